	.target	sm_100a

	.elftype	@"ET_EXEC"


//--------------------- .note.nv.tkinfo           --------------------------
	.section	.note.nv.tkinfo,"",@"SHT_NOTE"
	.sectionflags	@"SHF_NOTE_NV_TKINFO"
	.tkinfo
        /*0018*/ 	.word	0x00000002
        /*0030*/ 	.string	""
        /*0030*/ 	.string	"ptxas"
        /*0030*/ 	.string	"Cuda compilation tools, release 13.0, V13.0.88"
        /*0030*/ 	.string	"Build cuda_13.0.r13.0/compiler.36424714_0"
        /*0030*/ 	.string	"-arch sm_100a -m 64 "



//--------------------- .note.nv.cuinfo           --------------------------
	.section	.note.nv.cuinfo,"",@"SHT_NOTE"
	.sectionflags	@"SHF_NOTE_NV_CUINFO"
        /*0018*/ 	.short	0x0002
        /*001a*/ 	.short	0x0064
        /*001c*/ 	.short	0x0082
	.zero		2


//--------------------- .nv.info                  --------------------------
	.section	.nv.info,"",@"SHT_CUDA_INFO"
	.align	4


	//----- nvinfo : EIATTR_REGCOUNT
	.align		4
        /*0000*/ 	.byte	0x04, 0x2f
        /*0002*/ 	.short	(.L_12 - .L_11)
	.align		4
.L_11:
        /*0004*/ 	.word	index@(_ZN5flash24flash_fwd_splitkv_kernelI23Flash_fwd_kernel_traitsILi96ELi64ELi64ELi4ELb0ELb0EN7cutlass10bfloat16_tE19Flash_kernel_traitsILi96ELi64ELi64ELi4ES3_EELb0ELb1ELb1ELb0ELb0ELb1ELb1ELb1EEEvNS_16Flash_fwd_paramsE)
        /*0008*/ 	.word	0x000000a8


	//----- nvinfo : EIATTR_FRAME_SIZE
	.align		4
.L_12:
        /*000c*/ 	.byte	0x04, 0x11
        /*000e*/ 	.short	(.L_14 - .L_13)
	.align		4
.L_13:
        /*0010*/ 	.word	index@($_ZN5flash24flash_fwd_splitkv_kernelI23Flash_fwd_kernel_traitsILi96ELi64ELi64ELi4ELb0ELb0EN7cutlass10bfloat16_tE19Flash_kernel_traitsILi96ELi64ELi64ELi4ES3_EELb0ELb1ELb1ELb0ELb0ELb1ELb1ELb1EEEvNS_16Flash_fwd_paramsE$_ZN5flash30compute_attn_1rowblock_splitkvI23Flash_fwd_kernel_traitsILi96ELi64ELi64ELi4ELb0ELb0EN7cutlass10bfloat16_tE19Flash_kernel_traitsILi96ELi64ELi64ELi4ES3_EELb0ELb1ELb1ELb0ELb0ELb1ELb1ELb1ENS_16Flash_fwd_paramsEEEvRKT8_iiiii)
        /*0014*/ 	.word	0x00000000


	//----- nvinfo : EIATTR_FRAME_SIZE
	.align		4
.L_14:
        /*0018*/ 	.byte	0x04, 0x11
        /*001a*/ 	.short	(.L_16 - .L_15)
	.align		4
.L_15:
        /*001c*/ 	.word	index@(_ZN5flash24flash_fwd_splitkv_kernelI23Flash_fwd_kernel_traitsILi96ELi64ELi64ELi4ELb0ELb0EN7cutlass10bfloat16_tE19Flash_kernel_traitsILi96ELi64ELi64ELi4ES3_EELb0ELb1ELb1ELb0ELb0ELb1ELb1ELb1EEEvNS_16Flash_fwd_paramsE)
        /*0020*/ 	.word	0x00000000


	//----- nvinfo : EIATTR_REGCOUNT
	.align		4
.L_16:
        /*0024*/ 	.byte	0x04, 0x2f
        /*0026*/ 	.short	(.L_18 - .L_17)
	.align		4
.L_17:
        /*0028*/ 	.word	index@(_ZN5flash24flash_fwd_splitkv_kernelI23Flash_fwd_kernel_traitsILi96ELi64ELi64ELi4ELb0ELb0EN7cutlass10bfloat16_tE19Flash_kernel_traitsILi96ELi64ELi64ELi4ES3_EELb0ELb1ELb1ELb0ELb0ELb0ELb1ELb1EEEvNS_16Flash_fwd_paramsE)
        /*002c*/ 	.word	0x000000a8


	//----- nvinfo : EIATTR_FRAME_SIZE
	.align		4
.L_18:
        /*0030*/ 	.byte	0x04, 0x11
        /*0032*/ 	.short	(.L_20 - .L_19)
	.align		4
.L_19:
        /*0034*/ 	.word	index@($_ZN5flash24flash_fwd_splitkv_kernelI23Flash_fwd_kernel_traitsILi96ELi64ELi64ELi4ELb0ELb0EN7cutlass10bfloat16_tE19Flash_kernel_traitsILi96ELi64ELi64ELi4ES3_EELb0ELb1ELb1ELb0ELb0ELb0ELb1ELb1EEEvNS_16Flash_fwd_paramsE$_ZN5flash30compute_attn_1rowblock_splitkvI23Flash_fwd_kernel_traitsILi96ELi64ELi64ELi4ELb0ELb0EN7cutlass10bfloat16_tE19Flash_kernel_traitsILi96ELi64ELi64ELi4ES3_EELb0ELb1ELb1ELb0ELb0ELb0ELb1ELb1ENS_16Flash_fwd_paramsEEEvRKT8_iiiii)
        /*0038*/ 	.word	0x00000000


	//----- nvinfo : EIATTR_FRAME_SIZE
	.align		4
.L_20:
        /*003c*/ 	.byte	0x04, 0x11
        /*003e*/ 	.short	(.L_22 - .L_21)
	.align		4
.L_21:
        /*0040*/ 	.word	index@(_ZN5flash24flash_fwd_splitkv_kernelI23Flash_fwd_kernel_traitsILi96ELi64ELi64ELi4ELb0ELb0EN7cutlass10bfloat16_tE19Flash_kernel_traitsILi96ELi64ELi64ELi4ES3_EELb0ELb1ELb1ELb0ELb0ELb0ELb1ELb1EEEvNS_16Flash_fwd_paramsE)
        /*0044*/ 	.word	0x00000000


	//----- nvinfo : EIATTR_REGCOUNT
	.align		4
.L_22:
        /*0048*/ 	.byte	0x04, 0x2f
        /*004a*/ 	.short	(.L_24 - .L_23)
	.align		4
.L_23:
        /*004c*/ 	.word	index@(_ZN5flash24flash_fwd_splitkv_kernelI23Flash_fwd_kernel_traitsILi96ELi64ELi64ELi4ELb0ELb0EN7cutlass10bfloat16_tE19Flash_kernel_traitsILi96ELi64ELi64ELi4ES3_EELb0ELb1ELb0ELb0ELb1ELb1ELb1ELb1EEEvNS_16Flash_fwd_paramsE)
        /*0050*/ 	.word	0x000000a8


	//----- nvinfo : EIATTR_FRAME_SIZE
	.align		4
.L_24:
        /*0054*/ 	.byte	0x04, 0x11
        /*0056*/ 	.short	(.L_26 - .L_25)
	.align		4
.L_25:
        /*0058*/ 	.word	index@($_ZN5flash24flash_fwd_splitkv_kernelI23Flash_fwd_kernel_traitsILi96ELi64ELi64ELi4ELb0ELb0EN7cutlass10bfloat16_tE19Flash_kernel_traitsILi96ELi64ELi64ELi4ES3_EELb0ELb1ELb0ELb0ELb1ELb1ELb1ELb1EEEvNS_16Flash_fwd_paramsE$_ZN5flash30compute_attn_1rowblock_splitkvI23Flash_fwd_kernel_traitsILi96ELi64ELi64ELi4ELb0ELb0EN7cutlass10bfloat16_tE19Flash_kernel_traitsILi96ELi64ELi64ELi4ES3_EELb0ELb1ELb0ELb0ELb1ELb1ELb1ELb1ENS_16Flash_fwd_paramsEEEvRKT8_iiiii)
        /*005c*/ 	.word	0x00000000


	//----- nvinfo : EIATTR_FRAME_SIZE
	.align		4
.L_26:
        /*0060*/ 	.byte	0x04, 0x11
        /*0062*/ 	.short	(.L_28 - .L_27)
	.align		4
.L_27:
        /*0064*/ 	.word	index@(_ZN5flash24flash_fwd_splitkv_kernelI23Flash_fwd_kernel_traitsILi96ELi64ELi64ELi4ELb0ELb0EN7cutlass10bfloat16_tE19Flash_kernel_traitsILi96ELi64ELi64ELi4ES3_EELb0ELb1ELb0ELb0ELb1ELb1ELb1ELb1EEEvNS_16Flash_fwd_paramsE)
        /*0068*/ 	.word	0x00000000


	//----- nvinfo : EIATTR_REGCOUNT
	.align		4
.L_28:
        /*006c*/ 	.byte	0x04, 0x2f
        /*006e*/ 	.short	(.L_30 - .L_29)
	.align		4
.L_29:
        /*0070*/ 	.word	index@(_ZN5flash24flash_fwd_splitkv_kernelI23Flash_fwd_kernel_traitsILi96ELi64ELi64ELi4ELb0ELb0EN7cutlass10bfloat16_tE19Flash_kernel_traitsILi96ELi64ELi64ELi4ES3_EELb0ELb1ELb0ELb0ELb1ELb0ELb1ELb1EEEvNS_16Flash_fwd_paramsE)
        /*0074*/ 	.word	0x000000b4


	//----- nvinfo : EIATTR_FRAME_SIZE
	.align		4
.L_30:
        /*0078*/ 	.byte	0x04, 0x11
        /*007a*/ 	.short	(.L_32 - .L_31)
	.align		4
.L_31:
        /*007c*/ 	.word	index@($_ZN5flash24flash_fwd_splitkv_kernelI23Flash_fwd_kernel_traitsILi96ELi64ELi64ELi4ELb0ELb0EN7cutlass10bfloat16_tE19Flash_kernel_traitsILi96ELi64ELi64ELi4ES3_EELb0ELb1ELb0ELb0ELb1ELb0ELb1ELb1EEEvNS_16Flash_fwd_paramsE$_ZN5flash30compute_attn_1rowblock_splitkvI23Flash_fwd_kernel_traitsILi96ELi64ELi64ELi4ELb0ELb0EN7cutlass10bfloat16_tE19Flash_kernel_traitsILi96ELi64ELi64ELi4ES3_EELb0ELb1ELb0ELb0ELb1ELb0ELb1ELb1ENS_16Flash_fwd_paramsEEEvRKT8_iiiii)
        /*0080*/ 	.word	0x00000000


	//----- nvinfo : EIATTR_FRAME_SIZE
	.align		4
.L_32:
        /*0084*/ 	.byte	0x04, 0x11
        /*0086*/ 	.short	(.L_34 - .L_33)
	.align		4
.L_33:
        /*0088*/ 	.word	index@(_ZN5flash24flash_fwd_splitkv_kernelI23Flash_fwd_kernel_traitsILi96ELi64ELi64ELi4ELb0ELb0EN7cutlass10bfloat16_tE19Flash_kernel_traitsILi96ELi64ELi64ELi4ES3_EELb0ELb1ELb0ELb0ELb1ELb0ELb1ELb1EEEvNS_16Flash_fwd_paramsE)
        /*008c*/ 	.word	0x00000000


	//----- nvinfo : EIATTR_REGCOUNT
	.align		4
.L_34:
        /*0090*/ 	.byte	0x04, 0x2f
        /*0092*/ 	.short	(.L_36 - .L_35)
	.align		4
.L_35:
        /*0094*/ 	.word	index@(_ZN5flash24flash_fwd_splitkv_kernelI23Flash_fwd_kernel_traitsILi96ELi64ELi64ELi4ELb0ELb0EN7cutlass10bfloat16_tE19Flash_kernel_traitsILi96ELi64ELi64ELi4ES3_EELb0ELb1ELb1ELb0ELb0ELb1ELb1ELb0EEEvNS_16Flash_fwd_paramsE)
        /*0098*/ 	.word	0x000000da


	//----- nvinfo : EIATTR_FRAME_SIZE
	.align		4
.L_36:
        /*009c*/ 	.byte	0x04, 0x11
        /*009e*/ 	.short	(.L_38 - .L_37)
	.align		4
.L_37:
        /*00a0*/ 	.word	index@($_ZN5flash24flash_fwd_splitkv_kernelI23Flash_fwd_kernel_traitsILi96ELi64ELi64ELi4ELb0ELb0EN7cutlass10bfloat16_tE19Flash_kernel_traitsILi96ELi64ELi64ELi4ES3_EELb0ELb1ELb1ELb0ELb0ELb1ELb1ELb0EEEvNS_16Flash_fwd_paramsE$_ZN5flash30compute_attn_1rowblock_splitkvI23Flash_fwd_kernel_traitsILi96ELi64ELi64ELi4ELb0ELb0EN7cutlass10bfloat16_tE19Flash_kernel_traitsILi96ELi64ELi64ELi4ES3_EELb0ELb1ELb1ELb0ELb0ELb1ELb1ELb0ENS_16Flash_fwd_paramsEEEvRKT8_iiiii)
        /*00a4*/ 	.word	0x00000000


	//----- nvinfo : EIATTR_FRAME_SIZE
	.align		4
.L_38:
        /*00a8*/ 	.byte	0x04, 0x11
        /*00aa*/ 	.short	(.L_40 - .L_39)
	.align		4
.L_39:
        /*00ac*/ 	.word	index@(_ZN5flash24flash_fwd_splitkv_kernelI23Flash_fwd_kernel_traitsILi96ELi64ELi64ELi4ELb0ELb0EN7cutlass10bfloat16_tE19Flash_kernel_traitsILi96ELi64ELi64ELi4ES3_EELb0ELb1ELb1ELb0ELb0ELb1ELb1ELb0EEEvNS_16Flash_fwd_paramsE)
        /*00b0*/ 	.word	0x00000000


	//----- nvinfo : EIATTR_REGCOUNT
	.align		4
.L_40:
        /*00b4*/ 	.byte	0x04, 0x2f
        /*00b6*/ 	.short	(.L_42 - .L_41)
	.align		4
.L_41:
        /*00b8*/ 	.word	index@(_ZN5flash24flash_fwd_splitkv_kernelI23Flash_fwd_kernel_traitsILi96ELi64ELi64ELi4ELb0ELb0EN7cutlass10bfloat16_tE19Flash_kernel_traitsILi96ELi64ELi64ELi4ES3_EELb0ELb1ELb1ELb0ELb0ELb0ELb1ELb0EEEvNS_16Flash_fwd_paramsE)
        /*00bc*/ 	.word	0x000000a8


	//----- nvinfo : EIATTR_FRAME_SIZE
	.align		4
.L_42:
        /*00c0*/ 	.byte	0x04, 0x11
        /*00c2*/ 	.short	(.L_44 - .L_43)
	.align		4
.L_43:
        /*00c4*/ 	.word	index@($_ZN5flash24flash_fwd_splitkv_kernelI23Flash_fwd_kernel_traitsILi96ELi64ELi64ELi4ELb0ELb0EN7cutlass10bfloat16_tE19Flash_kernel_traitsILi96ELi64ELi64ELi4ES3_EELb0ELb1ELb1ELb0ELb0ELb0ELb1ELb0EEEvNS_16Flash_fwd_paramsE$_ZN5flash30compute_attn_1rowblock_splitkvI23Flash_fwd_kernel_traitsILi96ELi64ELi64ELi4ELb0ELb0EN7cutlass10bfloat16_tE19Flash_kernel_traitsILi96ELi64ELi64ELi4ES3_EELb0ELb1ELb1ELb0ELb0ELb0ELb1ELb0ENS_16Flash_fwd_paramsEEEvRKT8_iiiii)
        /*00c8*/ 	.word	0x00000000


	//----- nvinfo : EIATTR_FRAME_SIZE
	.align		4
.L_44:
        /*00cc*/ 	.byte	0x04, 0x11
        /*00ce*/ 	.short	(.L_46 - .L_45)
	.align		4
.L_45:
        /*00d0*/ 	.word	index@(_ZN5flash24flash_fwd_splitkv_kernelI23Flash_fwd_kernel_traitsILi96ELi64ELi64ELi4ELb0ELb0EN7cutlass10bfloat16_tE19Flash_kernel_traitsILi96ELi64ELi64ELi4ES3_EELb0ELb1ELb1ELb0ELb0ELb0ELb1ELb0EEEvNS_16Flash_fwd_paramsE)
        /*00d4*/ 	.word	0x00000000


	//----- nvinfo : EIATTR_REGCOUNT
	.align		4
.L_46:
        /*00d8*/ 	.byte	0x04, 0x2f
        /*00da*/ 	.short	(.L_48 - .L_47)
	.align		4
.L_47:
        /*00dc*/ 	.word	index@(_ZN5flash24flash_fwd_splitkv_kernelI23Flash_fwd_kernel_traitsILi96ELi64ELi64ELi4ELb0ELb0EN7cutlass10bfloat16_tE19Flash_kernel_traitsILi96ELi64ELi64ELi4ES3_EELb0ELb1ELb0ELb0ELb1ELb1ELb1ELb0EEEvNS_16Flash_fwd_paramsE)
        /*00e0*/ 	.word	0x000000a8


	//----- nvinfo : EIATTR_FRAME_SIZE
	.align		4
.L_48:
        /*00e4*/ 	.byte	0x04, 0x11
        /*00e6*/ 	.short	(.L_50 - .L_49)
	.align		4
.L_49:
        /*00e8*/ 	.word	index@($_ZN5flash24flash_fwd_splitkv_kernelI23Flash_fwd_kernel_traitsILi96ELi64ELi64ELi4ELb0ELb0EN7cutlass10bfloat16_tE19Flash_kernel_traitsILi96ELi64ELi64ELi4ES3_EELb0ELb1ELb0ELb0ELb1ELb1ELb1ELb0EEEvNS_16Flash_fwd_paramsE$_ZN5flash30compute_attn_1rowblock_splitkvI23Flash_fwd_kernel_traitsILi96ELi64ELi64ELi4ELb0ELb0EN7cutlass10bfloat16_tE19Flash_kernel_traitsILi96ELi64ELi64ELi4ES3_EELb0ELb1ELb0ELb0ELb1ELb1ELb1ELb0ENS_16Flash_fwd_paramsEEEvRKT8_iiiii)
        /*00ec*/ 	.word	0x00000000


	//----- nvinfo : EIATTR_FRAME_SIZE
	.align		4
.L_50:
        /*00f0*/ 	.byte	0x04, 0x11
        /*00f2*/ 	.short	(.L_52 - .L_51)
	.align		4
.L_51:
        /*00f4*/ 	.word	index@(_ZN5flash24flash_fwd_splitkv_kernelI23Flash_fwd_kernel_traitsILi96ELi64ELi64ELi4ELb0ELb0EN7cutlass10bfloat16_tE19Flash_kernel_traitsILi96ELi64ELi64ELi4ES3_EELb0ELb1ELb0ELb0ELb1ELb1ELb1ELb0EEEvNS_16Flash_fwd_paramsE)
        /*00f8*/ 	.word	0x00000000


	//----- nvinfo : EIATTR_REGCOUNT
	.align		4
.L_52:
        /*00fc*/ 	.byte	0x04, 0x2f
        /*00fe*/ 	.short	(.L_54 - .L_53)
	.align		4
.L_53:
        /*0100*/ 	.word	index@(_ZN5flash24flash_fwd_splitkv_kernelI23Flash_fwd_kernel_traitsILi96ELi64ELi64ELi4ELb0ELb0EN7cutlass10bfloat16_tE19Flash_kernel_traitsILi96ELi64ELi64ELi4ES3_EELb0ELb1ELb0ELb0ELb1ELb0ELb1ELb0EEEvNS_16Flash_fwd_paramsE)
        /*0104*/ 	.word	0x000000a7


	//----- nvinfo : EIATTR_FRAME_SIZE
	.align		4
.L_54:
        /*0108*/ 	.byte	0x04, 0x11
        /*010a*/ 	.short	(.L_56 - .L_55)
	.align		4
.L_55:
        /*010c*/ 	.word	index@($_ZN5flash24flash_fwd_splitkv_kernelI23Flash_fwd_kernel_traitsILi96ELi64ELi64ELi4ELb0ELb0EN7cutlass10bfloat16_tE19Flash_kernel_traitsILi96ELi64ELi64ELi4ES3_EELb0ELb1ELb0ELb0ELb1ELb0ELb1ELb0EEEvNS_16Flash_fwd_paramsE$_ZN5flash30compute_attn_1rowblock_splitkvI23Flash_fwd_kernel_traitsILi96ELi64ELi64ELi4ELb0ELb0EN7cutlass10bfloat16_tE19Flash_kernel_traitsILi96ELi64ELi64ELi4ES3_EELb0ELb1ELb0ELb0ELb1ELb0ELb1ELb0ENS_16Flash_fwd_paramsEEEvRKT8_iiiii)
        /*0110*/ 	.word	0x00000000


	//----- nvinfo : EIATTR_FRAME_SIZE
	.align		4
.L_56:
        /*0114*/ 	.byte	0x04, 0x11
        /*0116*/ 	.short	(.L_58 - .L_57)
	.align		4
.L_57:
        /*0118*/ 	.word	index@(_ZN5flash24flash_fwd_splitkv_kernelI23Flash_fwd_kernel_traitsILi96ELi64ELi64ELi4ELb0ELb0EN7cutlass10bfloat16_tE19Flash_kernel_traitsILi96ELi64ELi64ELi4ES3_EELb0ELb1ELb0ELb0ELb1ELb0ELb1ELb0EEEvNS_16Flash_fwd_paramsE)
        /*011c*/ 	.word	0x00000000


	//----- nvinfo : EIATTR_REGCOUNT
	.align		4
.L_58:
        /*0120*/ 	.byte	0x04, 0x2f
        /*0122*/ 	.short	(.L_60 - .L_59)
	.align		4
.L_59:
        /*0124*/ 	.word	index@(_ZN5flash24flash_fwd_splitkv_kernelI23Flash_fwd_kernel_traitsILi96ELi64ELi64ELi4ELb0ELb0EN7cutlass10bfloat16_tE19Flash_kernel_traitsILi96ELi64ELi64ELi4ES3_EELb0ELb1ELb1ELb0ELb0ELb1ELb0ELb1EEEvNS_16Flash_fwd_paramsE)
        /*0128*/ 	.word	0x000000a8


	//----- nvinfo : EIATTR_FRAME_SIZE
	.align		4
.L_60:
        /*012c*/ 	.byte	0x04, 0x11
        /*012e*/ 	.short	(.L_62 - .L_61)
	.align		4
.L_61:
        /*0130*/ 	.word	index@($_ZN5flash24flash_fwd_splitkv_kernelI23Flash_fwd_kernel_traitsILi96ELi64ELi64ELi4ELb0ELb0EN7cutlass10bfloat16_tE19Flash_kernel_traitsILi96ELi64ELi64ELi4ES3_EELb0ELb1ELb1ELb0ELb0ELb1ELb0ELb1EEEvNS_16Flash_fwd_paramsE$_ZN5flash30compute_attn_1rowblock_splitkvI23Flash_fwd_kernel_traitsILi96ELi64ELi64ELi4ELb0ELb0EN7cutlass10bfloat16_tE19Flash_kernel_traitsILi96ELi64ELi64ELi4ES3_EELb0ELb1ELb1ELb0ELb0ELb1ELb0ELb1ENS_16Flash_fwd_paramsEEEvRKT8_iiiii)
        /*0134*/ 	.word	0x00000000


	//----- nvinfo : EIATTR_FRAME_SIZE
	.align		4
.L_62:
        /*0138*/ 	.byte	0x04, 0x11
        /*013a*/ 	.short	(.L_64 - .L_63)
	.align		4
.L_63:
        /*013c*/ 	.word	index@(_ZN5flash24flash_fwd_splitkv_kernelI23Flash_fwd_kernel_traitsILi96ELi64ELi64ELi4ELb0ELb0EN7cutlass10bfloat16_tE19Flash_kernel_traitsILi96ELi64ELi64ELi4ES3_EELb0ELb1ELb1ELb0ELb0ELb1ELb0ELb1EEEvNS_16Flash_fwd_paramsE)
        /*0140*/ 	.word	0x00000000


	//----- nvinfo : EIATTR_REGCOUNT
	.align		4
.L_64:
        /*0144*/ 	.byte	0x04, 0x2f
        /*0146*/ 	.short	(.L_66 - .L_65)
	.align		4
.L_65:
        /*0148*/ 	.word	index@(_ZN5flash24flash_fwd_splitkv_kernelI23Flash_fwd_kernel_traitsILi96ELi64ELi64ELi4ELb0ELb0EN7cutlass10bfloat16_tE19Flash_kernel_traitsILi96ELi64ELi64ELi4ES3_EELb0ELb1ELb1ELb0ELb0ELb0ELb0ELb1EEEvNS_16Flash_fwd_paramsE)
        /*014c*/ 	.word	0x000000a8


	//----- nvinfo : EIATTR_FRAME_SIZE
	.align		4
.L_66:
        /*0150*/ 	.byte	0x04, 0x11
        /*0152*/ 	.short	(.L_68 - .L_67)
	.align		4
.L_67:
        /*0154*/ 	.word	index@($_ZN5flash24flash_fwd_splitkv_kernelI23Flash_fwd_kernel_traitsILi96ELi64ELi64ELi4ELb0ELb0EN7cutlass10bfloat16_tE19Flash_kernel_traitsILi96ELi64ELi64ELi4ES3_EELb0ELb1ELb1ELb0ELb0ELb0ELb0ELb1EEEvNS_16Flash_fwd_paramsE$_ZN5flash30compute_attn_1rowblock_splitkvI23Flash_fwd_kernel_traitsILi96ELi64ELi64ELi4ELb0ELb0EN7cutlass10bfloat16_tE19Flash_kernel_traitsILi96ELi64ELi64ELi4ES3_EELb0ELb1ELb1ELb0ELb0ELb0ELb0ELb1ENS_16Flash_fwd_paramsEEEvRKT8_iiiii)
        /*0158*/ 	.word	0x00000000


	//----- nvinfo : EIATTR_FRAME_SIZE
	.align		4
.L_68:
        /*015c*/ 	.byte	0x04, 0x11
        /*015e*/ 	.short	(.L_70 - .L_69)
	.align		4
.L_69:
        /*0160*/ 	.word	index@(_ZN5flash24flash_fwd_splitkv_kernelI23Flash_fwd_kernel_traitsILi96ELi64ELi64ELi4ELb0ELb0EN7cutlass10bfloat16_tE19Flash_kernel_traitsILi96ELi64ELi64ELi4ES3_EELb0ELb1ELb1ELb0ELb0ELb0ELb0ELb1EEEvNS_16Flash_fwd_paramsE)
        /*0164*/ 	.word	0x00000000


	//----- nvinfo : EIATTR_REGCOUNT
	.align		4
.L_70:
        /*0168*/ 	.byte	0x04, 0x2f
        /*016a*/ 	.short	(.L_72 - .L_71)
	.align		4
.L_71:
        /*016c*/ 	.word	index@(_ZN5flash24flash_fwd_splitkv_kernelI23Flash_fwd_kernel_traitsILi96ELi64ELi64ELi4ELb0ELb0EN7cutlass10bfloat16_tE19Flash_kernel_traitsILi96ELi64ELi64ELi4ES3_EELb0ELb1ELb0ELb0ELb1ELb1ELb0ELb1EEEvNS_16Flash_fwd_paramsE)
        /*0170*/ 	.word	0x000000a8


	//----- nvinfo : EIATTR_FRAME_SIZE
	.align		4
.L_72:
        /*0174*/ 	.byte	0x04, 0x11
        /*0176*/ 	.short	(.L_74 - .L_73)
	.align		4
.L_73:
        /*0178*/ 	.word	index@($_ZN5flash24flash_fwd_splitkv_kernelI23Flash_fwd_kernel_traitsILi96ELi64ELi64ELi4ELb0ELb0EN7cutlass10bfloat16_tE19Flash_kernel_traitsILi96ELi64ELi64ELi4ES3_EELb0ELb1ELb0ELb0ELb1ELb1ELb0ELb1EEEvNS_16Flash_fwd_paramsE$_ZN5flash30compute_attn_1rowblock_splitkvI23Flash_fwd_kernel_traitsILi96ELi64ELi64ELi4ELb0ELb0EN7cutlass10bfloat16_tE19Flash_kernel_traitsILi96ELi64ELi64ELi4ES3_EELb0ELb1ELb0ELb0ELb1ELb1ELb0ELb1ENS_16Flash_fwd_paramsEEEvRKT8_iiiii)
        /*017c*/ 	.word	0x00000000


	//----- nvinfo : EIATTR_FRAME_SIZE
	.align		4
.L_74:
        /*0180*/ 	.byte	0x04, 0x11
        /*0182*/ 	.short	(.L_76 - .L_75)
	.align		4
.L_75:
        /*0184*/ 	.word	index@(_ZN5flash24flash_fwd_splitkv_kernelI23Flash_fwd_kernel_traitsILi96ELi64ELi64ELi4ELb0ELb0EN7cutlass10bfloat16_tE19Flash_kernel_traitsILi96ELi64ELi64ELi4ES3_EELb0ELb1ELb0ELb0ELb1ELb1ELb0ELb1EEEvNS_16Flash_fwd_paramsE)
        /*0188*/ 	.word	0x00000000


	//----- nvinfo : EIATTR_REGCOUNT
	.align		4
.L_76:
        /*018c*/ 	.byte	0x04, 0x2f
        /*018e*/ 	.short	(.L_78 - .L_77)
	.align		4
.L_77:
        /*0190*/ 	.word	index@(_ZN5flash24flash_fwd_splitkv_kernelI23Flash_fwd_kernel_traitsILi96ELi64ELi64ELi4ELb0ELb0EN7cutlass10bfloat16_tE19Flash_kernel_traitsILi96ELi64ELi64ELi4ES3_EELb0ELb1ELb0ELb0ELb1ELb0ELb0ELb1EEEvNS_16Flash_fwd_paramsE)
        /*0194*/ 	.word	0x000000a8


	//----- nvinfo : EIATTR_FRAME_SIZE
	.align		4
.L_78:
        /*0198*/ 	.byte	0x04, 0x11
        /*019a*/ 	.short	(.L_80 - .L_79)
	.align		4
.L_79:
        /*019c*/ 	.word	index@($_ZN5flash24flash_fwd_splitkv_kernelI23Flash_fwd_kernel_traitsILi96ELi64ELi64ELi4ELb0ELb0EN7cutlass10bfloat16_tE19Flash_kernel_traitsILi96ELi64ELi64ELi4ES3_EELb0ELb1ELb0ELb0ELb1ELb0ELb0ELb1EEEvNS_16Flash_fwd_paramsE$_ZN5flash30compute_attn_1rowblock_splitkvI23Flash_fwd_kernel_traitsILi96ELi64ELi64ELi4ELb0ELb0EN7cutlass10bfloat16_tE19Flash_kernel_traitsILi96ELi64ELi64ELi4ES3_EELb0ELb1ELb0ELb0ELb1ELb0ELb0ELb1ENS_16Flash_fwd_paramsEEEvRKT8_iiiii)
        /*01a0*/ 	.word	0x00000000


	//----- nvinfo : EIATTR_FRAME_SIZE
	.align		4
.L_80:
        /*01a4*/ 	.byte	0x04, 0x11
        /*01a6*/ 	.short	(.L_82 - .L_81)
	.align		4
.L_81:
        /*01a8*/ 	.word	index@(_ZN5flash24flash_fwd_splitkv_kernelI23Flash_fwd_kernel_traitsILi96ELi64ELi64ELi4ELb0ELb0EN7cutlass10bfloat16_tE19Flash_kernel_traitsILi96ELi64ELi64ELi4ES3_EELb0ELb1ELb0ELb0ELb1ELb0ELb0ELb1EEEvNS_16Flash_fwd_paramsE)
        /*01ac*/ 	.word	0x00000000


	//----- nvinfo : EIATTR_REGCOUNT
	.align		4
.L_82:
        /*01b0*/ 	.byte	0x04, 0x2f
        /*01b2*/ 	.short	(.L_84 - .L_83)
	.align		4
.L_83:
        /*01b4*/ 	.word	index@(_ZN5flash24flash_fwd_splitkv_kernelI23Flash_fwd_kernel_traitsILi96ELi64ELi64ELi4ELb0ELb0EN7cutlass10bfloat16_tE19Flash_kernel_traitsILi96ELi64ELi64ELi4ES3_EELb0ELb1ELb1ELb0ELb0ELb1ELb0ELb0EEEvNS_16Flash_fwd_paramsE)
        /*01b8*/ 	.word	0x000000da


	//----- nvinfo : EIATTR_FRAME_SIZE
	.align		4
.L_84:
        /*01bc*/ 	.byte	0x04, 0x11
        /*01be*/ 	.short	(.L_86 - .L_85)
	.align		4
.L_85:
        /*01c0*/ 	.word	index@($_ZN5flash24flash_fwd_splitkv_kernelI23Flash_fwd_kernel_traitsILi96ELi64ELi64ELi4ELb0ELb0EN7cutlass10bfloat16_tE19Flash_kernel_traitsILi96ELi64ELi64ELi4ES3_EELb0ELb1ELb1ELb0ELb0ELb1ELb0ELb0EEEvNS_16Flash_fwd_paramsE$_ZN5flash30compute_attn_1rowblock_splitkvI23Flash_fwd_kernel_traitsILi96ELi64ELi64ELi4ELb0ELb0EN7cutlass10bfloat16_tE19Flash_kernel_traitsILi96ELi64ELi64ELi4ES3_EELb0ELb1ELb1ELb0ELb0ELb1ELb0ELb0ENS_16Flash_fwd_paramsEEEvRKT8_iiiii)
        /*01c4*/ 	.word	0x00000000


	//----- nvinfo : EIATTR_FRAME_SIZE
	.align		4
.L_86:
        /*01c8*/ 	.byte	0x04, 0x11
        /*01ca*/ 	.short	(.L_88 - .L_87)
	.align		4
.L_87:
        /*01cc*/ 	.word	index@(_ZN5flash24flash_fwd_splitkv_kernelI23Flash_fwd_kernel_traitsILi96ELi64ELi64ELi4ELb0ELb0EN7cutlass10bfloat16_tE19Flash_kernel_traitsILi96ELi64ELi64ELi4ES3_EELb0ELb1ELb1ELb0ELb0ELb1ELb0ELb0EEEvNS_16Flash_fwd_paramsE)
        /*01d0*/ 	.word	0x00000000


	//----- nvinfo : EIATTR_REGCOUNT
	.align		4
.L_88:
        /*01d4*/ 	.byte	0x04, 0x2f
        /*01d6*/ 	.short	(.L_90 - .L_89)
	.align		4
.L_89:
        /*01d8*/ 	.word	index@(_ZN5flash24flash_fwd_splitkv_kernelI23Flash_fwd_kernel_traitsILi96ELi64ELi64ELi4ELb0ELb0EN7cutlass10bfloat16_tE19Flash_kernel_traitsILi96ELi64ELi64ELi4ES3_EELb0ELb1ELb1ELb0ELb0ELb0ELb0ELb0EEEvNS_16Flash_fwd_paramsE)
        /*01dc*/ 	.word	0x000000c3


	//----- nvinfo : EIATTR_FRAME_SIZE
	.align		4
.L_90:
        /*01e0*/ 	.byte	0x04, 0x11
        /*01e2*/ 	.short	(.L_92 - .L_91)
	.align		4
.L_91:
        /*01e4*/ 	.word	index@($_ZN5flash24flash_fwd_splitkv_kernelI23Flash_fwd_kernel_traitsILi96ELi64ELi64ELi4ELb0ELb0EN7cutlass10bfloat16_tE19Flash_kernel_traitsILi96ELi64ELi64ELi4ES3_EELb0ELb1ELb1ELb0ELb0ELb0ELb0ELb0EEEvNS_16Flash_fwd_paramsE$_ZN5flash30compute_attn_1rowblock_splitkvI23Flash_fwd_kernel_traitsILi96ELi64ELi64ELi4ELb0ELb0EN7cutlass10bfloat16_tE19Flash_kernel_traitsILi96ELi64ELi64ELi4ES3_EELb0ELb1ELb1ELb0ELb0ELb0ELb0ELb0ENS_16Flash_fwd_paramsEEEvRKT8_iiiii)
        /*01e8*/ 	.word	0x00000000


	//----- nvinfo : EIATTR_FRAME_SIZE
	.align		4
.L_92:
        /*01ec*/ 	.byte	0x04, 0x11
        /*01ee*/ 	.short	(.L_94 - .L_93)
	.align		4
.L_93:
        /*01f0*/ 	.word	index@(_ZN5flash24flash_fwd_splitkv_kernelI23Flash_fwd_kernel_traitsILi96ELi64ELi64ELi4ELb0ELb0EN7cutlass10bfloat16_tE19Flash_kernel_traitsILi96ELi64ELi64ELi4ES3_EELb0ELb1ELb1ELb0ELb0ELb0ELb0ELb0EEEvNS_16Flash_fwd_paramsE)
        /*01f4*/ 	.word	0x00000000


	//----- nvinfo : EIATTR_REGCOUNT
	.align		4
.L_94:
        /*01f8*/ 	.byte	0x04, 0x2f
        /*01fa*/ 	.short	(.L_96 - .L_95)
	.align		4
.L_95:
        /*01fc*/ 	.word	index@(_ZN5flash24flash_fwd_splitkv_kernelI23Flash_fwd_kernel_traitsILi96ELi64ELi64ELi4ELb0ELb0EN7cutlass10bfloat16_tE19Flash_kernel_traitsILi96ELi64ELi64ELi4ES3_EELb0ELb1ELb0ELb0ELb1ELb1ELb0ELb0EEEvNS_16Flash_fwd_paramsE)
        /*0200*/ 	.word	0x000000ca


	//----- nvinfo : EIATTR_FRAME_SIZE
	.align		4
.L_96:
        /*0204*/ 	.byte	0x04, 0x11
        /*0206*/ 	.short	(.L_98 - .L_97)
	.align		4
.L_97:
        /*0208*/ 	.word	index@($_ZN5flash24flash_fwd_splitkv_kernelI23Flash_fwd_kernel_traitsILi96ELi64ELi64ELi4ELb0ELb0EN7cutlass10bfloat16_tE19Flash_kernel_traitsILi96ELi64ELi64ELi4ES3_EELb0ELb1ELb0ELb0ELb1ELb1ELb0ELb0EEEvNS_16Flash_fwd_paramsE$_ZN5flash30compute_attn_1rowblock_splitkvI23Flash_fwd_kernel_traitsILi96ELi64ELi64ELi4ELb0ELb0EN7cutlass10bfloat16_tE19Flash_kernel_traitsILi96ELi64ELi64ELi4ES3_EELb0ELb1ELb0ELb0ELb1ELb1ELb0ELb0ENS_16Flash_fwd_paramsEEEvRKT8_iiiii)
        /*020c*/ 	.word	0x00000000


	//----- nvinfo : EIATTR_FRAME_SIZE
	.align		4
.L_98:
        /*0210*/ 	.byte	0x04, 0x11
        /*0212*/ 	.short	(.L_100 - .L_99)
	.align		4
.L_99:
        /*0214*/ 	.word	index@(_ZN5flash24flash_fwd_splitkv_kernelI23Flash_fwd_kernel_traitsILi96ELi64ELi64ELi4ELb0ELb0EN7cutlass10bfloat16_tE19Flash_kernel_traitsILi96ELi64ELi64ELi4ES3_EELb0ELb1ELb0ELb0ELb1ELb1ELb0ELb0EEEvNS_16Flash_fwd_paramsE)
        /*0218*/ 	.word	0x00000000


	//----- nvinfo : EIATTR_REGCOUNT
	.align		4
.L_100:
        /*021c*/ 	.byte	0x04, 0x2f
        /*021e*/ 	.short	(.L_102 - .L_101)
	.align		4
.L_101:
        /*0220*/ 	.word	index@(_ZN5flash24flash_fwd_splitkv_kernelI23Flash_fwd_kernel_traitsILi96ELi64ELi64ELi4ELb0ELb0EN7cutlass10bfloat16_tE19Flash_kernel_traitsILi96ELi64ELi64ELi4ES3_EELb0ELb1ELb0ELb0ELb1ELb0ELb0ELb0EEEvNS_16Flash_fwd_paramsE)
        /*0224*/ 	.word	0x000000a8


	//----- nvinfo : EIATTR_FRAME_SIZE
	.align		4
.L_102:
        /*0228*/ 	.byte	0x04, 0x11
        /*022a*/ 	.short	(.L_104 - .L_103)
	.align		4
.L_103:
        /*022c*/ 	.word	index@($_ZN5flash24flash_fwd_splitkv_kernelI23Flash_fwd_kernel_traitsILi96ELi64ELi64ELi4ELb0ELb0EN7cutlass10bfloat16_tE19Flash_kernel_traitsILi96ELi64ELi64ELi4ES3_EELb0ELb1ELb0ELb0ELb1ELb0ELb0ELb0EEEvNS_16Flash_fwd_paramsE$_ZN5flash30compute_attn_1rowblock_splitkvI23Flash_fwd_kernel_traitsILi96ELi64ELi64ELi4ELb0ELb0EN7cutlass10bfloat16_tE19Flash_kernel_traitsILi96ELi64ELi64ELi4ES3_EELb0ELb1ELb0ELb0ELb1ELb0ELb0ELb0ENS_16Flash_fwd_paramsEEEvRKT8_iiiii)
        /*0230*/ 	.word	0x00000000


	//----- nvinfo : EIATTR_FRAME_SIZE
	.align		4
.L_104:
        /*0234*/ 	.byte	0x04, 0x11
        /*0236*/ 	.short	(.L_106 - .L_105)
	.align		4
.L_105:
        /*0238*/ 	.word	index@(_ZN5flash24flash_fwd_splitkv_kernelI23Flash_fwd_kernel_traitsILi96ELi64ELi64ELi4ELb0ELb0EN7cutlass10bfloat16_tE19Flash_kernel_traitsILi96ELi64ELi64ELi4ES3_EELb0ELb1ELb0ELb0ELb1ELb0ELb0ELb0EEEvNS_16Flash_fwd_paramsE)
        /*023c*/ 	.word	0x00000000


	//----- nvinfo : EIATTR_REGCOUNT
	.align		4
.L_106:
        /*0240*/ 	.byte	0x04, 0x2f
        /*0242*/ 	.short	(.L_108 - .L_107)
	.align		4
.L_107:
        /*0244*/ 	.word	index@(_ZN5flash24flash_fwd_splitkv_kernelI23Flash_fwd_kernel_traitsILi96ELi64ELi64ELi4ELb0ELb0EN7cutlass10bfloat16_tE19Flash_kernel_traitsILi96ELi64ELi64ELi4ES3_EELb0ELb0ELb1ELb0ELb0ELb1ELb1ELb1EEEvNS_16Flash_fwd_paramsE)
        /*0248*/ 	.word	0x000000a6


	//----- nvinfo : EIATTR_FRAME_SIZE
	.align		4
.L_108:
        /*024c*/ 	.byte	0x04, 0x11
        /*024e*/ 	.short	(.L_110 - .L_109)
	.align		4
.L_109:
        /*0250*/ 	.word	index@($_ZN5flash24flash_fwd_splitkv_kernelI23Flash_fwd_kernel_traitsILi96ELi64ELi64ELi4ELb0ELb0EN7cutlass10bfloat16_tE19Flash_kernel_traitsILi96ELi64ELi64ELi4ES3_EELb0ELb0ELb1ELb0ELb0ELb1ELb1ELb1EEEvNS_16Flash_fwd_paramsE$_ZN5flash30compute_attn_1rowblock_splitkvI23Flash_fwd_kernel_traitsILi96ELi64ELi64ELi4ELb0ELb0EN7cutlass10bfloat16_tE19Flash_kernel_traitsILi96ELi64ELi64ELi4ES3_EELb0ELb0ELb1ELb0ELb0ELb1ELb1ELb1ENS_16Flash_fwd_paramsEEEvRKT8_iiiii)
        /*0254*/ 	.word	0x00000000


	//----- nvinfo : EIATTR_FRAME_SIZE
	.align		4
.L_110:
        /*0258*/ 	.byte	0x04, 0x11
        /*025a*/ 	.short	(.L_112 - .L_111)
	.align		4
.L_111:
        /*025c*/ 	.word	index@(_ZN5flash24flash_fwd_splitkv_kernelI23Flash_fwd_kernel_traitsILi96ELi64ELi64ELi4ELb0ELb0EN7cutlass10bfloat16_tE19Flash_kernel_traitsILi96ELi64ELi64ELi4ES3_EELb0ELb0ELb1ELb0ELb0ELb1ELb1ELb1EEEvNS_16Flash_fwd_paramsE)
        /*0260*/ 	.word	0x00000000


	//----- nvinfo : EIATTR_REGCOUNT
	.align		4
.L_112:
        /*0264*/ 	.byte	0x04, 0x2f
        /*0266*/ 	.short	(.L_114 - .L_113)
	.align		4
.L_113:
        /*0268*/ 	.word	index@(_ZN5flash24flash_fwd_splitkv_kernelI23Flash_fwd_kernel_traitsILi96ELi64ELi64ELi4ELb0ELb0EN7cutlass10bfloat16_tE19Flash_kernel_traitsILi96ELi64ELi64ELi4ES3_EELb0ELb0ELb1ELb0ELb0ELb0ELb1ELb1EEEvNS_16Flash_fwd_paramsE)
        /*026c*/ 	.word	0x000000a7


	//----- nvinfo : EIATTR_FRAME_SIZE
	.align		4
.L_114:
        /*0270*/ 	.byte	0x04, 0x11
        /*0272*/ 	.short	(.L_116 - .L_115)
	.align		4
.L_115:
        /*0274*/ 	.word	index@($_ZN5flash24flash_fwd_splitkv_kernelI23Flash_fwd_kernel_traitsILi96ELi64ELi64ELi4ELb0ELb0EN7cutlass10bfloat16_tE19Flash_kernel_traitsILi96ELi64ELi64ELi4ES3_EELb0ELb0ELb1ELb0ELb0ELb0ELb1ELb1EEEvNS_16Flash_fwd_paramsE$_ZN5flash30compute_attn_1rowblock_splitkvI23Flash_fwd_kernel_traitsILi96ELi64ELi64ELi4ELb0ELb0EN7cutlass10bfloat16_tE19Flash_kernel_traitsILi96ELi64ELi64ELi4ES3_EELb0ELb0ELb1ELb0ELb0ELb0ELb1ELb1ENS_16Flash_fwd_paramsEEEvRKT8_iiiii)
        /*0278*/ 	.word	0x00000000


	//----- nvinfo : EIATTR_FRAME_SIZE
	.align		4
.L_116:
        /*027c*/ 	.byte	0x04, 0x11
        /*027e*/ 	.short	(.L_118 - .L_117)
	.align		4
.L_117:
        /*0280*/ 	.word	index@(_ZN5flash24flash_fwd_splitkv_kernelI23Flash_fwd_kernel_traitsILi96ELi64ELi64ELi4ELb0ELb0EN7cutlass10bfloat16_tE19Flash_kernel_traitsILi96ELi64ELi64ELi4ES3_EELb0ELb0ELb1ELb0ELb0ELb0ELb1ELb1EEEvNS_16Flash_fwd_paramsE)
        /*0284*/ 	.word	0x00000000


	//----- nvinfo : EIATTR_REGCOUNT
	.align		4
.L_118:
        /*0288*/ 	.byte	0x04, 0x2f
        /*028a*/ 	.short	(.L_120 - .L_119)
	.align		4
.L_119:
        /*028c*/ 	.word	index@(_ZN5flash24flash_fwd_splitkv_kernelI23Flash_fwd_kernel_traitsILi96ELi64ELi64ELi4ELb0ELb0EN7cutlass10bfloat16_tE19Flash_kernel_traitsILi96ELi64ELi64ELi4ES3_EELb0ELb0ELb0ELb0ELb1ELb1ELb1ELb1EEEvNS_16Flash_fwd_paramsE)
        /*0290*/ 	.word	0x0000009e


	//----- nvinfo : EIATTR_FRAME_SIZE
	.align		4
.L_120:
        /*0294*/ 	.byte	0x04, 0x11
        /*0296*/ 	.short	(.L_122 - .L_121)
	.align		4
.L_121:
        /*0298*/ 	.word	index@($_ZN5flash24flash_fwd_splitkv_kernelI23Flash_fwd_kernel_traitsILi96ELi64ELi64ELi4ELb0ELb0EN7cutlass10bfloat16_tE19Flash_kernel_traitsILi96ELi64ELi64ELi4ES3_EELb0ELb0ELb0ELb0ELb1ELb1ELb1ELb1EEEvNS_16Flash_fwd_paramsE$_ZN5flash30compute_attn_1rowblock_splitkvI23Flash_fwd_kernel_traitsILi96ELi64ELi64ELi4ELb0ELb0EN7cutlass10bfloat16_tE19Flash_kernel_traitsILi96ELi64ELi64ELi4ES3_EELb0ELb0ELb0ELb0ELb1ELb1ELb1ELb1ENS_16Flash_fwd_paramsEEEvRKT8_iiiii)
        /*029c*/ 	.word	0x00000000


	//----- nvinfo : EIATTR_FRAME_SIZE
	.align		4
.L_122:
        /*02a0*/ 	.byte	0x04, 0x11
        /*02a2*/ 	.short	(.L_124 - .L_123)
	.align		4
.L_123:
        /*02a4*/ 	.word	index@(_ZN5flash24flash_fwd_splitkv_kernelI23Flash_fwd_kernel_traitsILi96ELi64ELi64ELi4ELb0ELb0EN7cutlass10bfloat16_tE19Flash_kernel_traitsILi96ELi64ELi64ELi4ES3_EELb0ELb0ELb0ELb0ELb1ELb1ELb1ELb1EEEvNS_16Flash_fwd_paramsE)
        /*02a8*/ 	.word	0x00000000


	//----- nvinfo : EIATTR_REGCOUNT
	.align		4
.L_124:
        /*02ac*/ 	.byte	0x04, 0x2f
        /*02ae*/ 	.short	(.L_126 - .L_125)
	.align		4
.L_125:
        /*02b0*/ 	.word	index@(_ZN5flash24flash_fwd_splitkv_kernelI23Flash_fwd_kernel_traitsILi96ELi64ELi64ELi4ELb0ELb0EN7cutlass10bfloat16_tE19Flash_kernel_traitsILi96ELi64ELi64ELi4ES3_EELb0ELb0ELb0ELb0ELb1ELb0ELb1ELb1EEEvNS_16Flash_fwd_paramsE)
        /*02b4*/ 	.word	0x0000009a


	//----- nvinfo : EIATTR_FRAME_SIZE
	.align		4
.L_126:
        /*02b8*/ 	.byte	0x04, 0x11
        /*02ba*/ 	.short	(.L_128 - .L_127)
	.align		4
.L_127:
        /*02bc*/ 	.word	index@($_ZN5flash24flash_fwd_splitkv_kernelI23Flash_fwd_kernel_traitsILi96ELi64ELi64ELi4ELb0ELb0EN7cutlass10bfloat16_tE19Flash_kernel_traitsILi96ELi64ELi64ELi4ES3_EELb0ELb0ELb0ELb0ELb1ELb0ELb1ELb1EEEvNS_16Flash_fwd_paramsE$_ZN5flash30compute_attn_1rowblock_splitkvI23Flash_fwd_kernel_traitsILi96ELi64ELi64ELi4ELb0ELb0EN7cutlass10bfloat16_tE19Flash_kernel_traitsILi96ELi64ELi64ELi4ES3_EELb0ELb0ELb0ELb0ELb1ELb0ELb1ELb1ENS_16Flash_fwd_paramsEEEvRKT8_iiiii)
        /*02c0*/ 	.word	0x00000000


	//----- nvinfo : EIATTR_FRAME_SIZE
	.align		4
.L_128:
        /*02c4*/ 	.byte	0x04, 0x11
        /*02c6*/ 	.short	(.L_130 - .L_129)
	.align		4
.L_129:
        /*02c8*/ 	.word	index@(_ZN5flash24flash_fwd_splitkv_kernelI23Flash_fwd_kernel_traitsILi96ELi64ELi64ELi4ELb0ELb0EN7cutlass10bfloat16_tE19Flash_kernel_traitsILi96ELi64ELi64ELi4ES3_EELb0ELb0ELb0ELb0ELb1ELb0ELb1ELb1EEEvNS_16Flash_fwd_paramsE)
        /*02cc*/ 	.word	0x00000000


	//----- nvinfo : EIATTR_REGCOUNT
	.align		4
.L_130:
        /*02d0*/ 	.byte	0x04, 0x2f
        /*02d2*/ 	.short	(.L_132 - .L_131)
	.align		4
.L_131:
        /*02d4*/ 	.word	index@(_ZN5flash24flash_fwd_splitkv_kernelI23Flash_fwd_kernel_traitsILi96ELi64ELi64ELi4ELb0ELb0EN7cutlass10bfloat16_tE19Flash_kernel_traitsILi96ELi64ELi64ELi4ES3_EELb0ELb0ELb1ELb0ELb0ELb1ELb1ELb0EEEvNS_16Flash_fwd_paramsE)
        /*02d8*/ 	.word	0x000000a6


	//----- nvinfo : EIATTR_FRAME_SIZE
	.align		4
.L_132:
        /*02dc*/ 	.byte	0x04, 0x11
        /*02de*/ 	.short	(.L_134 - .L_133)
	.align		4
.L_133:
        /*02e0*/ 	.word	index@($_ZN5flash24flash_fwd_splitkv_kernelI23Flash_fwd_kernel_traitsILi96ELi64ELi64ELi4ELb0ELb0EN7cutlass10bfloat16_tE19Flash_kernel_traitsILi96ELi64ELi64ELi4ES3_EELb0ELb0ELb1ELb0ELb0ELb1ELb1ELb0EEEvNS_16Flash_fwd_paramsE$_ZN5flash30compute_attn_1rowblock_splitkvI23Flash_fwd_kernel_traitsILi96ELi64ELi64ELi4ELb0ELb0EN7cutlass10bfloat16_tE19Flash_kernel_traitsILi96ELi64ELi64ELi4ES3_EELb0ELb0ELb1ELb0ELb0ELb1ELb1ELb0ENS_16Flash_fwd_paramsEEEvRKT8_iiiii)
        /*02e4*/ 	.word	0x00000000


	//----- nvinfo : EIATTR_FRAME_SIZE
	.align		4
.L_134:
        /*02e8*/ 	.byte	0x04, 0x11
        /*02ea*/ 	.short	(.L_136 - .L_135)
	.align		4
.L_135:
        /*02ec*/ 	.word	index@(_ZN5flash24flash_fwd_splitkv_kernelI23Flash_fwd_kernel_traitsILi96ELi64ELi64ELi4ELb0ELb0EN7cutlass10bfloat16_tE19Flash_kernel_traitsILi96ELi64ELi64ELi4ES3_EELb0ELb0ELb1ELb0ELb0ELb1ELb1ELb0EEEvNS_16Flash_fwd_paramsE)
        /*02f0*/ 	.word	0x00000000


	//----- nvinfo : EIATTR_REGCOUNT
	.align		4
.L_136:
        /*02f4*/ 	.byte	0x04, 0x2f
        /*02f6*/ 	.short	(.L_138 - .L_137)
	.align		4
.L_137:
        /*02f8*/ 	.word	index@(_ZN5flash24flash_fwd_splitkv_kernelI23Flash_fwd_kernel_traitsILi96ELi64ELi64ELi4ELb0ELb0EN7cutlass10bfloat16_tE19Flash_kernel_traitsILi96ELi64ELi64ELi4ES3_EELb0ELb0ELb1ELb0ELb0ELb0ELb1ELb0EEEvNS_16Flash_fwd_paramsE)
        /*02fc*/ 	.word	0x000000a8


	//----- nvinfo : EIATTR_FRAME_SIZE
	.align		4
.L_138:
        /*0300*/ 	.byte	0x04, 0x11
        /*0302*/ 	.short	(.L_140 - .L_139)
	.align		4
.L_139:
        /*0304*/ 	.word	index@($_ZN5flash24flash_fwd_splitkv_kernelI23Flash_fwd_kernel_traitsILi96ELi64ELi64ELi4ELb0ELb0EN7cutlass10bfloat16_tE19Flash_kernel_traitsILi96ELi64ELi64ELi4ES3_EELb0ELb0ELb1ELb0ELb0ELb0ELb1ELb0EEEvNS_16Flash_fwd_paramsE$_ZN5flash30compute_attn_1rowblock_splitkvI23Flash_fwd_kernel_traitsILi96ELi64ELi64ELi4ELb0ELb0EN7cutlass10bfloat16_tE19Flash_kernel_traitsILi96ELi64ELi64ELi4ES3_EELb0ELb0ELb1ELb0ELb0ELb0ELb1ELb0ENS_16Flash_fwd_paramsEEEvRKT8_iiiii)
        /*0308*/ 	.word	0x00000000


	//----- nvinfo : EIATTR_FRAME_SIZE
	.align		4
.L_140:
        /*030c*/ 	.byte	0x04, 0x11
        /*030e*/ 	.short	(.L_142 - .L_141)
	.align		4
.L_141:
        /*0310*/ 	.word	index@(_ZN5flash24flash_fwd_splitkv_kernelI23Flash_fwd_kernel_traitsILi96ELi64ELi64ELi4ELb0ELb0EN7cutlass10bfloat16_tE19Flash_kernel_traitsILi96ELi64ELi64ELi4ES3_EELb0ELb0ELb1ELb0ELb0ELb0ELb1ELb0EEEvNS_16Flash_fwd_paramsE)
        /*0314*/ 	.word	0x00000000


	//----- nvinfo : EIATTR_REGCOUNT
	.align		4
.L_142:
        /*0318*/ 	.byte	0x04, 0x2f
        /*031a*/ 	.short	(.L_144 - .L_143)
	.align		4
.L_143:
        /*031c*/ 	.word	index@(_ZN5flash24flash_fwd_splitkv_kernelI23Flash_fwd_kernel_traitsILi96ELi64ELi64ELi4ELb0ELb0EN7cutlass10bfloat16_tE19Flash_kernel_traitsILi96ELi64ELi64ELi4ES3_EELb0ELb0ELb0ELb1ELb1ELb1ELb1ELb0EEEvNS_16Flash_fwd_paramsE)
        /*0320*/ 	.word	0x000000a6


	//----- nvinfo : EIATTR_FRAME_SIZE
	.align		4
.L_144:
        /*0324*/ 	.byte	0x04, 0x11
        /*0326*/ 	.short	(.L_146 - .L_145)
	.align		4
.L_145:
        /*0328*/ 	.word	index@($_ZN5flash24flash_fwd_splitkv_kernelI23Flash_fwd_kernel_traitsILi96ELi64ELi64ELi4ELb0ELb0EN7cutlass10bfloat16_tE19Flash_kernel_traitsILi96ELi64ELi64ELi4ES3_EELb0ELb0ELb0ELb1ELb1ELb1ELb1ELb0EEEvNS_16Flash_fwd_paramsE$_ZN5flash30compute_attn_1rowblock_splitkvI23Flash_fwd_kernel_traitsILi96ELi64ELi64ELi4ELb0ELb0EN7cutlass10bfloat16_tE19Flash_kernel_traitsILi96ELi64ELi64ELi4ES3_EELb0ELb0ELb0ELb1ELb1ELb1ELb1ELb0ENS_16Flash_fwd_paramsEEEvRKT8_iiiii)
        /*032c*/ 	.word	0x00000000


	//----- nvinfo : EIATTR_FRAME_SIZE
	.align		4
.L_146:
        /*0330*/ 	.byte	0x04, 0x11
        /*0332*/ 	.short	(.L_148 - .L_147)
	.align		4
.L_147:
        /*0334*/ 	.word	index@(_ZN5flash24flash_fwd_splitkv_kernelI23Flash_fwd_kernel_traitsILi96ELi64ELi64ELi4ELb0ELb0EN7cutlass10bfloat16_tE19Flash_kernel_traitsILi96ELi64ELi64ELi4ES3_EELb0ELb0ELb0ELb1ELb1ELb1ELb1ELb0EEEvNS_16Flash_fwd_paramsE)
        /*0338*/ 	.word	0x00000000


	//----- nvinfo : EIATTR_REGCOUNT
	.align		4
.L_148:
        /*033c*/ 	.byte	0x04, 0x2f
        /*033e*/ 	.short	(.L_150 - .L_149)
	.align		4
.L_149:
        /*0340*/ 	.word	index@(_ZN5flash24flash_fwd_splitkv_kernelI23Flash_fwd_kernel_traitsILi96ELi64ELi64ELi4ELb0ELb0EN7cutlass10bfloat16_tE19Flash_kernel_traitsILi96ELi64ELi64ELi4ES3_EELb0ELb0ELb0ELb1ELb1ELb0ELb1ELb0EEEvNS_16Flash_fwd_paramsE)
        /*0344*/ 	.word	0x000000b2


	//----- nvinfo : EIATTR_FRAME_SIZE
	.align		4
.L_150:
        /*0348*/ 	.byte	0x04, 0x11
        /*034a*/ 	.short	(.L_152 - .L_151)
	.align		4
.L_151:
        /*034c*/ 	.word	index@($_ZN5flash24flash_fwd_splitkv_kernelI23Flash_fwd_kernel_traitsILi96ELi64ELi64ELi4ELb0ELb0EN7cutlass10bfloat16_tE19Flash_kernel_traitsILi96ELi64ELi64ELi4ES3_EELb0ELb0ELb0ELb1ELb1ELb0ELb1ELb0EEEvNS_16Flash_fwd_paramsE$_ZN5flash30compute_attn_1rowblock_splitkvI23Flash_fwd_kernel_traitsILi96ELi64ELi64ELi4ELb0ELb0EN7cutlass10bfloat16_tE19Flash_kernel_traitsILi96ELi64ELi64ELi4ES3_EELb0ELb0ELb0ELb1ELb1ELb0ELb1ELb0ENS_16Flash_fwd_paramsEEEvRKT8_iiiii)
        /*0350*/ 	.word	0x00000000


	//----- nvinfo : EIATTR_FRAME_SIZE
	.align		4
.L_152:
        /*0354*/ 	.byte	0x04, 0x11
        /*0356*/ 	.short	(.L_154 - .L_153)
	.align		4
.L_153:
        /*0358*/ 	.word	index@(_ZN5flash24flash_fwd_splitkv_kernelI23Flash_fwd_kernel_traitsILi96ELi64ELi64ELi4ELb0ELb0EN7cutlass10bfloat16_tE19Flash_kernel_traitsILi96ELi64ELi64ELi4ES3_EELb0ELb0ELb0ELb1ELb1ELb0ELb1ELb0EEEvNS_16Flash_fwd_paramsE)
        /*035c*/ 	.word	0x00000000


	//----- nvinfo : EIATTR_REGCOUNT
	.align		4
.L_154:
        /*0360*/ 	.byte	0x04, 0x2f
        /*0362*/ 	.short	(.L_156 - .L_155)
	.align		4
.L_155:
        /*0364*/ 	.word	index@(_ZN5flash24flash_fwd_splitkv_kernelI23Flash_fwd_kernel_traitsILi96ELi64ELi64ELi4ELb0ELb0EN7cutlass10bfloat16_tE19Flash_kernel_traitsILi96ELi64ELi64ELi4ES3_EELb0ELb0ELb1ELb0ELb0ELb1ELb0ELb1EEEvNS_16Flash_fwd_paramsE)
        /*0368*/ 	.word	0x000000a6


	//----- nvinfo : EIATTR_FRAME_SIZE
	.align		4
.L_156:
        /*036c*/ 	.byte	0x04, 0x11
        /*036e*/ 	.short	(.L_158 - .L_157)
	.align		4
.L_157:
        /*0370*/ 	.word	index@($_ZN5flash24flash_fwd_splitkv_kernelI23Flash_fwd_kernel_traitsILi96ELi64ELi64ELi4ELb0ELb0EN7cutlass10bfloat16_tE19Flash_kernel_traitsILi96ELi64ELi64ELi4ES3_EELb0ELb0ELb1ELb0ELb0ELb1ELb0ELb1EEEvNS_16Flash_fwd_paramsE$_ZN5flash30compute_attn_1rowblock_splitkvI23Flash_fwd_kernel_traitsILi96ELi64ELi64ELi4ELb0ELb0EN7cutlass10bfloat16_tE19Flash_kernel_traitsILi96ELi64ELi64ELi4ES3_EELb0ELb0ELb1ELb0ELb0ELb1ELb0ELb1ENS_16Flash_fwd_paramsEEEvRKT8_iiiii)
        /*0374*/ 	.word	0x00000000


	//----- nvinfo : EIATTR_FRAME_SIZE
	.align		4
.L_158:
        /*0378*/ 	.byte	0x04, 0x11
        /*037a*/ 	.short	(.L_160 - .L_159)
	.align		4
.L_159:
        /*037c*/ 	.word	index@(_ZN5flash24flash_fwd_splitkv_kernelI23Flash_fwd_kernel_traitsILi96ELi64ELi64ELi4ELb0ELb0EN7cutlass10bfloat16_tE19Flash_kernel_traitsILi96ELi64ELi64ELi4ES3_EELb0ELb0ELb1ELb0ELb0ELb1ELb0ELb1EEEvNS_16Flash_fwd_paramsE)
        /*0380*/ 	.word	0x00000000


	//----- nvinfo : EIATTR_REGCOUNT
	.align		4
.L_160:
        /*0384*/ 	.byte	0x04, 0x2f
        /*0386*/ 	.short	(.L_162 - .L_161)
	.align		4
.L_161:
        /*0388*/ 	.word	index@(_ZN5flash24flash_fwd_splitkv_kernelI23Flash_fwd_kernel_traitsILi96ELi64ELi64ELi4ELb0ELb0EN7cutlass10bfloat16_tE19Flash_kernel_traitsILi96ELi64ELi64ELi4ES3_EELb0ELb0ELb1ELb0ELb0ELb0ELb0ELb1EEEvNS_16Flash_fwd_paramsE)
        /*038c*/ 	.word	0x000000a8


	//----- nvinfo : EIATTR_FRAME_SIZE
	.align		4
.L_162:
        /*0390*/ 	.byte	0x04, 0x11
        /*0392*/ 	.short	(.L_164 - .L_163)
	.align		4
.L_163:
        /*0394*/ 	.word	index@($_ZN5flash24flash_fwd_splitkv_kernelI23Flash_fwd_kernel_traitsILi96ELi64ELi64ELi4ELb0ELb0EN7cutlass10bfloat16_tE19Flash_kernel_traitsILi96ELi64ELi64ELi4ES3_EELb0ELb0ELb1ELb0ELb0ELb0ELb0ELb1EEEvNS_16Flash_fwd_paramsE$_ZN5flash30compute_attn_1rowblock_splitkvI23Flash_fwd_kernel_traitsILi96ELi64ELi64ELi4ELb0ELb0EN7cutlass10bfloat16_tE19Flash_kernel_traitsILi96ELi64ELi64ELi4ES3_EELb0ELb0ELb1ELb0ELb0ELb0ELb0ELb1ENS_16Flash_fwd_paramsEEEvRKT8_iiiii)
        /*0398*/ 	.word	0x00000000


	//----- nvinfo : EIATTR_FRAME_SIZE
	.align		4
.L_164:
        /*039c*/ 	.byte	0x04, 0x11
        /*039e*/ 	.short	(.L_166 - .L_165)
	.align		4
.L_165:
        /*03a0*/ 	.word	index@(_ZN5flash24flash_fwd_splitkv_kernelI23Flash_fwd_kernel_traitsILi96ELi64ELi64ELi4ELb0ELb0EN7cutlass10bfloat16_tE19Flash_kernel_traitsILi96ELi64ELi64ELi4ES3_EELb0ELb0ELb1ELb0ELb0ELb0ELb0ELb1EEEvNS_16Flash_fwd_paramsE)
        /*03a4*/ 	.word	0x00000000


	//----- nvinfo : EIATTR_REGCOUNT
	.align		4
.L_166:
        /*03a8*/ 	.byte	0x04, 0x2f
        /*03aa*/ 	.short	(.L_168 - .L_167)
	.align		4
.L_167:
        /*03ac*/ 	.word	index@(_ZN5flash24flash_fwd_splitkv_kernelI23Flash_fwd_kernel_traitsILi96ELi64ELi64ELi4ELb0ELb0EN7cutlass10bfloat16_tE19Flash_kernel_traitsILi96ELi64ELi64ELi4ES3_EELb0ELb0ELb0ELb0ELb1ELb1ELb0ELb1EEEvNS_16Flash_fwd_paramsE)
        /*03b0*/ 	.word	0x000000a8


	//----- nvinfo : EIATTR_FRAME_SIZE
	.align		4
.L_168:
        /*03b4*/ 	.byte	0x04, 0x11
        /*03b6*/ 	.short	(.L_170 - .L_169)
	.align		4
.L_169:
        /*03b8*/ 	.word	index@($_ZN5flash24flash_fwd_splitkv_kernelI23Flash_fwd_kernel_traitsILi96ELi64ELi64ELi4ELb0ELb0EN7cutlass10bfloat16_tE19Flash_kernel_traitsILi96ELi64ELi64ELi4ES3_EELb0ELb0ELb0ELb0ELb1ELb1ELb0ELb1EEEvNS_16Flash_fwd_paramsE$_ZN5flash30compute_attn_1rowblock_splitkvI23Flash_fwd_kernel_traitsILi96ELi64ELi64ELi4ELb0ELb0EN7cutlass10bfloat16_tE19Flash_kernel_traitsILi96ELi64ELi64ELi4ES3_EELb0ELb0ELb0ELb0ELb1ELb1ELb0ELb1ENS_16Flash_fwd_paramsEEEvRKT8_iiiii)
        /*03bc*/ 	.word	0x00000000


	//----- nvinfo : EIATTR_FRAME_SIZE
	.align		4
.L_170:
        /*03c0*/ 	.byte	0x04, 0x11
        /*03c2*/ 	.short	(.L_172 - .L_171)
	.align		4
.L_171:
        /*03c4*/ 	.word	index@(_ZN5flash24flash_fwd_splitkv_kernelI23Flash_fwd_kernel_traitsILi96ELi64ELi64ELi4ELb0ELb0EN7cutlass10bfloat16_tE19Flash_kernel_traitsILi96ELi64ELi64ELi4ES3_EELb0ELb0ELb0ELb0ELb1ELb1ELb0ELb1EEEvNS_16Flash_fwd_paramsE)
        /*03c8*/ 	.word	0x00000000


	//----- nvinfo : EIATTR_REGCOUNT
	.align		4
.L_172:
        /*03cc*/ 	.byte	0x04, 0x2f
        /*03ce*/ 	.short	(.L_174 - .L_173)
	.align		4
.L_173:
        /*03d0*/ 	.word	index@(_ZN5flash24flash_fwd_splitkv_kernelI23Flash_fwd_kernel_traitsILi96ELi64ELi64ELi4ELb0ELb0EN7cutlass10bfloat16_tE19Flash_kernel_traitsILi96ELi64ELi64ELi4ES3_EELb0ELb0ELb0ELb0ELb1ELb0ELb0ELb1EEEvNS_16Flash_fwd_paramsE)
        /*03d4*/ 	.word	0x00000094


	//----- nvinfo : EIATTR_FRAME_SIZE
	.align		4
.L_174:
        /*03d8*/ 	.byte	0x04, 0x11
        /*03da*/ 	.short	(.L_176 - .L_175)
	.align		4
.L_175:
        /*03dc*/ 	.word	index@($_ZN5flash24flash_fwd_splitkv_kernelI23Flash_fwd_kernel_traitsILi96ELi64ELi64ELi4ELb0ELb0EN7cutlass10bfloat16_tE19Flash_kernel_traitsILi96ELi64ELi64ELi4ES3_EELb0ELb0ELb0ELb0ELb1ELb0ELb0ELb1EEEvNS_16Flash_fwd_paramsE$_ZN5flash30compute_attn_1rowblock_splitkvI23Flash_fwd_kernel_traitsILi96ELi64ELi64ELi4ELb0ELb0EN7cutlass10bfloat16_tE19Flash_kernel_traitsILi96ELi64ELi64ELi4ES3_EELb0ELb0ELb0ELb0ELb1ELb0ELb0ELb1ENS_16Flash_fwd_paramsEEEvRKT8_iiiii)
        /*03e0*/ 	.word	0x00000000


	//----- nvinfo : EIATTR_FRAME_SIZE
	.align		4
.L_176:
        /*03e4*/ 	.byte	0x04, 0x11
        /*03e6*/ 	.short	(.L_178 - .L_177)
	.align		4
.L_177:
        /*03e8*/ 	.word	index@(_ZN5flash24flash_fwd_splitkv_kernelI23Flash_fwd_kernel_traitsILi96ELi64ELi64ELi4ELb0ELb0EN7cutlass10bfloat16_tE19Flash_kernel_traitsILi96ELi64ELi64ELi4ES3_EELb0ELb0ELb0ELb0ELb1ELb0ELb0ELb1EEEvNS_16Flash_fwd_paramsE)
        /*03ec*/ 	.word	0x00000000


	//----- nvinfo : EIATTR_REGCOUNT
	.align		4
.L_178:
        /*03f0*/ 	.byte	0x04, 0x2f
        /*03f2*/ 	.short	(.L_180 - .L_179)
	.align		4
.L_179:
        /*03f4*/ 	.word	index@(_ZN5flash24flash_fwd_splitkv_kernelI23Flash_fwd_kernel_traitsILi96ELi64ELi64ELi4ELb0ELb0EN7cutlass10bfloat16_tE19Flash_kernel_traitsILi96ELi64ELi64ELi4ES3_EELb0ELb0ELb1ELb0ELb0ELb1ELb0ELb0EEEvNS_16Flash_fwd_paramsE)
        /*03f8*/ 	.word	0x000000a8


	//----- nvinfo : EIATTR_FRAME_SIZE
	.align		4
.L_180:
        /*03fc*/ 	.byte	0x04, 0x11
        /*03fe*/ 	.short	(.L_182 - .L_181)
	.align		4
.L_181:
        /*0400*/ 	.word	index@($_ZN5flash24flash_fwd_splitkv_kernelI23Flash_fwd_kernel_traitsILi96ELi64ELi64ELi4ELb0ELb0EN7cutlass10bfloat16_tE19Flash_kernel_traitsILi96ELi64ELi64ELi4ES3_EELb0ELb0ELb1ELb0ELb0ELb1ELb0ELb0EEEvNS_16Flash_fwd_paramsE$_ZN5flash30compute_attn_1rowblock_splitkvI23Flash_fwd_kernel_traitsILi96ELi64ELi64ELi4ELb0ELb0EN7cutlass10bfloat16_tE19Flash_kernel_traitsILi96ELi64ELi64ELi4ES3_EELb0ELb0ELb1ELb0ELb0ELb1ELb0ELb0ENS_16Flash_fwd_paramsEEEvRKT8_iiiii)
        /*0404*/ 	.word	0x00000000


	//----- nvinfo : EIATTR_FRAME_SIZE
	.align		4
.L_182:
        /*0408*/ 	.byte	0x04, 0x11
        /*040a*/ 	.short	(.L_184 - .L_183)
	.align		4
.L_183:
        /*040c*/ 	.word	index@(_ZN5flash24flash_fwd_splitkv_kernelI23Flash_fwd_kernel_traitsILi96ELi64ELi64ELi4ELb0ELb0EN7cutlass10bfloat16_tE19Flash_kernel_traitsILi96ELi64ELi64ELi4ES3_EELb0ELb0ELb1ELb0ELb0ELb1ELb0ELb0EEEvNS_16Flash_fwd_paramsE)
        /*0410*/ 	.word	0x00000000


	//----- nvinfo : EIATTR_REGCOUNT
	.align		4
.L_184:
        /*0414*/ 	.byte	0x04, 0x2f
        /*0416*/ 	.short	(.L_186 - .L_185)
	.align		4
.L_185:
        /*0418*/ 	.word	index@(_ZN5flash24flash_fwd_splitkv_kernelI23Flash_fwd_kernel_traitsILi96ELi64ELi64ELi4ELb0ELb0EN7cutlass10bfloat16_tE19Flash_kernel_traitsILi96ELi64ELi64ELi4ES3_EELb0ELb0ELb1ELb0ELb0ELb0ELb0ELb0EEEvNS_16Flash_fwd_paramsE)
        /*041c*/ 	.word	0x000000a8


	//----- nvinfo : EIATTR_FRAME_SIZE
	.align		4
.L_186:
        /*0420*/ 	.byte	0x04, 0x11
        /*0422*/ 	.short	(.L_188 - .L_187)
	.align		4
.L_187:
        /*0424*/ 	.word	index@($_ZN5flash24flash_fwd_splitkv_kernelI23Flash_fwd_kernel_traitsILi96ELi64ELi64ELi4ELb0ELb0EN7cutlass10bfloat16_tE19Flash_kernel_traitsILi96ELi64ELi64ELi4ES3_EELb0ELb0ELb1ELb0ELb0ELb0ELb0ELb0EEEvNS_16Flash_fwd_paramsE$_ZN5flash30compute_attn_1rowblock_splitkvI23Flash_fwd_kernel_traitsILi96ELi64ELi64ELi4ELb0ELb0EN7cutlass10bfloat16_tE19Flash_kernel_traitsILi96ELi64ELi64ELi4ES3_EELb0ELb0ELb1ELb0ELb0ELb0ELb0ELb0ENS_16Flash_fwd_paramsEEEvRKT8_iiiii)
        /*0428*/ 	.word	0x00000000


	//----- nvinfo : EIATTR_FRAME_SIZE
	.align		4
.L_188:
        /*042c*/ 	.byte	0x04, 0x11
        /*042e*/ 	.short	(.L_190 - .L_189)
	.align		4
.L_189:
        /*0430*/ 	.word	index@(_ZN5flash24flash_fwd_splitkv_kernelI23Flash_fwd_kernel_traitsILi96ELi64ELi64ELi4ELb0ELb0EN7cutlass10bfloat16_tE19Flash_kernel_traitsILi96ELi64ELi64ELi4ES3_EELb0ELb0ELb1ELb0ELb0ELb0ELb0ELb0EEEvNS_16Flash_fwd_paramsE)
        /*0434*/ 	.word	0x00000000


	//----- nvinfo : EIATTR_REGCOUNT
	.align		4
.L_190:
        /*0438*/ 	.byte	0x04, 0x2f
        /*043a*/ 	.short	(.L_192 - .L_191)
	.align		4
.L_191:
        /*043c*/ 	.word	index@(_ZN5flash24flash_fwd_splitkv_kernelI23Flash_fwd_kernel_traitsILi96ELi64ELi64ELi4ELb0ELb0EN7cutlass10bfloat16_tE19Flash_kernel_traitsILi96ELi64ELi64ELi4ES3_EELb0ELb0ELb0ELb1ELb1ELb1ELb0ELb0EEEvNS_16Flash_fwd_paramsE)
        /*0440*/ 	.word	0x000000a6


	//----- nvinfo : EIATTR_FRAME_SIZE
	.align		4
.L_192:
        /*0444*/ 	.byte	0x04, 0x11
        /*0446*/ 	.short	(.L_194 - .L_193)
	.align		4
.L_193:
        /*0448*/ 	.word	index@($_ZN5flash24flash_fwd_splitkv_kernelI23Flash_fwd_kernel_traitsILi96ELi64ELi64ELi4ELb0ELb0EN7cutlass10bfloat16_tE19Flash_kernel_traitsILi96ELi64ELi64ELi4ES3_EELb0ELb0ELb0ELb1ELb1ELb1ELb0ELb0EEEvNS_16Flash_fwd_paramsE$_ZN5flash30compute_attn_1rowblock_splitkvI23Flash_fwd_kernel_traitsILi96ELi64ELi64ELi4ELb0ELb0EN7cutlass10bfloat16_tE19Flash_kernel_traitsILi96ELi64ELi64ELi4ES3_EELb0ELb0ELb0ELb1ELb1ELb1ELb0ELb0ENS_16Flash_fwd_paramsEEEvRKT8_iiiii)
        /*044c*/ 	.word	0x00000000


	//----- nvinfo : EIATTR_FRAME_SIZE
	.align		4
.L_194:
        /*0450*/ 	.byte	0x04, 0x11
        /*0452*/ 	.short	(.L_196 - .L_195)
	.align		4
.L_195:
        /*0454*/ 	.word	index@(_ZN5flash24flash_fwd_splitkv_kernelI23Flash_fwd_kernel_traitsILi96ELi64ELi64ELi4ELb0ELb0EN7cutlass10bfloat16_tE19Flash_kernel_traitsILi96ELi64ELi64ELi4ES3_EELb0ELb0ELb0ELb1ELb1ELb1ELb0ELb0EEEvNS_16Flash_fwd_paramsE)
        /*0458*/ 	.word	0x00000000


	//----- nvinfo : EIATTR_REGCOUNT
	.align		4
.L_196:
        /*045c*/ 	.byte	0x04, 0x2f
        /*045e*/ 	.short	(.L_198 - .L_197)
	.align		4
.L_197:
        /*0460*/ 	.word	index@(_ZN5flash24flash_fwd_splitkv_kernelI23Flash_fwd_kernel_traitsILi96ELi64ELi64ELi4ELb0ELb0EN7cutlass10bfloat16_tE19Flash_kernel_traitsILi96ELi64ELi64ELi4ES3_EELb0ELb0ELb0ELb1ELb1ELb0ELb0ELb0EEEvNS_16Flash_fwd_paramsE)
        /*0464*/ 	.word	0x000000b3


	//----- nvinfo : EIATTR_FRAME_SIZE
	.align		4
.L_198:
        /*0468*/ 	.byte	0x04, 0x11
        /*046a*/ 	.short	(.L_200 - .L_199)
	.align		4
.L_199:
        /*046c*/ 	.word	index@($_ZN5flash24flash_fwd_splitkv_kernelI23Flash_fwd_kernel_traitsILi96ELi64ELi64ELi4ELb0ELb0EN7cutlass10bfloat16_tE19Flash_kernel_traitsILi96ELi64ELi64ELi4ES3_EELb0ELb0ELb0ELb1ELb1ELb0ELb0ELb0EEEvNS_16Flash_fwd_paramsE$_ZN5flash30compute_attn_1rowblock_splitkvI23Flash_fwd_kernel_traitsILi96ELi64ELi64ELi4ELb0ELb0EN7cutlass10bfloat16_tE19Flash_kernel_traitsILi96ELi64ELi64ELi4ES3_EELb0ELb0ELb0ELb1ELb1ELb0ELb0ELb0ENS_16Flash_fwd_paramsEEEvRKT8_iiiii)
        /*0470*/ 	.word	0x00000000


	//----- nvinfo : EIATTR_FRAME_SIZE
	.align		4
.L_200:
        /*0474*/ 	.byte	0x04, 0x11
        /*0476*/ 	.short	(.L_202 - .L_201)
	.align		4
.L_201:
        /*0478*/ 	.word	index@(_ZN5flash24flash_fwd_splitkv_kernelI23Flash_fwd_kernel_traitsILi96ELi64ELi64ELi4ELb0ELb0EN7cutlass10bfloat16_tE19Flash_kernel_traitsILi96ELi64ELi64ELi4ES3_EELb0ELb0ELb0ELb1ELb1ELb0ELb0ELb0EEEvNS_16Flash_fwd_paramsE)
        /*047c*/ 	.word	0x00000000


	//----- nvinfo : EIATTR_REGCOUNT
	.align		4
.L_202:
        /*0480*/ 	.byte	0x04, 0x2f
        /*0482*/ 	.short	(.L_204 - .L_203)
	.align		4
.L_203:
        /*0484*/ 	.word	index@(_ZN5flash24flash_fwd_splitkv_kernelI23Flash_fwd_kernel_traitsILi96ELi64ELi64ELi4ELb0ELb0EN7cutlass10bfloat16_tE19Flash_kernel_traitsILi96ELi64ELi64ELi4ES3_EELb0ELb1ELb0ELb0ELb0ELb1ELb1ELb1EEEvNS_16Flash_fwd_paramsE)
        /*0488*/ 	.word	0x000000a8


	//----- nvinfo : EIATTR_FRAME_SIZE
	.align		4
.L_204:
        /*048c*/ 	.byte	0x04, 0x11
        /*048e*/ 	.short	(.L_206 - .L_205)
	.align		4
.L_205:
        /*0490*/ 	.word	index@($_ZN5flash24flash_fwd_splitkv_kernelI23Flash_fwd_kernel_traitsILi96ELi64ELi64ELi4ELb0ELb0EN7cutlass10bfloat16_tE19Flash_kernel_traitsILi96ELi64ELi64ELi4ES3_EELb0ELb1ELb0ELb0ELb0ELb1ELb1ELb1EEEvNS_16Flash_fwd_paramsE$_ZN5flash30compute_attn_1rowblock_splitkvI23Flash_fwd_kernel_traitsILi96ELi64ELi64ELi4ELb0ELb0EN7cutlass10bfloat16_tE19Flash_kernel_traitsILi96ELi64ELi64ELi4ES3_EELb0ELb1ELb0ELb0ELb0ELb1ELb1ELb1ENS_16Flash_fwd_paramsEEEvRKT8_iiiii)
        /*0494*/ 	.word	0x00000000


	//----- nvinfo : EIATTR_FRAME_SIZE
	.align		4
.L_206:
        /*0498*/ 	.byte	0x04, 0x11
        /*049a*/ 	.short	(.L_208 - .L_207)
	.align		4
.L_207:
        /*049c*/ 	.word	index@(_ZN5flash24flash_fwd_splitkv_kernelI23Flash_fwd_kernel_traitsILi96ELi64ELi64ELi4ELb0ELb0EN7cutlass10bfloat16_tE19Flash_kernel_traitsILi96ELi64ELi64ELi4ES3_EELb0ELb1ELb0ELb0ELb0ELb1ELb1ELb1EEEvNS_16Flash_fwd_paramsE)
        /*04a0*/ 	.word	0x00000000


	//----- nvinfo : EIATTR_REGCOUNT
	.align		4
.L_208:
        /*04a4*/ 	.byte	0x04, 0x2f
        /*04a6*/ 	.short	(.L_210 - .L_209)
	.align		4
.L_209:
        /*04a8*/ 	.word	index@(_ZN5flash24flash_fwd_splitkv_kernelI23Flash_fwd_kernel_traitsILi96ELi64ELi64ELi4ELb0ELb0EN7cutlass10bfloat16_tE19Flash_kernel_traitsILi96ELi64ELi64ELi4ES3_EELb0ELb1ELb0ELb0ELb0ELb0ELb1ELb1EEEvNS_16Flash_fwd_paramsE)
        /*04ac*/ 	.word	0x000000a6


	//----- nvinfo : EIATTR_FRAME_SIZE
	.align		4
.L_210:
        /*04b0*/ 	.byte	0x04, 0x11
        /*04b2*/ 	.short	(.L_212 - .L_211)
	.align		4
.L_211:
        /*04b4*/ 	.word	index@($_ZN5flash24flash_fwd_splitkv_kernelI23Flash_fwd_kernel_traitsILi96ELi64ELi64ELi4ELb0ELb0EN7cutlass10bfloat16_tE19Flash_kernel_traitsILi96ELi64ELi64ELi4ES3_EELb0ELb1ELb0ELb0ELb0ELb0ELb1ELb1EEEvNS_16Flash_fwd_paramsE$_ZN5flash30compute_attn_1rowblock_splitkvI23Flash_fwd_kernel_traitsILi96ELi64ELi64ELi4ELb0ELb0EN7cutlass10bfloat16_tE19Flash_kernel_traitsILi96ELi64ELi64ELi4ES3_EELb0ELb1ELb0ELb0ELb0ELb0ELb1ELb1ENS_16Flash_fwd_paramsEEEvRKT8_iiiii)
        /*04b8*/ 	.word	0x00000000


	//----- nvinfo : EIATTR_FRAME_SIZE
	.align		4
.L_212:
        /*04bc*/ 	.byte	0x04, 0x11
        /*04be*/ 	.short	(.L_214 - .L_213)
	.align		4
.L_213:
        /*04c0*/ 	.word	index@(_ZN5flash24flash_fwd_splitkv_kernelI23Flash_fwd_kernel_traitsILi96ELi64ELi64ELi4ELb0ELb0EN7cutlass10bfloat16_tE19Flash_kernel_traitsILi96ELi64ELi64ELi4ES3_EELb0ELb1ELb0ELb0ELb0ELb0ELb1ELb1EEEvNS_16Flash_fwd_paramsE)
        /*04c4*/ 	.word	0x00000000


	//----- nvinfo : EIATTR_REGCOUNT
	.align		4
.L_214:
        /*04c8*/ 	.byte	0x04, 0x2f
        /*04ca*/ 	.short	(.L_216 - .L_215)
	.align		4
.L_215:
        /*04cc*/ 	.word	index@(_ZN5flash24flash_fwd_splitkv_kernelI23Flash_fwd_kernel_traitsILi96ELi64ELi64ELi4ELb0ELb0EN7cutlass10bfloat16_tE19Flash_kernel_traitsILi96ELi64ELi64ELi4ES3_EELb0ELb1ELb0ELb0ELb0ELb1ELb1ELb0EEEvNS_16Flash_fwd_paramsE)
        /*04d0*/ 	.word	0x000000a7


	//----- nvinfo : EIATTR_FRAME_SIZE
	.align		4
.L_216:
        /*04d4*/ 	.byte	0x04, 0x11
        /*04d6*/ 	.short	(.L_218 - .L_217)
	.align		4
.L_217:
        /*04d8*/ 	.word	index@($_ZN5flash24flash_fwd_splitkv_kernelI23Flash_fwd_kernel_traitsILi96ELi64ELi64ELi4ELb0ELb0EN7cutlass10bfloat16_tE19Flash_kernel_traitsILi96ELi64ELi64ELi4ES3_EELb0ELb1ELb0ELb0ELb0ELb1ELb1ELb0EEEvNS_16Flash_fwd_paramsE$_ZN5flash30compute_attn_1rowblock_splitkvI23Flash_fwd_kernel_traitsILi96ELi64ELi64ELi4ELb0ELb0EN7cutlass10bfloat16_tE19Flash_kernel_traitsILi96ELi64ELi64ELi4ES3_EELb0ELb1ELb0ELb0ELb0ELb1ELb1ELb0ENS_16Flash_fwd_paramsEEEvRKT8_iiiii)
        /*04dc*/ 	.word	0x00000000


	//----- nvinfo : EIATTR_FRAME_SIZE
	.align		4
.L_218:
        /*04e0*/ 	.byte	0x04, 0x11
        /*04e2*/ 	.short	(.L_220 - .L_219)
	.align		4
.L_219:
        /*04e4*/ 	.word	index@(_ZN5flash24flash_fwd_splitkv_kernelI23Flash_fwd_kernel_traitsILi96ELi64ELi64ELi4ELb0ELb0EN7cutlass10bfloat16_tE19Flash_kernel_traitsILi96ELi64ELi64ELi4ES3_EELb0ELb1ELb0ELb0ELb0ELb1ELb1ELb0EEEvNS_16Flash_fwd_paramsE)
        /*04e8*/ 	.word	0x00000000


	//----- nvinfo : EIATTR_REGCOUNT
	.align		4
.L_220:
        /*04ec*/ 	.byte	0x04, 0x2f
        /*04ee*/ 	.short	(.L_222 - .L_221)
	.align		4
.L_221:
        /*04f0*/ 	.word	index@(_ZN5flash24flash_fwd_splitkv_kernelI23Flash_fwd_kernel_traitsILi96ELi64ELi64ELi4ELb0ELb0EN7cutlass10bfloat16_tE19Flash_kernel_traitsILi96ELi64ELi64ELi4ES3_EELb0ELb1ELb0ELb0ELb0ELb0ELb1ELb0EEEvNS_16Flash_fwd_paramsE)
        /*04f4*/ 	.word	0x000000be


	//----- nvinfo : EIATTR_FRAME_SIZE
	.align		4
.L_222:
        /*04f8*/ 	.byte	0x04, 0x11
        /*04fa*/ 	.short	(.L_224 - .L_223)
	.align		4
.L_223:
        /*04fc*/ 	.word	index@($_ZN5flash24flash_fwd_splitkv_kernelI23Flash_fwd_kernel_traitsILi96ELi64ELi64ELi4ELb0ELb0EN7cutlass10bfloat16_tE19Flash_kernel_traitsILi96ELi64ELi64ELi4ES3_EELb0ELb1ELb0ELb0ELb0ELb0ELb1ELb0EEEvNS_16Flash_fwd_paramsE$_ZN5flash30compute_attn_1rowblock_splitkvI23Flash_fwd_kernel_traitsILi96ELi64ELi64ELi4ELb0ELb0EN7cutlass10bfloat16_tE19Flash_kernel_traitsILi96ELi64ELi64ELi4ES3_EELb0ELb1ELb0ELb0ELb0ELb0ELb1ELb0ENS_16Flash_fwd_paramsEEEvRKT8_iiiii)
        /*0500*/ 	.word	0x00000000


	//----- nvinfo : EIATTR_FRAME_SIZE
	.align		4
.L_224:
        /*0504*/ 	.byte	0x04, 0x11
        /*0506*/ 	.short	(.L_226 - .L_225)
	.align		4
.L_225:
        /*0508*/ 	.word	index@(_ZN5flash24flash_fwd_splitkv_kernelI23Flash_fwd_kernel_traitsILi96ELi64ELi64ELi4ELb0ELb0EN7cutlass10bfloat16_tE19Flash_kernel_traitsILi96ELi64ELi64ELi4ES3_EELb0ELb1ELb0ELb0ELb0ELb0ELb1ELb0EEEvNS_16Flash_fwd_paramsE)
        /*050c*/ 	.word	0x00000000


	//----- nvinfo : EIATTR_REGCOUNT
	.align		4
.L_226:
        /*0510*/ 	.byte	0x04, 0x2f
        /*0512*/ 	.short	(.L_228 - .L_227)
	.align		4
.L_227:
        /*0514*/ 	.word	index@(_ZN5flash24flash_fwd_splitkv_kernelI23Flash_fwd_kernel_traitsILi96ELi64ELi64ELi4ELb0ELb0EN7cutlass10bfloat16_tE19Flash_kernel_traitsILi96ELi64ELi64ELi4ES3_EELb0ELb1ELb0ELb0ELb0ELb1ELb0ELb1EEEvNS_16Flash_fwd_paramsE)
        /*0518*/ 	.word	0x000000a8


	//----- nvinfo : EIATTR_FRAME_SIZE
	.align		4
.L_228:
        /*051c*/ 	.byte	0x04, 0x11
        /*051e*/ 	.short	(.L_230 - .L_229)
	.align		4
.L_229:
        /*0520*/ 	.word	index@($_ZN5flash24flash_fwd_splitkv_kernelI23Flash_fwd_kernel_traitsILi96ELi64ELi64ELi4ELb0ELb0EN7cutlass10bfloat16_tE19Flash_kernel_traitsILi96ELi64ELi64ELi4ES3_EELb0ELb1ELb0ELb0ELb0ELb1ELb0ELb1EEEvNS_16Flash_fwd_paramsE$_ZN5flash30compute_attn_1rowblock_splitkvI23Flash_fwd_kernel_traitsILi96ELi64ELi64ELi4ELb0ELb0EN7cutlass10bfloat16_tE19Flash_kernel_traitsILi96ELi64ELi64ELi4ES3_EELb0ELb1ELb0ELb0ELb0ELb1ELb0ELb1ENS_16Flash_fwd_paramsEEEvRKT8_iiiii)
        /*0524*/ 	.word	0x00000000


	//----- nvinfo : EIATTR_FRAME_SIZE
	.align		4
.L_230:
        /*0528*/ 	.byte	0x04, 0x11
        /*052a*/ 	.short	(.L_232 - .L_231)
	.align		4
.L_231:
        /*052c*/ 	.word	index@(_ZN5flash24flash_fwd_splitkv_kernelI23Flash_fwd_kernel_traitsILi96ELi64ELi64ELi4ELb0ELb0EN7cutlass10bfloat16_tE19Flash_kernel_traitsILi96ELi64ELi64ELi4ES3_EELb0ELb1ELb0ELb0ELb0ELb1ELb0ELb1EEEvNS_16Flash_fwd_paramsE)
        /*0530*/ 	.word	0x00000000


	//----- nvinfo : EIATTR_REGCOUNT
	.align		4
.L_232:
        /*0534*/ 	.byte	0x04, 0x2f
        /*0536*/ 	.short	(.L_234 - .L_233)
	.align		4
.L_233:
        /*0538*/ 	.word	index@(_ZN5flash24flash_fwd_splitkv_kernelI23Flash_fwd_kernel_traitsILi96ELi64ELi64ELi4ELb0ELb0EN7cutlass10bfloat16_tE19Flash_kernel_traitsILi96ELi64ELi64ELi4ES3_EELb0ELb1ELb0ELb0ELb0ELb0ELb0ELb1EEEvNS_16Flash_fwd_paramsE)
        /*053c*/ 	.word	0x000000a6


	//----- nvinfo : EIATTR_FRAME_SIZE
	.align		4
.L_234:
        /*0540*/ 	.byte	0x04, 0x11
        /*0542*/ 	.short	(.L_236 - .L_235)
	.align		4
.L_235:
        /*0544*/ 	.word	index@($_ZN5flash24flash_fwd_splitkv_kernelI23Flash_fwd_kernel_traitsILi96ELi64ELi64ELi4ELb0ELb0EN7cutlass10bfloat16_tE19Flash_kernel_traitsILi96ELi64ELi64ELi4ES3_EELb0ELb1ELb0ELb0ELb0ELb0ELb0ELb1EEEvNS_16Flash_fwd_paramsE$_ZN5flash30compute_attn_1rowblock_splitkvI23Flash_fwd_kernel_traitsILi96ELi64ELi64ELi4ELb0ELb0EN7cutlass10bfloat16_tE19Flash_kernel_traitsILi96ELi64ELi64ELi4ES3_EELb0ELb1ELb0ELb0ELb0ELb0ELb0ELb1ENS_16Flash_fwd_paramsEEEvRKT8_iiiii)
        /*0548*/ 	.word	0x00000000


	//----- nvinfo : EIATTR_FRAME_SIZE
	.align		4
.L_236:
        /*054c*/ 	.byte	0x04, 0x11
        /*054e*/ 	.short	(.L_238 - .L_237)
	.align		4
.L_237:
        /*0550*/ 	.word	index@(_ZN5flash24flash_fwd_splitkv_kernelI23Flash_fwd_kernel_traitsILi96ELi64ELi64ELi4ELb0ELb0EN7cutlass10bfloat16_tE19Flash_kernel_traitsILi96ELi64ELi64ELi4ES3_EELb0ELb1ELb0ELb0ELb0ELb0ELb0ELb1EEEvNS_16Flash_fwd_paramsE)
        /*0554*/ 	.word	0x00000000


	//----- nvinfo : EIATTR_REGCOUNT
	.align		4
.L_238:
        /*0558*/ 	.byte	0x04, 0x2f
        /*055a*/ 	.short	(.L_240 - .L_239)
	.align		4
.L_239:
        /*055c*/ 	.word	index@(_ZN5flash24flash_fwd_splitkv_kernelI23Flash_fwd_kernel_traitsILi96ELi64ELi64ELi4ELb0ELb0EN7cutlass10bfloat16_tE19Flash_kernel_traitsILi96ELi64ELi64ELi4ES3_EELb0ELb1ELb0ELb0ELb0ELb1ELb0ELb0EEEvNS_16Flash_fwd_paramsE)
        /*0560*/ 	.word	0x000000ca


	//----- nvinfo : EIATTR_FRAME_SIZE
	.align		4
.L_240:
        /*0564*/ 	.byte	0x04, 0x11
        /*0566*/ 	.short	(.L_242 - .L_241)
	.align		4
.L_241:
        /*0568*/ 	.word	index@($_ZN5flash24flash_fwd_splitkv_kernelI23Flash_fwd_kernel_traitsILi96ELi64ELi64ELi4ELb0ELb0EN7cutlass10bfloat16_tE19Flash_kernel_traitsILi96ELi64ELi64ELi4ES3_EELb0ELb1ELb0ELb0ELb0ELb1ELb0ELb0EEEvNS_16Flash_fwd_paramsE$_ZN5flash30compute_attn_1rowblock_splitkvI23Flash_fwd_kernel_traitsILi96ELi64ELi64ELi4ELb0ELb0EN7cutlass10bfloat16_tE19Flash_kernel_traitsILi96ELi64ELi64ELi4ES3_EELb0ELb1ELb0ELb0ELb0ELb1ELb0ELb0ENS_16Flash_fwd_paramsEEEvRKT8_iiiii)
        /*056c*/ 	.word	0x00000000


	//----- nvinfo : EIATTR_FRAME_SIZE
	.align		4
.L_242:
        /*0570*/ 	.byte	0x04, 0x11
        /*0572*/ 	.short	(.L_244 - .L_243)
	.align		4
.L_243:
        /*0574*/ 	.word	index@(_ZN5flash24flash_fwd_splitkv_kernelI23Flash_fwd_kernel_traitsILi96ELi64ELi64ELi4ELb0ELb0EN7cutlass10bfloat16_tE19Flash_kernel_traitsILi96ELi64ELi64ELi4ES3_EELb0ELb1ELb0ELb0ELb0ELb1ELb0ELb0EEEvNS_16Flash_fwd_paramsE)
        /*0578*/ 	.word	0x00000000


	//----- nvinfo : EIATTR_REGCOUNT
	.align		4
.L_244:
        /*057c*/ 	.byte	0x04, 0x2f
        /*057e*/ 	.short	(.L_246 - .L_245)
	.align		4
.L_245:
        /*0580*/ 	.word	index@(_ZN5flash24flash_fwd_splitkv_kernelI23Flash_fwd_kernel_traitsILi96ELi64ELi64ELi4ELb0ELb0EN7cutlass10bfloat16_tE19Flash_kernel_traitsILi96ELi64ELi64ELi4ES3_EELb0ELb1ELb0ELb0ELb0ELb0ELb0ELb0EEEvNS_16Flash_fwd_paramsE)
        /*0584*/ 	.word	0x000000c5


	//----- nvinfo : EIATTR_FRAME_SIZE
	.align		4
.L_246:
        /*0588*/ 	.byte	0x04, 0x11
        /*058a*/ 	.short	(.L_248 - .L_247)
	.align		4
.L_247:
        /*058c*/ 	.word	index@($_ZN5flash24flash_fwd_splitkv_kernelI23Flash_fwd_kernel_traitsILi96ELi64ELi64ELi4ELb0ELb0EN7cutlass10bfloat16_tE19Flash_kernel_traitsILi96ELi64ELi64ELi4ES3_EELb0ELb1ELb0ELb0ELb0ELb0ELb0ELb0EEEvNS_16Flash_fwd_paramsE$_ZN5flash30compute_attn_1rowblock_splitkvI23Flash_fwd_kernel_traitsILi96ELi64ELi64ELi4ELb0ELb0EN7cutlass10bfloat16_tE19Flash_kernel_traitsILi96ELi64ELi64ELi4ES3_EELb0ELb1ELb0ELb0ELb0ELb0ELb0ELb0ENS_16Flash_fwd_paramsEEEvRKT8_iiiii)
        /*0590*/ 	.word	0x00000000


	//----- nvinfo : EIATTR_FRAME_SIZE
	.align		4
.L_248:
        /*0594*/ 	.byte	0x04, 0x11
        /*0596*/ 	.short	(.L_250 - .L_249)
	.align		4
.L_249:
        /*0598*/ 	.word	index@(_ZN5flash24flash_fwd_splitkv_kernelI23Flash_fwd_kernel_traitsILi96ELi64ELi64ELi4ELb0ELb0EN7cutlass10bfloat16_tE19Flash_kernel_traitsILi96ELi64ELi64ELi4ES3_EELb0ELb1ELb0ELb0ELb0ELb0ELb0ELb0EEEvNS_16Flash_fwd_paramsE)
        /*059c*/ 	.word	0x00000000


	//----- nvinfo : EIATTR_REGCOUNT
	.align		4
.L_250:
        /*05a0*/ 	.byte	0x04, 0x2f
        /*05a2*/ 	.short	(.L_252 - .L_251)
	.align		4
.L_251:
        /*05a4*/ 	.word	index@(_ZN5flash24flash_fwd_splitkv_kernelI23Flash_fwd_kernel_traitsILi96ELi64ELi64ELi4ELb0ELb0EN7cutlass10bfloat16_tE19Flash_kernel_traitsILi96ELi64ELi64ELi4ES3_EELb0ELb0ELb0ELb0ELb0ELb1ELb1ELb1EEEvNS_16Flash_fwd_paramsE)
        /*05a8*/ 	.word	0x000000a8


	//----- nvinfo : EIATTR_FRAME_SIZE
	.align		4
.L_252:
        /*05ac*/ 	.byte	0x04, 0x11
        /*05ae*/ 	.short	(.L_254 - .L_253)
	.align		4
.L_253:
        /*05b0*/ 	.word	index@($_ZN5flash24flash_fwd_splitkv_kernelI23Flash_fwd_kernel_traitsILi96ELi64ELi64ELi4ELb0ELb0EN7cutlass10bfloat16_tE19Flash_kernel_traitsILi96ELi64ELi64ELi4ES3_EELb0ELb0ELb0ELb0ELb0ELb1ELb1ELb1EEEvNS_16Flash_fwd_paramsE$_ZN5flash30compute_attn_1rowblock_splitkvI23Flash_fwd_kernel_traitsILi96ELi64ELi64ELi4ELb0ELb0EN7cutlass10bfloat16_tE19Flash_kernel_traitsILi96ELi64ELi64ELi4ES3_EELb0ELb0ELb0ELb0ELb0ELb1ELb1ELb1ENS_16Flash_fwd_paramsEEEvRKT8_iiiii)
        /*05b4*/ 	.word	0x00000000


	//----- nvinfo : EIATTR_FRAME_SIZE
	.align		4
.L_254:
        /*05b8*/ 	.byte	0x04, 0x11
        /*05ba*/ 	.short	(.L_256 - .L_255)
	.align		4
.L_255:
        /*05bc*/ 	.word	index@(_ZN5flash24flash_fwd_splitkv_kernelI23Flash_fwd_kernel_traitsILi96ELi64ELi64ELi4ELb0ELb0EN7cutlass10bfloat16_tE19Flash_kernel_traitsILi96ELi64ELi64ELi4ES3_EELb0ELb0ELb0ELb0ELb0ELb1ELb1ELb1EEEvNS_16Flash_fwd_paramsE)
        /*05c0*/ 	.word	0x00000000


	//----- nvinfo : EIATTR_REGCOUNT
	.align		4
.L_256:
        /*05c4*/ 	.byte	0x04, 0x2f
        /*05c6*/ 	.short	(.L_258 - .L_257)
	.align		4
.L_257:
        /*05c8*/ 	.word	index@(_ZN5flash24flash_fwd_splitkv_kernelI23Flash_fwd_kernel_traitsILi96ELi64ELi64ELi4ELb0ELb0EN7cutlass10bfloat16_tE19Flash_kernel_traitsILi96ELi64ELi64ELi4ES3_EELb0ELb0ELb0ELb0ELb0ELb0ELb1ELb1EEEvNS_16Flash_fwd_paramsE)
        /*05cc*/ 	.word	0x00000093


	//----- nvinfo : EIATTR_FRAME_SIZE
	.align		4
.L_258:
        /*05d0*/ 	.byte	0x04, 0x11
        /*05d2*/ 	.short	(.L_260 - .L_259)
	.align		4
.L_259:
        /*05d4*/ 	.word	index@($_ZN5flash24flash_fwd_splitkv_kernelI23Flash_fwd_kernel_traitsILi96ELi64ELi64ELi4ELb0ELb0EN7cutlass10bfloat16_tE19Flash_kernel_traitsILi96ELi64ELi64ELi4ES3_EELb0ELb0ELb0ELb0ELb0ELb0ELb1ELb1EEEvNS_16Flash_fwd_paramsE$_ZN5flash30compute_attn_1rowblock_splitkvI23Flash_fwd_kernel_traitsILi96ELi64ELi64ELi4ELb0ELb0EN7cutlass10bfloat16_tE19Flash_kernel_traitsILi96ELi64ELi64ELi4ES3_EELb0ELb0ELb0ELb0ELb0ELb0ELb1ELb1ENS_16Flash_fwd_paramsEEEvRKT8_iiiii)
        /*05d8*/ 	.word	0x00000000


	//----- nvinfo : EIATTR_FRAME_SIZE
	.align		4
.L_260:
        /*05dc*/ 	.byte	0x04, 0x11
        /*05de*/ 	.short	(.L_262 - .L_261)
	.align		4
.L_261:
        /*05e0*/ 	.word	index@(_ZN5flash24flash_fwd_splitkv_kernelI23Flash_fwd_kernel_traitsILi96ELi64ELi64ELi4ELb0ELb0EN7cutlass10bfloat16_tE19Flash_kernel_traitsILi96ELi64ELi64ELi4ES3_EELb0ELb0ELb0ELb0ELb0ELb0ELb1ELb1EEEvNS_16Flash_fwd_paramsE)
        /*05e4*/ 	.word	0x00000000


	//----- nvinfo : EIATTR_REGCOUNT
	.align		4
.L_262:
        /*05e8*/ 	.byte	0x04, 0x2f
        /*05ea*/ 	.short	(.L_264 - .L_263)
	.align		4
.L_263:
        /*05ec*/ 	.word	index@(_ZN5flash24flash_fwd_splitkv_kernelI23Flash_fwd_kernel_traitsILi96ELi64ELi64ELi4ELb0ELb0EN7cutlass10bfloat16_tE19Flash_kernel_traitsILi96ELi64ELi64ELi4ES3_EELb0ELb0ELb0ELb0ELb0ELb1ELb1ELb0EEEvNS_16Flash_fwd_paramsE)
        /*05f0*/ 	.word	0x000000a8


	//----- nvinfo : EIATTR_FRAME_SIZE
	.align		4
.L_264:
        /*05f4*/ 	.byte	0x04, 0x11
        /*05f6*/ 	.short	(.L_266 - .L_265)
	.align		4
.L_265:
        /*05f8*/ 	.word	index@($_ZN5flash24flash_fwd_splitkv_kernelI23Flash_fwd_kernel_traitsILi96ELi64ELi64ELi4ELb0ELb0EN7cutlass10bfloat16_tE19Flash_kernel_traitsILi96ELi64ELi64ELi4ES3_EELb0ELb0ELb0ELb0ELb0ELb1ELb1ELb0EEEvNS_16Flash_fwd_paramsE$_ZN5flash30compute_attn_1rowblock_splitkvI23Flash_fwd_kernel_traitsILi96ELi64ELi64ELi4ELb0ELb0EN7cutlass10bfloat16_tE19Flash_kernel_traitsILi96ELi64ELi64ELi4ES3_EELb0ELb0ELb0ELb0ELb0ELb1ELb1ELb0ENS_16Flash_fwd_paramsEEEvRKT8_iiiii)
        /*05fc*/ 	.word	0x00000000


	//----- nvinfo : EIATTR_FRAME_SIZE
	.align		4
.L_266:
        /*0600*/ 	.byte	0x04, 0x11
        /*0602*/ 	.short	(.L_268 - .L_267)
	.align		4
.L_267:
        /*0604*/ 	.word	index@(_ZN5flash24flash_fwd_splitkv_kernelI23Flash_fwd_kernel_traitsILi96ELi64ELi64ELi4ELb0ELb0EN7cutlass10bfloat16_tE19Flash_kernel_traitsILi96ELi64ELi64ELi4ES3_EELb0ELb0ELb0ELb0ELb0ELb1ELb1ELb0EEEvNS_16Flash_fwd_paramsE)
        /*0608*/ 	.word	0x00000000


	//----- nvinfo : EIATTR_REGCOUNT
	.align		4
.L_268:
        /*060c*/ 	.byte	0x04, 0x2f
        /*060e*/ 	.short	(.L_270 - .L_269)
	.align		4
.L_269:
        /*0610*/ 	.word	index@(_ZN5flash24flash_fwd_splitkv_kernelI23Flash_fwd_kernel_traitsILi96ELi64ELi64ELi4ELb0ELb0EN7cutlass10bfloat16_tE19Flash_kernel_traitsILi96ELi64ELi64ELi4ES3_EELb0ELb0ELb0ELb0ELb0ELb0ELb1ELb0EEEvNS_16Flash_fwd_paramsE)
        /*0614*/ 	.word	0x000000a8


	//----- nvinfo : EIATTR_FRAME_SIZE
	.align		4
.L_270:
        /*0618*/ 	.byte	0x04, 0x11
        /*061a*/ 	.short	(.L_272 - .L_271)
	.align		4
.L_271:
        /*061c*/ 	.word	index@($_ZN5flash24flash_fwd_splitkv_kernelI23Flash_fwd_kernel_traitsILi96ELi64ELi64ELi4ELb0ELb0EN7cutlass10bfloat16_tE19Flash_kernel_traitsILi96ELi64ELi64ELi4ES3_EELb0ELb0ELb0ELb0ELb0ELb0ELb1ELb0EEEvNS_16Flash_fwd_paramsE$_ZN5flash30compute_attn_1rowblock_splitkvI23Flash_fwd_kernel_traitsILi96ELi64ELi64ELi4ELb0ELb0EN7cutlass10bfloat16_tE19Flash_kernel_traitsILi96ELi64ELi64ELi4ES3_EELb0ELb0ELb0ELb0ELb0ELb0ELb1ELb0ENS_16Flash_fwd_paramsEEEvRKT8_iiiii)
        /*0620*/ 	.word	0x00000000


	//----- nvinfo : EIATTR_FRAME_SIZE
	.align		4
.L_272:
        /*0624*/ 	.byte	0x04, 0x11
        /*0626*/ 	.short	(.L_274 - .L_273)
	.align		4
.L_273:
        /*0628*/ 	.word	index@(_ZN5flash24flash_fwd_splitkv_kernelI23Flash_fwd_kernel_traitsILi96ELi64ELi64ELi4ELb0ELb0EN7cutlass10bfloat16_tE19Flash_kernel_traitsILi96ELi64ELi64ELi4ES3_EELb0ELb0ELb0ELb0ELb0ELb0ELb1ELb0EEEvNS_16Flash_fwd_paramsE)
        /*062c*/ 	.word	0x00000000


	//----- nvinfo : EIATTR_REGCOUNT
	.align		4
.L_274:
        /*0630*/ 	.byte	0x04, 0x2f
        /*0632*/ 	.short	(.L_276 - .L_275)
	.align		4
.L_275:
        /*0634*/ 	.word	index@(_ZN5flash24flash_fwd_splitkv_kernelI23Flash_fwd_kernel_traitsILi96ELi64ELi64ELi4ELb0ELb0EN7cutlass10bfloat16_tE19Flash_kernel_traitsILi96ELi64ELi64ELi4ES3_EELb0ELb0ELb0ELb0ELb0ELb1ELb0ELb1EEEvNS_16Flash_fwd_paramsE)
        /*0638*/ 	.word	0x000000a8


	//----- nvinfo : EIATTR_FRAME_SIZE
	.align		4
.L_276:
        /*063c*/ 	.byte	0x04, 0x11
        /*063e*/ 	.short	(.L_278 - .L_277)
	.align		4
.L_277:
        /*0640*/ 	.word	index@($_ZN5flash24flash_fwd_splitkv_kernelI23Flash_fwd_kernel_traitsILi96ELi64ELi64ELi4ELb0ELb0EN7cutlass10bfloat16_tE19Flash_kernel_traitsILi96ELi64ELi64ELi4ES3_EELb0ELb0ELb0ELb0ELb0ELb1ELb0ELb1EEEvNS_16Flash_fwd_paramsE$_ZN5flash30compute_attn_1rowblock_splitkvI23Flash_fwd_kernel_traitsILi96ELi64ELi64ELi4ELb0ELb0EN7cutlass10bfloat16_tE19Flash_kernel_traitsILi96ELi64ELi64ELi4ES3_EELb0ELb0ELb0ELb0ELb0ELb1ELb0ELb1ENS_16Flash_fwd_paramsEEEvRKT8_iiiii)
        /*0644*/ 	.word	0x00000000


	//----- nvinfo : EIATTR_FRAME_SIZE
	.align		4
.L_278:
        /*0648*/ 	.byte	0x04, 0x11
        /*064a*/ 	.short	(.L_280 - .L_279)
	.align		4
.L_279:
        /*064c*/ 	.word	index@(_ZN5flash24flash_fwd_splitkv_kernelI23Flash_fwd_kernel_traitsILi96ELi64ELi64ELi4ELb0ELb0EN7cutlass10bfloat16_tE19Flash_kernel_traitsILi96ELi64ELi64ELi4ES3_EELb0ELb0ELb0ELb0ELb0ELb1ELb0ELb1EEEvNS_16Flash_fwd_paramsE)
        /*0650*/ 	.word	0x00000000


	//----- nvinfo : EIATTR_REGCOUNT
	.align		4
.L_280:
        /*0654*/ 	.byte	0x04, 0x2f
        /*0656*/ 	.short	(.L_282 - .L_281)
	.align		4
.L_281:
        /*0658*/ 	.word	index@(_ZN5flash24flash_fwd_splitkv_kernelI23Flash_fwd_kernel_traitsILi96ELi64ELi64ELi4ELb0ELb0EN7cutlass10bfloat16_tE19Flash_kernel_traitsILi96ELi64ELi64ELi4ES3_EELb0ELb0ELb0ELb0ELb0ELb0ELb0ELb1EEEvNS_16Flash_fwd_paramsE)
        /*065c*/ 	.word	0x00000093


	//----- nvinfo : EIATTR_FRAME_SIZE
	.align		4
.L_282:
        /*0660*/ 	.byte	0x04, 0x11
        /*0662*/ 	.short	(.L_284 - .L_283)
	.align		4
.L_283:
        /*0664*/ 	.word	index@($_ZN5flash24flash_fwd_splitkv_kernelI23Flash_fwd_kernel_traitsILi96ELi64ELi64ELi4ELb0ELb0EN7cutlass10bfloat16_tE19Flash_kernel_traitsILi96ELi64ELi64ELi4ES3_EELb0ELb0ELb0ELb0ELb0ELb0ELb0ELb1EEEvNS_16Flash_fwd_paramsE$_ZN5flash30compute_attn_1rowblock_splitkvI23Flash_fwd_kernel_traitsILi96ELi64ELi64ELi4ELb0ELb0EN7cutlass10bfloat16_tE19Flash_kernel_traitsILi96ELi64ELi64ELi4ES3_EELb0ELb0ELb0ELb0ELb0ELb0ELb0ELb1ENS_16Flash_fwd_paramsEEEvRKT8_iiiii)
        /*0668*/ 	.word	0x00000000


	//----- nvinfo : EIATTR_FRAME_SIZE
	.align		4
.L_284:
        /*066c*/ 	.byte	0x04, 0x11
        /*066e*/ 	.short	(.L_286 - .L_285)
	.align		4
.L_285:
        /*0670*/ 	.word	index@(_ZN5flash24flash_fwd_splitkv_kernelI23Flash_fwd_kernel_traitsILi96ELi64ELi64ELi4ELb0ELb0EN7cutlass10bfloat16_tE19Flash_kernel_traitsILi96ELi64ELi64ELi4ES3_EELb0ELb0ELb0ELb0ELb0ELb0ELb0ELb1EEEvNS_16Flash_fwd_paramsE)
        /*0674*/ 	.word	0x00000000


	//----- nvinfo : EIATTR_REGCOUNT
	.align		4
.L_286:
        /*0678*/ 	.byte	0x04, 0x2f
        /*067a*/ 	.short	(.L_288 - .L_287)
	.align		4
.L_287:
        /*067c*/ 	.word	index@(_ZN5flash24flash_fwd_splitkv_kernelI23Flash_fwd_kernel_traitsILi96ELi64ELi64ELi4ELb0ELb0EN7cutlass10bfloat16_tE19Flash_kernel_traitsILi96ELi64ELi64ELi4ES3_EELb0ELb0ELb0ELb0ELb0ELb1ELb0ELb0EEEvNS_16Flash_fwd_paramsE)
        /*0680*/ 	.word	0x000000e2


	//----- nvinfo : EIATTR_FRAME_SIZE
	.align		4
.L_288:
        /*0684*/ 	.byte	0x04, 0x11
        /*0686*/ 	.short	(.L_290 - .L_289)
	.align		4
.L_289:
        /*0688*/ 	.word	index@($_ZN5flash24flash_fwd_splitkv_kernelI23Flash_fwd_kernel_traitsILi96ELi64ELi64ELi4ELb0ELb0EN7cutlass10bfloat16_tE19Flash_kernel_traitsILi96ELi64ELi64ELi4ES3_EELb0ELb0ELb0ELb0ELb0ELb1ELb0ELb0EEEvNS_16Flash_fwd_paramsE$_ZN5flash30compute_attn_1rowblock_splitkvI23Flash_fwd_kernel_traitsILi96ELi64ELi64ELi4ELb0ELb0EN7cutlass10bfloat16_tE19Flash_kernel_traitsILi96ELi64ELi64ELi4ES3_EELb0ELb0ELb0ELb0ELb0ELb1ELb0ELb0ENS_16Flash_fwd_paramsEEEvRKT8_iiiii)
        /*068c*/ 	.word	0x00000000


	//----- nvinfo : EIATTR_FRAME_SIZE
	.align		4
.L_290:
        /*0690*/ 	.byte	0x04, 0x11
        /*0692*/ 	.short	(.L_292 - .L_291)
	.align		4
.L_291:
        /*0694*/ 	.word	index@(_ZN5flash24flash_fwd_splitkv_kernelI23Flash_fwd_kernel_traitsILi96ELi64ELi64ELi4ELb0ELb0EN7cutlass10bfloat16_tE19Flash_kernel_traitsILi96ELi64ELi64ELi4ES3_EELb0ELb0ELb0ELb0ELb0ELb1ELb0ELb0EEEvNS_16Flash_fwd_paramsE)
        /*0698*/ 	.word	0x00000000


	//----- nvinfo : EIATTR_REGCOUNT
	.align		4
.L_292:
        /*069c*/ 	.byte	0x04, 0x2f
        /*069e*/ 	.short	(.L_294 - .L_293)
	.align		4
.L_293:
        /*06a0*/ 	.word	index@(_ZN5flash24flash_fwd_splitkv_kernelI23Flash_fwd_kernel_traitsILi96ELi64ELi64ELi4ELb0ELb0EN7cutlass10bfloat16_tE19Flash_kernel_traitsILi96ELi64ELi64ELi4ES3_EELb0ELb0ELb0ELb0ELb0ELb0ELb0ELb0EEEvNS_16Flash_fwd_paramsE)
        /*06a4*/ 	.word	0x000000bb


	//----- nvinfo : EIATTR_FRAME_SIZE
	.align		4
.L_294:
        /*06a8*/ 	.byte	0x04, 0x11
        /*06aa*/ 	.short	(.L_296 - .L_295)
	.align		4
.L_295:
        /*06ac*/ 	.word	index@($_ZN5flash24flash_fwd_splitkv_kernelI23Flash_fwd_kernel_traitsILi96ELi64ELi64ELi4ELb0ELb0EN7cutlass10bfloat16_tE19Flash_kernel_traitsILi96ELi64ELi64ELi4ES3_EELb0ELb0ELb0ELb0ELb0ELb0ELb0ELb0EEEvNS_16Flash_fwd_paramsE$_ZN5flash30compute_attn_1rowblock_splitkvI23Flash_fwd_kernel_traitsILi96ELi64ELi64ELi4ELb0ELb0EN7cutlass10bfloat16_tE19Flash_kernel_traitsILi96ELi64ELi64ELi4ES3_EELb0ELb0ELb0ELb0ELb0ELb0ELb0ELb0ENS_16Flash_fwd_paramsEEEvRKT8_iiiii)
        /*06b0*/ 	.word	0x00000000


	//----- nvinfo : EIATTR_FRAME_SIZE
	.align		4
.L_296:
        /*06b4*/ 	.byte	0x04, 0x11
        /*06b6*/ 	.short	(.L_298 - .L_297)
	.align		4
.L_297:
        /*06b8*/ 	.word	index@(_ZN5flash24flash_fwd_splitkv_kernelI23Flash_fwd_kernel_traitsILi96ELi64ELi64ELi4ELb0ELb0EN7cutlass10bfloat16_tE19Flash_kernel_traitsILi96ELi64ELi64ELi4ES3_EELb0ELb0ELb0ELb0ELb0ELb0ELb0ELb0EEEvNS_16Flash_fwd_paramsE)
        /*06bc*/ 	.word	0x00000000


	//----- nvinfo : EIATTR_REGCOUNT
	.align		4
.L_298:
        /*06c0*/ 	.byte	0x04, 0x2f
        /*06c2*/ 	.short	(.L_300 - .L_299)
	.align		4
.L_299:
        /*06c4*/ 	.word	index@(_ZN5flash24flash_fwd_splitkv_kernelI23Flash_fwd_kernel_traitsILi96ELi64ELi64ELi4ELb0ELb0EN7cutlass10bfloat16_tE19Flash_kernel_traitsILi96ELi64ELi64ELi4ES3_EELb0ELb0ELb0ELb0ELb1ELb1ELb1ELb0EEEvNS_16Flash_fwd_paramsE)
        /*06c8*/ 	.word	0x000000a7


	//----- nvinfo : EIATTR_FRAME_SIZE
	.align		4
.L_300:
        /*06cc*/ 	.byte	0x04, 0x11
        /*06ce*/ 	.short	(.L_302 - .L_301)
	.align		4
.L_301:
        /*06d0*/ 	.word	index@($_ZN5flash24flash_fwd_splitkv_kernelI23Flash_fwd_kernel_traitsILi96ELi64ELi64ELi4ELb0ELb0EN7cutlass10bfloat16_tE19Flash_kernel_traitsILi96ELi64ELi64ELi4ES3_EELb0ELb0ELb0ELb0ELb1ELb1ELb1ELb0EEEvNS_16Flash_fwd_paramsE$_ZN5flash30compute_attn_1rowblock_splitkvI23Flash_fwd_kernel_traitsILi96ELi64ELi64ELi4ELb0ELb0EN7cutlass10bfloat16_tE19Flash_kernel_traitsILi96ELi64ELi64ELi4ES3_EELb0ELb0ELb0ELb0ELb1ELb1ELb1ELb0ENS_16Flash_fwd_paramsEEEvRKT8_iiiii)
        /*06d4*/ 	.word	0x00000000


	//----- nvinfo : EIATTR_FRAME_SIZE
	.align		4
.L_302:
        /*06d8*/ 	.byte	0x04, 0x11
        /*06da*/ 	.short	(.L_304 - .L_303)
	.align		4
.L_303:
        /*06dc*/ 	.word	index@(_ZN5flash24flash_fwd_splitkv_kernelI23Flash_fwd_kernel_traitsILi96ELi64ELi64ELi4ELb0ELb0EN7cutlass10bfloat16_tE19Flash_kernel_traitsILi96ELi64ELi64ELi4ES3_EELb0ELb0ELb0ELb0ELb1ELb1ELb1ELb0EEEvNS_16Flash_fwd_paramsE)
        /*06e0*/ 	.word	0x00000000


	//----- nvinfo : EIATTR_REGCOUNT
	.align		4
.L_304:
        /*06e4*/ 	.byte	0x04, 0x2f
        /*06e6*/ 	.short	(.L_306 - .L_305)
	.align		4
.L_305:
        /*06e8*/ 	.word	index@(_ZN5flash24flash_fwd_splitkv_kernelI23Flash_fwd_kernel_traitsILi96ELi64ELi64ELi4ELb0ELb0EN7cutlass10bfloat16_tE19Flash_kernel_traitsILi96ELi64ELi64ELi4ES3_EELb0ELb0ELb0ELb0ELb1ELb0ELb1ELb0EEEvNS_16Flash_fwd_paramsE)
        /*06ec*/ 	.word	0x000000a8


	//----- nvinfo : EIATTR_FRAME_SIZE
	.align		4
.L_306:
        /*06f0*/ 	.byte	0x04, 0x11
        /*06f2*/ 	.short	(.L_308 - .L_307)
	.align		4
.L_307:
        /*06f4*/ 	.word	index@($_ZN5flash24flash_fwd_splitkv_kernelI23Flash_fwd_kernel_traitsILi96ELi64ELi64ELi4ELb0ELb0EN7cutlass10bfloat16_tE19Flash_kernel_traitsILi96ELi64ELi64ELi4ES3_EELb0ELb0ELb0ELb0ELb1ELb0ELb1ELb0EEEvNS_16Flash_fwd_paramsE$_ZN5flash30compute_attn_1rowblock_splitkvI23Flash_fwd_kernel_traitsILi96ELi64ELi64ELi4ELb0ELb0EN7cutlass10bfloat16_tE19Flash_kernel_traitsILi96ELi64ELi64ELi4ES3_EELb0ELb0ELb0ELb0ELb1ELb0ELb1ELb0ENS_16Flash_fwd_paramsEEEvRKT8_iiiii)
        /*06f8*/ 	.word	0x00000000


	//----- nvinfo : EIATTR_FRAME_SIZE
	.align		4
.L_308:
        /*06fc*/ 	.byte	0x04, 0x11
        /*06fe*/ 	.short	(.L_310 - .L_309)
	.align		4
.L_309:
        /*0700*/ 	.word	index@(_ZN5flash24flash_fwd_splitkv_kernelI23Flash_fwd_kernel_traitsILi96ELi64ELi64ELi4ELb0ELb0EN7cutlass10bfloat16_tE19Flash_kernel_traitsILi96ELi64ELi64ELi4ES3_EELb0ELb0ELb0ELb0ELb1ELb0ELb1ELb0EEEvNS_16Flash_fwd_paramsE)
        /*0704*/ 	.word	0x00000000


	//----- nvinfo : EIATTR_REGCOUNT
	.align		4
.L_310:
        /*0708*/ 	.byte	0x04, 0x2f
        /*070a*/ 	.short	(.L_312 - .L_311)
	.align		4
.L_311:
        /*070c*/ 	.word	index@(_ZN5flash24flash_fwd_splitkv_kernelI23Flash_fwd_kernel_traitsILi96ELi64ELi64ELi4ELb0ELb0EN7cutlass10bfloat16_tE19Flash_kernel_traitsILi96ELi64ELi64ELi4ES3_EELb0ELb0ELb0ELb0ELb1ELb1ELb0ELb0EEEvNS_16Flash_fwd_paramsE)
        /*0710*/ 	.word	0x000000a7


	//----- nvinfo : EIATTR_FRAME_SIZE
	.align		4
.L_312:
        /*0714*/ 	.byte	0x04, 0x11
        /*0716*/ 	.short	(.L_314 - .L_313)
	.align		4
.L_313:
        /*0718*/ 	.word	index@($_ZN5flash24flash_fwd_splitkv_kernelI23Flash_fwd_kernel_traitsILi96ELi64ELi64ELi4ELb0ELb0EN7cutlass10bfloat16_tE19Flash_kernel_traitsILi96ELi64ELi64ELi4ES3_EELb0ELb0ELb0ELb0ELb1ELb1ELb0ELb0EEEvNS_16Flash_fwd_paramsE$_ZN5flash30compute_attn_1rowblock_splitkvI23Flash_fwd_kernel_traitsILi96ELi64ELi64ELi4ELb0ELb0EN7cutlass10bfloat16_tE19Flash_kernel_traitsILi96ELi64ELi64ELi4ES3_EELb0ELb0ELb0ELb0ELb1ELb1ELb0ELb0ENS_16Flash_fwd_paramsEEEvRKT8_iiiii)
        /*071c*/ 	.word	0x00000000


	//----- nvinfo : EIATTR_FRAME_SIZE
	.align		4
.L_314:
        /*0720*/ 	.byte	0x04, 0x11
        /*0722*/ 	.short	(.L_316 - .L_315)
	.align		4
.L_315:
        /*0724*/ 	.word	index@(_ZN5flash24flash_fwd_splitkv_kernelI23Flash_fwd_kernel_traitsILi96ELi64ELi64ELi4ELb0ELb0EN7cutlass10bfloat16_tE19Flash_kernel_traitsILi96ELi64ELi64ELi4ES3_EELb0ELb0ELb0ELb0ELb1ELb1ELb0ELb0EEEvNS_16Flash_fwd_paramsE)
        /*0728*/ 	.word	0x00000000


	//----- nvinfo : EIATTR_REGCOUNT
	.align		4
.L_316:
        /*072c*/ 	.byte	0x04, 0x2f
        /*072e*/ 	.short	(.L_318 - .L_317)
	.align		4
.L_317:
        /*0730*/ 	.word	index@(_ZN5flash24flash_fwd_splitkv_kernelI23Flash_fwd_kernel_traitsILi96ELi64ELi64ELi4ELb0ELb0EN7cutlass10bfloat16_tE19Flash_kernel_traitsILi96ELi64ELi64ELi4ES3_EELb0ELb0ELb0ELb0ELb1ELb0ELb0ELb0EEEvNS_16Flash_fwd_paramsE)
        /*0734*/ 	.word	0x000000a8


	//----- nvinfo : EIATTR_FRAME_SIZE
	.align		4
.L_318:
        /*0738*/ 	.byte	0x04, 0x11
        /*073a*/ 	.short	(.L_320 - .L_319)
	.align		4
.L_319:
        /*073c*/ 	.word	index@($_ZN5flash24flash_fwd_splitkv_kernelI23Flash_fwd_kernel_traitsILi96ELi64ELi64ELi4ELb0ELb0EN7cutlass10bfloat16_tE19Flash_kernel_traitsILi96ELi64ELi64ELi4ES3_EELb0ELb0ELb0ELb0ELb1ELb0ELb0ELb0EEEvNS_16Flash_fwd_paramsE$_ZN5flash30compute_attn_1rowblock_splitkvI23Flash_fwd_kernel_traitsILi96ELi64ELi64ELi4ELb0ELb0EN7cutlass10bfloat16_tE19Flash_kernel_traitsILi96ELi64ELi64ELi4ES3_EELb0ELb0ELb0ELb0ELb1ELb0ELb0ELb0ENS_16Flash_fwd_paramsEEEvRKT8_iiiii)
        /*0740*/ 	.word	0x00000000


	//----- nvinfo : EIATTR_FRAME_SIZE
	.align		4
.L_320:
        /*0744*/ 	.byte	0x04, 0x11
        /*0746*/ 	.short	(.L_322 - .L_321)
	.align		4
.L_321:
        /*0748*/ 	.word	index@(_ZN5flash24flash_fwd_splitkv_kernelI23Flash_fwd_kernel_traitsILi96ELi64ELi64ELi4ELb0ELb0EN7cutlass10bfloat16_tE19Flash_kernel_traitsILi96ELi64ELi64ELi4ES3_EELb0ELb0ELb0ELb0ELb1ELb0ELb0ELb0EEEvNS_16Flash_fwd_paramsE)
        /*074c*/ 	.word	0x00000000


	//----- nvinfo : EIATTR_REGCOUNT
	.align		4
.L_322:
        /*0750*/ 	.byte	0x04, 0x2f
        /*0752*/ 	.short	(.L_324 - .L_323)
	.align		4
.L_323:
        /*0754*/ 	.word	index@(_ZN5flash32flash_fwd_splitkv_combine_kernelI23Flash_fwd_kernel_traitsILi96ELi64ELi64ELi4ELb0ELb0EN7cutlass10bfloat16_tE19Flash_kernel_traitsILi96ELi64ELi64ELi4ES3_EELi16ELi1ELb1EEEvNS_16Flash_fwd_paramsE)
        /*0758*/ 	.word	0x0000002a


	//----- nvinfo : EIATTR_FRAME_SIZE
	.align		4
.L_324:
        /*075c*/ 	.byte	0x04, 0x11
        /*075e*/ 	.short	(.L_326 - .L_325)
	.align		4
.L_325:
        /*0760*/ 	.word	index@($__internal_27_$__cuda_sm20_div_s64)
        /*0764*/ 	.word	0x00000000


	//----- nvinfo : EIATTR_FRAME_SIZE
	.align		4
.L_326:
        /*0768*/ 	.byte	0x04, 0x11
        /*076a*/ 	.short	(.L_328 - .L_327)
	.align		4
.L_327:
        /*076c*/ 	.word	index@(_ZN5flash32flash_fwd_splitkv_combine_kernelI23Flash_fwd_kernel_traitsILi96ELi64ELi64ELi4ELb0ELb0EN7cutlass10bfloat16_tE19Flash_kernel_traitsILi96ELi64ELi64ELi4ES3_EELi16ELi1ELb1EEEvNS_16Flash_fwd_paramsE)
        /*0770*/ 	.word	0x00000000


	//----- nvinfo : EIATTR_REGCOUNT
	.align		4
.L_328:
        /*0774*/ 	.byte	0x04, 0x2f
        /*0776*/ 	.short	(.L_330 - .L_329)
	.align		4
.L_329:
        /*0778*/ 	.word	index@(_ZN5flash32flash_fwd_splitkv_combine_kernelI23Flash_fwd_kernel_traitsILi96ELi64ELi64ELi4ELb0ELb0EN7cutlass10bfloat16_tE19Flash_kernel_traitsILi96ELi64ELi64ELi4ES3_EELi16ELi2ELb1EEEvNS_16Flash_fwd_paramsE)
        /*077c*/ 	.word	0x0000002a


	//----- nvinfo : EIATTR_FRAME_SIZE
	.align		4
.L_330:
        /*0780*/ 	.byte	0x04, 0x11
        /*0782*/ 	.short	(.L_332 - .L_331)
	.align		4
.L_331:
        /*0784*/ 	.word	index@($__internal_26_$__cuda_sm20_div_s64)
        /*0788*/ 	.word	0x00000000


	//----- nvinfo : EIATTR_FRAME_SIZE
	.align		4
.L_332:
        /*078c*/ 	.byte	0x04, 0x11
        /*078e*/ 	.short	(.L_334 - .L_333)
	.align		4
.L_333:
        /*0790*/ 	.word	index@(_ZN5flash32flash_fwd_splitkv_combine_kernelI23Flash_fwd_kernel_traitsILi96ELi64ELi64ELi4ELb0ELb0EN7cutlass10bfloat16_tE19Flash_kernel_traitsILi96ELi64ELi64ELi4ES3_EELi16ELi2ELb1EEEvNS_16Flash_fwd_paramsE)
        /*0794*/ 	.word	0x00000000


	//----- nvinfo : EIATTR_REGCOUNT
	.align		4
.L_334:
        /*0798*/ 	.byte	0x04, 0x2f
        /*079a*/ 	.short	(.L_336 - .L_335)
	.align		4
.L_335:
        /*079c*/ 	.word	index@(_ZN5flash32flash_fwd_splitkv_combine_kernelI23Flash_fwd_kernel_traitsILi96ELi64ELi64ELi4ELb0ELb0EN7cutlass10bfloat16_tE19Flash_kernel_traitsILi96ELi64ELi64ELi4ES3_EELi16ELi3ELb1EEEvNS_16Flash_fwd_paramsE)
        /*07a0*/ 	.word	0x0000002a


	//----- nvinfo : EIATTR_FRAME_SIZE
	.align		4
.L_336:
        /*07a4*/ 	.byte	0x04, 0x11
        /*07a6*/ 	.short	(.L_338 - .L_337)
	.align		4
.L_337:
        /*07a8*/ 	.word	index@($__internal_25_$__cuda_sm20_div_s64)
        /*07ac*/ 	.word	0x00000000


	//----- nvinfo : EIATTR_FRAME_SIZE
	.align		4
.L_338:
        /*07b0*/ 	.byte	0x04, 0x11
        /*07b2*/ 	.short	(.L_340 - .L_339)
	.align		4
.L_339:
        /*07b4*/ 	.word	index@(_ZN5flash32flash_fwd_splitkv_combine_kernelI23Flash_fwd_kernel_traitsILi96ELi64ELi64ELi4ELb0ELb0EN7cutlass10bfloat16_tE19Flash_kernel_traitsILi96ELi64ELi64ELi4ES3_EELi16ELi3ELb1EEEvNS_16Flash_fwd_paramsE)
        /*07b8*/ 	.word	0x00000000


	//----- nvinfo : EIATTR_REGCOUNT
	.align		4
.L_340:
        /*07bc*/ 	.byte	0x04, 0x2f
        /*07be*/ 	.short	(.L_342 - .L_341)
	.align		4
.L_341:
        /*07c0*/ 	.word	index@(_ZN5flash32flash_fwd_splitkv_combine_kernelI23Flash_fwd_kernel_traitsILi96ELi64ELi64ELi4ELb0ELb0EN7cutlass10bfloat16_tE19Flash_kernel_traitsILi96ELi64ELi64ELi4ES3_EELi16ELi4ELb1EEEvNS_16Flash_fwd_paramsE)
        /*07c4*/ 	.word	0x0000002a


	//----- nvinfo : EIATTR_FRAME_SIZE
	.align		4
.L_342:
        /*07c8*/ 	.byte	0x04, 0x11
        /*07ca*/ 	.short	(.L_344 - .L_343)
	.align		4
.L_343:
        /*07cc*/ 	.word	index@($__internal_24_$__cuda_sm20_div_s64)
        /*07d0*/ 	.word	0x00000000


	//----- nvinfo : EIATTR_FRAME_SIZE
	.align		4
.L_344:
        /*07d4*/ 	.byte	0x04, 0x11
        /*07d6*/ 	.short	(.L_346 - .L_345)
	.align		4
.L_345:
        /*07d8*/ 	.word	index@(_ZN5flash32flash_fwd_splitkv_combine_kernelI23Flash_fwd_kernel_traitsILi96ELi64ELi64ELi4ELb0ELb0EN7cutlass10bfloat16_tE19Flash_kernel_traitsILi96ELi64ELi64ELi4ES3_EELi16ELi4ELb1EEEvNS_16Flash_fwd_paramsE)
        /*07dc*/ 	.word	0x00000000


	//----- nvinfo : EIATTR_REGCOUNT
	.align		4
.L_346:
        /*07e0*/ 	.byte	0x04, 0x2f
        /*07e2*/ 	.short	(.L_348 - .L_347)
	.align		4
.L_347:
        /*07e4*/ 	.word	index@(_ZN5flash32flash_fwd_splitkv_combine_kernelI23Flash_fwd_kernel_traitsILi96ELi64ELi64ELi4ELb0ELb0EN7cutlass10bfloat16_tE19Flash_kernel_traitsILi96ELi64ELi64ELi4ES3_EELi16ELi5ELb1EEEvNS_16Flash_fwd_paramsE)
        /*07e8*/ 	.word	0x00000034


	//----- nvinfo : EIATTR_FRAME_SIZE
	.align		4
.L_348:
        /*07ec*/ 	.byte	0x04, 0x11
        /*07ee*/ 	.short	(.L_350 - .L_349)
	.align		4
.L_349:
        /*07f0*/ 	.word	index@($__internal_23_$__cuda_sm20_div_s64)
        /*07f4*/ 	.word	0x00000000


	//----- nvinfo : EIATTR_FRAME_SIZE
	.align		4
.L_350:
        /*07f8*/ 	.byte	0x04, 0x11
        /*07fa*/ 	.short	(.L_352 - .L_351)
	.align		4
.L_351:
        /*07fc*/ 	.word	index@(_ZN5flash32flash_fwd_splitkv_combine_kernelI23Flash_fwd_kernel_traitsILi96ELi64ELi64ELi4ELb0ELb0EN7cutlass10bfloat16_tE19Flash_kernel_traitsILi96ELi64ELi64ELi4ES3_EELi16ELi5ELb1EEEvNS_16Flash_fwd_paramsE)
        /*0800*/ 	.word	0x00000000


	//----- nvinfo : EIATTR_REGCOUNT
	.align		4
.L_352:
        /*0804*/ 	.byte	0x04, 0x2f
        /*0806*/ 	.short	(.L_354 - .L_353)
	.align		4
.L_353:
        /*0808*/ 	.word	index@(_ZN5flash32flash_fwd_splitkv_combine_kernelI23Flash_fwd_kernel_traitsILi96ELi64ELi64ELi4ELb0ELb0EN7cutlass10bfloat16_tE19Flash_kernel_traitsILi96ELi64ELi64ELi4ES3_EELi16ELi6ELb1EEEvNS_16Flash_fwd_paramsE)
        /*080c*/ 	.word	0x00000036


	//----- nvinfo : EIATTR_FRAME_SIZE
	.align		4
.L_354:
        /*0810*/ 	.byte	0x04, 0x11
        /*0812*/ 	.short	(.L_356 - .L_355)
	.align		4
.L_355:
        /*0814*/ 	.word	index@($__internal_22_$__cuda_sm20_div_s64)
        /*0818*/ 	.word	0x00000000


	//----- nvinfo : EIATTR_FRAME_SIZE
	.align		4
.L_356:
        /*081c*/ 	.byte	0x04, 0x11
        /*081e*/ 	.short	(.L_358 - .L_357)
	.align		4
.L_357:
        /*0820*/ 	.word	index@(_ZN5flash32flash_fwd_splitkv_combine_kernelI23Flash_fwd_kernel_traitsILi96ELi64ELi64ELi4ELb0ELb0EN7cutlass10bfloat16_tE19Flash_kernel_traitsILi96ELi64ELi64ELi4ES3_EELi16ELi6ELb1EEEvNS_16Flash_fwd_paramsE)
        /*0824*/ 	.word	0x00000000


	//----- nvinfo : EIATTR_REGCOUNT
	.align		4
.L_358:
        /*0828*/ 	.byte	0x04, 0x2f
        /*082a*/ 	.short	(.L_360 - .L_359)
	.align		4
.L_359:
        /*082c*/ 	.word	index@(_ZN5flash32flash_fwd_splitkv_combine_kernelI23Flash_fwd_kernel_traitsILi96ELi64ELi64ELi4ELb0ELb0EN7cutlass10bfloat16_tE19Flash_kernel_traitsILi96ELi64ELi64ELi4ES3_EELi16ELi7ELb1EEEvNS_16Flash_fwd_paramsE)
        /*0830*/ 	.word	0x00000036


	//----- nvinfo : EIATTR_FRAME_SIZE
	.align		4
.L_360:
        /*0834*/ 	.byte	0x04, 0x11
        /*0836*/ 	.short	(.L_362 - .L_361)
	.align		4
.L_361:
        /*0838*/ 	.word	index@($__internal_21_$__cuda_sm20_div_s64)
        /*083c*/ 	.word	0x00000000


	//----- nvinfo : EIATTR_FRAME_SIZE
	.align		4
.L_362:
        /*0840*/ 	.byte	0x04, 0x11
        /*0842*/ 	.short	(.L_364 - .L_363)
	.align		4
.L_363:
        /*0844*/ 	.word	index@(_ZN5flash32flash_fwd_splitkv_combine_kernelI23Flash_fwd_kernel_traitsILi96ELi64ELi64ELi4ELb0ELb0EN7cutlass10bfloat16_tE19Flash_kernel_traitsILi96ELi64ELi64ELi4ES3_EELi16ELi7ELb1EEEvNS_16Flash_fwd_paramsE)
        /*0848*/ 	.word	0x00000000


	//----- nvinfo : EIATTR_REGCOUNT
	.align		4
.L_364:
        /*084c*/ 	.byte	0x04, 0x2f
        /*084e*/ 	.short	(.L_366 - .L_365)
	.align		4
.L_365:
        /*0850*/ 	.word	index@(_ZN5flash32flash_fwd_splitkv_combine_kernelI23Flash_fwd_kernel_traitsILi96ELi64ELi64ELi4ELb0ELb0EN7cutlass10bfloat16_tE19Flash_kernel_traitsILi96ELi64ELi64ELi4ES3_EELi16ELi1ELb0EEEvNS_16Flash_fwd_paramsE)
        /*0854*/ 	.word	0x0000002a


	//----- nvinfo : EIATTR_FRAME_SIZE
	.align		4
.L_366:
        /*0858*/ 	.byte	0x04, 0x11
        /*085a*/ 	.short	(.L_368 - .L_367)
	.align		4
.L_367:
        /*085c*/ 	.word	index@($__internal_20_$__cuda_sm20_div_s64)
        /*0860*/ 	.word	0x00000000


	//----- nvinfo : EIATTR_FRAME_SIZE
	.align		4
.L_368:
        /*0864*/ 	.byte	0x04, 0x11
        /*0866*/ 	.short	(.L_370 - .L_369)
	.align		4
.L_369:
        /*0868*/ 	.word	index@(_ZN5flash32flash_fwd_splitkv_combine_kernelI23Flash_fwd_kernel_traitsILi96ELi64ELi64ELi4ELb0ELb0EN7cutlass10bfloat16_tE19Flash_kernel_traitsILi96ELi64ELi64ELi4ES3_EELi16ELi1ELb0EEEvNS_16Flash_fwd_paramsE)
        /*086c*/ 	.word	0x00000000


	//----- nvinfo : EIATTR_REGCOUNT
	.align		4
.L_370:
        /*0870*/ 	.byte	0x04, 0x2f
        /*0872*/ 	.short	(.L_372 - .L_371)
	.align		4
.L_371:
        /*0874*/ 	.word	index@(_ZN5flash32flash_fwd_splitkv_combine_kernelI23Flash_fwd_kernel_traitsILi96ELi64ELi64ELi4ELb0ELb0EN7cutlass10bfloat16_tE19Flash_kernel_traitsILi96ELi64ELi64ELi4ES3_EELi16ELi2ELb0EEEvNS_16Flash_fwd_paramsE)
        /*0878*/ 	.word	0x0000002a


	//----- nvinfo : EIATTR_FRAME_SIZE
	.align		4
.L_372:
        /*087c*/ 	.byte	0x04, 0x11
        /*087e*/ 	.short	(.L_374 - .L_373)
	.align		4
.L_373:
        /*0880*/ 	.word	index@($__internal_19_$__cuda_sm20_div_s64)
        /*0884*/ 	.word	0x00000000


	//----- nvinfo : EIATTR_FRAME_SIZE
	.align		4
.L_374:
        /*0888*/ 	.byte	0x04, 0x11
        /*088a*/ 	.short	(.L_376 - .L_375)
	.align		4
.L_375:
        /*088c*/ 	.word	index@(_ZN5flash32flash_fwd_splitkv_combine_kernelI23Flash_fwd_kernel_traitsILi96ELi64ELi64ELi4ELb0ELb0EN7cutlass10bfloat16_tE19Flash_kernel_traitsILi96ELi64ELi64ELi4ES3_EELi16ELi2ELb0EEEvNS_16Flash_fwd_paramsE)
        /*0890*/ 	.word	0x00000000


	//----- nvinfo : EIATTR_REGCOUNT
	.align		4
.L_376:
        /*0894*/ 	.byte	0x04, 0x2f
        /*0896*/ 	.short	(.L_378 - .L_377)
	.align		4
.L_377:
        /*0898*/ 	.word	index@(_ZN5flash32flash_fwd_splitkv_combine_kernelI23Flash_fwd_kernel_traitsILi96ELi64ELi64ELi4ELb0ELb0EN7cutlass10bfloat16_tE19Flash_kernel_traitsILi96ELi64ELi64ELi4ES3_EELi16ELi3ELb0EEEvNS_16Flash_fwd_paramsE)
        /*089c*/ 	.word	0x0000002c


	//----- nvinfo : EIATTR_FRAME_SIZE
	.align		4
.L_378:
        /*08a0*/ 	.byte	0x04, 0x11
        /*08a2*/ 	.short	(.L_380 - .L_379)
	.align		4
.L_379:
        /*08a4*/ 	.word	index@($__internal_18_$__cuda_sm20_div_s64)
        /*08a8*/ 	.word	0x00000000


	//----- nvinfo : EIATTR_FRAME_SIZE
	.align		4
.L_380:
        /*08ac*/ 	.byte	0x04, 0x11
        /*08ae*/ 	.short	(.L_382 - .L_381)
	.align		4
.L_381:
        /*08b0*/ 	.word	index@(_ZN5flash32flash_fwd_splitkv_combine_kernelI23Flash_fwd_kernel_traitsILi96ELi64ELi64ELi4ELb0ELb0EN7cutlass10bfloat16_tE19Flash_kernel_traitsILi96ELi64ELi64ELi4ES3_EELi16ELi3ELb0EEEvNS_16Flash_fwd_paramsE)
        /*08b4*/ 	.word	0x00000000


	//----- nvinfo : EIATTR_REGCOUNT
	.align		4
.L_382:
        /*08b8*/ 	.byte	0x04, 0x2f
        /*08ba*/ 	.short	(.L_384 - .L_383)
	.align		4
.L_383:
        /*08bc*/ 	.word	index@(_ZN5flash32flash_fwd_splitkv_combine_kernelI23Flash_fwd_kernel_traitsILi96ELi64ELi64ELi4ELb0ELb0EN7cutlass10bfloat16_tE19Flash_kernel_traitsILi96ELi64ELi64ELi4ES3_EELi16ELi4ELb0EEEvNS_16Flash_fwd_paramsE)
        /*08c0*/ 	.word	0x0000002c


	//----- nvinfo : EIATTR_FRAME_SIZE
	.align		4
.L_384:
        /*08c4*/ 	.byte	0x04, 0x11
        /*08c6*/ 	.short	(.L_386 - .L_385)
	.align		4
.L_385:
        /*08c8*/ 	.word	index@($__internal_17_$__cuda_sm20_div_s64)
        /*08cc*/ 	.word	0x00000000


	//----- nvinfo : EIATTR_FRAME_SIZE
	.align		4
.L_386:
        /*08d0*/ 	.byte	0x04, 0x11
        /*08d2*/ 	.short	(.L_388 - .L_387)
	.align		4
.L_387:
        /*08d4*/ 	.word	index@(_ZN5flash32flash_fwd_splitkv_combine_kernelI23Flash_fwd_kernel_traitsILi96ELi64ELi64ELi4ELb0ELb0EN7cutlass10bfloat16_tE19Flash_kernel_traitsILi96ELi64ELi64ELi4ES3_EELi16ELi4ELb0EEEvNS_16Flash_fwd_paramsE)
        /*08d8*/ 	.word	0x00000000


	//----- nvinfo : EIATTR_REGCOUNT
	.align		4
.L_388:
        /*08dc*/ 	.byte	0x04, 0x2f
        /*08de*/ 	.short	(.L_390 - .L_389)
	.align		4
.L_389:
        /*08e0*/ 	.word	index@(_ZN5flash32flash_fwd_splitkv_combine_kernelI23Flash_fwd_kernel_traitsILi96ELi64ELi64ELi4ELb0ELb0EN7cutlass10bfloat16_tE19Flash_kernel_traitsILi96ELi64ELi64ELi4ES3_EELi16ELi5ELb0EEEvNS_16Flash_fwd_paramsE)
        /*08e4*/ 	.word	0x0000002e


	//----- nvinfo : EIATTR_FRAME_SIZE
	.align		4
.L_390:
        /*08e8*/ 	.byte	0x04, 0x11
        /*08ea*/ 	.short	(.L_392 - .L_391)
	.align		4
.L_391:
        /*08ec*/ 	.word	index@($__internal_16_$__cuda_sm20_div_s64)
        /*08f0*/ 	.word	0x00000000


	//----- nvinfo : EIATTR_FRAME_SIZE
	.align		4
.L_392:
        /*08f4*/ 	.byte	0x04, 0x11
        /*08f6*/ 	.short	(.L_394 - .L_393)
	.align		4
.L_393:
        /*08f8*/ 	.word	index@(_ZN5flash32flash_fwd_splitkv_combine_kernelI23Flash_fwd_kernel_traitsILi96ELi64ELi64ELi4ELb0ELb0EN7cutlass10bfloat16_tE19Flash_kernel_traitsILi96ELi64ELi64ELi4ES3_EELi16ELi5ELb0EEEvNS_16Flash_fwd_paramsE)
        /*08fc*/ 	.word	0x00000000


	//----- nvinfo : EIATTR_REGCOUNT
	.align		4
.L_394:
        /*0900*/ 	.byte	0x04, 0x2f
        /*0902*/ 	.short	(.L_396 - .L_395)
	.align		4
.L_395:
        /*0904*/ 	.word	index@(_ZN5flash32flash_fwd_splitkv_combine_kernelI23Flash_fwd_kernel_traitsILi96ELi64ELi64ELi4ELb0ELb0EN7cutlass10bfloat16_tE19Flash_kernel_traitsILi96ELi64ELi64ELi4ES3_EELi16ELi6ELb0EEEvNS_16Flash_fwd_paramsE)
        /*0908*/ 	.word	0x00000030


	//----- nvinfo : EIATTR_FRAME_SIZE
	.align		4
.L_396:
        /*090c*/ 	.byte	0x04, 0x11
        /*090e*/ 	.short	(.L_398 - .L_397)
	.align		4
.L_397:
        /*0910*/ 	.word	index@($__internal_15_$__cuda_sm20_div_s64)
        /*0914*/ 	.word	0x00000000


	//----- nvinfo : EIATTR_FRAME_SIZE
	.align		4
.L_398:
        /*0918*/ 	.byte	0x04, 0x11
        /*091a*/ 	.short	(.L_400 - .L_399)
	.align		4
.L_399:
        /*091c*/ 	.word	index@(_ZN5flash32flash_fwd_splitkv_combine_kernelI23Flash_fwd_kernel_traitsILi96ELi64ELi64ELi4ELb0ELb0EN7cutlass10bfloat16_tE19Flash_kernel_traitsILi96ELi64ELi64ELi4ES3_EELi16ELi6ELb0EEEvNS_16Flash_fwd_paramsE)
        /*0920*/ 	.word	0x00000000


	//----- nvinfo : EIATTR_REGCOUNT
	.align		4
.L_400:
        /*0924*/ 	.byte	0x04, 0x2f
        /*0926*/ 	.short	(.L_402 - .L_401)
	.align		4
.L_401:
        /*0928*/ 	.word	index@(_ZN5flash32flash_fwd_splitkv_combine_kernelI23Flash_fwd_kernel_traitsILi96ELi64ELi64ELi4ELb0ELb0EN7cutlass10bfloat16_tE19Flash_kernel_traitsILi96ELi64ELi64ELi4ES3_EELi16ELi7ELb0EEEvNS_16Flash_fwd_paramsE)
        /*092c*/ 	.word	0x00000036


	//----- nvinfo : EIATTR_FRAME_SIZE
	.align		4
.L_402:
        /*0930*/ 	.byte	0x04, 0x11
        /*0932*/ 	.short	(.L_404 - .L_403)
	.align		4
.L_403:
        /*0934*/ 	.word	index@($__internal_14_$__cuda_sm20_div_s64)
        /*0938*/ 	.word	0x00000000


	//----- nvinfo : EIATTR_FRAME_SIZE
	.align		4
.L_404:
        /*093c*/ 	.byte	0x04, 0x11
        /*093e*/ 	.short	(.L_406 - .L_405)
	.align		4
.L_405:
        /*0940*/ 	.word	index@(_ZN5flash32flash_fwd_splitkv_combine_kernelI23Flash_fwd_kernel_traitsILi96ELi64ELi64ELi4ELb0ELb0EN7cutlass10bfloat16_tE19Flash_kernel_traitsILi96ELi64ELi64ELi4ES3_EELi16ELi7ELb0EEEvNS_16Flash_fwd_paramsE)
        /*0944*/ 	.word	0x00000000


	//----- nvinfo : EIATTR_REGCOUNT
	.align		4
.L_406:
        /*0948*/ 	.byte	0x04, 0x2f
        /*094a*/ 	.short	(.L_408 - .L_407)
	.align		4
.L_407:
        /*094c*/ 	.word	index@(_ZN5flash24flash_fwd_splitkv_kernelI23Flash_fwd_kernel_traitsILi96ELi64ELi128ELi4ELb0ELb0EN7cutlass10bfloat16_tE19Flash_kernel_traitsILi96ELi64ELi128ELi4ES3_EELb0ELb1ELb1ELb0ELb0ELb1ELb1ELb1EEEvNS_16Flash_fwd_paramsE)
        /*0950*/ 	.word	0x000000f2


	//----- nvinfo : EIATTR_FRAME_SIZE
	.align		4
.L_408:
        /*0954*/ 	.byte	0x04, 0x11
        /*0956*/ 	.short	(.L_410 - .L_409)
	.align		4
.L_409:
        /*0958*/ 	.word	index@($_ZN5flash24flash_fwd_splitkv_kernelI23Flash_fwd_kernel_traitsILi96ELi64ELi128ELi4ELb0ELb0EN7cutlass10bfloat16_tE19Flash_kernel_traitsILi96ELi64ELi128ELi4ES3_EELb0ELb1ELb1ELb0ELb0ELb1ELb1ELb1EEEvNS_16Flash_fwd_paramsE$_ZN5flash30compute_attn_1rowblock_splitkvI23Flash_fwd_kernel_traitsILi96ELi64ELi128ELi4ELb0ELb0EN7cutlass10bfloat16_tE19Flash_kernel_traitsILi96ELi64ELi128ELi4ES3_EELb0ELb1ELb1ELb0ELb0ELb1ELb1ELb1ENS_16Flash_fwd_paramsEEEvRKT8_iiiii)
        /*095c*/ 	.word	0x00000000


	//----- nvinfo : EIATTR_FRAME_SIZE
	.align		4
.L_410:
        /*0960*/ 	.byte	0x04, 0x11
        /*0962*/ 	.short	(.L_412 - .L_411)
	.align		4
.L_411:
        /*0964*/ 	.word	index@(_ZN5flash24flash_fwd_splitkv_kernelI23Flash_fwd_kernel_traitsILi96ELi64ELi128ELi4ELb0ELb0EN7cutlass10bfloat16_tE19Flash_kernel_traitsILi96ELi64ELi128ELi4ES3_EELb0ELb1ELb1ELb0ELb0ELb1ELb1ELb1EEEvNS_16Flash_fwd_paramsE)
        /*0968*/ 	.word	0x00000000


	//----- nvinfo : EIATTR_REGCOUNT
	.align		4
.L_412:
        /*096c*/ 	.byte	0x04, 0x2f
        /*096e*/ 	.short	(.L_414 - .L_413)
	.align		4
.L_413:
        /*0970*/ 	.word	index@(_ZN5flash24flash_fwd_splitkv_kernelI23Flash_fwd_kernel_traitsILi96ELi64ELi128ELi4ELb0ELb0EN7cutlass10bfloat16_tE19Flash_kernel_traitsILi96ELi64ELi128ELi4ES3_EELb0ELb1ELb1ELb0ELb0ELb0ELb1ELb1EEEvNS_16Flash_fwd_paramsE)
        /*0974*/ 	.word	0x000000f6


	//----- nvinfo : EIATTR_FRAME_SIZE
	.align		4
.L_414:
        /*0978*/ 	.byte	0x04, 0x11
        /*097a*/ 	.short	(.L_416 - .L_415)
	.align		4
.L_415:
        /*097c*/ 	.word	index@($_ZN5flash24flash_fwd_splitkv_kernelI23Flash_fwd_kernel_traitsILi96ELi64ELi128ELi4ELb0ELb0EN7cutlass10bfloat16_tE19Flash_kernel_traitsILi96ELi64ELi128ELi4ES3_EELb0ELb1ELb1ELb0ELb0ELb0ELb1ELb1EEEvNS_16Flash_fwd_paramsE$_ZN5flash30compute_attn_1rowblock_splitkvI23Flash_fwd_kernel_traitsILi96ELi64ELi128ELi4ELb0ELb0EN7cutlass10bfloat16_tE19Flash_kernel_traitsILi96ELi64ELi128ELi4ES3_EELb0ELb1ELb1ELb0ELb0ELb0ELb1ELb1ENS_16Flash_fwd_paramsEEEvRKT8_iiiii)
        /*0980*/ 	.word	0x00000000


	//----- nvinfo : EIATTR_FRAME_SIZE
	.align		4
.L_416:
        /*0984*/ 	.byte	0x04, 0x11
        /*0986*/ 	.short	(.L_418 - .L_417)
	.align		4
.L_417:
        /*0988*/ 	.word	index@(_ZN5flash24flash_fwd_splitkv_kernelI23Flash_fwd_kernel_traitsILi96ELi64ELi128ELi4ELb0ELb0EN7cutlass10bfloat16_tE19Flash_kernel_traitsILi96ELi64ELi128ELi4ES3_EELb0ELb1ELb1ELb0ELb0ELb0ELb1ELb1EEEvNS_16Flash_fwd_paramsE)
        /*098c*/ 	.word	0x00000000


	//----- nvinfo : EIATTR_REGCOUNT
	.align		4
.L_418:
        /*0990*/ 	.byte	0x04, 0x2f
        /*0992*/ 	.short	(.L_420 - .L_419)
	.align		4
.L_419:
        /*0994*/ 	.word	index@(_ZN5flash24flash_fwd_splitkv_kernelI23Flash_fwd_kernel_traitsILi96ELi64ELi128ELi4ELb0ELb0EN7cutlass10bfloat16_tE19Flash_kernel_traitsILi96ELi64ELi128ELi4ES3_EELb0ELb1ELb0ELb0ELb1ELb1ELb1ELb1EEEvNS_16Flash_fwd_paramsE)
        /*0998*/ 	.word	0x000000fc


	//----- nvinfo : EIATTR_FRAME_SIZE
	.align		4
.L_420:
        /*099c*/ 	.byte	0x04, 0x11
        /*099e*/ 	.short	(.L_422 - .L_421)
	.align		4
.L_421:
        /*09a0*/ 	.word	index@($_ZN5flash24flash_fwd_splitkv_kernelI23Flash_fwd_kernel_traitsILi96ELi64ELi128ELi4ELb0ELb0EN7cutlass10bfloat16_tE19Flash_kernel_traitsILi96ELi64ELi128ELi4ES3_EELb0ELb1ELb0ELb0ELb1ELb1ELb1ELb1EEEvNS_16Flash_fwd_paramsE$_ZN5flash30compute_attn_1rowblock_splitkvI23Flash_fwd_kernel_traitsILi96ELi64ELi128ELi4ELb0ELb0EN7cutlass10bfloat16_tE19Flash_kernel_traitsILi96ELi64ELi128ELi4ES3_EELb0ELb1ELb0ELb0ELb1ELb1ELb1ELb1ENS_16Flash_fwd_paramsEEEvRKT8_iiiii)
        /*09a4*/ 	.word	0x00000000


	//----- nvinfo : EIATTR_FRAME_SIZE
	.align		4
.L_422:
        /*09a8*/ 	.byte	0x04, 0x11
        /*09aa*/ 	.short	(.L_424 - .L_423)
	.align		4
.L_423:
        /*09ac*/ 	.word	index@(_ZN5flash24flash_fwd_splitkv_kernelI23Flash_fwd_kernel_traitsILi96ELi64ELi128ELi4ELb0ELb0EN7cutlass10bfloat16_tE19Flash_kernel_traitsILi96ELi64ELi128ELi4ES3_EELb0ELb1ELb0ELb0ELb1ELb1ELb1ELb1EEEvNS_16Flash_fwd_paramsE)
        /*09b0*/ 	.word	0x00000000


	//----- nvinfo : EIATTR_REGCOUNT
	.align		4
.L_424:
        /*09b4*/ 	.byte	0x04, 0x2f
        /*09b6*/ 	.short	(.L_426 - .L_425)
	.align		4
.L_425:
        /*09b8*/ 	.word	index@(_ZN5flash24flash_fwd_splitkv_kernelI23Flash_fwd_kernel_traitsILi96ELi64ELi128ELi4ELb0ELb0EN7cutlass10bfloat16_tE19Flash_kernel_traitsILi96ELi64ELi128ELi4ES3_EELb0ELb1ELb0ELb0ELb1ELb0ELb1ELb1EEEvNS_16Flash_fwd_paramsE)
        /*09bc*/ 	.word	0x000000fe


	//----- nvinfo : EIATTR_FRAME_SIZE
	.align		4
.L_426:
        /*09c0*/ 	.byte	0x04, 0x11
        /*09c2*/ 	.short	(.L_428 - .L_427)
	.align		4
.L_427:
        /*09c4*/ 	.word	index@($_ZN5flash24flash_fwd_splitkv_kernelI23Flash_fwd_kernel_traitsILi96ELi64ELi128ELi4ELb0ELb0EN7cutlass10bfloat16_tE19Flash_kernel_traitsILi96ELi64ELi128ELi4ES3_EELb0ELb1ELb0ELb0ELb1ELb0ELb1ELb1EEEvNS_16Flash_fwd_paramsE$_ZN5flash30compute_attn_1rowblock_splitkvI23Flash_fwd_kernel_traitsILi96ELi64ELi128ELi4ELb0ELb0EN7cutlass10bfloat16_tE19Flash_kernel_traitsILi96ELi64ELi128ELi4ES3_EELb0ELb1ELb0ELb0ELb1ELb0ELb1ELb1ENS_16Flash_fwd_paramsEEEvRKT8_iiiii)
        /*09c8*/ 	.word	0x00000000


	//----- nvinfo : EIATTR_FRAME_SIZE
	.align		4
.L_428:
        /*09cc*/ 	.byte	0x04, 0x11
        /*09ce*/ 	.short	(.L_430 - .L_429)
	.align		4
.L_429:
        /*09d0*/ 	.word	index@(_ZN5flash24flash_fwd_splitkv_kernelI23Flash_fwd_kernel_traitsILi96ELi64ELi128ELi4ELb0ELb0EN7cutlass10bfloat16_tE19Flash_kernel_traitsILi96ELi64ELi128ELi4ES3_EELb0ELb1ELb0ELb0ELb1ELb0ELb1ELb1EEEvNS_16Flash_fwd_paramsE)
        /*09d4*/ 	.word	0x00000000


	//----- nvinfo : EIATTR_REGCOUNT
	.align		4
.L_430:
        /*09d8*/ 	.byte	0x04, 0x2f
        /*09da*/ 	.short	(.L_432 - .L_431)
	.align		4
.L_431:
        /*09dc*/ 	.word	index@(_ZN5flash24flash_fwd_splitkv_kernelI23Flash_fwd_kernel_traitsILi96ELi64ELi128ELi4ELb0ELb0EN7cutlass10bfloat16_tE19Flash_kernel_traitsILi96ELi64ELi128ELi4ES3_EELb0ELb1ELb1ELb0ELb0ELb1ELb1ELb0EEEvNS_16Flash_fwd_paramsE)
        /*09e0*/ 	.word	0x000000fe


	//----- nvinfo : EIATTR_FRAME_SIZE
	.align		4
.L_432:
        /*09e4*/ 	.byte	0x04, 0x11
        /*09e6*/ 	.short	(.L_434 - .L_433)
	.align		4
.L_433:
        /*09e8*/ 	.word	index@($_ZN5flash24flash_fwd_splitkv_kernelI23Flash_fwd_kernel_traitsILi96ELi64ELi128ELi4ELb0ELb0EN7cutlass10bfloat16_tE19Flash_kernel_traitsILi96ELi64ELi128ELi4ES3_EELb0ELb1ELb1ELb0ELb0ELb1ELb1ELb0EEEvNS_16Flash_fwd_paramsE$_ZN5flash30compute_attn_1rowblock_splitkvI23Flash_fwd_kernel_traitsILi96ELi64ELi128ELi4ELb0ELb0EN7cutlass10bfloat16_tE19Flash_kernel_traitsILi96ELi64ELi128ELi4ES3_EELb0ELb1ELb1ELb0ELb0ELb1ELb1ELb0ENS_16Flash_fwd_paramsEEEvRKT8_iiiii)
        /*09ec*/ 	.word	0x00000000


	//----- nvinfo : EIATTR_FRAME_SIZE
	.align		4
.L_434:
        /*09f0*/ 	.byte	0x04, 0x11
        /*09f2*/ 	.short	(.L_436 - .L_435)
	.align		4
.L_435:
        /*09f4*/ 	.word	index@(_ZN5flash24flash_fwd_splitkv_kernelI23Flash_fwd_kernel_traitsILi96ELi64ELi128ELi4ELb0ELb0EN7cutlass10bfloat16_tE19Flash_kernel_traitsILi96ELi64ELi128ELi4ES3_EELb0ELb1ELb1ELb0ELb0ELb1ELb1ELb0EEEvNS_16Flash_fwd_paramsE)
        /*09f8*/ 	.word	0x00000000


	//----- nvinfo : EIATTR_REGCOUNT
	.align		4
.L_436:
        /*09fc*/ 	.byte	0x04, 0x2f
        /*09fe*/ 	.short	(.L_438 - .L_437)
	.align		4
.L_437:
        /*0a00*/ 	.word	index@(_ZN5flash24flash_fwd_splitkv_kernelI23Flash_fwd_kernel_traitsILi96ELi64ELi128ELi4ELb0ELb0EN7cutlass10bfloat16_tE19Flash_kernel_traitsILi96ELi64ELi128ELi4ES3_EELb0ELb1ELb1ELb0ELb0ELb0ELb1ELb0EEEvNS_16Flash_fwd_paramsE)
        /*0a04*/ 	.word	0x000000fe


	//----- nvinfo : EIATTR_FRAME_SIZE
	.align		4
.L_438:
        /*0a08*/ 	.byte	0x04, 0x11
        /*0a0a*/ 	.short	(.L_440 - .L_439)
	.align		4
.L_439:
        /*0a0c*/ 	.word	index@($_ZN5flash24flash_fwd_splitkv_kernelI23Flash_fwd_kernel_traitsILi96ELi64ELi128ELi4ELb0ELb0EN7cutlass10bfloat16_tE19Flash_kernel_traitsILi96ELi64ELi128ELi4ES3_EELb0ELb1ELb1ELb0ELb0ELb0ELb1ELb0EEEvNS_16Flash_fwd_paramsE$_ZN5flash30compute_attn_1rowblock_splitkvI23Flash_fwd_kernel_traitsILi96ELi64ELi128ELi4ELb0ELb0EN7cutlass10bfloat16_tE19Flash_kernel_traitsILi96ELi64ELi128ELi4ES3_EELb0ELb1ELb1ELb0ELb0ELb0ELb1ELb0ENS_16Flash_fwd_paramsEEEvRKT8_iiiii)
        /*0a10*/ 	.word	0x00000000


	//----- nvinfo : EIATTR_FRAME_SIZE
	.align		4
.L_440:
        /*0a14*/ 	.byte	0x04, 0x11
        /*0a16*/ 	.short	(.L_442 - .L_441)
	.align		4
.L_441:
        /*0a18*/ 	.word	index@(_ZN5flash24flash_fwd_splitkv_kernelI23Flash_fwd_kernel_traitsILi96ELi64ELi128ELi4ELb0ELb0EN7cutlass10bfloat16_tE19Flash_kernel_traitsILi96ELi64ELi128ELi4ES3_EELb0ELb1ELb1ELb0ELb0ELb0ELb1ELb0EEEvNS_16Flash_fwd_paramsE)
        /*0a1c*/ 	.word	0x00000000


	//----- nvinfo : EIATTR_REGCOUNT
	.align		4
.L_442:
        /*0a20*/ 	.byte	0x04, 0x2f
        /*0a22*/ 	.short	(.L_444 - .L_443)
	.align		4
.L_443:
        /*0a24*/ 	.word	index@(_ZN5flash24flash_fwd_splitkv_kernelI23Flash_fwd_kernel_traitsILi96ELi64ELi128ELi4ELb0ELb0EN7cutlass10bfloat16_tE19Flash_kernel_traitsILi96ELi64ELi128ELi4ES3_EELb0ELb1ELb0ELb0ELb1ELb1ELb1ELb0EEEvNS_16Flash_fwd_paramsE)
        /*0a28*/ 	.word	0x000000ff


	//----- nvinfo : EIATTR_FRAME_SIZE
	.align		4
.L_444:
        /*0a2c*/ 	.byte	0x04, 0x11
        /*0a2e*/ 	.short	(.L_446 - .L_445)
	.align		4
.L_445:
        /*0a30*/ 	.word	index@($_ZN5flash24flash_fwd_splitkv_kernelI23Flash_fwd_kernel_traitsILi96ELi64ELi128ELi4ELb0ELb0EN7cutlass10bfloat16_tE19Flash_kernel_traitsILi96ELi64ELi128ELi4ES3_EELb0ELb1ELb0ELb0ELb1ELb1ELb1ELb0EEEvNS_16Flash_fwd_paramsE$_ZN5flash30compute_attn_1rowblock_splitkvI23Flash_fwd_kernel_traitsILi96ELi64ELi128ELi4ELb0ELb0EN7cutlass10bfloat16_tE19Flash_kernel_traitsILi96ELi64ELi128ELi4ES3_EELb0ELb1ELb0ELb0ELb1ELb1ELb1ELb0ENS_16Flash_fwd_paramsEEEvRKT8_iiiii)
        /*0a34*/ 	.word	0x00000000


	//----- nvinfo : EIATTR_FRAME_SIZE
	.align		4
.L_446:
        /*0a38*/ 	.byte	0x04, 0x11
        /*0a3a*/ 	.short	(.L_448 - .L_447)
	.align		4
.L_447:
        /*0a3c*/ 	.word	index@(_ZN5flash24flash_fwd_splitkv_kernelI23Flash_fwd_kernel_traitsILi96ELi64ELi128ELi4ELb0ELb0EN7cutlass10bfloat16_tE19Flash_kernel_traitsILi96ELi64ELi128ELi4ES3_EELb0ELb1ELb0ELb0ELb1ELb1ELb1ELb0EEEvNS_16Flash_fwd_paramsE)
        /*0a40*/ 	.word	0x00000000


	//----- nvinfo : EIATTR_REGCOUNT
	.align		4
.L_448:
        /*0a44*/ 	.byte	0x04, 0x2f
        /*0a46*/ 	.short	(.L_450 - .L_449)
	.align		4
.L_449:
        /*0a48*/ 	.word	index@(_ZN5flash24flash_fwd_splitkv_kernelI23Flash_fwd_kernel_traitsILi96ELi64ELi128ELi4ELb0ELb0EN7cutlass10bfloat16_tE19Flash_kernel_traitsILi96ELi64ELi128ELi4ES3_EELb0ELb1ELb0ELb0ELb1ELb0ELb1ELb0EEEvNS_16Flash_fwd_paramsE)
        /*0a4c*/ 	.word	0x000000ff


	//----- nvinfo : EIATTR_FRAME_SIZE
	.align		4
.L_450:
        /*0a50*/ 	.byte	0x04, 0x11
        /*0a52*/ 	.short	(.L_452 - .L_451)
	.align		4
.L_451:
        /*0a54*/ 	.word	index@($_ZN5flash24flash_fwd_splitkv_kernelI23Flash_fwd_kernel_traitsILi96ELi64ELi128ELi4ELb0ELb0EN7cutlass10bfloat16_tE19Flash_kernel_traitsILi96ELi64ELi128ELi4ES3_EELb0ELb1ELb0ELb0ELb1ELb0ELb1ELb0EEEvNS_16Flash_fwd_paramsE$_ZN5flash30compute_attn_1rowblock_splitkvI23Flash_fwd_kernel_traitsILi96ELi64ELi128ELi4ELb0ELb0EN7cutlass10bfloat16_tE19Flash_kernel_traitsILi96ELi64ELi128ELi4ES3_EELb0ELb1ELb0ELb0ELb1ELb0ELb1ELb0ENS_16Flash_fwd_paramsEEEvRKT8_iiiii)
        /*0a58*/ 	.word	0x00000000


	//----- nvinfo : EIATTR_FRAME_SIZE
	.align		4
.L_452:
        /*0a5c*/ 	.byte	0x04, 0x11
        /*0a5e*/ 	.short	(.L_454 - .L_453)
	.align		4
.L_453:
        /*0a60*/ 	.word	index@(_ZN5flash24flash_fwd_splitkv_kernelI23Flash_fwd_kernel_traitsILi96ELi64ELi128ELi4ELb0ELb0EN7cutlass10bfloat16_tE19Flash_kernel_traitsILi96ELi64ELi128ELi4ES3_EELb0ELb1ELb0ELb0ELb1ELb0ELb1ELb0EEEvNS_16Flash_fwd_paramsE)
        /*0a64*/ 	.word	0x00000000


	//----- nvinfo : EIATTR_REGCOUNT
	.align		4
.L_454:
        /*0a68*/ 	.byte	0x04, 0x2f
        /*0a6a*/ 	.short	(.L_456 - .L_455)
	.align		4
.L_455:
        /*0a6c*/ 	.word	index@(_ZN5flash24flash_fwd_splitkv_kernelI23Flash_fwd_kernel_traitsILi96ELi64ELi128ELi4ELb0ELb0EN7cutlass10bfloat16_tE19Flash_kernel_traitsILi96ELi64ELi128ELi4ES3_EELb0ELb1ELb1ELb0ELb0ELb1ELb0ELb1EEEvNS_16Flash_fwd_paramsE)
        /*0a70*/ 	.word	0x000000fa


	//----- nvinfo : EIATTR_FRAME_SIZE
	.align		4
.L_456:
        /*0a74*/ 	.byte	0x04, 0x11
        /*0a76*/ 	.short	(.L_458 - .L_457)
	.align		4
.L_457:
        /*0a78*/ 	.word	index@($_ZN5flash24flash_fwd_splitkv_kernelI23Flash_fwd_kernel_traitsILi96ELi64ELi128ELi4ELb0ELb0EN7cutlass10bfloat16_tE19Flash_kernel_traitsILi96ELi64ELi128ELi4ES3_EELb0ELb1ELb1ELb0ELb0ELb1ELb0ELb1EEEvNS_16Flash_fwd_paramsE$_ZN5flash30compute_attn_1rowblock_splitkvI23Flash_fwd_kernel_traitsILi96ELi64ELi128ELi4ELb0ELb0EN7cutlass10bfloat16_tE19Flash_kernel_traitsILi96ELi64ELi128ELi4ES3_EELb0ELb1ELb1ELb0ELb0ELb1ELb0ELb1ENS_16Flash_fwd_paramsEEEvRKT8_iiiii)
        /*0a7c*/ 	.word	0x00000000


	//----- nvinfo : EIATTR_FRAME_SIZE
	.align		4
.L_458:
        /*0a80*/ 	.byte	0x04, 0x11
        /*0a82*/ 	.short	(.L_460 - .L_459)
	.align		4
.L_459:
        /*0a84*/ 	.word	index@(_ZN5flash24flash_fwd_splitkv_kernelI23Flash_fwd_kernel_traitsILi96ELi64ELi128ELi4ELb0ELb0EN7cutlass10bfloat16_tE19Flash_kernel_traitsILi96ELi64ELi128ELi4ES3_EELb0ELb1ELb1ELb0ELb0ELb1ELb0ELb1EEEvNS_16Flash_fwd_paramsE)
        /*0a88*/ 	.word	0x00000000


	//----- nvinfo : EIATTR_REGCOUNT
	.align		4
.L_460:
        /*0a8c*/ 	.byte	0x04, 0x2f
        /*0a8e*/ 	.short	(.L_462 - .L_461)
	.align		4
.L_461:
        /*0a90*/ 	.word	index@(_ZN5flash24flash_fwd_splitkv_kernelI23Flash_fwd_kernel_traitsILi96ELi64ELi128ELi4ELb0ELb0EN7cutlass10bfloat16_tE19Flash_kernel_traitsILi96ELi64ELi128ELi4ES3_EELb0ELb1ELb1ELb0ELb0ELb0ELb0ELb1EEEvNS_16Flash_fwd_paramsE)
        /*0a94*/ 	.word	0x000000f0


	//----- nvinfo : EIATTR_FRAME_SIZE
	.align		4
.L_462:
        /*0a98*/ 	.byte	0x04, 0x11
        /*0a9a*/ 	.short	(.L_464 - .L_463)
	.align		4
.L_463:
        /*0a9c*/ 	.word	index@($_ZN5flash24flash_fwd_splitkv_kernelI23Flash_fwd_kernel_traitsILi96ELi64ELi128ELi4ELb0ELb0EN7cutlass10bfloat16_tE19Flash_kernel_traitsILi96ELi64ELi128ELi4ES3_EELb0ELb1ELb1ELb0ELb0ELb0ELb0ELb1EEEvNS_16Flash_fwd_paramsE$_ZN5flash30compute_attn_1rowblock_splitkvI23Flash_fwd_kernel_traitsILi96ELi64ELi128ELi4ELb0ELb0EN7cutlass10bfloat16_tE19Flash_kernel_traitsILi96ELi64ELi128ELi4ES3_EELb0ELb1ELb1ELb0ELb0ELb0ELb0ELb1ENS_16Flash_fwd_paramsEEEvRKT8_iiiii)
        /*0aa0*/ 	.word	0x00000000


	//----- nvinfo : EIATTR_FRAME_SIZE
	.align		4
.L_464:
        /*0aa4*/ 	.byte	0x04, 0x11
        /*0aa6*/ 	.short	(.L_466 - .L_465)
	.align		4
.L_465:
        /*0aa8*/ 	.word	index@(_ZN5flash24flash_fwd_splitkv_kernelI23Flash_fwd_kernel_traitsILi96ELi64ELi128ELi4ELb0ELb0EN7cutlass10bfloat16_tE19Flash_kernel_traitsILi96ELi64ELi128ELi4ES3_EELb0ELb1ELb1ELb0ELb0ELb0ELb0ELb1EEEvNS_16Flash_fwd_paramsE)
        /*0aac*/ 	.word	0x00000000


	//----- nvinfo : EIATTR_REGCOUNT
	.align		4
.L_466:
        /*0ab0*/ 	.byte	0x04, 0x2f
        /*0ab2*/ 	.short	(.L_468 - .L_467)
	.align		4
.L_467:
        /*0ab4*/ 	.word	index@(_ZN5flash24flash_fwd_splitkv_kernelI23Flash_fwd_kernel_traitsILi96ELi64ELi128ELi4ELb0ELb0EN7cutlass10bfloat16_tE19Flash_kernel_traitsILi96ELi64ELi128ELi4ES3_EELb0ELb1ELb0ELb0ELb1ELb1ELb0ELb1EEEvNS_16Flash_fwd_paramsE)
        /*0ab8*/ 	.word	0x000000fe


	//----- nvinfo : EIATTR_FRAME_SIZE
	.align		4
.L_468:
        /*0abc*/ 	.byte	0x04, 0x11
        /*0abe*/ 	.short	(.L_470 - .L_469)
	.align		4
.L_469:
        /*0ac0*/ 	.word	index@($_ZN5flash24flash_fwd_splitkv_kernelI23Flash_fwd_kernel_traitsILi96ELi64ELi128ELi4ELb0ELb0EN7cutlass10bfloat16_tE19Flash_kernel_traitsILi96ELi64ELi128ELi4ES3_EELb0ELb1ELb0ELb0ELb1ELb1ELb0ELb1EEEvNS_16Flash_fwd_paramsE$_ZN5flash30compute_attn_1rowblock_splitkvI23Flash_fwd_kernel_traitsILi96ELi64ELi128ELi4ELb0ELb0EN7cutlass10bfloat16_tE19Flash_kernel_traitsILi96ELi64ELi128ELi4ES3_EELb0ELb1ELb0ELb0ELb1ELb1ELb0ELb1ENS_16Flash_fwd_paramsEEEvRKT8_iiiii)
        /*0ac4*/ 	.word	0x00000000


	//----- nvinfo : EIATTR_FRAME_SIZE
	.align		4
.L_470:
        /*0ac8*/ 	.byte	0x04, 0x11
        /*0aca*/ 	.short	(.L_472 - .L_471)
	.align		4
.L_471:
        /*0acc*/ 	.word	index@(_ZN5flash24flash_fwd_splitkv_kernelI23Flash_fwd_kernel_traitsILi96ELi64ELi128ELi4ELb0ELb0EN7cutlass10bfloat16_tE19Flash_kernel_traitsILi96ELi64ELi128ELi4ES3_EELb0ELb1ELb0ELb0ELb1ELb1ELb0ELb1EEEvNS_16Flash_fwd_paramsE)
        /*0ad0*/ 	.word	0x00000000


	//----- nvinfo : EIATTR_REGCOUNT
	.align		4
.L_472:
        /*0ad4*/ 	.byte	0x04, 0x2f
        /*0ad6*/ 	.short	(.L_474 - .L_473)
	.align		4
.L_473:
        /*0ad8*/ 	.word	index@(_ZN5flash24flash_fwd_splitkv_kernelI23Flash_fwd_kernel_traitsILi96ELi64ELi128ELi4ELb0ELb0EN7cutlass10bfloat16_tE19Flash_kernel_traitsILi96ELi64ELi128ELi4ES3_EELb0ELb1ELb0ELb0ELb1ELb0ELb0ELb1EEEvNS_16Flash_fwd_paramsE)
        /*0adc*/ 	.word	0x000000fe


	//----- nvinfo : EIATTR_FRAME_SIZE
	.align		4
.L_474:
        /*0ae0*/ 	.byte	0x04, 0x11
        /*0ae2*/ 	.short	(.L_476 - .L_475)
	.align		4
.L_475:
        /*0ae4*/ 	.word	index@($_ZN5flash24flash_fwd_splitkv_kernelI23Flash_fwd_kernel_traitsILi96ELi64ELi128ELi4ELb0ELb0EN7cutlass10bfloat16_tE19Flash_kernel_traitsILi96ELi64ELi128ELi4ES3_EELb0ELb1ELb0ELb0ELb1ELb0ELb0ELb1EEEvNS_16Flash_fwd_paramsE$_ZN5flash30compute_attn_1rowblock_splitkvI23Flash_fwd_kernel_traitsILi96ELi64ELi128ELi4ELb0ELb0EN7cutlass10bfloat16_tE19Flash_kernel_traitsILi96ELi64ELi128ELi4ES3_EELb0ELb1ELb0ELb0ELb1ELb0ELb0ELb1ENS_16Flash_fwd_paramsEEEvRKT8_iiiii)
        /*0ae8*/ 	.word	0x00000000


	//----- nvinfo : EIATTR_FRAME_SIZE
	.align		4
.L_476:
        /*0aec*/ 	.byte	0x04, 0x11
        /*0aee*/ 	.short	(.L_478 - .L_477)
	.align		4
.L_477:
        /*0af0*/ 	.word	index@(_ZN5flash24flash_fwd_splitkv_kernelI23Flash_fwd_kernel_traitsILi96ELi64ELi128ELi4ELb0ELb0EN7cutlass10bfloat16_tE19Flash_kernel_traitsILi96ELi64ELi128ELi4ES3_EELb0ELb1ELb0ELb0ELb1ELb0ELb0ELb1EEEvNS_16Flash_fwd_paramsE)
        /*0af4*/ 	.word	0x00000000


	//----- nvinfo : EIATTR_REGCOUNT
	.align		4
.L_478:
        /*0af8*/ 	.byte	0x04, 0x2f
        /*0afa*/ 	.short	(.L_480 - .L_479)
	.align		4
.L_479:
        /*0afc*/ 	.word	index@(_ZN5flash24flash_fwd_splitkv_kernelI23Flash_fwd_kernel_traitsILi96ELi64ELi128ELi4ELb0ELb0EN7cutlass10bfloat16_tE19Flash_kernel_traitsILi96ELi64ELi128ELi4ES3_EELb0ELb1ELb1ELb0ELb0ELb1ELb0ELb0EEEvNS_16Flash_fwd_paramsE)
        /*0b00*/ 	.word	0x000000fe


	//----- nvinfo : EIATTR_FRAME_SIZE
	.align		4
.L_480:
        /*0b04*/ 	.byte	0x04, 0x11
        /*0b06*/ 	.short	(.L_482 - .L_481)
	.align		4
.L_481:
        /*0b08*/ 	.word	index@($_ZN5flash24flash_fwd_splitkv_kernelI23Flash_fwd_kernel_traitsILi96ELi64ELi128ELi4ELb0ELb0EN7cutlass10bfloat16_tE19Flash_kernel_traitsILi96ELi64ELi128ELi4ES3_EELb0ELb1ELb1ELb0ELb0ELb1ELb0ELb0EEEvNS_16Flash_fwd_paramsE$_ZN5flash30compute_attn_1rowblock_splitkvI23Flash_fwd_kernel_traitsILi96ELi64ELi128ELi4ELb0ELb0EN7cutlass10bfloat16_tE19Flash_kernel_traitsILi96ELi64ELi128ELi4ES3_EELb0ELb1ELb1ELb0ELb0ELb1ELb0ELb0ENS_16Flash_fwd_paramsEEEvRKT8_iiiii)
        /*0b0c*/ 	.word	0x00000000


	//----- nvinfo : EIATTR_FRAME_SIZE
	.align		4
.L_482:
        /*0b10*/ 	.byte	0x04, 0x11
        /*0b12*/ 	.short	(.L_484 - .L_483)
	.align		4
.L_483:
        /*0b14*/ 	.word	index@(_ZN5flash24flash_fwd_splitkv_kernelI23Flash_fwd_kernel_traitsILi96ELi64ELi128ELi4ELb0ELb0EN7cutlass10bfloat16_tE19Flash_kernel_traitsILi96ELi64ELi128ELi4ES3_EELb0ELb1ELb1ELb0ELb0ELb1ELb0ELb0EEEvNS_16Flash_fwd_paramsE)
        /*0b18*/ 	.word	0x00000000


	//----- nvinfo : EIATTR_REGCOUNT
	.align		4
.L_484:
        /*0b1c*/ 	.byte	0x04, 0x2f
        /*0b1e*/ 	.short	(.L_486 - .L_485)
	.align		4
.L_485:
        /*0b20*/ 	.word	index@(_ZN5flash24flash_fwd_splitkv_kernelI23Flash_fwd_kernel_traitsILi96ELi64ELi128ELi4ELb0ELb0EN7cutlass10bfloat16_tE19Flash_kernel_traitsILi96ELi64ELi128ELi4ES3_EELb0ELb1ELb1ELb0ELb0ELb0ELb0ELb0EEEvNS_16Flash_fwd_paramsE)
        /*0b24*/ 	.word	0x000000fe


	//----- nvinfo : EIATTR_FRAME_SIZE
	.align		4
.L_486:
        /*0b28*/ 	.byte	0x04, 0x11
        /*0b2a*/ 	.short	(.L_488 - .L_487)
	.align		4
.L_487:
        /*0b2c*/ 	.word	index@($_ZN5flash24flash_fwd_splitkv_kernelI23Flash_fwd_kernel_traitsILi96ELi64ELi128ELi4ELb0ELb0EN7cutlass10bfloat16_tE19Flash_kernel_traitsILi96ELi64ELi128ELi4ES3_EELb0ELb1ELb1ELb0ELb0ELb0ELb0ELb0EEEvNS_16Flash_fwd_paramsE$_ZN5flash30compute_attn_1rowblock_splitkvI23Flash_fwd_kernel_traitsILi96ELi64ELi128ELi4ELb0ELb0EN7cutlass10bfloat16_tE19Flash_kernel_traitsILi96ELi64ELi128ELi4ES3_EELb0ELb1ELb1ELb0ELb0ELb0ELb0ELb0ENS_16Flash_fwd_paramsEEEvRKT8_iiiii)
        /*0b30*/ 	.word	0x00000000


	//----- nvinfo : EIATTR_FRAME_SIZE
	.align		4
.L_488:
        /*0b34*/ 	.byte	0x04, 0x11
        /*0b36*/ 	.short	(.L_490 - .L_489)
	.align		4
.L_489:
        /*0b38*/ 	.word	index@(_ZN5flash24flash_fwd_splitkv_kernelI23Flash_fwd_kernel_traitsILi96ELi64ELi128ELi4ELb0ELb0EN7cutlass10bfloat16_tE19Flash_kernel_traitsILi96ELi64ELi128ELi4ES3_EELb0ELb1ELb1ELb0ELb0ELb0ELb0ELb0EEEvNS_16Flash_fwd_paramsE)
        /*0b3c*/ 	.word	0x00000000


	//----- nvinfo : EIATTR_REGCOUNT
	.align		4
.L_490:
        /*0b40*/ 	.byte	0x04, 0x2f
        /*0b42*/ 	.short	(.L_492 - .L_491)
	.align		4
.L_491:
        /*0b44*/ 	.word	index@(_ZN5flash24flash_fwd_splitkv_kernelI23Flash_fwd_kernel_traitsILi96ELi64ELi128ELi4ELb0ELb0EN7cutlass10bfloat16_tE19Flash_kernel_traitsILi96ELi64ELi128ELi4ES3_EELb0ELb1ELb0ELb0ELb1ELb1ELb0ELb0EEEvNS_16Flash_fwd_paramsE)
        /*0b48*/ 	.word	0x000000ff


	//----- nvinfo : EIATTR_FRAME_SIZE
	.align		4
.L_492:
        /*0b4c*/ 	.byte	0x04, 0x11
        /*0b4e*/ 	.short	(.L_494 - .L_493)
	.align		4
.L_493:
        /*0b50*/ 	.word	index@($_ZN5flash24flash_fwd_splitkv_kernelI23Flash_fwd_kernel_traitsILi96ELi64ELi128ELi4ELb0ELb0EN7cutlass10bfloat16_tE19Flash_kernel_traitsILi96ELi64ELi128ELi4ES3_EELb0ELb1ELb0ELb0ELb1ELb1ELb0ELb0EEEvNS_16Flash_fwd_paramsE$_ZN5flash30compute_attn_1rowblock_splitkvI23Flash_fwd_kernel_traitsILi96ELi64ELi128ELi4ELb0ELb0EN7cutlass10bfloat16_tE19Flash_kernel_traitsILi96ELi64ELi128ELi4ES3_EELb0ELb1ELb0ELb0ELb1ELb1ELb0ELb0ENS_16Flash_fwd_paramsEEEvRKT8_iiiii)
        /*0b54*/ 	.word	0x00000000


	//----- nvinfo : EIATTR_FRAME_SIZE
	.align		4
.L_494:
        /*0b58*/ 	.byte	0x04, 0x11
        /*0b5a*/ 	.short	(.L_496 - .L_495)
	.align		4
.L_495:
        /*0b5c*/ 	.word	index@(_ZN5flash24flash_fwd_splitkv_kernelI23Flash_fwd_kernel_traitsILi96ELi64ELi128ELi4ELb0ELb0EN7cutlass10bfloat16_tE19Flash_kernel_traitsILi96ELi64ELi128ELi4ES3_EELb0ELb1ELb0ELb0ELb1ELb1ELb0ELb0EEEvNS_16Flash_fwd_paramsE)
        /*0b60*/ 	.word	0x00000000


	//----- nvinfo : EIATTR_REGCOUNT
	.align		4
.L_496:
        /*0b64*/ 	.byte	0x04, 0x2f
        /*0b66*/ 	.short	(.L_498 - .L_497)
	.align		4
.L_497:
        /*0b68*/ 	.word	index@(_ZN5flash24flash_fwd_splitkv_kernelI23Flash_fwd_kernel_traitsILi96ELi64ELi128ELi4ELb0ELb0EN7cutlass10bfloat16_tE19Flash_kernel_traitsILi96ELi64ELi128ELi4ES3_EELb0ELb1ELb0ELb0ELb1ELb0ELb0ELb0EEEvNS_16Flash_fwd_paramsE)
        /*0b6c*/ 	.word	0x000000fe


	//----- nvinfo : EIATTR_FRAME_SIZE
	.align		4
.L_498:
        /*0b70*/ 	.byte	0x04, 0x11
        /*0b72*/ 	.short	(.L_500 - .L_499)
	.align		4
.L_499:
        /*0b74*/ 	.word	index@($_ZN5flash24flash_fwd_splitkv_kernelI23Flash_fwd_kernel_traitsILi96ELi64ELi128ELi4ELb0ELb0EN7cutlass10bfloat16_tE19Flash_kernel_traitsILi96ELi64ELi128ELi4ES3_EELb0ELb1ELb0ELb0ELb1ELb0ELb0ELb0EEEvNS_16Flash_fwd_paramsE$_ZN5flash30compute_attn_1rowblock_splitkvI23Flash_fwd_kernel_traitsILi96ELi64ELi128ELi4ELb0ELb0EN7cutlass10bfloat16_tE19Flash_kernel_traitsILi96ELi64ELi128ELi4ES3_EELb0ELb1ELb0ELb0ELb1ELb0ELb0ELb0ENS_16Flash_fwd_paramsEEEvRKT8_iiiii)
        /*0b78*/ 	.word	0x00000000


	//----- nvinfo : EIATTR_FRAME_SIZE
	.align		4
.L_500:
        /*0b7c*/ 	.byte	0x04, 0x11
        /*0b7e*/ 	.short	(.L_502 - .L_501)
	.align		4
.L_501:
        /*0b80*/ 	.word	index@(_ZN5flash24flash_fwd_splitkv_kernelI23Flash_fwd_kernel_traitsILi96ELi64ELi128ELi4ELb0ELb0EN7cutlass10bfloat16_tE19Flash_kernel_traitsILi96ELi64ELi128ELi4ES3_EELb0ELb1ELb0ELb0ELb1ELb0ELb0ELb0EEEvNS_16Flash_fwd_paramsE)
        /*0b84*/ 	.word	0x00000000


	//----- nvinfo : EIATTR_REGCOUNT
	.align		4
.L_502:
        /*0b88*/ 	.byte	0x04, 0x2f
        /*0b8a*/ 	.short	(.L_504 - .L_503)
	.align		4
.L_503:
        /*0b8c*/ 	.word	index@(_ZN5flash24flash_fwd_splitkv_kernelI23Flash_fwd_kernel_traitsILi96ELi64ELi128ELi4ELb0ELb0EN7cutlass10bfloat16_tE19Flash_kernel_traitsILi96ELi64ELi128ELi4ES3_EELb0ELb0ELb1ELb0ELb0ELb1ELb1ELb1EEEvNS_16Flash_fwd_paramsE)
        /*0b90*/ 	.word	0x000000fd


	//----- nvinfo : EIATTR_FRAME_SIZE
	.align		4
.L_504:
        /*0b94*/ 	.byte	0x04, 0x11
        /*0b96*/ 	.short	(.L_506 - .L_505)
	.align		4
.L_505:
        /*0b98*/ 	.word	index@($_ZN5flash24flash_fwd_splitkv_kernelI23Flash_fwd_kernel_traitsILi96ELi64ELi128ELi4ELb0ELb0EN7cutlass10bfloat16_tE19Flash_kernel_traitsILi96ELi64ELi128ELi4ES3_EELb0ELb0ELb1ELb0ELb0ELb1ELb1ELb1EEEvNS_16Flash_fwd_paramsE$_ZN5flash30compute_attn_1rowblock_splitkvI23Flash_fwd_kernel_traitsILi96ELi64ELi128ELi4ELb0ELb0EN7cutlass10bfloat16_tE19Flash_kernel_traitsILi96ELi64ELi128ELi4ES3_EELb0ELb0ELb1ELb0ELb0ELb1ELb1ELb1ENS_16Flash_fwd_paramsEEEvRKT8_iiiii)
        /*0b9c*/ 	.word	0x00000000


	//----- nvinfo : EIATTR_FRAME_SIZE
	.align		4
.L_506:
        /*0ba0*/ 	.byte	0x04, 0x11
        /*0ba2*/ 	.short	(.L_508 - .L_507)
	.align		4
.L_507:
        /*0ba4*/ 	.word	index@(_ZN5flash24flash_fwd_splitkv_kernelI23Flash_fwd_kernel_traitsILi96ELi64ELi128ELi4ELb0ELb0EN7cutlass10bfloat16_tE19Flash_kernel_traitsILi96ELi64ELi128ELi4ES3_EELb0ELb0ELb1ELb0ELb0ELb1ELb1ELb1EEEvNS_16Flash_fwd_paramsE)
        /*0ba8*/ 	.word	0x00000000


	//----- nvinfo : EIATTR_REGCOUNT
	.align		4
.L_508:
        /*0bac*/ 	.byte	0x04, 0x2f
        /*0bae*/ 	.short	(.L_510 - .L_509)
	.align		4
.L_509:
        /*0bb0*/ 	.word	index@(_ZN5flash24flash_fwd_splitkv_kernelI23Flash_fwd_kernel_traitsILi96ELi64ELi128ELi4ELb0ELb0EN7cutlass10bfloat16_tE19Flash_kernel_traitsILi96ELi64ELi128ELi4ES3_EELb0ELb0ELb1ELb0ELb0ELb0ELb1ELb1EEEvNS_16Flash_fwd_paramsE)
        /*0bb4*/ 	.word	0x000000d3


	//----- nvinfo : EIATTR_FRAME_SIZE
	.align		4
.L_510:
        /*0bb8*/ 	.byte	0x04, 0x11
        /*0bba*/ 	.short	(.L_512 - .L_511)
	.align		4
.L_511:
        /*0bbc*/ 	.word	index@($_ZN5flash24flash_fwd_splitkv_kernelI23Flash_fwd_kernel_traitsILi96ELi64ELi128ELi4ELb0ELb0EN7cutlass10bfloat16_tE19Flash_kernel_traitsILi96ELi64ELi128ELi4ES3_EELb0ELb0ELb1ELb0ELb0ELb0ELb1ELb1EEEvNS_16Flash_fwd_paramsE$_ZN5flash30compute_attn_1rowblock_splitkvI23Flash_fwd_kernel_traitsILi96ELi64ELi128ELi4ELb0ELb0EN7cutlass10bfloat16_tE19Flash_kernel_traitsILi96ELi64ELi128ELi4ES3_EELb0ELb0ELb1ELb0ELb0ELb0ELb1ELb1ENS_16Flash_fwd_paramsEEEvRKT8_iiiii)
        /*0bc0*/ 	.word	0x00000000


	//----- nvinfo : EIATTR_FRAME_SIZE
	.align		4
.L_512:
        /*0bc4*/ 	.byte	0x04, 0x11
        /*0bc6*/ 	.short	(.L_514 - .L_513)
	.align		4
.L_513:
        /*0bc8*/ 	.word	index@(_ZN5flash24flash_fwd_splitkv_kernelI23Flash_fwd_kernel_traitsILi96ELi64ELi128ELi4ELb0ELb0EN7cutlass10bfloat16_tE19Flash_kernel_traitsILi96ELi64ELi128ELi4ES3_EELb0ELb0ELb1ELb0ELb0ELb0ELb1ELb1EEEvNS_16Flash_fwd_paramsE)
        /*0bcc*/ 	.word	0x00000000


	//----- nvinfo : EIATTR_REGCOUNT
	.align		4
.L_514:
        /*0bd0*/ 	.byte	0x04, 0x2f
        /*0bd2*/ 	.short	(.L_516 - .L_515)
	.align		4
.L_515:
        /*0bd4*/ 	.word	index@(_ZN5flash24flash_fwd_splitkv_kernelI23Flash_fwd_kernel_traitsILi96ELi64ELi128ELi4ELb0ELb0EN7cutlass10bfloat16_tE19Flash_kernel_traitsILi96ELi64ELi128ELi4ES3_EELb0ELb0ELb0ELb0ELb1ELb1ELb1ELb1EEEvNS_16Flash_fwd_paramsE)
        /*0bd8*/ 	.word	0x000000ec


	//----- nvinfo : EIATTR_FRAME_SIZE
	.align		4
.L_516:
        /*0bdc*/ 	.byte	0x04, 0x11
        /*0bde*/ 	.short	(.L_518 - .L_517)
	.align		4
.L_517:
        /*0be0*/ 	.word	index@($_ZN5flash24flash_fwd_splitkv_kernelI23Flash_fwd_kernel_traitsILi96ELi64ELi128ELi4ELb0ELb0EN7cutlass10bfloat16_tE19Flash_kernel_traitsILi96ELi64ELi128ELi4ES3_EELb0ELb0ELb0ELb0ELb1ELb1ELb1ELb1EEEvNS_16Flash_fwd_paramsE$_ZN5flash30compute_attn_1rowblock_splitkvI23Flash_fwd_kernel_traitsILi96ELi64ELi128ELi4ELb0ELb0EN7cutlass10bfloat16_tE19Flash_kernel_traitsILi96ELi64ELi128ELi4ES3_EELb0ELb0ELb0ELb0ELb1ELb1ELb1ELb1ENS_16Flash_fwd_paramsEEEvRKT8_iiiii)
        /*0be4*/ 	.word	0x00000000


	//----- nvinfo : EIATTR_FRAME_SIZE
	.align		4
.L_518:
        /*0be8*/ 	.byte	0x04, 0x11
        /*0bea*/ 	.short	(.L_520 - .L_519)
	.align		4
.L_519:
        /*0bec*/ 	.word	index@(_ZN5flash24flash_fwd_splitkv_kernelI23Flash_fwd_kernel_traitsILi96ELi64ELi128ELi4ELb0ELb0EN7cutlass10bfloat16_tE19Flash_kernel_traitsILi96ELi64ELi128ELi4ES3_EELb0ELb0ELb0ELb0ELb1ELb1ELb1ELb1EEEvNS_16Flash_fwd_paramsE)
        /*0bf0*/ 	.word	0x00000000


	//----- nvinfo : EIATTR_REGCOUNT
	.align		4
.L_520:
        /*0bf4*/ 	.byte	0x04, 0x2f
        /*0bf6*/ 	.short	(.L_522 - .L_521)
	.align		4
.L_521:
        /*0bf8*/ 	.word	index@(_ZN5flash24flash_fwd_splitkv_kernelI23Flash_fwd_kernel_traitsILi96ELi64ELi128ELi4ELb0ELb0EN7cutlass10bfloat16_tE19Flash_kernel_traitsILi96ELi64ELi128ELi4ES3_EELb0ELb0ELb0ELb0ELb1ELb0ELb1ELb1EEEvNS_16Flash_fwd_paramsE)
        /*0bfc*/ 	.word	0x000000b4


	//----- nvinfo : EIATTR_FRAME_SIZE
	.align		4
.L_522:
        /*0c00*/ 	.byte	0x04, 0x11
        /*0c02*/ 	.short	(.L_524 - .L_523)
	.align		4
.L_523:
        /*0c04*/ 	.word	index@($_ZN5flash24flash_fwd_splitkv_kernelI23Flash_fwd_kernel_traitsILi96ELi64ELi128ELi4ELb0ELb0EN7cutlass10bfloat16_tE19Flash_kernel_traitsILi96ELi64ELi128ELi4ES3_EELb0ELb0ELb0ELb0ELb1ELb0ELb1ELb1EEEvNS_16Flash_fwd_paramsE$_ZN5flash30compute_attn_1rowblock_splitkvI23Flash_fwd_kernel_traitsILi96ELi64ELi128ELi4ELb0ELb0EN7cutlass10bfloat16_tE19Flash_kernel_traitsILi96ELi64ELi128ELi4ES3_EELb0ELb0ELb0ELb0ELb1ELb0ELb1ELb1ENS_16Flash_fwd_paramsEEEvRKT8_iiiii)
        /*0c08*/ 	.word	0x00000000


	//----- nvinfo : EIATTR_FRAME_SIZE
	.align		4
.L_524:
        /*0c0c*/ 	.byte	0x04, 0x11
        /*0c0e*/ 	.short	(.L_526 - .L_525)
	.align		4
.L_525:
        /*0c10*/ 	.word	index@(_ZN5flash24flash_fwd_splitkv_kernelI23Flash_fwd_kernel_traitsILi96ELi64ELi128ELi4ELb0ELb0EN7cutlass10bfloat16_tE19Flash_kernel_traitsILi96ELi64ELi128ELi4ES3_EELb0ELb0ELb0ELb0ELb1ELb0ELb1ELb1EEEvNS_16Flash_fwd_paramsE)
        /*0c14*/ 	.word	0x00000000


	//----- nvinfo : EIATTR_REGCOUNT
	.align		4
.L_526:
        /*0c18*/ 	.byte	0x04, 0x2f
        /*0c1a*/ 	.short	(.L_528 - .L_527)
	.align		4
.L_527:
        /*0c1c*/ 	.word	index@(_ZN5flash24flash_fwd_splitkv_kernelI23Flash_fwd_kernel_traitsILi96ELi64ELi128ELi4ELb0ELb0EN7cutlass10bfloat16_tE19Flash_kernel_traitsILi96ELi64ELi128ELi4ES3_EELb0ELb0ELb1ELb0ELb0ELb1ELb1ELb0EEEvNS_16Flash_fwd_paramsE)
        /*0c20*/ 	.word	0x000000f3


	//----- nvinfo : EIATTR_FRAME_SIZE
	.align		4
.L_528:
        /*0c24*/ 	.byte	0x04, 0x11
        /*0c26*/ 	.short	(.L_530 - .L_529)
	.align		4
.L_529:
        /*0c28*/ 	.word	index@($_ZN5flash24flash_fwd_splitkv_kernelI23Flash_fwd_kernel_traitsILi96ELi64ELi128ELi4ELb0ELb0EN7cutlass10bfloat16_tE19Flash_kernel_traitsILi96ELi64ELi128ELi4ES3_EELb0ELb0ELb1ELb0ELb0ELb1ELb1ELb0EEEvNS_16Flash_fwd_paramsE$_ZN5flash30compute_attn_1rowblock_splitkvI23Flash_fwd_kernel_traitsILi96ELi64ELi128ELi4ELb0ELb0EN7cutlass10bfloat16_tE19Flash_kernel_traitsILi96ELi64ELi128ELi4ES3_EELb0ELb0ELb1ELb0ELb0ELb1ELb1ELb0ENS_16Flash_fwd_paramsEEEvRKT8_iiiii)
        /*0c2c*/ 	.word	0x00000000


	//----- nvinfo : EIATTR_FRAME_SIZE
	.align		4
.L_530:
        /*0c30*/ 	.byte	0x04, 0x11
        /*0c32*/ 	.short	(.L_532 - .L_531)
	.align		4
.L_531:
        /*0c34*/ 	.word	index@(_ZN5flash24flash_fwd_splitkv_kernelI23Flash_fwd_kernel_traitsILi96ELi64ELi128ELi4ELb0ELb0EN7cutlass10bfloat16_tE19Flash_kernel_traitsILi96ELi64ELi128ELi4ES3_EELb0ELb0ELb1ELb0ELb0ELb1ELb1ELb0EEEvNS_16Flash_fwd_paramsE)
        /*0c38*/ 	.word	0x00000000


	//----- nvinfo : EIATTR_REGCOUNT
	.align		4
.L_532:
        /*0c3c*/ 	.byte	0x04, 0x2f
        /*0c3e*/ 	.short	(.L_534 - .L_533)
	.align		4
.L_533:
        /*0c40*/ 	.word	index@(_ZN5flash24flash_fwd_splitkv_kernelI23Flash_fwd_kernel_traitsILi96ELi64ELi128ELi4ELb0ELb0EN7cutlass10bfloat16_tE19Flash_kernel_traitsILi96ELi64ELi128ELi4ES3_EELb0ELb0ELb1ELb0ELb0ELb0ELb1ELb0EEEvNS_16Flash_fwd_paramsE)
        /*0c44*/ 	.word	0x000000d7


	//----- nvinfo : EIATTR_FRAME_SIZE
	.align		4
.L_534:
        /*0c48*/ 	.byte	0x04, 0x11
        /*0c4a*/ 	.short	(.L_536 - .L_535)
	.align		4
.L_535:
        /*0c4c*/ 	.word	index@($_ZN5flash24flash_fwd_splitkv_kernelI23Flash_fwd_kernel_traitsILi96ELi64ELi128ELi4ELb0ELb0EN7cutlass10bfloat16_tE19Flash_kernel_traitsILi96ELi64ELi128ELi4ES3_EELb0ELb0ELb1ELb0ELb0ELb0ELb1ELb0EEEvNS_16Flash_fwd_paramsE$_ZN5flash30compute_attn_1rowblock_splitkvI23Flash_fwd_kernel_traitsILi96ELi64ELi128ELi4ELb0ELb0EN7cutlass10bfloat16_tE19Flash_kernel_traitsILi96ELi64ELi128ELi4ES3_EELb0ELb0ELb1ELb0ELb0ELb0ELb1ELb0ENS_16Flash_fwd_paramsEEEvRKT8_iiiii)
        /*0c50*/ 	.word	0x00000000


	//----- nvinfo : EIATTR_FRAME_SIZE
	.align		4
.L_536:
        /*0c54*/ 	.byte	0x04, 0x11
        /*0c56*/ 	.short	(.L_538 - .L_537)
	.align		4
.L_537:
        /*0c58*/ 	.word	index@(_ZN5flash24flash_fwd_splitkv_kernelI23Flash_fwd_kernel_traitsILi96ELi64ELi128ELi4ELb0ELb0EN7cutlass10bfloat16_tE19Flash_kernel_traitsILi96ELi64ELi128ELi4ES3_EELb0ELb0ELb1ELb0ELb0ELb0ELb1ELb0EEEvNS_16Flash_fwd_paramsE)
        /*0c5c*/ 	.word	0x00000000


	//----- nvinfo : EIATTR_REGCOUNT
	.align		4
.L_538:
        /*0c60*/ 	.byte	0x04, 0x2f
        /*0c62*/ 	.short	(.L_540 - .L_539)
	.align		4
.L_539:
        /*0c64*/ 	.word	index@(_ZN5flash24flash_fwd_splitkv_kernelI23Flash_fwd_kernel_traitsILi96ELi64ELi128ELi4ELb0ELb0EN7cutlass10bfloat16_tE19Flash_kernel_traitsILi96ELi64ELi128ELi4ES3_EELb0ELb0ELb0ELb1ELb1ELb1ELb1ELb0EEEvNS_16Flash_fwd_paramsE)
        /*0c68*/ 	.word	0x000000fe


	//----- nvinfo : EIATTR_FRAME_SIZE
	.align		4
.L_540:
        /*0c6c*/ 	.byte	0x04, 0x11
        /*0c6e*/ 	.short	(.L_542 - .L_541)
	.align		4
.L_541:
        /*0c70*/ 	.word	index@($_ZN5flash24flash_fwd_splitkv_kernelI23Flash_fwd_kernel_traitsILi96ELi64ELi128ELi4ELb0ELb0EN7cutlass10bfloat16_tE19Flash_kernel_traitsILi96ELi64ELi128ELi4ES3_EELb0ELb0ELb0ELb1ELb1ELb1ELb1ELb0EEEvNS_16Flash_fwd_paramsE$_ZN5flash30compute_attn_1rowblock_splitkvI23Flash_fwd_kernel_traitsILi96ELi64ELi128ELi4ELb0ELb0EN7cutlass10bfloat16_tE19Flash_kernel_traitsILi96ELi64ELi128ELi4ES3_EELb0ELb0ELb0ELb1ELb1ELb1ELb1ELb0ENS_16Flash_fwd_paramsEEEvRKT8_iiiii)
        /*0c74*/ 	.word	0x00000000


	//----- nvinfo : EIATTR_FRAME_SIZE
	.align		4
.L_542:
        /*0c78*/ 	.byte	0x04, 0x11
        /*0c7a*/ 	.short	(.L_544 - .L_543)
	.align		4
.L_543:
        /*0c7c*/ 	.word	index@(_ZN5flash24flash_fwd_splitkv_kernelI23Flash_fwd_kernel_traitsILi96ELi64ELi128ELi4ELb0ELb0EN7cutlass10bfloat16_tE19Flash_kernel_traitsILi96ELi64ELi128ELi4ES3_EELb0ELb0ELb0ELb1ELb1ELb1ELb1ELb0EEEvNS_16Flash_fwd_paramsE)
        /*0c80*/ 	.word	0x00000000


	//----- nvinfo : EIATTR_REGCOUNT
	.align		4
.L_544:
        /*0c84*/ 	.byte	0x04, 0x2f
        /*0c86*/ 	.short	(.L_546 - .L_545)
	.align		4
.L_545:
        /*0c88*/ 	.word	index@(_ZN5flash24flash_fwd_splitkv_kernelI23Flash_fwd_kernel_traitsILi96ELi64ELi128ELi4ELb0ELb0EN7cutlass10bfloat16_tE19Flash_kernel_traitsILi96ELi64ELi128ELi4ES3_EELb0ELb0ELb0ELb1ELb1ELb0ELb1ELb0EEEvNS_16Flash_fwd_paramsE)
        /*0c8c*/ 	.word	0x000000cc


	//----- nvinfo : EIATTR_FRAME_SIZE
	.align		4
.L_546:
        /*0c90*/ 	.byte	0x04, 0x11
        /*0c92*/ 	.short	(.L_548 - .L_547)
	.align		4
.L_547:
        /*0c94*/ 	.word	index@($_ZN5flash24flash_fwd_splitkv_kernelI23Flash_fwd_kernel_traitsILi96ELi64ELi128ELi4ELb0ELb0EN7cutlass10bfloat16_tE19Flash_kernel_traitsILi96ELi64ELi128ELi4ES3_EELb0ELb0ELb0ELb1ELb1ELb0ELb1ELb0EEEvNS_16Flash_fwd_paramsE$_ZN5flash30compute_attn_1rowblock_splitkvI23Flash_fwd_kernel_traitsILi96ELi64ELi128ELi4ELb0ELb0EN7cutlass10bfloat16_tE19Flash_kernel_traitsILi96ELi64ELi128ELi4ES3_EELb0ELb0ELb0ELb1ELb1ELb0ELb1ELb0ENS_16Flash_fwd_paramsEEEvRKT8_iiiii)
        /*0c98*/ 	.word	0x00000000


	//----- nvinfo : EIATTR_FRAME_SIZE
	.align		4
.L_548:
        /*0c9c*/ 	.byte	0x04, 0x11
        /*0c9e*/ 	.short	(.L_550 - .L_549)
	.align		4
.L_549:
        /*0ca0*/ 	.word	index@(_ZN5flash24flash_fwd_splitkv_kernelI23Flash_fwd_kernel_traitsILi96ELi64ELi128ELi4ELb0ELb0EN7cutlass10bfloat16_tE19Flash_kernel_traitsILi96ELi64ELi128ELi4ES3_EELb0ELb0ELb0ELb1ELb1ELb0ELb1ELb0EEEvNS_16Flash_fwd_paramsE)
        /*0ca4*/ 	.word	0x00000000


	//----- nvinfo : EIATTR_REGCOUNT
	.align		4
.L_550:
        /*0ca8*/ 	.byte	0x04, 0x2f
        /*0caa*/ 	.short	(.L_552 - .L_551)
	.align		4
.L_551:
        /*0cac*/ 	.word	index@(_ZN5flash24flash_fwd_splitkv_kernelI23Flash_fwd_kernel_traitsILi96ELi64ELi128ELi4ELb0ELb0EN7cutlass10bfloat16_tE19Flash_kernel_traitsILi96ELi64ELi128ELi4ES3_EELb0ELb0ELb1ELb0ELb0ELb1ELb0ELb1EEEvNS_16Flash_fwd_paramsE)
        /*0cb0*/ 	.word	0x000000f9


	//----- nvinfo : EIATTR_FRAME_SIZE
	.align		4
.L_552:
        /*0cb4*/ 	.byte	0x04, 0x11
        /*0cb6*/ 	.short	(.L_554 - .L_553)
	.align		4
.L_553:
        /*0cb8*/ 	.word	index@($_ZN5flash24flash_fwd_splitkv_kernelI23Flash_fwd_kernel_traitsILi96ELi64ELi128ELi4ELb0ELb0EN7cutlass10bfloat16_tE19Flash_kernel_traitsILi96ELi64ELi128ELi4ES3_EELb0ELb0ELb1ELb0ELb0ELb1ELb0ELb1EEEvNS_16Flash_fwd_paramsE$_ZN5flash30compute_attn_1rowblock_splitkvI23Flash_fwd_kernel_traitsILi96ELi64ELi128ELi4ELb0ELb0EN7cutlass10bfloat16_tE19Flash_kernel_traitsILi96ELi64ELi128ELi4ES3_EELb0ELb0ELb1ELb0ELb0ELb1ELb0ELb1ENS_16Flash_fwd_paramsEEEvRKT8_iiiii)
        /*0cbc*/ 	.word	0x00000000


	//----- nvinfo : EIATTR_FRAME_SIZE
	.align		4
.L_554:
        /*0cc0*/ 	.byte	0x04, 0x11
        /*0cc2*/ 	.short	(.L_556 - .L_555)
	.align		4
.L_555:
        /*0cc4*/ 	.word	index@(_ZN5flash24flash_fwd_splitkv_kernelI23Flash_fwd_kernel_traitsILi96ELi64ELi128ELi4ELb0ELb0EN7cutlass10bfloat16_tE19Flash_kernel_traitsILi96ELi64ELi128ELi4ES3_EELb0ELb0ELb1ELb0ELb0ELb1ELb0ELb1EEEvNS_16Flash_fwd_paramsE)
        /*0cc8*/ 	.word	0x00000000


	//----- nvinfo : EIATTR_REGCOUNT
	.align		4
.L_556:
        /*0ccc*/ 	.byte	0x04, 0x2f
        /*0cce*/ 	.short	(.L_558 - .L_557)
	.align		4
.L_557:
        /*0cd0*/ 	.word	index@(_ZN5flash24flash_fwd_splitkv_kernelI23Flash_fwd_kernel_traitsILi96ELi64ELi128ELi4ELb0ELb0EN7cutlass10bfloat16_tE19Flash_kernel_traitsILi96ELi64ELi128ELi4ES3_EELb0ELb0ELb1ELb0ELb0ELb0ELb0ELb1EEEvNS_16Flash_fwd_paramsE)
        /*0cd4*/ 	.word	0x000000d9


	//----- nvinfo : EIATTR_FRAME_SIZE
	.align		4
.L_558:
        /*0cd8*/ 	.byte	0x04, 0x11
        /*0cda*/ 	.short	(.L_560 - .L_559)
	.align		4
.L_559:
        /*0cdc*/ 	.word	index@($_ZN5flash24flash_fwd_splitkv_kernelI23Flash_fwd_kernel_traitsILi96ELi64ELi128ELi4ELb0ELb0EN7cutlass10bfloat16_tE19Flash_kernel_traitsILi96ELi64ELi128ELi4ES3_EELb0ELb0ELb1ELb0ELb0ELb0ELb0ELb1EEEvNS_16Flash_fwd_paramsE$_ZN5flash30compute_attn_1rowblock_splitkvI23Flash_fwd_kernel_traitsILi96ELi64ELi128ELi4ELb0ELb0EN7cutlass10bfloat16_tE19Flash_kernel_traitsILi96ELi64ELi128ELi4ES3_EELb0ELb0ELb1ELb0ELb0ELb0ELb0ELb1ENS_16Flash_fwd_paramsEEEvRKT8_iiiii)
        /*0ce0*/ 	.word	0x00000000


	//----- nvinfo : EIATTR_FRAME_SIZE
	.align		4
.L_560:
        /*0ce4*/ 	.byte	0x04, 0x11
        /*0ce6*/ 	.short	(.L_562 - .L_561)
	.align		4
.L_561:
        /*0ce8*/ 	.word	index@(_ZN5flash24flash_fwd_splitkv_kernelI23Flash_fwd_kernel_traitsILi96ELi64ELi128ELi4ELb0ELb0EN7cutlass10bfloat16_tE19Flash_kernel_traitsILi96ELi64ELi128ELi4ES3_EELb0ELb0ELb1ELb0ELb0ELb0ELb0ELb1EEEvNS_16Flash_fwd_paramsE)
        /*0cec*/ 	.word	0x00000000


	//----- nvinfo : EIATTR_REGCOUNT
	.align		4
.L_562:
        /*0cf0*/ 	.byte	0x04, 0x2f
        /*0cf2*/ 	.short	(.L_564 - .L_563)
	.align		4
.L_563:
        /*0cf4*/ 	.word	index@(_ZN5flash24flash_fwd_splitkv_kernelI23Flash_fwd_kernel_traitsILi96ELi64ELi128ELi4ELb0ELb0EN7cutlass10bfloat16_tE19Flash_kernel_traitsILi96ELi64ELi128ELi4ES3_EELb0ELb0ELb0ELb0ELb1ELb1ELb0ELb1EEEvNS_16Flash_fwd_paramsE)
        /*0cf8*/ 	.word	0x000000ea


	//----- nvinfo : EIATTR_FRAME_SIZE
	.align		4
.L_564:
        /*0cfc*/ 	.byte	0x04, 0x11
        /*0cfe*/ 	.short	(.L_566 - .L_565)
	.align		4
.L_565:
        /*0d00*/ 	.word	index@($_ZN5flash24flash_fwd_splitkv_kernelI23Flash_fwd_kernel_traitsILi96ELi64ELi128ELi4ELb0ELb0EN7cutlass10bfloat16_tE19Flash_kernel_traitsILi96ELi64ELi128ELi4ES3_EELb0ELb0ELb0ELb0ELb1ELb1ELb0ELb1EEEvNS_16Flash_fwd_paramsE$_ZN5flash30compute_attn_1rowblock_splitkvI23Flash_fwd_kernel_traitsILi96ELi64ELi128ELi4ELb0ELb0EN7cutlass10bfloat16_tE19Flash_kernel_traitsILi96ELi64ELi128ELi4ES3_EELb0ELb0ELb0ELb0ELb1ELb1ELb0ELb1ENS_16Flash_fwd_paramsEEEvRKT8_iiiii)
        /*0d04*/ 	.word	0x00000000


	//----- nvinfo : EIATTR_FRAME_SIZE
	.align		4
.L_566:
        /*0d08*/ 	.byte	0x04, 0x11
        /*0d0a*/ 	.short	(.L_568 - .L_567)
	.align		4
.L_567:
        /*0d0c*/ 	.word	index@(_ZN5flash24flash_fwd_splitkv_kernelI23Flash_fwd_kernel_traitsILi96ELi64ELi128ELi4ELb0ELb0EN7cutlass10bfloat16_tE19Flash_kernel_traitsILi96ELi64ELi128ELi4ES3_EELb0ELb0ELb0ELb0ELb1ELb1ELb0ELb1EEEvNS_16Flash_fwd_paramsE)
        /*0d10*/ 	.word	0x00000000


	//----- nvinfo : EIATTR_REGCOUNT
	.align		4
.L_568:
        /*0d14*/ 	.byte	0x04, 0x2f
        /*0d16*/ 	.short	(.L_570 - .L_569)
	.align		4
.L_569:
        /*0d18*/ 	.word	index@(_ZN5flash24flash_fwd_splitkv_kernelI23Flash_fwd_kernel_traitsILi96ELi64ELi128ELi4ELb0ELb0EN7cutlass10bfloat16_tE19Flash_kernel_traitsILi96ELi64ELi128ELi4ES3_EELb0ELb0ELb0ELb0ELb1ELb0ELb0ELb1EEEvNS_16Flash_fwd_paramsE)
        /*0d1c*/ 	.word	0x000000d2


	//----- nvinfo : EIATTR_FRAME_SIZE
	.align		4
.L_570:
        /*0d20*/ 	.byte	0x04, 0x11
        /*0d22*/ 	.short	(.L_572 - .L_571)
	.align		4
.L_571:
        /*0d24*/ 	.word	index@($_ZN5flash24flash_fwd_splitkv_kernelI23Flash_fwd_kernel_traitsILi96ELi64ELi128ELi4ELb0ELb0EN7cutlass10bfloat16_tE19Flash_kernel_traitsILi96ELi64ELi128ELi4ES3_EELb0ELb0ELb0ELb0ELb1ELb0ELb0ELb1EEEvNS_16Flash_fwd_paramsE$_ZN5flash30compute_attn_1rowblock_splitkvI23Flash_fwd_kernel_traitsILi96ELi64ELi128ELi4ELb0ELb0EN7cutlass10bfloat16_tE19Flash_kernel_traitsILi96ELi64ELi128ELi4ES3_EELb0ELb0ELb0ELb0ELb1ELb0ELb0ELb1ENS_16Flash_fwd_paramsEEEvRKT8_iiiii)
        /*0d28*/ 	.word	0x00000000


	//----- nvinfo : EIATTR_FRAME_SIZE
	.align		4
.L_572:
        /*0d2c*/ 	.byte	0x04, 0x11
        /*0d2e*/ 	.short	(.L_574 - .L_573)
	.align		4
.L_573:
        /*0d30*/ 	.word	index@(_ZN5flash24flash_fwd_splitkv_kernelI23Flash_fwd_kernel_traitsILi96ELi64ELi128ELi4ELb0ELb0EN7cutlass10bfloat16_tE19Flash_kernel_traitsILi96ELi64ELi128ELi4ES3_EELb0ELb0ELb0ELb0ELb1ELb0ELb0ELb1EEEvNS_16Flash_fwd_paramsE)
        /*0d34*/ 	.word	0x00000000


	//----- nvinfo : EIATTR_REGCOUNT
	.align		4
.L_574:
        /*0d38*/ 	.byte	0x04, 0x2f
        /*0d3a*/ 	.short	(.L_576 - .L_575)
	.align		4
.L_575:
        /*0d3c*/ 	.word	index@(_ZN5flash24flash_fwd_splitkv_kernelI23Flash_fwd_kernel_traitsILi96ELi64ELi128ELi4ELb0ELb0EN7cutlass10bfloat16_tE19Flash_kernel_traitsILi96ELi64ELi128ELi4ES3_EELb0ELb0ELb1ELb0ELb0ELb1ELb0ELb0EEEvNS_16Flash_fwd_paramsE)
        /*0d40*/ 	.word	0x000000f9


	//----- nvinfo : EIATTR_FRAME_SIZE
	.align		4
.L_576:
        /*0d44*/ 	.byte	0x04, 0x11
        /*0d46*/ 	.short	(.L_578 - .L_577)
	.align		4
.L_577:
        /*0d48*/ 	.word	index@($_ZN5flash24flash_fwd_splitkv_kernelI23Flash_fwd_kernel_traitsILi96ELi64ELi128ELi4ELb0ELb0EN7cutlass10bfloat16_tE19Flash_kernel_traitsILi96ELi64ELi128ELi4ES3_EELb0ELb0ELb1ELb0ELb0ELb1ELb0ELb0EEEvNS_16Flash_fwd_paramsE$_ZN5flash30compute_attn_1rowblock_splitkvI23Flash_fwd_kernel_traitsILi96ELi64ELi128ELi4ELb0ELb0EN7cutlass10bfloat16_tE19Flash_kernel_traitsILi96ELi64ELi128ELi4ES3_EELb0ELb0ELb1ELb0ELb0ELb1ELb0ELb0ENS_16Flash_fwd_paramsEEEvRKT8_iiiii)
        /*0d4c*/ 	.word	0x00000000


	//----- nvinfo : EIATTR_FRAME_SIZE
	.align		4
.L_578:
        /*0d50*/ 	.byte	0x04, 0x11
        /*0d52*/ 	.short	(.L_580 - .L_579)
	.align		4
.L_579:
        /*0d54*/ 	.word	index@(_ZN5flash24flash_fwd_splitkv_kernelI23Flash_fwd_kernel_traitsILi96ELi64ELi128ELi4ELb0ELb0EN7cutlass10bfloat16_tE19Flash_kernel_traitsILi96ELi64ELi128ELi4ES3_EELb0ELb0ELb1ELb0ELb0ELb1ELb0ELb0EEEvNS_16Flash_fwd_paramsE)
        /*0d58*/ 	.word	0x00000000


	//----- nvinfo : EIATTR_REGCOUNT
	.align		4
.L_580:
        /*0d5c*/ 	.byte	0x04, 0x2f
        /*0d5e*/ 	.short	(.L_582 - .L_581)
	.align		4
.L_581:
        /*0d60*/ 	.word	index@(_ZN5flash24flash_fwd_splitkv_kernelI23Flash_fwd_kernel_traitsILi96ELi64ELi128ELi4ELb0ELb0EN7cutlass10bfloat16_tE19Flash_kernel_traitsILi96ELi64ELi128ELi4ES3_EELb0ELb0ELb1ELb0ELb0ELb0ELb0ELb0EEEvNS_16Flash_fwd_paramsE)
        /*0d64*/ 	.word	0x000000d6


	//----- nvinfo : EIATTR_FRAME_SIZE
	.align		4
.L_582:
        /*0d68*/ 	.byte	0x04, 0x11
        /*0d6a*/ 	.short	(.L_584 - .L_583)
	.align		4
.L_583:
        /*0d6c*/ 	.word	index@($_ZN5flash24flash_fwd_splitkv_kernelI23Flash_fwd_kernel_traitsILi96ELi64ELi128ELi4ELb0ELb0EN7cutlass10bfloat16_tE19Flash_kernel_traitsILi96ELi64ELi128ELi4ES3_EELb0ELb0ELb1ELb0ELb0ELb0ELb0ELb0EEEvNS_16Flash_fwd_paramsE$_ZN5flash30compute_attn_1rowblock_splitkvI23Flash_fwd_kernel_traitsILi96ELi64ELi128ELi4ELb0ELb0EN7cutlass10bfloat16_tE19Flash_kernel_traitsILi96ELi64ELi128ELi4ES3_EELb0ELb0ELb1ELb0ELb0ELb0ELb0ELb0ENS_16Flash_fwd_paramsEEEvRKT8_iiiii)
        /*0d70*/ 	.word	0x00000000


	//----- nvinfo : EIATTR_FRAME_SIZE
	.align		4
.L_584:
        /*0d74*/ 	.byte	0x04, 0x11
        /*0d76*/ 	.short	(.L_586 - .L_585)
	.align		4
.L_585:
        /*0d78*/ 	.word	index@(_ZN5flash24flash_fwd_splitkv_kernelI23Flash_fwd_kernel_traitsILi96ELi64ELi128ELi4ELb0ELb0EN7cutlass10bfloat16_tE19Flash_kernel_traitsILi96ELi64ELi128ELi4ES3_EELb0ELb0ELb1ELb0ELb0ELb0ELb0ELb0EEEvNS_16Flash_fwd_paramsE)
        /*0d7c*/ 	.word	0x00000000


	//----- nvinfo : EIATTR_REGCOUNT
	.align		4
.L_586:
        /*0d80*/ 	.byte	0x04, 0x2f
        /*0d82*/ 	.short	(.L_588 - .L_587)
	.align		4
.L_587:
        /*0d84*/ 	.word	index@(_ZN5flash24flash_fwd_splitkv_kernelI23Flash_fwd_kernel_traitsILi96ELi64ELi128ELi4ELb0ELb0EN7cutlass10bfloat16_tE19Flash_kernel_traitsILi96ELi64ELi128ELi4ES3_EELb0ELb0ELb0ELb1ELb1ELb1ELb0ELb0EEEvNS_16Flash_fwd_paramsE)
        /*0d88*/ 	.word	0x000000fb


	//----- nvinfo : EIATTR_FRAME_SIZE
	.align		4
.L_588:
        /*0d8c*/ 	.byte	0x04, 0x11
        /*0d8e*/ 	.short	(.L_590 - .L_589)
	.align		4
.L_589:
        /*0d90*/ 	.word	index@($_ZN5flash24flash_fwd_splitkv_kernelI23Flash_fwd_kernel_traitsILi96ELi64ELi128ELi4ELb0ELb0EN7cutlass10bfloat16_tE19Flash_kernel_traitsILi96ELi64ELi128ELi4ES3_EELb0ELb0ELb0ELb1ELb1ELb1ELb0ELb0EEEvNS_16Flash_fwd_paramsE$_ZN5flash30compute_attn_1rowblock_splitkvI23Flash_fwd_kernel_traitsILi96ELi64ELi128ELi4ELb0ELb0EN7cutlass10bfloat16_tE19Flash_kernel_traitsILi96ELi64ELi128ELi4ES3_EELb0ELb0ELb0ELb1ELb1ELb1ELb0ELb0ENS_16Flash_fwd_paramsEEEvRKT8_iiiii)
        /*0d94*/ 	.word	0x00000000


	//----- nvinfo : EIATTR_FRAME_SIZE
	.align		4
.L_590:
        /*0d98*/ 	.byte	0x04, 0x11
        /*0d9a*/ 	.short	(.L_592 - .L_591)
	.align		4
.L_591:
        /*0d9c*/ 	.word	index@(_ZN5flash24flash_fwd_splitkv_kernelI23Flash_fwd_kernel_traitsILi96ELi64ELi128ELi4ELb0ELb0EN7cutlass10bfloat16_tE19Flash_kernel_traitsILi96ELi64ELi128ELi4ES3_EELb0ELb0ELb0ELb1ELb1ELb1ELb0ELb0EEEvNS_16Flash_fwd_paramsE)
        /*0da0*/ 	.word	0x00000000


	//----- nvinfo : EIATTR_REGCOUNT
	.align		4
.L_592:
        /*0da4*/ 	.byte	0x04, 0x2f
        /*0da6*/ 	.short	(.L_594 - .L_593)
	.align		4
.L_593:
        /*0da8*/ 	.word	index@(_ZN5flash24flash_fwd_splitkv_kernelI23Flash_fwd_kernel_traitsILi96ELi64ELi128ELi4ELb0ELb0EN7cutlass10bfloat16_tE19Flash_kernel_traitsILi96ELi64ELi128ELi4ES3_EELb0ELb0ELb0ELb1ELb1ELb0ELb0ELb0EEEvNS_16Flash_fwd_paramsE)
        /*0dac*/ 	.word	0x000000c6


	//----- nvinfo : EIATTR_FRAME_SIZE
	.align		4
.L_594:
        /*0db0*/ 	.byte	0x04, 0x11
        /*0db2*/ 	.short	(.L_596 - .L_595)
	.align		4
.L_595:
        /*0db4*/ 	.word	index@($_ZN5flash24flash_fwd_splitkv_kernelI23Flash_fwd_kernel_traitsILi96ELi64ELi128ELi4ELb0ELb0EN7cutlass10bfloat16_tE19Flash_kernel_traitsILi96ELi64ELi128ELi4ES3_EELb0ELb0ELb0ELb1ELb1ELb0ELb0ELb0EEEvNS_16Flash_fwd_paramsE$_ZN5flash30compute_attn_1rowblock_splitkvI23Flash_fwd_kernel_traitsILi96ELi64ELi128ELi4ELb0ELb0EN7cutlass10bfloat16_tE19Flash_kernel_traitsILi96ELi64ELi128ELi4ES3_EELb0ELb0ELb0ELb1ELb1ELb0ELb0ELb0ENS_16Flash_fwd_paramsEEEvRKT8_iiiii)
        /*0db8*/ 	.word	0x00000000


	//----- nvinfo : EIATTR_FRAME_SIZE
	.align		4
.L_596:
        /*0dbc*/ 	.byte	0x04, 0x11
        /*0dbe*/ 	.short	(.L_598 - .L_597)
	.align		4
.L_597:
        /*0dc0*/ 	.word	index@(_ZN5flash24flash_fwd_splitkv_kernelI23Flash_fwd_kernel_traitsILi96ELi64ELi128ELi4ELb0ELb0EN7cutlass10bfloat16_tE19Flash_kernel_traitsILi96ELi64ELi128ELi4ES3_EELb0ELb0ELb0ELb1ELb1ELb0ELb0ELb0EEEvNS_16Flash_fwd_paramsE)
        /*0dc4*/ 	.word	0x00000000


	//----- nvinfo : EIATTR_REGCOUNT
	.align		4
.L_598:
        /*0dc8*/ 	.byte	0x04, 0x2f
        /*0dca*/ 	.short	(.L_600 - .L_599)
	.align		4
.L_599:
        /*0dcc*/ 	.word	index@(_ZN5flash24flash_fwd_splitkv_kernelI23Flash_fwd_kernel_traitsILi96ELi64ELi128ELi4ELb0ELb0EN7cutlass10bfloat16_tE19Flash_kernel_traitsILi96ELi64ELi128ELi4ES3_EELb0ELb1ELb0ELb0ELb0ELb1ELb1ELb1EEEvNS_16Flash_fwd_paramsE)
        /*0dd0*/ 	.word	0x000000fe


	//----- nvinfo : EIATTR_FRAME_SIZE
	.align		4
.L_600:
        /*0dd4*/ 	.byte	0x04, 0x11
        /*0dd6*/ 	.short	(.L_602 - .L_601)
	.align		4
.L_601:
        /*0dd8*/ 	.word	index@($_ZN5flash24flash_fwd_splitkv_kernelI23Flash_fwd_kernel_traitsILi96ELi64ELi128ELi4ELb0ELb0EN7cutlass10bfloat16_tE19Flash_kernel_traitsILi96ELi64ELi128ELi4ES3_EELb0ELb1ELb0ELb0ELb0ELb1ELb1ELb1EEEvNS_16Flash_fwd_paramsE$_ZN5flash30compute_attn_1rowblock_splitkvI23Flash_fwd_kernel_traitsILi96ELi64ELi128ELi4ELb0ELb0EN7cutlass10bfloat16_tE19Flash_kernel_traitsILi96ELi64ELi128ELi4ES3_EELb0ELb1ELb0ELb0ELb0ELb1ELb1ELb1ENS_16Flash_fwd_paramsEEEvRKT8_iiiii)
        /*0ddc*/ 	.word	0x00000000


	//----- nvinfo : EIATTR_FRAME_SIZE
	.align		4
.L_602:
        /*0de0*/ 	.byte	0x04, 0x11
        /*0de2*/ 	.short	(.L_604 - .L_603)
	.align		4
.L_603:
        /*0de4*/ 	.word	index@(_ZN5flash24flash_fwd_splitkv_kernelI23Flash_fwd_kernel_traitsILi96ELi64ELi128ELi4ELb0ELb0EN7cutlass10bfloat16_tE19Flash_kernel_traitsILi96ELi64ELi128ELi4ES3_EELb0ELb1ELb0ELb0ELb0ELb1ELb1ELb1EEEvNS_16Flash_fwd_paramsE)
        /*0de8*/ 	.word	0x00000000


	//----- nvinfo : EIATTR_REGCOUNT
	.align		4
.L_604:
        /*0dec*/ 	.byte	0x04, 0x2f
        /*0dee*/ 	.short	(.L_606 - .L_605)
	.align		4
.L_605:
        /*0df0*/ 	.word	index@(_ZN5flash24flash_fwd_splitkv_kernelI23Flash_fwd_kernel_traitsILi96ELi64ELi128ELi4ELb0ELb0EN7cutlass10bfloat16_tE19Flash_kernel_traitsILi96ELi64ELi128ELi4ES3_EELb0ELb1ELb0ELb0ELb0ELb0ELb1ELb1EEEvNS_16Flash_fwd_paramsE)
        /*0df4*/ 	.word	0x000000fe


	//----- nvinfo : EIATTR_FRAME_SIZE
	.align		4
.L_606:
        /*0df8*/ 	.byte	0x04, 0x11
        /*0dfa*/ 	.short	(.L_608 - .L_607)
	.align		4
.L_607:
        /*0dfc*/ 	.word	index@($_ZN5flash24flash_fwd_splitkv_kernelI23Flash_fwd_kernel_traitsILi96ELi64ELi128ELi4ELb0ELb0EN7cutlass10bfloat16_tE19Flash_kernel_traitsILi96ELi64ELi128ELi4ES3_EELb0ELb1ELb0ELb0ELb0ELb0ELb1ELb1EEEvNS_16Flash_fwd_paramsE$_ZN5flash30compute_attn_1rowblock_splitkvI23Flash_fwd_kernel_traitsILi96ELi64ELi128ELi4ELb0ELb0EN7cutlass10bfloat16_tE19Flash_kernel_traitsILi96ELi64ELi128ELi4ES3_EELb0ELb1ELb0ELb0ELb0ELb0ELb1ELb1ENS_16Flash_fwd_paramsEEEvRKT8_iiiii)
        /*0e00*/ 	.word	0x00000000


	//----- nvinfo : EIATTR_FRAME_SIZE
	.align		4
.L_608:
        /*0e04*/ 	.byte	0x04, 0x11
        /*0e06*/ 	.short	(.L_610 - .L_609)
	.align		4
.L_609:
        /*0e08*/ 	.word	index@(_ZN5flash24flash_fwd_splitkv_kernelI23Flash_fwd_kernel_traitsILi96ELi64ELi128ELi4ELb0ELb0EN7cutlass10bfloat16_tE19Flash_kernel_traitsILi96ELi64ELi128ELi4ES3_EELb0ELb1ELb0ELb0ELb0ELb0ELb1ELb1EEEvNS_16Flash_fwd_paramsE)
        /*0e0c*/ 	.word	0x00000000


	//----- nvinfo : EIATTR_REGCOUNT
	.align		4
.L_610:
        /*0e10*/ 	.byte	0x04, 0x2f
        /*0e12*/ 	.short	(.L_612 - .L_611)
	.align		4
.L_611:
        /*0e14*/ 	.word	index@(_ZN5flash24flash_fwd_splitkv_kernelI23Flash_fwd_kernel_traitsILi96ELi64ELi128ELi4ELb0ELb0EN7cutlass10bfloat16_tE19Flash_kernel_traitsILi96ELi64ELi128ELi4ES3_EELb0ELb1ELb0ELb0ELb0ELb1ELb1ELb0EEEvNS_16Flash_fwd_paramsE)
        /*0e18*/ 	.word	0x000000ff


	//----- nvinfo : EIATTR_FRAME_SIZE
	.align		4
.L_612:
        /*0e1c*/ 	.byte	0x04, 0x11
        /*0e1e*/ 	.short	(.L_614 - .L_613)
	.align		4
.L_613:
        /*0e20*/ 	.word	index@($_ZN5flash24flash_fwd_splitkv_kernelI23Flash_fwd_kernel_traitsILi96ELi64ELi128ELi4ELb0ELb0EN7cutlass10bfloat16_tE19Flash_kernel_traitsILi96ELi64ELi128ELi4ES3_EELb0ELb1ELb0ELb0ELb0ELb1ELb1ELb0EEEvNS_16Flash_fwd_paramsE$_ZN5flash30compute_attn_1rowblock_splitkvI23Flash_fwd_kernel_traitsILi96ELi64ELi128ELi4ELb0ELb0EN7cutlass10bfloat16_tE19Flash_kernel_traitsILi96ELi64ELi128ELi4ES3_EELb0ELb1ELb0ELb0ELb0ELb1ELb1ELb0ENS_16Flash_fwd_paramsEEEvRKT8_iiiii)
        /*0e24*/ 	.word	0x00000000


	//----- nvinfo : EIATTR_FRAME_SIZE
	.align		4
.L_614:
        /*0e28*/ 	.byte	0x04, 0x11
        /*0e2a*/ 	.short	(.L_616 - .L_615)
	.align		4
.L_615:
        /*0e2c*/ 	.word	index@(_ZN5flash24flash_fwd_splitkv_kernelI23Flash_fwd_kernel_traitsILi96ELi64ELi128ELi4ELb0ELb0EN7cutlass10bfloat16_tE19Flash_kernel_traitsILi96ELi64ELi128ELi4ES3_EELb0ELb1ELb0ELb0ELb0ELb1ELb1ELb0EEEvNS_16Flash_fwd_paramsE)
        /*0e30*/ 	.word	0x00000000


	//----- nvinfo : EIATTR_REGCOUNT
	.align		4
.L_616:
        /*0e34*/ 	.byte	0x04, 0x2f
        /*0e36*/ 	.short	(.L_618 - .L_617)
	.align		4
.L_617:
        /*0e38*/ 	.word	index@(_ZN5flash24flash_fwd_splitkv_kernelI23Flash_fwd_kernel_traitsILi96ELi64ELi128ELi4ELb0ELb0EN7cutlass10bfloat16_tE19Flash_kernel_traitsILi96ELi64ELi128ELi4ES3_EELb0ELb1ELb0ELb0ELb0ELb0ELb1ELb0EEEvNS_16Flash_fwd_paramsE)
        /*0e3c*/ 	.word	0x000000ff


	//----- nvinfo : EIATTR_FRAME_SIZE
	.align		4
.L_618:
        /*0e40*/ 	.byte	0x04, 0x11
        /*0e42*/ 	.short	(.L_620 - .L_619)
	.align		4
.L_619:
        /*0e44*/ 	.word	index@($_ZN5flash24flash_fwd_splitkv_kernelI23Flash_fwd_kernel_traitsILi96ELi64ELi128ELi4ELb0ELb0EN7cutlass10bfloat16_tE19Flash_kernel_traitsILi96ELi64ELi128ELi4ES3_EELb0ELb1ELb0ELb0ELb0ELb0ELb1ELb0EEEvNS_16Flash_fwd_paramsE$_ZN5flash30compute_attn_1rowblock_splitkvI23Flash_fwd_kernel_traitsILi96ELi64ELi128ELi4ELb0ELb0EN7cutlass10bfloat16_tE19Flash_kernel_traitsILi96ELi64ELi128ELi4ES3_EELb0ELb1ELb0ELb0ELb0ELb0ELb1ELb0ENS_16Flash_fwd_paramsEEEvRKT8_iiiii)
        /*0e48*/ 	.word	0x00000000


	//----- nvinfo : EIATTR_FRAME_SIZE
	.align		4
.L_620:
        /*0e4c*/ 	.byte	0x04, 0x11
        /*0e4e*/ 	.short	(.L_622 - .L_621)
	.align		4
.L_621:
        /*0e50*/ 	.word	index@(_ZN5flash24flash_fwd_splitkv_kernelI23Flash_fwd_kernel_traitsILi96ELi64ELi128ELi4ELb0ELb0EN7cutlass10bfloat16_tE19Flash_kernel_traitsILi96ELi64ELi128ELi4ES3_EELb0ELb1ELb0ELb0ELb0ELb0ELb1ELb0EEEvNS_16Flash_fwd_paramsE)
        /*0e54*/ 	.word	0x00000000


	//----- nvinfo : EIATTR_REGCOUNT
	.align		4
.L_622:
        /*0e58*/ 	.byte	0x04, 0x2f
        /*0e5a*/ 	.short	(.L_624 - .L_623)
	.align		4
.L_623:
        /*0e5c*/ 	.word	index@(_ZN5flash24flash_fwd_splitkv_kernelI23Flash_fwd_kernel_traitsILi96ELi64ELi128ELi4ELb0ELb0EN7cutlass10bfloat16_tE19Flash_kernel_traitsILi96ELi64ELi128ELi4ES3_EELb0ELb1ELb0ELb0ELb0ELb1ELb0ELb1EEEvNS_16Flash_fwd_paramsE)
        /*0e60*/ 	.word	0x000000fe


	//----- nvinfo : EIATTR_FRAME_SIZE
	.align		4
.L_624:
        /*0e64*/ 	.byte	0x04, 0x11
        /*0e66*/ 	.short	(.L_626 - .L_625)
	.align		4
.L_625:
        /*0e68*/ 	.word	index@($_ZN5flash24flash_fwd_splitkv_kernelI23Flash_fwd_kernel_traitsILi96ELi64ELi128ELi4ELb0ELb0EN7cutlass10bfloat16_tE19Flash_kernel_traitsILi96ELi64ELi128ELi4ES3_EELb0ELb1ELb0ELb0ELb0ELb1ELb0ELb1EEEvNS_16Flash_fwd_paramsE$_ZN5flash30compute_attn_1rowblock_splitkvI23Flash_fwd_kernel_traitsILi96ELi64ELi128ELi4ELb0ELb0EN7cutlass10bfloat16_tE19Flash_kernel_traitsILi96ELi64ELi128ELi4ES3_EELb0ELb1ELb0ELb0ELb0ELb1ELb0ELb1ENS_16Flash_fwd_paramsEEEvRKT8_iiiii)
        /*0e6c*/ 	.word	0x00000000


	//----- nvinfo : EIATTR_FRAME_SIZE
	.align		4
.L_626:
        /*0e70*/ 	.byte	0x04, 0x11
        /*0e72*/ 	.short	(.L_628 - .L_627)
	.align		4
.L_627:
        /*0e74*/ 	.word	index@(_ZN5flash24flash_fwd_splitkv_kernelI23Flash_fwd_kernel_traitsILi96ELi64ELi128ELi4ELb0ELb0EN7cutlass10bfloat16_tE19Flash_kernel_traitsILi96ELi64ELi128ELi4ES3_EELb0ELb1ELb0ELb0ELb0ELb1ELb0ELb1EEEvNS_16Flash_fwd_paramsE)
        /*0e78*/ 	.word	0x00000000


	//----- nvinfo : EIATTR_REGCOUNT
	.align		4
.L_628:
        /*0e7c*/ 	.byte	0x04, 0x2f
        /*0e7e*/ 	.short	(.L_630 - .L_629)
	.align		4
.L_629:
        /*0e80*/ 	.word	index@(_ZN5flash24flash_fwd_splitkv_kernelI23Flash_fwd_kernel_traitsILi96ELi64ELi128ELi4ELb0ELb0EN7cutlass10bfloat16_tE19Flash_kernel_traitsILi96ELi64ELi128ELi4ES3_EELb0ELb1ELb0ELb0ELb0ELb0ELb0ELb1EEEvNS_16Flash_fwd_paramsE)
        /*0e84*/ 	.word	0x000000fe


	//----- nvinfo : EIATTR_FRAME_SIZE
	.align		4
.L_630:
        /*0e88*/ 	.byte	0x04, 0x11
        /*0e8a*/ 	.short	(.L_632 - .L_631)
	.align		4
.L_631:
        /*0e8c*/ 	.word	index@($_ZN5flash24flash_fwd_splitkv_kernelI23Flash_fwd_kernel_traitsILi96ELi64ELi128ELi4ELb0ELb0EN7cutlass10bfloat16_tE19Flash_kernel_traitsILi96ELi64ELi128ELi4ES3_EELb0ELb1ELb0ELb0ELb0ELb0ELb0ELb1EEEvNS_16Flash_fwd_paramsE$_ZN5flash30compute_attn_1rowblock_splitkvI23Flash_fwd_kernel_traitsILi96ELi64ELi128ELi4ELb0ELb0EN7cutlass10bfloat16_tE19Flash_kernel_traitsILi96ELi64ELi128ELi4ES3_EELb0ELb1ELb0ELb0ELb0ELb0ELb0ELb1ENS_16Flash_fwd_paramsEEEvRKT8_iiiii)
        /*0e90*/ 	.word	0x00000000


	//----- nvinfo : EIATTR_FRAME_SIZE
	.align		4
.L_632:
        /*0e94*/ 	.byte	0x04, 0x11
        /*0e96*/ 	.short	(.L_634 - .L_633)
	.align		4
.L_633:
        /*0e98*/ 	.word	index@(_ZN5flash24flash_fwd_splitkv_kernelI23Flash_fwd_kernel_traitsILi96ELi64ELi128ELi4ELb0ELb0EN7cutlass10bfloat16_tE19Flash_kernel_traitsILi96ELi64ELi128ELi4ES3_EELb0ELb1ELb0ELb0ELb0ELb0ELb0ELb1EEEvNS_16Flash_fwd_paramsE)
        /*0e9c*/ 	.word	0x00000000


	//----- nvinfo : EIATTR_REGCOUNT
	.align		4
.L_634:
        /*0ea0*/ 	.byte	0x04, 0x2f
        /*0ea2*/ 	.short	(.L_636 - .L_635)
	.align		4
.L_635:
        /*0ea4*/ 	.word	index@(_ZN5flash24flash_fwd_splitkv_kernelI23Flash_fwd_kernel_traitsILi96ELi64ELi128ELi4ELb0ELb0EN7cutlass10bfloat16_tE19Flash_kernel_traitsILi96ELi64ELi128ELi4ES3_EELb0ELb1ELb0ELb0ELb0ELb1ELb0ELb0EEEvNS_16Flash_fwd_paramsE)
        /*0ea8*/ 	.word	0x000000ff


	//----- nvinfo : EIATTR_FRAME_SIZE
	.align		4
.L_636:
        /*0eac*/ 	.byte	0x04, 0x11
        /*0eae*/ 	.short	(.L_638 - .L_637)
	.align		4
.L_637:
        /*0eb0*/ 	.word	index@($_ZN5flash24flash_fwd_splitkv_kernelI23Flash_fwd_kernel_traitsILi96ELi64ELi128ELi4ELb0ELb0EN7cutlass10bfloat16_tE19Flash_kernel_traitsILi96ELi64ELi128ELi4ES3_EELb0ELb1ELb0ELb0ELb0ELb1ELb0ELb0EEEvNS_16Flash_fwd_paramsE$_ZN5flash30compute_attn_1rowblock_splitkvI23Flash_fwd_kernel_traitsILi96ELi64ELi128ELi4ELb0ELb0EN7cutlass10bfloat16_tE19Flash_kernel_traitsILi96ELi64ELi128ELi4ES3_EELb0ELb1ELb0ELb0ELb0ELb1ELb0ELb0ENS_16Flash_fwd_paramsEEEvRKT8_iiiii)
        /*0eb4*/ 	.word	0x00000000


	//----- nvinfo : EIATTR_FRAME_SIZE
	.align		4
.L_638:
        /*0eb8*/ 	.byte	0x04, 0x11
        /*0eba*/ 	.short	(.L_640 - .L_639)
	.align		4
.L_639:
        /*0ebc*/ 	.word	index@(_ZN5flash24flash_fwd_splitkv_kernelI23Flash_fwd_kernel_traitsILi96ELi64ELi128ELi4ELb0ELb0EN7cutlass10bfloat16_tE19Flash_kernel_traitsILi96ELi64ELi128ELi4ES3_EELb0ELb1ELb0ELb0ELb0ELb1ELb0ELb0EEEvNS_16Flash_fwd_paramsE)
        /*0ec0*/ 	.word	0x00000000


	//----- nvinfo : EIATTR_REGCOUNT
	.align		4
.L_640:
        /*0ec4*/ 	.byte	0x04, 0x2f
        /*0ec6*/ 	.short	(.L_642 - .L_641)
	.align		4
.L_641:
        /*0ec8*/ 	.word	index@(_ZN5flash24flash_fwd_splitkv_kernelI23Flash_fwd_kernel_traitsILi96ELi64ELi128ELi4ELb0ELb0EN7cutlass10bfloat16_tE19Flash_kernel_traitsILi96ELi64ELi128ELi4ES3_EELb0ELb1ELb0ELb0ELb0ELb0ELb0ELb0EEEvNS_16Flash_fwd_paramsE)
        /*0ecc*/ 	.word	0x000000ff


	//----- nvinfo : EIATTR_FRAME_SIZE
	.align		4
.L_642:
        /*0ed0*/ 	.byte	0x04, 0x11
        /*0ed2*/ 	.short	(.L_644 - .L_643)
	.align		4
.L_643:
        /*0ed4*/ 	.word	index@($_ZN5flash24flash_fwd_splitkv_kernelI23Flash_fwd_kernel_traitsILi96ELi64ELi128ELi4ELb0ELb0EN7cutlass10bfloat16_tE19Flash_kernel_traitsILi96ELi64ELi128ELi4ES3_EELb0ELb1ELb0ELb0ELb0ELb0ELb0ELb0EEEvNS_16Flash_fwd_paramsE$_ZN5flash30compute_attn_1rowblock_splitkvI23Flash_fwd_kernel_traitsILi96ELi64ELi128ELi4ELb0ELb0EN7cutlass10bfloat16_tE19Flash_kernel_traitsILi96ELi64ELi128ELi4ES3_EELb0ELb1ELb0ELb0ELb0ELb0ELb0ELb0ENS_16Flash_fwd_paramsEEEvRKT8_iiiii)
        /*0ed8*/ 	.word	0x00000000


	//----- nvinfo : EIATTR_FRAME_SIZE
	.align		4
.L_644:
        /*0edc*/ 	.byte	0x04, 0x11
        /*0ede*/ 	.short	(.L_646 - .L_645)
	.align		4
.L_645:
        /*0ee0*/ 	.word	index@(_ZN5flash24flash_fwd_splitkv_kernelI23Flash_fwd_kernel_traitsILi96ELi64ELi128ELi4ELb0ELb0EN7cutlass10bfloat16_tE19Flash_kernel_traitsILi96ELi64ELi128ELi4ES3_EELb0ELb1ELb0ELb0ELb0ELb0ELb0ELb0EEEvNS_16Flash_fwd_paramsE)
        /*0ee4*/ 	.word	0x00000000


	//----- nvinfo : EIATTR_REGCOUNT
	.align		4
.L_646:
        /*0ee8*/ 	.byte	0x04, 0x2f
        /*0eea*/ 	.short	(.L_648 - .L_647)
	.align		4
.L_647:
        /*0eec*/ 	.word	index@(_ZN5flash24flash_fwd_splitkv_kernelI23Flash_fwd_kernel_traitsILi96ELi64ELi128ELi4ELb0ELb0EN7cutlass10bfloat16_tE19Flash_kernel_traitsILi96ELi64ELi128ELi4ES3_EELb0ELb0ELb0ELb0ELb0ELb1ELb1ELb1EEEvNS_16Flash_fwd_paramsE)
        /*0ef0*/ 	.word	0x000000e9


	//----- nvinfo : EIATTR_FRAME_SIZE
	.align		4
.L_648:
        /*0ef4*/ 	.byte	0x04, 0x11
        /*0ef6*/ 	.short	(.L_650 - .L_649)
	.align		4
.L_649:
        /*0ef8*/ 	.word	index@($_ZN5flash24flash_fwd_splitkv_kernelI23Flash_fwd_kernel_traitsILi96ELi64ELi128ELi4ELb0ELb0EN7cutlass10bfloat16_tE19Flash_kernel_traitsILi96ELi64ELi128ELi4ES3_EELb0ELb0ELb0ELb0ELb0ELb1ELb1ELb1EEEvNS_16Flash_fwd_paramsE$_ZN5flash30compute_attn_1rowblock_splitkvI23Flash_fwd_kernel_traitsILi96ELi64ELi128ELi4ELb0ELb0EN7cutlass10bfloat16_tE19Flash_kernel_traitsILi96ELi64ELi128ELi4ES3_EELb0ELb0ELb0ELb0ELb0ELb1ELb1ELb1ENS_16Flash_fwd_paramsEEEvRKT8_iiiii)
        /*0efc*/ 	.word	0x00000000


	//----- nvinfo : EIATTR_FRAME_SIZE
	.align		4
.L_650:
        /*0f00*/ 	.byte	0x04, 0x11
        /*0f02*/ 	.short	(.L_652 - .L_651)
	.align		4
.L_651:
        /*0f04*/ 	.word	index@(_ZN5flash24flash_fwd_splitkv_kernelI23Flash_fwd_kernel_traitsILi96ELi64ELi128ELi4ELb0ELb0EN7cutlass10bfloat16_tE19Flash_kernel_traitsILi96ELi64ELi128ELi4ES3_EELb0ELb0ELb0ELb0ELb0ELb1ELb1ELb1EEEvNS_16Flash_fwd_paramsE)
        /*0f08*/ 	.word	0x00000000


	//----- nvinfo : EIATTR_REGCOUNT
	.align		4
.L_652:
        /*0f0c*/ 	.byte	0x04, 0x2f
        /*0f0e*/ 	.short	(.L_654 - .L_653)
	.align		4
.L_653:
        /*0f10*/ 	.word	index@(_ZN5flash24flash_fwd_splitkv_kernelI23Flash_fwd_kernel_traitsILi96ELi64ELi128ELi4ELb0ELb0EN7cutlass10bfloat16_tE19Flash_kernel_traitsILi96ELi64ELi128ELi4ES3_EELb0ELb0ELb0ELb0ELb0ELb0ELb1ELb1EEEvNS_16Flash_fwd_paramsE)
        /*0f14*/ 	.word	0x000000d4


	//----- nvinfo : EIATTR_FRAME_SIZE
	.align		4
.L_654:
        /*0f18*/ 	.byte	0x04, 0x11
        /*0f1a*/ 	.short	(.L_656 - .L_655)
	.align		4
.L_655:
        /*0f1c*/ 	.word	index@($_ZN5flash24flash_fwd_splitkv_kernelI23Flash_fwd_kernel_traitsILi96ELi64ELi128ELi4ELb0ELb0EN7cutlass10bfloat16_tE19Flash_kernel_traitsILi96ELi64ELi128ELi4ES3_EELb0ELb0ELb0ELb0ELb0ELb0ELb1ELb1EEEvNS_16Flash_fwd_paramsE$_ZN5flash30compute_attn_1rowblock_splitkvI23Flash_fwd_kernel_traitsILi96ELi64ELi128ELi4ELb0ELb0EN7cutlass10bfloat16_tE19Flash_kernel_traitsILi96ELi64ELi128ELi4ES3_EELb0ELb0ELb0ELb0ELb0ELb0ELb1ELb1ENS_16Flash_fwd_paramsEEEvRKT8_iiiii)
        /*0f20*/ 	.word	0x00000000


	//----- nvinfo : EIATTR_FRAME_SIZE
	.align		4
.L_656:
        /*0f24*/ 	.byte	0x04, 0x11
        /*0f26*/ 	.short	(.L_658 - .L_657)
	.align		4
.L_657:
        /*0f28*/ 	.word	index@(_ZN5flash24flash_fwd_splitkv_kernelI23Flash_fwd_kernel_traitsILi96ELi64ELi128ELi4ELb0ELb0EN7cutlass10bfloat16_tE19Flash_kernel_traitsILi96ELi64ELi128ELi4ES3_EELb0ELb0ELb0ELb0ELb0ELb0ELb1ELb1EEEvNS_16Flash_fwd_paramsE)
        /*0f2c*/ 	.word	0x00000000


	//----- nvinfo : EIATTR_REGCOUNT
	.align		4
.L_658:
        /*0f30*/ 	.byte	0x04, 0x2f
        /*0f32*/ 	.short	(.L_660 - .L_659)
	.align		4
.L_659:
        /*0f34*/ 	.word	index@(_ZN5flash24flash_fwd_splitkv_kernelI23Flash_fwd_kernel_traitsILi96ELi64ELi128ELi4ELb0ELb0EN7cutlass10bfloat16_tE19Flash_kernel_traitsILi96ELi64ELi128ELi4ES3_EELb0ELb0ELb0ELb0ELb0ELb1ELb1ELb0EEEvNS_16Flash_fwd_paramsE)
        /*0f38*/ 	.word	0x000000fb


	//----- nvinfo : EIATTR_FRAME_SIZE
	.align		4
.L_660:
        /*0f3c*/ 	.byte	0x04, 0x11
        /*0f3e*/ 	.short	(.L_662 - .L_661)
	.align		4
.L_661:
        /*0f40*/ 	.word	index@($_ZN5flash24flash_fwd_splitkv_kernelI23Flash_fwd_kernel_traitsILi96ELi64ELi128ELi4ELb0ELb0EN7cutlass10bfloat16_tE19Flash_kernel_traitsILi96ELi64ELi128ELi4ES3_EELb0ELb0ELb0ELb0ELb0ELb1ELb1ELb0EEEvNS_16Flash_fwd_paramsE$_ZN5flash30compute_attn_1rowblock_splitkvI23Flash_fwd_kernel_traitsILi96ELi64ELi128ELi4ELb0ELb0EN7cutlass10bfloat16_tE19Flash_kernel_traitsILi96ELi64ELi128ELi4ES3_EELb0ELb0ELb0ELb0ELb0ELb1ELb1ELb0ENS_16Flash_fwd_paramsEEEvRKT8_iiiii)
        /*0f44*/ 	.word	0x00000000


	//----- nvinfo : EIATTR_FRAME_SIZE
	.align		4
.L_662:
        /*0f48*/ 	.byte	0x04, 0x11
        /*0f4a*/ 	.short	(.L_664 - .L_663)
	.align		4
.L_663:
        /*0f4c*/ 	.word	index@(_ZN5flash24flash_fwd_splitkv_kernelI23Flash_fwd_kernel_traitsILi96ELi64ELi128ELi4ELb0ELb0EN7cutlass10bfloat16_tE19Flash_kernel_traitsILi96ELi64ELi128ELi4ES3_EELb0ELb0ELb0ELb0ELb0ELb1ELb1ELb0EEEvNS_16Flash_fwd_paramsE)
        /*0f50*/ 	.word	0x00000000


	//----- nvinfo : EIATTR_REGCOUNT
	.align		4
.L_664:
        /*0f54*/ 	.byte	0x04, 0x2f
        /*0f56*/ 	.short	(.L_666 - .L_665)
	.align		4
.L_665:
        /*0f58*/ 	.word	index@(_ZN5flash24flash_fwd_splitkv_kernelI23Flash_fwd_kernel_traitsILi96ELi64ELi128ELi4ELb0ELb0EN7cutlass10bfloat16_tE19Flash_kernel_traitsILi96ELi64ELi128ELi4ES3_EELb0ELb0ELb0ELb0ELb0ELb0ELb1ELb0EEEvNS_16Flash_fwd_paramsE)
        /*0f5c*/ 	.word	0x000000c6


	//----- nvinfo : EIATTR_FRAME_SIZE
	.align		4
.L_666:
        /*0f60*/ 	.byte	0x04, 0x11
        /*0f62*/ 	.short	(.L_668 - .L_667)
	.align		4
.L_667:
        /*0f64*/ 	.word	index@($_ZN5flash24flash_fwd_splitkv_kernelI23Flash_fwd_kernel_traitsILi96ELi64ELi128ELi4ELb0ELb0EN7cutlass10bfloat16_tE19Flash_kernel_traitsILi96ELi64ELi128ELi4ES3_EELb0ELb0ELb0ELb0ELb0ELb0ELb1ELb0EEEvNS_16Flash_fwd_paramsE$_ZN5flash30compute_attn_1rowblock_splitkvI23Flash_fwd_kernel_traitsILi96ELi64ELi128ELi4ELb0ELb0EN7cutlass10bfloat16_tE19Flash_kernel_traitsILi96ELi64ELi128ELi4ES3_EELb0ELb0ELb0ELb0ELb0ELb0ELb1ELb0ENS_16Flash_fwd_paramsEEEvRKT8_iiiii)
        /*0f68*/ 	.word	0x00000000


	//----- nvinfo : EIATTR_FRAME_SIZE
	.align		4
.L_668:
        /*0f6c*/ 	.byte	0x04, 0x11
        /*0f6e*/ 	.short	(.L_670 - .L_669)
	.align		4
.L_669:
        /*0f70*/ 	.word	index@(_ZN5flash24flash_fwd_splitkv_kernelI23Flash_fwd_kernel_traitsILi96ELi64ELi128ELi4ELb0ELb0EN7cutlass10bfloat16_tE19Flash_kernel_traitsILi96ELi64ELi128ELi4ES3_EELb0ELb0ELb0ELb0ELb0ELb0ELb1ELb0EEEvNS_16Flash_fwd_paramsE)
        /*0f74*/ 	.word	0x00000000


	//----- nvinfo : EIATTR_REGCOUNT
	.align		4
.L_670:
        /*0f78*/ 	.byte	0x04, 0x2f
        /*0f7a*/ 	.short	(.L_672 - .L_671)
	.align		4
.L_671:
        /*0f7c*/ 	.word	index@(_ZN5flash24flash_fwd_splitkv_kernelI23Flash_fwd_kernel_traitsILi96ELi64ELi128ELi4ELb0ELb0EN7cutlass10bfloat16_tE19Flash_kernel_traitsILi96ELi64ELi128ELi4ES3_EELb0ELb0ELb0ELb0ELb0ELb1ELb0ELb1EEEvNS_16Flash_fwd_paramsE)
        /*0f80*/ 	.word	0x000000ed


	//----- nvinfo : EIATTR_FRAME_SIZE
	.align		4
.L_672:
        /*0f84*/ 	.byte	0x04, 0x11
        /*0f86*/ 	.short	(.L_674 - .L_673)
	.align		4
.L_673:
        /*0f88*/ 	.word	index@($_ZN5flash24flash_fwd_splitkv_kernelI23Flash_fwd_kernel_traitsILi96ELi64ELi128ELi4ELb0ELb0EN7cutlass10bfloat16_tE19Flash_kernel_traitsILi96ELi64ELi128ELi4ES3_EELb0ELb0ELb0ELb0ELb0ELb1ELb0ELb1EEEvNS_16Flash_fwd_paramsE$_ZN5flash30compute_attn_1rowblock_splitkvI23Flash_fwd_kernel_traitsILi96ELi64ELi128ELi4ELb0ELb0EN7cutlass10bfloat16_tE19Flash_kernel_traitsILi96ELi64ELi128ELi4ES3_EELb0ELb0ELb0ELb0ELb0ELb1ELb0ELb1ENS_16Flash_fwd_paramsEEEvRKT8_iiiii)
        /*0f8c*/ 	.word	0x00000000


	//----- nvinfo : EIATTR_FRAME_SIZE
	.align		4
.L_674:
        /*0f90*/ 	.byte	0x04, 0x11
        /*0f92*/ 	.short	(.L_676 - .L_675)
	.align		4
.L_675:
        /*0f94*/ 	.word	index@(_ZN5flash24flash_fwd_splitkv_kernelI23Flash_fwd_kernel_traitsILi96ELi64ELi128ELi4ELb0ELb0EN7cutlass10bfloat16_tE19Flash_kernel_traitsILi96ELi64ELi128ELi4ES3_EELb0ELb0ELb0ELb0ELb0ELb1ELb0ELb1EEEvNS_16Flash_fwd_paramsE)
        /*0f98*/ 	.word	0x00000000


	//----- nvinfo : EIATTR_REGCOUNT
	.align		4
.L_676:
        /*0f9c*/ 	.byte	0x04, 0x2f
        /*0f9e*/ 	.short	(.L_678 - .L_677)
	.align		4
.L_677:
        /*0fa0*/ 	.word	index@(_ZN5flash24flash_fwd_splitkv_kernelI23Flash_fwd_kernel_traitsILi96ELi64ELi128ELi4ELb0ELb0EN7cutlass10bfloat16_tE19Flash_kernel_traitsILi96ELi64ELi128ELi4ES3_EELb0ELb0ELb0ELb0ELb0ELb0ELb0ELb1EEEvNS_16Flash_fwd_paramsE)
        /*0fa4*/ 	.word	0x000000b8


	//----- nvinfo : EIATTR_FRAME_SIZE
	.align		4
.L_678:
        /*0fa8*/ 	.byte	0x04, 0x11
        /*0faa*/ 	.short	(.L_680 - .L_679)
	.align		4
.L_679:
        /*0fac*/ 	.word	index@($_ZN5flash24flash_fwd_splitkv_kernelI23Flash_fwd_kernel_traitsILi96ELi64ELi128ELi4ELb0ELb0EN7cutlass10bfloat16_tE19Flash_kernel_traitsILi96ELi64ELi128ELi4ES3_EELb0ELb0ELb0ELb0ELb0ELb0ELb0ELb1EEEvNS_16Flash_fwd_paramsE$_ZN5flash30compute_attn_1rowblock_splitkvI23Flash_fwd_kernel_traitsILi96ELi64ELi128ELi4ELb0ELb0EN7cutlass10bfloat16_tE19Flash_kernel_traitsILi96ELi64ELi128ELi4ES3_EELb0ELb0ELb0ELb0ELb0ELb0ELb0ELb1ENS_16Flash_fwd_paramsEEEvRKT8_iiiii)
        /*0fb0*/ 	.word	0x00000000


	//----- nvinfo : EIATTR_FRAME_SIZE
	.align		4
.L_680:
        /*0fb4*/ 	.byte	0x04, 0x11
        /*0fb6*/ 	.short	(.L_682 - .L_681)
	.align		4
.L_681:
        /*0fb8*/ 	.word	index@(_ZN5flash24flash_fwd_splitkv_kernelI23Flash_fwd_kernel_traitsILi96ELi64ELi128ELi4ELb0ELb0EN7cutlass10bfloat16_tE19Flash_kernel_traitsILi96ELi64ELi128ELi4ES3_EELb0ELb0ELb0ELb0ELb0ELb0ELb0ELb1EEEvNS_16Flash_fwd_paramsE)
        /*0fbc*/ 	.word	0x00000000


	//----- nvinfo : EIATTR_REGCOUNT
	.align		4
.L_682:
        /*0fc0*/ 	.byte	0x04, 0x2f
        /*0fc2*/ 	.short	(.L_684 - .L_683)
	.align		4
.L_683:
        /*0fc4*/ 	.word	index@(_ZN5flash24flash_fwd_splitkv_kernelI23Flash_fwd_kernel_traitsILi96ELi64ELi128ELi4ELb0ELb0EN7cutlass10bfloat16_tE19Flash_kernel_traitsILi96ELi64ELi128ELi4ES3_EELb0ELb0ELb0ELb0ELb0ELb1ELb0ELb0EEEvNS_16Flash_fwd_paramsE)
        /*0fc8*/ 	.word	0x000000ff


	//----- nvinfo : EIATTR_FRAME_SIZE
	.align		4
.L_684:
        /*0fcc*/ 	.byte	0x04, 0x11
        /*0fce*/ 	.short	(.L_686 - .L_685)
	.align		4
.L_685:
        /*0fd0*/ 	.word	index@($_ZN5flash24flash_fwd_splitkv_kernelI23Flash_fwd_kernel_traitsILi96ELi64ELi128ELi4ELb0ELb0EN7cutlass10bfloat16_tE19Flash_kernel_traitsILi96ELi64ELi128ELi4ES3_EELb0ELb0ELb0ELb0ELb0ELb1ELb0ELb0EEEvNS_16Flash_fwd_paramsE$_ZN5flash30compute_attn_1rowblock_splitkvI23Flash_fwd_kernel_traitsILi96ELi64ELi128ELi4ELb0ELb0EN7cutlass10bfloat16_tE19Flash_kernel_traitsILi96ELi64ELi128ELi4ES3_EELb0ELb0ELb0ELb0ELb0ELb1ELb0ELb0ENS_16Flash_fwd_paramsEEEvRKT8_iiiii)
        /*0fd4*/ 	.word	0x00000000


	//----- nvinfo : EIATTR_FRAME_SIZE
	.align		4
.L_686:
        /*0fd8*/ 	.byte	0x04, 0x11
        /*0fda*/ 	.short	(.L_688 - .L_687)
	.align		4
.L_687:
        /*0fdc*/ 	.word	index@(_ZN5flash24flash_fwd_splitkv_kernelI23Flash_fwd_kernel_traitsILi96ELi64ELi128ELi4ELb0ELb0EN7cutlass10bfloat16_tE19Flash_kernel_traitsILi96ELi64ELi128ELi4ES3_EELb0ELb0ELb0ELb0ELb0ELb1ELb0ELb0EEEvNS_16Flash_fwd_paramsE)
        /*0fe0*/ 	.word	0x00000000


	//----- nvinfo : EIATTR_REGCOUNT
	.align		4
.L_688:
        /*0fe4*/ 	.byte	0x04, 0x2f
        /*0fe6*/ 	.short	(.L_690 - .L_689)
	.align		4
.L_689:
        /*0fe8*/ 	.word	index@(_ZN5flash24flash_fwd_splitkv_kernelI23Flash_fwd_kernel_traitsILi96ELi64ELi128ELi4ELb0ELb0EN7cutlass10bfloat16_tE19Flash_kernel_traitsILi96ELi64ELi128ELi4ES3_EELb0ELb0ELb0ELb0ELb0ELb0ELb0ELb0EEEvNS_16Flash_fwd_paramsE)
        /*0fec*/ 	.word	0x000000d0


	//----- nvinfo : EIATTR_FRAME_SIZE
	.align		4
.L_690:
        /*0ff0*/ 	.byte	0x04, 0x11
        /*0ff2*/ 	.short	(.L_692 - .L_691)
	.align		4
.L_691:
        /*0ff4*/ 	.word	index@($_ZN5flash24flash_fwd_splitkv_kernelI23Flash_fwd_kernel_traitsILi96ELi64ELi128ELi4ELb0ELb0EN7cutlass10bfloat16_tE19Flash_kernel_traitsILi96ELi64ELi128ELi4ES3_EELb0ELb0ELb0ELb0ELb0ELb0ELb0ELb0EEEvNS_16Flash_fwd_paramsE$_ZN5flash30compute_attn_1rowblock_splitkvI23Flash_fwd_kernel_traitsILi96ELi64ELi128ELi4ELb0ELb0EN7cutlass10bfloat16_tE19Flash_kernel_traitsILi96ELi64ELi128ELi4ES3_EELb0ELb0ELb0ELb0ELb0ELb0ELb0ELb0ENS_16Flash_fwd_paramsEEEvRKT8_iiiii)
        /*0ff8*/ 	.word	0x00000000


	//----- nvinfo : EIATTR_FRAME_SIZE
	.align		4
.L_692:
        /*0ffc*/ 	.byte	0x04, 0x11
        /*0ffe*/ 	.short	(.L_694 - .L_693)
	.align		4
.L_693:
        /*1000*/ 	.word	index@(_ZN5flash24flash_fwd_splitkv_kernelI23Flash_fwd_kernel_traitsILi96ELi64ELi128ELi4ELb0ELb0EN7cutlass10bfloat16_tE19Flash_kernel_traitsILi96ELi64ELi128ELi4ES3_EELb0ELb0ELb0ELb0ELb0ELb0ELb0ELb0EEEvNS_16Flash_fwd_paramsE)
        /*1004*/ 	.word	0x00000000


	//----- nvinfo : EIATTR_REGCOUNT
	.align		4
.L_694:
        /*1008*/ 	.byte	0x04, 0x2f
        /*100a*/ 	.short	(.L_696 - .L_695)
	.align		4
.L_695:
        /*100c*/ 	.word	index@(_ZN5flash24flash_fwd_splitkv_kernelI23Flash_fwd_kernel_traitsILi96ELi64ELi128ELi4ELb0ELb0EN7cutlass10bfloat16_tE19Flash_kernel_traitsILi96ELi64ELi128ELi4ES3_EELb0ELb0ELb0ELb0ELb1ELb1ELb1ELb0EEEvNS_16Flash_fwd_paramsE)
        /*1010*/ 	.word	0x000000fe


	//----- nvinfo : EIATTR_FRAME_SIZE
	.align		4
.L_696:
        /*1014*/ 	.byte	0x04, 0x11
        /*1016*/ 	.short	(.L_698 - .L_697)
	.align		4
.L_697:
        /*1018*/ 	.word	index@($_ZN5flash24flash_fwd_splitkv_kernelI23Flash_fwd_kernel_traitsILi96ELi64ELi128ELi4ELb0ELb0EN7cutlass10bfloat16_tE19Flash_kernel_traitsILi96ELi64ELi128ELi4ES3_EELb0ELb0ELb0ELb0ELb1ELb1ELb1ELb0EEEvNS_16Flash_fwd_paramsE$_ZN5flash30compute_attn_1rowblock_splitkvI23Flash_fwd_kernel_traitsILi96ELi64ELi128ELi4ELb0ELb0EN7cutlass10bfloat16_tE19Flash_kernel_traitsILi96ELi64ELi128ELi4ES3_EELb0ELb0ELb0ELb0ELb1ELb1ELb1ELb0ENS_16Flash_fwd_paramsEEEvRKT8_iiiii)
        /*101c*/ 	.word	0x00000000


	//----- nvinfo : EIATTR_FRAME_SIZE
	.align		4
.L_698:
        /*1020*/ 	.byte	0x04, 0x11
        /*1022*/ 	.short	(.L_700 - .L_699)
	.align		4
.L_699:
        /*1024*/ 	.word	index@(_ZN5flash24flash_fwd_splitkv_kernelI23Flash_fwd_kernel_traitsILi96ELi64ELi128ELi4ELb0ELb0EN7cutlass10bfloat16_tE19Flash_kernel_traitsILi96ELi64ELi128ELi4ES3_EELb0ELb0ELb0ELb0ELb1ELb1ELb1ELb0EEEvNS_16Flash_fwd_paramsE)
        /*1028*/ 	.word	0x00000000


	//----- nvinfo : EIATTR_REGCOUNT
	.align		4
.L_700:
        /*102c*/ 	.byte	0x04, 0x2f
        /*102e*/ 	.short	(.L_702 - .L_701)
	.align		4
.L_701:
        /*1030*/ 	.word	index@(_ZN5flash24flash_fwd_splitkv_kernelI23Flash_fwd_kernel_traitsILi96ELi64ELi128ELi4ELb0ELb0EN7cutlass10bfloat16_tE19Flash_kernel_traitsILi96ELi64ELi128ELi4ES3_EELb0ELb0ELb0ELb0ELb1ELb0ELb1ELb0EEEvNS_16Flash_fwd_paramsE)
        /*1034*/ 	.word	0x000000ca


	//----- nvinfo : EIATTR_FRAME_SIZE
	.align		4
.L_702:
        /*1038*/ 	.byte	0x04, 0x11
        /*103a*/ 	.short	(.L_704 - .L_703)
	.align		4
.L_703:
        /*103c*/ 	.word	index@($_ZN5flash24flash_fwd_splitkv_kernelI23Flash_fwd_kernel_traitsILi96ELi64ELi128ELi4ELb0ELb0EN7cutlass10bfloat16_tE19Flash_kernel_traitsILi96ELi64ELi128ELi4ES3_EELb0ELb0ELb0ELb0ELb1ELb0ELb1ELb0EEEvNS_16Flash_fwd_paramsE$_ZN5flash30compute_attn_1rowblock_splitkvI23Flash_fwd_kernel_traitsILi96ELi64ELi128ELi4ELb0ELb0EN7cutlass10bfloat16_tE19Flash_kernel_traitsILi96ELi64ELi128ELi4ES3_EELb0ELb0ELb0ELb0ELb1ELb0ELb1ELb0ENS_16Flash_fwd_paramsEEEvRKT8_iiiii)
        /*1040*/ 	.word	0x00000000


	//----- nvinfo : EIATTR_FRAME_SIZE
	.align		4
.L_704:
        /*1044*/ 	.byte	0x04, 0x11
        /*1046*/ 	.short	(.L_706 - .L_705)
	.align		4
.L_705:
        /*1048*/ 	.word	index@(_ZN5flash24flash_fwd_splitkv_kernelI23Flash_fwd_kernel_traitsILi96ELi64ELi128ELi4ELb0ELb0EN7cutlass10bfloat16_tE19Flash_kernel_traitsILi96ELi64ELi128ELi4ES3_EELb0ELb0ELb0ELb0ELb1ELb0ELb1ELb0EEEvNS_16Flash_fwd_paramsE)
        /*104c*/ 	.word	0x00000000


	//----- nvinfo : EIATTR_REGCOUNT
	.align		4
.L_706:
        /*1050*/ 	.byte	0x04, 0x2f
        /*1052*/ 	.short	(.L_708 - .L_707)
	.align		4
.L_707:
        /*1054*/ 	.word	index@(_ZN5flash24flash_fwd_splitkv_kernelI23Flash_fwd_kernel_traitsILi96ELi64ELi128ELi4ELb0ELb0EN7cutlass10bfloat16_tE19Flash_kernel_traitsILi96ELi64ELi128ELi4ES3_EELb0ELb0ELb0ELb0ELb1ELb1ELb0ELb0EEEvNS_16Flash_fwd_paramsE)
        /*1058*/ 	.word	0x000000ff


	//----- nvinfo : EIATTR_FRAME_SIZE
	.align		4
.L_708:
        /*105c*/ 	.byte	0x04, 0x11
        /*105e*/ 	.short	(.L_710 - .L_709)
	.align		4
.L_709:
        /*1060*/ 	.word	index@($_ZN5flash24flash_fwd_splitkv_kernelI23Flash_fwd_kernel_traitsILi96ELi64ELi128ELi4ELb0ELb0EN7cutlass10bfloat16_tE19Flash_kernel_traitsILi96ELi64ELi128ELi4ES3_EELb0ELb0ELb0ELb0ELb1ELb1ELb0ELb0EEEvNS_16Flash_fwd_paramsE$_ZN5flash30compute_attn_1rowblock_splitkvI23Flash_fwd_kernel_traitsILi96ELi64ELi128ELi4ELb0ELb0EN7cutlass10bfloat16_tE19Flash_kernel_traitsILi96ELi64ELi128ELi4ES3_EELb0ELb0ELb0ELb0ELb1ELb1ELb0ELb0ENS_16Flash_fwd_paramsEEEvRKT8_iiiii)
        /*1064*/ 	.word	0x00000000


	//----- nvinfo : EIATTR_FRAME_SIZE
	.align		4
.L_710:
        /*1068*/ 	.byte	0x04, 0x11
        /*106a*/ 	.short	(.L_712 - .L_711)
	.align		4
.L_711:
        /*106c*/ 	.word	index@(_ZN5flash24flash_fwd_splitkv_kernelI23Flash_fwd_kernel_traitsILi96ELi64ELi128ELi4ELb0ELb0EN7cutlass10bfloat16_tE19Flash_kernel_traitsILi96ELi64ELi128ELi4ES3_EELb0ELb0ELb0ELb0ELb1ELb1ELb0ELb0EEEvNS_16Flash_fwd_paramsE)
        /*1070*/ 	.word	0x00000000


	//----- nvinfo : EIATTR_REGCOUNT
	.align		4
.L_712:
        /*1074*/ 	.byte	0x04, 0x2f
        /*1076*/ 	.short	(.L_714 - .L_713)
	.align		4
.L_713:
        /*1078*/ 	.word	index@(_ZN5flash24flash_fwd_splitkv_kernelI23Flash_fwd_kernel_traitsILi96ELi64ELi128ELi4ELb0ELb0EN7cutlass10bfloat16_tE19Flash_kernel_traitsILi96ELi64ELi128ELi4ES3_EELb0ELb0ELb0ELb0ELb1ELb0ELb0ELb0EEEvNS_16Flash_fwd_paramsE)
        /*107c*/ 	.word	0x000000d0


	//----- nvinfo : EIATTR_FRAME_SIZE
	.align		4
.L_714:
        /*1080*/ 	.byte	0x04, 0x11
        /*1082*/ 	.short	(.L_716 - .L_715)
	.align		4
.L_715:
        /*1084*/ 	.word	index@($_ZN5flash24flash_fwd_splitkv_kernelI23Flash_fwd_kernel_traitsILi96ELi64ELi128ELi4ELb0ELb0EN7cutlass10bfloat16_tE19Flash_kernel_traitsILi96ELi64ELi128ELi4ES3_EELb0ELb0ELb0ELb0ELb1ELb0ELb0ELb0EEEvNS_16Flash_fwd_paramsE$_ZN5flash30compute_attn_1rowblock_splitkvI23Flash_fwd_kernel_traitsILi96ELi64ELi128ELi4ELb0ELb0EN7cutlass10bfloat16_tE19Flash_kernel_traitsILi96ELi64ELi128ELi4ES3_EELb0ELb0ELb0ELb0ELb1ELb0ELb0ELb0ENS_16Flash_fwd_paramsEEEvRKT8_iiiii)
        /*1088*/ 	.word	0x00000000


	//----- nvinfo : EIATTR_FRAME_SIZE
	.align		4
.L_716:
        /*108c*/ 	.byte	0x04, 0x11
        /*108e*/ 	.short	(.L_718 - .L_717)
	.align		4
.L_717:
        /*1090*/ 	.word	index@(_ZN5flash24flash_fwd_splitkv_kernelI23Flash_fwd_kernel_traitsILi96ELi64ELi128ELi4ELb0ELb0EN7cutlass10bfloat16_tE19Flash_kernel_traitsILi96ELi64ELi128ELi4ES3_EELb0ELb0ELb0ELb0ELb1ELb0ELb0ELb0EEEvNS_16Flash_fwd_paramsE)
        /*1094*/ 	.word	0x00000000


	//----- nvinfo : EIATTR_REGCOUNT
	.align		4
.L_718:
        /*1098*/ 	.byte	0x04, 0x2f
        /*109a*/ 	.short	(.L_720 - .L_719)
	.align		4
.L_719:
        /*109c*/ 	.word	index@(_ZN5flash32flash_fwd_splitkv_combine_kernelI23Flash_fwd_kernel_traitsILi96ELi64ELi128ELi4ELb0ELb0EN7cutlass10bfloat16_tE19Flash_kernel_traitsILi96ELi64ELi128ELi4ES3_EELi16ELi1ELb1EEEvNS_16Flash_fwd_paramsE)
        /*10a0*/ 	.word	0x0000002a


	//----- nvinfo : EIATTR_FRAME_SIZE
	.align		4
.L_720:
        /*10a4*/ 	.byte	0x04, 0x11
        /*10a6*/ 	.short	(.L_722 - .L_721)
	.align		4
.L_721:
        /*10a8*/ 	.word	index@($__internal_13_$__cuda_sm20_div_s64)
        /*10ac*/ 	.word	0x00000000


	//----- nvinfo : EIATTR_FRAME_SIZE
	.align		4
.L_722:
        /*10b0*/ 	.byte	0x04, 0x11
        /*10b2*/ 	.short	(.L_724 - .L_723)
	.align		4
.L_723:
        /*10b4*/ 	.word	index@(_ZN5flash32flash_fwd_splitkv_combine_kernelI23Flash_fwd_kernel_traitsILi96ELi64ELi128ELi4ELb0ELb0EN7cutlass10bfloat16_tE19Flash_kernel_traitsILi96ELi64ELi128ELi4ES3_EELi16ELi1ELb1EEEvNS_16Flash_fwd_paramsE)
        /*10b8*/ 	.word	0x00000000


	//----- nvinfo : EIATTR_REGCOUNT
	.align		4
.L_724:
        /*10bc*/ 	.byte	0x04, 0x2f
        /*10be*/ 	.short	(.L_726 - .L_725)
	.align		4
.L_725:
        /*10c0*/ 	.word	index@(_ZN5flash32flash_fwd_splitkv_combine_kernelI23Flash_fwd_kernel_traitsILi96ELi64ELi128ELi4ELb0ELb0EN7cutlass10bfloat16_tE19Flash_kernel_traitsILi96ELi64ELi128ELi4ES3_EELi16ELi2ELb1EEEvNS_16Flash_fwd_paramsE)
        /*10c4*/ 	.word	0x0000002a


	//----- nvinfo : EIATTR_FRAME_SIZE
	.align		4
.L_726:
        /*10c8*/ 	.byte	0x04, 0x11
        /*10ca*/ 	.short	(.L_728 - .L_727)
	.align		4
.L_727:
        /*10cc*/ 	.word	index@($__internal_12_$__cuda_sm20_div_s64)
        /*10d0*/ 	.word	0x00000000


	//----- nvinfo : EIATTR_FRAME_SIZE
	.align		4
.L_728:
        /*10d4*/ 	.byte	0x04, 0x11
        /*10d6*/ 	.short	(.L_730 - .L_729)
	.align		4
.L_729:
        /*10d8*/ 	.word	index@(_ZN5flash32flash_fwd_splitkv_combine_kernelI23Flash_fwd_kernel_traitsILi96ELi64ELi128ELi4ELb0ELb0EN7cutlass10bfloat16_tE19Flash_kernel_traitsILi96ELi64ELi128ELi4ES3_EELi16ELi2ELb1EEEvNS_16Flash_fwd_paramsE)
        /*10dc*/ 	.word	0x00000000


	//----- nvinfo : EIATTR_REGCOUNT
	.align		4
.L_730:
        /*10e0*/ 	.byte	0x04, 0x2f
        /*10e2*/ 	.short	(.L_732 - .L_731)
	.align		4
.L_731:
        /*10e4*/ 	.word	index@(_ZN5flash32flash_fwd_splitkv_combine_kernelI23Flash_fwd_kernel_traitsILi96ELi64ELi128ELi4ELb0ELb0EN7cutlass10bfloat16_tE19Flash_kernel_traitsILi96ELi64ELi128ELi4ES3_EELi16ELi3ELb1EEEvNS_16Flash_fwd_paramsE)
        /*10e8*/ 	.word	0x0000002a


	//----- nvinfo : EIATTR_FRAME_SIZE
	.align		4
.L_732:
        /*10ec*/ 	.byte	0x04, 0x11
        /*10ee*/ 	.short	(.L_734 - .L_733)
	.align		4
.L_733:
        /*10f0*/ 	.word	index@($__internal_11_$__cuda_sm20_div_s64)
        /*10f4*/ 	.word	0x00000000


	//----- nvinfo : EIATTR_FRAME_SIZE
	.align		4
.L_734:
        /*10f8*/ 	.byte	0x04, 0x11
        /*10fa*/ 	.short	(.L_736 - .L_735)
	.align		4
.L_735:
        /*10fc*/ 	.word	index@(_ZN5flash32flash_fwd_splitkv_combine_kernelI23Flash_fwd_kernel_traitsILi96ELi64ELi128ELi4ELb0ELb0EN7cutlass10bfloat16_tE19Flash_kernel_traitsILi96ELi64ELi128ELi4ES3_EELi16ELi3ELb1EEEvNS_16Flash_fwd_paramsE)
        /*1100*/ 	.word	0x00000000


	//----- nvinfo : EIATTR_REGCOUNT
	.align		4
.L_736:
        /*1104*/ 	.byte	0x04, 0x2f
        /*1106*/ 	.short	(.L_738 - .L_737)
	.align		4
.L_737:
        /*1108*/ 	.word	index@(_ZN5flash32flash_fwd_splitkv_combine_kernelI23Flash_fwd_kernel_traitsILi96ELi64ELi128ELi4ELb0ELb0EN7cutlass10bfloat16_tE19Flash_kernel_traitsILi96ELi64ELi128ELi4ES3_EELi16ELi4ELb1EEEvNS_16Flash_fwd_paramsE)
        /*110c*/ 	.word	0x0000002a


	//----- nvinfo : EIATTR_FRAME_SIZE
	.align		4
.L_738:
        /*1110*/ 	.byte	0x04, 0x11
        /*1112*/ 	.short	(.L_740 - .L_739)
	.align		4
.L_739:
        /*1114*/ 	.word	index@($__internal_10_$__cuda_sm20_div_s64)
        /*1118*/ 	.word	0x00000000


	//----- nvinfo : EIATTR_FRAME_SIZE
	.align		4
.L_740:
        /*111c*/ 	.byte	0x04, 0x11
        /*111e*/ 	.short	(.L_742 - .L_741)
	.align		4
.L_741:
        /*1120*/ 	.word	index@(_ZN5flash32flash_fwd_splitkv_combine_kernelI23Flash_fwd_kernel_traitsILi96ELi64ELi128ELi4ELb0ELb0EN7cutlass10bfloat16_tE19Flash_kernel_traitsILi96ELi64ELi128ELi4ES3_EELi16ELi4ELb1EEEvNS_16Flash_fwd_paramsE)
        /*1124*/ 	.word	0x00000000


	//----- nvinfo : EIATTR_REGCOUNT
	.align		4
.L_742:
        /*1128*/ 	.byte	0x04, 0x2f
        /*112a*/ 	.short	(.L_744 - .L_743)
	.align		4
.L_743:
        /*112c*/ 	.word	index@(_ZN5flash32flash_fwd_splitkv_combine_kernelI23Flash_fwd_kernel_traitsILi96ELi64ELi128ELi4ELb0ELb0EN7cutlass10bfloat16_tE19Flash_kernel_traitsILi96ELi64ELi128ELi4ES3_EELi16ELi5ELb1EEEvNS_16Flash_fwd_paramsE)
        /*1130*/ 	.word	0x00000034


	//----- nvinfo : EIATTR_FRAME_SIZE
	.align		4
.L_744:
        /*1134*/ 	.byte	0x04, 0x11
        /*1136*/ 	.short	(.L_746 - .L_745)
	.align		4
.L_745:
        /*1138*/ 	.word	index@($__internal_9_$__cuda_sm20_div_s64)
        /*113c*/ 	.word	0x00000000


	//----- nvinfo : EIATTR_FRAME_SIZE
	.align		4
.L_746:
        /*1140*/ 	.byte	0x04, 0x11
        /*1142*/ 	.short	(.L_748 - .L_747)
	.align		4
.L_747:
        /*1144*/ 	.word	index@(_ZN5flash32flash_fwd_splitkv_combine_kernelI23Flash_fwd_kernel_traitsILi96ELi64ELi128ELi4ELb0ELb0EN7cutlass10bfloat16_tE19Flash_kernel_traitsILi96ELi64ELi128ELi4ES3_EELi16ELi5ELb1EEEvNS_16Flash_fwd_paramsE)
        /*1148*/ 	.word	0x00000000


	//----- nvinfo : EIATTR_REGCOUNT
	.align		4
.L_748:
        /*114c*/ 	.byte	0x04, 0x2f
        /*114e*/ 	.short	(.L_750 - .L_749)
	.align		4
.L_749:
        /*1150*/ 	.word	index@(_ZN5flash32flash_fwd_splitkv_combine_kernelI23Flash_fwd_kernel_traitsILi96ELi64ELi128ELi4ELb0ELb0EN7cutlass10bfloat16_tE19Flash_kernel_traitsILi96ELi64ELi128ELi4ES3_EELi16ELi6ELb1EEEvNS_16Flash_fwd_paramsE)
        /*1154*/ 	.word	0x00000036


	//----- nvinfo : EIATTR_FRAME_SIZE
	.align		4
.L_750:
        /*1158*/ 	.byte	0x04, 0x11
        /*115a*/ 	.short	(.L_752 - .L_751)
	.align		4
.L_751:
        /*115c*/ 	.word	index@($__internal_8_$__cuda_sm20_div_s64)
        /*1160*/ 	.word	0x00000000


	//----- nvinfo : EIATTR_FRAME_SIZE
	.align		4
.L_752:
        /*1164*/ 	.byte	0x04, 0x11
        /*1166*/ 	.short	(.L_754 - .L_753)
	.align		4
.L_753:
        /*1168*/ 	.word	index@(_ZN5flash32flash_fwd_splitkv_combine_kernelI23Flash_fwd_kernel_traitsILi96ELi64ELi128ELi4ELb0ELb0EN7cutlass10bfloat16_tE19Flash_kernel_traitsILi96ELi64ELi128ELi4ES3_EELi16ELi6ELb1EEEvNS_16Flash_fwd_paramsE)
        /*116c*/ 	.word	0x00000000


	//----- nvinfo : EIATTR_REGCOUNT
	.align		4
.L_754:
        /*1170*/ 	.byte	0x04, 0x2f
        /*1172*/ 	.short	(.L_756 - .L_755)
	.align		4
.L_755:
        /*1174*/ 	.word	index@(_ZN5flash32flash_fwd_splitkv_combine_kernelI23Flash_fwd_kernel_traitsILi96ELi64ELi128ELi4ELb0ELb0EN7cutlass10bfloat16_tE19Flash_kernel_traitsILi96ELi64ELi128ELi4ES3_EELi16ELi7ELb1EEEvNS_16Flash_fwd_paramsE)
        /*1178*/ 	.word	0x00000036


	//----- nvinfo : EIATTR_FRAME_SIZE
	.align		4
.L_756:
        /*117c*/ 	.byte	0x04, 0x11
        /*117e*/ 	.short	(.L_758 - .L_757)
	.align		4
.L_757:
        /*1180*/ 	.word	index@($__internal_7_$__cuda_sm20_div_s64)
        /*1184*/ 	.word	0x00000000


	//----- nvinfo : EIATTR_FRAME_SIZE
	.align		4
.L_758:
        /*1188*/ 	.byte	0x04, 0x11
        /*118a*/ 	.short	(.L_760 - .L_759)
	.align		4
.L_759:
        /*118c*/ 	.word	index@(_ZN5flash32flash_fwd_splitkv_combine_kernelI23Flash_fwd_kernel_traitsILi96ELi64ELi128ELi4ELb0ELb0EN7cutlass10bfloat16_tE19Flash_kernel_traitsILi96ELi64ELi128ELi4ES3_EELi16ELi7ELb1EEEvNS_16Flash_fwd_paramsE)
        /*1190*/ 	.word	0x00000000


	//----- nvinfo : EIATTR_REGCOUNT
	.align		4
.L_760:
        /*1194*/ 	.byte	0x04, 0x2f
        /*1196*/ 	.short	(.L_762 - .L_761)
	.align		4
.L_761:
        /*1198*/ 	.word	index@(_ZN5flash32flash_fwd_splitkv_combine_kernelI23Flash_fwd_kernel_traitsILi96ELi64ELi128ELi4ELb0ELb0EN7cutlass10bfloat16_tE19Flash_kernel_traitsILi96ELi64ELi128ELi4ES3_EELi16ELi1ELb0EEEvNS_16Flash_fwd_paramsE)
        /*119c*/ 	.word	0x0000002a


	//----- nvinfo : EIATTR_FRAME_SIZE
	.align		4
.L_762:
        /*11a0*/ 	.byte	0x04, 0x11
        /*11a2*/ 	.short	(.L_764 - .L_763)
	.align		4
.L_763:
        /*11a4*/ 	.word	index@($__internal_6_$__cuda_sm20_div_s64)
        /*11a8*/ 	.word	0x00000000


	//----- nvinfo : EIATTR_FRAME_SIZE
	.align		4
.L_764:
        /*11ac*/ 	.byte	0x04, 0x11
        /*11ae*/ 	.short	(.L_766 - .L_765)
	.align		4
.L_765:
        /*11b0*/ 	.word	index@(_ZN5flash32flash_fwd_splitkv_combine_kernelI23Flash_fwd_kernel_traitsILi96ELi64ELi128ELi4ELb0ELb0EN7cutlass10bfloat16_tE19Flash_kernel_traitsILi96ELi64ELi128ELi4ES3_EELi16ELi1ELb0EEEvNS_16Flash_fwd_paramsE)
        /*11b4*/ 	.word	0x00000000


	//----- nvinfo : EIATTR_REGCOUNT
	.align		4
.L_766:
        /*11b8*/ 	.byte	0x04, 0x2f
        /*11ba*/ 	.short	(.L_768 - .L_767)
	.align		4
.L_767:
        /*11bc*/ 	.word	index@(_ZN5flash32flash_fwd_splitkv_combine_kernelI23Flash_fwd_kernel_traitsILi96ELi64ELi128ELi4ELb0ELb0EN7cutlass10bfloat16_tE19Flash_kernel_traitsILi96ELi64ELi128ELi4ES3_EELi16ELi2ELb0EEEvNS_16Flash_fwd_paramsE)
        /*11c0*/ 	.word	0x0000002a


	//----- nvinfo : EIATTR_FRAME_SIZE
	.align		4
.L_768:
        /*11c4*/ 	.byte	0x04, 0x11
        /*11c6*/ 	.short	(.L_770 - .L_769)
	.align		4
.L_769:
        /*11c8*/ 	.word	index@($__internal_5_$__cuda_sm20_div_s64)
        /*11cc*/ 	.word	0x00000000


	//----- nvinfo : EIATTR_FRAME_SIZE
	.align		4
.L_770:
        /*11d0*/ 	.byte	0x04, 0x11
        /*11d2*/ 	.short	(.L_772 - .L_771)
	.align		4
.L_771:
        /*11d4*/ 	.word	index@(_ZN5flash32flash_fwd_splitkv_combine_kernelI23Flash_fwd_kernel_traitsILi96ELi64ELi128ELi4ELb0ELb0EN7cutlass10bfloat16_tE19Flash_kernel_traitsILi96ELi64ELi128ELi4ES3_EELi16ELi2ELb0EEEvNS_16Flash_fwd_paramsE)
        /*11d8*/ 	.word	0x00000000


	//----- nvinfo : EIATTR_REGCOUNT
	.align		4
.L_772:
        /*11dc*/ 	.byte	0x04, 0x2f
        /*11de*/ 	.short	(.L_774 - .L_773)
	.align		4
.L_773:
        /*11e0*/ 	.word	index@(_ZN5flash32flash_fwd_splitkv_combine_kernelI23Flash_fwd_kernel_traitsILi96ELi64ELi128ELi4ELb0ELb0EN7cutlass10bfloat16_tE19Flash_kernel_traitsILi96ELi64ELi128ELi4ES3_EELi16ELi3ELb0EEEvNS_16Flash_fwd_paramsE)
        /*11e4*/ 	.word	0x0000002c


	//----- nvinfo : EIATTR_FRAME_SIZE
	.align		4
.L_774:
        /*11e8*/ 	.byte	0x04, 0x11
        /*11ea*/ 	.short	(.L_776 - .L_775)
	.align		4
.L_775:
        /*11ec*/ 	.word	index@($__internal_4_$__cuda_sm20_div_s64)
        /*11f0*/ 	.word	0x00000000


	//----- nvinfo : EIATTR_FRAME_SIZE
	.align		4
.L_776:
        /*11f4*/ 	.byte	0x04, 0x11
        /*11f6*/ 	.short	(.L_778 - .L_777)
	.align		4
.L_777:
        /*11f8*/ 	.word	index@(_ZN5flash32flash_fwd_splitkv_combine_kernelI23Flash_fwd_kernel_traitsILi96ELi64ELi128ELi4ELb0ELb0EN7cutlass10bfloat16_tE19Flash_kernel_traitsILi96ELi64ELi128ELi4ES3_EELi16ELi3ELb0EEEvNS_16Flash_fwd_paramsE)
        /*11fc*/ 	.word	0x00000000


	//----- nvinfo : EIATTR_REGCOUNT
	.align		4
.L_778:
        /*1200*/ 	.byte	0x04, 0x2f
        /*1202*/ 	.short	(.L_780 - .L_779)
	.align		4
.L_779:
        /*1204*/ 	.word	index@(_ZN5flash32flash_fwd_splitkv_combine_kernelI23Flash_fwd_kernel_traitsILi96ELi64ELi128ELi4ELb0ELb0EN7cutlass10bfloat16_tE19Flash_kernel_traitsILi96ELi64ELi128ELi4ES3_EELi16ELi4ELb0EEEvNS_16Flash_fwd_paramsE)
        /*1208*/ 	.word	0x0000002c


	//----- nvinfo : EIATTR_FRAME_SIZE
	.align		4
.L_780:
        /*120c*/ 	.byte	0x04, 0x11
        /*120e*/ 	.short	(.L_782 - .L_781)
	.align		4
.L_781:
        /*1210*/ 	.word	index@($__internal_3_$__cuda_sm20_div_s64)
        /*1214*/ 	.word	0x00000000


	//----- nvinfo : EIATTR_FRAME_SIZE
	.align		4
.L_782:
        /*1218*/ 	.byte	0x04, 0x11
        /*121a*/ 	.short	(.L_784 - .L_783)
	.align		4
.L_783:
        /*121c*/ 	.word	index@(_ZN5flash32flash_fwd_splitkv_combine_kernelI23Flash_fwd_kernel_traitsILi96ELi64ELi128ELi4ELb0ELb0EN7cutlass10bfloat16_tE19Flash_kernel_traitsILi96ELi64ELi128ELi4ES3_EELi16ELi4ELb0EEEvNS_16Flash_fwd_paramsE)
        /*1220*/ 	.word	0x00000000


	//----- nvinfo : EIATTR_REGCOUNT
	.align		4
.L_784:
        /*1224*/ 	.byte	0x04, 0x2f
        /*1226*/ 	.short	(.L_786 - .L_785)
	.align		4
.L_785:
        /*1228*/ 	.word	index@(_ZN5flash32flash_fwd_splitkv_combine_kernelI23Flash_fwd_kernel_traitsILi96ELi64ELi128ELi4ELb0ELb0EN7cutlass10bfloat16_tE19Flash_kernel_traitsILi96ELi64ELi128ELi4ES3_EELi16ELi5ELb0EEEvNS_16Flash_fwd_paramsE)
        /*122c*/ 	.word	0x0000002e


	//----- nvinfo : EIATTR_FRAME_SIZE
	.align		4
.L_786:
        /*1230*/ 	.byte	0x04, 0x11
        /*1232*/ 	.short	(.L_788 - .L_787)
	.align		4
.L_787:
        /*1234*/ 	.word	index@($__internal_2_$__cuda_sm20_div_s64)
        /*1238*/ 	.word	0x00000000


	//----- nvinfo : EIATTR_FRAME_SIZE
	.align		4
.L_788:
        /*123c*/ 	.byte	0x04, 0x11
        /*123e*/ 	.short	(.L_790 - .L_789)
	.align		4
.L_789:
        /*1240*/ 	.word	index@(_ZN5flash32flash_fwd_splitkv_combine_kernelI23Flash_fwd_kernel_traitsILi96ELi64ELi128ELi4ELb0ELb0EN7cutlass10bfloat16_tE19Flash_kernel_traitsILi96ELi64ELi128ELi4ES3_EELi16ELi5ELb0EEEvNS_16Flash_fwd_paramsE)
        /*1244*/ 	.word	0x00000000


	//----- nvinfo : EIATTR_REGCOUNT
	.align		4
.L_790:
        /*1248*/ 	.byte	0x04, 0x2f
        /*124a*/ 	.short	(.L_792 - .L_791)
	.align		4
.L_791:
        /*124c*/ 	.word	index@(_ZN5flash32flash_fwd_splitkv_combine_kernelI23Flash_fwd_kernel_traitsILi96ELi64ELi128ELi4ELb0ELb0EN7cutlass10bfloat16_tE19Flash_kernel_traitsILi96ELi64ELi128ELi4ES3_EELi16ELi6ELb0EEEvNS_16Flash_fwd_paramsE)
        /*1250*/ 	.word	0x00000030


	//----- nvinfo : EIATTR_FRAME_SIZE
	.align		4
.L_792:
        /*1254*/ 	.byte	0x04, 0x11
        /*1256*/ 	.short	(.L_794 - .L_793)
	.align		4
.L_793:
        /*1258*/ 	.word	index@($__internal_1_$__cuda_sm20_div_s64)
        /*125c*/ 	.word	0x00000000


	//----- nvinfo : EIATTR_FRAME_SIZE
	.align		4
.L_794:
        /*1260*/ 	.byte	0x04, 0x11
        /*1262*/ 	.short	(.L_796 - .L_795)
	.align		4
.L_795:
        /*1264*/ 	.word	index@(_ZN5flash32flash_fwd_splitkv_combine_kernelI23Flash_fwd_kernel_traitsILi96ELi64ELi128ELi4ELb0ELb0EN7cutlass10bfloat16_tE19Flash_kernel_traitsILi96ELi64ELi128ELi4ES3_EELi16ELi6ELb0EEEvNS_16Flash_fwd_paramsE)
        /*1268*/ 	.word	0x00000000


	//----- nvinfo : EIATTR_REGCOUNT
	.align		4
.L_796:
        /*126c*/ 	.byte	0x04, 0x2f
        /*126e*/ 	.short	(.L_798 - .L_797)
	.align		4
.L_797:
        /*1270*/ 	.word	index@(_ZN5flash32flash_fwd_splitkv_combine_kernelI23Flash_fwd_kernel_traitsILi96ELi64ELi128ELi4ELb0ELb0EN7cutlass10bfloat16_tE19Flash_kernel_traitsILi96ELi64ELi128ELi4ES3_EELi16ELi7ELb0EEEvNS_16Flash_fwd_paramsE)
        /*1274*/ 	.word	0x00000036


	//----- nvinfo : EIATTR_FRAME_SIZE
	.align		4
.L_798:
        /*1278*/ 	.byte	0x04, 0x11
        /*127a*/ 	.short	(.L_800 - .L_799)
	.align		4
.L_799:
        /*127c*/ 	.word	index@($__internal_0_$__cuda_sm20_div_s64)
        /*1280*/ 	.word	0x00000000


	//----- nvinfo : EIATTR_FRAME_SIZE
	.align		4
.L_800:
        /*1284*/ 	.byte	0x04, 0x11
        /*1286*/ 	.short	(.L_802 - .L_801)
	.align		4
.L_801:
        /*1288*/ 	.word	index@(_ZN5flash32flash_fwd_splitkv_combine_kernelI23Flash_fwd_kernel_traitsILi96ELi64ELi128ELi4ELb0ELb0EN7cutlass10bfloat16_tE19Flash_kernel_traitsILi96ELi64ELi128ELi4ES3_EELi16ELi7ELb0EEEvNS_16Flash_fwd_paramsE)
        /*128c*/ 	.word	0x00000000


	//----- nvinfo : EIATTR_MIN_STACK_SIZE
	.align		4
.L_802:
        /*1290*/ 	.byte	0x04, 0x12
        /*1292*/ 	.short	(.L_804 - .L_803)
	.align		4
.L_803:
        /*1294*/ 	.word	index@(_ZN5flash32flash_fwd_splitkv_combine_kernelI23Flash_fwd_kernel_traitsILi96ELi64ELi128ELi4ELb0ELb0EN7cutlass10bfloat16_tE19Flash_kernel_traitsILi96ELi64ELi128ELi4ES3_EELi16ELi7ELb0EEEvNS_16Flash_fwd_paramsE)
        /*1298*/ 	.word	0x00000000


	//----- nvinfo : EIATTR_MIN_STACK_SIZE
	.align		4
.L_804:
        /*129c*/ 	.byte	0x04, 0x12
        /*129e*/ 	.short	(.L_806 - .L_805)
	.align		4
.L_805:
        /*12a0*/ 	.word	index@(_ZN5flash32flash_fwd_splitkv_combine_kernelI23Flash_fwd_kernel_traitsILi96ELi64ELi128ELi4ELb0ELb0EN7cutlass10bfloat16_tE19Flash_kernel_traitsILi96ELi64ELi128ELi4ES3_EELi16ELi6ELb0EEEvNS_16Flash_fwd_paramsE)
        /*12a4*/ 	.word	0x00000000


	//----- nvinfo : EIATTR_MIN_STACK_SIZE
	.align		4
.L_806:
        /*12a8*/ 	.byte	0x04, 0x12
        /*12aa*/ 	.short	(.L_808 - .L_807)
	.align		4
.L_807:
        /*12ac*/ 	.word	index@(_ZN5flash32flash_fwd_splitkv_combine_kernelI23Flash_fwd_kernel_traitsILi96ELi64ELi128ELi4ELb0ELb0EN7cutlass10bfloat16_tE19Flash_kernel_traitsILi96ELi64ELi128ELi4ES3_EELi16ELi5ELb0EEEvNS_16Flash_fwd_paramsE)
        /*12b0*/ 	.word	0x00000000


	//----- nvinfo : EIATTR_MIN_STACK_SIZE
	.align		4
.L_808:
        /*12b4*/ 	.byte	0x04, 0x12
        /*12b6*/ 	.short	(.L_810 - .L_809)
	.align		4
.L_809:
        /*12b8*/ 	.word	index@(_ZN5flash32flash_fwd_splitkv_combine_kernelI23Flash_fwd_kernel_traitsILi96ELi64ELi128ELi4ELb0ELb0EN7cutlass10bfloat16_tE19Flash_kernel_traitsILi96ELi64ELi128ELi4ES3_EELi16ELi4ELb0EEEvNS_16Flash_fwd_paramsE)
        /*12bc*/ 	.word	0x00000000


	//----- nvinfo : EIATTR_MIN_STACK_SIZE
	.align		4
.L_810:
        /*12c0*/ 	.byte	0x04, 0x12
        /*12c2*/ 	.short	(.L_812 - .L_811)
	.align		4
.L_811:
        /*12c4*/ 	.word	index@(_ZN5flash32flash_fwd_splitkv_combine_kernelI23Flash_fwd_kernel_traitsILi96ELi64ELi128ELi4ELb0ELb0EN7cutlass10bfloat16_tE19Flash_kernel_traitsILi96ELi64ELi128ELi4ES3_EELi16ELi3ELb0EEEvNS_16Flash_fwd_paramsE)
        /*12c8*/ 	.word	0x00000000


	//----- nvinfo : EIATTR_MIN_STACK_SIZE
	.align		4
.L_812:
        /*12cc*/ 	.byte	0x04, 0x12
        /*12ce*/ 	.short	(.L_814 - .L_813)
	.align		4
.L_813:
        /*12d0*/ 	.word	index@(_ZN5flash32flash_fwd_splitkv_combine_kernelI23Flash_fwd_kernel_traitsILi96ELi64ELi128ELi4ELb0ELb0EN7cutlass10bfloat16_tE19Flash_kernel_traitsILi96ELi64ELi128ELi4ES3_EELi16ELi2ELb0EEEvNS_16Flash_fwd_paramsE)
        /*12d4*/ 	.word	0x00000000


	//----- nvinfo : EIATTR_MIN_STACK_SIZE
	.align		4
.L_814:
        /*12d8*/ 	.byte	0x04, 0x12
        /*12da*/ 	.short	(.L_816 - .L_815)
	.align		4
.L_815:
        /*12dc*/ 	.word	index@(_ZN5flash32flash_fwd_splitkv_combine_kernelI23Flash_fwd_kernel_traitsILi96ELi64ELi128ELi4ELb0ELb0EN7cutlass10bfloat16_tE19Flash_kernel_traitsILi96ELi64ELi128ELi4ES3_EELi16ELi1ELb0EEEvNS_16Flash_fwd_paramsE)
        /*12e0*/ 	.word	0x00000000


	//----- nvinfo : EIATTR_MIN_STACK_SIZE
	.align		4
.L_816:
        /*12e4*/ 	.byte	0x04, 0x12
        /*12e6*/ 	.short	(.L_818 - .L_817)
	.align		4
.L_817:
        /*12e8*/ 	.word	index@(_ZN5flash32flash_fwd_splitkv_combine_kernelI23Flash_fwd_kernel_traitsILi96ELi64ELi128ELi4ELb0ELb0EN7cutlass10bfloat16_tE19Flash_kernel_traitsILi96ELi64ELi128ELi4ES3_EELi16ELi7ELb1EEEvNS_16Flash_fwd_paramsE)
        /*12ec*/ 	.word	0x00000000


	//----- nvinfo : EIATTR_MIN_STACK_SIZE
	.align		4
.L_818:
        /*12f0*/ 	.byte	0x04, 0x12
        /*12f2*/ 	.short	(.L_820 - .L_819)
	.align		4
.L_819:
        /*12f4*/ 	.word	index@(_ZN5flash32flash_fwd_splitkv_combine_kernelI23Flash_fwd_kernel_traitsILi96ELi64ELi128ELi4ELb0ELb0EN7cutlass10bfloat16_tE19Flash_kernel_traitsILi96ELi64ELi128ELi4ES3_EELi16ELi6ELb1EEEvNS_16Flash_fwd_paramsE)
        /*12f8*/ 	.word	0x00000000


	//----- nvinfo : EIATTR_MIN_STACK_SIZE
	.align		4
.L_820:
        /*12fc*/ 	.byte	0x04, 0x12
        /*12fe*/ 	.short	(.L_822 - .L_821)
	.align		4
.L_821:
        /*1300*/ 	.word	index@(_ZN5flash32flash_fwd_splitkv_combine_kernelI23Flash_fwd_kernel_traitsILi96ELi64ELi128ELi4ELb0ELb0EN7cutlass10bfloat16_tE19Flash_kernel_traitsILi96ELi64ELi128ELi4ES3_EELi16ELi5ELb1EEEvNS_16Flash_fwd_paramsE)
        /*1304*/ 	.word	0x00000000


	//----- nvinfo : EIATTR_MIN_STACK_SIZE
	.align		4
.L_822:
        /*1308*/ 	.byte	0x04, 0x12
        /*130a*/ 	.short	(.L_824 - .L_823)
	.align		4
.L_823:
        /*130c*/ 	.word	index@(_ZN5flash32flash_fwd_splitkv_combine_kernelI23Flash_fwd_kernel_traitsILi96ELi64ELi128ELi4ELb0ELb0EN7cutlass10bfloat16_tE19Flash_kernel_traitsILi96ELi64ELi128ELi4ES3_EELi16ELi4ELb1EEEvNS_16Flash_fwd_paramsE)
        /*1310*/ 	.word	0x00000000


	//----- nvinfo : EIATTR_MIN_STACK_SIZE
	.align		4
.L_824:
        /*1314*/ 	.byte	0x04, 0x12
        /*1316*/ 	.short	(.L_826 - .L_825)
	.align		4
.L_825:
        /*1318*/ 	.word	index@(_ZN5flash32flash_fwd_splitkv_combine_kernelI23Flash_fwd_kernel_traitsILi96ELi64ELi128ELi4ELb0ELb0EN7cutlass10bfloat16_tE19Flash_kernel_traitsILi96ELi64ELi128ELi4ES3_EELi16ELi3ELb1EEEvNS_16Flash_fwd_paramsE)
        /*131c*/ 	.word	0x00000000


	//----- nvinfo : EIATTR_MIN_STACK_SIZE
	.align		4
.L_826:
        /*1320*/ 	.byte	0x04, 0x12
        /*1322*/ 	.short	(.L_828 - .L_827)
	.align		4
.L_827:
        /*1324*/ 	.word	index@(_ZN5flash32flash_fwd_splitkv_combine_kernelI23Flash_fwd_kernel_traitsILi96ELi64ELi128ELi4ELb0ELb0EN7cutlass10bfloat16_tE19Flash_kernel_traitsILi96ELi64ELi128ELi4ES3_EELi16ELi2ELb1EEEvNS_16Flash_fwd_paramsE)
        /*1328*/ 	.word	0x00000000


	//----- nvinfo : EIATTR_MIN_STACK_SIZE
	.align		4
.L_828:
        /*132c*/ 	.byte	0x04, 0x12
        /*132e*/ 	.short	(.L_830 - .L_829)
	.align		4
.L_829:
        /*1330*/ 	.word	index@(_ZN5flash32flash_fwd_splitkv_combine_kernelI23Flash_fwd_kernel_traitsILi96ELi64ELi128ELi4ELb0ELb0EN7cutlass10bfloat16_tE19Flash_kernel_traitsILi96ELi64ELi128ELi4ES3_EELi16ELi1ELb1EEEvNS_16Flash_fwd_paramsE)
        /*1334*/ 	.word	0x00000000


	//----- nvinfo : EIATTR_MIN_STACK_SIZE
	.align		4
.L_830:
        /*1338*/ 	.byte	0x04, 0x12
        /*133a*/ 	.short	(.L_832 - .L_831)
	.align		4
.L_831:
        /*133c*/ 	.word	index@(_ZN5flash24flash_fwd_splitkv_kernelI23Flash_fwd_kernel_traitsILi96ELi64ELi128ELi4ELb0ELb0EN7cutlass10bfloat16_tE19Flash_kernel_traitsILi96ELi64ELi128ELi4ES3_EELb0ELb0ELb0ELb0ELb1ELb0ELb0ELb0EEEvNS_16Flash_fwd_paramsE)
        /*1340*/ 	.word	0x00000000


	//----- nvinfo : EIATTR_MIN_STACK_SIZE
	.align		4
.L_832:
        /*1344*/ 	.byte	0x04, 0x12
        /*1346*/ 	.short	(.L_834 - .L_833)
	.align		4
.L_833:
        /*1348*/ 	.word	index@(_ZN5flash24flash_fwd_splitkv_kernelI23Flash_fwd_kernel_traitsILi96ELi64ELi128ELi4ELb0ELb0EN7cutlass10bfloat16_tE19Flash_kernel_traitsILi96ELi64ELi128ELi4ES3_EELb0ELb0ELb0ELb0ELb1ELb1ELb0ELb0EEEvNS_16Flash_fwd_paramsE)
        /*134c*/ 	.word	0x00000000


	//----- nvinfo : EIATTR_MIN_STACK_SIZE
	.align		4
.L_834:
        /*1350*/ 	.byte	0x04, 0x12
        /*1352*/ 	.short	(.L_836 - .L_835)
	.align		4
.L_835:
        /*1354*/ 	.word	index@(_ZN5flash24flash_fwd_splitkv_kernelI23Flash_fwd_kernel_traitsILi96ELi64ELi128ELi4ELb0ELb0EN7cutlass10bfloat16_tE19Flash_kernel_traitsILi96ELi64ELi128ELi4ES3_EELb0ELb0ELb0ELb0ELb1ELb0ELb1ELb0EEEvNS_16Flash_fwd_paramsE)
        /*1358*/ 	.word	0x00000000


	//----- nvinfo : EIATTR_MIN_STACK_SIZE
	.align		4
.L_836:
        /*135c*/ 	.byte	0x04, 0x12
        /*135e*/ 	.short	(.L_838 - .L_837)
	.align		4
.L_837:
        /*1360*/ 	.word	index@(_ZN5flash24flash_fwd_splitkv_kernelI23Flash_fwd_kernel_traitsILi96ELi64ELi128ELi4ELb0ELb0EN7cutlass10bfloat16_tE19Flash_kernel_traitsILi96ELi64ELi128ELi4ES3_EELb0ELb0ELb0ELb0ELb1ELb1ELb1ELb0EEEvNS_16Flash_fwd_paramsE)
        /*1364*/ 	.word	0x00000000


	//----- nvinfo : EIATTR_MIN_STACK_SIZE
	.align		4
.L_838:
        /*1368*/ 	.byte	0x04, 0x12
        /*136a*/ 	.short	(.L_840 - .L_839)
	.align		4
.L_839:
        /*136c*/ 	.word	index@(_ZN5flash24flash_fwd_splitkv_kernelI23Flash_fwd_kernel_traitsILi96ELi64ELi128ELi4ELb0ELb0EN7cutlass10bfloat16_tE19Flash_kernel_traitsILi96ELi64ELi128ELi4ES3_EELb0ELb0ELb0ELb0ELb0ELb0ELb0ELb0EEEvNS_16Flash_fwd_paramsE)
        /*1370*/ 	.word	0x00000000


	//----- nvinfo : EIATTR_MIN_STACK_SIZE
	.align		4
.L_840:
        /*1374*/ 	.byte	0x04, 0x12
        /*1376*/ 	.short	(.L_842 - .L_841)
	.align		4
.L_841:
        /*1378*/ 	.word	index@(_ZN5flash24flash_fwd_splitkv_kernelI23Flash_fwd_kernel_traitsILi96ELi64ELi128ELi4ELb0ELb0EN7cutlass10bfloat16_tE19Flash_kernel_traitsILi96ELi64ELi128ELi4ES3_EELb0ELb0ELb0ELb0ELb0ELb1ELb0ELb0EEEvNS_16Flash_fwd_paramsE)
        /*137c*/ 	.word	0x00000000


	//----- nvinfo : EIATTR_MIN_STACK_SIZE
	.align		4
.L_842:
        /*1380*/ 	.byte	0x04, 0x12
        /*1382*/ 	.short	(.L_844 - .L_843)
	.align		4
.L_843:
        /*1384*/ 	.word	index@(_ZN5flash24flash_fwd_splitkv_kernelI23Flash_fwd_kernel_traitsILi96ELi64ELi128ELi4ELb0ELb0EN7cutlass10bfloat16_tE19Flash_kernel_traitsILi96ELi64ELi128ELi4ES3_EELb0ELb0ELb0ELb0ELb0ELb0ELb0ELb1EEEvNS_16Flash_fwd_paramsE)
        /*1388*/ 	.word	0x00000000


	//----- nvinfo : EIATTR_MIN_STACK_SIZE
	.align		4
.L_844:
        /*138c*/ 	.byte	0x04, 0x12
        /*138e*/ 	.short	(.L_846 - .L_845)
	.align		4
.L_845:
        /*1390*/ 	.word	index@(_ZN5flash24flash_fwd_splitkv_kernelI23Flash_fwd_kernel_traitsILi96ELi64ELi128ELi4ELb0ELb0EN7cutlass10bfloat16_tE19Flash_kernel_traitsILi96ELi64ELi128ELi4ES3_EELb0ELb0ELb0ELb0ELb0ELb1ELb0ELb1EEEvNS_16Flash_fwd_paramsE)
        /*1394*/ 	.word	0x00000000


	//----- nvinfo : EIATTR_MIN_STACK_SIZE
	.align		4
.L_846:
        /*1398*/ 	.byte	0x04, 0x12
        /*139a*/ 	.short	(.L_848 - .L_847)
	.align		4
.L_847:
        /*139c*/ 	.word	index@(_ZN5flash24flash_fwd_splitkv_kernelI23Flash_fwd_kernel_traitsILi96ELi64ELi128ELi4ELb0ELb0EN7cutlass10bfloat16_tE19Flash_kernel_traitsILi96ELi64ELi128ELi4ES3_EELb0ELb0ELb0ELb0ELb0ELb0ELb1ELb0EEEvNS_16Flash_fwd_paramsE)
        /*13a0*/ 	.word	0x00000000


	//----- nvinfo : EIATTR_MIN_STACK_SIZE
	.align		4
.L_848:
        /*13a4*/ 	.byte	0x04, 0x12
        /*13a6*/ 	.short	(.L_850 - .L_849)
	.align		4
.L_849:
        /*13a8*/ 	.word	index@(_ZN5flash24flash_fwd_splitkv_kernelI23Flash_fwd_kernel_traitsILi96ELi64ELi128ELi4ELb0ELb0EN7cutlass10bfloat16_tE19Flash_kernel_traitsILi96ELi64ELi128ELi4ES3_EELb0ELb0ELb0ELb0ELb0ELb1ELb1ELb0EEEvNS_16Flash_fwd_paramsE)
        /*13ac*/ 	.word	0x00000000


	//----- nvinfo : EIATTR_MIN_STACK_SIZE
	.align		4
.L_850:
        /*13b0*/ 	.byte	0x04, 0x12
        /*13b2*/ 	.short	(.L_852 - .L_851)
	.align		4
.L_851:
        /*13b4*/ 	.word	index@(_ZN5flash24flash_fwd_splitkv_kernelI23Flash_fwd_kernel_traitsILi96ELi64ELi128ELi4ELb0ELb0EN7cutlass10bfloat16_tE19Flash_kernel_traitsILi96ELi64ELi128ELi4ES3_EELb0ELb0ELb0ELb0ELb0ELb0ELb1ELb1EEEvNS_16Flash_fwd_paramsE)
        /*13b8*/ 	.word	0x00000000


	//----- nvinfo : EIATTR_MIN_STACK_SIZE
	.align		4
.L_852:
        /*13bc*/ 	.byte	0x04, 0x12
        /*13be*/ 	.short	(.L_854 - .L_853)
	.align		4
.L_853:
        /*13c0*/ 	.word	index@(_ZN5flash24flash_fwd_splitkv_kernelI23Flash_fwd_kernel_traitsILi96ELi64ELi128ELi4ELb0ELb0EN7cutlass10bfloat16_tE19Flash_kernel_traitsILi96ELi64ELi128ELi4ES3_EELb0ELb0ELb0ELb0ELb0ELb1ELb1ELb1EEEvNS_16Flash_fwd_paramsE)
        /*13c4*/ 	.word	0x00000000


	//----- nvinfo : EIATTR_MIN_STACK_SIZE
	.align		4
.L_854:
        /*13c8*/ 	.byte	0x04, 0x12
        /*13ca*/ 	.short	(.L_856 - .L_855)
	.align		4
.L_855:
        /*13cc*/ 	.word	index@(_ZN5flash24flash_fwd_splitkv_kernelI23Flash_fwd_kernel_traitsILi96ELi64ELi128ELi4ELb0ELb0EN7cutlass10bfloat16_tE19Flash_kernel_traitsILi96ELi64ELi128ELi4ES3_EELb0ELb1ELb0ELb0ELb0ELb0ELb0ELb0EEEvNS_16Flash_fwd_paramsE)
        /*13d0*/ 	.word	0x00000000


	//----- nvinfo : EIATTR_MIN_STACK_SIZE
	.align		4
.L_856:
        /*13d4*/ 	.byte	0x04, 0x12
        /*13d6*/ 	.short	(.L_858 - .L_857)
	.align		4
.L_857:
        /*13d8*/ 	.word	index@(_ZN5flash24flash_fwd_splitkv_kernelI23Flash_fwd_kernel_traitsILi96ELi64ELi128ELi4ELb0ELb0EN7cutlass10bfloat16_tE19Flash_kernel_traitsILi96ELi64ELi128ELi4ES3_EELb0ELb1ELb0ELb0ELb0ELb1ELb0ELb0EEEvNS_16Flash_fwd_paramsE)
        /*13dc*/ 	.word	0x00000000


	//----- nvinfo : EIATTR_MIN_STACK_SIZE
	.align		4
.L_858:
        /*13e0*/ 	.byte	0x04, 0x12
        /*13e2*/ 	.short	(.L_860 - .L_859)
	.align		4
.L_859:
        /*13e4*/ 	.word	index@(_ZN5flash24flash_fwd_splitkv_kernelI23Flash_fwd_kernel_traitsILi96ELi64ELi128ELi4ELb0ELb0EN7cutlass10bfloat16_tE19Flash_kernel_traitsILi96ELi64ELi128ELi4ES3_EELb0ELb1ELb0ELb0ELb0ELb0ELb0ELb1EEEvNS_16Flash_fwd_paramsE)
        /*13e8*/ 	.word	0x00000000


	//----- nvinfo : EIATTR_MIN_STACK_SIZE
	.align		4
.L_860:
        /*13ec*/ 	.byte	0x04, 0x12
        /*13ee*/ 	.short	(.L_862 - .L_861)
	.align		4
.L_861:
        /*13f0*/ 	.word	index@(_ZN5flash24flash_fwd_splitkv_kernelI23Flash_fwd_kernel_traitsILi96ELi64ELi128ELi4ELb0ELb0EN7cutlass10bfloat16_tE19Flash_kernel_traitsILi96ELi64ELi128ELi4ES3_EELb0ELb1ELb0ELb0ELb0ELb1ELb0ELb1EEEvNS_16Flash_fwd_paramsE)
        /*13f4*/ 	.word	0x00000000


	//----- nvinfo : EIATTR_MIN_STACK_SIZE
	.align		4
.L_862:
        /*13f8*/ 	.byte	0x04, 0x12
        /*13fa*/ 	.short	(.L_864 - .L_863)
	.align		4
.L_863:
        /*13fc*/ 	.word	index@(_ZN5flash24flash_fwd_splitkv_kernelI23Flash_fwd_kernel_traitsILi96ELi64ELi128ELi4ELb0ELb0EN7cutlass10bfloat16_tE19Flash_kernel_traitsILi96ELi64ELi128ELi4ES3_EELb0ELb1ELb0ELb0ELb0ELb0ELb1ELb0EEEvNS_16Flash_fwd_paramsE)
        /*1400*/ 	.word	0x00000000


	//----- nvinfo : EIATTR_MIN_STACK_SIZE
	.align		4
.L_864:
        /*1404*/ 	.byte	0x04, 0x12
        /*1406*/ 	.short	(.L_866 - .L_865)
	.align		4
.L_865:
        /*1408*/ 	.word	index@(_ZN5flash24flash_fwd_splitkv_kernelI23Flash_fwd_kernel_traitsILi96ELi64ELi128ELi4ELb0ELb0EN7cutlass10bfloat16_tE19Flash_kernel_traitsILi96ELi64ELi128ELi4ES3_EELb0ELb1ELb0ELb0ELb0ELb1ELb1ELb0EEEvNS_16Flash_fwd_paramsE)
        /*140c*/ 	.word	0x00000000


	//----- nvinfo : EIATTR_MIN_STACK_SIZE
	.align		4
.L_866:
        /*1410*/ 	.byte	0x04, 0x12
        /*1412*/ 	.short	(.L_868 - .L_867)
	.align		4
.L_867:
        /*1414*/ 	.word	index@(_ZN5flash24flash_fwd_splitkv_kernelI23Flash_fwd_kernel_traitsILi96ELi64ELi128ELi4ELb0ELb0EN7cutlass10bfloat16_tE19Flash_kernel_traitsILi96ELi64ELi128ELi4ES3_EELb0ELb1ELb0ELb0ELb0ELb0ELb1ELb1EEEvNS_16Flash_fwd_paramsE)
        /*1418*/ 	.word	0x00000000


	//----- nvinfo : EIATTR_MIN_STACK_SIZE
	.align		4
.L_868:
        /*141c*/ 	.byte	0x04, 0x12
        /*141e*/ 	.short	(.L_870 - .L_869)
	.align		4
.L_869:
        /*1420*/ 	.word	index@(_ZN5flash24flash_fwd_splitkv_kernelI23Flash_fwd_kernel_traitsILi96ELi64ELi128ELi4ELb0ELb0EN7cutlass10bfloat16_tE19Flash_kernel_traitsILi96ELi64ELi128ELi4ES3_EELb0ELb1ELb0ELb0ELb0ELb1ELb1ELb1EEEvNS_16Flash_fwd_paramsE)
        /*1424*/ 	.word	0x00000000


	//----- nvinfo : EIATTR_MIN_STACK_SIZE
	.align		4
.L_870:
        /*1428*/ 	.byte	0x04, 0x12
        /*142a*/ 	.short	(.L_872 - .L_871)
	.align		4
.L_871:
        /*142c*/ 	.word	index@(_ZN5flash24flash_fwd_splitkv_kernelI23Flash_fwd_kernel_traitsILi96ELi64ELi128ELi4ELb0ELb0EN7cutlass10bfloat16_tE19Flash_kernel_traitsILi96ELi64ELi128ELi4ES3_EELb0ELb0ELb0ELb1ELb1ELb0ELb0ELb0EEEvNS_16Flash_fwd_paramsE)
        /*1430*/ 	.word	0x00000000


	//----- nvinfo : EIATTR_MIN_STACK_SIZE
	.align		4
.L_872:
        /*1434*/ 	.byte	0x04, 0x12
        /*1436*/ 	.short	(.L_874 - .L_873)
	.align		4
.L_873:
        /*1438*/ 	.word	index@(_ZN5flash24flash_fwd_splitkv_kernelI23Flash_fwd_kernel_traitsILi96ELi64ELi128ELi4ELb0ELb0EN7cutlass10bfloat16_tE19Flash_kernel_traitsILi96ELi64ELi128ELi4ES3_EELb0ELb0ELb0ELb1ELb1ELb1ELb0ELb0EEEvNS_16Flash_fwd_paramsE)
        /*143c*/ 	.word	0x00000000


	//----- nvinfo : EIATTR_MIN_STACK_SIZE
	.align		4
.L_874:
        /*1440*/ 	.byte	0x04, 0x12
        /*1442*/ 	.short	(.L_876 - .L_875)
	.align		4
.L_875:
        /*1444*/ 	.word	index@(_ZN5flash24flash_fwd_splitkv_kernelI23Flash_fwd_kernel_traitsILi96ELi64ELi128ELi4ELb0ELb0EN7cutlass10bfloat16_tE19Flash_kernel_traitsILi96ELi64ELi128ELi4ES3_EELb0ELb0ELb1ELb0ELb0ELb0ELb0ELb0EEEvNS_16Flash_fwd_paramsE)
        /*1448*/ 	.word	0x00000000


	//----- nvinfo : EIATTR_MIN_STACK_SIZE
	.align		4
.L_876:
        /*144c*/ 	.byte	0x04, 0x12
        /*144e*/ 	.short	(.L_878 - .L_877)
	.align		4
.L_877:
        /*1450*/ 	.word	index@(_ZN5flash24flash_fwd_splitkv_kernelI23Flash_fwd_kernel_traitsILi96ELi64ELi128ELi4ELb0ELb0EN7cutlass10bfloat16_tE19Flash_kernel_traitsILi96ELi64ELi128ELi4ES3_EELb0ELb0ELb1ELb0ELb0ELb1ELb0ELb0EEEvNS_16Flash_fwd_paramsE)
        /*1454*/ 	.word	0x00000000


	//----- nvinfo : EIATTR_MIN_STACK_SIZE
	.align		4
.L_878:
        /*1458*/ 	.byte	0x04, 0x12
        /*145a*/ 	.short	(.L_880 - .L_879)
	.align		4
.L_879:
        /*145c*/ 	.word	index@(_ZN5flash24flash_fwd_splitkv_kernelI23Flash_fwd_kernel_traitsILi96ELi64ELi128ELi4ELb0ELb0EN7cutlass10bfloat16_tE19Flash_kernel_traitsILi96ELi64ELi128ELi4ES3_EELb0ELb0ELb0ELb0ELb1ELb0ELb0ELb1EEEvNS_16Flash_fwd_paramsE)
        /*1460*/ 	.word	0x00000000


	//----- nvinfo : EIATTR_MIN_STACK_SIZE
	.align		4
.L_880:
        /*1464*/ 	.byte	0x04, 0x12
        /*1466*/ 	.short	(.L_882 - .L_881)
	.align		4
.L_881:
        /*1468*/ 	.word	index@(_ZN5flash24flash_fwd_splitkv_kernelI23Flash_fwd_kernel_traitsILi96ELi64ELi128ELi4ELb0ELb0EN7cutlass10bfloat16_tE19Flash_kernel_traitsILi96ELi64ELi128ELi4ES3_EELb0ELb0ELb0ELb0ELb1ELb1ELb0ELb1EEEvNS_16Flash_fwd_paramsE)
        /*146c*/ 	.word	0x00000000


	//----- nvinfo : EIATTR_MIN_STACK_SIZE
	.align		4
.L_882:
        /*1470*/ 	.byte	0x04, 0x12
        /*1472*/ 	.short	(.L_884 - .L_883)
	.align		4
.L_883:
        /*1474*/ 	.word	index@(_ZN5flash24flash_fwd_splitkv_kernelI23Flash_fwd_kernel_traitsILi96ELi64ELi128ELi4ELb0ELb0EN7cutlass10bfloat16_tE19Flash_kernel_traitsILi96ELi64ELi128ELi4ES3_EELb0ELb0ELb1ELb0ELb0ELb0ELb0ELb1EEEvNS_16Flash_fwd_paramsE)
        /*1478*/ 	.word	0x00000000


	//----- nvinfo : EIATTR_MIN_STACK_SIZE
	.align		4
.L_884:
        /*147c*/ 	.byte	0x04, 0x12
        /*147e*/ 	.short	(.L_886 - .L_885)
	.align		4
.L_885:
        /*1480*/ 	.word	index@(_ZN5flash24flash_fwd_splitkv_kernelI23Flash_fwd_kernel_traitsILi96ELi64ELi128ELi4ELb0ELb0EN7cutlass10bfloat16_tE19Flash_kernel_traitsILi96ELi64ELi128ELi4ES3_EELb0ELb0ELb1ELb0ELb0ELb1ELb0ELb1EEEvNS_16Flash_fwd_paramsE)
        /*1484*/ 	.word	0x00000000


	//----- nvinfo : EIATTR_MIN_STACK_SIZE
	.align		4
.L_886:
        /*1488*/ 	.byte	0x04, 0x12
        /*148a*/ 	.short	(.L_888 - .L_887)
	.align		4
.L_887:
        /*148c*/ 	.word	index@(_ZN5flash24flash_fwd_splitkv_kernelI23Flash_fwd_kernel_traitsILi96ELi64ELi128ELi4ELb0ELb0EN7cutlass10bfloat16_tE19Flash_kernel_traitsILi96ELi64ELi128ELi4ES3_EELb0ELb0ELb0ELb1ELb1ELb0ELb1ELb0EEEvNS_16Flash_fwd_paramsE)
        /*1490*/ 	.word	0x00000000


	//----- nvinfo : EIATTR_MIN_STACK_SIZE
	.align		4
.L_888:
        /*1494*/ 	.byte	0x04, 0x12
        /*1496*/ 	.short	(.L_890 - .L_889)
	.align		4
.L_889:
        /*1498*/ 	.word	index@(_ZN5flash24flash_fwd_splitkv_kernelI23Flash_fwd_kernel_traitsILi96ELi64ELi128ELi4ELb0ELb0EN7cutlass10bfloat16_tE19Flash_kernel_traitsILi96ELi64ELi128ELi4ES3_EELb0ELb0ELb0ELb1ELb1ELb1ELb1ELb0EEEvNS_16Flash_fwd_paramsE)
        /*149c*/ 	.word	0x00000000


	//----- nvinfo : EIATTR_MIN_STACK_SIZE
	.align		4
.L_890:
        /*14a0*/ 	.byte	0x04, 0x12
        /*14a2*/ 	.short	(.L_892 - .L_891)
	.align		4
.L_891:
        /*14a4*/ 	.word	index@(_ZN5flash24flash_fwd_splitkv_kernelI23Flash_fwd_kernel_traitsILi96ELi64ELi128ELi4ELb0ELb0EN7cutlass10bfloat16_tE19Flash_kernel_traitsILi96ELi64ELi128ELi4ES3_EELb0ELb0ELb1ELb0ELb0ELb0ELb1ELb0EEEvNS_16Flash_fwd_paramsE)
        /*14a8*/ 	.word	0x00000000


	//----- nvinfo : EIATTR_MIN_STACK_SIZE
	.align		4
.L_892:
        /*14ac*/ 	.byte	0x04, 0x12
        /*14ae*/ 	.short	(.L_894 - .L_893)
	.align		4
.L_893:
        /*14b0*/ 	.word	index@(_ZN5flash24flash_fwd_splitkv_kernelI23Flash_fwd_kernel_traitsILi96ELi64ELi128ELi4ELb0ELb0EN7cutlass10bfloat16_tE19Flash_kernel_traitsILi96ELi64ELi128ELi4ES3_EELb0ELb0ELb1ELb0ELb0ELb1ELb1ELb0EEEvNS_16Flash_fwd_paramsE)
        /*14b4*/ 	.word	0x00000000


	//----- nvinfo : EIATTR_MIN_STACK_SIZE
	.align		4
.L_894:
        /*14b8*/ 	.byte	0x04, 0x12
        /*14ba*/ 	.short	(.L_896 - .L_895)
	.align		4
.L_895:
        /*14bc*/ 	.word	index@(_ZN5flash24flash_fwd_splitkv_kernelI23Flash_fwd_kernel_traitsILi96ELi64ELi128ELi4ELb0ELb0EN7cutlass10bfloat16_tE19Flash_kernel_traitsILi96ELi64ELi128ELi4ES3_EELb0ELb0ELb0ELb0ELb1ELb0ELb1ELb1EEEvNS_16Flash_fwd_paramsE)
        /*14c0*/ 	.word	0x00000000


	//----- nvinfo : EIATTR_MIN_STACK_SIZE
	.align		4
.L_896:
        /*14c4*/ 	.byte	0x04, 0x12
        /*14c6*/ 	.short	(.L_898 - .L_897)
	.align		4
.L_897:
        /*14c8*/ 	.word	index@(_ZN5flash24flash_fwd_splitkv_kernelI23Flash_fwd_kernel_traitsILi96ELi64ELi128ELi4ELb0ELb0EN7cutlass10bfloat16_tE19Flash_kernel_traitsILi96ELi64ELi128ELi4ES3_EELb0ELb0ELb0ELb0ELb1ELb1ELb1ELb1EEEvNS_16Flash_fwd_paramsE)
        /*14cc*/ 	.word	0x00000000


	//----- nvinfo : EIATTR_MIN_STACK_SIZE
	.align		4
.L_898:
        /*14d0*/ 	.byte	0x04, 0x12
        /*14d2*/ 	.short	(.L_900 - .L_899)
	.align		4
.L_899:
        /*14d4*/ 	.word	index@(_ZN5flash24flash_fwd_splitkv_kernelI23Flash_fwd_kernel_traitsILi96ELi64ELi128ELi4ELb0ELb0EN7cutlass10bfloat16_tE19Flash_kernel_traitsILi96ELi64ELi128ELi4ES3_EELb0ELb0ELb1ELb0ELb0ELb0ELb1ELb1EEEvNS_16Flash_fwd_paramsE)
        /*14d8*/ 	.word	0x00000000


	//----- nvinfo : EIATTR_MIN_STACK_SIZE
	.align		4
.L_900:
        /*14dc*/ 	.byte	0x04, 0x12
        /*14de*/ 	.short	(.L_902 - .L_901)
	.align		4
.L_901:
        /*14e0*/ 	.word	index@(_ZN5flash24flash_fwd_splitkv_kernelI23Flash_fwd_kernel_traitsILi96ELi64ELi128ELi4ELb0ELb0EN7cutlass10bfloat16_tE19Flash_kernel_traitsILi96ELi64ELi128ELi4ES3_EELb0ELb0ELb1ELb0ELb0ELb1ELb1ELb1EEEvNS_16Flash_fwd_paramsE)
        /*14e4*/ 	.word	0x00000000


	//----- nvinfo : EIATTR_MIN_STACK_SIZE
	.align		4
.L_902:
        /*14e8*/ 	.byte	0x04, 0x12
        /*14ea*/ 	.short	(.L_904 - .L_903)
	.align		4
.L_903:
        /*14ec*/ 	.word	index@(_ZN5flash24flash_fwd_splitkv_kernelI23Flash_fwd_kernel_traitsILi96ELi64ELi128ELi4ELb0ELb0EN7cutlass10bfloat16_tE19Flash_kernel_traitsILi96ELi64ELi128ELi4ES3_EELb0ELb1ELb0ELb0ELb1ELb0ELb0ELb0EEEvNS_16Flash_fwd_paramsE)
        /*14f0*/ 	.word	0x00000000


	//----- nvinfo : EIATTR_MIN_STACK_SIZE
	.align		4
.L_904:
        /*14f4*/ 	.byte	0x04, 0x12
        /*14f6*/ 	.short	(.L_906 - .L_905)
	.align		4
.L_905:
        /*14f8*/ 	.word	index@(_ZN5flash24flash_fwd_splitkv_kernelI23Flash_fwd_kernel_traitsILi96ELi64ELi128ELi4ELb0ELb0EN7cutlass10bfloat16_tE19Flash_kernel_traitsILi96ELi64ELi128ELi4ES3_EELb0ELb1ELb0ELb0ELb1ELb1ELb0ELb0EEEvNS_16Flash_fwd_paramsE)
        /*14fc*/ 	.word	0x00000000


	//----- nvinfo : EIATTR_MIN_STACK_SIZE
	.align		4
.L_906:
        /*1500*/ 	.byte	0x04, 0x12
        /*1502*/ 	.short	(.L_908 - .L_907)
	.align		4
.L_907:
        /*1504*/ 	.word	index@(_ZN5flash24flash_fwd_splitkv_kernelI23Flash_fwd_kernel_traitsILi96ELi64ELi128ELi4ELb0ELb0EN7cutlass10bfloat16_tE19Flash_kernel_traitsILi96ELi64ELi128ELi4ES3_EELb0ELb1ELb1ELb0ELb0ELb0ELb0ELb0EEEvNS_16Flash_fwd_paramsE)
        /*1508*/ 	.word	0x00000000


	//----- nvinfo : EIATTR_MIN_STACK_SIZE
	.align		4
.L_908:
        /*150c*/ 	.byte	0x04, 0x12
        /*150e*/ 	.short	(.L_910 - .L_909)
	.align		4
.L_909:
        /*1510*/ 	.word	index@(_ZN5flash24flash_fwd_splitkv_kernelI23Flash_fwd_kernel_traitsILi96ELi64ELi128ELi4ELb0ELb0EN7cutlass10bfloat16_tE19Flash_kernel_traitsILi96ELi64ELi128ELi4ES3_EELb0ELb1ELb1ELb0ELb0ELb1ELb0ELb0EEEvNS_16Flash_fwd_paramsE)
        /*1514*/ 	.word	0x00000000


	//----- nvinfo : EIATTR_MIN_STACK_SIZE
	.align		4
.L_910:
        /*1518*/ 	.byte	0x04, 0x12
        /*151a*/ 	.short	(.L_912 - .L_911)
	.align		4
.L_911:
        /*151c*/ 	.word	index@(_ZN5flash24flash_fwd_splitkv_kernelI23Flash_fwd_kernel_traitsILi96ELi64ELi128ELi4ELb0ELb0EN7cutlass10bfloat16_tE19Flash_kernel_traitsILi96ELi64ELi128ELi4ES3_EELb0ELb1ELb0ELb0ELb1ELb0ELb0ELb1EEEvNS_16Flash_fwd_paramsE)
        /*1520*/ 	.word	0x00000000


	//----- nvinfo : EIATTR_MIN_STACK_SIZE
	.align		4
.L_912:
        /*1524*/ 	.byte	0x04, 0x12
        /*1526*/ 	.short	(.L_914 - .L_913)
	.align		4
.L_913:
        /*1528*/ 	.word	index@(_ZN5flash24flash_fwd_splitkv_kernelI23Flash_fwd_kernel_traitsILi96ELi64ELi128ELi4ELb0ELb0EN7cutlass10bfloat16_tE19Flash_kernel_traitsILi96ELi64ELi128ELi4ES3_EELb0ELb1ELb0ELb0ELb1ELb1ELb0ELb1EEEvNS_16Flash_fwd_paramsE)
        /*152c*/ 	.word	0x00000000


	//----- nvinfo : EIATTR_MIN_STACK_SIZE
	.align		4
.L_914:
        /*1530*/ 	.byte	0x04, 0x12
        /*1532*/ 	.short	(.L_916 - .L_915)
	.align		4
.L_915:
        /*1534*/ 	.word	index@(_ZN5flash24flash_fwd_splitkv_kernelI23Flash_fwd_kernel_traitsILi96ELi64ELi128ELi4ELb0ELb0EN7cutlass10bfloat16_tE19Flash_kernel_traitsILi96ELi64ELi128ELi4ES3_EELb0ELb1ELb1ELb0ELb0ELb0ELb0ELb1EEEvNS_16Flash_fwd_paramsE)
        /*1538*/ 	.word	0x00000000


	//----- nvinfo : EIATTR_MIN_STACK_SIZE
	.align		4
.L_916:
        /*153c*/ 	.byte	0x04, 0x12
        /*153e*/ 	.short	(.L_918 - .L_917)
	.align		4
.L_917:
        /*1540*/ 	.word	index@(_ZN5flash24flash_fwd_splitkv_kernelI23Flash_fwd_kernel_traitsILi96ELi64ELi128ELi4ELb0ELb0EN7cutlass10bfloat16_tE19Flash_kernel_traitsILi96ELi64ELi128ELi4ES3_EELb0ELb1ELb1ELb0ELb0ELb1ELb0ELb1EEEvNS_16Flash_fwd_paramsE)
        /*1544*/ 	.word	0x00000000


	//----- nvinfo : EIATTR_MIN_STACK_SIZE
	.align		4
.L_918:
        /*1548*/ 	.byte	0x04, 0x12
        /*154a*/ 	.short	(.L_920 - .L_919)
	.align		4
.L_919:
        /*154c*/ 	.word	index@(_ZN5flash24flash_fwd_splitkv_kernelI23Flash_fwd_kernel_traitsILi96ELi64ELi128ELi4ELb0ELb0EN7cutlass10bfloat16_tE19Flash_kernel_traitsILi96ELi64ELi128ELi4ES3_EELb0ELb1ELb0ELb0ELb1ELb0ELb1ELb0EEEvNS_16Flash_fwd_paramsE)
        /*1550*/ 	.word	0x00000000


	//----- nvinfo : EIATTR_MIN_STACK_SIZE
	.align		4
.L_920:
        /*1554*/ 	.byte	0x04, 0x12
        /*1556*/ 	.short	(.L_922 - .L_921)
	.align		4
.L_921:
        /*1558*/ 	.word	index@(_ZN5flash24flash_fwd_splitkv_kernelI23Flash_fwd_kernel_traitsILi96ELi64ELi128ELi4ELb0ELb0EN7cutlass10bfloat16_tE19Flash_kernel_traitsILi96ELi64ELi128ELi4ES3_EELb0ELb1ELb0ELb0ELb1ELb1ELb1ELb0EEEvNS_16Flash_fwd_paramsE)
        /*155c*/ 	.word	0x00000000


	//----- nvinfo : EIATTR_MIN_STACK_SIZE
	.align		4
.L_922:
        /*1560*/ 	.byte	0x04, 0x12
        /*1562*/ 	.short	(.L_924 - .L_923)
	.align		4
.L_923:
        /*1564*/ 	.word	index@(_ZN5flash24flash_fwd_splitkv_kernelI23Flash_fwd_kernel_traitsILi96ELi64ELi128ELi4ELb0ELb0EN7cutlass10bfloat16_tE19Flash_kernel_traitsILi96ELi64ELi128ELi4ES3_EELb0ELb1ELb1ELb0ELb0ELb0ELb1ELb0EEEvNS_16Flash_fwd_paramsE)
        /*1568*/ 	.word	0x00000000


	//----- nvinfo : EIATTR_MIN_STACK_SIZE
	.align		4
.L_924:
        /*156c*/ 	.byte	0x04, 0x12
        /*156e*/ 	.short	(.L_926 - .L_925)
	.align		4
.L_925:
        /*1570*/ 	.word	index@(_ZN5flash24flash_fwd_splitkv_kernelI23Flash_fwd_kernel_traitsILi96ELi64ELi128ELi4ELb0ELb0EN7cutlass10bfloat16_tE19Flash_kernel_traitsILi96ELi64ELi128ELi4ES3_EELb0ELb1ELb1ELb0ELb0ELb1ELb1ELb0EEEvNS_16Flash_fwd_paramsE)
        /*1574*/ 	.word	0x00000000


	//----- nvinfo : EIATTR_MIN_STACK_SIZE
	.align		4
.L_926:
        /*1578*/ 	.byte	0x04, 0x12
        /*157a*/ 	.short	(.L_928 - .L_927)
	.align		4
.L_927:
        /*157c*/ 	.word	index@(_ZN5flash24flash_fwd_splitkv_kernelI23Flash_fwd_kernel_traitsILi96ELi64ELi128ELi4ELb0ELb0EN7cutlass10bfloat16_tE19Flash_kernel_traitsILi96ELi64ELi128ELi4ES3_EELb0ELb1ELb0ELb0ELb1ELb0ELb1ELb1EEEvNS_16Flash_fwd_paramsE)
        /*1580*/ 	.word	0x00000000


	//----- nvinfo : EIATTR_MIN_STACK_SIZE
	.align		4
.L_928:
        /*1584*/ 	.byte	0x04, 0x12
        /*1586*/ 	.short	(.L_930 - .L_929)
	.align		4
.L_929:
        /*1588*/ 	.word	index@(_ZN5flash24flash_fwd_splitkv_kernelI23Flash_fwd_kernel_traitsILi96ELi64ELi128ELi4ELb0ELb0EN7cutlass10bfloat16_tE19Flash_kernel_traitsILi96ELi64ELi128ELi4ES3_EELb0ELb1ELb0ELb0ELb1ELb1ELb1ELb1EEEvNS_16Flash_fwd_paramsE)
        /*158c*/ 	.word	0x00000000


	//----- nvinfo : EIATTR_MIN_STACK_SIZE
	.align		4
.L_930:
        /*1590*/ 	.byte	0x04, 0x12
        /*1592*/ 	.short	(.L_932 - .L_931)
	.align		4
.L_931:
        /*1594*/ 	.word	index@(_ZN5flash24flash_fwd_splitkv_kernelI23Flash_fwd_kernel_traitsILi96ELi64ELi128ELi4ELb0ELb0EN7cutlass10bfloat16_tE19Flash_kernel_traitsILi96ELi64ELi128ELi4ES3_EELb0ELb1ELb1ELb0ELb0ELb0ELb1ELb1EEEvNS_16Flash_fwd_paramsE)
        /*1598*/ 	.word	0x00000000


	//----- nvinfo : EIATTR_MIN_STACK_SIZE
	.align		4
.L_932:
        /*159c*/ 	.byte	0x04, 0x12
        /*159e*/ 	.short	(.L_934 - .L_933)
	.align		4
.L_933:
        /*15a0*/ 	.word	index@(_ZN5flash24flash_fwd_splitkv_kernelI23Flash_fwd_kernel_traitsILi96ELi64ELi128ELi4ELb0ELb0EN7cutlass10bfloat16_tE19Flash_kernel_traitsILi96ELi64ELi128ELi4ES3_EELb0ELb1ELb1ELb0ELb0ELb1ELb1ELb1EEEvNS_16Flash_fwd_paramsE)
        /*15a4*/ 	.word	0x00000000


	//----- nvinfo : EIATTR_MIN_STACK_SIZE
	.align		4
.L_934:
        /*15a8*/ 	.byte	0x04, 0x12
        /*15aa*/ 	.short	(.L_936 - .L_935)
	.align		4
.L_935:
        /*15ac*/ 	.word	index@(_ZN5flash32flash_fwd_splitkv_combine_kernelI23Flash_fwd_kernel_traitsILi96ELi64ELi64ELi4ELb0ELb0EN7cutlass10bfloat16_tE19Flash_kernel_traitsILi96ELi64ELi64ELi4ES3_EELi16ELi7ELb0EEEvNS_16Flash_fwd_paramsE)
        /*15b0*/ 	.word	0x00000000


	//----- nvinfo : EIATTR_MIN_STACK_SIZE
	.align		4
.L_936:
        /*15b4*/ 	.byte	0x04, 0x12
        /*15b6*/ 	.short	(.L_938 - .L_937)
	.align		4
.L_937:
        /*15b8*/ 	.word	index@(_ZN5flash32flash_fwd_splitkv_combine_kernelI23Flash_fwd_kernel_traitsILi96ELi64ELi64ELi4ELb0ELb0EN7cutlass10bfloat16_tE19Flash_kernel_traitsILi96ELi64ELi64ELi4ES3_EELi16ELi6ELb0EEEvNS_16Flash_fwd_paramsE)
        /*15bc*/ 	.word	0x00000000


	//----- nvinfo : EIATTR_MIN_STACK_SIZE
	.align		4
.L_938:
        /*15c0*/ 	.byte	0x04, 0x12
        /*15c2*/ 	.short	(.L_940 - .L_939)
	.align		4
.L_939:
        /*15c4*/ 	.word	index@(_ZN5flash32flash_fwd_splitkv_combine_kernelI23Flash_fwd_kernel_traitsILi96ELi64ELi64ELi4ELb0ELb0EN7cutlass10bfloat16_tE19Flash_kernel_traitsILi96ELi64ELi64ELi4ES3_EELi16ELi5ELb0EEEvNS_16Flash_fwd_paramsE)
        /*15c8*/ 	.word	0x00000000


	//----- nvinfo : EIATTR_MIN_STACK_SIZE
	.align		4
.L_940:
        /*15cc*/ 	.byte	0x04, 0x12
        /*15ce*/ 	.short	(.L_942 - .L_941)
	.align		4
.L_941:
        /*15d0*/ 	.word	index@(_ZN5flash32flash_fwd_splitkv_combine_kernelI23Flash_fwd_kernel_traitsILi96ELi64ELi64ELi4ELb0ELb0EN7cutlass10bfloat16_tE19Flash_kernel_traitsILi96ELi64ELi64ELi4ES3_EELi16ELi4ELb0EEEvNS_16Flash_fwd_paramsE)
        /*15d4*/ 	.word	0x00000000


	//----- nvinfo : EIATTR_MIN_STACK_SIZE
	.align		4
.L_942:
        /*15d8*/ 	.byte	0x04, 0x12
        /*15da*/ 	.short	(.L_944 - .L_943)
	.align		4
.L_943:
        /*15dc*/ 	.word	index@(_ZN5flash32flash_fwd_splitkv_combine_kernelI23Flash_fwd_kernel_traitsILi96ELi64ELi64ELi4ELb0ELb0EN7cutlass10bfloat16_tE19Flash_kernel_traitsILi96ELi64ELi64ELi4ES3_EELi16ELi3ELb0EEEvNS_16Flash_fwd_paramsE)
        /*15e0*/ 	.word	0x00000000


	//----- nvinfo : EIATTR_MIN_STACK_SIZE
	.align		4
.L_944:
        /*15e4*/ 	.byte	0x04, 0x12
        /*15e6*/ 	.short	(.L_946 - .L_945)
	.align		4
.L_945:
        /*15e8*/ 	.word	index@(_ZN5flash32flash_fwd_splitkv_combine_kernelI23Flash_fwd_kernel_traitsILi96ELi64ELi64ELi4ELb0ELb0EN7cutlass10bfloat16_tE19Flash_kernel_traitsILi96ELi64ELi64ELi4ES3_EELi16ELi2ELb0EEEvNS_16Flash_fwd_paramsE)
        /*15ec*/ 	.word	0x00000000


	//----- nvinfo : EIATTR_MIN_STACK_SIZE
	.align		4
.L_946:
        /*15f0*/ 	.byte	0x04, 0x12
        /*15f2*/ 	.short	(.L_948 - .L_947)
	.align		4
.L_947:
        /*15f4*/ 	.word	index@(_ZN5flash32flash_fwd_splitkv_combine_kernelI23Flash_fwd_kernel_traitsILi96ELi64ELi64ELi4ELb0ELb0EN7cutlass10bfloat16_tE19Flash_kernel_traitsILi96ELi64ELi64ELi4ES3_EELi16ELi1ELb0EEEvNS_16Flash_fwd_paramsE)
        /*15f8*/ 	.word	0x00000000


	//----- nvinfo : EIATTR_MIN_STACK_SIZE
	.align		4
.L_948:
        /*15fc*/ 	.byte	0x04, 0x12
        /*15fe*/ 	.short	(.L_950 - .L_949)
	.align		4
.L_949:
        /*1600*/ 	.word	index@(_ZN5flash32flash_fwd_splitkv_combine_kernelI23Flash_fwd_kernel_traitsILi96ELi64ELi64ELi4ELb0ELb0EN7cutlass10bfloat16_tE19Flash_kernel_traitsILi96ELi64ELi64ELi4ES3_EELi16ELi7ELb1EEEvNS_16Flash_fwd_paramsE)
        /*1604*/ 	.word	0x00000000


	//----- nvinfo : EIATTR_MIN_STACK_SIZE
	.align		4
.L_950:
        /*1608*/ 	.byte	0x04, 0x12
        /*160a*/ 	.short	(.L_952 - .L_951)
	.align		4
.L_951:
        /*160c*/ 	.word	index@(_ZN5flash32flash_fwd_splitkv_combine_kernelI23Flash_fwd_kernel_traitsILi96ELi64ELi64ELi4ELb0ELb0EN7cutlass10bfloat16_tE19Flash_kernel_traitsILi96ELi64ELi64ELi4ES3_EELi16ELi6ELb1EEEvNS_16Flash_fwd_paramsE)
        /*1610*/ 	.word	0x00000000


	//----- nvinfo : EIATTR_MIN_STACK_SIZE
	.align		4
.L_952:
        /*1614*/ 	.byte	0x04, 0x12
        /*1616*/ 	.short	(.L_954 - .L_953)
	.align		4
.L_953:
        /*1618*/ 	.word	index@(_ZN5flash32flash_fwd_splitkv_combine_kernelI23Flash_fwd_kernel_traitsILi96ELi64ELi64ELi4ELb0ELb0EN7cutlass10bfloat16_tE19Flash_kernel_traitsILi96ELi64ELi64ELi4ES3_EELi16ELi5ELb1EEEvNS_16Flash_fwd_paramsE)
        /*161c*/ 	.word	0x00000000


	//----- nvinfo : EIATTR_MIN_STACK_SIZE
	.align		4
.L_954:
        /*1620*/ 	.byte	0x04, 0x12
        /*1622*/ 	.short	(.L_956 - .L_955)
	.align		4
.L_955:
        /*1624*/ 	.word	index@(_ZN5flash32flash_fwd_splitkv_combine_kernelI23Flash_fwd_kernel_traitsILi96ELi64ELi64ELi4ELb0ELb0EN7cutlass10bfloat16_tE19Flash_kernel_traitsILi96ELi64ELi64ELi4ES3_EELi16ELi4ELb1EEEvNS_16Flash_fwd_paramsE)
        /*1628*/ 	.word	0x00000000


	//----- nvinfo : EIATTR_MIN_STACK_SIZE
	.align		4
.L_956:
        /*162c*/ 	.byte	0x04, 0x12
        /*162e*/ 	.short	(.L_958 - .L_957)
	.align		4
.L_957:
        /*1630*/ 	.word	index@(_ZN5flash32flash_fwd_splitkv_combine_kernelI23Flash_fwd_kernel_traitsILi96ELi64ELi64ELi4ELb0ELb0EN7cutlass10bfloat16_tE19Flash_kernel_traitsILi96ELi64ELi64ELi4ES3_EELi16ELi3ELb1EEEvNS_16Flash_fwd_paramsE)
        /*1634*/ 	.word	0x00000000


	//----- nvinfo : EIATTR_MIN_STACK_SIZE
	.align		4
.L_958:
        /*1638*/ 	.byte	0x04, 0x12
        /*163a*/ 	.short	(.L_960 - .L_959)
	.align		4
.L_959:
        /*163c*/ 	.word	index@(_ZN5flash32flash_fwd_splitkv_combine_kernelI23Flash_fwd_kernel_traitsILi96ELi64ELi64ELi4ELb0ELb0EN7cutlass10bfloat16_tE19Flash_kernel_traitsILi96ELi64ELi64ELi4ES3_EELi16ELi2ELb1EEEvNS_16Flash_fwd_paramsE)
        /*1640*/ 	.word	0x00000000


	//----- nvinfo : EIATTR_MIN_STACK_SIZE
	.align		4
.L_960:
        /*1644*/ 	.byte	0x04, 0x12
        /*1646*/ 	.short	(.L_962 - .L_961)
	.align		4
.L_961:
        /*1648*/ 	.word	index@(_ZN5flash32flash_fwd_splitkv_combine_kernelI23Flash_fwd_kernel_traitsILi96ELi64ELi64ELi4ELb0ELb0EN7cutlass10bfloat16_tE19Flash_kernel_traitsILi96ELi64ELi64ELi4ES3_EELi16ELi1ELb1EEEvNS_16Flash_fwd_paramsE)
        /*164c*/ 	.word	0x00000000


	//----- nvinfo : EIATTR_MIN_STACK_SIZE
	.align		4
.L_962:
        /*1650*/ 	.byte	0x04, 0x12
        /*1652*/ 	.short	(.L_964 - .L_963)
	.align		4
.L_963:
        /*1654*/ 	.word	index@(_ZN5flash24flash_fwd_splitkv_kernelI23Flash_fwd_kernel_traitsILi96ELi64ELi64ELi4ELb0ELb0EN7cutlass10bfloat16_tE19Flash_kernel_traitsILi96ELi64ELi64ELi4ES3_EELb0ELb0ELb0ELb0ELb1ELb0ELb0ELb0EEEvNS_16Flash_fwd_paramsE)
        /*1658*/ 	.word	0x00000000


	//----- nvinfo : EIATTR_MIN_STACK_SIZE
	.align		4
.L_964:
        /*165c*/ 	.byte	0x04, 0x12
        /*165e*/ 	.short	(.L_966 - .L_965)
	.align		4
.L_965:
        /*1660*/ 	.word	index@(_ZN5flash24flash_fwd_splitkv_kernelI23Flash_fwd_kernel_traitsILi96ELi64ELi64ELi4ELb0ELb0EN7cutlass10bfloat16_tE19Flash_kernel_traitsILi96ELi64ELi64ELi4ES3_EELb0ELb0ELb0ELb0ELb1ELb1ELb0ELb0EEEvNS_16Flash_fwd_paramsE)
        /*1664*/ 	.word	0x00000000


	//----- nvinfo : EIATTR_MIN_STACK_SIZE
	.align		4
.L_966:
        /*1668*/ 	.byte	0x04, 0x12
        /*166a*/ 	.short	(.L_968 - .L_967)
	.align		4
.L_967:
        /*166c*/ 	.word	index@(_ZN5flash24flash_fwd_splitkv_kernelI23Flash_fwd_kernel_traitsILi96ELi64ELi64ELi4ELb0ELb0EN7cutlass10bfloat16_tE19Flash_kernel_traitsILi96ELi64ELi64ELi4ES3_EELb0ELb0ELb0ELb0ELb1ELb0ELb1ELb0EEEvNS_16Flash_fwd_paramsE)
        /*1670*/ 	.word	0x00000000


	//----- nvinfo : EIATTR_MIN_STACK_SIZE
	.align		4
.L_968:
        /*1674*/ 	.byte	0x04, 0x12
        /*1676*/ 	.short	(.L_970 - .L_969)
	.align		4
.L_969:
        /*1678*/ 	.word	index@(_ZN5flash24flash_fwd_splitkv_kernelI23Flash_fwd_kernel_traitsILi96ELi64ELi64ELi4ELb0ELb0EN7cutlass10bfloat16_tE19Flash_kernel_traitsILi96ELi64ELi64ELi4ES3_EELb0ELb0ELb0ELb0ELb1ELb1ELb1ELb0EEEvNS_16Flash_fwd_paramsE)
        /*167c*/ 	.word	0x00000000


	//----- nvinfo : EIATTR_MIN_STACK_SIZE
	.align		4
.L_970:
        /*1680*/ 	.byte	0x04, 0x12
        /*1682*/ 	.short	(.L_972 - .L_971)
	.align		4
.L_971:
        /*1684*/ 	.word	index@(_ZN5flash24flash_fwd_splitkv_kernelI23Flash_fwd_kernel_traitsILi96ELi64ELi64ELi4ELb0ELb0EN7cutlass10bfloat16_tE19Flash_kernel_traitsILi96ELi64ELi64ELi4ES3_EELb0ELb0ELb0ELb0ELb0ELb0ELb0ELb0EEEvNS_16Flash_fwd_paramsE)
        /*1688*/ 	.word	0x00000000


	//----- nvinfo : EIATTR_MIN_STACK_SIZE
	.align		4
.L_972:
        /*168c*/ 	.byte	0x04, 0x12
        /*168e*/ 	.short	(.L_974 - .L_973)
	.align		4
.L_973:
        /*1690*/ 	.word	index@(_ZN5flash24flash_fwd_splitkv_kernelI23Flash_fwd_kernel_traitsILi96ELi64ELi64ELi4ELb0ELb0EN7cutlass10bfloat16_tE19Flash_kernel_traitsILi96ELi64ELi64ELi4ES3_EELb0ELb0ELb0ELb0ELb0ELb1ELb0ELb0EEEvNS_16Flash_fwd_paramsE)
        /*1694*/ 	.word	0x00000000


	//----- nvinfo : EIATTR_MIN_STACK_SIZE
	.align		4
.L_974:
        /*1698*/ 	.byte	0x04, 0x12
        /*169a*/ 	.short	(.L_976 - .L_975)
	.align		4
.L_975:
        /*169c*/ 	.word	index@(_ZN5flash24flash_fwd_splitkv_kernelI23Flash_fwd_kernel_traitsILi96ELi64ELi64ELi4ELb0ELb0EN7cutlass10bfloat16_tE19Flash_kernel_traitsILi96ELi64ELi64ELi4ES3_EELb0ELb0ELb0ELb0ELb0ELb0ELb0ELb1EEEvNS_16Flash_fwd_paramsE)
        /*16a0*/ 	.word	0x00000000


	//----- nvinfo : EIATTR_MIN_STACK_SIZE
	.align		4
.L_976:
        /*16a4*/ 	.byte	0x04, 0x12
        /*16a6*/ 	.short	(.L_978 - .L_977)
	.align		4
.L_977:
        /*16a8*/ 	.word	index@(_ZN5flash24flash_fwd_splitkv_kernelI23Flash_fwd_kernel_traitsILi96ELi64ELi64ELi4ELb0ELb0EN7cutlass10bfloat16_tE19Flash_kernel_traitsILi96ELi64ELi64ELi4ES3_EELb0ELb0ELb0ELb0ELb0ELb1ELb0ELb1EEEvNS_16Flash_fwd_paramsE)
        /*16ac*/ 	.word	0x00000000


	//----- nvinfo : EIATTR_MIN_STACK_SIZE
	.align		4
.L_978:
        /*16b0*/ 	.byte	0x04, 0x12
        /*16b2*/ 	.short	(.L_980 - .L_979)
	.align		4
.L_979:
        /*16b4*/ 	.word	index@(_ZN5flash24flash_fwd_splitkv_kernelI23Flash_fwd_kernel_traitsILi96ELi64ELi64ELi4ELb0ELb0EN7cutlass10bfloat16_tE19Flash_kernel_traitsILi96ELi64ELi64ELi4ES3_EELb0ELb0ELb0ELb0ELb0ELb0ELb1ELb0EEEvNS_16Flash_fwd_paramsE)
        /*16b8*/ 	.word	0x00000000


	//----- nvinfo : EIATTR_MIN_STACK_SIZE
	.align		4
.L_980:
        /*16bc*/ 	.byte	0x04, 0x12
        /*16be*/ 	.short	(.L_982 - .L_981)
	.align		4
.L_981:
        /*16c0*/ 	.word	index@(_ZN5flash24flash_fwd_splitkv_kernelI23Flash_fwd_kernel_traitsILi96ELi64ELi64ELi4ELb0ELb0EN7cutlass10bfloat16_tE19Flash_kernel_traitsILi96ELi64ELi64ELi4ES3_EELb0ELb0ELb0ELb0ELb0ELb1ELb1ELb0EEEvNS_16Flash_fwd_paramsE)
        /*16c4*/ 	.word	0x00000000


	//----- nvinfo : EIATTR_MIN_STACK_SIZE
	.align		4
.L_982:
        /*16c8*/ 	.byte	0x04, 0x12
        /*16ca*/ 	.short	(.L_984 - .L_983)
	.align		4
.L_983:
        /*16cc*/ 	.word	index@(_ZN5flash24flash_fwd_splitkv_kernelI23Flash_fwd_kernel_traitsILi96ELi64ELi64ELi4ELb0ELb0EN7cutlass10bfloat16_tE19Flash_kernel_traitsILi96ELi64ELi64ELi4ES3_EELb0ELb0ELb0ELb0ELb0ELb0ELb1ELb1EEEvNS_16Flash_fwd_paramsE)
        /*16d0*/ 	.word	0x00000000


	//----- nvinfo : EIATTR_MIN_STACK_SIZE
	.align		4
.L_984:
        /*16d4*/ 	.byte	0x04, 0x12
        /*16d6*/ 	.short	(.L_986 - .L_985)
	.align		4
.L_985:
        /*16d8*/ 	.word	index@(_ZN5flash24flash_fwd_splitkv_kernelI23Flash_fwd_kernel_traitsILi96ELi64ELi64ELi4ELb0ELb0EN7cutlass10bfloat16_tE19Flash_kernel_traitsILi96ELi64ELi64ELi4ES3_EELb0ELb0ELb0ELb0ELb0ELb1ELb1ELb1EEEvNS_16Flash_fwd_paramsE)
        /*16dc*/ 	.word	0x00000000


	//----- nvinfo : EIATTR_MIN_STACK_SIZE
	.align		4
.L_986:
        /*16e0*/ 	.byte	0x04, 0x12
        /*16e2*/ 	.short	(.L_988 - .L_987)
	.align		4
.L_987:
        /*16e4*/ 	.word	index@(_ZN5flash24flash_fwd_splitkv_kernelI23Flash_fwd_kernel_traitsILi96ELi64ELi64ELi4ELb0ELb0EN7cutlass10bfloat16_tE19Flash_kernel_traitsILi96ELi64ELi64ELi4ES3_EELb0ELb1ELb0ELb0ELb0ELb0ELb0ELb0EEEvNS_16Flash_fwd_paramsE)
        /*16e8*/ 	.word	0x00000000


	//----- nvinfo : EIATTR_MIN_STACK_SIZE
	.align		4
.L_988:
        /*16ec*/ 	.byte	0x04, 0x12
        /*16ee*/ 	.short	(.L_990 - .L_989)
	.align		4
.L_989:
        /*16f0*/ 	.word	index@(_ZN5flash24flash_fwd_splitkv_kernelI23Flash_fwd_kernel_traitsILi96ELi64ELi64ELi4ELb0ELb0EN7cutlass10bfloat16_tE19Flash_kernel_traitsILi96ELi64ELi64ELi4ES3_EELb0ELb1ELb0ELb0ELb0ELb1ELb0ELb0EEEvNS_16Flash_fwd_paramsE)
        /*16f4*/ 	.word	0x00000000


	//----- nvinfo : EIATTR_MIN_STACK_SIZE
	.align		4
.L_990:
        /*16f8*/ 	.byte	0x04, 0x12
        /*16fa*/ 	.short	(.L_992 - .L_991)
	.align		4
.L_991:
        /*16fc*/ 	.word	index@(_ZN5flash24flash_fwd_splitkv_kernelI23Flash_fwd_kernel_traitsILi96ELi64ELi64ELi4ELb0ELb0EN7cutlass10bfloat16_tE19Flash_kernel_traitsILi96ELi64ELi64ELi4ES3_EELb0ELb1ELb0ELb0ELb0ELb0ELb0ELb1EEEvNS_16Flash_fwd_paramsE)
        /*1700*/ 	.word	0x00000000


	//----- nvinfo : EIATTR_MIN_STACK_SIZE
	.align		4
.L_992:
        /*1704*/ 	.byte	0x04, 0x12
        /*1706*/ 	.short	(.L_994 - .L_993)
	.align		4
.L_993:
        /*1708*/ 	.word	index@(_ZN5flash24flash_fwd_splitkv_kernelI23Flash_fwd_kernel_traitsILi96ELi64ELi64ELi4ELb0ELb0EN7cutlass10bfloat16_tE19Flash_kernel_traitsILi96ELi64ELi64ELi4ES3_EELb0ELb1ELb0ELb0ELb0ELb1ELb0ELb1EEEvNS_16Flash_fwd_paramsE)
        /*170c*/ 	.word	0x00000000


	//----- nvinfo : EIATTR_MIN_STACK_SIZE
	.align		4
.L_994:
        /*1710*/ 	.byte	0x04, 0x12
        /*1712*/ 	.short	(.L_996 - .L_995)
	.align		4
.L_995:
        /*1714*/ 	.word	index@(_ZN5flash24flash_fwd_splitkv_kernelI23Flash_fwd_kernel_traitsILi96ELi64ELi64ELi4ELb0ELb0EN7cutlass10bfloat16_tE19Flash_kernel_traitsILi96ELi64ELi64ELi4ES3_EELb0ELb1ELb0ELb0ELb0ELb0ELb1ELb0EEEvNS_16Flash_fwd_paramsE)
        /*1718*/ 	.word	0x00000000


	//----- nvinfo : EIATTR_MIN_STACK_SIZE
	.align		4
.L_996:
        /*171c*/ 	.byte	0x04, 0x12
        /*171e*/ 	.short	(.L_998 - .L_997)
	.align		4
.L_997:
        /*1720*/ 	.word	index@(_ZN5flash24flash_fwd_splitkv_kernelI23Flash_fwd_kernel_traitsILi96ELi64ELi64ELi4ELb0ELb0EN7cutlass10bfloat16_tE19Flash_kernel_traitsILi96ELi64ELi64ELi4ES3_EELb0ELb1ELb0ELb0ELb0ELb1ELb1ELb0EEEvNS_16Flash_fwd_paramsE)
        /*1724*/ 	.word	0x00000000


	//----- nvinfo : EIATTR_MIN_STACK_SIZE
	.align		4
.L_998:
        /*1728*/ 	.byte	0x04, 0x12
        /*172a*/ 	.short	(.L_1000 - .L_999)
	.align		4
.L_999:
        /*172c*/ 	.word	index@(_ZN5flash24flash_fwd_splitkv_kernelI23Flash_fwd_kernel_traitsILi96ELi64ELi64ELi4ELb0ELb0EN7cutlass10bfloat16_tE19Flash_kernel_traitsILi96ELi64ELi64ELi4ES3_EELb0ELb1ELb0ELb0ELb0ELb0ELb1ELb1EEEvNS_16Flash_fwd_paramsE)
        /*1730*/ 	.word	0x00000000


	//----- nvinfo : EIATTR_MIN_STACK_SIZE
	.align		4
.L_1000:
        /*1734*/ 	.byte	0x04, 0x12
        /*1736*/ 	.short	(.L_1002 - .L_1001)
	.align		4
.L_1001:
        /*1738*/ 	.word	index@(_ZN5flash24flash_fwd_splitkv_kernelI23Flash_fwd_kernel_traitsILi96ELi64ELi64ELi4ELb0ELb0EN7cutlass10bfloat16_tE19Flash_kernel_traitsILi96ELi64ELi64ELi4ES3_EELb0ELb1ELb0ELb0ELb0ELb1ELb1ELb1EEEvNS_16Flash_fwd_paramsE)
        /*173c*/ 	.word	0x00000000


	//----- nvinfo : EIATTR_MIN_STACK_SIZE
	.align		4
.L_1002:
        /*1740*/ 	.byte	0x04, 0x12
        /*1742*/ 	.short	(.L_1004 - .L_1003)
	.align		4
.L_1003:
        /*1744*/ 	.word	index@(_ZN5flash24flash_fwd_splitkv_kernelI23Flash_fwd_kernel_traitsILi96ELi64ELi64ELi4ELb0ELb0EN7cutlass10bfloat16_tE19Flash_kernel_traitsILi96ELi64ELi64ELi4ES3_EELb0ELb0ELb0ELb1ELb1ELb0ELb0ELb0EEEvNS_16Flash_fwd_paramsE)
        /*1748*/ 	.word	0x00000000


	//----- nvinfo : EIATTR_MIN_STACK_SIZE
	.align		4
.L_1004:
        /*174c*/ 	.byte	0x04, 0x12
        /*174e*/ 	.short	(.L_1006 - .L_1005)
	.align		4
.L_1005:
        /*1750*/ 	.word	index@(_ZN5flash24flash_fwd_splitkv_kernelI23Flash_fwd_kernel_traitsILi96ELi64ELi64ELi4ELb0ELb0EN7cutlass10bfloat16_tE19Flash_kernel_traitsILi96ELi64ELi64ELi4ES3_EELb0ELb0ELb0ELb1ELb1ELb1ELb0ELb0EEEvNS_16Flash_fwd_paramsE)
        /*1754*/ 	.word	0x00000000


	//----- nvinfo : EIATTR_MIN_STACK_SIZE
	.align		4
.L_1006:
        /*1758*/ 	.byte	0x04, 0x12
        /*175a*/ 	.short	(.L_1008 - .L_1007)
	.align		4
.L_1007:
        /*175c*/ 	.word	index@(_ZN5flash24flash_fwd_splitkv_kernelI23Flash_fwd_kernel_traitsILi96ELi64ELi64ELi4ELb0ELb0EN7cutlass10bfloat16_tE19Flash_kernel_traitsILi96ELi64ELi64ELi4ES3_EELb0ELb0ELb1ELb0ELb0ELb0ELb0ELb0EEEvNS_16Flash_fwd_paramsE)
        /*1760*/ 	.word	0x00000000


	//----- nvinfo : EIATTR_MIN_STACK_SIZE
	.align		4
.L_1008:
        /*1764*/ 	.byte	0x04, 0x12
        /*1766*/ 	.short	(.L_1010 - .L_1009)
	.align		4
.L_1009:
        /*1768*/ 	.word	index@(_ZN5flash24flash_fwd_splitkv_kernelI23Flash_fwd_kernel_traitsILi96ELi64ELi64ELi4ELb0ELb0EN7cutlass10bfloat16_tE19Flash_kernel_traitsILi96ELi64ELi64ELi4ES3_EELb0ELb0ELb1ELb0ELb0ELb1ELb0ELb0EEEvNS_16Flash_fwd_paramsE)
        /*176c*/ 	.word	0x00000000


	//----- nvinfo : EIATTR_MIN_STACK_SIZE
	.align		4
.L_1010:
        /*1770*/ 	.byte	0x04, 0x12
        /*1772*/ 	.short	(.L_1012 - .L_1011)
	.align		4
.L_1011:
        /*1774*/ 	.word	index@(_ZN5flash24flash_fwd_splitkv_kernelI23Flash_fwd_kernel_traitsILi96ELi64ELi64ELi4ELb0ELb0EN7cutlass10bfloat16_tE19Flash_kernel_traitsILi96ELi64ELi64ELi4ES3_EELb0ELb0ELb0ELb0ELb1ELb0ELb0ELb1EEEvNS_16Flash_fwd_paramsE)
        /*1778*/ 	.word	0x00000000


	//----- nvinfo : EIATTR_MIN_STACK_SIZE
	.align		4
.L_1012:
        /*177c*/ 	.byte	0x04, 0x12
        /*177e*/ 	.short	(.L_1014 - .L_1013)
	.align		4
.L_1013:
        /*1780*/ 	.word	index@(_ZN5flash24flash_fwd_splitkv_kernelI23Flash_fwd_kernel_traitsILi96ELi64ELi64ELi4ELb0ELb0EN7cutlass10bfloat16_tE19Flash_kernel_traitsILi96ELi64ELi64ELi4ES3_EELb0ELb0ELb0ELb0ELb1ELb1ELb0ELb1EEEvNS_16Flash_fwd_paramsE)
        /*1784*/ 	.word	0x00000000


	//----- nvinfo : EIATTR_MIN_STACK_SIZE
	.align		4
.L_1014:
        /*1788*/ 	.byte	0x04, 0x12
        /*178a*/ 	.short	(.L_1016 - .L_1015)
	.align		4
.L_1015:
        /*178c*/ 	.word	index@(_ZN5flash24flash_fwd_splitkv_kernelI23Flash_fwd_kernel_traitsILi96ELi64ELi64ELi4ELb0ELb0EN7cutlass10bfloat16_tE19Flash_kernel_traitsILi96ELi64ELi64ELi4ES3_EELb0ELb0ELb1ELb0ELb0ELb0ELb0ELb1EEEvNS_16Flash_fwd_paramsE)
        /*1790*/ 	.word	0x00000000


	//----- nvinfo : EIATTR_MIN_STACK_SIZE
	.align		4
.L_1016:
        /*1794*/ 	.byte	0x04, 0x12
        /*1796*/ 	.short	(.L_1018 - .L_1017)
	.align		4
.L_1017:
        /*1798*/ 	.word	index@(_ZN5flash24flash_fwd_splitkv_kernelI23Flash_fwd_kernel_traitsILi96ELi64ELi64ELi4ELb0ELb0EN7cutlass10bfloat16_tE19Flash_kernel_traitsILi96ELi64ELi64ELi4ES3_EELb0ELb0ELb1ELb0ELb0ELb1ELb0ELb1EEEvNS_16Flash_fwd_paramsE)
        /*179c*/ 	.word	0x00000000


	//----- nvinfo : EIATTR_MIN_STACK_SIZE
	.align		4
.L_1018:
        /*17a0*/ 	.byte	0x04, 0x12
        /*17a2*/ 	.short	(.L_1020 - .L_1019)
	.align		4
.L_1019:
        /*17a4*/ 	.word	index@(_ZN5flash24flash_fwd_splitkv_kernelI23Flash_fwd_kernel_traitsILi96ELi64ELi64ELi4ELb0ELb0EN7cutlass10bfloat16_tE19Flash_kernel_traitsILi96ELi64ELi64ELi4ES3_EELb0ELb0ELb0ELb1ELb1ELb0ELb1ELb0EEEvNS_16Flash_fwd_paramsE)
        /*17a8*/ 	.word	0x00000000


	//----- nvinfo : EIATTR_MIN_STACK_SIZE
	.align		4
.L_1020:
        /*17ac*/ 	.byte	0x04, 0x12
        /*17ae*/ 	.short	(.L_1022 - .L_1021)
	.align		4
.L_1021:
        /*17b0*/ 	.word	index@(_ZN5flash24flash_fwd_splitkv_kernelI23Flash_fwd_kernel_traitsILi96ELi64ELi64ELi4ELb0ELb0EN7cutlass10bfloat16_tE19Flash_kernel_traitsILi96ELi64ELi64ELi4ES3_EELb0ELb0ELb0ELb1ELb1ELb1ELb1ELb0EEEvNS_16Flash_fwd_paramsE)
        /*17b4*/ 	.word	0x00000000


	//----- nvinfo : EIATTR_MIN_STACK_SIZE
	.align		4
.L_1022:
        /*17b8*/ 	.byte	0x04, 0x12
        /*17ba*/ 	.short	(.L_1024 - .L_1023)
	.align		4
.L_1023:
        /*17bc*/ 	.word	index@(_ZN5flash24flash_fwd_splitkv_kernelI23Flash_fwd_kernel_traitsILi96ELi64ELi64ELi4ELb0ELb0EN7cutlass10bfloat16_tE19Flash_kernel_traitsILi96ELi64ELi64ELi4ES3_EELb0ELb0ELb1ELb0ELb0ELb0ELb1ELb0EEEvNS_16Flash_fwd_paramsE)
        /*17c0*/ 	.word	0x00000000


	//----- nvinfo : EIATTR_MIN_STACK_SIZE
	.align		4
.L_1024:
        /*17c4*/ 	.byte	0x04, 0x12
        /*17c6*/ 	.short	(.L_1026 - .L_1025)
	.align		4
.L_1025:
        /*17c8*/ 	.word	index@(_ZN5flash24flash_fwd_splitkv_kernelI23Flash_fwd_kernel_traitsILi96ELi64ELi64ELi4ELb0ELb0EN7cutlass10bfloat16_tE19Flash_kernel_traitsILi96ELi64ELi64ELi4ES3_EELb0ELb0ELb1ELb0ELb0ELb1ELb1ELb0EEEvNS_16Flash_fwd_paramsE)
        /*17cc*/ 	.word	0x00000000


	//----- nvinfo : EIATTR_MIN_STACK_SIZE
	.align		4
.L_1026:
        /*17d0*/ 	.byte	0x04, 0x12
        /*17d2*/ 	.short	(.L_1028 - .L_1027)
	.align		4
.L_1027:
        /*17d4*/ 	.word	index@(_ZN5flash24flash_fwd_splitkv_kernelI23Flash_fwd_kernel_traitsILi96ELi64ELi64ELi4ELb0ELb0EN7cutlass10bfloat16_tE19Flash_kernel_traitsILi96ELi64ELi64ELi4ES3_EELb0ELb0ELb0ELb0ELb1ELb0ELb1ELb1EEEvNS_16Flash_fwd_paramsE)
        /*17d8*/ 	.word	0x00000000


	//----- nvinfo : EIATTR_MIN_STACK_SIZE
	.align		4
.L_1028:
        /*17dc*/ 	.byte	0x04, 0x12
        /*17de*/ 	.short	(.L_1030 - .L_1029)
	.align		4
.L_1029:
        /*17e0*/ 	.word	index@(_ZN5flash24flash_fwd_splitkv_kernelI23Flash_fwd_kernel_traitsILi96ELi64ELi64ELi4ELb0ELb0EN7cutlass10bfloat16_tE19Flash_kernel_traitsILi96ELi64ELi64ELi4ES3_EELb0ELb0ELb0ELb0ELb1ELb1ELb1ELb1EEEvNS_16Flash_fwd_paramsE)
        /*17e4*/ 	.word	0x00000000


	//----- nvinfo : EIATTR_MIN_STACK_SIZE
	.align		4
.L_1030:
        /*17e8*/ 	.byte	0x04, 0x12
        /*17ea*/ 	.short	(.L_1032 - .L_1031)
	.align		4
.L_1031:
        /*17ec*/ 	.word	index@(_ZN5flash24flash_fwd_splitkv_kernelI23Flash_fwd_kernel_traitsILi96ELi64ELi64ELi4ELb0ELb0EN7cutlass10bfloat16_tE19Flash_kernel_traitsILi96ELi64ELi64ELi4ES3_EELb0ELb0ELb1ELb0ELb0ELb0ELb1ELb1EEEvNS_16Flash_fwd_paramsE)
        /*17f0*/ 	.word	0x00000000


	//----- nvinfo : EIATTR_MIN_STACK_SIZE
	.align		4
.L_1032:
        /*17f4*/ 	.byte	0x04, 0x12
        /*17f6*/ 	.short	(.L_1034 - .L_1033)
	.align		4
.L_1033:
        /*17f8*/ 	.word	index@(_ZN5flash24flash_fwd_splitkv_kernelI23Flash_fwd_kernel_traitsILi96ELi64ELi64ELi4ELb0ELb0EN7cutlass10bfloat16_tE19Flash_kernel_traitsILi96ELi64ELi64ELi4ES3_EELb0ELb0ELb1ELb0ELb0ELb1ELb1ELb1EEEvNS_16Flash_fwd_paramsE)
        /*17fc*/ 	.word	0x00000000


	//----- nvinfo : EIATTR_MIN_STACK_SIZE
	.align		4
.L_1034:
        /*1800*/ 	.byte	0x04, 0x12
        /*1802*/ 	.short	(.L_1036 - .L_1035)
	.align		4
.L_1035:
        /*1804*/ 	.word	index@(_ZN5flash24flash_fwd_splitkv_kernelI23Flash_fwd_kernel_traitsILi96ELi64ELi64ELi4ELb0ELb0EN7cutlass10bfloat16_tE19Flash_kernel_traitsILi96ELi64ELi64ELi4ES3_EELb0ELb1ELb0ELb0ELb1ELb0ELb0ELb0EEEvNS_16Flash_fwd_paramsE)
        /*1808*/ 	.word	0x00000000


	//----- nvinfo : EIATTR_MIN_STACK_SIZE
	.align		4
.L_1036:
        /*180c*/ 	.byte	0x04, 0x12
        /*180e*/ 	.short	(.L_1038 - .L_1037)
	.align		4
.L_1037:
        /*1810*/ 	.word	index@(_ZN5flash24flash_fwd_splitkv_kernelI23Flash_fwd_kernel_traitsILi96ELi64ELi64ELi4ELb0ELb0EN7cutlass10bfloat16_tE19Flash_kernel_traitsILi96ELi64ELi64ELi4ES3_EELb0ELb1ELb0ELb0ELb1ELb1ELb0ELb0EEEvNS_16Flash_fwd_paramsE)
        /*1814*/ 	.word	0x00000000


	//----- nvinfo : EIATTR_MIN_STACK_SIZE
	.align		4
.L_1038:
        /*1818*/ 	.byte	0x04, 0x12
        /*181a*/ 	.short	(.L_1040 - .L_1039)
	.align		4
.L_1039:
        /*181c*/ 	.word	index@(_ZN5flash24flash_fwd_splitkv_kernelI23Flash_fwd_kernel_traitsILi96ELi64ELi64ELi4ELb0ELb0EN7cutlass10bfloat16_tE19Flash_kernel_traitsILi96ELi64ELi64ELi4ES3_EELb0ELb1ELb1ELb0ELb0ELb0ELb0ELb0EEEvNS_16Flash_fwd_paramsE)
        /*1820*/ 	.word	0x00000000


	//----- nvinfo : EIATTR_MIN_STACK_SIZE
	.align		4
.L_1040:
        /*1824*/ 	.byte	0x04, 0x12
        /*1826*/ 	.short	(.L_1042 - .L_1041)
	.align		4
.L_1041:
        /*1828*/ 	.word	index@(_ZN5flash24flash_fwd_splitkv_kernelI23Flash_fwd_kernel_traitsILi96ELi64ELi64ELi4ELb0ELb0EN7cutlass10bfloat16_tE19Flash_kernel_traitsILi96ELi64ELi64ELi4ES3_EELb0ELb1ELb1ELb0ELb0ELb1ELb0ELb0EEEvNS_16Flash_fwd_paramsE)
        /*182c*/ 	.word	0x00000000


	//----- nvinfo : EIATTR_MIN_STACK_SIZE
	.align		4
.L_1042:
        /*1830*/ 	.byte	0x04, 0x12
        /*1832*/ 	.short	(.L_1044 - .L_1043)
	.align		4
.L_1043:
        /*1834*/ 	.word	index@(_ZN5flash24flash_fwd_splitkv_kernelI23Flash_fwd_kernel_traitsILi96ELi64ELi64ELi4ELb0ELb0EN7cutlass10bfloat16_tE19Flash_kernel_traitsILi96ELi64ELi64ELi4ES3_EELb0ELb1ELb0ELb0ELb1ELb0ELb0ELb1EEEvNS_16Flash_fwd_paramsE)
        /*1838*/ 	.word	0x00000000


	//----- nvinfo : EIATTR_MIN_STACK_SIZE
	.align		4
.L_1044:
        /*183c*/ 	.byte	0x04, 0x12
        /*183e*/ 	.short	(.L_1046 - .L_1045)
	.align		4
.L_1045:
        /*1840*/ 	.word	index@(_ZN5flash24flash_fwd_splitkv_kernelI23Flash_fwd_kernel_traitsILi96ELi64ELi64ELi4ELb0ELb0EN7cutlass10bfloat16_tE19Flash_kernel_traitsILi96ELi64ELi64ELi4ES3_EELb0ELb1ELb0ELb0ELb1ELb1ELb0ELb1EEEvNS_16Flash_fwd_paramsE)
        /*1844*/ 	.word	0x00000000


	//----- nvinfo : EIATTR_MIN_STACK_SIZE
	.align		4
.L_1046:
        /*1848*/ 	.byte	0x04, 0x12
        /*184a*/ 	.short	(.L_1048 - .L_1047)
	.align		4
.L_1047:
        /*184c*/ 	.word	index@(_ZN5flash24flash_fwd_splitkv_kernelI23Flash_fwd_kernel_traitsILi96ELi64ELi64ELi4ELb0ELb0EN7cutlass10bfloat16_tE19Flash_kernel_traitsILi96ELi64ELi64ELi4ES3_EELb0ELb1ELb1ELb0ELb0ELb0ELb0ELb1EEEvNS_16Flash_fwd_paramsE)
        /*1850*/ 	.word	0x00000000


	//----- nvinfo : EIATTR_MIN_STACK_SIZE
	.align		4
.L_1048:
        /*1854*/ 	.byte	0x04, 0x12
        /*1856*/ 	.short	(.L_1050 - .L_1049)
	.align		4
.L_1049:
        /*1858*/ 	.word	index@(_ZN5flash24flash_fwd_splitkv_kernelI23Flash_fwd_kernel_traitsILi96ELi64ELi64ELi4ELb0ELb0EN7cutlass10bfloat16_tE19Flash_kernel_traitsILi96ELi64ELi64ELi4ES3_EELb0ELb1ELb1ELb0ELb0ELb1ELb0ELb1EEEvNS_16Flash_fwd_paramsE)
        /*185c*/ 	.word	0x00000000


	//----- nvinfo : EIATTR_MIN_STACK_SIZE
	.align		4
.L_1050:
        /*1860*/ 	.byte	0x04, 0x12
        /*1862*/ 	.short	(.L_1052 - .L_1051)
	.align		4
.L_1051:
        /*1864*/ 	.word	index@(_ZN5flash24flash_fwd_splitkv_kernelI23Flash_fwd_kernel_traitsILi96ELi64ELi64ELi4ELb0ELb0EN7cutlass10bfloat16_tE19Flash_kernel_traitsILi96ELi64ELi64ELi4ES3_EELb0ELb1ELb0ELb0ELb1ELb0ELb1ELb0EEEvNS_16Flash_fwd_paramsE)
        /*1868*/ 	.word	0x00000000


	//----- nvinfo : EIATTR_MIN_STACK_SIZE
	.align		4
.L_1052:
        /*186c*/ 	.byte	0x04, 0x12
        /*186e*/ 	.short	(.L_1054 - .L_1053)
	.align		4
.L_1053:
        /*1870*/ 	.word	index@(_ZN5flash24flash_fwd_splitkv_kernelI23Flash_fwd_kernel_traitsILi96ELi64ELi64ELi4ELb0ELb0EN7cutlass10bfloat16_tE19Flash_kernel_traitsILi96ELi64ELi64ELi4ES3_EELb0ELb1ELb0ELb0ELb1ELb1ELb1ELb0EEEvNS_16Flash_fwd_paramsE)
        /*1874*/ 	.word	0x00000000


	//----- nvinfo : EIATTR_MIN_STACK_SIZE
	.align		4
.L_1054:
        /*1878*/ 	.byte	0x04, 0x12
        /*187a*/ 	.short	(.L_1056 - .L_1055)
	.align		4
.L_1055:
        /*187c*/ 	.word	index@(_ZN5flash24flash_fwd_splitkv_kernelI23Flash_fwd_kernel_traitsILi96ELi64ELi64ELi4ELb0ELb0EN7cutlass10bfloat16_tE19Flash_kernel_traitsILi96ELi64ELi64ELi4ES3_EELb0ELb1ELb1ELb0ELb0ELb0ELb1ELb0EEEvNS_16Flash_fwd_paramsE)
        /*1880*/ 	.word	0x00000000


	//----- nvinfo : EIATTR_MIN_STACK_SIZE
	.align		4
.L_1056:
        /*1884*/ 	.byte	0x04, 0x12
        /*1886*/ 	.short	(.L_1058 - .L_1057)
	.align		4
.L_1057:
        /*1888*/ 	.word	index@(_ZN5flash24flash_fwd_splitkv_kernelI23Flash_fwd_kernel_traitsILi96ELi64ELi64ELi4ELb0ELb0EN7cutlass10bfloat16_tE19Flash_kernel_traitsILi96ELi64ELi64ELi4ES3_EELb0ELb1ELb1ELb0ELb0ELb1ELb1ELb0EEEvNS_16Flash_fwd_paramsE)
        /*188c*/ 	.word	0x00000000


	//----- nvinfo : EIATTR_MIN_STACK_SIZE
	.align		4
.L_1058:
        /*1890*/ 	.byte	0x04, 0x12
        /*1892*/ 	.short	(.L_1060 - .L_1059)
	.align		4
.L_1059:
        /*1894*/ 	.word	index@(_ZN5flash24flash_fwd_splitkv_kernelI23Flash_fwd_kernel_traitsILi96ELi64ELi64ELi4ELb0ELb0EN7cutlass10bfloat16_tE19Flash_kernel_traitsILi96ELi64ELi64ELi4ES3_EELb0ELb1ELb0ELb0ELb1ELb0ELb1ELb1EEEvNS_16Flash_fwd_paramsE)
        /*1898*/ 	.word	0x00000000


	//----- nvinfo : EIATTR_MIN_STACK_SIZE
	.align		4
.L_1060:
        /*189c*/ 	.byte	0x04, 0x12
        /*189e*/ 	.short	(.L_1062 - .L_1061)
	.align		4
.L_1061:
        /*18a0*/ 	.word	index@(_ZN5flash24flash_fwd_splitkv_kernelI23Flash_fwd_kernel_traitsILi96ELi64ELi64ELi4ELb0ELb0EN7cutlass10bfloat16_tE19Flash_kernel_traitsILi96ELi64ELi64ELi4ES3_EELb0ELb1ELb0ELb0ELb1ELb1ELb1ELb1EEEvNS_16Flash_fwd_paramsE)
        /*18a4*/ 	.word	0x00000000


	//----- nvinfo : EIATTR_MIN_STACK_SIZE
	.align		4
.L_1062:
        /*18a8*/ 	.byte	0x04, 0x12
        /*18aa*/ 	.short	(.L_1064 - .L_1063)
	.align		4
.L_1063:
        /*18ac*/ 	.word	index@(_ZN5flash24flash_fwd_splitkv_kernelI23Flash_fwd_kernel_traitsILi96ELi64ELi64ELi4ELb0ELb0EN7cutlass10bfloat16_tE19Flash_kernel_traitsILi96ELi64ELi64ELi4ES3_EELb0ELb1ELb1ELb0ELb0ELb0ELb1ELb1EEEvNS_16Flash_fwd_paramsE)
        /*18b0*/ 	.word	0x00000000


	//----- nvinfo : EIATTR_MIN_STACK_SIZE
	.align		4
.L_1064:
        /*18b4*/ 	.byte	0x04, 0x12
        /*18b6*/ 	.short	(.L_1066 - .L_1065)
	.align		4
.L_1065:
        /*18b8*/ 	.word	index@(_ZN5flash24flash_fwd_splitkv_kernelI23Flash_fwd_kernel_traitsILi96ELi64ELi64ELi4ELb0ELb0EN7cutlass10bfloat16_tE19Flash_kernel_traitsILi96ELi64ELi64ELi4ES3_EELb0ELb1ELb1ELb0ELb0ELb1ELb1ELb1EEEvNS_16Flash_fwd_paramsE)
        /*18bc*/ 	.word	0x00000000
.L_1066:


//--------------------- .nv.compat                --------------------------
	.section	.nv.compat,"",@"SHT_CUDA_COMPAT_INFO"
	.align	4
        /*0000*/ 	.byte	0x02, 0x09, 0x01, 0x00, 0x02, 0x02, 0x01, 0x00, 0x02, 0x05, 0x05, 0x00, 0x03, 0x07, 0x01, 0x01
        /*0010*/ 	.byte	0x02, 0x03, 0x00, 0x00, 0x02, 0x06, 0x01, 0x00, 0x04, 0x0b, 0x08, 0x00, 0x01, 0x00, 0x00, 0x00
        /*0020*/ 	.byte	0x00, 0x00, 0x00, 0x00


//--------------------- .nv.info._ZN5flash32flash_fwd_splitkv_combine_kernelI23Flash_fwd_kernel_traitsILi96ELi64ELi128ELi4ELb0ELb0EN7cutlass10bfloat16_tE19Flash_kernel_traitsILi96ELi64ELi128ELi4ES3_EELi16ELi7ELb0EEEvNS_16Flash_fwd_paramsE --------------------------
	.section	.nv.info._ZN5flash32flash_fwd_splitkv_combine_kernelI23Flash_fwd_kernel_traitsILi96ELi64ELi128ELi4ELb0ELb0EN7cutlass10bfloat16_tE19Flash_kernel_traitsILi96ELi64ELi128ELi4ES3_EELi16ELi7ELb0EEEvNS_16Flash_fwd_paramsE,"",@"SHT_CUDA_INFO"
	.sectionflags	@""
	.align	4


	//----- nvinfo : EIATTR_CUDA_API_VERSION
	.align		4
        /*0000*/ 	.byte	0x04, 0x37
        /*0002*/ 	.short	(.L_1068 - .L_1067)
.L_1067:
        /*0004*/ 	.word	0x00000082


	//----- nvinfo : EIATTR_KPARAM_INFO
	.align		4
.L_1068:
        /*0008*/ 	.byte	0x04, 0x17
        /*000a*/ 	.short	(.L_1070 - .L_1069)
.L_1069:
        /*000c*/ 	.word	0x00000000
        /*0010*/ 	.short	0x0000
        /*0012*/ 	.short	0x0000
        /*0014*/ 	.byte	0x00, 0xf0, 0x41, 0x07


	//----- nvinfo : EIATTR_SPARSE_MMA_MASK
	.align		4
.L_1070:
        /*0018*/ 	.byte	0x03, 0x50
        /*001a*/ 	.short	0x0000


	//----- nvinfo : EIATTR_MAXREG_COUNT
	.align		4
        /*001c*/ 	.byte	0x03, 0x1b
        /*001e*/ 	.short	0x00ff


	//----- nvinfo : EIATTR_NUM_BARRIERS
	.align		4
        /*0020*/ 	.byte	0x02, 0x4c
        /*0022*/ 	.byte	0x01
	.zero		1


	//----- nvinfo : EIATTR_MERCURY_ISA_VERSION
	.align		4
        /*0024*/ 	.byte	0x03, 0x5f
        /*0026*/ 	.short	0x0101


	//----- nvinfo : EIATTR_COOP_GROUP_MASK_REGIDS
	.align		4
        /*0028*/ 	.byte	0x04, 0x29
        /*002a*/ 	.short	(.L_1072 - .L_1071)


	//   ....[0]....
.L_1071:
        /*002c*/ 	.word	0xffffffff


	//   ....[1]....
        /*0030*/ 	.word	0xffffffff


	//   ....[2]....
        /*0034*/ 	.word	0xffffffff


	//   ....[3]....
        /*0038*/ 	.word	0xffffffff


	//   ....[4]....
        /*003c*/ 	.word	0xffffffff


	//   ....[5]....
        /*0040*/ 	.word	0xffffffff


	//----- nvinfo : EIATTR_COOP_GROUP_INSTR_OFFSETS
	.align		4
.L_1072:
        /*0044*/ 	.byte	0x04, 0x28
        /*0046*/ 	.short	(.L_1074 - .L_1073)


	//   ....[0]....
.L_1073:
        /*0048*/ 	.word	0x00002660


	//   ....[1]....
        /*004c*/ 	.word	0x000026e0


	//   ....[2]....
        /*0050*/ 	.word	0x00002720


	//   ....[3]....
        /*0054*/ 	.word	0x00002c70


	//   ....[4]....
        /*0058*/ 	.word	0x00002ce0


	//   ....[5]....
        /*005c*/ 	.word	0x00002de0


	//----- nvinfo : EIATTR_VRC_CTA_INIT_COUNT
	.align		4
.L_1074:
        /*0060*/ 	.byte	0x02, 0x4a
	.zero		1
	.zero		1


	//----- nvinfo : EIATTR_EXIT_INSTR_OFFSETS
	.align		4
        /*0064*/ 	.byte	0x04, 0x1c
        /*0066*/ 	.short	(.L_1076 - .L_1075)


	//   ....[0]....
.L_1075:
        /*0068*/ 	.word	0x00005470


	//   ....[1]....
        /*006c*/ 	.word	0x00005a20


	//   ....[2]....
        /*0070*/ 	.word	0x00005a40


	//----- nvinfo : EIATTR_CRS_STACK_SIZE
	.align		4
.L_1076:
        /*0074*/ 	.byte	0x04, 0x1e
        /*0076*/ 	.short	(.L_1078 - .L_1077)
.L_1077:
        /*0078*/ 	.word	0x00000000


	//----- nvinfo : EIATTR_CBANK_PARAM_SIZE
	.align		4
.L_1078:
        /*007c*/ 	.byte	0x03, 0x19
        /*007e*/ 	.short	0x01d0


	//----- nvinfo : EIATTR_PARAM_CBANK
	.align		4
        /*0080*/ 	.byte	0x04, 0x0a
        /*0082*/ 	.short	(.L_1080 - .L_1079)
	.align		4
.L_1079:
        /*0084*/ 	.word	index@(.nv.constant0._ZN5flash32flash_fwd_splitkv_combine_kernelI23Flash_fwd_kernel_traitsILi96ELi64ELi128ELi4ELb0ELb0EN7cutlass10bfloat16_tE19Flash_kernel_traitsILi96ELi64ELi128ELi4ES3_EELi16ELi7ELb0EEEvNS_16Flash_fwd_paramsE)
        /*0088*/ 	.short	0x0380
        /*008a*/ 	.short	0x01d0


	//----- nvinfo : EIATTR_SW_WAR
	.align		4
.L_1080:
        /*008c*/ 	.byte	0x04, 0x36
        /*008e*/ 	.short	(.L_1082 - .L_1081)
.L_1081:
        /*0090*/ 	.word	0x00000008
.L_1082:


//--------------------- .nv.info._ZN5flash32flash_fwd_splitkv_combine_kernelI23Flash_fwd_kernel_traitsILi96ELi64ELi128ELi4ELb0ELb0EN7cutlass10bfloat16_tE19Flash_kernel_traitsILi96ELi64ELi128ELi4ES3_EELi16ELi6ELb0EEEvNS_16Flash_fwd_paramsE --------------------------
	.section	.nv.info._ZN5flash32flash_fwd_splitkv_combine_kernelI23Flash_fwd_kernel_traitsILi96ELi64ELi128ELi4ELb0ELb0EN7cutlass10bfloat16_tE19Flash_kernel_traitsILi96ELi64ELi128ELi4ES3_EELi16ELi6ELb0EEEvNS_16Flash_fwd_paramsE,"",@"SHT_CUDA_INFO"
	.sectionflags	@""
	.align	4


	//----- nvinfo : EIATTR_CUDA_API_VERSION
	.align		4
        /*0000*/ 	.byte	0x04, 0x37
        /*0002*/ 	.short	(.L_1084 - .L_1083)
.L_1083:
        /*0004*/ 	.word	0x00000082


	//----- nvinfo : EIATTR_KPARAM_INFO
	.align		4
.L_1084:
        /*0008*/ 	.byte	0x04, 0x17
        /*000a*/ 	.short	(.L_1086 - .L_1085)
.L_1085:
        /*000c*/ 	.word	0x00000000
        /*0010*/ 	.short	0x0000
        /*0012*/ 	.short	0x0000
        /*0014*/ 	.byte	0x00, 0xf0, 0x41, 0x07


	//----- nvinfo : EIATTR_SPARSE_MMA_MASK
	.align		4
.L_1086:
        /*0018*/ 	.byte	0x03, 0x50
        /*001a*/ 	.short	0x0000


	//----- nvinfo : EIATTR_MAXREG_COUNT
	.align		4
        /*001c*/ 	.byte	0x03, 0x1b
        /*001e*/ 	.short	0x00ff


	//----- nvinfo : EIATTR_NUM_BARRIERS
	.align		4
        /*0020*/ 	.byte	0x02, 0x4c
        /*0022*/ 	.byte	0x01
	.zero		1


	//----- nvinfo : EIATTR_MERCURY_ISA_VERSION
	.align		4
        /*0024*/ 	.byte	0x03, 0x5f
        /*0026*/ 	.short	0x0101


	//----- nvinfo : EIATTR_COOP_GROUP_MASK_REGIDS
	.align		4
        /*0028*/ 	.byte	0x04, 0x29
        /*002a*/ 	.short	(.L_1088 - .L_1087)


	//   ....[0]....
.L_1087:
        /*002c*/ 	.word	0xffffffff


	//   ....[1]....
        /*0030*/ 	.word	0xffffffff


	//   ....[2]....
        /*0034*/ 	.word	0xffffffff


	//   ....[3]....
        /*0038*/ 	.word	0xffffffff


	//   ....[4]....
        /*003c*/ 	.word	0xffffffff


	//   ....[5]....
        /*0040*/ 	.word	0xffffffff


	//----- nvinfo : EIATTR_COOP_GROUP_INSTR_OFFSETS
	.align		4
.L_1088:
        /*0044*/ 	.byte	0x04, 0x28
        /*0046*/ 	.short	(.L_1090 - .L_1089)


	//   ....[0]....
.L_1089:
        /*0048*/ 	.word	0x00001f20


	//   ....[1]....
        /*004c*/ 	.word	0x00001fc0


	//   ....[2]....
        /*0050*/ 	.word	0x00002010


	//   ....[3]....
        /*0054*/ 	.word	0x00002360


	//   ....[4]....
        /*0058*/ 	.word	0x000023f0


	//   ....[5]....
        /*005c*/ 	.word	0x000024f0


	//----- nvinfo : EIATTR_VRC_CTA_INIT_COUNT
	.align		4
.L_1090:
        /*0060*/ 	.byte	0x02, 0x4a
	.zero		1
	.zero		1


	//----- nvinfo : EIATTR_EXIT_INSTR_OFFSETS
	.align		4
        /*0064*/ 	.byte	0x04, 0x1c
        /*0066*/ 	.short	(.L_1092 - .L_1091)


	//   ....[0]....
.L_1091:
        /*0068*/ 	.word	0x00004740


	//   ....[1]....
        /*006c*/ 	.word	0x00004d10


	//   ....[2]....
        /*0070*/ 	.word	0x00004d30


	//----- nvinfo : EIATTR_CRS_STACK_SIZE
	.align		4
.L_1092:
        /*0074*/ 	.byte	0x04, 0x1e
        /*0076*/ 	.short	(.L_1094 - .L_1093)
.L_1093:
        /*0078*/ 	.word	0x00000000


	//----- nvinfo : EIATTR_CBANK_PARAM_SIZE
	.align		4
.L_1094:
        /*007c*/ 	.byte	0x03, 0x19
        /*007e*/ 	.short	0x01d0


	//----- nvinfo : EIATTR_PARAM_CBANK
	.align		4
        /*0080*/ 	.byte	0x04, 0x0a
        /*0082*/ 	.short	(.L_1096 - .L_1095)
	.align		4
.L_1095:
        /*0084*/ 	.word	index@(.nv.constant0._ZN5flash32flash_fwd_splitkv_combine_kernelI23Flash_fwd_kernel_traitsILi96ELi64ELi128ELi4ELb0ELb0EN7cutlass10bfloat16_tE19Flash_kernel_traitsILi96ELi64ELi128ELi4ES3_EELi16ELi6ELb0EEEvNS_16Flash_fwd_paramsE)
        /*0088*/ 	.short	0x0380
        /*008a*/ 	.short	0x01d0


	//----- nvinfo : EIATTR_SW_WAR
	.align		4
.L_1096:
        /*008c*/ 	.byte	0x04, 0x36
        /*008e*/ 	.short	(.L_1098 - .L_1097)
.L_1097:
        /*0090*/ 	.word	0x00000008
.L_1098:


//--------------------- .nv.info._ZN5flash32flash_fwd_splitkv_combine_kernelI23Flash_fwd_kernel_traitsILi96ELi64ELi128ELi4ELb0ELb0EN7cutlass10bfloat16_tE19Flash_kernel_traitsILi96ELi64ELi128ELi4ES3_EELi16ELi5ELb0EEEvNS_16Flash_fwd_paramsE --------------------------
	.section	.nv.info._ZN5flash32flash_fwd_splitkv_combine_kernelI23Flash_fwd_kernel_traitsILi96ELi64ELi128ELi4ELb0ELb0EN7cutlass10bfloat16_tE19Flash_kernel_traitsILi96ELi64ELi128ELi4ES3_EELi16ELi5ELb0EEEvNS_16Flash_fwd_paramsE,"",@"SHT_CUDA_INFO"
	.sectionflags	@""
	.align	4


	//----- nvinfo : EIATTR_CUDA_API_VERSION
	.align		4
        /*0000*/ 	.byte	0x04, 0x37
        /*0002*/ 	.short	(.L_1100 - .L_1099)
.L_1099:
        /*0004*/ 	.word	0x00000082


	//----- nvinfo : EIATTR_KPARAM_INFO
	.align		4
.L_1100:
        /*0008*/ 	.byte	0x04, 0x17
        /*000a*/ 	.short	(.L_1102 - .L_1101)
.L_1101:
        /*000c*/ 	.word	0x00000000
        /*0010*/ 	.short	0x0000
        /*0012*/ 	.short	0x0000
        /*0014*/ 	.byte	0x00, 0xf0, 0x41, 0x07


	//----- nvinfo : EIATTR_SPARSE_MMA_MASK
	.align		4
.L_1102:
        /*0018*/ 	.byte	0x03, 0x50
        /*001a*/ 	.short	0x0000


	//----- nvinfo : EIATTR_MAXREG_COUNT
	.align		4
        /*001c*/ 	.byte	0x03, 0x1b
        /*001e*/ 	.short	0x00ff


	//----- nvinfo : EIATTR_NUM_BARRIERS
	.align		4
        /*0020*/ 	.byte	0x02, 0x4c
        /*0022*/ 	.byte	0x01
	.zero		1


	//----- nvinfo : EIATTR_MERCURY_ISA_VERSION
	.align		4
        /*0024*/ 	.byte	0x03, 0x5f
        /*0026*/ 	.short	0x0101


	//----- nvinfo : EIATTR_COOP_GROUP_MASK_REGIDS
	.align		4
        /*0028*/ 	.byte	0x04, 0x29
        /*002a*/ 	.short	(.L_1104 - .L_1103)


	//   ....[0]....
.L_1103:
        /*002c*/ 	.word	0xffffffff


	//   ....[1]....
        /*0030*/ 	.word	0xffffffff


	//   ....[2]....
        /*0034*/ 	.word	0xffffffff


	//   ....[3]....
        /*0038*/ 	.word	0xffffffff


	//   ....[4]....
        /*003c*/ 	.word	0xffffffff


	//   ....[5]....
        /*0040*/ 	.word	0xffffffff


	//----- nvinfo : EIATTR_COOP_GROUP_INSTR_OFFSETS
	.align		4
.L_1104:
        /*0044*/ 	.byte	0x04, 0x28
        /*0046*/ 	.short	(.L_1106 - .L_1105)


	//   ....[0]....
.L_1105:
        /*0048*/ 	.word	0x00001b00


	//   ....[1]....
        /*004c*/ 	.word	0x00001b70


	//   ....[2]....
        /*0050*/ 	.word	0x00001c10


	//   ....[3]....
        /*0054*/ 	.word	0x00001e50


	//   ....[4]....
        /*0058*/ 	.word	0x00001f20


	//   ....[5]....
        /*005c*/ 	.word	0x00001ff0


	//----- nvinfo : EIATTR_VRC_CTA_INIT_COUNT
	.align		4
.L_1106:
        /*0060*/ 	.byte	0x02, 0x4a
	.zero		1
	.zero		1


	//----- nvinfo : EIATTR_EXIT_INSTR_OFFSETS
	.align		4
        /*0064*/ 	.byte	0x04, 0x1c
        /*0066*/ 	.short	(.L_1108 - .L_1107)


	//   ....[0]....
.L_1107:
        /*0068*/ 	.word	0x00003fb0


	//   ....[1]....
        /*006c*/ 	.word	0x00004510


	//   ....[2]....
        /*0070*/ 	.word	0x00004530


	//----- nvinfo : EIATTR_CRS_STACK_SIZE
	.align		4
.L_1108:
        /*0074*/ 	.byte	0x04, 0x1e
        /*0076*/ 	.short	(.L_1110 - .L_1109)
.L_1109:
        /*0078*/ 	.word	0x00000000


	//----- nvinfo : EIATTR_CBANK_PARAM_SIZE
	.align		4
.L_1110:
        /*007c*/ 	.byte	0x03, 0x19
        /*007e*/ 	.short	0x01d0


	//----- nvinfo : EIATTR_PARAM_CBANK
	.align		4
        /*0080*/ 	.byte	0x04, 0x0a
        /*0082*/ 	.short	(.L_1112 - .L_1111)
	.align		4
.L_1111:
        /*0084*/ 	.word	index@(.nv.constant0._ZN5flash32flash_fwd_splitkv_combine_kernelI23Flash_fwd_kernel_traitsILi96ELi64ELi128ELi4ELb0ELb0EN7cutlass10bfloat16_tE19Flash_kernel_traitsILi96ELi64ELi128ELi4ES3_EELi16ELi5ELb0EEEvNS_16Flash_fwd_paramsE)
        /*0088*/ 	.short	0x0380
        /*008a*/ 	.short	0x01d0


	//----- nvinfo : EIATTR_SW_WAR
	.align		4
.L_1112:
        /*008c*/ 	.byte	0x04, 0x36
        /*008e*/ 	.short	(.L_1114 - .L_1113)
.L_1113:
        /*0090*/ 	.word	0x00000008
.L_1114:


//--------------------- .nv.info._ZN5flash32flash_fwd_splitkv_combine_kernelI23Flash_fwd_kernel_traitsILi96ELi64ELi128ELi4ELb0ELb0EN7cutlass10bfloat16_tE19Flash_kernel_traitsILi96ELi64ELi128ELi4ES3_EELi16ELi4ELb0EEEvNS_16Flash_fwd_paramsE --------------------------
	.section	.nv.info._ZN5flash32flash_fwd_splitkv_combine_kernelI23Flash_fwd_kernel_traitsILi96ELi64ELi128ELi4ELb0ELb0EN7cutlass10bfloat16_tE19Flash_kernel_traitsILi96ELi64ELi128ELi4ES3_EELi16ELi4ELb0EEEvNS_16Flash_fwd_paramsE,"",@"SHT_CUDA_INFO"
	.sectionflags	@""
	.align	4


	//----- nvinfo : EIATTR_CUDA_API_VERSION
	.align		4
        /*0000*/ 	.byte	0x04, 0x37
        /*0002*/ 	.short	(.L_1116 - .L_1115)
.L_1115:
        /*0004*/ 	.word	0x00000082


	//----- nvinfo : EIATTR_KPARAM_INFO
	.align		4
.L_1116:
        /*0008*/ 	.byte	0x04, 0x17
        /*000a*/ 	.short	(.L_1118 - .L_1117)
.L_1117:
        /*000c*/ 	.word	0x00000000
        /*0010*/ 	.short	0x0000
        /*0012*/ 	.short	0x0000
        /*0014*/ 	.byte	0x00, 0xf0, 0x41, 0x07


	//----- nvinfo : EIATTR_SPARSE_MMA_MASK
	.align		4
.L_1118:
        /*0018*/ 	.byte	0x03, 0x50
        /*001a*/ 	.short	0x0000


	//----- nvinfo : EIATTR_MAXREG_COUNT
	.align		4
        /*001c*/ 	.byte	0x03, 0x1b
        /*001e*/ 	.short	0x00ff


	//----- nvinfo : EIATTR_NUM_BARRIERS
	.align		4
        /*0020*/ 	.byte	0x02, 0x4c
        /*0022*/ 	.byte	0x01
	.zero		1


	//----- nvinfo : EIATTR_MERCURY_ISA_VERSION
	.align		4
        /*0024*/ 	.byte	0x03, 0x5f
        /*0026*/ 	.short	0x0101


	//----- nvinfo : EIATTR_COOP_GROUP_MASK_REGIDS
	.align		4
        /*0028*/ 	.byte	0x04, 0x29
        /*002a*/ 	.short	(.L_1120 - .L_1119)


	//   ....[0]....
.L_1119:
        /*002c*/ 	.word	0xffffffff


	//   ....[1]....
        /*0030*/ 	.word	0xffffffff


	//   ....[2]....
        /*0034*/ 	.word	0xffffffff


	//   ....[3]....
        /*0038*/ 	.word	0xffffffff


	//   ....[4]....
        /*003c*/ 	.word	0xffffffff


	//   ....[5]....
        /*0040*/ 	.word	0xffffffff


	//----- nvinfo : EIATTR_COOP_GROUP_INSTR_OFFSETS
	.align		4
.L_1120:
        /*0044*/ 	.byte	0x04, 0x28
        /*0046*/ 	.short	(.L_1122 - .L_1121)


	//   ....[0]....
.L_1121:
        /*0048*/ 	.word	0x000018f0


	//   ....[1]....
        /*004c*/ 	.word	0x00001960


	//   ....[2]....
        /*0050*/ 	.word	0x000019b0


	//   ....[3]....
        /*0054*/ 	.word	0x00001b40


	//   ....[4]....
        /*0058*/ 	.word	0x00001bb0


	//   ....[5]....
        /*005c*/ 	.word	0x00001cd0


	//----- nvinfo : EIATTR_VRC_CTA_INIT_COUNT
	.align		4
.L_1122:
        /*0060*/ 	.byte	0x02, 0x4a
	.zero		1
	.zero		1


	//----- nvinfo : EIATTR_EXIT_INSTR_OFFSETS
	.align		4
        /*0064*/ 	.byte	0x04, 0x1c
        /*0066*/ 	.short	(.L_1124 - .L_1123)


	//   ....[0]....
.L_1123:
        /*0068*/ 	.word	0x00003c50


	//   ....[1]....
        /*006c*/ 	.word	0x000041b0


	//   ....[2]....
        /*0070*/ 	.word	0x000041d0


	//----- nvinfo : EIATTR_CRS_STACK_SIZE
	.align		4
.L_1124:
        /*0074*/ 	.byte	0x04, 0x1e
        /*0076*/ 	.short	(.L_1126 - .L_1125)
.L_1125:
        /*0078*/ 	.word	0x00000000


	//----- nvinfo : EIATTR_CBANK_PARAM_SIZE
	.align		4
.L_1126:
        /*007c*/ 	.byte	0x03, 0x19
        /*007e*/ 	.short	0x01d0


	//----- nvinfo : EIATTR_PARAM_CBANK
	.align		4
        /*0080*/ 	.byte	0x04, 0x0a
        /*0082*/ 	.short	(.L_1128 - .L_1127)
	.align		4
.L_1127:
        /*0084*/ 	.word	index@(.nv.constant0._ZN5flash32flash_fwd_splitkv_combine_kernelI23Flash_fwd_kernel_traitsILi96ELi64ELi128ELi4ELb0ELb0EN7cutlass10bfloat16_tE19Flash_kernel_traitsILi96ELi64ELi128ELi4ES3_EELi16ELi4ELb0EEEvNS_16Flash_fwd_paramsE)
        /*0088*/ 	.short	0x0380
        /*008a*/ 	.short	0x01d0


	//----- nvinfo : EIATTR_SW_WAR
	.align		4
.L_1128:
        /*008c*/ 	.byte	0x04, 0x36
        /*008e*/ 	.short	(.L_1130 - .L_1129)
.L_1129:
        /*0090*/ 	.word	0x00000008
.L_1130:


//--------------------- .nv.info._ZN5flash32flash_fwd_splitkv_combine_kernelI23Flash_fwd_kernel_traitsILi96ELi64ELi128ELi4ELb0ELb0EN7cutlass10bfloat16_tE19Flash_kernel_traitsILi96ELi64ELi128ELi4ES3_EELi16ELi3ELb0EEEvNS_16Flash_fwd_paramsE --------------------------
	.section	.nv.info._ZN5flash32flash_fwd_splitkv_combine_kernelI23Flash_fwd_kernel_traitsILi96ELi64ELi128ELi4ELb0ELb0EN7cutlass10bfloat16_tE19Flash_kernel_traitsILi96ELi64ELi128ELi4ES3_EELi16ELi3ELb0EEEvNS_16Flash_fwd_paramsE,"",@"SHT_CUDA_INFO"
	.sectionflags	@""
	.align	4


	//----- nvinfo : EIATTR_CUDA_API_VERSION
	.align		4
        /*0000*/ 	.byte	0x04, 0x37
        /*0002*/ 	.short	(.L_1132 - .L_1131)
.L_1131:
        /*0004*/ 	.word	0x00000082


	//----- nvinfo : EIATTR_KPARAM_INFO
	.align		4
.L_1132:
        /*0008*/ 	.byte	0x04, 0x17
        /*000a*/ 	.short	(.L_1134 - .L_1133)
.L_1133:
        /*000c*/ 	.word	0x00000000
        /*0010*/ 	.short	0x0000
        /*0012*/ 	.short	0x0000
        /*0014*/ 	.byte	0x00, 0xf0, 0x41, 0x07


	//----- nvinfo : EIATTR_SPARSE_MMA_MASK
	.align		4
.L_1134:
        /*0018*/ 	.byte	0x03, 0x50
        /*001a*/ 	.short	0x0000


	//----- nvinfo : EIATTR_MAXREG_COUNT
	.align		4
        /*001c*/ 	.byte	0x03, 0x1b
        /*001e*/ 	.short	0x00ff


	//----- nvinfo : EIATTR_NUM_BARRIERS
	.align		4
        /*0020*/ 	.byte	0x02, 0x4c
        /*0022*/ 	.byte	0x01
	.zero		1


	//----- nvinfo : EIATTR_MERCURY_ISA_VERSION
	.align		4
        /*0024*/ 	.byte	0x03, 0x5f
        /*0026*/ 	.short	0x0101


	//----- nvinfo : EIATTR_COOP_GROUP_MASK_REGIDS
	.align		4
        /*0028*/ 	.byte	0x04, 0x29
        /*002a*/ 	.short	(.L_1136 - .L_1135)


	//   ....[0]....
.L_1135:
        /*002c*/ 	.word	0xffffffff


	//   ....[1]....
        /*0030*/ 	.word	0xffffffff


	//   ....[2]....
        /*0034*/ 	.word	0xffffffff


	//   ....[3]....
        /*0038*/ 	.word	0xffffffff


	//   ....[4]....
        /*003c*/ 	.word	0xffffffff


	//   ....[5]....
        /*0040*/ 	.word	0xffffffff


	//----- nvinfo : EIATTR_COOP_GROUP_INSTR_OFFSETS
	.align		4
.L_1136:
        /*0044*/ 	.byte	0x04, 0x28
        /*0046*/ 	.short	(.L_1138 - .L_1137)


	//   ....[0]....
.L_1137:
        /*0048*/ 	.word	0x00001a40


	//   ....[1]....
        /*004c*/ 	.word	0x00001a90


	//   ....[2]....
        /*0050*/ 	.word	0x00001ac0


	//   ....[3]....
        /*0054*/ 	.word	0x00001bc0


	//   ....[4]....
        /*0058*/ 	.word	0x00001ca0


	//   ....[5]....
        /*005c*/ 	.word	0x00001d00


	//----- nvinfo : EIATTR_VRC_CTA_INIT_COUNT
	.align		4
.L_1138:
        /*0060*/ 	.byte	0x02, 0x4a
	.zero		1
	.zero		1


	//----- nvinfo : EIATTR_EXIT_INSTR_OFFSETS
	.align		4
        /*0064*/ 	.byte	0x04, 0x1c
        /*0066*/ 	.short	(.L_1140 - .L_1139)


	//   ....[0]....
.L_1139:
        /*0068*/ 	.word	0x00003b40


	//   ....[1]....
        /*006c*/ 	.word	0x000040a0


	//   ....[2]....
        /*0070*/ 	.word	0x000040c0


	//----- nvinfo : EIATTR_CRS_STACK_SIZE
	.align		4
.L_1140:
        /*0074*/ 	.byte	0x04, 0x1e
        /*0076*/ 	.short	(.L_1142 - .L_1141)
.L_1141:
        /*0078*/ 	.word	0x00000000


	//----- nvinfo : EIATTR_CBANK_PARAM_SIZE
	.align		4
.L_1142:
        /*007c*/ 	.byte	0x03, 0x19
        /*007e*/ 	.short	0x01d0


	//----- nvinfo : EIATTR_PARAM_CBANK
	.align		4
        /*0080*/ 	.byte	0x04, 0x0a
        /*0082*/ 	.short	(.L_1144 - .L_1143)
	.align		4
.L_1143:
        /*0084*/ 	.word	index@(.nv.constant0._ZN5flash32flash_fwd_splitkv_combine_kernelI23Flash_fwd_kernel_traitsILi96ELi64ELi128ELi4ELb0ELb0EN7cutlass10bfloat16_tE19Flash_kernel_traitsILi96ELi64ELi128ELi4ES3_EELi16ELi3ELb0EEEvNS_16Flash_fwd_paramsE)
        /*0088*/ 	.short	0x0380
        /*008a*/ 	.short	0x01d0


	//----- nvinfo : EIATTR_SW_WAR
	.align		4
.L_1144:
        /*008c*/ 	.byte	0x04, 0x36
        /*008e*/ 	.short	(.L_1146 - .L_1145)
.L_1145:
        /*0090*/ 	.word	0x00000008
.L_1146:


//--------------------- .nv.info._ZN5flash32flash_fwd_splitkv_combine_kernelI23Flash_fwd_kernel_traitsILi96ELi64ELi128ELi4ELb0ELb0EN7cutlass10bfloat16_tE19Flash_kernel_traitsILi96ELi64ELi128ELi4ES3_EELi16ELi2ELb0EEEvNS_16Flash_fwd_paramsE --------------------------
	.section	.nv.info._ZN5flash32flash_fwd_splitkv_combine_kernelI23Flash_fwd_kernel_traitsILi96ELi64ELi128ELi4ELb0ELb0EN7cutlass10bfloat16_tE19Flash_kernel_traitsILi96ELi64ELi128ELi4ES3_EELi16ELi2ELb0EEEvNS_16Flash_fwd_paramsE,"",@"SHT_CUDA_INFO"
	.sectionflags	@""
	.align	4


	//----- nvinfo : EIATTR_CUDA_API_VERSION
	.align		4
        /*0000*/ 	.byte	0x04, 0x37
        /*0002*/ 	.short	(.L_1148 - .L_1147)
.L_1147:
        /*0004*/ 	.word	0x00000082


	//----- nvinfo : EIATTR_KPARAM_INFO
	.align		4
.L_1148:
        /*0008*/ 	.byte	0x04, 0x17
        /*000a*/ 	.short	(.L_1150 - .L_1149)
.L_1149:
        /*000c*/ 	.word	0x00000000
        /*0010*/ 	.short	0x0000
        /*0012*/ 	.short	0x0000
        /*0014*/ 	.byte	0x00, 0xf0, 0x41, 0x07


	//----- nvinfo : EIATTR_SPARSE_MMA_MASK
	.align		4
.L_1150:
        /*0018*/ 	.byte	0x03, 0x50
        /*001a*/ 	.short	0x0000


	//----- nvinfo : EIATTR_MAXREG_COUNT
	.align		4
        /*001c*/ 	.byte	0x03, 0x1b
        /*001e*/ 	.short	0x00ff


	//----- nvinfo : EIATTR_NUM_BARRIERS
	.align		4
        /*0020*/ 	.byte	0x02, 0x4c
        /*0022*/ 	.byte	0x01
	.zero		1


	//----- nvinfo : EIATTR_MERCURY_ISA_VERSION
	.align		4
        /*0024*/ 	.byte	0x03, 0x5f
        /*0026*/ 	.short	0x0101


	//----- nvinfo : EIATTR_COOP_GROUP_MASK_REGIDS
	.align		4
        /*0028*/ 	.byte	0x04, 0x29
        /*002a*/ 	.short	(.L_1152 - .L_1151)


	//   ....[0]....
.L_1151:
        /*002c*/ 	.word	0xffffffff


	//   ....[1]....
        /*0030*/ 	.word	0xffffffff


	//   ....[2]....
        /*0034*/ 	.word	0xffffffff


	//   ....[3]....
        /*0038*/ 	.word	0xffffffff


	//----- nvinfo : EIATTR_COOP_GROUP_INSTR_OFFSETS
	.align		4
.L_1152:
        /*003c*/ 	.byte	0x04, 0x28
        /*003e*/ 	.short	(.L_1154 - .L_1153)


	//   ....[0]....
.L_1153:
        /*0040*/ 	.word	0x00001a30


	//   ....[1]....
        /*0044*/ 	.word	0x00001af0


	//   ....[2]....
        /*0048*/ 	.word	0x00001c20


	//   ....[3]....
        /*004c*/ 	.word	0x00001c50


	//----- nvinfo : EIATTR_VRC_CTA_INIT_COUNT
	.align		4
.L_1154:
        /*0050*/ 	.byte	0x02, 0x4a
	.zero		1
	.zero		1


	//----- nvinfo : EIATTR_EXIT_INSTR_OFFSETS
	.align		4
        /*0054*/ 	.byte	0x04, 0x1c
        /*0056*/ 	.short	(.L_1156 - .L_1155)


	//   ....[0]....
.L_1155:
        /*0058*/ 	.word	0x00003af0


	//   ....[1]....
        /*005c*/ 	.word	0x00004050


	//   ....[2]....
        /*0060*/ 	.word	0x00004070


	//----- nvinfo : EIATTR_CRS_STACK_SIZE
	.align		4
.L_1156:
        /*0064*/ 	.byte	0x04, 0x1e
        /*0066*/ 	.short	(.L_1158 - .L_1157)
.L_1157:
        /*0068*/ 	.word	0x00000000


	//----- nvinfo : EIATTR_CBANK_PARAM_SIZE
	.align		4
.L_1158:
        /*006c*/ 	.byte	0x03, 0x19
        /*006e*/ 	.short	0x01d0


	//----- nvinfo : EIATTR_PARAM_CBANK
	.align		4
        /*0070*/ 	.byte	0x04, 0x0a
        /*0072*/ 	.short	(.L_1160 - .L_1159)
	.align		4
.L_1159:
        /*0074*/ 	.word	index@(.nv.constant0._ZN5flash32flash_fwd_splitkv_combine_kernelI23Flash_fwd_kernel_traitsILi96ELi64ELi128ELi4ELb0ELb0EN7cutlass10bfloat16_tE19Flash_kernel_traitsILi96ELi64ELi128ELi4ES3_EELi16ELi2ELb0EEEvNS_16Flash_fwd_paramsE)
        /*0078*/ 	.short	0x0380
        /*007a*/ 	.short	0x01d0


	//----- nvinfo : EIATTR_SW_WAR
	.align		4
.L_1160:
        /*007c*/ 	.byte	0x04, 0x36
        /*007e*/ 	.short	(.L_1162 - .L_1161)
.L_1161:
        /*0080*/ 	.word	0x00000008
.L_1162:


//--------------------- .nv.info._ZN5flash32flash_fwd_splitkv_combine_kernelI23Flash_fwd_kernel_traitsILi96ELi64ELi128ELi4ELb0ELb0EN7cutlass10bfloat16_tE19Flash_kernel_traitsILi96ELi64ELi128ELi4ES3_EELi16ELi1ELb0EEEvNS_16Flash_fwd_paramsE --------------------------
	.section	.nv.info._ZN5flash32flash_fwd_splitkv_combine_kernelI23Flash_fwd_kernel_traitsILi96ELi64ELi128ELi4ELb0ELb0EN7cutlass10bfloat16_tE19Flash_kernel_traitsILi96ELi64ELi128ELi4ES3_EELi16ELi1ELb0EEEvNS_16Flash_fwd_paramsE,"",@"SHT_CUDA_INFO"
	.sectionflags	@""
	.align	4


	//----- nvinfo : EIATTR_CUDA_API_VERSION
	.align		4
        /*0000*/ 	.byte	0x04, 0x37
        /*0002*/ 	.short	(.L_1164 - .L_1163)
.L_1163:
        /*0004*/ 	.word	0x00000082


	//----- nvinfo : EIATTR_KPARAM_INFO
	.align		4
.L_1164:
        /*0008*/ 	.byte	0x04, 0x17
        /*000a*/ 	.short	(.L_1166 - .L_1165)
.L_1165:
        /*000c*/ 	.word	0x00000000
        /*0010*/ 	.short	0x0000
        /*0012*/ 	.short	0x0000
        /*0014*/ 	.byte	0x00, 0xf0, 0x41, 0x07


	//----- nvinfo : EIATTR_SPARSE_MMA_MASK
	.align		4
.L_1166:
        /*0018*/ 	.byte	0x03, 0x50
        /*001a*/ 	.short	0x0000


	//----- nvinfo : EIATTR_MAXREG_COUNT
	.align		4
        /*001c*/ 	.byte	0x03, 0x1b
        /*001e*/ 	.short	0x00ff


	//----- nvinfo : EIATTR_NUM_BARRIERS
	.align		4
        /*0020*/ 	.byte	0x02, 0x4c
        /*0022*/ 	.byte	0x01
	.zero		1


	//----- nvinfo : EIATTR_MERCURY_ISA_VERSION
	.align		4
        /*0024*/ 	.byte	0x03, 0x5f
        /*0026*/ 	.short	0x0101


	//----- nvinfo : EIATTR_COOP_GROUP_MASK_REGIDS
	.align		4
        /*0028*/ 	.byte	0x04, 0x29
        /*002a*/ 	.short	(.L_1168 - .L_1167)


	//   ....[0]....
.L_1167:
        /*002c*/ 	.word	0xffffffff


	//   ....[1]....
        /*0030*/ 	.word	0xffffffff


	//----- nvinfo : EIATTR_COOP_GROUP_INSTR_OFFSETS
	.align		4
.L_1168:
        /*0034*/ 	.byte	0x04, 0x28
        /*0036*/ 	.short	(.L_1170 - .L_1169)


	//   ....[0]....
.L_1169:
        /*0038*/ 	.word	0x00001a90


	//   ....[1]....
        /*003c*/ 	.word	0x00001cc0


	//----- nvinfo : EIATTR_VRC_CTA_INIT_COUNT
	.align		4
.L_1170:
        /*0040*/ 	.byte	0x02, 0x4a
	.zero		1
	.zero		1


	//----- nvinfo : EIATTR_EXIT_INSTR_OFFSETS
	.align		4
        /*0044*/ 	.byte	0x04, 0x1c
        /*0046*/ 	.short	(.L_1172 - .L_1171)


	//   ....[0]....
.L_1171:
        /*0048*/ 	.word	0x00003ac0


	//   ....[1]....
        /*004c*/ 	.word	0x00004020


	//   ....[2]....
        /*0050*/ 	.word	0x00004040


	//----- nvinfo : EIATTR_CRS_STACK_SIZE
	.align		4
.L_1172:
        /*0054*/ 	.byte	0x04, 0x1e
        /*0056*/ 	.short	(.L_1174 - .L_1173)
.L_1173:
        /*0058*/ 	.word	0x00000000


	//----- nvinfo : EIATTR_CBANK_PARAM_SIZE
	.align		4
.L_1174:
        /*005c*/ 	.byte	0x03, 0x19
        /*005e*/ 	.short	0x01d0


	//----- nvinfo : EIATTR_PARAM_CBANK
	.align		4
        /*0060*/ 	.byte	0x04, 0x0a
        /*0062*/ 	.short	(.L_1176 - .L_1175)
	.align		4
.L_1175:
        /*0064*/ 	.word	index@(.nv.constant0._ZN5flash32flash_fwd_splitkv_combine_kernelI23Flash_fwd_kernel_traitsILi96ELi64ELi128ELi4ELb0ELb0EN7cutlass10bfloat16_tE19Flash_kernel_traitsILi96ELi64ELi128ELi4ES3_EELi16ELi1ELb0EEEvNS_16Flash_fwd_paramsE)
        /*0068*/ 	.short	0x0380
        /*006a*/ 	.short	0x01d0


	//----- nvinfo : EIATTR_SW_WAR
	.align		4
.L_1176:
        /*006c*/ 	.byte	0x04, 0x36
        /*006e*/ 	.short	(.L_1178 - .L_1177)
.L_1177:
        /*0070*/ 	.word	0x00000008
.L_1178:


//--------------------- .nv.info._ZN5flash32flash_fwd_splitkv_combine_kernelI23Flash_fwd_kernel_traitsILi96ELi64ELi128ELi4ELb0ELb0EN7cutlass10bfloat16_tE19Flash_kernel_traitsILi96ELi64ELi128ELi4ES3_EELi16ELi7ELb1EEEvNS_16Flash_fwd_paramsE --------------------------
	.section	.nv.info._ZN5flash32flash_fwd_splitkv_combine_kernelI23Flash_fwd_kernel_traitsILi96ELi64ELi128ELi4ELb0ELb0EN7cutlass10bfloat16_tE19Flash_kernel_traitsILi96ELi64ELi128ELi4ES3_EELi16ELi7ELb1EEEvNS_16Flash_fwd_paramsE,"",@"SHT_CUDA_INFO"
	.sectionflags	@""
	.align	4


	//----- nvinfo : EIATTR_CUDA_API_VERSION
	.align		4
        /*0000*/ 	.byte	0x04, 0x37
        /*0002*/ 	.short	(.L_1180 - .L_1179)
.L_1179:
        /*0004*/ 	.word	0x00000082


	//----- nvinfo : EIATTR_KPARAM_INFO
	.align		4
.L_1180:
        /*0008*/ 	.byte	0x04, 0x17
        /*000a*/ 	.short	(.L_1182 - .L_1181)
.L_1181:
        /*000c*/ 	.word	0x00000000
        /*0010*/ 	.short	0x0000
        /*0012*/ 	.short	0x0000
        /*0014*/ 	.byte	0x00, 0xf0, 0x41, 0x07


	//----- nvinfo : EIATTR_SPARSE_MMA_MASK
	.align		4
.L_1182:
        /*0018*/ 	.byte	0x03, 0x50
        /*001a*/ 	.short	0x0000


	//----- nvinfo : EIATTR_MAXREG_COUNT
	.align		4
        /*001c*/ 	.byte	0x03, 0x1b
        /*001e*/ 	.short	0x00ff


	//----- nvinfo : EIATTR_NUM_BARRIERS
	.align		4
        /*0020*/ 	.byte	0x02, 0x4c
        /*0022*/ 	.byte	0x01
	.zero		1


	//----- nvinfo : EIATTR_MERCURY_ISA_VERSION
	.align		4
        /*0024*/ 	.byte	0x03, 0x5f
        /*0026*/ 	.short	0x0101


	//----- nvinfo : EIATTR_COOP_GROUP_MASK_REGIDS
	.align		4
        /*0028*/ 	.byte	0x04, 0x29
        /*002a*/ 	.short	(.L_1184 - .L_1183)


	//   ....[0]....
.L_1183:
        /*002c*/ 	.word	0xffffffff


	//   ....[1]....
        /*0030*/ 	.word	0xffffffff


	//   ....[2]....
        /*0034*/ 	.word	0xffffffff


	//   ....[3]....
        /*0038*/ 	.word	0xffffffff


	//   ....[4]....
        /*003c*/ 	.word	0xffffffff


	//   ....[5]....
        /*0040*/ 	.word	0xffffffff


	//----- nvinfo : EIATTR_COOP_GROUP_INSTR_OFFSETS
	.align		4
.L_1184:
        /*0044*/ 	.byte	0x04, 0x28
        /*0046*/ 	.short	(.L_1186 - .L_1185)


	//   ....[0]....
.L_1185:
        /*0048*/ 	.word	0x00002680


	//   ....[1]....
        /*004c*/ 	.word	0x000026e0


	//   ....[2]....
        /*0050*/ 	.word	0x00002730


	//   ....[3]....
        /*0054*/ 	.word	0x00002c70


	//   ....[4]....
        /*0058*/ 	.word	0x00002d20


	//   ....[5]....
        /*005c*/ 	.word	0x00002e10


	//----- nvinfo : EIATTR_VRC_CTA_INIT_COUNT
	.align		4
.L_1186:
        /*0060*/ 	.byte	0x02, 0x4a
	.zero		1
	.zero		1


	//----- nvinfo : EIATTR_EXIT_INSTR_OFFSETS
	.align		4
        /*0064*/ 	.byte	0x04, 0x1c
        /*0066*/ 	.short	(.L_1188 - .L_1187)


	//   ....[0]....
.L_1187:
        /*0068*/ 	.word	0x00005420


	//   ....[1]....
        /*006c*/ 	.word	0x00005980


	//----- nvinfo : EIATTR_CRS_STACK_SIZE
	.align		4
.L_1188:
        /*0070*/ 	.byte	0x04, 0x1e
        /*0072*/ 	.short	(.L_1190 - .L_1189)
.L_1189:
        /*0074*/ 	.word	0x00000000


	//----- nvinfo : EIATTR_CBANK_PARAM_SIZE
	.align		4
.L_1190:
        /*0078*/ 	.byte	0x03, 0x19
        /*007a*/ 	.short	0x01d0


	//----- nvinfo : EIATTR_PARAM_CBANK
	.align		4
        /*007c*/ 	.byte	0x04, 0x0a
        /*007e*/ 	.short	(.L_1192 - .L_1191)
	.align		4
.L_1191:
        /*0080*/ 	.word	index@(.nv.constant0._ZN5flash32flash_fwd_splitkv_combine_kernelI23Flash_fwd_kernel_traitsILi96ELi64ELi128ELi4ELb0ELb0EN7cutlass10bfloat16_tE19Flash_kernel_traitsILi96ELi64ELi128ELi4ES3_EELi16ELi7ELb1EEEvNS_16Flash_fwd_paramsE)
        /*0084*/ 	.short	0x0380
        /*0086*/ 	.short	0x01d0


	//----- nvinfo : EIATTR_SW_WAR
	.align		4
.L_1192:
        /*0088*/ 	.byte	0x04, 0x36
        /*008a*/ 	.short	(.L_1194 - .L_1193)
.L_1193:
        /*008c*/ 	.word	0x00000008
.L_1194:


//--------------------- .nv.info._ZN5flash32flash_fwd_splitkv_combine_kernelI23Flash_fwd_kernel_traitsILi96ELi64ELi128ELi4ELb0ELb0EN7cutlass10bfloat16_tE19Flash_kernel_traitsILi96ELi64ELi128ELi4ES3_EELi16ELi6ELb1EEEvNS_16Flash_fwd_paramsE --------------------------
	.section	.nv.info._ZN5flash32flash_fwd_splitkv_combine_kernelI23Flash_fwd_kernel_traitsILi96ELi64ELi128ELi4ELb0ELb0EN7cutlass10bfloat16_tE19Flash_kernel_traitsILi96ELi64ELi128ELi4ES3_EELi16ELi6ELb1EEEvNS_16Flash_fwd_paramsE,"",@"SHT_CUDA_INFO"
	.sectionflags	@""
	.align	4


	//----- nvinfo : EIATTR_CUDA_API_VERSION
	.align		4
        /*0000*/ 	.byte	0x04, 0x37
        /*0002*/ 	.short	(.L_1196 - .L_1195)
.L_1195:
        /*0004*/ 	.word	0x00000082


	//----- nvinfo : EIATTR_KPARAM_INFO
	.align		4
.L_1196:
        /*0008*/ 	.byte	0x04, 0x17
        /*000a*/ 	.short	(.L_1198 - .L_1197)
.L_1197:
        /*000c*/ 	.word	0x00000000
        /*0010*/ 	.short	0x0000
        /*0012*/ 	.short	0x0000
        /*0014*/ 	.byte	0x00, 0xf0, 0x41, 0x07


	//----- nvinfo : EIATTR_SPARSE_MMA_MASK
	.align		4
.L_1198:
        /*0018*/ 	.byte	0x03, 0x50
        /*001a*/ 	.short	0x0000


	//----- nvinfo : EIATTR_MAXREG_COUNT
	.align		4
        /*001c*/ 	.byte	0x03, 0x1b
        /*001e*/ 	.short	0x00ff


	//----- nvinfo : EIATTR_NUM_BARRIERS
	.align		4
        /*0020*/ 	.byte	0x02, 0x4c
        /*0022*/ 	.byte	0x01
	.zero		1


	//----- nvinfo : EIATTR_MERCURY_ISA_VERSION
	.align		4
        /*0024*/ 	.byte	0x03, 0x5f
        /*0026*/ 	.short	0x0101


	//----- nvinfo : EIATTR_COOP_GROUP_MASK_REGIDS
	.align		4
        /*0028*/ 	.byte	0x04, 0x29
        /*002a*/ 	.short	(.L_1200 - .L_1199)


	//   ....[0]....
.L_1199:
        /*002c*/ 	.word	0xffffffff


	//   ....[1]....
        /*0030*/ 	.word	0xffffffff


	//   ....[2]....
        /*0034*/ 	.word	0xffffffff


	//   ....[3]....
        /*0038*/ 	.word	0xffffffff


	//   ....[4]....
        /*003c*/ 	.word	0xffffffff


	//   ....[5]....
        /*0040*/ 	.word	0xffffffff


	//----- nvinfo : EIATTR_COOP_GROUP_INSTR_OFFSETS
	.align		4
.L_1200:
        /*0044*/ 	.byte	0x04, 0x28
        /*0046*/ 	.short	(.L_1202 - .L_1201)


	//   ....[0]....
.L_1201:
        /*0048*/ 	.word	0x00001ea0


	//   ....[1]....
        /*004c*/ 	.word	0x00001f70


	//   ....[2]....
        /*0050*/ 	.word	0x00001fd0


	//   ....[3]....
        /*0054*/ 	.word	0x00002340


	//   ....[4]....
        /*0058*/ 	.word	0x00002360


	//   ....[5]....
        /*005c*/ 	.word	0x000023a0


	//----- nvinfo : EIATTR_VRC_CTA_INIT_COUNT
	.align		4
.L_1202:
        /*0060*/ 	.byte	0x02, 0x4a
	.zero		1
	.zero		1


	//----- nvinfo : EIATTR_EXIT_INSTR_OFFSETS
	.align		4
        /*0064*/ 	.byte	0x04, 0x1c
        /*0066*/ 	.short	(.L_1204 - .L_1203)


	//   ....[0]....
.L_1203:
        /*0068*/ 	.word	0x000045a0


	//   ....[1]....
        /*006c*/ 	.word	0x00004b00


	//----- nvinfo : EIATTR_CRS_STACK_SIZE
	.align		4
.L_1204:
        /*0070*/ 	.byte	0x04, 0x1e
        /*0072*/ 	.short	(.L_1206 - .L_1205)
.L_1205:
        /*0074*/ 	.word	0x00000000


	//----- nvinfo : EIATTR_CBANK_PARAM_SIZE
	.align		4
.L_1206:
        /*0078*/ 	.byte	0x03, 0x19
        /*007a*/ 	.short	0x01d0


	//----- nvinfo : EIATTR_PARAM_CBANK
	.align		4
        /*007c*/ 	.byte	0x04, 0x0a
        /*007e*/ 	.short	(.L_1208 - .L_1207)
	.align		4
.L_1207:
        /*0080*/ 	.word	index@(.nv.constant0._ZN5flash32flash_fwd_splitkv_combine_kernelI23Flash_fwd_kernel_traitsILi96ELi64ELi128ELi4ELb0ELb0EN7cutlass10bfloat16_tE19Flash_kernel_traitsILi96ELi64ELi128ELi4ES3_EELi16ELi6ELb1EEEvNS_16Flash_fwd_paramsE)
        /*0084*/ 	.short	0x0380
        /*0086*/ 	.short	0x01d0


	//----- nvinfo : EIATTR_SW_WAR
	.align		4
.L_1208:
        /*0088*/ 	.byte	0x04, 0x36
        /*008a*/ 	.short	(.L_1210 - .L_1209)
.L_1209:
        /*008c*/ 	.word	0x00000008
.L_1210:


//--------------------- .nv.info._ZN5flash32flash_fwd_splitkv_combine_kernelI23Flash_fwd_kernel_traitsILi96ELi64ELi128ELi4ELb0ELb0EN7cutlass10bfloat16_tE19Flash_kernel_traitsILi96ELi64ELi128ELi4ES3_EELi16ELi5ELb1EEEvNS_16Flash_fwd_paramsE --------------------------
	.section	.nv.info._ZN5flash32flash_fwd_splitkv_combine_kernelI23Flash_fwd_kernel_traitsILi96ELi64ELi128ELi4ELb0ELb0EN7cutlass10bfloat16_tE19Flash_kernel_traitsILi96ELi64ELi128ELi4ES3_EELi16ELi5ELb1EEEvNS_16Flash_fwd_paramsE,"",@"SHT_CUDA_INFO"
	.sectionflags	@""
	.align	4


	//----- nvinfo : EIATTR_CUDA_API_VERSION
	.align		4
        /*0000*/ 	.byte	0x04, 0x37
        /*0002*/ 	.short	(.L_1212 - .L_1211)
.L_1211:
        /*0004*/ 	.word	0x00000082


	//----- nvinfo : EIATTR_KPARAM_INFO
	.align		4
.L_1212:
        /*0008*/ 	.byte	0x04, 0x17
        /*000a*/ 	.short	(.L_1214 - .L_1213)
.L_1213:
        /*000c*/ 	.word	0x00000000
        /*0010*/ 	.short	0x0000
        /*0012*/ 	.short	0x0000
        /*0014*/ 	.byte	0x00, 0xf0, 0x41, 0x07


	//----- nvinfo : EIATTR_SPARSE_MMA_MASK
	.align		4
.L_1214:
        /*0018*/ 	.byte	0x03, 0x50
        /*001a*/ 	.short	0x0000


	//----- nvinfo : EIATTR_MAXREG_COUNT
	.align		4
        /*001c*/ 	.byte	0x03, 0x1b
        /*001e*/ 	.short	0x00ff


	//----- nvinfo : EIATTR_NUM_BARRIERS
	.align		4
        /*0020*/ 	.byte	0x02, 0x4c
        /*0022*/ 	.byte	0x01
	.zero		1


	//----- nvinfo : EIATTR_MERCURY_ISA_VERSION
	.align		4
        /*0024*/ 	.byte	0x03, 0x5f
        /*0026*/ 	.short	0x0101


	//----- nvinfo : EIATTR_COOP_GROUP_MASK_REGIDS
	.align		4
        /*0028*/ 	.byte	0x04, 0x29
        /*002a*/ 	.short	(.L_1216 - .L_1215)


	//   ....[0]....
.L_1215:
        /*002c*/ 	.word	0xffffffff


	//   ....[1]....
        /*0030*/ 	.word	0xffffffff


	//   ....[2]....
        /*0034*/ 	.word	0xffffffff


	//   ....[3]....
        /*0038*/ 	.word	0xffffffff


	//   ....[4]....
        /*003c*/ 	.word	0xffffffff


	//   ....[5]....
        /*0040*/ 	.word	0xffffffff


	//----- nvinfo : EIATTR_COOP_GROUP_INSTR_OFFSETS
	.align		4
.L_1216:
        /*0044*/ 	.byte	0x04, 0x28
        /*0046*/ 	.short	(.L_1218 - .L_1217)


	//   ....[0]....
.L_1217:
        /*0048*/ 	.word	0x00001a00


	//   ....[1]....
        /*004c*/ 	.word	0x00001a90


	//   ....[2]....
        /*0050*/ 	.word	0x00001ae0


	//   ....[3]....
        /*0054*/ 	.word	0x00001d00


	//   ....[4]....
        /*0058*/ 	.word	0x00001d70


	//   ....[5]....
        /*005c*/ 	.word	0x00001e90


	//----- nvinfo : EIATTR_VRC_CTA_INIT_COUNT
	.align		4
.L_1218:
        /*0060*/ 	.byte	0x02, 0x4a
	.zero		1
	.zero		1


	//----- nvinfo : EIATTR_EXIT_INSTR_OFFSETS
	.align		4
        /*0064*/ 	.byte	0x04, 0x1c
        /*0066*/ 	.short	(.L_1220 - .L_1219)


	//   ....[0]....
.L_1219:
        /*0068*/ 	.word	0x00003ef0


	//   ....[1]....
        /*006c*/ 	.word	0x00004430


	//----- nvinfo : EIATTR_CRS_STACK_SIZE
	.align		4
.L_1220:
        /*0070*/ 	.byte	0x04, 0x1e
        /*0072*/ 	.short	(.L_1222 - .L_1221)
.L_1221:
        /*0074*/ 	.word	0x00000000


	//----- nvinfo : EIATTR_CBANK_PARAM_SIZE
	.align		4
.L_1222:
        /*0078*/ 	.byte	0x03, 0x19
        /*007a*/ 	.short	0x01d0


	//----- nvinfo : EIATTR_PARAM_CBANK
	.align		4
        /*007c*/ 	.byte	0x04, 0x0a
        /*007e*/ 	.short	(.L_1224 - .L_1223)
	.align		4
.L_1223:
        /*0080*/ 	.word	index@(.nv.constant0._ZN5flash32flash_fwd_splitkv_combine_kernelI23Flash_fwd_kernel_traitsILi96ELi64ELi128ELi4ELb0ELb0EN7cutlass10bfloat16_tE19Flash_kernel_traitsILi96ELi64ELi128ELi4ES3_EELi16ELi5ELb1EEEvNS_16Flash_fwd_paramsE)
        /*0084*/ 	.short	0x0380
        /*0086*/ 	.short	0x01d0


	//----- nvinfo : EIATTR_SW_WAR
	.align		4
.L_1224:
        /*0088*/ 	.byte	0x04, 0x36
        /*008a*/ 	.short	(.L_1226 - .L_1225)
.L_1225:
        /*008c*/ 	.word	0x00000008
.L_1226:


//--------------------- .nv.info._ZN5flash32flash_fwd_splitkv_combine_kernelI23Flash_fwd_kernel_traitsILi96ELi64ELi128ELi4ELb0ELb0EN7cutlass10bfloat16_tE19Flash_kernel_traitsILi96ELi64ELi128ELi4ES3_EELi16ELi4ELb1EEEvNS_16Flash_fwd_paramsE --------------------------
	.section	.nv.info._ZN5flash32flash_fwd_splitkv_combine_kernelI23Flash_fwd_kernel_traitsILi96ELi64ELi128ELi4ELb0ELb0EN7cutlass10bfloat16_tE19Flash_kernel_traitsILi96ELi64ELi128ELi4ES3_EELi16ELi4ELb1EEEvNS_16Flash_fwd_paramsE,"",@"SHT_CUDA_INFO"
	.sectionflags	@""
	.align	4


	//----- nvinfo : EIATTR_CUDA_API_VERSION
	.align		4
        /*0000*/ 	.byte	0x04, 0x37
        /*0002*/ 	.short	(.L_1228 - .L_1227)
.L_1227:
        /*0004*/ 	.word	0x00000082


	//----- nvinfo : EIATTR_KPARAM_INFO
	.align		4
.L_1228:
        /*0008*/ 	.byte	0x04, 0x17
        /*000a*/ 	.short	(.L_1230 - .L_1229)
.L_1229:
        /*000c*/ 	.word	0x00000000
        /*0010*/ 	.short	0x0000
        /*0012*/ 	.short	0x0000
        /*0014*/ 	.byte	0x00, 0xf0, 0x41, 0x07


	//----- nvinfo : EIATTR_SPARSE_MMA_MASK
	.align		4
.L_1230:
        /*0018*/ 	.byte	0x03, 0x50
        /*001a*/ 	.short	0x0000


	//----- nvinfo : EIATTR_MAXREG_COUNT
	.align		4
        /*001c*/ 	.byte	0x03, 0x1b
        /*001e*/ 	.short	0x00ff


	//----- nvinfo : EIATTR_NUM_BARRIERS
	.align		4
        /*0020*/ 	.byte	0x02, 0x4c
        /*0022*/ 	.byte	0x01
	.zero		1


	//----- nvinfo : EIATTR_MERCURY_ISA_VERSION
	.align		4
        /*0024*/ 	.byte	0x03, 0x5f
        /*0026*/ 	.short	0x0101


	//----- nvinfo : EIATTR_COOP_GROUP_MASK_REGIDS
	.align		4
        /*0028*/ 	.byte	0x04, 0x29
        /*002a*/ 	.short	(.L_1232 - .L_1231)


	//   ....[0]....
.L_1231:
        /*002c*/ 	.word	0xffffffff


	//   ....[1]....
        /*0030*/ 	.word	0xffffffff


	//   ....[2]....
        /*0034*/ 	.word	0xffffffff


	//   ....[3]....
        /*0038*/ 	.word	0xffffffff


	//   ....[4]....
        /*003c*/ 	.word	0xffffffff


	//   ....[5]....
        /*0040*/ 	.word	0xffffffff


	//----- nvinfo : EIATTR_COOP_GROUP_INSTR_OFFSETS
	.align		4
.L_1232:
        /*0044*/ 	.byte	0x04, 0x28
        /*0046*/ 	.short	(.L_1234 - .L_1233)


	//   ....[0]....
.L_1233:
        /*0048*/ 	.word	0x000018f0


	//   ....[1]....
        /*004c*/ 	.word	0x00001960


	//   ....[2]....
        /*0050*/ 	.word	0x000019b0


	//   ....[3]....
        /*0054*/ 	.word	0x00001b40


	//   ....[4]....
        /*0058*/ 	.word	0x00001bb0


	//   ....[5]....
        /*005c*/ 	.word	0x00001cd0


	//----- nvinfo : EIATTR_VRC_CTA_INIT_COUNT
	.align		4
.L_1234:
        /*0060*/ 	.byte	0x02, 0x4a
	.zero		1
	.zero		1


	//----- nvinfo : EIATTR_EXIT_INSTR_OFFSETS
	.align		4
        /*0064*/ 	.byte	0x04, 0x1c
        /*0066*/ 	.short	(.L_1236 - .L_1235)


	//   ....[0]....
.L_1235:
        /*0068*/ 	.word	0x00003d00


	//   ....[1]....
        /*006c*/ 	.word	0x00004240


	//----- nvinfo : EIATTR_CRS_STACK_SIZE
	.align		4
.L_1236:
        /*0070*/ 	.byte	0x04, 0x1e
        /*0072*/ 	.short	(.L_1238 - .L_1237)
.L_1237:
        /*0074*/ 	.word	0x00000000


	//----- nvinfo : EIATTR_CBANK_PARAM_SIZE
	.align		4
.L_1238:
        /*0078*/ 	.byte	0x03, 0x19
        /*007a*/ 	.short	0x01d0


	//----- nvinfo : EIATTR_PARAM_CBANK
	.align		4
        /*007c*/ 	.byte	0x04, 0x0a
        /*007e*/ 	.short	(.L_1240 - .L_1239)
	.align		4
.L_1239:
        /*0080*/ 	.word	index@(.nv.constant0._ZN5flash32flash_fwd_splitkv_combine_kernelI23Flash_fwd_kernel_traitsILi96ELi64ELi128ELi4ELb0ELb0EN7cutlass10bfloat16_tE19Flash_kernel_traitsILi96ELi64ELi128ELi4ES3_EELi16ELi4ELb1EEEvNS_16Flash_fwd_paramsE)
        /*0084*/ 	.short	0x0380
        /*0086*/ 	.short	0x01d0


	//----- nvinfo : EIATTR_SW_WAR
	.align		4
.L_1240:
        /*0088*/ 	.byte	0x04, 0x36
        /*008a*/ 	.short	(.L_1242 - .L_1241)
.L_1241:
        /*008c*/ 	.word	0x00000008
.L_1242:


//--------------------- .nv.info._ZN5flash32flash_fwd_splitkv_combine_kernelI23Flash_fwd_kernel_traitsILi96ELi64ELi128ELi4ELb0ELb0EN7cutlass10bfloat16_tE19Flash_kernel_traitsILi96ELi64ELi128ELi4ES3_EELi16ELi3ELb1EEEvNS_16Flash_fwd_paramsE --------------------------
	.section	.nv.info._ZN5flash32flash_fwd_splitkv_combine_kernelI23Flash_fwd_kernel_traitsILi96ELi64ELi128ELi4ELb0ELb0EN7cutlass10bfloat16_tE19Flash_kernel_traitsILi96ELi64ELi128ELi4ES3_EELi16ELi3ELb1EEEvNS_16Flash_fwd_paramsE,"",@"SHT_CUDA_INFO"
	.sectionflags	@""
	.align	4


	//----- nvinfo : EIATTR_CUDA_API_VERSION
	.align		4
        /*0000*/ 	.byte	0x04, 0x37
        /*0002*/ 	.short	(.L_1244 - .L_1243)
.L_1243:
        /*0004*/ 	.word	0x00000082


	//----- nvinfo : EIATTR_KPARAM_INFO
	.align		4
.L_1244:
        /*0008*/ 	.byte	0x04, 0x17
        /*000a*/ 	.short	(.L_1246 - .L_1245)
.L_1245:
        /*000c*/ 	.word	0x00000000
        /*0010*/ 	.short	0x0000
        /*0012*/ 	.short	0x0000
        /*0014*/ 	.byte	0x00, 0xf0, 0x41, 0x07


	//----- nvinfo : EIATTR_SPARSE_MMA_MASK
	.align		4
.L_1246:
        /*0018*/ 	.byte	0x03, 0x50
        /*001a*/ 	.short	0x0000


	//----- nvinfo : EIATTR_MAXREG_COUNT
	.align		4
        /*001c*/ 	.byte	0x03, 0x1b
        /*001e*/ 	.short	0x00ff


	//----- nvinfo : EIATTR_NUM_BARRIERS
	.align		4
        /*0020*/ 	.byte	0x02, 0x4c
        /*0022*/ 	.byte	0x01
	.zero		1


	//----- nvinfo : EIATTR_MERCURY_ISA_VERSION
	.align		4
        /*0024*/ 	.byte	0x03, 0x5f
        /*0026*/ 	.short	0x0101


	//----- nvinfo : EIATTR_COOP_GROUP_MASK_REGIDS
	.align		4
        /*0028*/ 	.byte	0x04, 0x29
        /*002a*/ 	.short	(.L_1248 - .L_1247)


	//   ....[0]....
.L_1247:
        /*002c*/ 	.word	0xffffffff


	//   ....[1]....
        /*0030*/ 	.word	0xffffffff


	//   ....[2]....
        /*0034*/ 	.word	0xffffffff


	//   ....[3]....
        /*0038*/ 	.word	0xffffffff


	//   ....[4]....
        /*003c*/ 	.word	0xffffffff


	//   ....[5]....
        /*0040*/ 	.word	0xffffffff


	//----- nvinfo : EIATTR_COOP_GROUP_INSTR_OFFSETS
	.align		4
.L_1248:
        /*0044*/ 	.byte	0x04, 0x28
        /*0046*/ 	.short	(.L_1250 - .L_1249)


	//   ....[0]....
.L_1249:
        /*0048*/ 	.word	0x00001a10


	//   ....[1]....
        /*004c*/ 	.word	0x00001a90


	//   ....[2]....
        /*0050*/ 	.word	0x00001ad0


	//   ....[3]....
        /*0054*/ 	.word	0x00001bf0


	//   ....[4]....
        /*0058*/ 	.word	0x00001cd0


	//   ....[5]....
        /*005c*/ 	.word	0x00001d00


	//----- nvinfo : EIATTR_VRC_CTA_INIT_COUNT
	.align		4
.L_1250:
        /*0060*/ 	.byte	0x02, 0x4a
	.zero		1
	.zero		1


	//----- nvinfo : EIATTR_EXIT_INSTR_OFFSETS
	.align		4
        /*0064*/ 	.byte	0x04, 0x1c
        /*0066*/ 	.short	(.L_1252 - .L_1251)


	//   ....[0]....
.L_1251:
        /*0068*/ 	.word	0x00003b70


	//   ....[1]....
        /*006c*/ 	.word	0x000040b0


	//----- nvinfo : EIATTR_CRS_STACK_SIZE
	.align		4
.L_1252:
        /*0070*/ 	.byte	0x04, 0x1e
        /*0072*/ 	.short	(.L_1254 - .L_1253)
.L_1253:
        /*0074*/ 	.word	0x00000000


	//----- nvinfo : EIATTR_CBANK_PARAM_SIZE
	.align		4
.L_1254:
        /*0078*/ 	.byte	0x03, 0x19
        /*007a*/ 	.short	0x01d0


	//----- nvinfo : EIATTR_PARAM_CBANK
	.align		4
        /*007c*/ 	.byte	0x04, 0x0a
        /*007e*/ 	.short	(.L_1256 - .L_1255)
	.align		4
.L_1255:
        /*0080*/ 	.word	index@(.nv.constant0._ZN5flash32flash_fwd_splitkv_combine_kernelI23Flash_fwd_kernel_traitsILi96ELi64ELi128ELi4ELb0ELb0EN7cutlass10bfloat16_tE19Flash_kernel_traitsILi96ELi64ELi128ELi4ES3_EELi16ELi3ELb1EEEvNS_16Flash_fwd_paramsE)
        /*0084*/ 	.short	0x0380
        /*0086*/ 	.short	0x01d0


	//----- nvinfo : EIATTR_SW_WAR
	.align		4
.L_1256:
        /*0088*/ 	.byte	0x04, 0x36
        /*008a*/ 	.short	(.L_1258 - .L_1257)
.L_1257:
        /*008c*/ 	.word	0x00000008
.L_1258:


//--------------------- .nv.info._ZN5flash32flash_fwd_splitkv_combine_kernelI23Flash_fwd_kernel_traitsILi96ELi64ELi128ELi4ELb0ELb0EN7cutlass10bfloat16_tE19Flash_kernel_traitsILi96ELi64ELi128ELi4ES3_EELi16ELi2ELb1EEEvNS_16Flash_fwd_paramsE --------------------------
	.section	.nv.info._ZN5flash32flash_fwd_splitkv_combine_kernelI23Flash_fwd_kernel_traitsILi96ELi64ELi128ELi4ELb0ELb0EN7cutlass10bfloat16_tE19Flash_kernel_traitsILi96ELi64ELi128ELi4ES3_EELi16ELi2ELb1EEEvNS_16Flash_fwd_paramsE,"",@"SHT_CUDA_INFO"
	.sectionflags	@""
	.align	4


	//----- nvinfo : EIATTR_CUDA_API_VERSION
	.align		4
        /*0000*/ 	.byte	0x04, 0x37
        /*0002*/ 	.short	(.L_1260 - .L_1259)
.L_1259:
        /*0004*/ 	.word	0x00000082


	//----- nvinfo : EIATTR_KPARAM_INFO
	.align		4
.L_1260:
        /*0008*/ 	.byte	0x04, 0x17
        /*000a*/ 	.short	(.L_1262 - .L_1261)
.L_1261:
        /*000c*/ 	.word	0x00000000
        /*0010*/ 	.short	0x0000
        /*0012*/ 	.short	0x0000
        /*0014*/ 	.byte	0x00, 0xf0, 0x41, 0x07


	//----- nvinfo : EIATTR_SPARSE_MMA_MASK
	.align		4
.L_1262:
        /*0018*/ 	.byte	0x03, 0x50
        /*001a*/ 	.short	0x0000


	//----- nvinfo : EIATTR_MAXREG_COUNT
	.align		4
        /*001c*/ 	.byte	0x03, 0x1b
        /*001e*/ 	.short	0x00ff


	//----- nvinfo : EIATTR_NUM_BARRIERS
	.align		4
        /*0020*/ 	.byte	0x02, 0x4c
        /*0022*/ 	.byte	0x01
	.zero		1


	//----- nvinfo : EIATTR_MERCURY_ISA_VERSION
	.align		4
        /*0024*/ 	.byte	0x03, 0x5f
        /*0026*/ 	.short	0x0101


	//----- nvinfo : EIATTR_COOP_GROUP_MASK_REGIDS
	.align		4
        /*0028*/ 	.byte	0x04, 0x29
        /*002a*/ 	.short	(.L_1264 - .L_1263)


	//   ....[0]....
.L_1263:
        /*002c*/ 	.word	0xffffffff


	//   ....[1]....
        /*0030*/ 	.word	0xffffffff


	//   ....[2]....
        /*0034*/ 	.word	0xffffffff


	//   ....[3]....
        /*0038*/ 	.word	0xffffffff


	//----- nvinfo : EIATTR_COOP_GROUP_INSTR_OFFSETS
	.align		4
.L_1264:
        /*003c*/ 	.byte	0x04, 0x28
        /*003e*/ 	.short	(.L_1266 - .L_1265)


	//   ....[0]....
.L_1265:
        /*0040*/ 	.word	0x00001a00


	//   ....[1]....
        /*0044*/ 	.word	0x00001ab0


	//   ....[2]....
        /*0048*/ 	.word	0x00001bf0


	//   ....[3]....
        /*004c*/ 	.word	0x00001c20


	//----- nvinfo : EIATTR_VRC_CTA_INIT_COUNT
	.align		4
.L_1266:
        /*0050*/ 	.byte	0x02, 0x4a
	.zero		1
	.zero		1


	//----- nvinfo : EIATTR_EXIT_INSTR_OFFSETS
	.align		4
        /*0054*/ 	.byte	0x04, 0x1c
        /*0056*/ 	.short	(.L_1268 - .L_1267)


	//   ....[0]....
.L_1267:
        /*0058*/ 	.word	0x00003b30


	//   ....[1]....
        /*005c*/ 	.word	0x00004060


	//----- nvinfo : EIATTR_CRS_STACK_SIZE
	.align		4
.L_1268:
        /*0060*/ 	.byte	0x04, 0x1e
        /*0062*/ 	.short	(.L_1270 - .L_1269)
.L_1269:
        /*0064*/ 	.word	0x00000000


	//----- nvinfo : EIATTR_CBANK_PARAM_SIZE
	.align		4
.L_1270:
        /*0068*/ 	.byte	0x03, 0x19
        /*006a*/ 	.short	0x01d0


	//----- nvinfo : EIATTR_PARAM_CBANK
	.align		4
        /*006c*/ 	.byte	0x04, 0x0a
        /*006e*/ 	.short	(.L_1272 - .L_1271)
	.align		4
.L_1271:
        /*0070*/ 	.word	index@(.nv.constant0._ZN5flash32flash_fwd_splitkv_combine_kernelI23Flash_fwd_kernel_traitsILi96ELi64ELi128ELi4ELb0ELb0EN7cutlass10bfloat16_tE19Flash_kernel_traitsILi96ELi64ELi128ELi4ES3_EELi16ELi2ELb1EEEvNS_16Flash_fwd_paramsE)
        /*0074*/ 	.short	0x0380
        /*0076*/ 	.short	0x01d0


	//----- nvinfo : EIATTR_SW_WAR
	.align		4
.L_1272:
        /*0078*/ 	.byte	0x04, 0x36
        /*007a*/ 	.short	(.L_1274 - .L_1273)
.L_1273:
        /*007c*/ 	.word	0x00000008
.L_1274:


//--------------------- .nv.info._ZN5flash32flash_fwd_splitkv_combine_kernelI23Flash_fwd_kernel_traitsILi96ELi64ELi128ELi4ELb0ELb0EN7cutlass10bfloat16_tE19Flash_kernel_traitsILi96ELi64ELi128ELi4ES3_EELi16ELi1ELb1EEEvNS_16Flash_fwd_paramsE --------------------------
	.section	.nv.info._ZN5flash32flash_fwd_splitkv_combine_kernelI23Flash_fwd_kernel_traitsILi96ELi64ELi128ELi4ELb0ELb0EN7cutlass10bfloat16_tE19Flash_kernel_traitsILi96ELi64ELi128ELi4ES3_EELi16ELi1ELb1EEEvNS_16Flash_fwd_paramsE,"",@"SHT_CUDA_INFO"
	.sectionflags	@""
	.align	4


	//----- nvinfo : EIATTR_CUDA_API_VERSION
	.align		4
        /*0000*/ 	.byte	0x04, 0x37
        /*0002*/ 	.short	(.L_1276 - .L_1275)
.L_1275:
        /*0004*/ 	.word	0x00000082


	//----- nvinfo : EIATTR_KPARAM_INFO
	.align		4
.L_1276:
        /*0008*/ 	.byte	0x04, 0x17
        /*000a*/ 	.short	(.L_1278 - .L_1277)
.L_1277:
        /*000c*/ 	.word	0x00000000
        /*0010*/ 	.short	0x0000
        /*0012*/ 	.short	0x0000
        /*0014*/ 	.byte	0x00, 0xf0, 0x41, 0x07


	//----- nvinfo : EIATTR_SPARSE_MMA_MASK
	.align		4
.L_1278:
        /*0018*/ 	.byte	0x03, 0x50
        /*001a*/ 	.short	0x0000


	//----- nvinfo : EIATTR_MAXREG_COUNT
	.align		4
        /*001c*/ 	.byte	0x03, 0x1b
        /*001e*/ 	.short	0x00ff


	//----- nvinfo : EIATTR_NUM_BARRIERS
	.align		4
        /*0020*/ 	.byte	0x02, 0x4c
        /*0022*/ 	.byte	0x01
	.zero		1


	//----- nvinfo : EIATTR_MERCURY_ISA_VERSION
	.align		4
        /*0024*/ 	.byte	0x03, 0x5f
        /*0026*/ 	.short	0x0101


	//----- nvinfo : EIATTR_COOP_GROUP_MASK_REGIDS
	.align		4
        /*0028*/ 	.byte	0x04, 0x29
        /*002a*/ 	.short	(.L_1280 - .L_1279)


	//   ....[0]....
.L_1279:
        /*002c*/ 	.word	0xffffffff


	//   ....[1]....
        /*0030*/ 	.word	0xffffffff


	//----- nvinfo : EIATTR_COOP_GROUP_INSTR_OFFSETS
	.align		4
.L_1280:
        /*0034*/ 	.byte	0x04, 0x28
        /*0036*/ 	.short	(.L_1282 - .L_1281)


	//   ....[0]....
.L_1281:
        /*0038*/ 	.word	0x00001a20


	//   ....[1]....
        /*003c*/ 	.word	0x00001c50


	//----- nvinfo : EIATTR_VRC_CTA_INIT_COUNT
	.align		4
.L_1282:
        /*0040*/ 	.byte	0x02, 0x4a
	.zero		1
	.zero		1


	//----- nvinfo : EIATTR_EXIT_INSTR_OFFSETS
	.align		4
        /*0044*/ 	.byte	0x04, 0x1c
        /*0046*/ 	.short	(.L_1284 - .L_1283)


	//   ....[0]....
.L_1283:
        /*0048*/ 	.word	0x00003b10


	//   ....[1]....
        /*004c*/ 	.word	0x00004040


	//----- nvinfo : EIATTR_CRS_STACK_SIZE
	.align		4
.L_1284:
        /*0050*/ 	.byte	0x04, 0x1e
        /*0052*/ 	.short	(.L_1286 - .L_1285)
.L_1285:
        /*0054*/ 	.word	0x00000000


	//----- nvinfo : EIATTR_CBANK_PARAM_SIZE
	.align		4
.L_1286:
        /*0058*/ 	.byte	0x03, 0x19
        /*005a*/ 	.short	0x01d0


	//----- nvinfo : EIATTR_PARAM_CBANK
	.align		4
        /*005c*/ 	.byte	0x04, 0x0a
        /*005e*/ 	.short	(.L_1288 - .L_1287)
	.align		4
.L_1287:
        /*0060*/ 	.word	index@(.nv.constant0._ZN5flash32flash_fwd_splitkv_combine_kernelI23Flash_fwd_kernel_traitsILi96ELi64ELi128ELi4ELb0ELb0EN7cutlass10bfloat16_tE19Flash_kernel_traitsILi96ELi64ELi128ELi4ES3_EELi16ELi1ELb1EEEvNS_16Flash_fwd_paramsE)
        /*0064*/ 	.short	0x0380
        /*0066*/ 	.short	0x01d0


	//----- nvinfo : EIATTR_SW_WAR
	.align		4
.L_1288:
        /*0068*/ 	.byte	0x04, 0x36
        /*006a*/ 	.short	(.L_1290 - .L_1289)
.L_1289:
        /*006c*/ 	.word	0x00000008
.L_1290:


//--------------------- .nv.info._ZN5flash24flash_fwd_splitkv_kernelI23Flash_fwd_kernel_traitsILi96ELi64ELi128ELi4ELb0ELb0EN7cutlass10bfloat16_tE19Flash_kernel_traitsILi96ELi64ELi128ELi4ES3_EELb0ELb0ELb0ELb0ELb1ELb0ELb0ELb0EEEvNS_16Flash_fwd_paramsE --------------------------
	.section	.nv.info._ZN5flash24flash_fwd_splitkv_kernelI23Flash_fwd_kernel_traitsILi96ELi64ELi128ELi4ELb0ELb0EN7cutlass10bfloat16_tE19Flash_kernel_traitsILi96ELi64ELi128ELi4ES3_EELb0ELb0ELb0ELb0ELb1ELb0ELb0ELb0EEEvNS_16Flash_fwd_paramsE,"",@"SHT_CUDA_INFO"
	.sectionflags	@""
	.align	4


	//----- nvinfo : EIATTR_CUDA_API_VERSION
	.align		4
        /*0000*/ 	.byte	0x04, 0x37
        /*0002*/ 	.short	(.L_1292 - .L_1291)
.L_1291:
        /*0004*/ 	.word	0x00000082


	//----- nvinfo : EIATTR_KPARAM_INFO
	.align		4
.L_1292:
        /*0008*/ 	.byte	0x04, 0x17
        /*000a*/ 	.short	(.L_1294 - .L_1293)
.L_1293:
        /*000c*/ 	.word	0x00000000
        /*0010*/ 	.short	0x0000
        /*0012*/ 	.short	0x0000
        /*0014*/ 	.byte	0x00, 0xf0, 0x41, 0x07


	//----- nvinfo : EIATTR_SPARSE_MMA_MASK
	.align		4
.L_1294:
        /*0018*/ 	.byte	0x03, 0x50
        /*001a*/ 	.short	0x0000


	//----- nvinfo : EIATTR_MAXREG_COUNT
	.align		4
        /*001c*/ 	.byte	0x03, 0x1b
        /*001e*/ 	.short	0x00ff


	//----- nvinfo : EIATTR_NUM_BARRIERS
	.align		4
        /*0020*/ 	.byte	0x02, 0x4c
        /*0022*/ 	.byte	0x01
	.zero		1


	//----- nvinfo : EIATTR_MERCURY_ISA_VERSION
	.align		4
        /*0024*/ 	.byte	0x03, 0x5f
        /*0026*/ 	.short	0x0101


	//----- nvinfo : EIATTR_COOP_GROUP_MASK_REGIDS
	.align		4
        /*0028*/ 	.byte	0x04, 0x29
        /*002a*/ 	.short	(.L_1296 - .L_1295)


	//   ....[0]....
.L_1295:
        /*002c*/ 	.word	0xffffffff


	//   ....[1]....
        /*0030*/ 	.word	0xffffffff


	//   ....[2]....
        /*0034*/ 	.word	0xffffffff


	//   ....[3]....
        /*0038*/ 	.word	0xffffffff


	//   ....[4]....
        /*003c*/ 	.word	0xffffffff


	//   ....[5]....
        /*0040*/ 	.word	0xffffffff


	//   ....[6]....
        /*0044*/ 	.word	0xffffffff


	//   ....[7]....
        /*0048*/ 	.word	0xffffffff


	//   ....[8]....
        /*004c*/ 	.word	0xffffffff


	//   ....[9]....
        /*0050*/ 	.word	0xffffffff


	//   ....[10]....
        /*0054*/ 	.word	0xffffffff


	//   ....[11]....
        /*0058*/ 	.word	0xffffffff


	//   ....[12]....
        /*005c*/ 	.word	0x05000006


	//   ....[13]....
        /*0060*/ 	.word	0x05000006


	//   ....[14]....
        /*0064*/ 	.word	0x05000006


	//   ....[15]....
        /*0068*/ 	.word	0x05000006


	//----- nvinfo : EIATTR_COOP_GROUP_INSTR_OFFSETS
	.align		4
.L_1296:
        /*006c*/ 	.byte	0x04, 0x28
        /*006e*/ 	.short	(.L_1298 - .L_1297)


	//   ....[0]....
.L_1297:
        /*0070*/ 	.word	0x00003dd0


	//   ....[1]....
        /*0074*/ 	.word	0x00003df0


	//   ....[2]....
        /*0078*/ 	.word	0x00003e70


	//   ....[3]....
        /*007c*/ 	.word	0x00003e80


	//   ....[4]....
        /*0080*/ 	.word	0x00006ee0


	//   ....[5]....
        /*0084*/ 	.word	0x00006f00


	//   ....[6]....
        /*0088*/ 	.word	0x00006f30


	//   ....[7]....
        /*008c*/ 	.word	0x00006f40


	//   ....[8]....
        /*0090*/ 	.word	0x00008ae0


	//   ....[9]....
        /*0094*/ 	.word	0x00008af0


	//   ....[10]....
        /*0098*/ 	.word	0x00008b20


	//   ....[11]....
        /*009c*/ 	.word	0x00008b30


	//   ....[12]....
        /*00a0*/ 	.word	0x00009950


	//   ....[13]....
        /*00a4*/ 	.word	0x000099c0


	//   ....[14]....
        /*00a8*/ 	.word	0x00009a20


	//   ....[15]....
        /*00ac*/ 	.word	0x00009a90


	//----- nvinfo : EIATTR_VRC_CTA_INIT_COUNT
	.align		4
.L_1298:
        /*00b0*/ 	.byte	0x02, 0x4a
	.zero		1
	.zero		1


	//----- nvinfo : EIATTR_EXIT_INSTR_OFFSETS
	.align		4
        /*00b4*/ 	.byte	0x04, 0x1c
        /*00b6*/ 	.short	(.L_1300 - .L_1299)


	//   ....[0]....
.L_1299:
        /*00b8*/ 	.word	0x00000090


	//----- nvinfo : EIATTR_CRS_STACK_SIZE
	.align		4
.L_1300:
        /*00bc*/ 	.byte	0x04, 0x1e
        /*00be*/ 	.short	(.L_1302 - .L_1301)
.L_1301:
        /*00c0*/ 	.word	0x00000000


	//----- nvinfo : EIATTR_CBANK_PARAM_SIZE
	.align		4
.L_1302:
        /*00c4*/ 	.byte	0x03, 0x19
        /*00c6*/ 	.short	0x01d0


	//----- nvinfo : EIATTR_PARAM_CBANK
	.align		4
        /*00c8*/ 	.byte	0x04, 0x0a
        /*00ca*/ 	.short	(.L_1304 - .L_1303)
	.align		4
.L_1303:
        /*00cc*/ 	.word	index@(.nv.constant0._ZN5flash24flash_fwd_splitkv_kernelI23Flash_fwd_kernel_traitsILi96ELi64ELi128ELi4ELb0ELb0EN7cutlass10bfloat16_tE19Flash_kernel_traitsILi96ELi64ELi128ELi4ES3_EELb0ELb0ELb0ELb0ELb1ELb0ELb0ELb0EEEvNS_16Flash_fwd_paramsE)
        /*00d0*/ 	.short	0x0380
        /*00d2*/ 	.short	0x01d0


	//----- nvinfo : EIATTR_SW_WAR
	.align		4
.L_1304:
        /*00d4*/ 	.byte	0x04, 0x36
        /*00d6*/ 	.short	(.L_1306 - .L_1305)
.L_1305:
        /*00d8*/ 	.word	0x00000008
.L_1306:


//--------------------- .nv.info._ZN5flash24flash_fwd_splitkv_kernelI23Flash_fwd_kernel_traitsILi96ELi64ELi128ELi4ELb0ELb0EN7cutlass10bfloat16_tE19Flash_kernel_traitsILi96ELi64ELi128ELi4ES3_EELb0ELb0ELb0ELb0ELb1ELb1ELb0ELb0EEEvNS_16Flash_fwd_paramsE --------------------------
	.section	.nv.info._ZN5flash24flash_fwd_splitkv_kernelI23Flash_fwd_kernel_traitsILi96ELi64ELi128ELi4ELb0ELb0EN7cutlass10bfloat16_tE19Flash_kernel_traitsILi96ELi64ELi128ELi4ES3_EELb0ELb0ELb0ELb0ELb1ELb1ELb0ELb0EEEvNS_16Flash_fwd_paramsE,"",@"SHT_CUDA_INFO"
	.sectionflags	@""
	.align	4


	//----- nvinfo : EIATTR_CUDA_API_VERSION
	.align		4
        /*0000*/ 	.byte	0x04, 0x37
        /*0002*/ 	.short	(.L_1308 - .L_1307)
.L_1307:
        /*0004*/ 	.word	0x00000082


	//----- nvinfo : EIATTR_KPARAM_INFO
	.align		4
.L_1308:
        /*0008*/ 	.byte	0x04, 0x17
        /*000a*/ 	.short	(.L_1310 - .L_1309)
.L_1309:
        /*000c*/ 	.word	0x00000000
        /*0010*/ 	.short	0x0000
        /*0012*/ 	.short	0x0000
        /*0014*/ 	.byte	0x00, 0xf0, 0x41, 0x07


	//----- nvinfo : EIATTR_SPARSE_MMA_MASK
	.align		4
.L_1310:
        /*0018*/ 	.byte	0x03, 0x50
        /*001a*/ 	.short	0x0000


	//----- nvinfo : EIATTR_MAXREG_COUNT
	.align		4
        /*001c*/ 	.byte	0x03, 0x1b
        /*001e*/ 	.short	0x00ff


	//----- nvinfo : EIATTR_NUM_BARRIERS
	.align		4
        /*0020*/ 	.byte	0x02, 0x4c
        /*0022*/ 	.byte	0x01
	.zero		1


	//----- nvinfo : EIATTR_MERCURY_ISA_VERSION
	.align		4
        /*0024*/ 	.byte	0x03, 0x5f
        /*0026*/ 	.short	0x0101


	//----- nvinfo : EIATTR_COOP_GROUP_MASK_REGIDS
	.align		4
        /*0028*/ 	.byte	0x04, 0x29
        /*002a*/ 	.short	(.L_1312 - .L_1311)


	//   ....[0]....
.L_1311:
        /*002c*/ 	.word	0xffffffff


	//   ....[1]....
        /*0030*/ 	.word	0xffffffff


	//   ....[2]....
        /*0034*/ 	.word	0xffffffff


	//   ....[3]....
        /*0038*/ 	.word	0xffffffff


	//   ....[4]....
        /*003c*/ 	.word	0xffffffff


	//   ....[5]....
        /*0040*/ 	.word	0xffffffff


	//   ....[6]....
        /*0044*/ 	.word	0xffffffff


	//   ....[7]....
        /*0048*/ 	.word	0xffffffff


	//   ....[8]....
        /*004c*/ 	.word	0xffffffff


	//   ....[9]....
        /*0050*/ 	.word	0xffffffff


	//   ....[10]....
        /*0054*/ 	.word	0xffffffff


	//   ....[11]....
        /*0058*/ 	.word	0xffffffff


	//   ....[12]....
        /*005c*/ 	.word	0x05000006


	//   ....[13]....
        /*0060*/ 	.word	0x05000006


	//   ....[14]....
        /*0064*/ 	.word	0x05000006


	//   ....[15]....
        /*0068*/ 	.word	0x05000006


	//----- nvinfo : EIATTR_COOP_GROUP_INSTR_OFFSETS
	.align		4
.L_1312:
        /*006c*/ 	.byte	0x04, 0x28
        /*006e*/ 	.short	(.L_1314 - .L_1313)


	//   ....[0]....
.L_1313:
        /*0070*/ 	.word	0x000045b0


	//   ....[1]....
        /*0074*/ 	.word	0x000045c0


	//   ....[2]....
        /*0078*/ 	.word	0x00004600


	//   ....[3]....
        /*007c*/ 	.word	0x00004610


	//   ....[4]....
        /*0080*/ 	.word	0x00007f10


	//   ....[5]....
        /*0084*/ 	.word	0x00007f30


	//   ....[6]....
        /*0088*/ 	.word	0x00007f60


	//   ....[7]....
        /*008c*/ 	.word	0x00007f70


	//   ....[8]....
        /*0090*/ 	.word	0x00009ac0


	//   ....[9]....
        /*0094*/ 	.word	0x00009ad0


	//   ....[10]....
        /*0098*/ 	.word	0x00009b00


	//   ....[11]....
        /*009c*/ 	.word	0x00009b10


	//   ....[12]....
        /*00a0*/ 	.word	0x0000a930


	//   ....[13]....
        /*00a4*/ 	.word	0x0000a9a0


	//   ....[14]....
        /*00a8*/ 	.word	0x0000aa00


	//   ....[15]....
        /*00ac*/ 	.word	0x0000aa70


	//----- nvinfo : EIATTR_VRC_CTA_INIT_COUNT
	.align		4
.L_1314:
        /*00b0*/ 	.byte	0x02, 0x4a
	.zero		1
	.zero		1


	//----- nvinfo : EIATTR_EXIT_INSTR_OFFSETS
	.align		4
        /*00b4*/ 	.byte	0x04, 0x1c
        /*00b6*/ 	.short	(.L_1316 - .L_1315)


	//   ....[0]....
.L_1315:
        /*00b8*/ 	.word	0x00000090


	//----- nvinfo : EIATTR_CRS_STACK_SIZE
	.align		4
.L_1316:
        /*00bc*/ 	.byte	0x04, 0x1e
        /*00be*/ 	.short	(.L_1318 - .L_1317)
.L_1317:
        /*00c0*/ 	.word	0x00000000


	//----- nvinfo : EIATTR_CBANK_PARAM_SIZE
	.align		4
.L_1318:
        /*00c4*/ 	.byte	0x03, 0x19
        /*00c6*/ 	.short	0x01d0


	//----- nvinfo : EIATTR_PARAM_CBANK
	.align		4
        /*00c8*/ 	.byte	0x04, 0x0a
        /*00ca*/ 	.short	(.L_1320 - .L_1319)
	.align		4
.L_1319:
        /*00cc*/ 	.word	index@(.nv.constant0._ZN5flash24flash_fwd_splitkv_kernelI23Flash_fwd_kernel_traitsILi96ELi64ELi128ELi4ELb0ELb0EN7cutlass10bfloat16_tE19Flash_kernel_traitsILi96ELi64ELi128ELi4ES3_EELb0ELb0ELb0ELb0ELb1ELb1ELb0ELb0EEEvNS_16Flash_fwd_paramsE)
        /*00d0*/ 	.short	0x0380
        /*00d2*/ 	.short	0x01d0


	//----- nvinfo : EIATTR_SW_WAR
	.align		4
.L_1320:
        /*00d4*/ 	.byte	0x04, 0x36
        /*00d6*/ 	.short	(.L_1322 - .L_1321)
.L_1321:
        /*00d8*/ 	.word	0x00000008
.L_1322:


//--------------------- .nv.info._ZN5flash24flash_fwd_splitkv_kernelI23Flash_fwd_kernel_traitsILi96ELi64ELi128ELi4ELb0ELb0EN7cutlass10bfloat16_tE19Flash_kernel_traitsILi96ELi64ELi128ELi4ES3_EELb0ELb0ELb0ELb0ELb1ELb0ELb1ELb0EEEvNS_16Flash_fwd_paramsE --------------------------
	.section	.nv.info._ZN5flash24flash_fwd_splitkv_kernelI23Flash_fwd_kernel_traitsILi96ELi64ELi128ELi4ELb0ELb0EN7cutlass10bfloat16_tE19Flash_kernel_traitsILi96ELi64ELi128ELi4ES3_EELb0ELb0ELb0ELb0ELb1ELb0ELb1ELb0EEEvNS_16Flash_fwd_paramsE,"",@"SHT_CUDA_INFO"
	.sectionflags	@""
	.align	4


	//----- nvinfo : EIATTR_CUDA_API_VERSION
	.align		4
        /*0000*/ 	.byte	0x04, 0x37
        /*0002*/ 	.short	(.L_1324 - .L_1323)
.L_1323:
        /*0004*/ 	.word	0x00000082


	//----- nvinfo : EIATTR_KPARAM_INFO
	.align		4
.L_1324:
        /*0008*/ 	.byte	0x04, 0x17
        /*000a*/ 	.short	(.L_1326 - .L_1325)
.L_1325:
        /*000c*/ 	.word	0x00000000
        /*0010*/ 	.short	0x0000
        /*0012*/ 	.short	0x0000
        /*0014*/ 	.byte	0x00, 0xf0, 0x41, 0x07


	//----- nvinfo : EIATTR_SPARSE_MMA_MASK
	.align		4
.L_1326:
        /*0018*/ 	.byte	0x03, 0x50
        /*001a*/ 	.short	0x0000


	//----- nvinfo : EIATTR_MAXREG_COUNT
	.align		4
        /*001c*/ 	.byte	0x03, 0x1b
        /*001e*/ 	.short	0x00ff


	//----- nvinfo : EIATTR_NUM_BARRIERS
	.align		4
        /*0020*/ 	.byte	0x02, 0x4c
        /*0022*/ 	.byte	0x01
	.zero		1


	//----- nvinfo : EIATTR_MERCURY_ISA_VERSION
	.align		4
        /*0024*/ 	.byte	0x03, 0x5f
        /*0026*/ 	.short	0x0101


	//----- nvinfo : EIATTR_COOP_GROUP_MASK_REGIDS
	.align		4
        /*0028*/ 	.byte	0x04, 0x29
        /*002a*/ 	.short	(.L_1328 - .L_1327)


	//   ....[0]....
.L_1327:
        /*002c*/ 	.word	0xffffffff


	//   ....[1]....
        /*0030*/ 	.word	0xffffffff


	//   ....[2]....
        /*0034*/ 	.word	0xffffffff


	//   ....[3]....
        /*0038*/ 	.word	0xffffffff


	//   ....[4]....
        /*003c*/ 	.word	0xffffffff


	//   ....[5]....
        /*0040*/ 	.word	0xffffffff


	//   ....[6]....
        /*0044*/ 	.word	0xffffffff


	//   ....[7]....
        /*0048*/ 	.word	0xffffffff


	//   ....[8]....
        /*004c*/ 	.word	0xffffffff


	//   ....[9]....
        /*0050*/ 	.word	0xffffffff


	//   ....[10]....
        /*0054*/ 	.word	0xffffffff


	//   ....[11]....
        /*0058*/ 	.word	0xffffffff


	//   ....[12]....
        /*005c*/ 	.word	0x05000007


	//   ....[13]....
        /*0060*/ 	.word	0x05000007


	//   ....[14]....
        /*0064*/ 	.word	0x05000007


	//   ....[15]....
        /*0068*/ 	.word	0x05000007


	//----- nvinfo : EIATTR_COOP_GROUP_INSTR_OFFSETS
	.align		4
.L_1328:
        /*006c*/ 	.byte	0x04, 0x28
        /*006e*/ 	.short	(.L_1330 - .L_1329)


	//   ....[0]....
.L_1329:
        /*0070*/ 	.word	0x00003ff0


	//   ....[1]....
        /*0074*/ 	.word	0x00004020


	//   ....[2]....
        /*0078*/ 	.word	0x000040a0


	//   ....[3]....
        /*007c*/ 	.word	0x000040b0


	//   ....[4]....
        /*0080*/ 	.word	0x000071c0


	//   ....[5]....
        /*0084*/ 	.word	0x000071d0


	//   ....[6]....
        /*0088*/ 	.word	0x00007200


	//   ....[7]....
        /*008c*/ 	.word	0x00007210


	//   ....[8]....
        /*0090*/ 	.word	0x00008d90


	//   ....[9]....
        /*0094*/ 	.word	0x00008da0


	//   ....[10]....
        /*0098*/ 	.word	0x00008dd0


	//   ....[11]....
        /*009c*/ 	.word	0x00008de0


	//   ....[12]....
        /*00a0*/ 	.word	0x00009950


	//   ....[13]....
        /*00a4*/ 	.word	0x000099c0


	//   ....[14]....
        /*00a8*/ 	.word	0x00009a20


	//   ....[15]....
        /*00ac*/ 	.word	0x00009a90


	//----- nvinfo : EIATTR_VRC_CTA_INIT_COUNT
	.align		4
.L_1330:
        /*00b0*/ 	.byte	0x02, 0x4a
	.zero		1
	.zero		1


	//----- nvinfo : EIATTR_EXIT_INSTR_OFFSETS
	.align		4
        /*00b4*/ 	.byte	0x04, 0x1c
        /*00b6*/ 	.short	(.L_1332 - .L_1331)


	//   ....[0]....
.L_1331:
        /*00b8*/ 	.word	0x000001f0


	//----- nvinfo : EIATTR_CRS_STACK_SIZE
	.align		4
.L_1332:
        /*00bc*/ 	.byte	0x04, 0x1e
        /*00be*/ 	.short	(.L_1334 - .L_1333)
.L_1333:
        /*00c0*/ 	.word	0x00000000


	//----- nvinfo : EIATTR_CBANK_PARAM_SIZE
	.align		4
.L_1334:
        /*00c4*/ 	.byte	0x03, 0x19
        /*00c6*/ 	.short	0x01d0


	//----- nvinfo : EIATTR_PARAM_CBANK
	.align		4
        /*00c8*/ 	.byte	0x04, 0x0a
        /*00ca*/ 	.short	(.L_1336 - .L_1335)
	.align		4
.L_1335:
        /*00cc*/ 	.word	index@(.nv.constant0._ZN5flash24flash_fwd_splitkv_kernelI23Flash_fwd_kernel_traitsILi96ELi64ELi128ELi4ELb0ELb0EN7cutlass10bfloat16_tE19Flash_kernel_traitsILi96ELi64ELi128ELi4ES3_EELb0ELb0ELb0ELb0ELb1ELb0ELb1ELb0EEEvNS_16Flash_fwd_paramsE)
        /*00d0*/ 	.short	0x0380
        /*00d2*/ 	.short	0x01d0


	//----- nvinfo : EIATTR_SW_WAR
	.align		4
.L_1336:
        /*00d4*/ 	.byte	0x04, 0x36
        /*00d6*/ 	.short	(.L_1338 - .L_1337)
.L_1337:
        /*00d8*/ 	.word	0x00000008
.L_1338:


//--------------------- .nv.info._ZN5flash24flash_fwd_splitkv_kernelI23Flash_fwd_kernel_traitsILi96ELi64ELi128ELi4ELb0ELb0EN7cutlass10bfloat16_tE19Flash_kernel_traitsILi96ELi64ELi128ELi4ES3_EELb0ELb0ELb0ELb0ELb1ELb1ELb1ELb0EEEvNS_16Flash_fwd_paramsE --------------------------
	.section	.nv.info._ZN5flash24flash_fwd_splitkv_kernelI23Flash_fwd_kernel_traitsILi96ELi64ELi128ELi4ELb0ELb0EN7cutlass10bfloat16_tE19Flash_kernel_traitsILi96ELi64ELi128ELi4ES3_EELb0ELb0ELb0ELb0ELb1ELb1ELb1ELb0EEEvNS_16Flash_fwd_paramsE,"",@"SHT_CUDA_INFO"
	.sectionflags	@""
	.align	4


	//----- nvinfo : EIATTR_CUDA_API_VERSION
	.align		4
        /*0000*/ 	.byte	0x04, 0x37
        /*0002*/ 	.short	(.L_1340 - .L_1339)
.L_1339:
        /*0004*/ 	.word	0x00000082


	//----- nvinfo : EIATTR_KPARAM_INFO
	.align		4
.L_1340:
        /*0008*/ 	.byte	0x04, 0x17
        /*000a*/ 	.short	(.L_1342 - .L_1341)
.L_1341:
        /*000c*/ 	.word	0x00000000
        /*0010*/ 	.short	0x0000
        /*0012*/ 	.short	0x0000
        /*0014*/ 	.byte	0x00, 0xf0, 0x41, 0x07


	//----- nvinfo : EIATTR_SPARSE_MMA_MASK
	.align		4
.L_1342:
        /*0018*/ 	.byte	0x03, 0x50
        /*001a*/ 	.short	0x0000


	//----- nvinfo : EIATTR_MAXREG_COUNT
	.align		4
        /*001c*/ 	.byte	0x03, 0x1b
        /*001e*/ 	.short	0x00ff


	//----- nvinfo : EIATTR_NUM_BARRIERS
	.align		4
        /*0020*/ 	.byte	0x02, 0x4c
        /*0022*/ 	.byte	0x01
	.zero		1


	//----- nvinfo : EIATTR_MERCURY_ISA_VERSION
	.align		4
        /*0024*/ 	.byte	0x03, 0x5f
        /*0026*/ 	.short	0x0101


	//----- nvinfo : EIATTR_COOP_GROUP_MASK_REGIDS
	.align		4
        /*0028*/ 	.byte	0x04, 0x29
        /*002a*/ 	.short	(.L_1344 - .L_1343)


	//   ....[0]....
.L_1343:
        /*002c*/ 	.word	0xffffffff


	//   ....[1]....
        /*0030*/ 	.word	0xffffffff


	//   ....[2]....
        /*0034*/ 	.word	0xffffffff


	//   ....[3]....
        /*0038*/ 	.word	0xffffffff


	//   ....[4]....
        /*003c*/ 	.word	0xffffffff


	//   ....[5]....
        /*0040*/ 	.word	0xffffffff


	//   ....[6]....
        /*0044*/ 	.word	0xffffffff


	//   ....[7]....
        /*0048*/ 	.word	0xffffffff


	//   ....[8]....
        /*004c*/ 	.word	0xffffffff


	//   ....[9]....
        /*0050*/ 	.word	0xffffffff


	//   ....[10]....
        /*0054*/ 	.word	0xffffffff


	//   ....[11]....
        /*0058*/ 	.word	0xffffffff


	//   ....[12]....
        /*005c*/ 	.word	0x05000007


	//   ....[13]....
        /*0060*/ 	.word	0x05000007


	//   ....[14]....
        /*0064*/ 	.word	0x05000007


	//   ....[15]....
        /*0068*/ 	.word	0x05000007


	//----- nvinfo : EIATTR_COOP_GROUP_INSTR_OFFSETS
	.align		4
.L_1344:
        /*006c*/ 	.byte	0x04, 0x28
        /*006e*/ 	.short	(.L_1346 - .L_1345)


	//   ....[0]....
.L_1345:
        /*0070*/ 	.word	0x00004830


	//   ....[1]....
        /*0074*/ 	.word	0x00004860


	//   ....[2]....
        /*0078*/ 	.word	0x000048c0


	//   ....[3]....
        /*007c*/ 	.word	0x000048d0


	//   ....[4]....
        /*0080*/ 	.word	0x00008270


	//   ....[5]....
        /*0084*/ 	.word	0x00008280


	//   ....[6]....
        /*0088*/ 	.word	0x000082c0


	//   ....[7]....
        /*008c*/ 	.word	0x000082d0


	//   ....[8]....
        /*0090*/ 	.word	0x00009df0


	//   ....[9]....
        /*0094*/ 	.word	0x00009e00


	//   ....[10]....
        /*0098*/ 	.word	0x00009e30


	//   ....[11]....
        /*009c*/ 	.word	0x00009e40


	//   ....[12]....
        /*00a0*/ 	.word	0x0000a9b0


	//   ....[13]....
        /*00a4*/ 	.word	0x0000aa20


	//   ....[14]....
        /*00a8*/ 	.word	0x0000aa80


	//   ....[15]....
        /*00ac*/ 	.word	0x0000aaf0


	//----- nvinfo : EIATTR_VRC_CTA_INIT_COUNT
	.align		4
.L_1346:
        /*00b0*/ 	.byte	0x02, 0x4a
	.zero		1
	.zero		1


	//----- nvinfo : EIATTR_EXIT_INSTR_OFFSETS
	.align		4
        /*00b4*/ 	.byte	0x04, 0x1c
        /*00b6*/ 	.short	(.L_1348 - .L_1347)


	//   ....[0]....
.L_1347:
        /*00b8*/ 	.word	0x000001f0


	//----- nvinfo : EIATTR_CRS_STACK_SIZE
	.align		4
.L_1348:
        /*00bc*/ 	.byte	0x04, 0x1e
        /*00be*/ 	.short	(.L_1350 - .L_1349)
.L_1349:
        /*00c0*/ 	.word	0x00000000


	//----- nvinfo : EIATTR_CBANK_PARAM_SIZE
	.align		4
.L_1350:
        /*00c4*/ 	.byte	0x03, 0x19
        /*00c6*/ 	.short	0x01d0


	//----- nvinfo : EIATTR_PARAM_CBANK
	.align		4
        /*00c8*/ 	.byte	0x04, 0x0a
        /*00ca*/ 	.short	(.L_1352 - .L_1351)
	.align		4
.L_1351:
        /*00cc*/ 	.word	index@(.nv.constant0._ZN5flash24flash_fwd_splitkv_kernelI23Flash_fwd_kernel_traitsILi96ELi64ELi128ELi4ELb0ELb0EN7cutlass10bfloat16_tE19Flash_kernel_traitsILi96ELi64ELi128ELi4ES3_EELb0ELb0ELb0ELb0ELb1ELb1ELb1ELb0EEEvNS_16Flash_fwd_paramsE)
        /*00d0*/ 	.short	0x0380
        /*00d2*/ 	.short	0x01d0


	//----- nvinfo : EIATTR_SW_WAR
	.align		4
.L_1352:
        /*00d4*/ 	.byte	0x04, 0x36
        /*00d6*/ 	.short	(.L_1354 - .L_1353)
.L_1353:
        /*00d8*/ 	.word	0x00000008
.L_1354:


//--------------------- .nv.info._ZN5flash24flash_fwd_splitkv_kernelI23Flash_fwd_kernel_traitsILi96ELi64ELi128ELi4ELb0ELb0EN7cutlass10bfloat16_tE19Flash_kernel_traitsILi96ELi64ELi128ELi4ES3_EELb0ELb0ELb0ELb0ELb0ELb0ELb0ELb0EEEvNS_16Flash_fwd_paramsE --------------------------
	.section	.nv.info._ZN5flash24flash_fwd_splitkv_kernelI23Flash_fwd_kernel_traitsILi96ELi64ELi128ELi4ELb0ELb0EN7cutlass10bfloat16_tE19Flash_kernel_traitsILi96ELi64ELi128ELi4ES3_EELb0ELb0ELb0ELb0ELb0ELb0ELb0ELb0EEEvNS_16Flash_fwd_paramsE,"",@"SHT_CUDA_INFO"
	.sectionflags	@""
	.align	4


	//----- nvinfo : EIATTR_CUDA_API_VERSION
	.align		4
        /*0000*/ 	.byte	0x04, 0x37
        /*0002*/ 	.short	(.L_1356 - .L_1355)
.L_1355:
        /*0004*/ 	.word	0x00000082


	//----- nvinfo : EIATTR_KPARAM_INFO
	.align		4
.L_1356:
        /*0008*/ 	.byte	0x04, 0x17
        /*000a*/ 	.short	(.L_1358 - .L_1357)
.L_1357:
        /*000c*/ 	.word	0x00000000
        /*0010*/ 	.short	0x0000
        /*0012*/ 	.short	0x0000
        /*0014*/ 	.byte	0x00, 0xf0, 0x41, 0x07


	//----- nvinfo : EIATTR_SPARSE_MMA_MASK
	.align		4
.L_1358:
        /*0018*/ 	.byte	0x03, 0x50
        /*001a*/ 	.short	0x0000


	//----- nvinfo : EIATTR_MAXREG_COUNT
	.align		4
        /*001c*/ 	.byte	0x03, 0x1b
        /*001e*/ 	.short	0x00ff


	//----- nvinfo : EIATTR_NUM_BARRIERS
	.align		4
        /*0020*/ 	.byte	0x02, 0x4c
        /*0022*/ 	.byte	0x01
	.zero		1


	//----- nvinfo : EIATTR_MERCURY_ISA_VERSION
	.align		4
        /*0024*/ 	.byte	0x03, 0x5f
        /*0026*/ 	.short	0x0101


	//----- nvinfo : EIATTR_COOP_GROUP_MASK_REGIDS
	.align		4
        /*0028*/ 	.byte	0x04, 0x29
        /*002a*/ 	.short	(.L_1360 - .L_1359)


	//   ....[0]....
.L_1359:
        /*002c*/ 	.word	0xffffffff


	//   ....[1]....
        /*0030*/ 	.word	0xffffffff


	//   ....[2]....
        /*0034*/ 	.word	0xffffffff


	//   ....[3]....
        /*0038*/ 	.word	0xffffffff


	//   ....[4]....
        /*003c*/ 	.word	0xffffffff


	//   ....[5]....
        /*0040*/ 	.word	0xffffffff


	//   ....[6]....
        /*0044*/ 	.word	0xffffffff


	//   ....[7]....
        /*0048*/ 	.word	0xffffffff


	//   ....[8]....
        /*004c*/ 	.word	0xffffffff


	//   ....[9]....
        /*0050*/ 	.word	0xffffffff


	//   ....[10]....
        /*0054*/ 	.word	0xffffffff


	//   ....[11]....
        /*0058*/ 	.word	0xffffffff


	//   ....[12]....
        /*005c*/ 	.word	0x05000006


	//   ....[13]....
        /*0060*/ 	.word	0x05000006


	//   ....[14]....
        /*0064*/ 	.word	0x05000006


	//   ....[15]....
        /*0068*/ 	.word	0x05000006


	//----- nvinfo : EIATTR_COOP_GROUP_INSTR_OFFSETS
	.align		4
.L_1360:
        /*006c*/ 	.byte	0x04, 0x28
        /*006e*/ 	.short	(.L_1362 - .L_1361)


	//   ....[0]....
.L_1361:
        /*0070*/ 	.word	0x00004d90


	//   ....[1]....
        /*0074*/ 	.word	0x00004db0


	//   ....[2]....
        /*0078*/ 	.word	0x00004e30


	//   ....[3]....
        /*007c*/ 	.word	0x00004e40


	//   ....[4]....
        /*0080*/ 	.word	0x00008490


	//   ....[5]....
        /*0084*/ 	.word	0x000084b0


	//   ....[6]....
        /*0088*/ 	.word	0x000084e0


	//   ....[7]....
        /*008c*/ 	.word	0x000084f0


	//   ....[8]....
        /*0090*/ 	.word	0x0000a080


	//   ....[9]....
        /*0094*/ 	.word	0x0000a090


	//   ....[10]....
        /*0098*/ 	.word	0x0000a0c0


	//   ....[11]....
        /*009c*/ 	.word	0x0000a0d0


	//   ....[12]....
        /*00a0*/ 	.word	0x0000af90


	//   ....[13]....
        /*00a4*/ 	.word	0x0000b000


	//   ....[14]....
        /*00a8*/ 	.word	0x0000b060


	//   ....[15]....
        /*00ac*/ 	.word	0x0000b0d0


	//----- nvinfo : EIATTR_VRC_CTA_INIT_COUNT
	.align		4
.L_1362:
        /*00b0*/ 	.byte	0x02, 0x4a
	.zero		1
	.zero		1


	//----- nvinfo : EIATTR_EXIT_INSTR_OFFSETS
	.align		4
        /*00b4*/ 	.byte	0x04, 0x1c
        /*00b6*/ 	.short	(.L_1364 - .L_1363)


	//   ....[0]....
.L_1363:
        /*00b8*/ 	.word	0x00000090


	//----- nvinfo : EIATTR_CRS_STACK_SIZE
	.align		4
.L_1364:
        /*00bc*/ 	.byte	0x04, 0x1e
        /*00be*/ 	.short	(.L_1366 - .L_1365)
.L_1365:
        /*00c0*/ 	.word	0x00000000


	//----- nvinfo : EIATTR_CBANK_PARAM_SIZE
	.align		4
.L_1366:
        /*00c4*/ 	.byte	0x03, 0x19
        /*00c6*/ 	.short	0x01d0


	//----- nvinfo : EIATTR_PARAM_CBANK
	.align		4
        /*00c8*/ 	.byte	0x04, 0x0a
        /*00ca*/ 	.short	(.L_1368 - .L_1367)
	.align		4
.L_1367:
        /*00cc*/ 	.word	index@(.nv.constant0._ZN5flash24flash_fwd_splitkv_kernelI23Flash_fwd_kernel_traitsILi96ELi64ELi128ELi4ELb0ELb0EN7cutlass10bfloat16_tE19Flash_kernel_traitsILi96ELi64ELi128ELi4ES3_EELb0ELb0ELb0ELb0ELb0ELb0ELb0ELb0EEEvNS_16Flash_fwd_paramsE)
        /*00d0*/ 	.short	0x0380
        /*00d2*/ 	.short	0x01d0


	//----- nvinfo : EIATTR_SW_WAR
	.align		4
.L_1368:
        /*00d4*/ 	.byte	0x04, 0x36
        /*00d6*/ 	.short	(.L_1370 - .L_1369)
.L_1369:
        /*00d8*/ 	.word	0x00000008
.L_1370:


//--------------------- .nv.info._ZN5flash24flash_fwd_splitkv_kernelI23Flash_fwd_kernel_traitsILi96ELi64ELi128ELi4ELb0ELb0EN7cutlass10bfloat16_tE19Flash_kernel_traitsILi96ELi64ELi128ELi4ES3_EELb0ELb0ELb0ELb0ELb0ELb1ELb0ELb0EEEvNS_16Flash_fwd_paramsE --------------------------
	.section	.nv.info._ZN5flash24flash_fwd_splitkv_kernelI23Flash_fwd_kernel_traitsILi96ELi64ELi128ELi4ELb0ELb0EN7cutlass10bfloat16_tE19Flash_kernel_traitsILi96ELi64ELi128ELi4ES3_EELb0ELb0ELb0ELb0ELb0ELb1ELb0ELb0EEEvNS_16Flash_fwd_paramsE,"",@"SHT_CUDA_INFO"
	.sectionflags	@""
	.align	4


	//----- nvinfo : EIATTR_CUDA_API_VERSION
	.align		4
        /*0000*/ 	.byte	0x04, 0x37
        /*0002*/ 	.short	(.L_1372 - .L_1371)
.L_1371:
        /*0004*/ 	.word	0x00000082


	//----- nvinfo : EIATTR_KPARAM_INFO
	.align		4
.L_1372:
        /*0008*/ 	.byte	0x04, 0x17
        /*000a*/ 	.short	(.L_1374 - .L_1373)
.L_1373:
        /*000c*/ 	.word	0x00000000
        /*0010*/ 	.short	0x0000
        /*0012*/ 	.short	0x0000
        /*0014*/ 	.byte	0x00, 0xf0, 0x41, 0x07


	//----- nvinfo : EIATTR_SPARSE_MMA_MASK
	.align		4
.L_1374:
        /*0018*/ 	.byte	0x03, 0x50
        /*001a*/ 	.short	0x0000


	//----- nvinfo : EIATTR_MAXREG_COUNT
	.align		4
        /*001c*/ 	.byte	0x03, 0x1b
        /*001e*/ 	.short	0x00ff


	//----- nvinfo : EIATTR_NUM_BARRIERS
	.align		4
        /*0020*/ 	.byte	0x02, 0x4c
        /*0022*/ 	.byte	0x01
	.zero		1


	//----- nvinfo : EIATTR_MERCURY_ISA_VERSION
	.align		4
        /*0024*/ 	.byte	0x03, 0x5f
        /*0026*/ 	.short	0x0101


	//----- nvinfo : EIATTR_COOP_GROUP_MASK_REGIDS
	.align		4
        /*0028*/ 	.byte	0x04, 0x29
        /*002a*/ 	.short	(.L_1376 - .L_1375)


	//   ....[0]....
.L_1375:
        /*002c*/ 	.word	0xffffffff


	//   ....[1]....
        /*0030*/ 	.word	0xffffffff


	//   ....[2]....
        /*0034*/ 	.word	0xffffffff


	//   ....[3]....
        /*0038*/ 	.word	0xffffffff


	//   ....[4]....
        /*003c*/ 	.word	0xffffffff


	//   ....[5]....
        /*0040*/ 	.word	0xffffffff


	//   ....[6]....
        /*0044*/ 	.word	0xffffffff


	//   ....[7]....
        /*0048*/ 	.word	0xffffffff


	//   ....[8]....
        /*004c*/ 	.word	0xffffffff


	//   ....[9]....
        /*0050*/ 	.word	0xffffffff


	//   ....[10]....
        /*0054*/ 	.word	0xffffffff


	//   ....[11]....
        /*0058*/ 	.word	0xffffffff


	//   ....[12]....
        /*005c*/ 	.word	0x05000006


	//   ....[13]....
        /*0060*/ 	.word	0x05000006


	//   ....[14]....
        /*0064*/ 	.word	0x05000006


	//   ....[15]....
        /*0068*/ 	.word	0x05000006


	//----- nvinfo : EIATTR_COOP_GROUP_INSTR_OFFSETS
	.align		4
.L_1376:
        /*006c*/ 	.byte	0x04, 0x28
        /*006e*/ 	.short	(.L_1378 - .L_1377)


	//   ....[0]....
.L_1377:
        /*0070*/ 	.word	0x000055a0


	//   ....[1]....
        /*0074*/ 	.word	0x000055b0


	//   ....[2]....
        /*0078*/ 	.word	0x00005610


	//   ....[3]....
        /*007c*/ 	.word	0x00005620


	//   ....[4]....
        /*0080*/ 	.word	0x000094f0


	//   ....[5]....
        /*0084*/ 	.word	0x00009510


	//   ....[6]....
        /*0088*/ 	.word	0x00009540


	//   ....[7]....
        /*008c*/ 	.word	0x00009550


	//   ....[8]....
        /*0090*/ 	.word	0x0000b090


	//   ....[9]....
        /*0094*/ 	.word	0x0000b0a0


	//   ....[10]....
        /*0098*/ 	.word	0x0000b0d0


	//   ....[11]....
        /*009c*/ 	.word	0x0000b0e0


	//   ....[12]....
        /*00a0*/ 	.word	0x0000bfa0


	//   ....[13]....
        /*00a4*/ 	.word	0x0000c010


	//   ....[14]....
        /*00a8*/ 	.word	0x0000c070


	//   ....[15]....
        /*00ac*/ 	.word	0x0000c0e0


	//----- nvinfo : EIATTR_VRC_CTA_INIT_COUNT
	.align		4
.L_1378:
        /*00b0*/ 	.byte	0x02, 0x4a
	.zero		1
	.zero		1


	//----- nvinfo : EIATTR_EXIT_INSTR_OFFSETS
	.align		4
        /*00b4*/ 	.byte	0x04, 0x1c
        /*00b6*/ 	.short	(.L_1380 - .L_1379)


	//   ....[0]....
.L_1379:
        /*00b8*/ 	.word	0x00000090


	//----- nvinfo : EIATTR_CRS_STACK_SIZE
	.align		4
.L_1380:
        /*00bc*/ 	.byte	0x04, 0x1e
        /*00be*/ 	.short	(.L_1382 - .L_1381)
.L_1381:
        /*00c0*/ 	.word	0x00000000


	//----- nvinfo : EIATTR_CBANK_PARAM_SIZE
	.align		4
.L_1382:
        /*00c4*/ 	.byte	0x03, 0x19
        /*00c6*/ 	.short	0x01d0


	//----- nvinfo : EIATTR_PARAM_CBANK
	.align		4
        /*00c8*/ 	.byte	0x04, 0x0a
        /*00ca*/ 	.short	(.L_1384 - .L_1383)
	.align		4
.L_1383:
        /*00cc*/ 	.word	index@(.nv.constant0._ZN5flash24flash_fwd_splitkv_kernelI23Flash_fwd_kernel_traitsILi96ELi64ELi128ELi4ELb0ELb0EN7cutlass10bfloat16_tE19Flash_kernel_traitsILi96ELi64ELi128ELi4ES3_EELb0ELb0ELb0ELb0ELb0ELb1ELb0ELb0EEEvNS_16Flash_fwd_paramsE)
        /*00d0*/ 	.short	0x0380
        /*00d2*/ 	.short	0x01d0


	//----- nvinfo : EIATTR_SW_WAR
	.align		4
.L_1384:
        /*00d4*/ 	.byte	0x04, 0x36
        /*00d6*/ 	.short	(.L_1386 - .L_1385)
.L_1385:
        /*00d8*/ 	.word	0x00000008
.L_1386:


//--------------------- .nv.info._ZN5flash24flash_fwd_splitkv_kernelI23Flash_fwd_kernel_traitsILi96ELi64ELi128ELi4ELb0ELb0EN7cutlass10bfloat16_tE19Flash_kernel_traitsILi96ELi64ELi128ELi4ES3_EELb0ELb0ELb0ELb0ELb0ELb0ELb0ELb1EEEvNS_16Flash_fwd_paramsE --------------------------
	.section	.nv.info._ZN5flash24flash_fwd_splitkv_kernelI23Flash_fwd_kernel_traitsILi96ELi64ELi128ELi4ELb0ELb0EN7cutlass10bfloat16_tE19Flash_kernel_traitsILi96ELi64ELi128ELi4ES3_EELb0ELb0ELb0ELb0ELb0ELb0ELb0ELb1EEEvNS_16Flash_fwd_paramsE,"",@"SHT_CUDA_INFO"
	.sectionflags	@""
	.align	4


	//----- nvinfo : EIATTR_CUDA_API_VERSION
	.align		4
        /*0000*/ 	.byte	0x04, 0x37
        /*0002*/ 	.short	(.L_1388 - .L_1387)
.L_1387:
        /*0004*/ 	.word	0x00000082


	//----- nvinfo : EIATTR_KPARAM_INFO
	.align		4
.L_1388:
        /*0008*/ 	.byte	0x04, 0x17
        /*000a*/ 	.short	(.L_1390 - .L_1389)
.L_1389:
        /*000c*/ 	.word	0x00000000
        /*0010*/ 	.short	0x0000
        /*0012*/ 	.short	0x0000
        /*0014*/ 	.byte	0x00, 0xf0, 0x41, 0x07


	//----- nvinfo : EIATTR_SPARSE_MMA_MASK
	.align		4
.L_1390:
        /*0018*/ 	.byte	0x03, 0x50
        /*001a*/ 	.short	0x0000


	//----- nvinfo : EIATTR_MAXREG_COUNT
	.align		4
        /*001c*/ 	.byte	0x03, 0x1b
        /*001e*/ 	.short	0x00ff


	//----- nvinfo : EIATTR_NUM_BARRIERS
	.align		4
        /*0020*/ 	.byte	0x02, 0x4c
        /*0022*/ 	.byte	0x01
	.zero		1


	//----- nvinfo : EIATTR_MERCURY_ISA_VERSION
	.align		4
        /*0024*/ 	.byte	0x03, 0x5f
        /*0026*/ 	.short	0x0101


	//----- nvinfo : EIATTR_COOP_GROUP_MASK_REGIDS
	.align		4
        /*0028*/ 	.byte	0x04, 0x29
        /*002a*/ 	.short	(.L_1392 - .L_1391)


	//   ....[0]....
.L_1391:
        /*002c*/ 	.word	0xffffffff


	//   ....[1]....
        /*0030*/ 	.word	0xffffffff


	//   ....[2]....
        /*0034*/ 	.word	0xffffffff


	//   ....[3]....
        /*0038*/ 	.word	0xffffffff


	//   ....[4]....
        /*003c*/ 	.word	0xffffffff


	//   ....[5]....
        /*0040*/ 	.word	0xffffffff


	//   ....[6]....
        /*0044*/ 	.word	0xffffffff


	//   ....[7]....
        /*0048*/ 	.word	0xffffffff


	//   ....[8]....
        /*004c*/ 	.word	0xffffffff


	//   ....[9]....
        /*0050*/ 	.word	0xffffffff


	//   ....[10]....
        /*0054*/ 	.word	0xffffffff


	//   ....[11]....
        /*0058*/ 	.word	0xffffffff


	//   ....[12]....
        /*005c*/ 	.word	0x05000008


	//   ....[13]....
        /*0060*/ 	.word	0x05000008


	//   ....[14]....
        /*0064*/ 	.word	0x05000008


	//   ....[15]....
        /*0068*/ 	.word	0x05000008


	//----- nvinfo : EIATTR_COOP_GROUP_INSTR_OFFSETS
	.align		4
.L_1392:
        /*006c*/ 	.byte	0x04, 0x28
        /*006e*/ 	.short	(.L_1394 - .L_1393)


	//   ....[0]....
.L_1393:
        /*0070*/ 	.word	0x00010780


	//   ....[1]....
        /*0074*/ 	.word	0x000107a0


	//   ....[2]....
        /*0078*/ 	.word	0x000107b0


	//   ....[3]....
        /*007c*/ 	.word	0x000107e0


	//   ....[4]....
        /*0080*/ 	.word	0x00013e90


	//   ....[5]....
        /*0084*/ 	.word	0x00013ea0


	//   ....[6]....
        /*0088*/ 	.word	0x00013ed0


	//   ....[7]....
        /*008c*/ 	.word	0x00013ee0


	//   ....[8]....
        /*0090*/ 	.word	0x00015a70


	//   ....[9]....
        /*0094*/ 	.word	0x00015a80


	//   ....[10]....
        /*0098*/ 	.word	0x00015ab0


	//   ....[11]....
        /*009c*/ 	.word	0x00015ac0


	//   ....[12]....
        /*00a0*/ 	.word	0x000169a0


	//   ....[13]....
        /*00a4*/ 	.word	0x00016a10


	//   ....[14]....
        /*00a8*/ 	.word	0x00016a70


	//   ....[15]....
        /*00ac*/ 	.word	0x00016ae0


	//----- nvinfo : EIATTR_VRC_CTA_INIT_COUNT
	.align		4
.L_1394:
        /*00b0*/ 	.byte	0x02, 0x4a
	.zero		1
	.zero		1


	//----- nvinfo : EIATTR_EXIT_INSTR_OFFSETS
	.align		4
        /*00b4*/ 	.byte	0x04, 0x1c
        /*00b6*/ 	.short	(.L_1396 - .L_1395)


	//   ....[0]....
.L_1395:
        /*00b8*/ 	.word	0x00000090


	//----- nvinfo : EIATTR_CRS_STACK_SIZE
	.align		4
.L_1396:
        /*00bc*/ 	.byte	0x04, 0x1e
        /*00be*/ 	.short	(.L_1398 - .L_1397)
.L_1397:
        /*00c0*/ 	.word	0x00000000


	//----- nvinfo : EIATTR_CBANK_PARAM_SIZE
	.align		4
.L_1398:
        /*00c4*/ 	.byte	0x03, 0x19
        /*00c6*/ 	.short	0x01d0


	//----- nvinfo : EIATTR_PARAM_CBANK
	.align		4
        /*00c8*/ 	.byte	0x04, 0x0a
        /*00ca*/ 	.short	(.L_1400 - .L_1399)
	.align		4
.L_1399:
        /*00cc*/ 	.word	index@(.nv.constant0._ZN5flash24flash_fwd_splitkv_kernelI23Flash_fwd_kernel_traitsILi96ELi64ELi128ELi4ELb0ELb0EN7cutlass10bfloat16_tE19Flash_kernel_traitsILi96ELi64ELi128ELi4ES3_EELb0ELb0ELb0ELb0ELb0ELb0ELb0ELb1EEEvNS_16Flash_fwd_paramsE)
        /*00d0*/ 	.short	0x0380
        /*00d2*/ 	.short	0x01d0


	//----- nvinfo : EIATTR_SW_WAR
	.align		4
.L_1400:
        /*00d4*/ 	.byte	0x04, 0x36
        /*00d6*/ 	.short	(.L_1402 - .L_1401)
.L_1401:
        /*00d8*/ 	.word	0x00000008
.L_1402:


//--------------------- .nv.info._ZN5flash24flash_fwd_splitkv_kernelI23Flash_fwd_kernel_traitsILi96ELi64ELi128ELi4ELb0ELb0EN7cutlass10bfloat16_tE19Flash_kernel_traitsILi96ELi64ELi128ELi4ES3_EELb0ELb0ELb0ELb0ELb0ELb1ELb0ELb1EEEvNS_16Flash_fwd_paramsE --------------------------
	.section	.nv.info._ZN5flash24flash_fwd_splitkv_kernelI23Flash_fwd_kernel_traitsILi96ELi64ELi128ELi4ELb0ELb0EN7cutlass10bfloat16_tE19Flash_kernel_traitsILi96ELi64ELi128ELi4ES3_EELb0ELb0ELb0ELb0ELb0ELb1ELb0ELb1EEEvNS_16Flash_fwd_paramsE,"",@"SHT_CUDA_INFO"
	.sectionflags	@""
	.align	4


	//----- nvinfo : EIATTR_CUDA_API_VERSION
	.align		4
        /*0000*/ 	.byte	0x04, 0x37
        /*0002*/ 	.short	(.L_1404 - .L_1403)
.L_1403:
        /*0004*/ 	.word	0x00000082


	//----- nvinfo : EIATTR_KPARAM_INFO
	.align		4
.L_1404:
        /*0008*/ 	.byte	0x04, 0x17
        /*000a*/ 	.short	(.L_1406 - .L_1405)
.L_1405:
        /*000c*/ 	.word	0x00000000
        /*0010*/ 	.short	0x0000
        /*0012*/ 	.short	0x0000
        /*0014*/ 	.byte	0x00, 0xf0, 0x41, 0x07


	//----- nvinfo : EIATTR_SPARSE_MMA_MASK
	.align		4
.L_1406:
        /*0018*/ 	.byte	0x03, 0x50
        /*001a*/ 	.short	0x0000


	//----- nvinfo : EIATTR_MAXREG_COUNT
	.align		4
        /*001c*/ 	.byte	0x03, 0x1b
        /*001e*/ 	.short	0x00ff


	//----- nvinfo : EIATTR_NUM_BARRIERS
	.align		4
        /*0020*/ 	.byte	0x02, 0x4c
        /*0022*/ 	.byte	0x01
	.zero		1


	//----- nvinfo : EIATTR_MERCURY_ISA_VERSION
	.align		4
        /*0024*/ 	.byte	0x03, 0x5f
        /*0026*/ 	.short	0x0101


	//----- nvinfo : EIATTR_COOP_GROUP_MASK_REGIDS
	.align		4
        /*0028*/ 	.byte	0x04, 0x29
        /*002a*/ 	.short	(.L_1408 - .L_1407)


	//   ....[0]....
.L_1407:
        /*002c*/ 	.word	0xffffffff


	//   ....[1]....
        /*0030*/ 	.word	0xffffffff


	//   ....[2]....
        /*0034*/ 	.word	0xffffffff


	//   ....[3]....
        /*0038*/ 	.word	0xffffffff


	//   ....[4]....
        /*003c*/ 	.word	0xffffffff


	//   ....[5]....
        /*0040*/ 	.word	0xffffffff


	//   ....[6]....
        /*0044*/ 	.word	0xffffffff


	//   ....[7]....
        /*0048*/ 	.word	0xffffffff


	//   ....[8]....
        /*004c*/ 	.word	0xffffffff


	//   ....[9]....
        /*0050*/ 	.word	0xffffffff


	//   ....[10]....
        /*0054*/ 	.word	0xffffffff


	//   ....[11]....
        /*0058*/ 	.word	0xffffffff


	//   ....[12]....
        /*005c*/ 	.word	0x05000008


	//   ....[13]....
        /*0060*/ 	.word	0x05000008


	//   ....[14]....
        /*0064*/ 	.word	0x05000008


	//   ....[15]....
        /*0068*/ 	.word	0x05000008


	//----- nvinfo : EIATTR_COOP_GROUP_INSTR_OFFSETS
	.align		4
.L_1408:
        /*006c*/ 	.byte	0x04, 0x28
        /*006e*/ 	.short	(.L_1410 - .L_1409)


	//   ....[0]....
.L_1409:
        /*0070*/ 	.word	0x00010fc0


	//   ....[1]....
        /*0074*/ 	.word	0x00010fe0


	//   ....[2]....
        /*0078*/ 	.word	0x00011060


	//   ....[3]....
        /*007c*/ 	.word	0x00011070


	//   ....[4]....
        /*0080*/ 	.word	0x00014ec0


	//   ....[5]....
        /*0084*/ 	.word	0x00014ed0


	//   ....[6]....
        /*0088*/ 	.word	0x00014f00


	//   ....[7]....
        /*008c*/ 	.word	0x00014f10


	//   ....[8]....
        /*0090*/ 	.word	0x00016a50


	//   ....[9]....
        /*0094*/ 	.word	0x00016a60


	//   ....[10]....
        /*0098*/ 	.word	0x00016a90


	//   ....[11]....
        /*009c*/ 	.word	0x00016aa0


	//   ....[12]....
        /*00a0*/ 	.word	0x00017980


	//   ....[13]....
        /*00a4*/ 	.word	0x000179f0


	//   ....[14]....
        /*00a8*/ 	.word	0x00017a50


	//   ....[15]....
        /*00ac*/ 	.word	0x00017ac0


	//----- nvinfo : EIATTR_VRC_CTA_INIT_COUNT
	.align		4
.L_1410:
        /*00b0*/ 	.byte	0x02, 0x4a
	.zero		1
	.zero		1


	//----- nvinfo : EIATTR_EXIT_INSTR_OFFSETS
	.align		4
        /*00b4*/ 	.byte	0x04, 0x1c
        /*00b6*/ 	.short	(.L_1412 - .L_1411)


	//   ....[0]....
.L_1411:
        /*00b8*/ 	.word	0x00000090


	//----- nvinfo : EIATTR_CRS_STACK_SIZE
	.align		4
.L_1412:
        /*00bc*/ 	.byte	0x04, 0x1e
        /*00be*/ 	.short	(.L_1414 - .L_1413)
.L_1413:
        /*00c0*/ 	.word	0x00000000


	//----- nvinfo : EIATTR_CBANK_PARAM_SIZE
	.align		4
.L_1414:
        /*00c4*/ 	.byte	0x03, 0x19
        /*00c6*/ 	.short	0x01d0


	//----- nvinfo : EIATTR_PARAM_CBANK
	.align		4
        /*00c8*/ 	.byte	0x04, 0x0a
        /*00ca*/ 	.short	(.L_1416 - .L_1415)
	.align		4
.L_1415:
        /*00cc*/ 	.word	index@(.nv.constant0._ZN5flash24flash_fwd_splitkv_kernelI23Flash_fwd_kernel_traitsILi96ELi64ELi128ELi4ELb0ELb0EN7cutlass10bfloat16_tE19Flash_kernel_traitsILi96ELi64ELi128ELi4ES3_EELb0ELb0ELb0ELb0ELb0ELb1ELb0ELb1EEEvNS_16Flash_fwd_paramsE)
        /*00d0*/ 	.short	0x0380
        /*00d2*/ 	.short	0x01d0


	//----- nvinfo : EIATTR_SW_WAR
	.align		4
.L_1416:
        /*00d4*/ 	.byte	0x04, 0x36
        /*00d6*/ 	.short	(.L_1418 - .L_1417)
.L_1417:
        /*00d8*/ 	.word	0x00000008
.L_1418:


//--------------------- .nv.info._ZN5flash24flash_fwd_splitkv_kernelI23Flash_fwd_kernel_traitsILi96ELi64ELi128ELi4ELb0ELb0EN7cutlass10bfloat16_tE19Flash_kernel_traitsILi96ELi64ELi128ELi4ES3_EELb0ELb0ELb0ELb0ELb0ELb0ELb1ELb0EEEvNS_16Flash_fwd_paramsE --------------------------
	.section	.nv.info._ZN5flash24flash_fwd_splitkv_kernelI23Flash_fwd_kernel_traitsILi96ELi64ELi128ELi4ELb0ELb0EN7cutlass10bfloat16_tE19Flash_kernel_traitsILi96ELi64ELi128ELi4ES3_EELb0ELb0ELb0ELb0ELb0ELb0ELb1ELb0EEEvNS_16Flash_fwd_paramsE,"",@"SHT_CUDA_INFO"
	.sectionflags	@""
	.align	4


	//----- nvinfo : EIATTR_CUDA_API_VERSION
	.align		4
        /*0000*/ 	.byte	0x04, 0x37
        /*0002*/ 	.short	(.L_1420 - .L_1419)
.L_1419:
        /*0004*/ 	.word	0x00000082


	//----- nvinfo : EIATTR_KPARAM_INFO
	.align		4
.L_1420:
        /*0008*/ 	.byte	0x04, 0x17
        /*000a*/ 	.short	(.L_1422 - .L_1421)
.L_1421:
        /*000c*/ 	.word	0x00000000
        /*0010*/ 	.short	0x0000
        /*0012*/ 	.short	0x0000
        /*0014*/ 	.byte	0x00, 0xf0, 0x41, 0x07


	//----- nvinfo : EIATTR_SPARSE_MMA_MASK
	.align		4
.L_1422:
        /*0018*/ 	.byte	0x03, 0x50
        /*001a*/ 	.short	0x0000


	//----- nvinfo : EIATTR_MAXREG_COUNT
	.align		4
        /*001c*/ 	.byte	0x03, 0x1b
        /*001e*/ 	.short	0x00ff


	//----- nvinfo : EIATTR_NUM_BARRIERS
	.align		4
        /*0020*/ 	.byte	0x02, 0x4c
        /*0022*/ 	.byte	0x01
	.zero		1


	//----- nvinfo : EIATTR_MERCURY_ISA_VERSION
	.align		4
        /*0024*/ 	.byte	0x03, 0x5f
        /*0026*/ 	.short	0x0101


	//----- nvinfo : EIATTR_COOP_GROUP_MASK_REGIDS
	.align		4
        /*0028*/ 	.byte	0x04, 0x29
        /*002a*/ 	.short	(.L_1424 - .L_1423)


	//   ....[0]....
.L_1423:
        /*002c*/ 	.word	0xffffffff


	//   ....[1]....
        /*0030*/ 	.word	0xffffffff


	//   ....[2]....
        /*0034*/ 	.word	0xffffffff


	//   ....[3]....
        /*0038*/ 	.word	0xffffffff


	//   ....[4]....
        /*003c*/ 	.word	0xffffffff


	//   ....[5]....
        /*0040*/ 	.word	0xffffffff


	//   ....[6]....
        /*0044*/ 	.word	0xffffffff


	//   ....[7]....
        /*0048*/ 	.word	0xffffffff


	//   ....[8]....
        /*004c*/ 	.word	0xffffffff


	//   ....[9]....
        /*0050*/ 	.word	0xffffffff


	//   ....[10]....
        /*0054*/ 	.word	0xffffffff


	//   ....[11]....
        /*0058*/ 	.word	0xffffffff


	//   ....[12]....
        /*005c*/ 	.word	0x0500000a


	//   ....[13]....
        /*0060*/ 	.word	0x0500000a


	//   ....[14]....
        /*0064*/ 	.word	0x0500000a


	//   ....[15]....
        /*0068*/ 	.word	0x0500000a


	//----- nvinfo : EIATTR_COOP_GROUP_INSTR_OFFSETS
	.align		4
.L_1424:
        /*006c*/ 	.byte	0x04, 0x28
        /*006e*/ 	.short	(.L_1426 - .L_1425)


	//   ....[0]....
.L_1425:
        /*0070*/ 	.word	0x000051a0


	//   ....[1]....
        /*0074*/ 	.word	0x000051d0


	//   ....[2]....
        /*0078*/ 	.word	0x00005250


	//   ....[3]....
        /*007c*/ 	.word	0x00005260


	//   ....[4]....
        /*0080*/ 	.word	0x00008870


	//   ....[5]....
        /*0084*/ 	.word	0x00008880


	//   ....[6]....
        /*0088*/ 	.word	0x000088b0


	//   ....[7]....
        /*008c*/ 	.word	0x000088c0


	//   ....[8]....
        /*0090*/ 	.word	0x0000a480


	//   ....[9]....
        /*0094*/ 	.word	0x0000a490


	//   ....[10]....
        /*0098*/ 	.word	0x0000a4c0


	//   ....[11]....
        /*009c*/ 	.word	0x0000a4d0


	//   ....[12]....
        /*00a0*/ 	.word	0x0000b340


	//   ....[13]....
        /*00a4*/ 	.word	0x0000b3b0


	//   ....[14]....
        /*00a8*/ 	.word	0x0000b410


	//   ....[15]....
        /*00ac*/ 	.word	0x0000b480


	//----- nvinfo : EIATTR_VRC_CTA_INIT_COUNT
	.align		4
.L_1426:
        /*00b0*/ 	.byte	0x02, 0x4a
	.zero		1
	.zero		1


	//----- nvinfo : EIATTR_EXIT_INSTR_OFFSETS
	.align		4
        /*00b4*/ 	.byte	0x04, 0x1c
        /*00b6*/ 	.short	(.L_1428 - .L_1427)


	//   ....[0]....
.L_1427:
        /*00b8*/ 	.word	0x000001f0


	//----- nvinfo : EIATTR_CRS_STACK_SIZE
	.align		4
.L_1428:
        /*00bc*/ 	.byte	0x04, 0x1e
        /*00be*/ 	.short	(.L_1430 - .L_1429)
.L_1429:
        /*00c0*/ 	.word	0x00000000


	//----- nvinfo : EIATTR_CBANK_PARAM_SIZE
	.align		4
.L_1430:
        /*00c4*/ 	.byte	0x03, 0x19
        /*00c6*/ 	.short	0x01d0


	//----- nvinfo : EIATTR_PARAM_CBANK
	.align		4
        /*00c8*/ 	.byte	0x04, 0x0a
        /*00ca*/ 	.short	(.L_1432 - .L_1431)
	.align		4
.L_1431:
        /*00cc*/ 	.word	index@(.nv.constant0._ZN5flash24flash_fwd_splitkv_kernelI23Flash_fwd_kernel_traitsILi96ELi64ELi128ELi4ELb0ELb0EN7cutlass10bfloat16_tE19Flash_kernel_traitsILi96ELi64ELi128ELi4ES3_EELb0ELb0ELb0ELb0ELb0ELb0ELb1ELb0EEEvNS_16Flash_fwd_paramsE)
        /*00d0*/ 	.short	0x0380
        /*00d2*/ 	.short	0x01d0


	//----- nvinfo : EIATTR_SW_WAR
	.align		4
.L_1432:
        /*00d4*/ 	.byte	0x04, 0x36
        /*00d6*/ 	.short	(.L_1434 - .L_1433)
.L_1433:
        /*00d8*/ 	.word	0x00000008
.L_1434:


//--------------------- .nv.info._ZN5flash24flash_fwd_splitkv_kernelI23Flash_fwd_kernel_traitsILi96ELi64ELi128ELi4ELb0ELb0EN7cutlass10bfloat16_tE19Flash_kernel_traitsILi96ELi64ELi128ELi4ES3_EELb0ELb0ELb0ELb0ELb0ELb1ELb1ELb0EEEvNS_16Flash_fwd_paramsE --------------------------
	.section	.nv.info._ZN5flash24flash_fwd_splitkv_kernelI23Flash_fwd_kernel_traitsILi96ELi64ELi128ELi4ELb0ELb0EN7cutlass10bfloat16_tE19Flash_kernel_traitsILi96ELi64ELi128ELi4ES3_EELb0ELb0ELb0ELb0ELb0ELb1ELb1ELb0EEEvNS_16Flash_fwd_paramsE,"",@"SHT_CUDA_INFO"
	.sectionflags	@""
	.align	4


	//----- nvinfo : EIATTR_CUDA_API_VERSION
	.align		4
        /*0000*/ 	.byte	0x04, 0x37
        /*0002*/ 	.short	(.L_1436 - .L_1435)
.L_1435:
        /*0004*/ 	.word	0x00000082


	//----- nvinfo : EIATTR_KPARAM_INFO
	.align		4
.L_1436:
        /*0008*/ 	.byte	0x04, 0x17
        /*000a*/ 	.short	(.L_1438 - .L_1437)
.L_1437:
        /*000c*/ 	.word	0x00000000
        /*0010*/ 	.short	0x0000
        /*0012*/ 	.short	0x0000
        /*0014*/ 	.byte	0x00, 0xf0, 0x41, 0x07


	//----- nvinfo : EIATTR_SPARSE_MMA_MASK
	.align		4
.L_1438:
        /*0018*/ 	.byte	0x03, 0x50
        /*001a*/ 	.short	0x0000


	//----- nvinfo : EIATTR_MAXREG_COUNT
	.align		4
        /*001c*/ 	.byte	0x03, 0x1b
        /*001e*/ 	.short	0x00ff


	//----- nvinfo : EIATTR_NUM_BARRIERS
	.align		4
        /*0020*/ 	.byte	0x02, 0x4c
        /*0022*/ 	.byte	0x01
	.zero		1


	//----- nvinfo : EIATTR_MERCURY_ISA_VERSION
	.align		4
        /*0024*/ 	.byte	0x03, 0x5f
        /*0026*/ 	.short	0x0101


	//----- nvinfo : EIATTR_COOP_GROUP_MASK_REGIDS
	.align		4
        /*0028*/ 	.byte	0x04, 0x29
        /*002a*/ 	.short	(.L_1440 - .L_1439)


	//   ....[0]....
.L_1439:
        /*002c*/ 	.word	0xffffffff


	//   ....[1]....
        /*0030*/ 	.word	0xffffffff


	//   ....[2]....
        /*0034*/ 	.word	0xffffffff


	//   ....[3]....
        /*0038*/ 	.word	0xffffffff


	//   ....[4]....
        /*003c*/ 	.word	0xffffffff


	//   ....[5]....
        /*0040*/ 	.word	0xffffffff


	//   ....[6]....
        /*0044*/ 	.word	0xffffffff


	//   ....[7]....
        /*0048*/ 	.word	0xffffffff


	//   ....[8]....
        /*004c*/ 	.word	0xffffffff


	//   ....[9]....
        /*0050*/ 	.word	0xffffffff


	//   ....[10]....
        /*0054*/ 	.word	0xffffffff


	//   ....[11]....
        /*0058*/ 	.word	0xffffffff


	//   ....[12]....
        /*005c*/ 	.word	0x0500000a


	//   ....[13]....
        /*0060*/ 	.word	0x0500000a


	//   ....[14]....
        /*0064*/ 	.word	0x0500000a


	//   ....[15]....
        /*0068*/ 	.word	0x0500000a


	//----- nvinfo : EIATTR_COOP_GROUP_INSTR_OFFSETS
	.align		4
.L_1440:
        /*006c*/ 	.byte	0x04, 0x28
        /*006e*/ 	.short	(.L_1442 - .L_1441)


	//   ....[0]....
.L_1441:
        /*0070*/ 	.word	0x00005a70


	//   ....[1]....
        /*0074*/ 	.word	0x00005a90


	//   ....[2]....
        /*0078*/ 	.word	0x00005af0


	//   ....[3]....
        /*007c*/ 	.word	0x00005b00


	//   ....[4]....
        /*0080*/ 	.word	0x00009a00


	//   ....[5]....
        /*0084*/ 	.word	0x00009a10


	//   ....[6]....
        /*0088*/ 	.word	0x00009a40


	//   ....[7]....
        /*008c*/ 	.word	0x00009a50


	//   ....[8]....
        /*0090*/ 	.word	0x0000b5c0


	//   ....[9]....
        /*0094*/ 	.word	0x0000b5d0


	//   ....[10]....
        /*0098*/ 	.word	0x0000b600


	//   ....[11]....
        /*009c*/ 	.word	0x0000b610


	//   ....[12]....
        /*00a0*/ 	.word	0x0000c480


	//   ....[13]....
        /*00a4*/ 	.word	0x0000c4f0


	//   ....[14]....
        /*00a8*/ 	.word	0x0000c550


	//   ....[15]....
        /*00ac*/ 	.word	0x0000c5c0


	//----- nvinfo : EIATTR_VRC_CTA_INIT_COUNT
	.align		4
.L_1442:
        /*00b0*/ 	.byte	0x02, 0x4a
	.zero		1
	.zero		1


	//----- nvinfo : EIATTR_EXIT_INSTR_OFFSETS
	.align		4
        /*00b4*/ 	.byte	0x04, 0x1c
        /*00b6*/ 	.short	(.L_1444 - .L_1443)


	//   ....[0]....
.L_1443:
        /*00b8*/ 	.word	0x000001f0


	//----- nvinfo : EIATTR_CRS_STACK_SIZE
	.align		4
.L_1444:
        /*00bc*/ 	.byte	0x04, 0x1e
        /*00be*/ 	.short	(.L_1446 - .L_1445)
.L_1445:
        /*00c0*/ 	.word	0x00000000


	//----- nvinfo : EIATTR_CBANK_PARAM_SIZE
	.align		4
.L_1446:
        /*00c4*/ 	.byte	0x03, 0x19
        /*00c6*/ 	.short	0x01d0


	//----- nvinfo : EIATTR_PARAM_CBANK
	.align		4
        /*00c8*/ 	.byte	0x04, 0x0a
        /*00ca*/ 	.short	(.L_1448 - .L_1447)
	.align		4
.L_1447:
        /*00cc*/ 	.word	index@(.nv.constant0._ZN5flash24flash_fwd_splitkv_kernelI23Flash_fwd_kernel_traitsILi96ELi64ELi128ELi4ELb0ELb0EN7cutlass10bfloat16_tE19Flash_kernel_traitsILi96ELi64ELi128ELi4ES3_EELb0ELb0ELb0ELb0ELb0ELb1ELb1ELb0EEEvNS_16Flash_fwd_paramsE)
        /*00d0*/ 	.short	0x0380
        /*00d2*/ 	.short	0x01d0


	//----- nvinfo : EIATTR_SW_WAR
	.align		4
.L_1448:
        /*00d4*/ 	.byte	0x04, 0x36
        /*00d6*/ 	.short	(.L_1450 - .L_1449)
.L_1449:
        /*00d8*/ 	.word	0x00000008
.L_1450:


//--------------------- .nv.info._ZN5flash24flash_fwd_splitkv_kernelI23Flash_fwd_kernel_traitsILi96ELi64ELi128ELi4ELb0ELb0EN7cutlass10bfloat16_tE19Flash_kernel_traitsILi96ELi64ELi128ELi4ES3_EELb0ELb0ELb0ELb0ELb0ELb0ELb1ELb1EEEvNS_16Flash_fwd_paramsE --------------------------
	.section	.nv.info._ZN5flash24flash_fwd_splitkv_kernelI23Flash_fwd_kernel_traitsILi96ELi64ELi128ELi4ELb0ELb0EN7cutlass10bfloat16_tE19Flash_kernel_traitsILi96ELi64ELi128ELi4ES3_EELb0ELb0ELb0ELb0ELb0ELb0ELb1ELb1EEEvNS_16Flash_fwd_paramsE,"",@"SHT_CUDA_INFO"
	.sectionflags	@""
	.align	4


	//----- nvinfo : EIATTR_CUDA_API_VERSION
	.align		4
        /*0000*/ 	.byte	0x04, 0x37
        /*0002*/ 	.short	(.L_1452 - .L_1451)
.L_1451:
        /*0004*/ 	.word	0x00000082


	//----- nvinfo : EIATTR_KPARAM_INFO
	.align		4
.L_1452:
        /*0008*/ 	.byte	0x04, 0x17
        /*000a*/ 	.short	(.L_1454 - .L_1453)
.L_1453:
        /*000c*/ 	.word	0x00000000
        /*0010*/ 	.short	0x0000
        /*0012*/ 	.short	0x0000
        /*0014*/ 	.byte	0x00, 0xf0, 0x41, 0x07


	//----- nvinfo : EIATTR_SPARSE_MMA_MASK
	.align		4
.L_1454:
        /*0018*/ 	.byte	0x03, 0x50
        /*001a*/ 	.short	0x0000


	//----- nvinfo : EIATTR_MAXREG_COUNT
	.align		4
        /*001c*/ 	.byte	0x03, 0x1b
        /*001e*/ 	.short	0x00ff


	//----- nvinfo : EIATTR_NUM_BARRIERS
	.align		4
        /*0020*/ 	.byte	0x02, 0x4c
        /*0022*/ 	.byte	0x01
	.zero		1


	//----- nvinfo : EIATTR_MERCURY_ISA_VERSION
	.align		4
        /*0024*/ 	.byte	0x03, 0x5f
        /*0026*/ 	.short	0x0101


	//----- nvinfo : EIATTR_COOP_GROUP_MASK_REGIDS
	.align		4
        /*0028*/ 	.byte	0x04, 0x29
        /*002a*/ 	.short	(.L_1456 - .L_1455)


	//   ....[0]....
.L_1455:
        /*002c*/ 	.word	0xffffffff


	//   ....[1]....
        /*0030*/ 	.word	0xffffffff


	//   ....[2]....
        /*0034*/ 	.word	0xffffffff


	//   ....[3]....
        /*0038*/ 	.word	0xffffffff


	//   ....[4]....
        /*003c*/ 	.word	0xffffffff


	//   ....[5]....
        /*0040*/ 	.word	0xffffffff


	//   ....[6]....
        /*0044*/ 	.word	0xffffffff


	//   ....[7]....
        /*0048*/ 	.word	0xffffffff


	//   ....[8]....
        /*004c*/ 	.word	0xffffffff


	//   ....[9]....
        /*0050*/ 	.word	0xffffffff


	//   ....[10]....
        /*0054*/ 	.word	0xffffffff


	//   ....[11]....
        /*0058*/ 	.word	0xffffffff


	//   ....[12]....
        /*005c*/ 	.word	0x05000008


	//   ....[13]....
        /*0060*/ 	.word	0x05000008


	//   ....[14]....
        /*0064*/ 	.word	0x05000008


	//   ....[15]....
        /*0068*/ 	.word	0x05000008


	//----- nvinfo : EIATTR_COOP_GROUP_INSTR_OFFSETS
	.align		4
.L_1456:
        /*006c*/ 	.byte	0x04, 0x28
        /*006e*/ 	.short	(.L_1458 - .L_1457)


	//   ....[0]....
.L_1457:
        /*0070*/ 	.word	0x00010c80


	//   ....[1]....
        /*0074*/ 	.word	0x00010d10


	//   ....[2]....
        /*0078*/ 	.word	0x00010d30


	//   ....[3]....
        /*007c*/ 	.word	0x00010d80


	//   ....[4]....
        /*0080*/ 	.word	0x00014530


	//   ....[5]....
        /*0084*/ 	.word	0x00014540


	//   ....[6]....
        /*0088*/ 	.word	0x00014570


	//   ....[7]....
        /*008c*/ 	.word	0x00014580


	//   ....[8]....
        /*0090*/ 	.word	0x00016120


	//   ....[9]....
        /*0094*/ 	.word	0x00016130


	//   ....[10]....
        /*0098*/ 	.word	0x00016160


	//   ....[11]....
        /*009c*/ 	.word	0x00016170


	//   ....[12]....
        /*00a0*/ 	.word	0x00016fe0


	//   ....[13]....
        /*00a4*/ 	.word	0x00017050


	//   ....[14]....
        /*00a8*/ 	.word	0x000170b0


	//   ....[15]....
        /*00ac*/ 	.word	0x00017120


	//----- nvinfo : EIATTR_VRC_CTA_INIT_COUNT
	.align		4
.L_1458:
        /*00b0*/ 	.byte	0x02, 0x4a
	.zero		1
	.zero		1


	//----- nvinfo : EIATTR_EXIT_INSTR_OFFSETS
	.align		4
        /*00b4*/ 	.byte	0x04, 0x1c
        /*00b6*/ 	.short	(.L_1460 - .L_1459)


	//   ....[0]....
.L_1459:
        /*00b8*/ 	.word	0x000001f0


	//----- nvinfo : EIATTR_CRS_STACK_SIZE
	.align		4
.L_1460:
        /*00bc*/ 	.byte	0x04, 0x1e
        /*00be*/ 	.short	(.L_1462 - .L_1461)
.L_1461:
        /*00c0*/ 	.word	0x00000000


	//----- nvinfo : EIATTR_CBANK_PARAM_SIZE
	.align		4
.L_1462:
        /*00c4*/ 	.byte	0x03, 0x19
        /*00c6*/ 	.short	0x01d0


	//----- nvinfo : EIATTR_PARAM_CBANK
	.align		4
        /*00c8*/ 	.byte	0x04, 0x0a
        /*00ca*/ 	.short	(.L_1464 - .L_1463)
	.align		4
.L_1463:
        /*00cc*/ 	.word	index@(.nv.constant0._ZN5flash24flash_fwd_splitkv_kernelI23Flash_fwd_kernel_traitsILi96ELi64ELi128ELi4ELb0ELb0EN7cutlass10bfloat16_tE19Flash_kernel_traitsILi96ELi64ELi128ELi4ES3_EELb0ELb0ELb0ELb0ELb0ELb0ELb1ELb1EEEvNS_16Flash_fwd_paramsE)
        /*00d0*/ 	.short	0x0380
        /*00d2*/ 	.short	0x01d0


	//----- nvinfo : EIATTR_SW_WAR
	.align		4
.L_1464:
        /*00d4*/ 	.byte	0x04, 0x36
        /*00d6*/ 	.short	(.L_1466 - .L_1465)
.L_1465:
        /*00d8*/ 	.word	0x00000008
.L_1466:


//--------------------- .nv.info._ZN5flash24flash_fwd_splitkv_kernelI23Flash_fwd_kernel_traitsILi96ELi64ELi128ELi4ELb0ELb0EN7cutlass10bfloat16_tE19Flash_kernel_traitsILi96ELi64ELi128ELi4ES3_EELb0ELb0ELb0ELb0ELb0ELb1ELb1ELb1EEEvNS_16Flash_fwd_paramsE --------------------------
	.section	.nv.info._ZN5flash24flash_fwd_splitkv_kernelI23Flash_fwd_kernel_traitsILi96ELi64ELi128ELi4ELb0ELb0EN7cutlass10bfloat16_tE19Flash_kernel_traitsILi96ELi64ELi128ELi4ES3_EELb0ELb0ELb0ELb0ELb0ELb1ELb1ELb1EEEvNS_16Flash_fwd_paramsE,"",@"SHT_CUDA_INFO"
	.sectionflags	@""
	.align	4


	//----- nvinfo : EIATTR_CUDA_API_VERSION
	.align		4
        /*0000*/ 	.byte	0x04, 0x37
        /*0002*/ 	.short	(.L_1468 - .L_1467)
.L_1467:
        /*0004*/ 	.word	0x00000082


	//----- nvinfo : EIATTR_KPARAM_INFO
	.align		4
.L_1468:
        /*0008*/ 	.byte	0x04, 0x17
        /*000a*/ 	.short	(.L_1470 - .L_1469)
.L_1469:
        /*000c*/ 	.word	0x00000000
        /*0010*/ 	.short	0x0000
        /*0012*/ 	.short	0x0000
        /*0014*/ 	.byte	0x00, 0xf0, 0x41, 0x07


	//----- nvinfo : EIATTR_SPARSE_MMA_MASK
	.align		4
.L_1470:
        /*0018*/ 	.byte	0x03, 0x50
        /*001a*/ 	.short	0x0000


	//----- nvinfo : EIATTR_MAXREG_COUNT
	.align		4
        /*001c*/ 	.byte	0x03, 0x1b
        /*001e*/ 	.short	0x00ff


	//----- nvinfo : EIATTR_NUM_BARRIERS
	.align		4
        /*0020*/ 	.byte	0x02, 0x4c
        /*0022*/ 	.byte	0x01
	.zero		1


	//----- nvinfo : EIATTR_MERCURY_ISA_VERSION
	.align		4
        /*0024*/ 	.byte	0x03, 0x5f
        /*0026*/ 	.short	0x0101


	//----- nvinfo : EIATTR_COOP_GROUP_MASK_REGIDS
	.align		4
        /*0028*/ 	.byte	0x04, 0x29
        /*002a*/ 	.short	(.L_1472 - .L_1471)


	//   ....[0]....
.L_1471:
        /*002c*/ 	.word	0xffffffff


	//   ....[1]....
        /*0030*/ 	.word	0xffffffff


	//   ....[2]....
        /*0034*/ 	.word	0xffffffff


	//   ....[3]....
        /*0038*/ 	.word	0xffffffff


	//   ....[4]....
        /*003c*/ 	.word	0xffffffff


	//   ....[5]....
        /*0040*/ 	.word	0xffffffff


	//   ....[6]....
        /*0044*/ 	.word	0xffffffff


	//   ....[7]....
        /*0048*/ 	.word	0xffffffff


	//   ....[8]....
        /*004c*/ 	.word	0xffffffff


	//   ....[9]....
        /*0050*/ 	.word	0xffffffff


	//   ....[10]....
        /*0054*/ 	.word	0xffffffff


	//   ....[11]....
        /*0058*/ 	.word	0xffffffff


	//   ....[12]....
        /*005c*/ 	.word	0x05000008


	//   ....[13]....
        /*0060*/ 	.word	0x05000008


	//   ....[14]....
        /*0064*/ 	.word	0x05000008


	//   ....[15]....
        /*0068*/ 	.word	0x05000008


	//----- nvinfo : EIATTR_COOP_GROUP_INSTR_OFFSETS
	.align		4
.L_1472:
        /*006c*/ 	.byte	0x04, 0x28
        /*006e*/ 	.short	(.L_1474 - .L_1473)


	//   ....[0]....
.L_1473:
        /*0070*/ 	.word	0x00011420


	//   ....[1]....
        /*0074*/ 	.word	0x00011490


	//   ....[2]....
        /*0078*/ 	.word	0x000114a0


	//   ....[3]....
        /*007c*/ 	.word	0x000114d0


	//   ....[4]....
        /*0080*/ 	.word	0x000154b0


	//   ....[5]....
        /*0084*/ 	.word	0x000154c0


	//   ....[6]....
        /*0088*/ 	.word	0x000154f0


	//   ....[7]....
        /*008c*/ 	.word	0x00015500


	//   ....[8]....
        /*0090*/ 	.word	0x00017040


	//   ....[9]....
        /*0094*/ 	.word	0x00017050


	//   ....[10]....
        /*0098*/ 	.word	0x00017080


	//   ....[11]....
        /*009c*/ 	.word	0x00017090


	//   ....[12]....
        /*00a0*/ 	.word	0x00017f00


	//   ....[13]....
        /*00a4*/ 	.word	0x00017f70


	//   ....[14]....
        /*00a8*/ 	.word	0x00017fd0


	//   ....[15]....
        /*00ac*/ 	.word	0x00018040


	//----- nvinfo : EIATTR_VRC_CTA_INIT_COUNT
	.align		4
.L_1474:
        /*00b0*/ 	.byte	0x02, 0x4a
	.zero		1
	.zero		1


	//----- nvinfo : EIATTR_EXIT_INSTR_OFFSETS
	.align		4
        /*00b4*/ 	.byte	0x04, 0x1c
        /*00b6*/ 	.short	(.L_1476 - .L_1475)


	//   ....[0]....
.L_1475:
        /*00b8*/ 	.word	0x000001f0


	//----- nvinfo : EIATTR_CRS_STACK_SIZE
	.align		4
.L_1476:
        /*00bc*/ 	.byte	0x04, 0x1e
        /*00be*/ 	.short	(.L_1478 - .L_1477)
.L_1477:
        /*00c0*/ 	.word	0x00000000


	//----- nvinfo : EIATTR_CBANK_PARAM_SIZE
	.align		4
.L_1478:
        /*00c4*/ 	.byte	0x03, 0x19
        /*00c6*/ 	.short	0x01d0


	//----- nvinfo : EIATTR_PARAM_CBANK
	.align		4
        /*00c8*/ 	.byte	0x04, 0x0a
        /*00ca*/ 	.short	(.L_1480 - .L_1479)
	.align		4
.L_1479:
        /*00cc*/ 	.word	index@(.nv.constant0._ZN5flash24flash_fwd_splitkv_kernelI23Flash_fwd_kernel_traitsILi96ELi64ELi128ELi4ELb0ELb0EN7cutlass10bfloat16_tE19Flash_kernel_traitsILi96ELi64ELi128ELi4ES3_EELb0ELb0ELb0ELb0ELb0ELb1ELb1ELb1EEEvNS_16Flash_fwd_paramsE)
        /*00d0*/ 	.short	0x0380
        /*00d2*/ 	.short	0x01d0


	//----- nvinfo : EIATTR_SW_WAR
	.align		4
.L_1480:
        /*00d4*/ 	.byte	0x04, 0x36
        /*00d6*/ 	.short	(.L_1482 - .L_1481)
.L_1481:
        /*00d8*/ 	.word	0x00000008
.L_1482:


//--------------------- .nv.info._ZN5flash24flash_fwd_splitkv_kernelI23Flash_fwd_kernel_traitsILi96ELi64ELi128ELi4ELb0ELb0EN7cutlass10bfloat16_tE19Flash_kernel_traitsILi96ELi64ELi128ELi4ES3_EELb0ELb1ELb0ELb0ELb0ELb0ELb0ELb0EEEvNS_16Flash_fwd_paramsE --------------------------
	.section	.nv.info._ZN5flash24flash_fwd_splitkv_kernelI23Flash_fwd_kernel_traitsILi96ELi64ELi128ELi4ELb0ELb0EN7cutlass10bfloat16_tE19Flash_kernel_traitsILi96ELi64ELi128ELi4ES3_EELb0ELb1ELb0ELb0ELb0ELb0ELb0ELb0EEEvNS_16Flash_fwd_paramsE,"",@"SHT_CUDA_INFO"
	.sectionflags	@""
	.align	4


	//----- nvinfo : EIATTR_CUDA_API_VERSION
	.align		4
        /*0000*/ 	.byte	0x04, 0x37
        /*0002*/ 	.short	(.L_1484 - .L_1483)
.L_1483:
        /*0004*/ 	.word	0x00000082


	//----- nvinfo : EIATTR_KPARAM_INFO
	.align		4
.L_1484:
        /*0008*/ 	.byte	0x04, 0x17
        /*000a*/ 	.short	(.L_1486 - .L_1485)
.L_1485:
        /*000c*/ 	.word	0x00000000
        /*0010*/ 	.short	0x0000
        /*0012*/ 	.short	0x0000
        /*0014*/ 	.byte	0x00, 0xf0, 0x41, 0x07


	//----- nvinfo : EIATTR_SPARSE_MMA_MASK
	.align		4
.L_1486:
        /*0018*/ 	.byte	0x03, 0x50
        /*001a*/ 	.short	0x0000


	//----- nvinfo : EIATTR_MAXREG_COUNT
	.align		4
        /*001c*/ 	.byte	0x03, 0x1b
        /*001e*/ 	.short	0x00ff


	//----- nvinfo : EIATTR_NUM_BARRIERS
	.align		4
        /*0020*/ 	.byte	0x02, 0x4c
        /*0022*/ 	.byte	0x01
	.zero		1


	//----- nvinfo : EIATTR_MERCURY_ISA_VERSION
	.align		4
        /*0024*/ 	.byte	0x03, 0x5f
        /*0026*/ 	.short	0x0101


	//----- nvinfo : EIATTR_COOP_GROUP_MASK_REGIDS
	.align		4
        /*0028*/ 	.byte	0x04, 0x29
        /*002a*/ 	.short	(.L_1488 - .L_1487)


	//   ....[0]....
.L_1487:
        /*002c*/ 	.word	0xffffffff


	//   ....[1]....
        /*0030*/ 	.word	0xffffffff


	//   ....[2]....
        /*0034*/ 	.word	0xffffffff


	//   ....[3]....
        /*0038*/ 	.word	0xffffffff


	//   ....[4]....
        /*003c*/ 	.word	0xffffffff


	//   ....[5]....
        /*0040*/ 	.word	0xffffffff


	//   ....[6]....
        /*0044*/ 	.word	0xffffffff


	//   ....[7]....
        /*0048*/ 	.word	0xffffffff


	//   ....[8]....
        /*004c*/ 	.word	0xffffffff


	//   ....[9]....
        /*0050*/ 	.word	0xffffffff


	//   ....[10]....
        /*0054*/ 	.word	0xffffffff


	//   ....[11]....
        /*0058*/ 	.word	0xffffffff


	//   ....[12]....
        /*005c*/ 	.word	0xffffffff


	//   ....[13]....
        /*0060*/ 	.word	0xffffffff


	//   ....[14]....
        /*0064*/ 	.word	0xffffffff


	//   ....[15]....
        /*0068*/ 	.word	0xffffffff


	//   ....[16]....
        /*006c*/ 	.word	0x05000006


	//   ....[17]....
        /*0070*/ 	.word	0x05000006


	//   ....[18]....
        /*0074*/ 	.word	0x05000006


	//   ....[19]....
        /*0078*/ 	.word	0x05000006


	//----- nvinfo : EIATTR_COOP_GROUP_INSTR_OFFSETS
	.align		4
.L_1488:
        /*007c*/ 	.byte	0x04, 0x28
        /*007e*/ 	.short	(.L_1490 - .L_1489)


	//   ....[0]....
.L_1489:
        /*0080*/ 	.word	0x00005940


	//   ....[1]....
        /*0084*/ 	.word	0x00005960


	//   ....[2]....
        /*0088*/ 	.word	0x00005a00


	//   ....[3]....
        /*008c*/ 	.word	0x00005a10


	//   ....[4]....
        /*0090*/ 	.word	0x0000a230


	//   ....[5]....
        /*0094*/ 	.word	0x0000a240


	//   ....[6]....
        /*0098*/ 	.word	0x0000a270


	//   ....[7]....
        /*009c*/ 	.word	0x0000a280


	//   ....[8]....
        /*00a0*/ 	.word	0x0000f010


	//   ....[9]....
        /*00a4*/ 	.word	0x0000f050


	//   ....[10]....
        /*00a8*/ 	.word	0x0000f070


	//   ....[11]....
        /*00ac*/ 	.word	0x0000f090


	//   ....[12]....
        /*00b0*/ 	.word	0x00010be0


	//   ....[13]....
        /*00b4*/ 	.word	0x00010bf0


	//   ....[14]....
        /*00b8*/ 	.word	0x00010c20


	//   ....[15]....
        /*00bc*/ 	.word	0x00010c30


	//   ....[16]....
        /*00c0*/ 	.word	0x00011b20


	//   ....[17]....
        /*00c4*/ 	.word	0x00011b90


	//   ....[18]....
        /*00c8*/ 	.word	0x00011bf0


	//   ....[19]....
        /*00cc*/ 	.word	0x00011c60


	//----- nvinfo : EIATTR_VRC_CTA_INIT_COUNT
	.align		4
.L_1490:
        /*00d0*/ 	.byte	0x02, 0x4a
	.zero		1
	.zero		1


	//----- nvinfo : EIATTR_EXIT_INSTR_OFFSETS
	.align		4
        /*00d4*/ 	.byte	0x04, 0x1c
        /*00d6*/ 	.short	(.L_1492 - .L_1491)


	//   ....[0]....
.L_1491:
        /*00d8*/ 	.word	0x00000090


	//----- nvinfo : EIATTR_CRS_STACK_SIZE
	.align		4
.L_1492:
        /*00dc*/ 	.byte	0x04, 0x1e
        /*00de*/ 	.short	(.L_1494 - .L_1493)
.L_1493:
        /*00e0*/ 	.word	0x00000000


	//----- nvinfo : EIATTR_CBANK_PARAM_SIZE
	.align		4
.L_1494:
        /*00e4*/ 	.byte	0x03, 0x19
        /*00e6*/ 	.short	0x01d0


	//----- nvinfo : EIATTR_PARAM_CBANK
	.align		4
        /*00e8*/ 	.byte	0x04, 0x0a
        /*00ea*/ 	.short	(.L_1496 - .L_1495)
	.align		4
.L_1495:
        /*00ec*/ 	.word	index@(.nv.constant0._ZN5flash24flash_fwd_splitkv_kernelI23Flash_fwd_kernel_traitsILi96ELi64ELi128ELi4ELb0ELb0EN7cutlass10bfloat16_tE19Flash_kernel_traitsILi96ELi64ELi128ELi4ES3_EELb0ELb1ELb0ELb0ELb0ELb0ELb0ELb0EEEvNS_16Flash_fwd_paramsE)
        /*00f0*/ 	.short	0x0380
        /*00f2*/ 	.short	0x01d0


	//----- nvinfo : EIATTR_SW_WAR
	.align		4
.L_1496:
        /*00f4*/ 	.byte	0x04, 0x36
        /*00f6*/ 	.short	(.L_1498 - .L_1497)
.L_1497:
        /*00f8*/ 	.word	0x00000008
.L_1498:


//--------------------- .nv.info._ZN5flash24flash_fwd_splitkv_kernelI23Flash_fwd_kernel_traitsILi96ELi64ELi128ELi4ELb0ELb0EN7cutlass10bfloat16_tE19Flash_kernel_traitsILi96ELi64ELi128ELi4ES3_EELb0ELb1ELb0ELb0ELb0ELb1ELb0ELb0EEEvNS_16Flash_fwd_paramsE --------------------------
	.section	.nv.info._ZN5flash24flash_fwd_splitkv_kernelI23Flash_fwd_kernel_traitsILi96ELi64ELi128ELi4ELb0ELb0EN7cutlass10bfloat16_tE19Flash_kernel_traitsILi96ELi64ELi128ELi4ES3_EELb0ELb1ELb0ELb0ELb0ELb1ELb0ELb0EEEvNS_16Flash_fwd_paramsE,"",@"SHT_CUDA_INFO"
	.sectionflags	@""
	.align	4


	//----- nvinfo : EIATTR_CUDA_API_VERSION
	.align		4
        /*0000*/ 	.byte	0x04, 0x37
        /*0002*/ 	.short	(.L_1500 - .L_1499)
.L_1499:
        /*0004*/ 	.word	0x00000082


	//----- nvinfo : EIATTR_KPARAM_INFO
	.align		4
.L_1500:
        /*0008*/ 	.byte	0x04, 0x17
        /*000a*/ 	.short	(.L_1502 - .L_1501)
.L_1501:
        /*000c*/ 	.word	0x00000000
        /*0010*/ 	.short	0x0000
        /*0012*/ 	.short	0x0000
        /*0014*/ 	.byte	0x00, 0xf0, 0x41, 0x07


	//----- nvinfo : EIATTR_SPARSE_MMA_MASK
	.align		4
.L_1502:
        /*0018*/ 	.byte	0x03, 0x50
        /*001a*/ 	.short	0x0000


	//----- nvinfo : EIATTR_MAXREG_COUNT
	.align		4
        /*001c*/ 	.byte	0x03, 0x1b
        /*001e*/ 	.short	0x00ff


	//----- nvinfo : EIATTR_NUM_BARRIERS
	.align		4
        /*0020*/ 	.byte	0x02, 0x4c
        /*0022*/ 	.byte	0x01
	.zero		1


	//----- nvinfo : EIATTR_MERCURY_ISA_VERSION
	.align		4
        /*0024*/ 	.byte	0x03, 0x5f
        /*0026*/ 	.short	0x0101


	//----- nvinfo : EIATTR_COOP_GROUP_MASK_REGIDS
	.align		4
        /*0028*/ 	.byte	0x04, 0x29
        /*002a*/ 	.short	(.L_1504 - .L_1503)


	//   ....[0]....
.L_1503:
        /*002c*/ 	.word	0xffffffff


	//   ....[1]....
        /*0030*/ 	.word	0xffffffff


	//   ....[2]....
        /*0034*/ 	.word	0xffffffff


	//   ....[3]....
        /*0038*/ 	.word	0xffffffff


	//   ....[4]....
        /*003c*/ 	.word	0xffffffff


	//   ....[5]....
        /*0040*/ 	.word	0xffffffff


	//   ....[6]....
        /*0044*/ 	.word	0xffffffff


	//   ....[7]....
        /*0048*/ 	.word	0xffffffff


	//   ....[8]....
        /*004c*/ 	.word	0xffffffff


	//   ....[9]....
        /*0050*/ 	.word	0xffffffff


	//   ....[10]....
        /*0054*/ 	.word	0xffffffff


	//   ....[11]....
        /*0058*/ 	.word	0xffffffff


	//   ....[12]....
        /*005c*/ 	.word	0xffffffff


	//   ....[13]....
        /*0060*/ 	.word	0xffffffff


	//   ....[14]....
        /*0064*/ 	.word	0xffffffff


	//   ....[15]....
        /*0068*/ 	.word	0xffffffff


	//   ....[16]....
        /*006c*/ 	.word	0x05000006


	//   ....[17]....
        /*0070*/ 	.word	0x05000006


	//   ....[18]....
        /*0074*/ 	.word	0x05000006


	//   ....[19]....
        /*0078*/ 	.word	0x05000006


	//----- nvinfo : EIATTR_COOP_GROUP_INSTR_OFFSETS
	.align		4
.L_1504:
        /*007c*/ 	.byte	0x04, 0x28
        /*007e*/ 	.short	(.L_1506 - .L_1505)


	//   ....[0]....
.L_1505:
        /*0080*/ 	.word	0x000060f0


	//   ....[1]....
        /*0084*/ 	.word	0x00006110


	//   ....[2]....
        /*0088*/ 	.word	0x000061b0


	//   ....[3]....
        /*008c*/ 	.word	0x000061c0


	//   ....[4]....
        /*0090*/ 	.word	0x0000b180


	//   ....[5]....
        /*0094*/ 	.word	0x0000b1d0


	//   ....[6]....
        /*0098*/ 	.word	0x0000b1f0


	//   ....[7]....
        /*009c*/ 	.word	0x0000b210


	//   ....[8]....
        /*00a0*/ 	.word	0x00010720


	//   ....[9]....
        /*00a4*/ 	.word	0x00010740


	//   ....[10]....
        /*00a8*/ 	.word	0x00010780


	//   ....[11]....
        /*00ac*/ 	.word	0x00010790


	//   ....[12]....
        /*00b0*/ 	.word	0x000122e0


	//   ....[13]....
        /*00b4*/ 	.word	0x000122f0


	//   ....[14]....
        /*00b8*/ 	.word	0x00012320


	//   ....[15]....
        /*00bc*/ 	.word	0x00012330


	//   ....[16]....
        /*00c0*/ 	.word	0x00013200


	//   ....[17]....
        /*00c4*/ 	.word	0x00013270


	//   ....[18]....
        /*00c8*/ 	.word	0x000132d0


	//   ....[19]....
        /*00cc*/ 	.word	0x00013340


	//----- nvinfo : EIATTR_VRC_CTA_INIT_COUNT
	.align		4
.L_1506:
        /*00d0*/ 	.byte	0x02, 0x4a
	.zero		1
	.zero		1


	//----- nvinfo : EIATTR_EXIT_INSTR_OFFSETS
	.align		4
        /*00d4*/ 	.byte	0x04, 0x1c
        /*00d6*/ 	.short	(.L_1508 - .L_1507)


	//   ....[0]....
.L_1507:
        /*00d8*/ 	.word	0x00000090


	//----- nvinfo : EIATTR_CRS_STACK_SIZE
	.align		4
.L_1508:
        /*00dc*/ 	.byte	0x04, 0x1e
        /*00de*/ 	.short	(.L_1510 - .L_1509)
.L_1509:
        /*00e0*/ 	.word	0x00000000


	//----- nvinfo : EIATTR_CBANK_PARAM_SIZE
	.align		4
.L_1510:
        /*00e4*/ 	.byte	0x03, 0x19
        /*00e6*/ 	.short	0x01d0


	//----- nvinfo : EIATTR_PARAM_CBANK
	.align		4
        /*00e8*/ 	.byte	0x04, 0x0a
        /*00ea*/ 	.short	(.L_1512 - .L_1511)
	.align		4
.L_1511:
        /*00ec*/ 	.word	index@(.nv.constant0._ZN5flash24flash_fwd_splitkv_kernelI23Flash_fwd_kernel_traitsILi96ELi64ELi128ELi4ELb0ELb0EN7cutlass10bfloat16_tE19Flash_kernel_traitsILi96ELi64ELi128ELi4ES3_EELb0ELb1ELb0ELb0ELb0ELb1ELb0ELb0EEEvNS_16Flash_fwd_paramsE)
        /*00f0*/ 	.short	0x0380
        /*00f2*/ 	.short	0x01d0


	//----- nvinfo : EIATTR_SW_WAR
	.align		4
.L_1512:
        /*00f4*/ 	.byte	0x04, 0x36
        /*00f6*/ 	.short	(.L_1514 - .L_1513)
.L_1513:
        /*00f8*/ 	.word	0x00000008
.L_1514:


//--------------------- .nv.info._ZN5flash24flash_fwd_splitkv_kernelI23Flash_fwd_kernel_traitsILi96ELi64ELi128ELi4ELb0ELb0EN7cutlass10bfloat16_tE19Flash_kernel_traitsILi96ELi64ELi128ELi4ES3_EELb0ELb1ELb0ELb0ELb0ELb0ELb0ELb1EEEvNS_16Flash_fwd_paramsE --------------------------
	.section	.nv.info._ZN5flash24flash_fwd_splitkv_kernelI23Flash_fwd_kernel_traitsILi96ELi64ELi128ELi4ELb0ELb0EN7cutlass10bfloat16_tE19Flash_kernel_traitsILi96ELi64ELi128ELi4ES3_EELb0ELb1ELb0ELb0ELb0ELb0ELb0ELb1EEEvNS_16Flash_fwd_paramsE,"",@"SHT_CUDA_INFO"
	.sectionflags	@""
	.align	4


	//----- nvinfo : EIATTR_CUDA_API_VERSION
	.align		4
        /*0000*/ 	.byte	0x04, 0x37
        /*0002*/ 	.short	(.L_1516 - .L_1515)
.L_1515:
        /*0004*/ 	.word	0x00000082


	//----- nvinfo : EIATTR_KPARAM_INFO
	.align		4
.L_1516:
        /*0008*/ 	.byte	0x04, 0x17
        /*000a*/ 	.short	(.L_1518 - .L_1517)
.L_1517:
        /*000c*/ 	.word	0x00000000
        /*0010*/ 	.short	0x0000
        /*0012*/ 	.short	0x0000
        /*0014*/ 	.byte	0x00, 0xf0, 0x41, 0x07


	//----- nvinfo : EIATTR_SPARSE_MMA_MASK
	.align		4
.L_1518:
        /*0018*/ 	.byte	0x03, 0x50
        /*001a*/ 	.short	0x0000


	//----- nvinfo : EIATTR_MAXREG_COUNT
	.align		4
        /*001c*/ 	.byte	0x03, 0x1b
        /*001e*/ 	.short	0x00ff


	//----- nvinfo : EIATTR_NUM_BARRIERS
	.align		4
        /*0020*/ 	.byte	0x02, 0x4c
        /*0022*/ 	.byte	0x01
	.zero		1


	//----- nvinfo : EIATTR_MERCURY_ISA_VERSION
	.align		4
        /*0024*/ 	.byte	0x03, 0x5f
        /*0026*/ 	.short	0x0101


	//----- nvinfo : EIATTR_COOP_GROUP_MASK_REGIDS
	.align		4
        /*0028*/ 	.byte	0x04, 0x29
        /*002a*/ 	.short	(.L_1520 - .L_1519)


	//   ....[0]....
.L_1519:
        /*002c*/ 	.word	0xffffffff


	//   ....[1]....
        /*0030*/ 	.word	0xffffffff


	//   ....[2]....
        /*0034*/ 	.word	0xffffffff


	//   ....[3]....
        /*0038*/ 	.word	0xffffffff


	//   ....[4]....
        /*003c*/ 	.word	0xffffffff


	//   ....[5]....
        /*0040*/ 	.word	0xffffffff


	//   ....[6]....
        /*0044*/ 	.word	0xffffffff


	//   ....[7]....
        /*0048*/ 	.word	0xffffffff


	//   ....[8]....
        /*004c*/ 	.word	0xffffffff


	//   ....[9]....
        /*0050*/ 	.word	0xffffffff


	//   ....[10]....
        /*0054*/ 	.word	0xffffffff


	//   ....[11]....
        /*0058*/ 	.word	0xffffffff


	//   ....[12]....
        /*005c*/ 	.word	0xffffffff


	//   ....[13]....
        /*0060*/ 	.word	0xffffffff


	//   ....[14]....
        /*0064*/ 	.word	0xffffffff


	//   ....[15]....
        /*0068*/ 	.word	0xffffffff


	//   ....[16]....
        /*006c*/ 	.word	0x05000005


	//   ....[17]....
        /*0070*/ 	.word	0x05000005


	//   ....[18]....
        /*0074*/ 	.word	0x05000005


	//   ....[19]....
        /*0078*/ 	.word	0x05000005


	//----- nvinfo : EIATTR_COOP_GROUP_INSTR_OFFSETS
	.align		4
.L_1520:
        /*007c*/ 	.byte	0x04, 0x28
        /*007e*/ 	.short	(.L_1522 - .L_1521)


	//   ....[0]....
.L_1521:
        /*0080*/ 	.word	0x00011500


	//   ....[1]....
        /*0084*/ 	.word	0x00011510


	//   ....[2]....
        /*0088*/ 	.word	0x00011550


	//   ....[3]....
        /*008c*/ 	.word	0x00011570


	//   ....[4]....
        /*0090*/ 	.word	0x00015f20


	//   ....[5]....
        /*0094*/ 	.word	0x00015f30


	//   ....[6]....
        /*0098*/ 	.word	0x00015f60


	//   ....[7]....
        /*009c*/ 	.word	0x00015f70


	//   ....[8]....
        /*00a0*/ 	.word	0x0001acb0


	//   ....[9]....
        /*00a4*/ 	.word	0x0001ace0


	//   ....[10]....
        /*00a8*/ 	.word	0x0001ad20


	//   ....[11]....
        /*00ac*/ 	.word	0x0001ad30


	//   ....[12]....
        /*00b0*/ 	.word	0x0001c8a0


	//   ....[13]....
        /*00b4*/ 	.word	0x0001c8b0


	//   ....[14]....
        /*00b8*/ 	.word	0x0001c8e0


	//   ....[15]....
        /*00bc*/ 	.word	0x0001c8f0


	//   ....[16]....
        /*00c0*/ 	.word	0x0001d810


	//   ....[17]....
        /*00c4*/ 	.word	0x0001d880


	//   ....[18]....
        /*00c8*/ 	.word	0x0001d8e0


	//   ....[19]....
        /*00cc*/ 	.word	0x0001d950


	//----- nvinfo : EIATTR_VRC_CTA_INIT_COUNT
	.align		4
.L_1522:
        /*00d0*/ 	.byte	0x02, 0x4a
	.zero		1
	.zero		1


	//----- nvinfo : EIATTR_EXIT_INSTR_OFFSETS
	.align		4
        /*00d4*/ 	.byte	0x04, 0x1c
        /*00d6*/ 	.short	(.L_1524 - .L_1523)


	//   ....[0]....
.L_1523:
        /*00d8*/ 	.word	0x00000090


	//----- nvinfo : EIATTR_CRS_STACK_SIZE
	.align		4
.L_1524:
        /*00dc*/ 	.byte	0x04, 0x1e
        /*00de*/ 	.short	(.L_1526 - .L_1525)
.L_1525:
        /*00e0*/ 	.word	0x00000000


	//----- nvinfo : EIATTR_CBANK_PARAM_SIZE
	.align		4
.L_1526:
        /*00e4*/ 	.byte	0x03, 0x19
        /*00e6*/ 	.short	0x01d0


	//----- nvinfo : EIATTR_PARAM_CBANK
	.align		4
        /*00e8*/ 	.byte	0x04, 0x0a
        /*00ea*/ 	.short	(.L_1528 - .L_1527)
	.align		4
.L_1527:
        /*00ec*/ 	.word	index@(.nv.constant0._ZN5flash24flash_fwd_splitkv_kernelI23Flash_fwd_kernel_traitsILi96ELi64ELi128ELi4ELb0ELb0EN7cutlass10bfloat16_tE19Flash_kernel_traitsILi96ELi64ELi128ELi4ES3_EELb0ELb1ELb0ELb0ELb0ELb0ELb0ELb1EEEvNS_16Flash_fwd_paramsE)
        /*00f0*/ 	.short	0x0380
        /*00f2*/ 	.short	0x01d0


	//----- nvinfo : EIATTR_SW_WAR
	.align		4
.L_1528:
        /*00f4*/ 	.byte	0x04, 0x36
        /*00f6*/ 	.short	(.L_1530 - .L_1529)
.L_1529:
        /*00f8*/ 	.word	0x00000008
.L_1530:


//--------------------- .nv.info._ZN5flash24flash_fwd_splitkv_kernelI23Flash_fwd_kernel_traitsILi96ELi64ELi128ELi4ELb0ELb0EN7cutlass10bfloat16_tE19Flash_kernel_traitsILi96ELi64ELi128ELi4ES3_EELb0ELb1ELb0ELb0ELb0ELb1ELb0ELb1EEEvNS_16Flash_fwd_paramsE --------------------------
	.section	.nv.info._ZN5flash24flash_fwd_splitkv_kernelI23Flash_fwd_kernel_traitsILi96ELi64ELi128ELi4ELb0ELb0EN7cutlass10bfloat16_tE19Flash_kernel_traitsILi96ELi64ELi128ELi4ES3_EELb0ELb1ELb0ELb0ELb0ELb1ELb0ELb1EEEvNS_16Flash_fwd_paramsE,"",@"SHT_CUDA_INFO"
	.sectionflags	@""
	.align	4


	//----- nvinfo : EIATTR_CUDA_API_VERSION
	.align		4
        /*0000*/ 	.byte	0x04, 0x37
        /*0002*/ 	.short	(.L_1532 - .L_1531)
.L_1531:
        /*0004*/ 	.word	0x00000082


	//----- nvinfo : EIATTR_KPARAM_INFO
	.align		4
.L_1532:
        /*0008*/ 	.byte	0x04, 0x17
        /*000a*/ 	.short	(.L_1534 - .L_1533)
.L_1533:
        /*000c*/ 	.word	0x00000000
        /*0010*/ 	.short	0x0000
        /*0012*/ 	.short	0x0000
        /*0014*/ 	.byte	0x00, 0xf0, 0x41, 0x07


	//----- nvinfo : EIATTR_SPARSE_MMA_MASK
	.align		4
.L_1534:
        /*0018*/ 	.byte	0x03, 0x50
        /*001a*/ 	.short	0x0000


	//----- nvinfo : EIATTR_MAXREG_COUNT
	.align		4
        /*001c*/ 	.byte	0x03, 0x1b
        /*001e*/ 	.short	0x00ff


	//----- nvinfo : EIATTR_NUM_BARRIERS
	.align		4
        /*0020*/ 	.byte	0x02, 0x4c
        /*0022*/ 	.byte	0x01
	.zero		1


	//----- nvinfo : EIATTR_MERCURY_ISA_VERSION
	.align		4
        /*0024*/ 	.byte	0x03, 0x5f
        /*0026*/ 	.short	0x0101


	//----- nvinfo : EIATTR_COOP_GROUP_MASK_REGIDS
	.align		4
        /*0028*/ 	.byte	0x04, 0x29
        /*002a*/ 	.short	(.L_1536 - .L_1535)


	//   ....[0]....
.L_1535:
        /*002c*/ 	.word	0xffffffff


	//   ....[1]....
        /*0030*/ 	.word	0xffffffff


	//   ....[2]....
        /*0034*/ 	.word	0xffffffff


	//   ....[3]....
        /*0038*/ 	.word	0xffffffff


	//   ....[4]....
        /*003c*/ 	.word	0xffffffff


	//   ....[5]....
        /*0040*/ 	.word	0xffffffff


	//   ....[6]....
        /*0044*/ 	.word	0xffffffff


	//   ....[7]....
        /*0048*/ 	.word	0xffffffff


	//   ....[8]....
        /*004c*/ 	.word	0xffffffff


	//   ....[9]....
        /*0050*/ 	.word	0xffffffff


	//   ....[10]....
        /*0054*/ 	.word	0xffffffff


	//   ....[11]....
        /*0058*/ 	.word	0xffffffff


	//   ....[12]....
        /*005c*/ 	.word	0xffffffff


	//   ....[13]....
        /*0060*/ 	.word	0xffffffff


	//   ....[14]....
        /*0064*/ 	.word	0xffffffff


	//   ....[15]....
        /*0068*/ 	.word	0xffffffff


	//   ....[16]....
        /*006c*/ 	.word	0x05000005


	//   ....[17]....
        /*0070*/ 	.word	0x05000005


	//   ....[18]....
        /*0074*/ 	.word	0x05000005


	//   ....[19]....
        /*0078*/ 	.word	0x05000005


	//----- nvinfo : EIATTR_COOP_GROUP_INSTR_OFFSETS
	.align		4
.L_1536:
        /*007c*/ 	.byte	0x04, 0x28
        /*007e*/ 	.short	(.L_1538 - .L_1537)


	//   ....[0]....
.L_1537:
        /*0080*/ 	.word	0x00011d10


	//   ....[1]....
        /*0084*/ 	.word	0x00011d20


	//   ....[2]....
        /*0088*/ 	.word	0x00011d60


	//   ....[3]....
        /*008c*/ 	.word	0x00011d80


	//   ....[4]....
        /*0090*/ 	.word	0x00016e50


	//   ....[5]....
        /*0094*/ 	.word	0x00016f70


	//   ....[6]....
        /*0098*/ 	.word	0x00016f90


	//   ....[7]....
        /*009c*/ 	.word	0x00016fb0


	//   ....[8]....
        /*00a0*/ 	.word	0x0001c4f0


	//   ....[9]....
        /*00a4*/ 	.word	0x0001c500


	//   ....[10]....
        /*00a8*/ 	.word	0x0001c530


	//   ....[11]....
        /*00ac*/ 	.word	0x0001c540


	//   ....[12]....
        /*00b0*/ 	.word	0x0001e0c0


	//   ....[13]....
        /*00b4*/ 	.word	0x0001e0d0


	//   ....[14]....
        /*00b8*/ 	.word	0x0001e100


	//   ....[15]....
        /*00bc*/ 	.word	0x0001e110


	//   ....[16]....
        /*00c0*/ 	.word	0x0001f030


	//   ....[17]....
        /*00c4*/ 	.word	0x0001f0a0


	//   ....[18]....
        /*00c8*/ 	.word	0x0001f100


	//   ....[19]....
        /*00cc*/ 	.word	0x0001f170


	//----- nvinfo : EIATTR_VRC_CTA_INIT_COUNT
	.align		4
.L_1538:
        /*00d0*/ 	.byte	0x02, 0x4a
	.zero		1
	.zero		1


	//----- nvinfo : EIATTR_EXIT_INSTR_OFFSETS
	.align		4
        /*00d4*/ 	.byte	0x04, 0x1c
        /*00d6*/ 	.short	(.L_1540 - .L_1539)


	//   ....[0]....
.L_1539:
        /*00d8*/ 	.word	0x00000090


	//----- nvinfo : EIATTR_CRS_STACK_SIZE
	.align		4
.L_1540:
        /*00dc*/ 	.byte	0x04, 0x1e
        /*00de*/ 	.short	(.L_1542 - .L_1541)
.L_1541:
        /*00e0*/ 	.word	0x00000000


	//----- nvinfo : EIATTR_CBANK_PARAM_SIZE
	.align		4
.L_1542:
        /*00e4*/ 	.byte	0x03, 0x19
        /*00e6*/ 	.short	0x01d0


	//----- nvinfo : EIATTR_PARAM_CBANK
	.align		4
        /*00e8*/ 	.byte	0x04, 0x0a
        /*00ea*/ 	.short	(.L_1544 - .L_1543)
	.align		4
.L_1543:
        /*00ec*/ 	.word	index@(.nv.constant0._ZN5flash24flash_fwd_splitkv_kernelI23Flash_fwd_kernel_traitsILi96ELi64ELi128ELi4ELb0ELb0EN7cutlass10bfloat16_tE19Flash_kernel_traitsILi96ELi64ELi128ELi4ES3_EELb0ELb1ELb0ELb0ELb0ELb1ELb0ELb1EEEvNS_16Flash_fwd_paramsE)
        /*00f0*/ 	.short	0x0380
        /*00f2*/ 	.short	0x01d0


	//----- nvinfo : EIATTR_SW_WAR
	.align		4
.L_1544:
        /*00f4*/ 	.byte	0x04, 0x36
        /*00f6*/ 	.short	(.L_1546 - .L_1545)
.L_1545:
        /*00f8*/ 	.word	0x00000008
.L_1546:


//--------------------- .nv.info._ZN5flash24flash_fwd_splitkv_kernelI23Flash_fwd_kernel_traitsILi96ELi64ELi128ELi4ELb0ELb0EN7cutlass10bfloat16_tE19Flash_kernel_traitsILi96ELi64ELi128ELi4ES3_EELb0ELb1ELb0ELb0ELb0ELb0ELb1ELb0EEEvNS_16Flash_fwd_paramsE --------------------------
	.section	.nv.info._ZN5flash24flash_fwd_splitkv_kernelI23Flash_fwd_kernel_traitsILi96ELi64ELi128ELi4ELb0ELb0EN7cutlass10bfloat16_tE19Flash_kernel_traitsILi96ELi64ELi128ELi4ES3_EELb0ELb1ELb0ELb0ELb0ELb0ELb1ELb0EEEvNS_16Flash_fwd_paramsE,"",@"SHT_CUDA_INFO"
	.sectionflags	@""
	.align	4


	//----- nvinfo : EIATTR_CUDA_API_VERSION
	.align		4
        /*0000*/ 	.byte	0x04, 0x37
        /*0002*/ 	.short	(.L_1548 - .L_1547)
.L_1547:
        /*0004*/ 	.word	0x00000082


	//----- nvinfo : EIATTR_KPARAM_INFO
	.align		4
.L_1548:
        /*0008*/ 	.byte	0x04, 0x17
        /*000a*/ 	.short	(.L_1550 - .L_1549)
.L_1549:
        /*000c*/ 	.word	0x00000000
        /*0010*/ 	.short	0x0000
        /*0012*/ 	.short	0x0000
        /*0014*/ 	.byte	0x00, 0xf0, 0x41, 0x07


	//----- nvinfo : EIATTR_SPARSE_MMA_MASK
	.align		4
.L_1550:
        /*0018*/ 	.byte	0x03, 0x50
        /*001a*/ 	.short	0x0000


	//----- nvinfo : EIATTR_MAXREG_COUNT
	.align		4
        /*001c*/ 	.byte	0x03, 0x1b
        /*001e*/ 	.short	0x00ff


	//----- nvinfo : EIATTR_NUM_BARRIERS
	.align		4
        /*0020*/ 	.byte	0x02, 0x4c
        /*0022*/ 	.byte	0x01
	.zero		1


	//----- nvinfo : EIATTR_MERCURY_ISA_VERSION
	.align		4
        /*0024*/ 	.byte	0x03, 0x5f
        /*0026*/ 	.short	0x0101


	//----- nvinfo : EIATTR_COOP_GROUP_MASK_REGIDS
	.align		4
        /*0028*/ 	.byte	0x04, 0x29
        /*002a*/ 	.short	(.L_1552 - .L_1551)


	//   ....[0]....
.L_1551:
        /*002c*/ 	.word	0xffffffff


	//   ....[1]....
        /*0030*/ 	.word	0xffffffff


	//   ....[2]....
        /*0034*/ 	.word	0xffffffff


	//   ....[3]....
        /*0038*/ 	.word	0xffffffff


	//   ....[4]....
        /*003c*/ 	.word	0xffffffff


	//   ....[5]....
        /*0040*/ 	.word	0xffffffff


	//   ....[6]....
        /*0044*/ 	.word	0xffffffff


	//   ....[7]....
        /*0048*/ 	.word	0xffffffff


	//   ....[8]....
        /*004c*/ 	.word	0xffffffff


	//   ....[9]....
        /*0050*/ 	.word	0xffffffff


	//   ....[10]....
        /*0054*/ 	.word	0xffffffff


	//   ....[11]....
        /*0058*/ 	.word	0xffffffff


	//   ....[12]....
        /*005c*/ 	.word	0xffffffff


	//   ....[13]....
        /*0060*/ 	.word	0xffffffff


	//   ....[14]....
        /*0064*/ 	.word	0xffffffff


	//   ....[15]....
        /*0068*/ 	.word	0xffffffff


	//   ....[16]....
        /*006c*/ 	.word	0x05000008


	//   ....[17]....
        /*0070*/ 	.word	0x05000008


	//   ....[18]....
        /*0074*/ 	.word	0x05000008


	//   ....[19]....
        /*0078*/ 	.word	0x05000008


	//----- nvinfo : EIATTR_COOP_GROUP_INSTR_OFFSETS
	.align		4
.L_1552:
        /*007c*/ 	.byte	0x04, 0x28
        /*007e*/ 	.short	(.L_1554 - .L_1553)


	//   ....[0]....
.L_1553:
        /*0080*/ 	.word	0x00005cd0


	//   ....[1]....
        /*0084*/ 	.word	0x00005de0


	//   ....[2]....
        /*0088*/ 	.word	0x00005df0


	//   ....[3]....
        /*008c*/ 	.word	0x00005e10


	//   ....[4]....
        /*0090*/ 	.word	0x0000a6b0


	//   ....[5]....
        /*0094*/ 	.word	0x0000a6c0


	//   ....[6]....
        /*0098*/ 	.word	0x0000a6f0


	//   ....[7]....
        /*009c*/ 	.word	0x0000a700


	//   ....[8]....
        /*00a0*/ 	.word	0x0000f410


	//   ....[9]....
        /*00a4*/ 	.word	0x0000f420


	//   ....[10]....
        /*00a8*/ 	.word	0x0000f450


	//   ....[11]....
        /*00ac*/ 	.word	0x0000f460


	//   ....[12]....
        /*00b0*/ 	.word	0x00010fd0


	//   ....[13]....
        /*00b4*/ 	.word	0x00010fe0


	//   ....[14]....
        /*00b8*/ 	.word	0x00011010


	//   ....[15]....
        /*00bc*/ 	.word	0x00011020


	//   ....[16]....
        /*00c0*/ 	.word	0x00011eb0


	//   ....[17]....
        /*00c4*/ 	.word	0x00011f20


	//   ....[18]....
        /*00c8*/ 	.word	0x00011f80


	//   ....[19]....
        /*00cc*/ 	.word	0x00011ff0


	//----- nvinfo : EIATTR_VRC_CTA_INIT_COUNT
	.align		4
.L_1554:
        /*00d0*/ 	.byte	0x02, 0x4a
	.zero		1
	.zero		1


	//----- nvinfo : EIATTR_EXIT_INSTR_OFFSETS
	.align		4
        /*00d4*/ 	.byte	0x04, 0x1c
        /*00d6*/ 	.short	(.L_1556 - .L_1555)


	//   ....[0]....
.L_1555:
        /*00d8*/ 	.word	0x000001f0


	//----- nvinfo : EIATTR_CRS_STACK_SIZE
	.align		4
.L_1556:
        /*00dc*/ 	.byte	0x04, 0x1e
        /*00de*/ 	.short	(.L_1558 - .L_1557)
.L_1557:
        /*00e0*/ 	.word	0x00000000


	//----- nvinfo : EIATTR_CBANK_PARAM_SIZE
	.align		4
.L_1558:
        /*00e4*/ 	.byte	0x03, 0x19
        /*00e6*/ 	.short	0x01d0


	//----- nvinfo : EIATTR_PARAM_CBANK
	.align		4
        /*00e8*/ 	.byte	0x04, 0x0a
        /*00ea*/ 	.short	(.L_1560 - .L_1559)
	.align		4
.L_1559:
        /*00ec*/ 	.word	index@(.nv.constant0._ZN5flash24flash_fwd_splitkv_kernelI23Flash_fwd_kernel_traitsILi96ELi64ELi128ELi4ELb0ELb0EN7cutlass10bfloat16_tE19Flash_kernel_traitsILi96ELi64ELi128ELi4ES3_EELb0ELb1ELb0ELb0ELb0ELb0ELb1ELb0EEEvNS_16Flash_fwd_paramsE)
        /*00f0*/ 	.short	0x0380
        /*00f2*/ 	.short	0x01d0


	//----- nvinfo : EIATTR_SW_WAR
	.align		4
.L_1560:
        /*00f4*/ 	.byte	0x04, 0x36
        /*00f6*/ 	.short	(.L_1562 - .L_1561)
.L_1561:
        /*00f8*/ 	.word	0x00000008
.L_1562:


//--------------------- .nv.info._ZN5flash24flash_fwd_splitkv_kernelI23Flash_fwd_kernel_traitsILi96ELi64ELi128ELi4ELb0ELb0EN7cutlass10bfloat16_tE19Flash_kernel_traitsILi96ELi64ELi128ELi4ES3_EELb0ELb1ELb0ELb0ELb0ELb1ELb1ELb0EEEvNS_16Flash_fwd_paramsE --------------------------
	.section	.nv.info._ZN5flash24flash_fwd_splitkv_kernelI23Flash_fwd_kernel_traitsILi96ELi64ELi128ELi4ELb0ELb0EN7cutlass10bfloat16_tE19Flash_kernel_traitsILi96ELi64ELi128ELi4ES3_EELb0ELb1ELb0ELb0ELb0ELb1ELb1ELb0EEEvNS_16Flash_fwd_paramsE,"",@"SHT_CUDA_INFO"
	.sectionflags	@""
	.align	4


	//----- nvinfo : EIATTR_CUDA_API_VERSION
	.align		4
        /*0000*/ 	.byte	0x04, 0x37
        /*0002*/ 	.short	(.L_1564 - .L_1563)
.L_1563:
        /*0004*/ 	.word	0x00000082


	//----- nvinfo : EIATTR_KPARAM_INFO
	.align		4
.L_1564:
        /*0008*/ 	.byte	0x04, 0x17
        /*000a*/ 	.short	(.L_1566 - .L_1565)
.L_1565:
        /*000c*/ 	.word	0x00000000
        /*0010*/ 	.short	0x0000
        /*0012*/ 	.short	0x0000
        /*0014*/ 	.byte	0x00, 0xf0, 0x41, 0x07


	//----- nvinfo : EIATTR_SPARSE_MMA_MASK
	.align		4
.L_1566:
        /*0018*/ 	.byte	0x03, 0x50
        /*001a*/ 	.short	0x0000


	//----- nvinfo : EIATTR_MAXREG_COUNT
	.align		4
        /*001c*/ 	.byte	0x03, 0x1b
        /*001e*/ 	.short	0x00ff


	//----- nvinfo : EIATTR_NUM_BARRIERS
	.align		4
        /*0020*/ 	.byte	0x02, 0x4c
        /*0022*/ 	.byte	0x01
	.zero		1


	//----- nvinfo : EIATTR_MERCURY_ISA_VERSION
	.align		4
        /*0024*/ 	.byte	0x03, 0x5f
        /*0026*/ 	.short	0x0101


	//----- nvinfo : EIATTR_COOP_GROUP_MASK_REGIDS
	.align		4
        /*0028*/ 	.byte	0x04, 0x29
        /*002a*/ 	.short	(.L_1568 - .L_1567)


	//   ....[0]....
.L_1567:
        /*002c*/ 	.word	0xffffffff


	//   ....[1]....
        /*0030*/ 	.word	0xffffffff


	//   ....[2]....
        /*0034*/ 	.word	0xffffffff


	//   ....[3]....
        /*0038*/ 	.word	0xffffffff


	//   ....[4]....
        /*003c*/ 	.word	0xffffffff


	//   ....[5]....
        /*0040*/ 	.word	0xffffffff


	//   ....[6]....
        /*0044*/ 	.word	0xffffffff


	//   ....[7]....
        /*0048*/ 	.word	0xffffffff


	//   ....[8]....
        /*004c*/ 	.word	0xffffffff


	//   ....[9]....
        /*0050*/ 	.word	0xffffffff


	//   ....[10]....
        /*0054*/ 	.word	0xffffffff


	//   ....[11]....
        /*0058*/ 	.word	0xffffffff


	//   ....[12]....
        /*005c*/ 	.word	0xffffffff


	//   ....[13]....
        /*0060*/ 	.word	0xffffffff


	//   ....[14]....
        /*0064*/ 	.word	0xffffffff


	//   ....[15]....
        /*0068*/ 	.word	0xffffffff


	//   ....[16]....
        /*006c*/ 	.word	0x05000008


	//   ....[17]....
        /*0070*/ 	.word	0x05000008


	//   ....[18]....
        /*0074*/ 	.word	0x05000008


	//   ....[19]....
        /*0078*/ 	.word	0x05000008


	//----- nvinfo : EIATTR_COOP_GROUP_INSTR_OFFSETS
	.align		4
.L_1568:
        /*007c*/ 	.byte	0x04, 0x28
        /*007e*/ 	.short	(.L_1570 - .L_1569)


	//   ....[0]....
.L_1569:
        /*0080*/ 	.word	0x00006390


	//   ....[1]....
        /*0084*/ 	.word	0x000065f0


	//   ....[2]....
        /*0088*/ 	.word	0x00006600


	//   ....[3]....
        /*008c*/ 	.word	0x00006630


	//   ....[4]....
        /*0090*/ 	.word	0x0000b600


	//   ....[5]....
        /*0094*/ 	.word	0x0000b670


	//   ....[6]....
        /*0098*/ 	.word	0x0000b690


	//   ....[7]....
        /*009c*/ 	.word	0x0000b6b0


	//   ....[8]....
        /*00a0*/ 	.word	0x000117b0


	//   ....[9]....
        /*00a4*/ 	.word	0x00011910


	//   ....[10]....
        /*00a8*/ 	.word	0x00011920


	//   ....[11]....
        /*00ac*/ 	.word	0x00011950


	//   ....[12]....
        /*00b0*/ 	.word	0x000134c0


	//   ....[13]....
        /*00b4*/ 	.word	0x000134d0


	//   ....[14]....
        /*00b8*/ 	.word	0x00013500


	//   ....[15]....
        /*00bc*/ 	.word	0x00013510


	//   ....[16]....
        /*00c0*/ 	.word	0x000143a0


	//   ....[17]....
        /*00c4*/ 	.word	0x00014410


	//   ....[18]....
        /*00c8*/ 	.word	0x00014470


	//   ....[19]....
        /*00cc*/ 	.word	0x000144e0


	//----- nvinfo : EIATTR_VRC_CTA_INIT_COUNT
	.align		4
.L_1570:
        /*00d0*/ 	.byte	0x02, 0x4a
	.zero		1
	.zero		1


	//----- nvinfo : EIATTR_EXIT_INSTR_OFFSETS
	.align		4
        /*00d4*/ 	.byte	0x04, 0x1c
        /*00d6*/ 	.short	(.L_1572 - .L_1571)


	//   ....[0]....
.L_1571:
        /*00d8*/ 	.word	0x000001f0


	//----- nvinfo : EIATTR_CRS_STACK_SIZE
	.align		4
.L_1572:
        /*00dc*/ 	.byte	0x04, 0x1e
        /*00de*/ 	.short	(.L_1574 - .L_1573)
.L_1573:
        /*00e0*/ 	.word	0x00000000


	//----- nvinfo : EIATTR_CBANK_PARAM_SIZE
	.align		4
.L_1574:
        /*00e4*/ 	.byte	0x03, 0x19
        /*00e6*/ 	.short	0x01d0


	//----- nvinfo : EIATTR_PARAM_CBANK
	.align		4
        /*00e8*/ 	.byte	0x04, 0x0a
        /*00ea*/ 	.short	(.L_1576 - .L_1575)
	.align		4
.L_1575:
        /*00ec*/ 	.word	index@(.nv.constant0._ZN5flash24flash_fwd_splitkv_kernelI23Flash_fwd_kernel_traitsILi96ELi64ELi128ELi4ELb0ELb0EN7cutlass10bfloat16_tE19Flash_kernel_traitsILi96ELi64ELi128ELi4ES3_EELb0ELb1ELb0ELb0ELb0ELb1ELb1ELb0EEEvNS_16Flash_fwd_paramsE)
        /*00f0*/ 	.short	0x0380
        /*00f2*/ 	.short	0x01d0


	//----- nvinfo : EIATTR_SW_WAR
	.align		4
.L_1576:
        /*00f4*/ 	.byte	0x04, 0x36
        /*00f6*/ 	.short	(.L_1578 - .L_1577)
.L_1577:
        /*00f8*/ 	.word	0x00000008
.L_1578:


//--------------------- .nv.info._ZN5flash24flash_fwd_splitkv_kernelI23Flash_fwd_kernel_traitsILi96ELi64ELi128ELi4ELb0ELb0EN7cutlass10bfloat16_tE19Flash_kernel_traitsILi96ELi64ELi128ELi4ES3_EELb0ELb1ELb0ELb0ELb0ELb0ELb1ELb1EEEvNS_16Flash_fwd_paramsE --------------------------
	.section	.nv.info._ZN5flash24flash_fwd_splitkv_kernelI23Flash_fwd_kernel_traitsILi96ELi64ELi128ELi4ELb0ELb0EN7cutlass10bfloat16_tE19Flash_kernel_traitsILi96ELi64ELi128ELi4ES3_EELb0ELb1ELb0ELb0ELb0ELb0ELb1ELb1EEEvNS_16Flash_fwd_paramsE,"",@"SHT_CUDA_INFO"
	.sectionflags	@""
	.align	4


	//----- nvinfo : EIATTR_CUDA_API_VERSION
	.align		4
        /*0000*/ 	.byte	0x04, 0x37
        /*0002*/ 	.short	(.L_1580 - .L_1579)
.L_1579:
        /*0004*/ 	.word	0x00000082


	//----- nvinfo : EIATTR_KPARAM_INFO
	.align		4
.L_1580:
        /*0008*/ 	.byte	0x04, 0x17
        /*000a*/ 	.short	(.L_1582 - .L_1581)
.L_1581:
        /*000c*/ 	.word	0x00000000
        /*0010*/ 	.short	0x0000
        /*0012*/ 	.short	0x0000
        /*0014*/ 	.byte	0x00, 0xf0, 0x41, 0x07


	//----- nvinfo : EIATTR_SPARSE_MMA_MASK
	.align		4
.L_1582:
        /*0018*/ 	.byte	0x03, 0x50
        /*001a*/ 	.short	0x0000


	//----- nvinfo : EIATTR_MAXREG_COUNT
	.align		4
        /*001c*/ 	.byte	0x03, 0x1b
        /*001e*/ 	.short	0x00ff


	//----- nvinfo : EIATTR_NUM_BARRIERS
	.align		4
        /*0020*/ 	.byte	0x02, 0x4c
        /*0022*/ 	.byte	0x01
	.zero		1


	//----- nvinfo : EIATTR_MERCURY_ISA_VERSION
	.align		4
        /*0024*/ 	.byte	0x03, 0x5f
        /*0026*/ 	.short	0x0101


	//----- nvinfo : EIATTR_COOP_GROUP_MASK_REGIDS
	.align		4
        /*0028*/ 	.byte	0x04, 0x29
        /*002a*/ 	.short	(.L_1584 - .L_1583)


	//   ....[0]....
.L_1583:
        /*002c*/ 	.word	0xffffffff


	//   ....[1]....
        /*0030*/ 	.word	0xffffffff


	//   ....[2]....
        /*0034*/ 	.word	0xffffffff


	//   ....[3]....
        /*0038*/ 	.word	0xffffffff


	//   ....[4]....
        /*003c*/ 	.word	0xffffffff


	//   ....[5]....
        /*0040*/ 	.word	0xffffffff


	//   ....[6]....
        /*0044*/ 	.word	0xffffffff


	//   ....[7]....
        /*0048*/ 	.word	0xffffffff


	//   ....[8]....
        /*004c*/ 	.word	0xffffffff


	//   ....[9]....
        /*0050*/ 	.word	0xffffffff


	//   ....[10]....
        /*0054*/ 	.word	0xffffffff


	//   ....[11]....
        /*0058*/ 	.word	0xffffffff


	//   ....[12]....
        /*005c*/ 	.word	0xffffffff


	//   ....[13]....
        /*0060*/ 	.word	0xffffffff


	//   ....[14]....
        /*0064*/ 	.word	0xffffffff


	//   ....[15]....
        /*0068*/ 	.word	0xffffffff


	//   ....[16]....
        /*006c*/ 	.word	0x05000008


	//   ....[17]....
        /*0070*/ 	.word	0x05000008


	//   ....[18]....
        /*0074*/ 	.word	0x05000008


	//   ....[19]....
        /*0078*/ 	.word	0x05000008


	//----- nvinfo : EIATTR_COOP_GROUP_INSTR_OFFSETS
	.align		4
.L_1584:
        /*007c*/ 	.byte	0x04, 0x28
        /*007e*/ 	.short	(.L_1586 - .L_1585)


	//   ....[0]....
.L_1585:
        /*0080*/ 	.word	0x00011830


	//   ....[1]....
        /*0084*/ 	.word	0x00011980


	//   ....[2]....
        /*0088*/ 	.word	0x00011990


	//   ....[3]....
        /*008c*/ 	.word	0x000119b0


	//   ....[4]....
        /*0090*/ 	.word	0x00016210


	//   ....[5]....
        /*0094*/ 	.word	0x00016220


	//   ....[6]....
        /*0098*/ 	.word	0x00016250


	//   ....[7]....
        /*009c*/ 	.word	0x00016260


	//   ....[8]....
        /*00a0*/ 	.word	0x0001b040


	//   ....[9]....
        /*00a4*/ 	.word	0x0001b050


	//   ....[10]....
        /*00a8*/ 	.word	0x0001b080


	//   ....[11]....
        /*00ac*/ 	.word	0x0001b090


	//   ....[12]....
        /*00b0*/ 	.word	0x0001cbe0


	//   ....[13]....
        /*00b4*/ 	.word	0x0001cbf0


	//   ....[14]....
        /*00b8*/ 	.word	0x0001cc20


	//   ....[15]....
        /*00bc*/ 	.word	0x0001cc30


	//   ....[16]....
        /*00c0*/ 	.word	0x0001dab0


	//   ....[17]....
        /*00c4*/ 	.word	0x0001db20


	//   ....[18]....
        /*00c8*/ 	.word	0x0001db80


	//   ....[19]....
        /*00cc*/ 	.word	0x0001dbf0


	//----- nvinfo : EIATTR_VRC_CTA_INIT_COUNT
	.align		4
.L_1586:
        /*00d0*/ 	.byte	0x02, 0x4a
	.zero		1
	.zero		1


	//----- nvinfo : EIATTR_EXIT_INSTR_OFFSETS
	.align		4
        /*00d4*/ 	.byte	0x04, 0x1c
        /*00d6*/ 	.short	(.L_1588 - .L_1587)


	//   ....[0]....
.L_1587:
        /*00d8*/ 	.word	0x000001f0


	//----- nvinfo : EIATTR_CRS_STACK_SIZE
	.align		4
.L_1588:
        /*00dc*/ 	.byte	0x04, 0x1e
        /*00de*/ 	.short	(.L_1590 - .L_1589)
.L_1589:
        /*00e0*/ 	.word	0x00000000


	//----- nvinfo : EIATTR_CBANK_PARAM_SIZE
	.align		4
.L_1590:
        /*00e4*/ 	.byte	0x03, 0x19
        /*00e6*/ 	.short	0x01d0


	//----- nvinfo : EIATTR_PARAM_CBANK
	.align		4
        /*00e8*/ 	.byte	0x04, 0x0a
        /*00ea*/ 	.short	(.L_1592 - .L_1591)
	.align		4
.L_1591:
        /*00ec*/ 	.word	index@(.nv.constant0._ZN5flash24flash_fwd_splitkv_kernelI23Flash_fwd_kernel_traitsILi96ELi64ELi128ELi4ELb0ELb0EN7cutlass10bfloat16_tE19Flash_kernel_traitsILi96ELi64ELi128ELi4ES3_EELb0ELb1ELb0ELb0ELb0ELb0ELb1ELb1EEEvNS_16Flash_fwd_paramsE)
        /*00f0*/ 	.short	0x0380
        /*00f2*/ 	.short	0x01d0


	//----- nvinfo : EIATTR_SW_WAR
	.align		4
.L_1592:
        /*00f4*/ 	.byte	0x04, 0x36
        /*00f6*/ 	.short	(.L_1594 - .L_1593)
.L_1593:
        /*00f8*/ 	.word	0x00000008
.L_1594:


//--------------------- .nv.info._ZN5flash24flash_fwd_splitkv_kernelI23Flash_fwd_kernel_traitsILi96ELi64ELi128ELi4ELb0ELb0EN7cutlass10bfloat16_tE19Flash_kernel_traitsILi96ELi64ELi128ELi4ES3_EELb0ELb1ELb0ELb0ELb0ELb1ELb1ELb1EEEvNS_16Flash_fwd_paramsE --------------------------
	.section	.nv.info._ZN5flash24flash_fwd_splitkv_kernelI23Flash_fwd_kernel_traitsILi96ELi64ELi128ELi4ELb0ELb0EN7cutlass10bfloat16_tE19Flash_kernel_traitsILi96ELi64ELi128ELi4ES3_EELb0ELb1ELb0ELb0ELb0ELb1ELb1ELb1EEEvNS_16Flash_fwd_paramsE,"",@"SHT_CUDA_INFO"
	.sectionflags	@""
	.align	4


	//----- nvinfo : EIATTR_CUDA_API_VERSION
	.align		4
        /*0000*/ 	.byte	0x04, 0x37
        /*0002*/ 	.short	(.L_1596 - .L_1595)
.L_1595:
        /*0004*/ 	.word	0x00000082


	//----- nvinfo : EIATTR_KPARAM_INFO
	.align		4
.L_1596:
        /*0008*/ 	.byte	0x04, 0x17
        /*000a*/ 	.short	(.L_1598 - .L_1597)
.L_1597:
        /*000c*/ 	.word	0x00000000
        /*0010*/ 	.short	0x0000
        /*0012*/ 	.short	0x0000
        /*0014*/ 	.byte	0x00, 0xf0, 0x41, 0x07


	//----- nvinfo : EIATTR_SPARSE_MMA_MASK
	.align		4
.L_1598:
        /*0018*/ 	.byte	0x03, 0x50
        /*001a*/ 	.short	0x0000


	//----- nvinfo : EIATTR_MAXREG_COUNT
	.align		4
        /*001c*/ 	.byte	0x03, 0x1b
        /*001e*/ 	.short	0x00ff


	//----- nvinfo : EIATTR_NUM_BARRIERS
	.align		4
        /*0020*/ 	.byte	0x02, 0x4c
        /*0022*/ 	.byte	0x01
	.zero		1


	//----- nvinfo : EIATTR_MERCURY_ISA_VERSION
	.align		4
        /*0024*/ 	.byte	0x03, 0x5f
        /*0026*/ 	.short	0x0101


	//----- nvinfo : EIATTR_COOP_GROUP_MASK_REGIDS
	.align		4
        /*0028*/ 	.byte	0x04, 0x29
        /*002a*/ 	.short	(.L_1600 - .L_1599)


	//   ....[0]....
.L_1599:
        /*002c*/ 	.word	0xffffffff


	//   ....[1]....
        /*0030*/ 	.word	0xffffffff


	//   ....[2]....
        /*0034*/ 	.word	0xffffffff


	//   ....[3]....
        /*0038*/ 	.word	0xffffffff


	//   ....[4]....
        /*003c*/ 	.word	0xffffffff


	//   ....[5]....
        /*0040*/ 	.word	0xffffffff


	//   ....[6]....
        /*0044*/ 	.word	0xffffffff


	//   ....[7]....
        /*0048*/ 	.word	0xffffffff


	//   ....[8]....
        /*004c*/ 	.word	0xffffffff


	//   ....[9]....
        /*0050*/ 	.word	0xffffffff


	//   ....[10]....
        /*0054*/ 	.word	0xffffffff


	//   ....[11]....
        /*0058*/ 	.word	0xffffffff


	//   ....[12]....
        /*005c*/ 	.word	0xffffffff


	//   ....[13]....
        /*0060*/ 	.word	0xffffffff


	//   ....[14]....
        /*0064*/ 	.word	0xffffffff


	//   ....[15]....
        /*0068*/ 	.word	0xffffffff


	//   ....[16]....
        /*006c*/ 	.word	0x05000008


	//   ....[17]....
        /*0070*/ 	.word	0x05000008


	//   ....[18]....
        /*0074*/ 	.word	0x05000008


	//   ....[19]....
        /*0078*/ 	.word	0x05000008


	//----- nvinfo : EIATTR_COOP_GROUP_INSTR_OFFSETS
	.align		4
.L_1600:
        /*007c*/ 	.byte	0x04, 0x28
        /*007e*/ 	.short	(.L_1602 - .L_1601)


	//   ....[0]....
.L_1601:
        /*0080*/ 	.word	0x000120a0


	//   ....[1]....
        /*0084*/ 	.word	0x00012180


	//   ....[2]....
        /*0088*/ 	.word	0x000121a0


	//   ....[3]....
        /*008c*/ 	.word	0x000121c0


	//   ....[4]....
        /*0090*/ 	.word	0x00017110


	//   ....[5]....
        /*0094*/ 	.word	0x00017260


	//   ....[6]....
        /*0098*/ 	.word	0x00017280


	//   ....[7]....
        /*009c*/ 	.word	0x000172a0


	//   ....[8]....
        /*00a0*/ 	.word	0x0001c860


	//   ....[9]....
        /*00a4*/ 	.word	0x0001c870


	//   ....[10]....
        /*00a8*/ 	.word	0x0001c8a0


	//   ....[11]....
        /*00ac*/ 	.word	0x0001c8b0


	//   ....[12]....
        /*00b0*/ 	.word	0x0001e400


	//   ....[13]....
        /*00b4*/ 	.word	0x0001e410


	//   ....[14]....
        /*00b8*/ 	.word	0x0001e440


	//   ....[15]....
        /*00bc*/ 	.word	0x0001e450


	//   ....[16]....
        /*00c0*/ 	.word	0x0001f2d0


	//   ....[17]....
        /*00c4*/ 	.word	0x0001f340


	//   ....[18]....
        /*00c8*/ 	.word	0x0001f3a0


	//   ....[19]....
        /*00cc*/ 	.word	0x0001f410


	//----- nvinfo : EIATTR_VRC_CTA_INIT_COUNT
	.align		4
.L_1602:
        /*00d0*/ 	.byte	0x02, 0x4a
	.zero		1
	.zero		1


	//----- nvinfo : EIATTR_EXIT_INSTR_OFFSETS
	.align		4
        /*00d4*/ 	.byte	0x04, 0x1c
        /*00d6*/ 	.short	(.L_1604 - .L_1603)


	//   ....[0]....
.L_1603:
        /*00d8*/ 	.word	0x000001f0


	//----- nvinfo : EIATTR_CRS_STACK_SIZE
	.align		4
.L_1604:
        /*00dc*/ 	.byte	0x04, 0x1e
        /*00de*/ 	.short	(.L_1606 - .L_1605)
.L_1605:
        /*00e0*/ 	.word	0x00000000


	//----- nvinfo : EIATTR_CBANK_PARAM_SIZE
	.align		4
.L_1606:
        /*00e4*/ 	.byte	0x03, 0x19
        /*00e6*/ 	.short	0x01d0


	//----- nvinfo : EIATTR_PARAM_CBANK
	.align		4
        /*00e8*/ 	.byte	0x04, 0x0a
        /*00ea*/ 	.short	(.L_1608 - .L_1607)
	.align		4
.L_1607:
        /*00ec*/ 	.word	index@(.nv.constant0._ZN5flash24flash_fwd_splitkv_kernelI23Flash_fwd_kernel_traitsILi96ELi64ELi128ELi4ELb0ELb0EN7cutlass10bfloat16_tE19Flash_kernel_traitsILi96ELi64ELi128ELi4ES3_EELb0ELb1ELb0ELb0ELb0ELb1ELb1ELb1EEEvNS_16Flash_fwd_paramsE)
        /*00f0*/ 	.short	0x0380
        /*00f2*/ 	.short	0x01d0


	//----- nvinfo : EIATTR_SW_WAR
	.align		4
.L_1608:
        /*00f4*/ 	.byte	0x04, 0x36
        /*00f6*/ 	.short	(.L_1610 - .L_1609)
.L_1609:
        /*00f8*/ 	.word	0x00000008
.L_1610:


//--------------------- .nv.info._ZN5flash24flash_fwd_splitkv_kernelI23Flash_fwd_kernel_traitsILi96ELi64ELi128ELi4ELb0ELb0EN7cutlass10bfloat16_tE19Flash_kernel_traitsILi96ELi64ELi128ELi4ES3_EELb0ELb0ELb0ELb1ELb1ELb0ELb0ELb0EEEvNS_16Flash_fwd_paramsE --------------------------
	.section	.nv.info._ZN5flash24flash_fwd_splitkv_kernelI23Flash_fwd_kernel_traitsILi96ELi64ELi128ELi4ELb0ELb0EN7cutlass10bfloat16_tE19Flash_kernel_traitsILi96ELi64ELi128ELi4ES3_EELb0ELb0ELb0ELb1ELb1ELb0ELb0ELb0EEEvNS_16Flash_fwd_paramsE,"",@"SHT_CUDA_INFO"
	.sectionflags	@""
	.align	4


	//----- nvinfo : EIATTR_CUDA_API_VERSION
	.align		4
        /*0000*/ 	.byte	0x04, 0x37
        /*0002*/ 	.short	(.L_1612 - .L_1611)
.L_1611:
        /*0004*/ 	.word	0x00000082


	//----- nvinfo : EIATTR_KPARAM_INFO
	.align		4
.L_1612:
        /*0008*/ 	.byte	0x04, 0x17
        /*000a*/ 	.short	(.L_1614 - .L_1613)
.L_1613:
        /*000c*/ 	.word	0x00000000
        /*0010*/ 	.short	0x0000
        /*0012*/ 	.short	0x0000
        /*0014*/ 	.byte	0x00, 0xf0, 0x41, 0x07


	//----- nvinfo : EIATTR_SPARSE_MMA_MASK
	.align		4
.L_1614:
        /*0018*/ 	.byte	0x03, 0x50
        /*001a*/ 	.short	0x0000


	//----- nvinfo : EIATTR_MAXREG_COUNT
	.align		4
        /*001c*/ 	.byte	0x03, 0x1b
        /*001e*/ 	.short	0x00ff


	//----- nvinfo : EIATTR_NUM_BARRIERS
	.align		4
        /*0020*/ 	.byte	0x02, 0x4c
        /*0022*/ 	.byte	0x01
	.zero		1


	//----- nvinfo : EIATTR_MERCURY_ISA_VERSION
	.align		4
        /*0024*/ 	.byte	0x03, 0x5f
        /*0026*/ 	.short	0x0101


	//----- nvinfo : EIATTR_COOP_GROUP_MASK_REGIDS
	.align		4
        /*0028*/ 	.byte	0x04, 0x29
        /*002a*/ 	.short	(.L_1616 - .L_1615)


	//   ....[0]....
.L_1615:
        /*002c*/ 	.word	0xffffffff


	//   ....[1]....
        /*0030*/ 	.word	0xffffffff


	//   ....[2]....
        /*0034*/ 	.word	0xffffffff


	//   ....[3]....
        /*0038*/ 	.word	0xffffffff


	//   ....[4]....
        /*003c*/ 	.word	0xffffffff


	//   ....[5]....
        /*0040*/ 	.word	0xffffffff


	//   ....[6]....
        /*0044*/ 	.word	0xffffffff


	//   ....[7]....
        /*0048*/ 	.word	0xffffffff


	//   ....[8]....
        /*004c*/ 	.word	0xffffffff


	//   ....[9]....
        /*0050*/ 	.word	0xffffffff


	//   ....[10]....
        /*0054*/ 	.word	0xffffffff


	//   ....[11]....
        /*0058*/ 	.word	0xffffffff


	//   ....[12]....
        /*005c*/ 	.word	0x05000006


	//   ....[13]....
        /*0060*/ 	.word	0x05000006


	//   ....[14]....
        /*0064*/ 	.word	0x05000006


	//   ....[15]....
        /*0068*/ 	.word	0x05000006


	//----- nvinfo : EIATTR_COOP_GROUP_INSTR_OFFSETS
	.align		4
.L_1616:
        /*006c*/ 	.byte	0x04, 0x28
        /*006e*/ 	.short	(.L_1618 - .L_1617)


	//   ....[0]....
.L_1617:
        /*0070*/ 	.word	0x00002da0


	//   ....[1]....
        /*0074*/ 	.word	0x00002dc0


	//   ....[2]....
        /*0078*/ 	.word	0x00002e50


	//   ....[3]....
        /*007c*/ 	.word	0x00002e60


	//   ....[4]....
        /*0080*/ 	.word	0x00005e90


	//   ....[5]....
        /*0084*/ 	.word	0x00005eb0


	//   ....[6]....
        /*0088*/ 	.word	0x00005ee0


	//   ....[7]....
        /*008c*/ 	.word	0x00005ef0


	//   ....[8]....
        /*0090*/ 	.word	0x00007aa0


	//   ....[9]....
        /*0094*/ 	.word	0x00007ab0


	//   ....[10]....
        /*0098*/ 	.word	0x00007ae0


	//   ....[11]....
        /*009c*/ 	.word	0x00007af0


	//   ....[12]....
        /*00a0*/ 	.word	0x000087b0


	//   ....[13]....
        /*00a4*/ 	.word	0x00008820


	//   ....[14]....
        /*00a8*/ 	.word	0x00008880


	//   ....[15]....
        /*00ac*/ 	.word	0x000088f0


	//----- nvinfo : EIATTR_VRC_CTA_INIT_COUNT
	.align		4
.L_1618:
        /*00b0*/ 	.byte	0x02, 0x4a
	.zero		1
	.zero		1


	//----- nvinfo : EIATTR_EXIT_INSTR_OFFSETS
	.align		4
        /*00b4*/ 	.byte	0x04, 0x1c
        /*00b6*/ 	.short	(.L_1620 - .L_1619)


	//   ....[0]....
.L_1619:
        /*00b8*/ 	.word	0x00000090


	//----- nvinfo : EIATTR_CRS_STACK_SIZE
	.align		4
.L_1620:
        /*00bc*/ 	.byte	0x04, 0x1e
        /*00be*/ 	.short	(.L_1622 - .L_1621)
.L_1621:
        /*00c0*/ 	.word	0x00000000


	//----- nvinfo : EIATTR_CBANK_PARAM_SIZE
	.align		4
.L_1622:
        /*00c4*/ 	.byte	0x03, 0x19
        /*00c6*/ 	.short	0x01d0


	//----- nvinfo : EIATTR_PARAM_CBANK
	.align		4
        /*00c8*/ 	.byte	0x04, 0x0a
        /*00ca*/ 	.short	(.L_1624 - .L_1623)
	.align		4
.L_1623:
        /*00cc*/ 	.word	index@(.nv.constant0._ZN5flash24flash_fwd_splitkv_kernelI23Flash_fwd_kernel_traitsILi96ELi64ELi128ELi4ELb0ELb0EN7cutlass10bfloat16_tE19Flash_kernel_traitsILi96ELi64ELi128ELi4ES3_EELb0ELb0ELb0ELb1ELb1ELb0ELb0ELb0EEEvNS_16Flash_fwd_paramsE)
        /*00d0*/ 	.short	0x0380
        /*00d2*/ 	.short	0x01d0


	//----- nvinfo : EIATTR_SW_WAR
	.align		4
.L_1624:
        /*00d4*/ 	.byte	0x04, 0x36
        /*00d6*/ 	.short	(.L_1626 - .L_1625)
.L_1625:
        /*00d8*/ 	.word	0x00000008
.L_1626:


//--------------------- .nv.info._ZN5flash24flash_fwd_splitkv_kernelI23Flash_fwd_kernel_traitsILi96ELi64ELi128ELi4ELb0ELb0EN7cutlass10bfloat16_tE19Flash_kernel_traitsILi96ELi64ELi128ELi4ES3_EELb0ELb0ELb0ELb1ELb1ELb1ELb0ELb0EEEvNS_16Flash_fwd_paramsE --------------------------
	.section	.nv.info._ZN5flash24flash_fwd_splitkv_kernelI23Flash_fwd_kernel_traitsILi96ELi64ELi128ELi4ELb0ELb0EN7cutlass10bfloat16_tE19Flash_kernel_traitsILi96ELi64ELi128ELi4ES3_EELb0ELb0ELb0ELb1ELb1ELb1ELb0ELb0EEEvNS_16Flash_fwd_paramsE,"",@"SHT_CUDA_INFO"
	.sectionflags	@""
	.align	4


	//----- nvinfo : EIATTR_CUDA_API_VERSION
	.align		4
        /*0000*/ 	.byte	0x04, 0x37
        /*0002*/ 	.short	(.L_1628 - .L_1627)
.L_1627:
        /*0004*/ 	.word	0x00000082


	//----- nvinfo : EIATTR_KPARAM_INFO
	.align		4
.L_1628:
        /*0008*/ 	.byte	0x04, 0x17
        /*000a*/ 	.short	(.L_1630 - .L_1629)
.L_1629:
        /*000c*/ 	.word	0x00000000
        /*0010*/ 	.short	0x0000
        /*0012*/ 	.short	0x0000
        /*0014*/ 	.byte	0x00, 0xf0, 0x41, 0x07


	//----- nvinfo : EIATTR_SPARSE_MMA_MASK
	.align		4
.L_1630:
        /*0018*/ 	.byte	0x03, 0x50
        /*001a*/ 	.short	0x0000


	//----- nvinfo : EIATTR_MAXREG_COUNT
	.align		4
        /*001c*/ 	.byte	0x03, 0x1b
        /*001e*/ 	.short	0x00ff


	//----- nvinfo : EIATTR_NUM_BARRIERS
	.align		4
        /*0020*/ 	.byte	0x02, 0x4c
        /*0022*/ 	.byte	0x01
	.zero		1


	//----- nvinfo : EIATTR_MERCURY_ISA_VERSION
	.align		4
        /*0024*/ 	.byte	0x03, 0x5f
        /*0026*/ 	.short	0x0101


	//----- nvinfo : EIATTR_COOP_GROUP_MASK_REGIDS
	.align		4
        /*0028*/ 	.byte	0x04, 0x29
        /*002a*/ 	.short	(.L_1632 - .L_1631)


	//   ....[0]....
.L_1631:
        /*002c*/ 	.word	0xffffffff


	//   ....[1]....
        /*0030*/ 	.word	0xffffffff


	//   ....[2]....
        /*0034*/ 	.word	0xffffffff


	//   ....[3]....
        /*0038*/ 	.word	0xffffffff


	//   ....[4]....
        /*003c*/ 	.word	0xffffffff


	//   ....[5]....
        /*0040*/ 	.word	0xffffffff


	//   ....[6]....
        /*0044*/ 	.word	0xffffffff


	//   ....[7]....
        /*0048*/ 	.word	0xffffffff


	//   ....[8]....
        /*004c*/ 	.word	0xffffffff


	//   ....[9]....
        /*0050*/ 	.word	0xffffffff


	//   ....[10]....
        /*0054*/ 	.word	0xffffffff


	//   ....[11]....
        /*0058*/ 	.word	0xffffffff


	//   ....[12]....
        /*005c*/ 	.word	0x05000006


	//   ....[13]....
        /*0060*/ 	.word	0x05000006


	//   ....[14]....
        /*0064*/ 	.word	0x05000006


	//   ....[15]....
        /*0068*/ 	.word	0x05000006


	//----- nvinfo : EIATTR_COOP_GROUP_INSTR_OFFSETS
	.align		4
.L_1632:
        /*006c*/ 	.byte	0x04, 0x28
        /*006e*/ 	.short	(.L_1634 - .L_1633)


	//   ....[0]....
.L_1633:
        /*0070*/ 	.word	0x000035c0


	//   ....[1]....
        /*0074*/ 	.word	0x000035d0


	//   ....[2]....
        /*0078*/ 	.word	0x00003600


	//   ....[3]....
        /*007c*/ 	.word	0x00003610


	//   ....[4]....
        /*0080*/ 	.word	0x00006f20


	//   ....[5]....
        /*0084*/ 	.word	0x00006f30


	//   ....[6]....
        /*0088*/ 	.word	0x00006f60


	//   ....[7]....
        /*008c*/ 	.word	0x00006f70


	//   ....[8]....
        /*0090*/ 	.word	0x00008ad0


	//   ....[9]....
        /*0094*/ 	.word	0x00008ae0


	//   ....[10]....
        /*0098*/ 	.word	0x00008b10


	//   ....[11]....
        /*009c*/ 	.word	0x00008b20


	//   ....[12]....
        /*00a0*/ 	.word	0x000097e0


	//   ....[13]....
        /*00a4*/ 	.word	0x00009850


	//   ....[14]....
        /*00a8*/ 	.word	0x000098b0


	//   ....[15]....
        /*00ac*/ 	.word	0x00009920


	//----- nvinfo : EIATTR_VRC_CTA_INIT_COUNT
	.align		4
.L_1634:
        /*00b0*/ 	.byte	0x02, 0x4a
	.zero		1
	.zero		1


	//----- nvinfo : EIATTR_EXIT_INSTR_OFFSETS
	.align		4
        /*00b4*/ 	.byte	0x04, 0x1c
        /*00b6*/ 	.short	(.L_1636 - .L_1635)


	//   ....[0]....
.L_1635:
        /*00b8*/ 	.word	0x00000090


	//----- nvinfo : EIATTR_CRS_STACK_SIZE
	.align		4
.L_1636:
        /*00bc*/ 	.byte	0x04, 0x1e
        /*00be*/ 	.short	(.L_1638 - .L_1637)
.L_1637:
        /*00c0*/ 	.word	0x00000000


	//----- nvinfo : EIATTR_CBANK_PARAM_SIZE
	.align		4
.L_1638:
        /*00c4*/ 	.byte	0x03, 0x19
        /*00c6*/ 	.short	0x01d0


	//----- nvinfo : EIATTR_PARAM_CBANK
	.align		4
        /*00c8*/ 	.byte	0x04, 0x0a
        /*00ca*/ 	.short	(.L_1640 - .L_1639)
	.align		4
.L_1639:
        /*00cc*/ 	.word	index@(.nv.constant0._ZN5flash24flash_fwd_splitkv_kernelI23Flash_fwd_kernel_traitsILi96ELi64ELi128ELi4ELb0ELb0EN7cutlass10bfloat16_tE19Flash_kernel_traitsILi96ELi64ELi128ELi4ES3_EELb0ELb0ELb0ELb1ELb1ELb1ELb0ELb0EEEvNS_16Flash_fwd_paramsE)
        /*00d0*/ 	.short	0x0380
        /*00d2*/ 	.short	0x01d0


	//----- nvinfo : EIATTR_SW_WAR
	.align		4
.L_1640:
        /*00d4*/ 	.byte	0x04, 0x36
        /*00d6*/ 	.short	(.L_1642 - .L_1641)
.L_1641:
        /*00d8*/ 	.word	0x00000008
.L_1642:


//--------------------- .nv.info._ZN5flash24flash_fwd_splitkv_kernelI23Flash_fwd_kernel_traitsILi96ELi64ELi128ELi4ELb0ELb0EN7cutlass10bfloat16_tE19Flash_kernel_traitsILi96ELi64ELi128ELi4ES3_EELb0ELb0ELb1ELb0ELb0ELb0ELb0ELb0EEEvNS_16Flash_fwd_paramsE --------------------------
	.section	.nv.info._ZN5flash24flash_fwd_splitkv_kernelI23Flash_fwd_kernel_traitsILi96ELi64ELi128ELi4ELb0ELb0EN7cutlass10bfloat16_tE19Flash_kernel_traitsILi96ELi64ELi128ELi4ES3_EELb0ELb0ELb1ELb0ELb0ELb0ELb0ELb0EEEvNS_16Flash_fwd_paramsE,"",@"SHT_CUDA_INFO"
	.sectionflags	@""
	.align	4


	//----- nvinfo : EIATTR_CUDA_API_VERSION
	.align		4
        /*0000*/ 	.byte	0x04, 0x37
        /*0002*/ 	.short	(.L_1644 - .L_1643)
.L_1643:
        /*0004*/ 	.word	0x00000082


	//----- nvinfo : EIATTR_KPARAM_INFO
	.align		4
.L_1644:
        /*0008*/ 	.byte	0x04, 0x17
        /*000a*/ 	.short	(.L_1646 - .L_1645)
.L_1645:
        /*000c*/ 	.word	0x00000000
        /*0010*/ 	.short	0x0000
        /*0012*/ 	.short	0x0000
        /*0014*/ 	.byte	0x00, 0xf0, 0x41, 0x07


	//----- nvinfo : EIATTR_SPARSE_MMA_MASK
	.align		4
.L_1646:
        /*0018*/ 	.byte	0x03, 0x50
        /*001a*/ 	.short	0x0000


	//----- nvinfo : EIATTR_MAXREG_COUNT
	.align		4
        /*001c*/ 	.byte	0x03, 0x1b
        /*001e*/ 	.short	0x00ff


	//----- nvinfo : EIATTR_NUM_BARRIERS
	.align		4
        /*0020*/ 	.byte	0x02, 0x4c
        /*0022*/ 	.byte	0x01
	.zero		1


	//----- nvinfo : EIATTR_MERCURY_ISA_VERSION
	.align		4
        /*0024*/ 	.byte	0x03, 0x5f
        /*0026*/ 	.short	0x0101


	//----- nvinfo : EIATTR_COOP_GROUP_MASK_REGIDS
	.align		4
        /*0028*/ 	.byte	0x04, 0x29
        /*002a*/ 	.short	(.L_1648 - .L_1647)


	//   ....[0]....
.L_1647:
        /*002c*/ 	.word	0xffffffff


	//   ....[1]....
        /*0030*/ 	.word	0xffffffff


	//   ....[2]....
        /*0034*/ 	.word	0xffffffff


	//   ....[3]....
        /*0038*/ 	.word	0xffffffff


	//   ....[4]....
        /*003c*/ 	.word	0xffffffff


	//   ....[5]....
        /*0040*/ 	.word	0xffffffff


	//   ....[6]....
        /*0044*/ 	.word	0xffffffff


	//   ....[7]....
        /*0048*/ 	.word	0xffffffff


	//   ....[8]....
        /*004c*/ 	.word	0xffffffff


	//   ....[9]....
        /*0050*/ 	.word	0xffffffff


	//   ....[10]....
        /*0054*/ 	.word	0xffffffff


	//   ....[11]....
        /*0058*/ 	.word	0xffffffff


	//   ....[12]....
        /*005c*/ 	.word	0x05000005


	//   ....[13]....
        /*0060*/ 	.word	0x05000005


	//   ....[14]....
        /*0064*/ 	.word	0x05000005


	//   ....[15]....
        /*0068*/ 	.word	0x05000005


	//----- nvinfo : EIATTR_COOP_GROUP_INSTR_OFFSETS
	.align		4
.L_1648:
        /*006c*/ 	.byte	0x04, 0x28
        /*006e*/ 	.short	(.L_1650 - .L_1649)


	//   ....[0]....
.L_1649:
        /*0070*/ 	.word	0x00005c70


	//   ....[1]....
        /*0074*/ 	.word	0x00005de0


	//   ....[2]....
        /*0078*/ 	.word	0x00005df0


	//   ....[3]....
        /*007c*/ 	.word	0x00005e20


	//   ....[4]....
        /*0080*/ 	.word	0x00009fc0


	//   ....[5]....
        /*0084*/ 	.word	0x0000a000


	//   ....[6]....
        /*0088*/ 	.word	0x0000a030


	//   ....[7]....
        /*008c*/ 	.word	0x0000a040


	//   ....[8]....
        /*0090*/ 	.word	0x0000bbc0


	//   ....[9]....
        /*0094*/ 	.word	0x0000bbd0


	//   ....[10]....
        /*0098*/ 	.word	0x0000bc00


	//   ....[11]....
        /*009c*/ 	.word	0x0000bc10


	//   ....[12]....
        /*00a0*/ 	.word	0x0000cb00


	//   ....[13]....
        /*00a4*/ 	.word	0x0000cb70


	//   ....[14]....
        /*00a8*/ 	.word	0x0000cbd0


	//   ....[15]....
        /*00ac*/ 	.word	0x0000cc40


	//----- nvinfo : EIATTR_VRC_CTA_INIT_COUNT
	.align		4
.L_1650:
        /*00b0*/ 	.byte	0x02, 0x4a
	.zero		1
	.zero		1


	//----- nvinfo : EIATTR_EXIT_INSTR_OFFSETS
	.align		4
        /*00b4*/ 	.byte	0x04, 0x1c
        /*00b6*/ 	.short	(.L_1652 - .L_1651)


	//   ....[0]....
.L_1651:
        /*00b8*/ 	.word	0x00000090


	//----- nvinfo : EIATTR_CRS_STACK_SIZE
	.align		4
.L_1652:
        /*00bc*/ 	.byte	0x04, 0x1e
        /*00be*/ 	.short	(.L_1654 - .L_1653)
.L_1653:
        /*00c0*/ 	.word	0x00000000


	//----- nvinfo : EIATTR_CBANK_PARAM_SIZE
	.align		4
.L_1654:
        /*00c4*/ 	.byte	0x03, 0x19
        /*00c6*/ 	.short	0x01d0


	//----- nvinfo : EIATTR_PARAM_CBANK
	.align		4
        /*00c8*/ 	.byte	0x04, 0x0a
        /*00ca*/ 	.short	(.L_1656 - .L_1655)
	.align		4
.L_1655:
        /*00cc*/ 	.word	index@(.nv.constant0._ZN5flash24flash_fwd_splitkv_kernelI23Flash_fwd_kernel_traitsILi96ELi64ELi128ELi4ELb0ELb0EN7cutlass10bfloat16_tE19Flash_kernel_traitsILi96ELi64ELi128ELi4ES3_EELb0ELb0ELb1ELb0ELb0ELb0ELb0ELb0EEEvNS_16Flash_fwd_paramsE)
        /*00d0*/ 	.short	0x0380
        /*00d2*/ 	.short	0x01d0


	//----- nvinfo : EIATTR_SW_WAR
	.align		4
.L_1656:
        /*00d4*/ 	.byte	0x04, 0x36
        /*00d6*/ 	.short	(.L_1658 - .L_1657)
.L_1657:
        /*00d8*/ 	.word	0x00000008
.L_1658:


//--------------------- .nv.info._ZN5flash24flash_fwd_splitkv_kernelI23Flash_fwd_kernel_traitsILi96ELi64ELi128ELi4ELb0ELb0EN7cutlass10bfloat16_tE19Flash_kernel_traitsILi96ELi64ELi128ELi4ES3_EELb0ELb0ELb1ELb0ELb0ELb1ELb0ELb0EEEvNS_16Flash_fwd_paramsE --------------------------
	.section	.nv.info._ZN5flash24flash_fwd_splitkv_kernelI23Flash_fwd_kernel_traitsILi96ELi64ELi128ELi4ELb0ELb0EN7cutlass10bfloat16_tE19Flash_kernel_traitsILi96ELi64ELi128ELi4ES3_EELb0ELb0ELb1ELb0ELb0ELb1ELb0ELb0EEEvNS_16Flash_fwd_paramsE,"",@"SHT_CUDA_INFO"
	.sectionflags	@""
	.align	4


	//----- nvinfo : EIATTR_CUDA_API_VERSION
	.align		4
        /*0000*/ 	.byte	0x04, 0x37
        /*0002*/ 	.short	(.L_1660 - .L_1659)
.L_1659:
        /*0004*/ 	.word	0x00000082


	//----- nvinfo : EIATTR_KPARAM_INFO
	.align		4
.L_1660:
        /*0008*/ 	.byte	0x04, 0x17
        /*000a*/ 	.short	(.L_1662 - .L_1661)
.L_1661:
        /*000c*/ 	.word	0x00000000
        /*0010*/ 	.short	0x0000
        /*0012*/ 	.short	0x0000
        /*0014*/ 	.byte	0x00, 0xf0, 0x41, 0x07


	//----- nvinfo : EIATTR_SPARSE_MMA_MASK
	.align		4
.L_1662:
        /*0018*/ 	.byte	0x03, 0x50
        /*001a*/ 	.short	0x0000


	//----- nvinfo : EIATTR_MAXREG_COUNT
	.align		4
        /*001c*/ 	.byte	0x03, 0x1b
        /*001e*/ 	.short	0x00ff


	//----- nvinfo : EIATTR_NUM_BARRIERS
	.align		4
        /*0020*/ 	.byte	0x02, 0x4c
        /*0022*/ 	.byte	0x01
	.zero		1


	//----- nvinfo : EIATTR_MERCURY_ISA_VERSION
	.align		4
        /*0024*/ 	.byte	0x03, 0x5f
        /*0026*/ 	.short	0x0101


	//----- nvinfo : EIATTR_COOP_GROUP_MASK_REGIDS
	.align		4
        /*0028*/ 	.byte	0x04, 0x29
        /*002a*/ 	.short	(.L_1664 - .L_1663)


	//   ....[0]....
.L_1663:
        /*002c*/ 	.word	0xffffffff


	//   ....[1]....
        /*0030*/ 	.word	0xffffffff


	//   ....[2]....
        /*0034*/ 	.word	0xffffffff


	//   ....[3]....
        /*0038*/ 	.word	0xffffffff


	//   ....[4]....
        /*003c*/ 	.word	0xffffffff


	//   ....[5]....
        /*0040*/ 	.word	0xffffffff


	//   ....[6]....
        /*0044*/ 	.word	0xffffffff


	//   ....[7]....
        /*0048*/ 	.word	0xffffffff


	//   ....[8]....
        /*004c*/ 	.word	0xffffffff


	//   ....[9]....
        /*0050*/ 	.word	0xffffffff


	//   ....[10]....
        /*0054*/ 	.word	0xffffffff


	//   ....[11]....
        /*0058*/ 	.word	0xffffffff


	//   ....[12]....
        /*005c*/ 	.word	0x05000004


	//   ....[13]....
        /*0060*/ 	.word	0x05000004


	//   ....[14]....
        /*0064*/ 	.word	0x05000004


	//   ....[15]....
        /*0068*/ 	.word	0x05000004


	//----- nvinfo : EIATTR_COOP_GROUP_INSTR_OFFSETS
	.align		4
.L_1664:
        /*006c*/ 	.byte	0x04, 0x28
        /*006e*/ 	.short	(.L_1666 - .L_1665)


	//   ....[0]....
.L_1665:
        /*0070*/ 	.word	0x00006570


	//   ....[1]....
        /*0074*/ 	.word	0x000066d0


	//   ....[2]....
        /*0078*/ 	.word	0x000066e0


	//   ....[3]....
        /*007c*/ 	.word	0x00006700


	//   ....[4]....
        /*0080*/ 	.word	0x0000b0f0


	//   ....[5]....
        /*0084*/ 	.word	0x0000b130


	//   ....[6]....
        /*0088*/ 	.word	0x0000b160


	//   ....[7]....
        /*008c*/ 	.word	0x0000b170


	//   ....[8]....
        /*0090*/ 	.word	0x0000cce0


	//   ....[9]....
        /*0094*/ 	.word	0x0000ccf0


	//   ....[10]....
        /*0098*/ 	.word	0x0000cd20


	//   ....[11]....
        /*009c*/ 	.word	0x0000cd30


	//   ....[12]....
        /*00a0*/ 	.word	0x0000dc20


	//   ....[13]....
        /*00a4*/ 	.word	0x0000dc90


	//   ....[14]....
        /*00a8*/ 	.word	0x0000dcf0


	//   ....[15]....
        /*00ac*/ 	.word	0x0000dd60


	//----- nvinfo : EIATTR_VRC_CTA_INIT_COUNT
	.align		4
.L_1666:
        /*00b0*/ 	.byte	0x02, 0x4a
	.zero		1
	.zero		1


	//----- nvinfo : EIATTR_EXIT_INSTR_OFFSETS
	.align		4
        /*00b4*/ 	.byte	0x04, 0x1c
        /*00b6*/ 	.short	(.L_1668 - .L_1667)


	//   ....[0]....
.L_1667:
        /*00b8*/ 	.word	0x00000090


	//----- nvinfo : EIATTR_CRS_STACK_SIZE
	.align		4
.L_1668:
        /*00bc*/ 	.byte	0x04, 0x1e
        /*00be*/ 	.short	(.L_1670 - .L_1669)
.L_1669:
        /*00c0*/ 	.word	0x00000000


	//----- nvinfo : EIATTR_CBANK_PARAM_SIZE
	.align		4
.L_1670:
        /*00c4*/ 	.byte	0x03, 0x19
        /*00c6*/ 	.short	0x01d0


	//----- nvinfo : EIATTR_PARAM_CBANK
	.align		4
        /*00c8*/ 	.byte	0x04, 0x0a
        /*00ca*/ 	.short	(.L_1672 - .L_1671)
	.align		4
.L_1671:
        /*00cc*/ 	.word	index@(.nv.constant0._ZN5flash24flash_fwd_splitkv_kernelI23Flash_fwd_kernel_traitsILi96ELi64ELi128ELi4ELb0ELb0EN7cutlass10bfloat16_tE19Flash_kernel_traitsILi96ELi64ELi128ELi4ES3_EELb0ELb0ELb1ELb0ELb0ELb1ELb0ELb0EEEvNS_16Flash_fwd_paramsE)
        /*00d0*/ 	.short	0x0380
        /*00d2*/ 	.short	0x01d0


	//----- nvinfo : EIATTR_SW_WAR
	.align		4
.L_1672:
        /*00d4*/ 	.byte	0x04, 0x36
        /*00d6*/ 	.short	(.L_1674 - .L_1673)
.L_1673:
        /*00d8*/ 	.word	0x00000008
.L_1674:


//--------------------- .nv.info._ZN5flash24flash_fwd_splitkv_kernelI23Flash_fwd_kernel_traitsILi96ELi64ELi128ELi4ELb0ELb0EN7cutlass10bfloat16_tE19Flash_kernel_traitsILi96ELi64ELi128ELi4ES3_EELb0ELb0ELb0ELb0ELb1ELb0ELb0ELb1EEEvNS_16Flash_fwd_paramsE --------------------------
	.section	.nv.info._ZN5flash24flash_fwd_splitkv_kernelI23Flash_fwd_kernel_traitsILi96ELi64ELi128ELi4ELb0ELb0EN7cutlass10bfloat16_tE19Flash_kernel_traitsILi96ELi64ELi128ELi4ES3_EELb0ELb0ELb0ELb0ELb1ELb0ELb0ELb1EEEvNS_16Flash_fwd_paramsE,"",@"SHT_CUDA_INFO"
	.sectionflags	@""
	.align	4


	//----- nvinfo : EIATTR_CUDA_API_VERSION
	.align		4
        /*0000*/ 	.byte	0x04, 0x37
        /*0002*/ 	.short	(.L_1676 - .L_1675)
.L_1675:
        /*0004*/ 	.word	0x00000082


	//----- nvinfo : EIATTR_KPARAM_INFO
	.align		4
.L_1676:
        /*0008*/ 	.byte	0x04, 0x17
        /*000a*/ 	.short	(.L_1678 - .L_1677)
.L_1677:
        /*000c*/ 	.word	0x00000000
        /*0010*/ 	.short	0x0000
        /*0012*/ 	.short	0x0000
        /*0014*/ 	.byte	0x00, 0xf0, 0x41, 0x07


	//----- nvinfo : EIATTR_SPARSE_MMA_MASK
	.align		4
.L_1678:
        /*0018*/ 	.byte	0x03, 0x50
        /*001a*/ 	.short	0x0000


	//----- nvinfo : EIATTR_MAXREG_COUNT
	.align		4
        /*001c*/ 	.byte	0x03, 0x1b
        /*001e*/ 	.short	0x00ff


	//----- nvinfo : EIATTR_NUM_BARRIERS
	.align		4
        /*0020*/ 	.byte	0x02, 0x4c
        /*0022*/ 	.byte	0x01
	.zero		1


	//----- nvinfo : EIATTR_MERCURY_ISA_VERSION
	.align		4
        /*0024*/ 	.byte	0x03, 0x5f
        /*0026*/ 	.short	0x0101


	//----- nvinfo : EIATTR_COOP_GROUP_MASK_REGIDS
	.align		4
        /*0028*/ 	.byte	0x04, 0x29
        /*002a*/ 	.short	(.L_1680 - .L_1679)


	//   ....[0]....
.L_1679:
        /*002c*/ 	.word	0xffffffff


	//   ....[1]....
        /*0030*/ 	.word	0xffffffff


	//   ....[2]....
        /*0034*/ 	.word	0xffffffff


	//   ....[3]....
        /*0038*/ 	.word	0xffffffff


	//   ....[4]....
        /*003c*/ 	.word	0xffffffff


	//   ....[5]....
        /*0040*/ 	.word	0xffffffff


	//   ....[6]....
        /*0044*/ 	.word	0xffffffff


	//   ....[7]....
        /*0048*/ 	.word	0xffffffff


	//   ....[8]....
        /*004c*/ 	.word	0xffffffff


	//   ....[9]....
        /*0050*/ 	.word	0xffffffff


	//   ....[10]....
        /*0054*/ 	.word	0xffffffff


	//   ....[11]....
        /*0058*/ 	.word	0xffffffff


	//   ....[12]....
        /*005c*/ 	.word	0x05000005


	//   ....[13]....
        /*0060*/ 	.word	0x05000005


	//   ....[14]....
        /*0064*/ 	.word	0x05000005


	//   ....[15]....
        /*0068*/ 	.word	0x05000005


	//----- nvinfo : EIATTR_COOP_GROUP_INSTR_OFFSETS
	.align		4
.L_1680:
        /*006c*/ 	.byte	0x04, 0x28
        /*006e*/ 	.short	(.L_1682 - .L_1681)


	//   ....[0]....
.L_1681:
        /*0070*/ 	.word	0x0000eb50


	//   ....[1]....
        /*0074*/ 	.word	0x0000eb80


	//   ....[2]....
        /*0078*/ 	.word	0x0000ebe0


	//   ....[3]....
        /*007c*/ 	.word	0x0000ec10


	//   ....[4]....
        /*0080*/ 	.word	0x00011c00


	//   ....[5]....
        /*0084*/ 	.word	0x00011c10


	//   ....[6]....
        /*0088*/ 	.word	0x00011c40


	//   ....[7]....
        /*008c*/ 	.word	0x00011c50


	//   ....[8]....
        /*0090*/ 	.word	0x00013810


	//   ....[9]....
        /*0094*/ 	.word	0x00013820


	//   ....[10]....
        /*0098*/ 	.word	0x00013850


	//   ....[11]....
        /*009c*/ 	.word	0x00013860


	//   ....[12]....
        /*00a0*/ 	.word	0x00014690


	//   ....[13]....
        /*00a4*/ 	.word	0x00014700


	//   ....[14]....
        /*00a8*/ 	.word	0x00014760


	//   ....[15]....
        /*00ac*/ 	.word	0x000147d0


	//----- nvinfo : EIATTR_VRC_CTA_INIT_COUNT
	.align		4
.L_1682:
        /*00b0*/ 	.byte	0x02, 0x4a
	.zero		1
	.zero		1


	//----- nvinfo : EIATTR_EXIT_INSTR_OFFSETS
	.align		4
        /*00b4*/ 	.byte	0x04, 0x1c
        /*00b6*/ 	.short	(.L_1684 - .L_1683)


	//   ....[0]....
.L_1683:
        /*00b8*/ 	.word	0x00000090


	//----- nvinfo : EIATTR_CRS_STACK_SIZE
	.align		4
.L_1684:
        /*00bc*/ 	.byte	0x04, 0x1e
        /*00be*/ 	.short	(.L_1686 - .L_1685)
.L_1685:
        /*00c0*/ 	.word	0x00000000


	//----- nvinfo : EIATTR_CBANK_PARAM_SIZE
	.align		4
.L_1686:
        /*00c4*/ 	.byte	0x03, 0x19
        /*00c6*/ 	.short	0x01d0


	//----- nvinfo : EIATTR_PARAM_CBANK
	.align		4
        /*00c8*/ 	.byte	0x04, 0x0a
        /*00ca*/ 	.short	(.L_1688 - .L_1687)
	.align		4
.L_1687:
        /*00cc*/ 	.word	index@(.nv.constant0._ZN5flash24flash_fwd_splitkv_kernelI23Flash_fwd_kernel_traitsILi96ELi64ELi128ELi4ELb0ELb0EN7cutlass10bfloat16_tE19Flash_kernel_traitsILi96ELi64ELi128ELi4ES3_EELb0ELb0ELb0ELb0ELb1ELb0ELb0ELb1EEEvNS_16Flash_fwd_paramsE)
        /*00d0*/ 	.short	0x0380
        /*00d2*/ 	.short	0x01d0


	//----- nvinfo : EIATTR_SW_WAR
	.align		4
.L_1688:
        /*00d4*/ 	.byte	0x04, 0x36
        /*00d6*/ 	.short	(.L_1690 - .L_1689)
.L_1689:
        /*00d8*/ 	.word	0x00000008
.L_1690:


//--------------------- .nv.info._ZN5flash24flash_fwd_splitkv_kernelI23Flash_fwd_kernel_traitsILi96ELi64ELi128ELi4ELb0ELb0EN7cutlass10bfloat16_tE19Flash_kernel_traitsILi96ELi64ELi128ELi4ES3_EELb0ELb0ELb0ELb0ELb1ELb1ELb0ELb1EEEvNS_16Flash_fwd_paramsE --------------------------
	.section	.nv.info._ZN5flash24flash_fwd_splitkv_kernelI23Flash_fwd_kernel_traitsILi96ELi64ELi128ELi4ELb0ELb0EN7cutlass10bfloat16_tE19Flash_kernel_traitsILi96ELi64ELi128ELi4ES3_EELb0ELb0ELb0ELb0ELb1ELb1ELb0ELb1EEEvNS_16Flash_fwd_paramsE,"",@"SHT_CUDA_INFO"
	.sectionflags	@""
	.align	4


	//----- nvinfo : EIATTR_CUDA_API_VERSION
	.align		4
        /*0000*/ 	.byte	0x04, 0x37
        /*0002*/ 	.short	(.L_1692 - .L_1691)
.L_1691:
        /*0004*/ 	.word	0x00000082


	//----- nvinfo : EIATTR_KPARAM_INFO
	.align		4
.L_1692:
        /*0008*/ 	.byte	0x04, 0x17
        /*000a*/ 	.short	(.L_1694 - .L_1693)
.L_1693:
        /*000c*/ 	.word	0x00000000
        /*0010*/ 	.short	0x0000
        /*0012*/ 	.short	0x0000
        /*0014*/ 	.byte	0x00, 0xf0, 0x41, 0x07


	//----- nvinfo : EIATTR_SPARSE_MMA_MASK
	.align		4
.L_1694:
        /*0018*/ 	.byte	0x03, 0x50
        /*001a*/ 	.short	0x0000


	//----- nvinfo : EIATTR_MAXREG_COUNT
	.align		4
        /*001c*/ 	.byte	0x03, 0x1b
        /*001e*/ 	.short	0x00ff


	//----- nvinfo : EIATTR_NUM_BARRIERS
	.align		4
        /*0020*/ 	.byte	0x02, 0x4c
        /*0022*/ 	.byte	0x01
	.zero		1


	//----- nvinfo : EIATTR_MERCURY_ISA_VERSION
	.align		4
        /*0024*/ 	.byte	0x03, 0x5f
        /*0026*/ 	.short	0x0101


	//----- nvinfo : EIATTR_COOP_GROUP_MASK_REGIDS
	.align		4
        /*0028*/ 	.byte	0x04, 0x29
        /*002a*/ 	.short	(.L_1696 - .L_1695)


	//   ....[0]....
.L_1695:
        /*002c*/ 	.word	0xffffffff


	//   ....[1]....
        /*0030*/ 	.word	0xffffffff


	//   ....[2]....
        /*0034*/ 	.word	0xffffffff


	//   ....[3]....
        /*0038*/ 	.word	0xffffffff


	//   ....[4]....
        /*003c*/ 	.word	0xffffffff


	//   ....[5]....
        /*0040*/ 	.word	0xffffffff


	//   ....[6]....
        /*0044*/ 	.word	0xffffffff


	//   ....[7]....
        /*0048*/ 	.word	0xffffffff


	//   ....[8]....
        /*004c*/ 	.word	0xffffffff


	//   ....[9]....
        /*0050*/ 	.word	0xffffffff


	//   ....[10]....
        /*0054*/ 	.word	0xffffffff


	//   ....[11]....
        /*0058*/ 	.word	0xffffffff


	//   ....[12]....
        /*005c*/ 	.word	0x05000005


	//   ....[13]....
        /*0060*/ 	.word	0x05000005


	//   ....[14]....
        /*0064*/ 	.word	0x05000005


	//   ....[15]....
        /*0068*/ 	.word	0x05000005


	//----- nvinfo : EIATTR_COOP_GROUP_INSTR_OFFSETS
	.align		4
.L_1696:
        /*006c*/ 	.byte	0x04, 0x28
        /*006e*/ 	.short	(.L_1698 - .L_1697)


	//   ....[0]....
.L_1697:
        /*0070*/ 	.word	0x0000f390


	//   ....[1]....
        /*0074*/ 	.word	0x0000f3c0


	//   ....[2]....
        /*0078*/ 	.word	0x0000f410


	//   ....[3]....
        /*007c*/ 	.word	0x0000f430


	//   ....[4]....
        /*0080*/ 	.word	0x00012ca0


	//   ....[5]....
        /*0084*/ 	.word	0x00012cb0


	//   ....[6]....
        /*0088*/ 	.word	0x00012ce0


	//   ....[7]....
        /*008c*/ 	.word	0x00012cf0


	//   ....[8]....
        /*0090*/ 	.word	0x00014850


	//   ....[9]....
        /*0094*/ 	.word	0x00014860


	//   ....[10]....
        /*0098*/ 	.word	0x00014890


	//   ....[11]....
        /*009c*/ 	.word	0x000148a0


	//   ....[12]....
        /*00a0*/ 	.word	0x000156d0


	//   ....[13]....
        /*00a4*/ 	.word	0x00015740


	//   ....[14]....
        /*00a8*/ 	.word	0x000157a0


	//   ....[15]....
        /*00ac*/ 	.word	0x00015810


	//----- nvinfo : EIATTR_VRC_CTA_INIT_COUNT
	.align		4
.L_1698:
        /*00b0*/ 	.byte	0x02, 0x4a
	.zero		1
	.zero		1


	//----- nvinfo : EIATTR_EXIT_INSTR_OFFSETS
	.align		4
        /*00b4*/ 	.byte	0x04, 0x1c
        /*00b6*/ 	.short	(.L_1700 - .L_1699)


	//   ....[0]....
.L_1699:
        /*00b8*/ 	.word	0x00000090


	//----- nvinfo : EIATTR_CRS_STACK_SIZE
	.align		4
.L_1700:
        /*00bc*/ 	.byte	0x04, 0x1e
        /*00be*/ 	.short	(.L_1702 - .L_1701)
.L_1701:
        /*00c0*/ 	.word	0x00000000


	//----- nvinfo : EIATTR_CBANK_PARAM_SIZE
	.align		4
.L_1702:
        /*00c4*/ 	.byte	0x03, 0x19
        /*00c6*/ 	.short	0x01d0


	//----- nvinfo : EIATTR_PARAM_CBANK
	.align		4
        /*00c8*/ 	.byte	0x04, 0x0a
        /*00ca*/ 	.short	(.L_1704 - .L_1703)
	.align		4
.L_1703:
        /*00cc*/ 	.word	index@(.nv.constant0._ZN5flash24flash_fwd_splitkv_kernelI23Flash_fwd_kernel_traitsILi96ELi64ELi128ELi4ELb0ELb0EN7cutlass10bfloat16_tE19Flash_kernel_traitsILi96ELi64ELi128ELi4ES3_EELb0ELb0ELb0ELb0ELb1ELb1ELb0ELb1EEEvNS_16Flash_fwd_paramsE)
        /*00d0*/ 	.short	0x0380
        /*00d2*/ 	.short	0x01d0


	//----- nvinfo : EIATTR_SW_WAR
	.align		4
.L_1704:
        /*00d4*/ 	.byte	0x04, 0x36
        /*00d6*/ 	.short	(.L_1706 - .L_1705)
.L_1705:
        /*00d8*/ 	.word	0x00000008
.L_1706:


//--------------------- .nv.info._ZN5flash24flash_fwd_splitkv_kernelI23Flash_fwd_kernel_traitsILi96ELi64ELi128ELi4ELb0ELb0EN7cutlass10bfloat16_tE19Flash_kernel_traitsILi96ELi64ELi128ELi4ES3_EELb0ELb0ELb1ELb0ELb0ELb0ELb0ELb1EEEvNS_16Flash_fwd_paramsE --------------------------
	.section	.nv.info._ZN5flash24flash_fwd_splitkv_kernelI23Flash_fwd_kernel_traitsILi96ELi64ELi128ELi4ELb0ELb0EN7cutlass10bfloat16_tE19Flash_kernel_traitsILi96ELi64ELi128ELi4ES3_EELb0ELb0ELb1ELb0ELb0ELb0ELb0ELb1EEEvNS_16Flash_fwd_paramsE,"",@"SHT_CUDA_INFO"
	.sectionflags	@""
	.align	4


	//----- nvinfo : EIATTR_CUDA_API_VERSION
	.align		4
        /*0000*/ 	.byte	0x04, 0x37
        /*0002*/ 	.short	(.L_1708 - .L_1707)
.L_1707:
        /*0004*/ 	.word	0x00000082


	//----- nvinfo : EIATTR_KPARAM_INFO
	.align		4
.L_1708:
        /*0008*/ 	.byte	0x04, 0x17
        /*000a*/ 	.short	(.L_1710 - .L_1709)
.L_1709:
        /*000c*/ 	.word	0x00000000
        /*0010*/ 	.short	0x0000
        /*0012*/ 	.short	0x0000
        /*0014*/ 	.byte	0x00, 0xf0, 0x41, 0x07


	//----- nvinfo : EIATTR_SPARSE_MMA_MASK
	.align		4
.L_1710:
        /*0018*/ 	.byte	0x03, 0x50
        /*001a*/ 	.short	0x0000


	//----- nvinfo : EIATTR_MAXREG_COUNT
	.align		4
        /*001c*/ 	.byte	0x03, 0x1b
        /*001e*/ 	.short	0x00ff


	//----- nvinfo : EIATTR_NUM_BARRIERS
	.align		4
        /*0020*/ 	.byte	0x02, 0x4c
        /*0022*/ 	.byte	0x01
	.zero		1


	//----- nvinfo : EIATTR_MERCURY_ISA_VERSION
	.align		4
        /*0024*/ 	.byte	0x03, 0x5f
        /*0026*/ 	.short	0x0101


	//----- nvinfo : EIATTR_COOP_GROUP_MASK_REGIDS
	.align		4
        /*0028*/ 	.byte	0x04, 0x29
        /*002a*/ 	.short	(.L_1712 - .L_1711)


	//   ....[0]....
.L_1711:
        /*002c*/ 	.word	0xffffffff


	//   ....[1]....
        /*0030*/ 	.word	0xffffffff


	//   ....[2]....
        /*0034*/ 	.word	0xffffffff


	//   ....[3]....
        /*0038*/ 	.word	0xffffffff


	//   ....[4]....
        /*003c*/ 	.word	0xffffffff


	//   ....[5]....
        /*0040*/ 	.word	0xffffffff


	//   ....[6]....
        /*0044*/ 	.word	0xffffffff


	//   ....[7]....
        /*0048*/ 	.word	0xffffffff


	//   ....[8]....
        /*004c*/ 	.word	0xffffffff


	//   ....[9]....
        /*0050*/ 	.word	0xffffffff


	//   ....[10]....
        /*0054*/ 	.word	0xffffffff


	//   ....[11]....
        /*0058*/ 	.word	0xffffffff


	//   ....[12]....
        /*005c*/ 	.word	0x05000004


	//   ....[13]....
        /*0060*/ 	.word	0x05000004


	//   ....[14]....
        /*0064*/ 	.word	0x05000004


	//   ....[15]....
        /*0068*/ 	.word	0x05000004


	//----- nvinfo : EIATTR_COOP_GROUP_INSTR_OFFSETS
	.align		4
.L_1712:
        /*006c*/ 	.byte	0x04, 0x28
        /*006e*/ 	.short	(.L_1714 - .L_1713)


	//   ....[0]....
.L_1713:
        /*0070*/ 	.word	0x00011860


	//   ....[1]....
        /*0074*/ 	.word	0x00011900


	//   ....[2]....
        /*0078*/ 	.word	0x00011920


	//   ....[3]....
        /*007c*/ 	.word	0x00011940


	//   ....[4]....
        /*0080*/ 	.word	0x00015b40


	//   ....[5]....
        /*0084*/ 	.word	0x00015b60


	//   ....[6]....
        /*0088*/ 	.word	0x00015b90


	//   ....[7]....
        /*008c*/ 	.word	0x00015ba0


	//   ....[8]....
        /*0090*/ 	.word	0x00017720


	//   ....[9]....
        /*0094*/ 	.word	0x00017730


	//   ....[10]....
        /*0098*/ 	.word	0x00017760


	//   ....[11]....
        /*009c*/ 	.word	0x00017770


	//   ....[12]....
        /*00a0*/ 	.word	0x00018690


	//   ....[13]....
        /*00a4*/ 	.word	0x00018700


	//   ....[14]....
        /*00a8*/ 	.word	0x00018760


	//   ....[15]....
        /*00ac*/ 	.word	0x000187d0


	//----- nvinfo : EIATTR_VRC_CTA_INIT_COUNT
	.align		4
.L_1714:
        /*00b0*/ 	.byte	0x02, 0x4a
	.zero		1
	.zero		1


	//----- nvinfo : EIATTR_EXIT_INSTR_OFFSETS
	.align		4
        /*00b4*/ 	.byte	0x04, 0x1c
        /*00b6*/ 	.short	(.L_1716 - .L_1715)


	//   ....[0]....
.L_1715:
        /*00b8*/ 	.word	0x00000090


	//----- nvinfo : EIATTR_CRS_STACK_SIZE
	.align		4
.L_1716:
        /*00bc*/ 	.byte	0x04, 0x1e
        /*00be*/ 	.short	(.L_1718 - .L_1717)
.L_1717:
        /*00c0*/ 	.word	0x00000000


	//----- nvinfo : EIATTR_CBANK_PARAM_SIZE
	.align		4
.L_1718:
        /*00c4*/ 	.byte	0x03, 0x19
        /*00c6*/ 	.short	0x01d0


	//----- nvinfo : EIATTR_PARAM_CBANK
	.align		4
        /*00c8*/ 	.byte	0x04, 0x0a
        /*00ca*/ 	.short	(.L_1720 - .L_1719)
	.align		4
.L_1719:
        /*00cc*/ 	.word	index@(.nv.constant0._ZN5flash24flash_fwd_splitkv_kernelI23Flash_fwd_kernel_traitsILi96ELi64ELi128ELi4ELb0ELb0EN7cutlass10bfloat16_tE19Flash_kernel_traitsILi96ELi64ELi128ELi4ES3_EELb0ELb0ELb1ELb0ELb0ELb0ELb0ELb1EEEvNS_16Flash_fwd_paramsE)
        /*00d0*/ 	.short	0x0380
        /*00d2*/ 	.short	0x01d0


	//----- nvinfo : EIATTR_SW_WAR
	.align		4
.L_1720:
        /*00d4*/ 	.byte	0x04, 0x36
        /*00d6*/ 	.short	(.L_1722 - .L_1721)
.L_1721:
        /*00d8*/ 	.word	0x00000008
.L_1722:


//--------------------- .nv.info._ZN5flash24flash_fwd_splitkv_kernelI23Flash_fwd_kernel_traitsILi96ELi64ELi128ELi4ELb0ELb0EN7cutlass10bfloat16_tE19Flash_kernel_traitsILi96ELi64ELi128ELi4ES3_EELb0ELb0ELb1ELb0ELb0ELb1ELb0ELb1EEEvNS_16Flash_fwd_paramsE --------------------------
	.section	.nv.info._ZN5flash24flash_fwd_splitkv_kernelI23Flash_fwd_kernel_traitsILi96ELi64ELi128ELi4ELb0ELb0EN7cutlass10bfloat16_tE19Flash_kernel_traitsILi96ELi64ELi128ELi4ES3_EELb0ELb0ELb1ELb0ELb0ELb1ELb0ELb1EEEvNS_16Flash_fwd_paramsE,"",@"SHT_CUDA_INFO"
	.sectionflags	@""
	.align	4


	//----- nvinfo : EIATTR_CUDA_API_VERSION
	.align		4
        /*0000*/ 	.byte	0x04, 0x37
        /*0002*/ 	.short	(.L_1724 - .L_1723)
.L_1723:
        /*0004*/ 	.word	0x00000082


	//----- nvinfo : EIATTR_KPARAM_INFO
	.align		4
.L_1724:
        /*0008*/ 	.byte	0x04, 0x17
        /*000a*/ 	.short	(.L_1726 - .L_1725)
.L_1725:
        /*000c*/ 	.word	0x00000000
        /*0010*/ 	.short	0x0000
        /*0012*/ 	.short	0x0000
        /*0014*/ 	.byte	0x00, 0xf0, 0x41, 0x07


	//----- nvinfo : EIATTR_SPARSE_MMA_MASK
	.align		4
.L_1726:
        /*0018*/ 	.byte	0x03, 0x50
        /*001a*/ 	.short	0x0000


	//----- nvinfo : EIATTR_MAXREG_COUNT
	.align		4
        /*001c*/ 	.byte	0x03, 0x1b
        /*001e*/ 	.short	0x00ff


	//----- nvinfo : EIATTR_NUM_BARRIERS
	.align		4
        /*0020*/ 	.byte	0x02, 0x4c
        /*0022*/ 	.byte	0x01
	.zero		1


	//----- nvinfo : EIATTR_MERCURY_ISA_VERSION
	.align		4
        /*0024*/ 	.byte	0x03, 0x5f
        /*0026*/ 	.short	0x0101


	//----- nvinfo : EIATTR_COOP_GROUP_MASK_REGIDS
	.align		4
        /*0028*/ 	.byte	0x04, 0x29
        /*002a*/ 	.short	(.L_1728 - .L_1727)


	//   ....[0]....
.L_1727:
        /*002c*/ 	.word	0xffffffff


	//   ....[1]....
        /*0030*/ 	.word	0xffffffff


	//   ....[2]....
        /*0034*/ 	.word	0xffffffff


	//   ....[3]....
        /*0038*/ 	.word	0xffffffff


	//   ....[4]....
        /*003c*/ 	.word	0xffffffff


	//   ....[5]....
        /*0040*/ 	.word	0xffffffff


	//   ....[6]....
        /*0044*/ 	.word	0xffffffff


	//   ....[7]....
        /*0048*/ 	.word	0xffffffff


	//   ....[8]....
        /*004c*/ 	.word	0xffffffff


	//   ....[9]....
        /*0050*/ 	.word	0xffffffff


	//   ....[10]....
        /*0054*/ 	.word	0xffffffff


	//   ....[11]....
        /*0058*/ 	.word	0xffffffff


	//   ....[12]....
        /*005c*/ 	.word	0x05000004


	//   ....[13]....
        /*0060*/ 	.word	0x05000004


	//   ....[14]....
        /*0064*/ 	.word	0x05000004


	//   ....[15]....
        /*0068*/ 	.word	0x05000004


	//----- nvinfo : EIATTR_COOP_GROUP_INSTR_OFFSETS
	.align		4
.L_1728:
        /*006c*/ 	.byte	0x04, 0x28
        /*006e*/ 	.short	(.L_1730 - .L_1729)


	//   ....[0]....
.L_1729:
        /*0070*/ 	.word	0x00011ef0


	//   ....[1]....
        /*0074*/ 	.word	0x000120b0


	//   ....[2]....
        /*0078*/ 	.word	0x00012140


	//   ....[3]....
        /*007c*/ 	.word	0x000121b0


	//   ....[4]....
        /*0080*/ 	.word	0x00016bb0


	//   ....[5]....
        /*0084*/ 	.word	0x00016be0


	//   ....[6]....
        /*0088*/ 	.word	0x00016c10


	//   ....[7]....
        /*008c*/ 	.word	0x00016c20


	//   ....[8]....
        /*0090*/ 	.word	0x00018730


	//   ....[9]....
        /*0094*/ 	.word	0x00018740


	//   ....[10]....
        /*0098*/ 	.word	0x00018770


	//   ....[11]....
        /*009c*/ 	.word	0x00018780


	//   ....[12]....
        /*00a0*/ 	.word	0x000196a0


	//   ....[13]....
        /*00a4*/ 	.word	0x00019710


	//   ....[14]....
        /*00a8*/ 	.word	0x00019770


	//   ....[15]....
        /*00ac*/ 	.word	0x000197e0


	//----- nvinfo : EIATTR_VRC_CTA_INIT_COUNT
	.align		4
.L_1730:
        /*00b0*/ 	.byte	0x02, 0x4a
	.zero		1
	.zero		1


	//----- nvinfo : EIATTR_EXIT_INSTR_OFFSETS
	.align		4
        /*00b4*/ 	.byte	0x04, 0x1c
        /*00b6*/ 	.short	(.L_1732 - .L_1731)


	//   ....[0]....
.L_1731:
        /*00b8*/ 	.word	0x00000090


	//----- nvinfo : EIATTR_CRS_STACK_SIZE
	.align		4
.L_1732:
        /*00bc*/ 	.byte	0x04, 0x1e
        /*00be*/ 	.short	(.L_1734 - .L_1733)
.L_1733:
        /*00c0*/ 	.word	0x00000000


	//----- nvinfo : EIATTR_CBANK_PARAM_SIZE
	.align		4
.L_1734:
        /*00c4*/ 	.byte	0x03, 0x19
        /*00c6*/ 	.short	0x01d0


	//----- nvinfo : EIATTR_PARAM_CBANK
	.align		4
        /*00c8*/ 	.byte	0x04, 0x0a
        /*00ca*/ 	.short	(.L_1736 - .L_1735)
	.align		4
.L_1735:
        /*00cc*/ 	.word	index@(.nv.constant0._ZN5flash24flash_fwd_splitkv_kernelI23Flash_fwd_kernel_traitsILi96ELi64ELi128ELi4ELb0ELb0EN7cutlass10bfloat16_tE19Flash_kernel_traitsILi96ELi64ELi128ELi4ES3_EELb0ELb0ELb1ELb0ELb0ELb1ELb0ELb1EEEvNS_16Flash_fwd_paramsE)
        /*00d0*/ 	.short	0x0380
        /*00d2*/ 	.short	0x01d0


	//----- nvinfo : EIATTR_SW_WAR
	.align		4
.L_1736:
        /*00d4*/ 	.byte	0x04, 0x36
        /*00d6*/ 	.short	(.L_1738 - .L_1737)
.L_1737:
        /*00d8*/ 	.word	0x00000008
.L_1738:


//--------------------- .nv.info._ZN5flash24flash_fwd_splitkv_kernelI23Flash_fwd_kernel_traitsILi96ELi64ELi128ELi4ELb0ELb0EN7cutlass10bfloat16_tE19Flash_kernel_traitsILi96ELi64ELi128ELi4ES3_EELb0ELb0ELb0ELb1ELb1ELb0ELb1ELb0EEEvNS_16Flash_fwd_paramsE --------------------------
	.section	.nv.info._ZN5flash24flash_fwd_splitkv_kernelI23Flash_fwd_kernel_traitsILi96ELi64ELi128ELi4ELb0ELb0EN7cutlass10bfloat16_tE19Flash_kernel_traitsILi96ELi64ELi128ELi4ES3_EELb0ELb0ELb0ELb1ELb1ELb0ELb1ELb0EEEvNS_16Flash_fwd_paramsE,"",@"SHT_CUDA_INFO"
	.sectionflags	@""
	.align	4


	//----- nvinfo : EIATTR_CUDA_API_VERSION
	.align		4
        /*0000*/ 	.byte	0x04, 0x37
        /*0002*/ 	.short	(.L_1740 - .L_1739)
.L_1739:
        /*0004*/ 	.word	0x00000082


	//----- nvinfo : EIATTR_KPARAM_INFO
	.align		4
.L_1740:
        /*0008*/ 	.byte	0x04, 0x17
        /*000a*/ 	.short	(.L_1742 - .L_1741)
.L_1741:
        /*000c*/ 	.word	0x00000000
        /*0010*/ 	.short	0x0000
        /*0012*/ 	.short	0x0000
        /*0014*/ 	.byte	0x00, 0xf0, 0x41, 0x07


	//----- nvinfo : EIATTR_SPARSE_MMA_MASK
	.align		4
.L_1742:
        /*0018*/ 	.byte	0x03, 0x50
        /*001a*/ 	.short	0x0000


	//----- nvinfo : EIATTR_MAXREG_COUNT
	.align		4
        /*001c*/ 	.byte	0x03, 0x1b
        /*001e*/ 	.short	0x00ff


	//----- nvinfo : EIATTR_NUM_BARRIERS
	.align		4
        /*0020*/ 	.byte	0x02, 0x4c
        /*0022*/ 	.byte	0x01
	.zero		1


	//----- nvinfo : EIATTR_MERCURY_ISA_VERSION
	.align		4
        /*0024*/ 	.byte	0x03, 0x5f
        /*0026*/ 	.short	0x0101


	//----- nvinfo : EIATTR_COOP_GROUP_MASK_REGIDS
	.align		4
        /*0028*/ 	.byte	0x04, 0x29
        /*002a*/ 	.short	(.L_1744 - .L_1743)


	//   ....[0]....
.L_1743:
        /*002c*/ 	.word	0xffffffff


	//   ....[1]....
        /*0030*/ 	.word	0xffffffff


	//   ....[2]....
        /*0034*/ 	.word	0xffffffff


	//   ....[3]....
        /*0038*/ 	.word	0xffffffff


	//   ....[4]....
        /*003c*/ 	.word	0xffffffff


	//   ....[5]....
        /*0040*/ 	.word	0xffffffff


	//   ....[6]....
        /*0044*/ 	.word	0xffffffff


	//   ....[7]....
        /*0048*/ 	.word	0xffffffff


	//   ....[8]....
        /*004c*/ 	.word	0xffffffff


	//   ....[9]....
        /*0050*/ 	.word	0xffffffff


	//   ....[10]....
        /*0054*/ 	.word	0xffffffff


	//   ....[11]....
        /*0058*/ 	.word	0xffffffff


	//   ....[12]....
        /*005c*/ 	.word	0x05000006


	//   ....[13]....
        /*0060*/ 	.word	0x05000006


	//   ....[14]....
        /*0064*/ 	.word	0x05000006


	//   ....[15]....
        /*0068*/ 	.word	0x05000006


	//----- nvinfo : EIATTR_COOP_GROUP_INSTR_OFFSETS
	.align		4
.L_1744:
        /*006c*/ 	.byte	0x04, 0x28
        /*006e*/ 	.short	(.L_1746 - .L_1745)


	//   ....[0]....
.L_1745:
        /*0070*/ 	.word	0x00003160


	//   ....[1]....
        /*0074*/ 	.word	0x00003170


	//   ....[2]....
        /*0078*/ 	.word	0x000031a0


	//   ....[3]....
        /*007c*/ 	.word	0x000031b0


	//   ....[4]....
        /*0080*/ 	.word	0x000063b0


	//   ....[5]....
        /*0084*/ 	.word	0x000063c0


	//   ....[6]....
        /*0088*/ 	.word	0x000063f0


	//   ....[7]....
        /*008c*/ 	.word	0x00006400


	//   ....[8]....
        /*0090*/ 	.word	0x00007fa0


	//   ....[9]....
        /*0094*/ 	.word	0x00007fb0


	//   ....[10]....
        /*0098*/ 	.word	0x00007fe0


	//   ....[11]....
        /*009c*/ 	.word	0x00007ff0


	//   ....[12]....
        /*00a0*/ 	.word	0x00008ac0


	//   ....[13]....
        /*00a4*/ 	.word	0x00008b30


	//   ....[14]....
        /*00a8*/ 	.word	0x00008b90


	//   ....[15]....
        /*00ac*/ 	.word	0x00008c00


	//----- nvinfo : EIATTR_VRC_CTA_INIT_COUNT
	.align		4
.L_1746:
        /*00b0*/ 	.byte	0x02, 0x4a
	.zero		1
	.zero		1


	//----- nvinfo : EIATTR_EXIT_INSTR_OFFSETS
	.align		4
        /*00b4*/ 	.byte	0x04, 0x1c
        /*00b6*/ 	.short	(.L_1748 - .L_1747)


	//   ....[0]....
.L_1747:
        /*00b8*/ 	.word	0x000001f0


	//----- nvinfo : EIATTR_CRS_STACK_SIZE
	.align		4
.L_1748:
        /*00bc*/ 	.byte	0x04, 0x1e
        /*00be*/ 	.short	(.L_1750 - .L_1749)
.L_1749:
        /*00c0*/ 	.word	0x00000000


	//----- nvinfo : EIATTR_CBANK_PARAM_SIZE
	.align		4
.L_1750:
        /*00c4*/ 	.byte	0x03, 0x19
        /*00c6*/ 	.short	0x01d0


	//----- nvinfo : EIATTR_PARAM_CBANK
	.align		4
        /*00c8*/ 	.byte	0x04, 0x0a
        /*00ca*/ 	.short	(.L_1752 - .L_1751)
	.align		4
.L_1751:
        /*00cc*/ 	.word	index@(.nv.constant0._ZN5flash24flash_fwd_splitkv_kernelI23Flash_fwd_kernel_traitsILi96ELi64ELi128ELi4ELb0ELb0EN7cutlass10bfloat16_tE19Flash_kernel_traitsILi96ELi64ELi128ELi4ES3_EELb0ELb0ELb0ELb1ELb1ELb0ELb1ELb0EEEvNS_16Flash_fwd_paramsE)
        /*00d0*/ 	.short	0x0380
        /*00d2*/ 	.short	0x01d0


	//----- nvinfo : EIATTR_SW_WAR
	.align		4
.L_1752:
        /*00d4*/ 	.byte	0x04, 0x36
        /*00d6*/ 	.short	(.L_1754 - .L_1753)
.L_1753:
        /*00d8*/ 	.word	0x00000008
.L_1754:


//--------------------- .nv.info._ZN5flash24flash_fwd_splitkv_kernelI23Flash_fwd_kernel_traitsILi96ELi64ELi128ELi4ELb0ELb0EN7cutlass10bfloat16_tE19Flash_kernel_traitsILi96ELi64ELi128ELi4ES3_EELb0ELb0ELb0ELb1ELb1ELb1ELb1ELb0EEEvNS_16Flash_fwd_paramsE --------------------------
	.section	.nv.info._ZN5flash24flash_fwd_splitkv_kernelI23Flash_fwd_kernel_traitsILi96ELi64ELi128ELi4ELb0ELb0EN7cutlass10bfloat16_tE19Flash_kernel_traitsILi96ELi64ELi128ELi4ES3_EELb0ELb0ELb0ELb1ELb1ELb1ELb1ELb0EEEvNS_16Flash_fwd_paramsE,"",@"SHT_CUDA_INFO"
	.sectionflags	@""
	.align	4


	//----- nvinfo : EIATTR_CUDA_API_VERSION
	.align		4
        /*0000*/ 	.byte	0x04, 0x37
        /*0002*/ 	.short	(.L_1756 - .L_1755)
.L_1755:
        /*0004*/ 	.word	0x00000082


	//----- nvinfo : EIATTR_KPARAM_INFO
	.align		4
.L_1756:
        /*0008*/ 	.byte	0x04, 0x17
        /*000a*/ 	.short	(.L_1758 - .L_1757)
.L_1757:
        /*000c*/ 	.word	0x00000000
        /*0010*/ 	.short	0x0000
        /*0012*/ 	.short	0x0000
        /*0014*/ 	.byte	0x00, 0xf0, 0x41, 0x07


	//----- nvinfo : EIATTR_SPARSE_MMA_MASK
	.align		4
.L_1758:
        /*0018*/ 	.byte	0x03, 0x50
        /*001a*/ 	.short	0x0000


	//----- nvinfo : EIATTR_MAXREG_COUNT
	.align		4
        /*001c*/ 	.byte	0x03, 0x1b
        /*001e*/ 	.short	0x00ff


	//----- nvinfo : EIATTR_NUM_BARRIERS
	.align		4
        /*0020*/ 	.byte	0x02, 0x4c
        /*0022*/ 	.byte	0x01
	.zero		1


	//----- nvinfo : EIATTR_MERCURY_ISA_VERSION
	.align		4
        /*0024*/ 	.byte	0x03, 0x5f
        /*0026*/ 	.short	0x0101


	//----- nvinfo : EIATTR_COOP_GROUP_MASK_REGIDS
	.align		4
        /*0028*/ 	.byte	0x04, 0x29
        /*002a*/ 	.short	(.L_1760 - .L_1759)


	//   ....[0]....
.L_1759:
        /*002c*/ 	.word	0xffffffff


	//   ....[1]....
        /*0030*/ 	.word	0xffffffff


	//   ....[2]....
        /*0034*/ 	.word	0xffffffff


	//   ....[3]....
        /*0038*/ 	.word	0xffffffff


	//   ....[4]....
        /*003c*/ 	.word	0xffffffff


	//   ....[5]....
        /*0040*/ 	.word	0xffffffff


	//   ....[6]....
        /*0044*/ 	.word	0xffffffff


	//   ....[7]....
        /*0048*/ 	.word	0xffffffff


	//   ....[8]....
        /*004c*/ 	.word	0xffffffff


	//   ....[9]....
        /*0050*/ 	.word	0xffffffff


	//   ....[10]....
        /*0054*/ 	.word	0xffffffff


	//   ....[11]....
        /*0058*/ 	.word	0xffffffff


	//   ....[12]....
        /*005c*/ 	.word	0x05000006


	//   ....[13]....
        /*0060*/ 	.word	0x05000006


	//   ....[14]....
        /*0064*/ 	.word	0x05000006


	//   ....[15]....
        /*0068*/ 	.word	0x05000006


	//----- nvinfo : EIATTR_COOP_GROUP_INSTR_OFFSETS
	.align		4
.L_1760:
        /*006c*/ 	.byte	0x04, 0x28
        /*006e*/ 	.short	(.L_1762 - .L_1761)


	//   ....[0]....
.L_1761:
        /*0070*/ 	.word	0x00003970


	//   ....[1]....
        /*0074*/ 	.word	0x00003980


	//   ....[2]....
        /*0078*/ 	.word	0x000039b0


	//   ....[3]....
        /*007c*/ 	.word	0x000039c0


	//   ....[4]....
        /*0080*/ 	.word	0x000073d0


	//   ....[5]....
        /*0084*/ 	.word	0x000073e0


	//   ....[6]....
        /*0088*/ 	.word	0x00007420


	//   ....[7]....
        /*008c*/ 	.word	0x00007430


	//   ....[8]....
        /*0090*/ 	.word	0x00008fa0


	//   ....[9]....
        /*0094*/ 	.word	0x00008fb0


	//   ....[10]....
        /*0098*/ 	.word	0x00008fe0


	//   ....[11]....
        /*009c*/ 	.word	0x00008ff0


	//   ....[12]....
        /*00a0*/ 	.word	0x00009ac0


	//   ....[13]....
        /*00a4*/ 	.word	0x00009b30


	//   ....[14]....
        /*00a8*/ 	.word	0x00009b90


	//   ....[15]....
        /*00ac*/ 	.word	0x00009c00


	//----- nvinfo : EIATTR_VRC_CTA_INIT_COUNT
	.align		4
.L_1762:
        /*00b0*/ 	.byte	0x02, 0x4a
	.zero		1
	.zero		1


	//----- nvinfo : EIATTR_EXIT_INSTR_OFFSETS
	.align		4
        /*00b4*/ 	.byte	0x04, 0x1c
        /*00b6*/ 	.short	(.L_1764 - .L_1763)


	//   ....[0]....
.L_1763:
        /*00b8*/ 	.word	0x000001f0


	//----- nvinfo : EIATTR_CRS_STACK_SIZE
	.align		4
.L_1764:
        /*00bc*/ 	.byte	0x04, 0x1e
        /*00be*/ 	.short	(.L_1766 - .L_1765)
.L_1765:
        /*00c0*/ 	.word	0x00000000


	//----- nvinfo : EIATTR_CBANK_PARAM_SIZE
	.align		4
.L_1766:
        /*00c4*/ 	.byte	0x03, 0x19
        /*00c6*/ 	.short	0x01d0


	//----- nvinfo : EIATTR_PARAM_CBANK
	.align		4
        /*00c8*/ 	.byte	0x04, 0x0a
        /*00ca*/ 	.short	(.L_1768 - .L_1767)
	.align		4
.L_1767:
        /*00cc*/ 	.word	index@(.nv.constant0._ZN5flash24flash_fwd_splitkv_kernelI23Flash_fwd_kernel_traitsILi96ELi64ELi128ELi4ELb0ELb0EN7cutlass10bfloat16_tE19Flash_kernel_traitsILi96ELi64ELi128ELi4ES3_EELb0ELb0ELb0ELb1ELb1ELb1ELb1ELb0EEEvNS_16Flash_fwd_paramsE)
        /*00d0*/ 	.short	0x0380
        /*00d2*/ 	.short	0x01d0


	//----- nvinfo : EIATTR_SW_WAR
	.align		4
.L_1768:
        /*00d4*/ 	.byte	0x04, 0x36
        /*00d6*/ 	.short	(.L_1770 - .L_1769)
.L_1769:
        /*00d8*/ 	.word	0x00000008
.L_1770:


//--------------------- .nv.info._ZN5flash24flash_fwd_splitkv_kernelI23Flash_fwd_kernel_traitsILi96ELi64ELi128ELi4ELb0ELb0EN7cutlass10bfloat16_tE19Flash_kernel_traitsILi96ELi64ELi128ELi4ES3_EELb0ELb0ELb1ELb0ELb0ELb0ELb1ELb0EEEvNS_16Flash_fwd_paramsE --------------------------
	.section	.nv.info._ZN5flash24flash_fwd_splitkv_kernelI23Flash_fwd_kernel_traitsILi96ELi64ELi128ELi4ELb0ELb0EN7cutlass10bfloat16_tE19Flash_kernel_traitsILi96ELi64ELi128ELi4ES3_EELb0ELb0ELb1ELb0ELb0ELb0ELb1ELb0EEEvNS_16Flash_fwd_paramsE,"",@"SHT_CUDA_INFO"
	.sectionflags	@""
	.align	4


	//----- nvinfo : EIATTR_CUDA_API_VERSION
	.align		4
        /*0000*/ 	.byte	0x04, 0x37
        /*0002*/ 	.short	(.L_1772 - .L_1771)
.L_1771:
        /*0004*/ 	.word	0x00000082


	//----- nvinfo : EIATTR_KPARAM_INFO
	.align		4
.L_1772:
        /*0008*/ 	.byte	0x04, 0x17
        /*000a*/ 	.short	(.L_1774 - .L_1773)
.L_1773:
        /*000c*/ 	.word	0x00000000
        /*0010*/ 	.short	0x0000
        /*0012*/ 	.short	0x0000
        /*0014*/ 	.byte	0x00, 0xf0, 0x41, 0x07


	//----- nvinfo : EIATTR_SPARSE_MMA_MASK
	.align		4
.L_1774:
        /*0018*/ 	.byte	0x03, 0x50
        /*001a*/ 	.short	0x0000


	//----- nvinfo : EIATTR_MAXREG_COUNT
	.align		4
        /*001c*/ 	.byte	0x03, 0x1b
        /*001e*/ 	.short	0x00ff


	//----- nvinfo : EIATTR_NUM_BARRIERS
	.align		4
        /*0020*/ 	.byte	0x02, 0x4c
        /*0022*/ 	.byte	0x01
	.zero		1


	//----- nvinfo : EIATTR_MERCURY_ISA_VERSION
	.align		4
        /*0024*/ 	.byte	0x03, 0x5f
        /*0026*/ 	.short	0x0101


	//----- nvinfo : EIATTR_COOP_GROUP_MASK_REGIDS
	.align		4
        /*0028*/ 	.byte	0x04, 0x29
        /*002a*/ 	.short	(.L_1776 - .L_1775)


	//   ....[0]....
.L_1775:
        /*002c*/ 	.word	0xffffffff


	//   ....[1]....
        /*0030*/ 	.word	0xffffffff


	//   ....[2]....
        /*0034*/ 	.word	0xffffffff


	//   ....[3]....
        /*0038*/ 	.word	0xffffffff


	//   ....[4]....
        /*003c*/ 	.word	0xffffffff


	//   ....[5]....
        /*0040*/ 	.word	0xffffffff


	//   ....[6]....
        /*0044*/ 	.word	0xffffffff


	//   ....[7]....
        /*0048*/ 	.word	0xffffffff


	//   ....[8]....
        /*004c*/ 	.word	0xffffffff


	//   ....[9]....
        /*0050*/ 	.word	0xffffffff


	//   ....[10]....
        /*0054*/ 	.word	0xffffffff


	//   ....[11]....
        /*0058*/ 	.word	0xffffffff


	//   ....[12]....
        /*005c*/ 	.word	0x05000009


	//   ....[13]....
        /*0060*/ 	.word	0x05000009


	//   ....[14]....
        /*0064*/ 	.word	0x05000009


	//   ....[15]....
        /*0068*/ 	.word	0x05000009


	//----- nvinfo : EIATTR_COOP_GROUP_INSTR_OFFSETS
	.align		4
.L_1776:
        /*006c*/ 	.byte	0x04, 0x28
        /*006e*/ 	.short	(.L_1778 - .L_1777)


	//   ....[0]....
.L_1777:
        /*0070*/ 	.word	0x00006240


	//   ....[1]....
        /*0074*/ 	.word	0x00006280


	//   ....[2]....
        /*0078*/ 	.word	0x000062a0


	//   ....[3]....
        /*007c*/ 	.word	0x000062c0


	//   ....[4]....
        /*0080*/ 	.word	0x0000a3f0


	//   ....[5]....
        /*0084*/ 	.word	0x0000a410


	//   ....[6]....
        /*0088*/ 	.word	0x0000a440


	//   ....[7]....
        /*008c*/ 	.word	0x0000a450


	//   ....[8]....
        /*0090*/ 	.word	0x0000c010


	//   ....[9]....
        /*0094*/ 	.word	0x0000c020


	//   ....[10]....
        /*0098*/ 	.word	0x0000c050


	//   ....[11]....
        /*009c*/ 	.word	0x0000c060


	//   ....[12]....
        /*00a0*/ 	.word	0x0000ced0


	//   ....[13]....
        /*00a4*/ 	.word	0x0000cf40


	//   ....[14]....
        /*00a8*/ 	.word	0x0000cfa0


	//   ....[15]....
        /*00ac*/ 	.word	0x0000d010


	//----- nvinfo : EIATTR_VRC_CTA_INIT_COUNT
	.align		4
.L_1778:
        /*00b0*/ 	.byte	0x02, 0x4a
	.zero		1
	.zero		1


	//----- nvinfo : EIATTR_EXIT_INSTR_OFFSETS
	.align		4
        /*00b4*/ 	.byte	0x04, 0x1c
        /*00b6*/ 	.short	(.L_1780 - .L_1779)


	//   ....[0]....
.L_1779:
        /*00b8*/ 	.word	0x000001f0


	//----- nvinfo : EIATTR_CRS_STACK_SIZE
	.align		4
.L_1780:
        /*00bc*/ 	.byte	0x04, 0x1e
        /*00be*/ 	.short	(.L_1782 - .L_1781)
.L_1781:
        /*00c0*/ 	.word	0x00000000


	//----- nvinfo : EIATTR_CBANK_PARAM_SIZE
	.align		4
.L_1782:
        /*00c4*/ 	.byte	0x03, 0x19
        /*00c6*/ 	.short	0x01d0


	//----- nvinfo : EIATTR_PARAM_CBANK
	.align		4
        /*00c8*/ 	.byte	0x04, 0x0a
        /*00ca*/ 	.short	(.L_1784 - .L_1783)
	.align		4
.L_1783:
        /*00cc*/ 	.word	index@(.nv.constant0._ZN5flash24flash_fwd_splitkv_kernelI23Flash_fwd_kernel_traitsILi96ELi64ELi128ELi4ELb0ELb0EN7cutlass10bfloat16_tE19Flash_kernel_traitsILi96ELi64ELi128ELi4ES3_EELb0ELb0ELb1ELb0ELb0ELb0ELb1ELb0EEEvNS_16Flash_fwd_paramsE)
        /*00d0*/ 	.short	0x0380
        /*00d2*/ 	.short	0x01d0


	//----- nvinfo : EIATTR_SW_WAR
	.align		4
.L_1784:
        /*00d4*/ 	.byte	0x04, 0x36
        /*00d6*/ 	.short	(.L_1786 - .L_1785)
.L_1785:
        /*00d8*/ 	.word	0x00000008
.L_1786:


//--------------------- .nv.info._ZN5flash24flash_fwd_splitkv_kernelI23Flash_fwd_kernel_traitsILi96ELi64ELi128ELi4ELb0ELb0EN7cutlass10bfloat16_tE19Flash_kernel_traitsILi96ELi64ELi128ELi4ES3_EELb0ELb0ELb1ELb0ELb0ELb1ELb1ELb0EEEvNS_16Flash_fwd_paramsE --------------------------
	.section	.nv.info._ZN5flash24flash_fwd_splitkv_kernelI23Flash_fwd_kernel_traitsILi96ELi64ELi128ELi4ELb0ELb0EN7cutlass10bfloat16_tE19Flash_kernel_traitsILi96ELi64ELi128ELi4ES3_EELb0ELb0ELb1ELb0ELb0ELb1ELb1ELb0EEEvNS_16Flash_fwd_paramsE,"",@"SHT_CUDA_INFO"
	.sectionflags	@""
	.align	4


	//----- nvinfo : EIATTR_CUDA_API_VERSION
	.align		4
        /*0000*/ 	.byte	0x04, 0x37
        /*0002*/ 	.short	(.L_1788 - .L_1787)
.L_1787:
        /*0004*/ 	.word	0x00000082


	//----- nvinfo : EIATTR_KPARAM_INFO
	.align		4
.L_1788:
        /*0008*/ 	.byte	0x04, 0x17
        /*000a*/ 	.short	(.L_1790 - .L_1789)
.L_1789:
        /*000c*/ 	.word	0x00000000
        /*0010*/ 	.short	0x0000
        /*0012*/ 	.short	0x0000
        /*0014*/ 	.byte	0x00, 0xf0, 0x41, 0x07


	//----- nvinfo : EIATTR_SPARSE_MMA_MASK
	.align		4
.L_1790:
        /*0018*/ 	.byte	0x03, 0x50
        /*001a*/ 	.short	0x0000


	//----- nvinfo : EIATTR_MAXREG_COUNT
	.align		4
        /*001c*/ 	.byte	0x03, 0x1b
        /*001e*/ 	.short	0x00ff


	//----- nvinfo : EIATTR_NUM_BARRIERS
	.align		4
        /*0020*/ 	.byte	0x02, 0x4c
        /*0022*/ 	.byte	0x01
	.zero		1


	//----- nvinfo : EIATTR_MERCURY_ISA_VERSION
	.align		4
        /*0024*/ 	.byte	0x03, 0x5f
        /*0026*/ 	.short	0x0101


	//----- nvinfo : EIATTR_COOP_GROUP_MASK_REGIDS
	.align		4
        /*0028*/ 	.byte	0x04, 0x29
        /*002a*/ 	.short	(.L_1792 - .L_1791)


	//   ....[0]....
.L_1791:
        /*002c*/ 	.word	0xffffffff


	//   ....[1]....
        /*0030*/ 	.word	0xffffffff


	//   ....[2]....
        /*0034*/ 	.word	0xffffffff


	//   ....[3]....
        /*0038*/ 	.word	0xffffffff


	//   ....[4]....
        /*003c*/ 	.word	0xffffffff


	//   ....[5]....
        /*0040*/ 	.word	0xffffffff


	//   ....[6]....
        /*0044*/ 	.word	0xffffffff


	//   ....[7]....
        /*0048*/ 	.word	0xffffffff


	//   ....[8]....
        /*004c*/ 	.word	0xffffffff


	//   ....[9]....
        /*0050*/ 	.word	0xffffffff


	//   ....[10]....
        /*0054*/ 	.word	0xffffffff


	//   ....[11]....
        /*0058*/ 	.word	0xffffffff


	//   ....[12]....
        /*005c*/ 	.word	0x05000009


	//   ....[13]....
        /*0060*/ 	.word	0x05000009


	//   ....[14]....
        /*0064*/ 	.word	0x05000009


	//   ....[15]....
        /*0068*/ 	.word	0x05000009


	//----- nvinfo : EIATTR_COOP_GROUP_INSTR_OFFSETS
	.align		4
.L_1792:
        /*006c*/ 	.byte	0x04, 0x28
        /*006e*/ 	.short	(.L_1794 - .L_1793)


	//   ....[0]....
.L_1793:
        /*0070*/ 	.word	0x00006850


	//   ....[1]....
        /*0074*/ 	.word	0x00006a70


	//   ....[2]....
        /*0078*/ 	.word	0x00006ab0


	//   ....[3]....
        /*007c*/ 	.word	0x00006b20


	//   ....[4]....
        /*0080*/ 	.word	0x0000b440


	//   ....[5]....
        /*0084*/ 	.word	0x0000b470


	//   ....[6]....
        /*0088*/ 	.word	0x0000b490


	//   ....[7]....
        /*008c*/ 	.word	0x0000b4b0


	//   ....[8]....
        /*0090*/ 	.word	0x0000d020


	//   ....[9]....
        /*0094*/ 	.word	0x0000d030


	//   ....[10]....
        /*0098*/ 	.word	0x0000d060


	//   ....[11]....
        /*009c*/ 	.word	0x0000d070


	//   ....[12]....
        /*00a0*/ 	.word	0x0000dee0


	//   ....[13]....
        /*00a4*/ 	.word	0x0000df50


	//   ....[14]....
        /*00a8*/ 	.word	0x0000dfb0


	//   ....[15]....
        /*00ac*/ 	.word	0x0000e020


	//----- nvinfo : EIATTR_VRC_CTA_INIT_COUNT
	.align		4
.L_1794:
        /*00b0*/ 	.byte	0x02, 0x4a
	.zero		1
	.zero		1


	//----- nvinfo : EIATTR_EXIT_INSTR_OFFSETS
	.align		4
        /*00b4*/ 	.byte	0x04, 0x1c
        /*00b6*/ 	.short	(.L_1796 - .L_1795)


	//   ....[0]....
.L_1795:
        /*00b8*/ 	.word	0x000001f0


	//----- nvinfo : EIATTR_CRS_STACK_SIZE
	.align		4
.L_1796:
        /*00bc*/ 	.byte	0x04, 0x1e
        /*00be*/ 	.short	(.L_1798 - .L_1797)
.L_1797:
        /*00c0*/ 	.word	0x00000000


	//----- nvinfo : EIATTR_CBANK_PARAM_SIZE
	.align		4
.L_1798:
        /*00c4*/ 	.byte	0x03, 0x19
        /*00c6*/ 	.short	0x01d0


	//----- nvinfo : EIATTR_PARAM_CBANK
	.align		4
        /*00c8*/ 	.byte	0x04, 0x0a
        /*00ca*/ 	.short	(.L_1800 - .L_1799)
	.align		4
.L_1799:
        /*00cc*/ 	.word	index@(.nv.constant0._ZN5flash24flash_fwd_splitkv_kernelI23Flash_fwd_kernel_traitsILi96ELi64ELi128ELi4ELb0ELb0EN7cutlass10bfloat16_tE19Flash_kernel_traitsILi96ELi64ELi128ELi4ES3_EELb0ELb0ELb1ELb0ELb0ELb1ELb1ELb0EEEvNS_16Flash_fwd_paramsE)
        /*00d0*/ 	.short	0x0380
        /*00d2*/ 	.short	0x01d0


	//----- nvinfo : EIATTR_SW_WAR
	.align		4
.L_1800:
        /*00d4*/ 	.byte	0x04, 0x36
        /*00d6*/ 	.short	(.L_1802 - .L_1801)
.L_1801:
        /*00d8*/ 	.word	0x00000008
.L_1802:


//--------------------- .nv.info._ZN5flash24flash_fwd_splitkv_kernelI23Flash_fwd_kernel_traitsILi96ELi64ELi128ELi4ELb0ELb0EN7cutlass10bfloat16_tE19Flash_kernel_traitsILi96ELi64ELi128ELi4ES3_EELb0ELb0ELb0ELb0ELb1ELb0ELb1ELb1EEEvNS_16Flash_fwd_paramsE --------------------------
	.section	.nv.info._ZN5flash24flash_fwd_splitkv_kernelI23Flash_fwd_kernel_traitsILi96ELi64ELi128ELi4ELb0ELb0EN7cutlass10bfloat16_tE19Flash_kernel_traitsILi96ELi64ELi128ELi4ES3_EELb0ELb0ELb0ELb0ELb1ELb0ELb1ELb1EEEvNS_16Flash_fwd_paramsE,"",@"SHT_CUDA_INFO"
	.sectionflags	@""
	.align	4


	//----- nvinfo : EIATTR_CUDA_API_VERSION
	.align		4
        /*0000*/ 	.byte	0x04, 0x37
        /*0002*/ 	.short	(.L_1804 - .L_1803)
.L_1803:
        /*0004*/ 	.word	0x00000082


	//----- nvinfo : EIATTR_KPARAM_INFO
	.align		4
.L_1804:
        /*0008*/ 	.byte	0x04, 0x17
        /*000a*/ 	.short	(.L_1806 - .L_1805)
.L_1805:
        /*000c*/ 	.word	0x00000000
        /*0010*/ 	.short	0x0000
        /*0012*/ 	.short	0x0000
        /*0014*/ 	.byte	0x00, 0xf0, 0x41, 0x07


	//----- nvinfo : EIATTR_SPARSE_MMA_MASK
	.align		4
.L_1806:
        /*0018*/ 	.byte	0x03, 0x50
        /*001a*/ 	.short	0x0000


	//----- nvinfo : EIATTR_MAXREG_COUNT
	.align		4
        /*001c*/ 	.byte	0x03, 0x1b
        /*001e*/ 	.short	0x00ff


	//----- nvinfo : EIATTR_NUM_BARRIERS
	.align		4
        /*0020*/ 	.byte	0x02, 0x4c
        /*0022*/ 	.byte	0x01
	.zero		1


	//----- nvinfo : EIATTR_MERCURY_ISA_VERSION
	.align		4
        /*0024*/ 	.byte	0x03, 0x5f
        /*0026*/ 	.short	0x0101


	//----- nvinfo : EIATTR_COOP_GROUP_MASK_REGIDS
	.align		4
        /*0028*/ 	.byte	0x04, 0x29
        /*002a*/ 	.short	(.L_1808 - .L_1807)


	//   ....[0]....
.L_1807:
        /*002c*/ 	.word	0xffffffff


	//   ....[1]....
        /*0030*/ 	.word	0xffffffff


	//   ....[2]....
        /*0034*/ 	.word	0xffffffff


	//   ....[3]....
        /*0038*/ 	.word	0xffffffff


	//   ....[4]....
        /*003c*/ 	.word	0xffffffff


	//   ....[5]....
        /*0040*/ 	.word	0xffffffff


	//   ....[6]....
        /*0044*/ 	.word	0xffffffff


	//   ....[7]....
        /*0048*/ 	.word	0xffffffff


	//   ....[8]....
        /*004c*/ 	.word	0xffffffff


	//   ....[9]....
        /*0050*/ 	.word	0xffffffff


	//   ....[10]....
        /*0054*/ 	.word	0xffffffff


	//   ....[11]....
        /*0058*/ 	.word	0xffffffff


	//   ....[12]....
        /*005c*/ 	.word	0x0500000a


	//   ....[13]....
        /*0060*/ 	.word	0x0500000a


	//   ....[14]....
        /*0064*/ 	.word	0x0500000a


	//   ....[15]....
        /*0068*/ 	.word	0x0500000a


	//----- nvinfo : EIATTR_COOP_GROUP_INSTR_OFFSETS
	.align		4
.L_1808:
        /*006c*/ 	.byte	0x04, 0x28
        /*006e*/ 	.short	(.L_1810 - .L_1809)


	//   ....[0]....
.L_1809:
        /*0070*/ 	.word	0x0000ee00


	//   ....[1]....
        /*0074*/ 	.word	0x0000ee30


	//   ....[2]....
        /*0078*/ 	.word	0x0000eeb0


	//   ....[3]....
        /*007c*/ 	.word	0x0000eec0


	//   ....[4]....
        /*0080*/ 	.word	0x00011f90


	//   ....[5]....
        /*0084*/ 	.word	0x00011fa0


	//   ....[6]....
        /*0088*/ 	.word	0x00011fd0


	//   ....[7]....
        /*008c*/ 	.word	0x00011fe0


	//   ....[8]....
        /*0090*/ 	.word	0x00013b90


	//   ....[9]....
        /*0094*/ 	.word	0x00013ba0


	//   ....[10]....
        /*0098*/ 	.word	0x00013bd0


	//   ....[11]....
        /*009c*/ 	.word	0x00013be0


	//   ....[12]....
        /*00a0*/ 	.word	0x00014760


	//   ....[13]....
        /*00a4*/ 	.word	0x000147d0


	//   ....[14]....
        /*00a8*/ 	.word	0x00014830


	//   ....[15]....
        /*00ac*/ 	.word	0x000148a0


	//----- nvinfo : EIATTR_VRC_CTA_INIT_COUNT
	.align		4
.L_1810:
        /*00b0*/ 	.byte	0x02, 0x4a
	.zero		1
	.zero		1


	//----- nvinfo : EIATTR_EXIT_INSTR_OFFSETS
	.align		4
        /*00b4*/ 	.byte	0x04, 0x1c
        /*00b6*/ 	.short	(.L_1812 - .L_1811)


	//   ....[0]....
.L_1811:
        /*00b8*/ 	.word	0x000001f0


	//----- nvinfo : EIATTR_CRS_STACK_SIZE
	.align		4
.L_1812:
        /*00bc*/ 	.byte	0x04, 0x1e
        /*00be*/ 	.short	(.L_1814 - .L_1813)
.L_1813:
        /*00c0*/ 	.word	0x00000000


	//----- nvinfo : EIATTR_CBANK_PARAM_SIZE
	.align		4
.L_1814:
        /*00c4*/ 	.byte	0x03, 0x19
        /*00c6*/ 	.short	0x01d0


	//----- nvinfo : EIATTR_PARAM_CBANK
	.align		4
        /*00c8*/ 	.byte	0x04, 0x0a
        /*00ca*/ 	.short	(.L_1816 - .L_1815)
	.align		4
.L_1815:
        /*00cc*/ 	.word	index@(.nv.constant0._ZN5flash24flash_fwd_splitkv_kernelI23Flash_fwd_kernel_traitsILi96ELi64ELi128ELi4ELb0ELb0EN7cutlass10bfloat16_tE19Flash_kernel_traitsILi96ELi64ELi128ELi4ES3_EELb0ELb0ELb0ELb0ELb1ELb0ELb1ELb1EEEvNS_16Flash_fwd_paramsE)
        /*00d0*/ 	.short	0x0380
        /*00d2*/ 	.short	0x01d0


	//----- nvinfo : EIATTR_SW_WAR
	.align		4
.L_1816:
        /*00d4*/ 	.byte	0x04, 0x36
        /*00d6*/ 	.short	(.L_1818 - .L_1817)
.L_1817:
        /*00d8*/ 	.word	0x00000008
.L_1818:


//--------------------- .nv.info._ZN5flash24flash_fwd_splitkv_kernelI23Flash_fwd_kernel_traitsILi96ELi64ELi128ELi4ELb0ELb0EN7cutlass10bfloat16_tE19Flash_kernel_traitsILi96ELi64ELi128ELi4ES3_EELb0ELb0ELb0ELb0ELb1ELb1ELb1ELb1EEEvNS_16Flash_fwd_paramsE --------------------------
	.section	.nv.info._ZN5flash24flash_fwd_splitkv_kernelI23Flash_fwd_kernel_traitsILi96ELi64ELi128ELi4ELb0ELb0EN7cutlass10bfloat16_tE19Flash_kernel_traitsILi96ELi64ELi128ELi4ES3_EELb0ELb0ELb0ELb0ELb1ELb1ELb1ELb1EEEvNS_16Flash_fwd_paramsE,"",@"SHT_CUDA_INFO"
	.sectionflags	@""
	.align	4


	//----- nvinfo : EIATTR_CUDA_API_VERSION
	.align		4
        /*0000*/ 	.byte	0x04, 0x37
        /*0002*/ 	.short	(.L_1820 - .L_1819)
.L_1819:
        /*0004*/ 	.word	0x00000082


	//----- nvinfo : EIATTR_KPARAM_INFO
	.align		4
.L_1820:
        /*0008*/ 	.byte	0x04, 0x17
        /*000a*/ 	.short	(.L_1822 - .L_1821)
.L_1821:
        /*000c*/ 	.word	0x00000000
        /*0010*/ 	.short	0x0000
        /*0012*/ 	.short	0x0000
        /*0014*/ 	.byte	0x00, 0xf0, 0x41, 0x07


	//----- nvinfo : EIATTR_SPARSE_MMA_MASK
	.align		4
.L_1822:
        /*0018*/ 	.byte	0x03, 0x50
        /*001a*/ 	.short	0x0000


	//----- nvinfo : EIATTR_MAXREG_COUNT
	.align		4
        /*001c*/ 	.byte	0x03, 0x1b
        /*001e*/ 	.short	0x00ff


	//----- nvinfo : EIATTR_NUM_BARRIERS
	.align		4
        /*0020*/ 	.byte	0x02, 0x4c
        /*0022*/ 	.byte	0x01
	.zero		1


	//----- nvinfo : EIATTR_MERCURY_ISA_VERSION
	.align		4
        /*0024*/ 	.byte	0x03, 0x5f
        /*0026*/ 	.short	0x0101


	//----- nvinfo : EIATTR_COOP_GROUP_MASK_REGIDS
	.align		4
        /*0028*/ 	.byte	0x04, 0x29
        /*002a*/ 	.short	(.L_1824 - .L_1823)


	//   ....[0]....
.L_1823:
        /*002c*/ 	.word	0xffffffff


	//   ....[1]....
        /*0030*/ 	.word	0xffffffff


	//   ....[2]....
        /*0034*/ 	.word	0xffffffff


	//   ....[3]....
        /*0038*/ 	.word	0xffffffff


	//   ....[4]....
        /*003c*/ 	.word	0xffffffff


	//   ....[5]....
        /*0040*/ 	.word	0xffffffff


	//   ....[6]....
        /*0044*/ 	.word	0xffffffff


	//   ....[7]....
        /*0048*/ 	.word	0xffffffff


	//   ....[8]....
        /*004c*/ 	.word	0xffffffff


	//   ....[9]....
        /*0050*/ 	.word	0xffffffff


	//   ....[10]....
        /*0054*/ 	.word	0xffffffff


	//   ....[11]....
        /*0058*/ 	.word	0xffffffff


	//   ....[12]....
        /*005c*/ 	.word	0x0500000a


	//   ....[13]....
        /*0060*/ 	.word	0x0500000a


	//   ....[14]....
        /*0064*/ 	.word	0x0500000a


	//   ....[15]....
        /*0068*/ 	.word	0x0500000a


	//----- nvinfo : EIATTR_COOP_GROUP_INSTR_OFFSETS
	.align		4
.L_1824:
        /*006c*/ 	.byte	0x04, 0x28
        /*006e*/ 	.short	(.L_1826 - .L_1825)


	//   ....[0]....
.L_1825:
        /*0070*/ 	.word	0x0000f610


	//   ....[1]....
        /*0074*/ 	.word	0x0000f640


	//   ....[2]....
        /*0078*/ 	.word	0x0000f6c0


	//   ....[3]....
        /*007c*/ 	.word	0x0000f6d0


	//   ....[4]....
        /*0080*/ 	.word	0x00013000


	//   ....[5]....
        /*0084*/ 	.word	0x00013010


	//   ....[6]....
        /*0088*/ 	.word	0x00013040


	//   ....[7]....
        /*008c*/ 	.word	0x00013050


	//   ....[8]....
        /*0090*/ 	.word	0x00014ba0


	//   ....[9]....
        /*0094*/ 	.word	0x00014bb0


	//   ....[10]....
        /*0098*/ 	.word	0x00014be0


	//   ....[11]....
        /*009c*/ 	.word	0x00014bf0


	//   ....[12]....
        /*00a0*/ 	.word	0x00015770


	//   ....[13]....
        /*00a4*/ 	.word	0x000157e0


	//   ....[14]....
        /*00a8*/ 	.word	0x00015840


	//   ....[15]....
        /*00ac*/ 	.word	0x000158b0


	//----- nvinfo : EIATTR_VRC_CTA_INIT_COUNT
	.align		4
.L_1826:
        /*00b0*/ 	.byte	0x02, 0x4a
	.zero		1
	.zero		1


	//----- nvinfo : EIATTR_EXIT_INSTR_OFFSETS
	.align		4
        /*00b4*/ 	.byte	0x04, 0x1c
        /*00b6*/ 	.short	(.L_1828 - .L_1827)


	//   ....[0]....
.L_1827:
        /*00b8*/ 	.word	0x000001f0


	//----- nvinfo : EIATTR_CRS_STACK_SIZE
	.align		4
.L_1828:
        /*00bc*/ 	.byte	0x04, 0x1e
        /*00be*/ 	.short	(.L_1830 - .L_1829)
.L_1829:
        /*00c0*/ 	.word	0x00000000


	//----- nvinfo : EIATTR_CBANK_PARAM_SIZE
	.align		4
.L_1830:
        /*00c4*/ 	.byte	0x03, 0x19
        /*00c6*/ 	.short	0x01d0


	//----- nvinfo : EIATTR_PARAM_CBANK
	.align		4
        /*00c8*/ 	.byte	0x04, 0x0a
        /*00ca*/ 	.short	(.L_1832 - .L_1831)
	.align		4
.L_1831:
        /*00cc*/ 	.word	index@(.nv.constant0._ZN5flash24flash_fwd_splitkv_kernelI23Flash_fwd_kernel_traitsILi96ELi64ELi128ELi4ELb0ELb0EN7cutlass10bfloat16_tE19Flash_kernel_traitsILi96ELi64ELi128ELi4ES3_EELb0ELb0ELb0ELb0ELb1ELb1ELb1ELb1EEEvNS_16Flash_fwd_paramsE)
        /*00d0*/ 	.short	0x0380
        /*00d2*/ 	.short	0x01d0


	//----- nvinfo : EIATTR_SW_WAR
	.align		4
.L_1832:
        /*00d4*/ 	.byte	0x04, 0x36
        /*00d6*/ 	.short	(.L_1834 - .L_1833)
.L_1833:
        /*00d8*/ 	.word	0x00000008
.L_1834:


//--------------------- .nv.info._ZN5flash24flash_fwd_splitkv_kernelI23Flash_fwd_kernel_traitsILi96ELi64ELi128ELi4ELb0ELb0EN7cutlass10bfloat16_tE19Flash_kernel_traitsILi96ELi64ELi128ELi4ES3_EELb0ELb0ELb1ELb0ELb0ELb0ELb1ELb1EEEvNS_16Flash_fwd_paramsE --------------------------
	.section	.nv.info._ZN5flash24flash_fwd_splitkv_kernelI23Flash_fwd_kernel_traitsILi96ELi64ELi128ELi4ELb0ELb0EN7cutlass10bfloat16_tE19Flash_kernel_traitsILi96ELi64ELi128ELi4ES3_EELb0ELb0ELb1ELb0ELb0ELb0ELb1ELb1EEEvNS_16Flash_fwd_paramsE,"",@"SHT_CUDA_INFO"
	.sectionflags	@""
	.align	4


	//----- nvinfo : EIATTR_CUDA_API_VERSION
	.align		4
        /*0000*/ 	.byte	0x04, 0x37
        /*0002*/ 	.short	(.L_1836 - .L_1835)
.L_1835:
        /*0004*/ 	.word	0x00000082


	//----- nvinfo : EIATTR_KPARAM_INFO
	.align		4
.L_1836:
        /*0008*/ 	.byte	0x04, 0x17
        /*000a*/ 	.short	(.L_1838 - .L_1837)
.L_1837:
        /*000c*/ 	.word	0x00000000
        /*0010*/ 	.short	0x0000
        /*0012*/ 	.short	0x0000
        /*0014*/ 	.byte	0x00, 0xf0, 0x41, 0x07


	//----- nvinfo : EIATTR_SPARSE_MMA_MASK
	.align		4
.L_1838:
        /*0018*/ 	.byte	0x03, 0x50
        /*001a*/ 	.short	0x0000


	//----- nvinfo : EIATTR_MAXREG_COUNT
	.align		4
        /*001c*/ 	.byte	0x03, 0x1b
        /*001e*/ 	.short	0x00ff


	//----- nvinfo : EIATTR_NUM_BARRIERS
	.align		4
        /*0020*/ 	.byte	0x02, 0x4c
        /*0022*/ 	.byte	0x01
	.zero		1


	//----- nvinfo : EIATTR_MERCURY_ISA_VERSION
	.align		4
        /*0024*/ 	.byte	0x03, 0x5f
        /*0026*/ 	.short	0x0101


	//----- nvinfo : EIATTR_COOP_GROUP_MASK_REGIDS
	.align		4
        /*0028*/ 	.byte	0x04, 0x29
        /*002a*/ 	.short	(.L_1840 - .L_1839)


	//   ....[0]....
.L_1839:
        /*002c*/ 	.word	0xffffffff


	//   ....[1]....
        /*0030*/ 	.word	0xffffffff


	//   ....[2]....
        /*0034*/ 	.word	0xffffffff


	//   ....[3]....
        /*0038*/ 	.word	0xffffffff


	//   ....[4]....
        /*003c*/ 	.word	0xffffffff


	//   ....[5]....
        /*0040*/ 	.word	0xffffffff


	//   ....[6]....
        /*0044*/ 	.word	0xffffffff


	//   ....[7]....
        /*0048*/ 	.word	0xffffffff


	//   ....[8]....
        /*004c*/ 	.word	0xffffffff


	//   ....[9]....
        /*0050*/ 	.word	0xffffffff


	//   ....[10]....
        /*0054*/ 	.word	0xffffffff


	//   ....[11]....
        /*0058*/ 	.word	0xffffffff


	//   ....[12]....
        /*005c*/ 	.word	0x05000007


	//   ....[13]....
        /*0060*/ 	.word	0x05000007


	//   ....[14]....
        /*0064*/ 	.word	0x05000007


	//   ....[15]....
        /*0068*/ 	.word	0x05000007


	//----- nvinfo : EIATTR_COOP_GROUP_INSTR_OFFSETS
	.align		4
.L_1840:
        /*006c*/ 	.byte	0x04, 0x28
        /*006e*/ 	.short	(.L_1842 - .L_1841)


	//   ....[0]....
.L_1841:
        /*0070*/ 	.word	0x00011af0


	//   ....[1]....
        /*0074*/ 	.word	0x00011d40


	//   ....[2]....
        /*0078*/ 	.word	0x00011dd0


	//   ....[3]....
        /*007c*/ 	.word	0x00011e40


	//   ....[4]....
        /*0080*/ 	.word	0x000160b0


	//   ....[5]....
        /*0084*/ 	.word	0x000160d0


	//   ....[6]....
        /*0088*/ 	.word	0x00016100


	//   ....[7]....
        /*008c*/ 	.word	0x00016110


	//   ....[8]....
        /*0090*/ 	.word	0x00017ca0


	//   ....[9]....
        /*0094*/ 	.word	0x00017cb0


	//   ....[10]....
        /*0098*/ 	.word	0x00017ce0


	//   ....[11]....
        /*009c*/ 	.word	0x00017cf0


	//   ....[12]....
        /*00a0*/ 	.word	0x00018b70


	//   ....[13]....
        /*00a4*/ 	.word	0x00018be0


	//   ....[14]....
        /*00a8*/ 	.word	0x00018c40


	//   ....[15]....
        /*00ac*/ 	.word	0x00018cb0


	//----- nvinfo : EIATTR_VRC_CTA_INIT_COUNT
	.align		4
.L_1842:
        /*00b0*/ 	.byte	0x02, 0x4a
	.zero		1
	.zero		1


	//----- nvinfo : EIATTR_EXIT_INSTR_OFFSETS
	.align		4
        /*00b4*/ 	.byte	0x04, 0x1c
        /*00b6*/ 	.short	(.L_1844 - .L_1843)


	//   ....[0]....
.L_1843:
        /*00b8*/ 	.word	0x000001f0


	//----- nvinfo : EIATTR_CRS_STACK_SIZE
	.align		4
.L_1844:
        /*00bc*/ 	.byte	0x04, 0x1e
        /*00be*/ 	.short	(.L_1846 - .L_1845)
.L_1845:
        /*00c0*/ 	.word	0x00000000


	//----- nvinfo : EIATTR_CBANK_PARAM_SIZE
	.align		4
.L_1846:
        /*00c4*/ 	.byte	0x03, 0x19
        /*00c6*/ 	.short	0x01d0


	//----- nvinfo : EIATTR_PARAM_CBANK
	.align		4
        /*00c8*/ 	.byte	0x04, 0x0a
        /*00ca*/ 	.short	(.L_1848 - .L_1847)
	.align		4
.L_1847:
        /*00cc*/ 	.word	index@(.nv.constant0._ZN5flash24flash_fwd_splitkv_kernelI23Flash_fwd_kernel_traitsILi96ELi64ELi128ELi4ELb0ELb0EN7cutlass10bfloat16_tE19Flash_kernel_traitsILi96ELi64ELi128ELi4ES3_EELb0ELb0ELb1ELb0ELb0ELb0ELb1ELb1EEEvNS_16Flash_fwd_paramsE)
        /*00d0*/ 	.short	0x0380
        /*00d2*/ 	.short	0x01d0


	//----- nvinfo : EIATTR_SW_WAR
	.align		4
.L_1848:
        /*00d4*/ 	.byte	0x04, 0x36
        /*00d6*/ 	.short	(.L_1850 - .L_1849)
.L_1849:
        /*00d8*/ 	.word	0x00000008
.L_1850:


//--------------------- .nv.info._ZN5flash24flash_fwd_splitkv_kernelI23Flash_fwd_kernel_traitsILi96ELi64ELi128ELi4ELb0ELb0EN7cutlass10bfloat16_tE19Flash_kernel_traitsILi96ELi64ELi128ELi4ES3_EELb0ELb0ELb1ELb0ELb0ELb1ELb1ELb1EEEvNS_16Flash_fwd_paramsE --------------------------
	.section	.nv.info._ZN5flash24flash_fwd_splitkv_kernelI23Flash_fwd_kernel_traitsILi96ELi64ELi128ELi4ELb0ELb0EN7cutlass10bfloat16_tE19Flash_kernel_traitsILi96ELi64ELi128ELi4ES3_EELb0ELb0ELb1ELb0ELb0ELb1ELb1ELb1EEEvNS_16Flash_fwd_paramsE,"",@"SHT_CUDA_INFO"
	.sectionflags	@""
	.align	4


	//----- nvinfo : EIATTR_CUDA_API_VERSION
	.align		4
        /*0000*/ 	.byte	0x04, 0x37
        /*0002*/ 	.short	(.L_1852 - .L_1851)
.L_1851:
        /*0004*/ 	.word	0x00000082


	//----- nvinfo : EIATTR_KPARAM_INFO
	.align		4
.L_1852:
        /*0008*/ 	.byte	0x04, 0x17
        /*000a*/ 	.short	(.L_1854 - .L_1853)
.L_1853:
        /*000c*/ 	.word	0x00000000
        /*0010*/ 	.short	0x0000
        /*0012*/ 	.short	0x0000
        /*0014*/ 	.byte	0x00, 0xf0, 0x41, 0x07


	//----- nvinfo : EIATTR_SPARSE_MMA_MASK
	.align		4
.L_1854:
        /*0018*/ 	.byte	0x03, 0x50
        /*001a*/ 	.short	0x0000


	//----- nvinfo : EIATTR_MAXREG_COUNT
	.align		4
        /*001c*/ 	.byte	0x03, 0x1b
        /*001e*/ 	.short	0x00ff


	//----- nvinfo : EIATTR_NUM_BARRIERS
	.align		4
        /*0020*/ 	.byte	0x02, 0x4c
        /*0022*/ 	.byte	0x01
	.zero		1


	//----- nvinfo : EIATTR_MERCURY_ISA_VERSION
	.align		4
        /*0024*/ 	.byte	0x03, 0x5f
        /*0026*/ 	.short	0x0101


	//----- nvinfo : EIATTR_COOP_GROUP_MASK_REGIDS
	.align		4
        /*0028*/ 	.byte	0x04, 0x29
        /*002a*/ 	.short	(.L_1856 - .L_1855)


	//   ....[0]....
.L_1855:
        /*002c*/ 	.word	0xffffffff


	//   ....[1]....
        /*0030*/ 	.word	0xffffffff


	//   ....[2]....
        /*0034*/ 	.word	0xffffffff


	//   ....[3]....
        /*0038*/ 	.word	0xffffffff


	//   ....[4]....
        /*003c*/ 	.word	0xffffffff


	//   ....[5]....
        /*0040*/ 	.word	0xffffffff


	//   ....[6]....
        /*0044*/ 	.word	0xffffffff


	//   ....[7]....
        /*0048*/ 	.word	0xffffffff


	//   ....[8]....
        /*004c*/ 	.word	0xffffffff


	//   ....[9]....
        /*0050*/ 	.word	0xffffffff


	//   ....[10]....
        /*0054*/ 	.word	0xffffffff


	//   ....[11]....
        /*0058*/ 	.word	0xffffffff


	//   ....[12]....
        /*005c*/ 	.word	0x05000007


	//   ....[13]....
        /*0060*/ 	.word	0x05000007


	//   ....[14]....
        /*0064*/ 	.word	0x05000007


	//   ....[15]....
        /*0068*/ 	.word	0x05000007


	//----- nvinfo : EIATTR_COOP_GROUP_INSTR_OFFSETS
	.align		4
.L_1856:
        /*006c*/ 	.byte	0x04, 0x28
        /*006e*/ 	.short	(.L_1858 - .L_1857)


	//   ....[0]....
.L_1857:
        /*0070*/ 	.word	0x000122b0


	//   ....[1]....
        /*0074*/ 	.word	0x00012490


	//   ....[2]....
        /*0078*/ 	.word	0x00012520


	//   ....[3]....
        /*007c*/ 	.word	0x00012590


	//   ....[4]....
        /*0080*/ 	.word	0x00017030


	//   ....[5]....
        /*0084*/ 	.word	0x00017060


	//   ....[6]....
        /*0088*/ 	.word	0x00017090


	//   ....[7]....
        /*008c*/ 	.word	0x000170a0


	//   ....[8]....
        /*0090*/ 	.word	0x00018bd0


	//   ....[9]....
        /*0094*/ 	.word	0x00018be0


	//   ....[10]....
        /*0098*/ 	.word	0x00018c10


	//   ....[11]....
        /*009c*/ 	.word	0x00018c20


	//   ....[12]....
        /*00a0*/ 	.word	0x00019aa0


	//   ....[13]....
        /*00a4*/ 	.word	0x00019b10


	//   ....[14]....
        /*00a8*/ 	.word	0x00019b70


	//   ....[15]....
        /*00ac*/ 	.word	0x00019be0


	//----- nvinfo : EIATTR_VRC_CTA_INIT_COUNT
	.align		4
.L_1858:
        /*00b0*/ 	.byte	0x02, 0x4a
	.zero		1
	.zero		1


	//----- nvinfo : EIATTR_EXIT_INSTR_OFFSETS
	.align		4
        /*00b4*/ 	.byte	0x04, 0x1c
        /*00b6*/ 	.short	(.L_1860 - .L_1859)


	//   ....[0]....
.L_1859:
        /*00b8*/ 	.word	0x000001f0


	//----- nvinfo : EIATTR_CRS_STACK_SIZE
	.align		4
.L_1860:
        /*00bc*/ 	.byte	0x04, 0x1e
        /*00be*/ 	.short	(.L_1862 - .L_1861)
.L_1861:
        /*00c0*/ 	.word	0x00000000


	//----- nvinfo : EIATTR_CBANK_PARAM_SIZE
	.align		4
.L_1862:
        /*00c4*/ 	.byte	0x03, 0x19
        /*00c6*/ 	.short	0x01d0


	//----- nvinfo : EIATTR_PARAM_CBANK
	.align		4
        /*00c8*/ 	.byte	0x04, 0x0a
        /*00ca*/ 	.short	(.L_1864 - .L_1863)
	.align		4
.L_1863:
        /*00cc*/ 	.word	index@(.nv.constant0._ZN5flash24flash_fwd_splitkv_kernelI23Flash_fwd_kernel_traitsILi96ELi64ELi128ELi4ELb0ELb0EN7cutlass10bfloat16_tE19Flash_kernel_traitsILi96ELi64ELi128ELi4ES3_EELb0ELb0ELb1ELb0ELb0ELb1ELb1ELb1EEEvNS_16Flash_fwd_paramsE)
        /*00d0*/ 	.short	0x0380
        /*00d2*/ 	.short	0x01d0


	//----- nvinfo : EIATTR_SW_WAR
	.align		4
.L_1864:
        /*00d4*/ 	.byte	0x04, 0x36
        /*00d6*/ 	.short	(.L_1866 - .L_1865)
.L_1865:
        /*00d8*/ 	.word	0x00000008
.L_1866:


//--------------------- .nv.info._ZN5flash24flash_fwd_splitkv_kernelI23Flash_fwd_kernel_traitsILi96ELi64ELi128ELi4ELb0ELb0EN7cutlass10bfloat16_tE19Flash_kernel_traitsILi96ELi64ELi128ELi4ES3_EELb0ELb1ELb0ELb0ELb1ELb0ELb0ELb0EEEvNS_16Flash_fwd_paramsE --------------------------
	.section	.nv.info._ZN5flash24flash_fwd_splitkv_kernelI23Flash_fwd_kernel_traitsILi96ELi64ELi128ELi4ELb0ELb0EN7cutlass10bfloat16_tE19Flash_kernel_traitsILi96ELi64ELi128ELi4ES3_EELb0ELb1ELb0ELb0ELb1ELb0ELb0ELb0EEEvNS_16Flash_fwd_paramsE,"",@"SHT_CUDA_INFO"
	.sectionflags	@""
	.align	4


	//----- nvinfo : EIATTR_CUDA_API_VERSION
	.align		4
        /*0000*/ 	.byte	0x04, 0x37
        /*0002*/ 	.short	(.L_1868 - .L_1867)
.L_1867:
        /*0004*/ 	.word	0x00000082


	//----- nvinfo : EIATTR_KPARAM_INFO
	.align		4
.L_1868:
        /*0008*/ 	.byte	0x04, 0x17
        /*000a*/ 	.short	(.L_1870 - .L_1869)
.L_1869:
        /*000c*/ 	.word	0x00000000
        /*0010*/ 	.short	0x0000
        /*0012*/ 	.short	0x0000
        /*0014*/ 	.byte	0x00, 0xf0, 0x41, 0x07


	//----- nvinfo : EIATTR_SPARSE_MMA_MASK
	.align		4
.L_1870:
        /*0018*/ 	.byte	0x03, 0x50
        /*001a*/ 	.short	0x0000


	//----- nvinfo : EIATTR_MAXREG_COUNT
	.align		4
        /*001c*/ 	.byte	0x03, 0x1b
        /*001e*/ 	.short	0x00ff


	//----- nvinfo : EIATTR_NUM_BARRIERS
	.align		4
        /*0020*/ 	.byte	0x02, 0x4c
        /*0022*/ 	.byte	0x01
	.zero		1


	//----- nvinfo : EIATTR_MERCURY_ISA_VERSION
	.align		4
        /*0024*/ 	.byte	0x03, 0x5f
        /*0026*/ 	.short	0x0101


	//----- nvinfo : EIATTR_COOP_GROUP_MASK_REGIDS
	.align		4
        /*0028*/ 	.byte	0x04, 0x29
        /*002a*/ 	.short	(.L_1872 - .L_1871)


	//   ....[0]....
.L_1871:
        /*002c*/ 	.word	0xffffffff


	//   ....[1]....
        /*0030*/ 	.word	0xffffffff


	//   ....[2]....
        /*0034*/ 	.word	0xffffffff


	//   ....[3]....
        /*0038*/ 	.word	0xffffffff


	//   ....[4]....
        /*003c*/ 	.word	0xffffffff


	//   ....[5]....
        /*0040*/ 	.word	0xffffffff


	//   ....[6]....
        /*0044*/ 	.word	0xffffffff


	//   ....[7]....
        /*0048*/ 	.word	0xffffffff


	//   ....[8]....
        /*004c*/ 	.word	0xffffffff


	//   ....[9]....
        /*0050*/ 	.word	0xffffffff


	//   ....[10]....
        /*0054*/ 	.word	0xffffffff


	//   ....[11]....
        /*0058*/ 	.word	0xffffffff


	//   ....[12]....
        /*005c*/ 	.word	0xffffffff


	//   ....[13]....
        /*0060*/ 	.word	0xffffffff


	//   ....[14]....
        /*0064*/ 	.word	0xffffffff


	//   ....[15]....
        /*0068*/ 	.word	0xffffffff


	//   ....[16]....
        /*006c*/ 	.word	0x05000006


	//   ....[17]....
        /*0070*/ 	.word	0x05000006


	//   ....[18]....
        /*0074*/ 	.word	0x05000006


	//   ....[19]....
        /*0078*/ 	.word	0x05000006


	//----- nvinfo : EIATTR_COOP_GROUP_INSTR_OFFSETS
	.align		4
.L_1872:
        /*007c*/ 	.byte	0x04, 0x28
        /*007e*/ 	.short	(.L_1874 - .L_1873)


	//   ....[0]....
.L_1873:
        /*0080*/ 	.word	0x00004750


	//   ....[1]....
        /*0084*/ 	.word	0x00004940


	//   ....[2]....
        /*0088*/ 	.word	0x00004950


	//   ....[3]....
        /*008c*/ 	.word	0x00004980


	//   ....[4]....
        /*0090*/ 	.word	0x00008bb0


	//   ....[5]....
        /*0094*/ 	.word	0x00008bc0


	//   ....[6]....
        /*0098*/ 	.word	0x00008bf0


	//   ....[7]....
        /*009c*/ 	.word	0x00008c00


	//   ....[8]....
        /*00a0*/ 	.word	0x0000dd20


	//   ....[9]....
        /*00a4*/ 	.word	0x0000dee0


	//   ....[10]....
        /*00a8*/ 	.word	0x0000df00


	//   ....[11]....
        /*00ac*/ 	.word	0x0000df20


	//   ....[12]....
        /*00b0*/ 	.word	0x0000faa0


	//   ....[13]....
        /*00b4*/ 	.word	0x0000fab0


	//   ....[14]....
        /*00b8*/ 	.word	0x0000fae0


	//   ....[15]....
        /*00bc*/ 	.word	0x0000faf0


	//   ....[16]....
        /*00c0*/ 	.word	0x00010910


	//   ....[17]....
        /*00c4*/ 	.word	0x00010980


	//   ....[18]....
        /*00c8*/ 	.word	0x000109e0


	//   ....[19]....
        /*00cc*/ 	.word	0x00010a50


	//----- nvinfo : EIATTR_VRC_CTA_INIT_COUNT
	.align		4
.L_1874:
        /*00d0*/ 	.byte	0x02, 0x4a
	.zero		1
	.zero		1


	//----- nvinfo : EIATTR_EXIT_INSTR_OFFSETS
	.align		4
        /*00d4*/ 	.byte	0x04, 0x1c
        /*00d6*/ 	.short	(.L_1876 - .L_1875)


	//   ....[0]....
.L_1875:
        /*00d8*/ 	.word	0x00000090


	//----- nvinfo : EIATTR_CRS_STACK_SIZE
	.align		4
.L_1876:
        /*00dc*/ 	.byte	0x04, 0x1e
        /*00de*/ 	.short	(.L_1878 - .L_1877)
.L_1877:
        /*00e0*/ 	.word	0x00000000


	//----- nvinfo : EIATTR_CBANK_PARAM_SIZE
	.align		4
.L_1878:
        /*00e4*/ 	.byte	0x03, 0x19
        /*00e6*/ 	.short	0x01d0


	//----- nvinfo : EIATTR_PARAM_CBANK
	.align		4
        /*00e8*/ 	.byte	0x04, 0x0a
        /*00ea*/ 	.short	(.L_1880 - .L_1879)
	.align		4
.L_1879:
        /*00ec*/ 	.word	index@(.nv.constant0._ZN5flash24flash_fwd_splitkv_kernelI23Flash_fwd_kernel_traitsILi96ELi64ELi128ELi4ELb0ELb0EN7cutlass10bfloat16_tE19Flash_kernel_traitsILi96ELi64ELi128ELi4ES3_EELb0ELb1ELb0ELb0ELb1ELb0ELb0ELb0EEEvNS_16Flash_fwd_paramsE)
        /*00f0*/ 	.short	0x0380
        /*00f2*/ 	.short	0x01d0


	//----- nvinfo : EIATTR_SW_WAR
	.align		4
.L_1880:
        /*00f4*/ 	.byte	0x04, 0x36
        /*00f6*/ 	.short	(.L_1882 - .L_1881)
.L_1881:
        /*00f8*/ 	.word	0x00000008
.L_1882:


//--------------------- .nv.info._ZN5flash24flash_fwd_splitkv_kernelI23Flash_fwd_kernel_traitsILi96ELi64ELi128ELi4ELb0ELb0EN7cutlass10bfloat16_tE19Flash_kernel_traitsILi96ELi64ELi128ELi4ES3_EELb0ELb1ELb0ELb0ELb1ELb1ELb0ELb0EEEvNS_16Flash_fwd_paramsE --------------------------
	.section	.nv.info._ZN5flash24flash_fwd_splitkv_kernelI23Flash_fwd_kernel_traitsILi96ELi64ELi128ELi4ELb0ELb0EN7cutlass10bfloat16_tE19Flash_kernel_traitsILi96ELi64ELi128ELi4ES3_EELb0ELb1ELb0ELb0ELb1ELb1ELb0ELb0EEEvNS_16Flash_fwd_paramsE,"",@"SHT_CUDA_INFO"
	.sectionflags	@""
	.align	4


	//----- nvinfo : EIATTR_CUDA_API_VERSION
	.align		4
        /*0000*/ 	.byte	0x04, 0x37
        /*0002*/ 	.short	(.L_1884 - .L_1883)
.L_1883:
        /*0004*/ 	.word	0x00000082


	//----- nvinfo : EIATTR_KPARAM_INFO
	.align		4
.L_1884:
        /*0008*/ 	.byte	0x04, 0x17
        /*000a*/ 	.short	(.L_1886 - .L_1885)
.L_1885:
        /*000c*/ 	.word	0x00000000
        /*0010*/ 	.short	0x0000
        /*0012*/ 	.short	0x0000
        /*0014*/ 	.byte	0x00, 0xf0, 0x41, 0x07


	//----- nvinfo : EIATTR_SPARSE_MMA_MASK
	.align		4
.L_1886:
        /*0018*/ 	.byte	0x03, 0x50
        /*001a*/ 	.short	0x0000


	//----- nvinfo : EIATTR_MAXREG_COUNT
	.align		4
        /*001c*/ 	.byte	0x03, 0x1b
        /*001e*/ 	.short	0x00ff


	//----- nvinfo : EIATTR_NUM_BARRIERS
	.align		4
        /*0020*/ 	.byte	0x02, 0x4c
        /*0022*/ 	.byte	0x01
	.zero		1


	//----- nvinfo : EIATTR_MERCURY_ISA_VERSION
	.align		4
        /*0024*/ 	.byte	0x03, 0x5f
        /*0026*/ 	.short	0x0101


	//----- nvinfo : EIATTR_COOP_GROUP_MASK_REGIDS
	.align		4
        /*0028*/ 	.byte	0x04, 0x29
        /*002a*/ 	.short	(.L_1888 - .L_1887)


	//   ....[0]....
.L_1887:
        /*002c*/ 	.word	0xffffffff


	//   ....[1]....
        /*0030*/ 	.word	0xffffffff


	//   ....[2]....
        /*0034*/ 	.word	0xffffffff


	//   ....[3]....
        /*0038*/ 	.word	0xffffffff


	//   ....[4]....
        /*003c*/ 	.word	0xffffffff


	//   ....[5]....
        /*0040*/ 	.word	0xffffffff


	//   ....[6]....
        /*0044*/ 	.word	0xffffffff


	//   ....[7]....
        /*0048*/ 	.word	0xffffffff


	//   ....[8]....
        /*004c*/ 	.word	0xffffffff


	//   ....[9]....
        /*0050*/ 	.word	0xffffffff


	//   ....[10]....
        /*0054*/ 	.word	0xffffffff


	//   ....[11]....
        /*0058*/ 	.word	0xffffffff


	//   ....[12]....
        /*005c*/ 	.word	0xffffffff


	//   ....[13]....
        /*0060*/ 	.word	0xffffffff


	//   ....[14]....
        /*0064*/ 	.word	0xffffffff


	//   ....[15]....
        /*0068*/ 	.word	0xffffffff


	//   ....[16]....
        /*006c*/ 	.word	0x05000006


	//   ....[17]....
        /*0070*/ 	.word	0x05000006


	//   ....[18]....
        /*0074*/ 	.word	0x05000006


	//   ....[19]....
        /*0078*/ 	.word	0x05000006


	//----- nvinfo : EIATTR_COOP_GROUP_INSTR_OFFSETS
	.align		4
.L_1888:
        /*007c*/ 	.byte	0x04, 0x28
        /*007e*/ 	.short	(.L_1890 - .L_1889)


	//   ....[0]....
.L_1889:
        /*0080*/ 	.word	0x00004dc0


	//   ....[1]....
        /*0084*/ 	.word	0x00005160


	//   ....[2]....
        /*0088*/ 	.word	0x00005170


	//   ....[3]....
        /*008c*/ 	.word	0x00005190


	//   ....[4]....
        /*0090*/ 	.word	0x00009be0


	//   ....[5]....
        /*0094*/ 	.word	0x00009bf0


	//   ....[6]....
        /*0098*/ 	.word	0x00009c20


	//   ....[7]....
        /*009c*/ 	.word	0x00009c30


	//   ....[8]....
        /*00a0*/ 	.word	0x0000f660


	//   ....[9]....
        /*00a4*/ 	.word	0x0000f7d0


	//   ....[10]....
        /*00a8*/ 	.word	0x0000f7e0


	//   ....[11]....
        /*00ac*/ 	.word	0x0000f830


	//   ....[12]....
        /*00b0*/ 	.word	0x00011380


	//   ....[13]....
        /*00b4*/ 	.word	0x00011390


	//   ....[14]....
        /*00b8*/ 	.word	0x000113c0


	//   ....[15]....
        /*00bc*/ 	.word	0x000113d0


	//   ....[16]....
        /*00c0*/ 	.word	0x000121f0


	//   ....[17]....
        /*00c4*/ 	.word	0x00012260


	//   ....[18]....
        /*00c8*/ 	.word	0x000122c0


	//   ....[19]....
        /*00cc*/ 	.word	0x00012330


	//----- nvinfo : EIATTR_VRC_CTA_INIT_COUNT
	.align		4
.L_1890:
        /*00d0*/ 	.byte	0x02, 0x4a
	.zero		1
	.zero		1


	//----- nvinfo : EIATTR_EXIT_INSTR_OFFSETS
	.align		4
        /*00d4*/ 	.byte	0x04, 0x1c
        /*00d6*/ 	.short	(.L_1892 - .L_1891)


	//   ....[0]....
.L_1891:
        /*00d8*/ 	.word	0x00000090


	//----- nvinfo : EIATTR_CRS_STACK_SIZE
	.align		4
.L_1892:
        /*00dc*/ 	.byte	0x04, 0x1e
        /*00de*/ 	.short	(.L_1894 - .L_1893)
.L_1893:
        /*00e0*/ 	.word	0x00000000


	//----- nvinfo : EIATTR_CBANK_PARAM_SIZE
	.align		4
.L_1894:
        /*00e4*/ 	.byte	0x03, 0x19
        /*00e6*/ 	.short	0x01d0


	//----- nvinfo : EIATTR_PARAM_CBANK
	.align		4
        /*00e8*/ 	.byte	0x04, 0x0a
        /*00ea*/ 	.short	(.L_1896 - .L_1895)
	.align		4
.L_1895:
        /*00ec*/ 	.word	index@(.nv.constant0._ZN5flash24flash_fwd_splitkv_kernelI23Flash_fwd_kernel_traitsILi96ELi64ELi128ELi4ELb0ELb0EN7cutlass10bfloat16_tE19Flash_kernel_traitsILi96ELi64ELi128ELi4ES3_EELb0ELb1ELb0ELb0ELb1ELb1ELb0ELb0EEEvNS_16Flash_fwd_paramsE)
        /*00f0*/ 	.short	0x0380
        /*00f2*/ 	.short	0x01d0


	//----- nvinfo : EIATTR_SW_WAR
	.align		4
.L_1896:
        /*00f4*/ 	.byte	0x04, 0x36
        /*00f6*/ 	.short	(.L_1898 - .L_1897)
.L_1897:
        /*00f8*/ 	.word	0x00000008
.L_1898:


//--------------------- .nv.info._ZN5flash24flash_fwd_splitkv_kernelI23Flash_fwd_kernel_traitsILi96ELi64ELi128ELi4ELb0ELb0EN7cutlass10bfloat16_tE19Flash_kernel_traitsILi96ELi64ELi128ELi4ES3_EELb0ELb1ELb1ELb0ELb0ELb0ELb0ELb0EEEvNS_16Flash_fwd_paramsE --------------------------
	.section	.nv.info._ZN5flash24flash_fwd_splitkv_kernelI23Flash_fwd_kernel_traitsILi96ELi64ELi128ELi4ELb0ELb0EN7cutlass10bfloat16_tE19Flash_kernel_traitsILi96ELi64ELi128ELi4ES3_EELb0ELb1ELb1ELb0ELb0ELb0ELb0ELb0EEEvNS_16Flash_fwd_paramsE,"",@"SHT_CUDA_INFO"
	.sectionflags	@""
	.align	4


	//----- nvinfo : EIATTR_CUDA_API_VERSION
	.align		4
        /*0000*/ 	.byte	0x04, 0x37
        /*0002*/ 	.short	(.L_1900 - .L_1899)
.L_1899:
        /*0004*/ 	.word	0x00000082


	//----- nvinfo : EIATTR_KPARAM_INFO
	.align		4
.L_1900:
        /*0008*/ 	.byte	0x04, 0x17
        /*000a*/ 	.short	(.L_1902 - .L_1901)
.L_1901:
        /*000c*/ 	.word	0x00000000
        /*0010*/ 	.short	0x0000
        /*0012*/ 	.short	0x0000
        /*0014*/ 	.byte	0x00, 0xf0, 0x41, 0x07


	//----- nvinfo : EIATTR_SPARSE_MMA_MASK
	.align		4
.L_1902:
        /*0018*/ 	.byte	0x03, 0x50
        /*001a*/ 	.short	0x0000


	//----- nvinfo : EIATTR_MAXREG_COUNT
	.align		4
        /*001c*/ 	.byte	0x03, 0x1b
        /*001e*/ 	.short	0x00ff


	//----- nvinfo : EIATTR_NUM_BARRIERS
	.align		4
        /*0020*/ 	.byte	0x02, 0x4c
        /*0022*/ 	.byte	0x01
	.zero		1


	//----- nvinfo : EIATTR_MERCURY_ISA_VERSION
	.align		4
        /*0024*/ 	.byte	0x03, 0x5f
        /*0026*/ 	.short	0x0101


	//----- nvinfo : EIATTR_COOP_GROUP_MASK_REGIDS
	.align		4
        /*0028*/ 	.byte	0x04, 0x29
        /*002a*/ 	.short	(.L_1904 - .L_1903)


	//   ....[0]....
.L_1903:
        /*002c*/ 	.word	0xffffffff


	//   ....[1]....
        /*0030*/ 	.word	0xffffffff


	//   ....[2]....
        /*0034*/ 	.word	0xffffffff


	//   ....[3]....
        /*0038*/ 	.word	0xffffffff


	//   ....[4]....
        /*003c*/ 	.word	0xffffffff


	//   ....[5]....
        /*0040*/ 	.word	0xffffffff


	//   ....[6]....
        /*0044*/ 	.word	0xffffffff


	//   ....[7]....
        /*0048*/ 	.word	0xffffffff


	//   ....[8]....
        /*004c*/ 	.word	0xffffffff


	//   ....[9]....
        /*0050*/ 	.word	0xffffffff


	//   ....[10]....
        /*0054*/ 	.word	0xffffffff


	//   ....[11]....
        /*0058*/ 	.word	0xffffffff


	//   ....[12]....
        /*005c*/ 	.word	0xffffffff


	//   ....[13]....
        /*0060*/ 	.word	0xffffffff


	//   ....[14]....
        /*0064*/ 	.word	0xffffffff


	//   ....[15]....
        /*0068*/ 	.word	0xffffffff


	//   ....[16]....
        /*006c*/ 	.word	0x05000006


	//   ....[17]....
        /*0070*/ 	.word	0x05000006


	//   ....[18]....
        /*0074*/ 	.word	0x05000006


	//   ....[19]....
        /*0078*/ 	.word	0x05000006


	//----- nvinfo : EIATTR_COOP_GROUP_INSTR_OFFSETS
	.align		4
.L_1904:
        /*007c*/ 	.byte	0x04, 0x28
        /*007e*/ 	.short	(.L_1906 - .L_1905)


	//   ....[0]....
.L_1905:
        /*0080*/ 	.word	0x00006a90


	//   ....[1]....
        /*0084*/ 	.word	0x00006ab0


	//   ....[2]....
        /*0088*/ 	.word	0x00006b40


	//   ....[3]....
        /*008c*/ 	.word	0x00006b50


	//   ....[4]....
        /*0090*/ 	.word	0x0000c450


	//   ....[5]....
        /*0094*/ 	.word	0x0000c480


	//   ....[6]....
        /*0098*/ 	.word	0x0000c500


	//   ....[7]....
        /*009c*/ 	.word	0x0000c510


	//   ....[8]....
        /*00a0*/ 	.word	0x00011e60


	//   ....[9]....
        /*00a4*/ 	.word	0x00011e90


	//   ....[10]....
        /*00a8*/ 	.word	0x00011ec0


	//   ....[11]....
        /*00ac*/ 	.word	0x00011ed0


	//   ....[12]....
        /*00b0*/ 	.word	0x00013a60


	//   ....[13]....
        /*00b4*/ 	.word	0x00013a70


	//   ....[14]....
        /*00b8*/ 	.word	0x00013aa0


	//   ....[15]....
        /*00bc*/ 	.word	0x00013ab0


	//   ....[16]....
        /*00c0*/ 	.word	0x00014920


	//   ....[17]....
        /*00c4*/ 	.word	0x00014990


	//   ....[18]....
        /*00c8*/ 	.word	0x000149f0


	//   ....[19]....
        /*00cc*/ 	.word	0x00014a60


	//----- nvinfo : EIATTR_VRC_CTA_INIT_COUNT
	.align		4
.L_1906:
        /*00d0*/ 	.byte	0x02, 0x4a
	.zero		1
	.zero		1


	//----- nvinfo : EIATTR_EXIT_INSTR_OFFSETS
	.align		4
        /*00d4*/ 	.byte	0x04, 0x1c
        /*00d6*/ 	.short	(.L_1908 - .L_1907)


	//   ....[0]....
.L_1907:
        /*00d8*/ 	.word	0x00000090


	//----- nvinfo : EIATTR_CRS_STACK_SIZE
	.align		4
.L_1908:
        /*00dc*/ 	.byte	0x04, 0x1e
        /*00de*/ 	.short	(.L_1910 - .L_1909)
.L_1909:
        /*00e0*/ 	.word	0x00000000


	//----- nvinfo : EIATTR_CBANK_PARAM_SIZE
	.align		4
.L_1910:
        /*00e4*/ 	.byte	0x03, 0x19
        /*00e6*/ 	.short	0x01d0


	//----- nvinfo : EIATTR_PARAM_CBANK
	.align		4
        /*00e8*/ 	.byte	0x04, 0x0a
        /*00ea*/ 	.short	(.L_1912 - .L_1911)
	.align		4
.L_1911:
        /*00ec*/ 	.word	index@(.nv.constant0._ZN5flash24flash_fwd_splitkv_kernelI23Flash_fwd_kernel_traitsILi96ELi64ELi128ELi4ELb0ELb0EN7cutlass10bfloat16_tE19Flash_kernel_traitsILi96ELi64ELi128ELi4ES3_EELb0ELb1ELb1ELb0ELb0ELb0ELb0ELb0EEEvNS_16Flash_fwd_paramsE)
        /*00f0*/ 	.short	0x0380
        /*00f2*/ 	.short	0x01d0


	//----- nvinfo : EIATTR_SW_WAR
	.align		4
.L_1912:
        /*00f4*/ 	.byte	0x04, 0x36
        /*00f6*/ 	.short	(.L_1914 - .L_1913)
.L_1913:
        /*00f8*/ 	.word	0x00000008
.L_1914:


//--------------------- .nv.info._ZN5flash24flash_fwd_splitkv_kernelI23Flash_fwd_kernel_traitsILi96ELi64ELi128ELi4ELb0ELb0EN7cutlass10bfloat16_tE19Flash_kernel_traitsILi96ELi64ELi128ELi4ES3_EELb0ELb1ELb1ELb0ELb0ELb1ELb0ELb0EEEvNS_16Flash_fwd_paramsE --------------------------
	.section	.nv.info._ZN5flash24flash_fwd_splitkv_kernelI23Flash_fwd_kernel_traitsILi96ELi64ELi128ELi4ELb0ELb0EN7cutlass10bfloat16_tE19Flash_kernel_traitsILi96ELi64ELi128ELi4ES3_EELb0ELb1ELb1ELb0ELb0ELb1ELb0ELb0EEEvNS_16Flash_fwd_paramsE,"",@"SHT_CUDA_INFO"
	.sectionflags	@""
	.align	4


	//----- nvinfo : EIATTR_CUDA_API_VERSION
	.align		4
        /*0000*/ 	.byte	0x04, 0x37
        /*0002*/ 	.short	(.L_1916 - .L_1915)
.L_1915:
        /*0004*/ 	.word	0x00000082


	//----- nvinfo : EIATTR_KPARAM_INFO
	.align		4
.L_1916:
        /*0008*/ 	.byte	0x04, 0x17
        /*000a*/ 	.short	(.L_1918 - .L_1917)
.L_1917:
        /*000c*/ 	.word	0x00000000
        /*0010*/ 	.short	0x0000
        /*0012*/ 	.short	0x0000
        /*0014*/ 	.byte	0x00, 0xf0, 0x41, 0x07


	//----- nvinfo : EIATTR_SPARSE_MMA_MASK
	.align		4
.L_1918:
        /*0018*/ 	.byte	0x03, 0x50
        /*001a*/ 	.short	0x0000


	//----- nvinfo : EIATTR_MAXREG_COUNT
	.align		4
        /*001c*/ 	.byte	0x03, 0x1b
        /*001e*/ 	.short	0x00ff


	//----- nvinfo : EIATTR_NUM_BARRIERS
	.align		4
        /*0020*/ 	.byte	0x02, 0x4c
        /*0022*/ 	.byte	0x01
	.zero		1


	//----- nvinfo : EIATTR_MERCURY_ISA_VERSION
	.align		4
        /*0024*/ 	.byte	0x03, 0x5f
        /*0026*/ 	.short	0x0101


	//----- nvinfo : EIATTR_COOP_GROUP_MASK_REGIDS
	.align		4
        /*0028*/ 	.byte	0x04, 0x29
        /*002a*/ 	.short	(.L_1920 - .L_1919)


	//   ....[0]....
.L_1919:
        /*002c*/ 	.word	0xffffffff


	//   ....[1]....
        /*0030*/ 	.word	0xffffffff


	//   ....[2]....
        /*0034*/ 	.word	0xffffffff


	//   ....[3]....
        /*0038*/ 	.word	0xffffffff


	//   ....[4]....
        /*003c*/ 	.word	0xffffffff


	//   ....[5]....
        /*0040*/ 	.word	0xffffffff


	//   ....[6]....
        /*0044*/ 	.word	0xffffffff


	//   ....[7]....
        /*0048*/ 	.word	0xffffffff


	//   ....[8]....
        /*004c*/ 	.word	0xffffffff


	//   ....[9]....
        /*0050*/ 	.word	0xffffffff


	//   ....[10]....
        /*0054*/ 	.word	0xffffffff


	//   ....[11]....
        /*0058*/ 	.word	0xffffffff


	//   ....[12]....
        /*005c*/ 	.word	0xffffffff


	//   ....[13]....
        /*0060*/ 	.word	0xffffffff


	//   ....[14]....
        /*0064*/ 	.word	0xffffffff


	//   ....[15]....
        /*0068*/ 	.word	0xffffffff


	//   ....[16]....
        /*006c*/ 	.word	0x05000006


	//   ....[17]....
        /*0070*/ 	.word	0x05000006


	//   ....[18]....
        /*0074*/ 	.word	0x05000006


	//   ....[19]....
        /*0078*/ 	.word	0x05000006


	//----- nvinfo : EIATTR_COOP_GROUP_INSTR_OFFSETS
	.align		4
.L_1920:
        /*007c*/ 	.byte	0x04, 0x28
        /*007e*/ 	.short	(.L_1922 - .L_1921)


	//   ....[0]....
.L_1921:
        /*0080*/ 	.word	0x00007290


	//   ....[1]....
        /*0084*/ 	.word	0x000072b0


	//   ....[2]....
        /*0088*/ 	.word	0x00007340


	//   ....[3]....
        /*008c*/ 	.word	0x00007350


	//   ....[4]....
        /*0090*/ 	.word	0x0000d4a0


	//   ....[5]....
        /*0094*/ 	.word	0x0000d4c0


	//   ....[6]....
        /*0098*/ 	.word	0x0000d530


	//   ....[7]....
        /*009c*/ 	.word	0x0000d540


	//   ....[8]....
        /*00a0*/ 	.word	0x000136c0


	//   ....[9]....
        /*00a4*/ 	.word	0x000136f0


	//   ....[10]....
        /*00a8*/ 	.word	0x00013730


	//   ....[11]....
        /*00ac*/ 	.word	0x00013740


	//   ....[12]....
        /*00b0*/ 	.word	0x000152c0


	//   ....[13]....
        /*00b4*/ 	.word	0x000152d0


	//   ....[14]....
        /*00b8*/ 	.word	0x00015300


	//   ....[15]....
        /*00bc*/ 	.word	0x00015310


	//   ....[16]....
        /*00c0*/ 	.word	0x00016180


	//   ....[17]....
        /*00c4*/ 	.word	0x000161f0


	//   ....[18]....
        /*00c8*/ 	.word	0x00016250


	//   ....[19]....
        /*00cc*/ 	.word	0x000162c0


	//----- nvinfo : EIATTR_VRC_CTA_INIT_COUNT
	.align		4
.L_1922:
        /*00d0*/ 	.byte	0x02, 0x4a
	.zero		1
	.zero		1


	//----- nvinfo : EIATTR_EXIT_INSTR_OFFSETS
	.align		4
        /*00d4*/ 	.byte	0x04, 0x1c
        /*00d6*/ 	.short	(.L_1924 - .L_1923)


	//   ....[0]....
.L_1923:
        /*00d8*/ 	.word	0x00000090


	//----- nvinfo : EIATTR_CRS_STACK_SIZE
	.align		4
.L_1924:
        /*00dc*/ 	.byte	0x04, 0x1e
        /*00de*/ 	.short	(.L_1926 - .L_1925)
.L_1925:
        /*00e0*/ 	.word	0x00000000


	//----- nvinfo : EIATTR_CBANK_PARAM_SIZE
	.align		4
.L_1926:
        /*00e4*/ 	.byte	0x03, 0x19
        /*00e6*/ 	.short	0x01d0


	//----- nvinfo : EIATTR_PARAM_CBANK
	.align		4
        /*00e8*/ 	.byte	0x04, 0x0a
        /*00ea*/ 	.short	(.L_1928 - .L_1927)
	.align		4
.L_1927:
        /*00ec*/ 	.word	index@(.nv.constant0._ZN5flash24flash_fwd_splitkv_kernelI23Flash_fwd_kernel_traitsILi96ELi64ELi128ELi4ELb0ELb0EN7cutlass10bfloat16_tE19Flash_kernel_traitsILi96ELi64ELi128ELi4ES3_EELb0ELb1ELb1ELb0ELb0ELb1ELb0ELb0EEEvNS_16Flash_fwd_paramsE)
        /*00f0*/ 	.short	0x0380
        /*00f2*/ 	.short	0x01d0


	//----- nvinfo : EIATTR_SW_WAR
	.align		4
.L_1928:
        /*00f4*/ 	.byte	0x04, 0x36
        /*00f6*/ 	.short	(.L_1930 - .L_1929)
.L_1929:
        /*00f8*/ 	.word	0x00000008
.L_1930:


//--------------------- .nv.info._ZN5flash24flash_fwd_splitkv_kernelI23Flash_fwd_kernel_traitsILi96ELi64ELi128ELi4ELb0ELb0EN7cutlass10bfloat16_tE19Flash_kernel_traitsILi96ELi64ELi128ELi4ES3_EELb0ELb1ELb0ELb0ELb1ELb0ELb0ELb1EEEvNS_16Flash_fwd_paramsE --------------------------
	.section	.nv.info._ZN5flash24flash_fwd_splitkv_kernelI23Flash_fwd_kernel_traitsILi96ELi64ELi128ELi4ELb0ELb0EN7cutlass10bfloat16_tE19Flash_kernel_traitsILi96ELi64ELi128ELi4ES3_EELb0ELb1ELb0ELb0ELb1ELb0ELb0ELb1EEEvNS_16Flash_fwd_paramsE,"",@"SHT_CUDA_INFO"
	.sectionflags	@""
	.align	4


	//----- nvinfo : EIATTR_CUDA_API_VERSION
	.align		4
        /*0000*/ 	.byte	0x04, 0x37
        /*0002*/ 	.short	(.L_1932 - .L_1931)
.L_1931:
        /*0004*/ 	.word	0x00000082


	//----- nvinfo : EIATTR_KPARAM_INFO
	.align		4
.L_1932:
        /*0008*/ 	.byte	0x04, 0x17
        /*000a*/ 	.short	(.L_1934 - .L_1933)
.L_1933:
        /*000c*/ 	.word	0x00000000
        /*0010*/ 	.short	0x0000
        /*0012*/ 	.short	0x0000
        /*0014*/ 	.byte	0x00, 0xf0, 0x41, 0x07


	//----- nvinfo : EIATTR_SPARSE_MMA_MASK
	.align		4
.L_1934:
        /*0018*/ 	.byte	0x03, 0x50
        /*001a*/ 	.short	0x0000


	//----- nvinfo : EIATTR_MAXREG_COUNT
	.align		4
        /*001c*/ 	.byte	0x03, 0x1b
        /*001e*/ 	.short	0x00ff


	//----- nvinfo : EIATTR_NUM_BARRIERS
	.align		4
        /*0020*/ 	.byte	0x02, 0x4c
        /*0022*/ 	.byte	0x01
	.zero		1


	//----- nvinfo : EIATTR_MERCURY_ISA_VERSION
	.align		4
        /*0024*/ 	.byte	0x03, 0x5f
        /*0026*/ 	.short	0x0101


	//----- nvinfo : EIATTR_COOP_GROUP_MASK_REGIDS
	.align		4
        /*0028*/ 	.byte	0x04, 0x29
        /*002a*/ 	.short	(.L_1936 - .L_1935)


	//   ....[0]....
.L_1935:
        /*002c*/ 	.word	0xffffffff


	//   ....[1]....
        /*0030*/ 	.word	0xffffffff


	//   ....[2]....
        /*0034*/ 	.word	0xffffffff


	//   ....[3]....
        /*0038*/ 	.word	0xffffffff


	//   ....[4]....
        /*003c*/ 	.word	0xffffffff


	//   ....[5]....
        /*0040*/ 	.word	0xffffffff


	//   ....[6]....
        /*0044*/ 	.word	0xffffffff


	//   ....[7]....
        /*0048*/ 	.word	0xffffffff


	//   ....[8]....
        /*004c*/ 	.word	0xffffffff


	//   ....[9]....
        /*0050*/ 	.word	0xffffffff


	//   ....[10]....
        /*0054*/ 	.word	0xffffffff


	//   ....[11]....
        /*0058*/ 	.word	0xffffffff


	//   ....[12]....
        /*005c*/ 	.word	0xffffffff


	//   ....[13]....
        /*0060*/ 	.word	0xffffffff


	//   ....[14]....
        /*0064*/ 	.word	0xffffffff


	//   ....[15]....
        /*0068*/ 	.word	0xffffffff


	//   ....[16]....
        /*006c*/ 	.word	0x05000005


	//   ....[17]....
        /*0070*/ 	.word	0x05000005


	//   ....[18]....
        /*0074*/ 	.word	0x05000005


	//   ....[19]....
        /*0078*/ 	.word	0x05000005


	//----- nvinfo : EIATTR_COOP_GROUP_INSTR_OFFSETS
	.align		4
.L_1936:
        /*007c*/ 	.byte	0x04, 0x28
        /*007e*/ 	.short	(.L_1938 - .L_1937)


	//   ....[0]....
.L_1937:
        /*0080*/ 	.word	0x0000f930


	//   ....[1]....
        /*0084*/ 	.word	0x0000f950


	//   ....[2]....
        /*0088*/ 	.word	0x0000f990


	//   ....[3]....
        /*008c*/ 	.word	0x0000f9a0


	//   ....[4]....
        /*0090*/ 	.word	0x00013c80


	//   ....[5]....
        /*0094*/ 	.word	0x00013c90


	//   ....[6]....
        /*0098*/ 	.word	0x00013cc0


	//   ....[7]....
        /*009c*/ 	.word	0x00013cd0


	//   ....[8]....
        /*00a0*/ 	.word	0x00018410


	//   ....[9]....
        /*00a4*/ 	.word	0x00018420


	//   ....[10]....
        /*00a8*/ 	.word	0x00018450


	//   ....[11]....
        /*00ac*/ 	.word	0x00018460


	//   ....[12]....
        /*00b0*/ 	.word	0x00019f90


	//   ....[13]....
        /*00b4*/ 	.word	0x00019fa0


	//   ....[14]....
        /*00b8*/ 	.word	0x00019fd0


	//   ....[15]....
        /*00bc*/ 	.word	0x00019fe0


	//   ....[16]....
        /*00c0*/ 	.word	0x0001ae60


	//   ....[17]....
        /*00c4*/ 	.word	0x0001aed0


	//   ....[18]....
        /*00c8*/ 	.word	0x0001af30


	//   ....[19]....
        /*00cc*/ 	.word	0x0001afa0


	//----- nvinfo : EIATTR_VRC_CTA_INIT_COUNT
	.align		4
.L_1938:
        /*00d0*/ 	.byte	0x02, 0x4a
	.zero		1
	.zero		1


	//----- nvinfo : EIATTR_EXIT_INSTR_OFFSETS
	.align		4
        /*00d4*/ 	.byte	0x04, 0x1c
        /*00d6*/ 	.short	(.L_1940 - .L_1939)


	//   ....[0]....
.L_1939:
        /*00d8*/ 	.word	0x00000090


	//----- nvinfo : EIATTR_CRS_STACK_SIZE
	.align		4
.L_1940:
        /*00dc*/ 	.byte	0x04, 0x1e
        /*00de*/ 	.short	(.L_1942 - .L_1941)
.L_1941:
        /*00e0*/ 	.word	0x00000000


	//----- nvinfo : EIATTR_CBANK_PARAM_SIZE
	.align		4
.L_1942:
        /*00e4*/ 	.byte	0x03, 0x19
        /*00e6*/ 	.short	0x01d0


	//----- nvinfo : EIATTR_PARAM_CBANK
	.align		4
        /*00e8*/ 	.byte	0x04, 0x0a
        /*00ea*/ 	.short	(.L_1944 - .L_1943)
	.align		4
.L_1943:
        /*00ec*/ 	.word	index@(.nv.constant0._ZN5flash24flash_fwd_splitkv_kernelI23Flash_fwd_kernel_traitsILi96ELi64ELi128ELi4ELb0ELb0EN7cutlass10bfloat16_tE19Flash_kernel_traitsILi96ELi64ELi128ELi4ES3_EELb0ELb1ELb0ELb0ELb1ELb0ELb0ELb1EEEvNS_16Flash_fwd_paramsE)
        /*00f0*/ 	.short	0x0380
        /*00f2*/ 	.short	0x01d0


	//----- nvinfo : EIATTR_SW_WAR
	.align		4
.L_1944:
        /*00f4*/ 	.byte	0x04, 0x36
        /*00f6*/ 	.short	(.L_1946 - .L_1945)
.L_1945:
        /*00f8*/ 	.word	0x00000008
.L_1946:


//--------------------- .nv.info._ZN5flash24flash_fwd_splitkv_kernelI23Flash_fwd_kernel_traitsILi96ELi64ELi128ELi4ELb0ELb0EN7cutlass10bfloat16_tE19Flash_kernel_traitsILi96ELi64ELi128ELi4ES3_EELb0ELb1ELb0ELb0ELb1ELb1ELb0ELb1EEEvNS_16Flash_fwd_paramsE --------------------------
	.section	.nv.info._ZN5flash24flash_fwd_splitkv_kernelI23Flash_fwd_kernel_traitsILi96ELi64ELi128ELi4ELb0ELb0EN7cutlass10bfloat16_tE19Flash_kernel_traitsILi96ELi64ELi128ELi4ES3_EELb0ELb1ELb0ELb0ELb1ELb1ELb0ELb1EEEvNS_16Flash_fwd_paramsE,"",@"SHT_CUDA_INFO"
	.sectionflags	@""
	.align	4


	//----- nvinfo : EIATTR_CUDA_API_VERSION
	.align		4
        /*0000*/ 	.byte	0x04, 0x37
        /*0002*/ 	.short	(.L_1948 - .L_1947)
.L_1947:
        /*0004*/ 	.word	0x00000082


	//----- nvinfo : EIATTR_KPARAM_INFO
	.align		4
.L_1948:
        /*0008*/ 	.byte	0x04, 0x17
        /*000a*/ 	.short	(.L_1950 - .L_1949)
.L_1949:
        /*000c*/ 	.word	0x00000000
        /*0010*/ 	.short	0x0000
        /*0012*/ 	.short	0x0000
        /*0014*/ 	.byte	0x00, 0xf0, 0x41, 0x07


	//----- nvinfo : EIATTR_SPARSE_MMA_MASK
	.align		4
.L_1950:
        /*0018*/ 	.byte	0x03, 0x50
        /*001a*/ 	.short	0x0000


	//----- nvinfo : EIATTR_MAXREG_COUNT
	.align		4
        /*001c*/ 	.byte	0x03, 0x1b
        /*001e*/ 	.short	0x00ff


	//----- nvinfo : EIATTR_NUM_BARRIERS
	.align		4
        /*0020*/ 	.byte	0x02, 0x4c
        /*0022*/ 	.byte	0x01
	.zero		1


	//----- nvinfo : EIATTR_MERCURY_ISA_VERSION
	.align		4
        /*0024*/ 	.byte	0x03, 0x5f
        /*0026*/ 	.short	0x0101


	//----- nvinfo : EIATTR_COOP_GROUP_MASK_REGIDS
	.align		4
        /*0028*/ 	.byte	0x04, 0x29
        /*002a*/ 	.short	(.L_1952 - .L_1951)


	//   ....[0]....
.L_1951:
        /*002c*/ 	.word	0xffffffff


	//   ....[1]....
        /*0030*/ 	.word	0xffffffff


	//   ....[2]....
        /*0034*/ 	.word	0xffffffff


	//   ....[3]....
        /*0038*/ 	.word	0xffffffff


	//   ....[4]....
        /*003c*/ 	.word	0xffffffff


	//   ....[5]....
        /*0040*/ 	.word	0xffffffff


	//   ....[6]....
        /*0044*/ 	.word	0xffffffff


	//   ....[7]....
        /*0048*/ 	.word	0xffffffff


	//   ....[8]....
        /*004c*/ 	.word	0xffffffff


	//   ....[9]....
        /*0050*/ 	.word	0xffffffff


	//   ....[10]....
        /*0054*/ 	.word	0xffffffff


	//   ....[11]....
        /*0058*/ 	.word	0xffffffff


	//   ....[12]....
        /*005c*/ 	.word	0xffffffff


	//   ....[13]....
        /*0060*/ 	.word	0xffffffff


	//   ....[14]....
        /*0064*/ 	.word	0xffffffff


	//   ....[15]....
        /*0068*/ 	.word	0xffffffff


	//   ....[16]....
        /*006c*/ 	.word	0x05000005


	//   ....[17]....
        /*0070*/ 	.word	0x05000005


	//   ....[18]....
        /*0074*/ 	.word	0x05000005


	//   ....[19]....
        /*0078*/ 	.word	0x05000005


	//----- nvinfo : EIATTR_COOP_GROUP_INSTR_OFFSETS
	.align		4
.L_1952:
        /*007c*/ 	.byte	0x04, 0x28
        /*007e*/ 	.short	(.L_1954 - .L_1953)


	//   ....[0]....
.L_1953:
        /*0080*/ 	.word	0x00010140


	//   ....[1]....
        /*0084*/ 	.word	0x00010160


	//   ....[2]....
        /*0088*/ 	.word	0x000101a0


	//   ....[3]....
        /*008c*/ 	.word	0x000101b0


	//   ....[4]....
        /*0090*/ 	.word	0x00014ba0


	//   ....[5]....
        /*0094*/ 	.word	0x00014ce0


	//   ....[6]....
        /*0098*/ 	.word	0x00014d00


	//   ....[7]....
        /*009c*/ 	.word	0x00014d20


	//   ....[8]....
        /*00a0*/ 	.word	0x00019c30


	//   ....[9]....
        /*00a4*/ 	.word	0x00019c40


	//   ....[10]....
        /*00a8*/ 	.word	0x00019c70


	//   ....[11]....
        /*00ac*/ 	.word	0x00019c80


	//   ....[12]....
        /*00b0*/ 	.word	0x0001b7b0


	//   ....[13]....
        /*00b4*/ 	.word	0x0001b7c0


	//   ....[14]....
        /*00b8*/ 	.word	0x0001b7f0


	//   ....[15]....
        /*00bc*/ 	.word	0x0001b800


	//   ....[16]....
        /*00c0*/ 	.word	0x0001c680


	//   ....[17]....
        /*00c4*/ 	.word	0x0001c6f0


	//   ....[18]....
        /*00c8*/ 	.word	0x0001c750


	//   ....[19]....
        /*00cc*/ 	.word	0x0001c7c0


	//----- nvinfo : EIATTR_VRC_CTA_INIT_COUNT
	.align		4
.L_1954:
        /*00d0*/ 	.byte	0x02, 0x4a
	.zero		1
	.zero		1


	//----- nvinfo : EIATTR_EXIT_INSTR_OFFSETS
	.align		4
        /*00d4*/ 	.byte	0x04, 0x1c
        /*00d6*/ 	.short	(.L_1956 - .L_1955)


	//   ....[0]....
.L_1955:
        /*00d8*/ 	.word	0x00000090


	//----- nvinfo : EIATTR_CRS_STACK_SIZE
	.align		4
.L_1956:
        /*00dc*/ 	.byte	0x04, 0x1e
        /*00de*/ 	.short	(.L_1958 - .L_1957)
.L_1957:
        /*00e0*/ 	.word	0x00000000


	//----- nvinfo : EIATTR_CBANK_PARAM_SIZE
	.align		4
.L_1958:
        /*00e4*/ 	.byte	0x03, 0x19
        /*00e6*/ 	.short	0x01d0


	//----- nvinfo : EIATTR_PARAM_CBANK
	.align		4
        /*00e8*/ 	.byte	0x04, 0x0a
        /*00ea*/ 	.short	(.L_1960 - .L_1959)
	.align		4
.L_1959:
        /*00ec*/ 	.word	index@(.nv.constant0._ZN5flash24flash_fwd_splitkv_kernelI23Flash_fwd_kernel_traitsILi96ELi64ELi128ELi4ELb0ELb0EN7cutlass10bfloat16_tE19Flash_kernel_traitsILi96ELi64ELi128ELi4ES3_EELb0ELb1ELb0ELb0ELb1ELb1ELb0ELb1EEEvNS_16Flash_fwd_paramsE)
        /*00f0*/ 	.short	0x0380
        /*00f2*/ 	.short	0x01d0


	//----- nvinfo : EIATTR_SW_WAR
	.align		4
.L_1960:
        /*00f4*/ 	.byte	0x04, 0x36
        /*00f6*/ 	.short	(.L_1962 - .L_1961)
.L_1961:
        /*00f8*/ 	.word	0x00000008
.L_1962:


//--------------------- .nv.info._ZN5flash24flash_fwd_splitkv_kernelI23Flash_fwd_kernel_traitsILi96ELi64ELi128ELi4ELb0ELb0EN7cutlass10bfloat16_tE19Flash_kernel_traitsILi96ELi64ELi128ELi4ES3_EELb0ELb1ELb1ELb0ELb0ELb0ELb0ELb1EEEvNS_16Flash_fwd_paramsE --------------------------
	.section	.nv.info._ZN5flash24flash_fwd_splitkv_kernelI23Flash_fwd_kernel_traitsILi96ELi64ELi128ELi4ELb0ELb0EN7cutlass10bfloat16_tE19Flash_kernel_traitsILi96ELi64ELi128ELi4ES3_EELb0ELb1ELb1ELb0ELb0ELb0ELb0ELb1EEEvNS_16Flash_fwd_paramsE,"",@"SHT_CUDA_INFO"
	.sectionflags	@""
	.align	4


	//----- nvinfo : EIATTR_CUDA_API_VERSION
	.align		4
        /*0000*/ 	.byte	0x04, 0x37
        /*0002*/ 	.short	(.L_1964 - .L_1963)
.L_1963:
        /*0004*/ 	.word	0x00000082


	//----- nvinfo : EIATTR_KPARAM_INFO
	.align		4
.L_1964:
        /*0008*/ 	.byte	0x04, 0x17
        /*000a*/ 	.short	(.L_1966 - .L_1965)
.L_1965:
        /*000c*/ 	.word	0x00000000
        /*0010*/ 	.short	0x0000
        /*0012*/ 	.short	0x0000
        /*0014*/ 	.byte	0x00, 0xf0, 0x41, 0x07


	//----- nvinfo : EIATTR_SPARSE_MMA_MASK
	.align		4
.L_1966:
        /*0018*/ 	.byte	0x03, 0x50
        /*001a*/ 	.short	0x0000


	//----- nvinfo : EIATTR_MAXREG_COUNT
	.align		4
        /*001c*/ 	.byte	0x03, 0x1b
        /*001e*/ 	.short	0x00ff


	//----- nvinfo : EIATTR_NUM_BARRIERS
	.align		4
        /*0020*/ 	.byte	0x02, 0x4c
        /*0022*/ 	.byte	0x01
	.zero		1


	//----- nvinfo : EIATTR_MERCURY_ISA_VERSION
	.align		4
        /*0024*/ 	.byte	0x03, 0x5f
        /*0026*/ 	.short	0x0101


	//----- nvinfo : EIATTR_COOP_GROUP_MASK_REGIDS
	.align		4
        /*0028*/ 	.byte	0x04, 0x29
        /*002a*/ 	.short	(.L_1968 - .L_1967)


	//   ....[0]....
.L_1967:
        /*002c*/ 	.word	0xffffffff


	//   ....[1]....
        /*0030*/ 	.word	0xffffffff


	//   ....[2]....
        /*0034*/ 	.word	0xffffffff


	//   ....[3]....
        /*0038*/ 	.word	0xffffffff


	//   ....[4]....
        /*003c*/ 	.word	0xffffffff


	//   ....[5]....
        /*0040*/ 	.word	0xffffffff


	//   ....[6]....
        /*0044*/ 	.word	0xffffffff


	//   ....[7]....
        /*0048*/ 	.word	0xffffffff


	//   ....[8]....
        /*004c*/ 	.word	0xffffffff


	//   ....[9]....
        /*0050*/ 	.word	0xffffffff


	//   ....[10]....
        /*0054*/ 	.word	0xffffffff


	//   ....[11]....
        /*0058*/ 	.word	0xffffffff


	//   ....[12]....
        /*005c*/ 	.word	0xffffffff


	//   ....[13]....
        /*0060*/ 	.word	0xffffffff


	//   ....[14]....
        /*0064*/ 	.word	0xffffffff


	//   ....[15]....
        /*0068*/ 	.word	0xffffffff


	//   ....[16]....
        /*006c*/ 	.word	0x05000005


	//   ....[17]....
        /*0070*/ 	.word	0x05000005


	//   ....[18]....
        /*0074*/ 	.word	0x05000005


	//   ....[19]....
        /*0078*/ 	.word	0x05000005


	//----- nvinfo : EIATTR_COOP_GROUP_INSTR_OFFSETS
	.align		4
.L_1968:
        /*007c*/ 	.byte	0x04, 0x28
        /*007e*/ 	.short	(.L_1970 - .L_1969)


	//   ....[0]....
.L_1969:
        /*0080*/ 	.word	0x000125d0


	//   ....[1]....
        /*0084*/ 	.word	0x00012660


	//   ....[2]....
        /*0088*/ 	.word	0x00012680


	//   ....[3]....
        /*008c*/ 	.word	0x000126f0


	//   ....[4]....
        /*0090*/ 	.word	0x00018040


	//   ....[5]....
        /*0094*/ 	.word	0x00018050


	//   ....[6]....
        /*0098*/ 	.word	0x00018080


	//   ....[7]....
        /*009c*/ 	.word	0x00018090


	//   ....[8]....
        /*00a0*/ 	.word	0x0001e450


	//   ....[9]....
        /*00a4*/ 	.word	0x0001e540


	//   ....[10]....
        /*00a8*/ 	.word	0x0001e550


	//   ....[11]....
        /*00ac*/ 	.word	0x0001e5a0


	//   ....[12]....
        /*00b0*/ 	.word	0x00020120


	//   ....[13]....
        /*00b4*/ 	.word	0x00020130


	//   ....[14]....
        /*00b8*/ 	.word	0x00020160


	//   ....[15]....
        /*00bc*/ 	.word	0x00020170


	//   ....[16]....
        /*00c0*/ 	.word	0x00021070


	//   ....[17]....
        /*00c4*/ 	.word	0x000210e0


	//   ....[18]....
        /*00c8*/ 	.word	0x00021140


	//   ....[19]....
        /*00cc*/ 	.word	0x000211b0


	//----- nvinfo : EIATTR_VRC_CTA_INIT_COUNT
	.align		4
.L_1970:
        /*00d0*/ 	.byte	0x02, 0x4a
	.zero		1
	.zero		1


	//----- nvinfo : EIATTR_EXIT_INSTR_OFFSETS
	.align		4
        /*00d4*/ 	.byte	0x04, 0x1c
        /*00d6*/ 	.short	(.L_1972 - .L_1971)


	//   ....[0]....
.L_1971:
        /*00d8*/ 	.word	0x00000090


	//----- nvinfo : EIATTR_CRS_STACK_SIZE
	.align		4
.L_1972:
        /*00dc*/ 	.byte	0x04, 0x1e
        /*00de*/ 	.short	(.L_1974 - .L_1973)
.L_1973:
        /*00e0*/ 	.word	0x00000000


	//----- nvinfo : EIATTR_CBANK_PARAM_SIZE
	.align		4
.L_1974:
        /*00e4*/ 	.byte	0x03, 0x19
        /*00e6*/ 	.short	0x01d0


	//----- nvinfo : EIATTR_PARAM_CBANK
	.align		4
        /*00e8*/ 	.byte	0x04, 0x0a
        /*00ea*/ 	.short	(.L_1976 - .L_1975)
	.align		4
.L_1975:
        /*00ec*/ 	.word	index@(.nv.constant0._ZN5flash24flash_fwd_splitkv_kernelI23Flash_fwd_kernel_traitsILi96ELi64ELi128ELi4ELb0ELb0EN7cutlass10bfloat16_tE19Flash_kernel_traitsILi96ELi64ELi128ELi4ES3_EELb0ELb1ELb1ELb0ELb0ELb0ELb0ELb1EEEvNS_16Flash_fwd_paramsE)
        /*00f0*/ 	.short	0x0380
        /*00f2*/ 	.short	0x01d0


	//----- nvinfo : EIATTR_SW_WAR
	.align		4
.L_1976:
        /*00f4*/ 	.byte	0x04, 0x36
        /*00f6*/ 	.short	(.L_1978 - .L_1977)
.L_1977:
        /*00f8*/ 	.word	0x00000008
.L_1978:


//--------------------- .nv.info._ZN5flash24flash_fwd_splitkv_kernelI23Flash_fwd_kernel_traitsILi96ELi64ELi128ELi4ELb0ELb0EN7cutlass10bfloat16_tE19Flash_kernel_traitsILi96ELi64ELi128ELi4ES3_EELb0ELb1ELb1ELb0ELb0ELb1ELb0ELb1EEEvNS_16Flash_fwd_paramsE --------------------------
	.section	.nv.info._ZN5flash24flash_fwd_splitkv_kernelI23Flash_fwd_kernel_traitsILi96ELi64ELi128ELi4ELb0ELb0EN7cutlass10bfloat16_tE19Flash_kernel_traitsILi96ELi64ELi128ELi4ES3_EELb0ELb1ELb1ELb0ELb0ELb1ELb0ELb1EEEvNS_16Flash_fwd_paramsE,"",@"SHT_CUDA_INFO"
	.sectionflags	@""
	.align	4


	//----- nvinfo : EIATTR_CUDA_API_VERSION
	.align		4
        /*0000*/ 	.byte	0x04, 0x37
        /*0002*/ 	.short	(.L_1980 - .L_1979)
.L_1979:
        /*0004*/ 	.word	0x00000082


	//----- nvinfo : EIATTR_KPARAM_INFO
	.align		4
.L_1980:
        /*0008*/ 	.byte	0x04, 0x17
        /*000a*/ 	.short	(.L_1982 - .L_1981)
.L_1981:
        /*000c*/ 	.word	0x00000000
        /*0010*/ 	.short	0x0000
        /*0012*/ 	.short	0x0000
        /*0014*/ 	.byte	0x00, 0xf0, 0x41, 0x07


	//----- nvinfo : EIATTR_SPARSE_MMA_MASK
	.align		4
.L_1982:
        /*0018*/ 	.byte	0x03, 0x50
        /*001a*/ 	.short	0x0000


	//----- nvinfo : EIATTR_MAXREG_COUNT
	.align		4
        /*001c*/ 	.byte	0x03, 0x1b
        /*001e*/ 	.short	0x00ff


	//----- nvinfo : EIATTR_NUM_BARRIERS
	.align		4
        /*0020*/ 	.byte	0x02, 0x4c
        /*0022*/ 	.byte	0x01
	.zero		1


	//----- nvinfo : EIATTR_MERCURY_ISA_VERSION
	.align		4
        /*0024*/ 	.byte	0x03, 0x5f
        /*0026*/ 	.short	0x0101


	//----- nvinfo : EIATTR_COOP_GROUP_MASK_REGIDS
	.align		4
        /*0028*/ 	.byte	0x04, 0x29
        /*002a*/ 	.short	(.L_1984 - .L_1983)


	//   ....[0]....
.L_1983:
        /*002c*/ 	.word	0xffffffff


	//   ....[1]....
        /*0030*/ 	.word	0xffffffff


	//   ....[2]....
        /*0034*/ 	.word	0xffffffff


	//   ....[3]....
        /*0038*/ 	.word	0xffffffff


	//   ....[4]....
        /*003c*/ 	.word	0xffffffff


	//   ....[5]....
        /*0040*/ 	.word	0xffffffff


	//   ....[6]....
        /*0044*/ 	.word	0xffffffff


	//   ....[7]....
        /*0048*/ 	.word	0xffffffff


	//   ....[8]....
        /*004c*/ 	.word	0xffffffff


	//   ....[9]....
        /*0050*/ 	.word	0xffffffff


	//   ....[10]....
        /*0054*/ 	.word	0xffffffff


	//   ....[11]....
        /*0058*/ 	.word	0xffffffff


	//   ....[12]....
        /*005c*/ 	.word	0xffffffff


	//   ....[13]....
        /*0060*/ 	.word	0xffffffff


	//   ....[14]....
        /*0064*/ 	.word	0xffffffff


	//   ....[15]....
        /*0068*/ 	.word	0xffffffff


	//   ....[16]....
        /*006c*/ 	.word	0x05000005


	//   ....[17]....
        /*0070*/ 	.word	0x05000005


	//   ....[18]....
        /*0074*/ 	.word	0x05000005


	//   ....[19]....
        /*0078*/ 	.word	0x05000005


	//----- nvinfo : EIATTR_COOP_GROUP_INSTR_OFFSETS
	.align		4
.L_1984:
        /*007c*/ 	.byte	0x04, 0x28
        /*007e*/ 	.short	(.L_1986 - .L_1985)


	//   ....[0]....
.L_1985:
        /*0080*/ 	.word	0x00012ed0


	//   ....[1]....
        /*0084*/ 	.word	0x00012ef0


	//   ....[2]....
        /*0088*/ 	.word	0x00012f20


	//   ....[3]....
        /*008c*/ 	.word	0x00012f30


	//   ....[4]....
        /*0090*/ 	.word	0x000190d0


	//   ....[5]....
        /*0094*/ 	.word	0x000190e0


	//   ....[6]....
        /*0098*/ 	.word	0x00019110


	//   ....[7]....
        /*009c*/ 	.word	0x00019120


	//   ....[8]....
        /*00a0*/ 	.word	0x0001fd30


	//   ....[9]....
        /*00a4*/ 	.word	0x0001fdd0


	//   ....[10]....
        /*00a8*/ 	.word	0x0001fe10


	//   ....[11]....
        /*00ac*/ 	.word	0x0001fe20


	//   ....[12]....
        /*00b0*/ 	.word	0x000219b0


	//   ....[13]....
        /*00b4*/ 	.word	0x000219c0


	//   ....[14]....
        /*00b8*/ 	.word	0x000219f0


	//   ....[15]....
        /*00bc*/ 	.word	0x00021a00


	//   ....[16]....
        /*00c0*/ 	.word	0x00022900


	//   ....[17]....
        /*00c4*/ 	.word	0x00022970


	//   ....[18]....
        /*00c8*/ 	.word	0x000229d0


	//   ....[19]....
        /*00cc*/ 	.word	0x00022a40


	//----- nvinfo : EIATTR_VRC_CTA_INIT_COUNT
	.align		4
.L_1986:
        /*00d0*/ 	.byte	0x02, 0x4a
	.zero		1
	.zero		1


	//----- nvinfo : EIATTR_EXIT_INSTR_OFFSETS
	.align		4
        /*00d4*/ 	.byte	0x04, 0x1c
        /*00d6*/ 	.short	(.L_1988 - .L_1987)


	//   ....[0]....
.L_1987:
        /*00d8*/ 	.word	0x00000090


	//----- nvinfo : EIATTR_CRS_STACK_SIZE
	.align		4
.L_1988:
        /*00dc*/ 	.byte	0x04, 0x1e
        /*00de*/ 	.short	(.L_1990 - .L_1989)
.L_1989:
        /*00e0*/ 	.word	0x00000000


	//----- nvinfo : EIATTR_CBANK_PARAM_SIZE
	.align		4
.L_1990:
        /*00e4*/ 	.byte	0x03, 0x19
        /*00e6*/ 	.short	0x01d0


	//----- nvinfo : EIATTR_PARAM_CBANK
	.align		4
        /*00e8*/ 	.byte	0x04, 0x0a
        /*00ea*/ 	.short	(.L_1992 - .L_1991)
	.align		4
.L_1991:
        /*00ec*/ 	.word	index@(.nv.constant0._ZN5flash24flash_fwd_splitkv_kernelI23Flash_fwd_kernel_traitsILi96ELi64ELi128ELi4ELb0ELb0EN7cutlass10bfloat16_tE19Flash_kernel_traitsILi96ELi64ELi128ELi4ES3_EELb0ELb1ELb1ELb0ELb0ELb1ELb0ELb1EEEvNS_16Flash_fwd_paramsE)
        /*00f0*/ 	.short	0x0380
        /*00f2*/ 	.short	0x01d0


	//----- nvinfo : EIATTR_SW_WAR
	.align		4
.L_1992:
        /*00f4*/ 	.byte	0x04, 0x36
        /*00f6*/ 	.short	(.L_1994 - .L_1993)
.L_1993:
        /*00f8*/ 	.word	0x00000008
.L_1994:


//--------------------- .nv.info._ZN5flash24flash_fwd_splitkv_kernelI23Flash_fwd_kernel_traitsILi96ELi64ELi128ELi4ELb0ELb0EN7cutlass10bfloat16_tE19Flash_kernel_traitsILi96ELi64ELi128ELi4ES3_EELb0ELb1ELb0ELb0ELb1ELb0ELb1ELb0EEEvNS_16Flash_fwd_paramsE --------------------------
	.section	.nv.info._ZN5flash24flash_fwd_splitkv_kernelI23Flash_fwd_kernel_traitsILi96ELi64ELi128ELi4ELb0ELb0EN7cutlass10bfloat16_tE19Flash_kernel_traitsILi96ELi64ELi128ELi4ES3_EELb0ELb1ELb0ELb0ELb1ELb0ELb1ELb0EEEvNS_16Flash_fwd_paramsE,"",@"SHT_CUDA_INFO"
	.sectionflags	@""
	.align	4


	//----- nvinfo : EIATTR_CUDA_API_VERSION
	.align		4
        /*0000*/ 	.byte	0x04, 0x37
        /*0002*/ 	.short	(.L_1996 - .L_1995)
.L_1995:
        /*0004*/ 	.word	0x00000082


	//----- nvinfo : EIATTR_KPARAM_INFO
	.align		4
.L_1996:
        /*0008*/ 	.byte	0x04, 0x17
        /*000a*/ 	.short	(.L_1998 - .L_1997)
.L_1997:
        /*000c*/ 	.word	0x00000000
        /*0010*/ 	.short	0x0000
        /*0012*/ 	.short	0x0000
        /*0014*/ 	.byte	0x00, 0xf0, 0x41, 0x07


	//----- nvinfo : EIATTR_SPARSE_MMA_MASK
	.align		4
.L_1998:
        /*0018*/ 	.byte	0x03, 0x50
        /*001a*/ 	.short	0x0000


	//----- nvinfo : EIATTR_MAXREG_COUNT
	.align		4
        /*001c*/ 	.byte	0x03, 0x1b
        /*001e*/ 	.short	0x00ff


	//----- nvinfo : EIATTR_NUM_BARRIERS
	.align		4
        /*0020*/ 	.byte	0x02, 0x4c
        /*0022*/ 	.byte	0x01
	.zero		1


	//----- nvinfo : EIATTR_MERCURY_ISA_VERSION
	.align		4
        /*0024*/ 	.byte	0x03, 0x5f
        /*0026*/ 	.short	0x0101


	//----- nvinfo : EIATTR_COOP_GROUP_MASK_REGIDS
	.align		4
        /*0028*/ 	.byte	0x04, 0x29
        /*002a*/ 	.short	(.L_2000 - .L_1999)


	//   ....[0]....
.L_1999:
        /*002c*/ 	.word	0xffffffff


	//   ....[1]....
        /*0030*/ 	.word	0xffffffff


	//   ....[2]....
        /*0034*/ 	.word	0xffffffff


	//   ....[3]....
        /*0038*/ 	.word	0xffffffff


	//   ....[4]....
        /*003c*/ 	.word	0xffffffff


	//   ....[5]....
        /*0040*/ 	.word	0xffffffff


	//   ....[6]....
        /*0044*/ 	.word	0xffffffff


	//   ....[7]....
        /*0048*/ 	.word	0xffffffff


	//   ....[8]....
        /*004c*/ 	.word	0xffffffff


	//   ....[9]....
        /*0050*/ 	.word	0xffffffff


	//   ....[10]....
        /*0054*/ 	.word	0xffffffff


	//   ....[11]....
        /*0058*/ 	.word	0xffffffff


	//   ....[12]....
        /*005c*/ 	.word	0xffffffff


	//   ....[13]....
        /*0060*/ 	.word	0xffffffff


	//   ....[14]....
        /*0064*/ 	.word	0xffffffff


	//   ....[15]....
        /*0068*/ 	.word	0xffffffff


	//   ....[16]....
        /*006c*/ 	.word	0x05000007


	//   ....[17]....
        /*0070*/ 	.word	0x05000007


	//   ....[18]....
        /*0074*/ 	.word	0x05000007


	//   ....[19]....
        /*0078*/ 	.word	0x05000007


	//----- nvinfo : EIATTR_COOP_GROUP_INSTR_OFFSETS
	.align		4
.L_2000:
        /*007c*/ 	.byte	0x04, 0x28
        /*007e*/ 	.short	(.L_2002 - .L_2001)


	//   ....[0]....
.L_2001:
        /*0080*/ 	.word	0x000049e0


	//   ....[1]....
        /*0084*/ 	.word	0x00004c10


	//   ....[2]....
        /*0088*/ 	.word	0x00004c20


	//   ....[3]....
        /*008c*/ 	.word	0x00004c40


	//   ....[4]....
        /*0090*/ 	.word	0x00008e90


	//   ....[5]....
        /*0094*/ 	.word	0x00008ea0


	//   ....[6]....
        /*0098*/ 	.word	0x00008ed0


	//   ....[7]....
        /*009c*/ 	.word	0x00008ee0


	//   ....[8]....
        /*00a0*/ 	.word	0x0000d6a0


	//   ....[9]....
        /*00a4*/ 	.word	0x0000d6b0


	//   ....[10]....
        /*00a8*/ 	.word	0x0000d6e0


	//   ....[11]....
        /*00ac*/ 	.word	0x0000d6f0


	//   ....[12]....
        /*00b0*/ 	.word	0x0000f240


	//   ....[13]....
        /*00b4*/ 	.word	0x0000f250


	//   ....[14]....
        /*00b8*/ 	.word	0x0000f280


	//   ....[15]....
        /*00bc*/ 	.word	0x0000f290


	//   ....[16]....
        /*00c0*/ 	.word	0x0000fe00


	//   ....[17]....
        /*00c4*/ 	.word	0x0000fe70


	//   ....[18]....
        /*00c8*/ 	.word	0x0000fed0


	//   ....[19]....
        /*00cc*/ 	.word	0x0000ff40


	//----- nvinfo : EIATTR_VRC_CTA_INIT_COUNT
	.align		4
.L_2002:
        /*00d0*/ 	.byte	0x02, 0x4a
	.zero		1
	.zero		1


	//----- nvinfo : EIATTR_EXIT_INSTR_OFFSETS
	.align		4
        /*00d4*/ 	.byte	0x04, 0x1c
        /*00d6*/ 	.short	(.L_2004 - .L_2003)


	//   ....[0]....
.L_2003:
        /*00d8*/ 	.word	0x000001f0


	//----- nvinfo : EIATTR_CRS_STACK_SIZE
	.align		4
.L_2004:
        /*00dc*/ 	.byte	0x04, 0x1e
        /*00de*/ 	.short	(.L_2006 - .L_2005)
.L_2005:
        /*00e0*/ 	.word	0x00000000


	//----- nvinfo : EIATTR_CBANK_PARAM_SIZE
	.align		4
.L_2006:
        /*00e4*/ 	.byte	0x03, 0x19
        /*00e6*/ 	.short	0x01d0


	//----- nvinfo : EIATTR_PARAM_CBANK
	.align		4
        /*00e8*/ 	.byte	0x04, 0x0a
        /*00ea*/ 	.short	(.L_2008 - .L_2007)
	.align		4
.L_2007:
        /*00ec*/ 	.word	index@(.nv.constant0._ZN5flash24flash_fwd_splitkv_kernelI23Flash_fwd_kernel_traitsILi96ELi64ELi128ELi4ELb0ELb0EN7cutlass10bfloat16_tE19Flash_kernel_traitsILi96ELi64ELi128ELi4ES3_EELb0ELb1ELb0ELb0ELb1ELb0ELb1ELb0EEEvNS_16Flash_fwd_paramsE)
        /*00f0*/ 	.short	0x0380
        /*00f2*/ 	.short	0x01d0


	//----- nvinfo : EIATTR_SW_WAR
	.align		4
.L_2008:
        /*00f4*/ 	.byte	0x04, 0x36
        /*00f6*/ 	.short	(.L_2010 - .L_2009)
.L_2009:
        /*00f8*/ 	.word	0x00000008
.L_2010:


//--------------------- .nv.info._ZN5flash24flash_fwd_splitkv_kernelI23Flash_fwd_kernel_traitsILi96ELi64ELi128ELi4ELb0ELb0EN7cutlass10bfloat16_tE19Flash_kernel_traitsILi96ELi64ELi128ELi4ES3_EELb0ELb1ELb0ELb0ELb1ELb1ELb1ELb0EEEvNS_16Flash_fwd_paramsE --------------------------
	.section	.nv.info._ZN5flash24flash_fwd_splitkv_kernelI23Flash_fwd_kernel_traitsILi96ELi64ELi128ELi4ELb0ELb0EN7cutlass10bfloat16_tE19Flash_kernel_traitsILi96ELi64ELi128ELi4ES3_EELb0ELb1ELb0ELb0ELb1ELb1ELb1ELb0EEEvNS_16Flash_fwd_paramsE,"",@"SHT_CUDA_INFO"
	.sectionflags	@""
	.align	4


	//----- nvinfo : EIATTR_CUDA_API_VERSION
	.align		4
        /*0000*/ 	.byte	0x04, 0x37
        /*0002*/ 	.short	(.L_2012 - .L_2011)
.L_2011:
        /*0004*/ 	.word	0x00000082


	//----- nvinfo : EIATTR_KPARAM_INFO
	.align		4
.L_2012:
        /*0008*/ 	.byte	0x04, 0x17
        /*000a*/ 	.short	(.L_2014 - .L_2013)
.L_2013:
        /*000c*/ 	.word	0x00000000
        /*0010*/ 	.short	0x0000
        /*0012*/ 	.short	0x0000
        /*0014*/ 	.byte	0x00, 0xf0, 0x41, 0x07


	//----- nvinfo : EIATTR_SPARSE_MMA_MASK
	.align		4
.L_2014:
        /*0018*/ 	.byte	0x03, 0x50
        /*001a*/ 	.short	0x0000


	//----- nvinfo : EIATTR_MAXREG_COUNT
	.align		4
        /*001c*/ 	.byte	0x03, 0x1b
        /*001e*/ 	.short	0x00ff


	//----- nvinfo : EIATTR_NUM_BARRIERS
	.align		4
        /*0020*/ 	.byte	0x02, 0x4c
        /*0022*/ 	.byte	0x01
	.zero		1


	//----- nvinfo : EIATTR_MERCURY_ISA_VERSION
	.align		4
        /*0024*/ 	.byte	0x03, 0x5f
        /*0026*/ 	.short	0x0101


	//----- nvinfo : EIATTR_COOP_GROUP_MASK_REGIDS
	.align		4
        /*0028*/ 	.byte	0x04, 0x29
        /*002a*/ 	.short	(.L_2016 - .L_2015)


	//   ....[0]....
.L_2015:
        /*002c*/ 	.word	0xffffffff


	//   ....[1]....
        /*0030*/ 	.word	0xffffffff


	//   ....[2]....
        /*0034*/ 	.word	0xffffffff


	//   ....[3]....
        /*0038*/ 	.word	0xffffffff


	//   ....[4]....
        /*003c*/ 	.word	0xffffffff


	//   ....[5]....
        /*0040*/ 	.word	0xffffffff


	//   ....[6]....
        /*0044*/ 	.word	0xffffffff


	//   ....[7]....
        /*0048*/ 	.word	0xffffffff


	//   ....[8]....
        /*004c*/ 	.word	0xffffffff


	//   ....[9]....
        /*0050*/ 	.word	0xffffffff


	//   ....[10]....
        /*0054*/ 	.word	0xffffffff


	//   ....[11]....
        /*0058*/ 	.word	0xffffffff


	//   ....[12]....
        /*005c*/ 	.word	0xffffffff


	//   ....[13]....
        /*0060*/ 	.word	0xffffffff


	//   ....[14]....
        /*0064*/ 	.word	0xffffffff


	//   ....[15]....
        /*0068*/ 	.word	0xffffffff


	//   ....[16]....
        /*006c*/ 	.word	0x05000007


	//   ....[17]....
        /*0070*/ 	.word	0x05000007


	//   ....[18]....
        /*0074*/ 	.word	0x05000007


	//   ....[19]....
        /*0078*/ 	.word	0x05000007


	//----- nvinfo : EIATTR_COOP_GROUP_INSTR_OFFSETS
	.align		4
.L_2016:
        /*007c*/ 	.byte	0x04, 0x28
        /*007e*/ 	.short	(.L_2018 - .L_2017)


	//   ....[0]....
.L_2017:
        /*0080*/ 	.word	0x00005200


	//   ....[1]....
        /*0084*/ 	.word	0x000053d0


	//   ....[2]....
        /*0088*/ 	.word	0x000053e0


	//   ....[3]....
        /*008c*/ 	.word	0x00005400


	//   ....[4]....
        /*0090*/ 	.word	0x00009e00


	//   ....[5]....
        /*0094*/ 	.word	0x00009e50


	//   ....[6]....
        /*0098*/ 	.word	0x00009e70


	//   ....[7]....
        /*009c*/ 	.word	0x00009e90


	//   ....[8]....
        /*00a0*/ 	.word	0x0000ee40


	//   ....[9]....
        /*00a4*/ 	.word	0x0000ee50


	//   ....[10]....
        /*00a8*/ 	.word	0x0000ee80


	//   ....[11]....
        /*00ac*/ 	.word	0x0000ee90


	//   ....[12]....
        /*00b0*/ 	.word	0x000109e0


	//   ....[13]....
        /*00b4*/ 	.word	0x000109f0


	//   ....[14]....
        /*00b8*/ 	.word	0x00010a20


	//   ....[15]....
        /*00bc*/ 	.word	0x00010a30


	//   ....[16]....
        /*00c0*/ 	.word	0x000115a0


	//   ....[17]....
        /*00c4*/ 	.word	0x00011610


	//   ....[18]....
        /*00c8*/ 	.word	0x00011670


	//   ....[19]....
        /*00cc*/ 	.word	0x000116e0


	//----- nvinfo : EIATTR_VRC_CTA_INIT_COUNT
	.align		4
.L_2018:
        /*00d0*/ 	.byte	0x02, 0x4a
	.zero		1
	.zero		1


	//----- nvinfo : EIATTR_EXIT_INSTR_OFFSETS
	.align		4
        /*00d4*/ 	.byte	0x04, 0x1c
        /*00d6*/ 	.short	(.L_2020 - .L_2019)


	//   ....[0]....
.L_2019:
        /*00d8*/ 	.word	0x000001f0


	//----- nvinfo : EIATTR_CRS_STACK_SIZE
	.align		4
.L_2020:
        /*00dc*/ 	.byte	0x04, 0x1e
        /*00de*/ 	.short	(.L_2022 - .L_2021)
.L_2021:
        /*00e0*/ 	.word	0x00000000


	//----- nvinfo : EIATTR_CBANK_PARAM_SIZE
	.align		4
.L_2022:
        /*00e4*/ 	.byte	0x03, 0x19
        /*00e6*/ 	.short	0x01d0


	//----- nvinfo : EIATTR_PARAM_CBANK
	.align		4
        /*00e8*/ 	.byte	0x04, 0x0a
        /*00ea*/ 	.short	(.L_2024 - .L_2023)
	.align		4
.L_2023:
        /*00ec*/ 	.word	index@(.nv.constant0._ZN5flash24flash_fwd_splitkv_kernelI23Flash_fwd_kernel_traitsILi96ELi64ELi128ELi4ELb0ELb0EN7cutlass10bfloat16_tE19Flash_kernel_traitsILi96ELi64ELi128ELi4ES3_EELb0ELb1ELb0ELb0ELb1ELb1ELb1ELb0EEEvNS_16Flash_fwd_paramsE)
        /*00f0*/ 	.short	0x0380
        /*00f2*/ 	.short	0x01d0


	//----- nvinfo : EIATTR_SW_WAR
	.align		4
.L_2024:
        /*00f4*/ 	.byte	0x04, 0x36
        /*00f6*/ 	.short	(.L_2026 - .L_2025)
.L_2025:
        /*00f8*/ 	.word	0x00000008
.L_2026:


//--------------------- .nv.info._ZN5flash24flash_fwd_splitkv_kernelI23Flash_fwd_kernel_traitsILi96ELi64ELi128ELi4ELb0ELb0EN7cutlass10bfloat16_tE19Flash_kernel_traitsILi96ELi64ELi128ELi4ES3_EELb0ELb1ELb1ELb0ELb0ELb0ELb1ELb0EEEvNS_16Flash_fwd_paramsE --------------------------
	.section	.nv.info._ZN5flash24flash_fwd_splitkv_kernelI23Flash_fwd_kernel_traitsILi96ELi64ELi128ELi4ELb0ELb0EN7cutlass10bfloat16_tE19Flash_kernel_traitsILi96ELi64ELi128ELi4ES3_EELb0ELb1ELb1ELb0ELb0ELb0ELb1ELb0EEEvNS_16Flash_fwd_paramsE,"",@"SHT_CUDA_INFO"
	.sectionflags	@""
	.align	4


	//----- nvinfo : EIATTR_CUDA_API_VERSION
	.align		4
        /*0000*/ 	.byte	0x04, 0x37
        /*0002*/ 	.short	(.L_2028 - .L_2027)
.L_2027:
        /*0004*/ 	.word	0x00000082


	//----- nvinfo : EIATTR_KPARAM_INFO
	.align		4
.L_2028:
        /*0008*/ 	.byte	0x04, 0x17
        /*000a*/ 	.short	(.L_2030 - .L_2029)
.L_2029:
        /*000c*/ 	.word	0x00000000
        /*0010*/ 	.short	0x0000
        /*0012*/ 	.short	0x0000
        /*0014*/ 	.byte	0x00, 0xf0, 0x41, 0x07


	//----- nvinfo : EIATTR_SPARSE_MMA_MASK
	.align		4
.L_2030:
        /*0018*/ 	.byte	0x03, 0x50
        /*001a*/ 	.short	0x0000


	//----- nvinfo : EIATTR_MAXREG_COUNT
	.align		4
        /*001c*/ 	.byte	0x03, 0x1b
        /*001e*/ 	.short	0x00ff


	//----- nvinfo : EIATTR_NUM_BARRIERS
	.align		4
        /*0020*/ 	.byte	0x02, 0x4c
        /*0022*/ 	.byte	0x01
	.zero		1


	//----- nvinfo : EIATTR_MERCURY_ISA_VERSION
	.align		4
        /*0024*/ 	.byte	0x03, 0x5f
        /*0026*/ 	.short	0x0101


	//----- nvinfo : EIATTR_COOP_GROUP_MASK_REGIDS
	.align		4
        /*0028*/ 	.byte	0x04, 0x29
        /*002a*/ 	.short	(.L_2032 - .L_2031)


	//   ....[0]....
.L_2031:
        /*002c*/ 	.word	0xffffffff


	//   ....[1]....
        /*0030*/ 	.word	0xffffffff


	//   ....[2]....
        /*0034*/ 	.word	0xffffffff


	//   ....[3]....
        /*0038*/ 	.word	0xffffffff


	//   ....[4]....
        /*003c*/ 	.word	0xffffffff


	//   ....[5]....
        /*0040*/ 	.word	0xffffffff


	//   ....[6]....
        /*0044*/ 	.word	0xffffffff


	//   ....[7]....
        /*0048*/ 	.word	0xffffffff


	//   ....[8]....
        /*004c*/ 	.word	0xffffffff


	//   ....[9]....
        /*0050*/ 	.word	0xffffffff


	//   ....[10]....
        /*0054*/ 	.word	0xffffffff


	//   ....[11]....
        /*0058*/ 	.word	0xffffffff


	//   ....[12]....
        /*005c*/ 	.word	0xffffffff


	//   ....[13]....
        /*0060*/ 	.word	0xffffffff


	//   ....[14]....
        /*0064*/ 	.word	0xffffffff


	//   ....[15]....
        /*0068*/ 	.word	0xffffffff


	//   ....[16]....
        /*006c*/ 	.word	0x05000006


	//   ....[17]....
        /*0070*/ 	.word	0x05000006


	//   ....[18]....
        /*0074*/ 	.word	0x05000006


	//   ....[19]....
        /*0078*/ 	.word	0x05000006


	//----- nvinfo : EIATTR_COOP_GROUP_INSTR_OFFSETS
	.align		4
.L_2032:
        /*007c*/ 	.byte	0x04, 0x28
        /*007e*/ 	.short	(.L_2034 - .L_2033)


	//   ....[0]....
.L_2033:
        /*0080*/ 	.word	0x00006de0


	//   ....[1]....
        /*0084*/ 	.word	0x00006f20


	//   ....[2]....
        /*0088*/ 	.word	0x00006f30


	//   ....[3]....
        /*008c*/ 	.word	0x00006f50


	//   ....[4]....
        /*0090*/ 	.word	0x0000c990


	//   ....[5]....
        /*0094*/ 	.word	0x0000c9b0


	//   ....[6]....
        /*0098*/ 	.word	0x0000c9e0


	//   ....[7]....
        /*009c*/ 	.word	0x0000c9f0


	//   ....[8]....
        /*00a0*/ 	.word	0x000123f0


	//   ....[9]....
        /*00a4*/ 	.word	0x00012420


	//   ....[10]....
        /*00a8*/ 	.word	0x00012450


	//   ....[11]....
        /*00ac*/ 	.word	0x00012460


	//   ....[12]....
        /*00b0*/ 	.word	0x00013ff0


	//   ....[13]....
        /*00b4*/ 	.word	0x00014000


	//   ....[14]....
        /*00b8*/ 	.word	0x00014030


	//   ....[15]....
        /*00bc*/ 	.word	0x00014040


	//   ....[16]....
        /*00c0*/ 	.word	0x00014e50


	//   ....[17]....
        /*00c4*/ 	.word	0x00014ec0


	//   ....[18]....
        /*00c8*/ 	.word	0x00014f20


	//   ....[19]....
        /*00cc*/ 	.word	0x00014f90


	//----- nvinfo : EIATTR_VRC_CTA_INIT_COUNT
	.align		4
.L_2034:
        /*00d0*/ 	.byte	0x02, 0x4a
	.zero		1
	.zero		1


	//----- nvinfo : EIATTR_EXIT_INSTR_OFFSETS
	.align		4
        /*00d4*/ 	.byte	0x04, 0x1c
        /*00d6*/ 	.short	(.L_2036 - .L_2035)


	//   ....[0]....
.L_2035:
        /*00d8*/ 	.word	0x000001f0


	//----- nvinfo : EIATTR_CRS_STACK_SIZE
	.align		4
.L_2036:
        /*00dc*/ 	.byte	0x04, 0x1e
        /*00de*/ 	.short	(.L_2038 - .L_2037)
.L_2037:
        /*00e0*/ 	.word	0x00000000


	//----- nvinfo : EIATTR_CBANK_PARAM_SIZE
	.align		4
.L_2038:
        /*00e4*/ 	.byte	0x03, 0x19
        /*00e6*/ 	.short	0x01d0


	//----- nvinfo : EIATTR_PARAM_CBANK
	.align		4
        /*00e8*/ 	.byte	0x04, 0x0a
        /*00ea*/ 	.short	(.L_2040 - .L_2039)
	.align		4
.L_2039:
        /*00ec*/ 	.word	index@(.nv.constant0._ZN5flash24flash_fwd_splitkv_kernelI23Flash_fwd_kernel_traitsILi96ELi64ELi128ELi4ELb0ELb0EN7cutlass10bfloat16_tE19Flash_kernel_traitsILi96ELi64ELi128ELi4ES3_EELb0ELb1ELb1ELb0ELb0ELb0ELb1ELb0EEEvNS_16Flash_fwd_paramsE)
        /*00f0*/ 	.short	0x0380
        /*00f2*/ 	.short	0x01d0


	//----- nvinfo : EIATTR_SW_WAR
	.align		4
.L_2040:
        /*00f4*/ 	.byte	0x04, 0x36
        /*00f6*/ 	.short	(.L_2042 - .L_2041)
.L_2041:
        /*00f8*/ 	.word	0x00000008
.L_2042:


//--------------------- .nv.info._ZN5flash24flash_fwd_splitkv_kernelI23Flash_fwd_kernel_traitsILi96ELi64ELi128ELi4ELb0ELb0EN7cutlass10bfloat16_tE19Flash_kernel_traitsILi96ELi64ELi128ELi4ES3_EELb0ELb1ELb1ELb0ELb0ELb1ELb1ELb0EEEvNS_16Flash_fwd_paramsE --------------------------
	.section	.nv.info._ZN5flash24flash_fwd_splitkv_kernelI23Flash_fwd_kernel_traitsILi96ELi64ELi128ELi4ELb0ELb0EN7cutlass10bfloat16_tE19Flash_kernel_traitsILi96ELi64ELi128ELi4ES3_EELb0ELb1ELb1ELb0ELb0ELb1ELb1ELb0EEEvNS_16Flash_fwd_paramsE,"",@"SHT_CUDA_INFO"
	.sectionflags	@""
	.align	4


	//----- nvinfo : EIATTR_CUDA_API_VERSION
	.align		4
        /*0000*/ 	.byte	0x04, 0x37
        /*0002*/ 	.short	(.L_2044 - .L_2043)
.L_2043:
        /*0004*/ 	.word	0x00000082


	//----- nvinfo : EIATTR_KPARAM_INFO
	.align		4
.L_2044:
        /*0008*/ 	.byte	0x04, 0x17
        /*000a*/ 	.short	(.L_2046 - .L_2045)
.L_2045:
        /*000c*/ 	.word	0x00000000
        /*0010*/ 	.short	0x0000
        /*0012*/ 	.short	0x0000
        /*0014*/ 	.byte	0x00, 0xf0, 0x41, 0x07


	//----- nvinfo : EIATTR_SPARSE_MMA_MASK
	.align		4
.L_2046:
        /*0018*/ 	.byte	0x03, 0x50
        /*001a*/ 	.short	0x0000


	//----- nvinfo : EIATTR_MAXREG_COUNT
	.align		4
        /*001c*/ 	.byte	0x03, 0x1b
        /*001e*/ 	.short	0x00ff


	//----- nvinfo : EIATTR_NUM_BARRIERS
	.align		4
        /*0020*/ 	.byte	0x02, 0x4c
        /*0022*/ 	.byte	0x01
	.zero		1


	//----- nvinfo : EIATTR_MERCURY_ISA_VERSION
	.align		4
        /*0024*/ 	.byte	0x03, 0x5f
        /*0026*/ 	.short	0x0101


	//----- nvinfo : EIATTR_COOP_GROUP_MASK_REGIDS
	.align		4
        /*0028*/ 	.byte	0x04, 0x29
        /*002a*/ 	.short	(.L_2048 - .L_2047)


	//   ....[0]....
.L_2047:
        /*002c*/ 	.word	0xffffffff


	//   ....[1]....
        /*0030*/ 	.word	0xffffffff


	//   ....[2]....
        /*0034*/ 	.word	0xffffffff


	//   ....[3]....
        /*0038*/ 	.word	0xffffffff


	//   ....[4]....
        /*003c*/ 	.word	0xffffffff


	//   ....[5]....
        /*0040*/ 	.word	0xffffffff


	//   ....[6]....
        /*0044*/ 	.word	0xffffffff


	//   ....[7]....
        /*0048*/ 	.word	0xffffffff


	//   ....[8]....
        /*004c*/ 	.word	0xffffffff


	//   ....[9]....
        /*0050*/ 	.word	0xffffffff


	//   ....[10]....
        /*0054*/ 	.word	0xffffffff


	//   ....[11]....
        /*0058*/ 	.word	0xffffffff


	//   ....[12]....
        /*005c*/ 	.word	0xffffffff


	//   ....[13]....
        /*0060*/ 	.word	0xffffffff


	//   ....[14]....
        /*0064*/ 	.word	0xffffffff


	//   ....[15]....
        /*0068*/ 	.word	0xffffffff


	//   ....[16]....
        /*006c*/ 	.word	0x05000006


	//   ....[17]....
        /*0070*/ 	.word	0x05000006


	//   ....[18]....
        /*0074*/ 	.word	0x05000006


	//   ....[19]....
        /*0078*/ 	.word	0x05000006


	//----- nvinfo : EIATTR_COOP_GROUP_INSTR_OFFSETS
	.align		4
.L_2048:
        /*007c*/ 	.byte	0x04, 0x28
        /*007e*/ 	.short	(.L_2050 - .L_2049)


	//   ....[0]....
.L_2049:
        /*0080*/ 	.word	0x00007640


	//   ....[1]....
        /*0084*/ 	.word	0x00007680


	//   ....[2]....
        /*0088*/ 	.word	0x000076a0


	//   ....[3]....
        /*008c*/ 	.word	0x000076c0


	//   ....[4]....
        /*0090*/ 	.word	0x0000d8f0


	//   ....[5]....
        /*0094*/ 	.word	0x0000d920


	//   ....[6]....
        /*0098*/ 	.word	0x0000d950


	//   ....[7]....
        /*009c*/ 	.word	0x0000d960


	//   ....[8]....
        /*00a0*/ 	.word	0x00013b30


	//   ....[9]....
        /*00a4*/ 	.word	0x00013b60


	//   ....[10]....
        /*00a8*/ 	.word	0x00013ba0


	//   ....[11]....
        /*00ac*/ 	.word	0x00013bb0


	//   ....[12]....
        /*00b0*/ 	.word	0x00015730


	//   ....[13]....
        /*00b4*/ 	.word	0x00015740


	//   ....[14]....
        /*00b8*/ 	.word	0x00015770


	//   ....[15]....
        /*00bc*/ 	.word	0x00015780


	//   ....[16]....
        /*00c0*/ 	.word	0x00016590


	//   ....[17]....
        /*00c4*/ 	.word	0x00016600


	//   ....[18]....
        /*00c8*/ 	.word	0x00016660


	//   ....[19]....
        /*00cc*/ 	.word	0x000166d0


	//----- nvinfo : EIATTR_VRC_CTA_INIT_COUNT
	.align		4
.L_2050:
        /*00d0*/ 	.byte	0x02, 0x4a
	.zero		1
	.zero		1


	//----- nvinfo : EIATTR_EXIT_INSTR_OFFSETS
	.align		4
        /*00d4*/ 	.byte	0x04, 0x1c
        /*00d6*/ 	.short	(.L_2052 - .L_2051)


	//   ....[0]....
.L_2051:
        /*00d8*/ 	.word	0x000001f0


	//----- nvinfo : EIATTR_CRS_STACK_SIZE
	.align		4
.L_2052:
        /*00dc*/ 	.byte	0x04, 0x1e
        /*00de*/ 	.short	(.L_2054 - .L_2053)
.L_2053:
        /*00e0*/ 	.word	0x00000000


	//----- nvinfo : EIATTR_CBANK_PARAM_SIZE
	.align		4
.L_2054:
        /*00e4*/ 	.byte	0x03, 0x19
        /*00e6*/ 	.short	0x01d0


	//----- nvinfo : EIATTR_PARAM_CBANK
	.align		4
        /*00e8*/ 	.byte	0x04, 0x0a
        /*00ea*/ 	.short	(.L_2056 - .L_2055)
	.align		4
.L_2055:
        /*00ec*/ 	.word	index@(.nv.constant0._ZN5flash24flash_fwd_splitkv_kernelI23Flash_fwd_kernel_traitsILi96ELi64ELi128ELi4ELb0ELb0EN7cutlass10bfloat16_tE19Flash_kernel_traitsILi96ELi64ELi128ELi4ES3_EELb0ELb1ELb1ELb0ELb0ELb1ELb1ELb0EEEvNS_16Flash_fwd_paramsE)
        /*00f0*/ 	.short	0x0380
        /*00f2*/ 	.short	0x01d0


	//----- nvinfo : EIATTR_SW_WAR
	.align		4
.L_2056:
        /*00f4*/ 	.byte	0x04, 0x36
        /*00f6*/ 	.short	(.L_2058 - .L_2057)
.L_2057:
        /*00f8*/ 	.word	0x00000008
.L_2058:


//--------------------- .nv.info._ZN5flash24flash_fwd_splitkv_kernelI23Flash_fwd_kernel_traitsILi96ELi64ELi128ELi4ELb0ELb0EN7cutlass10bfloat16_tE19Flash_kernel_traitsILi96ELi64ELi128ELi4ES3_EELb0ELb1ELb0ELb0ELb1ELb0ELb1ELb1EEEvNS_16Flash_fwd_paramsE --------------------------
	.section	.nv.info._ZN5flash24flash_fwd_splitkv_kernelI23Flash_fwd_kernel_traitsILi96ELi64ELi128ELi4ELb0ELb0EN7cutlass10bfloat16_tE19Flash_kernel_traitsILi96ELi64ELi128ELi4ES3_EELb0ELb1ELb0ELb0ELb1ELb0ELb1ELb1EEEvNS_16Flash_fwd_paramsE,"",@"SHT_CUDA_INFO"
	.sectionflags	@""
	.align	4


	//----- nvinfo : EIATTR_CUDA_API_VERSION
	.align		4
        /*0000*/ 	.byte	0x04, 0x37
        /*0002*/ 	.short	(.L_2060 - .L_2059)
.L_2059:
        /*0004*/ 	.word	0x00000082


	//----- nvinfo : EIATTR_KPARAM_INFO
	.align		4
.L_2060:
        /*0008*/ 	.byte	0x04, 0x17
        /*000a*/ 	.short	(.L_2062 - .L_2061)
.L_2061:
        /*000c*/ 	.word	0x00000000
        /*0010*/ 	.short	0x0000
        /*0012*/ 	.short	0x0000
        /*0014*/ 	.byte	0x00, 0xf0, 0x41, 0x07


	//----- nvinfo : EIATTR_SPARSE_MMA_MASK
	.align		4
.L_2062:
        /*0018*/ 	.byte	0x03, 0x50
        /*001a*/ 	.short	0x0000


	//----- nvinfo : EIATTR_MAXREG_COUNT
	.align		4
        /*001c*/ 	.byte	0x03, 0x1b
        /*001e*/ 	.short	0x00ff


	//----- nvinfo : EIATTR_NUM_BARRIERS
	.align		4
        /*0020*/ 	.byte	0x02, 0x4c
        /*0022*/ 	.byte	0x01
	.zero		1


	//----- nvinfo : EIATTR_MERCURY_ISA_VERSION
	.align		4
        /*0024*/ 	.byte	0x03, 0x5f
        /*0026*/ 	.short	0x0101


	//----- nvinfo : EIATTR_COOP_GROUP_MASK_REGIDS
	.align		4
        /*0028*/ 	.byte	0x04, 0x29
        /*002a*/ 	.short	(.L_2064 - .L_2063)


	//   ....[0]....
.L_2063:
        /*002c*/ 	.word	0xffffffff


	//   ....[1]....
        /*0030*/ 	.word	0xffffffff


	//   ....[2]....
        /*0034*/ 	.word	0xffffffff


	//   ....[3]....
        /*0038*/ 	.word	0xffffffff


	//   ....[4]....
        /*003c*/ 	.word	0xffffffff


	//   ....[5]....
        /*0040*/ 	.word	0xffffffff


	//   ....[6]....
        /*0044*/ 	.word	0xffffffff


	//   ....[7]....
        /*0048*/ 	.word	0xffffffff


	//   ....[8]....
        /*004c*/ 	.word	0xffffffff


	//   ....[9]....
        /*0050*/ 	.word	0xffffffff


	//   ....[10]....
        /*0054*/ 	.word	0xffffffff


	//   ....[11]....
        /*0058*/ 	.word	0xffffffff


	//   ....[12]....
        /*005c*/ 	.word	0xffffffff


	//   ....[13]....
        /*0060*/ 	.word	0xffffffff


	//   ....[14]....
        /*0064*/ 	.word	0xffffffff


	//   ....[15]....
        /*0068*/ 	.word	0xffffffff


	//   ....[16]....
        /*006c*/ 	.word	0x05000008


	//   ....[17]....
        /*0070*/ 	.word	0x05000008


	//   ....[18]....
        /*0074*/ 	.word	0x05000008


	//   ....[19]....
        /*0078*/ 	.word	0x05000008


	//----- nvinfo : EIATTR_COOP_GROUP_INSTR_OFFSETS
	.align		4
.L_2064:
        /*007c*/ 	.byte	0x04, 0x28
        /*007e*/ 	.short	(.L_2066 - .L_2065)


	//   ....[0]....
.L_2065:
        /*0080*/ 	.word	0x0000fa70


	//   ....[1]....
        /*0084*/ 	.word	0x0000fbc0


	//   ....[2]....
        /*0088*/ 	.word	0x0000fbd0


	//   ....[3]....
        /*008c*/ 	.word	0x0000fbf0


	//   ....[4]....
        /*0090*/ 	.word	0x00013ea0


	//   ....[5]....
        /*0094*/ 	.word	0x00013eb0


	//   ....[6]....
        /*0098*/ 	.word	0x00013ee0


	//   ....[7]....
        /*009c*/ 	.word	0x00013ef0


	//   ....[8]....
        /*00a0*/ 	.word	0x000186f0


	//   ....[9]....
        /*00a4*/ 	.word	0x00018700


	//   ....[10]....
        /*00a8*/ 	.word	0x00018730


	//   ....[11]....
        /*00ac*/ 	.word	0x00018740


	//   ....[12]....
        /*00b0*/ 	.word	0x0001a2a0


	//   ....[13]....
        /*00b4*/ 	.word	0x0001a2b0


	//   ....[14]....
        /*00b8*/ 	.word	0x0001a2e0


	//   ....[15]....
        /*00bc*/ 	.word	0x0001a2f0


	//   ....[16]....
        /*00c0*/ 	.word	0x0001aeb0


	//   ....[17]....
        /*00c4*/ 	.word	0x0001af20


	//   ....[18]....
        /*00c8*/ 	.word	0x0001af80


	//   ....[19]....
        /*00cc*/ 	.word	0x0001aff0


	//----- nvinfo : EIATTR_VRC_CTA_INIT_COUNT
	.align		4
.L_2066:
        /*00d0*/ 	.byte	0x02, 0x4a
	.zero		1
	.zero		1


	//----- nvinfo : EIATTR_EXIT_INSTR_OFFSETS
	.align		4
        /*00d4*/ 	.byte	0x04, 0x1c
        /*00d6*/ 	.short	(.L_2068 - .L_2067)


	//   ....[0]....
.L_2067:
        /*00d8*/ 	.word	0x000001f0


	//----- nvinfo : EIATTR_CRS_STACK_SIZE
	.align		4
.L_2068:
        /*00dc*/ 	.byte	0x04, 0x1e
        /*00de*/ 	.short	(.L_2070 - .L_2069)
.L_2069:
        /*00e0*/ 	.word	0x00000000


	//----- nvinfo : EIATTR_CBANK_PARAM_SIZE
	.align		4
.L_2070:
        /*00e4*/ 	.byte	0x03, 0x19
        /*00e6*/ 	.short	0x01d0


	//----- nvinfo : EIATTR_PARAM_CBANK
	.align		4
        /*00e8*/ 	.byte	0x04, 0x0a
        /*00ea*/ 	.short	(.L_2072 - .L_2071)
	.align		4
.L_2071:
        /*00ec*/ 	.word	index@(.nv.constant0._ZN5flash24flash_fwd_splitkv_kernelI23Flash_fwd_kernel_traitsILi96ELi64ELi128ELi4ELb0ELb0EN7cutlass10bfloat16_tE19Flash_kernel_traitsILi96ELi64ELi128ELi4ES3_EELb0ELb1ELb0ELb0ELb1ELb0ELb1ELb1EEEvNS_16Flash_fwd_paramsE)
        /*00f0*/ 	.short	0x0380
        /*00f2*/ 	.short	0x01d0


	//----- nvinfo : EIATTR_SW_WAR
	.align		4
.L_2072:
        /*00f4*/ 	.byte	0x04, 0x36
        /*00f6*/ 	.short	(.L_2074 - .L_2073)
.L_2073:
        /*00f8*/ 	.word	0x00000008
.L_2074:


//--------------------- .nv.info._ZN5flash24flash_fwd_splitkv_kernelI23Flash_fwd_kernel_traitsILi96ELi64ELi128ELi4ELb0ELb0EN7cutlass10bfloat16_tE19Flash_kernel_traitsILi96ELi64ELi128ELi4ES3_EELb0ELb1ELb0ELb0ELb1ELb1ELb1ELb1EEEvNS_16Flash_fwd_paramsE --------------------------
	.section	.nv.info._ZN5flash24flash_fwd_splitkv_kernelI23Flash_fwd_kernel_traitsILi96ELi64ELi128ELi4ELb0ELb0EN7cutlass10bfloat16_tE19Flash_kernel_traitsILi96ELi64ELi128ELi4ES3_EELb0ELb1ELb0ELb0ELb1ELb1ELb1ELb1EEEvNS_16Flash_fwd_paramsE,"",@"SHT_CUDA_INFO"
	.sectionflags	@""
	.align	4


	//----- nvinfo : EIATTR_CUDA_API_VERSION
	.align		4
        /*0000*/ 	.byte	0x04, 0x37
        /*0002*/ 	.short	(.L_2076 - .L_2075)
.L_2075:
        /*0004*/ 	.word	0x00000082


	//----- nvinfo : EIATTR_KPARAM_INFO
	.align		4
.L_2076:
        /*0008*/ 	.byte	0x04, 0x17
        /*000a*/ 	.short	(.L_2078 - .L_2077)
.L_2077:
        /*000c*/ 	.word	0x00000000
        /*0010*/ 	.short	0x0000
        /*0012*/ 	.short	0x0000
        /*0014*/ 	.byte	0x00, 0xf0, 0x41, 0x07


	//----- nvinfo : EIATTR_SPARSE_MMA_MASK
	.align		4
.L_2078:
        /*0018*/ 	.byte	0x03, 0x50
        /*001a*/ 	.short	0x0000


	//----- nvinfo : EIATTR_MAXREG_COUNT
	.align		4
        /*001c*/ 	.byte	0x03, 0x1b
        /*001e*/ 	.short	0x00ff


	//----- nvinfo : EIATTR_NUM_BARRIERS
	.align		4
        /*0020*/ 	.byte	0x02, 0x4c
        /*0022*/ 	.byte	0x01
	.zero		1


	//----- nvinfo : EIATTR_MERCURY_ISA_VERSION
	.align		4
        /*0024*/ 	.byte	0x03, 0x5f
        /*0026*/ 	.short	0x0101


	//----- nvinfo : EIATTR_COOP_GROUP_MASK_REGIDS
	.align		4
        /*0028*/ 	.byte	0x04, 0x29
        /*002a*/ 	.short	(.L_2080 - .L_2079)


	//   ....[0]....
.L_2079:
        /*002c*/ 	.word	0xffffffff


	//   ....[1]....
        /*0030*/ 	.word	0xffffffff


	//   ....[2]....
        /*0034*/ 	.word	0xffffffff


	//   ....[3]....
        /*0038*/ 	.word	0xffffffff


	//   ....[4]....
        /*003c*/ 	.word	0xffffffff


	//   ....[5]....
        /*0040*/ 	.word	0xffffffff


	//   ....[6]....
        /*0044*/ 	.word	0xffffffff


	//   ....[7]....
        /*0048*/ 	.word	0xffffffff


	//   ....[8]....
        /*004c*/ 	.word	0xffffffff


	//   ....[9]....
        /*0050*/ 	.word	0xffffffff


	//   ....[10]....
        /*0054*/ 	.word	0xffffffff


	//   ....[11]....
        /*0058*/ 	.word	0xffffffff


	//   ....[12]....
        /*005c*/ 	.word	0xffffffff


	//   ....[13]....
        /*0060*/ 	.word	0xffffffff


	//   ....[14]....
        /*0064*/ 	.word	0xffffffff


	//   ....[15]....
        /*0068*/ 	.word	0xffffffff


	//   ....[16]....
        /*006c*/ 	.word	0x05000008


	//   ....[17]....
        /*0070*/ 	.word	0x05000008


	//   ....[18]....
        /*0074*/ 	.word	0x05000008


	//   ....[19]....
        /*0078*/ 	.word	0x05000008


	//----- nvinfo : EIATTR_COOP_GROUP_INSTR_OFFSETS
	.align		4
.L_2080:
        /*007c*/ 	.byte	0x04, 0x28
        /*007e*/ 	.short	(.L_2082 - .L_2081)


	//   ....[0]....
.L_2081:
        /*0080*/ 	.word	0x000102a0


	//   ....[1]....
        /*0084*/ 	.word	0x000103c0


	//   ....[2]....
        /*0088*/ 	.word	0x000103d0


	//   ....[3]....
        /*008c*/ 	.word	0x000103f0


	//   ....[4]....
        /*0090*/ 	.word	0x00014db0


	//   ....[5]....
        /*0094*/ 	.word	0x00014ef0


	//   ....[6]....
        /*0098*/ 	.word	0x00014f10


	//   ....[7]....
        /*009c*/ 	.word	0x00014f30


	//   ....[8]....
        /*00a0*/ 	.word	0x00019ef0


	//   ....[9]....
        /*00a4*/ 	.word	0x00019f00


	//   ....[10]....
        /*00a8*/ 	.word	0x00019f30


	//   ....[11]....
        /*00ac*/ 	.word	0x00019f40


	//   ....[12]....
        /*00b0*/ 	.word	0x0001bab0


	//   ....[13]....
        /*00b4*/ 	.word	0x0001bac0


	//   ....[14]....
        /*00b8*/ 	.word	0x0001baf0


	//   ....[15]....
        /*00bc*/ 	.word	0x0001bb00


	//   ....[16]....
        /*00c0*/ 	.word	0x0001c6c0


	//   ....[17]....
        /*00c4*/ 	.word	0x0001c730


	//   ....[18]....
        /*00c8*/ 	.word	0x0001c790


	//   ....[19]....
        /*00cc*/ 	.word	0x0001c800


	//----- nvinfo : EIATTR_VRC_CTA_INIT_COUNT
	.align		4
.L_2082:
        /*00d0*/ 	.byte	0x02, 0x4a
	.zero		1
	.zero		1


	//----- nvinfo : EIATTR_EXIT_INSTR_OFFSETS
	.align		4
        /*00d4*/ 	.byte	0x04, 0x1c
        /*00d6*/ 	.short	(.L_2084 - .L_2083)


	//   ....[0]....
.L_2083:
        /*00d8*/ 	.word	0x000001f0


	//----- nvinfo : EIATTR_CRS_STACK_SIZE
	.align		4
.L_2084:
        /*00dc*/ 	.byte	0x04, 0x1e
        /*00de*/ 	.short	(.L_2086 - .L_2085)
.L_2085:
        /*00e0*/ 	.word	0x00000000


	//----- nvinfo : EIATTR_CBANK_PARAM_SIZE
	.align		4
.L_2086:
        /*00e4*/ 	.byte	0x03, 0x19
        /*00e6*/ 	.short	0x01d0


	//----- nvinfo : EIATTR_PARAM_CBANK
	.align		4
        /*00e8*/ 	.byte	0x04, 0x0a
        /*00ea*/ 	.short	(.L_2088 - .L_2087)
	.align		4
.L_2087:
        /*00ec*/ 	.word	index@(.nv.constant0._ZN5flash24flash_fwd_splitkv_kernelI23Flash_fwd_kernel_traitsILi96ELi64ELi128ELi4ELb0ELb0EN7cutlass10bfloat16_tE19Flash_kernel_traitsILi96ELi64ELi128ELi4ES3_EELb0ELb1ELb0ELb0ELb1ELb1ELb1ELb1EEEvNS_16Flash_fwd_paramsE)
        /*00f0*/ 	.short	0x0380
        /*00f2*/ 	.short	0x01d0


	//----- nvinfo : EIATTR_SW_WAR
	.align		4
.L_2088:
        /*00f4*/ 	.byte	0x04, 0x36
        /*00f6*/ 	.short	(.L_2090 - .L_2089)
.L_2089:
        /*00f8*/ 	.word	0x00000008
.L_2090:


//--------------------- .nv.info._ZN5flash24flash_fwd_splitkv_kernelI23Flash_fwd_kernel_traitsILi96ELi64ELi128ELi4ELb0ELb0EN7cutlass10bfloat16_tE19Flash_kernel_traitsILi96ELi64ELi128ELi4ES3_EELb0ELb1ELb1ELb0ELb0ELb0ELb1ELb1EEEvNS_16Flash_fwd_paramsE --------------------------
	.section	.nv.info._ZN5flash24flash_fwd_splitkv_kernelI23Flash_fwd_kernel_traitsILi96ELi64ELi128ELi4ELb0ELb0EN7cutlass10bfloat16_tE19Flash_kernel_traitsILi96ELi64ELi128ELi4ES3_EELb0ELb1ELb1ELb0ELb0ELb0ELb1ELb1EEEvNS_16Flash_fwd_paramsE,"",@"SHT_CUDA_INFO"
	.sectionflags	@""
	.align	4


	//----- nvinfo : EIATTR_CUDA_API_VERSION
	.align		4
        /*0000*/ 	.byte	0x04, 0x37
        /*0002*/ 	.short	(.L_2092 - .L_2091)
.L_2091:
        /*0004*/ 	.word	0x00000082


	//----- nvinfo : EIATTR_KPARAM_INFO
	.align		4
.L_2092:
        /*0008*/ 	.byte	0x04, 0x17
        /*000a*/ 	.short	(.L_2094 - .L_2093)
.L_2093:
        /*000c*/ 	.word	0x00000000
        /*0010*/ 	.short	0x0000
        /*0012*/ 	.short	0x0000
        /*0014*/ 	.byte	0x00, 0xf0, 0x41, 0x07


	//----- nvinfo : EIATTR_SPARSE_MMA_MASK
	.align		4
.L_2094:
        /*0018*/ 	.byte	0x03, 0x50
        /*001a*/ 	.short	0x0000


	//----- nvinfo : EIATTR_MAXREG_COUNT
	.align		4
        /*001c*/ 	.byte	0x03, 0x1b
        /*001e*/ 	.short	0x00ff


	//----- nvinfo : EIATTR_NUM_BARRIERS
	.align		4
        /*0020*/ 	.byte	0x02, 0x4c
        /*0022*/ 	.byte	0x01
	.zero		1


	//----- nvinfo : EIATTR_MERCURY_ISA_VERSION
	.align		4
        /*0024*/ 	.byte	0x03, 0x5f
        /*0026*/ 	.short	0x0101


	//----- nvinfo : EIATTR_COOP_GROUP_MASK_REGIDS
	.align		4
        /*0028*/ 	.byte	0x04, 0x29
        /*002a*/ 	.short	(.L_2096 - .L_2095)


	//   ....[0]....
.L_2095:
        /*002c*/ 	.word	0xffffffff


	//   ....[1]....
        /*0030*/ 	.word	0xffffffff


	//   ....[2]....
        /*0034*/ 	.word	0xffffffff


	//   ....[3]....
        /*0038*/ 	.word	0xffffffff


	//   ....[4]....
        /*003c*/ 	.word	0xffffffff


	//   ....[5]....
        /*0040*/ 	.word	0xffffffff


	//   ....[6]....
        /*0044*/ 	.word	0xffffffff


	//   ....[7]....
        /*0048*/ 	.word	0xffffffff


	//   ....[8]....
        /*004c*/ 	.word	0xffffffff


	//   ....[9]....
        /*0050*/ 	.word	0xffffffff


	//   ....[10]....
        /*0054*/ 	.word	0xffffffff


	//   ....[11]....
        /*0058*/ 	.word	0xffffffff


	//   ....[12]....
        /*005c*/ 	.word	0xffffffff


	//   ....[13]....
        /*0060*/ 	.word	0xffffffff


	//   ....[14]....
        /*0064*/ 	.word	0xffffffff


	//   ....[15]....
        /*0068*/ 	.word	0xffffffff


	//   ....[16]....
        /*006c*/ 	.word	0x05000006


	//   ....[17]....
        /*0070*/ 	.word	0x05000006


	//   ....[18]....
        /*0074*/ 	.word	0x05000006


	//   ....[19]....
        /*0078*/ 	.word	0x05000006


	//----- nvinfo : EIATTR_COOP_GROUP_INSTR_OFFSETS
	.align		4
.L_2096:
        /*007c*/ 	.byte	0x04, 0x28
        /*007e*/ 	.short	(.L_2098 - .L_2097)


	//   ....[0]....
.L_2097:
        /*0080*/ 	.word	0x00012930


	//   ....[1]....
        /*0084*/ 	.word	0x00012ae0


	//   ....[2]....
        /*0088*/ 	.word	0x00012af0


	//   ....[3]....
        /*008c*/ 	.word	0x00012b20


	//   ....[4]....
        /*0090*/ 	.word	0x00018520


	//   ....[5]....
        /*0094*/ 	.word	0x00018540


	//   ....[6]....
        /*0098*/ 	.word	0x00018570


	//   ....[7]....
        /*009c*/ 	.word	0x00018580


	//   ....[8]....
        /*00a0*/ 	.word	0x0001e920


	//   ....[9]....
        /*00a4*/ 	.word	0x0001e970


	//   ....[10]....
        /*00a8*/ 	.word	0x0001e9a0


	//   ....[11]....
        /*00ac*/ 	.word	0x0001e9c0


	//   ....[12]....
        /*00b0*/ 	.word	0x00020550


	//   ....[13]....
        /*00b4*/ 	.word	0x00020560


	//   ....[14]....
        /*00b8*/ 	.word	0x00020590


	//   ....[15]....
        /*00bc*/ 	.word	0x000205a0


	//   ....[16]....
        /*00c0*/ 	.word	0x00021400


	//   ....[17]....
        /*00c4*/ 	.word	0x00021470


	//   ....[18]....
        /*00c8*/ 	.word	0x000214d0


	//   ....[19]....
        /*00cc*/ 	.word	0x00021540


	//----- nvinfo : EIATTR_VRC_CTA_INIT_COUNT
	.align		4
.L_2098:
        /*00d0*/ 	.byte	0x02, 0x4a
	.zero		1
	.zero		1


	//----- nvinfo : EIATTR_EXIT_INSTR_OFFSETS
	.align		4
        /*00d4*/ 	.byte	0x04, 0x1c
        /*00d6*/ 	.short	(.L_2100 - .L_2099)


	//   ....[0]....
.L_2099:
        /*00d8*/ 	.word	0x000001f0


	//----- nvinfo : EIATTR_CRS_STACK_SIZE
	.align		4
.L_2100:
        /*00dc*/ 	.byte	0x04, 0x1e
        /*00de*/ 	.short	(.L_2102 - .L_2101)
.L_2101:
        /*00e0*/ 	.word	0x00000000


	//----- nvinfo : EIATTR_CBANK_PARAM_SIZE
	.align		4
.L_2102:
        /*00e4*/ 	.byte	0x03, 0x19
        /*00e6*/ 	.short	0x01d0


	//----- nvinfo : EIATTR_PARAM_CBANK
	.align		4
        /*00e8*/ 	.byte	0x04, 0x0a
        /*00ea*/ 	.short	(.L_2104 - .L_2103)
	.align		4
.L_2103:
        /*00ec*/ 	.word	index@(.nv.constant0._ZN5flash24flash_fwd_splitkv_kernelI23Flash_fwd_kernel_traitsILi96ELi64ELi128ELi4ELb0ELb0EN7cutlass10bfloat16_tE19Flash_kernel_traitsILi96ELi64ELi128ELi4ES3_EELb0ELb1ELb1ELb0ELb0ELb0ELb1ELb1EEEvNS_16Flash_fwd_paramsE)
        /*00f0*/ 	.short	0x0380
        /*00f2*/ 	.short	0x01d0


	//----- nvinfo : EIATTR_SW_WAR
	.align		4
.L_2104:
        /*00f4*/ 	.byte	0x04, 0x36
        /*00f6*/ 	.short	(.L_2106 - .L_2105)
.L_2105:
        /*00f8*/ 	.word	0x00000008
.L_2106:


//--------------------- .nv.info._ZN5flash24flash_fwd_splitkv_kernelI23Flash_fwd_kernel_traitsILi96ELi64ELi128ELi4ELb0ELb0EN7cutlass10bfloat16_tE19Flash_kernel_traitsILi96ELi64ELi128ELi4ES3_EELb0ELb1ELb1ELb0ELb0ELb1ELb1ELb1EEEvNS_16Flash_fwd_paramsE --------------------------
	.section	.nv.info._ZN5flash24flash_fwd_splitkv_kernelI23Flash_fwd_kernel_traitsILi96ELi64ELi128ELi4ELb0ELb0EN7cutlass10bfloat16_tE19Flash_kernel_traitsILi96ELi64ELi128ELi4ES3_EELb0ELb1ELb1ELb0ELb0ELb1ELb1ELb1EEEvNS_16Flash_fwd_paramsE,"",@"SHT_CUDA_INFO"
	.sectionflags	@""
	.align	4


	//----- nvinfo : EIATTR_CUDA_API_VERSION
	.align		4
        /*0000*/ 	.byte	0x04, 0x37
        /*0002*/ 	.short	(.L_2108 - .L_2107)
.L_2107:
        /*0004*/ 	.word	0x00000082


	//----- nvinfo : EIATTR_KPARAM_INFO
	.align		4
.L_2108:
        /*0008*/ 	.byte	0x04, 0x17
        /*000a*/ 	.short	(.L_2110 - .L_2109)
.L_2109:
        /*000c*/ 	.word	0x00000000
        /*0010*/ 	.short	0x0000
        /*0012*/ 	.short	0x0000
        /*0014*/ 	.byte	0x00, 0xf0, 0x41, 0x07


	//----- nvinfo : EIATTR_SPARSE_MMA_MASK
	.align		4
.L_2110:
        /*0018*/ 	.byte	0x03, 0x50
        /*001a*/ 	.short	0x0000


	//----- nvinfo : EIATTR_MAXREG_COUNT
	.align		4
        /*001c*/ 	.byte	0x03, 0x1b
        /*001e*/ 	.short	0x00ff


	//----- nvinfo : EIATTR_NUM_BARRIERS
	.align		4
        /*0020*/ 	.byte	0x02, 0x4c
        /*0022*/ 	.byte	0x01
	.zero		1


	//----- nvinfo : EIATTR_MERCURY_ISA_VERSION
	.align		4
        /*0024*/ 	.byte	0x03, 0x5f
        /*0026*/ 	.short	0x0101


	//----- nvinfo : EIATTR_COOP_GROUP_MASK_REGIDS
	.align		4
        /*0028*/ 	.byte	0x04, 0x29
        /*002a*/ 	.short	(.L_2112 - .L_2111)


	//   ....[0]....
.L_2111:
        /*002c*/ 	.word	0xffffffff


	//   ....[1]....
        /*0030*/ 	.word	0xffffffff


	//   ....[2]....
        /*0034*/ 	.word	0xffffffff


	//   ....[3]....
        /*0038*/ 	.word	0xffffffff


	//   ....[4]....
        /*003c*/ 	.word	0xffffffff


	//   ....[5]....
        /*0040*/ 	.word	0xffffffff


	//   ....[6]....
        /*0044*/ 	.word	0xffffffff


	//   ....[7]....
        /*0048*/ 	.word	0xffffffff


	//   ....[8]....
        /*004c*/ 	.word	0xffffffff


	//   ....[9]....
        /*0050*/ 	.word	0xffffffff


	//   ....[10]....
        /*0054*/ 	.word	0xffffffff


	//   ....[11]....
        /*0058*/ 	.word	0xffffffff


	//   ....[12]....
        /*005c*/ 	.word	0xffffffff


	//   ....[13]....
        /*0060*/ 	.word	0xffffffff


	//   ....[14]....
        /*0064*/ 	.word	0xffffffff


	//   ....[15]....
        /*0068*/ 	.word	0xffffffff


	//   ....[16]....
        /*006c*/ 	.word	0x05000006


	//   ....[17]....
        /*0070*/ 	.word	0x05000006


	//   ....[18]....
        /*0074*/ 	.word	0x05000006


	//   ....[19]....
        /*0078*/ 	.word	0x05000006


	//----- nvinfo : EIATTR_COOP_GROUP_INSTR_OFFSETS
	.align		4
.L_2112:
        /*007c*/ 	.byte	0x04, 0x28
        /*007e*/ 	.short	(.L_2114 - .L_2113)


	//   ....[0]....
.L_2113:
        /*0080*/ 	.word	0x00012f80


	//   ....[1]....
        /*0084*/ 	.word	0x000131f0


	//   ....[2]....
        /*0088*/ 	.word	0x00013230


	//   ....[3]....
        /*008c*/ 	.word	0x000132a0


	//   ....[4]....
        /*0090*/ 	.word	0x00019410


	//   ....[5]....
        /*0094*/ 	.word	0x00019430


	//   ....[6]....
        /*0098*/ 	.word	0x00019460


	//   ....[7]....
        /*009c*/ 	.word	0x00019470


	//   ....[8]....
        /*00a0*/ 	.word	0x0001ffd0


	//   ....[9]....
        /*00a4*/ 	.word	0x00020020


	//   ....[10]....
        /*00a8*/ 	.word	0x00020050


	//   ....[11]....
        /*00ac*/ 	.word	0x00020070


	//   ....[12]....
        /*00b0*/ 	.word	0x00021c00


	//   ....[13]....
        /*00b4*/ 	.word	0x00021c10


	//   ....[14]....
        /*00b8*/ 	.word	0x00021c40


	//   ....[15]....
        /*00bc*/ 	.word	0x00021c50


	//   ....[16]....
        /*00c0*/ 	.word	0x00022ab0


	//   ....[17]....
        /*00c4*/ 	.word	0x00022b20


	//   ....[18]....
        /*00c8*/ 	.word	0x00022b80


	//   ....[19]....
        /*00cc*/ 	.word	0x00022bf0


	//----- nvinfo : EIATTR_VRC_CTA_INIT_COUNT
	.align		4
.L_2114:
        /*00d0*/ 	.byte	0x02, 0x4a
	.zero		1
	.zero		1


	//----- nvinfo : EIATTR_EXIT_INSTR_OFFSETS
	.align		4
        /*00d4*/ 	.byte	0x04, 0x1c
        /*00d6*/ 	.short	(.L_2116 - .L_2115)


	//   ....[0]....
.L_2115:
        /*00d8*/ 	.word	0x000001f0


	//----- nvinfo : EIATTR_CRS_STACK_SIZE
	.align		4
.L_2116:
        /*00dc*/ 	.byte	0x04, 0x1e
        /*00de*/ 	.short	(.L_2118 - .L_2117)
.L_2117:
        /*00e0*/ 	.word	0x00000000


	//----- nvinfo : EIATTR_CBANK_PARAM_SIZE
	.align		4
.L_2118:
        /*00e4*/ 	.byte	0x03, 0x19
        /*00e6*/ 	.short	0x01d0


	//----- nvinfo : EIATTR_PARAM_CBANK
	.align		4
        /*00e8*/ 	.byte	0x04, 0x0a
        /*00ea*/ 	.short	(.L_2120 - .L_2119)
	.align		4
.L_2119:
        /*00ec*/ 	.word	index@(.nv.constant0._ZN5flash24flash_fwd_splitkv_kernelI23Flash_fwd_kernel_traitsILi96ELi64ELi128ELi4ELb0ELb0EN7cutlass10bfloat16_tE19Flash_kernel_traitsILi96ELi64ELi128ELi4ES3_EELb0ELb1ELb1ELb0ELb0ELb1ELb1ELb1EEEvNS_16Flash_fwd_paramsE)
        /*00f0*/ 	.short	0x0380
        /*00f2*/ 	.short	0x01d0


	//----- nvinfo : EIATTR_SW_WAR
	.align		4
.L_2120:
        /*00f4*/ 	.byte	0x04, 0x36
        /*00f6*/ 	.short	(.L_2122 - .L_2121)
.L_2121:
        /*00f8*/ 	.word	0x00000008
.L_2122:


//--------------------- .nv.info._ZN5flash32flash_fwd_splitkv_combine_kernelI23Flash_fwd_kernel_traitsILi96ELi64ELi64ELi4ELb0ELb0EN7cutlass10bfloat16_tE19Flash_kernel_traitsILi96ELi64ELi64ELi4ES3_EELi16ELi7ELb0EEEvNS_16Flash_fwd_paramsE --------------------------
	.section	.nv.info._ZN5flash32flash_fwd_splitkv_combine_kernelI23Flash_fwd_kernel_traitsILi96ELi64ELi64ELi4ELb0ELb0EN7cutlass10bfloat16_tE19Flash_kernel_traitsILi96ELi64ELi64ELi4ES3_EELi16ELi7ELb0EEEvNS_16Flash_fwd_paramsE,"",@"SHT_CUDA_INFO"
	.sectionflags	@""
	.align	4


	//----- nvinfo : EIATTR_CUDA_API_VERSION
	.align		4
        /*0000*/ 	.byte	0x04, 0x37
        /*0002*/ 	.short	(.L_2124 - .L_2123)
.L_2123:
        /*0004*/ 	.word	0x00000082


	//----- nvinfo : EIATTR_KPARAM_INFO
	.align		4
.L_2124:
        /*0008*/ 	.byte	0x04, 0x17
        /*000a*/ 	.short	(.L_2126 - .L_2125)
.L_2125:
        /*000c*/ 	.word	0x00000000
        /*0010*/ 	.short	0x0000
        /*0012*/ 	.short	0x0000
        /*0014*/ 	.byte	0x00, 0xf0, 0x41, 0x07


	//----- nvinfo : EIATTR_SPARSE_MMA_MASK
	.align		4
.L_2126:
        /*0018*/ 	.byte	0x03, 0x50
        /*001a*/ 	.short	0x0000


	//----- nvinfo : EIATTR_MAXREG_COUNT
	.align		4
        /*001c*/ 	.byte	0x03, 0x1b
        /*001e*/ 	.short	0x00ff


	//----- nvinfo : EIATTR_NUM_BARRIERS
	.align		4
        /*0020*/ 	.byte	0x02, 0x4c
        /*0022*/ 	.byte	0x01
	.zero		1


	//----- nvinfo : EIATTR_MERCURY_ISA_VERSION
	.align		4
        /*0024*/ 	.byte	0x03, 0x5f
        /*0026*/ 	.short	0x0101


	//----- nvinfo : EIATTR_COOP_GROUP_MASK_REGIDS
	.align		4
        /*0028*/ 	.byte	0x04, 0x29
        /*002a*/ 	.short	(.L_2128 - .L_2127)


	//   ....[0]....
.L_2127:
        /*002c*/ 	.word	0xffffffff


	//   ....[1]....
        /*0030*/ 	.word	0xffffffff


	//   ....[2]....
        /*0034*/ 	.word	0xffffffff


	//   ....[3]....
        /*0038*/ 	.word	0xffffffff


	//   ....[4]....
        /*003c*/ 	.word	0xffffffff


	//   ....[5]....
        /*0040*/ 	.word	0xffffffff


	//----- nvinfo : EIATTR_COOP_GROUP_INSTR_OFFSETS
	.align		4
.L_2128:
        /*0044*/ 	.byte	0x04, 0x28
        /*0046*/ 	.short	(.L_2130 - .L_2129)


	//   ....[0]....
.L_2129:
        /*0048*/ 	.word	0x00002660


	//   ....[1]....
        /*004c*/ 	.word	0x000026e0


	//   ....[2]....
        /*0050*/ 	.word	0x00002720


	//   ....[3]....
        /*0054*/ 	.word	0x00002c70


	//   ....[4]....
        /*0058*/ 	.word	0x00002ce0


	//   ....[5]....
        /*005c*/ 	.word	0x00002de0


	//----- nvinfo : EIATTR_VRC_CTA_INIT_COUNT
	.align		4
.L_2130:
        /*0060*/ 	.byte	0x02, 0x4a
	.zero		1
	.zero		1


	//----- nvinfo : EIATTR_EXIT_INSTR_OFFSETS
	.align		4
        /*0064*/ 	.byte	0x04, 0x1c
        /*0066*/ 	.short	(.L_2132 - .L_2131)


	//   ....[0]....
.L_2131:
        /*0068*/ 	.word	0x00005470


	//   ....[1]....
        /*006c*/ 	.word	0x00005a20


	//   ....[2]....
        /*0070*/ 	.word	0x00005a40


	//----- nvinfo : EIATTR_CRS_STACK_SIZE
	.align		4
.L_2132:
        /*0074*/ 	.byte	0x04, 0x1e
        /*0076*/ 	.short	(.L_2134 - .L_2133)
.L_2133:
        /*0078*/ 	.word	0x00000000


	//----- nvinfo : EIATTR_CBANK_PARAM_SIZE
	.align		4
.L_2134:
        /*007c*/ 	.byte	0x03, 0x19
        /*007e*/ 	.short	0x01d0


	//----- nvinfo : EIATTR_PARAM_CBANK
	.align		4
        /*0080*/ 	.byte	0x04, 0x0a
        /*0082*/ 	.short	(.L_2136 - .L_2135)
	.align		4
.L_2135:
        /*0084*/ 	.word	index@(.nv.constant0._ZN5flash32flash_fwd_splitkv_combine_kernelI23Flash_fwd_kernel_traitsILi96ELi64ELi64ELi4ELb0ELb0EN7cutlass10bfloat16_tE19Flash_kernel_traitsILi96ELi64ELi64ELi4ES3_EELi16ELi7ELb0EEEvNS_16Flash_fwd_paramsE)
        /*0088*/ 	.short	0x0380
        /*008a*/ 	.short	0x01d0


	//----- nvinfo : EIATTR_SW_WAR
	.align		4
.L_2136:
        /*008c*/ 	.byte	0x04, 0x36
        /*008e*/ 	.short	(.L_2138 - .L_2137)
.L_2137:
        /*0090*/ 	.word	0x00000008
.L_2138:


//--------------------- .nv.info._ZN5flash32flash_fwd_splitkv_combine_kernelI23Flash_fwd_kernel_traitsILi96ELi64ELi64ELi4ELb0ELb0EN7cutlass10bfloat16_tE19Flash_kernel_traitsILi96ELi64ELi64ELi4ES3_EELi16ELi6ELb0EEEvNS_16Flash_fwd_paramsE --------------------------
	.section	.nv.info._ZN5flash32flash_fwd_splitkv_combine_kernelI23Flash_fwd_kernel_traitsILi96ELi64ELi64ELi4ELb0ELb0EN7cutlass10bfloat16_tE19Flash_kernel_traitsILi96ELi64ELi64ELi4ES3_EELi16ELi6ELb0EEEvNS_16Flash_fwd_paramsE,"",@"SHT_CUDA_INFO"
	.sectionflags	@""
	.align	4


	//----- nvinfo : EIATTR_CUDA_API_VERSION
	.align		4
        /*0000*/ 	.byte	0x04, 0x37
        /*0002*/ 	.short	(.L_2140 - .L_2139)
.L_2139:
        /*0004*/ 	.word	0x00000082


	//----- nvinfo : EIATTR_KPARAM_INFO
	.align		4
.L_2140:
        /*0008*/ 	.byte	0x04, 0x17
        /*000a*/ 	.short	(.L_2142 - .L_2141)
.L_2141:
        /*000c*/ 	.word	0x00000000
        /*0010*/ 	.short	0x0000
        /*0012*/ 	.short	0x0000
        /*0014*/ 	.byte	0x00, 0xf0, 0x41, 0x07


	//----- nvinfo : EIATTR_SPARSE_MMA_MASK
	.align		4
.L_2142:
        /*0018*/ 	.byte	0x03, 0x50
        /*001a*/ 	.short	0x0000


	//----- nvinfo : EIATTR_MAXREG_COUNT
	.align		4
        /*001c*/ 	.byte	0x03, 0x1b
        /*001e*/ 	.short	0x00ff


	//----- nvinfo : EIATTR_NUM_BARRIERS
	.align		4
        /*0020*/ 	.byte	0x02, 0x4c
        /*0022*/ 	.byte	0x01
	.zero		1


	//----- nvinfo : EIATTR_MERCURY_ISA_VERSION
	.align		4
        /*0024*/ 	.byte	0x03, 0x5f
        /*0026*/ 	.short	0x0101


	//----- nvinfo : EIATTR_COOP_GROUP_MASK_REGIDS
	.align		4
        /*0028*/ 	.byte	0x04, 0x29
        /*002a*/ 	.short	(.L_2144 - .L_2143)


	//   ....[0]....
.L_2143:
        /*002c*/ 	.word	0xffffffff


	//   ....[1]....
        /*0030*/ 	.word	0xffffffff


	//   ....[2]....
        /*0034*/ 	.word	0xffffffff


	//   ....[3]....
        /*0038*/ 	.word	0xffffffff


	//   ....[4]....
        /*003c*/ 	.word	0xffffffff


	//   ....[5]....
        /*0040*/ 	.word	0xffffffff


	//----- nvinfo : EIATTR_COOP_GROUP_INSTR_OFFSETS
	.align		4
.L_2144:
        /*0044*/ 	.byte	0x04, 0x28
        /*0046*/ 	.short	(.L_2146 - .L_2145)


	//   ....[0]....
.L_2145:
        /*0048*/ 	.word	0x00001f20


	//   ....[1]....
        /*004c*/ 	.word	0x00001fc0


	//   ....[2]....
        /*0050*/ 	.word	0x00002010


	//   ....[3]....
        /*0054*/ 	.word	0x00002360


	//   ....[4]....
        /*0058*/ 	.word	0x000023f0


	//   ....[5]....
        /*005c*/ 	.word	0x000024f0


	//----- nvinfo : EIATTR_VRC_CTA_INIT_COUNT
	.align		4
.L_2146:
        /*0060*/ 	.byte	0x02, 0x4a
	.zero		1
	.zero		1


	//----- nvinfo : EIATTR_EXIT_INSTR_OFFSETS
	.align		4
        /*0064*/ 	.byte	0x04, 0x1c
        /*0066*/ 	.short	(.L_2148 - .L_2147)


	//   ....[0]....
.L_2147:
        /*0068*/ 	.word	0x00004740


	//   ....[1]....
        /*006c*/ 	.word	0x00004d10


	//   ....[2]....
        /*0070*/ 	.word	0x00004d30


	//----- nvinfo : EIATTR_CRS_STACK_SIZE
	.align		4
.L_2148:
        /*0074*/ 	.byte	0x04, 0x1e
        /*0076*/ 	.short	(.L_2150 - .L_2149)
.L_2149:
        /*0078*/ 	.word	0x00000000


	//----- nvinfo : EIATTR_CBANK_PARAM_SIZE
	.align		4
.L_2150:
        /*007c*/ 	.byte	0x03, 0x19
        /*007e*/ 	.short	0x01d0


	//----- nvinfo : EIATTR_PARAM_CBANK
	.align		4
        /*0080*/ 	.byte	0x04, 0x0a
        /*0082*/ 	.short	(.L_2152 - .L_2151)
	.align		4
.L_2151:
        /*0084*/ 	.word	index@(.nv.constant0._ZN5flash32flash_fwd_splitkv_combine_kernelI23Flash_fwd_kernel_traitsILi96ELi64ELi64ELi4ELb0ELb0EN7cutlass10bfloat16_tE19Flash_kernel_traitsILi96ELi64ELi64ELi4ES3_EELi16ELi6ELb0EEEvNS_16Flash_fwd_paramsE)
        /*0088*/ 	.short	0x0380
        /*008a*/ 	.short	0x01d0


	//----- nvinfo : EIATTR_SW_WAR
	.align		4
.L_2152:
        /*008c*/ 	.byte	0x04, 0x36
        /*008e*/ 	.short	(.L_2154 - .L_2153)
.L_2153:
        /*0090*/ 	.word	0x00000008
.L_2154:


//--------------------- .nv.info._ZN5flash32flash_fwd_splitkv_combine_kernelI23Flash_fwd_kernel_traitsILi96ELi64ELi64ELi4ELb0ELb0EN7cutlass10bfloat16_tE19Flash_kernel_traitsILi96ELi64ELi64ELi4ES3_EELi16ELi5ELb0EEEvNS_16Flash_fwd_paramsE --------------------------
	.section	.nv.info._ZN5flash32flash_fwd_splitkv_combine_kernelI23Flash_fwd_kernel_traitsILi96ELi64ELi64ELi4ELb0ELb0EN7cutlass10bfloat16_tE19Flash_kernel_traitsILi96ELi64ELi64ELi4ES3_EELi16ELi5ELb0EEEvNS_16Flash_fwd_paramsE,"",@"SHT_CUDA_INFO"
	.sectionflags	@""
	.align	4


	//----- nvinfo : EIATTR_CUDA_API_VERSION
	.align		4
        /*0000*/ 	.byte	0x04, 0x37
        /*0002*/ 	.short	(.L_2156 - .L_2155)
.L_2155:
        /*0004*/ 	.word	0x00000082


	//----- nvinfo : EIATTR_KPARAM_INFO
	.align		4
.L_2156:
        /*0008*/ 	.byte	0x04, 0x17
        /*000a*/ 	.short	(.L_2158 - .L_2157)
.L_2157:
        /*000c*/ 	.word	0x00000000
        /*0010*/ 	.short	0x0000
        /*0012*/ 	.short	0x0000
        /*0014*/ 	.byte	0x00, 0xf0, 0x41, 0x07


	//----- nvinfo : EIATTR_SPARSE_MMA_MASK
	.align		4
.L_2158:
        /*0018*/ 	.byte	0x03, 0x50
        /*001a*/ 	.short	0x0000


	//----- nvinfo : EIATTR_MAXREG_COUNT
	.align		4
        /*001c*/ 	.byte	0x03, 0x1b
        /*001e*/ 	.short	0x00ff


	//----- nvinfo : EIATTR_NUM_BARRIERS
	.align		4
        /*0020*/ 	.byte	0x02, 0x4c
        /*0022*/ 	.byte	0x01
	.zero		1


	//----- nvinfo : EIATTR_MERCURY_ISA_VERSION
	.align		4
        /*0024*/ 	.byte	0x03, 0x5f
        /*0026*/ 	.short	0x0101


	//----- nvinfo : EIATTR_COOP_GROUP_MASK_REGIDS
	.align		4
        /*0028*/ 	.byte	0x04, 0x29
        /*002a*/ 	.short	(.L_2160 - .L_2159)


	//   ....[0]....
.L_2159:
        /*002c*/ 	.word	0xffffffff


	//   ....[1]....
        /*0030*/ 	.word	0xffffffff


	//   ....[2]....
        /*0034*/ 	.word	0xffffffff


	//   ....[3]....
        /*0038*/ 	.word	0xffffffff


	//   ....[4]....
        /*003c*/ 	.word	0xffffffff


	//   ....[5]....
        /*0040*/ 	.word	0xffffffff


	//----- nvinfo : EIATTR_COOP_GROUP_INSTR_OFFSETS
	.align		4
.L_2160:
        /*0044*/ 	.byte	0x04, 0x28
        /*0046*/ 	.short	(.L_2162 - .L_2161)


	//   ....[0]....
.L_2161:
        /*0048*/ 	.word	0x00001b00


	//   ....[1]....
        /*004c*/ 	.word	0x00001b70


	//   ....[2]....
        /*0050*/ 	.word	0x00001c10


	//   ....[3]....
        /*0054*/ 	.word	0x00001e50


	//   ....[4]....
        /*0058*/ 	.word	0x00001f20


	//   ....[5]....
        /*005c*/ 	.word	0x00001ff0


	//----- nvinfo : EIATTR_VRC_CTA_INIT_COUNT
	.align		4
.L_2162:
        /*0060*/ 	.byte	0x02, 0x4a
	.zero		1
	.zero		1


	//----- nvinfo : EIATTR_EXIT_INSTR_OFFSETS
	.align		4
        /*0064*/ 	.byte	0x04, 0x1c
        /*0066*/ 	.short	(.L_2164 - .L_2163)


	//   ....[0]....
.L_2163:
        /*0068*/ 	.word	0x00003fb0


	//   ....[1]....
        /*006c*/ 	.word	0x00004510


	//   ....[2]....
        /*0070*/ 	.word	0x00004530


	//----- nvinfo : EIATTR_CRS_STACK_SIZE
	.align		4
.L_2164:
        /*0074*/ 	.byte	0x04, 0x1e
        /*0076*/ 	.short	(.L_2166 - .L_2165)
.L_2165:
        /*0078*/ 	.word	0x00000000


	//----- nvinfo : EIATTR_CBANK_PARAM_SIZE
	.align		4
.L_2166:
        /*007c*/ 	.byte	0x03, 0x19
        /*007e*/ 	.short	0x01d0


	//----- nvinfo : EIATTR_PARAM_CBANK
	.align		4
        /*0080*/ 	.byte	0x04, 0x0a
        /*0082*/ 	.short	(.L_2168 - .L_2167)
	.align		4
.L_2167:
        /*0084*/ 	.word	index@(.nv.constant0._ZN5flash32flash_fwd_splitkv_combine_kernelI23Flash_fwd_kernel_traitsILi96ELi64ELi64ELi4ELb0ELb0EN7cutlass10bfloat16_tE19Flash_kernel_traitsILi96ELi64ELi64ELi4ES3_EELi16ELi5ELb0EEEvNS_16Flash_fwd_paramsE)
        /*0088*/ 	.short	0x0380
        /*008a*/ 	.short	0x01d0


	//----- nvinfo : EIATTR_SW_WAR
	.align		4
.L_2168:
        /*008c*/ 	.byte	0x04, 0x36
        /*008e*/ 	.short	(.L_2170 - .L_2169)
.L_2169:
        /*0090*/ 	.word	0x00000008
.L_2170:


//--------------------- .nv.info._ZN5flash32flash_fwd_splitkv_combine_kernelI23Flash_fwd_kernel_traitsILi96ELi64ELi64ELi4ELb0ELb0EN7cutlass10bfloat16_tE19Flash_kernel_traitsILi96ELi64ELi64ELi4ES3_EELi16ELi4ELb0EEEvNS_16Flash_fwd_paramsE --------------------------
	.section	.nv.info._ZN5flash32flash_fwd_splitkv_combine_kernelI23Flash_fwd_kernel_traitsILi96ELi64ELi64ELi4ELb0ELb0EN7cutlass10bfloat16_tE19Flash_kernel_traitsILi96ELi64ELi64ELi4ES3_EELi16ELi4ELb0EEEvNS_16Flash_fwd_paramsE,"",@"SHT_CUDA_INFO"
	.sectionflags	@""
	.align	4


	//----- nvinfo : EIATTR_CUDA_API_VERSION
	.align		4
        /*0000*/ 	.byte	0x04, 0x37
        /*0002*/ 	.short	(.L_2172 - .L_2171)
.L_2171:
        /*0004*/ 	.word	0x00000082


	//----- nvinfo : EIATTR_KPARAM_INFO
	.align		4
.L_2172:
        /*0008*/ 	.byte	0x04, 0x17
        /*000a*/ 	.short	(.L_2174 - .L_2173)
.L_2173:
        /*000c*/ 	.word	0x00000000
        /*0010*/ 	.short	0x0000
        /*0012*/ 	.short	0x0000
        /*0014*/ 	.byte	0x00, 0xf0, 0x41, 0x07


	//----- nvinfo : EIATTR_SPARSE_MMA_MASK
	.align		4
.L_2174:
        /*0018*/ 	.byte	0x03, 0x50
        /*001a*/ 	.short	0x0000


	//----- nvinfo : EIATTR_MAXREG_COUNT
	.align		4
        /*001c*/ 	.byte	0x03, 0x1b
        /*001e*/ 	.short	0x00ff


	//----- nvinfo : EIATTR_NUM_BARRIERS
	.align		4
        /*0020*/ 	.byte	0x02, 0x4c
        /*0022*/ 	.byte	0x01
	.zero		1


	//----- nvinfo : EIATTR_MERCURY_ISA_VERSION
	.align		4
        /*0024*/ 	.byte	0x03, 0x5f
        /*0026*/ 	.short	0x0101


	//----- nvinfo : EIATTR_COOP_GROUP_MASK_REGIDS
	.align		4
        /*0028*/ 	.byte	0x04, 0x29
        /*002a*/ 	.short	(.L_2176 - .L_2175)


	//   ....[0]....
.L_2175:
        /*002c*/ 	.word	0xffffffff


	//   ....[1]....
        /*0030*/ 	.word	0xffffffff


	//   ....[2]....
        /*0034*/ 	.word	0xffffffff


	//   ....[3]....
        /*0038*/ 	.word	0xffffffff


	//   ....[4]....
        /*003c*/ 	.word	0xffffffff


	//   ....[5]....
        /*0040*/ 	.word	0xffffffff


	//----- nvinfo : EIATTR_COOP_GROUP_INSTR_OFFSETS
	.align		4
.L_2176:
        /*0044*/ 	.byte	0x04, 0x28
        /*0046*/ 	.short	(.L_2178 - .L_2177)


	//   ....[0]....
.L_2177:
        /*0048*/ 	.word	0x000018f0


	//   ....[1]....
        /*004c*/ 	.word	0x00001960


	//   ....[2]....
        /*0050*/ 	.word	0x000019b0


	//   ....[3]....
        /*0054*/ 	.word	0x00001b40


	//   ....[4]....
        /*0058*/ 	.word	0x00001bb0


	//   ....[5]....
        /*005c*/ 	.word	0x00001cd0


	//----- nvinfo : EIATTR_VRC_CTA_INIT_COUNT
	.align		4
.L_2178:
        /*0060*/ 	.byte	0x02, 0x4a
	.zero		1
	.zero		1


	//----- nvinfo : EIATTR_EXIT_INSTR_OFFSETS
	.align		4
        /*0064*/ 	.byte	0x04, 0x1c
        /*0066*/ 	.short	(.L_2180 - .L_2179)


	//   ....[0]....
.L_2179:
        /*0068*/ 	.word	0x00003c50


	//   ....[1]....
        /*006c*/ 	.word	0x000041b0


	//   ....[2]....
        /*0070*/ 	.word	0x000041d0


	//----- nvinfo : EIATTR_CRS_STACK_SIZE
	.align		4
.L_2180:
        /*0074*/ 	.byte	0x04, 0x1e
        /*0076*/ 	.short	(.L_2182 - .L_2181)
.L_2181:
        /*0078*/ 	.word	0x00000000


	//----- nvinfo : EIATTR_CBANK_PARAM_SIZE
	.align		4
.L_2182:
        /*007c*/ 	.byte	0x03, 0x19
        /*007e*/ 	.short	0x01d0


	//----- nvinfo : EIATTR_PARAM_CBANK
	.align		4
        /*0080*/ 	.byte	0x04, 0x0a
        /*0082*/ 	.short	(.L_2184 - .L_2183)
	.align		4
.L_2183:
        /*0084*/ 	.word	index@(.nv.constant0._ZN5flash32flash_fwd_splitkv_combine_kernelI23Flash_fwd_kernel_traitsILi96ELi64ELi64ELi4ELb0ELb0EN7cutlass10bfloat16_tE19Flash_kernel_traitsILi96ELi64ELi64ELi4ES3_EELi16ELi4ELb0EEEvNS_16Flash_fwd_paramsE)
        /*0088*/ 	.short	0x0380
        /*008a*/ 	.short	0x01d0


	//----- nvinfo : EIATTR_SW_WAR
	.align		4
.L_2184:
        /*008c*/ 	.byte	0x04, 0x36
        /*008e*/ 	.short	(.L_2186 - .L_2185)
.L_2185:
        /*0090*/ 	.word	0x00000008
.L_2186:


//--------------------- .nv.info._ZN5flash32flash_fwd_splitkv_combine_kernelI23Flash_fwd_kernel_traitsILi96ELi64ELi64ELi4ELb0ELb0EN7cutlass10bfloat16_tE19Flash_kernel_traitsILi96ELi64ELi64ELi4ES3_EELi16ELi3ELb0EEEvNS_16Flash_fwd_paramsE --------------------------
	.section	.nv.info._ZN5flash32flash_fwd_splitkv_combine_kernelI23Flash_fwd_kernel_traitsILi96ELi64ELi64ELi4ELb0ELb0EN7cutlass10bfloat16_tE19Flash_kernel_traitsILi96ELi64ELi64ELi4ES3_EELi16ELi3ELb0EEEvNS_16Flash_fwd_paramsE,"",@"SHT_CUDA_INFO"
	.sectionflags	@""
	.align	4


	//----- nvinfo : EIATTR_CUDA_API_VERSION
	.align		4
        /*0000*/ 	.byte	0x04, 0x37
        /*0002*/ 	.short	(.L_2188 - .L_2187)
.L_2187:
        /*0004*/ 	.word	0x00000082


	//----- nvinfo : EIATTR_KPARAM_INFO
	.align		4
.L_2188:
        /*0008*/ 	.byte	0x04, 0x17
        /*000a*/ 	.short	(.L_2190 - .L_2189)
.L_2189:
        /*000c*/ 	.word	0x00000000
        /*0010*/ 	.short	0x0000
        /*0012*/ 	.short	0x0000
        /*0014*/ 	.byte	0x00, 0xf0, 0x41, 0x07


	//----- nvinfo : EIATTR_SPARSE_MMA_MASK
	.align		4
.L_2190:
        /*0018*/ 	.byte	0x03, 0x50
        /*001a*/ 	.short	0x0000


	//----- nvinfo : EIATTR_MAXREG_COUNT
	.align		4
        /*001c*/ 	.byte	0x03, 0x1b
        /*001e*/ 	.short	0x00ff


	//----- nvinfo : EIATTR_NUM_BARRIERS
	.align		4
        /*0020*/ 	.byte	0x02, 0x4c
        /*0022*/ 	.byte	0x01
	.zero		1


	//----- nvinfo : EIATTR_MERCURY_ISA_VERSION
	.align		4
        /*0024*/ 	.byte	0x03, 0x5f
        /*0026*/ 	.short	0x0101


	//----- nvinfo : EIATTR_COOP_GROUP_MASK_REGIDS
	.align		4
        /*0028*/ 	.byte	0x04, 0x29
        /*002a*/ 	.short	(.L_2192 - .L_2191)


	//   ....[0]....
.L_2191:
        /*002c*/ 	.word	0xffffffff


	//   ....[1]....
        /*0030*/ 	.word	0xffffffff


	//   ....[2]....
        /*0034*/ 	.word	0xffffffff


	//   ....[3]....
        /*0038*/ 	.word	0xffffffff


	//   ....[4]....
        /*003c*/ 	.word	0xffffffff


	//   ....[5]....
        /*0040*/ 	.word	0xffffffff


	//----- nvinfo : EIATTR_COOP_GROUP_INSTR_OFFSETS
	.align		4
.L_2192:
        /*0044*/ 	.byte	0x04, 0x28
        /*0046*/ 	.short	(.L_2194 - .L_2193)


	//   ....[0]....
.L_2193:
        /*0048*/ 	.word	0x00001a40


	//   ....[1]....
        /*004c*/ 	.word	0x00001a90


	//   ....[2]....
        /*0050*/ 	.word	0x00001ac0


	//   ....[3]....
        /*0054*/ 	.word	0x00001bc0


	//   ....[4]....
        /*0058*/ 	.word	0x00001ca0


	//   ....[5]....
        /*005c*/ 	.word	0x00001d00


	//----- nvinfo : EIATTR_VRC_CTA_INIT_COUNT
	.align		4
.L_2194:
        /*0060*/ 	.byte	0x02, 0x4a
	.zero		1
	.zero		1


	//----- nvinfo : EIATTR_EXIT_INSTR_OFFSETS
	.align		4
        /*0064*/ 	.byte	0x04, 0x1c
        /*0066*/ 	.short	(.L_2196 - .L_2195)


	//   ....[0]....
.L_2195:
        /*0068*/ 	.word	0x00003b40


	//   ....[1]....
        /*006c*/ 	.word	0x000040a0


	//   ....[2]....
        /*0070*/ 	.word	0x000040c0


	//----- nvinfo : EIATTR_CRS_STACK_SIZE
	.align		4
.L_2196:
        /*0074*/ 	.byte	0x04, 0x1e
        /*0076*/ 	.short	(.L_2198 - .L_2197)
.L_2197:
        /*0078*/ 	.word	0x00000000


	//----- nvinfo : EIATTR_CBANK_PARAM_SIZE
	.align		4
.L_2198:
        /*007c*/ 	.byte	0x03, 0x19
        /*007e*/ 	.short	0x01d0


	//----- nvinfo : EIATTR_PARAM_CBANK
	.align		4
        /*0080*/ 	.byte	0x04, 0x0a
        /*0082*/ 	.short	(.L_2200 - .L_2199)
	.align		4
.L_2199:
        /*0084*/ 	.word	index@(.nv.constant0._ZN5flash32flash_fwd_splitkv_combine_kernelI23Flash_fwd_kernel_traitsILi96ELi64ELi64ELi4ELb0ELb0EN7cutlass10bfloat16_tE19Flash_kernel_traitsILi96ELi64ELi64ELi4ES3_EELi16ELi3ELb0EEEvNS_16Flash_fwd_paramsE)
        /*0088*/ 	.short	0x0380
        /*008a*/ 	.short	0x01d0


	//----- nvinfo : EIATTR_SW_WAR
	.align		4
.L_2200:
        /*008c*/ 	.byte	0x04, 0x36
        /*008e*/ 	.short	(.L_2202 - .L_2201)
.L_2201:
        /*0090*/ 	.word	0x00000008
.L_2202:


//--------------------- .nv.info._ZN5flash32flash_fwd_splitkv_combine_kernelI23Flash_fwd_kernel_traitsILi96ELi64ELi64ELi4ELb0ELb0EN7cutlass10bfloat16_tE19Flash_kernel_traitsILi96ELi64ELi64ELi4ES3_EELi16ELi2ELb0EEEvNS_16Flash_fwd_paramsE --------------------------
	.section	.nv.info._ZN5flash32flash_fwd_splitkv_combine_kernelI23Flash_fwd_kernel_traitsILi96ELi64ELi64ELi4ELb0ELb0EN7cutlass10bfloat16_tE19Flash_kernel_traitsILi96ELi64ELi64ELi4ES3_EELi16ELi2ELb0EEEvNS_16Flash_fwd_paramsE,"",@"SHT_CUDA_INFO"
	.sectionflags	@""
	.align	4


	//----- nvinfo : EIATTR_CUDA_API_VERSION
	.align		4
        /*0000*/ 	.byte	0x04, 0x37
        /*0002*/ 	.short	(.L_2204 - .L_2203)
.L_2203:
        /*0004*/ 	.word	0x00000082


	//----- nvinfo : EIATTR_KPARAM_INFO
	.align		4
.L_2204:
        /*0008*/ 	.byte	0x04, 0x17
        /*000a*/ 	.short	(.L_2206 - .L_2205)
.L_2205:
        /*000c*/ 	.word	0x00000000
        /*0010*/ 	.short	0x0000
        /*0012*/ 	.short	0x0000
        /*0014*/ 	.byte	0x00, 0xf0, 0x41, 0x07


	//----- nvinfo : EIATTR_SPARSE_MMA_MASK
	.align		4
.L_2206:
        /*0018*/ 	.byte	0x03, 0x50
        /*001a*/ 	.short	0x0000


	//----- nvinfo : EIATTR_MAXREG_COUNT
	.align		4
        /*001c*/ 	.byte	0x03, 0x1b
        /*001e*/ 	.short	0x00ff


	//----- nvinfo : EIATTR_NUM_BARRIERS
	.align		4
        /*0020*/ 	.byte	0x02, 0x4c
        /*0022*/ 	.byte	0x01
	.zero		1


	//----- nvinfo : EIATTR_MERCURY_ISA_VERSION
	.align		4
        /*0024*/ 	.byte	0x03, 0x5f
        /*0026*/ 	.short	0x0101


	//----- nvinfo : EIATTR_COOP_GROUP_MASK_REGIDS
	.align		4
        /*0028*/ 	.byte	0x04, 0x29
        /*002a*/ 	.short	(.L_2208 - .L_2207)


	//   ....[0]....
.L_2207:
        /*002c*/ 	.word	0xffffffff


	//   ....[1]....
        /*0030*/ 	.word	0xffffffff


	//   ....[2]....
        /*0034*/ 	.word	0xffffffff


	//   ....[3]....
        /*0038*/ 	.word	0xffffffff


	//----- nvinfo : EIATTR_COOP_GROUP_INSTR_OFFSETS
	.align		4
.L_2208:
        /*003c*/ 	.byte	0x04, 0x28
        /*003e*/ 	.short	(.L_2210 - .L_2209)


	//   ....[0]....
.L_2209:
        /*0040*/ 	.word	0x00001a30


	//   ....[1]....
        /*0044*/ 	.word	0x00001af0


	//   ....[2]....
        /*0048*/ 	.word	0x00001c20


	//   ....[3]....
        /*004c*/ 	.word	0x00001c50


	//----- nvinfo : EIATTR_VRC_CTA_INIT_COUNT
	.align		4
.L_2210:
        /*0050*/ 	.byte	0x02, 0x4a
	.zero		1
	.zero		1


	//----- nvinfo : EIATTR_EXIT_INSTR_OFFSETS
	.align		4
        /*0054*/ 	.byte	0x04, 0x1c
        /*0056*/ 	.short	(.L_2212 - .L_2211)


	//   ....[0]....
.L_2211:
        /*0058*/ 	.word	0x00003af0


	//   ....[1]....
        /*005c*/ 	.word	0x00004050


	//   ....[2]....
        /*0060*/ 	.word	0x00004070


	//----- nvinfo : EIATTR_CRS_STACK_SIZE
	.align		4
.L_2212:
        /*0064*/ 	.byte	0x04, 0x1e
        /*0066*/ 	.short	(.L_2214 - .L_2213)
.L_2213:
        /*0068*/ 	.word	0x00000000


	//----- nvinfo : EIATTR_CBANK_PARAM_SIZE
	.align		4
.L_2214:
        /*006c*/ 	.byte	0x03, 0x19
        /*006e*/ 	.short	0x01d0


	//----- nvinfo : EIATTR_PARAM_CBANK
	.align		4
        /*0070*/ 	.byte	0x04, 0x0a
        /*0072*/ 	.short	(.L_2216 - .L_2215)
	.align		4
.L_2215:
        /*0074*/ 	.word	index@(.nv.constant0._ZN5flash32flash_fwd_splitkv_combine_kernelI23Flash_fwd_kernel_traitsILi96ELi64ELi64ELi4ELb0ELb0EN7cutlass10bfloat16_tE19Flash_kernel_traitsILi96ELi64ELi64ELi4ES3_EELi16ELi2ELb0EEEvNS_16Flash_fwd_paramsE)
        /*0078*/ 	.short	0x0380
        /*007a*/ 	.short	0x01d0


	//----- nvinfo : EIATTR_SW_WAR
	.align		4
.L_2216:
        /*007c*/ 	.byte	0x04, 0x36
        /*007e*/ 	.short	(.L_2218 - .L_2217)
.L_2217:
        /*0080*/ 	.word	0x00000008
.L_2218:


//--------------------- .nv.info._ZN5flash32flash_fwd_splitkv_combine_kernelI23Flash_fwd_kernel_traitsILi96ELi64ELi64ELi4ELb0ELb0EN7cutlass10bfloat16_tE19Flash_kernel_traitsILi96ELi64ELi64ELi4ES3_EELi16ELi1ELb0EEEvNS_16Flash_fwd_paramsE --------------------------
	.section	.nv.info._ZN5flash32flash_fwd_splitkv_combine_kernelI23Flash_fwd_kernel_traitsILi96ELi64ELi64ELi4ELb0ELb0EN7cutlass10bfloat16_tE19Flash_kernel_traitsILi96ELi64ELi64ELi4ES3_EELi16ELi1ELb0EEEvNS_16Flash_fwd_paramsE,"",@"SHT_CUDA_INFO"
	.sectionflags	@""
	.align	4


	//----- nvinfo : EIATTR_CUDA_API_VERSION
	.align		4
        /*0000*/ 	.byte	0x04, 0x37
        /*0002*/ 	.short	(.L_2220 - .L_2219)
.L_2219:
        /*0004*/ 	.word	0x00000082


	//----- nvinfo : EIATTR_KPARAM_INFO
	.align		4
.L_2220:
        /*0008*/ 	.byte	0x04, 0x17
        /*000a*/ 	.short	(.L_2222 - .L_2221)
.L_2221:
        /*000c*/ 	.word	0x00000000
        /*0010*/ 	.short	0x0000
        /*0012*/ 	.short	0x0000
        /*0014*/ 	.byte	0x00, 0xf0, 0x41, 0x07


	//----- nvinfo : EIATTR_SPARSE_MMA_MASK
	.align		4
.L_2222:
        /*0018*/ 	.byte	0x03, 0x50
        /*001a*/ 	.short	0x0000


	//----- nvinfo : EIATTR_MAXREG_COUNT
	.align		4
        /*001c*/ 	.byte	0x03, 0x1b
        /*001e*/ 	.short	0x00ff


	//----- nvinfo : EIATTR_NUM_BARRIERS
	.align		4
        /*0020*/ 	.byte	0x02, 0x4c
        /*0022*/ 	.byte	0x01
	.zero		1


	//----- nvinfo : EIATTR_MERCURY_ISA_VERSION
	.align		4
        /*0024*/ 	.byte	0x03, 0x5f
        /*0026*/ 	.short	0x0101


	//----- nvinfo : EIATTR_COOP_GROUP_MASK_REGIDS
	.align		4
        /*0028*/ 	.byte	0x04, 0x29
        /*002a*/ 	.short	(.L_2224 - .L_2223)


	//   ....[0]....
.L_2223:
        /*002c*/ 	.word	0xffffffff


	//   ....[1]....
        /*0030*/ 	.word	0xffffffff


	//----- nvinfo : EIATTR_COOP_GROUP_INSTR_OFFSETS
	.align		4
.L_2224:
        /*0034*/ 	.byte	0x04, 0x28
        /*0036*/ 	.short	(.L_2226 - .L_2225)


	//   ....[0]....
.L_2225:
        /*0038*/ 	.word	0x00001a90


	//   ....[1]....
        /*003c*/ 	.word	0x00001cc0


	//----- nvinfo : EIATTR_VRC_CTA_INIT_COUNT
	.align		4
.L_2226:
        /*0040*/ 	.byte	0x02, 0x4a
	.zero		1
	.zero		1


	//----- nvinfo : EIATTR_EXIT_INSTR_OFFSETS
	.align		4
        /*0044*/ 	.byte	0x04, 0x1c
        /*0046*/ 	.short	(.L_2228 - .L_2227)


	//   ....[0]....
.L_2227:
        /*0048*/ 	.word	0x00003ac0


	//   ....[1]....
        /*004c*/ 	.word	0x00004020


	//   ....[2]....
        /*0050*/ 	.word	0x00004040


	//----- nvinfo : EIATTR_CRS_STACK_SIZE
	.align		4
.L_2228:
        /*0054*/ 	.byte	0x04, 0x1e
        /*0056*/ 	.short	(.L_2230 - .L_2229)
.L_2229:
        /*0058*/ 	.word	0x00000000


	//----- nvinfo : EIATTR_CBANK_PARAM_SIZE
	.align		4
.L_2230:
        /*005c*/ 	.byte	0x03, 0x19
        /*005e*/ 	.short	0x01d0


	//----- nvinfo : EIATTR_PARAM_CBANK
	.align		4
        /*0060*/ 	.byte	0x04, 0x0a
        /*0062*/ 	.short	(.L_2232 - .L_2231)
	.align		4
.L_2231:
        /*0064*/ 	.word	index@(.nv.constant0._ZN5flash32flash_fwd_splitkv_combine_kernelI23Flash_fwd_kernel_traitsILi96ELi64ELi64ELi4ELb0ELb0EN7cutlass10bfloat16_tE19Flash_kernel_traitsILi96ELi64ELi64ELi4ES3_EELi16ELi1ELb0EEEvNS_16Flash_fwd_paramsE)
        /*0068*/ 	.short	0x0380
        /*006a*/ 	.short	0x01d0


	//----- nvinfo : EIATTR_SW_WAR
	.align		4
.L_2232:
        /*006c*/ 	.byte	0x04, 0x36
        /*006e*/ 	.short	(.L_2234 - .L_2233)
.L_2233:
        /*0070*/ 	.word	0x00000008
.L_2234:


//--------------------- .nv.info._ZN5flash32flash_fwd_splitkv_combine_kernelI23Flash_fwd_kernel_traitsILi96ELi64ELi64ELi4ELb0ELb0EN7cutlass10bfloat16_tE19Flash_kernel_traitsILi96ELi64ELi64ELi4ES3_EELi16ELi7ELb1EEEvNS_16Flash_fwd_paramsE --------------------------
	.section	.nv.info._ZN5flash32flash_fwd_splitkv_combine_kernelI23Flash_fwd_kernel_traitsILi96ELi64ELi64ELi4ELb0ELb0EN7cutlass10bfloat16_tE19Flash_kernel_traitsILi96ELi64ELi64ELi4ES3_EELi16ELi7ELb1EEEvNS_16Flash_fwd_paramsE,"",@"SHT_CUDA_INFO"
	.sectionflags	@""
	.align	4


	//----- nvinfo : EIATTR_CUDA_API_VERSION
	.align		4
        /*0000*/ 	.byte	0x04, 0x37
        /*0002*/ 	.short	(.L_2236 - .L_2235)
.L_2235:
        /*0004*/ 	.word	0x00000082


	//----- nvinfo : EIATTR_KPARAM_INFO
	.align		4
.L_2236:
        /*0008*/ 	.byte	0x04, 0x17
        /*000a*/ 	.short	(.L_2238 - .L_2237)
.L_2237:
        /*000c*/ 	.word	0x00000000
        /*0010*/ 	.short	0x0000
        /*0012*/ 	.short	0x0000
        /*0014*/ 	.byte	0x00, 0xf0, 0x41, 0x07


	//----- nvinfo : EIATTR_SPARSE_MMA_MASK
	.align		4
.L_2238:
        /*0018*/ 	.byte	0x03, 0x50
        /*001a*/ 	.short	0x0000


	//----- nvinfo : EIATTR_MAXREG_COUNT
	.align		4
        /*001c*/ 	.byte	0x03, 0x1b
        /*001e*/ 	.short	0x00ff


	//----- nvinfo : EIATTR_NUM_BARRIERS
	.align		4
        /*0020*/ 	.byte	0x02, 0x4c
        /*0022*/ 	.byte	0x01
	.zero		1


	//----- nvinfo : EIATTR_MERCURY_ISA_VERSION
	.align		4
        /*0024*/ 	.byte	0x03, 0x5f
        /*0026*/ 	.short	0x0101


	//----- nvinfo : EIATTR_COOP_GROUP_MASK_REGIDS
	.align		4
        /*0028*/ 	.byte	0x04, 0x29
        /*002a*/ 	.short	(.L_2240 - .L_2239)


	//   ....[0]....
.L_2239:
        /*002c*/ 	.word	0xffffffff


	//   ....[1]....
        /*0030*/ 	.word	0xffffffff


	//   ....[2]....
        /*0034*/ 	.word	0xffffffff


	//   ....[3]....
        /*0038*/ 	.word	0xffffffff


	//   ....[4]....
        /*003c*/ 	.word	0xffffffff


	//   ....[5]....
        /*0040*/ 	.word	0xffffffff


	//----- nvinfo : EIATTR_COOP_GROUP_INSTR_OFFSETS
	.align		4
.L_2240:
        /*0044*/ 	.byte	0x04, 0x28
        /*0046*/ 	.short	(.L_2242 - .L_2241)


	//   ....[0]....
.L_2241:
        /*0048*/ 	.word	0x00002680


	//   ....[1]....
        /*004c*/ 	.word	0x000026e0


	//   ....[2]....
        /*0050*/ 	.word	0x00002730


	//   ....[3]....
        /*0054*/ 	.word	0x00002c70


	//   ....[4]....
        /*0058*/ 	.word	0x00002d20


	//   ....[5]....
        /*005c*/ 	.word	0x00002e10


	//----- nvinfo : EIATTR_VRC_CTA_INIT_COUNT
	.align		4
.L_2242:
        /*0060*/ 	.byte	0x02, 0x4a
	.zero		1
	.zero		1


	//----- nvinfo : EIATTR_EXIT_INSTR_OFFSETS
	.align		4
        /*0064*/ 	.byte	0x04, 0x1c
        /*0066*/ 	.short	(.L_2244 - .L_2243)


	//   ....[0]....
.L_2243:
        /*0068*/ 	.word	0x00005420


	//   ....[1]....
        /*006c*/ 	.word	0x00005980


	//----- nvinfo : EIATTR_CRS_STACK_SIZE
	.align		4
.L_2244:
        /*0070*/ 	.byte	0x04, 0x1e
        /*0072*/ 	.short	(.L_2246 - .L_2245)
.L_2245:
        /*0074*/ 	.word	0x00000000


	//----- nvinfo : EIATTR_CBANK_PARAM_SIZE
	.align		4
.L_2246:
        /*0078*/ 	.byte	0x03, 0x19
        /*007a*/ 	.short	0x01d0


	//----- nvinfo : EIATTR_PARAM_CBANK
	.align		4
        /*007c*/ 	.byte	0x04, 0x0a
        /*007e*/ 	.short	(.L_2248 - .L_2247)
	.align		4
.L_2247:
        /*0080*/ 	.word	index@(.nv.constant0._ZN5flash32flash_fwd_splitkv_combine_kernelI23Flash_fwd_kernel_traitsILi96ELi64ELi64ELi4ELb0ELb0EN7cutlass10bfloat16_tE19Flash_kernel_traitsILi96ELi64ELi64ELi4ES3_EELi16ELi7ELb1EEEvNS_16Flash_fwd_paramsE)
        /*0084*/ 	.short	0x0380
        /*0086*/ 	.short	0x01d0


	//----- nvinfo : EIATTR_SW_WAR
	.align		4
.L_2248:
        /*0088*/ 	.byte	0x04, 0x36
        /*008a*/ 	.short	(.L_2250 - .L_2249)
.L_2249:
        /*008c*/ 	.word	0x00000008
.L_2250:


//--------------------- .nv.info._ZN5flash32flash_fwd_splitkv_combine_kernelI23Flash_fwd_kernel_traitsILi96ELi64ELi64ELi4ELb0ELb0EN7cutlass10bfloat16_tE19Flash_kernel_traitsILi96ELi64ELi64ELi4ES3_EELi16ELi6ELb1EEEvNS_16Flash_fwd_paramsE --------------------------
	.section	.nv.info._ZN5flash32flash_fwd_splitkv_combine_kernelI23Flash_fwd_kernel_traitsILi96ELi64ELi64ELi4ELb0ELb0EN7cutlass10bfloat16_tE19Flash_kernel_traitsILi96ELi64ELi64ELi4ES3_EELi16ELi6ELb1EEEvNS_16Flash_fwd_paramsE,"",@"SHT_CUDA_INFO"
	.sectionflags	@""
	.align	4


	//----- nvinfo : EIATTR_CUDA_API_VERSION
	.align		4
        /*0000*/ 	.byte	0x04, 0x37
        /*0002*/ 	.short	(.L_2252 - .L_2251)
.L_2251:
        /*0004*/ 	.word	0x00000082


	//----- nvinfo : EIATTR_KPARAM_INFO
	.align		4
.L_2252:
        /*0008*/ 	.byte	0x04, 0x17
        /*000a*/ 	.short	(.L_2254 - .L_2253)
.L_2253:
        /*000c*/ 	.word	0x00000000
        /*0010*/ 	.short	0x0000
        /*0012*/ 	.short	0x0000
        /*0014*/ 	.byte	0x00, 0xf0, 0x41, 0x07


	//----- nvinfo : EIATTR_SPARSE_MMA_MASK
	.align		4
.L_2254:
        /*0018*/ 	.byte	0x03, 0x50
        /*001a*/ 	.short	0x0000


	//----- nvinfo : EIATTR_MAXREG_COUNT
	.align		4
        /*001c*/ 	.byte	0x03, 0x1b
        /*001e*/ 	.short	0x00ff


	//----- nvinfo : EIATTR_NUM_BARRIERS
	.align		4
        /*0020*/ 	.byte	0x02, 0x4c
        /*0022*/ 	.byte	0x01
	.zero		1


	//----- nvinfo : EIATTR_MERCURY_ISA_VERSION
	.align		4
        /*0024*/ 	.byte	0x03, 0x5f
        /*0026*/ 	.short	0x0101


	//----- nvinfo : EIATTR_COOP_GROUP_MASK_REGIDS
	.align		4
        /*0028*/ 	.byte	0x04, 0x29
        /*002a*/ 	.short	(.L_2256 - .L_2255)


	//   ....[0]....
.L_2255:
        /*002c*/ 	.word	0xffffffff


	//   ....[1]....
        /*0030*/ 	.word	0xffffffff


	//   ....[2]....
        /*0034*/ 	.word	0xffffffff


	//   ....[3]....
        /*0038*/ 	.word	0xffffffff


	//   ....[4]....
        /*003c*/ 	.word	0xffffffff


	//   ....[5]....
        /*0040*/ 	.word	0xffffffff


	//----- nvinfo : EIATTR_COOP_GROUP_INSTR_OFFSETS
	.align		4
.L_2256:
        /*0044*/ 	.byte	0x04, 0x28
        /*0046*/ 	.short	(.L_2258 - .L_2257)


	//   ....[0]....
.L_2257:
        /*0048*/ 	.word	0x00001ea0


	//   ....[1]....
        /*004c*/ 	.word	0x00001f70


	//   ....[2]....
        /*0050*/ 	.word	0x00001fd0


	//   ....[3]....
        /*0054*/ 	.word	0x00002340


	//   ....[4]....
        /*0058*/ 	.word	0x00002360


	//   ....[5]....
        /*005c*/ 	.word	0x000023a0


	//----- nvinfo : EIATTR_VRC_CTA_INIT_COUNT
	.align		4
.L_2258:
        /*0060*/ 	.byte	0x02, 0x4a
	.zero		1
	.zero		1


	//----- nvinfo : EIATTR_EXIT_INSTR_OFFSETS
	.align		4
        /*0064*/ 	.byte	0x04, 0x1c
        /*0066*/ 	.short	(.L_2260 - .L_2259)


	//   ....[0]....
.L_2259:
        /*0068*/ 	.word	0x000045a0


	//   ....[1]....
        /*006c*/ 	.word	0x00004b00


	//----- nvinfo : EIATTR_CRS_STACK_SIZE
	.align		4
.L_2260:
        /*0070*/ 	.byte	0x04, 0x1e
        /*0072*/ 	.short	(.L_2262 - .L_2261)
.L_2261:
        /*0074*/ 	.word	0x00000000


	//----- nvinfo : EIATTR_CBANK_PARAM_SIZE
	.align		4
.L_2262:
        /*0078*/ 	.byte	0x03, 0x19
        /*007a*/ 	.short	0x01d0


	//----- nvinfo : EIATTR_PARAM_CBANK
	.align		4
        /*007c*/ 	.byte	0x04, 0x0a
        /*007e*/ 	.short	(.L_2264 - .L_2263)
	.align		4
.L_2263:
        /*0080*/ 	.word	index@(.nv.constant0._ZN5flash32flash_fwd_splitkv_combine_kernelI23Flash_fwd_kernel_traitsILi96ELi64ELi64ELi4ELb0ELb0EN7cutlass10bfloat16_tE19Flash_kernel_traitsILi96ELi64ELi64ELi4ES3_EELi16ELi6ELb1EEEvNS_16Flash_fwd_paramsE)
        /*0084*/ 	.short	0x0380
        /*0086*/ 	.short	0x01d0


	//----- nvinfo : EIATTR_SW_WAR
	.align		4
.L_2264:
        /*0088*/ 	.byte	0x04, 0x36
        /*008a*/ 	.short	(.L_2266 - .L_2265)
.L_2265:
        /*008c*/ 	.word	0x00000008
.L_2266:


//--------------------- .nv.info._ZN5flash32flash_fwd_splitkv_combine_kernelI23Flash_fwd_kernel_traitsILi96ELi64ELi64ELi4ELb0ELb0EN7cutlass10bfloat16_tE19Flash_kernel_traitsILi96ELi64ELi64ELi4ES3_EELi16ELi5ELb1EEEvNS_16Flash_fwd_paramsE --------------------------
	.section	.nv.info._ZN5flash32flash_fwd_splitkv_combine_kernelI23Flash_fwd_kernel_traitsILi96ELi64ELi64ELi4ELb0ELb0EN7cutlass10bfloat16_tE19Flash_kernel_traitsILi96ELi64ELi64ELi4ES3_EELi16ELi5ELb1EEEvNS_16Flash_fwd_paramsE,"",@"SHT_CUDA_INFO"
	.sectionflags	@""
	.align	4


	//----- nvinfo : EIATTR_CUDA_API_VERSION
	.align		4
        /*0000*/ 	.byte	0x04, 0x37
        /*0002*/ 	.short	(.L_2268 - .L_2267)
.L_2267:
        /*0004*/ 	.word	0x00000082


	//----- nvinfo : EIATTR_KPARAM_INFO
	.align		4
.L_2268:
        /*0008*/ 	.byte	0x04, 0x17
        /*000a*/ 	.short	(.L_2270 - .L_2269)
.L_2269:
        /*000c*/ 	.word	0x00000000
        /*0010*/ 	.short	0x0000
        /*0012*/ 	.short	0x0000
        /*0014*/ 	.byte	0x00, 0xf0, 0x41, 0x07


	//----- nvinfo : EIATTR_SPARSE_MMA_MASK
	.align		4
.L_2270:
        /*0018*/ 	.byte	0x03, 0x50
        /*001a*/ 	.short	0x0000


	//----- nvinfo : EIATTR_MAXREG_COUNT
	.align		4
        /*001c*/ 	.byte	0x03, 0x1b
        /*001e*/ 	.short	0x00ff


	//----- nvinfo : EIATTR_NUM_BARRIERS
	.align		4
        /*0020*/ 	.byte	0x02, 0x4c
        /*0022*/ 	.byte	0x01
	.zero		1


	//----- nvinfo : EIATTR_MERCURY_ISA_VERSION
	.align		4
        /*0024*/ 	.byte	0x03, 0x5f
        /*0026*/ 	.short	0x0101


	//----- nvinfo : EIATTR_COOP_GROUP_MASK_REGIDS
	.align		4
        /*0028*/ 	.byte	0x04, 0x29
        /*002a*/ 	.short	(.L_2272 - .L_2271)


	//   ....[0]....
.L_2271:
        /*002c*/ 	.word	0xffffffff


	//   ....[1]....
        /*0030*/ 	.word	0xffffffff


	//   ....[2]....
        /*0034*/ 	.word	0xffffffff


	//   ....[3]....
        /*0038*/ 	.word	0xffffffff


	//   ....[4]....
        /*003c*/ 	.word	0xffffffff


	//   ....[5]....
        /*0040*/ 	.word	0xffffffff


	//----- nvinfo : EIATTR_COOP_GROUP_INSTR_OFFSETS
	.align		4
.L_2272:
        /*0044*/ 	.byte	0x04, 0x28
        /*0046*/ 	.short	(.L_2274 - .L_2273)


	//   ....[0]....
.L_2273:
        /*0048*/ 	.word	0x00001a00


	//   ....[1]....
        /*004c*/ 	.word	0x00001a90


	//   ....[2]....
        /*0050*/ 	.word	0x00001ae0


	//   ....[3]....
        /*0054*/ 	.word	0x00001d00


	//   ....[4]....
        /*0058*/ 	.word	0x00001d70


	//   ....[5]....
        /*005c*/ 	.word	0x00001e90


	//----- nvinfo : EIATTR_VRC_CTA_INIT_COUNT
	.align		4
.L_2274:
        /*0060*/ 	.byte	0x02, 0x4a
	.zero		1
	.zero		1


	//----- nvinfo : EIATTR_EXIT_INSTR_OFFSETS
	.align		4
        /*0064*/ 	.byte	0x04, 0x1c
        /*0066*/ 	.short	(.L_2276 - .L_2275)


	//   ....[0]....
.L_2275:
        /*0068*/ 	.word	0x00003ef0


	//   ....[1]....
        /*006c*/ 	.word	0x00004430


	//----- nvinfo : EIATTR_CRS_STACK_SIZE
	.align		4
.L_2276:
        /*0070*/ 	.byte	0x04, 0x1e
        /*0072*/ 	.short	(.L_2278 - .L_2277)
.L_2277:
        /*0074*/ 	.word	0x00000000


	//----- nvinfo : EIATTR_CBANK_PARAM_SIZE
	.align		4
.L_2278:
        /*0078*/ 	.byte	0x03, 0x19
        /*007a*/ 	.short	0x01d0


	//----- nvinfo : EIATTR_PARAM_CBANK
	.align		4
        /*007c*/ 	.byte	0x04, 0x0a
        /*007e*/ 	.short	(.L_2280 - .L_2279)
	.align		4
.L_2279:
        /*0080*/ 	.word	index@(.nv.constant0._ZN5flash32flash_fwd_splitkv_combine_kernelI23Flash_fwd_kernel_traitsILi96ELi64ELi64ELi4ELb0ELb0EN7cutlass10bfloat16_tE19Flash_kernel_traitsILi96ELi64ELi64ELi4ES3_EELi16ELi5ELb1EEEvNS_16Flash_fwd_paramsE)
        /*0084*/ 	.short	0x0380
        /*0086*/ 	.short	0x01d0


	//----- nvinfo : EIATTR_SW_WAR
	.align		4
.L_2280:
        /*0088*/ 	.byte	0x04, 0x36
        /*008a*/ 	.short	(.L_2282 - .L_2281)
.L_2281:
        /*008c*/ 	.word	0x00000008
.L_2282:


//--------------------- .nv.info._ZN5flash32flash_fwd_splitkv_combine_kernelI23Flash_fwd_kernel_traitsILi96ELi64ELi64ELi4ELb0ELb0EN7cutlass10bfloat16_tE19Flash_kernel_traitsILi96ELi64ELi64ELi4ES3_EELi16ELi4ELb1EEEvNS_16Flash_fwd_paramsE --------------------------
	.section	.nv.info._ZN5flash32flash_fwd_splitkv_combine_kernelI23Flash_fwd_kernel_traitsILi96ELi64ELi64ELi4ELb0ELb0EN7cutlass10bfloat16_tE19Flash_kernel_traitsILi96ELi64ELi64ELi4ES3_EELi16ELi4ELb1EEEvNS_16Flash_fwd_paramsE,"",@"SHT_CUDA_INFO"
	.sectionflags	@""
	.align	4


	//----- nvinfo : EIATTR_CUDA_API_VERSION
	.align		4
        /*0000*/ 	.byte	0x04, 0x37
        /*0002*/ 	.short	(.L_2284 - .L_2283)
.L_2283:
        /*0004*/ 	.word	0x00000082


	//----- nvinfo : EIATTR_KPARAM_INFO
	.align		4
.L_2284:
        /*0008*/ 	.byte	0x04, 0x17
        /*000a*/ 	.short	(.L_2286 - .L_2285)
.L_2285:
        /*000c*/ 	.word	0x00000000
        /*0010*/ 	.short	0x0000
        /*0012*/ 	.short	0x0000
        /*0014*/ 	.byte	0x00, 0xf0, 0x41, 0x07


	//----- nvinfo : EIATTR_SPARSE_MMA_MASK
	.align		4
.L_2286:
        /*0018*/ 	.byte	0x03, 0x50
        /*001a*/ 	.short	0x0000


	//----- nvinfo : EIATTR_MAXREG_COUNT
	.align		4
        /*001c*/ 	.byte	0x03, 0x1b
        /*001e*/ 	.short	0x00ff


	//----- nvinfo : EIATTR_NUM_BARRIERS
	.align		4
        /*0020*/ 	.byte	0x02, 0x4c
        /*0022*/ 	.byte	0x01
	.zero		1


	//----- nvinfo : EIATTR_MERCURY_ISA_VERSION
	.align		4
        /*0024*/ 	.byte	0x03, 0x5f
        /*0026*/ 	.short	0x0101


	//----- nvinfo : EIATTR_COOP_GROUP_MASK_REGIDS
	.align		4
        /*0028*/ 	.byte	0x04, 0x29
        /*002a*/ 	.short	(.L_2288 - .L_2287)


	//   ....[0]....
.L_2287:
        /*002c*/ 	.word	0xffffffff


	//   ....[1]....
        /*0030*/ 	.word	0xffffffff


	//   ....[2]....
        /*0034*/ 	.word	0xffffffff


	//   ....[3]....
        /*0038*/ 	.word	0xffffffff


	//   ....[4]....
        /*003c*/ 	.word	0xffffffff


	//   ....[5]....
        /*0040*/ 	.word	0xffffffff


	//----- nvinfo : EIATTR_COOP_GROUP_INSTR_OFFSETS
	.align		4
.L_2288:
        /*0044*/ 	.byte	0x04, 0x28
        /*0046*/ 	.short	(.L_2290 - .L_2289)


	//   ....[0]....
.L_2289:
        /*0048*/ 	.word	0x000018f0


	//   ....[1]....
        /*004c*/ 	.word	0x00001960


	//   ....[2]....
        /*0050*/ 	.word	0x000019b0


	//   ....[3]....
        /*0054*/ 	.word	0x00001b40


	//   ....[4]....
        /*0058*/ 	.word	0x00001bb0


	//   ....[5]....
        /*005c*/ 	.word	0x00001cd0


	//----- nvinfo : EIATTR_VRC_CTA_INIT_COUNT
	.align		4
.L_2290:
        /*0060*/ 	.byte	0x02, 0x4a
	.zero		1
	.zero		1


	//----- nvinfo : EIATTR_EXIT_INSTR_OFFSETS
	.align		4
        /*0064*/ 	.byte	0x04, 0x1c
        /*0066*/ 	.short	(.L_2292 - .L_2291)


	//   ....[0]....
.L_2291:
        /*0068*/ 	.word	0x00003d00


	//   ....[1]....
        /*006c*/ 	.word	0x00004240


	//----- nvinfo : EIATTR_CRS_STACK_SIZE
	.align		4
.L_2292:
        /*0070*/ 	.byte	0x04, 0x1e
        /*0072*/ 	.short	(.L_2294 - .L_2293)
.L_2293:
        /*0074*/ 	.word	0x00000000


	//----- nvinfo : EIATTR_CBANK_PARAM_SIZE
	.align		4
.L_2294:
        /*0078*/ 	.byte	0x03, 0x19
        /*007a*/ 	.short	0x01d0


	//----- nvinfo : EIATTR_PARAM_CBANK
	.align		4
        /*007c*/ 	.byte	0x04, 0x0a
        /*007e*/ 	.short	(.L_2296 - .L_2295)
	.align		4
.L_2295:
        /*0080*/ 	.word	index@(.nv.constant0._ZN5flash32flash_fwd_splitkv_combine_kernelI23Flash_fwd_kernel_traitsILi96ELi64ELi64ELi4ELb0ELb0EN7cutlass10bfloat16_tE19Flash_kernel_traitsILi96ELi64ELi64ELi4ES3_EELi16ELi4ELb1EEEvNS_16Flash_fwd_paramsE)
        /*0084*/ 	.short	0x0380
        /*0086*/ 	.short	0x01d0


	//----- nvinfo : EIATTR_SW_WAR
	.align		4
.L_2296:
        /*0088*/ 	.byte	0x04, 0x36
        /*008a*/ 	.short	(.L_2298 - .L_2297)
.L_2297:
        /*008c*/ 	.word	0x00000008
.L_2298:


//--------------------- .nv.info._ZN5flash32flash_fwd_splitkv_combine_kernelI23Flash_fwd_kernel_traitsILi96ELi64ELi64ELi4ELb0ELb0EN7cutlass10bfloat16_tE19Flash_kernel_traitsILi96ELi64ELi64ELi4ES3_EELi16ELi3ELb1EEEvNS_16Flash_fwd_paramsE --------------------------
	.section	.nv.info._ZN5flash32flash_fwd_splitkv_combine_kernelI23Flash_fwd_kernel_traitsILi96ELi64ELi64ELi4ELb0ELb0EN7cutlass10bfloat16_tE19Flash_kernel_traitsILi96ELi64ELi64ELi4ES3_EELi16ELi3ELb1EEEvNS_16Flash_fwd_paramsE,"",@"SHT_CUDA_INFO"
	.sectionflags	@""
	.align	4


	//----- nvinfo : EIATTR_CUDA_API_VERSION
	.align		4
        /*0000*/ 	.byte	0x04, 0x37
        /*0002*/ 	.short	(.L_2300 - .L_2299)
.L_2299:
        /*0004*/ 	.word	0x00000082


	//----- nvinfo : EIATTR_KPARAM_INFO
	.align		4
.L_2300:
        /*0008*/ 	.byte	0x04, 0x17
        /*000a*/ 	.short	(.L_2302 - .L_2301)
.L_2301:
        /*000c*/ 	.word	0x00000000
        /*0010*/ 	.short	0x0000
        /*0012*/ 	.short	0x0000
        /*0014*/ 	.byte	0x00, 0xf0, 0x41, 0x07


	//----- nvinfo : EIATTR_SPARSE_MMA_MASK
	.align		4
.L_2302:
        /*0018*/ 	.byte	0x03, 0x50
        /*001a*/ 	.short	0x0000


	//----- nvinfo : EIATTR_MAXREG_COUNT
	.align		4
        /*001c*/ 	.byte	0x03, 0x1b
        /*001e*/ 	.short	0x00ff


	//----- nvinfo : EIATTR_NUM_BARRIERS
	.align		4
        /*0020*/ 	.byte	0x02, 0x4c
        /*0022*/ 	.byte	0x01
	.zero		1


	//----- nvinfo : EIATTR_MERCURY_ISA_VERSION
	.align		4
        /*0024*/ 	.byte	0x03, 0x5f
        /*0026*/ 	.short	0x0101


	//----- nvinfo : EIATTR_COOP_GROUP_MASK_REGIDS
	.align		4
        /*0028*/ 	.byte	0x04, 0x29
        /*002a*/ 	.short	(.L_2304 - .L_2303)


	//   ....[0]....
.L_2303:
        /*002c*/ 	.word	0xffffffff


	//   ....[1]....
        /*0030*/ 	.word	0xffffffff


	//   ....[2]....
        /*0034*/ 	.word	0xffffffff


	//   ....[3]....
        /*0038*/ 	.word	0xffffffff


	//   ....[4]....
        /*003c*/ 	.word	0xffffffff


	//   ....[5]....
        /*0040*/ 	.word	0xffffffff


	//----- nvinfo : EIATTR_COOP_GROUP_INSTR_OFFSETS
	.align		4
.L_2304:
        /*0044*/ 	.byte	0x04, 0x28
        /*0046*/ 	.short	(.L_2306 - .L_2305)


	//   ....[0]....
.L_2305:
        /*0048*/ 	.word	0x00001a10


	//   ....[1]....
        /*004c*/ 	.word	0x00001a90


	//   ....[2]....
        /*0050*/ 	.word	0x00001ad0


	//   ....[3]....
        /*0054*/ 	.word	0x00001bf0


	//   ....[4]....
        /*0058*/ 	.word	0x00001cd0


	//   ....[5]....
        /*005c*/ 	.word	0x00001d00


	//----- nvinfo : EIATTR_VRC_CTA_INIT_COUNT
	.align		4
.L_2306:
        /*0060*/ 	.byte	0x02, 0x4a
	.zero		1
	.zero		1


	//----- nvinfo : EIATTR_EXIT_INSTR_OFFSETS
	.align		4
        /*0064*/ 	.byte	0x04, 0x1c
        /*0066*/ 	.short	(.L_2308 - .L_2307)


	//   ....[0]....
.L_2307:
        /*0068*/ 	.word	0x00003b70


	//   ....[1]....
        /*006c*/ 	.word	0x000040b0


	//----- nvinfo : EIATTR_CRS_STACK_SIZE
	.align		4
.L_2308:
        /*0070*/ 	.byte	0x04, 0x1e
        /*0072*/ 	.short	(.L_2310 - .L_2309)
.L_2309:
        /*0074*/ 	.word	0x00000000


	//----- nvinfo : EIATTR_CBANK_PARAM_SIZE
	.align		4
.L_2310:
        /*0078*/ 	.byte	0x03, 0x19
        /*007a*/ 	.short	0x01d0


	//----- nvinfo : EIATTR_PARAM_CBANK
	.align		4
        /*007c*/ 	.byte	0x04, 0x0a
        /*007e*/ 	.short	(.L_2312 - .L_2311)
	.align		4
.L_2311:
        /*0080*/ 	.word	index@(.nv.constant0._ZN5flash32flash_fwd_splitkv_combine_kernelI23Flash_fwd_kernel_traitsILi96ELi64ELi64ELi4ELb0ELb0EN7cutlass10bfloat16_tE19Flash_kernel_traitsILi96ELi64ELi64ELi4ES3_EELi16ELi3ELb1EEEvNS_16Flash_fwd_paramsE)
        /*0084*/ 	.short	0x0380
        /*0086*/ 	.short	0x01d0


	//----- nvinfo : EIATTR_SW_WAR
	.align		4
.L_2312:
        /*0088*/ 	.byte	0x04, 0x36
        /*008a*/ 	.short	(.L_2314 - .L_2313)
.L_2313:
        /*008c*/ 	.word	0x00000008
.L_2314:


//--------------------- .nv.info._ZN5flash32flash_fwd_splitkv_combine_kernelI23Flash_fwd_kernel_traitsILi96ELi64ELi64ELi4ELb0ELb0EN7cutlass10bfloat16_tE19Flash_kernel_traitsILi96ELi64ELi64ELi4ES3_EELi16ELi2ELb1EEEvNS_16Flash_fwd_paramsE --------------------------
	.section	.nv.info._ZN5flash32flash_fwd_splitkv_combine_kernelI23Flash_fwd_kernel_traitsILi96ELi64ELi64ELi4ELb0ELb0EN7cutlass10bfloat16_tE19Flash_kernel_traitsILi96ELi64ELi64ELi4ES3_EELi16ELi2ELb1EEEvNS_16Flash_fwd_paramsE,"",@"SHT_CUDA_INFO"
	.sectionflags	@""
	.align	4


	//----- nvinfo : EIATTR_CUDA_API_VERSION
	.align		4
        /*0000*/ 	.byte	0x04, 0x37
        /*0002*/ 	.short	(.L_2316 - .L_2315)
.L_2315:
        /*0004*/ 	.word	0x00000082


	//----- nvinfo : EIATTR_KPARAM_INFO
	.align		4
.L_2316:
        /*0008*/ 	.byte	0x04, 0x17
        /*000a*/ 	.short	(.L_2318 - .L_2317)
.L_2317:
        /*000c*/ 	.word	0x00000000
        /*0010*/ 	.short	0x0000
        /*0012*/ 	.short	0x0000
        /*0014*/ 	.byte	0x00, 0xf0, 0x41, 0x07


	//----- nvinfo : EIATTR_SPARSE_MMA_MASK
	.align		4
.L_2318:
        /*0018*/ 	.byte	0x03, 0x50
        /*001a*/ 	.short	0x0000


	//----- nvinfo : EIATTR_MAXREG_COUNT
	.align		4
        /*001c*/ 	.byte	0x03, 0x1b
        /*001e*/ 	.short	0x00ff


	//----- nvinfo : EIATTR_NUM_BARRIERS
	.align		4
        /*0020*/ 	.byte	0x02, 0x4c
        /*0022*/ 	.byte	0x01
	.zero		1


	//----- nvinfo : EIATTR_MERCURY_ISA_VERSION
	.align		4
        /*0024*/ 	.byte	0x03, 0x5f
        /*0026*/ 	.short	0x0101


	//----- nvinfo : EIATTR_COOP_GROUP_MASK_REGIDS
	.align		4
        /*0028*/ 	.byte	0x04, 0x29
        /*002a*/ 	.short	(.L_2320 - .L_2319)


	//   ....[0]....
.L_2319:
        /*002c*/ 	.word	0xffffffff


	//   ....[1]....
        /*0030*/ 	.word	0xffffffff


	//   ....[2]....
        /*0034*/ 	.word	0xffffffff


	//   ....[3]....
        /*0038*/ 	.word	0xffffffff


	//----- nvinfo : EIATTR_COOP_GROUP_INSTR_OFFSETS
	.align		4
.L_2320:
        /*003c*/ 	.byte	0x04, 0x28
        /*003e*/ 	.short	(.L_2322 - .L_2321)


	//   ....[0]....
.L_2321:
        /*0040*/ 	.word	0x00001a00


	//   ....[1]....
        /*0044*/ 	.word	0x00001ab0


	//   ....[2]....
        /*0048*/ 	.word	0x00001bf0


	//   ....[3]....
        /*004c*/ 	.word	0x00001c20


	//----- nvinfo : EIATTR_VRC_CTA_INIT_COUNT
	.align		4
.L_2322:
        /*0050*/ 	.byte	0x02, 0x4a
	.zero		1
	.zero		1


	//----- nvinfo : EIATTR_EXIT_INSTR_OFFSETS
	.align		4
        /*0054*/ 	.byte	0x04, 0x1c
        /*0056*/ 	.short	(.L_2324 - .L_2323)


	//   ....[0]....
.L_2323:
        /*0058*/ 	.word	0x00003b30


	//   ....[1]....
        /*005c*/ 	.word	0x00004060


	//----- nvinfo : EIATTR_CRS_STACK_SIZE
	.align		4
.L_2324:
        /*0060*/ 	.byte	0x04, 0x1e
        /*0062*/ 	.short	(.L_2326 - .L_2325)
.L_2325:
        /*0064*/ 	.word	0x00000000


	//----- nvinfo : EIATTR_CBANK_PARAM_SIZE
	.align		4
.L_2326:
        /*0068*/ 	.byte	0x03, 0x19
        /*006a*/ 	.short	0x01d0


	//----- nvinfo : EIATTR_PARAM_CBANK
	.align		4
        /*006c*/ 	.byte	0x04, 0x0a
        /*006e*/ 	.short	(.L_2328 - .L_2327)
	.align		4
.L_2327:
        /*0070*/ 	.word	index@(.nv.constant0._ZN5flash32flash_fwd_splitkv_combine_kernelI23Flash_fwd_kernel_traitsILi96ELi64ELi64ELi4ELb0ELb0EN7cutlass10bfloat16_tE19Flash_kernel_traitsILi96ELi64ELi64ELi4ES3_EELi16ELi2ELb1EEEvNS_16Flash_fwd_paramsE)
        /*0074*/ 	.short	0x0380
        /*0076*/ 	.short	0x01d0


	//----- nvinfo : EIATTR_SW_WAR
	.align		4
.L_2328:
        /*0078*/ 	.byte	0x04, 0x36
        /*007a*/ 	.short	(.L_2330 - .L_2329)
.L_2329:
        /*007c*/ 	.word	0x00000008
.L_2330:


//--------------------- .nv.info._ZN5flash32flash_fwd_splitkv_combine_kernelI23Flash_fwd_kernel_traitsILi96ELi64ELi64ELi4ELb0ELb0EN7cutlass10bfloat16_tE19Flash_kernel_traitsILi96ELi64ELi64ELi4ES3_EELi16ELi1ELb1EEEvNS_16Flash_fwd_paramsE --------------------------
	.section	.nv.info._ZN5flash32flash_fwd_splitkv_combine_kernelI23Flash_fwd_kernel_traitsILi96ELi64ELi64ELi4ELb0ELb0EN7cutlass10bfloat16_tE19Flash_kernel_traitsILi96ELi64ELi64ELi4ES3_EELi16ELi1ELb1EEEvNS_16Flash_fwd_paramsE,"",@"SHT_CUDA_INFO"
	.sectionflags	@""
	.align	4


	//----- nvinfo : EIATTR_CUDA_API_VERSION
	.align		4
        /*0000*/ 	.byte	0x04, 0x37
        /*0002*/ 	.short	(.L_2332 - .L_2331)
.L_2331:
        /*0004*/ 	.word	0x00000082


	//----- nvinfo : EIATTR_KPARAM_INFO
	.align		4
.L_2332:
        /*0008*/ 	.byte	0x04, 0x17
        /*000a*/ 	.short	(.L_2334 - .L_2333)
.L_2333:
        /*000c*/ 	.word	0x00000000
        /*0010*/ 	.short	0x0000
        /*0012*/ 	.short	0x0000
        /*0014*/ 	.byte	0x00, 0xf0, 0x41, 0x07


	//----- nvinfo : EIATTR_SPARSE_MMA_MASK
	.align		4
.L_2334:
        /*0018*/ 	.byte	0x03, 0x50
        /*001a*/ 	.short	0x0000


	//----- nvinfo : EIATTR_MAXREG_COUNT
	.align		4
        /*001c*/ 	.byte	0x03, 0x1b
        /*001e*/ 	.short	0x00ff


	//----- nvinfo : EIATTR_NUM_BARRIERS
	.align		4
        /*0020*/ 	.byte	0x02, 0x4c
        /*0022*/ 	.byte	0x01
	.zero		1


	//----- nvinfo : EIATTR_MERCURY_ISA_VERSION
	.align		4
        /*0024*/ 	.byte	0x03, 0x5f
        /*0026*/ 	.short	0x0101


	//----- nvinfo : EIATTR_COOP_GROUP_MASK_REGIDS
	.align		4
        /*0028*/ 	.byte	0x04, 0x29
        /*002a*/ 	.short	(.L_2336 - .L_2335)


	//   ....[0]....
.L_2335:
        /*002c*/ 	.word	0xffffffff


	//   ....[1]....
        /*0030*/ 	.word	0xffffffff


	//----- nvinfo : EIATTR_COOP_GROUP_INSTR_OFFSETS
	.align		4
.L_2336:
        /*0034*/ 	.byte	0x04, 0x28
        /*0036*/ 	.short	(.L_2338 - .L_2337)


	//   ....[0]....
.L_2337:
        /*0038*/ 	.word	0x00001a20


	//   ....[1]....
        /*003c*/ 	.word	0x00001c50


	//----- nvinfo : EIATTR_VRC_CTA_INIT_COUNT
	.align		4
.L_2338:
        /*0040*/ 	.byte	0x02, 0x4a
	.zero		1
	.zero		1


	//----- nvinfo : EIATTR_EXIT_INSTR_OFFSETS
	.align		4
        /*0044*/ 	.byte	0x04, 0x1c
        /*0046*/ 	.short	(.L_2340 - .L_2339)


	//   ....[0]....
.L_2339:
        /*0048*/ 	.word	0x00003b10


	//   ....[1]....
        /*004c*/ 	.word	0x00004040


	//----- nvinfo : EIATTR_CRS_STACK_SIZE
	.align		4
.L_2340:
        /*0050*/ 	.byte	0x04, 0x1e
        /*0052*/ 	.short	(.L_2342 - .L_2341)
.L_2341:
        /*0054*/ 	.word	0x00000000


	//----- nvinfo : EIATTR_CBANK_PARAM_SIZE
	.align		4
.L_2342:
        /*0058*/ 	.byte	0x03, 0x19
        /*005a*/ 	.short	0x01d0


	//----- nvinfo : EIATTR_PARAM_CBANK
	.align		4
        /*005c*/ 	.byte	0x04, 0x0a
        /*005e*/ 	.short	(.L_2344 - .L_2343)
	.align		4
.L_2343:
        /*0060*/ 	.word	index@(.nv.constant0._ZN5flash32flash_fwd_splitkv_combine_kernelI23Flash_fwd_kernel_traitsILi96ELi64ELi64ELi4ELb0ELb0EN7cutlass10bfloat16_tE19Flash_kernel_traitsILi96ELi64ELi64ELi4ES3_EELi16ELi1ELb1EEEvNS_16Flash_fwd_paramsE)
        /*0064*/ 	.short	0x0380
        /*0066*/ 	.short	0x01d0


	//----- nvinfo : EIATTR_SW_WAR
	.align		4
.L_2344:
        /*0068*/ 	.byte	0x04, 0x36
        /*006a*/ 	.short	(.L_2346 - .L_2345)
.L_2345:
        /*006c*/ 	.word	0x00000008
.L_2346:


//--------------------- .nv.info._ZN5flash24flash_fwd_splitkv_kernelI23Flash_fwd_kernel_traitsILi96ELi64ELi64ELi4ELb0ELb0EN7cutlass10bfloat16_tE19Flash_kernel_traitsILi96ELi64ELi64ELi4ES3_EELb0ELb0ELb0ELb0ELb1ELb0ELb0ELb0EEEvNS_16Flash_fwd_paramsE --------------------------
	.section	.nv.info._ZN5flash24flash_fwd_splitkv_kernelI23Flash_fwd_kernel_traitsILi96ELi64ELi64ELi4ELb0ELb0EN7cutlass10bfloat16_tE19Flash_kernel_traitsILi96ELi64ELi64ELi4ES3_EELb0ELb0ELb0ELb0ELb1ELb0ELb0ELb0EEEvNS_16Flash_fwd_paramsE,"",@"SHT_CUDA_INFO"
	.sectionflags	@""
	.align	4


	//----- nvinfo : EIATTR_CUDA_API_VERSION
	.align		4
        /*0000*/ 	.byte	0x04, 0x37
        /*0002*/ 	.short	(.L_2348 - .L_2347)
.L_2347:
        /*0004*/ 	.word	0x00000082


	//----- nvinfo : EIATTR_KPARAM_INFO
	.align		4
.L_2348:
        /*0008*/ 	.byte	0x04, 0x17
        /*000a*/ 	.short	(.L_2350 - .L_2349)
.L_2349:
        /*000c*/ 	.word	0x00000000
        /*0010*/ 	.short	0x0000
        /*0012*/ 	.short	0x0000
        /*0014*/ 	.byte	0x00, 0xf0, 0x41, 0x07


	//----- nvinfo : EIATTR_SPARSE_MMA_MASK
	.align		4
.L_2350:
        /*0018*/ 	.byte	0x03, 0x50
        /*001a*/ 	.short	0x0000


	//----- nvinfo : EIATTR_MAXREG_COUNT
	.align		4
        /*001c*/ 	.byte	0x03, 0x1b
        /*001e*/ 	.short	0x00ff


	//----- nvinfo : EIATTR_NUM_BARRIERS
	.align		4
        /*0020*/ 	.byte	0x02, 0x4c
        /*0022*/ 	.byte	0x01
	.zero		1


	//----- nvinfo : EIATTR_MERCURY_ISA_VERSION
	.align		4
        /*0024*/ 	.byte	0x03, 0x5f
        /*0026*/ 	.short	0x0101


	//----- nvinfo : EIATTR_COOP_GROUP_MASK_REGIDS
	.align		4
        /*0028*/ 	.byte	0x04, 0x29
        /*002a*/ 	.short	(.L_2352 - .L_2351)


	//   ....[0]....
.L_2351:
        /*002c*/ 	.word	0xffffffff


	//   ....[1]....
        /*0030*/ 	.word	0xffffffff


	//   ....[2]....
        /*0034*/ 	.word	0xffffffff


	//   ....[3]....
        /*0038*/ 	.word	0xffffffff


	//   ....[4]....
        /*003c*/ 	.word	0xffffffff


	//   ....[5]....
        /*0040*/ 	.word	0xffffffff


	//   ....[6]....
        /*0044*/ 	.word	0xffffffff


	//   ....[7]....
        /*0048*/ 	.word	0xffffffff


	//   ....[8]....
        /*004c*/ 	.word	0xffffffff


	//   ....[9]....
        /*0050*/ 	.word	0xffffffff


	//   ....[10]....
        /*0054*/ 	.word	0xffffffff


	//   ....[11]....
        /*0058*/ 	.word	0xffffffff


	//   ....[12]....
        /*005c*/ 	.word	0x05000004


	//   ....[13]....
        /*0060*/ 	.word	0x05000004


	//   ....[14]....
        /*0064*/ 	.word	0x05000004


	//   ....[15]....
        /*0068*/ 	.word	0x05000004


	//----- nvinfo : EIATTR_COOP_GROUP_INSTR_OFFSETS
	.align		4
.L_2352:
        /*006c*/ 	.byte	0x04, 0x28
        /*006e*/ 	.short	(.L_2354 - .L_2353)


	//   ....[0]....
.L_2353:
        /*0070*/ 	.word	0x00003110


	//   ....[1]....
        /*0074*/ 	.word	0x00003130


	//   ....[2]....
        /*0078*/ 	.word	0x000031b0


	//   ....[3]....
        /*007c*/ 	.word	0x000031c0


	//   ....[4]....
        /*0080*/ 	.word	0x00005240


	//   ....[5]....
        /*0084*/ 	.word	0x00005270


	//   ....[6]....
        /*0088*/ 	.word	0x000052a0


	//   ....[7]....
        /*008c*/ 	.word	0x000052b0


	//   ....[8]....
        /*0090*/ 	.word	0x000062f0


	//   ....[9]....
        /*0094*/ 	.word	0x00006300


	//   ....[10]....
        /*0098*/ 	.word	0x00006330


	//   ....[11]....
        /*009c*/ 	.word	0x00006340


	//   ....[12]....
        /*00a0*/ 	.word	0x000070e0


	//   ....[13]....
        /*00a4*/ 	.word	0x00007150


	//   ....[14]....
        /*00a8*/ 	.word	0x000071b0


	//   ....[15]....
        /*00ac*/ 	.word	0x00007220


	//----- nvinfo : EIATTR_VRC_CTA_INIT_COUNT
	.align		4
.L_2354:
        /*00b0*/ 	.byte	0x02, 0x4a
	.zero		1
	.zero		1


	//----- nvinfo : EIATTR_EXIT_INSTR_OFFSETS
	.align		4
        /*00b4*/ 	.byte	0x04, 0x1c
        /*00b6*/ 	.short	(.L_2356 - .L_2355)


	//   ....[0]....
.L_2355:
        /*00b8*/ 	.word	0x00000090


	//----- nvinfo : EIATTR_CRS_STACK_SIZE
	.align		4
.L_2356:
        /*00bc*/ 	.byte	0x04, 0x1e
        /*00be*/ 	.short	(.L_2358 - .L_2357)
.L_2357:
        /*00c0*/ 	.word	0x00000000


	//----- nvinfo : EIATTR_CBANK_PARAM_SIZE
	.align		4
.L_2358:
        /*00c4*/ 	.byte	0x03, 0x19
        /*00c6*/ 	.short	0x01d0


	//----- nvinfo : EIATTR_PARAM_CBANK
	.align		4
        /*00c8*/ 	.byte	0x04, 0x0a
        /*00ca*/ 	.short	(.L_2360 - .L_2359)
	.align		4
.L_2359:
        /*00cc*/ 	.word	index@(.nv.constant0._ZN5flash24flash_fwd_splitkv_kernelI23Flash_fwd_kernel_traitsILi96ELi64ELi64ELi4ELb0ELb0EN7cutlass10bfloat16_tE19Flash_kernel_traitsILi96ELi64ELi64ELi4ES3_EELb0ELb0ELb0ELb0ELb1ELb0ELb0ELb0EEEvNS_16Flash_fwd_paramsE)
        /*00d0*/ 	.short	0x0380
        /*00d2*/ 	.short	0x01d0


	//----- nvinfo : EIATTR_SW_WAR
	.align		4
.L_2360:
        /*00d4*/ 	.byte	0x04, 0x36
        /*00d6*/ 	.short	(.L_2362 - .L_2361)
.L_2361:
        /*00d8*/ 	.word	0x00000008
.L_2362:


//--------------------- .nv.info._ZN5flash24flash_fwd_splitkv_kernelI23Flash_fwd_kernel_traitsILi96ELi64ELi64ELi4ELb0ELb0EN7cutlass10bfloat16_tE19Flash_kernel_traitsILi96ELi64ELi64ELi4ES3_EELb0ELb0ELb0ELb0ELb1ELb1ELb0ELb0EEEvNS_16Flash_fwd_paramsE --------------------------
	.section	.nv.info._ZN5flash24flash_fwd_splitkv_kernelI23Flash_fwd_kernel_traitsILi96ELi64ELi64ELi4ELb0ELb0EN7cutlass10bfloat16_tE19Flash_kernel_traitsILi96ELi64ELi64ELi4ES3_EELb0ELb0ELb0ELb0ELb1ELb1ELb0ELb0EEEvNS_16Flash_fwd_paramsE,"",@"SHT_CUDA_INFO"
	.sectionflags	@""
	.align	4


	//----- nvinfo : EIATTR_CUDA_API_VERSION
	.align		4
        /*0000*/ 	.byte	0x04, 0x37
        /*0002*/ 	.short	(.L_2364 - .L_2363)
.L_2363:
        /*0004*/ 	.word	0x00000082


	//----- nvinfo : EIATTR_KPARAM_INFO
	.align		4
.L_2364:
        /*0008*/ 	.byte	0x04, 0x17
        /*000a*/ 	.short	(.L_2366 - .L_2365)
.L_2365:
        /*000c*/ 	.word	0x00000000
        /*0010*/ 	.short	0x0000
        /*0012*/ 	.short	0x0000
        /*0014*/ 	.byte	0x00, 0xf0, 0x41, 0x07


	//----- nvinfo : EIATTR_SPARSE_MMA_MASK
	.align		4
.L_2366:
        /*0018*/ 	.byte	0x03, 0x50
        /*001a*/ 	.short	0x0000


	//----- nvinfo : EIATTR_MAXREG_COUNT
	.align		4
        /*001c*/ 	.byte	0x03, 0x1b
        /*001e*/ 	.short	0x00ff


	//----- nvinfo : EIATTR_NUM_BARRIERS
	.align		4
        /*0020*/ 	.byte	0x02, 0x4c
        /*0022*/ 	.byte	0x01
	.zero		1


	//----- nvinfo : EIATTR_MERCURY_ISA_VERSION
	.align		4
        /*0024*/ 	.byte	0x03, 0x5f
        /*0026*/ 	.short	0x0101


	//----- nvinfo : EIATTR_COOP_GROUP_MASK_REGIDS
	.align		4
        /*0028*/ 	.byte	0x04, 0x29
        /*002a*/ 	.short	(.L_2368 - .L_2367)


	//   ....[0]....
.L_2367:
        /*002c*/ 	.word	0xffffffff


	//   ....[1]....
        /*0030*/ 	.word	0xffffffff


	//   ....[2]....
        /*0034*/ 	.word	0xffffffff


	//   ....[3]....
        /*0038*/ 	.word	0xffffffff


	//   ....[4]....
        /*003c*/ 	.word	0xffffffff


	//   ....[5]....
        /*0040*/ 	.word	0xffffffff


	//   ....[6]....
        /*0044*/ 	.word	0xffffffff


	//   ....[7]....
        /*0048*/ 	.word	0xffffffff


	//   ....[8]....
        /*004c*/ 	.word	0xffffffff


	//   ....[9]....
        /*0050*/ 	.word	0xffffffff


	//   ....[10]....
        /*0054*/ 	.word	0xffffffff


	//   ....[11]....
        /*0058*/ 	.word	0xffffffff


	//   ....[12]....
        /*005c*/ 	.word	0x05000005


	//   ....[13]....
        /*0060*/ 	.word	0x05000005


	//   ....[14]....
        /*0064*/ 	.word	0x05000005


	//   ....[15]....
        /*0068*/ 	.word	0x05000005


	//----- nvinfo : EIATTR_COOP_GROUP_INSTR_OFFSETS
	.align		4
.L_2368:
        /*006c*/ 	.byte	0x04, 0x28
        /*006e*/ 	.short	(.L_2370 - .L_2369)


	//   ....[0]....
.L_2369:
        /*0070*/ 	.word	0x000035d0


	//   ....[1]....
        /*0074*/ 	.word	0x00003660


	//   ....[2]....
        /*0078*/ 	.word	0x00003670


	//   ....[3]....
        /*007c*/ 	.word	0x000036b0


	//   ....[4]....
        /*0080*/ 	.word	0x00005b10


	//   ....[5]....
        /*0084*/ 	.word	0x00005b30


	//   ....[6]....
        /*0088*/ 	.word	0x00005b60


	//   ....[7]....
        /*008c*/ 	.word	0x00005b70


	//   ....[8]....
        /*0090*/ 	.word	0x00006bc0


	//   ....[9]....
        /*0094*/ 	.word	0x00006bd0


	//   ....[10]....
        /*0098*/ 	.word	0x00006c00


	//   ....[11]....
        /*009c*/ 	.word	0x00006c10


	//   ....[12]....
        /*00a0*/ 	.word	0x000079e0


	//   ....[13]....
        /*00a4*/ 	.word	0x00007a60


	//   ....[14]....
        /*00a8*/ 	.word	0x00007ae0


	//   ....[15]....
        /*00ac*/ 	.word	0x00007b50


	//----- nvinfo : EIATTR_VRC_CTA_INIT_COUNT
	.align		4
.L_2370:
        /*00b0*/ 	.byte	0x02, 0x4a
	.zero		1
	.zero		1


	//----- nvinfo : EIATTR_EXIT_INSTR_OFFSETS
	.align		4
        /*00b4*/ 	.byte	0x04, 0x1c
        /*00b6*/ 	.short	(.L_2372 - .L_2371)


	//   ....[0]....
.L_2371:
        /*00b8*/ 	.word	0x00000090


	//----- nvinfo : EIATTR_CRS_STACK_SIZE
	.align		4
.L_2372:
        /*00bc*/ 	.byte	0x04, 0x1e
        /*00be*/ 	.short	(.L_2374 - .L_2373)
.L_2373:
        /*00c0*/ 	.word	0x00000000


	//----- nvinfo : EIATTR_CBANK_PARAM_SIZE
	.align		4
.L_2374:
        /*00c4*/ 	.byte	0x03, 0x19
        /*00c6*/ 	.short	0x01d0


	//----- nvinfo : EIATTR_PARAM_CBANK
	.align		4
        /*00c8*/ 	.byte	0x04, 0x0a
        /*00ca*/ 	.short	(.L_2376 - .L_2375)
	.align		4
.L_2375:
        /*00cc*/ 	.word	index@(.nv.constant0._ZN5flash24flash_fwd_splitkv_kernelI23Flash_fwd_kernel_traitsILi96ELi64ELi64ELi4ELb0ELb0EN7cutlass10bfloat16_tE19Flash_kernel_traitsILi96ELi64ELi64ELi4ES3_EELb0ELb0ELb0ELb0ELb1ELb1ELb0ELb0EEEvNS_16Flash_fwd_paramsE)
        /*00d0*/ 	.short	0x0380
        /*00d2*/ 	.short	0x01d0


	//----- nvinfo : EIATTR_SW_WAR
	.align		4
.L_2376:
        /*00d4*/ 	.byte	0x04, 0x36
        /*00d6*/ 	.short	(.L_2378 - .L_2377)
.L_2377:
        /*00d8*/ 	.word	0x00000008
.L_2378:


//--------------------- .nv.info._ZN5flash24flash_fwd_splitkv_kernelI23Flash_fwd_kernel_traitsILi96ELi64ELi64ELi4ELb0ELb0EN7cutlass10bfloat16_tE19Flash_kernel_traitsILi96ELi64ELi64ELi4ES3_EELb0ELb0ELb0ELb0ELb1ELb0ELb1ELb0EEEvNS_16Flash_fwd_paramsE --------------------------
	.section	.nv.info._ZN5flash24flash_fwd_splitkv_kernelI23Flash_fwd_kernel_traitsILi96ELi64ELi64ELi4ELb0ELb0EN7cutlass10bfloat16_tE19Flash_kernel_traitsILi96ELi64ELi64ELi4ES3_EELb0ELb0ELb0ELb0ELb1ELb0ELb1ELb0EEEvNS_16Flash_fwd_paramsE,"",@"SHT_CUDA_INFO"
	.sectionflags	@""
	.align	4


	//----- nvinfo : EIATTR_CUDA_API_VERSION
	.align		4
        /*0000*/ 	.byte	0x04, 0x37
        /*0002*/ 	.short	(.L_2380 - .L_2379)
.L_2379:
        /*0004*/ 	.word	0x00000082


	//----- nvinfo : EIATTR_KPARAM_INFO
	.align		4
.L_2380:
        /*0008*/ 	.byte	0x04, 0x17
        /*000a*/ 	.short	(.L_2382 - .L_2381)
.L_2381:
        /*000c*/ 	.word	0x00000000
        /*0010*/ 	.short	0x0000
        /*0012*/ 	.short	0x0000
        /*0014*/ 	.byte	0x00, 0xf0, 0x41, 0x07


	//----- nvinfo : EIATTR_SPARSE_MMA_MASK
	.align		4
.L_2382:
        /*0018*/ 	.byte	0x03, 0x50
        /*001a*/ 	.short	0x0000


	//----- nvinfo : EIATTR_MAXREG_COUNT
	.align		4
        /*001c*/ 	.byte	0x03, 0x1b
        /*001e*/ 	.short	0x00ff


	//----- nvinfo : EIATTR_NUM_BARRIERS
	.align		4
        /*0020*/ 	.byte	0x02, 0x4c
        /*0022*/ 	.byte	0x01
	.zero		1


	//----- nvinfo : EIATTR_MERCURY_ISA_VERSION
	.align		4
        /*0024*/ 	.byte	0x03, 0x5f
        /*0026*/ 	.short	0x0101


	//----- nvinfo : EIATTR_COOP_GROUP_MASK_REGIDS
	.align		4
        /*0028*/ 	.byte	0x04, 0x29
        /*002a*/ 	.short	(.L_2384 - .L_2383)


	//   ....[0]....
.L_2383:
        /*002c*/ 	.word	0xffffffff


	//   ....[1]....
        /*0030*/ 	.word	0xffffffff


	//   ....[2]....
        /*0034*/ 	.word	0xffffffff


	//   ....[3]....
        /*0038*/ 	.word	0xffffffff


	//   ....[4]....
        /*003c*/ 	.word	0xffffffff


	//   ....[5]....
        /*0040*/ 	.word	0xffffffff


	//   ....[6]....
        /*0044*/ 	.word	0xffffffff


	//   ....[7]....
        /*0048*/ 	.word	0xffffffff


	//   ....[8]....
        /*004c*/ 	.word	0xffffffff


	//   ....[9]....
        /*0050*/ 	.word	0xffffffff


	//   ....[10]....
        /*0054*/ 	.word	0xffffffff


	//   ....[11]....
        /*0058*/ 	.word	0xffffffff


	//   ....[12]....
        /*005c*/ 	.word	0x05000007


	//   ....[13]....
        /*0060*/ 	.word	0x05000007


	//   ....[14]....
        /*0064*/ 	.word	0x05000007


	//   ....[15]....
        /*0068*/ 	.word	0x05000007


	//----- nvinfo : EIATTR_COOP_GROUP_INSTR_OFFSETS
	.align		4
.L_2384:
        /*006c*/ 	.byte	0x04, 0x28
        /*006e*/ 	.short	(.L_2386 - .L_2385)


	//   ....[0]....
.L_2385:
        /*0070*/ 	.word	0x00003360


	//   ....[1]....
        /*0074*/ 	.word	0x00003390


	//   ....[2]....
        /*0078*/ 	.word	0x00003410


	//   ....[3]....
        /*007c*/ 	.word	0x00003420


	//   ....[4]....
        /*0080*/ 	.word	0x00005410


	//   ....[5]....
        /*0084*/ 	.word	0x00005420


	//   ....[6]....
        /*0088*/ 	.word	0x00005450


	//   ....[7]....
        /*008c*/ 	.word	0x00005460


	//   ....[8]....
        /*0090*/ 	.word	0x000064d0


	//   ....[9]....
        /*0094*/ 	.word	0x000064e0


	//   ....[10]....
        /*0098*/ 	.word	0x00006510


	//   ....[11]....
        /*009c*/ 	.word	0x00006520


	//   ....[12]....
        /*00a0*/ 	.word	0x00007050


	//   ....[13]....
        /*00a4*/ 	.word	0x000070c0


	//   ....[14]....
        /*00a8*/ 	.word	0x00007120


	//   ....[15]....
        /*00ac*/ 	.word	0x00007190


	//----- nvinfo : EIATTR_VRC_CTA_INIT_COUNT
	.align		4
.L_2386:
        /*00b0*/ 	.byte	0x02, 0x4a
	.zero		1
	.zero		1


	//----- nvinfo : EIATTR_EXIT_INSTR_OFFSETS
	.align		4
        /*00b4*/ 	.byte	0x04, 0x1c
        /*00b6*/ 	.short	(.L_2388 - .L_2387)


	//   ....[0]....
.L_2387:
        /*00b8*/ 	.word	0x000001f0


	//----- nvinfo : EIATTR_CRS_STACK_SIZE
	.align		4
.L_2388:
        /*00bc*/ 	.byte	0x04, 0x1e
        /*00be*/ 	.short	(.L_2390 - .L_2389)
.L_2389:
        /*00c0*/ 	.word	0x00000000


	//----- nvinfo : EIATTR_CBANK_PARAM_SIZE
	.align		4
.L_2390:
        /*00c4*/ 	.byte	0x03, 0x19
        /*00c6*/ 	.short	0x01d0


	//----- nvinfo : EIATTR_PARAM_CBANK
	.align		4
        /*00c8*/ 	.byte	0x04, 0x0a
        /*00ca*/ 	.short	(.L_2392 - .L_2391)
	.align		4
.L_2391:
        /*00cc*/ 	.word	index@(.nv.constant0._ZN5flash24flash_fwd_splitkv_kernelI23Flash_fwd_kernel_traitsILi96ELi64ELi64ELi4ELb0ELb0EN7cutlass10bfloat16_tE19Flash_kernel_traitsILi96ELi64ELi64ELi4ES3_EELb0ELb0ELb0ELb0ELb1ELb0ELb1ELb0EEEvNS_16Flash_fwd_paramsE)
        /*00d0*/ 	.short	0x0380
        /*00d2*/ 	.short	0x01d0


	//----- nvinfo : EIATTR_SW_WAR
	.align		4
.L_2392:
        /*00d4*/ 	.byte	0x04, 0x36
        /*00d6*/ 	.short	(.L_2394 - .L_2393)
.L_2393:
        /*00d8*/ 	.word	0x00000008
.L_2394:


//--------------------- .nv.info._ZN5flash24flash_fwd_splitkv_kernelI23Flash_fwd_kernel_traitsILi96ELi64ELi64ELi4ELb0ELb0EN7cutlass10bfloat16_tE19Flash_kernel_traitsILi96ELi64ELi64ELi4ES3_EELb0ELb0ELb0ELb0ELb1ELb1ELb1ELb0EEEvNS_16Flash_fwd_paramsE --------------------------
	.section	.nv.info._ZN5flash24flash_fwd_splitkv_kernelI23Flash_fwd_kernel_traitsILi96ELi64ELi64ELi4ELb0ELb0EN7cutlass10bfloat16_tE19Flash_kernel_traitsILi96ELi64ELi64ELi4ES3_EELb0ELb0ELb0ELb0ELb1ELb1ELb1ELb0EEEvNS_16Flash_fwd_paramsE,"",@"SHT_CUDA_INFO"
	.sectionflags	@""
	.align	4


	//----- nvinfo : EIATTR_CUDA_API_VERSION
	.align		4
        /*0000*/ 	.byte	0x04, 0x37
        /*0002*/ 	.short	(.L_2396 - .L_2395)
.L_2395:
        /*0004*/ 	.word	0x00000082


	//----- nvinfo : EIATTR_KPARAM_INFO
	.align		4
.L_2396:
        /*0008*/ 	.byte	0x04, 0x17
        /*000a*/ 	.short	(.L_2398 - .L_2397)
.L_2397:
        /*000c*/ 	.word	0x00000000
        /*0010*/ 	.short	0x0000
        /*0012*/ 	.short	0x0000
        /*0014*/ 	.byte	0x00, 0xf0, 0x41, 0x07


	//----- nvinfo : EIATTR_SPARSE_MMA_MASK
	.align		4
.L_2398:
        /*0018*/ 	.byte	0x03, 0x50
        /*001a*/ 	.short	0x0000


	//----- nvinfo : EIATTR_MAXREG_COUNT
	.align		4
        /*001c*/ 	.byte	0x03, 0x1b
        /*001e*/ 	.short	0x00ff


	//----- nvinfo : EIATTR_NUM_BARRIERS
	.align		4
        /*0020*/ 	.byte	0x02, 0x4c
        /*0022*/ 	.byte	0x01
	.zero		1


	//----- nvinfo : EIATTR_MERCURY_ISA_VERSION
	.align		4
        /*0024*/ 	.byte	0x03, 0x5f
        /*0026*/ 	.short	0x0101


	//----- nvinfo : EIATTR_COOP_GROUP_MASK_REGIDS
	.align		4
        /*0028*/ 	.byte	0x04, 0x29
        /*002a*/ 	.short	(.L_2400 - .L_2399)


	//   ....[0]....
.L_2399:
        /*002c*/ 	.word	0xffffffff


	//   ....[1]....
        /*0030*/ 	.word	0xffffffff


	//   ....[2]....
        /*0034*/ 	.word	0xffffffff


	//   ....[3]....
        /*0038*/ 	.word	0xffffffff


	//   ....[4]....
        /*003c*/ 	.word	0xffffffff


	//   ....[5]....
        /*0040*/ 	.word	0xffffffff


	//   ....[6]....
        /*0044*/ 	.word	0xffffffff


	//   ....[7]....
        /*0048*/ 	.word	0xffffffff


	//   ....[8]....
        /*004c*/ 	.word	0xffffffff


	//   ....[9]....
        /*0050*/ 	.word	0xffffffff


	//   ....[10]....
        /*0054*/ 	.word	0xffffffff


	//   ....[11]....
        /*0058*/ 	.word	0xffffffff


	//   ....[12]....
        /*005c*/ 	.word	0x05000006


	//   ....[13]....
        /*0060*/ 	.word	0x05000006


	//   ....[14]....
        /*0064*/ 	.word	0x05000006


	//   ....[15]....
        /*0068*/ 	.word	0x05000006


	//----- nvinfo : EIATTR_COOP_GROUP_INSTR_OFFSETS
	.align		4
.L_2400:
        /*006c*/ 	.byte	0x04, 0x28
        /*006e*/ 	.short	(.L_2402 - .L_2401)


	//   ....[0]....
.L_2401:
        /*0070*/ 	.word	0x00003840


	//   ....[1]....
        /*0074*/ 	.word	0x000038e0


	//   ....[2]....
        /*0078*/ 	.word	0x000038f0


	//   ....[3]....
        /*007c*/ 	.word	0x00003920


	//   ....[4]....
        /*0080*/ 	.word	0x00005d00


	//   ....[5]....
        /*0084*/ 	.word	0x00005d10


	//   ....[6]....
        /*0088*/ 	.word	0x00005d40


	//   ....[7]....
        /*008c*/ 	.word	0x00005d50


	//   ....[8]....
        /*0090*/ 	.word	0x00006de0


	//   ....[9]....
        /*0094*/ 	.word	0x00006df0


	//   ....[10]....
        /*0098*/ 	.word	0x00006e20


	//   ....[11]....
        /*009c*/ 	.word	0x00006e30


	//   ....[12]....
        /*00a0*/ 	.word	0x00007980


	//   ....[13]....
        /*00a4*/ 	.word	0x00007a00


	//   ....[14]....
        /*00a8*/ 	.word	0x00007a70


	//   ....[15]....
        /*00ac*/ 	.word	0x00007ae0


	//----- nvinfo : EIATTR_VRC_CTA_INIT_COUNT
	.align		4
.L_2402:
        /*00b0*/ 	.byte	0x02, 0x4a
	.zero		1
	.zero		1


	//----- nvinfo : EIATTR_EXIT_INSTR_OFFSETS
	.align		4
        /*00b4*/ 	.byte	0x04, 0x1c
        /*00b6*/ 	.short	(.L_2404 - .L_2403)


	//   ....[0]....
.L_2403:
        /*00b8*/ 	.word	0x000001f0


	//----- nvinfo : EIATTR_CRS_STACK_SIZE
	.align		4
.L_2404:
        /*00bc*/ 	.byte	0x04, 0x1e
        /*00be*/ 	.short	(.L_2406 - .L_2405)
.L_2405:
        /*00c0*/ 	.word	0x00000000


	//----- nvinfo : EIATTR_CBANK_PARAM_SIZE
	.align		4
.L_2406:
        /*00c4*/ 	.byte	0x03, 0x19
        /*00c6*/ 	.short	0x01d0


	//----- nvinfo : EIATTR_PARAM_CBANK
	.align		4
        /*00c8*/ 	.byte	0x04, 0x0a
        /*00ca*/ 	.short	(.L_2408 - .L_2407)
	.align		4
.L_2407:
        /*00cc*/ 	.word	index@(.nv.constant0._ZN5flash24flash_fwd_splitkv_kernelI23Flash_fwd_kernel_traitsILi96ELi64ELi64ELi4ELb0ELb0EN7cutlass10bfloat16_tE19Flash_kernel_traitsILi96ELi64ELi64ELi4ES3_EELb0ELb0ELb0ELb0ELb1ELb1ELb1ELb0EEEvNS_16Flash_fwd_paramsE)
        /*00d0*/ 	.short	0x0380
        /*00d2*/ 	.short	0x01d0


	//----- nvinfo : EIATTR_SW_WAR
	.align		4
.L_2408:
        /*00d4*/ 	.byte	0x04, 0x36
        /*00d6*/ 	.short	(.L_2410 - .L_2409)
.L_2409:
        /*00d8*/ 	.word	0x00000008
.L_2410:


//--------------------- .nv.info._ZN5flash24flash_fwd_splitkv_kernelI23Flash_fwd_kernel_traitsILi96ELi64ELi64ELi4ELb0ELb0EN7cutlass10bfloat16_tE19Flash_kernel_traitsILi96ELi64ELi64ELi4ES3_EELb0ELb0ELb0ELb0ELb0ELb0ELb0ELb0EEEvNS_16Flash_fwd_paramsE --------------------------
	.section	.nv.info._ZN5flash24flash_fwd_splitkv_kernelI23Flash_fwd_kernel_traitsILi96ELi64ELi64ELi4ELb0ELb0EN7cutlass10bfloat16_tE19Flash_kernel_traitsILi96ELi64ELi64ELi4ES3_EELb0ELb0ELb0ELb0ELb0ELb0ELb0ELb0EEEvNS_16Flash_fwd_paramsE,"",@"SHT_CUDA_INFO"
	.sectionflags	@""
	.align	4


	//----- nvinfo : EIATTR_CUDA_API_VERSION
	.align		4
        /*0000*/ 	.byte	0x04, 0x37
        /*0002*/ 	.short	(.L_2412 - .L_2411)
.L_2411:
        /*0004*/ 	.word	0x00000082


	//----- nvinfo : EIATTR_KPARAM_INFO
	.align		4
.L_2412:
        /*0008*/ 	.byte	0x04, 0x17
        /*000a*/ 	.short	(.L_2414 - .L_2413)
.L_2413:
        /*000c*/ 	.word	0x00000000
        /*0010*/ 	.short	0x0000
        /*0012*/ 	.short	0x0000
        /*0014*/ 	.byte	0x00, 0xf0, 0x41, 0x07


	//----- nvinfo : EIATTR_SPARSE_MMA_MASK
	.align		4
.L_2414:
        /*0018*/ 	.byte	0x03, 0x50
        /*001a*/ 	.short	0x0000


	//----- nvinfo : EIATTR_MAXREG_COUNT
	.align		4
        /*001c*/ 	.byte	0x03, 0x1b
        /*001e*/ 	.short	0x00ff


	//----- nvinfo : EIATTR_NUM_BARRIERS
	.align		4
        /*0020*/ 	.byte	0x02, 0x4c
        /*0022*/ 	.byte	0x01
	.zero		1


	//----- nvinfo : EIATTR_MERCURY_ISA_VERSION
	.align		4
        /*0024*/ 	.byte	0x03, 0x5f
        /*0026*/ 	.short	0x0101


	//----- nvinfo : EIATTR_COOP_GROUP_MASK_REGIDS
	.align		4
        /*0028*/ 	.byte	0x04, 0x29
        /*002a*/ 	.short	(.L_2416 - .L_2415)


	//   ....[0]....
.L_2415:
        /*002c*/ 	.word	0xffffffff


	//   ....[1]....
        /*0030*/ 	.word	0xffffffff


	//   ....[2]....
        /*0034*/ 	.word	0xffffffff


	//   ....[3]....
        /*0038*/ 	.word	0xffffffff


	//   ....[4]....
        /*003c*/ 	.word	0xffffffff


	//   ....[5]....
        /*0040*/ 	.word	0xffffffff


	//   ....[6]....
        /*0044*/ 	.word	0xffffffff


	//   ....[7]....
        /*0048*/ 	.word	0xffffffff


	//   ....[8]....
        /*004c*/ 	.word	0xffffffff


	//   ....[9]....
        /*0050*/ 	.word	0xffffffff


	//   ....[10]....
        /*0054*/ 	.word	0xffffffff


	//   ....[11]....
        /*0058*/ 	.word	0xffffffff


	//   ....[12]....
        /*005c*/ 	.word	0x05000004


	//   ....[13]....
        /*0060*/ 	.word	0x05000004


	//   ....[14]....
        /*0064*/ 	.word	0x05000004


	//   ....[15]....
        /*0068*/ 	.word	0x05000004


	//----- nvinfo : EIATTR_COOP_GROUP_INSTR_OFFSETS
	.align		4
.L_2416:
        /*006c*/ 	.byte	0x04, 0x28
        /*006e*/ 	.short	(.L_2418 - .L_2417)


	//   ....[0]....
.L_2417:
        /*0070*/ 	.word	0x00003ad0


	//   ....[1]....
        /*0074*/ 	.word	0x00003af0


	//   ....[2]....
        /*0078*/ 	.word	0x00003b70


	//   ....[3]....
        /*007c*/ 	.word	0x00003b80


	//   ....[4]....
        /*0080*/ 	.word	0x00005f40


	//   ....[5]....
        /*0084*/ 	.word	0x00005f70


	//   ....[6]....
        /*0088*/ 	.word	0x00005fa0


	//   ....[7]....
        /*008c*/ 	.word	0x00005fb0


	//   ....[8]....
        /*0090*/ 	.word	0x00006ff0


	//   ....[9]....
        /*0094*/ 	.word	0x00007000


	//   ....[10]....
        /*0098*/ 	.word	0x00007030


	//   ....[11]....
        /*009c*/ 	.word	0x00007040


	//   ....[12]....
        /*00a0*/ 	.word	0x00007ea0


	//   ....[13]....
        /*00a4*/ 	.word	0x00007f10


	//   ....[14]....
        /*00a8*/ 	.word	0x00007f70


	//   ....[15]....
        /*00ac*/ 	.word	0x00007fe0


	//----- nvinfo : EIATTR_VRC_CTA_INIT_COUNT
	.align		4
.L_2418:
        /*00b0*/ 	.byte	0x02, 0x4a
	.zero		1
	.zero		1


	//----- nvinfo : EIATTR_EXIT_INSTR_OFFSETS
	.align		4
        /*00b4*/ 	.byte	0x04, 0x1c
        /*00b6*/ 	.short	(.L_2420 - .L_2419)


	//   ....[0]....
.L_2419:
        /*00b8*/ 	.word	0x00000090


	//----- nvinfo : EIATTR_CRS_STACK_SIZE
	.align		4
.L_2420:
        /*00bc*/ 	.byte	0x04, 0x1e
        /*00be*/ 	.short	(.L_2422 - .L_2421)
.L_2421:
        /*00c0*/ 	.word	0x00000000


	//----- nvinfo : EIATTR_CBANK_PARAM_SIZE
	.align		4
.L_2422:
        /*00c4*/ 	.byte	0x03, 0x19
        /*00c6*/ 	.short	0x01d0


	//----- nvinfo : EIATTR_PARAM_CBANK
	.align		4
        /*00c8*/ 	.byte	0x04, 0x0a
        /*00ca*/ 	.short	(.L_2424 - .L_2423)
	.align		4
.L_2423:
        /*00cc*/ 	.word	index@(.nv.constant0._ZN5flash24flash_fwd_splitkv_kernelI23Flash_fwd_kernel_traitsILi96ELi64ELi64ELi4ELb0ELb0EN7cutlass10bfloat16_tE19Flash_kernel_traitsILi96ELi64ELi64ELi4ES3_EELb0ELb0ELb0ELb0ELb0ELb0ELb0ELb0EEEvNS_16Flash_fwd_paramsE)
        /*00d0*/ 	.short	0x0380
        /*00d2*/ 	.short	0x01d0


	//----- nvinfo : EIATTR_SW_WAR
	.align		4
.L_2424:
        /*00d4*/ 	.byte	0x04, 0x36
        /*00d6*/ 	.short	(.L_2426 - .L_2425)
.L_2425:
        /*00d8*/ 	.word	0x00000008
.L_2426:


//--------------------- .nv.info._ZN5flash24flash_fwd_splitkv_kernelI23Flash_fwd_kernel_traitsILi96ELi64ELi64ELi4ELb0ELb0EN7cutlass10bfloat16_tE19Flash_kernel_traitsILi96ELi64ELi64ELi4ES3_EELb0ELb0ELb0ELb0ELb0ELb1ELb0ELb0EEEvNS_16Flash_fwd_paramsE --------------------------
	.section	.nv.info._ZN5flash24flash_fwd_splitkv_kernelI23Flash_fwd_kernel_traitsILi96ELi64ELi64ELi4ELb0ELb0EN7cutlass10bfloat16_tE19Flash_kernel_traitsILi96ELi64ELi64ELi4ES3_EELb0ELb0ELb0ELb0ELb0ELb1ELb0ELb0EEEvNS_16Flash_fwd_paramsE,"",@"SHT_CUDA_INFO"
	.sectionflags	@""
	.align	4


	//----- nvinfo : EIATTR_CUDA_API_VERSION
	.align		4
        /*0000*/ 	.byte	0x04, 0x37
        /*0002*/ 	.short	(.L_2428 - .L_2427)
.L_2427:
        /*0004*/ 	.word	0x00000082


	//----- nvinfo : EIATTR_KPARAM_INFO
	.align		4
.L_2428:
        /*0008*/ 	.byte	0x04, 0x17
        /*000a*/ 	.short	(.L_2430 - .L_2429)
.L_2429:
        /*000c*/ 	.word	0x00000000
        /*0010*/ 	.short	0x0000
        /*0012*/ 	.short	0x0000
        /*0014*/ 	.byte	0x00, 0xf0, 0x41, 0x07


	//----- nvinfo : EIATTR_SPARSE_MMA_MASK
	.align		4
.L_2430:
        /*0018*/ 	.byte	0x03, 0x50
        /*001a*/ 	.short	0x0000


	//----- nvinfo : EIATTR_MAXREG_COUNT
	.align		4
        /*001c*/ 	.byte	0x03, 0x1b
        /*001e*/ 	.short	0x00ff


	//----- nvinfo : EIATTR_NUM_BARRIERS
	.align		4
        /*0020*/ 	.byte	0x02, 0x4c
        /*0022*/ 	.byte	0x01
	.zero		1


	//----- nvinfo : EIATTR_MERCURY_ISA_VERSION
	.align		4
        /*0024*/ 	.byte	0x03, 0x5f
        /*0026*/ 	.short	0x0101


	//----- nvinfo : EIATTR_COOP_GROUP_MASK_REGIDS
	.align		4
        /*0028*/ 	.byte	0x04, 0x29
        /*002a*/ 	.short	(.L_2432 - .L_2431)


	//   ....[0]....
.L_2431:
        /*002c*/ 	.word	0xffffffff


	//   ....[1]....
        /*0030*/ 	.word	0xffffffff


	//   ....[2]....
        /*0034*/ 	.word	0xffffffff


	//   ....[3]....
        /*0038*/ 	.word	0xffffffff


	//   ....[4]....
        /*003c*/ 	.word	0xffffffff


	//   ....[5]....
        /*0040*/ 	.word	0xffffffff


	//   ....[6]....
        /*0044*/ 	.word	0xffffffff


	//   ....[7]....
        /*0048*/ 	.word	0xffffffff


	//   ....[8]....
        /*004c*/ 	.word	0xffffffff


	//   ....[9]....
        /*0050*/ 	.word	0xffffffff


	//   ....[10]....
        /*0054*/ 	.word	0xffffffff


	//   ....[11]....
        /*0058*/ 	.word	0xffffffff


	//   ....[12]....
        /*005c*/ 	.word	0x05000004


	//   ....[13]....
        /*0060*/ 	.word	0x05000004


	//   ....[14]....
        /*0064*/ 	.word	0x05000004


	//   ....[15]....
        /*0068*/ 	.word	0x05000004


	//----- nvinfo : EIATTR_COOP_GROUP_INSTR_OFFSETS
	.align		4
.L_2432:
        /*006c*/ 	.byte	0x04, 0x28
        /*006e*/ 	.short	(.L_2434 - .L_2433)


	//   ....[0]....
.L_2433:
        /*0070*/ 	.word	0x00003ee0


	//   ....[1]....
        /*0074*/ 	.word	0x00003f00


	//   ....[2]....
        /*0078*/ 	.word	0x00003f70


	//   ....[3]....
        /*007c*/ 	.word	0x00003f80


	//   ....[4]....
        /*0080*/ 	.word	0x00006750


	//   ....[5]....
        /*0084*/ 	.word	0x000067b0


	//   ....[6]....
        /*0088*/ 	.word	0x000067e0


	//   ....[7]....
        /*008c*/ 	.word	0x00006800


	//   ....[8]....
        /*0090*/ 	.word	0x000077f0


	//   ....[9]....
        /*0094*/ 	.word	0x00007800


	//   ....[10]....
        /*0098*/ 	.word	0x00007830


	//   ....[11]....
        /*009c*/ 	.word	0x00007840


	//   ....[12]....
        /*00a0*/ 	.word	0x000086a0


	//   ....[13]....
        /*00a4*/ 	.word	0x00008710


	//   ....[14]....
        /*00a8*/ 	.word	0x00008770


	//   ....[15]....
        /*00ac*/ 	.word	0x000087e0


	//----- nvinfo : EIATTR_VRC_CTA_INIT_COUNT
	.align		4
.L_2434:
        /*00b0*/ 	.byte	0x02, 0x4a
	.zero		1
	.zero		1


	//----- nvinfo : EIATTR_EXIT_INSTR_OFFSETS
	.align		4
        /*00b4*/ 	.byte	0x04, 0x1c
        /*00b6*/ 	.short	(.L_2436 - .L_2435)


	//   ....[0]....
.L_2435:
        /*00b8*/ 	.word	0x00000090


	//----- nvinfo : EIATTR_CRS_STACK_SIZE
	.align		4
.L_2436:
        /*00bc*/ 	.byte	0x04, 0x1e
        /*00be*/ 	.short	(.L_2438 - .L_2437)
.L_2437:
        /*00c0*/ 	.word	0x00000000


	//----- nvinfo : EIATTR_CBANK_PARAM_SIZE
	.align		4
.L_2438:
        /*00c4*/ 	.byte	0x03, 0x19
        /*00c6*/ 	.short	0x01d0


	//----- nvinfo : EIATTR_PARAM_CBANK
	.align		4
        /*00c8*/ 	.byte	0x04, 0x0a
        /*00ca*/ 	.short	(.L_2440 - .L_2439)
	.align		4
.L_2439:
        /*00cc*/ 	.word	index@(.nv.constant0._ZN5flash24flash_fwd_splitkv_kernelI23Flash_fwd_kernel_traitsILi96ELi64ELi64ELi4ELb0ELb0EN7cutlass10bfloat16_tE19Flash_kernel_traitsILi96ELi64ELi64ELi4ES3_EELb0ELb0ELb0ELb0ELb0ELb1ELb0ELb0EEEvNS_16Flash_fwd_paramsE)
        /*00d0*/ 	.short	0x0380
        /*00d2*/ 	.short	0x01d0


	//----- nvinfo : EIATTR_SW_WAR
	.align		4
.L_2440:
        /*00d4*/ 	.byte	0x04, 0x36
        /*00d6*/ 	.short	(.L_2442 - .L_2441)
.L_2441:
        /*00d8*/ 	.word	0x00000008
.L_2442:


//--------------------- .nv.info._ZN5flash24flash_fwd_splitkv_kernelI23Flash_fwd_kernel_traitsILi96ELi64ELi64ELi4ELb0ELb0EN7cutlass10bfloat16_tE19Flash_kernel_traitsILi96ELi64ELi64ELi4ES3_EELb0ELb0ELb0ELb0ELb0ELb0ELb0ELb1EEEvNS_16Flash_fwd_paramsE --------------------------
	.section	.nv.info._ZN5flash24flash_fwd_splitkv_kernelI23Flash_fwd_kernel_traitsILi96ELi64ELi64ELi4ELb0ELb0EN7cutlass10bfloat16_tE19Flash_kernel_traitsILi96ELi64ELi64ELi4ES3_EELb0ELb0ELb0ELb0ELb0ELb0ELb0ELb1EEEvNS_16Flash_fwd_paramsE,"",@"SHT_CUDA_INFO"
	.sectionflags	@""
	.align	4


	//----- nvinfo : EIATTR_CUDA_API_VERSION
	.align		4
        /*0000*/ 	.byte	0x04, 0x37
        /*0002*/ 	.short	(.L_2444 - .L_2443)
.L_2443:
        /*0004*/ 	.word	0x00000082


	//----- nvinfo : EIATTR_KPARAM_INFO
	.align		4
.L_2444:
        /*0008*/ 	.byte	0x04, 0x17
        /*000a*/ 	.short	(.L_2446 - .L_2445)
.L_2445:
        /*000c*/ 	.word	0x00000000
        /*0010*/ 	.short	0x0000
        /*0012*/ 	.short	0x0000
        /*0014*/ 	.byte	0x00, 0xf0, 0x41, 0x07


	//----- nvinfo : EIATTR_SPARSE_MMA_MASK
	.align		4
.L_2446:
        /*0018*/ 	.byte	0x03, 0x50
        /*001a*/ 	.short	0x0000


	//----- nvinfo : EIATTR_MAXREG_COUNT
	.align		4
        /*001c*/ 	.byte	0x03, 0x1b
        /*001e*/ 	.short	0x00ff


	//----- nvinfo : EIATTR_NUM_BARRIERS
	.align		4
        /*0020*/ 	.byte	0x02, 0x4c
        /*0022*/ 	.byte	0x01
	.zero		1


	//----- nvinfo : EIATTR_MERCURY_ISA_VERSION
	.align		4
        /*0024*/ 	.byte	0x03, 0x5f
        /*0026*/ 	.short	0x0101


	//----- nvinfo : EIATTR_COOP_GROUP_MASK_REGIDS
	.align		4
        /*0028*/ 	.byte	0x04, 0x29
        /*002a*/ 	.short	(.L_2448 - .L_2447)


	//   ....[0]....
.L_2447:
        /*002c*/ 	.word	0xffffffff


	//   ....[1]....
        /*0030*/ 	.word	0xffffffff


	//   ....[2]....
        /*0034*/ 	.word	0xffffffff


	//   ....[3]....
        /*0038*/ 	.word	0xffffffff


	//   ....[4]....
        /*003c*/ 	.word	0xffffffff


	//   ....[5]....
        /*0040*/ 	.word	0xffffffff


	//   ....[6]....
        /*0044*/ 	.word	0xffffffff


	//   ....[7]....
        /*0048*/ 	.word	0xffffffff


	//   ....[8]....
        /*004c*/ 	.word	0xffffffff


	//   ....[9]....
        /*0050*/ 	.word	0xffffffff


	//   ....[10]....
        /*0054*/ 	.word	0xffffffff


	//   ....[11]....
        /*0058*/ 	.word	0xffffffff


	//   ....[12]....
        /*005c*/ 	.word	0x05000005


	//   ....[13]....
        /*0060*/ 	.word	0x05000005


	//   ....[14]....
        /*0064*/ 	.word	0x05000005


	//   ....[15]....
        /*0068*/ 	.word	0x05000005


	//----- nvinfo : EIATTR_COOP_GROUP_INSTR_OFFSETS
	.align		4
.L_2448:
        /*006c*/ 	.byte	0x04, 0x28
        /*006e*/ 	.short	(.L_2450 - .L_2449)


	//   ....[0]....
.L_2449:
        /*0070*/ 	.word	0x0000b980


	//   ....[1]....
        /*0074*/ 	.word	0x0000b9f0


	//   ....[2]....
        /*0078*/ 	.word	0x0000ba00


	//   ....[3]....
        /*007c*/ 	.word	0x0000ba30


	//   ....[4]....
        /*0080*/ 	.word	0x0000dd80


	//   ....[5]....
        /*0084*/ 	.word	0x0000dda0


	//   ....[6]....
        /*0088*/ 	.word	0x0000ddd0


	//   ....[7]....
        /*008c*/ 	.word	0x0000dde0


	//   ....[8]....
        /*0090*/ 	.word	0x0000ee30


	//   ....[9]....
        /*0094*/ 	.word	0x0000ee40


	//   ....[10]....
        /*0098*/ 	.word	0x0000ee70


	//   ....[11]....
        /*009c*/ 	.word	0x0000ee80


	//   ....[12]....
        /*00a0*/ 	.word	0x0000fda0


	//   ....[13]....
        /*00a4*/ 	.word	0x0000fe10


	//   ....[14]....
        /*00a8*/ 	.word	0x0000fe70


	//   ....[15]....
        /*00ac*/ 	.word	0x0000fee0


	//----- nvinfo : EIATTR_VRC_CTA_INIT_COUNT
	.align		4
.L_2450:
        /*00b0*/ 	.byte	0x02, 0x4a
	.zero		1
	.zero		1


	//----- nvinfo : EIATTR_EXIT_INSTR_OFFSETS
	.align		4
        /*00b4*/ 	.byte	0x04, 0x1c
        /*00b6*/ 	.short	(.L_2452 - .L_2451)


	//   ....[0]....
.L_2451:
        /*00b8*/ 	.word	0x00000090


	//----- nvinfo : EIATTR_CRS_STACK_SIZE
	.align		4
.L_2452:
        /*00bc*/ 	.byte	0x04, 0x1e
        /*00be*/ 	.short	(.L_2454 - .L_2453)
.L_2453:
        /*00c0*/ 	.word	0x00000000


	//----- nvinfo : EIATTR_CBANK_PARAM_SIZE
	.align		4
.L_2454:
        /*00c4*/ 	.byte	0x03, 0x19
        /*00c6*/ 	.short	0x01d0


	//----- nvinfo : EIATTR_PARAM_CBANK
	.align		4
        /*00c8*/ 	.byte	0x04, 0x0a
        /*00ca*/ 	.short	(.L_2456 - .L_2455)
	.align		4
.L_2455:
        /*00cc*/ 	.word	index@(.nv.constant0._ZN5flash24flash_fwd_splitkv_kernelI23Flash_fwd_kernel_traitsILi96ELi64ELi64ELi4ELb0ELb0EN7cutlass10bfloat16_tE19Flash_kernel_traitsILi96ELi64ELi64ELi4ES3_EELb0ELb0ELb0ELb0ELb0ELb0ELb0ELb1EEEvNS_16Flash_fwd_paramsE)
        /*00d0*/ 	.short	0x0380
        /*00d2*/ 	.short	0x01d0


	//----- nvinfo : EIATTR_SW_WAR
	.align		4
.L_2456:
        /*00d4*/ 	.byte	0x04, 0x36
        /*00d6*/ 	.short	(.L_2458 - .L_2457)
.L_2457:
        /*00d8*/ 	.word	0x00000008
.L_2458:


//--------------------- .nv.info._ZN5flash24flash_fwd_splitkv_kernelI23Flash_fwd_kernel_traitsILi96ELi64ELi64ELi4ELb0ELb0EN7cutlass10bfloat16_tE19Flash_kernel_traitsILi96ELi64ELi64ELi4ES3_EELb0ELb0ELb0ELb0ELb0ELb1ELb0ELb1EEEvNS_16Flash_fwd_paramsE --------------------------
	.section	.nv.info._ZN5flash24flash_fwd_splitkv_kernelI23Flash_fwd_kernel_traitsILi96ELi64ELi64ELi4ELb0ELb0EN7cutlass10bfloat16_tE19Flash_kernel_traitsILi96ELi64ELi64ELi4ES3_EELb0ELb0ELb0ELb0ELb0ELb1ELb0ELb1EEEvNS_16Flash_fwd_paramsE,"",@"SHT_CUDA_INFO"
	.sectionflags	@""
	.align	4


	//----- nvinfo : EIATTR_CUDA_API_VERSION
	.align		4
        /*0000*/ 	.byte	0x04, 0x37
        /*0002*/ 	.short	(.L_2460 - .L_2459)
.L_2459:
        /*0004*/ 	.word	0x00000082


	//----- nvinfo : EIATTR_KPARAM_INFO
	.align		4
.L_2460:
        /*0008*/ 	.byte	0x04, 0x17
        /*000a*/ 	.short	(.L_2462 - .L_2461)
.L_2461:
        /*000c*/ 	.word	0x00000000
        /*0010*/ 	.short	0x0000
        /*0012*/ 	.short	0x0000
        /*0014*/ 	.byte	0x00, 0xf0, 0x41, 0x07


	//----- nvinfo : EIATTR_SPARSE_MMA_MASK
	.align		4
.L_2462:
        /*0018*/ 	.byte	0x03, 0x50
        /*001a*/ 	.short	0x0000


	//----- nvinfo : EIATTR_MAXREG_COUNT
	.align		4
        /*001c*/ 	.byte	0x03, 0x1b
        /*001e*/ 	.short	0x00ff


	//----- nvinfo : EIATTR_NUM_BARRIERS
	.align		4
        /*0020*/ 	.byte	0x02, 0x4c
        /*0022*/ 	.byte	0x01
	.zero		1


	//----- nvinfo : EIATTR_MERCURY_ISA_VERSION
	.align		4
        /*0024*/ 	.byte	0x03, 0x5f
        /*0026*/ 	.short	0x0101


	//----- nvinfo : EIATTR_COOP_GROUP_MASK_REGIDS
	.align		4
        /*0028*/ 	.byte	0x04, 0x29
        /*002a*/ 	.short	(.L_2464 - .L_2463)


	//   ....[0]....
.L_2463:
        /*002c*/ 	.word	0xffffffff


	//   ....[1]....
        /*0030*/ 	.word	0xffffffff


	//   ....[2]....
        /*0034*/ 	.word	0xffffffff


	//   ....[3]....
        /*0038*/ 	.word	0xffffffff


	//   ....[4]....
        /*003c*/ 	.word	0xffffffff


	//   ....[5]....
        /*0040*/ 	.word	0xffffffff


	//   ....[6]....
        /*0044*/ 	.word	0xffffffff


	//   ....[7]....
        /*0048*/ 	.word	0xffffffff


	//   ....[8]....
        /*004c*/ 	.word	0xffffffff


	//   ....[9]....
        /*0050*/ 	.word	0xffffffff


	//   ....[10]....
        /*0054*/ 	.word	0xffffffff


	//   ....[11]....
        /*0058*/ 	.word	0xffffffff


	//   ....[12]....
        /*005c*/ 	.word	0x05000005


	//   ....[13]....
        /*0060*/ 	.word	0x05000005


	//   ....[14]....
        /*0064*/ 	.word	0x05000005


	//   ....[15]....
        /*0068*/ 	.word	0x05000005


	//----- nvinfo : EIATTR_COOP_GROUP_INSTR_OFFSETS
	.align		4
.L_2464:
        /*006c*/ 	.byte	0x04, 0x28
        /*006e*/ 	.short	(.L_2466 - .L_2465)


	//   ....[0]....
.L_2465:
        /*0070*/ 	.word	0x0000bdf0


	//   ....[1]....
        /*0074*/ 	.word	0x0000be50


	//   ....[2]....
        /*0078*/ 	.word	0x0000be70


	//   ....[3]....
        /*007c*/ 	.word	0x0000be90


	//   ....[4]....
        /*0080*/ 	.word	0x0000e650


	//   ....[5]....
        /*0084*/ 	.word	0x0000e670


	//   ....[6]....
        /*0088*/ 	.word	0x0000e6a0


	//   ....[7]....
        /*008c*/ 	.word	0x0000e6b0


	//   ....[8]....
        /*0090*/ 	.word	0x0000f6e0


	//   ....[9]....
        /*0094*/ 	.word	0x0000f6f0


	//   ....[10]....
        /*0098*/ 	.word	0x0000f720


	//   ....[11]....
        /*009c*/ 	.word	0x0000f730


	//   ....[12]....
        /*00a0*/ 	.word	0x00010650


	//   ....[13]....
        /*00a4*/ 	.word	0x000106c0


	//   ....[14]....
        /*00a8*/ 	.word	0x00010720


	//   ....[15]....
        /*00ac*/ 	.word	0x00010790


	//----- nvinfo : EIATTR_VRC_CTA_INIT_COUNT
	.align		4
.L_2466:
        /*00b0*/ 	.byte	0x02, 0x4a
	.zero		1
	.zero		1


	//----- nvinfo : EIATTR_EXIT_INSTR_OFFSETS
	.align		4
        /*00b4*/ 	.byte	0x04, 0x1c
        /*00b6*/ 	.short	(.L_2468 - .L_2467)


	//   ....[0]....
.L_2467:
        /*00b8*/ 	.word	0x00000090


	//----- nvinfo : EIATTR_CRS_STACK_SIZE
	.align		4
.L_2468:
        /*00bc*/ 	.byte	0x04, 0x1e
        /*00be*/ 	.short	(.L_2470 - .L_2469)
.L_2469:
        /*00c0*/ 	.word	0x00000000


	//----- nvinfo : EIATTR_CBANK_PARAM_SIZE
	.align		4
.L_2470:
        /*00c4*/ 	.byte	0x03, 0x19
        /*00c6*/ 	.short	0x01d0


	//----- nvinfo : EIATTR_PARAM_CBANK
	.align		4
        /*00c8*/ 	.byte	0x04, 0x0a
        /*00ca*/ 	.short	(.L_2472 - .L_2471)
	.align		4
.L_2471:
        /*00cc*/ 	.word	index@(.nv.constant0._ZN5flash24flash_fwd_splitkv_kernelI23Flash_fwd_kernel_traitsILi96ELi64ELi64ELi4ELb0ELb0EN7cutlass10bfloat16_tE19Flash_kernel_traitsILi96ELi64ELi64ELi4ES3_EELb0ELb0ELb0ELb0ELb0ELb1ELb0ELb1EEEvNS_16Flash_fwd_paramsE)
        /*00d0*/ 	.short	0x0380
        /*00d2*/ 	.short	0x01d0


	//----- nvinfo : EIATTR_SW_WAR
	.align		4
.L_2472:
        /*00d4*/ 	.byte	0x04, 0x36
        /*00d6*/ 	.short	(.L_2474 - .L_2473)
.L_2473:
        /*00d8*/ 	.word	0x00000008
.L_2474:


//--------------------- .nv.info._ZN5flash24flash_fwd_splitkv_kernelI23Flash_fwd_kernel_traitsILi96ELi64ELi64ELi4ELb0ELb0EN7cutlass10bfloat16_tE19Flash_kernel_traitsILi96ELi64ELi64ELi4ES3_EELb0ELb0ELb0ELb0ELb0ELb0ELb1ELb0EEEvNS_16Flash_fwd_paramsE --------------------------
	.section	.nv.info._ZN5flash24flash_fwd_splitkv_kernelI23Flash_fwd_kernel_traitsILi96ELi64ELi64ELi4ELb0ELb0EN7cutlass10bfloat16_tE19Flash_kernel_traitsILi96ELi64ELi64ELi4ES3_EELb0ELb0ELb0ELb0ELb0ELb0ELb1ELb0EEEvNS_16Flash_fwd_paramsE,"",@"SHT_CUDA_INFO"
	.sectionflags	@""
	.align	4


	//----- nvinfo : EIATTR_CUDA_API_VERSION
	.align		4
        /*0000*/ 	.byte	0x04, 0x37
        /*0002*/ 	.short	(.L_2476 - .L_2475)
.L_2475:
        /*0004*/ 	.word	0x00000082


	//----- nvinfo : EIATTR_KPARAM_INFO
	.align		4
.L_2476:
        /*0008*/ 	.byte	0x04, 0x17
        /*000a*/ 	.short	(.L_2478 - .L_2477)
.L_2477:
        /*000c*/ 	.word	0x00000000
        /*0010*/ 	.short	0x0000
        /*0012*/ 	.short	0x0000
        /*0014*/ 	.byte	0x00, 0xf0, 0x41, 0x07


	//----- nvinfo : EIATTR_SPARSE_MMA_MASK
	.align		4
.L_2478:
        /*0018*/ 	.byte	0x03, 0x50
        /*001a*/ 	.short	0x0000


	//----- nvinfo : EIATTR_MAXREG_COUNT
	.align		4
        /*001c*/ 	.byte	0x03, 0x1b
        /*001e*/ 	.short	0x00ff


	//----- nvinfo : EIATTR_NUM_BARRIERS
	.align		4
        /*0020*/ 	.byte	0x02, 0x4c
        /*0022*/ 	.byte	0x01
	.zero		1


	//----- nvinfo : EIATTR_MERCURY_ISA_VERSION
	.align		4
        /*0024*/ 	.byte	0x03, 0x5f
        /*0026*/ 	.short	0x0101


	//----- nvinfo : EIATTR_COOP_GROUP_MASK_REGIDS
	.align		4
        /*0028*/ 	.byte	0x04, 0x29
        /*002a*/ 	.short	(.L_2480 - .L_2479)


	//   ....[0]....
.L_2479:
        /*002c*/ 	.word	0xffffffff


	//   ....[1]....
        /*0030*/ 	.word	0xffffffff


	//   ....[2]....
        /*0034*/ 	.word	0xffffffff


	//   ....[3]....
        /*0038*/ 	.word	0xffffffff


	//   ....[4]....
        /*003c*/ 	.word	0xffffffff


	//   ....[5]....
        /*0040*/ 	.word	0xffffffff


	//   ....[6]....
        /*0044*/ 	.word	0xffffffff


	//   ....[7]....
        /*0048*/ 	.word	0xffffffff


	//   ....[8]....
        /*004c*/ 	.word	0xffffffff


	//   ....[9]....
        /*0050*/ 	.word	0xffffffff


	//   ....[10]....
        /*0054*/ 	.word	0xffffffff


	//   ....[11]....
        /*0058*/ 	.word	0xffffffff


	//   ....[12]....
        /*005c*/ 	.word	0x05000006


	//   ....[13]....
        /*0060*/ 	.word	0x05000006


	//   ....[14]....
        /*0064*/ 	.word	0x05000006


	//   ....[15]....
        /*0068*/ 	.word	0x05000006


	//----- nvinfo : EIATTR_COOP_GROUP_INSTR_OFFSETS
	.align		4
.L_2480:
        /*006c*/ 	.byte	0x04, 0x28
        /*006e*/ 	.short	(.L_2482 - .L_2481)


	//   ....[0]....
.L_2481:
        /*0070*/ 	.word	0x00003ff0


	//   ....[1]....
        /*0074*/ 	.word	0x00004090


	//   ....[2]....
        /*0078*/ 	.word	0x000040a0


	//   ....[3]....
        /*007c*/ 	.word	0x000040d0


	//   ....[4]....
        /*0080*/ 	.word	0x00006470


	//   ....[5]....
        /*0084*/ 	.word	0x000064a0


	//   ....[6]....
        /*0088*/ 	.word	0x000064f0


	//   ....[7]....
        /*008c*/ 	.word	0x00006500


	//   ....[8]....
        /*0090*/ 	.word	0x00007510


	//   ....[9]....
        /*0094*/ 	.word	0x00007520


	//   ....[10]....
        /*0098*/ 	.word	0x00007550


	//   ....[11]....
        /*009c*/ 	.word	0x00007560


	//   ....[12]....
        /*00a0*/ 	.word	0x00008370


	//   ....[13]....
        /*00a4*/ 	.word	0x000083f0


	//   ....[14]....
        /*00a8*/ 	.word	0x00008460


	//   ....[15]....
        /*00ac*/ 	.word	0x000084d0


	//----- nvinfo : EIATTR_VRC_CTA_INIT_COUNT
	.align		4
.L_2482:
        /*00b0*/ 	.byte	0x02, 0x4a
	.zero		1
	.zero		1


	//----- nvinfo : EIATTR_EXIT_INSTR_OFFSETS
	.align		4
        /*00b4*/ 	.byte	0x04, 0x1c
        /*00b6*/ 	.short	(.L_2484 - .L_2483)


	//   ....[0]....
.L_2483:
        /*00b8*/ 	.word	0x000001f0


	//----- nvinfo : EIATTR_CRS_STACK_SIZE
	.align		4
.L_2484:
        /*00bc*/ 	.byte	0x04, 0x1e
        /*00be*/ 	.short	(.L_2486 - .L_2485)
.L_2485:
        /*00c0*/ 	.word	0x00000000


	//----- nvinfo : EIATTR_CBANK_PARAM_SIZE
	.align		4
.L_2486:
        /*00c4*/ 	.byte	0x03, 0x19
        /*00c6*/ 	.short	0x01d0


	//----- nvinfo : EIATTR_PARAM_CBANK
	.align		4
        /*00c8*/ 	.byte	0x04, 0x0a
        /*00ca*/ 	.short	(.L_2488 - .L_2487)
	.align		4
.L_2487:
        /*00cc*/ 	.word	index@(.nv.constant0._ZN5flash24flash_fwd_splitkv_kernelI23Flash_fwd_kernel_traitsILi96ELi64ELi64ELi4ELb0ELb0EN7cutlass10bfloat16_tE19Flash_kernel_traitsILi96ELi64ELi64ELi4ES3_EELb0ELb0ELb0ELb0ELb0ELb0ELb1ELb0EEEvNS_16Flash_fwd_paramsE)
        /*00d0*/ 	.short	0x0380
        /*00d2*/ 	.short	0x01d0


	//----- nvinfo : EIATTR_SW_WAR
	.align		4
.L_2488:
        /*00d4*/ 	.byte	0x04, 0x36
        /*00d6*/ 	.short	(.L_2490 - .L_2489)
.L_2489:
        /*00d8*/ 	.word	0x00000008
.L_2490:


//--------------------- .nv.info._ZN5flash24flash_fwd_splitkv_kernelI23Flash_fwd_kernel_traitsILi96ELi64ELi64ELi4ELb0ELb0EN7cutlass10bfloat16_tE19Flash_kernel_traitsILi96ELi64ELi64ELi4ES3_EELb0ELb0ELb0ELb0ELb0ELb1ELb1ELb0EEEvNS_16Flash_fwd_paramsE --------------------------
	.section	.nv.info._ZN5flash24flash_fwd_splitkv_kernelI23Flash_fwd_kernel_traitsILi96ELi64ELi64ELi4ELb0ELb0EN7cutlass10bfloat16_tE19Flash_kernel_traitsILi96ELi64ELi64ELi4ES3_EELb0ELb0ELb0ELb0ELb0ELb1ELb1ELb0EEEvNS_16Flash_fwd_paramsE,"",@"SHT_CUDA_INFO"
	.sectionflags	@""
	.align	4


	//----- nvinfo : EIATTR_CUDA_API_VERSION
	.align		4
        /*0000*/ 	.byte	0x04, 0x37
        /*0002*/ 	.short	(.L_2492 - .L_2491)
.L_2491:
        /*0004*/ 	.word	0x00000082


	//----- nvinfo : EIATTR_KPARAM_INFO
	.align		4
.L_2492:
        /*0008*/ 	.byte	0x04, 0x17
        /*000a*/ 	.short	(.L_2494 - .L_2493)
.L_2493:
        /*000c*/ 	.word	0x00000000
        /*0010*/ 	.short	0x0000
        /*0012*/ 	.short	0x0000
        /*0014*/ 	.byte	0x00, 0xf0, 0x41, 0x07


	//----- nvinfo : EIATTR_SPARSE_MMA_MASK
	.align		4
.L_2494:
        /*0018*/ 	.byte	0x03, 0x50
        /*001a*/ 	.short	0x0000


	//----- nvinfo : EIATTR_MAXREG_COUNT
	.align		4
        /*001c*/ 	.byte	0x03, 0x1b
        /*001e*/ 	.short	0x00ff


	//----- nvinfo : EIATTR_NUM_BARRIERS
	.align		4
        /*0020*/ 	.byte	0x02, 0x4c
        /*0022*/ 	.byte	0x01
	.zero		1


	//----- nvinfo : EIATTR_MERCURY_ISA_VERSION
	.align		4
        /*0024*/ 	.byte	0x03, 0x5f
        /*0026*/ 	.short	0x0101


	//----- nvinfo : EIATTR_COOP_GROUP_MASK_REGIDS
	.align		4
        /*0028*/ 	.byte	0x04, 0x29
        /*002a*/ 	.short	(.L_2496 - .L_2495)


	//   ....[0]....
.L_2495:
        /*002c*/ 	.word	0xffffffff


	//   ....[1]....
        /*0030*/ 	.word	0xffffffff


	//   ....[2]....
        /*0034*/ 	.word	0xffffffff


	//   ....[3]....
        /*0038*/ 	.word	0xffffffff


	//   ....[4]....
        /*003c*/ 	.word	0xffffffff


	//   ....[5]....
        /*0040*/ 	.word	0xffffffff


	//   ....[6]....
        /*0044*/ 	.word	0xffffffff


	//   ....[7]....
        /*0048*/ 	.word	0xffffffff


	//   ....[8]....
        /*004c*/ 	.word	0xffffffff


	//   ....[9]....
        /*0050*/ 	.word	0xffffffff


	//   ....[10]....
        /*0054*/ 	.word	0xffffffff


	//   ....[11]....
        /*0058*/ 	.word	0xffffffff


	//   ....[12]....
        /*005c*/ 	.word	0x05000006


	//   ....[13]....
        /*0060*/ 	.word	0x05000006


	//   ....[14]....
        /*0064*/ 	.word	0x05000006


	//   ....[15]....
        /*0068*/ 	.word	0x05000006


	//----- nvinfo : EIATTR_COOP_GROUP_INSTR_OFFSETS
	.align		4
.L_2496:
        /*006c*/ 	.byte	0x04, 0x28
        /*006e*/ 	.short	(.L_2498 - .L_2497)


	//   ....[0]....
.L_2497:
        /*0070*/ 	.word	0x00004400


	//   ....[1]....
        /*0074*/ 	.word	0x000044a0


	//   ....[2]....
        /*0078*/ 	.word	0x000044b0


	//   ....[3]....
        /*007c*/ 	.word	0x000044e0


	//   ....[4]....
        /*0080*/ 	.word	0x00006c80


	//   ....[5]....
        /*0084*/ 	.word	0x00006c90


	//   ....[6]....
        /*0088*/ 	.word	0x00006cc0


	//   ....[7]....
        /*008c*/ 	.word	0x00006cd0


	//   ....[8]....
        /*0090*/ 	.word	0x00007d20


	//   ....[9]....
        /*0094*/ 	.word	0x00007d30


	//   ....[10]....
        /*0098*/ 	.word	0x00007d60


	//   ....[11]....
        /*009c*/ 	.word	0x00007d70


	//   ....[12]....
        /*00a0*/ 	.word	0x00008b80


	//   ....[13]....
        /*00a4*/ 	.word	0x00008c00


	//   ....[14]....
        /*00a8*/ 	.word	0x00008c70


	//   ....[15]....
        /*00ac*/ 	.word	0x00008ce0


	//----- nvinfo : EIATTR_VRC_CTA_INIT_COUNT
	.align		4
.L_2498:
        /*00b0*/ 	.byte	0x02, 0x4a
	.zero		1
	.zero		1


	//----- nvinfo : EIATTR_EXIT_INSTR_OFFSETS
	.align		4
        /*00b4*/ 	.byte	0x04, 0x1c
        /*00b6*/ 	.short	(.L_2500 - .L_2499)


	//   ....[0]....
.L_2499:
        /*00b8*/ 	.word	0x000001f0


	//----- nvinfo : EIATTR_CRS_STACK_SIZE
	.align		4
.L_2500:
        /*00bc*/ 	.byte	0x04, 0x1e
        /*00be*/ 	.short	(.L_2502 - .L_2501)
.L_2501:
        /*00c0*/ 	.word	0x00000000


	//----- nvinfo : EIATTR_CBANK_PARAM_SIZE
	.align		4
.L_2502:
        /*00c4*/ 	.byte	0x03, 0x19
        /*00c6*/ 	.short	0x01d0


	//----- nvinfo : EIATTR_PARAM_CBANK
	.align		4
        /*00c8*/ 	.byte	0x04, 0x0a
        /*00ca*/ 	.short	(.L_2504 - .L_2503)
	.align		4
.L_2503:
        /*00cc*/ 	.word	index@(.nv.constant0._ZN5flash24flash_fwd_splitkv_kernelI23Flash_fwd_kernel_traitsILi96ELi64ELi64ELi4ELb0ELb0EN7cutlass10bfloat16_tE19Flash_kernel_traitsILi96ELi64ELi64ELi4ES3_EELb0ELb0ELb0ELb0ELb0ELb1ELb1ELb0EEEvNS_16Flash_fwd_paramsE)
        /*00d0*/ 	.short	0x0380
        /*00d2*/ 	.short	0x01d0


	//----- nvinfo : EIATTR_SW_WAR
	.align		4
.L_2504:
        /*00d4*/ 	.byte	0x04, 0x36
        /*00d6*/ 	.short	(.L_2506 - .L_2505)
.L_2505:
        /*00d8*/ 	.word	0x00000008
.L_2506:


//--------------------- .nv.info._ZN5flash24flash_fwd_splitkv_kernelI23Flash_fwd_kernel_traitsILi96ELi64ELi64ELi4ELb0ELb0EN7cutlass10bfloat16_tE19Flash_kernel_traitsILi96ELi64ELi64ELi4ES3_EELb0ELb0ELb0ELb0ELb0ELb0ELb1ELb1EEEvNS_16Flash_fwd_paramsE --------------------------
	.section	.nv.info._ZN5flash24flash_fwd_splitkv_kernelI23Flash_fwd_kernel_traitsILi96ELi64ELi64ELi4ELb0ELb0EN7cutlass10bfloat16_tE19Flash_kernel_traitsILi96ELi64ELi64ELi4ES3_EELb0ELb0ELb0ELb0ELb0ELb0ELb1ELb1EEEvNS_16Flash_fwd_paramsE,"",@"SHT_CUDA_INFO"
	.sectionflags	@""
	.align	4


	//----- nvinfo : EIATTR_CUDA_API_VERSION
	.align		4
        /*0000*/ 	.byte	0x04, 0x37
        /*0002*/ 	.short	(.L_2508 - .L_2507)
.L_2507:
        /*0004*/ 	.word	0x00000082


	//----- nvinfo : EIATTR_KPARAM_INFO
	.align		4
.L_2508:
        /*0008*/ 	.byte	0x04, 0x17
        /*000a*/ 	.short	(.L_2510 - .L_2509)
.L_2509:
        /*000c*/ 	.word	0x00000000
        /*0010*/ 	.short	0x0000
        /*0012*/ 	.short	0x0000
        /*0014*/ 	.byte	0x00, 0xf0, 0x41, 0x07


	//----- nvinfo : EIATTR_SPARSE_MMA_MASK
	.align		4
.L_2510:
        /*0018*/ 	.byte	0x03, 0x50
        /*001a*/ 	.short	0x0000


	//----- nvinfo : EIATTR_MAXREG_COUNT
	.align		4
        /*001c*/ 	.byte	0x03, 0x1b
        /*001e*/ 	.short	0x00ff


	//----- nvinfo : EIATTR_NUM_BARRIERS
	.align		4
        /*0020*/ 	.byte	0x02, 0x4c
        /*0022*/ 	.byte	0x01
	.zero		1


	//----- nvinfo : EIATTR_MERCURY_ISA_VERSION
	.align		4
        /*0024*/ 	.byte	0x03, 0x5f
        /*0026*/ 	.short	0x0101


	//----- nvinfo : EIATTR_COOP_GROUP_MASK_REGIDS
	.align		4
        /*0028*/ 	.byte	0x04, 0x29
        /*002a*/ 	.short	(.L_2512 - .L_2511)


	//   ....[0]....
.L_2511:
        /*002c*/ 	.word	0xffffffff


	//   ....[1]....
        /*0030*/ 	.word	0xffffffff


	//   ....[2]....
        /*0034*/ 	.word	0xffffffff


	//   ....[3]....
        /*0038*/ 	.word	0xffffffff


	//   ....[4]....
        /*003c*/ 	.word	0xffffffff


	//   ....[5]....
        /*0040*/ 	.word	0xffffffff


	//   ....[6]....
        /*0044*/ 	.word	0xffffffff


	//   ....[7]....
        /*0048*/ 	.word	0xffffffff


	//   ....[8]....
        /*004c*/ 	.word	0xffffffff


	//   ....[9]....
        /*0050*/ 	.word	0xffffffff


	//   ....[10]....
        /*0054*/ 	.word	0xffffffff


	//   ....[11]....
        /*0058*/ 	.word	0xffffffff


	//   ....[12]....
        /*005c*/ 	.word	0x05000006


	//   ....[13]....
        /*0060*/ 	.word	0x05000006


	//   ....[14]....
        /*0064*/ 	.word	0x05000006


	//   ....[15]....
        /*0068*/ 	.word	0x05000006


	//----- nvinfo : EIATTR_COOP_GROUP_INSTR_OFFSETS
	.align		4
.L_2512:
        /*006c*/ 	.byte	0x04, 0x28
        /*006e*/ 	.short	(.L_2514 - .L_2513)


	//   ....[0]....
.L_2513:
        /*0070*/ 	.word	0x0000bef0


	//   ....[1]....
        /*0074*/ 	.word	0x0000bf60


	//   ....[2]....
        /*0078*/ 	.word	0x0000bf70


	//   ....[3]....
        /*007c*/ 	.word	0x0000bfb0


	//   ....[4]....
        /*0080*/ 	.word	0x0000e310


	//   ....[5]....
        /*0084*/ 	.word	0x0000e330


	//   ....[6]....
        /*0088*/ 	.word	0x0000e360


	//   ....[7]....
        /*008c*/ 	.word	0x0000e370


	//   ....[8]....
        /*0090*/ 	.word	0x0000f3b0


	//   ....[9]....
        /*0094*/ 	.word	0x0000f3c0


	//   ....[10]....
        /*0098*/ 	.word	0x0000f3f0


	//   ....[11]....
        /*009c*/ 	.word	0x0000f400


	//   ....[12]....
        /*00a0*/ 	.word	0x00010270


	//   ....[13]....
        /*00a4*/ 	.word	0x000102e0


	//   ....[14]....
        /*00a8*/ 	.word	0x00010340


	//   ....[15]....
        /*00ac*/ 	.word	0x000103b0


	//----- nvinfo : EIATTR_VRC_CTA_INIT_COUNT
	.align		4
.L_2514:
        /*00b0*/ 	.byte	0x02, 0x4a
	.zero		1
	.zero		1


	//----- nvinfo : EIATTR_EXIT_INSTR_OFFSETS
	.align		4
        /*00b4*/ 	.byte	0x04, 0x1c
        /*00b6*/ 	.short	(.L_2516 - .L_2515)


	//   ....[0]....
.L_2515:
        /*00b8*/ 	.word	0x000001f0


	//----- nvinfo : EIATTR_CRS_STACK_SIZE
	.align		4
.L_2516:
        /*00bc*/ 	.byte	0x04, 0x1e
        /*00be*/ 	.short	(.L_2518 - .L_2517)
.L_2517:
        /*00c0*/ 	.word	0x00000000


	//----- nvinfo : EIATTR_CBANK_PARAM_SIZE
	.align		4
.L_2518:
        /*00c4*/ 	.byte	0x03, 0x19
        /*00c6*/ 	.short	0x01d0


	//----- nvinfo : EIATTR_PARAM_CBANK
	.align		4
        /*00c8*/ 	.byte	0x04, 0x0a
        /*00ca*/ 	.short	(.L_2520 - .L_2519)
	.align		4
.L_2519:
        /*00cc*/ 	.word	index@(.nv.constant0._ZN5flash24flash_fwd_splitkv_kernelI23Flash_fwd_kernel_traitsILi96ELi64ELi64ELi4ELb0ELb0EN7cutlass10bfloat16_tE19Flash_kernel_traitsILi96ELi64ELi64ELi4ES3_EELb0ELb0ELb0ELb0ELb0ELb0ELb1ELb1EEEvNS_16Flash_fwd_paramsE)
        /*00d0*/ 	.short	0x0380
        /*00d2*/ 	.short	0x01d0


	//----- nvinfo : EIATTR_SW_WAR
	.align		4
.L_2520:
        /*00d4*/ 	.byte	0x04, 0x36
        /*00d6*/ 	.short	(.L_2522 - .L_2521)
.L_2521:
        /*00d8*/ 	.word	0x00000008
.L_2522:


//--------------------- .nv.info._ZN5flash24flash_fwd_splitkv_kernelI23Flash_fwd_kernel_traitsILi96ELi64ELi64ELi4ELb0ELb0EN7cutlass10bfloat16_tE19Flash_kernel_traitsILi96ELi64ELi64ELi4ES3_EELb0ELb0ELb0ELb0ELb0ELb1ELb1ELb1EEEvNS_16Flash_fwd_paramsE --------------------------
	.section	.nv.info._ZN5flash24flash_fwd_splitkv_kernelI23Flash_fwd_kernel_traitsILi96ELi64ELi64ELi4ELb0ELb0EN7cutlass10bfloat16_tE19Flash_kernel_traitsILi96ELi64ELi64ELi4ES3_EELb0ELb0ELb0ELb0ELb0ELb1ELb1ELb1EEEvNS_16Flash_fwd_paramsE,"",@"SHT_CUDA_INFO"
	.sectionflags	@""
	.align	4


	//----- nvinfo : EIATTR_CUDA_API_VERSION
	.align		4
        /*0000*/ 	.byte	0x04, 0x37
        /*0002*/ 	.short	(.L_2524 - .L_2523)
.L_2523:
        /*0004*/ 	.word	0x00000082


	//----- nvinfo : EIATTR_KPARAM_INFO
	.align		4
.L_2524:
        /*0008*/ 	.byte	0x04, 0x17
        /*000a*/ 	.short	(.L_2526 - .L_2525)
.L_2525:
        /*000c*/ 	.word	0x00000000
        /*0010*/ 	.short	0x0000
        /*0012*/ 	.short	0x0000
        /*0014*/ 	.byte	0x00, 0xf0, 0x41, 0x07


	//----- nvinfo : EIATTR_SPARSE_MMA_MASK
	.align		4
.L_2526:
        /*0018*/ 	.byte	0x03, 0x50
        /*001a*/ 	.short	0x0000


	//----- nvinfo : EIATTR_MAXREG_COUNT
	.align		4
        /*001c*/ 	.byte	0x03, 0x1b
        /*001e*/ 	.short	0x00ff


	//----- nvinfo : EIATTR_NUM_BARRIERS
	.align		4
        /*0020*/ 	.byte	0x02, 0x4c
        /*0022*/ 	.byte	0x01
	.zero		1


	//----- nvinfo : EIATTR_MERCURY_ISA_VERSION
	.align		4
        /*0024*/ 	.byte	0x03, 0x5f
        /*0026*/ 	.short	0x0101


	//----- nvinfo : EIATTR_COOP_GROUP_MASK_REGIDS
	.align		4
        /*0028*/ 	.byte	0x04, 0x29
        /*002a*/ 	.short	(.L_2528 - .L_2527)


	//   ....[0]....
.L_2527:
        /*002c*/ 	.word	0xffffffff


	//   ....[1]....
        /*0030*/ 	.word	0xffffffff


	//   ....[2]....
        /*0034*/ 	.word	0xffffffff


	//   ....[3]....
        /*0038*/ 	.word	0xffffffff


	//   ....[4]....
        /*003c*/ 	.word	0xffffffff


	//   ....[5]....
        /*0040*/ 	.word	0xffffffff


	//   ....[6]....
        /*0044*/ 	.word	0xffffffff


	//   ....[7]....
        /*0048*/ 	.word	0xffffffff


	//   ....[8]....
        /*004c*/ 	.word	0xffffffff


	//   ....[9]....
        /*0050*/ 	.word	0xffffffff


	//   ....[10]....
        /*0054*/ 	.word	0xffffffff


	//   ....[11]....
        /*0058*/ 	.word	0xffffffff


	//   ....[12]....
        /*005c*/ 	.word	0x05000006


	//   ....[13]....
        /*0060*/ 	.word	0x05000006


	//   ....[14]....
        /*0064*/ 	.word	0x05000006


	//   ....[15]....
        /*0068*/ 	.word	0x05000006


	//----- nvinfo : EIATTR_COOP_GROUP_INSTR_OFFSETS
	.align		4
.L_2528:
        /*006c*/ 	.byte	0x04, 0x28
        /*006e*/ 	.short	(.L_2530 - .L_2529)


	//   ....[0]....
.L_2529:
        /*0070*/ 	.word	0x0000c2f0


	//   ....[1]....
        /*0074*/ 	.word	0x0000c360


	//   ....[2]....
        /*0078*/ 	.word	0x0000c370


	//   ....[3]....
        /*007c*/ 	.word	0x0000c3a0


	//   ....[4]....
        /*0080*/ 	.word	0x0000eb10


	//   ....[5]....
        /*0084*/ 	.word	0x0000eb30


	//   ....[6]....
        /*0088*/ 	.word	0x0000eb60


	//   ....[7]....
        /*008c*/ 	.word	0x0000eb70


	//   ....[8]....
        /*0090*/ 	.word	0x0000fbb0


	//   ....[9]....
        /*0094*/ 	.word	0x0000fbc0


	//   ....[10]....
        /*0098*/ 	.word	0x0000fbf0


	//   ....[11]....
        /*009c*/ 	.word	0x0000fc00


	//   ....[12]....
        /*00a0*/ 	.word	0x00010a70


	//   ....[13]....
        /*00a4*/ 	.word	0x00010ae0


	//   ....[14]....
        /*00a8*/ 	.word	0x00010b40


	//   ....[15]....
        /*00ac*/ 	.word	0x00010bb0


	//----- nvinfo : EIATTR_VRC_CTA_INIT_COUNT
	.align		4
.L_2530:
        /*00b0*/ 	.byte	0x02, 0x4a
	.zero		1
	.zero		1


	//----- nvinfo : EIATTR_EXIT_INSTR_OFFSETS
	.align		4
        /*00b4*/ 	.byte	0x04, 0x1c
        /*00b6*/ 	.short	(.L_2532 - .L_2531)


	//   ....[0]....
.L_2531:
        /*00b8*/ 	.word	0x000001f0


	//----- nvinfo : EIATTR_CRS_STACK_SIZE
	.align		4
.L_2532:
        /*00bc*/ 	.byte	0x04, 0x1e
        /*00be*/ 	.short	(.L_2534 - .L_2533)
.L_2533:
        /*00c0*/ 	.word	0x00000000


	//----- nvinfo : EIATTR_CBANK_PARAM_SIZE
	.align		4
.L_2534:
        /*00c4*/ 	.byte	0x03, 0x19
        /*00c6*/ 	.short	0x01d0


	//----- nvinfo : EIATTR_PARAM_CBANK
	.align		4
        /*00c8*/ 	.byte	0x04, 0x0a
        /*00ca*/ 	.short	(.L_2536 - .L_2535)
	.align		4
.L_2535:
        /*00cc*/ 	.word	index@(.nv.constant0._ZN5flash24flash_fwd_splitkv_kernelI23Flash_fwd_kernel_traitsILi96ELi64ELi64ELi4ELb0ELb0EN7cutlass10bfloat16_tE19Flash_kernel_traitsILi96ELi64ELi64ELi4ES3_EELb0ELb0ELb0ELb0ELb0ELb1ELb1ELb1EEEvNS_16Flash_fwd_paramsE)
        /*00d0*/ 	.short	0x0380
        /*00d2*/ 	.short	0x01d0


	//----- nvinfo : EIATTR_SW_WAR
	.align		4
.L_2536:
        /*00d4*/ 	.byte	0x04, 0x36
        /*00d6*/ 	.short	(.L_2538 - .L_2537)
.L_2537:
        /*00d8*/ 	.word	0x00000008
.L_2538:


//--------------------- .nv.info._ZN5flash24flash_fwd_splitkv_kernelI23Flash_fwd_kernel_traitsILi96ELi64ELi64ELi4ELb0ELb0EN7cutlass10bfloat16_tE19Flash_kernel_traitsILi96ELi64ELi64ELi4ES3_EELb0ELb1ELb0ELb0ELb0ELb0ELb0ELb0EEEvNS_16Flash_fwd_paramsE --------------------------
	.section	.nv.info._ZN5flash24flash_fwd_splitkv_kernelI23Flash_fwd_kernel_traitsILi96ELi64ELi64ELi4ELb0ELb0EN7cutlass10bfloat16_tE19Flash_kernel_traitsILi96ELi64ELi64ELi4ES3_EELb0ELb1ELb0ELb0ELb0ELb0ELb0ELb0EEEvNS_16Flash_fwd_paramsE,"",@"SHT_CUDA_INFO"
	.sectionflags	@""
	.align	4


	//----- nvinfo : EIATTR_CUDA_API_VERSION
	.align		4
        /*0000*/ 	.byte	0x04, 0x37
        /*0002*/ 	.short	(.L_2540 - .L_2539)
.L_2539:
        /*0004*/ 	.word	0x00000082


	//----- nvinfo : EIATTR_KPARAM_INFO
	.align		4
.L_2540:
        /*0008*/ 	.byte	0x04, 0x17
        /*000a*/ 	.short	(.L_2542 - .L_2541)
.L_2541:
        /*000c*/ 	.word	0x00000000
        /*0010*/ 	.short	0x0000
        /*0012*/ 	.short	0x0000
        /*0014*/ 	.byte	0x00, 0xf0, 0x41, 0x07


	//----- nvinfo : EIATTR_SPARSE_MMA_MASK
	.align		4
.L_2542:
        /*0018*/ 	.byte	0x03, 0x50
        /*001a*/ 	.short	0x0000


	//----- nvinfo : EIATTR_MAXREG_COUNT
	.align		4
        /*001c*/ 	.byte	0x03, 0x1b
        /*001e*/ 	.short	0x00ff


	//----- nvinfo : EIATTR_NUM_BARRIERS
	.align		4
        /*0020*/ 	.byte	0x02, 0x4c
        /*0022*/ 	.byte	0x01
	.zero		1


	//----- nvinfo : EIATTR_MERCURY_ISA_VERSION
	.align		4
        /*0024*/ 	.byte	0x03, 0x5f
        /*0026*/ 	.short	0x0101


	//----- nvinfo : EIATTR_COOP_GROUP_MASK_REGIDS
	.align		4
        /*0028*/ 	.byte	0x04, 0x29
        /*002a*/ 	.short	(.L_2544 - .L_2543)


	//   ....[0]....
.L_2543:
        /*002c*/ 	.word	0xffffffff


	//   ....[1]....
        /*0030*/ 	.word	0xffffffff


	//   ....[2]....
        /*0034*/ 	.word	0xffffffff


	//   ....[3]....
        /*0038*/ 	.word	0xffffffff


	//   ....[4]....
        /*003c*/ 	.word	0xffffffff


	//   ....[5]....
        /*0040*/ 	.word	0xffffffff


	//   ....[6]....
        /*0044*/ 	.word	0xffffffff


	//   ....[7]....
        /*0048*/ 	.word	0xffffffff


	//   ....[8]....
        /*004c*/ 	.word	0xffffffff


	//   ....[9]....
        /*0050*/ 	.word	0xffffffff


	//   ....[10]....
        /*0054*/ 	.word	0xffffffff


	//   ....[11]....
        /*0058*/ 	.word	0xffffffff


	//   ....[12]....
        /*005c*/ 	.word	0xffffffff


	//   ....[13]....
        /*0060*/ 	.word	0xffffffff


	//   ....[14]....
        /*0064*/ 	.word	0xffffffff


	//   ....[15]....
        /*0068*/ 	.word	0xffffffff


	//   ....[16]....
        /*006c*/ 	.word	0x05000004


	//   ....[17]....
        /*0070*/ 	.word	0x05000004


	//   ....[18]....
        /*0074*/ 	.word	0x05000004


	//   ....[19]....
        /*0078*/ 	.word	0x05000004


	//----- nvinfo : EIATTR_COOP_GROUP_INSTR_OFFSETS
	.align		4
.L_2544:
        /*007c*/ 	.byte	0x04, 0x28
        /*007e*/ 	.short	(.L_2546 - .L_2545)


	//   ....[0]....
.L_2545:
        /*0080*/ 	.word	0x00004060


	//   ....[1]....
        /*0084*/ 	.word	0x000041f0


	//   ....[2]....
        /*0088*/ 	.word	0x00004200


	//   ....[3]....
        /*008c*/ 	.word	0x00004250


	//   ....[4]....
        /*0090*/ 	.word	0x00006be0


	//   ....[5]....
        /*0094*/ 	.word	0x00006c00


	//   ....[6]....
        /*0098*/ 	.word	0x00006c50


	//   ....[7]....
        /*009c*/ 	.word	0x00006c60


	//   ....[8]....
        /*00a0*/ 	.word	0x00009da0


	//   ....[9]....
        /*00a4*/ 	.word	0x00009dd0


	//   ....[10]....
        /*00a8*/ 	.word	0x00009e00


	//   ....[11]....
        /*00ac*/ 	.word	0x00009e10


	//   ....[12]....
        /*00b0*/ 	.word	0x0000ae40


	//   ....[13]....
        /*00b4*/ 	.word	0x0000ae50


	//   ....[14]....
        /*00b8*/ 	.word	0x0000ae80


	//   ....[15]....
        /*00bc*/ 	.word	0x0000ae90


	//   ....[16]....
        /*00c0*/ 	.word	0x0000bcf0


	//   ....[17]....
        /*00c4*/ 	.word	0x0000bd60


	//   ....[18]....
        /*00c8*/ 	.word	0x0000bdc0


	//   ....[19]....
        /*00cc*/ 	.word	0x0000be30


	//----- nvinfo : EIATTR_VRC_CTA_INIT_COUNT
	.align		4
.L_2546:
        /*00d0*/ 	.byte	0x02, 0x4a
	.zero		1
	.zero		1


	//----- nvinfo : EIATTR_EXIT_INSTR_OFFSETS
	.align		4
        /*00d4*/ 	.byte	0x04, 0x1c
        /*00d6*/ 	.short	(.L_2548 - .L_2547)


	//   ....[0]....
.L_2547:
        /*00d8*/ 	.word	0x00000090


	//----- nvinfo : EIATTR_CRS_STACK_SIZE
	.align		4
.L_2548:
        /*00dc*/ 	.byte	0x04, 0x1e
        /*00de*/ 	.short	(.L_2550 - .L_2549)
.L_2549:
        /*00e0*/ 	.word	0x00000000


	//----- nvinfo : EIATTR_CBANK_PARAM_SIZE
	.align		4
.L_2550:
        /*00e4*/ 	.byte	0x03, 0x19
        /*00e6*/ 	.short	0x01d0


	//----- nvinfo : EIATTR_PARAM_CBANK
	.align		4
        /*00e8*/ 	.byte	0x04, 0x0a
        /*00ea*/ 	.short	(.L_2552 - .L_2551)
	.align		4
.L_2551:
        /*00ec*/ 	.word	index@(.nv.constant0._ZN5flash24flash_fwd_splitkv_kernelI23Flash_fwd_kernel_traitsILi96ELi64ELi64ELi4ELb0ELb0EN7cutlass10bfloat16_tE19Flash_kernel_traitsILi96ELi64ELi64ELi4ES3_EELb0ELb1ELb0ELb0ELb0ELb0ELb0ELb0EEEvNS_16Flash_fwd_paramsE)
        /*00f0*/ 	.short	0x0380
        /*00f2*/ 	.short	0x01d0


	//----- nvinfo : EIATTR_SW_WAR
	.align		4
.L_2552:
        /*00f4*/ 	.byte	0x04, 0x36
        /*00f6*/ 	.short	(.L_2554 - .L_2553)
.L_2553:
        /*00f8*/ 	.word	0x00000008
.L_2554:


//--------------------- .nv.info._ZN5flash24flash_fwd_splitkv_kernelI23Flash_fwd_kernel_traitsILi96ELi64ELi64ELi4ELb0ELb0EN7cutlass10bfloat16_tE19Flash_kernel_traitsILi96ELi64ELi64ELi4ES3_EELb0ELb1ELb0ELb0ELb0ELb1ELb0ELb0EEEvNS_16Flash_fwd_paramsE --------------------------
	.section	.nv.info._ZN5flash24flash_fwd_splitkv_kernelI23Flash_fwd_kernel_traitsILi96ELi64ELi64ELi4ELb0ELb0EN7cutlass10bfloat16_tE19Flash_kernel_traitsILi96ELi64ELi64ELi4ES3_EELb0ELb1ELb0ELb0ELb0ELb1ELb0ELb0EEEvNS_16Flash_fwd_paramsE,"",@"SHT_CUDA_INFO"
	.sectionflags	@""
	.align	4


	//----- nvinfo : EIATTR_CUDA_API_VERSION
	.align		4
        /*0000*/ 	.byte	0x04, 0x37
        /*0002*/ 	.short	(.L_2556 - .L_2555)
.L_2555:
        /*0004*/ 	.word	0x00000082


	//----- nvinfo : EIATTR_KPARAM_INFO
	.align		4
.L_2556:
        /*0008*/ 	.byte	0x04, 0x17
        /*000a*/ 	.short	(.L_2558 - .L_2557)
.L_2557:
        /*000c*/ 	.word	0x00000000
        /*0010*/ 	.short	0x0000
        /*0012*/ 	.short	0x0000
        /*0014*/ 	.byte	0x00, 0xf0, 0x41, 0x07


	//----- nvinfo : EIATTR_SPARSE_MMA_MASK
	.align		4
.L_2558:
        /*0018*/ 	.byte	0x03, 0x50
        /*001a*/ 	.short	0x0000


	//----- nvinfo : EIATTR_MAXREG_COUNT
	.align		4
        /*001c*/ 	.byte	0x03, 0x1b
        /*001e*/ 	.short	0x00ff


	//----- nvinfo : EIATTR_NUM_BARRIERS
	.align		4
        /*0020*/ 	.byte	0x02, 0x4c
        /*0022*/ 	.byte	0x01
	.zero		1


	//----- nvinfo : EIATTR_MERCURY_ISA_VERSION
	.align		4
        /*0024*/ 	.byte	0x03, 0x5f
        /*0026*/ 	.short	0x0101


	//----- nvinfo : EIATTR_COOP_GROUP_MASK_REGIDS
	.align		4
        /*0028*/ 	.byte	0x04, 0x29
        /*002a*/ 	.short	(.L_2560 - .L_2559)


	//   ....[0]....
.L_2559:
        /*002c*/ 	.word	0xffffffff


	//   ....[1]....
        /*0030*/ 	.word	0xffffffff


	//   ....[2]....
        /*0034*/ 	.word	0xffffffff


	//   ....[3]....
        /*0038*/ 	.word	0xffffffff


	//   ....[4]....
        /*003c*/ 	.word	0xffffffff


	//   ....[5]....
        /*0040*/ 	.word	0xffffffff


	//   ....[6]....
        /*0044*/ 	.word	0xffffffff


	//   ....[7]....
        /*0048*/ 	.word	0xffffffff


	//   ....[8]....
        /*004c*/ 	.word	0xffffffff


	//   ....[9]....
        /*0050*/ 	.word	0xffffffff


	//   ....[10]....
        /*0054*/ 	.word	0xffffffff


	//   ....[11]....
        /*0058*/ 	.word	0xffffffff


	//   ....[12]....
        /*005c*/ 	.word	0xffffffff


	//   ....[13]....
        /*0060*/ 	.word	0xffffffff


	//   ....[14]....
        /*0064*/ 	.word	0xffffffff


	//   ....[15]....
        /*0068*/ 	.word	0xffffffff


	//   ....[16]....
        /*006c*/ 	.word	0x05000004


	//   ....[17]....
        /*0070*/ 	.word	0x05000004


	//   ....[18]....
        /*0074*/ 	.word	0x05000004


	//   ....[19]....
        /*0078*/ 	.word	0x05000004


	//----- nvinfo : EIATTR_COOP_GROUP_INSTR_OFFSETS
	.align		4
.L_2560:
        /*007c*/ 	.byte	0x04, 0x28
        /*007e*/ 	.short	(.L_2562 - .L_2561)


	//   ....[0]....
.L_2561:
        /*0080*/ 	.word	0x000045c0


	//   ....[1]....
        /*0084*/ 	.word	0x000045e0


	//   ....[2]....
        /*0088*/ 	.word	0x00004600


	//   ....[3]....
        /*008c*/ 	.word	0x00004620


	//   ....[4]....
        /*0090*/ 	.word	0x000073f0


	//   ....[5]....
        /*0094*/ 	.word	0x00007410


	//   ....[6]....
        /*0098*/ 	.word	0x00007440


	//   ....[7]....
        /*009c*/ 	.word	0x00007450


	//   ....[8]....
        /*00a0*/ 	.word	0x0000a9a0


	//   ....[9]....
        /*00a4*/ 	.word	0x0000a9f0


	//   ....[10]....
        /*00a8*/ 	.word	0x0000aa40


	//   ....[11]....
        /*00ac*/ 	.word	0x0000aa50


	//   ....[12]....
        /*00b0*/ 	.word	0x0000ba60


	//   ....[13]....
        /*00b4*/ 	.word	0x0000ba70


	//   ....[14]....
        /*00b8*/ 	.word	0x0000baa0


	//   ....[15]....
        /*00bc*/ 	.word	0x0000bab0


	//   ....[16]....
        /*00c0*/ 	.word	0x0000c910


	//   ....[17]....
        /*00c4*/ 	.word	0x0000c980


	//   ....[18]....
        /*00c8*/ 	.word	0x0000c9e0


	//   ....[19]....
        /*00cc*/ 	.word	0x0000ca50


	//----- nvinfo : EIATTR_VRC_CTA_INIT_COUNT
	.align		4
.L_2562:
        /*00d0*/ 	.byte	0x02, 0x4a
	.zero		1
	.zero		1


	//----- nvinfo : EIATTR_EXIT_INSTR_OFFSETS
	.align		4
        /*00d4*/ 	.byte	0x04, 0x1c
        /*00d6*/ 	.short	(.L_2564 - .L_2563)


	//   ....[0]....
.L_2563:
        /*00d8*/ 	.word	0x00000090


	//----- nvinfo : EIATTR_CRS_STACK_SIZE
	.align		4
.L_2564:
        /*00dc*/ 	.byte	0x04, 0x1e
        /*00de*/ 	.short	(.L_2566 - .L_2565)
.L_2565:
        /*00e0*/ 	.word	0x00000000


	//----- nvinfo : EIATTR_CBANK_PARAM_SIZE
	.align		4
.L_2566:
        /*00e4*/ 	.byte	0x03, 0x19
        /*00e6*/ 	.short	0x01d0


	//----- nvinfo : EIATTR_PARAM_CBANK
	.align		4
        /*00e8*/ 	.byte	0x04, 0x0a
        /*00ea*/ 	.short	(.L_2568 - .L_2567)
	.align		4
.L_2567:
        /*00ec*/ 	.word	index@(.nv.constant0._ZN5flash24flash_fwd_splitkv_kernelI23Flash_fwd_kernel_traitsILi96ELi64ELi64ELi4ELb0ELb0EN7cutlass10bfloat16_tE19Flash_kernel_traitsILi96ELi64ELi64ELi4ES3_EELb0ELb1ELb0ELb0ELb0ELb1ELb0ELb0EEEvNS_16Flash_fwd_paramsE)
        /*00f0*/ 	.short	0x0380
        /*00f2*/ 	.short	0x01d0


	//----- nvinfo : EIATTR_SW_WAR
	.align		4
.L_2568:
        /*00f4*/ 	.byte	0x04, 0x36
        /*00f6*/ 	.short	(.L_2570 - .L_2569)
.L_2569:
        /*00f8*/ 	.word	0x00000008
.L_2570:


//--------------------- .nv.info._ZN5flash24flash_fwd_splitkv_kernelI23Flash_fwd_kernel_traitsILi96ELi64ELi64ELi4ELb0ELb0EN7cutlass10bfloat16_tE19Flash_kernel_traitsILi96ELi64ELi64ELi4ES3_EELb0ELb1ELb0ELb0ELb0ELb0ELb0ELb1EEEvNS_16Flash_fwd_paramsE --------------------------
	.section	.nv.info._ZN5flash24flash_fwd_splitkv_kernelI23Flash_fwd_kernel_traitsILi96ELi64ELi64ELi4ELb0ELb0EN7cutlass10bfloat16_tE19Flash_kernel_traitsILi96ELi64ELi64ELi4ES3_EELb0ELb1ELb0ELb0ELb0ELb0ELb0ELb1EEEvNS_16Flash_fwd_paramsE,"",@"SHT_CUDA_INFO"
	.sectionflags	@""
	.align	4


	//----- nvinfo : EIATTR_CUDA_API_VERSION
	.align		4
        /*0000*/ 	.byte	0x04, 0x37
        /*0002*/ 	.short	(.L_2572 - .L_2571)
.L_2571:
        /*0004*/ 	.word	0x00000082


	//----- nvinfo : EIATTR_KPARAM_INFO
	.align		4
.L_2572:
        /*0008*/ 	.byte	0x04, 0x17
        /*000a*/ 	.short	(.L_2574 - .L_2573)
.L_2573:
        /*000c*/ 	.word	0x00000000
        /*0010*/ 	.short	0x0000
        /*0012*/ 	.short	0x0000
        /*0014*/ 	.byte	0x00, 0xf0, 0x41, 0x07


	//----- nvinfo : EIATTR_SPARSE_MMA_MASK
	.align		4
.L_2574:
        /*0018*/ 	.byte	0x03, 0x50
        /*001a*/ 	.short	0x0000


	//----- nvinfo : EIATTR_MAXREG_COUNT
	.align		4
        /*001c*/ 	.byte	0x03, 0x1b
        /*001e*/ 	.short	0x00ff


	//----- nvinfo : EIATTR_NUM_BARRIERS
	.align		4
        /*0020*/ 	.byte	0x02, 0x4c
        /*0022*/ 	.byte	0x01
	.zero		1


	//----- nvinfo : EIATTR_MERCURY_ISA_VERSION
	.align		4
        /*0024*/ 	.byte	0x03, 0x5f
        /*0026*/ 	.short	0x0101


	//----- nvinfo : EIATTR_COOP_GROUP_MASK_REGIDS
	.align		4
        /*0028*/ 	.byte	0x04, 0x29
        /*002a*/ 	.short	(.L_2576 - .L_2575)


	//   ....[0]....
.L_2575:
        /*002c*/ 	.word	0xffffffff


	//   ....[1]....
        /*0030*/ 	.word	0xffffffff


	//   ....[2]....
        /*0034*/ 	.word	0xffffffff


	//   ....[3]....
        /*0038*/ 	.word	0xffffffff


	//   ....[4]....
        /*003c*/ 	.word	0xffffffff


	//   ....[5]....
        /*0040*/ 	.word	0xffffffff


	//   ....[6]....
        /*0044*/ 	.word	0xffffffff


	//   ....[7]....
        /*0048*/ 	.word	0xffffffff


	//   ....[8]....
        /*004c*/ 	.word	0xffffffff


	//   ....[9]....
        /*0050*/ 	.word	0xffffffff


	//   ....[10]....
        /*0054*/ 	.word	0xffffffff


	//   ....[11]....
        /*0058*/ 	.word	0xffffffff


	//   ....[12]....
        /*005c*/ 	.word	0xffffffff


	//   ....[13]....
        /*0060*/ 	.word	0xffffffff


	//   ....[14]....
        /*0064*/ 	.word	0xffffffff


	//   ....[15]....
        /*0068*/ 	.word	0xffffffff


	//   ....[16]....
        /*006c*/ 	.word	0x05000004


	//   ....[17]....
        /*0070*/ 	.word	0x05000004


	//   ....[18]....
        /*0074*/ 	.word	0x05000004


	//   ....[19]....
        /*0078*/ 	.word	0x05000004


	//----- nvinfo : EIATTR_COOP_GROUP_INSTR_OFFSETS
	.align		4
.L_2576:
        /*007c*/ 	.byte	0x04, 0x28
        /*007e*/ 	.short	(.L_2578 - .L_2577)


	//   ....[0]....
.L_2577:
        /*0080*/ 	.word	0x0000c720


	//   ....[1]....
        /*0084*/ 	.word	0x0000c7b0


	//   ....[2]....
        /*0088*/ 	.word	0x0000c7c0


	//   ....[3]....
        /*008c*/ 	.word	0x0000c7f0


	//   ....[4]....
        /*0090*/ 	.word	0x0000f440


	//   ....[5]....
        /*0094*/ 	.word	0x0000f450


	//   ....[6]....
        /*0098*/ 	.word	0x0000f480


	//   ....[7]....
        /*009c*/ 	.word	0x0000f490


	//   ....[8]....
        /*00a0*/ 	.word	0x00012760


	//   ....[9]....
        /*00a4*/ 	.word	0x00012770


	//   ....[10]....
        /*00a8*/ 	.word	0x000127a0


	//   ....[11]....
        /*00ac*/ 	.word	0x000127b0


	//   ....[12]....
        /*00b0*/ 	.word	0x00013840


	//   ....[13]....
        /*00b4*/ 	.word	0x00013850


	//   ....[14]....
        /*00b8*/ 	.word	0x00013880


	//   ....[15]....
        /*00bc*/ 	.word	0x00013890


	//   ....[16]....
        /*00c0*/ 	.word	0x00014820


	//   ....[17]....
        /*00c4*/ 	.word	0x000148a0


	//   ....[18]....
        /*00c8*/ 	.word	0x00014920


	//   ....[19]....
        /*00cc*/ 	.word	0x00014990


	//----- nvinfo : EIATTR_VRC_CTA_INIT_COUNT
	.align		4
.L_2578:
        /*00d0*/ 	.byte	0x02, 0x4a
	.zero		1
	.zero		1


	//----- nvinfo : EIATTR_EXIT_INSTR_OFFSETS
	.align		4
        /*00d4*/ 	.byte	0x04, 0x1c
        /*00d6*/ 	.short	(.L_2580 - .L_2579)


	//   ....[0]....
.L_2579:
        /*00d8*/ 	.word	0x00000090


	//----- nvinfo : EIATTR_CRS_STACK_SIZE
	.align		4
.L_2580:
        /*00dc*/ 	.byte	0x04, 0x1e
        /*00de*/ 	.short	(.L_2582 - .L_2581)
.L_2581:
        /*00e0*/ 	.word	0x00000000


	//----- nvinfo : EIATTR_CBANK_PARAM_SIZE
	.align		4
.L_2582:
        /*00e4*/ 	.byte	0x03, 0x19
        /*00e6*/ 	.short	0x01d0


	//----- nvinfo : EIATTR_PARAM_CBANK
	.align		4
        /*00e8*/ 	.byte	0x04, 0x0a
        /*00ea*/ 	.short	(.L_2584 - .L_2583)
	.align		4
.L_2583:
        /*00ec*/ 	.word	index@(.nv.constant0._ZN5flash24flash_fwd_splitkv_kernelI23Flash_fwd_kernel_traitsILi96ELi64ELi64ELi4ELb0ELb0EN7cutlass10bfloat16_tE19Flash_kernel_traitsILi96ELi64ELi64ELi4ES3_EELb0ELb1ELb0ELb0ELb0ELb0ELb0ELb1EEEvNS_16Flash_fwd_paramsE)
        /*00f0*/ 	.short	0x0380
        /*00f2*/ 	.short	0x01d0


	//----- nvinfo : EIATTR_SW_WAR
	.align		4
.L_2584:
        /*00f4*/ 	.byte	0x04, 0x36
        /*00f6*/ 	.short	(.L_2586 - .L_2585)
.L_2585:
        /*00f8*/ 	.word	0x00000008
.L_2586:


//--------------------- .nv.info._ZN5flash24flash_fwd_splitkv_kernelI23Flash_fwd_kernel_traitsILi96ELi64ELi64ELi4ELb0ELb0EN7cutlass10bfloat16_tE19Flash_kernel_traitsILi96ELi64ELi64ELi4ES3_EELb0ELb1ELb0ELb0ELb0ELb1ELb0ELb1EEEvNS_16Flash_fwd_paramsE --------------------------
	.section	.nv.info._ZN5flash24flash_fwd_splitkv_kernelI23Flash_fwd_kernel_traitsILi96ELi64ELi64ELi4ELb0ELb0EN7cutlass10bfloat16_tE19Flash_kernel_traitsILi96ELi64ELi64ELi4ES3_EELb0ELb1ELb0ELb0ELb0ELb1ELb0ELb1EEEvNS_16Flash_fwd_paramsE,"",@"SHT_CUDA_INFO"
	.sectionflags	@""
	.align	4


	//----- nvinfo : EIATTR_CUDA_API_VERSION
	.align		4
        /*0000*/ 	.byte	0x04, 0x37
        /*0002*/ 	.short	(.L_2588 - .L_2587)
.L_2587:
        /*0004*/ 	.word	0x00000082


	//----- nvinfo : EIATTR_KPARAM_INFO
	.align		4
.L_2588:
        /*0008*/ 	.byte	0x04, 0x17
        /*000a*/ 	.short	(.L_2590 - .L_2589)
.L_2589:
        /*000c*/ 	.word	0x00000000
        /*0010*/ 	.short	0x0000
        /*0012*/ 	.short	0x0000
        /*0014*/ 	.byte	0x00, 0xf0, 0x41, 0x07


	//----- nvinfo : EIATTR_SPARSE_MMA_MASK
	.align		4
.L_2590:
        /*0018*/ 	.byte	0x03, 0x50
        /*001a*/ 	.short	0x0000


	//----- nvinfo : EIATTR_MAXREG_COUNT
	.align		4
        /*001c*/ 	.byte	0x03, 0x1b
        /*001e*/ 	.short	0x00ff


	//----- nvinfo : EIATTR_NUM_BARRIERS
	.align		4
        /*0020*/ 	.byte	0x02, 0x4c
        /*0022*/ 	.byte	0x01
	.zero		1


	//----- nvinfo : EIATTR_MERCURY_ISA_VERSION
	.align		4
        /*0024*/ 	.byte	0x03, 0x5f
        /*0026*/ 	.short	0x0101


	//----- nvinfo : EIATTR_COOP_GROUP_MASK_REGIDS
	.align		4
        /*0028*/ 	.byte	0x04, 0x29
        /*002a*/ 	.short	(.L_2592 - .L_2591)


	//   ....[0]....
.L_2591:
        /*002c*/ 	.word	0xffffffff


	//   ....[1]....
        /*0030*/ 	.word	0xffffffff


	//   ....[2]....
        /*0034*/ 	.word	0xffffffff


	//   ....[3]....
        /*0038*/ 	.word	0xffffffff


	//   ....[4]....
        /*003c*/ 	.word	0xffffffff


	//   ....[5]....
        /*0040*/ 	.word	0xffffffff


	//   ....[6]....
        /*0044*/ 	.word	0xffffffff


	//   ....[7]....
        /*0048*/ 	.word	0xffffffff


	//   ....[8]....
        /*004c*/ 	.word	0xffffffff


	//   ....[9]....
        /*0050*/ 	.word	0xffffffff


	//   ....[10]....
        /*0054*/ 	.word	0xffffffff


	//   ....[11]....
        /*0058*/ 	.word	0xffffffff


	//   ....[12]....
        /*005c*/ 	.word	0xffffffff


	//   ....[13]....
        /*0060*/ 	.word	0xffffffff


	//   ....[14]....
        /*0064*/ 	.word	0xffffffff


	//   ....[15]....
        /*0068*/ 	.word	0xffffffff


	//   ....[16]....
        /*006c*/ 	.word	0x05000002


	//   ....[17]....
        /*0070*/ 	.word	0x05000002


	//   ....[18]....
        /*0074*/ 	.word	0x05000002


	//   ....[19]....
        /*0078*/ 	.word	0x05000002


	//----- nvinfo : EIATTR_COOP_GROUP_INSTR_OFFSETS
	.align		4
.L_2592:
        /*007c*/ 	.byte	0x04, 0x28
        /*007e*/ 	.short	(.L_2594 - .L_2593)


	//   ....[0]....
.L_2593:
        /*0080*/ 	.word	0x0000c5c0


	//   ....[1]....
        /*0084*/ 	.word	0x0000c5d0


	//   ....[2]....
        /*0088*/ 	.word	0x0000c600


	//   ....[3]....
        /*008c*/ 	.word	0x0000c610


	//   ....[4]....
        /*0090*/ 	.word	0x0000f560


	//   ....[5]....
        /*0094*/ 	.word	0x0000f640


	//   ....[6]....
        /*0098*/ 	.word	0x0000f650


	//   ....[7]....
        /*009c*/ 	.word	0x0000f6c0


	//   ....[8]....
        /*00a0*/ 	.word	0x00012c30


	//   ....[9]....
        /*00a4*/ 	.word	0x00012cc0


	//   ....[10]....
        /*00a8*/ 	.word	0x00012cf0


	//   ....[11]....
        /*00ac*/ 	.word	0x00012d00


	//   ....[12]....
        /*00b0*/ 	.word	0x00013d70


	//   ....[13]....
        /*00b4*/ 	.word	0x00013d80


	//   ....[14]....
        /*00b8*/ 	.word	0x00013db0


	//   ....[15]....
        /*00bc*/ 	.word	0x00013dc0


	//   ....[16]....
        /*00c0*/ 	.word	0x00014cf0


	//   ....[17]....
        /*00c4*/ 	.word	0x00014d60


	//   ....[18]....
        /*00c8*/ 	.word	0x00014dc0


	//   ....[19]....
        /*00cc*/ 	.word	0x00014e30


	//----- nvinfo : EIATTR_VRC_CTA_INIT_COUNT
	.align		4
.L_2594:
        /*00d0*/ 	.byte	0x02, 0x4a
	.zero		1
	.zero		1


	//----- nvinfo : EIATTR_EXIT_INSTR_OFFSETS
	.align		4
        /*00d4*/ 	.byte	0x04, 0x1c
        /*00d6*/ 	.short	(.L_2596 - .L_2595)


	//   ....[0]....
.L_2595:
        /*00d8*/ 	.word	0x00000090


	//----- nvinfo : EIATTR_CRS_STACK_SIZE
	.align		4
.L_2596:
        /*00dc*/ 	.byte	0x04, 0x1e
        /*00de*/ 	.short	(.L_2598 - .L_2597)
.L_2597:
        /*00e0*/ 	.word	0x00000000


	//----- nvinfo : EIATTR_CBANK_PARAM_SIZE
	.align		4
.L_2598:
        /*00e4*/ 	.byte	0x03, 0x19
        /*00e6*/ 	.short	0x01d0


	//----- nvinfo : EIATTR_PARAM_CBANK
	.align		4
        /*00e8*/ 	.byte	0x04, 0x0a
        /*00ea*/ 	.short	(.L_2600 - .L_2599)
	.align		4
.L_2599:
        /*00ec*/ 	.word	index@(.nv.constant0._ZN5flash24flash_fwd_splitkv_kernelI23Flash_fwd_kernel_traitsILi96ELi64ELi64ELi4ELb0ELb0EN7cutlass10bfloat16_tE19Flash_kernel_traitsILi96ELi64ELi64ELi4ES3_EELb0ELb1ELb0ELb0ELb0ELb1ELb0ELb1EEEvNS_16Flash_fwd_paramsE)
        /*00f0*/ 	.short	0x0380
        /*00f2*/ 	.short	0x01d0


	//----- nvinfo : EIATTR_SW_WAR
	.align		4
.L_2600:
        /*00f4*/ 	.byte	0x04, 0x36
        /*00f6*/ 	.short	(.L_2602 - .L_2601)
.L_2601:
        /*00f8*/ 	.word	0x00000008
.L_2602:


//--------------------- .nv.info._ZN5flash24flash_fwd_splitkv_kernelI23Flash_fwd_kernel_traitsILi96ELi64ELi64ELi4ELb0ELb0EN7cutlass10bfloat16_tE19Flash_kernel_traitsILi96ELi64ELi64ELi4ES3_EELb0ELb1ELb0ELb0ELb0ELb0ELb1ELb0EEEvNS_16Flash_fwd_paramsE --------------------------
	.section	.nv.info._ZN5flash24flash_fwd_splitkv_kernelI23Flash_fwd_kernel_traitsILi96ELi64ELi64ELi4ELb0ELb0EN7cutlass10bfloat16_tE19Flash_kernel_traitsILi96ELi64ELi64ELi4ES3_EELb0ELb1ELb0ELb0ELb0ELb0ELb1ELb0EEEvNS_16Flash_fwd_paramsE,"",@"SHT_CUDA_INFO"
	.sectionflags	@""
	.align	4


	//----- nvinfo : EIATTR_CUDA_API_VERSION
	.align		4
        /*0000*/ 	.byte	0x04, 0x37
        /*0002*/ 	.short	(.L_2604 - .L_2603)
.L_2603:
        /*0004*/ 	.word	0x00000082


	//----- nvinfo : EIATTR_KPARAM_INFO
	.align		4
.L_2604:
        /*0008*/ 	.byte	0x04, 0x17
        /*000a*/ 	.short	(.L_2606 - .L_2605)
.L_2605:
        /*000c*/ 	.word	0x00000000
        /*0010*/ 	.short	0x0000
        /*0012*/ 	.short	0x0000
        /*0014*/ 	.byte	0x00, 0xf0, 0x41, 0x07


	//----- nvinfo : EIATTR_SPARSE_MMA_MASK
	.align		4
.L_2606:
        /*0018*/ 	.byte	0x03, 0x50
        /*001a*/ 	.short	0x0000


	//----- nvinfo : EIATTR_MAXREG_COUNT
	.align		4
        /*001c*/ 	.byte	0x03, 0x1b
        /*001e*/ 	.short	0x00ff


	//----- nvinfo : EIATTR_NUM_BARRIERS
	.align		4
        /*0020*/ 	.byte	0x02, 0x4c
        /*0022*/ 	.byte	0x01
	.zero		1


	//----- nvinfo : EIATTR_MERCURY_ISA_VERSION
	.align		4
        /*0024*/ 	.byte	0x03, 0x5f
        /*0026*/ 	.short	0x0101


	//----- nvinfo : EIATTR_COOP_GROUP_MASK_REGIDS
	.align		4
        /*0028*/ 	.byte	0x04, 0x29
        /*002a*/ 	.short	(.L_2608 - .L_2607)


	//   ....[0]....
.L_2607:
        /*002c*/ 	.word	0xffffffff


	//   ....[1]....
        /*0030*/ 	.word	0xffffffff


	//   ....[2]....
        /*0034*/ 	.word	0xffffffff


	//   ....[3]....
        /*0038*/ 	.word	0xffffffff


	//   ....[4]....
        /*003c*/ 	.word	0xffffffff


	//   ....[5]....
        /*0040*/ 	.word	0xffffffff


	//   ....[6]....
        /*0044*/ 	.word	0xffffffff


	//   ....[7]....
        /*0048*/ 	.word	0xffffffff


	//   ....[8]....
        /*004c*/ 	.word	0xffffffff


	//   ....[9]....
        /*0050*/ 	.word	0xffffffff


	//   ....[10]....
        /*0054*/ 	.word	0xffffffff


	//   ....[11]....
        /*0058*/ 	.word	0xffffffff


	//   ....[12]....
        /*005c*/ 	.word	0xffffffff


	//   ....[13]....
        /*0060*/ 	.word	0xffffffff


	//   ....[14]....
        /*0064*/ 	.word	0xffffffff


	//   ....[15]....
        /*0068*/ 	.word	0xffffffff


	//   ....[16]....
        /*006c*/ 	.word	0x05000006


	//   ....[17]....
        /*0070*/ 	.word	0x05000006


	//   ....[18]....
        /*0074*/ 	.word	0x05000006


	//   ....[19]....
        /*0078*/ 	.word	0x05000006


	//----- nvinfo : EIATTR_COOP_GROUP_INSTR_OFFSETS
	.align		4
.L_2608:
        /*007c*/ 	.byte	0x04, 0x28
        /*007e*/ 	.short	(.L_2610 - .L_2609)


	//   ....[0]....
.L_2609:
        /*0080*/ 	.word	0x00004650


	//   ....[1]....
        /*0084*/ 	.word	0x00004670


	//   ....[2]....
        /*0088*/ 	.word	0x00004690


	//   ....[3]....
        /*008c*/ 	.word	0x000046b0


	//   ....[4]....
        /*0090*/ 	.word	0x00007060


	//   ....[5]....
        /*0094*/ 	.word	0x00007090


	//   ....[6]....
        /*0098*/ 	.word	0x000070c0


	//   ....[7]....
        /*009c*/ 	.word	0x000070e0


	//   ....[8]....
        /*00a0*/ 	.word	0x0000a280


	//   ....[9]....
        /*00a4*/ 	.word	0x0000a2b0


	//   ....[10]....
        /*00a8*/ 	.word	0x0000a2e0


	//   ....[11]....
        /*00ac*/ 	.word	0x0000a2f0


	//   ....[12]....
        /*00b0*/ 	.word	0x0000b320


	//   ....[13]....
        /*00b4*/ 	.word	0x0000b330


	//   ....[14]....
        /*00b8*/ 	.word	0x0000b360


	//   ....[15]....
        /*00bc*/ 	.word	0x0000b370


	//   ....[16]....
        /*00c0*/ 	.word	0x0000c150


	//   ....[17]....
        /*00c4*/ 	.word	0x0000c1c0


	//   ....[18]....
        /*00c8*/ 	.word	0x0000c220


	//   ....[19]....
        /*00cc*/ 	.word	0x0000c290


	//----- nvinfo : EIATTR_VRC_CTA_INIT_COUNT
	.align		4
.L_2610:
        /*00d0*/ 	.byte	0x02, 0x4a
	.zero		1
	.zero		1


	//----- nvinfo : EIATTR_EXIT_INSTR_OFFSETS
	.align		4
        /*00d4*/ 	.byte	0x04, 0x1c
        /*00d6*/ 	.short	(.L_2612 - .L_2611)


	//   ....[0]....
.L_2611:
        /*00d8*/ 	.word	0x000001f0


	//----- nvinfo : EIATTR_CRS_STACK_SIZE
	.align		4
.L_2612:
        /*00dc*/ 	.byte	0x04, 0x1e
        /*00de*/ 	.short	(.L_2614 - .L_2613)
.L_2613:
        /*00e0*/ 	.word	0x00000000


	//----- nvinfo : EIATTR_CBANK_PARAM_SIZE
	.align		4
.L_2614:
        /*00e4*/ 	.byte	0x03, 0x19
        /*00e6*/ 	.short	0x01d0


	//----- nvinfo : EIATTR_PARAM_CBANK
	.align		4
        /*00e8*/ 	.byte	0x04, 0x0a
        /*00ea*/ 	.short	(.L_2616 - .L_2615)
	.align		4
.L_2615:
        /*00ec*/ 	.word	index@(.nv.constant0._ZN5flash24flash_fwd_splitkv_kernelI23Flash_fwd_kernel_traitsILi96ELi64ELi64ELi4ELb0ELb0EN7cutlass10bfloat16_tE19Flash_kernel_traitsILi96ELi64ELi64ELi4ES3_EELb0ELb1ELb0ELb0ELb0ELb0ELb1ELb0EEEvNS_16Flash_fwd_paramsE)
        /*00f0*/ 	.short	0x0380
        /*00f2*/ 	.short	0x01d0


	//----- nvinfo : EIATTR_SW_WAR
	.align		4
.L_2616:
        /*00f4*/ 	.byte	0x04, 0x36
        /*00f6*/ 	.short	(.L_2618 - .L_2617)
.L_2617:
        /*00f8*/ 	.word	0x00000008
.L_2618:


//--------------------- .nv.info._ZN5flash24flash_fwd_splitkv_kernelI23Flash_fwd_kernel_traitsILi96ELi64ELi64ELi4ELb0ELb0EN7cutlass10bfloat16_tE19Flash_kernel_traitsILi96ELi64ELi64ELi4ES3_EELb0ELb1ELb0ELb0ELb0ELb1ELb1ELb0EEEvNS_16Flash_fwd_paramsE --------------------------
	.section	.nv.info._ZN5flash24flash_fwd_splitkv_kernelI23Flash_fwd_kernel_traitsILi96ELi64ELi64ELi4ELb0ELb0EN7cutlass10bfloat16_tE19Flash_kernel_traitsILi96ELi64ELi64ELi4ES3_EELb0ELb1ELb0ELb0ELb0ELb1ELb1ELb0EEEvNS_16Flash_fwd_paramsE,"",@"SHT_CUDA_INFO"
	.sectionflags	@""
	.align	4


	//----- nvinfo : EIATTR_CUDA_API_VERSION
	.align		4
        /*0000*/ 	.byte	0x04, 0x37
        /*0002*/ 	.short	(.L_2620 - .L_2619)
.L_2619:
        /*0004*/ 	.word	0x00000082


	//----- nvinfo : EIATTR_KPARAM_INFO
	.align		4
.L_2620:
        /*0008*/ 	.byte	0x04, 0x17
        /*000a*/ 	.short	(.L_2622 - .L_2621)
.L_2621:
        /*000c*/ 	.word	0x00000000
        /*0010*/ 	.short	0x0000
        /*0012*/ 	.short	0x0000
        /*0014*/ 	.byte	0x00, 0xf0, 0x41, 0x07


	//----- nvinfo : EIATTR_SPARSE_MMA_MASK
	.align		4
.L_2622:
        /*0018*/ 	.byte	0x03, 0x50
        /*001a*/ 	.short	0x0000


	//----- nvinfo : EIATTR_MAXREG_COUNT
	.align		4
        /*001c*/ 	.byte	0x03, 0x1b
        /*001e*/ 	.short	0x00ff


	//----- nvinfo : EIATTR_NUM_BARRIERS
	.align		4
        /*0020*/ 	.byte	0x02, 0x4c
        /*0022*/ 	.byte	0x01
	.zero		1


	//----- nvinfo : EIATTR_MERCURY_ISA_VERSION
	.align		4
        /*0024*/ 	.byte	0x03, 0x5f
        /*0026*/ 	.short	0x0101


	//----- nvinfo : EIATTR_COOP_GROUP_MASK_REGIDS
	.align		4
        /*0028*/ 	.byte	0x04, 0x29
        /*002a*/ 	.short	(.L_2624 - .L_2623)


	//   ....[0]....
.L_2623:
        /*002c*/ 	.word	0xffffffff


	//   ....[1]....
        /*0030*/ 	.word	0xffffffff


	//   ....[2]....
        /*0034*/ 	.word	0xffffffff


	//   ....[3]....
        /*0038*/ 	.word	0xffffffff


	//   ....[4]....
        /*003c*/ 	.word	0xffffffff


	//   ....[5]....
        /*0040*/ 	.word	0xffffffff


	//   ....[6]....
        /*0044*/ 	.word	0xffffffff


	//   ....[7]....
        /*0048*/ 	.word	0xffffffff


	//   ....[8]....
        /*004c*/ 	.word	0xffffffff


	//   ....[9]....
        /*0050*/ 	.word	0xffffffff


	//   ....[10]....
        /*0054*/ 	.word	0xffffffff


	//   ....[11]....
        /*0058*/ 	.word	0xffffffff


	//   ....[12]....
        /*005c*/ 	.word	0xffffffff


	//   ....[13]....
        /*0060*/ 	.word	0xffffffff


	//   ....[14]....
        /*0064*/ 	.word	0xffffffff


	//   ....[15]....
        /*0068*/ 	.word	0xffffffff


	//   ....[16]....
        /*006c*/ 	.word	0x05000006


	//   ....[17]....
        /*0070*/ 	.word	0x05000006


	//   ....[18]....
        /*0074*/ 	.word	0x05000006


	//   ....[19]....
        /*0078*/ 	.word	0x05000006


	//----- nvinfo : EIATTR_COOP_GROUP_INSTR_OFFSETS
	.align		4
.L_2624:
        /*007c*/ 	.byte	0x04, 0x28
        /*007e*/ 	.short	(.L_2626 - .L_2625)


	//   ....[0]....
.L_2625:
        /*0080*/ 	.word	0x000049f0


	//   ....[1]....
        /*0084*/ 	.word	0x00004bc0


	//   ....[2]....
        /*0088*/ 	.word	0x00004bd0


	//   ....[3]....
        /*008c*/ 	.word	0x00004c20


	//   ....[4]....
        /*0090*/ 	.word	0x00007a90


	//   ....[5]....
        /*0094*/ 	.word	0x00007aa0


	//   ....[6]....
        /*0098*/ 	.word	0x00007b00


	//   ....[7]....
        /*009c*/ 	.word	0x00007b10


	//   ....[8]....
        /*00a0*/ 	.word	0x0000b0d0


	//   ....[9]....
        /*00a4*/ 	.word	0x0000b120


	//   ....[10]....
        /*00a8*/ 	.word	0x0000b160


	//   ....[11]....
        /*00ac*/ 	.word	0x0000b180


	//   ....[12]....
        /*00b0*/ 	.word	0x0000c1b0


	//   ....[13]....
        /*00b4*/ 	.word	0x0000c1c0


	//   ....[14]....
        /*00b8*/ 	.word	0x0000c1f0


	//   ....[15]....
        /*00bc*/ 	.word	0x0000c200


	//   ....[16]....
        /*00c0*/ 	.word	0x0000d010


	//   ....[17]....
        /*00c4*/ 	.word	0x0000d090


	//   ....[18]....
        /*00c8*/ 	.word	0x0000d100


	//   ....[19]....
        /*00cc*/ 	.word	0x0000d170


	//----- nvinfo : EIATTR_VRC_CTA_INIT_COUNT
	.align		4
.L_2626:
        /*00d0*/ 	.byte	0x02, 0x4a
	.zero		1
	.zero		1


	//----- nvinfo : EIATTR_EXIT_INSTR_OFFSETS
	.align		4
        /*00d4*/ 	.byte	0x04, 0x1c
        /*00d6*/ 	.short	(.L_2628 - .L_2627)


	//   ....[0]....
.L_2627:
        /*00d8*/ 	.word	0x000001f0


	//----- nvinfo : EIATTR_CRS_STACK_SIZE
	.align		4
.L_2628:
        /*00dc*/ 	.byte	0x04, 0x1e
        /*00de*/ 	.short	(.L_2630 - .L_2629)
.L_2629:
        /*00e0*/ 	.word	0x00000000


	//----- nvinfo : EIATTR_CBANK_PARAM_SIZE
	.align		4
.L_2630:
        /*00e4*/ 	.byte	0x03, 0x19
        /*00e6*/ 	.short	0x01d0


	//----- nvinfo : EIATTR_PARAM_CBANK
	.align		4
        /*00e8*/ 	.byte	0x04, 0x0a
        /*00ea*/ 	.short	(.L_2632 - .L_2631)
	.align		4
.L_2631:
        /*00ec*/ 	.word	index@(.nv.constant0._ZN5flash24flash_fwd_splitkv_kernelI23Flash_fwd_kernel_traitsILi96ELi64ELi64ELi4ELb0ELb0EN7cutlass10bfloat16_tE19Flash_kernel_traitsILi96ELi64ELi64ELi4ES3_EELb0ELb1ELb0ELb0ELb0ELb1ELb1ELb0EEEvNS_16Flash_fwd_paramsE)
        /*00f0*/ 	.short	0x0380
        /*00f2*/ 	.short	0x01d0


	//----- nvinfo : EIATTR_SW_WAR
	.align		4
.L_2632:
        /*00f4*/ 	.byte	0x04, 0x36
        /*00f6*/ 	.short	(.L_2634 - .L_2633)
.L_2633:
        /*00f8*/ 	.word	0x00000008
.L_2634:


//--------------------- .nv.info._ZN5flash24flash_fwd_splitkv_kernelI23Flash_fwd_kernel_traitsILi96ELi64ELi64ELi4ELb0ELb0EN7cutlass10bfloat16_tE19Flash_kernel_traitsILi96ELi64ELi64ELi4ES3_EELb0ELb1ELb0ELb0ELb0ELb0ELb1ELb1EEEvNS_16Flash_fwd_paramsE --------------------------
	.section	.nv.info._ZN5flash24flash_fwd_splitkv_kernelI23Flash_fwd_kernel_traitsILi96ELi64ELi64ELi4ELb0ELb0EN7cutlass10bfloat16_tE19Flash_kernel_traitsILi96ELi64ELi64ELi4ES3_EELb0ELb1ELb0ELb0ELb0ELb0ELb1ELb1EEEvNS_16Flash_fwd_paramsE,"",@"SHT_CUDA_INFO"
	.sectionflags	@""
	.align	4


	//----- nvinfo : EIATTR_CUDA_API_VERSION
	.align		4
        /*0000*/ 	.byte	0x04, 0x37
        /*0002*/ 	.short	(.L_2636 - .L_2635)
.L_2635:
        /*0004*/ 	.word	0x00000082


	//----- nvinfo : EIATTR_KPARAM_INFO
	.align		4
.L_2636:
        /*0008*/ 	.byte	0x04, 0x17
        /*000a*/ 	.short	(.L_2638 - .L_2637)
.L_2637:
        /*000c*/ 	.word	0x00000000
        /*0010*/ 	.short	0x0000
        /*0012*/ 	.short	0x0000
        /*0014*/ 	.byte	0x00, 0xf0, 0x41, 0x07


	//----- nvinfo : EIATTR_SPARSE_MMA_MASK
	.align		4
.L_2638:
        /*0018*/ 	.byte	0x03, 0x50
        /*001a*/ 	.short	0x0000


	//----- nvinfo : EIATTR_MAXREG_COUNT
	.align		4
        /*001c*/ 	.byte	0x03, 0x1b
        /*001e*/ 	.short	0x00ff


	//----- nvinfo : EIATTR_NUM_BARRIERS
	.align		4
        /*0020*/ 	.byte	0x02, 0x4c
        /*0022*/ 	.byte	0x01
	.zero		1


	//----- nvinfo : EIATTR_MERCURY_ISA_VERSION
	.align		4
        /*0024*/ 	.byte	0x03, 0x5f
        /*0026*/ 	.short	0x0101


	//----- nvinfo : EIATTR_COOP_GROUP_MASK_REGIDS
	.align		4
        /*0028*/ 	.byte	0x04, 0x29
        /*002a*/ 	.short	(.L_2640 - .L_2639)


	//   ....[0]....
.L_2639:
        /*002c*/ 	.word	0xffffffff


	//   ....[1]....
        /*0030*/ 	.word	0xffffffff


	//   ....[2]....
        /*0034*/ 	.word	0xffffffff


	//   ....[3]....
        /*0038*/ 	.word	0xffffffff


	//   ....[4]....
        /*003c*/ 	.word	0xffffffff


	//   ....[5]....
        /*0040*/ 	.word	0xffffffff


	//   ....[6]....
        /*0044*/ 	.word	0xffffffff


	//   ....[7]....
        /*0048*/ 	.word	0xffffffff


	//   ....[8]....
        /*004c*/ 	.word	0xffffffff


	//   ....[9]....
        /*0050*/ 	.word	0xffffffff


	//   ....[10]....
        /*0054*/ 	.word	0xffffffff


	//   ....[11]....
        /*0058*/ 	.word	0xffffffff


	//   ....[12]....
        /*005c*/ 	.word	0xffffffff


	//   ....[13]....
        /*0060*/ 	.word	0xffffffff


	//   ....[14]....
        /*0064*/ 	.word	0xffffffff


	//   ....[15]....
        /*0068*/ 	.word	0xffffffff


	//   ....[16]....
        /*006c*/ 	.word	0x05000005


	//   ....[17]....
        /*0070*/ 	.word	0x05000005


	//   ....[18]....
        /*0074*/ 	.word	0x05000005


	//   ....[19]....
        /*0078*/ 	.word	0x05000005


	//----- nvinfo : EIATTR_COOP_GROUP_INSTR_OFFSETS
	.align		4
.L_2640:
        /*007c*/ 	.byte	0x04, 0x28
        /*007e*/ 	.short	(.L_2642 - .L_2641)


	//   ....[0]....
.L_2641:
        /*0080*/ 	.word	0x0000cae0


	//   ....[1]....
        /*0084*/ 	.word	0x0000cc00


	//   ....[2]....
        /*0088*/ 	.word	0x0000cc10


	//   ....[3]....
        /*008c*/ 	.word	0x0000cc60


	//   ....[4]....
        /*0090*/ 	.word	0x0000f780


	//   ....[5]....
        /*0094*/ 	.word	0x0000f8b0


	//   ....[6]....
        /*0098*/ 	.word	0x0000f8c0


	//   ....[7]....
        /*009c*/ 	.word	0x0000f910


	//   ....[8]....
        /*00a0*/ 	.word	0x00012bb0


	//   ....[9]....
        /*00a4*/ 	.word	0x00012bc0


	//   ....[10]....
        /*00a8*/ 	.word	0x00012bf0


	//   ....[11]....
        /*00ac*/ 	.word	0x00012c00


	//   ....[12]....
        /*00b0*/ 	.word	0x00013c90


	//   ....[13]....
        /*00b4*/ 	.word	0x00013ca0


	//   ....[14]....
        /*00b8*/ 	.word	0x00013cd0


	//   ....[15]....
        /*00bc*/ 	.word	0x00013ce0


	//   ....[16]....
        /*00c0*/ 	.word	0x00014b90


	//   ....[17]....
        /*00c4*/ 	.word	0x00014c10


	//   ....[18]....
        /*00c8*/ 	.word	0x00014c90


	//   ....[19]....
        /*00cc*/ 	.word	0x00014d00


	//----- nvinfo : EIATTR_VRC_CTA_INIT_COUNT
	.align		4
.L_2642:
        /*00d0*/ 	.byte	0x02, 0x4a
	.zero		1
	.zero		1


	//----- nvinfo : EIATTR_EXIT_INSTR_OFFSETS
	.align		4
        /*00d4*/ 	.byte	0x04, 0x1c
        /*00d6*/ 	.short	(.L_2644 - .L_2643)


	//   ....[0]....
.L_2643:
        /*00d8*/ 	.word	0x000001f0


	//----- nvinfo : EIATTR_CRS_STACK_SIZE
	.align		4
.L_2644:
        /*00dc*/ 	.byte	0x04, 0x1e
        /*00de*/ 	.short	(.L_2646 - .L_2645)
.L_2645:
        /*00e0*/ 	.word	0x00000000


	//----- nvinfo : EIATTR_CBANK_PARAM_SIZE
	.align		4
.L_2646:
        /*00e4*/ 	.byte	0x03, 0x19
        /*00e6*/ 	.short	0x01d0


	//----- nvinfo : EIATTR_PARAM_CBANK
	.align		4
        /*00e8*/ 	.byte	0x04, 0x0a
        /*00ea*/ 	.short	(.L_2648 - .L_2647)
	.align		4
.L_2647:
        /*00ec*/ 	.word	index@(.nv.constant0._ZN5flash24flash_fwd_splitkv_kernelI23Flash_fwd_kernel_traitsILi96ELi64ELi64ELi4ELb0ELb0EN7cutlass10bfloat16_tE19Flash_kernel_traitsILi96ELi64ELi64ELi4ES3_EELb0ELb1ELb0ELb0ELb0ELb0ELb1ELb1EEEvNS_16Flash_fwd_paramsE)
        /*00f0*/ 	.short	0x0380
        /*00f2*/ 	.short	0x01d0


	//----- nvinfo : EIATTR_SW_WAR
	.align		4
.L_2648:
        /*00f4*/ 	.byte	0x04, 0x36
        /*00f6*/ 	.short	(.L_2650 - .L_2649)
.L_2649:
        /*00f8*/ 	.word	0x00000008
.L_2650:


//--------------------- .nv.info._ZN5flash24flash_fwd_splitkv_kernelI23Flash_fwd_kernel_traitsILi96ELi64ELi64ELi4ELb0ELb0EN7cutlass10bfloat16_tE19Flash_kernel_traitsILi96ELi64ELi64ELi4ES3_EELb0ELb1ELb0ELb0ELb0ELb1ELb1ELb1EEEvNS_16Flash_fwd_paramsE --------------------------
	.section	.nv.info._ZN5flash24flash_fwd_splitkv_kernelI23Flash_fwd_kernel_traitsILi96ELi64ELi64ELi4ELb0ELb0EN7cutlass10bfloat16_tE19Flash_kernel_traitsILi96ELi64ELi64ELi4ES3_EELb0ELb1ELb0ELb0ELb0ELb1ELb1ELb1EEEvNS_16Flash_fwd_paramsE,"",@"SHT_CUDA_INFO"
	.sectionflags	@""
	.align	4


	//----- nvinfo : EIATTR_CUDA_API_VERSION
	.align		4
        /*0000*/ 	.byte	0x04, 0x37
        /*0002*/ 	.short	(.L_2652 - .L_2651)
.L_2651:
        /*0004*/ 	.word	0x00000082


	//----- nvinfo : EIATTR_KPARAM_INFO
	.align		4
.L_2652:
        /*0008*/ 	.byte	0x04, 0x17
        /*000a*/ 	.short	(.L_2654 - .L_2653)
.L_2653:
        /*000c*/ 	.word	0x00000000
        /*0010*/ 	.short	0x0000
        /*0012*/ 	.short	0x0000
        /*0014*/ 	.byte	0x00, 0xf0, 0x41, 0x07


	//----- nvinfo : EIATTR_SPARSE_MMA_MASK
	.align		4
.L_2654:
        /*0018*/ 	.byte	0x03, 0x50
        /*001a*/ 	.short	0x0000


	//----- nvinfo : EIATTR_MAXREG_COUNT
	.align		4
        /*001c*/ 	.byte	0x03, 0x1b
        /*001e*/ 	.short	0x00ff


	//----- nvinfo : EIATTR_NUM_BARRIERS
	.align		4
        /*0020*/ 	.byte	0x02, 0x4c
        /*0022*/ 	.byte	0x01
	.zero		1


	//----- nvinfo : EIATTR_MERCURY_ISA_VERSION
	.align		4
        /*0024*/ 	.byte	0x03, 0x5f
        /*0026*/ 	.short	0x0101


	//----- nvinfo : EIATTR_COOP_GROUP_MASK_REGIDS
	.align		4
        /*0028*/ 	.byte	0x04, 0x29
        /*002a*/ 	.short	(.L_2656 - .L_2655)


	//   ....[0]....
.L_2655:
        /*002c*/ 	.word	0xffffffff


	//   ....[1]....
        /*0030*/ 	.word	0xffffffff


	//   ....[2]....
        /*0034*/ 	.word	0xffffffff


	//   ....[3]....
        /*0038*/ 	.word	0xffffffff


	//   ....[4]....
        /*003c*/ 	.word	0xffffffff


	//   ....[5]....
        /*0040*/ 	.word	0xffffffff


	//   ....[6]....
        /*0044*/ 	.word	0xffffffff


	//   ....[7]....
        /*0048*/ 	.word	0xffffffff


	//   ....[8]....
        /*004c*/ 	.word	0xffffffff


	//   ....[9]....
        /*0050*/ 	.word	0xffffffff


	//   ....[10]....
        /*0054*/ 	.word	0xffffffff


	//   ....[11]....
        /*0058*/ 	.word	0xffffffff


	//   ....[12]....
        /*005c*/ 	.word	0xffffffff


	//   ....[13]....
        /*0060*/ 	.word	0xffffffff


	//   ....[14]....
        /*0064*/ 	.word	0xffffffff


	//   ....[15]....
        /*0068*/ 	.word	0xffffffff


	//   ....[16]....
        /*006c*/ 	.word	0x05000002


	//   ....[17]....
        /*0070*/ 	.word	0x05000002


	//   ....[18]....
        /*0074*/ 	.word	0x05000002


	//   ....[19]....
        /*0078*/ 	.word	0x05000002


	//----- nvinfo : EIATTR_COOP_GROUP_INSTR_OFFSETS
	.align		4
.L_2656:
        /*007c*/ 	.byte	0x04, 0x28
        /*007e*/ 	.short	(.L_2658 - .L_2657)


	//   ....[0]....
.L_2657:
        /*0080*/ 	.word	0x0000c9b0


	//   ....[1]....
        /*0084*/ 	.word	0x0000caf0


	//   ....[2]....
        /*0088*/ 	.word	0x0000cb00


	//   ....[3]....
        /*008c*/ 	.word	0x0000cb30


	//   ....[4]....
        /*0090*/ 	.word	0x0000fac0


	//   ....[5]....
        /*0094*/ 	.word	0x0000fb60


	//   ....[6]....
        /*0098*/ 	.word	0x0000fb80


	//   ....[7]....
        /*009c*/ 	.word	0x0000fba0


	//   ....[8]....
        /*00a0*/ 	.word	0x00013190


	//   ....[9]....
        /*00a4*/ 	.word	0x00013220


	//   ....[10]....
        /*00a8*/ 	.word	0x00013250


	//   ....[11]....
        /*00ac*/ 	.word	0x00013260


	//   ....[12]....
        /*00b0*/ 	.word	0x000142d0


	//   ....[13]....
        /*00b4*/ 	.word	0x000142e0


	//   ....[14]....
        /*00b8*/ 	.word	0x00014310


	//   ....[15]....
        /*00bc*/ 	.word	0x00014320


	//   ....[16]....
        /*00c0*/ 	.word	0x000151a0


	//   ....[17]....
        /*00c4*/ 	.word	0x00015210


	//   ....[18]....
        /*00c8*/ 	.word	0x00015270


	//   ....[19]....
        /*00cc*/ 	.word	0x000152e0


	//----- nvinfo : EIATTR_VRC_CTA_INIT_COUNT
	.align		4
.L_2658:
        /*00d0*/ 	.byte	0x02, 0x4a
	.zero		1
	.zero		1


	//----- nvinfo : EIATTR_EXIT_INSTR_OFFSETS
	.align		4
        /*00d4*/ 	.byte	0x04, 0x1c
        /*00d6*/ 	.short	(.L_2660 - .L_2659)


	//   ....[0]....
.L_2659:
        /*00d8*/ 	.word	0x000001f0


	//----- nvinfo : EIATTR_CRS_STACK_SIZE
	.align		4
.L_2660:
        /*00dc*/ 	.byte	0x04, 0x1e
        /*00de*/ 	.short	(.L_2662 - .L_2661)
.L_2661:
        /*00e0*/ 	.word	0x00000000


	//----- nvinfo : EIATTR_CBANK_PARAM_SIZE
	.align		4
.L_2662:
        /*00e4*/ 	.byte	0x03, 0x19
        /*00e6*/ 	.short	0x01d0


	//----- nvinfo : EIATTR_PARAM_CBANK
	.align		4
        /*00e8*/ 	.byte	0x04, 0x0a
        /*00ea*/ 	.short	(.L_2664 - .L_2663)
	.align		4
.L_2663:
        /*00ec*/ 	.word	index@(.nv.constant0._ZN5flash24flash_fwd_splitkv_kernelI23Flash_fwd_kernel_traitsILi96ELi64ELi64ELi4ELb0ELb0EN7cutlass10bfloat16_tE19Flash_kernel_traitsILi96ELi64ELi64ELi4ES3_EELb0ELb1ELb0ELb0ELb0ELb1ELb1ELb1EEEvNS_16Flash_fwd_paramsE)
        /*00f0*/ 	.short	0x0380
        /*00f2*/ 	.short	0x01d0


	//----- nvinfo : EIATTR_SW_WAR
	.align		4
.L_2664:
        /*00f4*/ 	.byte	0x04, 0x36
        /*00f6*/ 	.short	(.L_2666 - .L_2665)
.L_2665:
        /*00f8*/ 	.word	0x00000008
.L_2666:


//--------------------- .nv.info._ZN5flash24flash_fwd_splitkv_kernelI23Flash_fwd_kernel_traitsILi96ELi64ELi64ELi4ELb0ELb0EN7cutlass10bfloat16_tE19Flash_kernel_traitsILi96ELi64ELi64ELi4ES3_EELb0ELb0ELb0ELb1ELb1ELb0ELb0ELb0EEEvNS_16Flash_fwd_paramsE --------------------------
	.section	.nv.info._ZN5flash24flash_fwd_splitkv_kernelI23Flash_fwd_kernel_traitsILi96ELi64ELi64ELi4ELb0ELb0EN7cutlass10bfloat16_tE19Flash_kernel_traitsILi96ELi64ELi64ELi4ES3_EELb0ELb0ELb0ELb1ELb1ELb0ELb0ELb0EEEvNS_16Flash_fwd_paramsE,"",@"SHT_CUDA_INFO"
	.sectionflags	@""
	.align	4


	//----- nvinfo : EIATTR_CUDA_API_VERSION
	.align		4
        /*0000*/ 	.byte	0x04, 0x37
        /*0002*/ 	.short	(.L_2668 - .L_2667)
.L_2667:
        /*0004*/ 	.word	0x00000082


	//----- nvinfo : EIATTR_KPARAM_INFO
	.align		4
.L_2668:
        /*0008*/ 	.byte	0x04, 0x17
        /*000a*/ 	.short	(.L_2670 - .L_2669)
.L_2669:
        /*000c*/ 	.word	0x00000000
        /*0010*/ 	.short	0x0000
        /*0012*/ 	.short	0x0000
        /*0014*/ 	.byte	0x00, 0xf0, 0x41, 0x07


	//----- nvinfo : EIATTR_SPARSE_MMA_MASK
	.align		4
.L_2670:
        /*0018*/ 	.byte	0x03, 0x50
        /*001a*/ 	.short	0x0000


	//----- nvinfo : EIATTR_MAXREG_COUNT
	.align		4
        /*001c*/ 	.byte	0x03, 0x1b
        /*001e*/ 	.short	0x00ff


	//----- nvinfo : EIATTR_NUM_BARRIERS
	.align		4
        /*0020*/ 	.byte	0x02, 0x4c
        /*0022*/ 	.byte	0x01
	.zero		1


	//----- nvinfo : EIATTR_MERCURY_ISA_VERSION
	.align		4
        /*0024*/ 	.byte	0x03, 0x5f
        /*0026*/ 	.short	0x0101


	//----- nvinfo : EIATTR_COOP_GROUP_MASK_REGIDS
	.align		4
        /*0028*/ 	.byte	0x04, 0x29
        /*002a*/ 	.short	(.L_2672 - .L_2671)


	//   ....[0]....
.L_2671:
        /*002c*/ 	.word	0xffffffff


	//   ....[1]....
        /*0030*/ 	.word	0xffffffff


	//   ....[2]....
        /*0034*/ 	.word	0xffffffff


	//   ....[3]....
        /*0038*/ 	.word	0xffffffff


	//   ....[4]....
        /*003c*/ 	.word	0xffffffff


	//   ....[5]....
        /*0040*/ 	.word	0xffffffff


	//   ....[6]....
        /*0044*/ 	.word	0xffffffff


	//   ....[7]....
        /*0048*/ 	.word	0xffffffff


	//   ....[8]....
        /*004c*/ 	.word	0xffffffff


	//   ....[9]....
        /*0050*/ 	.word	0xffffffff


	//   ....[10]....
        /*0054*/ 	.word	0xffffffff


	//   ....[11]....
        /*0058*/ 	.word	0xffffffff


	//   ....[12]....
        /*005c*/ 	.word	0x05000004


	//   ....[13]....
        /*0060*/ 	.word	0x05000004


	//   ....[14]....
        /*0064*/ 	.word	0x05000004


	//   ....[15]....
        /*0068*/ 	.word	0x05000004


	//----- nvinfo : EIATTR_COOP_GROUP_INSTR_OFFSETS
	.align		4
.L_2672:
        /*006c*/ 	.byte	0x04, 0x28
        /*006e*/ 	.short	(.L_2674 - .L_2673)


	//   ....[0]....
.L_2673:
        /*0070*/ 	.word	0x00002690


	//   ....[1]....
        /*0074*/ 	.word	0x000026b0


	//   ....[2]....
        /*0078*/ 	.word	0x00002740


	//   ....[3]....
        /*007c*/ 	.word	0x00002750


	//   ....[4]....
        /*0080*/ 	.word	0x00004770


	//   ....[5]....
        /*0084*/ 	.word	0x000047a0


	//   ....[6]....
        /*0088*/ 	.word	0x000047d0


	//   ....[7]....
        /*008c*/ 	.word	0x000047e0


	//   ....[8]....
        /*0090*/ 	.word	0x00005820


	//   ....[9]....
        /*0094*/ 	.word	0x00005830


	//   ....[10]....
        /*0098*/ 	.word	0x00005860


	//   ....[11]....
        /*009c*/ 	.word	0x00005870


	//   ....[12]....
        /*00a0*/ 	.word	0x000064b0


	//   ....[13]....
        /*00a4*/ 	.word	0x00006520


	//   ....[14]....
        /*00a8*/ 	.word	0x00006580


	//   ....[15]....
        /*00ac*/ 	.word	0x000065f0


	//----- nvinfo : EIATTR_VRC_CTA_INIT_COUNT
	.align		4
.L_2674:
        /*00b0*/ 	.byte	0x02, 0x4a
	.zero		1
	.zero		1


	//----- nvinfo : EIATTR_EXIT_INSTR_OFFSETS
	.align		4
        /*00b4*/ 	.byte	0x04, 0x1c
        /*00b6*/ 	.short	(.L_2676 - .L_2675)


	//   ....[0]....
.L_2675:
        /*00b8*/ 	.word	0x00000090


	//----- nvinfo : EIATTR_CRS_STACK_SIZE
	.align		4
.L_2676:
        /*00bc*/ 	.byte	0x04, 0x1e
        /*00be*/ 	.short	(.L_2678 - .L_2677)
.L_2677:
        /*00c0*/ 	.word	0x00000000


	//----- nvinfo : EIATTR_CBANK_PARAM_SIZE
	.align		4
.L_2678:
        /*00c4*/ 	.byte	0x03, 0x19
        /*00c6*/ 	.short	0x01d0


	//----- nvinfo : EIATTR_PARAM_CBANK
	.align		4
        /*00c8*/ 	.byte	0x04, 0x0a
        /*00ca*/ 	.short	(.L_2680 - .L_2679)
	.align		4
.L_2679:
        /*00cc*/ 	.word	index@(.nv.constant0._ZN5flash24flash_fwd_splitkv_kernelI23Flash_fwd_kernel_traitsILi96ELi64ELi64ELi4ELb0ELb0EN7cutlass10bfloat16_tE19Flash_kernel_traitsILi96ELi64ELi64ELi4ES3_EELb0ELb0ELb0ELb1ELb1ELb0ELb0ELb0EEEvNS_16Flash_fwd_paramsE)
        /*00d0*/ 	.short	0x0380
        /*00d2*/ 	.short	0x01d0


	//----- nvinfo : EIATTR_SW_WAR
	.align		4
.L_2680:
        /*00d4*/ 	.byte	0x04, 0x36
        /*00d6*/ 	.short	(.L_2682 - .L_2681)
.L_2681:
        /*00d8*/ 	.word	0x00000008
.L_2682:


//--------------------- .nv.info._ZN5flash24flash_fwd_splitkv_kernelI23Flash_fwd_kernel_traitsILi96ELi64ELi64ELi4ELb0ELb0EN7cutlass10bfloat16_tE19Flash_kernel_traitsILi96ELi64ELi64ELi4ES3_EELb0ELb0ELb0ELb1ELb1ELb1ELb0ELb0EEEvNS_16Flash_fwd_paramsE --------------------------
	.section	.nv.info._ZN5flash24flash_fwd_splitkv_kernelI23Flash_fwd_kernel_traitsILi96ELi64ELi64ELi4ELb0ELb0EN7cutlass10bfloat16_tE19Flash_kernel_traitsILi96ELi64ELi64ELi4ES3_EELb0ELb0ELb0ELb1ELb1ELb1ELb0ELb0EEEvNS_16Flash_fwd_paramsE,"",@"SHT_CUDA_INFO"
	.sectionflags	@""
	.align	4


	//----- nvinfo : EIATTR_CUDA_API_VERSION
	.align		4
        /*0000*/ 	.byte	0x04, 0x37
        /*0002*/ 	.short	(.L_2684 - .L_2683)
.L_2683:
        /*0004*/ 	.word	0x00000082


	//----- nvinfo : EIATTR_KPARAM_INFO
	.align		4
.L_2684:
        /*0008*/ 	.byte	0x04, 0x17
        /*000a*/ 	.short	(.L_2686 - .L_2685)
.L_2685:
        /*000c*/ 	.word	0x00000000
        /*0010*/ 	.short	0x0000
        /*0012*/ 	.short	0x0000
        /*0014*/ 	.byte	0x00, 0xf0, 0x41, 0x07


	//----- nvinfo : EIATTR_SPARSE_MMA_MASK
	.align		4
.L_2686:
        /*0018*/ 	.byte	0x03, 0x50
        /*001a*/ 	.short	0x0000


	//----- nvinfo : EIATTR_MAXREG_COUNT
	.align		4
        /*001c*/ 	.byte	0x03, 0x1b
        /*001e*/ 	.short	0x00ff


	//----- nvinfo : EIATTR_NUM_BARRIERS
	.align		4
        /*0020*/ 	.byte	0x02, 0x4c
        /*0022*/ 	.byte	0x01
	.zero		1


	//----- nvinfo : EIATTR_MERCURY_ISA_VERSION
	.align		4
        /*0024*/ 	.byte	0x03, 0x5f
        /*0026*/ 	.short	0x0101


	//----- nvinfo : EIATTR_COOP_GROUP_MASK_REGIDS
	.align		4
        /*0028*/ 	.byte	0x04, 0x29
        /*002a*/ 	.short	(.L_2688 - .L_2687)


	//   ....[0]....
.L_2687:
        /*002c*/ 	.word	0xffffffff


	//   ....[1]....
        /*0030*/ 	.word	0xffffffff


	//   ....[2]....
        /*0034*/ 	.word	0xffffffff


	//   ....[3]....
        /*0038*/ 	.word	0xffffffff


	//   ....[4]....
        /*003c*/ 	.word	0xffffffff


	//   ....[5]....
        /*0040*/ 	.word	0xffffffff


	//   ....[6]....
        /*0044*/ 	.word	0xffffffff


	//   ....[7]....
        /*0048*/ 	.word	0xffffffff


	//   ....[8]....
        /*004c*/ 	.word	0xffffffff


	//   ....[9]....
        /*0050*/ 	.word	0xffffffff


	//   ....[10]....
        /*0054*/ 	.word	0xffffffff


	//   ....[11]....
        /*0058*/ 	.word	0xffffffff


	//   ....[12]....
        /*005c*/ 	.word	0x05000005


	//   ....[13]....
        /*0060*/ 	.word	0x05000005


	//   ....[14]....
        /*0064*/ 	.word	0x05000005


	//   ....[15]....
        /*0068*/ 	.word	0x05000005


	//----- nvinfo : EIATTR_COOP_GROUP_INSTR_OFFSETS
	.align		4
.L_2688:
        /*006c*/ 	.byte	0x04, 0x28
        /*006e*/ 	.short	(.L_2690 - .L_2689)


	//   ....[0]....
.L_2689:
        /*0070*/ 	.word	0x00002b20


	//   ....[1]....
        /*0074*/ 	.word	0x00002bb0


	//   ....[2]....
        /*0078*/ 	.word	0x00002bc0


	//   ....[3]....
        /*007c*/ 	.word	0x00002c00


	//   ....[4]....
        /*0080*/ 	.word	0x00005040


	//   ....[5]....
        /*0084*/ 	.word	0x00005060


	//   ....[6]....
        /*0088*/ 	.word	0x00005090


	//   ....[7]....
        /*008c*/ 	.word	0x000050a0


	//   ....[8]....
        /*0090*/ 	.word	0x000060f0


	//   ....[9]....
        /*0094*/ 	.word	0x00006100


	//   ....[10]....
        /*0098*/ 	.word	0x00006130


	//   ....[11]....
        /*009c*/ 	.word	0x00006140


	//   ....[12]....
        /*00a0*/ 	.word	0x00006da0


	//   ....[13]....
        /*00a4*/ 	.word	0x00006e20


	//   ....[14]....
        /*00a8*/ 	.word	0x00006ea0


	//   ....[15]....
        /*00ac*/ 	.word	0x00006f10


	//----- nvinfo : EIATTR_VRC_CTA_INIT_COUNT
	.align		4
.L_2690:
        /*00b0*/ 	.byte	0x02, 0x4a
	.zero		1
	.zero		1


	//----- nvinfo : EIATTR_EXIT_INSTR_OFFSETS
	.align		4
        /*00b4*/ 	.byte	0x04, 0x1c
        /*00b6*/ 	.short	(.L_2692 - .L_2691)


	//   ....[0]....
.L_2691:
        /*00b8*/ 	.word	0x00000090


	//----- nvinfo : EIATTR_CRS_STACK_SIZE
	.align		4
.L_2692:
        /*00bc*/ 	.byte	0x04, 0x1e
        /*00be*/ 	.short	(.L_2694 - .L_2693)
.L_2693:
        /*00c0*/ 	.word	0x00000000


	//----- nvinfo : EIATTR_CBANK_PARAM_SIZE
	.align		4
.L_2694:
        /*00c4*/ 	.byte	0x03, 0x19
        /*00c6*/ 	.short	0x01d0


	//----- nvinfo : EIATTR_PARAM_CBANK
	.align		4
        /*00c8*/ 	.byte	0x04, 0x0a
        /*00ca*/ 	.short	(.L_2696 - .L_2695)
	.align		4
.L_2695:
        /*00cc*/ 	.word	index@(.nv.constant0._ZN5flash24flash_fwd_splitkv_kernelI23Flash_fwd_kernel_traitsILi96ELi64ELi64ELi4ELb0ELb0EN7cutlass10bfloat16_tE19Flash_kernel_traitsILi96ELi64ELi64ELi4ES3_EELb0ELb0ELb0ELb1ELb1ELb1ELb0ELb0EEEvNS_16Flash_fwd_paramsE)
        /*00d0*/ 	.short	0x0380
        /*00d2*/ 	.short	0x01d0


	//----- nvinfo : EIATTR_SW_WAR
	.align		4
.L_2696:
        /*00d4*/ 	.byte	0x04, 0x36
        /*00d6*/ 	.short	(.L_2698 - .L_2697)
.L_2697:
        /*00d8*/ 	.word	0x00000008
.L_2698:


//--------------------- .nv.info._ZN5flash24flash_fwd_splitkv_kernelI23Flash_fwd_kernel_traitsILi96ELi64ELi64ELi4ELb0ELb0EN7cutlass10bfloat16_tE19Flash_kernel_traitsILi96ELi64ELi64ELi4ES3_EELb0ELb0ELb1ELb0ELb0ELb0ELb0ELb0EEEvNS_16Flash_fwd_paramsE --------------------------
	.section	.nv.info._ZN5flash24flash_fwd_splitkv_kernelI23Flash_fwd_kernel_traitsILi96ELi64ELi64ELi4ELb0ELb0EN7cutlass10bfloat16_tE19Flash_kernel_traitsILi96ELi64ELi64ELi4ES3_EELb0ELb0ELb1ELb0ELb0ELb0ELb0ELb0EEEvNS_16Flash_fwd_paramsE,"",@"SHT_CUDA_INFO"
	.sectionflags	@""
	.align	4


	//----- nvinfo : EIATTR_CUDA_API_VERSION
	.align		4
        /*0000*/ 	.byte	0x04, 0x37
        /*0002*/ 	.short	(.L_2700 - .L_2699)
.L_2699:
        /*0004*/ 	.word	0x00000082


	//----- nvinfo : EIATTR_KPARAM_INFO
	.align		4
.L_2700:
        /*0008*/ 	.byte	0x04, 0x17
        /*000a*/ 	.short	(.L_2702 - .L_2701)
.L_2701:
        /*000c*/ 	.word	0x00000000
        /*0010*/ 	.short	0x0000
        /*0012*/ 	.short	0x0000
        /*0014*/ 	.byte	0x00, 0xf0, 0x41, 0x07


	//----- nvinfo : EIATTR_SPARSE_MMA_MASK
	.align		4
.L_2702:
        /*0018*/ 	.byte	0x03, 0x50
        /*001a*/ 	.short	0x0000


	//----- nvinfo : EIATTR_MAXREG_COUNT
	.align		4
        /*001c*/ 	.byte	0x03, 0x1b
        /*001e*/ 	.short	0x00ff


	//----- nvinfo : EIATTR_NUM_BARRIERS
	.align		4
        /*0020*/ 	.byte	0x02, 0x4c
        /*0022*/ 	.byte	0x01
	.zero		1


	//----- nvinfo : EIATTR_MERCURY_ISA_VERSION
	.align		4
        /*0024*/ 	.byte	0x03, 0x5f
        /*0026*/ 	.short	0x0101


	//----- nvinfo : EIATTR_COOP_GROUP_MASK_REGIDS
	.align		4
        /*0028*/ 	.byte	0x04, 0x29
        /*002a*/ 	.short	(.L_2704 - .L_2703)


	//   ....[0]....
.L_2703:
        /*002c*/ 	.word	0xffffffff


	//   ....[1]....
        /*0030*/ 	.word	0xffffffff


	//   ....[2]....
        /*0034*/ 	.word	0xffffffff


	//   ....[3]....
        /*0038*/ 	.word	0xffffffff


	//   ....[4]....
        /*003c*/ 	.word	0xffffffff


	//   ....[5]....
        /*0040*/ 	.word	0xffffffff


	//   ....[6]....
        /*0044*/ 	.word	0xffffffff


	//   ....[7]....
        /*0048*/ 	.word	0xffffffff


	//   ....[8]....
        /*004c*/ 	.word	0xffffffff


	//   ....[9]....
        /*0050*/ 	.word	0xffffffff


	//   ....[10]....
        /*0054*/ 	.word	0xffffffff


	//   ....[11]....
        /*0058*/ 	.word	0xffffffff


	//   ....[12]....
        /*005c*/ 	.word	0x05000003


	//   ....[13]....
        /*0060*/ 	.word	0x05000003


	//   ....[14]....
        /*0064*/ 	.word	0x05000003


	//   ....[15]....
        /*0068*/ 	.word	0x05000003


	//----- nvinfo : EIATTR_COOP_GROUP_INSTR_OFFSETS
	.align		4
.L_2704:
        /*006c*/ 	.byte	0x04, 0x28
        /*006e*/ 	.short	(.L_2706 - .L_2705)


	//   ....[0]....
.L_2705:
        /*0070*/ 	.word	0x000044b0


	//   ....[1]....
        /*0074*/ 	.word	0x000044d0


	//   ....[2]....
        /*0078*/ 	.word	0x000044f0


	//   ....[3]....
        /*007c*/ 	.word	0x00004510


	//   ....[4]....
        /*0080*/ 	.word	0x00006f40


	//   ....[5]....
        /*0084*/ 	.word	0x00006f80


	//   ....[6]....
        /*0088*/ 	.word	0x00006fd0


	//   ....[7]....
        /*008c*/ 	.word	0x00006ff0


	//   ....[8]....
        /*0090*/ 	.word	0x00008010


	//   ....[9]....
        /*0094*/ 	.word	0x00008020


	//   ....[10]....
        /*0098*/ 	.word	0x00008050


	//   ....[11]....
        /*009c*/ 	.word	0x00008060


	//   ....[12]....
        /*00a0*/ 	.word	0x00008ef0


	//   ....[13]....
        /*00a4*/ 	.word	0x00008f70


	//   ....[14]....
        /*00a8*/ 	.word	0x00008ff0


	//   ....[15]....
        /*00ac*/ 	.word	0x00009060


	//----- nvinfo : EIATTR_VRC_CTA_INIT_COUNT
	.align		4
.L_2706:
        /*00b0*/ 	.byte	0x02, 0x4a
	.zero		1
	.zero		1


	//----- nvinfo : EIATTR_EXIT_INSTR_OFFSETS
	.align		4
        /*00b4*/ 	.byte	0x04, 0x1c
        /*00b6*/ 	.short	(.L_2708 - .L_2707)


	//   ....[0]....
.L_2707:
        /*00b8*/ 	.word	0x00000090


	//----- nvinfo : EIATTR_CRS_STACK_SIZE
	.align		4
.L_2708:
        /*00bc*/ 	.byte	0x04, 0x1e
        /*00be*/ 	.short	(.L_2710 - .L_2709)
.L_2709:
        /*00c0*/ 	.word	0x00000000


	//----- nvinfo : EIATTR_CBANK_PARAM_SIZE
	.align		4
.L_2710:
        /*00c4*/ 	.byte	0x03, 0x19
        /*00c6*/ 	.short	0x01d0


	//----- nvinfo : EIATTR_PARAM_CBANK
	.align		4
        /*00c8*/ 	.byte	0x04, 0x0a
        /*00ca*/ 	.short	(.L_2712 - .L_2711)
	.align		4
.L_2711:
        /*00cc*/ 	.word	index@(.nv.constant0._ZN5flash24flash_fwd_splitkv_kernelI23Flash_fwd_kernel_traitsILi96ELi64ELi64ELi4ELb0ELb0EN7cutlass10bfloat16_tE19Flash_kernel_traitsILi96ELi64ELi64ELi4ES3_EELb0ELb0ELb1ELb0ELb0ELb0ELb0ELb0EEEvNS_16Flash_fwd_paramsE)
        /*00d0*/ 	.short	0x0380
        /*00d2*/ 	.short	0x01d0


	//----- nvinfo : EIATTR_SW_WAR
	.align		4
.L_2712:
        /*00d4*/ 	.byte	0x04, 0x36
        /*00d6*/ 	.short	(.L_2714 - .L_2713)
.L_2713:
        /*00d8*/ 	.word	0x00000008
.L_2714:


//--------------------- .nv.info._ZN5flash24flash_fwd_splitkv_kernelI23Flash_fwd_kernel_traitsILi96ELi64ELi64ELi4ELb0ELb0EN7cutlass10bfloat16_tE19Flash_kernel_traitsILi96ELi64ELi64ELi4ES3_EELb0ELb0ELb1ELb0ELb0ELb1ELb0ELb0EEEvNS_16Flash_fwd_paramsE --------------------------
	.section	.nv.info._ZN5flash24flash_fwd_splitkv_kernelI23Flash_fwd_kernel_traitsILi96ELi64ELi64ELi4ELb0ELb0EN7cutlass10bfloat16_tE19Flash_kernel_traitsILi96ELi64ELi64ELi4ES3_EELb0ELb0ELb1ELb0ELb0ELb1ELb0ELb0EEEvNS_16Flash_fwd_paramsE,"",@"SHT_CUDA_INFO"
	.sectionflags	@""
	.align	4


	//----- nvinfo : EIATTR_CUDA_API_VERSION
	.align		4
        /*0000*/ 	.byte	0x04, 0x37
        /*0002*/ 	.short	(.L_2716 - .L_2715)
.L_2715:
        /*0004*/ 	.word	0x00000082


	//----- nvinfo : EIATTR_KPARAM_INFO
	.align		4
.L_2716:
        /*0008*/ 	.byte	0x04, 0x17
        /*000a*/ 	.short	(.L_2718 - .L_2717)
.L_2717:
        /*000c*/ 	.word	0x00000000
        /*0010*/ 	.short	0x0000
        /*0012*/ 	.short	0x0000
        /*0014*/ 	.byte	0x00, 0xf0, 0x41, 0x07


	//----- nvinfo : EIATTR_SPARSE_MMA_MASK
	.align		4
.L_2718:
        /*0018*/ 	.byte	0x03, 0x50
        /*001a*/ 	.short	0x0000


	//----- nvinfo : EIATTR_MAXREG_COUNT
	.align		4
        /*001c*/ 	.byte	0x03, 0x1b
        /*001e*/ 	.short	0x00ff


	//----- nvinfo : EIATTR_NUM_BARRIERS
	.align		4
        /*0020*/ 	.byte	0x02, 0x4c
        /*0022*/ 	.byte	0x01
	.zero		1


	//----- nvinfo : EIATTR_MERCURY_ISA_VERSION
	.align		4
        /*0024*/ 	.byte	0x03, 0x5f
        /*0026*/ 	.short	0x0101


	//----- nvinfo : EIATTR_COOP_GROUP_MASK_REGIDS
	.align		4
        /*0028*/ 	.byte	0x04, 0x29
        /*002a*/ 	.short	(.L_2720 - .L_2719)


	//   ....[0]....
.L_2719:
        /*002c*/ 	.word	0xffffffff


	//   ....[1]....
        /*0030*/ 	.word	0xffffffff


	//   ....[2]....
        /*0034*/ 	.word	0xffffffff


	//   ....[3]....
        /*0038*/ 	.word	0xffffffff


	//   ....[4]....
        /*003c*/ 	.word	0xffffffff


	//   ....[5]....
        /*0040*/ 	.word	0xffffffff


	//   ....[6]....
        /*0044*/ 	.word	0xffffffff


	//   ....[7]....
        /*0048*/ 	.word	0xffffffff


	//   ....[8]....
        /*004c*/ 	.word	0xffffffff


	//   ....[9]....
        /*0050*/ 	.word	0xffffffff


	//   ....[10]....
        /*0054*/ 	.word	0xffffffff


	//   ....[11]....
        /*0058*/ 	.word	0xffffffff


	//   ....[12]....
        /*005c*/ 	.word	0x05000005


	//   ....[13]....
        /*0060*/ 	.word	0x05000005


	//   ....[14]....
        /*0064*/ 	.word	0x05000005


	//   ....[15]....
        /*0068*/ 	.word	0x05000005


	//----- nvinfo : EIATTR_COOP_GROUP_INSTR_OFFSETS
	.align		4
.L_2720:
        /*006c*/ 	.byte	0x04, 0x28
        /*006e*/ 	.short	(.L_2722 - .L_2721)


	//   ....[0]....
.L_2721:
        /*0070*/ 	.word	0x000048c0


	//   ....[1]....
        /*0074*/ 	.word	0x000048e0


	//   ....[2]....
        /*0078*/ 	.word	0x00004900


	//   ....[3]....
        /*007c*/ 	.word	0x00004920


	//   ....[4]....
        /*0080*/ 	.word	0x00007720


	//   ....[5]....
        /*0084*/ 	.word	0x00007760


	//   ....[6]....
        /*0088*/ 	.word	0x00007780


	//   ....[7]....
        /*008c*/ 	.word	0x000077a0


	//   ....[8]....
        /*0090*/ 	.word	0x000087f0


	//   ....[9]....
        /*0094*/ 	.word	0x00008800


	//   ....[10]....
        /*0098*/ 	.word	0x00008830


	//   ....[11]....
        /*009c*/ 	.word	0x00008840


	//   ....[12]....
        /*00a0*/ 	.word	0x000096e0


	//   ....[13]....
        /*00a4*/ 	.word	0x00009760


	//   ....[14]....
        /*00a8*/ 	.word	0x000097e0


	//   ....[15]....
        /*00ac*/ 	.word	0x00009850


	//----- nvinfo : EIATTR_VRC_CTA_INIT_COUNT
	.align		4
.L_2722:
        /*00b0*/ 	.byte	0x02, 0x4a
	.zero		1
	.zero		1


	//----- nvinfo : EIATTR_EXIT_INSTR_OFFSETS
	.align		4
        /*00b4*/ 	.byte	0x04, 0x1c
        /*00b6*/ 	.short	(.L_2724 - .L_2723)


	//   ....[0]....
.L_2723:
        /*00b8*/ 	.word	0x00000090


	//----- nvinfo : EIATTR_CRS_STACK_SIZE
	.align		4
.L_2724:
        /*00bc*/ 	.byte	0x04, 0x1e
        /*00be*/ 	.short	(.L_2726 - .L_2725)
.L_2725:
        /*00c0*/ 	.word	0x00000000


	//----- nvinfo : EIATTR_CBANK_PARAM_SIZE
	.align		4
.L_2726:
        /*00c4*/ 	.byte	0x03, 0x19
        /*00c6*/ 	.short	0x01d0


	//----- nvinfo : EIATTR_PARAM_CBANK
	.align		4
        /*00c8*/ 	.byte	0x04, 0x0a
        /*00ca*/ 	.short	(.L_2728 - .L_2727)
	.align		4
.L_2727:
        /*00cc*/ 	.word	index@(.nv.constant0._ZN5flash24flash_fwd_splitkv_kernelI23Flash_fwd_kernel_traitsILi96ELi64ELi64ELi4ELb0ELb0EN7cutlass10bfloat16_tE19Flash_kernel_traitsILi96ELi64ELi64ELi4ES3_EELb0ELb0ELb1ELb0ELb0ELb1ELb0ELb0EEEvNS_16Flash_fwd_paramsE)
        /*00d0*/ 	.short	0x0380
        /*00d2*/ 	.short	0x01d0


	//----- nvinfo : EIATTR_SW_WAR
	.align		4
.L_2728:
        /*00d4*/ 	.byte	0x04, 0x36
        /*00d6*/ 	.short	(.L_2730 - .L_2729)
.L_2729:
        /*00d8*/ 	.word	0x00000008
.L_2730:


//--------------------- .nv.info._ZN5flash24flash_fwd_splitkv_kernelI23Flash_fwd_kernel_traitsILi96ELi64ELi64ELi4ELb0ELb0EN7cutlass10bfloat16_tE19Flash_kernel_traitsILi96ELi64ELi64ELi4ES3_EELb0ELb0ELb0ELb0ELb1ELb0ELb0ELb1EEEvNS_16Flash_fwd_paramsE --------------------------
	.section	.nv.info._ZN5flash24flash_fwd_splitkv_kernelI23Flash_fwd_kernel_traitsILi96ELi64ELi64ELi4ELb0ELb0EN7cutlass10bfloat16_tE19Flash_kernel_traitsILi96ELi64ELi64ELi4ES3_EELb0ELb0ELb0ELb0ELb1ELb0ELb0ELb1EEEvNS_16Flash_fwd_paramsE,"",@"SHT_CUDA_INFO"
	.sectionflags	@""
	.align	4


	//----- nvinfo : EIATTR_CUDA_API_VERSION
	.align		4
        /*0000*/ 	.byte	0x04, 0x37
        /*0002*/ 	.short	(.L_2732 - .L_2731)
.L_2731:
        /*0004*/ 	.word	0x00000082


	//----- nvinfo : EIATTR_KPARAM_INFO
	.align		4
.L_2732:
        /*0008*/ 	.byte	0x04, 0x17
        /*000a*/ 	.short	(.L_2734 - .L_2733)
.L_2733:
        /*000c*/ 	.word	0x00000000
        /*0010*/ 	.short	0x0000
        /*0012*/ 	.short	0x0000
        /*0014*/ 	.byte	0x00, 0xf0, 0x41, 0x07


	//----- nvinfo : EIATTR_SPARSE_MMA_MASK
	.align		4
.L_2734:
        /*0018*/ 	.byte	0x03, 0x50
        /*001a*/ 	.short	0x0000


	//----- nvinfo : EIATTR_MAXREG_COUNT
	.align		4
        /*001c*/ 	.byte	0x03, 0x1b
        /*001e*/ 	.short	0x00ff


	//----- nvinfo : EIATTR_NUM_BARRIERS
	.align		4
        /*0020*/ 	.byte	0x02, 0x4c
        /*0022*/ 	.byte	0x01
	.zero		1


	//----- nvinfo : EIATTR_MERCURY_ISA_VERSION
	.align		4
        /*0024*/ 	.byte	0x03, 0x5f
        /*0026*/ 	.short	0x0101


	//----- nvinfo : EIATTR_COOP_GROUP_MASK_REGIDS
	.align		4
        /*0028*/ 	.byte	0x04, 0x29
        /*002a*/ 	.short	(.L_2736 - .L_2735)


	//   ....[0]....
.L_2735:
        /*002c*/ 	.word	0xffffffff


	//   ....[1]....
        /*0030*/ 	.word	0xffffffff


	//   ....[2]....
        /*0034*/ 	.word	0xffffffff


	//   ....[3]....
        /*0038*/ 	.word	0xffffffff


	//   ....[4]....
        /*003c*/ 	.word	0xffffffff


	//   ....[5]....
        /*0040*/ 	.word	0xffffffff


	//   ....[6]....
        /*0044*/ 	.word	0xffffffff


	//   ....[7]....
        /*0048*/ 	.word	0xffffffff


	//   ....[8]....
        /*004c*/ 	.word	0xffffffff


	//   ....[9]....
        /*0050*/ 	.word	0xffffffff


	//   ....[10]....
        /*0054*/ 	.word	0xffffffff


	//   ....[11]....
        /*0058*/ 	.word	0xffffffff


	//   ....[12]....
        /*005c*/ 	.word	0x05000005


	//   ....[13]....
        /*0060*/ 	.word	0x05000005


	//   ....[14]....
        /*0064*/ 	.word	0x05000005


	//   ....[15]....
        /*0068*/ 	.word	0x05000005


	//----- nvinfo : EIATTR_COOP_GROUP_INSTR_OFFSETS
	.align		4
.L_2736:
        /*006c*/ 	.byte	0x04, 0x28
        /*006e*/ 	.short	(.L_2738 - .L_2737)


	//   ....[0]....
.L_2737:
        /*0070*/ 	.word	0x0000a980


	//   ....[1]....
        /*0074*/ 	.word	0x0000a9e0


	//   ....[2]....
        /*0078*/ 	.word	0x0000a9f0


	//   ....[3]....
        /*007c*/ 	.word	0x0000aa20


	//   ....[4]....
        /*0080*/ 	.word	0x0000ca00


	//   ....[5]....
        /*0084*/ 	.word	0x0000ca20


	//   ....[6]....
        /*0088*/ 	.word	0x0000ca60


	//   ....[7]....
        /*008c*/ 	.word	0x0000ca70


	//   ....[8]....
        /*0090*/ 	.word	0x0000daa0


	//   ....[9]....
        /*0094*/ 	.word	0x0000dab0


	//   ....[10]....
        /*0098*/ 	.word	0x0000dae0


	//   ....[11]....
        /*009c*/ 	.word	0x0000daf0


	//   ....[12]....
        /*00a0*/ 	.word	0x0000e920


	//   ....[13]....
        /*00a4*/ 	.word	0x0000e990


	//   ....[14]....
        /*00a8*/ 	.word	0x0000e9f0


	//   ....[15]....
        /*00ac*/ 	.word	0x0000ea60


	//----- nvinfo : EIATTR_VRC_CTA_INIT_COUNT
	.align		4
.L_2738:
        /*00b0*/ 	.byte	0x02, 0x4a
	.zero		1
	.zero		1


	//----- nvinfo : EIATTR_EXIT_INSTR_OFFSETS
	.align		4
        /*00b4*/ 	.byte	0x04, 0x1c
        /*00b6*/ 	.short	(.L_2740 - .L_2739)


	//   ....[0]....
.L_2739:
        /*00b8*/ 	.word	0x00000090


	//----- nvinfo : EIATTR_CRS_STACK_SIZE
	.align		4
.L_2740:
        /*00bc*/ 	.byte	0x04, 0x1e
        /*00be*/ 	.short	(.L_2742 - .L_2741)
.L_2741:
        /*00c0*/ 	.word	0x00000000


	//----- nvinfo : EIATTR_CBANK_PARAM_SIZE
	.align		4
.L_2742:
        /*00c4*/ 	.byte	0x03, 0x19
        /*00c6*/ 	.short	0x01d0


	//----- nvinfo : EIATTR_PARAM_CBANK
	.align		4
        /*00c8*/ 	.byte	0x04, 0x0a
        /*00ca*/ 	.short	(.L_2744 - .L_2743)
	.align		4
.L_2743:
        /*00cc*/ 	.word	index@(.nv.constant0._ZN5flash24flash_fwd_splitkv_kernelI23Flash_fwd_kernel_traitsILi96ELi64ELi64ELi4ELb0ELb0EN7cutlass10bfloat16_tE19Flash_kernel_traitsILi96ELi64ELi64ELi4ES3_EELb0ELb0ELb0ELb0ELb1ELb0ELb0ELb1EEEvNS_16Flash_fwd_paramsE)
        /*00d0*/ 	.short	0x0380
        /*00d2*/ 	.short	0x01d0


	//----- nvinfo : EIATTR_SW_WAR
	.align		4
.L_2744:
        /*00d4*/ 	.byte	0x04, 0x36
        /*00d6*/ 	.short	(.L_2746 - .L_2745)
.L_2745:
        /*00d8*/ 	.word	0x00000008
.L_2746:


//--------------------- .nv.info._ZN5flash24flash_fwd_splitkv_kernelI23Flash_fwd_kernel_traitsILi96ELi64ELi64ELi4ELb0ELb0EN7cutlass10bfloat16_tE19Flash_kernel_traitsILi96ELi64ELi64ELi4ES3_EELb0ELb0ELb0ELb0ELb1ELb1ELb0ELb1EEEvNS_16Flash_fwd_paramsE --------------------------
	.section	.nv.info._ZN5flash24flash_fwd_splitkv_kernelI23Flash_fwd_kernel_traitsILi96ELi64ELi64ELi4ELb0ELb0EN7cutlass10bfloat16_tE19Flash_kernel_traitsILi96ELi64ELi64ELi4ES3_EELb0ELb0ELb0ELb0ELb1ELb1ELb0ELb1EEEvNS_16Flash_fwd_paramsE,"",@"SHT_CUDA_INFO"
	.sectionflags	@""
	.align	4


	//----- nvinfo : EIATTR_CUDA_API_VERSION
	.align		4
        /*0000*/ 	.byte	0x04, 0x37
        /*0002*/ 	.short	(.L_2748 - .L_2747)
.L_2747:
        /*0004*/ 	.word	0x00000082


	//----- nvinfo : EIATTR_KPARAM_INFO
	.align		4
.L_2748:
        /*0008*/ 	.byte	0x04, 0x17
        /*000a*/ 	.short	(.L_2750 - .L_2749)
.L_2749:
        /*000c*/ 	.word	0x00000000
        /*0010*/ 	.short	0x0000
        /*0012*/ 	.short	0x0000
        /*0014*/ 	.byte	0x00, 0xf0, 0x41, 0x07


	//----- nvinfo : EIATTR_SPARSE_MMA_MASK
	.align		4
.L_2750:
        /*0018*/ 	.byte	0x03, 0x50
        /*001a*/ 	.short	0x0000


	//----- nvinfo : EIATTR_MAXREG_COUNT
	.align		4
        /*001c*/ 	.byte	0x03, 0x1b
        /*001e*/ 	.short	0x00ff


	//----- nvinfo : EIATTR_NUM_BARRIERS
	.align		4
        /*0020*/ 	.byte	0x02, 0x4c
        /*0022*/ 	.byte	0x01
	.zero		1


	//----- nvinfo : EIATTR_MERCURY_ISA_VERSION
	.align		4
        /*0024*/ 	.byte	0x03, 0x5f
        /*0026*/ 	.short	0x0101


	//----- nvinfo : EIATTR_COOP_GROUP_MASK_REGIDS
	.align		4
        /*0028*/ 	.byte	0x04, 0x29
        /*002a*/ 	.short	(.L_2752 - .L_2751)


	//   ....[0]....
.L_2751:
        /*002c*/ 	.word	0xffffffff


	//   ....[1]....
        /*0030*/ 	.word	0xffffffff


	//   ....[2]....
        /*0034*/ 	.word	0xffffffff


	//   ....[3]....
        /*0038*/ 	.word	0xffffffff


	//   ....[4]....
        /*003c*/ 	.word	0xffffffff


	//   ....[5]....
        /*0040*/ 	.word	0xffffffff


	//   ....[6]....
        /*0044*/ 	.word	0xffffffff


	//   ....[7]....
        /*0048*/ 	.word	0xffffffff


	//   ....[8]....
        /*004c*/ 	.word	0xffffffff


	//   ....[9]....
        /*0050*/ 	.word	0xffffffff


	//   ....[10]....
        /*0054*/ 	.word	0xffffffff


	//   ....[11]....
        /*0058*/ 	.word	0xffffffff


	//   ....[12]....
        /*005c*/ 	.word	0x05000005


	//   ....[13]....
        /*0060*/ 	.word	0x05000005


	//   ....[14]....
        /*0064*/ 	.word	0x05000005


	//   ....[15]....
        /*0068*/ 	.word	0x05000005


	//----- nvinfo : EIATTR_COOP_GROUP_INSTR_OFFSETS
	.align		4
.L_2752:
        /*006c*/ 	.byte	0x04, 0x28
        /*006e*/ 	.short	(.L_2754 - .L_2753)


	//   ....[0]....
.L_2753:
        /*0070*/ 	.word	0x0000ad90


	//   ....[1]....
        /*0074*/ 	.word	0x0000adf0


	//   ....[2]....
        /*0078*/ 	.word	0x0000ae00


	//   ....[3]....
        /*007c*/ 	.word	0x0000ae90


	//   ....[4]....
        /*0080*/ 	.word	0x0000d220


	//   ....[5]....
        /*0084*/ 	.word	0x0000d240


	//   ....[6]....
        /*0088*/ 	.word	0x0000d270


	//   ....[7]....
        /*008c*/ 	.word	0x0000d280


	//   ....[8]....
        /*0090*/ 	.word	0x0000e2c0


	//   ....[9]....
        /*0094*/ 	.word	0x0000e2d0


	//   ....[10]....
        /*0098*/ 	.word	0x0000e300


	//   ....[11]....
        /*009c*/ 	.word	0x0000e310


	//   ....[12]....
        /*00a0*/ 	.word	0x0000f140


	//   ....[13]....
        /*00a4*/ 	.word	0x0000f1b0


	//   ....[14]....
        /*00a8*/ 	.word	0x0000f210


	//   ....[15]....
        /*00ac*/ 	.word	0x0000f280


	//----- nvinfo : EIATTR_VRC_CTA_INIT_COUNT
	.align		4
.L_2754:
        /*00b0*/ 	.byte	0x02, 0x4a
	.zero		1
	.zero		1


	//----- nvinfo : EIATTR_EXIT_INSTR_OFFSETS
	.align		4
        /*00b4*/ 	.byte	0x04, 0x1c
        /*00b6*/ 	.short	(.L_2756 - .L_2755)


	//   ....[0]....
.L_2755:
        /*00b8*/ 	.word	0x00000090


	//----- nvinfo : EIATTR_CRS_STACK_SIZE
	.align		4
.L_2756:
        /*00bc*/ 	.byte	0x04, 0x1e
        /*00be*/ 	.short	(.L_2758 - .L_2757)
.L_2757:
        /*00c0*/ 	.word	0x00000000


	//----- nvinfo : EIATTR_CBANK_PARAM_SIZE
	.align		4
.L_2758:
        /*00c4*/ 	.byte	0x03, 0x19
        /*00c6*/ 	.short	0x01d0


	//----- nvinfo : EIATTR_PARAM_CBANK
	.align		4
        /*00c8*/ 	.byte	0x04, 0x0a
        /*00ca*/ 	.short	(.L_2760 - .L_2759)
	.align		4
.L_2759:
        /*00cc*/ 	.word	index@(.nv.constant0._ZN5flash24flash_fwd_splitkv_kernelI23Flash_fwd_kernel_traitsILi96ELi64ELi64ELi4ELb0ELb0EN7cutlass10bfloat16_tE19Flash_kernel_traitsILi96ELi64ELi64ELi4ES3_EELb0ELb0ELb0ELb0ELb1ELb1ELb0ELb1EEEvNS_16Flash_fwd_paramsE)
        /*00d0*/ 	.short	0x0380
        /*00d2*/ 	.short	0x01d0


	//----- nvinfo : EIATTR_SW_WAR
	.align		4
.L_2760:
        /*00d4*/ 	.byte	0x04, 0x36
        /*00d6*/ 	.short	(.L_2762 - .L_2761)
.L_2761:
        /*00d8*/ 	.word	0x00000008
.L_2762:


//--------------------- .nv.info._ZN5flash24flash_fwd_splitkv_kernelI23Flash_fwd_kernel_traitsILi96ELi64ELi64ELi4ELb0ELb0EN7cutlass10bfloat16_tE19Flash_kernel_traitsILi96ELi64ELi64ELi4ES3_EELb0ELb0ELb1ELb0ELb0ELb0ELb0ELb1EEEvNS_16Flash_fwd_paramsE --------------------------
	.section	.nv.info._ZN5flash24flash_fwd_splitkv_kernelI23Flash_fwd_kernel_traitsILi96ELi64ELi64ELi4ELb0ELb0EN7cutlass10bfloat16_tE19Flash_kernel_traitsILi96ELi64ELi64ELi4ES3_EELb0ELb0ELb1ELb0ELb0ELb0ELb0ELb1EEEvNS_16Flash_fwd_paramsE,"",@"SHT_CUDA_INFO"
	.sectionflags	@""
	.align	4


	//----- nvinfo : EIATTR_CUDA_API_VERSION
	.align		4
        /*0000*/ 	.byte	0x04, 0x37
        /*0002*/ 	.short	(.L_2764 - .L_2763)
.L_2763:
        /*0004*/ 	.word	0x00000082


	//----- nvinfo : EIATTR_KPARAM_INFO
	.align		4
.L_2764:
        /*0008*/ 	.byte	0x04, 0x17
        /*000a*/ 	.short	(.L_2766 - .L_2765)
.L_2765:
        /*000c*/ 	.word	0x00000000
        /*0010*/ 	.short	0x0000
        /*0012*/ 	.short	0x0000
        /*0014*/ 	.byte	0x00, 0xf0, 0x41, 0x07


	//----- nvinfo : EIATTR_SPARSE_MMA_MASK
	.align		4
.L_2766:
        /*0018*/ 	.byte	0x03, 0x50
        /*001a*/ 	.short	0x0000


	//----- nvinfo : EIATTR_MAXREG_COUNT
	.align		4
        /*001c*/ 	.byte	0x03, 0x1b
        /*001e*/ 	.short	0x00ff


	//----- nvinfo : EIATTR_NUM_BARRIERS
	.align		4
        /*0020*/ 	.byte	0x02, 0x4c
        /*0022*/ 	.byte	0x01
	.zero		1


	//----- nvinfo : EIATTR_MERCURY_ISA_VERSION
	.align		4
        /*0024*/ 	.byte	0x03, 0x5f
        /*0026*/ 	.short	0x0101


	//----- nvinfo : EIATTR_COOP_GROUP_MASK_REGIDS
	.align		4
        /*0028*/ 	.byte	0x04, 0x29
        /*002a*/ 	.short	(.L_2768 - .L_2767)


	//   ....[0]....
.L_2767:
        /*002c*/ 	.word	0xffffffff


	//   ....[1]....
        /*0030*/ 	.word	0xffffffff


	//   ....[2]....
        /*0034*/ 	.word	0xffffffff


	//   ....[3]....
        /*0038*/ 	.word	0xffffffff


	//   ....[4]....
        /*003c*/ 	.word	0xffffffff


	//   ....[5]....
        /*0040*/ 	.word	0xffffffff


	//   ....[6]....
        /*0044*/ 	.word	0xffffffff


	//   ....[7]....
        /*0048*/ 	.word	0xffffffff


	//   ....[8]....
        /*004c*/ 	.word	0xffffffff


	//   ....[9]....
        /*0050*/ 	.word	0xffffffff


	//   ....[10]....
        /*0054*/ 	.word	0xffffffff


	//   ....[11]....
        /*0058*/ 	.word	0xffffffff


	//   ....[12]....
        /*005c*/ 	.word	0x05000002


	//   ....[13]....
        /*0060*/ 	.word	0x05000002


	//   ....[14]....
        /*0064*/ 	.word	0x05000002


	//   ....[15]....
        /*0068*/ 	.word	0x05000002


	//----- nvinfo : EIATTR_COOP_GROUP_INSTR_OFFSETS
	.align		4
.L_2768:
        /*006c*/ 	.byte	0x04, 0x28
        /*006e*/ 	.short	(.L_2770 - .L_2769)


	//   ....[0]....
.L_2769:
        /*0070*/ 	.word	0x0000c2d0


	//   ....[1]....
        /*0074*/ 	.word	0x0000c2f0


	//   ....[2]....
        /*0078*/ 	.word	0x0000c320


	//   ....[3]....
        /*007c*/ 	.word	0x0000c340


	//   ....[4]....
        /*0080*/ 	.word	0x0000ed50


	//   ....[5]....
        /*0084*/ 	.word	0x0000eda0


	//   ....[6]....
        /*0088*/ 	.word	0x0000edc0


	//   ....[7]....
        /*008c*/ 	.word	0x0000ede0


	//   ....[8]....
        /*0090*/ 	.word	0x0000fe30


	//   ....[9]....
        /*0094*/ 	.word	0x0000fe40


	//   ....[10]....
        /*0098*/ 	.word	0x0000fe70


	//   ....[11]....
        /*009c*/ 	.word	0x0000fe80


	//   ....[12]....
        /*00a0*/ 	.word	0x00010d90


	//   ....[13]....
        /*00a4*/ 	.word	0x00010e00


	//   ....[14]....
        /*00a8*/ 	.word	0x00010e60


	//   ....[15]....
        /*00ac*/ 	.word	0x00010ed0


	//----- nvinfo : EIATTR_VRC_CTA_INIT_COUNT
	.align		4
.L_2770:
        /*00b0*/ 	.byte	0x02, 0x4a
	.zero		1
	.zero		1


	//----- nvinfo : EIATTR_EXIT_INSTR_OFFSETS
	.align		4
        /*00b4*/ 	.byte	0x04, 0x1c
        /*00b6*/ 	.short	(.L_2772 - .L_2771)


	//   ....[0]....
.L_2771:
        /*00b8*/ 	.word	0x00000090


	//----- nvinfo : EIATTR_CRS_STACK_SIZE
	.align		4
.L_2772:
        /*00bc*/ 	.byte	0x04, 0x1e
        /*00be*/ 	.short	(.L_2774 - .L_2773)
.L_2773:
        /*00c0*/ 	.word	0x00000000


	//----- nvinfo : EIATTR_CBANK_PARAM_SIZE
	.align		4
.L_2774:
        /*00c4*/ 	.byte	0x03, 0x19
        /*00c6*/ 	.short	0x01d0


	//----- nvinfo : EIATTR_PARAM_CBANK
	.align		4
        /*00c8*/ 	.byte	0x04, 0x0a
        /*00ca*/ 	.short	(.L_2776 - .L_2775)
	.align		4
.L_2775:
        /*00cc*/ 	.word	index@(.nv.constant0._ZN5flash24flash_fwd_splitkv_kernelI23Flash_fwd_kernel_traitsILi96ELi64ELi64ELi4ELb0ELb0EN7cutlass10bfloat16_tE19Flash_kernel_traitsILi96ELi64ELi64ELi4ES3_EELb0ELb0ELb1ELb0ELb0ELb0ELb0ELb1EEEvNS_16Flash_fwd_paramsE)
        /*00d0*/ 	.short	0x0380
        /*00d2*/ 	.short	0x01d0


	//----- nvinfo : EIATTR_SW_WAR
	.align		4
.L_2776:
        /*00d4*/ 	.byte	0x04, 0x36
        /*00d6*/ 	.short	(.L_2778 - .L_2777)
.L_2777:
        /*00d8*/ 	.word	0x00000008
.L_2778:


//--------------------- .nv.info._ZN5flash24flash_fwd_splitkv_kernelI23Flash_fwd_kernel_traitsILi96ELi64ELi64ELi4ELb0ELb0EN7cutlass10bfloat16_tE19Flash_kernel_traitsILi96ELi64ELi64ELi4ES3_EELb0ELb0ELb1ELb0ELb0ELb1ELb0ELb1EEEvNS_16Flash_fwd_paramsE --------------------------
	.section	.nv.info._ZN5flash24flash_fwd_splitkv_kernelI23Flash_fwd_kernel_traitsILi96ELi64ELi64ELi4ELb0ELb0EN7cutlass10bfloat16_tE19Flash_kernel_traitsILi96ELi64ELi64ELi4ES3_EELb0ELb0ELb1ELb0ELb0ELb1ELb0ELb1EEEvNS_16Flash_fwd_paramsE,"",@"SHT_CUDA_INFO"
	.sectionflags	@""
	.align	4


	//----- nvinfo : EIATTR_CUDA_API_VERSION
	.align		4
        /*0000*/ 	.byte	0x04, 0x37
        /*0002*/ 	.short	(.L_2780 - .L_2779)
.L_2779:
        /*0004*/ 	.word	0x00000082


	//----- nvinfo : EIATTR_KPARAM_INFO
	.align		4
.L_2780:
        /*0008*/ 	.byte	0x04, 0x17
        /*000a*/ 	.short	(.L_2782 - .L_2781)
.L_2781:
        /*000c*/ 	.word	0x00000000
        /*0010*/ 	.short	0x0000
        /*0012*/ 	.short	0x0000
        /*0014*/ 	.byte	0x00, 0xf0, 0x41, 0x07


	//----- nvinfo : EIATTR_SPARSE_MMA_MASK
	.align		4
.L_2782:
        /*0018*/ 	.byte	0x03, 0x50
        /*001a*/ 	.short	0x0000


	//----- nvinfo : EIATTR_MAXREG_COUNT
	.align		4
        /*001c*/ 	.byte	0x03, 0x1b
        /*001e*/ 	.short	0x00ff


	//----- nvinfo : EIATTR_NUM_BARRIERS
	.align		4
        /*0020*/ 	.byte	0x02, 0x4c
        /*0022*/ 	.byte	0x01
	.zero		1


	//----- nvinfo : EIATTR_MERCURY_ISA_VERSION
	.align		4
        /*0024*/ 	.byte	0x03, 0x5f
        /*0026*/ 	.short	0x0101


	//----- nvinfo : EIATTR_COOP_GROUP_MASK_REGIDS
	.align		4
        /*0028*/ 	.byte	0x04, 0x29
        /*002a*/ 	.short	(.L_2784 - .L_2783)


	//   ....[0]....
.L_2783:
        /*002c*/ 	.word	0xffffffff


	//   ....[1]....
        /*0030*/ 	.word	0xffffffff


	//   ....[2]....
        /*0034*/ 	.word	0xffffffff


	//   ....[3]....
        /*0038*/ 	.word	0xffffffff


	//   ....[4]....
        /*003c*/ 	.word	0xffffffff


	//   ....[5]....
        /*0040*/ 	.word	0xffffffff


	//   ....[6]....
        /*0044*/ 	.word	0xffffffff


	//   ....[7]....
        /*0048*/ 	.word	0xffffffff


	//   ....[8]....
        /*004c*/ 	.word	0xffffffff


	//   ....[9]....
        /*0050*/ 	.word	0xffffffff


	//   ....[10]....
        /*0054*/ 	.word	0xffffffff


	//   ....[11]....
        /*0058*/ 	.word	0xffffffff


	//   ....[12]....
        /*005c*/ 	.word	0x05000003


	//   ....[13]....
        /*0060*/ 	.word	0x05000003


	//   ....[14]....
        /*0064*/ 	.word	0x05000003


	//   ....[15]....
        /*0068*/ 	.word	0x05000003


	//----- nvinfo : EIATTR_COOP_GROUP_INSTR_OFFSETS
	.align		4
.L_2784:
        /*006c*/ 	.byte	0x04, 0x28
        /*006e*/ 	.short	(.L_2786 - .L_2785)


	//   ....[0]....
.L_2785:
        /*0070*/ 	.word	0x0000c9a0


	//   ....[1]....
        /*0074*/ 	.word	0x0000cae0


	//   ....[2]....
        /*0078*/ 	.word	0x0000cb00


	//   ....[3]....
        /*007c*/ 	.word	0x0000cb20


	//   ....[4]....
        /*0080*/ 	.word	0x0000f940


	//   ....[5]....
        /*0084*/ 	.word	0x0000f970


	//   ....[6]....
        /*0088*/ 	.word	0x0000f990


	//   ....[7]....
        /*008c*/ 	.word	0x0000f9b0


	//   ....[8]....
        /*0090*/ 	.word	0x00010a10


	//   ....[9]....
        /*0094*/ 	.word	0x00010a20


	//   ....[10]....
        /*0098*/ 	.word	0x00010a50


	//   ....[11]....
        /*009c*/ 	.word	0x00010a60


	//   ....[12]....
        /*00a0*/ 	.word	0x000119a0


	//   ....[13]....
        /*00a4*/ 	.word	0x00011a20


	//   ....[14]....
        /*00a8*/ 	.word	0x00011aa0


	//   ....[15]....
        /*00ac*/ 	.word	0x00011b10


	//----- nvinfo : EIATTR_VRC_CTA_INIT_COUNT
	.align		4
.L_2786:
        /*00b0*/ 	.byte	0x02, 0x4a
	.zero		1
	.zero		1


	//----- nvinfo : EIATTR_EXIT_INSTR_OFFSETS
	.align		4
        /*00b4*/ 	.byte	0x04, 0x1c
        /*00b6*/ 	.short	(.L_2788 - .L_2787)


	//   ....[0]....
.L_2787:
        /*00b8*/ 	.word	0x00000090


	//----- nvinfo : EIATTR_CRS_STACK_SIZE
	.align		4
.L_2788:
        /*00bc*/ 	.byte	0x04, 0x1e
        /*00be*/ 	.short	(.L_2790 - .L_2789)
.L_2789:
        /*00c0*/ 	.word	0x00000000


	//----- nvinfo : EIATTR_CBANK_PARAM_SIZE
	.align		4
.L_2790:
        /*00c4*/ 	.byte	0x03, 0x19
        /*00c6*/ 	.short	0x01d0


	//----- nvinfo : EIATTR_PARAM_CBANK
	.align		4
        /*00c8*/ 	.byte	0x04, 0x0a
        /*00ca*/ 	.short	(.L_2792 - .L_2791)
	.align		4
.L_2791:
        /*00cc*/ 	.word	index@(.nv.constant0._ZN5flash24flash_fwd_splitkv_kernelI23Flash_fwd_kernel_traitsILi96ELi64ELi64ELi4ELb0ELb0EN7cutlass10bfloat16_tE19Flash_kernel_traitsILi96ELi64ELi64ELi4ES3_EELb0ELb0ELb1ELb0ELb0ELb1ELb0ELb1EEEvNS_16Flash_fwd_paramsE)
        /*00d0*/ 	.short	0x0380
        /*00d2*/ 	.short	0x01d0


	//----- nvinfo : EIATTR_SW_WAR
	.align		4
.L_2792:
        /*00d4*/ 	.byte	0x04, 0x36
        /*00d6*/ 	.short	(.L_2794 - .L_2793)
.L_2793:
        /*00d8*/ 	.word	0x00000008
.L_2794:


//--------------------- .nv.info._ZN5flash24flash_fwd_splitkv_kernelI23Flash_fwd_kernel_traitsILi96ELi64ELi64ELi4ELb0ELb0EN7cutlass10bfloat16_tE19Flash_kernel_traitsILi96ELi64ELi64ELi4ES3_EELb0ELb0ELb0ELb1ELb1ELb0ELb1ELb0EEEvNS_16Flash_fwd_paramsE --------------------------
	.section	.nv.info._ZN5flash24flash_fwd_splitkv_kernelI23Flash_fwd_kernel_traitsILi96ELi64ELi64ELi4ELb0ELb0EN7cutlass10bfloat16_tE19Flash_kernel_traitsILi96ELi64ELi64ELi4ES3_EELb0ELb0ELb0ELb1ELb1ELb0ELb1ELb0EEEvNS_16Flash_fwd_paramsE,"",@"SHT_CUDA_INFO"
	.sectionflags	@""
	.align	4


	//----- nvinfo : EIATTR_CUDA_API_VERSION
	.align		4
        /*0000*/ 	.byte	0x04, 0x37
        /*0002*/ 	.short	(.L_2796 - .L_2795)
.L_2795:
        /*0004*/ 	.word	0x00000082


	//----- nvinfo : EIATTR_KPARAM_INFO
	.align		4
.L_2796:
        /*0008*/ 	.byte	0x04, 0x17
        /*000a*/ 	.short	(.L_2798 - .L_2797)
.L_2797:
        /*000c*/ 	.word	0x00000000
        /*0010*/ 	.short	0x0000
        /*0012*/ 	.short	0x0000
        /*0014*/ 	.byte	0x00, 0xf0, 0x41, 0x07


	//----- nvinfo : EIATTR_SPARSE_MMA_MASK
	.align		4
.L_2798:
        /*0018*/ 	.byte	0x03, 0x50
        /*001a*/ 	.short	0x0000


	//----- nvinfo : EIATTR_MAXREG_COUNT
	.align		4
        /*001c*/ 	.byte	0x03, 0x1b
        /*001e*/ 	.short	0x00ff


	//----- nvinfo : EIATTR_NUM_BARRIERS
	.align		4
        /*0020*/ 	.byte	0x02, 0x4c
        /*0022*/ 	.byte	0x01
	.zero		1


	//----- nvinfo : EIATTR_MERCURY_ISA_VERSION
	.align		4
        /*0024*/ 	.byte	0x03, 0x5f
        /*0026*/ 	.short	0x0101


	//----- nvinfo : EIATTR_COOP_GROUP_MASK_REGIDS
	.align		4
        /*0028*/ 	.byte	0x04, 0x29
        /*002a*/ 	.short	(.L_2800 - .L_2799)


	//   ....[0]....
.L_2799:
        /*002c*/ 	.word	0xffffffff


	//   ....[1]....
        /*0030*/ 	.word	0xffffffff


	//   ....[2]....
        /*0034*/ 	.word	0xffffffff


	//   ....[3]....
        /*0038*/ 	.word	0xffffffff


	//   ....[4]....
        /*003c*/ 	.word	0xffffffff


	//   ....[5]....
        /*0040*/ 	.word	0xffffffff


	//   ....[6]....
        /*0044*/ 	.word	0xffffffff


	//   ....[7]....
        /*0048*/ 	.word	0xffffffff


	//   ....[8]....
        /*004c*/ 	.word	0xffffffff


	//   ....[9]....
        /*0050*/ 	.word	0xffffffff


	//   ....[10]....
        /*0054*/ 	.word	0xffffffff


	//   ....[11]....
        /*0058*/ 	.word	0xffffffff


	//   ....[12]....
        /*005c*/ 	.word	0x05000006


	//   ....[13]....
        /*0060*/ 	.word	0x05000006


	//   ....[14]....
        /*0064*/ 	.word	0x05000006


	//   ....[15]....
        /*0068*/ 	.word	0x05000006


	//----- nvinfo : EIATTR_COOP_GROUP_INSTR_OFFSETS
	.align		4
.L_2800:
        /*006c*/ 	.byte	0x04, 0x28
        /*006e*/ 	.short	(.L_2802 - .L_2801)


	//   ....[0]....
.L_2801:
        /*0070*/ 	.word	0x000029f0


	//   ....[1]....
        /*0074*/ 	.word	0x00002a20


	//   ....[2]....
        /*0078*/ 	.word	0x00002ab0


	//   ....[3]....
        /*007c*/ 	.word	0x00002ac0


	//   ....[4]....
        /*0080*/ 	.word	0x00004b10


	//   ....[5]....
        /*0084*/ 	.word	0x00004b20


	//   ....[6]....
        /*0088*/ 	.word	0x00004b50


	//   ....[7]....
        /*008c*/ 	.word	0x00004b60


	//   ....[8]....
        /*0090*/ 	.word	0x00005b50


	//   ....[9]....
        /*0094*/ 	.word	0x00005b60


	//   ....[10]....
        /*0098*/ 	.word	0x00005b90


	//   ....[11]....
        /*009c*/ 	.word	0x00005ba0


	//   ....[12]....
        /*00a0*/ 	.word	0x00006640


	//   ....[13]....
        /*00a4*/ 	.word	0x000066b0


	//   ....[14]....
        /*00a8*/ 	.word	0x00006720


	//   ....[15]....
        /*00ac*/ 	.word	0x00006780


	//----- nvinfo : EIATTR_VRC_CTA_INIT_COUNT
	.align		4
.L_2802:
        /*00b0*/ 	.byte	0x02, 0x4a
	.zero		1
	.zero		1


	//----- nvinfo : EIATTR_EXIT_INSTR_OFFSETS
	.align		4
        /*00b4*/ 	.byte	0x04, 0x1c
        /*00b6*/ 	.short	(.L_2804 - .L_2803)


	//   ....[0]....
.L_2803:
        /*00b8*/ 	.word	0x000001f0


	//----- nvinfo : EIATTR_CRS_STACK_SIZE
	.align		4
.L_2804:
        /*00bc*/ 	.byte	0x04, 0x1e
        /*00be*/ 	.short	(.L_2806 - .L_2805)
.L_2805:
        /*00c0*/ 	.word	0x00000000


	//----- nvinfo : EIATTR_CBANK_PARAM_SIZE
	.align		4
.L_2806:
        /*00c4*/ 	.byte	0x03, 0x19
        /*00c6*/ 	.short	0x01d0


	//----- nvinfo : EIATTR_PARAM_CBANK
	.align		4
        /*00c8*/ 	.byte	0x04, 0x0a
        /*00ca*/ 	.short	(.L_2808 - .L_2807)
	.align		4
.L_2807:
        /*00cc*/ 	.word	index@(.nv.constant0._ZN5flash24flash_fwd_splitkv_kernelI23Flash_fwd_kernel_traitsILi96ELi64ELi64ELi4ELb0ELb0EN7cutlass10bfloat16_tE19Flash_kernel_traitsILi96ELi64ELi64ELi4ES3_EELb0ELb0ELb0ELb1ELb1ELb0ELb1ELb0EEEvNS_16Flash_fwd_paramsE)
        /*00d0*/ 	.short	0x0380
        /*00d2*/ 	.short	0x01d0


	//----- nvinfo : EIATTR_SW_WAR
	.align		4
.L_2808:
        /*00d4*/ 	.byte	0x04, 0x36
        /*00d6*/ 	.short	(.L_2810 - .L_2809)
.L_2809:
        /*00d8*/ 	.word	0x00000008
.L_2810:


//--------------------- .nv.info._ZN5flash24flash_fwd_splitkv_kernelI23Flash_fwd_kernel_traitsILi96ELi64ELi64ELi4ELb0ELb0EN7cutlass10bfloat16_tE19Flash_kernel_traitsILi96ELi64ELi64ELi4ES3_EELb0ELb0ELb0ELb1ELb1ELb1ELb1ELb0EEEvNS_16Flash_fwd_paramsE --------------------------
	.section	.nv.info._ZN5flash24flash_fwd_splitkv_kernelI23Flash_fwd_kernel_traitsILi96ELi64ELi64ELi4ELb0ELb0EN7cutlass10bfloat16_tE19Flash_kernel_traitsILi96ELi64ELi64ELi4ES3_EELb0ELb0ELb0ELb1ELb1ELb1ELb1ELb0EEEvNS_16Flash_fwd_paramsE,"",@"SHT_CUDA_INFO"
	.sectionflags	@""
	.align	4


	//----- nvinfo : EIATTR_CUDA_API_VERSION
	.align		4
        /*0000*/ 	.byte	0x04, 0x37
        /*0002*/ 	.short	(.L_2812 - .L_2811)
.L_2811:
        /*0004*/ 	.word	0x00000082


	//----- nvinfo : EIATTR_KPARAM_INFO
	.align		4
.L_2812:
        /*0008*/ 	.byte	0x04, 0x17
        /*000a*/ 	.short	(.L_2814 - .L_2813)
.L_2813:
        /*000c*/ 	.word	0x00000000
        /*0010*/ 	.short	0x0000
        /*0012*/ 	.short	0x0000
        /*0014*/ 	.byte	0x00, 0xf0, 0x41, 0x07


	//----- nvinfo : EIATTR_SPARSE_MMA_MASK
	.align		4
.L_2814:
        /*0018*/ 	.byte	0x03, 0x50
        /*001a*/ 	.short	0x0000


	//----- nvinfo : EIATTR_MAXREG_COUNT
	.align		4
        /*001c*/ 	.byte	0x03, 0x1b
        /*001e*/ 	.short	0x00ff


	//----- nvinfo : EIATTR_NUM_BARRIERS
	.align		4
        /*0020*/ 	.byte	0x02, 0x4c
        /*0022*/ 	.byte	0x01
	.zero		1


	//----- nvinfo : EIATTR_MERCURY_ISA_VERSION
	.align		4
        /*0024*/ 	.byte	0x03, 0x5f
        /*0026*/ 	.short	0x0101


	//----- nvinfo : EIATTR_COOP_GROUP_MASK_REGIDS
	.align		4
        /*0028*/ 	.byte	0x04, 0x29
        /*002a*/ 	.short	(.L_2816 - .L_2815)


	//   ....[0]....
.L_2815:
        /*002c*/ 	.word	0xffffffff


	//   ....[1]....
        /*0030*/ 	.word	0xffffffff


	//   ....[2]....
        /*0034*/ 	.word	0xffffffff


	//   ....[3]....
        /*0038*/ 	.word	0xffffffff


	//   ....[4]....
        /*003c*/ 	.word	0xffffffff


	//   ....[5]....
        /*0040*/ 	.word	0xffffffff


	//   ....[6]....
        /*0044*/ 	.word	0xffffffff


	//   ....[7]....
        /*0048*/ 	.word	0xffffffff


	//   ....[8]....
        /*004c*/ 	.word	0xffffffff


	//   ....[9]....
        /*0050*/ 	.word	0xffffffff


	//   ....[10]....
        /*0054*/ 	.word	0xffffffff


	//   ....[11]....
        /*0058*/ 	.word	0xffffffff


	//   ....[12]....
        /*005c*/ 	.word	0x05000006


	//   ....[13]....
        /*0060*/ 	.word	0x05000006


	//   ....[14]....
        /*0064*/ 	.word	0x05000006


	//   ....[15]....
        /*0068*/ 	.word	0x05000006


	//----- nvinfo : EIATTR_COOP_GROUP_INSTR_OFFSETS
	.align		4
.L_2816:
        /*006c*/ 	.byte	0x04, 0x28
        /*006e*/ 	.short	(.L_2818 - .L_2817)


	//   ....[0]....
.L_2817:
        /*0070*/ 	.word	0x00002e90


	//   ....[1]....
        /*0074*/ 	.word	0x00002f30


	//   ....[2]....
        /*0078*/ 	.word	0x00002f40


	//   ....[3]....
        /*007c*/ 	.word	0x00002f80


	//   ....[4]....
        /*0080*/ 	.word	0x000053e0


	//   ....[5]....
        /*0084*/ 	.word	0x000053f0


	//   ....[6]....
        /*0088*/ 	.word	0x00005420


	//   ....[7]....
        /*008c*/ 	.word	0x00005430


	//   ....[8]....
        /*0090*/ 	.word	0x00006430


	//   ....[9]....
        /*0094*/ 	.word	0x00006440


	//   ....[10]....
        /*0098*/ 	.word	0x00006470


	//   ....[11]....
        /*009c*/ 	.word	0x00006480


	//   ....[12]....
        /*00a0*/ 	.word	0x00006f30


	//   ....[13]....
        /*00a4*/ 	.word	0x00006fb0


	//   ....[14]....
        /*00a8*/ 	.word	0x00007030


	//   ....[15]....
        /*00ac*/ 	.word	0x000070a0


	//----- nvinfo : EIATTR_VRC_CTA_INIT_COUNT
	.align		4
.L_2818:
        /*00b0*/ 	.byte	0x02, 0x4a
	.zero		1
	.zero		1


	//----- nvinfo : EIATTR_EXIT_INSTR_OFFSETS
	.align		4
        /*00b4*/ 	.byte	0x04, 0x1c
        /*00b6*/ 	.short	(.L_2820 - .L_2819)


	//   ....[0]....
.L_2819:
        /*00b8*/ 	.word	0x000001f0


	//----- nvinfo : EIATTR_CRS_STACK_SIZE
	.align		4
.L_2820:
        /*00bc*/ 	.byte	0x04, 0x1e
        /*00be*/ 	.short	(.L_2822 - .L_2821)
.L_2821:
        /*00c0*/ 	.word	0x00000000


	//----- nvinfo : EIATTR_CBANK_PARAM_SIZE
	.align		4
.L_2822:
        /*00c4*/ 	.byte	0x03, 0x19
        /*00c6*/ 	.short	0x01d0


	//----- nvinfo : EIATTR_PARAM_CBANK
	.align		4
        /*00c8*/ 	.byte	0x04, 0x0a
        /*00ca*/ 	.short	(.L_2824 - .L_2823)
	.align		4
.L_2823:
        /*00cc*/ 	.word	index@(.nv.constant0._ZN5flash24flash_fwd_splitkv_kernelI23Flash_fwd_kernel_traitsILi96ELi64ELi64ELi4ELb0ELb0EN7cutlass10bfloat16_tE19Flash_kernel_traitsILi96ELi64ELi64ELi4ES3_EELb0ELb0ELb0ELb1ELb1ELb1ELb1ELb0EEEvNS_16Flash_fwd_paramsE)
        /*00d0*/ 	.short	0x0380
        /*00d2*/ 	.short	0x01d0


	//----- nvinfo : EIATTR_SW_WAR
	.align		4
.L_2824:
        /*00d4*/ 	.byte	0x04, 0x36
        /*00d6*/ 	.short	(.L_2826 - .L_2825)
.L_2825:
        /*00d8*/ 	.word	0x00000008
.L_2826:


//--------------------- .nv.info._ZN5flash24flash_fwd_splitkv_kernelI23Flash_fwd_kernel_traitsILi96ELi64ELi64ELi4ELb0ELb0EN7cutlass10bfloat16_tE19Flash_kernel_traitsILi96ELi64ELi64ELi4ES3_EELb0ELb0ELb1ELb0ELb0ELb0ELb1ELb0EEEvNS_16Flash_fwd_paramsE --------------------------
	.section	.nv.info._ZN5flash24flash_fwd_splitkv_kernelI23Flash_fwd_kernel_traitsILi96ELi64ELi64ELi4ELb0ELb0EN7cutlass10bfloat16_tE19Flash_kernel_traitsILi96ELi64ELi64ELi4ES3_EELb0ELb0ELb1ELb0ELb0ELb0ELb1ELb0EEEvNS_16Flash_fwd_paramsE,"",@"SHT_CUDA_INFO"
	.sectionflags	@""
	.align	4


	//----- nvinfo : EIATTR_CUDA_API_VERSION
	.align		4
        /*0000*/ 	.byte	0x04, 0x37
        /*0002*/ 	.short	(.L_2828 - .L_2827)
.L_2827:
        /*0004*/ 	.word	0x00000082


	//----- nvinfo : EIATTR_KPARAM_INFO
	.align		4
.L_2828:
        /*0008*/ 	.byte	0x04, 0x17
        /*000a*/ 	.short	(.L_2830 - .L_2829)
.L_2829:
        /*000c*/ 	.word	0x00000000
        /*0010*/ 	.short	0x0000
        /*0012*/ 	.short	0x0000
        /*0014*/ 	.byte	0x00, 0xf0, 0x41, 0x07


	//----- nvinfo : EIATTR_SPARSE_MMA_MASK
	.align		4
.L_2830:
        /*0018*/ 	.byte	0x03, 0x50
        /*001a*/ 	.short	0x0000


	//----- nvinfo : EIATTR_MAXREG_COUNT
	.align		4
        /*001c*/ 	.byte	0x03, 0x1b
        /*001e*/ 	.short	0x00ff


	//----- nvinfo : EIATTR_NUM_BARRIERS
	.align		4
        /*0020*/ 	.byte	0x02, 0x4c
        /*0022*/ 	.byte	0x01
	.zero		1


	//----- nvinfo : EIATTR_MERCURY_ISA_VERSION
	.align		4
        /*0024*/ 	.byte	0x03, 0x5f
        /*0026*/ 	.short	0x0101


	//----- nvinfo : EIATTR_COOP_GROUP_MASK_REGIDS
	.align		4
        /*0028*/ 	.byte	0x04, 0x29
        /*002a*/ 	.short	(.L_2832 - .L_2831)


	//   ....[0]....
.L_2831:
        /*002c*/ 	.word	0xffffffff


	//   ....[1]....
        /*0030*/ 	.word	0xffffffff


	//   ....[2]....
        /*0034*/ 	.word	0xffffffff


	//   ....[3]....
        /*0038*/ 	.word	0xffffffff


	//   ....[4]....
        /*003c*/ 	.word	0xffffffff


	//   ....[5]....
        /*0040*/ 	.word	0xffffffff


	//   ....[6]....
        /*0044*/ 	.word	0xffffffff


	//   ....[7]....
        /*0048*/ 	.word	0xffffffff


	//   ....[8]....
        /*004c*/ 	.word	0xffffffff


	//   ....[9]....
        /*0050*/ 	.word	0xffffffff


	//   ....[10]....
        /*0054*/ 	.word	0xffffffff


	//   ....[11]....
        /*0058*/ 	.word	0xffffffff


	//   ....[12]....
        /*005c*/ 	.word	0x05000006


	//   ....[13]....
        /*0060*/ 	.word	0x05000006


	//   ....[14]....
        /*0064*/ 	.word	0x05000006


	//   ....[15]....
        /*0068*/ 	.word	0x05000006


	//----- nvinfo : EIATTR_COOP_GROUP_INSTR_OFFSETS
	.align		4
.L_2832:
        /*006c*/ 	.byte	0x04, 0x28
        /*006e*/ 	.short	(.L_2834 - .L_2833)


	//   ....[0]....
.L_2833:
        /*0070*/ 	.word	0x000047b0


	//   ....[1]....
        /*0074*/ 	.word	0x000048f0


	//   ....[2]....
        /*0078*/ 	.word	0x00004900


	//   ....[3]....
        /*007c*/ 	.word	0x00004950


	//   ....[4]....
        /*0080*/ 	.word	0x000072c0


	//   ....[5]....
        /*0084*/ 	.word	0x00007300


	//   ....[6]....
        /*0088*/ 	.word	0x00007320


	//   ....[7]....
        /*008c*/ 	.word	0x00007340


	//   ....[8]....
        /*0090*/ 	.word	0x00008360


	//   ....[9]....
        /*0094*/ 	.word	0x00008370


	//   ....[10]....
        /*0098*/ 	.word	0x000083a0


	//   ....[11]....
        /*009c*/ 	.word	0x000083b0


	//   ....[12]....
        /*00a0*/ 	.word	0x00009190


	//   ....[13]....
        /*00a4*/ 	.word	0x00009200


	//   ....[14]....
        /*00a8*/ 	.word	0x00009260


	//   ....[15]....
        /*00ac*/ 	.word	0x000092d0


	//----- nvinfo : EIATTR_VRC_CTA_INIT_COUNT
	.align		4
.L_2834:
        /*00b0*/ 	.byte	0x02, 0x4a
	.zero		1
	.zero		1


	//----- nvinfo : EIATTR_EXIT_INSTR_OFFSETS
	.align		4
        /*00b4*/ 	.byte	0x04, 0x1c
        /*00b6*/ 	.short	(.L_2836 - .L_2835)


	//   ....[0]....
.L_2835:
        /*00b8*/ 	.word	0x000001f0


	//----- nvinfo : EIATTR_CRS_STACK_SIZE
	.align		4
.L_2836:
        /*00bc*/ 	.byte	0x04, 0x1e
        /*00be*/ 	.short	(.L_2838 - .L_2837)
.L_2837:
        /*00c0*/ 	.word	0x00000000


	//----- nvinfo : EIATTR_CBANK_PARAM_SIZE
	.align		4
.L_2838:
        /*00c4*/ 	.byte	0x03, 0x19
        /*00c6*/ 	.short	0x01d0


	//----- nvinfo : EIATTR_PARAM_CBANK
	.align		4
        /*00c8*/ 	.byte	0x04, 0x0a
        /*00ca*/ 	.short	(.L_2840 - .L_2839)
	.align		4
.L_2839:
        /*00cc*/ 	.word	index@(.nv.constant0._ZN5flash24flash_fwd_splitkv_kernelI23Flash_fwd_kernel_traitsILi96ELi64ELi64ELi4ELb0ELb0EN7cutlass10bfloat16_tE19Flash_kernel_traitsILi96ELi64ELi64ELi4ES3_EELb0ELb0ELb1ELb0ELb0ELb0ELb1ELb0EEEvNS_16Flash_fwd_paramsE)
        /*00d0*/ 	.short	0x0380
        /*00d2*/ 	.short	0x01d0


	//----- nvinfo : EIATTR_SW_WAR
	.align		4
.L_2840:
        /*00d4*/ 	.byte	0x04, 0x36
        /*00d6*/ 	.short	(.L_2842 - .L_2841)
.L_2841:
        /*00d8*/ 	.word	0x00000008
.L_2842:


//--------------------- .nv.info._ZN5flash24flash_fwd_splitkv_kernelI23Flash_fwd_kernel_traitsILi96ELi64ELi64ELi4ELb0ELb0EN7cutlass10bfloat16_tE19Flash_kernel_traitsILi96ELi64ELi64ELi4ES3_EELb0ELb0ELb1ELb0ELb0ELb1ELb1ELb0EEEvNS_16Flash_fwd_paramsE --------------------------
	.section	.nv.info._ZN5flash24flash_fwd_splitkv_kernelI23Flash_fwd_kernel_traitsILi96ELi64ELi64ELi4ELb0ELb0EN7cutlass10bfloat16_tE19Flash_kernel_traitsILi96ELi64ELi64ELi4ES3_EELb0ELb0ELb1ELb0ELb0ELb1ELb1ELb0EEEvNS_16Flash_fwd_paramsE,"",@"SHT_CUDA_INFO"
	.sectionflags	@""
	.align	4


	//----- nvinfo : EIATTR_CUDA_API_VERSION
	.align		4
        /*0000*/ 	.byte	0x04, 0x37
        /*0002*/ 	.short	(.L_2844 - .L_2843)
.L_2843:
        /*0004*/ 	.word	0x00000082


	//----- nvinfo : EIATTR_KPARAM_INFO
	.align		4
.L_2844:
        /*0008*/ 	.byte	0x04, 0x17
        /*000a*/ 	.short	(.L_2846 - .L_2845)
.L_2845:
        /*000c*/ 	.word	0x00000000
        /*0010*/ 	.short	0x0000
        /*0012*/ 	.short	0x0000
        /*0014*/ 	.byte	0x00, 0xf0, 0x41, 0x07


	//----- nvinfo : EIATTR_SPARSE_MMA_MASK
	.align		4
.L_2846:
        /*0018*/ 	.byte	0x03, 0x50
        /*001a*/ 	.short	0x0000


	//----- nvinfo : EIATTR_MAXREG_COUNT
	.align		4
        /*001c*/ 	.byte	0x03, 0x1b
        /*001e*/ 	.short	0x00ff


	//----- nvinfo : EIATTR_NUM_BARRIERS
	.align		4
        /*0020*/ 	.byte	0x02, 0x4c
        /*0022*/ 	.byte	0x01
	.zero		1


	//----- nvinfo : EIATTR_MERCURY_ISA_VERSION
	.align		4
        /*0024*/ 	.byte	0x03, 0x5f
        /*0026*/ 	.short	0x0101


	//----- nvinfo : EIATTR_COOP_GROUP_MASK_REGIDS
	.align		4
        /*0028*/ 	.byte	0x04, 0x29
        /*002a*/ 	.short	(.L_2848 - .L_2847)


	//   ....[0]....
.L_2847:
        /*002c*/ 	.word	0xffffffff


	//   ....[1]....
        /*0030*/ 	.word	0xffffffff


	//   ....[2]....
        /*0034*/ 	.word	0xffffffff


	//   ....[3]....
        /*0038*/ 	.word	0xffffffff


	//   ....[4]....
        /*003c*/ 	.word	0xffffffff


	//   ....[5]....
        /*0040*/ 	.word	0xffffffff


	//   ....[6]....
        /*0044*/ 	.word	0xffffffff


	//   ....[7]....
        /*0048*/ 	.word	0xffffffff


	//   ....[8]....
        /*004c*/ 	.word	0xffffffff


	//   ....[9]....
        /*0050*/ 	.word	0xffffffff


	//   ....[10]....
        /*0054*/ 	.word	0xffffffff


	//   ....[11]....
        /*0058*/ 	.word	0xffffffff


	//   ....[12]....
        /*005c*/ 	.word	0x05000006


	//   ....[13]....
        /*0060*/ 	.word	0x05000006


	//   ....[14]....
        /*0064*/ 	.word	0x05000006


	//   ....[15]....
        /*0068*/ 	.word	0x05000006


	//----- nvinfo : EIATTR_COOP_GROUP_INSTR_OFFSETS
	.align		4
.L_2848:
        /*006c*/ 	.byte	0x04, 0x28
        /*006e*/ 	.short	(.L_2850 - .L_2849)


	//   ....[0]....
.L_2849:
        /*0070*/ 	.word	0x00004ca0


	//   ....[1]....
        /*0074*/ 	.word	0x00004de0


	//   ....[2]....
        /*0078*/ 	.word	0x00004df0


	//   ....[3]....
        /*007c*/ 	.word	0x00004e40


	//   ....[4]....
        /*0080*/ 	.word	0x00007be0


	//   ....[5]....
        /*0084*/ 	.word	0x00007c10


	//   ....[6]....
        /*0088*/ 	.word	0x00007c30


	//   ....[7]....
        /*008c*/ 	.word	0x00007c50


	//   ....[8]....
        /*0090*/ 	.word	0x00008ca0


	//   ....[9]....
        /*0094*/ 	.word	0x00008cb0


	//   ....[10]....
        /*0098*/ 	.word	0x00008ce0


	//   ....[11]....
        /*009c*/ 	.word	0x00008cf0


	//   ....[12]....
        /*00a0*/ 	.word	0x00009b00


	//   ....[13]....
        /*00a4*/ 	.word	0x00009b80


	//   ....[14]....
        /*00a8*/ 	.word	0x00009bf0


	//   ....[15]....
        /*00ac*/ 	.word	0x00009c60


	//----- nvinfo : EIATTR_VRC_CTA_INIT_COUNT
	.align		4
.L_2850:
        /*00b0*/ 	.byte	0x02, 0x4a
	.zero		1
	.zero		1


	//----- nvinfo : EIATTR_EXIT_INSTR_OFFSETS
	.align		4
        /*00b4*/ 	.byte	0x04, 0x1c
        /*00b6*/ 	.short	(.L_2852 - .L_2851)


	//   ....[0]....
.L_2851:
        /*00b8*/ 	.word	0x000001f0


	//----- nvinfo : EIATTR_CRS_STACK_SIZE
	.align		4
.L_2852:
        /*00bc*/ 	.byte	0x04, 0x1e
        /*00be*/ 	.short	(.L_2854 - .L_2853)
.L_2853:
        /*00c0*/ 	.word	0x00000000


	//----- nvinfo : EIATTR_CBANK_PARAM_SIZE
	.align		4
.L_2854:
        /*00c4*/ 	.byte	0x03, 0x19
        /*00c6*/ 	.short	0x01d0


	//----- nvinfo : EIATTR_PARAM_CBANK
	.align		4
        /*00c8*/ 	.byte	0x04, 0x0a
        /*00ca*/ 	.short	(.L_2856 - .L_2855)
	.align		4
.L_2855:
        /*00cc*/ 	.word	index@(.nv.constant0._ZN5flash24flash_fwd_splitkv_kernelI23Flash_fwd_kernel_traitsILi96ELi64ELi64ELi4ELb0ELb0EN7cutlass10bfloat16_tE19Flash_kernel_traitsILi96ELi64ELi64ELi4ES3_EELb0ELb0ELb1ELb0ELb0ELb1ELb1ELb0EEEvNS_16Flash_fwd_paramsE)
        /*00d0*/ 	.short	0x0380
        /*00d2*/ 	.short	0x01d0


	//----- nvinfo : EIATTR_SW_WAR
	.align		4
.L_2856:
        /*00d4*/ 	.byte	0x04, 0x36
        /*00d6*/ 	.short	(.L_2858 - .L_2857)
.L_2857:
        /*00d8*/ 	.word	0x00000008
.L_2858:


//--------------------- .nv.info._ZN5flash24flash_fwd_splitkv_kernelI23Flash_fwd_kernel_traitsILi96ELi64ELi64ELi4ELb0ELb0EN7cutlass10bfloat16_tE19Flash_kernel_traitsILi96ELi64ELi64ELi4ES3_EELb0ELb0ELb0ELb0ELb1ELb0ELb1ELb1EEEvNS_16Flash_fwd_paramsE --------------------------
	.section	.nv.info._ZN5flash24flash_fwd_splitkv_kernelI23Flash_fwd_kernel_traitsILi96ELi64ELi64ELi4ELb0ELb0EN7cutlass10bfloat16_tE19Flash_kernel_traitsILi96ELi64ELi64ELi4ES3_EELb0ELb0ELb0ELb0ELb1ELb0ELb1ELb1EEEvNS_16Flash_fwd_paramsE,"",@"SHT_CUDA_INFO"
	.sectionflags	@""
	.align	4


	//----- nvinfo : EIATTR_CUDA_API_VERSION
	.align		4
        /*0000*/ 	.byte	0x04, 0x37
        /*0002*/ 	.short	(.L_2860 - .L_2859)
.L_2859:
        /*0004*/ 	.word	0x00000082


	//----- nvinfo : EIATTR_KPARAM_INFO
	.align		4
.L_2860:
        /*0008*/ 	.byte	0x04, 0x17
        /*000a*/ 	.short	(.L_2862 - .L_2861)
.L_2861:
        /*000c*/ 	.word	0x00000000
        /*0010*/ 	.short	0x0000
        /*0012*/ 	.short	0x0000
        /*0014*/ 	.byte	0x00, 0xf0, 0x41, 0x07


	//----- nvinfo : EIATTR_SPARSE_MMA_MASK
	.align		4
.L_2862:
        /*0018*/ 	.byte	0x03, 0x50
        /*001a*/ 	.short	0x0000


	//----- nvinfo : EIATTR_MAXREG_COUNT
	.align		4
        /*001c*/ 	.byte	0x03, 0x1b
        /*001e*/ 	.short	0x00ff


	//----- nvinfo : EIATTR_NUM_BARRIERS
	.align		4
        /*0020*/ 	.byte	0x02, 0x4c
        /*0022*/ 	.byte	0x01
	.zero		1


	//----- nvinfo : EIATTR_MERCURY_ISA_VERSION
	.align		4
        /*0024*/ 	.byte	0x03, 0x5f
        /*0026*/ 	.short	0x0101


	//----- nvinfo : EIATTR_COOP_GROUP_MASK_REGIDS
	.align		4
        /*0028*/ 	.byte	0x04, 0x29
        /*002a*/ 	.short	(.L_2864 - .L_2863)


	//   ....[0]....
.L_2863:
        /*002c*/ 	.word	0xffffffff


	//   ....[1]....
        /*0030*/ 	.word	0xffffffff


	//   ....[2]....
        /*0034*/ 	.word	0xffffffff


	//   ....[3]....
        /*0038*/ 	.word	0xffffffff


	//   ....[4]....
        /*003c*/ 	.word	0xffffffff


	//   ....[5]....
        /*0040*/ 	.word	0xffffffff


	//   ....[6]....
        /*0044*/ 	.word	0xffffffff


	//   ....[7]....
        /*0048*/ 	.word	0xffffffff


	//   ....[8]....
        /*004c*/ 	.word	0xffffffff


	//   ....[9]....
        /*0050*/ 	.word	0xffffffff


	//   ....[10]....
        /*0054*/ 	.word	0xffffffff


	//   ....[11]....
        /*0058*/ 	.word	0xffffffff


	//   ....[12]....
        /*005c*/ 	.word	0x05000006


	//   ....[13]....
        /*0060*/ 	.word	0x05000006


	//   ....[14]....
        /*0064*/ 	.word	0x05000006


	//   ....[15]....
        /*0068*/ 	.word	0x05000006


	//----- nvinfo : EIATTR_COOP_GROUP_INSTR_OFFSETS
	.align		4
.L_2864:
        /*006c*/ 	.byte	0x04, 0x28
        /*006e*/ 	.short	(.L_2866 - .L_2865)


	//   ....[0]....
.L_2865:
        /*0070*/ 	.word	0x0000ab00


	//   ....[1]....
        /*0074*/ 	.word	0x0000ab60


	//   ....[2]....
        /*0078*/ 	.word	0x0000ab70


	//   ....[3]....
        /*007c*/ 	.word	0x0000aba0


	//   ....[4]....
        /*0080*/ 	.word	0x0000cb90


	//   ....[5]....
        /*0084*/ 	.word	0x0000cba0


	//   ....[6]....
        /*0088*/ 	.word	0x0000cbd0


	//   ....[7]....
        /*008c*/ 	.word	0x0000cbe0


	//   ....[8]....
        /*0090*/ 	.word	0x0000dc70


	//   ....[9]....
        /*0094*/ 	.word	0x0000dc80


	//   ....[10]....
        /*0098*/ 	.word	0x0000dcb0


	//   ....[11]....
        /*009c*/ 	.word	0x0000dcc0


	//   ....[12]....
        /*00a0*/ 	.word	0x0000e880


	//   ....[13]....
        /*00a4*/ 	.word	0x0000e8f0


	//   ....[14]....
        /*00a8*/ 	.word	0x0000e950


	//   ....[15]....
        /*00ac*/ 	.word	0x0000e9c0


	//----- nvinfo : EIATTR_VRC_CTA_INIT_COUNT
	.align		4
.L_2866:
        /*00b0*/ 	.byte	0x02, 0x4a
	.zero		1
	.zero		1


	//----- nvinfo : EIATTR_EXIT_INSTR_OFFSETS
	.align		4
        /*00b4*/ 	.byte	0x04, 0x1c
        /*00b6*/ 	.short	(.L_2868 - .L_2867)


	//   ....[0]....
.L_2867:
        /*00b8*/ 	.word	0x000001f0


	//----- nvinfo : EIATTR_CRS_STACK_SIZE
	.align		4
.L_2868:
        /*00bc*/ 	.byte	0x04, 0x1e
        /*00be*/ 	.short	(.L_2870 - .L_2869)
.L_2869:
        /*00c0*/ 	.word	0x00000000


	//----- nvinfo : EIATTR_CBANK_PARAM_SIZE
	.align		4
.L_2870:
        /*00c4*/ 	.byte	0x03, 0x19
        /*00c6*/ 	.short	0x01d0


	//----- nvinfo : EIATTR_PARAM_CBANK
	.align		4
        /*00c8*/ 	.byte	0x04, 0x0a
        /*00ca*/ 	.short	(.L_2872 - .L_2871)
	.align		4
.L_2871:
        /*00cc*/ 	.word	index@(.nv.constant0._ZN5flash24flash_fwd_splitkv_kernelI23Flash_fwd_kernel_traitsILi96ELi64ELi64ELi4ELb0ELb0EN7cutlass10bfloat16_tE19Flash_kernel_traitsILi96ELi64ELi64ELi4ES3_EELb0ELb0ELb0ELb0ELb1ELb0ELb1ELb1EEEvNS_16Flash_fwd_paramsE)
        /*00d0*/ 	.short	0x0380
        /*00d2*/ 	.short	0x01d0


	//----- nvinfo : EIATTR_SW_WAR
	.align		4
.L_2872:
        /*00d4*/ 	.byte	0x04, 0x36
        /*00d6*/ 	.short	(.L_2874 - .L_2873)
.L_2873:
        /*00d8*/ 	.word	0x00000008
.L_2874:


//--------------------- .nv.info._ZN5flash24flash_fwd_splitkv_kernelI23Flash_fwd_kernel_traitsILi96ELi64ELi64ELi4ELb0ELb0EN7cutlass10bfloat16_tE19Flash_kernel_traitsILi96ELi64ELi64ELi4ES3_EELb0ELb0ELb0ELb0ELb1ELb1ELb1ELb1EEEvNS_16Flash_fwd_paramsE --------------------------
	.section	.nv.info._ZN5flash24flash_fwd_splitkv_kernelI23Flash_fwd_kernel_traitsILi96ELi64ELi64ELi4ELb0ELb0EN7cutlass10bfloat16_tE19Flash_kernel_traitsILi96ELi64ELi64ELi4ES3_EELb0ELb0ELb0ELb0ELb1ELb1ELb1ELb1EEEvNS_16Flash_fwd_paramsE,"",@"SHT_CUDA_INFO"
	.sectionflags	@""
	.align	4


	//----- nvinfo : EIATTR_CUDA_API_VERSION
	.align		4
        /*0000*/ 	.byte	0x04, 0x37
        /*0002*/ 	.short	(.L_2876 - .L_2875)
.L_2875:
        /*0004*/ 	.word	0x00000082


	//----- nvinfo : EIATTR_KPARAM_INFO
	.align		4
.L_2876:
        /*0008*/ 	.byte	0x04, 0x17
        /*000a*/ 	.short	(.L_2878 - .L_2877)
.L_2877:
        /*000c*/ 	.word	0x00000000
        /*0010*/ 	.short	0x0000
        /*0012*/ 	.short	0x0000
        /*0014*/ 	.byte	0x00, 0xf0, 0x41, 0x07


	//----- nvinfo : EIATTR_SPARSE_MMA_MASK
	.align		4
.L_2878:
        /*0018*/ 	.byte	0x03, 0x50
        /*001a*/ 	.short	0x0000


	//----- nvinfo : EIATTR_MAXREG_COUNT
	.align		4
        /*001c*/ 	.byte	0x03, 0x1b
        /*001e*/ 	.short	0x00ff


	//----- nvinfo : EIATTR_NUM_BARRIERS
	.align		4
        /*0020*/ 	.byte	0x02, 0x4c
        /*0022*/ 	.byte	0x01
	.zero		1


	//----- nvinfo : EIATTR_MERCURY_ISA_VERSION
	.align		4
        /*0024*/ 	.byte	0x03, 0x5f
        /*0026*/ 	.short	0x0101


	//----- nvinfo : EIATTR_COOP_GROUP_MASK_REGIDS
	.align		4
        /*0028*/ 	.byte	0x04, 0x29
        /*002a*/ 	.short	(.L_2880 - .L_2879)


	//   ....[0]....
.L_2879:
        /*002c*/ 	.word	0xffffffff


	//   ....[1]....
        /*0030*/ 	.word	0xffffffff


	//   ....[2]....
        /*0034*/ 	.word	0xffffffff


	//   ....[3]....
        /*0038*/ 	.word	0xffffffff


	//   ....[4]....
        /*003c*/ 	.word	0xffffffff


	//   ....[5]....
        /*0040*/ 	.word	0xffffffff


	//   ....[6]....
        /*0044*/ 	.word	0xffffffff


	//   ....[7]....
        /*0048*/ 	.word	0xffffffff


	//   ....[8]....
        /*004c*/ 	.word	0xffffffff


	//   ....[9]....
        /*0050*/ 	.word	0xffffffff


	//   ....[10]....
        /*0054*/ 	.word	0xffffffff


	//   ....[11]....
        /*0058*/ 	.word	0xffffffff


	//   ....[12]....
        /*005c*/ 	.word	0x05000006


	//   ....[13]....
        /*0060*/ 	.word	0x05000006


	//   ....[14]....
        /*0064*/ 	.word	0x05000006


	//   ....[15]....
        /*0068*/ 	.word	0x05000006


	//----- nvinfo : EIATTR_COOP_GROUP_INSTR_OFFSETS
	.align		4
.L_2880:
        /*006c*/ 	.byte	0x04, 0x28
        /*006e*/ 	.short	(.L_2882 - .L_2881)


	//   ....[0]....
.L_2881:
        /*0070*/ 	.word	0x0000af60


	//   ....[1]....
        /*0074*/ 	.word	0x0000afc0


	//   ....[2]....
        /*0078*/ 	.word	0x0000afd0


	//   ....[3]....
        /*007c*/ 	.word	0x0000b050


	//   ....[4]....
        /*0080*/ 	.word	0x0000d390


	//   ....[5]....
        /*0084*/ 	.word	0x0000d3b0


	//   ....[6]....
        /*0088*/ 	.word	0x0000d3e0


	//   ....[7]....
        /*008c*/ 	.word	0x0000d3f0


	//   ....[8]....
        /*0090*/ 	.word	0x0000e470


	//   ....[9]....
        /*0094*/ 	.word	0x0000e480


	//   ....[10]....
        /*0098*/ 	.word	0x0000e4b0


	//   ....[11]....
        /*009c*/ 	.word	0x0000e4c0


	//   ....[12]....
        /*00a0*/ 	.word	0x0000f080


	//   ....[13]....
        /*00a4*/ 	.word	0x0000f0f0


	//   ....[14]....
        /*00a8*/ 	.word	0x0000f150


	//   ....[15]....
        /*00ac*/ 	.word	0x0000f1c0


	//----- nvinfo : EIATTR_VRC_CTA_INIT_COUNT
	.align		4
.L_2882:
        /*00b0*/ 	.byte	0x02, 0x4a
	.zero		1
	.zero		1


	//----- nvinfo : EIATTR_EXIT_INSTR_OFFSETS
	.align		4
        /*00b4*/ 	.byte	0x04, 0x1c
        /*00b6*/ 	.short	(.L_2884 - .L_2883)


	//   ....[0]....
.L_2883:
        /*00b8*/ 	.word	0x000001f0


	//----- nvinfo : EIATTR_CRS_STACK_SIZE
	.align		4
.L_2884:
        /*00bc*/ 	.byte	0x04, 0x1e
        /*00be*/ 	.short	(.L_2886 - .L_2885)
.L_2885:
        /*00c0*/ 	.word	0x00000000


	//----- nvinfo : EIATTR_CBANK_PARAM_SIZE
	.align		4
.L_2886:
        /*00c4*/ 	.byte	0x03, 0x19
        /*00c6*/ 	.short	0x01d0


	//----- nvinfo : EIATTR_PARAM_CBANK
	.align		4
        /*00c8*/ 	.byte	0x04, 0x0a
        /*00ca*/ 	.short	(.L_2888 - .L_2887)
	.align		4
.L_2887:
        /*00cc*/ 	.word	index@(.nv.constant0._ZN5flash24flash_fwd_splitkv_kernelI23Flash_fwd_kernel_traitsILi96ELi64ELi64ELi4ELb0ELb0EN7cutlass10bfloat16_tE19Flash_kernel_traitsILi96ELi64ELi64ELi4ES3_EELb0ELb0ELb0ELb0ELb1ELb1ELb1ELb1EEEvNS_16Flash_fwd_paramsE)
        /*00d0*/ 	.short	0x0380
        /*00d2*/ 	.short	0x01d0


	//----- nvinfo : EIATTR_SW_WAR
	.align		4
.L_2888:
        /*00d4*/ 	.byte	0x04, 0x36
        /*00d6*/ 	.short	(.L_2890 - .L_2889)
.L_2889:
        /*00d8*/ 	.word	0x00000008
.L_2890:


//--------------------- .nv.info._ZN5flash24flash_fwd_splitkv_kernelI23Flash_fwd_kernel_traitsILi96ELi64ELi64ELi4ELb0ELb0EN7cutlass10bfloat16_tE19Flash_kernel_traitsILi96ELi64ELi64ELi4ES3_EELb0ELb0ELb1ELb0ELb0ELb0ELb1ELb1EEEvNS_16Flash_fwd_paramsE --------------------------
	.section	.nv.info._ZN5flash24flash_fwd_splitkv_kernelI23Flash_fwd_kernel_traitsILi96ELi64ELi64ELi4ELb0ELb0EN7cutlass10bfloat16_tE19Flash_kernel_traitsILi96ELi64ELi64ELi4ES3_EELb0ELb0ELb1ELb0ELb0ELb0ELb1ELb1EEEvNS_16Flash_fwd_paramsE,"",@"SHT_CUDA_INFO"
	.sectionflags	@""
	.align	4


	//----- nvinfo : EIATTR_CUDA_API_VERSION
	.align		4
        /*0000*/ 	.byte	0x04, 0x37
        /*0002*/ 	.short	(.L_2892 - .L_2891)
.L_2891:
        /*0004*/ 	.word	0x00000082


	//----- nvinfo : EIATTR_KPARAM_INFO
	.align		4
.L_2892:
        /*0008*/ 	.byte	0x04, 0x17
        /*000a*/ 	.short	(.L_2894 - .L_2893)
.L_2893:
        /*000c*/ 	.word	0x00000000
        /*0010*/ 	.short	0x0000
        /*0012*/ 	.short	0x0000
        /*0014*/ 	.byte	0x00, 0xf0, 0x41, 0x07


	//----- nvinfo : EIATTR_SPARSE_MMA_MASK
	.align		4
.L_2894:
        /*0018*/ 	.byte	0x03, 0x50
        /*001a*/ 	.short	0x0000


	//----- nvinfo : EIATTR_MAXREG_COUNT
	.align		4
        /*001c*/ 	.byte	0x03, 0x1b
        /*001e*/ 	.short	0x00ff


	//----- nvinfo : EIATTR_NUM_BARRIERS
	.align		4
        /*0020*/ 	.byte	0x02, 0x4c
        /*0022*/ 	.byte	0x01
	.zero		1


	//----- nvinfo : EIATTR_MERCURY_ISA_VERSION
	.align		4
        /*0024*/ 	.byte	0x03, 0x5f
        /*0026*/ 	.short	0x0101


	//----- nvinfo : EIATTR_COOP_GROUP_MASK_REGIDS
	.align		4
        /*0028*/ 	.byte	0x04, 0x29
        /*002a*/ 	.short	(.L_2896 - .L_2895)


	//   ....[0]....
.L_2895:
        /*002c*/ 	.word	0xffffffff


	//   ....[1]....
        /*0030*/ 	.word	0xffffffff


	//   ....[2]....
        /*0034*/ 	.word	0xffffffff


	//   ....[3]....
        /*0038*/ 	.word	0xffffffff


	//   ....[4]....
        /*003c*/ 	.word	0xffffffff


	//   ....[5]....
        /*0040*/ 	.word	0xffffffff


	//   ....[6]....
        /*0044*/ 	.word	0xffffffff


	//   ....[7]....
        /*0048*/ 	.word	0xffffffff


	//   ....[8]....
        /*004c*/ 	.word	0xffffffff


	//   ....[9]....
        /*0050*/ 	.word	0xffffffff


	//   ....[10]....
        /*0054*/ 	.word	0xffffffff


	//   ....[11]....
        /*0058*/ 	.word	0xffffffff


	//   ....[12]....
        /*005c*/ 	.word	0x05000004


	//   ....[13]....
        /*0060*/ 	.word	0x05000004


	//   ....[14]....
        /*0064*/ 	.word	0x05000004


	//   ....[15]....
        /*0068*/ 	.word	0x05000004


	//----- nvinfo : EIATTR_COOP_GROUP_INSTR_OFFSETS
	.align		4
.L_2896:
        /*006c*/ 	.byte	0x04, 0x28
        /*006e*/ 	.short	(.L_2898 - .L_2897)


	//   ....[0]....
.L_2897:
        /*0070*/ 	.word	0x0000c7c0


	//   ....[1]....
        /*0074*/ 	.word	0x0000c7e0


	//   ....[2]....
        /*0078*/ 	.word	0x0000c810


	//   ....[3]....
        /*007c*/ 	.word	0x0000c830


	//   ....[4]....
        /*0080*/ 	.word	0x0000f280


	//   ....[5]....
        /*0084*/ 	.word	0x0000f2c0


	//   ....[6]....
        /*0088*/ 	.word	0x0000f2e0


	//   ....[7]....
        /*008c*/ 	.word	0x0000f300


	//   ....[8]....
        /*0090*/ 	.word	0x00010340


	//   ....[9]....
        /*0094*/ 	.word	0x00010350


	//   ....[10]....
        /*0098*/ 	.word	0x00010380


	//   ....[11]....
        /*009c*/ 	.word	0x00010390


	//   ....[12]....
        /*00a0*/ 	.word	0x000111c0


	//   ....[13]....
        /*00a4*/ 	.word	0x00011230


	//   ....[14]....
        /*00a8*/ 	.word	0x000112a0


	//   ....[15]....
        /*00ac*/ 	.word	0x00011300


	//----- nvinfo : EIATTR_VRC_CTA_INIT_COUNT
	.align		4
.L_2898:
        /*00b0*/ 	.byte	0x02, 0x4a
	.zero		1
	.zero		1


	//----- nvinfo : EIATTR_EXIT_INSTR_OFFSETS
	.align		4
        /*00b4*/ 	.byte	0x04, 0x1c
        /*00b6*/ 	.short	(.L_2900 - .L_2899)


	//   ....[0]....
.L_2899:
        /*00b8*/ 	.word	0x000001f0


	//----- nvinfo : EIATTR_CRS_STACK_SIZE
	.align		4
.L_2900:
        /*00bc*/ 	.byte	0x04, 0x1e
        /*00be*/ 	.short	(.L_2902 - .L_2901)
.L_2901:
        /*00c0*/ 	.word	0x00000000


	//----- nvinfo : EIATTR_CBANK_PARAM_SIZE
	.align		4
.L_2902:
        /*00c4*/ 	.byte	0x03, 0x19
        /*00c6*/ 	.short	0x01d0


	//----- nvinfo : EIATTR_PARAM_CBANK
	.align		4
        /*00c8*/ 	.byte	0x04, 0x0a
        /*00ca*/ 	.short	(.L_2904 - .L_2903)
	.align		4
.L_2903:
        /*00cc*/ 	.word	index@(.nv.constant0._ZN5flash24flash_fwd_splitkv_kernelI23Flash_fwd_kernel_traitsILi96ELi64ELi64ELi4ELb0ELb0EN7cutlass10bfloat16_tE19Flash_kernel_traitsILi96ELi64ELi64ELi4ES3_EELb0ELb0ELb1ELb0ELb0ELb0ELb1ELb1EEEvNS_16Flash_fwd_paramsE)
        /*00d0*/ 	.short	0x0380
        /*00d2*/ 	.short	0x01d0


	//----- nvinfo : EIATTR_SW_WAR
	.align		4
.L_2904:
        /*00d4*/ 	.byte	0x04, 0x36
        /*00d6*/ 	.short	(.L_2906 - .L_2905)
.L_2905:
        /*00d8*/ 	.word	0x00000008
.L_2906:


//--------------------- .nv.info._ZN5flash24flash_fwd_splitkv_kernelI23Flash_fwd_kernel_traitsILi96ELi64ELi64ELi4ELb0ELb0EN7cutlass10bfloat16_tE19Flash_kernel_traitsILi96ELi64ELi64ELi4ES3_EELb0ELb0ELb1ELb0ELb0ELb1ELb1ELb1EEEvNS_16Flash_fwd_paramsE --------------------------
	.section	.nv.info._ZN5flash24flash_fwd_splitkv_kernelI23Flash_fwd_kernel_traitsILi96ELi64ELi64ELi4ELb0ELb0EN7cutlass10bfloat16_tE19Flash_kernel_traitsILi96ELi64ELi64ELi4ES3_EELb0ELb0ELb1ELb0ELb0ELb1ELb1ELb1EEEvNS_16Flash_fwd_paramsE,"",@"SHT_CUDA_INFO"
	.sectionflags	@""
	.align	4


	//----- nvinfo : EIATTR_CUDA_API_VERSION
	.align		4
        /*0000*/ 	.byte	0x04, 0x37
        /*0002*/ 	.short	(.L_2908 - .L_2907)
.L_2907:
        /*0004*/ 	.word	0x00000082


	//----- nvinfo : EIATTR_KPARAM_INFO
	.align		4
.L_2908:
        /*0008*/ 	.byte	0x04, 0x17
        /*000a*/ 	.short	(.L_2910 - .L_2909)
.L_2909:
        /*000c*/ 	.word	0x00000000
        /*0010*/ 	.short	0x0000
        /*0012*/ 	.short	0x0000
        /*0014*/ 	.byte	0x00, 0xf0, 0x41, 0x07


	//----- nvinfo : EIATTR_SPARSE_MMA_MASK
	.align		4
.L_2910:
        /*0018*/ 	.byte	0x03, 0x50
        /*001a*/ 	.short	0x0000


	//----- nvinfo : EIATTR_MAXREG_COUNT
	.align		4
        /*001c*/ 	.byte	0x03, 0x1b
        /*001e*/ 	.short	0x00ff


	//----- nvinfo : EIATTR_NUM_BARRIERS
	.align		4
        /*0020*/ 	.byte	0x02, 0x4c
        /*0022*/ 	.byte	0x01
	.zero		1


	//----- nvinfo : EIATTR_MERCURY_ISA_VERSION
	.align		4
        /*0024*/ 	.byte	0x03, 0x5f
        /*0026*/ 	.short	0x0101


	//----- nvinfo : EIATTR_COOP_GROUP_MASK_REGIDS
	.align		4
        /*0028*/ 	.byte	0x04, 0x29
        /*002a*/ 	.short	(.L_2912 - .L_2911)


	//   ....[0]....
.L_2911:
        /*002c*/ 	.word	0xffffffff


	//   ....[1]....
        /*0030*/ 	.word	0xffffffff


	//   ....[2]....
        /*0034*/ 	.word	0xffffffff


	//   ....[3]....
        /*0038*/ 	.word	0xffffffff


	//   ....[4]....
        /*003c*/ 	.word	0xffffffff


	//   ....[5]....
        /*0040*/ 	.word	0xffffffff


	//   ....[6]....
        /*0044*/ 	.word	0xffffffff


	//   ....[7]....
        /*0048*/ 	.word	0xffffffff


	//   ....[8]....
        /*004c*/ 	.word	0xffffffff


	//   ....[9]....
        /*0050*/ 	.word	0xffffffff


	//   ....[10]....
        /*0054*/ 	.word	0xffffffff


	//   ....[11]....
        /*0058*/ 	.word	0xffffffff


	//   ....[12]....
        /*005c*/ 	.word	0x05000004


	//   ....[13]....
        /*0060*/ 	.word	0x05000004


	//   ....[14]....
        /*0064*/ 	.word	0x05000004


	//   ....[15]....
        /*0068*/ 	.word	0x05000004


	//----- nvinfo : EIATTR_COOP_GROUP_INSTR_OFFSETS
	.align		4
.L_2912:
        /*006c*/ 	.byte	0x04, 0x28
        /*006e*/ 	.short	(.L_2914 - .L_2913)


	//   ....[0]....
.L_2913:
        /*0070*/ 	.word	0x0000cfb0


	//   ....[1]....
        /*0074*/ 	.word	0x0000d0e0


	//   ....[2]....
        /*0078*/ 	.word	0x0000d100


	//   ....[3]....
        /*007c*/ 	.word	0x0000d120


	//   ....[4]....
        /*0080*/ 	.word	0x0000ffa0


	//   ....[5]....
        /*0084*/ 	.word	0x0000ffd0


	//   ....[6]....
        /*0088*/ 	.word	0x0000fff0


	//   ....[7]....
        /*008c*/ 	.word	0x00010010


	//   ....[8]....
        /*0090*/ 	.word	0x00011060


	//   ....[9]....
        /*0094*/ 	.word	0x00011070


	//   ....[10]....
        /*0098*/ 	.word	0x000110a0


	//   ....[11]....
        /*009c*/ 	.word	0x000110b0


	//   ....[12]....
        /*00a0*/ 	.word	0x00011f10


	//   ....[13]....
        /*00a4*/ 	.word	0x00011f90


	//   ....[14]....
        /*00a8*/ 	.word	0x00012010


	//   ....[15]....
        /*00ac*/ 	.word	0x00012080


	//----- nvinfo : EIATTR_VRC_CTA_INIT_COUNT
	.align		4
.L_2914:
        /*00b0*/ 	.byte	0x02, 0x4a
	.zero		1
	.zero		1


	//----- nvinfo : EIATTR_EXIT_INSTR_OFFSETS
	.align		4
        /*00b4*/ 	.byte	0x04, 0x1c
        /*00b6*/ 	.short	(.L_2916 - .L_2915)


	//   ....[0]....
.L_2915:
        /*00b8*/ 	.word	0x000001f0


	//----- nvinfo : EIATTR_CRS_STACK_SIZE
	.align		4
.L_2916:
        /*00bc*/ 	.byte	0x04, 0x1e
        /*00be*/ 	.short	(.L_2918 - .L_2917)
.L_2917:
        /*00c0*/ 	.word	0x00000000


	//----- nvinfo : EIATTR_CBANK_PARAM_SIZE
	.align		4
.L_2918:
        /*00c4*/ 	.byte	0x03, 0x19
        /*00c6*/ 	.short	0x01d0


	//----- nvinfo : EIATTR_PARAM_CBANK
	.align		4
        /*00c8*/ 	.byte	0x04, 0x0a
        /*00ca*/ 	.short	(.L_2920 - .L_2919)
	.align		4
.L_2919:
        /*00cc*/ 	.word	index@(.nv.constant0._ZN5flash24flash_fwd_splitkv_kernelI23Flash_fwd_kernel_traitsILi96ELi64ELi64ELi4ELb0ELb0EN7cutlass10bfloat16_tE19Flash_kernel_traitsILi96ELi64ELi64ELi4ES3_EELb0ELb0ELb1ELb0ELb0ELb1ELb1ELb1EEEvNS_16Flash_fwd_paramsE)
        /*00d0*/ 	.short	0x0380
        /*00d2*/ 	.short	0x01d0


	//----- nvinfo : EIATTR_SW_WAR
	.align		4
.L_2920:
        /*00d4*/ 	.byte	0x04, 0x36
        /*00d6*/ 	.short	(.L_2922 - .L_2921)
.L_2921:
        /*00d8*/ 	.word	0x00000008
.L_2922:


//--------------------- .nv.info._ZN5flash24flash_fwd_splitkv_kernelI23Flash_fwd_kernel_traitsILi96ELi64ELi64ELi4ELb0ELb0EN7cutlass10bfloat16_tE19Flash_kernel_traitsILi96ELi64ELi64ELi4ES3_EELb0ELb1ELb0ELb0ELb1ELb0ELb0ELb0EEEvNS_16Flash_fwd_paramsE --------------------------
	.section	.nv.info._ZN5flash24flash_fwd_splitkv_kernelI23Flash_fwd_kernel_traitsILi96ELi64ELi64ELi4ELb0ELb0EN7cutlass10bfloat16_tE19Flash_kernel_traitsILi96ELi64ELi64ELi4ES3_EELb0ELb1ELb0ELb0ELb1ELb0ELb0ELb0EEEvNS_16Flash_fwd_paramsE,"",@"SHT_CUDA_INFO"
	.sectionflags	@""
	.align	4


	//----- nvinfo : EIATTR_CUDA_API_VERSION
	.align		4
        /*0000*/ 	.byte	0x04, 0x37
        /*0002*/ 	.short	(.L_2924 - .L_2923)
.L_2923:
        /*0004*/ 	.word	0x00000082


	//----- nvinfo : EIATTR_KPARAM_INFO
	.align		4
.L_2924:
        /*0008*/ 	.byte	0x04, 0x17
        /*000a*/ 	.short	(.L_2926 - .L_2925)
.L_2925:
        /*000c*/ 	.word	0x00000000
        /*0010*/ 	.short	0x0000
        /*0012*/ 	.short	0x0000
        /*0014*/ 	.byte	0x00, 0xf0, 0x41, 0x07


	//----- nvinfo : EIATTR_SPARSE_MMA_MASK
	.align		4
.L_2926:
        /*0018*/ 	.byte	0x03, 0x50
        /*001a*/ 	.short	0x0000


	//----- nvinfo : EIATTR_MAXREG_COUNT
	.align		4
        /*001c*/ 	.byte	0x03, 0x1b
        /*001e*/ 	.short	0x00ff


	//----- nvinfo : EIATTR_NUM_BARRIERS
	.align		4
        /*0020*/ 	.byte	0x02, 0x4c
        /*0022*/ 	.byte	0x01
	.zero		1


	//----- nvinfo : EIATTR_MERCURY_ISA_VERSION
	.align		4
        /*0024*/ 	.byte	0x03, 0x5f
        /*0026*/ 	.short	0x0101


	//----- nvinfo : EIATTR_COOP_GROUP_MASK_REGIDS
	.align		4
        /*0028*/ 	.byte	0x04, 0x29
        /*002a*/ 	.short	(.L_2928 - .L_2927)


	//   ....[0]....
.L_2927:
        /*002c*/ 	.word	0xffffffff


	//   ....[1]....
        /*0030*/ 	.word	0xffffffff


	//   ....[2]....
        /*0034*/ 	.word	0xffffffff


	//   ....[3]....
        /*0038*/ 	.word	0xffffffff


	//   ....[4]....
        /*003c*/ 	.word	0xffffffff


	//   ....[5]....
        /*0040*/ 	.word	0xffffffff


	//   ....[6]....
        /*0044*/ 	.word	0xffffffff


	//   ....[7]....
        /*0048*/ 	.word	0xffffffff


	//   ....[8]....
        /*004c*/ 	.word	0xffffffff


	//   ....[9]....
        /*0050*/ 	.word	0xffffffff


	//   ....[10]....
        /*0054*/ 	.word	0xffffffff


	//   ....[11]....
        /*0058*/ 	.word	0xffffffff


	//   ....[12]....
        /*005c*/ 	.word	0xffffffff


	//   ....[13]....
        /*0060*/ 	.word	0xffffffff


	//   ....[14]....
        /*0064*/ 	.word	0xffffffff


	//   ....[15]....
        /*0068*/ 	.word	0xffffffff


	//   ....[16]....
        /*006c*/ 	.word	0x05000004


	//   ....[17]....
        /*0070*/ 	.word	0x05000004


	//   ....[18]....
        /*0074*/ 	.word	0x05000004


	//   ....[19]....
        /*0078*/ 	.word	0x05000004


	//----- nvinfo : EIATTR_COOP_GROUP_INSTR_OFFSETS
	.align		4
.L_2928:
        /*007c*/ 	.byte	0x04, 0x28
        /*007e*/ 	.short	(.L_2930 - .L_2929)


	//   ....[0]....
.L_2929:
        /*0080*/ 	.word	0x00003880


	//   ....[1]....
        /*0084*/ 	.word	0x000038a0


	//   ....[2]....
        /*0088*/ 	.word	0x000038c0


	//   ....[3]....
        /*008c*/ 	.word	0x000038e0


	//   ....[4]....
        /*0090*/ 	.word	0x00005f80


	//   ....[5]....
        /*0094*/ 	.word	0x00005fc0


	//   ....[6]....
        /*0098*/ 	.word	0x00005fe0


	//   ....[7]....
        /*009c*/ 	.word	0x00006000


	//   ....[8]....
        /*00a0*/ 	.word	0x00008e20


	//   ....[9]....
        /*00a4*/ 	.word	0x00008e50


	//   ....[10]....
        /*00a8*/ 	.word	0x00008e90


	//   ....[11]....
        /*00ac*/ 	.word	0x00008eb0


	//   ....[12]....
        /*00b0*/ 	.word	0x00009eb0


	//   ....[13]....
        /*00b4*/ 	.word	0x00009ec0


	//   ....[14]....
        /*00b8*/ 	.word	0x00009ef0


	//   ....[15]....
        /*00bc*/ 	.word	0x00009f00


	//   ....[16]....
        /*00c0*/ 	.word	0x0000aca0


	//   ....[17]....
        /*00c4*/ 	.word	0x0000ad10


	//   ....[18]....
        /*00c8*/ 	.word	0x0000ad70


	//   ....[19]....
        /*00cc*/ 	.word	0x0000ade0


	//----- nvinfo : EIATTR_VRC_CTA_INIT_COUNT
	.align		4
.L_2930:
        /*00d0*/ 	.byte	0x02, 0x4a
	.zero		1
	.zero		1


	//----- nvinfo : EIATTR_EXIT_INSTR_OFFSETS
	.align		4
        /*00d4*/ 	.byte	0x04, 0x1c
        /*00d6*/ 	.short	(.L_2932 - .L_2931)


	//   ....[0]....
.L_2931:
        /*00d8*/ 	.word	0x00000090


	//----- nvinfo : EIATTR_CRS_STACK_SIZE
	.align		4
.L_2932:
        /*00dc*/ 	.byte	0x04, 0x1e
        /*00de*/ 	.short	(.L_2934 - .L_2933)
.L_2933:
        /*00e0*/ 	.word	0x00000000


	//----- nvinfo : EIATTR_CBANK_PARAM_SIZE
	.align		4
.L_2934:
        /*00e4*/ 	.byte	0x03, 0x19
        /*00e6*/ 	.short	0x01d0


	//----- nvinfo : EIATTR_PARAM_CBANK
	.align		4
        /*00e8*/ 	.byte	0x04, 0x0a
        /*00ea*/ 	.short	(.L_2936 - .L_2935)
	.align		4
.L_2935:
        /*00ec*/ 	.word	index@(.nv.constant0._ZN5flash24flash_fwd_splitkv_kernelI23Flash_fwd_kernel_traitsILi96ELi64ELi64ELi4ELb0ELb0EN7cutlass10bfloat16_tE19Flash_kernel_traitsILi96ELi64ELi64ELi4ES3_EELb0ELb1ELb0ELb0ELb1ELb0ELb0ELb0EEEvNS_16Flash_fwd_paramsE)
        /*00f0*/ 	.short	0x0380
        /*00f2*/ 	.short	0x01d0


	//----- nvinfo : EIATTR_SW_WAR
	.align		4
.L_2936:
        /*00f4*/ 	.byte	0x04, 0x36
        /*00f6*/ 	.short	(.L_2938 - .L_2937)
.L_2937:
        /*00f8*/ 	.word	0x00000008
.L_2938:


//--------------------- .nv.info._ZN5flash24flash_fwd_splitkv_kernelI23Flash_fwd_kernel_traitsILi96ELi64ELi64ELi4ELb0ELb0EN7cutlass10bfloat16_tE19Flash_kernel_traitsILi96ELi64ELi64ELi4ES3_EELb0ELb1ELb0ELb0ELb1ELb1ELb0ELb0EEEvNS_16Flash_fwd_paramsE --------------------------
	.section	.nv.info._ZN5flash24flash_fwd_splitkv_kernelI23Flash_fwd_kernel_traitsILi96ELi64ELi64ELi4ELb0ELb0EN7cutlass10bfloat16_tE19Flash_kernel_traitsILi96ELi64ELi64ELi4ES3_EELb0ELb1ELb0ELb0ELb1ELb1ELb0ELb0EEEvNS_16Flash_fwd_paramsE,"",@"SHT_CUDA_INFO"
	.sectionflags	@""
	.align	4


	//----- nvinfo : EIATTR_CUDA_API_VERSION
	.align		4
        /*0000*/ 	.byte	0x04, 0x37
        /*0002*/ 	.short	(.L_2940 - .L_2939)
.L_2939:
        /*0004*/ 	.word	0x00000082


	//----- nvinfo : EIATTR_KPARAM_INFO
	.align		4
.L_2940:
        /*0008*/ 	.byte	0x04, 0x17
        /*000a*/ 	.short	(.L_2942 - .L_2941)
.L_2941:
        /*000c*/ 	.word	0x00000000
        /*0010*/ 	.short	0x0000
        /*0012*/ 	.short	0x0000
        /*0014*/ 	.byte	0x00, 0xf0, 0x41, 0x07


	//----- nvinfo : EIATTR_SPARSE_MMA_MASK
	.align		4
.L_2942:
        /*0018*/ 	.byte	0x03, 0x50
        /*001a*/ 	.short	0x0000


	//----- nvinfo : EIATTR_MAXREG_COUNT
	.align		4
        /*001c*/ 	.byte	0x03, 0x1b
        /*001e*/ 	.short	0x00ff


	//----- nvinfo : EIATTR_NUM_BARRIERS
	.align		4
        /*0020*/ 	.byte	0x02, 0x4c
        /*0022*/ 	.byte	0x01
	.zero		1


	//----- nvinfo : EIATTR_MERCURY_ISA_VERSION
	.align		4
        /*0024*/ 	.byte	0x03, 0x5f
        /*0026*/ 	.short	0x0101


	//----- nvinfo : EIATTR_COOP_GROUP_MASK_REGIDS
	.align		4
        /*0028*/ 	.byte	0x04, 0x29
        /*002a*/ 	.short	(.L_2944 - .L_2943)


	//   ....[0]....
.L_2943:
        /*002c*/ 	.word	0xffffffff


	//   ....[1]....
        /*0030*/ 	.word	0xffffffff


	//   ....[2]....
        /*0034*/ 	.word	0xffffffff


	//   ....[3]....
        /*0038*/ 	.word	0xffffffff


	//   ....[4]....
        /*003c*/ 	.word	0xffffffff


	//   ....[5]....
        /*0040*/ 	.word	0xffffffff


	//   ....[6]....
        /*0044*/ 	.word	0xffffffff


	//   ....[7]....
        /*0048*/ 	.word	0xffffffff


	//   ....[8]....
        /*004c*/ 	.word	0xffffffff


	//   ....[9]....
        /*0050*/ 	.word	0xffffffff


	//   ....[10]....
        /*0054*/ 	.word	0xffffffff


	//   ....[11]....
        /*0058*/ 	.word	0xffffffff


	//   ....[12]....
        /*005c*/ 	.word	0xffffffff


	//   ....[13]....
        /*0060*/ 	.word	0xffffffff


	//   ....[14]....
        /*0064*/ 	.word	0xffffffff


	//   ....[15]....
        /*0068*/ 	.word	0xffffffff


	//   ....[16]....
        /*006c*/ 	.word	0x05000004


	//   ....[17]....
        /*0070*/ 	.word	0x05000004


	//   ....[18]....
        /*0074*/ 	.word	0x05000004


	//   ....[19]....
        /*0078*/ 	.word	0x05000004


	//----- nvinfo : EIATTR_COOP_GROUP_INSTR_OFFSETS
	.align		4
.L_2944:
        /*007c*/ 	.byte	0x04, 0x28
        /*007e*/ 	.short	(.L_2946 - .L_2945)


	//   ....[0]....
.L_2945:
        /*0080*/ 	.word	0x00003ca0


	//   ....[1]....
        /*0084*/ 	.word	0x00003cc0


	//   ....[2]....
        /*0088*/ 	.word	0x00003ce0


	//   ....[3]....
        /*008c*/ 	.word	0x00003d00


	//   ....[4]....
        /*0090*/ 	.word	0x00006780


	//   ....[5]....
        /*0094*/ 	.word	0x000067b0


	//   ....[6]....
        /*0098*/ 	.word	0x00006800


	//   ....[7]....
        /*009c*/ 	.word	0x00006810


	//   ....[8]....
        /*00a0*/ 	.word	0x00009a00


	//   ....[9]....
        /*00a4*/ 	.word	0x00009a50


	//   ....[10]....
        /*00a8*/ 	.word	0x00009aa0


	//   ....[11]....
        /*00ac*/ 	.word	0x00009ab0


	//   ....[12]....
        /*00b0*/ 	.word	0x0000aac0


	//   ....[13]....
        /*00b4*/ 	.word	0x0000aad0


	//   ....[14]....
        /*00b8*/ 	.word	0x0000ab00


	//   ....[15]....
        /*00bc*/ 	.word	0x0000ab10


	//   ....[16]....
        /*00c0*/ 	.word	0x0000b8b0


	//   ....[17]....
        /*00c4*/ 	.word	0x0000b920


	//   ....[18]....
        /*00c8*/ 	.word	0x0000b980


	//   ....[19]....
        /*00cc*/ 	.word	0x0000b9f0


	//----- nvinfo : EIATTR_VRC_CTA_INIT_COUNT
	.align		4
.L_2946:
        /*00d0*/ 	.byte	0x02, 0x4a
	.zero		1
	.zero		1


	//----- nvinfo : EIATTR_EXIT_INSTR_OFFSETS
	.align		4
        /*00d4*/ 	.byte	0x04, 0x1c
        /*00d6*/ 	.short	(.L_2948 - .L_2947)


	//   ....[0]....
.L_2947:
        /*00d8*/ 	.word	0x00000090


	//----- nvinfo : EIATTR_CRS_STACK_SIZE
	.align		4
.L_2948:
        /*00dc*/ 	.byte	0x04, 0x1e
        /*00de*/ 	.short	(.L_2950 - .L_2949)
.L_2949:
        /*00e0*/ 	.word	0x00000000


	//----- nvinfo : EIATTR_CBANK_PARAM_SIZE
	.align		4
.L_2950:
        /*00e4*/ 	.byte	0x03, 0x19
        /*00e6*/ 	.short	0x01d0


	//----- nvinfo : EIATTR_PARAM_CBANK
	.align		4
        /*00e8*/ 	.byte	0x04, 0x0a
        /*00ea*/ 	.short	(.L_2952 - .L_2951)
	.align		4
.L_2951:
        /*00ec*/ 	.word	index@(.nv.constant0._ZN5flash24flash_fwd_splitkv_kernelI23Flash_fwd_kernel_traitsILi96ELi64ELi64ELi4ELb0ELb0EN7cutlass10bfloat16_tE19Flash_kernel_traitsILi96ELi64ELi64ELi4ES3_EELb0ELb1ELb0ELb0ELb1ELb1ELb0ELb0EEEvNS_16Flash_fwd_paramsE)
        /*00f0*/ 	.short	0x0380
        /*00f2*/ 	.short	0x01d0


	//----- nvinfo : EIATTR_SW_WAR
	.align		4
.L_2952:
        /*00f4*/ 	.byte	0x04, 0x36
        /*00f6*/ 	.short	(.L_2954 - .L_2953)
.L_2953:
        /*00f8*/ 	.word	0x00000008
.L_2954:


//--------------------- .nv.info._ZN5flash24flash_fwd_splitkv_kernelI23Flash_fwd_kernel_traitsILi96ELi64ELi64ELi4ELb0ELb0EN7cutlass10bfloat16_tE19Flash_kernel_traitsILi96ELi64ELi64ELi4ES3_EELb0ELb1ELb1ELb0ELb0ELb0ELb0ELb0EEEvNS_16Flash_fwd_paramsE --------------------------
	.section	.nv.info._ZN5flash24flash_fwd_splitkv_kernelI23Flash_fwd_kernel_traitsILi96ELi64ELi64ELi4ELb0ELb0EN7cutlass10bfloat16_tE19Flash_kernel_traitsILi96ELi64ELi64ELi4ES3_EELb0ELb1ELb1ELb0ELb0ELb0ELb0ELb0EEEvNS_16Flash_fwd_paramsE,"",@"SHT_CUDA_INFO"
	.sectionflags	@""
	.align	4


	//----- nvinfo : EIATTR_CUDA_API_VERSION
	.align		4
        /*0000*/ 	.byte	0x04, 0x37
        /*0002*/ 	.short	(.L_2956 - .L_2955)
.L_2955:
        /*0004*/ 	.word	0x00000082


	//----- nvinfo : EIATTR_KPARAM_INFO
	.align		4
.L_2956:
        /*0008*/ 	.byte	0x04, 0x17
        /*000a*/ 	.short	(.L_2958 - .L_2957)
.L_2957:
        /*000c*/ 	.word	0x00000000
        /*0010*/ 	.short	0x0000
        /*0012*/ 	.short	0x0000
        /*0014*/ 	.byte	0x00, 0xf0, 0x41, 0x07


	//----- nvinfo : EIATTR_SPARSE_MMA_MASK
	.align		4
.L_2958:
        /*0018*/ 	.byte	0x03, 0x50
        /*001a*/ 	.short	0x0000


	//----- nvinfo : EIATTR_MAXREG_COUNT
	.align		4
        /*001c*/ 	.byte	0x03, 0x1b
        /*001e*/ 	.short	0x00ff


	//----- nvinfo : EIATTR_NUM_BARRIERS
	.align		4
        /*0020*/ 	.byte	0x02, 0x4c
        /*0022*/ 	.byte	0x01
	.zero		1


	//----- nvinfo : EIATTR_MERCURY_ISA_VERSION
	.align		4
        /*0024*/ 	.byte	0x03, 0x5f
        /*0026*/ 	.short	0x0101


	//----- nvinfo : EIATTR_COOP_GROUP_MASK_REGIDS
	.align		4
        /*0028*/ 	.byte	0x04, 0x29
        /*002a*/ 	.short	(.L_2960 - .L_2959)


	//   ....[0]....
.L_2959:
        /*002c*/ 	.word	0xffffffff


	//   ....[1]....
        /*0030*/ 	.word	0xffffffff


	//   ....[2]....
        /*0034*/ 	.word	0xffffffff


	//   ....[3]....
        /*0038*/ 	.word	0xffffffff


	//   ....[4]....
        /*003c*/ 	.word	0xffffffff


	//   ....[5]....
        /*0040*/ 	.word	0xffffffff


	//   ....[6]....
        /*0044*/ 	.word	0xffffffff


	//   ....[7]....
        /*0048*/ 	.word	0xffffffff


	//   ....[8]....
        /*004c*/ 	.word	0xffffffff


	//   ....[9]....
        /*0050*/ 	.word	0xffffffff


	//   ....[10]....
        /*0054*/ 	.word	0xffffffff


	//   ....[11]....
        /*0058*/ 	.word	0xffffffff


	//   ....[12]....
        /*005c*/ 	.word	0xffffffff


	//   ....[13]....
        /*0060*/ 	.word	0xffffffff


	//   ....[14]....
        /*0064*/ 	.word	0xffffffff


	//   ....[15]....
        /*0068*/ 	.word	0xffffffff


	//   ....[16]....
        /*006c*/ 	.word	0x05000004


	//   ....[17]....
        /*0070*/ 	.word	0x05000004


	//   ....[18]....
        /*0074*/ 	.word	0x05000004


	//   ....[19]....
        /*0078*/ 	.word	0x05000004


	//----- nvinfo : EIATTR_COOP_GROUP_INSTR_OFFSETS
	.align		4
.L_2960:
        /*007c*/ 	.byte	0x04, 0x28
        /*007e*/ 	.short	(.L_2962 - .L_2961)


	//   ....[0]....
.L_2961:
        /*0080*/ 	.word	0x00004900


	//   ....[1]....
        /*0084*/ 	.word	0x00004a50


	//   ....[2]....
        /*0088*/ 	.word	0x00004a60


	//   ....[3]....
        /*008c*/ 	.word	0x00004a80


	//   ....[4]....
        /*0090*/ 	.word	0x00007cd0


	//   ....[5]....
        /*0094*/ 	.word	0x00007d00


	//   ....[6]....
        /*0098*/ 	.word	0x00007d40


	//   ....[7]....
        /*009c*/ 	.word	0x00007d50


	//   ....[8]....
        /*00a0*/ 	.word	0x0000b450


	//   ....[9]....
        /*00a4*/ 	.word	0x0000b460


	//   ....[10]....
        /*00a8*/ 	.word	0x0000b4a0


	//   ....[11]....
        /*00ac*/ 	.word	0x0000b4b0


	//   ....[12]....
        /*00b0*/ 	.word	0x0000c4f0


	//   ....[13]....
        /*00b4*/ 	.word	0x0000c500


	//   ....[14]....
        /*00b8*/ 	.word	0x0000c530


	//   ....[15]....
        /*00bc*/ 	.word	0x0000c540


	//   ....[16]....
        /*00c0*/ 	.word	0x0000d3a0


	//   ....[17]....
        /*00c4*/ 	.word	0x0000d410


	//   ....[18]....
        /*00c8*/ 	.word	0x0000d470


	//   ....[19]....
        /*00cc*/ 	.word	0x0000d4e0


	//----- nvinfo : EIATTR_VRC_CTA_INIT_COUNT
	.align		4
.L_2962:
        /*00d0*/ 	.byte	0x02, 0x4a
	.zero		1
	.zero		1


	//----- nvinfo : EIATTR_EXIT_INSTR_OFFSETS
	.align		4
        /*00d4*/ 	.byte	0x04, 0x1c
        /*00d6*/ 	.short	(.L_2964 - .L_2963)


	//   ....[0]....
.L_2963:
        /*00d8*/ 	.word	0x00000090


	//----- nvinfo : EIATTR_CRS_STACK_SIZE
	.align		4
.L_2964:
        /*00dc*/ 	.byte	0x04, 0x1e
        /*00de*/ 	.short	(.L_2966 - .L_2965)
.L_2965:
        /*00e0*/ 	.word	0x00000000


	//----- nvinfo : EIATTR_CBANK_PARAM_SIZE
	.align		4
.L_2966:
        /*00e4*/ 	.byte	0x03, 0x19
        /*00e6*/ 	.short	0x01d0


	//----- nvinfo : EIATTR_PARAM_CBANK
	.align		4
        /*00e8*/ 	.byte	0x04, 0x0a
        /*00ea*/ 	.short	(.L_2968 - .L_2967)
	.align		4
.L_2967:
        /*00ec*/ 	.word	index@(.nv.constant0._ZN5flash24flash_fwd_splitkv_kernelI23Flash_fwd_kernel_traitsILi96ELi64ELi64ELi4ELb0ELb0EN7cutlass10bfloat16_tE19Flash_kernel_traitsILi96ELi64ELi64ELi4ES3_EELb0ELb1ELb1ELb0ELb0ELb0ELb0ELb0EEEvNS_16Flash_fwd_paramsE)
        /*00f0*/ 	.short	0x0380
        /*00f2*/ 	.short	0x01d0


	//----- nvinfo : EIATTR_SW_WAR
	.align		4
.L_2968:
        /*00f4*/ 	.byte	0x04, 0x36
        /*00f6*/ 	.short	(.L_2970 - .L_2969)
.L_2969:
        /*00f8*/ 	.word	0x00000008
.L_2970:


//--------------------- .nv.info._ZN5flash24flash_fwd_splitkv_kernelI23Flash_fwd_kernel_traitsILi96ELi64ELi64ELi4ELb0ELb0EN7cutlass10bfloat16_tE19Flash_kernel_traitsILi96ELi64ELi64ELi4ES3_EELb0ELb1ELb1ELb0ELb0ELb1ELb0ELb0EEEvNS_16Flash_fwd_paramsE --------------------------
	.section	.nv.info._ZN5flash24flash_fwd_splitkv_kernelI23Flash_fwd_kernel_traitsILi96ELi64ELi64ELi4ELb0ELb0EN7cutlass10bfloat16_tE19Flash_kernel_traitsILi96ELi64ELi64ELi4ES3_EELb0ELb1ELb1ELb0ELb0ELb1ELb0ELb0EEEvNS_16Flash_fwd_paramsE,"",@"SHT_CUDA_INFO"
	.sectionflags	@""
	.align	4


	//----- nvinfo : EIATTR_CUDA_API_VERSION
	.align		4
        /*0000*/ 	.byte	0x04, 0x37
        /*0002*/ 	.short	(.L_2972 - .L_2971)
.L_2971:
        /*0004*/ 	.word	0x00000082


	//----- nvinfo : EIATTR_KPARAM_INFO
	.align		4
.L_2972:
        /*0008*/ 	.byte	0x04, 0x17
        /*000a*/ 	.short	(.L_2974 - .L_2973)
.L_2973:
        /*000c*/ 	.word	0x00000000
        /*0010*/ 	.short	0x0000
        /*0012*/ 	.short	0x0000
        /*0014*/ 	.byte	0x00, 0xf0, 0x41, 0x07


	//----- nvinfo : EIATTR_SPARSE_MMA_MASK
	.align		4
.L_2974:
        /*0018*/ 	.byte	0x03, 0x50
        /*001a*/ 	.short	0x0000


	//----- nvinfo : EIATTR_MAXREG_COUNT
	.align		4
        /*001c*/ 	.byte	0x03, 0x1b
        /*001e*/ 	.short	0x00ff


	//----- nvinfo : EIATTR_NUM_BARRIERS
	.align		4
        /*0020*/ 	.byte	0x02, 0x4c
        /*0022*/ 	.byte	0x01
	.zero		1


	//----- nvinfo : EIATTR_MERCURY_ISA_VERSION
	.align		4
        /*0024*/ 	.byte	0x03, 0x5f
        /*0026*/ 	.short	0x0101


	//----- nvinfo : EIATTR_COOP_GROUP_MASK_REGIDS
	.align		4
        /*0028*/ 	.byte	0x04, 0x29
        /*002a*/ 	.short	(.L_2976 - .L_2975)


	//   ....[0]....
.L_2975:
        /*002c*/ 	.word	0xffffffff


	//   ....[1]....
        /*0030*/ 	.word	0xffffffff


	//   ....[2]....
        /*0034*/ 	.word	0xffffffff


	//   ....[3]....
        /*0038*/ 	.word	0xffffffff


	//   ....[4]....
        /*003c*/ 	.word	0xffffffff


	//   ....[5]....
        /*0040*/ 	.word	0xffffffff


	//   ....[6]....
        /*0044*/ 	.word	0xffffffff


	//   ....[7]....
        /*0048*/ 	.word	0xffffffff


	//   ....[8]....
        /*004c*/ 	.word	0xffffffff


	//   ....[9]....
        /*0050*/ 	.word	0xffffffff


	//   ....[10]....
        /*0054*/ 	.word	0xffffffff


	//   ....[11]....
        /*0058*/ 	.word	0xffffffff


	//   ....[12]....
        /*005c*/ 	.word	0xffffffff


	//   ....[13]....
        /*0060*/ 	.word	0xffffffff


	//   ....[14]....
        /*0064*/ 	.word	0xffffffff


	//   ....[15]....
        /*0068*/ 	.word	0xffffffff


	//   ....[16]....
        /*006c*/ 	.word	0x05000004


	//   ....[17]....
        /*0070*/ 	.word	0x05000004


	//   ....[18]....
        /*0074*/ 	.word	0x05000004


	//   ....[19]....
        /*0078*/ 	.word	0x05000004


	//----- nvinfo : EIATTR_COOP_GROUP_INSTR_OFFSETS
	.align		4
.L_2976:
        /*007c*/ 	.byte	0x04, 0x28
        /*007e*/ 	.short	(.L_2978 - .L_2977)


	//   ....[0]....
.L_2977:
        /*0080*/ 	.word	0x00004cf0


	//   ....[1]....
        /*0084*/ 	.word	0x00004e70


	//   ....[2]....
        /*0088*/ 	.word	0x00004e80


	//   ....[3]....
        /*008c*/ 	.word	0x00004ea0


	//   ....[4]....
        /*0090*/ 	.word	0x00008510


	//   ....[5]....
        /*0094*/ 	.word	0x00008540


	//   ....[6]....
        /*0098*/ 	.word	0x00008560


	//   ....[7]....
        /*009c*/ 	.word	0x00008580


	//   ....[8]....
        /*00a0*/ 	.word	0x0000c080


	//   ....[9]....
        /*00a4*/ 	.word	0x0000c0b0


	//   ....[10]....
        /*00a8*/ 	.word	0x0000c0f0


	//   ....[11]....
        /*00ac*/ 	.word	0x0000c100


	//   ....[12]....
        /*00b0*/ 	.word	0x0000d110


	//   ....[13]....
        /*00b4*/ 	.word	0x0000d120


	//   ....[14]....
        /*00b8*/ 	.word	0x0000d150


	//   ....[15]....
        /*00bc*/ 	.word	0x0000d160


	//   ....[16]....
        /*00c0*/ 	.word	0x0000dfc0


	//   ....[17]....
        /*00c4*/ 	.word	0x0000e030


	//   ....[18]....
        /*00c8*/ 	.word	0x0000e090


	//   ....[19]....
        /*00cc*/ 	.word	0x0000e100


	//----- nvinfo : EIATTR_VRC_CTA_INIT_COUNT
	.align		4
.L_2978:
        /*00d0*/ 	.byte	0x02, 0x4a
	.zero		1
	.zero		1


	//----- nvinfo : EIATTR_EXIT_INSTR_OFFSETS
	.align		4
        /*00d4*/ 	.byte	0x04, 0x1c
        /*00d6*/ 	.short	(.L_2980 - .L_2979)


	//   ....[0]....
.L_2979:
        /*00d8*/ 	.word	0x00000090


	//----- nvinfo : EIATTR_CRS_STACK_SIZE
	.align		4
.L_2980:
        /*00dc*/ 	.byte	0x04, 0x1e
        /*00de*/ 	.short	(.L_2982 - .L_2981)
.L_2981:
        /*00e0*/ 	.word	0x00000000


	//----- nvinfo : EIATTR_CBANK_PARAM_SIZE
	.align		4
.L_2982:
        /*00e4*/ 	.byte	0x03, 0x19
        /*00e6*/ 	.short	0x01d0


	//----- nvinfo : EIATTR_PARAM_CBANK
	.align		4
        /*00e8*/ 	.byte	0x04, 0x0a
        /*00ea*/ 	.short	(.L_2984 - .L_2983)
	.align		4
.L_2983:
        /*00ec*/ 	.word	index@(.nv.constant0._ZN5flash24flash_fwd_splitkv_kernelI23Flash_fwd_kernel_traitsILi96ELi64ELi64ELi4ELb0ELb0EN7cutlass10bfloat16_tE19Flash_kernel_traitsILi96ELi64ELi64ELi4ES3_EELb0ELb1ELb1ELb0ELb0ELb1ELb0ELb0EEEvNS_16Flash_fwd_paramsE)
        /*00f0*/ 	.short	0x0380
        /*00f2*/ 	.short	0x01d0


	//----- nvinfo : EIATTR_SW_WAR
	.align		4
.L_2984:
        /*00f4*/ 	.byte	0x04, 0x36
        /*00f6*/ 	.short	(.L_2986 - .L_2985)
.L_2985:
        /*00f8*/ 	.word	0x00000008
.L_2986:


//--------------------- .nv.info._ZN5flash24flash_fwd_splitkv_kernelI23Flash_fwd_kernel_traitsILi96ELi64ELi64ELi4ELb0ELb0EN7cutlass10bfloat16_tE19Flash_kernel_traitsILi96ELi64ELi64ELi4ES3_EELb0ELb1ELb0ELb0ELb1ELb0ELb0ELb1EEEvNS_16Flash_fwd_paramsE --------------------------
	.section	.nv.info._ZN5flash24flash_fwd_splitkv_kernelI23Flash_fwd_kernel_traitsILi96ELi64ELi64ELi4ELb0ELb0EN7cutlass10bfloat16_tE19Flash_kernel_traitsILi96ELi64ELi64ELi4ES3_EELb0ELb1ELb0ELb0ELb1ELb0ELb0ELb1EEEvNS_16Flash_fwd_paramsE,"",@"SHT_CUDA_INFO"
	.sectionflags	@""
	.align	4


	//----- nvinfo : EIATTR_CUDA_API_VERSION
	.align		4
        /*0000*/ 	.byte	0x04, 0x37
        /*0002*/ 	.short	(.L_2988 - .L_2987)
.L_2987:
        /*0004*/ 	.word	0x00000082


	//----- nvinfo : EIATTR_KPARAM_INFO
	.align		4
.L_2988:
        /*0008*/ 	.byte	0x04, 0x17
        /*000a*/ 	.short	(.L_2990 - .L_2989)
.L_2989:
        /*000c*/ 	.word	0x00000000
        /*0010*/ 	.short	0x0000
        /*0012*/ 	.short	0x0000
        /*0014*/ 	.byte	0x00, 0xf0, 0x41, 0x07


	//----- nvinfo : EIATTR_SPARSE_MMA_MASK
	.align		4
.L_2990:
        /*0018*/ 	.byte	0x03, 0x50
        /*001a*/ 	.short	0x0000


	//----- nvinfo : EIATTR_MAXREG_COUNT
	.align		4
        /*001c*/ 	.byte	0x03, 0x1b
        /*001e*/ 	.short	0x00ff


	//----- nvinfo : EIATTR_NUM_BARRIERS
	.align		4
        /*0020*/ 	.byte	0x02, 0x4c
        /*0022*/ 	.byte	0x01
	.zero		1


	//----- nvinfo : EIATTR_MERCURY_ISA_VERSION
	.align		4
        /*0024*/ 	.byte	0x03, 0x5f
        /*0026*/ 	.short	0x0101


	//----- nvinfo : EIATTR_COOP_GROUP_MASK_REGIDS
	.align		4
        /*0028*/ 	.byte	0x04, 0x29
        /*002a*/ 	.short	(.L_2992 - .L_2991)


	//   ....[0]....
.L_2991:
        /*002c*/ 	.word	0xffffffff


	//   ....[1]....
        /*0030*/ 	.word	0xffffffff


	//   ....[2]....
        /*0034*/ 	.word	0xffffffff


	//   ....[3]....
        /*0038*/ 	.word	0xffffffff


	//   ....[4]....
        /*003c*/ 	.word	0xffffffff


	//   ....[5]....
        /*0040*/ 	.word	0xffffffff


	//   ....[6]....
        /*0044*/ 	.word	0xffffffff


	//   ....[7]....
        /*0048*/ 	.word	0xffffffff


	//   ....[8]....
        /*004c*/ 	.word	0xffffffff


	//   ....[9]....
        /*0050*/ 	.word	0xffffffff


	//   ....[10]....
        /*0054*/ 	.word	0xffffffff


	//   ....[11]....
        /*0058*/ 	.word	0xffffffff


	//   ....[12]....
        /*005c*/ 	.word	0xffffffff


	//   ....[13]....
        /*0060*/ 	.word	0xffffffff


	//   ....[14]....
        /*0064*/ 	.word	0xffffffff


	//   ....[15]....
        /*0068*/ 	.word	0xffffffff


	//   ....[16]....
        /*006c*/ 	.word	0x05000002


	//   ....[17]....
        /*0070*/ 	.word	0x05000002


	//   ....[18]....
        /*0074*/ 	.word	0x05000002


	//   ....[19]....
        /*0078*/ 	.word	0x05000002


	//----- nvinfo : EIATTR_COOP_GROUP_INSTR_OFFSETS
	.align		4
.L_2992:
        /*007c*/ 	.byte	0x04, 0x28
        /*007e*/ 	.short	(.L_2994 - .L_2993)


	//   ....[0]....
.L_2993:
        /*0080*/ 	.word	0x0000b1a0


	//   ....[1]....
        /*0084*/ 	.word	0x0000b1c0


	//   ....[2]....
        /*0088*/ 	.word	0x0000b240


	//   ....[3]....
        /*008c*/ 	.word	0x0000b250


	//   ....[4]....
        /*0090*/ 	.word	0x0000d960


	//   ....[5]....
        /*0094*/ 	.word	0x0000d970


	//   ....[6]....
        /*0098*/ 	.word	0x0000d9b0


	//   ....[7]....
        /*009c*/ 	.word	0x0000d9c0


	//   ....[8]....
        /*00a0*/ 	.word	0x000107a0


	//   ....[9]....
        /*00a4*/ 	.word	0x00010800


	//   ....[10]....
        /*00a8*/ 	.word	0x00010820


	//   ....[11]....
        /*00ac*/ 	.word	0x00010840


	//   ....[12]....
        /*00b0*/ 	.word	0x00011850


	//   ....[13]....
        /*00b4*/ 	.word	0x00011860


	//   ....[14]....
        /*00b8*/ 	.word	0x00011890


	//   ....[15]....
        /*00bc*/ 	.word	0x000118a0


	//   ....[16]....
        /*00c0*/ 	.word	0x00012730


	//   ....[17]....
        /*00c4*/ 	.word	0x000127a0


	//   ....[18]....
        /*00c8*/ 	.word	0x00012800


	//   ....[19]....
        /*00cc*/ 	.word	0x00012870


	//----- nvinfo : EIATTR_VRC_CTA_INIT_COUNT
	.align		4
.L_2994:
        /*00d0*/ 	.byte	0x02, 0x4a
	.zero		1
	.zero		1


	//----- nvinfo : EIATTR_EXIT_INSTR_OFFSETS
	.align		4
        /*00d4*/ 	.byte	0x04, 0x1c
        /*00d6*/ 	.short	(.L_2996 - .L_2995)


	//   ....[0]....
.L_2995:
        /*00d8*/ 	.word	0x00000090


	//----- nvinfo : EIATTR_CRS_STACK_SIZE
	.align		4
.L_2996:
        /*00dc*/ 	.byte	0x04, 0x1e
        /*00de*/ 	.short	(.L_2998 - .L_2997)
.L_2997:
        /*00e0*/ 	.word	0x00000000


	//----- nvinfo : EIATTR_CBANK_PARAM_SIZE
	.align		4
.L_2998:
        /*00e4*/ 	.byte	0x03, 0x19
        /*00e6*/ 	.short	0x01d0


	//----- nvinfo : EIATTR_PARAM_CBANK
	.align		4
        /*00e8*/ 	.byte	0x04, 0x0a
        /*00ea*/ 	.short	(.L_3000 - .L_2999)
	.align		4
.L_2999:
        /*00ec*/ 	.word	index@(.nv.constant0._ZN5flash24flash_fwd_splitkv_kernelI23Flash_fwd_kernel_traitsILi96ELi64ELi64ELi4ELb0ELb0EN7cutlass10bfloat16_tE19Flash_kernel_traitsILi96ELi64ELi64ELi4ES3_EELb0ELb1ELb0ELb0ELb1ELb0ELb0ELb1EEEvNS_16Flash_fwd_paramsE)
        /*00f0*/ 	.short	0x0380
        /*00f2*/ 	.short	0x01d0


	//----- nvinfo : EIATTR_SW_WAR
	.align		4
.L_3000:
        /*00f4*/ 	.byte	0x04, 0x36
        /*00f6*/ 	.short	(.L_3002 - .L_3001)
.L_3001:
        /*00f8*/ 	.word	0x00000008
.L_3002:


//--------------------- .nv.info._ZN5flash24flash_fwd_splitkv_kernelI23Flash_fwd_kernel_traitsILi96ELi64ELi64ELi4ELb0ELb0EN7cutlass10bfloat16_tE19Flash_kernel_traitsILi96ELi64ELi64ELi4ES3_EELb0ELb1ELb0ELb0ELb1ELb1ELb0ELb1EEEvNS_16Flash_fwd_paramsE --------------------------
	.section	.nv.info._ZN5flash24flash_fwd_splitkv_kernelI23Flash_fwd_kernel_traitsILi96ELi64ELi64ELi4ELb0ELb0EN7cutlass10bfloat16_tE19Flash_kernel_traitsILi96ELi64ELi64ELi4ES3_EELb0ELb1ELb0ELb0ELb1ELb1ELb0ELb1EEEvNS_16Flash_fwd_paramsE,"",@"SHT_CUDA_INFO"
	.sectionflags	@""
	.align	4


	//----- nvinfo : EIATTR_CUDA_API_VERSION
	.align		4
        /*0000*/ 	.byte	0x04, 0x37
        /*0002*/ 	.short	(.L_3004 - .L_3003)
.L_3003:
        /*0004*/ 	.word	0x00000082


	//----- nvinfo : EIATTR_KPARAM_INFO
	.align		4
.L_3004:
        /*0008*/ 	.byte	0x04, 0x17
        /*000a*/ 	.short	(.L_3006 - .L_3005)
.L_3005:
        /*000c*/ 	.word	0x00000000
        /*0010*/ 	.short	0x0000
        /*0012*/ 	.short	0x0000
        /*0014*/ 	.byte	0x00, 0xf0, 0x41, 0x07


	//----- nvinfo : EIATTR_SPARSE_MMA_MASK
	.align		4
.L_3006:
        /*0018*/ 	.byte	0x03, 0x50
        /*001a*/ 	.short	0x0000


	//----- nvinfo : EIATTR_MAXREG_COUNT
	.align		4
        /*001c*/ 	.byte	0x03, 0x1b
        /*001e*/ 	.short	0x00ff


	//----- nvinfo : EIATTR_NUM_BARRIERS
	.align		4
        /*0020*/ 	.byte	0x02, 0x4c
        /*0022*/ 	.byte	0x01
	.zero		1


	//----- nvinfo : EIATTR_MERCURY_ISA_VERSION
	.align		4
        /*0024*/ 	.byte	0x03, 0x5f
        /*0026*/ 	.short	0x0101


	//----- nvinfo : EIATTR_COOP_GROUP_MASK_REGIDS
	.align		4
        /*0028*/ 	.byte	0x04, 0x29
        /*002a*/ 	.short	(.L_3008 - .L_3007)


	//   ....[0]....
.L_3007:
        /*002c*/ 	.word	0xffffffff


	//   ....[1]....
        /*0030*/ 	.word	0xffffffff


	//   ....[2]....
        /*0034*/ 	.word	0xffffffff


	//   ....[3]....
        /*0038*/ 	.word	0xffffffff


	//   ....[4]....
        /*003c*/ 	.word	0xffffffff


	//   ....[5]....
        /*0040*/ 	.word	0xffffffff


	//   ....[6]....
        /*0044*/ 	.word	0xffffffff


	//   ....[7]....
        /*0048*/ 	.word	0xffffffff


	//   ....[8]....
        /*004c*/ 	.word	0xffffffff


	//   ....[9]....
        /*0050*/ 	.word	0xffffffff


	//   ....[10]....
        /*0054*/ 	.word	0xffffffff


	//   ....[11]....
        /*0058*/ 	.word	0xffffffff


	//   ....[12]....
        /*005c*/ 	.word	0xffffffff


	//   ....[13]....
        /*0060*/ 	.word	0xffffffff


	//   ....[14]....
        /*0064*/ 	.word	0xffffffff


	//   ....[15]....
        /*0068*/ 	.word	0xffffffff


	//   ....[16]....
        /*006c*/ 	.word	0x05000002


	//   ....[17]....
        /*0070*/ 	.word	0x05000002


	//   ....[18]....
        /*0074*/ 	.word	0x05000002


	//   ....[19]....
        /*0078*/ 	.word	0x05000002


	//----- nvinfo : EIATTR_COOP_GROUP_INSTR_OFFSETS
	.align		4
.L_3008:
        /*007c*/ 	.byte	0x04, 0x28
        /*007e*/ 	.short	(.L_3010 - .L_3009)


	//   ....[0]....
.L_3009:
        /*0080*/ 	.word	0x0000b5a0


	//   ....[1]....
        /*0084*/ 	.word	0x0000b5b0


	//   ....[2]....
        /*0088*/ 	.word	0x0000b5e0


	//   ....[3]....
        /*008c*/ 	.word	0x0000b5f0


	//   ....[4]....
        /*0090*/ 	.word	0x0000e190


	//   ....[5]....
        /*0094*/ 	.word	0x0000e1a0


	//   ....[6]....
        /*0098*/ 	.word	0x0000e1d0


	//   ....[7]....
        /*009c*/ 	.word	0x0000e1e0


	//   ....[8]....
        /*00a0*/ 	.word	0x000113a0


	//   ....[9]....
        /*00a4*/ 	.word	0x000113f0


	//   ....[10]....
        /*00a8*/ 	.word	0x00011430


	//   ....[11]....
        /*00ac*/ 	.word	0x00011450


	//   ....[12]....
        /*00b0*/ 	.word	0x00012460


	//   ....[13]....
        /*00b4*/ 	.word	0x00012470


	//   ....[14]....
        /*00b8*/ 	.word	0x000124a0


	//   ....[15]....
        /*00bc*/ 	.word	0x000124b0


	//   ....[16]....
        /*00c0*/ 	.word	0x00013340


	//   ....[17]....
        /*00c4*/ 	.word	0x000133b0


	//   ....[18]....
        /*00c8*/ 	.word	0x00013410


	//   ....[19]....
        /*00cc*/ 	.word	0x00013480


	//----- nvinfo : EIATTR_VRC_CTA_INIT_COUNT
	.align		4
.L_3010:
        /*00d0*/ 	.byte	0x02, 0x4a
	.zero		1
	.zero		1


	//----- nvinfo : EIATTR_EXIT_INSTR_OFFSETS
	.align		4
        /*00d4*/ 	.byte	0x04, 0x1c
        /*00d6*/ 	.short	(.L_3012 - .L_3011)


	//   ....[0]....
.L_3011:
        /*00d8*/ 	.word	0x00000090


	//----- nvinfo : EIATTR_CRS_STACK_SIZE
	.align		4
.L_3012:
        /*00dc*/ 	.byte	0x04, 0x1e
        /*00de*/ 	.short	(.L_3014 - .L_3013)
.L_3013:
        /*00e0*/ 	.word	0x00000000


	//----- nvinfo : EIATTR_CBANK_PARAM_SIZE
	.align		4
.L_3014:
        /*00e4*/ 	.byte	0x03, 0x19
        /*00e6*/ 	.short	0x01d0


	//----- nvinfo : EIATTR_PARAM_CBANK
	.align		4
        /*00e8*/ 	.byte	0x04, 0x0a
        /*00ea*/ 	.short	(.L_3016 - .L_3015)
	.align		4
.L_3015:
        /*00ec*/ 	.word	index@(.nv.constant0._ZN5flash24flash_fwd_splitkv_kernelI23Flash_fwd_kernel_traitsILi96ELi64ELi64ELi4ELb0ELb0EN7cutlass10bfloat16_tE19Flash_kernel_traitsILi96ELi64ELi64ELi4ES3_EELb0ELb1ELb0ELb0ELb1ELb1ELb0ELb1EEEvNS_16Flash_fwd_paramsE)
        /*00f0*/ 	.short	0x0380
        /*00f2*/ 	.short	0x01d0


	//----- nvinfo : EIATTR_SW_WAR
	.align		4
.L_3016:
        /*00f4*/ 	.byte	0x04, 0x36
        /*00f6*/ 	.short	(.L_3018 - .L_3017)
.L_3017:
        /*00f8*/ 	.word	0x00000008
.L_3018:


//--------------------- .nv.info._ZN5flash24flash_fwd_splitkv_kernelI23Flash_fwd_kernel_traitsILi96ELi64ELi64ELi4ELb0ELb0EN7cutlass10bfloat16_tE19Flash_kernel_traitsILi96ELi64ELi64ELi4ES3_EELb0ELb1ELb1ELb0ELb0ELb0ELb0ELb1EEEvNS_16Flash_fwd_paramsE --------------------------
	.section	.nv.info._ZN5flash24flash_fwd_splitkv_kernelI23Flash_fwd_kernel_traitsILi96ELi64ELi64ELi4ELb0ELb0EN7cutlass10bfloat16_tE19Flash_kernel_traitsILi96ELi64ELi64ELi4ES3_EELb0ELb1ELb1ELb0ELb0ELb0ELb0ELb1EEEvNS_16Flash_fwd_paramsE,"",@"SHT_CUDA_INFO"
	.sectionflags	@""
	.align	4


	//----- nvinfo : EIATTR_CUDA_API_VERSION
	.align		4
        /*0000*/ 	.byte	0x04, 0x37
        /*0002*/ 	.short	(.L_3020 - .L_3019)
.L_3019:
        /*0004*/ 	.word	0x00000082


	//----- nvinfo : EIATTR_KPARAM_INFO
	.align		4
.L_3020:
        /*0008*/ 	.byte	0x04, 0x17
        /*000a*/ 	.short	(.L_3022 - .L_3021)
.L_3021:
        /*000c*/ 	.word	0x00000000
        /*0010*/ 	.short	0x0000
        /*0012*/ 	.short	0x0000
        /*0014*/ 	.byte	0x00, 0xf0, 0x41, 0x07


	//----- nvinfo : EIATTR_SPARSE_MMA_MASK
	.align		4
.L_3022:
        /*0018*/ 	.byte	0x03, 0x50
        /*001a*/ 	.short	0x0000


	//----- nvinfo : EIATTR_MAXREG_COUNT
	.align		4
        /*001c*/ 	.byte	0x03, 0x1b
        /*001e*/ 	.short	0x00ff


	//----- nvinfo : EIATTR_NUM_BARRIERS
	.align		4
        /*0020*/ 	.byte	0x02, 0x4c
        /*0022*/ 	.byte	0x01
	.zero		1


	//----- nvinfo : EIATTR_MERCURY_ISA_VERSION
	.align		4
        /*0024*/ 	.byte	0x03, 0x5f
        /*0026*/ 	.short	0x0101


	//----- nvinfo : EIATTR_COOP_GROUP_MASK_REGIDS
	.align		4
        /*0028*/ 	.byte	0x04, 0x29
        /*002a*/ 	.short	(.L_3024 - .L_3023)


	//   ....[0]....
.L_3023:
        /*002c*/ 	.word	0xffffffff


	//   ....[1]....
        /*0030*/ 	.word	0xffffffff


	//   ....[2]....
        /*0034*/ 	.word	0xffffffff


	//   ....[3]....
        /*0038*/ 	.word	0xffffffff


	//   ....[4]....
        /*003c*/ 	.word	0xffffffff


	//   ....[5]....
        /*0040*/ 	.word	0xffffffff


	//   ....[6]....
        /*0044*/ 	.word	0xffffffff


	//   ....[7]....
        /*0048*/ 	.word	0xffffffff


	//   ....[8]....
        /*004c*/ 	.word	0xffffffff


	//   ....[9]....
        /*0050*/ 	.word	0xffffffff


	//   ....[10]....
        /*0054*/ 	.word	0xffffffff


	//   ....[11]....
        /*0058*/ 	.word	0xffffffff


	//   ....[12]....
        /*005c*/ 	.word	0xffffffff


	//   ....[13]....
        /*0060*/ 	.word	0xffffffff


	//   ....[14]....
        /*0064*/ 	.word	0xffffffff


	//   ....[15]....
        /*0068*/ 	.word	0xffffffff


	//   ....[16]....
        /*006c*/ 	.word	0x05000002


	//   ....[17]....
        /*0070*/ 	.word	0x05000002


	//   ....[18]....
        /*0074*/ 	.word	0x05000002


	//   ....[19]....
        /*0078*/ 	.word	0x05000002


	//----- nvinfo : EIATTR_COOP_GROUP_INSTR_OFFSETS
	.align		4
.L_3024:
        /*007c*/ 	.byte	0x04, 0x28
        /*007e*/ 	.short	(.L_3026 - .L_3025)


	//   ....[0]....
.L_3025:
        /*0080*/ 	.word	0x0000cad0


	//   ....[1]....
        /*0084*/ 	.word	0x0000cae0


	//   ....[2]....
        /*0088*/ 	.word	0x0000cb10


	//   ....[3]....
        /*008c*/ 	.word	0x0000cb20


	//   ....[4]....
        /*0090*/ 	.word	0x0000fdf0


	//   ....[5]....
        /*0094*/ 	.word	0x0000fe10


	//   ....[6]....
        /*0098*/ 	.word	0x0000fe30


	//   ....[7]....
        /*009c*/ 	.word	0x0000fe50


	//   ....[8]....
        /*00a0*/ 	.word	0x000134f0


	//   ....[9]....
        /*00a4*/ 	.word	0x00013550


	//   ....[10]....
        /*00a8*/ 	.word	0x00013570


	//   ....[11]....
        /*00ac*/ 	.word	0x00013590


	//   ....[12]....
        /*00b0*/ 	.word	0x000145a0


	//   ....[13]....
        /*00b4*/ 	.word	0x000145b0


	//   ....[14]....
        /*00b8*/ 	.word	0x000145e0


	//   ....[15]....
        /*00bc*/ 	.word	0x000145f0


	//   ....[16]....
        /*00c0*/ 	.word	0x00015520


	//   ....[17]....
        /*00c4*/ 	.word	0x00015590


	//   ....[18]....
        /*00c8*/ 	.word	0x000155f0


	//   ....[19]....
        /*00cc*/ 	.word	0x00015660


	//----- nvinfo : EIATTR_VRC_CTA_INIT_COUNT
	.align		4
.L_3026:
        /*00d0*/ 	.byte	0x02, 0x4a
	.zero		1
	.zero		1


	//----- nvinfo : EIATTR_EXIT_INSTR_OFFSETS
	.align		4
        /*00d4*/ 	.byte	0x04, 0x1c
        /*00d6*/ 	.short	(.L_3028 - .L_3027)


	//   ....[0]....
.L_3027:
        /*00d8*/ 	.word	0x00000090


	//----- nvinfo : EIATTR_CRS_STACK_SIZE
	.align		4
.L_3028:
        /*00dc*/ 	.byte	0x04, 0x1e
        /*00de*/ 	.short	(.L_3030 - .L_3029)
.L_3029:
        /*00e0*/ 	.word	0x00000000


	//----- nvinfo : EIATTR_CBANK_PARAM_SIZE
	.align		4
.L_3030:
        /*00e4*/ 	.byte	0x03, 0x19
        /*00e6*/ 	.short	0x01d0


	//----- nvinfo : EIATTR_PARAM_CBANK
	.align		4
        /*00e8*/ 	.byte	0x04, 0x0a
        /*00ea*/ 	.short	(.L_3032 - .L_3031)
	.align		4
.L_3031:
        /*00ec*/ 	.word	index@(.nv.constant0._ZN5flash24flash_fwd_splitkv_kernelI23Flash_fwd_kernel_traitsILi96ELi64ELi64ELi4ELb0ELb0EN7cutlass10bfloat16_tE19Flash_kernel_traitsILi96ELi64ELi64ELi4ES3_EELb0ELb1ELb1ELb0ELb0ELb0ELb0ELb1EEEvNS_16Flash_fwd_paramsE)
        /*00f0*/ 	.short	0x0380
        /*00f2*/ 	.short	0x01d0


	//----- nvinfo : EIATTR_SW_WAR
	.align		4
.L_3032:
        /*00f4*/ 	.byte	0x04, 0x36
        /*00f6*/ 	.short	(.L_3034 - .L_3033)
.L_3033:
        /*00f8*/ 	.word	0x00000008
.L_3034:


//--------------------- .nv.info._ZN5flash24flash_fwd_splitkv_kernelI23Flash_fwd_kernel_traitsILi96ELi64ELi64ELi4ELb0ELb0EN7cutlass10bfloat16_tE19Flash_kernel_traitsILi96ELi64ELi64ELi4ES3_EELb0ELb1ELb1ELb0ELb0ELb1ELb0ELb1EEEvNS_16Flash_fwd_paramsE --------------------------
	.section	.nv.info._ZN5flash24flash_fwd_splitkv_kernelI23Flash_fwd_kernel_traitsILi96ELi64ELi64ELi4ELb0ELb0EN7cutlass10bfloat16_tE19Flash_kernel_traitsILi96ELi64ELi64ELi4ES3_EELb0ELb1ELb1ELb0ELb0ELb1ELb0ELb1EEEvNS_16Flash_fwd_paramsE,"",@"SHT_CUDA_INFO"
	.sectionflags	@""
	.align	4


	//----- nvinfo : EIATTR_CUDA_API_VERSION
	.align		4
        /*0000*/ 	.byte	0x04, 0x37
        /*0002*/ 	.short	(.L_3036 - .L_3035)
.L_3035:
        /*0004*/ 	.word	0x00000082


	//----- nvinfo : EIATTR_KPARAM_INFO
	.align		4
.L_3036:
        /*0008*/ 	.byte	0x04, 0x17
        /*000a*/ 	.short	(.L_3038 - .L_3037)
.L_3037:
        /*000c*/ 	.word	0x00000000
        /*0010*/ 	.short	0x0000
        /*0012*/ 	.short	0x0000
        /*0014*/ 	.byte	0x00, 0xf0, 0x41, 0x07


	//----- nvinfo : EIATTR_SPARSE_MMA_MASK
	.align		4
.L_3038:
        /*0018*/ 	.byte	0x03, 0x50
        /*001a*/ 	.short	0x0000


	//----- nvinfo : EIATTR_MAXREG_COUNT
	.align		4
        /*001c*/ 	.byte	0x03, 0x1b
        /*001e*/ 	.short	0x00ff


	//----- nvinfo : EIATTR_NUM_BARRIERS
	.align		4
        /*0020*/ 	.byte	0x02, 0x4c
        /*0022*/ 	.byte	0x01
	.zero		1


	//----- nvinfo : EIATTR_MERCURY_ISA_VERSION
	.align		4
        /*0024*/ 	.byte	0x03, 0x5f
        /*0026*/ 	.short	0x0101


	//----- nvinfo : EIATTR_COOP_GROUP_MASK_REGIDS
	.align		4
        /*0028*/ 	.byte	0x04, 0x29
        /*002a*/ 	.short	(.L_3040 - .L_3039)


	//   ....[0]....
.L_3039:
        /*002c*/ 	.word	0xffffffff


	//   ....[1]....
        /*0030*/ 	.word	0xffffffff


	//   ....[2]....
        /*0034*/ 	.word	0xffffffff


	//   ....[3]....
        /*0038*/ 	.word	0xffffffff


	//   ....[4]....
        /*003c*/ 	.word	0xffffffff


	//   ....[5]....
        /*0040*/ 	.word	0xffffffff


	//   ....[6]....
        /*0044*/ 	.word	0xffffffff


	//   ....[7]....
        /*0048*/ 	.word	0xffffffff


	//   ....[8]....
        /*004c*/ 	.word	0xffffffff


	//   ....[9]....
        /*0050*/ 	.word	0xffffffff


	//   ....[10]....
        /*0054*/ 	.word	0xffffffff


	//   ....[11]....
        /*0058*/ 	.word	0xffffffff


	//   ....[12]....
        /*005c*/ 	.word	0xffffffff


	//   ....[13]....
        /*0060*/ 	.word	0xffffffff


	//   ....[14]....
        /*0064*/ 	.word	0xffffffff


	//   ....[15]....
        /*0068*/ 	.word	0xffffffff


	//   ....[16]....
        /*006c*/ 	.word	0x05000002


	//   ....[17]....
        /*0070*/ 	.word	0x05000002


	//   ....[18]....
        /*0074*/ 	.word	0x05000002


	//   ....[19]....
        /*0078*/ 	.word	0x05000002


	//----- nvinfo : EIATTR_COOP_GROUP_INSTR_OFFSETS
	.align		4
.L_3040:
        /*007c*/ 	.byte	0x04, 0x28
        /*007e*/ 	.short	(.L_3042 - .L_3041)


	//   ....[0]....
.L_3041:
        /*0080*/ 	.word	0x0000cec0


	//   ....[1]....
        /*0084*/ 	.word	0x0000ced0


	//   ....[2]....
        /*0088*/ 	.word	0x0000cf00


	//   ....[3]....
        /*008c*/ 	.word	0x0000cf10


	//   ....[4]....
        /*0090*/ 	.word	0x00010610


	//   ....[5]....
        /*0094*/ 	.word	0x00010630


	//   ....[6]....
        /*0098*/ 	.word	0x00010650


	//   ....[7]....
        /*009c*/ 	.word	0x00010670


	//   ....[8]....
        /*00a0*/ 	.word	0x00014160


	//   ....[9]....
        /*00a4*/ 	.word	0x00014190


	//   ....[10]....
        /*00a8*/ 	.word	0x000141c0


	//   ....[11]....
        /*00ac*/ 	.word	0x000141d0


	//   ....[12]....
        /*00b0*/ 	.word	0x000151e0


	//   ....[13]....
        /*00b4*/ 	.word	0x000151f0


	//   ....[14]....
        /*00b8*/ 	.word	0x00015220


	//   ....[15]....
        /*00bc*/ 	.word	0x00015230


	//   ....[16]....
        /*00c0*/ 	.word	0x00016160


	//   ....[17]....
        /*00c4*/ 	.word	0x000161d0


	//   ....[18]....
        /*00c8*/ 	.word	0x00016230


	//   ....[19]....
        /*00cc*/ 	.word	0x000162a0


	//----- nvinfo : EIATTR_VRC_CTA_INIT_COUNT
	.align		4
.L_3042:
        /*00d0*/ 	.byte	0x02, 0x4a
	.zero		1
	.zero		1


	//----- nvinfo : EIATTR_EXIT_INSTR_OFFSETS
	.align		4
        /*00d4*/ 	.byte	0x04, 0x1c
        /*00d6*/ 	.short	(.L_3044 - .L_3043)


	//   ....[0]....
.L_3043:
        /*00d8*/ 	.word	0x00000090


	//----- nvinfo : EIATTR_CRS_STACK_SIZE
	.align		4
.L_3044:
        /*00dc*/ 	.byte	0x04, 0x1e
        /*00de*/ 	.short	(.L_3046 - .L_3045)
.L_3045:
        /*00e0*/ 	.word	0x00000000


	//----- nvinfo : EIATTR_CBANK_PARAM_SIZE
	.align		4
.L_3046:
        /*00e4*/ 	.byte	0x03, 0x19
        /*00e6*/ 	.short	0x01d0


	//----- nvinfo : EIATTR_PARAM_CBANK
	.align		4
        /*00e8*/ 	.byte	0x04, 0x0a
        /*00ea*/ 	.short	(.L_3048 - .L_3047)
	.align		4
.L_3047:
        /*00ec*/ 	.word	index@(.nv.constant0._ZN5flash24flash_fwd_splitkv_kernelI23Flash_fwd_kernel_traitsILi96ELi64ELi64ELi4ELb0ELb0EN7cutlass10bfloat16_tE19Flash_kernel_traitsILi96ELi64ELi64ELi4ES3_EELb0ELb1ELb1ELb0ELb0ELb1ELb0ELb1EEEvNS_16Flash_fwd_paramsE)
        /*00f0*/ 	.short	0x0380
        /*00f2*/ 	.short	0x01d0


	//----- nvinfo : EIATTR_SW_WAR
	.align		4
.L_3048:
        /*00f4*/ 	.byte	0x04, 0x36
        /*00f6*/ 	.short	(.L_3050 - .L_3049)
.L_3049:
        /*00f8*/ 	.word	0x00000008
.L_3050:


//--------------------- .nv.info._ZN5flash24flash_fwd_splitkv_kernelI23Flash_fwd_kernel_traitsILi96ELi64ELi64ELi4ELb0ELb0EN7cutlass10bfloat16_tE19Flash_kernel_traitsILi96ELi64ELi64ELi4ES3_EELb0ELb1ELb0ELb0ELb1ELb0ELb1ELb0EEEvNS_16Flash_fwd_paramsE --------------------------
	.section	.nv.info._ZN5flash24flash_fwd_splitkv_kernelI23Flash_fwd_kernel_traitsILi96ELi64ELi64ELi4ELb0ELb0EN7cutlass10bfloat16_tE19Flash_kernel_traitsILi96ELi64ELi64ELi4ES3_EELb0ELb1ELb0ELb0ELb1ELb0ELb1ELb0EEEvNS_16Flash_fwd_paramsE,"",@"SHT_CUDA_INFO"
	.sectionflags	@""
	.align	4


	//----- nvinfo : EIATTR_CUDA_API_VERSION
	.align		4
        /*0000*/ 	.byte	0x04, 0x37
        /*0002*/ 	.short	(.L_3052 - .L_3051)
.L_3051:
        /*0004*/ 	.word	0x00000082


	//----- nvinfo : EIATTR_KPARAM_INFO
	.align		4
.L_3052:
        /*0008*/ 	.byte	0x04, 0x17
        /*000a*/ 	.short	(.L_3054 - .L_3053)
.L_3053:
        /*000c*/ 	.word	0x00000000
        /*0010*/ 	.short	0x0000
        /*0012*/ 	.short	0x0000
        /*0014*/ 	.byte	0x00, 0xf0, 0x41, 0x07


	//----- nvinfo : EIATTR_SPARSE_MMA_MASK
	.align		4
.L_3054:
        /*0018*/ 	.byte	0x03, 0x50
        /*001a*/ 	.short	0x0000


	//----- nvinfo : EIATTR_MAXREG_COUNT
	.align		4
        /*001c*/ 	.byte	0x03, 0x1b
        /*001e*/ 	.short	0x00ff


	//----- nvinfo : EIATTR_NUM_BARRIERS
	.align		4
        /*0020*/ 	.byte	0x02, 0x4c
        /*0022*/ 	.byte	0x01
	.zero		1


	//----- nvinfo : EIATTR_MERCURY_ISA_VERSION
	.align		4
        /*0024*/ 	.byte	0x03, 0x5f
        /*0026*/ 	.short	0x0101


	//----- nvinfo : EIATTR_COOP_GROUP_MASK_REGIDS
	.align		4
        /*0028*/ 	.byte	0x04, 0x29
        /*002a*/ 	.short	(.L_3056 - .L_3055)


	//   ....[0]....
.L_3055:
        /*002c*/ 	.word	0xffffffff


	//   ....[1]....
        /*0030*/ 	.word	0xffffffff


	//   ....[2]....
        /*0034*/ 	.word	0xffffffff


	//   ....[3]....
        /*0038*/ 	.word	0xffffffff


	//   ....[4]....
        /*003c*/ 	.word	0xffffffff


	//   ....[5]....
        /*0040*/ 	.word	0xffffffff


	//   ....[6]....
        /*0044*/ 	.word	0xffffffff


	//   ....[7]....
        /*0048*/ 	.word	0xffffffff


	//   ....[8]....
        /*004c*/ 	.word	0xffffffff


	//   ....[9]....
        /*0050*/ 	.word	0xffffffff


	//   ....[10]....
        /*0054*/ 	.word	0xffffffff


	//   ....[11]....
        /*0058*/ 	.word	0xffffffff


	//   ....[12]....
        /*005c*/ 	.word	0xffffffff


	//   ....[13]....
        /*0060*/ 	.word	0xffffffff


	//   ....[14]....
        /*0064*/ 	.word	0xffffffff


	//   ....[15]....
        /*0068*/ 	.word	0xffffffff


	//   ....[16]....
        /*006c*/ 	.word	0x05000006


	//   ....[17]....
        /*0070*/ 	.word	0x05000006


	//   ....[18]....
        /*0074*/ 	.word	0x05000006


	//   ....[19]....
        /*0078*/ 	.word	0x05000006


	//----- nvinfo : EIATTR_COOP_GROUP_INSTR_OFFSETS
	.align		4
.L_3056:
        /*007c*/ 	.byte	0x04, 0x28
        /*007e*/ 	.short	(.L_3058 - .L_3057)


	//   ....[0]....
.L_3057:
        /*0080*/ 	.word	0x00003a10


	//   ....[1]....
        /*0084*/ 	.word	0x00003b70


	//   ....[2]....
        /*0088*/ 	.word	0x00003b80


	//   ....[3]....
        /*008c*/ 	.word	0x00003bd0


	//   ....[4]....
        /*0090*/ 	.word	0x000061d0


	//   ....[5]....
        /*0094*/ 	.word	0x000062d0


	//   ....[6]....
        /*0098*/ 	.word	0x000062f0


	//   ....[7]....
        /*009c*/ 	.word	0x00006320


	//   ....[8]....
        /*00a0*/ 	.word	0x000090d0


	//   ....[9]....
        /*00a4*/ 	.word	0x000090e0


	//   ....[10]....
        /*00a8*/ 	.word	0x00009110


	//   ....[11]....
        /*00ac*/ 	.word	0x00009120


	//   ....[12]....
        /*00b0*/ 	.word	0x0000a1c0


	//   ....[13]....
        /*00b4*/ 	.word	0x0000a1d0


	//   ....[14]....
        /*00b8*/ 	.word	0x0000a200


	//   ....[15]....
        /*00bc*/ 	.word	0x0000a210


	//   ....[16]....
        /*00c0*/ 	.word	0x0000ad60


	//   ....[17]....
        /*00c4*/ 	.word	0x0000ade0


	//   ....[18]....
        /*00c8*/ 	.word	0x0000ae50


	//   ....[19]....
        /*00cc*/ 	.word	0x0000aec0


	//----- nvinfo : EIATTR_VRC_CTA_INIT_COUNT
	.align		4
.L_3058:
        /*00d0*/ 	.byte	0x02, 0x4a
	.zero		1
	.zero		1


	//----- nvinfo : EIATTR_EXIT_INSTR_OFFSETS
	.align		4
        /*00d4*/ 	.byte	0x04, 0x1c
        /*00d6*/ 	.short	(.L_3060 - .L_3059)


	//   ....[0]....
.L_3059:
        /*00d8*/ 	.word	0x000001f0


	//----- nvinfo : EIATTR_CRS_STACK_SIZE
	.align		4
.L_3060:
        /*00dc*/ 	.byte	0x04, 0x1e
        /*00de*/ 	.short	(.L_3062 - .L_3061)
.L_3061:
        /*00e0*/ 	.word	0x00000000


	//----- nvinfo : EIATTR_CBANK_PARAM_SIZE
	.align		4
.L_3062:
        /*00e4*/ 	.byte	0x03, 0x19
        /*00e6*/ 	.short	0x01d0


	//----- nvinfo : EIATTR_PARAM_CBANK
	.align		4
        /*00e8*/ 	.byte	0x04, 0x0a
        /*00ea*/ 	.short	(.L_3064 - .L_3063)
	.align		4
.L_3063:
        /*00ec*/ 	.word	index@(.nv.constant0._ZN5flash24flash_fwd_splitkv_kernelI23Flash_fwd_kernel_traitsILi96ELi64ELi64ELi4ELb0ELb0EN7cutlass10bfloat16_tE19Flash_kernel_traitsILi96ELi64ELi64ELi4ES3_EELb0ELb1ELb0ELb0ELb1ELb0ELb1ELb0EEEvNS_16Flash_fwd_paramsE)
        /*00f0*/ 	.short	0x0380
        /*00f2*/ 	.short	0x01d0


	//----- nvinfo : EIATTR_SW_WAR
	.align		4
.L_3064:
        /*00f4*/ 	.byte	0x04, 0x36
        /*00f6*/ 	.short	(.L_3066 - .L_3065)
.L_3065:
        /*00f8*/ 	.word	0x00000008
.L_3066:


//--------------------- .nv.info._ZN5flash24flash_fwd_splitkv_kernelI23Flash_fwd_kernel_traitsILi96ELi64ELi64ELi4ELb0ELb0EN7cutlass10bfloat16_tE19Flash_kernel_traitsILi96ELi64ELi64ELi4ES3_EELb0ELb1ELb0ELb0ELb1ELb1ELb1ELb0EEEvNS_16Flash_fwd_paramsE --------------------------
	.section	.nv.info._ZN5flash24flash_fwd_splitkv_kernelI23Flash_fwd_kernel_traitsILi96ELi64ELi64ELi4ELb0ELb0EN7cutlass10bfloat16_tE19Flash_kernel_traitsILi96ELi64ELi64ELi4ES3_EELb0ELb1ELb0ELb0ELb1ELb1ELb1ELb0EEEvNS_16Flash_fwd_paramsE,"",@"SHT_CUDA_INFO"
	.sectionflags	@""
	.align	4


	//----- nvinfo : EIATTR_CUDA_API_VERSION
	.align		4
        /*0000*/ 	.byte	0x04, 0x37
        /*0002*/ 	.short	(.L_3068 - .L_3067)
.L_3067:
        /*0004*/ 	.word	0x00000082


	//----- nvinfo : EIATTR_KPARAM_INFO
	.align		4
.L_3068:
        /*0008*/ 	.byte	0x04, 0x17
        /*000a*/ 	.short	(.L_3070 - .L_3069)
.L_3069:
        /*000c*/ 	.word	0x00000000
        /*0010*/ 	.short	0x0000
        /*0012*/ 	.short	0x0000
        /*0014*/ 	.byte	0x00, 0xf0, 0x41, 0x07


	//----- nvinfo : EIATTR_SPARSE_MMA_MASK
	.align		4
.L_3070:
        /*0018*/ 	.byte	0x03, 0x50
        /*001a*/ 	.short	0x0000


	//----- nvinfo : EIATTR_MAXREG_COUNT
	.align		4
        /*001c*/ 	.byte	0x03, 0x1b
        /*001e*/ 	.short	0x00ff


	//----- nvinfo : EIATTR_NUM_BARRIERS
	.align		4
        /*0020*/ 	.byte	0x02, 0x4c
        /*0022*/ 	.byte	0x01
	.zero		1


	//----- nvinfo : EIATTR_MERCURY_ISA_VERSION
	.align		4
        /*0024*/ 	.byte	0x03, 0x5f
        /*0026*/ 	.short	0x0101


	//----- nvinfo : EIATTR_COOP_GROUP_MASK_REGIDS
	.align		4
        /*0028*/ 	.byte	0x04, 0x29
        /*002a*/ 	.short	(.L_3072 - .L_3071)


	//   ....[0]....
.L_3071:
        /*002c*/ 	.word	0xffffffff


	//   ....[1]....
        /*0030*/ 	.word	0xffffffff


	//   ....[2]....
        /*0034*/ 	.word	0xffffffff


	//   ....[3]....
        /*0038*/ 	.word	0xffffffff


	//   ....[4]....
        /*003c*/ 	.word	0xffffffff


	//   ....[5]....
        /*0040*/ 	.word	0xffffffff


	//   ....[6]....
        /*0044*/ 	.word	0xffffffff


	//   ....[7]....
        /*0048*/ 	.word	0xffffffff


	//   ....[8]....
        /*004c*/ 	.word	0xffffffff


	//   ....[9]....
        /*0050*/ 	.word	0xffffffff


	//   ....[10]....
        /*0054*/ 	.word	0xffffffff


	//   ....[11]....
        /*0058*/ 	.word	0xffffffff


	//   ....[12]....
        /*005c*/ 	.word	0xffffffff


	//   ....[13]....
        /*0060*/ 	.word	0xffffffff


	//   ....[14]....
        /*0064*/ 	.word	0xffffffff


	//   ....[15]....
        /*0068*/ 	.word	0xffffffff


	//   ....[16]....
        /*006c*/ 	.word	0x05000007


	//   ....[17]....
        /*0070*/ 	.word	0x05000007


	//   ....[18]....
        /*0074*/ 	.word	0x05000007


	//   ....[19]....
        /*0078*/ 	.word	0x05000007


	//----- nvinfo : EIATTR_COOP_GROUP_INSTR_OFFSETS
	.align		4
.L_3072:
        /*007c*/ 	.byte	0x04, 0x28
        /*007e*/ 	.short	(.L_3074 - .L_3073)


	//   ....[0]....
.L_3073:
        /*0080*/ 	.word	0x00003e20


	//   ....[1]....
        /*0084*/ 	.word	0x00003e40


	//   ....[2]....
        /*0088*/ 	.word	0x00003e60


	//   ....[3]....
        /*008c*/ 	.word	0x00003e80


	//   ....[4]....
        /*0090*/ 	.word	0x00006920


	//   ....[5]....
        /*0094*/ 	.word	0x00006930


	//   ....[6]....
        /*0098*/ 	.word	0x00006980


	//   ....[7]....
        /*009c*/ 	.word	0x00006990


	//   ....[8]....
        /*00a0*/ 	.word	0x00009b10


	//   ....[9]....
        /*00a4*/ 	.word	0x00009b50


	//   ....[10]....
        /*00a8*/ 	.word	0x00009b90


	//   ....[11]....
        /*00ac*/ 	.word	0x00009ba0


	//   ....[12]....
        /*00b0*/ 	.word	0x0000ac10


	//   ....[13]....
        /*00b4*/ 	.word	0x0000ac20


	//   ....[14]....
        /*00b8*/ 	.word	0x0000ac50


	//   ....[15]....
        /*00bc*/ 	.word	0x0000ac60


	//   ....[16]....
        /*00c0*/ 	.word	0x0000b790


	//   ....[17]....
        /*00c4*/ 	.word	0x0000b800


	//   ....[18]....
        /*00c8*/ 	.word	0x0000b860


	//   ....[19]....
        /*00cc*/ 	.word	0x0000b8d0


	//----- nvinfo : EIATTR_VRC_CTA_INIT_COUNT
	.align		4
.L_3074:
        /*00d0*/ 	.byte	0x02, 0x4a
	.zero		1
	.zero		1


	//----- nvinfo : EIATTR_EXIT_INSTR_OFFSETS
	.align		4
        /*00d4*/ 	.byte	0x04, 0x1c
        /*00d6*/ 	.short	(.L_3076 - .L_3075)


	//   ....[0]....
.L_3075:
        /*00d8*/ 	.word	0x000001f0


	//----- nvinfo : EIATTR_CRS_STACK_SIZE
	.align		4
.L_3076:
        /*00dc*/ 	.byte	0x04, 0x1e
        /*00de*/ 	.short	(.L_3078 - .L_3077)
.L_3077:
        /*00e0*/ 	.word	0x00000000


	//----- nvinfo : EIATTR_CBANK_PARAM_SIZE
	.align		4
.L_3078:
        /*00e4*/ 	.byte	0x03, 0x19
        /*00e6*/ 	.short	0x01d0


	//----- nvinfo : EIATTR_PARAM_CBANK
	.align		4
        /*00e8*/ 	.byte	0x04, 0x0a
        /*00ea*/ 	.short	(.L_3080 - .L_3079)
	.align		4
.L_3079:
        /*00ec*/ 	.word	index@(.nv.constant0._ZN5flash24flash_fwd_splitkv_kernelI23Flash_fwd_kernel_traitsILi96ELi64ELi64ELi4ELb0ELb0EN7cutlass10bfloat16_tE19Flash_kernel_traitsILi96ELi64ELi64ELi4ES3_EELb0ELb1ELb0ELb0ELb1ELb1ELb1ELb0EEEvNS_16Flash_fwd_paramsE)
        /*00f0*/ 	.short	0x0380
        /*00f2*/ 	.short	0x01d0


	//----- nvinfo : EIATTR_SW_WAR
	.align		4
.L_3080:
        /*00f4*/ 	.byte	0x04, 0x36
        /*00f6*/ 	.short	(.L_3082 - .L_3081)
.L_3081:
        /*00f8*/ 	.word	0x00000008
.L_3082:


//--------------------- .nv.info._ZN5flash24flash_fwd_splitkv_kernelI23Flash_fwd_kernel_traitsILi96ELi64ELi64ELi4ELb0ELb0EN7cutlass10bfloat16_tE19Flash_kernel_traitsILi96ELi64ELi64ELi4ES3_EELb0ELb1ELb1ELb0ELb0ELb0ELb1ELb0EEEvNS_16Flash_fwd_paramsE --------------------------
	.section	.nv.info._ZN5flash24flash_fwd_splitkv_kernelI23Flash_fwd_kernel_traitsILi96ELi64ELi64ELi4ELb0ELb0EN7cutlass10bfloat16_tE19Flash_kernel_traitsILi96ELi64ELi64ELi4ES3_EELb0ELb1ELb1ELb0ELb0ELb0ELb1ELb0EEEvNS_16Flash_fwd_paramsE,"",@"SHT_CUDA_INFO"
	.sectionflags	@""
	.align	4


	//----- nvinfo : EIATTR_CUDA_API_VERSION
	.align		4
        /*0000*/ 	.byte	0x04, 0x37
        /*0002*/ 	.short	(.L_3084 - .L_3083)
.L_3083:
        /*0004*/ 	.word	0x00000082


	//----- nvinfo : EIATTR_KPARAM_INFO
	.align		4
.L_3084:
        /*0008*/ 	.byte	0x04, 0x17
        /*000a*/ 	.short	(.L_3086 - .L_3085)
.L_3085:
        /*000c*/ 	.word	0x00000000
        /*0010*/ 	.short	0x0000
        /*0012*/ 	.short	0x0000
        /*0014*/ 	.byte	0x00, 0xf0, 0x41, 0x07


	//----- nvinfo : EIATTR_SPARSE_MMA_MASK
	.align		4
.L_3086:
        /*0018*/ 	.byte	0x03, 0x50
        /*001a*/ 	.short	0x0000


	//----- nvinfo : EIATTR_MAXREG_COUNT
	.align		4
        /*001c*/ 	.byte	0x03, 0x1b
        /*001e*/ 	.short	0x00ff


	//----- nvinfo : EIATTR_NUM_BARRIERS
	.align		4
        /*0020*/ 	.byte	0x02, 0x4c
        /*0022*/ 	.byte	0x01
	.zero		1


	//----- nvinfo : EIATTR_MERCURY_ISA_VERSION
	.align		4
        /*0024*/ 	.byte	0x03, 0x5f
        /*0026*/ 	.short	0x0101


	//----- nvinfo : EIATTR_COOP_GROUP_MASK_REGIDS
	.align		4
        /*0028*/ 	.byte	0x04, 0x29
        /*002a*/ 	.short	(.L_3088 - .L_3087)


	//   ....[0]....
.L_3087:
        /*002c*/ 	.word	0xffffffff


	//   ....[1]....
        /*0030*/ 	.word	0xffffffff


	//   ....[2]....
        /*0034*/ 	.word	0xffffffff


	//   ....[3]....
        /*0038*/ 	.word	0xffffffff


	//   ....[4]....
        /*003c*/ 	.word	0xffffffff


	//   ....[5]....
        /*0040*/ 	.word	0xffffffff


	//   ....[6]....
        /*0044*/ 	.word	0xffffffff


	//   ....[7]....
        /*0048*/ 	.word	0xffffffff


	//   ....[8]....
        /*004c*/ 	.word	0xffffffff


	//   ....[9]....
        /*0050*/ 	.word	0xffffffff


	//   ....[10]....
        /*0054*/ 	.word	0xffffffff


	//   ....[11]....
        /*0058*/ 	.word	0xffffffff


	//   ....[12]....
        /*005c*/ 	.word	0xffffffff


	//   ....[13]....
        /*0060*/ 	.word	0xffffffff


	//   ....[14]....
        /*0064*/ 	.word	0xffffffff


	//   ....[15]....
        /*0068*/ 	.word	0xffffffff


	//   ....[16]....
        /*006c*/ 	.word	0x05000006


	//   ....[17]....
        /*0070*/ 	.word	0x05000006


	//   ....[18]....
        /*0074*/ 	.word	0x05000006


	//   ....[19]....
        /*0078*/ 	.word	0x05000006


	//----- nvinfo : EIATTR_COOP_GROUP_INSTR_OFFSETS
	.align		4
.L_3088:
        /*007c*/ 	.byte	0x04, 0x28
        /*007e*/ 	.short	(.L_3090 - .L_3089)


	//   ....[0]....
.L_3089:
        /*0080*/ 	.word	0x00004e60


	//   ....[1]....
        /*0084*/ 	.word	0x00004ea0


	//   ....[2]....
        /*0088*/ 	.word	0x00004ec0


	//   ....[3]....
        /*008c*/ 	.word	0x00004ee0


	//   ....[4]....
        /*0090*/ 	.word	0x00008150


	//   ....[5]....
        /*0094*/ 	.word	0x00008180


	//   ....[6]....
        /*0098*/ 	.word	0x000081c0


	//   ....[7]....
        /*009c*/ 	.word	0x000081d0


	//   ....[8]....
        /*00a0*/ 	.word	0x0000b880


	//   ....[9]....
        /*00a4*/ 	.word	0x0000b8b0


	//   ....[10]....
        /*00a8*/ 	.word	0x0000b8e0


	//   ....[11]....
        /*00ac*/ 	.word	0x0000b8f0


	//   ....[12]....
        /*00b0*/ 	.word	0x0000c940


	//   ....[13]....
        /*00b4*/ 	.word	0x0000c950


	//   ....[14]....
        /*00b8*/ 	.word	0x0000c980


	//   ....[15]....
        /*00bc*/ 	.word	0x0000c990


	//   ....[16]....
        /*00c0*/ 	.word	0x0000d770


	//   ....[17]....
        /*00c4*/ 	.word	0x0000d7e0


	//   ....[18]....
        /*00c8*/ 	.word	0x0000d840


	//   ....[19]....
        /*00cc*/ 	.word	0x0000d8b0


	//----- nvinfo : EIATTR_VRC_CTA_INIT_COUNT
	.align		4
.L_3090:
        /*00d0*/ 	.byte	0x02, 0x4a
	.zero		1
	.zero		1


	//----- nvinfo : EIATTR_EXIT_INSTR_OFFSETS
	.align		4
        /*00d4*/ 	.byte	0x04, 0x1c
        /*00d6*/ 	.short	(.L_3092 - .L_3091)


	//   ....[0]....
.L_3091:
        /*00d8*/ 	.word	0x000001f0


	//----- nvinfo : EIATTR_CRS_STACK_SIZE
	.align		4
.L_3092:
        /*00dc*/ 	.byte	0x04, 0x1e
        /*00de*/ 	.short	(.L_3094 - .L_3093)
.L_3093:
        /*00e0*/ 	.word	0x00000000


	//----- nvinfo : EIATTR_CBANK_PARAM_SIZE
	.align		4
.L_3094:
        /*00e4*/ 	.byte	0x03, 0x19
        /*00e6*/ 	.short	0x01d0


	//----- nvinfo : EIATTR_PARAM_CBANK
	.align		4
        /*00e8*/ 	.byte	0x04, 0x0a
        /*00ea*/ 	.short	(.L_3096 - .L_3095)
	.align		4
.L_3095:
        /*00ec*/ 	.word	index@(.nv.constant0._ZN5flash24flash_fwd_splitkv_kernelI23Flash_fwd_kernel_traitsILi96ELi64ELi64ELi4ELb0ELb0EN7cutlass10bfloat16_tE19Flash_kernel_traitsILi96ELi64ELi64ELi4ES3_EELb0ELb1ELb1ELb0ELb0ELb0ELb1ELb0EEEvNS_16Flash_fwd_paramsE)
        /*00f0*/ 	.short	0x0380
        /*00f2*/ 	.short	0x01d0


	//----- nvinfo : EIATTR_SW_WAR
	.align		4
.L_3096:
        /*00f4*/ 	.byte	0x04, 0x36
        /*00f6*/ 	.short	(.L_3098 - .L_3097)
.L_3097:
        /*00f8*/ 	.word	0x00000008
.L_3098:


//--------------------- .nv.info._ZN5flash24flash_fwd_splitkv_kernelI23Flash_fwd_kernel_traitsILi96ELi64ELi64ELi4ELb0ELb0EN7cutlass10bfloat16_tE19Flash_kernel_traitsILi96ELi64ELi64ELi4ES3_EELb0ELb1ELb1ELb0ELb0ELb1ELb1ELb0EEEvNS_16Flash_fwd_paramsE --------------------------
	.section	.nv.info._ZN5flash24flash_fwd_splitkv_kernelI23Flash_fwd_kernel_traitsILi96ELi64ELi64ELi4ELb0ELb0EN7cutlass10bfloat16_tE19Flash_kernel_traitsILi96ELi64ELi64ELi4ES3_EELb0ELb1ELb1ELb0ELb0ELb1ELb1ELb0EEEvNS_16Flash_fwd_paramsE,"",@"SHT_CUDA_INFO"
	.sectionflags	@""
	.align	4


	//----- nvinfo : EIATTR_CUDA_API_VERSION
	.align		4
        /*0000*/ 	.byte	0x04, 0x37
        /*0002*/ 	.short	(.L_3100 - .L_3099)
.L_3099:
        /*0004*/ 	.word	0x00000082


	//----- nvinfo : EIATTR_KPARAM_INFO
	.align		4
.L_3100:
        /*0008*/ 	.byte	0x04, 0x17
        /*000a*/ 	.short	(.L_3102 - .L_3101)
.L_3101:
        /*000c*/ 	.word	0x00000000
        /*0010*/ 	.short	0x0000
        /*0012*/ 	.short	0x0000
        /*0014*/ 	.byte	0x00, 0xf0, 0x41, 0x07


	//----- nvinfo : EIATTR_SPARSE_MMA_MASK
	.align		4
.L_3102:
        /*0018*/ 	.byte	0x03, 0x50
        /*001a*/ 	.short	0x0000


	//----- nvinfo : EIATTR_MAXREG_COUNT
	.align		4
        /*001c*/ 	.byte	0x03, 0x1b
        /*001e*/ 	.short	0x00ff


	//----- nvinfo : EIATTR_NUM_BARRIERS
	.align		4
        /*0020*/ 	.byte	0x02, 0x4c
        /*0022*/ 	.byte	0x01
	.zero		1


	//----- nvinfo : EIATTR_MERCURY_ISA_VERSION
	.align		4
        /*0024*/ 	.byte	0x03, 0x5f
        /*0026*/ 	.short	0x0101


	//----- nvinfo : EIATTR_COOP_GROUP_MASK_REGIDS
	.align		4
        /*0028*/ 	.byte	0x04, 0x29
        /*002a*/ 	.short	(.L_3104 - .L_3103)


	//   ....[0]....
.L_3103:
        /*002c*/ 	.word	0xffffffff


	//   ....[1]....
        /*0030*/ 	.word	0xffffffff


	//   ....[2]....
        /*0034*/ 	.word	0xffffffff


	//   ....[3]....
        /*0038*/ 	.word	0xffffffff


	//   ....[4]....
        /*003c*/ 	.word	0xffffffff


	//   ....[5]....
        /*0040*/ 	.word	0xffffffff


	//   ....[6]....
        /*0044*/ 	.word	0xffffffff


	//   ....[7]....
        /*0048*/ 	.word	0xffffffff


	//   ....[8]....
        /*004c*/ 	.word	0xffffffff


	//   ....[9]....
        /*0050*/ 	.word	0xffffffff


	//   ....[10]....
        /*0054*/ 	.word	0xffffffff


	//   ....[11]....
        /*0058*/ 	.word	0xffffffff


	//   ....[12]....
        /*005c*/ 	.word	0xffffffff


	//   ....[13]....
        /*0060*/ 	.word	0xffffffff


	//   ....[14]....
        /*0064*/ 	.word	0xffffffff


	//   ....[15]....
        /*0068*/ 	.word	0xffffffff


	//   ....[16]....
        /*006c*/ 	.word	0x05000006


	//   ....[17]....
        /*0070*/ 	.word	0x05000006


	//   ....[18]....
        /*0074*/ 	.word	0x05000006


	//   ....[19]....
        /*0078*/ 	.word	0x05000006


	//----- nvinfo : EIATTR_COOP_GROUP_INSTR_OFFSETS
	.align		4
.L_3104:
        /*007c*/ 	.byte	0x04, 0x28
        /*007e*/ 	.short	(.L_3106 - .L_3105)


	//   ....[0]....
.L_3105:
        /*0080*/ 	.word	0x00005260


	//   ....[1]....
        /*0084*/ 	.word	0x00005280


	//   ....[2]....
        /*0088*/ 	.word	0x000052a0


	//   ....[3]....
        /*008c*/ 	.word	0x000052c0


	//   ....[4]....
        /*0090*/ 	.word	0x00008930


	//   ....[5]....
        /*0094*/ 	.word	0x00008950


	//   ....[6]....
        /*0098*/ 	.word	0x00008990


	//   ....[7]....
        /*009c*/ 	.word	0x000089a0


	//   ....[8]....
        /*00a0*/ 	.word	0x0000c490


	//   ....[9]....
        /*00a4*/ 	.word	0x0000c4c0


	//   ....[10]....
        /*00a8*/ 	.word	0x0000c500


	//   ....[11]....
        /*00ac*/ 	.word	0x0000c510


	//   ....[12]....
        /*00b0*/ 	.word	0x0000d520


	//   ....[13]....
        /*00b4*/ 	.word	0x0000d530


	//   ....[14]....
        /*00b8*/ 	.word	0x0000d560


	//   ....[15]....
        /*00bc*/ 	.word	0x0000d570


	//   ....[16]....
        /*00c0*/ 	.word	0x0000e350


	//   ....[17]....
        /*00c4*/ 	.word	0x0000e3c0


	//   ....[18]....
        /*00c8*/ 	.word	0x0000e420


	//   ....[19]....
        /*00cc*/ 	.word	0x0000e490


	//----- nvinfo : EIATTR_VRC_CTA_INIT_COUNT
	.align		4
.L_3106:
        /*00d0*/ 	.byte	0x02, 0x4a
	.zero		1
	.zero		1


	//----- nvinfo : EIATTR_EXIT_INSTR_OFFSETS
	.align		4
        /*00d4*/ 	.byte	0x04, 0x1c
        /*00d6*/ 	.short	(.L_3108 - .L_3107)


	//   ....[0]....
.L_3107:
        /*00d8*/ 	.word	0x000001f0


	//----- nvinfo : EIATTR_CRS_STACK_SIZE
	.align		4
.L_3108:
        /*00dc*/ 	.byte	0x04, 0x1e
        /*00de*/ 	.short	(.L_3110 - .L_3109)
.L_3109:
        /*00e0*/ 	.word	0x00000000


	//----- nvinfo : EIATTR_CBANK_PARAM_SIZE
	.align		4
.L_3110:
        /*00e4*/ 	.byte	0x03, 0x19
        /*00e6*/ 	.short	0x01d0


	//----- nvinfo : EIATTR_PARAM_CBANK
	.align		4
        /*00e8*/ 	.byte	0x04, 0x0a
        /*00ea*/ 	.short	(.L_3112 - .L_3111)
	.align		4
.L_3111:
        /*00ec*/ 	.word	index@(.nv.constant0._ZN5flash24flash_fwd_splitkv_kernelI23Flash_fwd_kernel_traitsILi96ELi64ELi64ELi4ELb0ELb0EN7cutlass10bfloat16_tE19Flash_kernel_traitsILi96ELi64ELi64ELi4ES3_EELb0ELb1ELb1ELb0ELb0ELb1ELb1ELb0EEEvNS_16Flash_fwd_paramsE)
        /*00f0*/ 	.short	0x0380
        /*00f2*/ 	.short	0x01d0


	//----- nvinfo : EIATTR_SW_WAR
	.align		4
.L_3112:
        /*00f4*/ 	.byte	0x04, 0x36
        /*00f6*/ 	.short	(.L_3114 - .L_3113)
.L_3113:
        /*00f8*/ 	.word	0x00000008
.L_3114:


//--------------------- .nv.info._ZN5flash24flash_fwd_splitkv_kernelI23Flash_fwd_kernel_traitsILi96ELi64ELi64ELi4ELb0ELb0EN7cutlass10bfloat16_tE19Flash_kernel_traitsILi96ELi64ELi64ELi4ES3_EELb0ELb1ELb0ELb0ELb1ELb0ELb1ELb1EEEvNS_16Flash_fwd_paramsE --------------------------
	.section	.nv.info._ZN5flash24flash_fwd_splitkv_kernelI23Flash_fwd_kernel_traitsILi96ELi64ELi64ELi4ELb0ELb0EN7cutlass10bfloat16_tE19Flash_kernel_traitsILi96ELi64ELi64ELi4ES3_EELb0ELb1ELb0ELb0ELb1ELb0ELb1ELb1EEEvNS_16Flash_fwd_paramsE,"",@"SHT_CUDA_INFO"
	.sectionflags	@""
	.align	4


	//----- nvinfo : EIATTR_CUDA_API_VERSION
	.align		4
        /*0000*/ 	.byte	0x04, 0x37
        /*0002*/ 	.short	(.L_3116 - .L_3115)
.L_3115:
        /*0004*/ 	.word	0x00000082


	//----- nvinfo : EIATTR_KPARAM_INFO
	.align		4
.L_3116:
        /*0008*/ 	.byte	0x04, 0x17
        /*000a*/ 	.short	(.L_3118 - .L_3117)
.L_3117:
        /*000c*/ 	.word	0x00000000
        /*0010*/ 	.short	0x0000
        /*0012*/ 	.short	0x0000
        /*0014*/ 	.byte	0x00, 0xf0, 0x41, 0x07


	//----- nvinfo : EIATTR_SPARSE_MMA_MASK
	.align		4
.L_3118:
        /*0018*/ 	.byte	0x03, 0x50
        /*001a*/ 	.short	0x0000


	//----- nvinfo : EIATTR_MAXREG_COUNT
	.align		4
        /*001c*/ 	.byte	0x03, 0x1b
        /*001e*/ 	.short	0x00ff


	//----- nvinfo : EIATTR_NUM_BARRIERS
	.align		4
        /*0020*/ 	.byte	0x02, 0x4c
        /*0022*/ 	.byte	0x01
	.zero		1


	//----- nvinfo : EIATTR_MERCURY_ISA_VERSION
	.align		4
        /*0024*/ 	.byte	0x03, 0x5f
        /*0026*/ 	.short	0x0101


	//----- nvinfo : EIATTR_COOP_GROUP_MASK_REGIDS
	.align		4
        /*0028*/ 	.byte	0x04, 0x29
        /*002a*/ 	.short	(.L_3120 - .L_3119)


	//   ....[0]....
.L_3119:
        /*002c*/ 	.word	0xffffffff


	//   ....[1]....
        /*0030*/ 	.word	0xffffffff


	//   ....[2]....
        /*0034*/ 	.word	0xffffffff


	//   ....[3]....
        /*0038*/ 	.word	0xffffffff


	//   ....[4]....
        /*003c*/ 	.word	0xffffffff


	//   ....[5]....
        /*0040*/ 	.word	0xffffffff


	//   ....[6]....
        /*0044*/ 	.word	0xffffffff


	//   ....[7]....
        /*0048*/ 	.word	0xffffffff


	//   ....[8]....
        /*004c*/ 	.word	0xffffffff


	//   ....[9]....
        /*0050*/ 	.word	0xffffffff


	//   ....[10]....
        /*0054*/ 	.word	0xffffffff


	//   ....[11]....
        /*0058*/ 	.word	0xffffffff


	//   ....[12]....
        /*005c*/ 	.word	0xffffffff


	//   ....[13]....
        /*0060*/ 	.word	0xffffffff


	//   ....[14]....
        /*0064*/ 	.word	0xffffffff


	//   ....[15]....
        /*0068*/ 	.word	0xffffffff


	//   ....[16]....
        /*006c*/ 	.word	0x05000002


	//   ....[17]....
        /*0070*/ 	.word	0x05000002


	//   ....[18]....
        /*0074*/ 	.word	0x05000002


	//   ....[19]....
        /*0078*/ 	.word	0x05000002


	//----- nvinfo : EIATTR_COOP_GROUP_INSTR_OFFSETS
	.align		4
.L_3120:
        /*007c*/ 	.byte	0x04, 0x28
        /*007e*/ 	.short	(.L_3122 - .L_3121)


	//   ....[0]....
.L_3121:
        /*0080*/ 	.word	0x0000b2d0


	//   ....[1]....
        /*0084*/ 	.word	0x0000b420


	//   ....[2]....
        /*0088*/ 	.word	0x0000b430


	//   ....[3]....
        /*008c*/ 	.word	0x0000b460


	//   ....[4]....
        /*0090*/ 	.word	0x0000da50


	//   ....[5]....
        /*0094*/ 	.word	0x0000db80


	//   ....[6]....
        /*0098*/ 	.word	0x0000db90


	//   ....[7]....
        /*009c*/ 	.word	0x0000dbf0


	//   ....[8]....
        /*00a0*/ 	.word	0x000108b0


	//   ....[9]....
        /*00a4*/ 	.word	0x00010930


	//   ....[10]....
        /*00a8*/ 	.word	0x00010960


	//   ....[11]....
        /*00ac*/ 	.word	0x00010970


	//   ....[12]....
        /*00b0*/ 	.word	0x000119f0


	//   ....[13]....
        /*00b4*/ 	.word	0x00011a00


	//   ....[14]....
        /*00b8*/ 	.word	0x00011a30


	//   ....[15]....
        /*00bc*/ 	.word	0x00011a40


	//   ....[16]....
        /*00c0*/ 	.word	0x00012610


	//   ....[17]....
        /*00c4*/ 	.word	0x00012680


	//   ....[18]....
        /*00c8*/ 	.word	0x000126e0


	//   ....[19]....
        /*00cc*/ 	.word	0x00012750


	//----- nvinfo : EIATTR_VRC_CTA_INIT_COUNT
	.align		4
.L_3122:
        /*00d0*/ 	.byte	0x02, 0x4a
	.zero		1
	.zero		1


	//----- nvinfo : EIATTR_EXIT_INSTR_OFFSETS
	.align		4
        /*00d4*/ 	.byte	0x04, 0x1c
        /*00d6*/ 	.short	(.L_3124 - .L_3123)


	//   ....[0]....
.L_3123:
        /*00d8*/ 	.word	0x000001f0


	//----- nvinfo : EIATTR_CRS_STACK_SIZE
	.align		4
.L_3124:
        /*00dc*/ 	.byte	0x04, 0x1e
        /*00de*/ 	.short	(.L_3126 - .L_3125)
.L_3125:
        /*00e0*/ 	.word	0x00000000


	//----- nvinfo : EIATTR_CBANK_PARAM_SIZE
	.align		4
.L_3126:
        /*00e4*/ 	.byte	0x03, 0x19
        /*00e6*/ 	.short	0x01d0


	//----- nvinfo : EIATTR_PARAM_CBANK
	.align		4
        /*00e8*/ 	.byte	0x04, 0x0a
        /*00ea*/ 	.short	(.L_3128 - .L_3127)
	.align		4
.L_3127:
        /*00ec*/ 	.word	index@(.nv.constant0._ZN5flash24flash_fwd_splitkv_kernelI23Flash_fwd_kernel_traitsILi96ELi64ELi64ELi4ELb0ELb0EN7cutlass10bfloat16_tE19Flash_kernel_traitsILi96ELi64ELi64ELi4ES3_EELb0ELb1ELb0ELb0ELb1ELb0ELb1ELb1EEEvNS_16Flash_fwd_paramsE)
        /*00f0*/ 	.short	0x0380
        /*00f2*/ 	.short	0x01d0


	//----- nvinfo : EIATTR_SW_WAR
	.align		4
.L_3128:
        /*00f4*/ 	.byte	0x04, 0x36
        /*00f6*/ 	.short	(.L_3130 - .L_3129)
.L_3129:
        /*00f8*/ 	.word	0x00000008
.L_3130:


//--------------------- .nv.info._ZN5flash24flash_fwd_splitkv_kernelI23Flash_fwd_kernel_traitsILi96ELi64ELi64ELi4ELb0ELb0EN7cutlass10bfloat16_tE19Flash_kernel_traitsILi96ELi64ELi64ELi4ES3_EELb0ELb1ELb0ELb0ELb1ELb1ELb1ELb1EEEvNS_16Flash_fwd_paramsE --------------------------
	.section	.nv.info._ZN5flash24flash_fwd_splitkv_kernelI23Flash_fwd_kernel_traitsILi96ELi64ELi64ELi4ELb0ELb0EN7cutlass10bfloat16_tE19Flash_kernel_traitsILi96ELi64ELi64ELi4ES3_EELb0ELb1ELb0ELb0ELb1ELb1ELb1ELb1EEEvNS_16Flash_fwd_paramsE,"",@"SHT_CUDA_INFO"
	.sectionflags	@""
	.align	4


	//----- nvinfo : EIATTR_CUDA_API_VERSION
	.align		4
        /*0000*/ 	.byte	0x04, 0x37
        /*0002*/ 	.short	(.L_3132 - .L_3131)
.L_3131:
        /*0004*/ 	.word	0x00000082


	//----- nvinfo : EIATTR_KPARAM_INFO
	.align		4
.L_3132:
        /*0008*/ 	.byte	0x04, 0x17
        /*000a*/ 	.short	(.L_3134 - .L_3133)
.L_3133:
        /*000c*/ 	.word	0x00000000
        /*0010*/ 	.short	0x0000
        /*0012*/ 	.short	0x0000
        /*0014*/ 	.byte	0x00, 0xf0, 0x41, 0x07


	//----- nvinfo : EIATTR_SPARSE_MMA_MASK
	.align		4
.L_3134:
        /*0018*/ 	.byte	0x03, 0x50
        /*001a*/ 	.short	0x0000


	//----- nvinfo : EIATTR_MAXREG_COUNT
	.align		4
        /*001c*/ 	.byte	0x03, 0x1b
        /*001e*/ 	.short	0x00ff


	//----- nvinfo : EIATTR_NUM_BARRIERS
	.align		4
        /*0020*/ 	.byte	0x02, 0x4c
        /*0022*/ 	.byte	0x01
	.zero		1


	//----- nvinfo : EIATTR_MERCURY_ISA_VERSION
	.align		4
        /*0024*/ 	.byte	0x03, 0x5f
        /*0026*/ 	.short	0x0101


	//----- nvinfo : EIATTR_COOP_GROUP_MASK_REGIDS
	.align		4
        /*0028*/ 	.byte	0x04, 0x29
        /*002a*/ 	.short	(.L_3136 - .L_3135)


	//   ....[0]....
.L_3135:
        /*002c*/ 	.word	0xffffffff


	//   ....[1]....
        /*0030*/ 	.word	0xffffffff


	//   ....[2]....
        /*0034*/ 	.word	0xffffffff


	//   ....[3]....
        /*0038*/ 	.word	0xffffffff


	//   ....[4]....
        /*003c*/ 	.word	0xffffffff


	//   ....[5]....
        /*0040*/ 	.word	0xffffffff


	//   ....[6]....
        /*0044*/ 	.word	0xffffffff


	//   ....[7]....
        /*0048*/ 	.word	0xffffffff


	//   ....[8]....
        /*004c*/ 	.word	0xffffffff


	//   ....[9]....
        /*0050*/ 	.word	0xffffffff


	//   ....[10]....
        /*0054*/ 	.word	0xffffffff


	//   ....[11]....
        /*0058*/ 	.word	0xffffffff


	//   ....[12]....
        /*005c*/ 	.word	0xffffffff


	//   ....[13]....
        /*0060*/ 	.word	0xffffffff


	//   ....[14]....
        /*0064*/ 	.word	0xffffffff


	//   ....[15]....
        /*0068*/ 	.word	0xffffffff


	//   ....[16]....
        /*006c*/ 	.word	0x05000002


	//   ....[17]....
        /*0070*/ 	.word	0x05000002


	//   ....[18]....
        /*0074*/ 	.word	0x05000002


	//   ....[19]....
        /*0078*/ 	.word	0x05000002


	//----- nvinfo : EIATTR_COOP_GROUP_INSTR_OFFSETS
	.align		4
.L_3136:
        /*007c*/ 	.byte	0x04, 0x28
        /*007e*/ 	.short	(.L_3138 - .L_3137)


	//   ....[0]....
.L_3137:
        /*0080*/ 	.word	0x0000b6f0


	//   ....[1]....
        /*0084*/ 	.word	0x0000b830


	//   ....[2]....
        /*0088*/ 	.word	0x0000b840


	//   ....[3]....
        /*008c*/ 	.word	0x0000b870


	//   ....[4]....
        /*0090*/ 	.word	0x0000e390


	//   ....[5]....
        /*0094*/ 	.word	0x0000e3a0


	//   ....[6]....
        /*0098*/ 	.word	0x0000e3d0


	//   ....[7]....
        /*009c*/ 	.word	0x0000e3e0


	//   ....[8]....
        /*00a0*/ 	.word	0x000114c0


	//   ....[9]....
        /*00a4*/ 	.word	0x00011540


	//   ....[10]....
        /*00a8*/ 	.word	0x00011570


	//   ....[11]....
        /*00ac*/ 	.word	0x00011580


	//   ....[12]....
        /*00b0*/ 	.word	0x00012600


	//   ....[13]....
        /*00b4*/ 	.word	0x00012610


	//   ....[14]....
        /*00b8*/ 	.word	0x00012640


	//   ....[15]....
        /*00bc*/ 	.word	0x00012650


	//   ....[16]....
        /*00c0*/ 	.word	0x00013220


	//   ....[17]....
        /*00c4*/ 	.word	0x00013290


	//   ....[18]....
        /*00c8*/ 	.word	0x000132f0


	//   ....[19]....
        /*00cc*/ 	.word	0x00013360


	//----- nvinfo : EIATTR_VRC_CTA_INIT_COUNT
	.align		4
.L_3138:
        /*00d0*/ 	.byte	0x02, 0x4a
	.zero		1
	.zero		1


	//----- nvinfo : EIATTR_EXIT_INSTR_OFFSETS
	.align		4
        /*00d4*/ 	.byte	0x04, 0x1c
        /*00d6*/ 	.short	(.L_3140 - .L_3139)


	//   ....[0]....
.L_3139:
        /*00d8*/ 	.word	0x000001f0


	//----- nvinfo : EIATTR_CRS_STACK_SIZE
	.align		4
.L_3140:
        /*00dc*/ 	.byte	0x04, 0x1e
        /*00de*/ 	.short	(.L_3142 - .L_3141)
.L_3141:
        /*00e0*/ 	.word	0x00000000


	//----- nvinfo : EIATTR_CBANK_PARAM_SIZE
	.align		4
.L_3142:
        /*00e4*/ 	.byte	0x03, 0x19
        /*00e6*/ 	.short	0x01d0


	//----- nvinfo : EIATTR_PARAM_CBANK
	.align		4
        /*00e8*/ 	.byte	0x04, 0x0a
        /*00ea*/ 	.short	(.L_3144 - .L_3143)
	.align		4
.L_3143:
        /*00ec*/ 	.word	index@(.nv.constant0._ZN5flash24flash_fwd_splitkv_kernelI23Flash_fwd_kernel_traitsILi96ELi64ELi64ELi4ELb0ELb0EN7cutlass10bfloat16_tE19Flash_kernel_traitsILi96ELi64ELi64ELi4ES3_EELb0ELb1ELb0ELb0ELb1ELb1ELb1ELb1EEEvNS_16Flash_fwd_paramsE)
        /*00f0*/ 	.short	0x0380
        /*00f2*/ 	.short	0x01d0


	//----- nvinfo : EIATTR_SW_WAR
	.align		4
.L_3144:
        /*00f4*/ 	.byte	0x04, 0x36
        /*00f6*/ 	.short	(.L_3146 - .L_3145)
.L_3145:
        /*00f8*/ 	.word	0x00000008
.L_3146:


//--------------------- .nv.info._ZN5flash24flash_fwd_splitkv_kernelI23Flash_fwd_kernel_traitsILi96ELi64ELi64ELi4ELb0ELb0EN7cutlass10bfloat16_tE19Flash_kernel_traitsILi96ELi64ELi64ELi4ES3_EELb0ELb1ELb1ELb0ELb0ELb0ELb1ELb1EEEvNS_16Flash_fwd_paramsE --------------------------
	.section	.nv.info._ZN5flash24flash_fwd_splitkv_kernelI23Flash_fwd_kernel_traitsILi96ELi64ELi64ELi4ELb0ELb0EN7cutlass10bfloat16_tE19Flash_kernel_traitsILi96ELi64ELi64ELi4ES3_EELb0ELb1ELb1ELb0ELb0ELb0ELb1ELb1EEEvNS_16Flash_fwd_paramsE,"",@"SHT_CUDA_INFO"
	.sectionflags	@""
	.align	4


	//----- nvinfo : EIATTR_CUDA_API_VERSION
	.align		4
        /*0000*/ 	.byte	0x04, 0x37
        /*0002*/ 	.short	(.L_3148 - .L_3147)
.L_3147:
        /*0004*/ 	.word	0x00000082


	//----- nvinfo : EIATTR_KPARAM_INFO
	.align		4
.L_3148:
        /*0008*/ 	.byte	0x04, 0x17
        /*000a*/ 	.short	(.L_3150 - .L_3149)
.L_3149:
        /*000c*/ 	.word	0x00000000
        /*0010*/ 	.short	0x0000
        /*0012*/ 	.short	0x0000
        /*0014*/ 	.byte	0x00, 0xf0, 0x41, 0x07


	//----- nvinfo : EIATTR_SPARSE_MMA_MASK
	.align		4
.L_3150:
        /*0018*/ 	.byte	0x03, 0x50
        /*001a*/ 	.short	0x0000


	//----- nvinfo : EIATTR_MAXREG_COUNT
	.align		4
        /*001c*/ 	.byte	0x03, 0x1b
        /*001e*/ 	.short	0x00ff


	//----- nvinfo : EIATTR_NUM_BARRIERS
	.align		4
        /*0020*/ 	.byte	0x02, 0x4c
        /*0022*/ 	.byte	0x01
	.zero		1


	//----- nvinfo : EIATTR_MERCURY_ISA_VERSION
	.align		4
        /*0024*/ 	.byte	0x03, 0x5f
        /*0026*/ 	.short	0x0101


	//----- nvinfo : EIATTR_COOP_GROUP_MASK_REGIDS
	.align		4
        /*0028*/ 	.byte	0x04, 0x29
        /*002a*/ 	.short	(.L_3152 - .L_3151)


	//   ....[0]....
.L_3151:
        /*002c*/ 	.word	0xffffffff


	//   ....[1]....
        /*0030*/ 	.word	0xffffffff


	//   ....[2]....
        /*0034*/ 	.word	0xffffffff


	//   ....[3]....
        /*0038*/ 	.word	0xffffffff


	//   ....[4]....
        /*003c*/ 	.word	0xffffffff


	//   ....[5]....
        /*0040*/ 	.word	0xffffffff


	//   ....[6]....
        /*0044*/ 	.word	0xffffffff


	//   ....[7]....
        /*0048*/ 	.word	0xffffffff


	//   ....[8]....
        /*004c*/ 	.word	0xffffffff


	//   ....[9]....
        /*0050*/ 	.word	0xffffffff


	//   ....[10]....
        /*0054*/ 	.word	0xffffffff


	//   ....[11]....
        /*0058*/ 	.word	0xffffffff


	//   ....[12]....
        /*005c*/ 	.word	0xffffffff


	//   ....[13]....
        /*0060*/ 	.word	0xffffffff


	//   ....[14]....
        /*0064*/ 	.word	0xffffffff


	//   ....[15]....
        /*0068*/ 	.word	0xffffffff


	//   ....[16]....
        /*006c*/ 	.word	0x05000002


	//   ....[17]....
        /*0070*/ 	.word	0x05000002


	//   ....[18]....
        /*0074*/ 	.word	0x05000002


	//   ....[19]....
        /*0078*/ 	.word	0x05000002


	//----- nvinfo : EIATTR_COOP_GROUP_INSTR_OFFSETS
	.align		4
.L_3152:
        /*007c*/ 	.byte	0x04, 0x28
        /*007e*/ 	.short	(.L_3154 - .L_3153)


	//   ....[0]....
.L_3153:
        /*0080*/ 	.word	0x0000cf10


	//   ....[1]....
        /*0084*/ 	.word	0x0000cf20


	//   ....[2]....
        /*0088*/ 	.word	0x0000cf50


	//   ....[3]....
        /*008c*/ 	.word	0x0000cf60


	//   ....[4]....
        /*0090*/ 	.word	0x00010240


	//   ....[5]....
        /*0094*/ 	.word	0x00010260


	//   ....[6]....
        /*0098*/ 	.word	0x00010280


	//   ....[7]....
        /*009c*/ 	.word	0x000102a0


	//   ....[8]....
        /*00a0*/ 	.word	0x00013940


	//   ....[9]....
        /*00a4*/ 	.word	0x000139a0


	//   ....[10]....
        /*00a8*/ 	.word	0x000139c0


	//   ....[11]....
        /*00ac*/ 	.word	0x000139e0


	//   ....[12]....
        /*00b0*/ 	.word	0x000149f0


	//   ....[13]....
        /*00b4*/ 	.word	0x00014a00


	//   ....[14]....
        /*00b8*/ 	.word	0x00014a30


	//   ....[15]....
        /*00bc*/ 	.word	0x00014a40


	//   ....[16]....
        /*00c0*/ 	.word	0x000158c0


	//   ....[17]....
        /*00c4*/ 	.word	0x00015930


	//   ....[18]....
        /*00c8*/ 	.word	0x00015990


	//   ....[19]....
        /*00cc*/ 	.word	0x00015a00


	//----- nvinfo : EIATTR_VRC_CTA_INIT_COUNT
	.align		4
.L_3154:
        /*00d0*/ 	.byte	0x02, 0x4a
	.zero		1
	.zero		1


	//----- nvinfo : EIATTR_EXIT_INSTR_OFFSETS
	.align		4
        /*00d4*/ 	.byte	0x04, 0x1c
        /*00d6*/ 	.short	(.L_3156 - .L_3155)


	//   ....[0]....
.L_3155:
        /*00d8*/ 	.word	0x000001f0


	//----- nvinfo : EIATTR_CRS_STACK_SIZE
	.align		4
.L_3156:
        /*00dc*/ 	.byte	0x04, 0x1e
        /*00de*/ 	.short	(.L_3158 - .L_3157)
.L_3157:
        /*00e0*/ 	.word	0x00000000


	//----- nvinfo : EIATTR_CBANK_PARAM_SIZE
	.align		4
.L_3158:
        /*00e4*/ 	.byte	0x03, 0x19
        /*00e6*/ 	.short	0x01d0


	//----- nvinfo : EIATTR_PARAM_CBANK
	.align		4
        /*00e8*/ 	.byte	0x04, 0x0a
        /*00ea*/ 	.short	(.L_3160 - .L_3159)
	.align		4
.L_3159:
        /*00ec*/ 	.word	index@(.nv.constant0._ZN5flash24flash_fwd_splitkv_kernelI23Flash_fwd_kernel_traitsILi96ELi64ELi64ELi4ELb0ELb0EN7cutlass10bfloat16_tE19Flash_kernel_traitsILi96ELi64ELi64ELi4ES3_EELb0ELb1ELb1ELb0ELb0ELb0ELb1ELb1EEEvNS_16Flash_fwd_paramsE)
        /*00f0*/ 	.short	0x0380
        /*00f2*/ 	.short	0x01d0


	//----- nvinfo : EIATTR_SW_WAR
	.align		4
.L_3160:
        /*00f4*/ 	.byte	0x04, 0x36
        /*00f6*/ 	.short	(.L_3162 - .L_3161)
.L_3161:
        /*00f8*/ 	.word	0x00000008
.L_3162:


//--------------------- .nv.info._ZN5flash24flash_fwd_splitkv_kernelI23Flash_fwd_kernel_traitsILi96ELi64ELi64ELi4ELb0ELb0EN7cutlass10bfloat16_tE19Flash_kernel_traitsILi96ELi64ELi64ELi4ES3_EELb0ELb1ELb1ELb0ELb0ELb1ELb1ELb1EEEvNS_16Flash_fwd_paramsE --------------------------
	.section	.nv.info._ZN5flash24flash_fwd_splitkv_kernelI23Flash_fwd_kernel_traitsILi96ELi64ELi64ELi4ELb0ELb0EN7cutlass10bfloat16_tE19Flash_kernel_traitsILi96ELi64ELi64ELi4ES3_EELb0ELb1ELb1ELb0ELb0ELb1ELb1ELb1EEEvNS_16Flash_fwd_paramsE,"",@"SHT_CUDA_INFO"
	.sectionflags	@""
	.align	4


	//----- nvinfo : EIATTR_CUDA_API_VERSION
	.align		4
        /*0000*/ 	.byte	0x04, 0x37
        /*0002*/ 	.short	(.L_3164 - .L_3163)
.L_3163:
        /*0004*/ 	.word	0x00000082


	//----- nvinfo : EIATTR_KPARAM_INFO
	.align		4
.L_3164:
        /*0008*/ 	.byte	0x04, 0x17
        /*000a*/ 	.short	(.L_3166 - .L_3165)
.L_3165:
        /*000c*/ 	.word	0x00000000
        /*0010*/ 	.short	0x0000
        /*0012*/ 	.short	0x0000
        /*0014*/ 	.byte	0x00, 0xf0, 0x41, 0x07


	//----- nvinfo : EIATTR_SPARSE_MMA_MASK
	.align		4
.L_3166:
        /*0018*/ 	.byte	0x03, 0x50
        /*001a*/ 	.short	0x0000


	//----- nvinfo : EIATTR_MAXREG_COUNT
	.align		4
        /*001c*/ 	.byte	0x03, 0x1b
        /*001e*/ 	.short	0x00ff


	//----- nvinfo : EIATTR_NUM_BARRIERS
	.align		4
        /*0020*/ 	.byte	0x02, 0x4c
        /*0022*/ 	.byte	0x01
	.zero		1


	//----- nvinfo : EIATTR_MERCURY_ISA_VERSION
	.align		4
        /*0024*/ 	.byte	0x03, 0x5f
        /*0026*/ 	.short	0x0101


	//----- nvinfo : EIATTR_COOP_GROUP_MASK_REGIDS
	.align		4
        /*0028*/ 	.byte	0x04, 0x29
        /*002a*/ 	.short	(.L_3168 - .L_3167)


	//   ....[0]....
.L_3167:
        /*002c*/ 	.word	0xffffffff


	//   ....[1]....
        /*0030*/ 	.word	0xffffffff


	//   ....[2]....
        /*0034*/ 	.word	0xffffffff


	//   ....[3]....
        /*0038*/ 	.word	0xffffffff


	//   ....[4]....
        /*003c*/ 	.word	0xffffffff


	//   ....[5]....
        /*0040*/ 	.word	0xffffffff


	//   ....[6]....
        /*0044*/ 	.word	0xffffffff


	//   ....[7]....
        /*0048*/ 	.word	0xffffffff


	//   ....[8]....
        /*004c*/ 	.word	0xffffffff


	//   ....[9]....
        /*0050*/ 	.word	0xffffffff


	//   ....[10]....
        /*0054*/ 	.word	0xffffffff


	//   ....[11]....
        /*0058*/ 	.word	0xffffffff


	//   ....[12]....
        /*005c*/ 	.word	0xffffffff


	//   ....[13]....
        /*0060*/ 	.word	0xffffffff


	//   ....[14]....
        /*0064*/ 	.word	0xffffffff


	//   ....[15]....
        /*0068*/ 	.word	0xffffffff


	//   ....[16]....
        /*006c*/ 	.word	0x05000002


	//   ....[17]....
        /*0070*/ 	.word	0x05000002


	//   ....[18]....
        /*0074*/ 	.word	0x05000002


	//   ....[19]....
        /*0078*/ 	.word	0x05000002


	//----- nvinfo : EIATTR_COOP_GROUP_INSTR_OFFSETS
	.align		4
.L_3168:
        /*007c*/ 	.byte	0x04, 0x28
        /*007e*/ 	.short	(.L_3170 - .L_3169)


	//   ....[0]....
.L_3169:
        /*0080*/ 	.word	0x0000d200


	//   ....[1]....
        /*0084*/ 	.word	0x0000d350


	//   ....[2]....
        /*0088*/ 	.word	0x0000d360


	//   ....[3]....
        /*008c*/ 	.word	0x0000d390


	//   ....[4]....
        /*0090*/ 	.word	0x00010a80


	//   ....[5]....
        /*0094*/ 	.word	0x00010aa0


	//   ....[6]....
        /*0098*/ 	.word	0x00010ac0


	//   ....[7]....
        /*009c*/ 	.word	0x00010ae0


	//   ....[8]....
        /*00a0*/ 	.word	0x000145d0


	//   ....[9]....
        /*00a4*/ 	.word	0x00014600


	//   ....[10]....
        /*00a8*/ 	.word	0x00014630


	//   ....[11]....
        /*00ac*/ 	.word	0x00014640


	//   ....[12]....
        /*00b0*/ 	.word	0x00015650


	//   ....[13]....
        /*00b4*/ 	.word	0x00015660


	//   ....[14]....
        /*00b8*/ 	.word	0x00015690


	//   ....[15]....
        /*00bc*/ 	.word	0x000156a0


	//   ....[16]....
        /*00c0*/ 	.word	0x00016520


	//   ....[17]....
        /*00c4*/ 	.word	0x00016590


	//   ....[18]....
        /*00c8*/ 	.word	0x000165f0


	//   ....[19]....
        /*00cc*/ 	.word	0x00016660


	//----- nvinfo : EIATTR_VRC_CTA_INIT_COUNT
	.align		4
.L_3170:
        /*00d0*/ 	.byte	0x02, 0x4a
	.zero		1
	.zero		1


	//----- nvinfo : EIATTR_EXIT_INSTR_OFFSETS
	.align		4
        /*00d4*/ 	.byte	0x04, 0x1c
        /*00d6*/ 	.short	(.L_3172 - .L_3171)


	//   ....[0]....
.L_3171:
        /*00d8*/ 	.word	0x000001f0


	//----- nvinfo : EIATTR_CRS_STACK_SIZE
	.align		4
.L_3172:
        /*00dc*/ 	.byte	0x04, 0x1e
        /*00de*/ 	.short	(.L_3174 - .L_3173)
.L_3173:
        /*00e0*/ 	.word	0x00000000


	//----- nvinfo : EIATTR_CBANK_PARAM_SIZE
	.align		4
.L_3174:
        /*00e4*/ 	.byte	0x03, 0x19
        /*00e6*/ 	.short	0x01d0


	//----- nvinfo : EIATTR_PARAM_CBANK
	.align		4
        /*00e8*/ 	.byte	0x04, 0x0a
        /*00ea*/ 	.short	(.L_3176 - .L_3175)
	.align		4
.L_3175:
        /*00ec*/ 	.word	index@(.nv.constant0._ZN5flash24flash_fwd_splitkv_kernelI23Flash_fwd_kernel_traitsILi96ELi64ELi64ELi4ELb0ELb0EN7cutlass10bfloat16_tE19Flash_kernel_traitsILi96ELi64ELi64ELi4ES3_EELb0ELb1ELb1ELb0ELb0ELb1ELb1ELb1EEEvNS_16Flash_fwd_paramsE)
        /*00f0*/ 	.short	0x0380
        /*00f2*/ 	.short	0x01d0


	//----- nvinfo : EIATTR_SW_WAR
	.align		4
.L_3176:
        /*00f4*/ 	.byte	0x04, 0x36
        /*00f6*/ 	.short	(.L_3178 - .L_3177)
.L_3177:
        /*00f8*/ 	.word	0x00000008
.L_3178:


//--------------------- .nv.callgraph             --------------------------
	.section	.nv.callgraph,"",@"SHT_CUDA_CALLGRAPH"
	.align	4
	.sectionentsize	8
	.align		4
        /*0000*/ 	.word	0x00000000
	.align		4
        /*0004*/ 	.word	0xffffffff
	.align		4
        /*0008*/ 	.word	0x00000000
	.align		4
        /*000c*/ 	.word	0xfffffffe
	.align		4
        /*0010*/ 	.word	0x00000000
	.align		4
        /*0014*/ 	.word	0xfffffffd
	.align		4
        /*0018*/ 	.word	0x00000000
	.align		4
        /*001c*/ 	.word	0xfffffffc


//--------------------- .nv.constant4             --------------------------
	.section	.nv.constant4,"a",@progbits
	.align	8
	.align		8
.nv.constant4:
        /*0000*/ 	.dword	_ZN71_INTERNAL_2e22a633_35_flash_fwd_split_hdim96_bf16_sm80_cu_6987f922_39104cuda3std3__45__cpo5beginE
	.align		8
        /*0008*/ 	.dword	_ZN71_INTERNAL_2e22a633_35_flash_fwd_split_hdim96_bf16_sm80_cu_6987f922_39104cuda3std3__45__cpo3endE
	.align		8
        /*0010*/ 	.dword	_ZN71_INTERNAL_2e22a633_35_flash_fwd_split_hdim96_bf16_sm80_cu_6987f922_39104cuda3std3__45__cpo6cbeginE
	.align		8
        /*0018*/ 	.dword	_ZN71_INTERNAL_2e22a633_35_flash_fwd_split_hdim96_bf16_sm80_cu_6987f922_39104cuda3std3__45__cpo4cendE
	.align		8
        /*0020*/ 	.dword	_ZN71_INTERNAL_2e22a633_35_flash_fwd_split_hdim96_bf16_sm80_cu_6987f922_39104cuda3std3__473_GLOBAL__N__2e22a633_35_flash_fwd_split_hdim96_bf16_sm80_cu_6987f922_39106ignoreE
	.align		8
        /*0028*/ 	.dword	_ZN71_INTERNAL_2e22a633_35_flash_fwd_split_hdim96_bf16_sm80_cu_6987f922_39104cuda3std3__419piecewise_constructE
	.align		8
        /*0030*/ 	.dword	_ZN71_INTERNAL_2e22a633_35_flash_fwd_split_hdim96_bf16_sm80_cu_6987f922_39104cuda3std3__48in_placeE
	.align		8
        /*0038*/ 	.dword	_ZN71_INTERNAL_2e22a633_35_flash_fwd_split_hdim96_bf16_sm80_cu_6987f922_39104cuda3std6ranges3__45__cpo4swapE
	.align		8
        /*0040*/ 	.dword	_ZN71_INTERNAL_2e22a633_35_flash_fwd_split_hdim96_bf16_sm80_cu_6987f922_39104cuda3std6ranges3__45__cpo9iter_moveE
	.align		8
        /*0048*/ 	.dword	_ZN71_INTERNAL_2e22a633_35_flash_fwd_split_hdim96_bf16_sm80_cu_6987f922_39104cute7productE
	.align		8
        /*0050*/ 	.dword	_ZN71_INTERNAL_2e22a633_35_flash_fwd_split_hdim96_bf16_sm80_cu_6987f922_39104cute1_E


//--------------------- .text._ZN5flash32flash_fwd_splitkv_combine_kernelI23Flash_fwd_kernel_traitsILi96ELi64ELi128ELi4ELb0ELb0EN7cutlass10bfloat16_tE19Flash_kernel_traitsILi96ELi64ELi128ELi4ES3_EELi16ELi7ELb0EEEvNS_16Flash_fwd_paramsE --------------------------
	.section	.text._ZN5flash32flash_fwd_splitkv_combine_kernelI23Flash_fwd_kernel_traitsILi96ELi64ELi128ELi4ELb0ELb0EN7cutlass10bfloat16_tE19Flash_kernel_traitsILi96ELi64ELi128ELi4ES3_EELi16ELi7ELb0EEEvNS_16Flash_fwd_paramsE,"ax",@progbits
	.align	128
        .global         _ZN5flash32flash_fwd_splitkv_combine_kernelI23Flash_fwd_kernel_traitsILi96ELi64ELi128ELi4ELb0ELb0EN7cutlass10bfloat16_tE19Flash_kernel_traitsILi96ELi64ELi128ELi4ES3_EELi16ELi7ELb0EEEvNS_16Flash_fwd_paramsE
        .type           _ZN5flash32flash_fwd_splitkv_combine_kernelI23Flash_fwd_kernel_traitsILi96ELi64ELi128ELi4ELb0ELb0EN7cutlass10bfloat16_tE19Flash_kernel_traitsILi96ELi64ELi128ELi4ES3_EELi16ELi7ELb0EEEvNS_16Flash_fwd_paramsE,@function
        .size           _ZN5flash32flash_fwd_splitkv_combine_kernelI23Flash_fwd_kernel_traitsILi96ELi64ELi128ELi4ELb0ELb0EN7cutlass10bfloat16_tE19Flash_kernel_traitsILi96ELi64ELi128ELi4ES3_EELi16ELi7ELb0EEEvNS_16Flash_fwd_paramsE,(.L_x_11578 - _ZN5flash32flash_fwd_splitkv_combine_kernelI23Flash_fwd_kernel_traitsILi96ELi64ELi128ELi4ELb0ELb0EN7cutlass10bfloat16_tE19Flash_kernel_traitsILi96ELi64ELi128ELi4ES3_EELi16ELi7ELb0EEEvNS_16Flash_fwd_paramsE)
        .other          _ZN5flash32flash_fwd_splitkv_combine_kernelI23Flash_fwd_kernel_traitsILi96ELi64ELi128ELi4ELb0ELb0EN7cutlass10bfloat16_tE19Flash_kernel_traitsILi96ELi64ELi128ELi4ES3_EELi16ELi7ELb0EEEvNS_16Flash_fwd_paramsE,@"STO_CUDA_ENTRY STV_DEFAULT"
_ZN5flash32flash_fwd_splitkv_combine_kernelI23Flash_fwd_kernel_traitsILi96ELi64ELi128ELi4ELb0ELb0EN7cutlass10bfloat16_tE19Flash_kernel_traitsILi96ELi64ELi128ELi4ES3_EELi16ELi7ELb0EEEvNS_16Flash_fwd_paramsE:
.text._ZN5flash32flash_fwd_splitkv_combine_kernelI23Flash_fwd_kernel_traitsILi96ELi64ELi128ELi4ELb0ELb0EN7cutlass10bfloat16_tE19Flash_kernel_traitsILi96ELi64ELi128ELi4ES3_EELi16ELi7ELb0EEEvNS_16Flash_fwd_paramsE:
[----:B------:R-:W-:Y:S01]  /*0000*/  LDC R1, c[0x0][0x37c] ;  /* 0x0000df00ff017b82 */ /* 0x000fe20000000800 */
[----:B------:R-:W0:Y:S07]  /*0010*/  LDCU UR21, c[0x0][0x3e0] ;  /* 0x00007c00ff1577ac */ /* 0x000e2e0008000800 */
[----:B------:R-:W1:Y:S01]  /*0020*/  S2UR UR19, SR_CTAID.X ;  /* 0x00000000001379c3 */ /* 0x000e620000002500 */
[----:B------:R-:W0:Y:S02]  /*0030*/  LDCU.64 UR4, c[0x0][0x430] ;  /* 0x00008600ff0477ac */ /* 0x000e240008000a00 */
[----:B0-----:R-:W-:-:S02]  /*0040*/  UIMAD UR21, UR21, UR5, URZ ;  /* 0x00000005151572a4 */ /* 0x001fc4000f8e02ff */
[----:B-1----:R-:W-:Y:S02]  /*0050*/  USHF.L.U32 UR19, UR19, 0x4, URZ ;  /* 0x0000000413137899 */ /* 0x002fe400080006ff */
[----:B------:R-:W-:-:S04]  /*0060*/  UIMAD UR20, UR21, UR4, URZ ;  /* 0x00000004151472a4 */ /* 0x000fc8000f8e02ff */
[----:B------:R-:W-:Y:S02]  /*0070*/  UISETP.LT.AND UP0, UPT, UR20, UR5, UPT ;  /* 0x000000051400728c */ /* 0x000fe4000bf01270 */
[----:B------:R-:W-:Y:S02]  /*0080*/  USHF.R.S32.HI UR14, URZ, 0x1f, UR20 ;  /* 0x0000001fff0e7899 */ /* 0x000fe40008011414 */
[----:B------:R-:W-:-:S04]  /*0090*/  USEL UR18, UR20, UR5, UP0 ;  /* 0x0000000514127287 */ /* 0x000fc80008000000 */
[----:B------:R-:W-:-:S04]  /*00a0*/  USHF.R.S32.HI UR5, URZ, 0x1f, UR18 ;  /* 0x0000001fff057899 */ /* 0x000fc80008011412 */
[----:B------:R-:W-:-:S04]  /*00b0*/  ULOP3.LUT UR4, UR14, UR5, URZ, 0xfc, !UPT ;  /* 0x000000050e047292 */ /* 0x000fc8000f8efcff */
[----:B------:R-:W-:-:S09]  /*00c0*/  UISETP.NE.U32.AND UP0, UPT, UR4, URZ, UPT ;  /* 0x000000ff0400728c */ /* 0x000fd2000bf05070 */
[----:B------:R-:W-:Y:S05]  /*00d0*/  BRA.U UP0, `(.L_x_0) ;  /* 0x0000000100607547 */ /* 0x000fea000b800000 */
[----:B------:R-:W0:Y:S01]  /*00e0*/  I2F.U32.RP R2, UR18 ;  /* 0x0000001200027d06 */ /* 0x000e220008209000 */
[----:B------:R-:W-:Y:S02]  /*00f0*/  UIADD3 UR4, UPT, UPT, URZ, -UR18, URZ ;  /* 0x80000012ff047290 */ /* 0x000fe4000fffe0ff */
[----:B------:R-:W-:-:S05]  /*0100*/  UISETP.NE.U32.AND UP0, UPT, UR18, URZ, UPT ;  /* 0x000000ff1200728c */ /* 0x000fca000bf05070 */
[----:B0-----:R-:W0:Y:S02]  /*0110*/  MUFU.RCP R0, R2 ;  /* 0x0000000200007308 */ /* 0x001e240000001000 */
[----:B0-----:R-:W-:-:S06]  /*0120*/  VIADD R0, R0, 0xffffffe ;  /* 0x0ffffffe00007836 */ /* 0x001fcc0000000000 */
[----:B------:R-:W0:Y:S02]  /*0130*/  F2I.FTZ.U32.TRUNC.NTZ R0, R0 ;  /* 0x0000000000007305 */ /* 0x000e24000021f000 */
[----:B0-----:R-:W-:-:S13]  /*0140*/  R2UR UR5, R0 ;  /* 0x00000000000572ca */ /* 0x001fda00000e0000 */
[----:B------:R-:W-:-:S03]  /*0150*/  UIMAD UR6, UR4, UR5, URZ ;  /* 0x00000005040672a4 */ /* 0x000fc6000f8e02ff */
[----:B------:R-:W-:Y:S02]  /*0160*/  UMOV UR4, URZ ;  /* 0x000000ff00047c82 */ /* 0x000fe40008000000 */
[----:B------:R-:W-:-:S04]  /*0170*/  UIMAD.WIDE.U32 UR6, UR5, UR6, UR4 ;  /* 0x00000006050672a5 */ /* 0x000fc8000f8e0004 */
[----:B------:R-:W-:-:S04]  /*0180*/  UIMAD.WIDE.U32 UR4, UR7, UR20, URZ ;  /* 0x00000014070472a5 */ /* 0x000fc8000f8e00ff */
[----:B------:R-:W-:-:S04]  /*0190*/  UIADD3 UR4, UPT, UPT, -UR5, URZ, URZ ;  /* 0x000000ff05047290 */ /* 0x000fc8000fffe1ff */
[----:B------:R-:W-:-:S04]  /*01a0*/  UIMAD UR4, UR18, UR4, UR20 ;  /* 0x00000004120472a4 */ /* 0x000fc8000f8e0214 */
[----:B------:R-:W-:-:S11]  /*01b0*/  UISETP.GE.U32.AND UP2, UPT, UR4, UR18, UPT ;  /* 0x000000120400728c */ /* 0x000fd6000bf46070 */
[----:B------:R-:W-:Y:S02]  /*01c0*/  @UP2 UIADD3 UR4, UPT, UPT, -UR18, UR4, URZ ;  /* 0x0000000412042290 */ /* 0x000fe4000fffe1ff */
[----:B------:R-:W-:Y:S02]  /*01d0*/  @UP2 UIADD3 UR5, UPT, UPT, UR5, 0x1, URZ ;  /* 0x0000000105052890 */ /* 0x000fe4000fffe0ff */
[----:B------:R-:W-:-:S11]  /*01e0*/  UISETP.GE.U32.AND UP1, UPT, UR4, UR18, UPT ;  /* 0x000000120400728c */ /* 0x000fd6000bf26070 */
[----:B------:R-:W-:Y:S02]  /*01f0*/  @UP1 UIADD3 UR5, UPT, UPT, UR5, 0x1, URZ ;  /* 0x0000000105051890 */ /* 0x000fe4000fffe0ff */
[----:B------:R-:W-:-:S07]  /*0200*/  @!UP0 ULOP3.LUT UR5, URZ, UR18, URZ, 0x33, !UPT ;  /* 0x00000012ff058292 */ /* 0x000fce000f8e33ff */
[----:B------:R-:W-:Y:S01]  /*0210*/  UMOV UR4, UR5 ;  /* 0x0000000500047c82 */ /* 0x000fe20008000000 */
[----:B------:R-:W-:Y:S01]  /*0220*/  UMOV UR5, URZ ;  /* 0x000000ff00057c82 */ /* 0x000fe20008000000 */
[----:B------:R-:W-:Y:S01]  /*0230*/  MOV R14, UR4 ;  /* 0x00000004000e7c02 */ /* 0x000fe20008000f00 */
[----:B------:R-:W-:Y:S01]  /*0240*/  IMAD.U32 R15, RZ, RZ, UR5 ;  /* 0x00000005ff0f7e24 */ /* 0x000fe2000f8e00ff */
[----:B------:R-:W-:Y:S06]  /*0250*/  BRA `(.L_x_1) ;  /* 0x00000000001c7947 */ /* 0x000fec0003800000 */
.L_x_0:
[----:B------:R-:W-:Y:S01]  /*0260*/  IMAD.U32 R42, RZ, RZ, UR20 ;  /* 0x00000014ff2a7e24 */ /* 0x000fe2000f8e00ff */
[----:B------:R-:W-:Y:S01]  /*0270*/  MOV R30, UR18 ;  /* 0x00000012001e7c02 */ /* 0x000fe20008000f00 */
[----:B------:R-:W-:Y:S01]  /*0280*/  IMAD.U32 R31, RZ, RZ, UR14 ;  /* 0x0000000eff1f7e24 */ /* 0x000fe2000f8e00ff */
[----:B------:R-:W-:Y:S02]  /*0290*/  MOV R29, UR5 ;  /* 0x00000005001d7c02 */ /* 0x000fe40008000f00 */
[----:B------:R-:W-:Y:S02]  /*02a0*/  MOV R28, 0x2c0 ;  /* 0x000002c0001c7802 */ /* 0x000fe40000000f00 */
[----:B------:R-:W-:Y:S05]  /*02b0*/  CALL.REL.NOINC `($__internal_0_$__cuda_sm20_div_s64) ;  /* 0x0000005400e47944 */ /* 0x000fea0003c00000 */
[----:B------:R-:W-:-:S07]  /*02c0*/  MOV R15, R31 ;  /* 0x0000001f000f7202 */ /* 0x000fce0000000f00 */
.L_x_1:
[----:B------:R-:W0:Y:S01]  /*02d0*/  LDCU UR4, c[0x0][0x3e0] ;  /* 0x00007c00ff0477ac */ /* 0x000e220008000800 */
[----:B------:R-:W-:Y:S01]  /*02e0*/  BSSY.RECONVERGENT B0, `(.L_x_2) ;  /* 0x0000023000007945 */ /* 0x000fe20003800200 */
[----:B0-----:R-:W-:Y:S01]  /*02f0*/  USHF.R.S32.HI UR5, URZ, 0x1f, UR4 ;  /* 0x0000001fff057899 */ /* 0x001fe20008011404 */
[----:B------:R-:W-:-:S05]  /*0300*/  ISETP.LT.U32.AND P0, PT, R14, UR4, PT ;  /* 0x000000040e007c0c */ /* 0x000fca000bf01070 */
[----:B------:R-:W-:-:S04]  /*0310*/  ISETP.LT.AND.EX P0, PT, R15, UR5, PT, P0 ;  /* 0x000000050f007c0c */ /* 0x000fc8000bf01300 */
[C---:B------:R-:W-:Y:S02]  /*0320*/  SEL R29, R15.reuse, UR5, P0 ;  /* 0x000000050f1d7c07 */ /* 0x040fe40008000000 */
[----:B------:R-:W-:Y:S02]  /*0330*/  SEL R30, R14, UR4, P0 ;  /* 0x000000040e1e7c07 */ /* 0x000fe40008000000 */
[----:B------:R-:W-:-:S04]  /*0340*/  LOP3.LUT R0, R15, R29, RZ, 0xfc, !PT ;  /* 0x0000001d0f007212 */ /* 0x000fc800078efcff */
[----:B------:R-:W-:-:S13]  /*0350*/  ISETP.NE.U32.AND P1, PT, R0, RZ, PT ;  /* 0x000000ff0000720c */ /* 0x000fda0003f25070 */
[----:B------:R-:W-:Y:S05]  /*0360*/  @P1 BRA `(.L_x_3) ;  /* 0x0000000000501947 */ /* 0x000fea0003800000 */
[----:B------:R-:W0:Y:S01]  /*0370*/  I2F.U32.RP R6, R30 ;  /* 0x0000001e00067306 */ /* 0x000e220000209000 */
[----:B------:R-:W-:-:S07]  /*0380*/  ISETP.NE.U32.AND P0, PT, R30, RZ, PT ;  /* 0x000000ff1e00720c */ /* 0x000fce0003f05070 */
[----:B0-----:R-:W0:Y:S02]  /*0390*/  MUFU.RCP R2, R6 ;  /* 0x0000000600027308 */ /* 0x001e240000001000 */
[----:B0-----:R-:W-:-:S06]  /*03a0*/  VIADD R2, R2, 0xffffffe ;  /* 0x0ffffffe02027836 */ /* 0x001fcc0000000000 */
[----:B------:R0:W1:Y:S02]  /*03b0*/  F2I.FTZ.U32.TRUNC.NTZ R3, R2 ;  /* 0x0000000200037305 */ /* 0x000064000021f000 */
[----:B0-----:R-:W-:Y:S02]  /*03c0*/  HFMA2 R2, -RZ, RZ, 0, 0 ;  /* 0x00000000ff027431 */ /* 0x001fe400000001ff */
[----:B-1----:R-:W-:-:S04]  /*03d0*/  IMAD.MOV R0, RZ, RZ, -R3 ;  /* 0x000000ffff007224 */ /* 0x002fc800078e0a03 */
[----:B------:R-:W-:-:S04]  /*03e0*/  IMAD R5, R0, R30, RZ ;  /* 0x0000001e00057224 */ /* 0x000fc800078e02ff */
[----:B------:R-:W-:-:S06]  /*03f0*/  IMAD.HI.U32 R5, R3, R5, R2 ;  /* 0x0000000503057227 */ /* 0x000fcc00078e0002 */
[----:B------:R-:W-:Y:S01]  /*0400*/  IMAD.HI.U32 R4, R5, R14, RZ ;  /* 0x0000000e05047227 */ /* 0x000fe200078e00ff */
[----:B------:R-:W-:-:S03]  /*0410*/  MOV R5, RZ ;  /* 0x000000ff00057202 */ /* 0x000fc60000000f00 */
[----:B------:R-:W-:-:S04]  /*0420*/  IMAD.MOV R3, RZ, RZ, -R4 ;  /* 0x000000ffff037224 */ /* 0x000fc800078e0a04 */
[----:B------:R-:W-:-:S05]  /*0430*/  IMAD R3, R30, R3, R14 ;  /* 0x000000031e037224 */ /* 0x000fca00078e020e */
[----:B------:R-:W-:-:S13]  /*0440*/  ISETP.GE.U32.AND P2, PT, R3, R30, PT ;  /* 0x0000001e0300720c */ /* 0x000fda0003f46070 */
[----:B------:R-:W-:Y:S01]  /*0450*/  @P2 IADD3 R3, PT, PT, R3, -R30, RZ ;  /* 0x8000001e03032210 */ /* 0x000fe20007ffe0ff */
[----:B------:R-:W-:-:S03]  /*0460*/  @P2 VIADD R4, R4, 0x1 ;  /* 0x0000000104042836 */ /* 0x000fc60000000000 */
[----:B------:R-:W-:-:S13]  /*0470*/  ISETP.GE.U32.AND P1, PT, R3, R30, PT ;  /* 0x0000001e0300720c */ /* 0x000fda0003f26070 */
[----:B------:R-:W-:Y:S02]  /*0480*/  @P1 IADD3 R4, PT, PT, R4, 0x1, RZ ;  /* 0x0000000104041810 */ /* 0x000fe40007ffe0ff */
[----:B------:R-:W-:Y:S01]  /*0490*/  @!P0 LOP3.LUT R4, RZ, R30, RZ, 0x33, !PT ;  /* 0x0000001eff048212 */ /* 0x000fe200078e33ff */
[----:B------:R-:W-:Y:S05]  /*04a0*/  BRA `(.L_x_4) ;  /* 0x0000000000187947 */ /* 0x000fea0003800000 */
.L_x_3:
[----:B------:R-:W-:Y:S01]  /*04b0*/  IMAD.MOV.U32 R42, RZ, RZ, R14 ;  /* 0x000000ffff2a7224 */ /* 0x000fe200078e000e */
[----:B------:R-:W-:Y:S02]  /*04c0*/  MOV R31, R15 ;  /* 0x0000000f001f7202 */ /* 0x000fe40000000f00 */
[----:B------:R-:W-:Y:S02]  /*04d0*/  MOV R28, 0x4f0 ;  /* 0x000004f0001c7802 */ /* 0x000fe40000000f00 */
[----:B------:R-:W-:Y:S05]  /*04e0*/  CALL.REL.NOINC `($__internal_0_$__cuda_sm20_div_s64) ;  /* 0x0000005400587944 */ /* 0x000fea0003c00000 */
[----:B------:R-:W-:Y:S02]  /*04f0*/  MOV R4, R14 ;  /* 0x0000000e00047202 */ /* 0x000fe40000000f00 */
[----:B------:R-:W-:Y:S02]  /*0500*/  MOV R5, R31 ;  /* 0x0000001f00057202 */ /* 0x000fe40000000f00 */
.L_x_4:
[----:B------:R-:W-:Y:S05]  /*0510*/  BSYNC.RECONVERGENT B0 ;  /* 0x0000000000007941 */ /* 0x000fea0003800200 */
.L_x_2:
[----:B------:R-:W0:Y:S01]  /*0520*/  LDCU UR4, c[0x0][0x434] ;  /* 0x00008680ff0477ac */ /* 0x000e220008000800 */
[----:B------:R-:W-:Y:S01]  /*0530*/  BSSY.RECONVERGENT B0, `(.L_x_5) ;  /* 0x0000041000007945 */ /* 0x000fe20003800200 */
[----:B0-----:R-:W-:-:S05]  /*0540*/  IMAD.U32 R0, RZ, RZ, UR4 ;  /* 0x00000004ff007e24 */ /* 0x001fca000f8e00ff */
[----:B------:R-:W-:-:S04]  /*0550*/  IABS R0, R0 ;  /* 0x0000000000007213 */ /* 0x000fc80000000000 */
[----:B------:R-:W-:-:S13]  /*0560*/  R2UR UR5, R0 ;  /* 0x00000000000572ca */ /* 0x000fda00000e0000 */
[----:B------:R-:W0:Y:S01]  /*0570*/  I2F.RP R8, UR5 ;  /* 0x0000000500087d06 */ /* 0x000e220008209400 */
[----:B------:R-:W-:-:S04]  /*0580*/  UIADD3 UR8, UPT, UPT, UR4, -0x1, UR5 ;  /* 0xffffffff04087890 */ /* 0x000fc8000fffe005 */
[----:B------:R-:W-:-:S06]  /*0590*/  ULOP3.LUT UR6, UR8, UR5, URZ, 0x3c, !UPT ;  /* 0x0000000508067292 */ /* 0x000fcc000f8e3cff */
[----:B------:R-:W-:Y:S01]  /*05a0*/  ISETP.LE.AND P0, PT, RZ, UR6, PT ;  /* 0x00000006ff007c0c */ /* 0x000fe2000bf03270 */
[----:B0-----:R-:W0:Y:S02]  /*05b0*/  MUFU.RCP R6, R8 ;  /* 0x0000000800067308 */ /* 0x001e240000001000 */
[----:B0-----:R-:W-:-:S06]  /*05c0*/  VIADD R6, R6, 0xffffffe ;  /* 0x0ffffffe06067836 */ /* 0x001fcc0000000000 */
[----:B------:R-:W0:Y:S02]  /*05d0*/  F2I.FTZ.U32.TRUNC.NTZ R7, R6 ;  /* 0x0000000600077305 */ /* 0x000e24000021f000 */
[----:B0-----:R-:W-:Y:S02]  /*05e0*/  IMAD.MOV R0, RZ, RZ, -R7 ;  /* 0x000000ffff007224 */ /* 0x001fe400078e0a07 */
[----:B------:R-:W-:Y:S02]  /*05f0*/  IMAD.MOV.U32 R6, RZ, RZ, RZ ;  /* 0x000000ffff067224 */ /* 0x000fe400078e00ff */
[----:B------:R-:W-:Y:S01]  /*0600*/  IMAD R2, R0, UR5, RZ ;  /* 0x0000000500027c24 */ /* 0x000fe2000f8e02ff */
[----:B------:R-:W-:-:S03]  /*0610*/  IABS R0, UR8 ;  /* 0x0000000800007c13 */ /* 0x000fc60008000000 */
[----:B------:R-:W-:-:S04]  /*0620*/  IMAD.HI.U32 R2, R7, R2, R6 ;  /* 0x0000000207027227 */ /* 0x000fc800078e0006 */
[----:B------:R-:W-:-:S04]  /*0630*/  IMAD.MOV.U32 R3, RZ, RZ, R0 ;  /* 0x000000ffff037224 */ /* 0x000fc800078e0000 */
[----:B------:R-:W-:-:S04]  /*0640*/  IMAD.HI.U32 R2, R2, R3, RZ ;  /* 0x0000000302027227 */ /* 0x000fc800078e00ff */
[----:B------:R-:W-:-:S04]  /*0650*/  IMAD.MOV R0, RZ, RZ, -R2 ;  /* 0x000000ffff007224 */ /* 0x000fc800078e0a02 */
[----:B------:R-:W-:-:S05]  /*0660*/  IMAD R0, R0, UR5, R3 ;  /* 0x0000000500007c24 */ /* 0x000fca000f8e0203 */
[----:B------:R-:W-:-:S13]  /*0670*/  ISETP.LT.U32.AND P1, PT, R0, UR5, PT ;  /* 0x0000000500007c0c */ /* 0x000fda000bf21070 */
[----:B------:R-:W-:Y:S02]  /*0680*/  @!P1 VIADD R0, R0, -UR5 ;  /* 0x8000000500009c36 */ /* 0x000fe40008000000 */
[----:B------:R-:W-:Y:S01]  /*0690*/  @!P1 VIADD R2, R2, 0x1 ;  /* 0x0000000102029836 */ /* 0x000fe20000000000 */
[----:B------:R-:W-:Y:S02]  /*06a0*/  ISETP.NE.AND P1, PT, RZ, UR4, PT ;  /* 0x00000004ff007c0c */ /* 0x000fe4000bf25270 */
[----:B------:R-:W-:-:S13]  /*06b0*/  ISETP.GE.U32.AND P2, PT, R0, UR5, PT ;  /* 0x0000000500007c0c */ /* 0x000fda000bf46070 */
[----:B------:R-:W-:-:S04]  /*06c0*/  @P2 VIADD R2, R2, 0x1 ;  /* 0x0000000102022836 */ /* 0x000fc80000000000 */
[----:B------:R-:W-:-:S04]  /*06d0*/  IMAD.MOV.U32 R3, RZ, RZ, R2 ;  /* 0x000000ffff037224 */ /* 0x000fc800078e0002 */
[----:B------:R-:W-:Y:S01]  /*06e0*/  @!P0 IMAD.MOV R3, RZ, RZ, -R3 ;  /* 0x000000ffff038224 */ /* 0x000fe200078e0a03 */
[----:B------:R-:W-:-:S04]  /*06f0*/  @!P1 LOP3.LUT R3, RZ, UR5, RZ, 0x33, !PT ;  /* 0x00000005ff039c12 */ /* 0x000fc8000f8e33ff */
[----:B------:R-:W-:Y:S02]  /*0700*/  ISETP.LT.U32.AND P0, PT, R30, R3, PT ;  /* 0x000000031e00720c */ /* 0x000fe40003f01070 */
[----:B------:R-:W-:-:S04]  /*0710*/  SHF.R.S32.HI R16, RZ, 0x1f, R3 ;  /* 0x0000001fff107819 */ /* 0x000fc80000011403 */
[----:B------:R-:W-:-:S04]  /*0720*/  ISETP.LT.AND.EX P0, PT, R29, R16, PT, P0 ;  /* 0x000000101d00720c */ /* 0x000fc80003f01300 */
[C---:B------:R-:W-:Y:S02]  /*0730*/  SEL R16, R29.reuse, R16, P0 ;  /* 0x000000101d107207 */ /* 0x040fe40000000000 */
[----:B------:R-:W-:Y:S02]  /*0740*/  SEL R24, R30, R3, P0 ;  /* 0x000000031e187207 */ /* 0x000fe40000000000 */
[----:B------:R-:W-:-:S04]  /*0750*/  LOP3.LUT R0, R29, R16, RZ, 0xfc, !PT ;  /* 0x000000101d007212 */ /* 0x000fc800078efcff */
[----:B------:R-:W-:-:S13]  /*0760*/  ISETP.NE.U32.AND P1, PT, R0, RZ, PT ;  /* 0x000000ff0000720c */ /* 0x000fda0003f25070 */
[----:B------:R-:W-:Y:S05]  /*0770*/  @P1 BRA `(.L_x_6) ;  /* 0x0000000000541947 */ /* 0x000fea0003800000 */
[----:B------:R-:W0:Y:S01]  /*0780*/  I2F.U32.RP R6, R24 ;  /* 0x0000001800067306 */ /* 0x000e220000209000 */
[----:B------:R-:W-:Y:S01]  /*0790*/  ISETP.NE.U32.AND P0, PT, R24, RZ, PT ;  /* 0x000000ff1800720c */ /* 0x000fe20003f05070 */
[----:B------:R-:W-:-:S06]  /*07a0*/  IMAD.MOV.U32 R31, RZ, RZ, RZ ;  /* 0x000000ffff1f7224 */ /* 0x000fcc00078e00ff */
[----:B0-----:R-:W0:Y:S02]  /*07b0*/  MUFU.RCP R2, R6 ;  /* 0x0000000600027308 */ /* 0x001e240000001000 */
[----:B0-----:R-:W-:-:S06]  /*07c0*/  IADD3 R2, PT, PT, R2, 0xffffffe, RZ ;  /* 0x0ffffffe02027810 */ /* 0x001fcc0007ffe0ff */
[----:B------:R-:W0:Y:S02]  /*07d0*/  F2I.FTZ.U32.TRUNC.NTZ R3, R2 ;  /* 0x0000000200037305 */ /* 0x000e24000021f000 */
[----:B0-----:R-:W-:Y:S01]  /*07e0*/  IADD3 R0, PT, PT, RZ, -R3, RZ ;  /* 0x80000003ff007210 */ /* 0x001fe20007ffe0ff */
[----:B------:R-:W-:-:S04]  /*07f0*/  IMAD.MOV.U32 R2, RZ, RZ, RZ ;  /* 0x000000ffff027224 */ /* 0x000fc800078e00ff */
[----:B------:R-:W-:-:S04]  /*0800*/  IMAD R7, R0, R24, RZ ;  /* 0x0000001800077224 */ /* 0x000fc800078e02ff */
[----:B------:R-:W-:-:S06]  /*0810*/  IMAD.HI.U32 R7, R3, R7, R2 ;  /* 0x0000000703077227 */ /* 0x000fcc00078e0002 */
[----:B------:R-:W-:-:S05]  /*0820*/  IMAD.HI.U32 R0, R7, R30, RZ ;  /* 0x0000001e07007227 */ /* 0x000fca00078e00ff */
[----:B------:R-:W-:-:S05]  /*0830*/  IADD3 R3, PT, PT, -R0, RZ, RZ ;  /* 0x000000ff00037210 */ /* 0x000fca0007ffe1ff */
[----:B------:R-:W-:-:S05]  /*0840*/  IMAD R3, R24, R3, R30 ;  /* 0x0000000318037224 */ /* 0x000fca00078e021e */
[----:B------:R-:W-:-:S13]  /*0850*/  ISETP.GE.U32.AND P2, PT, R3, R24, PT ;  /* 0x000000180300720c */ /* 0x000fda0003f46070 */
[----:B------:R-:W-:Y:S01]  /*0860*/  @P2 IMAD.IADD R3, R3, 0x1, -R24 ;  /* 0x0000000103032824 */ /* 0x000fe200078e0a18 */
[----:B------:R-:W-:-:S04]  /*0870*/  @P2 IADD3 R0, PT, PT, R0, 0x1, RZ ;  /* 0x0000000100002810 */ /* 0x000fc80007ffe0ff */
[----:B------:R-:W-:-:S13]  /*0880*/  ISETP.GE.U32.AND P1, PT, R3, R24, PT ;  /* 0x000000180300720c */ /* 0x000fda0003f26070 */
[----:B------:R-:W-:Y:S01]  /*0890*/  @P1 VIADD R0, R0, 0x1 ;  /* 0x0000000100001836 */ /* 0x000fe20000000000 */
[----:B------:R-:W-:-:S04]  /*08a0*/  @!P0 LOP3.LUT R0, RZ, R24, RZ, 0x33, !PT ;  /* 0x00000018ff008212 */ /* 0x000fc800078e33ff */
[----:B------:R-:W-:Y:S01]  /*08b0*/  MOV R30, R0 ;  /* 0x00000000001e7202 */ /* 0x000fe20000000f00 */
[----:B------:R-:W-:Y:S05]  /*08c0*/  BRA `(.L_x_7) ;  /* 0x00000000001c7947 */ /* 0x000fea0003800000 */
.L_x_6:
[----:B------:R-:W-:Y:S01]  /*08d0*/  IMAD.MOV.U32 R42, RZ, RZ, R30 ;  /* 0x000000ffff2a7224 */ /* 0x000fe200078e001e */
[----:B------:R-:W-:Y:S01]  /*08e0*/  MOV R30, R24 ;  /* 0x00000018001e7202 */ /* 0x000fe20000000f00 */
[----:B------:R-:W-:Y:S01]  /*08f0*/  IMAD.MOV.U32 R31, RZ, RZ, R29 ;  /* 0x000000ffff1f7224 */ /* 0x000fe200078e001d */
[----:B------:R-:W-:Y:S02]  /*0900*/  MOV R29, R16 ;  /* 0x00000010001d7202 */ /* 0x000fe40000000f00 */
[----:B------:R-:W-:Y:S02]  /*0910*/  MOV R28, 0x930 ;  /* 0x00000930001c7802 */ /* 0x000fe40000000f00 */
[----:B------:R-:W-:Y:S05]  /*0920*/  CALL.REL.NOINC `($__internal_0_$__cuda_sm20_div_s64) ;  /* 0x0000005000487944 */ /* 0x000fea0003c00000 */
[----:B------:R-:W-:Y:S02]  /*0930*/  MOV R30, R14 ;  /* 0x0000000e001e7202 */ /* 0x000fe40000000f00 */
.L_x_7:
[----:B------:R-:W-:Y:S05]  /*0940*/  BSYNC.RECONVERGENT B0 ;  /* 0x0000000000007941 */ /* 0x000fea0003800200 */
.L_x_5:
[----:B------:R-:W0:Y:S01]  /*0950*/  LDCU UR5, c[0x0][0x434] ;  /* 0x00008680ff0577ac */ /* 0x000e220008000800 */
[----:B------:R-:W-:Y:S01]  /*0960*/  BSSY.RECONVERGENT B0, `(.L_x_8) ;  /* 0x0000083000007945 */ /* 0x000fe20003800200 */
[----:B------:R-:W-:Y:S01]  /*0970*/  UMOV UR10, URZ ;  /* 0x000000ff000a7c82 */ /* 0x000fe20008000000 */
[----:B------:R-:W-:Y:S01]  /*0980*/  UMOV UR22, URZ ;  /* 0x000000ff00167c82 */ /* 0x000fe20008000000 */
[----:B0-----:R-:W-:-:S05]  /*0990*/  IMAD.U32 R0, RZ, RZ, UR5 ;  /* 0x00000005ff007e24 */ /* 0x001fca000f8e00ff */
[----:B------:R-:W-:-:S04]  /*09a0*/  IABS R0, R0 ;  /* 0x0000000000007213 */ /* 0x000fc80000000000 */
[----:B------:R-:W-:-:S13]  /*09b0*/  R2UR UR7, R0 ;  /* 0x00000000000772ca */ /* 0x000fda00000e0000 */
[----:B------:R-:W0:Y:S08]  /*09c0*/  I2F.RP R3, UR7 ;  /* 0x0000000700037d06 */ /* 0x000e300008209400 */
[----:B0-----:R-:W0:Y:S02]  /*09d0*/  MUFU.RCP R2, R3 ;  /* 0x0000000300027308 */ /* 0x001e240000001000 */
[----:B0-----:R-:W-:-:S06]  /*09e0*/  VIADD R2, R2, 0xffffffe ;  /* 0x0ffffffe02027836 */ /* 0x001fcc0000000000 */
[----:B------:R-:W0:Y:S02]  /*09f0*/  F2I.FTZ.U32.TRUNC.NTZ R0, R2 ;  /* 0x0000000200007305 */ /* 0x000e24000021f000 */
[----:B0-----:R-:W-:Y:S02]  /*0a00*/  R2UR UR11, R0 ;  /* 0x00000000000b72ca */ /* 0x001fe400000e0000 */
[----:B------:R-:W-:Y:S01]  /*0a10*/  IABS R0, UR8 ;  /* 0x0000000800007c13 */ /* 0x000fe20008000000 */
[----:B------:R-:W-:-:S03]  /*0a20*/  ULOP3.LUT UR8, UR8, UR5, URZ, 0x3c, !UPT ;  /* 0x0000000508087292 */ /* 0x000fc6000f8e3cff */
[----:B------:R-:W-:-:S07]  /*0a30*/  R2UR UR6, R0 ;  /* 0x00000000000672ca */ /* 0x000fce00000e0000 */
[----:B------:R-:W-:-:S04]  /*0a40*/  UIADD3 UR4, UPT, UPT, URZ, -UR11, URZ ;  /* 0x8000000bff047290 */ /* 0x000fc8000fffe0ff */
[----:B------:R-:W-:-:S04]  /*0a50*/  UIMAD UR4, UR4, UR7, URZ ;  /* 0x00000007040472a4 */ /* 0x000fc8000f8e02ff */
[----:B------:R-:W-:-:S04]  /*0a60*/  UIMAD.WIDE.U32 UR10, UR11, UR4, UR10 ;  /* 0x000000040b0a72a5 */ /* 0x000fc8000f8e000a */
[----:B------:R-:W-:-:S07]  /*0a70*/  UIMAD.WIDE.U32 UR10, UR11, UR6, URZ ;  /* 0x000000060b0a72a5 */ /* 0x000fce000f8e00ff */
[----:B------:R-:W-:Y:S02]  /*0a80*/  UMOV UR9, UR11 ;  /* 0x0000000b00097c82 */ /* 0x000fe40008000000 */
[----:B------:R-:W-:-:S04]  /*0a90*/  UIADD3 UR4, UPT, UPT, -UR9, URZ, URZ ;  /* 0x000000ff09047290 */ /* 0x000fc8000fffe1ff */
[----:B------:R-:W-:Y:S02]  /*0aa0*/  UIMAD UR4, UR7, UR4, UR6 ;  /* 0x00000004070472a4 */ /* 0x000fe4000f8e0206 */
[----:B------:R-:W-:Y:S02]  /*0ab0*/  USHF.R.S32.HI UR6, URZ, 0x1f, UR5 ;  /* 0x0000001fff067899 */ /* 0x000fe40008011405 */
[----:B------:R-:W-:Y:S02]  /*0ac0*/  UISETP.GT.U32.AND UP1, UPT, UR7, UR4, UPT ;  /* 0x000000040700728c */ /* 0x000fe4000bf24070 */
[----:B------:R-:W-:-:S09]  /*0ad0*/  ULOP3.LUT UR6, UR6, 0x1, URZ, 0xfc, !UPT ;  /* 0x0000000106067892 */ /* 0x000fd2000f8efcff */
[----:B------:R-:W-:Y:S02]  /*0ae0*/  @!UP1 UIADD3 UR4, UPT, UPT, UR4, -UR7, URZ ;  /* 0x8000000704049290 */ /* 0x000fe4000fffe0ff */
[----:B------:R-:W-:Y:S02]  /*0af0*/  @!UP1 UIADD3 UR9, UPT, UPT, UR9, 0x1, URZ ;  /* 0x0000000109099890 */ /* 0x000fe4000fffe0ff */
[----:B------:R-:W-:Y:S02]  /*0b00*/  UISETP.GE.U32.AND UP0, UPT, UR4, UR7, UPT ;  /* 0x000000070400728c */ /* 0x000fe4000bf06070 */
[----:B------:R-:W-:-:S05]  /*0b10*/  UISETP.GE.AND UP1, UPT, UR8, URZ, UPT ;  /* 0x000000ff0800728c */ /* 0x000fca000bf26270 */
[----:B------:R-:W0:Y:S04]  /*0b20*/  LDCU UR4, c[0x0][0x3e0] ;  /* 0x00007c00ff0477ac */ /* 0x000e280008000800 */
[----:B------:R-:W-:Y:S02]  /*0b30*/  @UP0 UIADD3 UR9, UPT, UPT, UR9, 0x1, URZ ;  /* 0x0000000109090890 */ /* 0x000fe4000fffe0ff */
[----:B------:R-:W-:-:S05]  /*0b40*/  UISETP.NE.AND UP0, UPT, UR5, URZ, UPT ;  /* 0x000000ff0500728c */ /* 0x000fca000bf05270 */
[----:B------:R-:W-:Y:S02]  /*0b50*/  UMOV UR8, UR9 ;  /* 0x0000000900087c82 */ /* 0x000fe40008000000 */
[----:B------:R-:W-:-:S04]  /*0b60*/  @!UP1 UIADD3 UR8, UPT, UPT, -UR8, URZ, URZ ;  /* 0x000000ff08089290 */ /* 0x000fc8000fffe1ff */
[----:B------:R-:W-:Y:S01]  /*0b70*/  @!UP0 ULOP3.LUT UR8, URZ, UR5, URZ, 0x33, !UPT ;  /* 0x00000005ff088292 */ /* 0x000fe2000f8e33ff */
[----:B0-----:R-:W-:Y:S01]  /*0b80*/  IMAD.U32 R0, RZ, RZ, UR4 ;  /* 0x00000004ff007e24 */ /* 0x001fe2000f8e00ff */
[----:B------:R-:W-:Y:S02]  /*0b90*/  UIADD3 UR17, UPT, UPT, UR4, -0x1, URZ ;  /* 0xffffffff04117890 */ /* 0x000fe4000fffe0ff */
[----:B------:R-:W-:Y:S02]  /*0ba0*/  UIMAD UR7, UR8, UR6, URZ ;  /* 0x00000006080772a4 */ /* 0x000fe4000f8e02ff */
[----:B------:R-:W-:Y:S01]  /*0bb0*/  IABS R0, R0 ;  /* 0x0000000000007213 */ /* 0x000fe20000000000 */
[----:B------:R-:W-:-:S03]  /*0bc0*/  UISETP.NE.AND UP2, UPT, UR4, URZ, UPT ;  /* 0x000000ff0400728c */ /* 0x000fc6000bf45270 */
[----:B------:R-:W-:Y:S02]  /*0bd0*/  IABS R2, UR7 ;  /* 0x0000000700027c13 */ /* 0x000fe40008000000 */
[----:B------:R-:W-:Y:S02]  /*0be0*/  R2UR UR11, R0 ;  /* 0x00000000000b72ca */ /* 0x000fe400000e0000 */
[----:B------:R-:W-:-:S11]  /*0bf0*/  R2UR UR13, R2 ;  /* 0x00000000020d72ca */ /* 0x000fd600000e0000 */
[----:B------:R-:W0:Y:S02]  /*0c00*/  I2F.RP R8, UR11 ;  /* 0x0000000b00087d06 */ /* 0x000e240008209400 */
[----:B------:R-:W-:-:S04]  /*0c10*/  UIADD3 UR6, UPT, UPT, UR17, UR13, URZ ;  /* 0x0000000d11067290 */ /* 0x000fc8000fffe0ff */
[----:B------:R-:W-:Y:S02]  /*0c20*/  ULOP3.LUT UR16, UR6, UR13, URZ, 0x3c, !UPT ;  /* 0x0000000d06107292 */ /* 0x000fe4000f8e3cff */
[----:B------:R-:W1:Y:S01]  /*0c30*/  I2F.RP R9, UR13 ;  /* 0x0000000d00097d06 */ /* 0x000e620008209400 */
[----:B------:R-:W-:Y:S01]  /*0c40*/  IMAD.U32 R2, RZ, RZ, UR6 ;  /* 0x00000006ff027e24 */ /* 0x000fe2000f8e00ff */
[----:B------:R-:W-:Y:S02]  /*0c50*/  ULOP3.LUT UR6, UR6, UR4, URZ, 0x3c, !UPT ;  /* 0x0000000406067292 */ /* 0x000fe4000f8e3cff */
[----:B------:R-:W-:Y:S02]  /*0c60*/  ISETP.LE.AND P0, PT, RZ, UR16, PT ;  /* 0x00000010ff007c0c */ /* 0x000fe4000bf03270 */
[----:B------:R-:W-:Y:S02]  /*0c70*/  IABS R2, R2 ;  /* 0x0000000200027213 */ /* 0x000fe40000000000 */
[----:B0-----:R-:W0:Y:S02]  /*0c80*/  MUFU.RCP R6, R8 ;  /* 0x0000000800067308 */ /* 0x001e240000001000 */
[----:B------:R-:W-:-:S06]  /*0c90*/  R2UR UR12, R2 ;  /* 0x00000000020c72ca */ /* 0x000fcc00000e0000 */
[----:B-1----:R-:W1:Y:S01]  /*0ca0*/  MUFU.RCP R0, R9 ;  /* 0x0000000900007308 */ /* 0x002e620000001000 */
[----:B0-----:R-:W-:Y:S02]  /*0cb0*/  VIADD R6, R6, 0xffffffe ;  /* 0x0ffffffe06067836 */ /* 0x001fe40000000000 */
[----:B-1----:R-:W-:-:S05]  /*0cc0*/  VIADD R7, R0, 0xffffffe ;  /* 0x0ffffffe00077836 */ /* 0x002fca0000000000 */
[----:B------:R0:W1:Y:S08]  /*0cd0*/  F2I.FTZ.U32.TRUNC.NTZ R0, R6 ;  /* 0x0000000600007305 */ /* 0x000070000021f000 */
[----:B------:R-:W2:Y:S01]  /*0ce0*/  F2I.FTZ.U32.TRUNC.NTZ R7, R7 ;  /* 0x0000000700077305 */ /* 0x000ea2000021f000 */
[----:B0-----:R-:W-:Y:S01]  /*0cf0*/  IMAD.MOV.U32 R6, RZ, RZ, RZ ;  /* 0x000000ffff067224 */ /* 0x001fe200078e00ff */
[----:B-1----:R-:W-:-:S02]  /*0d00*/  R2UR UR23, R0 ;  /* 0x00000000001772ca */ /* 0x002fc400000e0000 */
[----:B------:R-:W-:Y:S01]  /*0d10*/  IABS R0, UR7 ;  /* 0x0000000700007c13 */ /* 0x000fe20008000000 */
[----:B--2---:R-:W-:-:S04]  /*0d20*/  IMAD.MOV R3, RZ, RZ, -R7 ;  /* 0x000000ffff037224 */ /* 0x004fc800078e0a07 */
[----:B------:R-:W-:Y:S02]  /*0d30*/  IMAD.MOV R0, RZ, RZ, -R0 ;  /* 0x000000ffff007224 */ /* 0x000fe400078e0a00 */
[----:B------:R-:W-:-:S04]  /*0d40*/  IMAD R3, R3, UR13, RZ ;  /* 0x0000000d03037c24 */ /* 0x000fc8000f8e02ff */
[----:B------:R-:W-:Y:S01]  /*0d50*/  UIADD3 UR9, UPT, UPT, URZ, -UR23, URZ ;  /* 0x80000017ff097290 */ /* 0x000fe2000fffe0ff */
[----:B------:R-:W-:-:S03]  /*0d60*/  IMAD.HI.U32 R3, R7, R3, R6 ;  /* 0x0000000307037227 */ /* 0x000fc600078e0006 */
[----:B------:R-:W-:-:S03]  /*0d70*/  UIMAD UR9, UR9, UR11, URZ ;  /* 0x0000000b090972a4 */ /* 0x000fc6000f8e02ff */
[----:B------:R-:W-:Y:S01]  /*0d80*/  IMAD.HI.U32 R23, R3, UR12, RZ ;  /* 0x0000000c03177c27 */ /* 0x000fe2000f8e00ff */
[----:B------:R-:W-:-:S03]  /*0d90*/  UIMAD.WIDE.U32 UR22, UR23, UR9, UR22 ;  /* 0x00000009171672a5 */ /* 0x000fc6000f8e0016 */
[----:B------:R-:W-:Y:S01]  /*0da0*/  IMAD R0, R23, R0, UR12 ;  /* 0x0000000c17007e24 */ /* 0x000fe2000f8e0200 */
[----:B------:R-:W-:-:S03]  /*0db0*/  UIMAD.WIDE.U32 UR22, UR23, UR12, URZ ;  /* 0x0000000c171672a5 */ /* 0x000fc6000f8e00ff */
[----:B------:R-:W0:Y:S01]  /*0dc0*/  LDCU.U8 UR9, c[0x0][0x549] ;  /* 0x0000a920ff0977ac */ /* 0x000e220008000000 */
[----:B------:R-:W-:-:S03]  /*0dd0*/  ISETP.LT.U32.AND P1, PT, R0, UR13, PT ;  /* 0x0000000d00007c0c */ /* 0x000fc6000bf21070 */
[----:B------:R-:W-:Y:S02]  /*0de0*/  UMOV UR15, UR23 ;  /* 0x00000017000f7c82 */ /* 0x000fe40008000000 */
[----:B------:R-:W-:-:S04]  /*0df0*/  UIADD3 UR10, UPT, UPT, -UR15, URZ, URZ ;  /* 0x000000ff0f0a7290 */ /* 0x000fc8000fffe1ff */
[----:B------:R-:W-:-:S04]  /*0e00*/  UIMAD UR10, UR11, UR10, UR12 ;  /* 0x0000000a0b0a72a4 */ /* 0x000fc8000f8e020c */
[----:B------:R-:W-:Y:S01]  /*0e10*/  @!P1 VIADD R0, R0, -UR13 ;  /* 0x8000000d00009c36 */ /* 0x000fe20008000000 */
[----:B------:R-:W-:Y:S01]  /*0e20*/  UISETP.GT.U32.AND UP1, UPT, UR11, UR10, UPT ;  /* 0x0000000a0b00728c */ /* 0x000fe2000bf24070 */
[----:B------:R-:W-:Y:S01]  /*0e30*/  @!P1 VIADD R23, R23, 0x1 ;  /* 0x0000000117179836 */ /* 0x000fe20000000000 */
[----:B------:R-:W-:Y:S01]  /*0e40*/  ISETP.NE.AND P1, PT, RZ, UR7, PT ;  /* 0x00000007ff007c0c */ /* 0x000fe2000bf25270 */
[----:B0-----:R-:W-:Y:S01]  /*0e50*/  UISETP.NE.AND UP0, UPT, UR9, URZ, UPT ;  /* 0x000000ff0900728c */ /* 0x001fe2000bf05270 */
[----:B------:R-:W-:-:S03]  /*0e60*/  ISETP.GE.U32.AND P2, PT, R0, UR13, PT ;  /* 0x0000000d00007c0c */ /* 0x000fc6000bf46070 */
[----:B------:R-:W-:Y:S02]  /*0e70*/  USEL UR5, UR5, 0x1, !UP0 ;  /* 0x0000000105057887 */ /* 0x000fe4000c000000 */
[----:B------:R-:W-:Y:S02]  /*0e80*/  UISETP.GE.AND UP0, UPT, UR6, URZ, UPT ;  /* 0x000000ff0600728c */ /* 0x000fe4000bf06270 */
[----:B------:R-:W-:Y:S02]  /*0e90*/  @!UP1 UIADD3 UR10, UPT, UPT, UR10, -UR11, URZ ;  /* 0x8000000b0a0a9290 */ /* 0x000fe4000fffe0ff */
[----:B------:R-:W-:Y:S02]  /*0ea0*/  @!UP1 UIADD3 UR15, UPT, UPT, UR15, 0x1, URZ ;  /* 0x000000010f0f9890 */ /* 0x000fe4000fffe0ff */
[----:B------:R-:W-:Y:S02]  /*0eb0*/  UISETP.GE.U32.AND UP3, UPT, UR10, UR11, UPT ;  /* 0x0000000b0a00728c */ /* 0x000fe4000bf66070 */
[----:B------:R-:W-:Y:S01]  /*0ec0*/  @P2 VIADD R23, R23, 0x1 ;  /* 0x0000000117172836 */ /* 0x000fe20000000000 */
[----:B------:R-:W-:-:S02]  /*0ed0*/  UISETP.NE.AND UP1, UPT, UR8, URZ, UPT ;  /* 0x000000ff0800728c */ /* 0x000fc4000bf25270 */
[----:B------:R-:W-:Y:S01]  /*0ee0*/  USHF.R.S32.HI UR8, URZ, 0x1f, UR7 ;  /* 0x0000001fff087899 */ /* 0x000fe20008011407 */
[----:B------:R-:W-:Y:S01]  /*0ef0*/  @!P0 IMAD.MOV R23, RZ, RZ, -R23 ;  /* 0x000000ffff178224 */ /* 0x000fe200078e0a17 */
[----:B------:R-:W-:Y:S01]  /*0f00*/  @!P1 LOP3.LUT R23, RZ, UR13, RZ, 0x33, !PT ;  /* 0x0000000dff179c12 */ /* 0x000fe2000f8e33ff */
[----:B------:R-:W-:-:S03]  /*0f10*/  USEL UR6, URZ, 0x1, !UP1 ;  /* 0x00000001ff067887 */ /* 0x000fc6000c800000 */
[----:B------:R-:W-:Y:S01]  /*0f20*/  ISETP.LT.U32.AND P0, PT, R30, R23, PT ;  /* 0x000000171e00720c */ /* 0x000fe20003f01070 */
[----:B------:R-:W-:Y:S01]  /*0f30*/  @UP3 UIADD3 UR15, UPT, UPT, UR15, 0x1, URZ ;  /* 0x000000010f0f3890 */ /* 0x000fe2000fffe0ff */
[----:B------:R-:W-:Y:S01]  /*0f40*/  SHF.R.S32.HI R41, RZ, 0x1f, R23 ;  /* 0x0000001fff297819 */ /* 0x000fe20000011417 */
[----:B------:R-:W-:Y:S02]  /*0f50*/  ULOP3.LUT UR6, UR8, UR6, URZ, 0xfc, !UPT ;  /* 0x0000000608067292 */ /* 0x000fe4000f8efcff */
[----:B------:R-:W-:Y:S01]  /*0f60*/  @!UP0 UIADD3 UR15, UPT, UPT, -UR15, URZ, URZ ;  /* 0x000000ff0f0f8290 */ /* 0x000fe2000fffe1ff */
[----:B------:R-:W-:Y:S01]  /*0f70*/  ISETP.LT.AND.EX P0, PT, R31, R41, PT, P0 ;  /* 0x000000291f00720c */ /* 0x000fe20003f01300 */
[----:B------:R-:W-:-:S03]  /*0f80*/  @!UP2 ULOP3.LUT UR15, URZ, UR4, URZ, 0x33, !UPT ;  /* 0x00000004ff0fa292 */ /* 0x000fc6000f8e33ff */
[C---:B------:R-:W-:Y:S02]  /*0f90*/  SEL R41, R31.reuse, R41, P0 ;  /* 0x000000291f297207 */ /* 0x040fe40000000000 */
[----:B------:R-:W-:Y:S02]  /*0fa0*/  SEL R23, R30, R23, P0 ;  /* 0x000000171e177207 */ /* 0x000fe40000000000 */
[----:B------:R-:W-:-:S04]  /*0fb0*/  LOP3.LUT R0, R31, R41, RZ, 0xfc, !PT ;  /* 0x000000291f007212 */ /* 0x000fc800078efcff */
[----:B------:R-:W-:-:S13]  /*0fc0*/  ISETP.NE.U32.AND P1, PT, R0, RZ, PT ;  /* 0x000000ff0000720c */ /* 0x000fda0003f25070 */
[----:B------:R-:W-:Y:S05]  /*0fd0*/  @P1 BRA `(.L_x_9) ;  /* 0x0000000000501947 */ /* 0x000fea0003800000 */
[----:B------:R-:W0:Y:S01]  /*0fe0*/  I2F.U32.RP R6, R23 ;  /* 0x0000001700067306 */ /* 0x000e220000209000 */
[----:B------:R-:W-:Y:S02]  /*0ff0*/  ISETP.NE.U32.AND P0, PT, R23, RZ, PT ;  /* 0x000000ff1700720c */ /* 0x000fe40003f05070 */
[----:B------:R-:W-:-:S05]  /*1000*/  MOV R49, RZ ;  /* 0x000000ff00317202 */ /* 0x000fca0000000f00 */
[----:B0-----:R-:W0:Y:S02]  /*1010*/  MUFU.RCP R2, R6 ;  /* 0x0000000600027308 */ /* 0x001e240000001000 */
[----:B0-----:R-:W-:-:S06]  /*1020*/  VIADD R2, R2, 0xffffffe ;  /* 0x0ffffffe02027836 */ /* 0x001fcc0000000000 */
[----:B------:R0:W1:Y:S02]  /*1030*/  F2I.FTZ.U32.TRUNC.NTZ R3, R2 ;  /* 0x0000000200037305 */ /* 0x000064000021f000 */
[----:B0-----:R-:W-:Y:S02]  /*1040*/  HFMA2 R2, -RZ, RZ, 0, 0 ;  /* 0x00000000ff027431 */ /* 0x001fe400000001ff */
[----:B-1----:R-:W-:-:S04]  /*1050*/  IMAD.MOV R0, RZ, RZ, -R3 ;  /* 0x000000ffff007224 */ /* 0x002fc800078e0a03 */
[----:B------:R-:W-:-:S04]  /*1060*/  IMAD R0, R0, R23, RZ ;  /* 0x0000001700007224 */ /* 0x000fc800078e02ff */
[----:B------:R-:W-:-:S06]  /*1070*/  IMAD.HI.U32 R3, R3, R0, R2 ;  /* 0x0000000003037227 */ /* 0x000fcc00078e0002 */
[----:B------:R-:W-:-:S04]  /*1080*/  IMAD.HI.U32 R48, R3, R30, RZ ;  /* 0x0000001e03307227 */ /* 0x000fc800078e00ff */
        /* <DEDUP_REMOVED lines=9> */
.L_x_9:
[----:B------:R-:W-:Y:S01]  /*1120*/  IMAD.MOV.U32 R42, RZ, RZ, R30 ;  /* 0x000000ffff2a7224 */ /* 0x000fe200078e001e */
[----:B------:R-:W-:Y:S01]  /*1130*/  MOV R30, R23 ;  /* 0x00000017001e7202 */ /* 0x000fe20000000f00 */
[----:B------:R-:W-:Y:S01]  /*1140*/  IMAD.MOV.U32 R29, RZ, RZ, R41 ;  /* 0x000000ffff1d7224 */ /* 0x000fe200078e0029 */
[----:B------:R-:W-:Y:S02]  /*1150*/  MOV R28, 0x1170 ;  /* 0x00001170001c7802 */ /* 0x000fe40000000f00 */
[----:B------:R-:W-:Y:S05]  /*1160*/  CALL.REL.NOINC `($__internal_0_$__cuda_sm20_div_s64) ;  /* 0x0000004800387944 */ /* 0x000fea0003c00000 */
[----:B------:R-:W-:Y:S02]  /*1170*/  MOV R48, R14 ;  /* 0x0000000e00307202 */ /* 0x000fe40000000f00 */
[----:B------:R-:W-:Y:S02]  /*1180*/  MOV R49, R31 ;  /* 0x0000001f00317202 */ /* 0x000fe40000000f00 */
.L_x_10:
[----:B------:R-:W-:Y:S05]  /*1190*/  BSYNC.RECONVERGENT B0 ;  /* 0x0000000000007941 */ /* 0x000fea0003800200 */
.L_x_8:
[----:B------:R-:W-:Y:S01]  /*11a0*/  IABS R7, UR21 ;  /* 0x0000001500077c13 */ /* 0x000fe20008000000 */
[----:B------:R-:W0:Y:S01]  /*11b0*/  LDC R2, c[0x0][0x434] ;  /* 0x00010d00ff027b82 */ /* 0x000e220000000800 */
[----:B------:R-:W-:Y:S01]  /*11c0*/  IABS R0, UR21 ;  /* 0x0000001500007c13 */ /* 0x000fe20008000000 */
[----:B------:R-:W-:Y:S01]  /*11d0*/  UIMAD UR15, UR15, UR5, URZ ;  /* 0x000000050f0f72a4 */ /* 0x000fe2000f8e02ff */
[----:B------:R-:W1:Y:S01]  /*11e0*/  I2F.RP R10, R7 ;  /* 0x00000007000a7306 */ /* 0x000e620000209400 */
[----:B------:R-:W-:Y:S02]  /*11f0*/  BSSY.RECONVERGENT B0, `(.L_x_11) ;  /* 0x000003a000007945 */ /* 0x000fe40003800200 */
[----:B------:R-:W-:Y:S01]  /*1200*/  IMAD.MOV R0, RZ, RZ, -R0 ;  /* 0x000000ffff007224 */ /* 0x000fe200078e0a00 */
[----:B------:R-:W-:-:S04]  /*1210*/  UIMAD UR6, UR6, UR15, URZ ;  /* 0x0000000f060672a4 */ /* 0x000fc8000f8e02ff */
[----:B-1----:R-:W1:Y:S01]  /*1220*/  MUFU.RCP R8, R10 ;  /* 0x0000000a00087308 */ /* 0x002e620000001000 */
[----:B0-----:R-:W-:-:S04]  /*1230*/  IADD3 R2, PT, PT, R2, -0x1, R7 ;  /* 0xffffffff02027810 */ /* 0x001fc80007ffe007 */
[----:B------:R-:W-:Y:S01]  /*1240*/  IABS R3, R2 ;  /* 0x0000000200037213 */ /* 0x000fe20000000000 */
[----:B-1----:R-:W-:-:S04]  /*1250*/  VIADD R8, R8, 0xffffffe ;  /* 0x0ffffffe08087836 */ /* 0x002fc80000000000 */
[----:B------:R-:W0:Y:S02]  /*1260*/  F2I.FTZ.U32.TRUNC.NTZ R9, R8 ;  /* 0x0000000800097305 */ /* 0x000e24000021f000 */
[----:B0-----:R-:W-:Y:S02]  /*1270*/  IMAD.MOV R6, RZ, RZ, -R9 ;  /* 0x000000ffff067224 */ /* 0x001fe400078e0a09 */
[----:B------:R-:W-:Y:S02]  /*1280*/  IMAD.MOV.U32 R8, RZ, RZ, RZ ;  /* 0x000000ffff087224 */ /* 0x000fe400078e00ff */
[----:B------:R-:W-:-:S04]  /*1290*/  IMAD R6, R6, R7, RZ ;  /* 0x0000000706067224 */ /* 0x000fc800078e02ff */
[----:B------:R-:W-:-:S06]  /*12a0*/  IMAD.HI.U32 R6, R9, R6, R8 ;  /* 0x0000000609067227 */ /* 0x000fcc00078e0008 */
[----:B------:R-:W-:-:S04]  /*12b0*/  IMAD.HI.U32 R6, R6, R3, RZ ;  /* 0x0000000306067227 */ /* 0x000fc800078e00ff */
[----:B------:R-:W-:-:S05]  /*12c0*/  IMAD R0, R6, R0, R3 ;  /* 0x0000000006007224 */ /* 0x000fca00078e0203 */
[----:B------:R-:W-:-:S13]  /*12d0*/  ISETP.GT.U32.AND P1, PT, R7, R0, PT ;  /* 0x000000000700720c */ /* 0x000fda0003f24070 */
[----:B------:R-:W-:Y:S02]  /*12e0*/  @!P1 IMAD.IADD R0, R0, 0x1, -R7 ;  /* 0x0000000100009824 */ /* 0x000fe400078e0a07 */
[----:B------:R-:W-:Y:S01]  /*12f0*/  @!P1 VIADD R6, R6, 0x1 ;  /* 0x0000000106069836 */ /* 0x000fe20000000000 */
[----:B------:R-:W-:Y:S02]  /*1300*/  ISETP.NE.AND P1, PT, RZ, UR21, PT ;  /* 0x00000015ff007c0c */ /* 0x000fe4000bf25270 */
[-C--:B------:R-:W-:Y:S02]  /*1310*/  ISETP.GE.U32.AND P2, PT, R0, R7.reuse, PT ;  /* 0x000000070000720c */ /* 0x080fe40003f46070 */
[----:B------:R-:W-:-:S04]  /*1320*/  LOP3.LUT R0, R2, R7, RZ, 0x3c, !PT ;  /* 0x0000000702007212 */ /* 0x000fc800078e3cff */
[----:B------:R-:W-:-:S07]  /*1330*/  ISETP.GE.AND P0, PT, R0, RZ, PT ;  /* 0x000000ff0000720c */ /* 0x000fce0003f06270 */
[----:B------:R-:W-:-:S06]  /*1340*/  @P2 VIADD R6, R6, 0x1 ;  /* 0x0000000106062836 */ /* 0x000fcc0000000000 */
[----:B------:R-:W-:Y:S01]  /*1350*/  @!P0 IMAD.MOV R6, RZ, RZ, -R6 ;  /* 0x000000ffff068224 */ /* 0x000fe200078e0a06 */
[----:B------:R-:W-:-:S04]  /*1360*/  @!P1 LOP3.LUT R6, RZ, R7, RZ, 0x33, !PT ;  /* 0x00000007ff069212 */ /* 0x000fc800078e33ff */
        /* <DEDUP_REMOVED lines=28> */
.L_x_12:
[----:B------:R-:W-:Y:S01]  /*1530*/  IMAD.MOV.U32 R42, RZ, RZ, R4 ;  /* 0x000000ffff2a7224 */ /* 0x000fe200078e0004 */
[----:B------:R-:W-:Y:S01]  /*1540*/  MOV R31, R5 ;  /* 0x00000005001f7202 */ /* 0x000fe20000000f00 */
[----:B------:R-:W-:Y:S01]  /*1550*/  IMAD.MOV.U32 R30, RZ, RZ, R22 ;  /* 0x000000ffff1e7224 */ /* 0x000fe200078e0016 */
[----:B------:R-:W-:Y:S02]  /*1560*/  MOV R28, 0x1580 ;  /* 0x00001580001c7802 */ /* 0x000fe40000000f00 */
[----:B------:R-:W-:Y:S05]  /*1570*/  CALL.REL.NOINC `($__internal_0_$__cuda_sm20_div_s64) ;  /* 0x0000004400347944 */ /* 0x000fea0003c00000 */
[----:B------:R-:W-:Y:S02]  /*1580*/  MOV R30, R14 ;  /* 0x0000000e001e7202 */ /* 0x000fe40000000f00 */
.L_x_13:
[----:B------:R-:W-:Y:S05]  /*1590*/  BSYNC.RECONVERGENT B0 ;  /* 0x0000000000007941 */ /* 0x000fea0003800200 */
.L_x_11:
[----:B------:R-:W0:Y:S01]  /*15a0*/  S2R R0, SR_TID.X ;  /* 0x0000000000007919 */ /* 0x000e220000002100 */
[----:B------:R-:W-:Y:S01]  /*15b0*/  UIADD3 UR9, UP0, UPT, UR20, -UR19, URZ ;  /* 0x8000001314097290 */ /* 0x000fe2000ff1e0ff */
[----:B------:R-:W-:Y:S01]  /*15c0*/  MOV R11, 0xff800000 ;  /* 0xff800000000b7802 */ /* 0x000fe20000000f00 */
[----:B------:R-:W1:Y:S02]  /*15d0*/  LDCU UR4, c[0x0][0x534] ;  /* 0x0000a680ff0477ac */ /* 0x000e640008000800 */
[----:B------:R-:W-:Y:S01]  /*15e0*/  UIADD3.X UR8, UPT, UPT, UR14, -0x1, URZ, UP0, !UPT ;  /* 0xffffffff0e087890 */ /* 0x000fe200087fe4ff */
[----:B------:R-:W2:Y:S05]  /*15f0*/  LDCU.64 UR10, c[0x0][0x358] ;  /* 0x00006b00ff0a77ac */ /* 0x000eaa0008000a00 */
[----:B------:R-:W-:Y:S01]  /*1600*/  IMAD.U32 R3, RZ, RZ, UR8 ;  /* 0x00000008ff037e24 */ /* 0x000fe2000f8e00ff */
[----:B0-----:R-:W-:-:S02]  /*1610*/  LOP3.LUT R12, R0, 0xf, RZ, 0xc0, !PT ;  /* 0x0000000f000c7812 */ /* 0x001fc400078ec0ff */
[----:B------:R-:W-:Y:S02]  /*1620*/  SHF.R.U32.HI R13, RZ, 0x4, R0 ;  /* 0x00000004ff0d7819 */ /* 0x000fe40000011600 */
[C---:B------:R-:W-:Y:S02]  /*1630*/  ISETP.LT.U32.AND P1, PT, R12.reuse, UR9, PT ;  /* 0x000000090c007c0c */ /* 0x040fe4000bf21070 */
[----:B------:R-:W-:Y:S01]  /*1640*/  IADD3 R14, P0, PT, R12, UR19, RZ ;  /* 0x000000130c0e7c10 */ /* 0x000fe2000ff1e0ff */
[----:B------:R-:W-:Y:S01]  /*1650*/  VIADD R10, R13, 0x8 ;  /* 0x000000080d0a7836 */ /* 0x000fe20000000000 */
[----:B------:R-:W-:Y:S01]  /*1660*/  ISETP.GT.AND.EX P1, PT, R3, RZ, PT, P1 ;  /* 0x000000ff0300720c */ /* 0x000fe20003f24310 */
[C---:B------:R-:W-:Y:S01]  /*1670*/  VIADD R17, R13.reuse, 0x18 ;  /* 0x000000180d117836 */ /* 0x040fe20000000000 */
[C---:B------:R-:W-:Y:S01]  /*1680*/  IADD3 R3, PT, PT, R13.reuse, 0x10, RZ ;  /* 0x000000100d037810 */ /* 0x040fe20007ffe0ff */
[----:B------:R-:W-:Y:S01]  /*1690*/  IMAD.X R15, RZ, RZ, RZ, P0 ;  /* 0x000000ffff0f7224 */ /* 0x000fe200000e06ff */
[----:B-1----:R-:W-:-:S02]  /*16a0*/  ISETP.GE.OR P6, PT, R13, UR4, !P1 ;  /* 0x000000040d007c0c */ /* 0x002fc4000cfc6670 */
[----:B------:R-:W-:Y:S02]  /*16b0*/  ISETP.GE.OR P5, PT, R10, UR4, !P1 ;  /* 0x000000040a007c0c */ /* 0x000fe4000cfa6670 */
[----:B------:R-:W-:Y:S02]  /*16c0*/  ISETP.GE.OR P2, PT, R3, UR4, !P1 ;  /* 0x0000000403007c0c */ /* 0x000fe4000cf46670 */
[----:B------:R-:W-:Y:S02]  /*16d0*/  ISETP.GE.OR P3, PT, R17, UR4, !P1 ;  /* 0x0000000411007c0c */ /* 0x000fe4000cf66670 */
[----:B------:R-:W-:-:S05]  /*16e0*/  IADD3 R18, PT, PT, R13, 0x20, RZ ;  /* 0x000000200d127810 */ /* 0x000fca0007ffe0ff */
[----:B------:R-:W0:Y:S01]  /*16f0*/  @!P6 LDC.64 R4, c[0x0][0x428] ;  /* 0x00010a00ff04eb82 */ /* 0x000e220000000a00 */
[----:B------:R-:W-:-:S04]  /*1700*/  @!P6 IMAD.WIDE.U32 R28, R13, UR20, R14 ;  /* 0x000000140d1cec25 */ /* 0x000fc8000f8e000e */
[----:B------:R-:W-:Y:S02]  /*1710*/  @!P6 IMAD R26, R13, UR14, R29 ;  /* 0x0000000e0d1aec24 */ /* 0x000fe4000f8e021d */
[----:B------:R-:W-:Y:S01]  /*1720*/  @!P5 IMAD.MOV.U32 R20, RZ, RZ, R14 ;  /* 0x000000ffff14d224 */ /* 0x000fe200078e000e */
[----:B------:R-:W1:Y:S01]  /*1730*/  @!P5 LDC.64 R8, c[0x0][0x428] ;  /* 0x00010a00ff08db82 */ /* 0x000e620000000a00 */
[----:B------:R-:W-:Y:S02]  /*1740*/  @!P5 IMAD.MOV.U32 R21, RZ, RZ, R15 ;  /* 0x000000ffff15d224 */ /* 0x000fe400078e000f */
[----:B------:R-:W-:-:S05]  /*1750*/  @!P5 IMAD.WIDE.U32 R20, R10, UR20, R20 ;  /* 0x000000140a14dc25 */ /* 0x000fca000f8e0014 */
[----:B------:R-:W3:Y:S01]  /*1760*/  @!P2 LDC.64 R6, c[0x0][0x428] ;  /* 0x00010a00ff06ab82 */ /* 0x000ee20000000a00 */
[----:B------:R-:W-:Y:S01]  /*1770*/  @!P5 IMAD R10, R10, UR14, R21 ;  /* 0x0000000e0a0adc24 */ /* 0x000fe2000f8e0215 */
[----:B0-----:R-:W-:-:S04]  /*1780*/  @!P6 LEA R36, P0, R28, R4, 0x2 ;  /* 0x000000041c24e211 */ /* 0x001fc800078010ff */
[----:B------:R-:W-:Y:S02]  /*1790*/  @!P6 LEA.HI.X R37, R28, R5, R26, 0x2, P0 ;  /* 0x000000051c25e211 */ /* 0x000fe400000f141a */
[----:B------:R-:W-:Y:S01]  /*17a0*/  ISETP.GE.OR P0, PT, R18, UR4, !P1 ;  /* 0x0000000412007c0c */ /* 0x000fe2000cf06670 */
[----:B------:R-:W0:Y:S01]  /*17b0*/  @!P3 LDC.64 R4, c[0x0][0x428] ;  /* 0x00010a00ff04bb82 */ /* 0x000e220000000a00 */
[----:B------:R-:W-:Y:S01]  /*17c0*/  @!P2 MOV R33, R15 ;  /* 0x0000000f0021a202 */ /* 0x000fe20000000f00 */
[----:B------:R-:W-:Y:S01]  /*17d0*/  @!P2 IMAD.MOV.U32 R32, RZ, RZ, R14 ;  /* 0x000000ffff20a224 */ /* 0x000fe200078e000e */
[C---:B-1----:R-:W-:Y:S01]  /*17e0*/  @!P5 LEA R28, P4, R20.reuse, R8, 0x2 ;  /* 0x00000008141cd211 */ /* 0x042fe200078810ff */
[----:B------:R-:W-:Y:S01]  /*17f0*/  VIADD R19, R13, 0x28 ;  /* 0x000000280d137836 */ /* 0x000fe20000000000 */
[----:B--2---:R0:W2:Y:S01]  /*1800*/  @!P6 LDG.E R11, desc[UR10][R36.64] ;  /* 0x0000000a240be981 */ /* 0x0040a2000c1e1900 */
[----:B------:R-:W-:Y:S01]  /*1810*/  @!P2 IMAD.WIDE.U32 R32, R3, UR20, R32 ;  /* 0x000000140320ac25 */ /* 0x000fe2000f8e0020 */
[----:B------:R-:W-:-:S02]  /*1820*/  @!P5 LEA.HI.X R29, R20, R9, R10, 0x2, P4 ;  /* 0x00000009141dd211 */ /* 0x000fc400020f140a */
[----:B------:R-:W-:Y:S01]  /*1830*/  ISETP.GE.OR P6, PT, R19, UR4, !P1 ;  /* 0x0000000413007c0c */ /* 0x000fe2000cfc6670 */
[----:B------:R-:W-:Y:S01]  /*1840*/  IMAD.MOV.U32 R10, RZ, RZ, -0x800000 ;  /* 0xff800000ff0a7424 */ /* 0x000fe200078e00ff */
[C---:B---3--:R-:W-:Y:S01]  /*1850*/  @!P2 LEA R34, P4, R32.reuse, R6, 0x2 ;  /* 0x000000062022a211 */ /* 0x048fe200078810ff */
[----:B------:R-:W1:Y:S01]  /*1860*/  @!P0 LDC.64 R8, c[0x0][0x428] ;  /* 0x00010a00ff088b82 */ /* 0x000e620000000a00 */
[----:B------:R-:W-:Y:S02]  /*1870*/  @!P2 IMAD R26, R3, UR14, R33 ;  /* 0x0000000e031aac24 */ /* 0x000fe4000f8e0221 */
[----:B------:R-:W-:Y:S01]  /*1880*/  VIADD R20, R13, 0x30 ;  /* 0x000000300d147836 */ /* 0x000fe20000000000 */
[----:B------:R3:W4:Y:S01]  /*1890*/  @!P5 LDG.E R10, desc[UR10][R28.64] ;  /* 0x0000000a1c0ad981 */ /* 0x000722000c1e1900 */
[----:B------:R-:W-:Y:S01]  /*18a0*/  @!P3 IMAD.MOV.U32 R33, RZ, RZ, R15 ;  /* 0x000000ffff21b224 */ /* 0x000fe200078e000f */
[----:B------:R-:W-:Y:S01]  /*18b0*/  @!P2 LEA.HI.X R35, R32, R7, R26, 0x2, P4 ;  /* 0x000000072023a211 */ /* 0x000fe200020f141a */
[----:B------:R-:W-:Y:S01]  /*18c0*/  @!P3 IMAD.MOV.U32 R32, RZ, RZ, R14 ;  /* 0x000000ffff20b224 */ /* 0x000fe200078e000e */
[----:B------:R-:W-:-:S02]  /*18d0*/  ISETP.GE.OR P5, PT, R20, UR4, !P1 ;  /* 0x0000000414007c0c */ /* 0x000fc4000cfa6670 */
[----:B------:R-:W-:Y:S01]  /*18e0*/  MOV R3, 0xff800000 ;  /* 0xff80000000037802 */ /* 0x000fe20000000f00 */
[----:B------:R-:W-:Y:S01]  /*18f0*/  @!P3 IMAD.WIDE.U32 R32, R17, UR20, R32 ;  /* 0x000000141120bc25 */ /* 0x000fe2000f8e0020 */
[----:B------:R-:W-:Y:S01]  /*1900*/  IADD3 R25, PT, PT, R13, 0x38, RZ ;  /* 0x000000380d197810 */ /* 0x000fe20007ffe0ff */
[----:B------:R-:W5:Y:S02]  /*1910*/  @!P6 LDC.64 R6, c[0x0][0x428] ;  /* 0x00010a00ff06eb82 */ /* 0x000f640000000a00 */
[----:B------:R-:W-:Y:S01]  /*1920*/  @!P3 IMAD R26, R17, UR14, R33 ;  /* 0x0000000e111abc24 */ /* 0x000fe2000f8e0221 */
[----:B------:R-:W-:Y:S01]  /*1930*/  ISETP.GE.OR P4, PT, R25, UR4, !P1 ;  /* 0x0000000419007c0c */ /* 0x000fe2000cf86670 */
[----:B------:R1:W4:Y:S01]  /*1940*/  @!P2 LDG.E R3, desc[UR10][R34.64] ;  /* 0x0000000a2203a981 */ /* 0x000322000c1e1900 */
[----:B0-----:R-:W-:Y:S02]  /*1950*/  @!P3 LEA R36, P2, R32, R4, 0x2 ;  /* 0x000000042024b211 */ /* 0x001fe400078410ff */
[----:B------:R-:W-:-:S02]  /*1960*/  MOV R17, 0xff800000 ;  /* 0xff80000000117802 */ /* 0x000fc40000000f00 */
[----:B------:R-:W-:Y:S01]  /*1970*/  @!P3 LEA.HI.X R37, R32, R5, R26, 0x2, P2 ;  /* 0x000000052025b211 */ /* 0x000fe200010f141a */
[----:B------:R-:W-:Y:S01]  /*1980*/  VIADD R26, R13, 0x40 ;  /* 0x000000400d1a7836 */ /* 0x000fe20000000000 */
[----:B------:R-:W0:Y:S03]  /*1990*/  @!P5 LDC.64 R4, c[0x0][0x428] ;  /* 0x00010a00ff04db82 */ /* 0x000e260000000a00 */
[----:B------:R0:W4:Y:S01]  /*19a0*/  @!P3 LDG.E R17, desc[UR10][R36.64] ;  /* 0x0000000a2411b981 */ /* 0x000122000c1e1900 */
[----:B---3--:R-:W-:Y:S02]  /*19b0*/  @!P0 IMAD.MOV.U32 R28, RZ, RZ, R14 ;  /* 0x000000ffff1c8224 */ /* 0x008fe400078e000e */
[----:B------:R-:W-:Y:S02]  /*19c0*/  @!P0 IMAD.MOV.U32 R29, RZ, RZ, R15 ;  /* 0x000000ffff1d8224 */ /* 0x000fe400078e000f */
[----:B------:R-:W-:-:S04]  /*19d0*/  @!P0 IMAD.WIDE.U32 R28, R18, UR20, R28 ;  /* 0x00000014121c8c25 */ /* 0x000fc8000f8e001c */
[----:B------:R-:W-:Y:S01]  /*19e0*/  @!P0 IMAD R18, R18, UR14, R29 ;  /* 0x0000000e12128c24 */ /* 0x000fe2000f8e021d */
[C---:B-1----:R-:W-:Y:S02]  /*19f0*/  @!P0 LEA R42, P2, R28.reuse, R8, 0x2 ;  /* 0x000000081c2a8211 */ /* 0x042fe400078410ff */
[-C--:B------:R-:W-:Y:S01]  /*1a00*/  @!P6 MOV R34, R14.reuse ;  /* 0x0000000e0022e202 */ /* 0x080fe20000000f00 */
[----:B------:R-:W-:Y:S01]  /*1a10*/  @!P6 IMAD.MOV.U32 R35, RZ, RZ, R15 ;  /* 0x000000ffff23e224 */ /* 0x000fe200078e000f */
[----:B------:R-:W-:Y:S02]  /*1a20*/  @!P0 LEA.HI.X R43, R28, R9, R18, 0x2, P2 ;  /* 0x000000091c2b8211 */ /* 0x000fe400010f1412 */
[----:B------:R-:W1:Y:S01]  /*1a30*/  @!P4 LDC.64 R8, c[0x0][0x428] ;  /* 0x00010a00ff08cb82 */ /* 0x000e620000000a00 */
[----:B------:R-:W-:Y:S01]  /*1a40*/  ISETP.GE.OR P3, PT, R26, UR4, !P1 ;  /* 0x000000041a007c0c */ /* 0x000fe2000cf66670 */
[----:B------:R-:W-:Y:S02]  /*1a50*/  IMAD.MOV.U32 R18, RZ, RZ, -0x800000 ;  /* 0xff800000ff127424 */ /* 0x000fe400078e00ff */
[----:B------:R-:W-:Y:S01]  /*1a60*/  @!P6 IMAD.WIDE.U32 R34, R19, UR20, R34 ;  /* 0x000000141322ec25 */ /* 0x000fe2000f8e0022 */
[----:B------:R-:W-:-:S03]  /*1a70*/  @!P5 MOV R28, R14 ;  /* 0x0000000e001cd202 */ /* 0x000fc60000000f00 */
[----:B------:R1:W3:Y:S01]  /*1a80*/  @!P0 LDG.E R18, desc[UR10][R42.64] ;  /* 0x0000000a2a128981 */ /* 0x0002e2000c1e1900 */
[----:B------:R-:W-:Y:S01]  /*1a90*/  VIADD R21, R13, 0x48 ;  /* 0x000000480d157836 */ /* 0x000fe20000000000 */
[C---:B-----5:R-:W-:Y:S01]  /*1aa0*/  @!P6 LEA R38, P0, R34.reuse, R6, 0x2 ;  /* 0x000000062226e211 */ /* 0x060fe200078010ff */
[----:B------:R-:W-:Y:S02]  /*1ab0*/  @!P6 IMAD R32, R19, UR14, R35 ;  /* 0x0000000e1320ec24 */ /* 0x000fe4000f8e0223 */
[----:B------:R-:W-:Y:S01]  /*1ac0*/  @!P5 IMAD.MOV.U32 R29, RZ, RZ, R15 ;  /* 0x000000ffff1dd224 */ /* 0x000fe200078e000f */
[----:B------:R-:W-:Y:S02]  /*1ad0*/  ISETP.GE.OR P2, PT, R21, UR4, !P1 ;  /* 0x0000000415007c0c */ /* 0x000fe4000cf46670 */
[----:B------:R-:W-:Y:S01]  /*1ae0*/  @!P6 LEA.HI.X R39, R34, R7, R32, 0x2, P0 ;  /* 0x000000072227e211 */ /* 0x000fe200000f1420 */
[----:B------:R-:W-:Y:S01]  /*1af0*/  @!P5 IMAD.WIDE.U32 R28, R20, UR20, R28 ;  /* 0x00000014141cdc25 */ /* 0x000fe2000f8e001c */
[----:B------:R-:W5:Y:S01]  /*1b00*/  @!P3 LDC.64 R6, c[0x0][0x428] ;  /* 0x00010a00ff06bb82 */ /* 0x000f620000000a00 */
[----:B------:R-:W-:-:S02]  /*1b10*/  @!P4 MOV R34, R14 ;  /* 0x0000000e0022c202 */ /* 0x000fc40000000f00 */
[----:B------:R-:W-:Y:S01]  /*1b20*/  @!P4 IMAD.MOV.U32 R35, RZ, RZ, R15 ;  /* 0x000000ffff23c224 */ /* 0x000fe200078e000f */
[----:B0-----:R-:W-:Y:S01]  /*1b30*/  @!P5 LEA R36, P0, R28, R4, 0x2 ;  /* 0x000000041c24d211 */ /* 0x001fe200078010ff */
[----:B------:R-:W-:Y:S01]  /*1b40*/  @!P5 IMAD R20, R20, UR14, R29 ;  /* 0x0000000e1414dc24 */ /* 0x000fe2000f8e021d */
[----:B------:R-:W-:Y:S01]  /*1b50*/  MOV R19, 0xff800000 ;  /* 0xff80000000137802 */ /* 0x000fe20000000f00 */
[----:B------:R-:W-:Y:S01]  /*1b60*/  @!P4 IMAD.WIDE.U32 R34, R25, UR20, R34 ;  /* 0x000000141922cc25 */ /* 0x000fe2000f8e0022 */
[----:B------:R-:W-:Y:S02]  /*1b70*/  IADD3 R32, PT, PT, R13, 0x50, RZ ;  /* 0x000000500d207810 */ /* 0x000fe40007ffe0ff */
[----:B------:R-:W-:Y:S01]  /*1b80*/  @!P5 LEA.HI.X R37, R28, R5, R20, 0x2, P0 ;  /* 0x000000051c25d211 */ /* 0x000fe200000f1414 */
[----:B------:R-:W-:Y:S01]  /*1b90*/  @!P4 IMAD R28, R25, UR14, R35 ;  /* 0x0000000e191ccc24 */ /* 0x000fe2000f8e0223 */
[----:B------:R5:W3:Y:S01]  /*1ba0*/  @!P6 LDG.E R19, desc[UR10][R38.64] ;  /* 0x0000000a2613e981 */ /* 0x000ae2000c1e1900 */
[----:B------:R-:W-:Y:S01]  /*1bb0*/  VIADD R29, R13, 0x58 ;  /* 0x000000580d1d7836 */ /* 0x000fe20000000000 */
[----:B------:R-:W0:Y:S01]  /*1bc0*/  @!P2 LDC.64 R4, c[0x0][0x428] ;  /* 0x00010a00ff04ab82 */ /* 0x000e220000000a00 */
[----:B-1----:R-:W-:-:S02]  /*1bd0*/  @!P4 LEA R42, P0, R34, R8, 0x2 ;  /* 0x00000008222ac211 */ /* 0x002fc400078010ff */
[----:B------:R-:W-:Y:S02]  /*1be0*/  ISETP.GE.OR P6, PT, R32, UR4, !P1 ;  /* 0x0000000420007c0c */ /* 0x000fe4000cfc6670 */
[----:B------:R-:W-:Y:S01]  /*1bf0*/  @!P4 LEA.HI.X R43, R34, R9, R28, 0x2, P0 ;  /* 0x00000009222bc211 */ /* 0x000fe200000f141c */
[----:B------:R-:W-:Y:S01]  /*1c00*/  @!P3 IMAD.MOV.U32 R34, RZ, RZ, R14 ;  /* 0x000000ffff22b224 */ /* 0x000fe200078e000e */
[----:B------:R-:W-:Y:S02]  /*1c10*/  @!P3 MOV R35, R15 ;  /* 0x0000000f0023b202 */ /* 0x000fe40000000f00 */
[----:B------:R-:W-:Y:S02]  /*1c20*/  ISETP.GE.OR P0, PT, R29, UR4, !P1 ;  /* 0x000000041d007c0c */ /* 0x000fe4000cf06670 */
[----:B------:R-:W-:Y:S01]  /*1c30*/  MOV R25, 0xff800000 ;  /* 0xff80000000197802 */ /* 0x000fe20000000f00 */
[----:B------:R-:W-:Y:S02]  /*1c40*/  IMAD.MOV.U32 R20, RZ, RZ, -0x800000 ;  /* 0xff800000ff147424 */ /* 0x000fe400078e00ff */
[----:B------:R-:W-:-:S02]  /*1c50*/  @!P3 IMAD.WIDE.U32 R34, R26, UR20, R34 ;  /* 0x000000141a22bc25 */ /* 0x000fc4000f8e0022 */
[----:B------:R-:W1:Y:S01]  /*1c60*/  @!P6 LDC.64 R8, c[0x0][0x428] ;  /* 0x00010a00ff08eb82 */ /* 0x000e620000000a00 */
[----:B------:R-:W3:Y:S01]  /*1c70*/  @!P4 LDG.E R25, desc[UR10][R42.64] ;  /* 0x0000000a2a19c981 */ /* 0x000ee2000c1e1900 */
[----:B------:R-:W-:Y:S02]  /*1c80*/  @!P3 IMAD R26, R26, UR14, R35 ;  /* 0x0000000e1a1abc24 */ /* 0x000fe4000f8e0223 */
[----:B------:R-:W-:Y:S01]  /*1c90*/  VIADD R28, R13, 0x60 ;  /* 0x000000600d1c7836 */ /* 0x000fe20000000000 */
[----:B------:R0:W3:Y:S01]  /*1ca0*/  @!P5 LDG.E R20, desc[UR10][R36.64] ;  /* 0x0000000a2414d981 */ /* 0x0000e2000c1e1900 */
[----:B-----5:R-:W-:-:S04]  /*1cb0*/  @!P3 LEA R38, P4, R34, R6, 0x2 ;  /* 0x000000062226b211 */ /* 0x020fc800078810ff */
[----:B------:R-:W-:Y:S02]  /*1cc0*/  @!P3 LEA.HI.X R39, R34, R7, R26, 0x2, P4 ;  /* 0x000000072227b211 */ /* 0x000fe400020f141a */
[----:B------:R-:W5:Y:S01]  /*1cd0*/  @!P0 LDC.64 R6, c[0x0][0x428] ;  /* 0x00010a00ff068b82 */ /* 0x000f620000000a00 */
[----:B------:R-:W-:Y:S02]  /*1ce0*/  ISETP.GE.OR P5, PT, R28, UR4, !P1 ;  /* 0x000000041c007c0c */ /* 0x000fe4000cfa6670 */
[----:B------:R-:W-:Y:S02]  /*1cf0*/  @!P6 MOV R35, R15 ;  /* 0x0000000f0023e202 */ /* 0x000fe40000000f00 */
[----:B0-----:R-:W-:Y:S01]  /*1d00*/  @!P2 MOV R36, R14 ;  /* 0x0000000e0024a202 */ /* 0x001fe20000000f00 */
[----:B------:R-:W-:-:S04]  /*1d10*/  @!P2 IMAD.MOV.U32 R37, RZ, RZ, R15 ;  /* 0x000000ffff25a224 */ /* 0x000fc800078e000f */
[----:B------:R-:W-:-:S04]  /*1d20*/  @!P2 IMAD.WIDE.U32 R36, R21, UR20, R36 ;  /* 0x000000141524ac25 */ /* 0x000fc8000f8e0024 */
[----:B------:R-:W-:Y:S01]  /*1d30*/  @!P2 IMAD R34, R21, UR14, R37 ;  /* 0x0000000e1522ac24 */ /* 0x000fe2000f8e0225 */
[C---:B------:R-:W-:Y:S02]  /*1d40*/  @!P2 LEA R44, P4, R36.reuse, R4, 0x2 ;  /* 0x00000004242ca211 */ /* 0x040fe400078810ff */
[----:B------:R-:W-:Y:S02]  /*1d50*/  IADD3 R21, PT, PT, R13, 0x68, RZ ;  /* 0x000000680d157810 */ /* 0x000fe40007ffe0ff */
[----:B------:R-:W-:Y:S01]  /*1d60*/  @!P2 LEA.HI.X R45, R36, R5, R34, 0x2, P4 ;  /* 0x00000005242da211 */ /* 0x000fe200020f1422 */
[--C-:B------:R-:W-:Y:S01]  /*1d70*/  @!P6 IMAD.MOV.U32 R34, RZ, RZ, R14.reuse ;  /* 0x000000ffff22e224 */ /* 0x100fe200078e000e */
[----:B------:R-:W-:Y:S01]  /*1d80*/  MOV R26, 0xff800000 ;  /* 0xff800000001a7802 */ /* 0x000fe20000000f00 */
[----:B------:R-:W0:Y:S01]  /*1d90*/  @!P5 LDC.64 R4, c[0x0][0x428] ;  /* 0x00010a00ff04db82 */ /* 0x000e220000000a00 */
[----:B------:R-:W-:Y:S01]  /*1da0*/  @!P0 MOV R43, R15 ;  /* 0x0000000f002b8202 */ /* 0x000fe20000000f00 */
[----:B------:R-:W-:Y:S01]  /*1db0*/  @!P0 IMAD.MOV.U32 R42, RZ, RZ, R14 ;  /* 0x000000ffff2a8224 */ /* 0x000fe200078e000e */
[----:B------:R-:W-:Y:S01]  /*1dc0*/  ISETP.GE.OR P4, PT, R21, UR4, !P1 ;  /* 0x0000000415007c0c */ /* 0x000fe2000cf86670 */
[----:B------:R-:W-:Y:S01]  /*1dd0*/  @!P6 IMAD.WIDE.U32 R34, R32, UR20, R34 ;  /* 0x000000142022ec25 */ /* 0x000fe2000f8e0022 */
[----:B------:R5:W3:Y:S03]  /*1de0*/  @!P3 LDG.E R26, desc[UR10][R38.64] ;  /* 0x0000000a261ab981 */ /* 0x000ae6000c1e1900 */
[----:B------:R-:W-:-:S02]  /*1df0*/  IMAD.MOV.U32 R27, RZ, RZ, -0x800000 ;  /* 0xff800000ff1b7424 */ /* 0x000fc400078e00ff */
[----:B------:R-:W-:Y:S01]  /*1e00*/  @!P0 IMAD.WIDE.U32 R42, R29, UR20, R42 ;  /* 0x000000141d2a8c25 */ /* 0x000fe2000f8e002a */
[----:B-1----:R-:W-:-:S03]  /*1e10*/  @!P6 LEA R36, P3, R34, R8, 0x2 ;  /* 0x000000082224e211 */ /* 0x002fc600078610ff */
[----:B------:R-:W-:Y:S01]  /*1e20*/  @!P6 IMAD R32, R32, UR14, R35 ;  /* 0x0000000e2020ec24 */ /* 0x000fe2000f8e0223 */
[----:B------:R1:W3:Y:S01]  /*1e30*/  @!P2 LDG.E R27, desc[UR10][R44.64] ;  /* 0x0000000a2c1ba981 */ /* 0x0002e2000c1e1900 */
[----:B------:R-:W-:-:S03]  /*1e40*/  @!P0 IMAD R8, R29, UR14, R43 ;  /* 0x0000000e1d088c24 */ /* 0x000fc6000f8e022b */
[----:B------:R-:W-:Y:S01]  /*1e50*/  @!P6 LEA.HI.X R37, R34, R9, R32, 0x2, P3 ;  /* 0x000000092225e211 */ /* 0x000fe200018f1420 */
[C---:B------:R-:W-:Y:S01]  /*1e60*/  VIADD R34, R13.reuse, 0x70 ;  /* 0x000000700d227836 */ /* 0x040fe20000000000 */
[----:B------:R-:W-:Y:S02]  /*1e70*/  IADD3 R33, PT, PT, R13, 0x78, RZ ;  /* 0x000000780d217810 */ /* 0x000fe40007ffe0ff */
[C---:B-----5:R-:W-:Y:S02]  /*1e80*/  @!P0 LEA R38, P2, R42.reuse, R6, 0x2 ;  /* 0x000000062a268211 */ /* 0x060fe400078410ff */
[----:B------:R-:W-:Y:S02]  /*1e90*/  @!P5 MOV R6, R14 ;  /* 0x0000000e0006d202 */ /* 0x000fe40000000f00 */
[----:B------:R-:W-:Y:S01]  /*1ea0*/  @!P0 LEA.HI.X R39, R42, R7, R8, 0x2, P2 ;  /* 0x000000072a278211 */ /* 0x000fe200010f1408 */
[----:B------:R-:W-:Y:S01]  /*1eb0*/  @!P5 IMAD.MOV.U32 R7, RZ, RZ, R15 ;  /* 0x000000ffff07d224 */ /* 0x000fe200078e000f */
[----:B------:R-:W5:Y:S01]  /*1ec0*/  @!P4 LDC.64 R8, c[0x0][0x428] ;  /* 0x00010a00ff08cb82 */ /* 0x000f620000000a00 */
[----:B------:R-:W-:-:S02]  /*1ed0*/  ISETP.GE.OR P2, PT, R34, UR4, !P1 ;  /* 0x0000000422007c0c */ /* 0x000fc4000cf46670 */
[----:B------:R-:W-:Y:S01]  /*1ee0*/  ISETP.GE.OR P1, PT, R33, UR4, !P1 ;  /* 0x0000000421007c0c */ /* 0x000fe2000cf26670 */
[----:B------:R-:W-:-:S04]  /*1ef0*/  @!P5 IMAD.WIDE.U32 R6, R28, UR20, R6 ;  /* 0x000000141c06dc25 */ /* 0x000fc8000f8e0006 */
[----:B------:R-:W-:Y:S01]  /*1f00*/  @!P5 IMAD R28, R28, UR14, R7 ;  /* 0x0000000e1c1cdc24 */ /* 0x000fe2000f8e0207 */
[C---:B0-----:R-:W-:Y:S01]  /*1f10*/  @!P5 LEA R42, P3, R6.reuse, R4, 0x2 ;  /* 0x00000004062ad211 */ /* 0x041fe200078610ff */
[----:B-1----:R-:W-:Y:S01]  /*1f20*/  @!P4 IMAD.MOV.U32 R45, RZ, RZ, R15 ;  /* 0x000000ffff2dc224 */ /* 0x002fe200078e000f */
[----:B------:R-:W-:Y:S02]  /*1f30*/  @!P4 MOV R44, R14 ;  /* 0x0000000e002cc202 */ /* 0x000fe40000000f00 */
[----:B------:R-:W-:Y:S01]  /*1f40*/  @!P5 LEA.HI.X R43, R6, R5, R28, 0x2, P3 ;  /* 0x00000005062bd211 */ /* 0x000fe200018f141c */
[----:B------:R-:W-:Y:S01]  /*1f50*/  IMAD.MOV.U32 R32, RZ, RZ, -0x800000 ;  /* 0xff800000ff207424 */ /* 0x000fe200078e00ff */
[----:B------:R-:W0:Y:S01]  /*1f60*/  @!P2 LDC.64 R6, c[0x0][0x428] ;  /* 0x00010a00ff06ab82 */ /* 0x000e220000000a00 */
[----:B------:R-:W-:Y:S01]  /*1f70*/  MOV R29, 0xff800000 ;  /* 0xff800000001d7802 */ /* 0x000fe20000000f00 */
[----:B------:R-:W-:-:S03]  /*1f80*/  @!P4 IMAD.WIDE.U32 R44, R21, UR20, R44 ;  /* 0x00000014152ccc25 */ /* 0x000fc6000f8e002c */
[----:B------:R1:W3:Y:S03]  /*1f90*/  @!P6 LDG.E R32, desc[UR10][R36.64] ;  /* 0x0000000a2420e981 */ /* 0x0002e6000c1e1900 */
[----:B------:R-:W0:Y:S01]  /*1fa0*/  @!P1 LDC.64 R4, c[0x0][0x428] ;  /* 0x00010a00ff049b82 */ /* 0x000e220000000a00 */
[----:B------:R-:W3:Y:S01]  /*1fb0*/  @!P0 LDG.E R29, desc[UR10][R38.64] ;  /* 0x0000000a261d8981 */ /* 0x000ee2000c1e1900 */
[----:B-----5:R-:W-:Y:S01]  /*1fc0*/  @!P4 LEA R8, P0, R44, R8, 0x2 ;  /* 0x000000082c08c211 */ /* 0x020fe200078010ff */
[----:B------:R-:W-:-:S06]  /*1fd0*/  IMAD.MOV.U32 R28, RZ, RZ, -0x800000 ;  /* 0xff800000ff1c7424 */ /* 0x000fcc00078e00ff */
[----:B------:R0:W5:Y:S01]  /*1fe0*/  @!P5 LDG.E R28, desc[UR10][R42.64] ;  /* 0x0000000a2a1cd981 */ /* 0x000162000c1e1900 */
[----:B-1----:R-:W-:Y:S02]  /*1ff0*/  @!P4 IMAD R36, R21, UR14, R45 ;  /* 0x0000000e1524cc24 */ /* 0x002fe4000f8e022d */
[--C-:B------:R-:W-:Y:S01]  /*2000*/  @!P2 IMAD.MOV.U32 R37, RZ, RZ, R15.reuse ;  /* 0x000000ffff25a224 */ /* 0x100fe200078e000f */
[----:B------:R-:W1:Y:S02]  /*2010*/  S2UR UR4, SR_CgaCtaId ;  /* 0x00000000000479c3 */ /* 0x000e640000008800 */
[----:B------:R-:W-:Y:S02]  /*2020*/  @!P4 LEA.HI.X R9, R44, R9, R36, 0x2, P0 ;  /* 0x000000092c09c211 */ /* 0x000fe400000f1424 */
[----:B------:R-:W-:Y:S01]  /*2030*/  @!P2 MOV R36, R14 ;  /* 0x0000000e0024a202 */ /* 0x000fe20000000f00 */
[----:B------:R-:W-:Y:S01]  /*2040*/  @!P1 IMAD.WIDE.U32 R14, R33, UR20, R14 ;  /* 0x00000014210e9c25 */ /* 0x000fe2000f8e000e */
[----:B------:R-:W-:-:S02]  /*2050*/  UMOV UR8, 0x400 ;  /* 0x0000040000087882 */ /* 0x000fc40000000000 */
[----:B------:R-:W3:Y:S01]  /*2060*/  LDC R21, c[0x0][0x434] ;  /* 0x00010d00ff157b82 */ /* 0x000ee20000000800 */
[----:B------:R-:W-:Y:S01]  /*2070*/  @!P2 IMAD.WIDE.U32 R36, R34, UR20, R36 ;  /* 0x000000142224ac25 */ /* 0x000fe2000f8e0024 */
[----:B0-----:R-:W-:Y:S02]  /*2080*/  @!P1 LEA R42, P0, R14, R4, 0x2 ;  /* 0x000000040e2a9211 */ /* 0x001fe400078010ff */
[----:B------:R-:W-:Y:S01]  /*2090*/  @!P2 LEA R38, P3, R36, R6, 0x2 ;  /* 0x000000062426a211 */ /* 0x000fe200078610ff */
[----:B------:R-:W-:Y:S02]  /*20a0*/  @!P1 IMAD R6, R33, UR14, R15 ;  /* 0x0000000e21069c24 */ /* 0x000fe4000f8e020f */
[----:B------:R-:W-:Y:S01]  /*20b0*/  @!P2 IMAD R34, R34, UR14, R37 ;  /* 0x0000000e2222ac24 */ /* 0x000fe2000f8e0225 */
[----:B------:R-:W-:Y:S02]  /*20c0*/  MOV R4, 0xff800000 ;  /* 0xff80000000047802 */ /* 0x000fe40000000f00 */
[----:B------:R-:W-:Y:S01]  /*20d0*/  @!P1 LEA.HI.X R43, R14, R5, R6, 0x2, P0 ;  /* 0x000000050e2b9211 */ /* 0x000fe200000f1406 */
[----:B------:R-:W-:Y:S01]  /*20e0*/  IMAD.MOV.U32 R6, RZ, RZ, -0x800000 ;  /* 0xff800000ff067424 */ /* 0x000fe200078e00ff */
[----:B------:R-:W-:-:S02]  /*20f0*/  MOV R5, 0xff800000 ;  /* 0xff80000000057802 */ /* 0x000fc40000000f00 */
[----:B------:R-:W-:Y:S01]  /*2100*/  @!P2 LEA.HI.X R39, R36, R7, R34, 0x2, P3 ;  /* 0x000000072427a211 */ /* 0x000fe200018f1422 */
[----:B------:R0:W5:Y:S04]  /*2110*/  @!P4 LDG.E R4, desc[UR10][R8.64] ;  /* 0x0000000a0804c981 */ /* 0x000168000c1e1900 */
[----:B------:R-:W5:Y:S04]  /*2120*/  @!P2 LDG.E R6, desc[UR10][R38.64] ;  /* 0x0000000a2606a981 */ /* 0x000f68000c1e1900 */
[----:B------:R-:W5:Y:S01]  /*2130*/  @!P1 LDG.E R5, desc[UR10][R42.64] ;  /* 0x0000000a2a059981 */ /* 0x000f62000c1e1900 */
[----:B-1----:R-:W-:Y:S01]  /*2140*/  ULEA UR4, UR4, UR8, 0x18 ;  /* 0x0000000804047291 */ /* 0x002fe2000f8ec0ff */
[----:B------:R-:W-:-:S02]  /*2150*/  ISETP.GT.U32.AND P3, PT, R0, 0x37f, PT ;  /* 0x0000037f0000780c */ /* 0x000fc40003f64070 */
[C---:B------:R-:W-:Y:S02]  /*2160*/  ISETP.GT.U32.AND P2, PT, R0.reuse, 0x2ff, PT ;  /* 0x000002ff0000780c */ /* 0x040fe40003f44070 */
[----:B------:R-:W-:Y:S02]  /*2170*/  ISETP.GT.U32.AND P1, PT, R0, 0x27f, PT ;  /* 0x0000027f0000780c */ /* 0x000fe40003f24070 */
[----:B------:R-:W-:-:S05]  /*2180*/  LEA R12, R12, UR4, 0x2 ;  /* 0x000000040c0c7c11 */ /* 0x000fca000f8e10ff */
[----:B------:R-:W-:Y:S01]  /*2190*/  IMAD R7, R13, 0x44, R12 ;  /* 0x000000440d077824 */ /* 0x000fe200078e020c */
[C---:B------:R-:W-:Y:S02]  /*21a0*/  ISETP.GT.U32.AND P4, PT, R0.reuse, 0x1ff, PT ;  /* 0x000001ff0000780c */ /* 0x040fe40003f84070 */
[----:B0-----:R-:W-:Y:S02]  /*21b0*/  LOP3.LUT P5, R8, R0, 0x380, RZ, 0xc0, !PT ;  /* 0x0000038000087812 */ /* 0x001fe400078ac0ff */
[----:B------:R-:W-:Y:S02]  /*21c0*/  SHF.R.U32.HI R15, RZ, 0x3, R0 ;  /* 0x00000003ff0f7819 */ /* 0x000fe40000011600 */
[----:B------:R-:W-:Y:S01]  /*21d0*/  ISETP.NE.AND P0, PT, R8, RZ, PT ;  /* 0x000000ff0800720c */ /* 0x000fe20003f05270 */
[----:B--2---:R-:W-:Y:S04]  /*21e0*/  STS [R7], R11 ;  /* 0x0000000b07007388 */ /* 0x004fe80000000800 */
[----:B----4-:R-:W-:Y:S04]  /*21f0*/  STS [R7+0x220], R10 ;  /* 0x0002200a07007388 */ /* 0x010fe80000000800 */
[----:B------:R-:W-:Y:S04]  /*2200*/  STS [R7+0x440], R3 ;  /* 0x0004400307007388 */ /* 0x000fe80000000800 */
[----:B------:R0:W-:Y:S01]  /*2210*/  STS [R7+0x660], R17 ;  /* 0x0006601107007388 */ /* 0x0001e20000000800 */
[----:B------:R-:W-:-:S02]  /*2220*/  LOP3.LUT R9, R0, 0x7, RZ, 0xc0, !PT ;  /* 0x0000000700097812 */ /* 0x000fc400078ec0ff */
[----:B------:R-:W-:Y:S01]  /*2230*/  LEA R14, R15, UR4, 0x2 ;  /* 0x000000040f0e7c11 */ /* 0x000fe2000f8e10ff */
[----:B------:R-:W-:Y:S01]  /*2240*/  IMAD.MOV.U32 R37, RZ, RZ, -0x800000 ;  /* 0xff800000ff257424 */ /* 0x000fe200078e00ff */
[----:B------:R-:W-:Y:S01]  /*2250*/  MOV R36, 0xff800000 ;  /* 0xff80000000247802 */ /* 0x000fe20000000f00 */
[----:B------:R-:W-:Y:S01]  /*2260*/  IMAD.MOV.U32 R35, RZ, RZ, -0x800000 ;  /* 0xff800000ff237424 */ /* 0x000fe200078e00ff */
[----:B---3--:R1:W-:Y:S01]  /*2270*/  STS [R7+0x880], R18 ;  /* 0x0008801207007388 */ /* 0x0083e20000000800 */
[----:B------:R-:W-:-:S03]  /*2280*/  IMAD R14, R9, 0x44, R14 ;  /* 0x00000044090e7824 */ /* 0x000fc600078e020e */
[----:B------:R2:W-:Y:S04]  /*2290*/  STS [R7+0xaa0], R19 ;  /* 0x000aa01307007388 */ /* 0x0005e80000000800 */
[----:B------:R-:W-:Y:S04]  /*22a0*/  STS [R7+0xee0], R25 ;  /* 0x000ee01907007388 */ /* 0x000fe80000000800 */
[----:B------:R-:W-:Y:S01]  /*22b0*/  STS [R7+0xcc0], R20 ;  /* 0x000cc01407007388 */ /* 0x000fe20000000800 */
[----:B------:R-:W-:Y:S01]  /*22c0*/  MOV R34, 0xff800000 ;  /* 0xff80000000227802 */ /* 0x000fe20000000f00 */
[----:B0-----:R-:W-:Y:S01]  /*22d0*/  IMAD.MOV.U32 R17, RZ, RZ, -0x800000 ;  /* 0xff800000ff117424 */ /* 0x001fe200078e00ff */
[----:B------:R-:W-:Y:S01]  /*22e0*/  MOV R12, 0xff800000 ;  /* 0xff800000000c7802 */ /* 0x000fe20000000f00 */
[----:B------:R-:W-:Y:S01]  /*22f0*/  IMAD.MOV.U32 R13, RZ, RZ, -0x800000 ;  /* 0xff800000ff0d7424 */ /* 0x000fe200078e00ff */
[----:B------:R-:W-:Y:S01]  /*2300*/  MOV R10, 0xff800000 ;  /* 0xff800000000a7802 */ /* 0x000fe20000000f00 */
[----:B------:R-:W-:Y:S01]  /*2310*/  IMAD.MOV.U32 R11, RZ, RZ, -0x800000 ;  /* 0xff800000ff0b7424 */ /* 0x000fe200078e00ff */
[----:B-1----:R-:W-:Y:S01]  /*2320*/  IABS R18, R21 ;  /* 0x0000001500127213 */ /* 0x002fe20000000000 */
[----:B------:R-:W-:Y:S01]  /*2330*/  IMAD.MOV.U32 R9, RZ, RZ, -0x800000 ;  /* 0xff800000ff097424 */ /* 0x000fe200078e00ff */
[----:B------:R-:W-:Y:S01]  /*2340*/  @!P3 STS [R7+0x1320], R27 ;  /* 0x0013201b0700b388 */ /* 0x000fe20000000800 */
[----:B------:R-:W-:-:S03]  /*2350*/  ISETP.GT.U32.AND P3, PT, R0, 0x17f, PT ;  /* 0x0000017f0000780c */ /* 0x000fc60003f64070 */
[----:B------:R-:W-:Y:S04]  /*2360*/  STS [R7+0x1100], R26 ;  /* 0x0011001a07007388 */ /* 0x000fe80000000800 */
[----:B------:R-:W-:Y:S01]  /*2370*/  @!P2 STS [R7+0x1540], R32 ;  /* 0x001540200700a388 */ /* 0x000fe20000000800 */
[----:B------:R-:W-:-:S03]  /*2380*/  ISETP.GT.U32.AND P2, PT, R0, 0xff, PT ;  /* 0x000000ff0000780c */ /* 0x000fc60003f44070 */
[----:B------:R-:W-:Y:S01]  /*2390*/  @!P1 STS [R7+0x1760], R29 ;  /* 0x0017601d07009388 */ /* 0x000fe20000000800 */
[----:B------:R-:W-:-:S03]  /*23a0*/  ISETP.GT.U32.AND P1, PT, R0, 0x7f, PT ;  /* 0x0000007f0000780c */ /* 0x000fc60003f24070 */
[----:B-----5:R-:W-:Y:S01]  /*23b0*/  @!P4 STS [R7+0x1980], R28 ;  /* 0x0019801c0700c388 */ /* 0x020fe20000000800 */
[----:B------:R-:W-:Y:S01]  /*23c0*/  MOV R8, 0xff800000 ;  /* 0xff80000000087802 */ /* 0x000fe20000000f00 */
[----:B--2---:R-:W0:Y:S02]  /*23d0*/  I2F.RP R19, R18 ;  /* 0x0000001200137306 */ /* 0x004e240000209400 */
[----:B------:R-:W-:Y:S04]  /*23e0*/  @!P3 STS [R7+0x1ba0], R4 ;  /* 0x001ba0040700b388 */ /* 0x000fe80000000800 */
[----:B------:R1:W-:Y:S04]  /*23f0*/  @!P2 STS [R7+0x1dc0], R6 ;  /* 0x001dc0060700a388 */ /* 0x0003e80000000800 */
[----:B------:R2:W-:Y:S01]  /*2400*/  @!P1 STS [R7+0x1fe0], R5 ;  /* 0x001fe00507009388 */ /* 0x0005e20000000800 */
[----:B------:R-:W-:Y:S01]  /*2410*/  BAR.SYNC.DEFER_BLOCKING 0x0 ;  /* 0x0000000000007b1d */ /* 0x000fe20000010000 */
[----:B------:R-:W-:-:S05]  /*2420*/  MOV R3, 0xff800000 ;  /* 0xff80000000037802 */ /* 0x000fca0000000f00 */
[----:B------:R-:W-:Y:S04]  /*2430*/  @!P5 LDS R37, [R14] ;  /* 0x000000000e25d984 */ /* 0x000fe80000000800 */
[----:B------:R-:W-:Y:S04]  /*2440*/  @!P5 LDS R36, [R14+0x220] ;  /* 0x000220000e24d984 */ /* 0x000fe80000000800 */
[----:B------:R-:W3:Y:S04]  /*2450*/  @!P0 LDS R35, [R14+0x440] ;  /* 0x000440000e238984 */ /* 0x000ee80000000800 */
[----:B------:R-:W-:Y:S04]  /*2460*/  @!P0 LDS R34, [R14+0x660] ;  /* 0x000660000e228984 */ /* 0x000fe80000000800 */
[----:B------:R-:W4:Y:S04]  /*2470*/  @!P0 LDS R17, [R14+0x880] ;  /* 0x000880000e118984 */ /* 0x000f280000000800 */
[----:B------:R-:W-:Y:S04]  /*2480*/  @!P0 LDS R12, [R14+0xaa0] ;  /* 0x000aa0000e0c8984 */ /* 0x000fe80000000800 */
[----:B------:R-:W5:Y:S01]  /*2490*/  @!P0 LDS R13, [R14+0xcc0] ;  /* 0x000cc0000e0d8984 */ /* 0x000f620000000800 */
[----:B-1----:R-:W-:Y:S01]  /*24a0*/  MOV R6, 0xff800000 ;  /* 0xff80000000067802 */ /* 0x002fe20000000f00 */
[----:B--2---:R-:W-:-:S02]  /*24b0*/  IMAD.MOV.U32 R7, RZ, RZ, -0x800000 ;  /* 0xff800000ff077424 */ /* 0x004fc400078e00ff */
[----:B------:R-:W-:Y:S04]  /*24c0*/  @!P0 LDS R10, [R14+0xee0] ;  /* 0x000ee0000e0a8984 */ /* 0x000fe80000000800 */
[----:B------:R-:W1:Y:S01]  /*24d0*/  @!P0 LDS R11, [R14+0x1100] ;  /* 0x001100000e0b8984 */ /* 0x000e620000000800 */
[----:B------:R-:W-:Y:S01]  /*24e0*/  MOV R4, 0xff800000 ;  /* 0xff80000000047802 */ /* 0x000fe20000000f00 */
[----:B------:R-:W-:Y:S02]  /*24f0*/  IMAD.MOV.U32 R5, RZ, RZ, -0x800000 ;  /* 0xff800000ff057424 */ /* 0x000fe400078e00ff */
[----:B------:R-:W-:Y:S04]  /*2500*/  @!P0 LDS R8, [R14+0x1320] ;  /* 0x001320000e088984 */ /* 0x000fe80000000800 */
[----:B------:R-:W2:Y:S04]  /*2510*/  @!P0 LDS R9, [R14+0x1540] ;  /* 0x001540000e098984 */ /* 0x000ea80000000800 */
[----:B------:R-:W-:Y:S04]  /*2520*/  @!P0 LDS R6, [R14+0x1760] ;  /* 0x001760000e068984 */ /* 0x000fe80000000800 */
[----:B------:R-:W2:Y:S01]  /*2530*/  @!P0 LDS R7, [R14+0x1980] ;  /* 0x001980000e078984 */ /* 0x000ea20000000800 */
[----:B0-----:R-:W0:Y:S03]  /*2540*/  MUFU.RCP R26, R19 ;  /* 0x00000013001a7308 */ /* 0x001e260000001000 */
[----:B------:R-:W-:Y:S04]  /*2550*/  @!P0 LDS R4, [R14+0x1ba0] ;  /* 0x001ba0000e048984 */ /* 0x000fe80000000800 */
[----:B------:R-:W2:Y:S04]  /*2560*/  @!P0 LDS R5, [R14+0x1dc0] ;  /* 0x001dc0000e058984 */ /* 0x000ea80000000800 */
[----:B------:R-:W2:Y:S01]  /*2570*/  @!P0 LDS R3, [R14+0x1fe0] ;  /* 0x001fe0000e038984 */ /* 0x000ea20000000800 */
[----:B---3--:R-:W-:-:S04]  /*2580*/  FMNMX3.FTZ R20, R37, R36, R35, !PT ;  /* 0x0000002425147276 */ /* 0x008fc80007810023 */
[----:B----4-:R-:W-:Y:S01]  /*2590*/  FMNMX3.FTZ R20, R20, R34, R17, !PT ;  /* 0x0000002214147276 */ /* 0x010fe20007810011 */
[----:B0-----:R-:W-:-:S03]  /*25a0*/  VIADD R26, R26, 0xffffffe ;  /* 0x0ffffffe1a1a7836 */ /* 0x001fc60000000000 */
[----:B-----5:R-:W-:Y:S01]  /*25b0*/  FMNMX3.FTZ R20, R20, R12, R13, !PT ;  /* 0x0000000c14147276 */ /* 0x020fe2000781000d */
[----:B------:R-:W0:Y:S03]  /*25c0*/  F2I.FTZ.U32.TRUNC.NTZ R27, R26 ;  /* 0x0000001a001b7305 */ /* 0x000e26000021f000 */
[----:B-1----:R-:W-:-:S04]  /*25d0*/  FMNMX3.FTZ R20, R20, R10, R11, !PT ;  /* 0x0000000a14147276 */ /* 0x002fc8000781000b */
[----:B--2---:R-:W-:Y:S02]  /*25e0*/  FMNMX3.FTZ R20, R20, R8, R9, !PT ;  /* 0x0000000814147276 */ /* 0x004fe40007810009 */
[----:B0-----:R-:W-:Y:S02]  /*25f0*/  IADD3 R19, PT, PT, RZ, -R27, RZ ;  /* 0x8000001bff137210 */ /* 0x001fe40007ffe0ff */
[----:B------:R-:W-:Y:S01]  /*2600*/  FMNMX3.FTZ R20, R20, R6, R7, !PT ;  /* 0x0000000614147276 */ /* 0x000fe20007810007 */
[----:B------:R-:W-:Y:S02]  /*2610*/  IMAD.MOV.U32 R26, RZ, RZ, RZ ;  /* 0x000000ffff1a7224 */ /* 0x000fe400078e00ff */
[----:B------:R-:W-:Y:S01]  /*2620*/  IMAD R19, R19, R18, RZ ;  /* 0x0000001213137224 */ /* 0x000fe200078e02ff */
[----:B------:R-:W-:-:S04]  /*2630*/  FMNMX3.FTZ R20, R20, R4, R5, !PT ;  /* 0x0000000414147276 */ /* 0x000fc80007810005 */
[----:B------:R-:W-:Y:S01]  /*2640*/  FMNMX.FTZ R20, R20, R3, !PT ;  /* 0x0000000314147209 */ /* 0x000fe20007810000 */
[----:B------:R-:W-:-:S04]  /*2650*/  IMAD.HI.U32 R19, R27, R19, R26 ;  /* 0x000000131b137227 */ /* 0x000fc800078e001a */
[----:B------:R-:W0:Y:S01]  /*2660*/  SHFL.BFLY PT, R27, R20, 0x4, 0x1f ;  /* 0x0c801f00141b7f89 */ /* 0x000e2200000e0000 */
[----:B------:R-:W-:-:S05]  /*2670*/  IABS R14, R2 ;  /* 0x00000002000e7213 */ /* 0x000fca0000000000 */
[----:B------:R-:W-:-:S05]  /*2680*/  IMAD.HI.U32 R19, R19, R14, RZ ;  /* 0x0000000e13137227 */ /* 0x000fca00078e00ff */
[----:B------:R-:W-:-:S05]  /*2690*/  IADD3 R25, PT, PT, -R19, RZ, RZ ;  /* 0x000000ff13197210 */ /* 0x000fca0007ffe1ff */
[----:B------:R-:W-:Y:S01]  /*26a0*/  IMAD R25, R18, R25, R14 ;  /* 0x0000001912197224 */ /* 0x000fe200078e020e */
[----:B0-----:R-:W-:-:S04]  /*26b0*/  FMNMX.FTZ R14, R20, R27, !PT ;  /* 0x0000001b140e7209 */ /* 0x001fc80007810000 */
[----:B------:R-:W-:Y:S01]  /*26c0*/  ISETP.GT.U32.AND P0, PT, R18, R25, PT ;  /* 0x000000191200720c */ /* 0x000fe20003f04070 */
[----:B------:R-:W0:Y:S01]  /*26d0*/  LDC R27, c[0x0][0x3e0] ;  /* 0x0000f800ff1b7b82 */ /* 0x000e220000000800 */
[----:B------:R-:W1:Y:S01]  /*26e0*/  SHFL.BFLY PT, R29, R14, 0x2, 0x1f ;  /* 0x0c401f000e1d7f89 */ /* 0x000e6200000e0000 */
[----:B------:R-:W-:-:S10]  /*26f0*/  LOP3.LUT R2, R2, R21, RZ, 0x3c, !PT ;  /* 0x0000001502027212 */ /* 0x000fd400078e3cff */
[----:B------:R-:W-:Y:S01]  /*2700*/  @!P0 IMAD.IADD R25, R25, 0x1, -R18 ;  /* 0x0000000119198824 */ /* 0x000fe200078e0a12 */
[----:B-1----:R-:W-:-:S05]  /*2710*/  FMNMX.FTZ R29, R14, R29, !PT ;  /* 0x0000001d0e1d7209 */ /* 0x002fca0007810000 */
[----:B------:R-:W1:Y:S01]  /*2720*/  SHFL.BFLY PT, R14, R29, 0x1, 0x1f ;  /* 0x0c201f001d0e7f89 */ /* 0x000e6200000e0000 */
[----:B------:R-:W-:Y:S02]  /*2730*/  ISETP.GE.U32.AND P2, PT, R25, R18, PT ;  /* 0x000000121900720c */ /* 0x000fe40003f46070 */
[----:B------:R-:W-:Y:S02]  /*2740*/  ISETP.GE.AND P1, PT, R2, RZ, PT ;  /* 0x000000ff0200720c */ /* 0x000fe40003f26270 */
[----:B------:R-:W-:Y:S02]  /*2750*/  @!P0 IADD3 R19, PT, PT, R19, 0x1, RZ ;  /* 0x0000000113138810 */ /* 0x000fe40007ffe0ff */
[----:B------:R-:W-:-:S07]  /*2760*/  ISETP.NE.AND P0, PT, R21, RZ, PT ;  /* 0x000000ff1500720c */ /* 0x000fce0003f05270 */
[----:B------:R-:W-:-:S05]  /*2770*/  @P2 VIADD R19, R19, 0x1 ;  /* 0x0000000113132836 */ /* 0x000fca0000000000 */
[----:B------:R-:W-:Y:S02]  /*2780*/  @!P1 IADD3 R19, PT, PT, -R19, RZ, RZ ;  /* 0x000000ff13139210 */ /* 0x000fe40007ffe1ff */
[----:B------:R-:W-:Y:S02]  /*2790*/  @!P0 LOP3.LUT R19, RZ, R21, RZ, 0x33, !PT ;  /* 0x00000015ff138212 */ /* 0x000fe400078e33ff */
[----:B-1----:R-:W-:-:S04]  /*27a0*/  FMNMX.FTZ R14, R29, R14, !PT ;  /* 0x0000000e1d0e7209 */ /* 0x002fc80007810000 */
[----:B------:R-:W-:-:S04]  /*27b0*/  FSETP.NEU.FTZ.AND P0, PT, R14, -INF , PT ;  /* 0xff8000000e00780b */ /* 0x000fc80003f1d000 */
[----:B------:R-:W-:-:S05]  /*27c0*/  FSEL R14, R14, RZ, P0 ;  /* 0x000000ff0e0e7208 */ /* 0x000fca0000000000 */
[C---:B------:R-:W-:Y:S01]  /*27d0*/  FADD.FTZ R28, -R14.reuse, R37 ;  /* 0x000000250e1c7221 */ /* 0x040fe20000010100 */
[C---:B------:R-:W-:Y:S01]  /*27e0*/  FADD.FTZ R29, -R14.reuse, R36 ;  /* 0x000000240e1d7221 */ /* 0x040fe20000010100 */
[----:B------:R-:W-:Y:S02]  /*27f0*/  FADD.FTZ R26, -R14, R35 ;  /* 0x000000230e1a7221 */ /* 0x000fe40000010100 */
[----:B------:R-:W-:Y:S01]  /*2800*/  FMUL.FTZ R28, R28, 1.4426950216293334961 ;  /* 0x3fb8aa3b1c1c7820 */ /* 0x000fe20000410000 */
[----:B------:R-:W-:Y:S01]  /*2810*/  FMUL.FTZ R29, R29, 1.4426950216293334961 ;  /* 0x3fb8aa3b1d1d7820 */ /* 0x000fe20000410000 */
[----:B------:R-:W-:Y:S01]  /*2820*/  FMUL.FTZ R26, R26, 1.4426950216293334961 ;  /* 0x3fb8aa3b1a1a7820 */ /* 0x000fe20000410000 */
[----:B------:R-:W-:-:S03]  /*2830*/  FADD.FTZ R43, -R14, R34 ;  /* 0x000000220e2b7221 */ /* 0x000fc60000010100 */
[----:B------:R-:W-:Y:S01]  /*2840*/  MUFU.EX2 R28, R28 ;  /* 0x0000001c001c7308 */ /* 0x000fe20000000800 */
[----:B------:R-:W-:Y:S01]  /*2850*/  FMUL.FTZ R43, R43, 1.4426950216293334961 ;  /* 0x3fb8aa3b2b2b7820 */ /* 0x000fe20000410000 */
[----:B------:R-:W-:-:S06]  /*2860*/  FADD.FTZ R32, -R14, R17 ;  /* 0x000000110e207221 */ /* 0x000fcc0000010100 */
[----:B------:R-:W1:Y:S01]  /*2870*/  MUFU.EX2 R29, R29 ;  /* 0x0000001d001d7308 */ /* 0x000e620000000800 */
[----:B------:R-:W-:-:S07]  /*2880*/  FMUL.FTZ R32, R32, 1.4426950216293334961 ;  /* 0x3fb8aa3b20207820 */ /* 0x000fce0000410000 */
[----:B------:R-:W2:Y:S01]  /*2890*/  MUFU.EX2 R26, R26 ;  /* 0x0000001a001a7308 */ /* 0x000ea20000000800 */
[----:B------:R-:W-:-:S07]  /*28a0*/  FADD.FTZ R33, -R14, R12 ;  /* 0x0000000c0e217221 */ /* 0x000fce0000010100 */
[----:B------:R-:W3:Y:S01]  /*28b0*/  MUFU.EX2 R43, R43 ;  /* 0x0000002b002b7308 */ /* 0x000ee20000000800 */
[----:B-1----:R-:W-:Y:S01]  /*28c0*/  FADD.FTZ R29, R28, R29 ;  /* 0x0000001d1c1d7221 */ /* 0x002fe20000010000 */
[----:B------:R-:W-:Y:S01]  /*28d0*/  FMUL.FTZ R33, R33, 1.4426950216293334961 ;  /* 0x3fb8aa3b21217820 */ /* 0x000fe20000410000 */
[----:B------:R-:W-:-:S05]  /*28e0*/  FADD.FTZ R28, -R14, R13 ;  /* 0x0000000d0e1c7221 */ /* 0x000fca0000010100 */
[----:B------:R-:W1:Y:S01]  /*28f0*/  MUFU.EX2 R32, R32 ;  /* 0x0000002000207308 */ /* 0x000e620000000800 */
[----:B--2---:R-:W-:Y:S01]  /*2900*/  FADD.FTZ R26, R29, R26 ;  /* 0x0000001a1d1a7221 */ /* 0x004fe20000010000 */
[----:B------:R-:W-:Y:S01]  /*2910*/  FMUL.FTZ R28, R28, 1.4426950216293334961 ;  /* 0x3fb8aa3b1c1c7820 */ /* 0x000fe20000410000 */
[----:B------:R-:W-:-:S05]  /*2920*/  FADD.FTZ R29, -R14, R10 ;  /* 0x0000000a0e1d7221 */ /* 0x000fca0000010100 */
[----:B------:R-:W2:Y:S01]  /*2930*/  MUFU.EX2 R33, R33 ;  /* 0x0000002100217308 */ /* 0x000ea20000000800 */
[----:B---3--:R-:W-:Y:S01]  /*2940*/  FADD.FTZ R43, R26, R43 ;  /* 0x0000002b1a2b7221 */ /* 0x008fe20000010000 */
[----:B------:R-:W-:Y:S01]  /*2950*/  FMUL.FTZ R29, R29, 1.4426950216293334961 ;  /* 0x3fb8aa3b1d1d7820 */ /* 0x000fe20000410000 */
[----:B------:R-:W-:-:S05]  /*2960*/  FADD.FTZ R26, -R14, R11 ;  /* 0x0000000b0e1a7221 */ /* 0x000fca0000010100 */
[----:B------:R-:W3:Y:S01]  /*2970*/  MUFU.EX2 R28, R28 ;  /* 0x0000001c001c7308 */ /* 0x000ee20000000800 */
[----:B------:R-:W-:Y:S01]  /*2980*/  FMUL.FTZ R26, R26, 1.4426950216293334961 ;  /* 0x3fb8aa3b1a1a7820 */ /* 0x000fe20000410000 */
[----:B-1----:R-:W-:Y:S01]  /*2990*/  FADD.FTZ R32, R43, R32 ;  /* 0x000000202b207221 */ /* 0x002fe20000010000 */
[----:B------:R-:W-:-:S05]  /*29a0*/  FADD.FTZ R43, -R14, R8 ;  /* 0x000000080e2b7221 */ /* 0x000fca0000010100 */
[----:B------:R-:W1:Y:S01]  /*29b0*/  MUFU.EX2 R29, R29 ;  /* 0x0000001d001d7308 */ /* 0x000e620000000800 */
[----:B------:R-:W-:Y:S01]  /*29c0*/  FMUL.FTZ R43, R43, 1.4426950216293334961 ;  /* 0x3fb8aa3b2b2b7820 */ /* 0x000fe20000410000 */
[----:B--2---:R-:W-:-:S06]  /*29d0*/  FADD.FTZ R33, R32, R33 ;  /* 0x0000002120217221 */ /* 0x004fcc0000010000 */
[----:B------:R-:W2:Y:S01]  /*29e0*/  MUFU.EX2 R26, R26 ;  /* 0x0000001a001a7308 */ /* 0x000ea20000000800 */
[----:B------:R-:W-:Y:S01]  /*29f0*/  USHF.R.S32.HI UR4, URZ, 0x1f, UR21 ;  /* 0x0000001fff047899 */ /* 0x000fe20008011415 */
[C---:B------:R-:W-:Y:S01]  /*2a00*/  FADD.FTZ R38, -R14.reuse, R9 ;  /* 0x000000090e267221 */ /* 0x040fe20000010100 */
[----:B---3--:R-:W-:Y:S01]  /*2a10*/  FADD.FTZ R28, R33, R28 ;  /* 0x0000001c211c7221 */ /* 0x008fe20000010000 */
[----:B------:R-:W-:Y:S01]  /*2a20*/  FADD.FTZ R33, -R14, R6 ;  /* 0x000000060e217221 */ /* 0x000fe20000010100 */
[----:B------:R-:W-:Y:S01]  /*2a30*/  ULOP3.LUT UR4, UR4, 0x1, URZ, 0xfc, !UPT ;  /* 0x0000000104047892 */ /* 0x000fe2000f8efcff */
[----:B------:R-:W-:Y:S02]  /*2a40*/  FMUL.FTZ R38, R38, 1.4426950216293334961 ;  /* 0x3fb8aa3b26267820 */ /* 0x000fe40000410000 */
[----:B------:R-:W3:Y:S01]  /*2a50*/  MUFU.EX2 R43, R43 ;  /* 0x0000002b002b7308 */ /* 0x000ee20000000800 */
[----:B-1----:R-:W-:Y:S01]  /*2a60*/  FADD.FTZ R29, R28, R29 ;  /* 0x0000001d1c1d7221 */ /* 0x002fe20000010000 */
[----:B------:R-:W-:Y:S01]  /*2a70*/  FMUL.FTZ R33, R33, 1.4426950216293334961 ;  /* 0x3fb8aa3b21217820 */ /* 0x000fe20000410000 */
[----:B------:R-:W-:Y:S01]  /*2a80*/  FADD.FTZ R32, -R14, R7 ;  /* 0x000000070e207221 */ /* 0x000fe20000010100 */
[----:B------:R-:W-:-:S04]  /*2a90*/  IMAD R20, R19, UR4, RZ ;  /* 0x0000000413147c24 */ /* 0x000fc8000f8e02ff */
[----:B------:R-:W1:Y:S01]  /*2aa0*/  MUFU.EX2 R38, R38 ;  /* 0x0000002600267308 */ /* 0x000e620000000800 */
[----:B--2---:R-:W-:Y:S01]  /*2ab0*/  FADD.FTZ R26, R29, R26 ;  /* 0x0000001a1d1a7221 */ /* 0x004fe20000010000 */
[----:B------:R-:W-:Y:S01]  /*2ac0*/  FMUL.FTZ R32, R32, 1.4426950216293334961 ;  /* 0x3fb8aa3b20207820 */ /* 0x000fe20000410000 */
[C---:B------:R-:W-:Y:S01]  /*2ad0*/  FADD.FTZ R29, -R14.reuse, R4 ;  /* 0x000000040e1d7221 */ /* 0x040fe20000010100 */
[----:B------:R-:W-:Y:S01]  /*2ae0*/  IABS R25, R20 ;  /* 0x0000001400197213 */ /* 0x000fe20000000000 */
[----:B------:R-:W-:Y:S01]  /*2af0*/  FADD.FTZ R28, -R14, R5 ;  /* 0x000000050e1c7221 */ /* 0x000fe20000010100 */
[----:B0-----:R-:W-:Y:S02]  /*2b00*/  IABS R18, R27 ;  /* 0x0000001b00127213 */ /* 0x001fe40000000000 */
[----:B------:R-:W0:Y:S01]  /*2b10*/  MUFU.EX2 R33, R33 ;  /* 0x0000002100217308 */ /* 0x000e220000000800 */
[----:B------:R-:W-:Y:S01]  /*2b20*/  FMUL.FTZ R29, R29, 1.4426950216293334961 ;  /* 0x3fb8aa3b1d1d7820 */ /* 0x000fe20000410000 */
[----:B---3--:R-:W-:Y:S01]  /*2b30*/  FADD.FTZ R43, R26, R43 ;  /* 0x0000002b1a2b7221 */ /* 0x008fe20000010000 */
[----:B------:R-:W-:Y:S01]  /*2b40*/  FMUL.FTZ R28, R28, 1.4426950216293334961 ;  /* 0x3fb8aa3b1c1c7820 */ /* 0x000fe20000410000 */
[----:B------:R-:W-:Y:S01]  /*2b50*/  FADD.FTZ R26, -R14, R3 ;  /* 0x000000030e1a7221 */ /* 0x000fe20000010100 */
[----:B------:R-:W2:Y:S03]  /*2b60*/  LDCU UR4, c[0x0][0x430] ;  /* 0x00008600ff0477ac */ /* 0x000ea60008000800 */
[----:B------:R-:W3:Y:S01]  /*2b70*/  MUFU.EX2 R32, R32 ;  /* 0x0000002000207308 */ /* 0x000ee20000000800 */
[----:B------:R-:W-:-:S07]  /*2b80*/  FMUL.FTZ R26, R26, 1.4426950216293334961 ;  /* 0x3fb8aa3b1a1a7820 */ /* 0x000fce0000410000 */
[----:B------:R-:W-:Y:S01]  /*2b90*/  I2F.RP R39, R25 ;  /* 0x0000001900277306 */ /* 0x000fe20000209400 */
[----:B-1----:R-:W-:-:S07]  /*2ba0*/  FADD.FTZ R38, R43, R38 ;  /* 0x000000262b267221 */ /* 0x002fce0000010000 */
[----:B------:R-:W1:Y:S01]  /*2bb0*/  MUFU.EX2 R29, R29 ;  /* 0x0000001d001d7308 */ /* 0x000e620000000800 */
[----:B0-----:R-:W-:-:S07]  /*2bc0*/  FADD.FTZ R33, R38, R33 ;  /* 0x0000002126217221 */ /* 0x001fce0000010000 */
[----:B------:R-:W0:Y:S01]  /*2bd0*/  MUFU.EX2 R28, R28 ;  /* 0x0000001c001c7308 */ /* 0x000e220000000800 */
[----:B---3--:R-:W-:-:S07]  /*2be0*/  FADD.FTZ R32, R33, R32 ;  /* 0x0000002021207221 */ /* 0x008fce0000010000 */
[----:B------:R-:W3:Y:S08]  /*2bf0*/  I2F.RP R2, R18 ;  /* 0x0000001200027306 */ /* 0x000ef00000209400 */
[----:B------:R-:W4:Y:S01]  /*2c00*/  MUFU.EX2 R26, R26 ;  /* 0x0000001a001a7308 */ /* 0x000f220000000800 */
[----:B-1----:R-:W-:-:S07]  /*2c10*/  FADD.FTZ R29, R32, R29 ;  /* 0x0000001d201d7221 */ /* 0x002fce0000010000 */
[----:B------:R-:W1:Y:S01]  /*2c20*/  MUFU.RCP R39, R39 ;  /* 0x0000002700277308 */ /* 0x000e620000001000 */
[----:B0-----:R-:W-:-:S07]  /*2c30*/  FADD.FTZ R29, R29, R28 ;  /* 0x0000001c1d1d7221 */ /* 0x001fce0000010000 */
[----:B---3--:R-:W0:Y:S01]  /*2c40*/  MUFU.RCP R2, R2 ;  /* 0x0000000200027308 */ /* 0x008e220000001000 */
[----:B----4-:R-:W-:Y:S01]  /*2c50*/  FADD.FTZ R28, R29, R26 ;  /* 0x0000001a1d1c7221 */ /* 0x010fe20000010000 */
[----:B-1----:R-:W-:-:S04]  /*2c60*/  IADD3 R42, PT, PT, R39, 0xffffffe, RZ ;  /* 0x0ffffffe272a7810 */ /* 0x002fc80007ffe0ff */
[----:B------:R-:W1:Y:S01]  /*2c70*/  SHFL.BFLY PT, R39, R28, 0x4, 0x1f ;  /* 0x0c801f001c277f89 */ /* 0x000e6200000e0000 */
[----:B0-----:R-:W-:-:S04]  /*2c80*/  VIADD R2, R2, 0xffffffe ;  /* 0x0ffffffe02027836 */ /* 0x001fc80000000000 */
[----:B------:R-:W0:Y:S08]  /*2c90*/  F2I.FTZ.U32.TRUNC.NTZ R33, R2 ;  /* 0x0000000200217305 */ /* 0x000e30000021f000 */
[----:B------:R-:W3:Y:S01]  /*2ca0*/  F2I.FTZ.U32.TRUNC.NTZ R43, R42 ;  /* 0x0000002a002b7305 */ /* 0x000ee2000021f000 */
[----:B------:R-:W-:Y:S02]  /*2cb0*/  HFMA2 R32, -RZ, RZ, 0, 0 ;  /* 0x00000000ff207431 */ /* 0x000fe400000001ff */
[----:B-1----:R-:W-:Y:S01]  /*2cc0*/  FADD.FTZ R39, R28, R39 ;  /* 0x000000271c277221 */ /* 0x002fe20000010000 */
[----:B0-----:R-:W-:-:S04]  /*2cd0*/  IMAD.MOV R29, RZ, RZ, -R33 ;  /* 0x000000ffff1d7224 */ /* 0x001fc800078e0a21 */
[----:B------:R-:W0:Y:S01]  /*2ce0*/  SHFL.BFLY PT, R28, R39, 0x2, 0x1f ;  /* 0x0c401f00271c7f89 */ /* 0x000e2200000e0000 */
[----:B------:R-:W-:Y:S02]  /*2cf0*/  IMAD R29, R29, R18, RZ ;  /* 0x000000121d1d7224 */ /* 0x000fe400078e02ff */
[----:B---3--:R-:W-:Y:S01]  /*2d00*/  IMAD.MOV R2, RZ, RZ, -R43 ;  /* 0x000000ffff027224 */ /* 0x008fe200078e0a2b */
[----:B------:R-:W-:Y:S01]  /*2d10*/  MOV R42, RZ ;  /* 0x000000ff002a7202 */ /* 0x000fe20000000f00 */
[----:B------:R-:W-:-:S04]  /*2d20*/  IMAD.HI.U32 R32, R33, R29, R32 ;  /* 0x0000001d21207227 */ /* 0x000fc800078e0020 */
[----:B------:R-:W-:Y:S02]  /*2d30*/  IMAD R29, R2, R25, RZ ;  /* 0x00000019021d7224 */ /* 0x000fe400078e02ff */
[----:B------:R-:W-:Y:S01]  /*2d40*/  VIADD R2, R25, UR17 ;  /* 0x0000001119027c36 */ /* 0x000fe20008000000 */
[----:B------:R-:W-:Y:S01]  /*2d50*/  IABS R26, R20 ;  /* 0x00000014001a7213 */ /* 0x000fe20000000000 */
[----:B------:R-:W-:-:S03]  /*2d60*/  IMAD.HI.U32 R38, R43, R29, R42 ;  /* 0x0000001d2b267227 */ /* 0x000fc600078e002a */
[----:B------:R-:W-:Y:S02]  /*2d70*/  IABS R33, R2 ;  /* 0x0000000200217213 */ /* 0x000fe40000000000 */
[----:B------:R-:W-:-:S03]  /*2d80*/  IADD3 R26, PT, PT, RZ, -R26, RZ ;  /* 0x8000001aff1a7210 */ /* 0x000fc60007ffe0ff */
[----:B------:R-:W-:-:S04]  /*2d90*/  IMAD.HI.U32 R38, R38, R33, RZ ;  /* 0x0000002126267227 */ /* 0x000fc800078e00ff */
[----:B------:R-:W-:-:S04]  /*2da0*/  IMAD.HI.U32 R32, R32, R33, RZ ;  /* 0x0000002120207227 */ /* 0x000fc800078e00ff */
[----:B0-----:R-:W-:Y:S01]  /*2db0*/  FADD.FTZ R39, R39, R28 ;  /* 0x0000001c27277221 */ /* 0x001fe20000010000 */
[--C-:B------:R-:W-:Y:S02]  /*2dc0*/  IMAD R26, R38, R26, R33.reuse ;  /* 0x0000001a261a7224 */ /* 0x100fe400078e0221 */
[----:B------:R-:W-:Y:S02]  /*2dd0*/  IMAD.MOV R29, RZ, RZ, -R32 ;  /* 0x000000ffff1d7224 */ /* 0x000fe400078e0a20 */
[----:B------:R-:W0:Y:S01]  /*2de0*/  SHFL.BFLY PT, R28, R39, 0x1, 0x1f ;  /* 0x0c201f00271c7f89 */ /* 0x000e2200000e0000 */
[----:B------:R-:W-:Y:S01]  /*2df0*/  ISETP.GT.U32.AND P2, PT, R25, R26, PT ;  /* 0x0000001a1900720c */ /* 0x000fe20003f44070 */
[----:B------:R-:W-:-:S05]  /*2e00*/  IMAD R29, R18, R29, R33 ;  /* 0x0000001d121d7224 */ /* 0x000fca00078e0221 */
[----:B------:R-:W-:-:S07]  /*2e10*/  ISETP.GT.U32.AND P0, PT, R18, R29, PT ;  /* 0x0000001d1200720c */ /* 0x000fce0003f04070 */
[----:B------:R-:W-:-:S04]  /*2e20*/  @!P2 IADD3 R26, PT, PT, R26, -R25, RZ ;  /* 0x800000191a1aa210 */ /* 0x000fc80007ffe0ff */
[----:B------:R-:W-:Y:S02]  /*2e30*/  ISETP.GE.U32.AND P1, PT, R26, R25, PT ;  /* 0x000000191a00720c */ /* 0x000fe40003f26070 */
[----:B------:R-:W-:Y:S01]  /*2e40*/  @!P0 IMAD.IADD R29, R29, 0x1, -R18 ;  /* 0x000000011d1d8824 */ /* 0x000fe200078e0a12 */
[----:B------:R-:W-:Y:S01]  /*2e50*/  @!P2 IADD3 R38, PT, PT, R38, 0x1, RZ ;  /* 0x000000012626a810 */ /* 0x000fe20007ffe0ff */
[----:B0-----:R-:W-:-:S03]  /*2e60*/  FADD.FTZ R28, R39, R28 ;  /* 0x0000001c271c7221 */ /* 0x001fc60000010000 */
[----:B------:R-:W-:Y:S02]  /*2e70*/  ISETP.GE.U32.AND P4, PT, R29, R18, PT ;  /* 0x000000121d00720c */ /* 0x000fe40003f86070 */
[C---:B------:R-:W-:Y:S02]  /*2e80*/  LOP3.LUT R18, R2.reuse, R25, RZ, 0x3c, !PT ;  /* 0x0000001902127212 */ /* 0x040fe400078e3cff */
[----:B------:R-:W-:Y:S02]  /*2e90*/  LOP3.LUT R2, R2, R27, RZ, 0x3c, !PT ;  /* 0x0000001b02027212 */ /* 0x000fe400078e3cff */
[----:B------:R-:W-:Y:S01]  /*2ea0*/  ISETP.GE.AND P3, PT, R18, RZ, PT ;  /* 0x000000ff1200720c */ /* 0x000fe20003f66270 */
[----:B------:R-:W-:Y:S01]  /*2eb0*/  @P1 VIADD R38, R38, 0x1 ;  /* 0x0000000126261836 */ /* 0x000fe20000000000 */
[----:B------:R-:W-:Y:S02]  /*2ec0*/  ISETP.NE.AND P5, PT, R20, RZ, PT ;  /* 0x000000ff1400720c */ /* 0x000fe40003fa5270 */
[----:B------:R-:W-:-:S02]  /*2ed0*/  FSETP.NE.FTZ.AND P1, PT, R28, RZ, PT ;  /* 0x000000ff1c00720b */ /* 0x000fc40003f35000 */
[----:B------:R-:W-:Y:S02]  /*2ee0*/  ISETP.GE.AND P2, PT, R2, RZ, PT ;  /* 0x000000ff0200720c */ /* 0x000fe40003f46270 */
[----:B------:R-:W-:Y:S02]  /*2ef0*/  @!P0 IADD3 R32, PT, PT, R32, 0x1, RZ ;  /* 0x0000000120208810 */ /* 0x000fe40007ffe0ff */
[----:B------:R-:W-:Y:S02]  /*2f00*/  ISETP.NE.AND P0, PT, R27, RZ, PT ;  /* 0x000000ff1b00720c */ /* 0x000fe40003f05270 */
[----:B------:R-:W-:Y:S01]  /*2f10*/  @P4 IADD3 R32, PT, PT, R32, 0x1, RZ ;  /* 0x0000000120204810 */ /* 0x000fe20007ffe0ff */
[----:B------:R-:W-:Y:S02]  /*2f20*/  @!P3 IMAD.MOV R38, RZ, RZ, -R38 ;  /* 0x000000ffff26b224 */ /* 0x000fe400078e0a26 */
[----:B------:R-:W-:Y:S02]  /*2f30*/  @!P5 LOP3.LUT R38, RZ, R25, RZ, 0x33, !PT ;  /* 0x00000019ff26d212 */ /* 0x000fe400078e33ff */
[----:B------:R-:W0:Y:S02]  /*2f40*/  @P1 MUFU.LG2 R25, R28 ;  /* 0x0000001c00191308 */ /* 0x000e240000000c00 */
[----:B------:R-:W-:Y:S01]  /*2f50*/  @!P2 IMAD.MOV R32, RZ, RZ, -R32 ;  /* 0x000000ffff20a224 */ /* 0x000fe200078e0a20 */
[----:B------:R-:W-:-:S03]  /*2f60*/  ISETP.NE.AND P3, PT, R19, RZ, PT ;  /* 0x000000ff1300720c */ /* 0x000fc60003f65270 */
[----:B------:R-:W-:Y:S02]  /*2f70*/  @!P0 LOP3.LUT R32, RZ, R27, RZ, 0x33, !PT ;  /* 0x0000001bff208212 */ /* 0x000fe400078e33ff */
[----:B------:R-:W-:Y:S02]  /*2f80*/  LOP3.LUT P0, RZ, R0, 0x387, RZ, 0xc0, !PT ;  /* 0x0000038700ff7812 */ /* 0x000fe4000780c0ff */
[----:B------:R-:W-:Y:S02]  /*2f90*/  SEL R19, RZ, 0x1, !P3 ;  /* 0x00000001ff137807 */ /* 0x000fe40005800000 */
[----:B------:R-:W-:Y:S02]  /*2fa0*/  SHF.R.S32.HI R2, RZ, 0x1f, R20 ;  /* 0x0000001fff027819 */ /* 0x000fe40000011414 */
[-C--:B------:R-:W-:Y:S02]  /*2fb0*/  ISETP.LT.U32.AND P2, PT, R30, R38.reuse, PT ;  /* 0x000000261e00720c */ /* 0x080fe40003f41070 */
[----:B------:R-:W-:Y:S01]  /*2fc0*/  SHF.R.S32.HI R29, RZ, 0x1f, R38 ;  /* 0x0000001fff1d7819 */ /* 0x000fe20000011426 */
[----:B--2---:R-:W-:Y:S01]  /*2fd0*/  IMAD R21, R21, UR4, RZ ;  /* 0x0000000415157c24 */ /* 0x004fe2000f8e02ff */
[----:B------:R-:W-:Y:S01]  /*2fe0*/  LOP3.LUT R19, R2, R19, RZ, 0xfc, !PT ;  /* 0x0000001302137212 */ /* 0x000fe200078efcff */
[----:B------:R-:W-:Y:S01]  /*2ff0*/  IMAD R18, R32, UR5, RZ ;  /* 0x0000000520127c24 */ /* 0x000fe2000f8e02ff */
[----:B------:R-:W-:Y:S01]  /*3000*/  ISETP.LT.AND.EX P2, PT, R31, R29, PT, P2 ;  /* 0x0000001d1f00720c */ /* 0x000fe20003f41320 */
[----:B------:R-:W-:Y:S01]  /*3010*/  BSSY.RECONVERGENT B1, `(.L_x_14) ;  /* 0x000012f000017945 */ /* 0x000fe20003800200 */
[----:B------:R-:W-:Y:S01]  /*3020*/  MOV R2, 0x7f800000 ;  /* 0x7f80000000027802 */ /* 0x000fe20000000f00 */
[----:B------:R-:W-:Y:S01]  /*3030*/  IMAD R20, R20, R21, RZ ;  /* 0x0000001514147224 */ /* 0x000fe200078e02ff */
[----:B------:R-:W-:Y:S01]  /*3040*/  SEL R21, R30, R38, P2 ;  /* 0x000000261e157207 */ /* 0x000fe20001000000 */
[----:B------:R-:W-:-:S02]  /*3050*/  IMAD R19, R19, R18, RZ ;  /* 0x0000001213137224 */ /* 0x000fc400078e02ff */
[----:B0-----:R-:W-:Y:S01]  /*3060*/  @P1 FFMA.FTZ R2, R25, 0.69314718246459960938, R14 ;  /* 0x3f31721819021823 */ /* 0x001fe2000001000e */
[----:B------:R-:W-:Y:S06]  /*3070*/  @P0 BRA `(.L_x_15) ;  /* 0x0000001000a00947 */ /* 0x000fec0003800000 */
[----:B------:R-:W0:Y:S02]  /*3080*/  LDCU.U8 UR4, c[0x0][0x548] ;  /* 0x0000a900ff0477ac */ /* 0x000e240008000000 */
[----:B0-----:R-:W-:-:S09]  /*3090*/  UISETP.NE.AND UP0, UPT, UR4, URZ, UPT ;  /* 0x000000ff0400728c */ /* 0x001fd2000bf05270 */
[----:B------:R-:W-:Y:S05]  /*30a0*/  BRA.U !UP0, `(.L_x_16) ;  /* 0x0000001108847547 */ /* 0x000fea000b800000 */
[----:B------:R-:W-:Y:S01]  /*30b0*/  VIADD R25, R15, UR19 ;  /* 0x000000130f197c36 */ /* 0x000fe20008000000 */
[----:B------:R-:W-:Y:S02]  /*30c0*/  ISETP.LT.U32.AND P0, PT, R27, 0x1, PT ;  /* 0x000000011b00780c */ /* 0x000fe40003f01070 */
[----:B------:R-:W-:Y:S02]  /*30d0*/  SHF.R.S32.HI R14, RZ, 0x1f, R27 ;  /* 0x0000001fff0e7819 */ /* 0x000fe4000001141b */
[----:B------:R-:W-:Y:S02]  /*30e0*/  ISETP.GE.AND P1, PT, R25, UR20, PT ;  /* 0x0000001419007c0c */ /* 0x000fe4000bf26270 */
[----:B------:R-:W-:-:S04]  /*30f0*/  ISETP.LT.AND.EX P0, PT, R14, RZ, PT, P0 ;  /* 0x000000ff0e00720c */ /* 0x000fc80003f01300 */
[----:B------:R-:W-:Y:S02]  /*3100*/  SEL R27, R27, 0x1, P0 ;  /* 0x000000011b1b7807 */ /* 0x000fe40000000000 */
[----:B------:R-:W-:-:S05]  /*3110*/  SEL R14, R14, RZ, P0 ;  /* 0x000000ff0e0e7207 */ /* 0x000fca0000000000 */
[----:B------:R-:W-:Y:S05]  /*3120*/  @P1 BRA `(.L_x_15) ;  /* 0x0000001000741947 */ /* 0x000fea0003800000 */
[C---:B------:R-:W-:Y:S01]  /*3130*/  IADD3 R18, P1, PT, R27.reuse, 0x1, RZ ;  /* 0x000000011b127810 */ /* 0x040fe20007f3e0ff */
[----:B------:R-:W-:Y:S01]  /*3140*/  USHF.R.S32.HI UR4, URZ, 0x1f, UR18 ;  /* 0x0000001fff047899 */ /* 0x000fe20008011412 */
[----:B------:R-:W-:Y:S02]  /*3150*/  IMAD R26, R14, UR18, RZ ;  /* 0x000000120e1a7c24 */ /* 0x000fe4000f8e02ff */
[----:B------:R-:W-:Y:S01]  /*3160*/  ISETP.GE.U32.AND P0, PT, R18, 0x3, PT ;  /* 0x000000031200780c */ /* 0x000fe20003f06070 */
[----:B------:R-:W-:Y:S01]  /*3170*/  IMAD.WIDE.U32 R28, R27, UR18, RZ ;  /* 0x000000121b1c7c25 */ /* 0x000fe2000f8e00ff */
[----:B------:R-:W-:-:S03]  /*3180*/  IADD3.X R18, PT, PT, RZ, R14, RZ, P1, !PT ;  /* 0x0000000eff127210 */ /* 0x000fc60000ffe4ff */
[----:B------:R-:W-:Y:S01]  /*3190*/  IMAD R31, R27, UR4, R26 ;  /* 0x000000041b1f7c24 */ /* 0x000fe2000f8e021a */
[----:B------:R-:W-:-:S04]  /*31a0*/  ISETP.GE.U32.AND.EX P0, PT, R18, RZ, PT, P0 ;  /* 0x000000ff1200720c */ /* 0x000fc80003f06100 */
[----:B------:R-:W-:Y:S02]  /*31b0*/  IADD3 R31, PT, PT, R29, R31, RZ ;  /* 0x0000001f1d1f7210 */ /* 0x000fe40007ffe0ff */
[----:B------:R-:W-:Y:S02]  /*31c0*/  SEL R18, R27, RZ, !P0 ;  /* 0x000000ff1b127207 */ /* 0x000fe40004000000 */
[----:B------:R-:W-:-:S03]  /*31d0*/  SEL R29, R14, RZ, !P0 ;  /* 0x000000ff0e1d7207 */ /* 0x000fc60004000000 */
[-C--:B------:R-:W-:Y:S02]  /*31e0*/  IMAD R14, R31, R18.reuse, RZ ;  /* 0x000000121f0e7224 */ /* 0x080fe400078e02ff */
[----:B------:R-:W-:-:S04]  /*31f0*/  IMAD.WIDE.U32 R44, R28, R18, RZ ;  /* 0x000000121c2c7225 */ /* 0x000fc800078e00ff */
[----:B------:R-:W-:-:S05]  /*3200*/  IMAD R29, R29, R28, R14 ;  /* 0x0000001c1d1d7224 */ /* 0x000fca00078e020e */
[----:B------:R-:W-:-:S04]  /*3210*/  IADD3 R29, PT, PT, R45, R29, RZ ;  /* 0x0000001d2d1d7210 */ /* 0x000fc80007ffe0ff */
[----:B------:R-:W-:-:S13]  /*3220*/  ISETP.NE.U32.AND P0, PT, R29, RZ, PT ;  /* 0x000000ff1d00720c */ /* 0x000fda0003f05070 */
[----:B------:R-:W-:Y:S05]  /*3230*/  @P0 BRA `(.L_x_17) ;  /* 0x0000000000600947 */ /* 0x000fea0003800000 */
[----:B------:R-:W-:Y:S02]  /*3240*/  IMAD R29, R27, UR18, RZ ;  /* 0x000000121b1d7c24 */ /* 0x000fe4000f8e02ff */
[----:B------:R-:W-:Y:S02]  /*3250*/  HFMA2 R45, -RZ, RZ, 0, 0 ;  /* 0x00000000ff2d7431 */ /* 0x000fe400000001ff */
[----:B------:R-:W-:Y:S02]  /*3260*/  IMAD.MOV.U32 R28, RZ, RZ, RZ ;  /* 0x000000ffff1c7224 */ /* 0x000fe400078e00ff */
[----:B------:R-:W-:-:S04]  /*3270*/  IMAD R18, R29, R18, RZ ;  /* 0x000000121d127224 */ /* 0x000fc800078e02ff */
[----:B------:R-:W0:Y:S01]  /*3280*/  I2F.U32.RP R30, R18 ;  /* 0x00000012001e7306 */ /* 0x000e220000209000 */
[----:B------:R-:W-:Y:S02]  /*3290*/  IADD3 R14, PT, PT, RZ, -R18, RZ ;  /* 0x80000012ff0e7210 */ /* 0x000fe40007ffe0ff */
[----:B------:R-:W-:-:S05]  /*32a0*/  ISETP.NE.U32.AND P0, PT, R18, RZ, PT ;  /* 0x000000ff1200720c */ /* 0x000fca0003f05070 */
[----:B0-----:R-:W0:Y:S02]  /*32b0*/  MUFU.RCP R26, R30 ;  /* 0x0000001e001a7308 */ /* 0x001e240000001000 */
[----:B0-----:R-:W-:-:S06]  /*32c0*/  IADD3 R26, PT, PT, R26, 0xffffffe, RZ ;  /* 0x0ffffffe1a1a7810 */ /* 0x001fcc0007ffe0ff */
[----:B------:R-:W0:Y:S02]  /*32d0*/  F2I.FTZ.U32.TRUNC.NTZ R29, R26 ;  /* 0x0000001a001d7305 */ /* 0x000e24000021f000 */
[----:B0-----:R-:W-:-:S04]  /*32e0*/  IMAD R31, R14, R29, RZ ;  /* 0x0000001d0e1f7224 */ /* 0x001fc800078e02ff */
        /* <DEDUP_REMOVED lines=10> */
[----:B------:R-:W-:-:S05]  /*3390*/  IADD3 R14, PT, PT, -R44, RZ, RZ ;  /* 0x000000ff2c0e7210 */ /* 0x000fca0007ffe1ff */
[----:B------:R-:W-:Y:S01]  /*33a0*/  IMAD R25, R18, R14, R25 ;  /* 0x0000000e12197224 */ /* 0x000fe200078e0219 */
[----:B------:R-:W-:Y:S06]  /*33b0*/  BRA `(.L_x_18) ;  /* 0x00000000002c7947 */ /* 0x000fec0003800000 */
.L_x_17:
[----:B------:R-:W0:Y:S01]  /*33c0*/  S2R R18, SR_CTAID.X ;  /* 0x0000000000127919 */ /* 0x000e220000002500 */
[----:B------:R-:W-:Y:S01]  /*33d0*/  IMAD.MOV.U32 R31, RZ, RZ, RZ ;  /* 0x000000ffff1f7224 */ /* 0x000fe200078e00ff */
[----:B------:R-:W-:Y:S02]  /*33e0*/  MOV R30, R44 ;  /* 0x0000002c001e7202 */ /* 0x000fe40000000f00 */
[----:B------:R-:W-:Y:S01]  /*33f0*/  MOV R28, 0x3430 ;  /* 0x00003430001c7802 */ /* 0x000fe20000000f00 */
[----:B0-----:R-:W-:-:S05]  /*3400*/  IMAD R18, R18, 0x10, R15 ;  /* 0x0000001012127824 */ /* 0x001fca00078e020f */
[----:B------:R-:W-:Y:S02]  /*3410*/  MOV R42, R18 ;  /* 0x00000012002a7202 */ /* 0x000fe40000000f00 */
[----:B------:R-:W-:Y:S05]  /*3420*/  CALL.REL.NOINC `($__internal_0_$__cuda_sm20_div_s64) ;  /* 0x0000002400887944 */ /* 0x000fea0003c00000 */
[----:B------:R-:W-:Y:S02]  /*3430*/  IADD3 R25, PT, PT, -R14, RZ, RZ ;  /* 0x000000ff0e197210 */ /* 0x000fe40007ffe1ff */
[----:B------:R-:W-:-:S03]  /*3440*/  MOV R45, R31 ;  /* 0x0000001f002d7202 */ /* 0x000fc60000000f00 */
[----:B------:R-:W-:Y:S01]  /*3450*/  IMAD R25, R44, R25, R18 ;  /* 0x000000192c197224 */ /* 0x000fe200078e0212 */
[----:B------:R-:W-:-:S07]  /*3460*/  MOV R44, R14 ;  /* 0x0000000e002c7202 */ /* 0x000fce0000000f00 */
.L_x_18:
[----:B------:R-:W-:Y:S01]  /*3470*/  IABS R26, UR18 ;  /* 0x00000012001a7c13 */ /* 0x000fe20008000000 */
[----:B------:R-:W-:Y:S01]  /*3480*/  IMAD R41, R41, R24, RZ ;  /* 0x0000001829297224 */ /* 0x000fe200078e02ff */
[----:B------:R-:W-:Y:S01]  /*3490*/  IABS R29, UR18 ;  /* 0x00000012001d7c13 */ /* 0x000fe20008000000 */
[----:B------:R-:W-:Y:S01]  /*34a0*/  BSSY.RECONVERGENT B0, `(.L_x_19) ;  /* 0x000003f000007945 */ /* 0x000fe20003800200 */
[----:B------:R-:W0:Y:S01]  /*34b0*/  I2F.RP R18, R26 ;  /* 0x0000001a00127306 */ /* 0x000e220000209400 */
[----:B------:R-:W-:Y:S01]  /*34c0*/  IMAD R41, R23, R16, R41 ;  /* 0x0000001017297224 */ /* 0x000fe200078e0229 */
[----:B------:R-:W-:-:S06]  /*34d0*/  IADD3 R29, PT, PT, RZ, -R29, RZ ;  /* 0x8000001dff1d7210 */ /* 0x000fcc0007ffe0ff */
[----:B0-----:R-:W0:Y:S02]  /*34e0*/  MUFU.RCP R32, R18 ;  /* 0x0000001200207308 */ /* 0x001e240000001000 */
[----:B0-----:R-:W-:-:S06]  /*34f0*/  IADD3 R32, PT, PT, R32, 0xffffffe, RZ ;  /* 0x0ffffffe20207810 */ /* 0x001fcc0007ffe0ff */
[----:B------:R-:W0:Y:S02]  /*3500*/  F2I.FTZ.U32.TRUNC.NTZ R33, R32 ;  /* 0x0000002000217305 */ /* 0x000e24000021f000 */
[----:B0-----:R-:W-:Y:S01]  /*3510*/  IADD3 R14, PT, PT, RZ, -R33, RZ ;  /* 0x80000021ff0e7210 */ /* 0x001fe20007ffe0ff */
[----:B------:R-:W-:-:S04]  /*3520*/  IMAD.MOV.U32 R32, RZ, RZ, RZ ;  /* 0x000000ffff207224 */ /* 0x000fc800078e00ff */
[----:B------:R-:W-:Y:S01]  /*3530*/  IMAD R31, R14, R26, RZ ;  /* 0x0000001a0e1f7224 */ /* 0x000fe200078e02ff */
[----:B------:R-:W-:-:S03]  /*3540*/  IABS R14, R25 ;  /* 0x00000019000e7213 */ /* 0x000fc60000000000 */
[----:B------:R-:W-:-:S06]  /*3550*/  IMAD.HI.U32 R31, R33, R31, R32 ;  /* 0x0000001f211f7227 */ /* 0x000fcc00078e0020 */
[----:B------:R-:W-:-:S04]  /*3560*/  IMAD.HI.U32 R18, R31, R14, RZ ;  /* 0x0000000e1f127227 */ /* 0x000fc800078e00ff */
[----:B------:R-:W-:Y:S01]  /*3570*/  IMAD R29, R18, R29, R14 ;  /* 0x0000001d121d7224 */ /* 0x000fe200078e020e */
[----:B------:R-:W-:Y:S01]  /*3580*/  LOP3.LUT R14, R25, UR18, RZ, 0x3c, !PT ;  /* 0x00000012190e7c12 */ /* 0x000fe2000f8e3cff */
[----:B------:R-:W-:-:S03]  /*3590*/  IMAD.WIDE.U32 R30, R23, R24, RZ ;  /* 0x00000018171e7225 */ /* 0x000fc600078e00ff */
[----:B------:R-:W-:Y:S02]  /*35a0*/  ISETP.GT.U32.AND P1, PT, R26, R29, PT ;  /* 0x0000001d1a00720c */ /* 0x000fe40003f24070 */
[----:B------:R-:W-:-:S11]  /*35b0*/  ISETP.GE.AND P0, PT, R14, RZ, PT ;  /* 0x000000ff0e00720c */ /* 0x000fd60003f06270 */
[----:B------:R-:W-:Y:S02]  /*35c0*/  @!P1 IMAD.IADD R29, R29, 0x1, -R26 ;  /* 0x000000011d1d9824 */ /* 0x000fe400078e0a1a */
[----:B------:R-:W-:Y:S01]  /*35d0*/  @!P1 VIADD R18, R18, 0x1 ;  /* 0x0000000112129836 */ /* 0x000fe20000000000 */
[----:B------:R-:W-:Y:S02]  /*35e0*/  ISETP.NE.AND P1, PT, RZ, UR18, PT ;  /* 0x00000012ff007c0c */ /* 0x000fe4000bf25270 */
[----:B------:R-:W-:Y:S02]  /*35f0*/  ISETP.GE.U32.AND P2, PT, R29, R26, PT ;  /* 0x0000001a1d00720c */ /* 0x000fe40003f46070 */
[----:B------:R-:W-:Y:S01]  /*3600*/  IADD3 R29, PT, PT, R31, R41, RZ ;  /* 0x000000291f1d7210 */ /* 0x000fe20007ffe0ff */
[----:B------:R-:W-:-:S04]  /*3610*/  IMAD.WIDE.U32 R40, R30, R48, RZ ;  /* 0x000000301e287225 */ /* 0x000fc800078e00ff */
[----:B------:R-:W-:-:S04]  /*3620*/  IMAD R29, R29, R48, RZ ;  /* 0x000000301d1d7224 */ /* 0x000fc800078e02ff */
[----:B------:R-:W-:Y:S02]  /*3630*/  IMAD R29, R49, R30, R29 ;  /* 0x0000001e311d7224 */ /* 0x000fe400078e021d */
[----:B------:R-:W-:Y:S02]  /*3640*/  @P2 IADD3 R18, PT, PT, R18, 0x1, RZ ;  /* 0x0000000112122810 */ /* 0x000fe40007ffe0ff */
[----:B------:R-:W-:Y:S02]  /*3650*/  IMAD.IADD R29, R41, 0x1, R29 ;  /* 0x00000001291d7824 */ /* 0x000fe400078e021d */
[----:B------:R-:W-:Y:S02]  /*3660*/  @!P0 IADD3 R18, PT, PT, -R18, RZ, RZ ;  /* 0x000000ff12128210 */ /* 0x000fe40007ffe1ff */
[----:B------:R-:W-:Y:S02]  /*3670*/  @!P1 LOP3.LUT R18, RZ, UR18, RZ, 0x33, !PT ;  /* 0x00000012ff129c12 */ /* 0x000fe4000f8e33ff */
[----:B------:R-:W-:-:S03]  /*3680*/  LOP3.LUT R14, R45, R29, RZ, 0xfc, !PT ;  /* 0x0000001d2d0e7212 */ /* 0x000fc600078efcff */
[----:B------:R-:W-:Y:S01]  /*3690*/  IMAD.MOV R16, RZ, RZ, -R18 ;  /* 0x000000ffff107224 */ /* 0x000fe200078e0a12 */
[----:B------:R-:W-:-:S03]  /*36a0*/  ISETP.NE.U32.AND P0, PT, R14, RZ, PT ;  /* 0x000000ff0e00720c */ /* 0x000fc60003f05070 */
[----:B------:R-:W-:-:S10]  /*36b0*/  IMAD R16, R16, UR18, R25 ;  /* 0x0000001210107c24 */ /* 0x000fd4000f8e0219 */
[----:B------:R-:W-:Y:S05]  /*36c0*/  @P0 BRA `(.L_x_20) ;  /* 0x0000000000540947 */ /* 0x000fea0003800000 */
[----:B------:R-:W0:Y:S01]  /*36d0*/  I2F.U32.RP R26, R40 ;  /* 0x00000028001a7306 */ /* 0x000e220000209000 */
[----:B------:R-:W-:-:S07]  /*36e0*/  ISETP.NE.U32.AND P0, PT, R40, RZ, PT ;  /* 0x000000ff2800720c */ /* 0x000fce0003f05070 */
[----:B0-----:R-:W0:Y:S02]  /*36f0*/  MUFU.RCP R28, R26 ;  /* 0x0000001a001c7308 */ /* 0x001e240000001000 */
[----:B0-----:R-:W-:-:S06]  /*3700*/  IADD3 R28, PT, PT, R28, 0xffffffe, RZ ;  /* 0x0ffffffe1c1c7810 */ /* 0x001fcc0007ffe0ff */
        /* <DEDUP_REMOVED lines=13> */
[----:B------:R-:W-:-:S04]  /*37e0*/  @!P0 LOP3.LUT R14, RZ, R40, RZ, 0x33, !PT ;  /* 0x00000028ff0e8212 */ /* 0x000fc800078e33ff */
[----:B------:R-:W-:-:S05]  /*37f0*/  IADD3 R41, PT, PT, -R14, RZ, RZ ;  /* 0x000000ff0e297210 */ /* 0x000fca0007ffe1ff */
[----:B------:R-:W-:Y:S01]  /*3800*/  IMAD R41, R40, R41, R44 ;  /* 0x0000002928297224 */ /* 0x000fe200078e022c */
[----:B------:R-:W-:Y:S05]  /*3810*/  BRA `(.L_x_21) ;  /* 0x00000000001c7947 */ /* 0x000fea0003800000 */
.L_x_20:
[----:B------:R-:W-:Y:S01]  /*3820*/  IMAD.MOV.U32 R42, RZ, RZ, R44 ;  /* 0x000000ffff2a7224 */ /* 0x000fe200078e002c */
[----:B------:R-:W-:Y:S01]  /*3830*/  MOV R31, R45 ;  /* 0x0000002d001f7202 */ /* 0x000fe20000000f00 */
[----:B------:R-:W-:Y:S01]  /*3840*/  IMAD.MOV.U32 R30, RZ, RZ, R40 ;  /* 0x000000ffff1e7224 */ /* 0x000fe200078e0028 */
[----:B------:R-:W-:Y:S02]  /*3850*/  MOV R28, 0x3870 ;  /* 0x00003870001c7802 */ /* 0x000fe40000000f00 */
[----:B------:R-:W-:Y:S05]  /*3860*/  CALL.REL.NOINC `($__internal_0_$__cuda_sm20_div_s64) ;  /* 0x0000002000787944 */ /* 0x000fea0003c00000 */
[----:B------:R-:W-:-:S05]  /*3870*/  IADD3 R41, PT, PT, -R14, RZ, RZ ;  /* 0x000000ff0e297210 */ /* 0x000fca0007ffe1ff */
[----:B------:R-:W-:Y:S02]  /*3880*/  IMAD R41, R41, R40, R44 ;  /* 0x0000002829297224 */ /* 0x000fe400078e022c */
.L_x_21:
[----:B------:R-:W-:Y:S05]  /*3890*/  BSYNC.RECONVERGENT B0 ;  /* 0x0000000000007941 */ /* 0x000fea0003800200 */
.L_x_19:
[----:B------:R-:W-:Y:S01]  /*38a0*/  IABS R38, R24 ;  /* 0x0000001800267213 */ /* 0x000fe20000000000 */
[----:B------:R-:W0:Y:S01]  /*38b0*/  LDCU.U8 UR8, c[0x0][0x549] ;  /* 0x0000a920ff0877ac */ /* 0x000e220008000000 */
[----:B------:R-:W-:Y:S02]  /*38c0*/  IABS R30, R23 ;  /* 0x00000017001e7213 */ /* 0x000fe40000000000 */
[----:B------:R-:W1:Y:S01]  /*38d0*/  I2F.U32.RP R25, R38 ;  /* 0x0000002600197306 */ /* 0x000e620000209000 */
[-C--:B------:R-:W-:Y:S01]  /*38e0*/  IABS R26, R22.reuse ;  /* 0x00000016001a7213 */ /* 0x080fe20000000000 */
[----:B------:R-:W2:Y:S01]  /*38f0*/  LDCU.64 UR4, c[0x0][0x430] ;  /* 0x00008600ff0477ac */ /* 0x000ea20008000a00 */
[----:B------:R-:W-:Y:S02]  /*3900*/  IABS R40, R22 ;  /* 0x0000001600287213 */ /* 0x000fe40000000000 */
[----:B------:R-:W-:Y:S02]  /*3910*/  ISETP.NE.AND P5, PT, R23, RZ, PT ;  /* 0x000000ff1700720c */ /* 0x000fe40003fa5270 */
[----:B------:R-:W-:Y:S01]  /*3920*/  IADD3 R40, PT, PT, RZ, -R40, RZ ;  /* 0x80000028ff287210 */ /* 0x000fe20007ffe0ff */
[----:B------:R-:W3:Y:S01]  /*3930*/  I2F.U32.RP R29, R30 ;  /* 0x0000001e001d7306 */ /* 0x000ee20000209000 */
[----:B0-----:R-:W-:-:S07]  /*3940*/  UISETP.NE.AND UP0, UPT, UR8, URZ, UPT ;  /* 0x000000ff0800728c */ /* 0x001fce000bf05270 */
[----:B-1----:R-:W0:Y:S01]  /*3950*/  MUFU.RCP R25, R25 ;  /* 0x0000001900197308 */ /* 0x002e220000001000 */
[----:B--2---:R-:W-:Y:S02]  /*3960*/  USEL UR8, UR5, 0x1, !UP0 ;  /* 0x0000000105087887 */ /* 0x004fe4000c000000 */
[----:B------:R-:W-:-:S05]  /*3970*/  USEL UR9, UR4, 0x1, UP0 ;  /* 0x0000000104097887 */ /* 0x000fca0008000000 */
[----:B------:R-:W1:Y:S01]  /*3980*/  I2F.U32.RP R31, R26 ;  /* 0x0000001a001f7306 */ /* 0x000e620000209000 */
[----:B------:R-:W-:Y:S02]  /*3990*/  UIMAD UR4, UR5, UR4, URZ ;  /* 0x00000004050472a4 */ /* 0x000fe4000f8e02ff */
[----:B------:R-:W-:-:S05]  /*39a0*/  UIMAD UR5, UR9, UR5, URZ ;  /* 0x00000005090572a4 */ /* 0x000fca000f8e02ff */
[----:B---3--:R-:W2:Y:S01]  /*39b0*/  MUFU.RCP R32, R29 ;  /* 0x0000001d00207308 */ /* 0x008ea20000001000 */
[----:B0-----:R-:W-:-:S07]  /*39c0*/  VIADD R44, R25, 0xffffffe ;  /* 0x0ffffffe192c7836 */ /* 0x001fce0000000000 */
[----:B-1----:R-:W0:Y:S08]  /*39d0*/  MUFU.RCP R42, R31 ;  /* 0x0000001f002a7308 */ /* 0x002e300000001000 */
[----:B------:R-:W1:Y:S01]  /*39e0*/  F2I.FTZ.U32.TRUNC.NTZ R45, R44 ;  /* 0x0000002c002d7305 */ /* 0x000e62000021f000 */
[----:B--2---:R-:W-:Y:S01]  /*39f0*/  VIADD R32, R32, 0xffffffe ;  /* 0x0ffffffe20207836 */ /* 0x004fe20000000000 */
[----:B------:R-:W-:-:S06]  /*3a00*/  IABS R29, R21 ;  /* 0x00000015001d7213 */ /* 0x000fcc0000000000 */
[----:B------:R2:W3:Y:S01]  /*3a10*/  F2I.FTZ.U32.TRUNC.NTZ R33, R32 ;  /* 0x0000002000217305 */ /* 0x0004e2000021f000 */
[----:B0-----:R-:W-:Y:S02]  /*3a20*/  IADD3 R42, PT, PT, R42, 0xffffffe, RZ ;  /* 0x0ffffffe2a2a7810 */ /* 0x001fe40007ffe0ff */
[----:B------:R-:W-:Y:S01]  /*3a30*/  IABS R31, R24 ;  /* 0x00000018001f7213 */ /* 0x000fe20000000000 */
[----:B-1----:R-:W-:-:S04]  /*3a40*/  IMAD.MOV R25, RZ, RZ, -R45 ;  /* 0x000000ffff197224 */ /* 0x002fc800078e0a2d */
[----:B------:R-:W0:Y:S01]  /*3a50*/  I2F.U32.RP R39, R29 ;  /* 0x0000001d00277306 */ /* 0x000e220000209000 */
[----:B------:R-:W-:Y:S02]  /*3a60*/  IMAD.MOV.U32 R44, RZ, RZ, RZ ;  /* 0x000000ffff2c7224 */ /* 0x000fe400078e00ff */
[----:B------:R-:W-:Y:S02]  /*3a70*/  IMAD R28, R25, R38, RZ ;  /* 0x00000026191c7224 */ /* 0x000fe400078e02ff */
[----:B------:R-:W-:Y:S02]  /*3a80*/  IMAD.MOV R31, RZ, RZ, -R31 ;  /* 0x000000ffff1f7224 */ /* 0x000fe400078e0a1f */
[----:B--2---:R-:W-:Y:S01]  /*3a90*/  HFMA2 R32, -RZ, RZ, 0, 0 ;  /* 0x00000000ff207431 */ /* 0x004fe200000001ff */
[----:B------:R-:W1:Y:S01]  /*3aa0*/  F2I.FTZ.U32.TRUNC.NTZ R43, R42 ;  /* 0x0000002a002b7305 */ /* 0x000e62000021f000 */
[----:B---3--:R-:W-:Y:S02]  /*3ab0*/  IMAD.MOV R25, RZ, RZ, -R33 ;  /* 0x000000ffff197224 */ /* 0x008fe400078e0a21 */
[----:B------:R-:W-:-:S04]  /*3ac0*/  IMAD.HI.U32 R28, R45, R28, R44 ;  /* 0x0000001c2d1c7227 */ /* 0x000fc800078e002c */
[----:B------:R-:W-:Y:S01]  /*3ad0*/  IMAD R25, R25, R30, RZ ;  /* 0x0000001e19197224 */ /* 0x000fe200078e02ff */
[----:B0-----:R-:W0:Y:S03]  /*3ae0*/  MUFU.RCP R39, R39 ;  /* 0x0000002700277308 */ /* 0x001e260000001000 */
[----:B------:R-:W-:Y:S01]  /*3af0*/  IMAD.HI.U32 R32, R33, R25, R32 ;  /* 0x0000001921207227 */ /* 0x000fe200078e0020 */
[----:B------:R-:W-:-:S03]  /*3b00*/  IABS R33, R41 ;  /* 0x0000002900217213 */ /* 0x000fc60000000000 */
[----:B-1----:R-:W-:Y:S01]  /*3b10*/  IMAD.MOV R25, RZ, RZ, -R43 ;  /* 0x000000ffff197224 */ /* 0x002fe200078e0a2b */
[----:B------:R-:W-:Y:S01]  /*3b20*/  MOV R42, RZ ;  /* 0x000000ff002a7202 */ /* 0x000fe20000000f00 */
[----:B------:R-:W-:-:S04]  /*3b30*/  IMAD.HI.U32 R28, R28, R33, RZ ;  /* 0x000000211c1c7227 */ /* 0x000fc800078e00ff */
[----:B------:R-:W-:Y:S02]  /*3b40*/  IMAD R25, R25, R26, RZ ;  /* 0x0000001a19197224 */ /* 0x000fe400078e02ff */
[----:B------:R-:W-:Y:S02]  /*3b50*/  IMAD R31, R28, R31, R33 ;  /* 0x0000001f1c1f7224 */ /* 0x000fe400078e0221 */
[----:B------:R-:W-:Y:S01]  /*3b60*/  IMAD.HI.U32 R33, R43, R25, R42 ;  /* 0x000000192b217227 */ /* 0x000fe200078e002a */
[----:B------:R-:W-:Y:S02]  /*3b70*/  IABS R42, R14 ;  /* 0x0000000e002a7213 */ /* 0x000fe40000000000 */
[----:B------:R-:W-:Y:S01]  /*3b80*/  ISETP.GT.U32.AND P4, PT, R38, R31, PT ;  /* 0x0000001f2600720c */ /* 0x000fe20003f84070 */
[----:B0-----:R-:W-:Y:S01]  /*3b90*/  VIADD R43, R39, 0xffffffe ;  /* 0x0ffffffe272b7836 */ /* 0x001fe20000000000 */
[----:B------:R-:W-:Y:S01]  /*3ba0*/  IABS R25, R27 ;  /* 0x0000001b00197213 */ /* 0x000fe20000000000 */
[----:B------:R-:W-:-:S04]  /*3bb0*/  IMAD.HI.U32 R33, R33, R42, RZ ;  /* 0x0000002a21217227 */ /* 0x000fc800078e00ff */
[----:B------:R-:W0:Y:S01]  /*3bc0*/  F2I.FTZ.U32.TRUNC.NTZ R43, R43 ;  /* 0x0000002b002b7305 */ /* 0x000e22000021f000 */
[----:B------:R-:W-:Y:S01]  /*3bd0*/  IMAD R39, R33, R40, R42 ;  /* 0x0000002821277224 */ /* 0x000fe200078e022a */
[----:B------:R-:W-:Y:S01]  /*3be0*/  IABS R40, R23 ;  /* 0x0000001700287213 */ /* 0x000fe20000000000 */
[----:B------:R-:W-:-:S03]  /*3bf0*/  IMAD.MOV.U32 R42, RZ, RZ, RZ ;  /* 0x000000ffff2a7224 */ /* 0x000fc600078e00ff */
[----:B------:R-:W-:Y:S01]  /*3c00*/  @!P4 IMAD.IADD R31, R31, 0x1, -R38 ;  /* 0x000000011f1fc824 */ /* 0x000fe200078e0a26 */
[----:B------:R-:W-:Y:S01]  /*3c10*/  ISETP.GT.U32.AND P1, PT, R26, R39, PT ;  /* 0x000000271a00720c */ /* 0x000fe20003f24070 */
[----:B------:R-:W-:Y:S01]  /*3c20*/  @!P4 VIADD R28, R28, 0x1 ;  /* 0x000000011c1cc836 */ /* 0x000fe20000000000 */
[----:B------:R-:W-:Y:S01]  /*3c30*/  ISETP.NE.AND P4, PT, R24, RZ, PT ;  /* 0x000000ff1800720c */ /* 0x000fe20003f85270 */
[----:B------:R-:W-:Y:S01]  /*3c40*/  IMAD.MOV R40, RZ, RZ, -R40 ;  /* 0x000000ffff287224 */ /* 0x000fe200078e0a28 */
[----:B------:R-:W-:Y:S01]  /*3c50*/  ISETP.GE.U32.AND P0, PT, R31, R38, PT ;  /* 0x000000261f00720c */ /* 0x000fe20003f06070 */
[----:B0-----:R-:W-:-:S04]  /*3c60*/  IMAD.MOV R38, RZ, RZ, -R43 ;  /* 0x000000ffff267224 */ /* 0x001fc800078e0a2b */
[----:B------:R-:W-:-:S04]  /*3c70*/  IMAD R31, R38, R29, RZ ;  /* 0x0000001d261f7224 */ /* 0x000fc800078e02ff */
[-C--:B------:R-:W-:Y:S01]  /*3c80*/  @!P1 IADD3 R39, PT, PT, R39, -R26.reuse, RZ ;  /* 0x8000001a27279210 */ /* 0x080fe20007ffe0ff */
[----:B------:R-:W0:Y:S01]  /*3c90*/  I2F.U32.RP R38, R25 ;  /* 0x0000001900267306 */ /* 0x000e220000209000 */
[----:B------:R-:W-:Y:S01]  /*3ca0*/  @!P1 IADD3 R33, PT, PT, R33, 0x1, RZ ;  /* 0x0000000121219810 */ /* 0x000fe20007ffe0ff */
[----:B------:R-:W-:Y:S01]  /*3cb0*/  IMAD.HI.U32 R31, R43, R31, R42 ;  /* 0x0000001f2b1f7227 */ /* 0x000fe200078e002a */
[----:B------:R-:W-:Y:S02]  /*3cc0*/  ISETP.GE.U32.AND P3, PT, R39, R26, PT ;  /* 0x0000001a2700720c */ /* 0x000fe40003f66070 */
[----:B------:R-:W-:Y:S01]  /*3cd0*/  LOP3.LUT R26, R41, R24, RZ, 0x3c, !PT ;  /* 0x00000018291a7212 */ /* 0x000fe200078e3cff */
[----:B------:R-:W-:Y:S01]  /*3ce0*/  @P0 VIADD R28, R28, 0x1 ;  /* 0x000000011c1c0836 */ /* 0x000fe20000000000 */
[----:B------:R-:W-:Y:S02]  /*3cf0*/  ISETP.NE.AND P1, PT, R22, RZ, PT ;  /* 0x000000ff1600720c */ /* 0x000fe40003f25270 */
[----:B------:R-:W-:-:S02]  /*3d00*/  ISETP.GE.AND P2, PT, R26, RZ, PT ;  /* 0x000000ff1a00720c */ /* 0x000fc40003f46270 */
[----:B------:R-:W-:Y:S01]  /*3d10*/  LOP3.LUT R26, R14, R22, RZ, 0x3c, !PT ;  /* 0x000000160e1a7212 */ /* 0x000fe200078e3cff */
[----:B0-----:R-:W0:Y:S03]  /*3d20*/  MUFU.RCP R38, R38 ;  /* 0x0000002600267308 */ /* 0x001e260000001000 */
[----:B------:R-:W-:Y:S01]  /*3d30*/  ISETP.GE.AND P0, PT, R26, RZ, PT ;  /* 0x000000ff1a00720c */ /* 0x000fe20003f06270 */
[----:B------:R-:W-:-:S04]  /*3d40*/  @P3 VIADD R33, R33, 0x1 ;  /* 0x0000000121213836 */ /* 0x000fc80000000000 */
[----:B------:R-:W-:Y:S02]  /*3d50*/  IMAD.MOV.U32 R26, RZ, RZ, R33 ;  /* 0x000000ffff1a7224 */ /* 0x000fe400078e0021 */
[----:B------:R-:W-:Y:S01]  /*3d60*/  @!P2 IMAD.MOV R28, RZ, RZ, -R28 ;  /* 0x000000ffff1ca224 */ /* 0x000fe200078e0a1c */
[----:B------:R-:W-:-:S05]  /*3d70*/  @!P4 LOP3.LUT R28, RZ, R24, RZ, 0x33, !PT ;  /* 0x00000018ff1cc212 */ /* 0x000fca00078e33ff */
[----:B------:R-:W-:Y:S01]  /*3d80*/  @!P0 IADD3 R26, PT, PT, -R26, RZ, RZ ;  /* 0x000000ff1a1a8210 */ /* 0x000fe20007ffe1ff */
[----:B------:R-:W-:Y:S01]  /*3d90*/  IMAD.MOV R42, RZ, RZ, -R28 ;  /* 0x000000ffff2a7224 */ /* 0x000fe200078e0a1c */
[----:B------:R-:W-:Y:S02]  /*3da0*/  @!P1 LOP3.LUT R26, RZ, R22, RZ, 0x33, !PT ;  /* 0x00000016ff1a9212 */ /* 0x000fe400078e33ff */
[----:B0-----:R-:W-:Y:S01]  /*3db0*/  IADD3 R43, PT, PT, R38, 0xffffffe, RZ ;  /* 0x0ffffffe262b7810 */ /* 0x001fe20007ffe0ff */
[----:B------:R-:W-:Y:S01]  /*3dc0*/  IMAD R42, R24, R42, R41 ;  /* 0x0000002a182a7224 */ /* 0x000fe200078e0229 */
[----:B------:R-:W-:Y:S02]  /*3dd0*/  IABS R38, R21 ;  /* 0x0000001500267213 */ /* 0x000fe40000000000 */
[----:B------:R-:W0:Y:S01]  /*3de0*/  F2I.FTZ.U32.TRUNC.NTZ R33, R43 ;  /* 0x0000002b00217305 */ /* 0x000e22000021f000 */
[----:B------:R-:W-:Y:S02]  /*3df0*/  IABS R39, R26 ;  /* 0x0000001a00277213 */ /* 0x000fe40000000000 */
[----:B------:R-:W-:Y:S01]  /*3e00*/  IABS R41, R28 ;  /* 0x0000001c00297213 */ /* 0x000fe20000000000 */
[----:B------:R-:W-:-:S02]  /*3e10*/  IMAD.MOV R38, RZ, RZ, -R38 ;  /* 0x000000ffff267224 */ /* 0x000fc400078e0a26 */
[----:B------:R-:W-:-:S04]  /*3e20*/  IMAD.HI.U32 R31, R31, R39, RZ ;  /* 0x000000271f1f7227 */ /* 0x000fc800078e00ff */
[----:B------:R-:W-:Y:S01]  /*3e30*/  IMAD R38, R31, R38, R39 ;  /* 0x000000261f267224 */ /* 0x000fe200078e0227 */
[----:B0-----:R-:W-:Y:S01]  /*3e40*/  IADD3 R24, PT, PT, RZ, -R33, RZ ;  /* 0x80000021ff187210 */ /* 0x001fe20007ffe0ff */
[----:B------:R-:W-:-:S03]  /*3e50*/  IMAD.HI.U32 R43, R32, R41, RZ ;  /* 0x00000029202b7227 */ /* 0x000fc600078e00ff */
[----:B------:R-:W-:Y:S01]  /*3e60*/  ISETP.GT.U32.AND P1, PT, R29, R38, PT ;  /* 0x000000261d00720c */ /* 0x000fe20003f24070 */
[----:B------:R-:W-:Y:S01]  /*3e70*/  IMAD R39, R24, R25, RZ ;  /* 0x0000001918277224 */ /* 0x000fe200078e02ff */
[----:B------:R-:W-:Y:S01]  /*3e80*/  IABS R24, R27 ;  /* 0x0000001b00187213 */ /* 0x000fe20000000000 */
[----:B------:R-:W-:Y:S02]  /*3e90*/  IMAD.MOV.U32 R32, RZ, RZ, RZ ;  /* 0x000000ffff207224 */ /* 0x000fe400078e00ff */
[----:B------:R-:W-:Y:S02]  /*3ea0*/  IMAD R41, R43, R40, R41 ;  /* 0x000000282b297224 */ /* 0x000fe400078e0229 */
[----:B------:R-:W-:Y:S01]  /*3eb0*/  IMAD.HI.U32 R33, R33, R39, R32 ;  /* 0x0000002721217227 */ /* 0x000fe200078e0020 */
[----:B------:R-:W-:Y:S02]  /*3ec0*/  IABS R32, R18 ;  /* 0x0000001200207213 */ /* 0x000fe40000000000 */
[----:B------:R-:W-:Y:S01]  /*3ed0*/  ISETP.GT.U32.AND P3, PT, R30, R41, PT ;  /* 0x000000291e00720c */ /* 0x000fe20003f64070 */
[----:B------:R-:W-:-:S02]  /*3ee0*/  IMAD.MOV R24, RZ, RZ, -R24 ;  /* 0x000000ffff187224 */ /* 0x000fc400078e0a18 */
[----:B------:R-:W-:-:S04]  /*3ef0*/  IMAD.HI.U32 R33, R33, R32, RZ ;  /* 0x0000002021217227 */ /* 0x000fc800078e00ff */
[----:B------:R-:W-:Y:S02]  /*3f00*/  IMAD R24, R33, R24, R32 ;  /* 0x0000001821187224 */ /* 0x000fe400078e0220 */
[----:B------:R-:W-:Y:S02]  /*3f10*/  @!P1 IMAD.IADD R38, R38, 0x1, -R29 ;  /* 0x0000000126269824 */ /* 0x000fe400078e0a1d */
[----:B------:R-:W-:Y:S01]  /*3f20*/  @!P1 VIADD R31, R31, 0x1 ;  /* 0x000000011f1f9836 */ /* 0x000fe20000000000 */
[----:B------:R-:W-:Y:S01]  /*3f30*/  ISETP.GT.U32.AND P0, PT, R25, R24, PT ;  /* 0x000000181900720c */ /* 0x000fe20003f04070 */
[----:B------:R-:W-:Y:S01]  /*3f40*/  @!P3 VIADD R43, R43, 0x1 ;  /* 0x000000012b2bb836 */ /* 0x000fe20000000000 */
[-C--:B------:R-:W-:Y:S02]  /*3f50*/  @!P3 IADD3 R41, PT, PT, R41, -R30.reuse, RZ ;  /* 0x8000001e2929b210 */ /* 0x080fe40007ffe0ff */
[----:B------:R-:W-:Y:S02]  /*3f60*/  ISETP.NE.AND P1, PT, R21, RZ, PT ;  /* 0x000000ff1500720c */ /* 0x000fe40003f25270 */
[----:B------:R-:W-:-:S07]  /*3f70*/  ISETP.GE.U32.AND P6, PT, R41, R30, PT ;  /* 0x0000001e2900720c */ /* 0x000fce0003fc6070 */
[-C--:B------:R-:W-:Y:S01]  /*3f80*/  @!P0 IADD3 R24, PT, PT, R24, -R25.reuse, RZ ;  /* 0x8000001918188210 */ /* 0x080fe20007ffe0ff */
[----:B------:R-:W-:Y:S01]  /*3f90*/  @!P0 VIADD R33, R33, 0x1 ;  /* 0x0000000121218836 */ /* 0x000fe20000000000 */
[----:B------:R-:W-:Y:S02]  /*3fa0*/  ISETP.NE.AND P0, PT, R27, RZ, PT ;  /* 0x000000ff1b00720c */ /* 0x000fe40003f05270 */
[----:B------:R-:W-:Y:S02]  /*3fb0*/  ISETP.GE.U32.AND P4, PT, R24, R25, PT ;  /* 0x000000191800720c */ /* 0x000fe40003f86070 */
[----:B------:R-:W-:Y:S02]  /*3fc0*/  LOP3.LUT R24, R18, R27, RZ, 0x3c, !PT ;  /* 0x0000001b12187212 */ /* 0x000fe400078e3cff */
[----:B------:R-:W-:Y:S02]  /*3fd0*/  LOP3.LUT R25, R28, R23, RZ, 0x3c, !PT ;  /* 0x000000171c197212 */ /* 0x000fe400078e3cff */
[----:B------:R-:W-:-:S02]  /*3fe0*/  ISETP.GE.AND P2, PT, R24, RZ, PT ;  /* 0x000000ff1800720c */ /* 0x000fc40003f46270 */
[----:B------:R-:W-:Y:S02]  /*3ff0*/  LOP3.LUT R24, R26, R21, RZ, 0x3c, !PT ;  /* 0x000000151a187212 */ /* 0x000fe400078e3cff */
[----:B------:R-:W-:-:S03]  /*4000*/  @P6 IADD3 R43, PT, PT, R43, 0x1, RZ ;  /* 0x000000012b2b6810 */ /* 0x000fc60007ffe0ff */
[----:B------:R-:W-:Y:S01]  /*4010*/  @P4 VIADD R33, R33, 0x1 ;  /* 0x0000000121214836 */ /* 0x000fe20000000000 */
[----:B------:R-:W-:-:S05]  /*4020*/  ISETP.GE.U32.AND P4, PT, R38, R29, PT ;  /* 0x0000001d2600720c */ /* 0x000fca0003f86070 */
[----:B------:R-:W-:Y:S01]  /*4030*/  @!P2 IMAD.MOV R33, RZ, RZ, -R33 ;  /* 0x000000ffff21a224 */ /* 0x000fe200078e0a21 */
[----:B------:R-:W-:Y:S01]  /*4040*/  ISETP.GE.AND P2, PT, R25, RZ, PT ;  /* 0x000000ff1900720c */ /* 0x000fe20003f46270 */
[----:B------:R-:W-:Y:S01]  /*4050*/  IMAD.MOV R25, RZ, RZ, -R26 ;  /* 0x000000ffff197224 */ /* 0x000fe200078e0a1a */
[----:B------:R-:W-:Y:S02]  /*4060*/  @!P0 LOP3.LUT R33, RZ, R27, RZ, 0x33, !PT ;  /* 0x0000001bff218212 */ /* 0x000fe400078e33ff */
[----:B------:R-:W-:Y:S01]  /*4070*/  ISETP.GE.AND P0, PT, R24, RZ, PT ;  /* 0x000000ff1800720c */ /* 0x000fe20003f06270 */
[----:B------:R-:W-:Y:S02]  /*4080*/  IMAD R25, R22, R25, R14 ;  /* 0x0000001916197224 */ /* 0x000fe400078e020e */
[C---:B------:R-:W-:Y:S01]  /*4090*/  IMAD.WIDE R38, R33.reuse, UR8, RZ ;  /* 0x0000000821267c25 */ /* 0x040fe2000f8e02ff */
[----:B------:R-:W-:Y:S01]  /*40a0*/  USHF.R.S32.HI UR8, URZ, 0x1f, UR9 ;  /* 0x0000001fff087899 */ /* 0x000fe20008011409 */
[----:B------:R-:W-:-:S02]  /*40b0*/  IADD3 R33, PT, PT, -R33, RZ, RZ ;  /* 0x000000ff21217210 */ /* 0x000fc40007ffe1ff */
[----:B------:R-:W-:Y:S02]  /*40c0*/  @P4 VIADD R31, R31, 0x1 ;  /* 0x000000011f1f4836 */ /* 0x000fe40000000000 */
[----:B------:R-:W-:Y:S01]  /*40d0*/  IMAD.WIDE.U32 R38, R16, UR9, R38 ;  /* 0x0000000910267c25 */ /* 0x000fe2000f8e0026 */
[----:B------:R-:W-:-:S03]  /*40e0*/  UIMAD UR9, UR21, UR9, URZ ;  /* 0x00000009150972a4 */ /* 0x000fc6000f8e02ff */
[----:B------:R-:W-:Y:S01]  /*40f0*/  @!P2 IMAD.MOV R43, RZ, RZ, -R43 ;  /* 0x000000ffff2ba224 */ /* 0x000fe200078e0a2b */
[----:B------:R-:W-:Y:S01]  /*4100*/  @!P5 LOP3.LUT R43, RZ, R23, RZ, 0x33, !PT ;  /* 0x00000017ff2bd212 */ /* 0x000fe200078e33ff */
[----:B------:R-:W-:Y:S01]  /*4110*/  IMAD R39, R16, UR8, R39 ;  /* 0x0000000810277c24 */ /* 0x000fe2000f8e0227 */
[----:B------:R-:W-:Y:S01]  /*4120*/  @!P0 IADD3 R31, PT, PT, -R31, RZ, RZ ;  /* 0x000000ff1f1f8210 */ /* 0x000fe20007ffe1ff */
[----:B------:R-:W-:Y:S01]  /*4130*/  IMAD R33, R27, R33, R18 ;  /* 0x000000211b217224 */ /* 0x000fe200078e0212 */
[----:B------:R-:W-:Y:S01]  /*4140*/  @!P1 LOP3.LUT R31, RZ, R21, RZ, 0x33, !PT ;  /* 0x00000015ff1f9212 */ /* 0x000fe200078e33ff */
[----:B------:R-:W-:Y:S01]  /*4150*/  IMAD.MOV R18, RZ, RZ, -R43 ;  /* 0x000000ffff127224 */ /* 0x000fe200078e0a2b */
[----:B------:R-:W-:Y:S01]  /*4160*/  UIMAD UR8, UR7, UR4, URZ ;  /* 0x00000004070872a4 */ /* 0x000fe2000f8e02ff */
[----:B------:R-:W-:Y:S01]  /*4170*/  IMAD.WIDE R38, R33, UR4, R38 ;  /* 0x0000000421267c25 */ /* 0x000fe2000f8e0226 */
[----:B------:R-:W-:-:S03]  /*4180*/  IADD3 R16, PT, PT, -R31, RZ, RZ ;  /* 0x000000ff1f107210 */ /* 0x000fc60007ffe1ff */
[----:B------:R-:W-:Y:S01]  /*4190*/  IMAD.WIDE R32, R42, UR5, RZ ;  /* 0x000000052a207c25 */ /* 0x000fe2000f8e02ff */
[----:B------:R-:W0:Y:S03]  /*41a0*/  LDCU.64 UR4, c[0x0][0x420] ;  /* 0x00008400ff0477ac */ /* 0x000e260008000a00 */
[----:B------:R-:W-:-:S04]  /*41b0*/  IMAD.WIDE R40, R43, UR6, RZ ;  /* 0x000000062b287c25 */ /* 0x000fc8000f8e02ff */
[----:B------:R-:W-:Y:S01]  /*41c0*/  IMAD R18, R23, R18, R28 ;  /* 0x0000001217127224 */ /* 0x000fe200078e021c */
[----:B------:R-:W-:Y:S01]  /*41d0*/  IADD3 R14, P1, P0, R40, R38, R32 ;  /* 0x00000026280e7210 */ /* 0x000fe2000783e020 */
[----:B------:R-:W-:-:S03]  /*41e0*/  IMAD.WIDE R22, R25, UR9, RZ ;  /* 0x0000000919167c25 */ /* 0x000fc6000f8e02ff */
[----:B------:R-:W-:Y:S01]  /*41f0*/  IADD3.X R33, PT, PT, R41, R39, R33, P1, P0 ;  /* 0x0000002729217210 */ /* 0x000fe20000fe0421 */
[----:B------:R-:W-:Y:S02]  /*4200*/  IMAD R21, R21, R16, R26 ;  /* 0x0000001015157224 */ /* 0x000fe400078e021a */
[----:B------:R-:W-:-:S04]  /*4210*/  IMAD.WIDE R24, R18, UR8, RZ ;  /* 0x0000000812187c25 */ /* 0x000fc8000f8e02ff */
[----:B------:R-:W-:Y:S01]  /*4220*/  IMAD.WIDE R26, R21, R20, RZ ;  /* 0x00000014151a7225 */ /* 0x000fe200078e02ff */
[----:B------:R-:W-:-:S03]  /*4230*/  IADD3 R21, P1, P0, R22, R14, R24 ;  /* 0x0000000e16157210 */ /* 0x000fc6000783e018 */
[----:B------:R-:W-:Y:S01]  /*4240*/  IMAD.WIDE R18, R31, R19, RZ ;  /* 0x000000131f127225 */ /* 0x000fe200078e02ff */
[----:B------:R-:W-:Y:S02]  /*4250*/  IADD3.X R33, PT, PT, R23, R33, R25, P1, P0 ;  /* 0x0000002117217210 */ /* 0x000fe40000fe0419 */
[----:B------:R-:W-:-:S04]  /*4260*/  IADD3 R21, P1, P0, R26, R21, R18 ;  /* 0x000000151a157210 */ /* 0x000fc8000783e012 */
[----:B------:R-:W-:Y:S02]  /*4270*/  IADD3.X R18, PT, PT, R27, R33, R19, P1, P0 ;  /* 0x000000211b127210 */ /* 0x000fe40000fe0413 */
[----:B0-----:R-:W-:-:S04]  /*4280*/  LEA R20, P0, R21, UR4, 0x2 ;  /* 0x0000000415147c11 */ /* 0x001fc8000f8010ff */
[----:B------:R-:W-:-:S05]  /*4290*/  LEA.HI.X R21, R21, UR5, R18, 0x2, P0 ;  /* 0x0000000515157c11 */ /* 0x000fca00080f1412 */
[----:B------:R0:W-:Y:S01]  /*42a0*/  STG.E desc[UR10][R20.64], R2 ;  /* 0x0000000214007986 */ /* 0x0001e2000c10190a */
[----:B------:R-:W-:Y:S05]  /*42b0*/  BRA `(.L_x_15) ;  /* 0x0000000000107947 */ /* 0x000fea0003800000 */
.L_x_16:
[----:B------:R-:W0:Y:S01]  /*42c0*/  LDC.64 R18, c[0x0][0x420] ;  /* 0x00010800ff127b82 */ /* 0x000e220000000a00 */
[----:B------:R-:W-:-:S05]  /*42d0*/  IADD3 R14, PT, PT, R15, UR19, RZ ;  /* 0x000000130f0e7c10 */ /* 0x000fca000fffe0ff */
[----:B0-----:R-:W-:-:S05]  /*42e0*/  IMAD.WIDE.U32 R18, R14, 0x4, R18 ;  /* 0x000000040e127825 */ /* 0x001fca00078e0012 */
[----:B------:R1:W-:Y:S02]  /*42f0*/  STG.E desc[UR10][R18.64], R2 ;  /* 0x0000000212007986 */ /* 0x0003e4000c10190a */
.L_x_15:
[----:B------:R-:W-:Y:S05]  /*4300*/  BSYNC.RECONVERGENT B1 ;  /* 0x0000000000017941 */ /* 0x000fea0003800200 */
.L_x_14:
[----:B------:R-:W2:Y:S01]  /*4310*/  LDCU UR9, c[0x0][0x534] ;  /* 0x0000a680ff0977ac */ /* 0x000ea20008000800 */
[C---:B------:R-:W-:Y:S01]  /*4320*/  LOP3.LUT R14, R0.reuse, 0x7, RZ, 0xc0, !PT ;  /* 0x00000007000e7812 */ /* 0x040fe200078ec0ff */
[----:B------:R-:W3:Y:S01]  /*4330*/  S2UR UR4, SR_CgaCtaId ;  /* 0x00000000000479c3 */ /* 0x000ee20000008800 */
[----:B------:R-:W-:Y:S01]  /*4340*/  IMAD.SHL.U32 R29, R0, 0x4, RZ ;  /* 0x00000004001d7824 */ /* 0x000fe200078e00ff */
[----:B------:R-:W-:Y:S01]  /*4350*/  UMOV UR5, 0x400 ;  /* 0x0000040000057882 */ /* 0x000fe20000000000 */
[C---:B------:R-:W-:Y:S02]  /*4360*/  LOP3.LUT R16, R14.reuse, 0x8, RZ, 0xfc, !PT ;  /* 0x000000080e107812 */ /* 0x040fe400078efcff */
[C---:B-1----:R-:W-:Y:S02]  /*4370*/  LOP3.LUT R18, R14.reuse, 0x18, RZ, 0xfc, !PT ;  /* 0x000000180e127812 */ /* 0x042fe400078efcff */
[C---:B------:R-:W-:Y:S01]  /*4380*/  LOP3.LUT R19, R14.reuse, 0x20, RZ, 0xfc, !PT ;  /* 0x000000200e137812 */ /* 0x040fe200078efcff */
[----:B------:R-:W1:Y:S01]  /*4390*/  S2UR UR6, SR_CTAID.X ;  /* 0x00000000000679c3 */ /* 0x000e620000002500 */
[----:B0-----:R-:W-:-:S02]  /*43a0*/  LOP3.LUT R21, R14, 0x38, RZ, 0xfc, !PT ;  /* 0x000000380e157812 */ /* 0x001fc400078efcff */
[----:B------:R-:W-:Y:S02]  /*43b0*/  LOP3.LUT R29, R29, 0x1c, RZ, 0xc0, !PT ;  /* 0x0000001c1d1d7812 */ /* 0x000fe400078ec0ff */
[----:B--2---:R-:W-:-:S03]  /*43c0*/  ISETP.GE.AND P1, PT, R14, UR9, PT ;  /* 0x000000090e007c0c */ /* 0x004fc6000bf26270 */
[----:B------:R-:W0:Y:S01]  /*43d0*/  LDC R30, c[0x0][0x44c] ;  /* 0x00011300ff1e7b82 */ /* 0x000e220000000800 */
[----:B------:R-:W-:Y:S01]  /*43e0*/  ISETP.GE.AND P0, PT, R16, UR9, PT ;  /* 0x0000000910007c0c */ /* 0x000fe2000bf06270 */
[----:B------:R-:W-:Y:S01]  /*43f0*/  UISETP.GE.AND UP0, UPT, UR9, 0x1, UPT ;  /* 0x000000010900788c */ /* 0x000fe2000bf06270 */
[----:B------:R-:W-:Y:S02]  /*4400*/  ISETP.GT.U32.OR P1, PT, R0, 0x7f, P1 ;  /* 0x0000007f0000780c */ /* 0x000fe40000f24470 */
[----:B------:R-:W-:Y:S02]  /*4410*/  LOP3.LUT R16, R14, 0x10, RZ, 0xfc, !PT ;  /* 0x000000100e107812 */ /* 0x000fe400078efcff */
[----:B------:R-:W-:Y:S01]  /*4420*/  ISETP.GT.U32.OR P0, PT, R0, 0x7f, P0 ;  /* 0x0000007f0000780c */ /* 0x000fe20000704470 */
[----:B---3--:R-:W-:Y:S01]  /*4430*/  ULEA UR4, UR4, UR5, 0x18 ;  /* 0x0000000504047291 */ /* 0x008fe2000f8ec0ff */
[----:B------:R-:W-:Y:S02]  /*4440*/  ISETP.GE.AND P6, PT, R16, UR9, PT ;  /* 0x0000000910007c0c */ /* 0x000fe4000bfc6270 */
[----:B------:R-:W-:-:S02]  /*4450*/  ISETP.GE.AND P5, PT, R18, UR9, PT ;  /* 0x0000000912007c0c */ /* 0x000fc4000bfa6270 */
[----:B------:R-:W-:Y:S02]  /*4460*/  ISETP.GT.U32.OR P6, PT, R0, 0x7f, P6 ;  /* 0x0000007f0000780c */ /* 0x000fe400037c4470 */
[----:B------:R-:W-:Y:S01]  /*4470*/  ISETP.GE.AND P4, PT, R19, UR9, PT ;  /* 0x0000000913007c0c */ /* 0x000fe2000bf86270 */
[----:B------:R-:W-:Y:S01]  /*4480*/  @!P1 FADD.FTZ R16, -R2, R37 ;  /* 0x0000002502109221 */ /* 0x000fe20000010100 */
[----:B------:R-:W-:Y:S01]  /*4490*/  ISETP.GT.U32.OR P5, PT, R0, 0x7f, P5 ;  /* 0x0000007f0000780c */ /* 0x000fe20002fa4470 */
[----:B-1----:R-:W-:Y:S01]  /*44a0*/  USHF.L.U32 UR6, UR6, 0x4, URZ ;  /* 0x0000000406067899 */ /* 0x002fe200080006ff */
[----:B------:R-:W-:Y:S01]  /*44b0*/  LOP3.LUT R19, R14, 0x28, RZ, 0xfc, !PT ;  /* 0x000000280e137812 */ /* 0x000fe200078efcff */
[----:B------:R-:W-:Y:S01]  /*44c0*/  @!P1 FMUL.FTZ R16, R16, 1.4426950216293334961 ;  /* 0x3fb8aa3b10109820 */ /* 0x000fe20000410000 */
[----:B------:R-:W-:Y:S01]  /*44d0*/  @!P0 FADD.FTZ R18, -R2, R36 ;  /* 0x0000002402128221 */ /* 0x000fe20000010100 */
[----:B------:R-:W-:Y:S02]  /*44e0*/  LEA R28, R15, UR4, 0x2 ;  /* 0x000000040f1c7c11 */ /* 0x000fe4000f8e10ff */
[----:B------:R-:W-:Y:S01]  /*44f0*/  ISETP.GE.AND P3, PT, R19, UR9, PT ;  /* 0x0000000913007c0c */ /* 0x000fe2000bf66270 */
[----:B------:R-:W-:Y:S01]  /*4500*/  @!P0 FMUL.FTZ R18, R18, 1.4426950216293334961 ;  /* 0x3fb8aa3b12128820 */ /* 0x000fe20000410000 */
[----:B------:R-:W1:Y:S01]  /*4510*/  @!P1 MUFU.EX2 R16, R16 ;  /* 0x0000001000109308 */ /* 0x000e620000000800 */
[----:B------:R-:W-:Y:S01]  /*4520*/  @!P6 FADD.FTZ R22, -R2, R35 ;  /* 0x000000230216e221 */ /* 0x000fe20000010100 */
[----:B------:R-:W-:-:S02]  /*4530*/  LOP3.LUT R19, R14, 0x30, RZ, 0xfc, !PT ;  /* 0x000000300e137812 */ /* 0x000fc400078efcff */
[----:B------:R-:W-:Y:S01]  /*4540*/  ISETP.GT.U32.OR P4, PT, R0, 0x7f, P4 ;  /* 0x0000007f0000780c */ /* 0x000fe20002784470 */
[----:B------:R-:W-:Y:S01]  /*4550*/  @!P6 FMUL.FTZ R22, R22, 1.4426950216293334961 ;  /* 0x3fb8aa3b1616e820 */ /* 0x000fe20000410000 */
[----:B------:R-:W-:Y:S01]  /*4560*/  ISETP.GE.AND P2, PT, R19, UR9, PT ;  /* 0x0000000913007c0c */ /* 0x000fe2000bf46270 */
[----:B------:R-:W-:Y:S01]  /*4570*/  IMAD R19, R14, 0x44, R28 ;  /* 0x000000440e137824 */ /* 0x000fe200078e021c */
[----:B------:R-:W2:Y:S01]  /*4580*/  @!P0 MUFU.EX2 R18, R18 ;  /* 0x0000001200128308 */ /* 0x000ea20000000800 */
[----:B------:R-:W-:Y:S01]  /*4590*/  @!P5 FADD.FTZ R20, -R2, R34 ;  /* 0x000000220214d221 */ /* 0x000fe20000010100 */
[C---:B------:R-:W-:Y:S02]  /*45a0*/  ISETP.GT.U32.OR P3, PT, R0.reuse, 0x7f, P3 ;  /* 0x0000007f0000780c */ /* 0x040fe40001f64470 */
[----:B------:R-:W-:Y:S01]  /*45b0*/  ISETP.GT.U32.OR P2, PT, R0, 0x7f, P2 ;  /* 0x0000007f0000780c */ /* 0x000fe20001744470 */
[----:B------:R-:W-:-:S03]  /*45c0*/  @!P5 FMUL.FTZ R20, R20, 1.4426950216293334961 ;  /* 0x3fb8aa3b1414d820 */ /* 0x000fc60000410000 */
[----:B------:R-:W3:Y:S01]  /*45d0*/  @!P6 MUFU.EX2 R22, R22 ;  /* 0x000000160016e308 */ /* 0x000ee20000000800 */
[----:B-1----:R1:W-:Y:S01]  /*45e0*/  @!P1 STS [R19], R16 ;  /* 0x0000001013009388 */ /* 0x0023e20000000800 */
[----:B------:R-:W-:Y:S01]  /*45f0*/  ISETP.GE.AND P1, PT, R21, UR9, PT ;  /* 0x0000000915007c0c */ /* 0x000fe2000bf26270 */
[----:B------:R-:W-:Y:S01]  /*4600*/  @!P4 FADD.FTZ R17, -R2, R17 ;  /* 0x000000110211c221 */ /* 0x000fe20000010100 */
[----:B------:R-:W-:Y:S02]  /*4610*/  LOP3.LUT R21, R14, 0x40, RZ, 0xfc, !PT ;  /* 0x000000400e157812 */ /* 0x000fe400078efcff */
[----:B------:R-:W-:Y:S01]  /*4620*/  ISETP.GT.U32.OR P1, PT, R0, 0x7f, P1 ;  /* 0x0000007f0000780c */ /* 0x000fe20000f24470 */
[----:B------:R-:W-:Y:S01]  /*4630*/  @!P4 FMUL.FTZ R17, R17, 1.4426950216293334961 ;  /* 0x3fb8aa3b1111c820 */ /* 0x000fe20000410000 */
[----:B------:R-:W4:Y:S01]  /*4640*/  @!P5 MUFU.EX2 R20, R20 ;  /* 0x000000140014d308 */ /* 0x000f220000000800 */
[----:B--2---:R-:W-:Y:S01]  /*4650*/  @!P0 STS [R19+0x220], R18 ;  /* 0x0002201213008388 */ /* 0x004fe20000000800 */
[----:B------:R-:W-:Y:S01]  /*4660*/  ISETP.GE.AND P0, PT, R21, UR9, PT ;  /* 0x0000000915007c0c */ /* 0x000fe2000bf06270 */
[C---:B------:R-:W-:Y:S01]  /*4670*/  @!P3 FADD.FTZ R12, -R2.reuse, R12 ;  /* 0x0000000c020cb221 */ /* 0x040fe20000010100 */
[----:B------:R-:W-:-:S02]  /*4680*/  @!P2 FADD.FTZ R13, -R2, R13 ;  /* 0x0000000d020da221 */ /* 0x000fc40000010100 */
[----:B------:R-:W-:Y:S01]  /*4690*/  ISETP.GT.U32.OR P0, PT, R0, 0x7f, P0 ;  /* 0x0000007f0000780c */ /* 0x000fe20000704470 */
[----:B------:R-:W-:Y:S01]  /*46a0*/  @!P3 FMUL.FTZ R12, R12, 1.4426950216293334961 ;  /* 0x3fb8aa3b0c0cb820 */ /* 0x000fe20000410000 */
[----:B------:R2:W5:Y:S01]  /*46b0*/  @!P4 MUFU.EX2 R24, R17 ;  /* 0x000000110018c308 */ /* 0x0005620000000800 */
[----:B---3--:R-:W-:Y:S01]  /*46c0*/  @!P6 STS [R19+0x440], R22 ;  /* 0x000440161300e388 */ /* 0x008fe20000000800 */
[----:B------:R-:W-:Y:S01]  /*46d0*/  @!P2 FMUL.FTZ R13, R13, 1.4426950216293334961 ;  /* 0x3fb8aa3b0d0da820 */ /* 0x000fe20000410000 */
[----:B------:R-:W-:-:S04]  /*46e0*/  @!P1 FADD.FTZ R10, -R2, R10 ;  /* 0x0000000a020a9221 */ /* 0x000fc80000010100 */
[----:B------:R-:W-:Y:S01]  /*46f0*/  @!P1 FMUL.FTZ R10, R10, 1.4426950216293334961 ;  /* 0x3fb8aa3b0a0a9820 */ /* 0x000fe20000410000 */
[----:B------:R-:W3:Y:S01]  /*4700*/  @!P3 MUFU.EX2 R12, R12 ;  /* 0x0000000c000cb308 */ /* 0x000ee20000000800 */
[----:B----4-:R-:W-:Y:S01]  /*4710*/  @!P5 STS [R19+0x660], R20 ;  /* 0x000660141300d388 */ /* 0x010fe20000000800 */
[----:B-1----:R-:W-:Y:S01]  /*4720*/  LOP3.LUT R16, R14, 0x48, RZ, 0xfc, !PT ;  /* 0x000000480e107812 */ /* 0x002fe200078efcff */
[----:B------:R-:W-:-:S03]  /*4730*/  @!P0 FADD.FTZ R11, -R2, R11 ;  /* 0x0000000b020b8221 */ /* 0x000fc60000010100 */
[----:B------:R-:W-:Y:S02]  /*4740*/  ISETP.GE.AND P6, PT, R16, UR9, PT ;  /* 0x0000000910007c0c */ /* 0x000fe4000bfc6270 */
[----:B------:R-:W-:Y:S01]  /*4750*/  LOP3.LUT R16, R14, 0x50, RZ, 0xfc, !PT ;  /* 0x000000500e107812 */ /* 0x000fe200078efcff */
[----:B------:R-:W1:Y:S01]  /*4760*/  @!P1 MUFU.EX2 R10, R10 ;  /* 0x0000000a000a9308 */ /* 0x000e620000000800 */
[----:B------:R-:W-:Y:S01]  /*4770*/  ISETP.GT.U32.OR P6, PT, R0, 0x7f, P6 ;  /* 0x0000007f0000780c */ /* 0x000fe200037c4470 */
[----:B--2---:R-:W-:Y:S01]  /*4780*/  @!P0 FMUL.FTZ R17, R11, 1.4426950216293334961 ;  /* 0x3fb8aa3b0b118820 */ /* 0x004fe20000410000 */
[----:B------:R-:W-:Y:S01]  /*4790*/  ISETP.GE.AND P5, PT, R16, UR9, PT ;  /* 0x0000000910007c0c */ /* 0x000fe2000bfa6270 */
[----:B-----5:R-:W-:Y:S01]  /*47a0*/  @!P4 STS [R19+0x880], R24 ;  /* 0x000880181300c388 */ /* 0x020fe20000000800 */
[C---:B------:R-:W-:Y:S02]  /*47b0*/  LOP3.LUT R16, R14.reuse, 0x58, RZ, 0xfc, !PT ;  /* 0x000000580e107812 */ /* 0x040fe400078efcff */
[----:B------:R-:W-:Y:S01]  /*47c0*/  LOP3.LUT R11, R14, 0x60, RZ, 0xfc, !PT ;  /* 0x000000600e0b7812 */ /* 0x000fe200078efcff */
[----:B------:R-:W2:Y:S01]  /*47d0*/  @!P2 MUFU.EX2 R26, R13 ;  /* 0x0000000d001aa308 */ /* 0x000ea20000000800 */
[----:B------:R-:W-:Y:S01]  /*47e0*/  ISETP.GE.AND P4, PT, R16, UR9, PT ;  /* 0x0000000910007c0c */ /* 0x000fe2000bf86270 */
[----:B---3--:R-:W-:Y:S01]  /*47f0*/  @!P3 STS [R19+0xaa0], R12 ;  /* 0x000aa00c1300b388 */ /* 0x008fe20000000800 */
[----:B------:R-:W-:-:S02]  /*4800*/  ISETP.GE.AND P3, PT, R11, UR9, PT ;  /* 0x000000090b007c0c */ /* 0x000fc4000bf66270 */
[----:B------:R-:W-:Y:S01]  /*4810*/  LOP3.LUT R11, R14, 0x70, RZ, 0xfc, !PT ;  /* 0x000000700e0b7812 */ /* 0x000fe200078efcff */
[----:B------:R-:W-:Y:S01]  /*4820*/  @!P6 FADD.FTZ R16, -R2, R8 ;  /* 0x000000080210e221 */ /* 0x000fe20000010100 */
[----:B------:R-:W-:Y:S01]  /*4830*/  ISETP.GT.U32.OR P4, PT, R0, 0x7f, P4 ;  /* 0x0000007f0000780c */ /* 0x000fe20002784470 */
[----:B------:R-:W3:Y:S01]  /*4840*/  @!P0 MUFU.EX2 R8, R17 ;  /* 0x0000001100088308 */ /* 0x000ee20000000800 */
[----:B-1----:R1:W-:Y:S01]  /*4850*/  @!P1 STS [R19+0xee0], R10 ;  /* 0x000ee00a13009388 */ /* 0x0023e20000000800 */
[----:B------:R-:W-:Y:S01]  /*4860*/  ISETP.GE.AND P1, PT, R11, UR9, PT ;  /* 0x000000090b007c0c */ /* 0x000fe2000bf26270 */
[----:B------:R-:W-:Y:S01]  /*4870*/  @!P6 FMUL.FTZ R16, R16, 1.4426950216293334961 ;  /* 0x3fb8aa3b1010e820 */ /* 0x000fe20000410000 */
[----:B------:R-:W-:Y:S02]  /*4880*/  LOP3.LUT R11, R14, 0x78, RZ, 0xfc, !PT ;  /* 0x000000780e0b7812 */ /* 0x000fe400078efcff */
[C---:B------:R-:W-:Y:S02]  /*4890*/  ISETP.GT.U32.OR P3, PT, R0.reuse, 0x7f, P3 ;  /* 0x0000007f0000780c */ /* 0x040fe40001f64470 */
[----:B------:R-:W-:Y:S01]  /*48a0*/  ISETP.GT.U32.OR P5, PT, R0, 0x7f, P5 ;  /* 0x0000007f0000780c */ /* 0x000fe20002fa4470 */
[----:B--2---:R-:W-:Y:S01]  /*48b0*/  @!P2 STS [R19+0xcc0], R26 ;  /* 0x000cc01a1300a388 */ /* 0x004fe20000000800 */
[----:B------:R-:W-:Y:S01]  /*48c0*/  LOP3.LUT R13, R14, 0x68, RZ, 0xfc, !PT ;  /* 0x000000680e0d7812 */ /* 0x000fe200078efcff */
[----:B------:R-:W2:Y:S01]  /*48d0*/  @!P6 MUFU.EX2 R16, R16 ;  /* 0x000000100010e308 */ /* 0x000ea20000000800 */
[----:B------:R-:W-:Y:S01]  /*48e0*/  ISETP.GT.U32.OR P1, PT, R0, 0x7f, P1 ;  /* 0x0000007f0000780c */ /* 0x000fe20000f24470 */
[----:B------:R-:W-:Y:S01]  /*48f0*/  @!P4 FADD.FTZ R6, -R2, R6 ;  /* 0x000000060206c221 */ /* 0x000fe20000010100 */
[----:B------:R-:W-:Y:S01]  /*4900*/  ISETP.GE.AND P2, PT, R13, UR9, PT ;  /* 0x000000090d007c0c */ /* 0x000fe2000bf46270 */
[----:B------:R-:W-:Y:S01]  /*4910*/  IMAD.MOV.U32 R13, RZ, RZ, RZ ;  /* 0x000000ffff0d7224 */ /* 0x000fe200078e00ff */
[----:B---3--:R3:W-:Y:S01]  /*4920*/  @!P0 STS [R19+0x1100], R8 ;  /* 0x0011000813008388 */ /* 0x0087e20000000800 */
[----:B------:R-:W-:Y:S01]  /*4930*/  ISETP.GE.AND P0, PT, R11, UR9, PT ;  /* 0x000000090b007c0c */ /* 0x000fe2000bf06270 */
[----:B------:R-:W-:Y:S01]  /*4940*/  @!P4 FMUL.FTZ R6, R6, 1.4426950216293334961 ;  /* 0x3fb8aa3b0606c820 */ /* 0x000fe20000410000 */
[----:B------:R-:W-:-:S02]  /*4950*/  ISETP.GT.U32.OR P2, PT, R0, 0x7f, P2 ;  /* 0x0000007f0000780c */ /* 0x000fc40001744470 */
[----:B------:R-:W-:Y:S01]  /*4960*/  @!P5 FADD.FTZ R9, -R2, R9 ;  /* 0x000000090209d221 */ /* 0x000fe20000010100 */
[----:B------:R-:W-:Y:S01]  /*4970*/  ISETP.GT.U32.OR P0, PT, R0, 0x7f, P0 ;  /* 0x0000007f0000780c */ /* 0x000fe20000704470 */
[----:B------:R-:W-:Y:S02]  /*4980*/  IMAD R11, R15, 0x18, R14 ;  /* 0x000000180f0b7824 */ /* 0x000fe400078e020e */
[C---:B------:R-:W-:Y:S01]  /*4990*/  @!P1 FADD.FTZ R5, -R2.reuse, R5 ;  /* 0x0000000502059221 */ /* 0x040fe20000010100 */
[----:B-1----:R-:W-:Y:S01]  /*49a0*/  @!P3 FADD.FTZ R10, -R2, R7 ;  /* 0x00000007020ab221 */ /* 0x002fe20000010100 */
[----:B------:R-:W-:Y:S01]  /*49b0*/  @!P5 FMUL.FTZ R9, R9, 1.4426950216293334961 ;  /* 0x3fb8aa3b0909d820 */ /* 0x000fe20000410000 */
[----:B------:R-:W1:Y:S01]  /*49c0*/  @!P4 MUFU.EX2 R6, R6 ;  /* 0x000000060006c308 */ /* 0x000e620000000800 */
[----:B------:R-:W-:Y:S01]  /*49d0*/  @!P1 FMUL.FTZ R5, R5, 1.4426950216293334961 ;  /* 0x3fb8aa3b05059820 */ /* 0x000fe20000410000 */
[----:B------:R-:W-:Y:S01]  /*49e0*/  @!P3 FMUL.FTZ R10, R10, 1.4426950216293334961 ;  /* 0x3fb8aa3b0a0ab820 */ /* 0x000fe20000410000 */
[----:B--2---:R-:W-:Y:S01]  /*49f0*/  @!P6 STS [R19+0x1320], R16 ;  /* 0x001320101300e388 */ /* 0x004fe20000000800 */
[----:B------:R-:W-:-:S02]  /*4a00*/  IMAD.MOV.U32 R0, RZ, RZ, RZ ;  /* 0x000000ffff007224 */ /* 0x000fc400078e00ff */
[C---:B------:R-:W-:Y:S01]  /*4a10*/  @!P2 FADD.FTZ R7, -R2.reuse, R4 ;  /* 0x000000040207a221 */ /* 0x040fe20000010100 */
[----:B------:R-:W-:Y:S01]  /*4a20*/  @!P0 FADD.FTZ R2, -R2, R3 ;  /* 0x0000000302028221 */ /* 0x000fe20000010100 */
[----:B------:R-:W2:Y:S02]  /*4a30*/  @!P5 MUFU.EX2 R12, R9 ;  /* 0x00000009000cd308 */ /* 0x000ea40000000800 */
[----:B------:R-:W-:Y:S01]  /*4a40*/  @!P2 FMUL.FTZ R7, R7, 1.4426950216293334961 ;  /* 0x3fb8aa3b0707a820 */ /* 0x000fe20000410000 */
[----:B------:R-:W-:-:S05]  /*4a50*/  @!P0 FMUL.FTZ R2, R2, 1.4426950216293334961 ;  /* 0x3fb8aa3b02028820 */ /* 0x000fca0000410000 */
[----:B------:R-:W4:Y:S01]  /*4a60*/  @!P3 MUFU.EX2 R4, R10 ;  /* 0x0000000a0004b308 */ /* 0x000f220000000800 */
[----:B-1----:R1:W-:Y:S07]  /*4a70*/  @!P4 STS [R19+0x1760], R6 ;  /* 0x001760061300c388 */ /* 0x0023ee0000000800 */
[----:B---3--:R-:W3:Y:S01]  /*4a80*/  @!P2 MUFU.EX2 R8, R7 ;  /* 0x000000070008a308 */ /* 0x008ee20000000800 */
[----:B--2---:R0:W-:Y:S07]  /*4a90*/  @!P5 STS [R19+0x1540], R12 ;  /* 0x0015400c1300d388 */ /* 0x0041ee0000000800 */
[----:B------:R-:W2:Y:S01]  /*4aa0*/  @!P1 MUFU.EX2 R20, R5 ;  /* 0x0000000500149308 */ /* 0x000ea20000000800 */
[----:B----4-:R4:W-:Y:S07]  /*4ab0*/  @!P3 STS [R19+0x1980], R4 ;  /* 0x001980041300b388 */ /* 0x0109ee0000000800 */
[----:B------:R-:W5:Y:S01]  /*4ac0*/  @!P0 MUFU.EX2 R18, R2 ;  /* 0x0000000200128308 */ /* 0x000f620000000800 */
[----:B---3--:R3:W-:Y:S01]  /*4ad0*/  @!P2 STS [R19+0x1ba0], R8 ;  /* 0x001ba0081300a388 */ /* 0x0087e20000000800 */
[----:B-1----:R-:W-:-:S03]  /*4ae0*/  CS2R R6, SRZ ;  /* 0x0000000000067805 */ /* 0x002fc6000001ff00 */
[----:B--2---:R1:W-:Y:S01]  /*4af0*/  @!P1 STS [R19+0x1dc0], R20 ;  /* 0x001dc01413009388 */ /* 0x0043e20000000800 */
[----:B0-----:R-:W-:-:S03]  /*4b00*/  IMAD R12, R30, UR6, RZ ;  /* 0x000000061e0c7c24 */ /* 0x001fc6000f8e02ff */
[----:B-----5:R1:W-:Y:S01]  /*4b10*/  @!P0 STS [R19+0x1fe0], R18 ;  /* 0x001fe01213008388 */ /* 0x0203e20000000800 */
[----:B------:R-:W-:Y:S01]  /*4b20*/  BAR.SYNC.DEFER_BLOCKING 0x0 ;  /* 0x0000000000007b1d */ /* 0x000fe20000010000 */
[----:B------:R-:W-:Y:S02]  /*4b30*/  LEA R32, P0, R11, R12, 0x2 ;  /* 0x0000000c0b207211 */ /* 0x000fe400078010ff */
[----:B------:R-:W-:Y:S02]  /*4b40*/  CS2R R2, SRZ ;  /* 0x0000000000027805 */ /* 0x000fe4000001ff00 */
[----:B----4-:R-:W-:Y:S02]  /*4b50*/  CS2R R4, SRZ ;  /* 0x0000000000047805 */ /* 0x010fe4000001ff00 */
[----:B------:R-:W-:Y:S02]  /*4b60*/  CS2R R10, SRZ ;  /* 0x00000000000a7805 */ /* 0x000fe4000001ff00 */
[----:B---3--:R-:W-:-:S02]  /*4b70*/  CS2R R8, SRZ ;  /* 0x0000000000087805 */ /* 0x008fc4000001ff00 */
[----:B------:R-:W-:Y:S01]  /*4b80*/  LEA.HI.X.SX32 R33, R12, RZ, 0x1, P0 ;  /* 0x000000ff0c217211 */ /* 0x000fe200000f0eff */
[----:B------:R-:W-:Y:S06]  /*4b90*/  BRA.U !UP0, `(.L_x_22) ;  /* 0x00000009082c7547 */ /* 0x000fec000b800000 */
[----:B------:R-:W0:Y:S01]  /*4ba0*/  LDCU.64 UR4, c[0x0][0x3f8] ;  /* 0x00007f00ff0477ac */ /* 0x000e220008000a00 */
[----:B------:R-:W-:Y:S01]  /*4bb0*/  SHF.L.U64.HI R33, R32, 0x2, R33 ;  /* 0x0000000220217819 */ /* 0x000fe20000010221 */
[----:B------:R-:W-:Y:S01]  /*4bc0*/  IMAD.MOV.U32 R31, RZ, RZ, RZ ;  /* 0x000000ffff1f7224 */ /* 0x000fe200078e00ff */
[----:B------:R-:W-:Y:S01]  /*4bd0*/  CS2R R26, SRZ ;  /* 0x00000000001a7805 */ /* 0x000fe2000001ff00 */
[----:B------:R-:W-:Y:S01]  /*4be0*/  UISETP.NE.AND UP0, UPT, UR9, 0x1, UPT ;  /* 0x000000010900788c */ /* 0x000fe2000bf05270 */
[----:B------:R-:W-:Y:S01]  /*4bf0*/  IMAD.MOV.U32 R0, RZ, RZ, RZ ;  /* 0x000000ffff007224 */ /* 0x000fe200078e00ff */
[----:B------:R-:W-:Y:S02]  /*4c00*/  CS2R R24, SRZ ;  /* 0x0000000000187805 */ /* 0x000fe4000001ff00 */
[----:B------:R-:W-:Y:S02]  /*4c10*/  CS2R R22, SRZ ;  /* 0x0000000000167805 */ /* 0x000fe4000001ff00 */
[----:B-1----:R-:W-:-:S02]  /*4c20*/  CS2R R20, SRZ ;  /* 0x0000000000147805 */ /* 0x002fc4000001ff00 */
[----:B------:R-:W-:Y:S02]  /*4c30*/  CS2R R18, SRZ ;  /* 0x0000000000127805 */ /* 0x000fe4000001ff00 */
[----:B------:R-:W-:Y:S02]  /*4c40*/  CS2R R16, SRZ ;  /* 0x0000000000107805 */ /* 0x000fe4000001ff00 */
[----:B0-----:R-:W-:-:S04]  /*4c50*/  LEA R32, P0, R32, UR4, 0x2 ;  /* 0x0000000420207c11 */ /* 0x001fc8000f8010ff */
[----:B------:R-:W-:Y:S01]  /*4c60*/  IADD3.X R33, PT, PT, R33, UR5, RZ, P0, !PT ;  /* 0x0000000521217c10 */ /* 0x000fe200087fe4ff */
[----:B------:R-:W-:Y:S08]  /*4c70*/  BRA.U !UP0, `(.L_x_23) ;  /* 0x00000005085c7547 */ /* 0x000ff0000b800000 */
[----:B------:R-:W0:Y:S01]  /*4c80*/  LDCU UR4, c[0x0][0x44c] ;  /* 0x00008980ff0477ac */ /* 0x000e220008000800 */
[----:B------:R-:W-:Y:S01]  /*4c90*/  IMAD R30, R30, UR20, RZ ;  /* 0x000000141e1e7c24 */ /* 0x000fe2000f8e02ff */
[----:B------:R-:W-:Y:S01]  /*4ca0*/  CS2R R2, SRZ ;  /* 0x0000000000027805 */ /* 0x000fe2000001ff00 */
[----:B------:R-:W-:Y:S01]  /*4cb0*/  IMAD.MOV.U32 R0, RZ, RZ, RZ ;  /* 0x000000ffff007224 */ /* 0x000fe200078e00ff */
[----:B------:R-:W-:Y:S01]  /*4cc0*/  ULOP3.LUT UR9, UR9, 0x7ffffffe, URZ, 0xc0, !UPT ;  /* 0x7ffffffe09097892 */ /* 0x000fe2000f8ec0ff */
[----:B------:R-:W-:Y:S01]  /*4cd0*/  IMAD.MOV.U32 R14, RZ, RZ, R28 ;  /* 0x000000ffff0e7224 */ /* 0x000fe200078e001c */
[----:B------:R-:W-:Y:S01]  /*4ce0*/  UIADD3 UR7, UPT, UPT, UR20, -UR6, URZ ;  /* 0x8000000614077290 */ /* 0x000fe2000fffe0ff */
[----:B------:R-:W-:Y:S02]  /*4cf0*/  CS2R R4, SRZ ;  /* 0x0000000000047805 */ /* 0x000fe4000001ff00 */
[----:B------:R-:W-:Y:S02]  /*4d00*/  CS2R R6, SRZ ;  /* 0x0000000000067805 */ /* 0x000fe4000001ff00 */
[----:B------:R-:W-:-:S02]  /*4d10*/  CS2R R8, SRZ ;  /* 0x0000000000087805 */ /* 0x000fc4000001ff00 */
[----:B------:R-:W-:Y:S01]  /*4d20*/  CS2R R10, SRZ ;  /* 0x00000000000a7805 */ /* 0x000fe2000001ff00 */
[----:B------:R-:W-:Y:S01]  /*4d30*/  IMAD.MOV.U32 R13, RZ, RZ, RZ ;  /* 0x000000ffff0d7224 */ /* 0x000fe200078e00ff */
[----:B------:R-:W-:Y:S01]  /*4d40*/  ISETP.GE.AND P4, PT, R15, UR7, PT ;  /* 0x000000070f007c0c */ /* 0x000fe2000bf86270 */
[----:B------:R-:W-:Y:S01]  /*4d50*/  IMAD.U32 R31, RZ, RZ, UR9 ;  /* 0x00000009ff1f7e24 */ /* 0x000fe2000f8e00ff */
[----:B------:R-:W1:Y:S01]  /*4d60*/  LDCU UR5, c[0x0][0x440] ;  /* 0x00008800ff0577ac */ /* 0x000e620008000800 */
[----:B------:R-:W-:Y:S02]  /*4d70*/  UIADD3 UR8, UPT, UPT, -UR9, URZ, URZ ;  /* 0x000000ff09087290 */ /* 0x000fe4000fffe1ff */
[----:B0-----:R-:W-:-:S12]  /*4d80*/  UIMAD UR4, UR20, UR4, URZ ;  /* 0x00000004140472a4 */ /* 0x001fd8000f8e02ff */
.L_x_28:
[----:B------:R-:W-:Y:S04]  /*4d90*/  BSSY.RECONVERGENT B0, `(.L_x_24) ;  /* 0x0000010000007945 */ /* 0x000fe80003800200 */
[----:B-1----:R-:W-:Y:S05]  /*4da0*/  @P4 BRA `(.L_x_25) ;  /* 0x0000000000384947 */ /* 0x002fea0003800000 */
[C---:B------:R-:W-:Y:S02]  /*4db0*/  LOP3.LUT R34, R29.reuse, 0x20, RZ, 0xfc, !PT ;  /* 0x000000201d227812 */ /* 0x040fe400078efcff */
[----:B------:R-:W-:Y:S02]  /*4dc0*/  CS2R R18, SRZ ;  /* 0x0000000000127805 */ /* 0x000fe4000001ff00 */
[C---:B------:R-:W-:Y:S02]  /*4dd0*/  LOP3.LUT R12, R29.reuse, 0x40, RZ, 0xfc, !PT ;  /* 0x000000401d0c7812 */ /* 0x040fe400078efcff */
[----:B------:R-:W-:Y:S02]  /*4de0*/  CS2R R16, SRZ ;  /* 0x0000000000107805 */ /* 0x000fe4000001ff00 */
[----:B-1----:R-:W-:Y:S02]  /*4df0*/  ISETP.GE.AND P2, PT, R29, UR5, PT ;  /* 0x000000051d007c0c */ /* 0x002fe4000bf46270 */
[----:B------:R-:W-:Y:S02]  /*4e00*/  CS2R R22, SRZ ;  /* 0x0000000000167805 */ /* 0x000fe4000001ff00 */
[----:B------:R-:W-:Y:S02]  /*4e10*/  ISETP.GE.AND P1, PT, R34, UR5, PT ;  /* 0x0000000522007c0c */ /* 0x000fe4000bf26270 */
[----:B------:R-:W-:Y:S02]  /*4e20*/  CS2R R20, SRZ ;  /* 0x0000000000147805 */ /* 0x000fe4000001ff00 */
[----:B------:R-:W-:Y:S02]  /*4e30*/  ISETP.GE.AND P0, PT, R12, UR5, PT ;  /* 0x000000050c007c0c */ /* 0x000fe4000bf06270 */
[----:B------:R-:W-:Y:S02]  /*4e40*/  CS2R R26, SRZ ;  /* 0x00000000001a7805 */ /* 0x000fe4000001ff00 */
[----:B------:R-:W-:Y:S01]  /*4e50*/  CS2R R24, SRZ ;  /* 0x0000000000187805 */ /* 0x000fe2000001ff00 */
[----:B------:R0:W5:Y:S04]  /*4e60*/  @!P2 LDG.E.128 R16, desc[UR10][R32.64] ;  /* 0x0000000a2010a981 */ /* 0x000168000c1e1d00 */
[----:B------:R0:W5:Y:S04]  /*4e70*/  @!P1 LDG.E.128 R20, desc[UR10][R32.64+0x80] ;  /* 0x0000800a20149981 */ /* 0x000168000c1e1d00 */
[----:B------:R0:W5:Y:S02]  /*4e80*/  @!P0 LDG.E.128 R24, desc[UR10][R32.64+0x100] ;  /* 0x0001000a20188981 */ /* 0x000164000c1e1d00 */
.L_x_25:
[----:B-1----:R-:W-:Y:S05]  /*4e90*/  BSYNC.RECONVERGENT B0 ;  /* 0x0000000000007941 */ /* 0x002fea0003800200 */
.L_x_24:
[----:B------:R-:W1:Y:S01]  /*4ea0*/  LDS R12, [R14] ;  /* 0x000000000e0c7984 */ /* 0x000e620000000800 */
[----:B------:R-:W-:Y:S01]  /*4eb0*/  ISETP.GE.AND P4, PT, R15, UR7, PT ;  /* 0x000000070f007c0c */ /* 0x000fe2000bf86270 */
[----:B------:R-:W-:Y:S01]  /*4ec0*/  BSSY.RECONVERGENT B0, `(.L_x_26) ;  /* 0x000001f000007945 */ /* 0x000fe20003800200 */
[C---:B-1---5:R-:W-:Y:S01]  /*4ed0*/  FFMA.FTZ R13, R12.reuse, R16, R13 ;  /* 0x000000100c0d7223 */ /* 0x062fe2000001000d */
[C---:B------:R-:W-:Y:S01]  /*4ee0*/  FFMA.FTZ R10, R12.reuse, R17, R10 ;  /* 0x000000110c0a7223 */ /* 0x040fe2000001000a */
        /* <DEDUP_REMOVED lines=9> */
[----:B------:R-:W-:Y:S01]  /*4f80*/  FFMA.FTZ R0, R12, R27, R0 ;  /* 0x0000001b0c007223 */ /* 0x000fe20000010000 */
[----:B------:R-:W-:Y:S06]  /*4f90*/  @P4 BRA `(.L_x_27) ;  /* 0x0000000000444947 */ /* 0x000fec0003800000 */
[C---:B------:R-:W-:Y:S02]  /*4fa0*/  LOP3.LUT R30, R29.reuse, 0x20, RZ, 0xfc, !PT ;  /* 0x000000201d1e7812 */ /* 0x040fe400078efcff */
[----:B------:R-:W-:Y:S02]  /*4fb0*/  CS2R R18, SRZ ;  /* 0x0000000000127805 */ /* 0x000fe4000001ff00 */
[C---:B------:R-:W-:Y:S02]  /*4fc0*/  LOP3.LUT R12, R29.reuse, 0x40, RZ, 0xfc, !PT ;  /* 0x000000401d0c7812 */ /* 0x040fe400078efcff */
[----:B------:R-:W-:Y:S02]  /*4fd0*/  CS2R R16, SRZ ;  /* 0x0000000000107805 */ /* 0x000fe4000001ff00 */
[----:B------:R-:W-:Y:S01]  /*4fe0*/  ISETP.GE.AND P2, PT, R30, UR5, PT ;  /* 0x000000051e007c0c */ /* 0x000fe2000bf46270 */
[----:B------:R-:W-:Y:S01]  /*4ff0*/  IMAD.U32 R30, RZ, RZ, UR4 ;  /* 0x00000004ff1e7e24 */ /* 0x000fe2000f8e00ff */
[----:B------:R-:W-:Y:S02]  /*5000*/  ISETP.GE.AND P3, PT, R29, UR5, PT ;  /* 0x000000051d007c0c */ /* 0x000fe4000bf66270 */
[----:B------:R-:W-:Y:S02]  /*5010*/  CS2R R22, SRZ ;  /* 0x0000000000167805 */ /* 0x000fe4000001ff00 */
[----:B------:R-:W-:Y:S02]  /*5020*/  ISETP.GE.AND P1, PT, R12, UR5, PT ;  /* 0x000000050c007c0c */ /* 0x000fe4000bf26270 */
[----:B------:R-:W-:Y:S02]  /*5030*/  CS2R R20, SRZ ;  /* 0x0000000000147805 */ /* 0x000fe4000001ff00 */
[C---:B------:R-:W-:Y:S02]  /*5040*/  LEA R34, P0, R30.reuse, R32, 0x2 ;  /* 0x000000201e227211 */ /* 0x040fe400078010ff */
[----:B------:R-:W-:Y:S02]  /*5050*/  CS2R R26, SRZ ;  /* 0x00000000001a7805 */ /* 0x000fe4000001ff00 */
[----:B------:R-:W-:Y:S02]  /*5060*/  CS2R R24, SRZ ;  /* 0x0000000000187805 */ /* 0x000fe4000001ff00 */
[----:B------:R-:W-:Y:S05]  /*5070*/  LEA.HI.X.SX32 R35, R30, R33, 0x2, P0 ;  /* 0x000000211e237211 */ /* 0x000fea00000f16ff */
[----:B------:R1:W5:Y:S05]  /*5080*/  @!P3 LDG.E.128 R16, desc[UR10][R34.64] ;  /* 0x0000000a2210b981 */ /* 0x00036a000c1e1d00 */
[----:B------:R1:W5:Y:S05]  /*5090*/  @!P2 LDG.E.128 R20, desc[UR10][R34.64+0x80] ;  /* 0x0000800a2214a981 */ /* 0x00036a000c1e1d00 */
[----:B------:R1:W5:Y:S02]  /*50a0*/  @!P1 LDG.E.128 R24, desc[UR10][R34.64+0x100] ;  /* 0x0001000a22189981 */ /* 0x000364000c1e1d00 */
.L_x_27:
[----:B------:R-:W-:Y:S05]  /*50b0*/  BSYNC.RECONVERGENT B0 ;  /* 0x0000000000007941 */ /* 0x000fea0003800200 */
.L_x_26:
[----:B------:R2:W3:Y:S01]  /*50c0*/  LDS R12, [R14+0x44] ;  /* 0x000044000e0c7984 */ /* 0x0004e20000000800 */
[----:B------:R-:W-:Y:S01]  /*50d0*/  UIADD3 UR8, UPT, UPT, UR8, 0x2, URZ ;  /* 0x0000000208087890 */ /* 0x000fe2000fffe0ff */
[C---:B0-----:R-:W-:Y:S03]  /*50e0*/  LEA R32, P0, R30.reuse, R32, 0x3 ;  /* 0x000000201e207211 */ /* 0x041fe600078018ff */
[----:B------:R-:W-:Y:S01]  /*50f0*/  UISETP.NE.AND UP0, UPT, UR8, URZ, UPT ;  /* 0x000000ff0800728c */ /* 0x000fe2000bf05270 */
[----:B------:R-:W-:Y:S02]  /*5100*/  LEA.HI.X.SX32 R33, R30, R33, 0x3, P0 ;  /* 0x000000211e217211 */ /* 0x000fe400000f1eff */
[----:B--2---:R-:W-:Y:S01]  /*5110*/  IADD3 R14, PT, PT, R14, 0x88, RZ ;  /* 0x000000880e0e7810 */ /* 0x004fe20007ffe0ff */
[C---:B---3-5:R-:W-:Y:S01]  /*5120*/  FFMA.FTZ R13, R12.reuse, R16, R13 ;  /* 0x000000100c0d7223 */ /* 0x068fe2000001000d */
        /* <DEDUP_REMOVED lines=11> */
[----:B------:R-:W-:Y:S06]  /*51e0*/  BRA.U UP0, `(.L_x_28) ;  /* 0xfffffff900e87547 */ /* 0x000fec000b83ffff */
.L_x_23:
[----:B------:R-:W0:Y:S02]  /*51f0*/  LDCU UR4, c[0x0][0x534] ;  /* 0x0000a680ff0477ac */ /* 0x000e240008000800 */
[----:B0-----:R-:W-:-:S04]  /*5200*/  ULOP3.LUT UR4, UR4, 0x1, URZ, 0xc0, !UPT ;  /* 0x0000000104047892 */ /* 0x001fc8000f8ec0ff */
[----:B------:R-:W-:-:S09]  /*5210*/  UISETP.NE.U32.AND UP0, UPT, UR4, 0x1, UPT ;  /* 0x000000010400788c */ /* 0x000fd2000bf05070 */
[----:B------:R-:W-:Y:S05]  /*5220*/  BRA.U UP0, `(.L_x_22) ;  /* 0x0000000100887547 */ /* 0x000fea000b800000 */
[----:B------:R-:W-:Y:S01]  /*5230*/  IMAD R12, R31, 0x44, R28 ;  /* 0x000000441f0c7824 */ /* 0x000fe200078e021c */
[----:B------:R-:W-:Y:S01]  /*5240*/  UIADD3 UR4, UPT, UPT, UR20, -UR6, URZ ;  /* 0x8000000614047290 */ /* 0x000fe2000fffe0ff */
[----:B------:R-:W-:Y:S04]  /*5250*/  BSSY.RECONVERGENT B0, `(.L_x_29) ;  /* 0x0000013000007945 */ /* 0x000fe80003800200 */
[----:B------:R-:W0:Y:S01]  /*5260*/  LDS R12, [R12] ;  /* 0x000000000c0c7984 */ /* 0x000e220000000800 */
[----:B------:R-:W-:-:S13]  /*5270*/  ISETP.GE.AND P0, PT, R15, UR4, PT ;  /* 0x000000040f007c0c */ /* 0x000fda000bf06270 */
[----:B------:R-:W-:Y:S05]  /*5280*/  @P0 BRA `(.L_x_30) ;  /* 0x00000000003c0947 */ /* 0x000fea0003800000 */
[----:B------:R-:W2:Y:S01]  /*5290*/  LDCU UR4, c[0x0][0x440] ;  /* 0x00008800ff0477ac */ /* 0x000ea20008000800 */
[C---:B------:R-:W-:Y:S02]  /*52a0*/  LOP3.LUT R16, R29.reuse, 0x20, RZ, 0xfc, !PT ;  /* 0x000000201d107812 */ /* 0x040fe400078efcff */
[----:B------:R-:W-:Y:S02]  /*52b0*/  CS2R R18, SRZ ;  /* 0x0000000000127805 */ /* 0x000fe4000001ff00 */
[----:B------:R-:W-:Y:S02]  /*52c0*/  LOP3.LUT R14, R29, 0x40, RZ, 0xfc, !PT ;  /* 0x000000401d0e7812 */ /* 0x000fe400078efcff */
[----:B------:R-:W-:Y:S02]  /*52d0*/  CS2R R22, SRZ ;  /* 0x0000000000167805 */ /* 0x000fe4000001ff00 */
[----:B------:R-:W-:Y:S02]  /*52e0*/  CS2R R20, SRZ ;  /* 0x0000000000147805 */ /* 0x000fe4000001ff00 */
[----:B------:R-:W-:-:S02]  /*52f0*/  CS2R R26, SRZ ;  /* 0x00000000001a7805 */ /* 0x000fc4000001ff00 */
[----:B------:R-:W-:Y:S02]  /*5300*/  CS2R R24, SRZ ;  /* 0x0000000000187805 */ /* 0x000fe4000001ff00 */
[----:B--2---:R-:W-:Y:S02]  /*5310*/  ISETP.GE.AND P1, PT, R16, UR4, PT ;  /* 0x0000000410007c0c */ /* 0x004fe4000bf26270 */
[----:B------:R-:W-:Y:S02]  /*5320*/  CS2R R16, SRZ ;  /* 0x0000000000107805 */ /* 0x000fe4000001ff00 */
[----:B------:R-:W-:Y:S02]  /*5330*/  ISETP.GE.AND P0, PT, R14, UR4, PT ;  /* 0x000000040e007c0c */ /* 0x000fe4000bf06270 */
[----:B------:R-:W-:-:S07]  /*5340*/  ISETP.GE.AND P2, PT, R29, UR4, PT ;  /* 0x000000041d007c0c */ /* 0x000fce000bf46270 */
[----:B------:R2:W5:Y:S06]  /*5350*/  @!P1 LDG.E.128 R20, desc[UR10][R32.64+0x80] ;  /* 0x0000800a20149981 */ /* 0x00056c000c1e1d00 */
[----:B------:R2:W5:Y:S04]  /*5360*/  @!P2 LDG.E.128 R16, desc[UR10][R32.64] ;  /* 0x0000000a2010a981 */ /* 0x000568000c1e1d00 */
[----:B------:R2:W5:Y:S02]  /*5370*/  @!P0 LDG.E.128 R24, desc[UR10][R32.64+0x100] ;  /* 0x0001000a20188981 */ /* 0x000564000c1e1d00 */
.L_x_30:
[----:B------:R-:W-:Y:S05]  /*5380*/  BSYNC.RECONVERGENT B0 ;  /* 0x0000000000007941 */ /* 0x000fea0003800200 */
.L_x_29:
[C---:B0----5:R-:W-:Y:S01]  /*5390*/  FFMA.FTZ R13, R12.reuse, R16, R13 ;  /* 0x000000100c0d7223 */ /* 0x061fe2000001000d */
        /* <DEDUP_REMOVED lines=10> */
[----:B------:R-:W-:-:S07]  /*5440*/  FFMA.FTZ R0, R12, R27, R0 ;  /* 0x0000001b0c007223 */ /* 0x000fce0000010000 */
.L_x_22:
[----:B------:R-:W-:-:S04]  /*5450*/  IADD3 R17, PT, PT, R15, UR6, RZ ;  /* 0x000000060f117c10 */ /* 0x000fc8000fffe0ff */
[----:B------:R-:W-:-:S13]  /*5460*/  ISETP.GE.AND P0, PT, R17, UR20, PT ;  /* 0x0000001411007c0c */ /* 0x000fda000bf06270 */
[----:B------:R-:W-:Y:S05]  /*5470*/  @P0 EXIT ;  /* 0x000000000000094d */ /* 0x000fea0003800000 */
[----:B-1----:R-:W-:Y:S01]  /*5480*/  IABS R18, UR21 ;  /* 0x0000001500127c13 */ /* 0x002fe20008000000 */
[----:B------:R-:W0:Y:S01]  /*5490*/  LDC R16, c[0x0][0x434] ;  /* 0x00010d00ff107b82 */ /* 0x000e220000000800 */
[----:B------:R-:W-:Y:S01]  /*54a0*/  IABS R20, R17 ;  /* 0x0000001100147213 */ /* 0x000fe20000000000 */
[----:B------:R-:W1:Y:S01]  /*54b0*/  LDCU.128 UR4, c[0x0][0x400] ;  /* 0x00008000ff0477ac */ /* 0x000e620008000c00 */
[----:B------:R-:W3:Y:S01]  /*54c0*/  I2F.RP R15, R18 ;  /* 0x00000012000f7306 */ /* 0x000ee20000209400 */
[----:B------:R-:W-:Y:S01]  /*54d0*/  IABS R14, UR21 ;  /* 0x00000015000e7c13 */ /* 0x000fe20008000000 */
[----:B------:R-:W4:Y:S01]  /*54e0*/  LDCU.64 UR8, c[0x0][0x410] ;  /* 0x00008200ff0877ac */ /* 0x000f220008000a00 */
[----:B------:R-:W-:-:S03]  /*54f0*/  F2FP.BF16.F32.PACK_AB R10, R10, R13 ;  /* 0x0000000d0a0a723e */ /* 0x000fc600000010ff */
[----:B------:R-:W-:Y:S01]  /*5500*/  IMAD.MOV R14, RZ, RZ, -R14 ;  /* 0x000000ffff0e7224 */ /* 0x000fe200078e0a0e */
[----:B------:R-:W-:Y:S02]  /*5510*/  F2FP.BF16.F32.PACK_AB R11, R8, R11 ;  /* 0x0000000b080b723e */ /* 0x000fe400000010ff */
[----:B------:R-:W-:Y:S02]  /*5520*/  F2FP.BF16.F32.PACK_AB R6, R6, R9 ;  /* 0x000000090606723e */ /* 0x000fe400000010ff */
[----:B------:R-:W-:Y:S02]  /*5530*/  F2FP.BF16.F32.PACK_AB R7, R4, R7 ;  /* 0x000000070407723e */ /* 0x000fe400000010ff */
[----:B------:R-:W-:Y:S01]  /*5540*/  F2FP.BF16.F32.PACK_AB R2, R2, R5 ;  /* 0x000000050202723e */ /* 0x000fe200000010ff */
[----:B---3--:R-:W3:Y:S01]  /*5550*/  MUFU.RCP R22, R15 ;  /* 0x0000000f00167308 */ /* 0x008ee20000001000 */
[----:B------:R-:W-:Y:S01]  /*5560*/  F2FP.BF16.F32.PACK_AB R3, R0, R3 ;  /* 0x000000030003723e */ /* 0x000fe200000010ff */
[----:B---3--:R-:W-:Y:S01]  /*5570*/  VIADD R22, R22, 0xffffffe ;  /* 0x0ffffffe16167836 */ /* 0x008fe20000000000 */
[----:B0-----:R-:W-:-:S05]  /*5580*/  IABS R15, R16 ;  /* 0x00000010000f7213 */ /* 0x001fca0000000000 */
[----:B------:R-:W0:Y:S02]  /*5590*/  F2I.FTZ.U32.TRUNC.NTZ R23, R22 ;  /* 0x0000001600177305 */ /* 0x000e24000021f000 */
[--C-:B0-----:R-:W-:Y:S02]  /*55a0*/  IMAD.MOV R12, RZ, RZ, -R23.reuse ;  /* 0x000000ffff0c7224 */ /* 0x101fe400078e0a17 */
[----:B------:R-:W-:Y:S02]  /*55b0*/  IMAD.MOV.U32 R22, RZ, RZ, RZ ;  /* 0x000000ffff167224 */ /* 0x000fe400078e00ff */
[----:B------:R-:W-:Y:S02]  /*55c0*/  IMAD R19, R12, R18, RZ ;  /* 0x000000120c137224 */ /* 0x000fe400078e02ff */
[----:B------:R-:W0:Y:S02]  /*55d0*/  I2F.RP R12, R15 ;  /* 0x0000000f000c7306 */ /* 0x000e240000209400 */
[----:B------:R-:W-:-:S06]  /*55e0*/  IMAD.HI.U32 R19, R23, R19, R22 ;  /* 0x0000001317137227 */ /* 0x000fcc00078e0016 */
[----:B------:R-:W-:-:S04]  /*55f0*/  IMAD.HI.U32 R19, R19, R20, RZ ;  /* 0x0000001413137227 */ /* 0x000fc800078e00ff */
[----:B------:R-:W-:Y:S01]  /*5600*/  IMAD R21, R19, R14, R20 ;  /* 0x0000000e13157224 */ /* 0x000fe200078e0214 */
[----:B------:R-:W-:Y:S01]  /*5610*/  LOP3.LUT R14, R17, UR21, RZ, 0x3c, !PT ;  /* 0x00000015110e7c12 */ /* 0x000fe2000f8e3cff */
[----:B0-----:R-:W0:Y:S03]  /*5620*/  MUFU.RCP R12, R12 ;  /* 0x0000000c000c7308 */ /* 0x001e260000001000 */
[----:B------:R-:W-:Y:S02]  /*5630*/  ISETP.GT.U32.AND P1, PT, R18, R21, PT ;  /* 0x000000151200720c */ /* 0x000fe40003f24070 */
[----:B------:R-:W-:-:S11]  /*5640*/  ISETP.GE.AND P0, PT, R14, RZ, PT ;  /* 0x000000ff0e00720c */ /* 0x000fd60003f06270 */
[----:B------:R-:W-:Y:S01]  /*5650*/  @!P1 IMAD.IADD R21, R21, 0x1, -R18 ;  /* 0x0000000115159824 */ /* 0x000fe200078e0a12 */
[----:B------:R-:W-:Y:S01]  /*5660*/  @!P1 IADD3 R19, PT, PT, R19, 0x1, RZ ;  /* 0x0000000113139810 */ /* 0x000fe20007ffe0ff */
[----:B0-----:R-:W-:Y:S01]  /*5670*/  VIADD R22, R12, 0xffffffe ;  /* 0x0ffffffe0c167836 */ /* 0x001fe20000000000 */
[----:B------:R-:W-:Y:S02]  /*5680*/  ISETP.NE.AND P1, PT, RZ, UR21, PT ;  /* 0x00000015ff007c0c */ /* 0x000fe4000bf25270 */
[----:B------:R-:W-:Y:S01]  /*5690*/  ISETP.GE.U32.AND P2, PT, R21, R18, PT ;  /* 0x000000121500720c */ /* 0x000fe20003f46070 */
[----:B------:R-:W0:-:S12]  /*56a0*/  F2I.FTZ.U32.TRUNC.NTZ R23, R22 ;  /* 0x0000001600177305 */ /* 0x000e18000021f000 */
[----:B------:R-:W-:Y:S02]  /*56b0*/  @P2 VIADD R19, R19, 0x1 ;  /* 0x0000000113132836 */ /* 0x000fe40000000000 */
[----:B0-----:R-:W-:Y:S02]  /*56c0*/  IMAD.MOV R14, RZ, RZ, -R23 ;  /* 0x000000ffff0e7224 */ /* 0x001fe400078e0a17 */
[----:B------:R-:W-:Y:S01]  /*56d0*/  @!P0 IMAD.MOV R19, RZ, RZ, -R19 ;  /* 0x000000ffff138224 */ /* 0x000fe200078e0a13 */
[----:B------:R-:W-:Y:S01]  /*56e0*/  @!P1 LOP3.LUT R19, RZ, UR21, RZ, 0x33, !PT ;  /* 0x00000015ff139c12 */ /* 0x000fe2000f8e33ff */
[----:B------:R-:W-:Y:S02]  /*56f0*/  IMAD R14, R14, R15, RZ ;  /* 0x0000000f0e0e7224 */ /* 0x000fe400078e02ff */
[----:B------:R-:W-:Y:S02]  /*5700*/  IMAD.MOV.U32 R22, RZ, RZ, RZ ;  /* 0x000000ffff167224 */ /* 0x000fe400078e00ff */
[----:B------:R-:W-:-:S02]  /*5710*/  IMAD R18, R19, UR21, RZ ;  /* 0x0000001513127c24 */ /* 0x000fc4000f8e02ff */
[----:B------:R-:W-:-:S03]  /*5720*/  IMAD.HI.U32 R14, R23, R14, R22 ;  /* 0x0000000e170e7227 */ /* 0x000fc600078e0016 */
[----:B------:R-:W-:Y:S01]  /*5730*/  IADD3 R21, PT, PT, R17, -R18, RZ ;  /* 0x8000001211157210 */ /* 0x000fe20007ffe0ff */
[----:B-1----:R-:W-:-:S03]  /*5740*/  IMAD.WIDE.U32 R22, R19, UR4, RZ ;  /* 0x0000000413167c25 */ /* 0x002fc6000f8e00ff */
[----:B------:R-:W-:Y:S02]  /*5750*/  IABS R12, R21 ;  /* 0x00000015000c7213 */ /* 0x000fe40000000000 */
[----:B------:R-:W-:-:S03]  /*5760*/  LOP3.LUT R21, R21, R16, RZ, 0x3c, !PT ;  /* 0x0000001015157212 */ /* 0x000fc600078e3cff */
[----:B------:R-:W-:Y:S01]  /*5770*/  IMAD.HI.U32 R20, R14, R12, RZ ;  /* 0x0000000c0e147227 */ /* 0x000fe200078e00ff */
[----:B------:R-:W-:-:S03]  /*5780*/  ISETP.GE.AND P1, PT, R21, RZ, PT ;  /* 0x000000ff1500720c */ /* 0x000fc60003f26270 */
[----:B------:R-:W-:-:S04]  /*5790*/  IMAD.MOV R14, RZ, RZ, -R20 ;  /* 0x000000ffff0e7224 */ /* 0x000fc800078e0a14 */
[----:B------:R-:W-:Y:S01]  /*57a0*/  IMAD R12, R15, R14, R12 ;  /* 0x0000000e0f0c7224 */ /* 0x000fe200078e020c */
[----:B------:R-:W-:-:S04]  /*57b0*/  SHF.R.S32.HI R14, RZ, 0x1f, R19 ;  /* 0x0000001fff0e7819 */ /* 0x000fc80000011413 */
[----:B------:R-:W-:Y:S01]  /*57c0*/  ISETP.GT.U32.AND P0, PT, R15, R12, PT ;  /* 0x0000000c0f00720c */ /* 0x000fe20003f04070 */
[----:B------:R-:W-:-:S04]  /*57d0*/  IMAD R14, R14, UR4, RZ ;  /* 0x000000040e0e7c24 */ /* 0x000fc8000f8e02ff */
[----:B------:R-:W-:Y:S01]  /*57e0*/  IMAD R14, R19, UR5, R14 ;  /* 0x00000005130e7c24 */ /* 0x000fe2000f8e020e */
[----:B------:R-:W0:Y:S03]  /*57f0*/  LDCU.64 UR4, c[0x0][0x3f0] ;  /* 0x00007e00ff0477ac */ /* 0x000e260008000a00 */
[----:B------:R-:W-:-:S04]  /*5800*/  IMAD.IADD R23, R23, 0x1, R14 ;  /* 0x0000000117177824 */ /* 0x000fc800078e020e */
[----:B------:R-:W-:Y:S02]  /*5810*/  @!P0 IMAD.IADD R12, R12, 0x1, -R15 ;  /* 0x000000010c0c8824 */ /* 0x000fe400078e0a0f */
[----:B------:R-:W-:Y:S01]  /*5820*/  @!P0 VIADD R20, R20, 0x1 ;  /* 0x0000000114148836 */ /* 0x000fe20000000000 */
[----:B------:R-:W-:Y:S02]  /*5830*/  ISETP.NE.AND P0, PT, R16, RZ, PT ;  /* 0x000000ff1000720c */ /* 0x000fe40003f05270 */
[----:B------:R-:W-:Y:S02]  /*5840*/  ISETP.GE.U32.AND P2, PT, R12, R15, PT ;  /* 0x0000000f0c00720c */ /* 0x000fe40003f46070 */
[----:B------:R-:W1:Y:S11]  /*5850*/  S2R R12, SR_TID.X ;  /* 0x00000000000c7919 */ /* 0x000e760000002100 */
[----:B------:R-:W-:-:S05]  /*5860*/  @P2 IADD3 R20, PT, PT, R20, 0x1, RZ ;  /* 0x0000000114142810 */ /* 0x000fca0007ffe0ff */
[----:B------:R-:W-:Y:S01]  /*5870*/  @!P1 IMAD.MOV R20, RZ, RZ, -R20 ;  /* 0x000000ffff149224 */ /* 0x000fe200078e0a14 */
[----:B------:R-:W-:-:S04]  /*5880*/  @!P0 LOP3.LUT R20, RZ, R16, RZ, 0x33, !PT ;  /* 0x00000010ff148212 */ /* 0x000fc800078e33ff */
[----:B------:R-:W-:Y:S01]  /*5890*/  SHF.R.S32.HI R15, RZ, 0x1f, R20 ;  /* 0x0000001fff0f7819 */ /* 0x000fe20000011414 */
[C---:B------:R-:W-:Y:S02]  /*58a0*/  IMAD R16, R20.reuse, R16, R18 ;  /* 0x0000001014107224 */ /* 0x040fe400078e0212 */
[----:B----4-:R-:W-:-:S04]  /*58b0*/  IMAD.WIDE.U32 R22, R20, UR8, R22 ;  /* 0x0000000814167c25 */ /* 0x010fc8000f8e0016 */
[----:B------:R-:W-:Y:S01]  /*58c0*/  IMAD R15, R15, UR8, RZ ;  /* 0x000000080f0f7c24 */ /* 0x000fe2000f8e02ff */
[----:B------:R-:W3:Y:S01]  /*58d0*/  LDCU UR8, c[0x0][0x440] ;  /* 0x00008800ff0877ac */ /* 0x000ee20008000800 */
[----:B------:R-:W-:Y:S02]  /*58e0*/  IMAD.IADD R16, R17, 0x1, -R16 ;  /* 0x0000000111107824 */ /* 0x000fe400078e0a10 */
[----:B------:R-:W-:Y:S02]  /*58f0*/  IMAD R15, R20, UR9, R15 ;  /* 0x00000009140f7c24 */ /* 0x000fe4000f8e020f */
[----:B-1----:R-:W-:Y:S01]  /*5900*/  IMAD.SHL.U32 R12, R12, 0x4, RZ ;  /* 0x000000040c0c7824 */ /* 0x002fe200078e00ff */
[----:B------:R-:W-:Y:S02]  /*5910*/  SHF.R.S32.HI R14, RZ, 0x1f, R16 ;  /* 0x0000001fff0e7819 */ /* 0x000fe40000011410 */
[----:B------:R-:W-:Y:S02]  /*5920*/  IADD3 R23, PT, PT, R23, R15, RZ ;  /* 0x0000000f17177210 */ /* 0x000fe40007ffe0ff */
[----:B------:R-:W-:Y:S01]  /*5930*/  LOP3.LUT R12, R12, 0x1c, RZ, 0xc0, !PT ;  /* 0x0000001c0c0c7812 */ /* 0x000fe200078ec0ff */
[----:B------:R-:W-:-:S02]  /*5940*/  IMAD R15, R14, UR6, RZ ;  /* 0x000000060e0f7c24 */ /* 0x000fc4000f8e02ff */
[----:B------:R-:W-:Y:S01]  /*5950*/  IMAD.WIDE.U32 R22, R16, UR6, R22 ;  /* 0x0000000610167c25 */ /* 0x000fe2000f8e0016 */
[C---:B------:R-:W-:Y:S02]  /*5960*/  LOP3.LUT R14, R12.reuse, 0x20, RZ, 0xfc, !PT ;  /* 0x000000200c0e7812 */ /* 0x040fe400078efcff */
[----:B------:R-:W-:Y:S01]  /*5970*/  LOP3.LUT R12, R12, 0x40, RZ, 0xfc, !PT ;  /* 0x000000400c0c7812 */ /* 0x000fe200078efcff */
[----:B------:R-:W-:Y:S01]  /*5980*/  IMAD R15, R16, UR7, R15 ;  /* 0x00000007100f7c24 */ /* 0x000fe2000f8e020f */
[C---:B------:R-:W-:Y:S02]  /*5990*/  IADD3 R16, P0, PT, R29.reuse, R22, RZ ;  /* 0x000000161d107210 */ /* 0x040fe40007f1e0ff */
[----:B---3--:R-:W-:Y:S02]  /*59a0*/  ISETP.GE.AND P1, PT, R14, UR8, PT ;  /* 0x000000080e007c0c */ /* 0x008fe4000bf26270 */
[----:B------:R-:W-:Y:S01]  /*59b0*/  ISETP.GE.AND P2, PT, R29, UR8, PT ;  /* 0x000000081d007c0c */ /* 0x000fe2000bf46270 */
[----:B------:R-:W-:Y:S01]  /*59c0*/  IMAD.X R15, R23, 0x1, R15, P0 ;  /* 0x00000001170f7824 */ /* 0x000fe200000e060f */
[----:B0-----:R-:W-:-:S04]  /*59d0*/  LEA R14, P0, R16, UR4, 0x1 ;  /* 0x00000004100e7c11 */ /* 0x001fc8000f8008ff */
[----:B------:R-:W-:Y:S02]  /*59e0*/  LEA.HI.X R15, R16, UR5, R15, 0x1, P0 ;  /* 0x00000005100f7c11 */ /* 0x000fe400080f0c0f */
[----:B------:R-:W-:-:S03]  /*59f0*/  ISETP.GE.AND P0, PT, R12, UR8, PT ;  /* 0x000000080c007c0c */ /* 0x000fc6000bf06270 */
[----:B------:R0:W-:Y:S04]  /*5a00*/  @!P1 STG.E.64 desc[UR10][R14.64+0x40], R6 ;  /* 0x000040060e009986 */ /* 0x0001e8000c101b0a */
[----:B------:R0:W-:Y:S06]  /*5a10*/  @!P2 STG.E.64 desc[UR10][R14.64], R10 ;  /* 0x0000000a0e00a986 */ /* 0x0001ec000c101b0a */
[----:B------:R-:W-:Y:S05]  /*5a20*/  @P0 EXIT ;  /* 0x000000000000094d */ /* 0x000fea0003800000 */
[----:B------:R-:W-:Y:S01]  /*5a30*/  STG.E.64 desc[UR10][R14.64+0x80], R2 ;  /* 0x000080020e007986 */ /* 0x000fe2000c101b0a */
[----:B------:R-:W-:Y:S05]  /*5a40*/  EXIT ;  /* 0x000000000000794d */ /* 0x000fea0003800000 */
        .weak           $__internal_0_$__cuda_sm20_div_s64
        .type           $__internal_0_$__cuda_sm20_div_s64,@function
        .size           $__internal_0_$__cuda_sm20_div_s64,(.L_x_11578 - $__internal_0_$__cuda_sm20_div_s64)
$__internal_0_$__cuda_sm20_div_s64:
[----:B------:R-:W-:Y:S02]  /*5a50*/  IADD3 R39, P0, PT, RZ, -R30, RZ ;  /* 0x8000001eff277210 */ /* 0x000fe40007f1e0ff */
[----:B------:R-:W-:-:S03]  /*5a60*/  ISETP.GE.AND P1, PT, R29, RZ, PT ;  /* 0x000000ff1d00720c */ /* 0x000fc60003f26270 */
[----:B------:R-:W-:Y:S01]  /*5a70*/  IMAD.X R14, RZ, RZ, ~R29, P0 ;  /* 0x000000ffff0e7224 */ /* 0x000fe200000e0e1d */
[----:B------:R-:W-:-:S04]  /*5a80*/  SEL R38, R39, R30, !P1 ;  /* 0x0000001e27267207 */ /* 0x000fc80004800000 */
[----:B------:R-:W-:-:S04]  /*5a90*/  SEL R39, R14, R29, !P1 ;  /* 0x0000001d0e277207 */ /* 0x000fc80004800000 */
[----:B------:R-:W0:Y:S08]  /*5aa0*/  I2F.U64.RP R26, R38 ;  /* 0x00000026001a7312 */ /* 0x000e300000309000 */
[----:B0-----:R-:W0:Y:S02]  /*5ab0*/  MUFU.RCP R46, R26 ;  /* 0x0000001a002e7308 */ /* 0x001e240000001000 */
[----:B0-----:R-:W-:-:S06]  /*5ac0*/  VIADD R46, R46, 0x1ffffffe ;  /* 0x1ffffffe2e2e7836 */ /* 0x001fcc0000000000 */
[----:B------:R-:W0:Y:S02]  /*5ad0*/  F2I.U64.TRUNC R46, R46 ;  /* 0x0000002e002e7311 */ /* 0x000e24000020d800 */
[----:B0-----:R-:W-:-:S04]  /*5ae0*/  IMAD.WIDE.U32 R32, R46, R38, RZ ;  /* 0x000000262e207225 */ /* 0x001fc800078e00ff */
[----:B------:R-:W-:Y:S01]  /*5af0*/  IMAD R33, R46, R39, R33 ;  /* 0x000000272e217224 */ /* 0x000fe200078e0221 */
[----:B------:R-:W-:-:S03]  /*5b00*/  IADD3 R25, P0, PT, RZ, -R32, RZ ;  /* 0x80000020ff197210 */ /* 0x000fc60007f1e0ff */
[----:B------:R-:W-:Y:S02]  /*5b10*/  IMAD R14, R47, R38, R33 ;  /* 0x000000262f0e7224 */ /* 0x000fe400078e0221 */
[----:B------:R-:W-:-:S04]  /*5b20*/  IMAD.HI.U32 R32, R46, R25, RZ ;  /* 0x000000192e207227 */ /* 0x000fc800078e00ff */
[----:B------:R-:W-:Y:S02]  /*5b30*/  IMAD.X R14, RZ, RZ, ~R14, P0 ;  /* 0x000000ffff0e7224 */ /* 0x000fe400000e0e0e */
[----:B------:R-:W-:Y:S02]  /*5b40*/  IMAD.MOV.U32 R33, RZ, RZ, R46 ;  /* 0x000000ffff217224 */ /* 0x000fe400078e002e */
[----:B------:R-:W-:-:S04]  /*5b50*/  IMAD.WIDE.U32 R32, P0, R46, R14, R32 ;  /* 0x0000000e2e207225 */ /* 0x000fc80007800020 */
[----:B------:R-:W-:-:S04]  /*5b60*/  IMAD.HI.U32 R25, P1, R47, R25, R32 ;  /* 0x000000192f197227 */ /* 0x000fc80007820020 */
[----:B------:R-:W-:-:S04]  /*5b70*/  IMAD.HI.U32 R32, R47, R14, RZ ;  /* 0x0000000e2f207227 */ /* 0x000fc800078e00ff */
[----:B------:R-:W-:Y:S02]  /*5b80*/  IMAD R14, R47, R14, RZ ;  /* 0x0000000e2f0e7224 */ /* 0x000fe400078e02ff */
[----:B------:R-:W-:-:S03]  /*5b90*/  IMAD.X R32, R32, 0x1, R47, P0 ;  /* 0x0000000120207824 */ /* 0x000fc600000e062f */
[----:B------:R-:W-:-:S04]  /*5ba0*/  IADD3 R47, P0, PT, R14, R25, RZ ;  /* 0x000000190e2f7210 */ /* 0x000fc80007f1e0ff */
[----:B------:R-:W-:Y:S01]  /*5bb0*/  IADD3.X R32, PT, PT, RZ, RZ, R32, P0, P1 ;  /* 0x000000ffff207210 */ /* 0x000fe200007e2420 */
[----:B------:R-:W-:Y:S01]  /*5bc0*/  IMAD.WIDE.U32 R50, R47, R38, RZ ;  /* 0x000000262f327225 */ /* 0x000fe200078e00ff */
[----:B------:R-:W-:-:S03]  /*5bd0*/  ISETP.GE.AND P1, PT, R31, RZ, PT ;  /* 0x000000ff1f00720c */ /* 0x000fc60003f26270 */
[----:B------:R-:W-:Y:S01]  /*5be0*/  IMAD R25, R47, R39, R51 ;  /* 0x000000272f197224 */ /* 0x000fe200078e0233 */
[----:B------:R-:W-:-:S03]  /*5bf0*/  IADD3 R33, P0, PT, RZ, -R50, RZ ;  /* 0x80000032ff217210 */ /* 0x000fc60007f1e0ff */
[----:B------:R-:W-:Y:S02]  /*5c00*/  IMAD R25, R32, R38, R25 ;  /* 0x0000002620197224 */ /* 0x000fe400078e0219 */
[----:B------:R-:W-:-:S04]  /*5c10*/  IMAD.HI.U32 R46, R47, R33, RZ ;  /* 0x000000212f2e7227 */ /* 0x000fc800078e00ff */
[----:B------:R-:W-:-:S04]  /*5c20*/  IMAD.X R25, RZ, RZ, ~R25, P0 ;  /* 0x000000ffff197224 */ /* 0x000fc800000e0e19 */
[----:B------:R-:W-:-:S04]  /*5c30*/  IMAD.WIDE.U32 R46, P0, R47, R25, R46 ;  /* 0x000000192f2e7225 */ /* 0x000fc8000780002e */
[----:B------:R-:W-:-:S04]  /*5c40*/  IMAD.HI.U32 R26, P3, R32, R33, R46 ;  /* 0x00000021201a7227 */ /* 0x000fc8000786002e */
[----:B------:R-:W-:-:S04]  /*5c50*/  IMAD.HI.U32 R33, R32, R25, RZ ;  /* 0x0000001920217227 */ /* 0x000fc800078e00ff */
[----:B------:R-:W-:Y:S01]  /*5c60*/  IMAD R25, R32, R25, RZ ;  /* 0x0000001920197224 */ /* 0x000fe200078e02ff */
[----:B------:R-:W-:Y:S01]  /*5c70*/  IADD3.X R14, PT, PT, R33, R32, RZ, P0, !PT ;  /* 0x00000020210e7210 */ /* 0x000fe200007fe4ff */
[----:B------:R-:W-:Y:S01]  /*5c80*/  IMAD.MOV.U32 R33, RZ, RZ, RZ ;  /* 0x000000ffff217224 */ /* 0x000fe200078e00ff */
[----:B------:R-:W-:Y:S02]  /*5c90*/  IADD3 R43, P0, PT, RZ, -R42, RZ ;  /* 0x8000002aff2b7210 */ /* 0x000fe40007f1e0ff */
[----:B------:R-:W-:Y:S02]  /*5ca0*/  IADD3 R26, P2, PT, R25, R26, RZ ;  /* 0x0000001a191a7210 */ /* 0x000fe40007f5e0ff */
[----:B------:R-:W-:Y:S01]  /*5cb0*/  SEL R43, R43, R42, !P1 ;  /* 0x0000002a2b2b7207 */ /* 0x000fe20004800000 */
[----:B------:R-:W-:Y:S01]  /*5cc0*/  IMAD.X R32, RZ, RZ, ~R31, P0 ;  /* 0x000000ffff207224 */ /* 0x000fe200000e0e1f */
[----:B------:R-:W-:-:S04]  /*5cd0*/  IADD3.X R14, PT, PT, RZ, RZ, R14, P2, P3 ;  /* 0x000000ffff0e7210 */ /* 0x000fc800017e640e */
[----:B------:R-:W-:Y:S01]  /*5ce0*/  SEL R25, R32, R31, !P1 ;  /* 0x0000001f20197207 */ /* 0x000fe20004800000 */
[----:B------:R-:W-:Y:S01]  /*5cf0*/  IMAD.HI.U32 R32, R26, R43, RZ ;  /* 0x0000002b1a207227 */ /* 0x000fe200078e00ff */
[----:B------:R-:W-:-:S03]  /*5d00*/  LOP3.LUT R31, R29, R31, RZ, 0x3c, !PT ;  /* 0x0000001f1d1f7212 */ /* 0x000fc600078e3cff */
[----:B------:R-:W-:-:S04]  /*5d10*/  IMAD.WIDE.U32 R32, R26, R25, R32 ;  /* 0x000000191a207225 */ /* 0x000fc800078e0020 */
[----:B------:R-:W-:-:S04]  /*5d20*/  IMAD.HI.U32 R26, P2, R14, R43, R32 ;  /* 0x0000002b0e1a7227 */ /* 0x000fc80007840020 */
[CC--:B------:R-:W-:Y:S02]  /*5d30*/  IMAD R33, R14.reuse, R25.reuse, RZ ;  /* 0x000000190e217224 */ /* 0x0c0fe400078e02ff */
[----:B------:R-:W-:-:S03]  /*5d40*/  IMAD.HI.U32 R14, R14, R25, RZ ;  /* 0x000000190e0e7227 */ /* 0x000fc600078e00ff */
[----:B------:R-:W-:Y:S01]  /*5d50*/  IADD3 R33, P1, PT, R33, R26, RZ ;  /* 0x0000001a21217210 */ /* 0x000fe20007f3e0ff */
[----:B------:R-:W-:-:S04]  /*5d60*/  IMAD.X R14, RZ, RZ, R14, P2 ;  /* 0x000000ffff0e7224 */ /* 0x000fc800010e060e */
[----:B------:R-:W-:-:S04]  /*5d70*/  IMAD.WIDE.U32 R46, R33, R38, RZ ;  /* 0x00000026212e7225 */ /* 0x000fc800078e00ff */
[----:B------:R-:W-:Y:S01]  /*5d80*/  IMAD R32, R33, R39, R47 ;  /* 0x0000002721207224 */ /* 0x000fe200078e022f */
[----:B------:R-:W-:Y:S01]  /*5d90*/  IADD3 R26, P0, PT, -R46, R43, RZ ;  /* 0x0000002b2e1a7210 */ /* 0x000fe20007f1e1ff */
[----:B------:R-:W-:-:S03]  /*5da0*/  IMAD.X R43, RZ, RZ, R14, P1 ;  /* 0x000000ffff2b7224 */ /* 0x000fc600008e060e */
[-C--:B------:R-:W-:Y:S01]  /*5db0*/  ISETP.GE.U32.AND P2, PT, R26, R38.reuse, PT ;  /* 0x000000261a00720c */ /* 0x080fe20003f46070 */
[----:B------:R-:W-:-:S05]  /*5dc0*/  IMAD R32, R43, R38, R32 ;  /* 0x000000262b207224 */ /* 0x000fca00078e0220 */
[----:B------:R-:W-:Y:S01]  /*5dd0*/  IADD3.X R25, PT, PT, ~R32, R25, RZ, P0, !PT ;  /* 0x0000001920197210 */ /* 0x000fe200007fe5ff */
[----:B------:R-:W-:Y:S01]  /*5de0*/  IMAD.MOV.U32 R32, RZ, RZ, R28 ;  /* 0x000000ffff207224 */ /* 0x000fe200078e001c */
[----:B------:R-:W-:Y:S02]  /*5df0*/  IADD3 R47, P0, PT, R26, -R38, RZ ;  /* 0x800000261a2f7210 */ /* 0x000fe40007f1e0ff */
[----:B------:R-:W-:-:S03]  /*5e00*/  ISETP.GE.U32.AND.EX P2, PT, R25, R39, PT, P2 ;  /* 0x000000271900720c */ /* 0x000fc60003f46120 */
[----:B------:R-:W-:Y:S01]  /*5e10*/  IMAD.X R14, R25, 0x1, ~R39, P0 ;  /* 0x00000001190e7824 */ /* 0x000fe200000e0e27 */
[----:B------:R-:W-:-:S04]  /*5e20*/  SEL R47, R47, R26, P2 ;  /* 0x0000001a2f2f7207 */ /* 0x000fc80001000000 */
[----:B------:R-:W-:Y:S02]  /*5e30*/  SEL R25, R14, R25, P2 ;  /* 0x000000190e197207 */ /* 0x000fe40001000000 */
[----:B------:R-:W-:Y:S02]  /*5e40*/  IADD3 R14, P0, PT, R33, 0x1, RZ ;  /* 0x00000001210e7810 */ /* 0x000fe40007f1e0ff */
[----:B------:R-:W-:Y:S02]  /*5e50*/  ISETP.GE.U32.AND P1, PT, R47, R38, PT ;  /* 0x000000262f00720c */ /* 0x000fe40003f26070 */
[----:B------:R-:W-:Y:S01]  /*5e60*/  SEL R33, R14, R33, P2 ;  /* 0x000000210e217207 */ /* 0x000fe20001000000 */
[----:B------:R-:W-:Y:S01]  /*5e70*/  IMAD.X R14, RZ, RZ, R43, P0 ;  /* 0x000000ffff0e7224 */ /* 0x000fe200000e062b */
[----:B------:R-:W-:Y:S02]  /*5e80*/  ISETP.GE.U32.AND.EX P1, PT, R25, R39, PT, P1 ;  /* 0x000000271900720c */ /* 0x000fe40003f26110 */
[----:B------:R-:W-:-:S02]  /*5e90*/  IADD3 R26, P0, PT, R33, 0x1, RZ ;  /* 0x00000001211a7810 */ /* 0x000fc40007f1e0ff */
[----:B------:R-:W-:Y:S02]  /*5ea0*/  SEL R14, R14, R43, P2 ;  /* 0x0000002b0e0e7207 */ /* 0x000fe40001000000 */
[----:B------:R-:W-:Y:S01]  /*5eb0*/  SEL R26, R26, R33, P1 ;  /* 0x000000211a1a7207 */ /* 0x000fe20000800000 */
[----:B------:R-:W-:Y:S01]  /*5ec0*/  IMAD.MOV.U32 R33, RZ, RZ, 0x0 ;  /* 0x00000000ff217424 */ /* 0x000fe200078e00ff */
[----:B------:R-:W-:Y:S01]  /*5ed0*/  ISETP.GE.AND P2, PT, R31, RZ, PT ;  /* 0x000000ff1f00720c */ /* 0x000fe20003f46270 */
[----:B------:R-:W-:Y:S01]  /*5ee0*/  IMAD.X R25, RZ, RZ, R14, P0 ;  /* 0x000000ffff197224 */ /* 0x000fe200000e060e */
[----:B------:R-:W-:-:S04]  /*5ef0*/  ISETP.NE.U32.AND P0, PT, R30, RZ, PT ;  /* 0x000000ff1e00720c */ /* 0x000fc80003f05070 */
[----:B------:R-:W-:Y:S02]  /*5f00*/  SEL R14, R25, R14, P1 ;  /* 0x0000000e190e7207 */ /* 0x000fe40000800000 */
[----:B------:R-:W-:Y:S02]  /*5f10*/  IADD3 R25, P1, PT, RZ, -R26, RZ ;  /* 0x8000001aff197210 */ /* 0x000fe40007f3e0ff */
[----:B------:R-:W-:Y:S02]  /*5f20*/  ISETP.NE.AND.EX P0, PT, R29, RZ, PT, P0 ;  /* 0x000000ff1d00720c */ /* 0x000fe40003f05300 */
[----:B------:R-:W-:Y:S02]  /*5f30*/  IADD3.X R31, PT, PT, RZ, ~R14, RZ, P1, !PT ;  /* 0x8000000eff1f7210 */ /* 0x000fe40000ffe4ff */
[----:B------:R-:W-:Y:S02]  /*5f40*/  SEL R25, R25, R26, !P2 ;  /* 0x0000001a19197207 */ /* 0x000fe40005000000 */
[----:B------:R-:W-:-:S02]  /*5f50*/  SEL R31, R31, R14, !P2 ;  /* 0x0000000e1f1f7207 */ /* 0x000fc40005000000 */
[----:B------:R-:W-:Y:S02]  /*5f60*/  SEL R14, R25, 0xffffffff, P0 ;  /* 0xffffffff190e7807 */ /* 0x000fe40000000000 */
[----:B------:R-:W-:Y:S01]  /*5f70*/  SEL R31, R31, 0xffffffff, P0 ;  /* 0xffffffff1f1f7807 */ /* 0x000fe20000000000 */
[----:B------:R-:W-:Y:S06]  /*5f80*/  RET.REL.NODEC R32 `(_ZN5flash32flash_fwd_splitkv_combine_kernelI23Flash_fwd_kernel_traitsILi96ELi64ELi128ELi4ELb0ELb0EN7cutlass10bfloat16_tE19Flash_kernel_traitsILi96ELi64ELi128ELi4ES3_EELi16ELi7ELb0EEEvNS_16Flash_fwd_paramsE) ;  /* 0xffffffa0201c7950 */ /* 0x000fec0003c3ffff */
.L_x_31:
[----:B------:R-:W-:-:S00]  /*5f90*/  BRA `(.L_x_31) ;  /* 0xfffffffc00fc7947 */ /* 0x000fc0000383ffff */
[----:B------:R-:W-:-:S00]  /*5fa0*/  NOP ;  /* 0x0000000000007918 */ /* 0x000fc00000000000 */
        /* <DEDUP_REMOVED lines=13> */
.L_x_11578:


//--------------------- .text._ZN5flash32flash_fwd_splitkv_combine_kernelI23Flash_fwd_kernel_traitsILi96ELi64ELi128ELi4ELb0ELb0EN7cutlass10bfloat16_tE19Flash_kernel_traitsILi96ELi64ELi128ELi4ES3_EELi16ELi6ELb0EEEvNS_16Flash_fwd_paramsE --------------------------
	.section	.text._ZN5flash32flash_fwd_splitkv_combine_kernelI23Flash_fwd_kernel_traitsILi96ELi64ELi128ELi4ELb0ELb0EN7cutlass10bfloat16_tE19Flash_kernel_traitsILi96ELi64ELi128ELi4ES3_EELi16ELi6ELb0EEEvNS_16Flash_fwd_paramsE,"ax",@progbits
	.align	128
        .global         _ZN5flash32flash_fwd_splitkv_combine_kernelI23Flash_fwd_kernel_traitsILi96ELi64ELi128ELi4ELb0ELb0EN7cutlass10bfloat16_tE19Flash_kernel_traitsILi96ELi64ELi128ELi4ES3_EELi16ELi6ELb0EEEvNS_16Flash_fwd_paramsE
        .type           _ZN5flash32flash_fwd_splitkv_combine_kernelI23Flash_fwd_kernel_traitsILi96ELi64ELi128ELi4ELb0ELb0EN7cutlass10bfloat16_tE19Flash_kernel_traitsILi96ELi64ELi128ELi4ES3_EELi16ELi6ELb0EEEvNS_16Flash_fwd_paramsE,@function
        .size           _ZN5flash32flash_fwd_splitkv_combine_kernelI23Flash_fwd_kernel_traitsILi96ELi64ELi128ELi4ELb0ELb0EN7cutlass10bfloat16_tE19Flash_kernel_traitsILi96ELi64ELi128ELi4ES3_EELi16ELi6ELb0EEEvNS_16Flash_fwd_paramsE,(.L_x_11579 - _ZN5flash32flash_fwd_splitkv_combine_kernelI23Flash_fwd_kernel_traitsILi96ELi64ELi128ELi4ELb0ELb0EN7cutlass10bfloat16_tE19Flash_kernel_traitsILi96ELi64ELi128ELi4ES3_EELi16ELi6ELb0EEEvNS_16Flash_fwd_paramsE)
        .other          _ZN5flash32flash_fwd_splitkv_combine_kernelI23Flash_fwd_kernel_traitsILi96ELi64ELi128ELi4ELb0ELb0EN7cutlass10bfloat16_tE19Flash_kernel_traitsILi96ELi64ELi128ELi4ES3_EELi16ELi6ELb0EEEvNS_16Flash_fwd_paramsE,@"STO_CUDA_ENTRY STV_DEFAULT"
_ZN5flash32flash_fwd_splitkv_combine_kernelI23Flash_fwd_kernel_traitsILi96ELi64ELi128ELi4ELb0ELb0EN7cutlass10bfloat16_tE19Flash_kernel_traitsILi96ELi64ELi128ELi4ES3_EELi16ELi6ELb0EEEvNS_16Flash_fwd_paramsE:
.text._ZN5flash32flash_fwd_splitkv_combine_kernelI23Flash_fwd_kernel_traitsILi96ELi64ELi128ELi4ELb0ELb0EN7cutlass10bfloat16_tE19Flash_kernel_traitsILi96ELi64ELi128ELi4ES3_EELi16ELi6ELb0EEEvNS_16Flash_fwd_paramsE:
        /* <DEDUP_REMOVED lines=38> */
.L_x_32:
[----:B------:R-:W-:Y:S01]  /*0260*/  IMAD.U32 R21, RZ, RZ, UR21 ;  /* 0x00000015ff157e24 */ /* 0x000fe2000f8e00ff */
[----:B------:R-:W-:Y:S01]  /*0270*/  MOV R18, UR19 ;  /* 0x0000001300127c02 */ /* 0x000fe20008000f00 */
[----:B------:R-:W-:Y:S01]  /*0280*/  IMAD.U32 R19, RZ, RZ, UR15 ;  /* 0x0000000fff137e24 */ /* 0x000fe2000f8e00ff */
[----:B------:R-:W-:Y:S02]  /*0290*/  MOV R17, UR14 ;  /* 0x0000000e00117c02 */ /* 0x000fe40008000f00 */
[----:B------:R-:W-:Y:S02]  /*02a0*/  MOV R16, 0x2c0 ;  /* 0x000002c000107802 */ /* 0x000fe40000000f00 */
[----:B------:R-:W-:Y:S05]  /*02b0*/  CALL.REL.NOINC `($__internal_1_$__cuda_sm20_div_s64) ;  /* 0x0000004800a07944 */ /* 0x000fea0003c00000 */
[----:B------:R-:W-:Y:S02]  /*02c0*/  MOV R13, R12 ;  /* 0x0000000c000d7202 */ /* 0x000fe40000000f00 */
[----:B------:R-:W-:-:S07]  /*02d0*/  MOV R12, R9 ;  /* 0x00000009000c7202 */ /* 0x000fce0000000f00 */
.L_x_33:
        /* <DEDUP_REMOVED lines=18> */
[----:B------:R-:W-:Y:S01]  /*0400*/  IMAD.HI.U32 R2, R5, R2, R4 ;  /* 0x0000000205027227 */ /* 0x000fe200078e0004 */
[----:B------:R-:W-:-:S05]  /*0410*/  MOV R5, RZ ;  /* 0x000000ff00057202 */ /* 0x000fca0000000f00 */
        /* <DEDUP_REMOVED lines=10> */
.L_x_35:
[----:B------:R-:W-:Y:S01]  /*04c0*/  IMAD.MOV.U32 R21, RZ, RZ, R12 ;  /* 0x000000ffff157224 */ /* 0x000fe200078e000c */
[----:B------:R-:W-:Y:S01]  /*04d0*/  MOV R18, R3 ;  /* 0x0000000300127202 */ /* 0x000fe20000000f00 */
[----:B------:R-:W-:Y:S01]  /*04e0*/  IMAD.MOV.U32 R19, RZ, RZ, R13 ;  /* 0x000000ffff137224 */ /* 0x000fe200078e000d */
[----:B------:R-:W-:Y:S02]  /*04f0*/  MOV R17, R0 ;  /* 0x0000000000117202 */ /* 0x000fe40000000f00 */
[----:B------:R-:W-:Y:S02]  /*0500*/  MOV R16, 0x520 ;  /* 0x0000052000107802 */ /* 0x000fe40000000f00 */
[----:B------:R-:W-:Y:S05]  /*0510*/  CALL.REL.NOINC `($__internal_1_$__cuda_sm20_div_s64) ;  /* 0x0000004800087944 */ /* 0x000fea0003c00000 */
[----:B------:R-:W-:Y:S02]  /*0520*/  MOV R4, R9 ;  /* 0x0000000900047202 */ /* 0x000fe40000000f00 */
[----:B------:R-:W-:Y:S02]  /*0530*/  MOV R5, R12 ;  /* 0x0000000c00057202 */ /* 0x000fe40000000f00 */
.L_x_36:
[----:B------:R-:W-:Y:S05]  /*0540*/  BSYNC.RECONVERGENT B0 ;  /* 0x0000000000007941 */ /* 0x000fea0003800200 */
.L_x_34:
        /* <DEDUP_REMOVED lines=57> */
.L_x_38:
        /* <DEDUP_REMOVED lines=8> */
.L_x_39:
[----:B------:R-:W-:Y:S05]  /*0960*/  BSYNC.RECONVERGENT B0 ;  /* 0x0000000000007941 */ /* 0x000fea0003800200 */
.L_x_37:
        /* <DEDUP_REMOVED lines=44> */
[----:B------:R-:W-:-:S06]  /*0c30*/  UIADD3 UR6, UPT, UPT, UR18, UR13, URZ ;  /* 0x0000000d12067290 */ /* 0x000fcc000fffe0ff */
[----:B------:R-:W1:Y:S08]  /*0c40*/  I2F.RP R3, UR13 ;  /* 0x0000000d00037d06 */ /* 0x000e700008209400 */
[----:B0-----:R-:W0:Y:S08]  /*0c50*/  MUFU.RCP R0, R0 ;  /* 0x0000000000007308 */ /* 0x001e300000001000 */
[----:B-1----:R-:W1:Y:S01]  /*0c60*/  MUFU.RCP R3, R3 ;  /* 0x0000000300037308 */ /* 0x002e620000001000 */
[----:B0-----:R-:W-:-:S07]  /*0c70*/  VIADD R0, R0, 0xffffffe ;  /* 0x0ffffffe00007836 */ /* 0x001fce0000000000 */
[----:B------:R-:W0:Y:S01]  /*0c80*/  F2I.FTZ.U32.TRUNC.NTZ R0, R0 ;  /* 0x0000000000007305 */ /* 0x000e22000021f000 */
[----:B-1----:R-:W-:-:S07]  /*0c90*/  VIADD R3, R3, 0xffffffe ;  /* 0x0ffffffe03037836 */ /* 0x002fce0000000000 */
[----:B------:R1:W2:Y:S01]  /*0ca0*/  F2I.FTZ.U32.TRUNC.NTZ R7, R3 ;  /* 0x0000000300077305 */ /* 0x0002a2000021f000 */
[----:B0-----:R-:W-:Y:S02]  /*0cb0*/  R2UR UR17, R0 ;  /* 0x00000000001172ca */ /* 0x001fe400000e0000 */
[----:B------:R-:W-:-:S05]  /*0cc0*/  IABS R0, UR7 ;  /* 0x0000000700007c13 */ /* 0x000fca0008000000 */
[----:B------:R-:W-:Y:S02]  /*0cd0*/  IMAD.MOV R0, RZ, RZ, -R0 ;  /* 0x000000ffff007224 */ /* 0x000fe400078e0a00 */
[----:B-1----:R-:W-:Y:S02]  /*0ce0*/  IMAD.U32 R3, RZ, RZ, UR6 ;  /* 0x00000006ff037e24 */ /* 0x002fe4000f8e00ff */
[----:B--2---:R-:W-:Y:S02]  /*0cf0*/  IMAD.MOV R6, RZ, RZ, -R7 ;  /* 0x000000ffff067224 */ /* 0x004fe400078e0a07 */
[----:B------:R-:W-:Y:S01]  /*0d00*/  UIADD3 UR9, UPT, UPT, URZ, -UR17, URZ ;  /* 0x80000011ff097290 */ /* 0x000fe2000fffe0ff */
[----:B------:R-:W-:-:S03]  /*0d10*/  IABS R3, R3 ;  /* 0x0000000300037213 */ /* 0x000fc60000000000 */
[----:B------:R-:W-:Y:S01]  /*0d20*/  UIMAD UR9, UR9, UR11, URZ ;  /* 0x0000000b090972a4 */ /* 0x000fe2000f8e02ff */
[----:B------:R-:W-:Y:S01]  /*0d30*/  R2UR UR12, R3 ;  /* 0x00000000030c72ca */ /* 0x000fe200000e0000 */
[----:B------:R-:W-:Y:S02]  /*0d40*/  IMAD R3, R6, UR13, RZ ;  /* 0x0000000d06037c24 */ /* 0x000fe4000f8e02ff */
[----:B------:R-:W-:Y:S01]  /*0d50*/  IMAD.MOV.U32 R6, RZ, RZ, RZ ;  /* 0x000000ffff067224 */ /* 0x000fe200078e00ff */
[----:B------:R-:W-:-:S03]  /*0d60*/  UIMAD.WIDE.U32 UR16, UR17, UR9, UR16 ;  /* 0x00000009111072a5 */ /* 0x000fc6000f8e0010 */
[----:B------:R-:W-:-:S03]  /*0d70*/  IMAD.HI.U32 R3, R7, R3, R6 ;  /* 0x0000000307037227 */ /* 0x000fc600078e0006 */
[----:B------:R-:W0:Y:S03]  /*0d80*/  LDCU.U8 UR9, c[0x0][0x549] ;  /* 0x0000a920ff0977ac */ /* 0x000e260008000000 */
[----:B------:R-:W-:Y:S01]  /*0d90*/  IMAD.HI.U32 R3, R3, UR12, RZ ;  /* 0x0000000c03037c27 */ /* 0x000fe2000f8e00ff */
[----:B------:R-:W-:Y:S02]  /*0da0*/  UIMAD.WIDE.U32 UR16, UR17, UR12, URZ ;  /* 0x0000000c111072a5 */ /* 0x000fe4000f8e00ff */
[----:B------:R-:W-:Y:S01]  /*0db0*/  ULOP3.LUT UR16, UR6, UR13, URZ, 0x3c, !UPT ;  /* 0x0000000d06107292 */ /* 0x000fe2000f8e3cff */
[----:B------:R-:W-:Y:S01]  /*0dc0*/  IMAD R0, R3, R0, UR12 ;  /* 0x0000000c03007e24 */ /* 0x000fe2000f8e0200 */
[----:B------:R-:W-:Y:S02]  /*0dd0*/  UIADD3 UR10, UPT, UPT, -UR17, URZ, URZ ;  /* 0x000000ff110a7290 */ /* 0x000fe4000fffe1ff */
[----:B------:R-:W-:-:S02]  /*0de0*/  ULOP3.LUT UR6, UR6, UR4, URZ, 0x3c, !UPT ;  /* 0x0000000406067292 */ /* 0x000fc4000f8e3cff */
[----:B------:R-:W-:Y:S01]  /*0df0*/  ISETP.LT.U32.AND P1, PT, R0, UR13, PT ;  /* 0x0000000d00007c0c */ /* 0x000fe2000bf21070 */
[----:B------:R-:W-:Y:S01]  /*0e00*/  UIMAD UR10, UR11, UR10, UR12 ;  /* 0x0000000a0b0a72a4 */ /* 0x000fe2000f8e020c */
[----:B------:R-:W-:-:S03]  /*0e10*/  ISETP.LE.AND P0, PT, RZ, UR16, PT ;  /* 0x00000010ff007c0c */ /* 0x000fc6000bf03270 */
[----:B------:R-:W-:Y:S02]  /*0e20*/  UISETP.GT.U32.AND UP1, UPT, UR11, UR10, UPT ;  /* 0x0000000a0b00728c */ /* 0x000fe4000bf24070 */
[----:B0-----:R-:W-:-:S04]  /*0e30*/  UISETP.NE.AND UP0, UPT, UR9, URZ, UPT ;  /* 0x000000ff0900728c */ /* 0x001fc8000bf05270 */
[----:B------:R-:W-:Y:S02]  /*0e40*/  USEL UR5, UR5, 0x1, !UP0 ;  /* 0x0000000105057887 */ /* 0x000fe4000c000000 */
[----:B------:R-:W-:Y:S01]  /*0e50*/  @!P1 VIADD R0, R0, -UR13 ;  /* 0x8000000d00009c36 */ /* 0x000fe20008000000 */
[----:B------:R-:W-:Y:S01]  /*0e60*/  UISETP.GE.AND UP0, UPT, UR6, URZ, UPT ;  /* 0x000000ff0600728c */ /* 0x000fe2000bf06270 */
[----:B------:R-:W-:Y:S01]  /*0e70*/  @!P1 VIADD R3, R3, 0x1 ;  /* 0x0000000103039836 */ /* 0x000fe20000000000 */
[----:B------:R-:W-:Y:S01]  /*0e80*/  ISETP.NE.AND P1, PT, RZ, UR7, PT ;  /* 0x00000007ff007c0c */ /* 0x000fe2000bf25270 */
[----:B------:R-:W-:Y:S01]  /*0e90*/  @!UP1 UIADD3 UR10, UPT, UPT, UR10, -UR11, URZ ;  /* 0x8000000b0a0a9290 */ /* 0x000fe2000fffe0ff */
[----:B------:R-:W-:Y:S01]  /*0ea0*/  ISETP.GE.U32.AND P2, PT, R0, UR13, PT ;  /* 0x0000000d00007c0c */ /* 0x000fe2000bf46070 */
[----:B------:R-:W-:Y:S02]  /*0eb0*/  @!UP1 UIADD3 UR17, UPT, UPT, UR17, 0x1, URZ ;  /* 0x0000000111119890 */ /* 0x000fe4000fffe0ff */
[----:B------:R-:W-:-:S02]  /*0ec0*/  UISETP.GE.U32.AND UP3, UPT, UR10, UR11, UPT ;  /* 0x0000000b0a00728c */ /* 0x000fc4000bf66070 */
[----:B------:R-:W-:Y:S02]  /*0ed0*/  UISETP.NE.AND UP1, UPT, UR8, URZ, UPT ;  /* 0x000000ff0800728c */ /* 0x000fe4000bf25270 */
[----:B------:R-:W-:Y:S02]  /*0ee0*/  USHF.R.S32.HI UR8, URZ, 0x1f, UR7 ;  /* 0x0000001fff087899 */ /* 0x000fe40008011407 */
[----:B------:R-:W-:-:S04]  /*0ef0*/  USEL UR6, URZ, 0x1, !UP1 ;  /* 0x00000001ff067887 */ /* 0x000fc8000c800000 */
[----:B------:R-:W-:Y:S01]  /*0f00*/  @P2 VIADD R3, R3, 0x1 ;  /* 0x0000000103032836 */ /* 0x000fe20000000000 */
[----:B------:R-:W-:Y:S02]  /*0f10*/  @UP3 UIADD3 UR17, UPT, UPT, UR17, 0x1, URZ ;  /* 0x0000000111113890 */ /* 0x000fe4000fffe0ff */
[----:B------:R-:W-:Y:S01]  /*0f20*/  ULOP3.LUT UR6, UR8, UR6, URZ, 0xfc, !UPT ;  /* 0x0000000608067292 */ /* 0x000fe2000f8efcff */
[----:B------:R-:W-:Y:S01]  /*0f30*/  IMAD.MOV.U32 R7, RZ, RZ, R3 ;  /* 0x000000ffff077224 */ /* 0x000fe200078e0003 */
[----:B------:R-:W-:Y:S02]  /*0f40*/  @!UP0 UIADD3 UR17, UPT, UPT, -UR17, URZ, URZ ;  /* 0x000000ff11118290 */ /* 0x000fe4000fffe1ff */
[----:B------:R-:W-:Y:S01]  /*0f50*/  @!UP2 ULOP3.LUT UR17, URZ, UR4, URZ, 0x33, !UPT ;  /* 0x00000004ff11a292 */ /* 0x000fe2000f8e33ff */
        /* <DEDUP_REMOVED lines=30> */
.L_x_41:
        /* <DEDUP_REMOVED lines=8> */
.L_x_42:
[----:B------:R-:W-:Y:S05]  /*11c0*/  BSYNC.RECONVERGENT B0 ;  /* 0x0000000000007941 */ /* 0x000fea0003800200 */
.L_x_40:
        /* <DEDUP_REMOVED lines=26> */
[----:B------:R-:W-:-:S04]  /*1370*/  @P2 VIADD R10, R10, 0x1 ;  /* 0x000000010a0a2836 */ /* 0x000fc80000000000 */
[----:B------:R-:W-:-:S04]  /*1380*/  IMAD.MOV.U32 R6, RZ, RZ, R10 ;  /* 0x000000ffff067224 */ /* 0x000fc800078e000a */
        /* <DEDUP_REMOVED lines=30> */
.L_x_44:
[----:B------:R-:W-:Y:S01]  /*1570*/  IMAD.MOV.U32 R21, RZ, RZ, R4 ;  /* 0x000000ffff157224 */ /* 0x000fe200078e0004 */
[----:B------:R-:W-:Y:S01]  /*1580*/  MOV R19, R5 ;  /* 0x0000000500137202 */ /* 0x000fe20000000f00 */
[----:B------:R-:W-:Y:S01]  /*1590*/  IMAD.MOV.U32 R18, RZ, RZ, R6 ;  /* 0x000000ffff127224 */ /* 0x000fe200078e0006 */
[----:B------:R-:W-:Y:S02]  /*15a0*/  MOV R16, 0x15c0 ;  /* 0x000015c000107802 */ /* 0x000fe40000000f00 */
[----:B------:R-:W-:Y:S05]  /*15b0*/  CALL.REL.NOINC `($__internal_1_$__cuda_sm20_div_s64) ;  /* 0x0000003400e07944 */ /* 0x000fea0003c00000 */
[----:B------:R-:W-:Y:S02]  /*15c0*/  MOV R16, R9 ;  /* 0x0000000900107202 */ /* 0x000fe40000000f00 */
[----:B------:R-:W-:Y:S02]  /*15d0*/  MOV R17, R12 ;  /* 0x0000000c00117202 */ /* 0x000fe40000000f00 */
.L_x_45:
[----:B------:R-:W-:Y:S05]  /*15e0*/  BSYNC.RECONVERGENT B0 ;  /* 0x0000000000007941 */ /* 0x000fea0003800200 */
.L_x_43:
[----:B------:R-:W0:Y:S01]  /*15f0*/  S2R R20, SR_TID.X ;  /* 0x0000000000147919 */ /* 0x000e220000002100 */
[----:B------:R-:W-:Y:S01]  /*1600*/  UIADD3 UR9, UP0, UPT, UR21, -UR20, URZ ;  /* 0x8000001415097290 */ /* 0x000fe2000ff1e0ff */
[----:B------:R-:W-:Y:S01]  /*1610*/  IMAD.MOV.U32 R19, RZ, RZ, -0x800000 ;  /* 0xff800000ff137424 */ /* 0x000fe200078e00ff */
[----:B------:R-:W1:Y:S02]  /*1620*/  LDCU UR4, c[0x0][0x534] ;  /* 0x0000a680ff0477ac */ /* 0x000e640008000800 */
[----:B------:R-:W-:-:S06]  /*1630*/  UIADD3.X UR8, UPT, UPT, UR15, -0x1, URZ, UP0, !UPT ;  /* 0xffffffff0f087890 */ /* 0x000fcc00087fe4ff */
[----:B------:R-:W-:Y:S01]  /*1640*/  IMAD.U32 R4, RZ, RZ, UR8 ;  /* 0x00000008ff047e24 */ /* 0x000fe2000f8e00ff */
[----:B0-----:R-:W-:Y:S02]  /*1650*/  LOP3.LUT R9, R20, 0xf, RZ, 0xc0, !PT ;  /* 0x0000000f14097812 */ /* 0x001fe400078ec0ff */
[----:B------:R-:W-:Y:S02]  /*1660*/  SHF.R.U32.HI R18, RZ, 0x4, R20 ;  /* 0x00000004ff127819 */ /* 0x000fe40000011614 */
[C---:B------:R-:W-:Y:S01]  /*1670*/  ISETP.LT.U32.AND P1, PT, R9.reuse, UR9, PT ;  /* 0x0000000909007c0c */ /* 0x040fe2000bf21070 */
[----:B------:R-:W0:Y:S01]  /*1680*/  LDCU.64 UR8, c[0x0][0x358] ;  /* 0x00006b00ff0877ac */ /* 0x000e220008000a00 */
[C---:B------:R-:W-:Y:S01]  /*1690*/  IADD3 R28, PT, PT, R18.reuse, 0x10, RZ ;  /* 0x00000010121c7810 */ /* 0x040fe20007ffe0ff */
[----:B------:R-:W-:Y:S01]  /*16a0*/  VIADD R14, R18, 0x8 ;  /* 0x00000008120e7836 */ /* 0x000fe20000000000 */
[----:B------:R-:W-:Y:S01]  /*16b0*/  ISETP.GT.AND.EX P1, PT, R4, RZ, PT, P1 ;  /* 0x000000ff0400720c */ /* 0x000fe20003f24310 */
[----:B------:R-:W-:Y:S01]  /*16c0*/  VIADD R22, R18, 0x18 ;  /* 0x0000001812167836 */ /* 0x000fe20000000000 */
[----:B------:R-:W-:-:S02]  /*16d0*/  IADD3 R24, P3, PT, R9, UR20, RZ ;  /* 0x0000001409187c10 */ /* 0x000fc4000ff7e0ff */
[----:B-1----:R-:W-:Y:S02]  /*16e0*/  ISETP.GE.OR P2, PT, R18, UR4, !P1 ;  /* 0x0000000412007c0c */ /* 0x002fe4000cf46670 */
[----:B------:R-:W-:Y:S01]  /*16f0*/  ISETP.GE.OR P0, PT, R14, UR4, !P1 ;  /* 0x000000040e007c0c */ /* 0x000fe2000cf06670 */
[----:B------:R-:W-:Y:S01]  /*1700*/  IMAD.X R25, RZ, RZ, RZ, P3 ;  /* 0x000000ffff197224 */ /* 0x000fe200018e06ff */
[----:B------:R-:W-:Y:S02]  /*1710*/  ISETP.GE.OR P6, PT, R28, UR4, !P1 ;  /* 0x000000041c007c0c */ /* 0x000fe4000cfc6670 */
[----:B------:R-:W-:Y:S02]  /*1720*/  ISETP.GE.OR P5, PT, R22, UR4, !P1 ;  /* 0x0000000416007c0c */ /* 0x000fe4000cfa6670 */
[----:B------:R-:W-:-:S04]  /*1730*/  IADD3 R21, PT, PT, R18, 0x20, RZ ;  /* 0x0000002012157810 */ /* 0x000fc80007ffe0ff */
[----:B------:R-:W-:Y:S01]  /*1740*/  ISETP.GE.OR P4, PT, R21, UR4, !P1 ;  /* 0x0000000415007c0c */ /* 0x000fe2000cf86670 */
[----:B------:R-:W1:Y:S01]  /*1750*/  @!P2 LDC.64 R4, c[0x0][0x428] ;  /* 0x00010a00ff04ab82 */ /* 0x000e620000000a00 */
[----:B------:R-:W-:Y:S01]  /*1760*/  @!P2 IMAD.WIDE.U32 R26, R18, UR21, R24 ;  /* 0x00000015121aac25 */ /* 0x000fe2000f8e0018 */
[----:B------:R-:W-:-:S03]  /*1770*/  @!P0 MOV R31, R25 ;  /* 0x00000019001f8202 */ /* 0x000fc60000000f00 */
[----:B------:R-:W-:Y:S02]  /*1780*/  @!P2 IMAD R15, R18, UR15, R27 ;  /* 0x0000000f120fac24 */ /* 0x000fe4000f8e021b */
[----:B------:R-:W-:Y:S01]  /*1790*/  @!P0 IMAD.MOV.U32 R30, RZ, RZ, R24 ;  /* 0x000000ffff1e8224 */ /* 0x000fe200078e0018 */
[----:B------:R-:W2:Y:S03]  /*17a0*/  @!P0 LDC.64 R12, c[0x0][0x428] ;  /* 0x00010a00ff0c8b82 */ /* 0x000ea60000000a00 */
[----:B------:R-:W-:-:S05]  /*17b0*/  @!P0 IMAD.WIDE.U32 R30, R14, UR21, R30 ;  /* 0x000000150e1e8c25 */ /* 0x000fca000f8e001e */
[----:B------:R-:W3:Y:S01]  /*17c0*/  @!P6 LDC.64 R10, c[0x0][0x428] ;  /* 0x00010a00ff0aeb82 */ /* 0x000ee20000000a00 */
[----:B-1----:R-:W-:-:S04]  /*17d0*/  @!P2 LEA R4, P3, R26, R4, 0x2 ;  /* 0x000000041a04a211 */ /* 0x002fc800078610ff */
[----:B------:R-:W-:Y:S01]  /*17e0*/  @!P2 LEA.HI.X R5, R26, R5, R15, 0x2, P3 ;  /* 0x000000051a05a211 */ /* 0x000fe200018f140f */
[----:B------:R-:W-:-:S04]  /*17f0*/  @!P0 IMAD R14, R14, UR15, R31 ;  /* 0x0000000f0e0e8c24 */ /* 0x000fc8000f8e021f */
[----:B0-----:R0:W4:Y:S01]  /*1800*/  @!P2 LDG.E R19, desc[UR8][R4.64] ;  /* 0x000000080413a981 */ /* 0x001122000c1e1900 */
[C---:B--2---:R-:W-:Y:S01]  /*1810*/  @!P0 LEA R12, P2, R30.reuse, R12, 0x2 ;  /* 0x0000000c1e0c8211 */ /* 0x044fe200078410ff */
[----:B------:R-:W-:Y:S01]  /*1820*/  @!P6 IMAD.MOV.U32 R32, RZ, RZ, R24 ;  /* 0x000000ffff20e224 */ /* 0x000fe200078e0018 */
[----:B------:R-:W-:Y:S01]  /*1830*/  MOV R27, 0xff800000 ;  /* 0xff800000001b7802 */ /* 0x000fe20000000f00 */
[----:B------:R-:W-:Y:S01]  /*1840*/  @!P6 IMAD.MOV.U32 R33, RZ, RZ, R25 ;  /* 0x000000ffff21e224 */ /* 0x000fe200078e0019 */
[----:B------:R-:W-:Y:S01]  /*1850*/  @!P0 LEA.HI.X R13, R30, R13, R14, 0x2, P2 ;  /* 0x0000000d1e0d8211 */ /* 0x000fe200010f140e */
[----:B------:R-:W-:Y:S01]  /*1860*/  VIADD R23, R18, 0x30 ;  /* 0x0000003012177836 */ /* 0x000fe20000000000 */
[----:B------:R-:W1:Y:S01]  /*1870*/  @!P4 LDC.64 R14, c[0x0][0x428] ;  /* 0x00010a00ff0ecb82 */ /* 0x000e620000000a00 */
[----:B------:R-:W-:Y:S02]  /*1880*/  @!P6 IMAD.WIDE.U32 R32, R28, UR21, R32 ;  /* 0x000000151c20ec25 */ /* 0x000fe4000f8e0020 */
[----:B------:R2:W5:Y:S01]  /*1890*/  @!P0 LDG.E R27, desc[UR8][R12.64] ;  /* 0x000000080c1b8981 */ /* 0x000562000c1e1900 */
[----:B------:R-:W-:Y:S01]  /*18a0*/  ISETP.GE.OR P2, PT, R23, UR4, !P1 ;  /* 0x0000000417007c0c */ /* 0x000fe2000cf46670 */
[----:B------:R-:W-:-:S03]  /*18b0*/  VIADD R26, R18, 0x28 ;  /* 0x00000028121a7836 */ /* 0x000fc60000000000 */
[----:B0-----:R-:W0:Y:S02]  /*18c0*/  @!P5 LDC.64 R4, c[0x0][0x428] ;  /* 0x00010a00ff04db82 */ /* 0x001e240000000a00 */
[----:B------:R-:W-:Y:S01]  /*18d0*/  ISETP.GE.OR P3, PT, R26, UR4, !P1 ;  /* 0x000000041a007c0c */ /* 0x000fe2000cf66670 */
[----:B------:R-:W-:Y:S01]  /*18e0*/  @!P5 IMAD.MOV.U32 R34, RZ, RZ, R24 ;  /* 0x000000ffff22d224 */ /* 0x000fe200078e0018 */
[----:B---3--:R-:W-:Y:S01]  /*18f0*/  @!P6 LEA R30, P0, R32, R10, 0x2 ;  /* 0x0000000a201ee211 */ /* 0x008fe200078010ff */
[----:B------:R-:W-:Y:S02]  /*1900*/  @!P5 IMAD.MOV.U32 R35, RZ, RZ, R25 ;  /* 0x000000ffff23d224 */ /* 0x000fe400078e0019 */
[----:B--2---:R-:W-:Y:S01]  /*1910*/  @!P6 IMAD R12, R28, UR15, R33 ;  /* 0x0000000f1c0cec24 */ /* 0x004fe2000f8e0221 */
[----:B------:R-:W-:Y:S01]  /*1920*/  IADD3 R28, PT, PT, R18, 0x38, RZ ;  /* 0x00000038121c7810 */ /* 0x000fe20007ffe0ff */
[----:B------:R-:W-:Y:S01]  /*1930*/  @!P5 IMAD.WIDE.U32 R34, R22, UR21, R34 ;  /* 0x000000151622dc25 */ /* 0x000fe2000f8e0022 */
[----:B------:R-:W-:-:S02]  /*1940*/  MOV R29, 0xff800000 ;  /* 0xff800000001d7802 */ /* 0x000fc40000000f00 */
[----:B------:R-:W-:Y:S02]  /*1950*/  ISETP.GE.OR P1, PT, R28, UR4, !P1 ;  /* 0x000000041c007c0c */ /* 0x000fe4000cf26670 */
[----:B------:R-:W-:Y:S01]  /*1960*/  @!P6 LEA.HI.X R31, R32, R11, R12, 0x2, P0 ;  /* 0x0000000b201fe211 */ /* 0x000fe200000f140c */
[----:B------:R-:W-:Y:S01]  /*1970*/  @!P5 IMAD R22, R22, UR15, R35 ;  /* 0x0000000f1616dc24 */ /* 0x000fe2000f8e0223 */
[----:B------:R-:W2:Y:S03]  /*1980*/  @!P2 LDC.64 R10, c[0x0][0x428] ;  /* 0x00010a00ff0aab82 */ /* 0x000ea60000000a00 */
[----:B------:R3:W4:Y:S01]  /*1990*/  @!P6 LDG.E R29, desc[UR8][R30.64] ;  /* 0x000000081e1de981 */ /* 0x000722000c1e1900 */
[----:B0-----:R-:W-:-:S04]  /*19a0*/  @!P5 LEA R32, P0, R34, R4, 0x2 ;  /* 0x000000042220d211 */ /* 0x001fc800078010ff */
[----:B------:R-:W0:Y:S01]  /*19b0*/  @!P3 LDC.64 R12, c[0x0][0x428] ;  /* 0x00010a00ff0cbb82 */ /* 0x000e220000000a00 */
[----:B------:R-:W-:-:S07]  /*19c0*/  @!P5 LEA.HI.X R33, R34, R5, R22, 0x2, P0 ;  /* 0x000000052221d211 */ /* 0x000fce00000f1416 */
[----:B------:R-:W0:Y:S01]  /*19d0*/  @!P1 LDC.64 R4, c[0x0][0x428] ;  /* 0x00010a00ff049b82 */ /* 0x000e220000000a00 */
[----:B---3--:R-:W-:Y:S02]  /*19e0*/  @!P4 IMAD.MOV.U32 R30, RZ, RZ, R24 ;  /* 0x000000ffff1ec224 */ /* 0x008fe400078e0018 */
[----:B------:R-:W-:Y:S02]  /*19f0*/  @!P4 IMAD.MOV.U32 R31, RZ, RZ, R25 ;  /* 0x000000ffff1fc224 */ /* 0x000fe400078e0019 */
[----:B------:R-:W-:-:S04]  /*1a00*/  @!P4 IMAD.WIDE.U32 R30, R21, UR21, R30 ;  /* 0x00000015151ecc25 */ /* 0x000fc8000f8e001e */
[----:B------:R-:W-:Y:S01]  /*1a10*/  @!P4 IMAD R21, R21, UR15, R31 ;  /* 0x0000000f1515cc24 */ /* 0x000fe2000f8e021f */
[C---:B-1----:R-:W-:Y:S01]  /*1a20*/  @!P4 LEA R34, P0, R30.reuse, R14, 0x2 ;  /* 0x0000000e1e22c211 */ /* 0x042fe200078010ff */
[----:B------:R-:W-:Y:S01]  /*1a30*/  @!P2 IMAD.MOV.U32 R31, RZ, RZ, R25 ;  /* 0x000000ffff1fa224 */ /* 0x000fe200078e0019 */
[----:B------:R-:W-:Y:S02]  /*1a40*/  MOV R22, 0xff800000 ;  /* 0xff80000000167802 */ /* 0x000fe40000000f00 */
[----:B------:R-:W-:Y:S01]  /*1a50*/  @!P4 LEA.HI.X R35, R30, R15, R21, 0x2, P0 ;  /* 0x0000000f1e23c211 */ /* 0x000fe200000f1415 */
[----:B------:R-:W-:-:S03]  /*1a60*/  @!P2 IMAD.MOV.U32 R30, RZ, RZ, R24 ;  /* 0x000000ffff1ea224 */ /* 0x000fc600078e0018 */
[----:B------:R1:W3:Y:S01]  /*1a70*/  @!P5 LDG.E R22, desc[UR8][R32.64] ;  /* 0x000000082016d981 */ /* 0x0002e2000c1e1900 */
[----:B------:R-:W-:-:S04]  /*1a80*/  @!P2 IMAD.WIDE.U32 R30, R23, UR21, R30 ;  /* 0x00000015171eac25 */ /* 0x000fc8000f8e001e */
[----:B------:R-:W-:Y:S01]  /*1a90*/  @!P2 IMAD R23, R23, UR15, R31 ;  /* 0x0000000f1717ac24 */ /* 0x000fe2000f8e021f */
[----:B--2---:R-:W-:Y:S01]  /*1aa0*/  @!P2 LEA R10, P0, R30, R10, 0x2 ;  /* 0x0000000a1e0aa211 */ /* 0x004fe200078010ff */
[----:B------:R-:W-:-:S03]  /*1ab0*/  IMAD.MOV.U32 R14, RZ, RZ, -0x800000 ;  /* 0xff800000ff0e7424 */ /* 0x000fc600078e00ff */
[----:B------:R-:W-:-:S03]  /*1ac0*/  @!P2 LEA.HI.X R11, R30, R11, R23, 0x2, P0 ;  /* 0x0000000b1e0ba211 */ /* 0x000fc600000f1417 */
[----:B------:R2:W3:Y:S01]  /*1ad0*/  @!P4 LDG.E R14, desc[UR8][R34.64] ;  /* 0x00000008220ec981 */ /* 0x0004e2000c1e1900 */
[----:B-1----:R-:W-:Y:S01]  /*1ae0*/  @!P3 MOV R33, R25 ;  /* 0x000000190021b202 */ /* 0x002fe20000000f00 */
[--C-:B------:R-:W-:Y:S02]  /*1af0*/  @!P3 IMAD.MOV.U32 R32, RZ, RZ, R24.reuse ;  /* 0x000000ffff20b224 */ /* 0x100fe400078e0018 */
[----:B------:R-:W-:-:S04]  /*1b00*/  @!P1 IMAD.WIDE.U32 R24, R28, UR21, R24 ;  /* 0x000000151c189c25 */ /* 0x000fc8000f8e0018 */
[----:B------:R-:W-:Y:S01]  /*1b10*/  @!P3 IMAD.WIDE.U32 R32, R26, UR21, R32 ;  /* 0x000000151a20bc25 */ /* 0x000fe2000f8e0020 */
[----:B0-----:R-:W-:Y:S02]  /*1b20*/  @!P1 LEA R30, P0, R24, R4, 0x2 ;  /* 0x00000004181e9211 */ /* 0x001fe400078010ff */
[----:B------:R-:W-:Y:S01]  /*1b30*/  MOV R15, 0xff800000 ;  /* 0xff800000000f7802 */ /* 0x000fe20000000f00 */
[----:B------:R-:W-:Y:S01]  /*1b40*/  @!P1 IMAD R28, R28, UR15, R25 ;  /* 0x0000000f1c1c9c24 */ /* 0x000fe2000f8e0219 */
[----:B------:R-:W-:Y:S01]  /*1b50*/  @!P3 LEA R12, P4, R32, R12, 0x2 ;  /* 0x0000000c200cb211 */ /* 0x000fe200078810ff */
[----:B------:R-:W-:Y:S02]  /*1b60*/  @!P3 IMAD R26, R26, UR15, R33 ;  /* 0x0000000f1a1abc24 */ /* 0x000fe4000f8e0221 */
[----:B------:R-:W-:Y:S01]  /*1b70*/  IMAD.MOV.U32 R21, RZ, RZ, -0x800000 ;  /* 0xff800000ff157424 */ /* 0x000fe200078e00ff */
[----:B------:R-:W-:Y:S01]  /*1b80*/  @!P1 LEA.HI.X R31, R24, R5, R28, 0x2, P0 ;  /* 0x00000005181f9211 */ /* 0x000fe200000f141c */
[----:B------:R-:W-:Y:S01]  /*1b90*/  IMAD.MOV.U32 R5, RZ, RZ, -0x800000 ;  /* 0xff800000ff057424 */ /* 0x000fe200078e00ff */
[----:B------:R-:W-:Y:S01]  /*1ba0*/  @!P3 LEA.HI.X R13, R32, R13, R26, 0x2, P4 ;  /* 0x0000000d200db211 */ /* 0x000fe200020f141a */
[----:B------:R-:W0:Y:S02]  /*1bb0*/  S2UR UR4, SR_CgaCtaId ;  /* 0x00000000000479c3 */ /* 0x000e240000008800 */
[----:B------:R-:W3:Y:S04]  /*1bc0*/  @!P2 LDG.E R21, desc[UR8][R10.64] ;  /* 0x000000080a15a981 */ /* 0x000ee8000c1e1900 */
[----:B------:R-:W3:Y:S01]  /*1bd0*/  @!P3 LDG.E R15, desc[UR8][R12.64] ;  /* 0x000000080c0fb981 */ /* 0x000ee2000c1e1900 */
[----:B------:R-:W-:Y:S01]  /*1be0*/  UMOV UR10, 0x400 ;  /* 0x00000400000a7882 */ /* 0x000fe20000000000 */
[C---:B------:R-:W-:Y:S01]  /*1bf0*/  ISETP.GT.U32.AND P5, PT, R20.reuse, 0x2ff, PT ;  /* 0x000002ff1400780c */ /* 0x040fe20003fa4070 */
[----:B------:R-:W1:Y:S01]  /*1c00*/  LDC R4, c[0x0][0x434] ;  /* 0x00010d00ff047b82 */ /* 0x000e620000000800 */
[----:B------:R2:W3:Y:S01]  /*1c10*/  @!P1 LDG.E R5, desc[UR8][R30.64] ;  /* 0x000000081e059981 */ /* 0x0004e2000c1e1900 */
[----:B------:R-:W-:Y:S01]  /*1c20*/  ISETP.GT.U32.AND P0, PT, R20, 0x37f, PT ;  /* 0x0000037f1400780c */ /* 0x000fe20003f04070 */
[----:B0-----:R-:W-:-:S06]  /*1c30*/  ULEA UR4, UR4, UR10, 0x18 ;  /* 0x0000000a04047291 */ /* 0x001fcc000f8ec0ff */
[----:B------:R-:W-:-:S05]  /*1c40*/  LEA R9, R9, UR4, 0x2 ;  /* 0x0000000409097c11 */ /* 0x000fca000f8e10ff */
[----:B------:R-:W-:Y:S01]  /*1c50*/  IMAD R18, R18, 0x44, R9 ;  /* 0x0000004412127824 */ /* 0x000fe200078e0209 */
[C---:B------:R-:W-:Y:S02]  /*1c60*/  ISETP.GT.U32.AND P4, PT, R20.reuse, 0x27f, PT ;  /* 0x0000027f1400780c */ /* 0x040fe40003f84070 */
[C---:B------:R-:W-:Y:S02]  /*1c70*/  ISETP.GT.U32.AND P3, PT, R20.reuse, 0x1ff, PT ;  /* 0x000001ff1400780c */ /* 0x040fe40003f64070 */
[C---:B------:R-:W-:Y:S02]  /*1c80*/  ISETP.GT.U32.AND P2, PT, R20.reuse, 0x17f, PT ;  /* 0x0000017f1400780c */ /* 0x040fe40003f44070 */
[C---:B------:R-:W-:Y:S02]  /*1c90*/  ISETP.GT.U32.AND P1, PT, R20.reuse, 0xff, PT ;  /* 0x000000ff1400780c */ /* 0x040fe40003f24070 */
[C---:B--2---:R-:W-:Y:S01]  /*1ca0*/  LOP3.LUT R34, R20.reuse, 0x7, RZ, 0xc0, !PT ;  /* 0x0000000714227812 */ /* 0x044fe200078ec0ff */
[----:B------:R-:W-:Y:S01]  /*1cb0*/  IMAD.MOV.U32 R31, RZ, RZ, -0x800000 ;  /* 0xff800000ff1f7424 */ /* 0x000fe200078e00ff */
[----:B------:R-:W-:Y:S01]  /*1cc0*/  MOV R32, 0xff800000 ;  /* 0xff80000000207802 */ /* 0x000fe20000000f00 */
[----:B------:R-:W-:Y:S01]  /*1cd0*/  IMAD.MOV.U32 R30, RZ, RZ, -0x800000 ;  /* 0xff800000ff1e7424 */ /* 0x000fe200078e00ff */
[----:B------:R-:W-:Y:S01]  /*1ce0*/  MOV R25, 0xff800000 ;  /* 0xff80000000197802 */ /* 0x000fe20000000f00 */
[----:B------:R-:W-:Y:S01]  /*1cf0*/  IMAD.MOV.U32 R26, RZ, RZ, -0x800000 ;  /* 0xff800000ff1a7424 */ /* 0x000fe200078e00ff */
[----:B-1----:R-:W-:Y:S01]  /*1d00*/  IABS R9, R4 ;  /* 0x0000000400097213 */ /* 0x002fe20000000000 */
[----:B------:R-:W-:Y:S01]  /*1d10*/  IMAD.MOV.U32 R24, RZ, RZ, -0x800000 ;  /* 0xff800000ff187424 */ /* 0x000fe200078e00ff */
[----:B-----5:R0:W-:Y:S01]  /*1d20*/  @!P0 STS [R18+0x220], R27 ;  /* 0x0002201b12008388 */ /* 0x0201e20000000800 */
[----:B------:R-:W-:-:S03]  /*1d30*/  ISETP.GT.U32.AND P0, PT, R20, 0x7f, PT ;  /* 0x0000007f1400780c */ /* 0x000fc60003f04070 */
[----:B----4-:R-:W-:Y:S04]  /*1d40*/  STS [R18], R19 ;  /* 0x0000001312007388 */ /* 0x010fe80000000800 */
[----:B------:R1:W-:Y:S01]  /*1d50*/  @!P5 STS [R18+0x440], R29 ;  /* 0x0004401d1200d388 */ /* 0x0003e20000000800 */
[----:B0-----:R-:W-:-:S03]  /*1d60*/  IMAD.MOV.U32 R27, RZ, RZ, -0x800000 ;  /* 0xff800000ff1b7424 */ /* 0x001fc600078e00ff */
[----:B---3--:R-:W-:Y:S04]  /*1d70*/  @!P4 STS [R18+0x660], R22 ;  /* 0x000660161200c388 */ /* 0x008fe80000000800 */
[----:B------:R0:W-:Y:S01]  /*1d80*/  @!P3 STS [R18+0x880], R14 ;  /* 0x0008800e1200b388 */ /* 0x0001e20000000800 */
[----:B-1----:R-:W-:Y:S01]  /*1d90*/  MOV R29, 0xff800000 ;  /* 0xff800000001d7802 */ /* 0x002fe20000000f00 */
[----:B0-----:R-:W0:Y:S02]  /*1da0*/  LDC R14, c[0x0][0x3e0] ;  /* 0x0000f800ff0e7b82 */ /* 0x001e240000000800 */
[----:B------:R-:W-:Y:S04]  /*1db0*/  @!P1 STS [R18+0xcc0], R21 ;  /* 0x000cc01512009388 */ /* 0x000fe80000000800 */
[----:B------:R1:W-:Y:S04]  /*1dc0*/  @!P2 STS [R18+0xaa0], R15 ;  /* 0x000aa00f1200a388 */ /* 0x0003e80000000800 */
[----:B------:R2:W-:Y:S01]  /*1dd0*/  @!P0 STS [R18+0xee0], R5 ;  /* 0x000ee00512008388 */ /* 0x0005e20000000800 */
[----:B-1----:R-:W-:-:S04]  /*1de0*/  SHF.R.U32.HI R15, RZ, 0x3, R20 ;  /* 0x00000003ff0f7819 */ /* 0x002fc80000011614 */
[----:B------:R-:W-:-:S05]  /*1df0*/  LEA R28, R15, UR4, 0x2 ;  /* 0x000000040f1c7c11 */ /* 0x000fca000f8e10ff */
[----:B------:R-:W-:Y:S01]  /*1e00*/  IMAD R33, R34, 0x44, R28 ;  /* 0x0000004422217824 */ /* 0x000fe200078e021c */
[----:B------:R-:W-:Y:S06]  /*1e10*/  BAR.SYNC.DEFER_BLOCKING 0x0 ;  /* 0x0000000000007b1d */ /* 0x000fec0000010000 */
[----:B--2---:R-:W1:Y:S01]  /*1e20*/  I2F.RP R18, R9 ;  /* 0x0000000900127306 */ /* 0x004e620000209400 */
[----:B------:R-:W-:Y:S04]  /*1e30*/  @!P0 LDS R32, [R33] ;  /* 0x0000000021208984 */ /* 0x000fe80000000800 */
[----:B------:R-:W-:Y:S04]  /*1e40*/  @!P0 LDS R31, [R33+0x220] ;  /* 0x00022000211f8984 */ /* 0x000fe80000000800 */
[----:B------:R-:W2:Y:S04]  /*1e50*/  @!P0 LDS R30, [R33+0x440] ;  /* 0x00044000211e8984 */ /* 0x000ea80000000800 */
[----:B------:R-:W-:Y:S04]  /*1e60*/  @!P0 LDS R29, [R33+0x660] ;  /* 0x00066000211d8984 */ /* 0x000fe80000000800 */
[----:B------:R-:W3:Y:S04]  /*1e70*/  @!P0 LDS R27, [R33+0x880] ;  /* 0x00088000211b8984 */ /* 0x000ee80000000800 */
[----:B------:R-:W-:Y:S04]  /*1e80*/  @!P0 LDS R26, [R33+0xaa0] ;  /* 0x000aa000211a8984 */ /* 0x000fe80000000800 */
[----:B------:R-:W4:Y:S04]  /*1e90*/  @!P0 LDS R25, [R33+0xcc0] ;  /* 0x000cc00021198984 */ /* 0x000f280000000800 */
[----:B------:R-:W5:Y:S01]  /*1ea0*/  @!P0 LDS R24, [R33+0xee0] ;  /* 0x000ee00021188984 */ /* 0x000f620000000800 */
[----:B-1----:R-:W1:Y:S02]  /*1eb0*/  MUFU.RCP R18, R18 ;  /* 0x0000001200127308 */ /* 0x002e640000001000 */
[----:B-1----:R-:W-:Y:S01]  /*1ec0*/  VIADD R18, R18, 0xffffffe ;  /* 0x0ffffffe12127836 */ /* 0x002fe20000000000 */
[----:B--2---:R-:W-:-:S05]  /*1ed0*/  FMNMX3.FTZ R13, R32, R31, R30, !PT ;  /* 0x0000001f200d7276 */ /* 0x004fca000781001e */
[----:B------:R-:W1:Y:S01]  /*1ee0*/  F2I.FTZ.U32.TRUNC.NTZ R19, R18 ;  /* 0x0000001200137305 */ /* 0x000e62000021f000 */
[----:B---3--:R-:W-:-:S04]  /*1ef0*/  FMNMX3.FTZ R13, R13, R29, R27, !PT ;  /* 0x0000001d0d0d7276 */ /* 0x008fc8000781001b */
[----:B----4-:R-:W-:-:S04]  /*1f00*/  FMNMX3.FTZ R13, R13, R26, R25, !PT ;  /* 0x0000001a0d0d7276 */ /* 0x010fc80007810019 */
[----:B-----5:R-:W-:-:S05]  /*1f10*/  FMNMX.FTZ R13, R13, R24, !PT ;  /* 0x000000180d0d7209 */ /* 0x020fca0007810000 */
[----:B------:R-:W2:Y:S01]  /*1f20*/  SHFL.BFLY PT, R12, R13, 0x4, 0x1f ;  /* 0x0c801f000d0c7f89 */ /* 0x000ea200000e0000 */
[----:B-1----:R-:W-:Y:S01]  /*1f30*/  IADD3 R11, PT, PT, RZ, -R19, RZ ;  /* 0x80000013ff0b7210 */ /* 0x002fe20007ffe0ff */
[----:B------:R-:W-:-:S04]  /*1f40*/  IMAD.MOV.U32 R18, RZ, RZ, RZ ;  /* 0x000000ffff127224 */ /* 0x000fc800078e00ff */
[----:B------:R-:W-:Y:S01]  /*1f50*/  IMAD R11, R11, R9, RZ ;  /* 0x000000090b0b7224 */ /* 0x000fe200078e02ff */
[----:B------:R-:W-:-:S03]  /*1f60*/  IABS R5, R3 ;  /* 0x0000000300057213 */ /* 0x000fc60000000000 */
[----:B------:R-:W-:-:S06]  /*1f70*/  IMAD.HI.U32 R11, R19, R11, R18 ;  /* 0x0000000b130b7227 */ /* 0x000fcc00078e0012 */
[----:B------:R-:W-:-:S04]  /*1f80*/  IMAD.HI.U32 R11, R11, R5, RZ ;  /* 0x000000050b0b7227 */ /* 0x000fc800078e00ff */
[----:B------:R-:W-:Y:S01]  /*1f90*/  IMAD.MOV R10, RZ, RZ, -R11 ;  /* 0x000000ffff0a7224 */ /* 0x000fe200078e0a0b */
[----:B--2---:R-:W-:-:S03]  /*1fa0*/  FMNMX.FTZ R12, R13, R12, !PT ;  /* 0x0000000c0d0c7209 */ /* 0x004fc60007810000 */
[C---:B------:R-:W-:Y:S02]  /*1fb0*/  IMAD R5, R9.reuse, R10, R5 ;  /* 0x0000000a09057224 */ /* 0x040fe400078e0205 */
[----:B------:R-:W1:Y:S03]  /*1fc0*/  SHFL.BFLY PT, R10, R12, 0x2, 0x1f ;  /* 0x0c401f000c0a7f89 */ /* 0x000e6600000e0000 */
[----:B------:R-:W-:-:S13]  /*1fd0*/  ISETP.GT.U32.AND P0, PT, R9, R5, PT ;  /* 0x000000050900720c */ /* 0x000fda0003f04070 */
[----:B------:R-:W-:-:S04]  /*1fe0*/  @!P0 IADD3 R5, PT, PT, R5, -R9, RZ ;  /* 0x8000000905058210 */ /* 0x000fc80007ffe0ff */
[----:B------:R-:W-:Y:S02]  /*1ff0*/  ISETP.GE.U32.AND P2, PT, R5, R9, PT ;  /* 0x000000090500720c */ /* 0x000fe40003f46070 */
[----:B-1----:R-:W-:-:S05]  /*2000*/  FMNMX.FTZ R9, R12, R10, !PT ;  /* 0x0000000a0c097209 */ /* 0x002fca0007810000 */
[----:B------:R-:W1:Y:S01]  /*2010*/  SHFL.BFLY PT, R5, R9, 0x1, 0x1f ;  /* 0x0c201f0009057f89 */ /* 0x000e6200000e0000 */
[----:B------:R-:W-:Y:S01]  /*2020*/  LOP3.LUT R3, R3, R4, RZ, 0x3c, !PT ;  /* 0x0000000403037212 */ /* 0x000fe200078e3cff */
[----:B------:R-:W-:Y:S01]  /*2030*/  @!P0 VIADD R11, R11, 0x1 ;  /* 0x000000010b0b8836 */ /* 0x000fe20000000000 */
[----:B------:R-:W-:Y:S02]  /*2040*/  ISETP.NE.AND P0, PT, R4, RZ, PT ;  /* 0x000000ff0400720c */ /* 0x000fe40003f05270 */
[----:B------:R-:W-:Y:S01]  /*2050*/  ISETP.GE.AND P1, PT, R3, RZ, PT ;  /* 0x000000ff0300720c */ /* 0x000fe20003f26270 */
[----:B------:R-:W-:-:S12]  /*2060*/  @P2 VIADD R11, R11, 0x1 ;  /* 0x000000010b0b2836 */ /* 0x000fd80000000000 */
        /* <DEDUP_REMOVED lines=16> */
[----:B------:R-:W-:Y:S01]  /*2170*/  USHF.R.S32.HI UR4, URZ, 0x1f, UR22 ;  /* 0x0000001fff047899 */ /* 0x000fe20008011416 */
[----:B------:R-:W-:Y:S01]  /*2180*/  FMUL.FTZ R21, R21, 1.4426950216293334961 ;  /* 0x3fb8aa3b15157820 */ /* 0x000fe20000410000 */
[----:B------:R-:W-:-:S05]  /*2190*/  FADD.FTZ R19, -R9, R26 ;  /* 0x0000001a09137221 */ /* 0x000fca0000010100 */
[----:B------:R-:W2:Y:S01]  /*21a0*/  MUFU.EX2 R23, R23 ;  /* 0x0000001700177308 */ /* 0x000ea20000000800 */
[----:B------:R-:W-:Y:S01]  /*21b0*/  ULOP3.LUT UR4, UR4, 0x1, URZ, 0xfc, !UPT ;  /* 0x0000000104047892 */ /* 0x000fe2000f8efcff */
[----:B------:R-:W-:Y:S01]  /*21c0*/  FMUL.FTZ R19, R19, 1.4426950216293334961 ;  /* 0x3fb8aa3b13137820 */ /* 0x000fe20000410000 */
[----:B------:R-:W-:-:S05]  /*21d0*/  FADD.FTZ R18, -R9, R25 ;  /* 0x0000001909127221 */ /* 0x000fca0000010100 */
[----:B------:R-:W3:Y:S01]  /*21e0*/  MUFU.EX2 R22, R22 ;  /* 0x0000001600167308 */ /* 0x000ee20000000800 */
[----:B------:R-:W-:Y:S01]  /*21f0*/  FMUL.FTZ R18, R18, 1.4426950216293334961 ;  /* 0x3fb8aa3b12127820 */ /* 0x000fe20000410000 */
[----:B------:R-:W-:Y:S02]  /*2200*/  IMAD R3, R11, UR4, RZ ;  /* 0x000000040b037c24 */ /* 0x000fe4000f8e02ff */
[----:B-1----:R-:W-:Y:S01]  /*2210*/  FADD.FTZ R35, R13, R35 ;  /* 0x000000230d237221 */ /* 0x002fe20000010000 */
[----:B------:R-:W-:Y:S01]  /*2220*/  FADD.FTZ R13, -R9, R24 ;  /* 0x00000018090d7221 */ /* 0x000fe20000010100 */
[----:B0-----:R-:W-:Y:S01]  /*2230*/  IABS R10, R14 ;  /* 0x0000000e000a7213 */ /* 0x001fe20000000000 */
[----:B------:R-:W-:Y:S01]  /*2240*/  HFMA2 R38, -RZ, RZ, 0, 0 ;  /* 0x00000000ff267431 */ /* 0x000fe200000001ff */
[----:B------:R-:W0:Y:S01]  /*2250*/  MUFU.EX2 R21, R21 ;  /* 0x0000001500157308 */ /* 0x000e220000000800 */
[----:B--2---:R-:W-:Y:S01]  /*2260*/  FADD.FTZ R23, R35, R23 ;  /* 0x0000001723177221 */ /* 0x004fe20000010000 */
[----:B------:R-:W-:Y:S01]  /*2270*/  IABS R12, R3 ;  /* 0x00000003000c7213 */ /* 0x000fe20000000000 */
[----:B------:R-:W-:Y:S01]  /*2280*/  FMUL.FTZ R13, R13, 1.4426950216293334961 ;  /* 0x3fb8aa3b0d0d7820 */ /* 0x000fe20000410000 */
[----:B------:R-:W1:Y:S04]  /*2290*/  LDCU UR4, c[0x0][0x430] ;  /* 0x00008600ff0477ac */ /* 0x000e680008000800 */
[----:B------:R-:W2:Y:S01]  /*22a0*/  MUFU.EX2 R19, R19 ;  /* 0x0000001300137308 */ /* 0x000ea20000000800 */
[----:B---3--:R-:W-:-:S07]  /*22b0*/  FADD.FTZ R23, R23, R22 ;  /* 0x0000001617177221 */ /* 0x008fce0000010000 */
[----:B------:R-:W-:Y:S08]  /*22c0*/  MUFU.EX2 R18, R18 ;  /* 0x0000001200127308 */ /* 0x000ff00000000800 */
[----:B------:R-:W3:Y:S01]  /*22d0*/  I2F.RP R5, R10 ;  /* 0x0000000a00057306 */ /* 0x000ee20000209400 */
[----:B0-----:R-:W-:-:S07]  /*22e0*/  FADD.FTZ R21, R23, R21 ;  /* 0x0000001517157221 */ /* 0x001fce0000010000 */
[----:B------:R-:W0:Y:S08]  /*22f0*/  I2F.RP R36, R12 ;  /* 0x0000000c00247306 */ /* 0x000e300000209400 */
[----:B------:R-:W4:Y:S01]  /*2300*/  MUFU.EX2 R22, R13 ;  /* 0x0000000d00167308 */ /* 0x000f220000000800 */
[----:B--2---:R-:W-:-:S07]  /*2310*/  FADD.FTZ R19, R21, R19 ;  /* 0x0000001315137221 */ /* 0x004fce0000010000 */
[----:B---3--:R2:W-:Y:S08]  /*2320*/  MUFU.RCP R13, R5 ;  /* 0x00000005000d7308 */ /* 0x0085f00000001000 */
[----:B0-----:R-:W0:Y:S01]  /*2330*/  MUFU.RCP R36, R36 ;  /* 0x0000002400247308 */ /* 0x001e220000001000 */
[----:B--2---:R-:W-:-:S04]  /*2340*/  FADD.FTZ R5, R19, R18 ;  /* 0x0000001213057221 */ /* 0x004fc80000010000 */
[----:B----4-:R-:W-:-:S05]  /*2350*/  FADD.FTZ R5, R5, R22 ;  /* 0x0000001605057221 */ /* 0x010fca0000010000 */
[----:B------:R-:W2:Y:S01]  /*2360*/  SHFL.BFLY PT, R22, R5, 0x4, 0x1f ;  /* 0x0c801f0005167f89 */ /* 0x000ea200000e0000 */
[----:B0-----:R-:W-:Y:S02]  /*2370*/  VIADD R36, R36, 0xffffffe ;  /* 0x0ffffffe24247836 */ /* 0x001fe40000000000 */
[----:B------:R-:W-:Y:S02]  /*2380*/  VIADD R13, R13, 0xffffffe ;  /* 0x0ffffffe0d0d7836 */ /* 0x000fe40000000000 */
[----:B------:R-:W0:Y:S08]  /*2390*/  F2I.FTZ.U32.TRUNC.NTZ R39, R36 ;  /* 0x0000002400277305 */ /* 0x000e30000021f000 */
[----:B------:R-:W3:Y:S01]  /*23a0*/  F2I.FTZ.U32.TRUNC.NTZ R37, R13 ;  /* 0x0000000d00257305 */ /* 0x000ee2000021f000 */
[----:B------:R-:W-:-:S02]  /*23b0*/  VIADD R19, R12, UR18 ;  /* 0x000000120c137c36 */ /* 0x000fc40008000000 */
[----:B--2---:R-:W-:Y:S01]  /*23c0*/  FADD.FTZ R22, R5, R22 ;  /* 0x0000001605167221 */ /* 0x004fe20000010000 */
[----:B0-----:R-:W-:Y:S01]  /*23d0*/  IADD3 R23, PT, PT, RZ, -R39, RZ ;  /* 0x80000027ff177210 */ /* 0x001fe20007ffe0ff */
[----:B---3--:R-:W-:-:S03]  /*23e0*/  IMAD.MOV R18, RZ, RZ, -R37 ;  /* 0x000000ffff127224 */ /* 0x008fc600078e0a25 */
[----:B------:R-:W0:Y:S01]  /*23f0*/  SHFL.BFLY PT, R21, R22, 0x2, 0x1f ;  /* 0x0c401f0016157f89 */ /* 0x000e2200000e0000 */
[----:B------:R-:W-:Y:S02]  /*2400*/  IMAD R23, R23, R12, RZ ;  /* 0x0000000c17177224 */ /* 0x000fe400078e02ff */
[----:B------:R-:W-:Y:S02]  /*2410*/  IMAD R18, R18, R10, RZ ;  /* 0x0000000a12127224 */ /* 0x000fe400078e02ff */
[----:B------:R-:W-:Y:S01]  /*2420*/  IMAD.MOV.U32 R36, RZ, RZ, RZ ;  /* 0x000000ffff247224 */ /* 0x000fe200078e00ff */
[----:B------:R-:W-:Y:S01]  /*2430*/  IABS R5, R3 ;  /* 0x0000000300057213 */ /* 0x000fe20000000000 */
[----:B------:R-:W-:Y:S01]  /*2440*/  IMAD.HI.U32 R23, R39, R23, R38 ;  /* 0x0000001727177227 */ /* 0x000fe200078e0026 */
[----:B------:R-:W-:-:S03]  /*2450*/  IABS R13, R19 ;  /* 0x00000013000d7213 */ /* 0x000fc60000000000 */
[----:B------:R-:W-:-:S04]  /*2460*/  IMAD.HI.U32 R18, R37, R18, R36 ;  /* 0x0000001225127227 */ /* 0x000fc800078e0024 */
[----:B------:R-:W-:Y:S02]  /*2470*/  IMAD.MOV R5, RZ, RZ, -R5 ;  /* 0x000000ffff057224 */ /* 0x000fe400078e0a05 */
[----:B------:R-:W-:-:S04]  /*2480*/  IMAD.HI.U32 R23, R23, R13, RZ ;  /* 0x0000000d17177227 */ /* 0x000fc800078e00ff */
[----:B------:R-:W-:-:S04]  /*2490*/  IMAD.HI.U32 R18, R18, R13, RZ ;  /* 0x0000000d12127227 */ /* 0x000fc800078e00ff */
[----:B------:R-:W-:Y:S01]  /*24a0*/  IMAD R35, R23, R5, R13 ;  /* 0x0000000517237224 */ /* 0x000fe200078e020d */
[----:B------:R-:W-:Y:S01]  /*24b0*/  IADD3 R5, PT, PT, -R18, RZ, RZ ;  /* 0x000000ff12057210 */ /* 0x000fe20007ffe1ff */
[----:B0-----:R-:W-:-:S03]  /*24c0*/  FADD.FTZ R21, R22, R21 ;  /* 0x0000001516157221 */ /* 0x001fc60000010000 */
[----:B------:R-:W-:Y:S01]  /*24d0*/  ISETP.GT.U32.AND P2, PT, R12, R35, PT ;  /* 0x000000230c00720c */ /* 0x000fe20003f44070 */
[C---:B------:R-:W-:Y:S02]  /*24e0*/  IMAD R13, R10.reuse, R5, R13 ;  /* 0x000000050a0d7224 */ /* 0x040fe400078e020d */
[----:B------:R-:W0:Y:S03]  /*24f0*/  SHFL.BFLY PT, R5, R21, 0x1, 0x1f ;  /* 0x0c201f0015057f89 */ /* 0x000e2600000e0000 */
[----:B------:R-:W-:-:S07]  /*2500*/  ISETP.GT.U32.AND P0, PT, R10, R13, PT ;  /* 0x0000000d0a00720c */ /* 0x000fce0003f04070 */
[----:B------:R-:W-:-:S05]  /*2510*/  @!P2 IMAD.IADD R35, R35, 0x1, -R12 ;  /* 0x000000012323a824 */ /* 0x000fca00078e0a0c */
[-C--:B------:R-:W-:Y:S01]  /*2520*/  ISETP.GE.U32.AND P1, PT, R35, R12.reuse, PT ;  /* 0x0000000c2300720c */ /* 0x080fe20003f26070 */
[----:B------:R-:W-:Y:S01]  /*2530*/  @!P0 IMAD.IADD R13, R13, 0x1, -R10 ;  /* 0x000000010d0d8824 */ /* 0x000fe200078e0a0a */
[----:B------:R-:W-:-:S04]  /*2540*/  LOP3.LUT R22, R19, R12, RZ, 0x3c, !PT ;  /* 0x0000000c13167212 */ /* 0x000fc800078e3cff */
[----:B------:R-:W-:Y:S02]  /*2550*/  ISETP.GE.U32.AND P4, PT, R13, R10, PT ;  /* 0x0000000a0d00720c */ /* 0x000fe40003f86070 */
[----:B------:R-:W-:Y:S01]  /*2560*/  @!P2 IADD3 R23, PT, PT, R23, 0x1, RZ ;  /* 0x000000011717a810 */ /* 0x000fe20007ffe0ff */
[----:B0-----:R-:W-:Y:S01]  /*2570*/  FADD.FTZ R5, R21, R5 ;  /* 0x0000000515057221 */ /* 0x001fe20000010000 */
[----:B------:R-:W-:Y:S01]  /*2580*/  LOP3.LUT R19, R19, R14, RZ, 0x3c, !PT ;  /* 0x0000000e13137212 */ /* 0x000fe200078e3cff */
[----:B------:R-:W-:Y:S01]  /*2590*/  @!P0 VIADD R18, R18, 0x1 ;  /* 0x0000000112128836 */ /* 0x000fe20000000000 */
[----:B------:R-:W-:Y:S01]  /*25a0*/  ISETP.GE.AND P3, PT, R22, RZ, PT ;  /* 0x000000ff1600720c */ /* 0x000fe20003f66270 */
[----:B------:R-:W-:Y:S01]  /*25b0*/  @P1 VIADD R23, R23, 0x1 ;  /* 0x0000000117171836 */ /* 0x000fe20000000000 */
[----:B------:R-:W-:Y:S02]  /*25c0*/  FSETP.NE.FTZ.AND P1, PT, R5, RZ, PT ;  /* 0x000000ff0500720b */ /* 0x000fe40003f35000 */
[----:B------:R-:W-:-:S02]  /*25d0*/  ISETP.GE.AND P2, PT, R19, RZ, PT ;  /* 0x000000ff1300720c */ /* 0x000fc40003f46270 */
[----:B------:R-:W-:Y:S01]  /*25e0*/  ISETP.NE.AND P0, PT, R14, RZ, PT ;  /* 0x000000ff0e00720c */ /* 0x000fe20003f05270 */
[----:B------:R-:W-:Y:S01]  /*25f0*/  @P4 VIADD R18, R18, 0x1 ;  /* 0x0000000112124836 */ /* 0x000fe20000000000 */
[----:B------:R-:W-:Y:S02]  /*2600*/  ISETP.NE.AND P5, PT, R3, RZ, PT ;  /* 0x000000ff0300720c */ /* 0x000fe40003fa5270 */
[----:B------:R-:W-:Y:S02]  /*2610*/  MOV R10, R23 ;  /* 0x00000017000a7202 */ /* 0x000fe40000000f00 */
[----:B------:R-:W-:Y:S02]  /*2620*/  MOV R13, R18 ;  /* 0x00000012000d7202 */ /* 0x000fe40000000f00 */
[----:B------:R-:W-:Y:S02]  /*2630*/  @!P3 IADD3 R10, PT, PT, -R10, RZ, RZ ;  /* 0x000000ff0a0ab210 */ /* 0x000fe40007ffe1ff */
[----:B------:R-:W-:Y:S01]  /*2640*/  ISETP.NE.AND P3, PT, R11, RZ, PT ;  /* 0x000000ff0b00720c */ /* 0x000fe20003f65270 */
[----:B------:R-:W-:Y:S01]  /*2650*/  @!P2 IMAD.MOV R13, RZ, RZ, -R13 ;  /* 0x000000ffff0da224 */ /* 0x000fe200078e0a0d */
[----:B------:R0:W2:Y:S01]  /*2660*/  @P1 MUFU.LG2 R11, R5 ;  /* 0x00000005000b1308 */ /* 0x0000a20000000c00 */
[----:B------:R-:W-:-:S02]  /*2670*/  @!P0 LOP3.LUT R13, RZ, R14, RZ, 0x33, !PT ;  /* 0x0000000eff0d8212 */ /* 0x000fc400078e33ff */
[----:B------:R-:W-:Y:S02]  /*2680*/  LOP3.LUT P0, RZ, R20, 0x387, RZ, 0xc0, !PT ;  /* 0x0000038714ff7812 */ /* 0x000fe4000780c0ff */
[----:B------:R-:W-:Y:S02]  /*2690*/  @!P5 LOP3.LUT R10, RZ, R12, RZ, 0x33, !PT ;  /* 0x0000000cff0ad212 */ /* 0x000fe400078e33ff */
[----:B------:R-:W-:Y:S02]  /*26a0*/  SEL R12, RZ, 0x1, !P3 ;  /* 0x00000001ff0c7807 */ /* 0x000fe40005800000 */
[----:B------:R-:W-:Y:S02]  /*26b0*/  SHF.R.S32.HI R18, RZ, 0x1f, R3 ;  /* 0x0000001fff127819 */ /* 0x000fe40000011403 */
[----:B------:R-:W-:Y:S01]  /*26c0*/  ISETP.LT.U32.AND P2, PT, R16, R10, PT ;  /* 0x0000000a1000720c */ /* 0x000fe20003f41070 */
[----:B-1----:R-:W-:Y:S01]  /*26d0*/  IMAD R4, R4, UR4, RZ ;  /* 0x0000000404047c24 */ /* 0x002fe2000f8e02ff */
[----:B------:R-:W-:-:S02]  /*26e0*/  LOP3.LUT R12, R18, R12, RZ, 0xfc, !PT ;  /* 0x0000000c120c7212 */ /* 0x000fc400078efcff */
[----:B0-----:R-:W-:Y:S01]  /*26f0*/  SHF.R.S32.HI R5, RZ, 0x1f, R10 ;  /* 0x0000001fff057819 */ /* 0x001fe2000001140a */
[----:B------:R-:W-:Y:S01]  /*2700*/  IMAD R13, R13, UR5, RZ ;  /* 0x000000050d0d7c24 */ /* 0x000fe2000f8e02ff */
[----:B------:R-:W-:Y:S02]  /*2710*/  BSSY.RECONVERGENT B1, `(.L_x_46) ;  /* 0x000012c000017945 */ /* 0x000fe40003800200 */
[----:B------:R-:W-:Y:S01]  /*2720*/  ISETP.LT.AND.EX P2, PT, R17, R5, PT, P2 ;  /* 0x000000051100720c */ /* 0x000fe20003f41320 */
[----:B------:R-:W-:Y:S01]  /*2730*/  IMAD R4, R3, R4, RZ ;  /* 0x0000000403047224 */ /* 0x000fe200078e02ff */
[----:B------:R-:W-:Y:S01]  /*2740*/  MOV R23, 0x7f800000 ;  /* 0x7f80000000177802 */ /* 0x000fe20000000f00 */
[----:B------:R-:W-:Y:S01]  /*2750*/  IMAD R3, R12, R13, RZ ;  /* 0x0000000d0c037224 */ /* 0x000fe200078e02ff */
[----:B------:R-:W-:Y:S01]  /*2760*/  SEL R5, R16, R10, P2 ;  /* 0x0000000a10057207 */ /* 0x000fe20001000000 */
[----:B--2---:R-:W-:Y:S01]  /*2770*/  @P1 FFMA.FTZ R23, R11, 0.69314718246459960938, R9 ;  /* 0x3f3172180b171823 */ /* 0x004fe20000010009 */
[----:B------:R-:W-:Y:S07]  /*2780*/  @P0 BRA `(.L_x_47) ;  /* 0x0000001000900947 */ /* 0x000fee0003800000 */
        /* <DEDUP_REMOVED lines=11> */
[----:B------:R-:W-:Y:S01]  /*2840*/  IADD3 R11, P1, PT, R14, 0x1, RZ ;  /* 0x000000010e0b7810 */ /* 0x000fe20007f3e0ff */
[----:B------:R-:W-:Y:S02]  /*2850*/  IMAD R9, R10, UR19, RZ ;  /* 0x000000130a097c24 */ /* 0x000fe4000f8e02ff */
[C---:B------:R-:W-:Y:S01]  /*2860*/  IMAD.WIDE.U32 R12, R14.reuse, UR19, RZ ;  /* 0x000000130e0c7c25 */ /* 0x040fe2000f8e00ff */
[----:B------:R-:W-:Y:S02]  /*2870*/  ISETP.GE.U32.AND P0, PT, R11, 0x3, PT ;  /* 0x000000030b00780c */ /* 0x000fe40003f06070 */
[----:B------:R-:W-:Y:S01]  /*2880*/  IADD3.X R11, PT, PT, RZ, R10, RZ, P1, !PT ;  /* 0x0000000aff0b7210 */ /* 0x000fe20000ffe4ff */
[----:B------:R-:W-:-:S03]  /*2890*/  IMAD R9, R14, UR14, R9 ;  /* 0x0000000e0e097c24 */ /* 0x000fc6000f8e0209 */
[----:B------:R-:W-:Y:S02]  /*28a0*/  ISETP.GE.U32.AND.EX P0, PT, R11, RZ, PT, P0 ;  /* 0x000000ff0b00720c */ /* 0x000fe40003f06100 */
        /* <DEDUP_REMOVED lines=26> */
[----:B------:R-:W-:-:S05]  /*2a50*/  @!P0 LOP3.LUT R39, RZ, R38, RZ, 0x33, !PT ;  /* 0x00000026ff278212 */ /* 0x000fca00078e33ff */
[----:B------:R-:W-:-:S04]  /*2a60*/  IMAD.MOV R9, RZ, RZ, -R39 ;  /* 0x000000ffff097224 */ /* 0x000fc800078e0a27 */
[----:B------:R-:W-:Y:S01]  /*2a70*/  IMAD R35, R38, R9, R35 ;  /* 0x0000000926237224 */ /* 0x000fe200078e0223 */
[----:B------:R-:W-:Y:S01]  /*2a80*/  MOV R38, R39 ;  /* 0x0000002700267202 */ /* 0x000fe20000000f00 */
[----:B------:R-:W-:Y:S01]  /*2a90*/  HFMA2 R39, -RZ, RZ, 0, 0 ;  /* 0x00000000ff277431 */ /* 0x000fe200000001ff */
[----:B------:R-:W-:Y:S06]  /*2aa0*/  BRA `(.L_x_50) ;  /* 0x0000000000287947 */ /* 0x000fec0003800000 */
.L_x_49:
[----:B------:R-:W-:Y:S01]  /*2ab0*/  IMAD.MOV.U32 R17, RZ, RZ, R9 ;  /* 0x000000ffff117224 */ /* 0x000fe200078e0009 */
[----:B------:R-:W-:Y:S01]  /*2ac0*/  MOV R19, RZ ;  /* 0x000000ff00137202 */ /* 0x000fe20000000f00 */
[----:B------:R-:W-:Y:S01]  /*2ad0*/  IMAD.MOV.U32 R21, RZ, RZ, R35 ;  /* 0x000000ffff157224 */ /* 0x000fe200078e0023 */
[----:B------:R-:W-:Y:S02]  /*2ae0*/  MOV R18, R38 ;  /* 0x0000002600127202 */ /* 0x000fe40000000f00 */
[----:B------:R-:W-:Y:S02]  /*2af0*/  MOV R16, 0x2b10 ;  /* 0x00002b1000107802 */ /* 0x000fe40000000f00 */
[----:B------:R-:W-:Y:S05]  /*2b00*/  CALL.REL.NOINC `($__internal_1_$__cuda_sm20_div_s64) ;  /* 0x00000020008c7944 */ /* 0x000fea0003c00000 */
[----:B------:R-:W-:Y:S02]  /*2b10*/  IADD3 R10, PT, PT, -R9, RZ, RZ ;  /* 0x000000ff090a7210 */ /* 0x000fe40007ffe1ff */
[----:B------:R-:W-:-:S03]  /*2b20*/  MOV R39, R12 ;  /* 0x0000000c00277202 */ /* 0x000fc60000000f00 */
[----:B------:R-:W-:Y:S01]  /*2b30*/  IMAD R35, R38, R10, R35 ;  /* 0x0000000a26237224 */ /* 0x000fe200078e0223 */
[----:B------:R-:W-:-:S07]  /*2b40*/  MOV R38, R9 ;  /* 0x0000000900267202 */ /* 0x000fce0000000f00 */
.L_x_50:
[----:B------:R-:W-:Y:S01]  /*2b50*/  IABS R12, UR19 ;  /* 0x00000013000c7c13 */ /* 0x000fe20008000000 */
[----:B------:R-:W-:Y:S01]  /*2b60*/  IMAD R0, R0, R8, RZ ;  /* 0x0000000800007224 */ /* 0x000fe200078e02ff */
[----:B------:R-:W-:Y:S01]  /*2b70*/  IABS R9, UR19 ;  /* 0x0000001300097c13 */ /* 0x000fe20008000000 */
[----:B------:R-:W-:Y:S01]  /*2b80*/  BSSY.RECONVERGENT B0, `(.L_x_51) ;  /* 0x0000041000007945 */ /* 0x000fe20003800200 */
[----:B------:R-:W0:Y:S01]  /*2b90*/  I2F.U32.RP R16, R12 ;  /* 0x0000000c00107306 */ /* 0x000e220000209000 */
[----:B------:R-:W-:Y:S01]  /*2ba0*/  IABS R10, R35 ;  /* 0x00000023000a7213 */ /* 0x000fe20000000000 */
[----:B------:R-:W-:Y:S01]  /*2bb0*/  IMAD R0, R7, R2, R0 ;  /* 0x0000000207007224 */ /* 0x000fe200078e0200 */
[----:B------:R-:W-:Y:S02]  /*2bc0*/  IADD3 R9, PT, PT, RZ, -R9, RZ ;  /* 0x80000009ff097210 */ /* 0x000fe40007ffe0ff */
[----:B------:R-:W-:-:S04]  /*2bd0*/  LOP3.LUT R2, R35, UR19, RZ, 0x3c, !PT ;  /* 0x0000001323027c12 */ /* 0x000fc8000f8e3cff */
[----:B------:R-:W-:Y:S01]  /*2be0*/  ISETP.GE.AND P0, PT, R2, RZ, PT ;  /* 0x000000ff0200720c */ /* 0x000fe20003f06270 */
[----:B0-----:R-:W0:Y:S02]  /*2bf0*/  MUFU.RCP R16, R16 ;  /* 0x0000001000107308 */ /* 0x001e240000001000 */
[----:B0-----:R-:W-:-:S06]  /*2c00*/  IADD3 R16, PT, PT, R16, 0xffffffe, RZ ;  /* 0x0ffffffe10107810 */ /* 0x001fcc0007ffe0ff */
[----:B------:R-:W0:Y:S02]  /*2c10*/  F2I.FTZ.U32.TRUNC.NTZ R17, R16 ;  /* 0x0000001000117305 */ /* 0x000e24000021f000 */
[----:B0-----:R-:W-:Y:S01]  /*2c20*/  IADD3 R11, PT, PT, RZ, -R17, RZ ;  /* 0x80000011ff0b7210 */ /* 0x001fe20007ffe0ff */
[----:B------:R-:W-:-:S04]  /*2c30*/  IMAD.MOV.U32 R16, RZ, RZ, RZ ;  /* 0x000000ffff107224 */ /* 0x000fc800078e00ff */
[----:B------:R-:W-:-:S04]  /*2c40*/  IMAD R11, R11, R12, RZ ;  /* 0x0000000c0b0b7224 */ /* 0x000fc800078e02ff */
[----:B------:R-:W-:-:S04]  /*2c50*/  IMAD.HI.U32 R16, R17, R11, R16 ;  /* 0x0000000b11107227 */ /* 0x000fc800078e0010 */
[----:B------:R-:W-:Y:S02]  /*2c60*/  IMAD.MOV.U32 R11, RZ, RZ, R9 ;  /* 0x000000ffff0b7224 */ /* 0x000fe400078e0009 */
[----:B------:R-:W-:-:S04]  /*2c70*/  IMAD.HI.U32 R9, R16, R10, RZ ;  /* 0x0000000a10097227 */ /* 0x000fc800078e00ff */
[----:B------:R-:W-:Y:S02]  /*2c80*/  IMAD R10, R9, R11, R10 ;  /* 0x0000000b090a7224 */ /* 0x000fe400078e020a */
[----:B------:R-:W-:-:S03]  /*2c90*/  IMAD.WIDE.U32 R16, R7, R8, RZ ;  /* 0x0000000807107225 */ /* 0x000fc600078e00ff */
[----:B------:R-:W-:Y:S01]  /*2ca0*/  ISETP.GT.U32.AND P1, PT, R12, R10, PT ;  /* 0x0000000a0c00720c */ /* 0x000fe20003f24070 */
[----:B------:R-:W-:Y:S02]  /*2cb0*/  IMAD.IADD R0, R17, 0x1, R0 ;  /* 0x0000000111007824 */ /* 0x000fe400078e0200 */
[----:B------:R-:W-:-:S04]  /*2cc0*/  IMAD.WIDE.U32 R42, R16, R40, RZ ;  /* 0x00000028102a7225 */ /* 0x000fc800078e00ff */
[----:B------:R-:W-:-:S04]  /*2cd0*/  IMAD R0, R0, R40, RZ ;  /* 0x0000002800007224 */ /* 0x000fc800078e02ff */
[----:B------:R-:W-:Y:S02]  /*2ce0*/  IMAD R17, R41, R16, R0 ;  /* 0x0000001029117224 */ /* 0x000fe400078e0200 */
[-C--:B------:R-:W-:Y:S02]  /*2cf0*/  @!P1 IADD3 R10, PT, PT, R10, -R12.reuse, RZ ;  /* 0x8000000c0a0a9210 */ /* 0x080fe40007ffe0ff */
[----:B------:R-:W-:Y:S01]  /*2d00*/  @!P1 IADD3 R9, PT, PT, R9, 0x1, RZ ;  /* 0x0000000109099810 */ /* 0x000fe20007ffe0ff */
[----:B------:R-:W-:Y:S01]  /*2d10*/  IMAD.IADD R17, R43, 0x1, R17 ;  /* 0x000000012b117824 */ /* 0x000fe200078e0211 */
[----:B------:R-:W-:Y:S02]  /*2d20*/  ISETP.GE.U32.AND P2, PT, R10, R12, PT ;  /* 0x0000000c0a00720c */ /* 0x000fe40003f46070 */
[----:B------:R-:W-:Y:S02]  /*2d30*/  ISETP.NE.AND P1, PT, RZ, UR19, PT ;  /* 0x00000013ff007c0c */ /* 0x000fe4000bf25270 */
[----:B------:R-:W-:-:S09]  /*2d40*/  LOP3.LUT R0, R39, R17, RZ, 0xfc, !PT ;  /* 0x0000001127007212 */ /* 0x000fd200078efcff */
[----:B------:R-:W-:-:S05]  /*2d50*/  @P2 VIADD R9, R9, 0x1 ;  /* 0x0000000109092836 */ /* 0x000fca0000000000 */
[----:B------:R-:W-:-:S04]  /*2d60*/  MOV R2, R9 ;  /* 0x0000000900027202 */ /* 0x000fc80000000f00 */
[----:B------:R-:W-:Y:S02]  /*2d70*/  @!P0 IADD3 R2, PT, PT, -R2, RZ, RZ ;  /* 0x000000ff02028210 */ /* 0x000fe40007ffe1ff */
[----:B------:R-:W-:Y:S02]  /*2d80*/  ISETP.NE.U32.AND P0, PT, R0, RZ, PT ;  /* 0x000000ff0000720c */ /* 0x000fe40003f05070 */
[----:B------:R-:W-:-:S05]  /*2d90*/  @!P1 LOP3.LUT R2, RZ, UR19, RZ, 0x33, !PT ;  /* 0x00000013ff029c12 */ /* 0x000fca000f8e33ff */
[----:B------:R-:W-:-:S04]  /*2da0*/  IMAD.MOV R0, RZ, RZ, -R2 ;  /* 0x000000ffff007224 */ /* 0x000fc800078e0a02 */
[----:B------:R-:W-:Y:S02]  /*2db0*/  IMAD R0, R0, UR19, R35 ;  /* 0x0000001300007c24 */ /* 0x000fe4000f8e0223 */
        /* <DEDUP_REMOVED lines=22> */
.L_x_52:
[----:B------:R-:W-:Y:S01]  /*2f20*/  IMAD.MOV.U32 R21, RZ, RZ, R38 ;  /* 0x000000ffff157224 */ /* 0x000fe200078e0026 */
[----:B------:R-:W-:Y:S01]  /*2f30*/  MOV R19, R39 ;  /* 0x0000002700137202 */ /* 0x000fe20000000f00 */
[----:B------:R-:W-:Y:S01]  /*2f40*/  IMAD.MOV.U32 R18, RZ, RZ, R42 ;  /* 0x000000ffff127224 */ /* 0x000fe200078e002a */
[----:B------:R-:W-:Y:S02]  /*2f50*/  MOV R16, 0x2f70 ;  /* 0x00002f7000107802 */ /* 0x000fe40000000f00 */
[----:B------:R-:W-:Y:S05]  /*2f60*/  CALL.REL.NOINC `($__internal_1_$__cuda_sm20_div_s64) ;  /* 0x0000001c00747944 */ /* 0x000fea0003c00000 */
[----:B------:R-:W-:-:S05]  /*2f70*/  IADD3 R10, PT, PT, -R9, RZ, RZ ;  /* 0x000000ff090a7210 */ /* 0x000fca0007ffe1ff */
[----:B------:R-:W-:Y:S02]  /*2f80*/  IMAD R38, R10, R42, R38 ;  /* 0x0000002a0a267224 */ /* 0x000fe400078e0226 */
.L_x_53:
[----:B------:R-:W-:Y:S05]  /*2f90*/  BSYNC.RECONVERGENT B0 ;  /* 0x0000000000007941 */ /* 0x000fea0003800200 */
.L_x_51:
[----:B------:R-:W-:Y:S01]  /*2fa0*/  IABS R18, R8 ;  /* 0x0000000800127213 */ /* 0x000fe20000000000 */
[----:B------:R-:W-:Y:S01]  /*2fb0*/  IMAD.MOV.U32 R44, RZ, RZ, RZ ;  /* 0x000000ffff2c7224 */ /* 0x000fe200078e00ff */
[----:B------:R-:W-:Y:S01]  /*2fc0*/  IABS R16, R6 ;  /* 0x0000000600107213 */ /* 0x000fe20000000000 */
[----:B------:R-:W0:Y:S01]  /*2fd0*/  LDCU.U8 UR10, c[0x0][0x549] ;  /* 0x0000a920ff0a77ac */ /* 0x000e220008000000 */
[----:B------:R-:W1:Y:S01]  /*2fe0*/  I2F.U32.RP R10, R18 ;  /* 0x00000012000a7306 */ /* 0x000e620000209000 */
[----:B------:R-:W-:Y:S02]  /*2ff0*/  IABS R12, R14 ;  /* 0x0000000e000c7213 */ /* 0x000fe40000000000 */
[----:B------:R-:W-:Y:S01]  /*3000*/  IABS R17, R7 ;  /* 0x0000000700117213 */ /* 0x000fe20000000000 */
[----:B------:R-:W2:Y:S01]  /*3010*/  LDCU.64 UR4, c[0x0][0x430] ;  /* 0x00008600ff0477ac */ /* 0x000ea20008000a00 */
[----:B------:R-:W-:Y:S02]  /*3020*/  IABS R13, R5 ;  /* 0x00000005000d7213 */ /* 0x000fe40000000000 */
[----:B------:R-:W-:Y:S01]  /*3030*/  IABS R11, R38 ;  /* 0x00000026000b7213 */ /* 0x000fe20000000000 */
[----:B------:R-:W3:Y:S01]  /*3040*/  I2F.U32.RP R42, R16 ;  /* 0x00000010002a7306 */ /* 0x000ee20000209000 */
[----:B------:R-:W-:-:S02]  /*3050*/  IABS R36, R8 ;  /* 0x0000000800247213 */ /* 0x000fc40000000000 */
[----:B------:R-:W-:Y:S02]  /*3060*/  IABS R35, R9 ;  /* 0x0000000900237213 */ /* 0x000fe40000000000 */
[----:B------:R-:W-:Y:S01]  /*3070*/  IABS R21, R6 ;  /* 0x0000000600157213 */ /* 0x000fe20000000000 */
[----:B------:R-:W-:Y:S01]  /*3080*/  IMAD.MOV R36, RZ, RZ, -R36 ;  /* 0x000000ffff247224 */ /* 0x000fe200078e0a24 */
[----:B------:R-:W-:Y:S01]  /*3090*/  ISETP.NE.AND P5, PT, R8, RZ, PT ;  /* 0x000000ff0800720c */ /* 0x000fe20003fa5270 */
[----:B-1----:R-:W1:Y:S01]  /*30a0*/  MUFU.RCP R10, R10 ;  /* 0x0000000a000a7308 */ /* 0x002e620000001000 */
[----:B0-----:R-:W-:Y:S01]  /*30b0*/  UISETP.NE.AND UP0, UPT, UR10, URZ, UPT ;  /* 0x000000ff0a00728c */ /* 0x001fe2000bf05270 */
[----:B------:R-:W-:-:S03]  /*30c0*/  IMAD.MOV R21, RZ, RZ, -R21 ;  /* 0x000000ffff157224 */ /* 0x000fc600078e0a15 */
[----:B--2---:R-:W-:-:S03]  /*30d0*/  USEL UR10, UR5, 0x1, !UP0 ;  /* 0x00000001050a7887 */ /* 0x004fc6000c000000 */
[----:B---3--:R-:W0:Y:S01]  /*30e0*/  MUFU.RCP R42, R42 ;  /* 0x0000002a002a7308 */ /* 0x008e220000001000 */
[----:B------:R-:W-:Y:S02]  /*30f0*/  USEL UR11, UR4, 0x1, UP0 ;  /* 0x00000001040b7887 */ /* 0x000fe40008000000 */
[----:B------:R-:W-:Y:S02]  /*3100*/  UIMAD UR4, UR5, UR4, URZ ;  /* 0x00000004050472a4 */ /* 0x000fe4000f8e02ff */
[----:B------:R-:W-:-:S03]  /*3110*/  UIMAD UR5, UR11, UR5, URZ ;  /* 0x000000050b0572a4 */ /* 0x000fc6000f8e02ff */
[----:B------:R-:W-:Y:S01]  /*3120*/  I2F.U32.RP R40, R12 ;  /* 0x0000000c00287306 */ /* 0x000fe20000209000 */
[----:B-1----:R-:W-:-:S07]  /*3130*/  VIADD R10, R10, 0xffffffe ;  /* 0x0ffffffe0a0a7836 */ /* 0x002fce0000000000 */
[----:B------:R-:W1:Y:S01]  /*3140*/  F2I.FTZ.U32.TRUNC.NTZ R45, R10 ;  /* 0x0000000a002d7305 */ /* 0x000e62000021f000 */
[----:B0-----:R-:W-:-:S07]  /*3150*/  VIADD R42, R42, 0xffffffe ;  /* 0x0ffffffe2a2a7836 */ /* 0x001fce0000000000 */
[----:B------:R0:W2:Y:S01]  /*3160*/  F2I.FTZ.U32.TRUNC.NTZ R43, R42 ;  /* 0x0000002a002b7305 */ /* 0x0000a2000021f000 */
[----:B-1----:R-:W-:-:S07]  /*3170*/  IMAD.MOV R37, RZ, RZ, -R45 ;  /* 0x000000ffff257224 */ /* 0x002fce00078e0a2d */
[----:B------:R-:W1:Y:S01]  /*3180*/  MUFU.RCP R40, R40 ;  /* 0x0000002800287308 */ /* 0x000e620000001000 */
[----:B------:R-:W-:Y:S02]  /*3190*/  IMAD R37, R37, R18, RZ ;  /* 0x0000001225257224 */ /* 0x000fe400078e02ff */
[----:B0-----:R-:W-:Y:S01]  /*31a0*/  HFMA2 R42, -RZ, RZ, 0, 0 ;  /* 0x00000000ff2a7431 */ /* 0x001fe200000001ff */
[----:B--2---:R-:W-:-:S04]  /*31b0*/  IADD3 R22, PT, PT, RZ, -R43, RZ ;  /* 0x8000002bff167210 */ /* 0x004fc80007ffe0ff */
[----:B------:R-:W0:Y:S01]  /*31c0*/  I2F.U32.RP R19, R17 ;  /* 0x0000001100137306 */ /* 0x000e220000209000 */
[----:B------:R-:W-:-:S04]  /*31d0*/  IMAD.HI.U32 R37, R45, R37, R44 ;  /* 0x000000252d257227 */ /* 0x000fc800078e002c */
[----:B------:R-:W-:Y:S02]  /*31e0*/  IMAD R22, R22, R16, RZ ;  /* 0x0000001016167224 */ /* 0x000fe400078e02ff */
[----:B------:R-:W-:Y:S01]  /*31f0*/  IMAD.HI.U32 R37, R37, R11, RZ ;  /* 0x0000000b25257227 */ /* 0x000fe200078e00ff */
[----:B------:R-:W2:Y:S03]  /*3200*/  I2F.U32.RP R10, R13 ;  /* 0x0000000d000a7306 */ /* 0x000ea60000209000 */
[----:B------:R-:W-:-:S04]  /*3210*/  IMAD.HI.U32 R22, R43, R22, R42 ;  /* 0x000000162b167227 */ /* 0x000fc800078e002a */
[----:B-1----:R-:W-:Y:S01]  /*3220*/  VIADD R40, R40, 0xffffffe ;  /* 0x0ffffffe28287836 */ /* 0x002fe20000000000 */
[----:B0-----:R-:W0:Y:S01]  /*3230*/  MUFU.RCP R19, R19 ;  /* 0x0000001300137308 */ /* 0x001e220000001000 */
[----:B------:R-:W-:-:S04]  /*3240*/  IMAD.HI.U32 R22, R22, R35, RZ ;  /* 0x0000002316167227 */ /* 0x000fc800078e00ff */
[----:B------:R-:W-:Y:S02]  /*3250*/  IMAD R36, R37, R36, R11 ;  /* 0x0000002425247224 */ /* 0x000fe400078e020b */
[----:B------:R-:W-:Y:S01]  /*3260*/  IMAD R21, R22, R21, R35 ;  /* 0x0000001516157224 */ /* 0x000fe200078e0223 */
[----:B------:R-:W1:Y:S01]  /*3270*/  F2I.FTZ.U32.TRUNC.NTZ R41, R40 ;  /* 0x0000002800297305 */ /* 0x000e62000021f000 */
[----:B------:R-:W-:Y:S02]  /*3280*/  LOP3.LUT R35, R38, R8, RZ, 0x3c, !PT ;  /* 0x0000000826237212 */ /* 0x000fe400078e3cff */
[----:B------:R-:W-:Y:S02]  /*3290*/  ISETP.GT.U32.AND P3, PT, R18, R36, PT ;  /* 0x000000241200720c */ /* 0x000fe40003f64070 */
[----:B------:R-:W-:Y:S02]  /*32a0*/  ISETP.GT.U32.AND P1, PT, R16, R21, PT ;  /* 0x000000151000720c */ /* 0x000fe40003f24070 */
[----:B------:R-:W-:Y:S01]  /*32b0*/  ISETP.GE.AND P2, PT, R35, RZ, PT ;  /* 0x000000ff2300720c */ /* 0x000fe20003f46270 */
[----:B--2---:R-:W2:Y:S01]  /*32c0*/  MUFU.RCP R10, R10 ;  /* 0x0000000a000a7308 */ /* 0x004ea20000001000 */
[----:B0-----:R-:W-:Y:S01]  /*32d0*/  VIADD R19, R19, 0xffffffe ;  /* 0x0ffffffe13137836 */ /* 0x001fe20000000000 */
[----:B-1----:R-:W-:Y:S01]  /*32e0*/  IADD3 R11, PT, PT, RZ, -R41, RZ ;  /* 0x80000029ff0b7210 */ /* 0x002fe20007ffe0ff */
[----:B------:R-:W-:-:S05]  /*32f0*/  IMAD.MOV.U32 R40, RZ, RZ, RZ ;  /* 0x000000ffff287224 */ /* 0x000fca00078e00ff */
[----:B------:R0:W1:Y:S01]  /*3300*/  F2I.FTZ.U32.TRUNC.NTZ R43, R19 ;  /* 0x00000013002b7305 */ /* 0x000062000021f000 */
[----:B------:R-:W-:Y:S01]  /*3310*/  @!P3 IMAD.IADD R36, R36, 0x1, -R18 ;  /* 0x000000012424b824 */ /* 0x000fe200078e0a12 */
[----:B------:R-:W-:Y:S01]  /*3320*/  @!P1 IADD3 R21, PT, PT, R21, -R16, RZ ;  /* 0x8000001015159210 */ /* 0x000fe20007ffe0ff */
[----:B------:R-:W-:Y:S01]  /*3330*/  IMAD R11, R11, R12, RZ ;  /* 0x0000000c0b0b7224 */ /* 0x000fe200078e02ff */
[----:B------:R-:W-:Y:S01]  /*3340*/  @!P3 IADD3 R37, PT, PT, R37, 0x1, RZ ;  /* 0x000000012525b810 */ /* 0x000fe20007ffe0ff */
[----:B------:R-:W-:Y:S01]  /*3350*/  @!P1 VIADD R22, R22, 0x1 ;  /* 0x0000000116169836 */ /* 0x000fe20000000000 */
[----:B------:R-:W-:Y:S02]  /*3360*/  ISETP.GE.U32.AND P6, PT, R36, R18, PT ;  /* 0x000000122400720c */ /* 0x000fe40003fc6070 */
[----:B--2---:R-:W-:Y:S02]  /*3370*/  IADD3 R10, PT, PT, R10, 0xffffffe, RZ ;  /* 0x0ffffffe0a0a7810 */ /* 0x004fe40007ffe0ff */
[----:B------:R-:W-:-:S02]  /*3380*/  ISETP.GE.U32.AND P4, PT, R21, R16, PT ;  /* 0x000000101500720c */ /* 0x000fc40003f86070 */
[----:B------:R-:W-:Y:S02]  /*3390*/  LOP3.LUT R18, R9, R6, RZ, 0x3c, !PT ;  /* 0x0000000609127212 */ /* 0x000fe400078e3cff */
[----:B------:R-:W-:Y:S01]  /*33a0*/  ISETP.NE.AND P3, PT, R6, RZ, PT ;  /* 0x000000ff0600720c */ /* 0x000fe20003f65270 */
[----:B0-----:R-:W-:Y:S01]  /*33b0*/  IMAD.HI.U32 R19, R41, R11, R40 ;  /* 0x0000000b29137227 */ /* 0x001fe200078e0028 */
[----:B------:R-:W-:Y:S01]  /*33c0*/  IABS R11, R2 ;  /* 0x00000002000b7213 */ /* 0x000fe20000000000 */
[----:B------:R0:W2:Y:S01]  /*33d0*/  F2I.FTZ.U32.TRUNC.NTZ R41, R10 ;  /* 0x0000000a00297305 */ /* 0x0000a2000021f000 */
[----:B------:R-:W-:Y:S01]  /*33e0*/  ISETP.GE.AND P0, PT, R18, RZ, PT ;  /* 0x000000ff1200720c */ /* 0x000fe20003f06270 */
[----:B-1----:R-:W-:Y:S01]  /*33f0*/  IMAD.MOV R16, RZ, RZ, -R43 ;  /* 0x000000ffff107224 */ /* 0x002fe200078e0a2b */
[----:B------:R-:W-:Y:S01]  /*3400*/  IABS R21, R7 ;  /* 0x0000000700157213 */ /* 0x000fe20000000000 */
[----:B------:R-:W-:Y:S02]  /*3410*/  IMAD.HI.U32 R19, R19, R11, RZ ;  /* 0x0000000b13137227 */ /* 0x000fe400078e00ff */
[----:B------:R-:W-:-:S02]  /*3420*/  @P4 IADD3 R22, PT, PT, R22, 0x1, RZ ;  /* 0x0000000116164810 */ /* 0x000fc40007ffe0ff */
[----:B------:R-:W-:Y:S01]  /*3430*/  @P6 VIADD R37, R37, 0x1 ;  /* 0x0000000125256836 */ /* 0x000fe20000000000 */
[----:B------:R-:W-:Y:S01]  /*3440*/  IADD3 R21, PT, PT, RZ, -R21, RZ ;  /* 0x80000015ff157210 */ /* 0x000fe20007ffe0ff */
[----:B------:R-:W-:Y:S02]  /*3450*/  IMAD R16, R16, R17, RZ ;  /* 0x0000001110107224 */ /* 0x000fe400078e02ff */
[----:B------:R-:W-:Y:S01]  /*3460*/  @!P2 IMAD.MOV R37, RZ, RZ, -R37 ;  /* 0x000000ffff25a224 */ /* 0x000fe200078e0a25 */
[----:B------:R-:W-:Y:S01]  /*3470*/  @!P5 LOP3.LUT R37, RZ, R8, RZ, 0x33, !PT ;  /* 0x00000008ff25d212 */ /* 0x000fe200078e33ff */
[----:B------:R-:W-:Y:S01]  /*3480*/  @!P0 IMAD.MOV R22, RZ, RZ, -R22 ;  /* 0x000000ffff168224 */ /* 0x000fe200078e0a16 */
[----:B0-----:R-:W-:Y:S01]  /*3490*/  IABS R10, R14 ;  /* 0x0000000e000a7213 */ /* 0x001fe20000000000 */
[----:B------:R-:W-:Y:S01]  /*34a0*/  IMAD.HI.U32 R16, R43, R16, R42 ;  /* 0x000000102b107227 */ /* 0x000fe200078e002a */
[----:B------:R-:W-:Y:S02]  /*34b0*/  @!P3 LOP3.LUT R22, RZ, R6, RZ, 0x33, !PT ;  /* 0x00000006ff16b212 */ /* 0x000fe400078e33ff */
[----:B------:R-:W-:Y:S01]  /*34c0*/  IABS R35, R37 ;  /* 0x0000002500237213 */ /* 0x000fe20000000000 */
[----:B------:R-:W-:Y:S01]  /*34d0*/  IMAD.MOV R10, RZ, RZ, -R10 ;  /* 0x000000ffff0a7224 */ /* 0x000fe200078e0a0a */
[----:B------:R-:W-:-:S02]  /*34e0*/  IABS R18, R22 ;  /* 0x0000001600127213 */ /* 0x000fc40000000000 */
[----:B------:R-:W-:Y:S01]  /*34f0*/  ISETP.NE.AND P2, PT, R14, RZ, PT ;  /* 0x000000ff0e00720c */ /* 0x000fe20003f45270 */
[----:B------:R-:W-:Y:S01]  /*3500*/  IMAD R11, R19, R10, R11 ;  /* 0x0000000a130b7224 */ /* 0x000fe200078e020b */
[----:B------:R-:W-:Y:S01]  /*3510*/  ISETP.NE.AND P5, PT, R7, RZ, PT ;  /* 0x000000ff0700720c */ /* 0x000fe20003fa5270 */
[----:B--2---:R-:W-:Y:S02]  /*3520*/  IMAD.MOV R10, RZ, RZ, -R41 ;  /* 0x000000ffff0a7224 */ /* 0x004fe400078e0a29 */
[----:B------:R-:W-:Y:S01]  /*3530*/  IMAD.HI.U32 R16, R16, R35, RZ ;  /* 0x0000002310107227 */ /* 0x000fe200078e00ff */
[----:B------:R-:W-:-:S03]  /*3540*/  ISETP.GT.U32.AND P1, PT, R12, R11, PT ;  /* 0x0000000b0c00720c */ /* 0x000fc60003f24070 */
[----:B------:R-:W-:Y:S02]  /*3550*/  IMAD R10, R10, R13, RZ ;  /* 0x0000000d0a0a7224 */ /* 0x000fe400078e02ff */
[----:B------:R-:W-:Y:S02]  /*3560*/  IMAD R21, R16, R21, R35 ;  /* 0x0000001510157224 */ /* 0x000fe400078e0223 */
[----:B------:R-:W-:Y:S01]  /*3570*/  IMAD.HI.U32 R40, R41, R10, R40 ;  /* 0x0000000a29287227 */ /* 0x000fe200078e0028 */
[----:B------:R-:W-:Y:S02]  /*3580*/  IABS R10, R5 ;  /* 0x00000005000a7213 */ /* 0x000fe40000000000 */
[----:B------:R-:W-:-:S03]  /*3590*/  ISETP.GT.U32.AND P3, PT, R17, R21, PT ;  /* 0x000000151100720c */ /* 0x000fc60003f64070 */
[----:B------:R-:W-:Y:S01]  /*35a0*/  IMAD.MOV R10, RZ, RZ, -R10 ;  /* 0x000000ffff0a7224 */ /* 0x000fe200078e0a0a */
[----:B------:R-:W-:Y:S01]  /*35b0*/  @!P1 IADD3 R19, PT, PT, R19, 0x1, RZ ;  /* 0x0000000113139810 */ /* 0x000fe20007ffe0ff */
[----:B------:R-:W-:-:S04]  /*35c0*/  IMAD.HI.U32 R40, R40, R18, RZ ;  /* 0x0000001228287227 */ /* 0x000fc800078e00ff */
[----:B------:R-:W-:Y:S02]  /*35d0*/  IMAD R10, R40, R10, R18 ;  /* 0x0000000a280a7224 */ /* 0x000fe400078e0212 */
[----:B------:R-:W-:Y:S02]  /*35e0*/  @!P1 IMAD.IADD R11, R11, 0x1, -R12 ;  /* 0x000000010b0b9824 */ /* 0x000fe400078e0a0c */
[----:B------:R-:W-:Y:S01]  /*35f0*/  @!P3 IADD3 R21, PT, PT, R21, -R17, RZ ;  /* 0x800000111515b210 */ /* 0x000fe20007ffe0ff */
[----:B------:R-:W-:Y:S01]  /*3600*/  @!P3 VIADD R16, R16, 0x1 ;  /* 0x000000011010b836 */ /* 0x000fe20000000000 */
[----:B------:R-:W-:Y:S02]  /*3610*/  ISETP.GT.U32.AND P1, PT, R13, R10, PT ;  /* 0x0000000a0d00720c */ /* 0x000fe40003f24070 */
[----:B------:R-:W-:Y:S02]  /*3620*/  ISETP.GE.U32.AND P4, PT, R11, R12, PT ;  /* 0x0000000c0b00720c */ /* 0x000fe40003f86070 */
[----:B------:R-:W-:-:S02]  /*3630*/  LOP3.LUT R11, R2, R14, RZ, 0x3c, !PT ;  /* 0x0000000e020b7212 */ /* 0x000fc400078e3cff */
[----:B------:R-:W-:Y:S02]  /*3640*/  ISETP.GE.U32.AND P6, PT, R21, R17, PT ;  /* 0x000000111500720c */ /* 0x000fe40003fc6070 */
[----:B------:R-:W-:Y:S01]  /*3650*/  ISETP.GE.AND P0, PT, R11, RZ, PT ;  /* 0x000000ff0b00720c */ /* 0x000fe20003f06270 */
[----:B------:R-:W-:-:S04]  /*3660*/  IMAD.MOV R11, RZ, RZ, -R37 ;  /* 0x000000ffff0b7224 */ /* 0x000fc800078e0a25 */
[----:B------:R-:W-:Y:S02]  /*3670*/  @!P1 IMAD.IADD R10, R10, 0x1, -R13 ;  /* 0x000000010a0a9824 */ /* 0x000fe400078e0a0d */
[----:B------:R-:W-:Y:S02]  /*3680*/  @P4 VIADD R19, R19, 0x1 ;  /* 0x0000000113134836 */ /* 0x000fe40000000000 */
[----:B------:R-:W-:Y:S01]  /*3690*/  IMAD R11, R8, R11, R38 ;  /* 0x0000000b080b7224 */ /* 0x000fe200078e0226 */
[----:B------:R-:W-:Y:S01]  /*36a0*/  ISETP.GE.U32.AND P4, PT, R10, R13, PT ;  /* 0x0000000d0a00720c */ /* 0x000fe20003f86070 */
[----:B------:R-:W-:Y:S01]  /*36b0*/  @!P1 VIADD R40, R40, 0x1 ;  /* 0x0000000128289836 */ /* 0x000fe20000000000 */
[----:B------:R-:W-:Y:S01]  /*36c0*/  LOP3.LUT R10, R37, R7, RZ, 0x3c, !PT ;  /* 0x00000007250a7212 */ /* 0x000fe200078e3cff */
[----:B------:R-:W-:Y:S01]  /*36d0*/  @!P0 IMAD.MOV R19, RZ, RZ, -R19 ;  /* 0x000000ffff138224 */ /* 0x000fe200078e0a13 */
[----:B------:R-:W-:Y:S02]  /*36e0*/  @!P2 LOP3.LUT R19, RZ, R14, RZ, 0x33, !PT ;  /* 0x0000000eff13a212 */ /* 0x000fe400078e33ff */
[----:B------:R-:W-:-:S02]  /*36f0*/  LOP3.LUT R8, R22, R5, RZ, 0x3c, !PT ;  /* 0x0000000516087212 */ /* 0x000fc400078e3cff */
[----:B------:R-:W-:Y:S01]  /*3700*/  ISETP.GE.AND P2, PT, R10, RZ, PT ;  /* 0x000000ff0a00720c */ /* 0x000fe20003f46270 */
[----:B------:R-:W-:Y:S01]  /*3710*/  IMAD.WIDE R12, R19, UR10, RZ ;  /* 0x0000000a130c7c25 */ /* 0x000fe2000f8e02ff */
[----:B------:R-:W-:Y:S01]  /*3720*/  ISETP.GE.AND P0, PT, R8, RZ, PT ;  /* 0x000000ff0800720c */ /* 0x000fe20003f06270 */
[----:B------:R-:W-:Y:S01]  /*3730*/  USHF.R.S32.HI UR10, URZ, 0x1f, UR11 ;  /* 0x0000001fff0a7899 */ /* 0x000fe2000801140b */
[----:B------:R-:W-:Y:S01]  /*3740*/  ISETP.NE.AND P1, PT, R5, RZ, PT ;  /* 0x000000ff0500720c */ /* 0x000fe20003f25270 */
[----:B------:R-:W-:Y:S01]  /*3750*/  @P4 VIADD R40, R40, 0x1 ;  /* 0x0000000128284836 */ /* 0x000fe20000000000 */
[----:B------:R-:W-:Y:S01]  /*3760*/  @P6 IADD3 R16, PT, PT, R16, 0x1, RZ ;  /* 0x0000000110106810 */ /* 0x000fe20007ffe0ff */
[C---:B------:R-:W-:Y:S01]  /*3770*/  IMAD.WIDE.U32 R12, R0.reuse, UR11, R12 ;  /* 0x0000000b000c7c25 */ /* 0x040fe2000f8e000c */
[----:B------:R-:W-:Y:S01]  /*3780*/  IADD3 R19, PT, PT, -R19, RZ, RZ ;  /* 0x000000ff13137210 */ /* 0x000fe20007ffe1ff */
[----:B------:R-:W-:Y:S02]  /*3790*/  UIMAD UR11, UR22, UR11, URZ ;  /* 0x0000000b160b72a4 */ /* 0x000fe4000f8e02ff */
[----:B------:R-:W-:Y:S01]  /*37a0*/  IMAD R13, R0, UR10, R13 ;  /* 0x0000000a000d7c24 */ /* 0x000fe2000f8e020d */
[----:B------:R-:W-:Y:S01]  /*37b0*/  UIMAD UR10, UR7, UR4, URZ ;  /* 0x00000004070a72a4 */ /* 0x000fe2000f8e02ff */
[----:B------:R-:W-:Y:S01]  /*37c0*/  @!P2 IMAD.MOV R16, RZ, RZ, -R16 ;  /* 0x000000ffff10a224 */ /* 0x000fe200078e0a10 */
[----:B------:R-:W-:Y:S01]  /*37d0*/  @!P5 LOP3.LUT R16, RZ, R7, RZ, 0x33, !PT ;  /* 0x00000007ff10d212 */ /* 0x000fe200078e33ff */
[----:B------:R-:W-:Y:S01]  /*37e0*/  IMAD R19, R14, R19, R2 ;  /* 0x000000130e137224 */ /* 0x000fe200078e0202 */
[----:B------:R-:W-:Y:S01]  /*37f0*/  @!P0 IADD3 R40, PT, PT, -R40, RZ, RZ ;  /* 0x000000ff28288210 */ /* 0x000fe20007ffe1ff */
[----:B------:R-:W-:Y:S01]  /*3800*/  IMAD.MOV R2, RZ, RZ, -R22 ;  /* 0x000000ffff027224 */ /* 0x000fe200078e0a16 */
[----:B------:R-:W-:Y:S01]  /*3810*/  @!P1 LOP3.LUT R40, RZ, R5, RZ, 0x33, !PT ;  /* 0x00000005ff289212 */ /* 0x000fe200078e33ff */
[----:B------:R-:W-:-:S02]  /*3820*/  IMAD.MOV R8, RZ, RZ, -R16 ;  /* 0x000000ffff087224 */ /* 0x000fc400078e0a10 */
[----:B------:R-:W-:Y:S01]  /*3830*/  IMAD.WIDE R12, R19, UR4, R12 ;  /* 0x00000004130c7c25 */ /* 0x000fe2000f8e020c */
[----:B------:R-:W-:-:S03]  /*3840*/  IADD3 R0, PT, PT, -R40, RZ, RZ ;  /* 0x000000ff28007210 */ /* 0x000fc60007ffe1ff */
[----:B------:R-:W-:Y:S01]  /*3850*/  IMAD.WIDE R10, R11, UR5, RZ ;  /* 0x000000050b0a7c25 */ /* 0x000fe2000f8e02ff */
[----:B------:R-:W0:Y:S03]  /*3860*/  LDCU.64 UR4, c[0x0][0x420] ;  /* 0x00008400ff0477ac */ /* 0x000e260008000a00 */
[----:B------:R-:W-:-:S04]  /*3870*/  IMAD.WIDE R16, R16, UR6, RZ ;  /* 0x0000000610107c25 */ /* 0x000fc8000f8e02ff */
[----:B------:R-:W-:Y:S02]  /*3880*/  IMAD R2, R6, R2, R9 ;  /* 0x0000000206027224 */ /* 0x000fe400078e0209 */
[----:B------:R-:W-:Y:S02]  /*3890*/  IMAD R8, R7, R8, R37 ;  /* 0x0000000807087224 */ /* 0x000fe400078e0225 */
[----:B------:R-:W-:Y:S01]  /*38a0*/  IMAD R5, R5, R0, R22 ;  /* 0x0000000005057224 */ /* 0x000fe200078e0216 */
[----:B------:R-:W-:Y:S01]  /*38b0*/  IADD3 R0, P1, P0, R16, R12, R10 ;  /* 0x0000000c10007210 */ /* 0x000fe2000783e00a */
[----:B------:R-:W-:-:S03]  /*38c0*/  IMAD.WIDE R6, R2, UR11, RZ ;  /* 0x0000000b02067c25 */ /* 0x000fc6000f8e02ff */
[----:B------:R-:W-:Y:S01]  /*38d0*/  IADD3.X R10, PT, PT, R17, R13, R11, P1, P0 ;  /* 0x0000000d110a7210 */ /* 0x000fe20000fe040b */
        /* <DEDUP_REMOVED lines=11> */
.L_x_48:
[----:B------:R-:W0:Y:S01]  /*3990*/  LDC.64 R2, c[0x0][0x420] ;  /* 0x00010800ff027b82 */ /* 0x000e220000000a00 */
[----:B------:R-:W-:-:S05]  /*39a0*/  IADD3 R0, PT, PT, R15, UR20, RZ ;  /* 0x000000140f007c10 */ /* 0x000fca000fffe0ff */
[----:B0-----:R-:W-:-:S05]  /*39b0*/  IMAD.WIDE.U32 R2, R0, 0x4, R2 ;  /* 0x0000000400027825 */ /* 0x001fca00078e0002 */
[----:B------:R1:W-:Y:S02]  /*39c0*/  STG.E desc[UR8][R2.64], R23 ;  /* 0x0000001702007986 */ /* 0x0003e4000c101908 */
.L_x_47:
[----:B------:R-:W-:Y:S05]  /*39d0*/  BSYNC.RECONVERGENT B1 ;  /* 0x0000000000017941 */ /* 0x000fea0003800200 */
.L_x_46:
[----:B------:R-:W2:Y:S01]  /*39e0*/  LDCU UR10, c[0x0][0x534] ;  /* 0x0000a680ff0a77ac */ /* 0x000ea20008000800 */
[C---:B------:R-:W-:Y:S02]  /*39f0*/  LOP3.LUT R0, R34.reuse, 0x8, RZ, 0xfc, !PT ;  /* 0x0000000822007812 */ /* 0x040fe400078efcff */
[----:B------:R-:W-:Y:S02]  /*3a00*/  CS2R R8, SRZ ;  /* 0x0000000000087805 */ /* 0x000fe4000001ff00 */
[C---:B01----:R-:W-:Y:S02]  /*3a10*/  LOP3.LUT R2, R34.reuse, 0x28, RZ, 0xfc, !PT ;  /* 0x0000002822027812 */ /* 0x043fe400078efcff */
[----:B------:R-:W-:Y:S01]  /*3a20*/  CS2R R10, SRZ ;  /* 0x00000000000a7805 */ /* 0x000fe2000001ff00 */
[----:B------:R-:W-:Y:S01]  /*3a30*/  IMAD.MOV.U32 R12, RZ, RZ, RZ ;  /* 0x000000ffff0c7224 */ /* 0x000fe200078e00ff */
[----:B--2---:R-:W-:Y:S01]  /*3a40*/  ISETP.GE.AND P0, PT, R34, UR10, PT ;  /* 0x0000000a22007c0c */ /* 0x004fe2000bf06270 */
[----:B------:R-:W-:Y:S01]  /*3a50*/  UISETP.GE.AND UP0, UPT, UR10, 0x1, UPT ;  /* 0x000000010a00788c */ /* 0x000fe2000bf06270 */
[----:B------:R-:W-:-:S02]  /*3a60*/  ISETP.GE.AND P6, PT, R0, UR10, PT ;  /* 0x0000000a00007c0c */ /* 0x000fc4000bfc6270 */
[----:B------:R-:W-:Y:S02]  /*3a70*/  ISETP.GT.U32.OR P0, PT, R20, 0x7f, P0 ;  /* 0x0000007f1400780c */ /* 0x000fe40000704470 */
[----:B------:R-:W-:Y:S02]  /*3a80*/  LOP3.LUT R0, R34, 0x10, RZ, 0xfc, !PT ;  /* 0x0000001022007812 */ /* 0x000fe400078efcff */
[----:B------:R-:W-:Y:S02]  /*3a90*/  ISETP.GE.AND P2, PT, R2, UR10, PT ;  /* 0x0000000a02007c0c */ /* 0x000fe4000bf46270 */
[----:B------:R-:W-:Y:S02]  /*3aa0*/  ISETP.GE.AND P5, PT, R0, UR10, PT ;  /* 0x0000000a00007c0c */ /* 0x000fe4000bfa6270 */
[----:B------:R-:W-:Y:S02]  /*3ab0*/  LOP3.LUT R0, R34, 0x18, RZ, 0xfc, !PT ;  /* 0x0000001822007812 */ /* 0x000fe400078efcff */
[----:B------:R-:W-:-:S02]  /*3ac0*/  ISETP.GT.U32.OR P6, PT, R20, 0x7f, P6 ;  /* 0x0000007f1400780c */ /* 0x000fc400037c4470 */
[----:B------:R-:W-:Y:S01]  /*3ad0*/  ISETP.GE.AND P4, PT, R0, UR10, PT ;  /* 0x0000000a00007c0c */ /* 0x000fe2000bf86270 */
[C---:B------:R-:W-:Y:S01]  /*3ae0*/  @!P0 FADD.FTZ R4, -R23.reuse, R32 ;  /* 0x0000002017048221 */ /* 0x040fe20000010100 */
[----:B------:R-:W-:Y:S02]  /*3af0*/  LOP3.LUT R0, R34, 0x20, RZ, 0xfc, !PT ;  /* 0x0000002022007812 */ /* 0x000fe400078efcff */
[----:B------:R-:W-:Y:S01]  /*3b00*/  ISETP.GT.U32.OR P5, PT, R20, 0x7f, P5 ;  /* 0x0000007f1400780c */ /* 0x000fe20002fa4470 */
[----:B------:R-:W-:Y:S01]  /*3b10*/  @!P0 FMUL.FTZ R4, R4, 1.4426950216293334961 ;  /* 0x3fb8aa3b04048820 */ /* 0x000fe20000410000 */
[----:B------:R-:W-:Y:S02]  /*3b20*/  ISETP.GE.AND P3, PT, R0, UR10, PT ;  /* 0x0000000a00007c0c */ /* 0x000fe4000bf66270 */
[----:B------:R-:W-:Y:S02]  /*3b30*/  LOP3.LUT R0, R34, 0x30, RZ, 0xfc, !PT ;  /* 0x0000003022007812 */ /* 0x000fe400078efcff */
[----:B------:R-:W-:Y:S01]  /*3b40*/  ISETP.GT.U32.OR P4, PT, R20, 0x7f, P4 ;  /* 0x0000007f1400780c */ /* 0x000fe20002784470 */
[----:B------:R-:W0:Y:S01]  /*3b50*/  @!P0 MUFU.EX2 R4, R4 ;  /* 0x0000000400048308 */ /* 0x000e220000000800 */
[----:B------:R-:W-:Y:S01]  /*3b60*/  ISETP.GE.AND P1, PT, R0, UR10, PT ;  /* 0x0000000a00007c0c */ /* 0x000fe2000bf26270 */
[C---:B------:R-:W-:Y:S01]  /*3b70*/  @!P6 FADD.FTZ R3, -R23.reuse, R31 ;  /* 0x0000001f1703e221 */ /* 0x040fe20000010100 */
[----:B------:R-:W-:Y:S01]  /*3b80*/  LOP3.LUT R0, R34, 0x38, RZ, 0xfc, !PT ;  /* 0x0000003822007812 */ /* 0x000fe200078efcff */
[----:B------:R-:W1:Y:S01]  /*3b90*/  LDC R31, c[0x0][0x44c] ;  /* 0x00011300ff1f7b82 */ /* 0x000e620000000800 */
[C---:B------:R-:W-:Y:S01]  /*3ba0*/  ISETP.GT.U32.OR P3, PT, R20.reuse, 0x7f, P3 ;  /* 0x0000007f1400780c */ /* 0x040fe20001f64470 */
[----:B------:R-:W-:Y:S01]  /*3bb0*/  @!P5 FADD.FTZ R30, -R23, R30 ;  /* 0x0000001e171ed221 */ /* 0x000fe20000010100 */
[C---:B------:R-:W-:Y:S01]  /*3bc0*/  ISETP.GT.U32.OR P2, PT, R20.reuse, 0x7f, P2 ;  /* 0x0000007f1400780c */ /* 0x040fe20001744470 */
[----:B------:R-:W-:Y:S01]  /*3bd0*/  @!P6 FMUL.FTZ R3, R3, 1.4426950216293334961 ;  /* 0x3fb8aa3b0303e820 */ /* 0x000fe20000410000 */
[----:B------:R-:W-:Y:S01]  /*3be0*/  ISETP.GT.U32.OR P1, PT, R20, 0x7f, P1 ;  /* 0x0000007f1400780c */ /* 0x000fe20000f24470 */
[----:B------:R-:W-:Y:S01]  /*3bf0*/  @!P5 FMUL.FTZ R30, R30, 1.4426950216293334961 ;  /* 0x3fb8aa3b1e1ed820 */ /* 0x000fe20000410000 */
[----:B------:R-:W-:-:S02]  /*3c00*/  IMAD R34, R15, 0x18, R34 ;  /* 0x000000180f227824 */ /* 0x000fc400078e0222 */
[----:B------:R-:W-:Y:S01]  /*3c10*/  @!P4 FADD.FTZ R29, -R23, R29 ;  /* 0x0000001d171dc221 */ /* 0x000fe20000010100 */
[----:B------:R-:W2:Y:S03]  /*3c20*/  @!P6 MUFU.EX2 R3, R3 ;  /* 0x000000030003e308 */ /* 0x000ea60000000800 */
[----:B------:R-:W-:Y:S01]  /*3c30*/  @!P4 FMUL.FTZ R29, R29, 1.4426950216293334961 ;  /* 0x3fb8aa3b1d1dc820 */ /* 0x000fe20000410000 */
[----:B0-----:R0:W-:Y:S01]  /*3c40*/  @!P0 STS [R33], R4 ;  /* 0x0000000421008388 */ /* 0x0011e20000000800 */
[----:B------:R-:W-:Y:S01]  /*3c50*/  ISETP.GE.AND P0, PT, R0, UR10, PT ;  /* 0x0000000a00007c0c */ /* 0x000fe2000bf06270 */
[----:B------:R-:W-:-:S03]  /*3c60*/  @!P3 FADD.FTZ R2, -R23, R27 ;  /* 0x0000001b1702b221 */ /* 0x000fc60000010100 */
[----:B------:R-:W-:Y:S01]  /*3c70*/  ISETP.GT.U32.OR P0, PT, R20, 0x7f, P0 ;  /* 0x0000007f1400780c */ /* 0x000fe20000704470 */
[----:B------:R-:W-:Y:S01]  /*3c80*/  @!P1 FADD.FTZ R25, -R23, R25 ;  /* 0x0000001917199221 */ /* 0x000fe20000010100 */
[----:B------:R-:W-:Y:S01]  /*3c90*/  @!P3 FMUL.FTZ R2, R2, 1.4426950216293334961 ;  /* 0x3fb8aa3b0202b820 */ /* 0x000fe20000410000 */
[----:B------:R-:W3:Y:S02]  /*3ca0*/  @!P5 MUFU.EX2 R30, R30 ;  /* 0x0000001e001ed308 */ /* 0x000ee40000000800 */
[----:B------:R-:W-:Y:S01]  /*3cb0*/  @!P1 FMUL.FTZ R6, R25, 1.4426950216293334961 ;  /* 0x3fb8aa3b19069820 */ /* 0x000fe20000410000 */
[----:B-1----:R-:W-:Y:S01]  /*3cc0*/  IMAD R35, R31, UR20, RZ ;  /* 0x000000141f237c24 */ /* 0x002fe2000f8e02ff */
[----:B--2---:R-:W-:Y:S04]  /*3cd0*/  @!P6 STS [R33+0x220], R3 ;  /* 0x000220032100e388 */ /* 0x004fe80000000800 */
[----:B------:R-:W1:Y:S08]  /*3ce0*/  @!P4 MUFU.EX2 R0, R29 ;  /* 0x0000001d0000c308 */ /* 0x000e700000000800 */
[----:B------:R-:W2:Y:S01]  /*3cf0*/  @!P3 MUFU.EX2 R2, R2 ;  /* 0x000000020002b308 */ /* 0x000ea20000000800 */
[C---:B0-----:R-:W-:Y:S01]  /*3d00*/  @!P2 FADD.FTZ R4, -R23.reuse, R26 ;  /* 0x0000001a1704a221 */ /* 0x041fe20000010100 */
[----:B------:R-:W-:Y:S01]  /*3d10*/  @!P0 FADD.FTZ R23, -R23, R24 ;  /* 0x0000001817178221 */ /* 0x000fe20000010100 */
[----:B---3--:R-:W-:Y:S02]  /*3d20*/  @!P5 STS [R33+0x440], R30 ;  /* 0x0004401e2100d388 */ /* 0x008fe40000000800 */
[----:B------:R-:W-:Y:S01]  /*3d30*/  @!P2 FMUL.FTZ R4, R4, 1.4426950216293334961 ;  /* 0x3fb8aa3b0404a820 */ /* 0x000fe20000410000 */
[----:B------:R-:W-:-:S02]  /*3d40*/  @!P0 FMUL.FTZ R5, R23, 1.4426950216293334961 ;  /* 0x3fb8aa3b17058820 */ /* 0x000fc40000410000 */
[----:B------:R-:W0:Y:S01]  /*3d50*/  @!P1 MUFU.EX2 R6, R6 ;  /* 0x0000000600069308 */ /* 0x000e220000000800 */
[----:B-1----:R1:W-:Y:S01]  /*3d60*/  @!P4 STS [R33+0x660], R0 ;  /* 0x000660002100c388 */ /* 0x0023e20000000800 */
[----:B------:R-:W-:-:S05]  /*3d70*/  IMAD.SHL.U32 R29, R20, 0x4, RZ ;  /* 0x00000004141d7824 */ /* 0x000fca00078e00ff */
[----:B------:R-:W-:Y:S01]  /*3d80*/  LOP3.LUT R29, R29, 0x1c, RZ, 0xc0, !PT ;  /* 0x0000001c1d1d7812 */ /* 0x000fe200078ec0ff */
[----:B------:R-:W3:Y:S01]  /*3d90*/  @!P2 MUFU.EX2 R4, R4 ;  /* 0x000000040004a308 */ /* 0x000ee20000000800 */
[----:B--2---:R2:W-:Y:S07]  /*3da0*/  @!P3 STS [R33+0x880], R2 ;  /* 0x000880022100b388 */ /* 0x0045ee0000000800 */
[----:B------:R-:W4:Y:S01]  /*3db0*/  @!P0 MUFU.EX2 R5, R5 ;  /* 0x0000000500058308 */ /* 0x000f220000000800 */
[----:B0-----:R0:W-:Y:S04]  /*3dc0*/  @!P1 STS [R33+0xcc0], R6 ;  /* 0x000cc00621009388 */ /* 0x0011e80000000800 */
[----:B---3--:R-:W-:Y:S01]  /*3dd0*/  @!P2 STS [R33+0xaa0], R4 ;  /* 0x000aa0042100a388 */ /* 0x008fe20000000800 */
[----:B-1----:R-:W-:-:S03]  /*3de0*/  IMAD.MOV.U32 R0, RZ, RZ, RZ ;  /* 0x000000ffff007224 */ /* 0x002fc600078e00ff */
[----:B----4-:R1:W-:Y:S01]  /*3df0*/  @!P0 STS [R33+0xee0], R5 ;  /* 0x000ee00521008388 */ /* 0x0103e20000000800 */
[----:B------:R-:W-:Y:S01]  /*3e00*/  BAR.SYNC.DEFER_BLOCKING 0x0 ;  /* 0x0000000000007b1d */ /* 0x000fe20000010000 */
[----:B------:R-:W-:Y:S02]  /*3e10*/  LEA R34, P0, R34, R35, 0x2 ;  /* 0x0000002322227211 */ /* 0x000fe400078010ff */
[----:B--2---:R-:W-:Y:S02]  /*3e20*/  CS2R R2, SRZ ;  /* 0x0000000000027805 */ /* 0x004fe4000001ff00 */
[----:B0-----:R-:W-:Y:S02]  /*3e30*/  CS2R R6, SRZ ;  /* 0x0000000000067805 */ /* 0x001fe4000001ff00 */
[----:B------:R-:W-:Y:S02]  /*3e40*/  LEA.HI.X.SX32 R35, R35, RZ, 0x1, P0 ;  /* 0x000000ff23237211 */ /* 0x000fe400000f0eff */
[----:B-1----:R-:W-:Y:S01]  /*3e50*/  CS2R R4, SRZ ;  /* 0x0000000000047805 */ /* 0x002fe2000001ff00 */
        /* <DEDUP_REMOVED lines=9> */
[----:B------:R-:W-:-:S02]  /*3ef0*/  CS2R R20, SRZ ;  /* 0x0000000000147805 */ /* 0x000fc4000001ff00 */
[----:B------:R-:W-:Y:S02]  /*3f00*/  CS2R R18, SRZ ;  /* 0x0000000000127805 */ /* 0x000fe4000001ff00 */
[----:B------:R-:W-:Y:S02]  /*3f10*/  CS2R R16, SRZ ;  /* 0x0000000000107805 */ /* 0x000fe4000001ff00 */
[----:B0-----:R-:W-:-:S04]  /*3f20*/  LEA R34, P0, R34, UR4, 0x2 ;  /* 0x0000000422227c11 */ /* 0x001fc8000f8010ff */
[----:B------:R-:W-:Y:S01]  /*3f30*/  IADD3.X R35, PT, PT, R35, UR5, RZ, P0, !PT ;  /* 0x0000000523237c10 */ /* 0x000fe200087fe4ff */
[----:B------:R-:W-:Y:S08]  /*3f40*/  BRA.U !UP0, `(.L_x_55) ;  /* 0x00000005085c7547 */ /* 0x000ff0000b800000 */
[----:B------:R-:W0:Y:S01]  /*3f50*/  LDCU UR5, c[0x0][0x440] ;  /* 0x00008800ff0577ac */ /* 0x000e220008000800 */
[----:B------:R-:W-:Y:S01]  /*3f60*/  LOP3.LUT R0, R29, 0x40, RZ, 0xfc, !PT ;  /* 0x000000401d007812 */ /* 0x000fe200078efcff */
[----:B------:R-:W-:Y:S01]  /*3f70*/  IMAD R31, R31, UR21, RZ ;  /* 0x000000151f1f7c24 */ /* 0x000fe2000f8e02ff */
[----:B------:R-:W-:Y:S01]  /*3f80*/  LOP3.LUT R32, R29, 0x20, RZ, 0xfc, !PT ;  /* 0x000000201d207812 */ /* 0x000fe200078efcff */
[----:B------:R-:W1:Y:S01]  /*3f90*/  LDCU UR4, c[0x0][0x44c] ;  /* 0x00008980ff0477ac */ /* 0x000e620008000800 */
[----:B------:R-:W-:Y:S01]  /*3fa0*/  IMAD.MOV.U32 R14, RZ, RZ, R28 ;  /* 0x000000ffff0e7224 */ /* 0x000fe200078e001c */
[----:B------:R-:W-:Y:S02]  /*3fb0*/  CS2R R2, SRZ ;  /* 0x0000000000027805 */ /* 0x000fe4000001ff00 */
[----:B------:R-:W-:Y:S01]  /*3fc0*/  CS2R R4, SRZ ;  /* 0x0000000000047805 */ /* 0x000fe2000001ff00 */
[----:B------:R-:W-:Y:S01]  /*3fd0*/  ULOP3.LUT UR10, UR10, 0x7ffffffe, URZ, 0xc0, !UPT ;  /* 0x7ffffffe0a0a7892 */ /* 0x000fe2000f8ec0ff */
[----:B------:R-:W-:Y:S01]  /*3fe0*/  CS2R R6, SRZ ;  /* 0x0000000000067805 */ /* 0x000fe2000001ff00 */
[----:B------:R-:W-:Y:S01]  /*3ff0*/  UIADD3 UR7, UPT, UPT, UR21, -UR20, URZ ;  /* 0x8000001415077290 */ /* 0x000fe2000fffe0ff */
[----:B------:R-:W-:-:S02]  /*4000*/  CS2R R8, SRZ ;  /* 0x0000000000087805 */ /* 0x000fc4000001ff00 */
[----:B------:R-:W-:Y:S01]  /*4010*/  CS2R R10, SRZ ;  /* 0x00000000000a7805 */ /* 0x000fe2000001ff00 */
[----:B------:R-:W-:Y:S01]  /*4020*/  IMAD.MOV.U32 R12, RZ, RZ, RZ ;  /* 0x000000ffff0c7224 */ /* 0x000fe200078e00ff */
[----:B------:R-:W-:Y:S01]  /*4030*/  UIADD3 UR6, UPT, UPT, -UR10, URZ, URZ ;  /* 0x000000ff0a067290 */ /* 0x000fe2000fffe1ff */
[----:B------:R-:W-:Y:S01]  /*4040*/  IMAD.U32 R30, RZ, RZ, UR10 ;  /* 0x0000000aff1e7e24 */ /* 0x000fe2000f8e00ff */
[----:B------:R-:W-:Y:S02]  /*4050*/  ISETP.GE.AND P4, PT, R15, UR7, PT ;  /* 0x000000070f007c0c */ /* 0x000fe4000bf86270 */
[----:B0-----:R-:W-:Y:S01]  /*4060*/  ISETP.GE.AND P3, PT, R0, UR5, PT ;  /* 0x0000000500007c0c */ /* 0x001fe2000bf66270 */
[----:B------:R-:W-:Y:S01]  /*4070*/  IMAD.MOV.U32 R0, RZ, RZ, RZ ;  /* 0x000000ffff007224 */ /* 0x000fe200078e00ff */
[----:B------:R-:W0:Y:S01]  /*4080*/  LDCU UR5, c[0x0][0x440] ;  /* 0x00008800ff0577ac */ /* 0x000e220008000800 */
[----:B-1----:R-:W-:-:S12]  /*4090*/  UIMAD UR4, UR21, UR4, URZ ;  /* 0x00000004150472a4 */ /* 0x002fd8000f8e02ff */
.L_x_60:
[----:B------:R-:W-:Y:S04]  /*40a0*/  BSSY.RECONVERGENT B0, `(.L_x_56) ;  /* 0x000000f000007945 */ /* 0x000fe80003800200 */
[----:B0-----:R-:W-:Y:S05]  /*40b0*/  @P4 BRA `(.L_x_57) ;  /* 0x0000000000344947 */ /* 0x001fea0003800000 */
[C---:B------:R-:W-:Y:S02]  /*40c0*/  LOP3.LUT R13, R29.reuse, 0x40, RZ, 0xfc, !PT ;  /* 0x000000401d0d7812 */ /* 0x040fe400078efcff */
[----:B------:R-:W-:Y:S02]  /*40d0*/  CS2R R18, SRZ ;  /* 0x0000000000127805 */ /* 0x000fe4000001ff00 */
[----:B0-----:R-:W-:Y:S02]  /*40e0*/  ISETP.GE.AND P1, PT, R29, UR5, PT ;  /* 0x000000051d007c0c */ /* 0x001fe4000bf26270 */
[----:B------:R-:W-:Y:S02]  /*40f0*/  CS2R R16, SRZ ;  /* 0x0000000000107805 */ /* 0x000fe4000001ff00 */
[----:B------:R-:W-:Y:S02]  /*4100*/  ISETP.GE.AND P0, PT, R32, UR5, PT ;  /* 0x0000000520007c0c */ /* 0x000fe4000bf06270 */
[----:B------:R-:W-:Y:S02]  /*4110*/  CS2R R22, SRZ ;  /* 0x0000000000167805 */ /* 0x000fe4000001ff00 */
[----:B------:R-:W-:Y:S02]  /*4120*/  ISETP.GE.AND P3, PT, R13, UR5, PT ;  /* 0x000000050d007c0c */ /* 0x000fe4000bf66270 */
[----:B------:R-:W-:Y:S02]  /*4130*/  CS2R R20, SRZ ;  /* 0x0000000000147805 */ /* 0x000fe4000001ff00 */
[----:B------:R-:W-:Y:S02]  /*4140*/  CS2R R26, SRZ ;  /* 0x00000000001a7805 */ /* 0x000fe4000001ff00 */
[----:B------:R-:W-:Y:S01]  /*4150*/  CS2R R24, SRZ ;  /* 0x0000000000187805 */ /* 0x000fe2000001ff00 */
[----:B------:R1:W5:Y:S04]  /*4160*/  @!P1 LDG.E.128 R16, desc[UR8][R34.64] ;  /* 0x0000000822109981 */ /* 0x000368000c1e1d00 */
[----:B------:R1:W5:Y:S04]  /*4170*/  @!P0 LDG.E.128 R20, desc[UR8][R34.64+0x80] ;  /* 0x0000800822148981 */ /* 0x000368000c1e1d00 */
[----:B------:R1:W5:Y:S02]  /*4180*/  @!P3 LDG.E.128 R24, desc[UR8][R34.64+0x100] ;  /* 0x000100082218b981 */ /* 0x000364000c1e1d00 */
.L_x_57:
[----:B0-----:R-:W-:Y:S05]  /*4190*/  BSYNC.RECONVERGENT B0 ;  /* 0x0000000000007941 */ /* 0x001fea0003800200 */
.L_x_56:
[----:B------:R-:W0:Y:S01]  /*41a0*/  LDS R13, [R14] ;  /* 0x000000000e0d7984 */ /* 0x000e220000000800 */
[----:B------:R-:W-:Y:S01]  /*41b0*/  ISETP.GE.AND P4, PT, R15, UR7, PT ;  /* 0x000000070f007c0c */ /* 0x000fe2000bf86270 */
[----:B------:R-:W-:Y:S01]  /*41c0*/  BSSY.RECONVERGENT B0, `(.L_x_58) ;  /* 0x000001c000007945 */ /* 0x000fe20003800200 */
        /* <DEDUP_REMOVED lines=21> */
[----:B------:R-:W-:Y:S02]  /*4320*/  CS2R R26, SRZ ;  /* 0x00000000001a7805 */ /* 0x000fe4000001ff00 */
[----:B------:R-:W-:Y:S02]  /*4330*/  CS2R R24, SRZ ;  /* 0x0000000000187805 */ /* 0x000fe4000001ff00 */
[----:B------:R-:W-:Y:S05]  /*4340*/  LEA.HI.X.SX32 R37, R31, R35, 0x2, P0 ;  /* 0x000000231f257211 */ /* 0x000fea00000f16ff */
[----:B------:R0:W5:Y:S04]  /*4350*/  @!P2 LDG.E.128 R16, desc[UR8][R36.64] ;  /* 0x000000082410a981 */ /* 0x000168000c1e1d00 */
[----:B------:R0:W5:Y:S04]  /*4360*/  @!P1 LDG.E.128 R20, desc[UR8][R36.64+0x80] ;  /* 0x0000800824149981 */ /* 0x000168000c1e1d00 */
[----:B------:R0:W5:Y:S02]  /*4370*/  @!P3 LDG.E.128 R24, desc[UR8][R36.64+0x100] ;  /* 0x000100082418b981 */ /* 0x000164000c1e1d00 */
.L_x_59:
[----:B------:R-:W-:Y:S05]  /*4380*/  BSYNC.RECONVERGENT B0 ;  /* 0x0000000000007941 */ /* 0x000fea0003800200 */
.L_x_58:
[----:B------:R2:W3:Y:S01]  /*4390*/  LDS R13, [R14+0x44] ;  /* 0x000044000e0d7984 */ /* 0x0004e20000000800 */
[----:B------:R-:W-:Y:S01]  /*43a0*/  UIADD3 UR6, UPT, UPT, UR6, 0x2, URZ ;  /* 0x0000000206067890 */ /* 0x000fe2000fffe0ff */
[C---:B-1----:R-:W-:Y:S03]  /*43b0*/  LEA R34, P0, R31.reuse, R34, 0x3 ;  /* 0x000000221f227211 */ /* 0x042fe600078018ff */
        /* <DEDUP_REMOVED lines=16> */
.L_x_55:
[----:B------:R-:W1:Y:S02]  /*44c0*/  LDCU UR4, c[0x0][0x534] ;  /* 0x0000a680ff0477ac */ /* 0x000e640008000800 */
[----:B-1----:R-:W-:-:S04]  /*44d0*/  ULOP3.LUT UR4, UR4, 0x1, URZ, 0xc0, !UPT ;  /* 0x0000000104047892 */ /* 0x002fc8000f8ec0ff */
[----:B------:R-:W-:-:S09]  /*44e0*/  UISETP.NE.U32.AND UP0, UPT, UR4, 0x1, UPT ;  /* 0x000000010400788c */ /* 0x000fd2000bf05070 */
[----:B------:R-:W-:Y:S05]  /*44f0*/  BRA.U UP0, `(.L_x_54) ;  /* 0x0000000100887547 */ /* 0x000fea000b800000 */
[----:B------:R-:W-:Y:S01]  /*4500*/  IMAD R13, R30, 0x44, R28 ;  /* 0x000000441e0d7824 */ /* 0x000fe200078e021c */
[----:B------:R-:W-:Y:S01]  /*4510*/  UIADD3 UR4, UPT, UPT, UR21, -UR20, URZ ;  /* 0x8000001415047290 */ /* 0x000fe2000fffe0ff */
[----:B------:R-:W-:Y:S04]  /*4520*/  BSSY.RECONVERGENT B0, `(.L_x_61) ;  /* 0x0000013000007945 */ /* 0x000fe80003800200 */
[----:B------:R-:W1:Y:S01]  /*4530*/  LDS R13, [R13] ;  /* 0x000000000d0d7984 */ /* 0x000e620000000800 */
        /* <DEDUP_REMOVED lines=17> */
.L_x_62:
[----:B------:R-:W-:Y:S05]  /*4650*/  BSYNC.RECONVERGENT B0 ;  /* 0x0000000000007941 */ /* 0x000fea0003800200 */
.L_x_61:
        /* <DEDUP_REMOVED lines=12> */
.L_x_54:
[----:B------:R-:W-:-:S04]  /*4720*/  IADD3 R17, PT, PT, R15, UR20, RZ ;  /* 0x000000140f117c10 */ /* 0x000fc8000fffe0ff */
[----:B------:R-:W-:-:S13]  /*4730*/  ISETP.GE.AND P0, PT, R17, UR21, PT ;  /* 0x0000001511007c0c */ /* 0x000fda000bf06270 */
[----:B------:R-:W-:Y:S05]  /*4740*/  @P0 EXIT ;  /* 0x000000000000094d */ /* 0x000fea0003800000 */
[----:B------:R-:W-:Y:S01]  /*4750*/  IABS R18, UR22 ;  /* 0x0000001600127c13 */ /* 0x000fe20008000000 */
[----:B------:R-:W1:Y:S01]  /*4760*/  LDC R16, c[0x0][0x434] ;  /* 0x00010d00ff107b82 */ /* 0x000e620000000800 */
[----:B------:R-:W-:Y:S01]  /*4770*/  IABS R20, R17 ;  /* 0x0000001100147213 */ /* 0x000fe20000000000 */
[----:B------:R-:W3:Y:S01]  /*4780*/  LDCU.128 UR4, c[0x0][0x400] ;  /* 0x00008000ff0477ac */ /* 0x000ee20008000c00 */
[----:B------:R-:W4:Y:S01]  /*4790*/  I2F.RP R22, R18 ;  /* 0x0000001200167306 */ /* 0x000f220000209400 */
[----:B------:R-:W-:Y:S01]  /*47a0*/  IABS R14, UR22 ;  /* 0x00000016000e7c13 */ /* 0x000fe20008000000 */
[----:B------:R-:W5:Y:S01]  /*47b0*/  LDCU.64 UR10, c[0x0][0x410] ;  /* 0x00008200ff0a77ac */ /* 0x000f620008000a00 */
[----:B------:R-:W-:-:S03]  /*47c0*/  F2FP.BF16.F32.PACK_AB R7, R7, R8 ;  /* 0x000000080707723e */ /* 0x000fc600000010ff */
[----:B------:R-:W-:Y:S01]  /*47d0*/  IMAD.MOV R14, RZ, RZ, -R14 ;  /* 0x000000ffff0e7224 */ /* 0x000fe200078e0a0e */
[----:B------:R-:W-:Y:S02]  /*47e0*/  F2FP.BF16.F32.PACK_AB R5, R5, R6 ;  /* 0x000000060505723e */ /* 0x000fe400000010ff */
[----:B------:R-:W-:Y:S01]  /*47f0*/  F2FP.BF16.F32.PACK_AB R11, R11, R12 ;  /* 0x0000000c0b0b723e */ /* 0x000fe200000010ff */
[----:B------:R-:W-:Y:S01]  /*4800*/  IMAD.MOV.U32 R6, RZ, RZ, R7 ;  /* 0x000000ffff067224 */ /* 0x000fe200078e0007 */
[----:B------:R-:W-:Y:S01]  /*4810*/  F2FP.BF16.F32.PACK_AB R9, R9, R10 ;  /* 0x0000000a0909723e */ /* 0x000fe200000010ff */
[----:B------:R-:W-:Y:S01]  /*4820*/  IMAD.MOV.U32 R7, RZ, RZ, R5 ;  /* 0x000000ffff077224 */ /* 0x000fe200078e0005 */
[----:B------:R-:W-:Y:S01]  /*4830*/  MOV R8, R11 ;  /* 0x0000000b00087202 */ /* 0x000fe20000000f00 */
[----:B----4-:R-:W4:Y:S01]  /*4840*/  MUFU.RCP R22, R22 ;  /* 0x0000001600167308 */ /* 0x010f220000001000 */
[----:B------:R-:W-:Y:S02]  /*4850*/  F2FP.BF16.F32.PACK_AB R4, R3, R4 ;  /* 0x000000040304723e */ /* 0x000fe400000010ff */
[----:B------:R-:W-:-:S02]  /*4860*/  F2FP.BF16.F32.PACK_AB R5, R0, R2 ;  /* 0x000000020005723e */ /* 0x000fc400000010ff */
[----:B-1----:R-:W-:Y:S01]  /*4870*/  IABS R15, R16 ;  /* 0x00000010000f7213 */ /* 0x002fe20000000000 */
[----:B----4-:R-:W-:-:S04]  /*4880*/  VIADD R22, R22, 0xffffffe ;  /* 0x0ffffffe16167836 */ /* 0x010fc80000000000 */
[----:B------:R-:W1:Y:S02]  /*4890*/  F2I.FTZ.U32.TRUNC.NTZ R23, R22 ;  /* 0x0000001600177305 */ /* 0x000e64000021f000 */
[--C-:B-1----:R-:W-:Y:S02]  /*48a0*/  IMAD.MOV R13, RZ, RZ, -R23.reuse ;  /* 0x000000ffff0d7224 */ /* 0x102fe400078e0a17 */
[----:B------:R-:W-:Y:S02]  /*48b0*/  IMAD.MOV.U32 R22, RZ, RZ, RZ ;  /* 0x000000ffff167224 */ /* 0x000fe400078e00ff */
[----:B------:R-:W-:Y:S02]  /*48c0*/  IMAD R19, R13, R18, RZ ;  /* 0x000000120d137224 */ /* 0x000fe400078e02ff */
[----:B------:R-:W1:Y:S02]  /*48d0*/  I2F.RP R13, R15 ;  /* 0x0000000f000d7306 */ /* 0x000e640000209400 */
[----:B------:R-:W-:-:S06]  /*48e0*/  IMAD.HI.U32 R19, R23, R19, R22 ;  /* 0x0000001317137227 */ /* 0x000fcc00078e0016 */
[----:B------:R-:W-:-:S04]  /*48f0*/  IMAD.HI.U32 R19, R19, R20, RZ ;  /* 0x0000001413137227 */ /* 0x000fc800078e00ff */
[----:B------:R-:W-:Y:S01]  /*4900*/  IMAD R14, R19, R14, R20 ;  /* 0x0000000e130e7224 */ /* 0x000fe200078e0214 */
[----:B-1----:R-:W1:Y:S04]  /*4910*/  MUFU.RCP R13, R13 ;  /* 0x0000000d000d7308 */ /* 0x002e680000001000 */
[----:B------:R-:W-:-:S13]  /*4920*/  ISETP.GT.U32.AND P1, PT, R18, R14, PT ;  /* 0x0000000e1200720c */ /* 0x000fda0003f24070 */
[-C--:B------:R-:W-:Y:S01]  /*4930*/  @!P1 IADD3 R14, PT, PT, R14, -R18.reuse, RZ ;  /* 0x800000120e0e9210 */ /* 0x080fe20007ffe0ff */
[----:B------:R-:W-:Y:S01]  /*4940*/  @!P1 VIADD R19, R19, 0x1 ;  /* 0x0000000113139836 */ /* 0x000fe20000000000 */
[----:B------:R-:W-:Y:S01]  /*4950*/  ISETP.NE.AND P1, PT, RZ, UR22, PT ;  /* 0x00000016ff007c0c */ /* 0x000fe2000bf25270 */
[----:B-1----:R-:W-:Y:S01]  /*4960*/  VIADD R13, R13, 0xffffffe ;  /* 0x0ffffffe0d0d7836 */ /* 0x002fe20000000000 */
[----:B------:R-:W-:Y:S02]  /*4970*/  ISETP.GE.U32.AND P2, PT, R14, R18, PT ;  /* 0x000000120e00720c */ /* 0x000fe40003f46070 */
[----:B------:R-:W-:Y:S01]  /*4980*/  LOP3.LUT R14, R17, UR22, RZ, 0x3c, !PT ;  /* 0x00000016110e7c12 */ /* 0x000fe2000f8e3cff */
[----:B------:R-:W1:Y:S03]  /*4990*/  F2I.FTZ.U32.TRUNC.NTZ R23, R13 ;  /* 0x0000000d00177305 */ /* 0x000e66000021f000 */
[----:B------:R-:W-:-:S07]  /*49a0*/  ISETP.GE.AND P0, PT, R14, RZ, PT ;  /* 0x000000ff0e00720c */ /* 0x000fce0003f06270 */
[----:B------:R-:W-:Y:S01]  /*49b0*/  @P2 VIADD R19, R19, 0x1 ;  /* 0x0000000113132836 */ /* 0x000fe20000000000 */
[----:B-1----:R-:W-:-:S05]  /*49c0*/  IADD3 R14, PT, PT, RZ, -R23, RZ ;  /* 0x80000017ff0e7210 */ /* 0x002fca0007ffe0ff */
[----:B------:R-:W-:Y:S01]  /*49d0*/  @!P0 IMAD.MOV R19, RZ, RZ, -R19 ;  /* 0x000000ffff138224 */ /* 0x000fe200078e0a13 */
[----:B------:R-:W-:Y:S01]  /*49e0*/  @!P1 LOP3.LUT R19, RZ, UR22, RZ, 0x33, !PT ;  /* 0x00000016ff139c12 */ /* 0x000fe2000f8e33ff */
[----:B------:R-:W-:-:S04]  /*49f0*/  IMAD R14, R14, R15, RZ ;  /* 0x0000000f0e0e7224 */ /* 0x000fc800078e02ff */
[----:B------:R-:W-:Y:S02]  /*4a00*/  IMAD R18, R19, UR22, RZ ;  /* 0x0000001613127c24 */ /* 0x000fe4000f8e02ff */
[----:B------:R-:W-:-:S04]  /*4a10*/  IMAD.HI.U32 R14, R23, R14, R22 ;  /* 0x0000000e170e7227 */ /* 0x000fc800078e0016 */
[----:B------:R-:W-:Y:S02]  /*4a20*/  IMAD.IADD R20, R17, 0x1, -R18 ;  /* 0x0000000111147824 */ /* 0x000fe400078e0a12 */
[----:B---3--:R-:W-:-:S03]  /*4a30*/  IMAD.WIDE.U32 R22, R19, UR4, RZ ;  /* 0x0000000413167c25 */ /* 0x008fc6000f8e00ff */
        /* <DEDUP_REMOVED lines=10> */
[----:B------:R-:W1:Y:S03]  /*4ae0*/  LDCU.64 UR4, c[0x0][0x3f0] ;  /* 0x00007e00ff0477ac */ /* 0x000e660008000a00 */
[----:B------:R-:W-:-:S04]  /*4af0*/  IMAD.IADD R23, R23, 0x1, R14 ;  /* 0x0000000117177824 */ /* 0x000fc800078e020e */
[----:B------:R-:W-:Y:S01]  /*4b00*/  @!P0 IMAD.IADD R13, R13, 0x1, -R15 ;  /* 0x000000010d0d8824 */ /* 0x000fe200078e0a0f */
[----:B------:R-:W-:Y:S02]  /*4b10*/  @!P0 IADD3 R21, PT, PT, R21, 0x1, RZ ;  /* 0x0000000115158810 */ /* 0x000fe40007ffe0ff */
[----:B------:R-:W-:Y:S02]  /*4b20*/  ISETP.NE.AND P0, PT, R16, RZ, PT ;  /* 0x000000ff1000720c */ /* 0x000fe40003f05270 */
[----:B------:R-:W-:Y:S02]  /*4b30*/  ISETP.GE.U32.AND P2, PT, R13, R15, PT ;  /* 0x0000000f0d00720c */ /* 0x000fe40003f46070 */
[----:B------:R-:W3:Y:S11]  /*4b40*/  S2R R13, SR_TID.X ;  /* 0x00000000000d7919 */ /* 0x000ef60000002100 */
[----:B------:R-:W-:-:S04]  /*4b50*/  @P2 VIADD R21, R21, 0x1 ;  /* 0x0000000115152836 */ /* 0x000fc80000000000 */
[----:B------:R-:W-:Y:S01]  /*4b60*/  @!P1 IMAD.MOV R21, RZ, RZ, -R21 ;  /* 0x000000ffff159224 */ /* 0x000fe200078e0a15 */
[----:B------:R-:W-:-:S04]  /*4b70*/  @!P0 LOP3.LUT R21, RZ, R16, RZ, 0x33, !PT ;  /* 0x00000010ff158212 */ /* 0x000fc800078e33ff */
[----:B------:R-:W-:Y:S01]  /*4b80*/  SHF.R.S32.HI R15, RZ, 0x1f, R21 ;  /* 0x0000001fff0f7819 */ /* 0x000fe20000011415 */
[C---:B------:R-:W-:Y:S02]  /*4b90*/  IMAD R16, R21.reuse, R16, R18 ;  /* 0x0000001015107224 */ /* 0x040fe400078e0212 */
[----:B-----5:R-:W-:-:S03]  /*4ba0*/  IMAD.WIDE.U32 R22, R21, UR10, R22 ;  /* 0x0000000a15167c25 */ /* 0x020fc6000f8e0016 */
[----:B------:R-:W-:Y:S01]  /*4bb0*/  IADD3 R16, PT, PT, R17, -R16, RZ ;  /* 0x8000001011107210 */ /* 0x000fe20007ffe0ff */
[----:B------:R-:W-:Y:S01]  /*4bc0*/  IMAD R15, R15, UR10, RZ ;  /* 0x0000000a0f0f7c24 */ /* 0x000fe2000f8e02ff */
[----:B------:R-:W4:Y:S02]  /*4bd0*/  LDCU UR10, c[0x0][0x440] ;  /* 0x00008800ff0a77ac */ /* 0x000f240008000800 */
[----:B------:R-:W-:Y:S01]  /*4be0*/  SHF.R.S32.HI R14, RZ, 0x1f, R16 ;  /* 0x0000001fff0e7819 */ /* 0x000fe20000011410 */
[----:B------:R-:W-:Y:S02]  /*4bf0*/  IMAD R15, R21, UR11, R15 ;  /* 0x0000000b150f7c24 */ /* 0x000fe4000f8e020f */
[----:B---3--:R-:W-:Y:S02]  /*4c00*/  IMAD.SHL.U32 R13, R13, 0x4, RZ ;  /* 0x000000040d0d7824 */ /* 0x008fe400078e00ff */
[----:B------:R-:W-:Y:S02]  /*4c10*/  IMAD.IADD R23, R23, 0x1, R15 ;  /* 0x0000000117177824 */ /* 0x000fe400078e020f */
[----:B------:R-:W-:Y:S01]  /*4c20*/  IMAD R14, R14, UR6, RZ ;  /* 0x000000060e0e7c24 */ /* 0x000fe2000f8e02ff */
[----:B------:R-:W-:Y:S01]  /*4c30*/  LOP3.LUT R13, R13, 0x1c, RZ, 0xc0, !PT ;  /* 0x0000001c0d0d7812 */ /* 0x000fe200078ec0ff */
[----:B------:R-:W-:-:S04]  /*4c40*/  IMAD.WIDE.U32 R22, R16, UR6, R22 ;  /* 0x0000000610167c25 */ /* 0x000fc8000f8e0016 */
[----:B------:R-:W-:Y:S01]  /*4c50*/  IMAD R16, R16, UR7, R14 ;  /* 0x0000000710107c24 */ /* 0x000fe2000f8e020e */
[----:B------:R-:W-:Y:S02]  /*4c60*/  IADD3 R15, P0, PT, R29, R22, RZ ;  /* 0x000000161d0f7210 */ /* 0x000fe40007f1e0ff */
[C---:B------:R-:W-:Y:S02]  /*4c70*/  LOP3.LUT R14, R13.reuse, 0x20, RZ, 0xfc, !PT ;  /* 0x000000200d0e7812 */ /* 0x040fe400078efcff */
[----:B------:R-:W-:Y:S01]  /*4c80*/  LOP3.LUT R13, R13, 0x40, RZ, 0xfc, !PT ;  /* 0x000000400d0d7812 */ /* 0x000fe200078efcff */
[----:B------:R-:W-:Y:S01]  /*4c90*/  IMAD.X R16, R23, 0x1, R16, P0 ;  /* 0x0000000117107824 */ /* 0x000fe200000e0610 */
[----:B----4-:R-:W-:Y:S02]  /*4ca0*/  ISETP.GE.AND P1, PT, R14, UR10, PT ;  /* 0x0000000a0e007c0c */ /* 0x010fe4000bf26270 */
[----:B-1----:R-:W-:Y:S02]  /*4cb0*/  LEA R14, P0, R15, UR4, 0x1 ;  /* 0x000000040f0e7c11 */ /* 0x002fe4000f8008ff */
[----:B------:R-:W-:-:S02]  /*4cc0*/  ISETP.GE.AND P2, PT, R29, UR10, PT ;  /* 0x0000000a1d007c0c */ /* 0x000fc4000bf46270 */
[----:B------:R-:W-:Y:S02]  /*4cd0*/  LEA.HI.X R15, R15, UR5, R16, 0x1, P0 ;  /* 0x000000050f0f7c11 */ /* 0x000fe400080f0c10 */
[----:B------:R-:W-:-:S05]  /*4ce0*/  ISETP.GE.AND P0, PT, R13, UR10, PT ;  /* 0x0000000a0d007c0c */ /* 0x000fca000bf06270 */
[----:B------:R1:W-:Y:S04]  /*4cf0*/  @!P1 STG.E.64 desc[UR8][R14.64+0x40], R6 ;  /* 0x000040060e009986 */ /* 0x0003e8000c101b08 */
[----:B------:R1:W-:Y:S04]  /*4d00*/  @!P2 STG.E.64 desc[UR8][R14.64], R8 ;  /* 0x000000080e00a986 */ /* 0x0003e8000c101b08 */
[----:B------:R-:W-:Y:S05]  /*4d10*/  @P0 EXIT ;  /* 0x000000000000094d */ /* 0x000fea0003800000 */
[----:B------:R-:W-:Y:S01]  /*4d20*/  STG.E.64 desc[UR8][R14.64+0x80], R4 ;  /* 0x000080040e007986 */ /* 0x000fe2000c101b08 */
[----:B------:R-:W-:Y:S05]  /*4d30*/  EXIT ;  /* 0x000000000000794d */ /* 0x000fea0003800000 */
        .weak           $__internal_1_$__cuda_sm20_div_s64
        .type           $__internal_1_$__cuda_sm20_div_s64,@function
        .size           $__internal_1_$__cuda_sm20_div_s64,(.L_x_11579 - $__internal_1_$__cuda_sm20_div_s64)
$__internal_1_$__cuda_sm20_div_s64:
        /* <DEDUP_REMOVED lines=10> */
[C---:B------:R-:W-:Y:S01]  /*4de0*/  IMAD R10, R12.reuse, R37, R45 ;  /* 0x000000250c0a7224 */ /* 0x040fe200078e022d */
[----:B------:R-:W-:Y:S01]  /*4df0*/  IADD3 R11, P0, PT, RZ, -R44, RZ ;  /* 0x8000002cff0b7210 */ /* 0x000fe20007f1e0ff */
[----:B------:R-:W-:Y:S02]  /*4e00*/  IMAD.MOV.U32 R45, RZ, RZ, R12 ;  /* 0x000000ffff2d7224 */ /* 0x000fe400078e000c */
[----:B------:R-:W-:Y:S02]  /*4e10*/  IMAD R10, R13, R36, R10 ;  /* 0x000000240d0a7224 */ /* 0x000fe400078e020a */
[----:B------:R-:W-:-:S04]  /*4e20*/  IMAD.HI.U32 R44, R12, R11, RZ ;  /* 0x0000000b0c2c7227 */ /* 0x000fc800078e00ff */
[----:B------:R-:W-:-:S04]  /*4e30*/  IMAD.X R10, RZ, RZ, ~R10, P0 ;  /* 0x000000ffff0a7224 */ /* 0x000fc800000e0e0a */
[----:B------:R-:W-:-:S04]  /*4e40*/  IMAD.WIDE.U32 R44, P2, R12, R10, R44 ;  /* 0x0000000a0c2c7225 */ /* 0x000fc8000784002c */
[C---:B------:R-:W-:Y:S02]  /*4e50*/  IMAD R9, R13.reuse, R10, RZ ;  /* 0x0000000a0d097224 */ /* 0x040fe400078e02ff */
[----:B------:R-:W-:-:S04]  /*4e60*/  IMAD.HI.U32 R11, P1, R13, R11, R44 ;  /* 0x0000000b0d0b7227 */ /* 0x000fc8000782002c */
[----:B------:R-:W-:Y:S01]  /*4e70*/  IMAD.HI.U32 R10, R13, R10, RZ ;  /* 0x0000000a0d0a7227 */ /* 0x000fe200078e00ff */
[----:B------:R-:W-:-:S03]  /*4e80*/  IADD3 R45, P0, PT, R9, R11, RZ ;  /* 0x0000000b092d7210 */ /* 0x000fc60007f1e0ff */
[----:B------:R-:W-:Y:S02]  /*4e90*/  IMAD.X R10, R10, 0x1, R13, P2 ;  /* 0x000000010a0a7824 */ /* 0x000fe400010e060d */
[----:B------:R-:W-:-:S03]  /*4ea0*/  IMAD.WIDE.U32 R12, R45, R36, RZ ;  /* 0x000000242d0c7225 */ /* 0x000fc600078e00ff */
[----:B------:R-:W-:Y:S01]  /*4eb0*/  IADD3.X R11, PT, PT, RZ, RZ, R10, P0, P1 ;  /* 0x000000ffff0b7210 */ /* 0x000fe200007e240a */
[----:B------:R-:W-:Y:S01]  /*4ec0*/  IMAD R9, R45, R37, R13 ;  /* 0x000000252d097224 */ /* 0x000fe200078e020d */
[----:B------:R-:W-:Y:S02]  /*4ed0*/  IADD3 R13, P0, PT, RZ, -R12, RZ ;  /* 0x8000000cff0d7210 */ /* 0x000fe40007f1e0ff */
[----:B------:R-:W-:Y:S01]  /*4ee0*/  ISETP.GE.AND P1, PT, R19, RZ, PT ;  /* 0x000000ff1300720c */ /* 0x000fe20003f26270 */
[----:B------:R-:W-:Y:S02]  /*4ef0*/  IMAD R9, R11, R36, R9 ;  /* 0x000000240b097224 */ /* 0x000fe400078e0209 */
[----:B------:R-:W-:-:S03]  /*4f00*/  IMAD.HI.U32 R44, R45, R13, RZ ;  /* 0x0000000d2d2c7227 */ /* 0x000fc600078e00ff */
[----:B------:R-:W-:Y:S02]  /*4f10*/  IADD3.X R9, PT, PT, RZ, ~R9, RZ, P0, !PT ;  /* 0x80000009ff097210 */ /* 0x000fe400007fe4ff */
[----:B------:R-:W-:-:S03]  /*4f20*/  IADD3 R10, P0, PT, RZ, -R21, RZ ;  /* 0x80000015ff0a7210 */ /* 0x000fc60007f1e0ff */
[----:B------:R-:W-:Y:S01]  /*4f30*/  IMAD.WIDE.U32 R44, P4, R45, R9, R44 ;  /* 0x000000092d2c7225 */ /* 0x000fe2000788002c */
[----:B------:R-:W-:-:S03]  /*4f40*/  SEL R10, R10, R21, !P1 ;  /* 0x000000150a0a7207 */ /* 0x000fc60004800000 */
[C---:B------:R-:W-:Y:S02]  /*4f50*/  IMAD R12, R11.reuse, R9, RZ ;  /* 0x000000090b0c7224 */ /* 0x040fe400078e02ff */
[----:B------:R-:W-:-:S04]  /*4f60*/  IMAD.HI.U32 R13, P3, R11, R13, R44 ;  /* 0x0000000d0b0d7227 */ /* 0x000fc8000786002c */
[----:B------:R-:W-:Y:S01]  /*4f70*/  IMAD.HI.U32 R9, R11, R9, RZ ;  /* 0x000000090b097227 */ /* 0x000fe200078e00ff */
[----:B------:R-:W-:-:S03]  /*4f80*/  IADD3 R12, P2, PT, R12, R13, RZ ;  /* 0x0000000d0c0c7210 */ /* 0x000fc60007f5e0ff */
[----:B------:R-:W-:Y:S02]  /*4f90*/  IMAD.X R13, RZ, RZ, ~R19, P0 ;  /* 0x000000ffff0d7224 */ /* 0x000fe400000e0e13 */
[----:B------:R-:W-:Y:S02]  /*4fa0*/  IMAD.X R11, R9, 0x1, R11, P4 ;  /* 0x00000001090b7824 */ /* 0x000fe400020e060b */
[C---:B------:R-:W-:Y:S01]  /*4fb0*/  IMAD.HI.U32 R44, R12.reuse, R10, RZ ;  /* 0x0000000a0c2c7227 */ /* 0x040fe200078e00ff */
[----:B------:R-:W-:Y:S02]  /*4fc0*/  SEL R9, R13, R19, !P1 ;  /* 0x000000130d097207 */ /* 0x000fe40004800000 */
[----:B------:R-:W-:Y:S01]  /*4fd0*/  IADD3.X R11, PT, PT, RZ, RZ, R11, P2, P3 ;  /* 0x000000ffff0b7210 */ /* 0x000fe200017e640b */
[----:B------:R-:W-:Y:S02]  /*4fe0*/  IMAD.MOV.U32 R45, RZ, RZ, RZ ;  /* 0x000000ffff2d7224 */ /* 0x000fe400078e00ff */
[----:B------:R-:W-:-:S04]  /*4ff0*/  IMAD.WIDE.U32 R12, R12, R9, R44 ;  /* 0x000000090c0c7225 */ /* 0x000fc800078e002c */
[C---:B------:R-:W-:Y:S02]  /*5000*/  IMAD R22, R11.reuse, R9, RZ ;  /* 0x000000090b167224 */ /* 0x040fe400078e02ff */
[----:B------:R-:W-:-:S04]  /*5010*/  IMAD.HI.U32 R12, P1, R11, R10, R12 ;  /* 0x0000000a0b0c7227 */ /* 0x000fc8000782000c */
[----:B------:R-:W-:Y:S01]  /*5020*/  IMAD.HI.U32 R11, R11, R9, RZ ;  /* 0x000000090b0b7227 */ /* 0x000fe200078e00ff */
[----:B------:R-:W-:-:S03]  /*5030*/  IADD3 R22, P0, PT, R22, R12, RZ ;  /* 0x0000000c16167210 */ /* 0x000fc60007f1e0ff */
[----:B------:R-:W-:Y:S02]  /*5040*/  IMAD.X R11, RZ, RZ, R11, P1 ;  /* 0x000000ffff0b7224 */ /* 0x000fe400008e060b */
[----:B------:R-:W-:-:S03]  /*5050*/  IMAD.WIDE.U32 R12, R22, R36, RZ ;  /* 0x00000024160c7225 */ /* 0x000fc600078e00ff */
[----:B------:R-:W-:Y:S01]  /*5060*/  IADD3.X R21, PT, PT, RZ, R11, RZ, P0, !PT ;  /* 0x0000000bff157210 */ /* 0x000fe200007fe4ff */
[----:B------:R-:W-:Y:S01]  /*5070*/  IMAD R11, R22, R37, R13 ;  /* 0x00000025160b7224 */ /* 0x000fe200078e020d */
[----:B------:R-:W-:-:S03]  /*5080*/  IADD3 R10, P1, PT, -R12, R10, RZ ;  /* 0x0000000a0c0a7210 */ /* 0x000fc60007f3e1ff */
[-C--:B------:R-:W-:Y:S01]  /*5090*/  IMAD R11, R21, R36.reuse, R11 ;  /* 0x00000024150b7224 */ /* 0x080fe200078e020b */
[----:B------:R-:W-:-:S03]  /*50a0*/  ISETP.GE.U32.AND P0, PT, R10, R36, PT ;  /* 0x000000240a00720c */ /* 0x000fc60003f06070 */
[----:B------:R-:W-:Y:S01]  /*50b0*/  IMAD.X R9, R9, 0x1, ~R11, P1 ;  /* 0x0000000109097824 */ /* 0x000fe200008e0e0b */
[----:B------:R-:W-:-:S04]  /*50c0*/  IADD3 R12, P1, PT, R10, -R36, RZ ;  /* 0x800000240a0c7210 */ /* 0x000fc80007f3e0ff */
[C---:B------:R-:W-:Y:S01]  /*50d0*/  ISETP.GE.U32.AND.EX P0, PT, R9.reuse, R37, PT, P0 ;  /* 0x000000250900720c */ /* 0x040fe20003f06100 */
[----:B------:R-:W-:Y:S01]  /*50e0*/  IMAD.X R11, R9, 0x1, ~R37, P1 ;  /* 0x00000001090b7824 */ /* 0x000fe200008e0e25 */
[----:B------:R-:W-:Y:S02]  /*50f0*/  IADD3 R13, P1, PT, R22, 0x1, RZ ;  /* 0x00000001160d7810 */ /* 0x000fe40007f3e0ff */
[----:B------:R-:W-:Y:S02]  /*5100*/  SEL R12, R12, R10, P0 ;  /* 0x0000000a0c0c7207 */ /* 0x000fe40000000000 */
[----:B------:R-:W-:Y:S01]  /*5110*/  SEL R11, R11, R9, P0 ;  /* 0x000000090b0b7207 */ /* 0x000fe20000000000 */
[----:B------:R-:W-:Y:S01]  /*5120*/  IMAD.X R9, RZ, RZ, R21, P1 ;  /* 0x000000ffff097224 */ /* 0x000fe200008e0615 */
[----:B------:R-:W-:Y:S02]  /*5130*/  SEL R13, R13, R22, P0 ;  /* 0x000000160d0d7207 */ /* 0x000fe40000000000 */
[----:B------:R-:W-:-:S02]  /*5140*/  ISETP.GE.U32.AND P1, PT, R12, R36, PT ;  /* 0x000000240c00720c */ /* 0x000fc40003f26070 */
[----:B------:R-:W-:Y:S02]  /*5150*/  SEL R9, R9, R21, P0 ;  /* 0x0000001509097207 */ /* 0x000fe40000000000 */
[----:B------:R-:W-:Y:S02]  /*5160*/  IADD3 R10, P0, PT, R13, 0x1, RZ ;  /* 0x000000010d0a7810 */ /* 0x000fe40007f1e0ff */
[----:B------:R-:W-:Y:S02]  /*5170*/  ISETP.GE.U32.AND.EX P1, PT, R11, R37, PT, P1 ;  /* 0x000000250b00720c */ /* 0x000fe40003f26110 */
[----:B------:R-:W-:Y:S02]  /*5180*/  IADD3.X R11, PT, PT, RZ, R9, RZ, P0, !PT ;  /* 0x00000009ff0b7210 */ /* 0x000fe400007fe4ff */
[----:B------:R-:W-:Y:S02]  /*5190*/  SEL R10, R10, R13, P1 ;  /* 0x0000000d0a0a7207 */ /* 0x000fe40000800000 */
[----:B------:R-:W-:-:S02]  /*51a0*/  SEL R11, R11, R9, P1 ;  /* 0x000000090b0b7207 */ /* 0x000fc40000800000 */
[C---:B------:R-:W-:Y:S02]  /*51b0*/  LOP3.LUT R12, R17.reuse, R19, RZ, 0x3c, !PT ;  /* 0x00000013110c7212 */ /* 0x040fe400078e3cff */
[-C--:B------:R-:W-:Y:S02]  /*51c0*/  IADD3 R9, P1, PT, RZ, -R10.reuse, RZ ;  /* 0x8000000aff097210 */ /* 0x080fe40007f3e0ff */
[----:B------:R-:W-:Y:S02]  /*51d0*/  ISETP.NE.U32.AND P0, PT, R18, RZ, PT ;  /* 0x000000ff1200720c */ /* 0x000fe40003f05070 */
[----:B------:R-:W-:Y:S01]  /*51e0*/  ISETP.GE.AND P2, PT, R12, RZ, PT ;  /* 0x000000ff0c00720c */ /* 0x000fe20003f46270 */
[----:B------:R-:W-:Y:S01]  /*51f0*/  IMAD.X R12, RZ, RZ, ~R11, P1 ;  /* 0x000000ffff0c7224 */ /* 0x000fe200008e0e0b */
[----:B------:R-:W-:Y:S01]  /*5200*/  ISETP.NE.AND.EX P0, PT, R17, RZ, PT, P0 ;  /* 0x000000ff1100720c */ /* 0x000fe20003f05300 */
[----:B------:R-:W-:Y:S01]  /*5210*/  IMAD.MOV.U32 R17, RZ, RZ, 0x0 ;  /* 0x00000000ff117424 */ /* 0x000fe200078e00ff */
[----:B------:R-:W-:-:S02]  /*5220*/  SEL R9, R9, R10, !P2 ;  /* 0x0000000a09097207 */ /* 0x000fc40005000000 */
[----:B------:R-:W-:Y:S02]  /*5230*/  SEL R12, R12, R11, !P2 ;  /* 0x0000000b0c0c7207 */ /* 0x000fe40005000000 */
[----:B------:R-:W-:Y:S02]  /*5240*/  SEL R9, R9, 0xffffffff, P0 ;  /* 0xffffffff09097807 */ /* 0x000fe40000000000 */
[----:B------:R-:W-:Y:S01]  /*5250*/  SEL R12, R12, 0xffffffff, P0 ;  /* 0xffffffff0c0c7807 */ /* 0x000fe20000000000 */
[----:B------:R-:W-:Y:S06]  /*5260*/  RET.REL.NODEC R16 `(_ZN5flash32flash_fwd_splitkv_combine_kernelI23Flash_fwd_kernel_traitsILi96ELi64ELi128ELi4ELb0ELb0EN7cutlass10bfloat16_tE19Flash_kernel_traitsILi96ELi64ELi128ELi4ES3_EELi16ELi6ELb0EEEvNS_16Flash_fwd_paramsE) ;  /* 0xffffffac10647950 */ /* 0x000fec0003c3ffff */
.L_x_63:
        /* <DEDUP_REMOVED lines=9> */
.L_x_11579:


//--------------------- .text._ZN5flash32flash_fwd_splitkv_combine_kernelI23Flash_fwd_kernel_traitsILi96ELi64ELi128ELi4ELb0ELb0EN7cutlass10bfloat16_tE19Flash_kernel_traitsILi96ELi64ELi128ELi4ES3_EELi16ELi5ELb0EEEvNS_16Flash_fwd_paramsE --------------------------
	.section	.text._ZN5flash32flash_fwd_splitkv_combine_kernelI23Flash_fwd_kernel_traitsILi96ELi64ELi128ELi4ELb0ELb0EN7cutlass10bfloat16_tE19Flash_kernel_traitsILi96ELi64ELi128ELi4ES3_EELi16ELi5ELb0EEEvNS_16Flash_fwd_paramsE,"ax",@progbits
	.align	128
        .global         _ZN5flash32flash_fwd_splitkv_combine_kernelI23Flash_fwd_kernel_traitsILi96ELi64ELi128ELi4ELb0ELb0EN7cutlass10bfloat16_tE19Flash_kernel_traitsILi96ELi64ELi128ELi4ES3_EELi16ELi5ELb0EEEvNS_16Flash_fwd_paramsE
        .type           _ZN5flash32flash_fwd_splitkv_combine_kernelI23Flash_fwd_kernel_traitsILi96ELi64ELi128ELi4ELb0ELb0EN7cutlass10bfloat16_tE19Flash_kernel_traitsILi96ELi64ELi128ELi4ES3_EELi16ELi5ELb0EEEvNS_16Flash_fwd_paramsE,@function
        .size           _ZN5flash32flash_fwd_splitkv_combine_kernelI23Flash_fwd_kernel_traitsILi96ELi64ELi128ELi4ELb0ELb0EN7cutlass10bfloat16_tE19Flash_kernel_traitsILi96ELi64ELi128ELi4ES3_EELi16ELi5ELb0EEEvNS_16Flash_fwd_paramsE,(.L_x_11580 - _ZN5flash32flash_fwd_splitkv_combine_kernelI23Flash_fwd_kernel_traitsILi96ELi64ELi128ELi4ELb0ELb0EN7cutlass10bfloat16_tE19Flash_kernel_traitsILi96ELi64ELi128ELi4ES3_EELi16ELi5ELb0EEEvNS_16Flash_fwd_paramsE)
        .other          _ZN5flash32flash_fwd_splitkv_combine_kernelI23Flash_fwd_kernel_traitsILi96ELi64ELi128ELi4ELb0ELb0EN7cutlass10bfloat16_tE19Flash_kernel_traitsILi96ELi64ELi128ELi4ES3_EELi16ELi5ELb0EEEvNS_16Flash_fwd_paramsE,@"STO_CUDA_ENTRY STV_DEFAULT"
_ZN5flash32flash_fwd_splitkv_combine_kernelI23Flash_fwd_kernel_traitsILi96ELi64ELi128ELi4ELb0ELb0EN7cutlass10bfloat16_tE19Flash_kernel_traitsILi96ELi64ELi128ELi4ES3_EELi16ELi5ELb0EEEvNS_16Flash_fwd_paramsE:
.text._ZN5flash32flash_fwd_splitkv_combine_kernelI23Flash_fwd_kernel_traitsILi96ELi64ELi128ELi4ELb0ELb0EN7cutlass10bfloat16_tE19Flash_kernel_traitsILi96ELi64ELi128ELi4ES3_EELi16ELi5ELb0EEEvNS_16Flash_fwd_paramsE:
        /* <DEDUP_REMOVED lines=15> */
[----:B------:R-:W-:Y:S01]  /*00f0*/  UIADD3 UR5, UPT, UPT, URZ, -UR14, URZ ;  /* 0x8000000eff057290 */ /* 0x000fe2000fffe0ff */
[----:B------:R-:W-:Y:S01]  /*0100*/  UMOV UR12, URZ ;  /* 0x000000ff000c7c82 */ /* 0x000fe20008000000 */
[----:B------:R-:W-:-:S05]  /*0110*/  UISETP.NE.U32.AND UP0, UPT, UR14, URZ, UPT ;  /* 0x000000ff0e00728c */ /* 0x000fca000bf05070 */
[----:B0-----:R-:W0:Y:S02]  /*0120*/  MUFU.RCP R0, R2 ;  /* 0x0000000200007308 */ /* 0x001e240000001000 */
[----:B0-----:R-:W-:-:S06]  /*0130*/  VIADD R0, R0, 0xffffffe ;  /* 0x0ffffffe00007836 */ /* 0x001fcc0000000000 */
[----:B------:R-:W0:Y:S02]  /*0140*/  F2I.FTZ.U32.TRUNC.NTZ R0, R0 ;  /* 0x0000000000007305 */ /* 0x000e24000021f000 */
[----:B0-----:R-:W-:-:S13]  /*0150*/  R2UR UR13, R0 ;  /* 0x00000000000d72ca */ /* 0x001fda00000e0000 */
[----:B------:R-:W-:-:S04]  /*0160*/  UIMAD UR5, UR5, UR13, URZ ;  /* 0x0000000d050572a4 */ /* 0x000fc8000f8e02ff */
[----:B------:R-:W-:-:S04]  /*0170*/  UIMAD.WIDE.U32 UR12, UR13, UR5, UR12 ;  /* 0x000000050d0c72a5 */ /* 0x000fc8000f8e000c */
[----:B------:R-:W-:-:S07]  /*0180*/  UIMAD.WIDE.U32 UR12, UR13, UR7, URZ ;  /* 0x000000070d0c72a5 */ /* 0x000fce000f8e00ff */
[----:B------:R-:W-:Y:S01]  /*0190*/  UMOV UR9, UR13 ;  /* 0x0000000d00097c82 */ /* 0x000fe20008000000 */
[----:B------:R-:W-:Y:S01]  /*01a0*/  UMOV UR13, URZ ;  /* 0x000000ff000d7c82 */ /* 0x000fe20008000000 */
[----:B------:R-:W-:Y:S01]  /*01b0*/  UIADD3 UR5, UPT, UPT, -UR9, URZ, URZ ;  /* 0x000000ff09057290 */ /* 0x000fe2000fffe1ff */
[----:B------:R-:W-:-:S03]  /*01c0*/  IMAD.U32 R15, RZ, RZ, UR13 ;  /* 0x0000000dff0f7e24 */ /* 0x000fc6000f8e00ff */
[----:B------:R-:W-:-:S04]  /*01d0*/  UIMAD UR5, UR14, UR5, UR7 ;  /* 0x000000050e0572a4 */ /* 0x000fc8000f8e0207 */
[----:B------:R-:W-:-:S11]  /*01e0*/  UISETP.GE.U32.AND UP2, UPT, UR5, UR14, UPT ;  /* 0x0000000e0500728c */ /* 0x000fd6000bf46070 */
[----:B------:R-:W-:Y:S02]  /*01f0*/  @UP2 UIADD3 UR5, UPT, UPT, -UR14, UR5, URZ ;  /* 0x000000050e052290 */ /* 0x000fe4000fffe1ff */
[----:B------:R-:W-:Y:S02]  /*0200*/  @UP2 UIADD3 UR9, UPT, UPT, UR9, 0x1, URZ ;  /* 0x0000000109092890 */ /* 0x000fe4000fffe0ff */
[----:B------:R-:W-:-:S11]  /*0210*/  UISETP.GE.U32.AND UP1, UPT, UR5, UR14, UPT ;  /* 0x0000000e0500728c */ /* 0x000fd6000bf26070 */
[----:B------:R-:W-:Y:S02]  /*0220*/  @UP1 UIADD3 UR9, UPT, UPT, UR9, 0x1, URZ ;  /* 0x0000000109091890 */ /* 0x000fe4000fffe0ff */
[----:B------:R-:W-:-:S07]  /*0230*/  @!UP0 ULOP3.LUT UR9, URZ, UR14, URZ, 0x33, !UPT ;  /* 0x0000000eff098292 */ /* 0x000fce000f8e33ff */
[----:B------:R-:W-:Y:S02]  /*0240*/  UMOV UR12, UR9 ;  /* 0x00000009000c7c82 */ /* 0x000fe40008000000 */
[----:B------:R-:W-:Y:S01]  /*0250*/  MOV R14, UR12 ;  /* 0x0000000c000e7c02 */ /* 0x000fe20008000f00 */
[----:B------:R-:W-:Y:S06]  /*0260*/  BRA `(.L_x_65) ;  /* 0x00000000001c7947 */ /* 0x000fec0003800000 */
.L_x_64:
[----:B------:R-:W-:Y:S01]  /*0270*/  IMAD.U32 R33, RZ, RZ, UR7 ;  /* 0x00000007ff217e24 */ /* 0x000fe2000f8e00ff */
[----:B------:R-:W-:Y:S01]  /*0280*/  MOV R20, UR14 ;  /* 0x0000000e00147c02 */ /* 0x000fe20008000f00 */
[----:B------:R-:W-:Y:S01]  /*0290*/  IMAD.U32 R21, RZ, RZ, UR4 ;  /* 0x00000004ff157e24 */ /* 0x000fe2000f8e00ff */
[----:B------:R-:W-:Y:S02]  /*02a0*/  MOV R19, UR8 ;  /* 0x0000000800137c02 */ /* 0x000fe40008000f00 */
[----:B------:R-:W-:Y:S02]  /*02b0*/  MOV R18, 0x2d0 ;  /* 0x000002d000127802 */ /* 0x000fe40000000f00 */
[----:B------:R-:W-:Y:S05]  /*02c0*/  CALL.REL.NOINC `($__internal_2_$__cuda_sm20_div_s64) ;  /* 0x00000040009c7944 */ /* 0x000fea0003c00000 */
[----:B------:R-:W-:-:S07]  /*02d0*/  MOV R15, R13 ;  /* 0x0000000d000f7202 */ /* 0x000fce0000000f00 */
.L_x_65:
        /* <DEDUP_REMOVED lines=30> */
.L_x_67:
[----:B------:R-:W-:Y:S01]  /*04c0*/  IMAD.MOV.U32 R33, RZ, RZ, R14 ;  /* 0x000000ffff217224 */ /* 0x000fe200078e000e */
[----:B------:R-:W-:Y:S02]  /*04d0*/  MOV R21, R15 ;  /* 0x0000000f00157202 */ /* 0x000fe40000000f00 */
[----:B------:R-:W-:Y:S02]  /*04e0*/  MOV R18, 0x500 ;  /* 0x0000050000127802 */ /* 0x000fe40000000f00 */
[----:B------:R-:W-:Y:S05]  /*04f0*/  CALL.REL.NOINC `($__internal_2_$__cuda_sm20_div_s64) ;  /* 0x0000004000107944 */ /* 0x000fea0003c00000 */
[----:B------:R-:W-:Y:S02]  /*0500*/  MOV R26, R14 ;  /* 0x0000000e001a7202 */ /* 0x000fe40000000f00 */
[----:B------:R-:W-:Y:S02]  /*0510*/  MOV R27, R13 ;  /* 0x0000000d001b7202 */ /* 0x000fe40000000f00 */
.L_x_68:
[----:B------:R-:W-:Y:S05]  /*0520*/  BSYNC.RECONVERGENT B0 ;  /* 0x0000000000007941 */ /* 0x000fea0003800200 */
.L_x_66:
[----:B------:R-:W0:Y:S01]  /*0530*/  LDC R3, c[0x0][0x434] ;  /* 0x00010d00ff037b82 */ /* 0x000e220000000800 */
[----:B------:R-:W-:Y:S01]  /*0540*/  IMAD.MOV.U32 R6, RZ, RZ, RZ ;  /* 0x000000ffff067224 */ /* 0x000fe200078e00ff */
[----:B------:R-:W-:Y:S01]  /*0550*/  BSSY.RECONVERGENT B0, `(.L_x_69) ;  /* 0x000003c000007945 */ /* 0x000fe20003800200 */
[----:B0-----:R-:W-:-:S04]  /*0560*/  IABS R5, R3 ;  /* 0x0000000300057213 */ /* 0x001fc80000000000 */
[----:B------:R-:W0:Y:S01]  /*0570*/  I2F.RP R9, R5 ;  /* 0x0000000500097306 */ /* 0x000e220000209400 */
[----:B------:R-:W-:-:S04]  /*0580*/  IADD3 R0, PT, PT, R3, -0x1, R5 ;  /* 0xffffffff03007810 */ /* 0x000fc80007ffe005 */
[----:B------:R-:W-:-:S03]  /*0590*/  IABS R2, R0 ;  /* 0x0000000000027213 */ /* 0x000fc60000000000 */
[----:B0-----:R-:W0:Y:S02]  /*05a0*/  MUFU.RCP R8, R9 ;  /* 0x0000000900087308 */ /* 0x001e240000001000 */
[----:B0-----:R-:W-:-:S06]  /*05b0*/  VIADD R8, R8, 0xffffffe ;  /* 0x0ffffffe08087836 */ /* 0x001fcc0000000000 */
[----:B------:R-:W0:Y:S02]  /*05c0*/  F2I.FTZ.U32.TRUNC.NTZ R7, R8 ;  /* 0x0000000800077305 */ /* 0x000e24000021f000 */
[----:B0-----:R-:W-:-:S04]  /*05d0*/  IMAD.MOV R4, RZ, RZ, -R7 ;  /* 0x000000ffff047224 */ /* 0x001fc800078e0a07 */
[----:B------:R-:W-:-:S04]  /*05e0*/  IMAD R4, R4, R5, RZ ;  /* 0x0000000504047224 */ /* 0x000fc800078e02ff */
[----:B------:R-:W-:-:S04]  /*05f0*/  IMAD.HI.U32 R7, R7, R4, R6 ;  /* 0x0000000407077227 */ /* 0x000fc800078e0006 */
[----:B------:R-:W-:-:S04]  /*0600*/  IMAD.MOV.U32 R4, RZ, RZ, R2 ;  /* 0x000000ffff047224 */ /* 0x000fc800078e0002 */
[----:B------:R-:W-:-:S04]  /*0610*/  IMAD.HI.U32 R6, R7, R4, RZ ;  /* 0x0000000407067227 */ /* 0x000fc800078e00ff */
[----:B------:R-:W-:-:S04]  /*0620*/  IMAD.MOV R2, RZ, RZ, -R6 ;  /* 0x000000ffff027224 */ /* 0x000fc800078e0a06 */
[----:B------:R-:W-:-:S05]  /*0630*/  IMAD R2, R5, R2, R4 ;  /* 0x0000000205027224 */ /* 0x000fca00078e0204 */
[----:B------:R-:W-:-:S13]  /*0640*/  ISETP.GT.U32.AND P1, PT, R5, R2, PT ;  /* 0x000000020500720c */ /* 0x000fda0003f24070 */
[----:B------:R-:W-:Y:S02]  /*0650*/  @!P1 IMAD.IADD R2, R2, 0x1, -R5 ;  /* 0x0000000102029824 */ /* 0x000fe400078e0a05 */
[----:B------:R-:W-:Y:S01]  /*0660*/  @!P1 VIADD R6, R6, 0x1 ;  /* 0x0000000106069836 */ /* 0x000fe20000000000 */
[----:B------:R-:W-:Y:S02]  /*0670*/  ISETP.NE.AND P1, PT, R3, RZ, PT ;  /* 0x000000ff0300720c */ /* 0x000fe40003f25270 */
        /* <DEDUP_REMOVED lines=34> */
.L_x_70:
[----:B------:R-:W-:Y:S01]  /*08a0*/  IMAD.MOV.U32 R33, RZ, RZ, R20 ;  /* 0x000000ffff217224 */ /* 0x000fe200078e0014 */
[----:B------:R-:W-:Y:S01]  /*08b0*/  MOV R20, R12 ;  /* 0x0000000c00147202 */ /* 0x000fe20000000f00 */
[----:B------:R-:W-:Y:S01]  /*08c0*/  IMAD.MOV.U32 R21, RZ, RZ, R19 ;  /* 0x000000ffff157224 */ /* 0x000fe200078e0013 */
[----:B------:R-:W-:Y:S02]  /*08d0*/  MOV R19, R2 ;  /* 0x0000000200137202 */ /* 0x000fe40000000f00 */
[----:B------:R-:W-:Y:S02]  /*08e0*/  MOV R18, 0x900 ;  /* 0x0000090000127802 */ /* 0x000fe40000000f00 */
[----:B------:R-:W-:Y:S05]  /*08f0*/  CALL.REL.NOINC `($__internal_2_$__cuda_sm20_div_s64) ;  /* 0x0000003c00107944 */ /* 0x000fea0003c00000 */
[----:B------:R-:W-:Y:S02]  /*0900*/  MOV R15, R13 ;  /* 0x0000000d000f7202 */ /* 0x000fe40000000f00 */
.L_x_71:
[----:B------:R-:W-:Y:S05]  /*0910*/  BSYNC.RECONVERGENT B0 ;  /* 0x0000000000007941 */ /* 0x000fea0003800200 */
.L_x_69:
[----:B------:R-:W0:Y:S01]  /*0920*/  LDCU UR11, c[0x0][0x434] ;  /* 0x00008680ff0b77ac */ /* 0x000e220008000800 */
[----:B------:R-:W-:Y:S01]  /*0930*/  IMAD.MOV.U32 R6, RZ, RZ, RZ ;  /* 0x000000ffff067224 */ /* 0x000fe200078e00ff */
[----:B------:R-:W-:Y:S01]  /*0940*/  BSSY.RECONVERGENT B0, `(.L_x_72) ;  /* 0x000007a000007945 */ /* 0x000fe20003800200 */
[----:B0-----:R-:W-:Y:S01]  /*0950*/  IMAD.U32 R5, RZ, RZ, UR11 ;  /* 0x0000000bff057e24 */ /* 0x001fe2000f8e00ff */
[----:B------:R-:W-:-:S04]  /*0960*/  USHF.R.S32.HI UR5, URZ, 0x1f, UR11 ;  /* 0x0000001fff057899 */ /* 0x000fc8000801140b */
[----:B------:R-:W-:Y:S01]  /*0970*/  IABS R5, R5 ;  /* 0x0000000500057213 */ /* 0x000fe20000000000 */
[----:B------:R-:W-:-:S03]  /*0980*/  ULOP3.LUT UR5, UR5, 0x1, URZ, 0xfc, !UPT ;  /* 0x0000000105057892 */ /* 0x000fc6000f8efcff */
[----:B------:R-:W0:Y:S08]  /*0990*/  I2F.RP R9, R5 ;  /* 0x0000000500097306 */ /* 0x000e300000209400 */
[----:B0-----:R-:W0:Y:S02]  /*09a0*/  MUFU.RCP R8, R9 ;  /* 0x0000000900087308 */ /* 0x001e240000001000 */
[----:B0-----:R-:W-:-:S06]  /*09b0*/  VIADD R8, R8, 0xffffffe ;  /* 0x0ffffffe08087836 */ /* 0x001fcc0000000000 */
[----:B------:R-:W0:Y:S02]  /*09c0*/  F2I.FTZ.U32.TRUNC.NTZ R7, R8 ;  /* 0x0000000800077305 */ /* 0x000e24000021f000 */
[----:B0-----:R-:W-:-:S04]  /*09d0*/  IMAD.MOV R3, RZ, RZ, -R7 ;  /* 0x000000ffff037224 */ /* 0x001fc800078e0a07 */
[----:B------:R-:W-:Y:S01]  /*09e0*/  IMAD R4, R3, R5, RZ ;  /* 0x0000000503047224 */ /* 0x000fe200078e02ff */
[----:B------:R-:W-:Y:S02]  /*09f0*/  IABS R3, R0 ;  /* 0x0000000000037213 */ /* 0x000fe40000000000 */
[----:B------:R-:W-:Y:S01]  /*0a00*/  LOP3.LUT R0, R0, UR11, RZ, 0x3c, !PT ;  /* 0x0000000b00007c12 */ /* 0x000fe2000f8e3cff */
[----:B------:R-:W-:-:S03]  /*0a10*/  IMAD.HI.U32 R7, R7, R4, R6 ;  /* 0x0000000407077227 */ /* 0x000fc600078e0006 */
[----:B------:R-:W-:Y:S01]  /*0a20*/  ISETP.GE.AND P2, PT, R0, RZ, PT ;  /* 0x000000ff0000720c */ /* 0x000fe20003f46270 */
[----:B------:R-:W-:Y:S01]  /*0a30*/  IMAD.MOV.U32 R6, RZ, RZ, R3 ;  /* 0x000000ffff067224 */ /* 0x000fe200078e0003 */
[----:B------:R-:W0:Y:S03]  /*0a40*/  LDC R0, c[0x0][0x3e0] ;  /* 0x0000f800ff007b82 */ /* 0x000e260000000800 */
[----:B------:R-:W-:-:S04]  /*0a50*/  IMAD.HI.U32 R3, R7, R6, RZ ;  /* 0x0000000607037227 */ /* 0x000fc800078e00ff */
[----:B------:R-:W-:-:S04]  /*0a60*/  IMAD.MOV R4, RZ, RZ, -R3 ;  /* 0x000000ffff047224 */ /* 0x000fc800078e0a03 */
[----:B------:R-:W-:-:S05]  /*0a70*/  IMAD R4, R5, R4, R6 ;  /* 0x0000000405047224 */ /* 0x000fca00078e0206 */
[----:B------:R-:W-:Y:S02]  /*0a80*/  ISETP.GT.U32.AND P1, PT, R5, R4, PT ;  /* 0x000000040500720c */ /* 0x000fe40003f24070 */
[----:B0-----:R-:W-:Y:S02]  /*0a90*/  IABS R6, R0 ;  /* 0x0000000000067213 */ /* 0x001fe40000000000 */
[----:B------:R-:W-:Y:S02]  /*0aa0*/  ISETP.NE.AND P4, PT, R0, RZ, PT ;  /* 0x000000ff0000720c */ /* 0x000fe40003f85270 */
[----:B------:R-:W0:Y:S07]  /*0ab0*/  I2F.RP R9, R6 ;  /* 0x0000000600097306 */ /* 0x000e2e0000209400 */
[----:B------:R-:W-:Y:S01]  /*0ac0*/  @!P1 IADD3 R4, PT, PT, R4, -R5, RZ ;  /* 0x8000000504049210 */ /* 0x000fe20007ffe0ff */
[----:B------:R-:W-:Y:S01]  /*0ad0*/  @!P1 VIADD R3, R3, 0x1 ;  /* 0x0000000103039836 */ /* 0x000fe20000000000 */
[----:B------:R-:W-:-:S02]  /*0ae0*/  ISETP.NE.AND P1, PT, RZ, UR11, PT ;  /* 0x0000000bff007c0c */ /* 0x000fc4000bf25270 */
[----:B------:R-:W-:Y:S01]  /*0af0*/  ISETP.GE.U32.AND P0, PT, R4, R5, PT ;  /* 0x000000050400720c */ /* 0x000fe20003f06070 */
[----:B------:R-:W-:Y:S01]  /*0b00*/  VIADD R4, R0, 0xffffffff ;  /* 0xffffffff00047836 */ /* 0x000fe20000000000 */
[----:B0-----:R-:W0:Y:S11]  /*0b10*/  MUFU.RCP R18, R9 ;  /* 0x0000000900127308 */ /* 0x001e360000001000 */
[----:B------:R-:W-:-:S04]  /*0b20*/  @P0 VIADD R3, R3, 0x1 ;  /* 0x0000000103030836 */ /* 0x000fc80000000000 */
[----:B------:R-:W-:-:S04]  /*0b30*/  IMAD.MOV.U32 R5, RZ, RZ, R3 ;  /* 0x000000ffff057224 */ /* 0x000fc800078e0003 */
[----:B------:R-:W-:Y:S01]  /*0b40*/  @!P2 IMAD.MOV R5, RZ, RZ, -R5 ;  /* 0x000000ffff05a224 */ /* 0x000fe200078e0a05 */
[----:B------:R-:W-:-:S05]  /*0b50*/  @!P1 LOP3.LUT R5, RZ, UR11, RZ, 0x33, !PT ;  /* 0x0000000bff059c12 */ /* 0x000fca000f8e33ff */
[----:B------:R-:W-:Y:S01]  /*0b60*/  IMAD R10, R5, UR5, RZ ;  /* 0x00000005050a7c24 */ /* 0x000fe2000f8e02ff */
[----:B------:R-:W1:Y:S01]  /*0b70*/  LDCU.U8 UR5, c[0x0][0x549] ;  /* 0x0000a920ff0577ac */ /* 0x000e620008000000 */
[----:B0-----:R-:W-:-:S03]  /*0b80*/  VIADD R18, R18, 0xffffffe ;  /* 0x0ffffffe12127836 */ /* 0x001fc60000000000 */
[-C--:B------:R-:W-:Y:S01]  /*0b90*/  IABS R8, R10.reuse ;  /* 0x0000000a00087213 */ /* 0x080fe20000000000 */
[----:B------:R0:W-:Y:S01]  /*0ba0*/  F2I.FTZ.U32.TRUNC.NTZ R19, R18 ;  /* 0x0000001200137305 */ /* 0x0001e2000021f000 */
[----:B------:R-:W-:-:S05]  /*0bb0*/  IABS R11, R10 ;  /* 0x0000000a000b7213 */ /* 0x000fca0000000000 */
[----:B------:R-:W-:Y:S02]  /*0bc0*/  IMAD.MOV R11, RZ, RZ, -R11 ;  /* 0x000000ffff0b7224 */ /* 0x000fe400078e0a0b */
[----:B------:R-:W2:Y:S01]  /*0bd0*/  I2F.RP R7, R8 ;  /* 0x0000000800077306 */ /* 0x000ea20000209400 */
[----:B-1----:R-:W-:Y:S01]  /*0be0*/  UISETP.NE.AND UP1, UPT, UR5, URZ, UPT ;  /* 0x000000ff0500728c */ /* 0x002fe2000bf25270 */
[----:B0-----:R-:W-:-:S03]  /*0bf0*/  IMAD.MOV.U32 R18, RZ, RZ, RZ ;  /* 0x000000ffff127224 */ /* 0x001fc600078e00ff */
[----:B------:R-:W-:-:S03]  /*0c00*/  USEL UR11, UR11, 0x1, !UP1 ;  /* 0x000000010b0b7887 */ /* 0x000fc6000c800000 */
[----:B--2---:R-:W0:Y:S02]  /*0c10*/  MUFU.RCP R3, R7 ;  /* 0x0000000700037308 */ /* 0x004e240000001000 */
[----:B0-----:R-:W-:Y:S01]  /*0c20*/  IADD3 R20, PT, PT, R3, 0xffffffe, RZ ;  /* 0x0ffffffe03147810 */ /* 0x001fe20007ffe0ff */
[----:B------:R-:W-:-:S05]  /*0c30*/  IMAD.IADD R7, R4, 0x1, R8 ;  /* 0x0000000104077824 */ /* 0x000fca00078e0208 */
[----:B------:R0:W1:Y:S01]  /*0c40*/  F2I.FTZ.U32.TRUNC.NTZ R21, R20 ;  /* 0x0000001400157305 */ /* 0x000062000021f000 */
[----:B------:R-:W-:Y:S01]  /*0c50*/  IABS R9, R7 ;  /* 0x0000000700097213 */ /* 0x000fe20000000000 */
[----:B0-----:R-:W-:Y:S02]  /*0c60*/  HFMA2 R20, -RZ, RZ, 0, 0 ;  /* 0x00000000ff147431 */ /* 0x001fe400000001ff */
[----:B-1----:R-:W-:-:S04]  /*0c70*/  IMAD.MOV R3, RZ, RZ, -R21 ;  /* 0x000000ffff037224 */ /* 0x002fc800078e0a15 */
[----:B------:R-:W-:Y:S02]  /*0c80*/  IMAD R16, R3, R8, RZ ;  /* 0x0000000803107224 */ /* 0x000fe400078e02ff */
[----:B------:R-:W-:Y:S02]  /*0c90*/  IMAD.MOV R3, RZ, RZ, -R19 ;  /* 0x000000ffff037224 */ /* 0x000fe400078e0a13 */
[----:B------:R-:W-:-:S04]  /*0ca0*/  IMAD.HI.U32 R16, R21, R16, R20 ;  /* 0x0000001015107227 */ /* 0x000fc800078e0014 */
[----:B------:R-:W-:Y:S02]  /*0cb0*/  IMAD R3, R3, R6, RZ ;  /* 0x0000000603037224 */ /* 0x000fe400078e02ff */
[----:B------:R-:W-:-:S04]  /*0cc0*/  IMAD.HI.U32 R16, R16, R9, RZ ;  /* 0x0000000910107227 */ /* 0x000fc800078e00ff */
[----:B------:R-:W-:Y:S02]  /*0cd0*/  IMAD R11, R16, R11, R9 ;  /* 0x0000000b100b7224 */ /* 0x000fe400078e0209 */
[----:B------:R-:W-:-:S03]  /*0ce0*/  IMAD.HI.U32 R18, R19, R3, R18 ;  /* 0x0000000313127227 */ /* 0x000fc600078e0012 */
[----:B------:R-:W-:-:S03]  /*0cf0*/  ISETP.GT.U32.AND P1, PT, R8, R11, PT ;  /* 0x0000000b0800720c */ /* 0x000fc60003f24070 */
[----:B------:R-:W-:-:S05]  /*0d00*/  IMAD.HI.U32 R13, R18, R9, RZ ;  /* 0x00000009120d7227 */ /* 0x000fca00078e00ff */
[----:B------:R-:W-:-:S05]  /*0d10*/  IADD3 R3, PT, PT, -R13, RZ, RZ ;  /* 0x000000ff0d037210 */ /* 0x000fca0007ffe1ff */
[----:B------:R-:W-:Y:S02]  /*0d20*/  @!P1 IMAD.IADD R11, R11, 0x1, -R8 ;  /* 0x000000010b0b9824 */ /* 0x000fe400078e0a08 */
[----:B------:R-:W-:Y:S02]  /*0d30*/  IMAD R3, R6, R3, R9 ;  /* 0x0000000306037224 */ /* 0x000fe400078e0209 */
[----:B------:R-:W-:Y:S01]  /*0d40*/  @!P1 VIADD R16, R16, 0x1 ;  /* 0x0000000110109836 */ /* 0x000fe20000000000 */
[-C--:B------:R-:W-:Y:S02]  /*0d50*/  ISETP.GE.U32.AND P2, PT, R11, R8.reuse, PT ;  /* 0x000000080b00720c */ /* 0x080fe40003f46070 */
[----:B------:R-:W-:Y:S02]  /*0d60*/  LOP3.LUT R11, R7, R8, RZ, 0x3c, !PT ;  /* 0x00000008070b7212 */ /* 0x000fe400078e3cff */
[----:B------:R-:W-:Y:S02]  /*0d70*/  ISETP.GT.U32.AND P3, PT, R6, R3, PT ;  /* 0x000000030600720c */ /* 0x000fe40003f64070 */
[----:B------:R-:W-:-:S02]  /*0d80*/  ISETP.GE.AND P0, PT, R11, RZ, PT ;  /* 0x000000ff0b00720c */ /* 0x000fc40003f06270 */
[----:B------:R-:W-:Y:S02]  /*0d90*/  ISETP.NE.AND P1, PT, R10, RZ, PT ;  /* 0x000000ff0a00720c */ /* 0x000fe40003f25270 */
[----:B------:R-:W-:-:S03]  /*0da0*/  LOP3.LUT R7, R7, R0, RZ, 0x3c, !PT ;  /* 0x0000000007077212 */ /* 0x000fc600078e3cff */
[----:B------:R-:W-:Y:S01]  /*0db0*/  @P2 VIADD R16, R16, 0x1 ;  /* 0x0000000110102836 */ /* 0x000fe20000000000 */
[----:B------:R-:W-:Y:S02]  /*0dc0*/  ISETP.GE.AND P2, PT, R7, RZ, PT ;  /* 0x000000ff0700720c */ /* 0x000fe40003f46270 */
[----:B------:R-:W-:Y:S01]  /*0dd0*/  SHF.R.S32.HI R7, RZ, 0x1f, R10 ;  /* 0x0000001fff077819 */ /* 0x000fe2000001140a */
[----:B------:R-:W-:Y:S01]  /*0de0*/  @!P3 IMAD.IADD R3, R3, 0x1, -R6 ;  /* 0x000000010303b824 */ /* 0x000fe200078e0a06 */
[----:B------:R-:W-:Y:S01]  /*0df0*/  @!P3 IADD3 R13, PT, PT, R13, 0x1, RZ ;  /* 0x000000010d0db810 */ /* 0x000fe20007ffe0ff */
[----:B------:R-:W-:Y:S01]  /*0e00*/  @!P0 IMAD.MOV R16, RZ, RZ, -R16 ;  /* 0x000000ffff108224 */ /* 0x000fe200078e0a10 */
[----:B------:R-:W-:Y:S02]  /*0e10*/  ISETP.NE.AND P3, PT, R5, RZ, PT ;  /* 0x000000ff0500720c */ /* 0x000fe40003f65270 */
[----:B------:R-:W-:Y:S02]  /*0e20*/  @!P1 LOP3.LUT R16, RZ, R8, RZ, 0x33, !PT ;  /* 0x00000008ff109212 */ /* 0x000fe400078e33ff */
[----:B------:R-:W-:-:S02]  /*0e30*/  ISETP.GE.U32.AND P1, PT, R3, R6, PT ;  /* 0x000000060300720c */ /* 0x000fc40003f26070 */
[C---:B------:R-:W-:Y:S02]  /*0e40*/  ISETP.LT.U32.AND P0, PT, R14.reuse, R16, PT ;  /* 0x000000100e00720c */ /* 0x040fe40003f01070 */
[----:B------:R-:W-:Y:S02]  /*0e50*/  SHF.R.S32.HI R3, RZ, 0x1f, R16 ;  /* 0x0000001fff037819 */ /* 0x000fe40000011410 */
[----:B------:R-:W-:Y:S02]  /*0e60*/  SEL R8, RZ, 0x1, !P3 ;  /* 0x00000001ff087807 */ /* 0x000fe40005800000 */
[-C--:B------:R-:W-:Y:S02]  /*0e70*/  ISETP.LT.AND.EX P0, PT, R15, R3.reuse, PT, P0 ;  /* 0x000000030f00720c */ /* 0x080fe40003f01300 */
[----:B------:R-:W-:Y:S02]  /*0e80*/  LOP3.LUT R8, R7, R8, RZ, 0xfc, !PT ;  /* 0x0000000807087212 */ /* 0x000fe400078efcff */
[----:B------:R-:W-:Y:S01]  /*0e90*/  SEL R3, R15, R3, P0 ;  /* 0x000000030f037207 */ /* 0x000fe20000000000 */
[----:B------:R-:W-:Y:S01]  /*0ea0*/  @P1 VIADD R13, R13, 0x1 ;  /* 0x000000010d0d1836 */ /* 0x000fe20000000000 */
[----:B------:R-:W-:-:S02]  /*0eb0*/  SEL R9, R14, R16, P0 ;  /* 0x000000100e097207 */ /* 0x000fc40000000000 */
[----:B------:R-:W-:Y:S01]  /*0ec0*/  LOP3.LUT R6, R15, R3, RZ, 0xfc, !PT ;  /* 0x000000030f067212 */ /* 0x000fe200078efcff */
[----:B------:R-:W-:-:S03]  /*0ed0*/  IMAD.MOV.U32 R5, RZ, RZ, R13 ;  /* 0x000000ffff057224 */ /* 0x000fc600078e000d */
[----:B------:R-:W-:Y:S01]  /*0ee0*/  ISETP.NE.U32.AND P1, PT, R6, RZ, PT ;  /* 0x000000ff0600720c */ /* 0x000fe20003f25070 */
[----:B------:R-:W-:Y:S01]  /*0ef0*/  @!P2 IMAD.MOV R5, RZ, RZ, -R5 ;  /* 0x000000ffff05a224 */ /* 0x000fe200078e0a05 */
[----:B------:R-:W-:-:S11]  /*0f00*/  @!P4 LOP3.LUT R5, RZ, R0, RZ, 0x33, !PT ;  /* 0x00000000ff05c212 */ /* 0x000fd600078e33ff */
[----:B------:R-:W-:Y:S05]  /*0f10*/  @P1 BRA `(.L_x_73) ;  /* 0x0000000000501947 */ /* 0x000fea0003800000 */
[----:B------:R-:W0:Y:S01]  /*0f20*/  I2F.U32.RP R11, R9 ;  /* 0x00000009000b7306 */ /* 0x000e220000209000 */
[----:B------:R-:W-:Y:S02]  /*0f30*/  ISETP.NE.U32.AND P0, PT, R9, RZ, PT ;  /* 0x000000ff0900720c */ /* 0x000fe40003f05070 */
[----:B------:R-:W-:-:S05]  /*0f40*/  MOV R39, RZ ;  /* 0x000000ff00277202 */ /* 0x000fca0000000f00 */
[----:B0-----:R-:W0:Y:S02]  /*0f50*/  MUFU.RCP R6, R11 ;  /* 0x0000000b00067308 */ /* 0x001e240000001000 */
[----:B0-----:R-:W-:-:S06]  /*0f60*/  VIADD R6, R6, 0xffffffe ;  /* 0x0ffffffe06067836 */ /* 0x001fcc0000000000 */
[----:B------:R-:W0:Y:S02]  /*0f70*/  F2I.FTZ.U32.TRUNC.NTZ R7, R6 ;  /* 0x0000000600077305 */ /* 0x000e24000021f000 */
[----:B0-----:R-:W-:Y:S01]  /*0f80*/  IMAD.MOV R0, RZ, RZ, -R7 ;  /* 0x000000ffff007224 */ /* 0x001fe200078e0a07 */
[----:B------:R-:W-:-:S03]  /*0f90*/  MOV R6, RZ ;  /* 0x000000ff00067202 */ /* 0x000fc60000000f00 */
        /* <DEDUP_REMOVED lines=12> */
.L_x_73:
[----:B------:R-:W-:Y:S01]  /*1060*/  IMAD.MOV.U32 R33, RZ, RZ, R14 ;  /* 0x000000ffff217224 */ /* 0x000fe200078e000e */
[----:B------:R-:W-:Y:S01]  /*1070*/  MOV R20, R9 ;  /* 0x0000000900147202 */ /* 0x000fe20000000f00 */
[----:B------:R-:W-:Y:S01]  /*1080*/  IMAD.MOV.U32 R21, RZ, RZ, R15 ;  /* 0x000000ffff157224 */ /* 0x000fe200078e000f */
[----:B------:R-:W-:Y:S02]  /*1090*/  MOV R19, R3 ;  /* 0x0000000300137202 */ /* 0x000fe40000000f00 */
[----:B------:R-:W-:Y:S02]  /*10a0*/  MOV R18, 0x10c0 ;  /* 0x000010c000127802 */ /* 0x000fe40000000f00 */
[----:B------:R-:W-:Y:S05]  /*10b0*/  CALL.REL.NOINC `($__internal_2_$__cuda_sm20_div_s64) ;  /* 0x0000003400207944 */ /* 0x000fea0003c00000 */
[----:B------:R-:W-:Y:S02]  /*10c0*/  MOV R38, R14 ;  /* 0x0000000e00267202 */ /* 0x000fe40000000f00 */
[----:B------:R-:W-:Y:S02]  /*10d0*/  MOV R39, R13 ;  /* 0x0000000d00277202 */ /* 0x000fe40000000f00 */
.L_x_74:
[----:B------:R-:W-:Y:S05]  /*10e0*/  BSYNC.RECONVERGENT B0 ;  /* 0x0000000000007941 */ /* 0x000fea0003800200 */
.L_x_72:
[----:B------:R-:W-:Y:S01]  /*10f0*/  IABS R13, UR10 ;  /* 0x0000000a000d7c13 */ /* 0x000fe20008000000 */
[----:B------:R-:W0:Y:S01]  /*1100*/  LDC R0, c[0x0][0x434] ;  /* 0x00010d00ff007b82 */ /* 0x000e220000000800 */
[----:B------:R-:W-:Y:S01]  /*1110*/  IABS R6, UR10 ;  /* 0x0000000a00067c13 */ /* 0x000fe20008000000 */
[----:B------:R-:W-:Y:S01]  /*1120*/  IMAD R5, R5, UR11, RZ ;  /* 0x0000000b05057c24 */ /* 0x000fe2000f8e02ff */
[----:B------:R-:W1:Y:S01]  /*1130*/  I2F.RP R16, R13 ;  /* 0x0000000d00107306 */ /* 0x000e620000209400 */
[----:B------:R-:W-:Y:S02]  /*1140*/  BSSY.RECONVERGENT B0, `(.L_x_75) ;  /* 0x000003c000007945 */ /* 0x000fe40003800200 */
[----:B------:R-:W-:Y:S02]  /*1150*/  IMAD.MOV R6, RZ, RZ, -R6 ;  /* 0x000000ffff067224 */ /* 0x000fe400078e0a06 */
[----:B------:R-:W-:-:S03]  /*1160*/  IMAD R8, R8, R5, RZ ;  /* 0x0000000508087224 */ /* 0x000fc600078e02ff */
[----:B-1----:R-:W1:Y:S01]  /*1170*/  MUFU.RCP R15, R16 ;  /* 0x00000010000f7308 */ /* 0x002e620000001000 */
[----:B0-----:R-:W-:-:S04]  /*1180*/  IADD3 R0, PT, PT, R0, -0x1, R13 ;  /* 0xffffffff00007810 */ /* 0x001fc80007ffe00d */
[----:B------:R-:W-:Y:S01]  /*1190*/  IABS R7, R0 ;  /* 0x0000000000077213 */ /* 0x000fe20000000000 */
[----:B-1----:R-:W-:-:S06]  /*11a0*/  VIADD R15, R15, 0xffffffe ;  /* 0x0ffffffe0f0f7836 */ /* 0x002fcc0000000000 */
[----:B------:R-:W0:Y:S02]  /*11b0*/  F2I.FTZ.U32.TRUNC.NTZ R15, R15 ;  /* 0x0000000f000f7305 */ /* 0x000e24000021f000 */
[----:B0-----:R-:W-:-:S04]  /*11c0*/  IMAD.MOV R14, RZ, RZ, -R15 ;  /* 0x000000ffff0e7224 */ /* 0x001fc800078e0a0f */
[----:B------:R-:W-:Y:S02]  /*11d0*/  IMAD R11, R14, R13, RZ ;  /* 0x0000000d0e0b7224 */ /* 0x000fe400078e02ff */
[----:B------:R-:W-:-:S04]  /*11e0*/  IMAD.MOV.U32 R14, RZ, RZ, RZ ;  /* 0x000000ffff0e7224 */ /* 0x000fc800078e00ff */
        /* <DEDUP_REMOVED lines=42> */
.L_x_76:
[----:B------:R-:W-:Y:S01]  /*1490*/  IMAD.MOV.U32 R33, RZ, RZ, R26 ;  /* 0x000000ffff217224 */ /* 0x000fe200078e001a */
[----:B------:R-:W-:Y:S01]  /*14a0*/  MOV R21, R27 ;  /* 0x0000001b00157202 */ /* 0x000fe20000000f00 */
[----:B------:R-:W-:Y:S01]  /*14b0*/  IMAD.MOV.U32 R20, RZ, RZ, R7 ;  /* 0x000000ffff147224 */ /* 0x000fe200078e0007 */
[----:B------:R-:W-:Y:S02]  /*14c0*/  MOV R18, 0x14e0 ;  /* 0x000014e000127802 */ /* 0x000fe40000000f00 */
[----:B------:R-:W-:Y:S05]  /*14d0*/  CALL.REL.NOINC `($__internal_2_$__cuda_sm20_div_s64) ;  /* 0x0000003000187944 */ /* 0x000fea0003c00000 */
[----:B------:R-:W-:Y:S02]  /*14e0*/  MOV R24, R14 ;  /* 0x0000000e00187202 */ /* 0x000fe40000000f00 */
[----:B------:R-:W-:Y:S02]  /*14f0*/  MOV R25, R13 ;  /* 0x0000000d00197202 */ /* 0x000fe40000000f00 */
.L_x_77:
[----:B------:R-:W-:Y:S05]  /*1500*/  BSYNC.RECONVERGENT B0 ;  /* 0x0000000000007941 */ /* 0x000fea0003800200 */
.L_x_75:
[----:B------:R-:W0:Y:S01]  /*1510*/  S2R R22, SR_TID.X ;  /* 0x0000000000167919 */ /* 0x000e220000002100 */
[----:B------:R-:W-:Y:S01]  /*1520*/  UIADD3 UR12, UP0, UPT, UR7, -UR6, URZ ;  /* 0x80000006070c7290 */ /* 0x000fe2000ff1e0ff */
[----:B------:R-:W1:Y:S03]  /*1530*/  LDCU UR5, c[0x0][0x534] ;  /* 0x0000a680ff0577ac */ /* 0x000e660008000800 */
[----:B------:R-:W-:-:S06]  /*1540*/  UIADD3.X UR9, UPT, UPT, UR4, -0x1, URZ, UP0, !UPT ;  /* 0xffffffff04097890 */ /* 0x000fcc00087fe4ff */
[----:B------:R-:W-:-:S05]  /*1550*/  IMAD.U32 R5, RZ, RZ, UR9 ;  /* 0x00000009ff057e24 */ /* 0x000fca000f8e00ff */
[----:B------:R-:W2:Y:S01]  /*1560*/  LDCU UR9, c[0x0][0x434] ;  /* 0x00008680ff0977ac */ /* 0x000ea20008000800 */
[----:B0-----:R-:W-:Y:S02]  /*1570*/  LOP3.LUT R23, R22, 0xf, RZ, 0xc0, !PT ;  /* 0x0000000f16177812 */ /* 0x001fe400078ec0ff */
[----:B------:R-:W-:Y:S02]  /*1580*/  SHF.R.U32.HI R26, RZ, 0x4, R22 ;  /* 0x00000004ff1a7819 */ /* 0x000fe40000011616 */
[C---:B------:R-:W-:Y:S01]  /*1590*/  ISETP.LT.U32.AND P3, PT, R23.reuse, UR12, PT ;  /* 0x0000000c17007c0c */ /* 0x040fe2000bf61070 */
[----:B------:R-:W0:Y:S01]  /*15a0*/  LDCU.64 UR12, c[0x0][0x358] ;  /* 0x00006b00ff0c77ac */ /* 0x000e220008000a00 */
[----:B------:R-:W-:Y:S01]  /*15b0*/  IADD3 R28, P0, PT, R23, UR6, RZ ;  /* 0x00000006171c7c10 */ /* 0x000fe2000ff1e0ff */
[C---:B------:R-:W-:Y:S01]  /*15c0*/  VIADD R13, R26.reuse, 0x8 ;  /* 0x000000081a0d7836 */ /* 0x040fe20000000000 */
[----:B------:R-:W-:Y:S01]  /*15d0*/  ISETP.GT.AND.EX P3, PT, R5, RZ, PT, P3 ;  /* 0x000000ff0500720c */ /* 0x000fe20003f64330 */
[C---:B------:R-:W-:Y:S01]  /*15e0*/  VIADD R11, R26.reuse, 0x10 ;  /* 0x000000101a0b7836 */ /* 0x040fe20000000000 */
[----:B------:R-:W-:Y:S01]  /*15f0*/  IADD3.X R29, PT, PT, RZ, RZ, RZ, P0, !PT ;  /* 0x000000ffff1d7210 */ /* 0x000fe200007fe4ff */
[C---:B------:R-:W-:Y:S01]  /*1600*/  VIADD R5, R26.reuse, 0x18 ;  /* 0x000000181a057836 */ /* 0x040fe20000000000 */
[----:B-1----:R-:W-:-:S02]  /*1610*/  ISETP.GE.OR P1, PT, R26, UR5, !P3 ;  /* 0x000000051a007c0c */ /* 0x002fc4000df26670 */
[----:B------:R-:W-:Y:S02]  /*1620*/  ISETP.GE.OR P5, PT, R13, UR5, !P3 ;  /* 0x000000050d007c0c */ /* 0x000fe4000dfa6670 */
[----:B------:R-:W-:Y:S02]  /*1630*/  ISETP.GE.OR P4, PT, R11, UR5, !P3 ;  /* 0x000000050b007c0c */ /* 0x000fe4000df86670 */
[----:B------:R-:W-:-:S07]  /*1640*/  ISETP.GE.OR P3, PT, R5, UR5, !P3 ;  /* 0x0000000505007c0c */ /* 0x000fce000df66670 */
[----:B------:R-:W1:Y:S01]  /*1650*/  @!P1 LDC.64 R20, c[0x0][0x428] ;  /* 0x00010a00ff149b82 */ /* 0x000e620000000a00 */
[----:B------:R-:W-:-:S04]  /*1660*/  @!P1 IMAD.WIDE.U32 R30, R26, UR7, R28 ;  /* 0x000000071a1e9c25 */ /* 0x000fc8000f8e001c */
[----:B------:R-:W-:-:S03]  /*1670*/  @!P1 IMAD R6, R26, UR4, R31 ;  /* 0x000000041a069c24 */ /* 0x000fc6000f8e021f */
[----:B------:R-:W3:Y:S08]  /*1680*/  @!P4 LDC.64 R16, c[0x0][0x428] ;  /* 0x00010a00ff10cb82 */ /* 0x000ef00000000a00 */
[----:B------:R-:W4:Y:S08]  /*1690*/  @!P3 LDC.64 R14, c[0x0][0x428] ;  /* 0x00010a00ff0ebb82 */ /* 0x000f300000000a00 */
[----:B------:R-:W5:Y:S01]  /*16a0*/  @!P5 LDC.64 R18, c[0x0][0x428] ;  /* 0x00010a00ff12db82 */ /* 0x000f620000000a00 */
[----:B-1----:R-:W-:-:S02]  /*16b0*/  @!P1 LEA R34, P0, R30, R20, 0x2 ;  /* 0x000000141e229211 */ /* 0x002fc400078010ff */
[----:B------:R-:W-:Y:S02]  /*16c0*/  @!P4 MOV R31, R29 ;  /* 0x0000001d001fc202 */ /* 0x000fe40000000f00 */
[----:B------:R-:W-:Y:S01]  /*16d0*/  @!P1 LEA.HI.X R35, R30, R21, R6, 0x2, P0 ;  /* 0x000000151e239211 */ /* 0x000fe200000f1406 */
[--C-:B------:R-:W-:Y:S02]  /*16e0*/  @!P4 IMAD.MOV.U32 R30, RZ, RZ, R28.reuse ;  /* 0x000000ffff1ec224 */ /* 0x100fe400078e001c */
[----:B------:R-:W-:Y:S02]  /*16f0*/  IMAD.MOV.U32 R6, RZ, RZ, -0x800000 ;  /* 0xff800000ff067424 */ /* 0x000fe400078e00ff */
[----:B------:R-:W-:Y:S02]  /*1700*/  @!P5 IMAD.MOV.U32 R32, RZ, RZ, R28 ;  /* 0x000000ffff20d224 */ /* 0x000fe400078e001c */
[----:B------:R-:W-:Y:S02]  /*1710*/  @!P5 IMAD.MOV.U32 R33, RZ, RZ, R29 ;  /* 0x000000ffff21d224 */ /* 0x000fe400078e001d */
[----:B------:R-:W-:Y:S01]  /*1720*/  @!P4 IMAD.WIDE.U32 R30, R11, UR7, R30 ;  /* 0x000000070b1ecc25 */ /* 0x000fe2000f8e001e */
[----:B0-----:R-:W2:Y:S03]  /*1730*/  @!P1 LDG.E R6, desc[UR12][R34.64] ;  /* 0x0000000c22069981 */ /* 0x001ea6000c1e1900 */
[----:B------:R-:W-:Y:S01]  /*1740*/  @!P3 IMAD.WIDE.U32 R28, R5, UR7, R28 ;  /* 0x00000007051cbc25 */ /* 0x000fe2000f8e001c */
[----:B---3--:R-:W-:-:S03]  /*1750*/  @!P4 LEA R16, P1, R30, R16, 0x2 ;  /* 0x000000101e10c211 */ /* 0x008fc600078210ff */
[----:B------:R-:W-:Y:S01]  /*1760*/  @!P5 IMAD.WIDE.U32 R32, R13, UR7, R32 ;  /* 0x000000070d20dc25 */ /* 0x000fe2000f8e0020 */
[----:B----4-:R-:W-:-:S03]  /*1770*/  @!P3 LEA R14, P0, R28, R14, 0x2 ;  /* 0x0000000e1c0eb211 */ /* 0x010fc600078010ff */
[----:B------:R-:W-:Y:S01]  /*1780*/  @!P4 IMAD R11, R11, UR4, R31 ;  /* 0x000000040b0bcc24 */ /* 0x000fe2000f8e021f */
[----:B-----5:R-:W-:Y:S01]  /*1790*/  @!P5 LEA R18, P2, R32, R18, 0x2 ;  /* 0x000000122012d211 */ /* 0x020fe200078410ff */
[----:B------:R-:W-:Y:S02]  /*17a0*/  @!P3 IMAD R5, R5, UR4, R29 ;  /* 0x000000040505bc24 */ /* 0x000fe4000f8e021d */
[----:B------:R-:W-:Y:S01]  /*17b0*/  @!P5 IMAD R20, R13, UR4, R33 ;  /* 0x000000040d14dc24 */ /* 0x000fe2000f8e0221 */
[----:B------:R-:W-:Y:S01]  /*17c0*/  @!P4 LEA.HI.X R17, R30, R17, R11, 0x2, P1 ;  /* 0x000000111e11c211 */ /* 0x000fe200008f140b */
[----:B------:R-:W-:Y:S01]  /*17d0*/  IMAD.MOV.U32 R11, RZ, RZ, -0x800000 ;  /* 0xff800000ff0b7424 */ /* 0x000fe200078e00ff */
[----:B------:R-:W-:Y:S01]  /*17e0*/  @!P3 LEA.HI.X R15, R28, R15, R5, 0x2, P0 ;  /* 0x0000000f1c0fb211 */ /* 0x000fe200000f1405 */
[----:B------:R-:W-:Y:S01]  /*17f0*/  IMAD.MOV.U32 R13, RZ, RZ, -0x800000 ;  /* 0xff800000ff0d7424 */ /* 0x000fe200078e00ff */
[----:B------:R-:W-:Y:S01]  /*1800*/  @!P5 LEA.HI.X R19, R32, R19, R20, 0x2, P2 ;  /* 0x000000132013d211 */ /* 0x000fe200010f1414 */
[----:B------:R-:W-:-:S04]  /*1810*/  IMAD.MOV.U32 R5, RZ, RZ, -0x800000 ;  /* 0xff800000ff057424 */ /* 0x000fc800078e00ff */
[----:B------:R-:W3:Y:S04]  /*1820*/  @!P5 LDG.E R11, desc[UR12][R18.64] ;  /* 0x0000000c120bd981 */ /* 0x000ee8000c1e1900 */
[----:B------:R-:W4:Y:S04]  /*1830*/  @!P4 LDG.E R13, desc[UR12][R16.64] ;  /* 0x0000000c100dc981 */ /* 0x000f28000c1e1900 */
[----:B------:R0:W5:Y:S01]  /*1840*/  @!P3 LDG.E R5, desc[UR12][R14.64] ;  /* 0x0000000c0e05b981 */ /* 0x000162000c1e1900 */
[----:B------:R-:W1:Y:S01]  /*1850*/  S2UR UR4, SR_CgaCtaId ;  /* 0x00000000000479c3 */ /* 0x000e620000008800 */
[----:B------:R-:W-:Y:S01]  /*1860*/  UMOV UR5, 0x400 ;  /* 0x0000040000057882 */ /* 0x000fe20000000000 */
[C---:B------:R-:W-:Y:S01]  /*1870*/  ISETP.GT.U32.AND P3, PT, R22.reuse, 0x1ff, PT ;  /* 0x000001ff1600780c */ /* 0x040fe20003f64070 */
[----:B------:R-:W-:Y:S01]  /*1880*/  IMAD.MOV.U32 R32, RZ, RZ, -0x800000 ;  /* 0xff800000ff207424 */ /* 0x000fe200078e00ff */
[C---:B------:R-:W-:Y:S01]  /*1890*/  ISETP.GT.U32.AND P2, PT, R22.reuse, 0x17f, PT ;  /* 0x0000017f1600780c */ /* 0x040fe20003f44070 */
[----:B------:R-:W-:Y:S01]  /*18a0*/  IMAD.MOV.U32 R27, RZ, RZ, -0x800000 ;  /* 0xff800000ff1b7424 */ /* 0x000fe200078e00ff */
[C---:B------:R-:W-:Y:S01]  /*18b0*/  ISETP.GT.U32.AND P1, PT, R22.reuse, 0xff, PT ;  /* 0x000000ff1600780c */ /* 0x040fe20003f24070 */
[----:B------:R-:W-:Y:S01]  /*18c0*/  IMAD.MOV.U32 R30, RZ, RZ, -0x800000 ;  /* 0xff800000ff1e7424 */ /* 0x000fe200078e00ff */
[C---:B------:R-:W-:Y:S01]  /*18d0*/  ISETP.GT.U32.AND P0, PT, R22.reuse, 0x7f, PT ;  /* 0x0000007f1600780c */ /* 0x040fe20003f04070 */
[----:B------:R-:W-:Y:S01]  /*18e0*/  BSSY.RECONVERGENT B1, `(.L_x_78) ;  /* 0x00001b4000017945 */ /* 0x000fe20003800200 */
[----:B------:R-:W-:-:S02]  /*18f0*/  LOP3.LUT R31, R22, 0x7, RZ, 0xc0, !PT ;  /* 0x00000007161f7812 */ /* 0x000fc400078ec0ff */
[----:B--2---:R-:W-:Y:S01]  /*1900*/  MOV R20, UR9 ;  /* 0x0000000900147c02 */ /* 0x004fe20008000f00 */
[----:B-1----:R-:W-:Y:S01]  /*1910*/  ULEA UR4, UR4, UR5, 0x18 ;  /* 0x0000000504047291 */ /* 0x002fe2000f8ec0ff */
[----:B0-----:R-:W-:Y:S02]  /*1920*/  SHF.R.U32.HI R15, RZ, 0x3, R22 ;  /* 0x00000003ff0f7819 */ /* 0x001fe40000011616 */
[----:B------:R-:W-:-:S03]  /*1930*/  IABS R14, R20 ;  /* 0x00000014000e7213 */ /* 0x000fc60000000000 */
[----:B------:R-:W-:Y:S01]  /*1940*/  LEA R23, R23, UR4, 0x2 ;  /* 0x0000000417177c11 */ /* 0x000fe2000f8e10ff */
[----:B------:R-:W0:Y:S01]  /*1950*/  I2F.RP R16, R14 ;  /* 0x0000000e00107306 */ /* 0x000e220000209400 */
[----:B------:R-:W-:Y:S01]  /*1960*/  LEA R28, R15, UR4, 0x2 ;  /* 0x000000040f1c7c11 */ /* 0x000fe2000f8e10ff */
[----:B------:R-:W-:Y:S02]  /*1970*/  USHF.R.S32.HI UR4, URZ, 0x1f, UR10 ;  /* 0x0000001fff047899 */ /* 0x000fe4000801140a */
[----:B------:R-:W-:Y:S01]  /*1980*/  IMAD R18, R26, 0x44, R23 ;  /* 0x000000441a127824 */ /* 0x000fe200078e0217 */
[----:B------:R-:W-:Y:S01]  /*1990*/  MOV R26, 0xff800000 ;  /* 0xff800000001a7802 */ /* 0x000fe20000000f00 */
[----:B------:R-:W-:Y:S01]  /*19a0*/  IMAD R29, R31, 0x44, R28 ;  /* 0x000000441f1d7824 */ /* 0x000fe200078e021c */
[----:B------:R-:W-:Y:S01]  /*19b0*/  ULOP3.LUT UR4, UR4, 0x1, URZ, 0xfc, !UPT ;  /* 0x0000000104047892 */ /* 0x000fe2000f8efcff */
[----:B0-----:R-:W0:Y:S01]  /*19c0*/  MUFU.RCP R16, R16 ;  /* 0x0000001000107308 */ /* 0x001e220000001000 */
[----:B------:R-:W-:Y:S04]  /*19d0*/  @!P3 STS [R18], R6 ;  /* 0x000000061200b388 */ /* 0x000fe80000000800 */
[----:B---3--:R-:W-:Y:S04]  /*19e0*/  @!P2 STS [R18+0x220], R11 ;  /* 0x0002200b1200a388 */ /* 0x008fe80000000800 */
[----:B----4-:R-:W-:Y:S04]  /*19f0*/  @!P1 STS [R18+0x440], R13 ;  /* 0x0004400d12009388 */ /* 0x010fe80000000800 */
[----:B-----5:R0:W-:Y:S01]  /*1a00*/  @!P0 STS [R18+0x660], R5 ;  /* 0x0006600512008388 */ /* 0x0201e20000000800 */
[----:B------:R-:W-:Y:S01]  /*1a10*/  BAR.SYNC.DEFER_BLOCKING 0x0 ;  /* 0x0000000000007b1d */ /* 0x000fe20000010000 */
[----:B0-----:R-:W-:-:S05]  /*1a20*/  VIADD R18, R16, 0xffffffe ;  /* 0x0ffffffe10127836 */ /* 0x001fca0000000000 */
[----:B------:R-:W-:Y:S01]  /*1a30*/  @!P0 LDS R32, [R29] ;  /* 0x000000001d208984 */ /* 0x000fe20000000800 */
[----:B------:R-:W0:Y:S03]  /*1a40*/  F2I.FTZ.U32.TRUNC.NTZ R19, R18 ;  /* 0x0000001200137305 */ /* 0x000e26000021f000 */
[----:B------:R-:W-:Y:S04]  /*1a50*/  @!P0 LDS R27, [R29+0x220] ;  /* 0x000220001d1b8984 */ /* 0x000fe80000000800 */
[----:B------:R-:W1:Y:S04]  /*1a60*/  @!P0 LDS R30, [R29+0x440] ;  /* 0x000440001d1e8984 */ /* 0x000e680000000800 */
[----:B------:R-:W2:Y:S01]  /*1a70*/  @!P0 LDS R26, [R29+0x660] ;  /* 0x000660001d1a8984 */ /* 0x000ea20000000800 */
[----:B0-----:R-:W-:-:S02]  /*1a80*/  IMAD.MOV R11, RZ, RZ, -R19 ;  /* 0x000000ffff0b7224 */ /* 0x001fc400078e0a13 */
[----:B------:R-:W-:Y:S02]  /*1a90*/  IMAD.MOV.U32 R18, RZ, RZ, RZ ;  /* 0x000000ffff127224 */ /* 0x000fe400078e00ff */
[----:B------:R-:W-:-:S04]  /*1aa0*/  IMAD R6, R11, R14, RZ ;  /* 0x0000000e0b067224 */ /* 0x000fc800078e02ff */
[----:B------:R-:W-:Y:S01]  /*1ab0*/  IMAD.HI.U32 R6, R19, R6, R18 ;  /* 0x0000000613067227 */ /* 0x000fe200078e0012 */
[----:B-1----:R-:W-:-:S04]  /*1ac0*/  FMNMX3.FTZ R5, R32, R27, R30, !PT ;  /* 0x0000001b20057276 */ /* 0x002fc8000781001e */
[----:B--2---:R-:W-:Y:S02]  /*1ad0*/  FMNMX.FTZ R16, R5, R26, !PT ;  /* 0x0000001a05107209 */ /* 0x004fe40007810000 */
[----:B------:R-:W-:Y:S02]  /*1ae0*/  IABS R5, R0 ;  /* 0x0000000000057213 */ /* 0x000fe40000000000 */
[----:B------:R-:W-:Y:S01]  /*1af0*/  LOP3.LUT R0, R0, UR9, RZ, 0x3c, !PT ;  /* 0x0000000900007c12 */ /* 0x000fe2000f8e3cff */
[----:B------:R-:W0:Y:S02]  /*1b00*/  SHFL.BFLY PT, R13, R16, 0x4, 0x1f ;  /* 0x0c801f00100d7f89 */ /* 0x000e2400000e0000 */
[----:B------:R-:W-:Y:S01]  /*1b10*/  IMAD.HI.U32 R6, R6, R5, RZ ;  /* 0x0000000506067227 */ /* 0x000fe200078e00ff */
[----:B------:R-:W-:-:S04]  /*1b20*/  ISETP.GE.AND P1, PT, R0, RZ, PT ;  /* 0x000000ff0000720c */ /* 0x000fc80003f26270 */
[----:B------:R-:W-:-:S05]  /*1b30*/  IADD3 R11, PT, PT, -R6, RZ, RZ ;  /* 0x000000ff060b7210 */ /* 0x000fca0007ffe1ff */
[----:B------:R-:W-:-:S05]  /*1b40*/  IMAD R5, R14, R11, R5 ;  /* 0x0000000b0e057224 */ /* 0x000fca00078e0205 */
[----:B------:R-:W-:Y:S02]  /*1b50*/  ISETP.GT.U32.AND P0, PT, R14, R5, PT ;  /* 0x000000050e00720c */ /* 0x000fe40003f04070 */
[----:B0-----:R-:W-:-:S05]  /*1b60*/  FMNMX.FTZ R18, R16, R13, !PT ;  /* 0x0000000d10127209 */ /* 0x001fca0007810000 */
[----:B------:R-:W0:Y:S06]  /*1b70*/  SHFL.BFLY PT, R11, R18, 0x2, 0x1f ;  /* 0x0c401f00120b7f89 */ /* 0x000e2c00000e0000 */
[----:B------:R-:W-:Y:S02]  /*1b80*/  @!P0 IMAD.IADD R5, R5, 0x1, -R14 ;  /* 0x0000000105058824 */ /* 0x000fe400078e0a0e */
[----:B------:R-:W-:Y:S01]  /*1b90*/  @!P0 VIADD R6, R6, 0x1 ;  /* 0x0000000106068836 */ /* 0x000fe20000000000 */
[----:B------:R-:W-:Y:S02]  /*1ba0*/  ISETP.NE.AND P0, PT, RZ, UR9, PT ;  /* 0x00000009ff007c0c */ /* 0x000fe4000bf05270 */
[----:B------:R-:W-:-:S13]  /*1bb0*/  ISETP.GE.U32.AND P2, PT, R5, R14, PT ;  /* 0x0000000e0500720c */ /* 0x000fda0003f46070 */
[----:B------:R-:W-:Y:S01]  /*1bc0*/  @P2 VIADD R6, R6, 0x1 ;  /* 0x0000000106062836 */ /* 0x000fe20000000000 */
[----:B0-----:R-:W-:-:S04]  /*1bd0*/  FMNMX.FTZ R14, R18, R11, !PT ;  /* 0x0000000b120e7209 */ /* 0x001fc80007810000 */
[----:B------:R-:W-:Y:S01]  /*1be0*/  @!P1 IADD3 R6, PT, PT, -R6, RZ, RZ ;  /* 0x000000ff06069210 */ /* 0x000fe20007ffe1ff */
[----:B------:R-:W0:Y:S01]  /*1bf0*/  LDC R11, c[0x0][0x3e0] ;  /* 0x0000f800ff0b7b82 */ /* 0x000e220000000800 */
[----:B------:R-:W-:Y:S01]  /*1c00*/  @!P0 LOP3.LUT R6, RZ, UR9, RZ, 0x33, !PT ;  /* 0x00000009ff068c12 */ /* 0x000fe2000f8e33ff */
[----:B------:R-:W1:Y:S04]  /*1c10*/  SHFL.BFLY PT, R13, R14, 0x1, 0x1f ;  /* 0x0c201f000e0d7f89 */ /* 0x000e6800000e0000 */
[----:B------:R-:W-:Y:S01]  /*1c20*/  IMAD R5, R6, UR4, RZ ;  /* 0x0000000406057c24 */ /* 0x000fe2000f8e02ff */
[----:B------:R-:W2:Y:S04]  /*1c30*/  LDCU UR4, c[0x0][0x430] ;  /* 0x00008600ff0477ac */ /* 0x000ea80008000800 */
[----:B------:R-:W-:-:S02]  /*1c40*/  IABS R17, R5 ;  /* 0x0000000500117213 */ /* 0x000fc40000000000 */
[----:B------:R-:W-:Y:S02]  /*1c50*/  ISETP.NE.AND P5, PT, R5, RZ, PT ;  /* 0x000000ff0500720c */ /* 0x000fe40003fa5270 */
[----:B------:R-:W3:Y:S01]  /*1c60*/  I2F.RP R19, R17 ;  /* 0x0000001100137306 */ /* 0x000ee20000209400 */
[----:B0-----:R-:W-:Y:S01]  /*1c70*/  IABS R0, R11 ;  /* 0x0000000b00007213 */ /* 0x001fe20000000000 */
[----:B--2---:R-:W-:Y:S01]  /*1c80*/  UIMAD UR9, UR9, UR4, URZ ;  /* 0x00000004090972a4 */ /* 0x004fe2000f8e02ff */
[----:B-1----:R-:W-:-:S05]  /*1c90*/  FMNMX.FTZ R13, R14, R13, !PT ;  /* 0x0000000d0e0d7209 */ /* 0x002fca0007810000 */
[----:B------:R-:W0:Y:S01]  /*1ca0*/  I2F.RP R14, R0 ;  /* 0x00000000000e7306 */ /* 0x000e220000209400 */
[----:B------:R-:W-:-:S04]  /*1cb0*/  FSETP.NEU.FTZ.AND P0, PT, R13, -INF , PT ;  /* 0xff8000000d00780b */ /* 0x000fc80003f1d000 */
[----:B------:R-:W-:-:S03]  /*1cc0*/  FSEL R13, R13, RZ, P0 ;  /* 0x000000ff0d0d7208 */ /* 0x000fc60000000000 */
[----:B---3--:R-:W1:Y:S02]  /*1cd0*/  MUFU.RCP R19, R19 ;  /* 0x0000001300137308 */ /* 0x008e640000001000 */
[C---:B------:R-:W-:Y:S01]  /*1ce0*/  FADD.FTZ R20, -R13.reuse, R27 ;  /* 0x0000001b0d147221 */ /* 0x040fe20000010100 */
[C---:B------:R-:W-:Y:S01]  /*1cf0*/  FADD.FTZ R33, -R13.reuse, R32 ;  /* 0x000000200d217221 */ /* 0x040fe20000010100 */
[C---:B------:R-:W-:Y:S01]  /*1d00*/  FADD.FTZ R16, -R13.reuse, R30 ;  /* 0x0000001e0d107221 */ /* 0x040fe20000010100 */
[----:B------:R-:W-:Y:S01]  /*1d10*/  FADD.FTZ R23, -R13, R26 ;  /* 0x0000001a0d177221 */ /* 0x000fe20000010100 */
[----:B------:R-:W-:Y:S01]  /*1d20*/  FMUL.FTZ R20, R20, 1.4426950216293334961 ;  /* 0x3fb8aa3b14147820 */ /* 0x000fe20000410000 */
[----:B------:R-:W-:Y:S01]  /*1d30*/  FMUL.FTZ R33, R33, 1.4426950216293334961 ;  /* 0x3fb8aa3b21217820 */ /* 0x000fe20000410000 */
[----:B------:R-:W-:Y:S01]  /*1d40*/  FMUL.FTZ R16, R16, 1.4426950216293334961 ;  /* 0x3fb8aa3b10107820 */ /* 0x000fe20000410000 */
[----:B------:R-:W-:Y:S01]  /*1d50*/  FMUL.FTZ R23, R23, 1.4426950216293334961 ;  /* 0x3fb8aa3b17177820 */ /* 0x000fe20000410000 */
[----:B0-----:R-:W0:Y:S01]  /*1d60*/  MUFU.RCP R14, R14 ;  /* 0x0000000e000e7308 */ /* 0x001e220000001000 */
[----:B-1----:R-:W-:-:S07]  /*1d70*/  VIADD R36, R19, 0xffffffe ;  /* 0x0ffffffe13247836 */ /* 0x002fce0000000000 */
[----:B------:R-:W-:Y:S08]  /*1d80*/  MUFU.EX2 R21, R33 ;  /* 0x0000002100157308 */ /* 0x000ff00000000800 */
[----:B------:R-:W1:Y:S01]  /*1d90*/  MUFU.EX2 R20, R20 ;  /* 0x0000001400147308 */ /* 0x000e620000000800 */
[----:B0-----:R-:W-:-:S07]  /*1da0*/  VIADD R34, R14, 0xffffffe ;  /* 0x0ffffffe0e227836 */ /* 0x001fce0000000000 */
[----:B------:R-:W0:Y:S08]  /*1db0*/  MUFU.EX2 R16, R16 ;  /* 0x0000001000107308 */ /* 0x000e300000000800 */
[----:B------:R-:W2:Y:S01]  /*1dc0*/  MUFU.EX2 R18, R23 ;  /* 0x0000001700127308 */ /* 0x000ea20000000800 */
[----:B-1----:R-:W-:Y:S01]  /*1dd0*/  FADD.FTZ R21, R21, R20 ;  /* 0x0000001415157221 */ /* 0x002fe20000010000 */
[----:B------:R-:W-:Y:S01]  /*1de0*/  IMAD.IADD R20, R4, 0x1, R17 ;  /* 0x0000000104147824 */ /* 0x000fe200078e0211 */
[----:B------:R-:W-:-:S04]  /*1df0*/  IABS R4, R5 ;  /* 0x0000000500047213 */ /* 0x000fc80000000000 */
[----:B------:R-:W-:Y:S01]  /*1e00*/  IADD3 R4, PT, PT, RZ, -R4, RZ ;  /* 0x80000004ff047210 */ /* 0x000fe20007ffe0ff */
[----:B------:R-:W1:Y:S01]  /*1e10*/  F2I.FTZ.U32.TRUNC.NTZ R37, R36 ;  /* 0x0000002400257305 */ /* 0x000e62000021f000 */
[----:B0-----:R-:W-:-:S07]  /*1e20*/  FADD.FTZ R21, R21, R16 ;  /* 0x0000001015157221 */ /* 0x001fce0000010000 */
[----:B------:R-:W0:Y:S01]  /*1e30*/  F2I.FTZ.U32.TRUNC.NTZ R35, R34 ;  /* 0x0000002200237305 */ /* 0x000e22000021f000 */
[----:B--2---:R-:W-:-:S05]  /*1e40*/  FADD.FTZ R18, R21, R18 ;  /* 0x0000001215127221 */ /* 0x004fca0000010000 */
[----:B------:R-:W2:Y:S01]  /*1e50*/  SHFL.BFLY PT, R19, R18, 0x4, 0x1f ;  /* 0x0c801f0012137f89 */ /* 0x000ea200000e0000 */
[--C-:B-1----:R-:W-:Y:S02]  /*1e60*/  IMAD.MOV R16, RZ, RZ, -R37.reuse ;  /* 0x000000ffff107224 */ /* 0x102fe400078e0a25 */
[----:B------:R-:W-:Y:S02]  /*1e70*/  IMAD.MOV.U32 R36, RZ, RZ, RZ ;  /* 0x000000ffff247224 */ /* 0x000fe400078e00ff */
[----:B------:R-:W-:Y:S01]  /*1e80*/  IMAD R21, R16, R17, RZ ;  /* 0x0000001110157224 */ /* 0x000fe200078e02ff */
[----:B------:R-:W-:Y:S02]  /*1e90*/  IABS R16, R20 ;  /* 0x0000001400107213 */ /* 0x000fe40000000000 */
[----:B0-----:R-:W-:Y:S01]  /*1ea0*/  IADD3 R23, PT, PT, RZ, -R35, RZ ;  /* 0x80000023ff177210 */ /* 0x001fe20007ffe0ff */
[----:B------:R-:W-:-:S04]  /*1eb0*/  IMAD.HI.U32 R21, R37, R21, R36 ;  /* 0x0000001525157227 */ /* 0x000fc800078e0024 */
[----:B------:R-:W-:Y:S02]  /*1ec0*/  IMAD.MOV.U32 R34, RZ, RZ, RZ ;  /* 0x000000ffff227224 */ /* 0x000fe400078e00ff */
[----:B------:R-:W-:-:S04]  /*1ed0*/  IMAD.HI.U32 R21, R21, R16, RZ ;  /* 0x0000001015157227 */ /* 0x000fc800078e00ff */
[----:B------:R-:W-:Y:S02]  /*1ee0*/  IMAD R4, R21, R4, R16 ;  /* 0x0000000415047224 */ /* 0x000fe400078e0210 */
[----:B--2---:R-:W-:Y:S01]  /*1ef0*/  FADD.FTZ R19, R18, R19 ;  /* 0x0000001312137221 */ /* 0x004fe20000010000 */
[----:B------:R-:W-:Y:S02]  /*1f00*/  IMAD R18, R23, R0, RZ ;  /* 0x0000000017127224 */ /* 0x000fe400078e02ff */
[----:B------:R-:W-:Y:S02]  /*1f10*/  ISETP.GT.U32.AND P2, PT, R17, R4, PT ;  /* 0x000000041100720c */ /* 0x000fe40003f44070 */
[----:B------:R-:W0:Y:S01]  /*1f20*/  SHFL.BFLY PT, R14, R19, 0x2, 0x1f ;  /* 0x0c401f00130e7f89 */ /* 0x000e2200000e0000 */
[----:B------:R-:W-:-:S06]  /*1f30*/  IMAD.HI.U32 R18, R35, R18, R34 ;  /* 0x0000001223127227 */ /* 0x000fcc00078e0022 */
[----:B------:R-:W-:-:S04]  /*1f40*/  IMAD.HI.U32 R18, R18, R16, RZ ;  /* 0x0000001012127227 */ /* 0x000fc800078e00ff */
[----:B------:R-:W-:Y:S01]  /*1f50*/  @!P2 IADD3 R21, PT, PT, R21, 0x1, RZ ;  /* 0x000000011515a810 */ /* 0x000fe20007ffe0ff */
[----:B------:R-:W-:Y:S02]  /*1f60*/  IMAD.MOV R23, RZ, RZ, -R18 ;  /* 0x000000ffff177224 */ /* 0x000fe400078e0a12 */
[----:B------:R-:W-:Y:S02]  /*1f70*/  @!P2 IMAD.IADD R4, R4, 0x1, -R17 ;  /* 0x000000010404a824 */ /* 0x000fe400078e0a11 */
[----:B------:R-:W-:-:S03]  /*1f80*/  IMAD R23, R0, R23, R16 ;  /* 0x0000001700177224 */ /* 0x000fc600078e0210 */
[----:B------:R-:W-:Y:S02]  /*1f90*/  ISETP.GE.U32.AND P1, PT, R4, R17, PT ;  /* 0x000000110400720c */ /* 0x000fe40003f26070 */
[----:B------:R-:W-:Y:S02]  /*1fa0*/  ISETP.GT.U32.AND P0, PT, R0, R23, PT ;  /* 0x000000170000720c */ /* 0x000fe40003f04070 */
[C---:B------:R-:W-:Y:S01]  /*1fb0*/  LOP3.LUT R4, R20.reuse, R17, RZ, 0x3c, !PT ;  /* 0x0000001114047212 */ /* 0x040fe200078e3cff */
[----:B0-----:R-:W-:Y:S01]  /*1fc0*/  FADD.FTZ R14, R19, R14 ;  /* 0x0000000e130e7221 */ /* 0x001fe20000010000 */
[----:B------:R-:W-:Y:S02]  /*1fd0*/  LOP3.LUT R20, R20, R11, RZ, 0x3c, !PT ;  /* 0x0000000b14147212 */ /* 0x000fe400078e3cff */
[----:B------:R-:W-:Y:S02]  /*1fe0*/  ISETP.GE.AND P3, PT, R4, RZ, PT ;  /* 0x000000ff0400720c */ /* 0x000fe40003f66270 */
[----:B------:R-:W0:Y:S01]  /*1ff0*/  SHFL.BFLY PT, R19, R14, 0x1, 0x1f ;  /* 0x0c201f000e137f89 */ /* 0x000e2200000e0000 */
[----:B------:R-:W-:-:S02]  /*2000*/  ISETP.GE.AND P2, PT, R20, RZ, PT ;  /* 0x000000ff1400720c */ /* 0x000fc40003f46270 */
[----:B------:R-:W-:Y:S01]  /*2010*/  @P1 VIADD R21, R21, 0x1 ;  /* 0x0000000115151836 */ /* 0x000fe20000000000 */
[----:B------:R-:W-:Y:S01]  /*2020*/  SHF.R.S32.HI R4, RZ, 0x1f, R5 ;  /* 0x0000001fff047819 */ /* 0x000fe20000011405 */
[----:B------:R-:W-:Y:S02]  /*2030*/  @!P0 IMAD.IADD R23, R23, 0x1, -R0 ;  /* 0x0000000117178824 */ /* 0x000fe400078e0a00 */
[----:B------:R-:W-:Y:S01]  /*2040*/  @!P0 VIADD R18, R18, 0x1 ;  /* 0x0000000112128836 */ /* 0x000fe20000000000 */
[----:B------:R-:W-:Y:S02]  /*2050*/  ISETP.NE.AND P0, PT, R11, RZ, PT ;  /* 0x000000ff0b00720c */ /* 0x000fe40003f05270 */
[----:B------:R-:W-:Y:S01]  /*2060*/  ISETP.GE.U32.AND P4, PT, R23, R0, PT ;  /* 0x000000001700720c */ /* 0x000fe20003f86070 */
[----:B------:R-:W-:Y:S01]  /*2070*/  @!P3 IMAD.MOV R21, RZ, RZ, -R21 ;  /* 0x000000ffff15b224 */ /* 0x000fe200078e0a15 */
[----:B------:R-:W-:Y:S02]  /*2080*/  ISETP.NE.AND P3, PT, R6, RZ, PT ;  /* 0x000000ff0600720c */ /* 0x000fe40003f65270 */
[----:B------:R-:W-:-:S02]  /*2090*/  @!P5 LOP3.LUT R21, RZ, R17, RZ, 0x33, !PT ;  /* 0x00000011ff15d212 */ /* 0x000fc400078e33ff */
[----:B------:R-:W-:Y:S02]  /*20a0*/  SEL R17, RZ, 0x1, !P3 ;  /* 0x00000001ff117807 */ /* 0x000fe40005800000 */
[----:B------:R-:W-:Y:S02]  /*20b0*/  SHF.R.S32.HI R23, RZ, 0x1f, R21 ;  /* 0x0000001fff177819 */ /* 0x000fe40000011415 */
[----:B------:R-:W-:-:S03]  /*20c0*/  LOP3.LUT R17, R4, R17, RZ, 0xfc, !PT ;  /* 0x0000001104117212 */ /* 0x000fc600078efcff */
[----:B------:R-:W-:Y:S01]  /*20d0*/  @P4 IADD3 R18, PT, PT, R18, 0x1, RZ ;  /* 0x0000000112124810 */ /* 0x000fe20007ffe0ff */
[----:B0-----:R-:W-:-:S04]  /*20e0*/  FADD.FTZ R19, R14, R19 ;  /* 0x000000130e137221 */ /* 0x001fc80000010000 */
[----:B------:R-:W-:Y:S01]  /*20f0*/  @!P2 IMAD.MOV R18, RZ, RZ, -R18 ;  /* 0x000000ffff12a224 */ /* 0x000fe200078e0a12 */
[----:B------:R-:W-:Y:S02]  /*2100*/  @!P0 LOP3.LUT R18, RZ, R11, RZ, 0x33, !PT ;  /* 0x0000000bff128212 */ /* 0x000fe400078e33ff */
[----:B------:R-:W-:Y:S02]  /*2110*/  FSETP.NE.FTZ.AND P1, PT, R19, RZ, PT ;  /* 0x000000ff1300720b */ /* 0x000fe40003f35000 */
[----:B------:R-:W-:Y:S01]  /*2120*/  LOP3.LUT P0, RZ, R22, 0x387, RZ, 0xc0, !PT ;  /* 0x0000038716ff7812 */ /* 0x000fe2000780c0ff */
[----:B------:R-:W-:Y:S01]  /*2130*/  IMAD R4, R18, UR11, RZ ;  /* 0x0000000b12047c24 */ /* 0x000fe2000f8e02ff */
[----:B------:R-:W-:-:S03]  /*2140*/  ISETP.LT.U32.AND P2, PT, R24, R21, PT ;  /* 0x000000151800720c */ /* 0x000fc60003f41070 */
[----:B------:R-:W-:Y:S01]  /*2150*/  IMAD R4, R17, R4, RZ ;  /* 0x0000000411047224 */ /* 0x000fe200078e02ff */
[----:B------:R-:W-:Y:S01]  /*2160*/  ISETP.LT.AND.EX P2, PT, R25, R23, PT, P2 ;  /* 0x000000171900720c */ /* 0x000fe20003f41320 */
[----:B------:R-:W-:-:S03]  /*2170*/  IMAD.MOV.U32 R25, RZ, RZ, 0x7f800000 ;  /* 0x7f800000ff197424 */ /* 0x000fc600078e00ff */
[----:B------:R-:W-:Y:S01]  /*2180*/  SEL R6, R24, R21, P2 ;  /* 0x0000001518067207 */ /* 0x000fe20001000000 */
[----:B------:R-:W0:Y:S02]  /*2190*/  @P1 MUFU.LG2 R0, R19 ;  /* 0x0000001300001308 */ /* 0x000e240000000c00 */
        /* <DEDUP_REMOVED lines=18> */
[----:B------:R-:W-:Y:S02]  /*22c0*/  IMAD R11, R36, UR8, R11 ;  /* 0x00000008240b7c24 */ /* 0x000fe4000f8e020b */
[----:B------:R-:W-:Y:S01]  /*22d0*/  IMAD R5, R5, UR9, RZ ;  /* 0x0000000905057c24 */ /* 0x000fe2000f8e02ff */
[----:B------:R-:W-:-:S02]  /*22e0*/  ISETP.GE.U32.AND.EX P0, PT, R13, RZ, PT, P0 ;  /* 0x000000ff0d00720c */ /* 0x000fc40003f06100 */
        /* <DEDUP_REMOVED lines=10> */
[----:B------:R-:W-:Y:S01]  /*2390*/  HFMA2 R16, -RZ, RZ, 0, 0 ;  /* 0x00000000ff107431 */ /* 0x000fe200000001ff */
[----:B------:R-:W-:Y:S01]  /*23a0*/  ISETP.NE.U32.AND P0, PT, R36, RZ, PT ;  /* 0x000000ff2400720c */ /* 0x000fe20003f05070 */
[----:B------:R-:W-:-:S05]  /*23b0*/  HFMA2 R37, -RZ, RZ, 0, 0 ;  /* 0x00000000ff257431 */ /* 0x000fca00000001ff */
[----:B0-----:R-:W0:Y:S02]  /*23c0*/  MUFU.RCP R17, R14 ;  /* 0x0000000e00117308 */ /* 0x001e240000001000 */
[----:B0-----:R-:W-:-:S06]  /*23d0*/  IADD3 R17, PT, PT, R17, 0xffffffe, RZ ;  /* 0x0ffffffe11117810 */ /* 0x001fcc0007ffe0ff */
[----:B------:R-:W0:Y:S02]  /*23e0*/  F2I.FTZ.U32.TRUNC.NTZ R17, R17 ;  /* 0x0000001100117305 */ /* 0x000e24000021f000 */
[----:B0-----:R-:W-:-:S04]  /*23f0*/  IMAD.MOV R11, RZ, RZ, -R17 ;  /* 0x000000ffff0b7224 */ /* 0x001fc800078e0a11 */
        /* <DEDUP_REMOVED lines=14> */
[----:B------:R-:W-:Y:S06]  /*24e0*/  BRA `(.L_x_82) ;  /* 0x0000000000207947 */ /* 0x000fec0003800000 */
.L_x_81:
[----:B------:R-:W-:Y:S01]  /*24f0*/  IMAD.MOV.U32 R21, RZ, RZ, RZ ;  /* 0x000000ffff157224 */ /* 0x000fe200078e00ff */
[----:B------:R-:W-:Y:S02]  /*2500*/  MOV R20, R36 ;  /* 0x0000002400147202 */ /* 0x000fe40000000f00 */
[----:B------:R-:W-:Y:S02]  /*2510*/  MOV R18, 0x2530 ;  /* 0x0000253000127802 */ /* 0x000fe40000000f00 */
[----:B------:R-:W-:Y:S05]  /*2520*/  CALL.REL.NOINC `($__internal_2_$__cuda_sm20_div_s64) ;  /* 0x0000002000047944 */ /* 0x000fea0003c00000 */
[----:B------:R-:W-:Y:S02]  /*2530*/  IADD3 R11, PT, PT, -R14, RZ, RZ ;  /* 0x000000ff0e0b7210 */ /* 0x000fe40007ffe1ff */
[----:B------:R-:W-:-:S03]  /*2540*/  MOV R37, R13 ;  /* 0x0000000d00257202 */ /* 0x000fc60000000f00 */
[----:B------:R-:W-:Y:S01]  /*2550*/  IMAD R33, R36, R11, R33 ;  /* 0x0000000b24217224 */ /* 0x000fe200078e0221 */
[----:B------:R-:W-:-:S07]  /*2560*/  MOV R36, R14 ;  /* 0x0000000e00247202 */ /* 0x000fce0000000f00 */
.L_x_82:
[----:B------:R-:W-:Y:S01]  /*2570*/  IABS R16, UR14 ;  /* 0x0000000e00107c13 */ /* 0x000fe20008000000 */
[----:B------:R-:W-:Y:S01]  /*2580*/  IMAD R3, R3, R12, RZ ;  /* 0x0000000c03037224 */ /* 0x000fe200078e02ff */
[----:B------:R-:W-:Y:S01]  /*2590*/  IABS R13, R33 ;  /* 0x00000021000d7213 */ /* 0x000fe20000000000 */
[----:B------:R-:W-:Y:S01]  /*25a0*/  BSSY.RECONVERGENT B0, `(.L_x_83) ;  /* 0x0000040000007945 */ /* 0x000fe20003800200 */
[----:B------:R-:W0:Y:S01]  /*25b0*/  I2F.U32.RP R17, R16 ;  /* 0x0000001000117306 */ /* 0x000e220000209000 */
[----:B------:R-:W-:Y:S01]  /*25c0*/  IMAD R3, R9, R2, R3 ;  /* 0x0000000209037224 */ /* 0x000fe200078e0203 */
[----:B------:R-:W-:-:S04]  /*25d0*/  LOP3.LUT R2, R33, UR14, RZ, 0x3c, !PT ;  /* 0x0000000e21027c12 */ /* 0x000fc8000f8e3cff */
[----:B------:R-:W-:Y:S02]  /*25e0*/  ISETP.GE.AND P0, PT, R2, RZ, PT ;  /* 0x000000ff0200720c */ /* 0x000fe40003f06270 */
[----:B0-----:R-:W0:Y:S02]  /*25f0*/  MUFU.RCP R18, R17 ;  /* 0x0000001100127308 */ /* 0x001e240000001000 */
[----:B0-----:R-:W-:-:S06]  /*2600*/  VIADD R18, R18, 0xffffffe ;  /* 0x0ffffffe12127836 */ /* 0x001fcc0000000000 */
[----:B------:R-:W0:Y:S02]  /*2610*/  F2I.FTZ.U32.TRUNC.NTZ R19, R18 ;  /* 0x0000001200137305 */ /* 0x000e24000021f000 */
[----:B0-----:R-:W-:Y:S01]  /*2620*/  IMAD.MOV R11, RZ, RZ, -R19 ;  /* 0x000000ffff0b7224 */ /* 0x001fe200078e0a13 */
[----:B------:R-:W-:-:S03]  /*2630*/  MOV R18, RZ ;  /* 0x000000ff00127202 */ /* 0x000fc60000000f00 */
[----:B------:R-:W-:Y:S01]  /*2640*/  IMAD R14, R11, R16, RZ ;  /* 0x000000100b0e7224 */ /* 0x000fe200078e02ff */
[----:B------:R-:W-:-:S03]  /*2650*/  IABS R11, UR14 ;  /* 0x0000000e000b7c13 */ /* 0x000fc60008000000 */
[----:B------:R-:W-:-:S04]  /*2660*/  IMAD.HI.U32 R14, R19, R14, R18 ;  /* 0x0000000e130e7227 */ /* 0x000fc800078e0012 */
[----:B------:R-:W-:Y:S02]  /*2670*/  IMAD.MOV R11, RZ, RZ, -R11 ;  /* 0x000000ffff0b7224 */ /* 0x000fe400078e0a0b */
        /* <DEDUP_REMOVED lines=18> */
[----:B------:R-:W-:-:S04]  /*27a0*/  @!P1 LOP3.LUT R3, RZ, UR14, RZ, 0x33, !PT ;  /* 0x0000000eff039c12 */ /* 0x000fc8000f8e33ff */
[----:B------:R-:W-:-:S05]  /*27b0*/  IADD3 R2, PT, PT, -R3, RZ, RZ ;  /* 0x000000ff03027210 */ /* 0x000fca0007ffe1ff */
        /* <DEDUP_REMOVED lines=23> */
.L_x_84:
[----:B------:R-:W-:Y:S01]  /*2930*/  IMAD.MOV.U32 R33, RZ, RZ, R36 ;  /* 0x000000ffff217224 */ /* 0x000fe200078e0024 */
[----:B------:R-:W-:Y:S01]  /*2940*/  MOV R21, R37 ;  /* 0x0000002500157202 */ /* 0x000fe20000000f00 */
[----:B------:R-:W-:Y:S01]  /*2950*/  IMAD.MOV.U32 R20, RZ, RZ, R40 ;  /* 0x000000ffff147224 */ /* 0x000fe200078e0028 */
[----:B------:R-:W-:Y:S02]  /*2960*/  MOV R18, 0x2980 ;  /* 0x0000298000127802 */ /* 0x000fe40000000f00 */
[----:B------:R-:W-:Y:S05]  /*2970*/  CALL.REL.NOINC `($__internal_2_$__cuda_sm20_div_s64) ;  /* 0x0000001800f07944 */ /* 0x000fea0003c00000 */
[----:B------:R-:W-:-:S05]  /*2980*/  IADD3 R37, PT, PT, -R14, RZ, RZ ;  /* 0x000000ff0e257210 */ /* 0x000fca0007ffe1ff */
[----:B------:R-:W-:Y:S02]  /*2990*/  IMAD R37, R37, R40, R36 ;  /* 0x0000002825257224 */ /* 0x000fe400078e0224 */
.L_x_85:
[----:B------:R-:W-:Y:S05]  /*29a0*/  BSYNC.RECONVERGENT B0 ;  /* 0x0000000000007941 */ /* 0x000fea0003800200 */
.L_x_83:
[-C--:B------:R-:W-:Y:S01]  /*29b0*/  IABS R11, R7.reuse ;  /* 0x00000007000b7213 */ /* 0x080fe20000000000 */
[----:B------:R-:W0:Y:S01]  /*29c0*/  LDC R16, c[0x0][0x3e0] ;  /* 0x0000f800ff107b82 */ /* 0x000e220000000800 */
[----:B------:R-:W-:Y:S01]  /*29d0*/  IABS R13, R12 ;  /* 0x0000000c000d7213 */ /* 0x000fe20000000000 */
[----:B------:R-:W1:Y:S01]  /*29e0*/  LDCU UR15, c[0x0][0x430] ;  /* 0x00008600ff0f77ac */ /* 0x000e620008000800 */
[----:B------:R-:W2:Y:S01]  /*29f0*/  I2F.U32.RP R18, R11 ;  /* 0x0000000b00127306 */ /* 0x000ea20000209000 */
[----:B------:R-:W-:Y:S02]  /*2a00*/  IABS R21, R7 ;  /* 0x0000000700157213 */ /* 0x000fe40000000000 */
[----:B------:R-:W-:Y:S01]  /*2a10*/  IABS R33, R37 ;  /* 0x0000002500217213 */ /* 0x000fe20000000000 */
[----:B------:R-:W3:Y:S02]  /*2a20*/  LDCU UR4, c[0x0][0x434] ;  /* 0x00008680ff0477ac */ /* 0x000ee40008000800 */
[----:B------:R-:W-:-:S02]  /*2a30*/  IMAD.MOV R21, RZ, RZ, -R21 ;  /* 0x000000ffff157224 */ /* 0x000fc400078e0a15 */
[----:B------:R-:W4:Y:S08]  /*2a40*/  I2F.U32.RP R19, R13 ;  /* 0x0000000d00137306 */ /* 0x000f300000209000 */
[----:B--2---:R-:W2:Y:S01]  /*2a50*/  MUFU.RCP R40, R18 ;  /* 0x0000001200287308 */ /* 0x004ea20000001000 */
[----:B-1----:R-:W-:Y:S01]  /*2a60*/  USEL UR15, UR15, 0x1, UP1 ;  /* 0x000000010f0f7887 */ /* 0x002fe20008800000 */
[----:B0-----:R-:W-:-:S03]  /*2a70*/  ISETP.LT.U32.AND P0, PT, R16, 0x1, PT ;  /* 0x000000011000780c */ /* 0x001fc60003f01070 */
[----:B------:R-:W-:-:S03]  /*2a80*/  USHF.R.S32.HI UR5, URZ, 0x1f, UR15 ;  /* 0x0000001fff057899 */ /* 0x000fc6000801140f */
[----:B----4-:R-:W0:Y:S01]  /*2a90*/  MUFU.RCP R17, R19 ;  /* 0x0000001300117308 */ /* 0x010e220000001000 */
[----:B------:R-:W-:Y:S01]  /*2aa0*/  ISETP.LT.AND.EX P0, PT, R0, RZ, PT, P0 ;  /* 0x000000ff0000720c */ /* 0x000fe20003f01300 */
[----:B---3--:R-:W-:-:S03]  /*2ab0*/  UIMAD UR4, UR15, UR4, URZ ;  /* 0x000000040f0472a4 */ /* 0x008fc6000f8e02ff */
[----:B------:R-:W-:Y:S01]  /*2ac0*/  SEL R16, R16, 0x1, P0 ;  /* 0x0000000110107807 */ /* 0x000fe20000000000 */
[----:B--2---:R-:W-:Y:S01]  /*2ad0*/  VIADD R40, R40, 0xffffffe ;  /* 0x0ffffffe28287836 */ /* 0x004fe20000000000 */
[----:B------:R-:W-:-:S03]  /*2ae0*/  IABS R18, R6 ;  /* 0x0000000600127213 */ /* 0x000fc60000000000 */
[----:B------:R-:W1:Y:S01]  /*2af0*/  F2I.FTZ.U32.TRUNC.NTZ R41, R40 ;  /* 0x0000002800297305 */ /* 0x000e62000021f000 */
[----:B0-----:R-:W-:Y:S01]  /*2b00*/  VIADD R34, R17, 0xffffffe ;  /* 0x0ffffffe11227836 */ /* 0x001fe20000000000 */
[----:B------:R-:W-:Y:S02]  /*2b10*/  IABS R17, R16 ;  /* 0x0000001000117213 */ /* 0x000fe40000000000 */
[----:B------:R-:W-:-:S04]  /*2b20*/  IABS R19, R9 ;  /* 0x0000000900137213 */ /* 0x000fc80000000000 */
[----:B------:R-:W0:Y:S01]  /*2b30*/  F2I.FTZ.U32.TRUNC.NTZ R35, R34 ;  /* 0x0000002200237305 */ /* 0x000e22000021f000 */
[----:B-1----:R-:W-:-:S07]  /*2b40*/  IADD3 R24, PT, PT, RZ, -R41, RZ ;  /* 0x80000029ff187210 */ /* 0x002fce0007ffe0ff */
[----:B------:R-:W1:Y:S01]  /*2b50*/  I2F.U32.RP R38, R17 ;  /* 0x0000001100267306 */ /* 0x000e620000209000 */
[----:B------:R-:W-:Y:S02]  /*2b60*/  IMAD.MOV.U32 R40, RZ, RZ, RZ ;  /* 0x000000ffff287224 */ /* 0x000fe400078e00ff */
[----:B------:R-:W-:Y:S01]  /*2b70*/  IMAD R23, R24, R11, RZ ;  /* 0x0000000b18177224 */ /* 0x000fe200078e02ff */
[----:B------:R-:W-:Y:S01]  /*2b80*/  IABS R24, R14 ;  /* 0x0000000e00187213 */ /* 0x000fe20000000000 */
[----:B0-----:R-:W-:-:S03]  /*2b90*/  IMAD.MOV R36, RZ, RZ, -R35 ;  /* 0x000000ffff247224 */ /* 0x001fc600078e0a23 */
[----:B------:R-:W0:Y:S01]  /*2ba0*/  I2F.U32.RP R0, R19 ;  /* 0x0000001300007306 */ /* 0x000e220000209000 */
[----:B------:R-:W-:Y:S02]  /*2bb0*/  IMAD.MOV.U32 R34, RZ, RZ, RZ ;  /* 0x000000ffff227224 */ /* 0x000fe400078e00ff */
[----:B------:R-:W-:Y:S02]  /*2bc0*/  IMAD R36, R36, R13, RZ ;  /* 0x0000000d24247224 */ /* 0x000fe400078e02ff */
[----:B------:R-:W-:-:S03]  /*2bd0*/  IMAD.HI.U32 R23, R41, R23, R40 ;  /* 0x0000001729177227 */ /* 0x000fc600078e0028 */
[----:B-1----:R-:W1:Y:S01]  /*2be0*/  MUFU.RCP R38, R38 ;  /* 0x0000002600267308 */ /* 0x002e620000001000 */
[----:B------:R-:W-:Y:S01]  /*2bf0*/  IMAD.HI.U32 R36, R35, R36, R34 ;  /* 0x0000002423247227 */ /* 0x000fe200078e0022 */
[----:B------:R-:W-:-:S03]  /*2c00*/  IABS R34, R12 ;  /* 0x0000000c00227213 */ /* 0x000fc60000000000 */
[----:B------:R-:W-:Y:S01]  /*2c10*/  IMAD.HI.U32 R23, R23, R24, RZ ;  /* 0x0000001817177227 */ /* 0x000fe200078e00ff */
[----:B------:R-:W-:Y:S02]  /*2c20*/  IADD3 R34, PT, PT, RZ, -R34, RZ ;  /* 0x80000022ff227210 */ /* 0x000fe40007ffe0ff */
[----:B------:R-:W2:Y:S01]  /*2c30*/  I2F.U32.RP R20, R18 ;  /* 0x0000001200147306 */ /* 0x000ea20000209000 */
[----:B------:R-:W-:-:S04]  /*2c40*/  IMAD.HI.U32 R35, R36, R33, RZ ;  /* 0x0000002124237227 */ /* 0x000fc800078e00ff */
[----:B------:R-:W-:Y:S01]  /*2c50*/  IMAD R24, R23, R21, R24 ;  /* 0x0000001517187224 */ /* 0x000fe200078e0218 */
[----:B------:R-:W-:Y:S01]  /*2c60*/  LOP3.LUT R21, R14, R7, RZ, 0x3c, !PT ;  /* 0x000000070e157212 */ /* 0x000fe200078e3cff */
[----:B------:R-:W-:Y:S01]  /*2c70*/  IMAD R34, R35, R34, R33 ;  /* 0x0000002223227224 */ /* 0x000fe200078e0221 */
[----:B0-----:R-:W0:Y:S01]  /*2c80*/  MUFU.RCP R0, R0 ;  /* 0x0000000000007308 */ /* 0x001e220000001000 */
[----:B-1----:R-:W-:Y:S01]  /*2c90*/  VIADD R38, R38, 0xffffffe ;  /* 0x0ffffffe26267836 */ /* 0x002fe20000000000 */
[----:B------:R-:W-:Y:S02]  /*2ca0*/  ISETP.GT.U32.AND P1, PT, R11, R24, PT ;  /* 0x000000180b00720c */ /* 0x000fe40003f24070 */
[----:B------:R-:W-:Y:S02]  /*2cb0*/  ISETP.GT.U32.AND P3, PT, R13, R34, PT ;  /* 0x000000220d00720c */ /* 0x000fe40003f64070 */
[----:B------:R-:W-:Y:S02]  /*2cc0*/  ISETP.GE.AND P0, PT, R21, RZ, PT ;  /* 0x000000ff1500720c */ /* 0x000fe40003f06270 */
[----:B--2---:R-:W1:Y:S01]  /*2cd0*/  MUFU.RCP R20, R20 ;  /* 0x0000001400147308 */ /* 0x004e620000001000 */
[----:B------:R-:W-:-:S04]  /*2ce0*/  LOP3.LUT R33, R37, R12, RZ, 0x3c, !PT ;  /* 0x0000000c25217212 */ /* 0x000fc800078e3cff */
[----:B------:R-:W-:Y:S02]  /*2cf0*/  ISETP.GE.AND P2, PT, R33, RZ, PT ;  /* 0x000000ff2100720c */ /* 0x000fe40003f46270 */
[----:B------:R-:W-:Y:S01]  /*2d00*/  @!P1 IMAD.IADD R24, R24, 0x1, -R11 ;  /* 0x0000000118189824 */ /* 0x000fe200078e0a0b */
[----:B------:R-:W2:Y:S01]  /*2d10*/  F2I.FTZ.U32.TRUNC.NTZ R39, R38 ;  /* 0x0000002600277305 */ /* 0x000ea2000021f000 */
[----:B0-----:R-:W-:Y:S01]  /*2d20*/  VIADD R40, R0, 0xffffffe ;  /* 0x0ffffffe00287836 */ /* 0x001fe20000000000 */
[----:B------:R-:W-:Y:S01]  /*2d30*/  @!P3 IADD3 R34, PT, PT, R34, -R13, RZ ;  /* 0x8000000d2222b210 */ /* 0x000fe20007ffe0ff */
[----:B------:R-:W-:Y:S01]  /*2d40*/  @!P3 VIADD R35, R35, 0x1 ;  /* 0x000000012323b836 */ /* 0x000fe20000000000 */
[----:B------:R-:W-:Y:S01]  /*2d50*/  ISETP.GE.U32.AND P4, PT, R24, R11, PT ;  /* 0x0000000b1800720c */ /* 0x000fe20003f86070 */
[----:B------:R-:W-:Y:S01]  /*2d60*/  @!P1 VIADD R23, R23, 0x1 ;  /* 0x0000000117179836 */ /* 0x000fe20000000000 */
[----:B------:R-:W-:Y:S02]  /*2d70*/  ISETP.GE.U32.AND P5, PT, R34, R13, PT ;  /* 0x0000000d2200720c */ /* 0x000fe40003fa6070 */
[----:B------:R0:W3:Y:S01]  /*2d80*/  F2I.FTZ.U32.TRUNC.NTZ R41, R40 ;  /* 0x0000002800297305 */ /* 0x0000e2000021f000 */
[----:B-1----:R-:W-:-:S02]  /*2d90*/  IADD3 R21, PT, PT, R20, 0xffffffe, RZ ;  /* 0x0ffffffe14157810 */ /* 0x002fc40007ffe0ff */
[----:B------:R-:W-:Y:S02]  /*2da0*/  ISETP.NE.AND P3, PT, R12, RZ, PT ;  /* 0x000000ff0c00720c */ /* 0x000fe40003f65270 */
[----:B------:R-:W-:Y:S01]  /*2db0*/  IABS R20, R16 ;  /* 0x0000001000147213 */ /* 0x000fe20000000000 */
[----:B--2---:R-:W-:Y:S02]  /*2dc0*/  IMAD.MOV R0, RZ, RZ, -R39 ;  /* 0x000000ffff007224 */ /* 0x004fe400078e0a27 */
[----:B------:R-:W1:Y:S01]  /*2dd0*/  F2I.FTZ.U32.TRUNC.NTZ R21, R21 ;  /* 0x0000001500157305 */ /* 0x000e62000021f000 */
[----:B------:R-:W-:Y:S01]  /*2de0*/  IMAD.MOV.U32 R38, RZ, RZ, RZ ;  /* 0x000000ffff267224 */ /* 0x000fe200078e00ff */
[----:B------:R-:W-:Y:S01]  /*2df0*/  ISETP.NE.AND P1, PT, R7, RZ, PT ;  /* 0x000000ff0700720c */ /* 0x000fe20003f25270 */
[----:B------:R-:W-:Y:S01]  /*2e00*/  IMAD R33, R0, R17, RZ ;  /* 0x0000001100217224 */ /* 0x000fe200078e02ff */
[----:B------:R-:W-:Y:S01]  /*2e10*/  IABS R0, R3 ;  /* 0x0000000300007213 */ /* 0x000fe20000000000 */
[----:B------:R-:W-:Y:S01]  /*2e20*/  IMAD.MOV R20, RZ, RZ, -R20 ;  /* 0x000000ffff147224 */ /* 0x000fe200078e0a14 */
[----:B------:R-:W-:Y:S01]  /*2e30*/  @P5 IADD3 R35, PT, PT, R35, 0x1, RZ ;  /* 0x0000000123235810 */ /* 0x000fe20007ffe0ff */
[----:B0-----:R-:W-:-:S02]  /*2e40*/  HFMA2 R40, -RZ, RZ, 0, 0 ;  /* 0x00000000ff287431 */ /* 0x001fc400000001ff */
[----:B------:R-:W-:Y:S01]  /*2e50*/  IMAD.HI.U32 R33, R39, R33, R38 ;  /* 0x0000002127217227 */ /* 0x000fe200078e0026 */
[----:B------:R-:W-:-:S03]  /*2e60*/  IABS R11, R6 ;  /* 0x00000006000b7213 */ /* 0x000fc60000000000 */
[----:B---3--:R-:W-:Y:S02]  /*2e70*/  IMAD.MOV R13, RZ, RZ, -R41 ;  /* 0x000000ffff0d7224 */ /* 0x008fe400078e0a29 */
[----:B------:R-:W-:-:S04]  /*2e80*/  IMAD.HI.U32 R33, R33, R0, RZ ;  /* 0x0000000021217227 */ /* 0x000fc800078e00ff */
[----:B------:R-:W-:Y:S02]  /*2e90*/  IMAD R13, R13, R19, RZ ;  /* 0x000000130d0d7224 */ /* 0x000fe400078e02ff */
[----:B------:R-:W-:Y:S02]  /*2ea0*/  @P4 VIADD R23, R23, 0x1 ;  /* 0x0000000117174836 */ /* 0x000fe40000000000 */
[----:B------:R-:W-:Y:S01]  /*2eb0*/  IMAD.HI.U32 R40, R41, R13, R40 ;  /* 0x0000000d29287227 */ /* 0x000fe200078e0028 */
[----:B-1----:R-:W-:Y:S02]  /*2ec0*/  IADD3 R41, PT, PT, RZ, -R21, RZ ;  /* 0x80000015ff297210 */ /* 0x002fe40007ffe0ff */
[----:B------:R-:W-:Y:S01]  /*2ed0*/  IABS R13, R9 ;  /* 0x00000009000d7213 */ /* 0x000fe20000000000 */
[----:B------:R-:W-:Y:S02]  /*2ee0*/  IMAD R0, R33, R20, R0 ;  /* 0x0000001421007224 */ /* 0x000fe400078e0200 */
[----:B------:R-:W-:-:S02]  /*2ef0*/  IMAD.MOV.U32 R39, RZ, RZ, R23 ;  /* 0x000000ffff277224 */ /* 0x000fc400078e0017 */
[----:B------:R-:W-:Y:S01]  /*2f00*/  @!P2 IMAD.MOV R35, RZ, RZ, -R35 ;  /* 0x000000ffff23a224 */ /* 0x000fe200078e0a23 */
[----:B------:R-:W-:Y:S01]  /*2f10*/  @!P3 LOP3.LUT R35, RZ, R12, RZ, 0x33, !PT ;  /* 0x0000000cff23b212 */ /* 0x000fe200078e33ff */
[----:B------:R-:W-:Y:S01]  /*2f20*/  IMAD R41, R41, R18, RZ ;  /* 0x0000001229297224 */ /* 0x000fe200078e02ff */
[----:B------:R-:W-:Y:S01]  /*2f30*/  @!P0 IADD3 R39, PT, PT, -R39, RZ, RZ ;  /* 0x000000ff27278210 */ /* 0x000fe20007ffe1ff */
[----:B------:R-:W-:Y:S01]  /*2f40*/  IMAD.MOV.U32 R20, RZ, RZ, RZ ;  /* 0x000000ffff147224 */ /* 0x000fe200078e00ff */
[----:B------:R-:W-:Y:S01]  /*2f50*/  ISETP.GT.U32.AND P4, PT, R17, R0, PT ;  /* 0x000000001100720c */ /* 0x000fe20003f84070 */
[----:B------:R-:W-:Y:S01]  /*2f60*/  IMAD.MOV R23, RZ, RZ, -R13 ;  /* 0x000000ffff177224 */ /* 0x000fe200078e0a0d */
[----:B------:R-:W-:Y:S01]  /*2f70*/  @!P1 LOP3.LUT R39, RZ, R7, RZ, 0x33, !PT ;  /* 0x00000007ff279212 */ /* 0x000fe200078e33ff */
[----:B------:R-:W-:Y:S01]  /*2f80*/  IMAD.HI.U32 R41, R21, R41, R20 ;  /* 0x0000002915297227 */ /* 0x000fe200078e0014 */
[----:B------:R-:W-:Y:S02]  /*2f90*/  IABS R24, R35 ;  /* 0x0000002300187213 */ /* 0x000fe40000000000 */
[----:B------:R-:W-:Y:S01]  /*2fa0*/  IABS R13, R39 ;  /* 0x00000027000d7213 */ /* 0x000fe20000000000 */
[----:B------:R-:W-:-:S02]  /*2fb0*/  IMAD.MOV R11, RZ, RZ, -R11 ;  /* 0x000000ffff0b7224 */ /* 0x000fc400078e0a0b */
[----:B------:R-:W-:-:S04]  /*2fc0*/  IMAD.HI.U32 R40, R40, R24, RZ ;  /* 0x0000001828287227 */ /* 0x000fc800078e00ff */
[----:B------:R-:W-:Y:S01]  /*2fd0*/  IMAD.HI.U32 R20, R41, R13, RZ ;  /* 0x0000000d29147227 */ /* 0x000fe200078e00ff */
[----:B------:R-:W-:-:S03]  /*2fe0*/  @!P4 IADD3 R0, PT, PT, R0, -R17, RZ ;  /* 0x800000110000c210 */ /* 0x000fc60007ffe0ff */
[----:B------:R-:W-:Y:S01]  /*2ff0*/  IMAD R24, R40, R23, R24 ;  /* 0x0000001728187224 */ /* 0x000fe200078e0218 */
[----:B------:R-:W-:Y:S01]  /*3000*/  ISETP.GE.U32.AND P2, PT, R0, R17, PT ;  /* 0x000000110000720c */ /* 0x000fe20003f46070 */
[----:B------:R-:W-:Y:S01]  /*3010*/  IMAD R11, R20, R11, R13 ;  /* 0x0000000b140b7224 */ /* 0x000fe200078e020d */
[----:B------:R-:W-:Y:S01]  /*3020*/  LOP3.LUT R0, R3, R16, RZ, 0x3c, !PT ;  /* 0x0000001003007212 */ /* 0x000fe200078e3cff */
[----:B------:R-:W-:Y:S01]  /*3030*/  @!P4 VIADD R33, R33, 0x1 ;  /* 0x000000012121c836 */ /* 0x000fe20000000000 */
[----:B------:R-:W-:Y:S02]  /*3040*/  ISETP.GT.U32.AND P3, PT, R19, R24, PT ;  /* 0x000000181300720c */ /* 0x000fe40003f64070 */
[----:B------:R-:W-:Y:S02]  /*3050*/  ISETP.GT.U32.AND P1, PT, R18, R11, PT ;  /* 0x0000000b1200720c */ /* 0x000fe40003f24070 */
[----:B------:R-:W-:Y:S01]  /*3060*/  ISETP.GE.AND P0, PT, R0, RZ, PT ;  /* 0x000000ff0000720c */ /* 0x000fe20003f06270 */
[----:B------:R-:W-:Y:S01]  /*3070*/  IMAD.MOV R0, RZ, RZ, -R35 ;  /* 0x000000ffff007224 */ /* 0x000fe200078e0a23 */
[----:B------:R-:W-:-:S02]  /*3080*/  ISETP.NE.AND P4, PT, R16, RZ, PT ;  /* 0x000000ff1000720c */ /* 0x000fc40003f85270 */
[----:B------:R-:W-:Y:S01]  /*3090*/  LOP3.LUT R13, R35, R9, RZ, 0x3c, !PT ;  /* 0x00000009230d7212 */ /* 0x000fe200078e3cff */
[----:B------:R-:W-:Y:S01]  /*30a0*/  IMAD R0, R12, R0, R37 ;  /* 0x000000000c007224 */ /* 0x000fe200078e0225 */
[----:B------:R-:W-:Y:S02]  /*30b0*/  @P2 IADD3 R33, PT, PT, R33, 0x1, RZ ;  /* 0x0000000121212810 */ /* 0x000fe40007ffe0ff */
[----:B------:R-:W-:Y:S01]  /*30c0*/  LOP3.LUT R12, R39, R6, RZ, 0x3c, !PT ;  /* 0x00000006270c7212 */ /* 0x000fe200078e3cff */
[----:B------:R-:W-:Y:S01]  /*30d0*/  @!P3 IMAD.IADD R24, R24, 0x1, -R19 ;  /* 0x000000011818b824 */ /* 0x000fe200078e0a13 */
[----:B------:R-:W-:Y:S01]  /*30e0*/  ISETP.GE.AND P2, PT, R13, RZ, PT ;  /* 0x000000ff0d00720c */ /* 0x000fe20003f46270 */
[----:B------:R-:W-:Y:S02]  /*30f0*/  @!P1 IMAD.IADD R11, R11, 0x1, -R18 ;  /* 0x000000010b0b9824 */ /* 0x000fe400078e0a12 */
[----:B------:R-:W-:Y:S01]  /*3100*/  @!P0 IADD3 R33, PT, PT, -R33, RZ, RZ ;  /* 0x000000ff21218210 */ /* 0x000fe20007ffe1ff */
[----:B------:R-:W-:Y:S01]  /*3110*/  @!P3 VIADD R40, R40, 0x1 ;  /* 0x000000012828b836 */ /* 0x000fe20000000000 */
[----:B------:R-:W-:Y:S01]  /*3120*/  ISETP.GE.U32.AND P6, PT, R24, R19, PT ;  /* 0x000000131800720c */ /* 0x000fe20003fc6070 */
[----:B------:R-:W-:Y:S01]  /*3130*/  @!P1 VIADD R20, R20, 0x1 ;  /* 0x0000000114149836 */ /* 0x000fe20000000000 */
[----:B------:R-:W-:-:S02]  /*3140*/  @!P4 LOP3.LUT R33, RZ, R16, RZ, 0x33, !PT ;  /* 0x00000010ff21c212 */ /* 0x000fc400078e33ff */
[----:B------:R-:W-:Y:S01]  /*3150*/  ISETP.GE.U32.AND P5, PT, R11, R18, PT ;  /* 0x000000120b00720c */ /* 0x000fe20003fa6070 */
[----:B------:R-:W-:Y:S01]  /*3160*/  IMAD.WIDE R18, R0, UR4, RZ ;  /* 0x0000000400127c25 */ /* 0x000fe2000f8e02ff */
[----:B------:R-:W-:Y:S02]  /*3170*/  ISETP.NE.AND P4, PT, R9, RZ, PT ;  /* 0x000000ff0900720c */ /* 0x000fe40003f85270 */
[----:B------:R-:W-:Y:S01]  /*3180*/  ISETP.GE.AND P0, PT, R12, RZ, PT ;  /* 0x000000ff0c00720c */ /* 0x000fe20003f06270 */
[C---:B------:R-:W-:Y:S01]  /*3190*/  IMAD.WIDE R12, R33.reuse, UR11, RZ ;  /* 0x0000000b210c7c25 */ /* 0x040fe2000f8e02ff */
[----:B------:R-:W-:Y:S02]  /*31a0*/  ISETP.NE.AND P3, PT, R6, RZ, PT ;  /* 0x000000ff0600720c */ /* 0x000fe40003f65270 */
[----:B------:R-:W-:Y:S01]  /*31b0*/  IADD3 R33, PT, PT, -R33, RZ, RZ ;  /* 0x000000ff21217210 */ /* 0x000fe20007ffe1ff */
[----:B------:R-:W-:Y:S01]  /*31c0*/  @P6 VIADD R40, R40, 0x1 ;  /* 0x0000000128286836 */ /* 0x000fe20000000000 */
[----:B------:R-:W-:Y:S01]  /*31d0*/  IADD3 R11, PT, PT, -R39, RZ, RZ ;  /* 0x000000ff270b7210 */ /* 0x000fe20007ffe1ff */
[----:B------:R-:W-:Y:S01]  /*31e0*/  IMAD.WIDE.U32 R12, R2, UR15, R12 ;  /* 0x0000000f020c7c25 */ /* 0x000fe2000f8e000c */
[----:B------:R-:W-:-:S03]  /*31f0*/  UIMAD UR15, UR10, UR15, URZ ;  /* 0x0000000f0a0f72a4 */ /* 0x000fc6000f8e02ff */
[----:B------:R-:W-:Y:S02]  /*3200*/  @P5 VIADD R20, R20, 0x1 ;  /* 0x0000000114145836 */ /* 0x000fe40000000000 */
[----:B------:R-:W-:Y:S01]  /*3210*/  IMAD R13, R2, UR5, R13 ;  /* 0x00000005020d7c24 */ /* 0x000fe2000f8e020d */
[----:B------:R-:W0:Y:S01]  /*3220*/  LDCU.64 UR4, c[0x0][0x420] ;  /* 0x00008400ff0477ac */ /* 0x000e220008000a00 */
[----:B------:R-:W-:Y:S01]  /*3230*/  @!P2 IMAD.MOV R40, RZ, RZ, -R40 ;  /* 0x000000ffff28a224 */ /* 0x000fe200078e0a28 */
[----:B------:R-:W-:Y:S01]  /*3240*/  @!P4 LOP3.LUT R40, RZ, R9, RZ, 0x33, !PT ;  /* 0x00000009ff28c212 */ /* 0x000fe200078e33ff */
[----:B------:R-:W-:Y:S02]  /*3250*/  IMAD R33, R16, R33, R3 ;  /* 0x0000002110217224 */ /* 0x000fe400078e0203 */
[----:B------:R-:W-:Y:S01]  /*3260*/  @!P0 IMAD.MOV R20, RZ, RZ, -R20 ;  /* 0x000000ffff148224 */ /* 0x000fe200078e0a14 */
[----:B------:R-:W-:Y:S01]  /*3270*/  @!P3 LOP3.LUT R20, RZ, R6, RZ, 0x33, !PT ;  /* 0x00000006ff14b212 */ /* 0x000fe200078e33ff */
[----:B------:R-:W-:Y:S01]  /*3280*/  IMAD.WIDE R16, R33, UR9, R12 ;  /* 0x0000000921107c25 */ /* 0x000fe2000f8e020c */
[----:B------:R-:W-:-:S03]  /*3290*/  IADD3 R12, PT, PT, -R40, RZ, RZ ;  /* 0x000000ff280c7210 */ /* 0x000fc60007ffe1ff */
[----:B------:R-:W-:Y:S02]  /*32a0*/  IMAD.MOV R2, RZ, RZ, -R20 ;  /* 0x000000ffff027224 */ /* 0x000fe400078e0a14 */
[----:B------:R-:W-:-:S04]  /*32b0*/  IMAD.WIDE R40, R40, R8, RZ ;  /* 0x0000000828287225 */ /* 0x000fc800078e02ff */
[----:B------:R-:W-:Y:S01]  /*32c0*/  IMAD R11, R7, R11, R14 ;  /* 0x0000000b070b7224 */ /* 0x000fe200078e020e */
[----:B------:R-:W-:Y:S01]  /*32d0*/  IADD3 R0, P1, P0, R40, R16, R18 ;  /* 0x0000001028007210 */ /* 0x000fe2000783e012 */
[----:B------:R-:W-:Y:S02]  /*32e0*/  IMAD R12, R9, R12, R35 ;  /* 0x0000000c090c7224 */ /* 0x000fe400078e0223 */
[----:B------:R-:W-:Y:S01]  /*32f0*/  IMAD R3, R10, UR9, RZ ;  /* 0x000000090a037c24 */ /* 0x000fe2000f8e02ff */
[----:B------:R-:W-:Y:S01]  /*3300*/  IADD3.X R17, PT, PT, R41, R17, R19, P1, P0 ;  /* 0x0000001129117210 */ /* 0x000fe20000fe0413 */
[----:B------:R-:W-:Y:S02]  /*3310*/  IMAD R2, R6, R2, R39 ;  /* 0x0000000206027224 */ /* 0x000fe400078e0227 */
[----:B------:R-:W-:-:S04]  /*3320*/  IMAD.WIDE R6, R11, UR15, RZ ;  /* 0x0000000f0b067c25 */ /* 0x000fc8000f8e02ff */
[----:B------:R-:W-:-:S04]  /*3330*/  IMAD.WIDE R12, R12, R3, RZ ;  /* 0x000000030c0c7225 */ /* 0x000fc800078e02ff */
        /* <DEDUP_REMOVED lines=10> */
.L_x_80:
[----:B------:R-:W0:Y:S01]  /*33e0*/  LDC.64 R2, c[0x0][0x420] ;  /* 0x00010800ff027b82 */ /* 0x000e220000000a00 */
[----:B------:R-:W-:-:S05]  /*33f0*/  IADD3 R0, PT, PT, R15, UR6, RZ ;  /* 0x000000060f007c10 */ /* 0x000fca000fffe0ff */
[----:B0-----:R-:W-:-:S05]  /*3400*/  IMAD.WIDE.U32 R2, R0, 0x4, R2 ;  /* 0x0000000400027825 */ /* 0x001fca00078e0002 */
[----:B------:R1:W-:Y:S02]  /*3410*/  STG.E desc[UR12][R2.64], R25 ;  /* 0x0000001902007986 */ /* 0x0003e4000c10190c */
.L_x_79:
[----:B------:R-:W-:Y:S05]  /*3420*/  BSYNC.RECONVERGENT B1 ;  /* 0x0000000000017941 */ /* 0x000fea0003800200 */
.L_x_78:
[----:B------:R-:W2:Y:S01]  /*3430*/  LDCU UR9, c[0x0][0x534] ;  /* 0x0000a680ff0977ac */ /* 0x000ea20008000800 */
[----:B------:R-:W-:Y:S01]  /*3440*/  LOP3.LUT R0, R31, 0x8, RZ, 0xfc, !PT ;  /* 0x000000081f007812 */ /* 0x000fe200078efcff */
[----:B------:R-:W-:Y:S01]  /*3450*/  IMAD R34, R15, 0x18, R31 ;  /* 0x000000180f227824 */ /* 0x000fe200078e021f */
[----:B01----:R-:W-:Y:S01]  /*3460*/  CS2R R2, SRZ ;  /* 0x0000000000027805 */ /* 0x003fe2000001ff00 */
[----:B------:R-:W0:Y:S01]  /*3470*/  LDCU UR8, c[0x0][0x44c] ;  /* 0x00008980ff0877ac */ /* 0x000e220008000800 */
[----:B------:R-:W-:Y:S01]  /*3480*/  CS2R R10, SRZ ;  /* 0x00000000000a7805 */ /* 0x000fe2000001ff00 */
[----:B------:R-:W-:Y:S01]  /*3490*/  IMAD.MOV.U32 R13, RZ, RZ, RZ ;  /* 0x000000ffff0d7224 */ /* 0x000fe200078e00ff */
[----:B--2---:R-:W-:Y:S01]  /*34a0*/  ISETP.GE.AND P2, PT, R0, UR9, PT ;  /* 0x0000000900007c0c */ /* 0x004fe2000bf46270 */
[----:B------:R-:W-:Y:S01]  /*34b0*/  UISETP.GE.AND UP0, UPT, UR9, 0x1, UPT ;  /* 0x000000010900788c */ /* 0x000fe2000bf06270 */
[C---:B------:R-:W-:Y:S02]  /*34c0*/  LOP3.LUT R0, R31.reuse, 0x10, RZ, 0xfc, !PT ;  /* 0x000000101f007812 */ /* 0x040fe400078efcff */
[----:B------:R-:W-:Y:S01]  /*34d0*/  ISETP.GE.AND P3, PT, R31, UR9, PT ;  /* 0x000000091f007c0c */ /* 0x000fe2000bf66270 */
[----:B0-----:R-:W-:Y:S01]  /*34e0*/  UIMAD UR4, UR6, UR8, URZ ;  /* 0x00000008060472a4 */ /* 0x001fe2000f8e02ff */
[----:B------:R-:W-:-:S02]  /*34f0*/  ISETP.GE.AND P1, PT, R0, UR9, PT ;  /* 0x0000000900007c0c */ /* 0x000fc4000bf26270 */
[----:B------:R-:W-:Y:S01]  /*3500*/  LOP3.LUT R0, R31, 0x18, RZ, 0xfc, !PT ;  /* 0x000000181f007812 */ /* 0x000fe200078efcff */
[C---:B------:R-:W-:Y:S01]  /*3510*/  IMAD.SHL.U32 R31, R22.reuse, 0x4, RZ ;  /* 0x00000004161f7824 */ /* 0x040fe200078e00ff */
[----:B------:R-:W-:Y:S01]  /*3520*/  ISETP.GT.U32.OR P3, PT, R22, 0x7f, P3 ;  /* 0x0000007f1600780c */ /* 0x000fe20001f64470 */
[----:B------:R-:W-:Y:S01]  /*3530*/  IMAD.U32 R12, RZ, RZ, UR4 ;  /* 0x00000004ff0c7e24 */ /* 0x000fe2000f8e00ff */
[----:B------:R-:W-:Y:S02]  /*3540*/  ISETP.GE.AND P0, PT, R0, UR9, PT ;  /* 0x0000000900007c0c */ /* 0x000fe4000bf06270 */
[C---:B------:R-:W-:Y:S02]  /*3550*/  ISETP.GT.U32.OR P2, PT, R22.reuse, 0x7f, P2 ;  /* 0x0000007f1600780c */ /* 0x040fe40001744470 */
[C---:B------:R-:W-:Y:S02]  /*3560*/  ISETP.GT.U32.OR P1, PT, R22.reuse, 0x7f, P1 ;  /* 0x0000007f1600780c */ /* 0x040fe40000f24470 */
[----:B------:R-:W-:-:S02]  /*3570*/  ISETP.GT.U32.OR P0, PT, R22, 0x7f, P0 ;  /* 0x0000007f1600780c */ /* 0x000fc40000704470 */
[----:B------:R-:W-:-:S03]  /*3580*/  LOP3.LUT R31, R31, 0x1c, RZ, 0xc0, !PT ;  /* 0x0000001c1f1f7812 */ /* 0x000fc600078ec0ff */
[----:B------:R-:W-:-:S04]  /*3590*/  @!P3 FADD.FTZ R0, -R25, R32 ;  /* 0x000000201900b221 */ /* 0x000fc80000010100 */
[C---:B------:R-:W-:Y:S01]  /*35a0*/  @!P2 FADD.FTZ R27, -R25.reuse, R27 ;  /* 0x0000001b191ba221 */ /* 0x040fe20000010100 */
[----:B------:R-:W-:Y:S01]  /*35b0*/  @!P3 FMUL.FTZ R0, R0, 1.4426950216293334961 ;  /* 0x3fb8aa3b0000b820 */ /* 0x000fe20000410000 */
[C---:B------:R-:W-:Y:S02]  /*35c0*/  @!P1 FADD.FTZ R30, -R25.reuse, R30 ;  /* 0x0000001e191e9221 */ /* 0x040fe40000010100 */
[----:B------:R-:W-:Y:S01]  /*35d0*/  @!P0 FADD.FTZ R25, -R25, R26 ;  /* 0x0000001a19198221 */ /* 0x000fe20000010100 */
[----:B------:R-:W-:Y:S01]  /*35e0*/  @!P2 FMUL.FTZ R27, R27, 1.4426950216293334961 ;  /* 0x3fb8aa3b1b1ba820 */ /* 0x000fe20000410000 */
[----:B------:R-:W-:Y:S01]  /*35f0*/  @!P1 FMUL.FTZ R30, R30, 1.4426950216293334961 ;  /* 0x3fb8aa3b1e1e9820 */ /* 0x000fe20000410000 */
[----:B------:R-:W0:Y:S01]  /*3600*/  @!P3 MUFU.EX2 R4, R0 ;  /* 0x000000000004b308 */ /* 0x000e220000000800 */
[----:B------:R-:W-:-:S07]  /*3610*/  @!P0 FMUL.FTZ R8, R25, 1.4426950216293334961 ;  /* 0x3fb8aa3b19088820 */ /* 0x000fce0000410000 */
[----:B------:R-:W1:Y:S08]  /*3620*/  @!P2 MUFU.EX2 R6, R27 ;  /* 0x0000001b0006a308 */ /* 0x000e700000000800 */
[----:B------:R-:W2:Y:S01]  /*3630*/  @!P1 MUFU.EX2 R30, R30 ;  /* 0x0000001e001e9308 */ /* 0x000ea20000000800 */
[----:B0-----:R0:W-:Y:S01]  /*3640*/  @!P3 STS [R29], R4 ;  /* 0x000000041d00b388 */ /* 0x0011e20000000800 */
[----:B------:R-:W-:-:S06]  /*3650*/  IMAD.MOV.U32 R0, RZ, RZ, RZ ;  /* 0x000000ffff007224 */ /* 0x000fcc00078e00ff */
[----:B------:R-:W3:Y:S01]  /*3660*/  @!P0 MUFU.EX2 R8, R8 ;  /* 0x0000000800088308 */ /* 0x000ee20000000800 */
[----:B-1----:R1:W-:Y:S04]  /*3670*/  @!P2 STS [R29+0x220], R6 ;  /* 0x000220061d00a388 */ /* 0x0023e80000000800 */
[----:B--2---:R2:W-:Y:S04]  /*3680*/  @!P1 STS [R29+0x440], R30 ;  /* 0x0004401e1d009388 */ /* 0x0045e80000000800 */
[----:B---3--:R3:W-:Y:S01]  /*3690*/  @!P0 STS [R29+0x660], R8 ;  /* 0x000660081d008388 */ /* 0x0087e20000000800 */
[----:B------:R-:W-:Y:S01]  /*36a0*/  BAR.SYNC.DEFER_BLOCKING 0x0 ;  /* 0x0000000000007b1d */ /* 0x000fe20000010000 */
[----:B------:R-:W-:-:S02]  /*36b0*/  LEA R34, P0, R34, UR4, 0x2 ;  /* 0x0000000422227c11 */ /* 0x000fc4000f8010ff */
[----:B0-----:R-:W-:Y:S02]  /*36c0*/  CS2R R4, SRZ ;  /* 0x0000000000047805 */ /* 0x001fe4000001ff00 */
[----:B-1----:R-:W-:Y:S02]  /*36d0*/  CS2R R6, SRZ ;  /* 0x0000000000067805 */ /* 0x002fe4000001ff00 */
[----:B------:R-:W-:Y:S02]  /*36e0*/  LEA.HI.X.SX32 R35, R12, RZ, 0x1, P0 ;  /* 0x000000ff0c237211 */ /* 0x000fe400000f0eff */
[C---:B--2---:R-:W-:Y:S02]  /*36f0*/  LOP3.LUT R30, R31.reuse, 0x20, RZ, 0xfc, !PT ;  /* 0x000000201f1e7812 */ /* 0x044fe400078efcff */
[----:B---3--:R-:W-:Y:S02]  /*3700*/  CS2R R8, SRZ ;  /* 0x0000000000087805 */ /* 0x008fe4000001ff00 */
[----:B------:R-:W-:Y:S01]  /*3710*/  LOP3.LUT R29, R31, 0x40, RZ, 0xfc, !PT ;  /* 0x000000401f1d7812 */ /* 0x000fe200078efcff */
        /* <DEDUP_REMOVED lines=16> */
[----:B------:R-:W-:Y:S01]  /*3820*/  IMAD.MOV.U32 R0, RZ, RZ, RZ ;  /* 0x000000ffff007224 */ /* 0x000fe200078e00ff */
[----:B------:R-:W-:Y:S01]  /*3830*/  CS2R R2, SRZ ;  /* 0x0000000000027805 */ /* 0x000fe2000001ff00 */
[----:B------:R-:W-:Y:S01]  /*3840*/  IMAD.MOV.U32 R14, RZ, RZ, R28 ;  /* 0x000000ffff0e7224 */ /* 0x000fe200078e001c */
[----:B------:R-:W-:Y:S01]  /*3850*/  ULOP3.LUT UR9, UR9, 0x7ffffffe, URZ, 0xc0, !UPT ;  /* 0x7ffffffe09097892 */ /* 0x000fe2000f8ec0ff */
[----:B------:R-:W-:Y:S01]  /*3860*/  CS2R R4, SRZ ;  /* 0x0000000000047805 */ /* 0x000fe2000001ff00 */
[----:B------:R-:W-:Y:S01]  /*3870*/  UIADD3 UR5, UPT, UPT, UR7, -UR6, URZ ;  /* 0x8000000607057290 */ /* 0x000fe2000fffe0ff */
[----:B------:R-:W-:Y:S01]  /*3880*/  CS2R R6, SRZ ;  /* 0x0000000000067805 */ /* 0x000fe2000001ff00 */
[----:B------:R-:W-:Y:S01]  /*3890*/  UIMAD UR14, UR7, UR8, URZ ;  /* 0x00000008070e72a4 */ /* 0x000fe2000f8e02ff */
[----:B------:R-:W-:Y:S02]  /*38a0*/  CS2R R8, SRZ ;  /* 0x0000000000087805 */ /* 0x000fe4000001ff00 */
[----:B------:R-:W-:Y:S01]  /*38b0*/  CS2R R10, SRZ ;  /* 0x00000000000a7805 */ /* 0x000fe2000001ff00 */
[----:B------:R-:W-:Y:S01]  /*38c0*/  IMAD.MOV.U32 R13, RZ, RZ, RZ ;  /* 0x000000ffff0d7224 */ /* 0x000fe200078e00ff */
[----:B------:R-:W-:Y:S01]  /*38d0*/  ISETP.GE.AND P4, PT, R15, UR5, PT ;  /* 0x000000050f007c0c */ /* 0x000fe2000bf86270 */
[----:B------:R-:W-:Y:S01]  /*38e0*/  IMAD.U32 R33, RZ, RZ, UR9 ;  /* 0x00000009ff217e24 */ /* 0x000fe2000f8e00ff */
[----:B------:R-:W1:Y:S01]  /*38f0*/  LDCU UR8, c[0x0][0x440] ;  /* 0x00008800ff0877ac */ /* 0x000e620008000800 */
[----:B------:R-:W-:-:S02]  /*3900*/  UIMAD.WIDE UR14, UR14, 0x8, URZ ;  /* 0x000000080e0e78a5 */ /* 0x000fc4000f8e02ff */
[----:B------:R-:W-:Y:S02]  /*3910*/  UIADD3 UR11, UPT, UPT, -UR9, URZ, URZ ;  /* 0x000000ff090b7290 */ /* 0x000fe4000fffe1ff */
[----:B0-----:R-:W-:-:S12]  /*3920*/  UIMAD UR4, UR7, UR4, URZ ;  /* 0x00000004070472a4 */ /* 0x001fd8000f8e02ff */
.L_x_92:
[----:B------:R-:W-:Y:S04]  /*3930*/  BSSY.RECONVERGENT B0, `(.L_x_88) ;  /* 0x000000e000007945 */ /* 0x000fe80003800200 */
[----:B-1----:R-:W-:Y:S05]  /*3940*/  @P4 BRA `(.L_x_89) ;  /* 0x0000000000304947 */ /* 0x002fea0003800000 */
[----:B-1----:R-:W-:Y:S02]  /*3950*/  ISETP.GE.AND P2, PT, R31, UR8, PT ;  /* 0x000000081f007c0c */ /* 0x002fe4000bf46270 */
[----:B------:R-:W-:Y:S02]  /*3960*/  CS2R R18, SRZ ;  /* 0x0000000000127805 */ /* 0x000fe4000001ff00 */
[----:B------:R-:W-:Y:S02]  /*3970*/  ISETP.GE.AND P1, PT, R30, UR8, PT ;  /* 0x000000081e007c0c */ /* 0x000fe4000bf26270 */
[----:B------:R-:W-:Y:S02]  /*3980*/  CS2R R16, SRZ ;  /* 0x0000000000107805 */ /* 0x000fe4000001ff00 */
[----:B------:R-:W-:Y:S02]  /*3990*/  ISETP.GE.AND P0, PT, R29, UR8, PT ;  /* 0x000000081d007c0c */ /* 0x000fe4000bf06270 */
[----:B------:R-:W-:Y:S02]  /*39a0*/  CS2R R22, SRZ ;  /* 0x0000000000167805 */ /* 0x000fe4000001ff00 */
[----:B------:R-:W-:Y:S02]  /*39b0*/  CS2R R20, SRZ ;  /* 0x0000000000147805 */ /* 0x000fe4000001ff00 */
[----:B------:R-:W-:Y:S02]  /*39c0*/  CS2R R26, SRZ ;  /* 0x00000000001a7805 */ /* 0x000fe4000001ff00 */
[----:B------:R-:W-:Y:S01]  /*39d0*/  CS2R R24, SRZ ;  /* 0x0000000000187805 */ /* 0x000fe2000001ff00 */
[----:B------:R0:W5:Y:S04]  /*39e0*/  @!P2 LDG.E.128 R16, desc[UR12][R34.64] ;  /* 0x0000000c2210a981 */ /* 0x000168000c1e1d00 */
[----:B------:R0:W5:Y:S04]  /*39f0*/  @!P1 LDG.E.128 R20, desc[UR12][R34.64+0x80] ;  /* 0x0000800c22149981 */ /* 0x000168000c1e1d00 */
[----:B------:R0:W5:Y:S02]  /*3a00*/  @!P0 LDG.E.128 R24, desc[UR12][R34.64+0x100] ;  /* 0x0001000c22188981 */ /* 0x000164000c1e1d00 */
.L_x_89:
[----:B-1----:R-:W-:Y:S05]  /*3a10*/  BSYNC.RECONVERGENT B0 ;  /* 0x0000000000007941 */ /* 0x002fea0003800200 */
.L_x_88:
        /* <DEDUP_REMOVED lines=27> */
[----:B------:R-:W-:Y:S05]  /*3bd0*/  LEA.HI.X.SX32 R37, R37, R35, 0x2, P0 ;  /* 0x0000002325257211 */ /* 0x000fea00000f16ff */
[----:B------:R1:W5:Y:S04]  /*3be0*/  @!P3 LDG.E.128 R16, desc[UR12][R36.64] ;  /* 0x0000000c2410b981 */ /* 0x000368000c1e1d00 */
[----:B------:R1:W5:Y:S04]  /*3bf0*/  @!P2 LDG.E.128 R20, desc[UR12][R36.64+0x80] ;  /* 0x0000800c2414a981 */ /* 0x000368000c1e1d00 */
[----:B------:R1:W5:Y:S02]  /*3c00*/  @!P1 LDG.E.128 R24, desc[UR12][R36.64+0x100] ;  /* 0x0001000c24189981 */ /* 0x000364000c1e1d00 */
.L_x_91:
[----:B------:R-:W-:Y:S05]  /*3c10*/  BSYNC.RECONVERGENT B0 ;  /* 0x0000000000007941 */ /* 0x000fea0003800200 */
.L_x_90:
[----:B------:R2:W3:Y:S01]  /*3c20*/  LDS R12, [R14+0x44] ;  /* 0x000044000e0c7984 */ /* 0x0004e20000000800 */
[----:B------:R-:W-:Y:S01]  /*3c30*/  UIADD3 UR11, UPT, UPT, UR11, 0x2, URZ ;  /* 0x000000020b0b7890 */ /* 0x000fe2000fffe0ff */
[----:B0-----:R-:W-:Y:S03]  /*3c40*/  IADD3 R34, P0, PT, R34, UR14, RZ ;  /* 0x0000000e22227c10 */ /* 0x001fe6000ff1e0ff */
[----:B------:R-:W-:Y:S01]  /*3c50*/  UISETP.NE.AND UP0, UPT, UR11, URZ, UPT ;  /* 0x000000ff0b00728c */ /* 0x000fe2000bf05270 */
[----:B------:R-:W-:Y:S02]  /*3c60*/  IADD3.X R35, PT, PT, R35, UR15, RZ, P0, !PT ;  /* 0x0000000f23237c10 */ /* 0x000fe400087fe4ff */
        /* <DEDUP_REMOVED lines=14> */
.L_x_87:
        /* <DEDUP_REMOVED lines=11> */
[----:B------:R-:W-:Y:S02]  /*3e00*/  CS2R R18, SRZ ;  /* 0x0000000000127805 */ /* 0x000fe4000001ff00 */
[----:B------:R-:W-:Y:S02]  /*3e10*/  CS2R R16, SRZ ;  /* 0x0000000000107805 */ /* 0x000fe4000001ff00 */
[----:B------:R-:W-:Y:S02]  /*3e20*/  CS2R R22, SRZ ;  /* 0x0000000000167805 */ /* 0x000fe4000001ff00 */
[----:B------:R-:W-:Y:S02]  /*3e30*/  CS2R R20, SRZ ;  /* 0x0000000000147805 */ /* 0x000fe4000001ff00 */
[----:B------:R-:W-:Y:S02]  /*3e40*/  CS2R R26, SRZ ;  /* 0x00000000001a7805 */ /* 0x000fe4000001ff00 */
[----:B------:R-:W-:-:S02]  /*3e50*/  CS2R R24, SRZ ;  /* 0x0000000000187805 */ /* 0x000fc4000001ff00 */
[----:B--2---:R-:W-:Y:S02]  /*3e60*/  ISETP.GE.AND P2, PT, R31, UR4, PT ;  /* 0x000000041f007c0c */ /* 0x004fe4000bf46270 */
[----:B------:R-:W-:Y:S02]  /*3e70*/  ISETP.GE.AND P1, PT, R30, UR4, PT ;  /* 0x000000041e007c0c */ /* 0x000fe4000bf26270 */
[----:B------:R-:W-:-:S09]  /*3e80*/  ISETP.GE.AND P0, PT, R29, UR4, PT ;  /* 0x000000041d007c0c */ /* 0x000fd2000bf06270 */
[----:B------:R2:W5:Y:S04]  /*3e90*/  @!P2 LDG.E.128 R16, desc[UR12][R34.64] ;  /* 0x0000000c2210a981 */ /* 0x000568000c1e1d00 */
[----:B------:R2:W5:Y:S04]  /*3ea0*/  @!P1 LDG.E.128 R20, desc[UR12][R34.64+0x80] ;  /* 0x0000800c22149981 */ /* 0x000568000c1e1d00 */
[----:B------:R2:W5:Y:S02]  /*3eb0*/  @!P0 LDG.E.128 R24, desc[UR12][R34.64+0x100] ;  /* 0x0001000c22188981 */ /* 0x000564000c1e1d00 */
.L_x_94:
[----:B------:R-:W-:Y:S05]  /*3ec0*/  BSYNC.RECONVERGENT B0 ;  /* 0x0000000000007941 */ /* 0x000fea0003800200 */
.L_x_93:
        /* <DEDUP_REMOVED lines=12> */
.L_x_86:
[----:B------:R-:W-:-:S04]  /*3f90*/  IADD3 R17, PT, PT, R15, UR6, RZ ;  /* 0x000000060f117c10 */ /* 0x000fc8000fffe0ff */
[----:B------:R-:W-:-:S13]  /*3fa0*/  ISETP.GE.AND P0, PT, R17, UR7, PT ;  /* 0x0000000711007c0c */ /* 0x000fda000bf06270 */
[----:B------:R-:W-:Y:S05]  /*3fb0*/  @P0 EXIT ;  /* 0x000000000000094d */ /* 0x000fea0003800000 */
[----:B------:R-:W-:Y:S01]  /*3fc0*/  IABS R18, UR10 ;  /* 0x0000000a00127c13 */ /* 0x000fe20008000000 */
[----:B------:R-:W0:Y:S01]  /*3fd0*/  LDC R16, c[0x0][0x434] ;  /* 0x00010d00ff107b82 */ /* 0x000e220000000800 */
        /* <DEDUP_REMOVED lines=8> */
[----:B------:R-:W-:Y:S02]  /*4060*/  F2FP.BF16.F32.PACK_AB R6, R6, R9 ;  /* 0x000000090606723e */ /* 0x000fe400000010ff */
[----:B------:R-:W-:Y:S02]  /*4070*/  F2FP.BF16.F32.PACK_AB R7, R4, R7 ;  /* 0x000000070407723e */ /* 0x000fe400000010ff */
[----:B------:R-:W-:Y:S01]  /*4080*/  F2FP.BF16.F32.PACK_AB R2, R2, R5 ;  /* 0x000000050202723e */ /* 0x000fe200000010ff */
[----:B----4-:R-:W4:Y:S01]  /*4090*/  MUFU.RCP R22, R15 ;  /* 0x0000000f00167308 */ /* 0x010f220000001000 */
[----:B------:R-:W-:Y:S01]  /*40a0*/  F2FP.BF16.F32.PACK_AB R3, R0, R3 ;  /* 0x000000030003723e */ /* 0x000fe200000010ff */
[----:B----4-:R-:W-:Y:S01]  /*40b0*/  VIADD R22, R22, 0xffffffe ;  /* 0x0ffffffe16167836 */ /* 0x010fe20000000000 */
        /* <DEDUP_REMOVED lines=13> */
[-C--:B------:R-:W-:Y:S01]  /*4190*/  @!P1 IADD3 R21, PT, PT, R21, -R18.reuse, RZ ;  /* 0x8000001215159210 */ /* 0x080fe20007ffe0ff */
[----:B------:R-:W-:Y:S01]  /*41a0*/  @!P1 VIADD R19, R19, 0x1 ;  /* 0x0000000113139836 */ /* 0x000fe20000000000 */
[----:B------:R-:W-:Y:S01]  /*41b0*/  ISETP.NE.AND P1, PT, RZ, UR10, PT ;  /* 0x0000000aff007c0c */ /* 0x000fe2000bf25270 */
[----:B0-----:R-:W-:Y:S01]  /*41c0*/  VIADD R22, R12, 0xffffffe ;  /* 0x0ffffffe0c167836 */ /* 0x001fe20000000000 */
[----:B------:R-:W-:-:S03]  /*41d0*/  ISETP.GE.U32.AND P2, PT, R21, R18, PT ;  /* 0x000000121500720c */ /* 0x000fc60003f46070 */
[----:B------:R-:W0:Y:S10]  /*41e0*/  F2I.FTZ.U32.TRUNC.NTZ R23, R22 ;  /* 0x0000001600177305 */ /* 0x000e34000021f000 */
[----:B------:R-:W-:-:S05]  /*41f0*/  @P2 VIADD R19, R19, 0x1 ;  /* 0x0000000113132836 */ /* 0x000fca0000000000 */
[----:B------:R-:W-:Y:S01]  /*4200*/  @!P0 IADD3 R19, PT, PT, -R19, RZ, RZ ;  /* 0x000000ff13138210 */ /* 0x000fe20007ffe1ff */
[--C-:B0-----:R-:W-:Y:S01]  /*4210*/  IMAD.MOV R14, RZ, RZ, -R23.reuse ;  /* 0x000000ffff0e7224 */ /* 0x101fe200078e0a17 */
[----:B------:R-:W-:Y:S01]  /*4220*/  @!P1 LOP3.LUT R19, RZ, UR10, RZ, 0x33, !PT ;  /* 0x0000000aff139c12 */ /* 0x000fe2000f8e33ff */
[----:B------:R-:W-:Y:S02]  /*4230*/  IMAD.MOV.U32 R22, RZ, RZ, RZ ;  /* 0x000000ffff167224 */ /* 0x000fe400078e00ff */
[----:B------:R-:W-:Y:S02]  /*4240*/  IMAD R14, R14, R15, RZ ;  /* 0x0000000f0e0e7224 */ /* 0x000fe400078e02ff */
[----:B------:R-:W-:Y:S02]  /*4250*/  IMAD R18, R19, UR10, RZ ;  /* 0x0000000a13127c24 */ /* 0x000fe4000f8e02ff */
[----:B------:R-:W-:-:S04]  /*4260*/  IMAD.HI.U32 R14, R23, R14, R22 ;  /* 0x0000000e170e7227 */ /* 0x000fc800078e0016 */
[----:B------:R-:W-:Y:S02]  /*4270*/  IMAD.IADD R21, R17, 0x1, -R18 ;  /* 0x0000000111157824 */ /* 0x000fe400078e0a12 */
[----:B---3--:R-:W-:-:S03]  /*4280*/  IMAD.WIDE.U32 R22, R19, UR4, RZ ;  /* 0x0000000413167c25 */ /* 0x008fc6000f8e00ff */
[----:B------:R-:W-:Y:S02]  /*4290*/  IABS R12, R21 ;  /* 0x00000015000c7213 */ /* 0x000fe40000000000 */
[----:B------:R-:W-:-:S03]  /*42a0*/  LOP3.LUT R21, R21, R16, RZ, 0x3c, !PT ;  /* 0x0000001015157212 */ /* 0x000fc600078e3cff */
[----:B------:R-:W-:Y:S01]  /*42b0*/  IMAD.HI.U32 R20, R14, R12, RZ ;  /* 0x0000000c0e147227 */ /* 0x000fe200078e00ff */
[----:B------:R-:W-:-:S04]  /*42c0*/  ISETP.GE.AND P1, PT, R21, RZ, PT ;  /* 0x000000ff1500720c */ /* 0x000fc80003f26270 */
[----:B------:R-:W-:-:S05]  /*42d0*/  IADD3 R14, PT, PT, -R20, RZ, RZ ;  /* 0x000000ff140e7210 */ /* 0x000fca0007ffe1ff */
[----:B------:R-:W-:-:S05]  /*42e0*/  IMAD R12, R15, R14, R12 ;  /* 0x0000000e0f0c7224 */ /* 0x000fca00078e020c */
[----:B------:R-:W-:-:S13]  /*42f0*/  ISETP.GT.U32.AND P0, PT, R15, R12, PT ;  /* 0x0000000c0f00720c */ /* 0x000fda0003f04070 */
[----:B------:R-:W-:Y:S02]  /*4300*/  @!P0 IMAD.IADD R12, R12, 0x1, -R15 ;  /* 0x000000010c0c8824 */ /* 0x000fe400078e0a0f */
[----:B------:R-:W-:Y:S01]  /*4310*/  @!P0 VIADD R20, R20, 0x1 ;  /* 0x0000000114148836 */ /* 0x000fe20000000000 */
[----:B------:R-:W-:Y:S02]  /*4320*/  ISETP.NE.AND P0, PT, R16, RZ, PT ;  /* 0x000000ff1000720c */ /* 0x000fe40003f05270 */
[----:B------:R-:W-:Y:S02]  /*4330*/  ISETP.GE.U32.AND P2, PT, R12, R15, PT ;  /* 0x0000000f0c00720c */ /* 0x000fe40003f46070 */
[----:B------:R-:W-:-:S05]  /*4340*/  SHF.R.S32.HI R12, RZ, 0x1f, R19 ;  /* 0x0000001fff0c7819 */ /* 0x000fca0000011413 */
[----:B------:R-:W-:-:S04]  /*4350*/  IMAD R12, R12, UR4, RZ ;  /* 0x000000040c0c7c24 */ /* 0x000fc8000f8e02ff */
[----:B------:R-:W-:Y:S01]  /*4360*/  IMAD R12, R19, UR5, R12 ;  /* 0x00000005130c7c24 */ /* 0x000fe2000f8e020c */
[----:B------:R-:W0:Y:S01]  /*4370*/  LDCU.64 UR4, c[0x0][0x3f0] ;  /* 0x00007e00ff0477ac */ /* 0x000e220008000a00 */
[----:B------:R-:W-:Y:S02]  /*4380*/  @P2 VIADD R20, R20, 0x1 ;  /* 0x0000000114142836 */ /* 0x000fe40000000000 */
[----:B------:R-:W-:-:S03]  /*4390*/  IMAD.IADD R23, R23, 0x1, R12 ;  /* 0x0000000117177824 */ /* 0x000fc600078e020c */
[----:B------:R-:W-:Y:S02]  /*43a0*/  @!P1 IADD3 R20, PT, PT, -R20, RZ, RZ ;  /* 0x000000ff14149210 */ /* 0x000fe40007ffe1ff */
[----:B------:R-:W-:-:S04]  /*43b0*/  @!P0 LOP3.LUT R20, RZ, R16, RZ, 0x33, !PT ;  /* 0x00000010ff148212 */ /* 0x000fc800078e33ff */
[----:B------:R-:W-:Y:S01]  /*43c0*/  SHF.R.S32.HI R14, RZ, 0x1f, R20 ;  /* 0x0000001fff0e7819 */ /* 0x000fe20000011414 */
[C---:B------:R-:W-:Y:S02]  /*43d0*/  IMAD R16, R20.reuse, R16, R18 ;  /* 0x0000001014107224 */ /* 0x040fe400078e0212 */
[----:B-----5:R-:W-:-:S04]  /*43e0*/  IMAD.WIDE.U32 R22, R20, UR8, R22 ;  /* 0x0000000814167c25 */ /* 0x020fc8000f8e0016 */
[----:B------:R-:W-:Y:S01]  /*43f0*/  IMAD R15, R14, UR8, RZ ;  /* 0x000000080e0f7c24 */ /* 0x000fe2000f8e02ff */
[----:B------:R-:W3:Y:S01]  /*4400*/  LDCU UR8, c[0x0][0x440] ;  /* 0x00008800ff0877ac */ /* 0x000ee20008000800 */
[----:B------:R-:W-:Y:S02]  /*4410*/  IMAD.IADD R16, R17, 0x1, -R16 ;  /* 0x0000000111107824 */ /* 0x000fe400078e0a10 */
[----:B------:R-:W-:-:S03]  /*4420*/  IMAD R15, R20, UR9, R15 ;  /* 0x00000009140f7c24 */ /* 0x000fc6000f8e020f */
[----:B------:R-:W-:Y:S02]  /*4430*/  SHF.R.S32.HI R12, RZ, 0x1f, R16 ;  /* 0x0000001fff0c7819 */ /* 0x000fe40000011410 */
[----:B------:R-:W-:-:S03]  /*4440*/  IADD3 R23, PT, PT, R23, R15, RZ ;  /* 0x0000000f17177210 */ /* 0x000fc60007ffe0ff */
[----:B------:R-:W-:Y:S02]  /*4450*/  IMAD R15, R12, UR6, RZ ;  /* 0x000000060c0f7c24 */ /* 0x000fe4000f8e02ff */
[----:B------:R-:W-:-:S04]  /*4460*/  IMAD.WIDE.U32 R22, R16, UR6, R22 ;  /* 0x0000000610167c25 */ /* 0x000fc8000f8e0016 */
        /* <DEDUP_REMOVED lines=13> */
        .weak           $__internal_2_$__cuda_sm20_div_s64
        .type           $__internal_2_$__cuda_sm20_div_s64,@function
        .size           $__internal_2_$__cuda_sm20_div_s64,(.L_x_11580 - $__internal_2_$__cuda_sm20_div_s64)
$__internal_2_$__cuda_sm20_div_s64:
        /* <DEDUP_REMOVED lines=28> */
[----:B------:R-:W-:-:S04]  /*4700*/  IMAD.HI.U32 R42, R43, R17, RZ ;  /* 0x000000112b2a7227 */ /* 0x000fc800078e00ff */
[----:B------:R-:W-:Y:S01]  /*4710*/  IMAD.X R11, RZ, RZ, ~R11, P0 ;  /* 0x000000ffff0b7224 */ /* 0x000fe200000e0e0b */
[----:B------:R-:W-:-:S03]  /*4720*/  IADD3 R13, P0, PT, RZ, -R33, RZ ;  /* 0x80000021ff0d7210 */ /* 0x000fc60007f1e0ff */
[----:B------:R-:W-:Y:S01]  /*4730*/  IMAD.WIDE.U32 R42, P4, R43, R11, R42 ;  /* 0x0000000b2b2a7225 */ /* 0x000fe2000788002a */
[----:B------:R-:W-:Y:S02]  /*4740*/  SEL R13, R13, R33, !P1 ;  /* 0x000000210d0d7207 */ /* 0x000fe40004800000 */
[----:B------:R-:W-:Y:S01]  /*4750*/  IADD3.X R24, PT, PT, RZ, ~R21, RZ, P0, !PT ;  /* 0x80000015ff187210 */ /* 0x000fe200007fe4ff */
[C---:B------:R-:W-:Y:S02]  /*4760*/  IMAD R16, R14.reuse, R11, RZ ;  /* 0x0000000b0e107224 */ /* 0x040fe400078e02ff */
[----:B------:R-:W-:-:S04]  /*4770*/  IMAD.HI.U32 R17, P3, R14, R17, R42 ;  /* 0x000000110e117227 */ /* 0x000fc8000786002a */
[----:B------:R-:W-:Y:S01]  /*4780*/  IMAD.HI.U32 R11, R14, R11, RZ ;  /* 0x0000000b0e0b7227 */ /* 0x000fe200078e00ff */
[----:B------:R-:W-:-:S03]  /*4790*/  IADD3 R16, P2, PT, R16, R17, RZ ;  /* 0x0000001110107210 */ /* 0x000fc60007f5e0ff */
[----:B------:R-:W-:Y:S01]  /*47a0*/  IMAD.X R14, R11, 0x1, R14, P4 ;  /* 0x000000010b0e7824 */ /* 0x000fe200020e060e */
[----:B------:R-:W-:Y:S01]  /*47b0*/  SEL R11, R24, R21, !P1 ;  /* 0x00000015180b7207 */ /* 0x000fe20004800000 */
[----:B------:R-:W-:-:S03]  /*47c0*/  IMAD.HI.U32 R42, R16, R13, RZ ;  /* 0x0000000d102a7227 */ /* 0x000fc600078e00ff */
        /* <DEDUP_REMOVED lines=8> */
[----:B------:R-:W-:-:S04]  /*4850*/  IMAD.WIDE.U32 R16, R24, R34, RZ ;  /* 0x0000002218107225 */ /* 0x000fc800078e00ff */
[----:B------:R-:W-:Y:S01]  /*4860*/  IMAD.X R23, RZ, RZ, R14, P0 ;  /* 0x000000ffff177224 */ /* 0x000fe200000e060e */
[----:B------:R-:W-:Y:S01]  /*4870*/  IADD3 R13, P0, PT, -R16, R13, RZ ;  /* 0x0000000d100d7210 */ /* 0x000fe20007f1e1ff */
[----:B------:R-:W-:-:S03]  /*4880*/  IMAD R14, R24, R35, R17 ;  /* 0x00000023180e7224 */ /* 0x000fc600078e0211 */
[-C--:B------:R-:W-:Y:S01]  /*4890*/  ISETP.GE.U32.AND P2, PT, R13, R34.reuse, PT ;  /* 0x000000220d00720c */ /* 0x080fe20003f46070 */
[-C--:B------:R-:W-:Y:S01]  /*48a0*/  IMAD R14, R23, R34.reuse, R14 ;  /* 0x00000022170e7224 */ /* 0x080fe200078e020e */
[----:B------:R-:W-:-:S04]  /*48b0*/  IADD3 R16, P1, PT, R13, -R34, RZ ;  /* 0x800000220d107210 */ /* 0x000fc80007f3e0ff */
[----:B------:R-:W-:Y:S02]  /*48c0*/  IADD3.X R11, PT, PT, ~R14, R11, RZ, P0, !PT ;  /* 0x0000000b0e0b7210 */ /* 0x000fe400007fe5ff */
[----:B------:R-:W-:Y:S02]  /*48d0*/  IADD3 R17, P0, PT, R24, 0x1, RZ ;  /* 0x0000000118117810 */ /* 0x000fe40007f1e0ff */
[C---:B------:R-:W-:Y:S01]  /*48e0*/  ISETP.GE.U32.AND.EX P2, PT, R11.reuse, R35, PT, P2 ;  /* 0x000000230b00720c */ /* 0x040fe20003f46120 */
[----:B------:R-:W-:-:S03]  /*48f0*/  IMAD.X R14, R11, 0x1, ~R35, P1 ;  /* 0x000000010b0e7824 */ /* 0x000fc600008e0e23 */
[----:B------:R-:W-:Y:S01]  /*4900*/  SEL R13, R16, R13, P2 ;  /* 0x0000000d100d7207 */ /* 0x000fe20001000000 */
[----:B------:R-:W-:Y:S01]  /*4910*/  IMAD.X R16, RZ, RZ, R23, P0 ;  /* 0x000000ffff107224 */ /* 0x000fe200000e0617 */
[----:B------:R-:W-:Y:S02]  /*4920*/  SEL R17, R17, R24, P2 ;  /* 0x0000001811117207 */ /* 0x000fe40001000000 */
[----:B------:R-:W-:Y:S02]  /*4930*/  SEL R11, R14, R11, P2 ;  /* 0x0000000b0e0b7207 */ /* 0x000fe40001000000 */
[----:B------:R-:W-:Y:S02]  /*4940*/  ISETP.GE.U32.AND P0, PT, R13, R34, PT ;  /* 0x000000220d00720c */ /* 0x000fe40003f06070 */
[----:B------:R-:W-:Y:S02]  /*4950*/  SEL R16, R16, R23, P2 ;  /* 0x0000001710107207 */ /* 0x000fe40001000000 */
[----:B------:R-:W-:-:S02]  /*4960*/  IADD3 R14, P1, PT, R17, 0x1, RZ ;  /* 0x00000001110e7810 */ /* 0x000fc40007f3e0ff */
[----:B------:R-:W-:Y:S02]  /*4970*/  ISETP.GE.U32.AND.EX P0, PT, R11, R35, PT, P0 ;  /* 0x000000230b00720c */ /* 0x000fe40003f06100 */
[----:B------:R-:W-:Y:S01]  /*4980*/  LOP3.LUT R13, R19, R21, RZ, 0x3c, !PT ;  /* 0x00000015130d7212 */ /* 0x000fe200078e3cff */
[----:B------:R-:W-:Y:S01]  /*4990*/  IMAD.X R11, RZ, RZ, R16, P1 ;  /* 0x000000ffff0b7224 */ /* 0x000fe200008e0610 */
[----:B------:R-:W-:Y:S01]  /*49a0*/  SEL R14, R14, R17, P0 ;  /* 0x000000110e0e7207 */ /* 0x000fe20000000000 */
[----:B------:R-:W-:Y:S01]  /*49b0*/  IMAD.MOV.U32 R17, RZ, RZ, 0x0 ;  /* 0x00000000ff117424 */ /* 0x000fe200078e00ff */
[----:B------:R-:W-:Y:S02]  /*49c0*/  ISETP.GE.AND P2, PT, R13, RZ, PT ;  /* 0x000000ff0d00720c */ /* 0x000fe40003f46270 */
[----:B------:R-:W-:Y:S02]  /*49d0*/  SEL R16, R11, R16, P0 ;  /* 0x000000100b107207 */ /* 0x000fe40000000000 */
[----:B------:R-:W-:-:S02]  /*49e0*/  IADD3 R11, P1, PT, RZ, -R14, RZ ;  /* 0x8000000eff0b7210 */ /* 0x000fc40007f3e0ff */
[----:B------:R-:W-:Y:S02]  /*49f0*/  ISETP.NE.U32.AND P0, PT, R20, RZ, PT ;  /* 0x000000ff1400720c */ /* 0x000fe40003f05070 */
[-C--:B------:R-:W-:Y:S02]  /*4a00*/  IADD3.X R13, PT, PT, RZ, ~R16.reuse, RZ, P1, !PT ;  /* 0x80000010ff0d7210 */ /* 0x080fe40000ffe4ff */
[----:B------:R-:W-:Y:S02]  /*4a10*/  ISETP.NE.AND.EX P0, PT, R19, RZ, PT, P0 ;  /* 0x000000ff1300720c */ /* 0x000fe40003f05300 */
[----:B------:R-:W-:Y:S01]  /*4a20*/  SEL R13, R13, R16, !P2 ;  /* 0x000000100d0d7207 */ /* 0x000fe20005000000 */
[----:B------:R-:W-:Y:S01]  /*4a30*/  IMAD.MOV.U32 R16, RZ, RZ, R18 ;  /* 0x000000ffff107224 */ /* 0x000fe200078e0012 */
[----:B------:R-:W-:Y:S02]  /*4a40*/  SEL R11, R11, R14, !P2 ;  /* 0x0000000e0b0b7207 */ /* 0x000fe40005000000 */
[----:B------:R-:W-:-:S02]  /*4a50*/  SEL R13, R13, 0xffffffff, P0 ;  /* 0xffffffff0d0d7807 */ /* 0x000fc40000000000 */
[----:B------:R-:W-:Y:S01]  /*4a60*/  SEL R14, R11, 0xffffffff, P0 ;  /* 0xffffffff0b0e7807 */ /* 0x000fe20000000000 */
[----:B------:R-:W-:Y:S06]  /*4a70*/  RET.REL.NODEC R16 `(_ZN5flash32flash_fwd_splitkv_combine_kernelI23Flash_fwd_kernel_traitsILi96ELi64ELi128ELi4ELb0ELb0EN7cutlass10bfloat16_tE19Flash_kernel_traitsILi96ELi64ELi128ELi4ES3_EELi16ELi5ELb0EEEvNS_16Flash_fwd_paramsE) ;  /* 0xffffffb410607950 */ /* 0x000fec0003c3ffff */
.L_x_95:
        /* <DEDUP_REMOVED lines=16> */
.L_x_11580:


//--------------------- .text._ZN5flash32flash_fwd_splitkv_combine_kernelI23Flash_fwd_kernel_traitsILi96ELi64ELi128ELi4ELb0ELb0EN7cutlass10bfloat16_tE19Flash_kernel_traitsILi96ELi64ELi128ELi4ES3_EELi16ELi4ELb0EEEvNS_16Flash_fwd_paramsE --------------------------
	.section	.text._ZN5flash32flash_fwd_splitkv_combine_kernelI23Flash_fwd_kernel_traitsILi96ELi64ELi128ELi4ELb0ELb0EN7cutlass10bfloat16_tE19Flash_kernel_traitsILi96ELi64ELi128ELi4ES3_EELi16ELi4ELb0EEEvNS_16Flash_fwd_paramsE,"ax",@progbits
	.align	128
        .global         _ZN5flash32flash_fwd_splitkv_combine_kernelI23Flash_fwd_kernel_traitsILi96ELi64ELi128ELi4ELb0ELb0EN7cutlass10bfloat16_tE19Flash_kernel_traitsILi96ELi64ELi128ELi4ES3_EELi16ELi4ELb0EEEvNS_16Flash_fwd_paramsE
        .type           _ZN5flash32flash_fwd_splitkv_combine_kernelI23Flash_fwd_kernel_traitsILi96ELi64ELi128ELi4ELb0ELb0EN7cutlass10bfloat16_tE19Flash_kernel_traitsILi96ELi64ELi128ELi4ES3_EELi16ELi4ELb0EEEvNS_16Flash_fwd_paramsE,@function
        .size           _ZN5flash32flash_fwd_splitkv_combine_kernelI23Flash_fwd_kernel_traitsILi96ELi64ELi128ELi4ELb0ELb0EN7cutlass10bfloat16_tE19Flash_kernel_traitsILi96ELi64ELi128ELi4ES3_EELi16ELi4ELb0EEEvNS_16Flash_fwd_paramsE,(.L_x_11581 - _ZN5flash32flash_fwd_splitkv_combine_kernelI23Flash_fwd_kernel_traitsILi96ELi64ELi128ELi4ELb0ELb0EN7cutlass10bfloat16_tE19Flash_kernel_traitsILi96ELi64ELi128ELi4ES3_EELi16ELi4ELb0EEEvNS_16Flash_fwd_paramsE)
        .other          _ZN5flash32flash_fwd_splitkv_combine_kernelI23Flash_fwd_kernel_traitsILi96ELi64ELi128ELi4ELb0ELb0EN7cutlass10bfloat16_tE19Flash_kernel_traitsILi96ELi64ELi128ELi4ES3_EELi16ELi4ELb0EEEvNS_16Flash_fwd_paramsE,@"STO_CUDA_ENTRY STV_DEFAULT"
_ZN5flash32flash_fwd_splitkv_combine_kernelI23Flash_fwd_kernel_traitsILi96ELi64ELi128ELi4ELb0ELb0EN7cutlass10bfloat16_tE19Flash_kernel_traitsILi96ELi64ELi128ELi4ES3_EELi16ELi4ELb0EEEvNS_16Flash_fwd_paramsE:
.text._ZN5flash32flash_fwd_splitkv_combine_kernelI23Flash_fwd_kernel_traitsILi96ELi64ELi128ELi4ELb0ELb0EN7cutlass10bfloat16_tE19Flash_kernel_traitsILi96ELi64ELi128ELi4ES3_EELi16ELi4ELb0EEEvNS_16Flash_fwd_paramsE:
        /* <DEDUP_REMOVED lines=39> */
.L_x_96:
[----:B------:R-:W-:Y:S01]  /*0270*/  IMAD.U32 R25, RZ, RZ, UR7 ;  /* 0x00000007ff197e24 */ /* 0x000fe2000f8e00ff */
[----:B------:R-:W-:Y:S01]  /*0280*/  MOV R18, UR14 ;  /* 0x0000000e00127c02 */ /* 0x000fe20008000f00 */
[----:B------:R-:W-:Y:S01]  /*0290*/  IMAD.U32 R17, RZ, RZ, UR4 ;  /* 0x00000004ff117e24 */ /* 0x000fe2000f8e00ff */
[----:B------:R-:W-:Y:S02]  /*02a0*/  MOV R15, UR8 ;  /* 0x00000008000f7c02 */ /* 0x000fe40008000f00 */
[----:B------:R-:W-:Y:S02]  /*02b0*/  MOV R16, 0x2d0 ;  /* 0x000002d000107802 */ /* 0x000fe40000000f00 */
[----:B------:R-:W-:Y:S05]  /*02c0*/  CALL.REL.NOINC `($__internal_3_$__cuda_sm20_div_s64) ;  /* 0x0000003c00c47944 */ /* 0x000fea0003c00000 */
[----:B------:R-:W-:-:S07]  /*02d0*/  MOV R10, R14 ;  /* 0x0000000e000a7202 */ /* 0x000fce0000000f00 */
.L_x_97:
        /* <DEDUP_REMOVED lines=30> */
.L_x_99:
[----:B------:R-:W-:Y:S01]  /*04c0*/  IMAD.MOV.U32 R25, RZ, RZ, R10 ;  /* 0x000000ffff197224 */ /* 0x000fe200078e000a */
[----:B------:R-:W-:Y:S02]  /*04d0*/  MOV R17, R11 ;  /* 0x0000000b00117202 */ /* 0x000fe40000000f00 */
[----:B------:R-:W-:Y:S02]  /*04e0*/  MOV R16, 0x500 ;  /* 0x0000050000107802 */ /* 0x000fe40000000f00 */
[----:B------:R-:W-:Y:S05]  /*04f0*/  CALL.REL.NOINC `($__internal_3_$__cuda_sm20_div_s64) ;  /* 0x0000003c00387944 */ /* 0x000fea0003c00000 */
[----:B------:R-:W-:Y:S02]  /*0500*/  MOV R22, R14 ;  /* 0x0000000e00167202 */ /* 0x000fe40000000f00 */
[----:B------:R-:W-:Y:S02]  /*0510*/  MOV R23, R11 ;  /* 0x0000000b00177202 */ /* 0x000fe40000000f00 */
.L_x_100:
[----:B------:R-:W-:Y:S05]  /*0520*/  BSYNC.RECONVERGENT B0 ;  /* 0x0000000000007941 */ /* 0x000fea0003800200 */
.L_x_98:
        /* <DEDUP_REMOVED lines=55> */
.L_x_102:
[----:B------:R-:W-:Y:S01]  /*08a0*/  IMAD.MOV.U32 R25, RZ, RZ, R18 ;  /* 0x000000ffff197224 */ /* 0x000fe200078e0012 */
[----:B------:R-:W-:Y:S01]  /*08b0*/  MOV R18, R12 ;  /* 0x0000000c00127202 */ /* 0x000fe20000000f00 */
[----:B------:R-:W-:Y:S01]  /*08c0*/  IMAD.MOV.U32 R17, RZ, RZ, R15 ;  /* 0x000000ffff117224 */ /* 0x000fe200078e000f */
[----:B------:R-:W-:Y:S02]  /*08d0*/  MOV R15, R2 ;  /* 0x00000002000f7202 */ /* 0x000fe40000000f00 */
[----:B------:R-:W-:Y:S02]  /*08e0*/  MOV R16, 0x900 ;  /* 0x0000090000107802 */ /* 0x000fe40000000f00 */
[----:B------:R-:W-:Y:S05]  /*08f0*/  CALL.REL.NOINC `($__internal_3_$__cuda_sm20_div_s64) ;  /* 0x0000003800387944 */ /* 0x000fea0003c00000 */
[----:B------:R-:W-:Y:S02]  /*0900*/  MOV R15, R11 ;  /* 0x0000000b000f7202 */ /* 0x000fe40000000f00 */
.L_x_103:
[----:B------:R-:W-:Y:S05]  /*0910*/  BSYNC.RECONVERGENT B0 ;  /* 0x0000000000007941 */ /* 0x000fea0003800200 */
.L_x_101:
        /* <DEDUP_REMOVED lines=116> */
.L_x_105:
[----:B------:R-:W-:Y:S01]  /*1060*/  IMAD.MOV.U32 R17, RZ, RZ, R15 ;  /* 0x000000ffff117224 */ /* 0x000fe200078e000f */
[----:B------:R-:W-:Y:S01]  /*1070*/  MOV R18, R9 ;  /* 0x0000000900127202 */ /* 0x000fe20000000f00 */
[----:B------:R-:W-:Y:S01]  /*1080*/  IMAD.MOV.U32 R25, RZ, RZ, R14 ;  /* 0x000000ffff197224 */ /* 0x000fe200078e000e */
[----:B------:R-:W-:Y:S02]  /*1090*/  MOV R15, R3 ;  /* 0x00000003000f7202 */ /* 0x000fe40000000f00 */
[----:B------:R-:W-:Y:S02]  /*10a0*/  MOV R16, 0x10c0 ;  /* 0x000010c000107802 */ /* 0x000fe40000000f00 */
[----:B------:R-:W-:Y:S05]  /*10b0*/  CALL.REL.NOINC `($__internal_3_$__cuda_sm20_div_s64) ;  /* 0x0000003000487944 */ /* 0x000fea0003c00000 */
[----:B------:R-:W-:Y:S02]  /*10c0*/  MOV R36, R14 ;  /* 0x0000000e00247202 */ /* 0x000fe40000000f00 */
[----:B------:R-:W-:Y:S02]  /*10d0*/  MOV R37, R11 ;  /* 0x0000000b00257202 */ /* 0x000fe40000000f00 */
.L_x_106:
[----:B------:R-:W-:Y:S05]  /*10e0*/  BSYNC.RECONVERGENT B0 ;  /* 0x0000000000007941 */ /* 0x000fea0003800200 */
.L_x_104:
        /* <DEDUP_REMOVED lines=58> */
.L_x_108:
[----:B------:R-:W-:Y:S01]  /*1490*/  IMAD.MOV.U32 R25, RZ, RZ, R22 ;  /* 0x000000ffff197224 */ /* 0x000fe200078e0016 */
[----:B------:R-:W-:Y:S01]  /*14a0*/  MOV R17, R23 ;  /* 0x0000001700117202 */ /* 0x000fe20000000f00 */
[----:B------:R-:W-:Y:S01]  /*14b0*/  IMAD.MOV.U32 R18, RZ, RZ, R7 ;  /* 0x000000ffff127224 */ /* 0x000fe200078e0007 */
[----:B------:R-:W-:Y:S02]  /*14c0*/  MOV R16, 0x14e0 ;  /* 0x000014e000107802 */ /* 0x000fe40000000f00 */
[----:B------:R-:W-:Y:S05]  /*14d0*/  CALL.REL.NOINC `($__internal_3_$__cuda_sm20_div_s64) ;  /* 0x0000002c00407944 */ /* 0x000fea0003c00000 */
[----:B------:R-:W-:Y:S02]  /*14e0*/  MOV R20, R14 ;  /* 0x0000000e00147202 */ /* 0x000fe40000000f00 */
[----:B------:R-:W-:Y:S02]  /*14f0*/  MOV R21, R11 ;  /* 0x0000000b00157202 */ /* 0x000fe40000000f00 */
.L_x_109:
[----:B------:R-:W-:Y:S05]  /*1500*/  BSYNC.RECONVERGENT B0 ;  /* 0x0000000000007941 */ /* 0x000fea0003800200 */
.L_x_107:
        /* <DEDUP_REMOVED lines=11> */
[----:B------:R-:W-:Y:S01]  /*15c0*/  VIADD R11, R5, 0x8 ;  /* 0x00000008050b7836 */ /* 0x000fe20000000000 */
[----:B------:R-:W-:-:S03]  /*15d0*/  ISETP.GT.AND.EX P2, PT, R6, RZ, PT, P2 ;  /* 0x000000ff0600720c */ /* 0x000fc60003f44320 */
[----:B------:R-:W-:Y:S01]  /*15e0*/  IMAD.X R23, RZ, RZ, RZ, P0 ;  /* 0x000000ffff177224 */ /* 0x000fe200000e06ff */
[----:B-1----:R-:W-:Y:S02]  /*15f0*/  ISETP.GE.OR P3, PT, R5, UR5, !P2 ;  /* 0x0000000505007c0c */ /* 0x002fe4000d766670 */
[----:B------:R-:W-:-:S11]  /*1600*/  ISETP.GE.OR P2, PT, R11, UR5, !P2 ;  /* 0x000000050b007c0c */ /* 0x000fd6000d746670 */
[----:B------:R-:W1:Y:S01]  /*1610*/  @!P3 LDC.64 R16, c[0x0][0x428] ;  /* 0x00010a00ff10bb82 */ /* 0x000e620000000a00 */
[----:B------:R-:W-:-:S04]  /*1620*/  @!P3 IMAD.WIDE.U32 R26, R5, UR7, R22 ;  /* 0x00000007051abc25 */ /* 0x000fc8000f8e0016 */
[----:B------:R-:W-:-:S03]  /*1630*/  @!P2 IMAD.WIDE.U32 R22, R11, UR7, R22 ;  /* 0x000000070b16ac25 */ /* 0x000fc6000f8e0016 */
[----:B------:R-:W3:Y:S01]  /*1640*/  @!P2 LDC.64 R14, c[0x0][0x428] ;  /* 0x00010a00ff0eab82 */ /* 0x000ee20000000a00 */
[----:B------:R-:W-:Y:S01]  /*1650*/  @!P3 IMAD R6, R5, UR4, R27 ;  /* 0x000000040506bc24 */ /* 0x000fe2000f8e021b */
[C---:B-1----:R-:W-:Y:S01]  /*1660*/  @!P3 LEA R24, P1, R26.reuse, R16, 0x2 ;  /* 0x000000101a18b211 */ /* 0x042fe200078210ff */
[----:B------:R-:W-:Y:S02]  /*1670*/  @!P2 IMAD R16, R11, UR4, R23 ;  /* 0x000000040b10ac24 */ /* 0x000fe4000f8e0217 */
[----:B------:R-:W-:Y:S01]  /*1680*/  IMAD.MOV.U32 R11, RZ, RZ, -0x800000 ;  /* 0xff800000ff0b7424 */ /* 0x000fe200078e00ff */
[----:B------:R-:W-:Y:S01]  /*1690*/  @!P3 LEA.HI.X R25, R26, R17, R6, 0x2, P1 ;  /* 0x000000111a19b211 */ /* 0x000fe200008f1406 */
[----:B------:R-:W-:Y:S01]  /*16a0*/  IMAD.MOV.U32 R6, RZ, RZ, -0x800000 ;  /* 0xff800000ff067424 */ /* 0x000fe200078e00ff */
[----:B---3--:R-:W-:-:S05]  /*16b0*/  @!P2 LEA R14, P0, R22, R14, 0x2 ;  /* 0x0000000e160ea211 */ /* 0x008fca00078010ff */
[----:B0-----:R0:W3:Y:S01]  /*16c0*/  @!P3 LDG.E R6, desc[UR12][R24.64] ;  /* 0x0000000c1806b981 */ /* 0x0010e2000c1e1900 */
[----:B------:R-:W-:-:S05]  /*16d0*/  @!P2 LEA.HI.X R15, R22, R15, R16, 0x2, P0 ;  /* 0x0000000f160fa211 */ /* 0x000fca00000f1410 */
[----:B------:R1:W4:Y:S01]  /*16e0*/  @!P2 LDG.E R11, desc[UR12][R14.64] ;  /* 0x0000000c0e0ba981 */ /* 0x000322000c1e1900 */
[----:B------:R-:W5:Y:S01]  /*16f0*/  S2UR UR4, SR_CgaCtaId ;  /* 0x00000000000479c3 */ /* 0x000f620000008800 */
[----:B------:R-:W-:Y:S01]  /*1700*/  UMOV UR5, 0x400 ;  /* 0x0000040000057882 */ /* 0x000fe20000000000 */
[C---:B------:R-:W-:Y:S02]  /*1710*/  ISETP.GT.U32.AND P0, PT, R19.reuse, 0x7f, PT ;  /* 0x0000007f1300780c */ /* 0x040fe40003f04070 */
[----:B------:R-:W-:Y:S01]  /*1720*/  ISETP.GT.U32.AND P1, PT, R19, 0xff, PT ;  /* 0x000000ff1300780c */ /* 0x000fe20003f24070 */
[----:B-----5:R-:W-:-:S06]  /*1730*/  ULEA UR4, UR4, UR5, 0x18 ;  /* 0x0000000504047291 */ /* 0x020fcc000f8ec0ff */
[----:B------:R-:W-:-:S05]  /*1740*/  LEA R18, R13, UR4, 0x2 ;  /* 0x000000040d127c11 */ /* 0x000fca000f8e10ff */
[----:B------:R-:W-:Y:S02]  /*1750*/  IMAD R18, R5, 0x44, R18 ;  /* 0x0000004405127824 */ /* 0x000fe400078e0212 */
[----:B--2---:R-:W-:Y:S01]  /*1760*/  IMAD.U32 R13, RZ, RZ, UR9 ;  /* 0x00000009ff0d7e24 */ /* 0x004fe2000f8e00ff */
[----:B------:R-:W-:-:S04]  /*1770*/  SHF.R.U32.HI R30, RZ, 0x3, R19 ;  /* 0x00000003ff1e7819 */ /* 0x000fc80000011613 */
[----:B------:R-:W-:Y:S02]  /*1780*/  IABS R5, R13 ;  /* 0x0000000d00057213 */ /* 0x000fe40000000000 */
[----:B------:R-:W-:Y:S02]  /*1790*/  LEA R34, R30, UR4, 0x2 ;  /* 0x000000041e227c11 */ /* 0x000fe4000f8e10ff */
[----:B------:R-:W-:Y:S01]  /*17a0*/  @!P0 LOP3.LUT R13, R19, 0x7, RZ, 0xc0, !PT ;  /* 0x00000007130d8812 */ /* 0x000fe200078ec0ff */
[----:B0-----:R-:W-:Y:S01]  /*17b0*/  IMAD.MOV.U32 R24, RZ, RZ, -0x800000 ;  /* 0xff800000ff187424 */ /* 0x001fe200078e00ff */
[----:B------:R-:W-:-:S03]  /*17c0*/  MOV R23, 0xff800000 ;  /* 0xff80000000177802 */ /* 0x000fc60000000f00 */
[----:B-1----:R-:W-:Y:S01]  /*17d0*/  @!P0 IMAD R15, R13, 0x44, R34 ;  /* 0x000000440d0f8824 */ /* 0x002fe200078e0222 */
[----:B------:R-:W0:Y:S08]  /*17e0*/  I2F.RP R22, R5 ;  /* 0x0000000500167306 */ /* 0x000e300000209400 */
[----:B0-----:R-:W0:Y:S02]  /*17f0*/  MUFU.RCP R16, R22 ;  /* 0x0000001600107308 */ /* 0x001e240000001000 */
[----:B0-----:R-:W-:-:S06]  /*1800*/  VIADD R16, R16, 0xffffffe ;  /* 0x0ffffffe10107836 */ /* 0x001fcc0000000000 */
[----:B------:R0:W1:Y:S02]  /*1810*/  F2I.FTZ.U32.TRUNC.NTZ R17, R16 ;  /* 0x0000001000117305 */ /* 0x000064000021f000 */
[----:B0-----:R-:W-:Y:S01]  /*1820*/  IMAD.MOV.U32 R16, RZ, RZ, RZ ;  /* 0x000000ffff107224 */ /* 0x001fe200078e00ff */
[----:B------:R-:W-:-:S04]  /*1830*/  USHF.R.S32.HI UR4, URZ, 0x1f, UR10 ;  /* 0x0000001fff047899 */ /* 0x000fc8000801140a */
[----:B------:R-:W-:Y:S01]  /*1840*/  ULOP3.LUT UR4, UR4, 0x1, URZ, 0xfc, !UPT ;  /* 0x0000000104047892 */ /* 0x000fe2000f8efcff */
[----:B---3--:R1:W-:Y:S04]  /*1850*/  @!P1 STS [R18], R6 ;  /* 0x0000000612009388 */ /* 0x0083e80000000800 */
[----:B----4-:R0:W-:Y:S01]  /*1860*/  @!P0 STS [R18+0x220], R11 ;  /* 0x0002200b12008388 */ /* 0x0101e20000000800 */
[----:B------:R-:W-:Y:S06]  /*1870*/  BAR.SYNC.DEFER_BLOCKING 0x0 ;  /* 0x0000000000007b1d */ /* 0x000fec0000010000 */
[----:B------:R-:W-:Y:S04]  /*1880*/  @!P0 LDS R24, [R15] ;  /* 0x000000000f188984 */ /* 0x000fe80000000800 */
[----:B------:R-:W2:Y:S01]  /*1890*/  @!P0 LDS R23, [R15+0x220] ;  /* 0x000220000f178984 */ /* 0x000ea20000000800 */
[----:B-1----:R-:W-:-:S04]  /*18a0*/  IMAD.MOV R6, RZ, RZ, -R17 ;  /* 0x000000ffff067224 */ /* 0x002fc800078e0a11 */
[----:B0-----:R-:W-:Y:S01]  /*18b0*/  IMAD R11, R6, R5, RZ ;  /* 0x00000005060b7224 */ /* 0x001fe200078e02ff */
[----:B------:R-:W-:-:S03]  /*18c0*/  IABS R6, R0 ;  /* 0x0000000000067213 */ /* 0x000fc60000000000 */
[----:B------:R-:W-:Y:S01]  /*18d0*/  IMAD.HI.U32 R11, R17, R11, R16 ;  /* 0x0000000b110b7227 */ /* 0x000fe200078e0010 */
[----:B--2---:R-:W-:-:S05]  /*18e0*/  FMNMX.FTZ R14, R23, R24, !PT ;  /* 0x00000018170e7209 */ /* 0x004fca0007810000 */
[----:B------:R-:W0:Y:S01]  /*18f0*/  SHFL.BFLY PT, R13, R14, 0x4, 0x1f ;  /* 0x0c801f000e0d7f89 */ /* 0x000e2200000e0000 */
[----:B------:R-:W-:-:S04]  /*1900*/  IMAD.HI.U32 R15, R11, R6, RZ ;  /* 0x000000060b0f7227 */ /* 0x000fc800078e00ff */
[----:B------:R-:W-:-:S04]  /*1910*/  IMAD.MOV R11, RZ, RZ, -R15 ;  /* 0x000000ffff0b7224 */ /* 0x000fc800078e0a0f */
[----:B------:R-:W-:Y:S01]  /*1920*/  IMAD R6, R5, R11, R6 ;  /* 0x0000000b05067224 */ /* 0x000fe200078e0206 */
[----:B------:R-:W-:Y:S01]  /*1930*/  LOP3.LUT R0, R0, UR9, RZ, 0x3c, !PT ;  /* 0x0000000900007c12 */ /* 0x000fe2000f8e3cff */
[----:B------:R-:W1:Y:S01]  /*1940*/  LDC R11, c[0x0][0x3e0] ;  /* 0x0000f800ff0b7b82 */ /* 0x000e620000000800 */
[----:B0-----:R-:W-:-:S05]  /*1950*/  FMNMX.FTZ R16, R14, R13, !PT ;  /* 0x0000000d0e107209 */ /* 0x001fca0007810000 */
[----:B------:R-:W0:Y:S01]  /*1960*/  SHFL.BFLY PT, R13, R16, 0x2, 0x1f ;  /* 0x0c401f00100d7f89 */ /* 0x000e2200000e0000 */
[----:B------:R-:W-:-:S13]  /*1970*/  ISETP.GT.U32.AND P0, PT, R5, R6, PT ;  /* 0x000000060500720c */ /* 0x000fda0003f04070 */
[----:B------:R-:W-:-:S05]  /*1980*/  @!P0 IMAD.IADD R6, R6, 0x1, -R5 ;  /* 0x0000000106068824 */ /* 0x000fca00078e0a05 */
[----:B------:R-:W-:Y:S02]  /*1990*/  ISETP.GE.U32.AND P2, PT, R6, R5, PT ;  /* 0x000000050600720c */ /* 0x000fe40003f46070 */
[----:B0-----:R-:W-:-:S05]  /*19a0*/  FMNMX.FTZ R14, R16, R13, !PT ;  /* 0x0000000d100e7209 */ /* 0x001fca0007810000 */
[----:B------:R-:W0:Y:S01]  /*19b0*/  SHFL.BFLY PT, R5, R14, 0x1, 0x1f ;  /* 0x0c201f000e057f89 */ /* 0x000e2200000e0000 */
[----:B------:R-:W-:Y:S02]  /*19c0*/  ISETP.GE.AND P1, PT, R0, RZ, PT ;  /* 0x000000ff0000720c */ /* 0x000fe40003f26270 */
[----:B------:R-:W-:Y:S02]  /*19d0*/  @!P0 IADD3 R15, PT, PT, R15, 0x1, RZ ;  /* 0x000000010f0f8810 */ /* 0x000fe40007ffe0ff */
[----:B------:R-:W-:-:S03]  /*19e0*/  ISETP.NE.AND P0, PT, RZ, UR9, PT ;  /* 0x00000009ff007c0c */ /* 0x000fc6000bf05270 */
[----:B------:R-:W-:-:S04]  /*19f0*/  @P2 VIADD R15, R15, 0x1 ;  /* 0x000000010f0f2836 */ /* 0x000fc80000000000 */
[----:B------:R-:W-:-:S04]  /*1a00*/  IMAD.MOV.U32 R13, RZ, RZ, R15 ;  /* 0x000000ffff0d7224 */ /* 0x000fc800078e000f */
[----:B------:R-:W-:Y:S02]  /*1a10*/  @!P1 IMAD.MOV R13, RZ, RZ, -R13 ;  /* 0x000000ffff0d9224 */ /* 0x000fe400078e0a0d */
[----:B------:R-:W-:Y:S02]  /*1a20*/  @!P0 LOP3.LUT R13, RZ, UR9, RZ, 0x33, !PT ;  /* 0x00000009ff0d8c12 */ /* 0x000fe4000f8e33ff */
[----:B0-----:R-:W-:-:S04]  /*1a30*/  FMNMX.FTZ R0, R14, R5, !PT ;  /* 0x000000050e007209 */ /* 0x001fc80007810000 */
[----:B------:R-:W-:-:S04]  /*1a40*/  FSETP.NEU.FTZ.AND P0, PT, R0, -INF , PT ;  /* 0xff8000000000780b */ /* 0x000fc80003f1d000 */
[----:B------:R-:W-:Y:S01]  /*1a50*/  FSEL R0, R0, RZ, P0 ;  /* 0x000000ff00007208 */ /* 0x000fe20000000000 */
[----:B------:R-:W-:Y:S01]  /*1a60*/  IMAD R5, R13, UR4, RZ ;  /* 0x000000040d057c24 */ /* 0x000fe2000f8e02ff */
[----:B-1----:R-:W-:Y:S01]  /*1a70*/  IABS R6, R11 ;  /* 0x0000000b00067213 */ /* 0x002fe20000000000 */
[----:B------:R-:W0:Y:S02]  /*1a80*/  LDCU UR4, c[0x0][0x430] ;  /* 0x00008600ff0477ac */ /* 0x000e240008000800 */
[C---:B------:R-:W-:Y:S01]  /*1a90*/  FADD.FTZ R16, -R0.reuse, R24 ;  /* 0x0000001800107221 */ /* 0x040fe20000010100 */
[----:B------:R-:W-:Y:S01]  /*1aa0*/  FADD.FTZ R25, -R0, R23 ;  /* 0x0000001700197221 */ /* 0x000fe20000010100 */
[----:B------:R-:W-:Y:S02]  /*1ab0*/  IABS R15, R5 ;  /* 0x00000005000f7213 */ /* 0x000fe40000000000 */
[----:B------:R-:W-:Y:S01]  /*1ac0*/  FMUL.FTZ R16, R16, 1.4426950216293334961 ;  /* 0x3fb8aa3b10107820 */ /* 0x000fe20000410000 */
[----:B------:R-:W-:Y:S01]  /*1ad0*/  FMUL.FTZ R25, R25, 1.4426950216293334961 ;  /* 0x3fb8aa3b19197820 */ /* 0x000fe20000410000 */
[----:B------:R-:W1:Y:S08]  /*1ae0*/  I2F.RP R14, R15 ;  /* 0x0000000f000e7306 */ /* 0x000e700000209400 */
[----:B------:R-:W-:Y:S08]  /*1af0*/  MUFU.EX2 R17, R16 ;  /* 0x0000001000117308 */ /* 0x000ff00000000800 */
[----:B------:R-:W2:Y:S08]  /*1b00*/  MUFU.EX2 R18, R25 ;  /* 0x0000001900127308 */ /* 0x000eb00000000800 */
[----:B------:R-:W3:Y:S08]  /*1b10*/  I2F.RP R22, R6 ;  /* 0x0000000600167306 */ /* 0x000ef00000209400 */
[----:B-1----:R-:W1:Y:S01]  /*1b20*/  MUFU.RCP R14, R14 ;  /* 0x0000000e000e7308 */ /* 0x002e620000001000 */
[----:B--2---:R-:W-:-:S05]  /*1b30*/  FADD.FTZ R18, R17, R18 ;  /* 0x0000001211127221 */ /* 0x004fca0000010000 */
[----:B------:R-:W2:Y:S02]  /*1b40*/  SHFL.BFLY PT, R17, R18, 0x4, 0x1f ;  /* 0x0c801f0012117f89 */ /* 0x000ea400000e0000 */
[----:B---3--:R-:W3:Y:S01]  /*1b50*/  MUFU.RCP R28, R22 ;  /* 0x00000016001c7308 */ /* 0x008ee20000001000 */
[----:B-1----:R-:W-:-:S07]  /*1b60*/  VIADD R32, R14, 0xffffffe ;  /* 0x0ffffffe0e207836 */ /* 0x002fce0000000000 */
[----:B------:R-:W1:Y:S01]  /*1b70*/  F2I.FTZ.U32.TRUNC.NTZ R33, R32 ;  /* 0x0000002000217305 */ /* 0x000e62000021f000 */
[----:B---3--:R-:W-:-:S07]  /*1b80*/  VIADD R28, R28, 0xffffffe ;  /* 0x0ffffffe1c1c7836 */ /* 0x008fce0000000000 */
[----:B------:R-:W3:Y:S01]  /*1b90*/  F2I.FTZ.U32.TRUNC.NTZ R29, R28 ;  /* 0x0000001c001d7305 */ /* 0x000ee2000021f000 */
[----:B--2---:R-:W-:-:S05]  /*1ba0*/  FADD.FTZ R17, R18, R17 ;  /* 0x0000001112117221 */ /* 0x004fca0000010000 */
[----:B------:R-:W2:Y:S01]  /*1bb0*/  SHFL.BFLY PT, R14, R17, 0x2, 0x1f ;  /* 0x0c401f00110e7f89 */ /* 0x000ea200000e0000 */
[----:B-1----:R-:W-:Y:S01]  /*1bc0*/  IADD3 R16, PT, PT, RZ, -R33, RZ ;  /* 0x80000021ff107210 */ /* 0x002fe20007ffe0ff */
[----:B------:R-:W-:Y:S02]  /*1bd0*/  IMAD.IADD R22, R4, 0x1, R15 ;  /* 0x0000000104167824 */ /* 0x000fe400078e020f */
[----:B------:R-:W-:Y:S02]  /*1be0*/  IMAD.MOV.U32 R32, RZ, RZ, RZ ;  /* 0x000000ffff207224 */ /* 0x000fe400078e00ff */
[----:B------:R-:W-:Y:S02]  /*1bf0*/  IMAD R25, R16, R15, RZ ;  /* 0x0000000f10197224 */ /* 0x000fe400078e02ff */
[----:B---3--:R-:W-:Y:S01]  /*1c00*/  IMAD.MOV R27, RZ, RZ, -R29 ;  /* 0x000000ffff1b7224 */ /* 0x008fe200078e0a1d */
[----:B------:R-:W-:Y:S01]  /*1c10*/  IABS R4, R5 ;  /* 0x0000000500047213 */ /* 0x000fe20000000000 */
[----:B------:R-:W-:Y:S01]  /*1c20*/  IMAD.HI.U32 R25, R33, R25, R32 ;  /* 0x0000001921197227 */ /* 0x000fe200078e0020 */
[----:B------:R-:W-:-:S03]  /*1c30*/  IABS R16, R22 ;  /* 0x0000001600107213 */ /* 0x000fc60000000000 */
[----:B------:R-:W-:Y:S02]  /*1c40*/  IMAD R18, R27, R6, RZ ;  /* 0x000000061b127224 */ /* 0x000fe400078e02ff */
[----:B------:R-:W-:Y:S02]  /*1c50*/  IMAD.MOV.U32 R28, RZ, RZ, RZ ;  /* 0x000000ffff1c7224 */ /* 0x000fe400078e00ff */
[----:B------:R-:W-:Y:S02]  /*1c60*/  IMAD.MOV R4, RZ, RZ, -R4 ;  /* 0x000000ffff047224 */ /* 0x000fe400078e0a04 */
[----:B------:R-:W-:-:S04]  /*1c70*/  IMAD.HI.U32 R18, R29, R18, R28 ;  /* 0x000000121d127227 */ /* 0x000fc800078e001c */
[----:B------:R-:W-:-:S04]  /*1c80*/  IMAD.HI.U32 R25, R25, R16, RZ ;  /* 0x0000001019197227 */ /* 0x000fc800078e00ff */
[----:B--2---:R-:W-:Y:S01]  /*1c90*/  FADD.FTZ R14, R17, R14 ;  /* 0x0000000e110e7221 */ /* 0x004fe20000010000 */
[----:B------:R-:W-:-:S04]  /*1ca0*/  IMAD.HI.U32 R18, R18, R16, RZ ;  /* 0x0000001012127227 */ /* 0x000fc800078e00ff */
[--C-:B------:R-:W-:Y:S01]  /*1cb0*/  IMAD R4, R25, R4, R16.reuse ;  /* 0x0000000419047224 */ /* 0x100fe200078e0210 */
[----:B------:R-:W-:Y:S01]  /*1cc0*/  IADD3 R27, PT, PT, -R18, RZ, RZ ;  /* 0x000000ff121b7210 */ /* 0x000fe20007ffe1ff */
[----:B------:R-:W1:Y:S03]  /*1cd0*/  SHFL.BFLY PT, R17, R14, 0x1, 0x1f ;  /* 0x0c201f000e117f89 */ /* 0x000e6600000e0000 */
[----:B------:R-:W-:Y:S01]  /*1ce0*/  ISETP.GT.U32.AND P2, PT, R15, R4, PT ;  /* 0x000000040f00720c */ /* 0x000fe20003f44070 */
[----:B------:R-:W-:-:S05]  /*1cf0*/  IMAD R27, R6, R27, R16 ;  /* 0x0000001b061b7224 */ /* 0x000fca00078e0210 */
[----:B------:R-:W-:-:S07]  /*1d00*/  ISETP.GT.U32.AND P0, PT, R6, R27, PT ;  /* 0x0000001b0600720c */ /* 0x000fce0003f04070 */
[----:B------:R-:W-:-:S05]  /*1d10*/  @!P2 IMAD.IADD R4, R4, 0x1, -R15 ;  /* 0x000000010404a824 */ /* 0x000fca00078e0a0f */
[-C--:B------:R-:W-:Y:S01]  /*1d20*/  ISETP.GE.U32.AND P1, PT, R4, R15.reuse, PT ;  /* 0x0000000f0400720c */ /* 0x080fe20003f26070 */
[----:B------:R-:W-:Y:S01]  /*1d30*/  @!P0 IMAD.IADD R27, R27, 0x1, -R6 ;  /* 0x000000011b1b8824 */ /* 0x000fe200078e0a06 */
[----:B------:R-:W-:Y:S01]  /*1d40*/  LOP3.LUT R4, R22, R15, RZ, 0x3c, !PT ;  /* 0x0000000f16047212 */ /* 0x000fe200078e3cff */
[----:B------:R-:W-:Y:S02]  /*1d50*/  @!P2 VIADD R25, R25, 0x1 ;  /* 0x000000011919a836 */ /* 0x000fe40000000000 */
[----:B-1----:R-:W-:Y:S01]  /*1d60*/  FADD.FTZ R17, R14, R17 ;  /* 0x000000110e117221 */ /* 0x002fe20000010000 */
[----:B------:R-:W-:Y:S02]  /*1d70*/  LOP3.LUT R22, R22, R11, RZ, 0x3c, !PT ;  /* 0x0000000b16167212 */ /* 0x000fe400078e3cff */
[----:B------:R-:W-:Y:S01]  /*1d80*/  ISETP.GE.U32.AND P4, PT, R27, R6, PT ;  /* 0x000000061b00720c */ /* 0x000fe20003f86070 */
[----:B------:R-:W-:Y:S01]  /*1d90*/  @!P0 VIADD R18, R18, 0x1 ;  /* 0x0000000112128836 */ /* 0x000fe20000000000 */
[----:B------:R-:W-:-:S02]  /*1da0*/  ISETP.GE.AND P2, PT, R22, RZ, PT ;  /* 0x000000ff1600720c */ /* 0x000fc40003f46270 */
[----:B------:R-:W-:Y:S01]  /*1db0*/  ISETP.NE.AND P0, PT, R11, RZ, PT ;  /* 0x000000ff0b00720c */ /* 0x000fe20003f05270 */
[----:B------:R-:W-:Y:S01]  /*1dc0*/  @P1 VIADD R25, R25, 0x1 ;  /* 0x0000000119191836 */ /* 0x000fe20000000000 */
[----:B------:R-:W-:Y:S02]  /*1dd0*/  FSETP.NE.FTZ.AND P1, PT, R17, RZ, PT ;  /* 0x000000ff1100720b */ /* 0x000fe40003f35000 */
[----:B------:R-:W-:Y:S02]  /*1de0*/  ISETP.GE.AND P3, PT, R4, RZ, PT ;  /* 0x000000ff0400720c */ /* 0x000fe40003f66270 */
[----:B------:R-:W-:-:S03]  /*1df0*/  ISETP.NE.AND P5, PT, R5, RZ, PT ;  /* 0x000000ff0500720c */ /* 0x000fc60003fa5270 */
[----:B------:R-:W-:-:S04]  /*1e00*/  @P4 VIADD R18, R18, 0x1 ;  /* 0x0000000112124836 */ /* 0x000fc80000000000 */
[----:B------:R-:W-:Y:S01]  /*1e10*/  @!P2 IMAD.MOV R18, RZ, RZ, -R18 ;  /* 0x000000ffff12a224 */ /* 0x000fe200078e0a12 */
[----:B------:R-:W-:Y:S01]  /*1e20*/  @!P0 LOP3.LUT R18, RZ, R11, RZ, 0x33, !PT ;  /* 0x0000000bff128212 */ /* 0x000fe200078e33ff */
[----:B------:R-:W1:Y:S01]  /*1e30*/  @P1 MUFU.LG2 R17, R17 ;  /* 0x0000001100111308 */ /* 0x000e620000000c00 */
[----:B------:R-:W-:Y:S02]  /*1e40*/  LOP3.LUT P0, RZ, R19, 0x387, RZ, 0xc0, !PT ;  /* 0x0000038713ff7812 */ /* 0x000fe4000780c0ff */
[----:B------:R-:W-:Y:S02]  /*1e50*/  @!P3 IADD3 R25, PT, PT, -R25, RZ, RZ ;  /* 0x000000ff1919b210 */ /* 0x000fe40007ffe1ff */
[----:B------:R-:W-:Y:S02]  /*1e60*/  ISETP.NE.AND P3, PT, R13, RZ, PT ;  /* 0x000000ff0d00720c */ /* 0x000fe40003f65270 */
[----:B------:R-:W-:Y:S02]  /*1e70*/  @!P5 LOP3.LUT R25, RZ, R15, RZ, 0x33, !PT ;  /* 0x0000000fff19d212 */ /* 0x000fe400078e33ff */
[----:B------:R-:W-:-:S02]  /*1e80*/  SEL R13, RZ, 0x1, !P3 ;  /* 0x00000001ff0d7807 */ /* 0x000fc40005800000 */
[----:B------:R-:W-:Y:S02]  /*1e90*/  SHF.R.S32.HI R4, RZ, 0x1f, R5 ;  /* 0x0000001fff047819 */ /* 0x000fe40000011405 */
[----:B------:R-:W-:Y:S02]  /*1ea0*/  ISETP.LT.U32.AND P2, PT, R20, R25, PT ;  /* 0x000000191400720c */ /* 0x000fe40003f41070 */
[----:B------:R-:W-:Y:S02]  /*1eb0*/  SHF.R.S32.HI R15, RZ, 0x1f, R25 ;  /* 0x0000001fff0f7819 */ /* 0x000fe40000011419 */
[----:B------:R-:W-:Y:S01]  /*1ec0*/  LOP3.LUT R13, R4, R13, RZ, 0xfc, !PT ;  /* 0x0000000d040d7212 */ /* 0x000fe200078efcff */
[----:B------:R-:W-:Y:S01]  /*1ed0*/  IMAD R4, R18, UR11, RZ ;  /* 0x0000000b12047c24 */ /* 0x000fe2000f8e02ff */
[----:B------:R-:W-:Y:S01]  /*1ee0*/  ISETP.LT.AND.EX P2, PT, R21, R15, PT, P2 ;  /* 0x0000000f1500720c */ /* 0x000fe20003f41320 */
[----:B0-----:R-:W-:Y:S01]  /*1ef0*/  UIMAD UR9, UR9, UR4, URZ ;  /* 0x00000004090972a4 */ /* 0x001fe2000f8e02ff */
[----:B------:R-:W-:Y:S01]  /*1f00*/  BSSY.RECONVERGENT B1, `(.L_x_110) ;  /* 0x000012a000017945 */ /* 0x000fe20003800200 */
[----:B------:R-:W-:Y:S01]  /*1f10*/  IMAD.MOV.U32 R22, RZ, RZ, 0x7f800000 ;  /* 0x7f800000ff167424 */ /* 0x000fe200078e00ff */
[----:B------:R-:W-:Y:S01]  /*1f20*/  SEL R6, R20, R25, P2 ;  /* 0x0000001914067207 */ /* 0x000fe20001000000 */
[----:B------:R-:W-:-:S02]  /*1f30*/  IMAD R4, R13, R4, RZ ;  /* 0x000000040d047224 */ /* 0x000fc400078e02ff */
[----:B-1----:R-:W-:Y:S01]  /*1f40*/  @P1 FFMA.FTZ R22, R17, 0.69314718246459960938, R0 ;  /* 0x3f31721811161823 */ /* 0x002fe20000010000 */
        /* <DEDUP_REMOVED lines=52> */
.L_x_113:
[----:B------:R-:W-:Y:S01]  /*2290*/  IMAD.MOV.U32 R17, RZ, RZ, RZ ;  /* 0x000000ffff117224 */ /* 0x000fe200078e00ff */
[----:B------:R-:W-:Y:S02]  /*22a0*/  MOV R18, R32 ;  /* 0x0000002000127202 */ /* 0x000fe40000000f00 */
[----:B------:R-:W-:Y:S02]  /*22b0*/  MOV R16, 0x22d0 ;  /* 0x000022d000107802 */ /* 0x000fe40000000f00 */
[----:B------:R-:W-:Y:S05]  /*22c0*/  CALL.REL.NOINC `($__internal_3_$__cuda_sm20_div_s64) ;  /* 0x0000001c00c47944 */ /* 0x000fea0003c00000 */
[----:B------:R-:W-:Y:S02]  /*22d0*/  IADD3 R13, PT, PT, -R14, RZ, RZ ;  /* 0x000000ff0e0d7210 */ /* 0x000fe40007ffe1ff */
[----:B------:R-:W-:-:S03]  /*22e0*/  MOV R33, R11 ;  /* 0x0000000b00217202 */ /* 0x000fc60000000f00 */
[----:B------:R-:W-:Y:S01]  /*22f0*/  IMAD R25, R32, R13, R25 ;  /* 0x0000000d20197224 */ /* 0x000fe200078e0219 */
[----:B------:R-:W-:-:S07]  /*2300*/  MOV R32, R14 ;  /* 0x0000000e00207202 */ /* 0x000fce0000000f00 */
.L_x_114:
[----:B------:R-:W-:Y:S01]  /*2310*/  IABS R15, UR14 ;  /* 0x0000000e000f7c13 */ /* 0x000fe20008000000 */
[-C--:B------:R-:W-:Y:S01]  /*2320*/  IMAD R3, R3, R12.reuse, RZ ;  /* 0x0000000c03037224 */ /* 0x080fe200078e02ff */
[----:B------:R-:W-:Y:S01]  /*2330*/  IABS R13, R25 ;  /* 0x00000019000d7213 */ /* 0x000fe20000000000 */
[C---:B------:R-:W-:Y:S01]  /*2340*/  IMAD.WIDE.U32 R20, R9.reuse, R12, RZ ;  /* 0x0000000c09147225 */ /* 0x040fe200078e00ff */
[----:B------:R-:W0:Y:S01]  /*2350*/  I2F.U32.RP R18, R15 ;  /* 0x0000000f00127306 */ /* 0x000e220000209000 */
[----:B------:R-:W-:Y:S01]  /*2360*/  IABS R11, UR14 ;  /* 0x0000000e000b7c13 */ /* 0x000fe20008000000 */
[----:B------:R-:W-:Y:S01]  /*2370*/  BSSY.RECONVERGENT B0, `(.L_x_115) ;  /* 0x000003d000007945 */ /* 0x000fe20003800200 */
[----:B------:R-:W-:Y:S01]  /*2380*/  IMAD R3, R9, R2, R3 ;  /* 0x0000000209037224 */ /* 0x000fe200078e0203 */
[----:B------:R-:W-:Y:S01]  /*2390*/  LOP3.LUT R2, R25, UR14, RZ, 0x3c, !PT ;  /* 0x0000000e19027c12 */ /* 0x000fe2000f8e3cff */
[----:B------:R-:W-:-:S03]  /*23a0*/  IMAD.WIDE.U32 R38, R20, R36, RZ ;  /* 0x0000002414267225 */ /* 0x000fc600078e00ff */
[----:B------:R-:W-:Y:S01]  /*23b0*/  ISETP.GE.AND P0, PT, R2, RZ, PT ;  /* 0x000000ff0200720c */ /* 0x000fe20003f06270 */
[----:B------:R-:W-:Y:S02]  /*23c0*/  IMAD.MOV R11, RZ, RZ, -R11 ;  /* 0x000000ffff0b7224 */ /* 0x000fe400078e0a0b */
[----:B------:R-:W-:Y:S01]  /*23d0*/  IMAD.IADD R3, R21, 0x1, R3 ;  /* 0x0000000115037824 */ /* 0x000fe200078e0203 */
[----:B0-----:R-:W0:Y:S03]  /*23e0*/  MUFU.RCP R16, R18 ;  /* 0x0000001200107308 */ /* 0x001e260000001000 */
[----:B------:R-:W-:Y:S02]  /*23f0*/  IMAD R3, R3, R36, RZ ;  /* 0x0000002403037224 */ /* 0x000fe400078e02ff */
[----:B0-----:R-:W-:-:S04]  /*2400*/  VIADD R16, R16, 0xffffffe ;  /* 0x0ffffffe10107836 */ /* 0x001fc80000000000 */
[----:B------:R-:W0:Y:S02]  /*2410*/  F2I.FTZ.U32.TRUNC.NTZ R17, R16 ;  /* 0x0000001000117305 */ /* 0x000e24000021f000 */
[----:B0-----:R-:W-:Y:S01]  /*2420*/  IMAD.MOV R14, RZ, RZ, -R17 ;  /* 0x000000ffff0e7224 */ /* 0x001fe200078e0a11 */
[----:B------:R-:W-:-:S03]  /*2430*/  MOV R16, RZ ;  /* 0x000000ff00107202 */ /* 0x000fc60000000f00 */
[----:B------:R-:W-:-:S04]  /*2440*/  IMAD R14, R14, R15, RZ ;  /* 0x0000000f0e0e7224 */ /* 0x000fc800078e02ff */
[----:B------:R-:W-:-:S06]  /*2450*/  IMAD.HI.U32 R14, R17, R14, R16 ;  /* 0x0000000e110e7227 */ /* 0x000fcc00078e0010 */
[----:B------:R-:W-:-:S04]  /*2460*/  IMAD.HI.U32 R14, R14, R13, RZ ;  /* 0x0000000d0e0e7227 */ /* 0x000fc800078e00ff */
[----:B------:R-:W-:-:S05]  /*2470*/  IMAD R16, R14, R11, R13 ;  /* 0x0000000b0e107224 */ /* 0x000fca00078e020d */
[----:B------:R-:W-:-:S13]  /*2480*/  ISETP.GT.U32.AND P1, PT, R15, R16, PT ;  /* 0x000000100f00720c */ /* 0x000fda0003f24070 */
[-C--:B------:R-:W-:Y:S02]  /*2490*/  @!P1 IADD3 R16, PT, PT, R16, -R15.reuse, RZ ;  /* 0x8000000f10109210 */ /* 0x080fe40007ffe0ff */
[----:B------:R-:W-:Y:S02]  /*24a0*/  @!P1 IADD3 R14, PT, PT, R14, 0x1, RZ ;  /* 0x000000010e0e9810 */ /* 0x000fe40007ffe0ff */
[----:B------:R-:W-:Y:S01]  /*24b0*/  ISETP.GE.U32.AND P2, PT, R16, R15, PT ;  /* 0x0000000f1000720c */ /* 0x000fe20003f46070 */
[----:B------:R-:W-:Y:S01]  /*24c0*/  IMAD R15, R37, R20, R3 ;  /* 0x00000014250f7224 */ /* 0x000fe200078e0203 */
[----:B------:R-:W-:-:S03]  /*24d0*/  ISETP.NE.AND P1, PT, RZ, UR14, PT ;  /* 0x0000000eff007c0c */ /* 0x000fc6000bf25270 */
[----:B------:R-:W-:-:S05]  /*24e0*/  IMAD.IADD R15, R39, 0x1, R15 ;  /* 0x00000001270f7824 */ /* 0x000fca00078e020f */
[----:B------:R-:W-:-:S03]  /*24f0*/  LOP3.LUT R2, R33, R15, RZ, 0xfc, !PT ;  /* 0x0000000f21027212 */ /* 0x000fc600078efcff */
        /* <DEDUP_REMOVED lines=9> */
[----:B------:R-:W-:Y:S01]  /*2590*/  HFMA2 R14, -RZ, RZ, 0, 0 ;  /* 0x00000000ff0e7431 */ /* 0x000fe200000001ff */
[----:B------:R-:W-:-:S06]  /*25a0*/  ISETP.NE.U32.AND P0, PT, R38, RZ, PT ;  /* 0x000000ff2600720c */ /* 0x000fcc0003f05070 */
        /* <DEDUP_REMOVED lines=18> */
.L_x_116:
[----:B------:R-:W-:Y:S01]  /*26d0*/  IMAD.MOV.U32 R25, RZ, RZ, R32 ;  /* 0x000000ffff197224 */ /* 0x000fe200078e0020 */
[----:B------:R-:W-:Y:S01]  /*26e0*/  MOV R17, R33 ;  /* 0x0000002100117202 */ /* 0x000fe20000000f00 */
[----:B------:R-:W-:Y:S01]  /*26f0*/  IMAD.MOV.U32 R18, RZ, RZ, R38 ;  /* 0x000000ffff127224 */ /* 0x000fe200078e0026 */
[----:B------:R-:W-:Y:S02]  /*2700*/  MOV R16, 0x2720 ;  /* 0x0000272000107802 */ /* 0x000fe40000000f00 */
[----:B------:R-:W-:Y:S05]  /*2710*/  CALL.REL.NOINC `($__internal_3_$__cuda_sm20_div_s64) ;  /* 0x0000001800b07944 */ /* 0x000fea0003c00000 */
[----:B------:R-:W-:-:S05]  /*2720*/  IADD3 R33, PT, PT, -R14, RZ, RZ ;  /* 0x000000ff0e217210 */ /* 0x000fca0007ffe1ff */
[----:B------:R-:W-:Y:S02]  /*2730*/  IMAD R33, R33, R38, R32 ;  /* 0x0000002621217224 */ /* 0x000fe400078e0220 */
.L_x_117:
[----:B------:R-:W-:Y:S05]  /*2740*/  BSYNC.RECONVERGENT B0 ;  /* 0x0000000000007941 */ /* 0x000fea0003800200 */
.L_x_115:
[----:B------:R-:W-:Y:S01]  /*2750*/  IABS R15, R12 ;  /* 0x0000000c000f7213 */ /* 0x000fe20000000000 */
[----:B------:R-:W0:Y:S01]  /*2760*/  LDC R18, c[0x0][0x3e0] ;  /* 0x0000f800ff127b82 */ /* 0x000e220000000800 */
[----:B------:R-:W-:Y:S01]  /*2770*/  IABS R11, R7 ;  /* 0x00000007000b7213 */ /* 0x000fe20000000000 */
[----:B------:R-:W1:Y:S01]  /*2780*/  LDCU UR15, c[0x0][0x430] ;  /* 0x00008600ff0f77ac */ /* 0x000e620008000800 */
[----:B------:R-:W2:Y:S01]  /*2790*/  I2F.U32.RP R25, R15 ;  /* 0x0000000f00197306 */ /* 0x000ea20000209000 */
[----:B------:R-:W-:Y:S01]  /*27a0*/  IABS R13, R9 ;  /* 0x00000009000d7213 */ /* 0x000fe20000000000 */
[----:B------:R-:W-:Y:S01]  /*27b0*/  IMAD R10, R10, UR9, RZ ;  /* 0x000000090a0a7c24 */ /* 0x000fe2000f8e02ff */
[----:B------:R-:W-:Y:S01]  /*27c0*/  ISETP.NE.AND P5, PT, R12, RZ, PT ;  /* 0x000000ff0c00720c */ /* 0x000fe20003fa5270 */
[----:B------:R-:W3:Y:S04]  /*27d0*/  LDCU UR4, c[0x0][0x434] ;  /* 0x00008680ff0477ac */ /* 0x000ee80008000800 */
        /* <DEDUP_REMOVED lines=8> */
[----:B------:R-:W-:-:S03]  /*2860*/  SEL R18, R18, 0x1, P0 ;  /* 0x0000000112127807 */ /* 0x000fc60000000000 */
[----:B------:R-:W-:Y:S01]  /*2870*/  I2F.U32.RP R29, R13 ;  /* 0x0000000d001d7306 */ /* 0x000fe20000209000 */
[----:B--2---:R-:W-:Y:S01]  /*2880*/  VIADD R36, R17, 0xffffffe ;  /* 0x0ffffffe11247836 */ /* 0x004fe20000000000 */
[----:B------:R-:W-:Y:S02]  /*2890*/  IABS R20, R18 ;  /* 0x0000001200147213 */ /* 0x000fe40000000000 */
[----:B------:R-:W-:-:S04]  /*28a0*/  IABS R25, R33 ;  /* 0x0000002100197213 */ /* 0x000fc80000000000 */
[----:B------:R-:W1:Y:S01]  /*28b0*/  F2I.FTZ.U32.TRUNC.NTZ R37, R36 ;  /* 0x0000002400257305 */ /* 0x000e62000021f000 */
[----:B0-----:R-:W-:-:S07]  /*28c0*/  VIADD R16, R16, 0xffffffe ;  /* 0x0ffffffe10107836 */ /* 0x001fce0000000000 */
[----:B------:R-:W0:Y:S01]  /*28d0*/  F2I.FTZ.U32.TRUNC.NTZ R17, R16 ;  /* 0x0000001000117305 */ /* 0x000e22000021f000 */
[----:B-1----:R-:W-:-:S07]  /*28e0*/  IMAD.MOV R0, RZ, RZ, -R37 ;  /* 0x000000ffff007224 */ /* 0x002fce00078e0a25 */
[----:B------:R-:W1:Y:S01]  /*28f0*/  I2F.U32.RP R26, R20 ;  /* 0x00000014001a7306 */ /* 0x000e620000209000 */
[----:B------:R-:W-:Y:S02]  /*2900*/  IMAD.MOV.U32 R36, RZ, RZ, RZ ;  /* 0x000000ffff247224 */ /* 0x000fe400078e00ff */
[----:B------:R-:W-:Y:S01]  /*2910*/  IMAD R21, R0, R15, RZ ;  /* 0x0000000f00157224 */ /* 0x000fe200078e02ff */
[----:B------:R-:W-:-:S03]  /*2920*/  IABS R0, R7 ;  /* 0x0000000700007213 */ /* 0x000fc60000000000 */
[----:B------:R-:W-:Y:S01]  /*2930*/  IMAD.HI.U32 R32, R37, R21, R36 ;  /* 0x0000001525207227 */ /* 0x000fe200078e0024 */
[----:B------:R-:W2:Y:S01]  /*2940*/  MUFU.RCP R29, R29 ;  /* 0x0000001d001d7308 */ /* 0x000ea20000001000 */
[----:B------:R-:W-:Y:S02]  /*2950*/  IABS R21, R6 ;  /* 0x0000000600157213 */ /* 0x000fe40000000000 */
[----:B0-----:R-:W-:Y:S02]  /*2960*/  IMAD.MOV R28, RZ, RZ, -R17 ;  /* 0x000000ffff1c7224 */ /* 0x001fe400078e0a11 */
[----:B------:R-:W-:Y:S02]  /*2970*/  IMAD.MOV.U32 R16, RZ, RZ, RZ ;  /* 0x000000ffff107224 */ /* 0x000fe400078e00ff */
[----:B------:R-:W-:Y:S01]  /*2980*/  IMAD R28, R28, R11, RZ ;  /* 0x0000000b1c1c7224 */ /* 0x000fe200078e02ff */
[----:B------:R-:W0:Y:S01]  /*2990*/  I2F.U32.RP R27, R21 ;  /* 0x00000015001b7306 */ /* 0x000e220000209000 */
[----:B------:R-:W-:-:S04]  /*29a0*/  IMAD.HI.U32 R32, R32, R25, RZ ;  /* 0x0000001920207227 */ /* 0x000fc800078e00ff */
[----:B------:R-:W-:Y:S01]  /*29b0*/  IMAD.HI.U32 R28, R17, R28, R16 ;  /* 0x0000001c111c7227 */ /* 0x000fe200078e0010 */
[----:B------:R-:W-:Y:S02]  /*29c0*/  IABS R17, R12 ;  /* 0x0000000c00117213 */ /* 0x000fe40000000000 */
[----:B-1----:R-:W1:Y:S01]  /*29d0*/  MUFU.RCP R26, R26 ;  /* 0x0000001a001a7308 */ /* 0x002e620000001000 */
[----:B--2---:R-:W-:Y:S01]  /*29e0*/  IADD3 R29, PT, PT, R29, 0xffffffe, RZ ;  /* 0x0ffffffe1d1d7810 */ /* 0x004fe20007ffe0ff */
[----:B------:R-:W-:Y:S01]  /*29f0*/  IMAD.MOV R0, RZ, RZ, -R0 ;  /* 0x000000ffff007224 */ /* 0x000fe200078e0a00 */
[----:B------:R-:W-:Y:S02]  /*2a00*/  IABS R16, R14 ;  /* 0x0000000e00107213 */ /* 0x000fe40000000000 */
[----:B------:R-:W-:-:S03]  /*2a10*/  IADD3 R17, PT, PT, RZ, -R17, RZ ;  /* 0x80000011ff117210 */ /* 0x000fc60007ffe0ff */
[----:B------:R-:W2:Y:S01]  /*2a20*/  F2I.FTZ.U32.TRUNC.NTZ R29, R29 ;  /* 0x0000001d001d7305 */ /* 0x000ea2000021f000 */
[----:B------:R-:W-:-:S04]  /*2a30*/  IMAD.HI.U32 R31, R28, R16, RZ ;  /* 0x000000101c1f7227 */ /* 0x000fc800078e00ff */
[----:B------:R-:W-:Y:S02]  /*2a40*/  HFMA2 R28, -RZ, RZ, 0, 0 ;  /* 0x00000000ff1c7431 */ /* 0x000fe400000001ff */
[----:B------:R-:W-:Y:S01]  /*2a50*/  IMAD R36, R32, R17, R25 ;  /* 0x0000001120247224 */ /* 0x000fe200078e0219 */
[----:B------:R-:W-:Y:S01]  /*2a60*/  LOP3.LUT R25, R33, R12, RZ, 0x3c, !PT ;  /* 0x0000000c21197212 */ /* 0x000fe200078e3cff */
[----:B------:R-:W-:Y:S01]  /*2a70*/  IMAD R0, R31, R0, R16 ;  /* 0x000000001f007224 */ /* 0x000fe200078e0210 */
[----:B0-----:R-:W0:Y:S01]  /*2a80*/  MUFU.RCP R27, R27 ;  /* 0x0000001b001b7308 */ /* 0x001e220000001000 */
[----:B-1----:R-:W-:Y:S01]  /*2a90*/  VIADD R26, R26, 0xffffffe ;  /* 0x0ffffffe1a1a7836 */ /* 0x002fe20000000000 */
[----:B------:R-:W-:Y:S02]  /*2aa0*/  ISETP.GT.U32.AND P3, PT, R15, R36, PT ;  /* 0x000000240f00720c */ /* 0x000fe40003f64070 */
[----:B------:R-:W-:Y:S02]  /*2ab0*/  ISETP.GT.U32.AND P1, PT, R11, R0, PT ;  /* 0x000000000b00720c */ /* 0x000fe40003f24070 */
[----:B------:R-:W-:Y:S01]  /*2ac0*/  ISETP.GE.AND P2, PT, R25, RZ, PT ;  /* 0x000000ff1900720c */ /* 0x000fe20003f46270 */
[----:B--2---:R-:W-:Y:S01]  /*2ad0*/  IMAD.MOV R16, RZ, RZ, -R29 ;  /* 0x000000ffff107224 */ /* 0x004fe200078e0a1d */
[----:B------:R-:W1:Y:S03]  /*2ae0*/  F2I.FTZ.U32.TRUNC.NTZ R37, R26 ;  /* 0x0000001a00257305 */ /* 0x000e66000021f000 */
[----:B------:R-:W-:Y:S01]  /*2af0*/  IMAD R17, R16, R13, RZ ;  /* 0x0000000d10117224 */ /* 0x000fe200078e02ff */
[----:B------:R-:W-:-:S03]  /*2b00*/  LOP3.LUT R16, R14, R7, RZ, 0x3c, !PT ;  /* 0x000000070e107212 */ /* 0x000fc600078e3cff */
[----:B------:R-:W-:Y:S01]  /*2b10*/  @!P3 IMAD.IADD R36, R36, 0x1, -R15 ;  /* 0x000000012424b824 */ /* 0x000fe200078e0a0f */
[----:B------:R-:W-:Y:S01]  /*2b20*/  ISETP.GE.AND P0, PT, R16, RZ, PT ;  /* 0x000000ff1000720c */ /* 0x000fe20003f06270 */
[----:B0-----:R-:W-:Y:S01]  /*2b30*/  VIADD R27, R27, 0xffffffe ;  /* 0x0ffffffe1b1b7836 */ /* 0x001fe20000000000 */
[----:B------:R-:W-:Y:S01]  /*2b40*/  @!P1 IADD3 R0, PT, PT, R0, -R11, RZ ;  /* 0x8000000b00009210 */ /* 0x000fe20007ffe0ff */
[----:B------:R-:W-:Y:S01]  /*2b50*/  IMAD.HI.U32 R17, R29, R17, R28 ;  /* 0x000000111d117227 */ /* 0x000fe200078e001c */
[----:B------:R-:W-:Y:S01]  /*2b60*/  ISETP.GE.U32.AND P6, PT, R36, R15, PT ;  /* 0x0000000f2400720c */ /* 0x000fe20003fc6070 */
[----:B------:R-:W0:Y:S01]  /*2b70*/  F2I.FTZ.U32.TRUNC.NTZ R29, R27 ;  /* 0x0000001b001d7305 */ /* 0x000e22000021f000 */
[----:B------:R-:W-:Y:S01]  /*2b80*/  ISETP.GE.U32.AND P4, PT, R0, R11, PT ;  /* 0x0000000b0000720c */ /* 0x000fe20003f86070 */
[----:B-1----:R-:W-:Y:S01]  /*2b90*/  IMAD.MOV R15, RZ, RZ, -R37 ;  /* 0x000000ffff0f7224 */ /* 0x002fe200078e0a25 */
[----:B------:R-:W-:Y:S01]  /*2ba0*/  IABS R0, R18 ;  /* 0x0000001200007213 */ /* 0x000fe20000000000 */
[----:B------:R-:W-:Y:S01]  /*2bb0*/  IMAD.MOV.U32 R36, RZ, RZ, RZ ;  /* 0x000000ffff247224 */ /* 0x000fe200078e00ff */
[----:B------:R-:W-:Y:S01]  /*2bc0*/  IABS R11, R3 ;  /* 0x00000003000b7213 */ /* 0x000fe20000000000 */
[----:B------:R-:W-:-:S02]  /*2bd0*/  IMAD R15, R15, R20, RZ ;  /* 0x000000140f0f7224 */ /* 0x000fc400078e02ff */
[----:B------:R-:W-:Y:S01]  /*2be0*/  @!P1 VIADD R31, R31, 0x1 ;  /* 0x000000011f1f9836 */ /* 0x000fe20000000000 */
[----:B------:R-:W-:Y:S01]  /*2bf0*/  ISETP.NE.AND P1, PT, R7, RZ, PT ;  /* 0x000000ff0700720c */ /* 0x000fe20003f25270 */
[----:B------:R-:W-:Y:S02]  /*2c00*/  @!P3 VIADD R32, R32, 0x1 ;  /* 0x000000012020b836 */ /* 0x000fe40000000000 */
[----:B------:R-:W-:Y:S01]  /*2c10*/  IMAD.HI.U32 R15, R37, R15, R36 ;  /* 0x0000000f250f7227 */ /* 0x000fe200078e0024 */
[----:B0-----:R-:W-:-:S03]  /*2c20*/  IADD3 R16, PT, PT, RZ, -R29, RZ ;  /* 0x8000001dff107210 */ /* 0x001fc60007ffe0ff */
[----:B------:R-:W-:Y:S01]  /*2c30*/  IMAD.MOV R0, RZ, RZ, -R0 ;  /* 0x000000ffff007224 */ /* 0x000fe200078e0a00 */
[----:B------:R-:W-:Y:S01]  /*2c40*/  @P6 IADD3 R32, PT, PT, R32, 0x1, RZ ;  /* 0x0000000120206810 */ /* 0x000fe20007ffe0ff */
[----:B------:R-:W-:-:S04]  /*2c50*/  IMAD.HI.U32 R15, R15, R11, RZ ;  /* 0x0000000b0f0f7227 */ /* 0x000fc800078e00ff */
[----:B------:R-:W-:Y:S02]  /*2c60*/  @P4 VIADD R31, R31, 0x1 ;  /* 0x000000011f1f4836 */ /* 0x000fe40000000000 */
[----:B------:R-:W-:Y:S02]  /*2c70*/  IMAD R25, R16, R21, RZ ;  /* 0x0000001510197224 */ /* 0x000fe400078e02ff */
[----:B------:R-:W-:Y:S01]  /*2c80*/  @!P2 IMAD.MOV R32, RZ, RZ, -R32 ;  /* 0x000000ffff20a224 */ /* 0x000fe200078e0a20 */
[----:B------:R-:W-:Y:S01]  /*2c90*/  @!P5 LOP3.LUT R32, RZ, R12, RZ, 0x33, !PT ;  /* 0x0000000cff20d212 */ /* 0x000fe200078e33ff */
[----:B------:R-:W-:Y:S01]  /*2ca0*/  IMAD R11, R15, R0, R11 ;  /* 0x000000000f0b7224 */ /* 0x000fe200078e020b */
[----:B------:R-:W-:Y:S01]  /*2cb0*/  @!P0 IADD3 R31, PT, PT, -R31, RZ, RZ ;  /* 0x000000ff1f1f8210 */ /* 0x000fe20007ffe1ff */
[----:B------:R-:W-:Y:S01]  /*2cc0*/  IMAD.HI.U32 R28, R29, R25, R28 ;  /* 0x000000191d1c7227 */ /* 0x000fe200078e001c */
[----:B------:R-:W-:Y:S02]  /*2cd0*/  @!P1 LOP3.LUT R31, RZ, R7, RZ, 0x33, !PT ;  /* 0x00000007ff1f9212 */ /* 0x000fe400078e33ff */
[----:B------:R-:W-:-:S02]  /*2ce0*/  IABS R25, R9 ;  /* 0x0000000900197213 */ /* 0x000fc40000000000 */
[----:B------:R-:W-:Y:S02]  /*2cf0*/  IABS R26, R32 ;  /* 0x00000020001a7213 */ /* 0x000fe40000000000 */
[----:B------:R-:W-:Y:S01]  /*2d00*/  ISETP.GT.U32.AND P4, PT, R20, R11, PT ;  /* 0x0000000b1400720c */ /* 0x000fe20003f84070 */
[----:B------:R-:W-:Y:S01]  /*2d10*/  IMAD.MOV R25, RZ, RZ, -R25 ;  /* 0x000000ffff197224 */ /* 0x000fe200078e0a19 */
[----:B------:R-:W-:Y:S01]  /*2d20*/  IABS R0, R6 ;  /* 0x0000000600007213 */ /* 0x000fe20000000000 */
[----:B------:R-:W-:Y:S01]  /*2d30*/  IMAD.HI.U32 R17, R17, R26, RZ ;  /* 0x0000001a11117227 */ /* 0x000fe200078e00ff */
[----:B------:R-:W-:-:S03]  /*2d40*/  IABS R16, R31 ;  /* 0x0000001f00107213 */ /* 0x000fc60000000000 */
[----:B------:R-:W-:Y:S02]  /*2d50*/  IMAD.MOV R0, RZ, RZ, -R0 ;  /* 0x000000ffff007224 */ /* 0x000fe400078e0a00 */
[----:B------:R-:W-:-:S04]  /*2d60*/  IMAD.HI.U32 R27, R28, R16, RZ ;  /* 0x000000101c1b7227 */ /* 0x000fc800078e00ff */
[----:B------:R-:W-:Y:S01]  /*2d70*/  IMAD R26, R17, R25, R26 ;  /* 0x00000019111a7224 */ /* 0x000fe200078e021a */
[----:B------:R-:W-:Y:S01]  /*2d80*/  @!P4 IADD3 R11, PT, PT, R11, -R20, RZ ;  /* 0x800000140b0bc210 */ /* 0x000fe20007ffe0ff */
[----:B------:R-:W-:Y:S01]  /*2d90*/  IMAD R16, R27, R0, R16 ;  /* 0x000000001b107224 */ /* 0x000fe200078e0210 */
[----:B------:R-:W-:Y:S01]  /*2da0*/  LOP3.LUT R0, R3, R18, RZ, 0x3c, !PT ;  /* 0x0000001203007212 */ /* 0x000fe200078e3cff */
[----:B------:R-:W-:Y:S01]  /*2db0*/  @!P4 VIADD R15, R15, 0x1 ;  /* 0x000000010f0fc836 */ /* 0x000fe20000000000 */
[----:B------:R-:W-:Y:S02]  /*2dc0*/  ISETP.GT.U32.AND P3, PT, R13, R26, PT ;  /* 0x0000001a0d00720c */ /* 0x000fe40003f64070 */
[----:B------:R-:W-:Y:S02]  /*2dd0*/  ISETP.GT.U32.AND P1, PT, R21, R16, PT ;  /* 0x000000101500720c */ /* 0x000fe40003f24070 */
[----:B------:R-:W-:Y:S02]  /*2de0*/  ISETP.GE.U32.AND P2, PT, R11, R20, PT ;  /* 0x000000140b00720c */ /* 0x000fe40003f46070 */
[----:B------:R-:W-:Y:S01]  /*2df0*/  ISETP.GE.AND P0, PT, R0, RZ, PT ;  /* 0x000000ff0000720c */ /* 0x000fe20003f06270 */
[----:B------:R-:W-:Y:S01]  /*2e00*/  IMAD.MOV R0, RZ, RZ, -R32 ;  /* 0x000000ffff007224 */ /* 0x000fe200078e0a20 */
[----:B------:R-:W-:-:S02]  /*2e10*/  ISETP.NE.AND P4, PT, R18, RZ, PT ;  /* 0x000000ff1200720c */ /* 0x000fc40003f85270 */
[----:B------:R-:W-:Y:S01]  /*2e20*/  LOP3.LUT R11, R32, R9, RZ, 0x3c, !PT ;  /* 0x00000009200b7212 */ /* 0x000fe200078e3cff */
[----:B------:R-:W-:Y:S02]  /*2e30*/  IMAD R0, R12, R0, R33 ;  /* 0x000000000c007224 */ /* 0x000fe400078e0221 */
[----:B------:R-:W-:Y:S02]  /*2e40*/  @!P3 IMAD.IADD R26, R26, 0x1, -R13 ;  /* 0x000000011a1ab824 */ /* 0x000fe400078e0a0d */
[----:B------:R-:W-:Y:S02]  /*2e50*/  @!P1 IMAD.IADD R16, R16, 0x1, -R21 ;  /* 0x0000000110109824 */ /* 0x000fe400078e0a15 */
[----:B------:R-:W-:Y:S01]  /*2e60*/  @P2 IADD3 R15, PT, PT, R15, 0x1, RZ ;  /* 0x000000010f0f2810 */ /* 0x000fe20007ffe0ff */
[----:B------:R-:W-:Y:S01]  /*2e70*/  @!P3 VIADD R17, R17, 0x1 ;  /* 0x000000011111b836 */ /* 0x000fe20000000000 */
[----:B------:R-:W-:Y:S01]  /*2e80*/  ISETP.GE.U32.AND P6, PT, R26, R13, PT ;  /* 0x0000000d1a00720c */ /* 0x000fe20003fc6070 */
[----:B------:R-:W-:Y:S01]  /*2e90*/  @!P1 VIADD R27, R27, 0x1 ;  /* 0x000000011b1b9836 */ /* 0x000fe20000000000 */
[----:B------:R-:W-:-:S02]  /*2ea0*/  ISETP.GE.AND P2, PT, R11, RZ, PT ;  /* 0x000000ff0b00720c */ /* 0x000fc40003f46270 */
[----:B------:R-:W-:Y:S02]  /*2eb0*/  LOP3.LUT R11, R31, R6, RZ, 0x3c, !PT ;  /* 0x000000061f0b7212 */ /* 0x000fe400078e3cff */
[----:B------:R-:W-:Y:S02]  /*2ec0*/  ISETP.GE.U32.AND P5, PT, R16, R21, PT ;  /* 0x000000151000720c */ /* 0x000fe40003fa6070 */
[----:B------:R-:W-:Y:S02]  /*2ed0*/  @!P0 IADD3 R15, PT, PT, -R15, RZ, RZ ;  /* 0x000000ff0f0f8210 */ /* 0x000fe40007ffe1ff */
[----:B------:R-:W-:Y:S02]  /*2ee0*/  @!P4 LOP3.LUT R15, RZ, R18, RZ, 0x33, !PT ;  /* 0x00000012ff0fc212 */ /* 0x000fe400078e33ff */
[----:B------:R-:W-:Y:S01]  /*2ef0*/  ISETP.NE.AND P4, PT, R9, RZ, PT ;  /* 0x000000ff0900720c */ /* 0x000fe20003f85270 */
[----:B------:R-:W-:Y:S01]  /*2f00*/  @P6 VIADD R17, R17, 0x1 ;  /* 0x0000000111116836 */ /* 0x000fe20000000000 */
[----:B------:R-:W-:Y:S01]  /*2f10*/  ISETP.GE.AND P0, PT, R11, RZ, PT ;  /* 0x000000ff0b00720c */ /* 0x000fe20003f06270 */
[----:B------:R-:W-:Y:S01]  /*2f20*/  IMAD.WIDE R12, R15, UR11, RZ ;  /* 0x0000000b0f0c7c25 */ /* 0x000fe2000f8e02ff */
[----:B------:R-:W-:-:S02]  /*2f30*/  ISETP.NE.AND P3, PT, R6, RZ, PT ;  /* 0x000000ff0600720c */ /* 0x000fc40003f65270 */
[----:B------:R-:W-:Y:S01]  /*2f40*/  IADD3 R15, PT, PT, -R15, RZ, RZ ;  /* 0x000000ff0f0f7210 */ /* 0x000fe20007ffe1ff */
[----:B------:R-:W-:Y:S01]  /*2f50*/  @P5 VIADD R27, R27, 0x1 ;  /* 0x000000011b1b5836 */ /* 0x000fe20000000000 */
[----:B------:R-:W-:Y:S01]  /*2f60*/  IADD3 R11, PT, PT, -R31, RZ, RZ ;  /* 0x000000ff1f0b7210 */ /* 0x000fe20007ffe1ff */
[----:B------:R-:W-:Y:S01]  /*2f70*/  IMAD.WIDE.U32 R12, R2, UR15, R12 ;  /* 0x0000000f020c7c25 */ /* 0x000fe2000f8e000c */
[----:B------:R-:W-:-:S03]  /*2f80*/  UIMAD UR15, UR10, UR15, URZ ;  /* 0x0000000f0a0f72a4 */ /* 0x000fc6000f8e02ff */
[----:B------:R-:W-:Y:S01]  /*2f90*/  @!P2 IMAD.MOV R17, RZ, RZ, -R17 ;  /* 0x000000ffff11a224 */ /* 0x000fe200078e0a11 */
[----:B------:R-:W-:Y:S01]  /*2fa0*/  @!P4 LOP3.LUT R17, RZ, R9, RZ, 0x33, !PT ;  /* 0x00000009ff11c212 */ /* 0x000fe200078e33ff */
[----:B------:R-:W-:Y:S02]  /*2fb0*/  @!P0 IMAD.MOV R27, RZ, RZ, -R27 ;  /* 0x000000ffff1b8224 */ /* 0x000fe400078e0a1b */
[----:B------:R-:W-:Y:S01]  /*2fc0*/  @!P3 LOP3.LUT R27, RZ, R6, RZ, 0x33, !PT ;  /* 0x00000006ff1bb212 */ /* 0x000fe200078e33ff */
[----:B------:R-:W-:Y:S02]  /*2fd0*/  IMAD R13, R2, UR5, R13 ;  /* 0x00000005020d7c24 */ /* 0x000fe4000f8e020d */
[----:B------:R-:W-:Y:S01]  /*2fe0*/  IMAD R15, R18, R15, R3 ;  /* 0x0000000f120f7224 */ /* 0x000fe200078e0203 */
[----:B------:R-:W-:Y:S01]  /*2ff0*/  IADD3 R3, PT, PT, -R17, RZ, RZ ;  /* 0x000000ff11037210 */ /* 0x000fe20007ffe1ff */
[----:B------:R-:W-:Y:S02]  /*3000*/  IMAD R11, R7, R11, R14 ;  /* 0x0000000b070b7224 */ /* 0x000fe400078e020e */
[----:B------:R-:W-:-:S04]  /*3010*/  IMAD.WIDE R12, R15, UR9, R12 ;  /* 0x000000090f0c7c25 */ /* 0x000fc8000f8e020c */
[----:B------:R-:W-:Y:S02]  /*3020*/  IMAD.MOV R2, RZ, RZ, -R27 ;  /* 0x000000ffff027224 */ /* 0x000fe400078e0a1b */
[----:B------:R-:W-:Y:S01]  /*3030*/  IMAD.WIDE R14, R0, UR4, RZ ;  /* 0x00000004000e7c25 */ /* 0x000fe2000f8e02ff */
[----:B------:R-:W0:Y:S03]  /*3040*/  LDCU.64 UR4, c[0x0][0x420] ;  /* 0x00008400ff0477ac */ /* 0x000e260008000a00 */
[----:B------:R-:W-:-:S04]  /*3050*/  IMAD.WIDE R16, R17, R8, RZ ;  /* 0x0000000811107225 */ /* 0x000fc800078e02ff */
[----:B------:R-:W-:Y:S01]  /*3060*/  IMAD R3, R9, R3, R32 ;  /* 0x0000000309037224 */ /* 0x000fe200078e0220 */
[----:B------:R-:W-:Y:S01]  /*3070*/  IADD3 R0, P1, P0, R16, R12, R14 ;  /* 0x0000000c10007210 */ /* 0x000fe2000783e00e */
[----:B------:R-:W-:Y:S02]  /*3080*/  IMAD R2, R6, R2, R31 ;  /* 0x0000000206027224 */ /* 0x000fe400078e021f */
[----:B------:R-:W-:Y:S01]  /*3090*/  IMAD.WIDE R6, R11, UR15, RZ ;  /* 0x0000000f0b067c25 */ /* 0x000fe2000f8e02ff */
[----:B------:R-:W-:-:S03]  /*30a0*/  IADD3.X R13, PT, PT, R17, R13, R15, P1, P0 ;  /* 0x0000000d110d7210 */ /* 0x000fc60000fe040f */
        /* <DEDUP_REMOVED lines=11> */
.L_x_112:
[----:B------:R-:W0:Y:S01]  /*3160*/  LDC.64 R2, c[0x0][0x420] ;  /* 0x00010800ff027b82 */ /* 0x000e220000000a00 */
[----:B------:R-:W-:-:S05]  /*3170*/  IADD3 R0, PT, PT, R30, UR6, RZ ;  /* 0x000000061e007c10 */ /* 0x000fca000fffe0ff */
[----:B0-----:R-:W-:-:S05]  /*3180*/  IMAD.WIDE.U32 R2, R0, 0x4, R2 ;  /* 0x0000000400027825 */ /* 0x001fca00078e0002 */
[----:B------:R1:W-:Y:S02]  /*3190*/  STG.E desc[UR12][R2.64], R22 ;  /* 0x0000001602007986 */ /* 0x0003e4000c10190c */
.L_x_111:
[----:B------:R-:W-:Y:S05]  /*31a0*/  BSYNC.RECONVERGENT B1 ;  /* 0x0000000000017941 */ /* 0x000fea0003800200 */
.L_x_110:
[----:B------:R-:W2:Y:S01]  /*31b0*/  LDCU UR11, c[0x0][0x534] ;  /* 0x0000a680ff0b77ac */ /* 0x000ea20008000800 */
[C---:B------:R-:W-:Y:S01]  /*31c0*/  LOP3.LUT R17, R19.reuse, 0x7, RZ, 0xc0, !PT ;  /* 0x0000000713117812 */ /* 0x040fe200078ec0ff */
[----:B------:R-:W3:Y:S01]  /*31d0*/  LDC R32, c[0x0][0x44c] ;  /* 0x00011300ff207b82 */ /* 0x000ee20000000800 */
[----:B------:R-:W-:Y:S01]  /*31e0*/  IMAD.SHL.U32 R29, R19, 0x4, RZ ;  /* 0x00000004131d7824 */ /* 0x000fe200078e00ff */
[----:B01----:R-:W-:Y:S02]  /*31f0*/  CS2R R2, SRZ ;  /* 0x0000000000027805 */ /* 0x003fe4000001ff00 */
[----:B------:R-:W-:Y:S02]  /*3200*/  LOP3.LUT R0, R17, 0x8, RZ, 0xfc, !PT ;  /* 0x0000000811007812 */ /* 0x000fe400078efcff */
[----:B------:R-:W-:Y:S02]  /*3210*/  CS2R R4, SRZ ;  /* 0x0000000000047805 */ /* 0x000fe4000001ff00 */
[----:B------:R-:W-:-:S02]  /*3220*/  CS2R R6, SRZ ;  /* 0x0000000000067805 */ /* 0x000fc4000001ff00 */
[----:B------:R-:W-:Y:S01]  /*3230*/  LOP3.LUT R29, R29, 0x1c, RZ, 0xc0, !PT ;  /* 0x0000001c1d1d7812 */ /* 0x000fe200078ec0ff */
[----:B------:R-:W-:-:S03]  /*3240*/  IMAD.MOV.U32 R13, RZ, RZ, RZ ;  /* 0x000000ffff0d7224 */ /* 0x000fc600078e00ff */
[C---:B------:R-:W-:Y:S02]  /*3250*/  LOP3.LUT R28, R29.reuse, 0x20, RZ, 0xfc, !PT ;  /* 0x000000201d1c7812 */ /* 0x040fe400078efcff */
[----:B------:R-:W-:Y:S02]  /*3260*/  LOP3.LUT R15, R29, 0x40, RZ, 0xfc, !PT ;  /* 0x000000401d0f7812 */ /* 0x000fe400078efcff */
[----:B--2---:R-:W-:Y:S01]  /*3270*/  ISETP.GE.AND P1, PT, R17, UR11, PT ;  /* 0x0000000b11007c0c */ /* 0x004fe2000bf26270 */
[----:B------:R-:W-:Y:S01]  /*3280*/  UISETP.GE.AND UP0, UPT, UR11, 0x1, UPT ;  /* 0x000000010b00788c */ /* 0x000fe2000bf06270 */
[----:B------:R-:W-:Y:S01]  /*3290*/  ISETP.GE.AND P0, PT, R0, UR11, PT ;  /* 0x0000000b00007c0c */ /* 0x000fe2000bf06270 */
[----:B------:R-:W-:Y:S01]  /*32a0*/  IMAD.MOV.U32 R0, RZ, RZ, RZ ;  /* 0x000000ffff007224 */ /* 0x000fe200078e00ff */
[C---:B------:R-:W-:Y:S02]  /*32b0*/  ISETP.GT.U32.OR P1, PT, R19.reuse, 0x7f, P1 ;  /* 0x0000007f1300780c */ /* 0x040fe40000f24470 */
[----:B------:R-:W-:Y:S01]  /*32c0*/  ISETP.GT.U32.OR P0, PT, R19, 0x7f, P0 ;  /* 0x0000007f1300780c */ /* 0x000fe20000704470 */
[----:B---3--:R-:W-:-:S10]  /*32d0*/  IMAD R12, R32, UR6, RZ ;  /* 0x00000006200c7c24 */ /* 0x008fd4000f8e02ff */
[C---:B------:R-:W-:Y:S01]  /*32e0*/  @!P1 FADD.FTZ R11, -R22.reuse, R24 ;  /* 0x00000018160b9221 */ /* 0x040fe20000010100 */
[C-C-:B------:R-:W-:Y:S02]  /*32f0*/  @!P1 IMAD R10, R17.reuse, 0x44, R34.reuse ;  /* 0x00000044110a9824 */ /* 0x140fe400078e0222 */
[----:B------:R-:W-:Y:S01]  /*3300*/  @!P0 FADD.FTZ R22, -R22, R23 ;  /* 0x0000001716168221 */ /* 0x000fe20000010100 */
[----:B------:R-:W-:Y:S02]  /*3310*/  @!P0 IMAD R8, R17, 0x44, R34 ;  /* 0x0000004411088824 */ /* 0x000fe400078e0222 */
[----:B------:R-:W-:Y:S01]  /*3320*/  @!P1 FMUL.FTZ R11, R11, 1.4426950216293334961 ;  /* 0x3fb8aa3b0b0b9820 */ /* 0x000fe20000410000 */
[----:B------:R-:W-:Y:S02]  /*3330*/  IMAD R17, R30, 0x18, R17 ;  /* 0x000000181e117824 */ /* 0x000fe400078e0211 */
[----:B------:R-:W-:-:S03]  /*3340*/  @!P0 FMUL.FTZ R9, R22, 1.4426950216293334961 ;  /* 0x3fb8aa3b16098820 */ /* 0x000fc60000410000 */
[----:B------:R-:W0:Y:S08]  /*3350*/  @!P1 MUFU.EX2 R11, R11 ;  /* 0x0000000b000b9308 */ /* 0x000e300000000800 */
[----:B------:R-:W1:Y:S01]  /*3360*/  @!P0 MUFU.EX2 R9, R9 ;  /* 0x0000000900098308 */ /* 0x000e620000000800 */
[----:B0-----:R0:W-:Y:S04]  /*3370*/  @!P1 STS [R10], R11 ;  /* 0x0000000b0a009388 */ /* 0x0011e80000000800 */
[----:B-1----:R1:W-:Y:S01]  /*3380*/  @!P0 STS [R8+0x220], R9 ;  /* 0x0002200908008388 */ /* 0x0023e20000000800 */
[----:B------:R-:W-:Y:S01]  /*3390*/  BAR.SYNC.DEFER_BLOCKING 0x0 ;  /* 0x0000000000007b1d */ /* 0x000fe20000010000 */
[----:B------:R-:W-:-:S04]  /*33a0*/  LEA R17, P0, R17, R12, 0x2 ;  /* 0x0000000c11117211 */ /* 0x000fc800078010ff */
[----:B------:R-:W-:Y:S02]  /*33b0*/  LEA.HI.X.SX32 R12, R12, RZ, 0x1, P0 ;  /* 0x000000ff0c0c7211 */ /* 0x000fe400000f0eff */
[----:B0-----:R-:W-:Y:S02]  /*33c0*/  CS2R R10, SRZ ;  /* 0x00000000000a7805 */ /* 0x001fe4000001ff00 */
        /* <DEDUP_REMOVED lines=12> */
[----:B0-----:R-:W-:Y:S02]  /*3490*/  LEA R36, P0, R17, UR4, 0x2 ;  /* 0x0000000411247c11 */ /* 0x001fe4000f8010ff */
[----:B------:R-:W-:Y:S01]  /*34a0*/  CS2R R16, SRZ ;  /* 0x0000000000107805 */ /* 0x000fe2000001ff00 */
[----:B------:R-:W-:Y:S01]  /*34b0*/  UIADD3 UR4, UPT, UPT, UR7, -UR6, URZ ;  /* 0x8000000607047290 */ /* 0x000fe2000fffe0ff */
[----:B------:R-:W-:Y:S01]  /*34c0*/  IADD3.X R37, PT, PT, R12, UR5, RZ, P0, !PT ;  /* 0x000000050c257c10 */ /* 0x000fe200087fe4ff */
[----:B------:R-:W-:Y:S10]  /*34d0*/  BRA.U !UP0, `(.L_x_119) ;  /* 0x0000000508487547 */ /* 0x000ff4000b800000 */
[----:B------:R-:W0:Y:S01]  /*34e0*/  LDCU UR5, c[0x0][0x44c] ;  /* 0x00008980ff0577ac */ /* 0x000e220008000800 */
[----:B------:R-:W-:Y:S01]  /*34f0*/  ISETP.GE.AND P4, PT, R30, UR4, PT ;  /* 0x000000041e007c0c */ /* 0x000fe2000bf86270 */
[----:B------:R-:W-:Y:S01]  /*3500*/  IMAD R32, R32, UR7, RZ ;  /* 0x0000000720207c24 */ /* 0x000fe2000f8e02ff */
[----:B------:R-:W-:Y:S01]  /*3510*/  CS2R R2, SRZ ;  /* 0x0000000000027805 */ /* 0x000fe2000001ff00 */
[----:B------:R-:W-:Y:S01]  /*3520*/  ULOP3.LUT UR11, UR11, 0x7ffffffe, URZ, 0xc0, !UPT ;  /* 0x7ffffffe0b0b7892 */ /* 0x000fe2000f8ec0ff */
[----:B------:R-:W-:Y:S01]  /*3530*/  IMAD.MOV.U32 R0, RZ, RZ, RZ ;  /* 0x000000ffff007224 */ /* 0x000fe200078e00ff */
[----:B------:R-:W-:Y:S01]  /*3540*/  CS2R R4, SRZ ;  /* 0x0000000000047805 */ /* 0x000fe2000001ff00 */
[----:B------:R-:W-:Y:S01]  /*3550*/  IMAD.MOV.U32 R14, RZ, RZ, R34 ;  /* 0x000000ffff0e7224 */ /* 0x000fe200078e0022 */
[----:B------:R-:W-:Y:S02]  /*3560*/  CS2R R6, SRZ ;  /* 0x0000000000067805 */ /* 0x000fe4000001ff00 */
[----:B------:R-:W-:-:S02]  /*3570*/  CS2R R8, SRZ ;  /* 0x0000000000087805 */ /* 0x000fc4000001ff00 */
[----:B------:R-:W-:Y:S01]  /*3580*/  CS2R R10, SRZ ;  /* 0x00000000000a7805 */ /* 0x000fe2000001ff00 */
[----:B------:R-:W-:Y:S01]  /*3590*/  IMAD.MOV.U32 R13, RZ, RZ, RZ ;  /* 0x000000ffff0d7224 */ /* 0x000fe200078e00ff */
[----:B------:R-:W1:Y:S01]  /*35a0*/  LDCU UR8, c[0x0][0x440] ;  /* 0x00008800ff0877ac */ /* 0x000e620008000800 */
[----:B------:R-:W-:Y:S01]  /*35b0*/  IMAD.U32 R31, RZ, RZ, UR11 ;  /* 0x0000000bff1f7e24 */ /* 0x000fe2000f8e00ff */
[----:B------:R-:W-:Y:S02]  /*35c0*/  UIADD3 UR9, UPT, UPT, -UR11, URZ, URZ ;  /* 0x000000ff0b097290 */ /* 0x000fe4000fffe1ff */
[----:B0-----:R-:W-:-:S12]  /*35d0*/  UIMAD UR5, UR7, UR5, URZ ;  /* 0x00000005070572a4 */ /* 0x001fd8000f8e02ff */
.L_x_124:
        /* <DEDUP_REMOVED lines=14> */
.L_x_121:
[----:B-1----:R-:W-:Y:S05]  /*36c0*/  BSYNC.RECONVERGENT B0 ;  /* 0x0000000000007941 */ /* 0x002fea0003800200 */
.L_x_120:
        /* <DEDUP_REMOVED lines=31> */
.L_x_123:
[----:B------:R-:W-:Y:S05]  /*38c0*/  BSYNC.RECONVERGENT B0 ;  /* 0x0000000000007941 */ /* 0x000fea0003800200 */
.L_x_122:
        /* <DEDUP_REMOVED lines=19> */
.L_x_119:
[----:B------:R-:W0:Y:S02]  /*3a00*/  LDCU UR5, c[0x0][0x534] ;  /* 0x0000a680ff0577ac */ /* 0x000e240008000800 */
[----:B0-----:R-:W-:-:S04]  /*3a10*/  ULOP3.LUT UR5, UR5, 0x1, URZ, 0xc0, !UPT ;  /* 0x0000000105057892 */ /* 0x001fc8000f8ec0ff */
[----:B------:R-:W-:-:S09]  /*3a20*/  UISETP.NE.U32.AND UP0, UPT, UR5, 0x1, UPT ;  /* 0x000000010500788c */ /* 0x000fd2000bf05070 */
[----:B------:R-:W-:Y:S05]  /*3a30*/  BRA.U UP0, `(.L_x_118) ;  /* 0x00000001007c7547 */ /* 0x000fea000b800000 */
[----:B------:R-:W-:Y:S01]  /*3a40*/  IMAD R12, R31, 0x44, R34 ;  /* 0x000000441f0c7824 */ /* 0x000fe200078e0222 */
[----:B------:R-:W-:Y:S01]  /*3a50*/  ISETP.GE.AND P0, PT, R30, UR4, PT ;  /* 0x000000041e007c0c */ /* 0x000fe2000bf06270 */
[----:B------:R-:W-:Y:S04]  /*3a60*/  BSSY.RECONVERGENT B0, `(.L_x_125) ;  /* 0x0000010000007945 */ /* 0x000fe80003800200 */
[----:B------:R-:W0:Y:S08]  /*3a70*/  LDS R12, [R12] ;  /* 0x000000000c0c7984 */ /* 0x000e300000000800 */
        /* <DEDUP_REMOVED lines=14> */
.L_x_126:
[----:B------:R-:W-:Y:S05]  /*3b60*/  BSYNC.RECONVERGENT B0 ;  /* 0x0000000000007941 */ /* 0x000fea0003800200 */
.L_x_125:
        /* <DEDUP_REMOVED lines=12> */
.L_x_118:
        /* <DEDUP_REMOVED lines=46> */
[----:B------:R-:W-:-:S05]  /*3f10*/  IMAD.IADD R20, R30, 0x1, -R18 ;  /* 0x000000011e147824 */ /* 0x000fca00078e0a12 */
[----:B------:R-:W-:Y:S02]  /*3f20*/  IABS R12, R20 ;  /* 0x00000014000c7213 */ /* 0x000fe40000000000 */
[----:B------:R-:W-:-:S03]  /*3f30*/  LOP3.LUT R20, R20, R17, RZ, 0x3c, !PT ;  /* 0x0000001114147212 */ /* 0x000fc600078e3cff */
[----:B------:R-:W-:Y:S01]  /*3f40*/  IMAD.HI.U32 R14, R14, R12, RZ ;  /* 0x0000000c0e0e7227 */ /* 0x000fe200078e00ff */
[----:B------:R-:W-:-:S04]  /*3f50*/  ISETP.GE.AND P1, PT, R20, RZ, PT ;  /* 0x000000ff1400720c */ /* 0x000fc80003f26270 */
[----:B------:R-:W-:-:S05]  /*3f60*/  IADD3 R21, PT, PT, -R14, RZ, RZ ;  /* 0x000000ff0e157210 */ /* 0x000fca0007ffe1ff */
[----:B------:R-:W-:Y:S01]  /*3f70*/  IMAD R21, R16, R21, R12 ;  /* 0x0000001510157224 */ /* 0x000fe200078e020c */
[----:B------:R-:W-:-:S04]  /*3f80*/  SHF.R.S32.HI R12, RZ, 0x1f, R19 ;  /* 0x0000001fff0c7819 */ /* 0x000fc80000011413 */
[----:B------:R-:W-:Y:S01]  /*3f90*/  ISETP.GT.U32.AND P0, PT, R16, R21, PT ;  /* 0x000000151000720c */ /* 0x000fe20003f04070 */
[----:B---3--:R-:W-:-:S04]  /*3fa0*/  IMAD R12, R12, UR4, RZ ;  /* 0x000000040c0c7c24 */ /* 0x008fc8000f8e02ff */
[----:B------:R-:W-:-:S08]  /*3fb0*/  IMAD R12, R19, UR5, R12 ;  /* 0x00000005130c7c24 */ /* 0x000fd0000f8e020c */
[----:B------:R-:W-:Y:S02]  /*3fc0*/  @!P0 IMAD.IADD R21, R21, 0x1, -R16 ;  /* 0x0000000115158824 */ /* 0x000fe400078e0a10 */
[----:B------:R-:W-:Y:S01]  /*3fd0*/  @!P0 VIADD R14, R14, 0x1 ;  /* 0x000000010e0e8836 */ /* 0x000fe20000000000 */
[----:B------:R-:W-:Y:S02]  /*3fe0*/  ISETP.NE.AND P0, PT, R17, RZ, PT ;  /* 0x000000ff1100720c */ /* 0x000fe40003f05270 */
[----:B------:R-:W-:Y:S01]  /*3ff0*/  ISETP.GE.U32.AND P2, PT, R21, R16, PT ;  /* 0x000000101500720c */ /* 0x000fe20003f46070 */
[----:B------:R-:W-:Y:S01]  /*4000*/  IMAD.WIDE.U32 R20, R19, UR4, RZ ;  /* 0x0000000413147c25 */ /* 0x000fe2000f8e00ff */
[----:B------:R-:W0:Y:S03]  /*4010*/  LDCU.64 UR4, c[0x0][0x3f0] ;  /* 0x00007e00ff0477ac */ /* 0x000e260008000a00 */
[----:B------:R-:W-:-:S08]  /*4020*/  IMAD.IADD R21, R21, 0x1, R12 ;  /* 0x0000000115157824 */ /* 0x000fd000078e020c */
[----:B------:R-:W-:-:S05]  /*4030*/  @P2 VIADD R14, R14, 0x1 ;  /* 0x000000010e0e2836 */ /* 0x000fca0000000000 */
        /* <DEDUP_REMOVED lines=26> */
        .weak           $__internal_3_$__cuda_sm20_div_s64
        .type           $__internal_3_$__cuda_sm20_div_s64,@function
        .size           $__internal_3_$__cuda_sm20_div_s64,(.L_x_11581 - $__internal_3_$__cuda_sm20_div_s64)
$__internal_3_$__cuda_sm20_div_s64:
        /* <DEDUP_REMOVED lines=33> */
[----:B------:R-:W-:-:S04]  /*43f0*/  IMAD.HI.U32 R11, P3, R21, R14, R28 ;  /* 0x0000000e150b7227 */ /* 0x000fc8000786001c */
[----:B------:R-:W-:Y:S02]  /*4400*/  IMAD R14, R21, R20, RZ ;  /* 0x00000014150e7224 */ /* 0x000fe400078e02ff */
[----:B------:R-:W-:-:S03]  /*4410*/  IMAD.MOV.U32 R29, RZ, RZ, RZ ;  /* 0x000000ffff1d7224 */ /* 0x000fc600078e00ff */
[----:B------:R-:W-:Y:S01]  /*4420*/  IADD3 R14, P2, PT, R14, R11, RZ ;  /* 0x0000000b0e0e7210 */ /* 0x000fe20007f5e0ff */
[----:B------:R-:W-:-:S04]  /*4430*/  IMAD.HI.U32 R11, R21, R20, RZ ;  /* 0x00000014150b7227 */ /* 0x000fc800078e00ff */
[----:B------:R-:W-:Y:S02]  /*4440*/  IMAD.X R20, RZ, RZ, ~R17, P0 ;  /* 0x000000ffff147224 */ /* 0x000fe400000e0e11 */
[----:B------:R-:W-:Y:S02]  /*4450*/  IMAD.X R21, R11, 0x1, R21, P4 ;  /* 0x000000010b157824 */ /* 0x000fe400020e0615 */
[----:B------:R-:W-:Y:S01]  /*4460*/  IMAD.HI.U32 R28, R14, R13, RZ ;  /* 0x0000000d0e1c7227 */ /* 0x000fe200078e00ff */
[----:B------:R-:W-:-:S05]  /*4470*/  SEL R11, R20, R17, !P1 ;  /* 0x00000011140b7207 */ /* 0x000fca0004800000 */
[----:B------:R-:W-:Y:S01]  /*4480*/  IMAD.WIDE.U32 R28, R14, R11, R28 ;  /* 0x0000000b0e1c7225 */ /* 0x000fe200078e001c */
[----:B------:R-:W-:-:S05]  /*4490*/  IADD3.X R14, PT, PT, RZ, RZ, R21, P2, P3 ;  /* 0x000000ffff0e7210 */ /* 0x000fca00017e6415 */
[----:B------:R-:W-:-:S04]  /*44a0*/  IMAD.HI.U32 R20, P0, R14, R13, R28 ;  /* 0x0000000d0e147227 */ /* 0x000fc8000780001c */
[----:B------:R-:W-:-:S05]  /*44b0*/  IMAD R21, R14, R11, RZ ;  /* 0x0000000b0e157224 */ /* 0x000fca00078e02ff */
[----:B------:R-:W-:Y:S01]  /*44c0*/  IADD3 R21, P1, PT, R21, R20, RZ ;  /* 0x0000001415157210 */ /* 0x000fe20007f3e0ff */
[----:B------:R-:W-:-:S04]  /*44d0*/  IMAD.HI.U32 R20, R14, R11, RZ ;  /* 0x0000000b0e147227 */ /* 0x000fc800078e00ff */
[----:B------:R-:W-:Y:S02]  /*44e0*/  IMAD.X R20, RZ, RZ, R20, P0 ;  /* 0x000000ffff147224 */ /* 0x000fe400000e0614 */
[----:B------:R-:W-:-:S03]  /*44f0*/  IMAD.WIDE.U32 R28, R21, R26, RZ ;  /* 0x0000001a151c7225 */ /* 0x000fc600078e00ff */
[----:B------:R-:W-:Y:S01]  /*4500*/  IADD3.X R20, PT, PT, RZ, R20, RZ, P1, !PT ;  /* 0x00000014ff147210 */ /* 0x000fe20000ffe4ff */
[C---:B------:R-:W-:Y:S01]  /*4510*/  IMAD R29, R21.reuse, R27, R29 ;  /* 0x0000001b151d7224 */ /* 0x040fe200078e021d */
[----:B------:R-:W-:Y:S02]  /*4520*/  IADD3 R13, P0, PT, -R28, R13, RZ ;  /* 0x0000000d1c0d7210 */ /* 0x000fe40007f1e1ff */
[----:B------:R-:W-:Y:S01]  /*4530*/  IADD3 R28, P1, PT, R21, 0x1, RZ ;  /* 0x00000001151c7810 */ /* 0x000fe20007f3e0ff */
[-C--:B------:R-:W-:Y:S01]  /*4540*/  IMAD R14, R20, R26.reuse, R29 ;  /* 0x0000001a140e7224 */ /* 0x080fe200078e021d */
[----:B------:R-:W-:-:S03]  /*4550*/  ISETP.GE.U32.AND P3, PT, R13, R26, PT ;  /* 0x0000001a0d00720c */ /* 0x000fc60003f66070 */
[----:B------:R-:W-:Y:S01]  /*4560*/  IMAD.X R11, R11, 0x1, ~R14, P0 ;  /* 0x000000010b0b7824 */ /* 0x000fe200000e0e0e */
[----:B------:R-:W-:-:S04]  /*4570*/  IADD3 R14, P2, PT, R13, -R26, RZ ;  /* 0x8000001a0d0e7210 */ /* 0x000fc80007f5e0ff */
[----:B------:R-:W-:-:S04]  /*4580*/  ISETP.GE.U32.AND.EX P3, PT, R11, R27, PT, P3 ;  /* 0x0000001b0b00720c */ /* 0x000fc80003f66130 */
[----:B------:R-:W-:Y:S01]  /*4590*/  SEL R13, R14, R13, P3 ;  /* 0x0000000d0e0d7207 */ /* 0x000fe20001800000 */
[----:B------:R-:W-:Y:S01]  /*45a0*/  IMAD.X R14, R11, 0x1, ~R27, P2 ;  /* 0x000000010b0e7824 */ /* 0x000fe200010e0e1b */
[----:B------:R-:W-:Y:S02]  /*45b0*/  SEL R28, R28, R21, P3 ;  /* 0x000000151c1c7207 */ /* 0x000fe40001800000 */
[----:B------:R-:W-:Y:S01]  /*45c0*/  ISETP.GE.U32.AND P0, PT, R13, R26, PT ;  /* 0x0000001a0d00720c */ /* 0x000fe20003f06070 */
[----:B------:R-:W-:Y:S01]  /*45d0*/  IMAD.X R13, RZ, RZ, R20, P1 ;  /* 0x000000ffff0d7224 */ /* 0x000fe200008e0614 */
[----:B------:R-:W-:Y:S02]  /*45e0*/  SEL R11, R14, R11, P3 ;  /* 0x0000000b0e0b7207 */ /* 0x000fe40001800000 */
[----:B------:R-:W-:Y:S02]  /*45f0*/  IADD3 R21, P1, PT, R28, 0x1, RZ ;  /* 0x000000011c157810 */ /* 0x000fe40007f3e0ff */
[----:B------:R-:W-:-:S02]  /*4600*/  SEL R13, R13, R20, P3 ;  /* 0x000000140d0d7207 */ /* 0x000fc40001800000 */
[----:B------:R-:W-:Y:S02]  /*4610*/  ISETP.GE.U32.AND.EX P0, PT, R11, R27, PT, P0 ;  /* 0x0000001b0b00720c */ /* 0x000fe40003f06100 */
[-C--:B------:R-:W-:Y:S02]  /*4620*/  IADD3.X R14, PT, PT, RZ, R13.reuse, RZ, P1, !PT ;  /* 0x0000000dff0e7210 */ /* 0x080fe40000ffe4ff */
[----:B------:R-:W-:Y:S02]  /*4630*/  SEL R21, R21, R28, P0 ;  /* 0x0000001c15157207 */ /* 0x000fe40000000000 */
[----:B------:R-:W-:Y:S02]  /*4640*/  SEL R13, R14, R13, P0 ;  /* 0x0000000d0e0d7207 */ /* 0x000fe40000000000 */
[----:B------:R-:W-:Y:S02]  /*4650*/  IADD3 R14, P1, PT, RZ, -R21, RZ ;  /* 0x80000015ff0e7210 */ /* 0x000fe40007f3e0ff */
[----:B------:R-:W-:Y:S01]  /*4660*/  LOP3.LUT R11, R15, R17, RZ, 0x3c, !PT ;  /* 0x000000110f0b7212 */ /* 0x000fe200078e3cff */
[----:B------:R-:W-:Y:S01]  /*4670*/  IMAD.MOV.U32 R17, RZ, RZ, 0x0 ;  /* 0x00000000ff117424 */ /* 0x000fe200078e00ff */
[----:B------:R-:W-:Y:S01]  /*4680*/  ISETP.NE.U32.AND P0, PT, R18, RZ, PT ;  /* 0x000000ff1200720c */ /* 0x000fe20003f05070 */
[----:B------:R-:W-:Y:S01]  /*4690*/  IMAD.X R20, RZ, RZ, ~R13, P1 ;  /* 0x000000ffff147224 */ /* 0x000fe200008e0e0d */
[----:B------:R-:W-:-:S02]  /*46a0*/  ISETP.GE.AND P2, PT, R11, RZ, PT ;  /* 0x000000ff0b00720c */ /* 0x000fc40003f46270 */
[----:B------:R-:W-:Y:S02]  /*46b0*/  ISETP.NE.AND.EX P0, PT, R15, RZ, PT, P0 ;  /* 0x000000ff0f00720c */ /* 0x000fe40003f05300 */
[----:B------:R-:W-:Y:S02]  /*46c0*/  SEL R14, R14, R21, !P2 ;  /* 0x000000150e0e7207 */ /* 0x000fe40005000000 */
[----:B------:R-:W-:Y:S02]  /*46d0*/  SEL R20, R20, R13, !P2 ;  /* 0x0000000d14147207 */ /* 0x000fe40005000000 */
[----:B------:R-:W-:Y:S02]  /*46e0*/  SEL R14, R14, 0xffffffff, P0 ;  /* 0xffffffff0e0e7807 */ /* 0x000fe40000000000 */
[----:B------:R-:W-:Y:S01]  /*46f0*/  SEL R11, R20, 0xffffffff, P0 ;  /* 0xffffffff140b7807 */ /* 0x000fe20000000000 */
[----:B------:R-:W-:Y:S06]  /*4700*/  RET.REL.NODEC R16 `(_ZN5flash32flash_fwd_splitkv_combine_kernelI23Flash_fwd_kernel_traitsILi96ELi64ELi128ELi4ELb0ELb0EN7cutlass10bfloat16_tE19Flash_kernel_traitsILi96ELi64ELi128ELi4ES3_EELi16ELi4ELb0EEEvNS_16Flash_fwd_paramsE) ;  /* 0xffffffb8103c7950 */ /* 0x000fec0003c3ffff */
.L_x_127:
        /* <DEDUP_REMOVED lines=15> */
.L_x_11581:


//--------------------- .text._ZN5flash32flash_fwd_splitkv_combine_kernelI23Flash_fwd_kernel_traitsILi96ELi64ELi128ELi4ELb0ELb0EN7cutlass10bfloat16_tE19Flash_kernel_traitsILi96ELi64ELi128ELi4ES3_EELi16ELi3ELb0EEEvNS_16Flash_fwd_paramsE --------------------------
	.section	.text._ZN5flash32flash_fwd_splitkv_combine_kernelI23Flash_fwd_kernel_traitsILi96ELi64ELi128ELi4ELb0ELb0EN7cutlass10bfloat16_tE19Flash_kernel_traitsILi96ELi64ELi128ELi4ES3_EELi16ELi3ELb0EEEvNS_16Flash_fwd_paramsE,"ax",@progbits
	.align	128
        .global         _ZN5flash32flash_fwd_splitkv_combine_kernelI23Flash_fwd_kernel_traitsILi96ELi64ELi128ELi4ELb0ELb0EN7cutlass10bfloat16_tE19Flash_kernel_traitsILi96ELi64ELi128ELi4ES3_EELi16ELi3ELb0EEEvNS_16Flash_fwd_paramsE
        .type           _ZN5flash32flash_fwd_splitkv_combine_kernelI23Flash_fwd_kernel_traitsILi96ELi64ELi128ELi4ELb0ELb0EN7cutlass10bfloat16_tE19Flash_kernel_traitsILi96ELi64ELi128ELi4ES3_EELi16ELi3ELb0EEEvNS_16Flash_fwd_paramsE,@function
        .size           _ZN5flash32flash_fwd_splitkv_combine_kernelI23Flash_fwd_kernel_traitsILi96ELi64ELi128ELi4ELb0ELb0EN7cutlass10bfloat16_tE19Flash_kernel_traitsILi96ELi64ELi128ELi4ES3_EELi16ELi3ELb0EEEvNS_16Flash_fwd_paramsE,(.L_x_11582 - _ZN5flash32flash_fwd_splitkv_combine_kernelI23Flash_fwd_kernel_traitsILi96ELi64ELi128ELi4ELb0ELb0EN7cutlass10bfloat16_tE19Flash_kernel_traitsILi96ELi64ELi128ELi4ES3_EELi16ELi3ELb0EEEvNS_16Flash_fwd_paramsE)
        .other          _ZN5flash32flash_fwd_splitkv_combine_kernelI23Flash_fwd_kernel_traitsILi96ELi64ELi128ELi4ELb0ELb0EN7cutlass10bfloat16_tE19Flash_kernel_traitsILi96ELi64ELi128ELi4ES3_EELi16ELi3ELb0EEEvNS_16Flash_fwd_paramsE,@"STO_CUDA_ENTRY STV_DEFAULT"
_ZN5flash32flash_fwd_splitkv_combine_kernelI23Flash_fwd_kernel_traitsILi96ELi64ELi128ELi4ELb0ELb0EN7cutlass10bfloat16_tE19Flash_kernel_traitsILi96ELi64ELi128ELi4ES3_EELi16ELi3ELb0EEEvNS_16Flash_fwd_paramsE:
.text._ZN5flash32flash_fwd_splitkv_combine_kernelI23Flash_fwd_kernel_traitsILi96ELi64ELi128ELi4ELb0ELb0EN7cutlass10bfloat16_tE19Flash_kernel_traitsILi96ELi64ELi128ELi4ES3_EELi16ELi3ELb0EEEvNS_16Flash_fwd_paramsE:
        /* <DEDUP_REMOVED lines=38> */
.L_x_128:
[----:B------:R-:W-:Y:S01]  /*0260*/  IMAD.U32 R36, RZ, RZ, UR7 ;  /* 0x00000007ff247e24 */ /* 0x000fe2000f8e00ff */
[----:B------:R-:W-:Y:S01]  /*0270*/  MOV R18, UR14 ;  /* 0x0000000e00127c02 */ /* 0x000fe20008000f00 */
[----:B------:R-:W-:Y:S01]  /*0280*/  IMAD.U32 R19, RZ, RZ, UR15 ;  /* 0x0000000fff137e24 */ /* 0x000fe2000f8e00ff */
[----:B------:R-:W-:Y:S02]  /*0290*/  MOV R17, UR8 ;  /* 0x0000000800117c02 */ /* 0x000fe40008000f00 */
[----:B------:R-:W-:Y:S02]  /*02a0*/  MOV R16, 0x2c0 ;  /* 0x000002c000107802 */ /* 0x000fe40000000f00 */
[----:B------:R-:W-:Y:S05]  /*02b0*/  CALL.REL.NOINC `($__internal_4_$__cuda_sm20_div_s64) ;  /* 0x0000003c00847944 */ /* 0x000fea0003c00000 */
[----:B------:R-:W-:-:S07]  /*02c0*/  MOV R15, R13 ;  /* 0x0000000d000f7202 */ /* 0x000fce0000000f00 */
.L_x_129:
        /* <DEDUP_REMOVED lines=30> */
.L_x_131:
[----:B------:R-:W-:Y:S01]  /*04b0*/  IMAD.MOV.U32 R36, RZ, RZ, R14 ;  /* 0x000000ffff247224 */ /* 0x000fe200078e000e */
[----:B------:R-:W-:Y:S02]  /*04c0*/  MOV R19, R15 ;  /* 0x0000000f00137202 */ /* 0x000fe40000000f00 */
[----:B------:R-:W-:Y:S02]  /*04d0*/  MOV R16, 0x4f0 ;  /* 0x000004f000107802 */ /* 0x000fe40000000f00 */
[----:B------:R-:W-:Y:S05]  /*04e0*/  CALL.REL.NOINC `($__internal_4_$__cuda_sm20_div_s64) ;  /* 0x0000003800f87944 */ /* 0x000fea0003c00000 */
[----:B------:R-:W-:Y:S02]  /*04f0*/  MOV R24, R14 ;  /* 0x0000000e00187202 */ /* 0x000fe40000000f00 */
[----:B------:R-:W-:Y:S02]  /*0500*/  MOV R25, R13 ;  /* 0x0000000d00197202 */ /* 0x000fe40000000f00 */
.L_x_132:
[----:B------:R-:W-:Y:S05]  /*0510*/  BSYNC.RECONVERGENT B0 ;  /* 0x0000000000007941 */ /* 0x000fea0003800200 */
.L_x_130:
        /* <DEDUP_REMOVED lines=55> */
.L_x_134:
[----:B------:R-:W-:Y:S01]  /*0890*/  IMAD.MOV.U32 R36, RZ, RZ, R18 ;  /* 0x000000ffff247224 */ /* 0x000fe200078e0012 */
[----:B------:R-:W-:Y:S01]  /*08a0*/  MOV R18, R12 ;  /* 0x0000000c00127202 */ /* 0x000fe20000000f00 */
[----:B------:R-:W-:Y:S01]  /*08b0*/  IMAD.MOV.U32 R19, RZ, RZ, R17 ;  /* 0x000000ffff137224 */ /* 0x000fe200078e0011 */
[----:B------:R-:W-:Y:S02]  /*08c0*/  MOV R17, R2 ;  /* 0x0000000200117202 */ /* 0x000fe40000000f00 */
[----:B------:R-:W-:Y:S02]  /*08d0*/  MOV R16, 0x8f0 ;  /* 0x000008f000107802 */ /* 0x000fe40000000f00 */
[----:B------:R-:W-:Y:S05]  /*08e0*/  CALL.REL.NOINC `($__internal_4_$__cuda_sm20_div_s64) ;  /* 0x0000003400f87944 */ /* 0x000fea0003c00000 */
[----:B------:R-:W-:Y:S02]  /*08f0*/  MOV R15, R13 ;  /* 0x0000000d000f7202 */ /* 0x000fe40000000f00 */
.L_x_135:
[----:B------:R-:W-:Y:S05]  /*0900*/  BSYNC.RECONVERGENT B0 ;  /* 0x0000000000007941 */ /* 0x000fea0003800200 */
.L_x_133:
        /* <DEDUP_REMOVED lines=17> */
[----:B------:R-:W-:-:S04]  /*0a20*/  IMAD.MOV.U32 R6, RZ, RZ, R3 ;  /* 0x000000ffff067224 */ /* 0x000fc800078e0003 */
[----:B------:R-:W-:-:S04]  /*0a30*/  IMAD.HI.U32 R3, R7, R6, RZ ;  /* 0x0000000607037227 */ /* 0x000fc800078e00ff */
[----:B------:R-:W-:-:S04]  /*0a40*/  IMAD.MOV R4, RZ, RZ, -R3 ;  /* 0x000000ffff047224 */ /* 0x000fc800078e0a03 */
[----:B------:R-:W-:-:S05]  /*0a50*/  IMAD R4, R5, R4, R6 ;  /* 0x0000000405047224 */ /* 0x000fca00078e0206 */
[----:B------:R-:W-:-:S13]  /*0a60*/  ISETP.GT.U32.AND P1, PT, R5, R4, PT ;  /* 0x000000040500720c */ /* 0x000fda0003f24070 */
[-C--:B------:R-:W-:Y:S01]  /*0a70*/  @!P1 IADD3 R4, PT, PT, R4, -R5.reuse, RZ ;  /* 0x8000000504049210 */ /* 0x080fe20007ffe0ff */
[----:B------:R-:W-:Y:S01]  /*0a80*/  @!P1 VIADD R3, R3, 0x1 ;  /* 0x0000000103039836 */ /* 0x000fe20000000000 */
[----:B------:R-:W-:Y:S02]  /*0a90*/  ISETP.NE.AND P1, PT, RZ, UR11, PT ;  /* 0x0000000bff007c0c */ /* 0x000fe4000bf25270 */
[----:B------:R-:W-:Y:S02]  /*0aa0*/  ISETP.GE.U32.AND P0, PT, R4, R5, PT ;  /* 0x000000050400720c */ /* 0x000fe40003f06070 */
[----:B------:R-:W0:Y:S11]  /*0ab0*/  LDC R4, c[0x0][0x3e0] ;  /* 0x0000f800ff047b82 */ /* 0x000e360000000800 */
[----:B------:R-:W-:-:S04]  /*0ac0*/  @P0 VIADD R3, R3, 0x1 ;  /* 0x0000000103030836 */ /* 0x000fc80000000000 */
[----:B------:R-:W-:-:S04]  /*0ad0*/  IMAD.MOV.U32 R5, RZ, RZ, R3 ;  /* 0x000000ffff057224 */ /* 0x000fc800078e0003 */
[----:B------:R-:W-:Y:S01]  /*0ae0*/  @!P2 IMAD.MOV R5, RZ, RZ, -R5 ;  /* 0x000000ffff05a224 */ /* 0x000fe200078e0a05 */
[----:B------:R-:W-:Y:S02]  /*0af0*/  @!P1 LOP3.LUT R5, RZ, UR11, RZ, 0x33, !PT ;  /* 0x0000000bff059c12 */ /* 0x000fe4000f8e33ff */
[----:B0-----:R-:W-:-:S03]  /*0b00*/  IABS R6, R4 ;  /* 0x0000000400067213 */ /* 0x001fc60000000000 */
[----:B------:R-:W-:Y:S01]  /*0b10*/  IMAD R10, R5, UR4, RZ ;  /* 0x00000004050a7c24 */ /* 0x000fe2000f8e02ff */
[----:B------:R-:W0:Y:S01]  /*0b20*/  LDCU.U8 UR4, c[0x0][0x549] ;  /* 0x0000a920ff0477ac */ /* 0x000e220008000000 */
[----:B------:R-:W-:Y:S01]  /*0b30*/  ISETP.NE.AND P4, PT, R4, RZ, PT ;  /* 0x000000ff0400720c */ /* 0x000fe20003f85270 */
[----:B------:R-:W1:Y:S02]  /*0b40*/  I2F.RP R9, R6 ;  /* 0x0000000600097306 */ /* 0x000e640000209400 */
[-C--:B------:R-:W-:Y:S02]  /*0b50*/  IABS R8, R10.reuse ;  /* 0x0000000a00087213 */ /* 0x080fe40000000000 */
[----:B------:R-:W-:-:S04]  /*0b60*/  IABS R11, R10 ;  /* 0x0000000a000b7213 */ /* 0x000fc80000000000 */
[----:B------:R-:W2:Y:S01]  /*0b70*/  I2F.RP R7, R8 ;  /* 0x0000000800077306 */ /* 0x000ea20000209400 */
[----:B------:R-:W-:-:S07]  /*0b80*/  IMAD.MOV R11, RZ, RZ, -R11 ;  /* 0x000000ffff0b7224 */ /* 0x000fce00078e0a0b */
[----:B-1----:R-:W1:Y:S01]  /*0b90*/  MUFU.RCP R18, R9 ;  /* 0x0000000900127308 */ /* 0x002e620000001000 */
[----:B0-----:R-:W-:-:S04]  /*0ba0*/  UISETP.NE.AND UP1, UPT, UR4, URZ, UPT ;  /* 0x000000ff0400728c */ /* 0x001fc8000bf25270 */
[----:B------:R-:W-:-:S03]  /*0bb0*/  USEL UR11, UR11, 0x1, !UP1 ;  /* 0x000000010b0b7887 */ /* 0x000fc6000c800000 */
[----:B--2---:R-:W0:Y:S01]  /*0bc0*/  MUFU.RCP R0, R7 ;  /* 0x0000000700007308 */ /* 0x004e220000001000 */
[----:B-1----:R-:W-:-:S07]  /*0bd0*/  VIADD R18, R18, 0xffffffe ;  /* 0x0ffffffe12127836 */ /* 0x002fce0000000000 */
[----:B------:R1:W-:Y:S01]  /*0be0*/  F2I.FTZ.U32.TRUNC.NTZ R19, R18 ;  /* 0x0000001200137305 */ /* 0x0003e2000021f000 */
[----:B0-----:R-:W-:Y:S01]  /*0bf0*/  IADD3 R20, PT, PT, R0, 0xffffffe, RZ ;  /* 0x0ffffffe00147810 */ /* 0x001fe20007ffe0ff */
[----:B------:R-:W-:-:S06]  /*0c00*/  VIADD R0, R4, 0xffffffff ;  /* 0xffffffff04007836 */ /* 0x000fcc0000000000 */
[----:B------:R0:W2:Y:S01]  /*0c10*/  F2I.FTZ.U32.TRUNC.NTZ R21, R20 ;  /* 0x0000001400157305 */ /* 0x0000a2000021f000 */
[----:B------:R-:W-:-:S05]  /*0c20*/  IMAD.IADD R7, R0, 0x1, R8 ;  /* 0x0000000100077824 */ /* 0x000fca00078e0208 */
[----:B------:R-:W-:Y:S01]  /*0c30*/  IABS R9, R7 ;  /* 0x0000000700097213 */ /* 0x000fe20000000000 */
[----:B-1----:R-:W-:Y:S02]  /*0c40*/  IMAD.MOV.U32 R18, RZ, RZ, RZ ;  /* 0x000000ffff127224 */ /* 0x002fe400078e00ff */
[----:B0-----:R-:W-:Y:S02]  /*0c50*/  HFMA2 R20, -RZ, RZ, 0, 0 ;  /* 0x00000000ff147431 */ /* 0x001fe400000001ff */
[----:B--2---:R-:W-:-:S04]  /*0c60*/  IMAD.MOV R3, RZ, RZ, -R21 ;  /* 0x000000ffff037224 */ /* 0x004fc800078e0a15 */
        /* <DEDUP_REMOVED lines=62> */
.L_x_137:
[----:B------:R-:W-:Y:S01]  /*1050*/  IMAD.MOV.U32 R36, RZ, RZ, R14 ;  /* 0x000000ffff247224 */ /* 0x000fe200078e000e */
[----:B------:R-:W-:Y:S01]  /*1060*/  MOV R18, R9 ;  /* 0x0000000900127202 */ /* 0x000fe20000000f00 */
[----:B------:R-:W-:Y:S01]  /*1070*/  IMAD.MOV.U32 R19, RZ, RZ, R15 ;  /* 0x000000ffff137224 */ /* 0x000fe200078e000f */
[----:B------:R-:W-:Y:S02]  /*1080*/  MOV R17, R3 ;  /* 0x0000000300117202 */ /* 0x000fe40000000f00 */
[----:B------:R-:W-:Y:S02]  /*1090*/  MOV R16, 0x10b0 ;  /* 0x000010b000107802 */ /* 0x000fe40000000f00 */
[----:B------:R-:W-:Y:S05]  /*10a0*/  CALL.REL.NOINC `($__internal_4_$__cuda_sm20_div_s64) ;  /* 0x0000003000087944 */ /* 0x000fea0003c00000 */
[----:B------:R-:W-:Y:S02]  /*10b0*/  MOV R32, R14 ;  /* 0x0000000e00207202 */ /* 0x000fe40000000f00 */
[----:B------:R-:W-:Y:S02]  /*10c0*/  MOV R33, R13 ;  /* 0x0000000d00217202 */ /* 0x000fe40000000f00 */
.L_x_138:
[----:B------:R-:W-:Y:S05]  /*10d0*/  BSYNC.RECONVERGENT B0 ;  /* 0x0000000000007941 */ /* 0x000fea0003800200 */
.L_x_136:
        /* <DEDUP_REMOVED lines=58> */
.L_x_140:
[----:B------:R-:W-:Y:S01]  /*1480*/  IMAD.MOV.U32 R36, RZ, RZ, R24 ;  /* 0x000000ffff247224 */ /* 0x000fe200078e0018 */
[----:B------:R-:W-:Y:S01]  /*1490*/  MOV R19, R25 ;  /* 0x0000001900137202 */ /* 0x000fe20000000f00 */
[----:B------:R-:W-:Y:S01]  /*14a0*/  IMAD.MOV.U32 R18, RZ, RZ, R7 ;  /* 0x000000ffff127224 */ /* 0x000fe200078e0007 */
[----:B------:R-:W-:Y:S02]  /*14b0*/  MOV R16, 0x14d0 ;  /* 0x000014d000107802 */ /* 0x000fe40000000f00 */
[----:B------:R-:W-:Y:S05]  /*14c0*/  CALL.REL.NOINC `($__internal_4_$__cuda_sm20_div_s64) ;  /* 0x0000002c00007944 */ /* 0x000fea0003c00000 */
[----:B------:R-:W-:Y:S02]  /*14d0*/  MOV R22, R14 ;  /* 0x0000000e00167202 */ /* 0x000fe40000000f00 */
[----:B------:R-:W-:Y:S02]  /*14e0*/  MOV R23, R13 ;  /* 0x0000000d00177202 */ /* 0x000fe40000000f00 */
.L_x_141:
[----:B------:R-:W-:Y:S05]  /*14f0*/  BSYNC.RECONVERGENT B0 ;  /* 0x0000000000007941 */ /* 0x000fea0003800200 */
.L_x_139:
[----:B------:R-:W0:Y:S01]  /*1500*/  LDCU UR5, c[0x0][0x434] ;  /* 0x00008680ff0577ac */ /* 0x000e220008000800 */
[----:B------:R-:W1:Y:S01]  /*1510*/  S2R R20, SR_TID.X ;  /* 0x0000000000147919 */ /* 0x000e620000002100 */
[----:B------:R-:W-:Y:S01]  /*1520*/  BSSY.RECONVERGENT B0, `(.L_x_142) ;  /* 0x000003f000007945 */ /* 0x000fe20003800200 */
[----:B------:R-:W-:Y:S01]  /*1530*/  MOV R19, 0xff800000 ;  /* 0xff80000000137802 */ /* 0x000fe20000000f00 */
[----:B------:R-:W2:Y:S01]  /*1540*/  LDCU UR16, c[0x0][0x534] ;  /* 0x0000a680ff1077ac */ /* 0x000ea20008000800 */
[----:B------:R-:W3:Y:S01]  /*1550*/  S2R R13, SR_CgaCtaId ;  /* 0x00000000000d7919 */ /* 0x000ee20000008800 */
[----:B------:R-:W-:Y:S01]  /*1560*/  IMAD.MOV.U32 R24, RZ, RZ, -0x800000 ;  /* 0xff800000ff187424 */ /* 0x000fe200078e00ff */
[----:B------:R-:W4:Y:S01]  /*1570*/  LDCU UR9, c[0x0][0x430] ;  /* 0x00008600ff0977ac */ /* 0x000f220008000800 */
[----:B------:R-:W-:Y:S01]  /*1580*/  USHF.R.S32.HI UR4, URZ, 0x1f, UR10 ;  /* 0x0000001fff047899 */ /* 0x000fe2000801140a */
[----:B------:R-:W1:Y:S01]  /*1590*/  LDCU.64 UR12, c[0x0][0x358] ;  /* 0x00006b00ff0c77ac */ /* 0x000e620008000a00 */
[----:B0-----:R-:W-:-:S02]  /*15a0*/  IMAD.U32 R14, RZ, RZ, UR5 ;  /* 0x00000005ff0e7e24 */ /* 0x001fc4000f8e00ff */
[----:B------:R-:W-:-:S03]  /*15b0*/  ULOP3.LUT UR4, UR4, 0x1, URZ, 0xfc, !UPT ;  /* 0x0000000104047892 */ /* 0x000fc6000f8efcff */
[----:B------:R-:W-:Y:S01]  /*15c0*/  IABS R14, R14 ;  /* 0x0000000e000e7213 */ /* 0x000fe20000000000 */
[----:B----4-:R-:W-:-:S03]  /*15d0*/  UIMAD UR9, UR5, UR9, URZ ;  /* 0x00000009050972a4 */ /* 0x010fc6000f8e02ff */
[----:B------:R-:W0:Y:S01]  /*15e0*/  I2F.RP R11, R14 ;  /* 0x0000000e000b7306 */ /* 0x000e220000209400 */
[C---:B-1----:R-:W-:Y:S02]  /*15f0*/  ISETP.GT.U32.AND P1, PT, R20.reuse, 0x7f, PT ;  /* 0x0000007f1400780c */ /* 0x042fe40003f24070 */
[----:B------:R-:W-:Y:S02]  /*1600*/  LOP3.LUT R26, R20, 0x7, RZ, 0xc0, !PT ;  /* 0x00000007141a7812 */ /* 0x000fe400078ec0ff */
[----:B------:R-:W-:-:S03]  /*1610*/  SHF.R.U32.HI R15, RZ, 0x3, R20 ;  /* 0x00000003ff0f7819 */ /* 0x000fc60000011614 */
[----:B0-----:R-:W0:Y:S02]  /*1620*/  MUFU.RCP R16, R11 ;  /* 0x0000000b00107308 */ /* 0x001e240000001000 */
[----:B0-----:R-:W-:-:S06]  /*1630*/  VIADD R16, R16, 0xffffffe ;  /* 0x0ffffffe10107836 */ /* 0x001fcc0000000000 */
[----:B------:R-:W0:Y:S02]  /*1640*/  F2I.FTZ.U32.TRUNC.NTZ R17, R16 ;  /* 0x0000001000117305 */ /* 0x000e24000021f000 */
[----:B0-----:R-:W-:Y:S02]  /*1650*/  IMAD.MOV R5, RZ, RZ, -R17 ;  /* 0x000000ffff057224 */ /* 0x001fe400078e0a11 */
[----:B------:R-:W-:Y:S02]  /*1660*/  IMAD.MOV.U32 R16, RZ, RZ, RZ ;  /* 0x000000ffff107224 */ /* 0x000fe400078e00ff */
[----:B------:R-:W-:Y:S01]  /*1670*/  IMAD R6, R5, R14, RZ ;  /* 0x0000000e05067224 */ /* 0x000fe200078e02ff */
[----:B------:R-:W-:-:S03]  /*1680*/  IABS R5, R4 ;  /* 0x0000000400057213 */ /* 0x000fc60000000000 */
[----:B------:R-:W-:-:S06]  /*1690*/  IMAD.HI.U32 R6, R17, R6, R16 ;  /* 0x0000000611067227 */ /* 0x000fcc00078e0010 */
[----:B------:R-:W-:-:S05]  /*16a0*/  IMAD.HI.U32 R6, R6, R5, RZ ;  /* 0x0000000506067227 */ /* 0x000fca00078e00ff */
[----:B------:R-:W-:-:S05]  /*16b0*/  IADD3 R11, PT, PT, -R6, RZ, RZ ;  /* 0x000000ff060b7210 */ /* 0x000fca0007ffe1ff */
[----:B------:R-:W-:Y:S01]  /*16c0*/  IMAD R5, R14, R11, R5 ;  /* 0x0000000b0e057224 */ /* 0x000fe200078e0205 */
[----:B------:R-:W-:-:S04]  /*16d0*/  SHF.R.U32.HI R11, RZ, 0x4, R20 ;  /* 0x00000004ff0b7819 */ /* 0x000fc80000011614 */
[----:B------:R-:W-:-:S13]  /*16e0*/  ISETP.GT.U32.AND P0, PT, R14, R5, PT ;  /* 0x000000050e00720c */ /* 0x000fda0003f04070 */
[----:B------:R-:W-:Y:S02]  /*16f0*/  @!P0 IMAD.IADD R5, R5, 0x1, -R14 ;  /* 0x0000000105058824 */ /* 0x000fe400078e0a0e */
[----:B------:R-:W-:Y:S01]  /*1700*/  @!P0 VIADD R6, R6, 0x1 ;  /* 0x0000000106068836 */ /* 0x000fe20000000000 */
[----:B------:R-:W-:Y:S02]  /*1710*/  ISETP.NE.AND P0, PT, RZ, UR5, PT ;  /* 0x00000005ff007c0c */ /* 0x000fe4000bf05270 */
[----:B------:R-:W-:Y:S02]  /*1720*/  ISETP.GE.U32.AND P3, PT, R5, R14, PT ;  /* 0x0000000e0500720c */ /* 0x000fe40003f66070 */
[----:B------:R-:W-:Y:S02]  /*1730*/  LOP3.LUT R5, R4, UR5, RZ, 0x3c, !PT ;  /* 0x0000000504057c12 */ /* 0x000fe4000f8e3cff */
[----:B------:R-:W-:Y:S02]  /*1740*/  MOV R14, 0x400 ;  /* 0x00000400000e7802 */ /* 0x000fe40000000f00 */
[----:B------:R-:W-:-:S02]  /*1750*/  ISETP.GE.AND P2, PT, R5, RZ, PT ;  /* 0x000000ff0500720c */ /* 0x000fc40003f46270 */
[----:B---3--:R-:W-:Y:S02]  /*1760*/  LEA R4, R13, R14, 0x18 ;  /* 0x0000000e0d047211 */ /* 0x008fe400078ec0ff */
[----:B------:R-:W-:-:S03]  /*1770*/  LOP3.LUT R5, R20, 0xf, RZ, 0xc0, !PT ;  /* 0x0000000f14057812 */ /* 0x000fc600078ec0ff */
[----:B------:R-:W-:Y:S02]  /*1780*/  @P3 VIADD R6, R6, 0x1 ;  /* 0x0000000106063836 */ /* 0x000fe40000000000 */
[C-C-:B------:R-:W-:Y:S02]  /*1790*/  @!P1 IMAD R14, R11.reuse, 0x44, R4.reuse ;  /* 0x000000440b0e9824 */ /* 0x140fe400078e0204 */
[----:B------:R-:W-:Y:S02]  /*17a0*/  IMAD R4, R26, 0x44, R4 ;  /* 0x000000441a047824 */ /* 0x000fe400078e0204 */
[----:B------:R-:W-:Y:S01]  /*17b0*/  @!P2 IMAD.MOV R6, RZ, RZ, -R6 ;  /* 0x000000ffff06a224 */ /* 0x000fe200078e0a06 */
[----:B--2---:R-:W-:Y:S01]  /*17c0*/  ISETP.GE.AND P2, PT, R11, UR16, PT ;  /* 0x000000100b007c0c */ /* 0x004fe2000bf46270 */
[----:B------:R-:W-:Y:S01]  /*17d0*/  IMAD R25, R15, 0x4, R4 ;  /* 0x000000040f197824 */ /* 0x000fe200078e0204 */
[----:B------:R-:W-:Y:S02]  /*17e0*/  @!P0 LOP3.LUT R6, RZ, UR5, RZ, 0x33, !PT ;  /* 0x00000005ff068c12 */ /* 0x000fe4000f8e33ff */
[----:B------:R-:W-:-:S03]  /*17f0*/  @!P1 LEA R14, R5, R14, 0x2 ;  /* 0x0000000e050e9211 */ /* 0x000fc600078e10ff */
[----:B------:R-:W-:-:S06]  /*1800*/  IMAD R13, R6, UR4, RZ ;  /* 0x00000004060d7c24 */ /* 0x000fcc000f8e02ff */
[----:B------:R-:W-:Y:S05]  /*1810*/  @P2 BRA `(.L_x_143) ;  /* 0x00000000003c2947 */ /* 0x000fea0003800000 */
[----:B------:R-:W-:-:S04]  /*1820*/  UIADD3 UR5, UP0, UPT, UR7, -UR6, URZ ;  /* 0x8000000607057290 */ /* 0x000fc8000ff1e0ff */
[----:B------:R-:W-:Y:S02]  /*1830*/  UIADD3.X UR4, UPT, UPT, UR15, -0x1, URZ, UP0, !UPT ;  /* 0xffffffff0f047890 */ /* 0x000fe400087fe4ff */
[----:B------:R-:W-:-:S04]  /*1840*/  ISETP.LT.U32.AND P0, PT, R5, UR5, PT ;  /* 0x0000000505007c0c */ /* 0x000fc8000bf01070 */
[----:B------:R-:W-:-:S05]  /*1850*/  IMAD.U32 R4, RZ, RZ, UR4 ;  /* 0x00000004ff047e24 */ /* 0x000fca000f8e00ff */
[----:B------:R-:W-:-:S13]  /*1860*/  ISETP.GT.AND.EX P0, PT, R4, RZ, PT, P0 ;  /* 0x000000ff0400720c */ /* 0x000fda0003f04300 */
[----:B------:R-:W-:Y:S05]  /*1870*/  @!P0 BRA `(.L_x_143) ;  /* 0x0000000000248947 */ /* 0x000fea0003800000 */
[----:B------:R-:W0:Y:S01]  /*1880*/  LDCU.64 UR4, c[0x0][0x428] ;  /* 0x00008500ff0477ac */ /* 0x000e220008000a00 */
[----:B------:R-:W-:Y:S01]  /*1890*/  IADD3 R16, P0, PT, R5, UR6, RZ ;  /* 0x0000000605107c10 */ /* 0x000fe2000ff1e0ff */
[----:B------:R-:W-:-:S04]  /*18a0*/  IMAD R4, R11, UR15, RZ ;  /* 0x0000000f0b047c24 */ /* 0x000fc8000f8e02ff */
[----:B------:R-:W-:Y:S02]  /*18b0*/  IMAD.X R17, RZ, RZ, RZ, P0 ;  /* 0x000000ffff117224 */ /* 0x000fe400000e06ff */
[----:B------:R-:W-:-:S05]  /*18c0*/  IMAD.WIDE.U32 R16, R11, UR7, R16 ;  /* 0x000000070b107c25 */ /* 0x000fca000f8e0010 */
[----:B------:R-:W-:Y:S02]  /*18d0*/  IADD3 R4, PT, PT, R17, R4, RZ ;  /* 0x0000000411047210 */ /* 0x000fe40007ffe0ff */
[----:B0-----:R-:W-:-:S04]  /*18e0*/  LEA R18, P0, R16, UR4, 0x2 ;  /* 0x0000000410127c11 */ /* 0x001fc8000f8010ff */
[----:B------:R-:W-:-:S06]  /*18f0*/  LEA.HI.X R19, R16, UR5, R4, 0x2, P0 ;  /* 0x0000000510137c11 */ /* 0x000fcc00080f1404 */
[----:B------:R0:W5:Y:S03]  /*1900*/  LDG.E R19, desc[UR12][R18.64] ;  /* 0x0000000c12137981 */ /* 0x000166000c1e1900 */
.L_x_143:
[----:B------:R-:W-:Y:S05]  /*1910*/  BSYNC.RECONVERGENT B0 ;  /* 0x0000000000007941 */ /* 0x000fea0003800200 */
.L_x_142:
[----:B-----5:R1:W-:Y:S01]  /*1920*/  @!P1 STS [R14], R19 ;  /* 0x000000130e009388 */ /* 0x0203e20000000800 */
[----:B------:R-:W2:Y:S01]  /*1930*/  LDC R11, c[0x0][0x3e0] ;  /* 0x0000f800ff0b7b82 */ /* 0x000ea20000000800 */
[-C--:B------:R-:W-:Y:S01]  /*1940*/  IABS R17, R13.reuse ;  /* 0x0000000d00117213 */ /* 0x080fe20000000000 */
[----:B------:R-:W-:Y:S06]  /*1950*/  BSSY.RECONVERGENT B1, `(.L_x_144) ;  /* 0x0000176000017945 */ /* 0x000fec0003800200 */
[----:B------:R-:W-:Y:S01]  /*1960*/  BAR.SYNC.DEFER_BLOCKING 0x0 ;  /* 0x0000000000007b1d */ /* 0x000fe20000010000 */
[----:B------:R-:W-:Y:S01]  /*1970*/  ISETP.NE.AND P5, PT, R13, RZ, PT ;  /* 0x000000ff0d00720c */ /* 0x000fe20003fa5270 */
[----:B------:R-:W-:Y:S01]  /*1980*/  IMAD.IADD R28, R0, 0x1, R17 ;  /* 0x00000001001c7824 */ /* 0x000fe200078e0211 */
[----:B------:R-:W-:-:S05]  /*1990*/  IABS R0, R13 ;  /* 0x0000000d00007213 */ /* 0x000fca0000000000 */
[----:B------:R-:W-:Y:S01]  /*19a0*/  IMAD.MOV R0, RZ, RZ, -R0 ;  /* 0x000000ffff007224 */ /* 0x000fe200078e0a00 */
[----:B-1----:R-:W1:Y:S01]  /*19b0*/  I2F.RP R14, R17 ;  /* 0x00000011000e7306 */ /* 0x002e620000209400 */
[----:B--2---:R-:W-:Y:S01]  /*19c0*/  IABS R4, R11 ;  /* 0x0000000b00047213 */ /* 0x004fe20000000000 */
[----:B------:R-:W2:Y:S06]  /*19d0*/  @!P1 LDS R24, [R25] ;  /* 0x0000000019189984 */ /* 0x000eac0000000800 */
[----:B------:R-:W3:Y:S08]  /*19e0*/  I2F.RP R21, R4 ;  /* 0x0000000400157306 */ /* 0x000ef00000209400 */
[----:B-1----:R-:W1:Y:S08]  /*19f0*/  MUFU.RCP R34, R14 ;  /* 0x0000000e00227308 */ /* 0x002e700000001000 */
[----:B---3--:R-:W3:Y:S01]  /*1a00*/  MUFU.RCP R30, R21 ;  /* 0x00000015001e7308 */ /* 0x008ee20000001000 */
[----:B-1----:R-:W-:-:S07]  /*1a10*/  VIADD R34, R34, 0xffffffe ;  /* 0x0ffffffe22227836 */ /* 0x002fce0000000000 */
[----:B------:R1:W-:Y:S01]  /*1a20*/  F2I.FTZ.U32.TRUNC.NTZ R35, R34 ;  /* 0x0000002200237305 */ /* 0x0003e2000021f000 */
[----:B---3--:R-:W-:Y:S01]  /*1a30*/  VIADD R30, R30, 0xffffffe ;  /* 0x0ffffffe1e1e7836 */ /* 0x008fe20000000000 */
[----:B--2---:R-:W2:Y:S06]  /*1a40*/  SHFL.BFLY PT, R27, R24, 0x4, 0x1f ;  /* 0x0c801f00181b7f89 */ /* 0x004eac00000e0000 */
[----:B------:R3:W4:Y:S01]  /*1a50*/  F2I.FTZ.U32.TRUNC.NTZ R31, R30 ;  /* 0x0000001e001f7305 */ /* 0x000722000021f000 */
[----:B-1----:R-:W-:Y:S02]  /*1a60*/  IMAD.MOV.U32 R34, RZ, RZ, RZ ;  /* 0x000000ffff227224 */ /* 0x002fe400078e00ff */
[----:B---3--:R-:W-:Y:S01]  /*1a70*/  HFMA2 R30, -RZ, RZ, 0, 0 ;  /* 0x00000000ff1e7431 */ /* 0x008fe200000001ff */
[----:B--2---:R-:W-:-:S05]  /*1a80*/  FMNMX.FTZ R27, R27, R24, !PT ;  /* 0x000000181b1b7209 */ /* 0x004fca0007810000 */
[----:B------:R-:W1:Y:S02]  /*1a90*/  SHFL.BFLY PT, R16, R27, 0x2, 0x1f ;  /* 0x0c401f001b107f89 */ /* 0x000e6400000e0000 */
[----:B-1----:R-:W-:Y:S01]  /*1aa0*/  FMNMX.FTZ R16, R27, R16, !PT ;  /* 0x000000101b107209 */ /* 0x002fe20007810000 */
[----:B----4-:R-:W-:-:S04]  /*1ab0*/  IMAD.MOV R27, RZ, RZ, -R31 ;  /* 0x000000ffff1b7224 */ /* 0x010fc800078e0a1f */
[----:B------:R-:W1:Y:S02]  /*1ac0*/  SHFL.BFLY PT, R5, R16, 0x1, 0x1f ;  /* 0x0c201f0010057f89 */ /* 0x000e6400000e0000 */
[----:B-1----:R-:W-:Y:S01]  /*1ad0*/  FMNMX.FTZ R5, R16, R5, !PT ;  /* 0x0000000510057209 */ /* 0x002fe20007810000 */
[----:B------:R-:W-:-:S03]  /*1ae0*/  IMAD.MOV R16, RZ, RZ, -R35 ;  /* 0x000000ffff107224 */ /* 0x000fc600078e0a23 */
[C---:B------:R-:W-:Y:S01]  /*1af0*/  FSETP.NEU.FTZ.AND P0, PT, R5.reuse, -INF , PT ;  /* 0xff8000000500780b */ /* 0x040fe20003f1d000 */
[----:B------:R-:W-:Y:S01]  /*1b00*/  IMAD R21, R16, R17, RZ ;  /* 0x0000001110157224 */ /* 0x000fe200078e02ff */
[----:B------:R-:W-:Y:S02]  /*1b10*/  IABS R16, R28 ;  /* 0x0000001c00107213 */ /* 0x000fe40000000000 */
[----:B------:R-:W-:Y:S01]  /*1b20*/  FSEL R5, R5, RZ, P0 ;  /* 0x000000ff05057208 */ /* 0x000fe20000000000 */
[----:B------:R-:W-:-:S04]  /*1b30*/  IMAD.HI.U32 R21, R35, R21, R34 ;  /* 0x0000001523157227 */ /* 0x000fc800078e0022 */
[----:B0-----:R-:W-:Y:S02]  /*1b40*/  FADD.FTZ R18, -R5, R24 ;  /* 0x0000001805127221 */ /* 0x001fe40000010100 */
[----:B------:R-:W-:-:S04]  /*1b50*/  IMAD.HI.U32 R21, R21, R16, RZ ;  /* 0x0000001015157227 */ /* 0x000fc800078e00ff */
[----:B------:R-:W-:Y:S01]  /*1b60*/  FMUL.FTZ R18, R18, 1.4426950216293334961 ;  /* 0x3fb8aa3b12127820 */ /* 0x000fe20000410000 */
[----:B------:R-:W-:-:S05]  /*1b70*/  IMAD R0, R21, R0, R16 ;  /* 0x0000000015007224 */ /* 0x000fca00078e0210 */
[----:B------:R-:W0:Y:S01]  /*1b80*/  MUFU.EX2 R18, R18 ;  /* 0x0000001200127308 */ /* 0x000e220000000800 */
[----:B------:R-:W-:-:S13]  /*1b90*/  ISETP.GT.U32.AND P2, PT, R17, R0, PT ;  /* 0x000000001100720c */ /* 0x000fda0003f44070 */
[----:B------:R-:W-:Y:S01]  /*1ba0*/  @!P2 IMAD.IADD R0, R0, 0x1, -R17 ;  /* 0x000000010000a824 */ /* 0x000fe200078e0a11 */
[----:B------:R-:W-:Y:S01]  /*1bb0*/  @!P2 IADD3 R21, PT, PT, R21, 0x1, RZ ;  /* 0x000000011515a810 */ /* 0x000fe20007ffe0ff */
[----:B0-----:R-:W0:Y:S03]  /*1bc0*/  SHFL.BFLY PT, R19, R18, 0x4, 0x1f ;  /* 0x0c801f0012137f89 */ /* 0x001e2600000e0000 */
[-C--:B------:R-:W-:Y:S02]  /*1bd0*/  ISETP.GE.U32.AND P1, PT, R0, R17.reuse, PT ;  /* 0x000000110000720c */ /* 0x080fe40003f26070 */
[C---:B------:R-:W-:Y:S02]  /*1be0*/  LOP3.LUT R0, R28.reuse, R17, RZ, 0x3c, !PT ;  /* 0x000000111c007212 */ /* 0x040fe400078e3cff */
[----:B------:R-:W-:Y:S02]  /*1bf0*/  LOP3.LUT R28, R28, R11, RZ, 0x3c, !PT ;  /* 0x0000000b1c1c7212 */ /* 0x000fe400078e3cff */
[----:B------:R-:W-:-:S02]  /*1c00*/  ISETP.GE.AND P3, PT, R0, RZ, PT ;  /* 0x000000ff0000720c */ /* 0x000fc40003f66270 */
[----:B------:R-:W-:Y:S02]  /*1c10*/  ISETP.GE.AND P2, PT, R28, RZ, PT ;  /* 0x000000ff1c00720c */ /* 0x000fe40003f46270 */
[----:B------:R-:W-:-:S03]  /*1c20*/  SHF.R.S32.HI R0, RZ, 0x1f, R13 ;  /* 0x0000001fff007819 */ /* 0x000fc6000001140d */
[----:B------:R-:W-:-:S06]  /*1c30*/  @P1 VIADD R21, R21, 0x1 ;  /* 0x0000000115151836 */ /* 0x000fcc0000000000 */
[----:B------:R-:W-:Y:S01]  /*1c40*/  @!P3 IMAD.MOV R21, RZ, RZ, -R21 ;  /* 0x000000ffff15b224 */ /* 0x000fe200078e0a15 */
[----:B------:R-:W-:Y:S01]  /*1c50*/  ISETP.NE.AND P3, PT, R6, RZ, PT ;  /* 0x000000ff0600720c */ /* 0x000fe20003f65270 */
[----:B0-----:R-:W-:Y:S01]  /*1c60*/  FADD.FTZ R19, R18, R19 ;  /* 0x0000001312137221 */ /* 0x001fe20000010000 */
[----:B------:R-:W-:Y:S01]  /*1c70*/  IMAD R18, R27, R4, RZ ;  /* 0x000000041b127224 */ /* 0x000fe200078e02ff */
[----:B------:R-:W-:Y:S02]  /*1c80*/  @!P5 LOP3.LUT R21, RZ, R17, RZ, 0x33, !PT ;  /* 0x00000011ff15d212 */ /* 0x000fe400078e33ff */
[----:B------:R-:W-:Y:S01]  /*1c90*/  SEL R17, RZ, 0x1, !P3 ;  /* 0x00000001ff117807 */ /* 0x000fe20005800000 */
[----:B------:R-:W0:Y:S01]  /*1ca0*/  SHFL.BFLY PT, R14, R19, 0x2, 0x1f ;  /* 0x0c401f00130e7f89 */ /* 0x000e2200000e0000 */
[----:B------:R-:W-:Y:S02]  /*1cb0*/  IMAD.HI.U32 R18, R31, R18, R30 ;  /* 0x000000121f127227 */ /* 0x000fe400078e001e */
[----:B------:R-:W-:-:S04]  /*1cc0*/  LOP3.LUT R17, R0, R17, RZ, 0xfc, !PT ;  /* 0x0000001100117212 */ /* 0x000fc800078efcff */
[----:B------:R-:W-:-:S04]  /*1cd0*/  IMAD.HI.U32 R18, R18, R16, RZ ;  /* 0x0000001012127227 */ /* 0x000fc800078e00ff */
[----:B0-----:R-:W-:Y:S01]  /*1ce0*/  FADD.FTZ R27, R19, R14 ;  /* 0x0000000e131b7221 */ /* 0x001fe20000010000 */
[----:B------:R-:W-:-:S04]  /*1cf0*/  IMAD.MOV R19, RZ, RZ, -R18 ;  /* 0x000000ffff137224 */ /* 0x000fc800078e0a12 */
[----:B------:R-:W0:Y:S01]  /*1d00*/  SHFL.BFLY PT, R14, R27, 0x1, 0x1f ;  /* 0x0c201f001b0e7f89 */ /* 0x000e2200000e0000 */
[----:B------:R-:W-:-:S05]  /*1d10*/  IMAD R19, R4, R19, R16 ;  /* 0x0000001304137224 */ /* 0x000fca00078e0210 */
[----:B------:R-:W-:-:S13]  /*1d20*/  ISETP.GT.U32.AND P0, PT, R4, R19, PT ;  /* 0x000000130400720c */ /* 0x000fda0003f04070 */
[----:B------:R-:W-:Y:S02]  /*1d30*/  @!P0 IMAD.IADD R19, R19, 0x1, -R4 ;  /* 0x0000000113138824 */ /* 0x000fe400078e0a04 */
[----:B------:R-:W-:Y:S01]  /*1d40*/  @!P0 VIADD R18, R18, 0x1 ;  /* 0x0000000112128836 */ /* 0x000fe20000000000 */
[----:B------:R-:W-:Y:S01]  /*1d50*/  ISETP.NE.AND P0, PT, R11, RZ, PT ;  /* 0x000000ff0b00720c */ /* 0x000fe20003f05270 */
[----:B0-----:R-:W-:Y:S01]  /*1d60*/  FADD.FTZ R14, R27, R14 ;  /* 0x0000000e1b0e7221 */ /* 0x001fe20000010000 */
[----:B------:R-:W-:Y:S02]  /*1d70*/  ISETP.GE.U32.AND P4, PT, R19, R4, PT ;  /* 0x000000041300720c */ /* 0x000fe40003f86070 */
[----:B------:R-:W-:Y:S02]  /*1d80*/  SHF.R.S32.HI R19, RZ, 0x1f, R21 ;  /* 0x0000001fff137819 */ /* 0x000fe40000011415 */
[----:B------:R-:W-:-:S09]  /*1d90*/  FSETP.NE.FTZ.AND P1, PT, R14, RZ, PT ;  /* 0x000000ff0e00720b */ /* 0x000fd20003f35000 */
[----:B------:R-:W-:-:S04]  /*1da0*/  @P4 IADD3 R18, PT, PT, R18, 0x1, RZ ;  /* 0x0000000112124810 */ /* 0x000fc80007ffe0ff */
[----:B------:R-:W0:Y:S01]  /*1db0*/  @P1 MUFU.LG2 R14, R14 ;  /* 0x0000000e000e1308 */ /* 0x000e220000000c00 */
[----:B------:R-:W-:Y:S01]  /*1dc0*/  @!P2 IMAD.MOV R18, RZ, RZ, -R18 ;  /* 0x000000ffff12a224 */ /* 0x000fe200078e0a12 */
[----:B------:R-:W-:Y:S02]  /*1dd0*/  @!P0 LOP3.LUT R18, RZ, R11, RZ, 0x33, !PT ;  /* 0x0000000bff128212 */ /* 0x000fe400078e33ff */
[----:B------:R-:W-:Y:S02]  /*1de0*/  LOP3.LUT P0, RZ, R20, 0x387, RZ, 0xc0, !PT ;  /* 0x0000038714ff7812 */ /* 0x000fe4000780c0ff */
[----:B------:R-:W-:Y:S01]  /*1df0*/  ISETP.LT.U32.AND P2, PT, R22, R21, PT ;  /* 0x000000151600720c */ /* 0x000fe20003f41070 */
[----:B------:R-:W-:-:S03]  /*1e00*/  IMAD R4, R18, UR11, RZ ;  /* 0x0000000b12047c24 */ /* 0x000fc6000f8e02ff */
[----:B------:R-:W-:Y:S01]  /*1e10*/  ISETP.LT.AND.EX P2, PT, R23, R19, PT, P2 ;  /* 0x000000131700720c */ /* 0x000fe20003f41320 */
[----:B------:R-:W-:Y:S02]  /*1e20*/  IMAD.MOV.U32 R23, RZ, RZ, 0x7f800000 ;  /* 0x7f800000ff177424 */ /* 0x000fe400078e00ff */
[----:B------:R-:W-:Y:S01]  /*1e30*/  IMAD R4, R17, R4, RZ ;  /* 0x0000000411047224 */ /* 0x000fe200078e02ff */
[----:B------:R-:W-:Y:S01]  /*1e40*/  SEL R6, R22, R21, P2 ;  /* 0x0000001516067207 */ /* 0x000fe20001000000 */
[----:B0-----:R-:W-:Y:S01]  /*1e50*/  @P1 FFMA.FTZ R23, R14, 0.69314718246459960938, R5 ;  /* 0x3f3172180e171823 */ /* 0x001fe20000010005 */
[----:B------:R-:W-:Y:S01]  /*1e60*/  IMAD R5, R13, UR9, RZ ;  /* 0x000000090d057c24 */ /* 0x000fe2000f8e02ff */
[----:B------:R-:W-:Y:S05]  /*1e70*/  @P0 BRA `(.L_x_145) ;  /* 0x00000010008c0947 */ /* 0x000fea0003800000 */
        /* <DEDUP_REMOVED lines=28> */
[----:B------:R-:W-:Y:S01]  /*2040*/  ISETP.NE.U32.AND P0, PT, R34, RZ, PT ;  /* 0x000000ff2200720c */ /* 0x000fe20003f05070 */
[----:B------:R-:W-:-:S06]  /*2050*/  HFMA2 R31, -RZ, RZ, 0, 0 ;  /* 0x00000000ff1f7431 */ /* 0x000fcc00000001ff */
[----:B0-----:R-:W0:Y:S02]  /*2060*/  MUFU.RCP R16, R14 ;  /* 0x0000000e00107308 */ /* 0x001e240000001000 */
[----:B0-----:R-:W-:-:S06]  /*2070*/  IADD3 R16, PT, PT, R16, 0xffffffe, RZ ;  /* 0x0ffffffe10107810 */ /* 0x001fcc0007ffe0ff */
        /* <DEDUP_REMOVED lines=18> */
.L_x_147:
[----:B------:R-:W-:Y:S01]  /*21a0*/  IMAD.MOV.U32 R36, RZ, RZ, R30 ;  /* 0x000000ffff247224 */ /* 0x000fe200078e001e */
[----:B------:R-:W-:Y:S01]  /*21b0*/  MOV R19, RZ ;  /* 0x000000ff00137202 */ /* 0x000fe20000000f00 */
[----:B------:R-:W-:Y:S01]  /*21c0*/  IMAD.MOV.U32 R18, RZ, RZ, R34 ;  /* 0x000000ffff127224 */ /* 0x000fe200078e0022 */
[----:B------:R-:W-:Y:S02]  /*21d0*/  MOV R16, 0x21f0 ;  /* 0x000021f000107802 */ /* 0x000fe40000000f00 */
[----:B------:R-:W-:Y:S05]  /*21e0*/  CALL.REL.NOINC `($__internal_4_$__cuda_sm20_div_s64) ;  /* 0x0000001c00b87944 */ /* 0x000fea0003c00000 */
[----:B------:R-:W-:Y:S02]  /*21f0*/  IADD3 R11, PT, PT, -R14, RZ, RZ ;  /* 0x000000ff0e0b7210 */ /* 0x000fe40007ffe1ff */
[----:B------:R-:W-:-:S03]  /*2200*/  MOV R31, R13 ;  /* 0x0000000d001f7202 */ /* 0x000fc60000000f00 */
[----:B------:R-:W-:Y:S01]  /*2210*/  IMAD R11, R34, R11, R30 ;  /* 0x0000000b220b7224 */ /* 0x000fe200078e021e */
[----:B------:R-:W-:-:S07]  /*2220*/  MOV R30, R14 ;  /* 0x0000000e001e7202 */ /* 0x000fce0000000f00 */
.L_x_148:
[----:B------:R-:W-:Y:S01]  /*2230*/  IABS R17, UR14 ;  /* 0x0000000e00117c13 */ /* 0x000fe20008000000 */
[----:B------:R-:W-:Y:S01]  /*2240*/  IMAD R3, R3, R12, RZ ;  /* 0x0000000c03037224 */ /* 0x000fe200078e02ff */
[----:B------:R-:W-:Y:S01]  /*2250*/  IABS R13, UR14 ;  /* 0x0000000e000d7c13 */ /* 0x000fe20008000000 */
[----:B------:R-:W-:Y:S01]  /*2260*/  BSSY.RECONVERGENT B0, `(.L_x_149) ;  /* 0x0000040000007945 */ /* 0x000fe20003800200 */
[----:B------:R-:W0:Y:S01]  /*2270*/  I2F.U32.RP R21, R17 ;  /* 0x0000001100157306 */ /* 0x000e220000209000 */
[----:B------:R-:W-:Y:S01]  /*2280*/  IABS R14, R11 ;  /* 0x0000000b000e7213 */ /* 0x000fe20000000000 */
[----:B------:R-:W-:Y:S01]  /*2290*/  IMAD R3, R9, R2, R3 ;  /* 0x0000000209037224 */ /* 0x000fe200078e0203 */
[----:B------:R-:W-:-:S04]  /*22a0*/  LOP3.LUT R2, R11, UR14, RZ, 0x3c, !PT ;  /* 0x0000000e0b027c12 */ /* 0x000fc8000f8e3cff */
[----:B------:R-:W-:Y:S01]  /*22b0*/  ISETP.GE.AND P0, PT, R2, RZ, PT ;  /* 0x000000ff0200720c */ /* 0x000fe20003f06270 */
[----:B0-----:R-:W0:Y:S02]  /*22c0*/  MUFU.RCP R18, R21 ;  /* 0x0000001500127308 */ /* 0x001e240000001000 */
[----:B0-----:R-:W-:-:S06]  /*22d0*/  VIADD R18, R18, 0xffffffe ;  /* 0x0ffffffe12127836 */ /* 0x001fcc0000000000 */
[----:B------:R-:W0:Y:S02]  /*22e0*/  F2I.FTZ.U32.TRUNC.NTZ R19, R18 ;  /* 0x0000001200137305 */ /* 0x000e24000021f000 */
[----:B0-----:R-:W-:Y:S01]  /*22f0*/  IMAD.MOV R16, RZ, RZ, -R19 ;  /* 0x000000ffff107224 */ /* 0x001fe200078e0a13 */
[----:B------:R-:W-:-:S03]  /*2300*/  MOV R18, RZ ;  /* 0x000000ff00127202 */ /* 0x000fc60000000f00 */
[----:B------:R-:W-:-:S04]  /*2310*/  IMAD R16, R16, R17, RZ ;  /* 0x0000001110107224 */ /* 0x000fc800078e02ff */
        /* <DEDUP_REMOVED lines=8> */
[----:B------:R-:W-:-:S06]  /*23a0*/  IMAD R3, R3, R32, RZ ;  /* 0x0000002003037224 */ /* 0x000fcc00078e02ff */
        /* <DEDUP_REMOVED lines=36> */
.L_x_150:
[----:B------:R-:W-:Y:S01]  /*25f0*/  IMAD.MOV.U32 R36, RZ, RZ, R30 ;  /* 0x000000ffff247224 */ /* 0x000fe200078e001e */
[----:B------:R-:W-:Y:S01]  /*2600*/  MOV R19, R31 ;  /* 0x0000001f00137202 */ /* 0x000fe20000000f00 */
[----:B------:R-:W-:Y:S01]  /*2610*/  IMAD.MOV.U32 R18, RZ, RZ, R34 ;  /* 0x000000ffff127224 */ /* 0x000fe200078e0022 */
[----:B------:R-:W-:Y:S02]  /*2620*/  MOV R16, 0x2640 ;  /* 0x0000264000107802 */ /* 0x000fe40000000f00 */
[----:B------:R-:W-:Y:S05]  /*2630*/  CALL.REL.NOINC `($__internal_4_$__cuda_sm20_div_s64) ;  /* 0x0000001800a47944 */ /* 0x000fea0003c00000 */
[----:B------:R-:W-:-:S05]  /*2640*/  IADD3 R31, PT, PT, -R14, RZ, RZ ;  /* 0x000000ff0e1f7210 */ /* 0x000fca0007ffe1ff */
[----:B------:R-:W-:Y:S02]  /*2650*/  IMAD R31, R31, R34, R30 ;  /* 0x000000221f1f7224 */ /* 0x000fe400078e021e */
.L_x_151:
[----:B------:R-:W-:Y:S05]  /*2660*/  BSYNC.RECONVERGENT B0 ;  /* 0x0000000000007941 */ /* 0x000fea0003800200 */
.L_x_149:
[----:B------:R-:W-:Y:S01]  /*2670*/  IABS R16, R12 ;  /* 0x0000000c00107213 */ /* 0x000fe20000000000 */
[----:B------:R-:W0:Y:S01]  /*2680*/  LDC R22, c[0x0][0x3e0] ;  /* 0x0000f800ff167b82 */ /* 0x000e220000000800 */
[----:B------:R-:W-:Y:S01]  /*2690*/  IABS R11, R7 ;  /* 0x00000007000b7213 */ /* 0x000fe20000000000 */
[----:B------:R-:W1:Y:S01]  /*26a0*/  LDCU UR15, c[0x0][0x430] ;  /* 0x00008600ff0f77ac */ /* 0x000e620008000800 */
[----:B------:R-:W2:Y:S01]  /*26b0*/  I2F.U32.RP R17, R16 ;  /* 0x0000001000117306 */ /* 0x000ea20000209000 */
[----:B------:R-:W-:Y:S02]  /*26c0*/  IABS R13, R9 ;  /* 0x00000009000d7213 */ /* 0x000fe40000000000 */
[----:B------:R-:W-:Y:S01]  /*26d0*/  IABS R21, R6 ;  /* 0x0000000600157213 */ /* 0x000fe20000000000 */
[----:B------:R-:W3:Y:S01]  /*26e0*/  LDCU UR4, c[0x0][0x434] ;  /* 0x00008680ff0477ac */ /* 0x000ee20008000800 */
[----:B------:R-:W-:Y:S02]  /*26f0*/  IABS R27, R31 ;  /* 0x0000001f001b7213 */ /* 0x000fe40000000000 */
[----:B------:R-:W-:Y:S01]  /*2700*/  ISETP.NE.AND P5, PT, R12, RZ, PT ;  /* 0x000000ff0c00720c */ /* 0x000fe20003fa5270 */
[----:B------:R-:W4:Y:S08]  /*2710*/  I2F.U32.RP R18, R11 ;  /* 0x0000000b00127306 */ /* 0x000f300000209000 */
[----:B--2---:R-:W2:Y:S01]  /*2720*/  MUFU.RCP R17, R17 ;  /* 0x0000001100117308 */ /* 0x004ea20000001000 */
[----:B-1----:R-:W-:Y:S01]  /*2730*/  USEL UR15, UR15, 0x1, UP1 ;  /* 0x000000010f0f7887 */ /* 0x002fe20008800000 */
[----:B0-----:R-:W-:-:S03]  /*2740*/  ISETP.LT.U32.AND P0, PT, R22, 0x1, PT ;  /* 0x000000011600780c */ /* 0x001fc60003f01070 */
[----:B------:R-:W-:-:S03]  /*2750*/  USHF.R.S32.HI UR5, URZ, 0x1f, UR15 ;  /* 0x0000001fff057899 */ /* 0x000fc6000801140f */
[----:B----4-:R-:W0:Y:S01]  /*2760*/  MUFU.RCP R34, R18 ;  /* 0x0000001200227308 */ /* 0x010e220000001000 */
[----:B------:R-:W-:Y:S01]  /*2770*/  ISETP.LT.AND.EX P0, PT, R0, RZ, PT, P0 ;  /* 0x000000ff0000720c */ /* 0x000fe20003f01300 */
[----:B---3--:R-:W-:Y:S01]  /*2780*/  UIMAD UR4, UR15, UR4, URZ ;  /* 0x000000040f0472a4 */ /* 0x008fe2000f8e02ff */
[----:B------:R-:W-:Y:S02]  /*2790*/  IABS R0, R7 ;  /* 0x0000000700007213 */ /* 0x000fe40000000000 */
[----:B------:R-:W-:-:S03]  /*27a0*/  SEL R22, R22, 0x1, P0 ;  /* 0x0000000116167807 */ /* 0x000fc60000000000 */
[----:B------:R-:W-:Y:S01]  /*27b0*/  I2F.U32.RP R33, R13 ;  /* 0x0000000d00217306 */ /* 0x000fe20000209000 */
[----:B--2---:R-:W-:Y:S01]  /*27c0*/  VIADD R36, R17, 0xffffffe ;  /* 0x0ffffffe11247836 */ /* 0x004fe20000000000 */
[----:B------:R-:W-:Y:S01]  /*27d0*/  IABS R19, R22 ;  /* 0x0000001600137213 */ /* 0x000fe20000000000 */
[----:B------:R-:W-:-:S05]  /*27e0*/  IMAD.MOV R0, RZ, RZ, -R0 ;  /* 0x000000ffff007224 */ /* 0x000fca00078e0a00 */
[----:B------:R-:W1:Y:S01]  /*27f0*/  F2I.FTZ.U32.TRUNC.NTZ R37, R36 ;  /* 0x0000002400257305 */ /* 0x000e62000021f000 */
[----:B0-----:R-:W-:Y:S01]  /*2800*/  VIADD R34, R34, 0xffffffe ;  /* 0x0ffffffe22227836 */ /* 0x001fe20000000000 */
[----:B------:R-:W-:-:S04]  /*2810*/  IABS R18, R12 ;  /* 0x0000000c00127213 */ /* 0x000fc80000000000 */
[----:B------:R-:W-:Y:S02]  /*2820*/  IADD3 R18, PT, PT, RZ, -R18, RZ ;  /* 0x80000012ff127210 */ /* 0x000fe40007ffe0ff */
[----:B------:R-:W0:Y:S01]  /*2830*/  F2I.FTZ.U32.TRUNC.NTZ R35, R34 ;  /* 0x0000002200237305 */ /* 0x000e22000021f000 */
[----:B-1----:R-:W-:-:S07]  /*2840*/  IMAD.MOV R17, RZ, RZ, -R37 ;  /* 0x000000ffff117224 */ /* 0x002fce00078e0a25 */
[----:B------:R-:W1:Y:S01]  /*2850*/  I2F.U32.RP R28, R19 ;  /* 0x00000013001c7306 */ /* 0x000e620000209000 */
[----:B------:R-:W-:Y:S02]  /*2860*/  IMAD.MOV.U32 R36, RZ, RZ, RZ ;  /* 0x000000ffff247224 */ /* 0x000fe400078e00ff */
[----:B------:R-:W-:Y:S02]  /*2870*/  IMAD R17, R17, R16, RZ ;  /* 0x0000001011117224 */ /* 0x000fe400078e02ff */
[----:B0-----:R-:W-:-:S03]  /*2880*/  IMAD.MOV R30, RZ, RZ, -R35 ;  /* 0x000000ffff1e7224 */ /* 0x001fc600078e0a23 */
[----:B------:R-:W0:Y:S01]  /*2890*/  MUFU.RCP R33, R33 ;  /* 0x0000002100217308 */ /* 0x000e220000001000 */
[----:B------:R-:W-:Y:S02]  /*28a0*/  IMAD.MOV.U32 R34, RZ, RZ, RZ ;  /* 0x000000ffff227224 */ /* 0x000fe400078e00ff */
[----:B------:R-:W-:Y:S02]  /*28b0*/  IMAD R30, R30, R11, RZ ;  /* 0x0000000b1e1e7224 */ /* 0x000fe400078e02ff */
[----:B------:R-:W-:Y:S01]  /*28c0*/  IMAD.HI.U32 R32, R37, R17, R36 ;  /* 0x0000001125207227 */ /* 0x000fe200078e0024 */
[----:B------:R-:W-:Y:S02]  /*28d0*/  IABS R17, R14 ;  /* 0x0000000e00117213 */ /* 0x000fe40000000000 */
[----:B-1----:R-:W1:Y:S01]  /*28e0*/  MUFU.RCP R28, R28 ;  /* 0x0000001c001c7308 */ /* 0x002e620000001000 */
[----:B------:R-:W-:-:S04]  /*28f0*/  IMAD.HI.U32 R30, R35, R30, R34 ;  /* 0x0000001e231e7227 */ /* 0x000fc800078e0022 */
[----:B------:R-:W-:-:S04]  /*2900*/  IMAD.HI.U32 R34, R32, R27, RZ ;  /* 0x0000001b20227227 */ /* 0x000fc800078e00ff */
[----:B------:R-:W-:Y:S01]  /*2910*/  HFMA2 R32, -RZ, RZ, 0, 0 ;  /* 0x00000000ff207431 */ /* 0x000fe200000001ff */
[----:B------:R-:W2:Y:S01]  /*2920*/  I2F.U32.RP R29, R21 ;  /* 0x00000015001d7306 */ /* 0x000ea20000209000 */
[----:B0-----:R-:W-:Y:S01]  /*2930*/  IADD3 R33, PT, PT, R33, 0xffffffe, RZ ;  /* 0x0ffffffe21217810 */ /* 0x001fe20007ffe0ff */
[----:B------:R-:W-:-:S04]  /*2940*/  IMAD.HI.U32 R30, R30, R17, RZ ;  /* 0x000000111e1e7227 */ /* 0x000fc800078e00ff */
[----:B------:R-:W-:Y:S01]  /*2950*/  IMAD R27, R34, R18, R27 ;  /* 0x00000012221b7224 */ /* 0x000fe200078e021b */
[----:B------:R-:W-:Y:S01]  /*2960*/  LOP3.LUT R18, R14, R7, RZ, 0x3c, !PT ;  /* 0x000000070e127212 */ /* 0x000fe200078e3cff */
[----:B------:R-:W0:Y:S01]  /*2970*/  F2I.FTZ.U32.TRUNC.NTZ R33, R33 ;  /* 0x0000002100217305 */ /* 0x000e22000021f000 */
[----:B------:R-:W-:Y:S02]  /*2980*/  IMAD R0, R30, R0, R17 ;  /* 0x000000001e007224 */ /* 0x000fe400078e0211 */
[----:B-1----:R-:W-:Y:S01]  /*2990*/  VIADD R28, R28, 0xffffffe ;  /* 0x0ffffffe1c1c7836 */ /* 0x002fe20000000000 */
[----:B------:R-:W-:Y:S02]  /*29a0*/  ISETP.GT.U32.AND P3, PT, R16, R27, PT ;  /* 0x0000001b1000720c */ /* 0x000fe40003f64070 */
[----:B------:R-:W-:Y:S02]  /*29b0*/  ISETP.GT.U32.AND P1, PT, R11, R0, PT ;  /* 0x000000000b00720c */ /* 0x000fe40003f24070 */
[----:B--2---:R-:W1:Y:S01]  /*29c0*/  MUFU.RCP R29, R29 ;  /* 0x0000001d001d7308 */ /* 0x004e620000001000 */
[----:B------:R-:W-:-:S02]  /*29d0*/  ISETP.GE.AND P0, PT, R18, RZ, PT ;  /* 0x000000ff1200720c */ /* 0x000fc40003f06270 */
[----:B------:R-:W-:Y:S01]  /*29e0*/  IABS R18, R9 ;  /* 0x0000000900127213 */ /* 0x000fe20000000000 */
[----:B0-----:R-:W-:-:S04]  /*29f0*/  IMAD.MOV R17, RZ, RZ, -R33 ;  /* 0x000000ffff117224 */ /* 0x001fc800078e0a21 */
[----:B------:R-:W0:Y:S01]  /*2a00*/  F2I.FTZ.U32.TRUNC.NTZ R37, R28 ;  /* 0x0000001c00257305 */ /* 0x000e22000021f000 */
[----:B------:R-:W-:Y:S02]  /*2a10*/  @!P3 IMAD.IADD R27, R27, 0x1, -R16 ;  /* 0x000000011b1bb824 */ /* 0x000fe400078e0a10 */
[----:B------:R-:W-:Y:S02]  /*2a20*/  IMAD R17, R17, R13, RZ ;  /* 0x0000000d11117224 */ /* 0x000fe400078e02ff */
[----:B------:R-:W-:Y:S01]  /*2a30*/  @!P1 IMAD.IADD R0, R0, 0x1, -R11 ;  /* 0x0000000100009824 */ /* 0x000fe200078e0a0b */
[----:B------:R-:W-:Y:S01]  /*2a40*/  ISETP.GE.U32.AND P6, PT, R27, R16, PT ;  /* 0x000000101b00720c */ /* 0x000fe20003fc6070 */
[----:B------:R-:W-:Y:S01]  /*2a50*/  IMAD.HI.U32 R17, R33, R17, R32 ;  /* 0x0000001121117227 */ /* 0x000fe200078e0020 */
[----:B------:R-:W-:Y:S02]  /*2a60*/  LOP3.LUT R27, R31, R12, RZ, 0x3c, !PT ;  /* 0x0000000c1f1b7212 */ /* 0x000fe400078e3cff */
[----:B------:R-:W-:Y:S01]  /*2a70*/  ISETP.GE.U32.AND P4, PT, R0, R11, PT ;  /* 0x0000000b0000720c */ /* 0x000fe20003f86070 */
[----:B-1----:R-:W-:Y:S01]  /*2a80*/  VIADD R29, R29, 0xffffffe ;  /* 0x0ffffffe1d1d7836 */ /* 0x002fe20000000000 */
[----:B------:R-:W-:Y:S01]  /*2a90*/  ISETP.GE.AND P2, PT, R27, RZ, PT ;  /* 0x000000ff1b00720c */ /* 0x000fe20003f46270 */
[----:B------:R-:W-:Y:S01]  /*2aa0*/  @!P1 VIADD R30, R30, 0x1 ;  /* 0x000000011e1e9836 */ /* 0x000fe20000000000 */
[----:B------:R-:W-:Y:S01]  /*2ab0*/  ISETP.NE.AND P1, PT, R7, RZ, PT ;  /* 0x000000ff0700720c */ /* 0x000fe20003f25270 */
[----:B------:R-:W1:Y:S01]  /*2ac0*/  F2I.FTZ.U32.TRUNC.NTZ R33, R29 ;  /* 0x0000001d00217305 */ /* 0x000e62000021f000 */
[----:B0-----:R-:W-:Y:S01]  /*2ad0*/  IADD3 R16, PT, PT, RZ, -R37, RZ ;  /* 0x80000025ff107210 */ /* 0x001fe20007ffe0ff */
[----:B------:R-:W-:Y:S01]  /*2ae0*/  @!P3 VIADD R34, R34, 0x1 ;  /* 0x000000012222b836 */ /* 0x000fe20000000000 */
[----:B------:R-:W-:Y:S01]  /*2af0*/  IABS R0, R22 ;  /* 0x0000001600007213 */ /* 0x000fe20000000000 */
[----:B------:R-:W-:Y:S01]  /*2b00*/  IMAD.MOV R18, RZ, RZ, -R18 ;  /* 0x000000ffff127224 */ /* 0x000fe200078e0a12 */
[----:B------:R-:W-:Y:S01]  /*2b10*/  IABS R11, R3 ;  /* 0x00000003000b7213 */ /* 0x000fe20000000000 */
[----:B------:R-:W-:Y:S01]  /*2b20*/  IMAD R27, R16, R19, RZ ;  /* 0x00000013101b7224 */ /* 0x000fe200078e02ff */
[----:B------:R-:W-:Y:S01]  /*2b30*/  @P6 IADD3 R34, PT, PT, R34, 0x1, RZ ;  /* 0x0000000122226810 */ /* 0x000fe20007ffe0ff */
[----:B------:R-:W-:-:S02]  /*2b40*/  IMAD.MOV R0, RZ, RZ, -R0 ;  /* 0x000000ffff007224 */ /* 0x000fc400078e0a00 */
[----:B------:R-:W-:-:S04]  /*2b50*/  IMAD.HI.U32 R27, R37, R27, R36 ;  /* 0x0000001b251b7227 */ /* 0x000fc800078e0024 */
[----:B------:R-:W-:Y:S01]  /*2b60*/  @P4 VIADD R30, R30, 0x1 ;  /* 0x000000011e1e4836 */ /* 0x000fe20000000000 */
[----:B-1----:R-:W-:Y:S01]  /*2b70*/  IADD3 R16, PT, PT, RZ, -R33, RZ ;  /* 0x80000021ff107210 */ /* 0x002fe20007ffe0ff */
[----:B------:R-:W-:-:S03]  /*2b80*/  IMAD.HI.U32 R27, R27, R11, RZ ;  /* 0x0000000b1b1b7227 */ /* 0x000fc600078e00ff */
[----:B------:R-:W-:Y:S01]  /*2b90*/  @!P0 IADD3 R30, PT, PT, -R30, RZ, RZ ;  /* 0x000000ff1e1e8210 */ /* 0x000fe20007ffe1ff */
[----:B------:R-:W-:Y:S01]  /*2ba0*/  IMAD R0, R27, R0, R11 ;  /* 0x000000001b007224 */ /* 0x000fe200078e020b */
[----:B------:R-:W-:Y:S01]  /*2bb0*/  @!P1 LOP3.LUT R30, RZ, R7, RZ, 0x33, !PT ;  /* 0x00000007ff1e9212 */ /* 0x000fe200078e33ff */
[----:B------:R-:W-:Y:S02]  /*2bc0*/  IMAD R11, R16, R21, RZ ;  /* 0x00000015100b7224 */ /* 0x000fe400078e02ff */
[----:B------:R-:W-:Y:S01]  /*2bd0*/  @!P2 IMAD.MOV R34, RZ, RZ, -R34 ;  /* 0x000000ffff22a224 */ /* 0x000fe200078e0a22 */
[----:B------:R-:W-:Y:S01]  /*2be0*/  @!P5 LOP3.LUT R34, RZ, R12, RZ, 0x33, !PT ;  /* 0x0000000cff22d212 */ /* 0x000fe200078e33ff */
[----:B------:R-:W-:Y:S01]  /*2bf0*/  IMAD.HI.U32 R32, R33, R11, R32 ;  /* 0x0000000b21207227 */ /* 0x000fe200078e0020 */
[----:B------:R-:W-:Y:S02]  /*2c00*/  ISETP.GT.U32.AND P4, PT, R19, R0, PT ;  /* 0x000000001300720c */ /* 0x000fe40003f84070 */
[----:B------:R-:W-:-:S02]  /*2c10*/  IABS R11, R6 ;  /* 0x00000006000b7213 */ /* 0x000fc40000000000 */
[----:B------:R-:W-:Y:S02]  /*2c20*/  IABS R16, R30 ;  /* 0x0000001e00107213 */ /* 0x000fe40000000000 */
[----:B------:R-:W-:Y:S01]  /*2c30*/  IABS R28, R34 ;  /* 0x00000022001c7213 */ /* 0x000fe20000000000 */
[----:B------:R-:W-:Y:S02]  /*2c40*/  IMAD.MOV R11, RZ, RZ, -R11 ;  /* 0x000000ffff0b7224 */ /* 0x000fe400078e0a0b */
        /* <DEDUP_REMOVED lines=16> */
[----:B------:R-:W-:Y:S01]  /*2d50*/  ISETP.GE.AND P2, PT, R11, RZ, PT ;  /* 0x000000ff0b00720c */ /* 0x000fe20003f46270 */
[----:B------:R-:W-:Y:S01]  /*2d60*/  @!P1 IMAD.IADD R16, R16, 0x1, -R21 ;  /* 0x0000000110109824 */ /* 0x000fe200078e0a15 */
[----:B------:R-:W-:Y:S01]  /*2d70*/  LOP3.LUT R11, R30, R6, RZ, 0x3c, !PT ;  /* 0x000000061e0b7212 */ /* 0x000fe200078e3cff */
[----:B------:R-:W-:Y:S02]  /*2d80*/  @!P3 IMAD.IADD R18, R18, 0x1, -R13 ;  /* 0x000000011212b824 */ /* 0x000fe400078e0a0d */
[----:B------:R-:W-:Y:S01]  /*2d90*/  @!P0 IADD3 R27, PT, PT, -R27, RZ, RZ ;  /* 0x000000ff1b1b8210 */ /* 0x000fe20007ffe1ff */
[----:B------:R-:W-:Y:S01]  /*2da0*/  @!P3 VIADD R17, R17, 0x1 ;  /* 0x000000011111b836 */ /* 0x000fe20000000000 */
[----:B------:R-:W-:Y:S01]  /*2db0*/  ISETP.GE.U32.AND P5, PT, R16, R21, PT ;  /* 0x000000151000720c */ /* 0x000fe20003fa6070 */
[----:B------:R-:W-:Y:S01]  /*2dc0*/  @!P1 VIADD R32, R32, 0x1 ;  /* 0x0000000120209836 */ /* 0x000fe20000000000 */
[----:B------:R-:W-:Y:S01]  /*2dd0*/  ISETP.GE.U32.AND P6, PT, R18, R13, PT ;  /* 0x0000000d1200720c */ /* 0x000fe20003fc6070 */
[----:B------:R-:W-:Y:S01]  /*2de0*/  IMAD.WIDE R18, R0, UR4, RZ ;  /* 0x0000000400127c25 */ /* 0x000fe2000f8e02ff */
[----:B------:R-:W-:-:S02]  /*2df0*/  ISETP.GE.AND P0, PT, R11, RZ, PT ;  /* 0x000000ff0b00720c */ /* 0x000fc40003f06270 */
[----:B------:R-:W-:Y:S02]  /*2e00*/  @!P4 LOP3.LUT R27, RZ, R22, RZ, 0x33, !PT ;  /* 0x00000016ff1bc212 */ /* 0x000fe400078e33ff */
[----:B------:R-:W-:Y:S02]  /*2e10*/  ISETP.NE.AND P3, PT, R6, RZ, PT ;  /* 0x000000ff0600720c */ /* 0x000fe40003f65270 */
[----:B------:R-:W-:Y:S01]  /*2e20*/  ISETP.NE.AND P4, PT, R9, RZ, PT ;  /* 0x000000ff0900720c */ /* 0x000fe20003f85270 */
[C---:B------:R-:W-:Y:S01]  /*2e30*/  IMAD.WIDE R12, R27.reuse, UR11, RZ ;  /* 0x0000000b1b0c7c25 */ /* 0x040fe2000f8e02ff */
[----:B------:R-:W-:Y:S02]  /*2e40*/  IADD3 R27, PT, PT, -R27, RZ, RZ ;  /* 0x000000ff1b1b7210 */ /* 0x000fe40007ffe1ff */
[----:B------:R-:W-:Y:S01]  /*2e50*/  IADD3 R11, PT, PT, -R30, RZ, RZ ;  /* 0x000000ff1e0b7210 */ /* 0x000fe20007ffe1ff */
[----:B------:R-:W-:Y:S02]  /*2e60*/  @P5 VIADD R32, R32, 0x1 ;  /* 0x0000000120205836 */ /* 0x000fe40000000000 */
[----:B------:R-:W-:-:S02]  /*2e70*/  @P6 VIADD R17, R17, 0x1 ;  /* 0x0000000111116836 */ /* 0x000fc40000000000 */
[----:B------:R-:W-:Y:S02]  /*2e80*/  @!P0 IMAD.MOV R32, RZ, RZ, -R32 ;  /* 0x000000ffff208224 */ /* 0x000fe400078e0a20 */
[C---:B------:R-:W-:Y:S01]  /*2e90*/  IMAD.WIDE.U32 R12, R2.reuse, UR15, R12 ;  /* 0x0000000f020c7c25 */ /* 0x040fe2000f8e000c */
[----:B------:R-:W-:Y:S01]  /*2ea0*/  @!P3 LOP3.LUT R32, RZ, R6, RZ, 0x33, !PT ;  /* 0x00000006ff20b212 */ /* 0x000fe200078e33ff */
[----:B------:R-:W-:Y:S02]  /*2eb0*/  UIMAD UR15, UR10, UR15, URZ ;  /* 0x0000000f0a0f72a4 */ /* 0x000fe4000f8e02ff */
[----:B------:R-:W-:Y:S01]  /*2ec0*/  @!P2 IMAD.MOV R17, RZ, RZ, -R17 ;  /* 0x000000ffff11a224 */ /* 0x000fe200078e0a11 */
[----:B------:R-:W-:Y:S01]  /*2ed0*/  @!P4 LOP3.LUT R17, RZ, R9, RZ, 0x33, !PT ;  /* 0x00000009ff11c212 */ /* 0x000fe200078e33ff */
[----:B------:R-:W-:Y:S01]  /*2ee0*/  IMAD R13, R2, UR5, R13 ;  /* 0x00000005020d7c24 */ /* 0x000fe2000f8e020d */
[----:B------:R-:W0:Y:S01]  /*2ef0*/  LDCU.64 UR4, c[0x0][0x420] ;  /* 0x00008400ff0477ac */ /* 0x000e220008000a00 */
[----:B------:R-:W-:Y:S01]  /*2f00*/  IMAD R27, R22, R27, R3 ;  /* 0x0000001b161b7224 */ /* 0x000fe200078e0203 */
[----:B------:R-:W-:Y:S01]  /*2f10*/  IADD3 R2, PT, PT, -R17, RZ, RZ ;  /* 0x000000ff11027210 */ /* 0x000fe20007ffe1ff */
[----:B------:R-:W-:-:S02]  /*2f20*/  IMAD.MOV R3, RZ, RZ, -R32 ;  /* 0x000000ffff037224 */ /* 0x000fc400078e0a20 */
[----:B------:R-:W-:-:S04]  /*2f30*/  IMAD.WIDE R12, R27, UR9, R12 ;  /* 0x000000091b0c7c25 */ /* 0x000fc8000f8e020c */
[----:B------:R-:W-:-:S04]  /*2f40*/  IMAD.WIDE R16, R17, R8, RZ ;  /* 0x0000000811107225 */ /* 0x000fc800078e02ff */
[----:B------:R-:W-:Y:S01]  /*2f50*/  IMAD R6, R6, R3, R30 ;  /* 0x0000000306067224 */ /* 0x000fe200078e021e */
[----:B------:R-:W-:Y:S01]  /*2f60*/  IADD3 R0, P1, P0, R16, R12, R18 ;  /* 0x0000000c10007210 */ /* 0x000fe2000783e012 */
[----:B------:R-:W-:Y:S02]  /*2f70*/  IMAD R11, R7, R11, R14 ;  /* 0x0000000b070b7224 */ /* 0x000fe400078e020e */
[----:B------:R-:W-:Y:S01]  /*2f80*/  IMAD R2, R9, R2, R34 ;  /* 0x0000000209027224 */ /* 0x000fe200078e0222 */
[----:B------:R-:W-:Y:S01]  /*2f90*/  IADD3.X R13, PT, PT, R17, R13, R19, P1, P0 ;  /* 0x0000000d110d7210 */ /* 0x000fe20000fe0413 */
[----:B------:R-:W-:Y:S02]  /*2fa0*/  IMAD R3, R10, UR9, RZ ;  /* 0x000000090a037c24 */ /* 0x000fe4000f8e02ff */
        /* <DEDUP_REMOVED lines=12> */
.L_x_146:
[----:B------:R-:W0:Y:S01]  /*3070*/  LDC.64 R2, c[0x0][0x420] ;  /* 0x00010800ff027b82 */ /* 0x000e220000000a00 */
[----:B------:R-:W-:-:S05]  /*3080*/  IADD3 R0, PT, PT, R15, UR6, RZ ;  /* 0x000000060f007c10 */ /* 0x000fca000fffe0ff */
[----:B0-----:R-:W-:-:S05]  /*3090*/  IMAD.WIDE.U32 R2, R0, 0x4, R2 ;  /* 0x0000000400027825 */ /* 0x001fca00078e0002 */
[----:B------:R1:W-:Y:S02]  /*30a0*/  STG.E desc[UR12][R2.64], R23 ;  /* 0x0000001702007986 */ /* 0x0003e4000c10190c */
.L_x_145:
[----:B------:R-:W-:Y:S05]  /*30b0*/  BSYNC.RECONVERGENT B1 ;  /* 0x0000000000017941 */ /* 0x000fea0003800200 */
.L_x_144:
[----:B------:R-:W2:Y:S01]  /*30c0*/  LDCU UR9, c[0x0][0x534] ;  /* 0x0000a680ff0977ac */ /* 0x000ea20008000800 */
[----:B------:R-:W-:Y:S01]  /*30d0*/  IMAD R32, R15, 0x18, R26 ;  /* 0x000000180f207824 */ /* 0x000fe200078e021a */
[----:B01----:R-:W-:Y:S01]  /*30e0*/  CS2R R2, SRZ ;  /* 0x0000000000027805 */ /* 0x003fe2000001ff00 */
[----:B------:R-:W-:Y:S01]  /*30f0*/  IMAD.SHL.U32 R30, R20, 0x4, RZ ;  /* 0x00000004141e7824 */ /* 0x000fe200078e00ff */
[----:B------:R-:W0:Y:S01]  /*3100*/  LDCU UR11, c[0x0][0x44c] ;  /* 0x00008980ff0b77ac */ /* 0x000e220008000800 */
[----:B------:R-:W-:Y:S01]  /*3110*/  IMAD.MOV.U32 R0, RZ, RZ, RZ ;  /* 0x000000ffff007224 */ /* 0x000fe200078e00ff */
[----:B------:R-:W-:Y:S02]  /*3120*/  CS2R R4, SRZ ;  /* 0x0000000000047805 */ /* 0x000fe4000001ff00 */
[----:B------:R-:W-:Y:S02]  /*3130*/  CS2R R6, SRZ ;  /* 0x0000000000067805 */ /* 0x000fe4000001ff00 */
[----:B------:R-:W-:-:S02]  /*3140*/  LOP3.LUT R30, R30, 0x1c, RZ, 0xc0, !PT ;  /* 0x0000001c1e1e7812 */ /* 0x000fc400078ec0ff */
[----:B------:R-:W-:Y:S01]  /*3150*/  CS2R R10, SRZ ;  /* 0x00000000000a7805 */ /* 0x000fe2000001ff00 */
[----:B------:R-:W-:Y:S01]  /*3160*/  IMAD.MOV.U32 R13, RZ, RZ, RZ ;  /* 0x000000ffff0d7224 */ /* 0x000fe200078e00ff */
[C---:B------:R-:W-:Y:S02]  /*3170*/  LOP3.LUT R29, R30.reuse, 0x20, RZ, 0xfc, !PT ;  /* 0x000000201e1d7812 */ /* 0x040fe400078efcff */
[----:B------:R-:W-:Y:S02]  /*3180*/  LOP3.LUT R28, R30, 0x40, RZ, 0xfc, !PT ;  /* 0x000000401e1c7812 */ /* 0x000fe400078efcff */
[----:B--2---:R-:W-:Y:S01]  /*3190*/  ISETP.GE.AND P0, PT, R26, UR9, PT ;  /* 0x000000091a007c0c */ /* 0x004fe2000bf06270 */
[----:B------:R-:W-:-:S03]  /*31a0*/  UISETP.GE.AND UP0, UPT, UR9, 0x1, UPT ;  /* 0x000000010900788c */ /* 0x000fc6000bf06270 */
[----:B------:R-:W-:Y:S01]  /*31b0*/  ISETP.GT.U32.OR P0, PT, R20, 0x7f, P0 ;  /* 0x0000007f1400780c */ /* 0x000fe20000704470 */
[----:B0-----:R-:W-:-:S06]  /*31c0*/  UIMAD UR4, UR6, UR11, URZ ;  /* 0x0000000b060472a4 */ /* 0x001fcc000f8e02ff */
[----:B------:R-:W-:-:S06]  /*31d0*/  IMAD.U32 R12, RZ, RZ, UR4 ;  /* 0x00000004ff0c7e24 */ /* 0x000fcc000f8e00ff */
[----:B------:R-:W-:-:S04]  /*31e0*/  @!P0 FADD.FTZ R8, -R23, R24 ;  /* 0x0000001817088221 */ /* 0x000fc80000010100 */
[----:B------:R-:W-:-:S06]  /*31f0*/  @!P0 FMUL.FTZ R8, R8, 1.4426950216293334961 ;  /* 0x3fb8aa3b08088820 */ /* 0x000fcc0000410000 */
[----:B------:R-:W0:Y:S02]  /*3200*/  @!P0 MUFU.EX2 R8, R8 ;  /* 0x0000000800088308 */ /* 0x000e240000000800 */
[----:B0-----:R0:W-:Y:S01]  /*3210*/  @!P0 STS [R25], R8 ;  /* 0x0000000819008388 */ /* 0x0011e20000000800 */
[----:B------:R-:W-:Y:S01]  /*3220*/  BAR.SYNC.DEFER_BLOCKING 0x0 ;  /* 0x0000000000007b1d */ /* 0x000fe20000010000 */
[----:B------:R-:W-:-:S04]  /*3230*/  LEA R32, P0, R32, UR4, 0x2 ;  /* 0x0000000420207c11 */ /* 0x000fc8000f8010ff */
[----:B------:R-:W-:Y:S02]  /*3240*/  LEA.HI.X.SX32 R17, R12, RZ, 0x1, P0 ;  /* 0x000000ff0c117211 */ /* 0x000fe400000f0eff */
[----:B0-----:R-:W-:Y:S01]  /*3250*/  CS2R R8, SRZ ;  /* 0x0000000000087805 */ /* 0x001fe2000001ff00 */
[----:B------:R-:W-:Y:S06]  /*3260*/  BRA.U !UP0, `(.L_x_152) ;  /* 0x00000009082c7547 */ /* 0x000fec000b800000 */
[----:B------:R-:W0:Y:S01]  /*3270*/  S2UR UR8, SR_CgaCtaId ;  /* 0x00000000000879c3 */ /* 0x000e220000008800 */
[----:B------:R-:W1:Y:S01]  /*3280*/  LDCU.64 UR4, c[0x0][0x3f8] ;  /* 0x00007f00ff0477ac */ /* 0x000e620008000a00 */
        /* <DEDUP_REMOVED lines=8> */
[----:B------:R-:W-:Y:S01]  /*3310*/  CS2R R18, SRZ ;  /* 0x0000000000127805 */ /* 0x000fe2000001ff00 */
[----:B------:R-:W-:Y:S01]  /*3320*/  UIADD3 UR14, UPT, UPT, UR7, -UR6, URZ ;  /* 0x80000006070e7290 */ /* 0x000fe2000fffe0ff */
[----:B-1----:R-:W-:Y:S01]  /*3330*/  LEA R32, P0, R32, UR4, 0x2 ;  /* 0x0000000420207c11 */ /* 0x002fe2000f8010ff */
[----:B------:R-:W-:-:S03]  /*3340*/  UMOV UR4, 0x400 ;  /* 0x0000040000047882 */ /* 0x000fc60000000000 */
[----:B------:R-:W-:Y:S01]  /*3350*/  IADD3.X R33, PT, PT, R17, UR5, RZ, P0, !PT ;  /* 0x0000000511217c10 */ /* 0x000fe200087fe4ff */
[----:B0-----:R-:W-:Y:S01]  /*3360*/  ULEA UR4, UR8, UR4, 0x18 ;  /* 0x0000000408047291 */ /* 0x001fe2000f8ec0ff */
[----:B------:R-:W-:-:S05]  /*3370*/  CS2R R16, SRZ ;  /* 0x0000000000107805 */ /* 0x000fca000001ff00 */
[----:B------:R-:W-:Y:S01]  /*3380*/  LEA R14, R15, UR4, 0x2 ;  /* 0x000000040f0e7c11 */ /* 0x000fe2000f8e10ff */
[----:B------:R-:W-:Y:S06]  /*3390*/  BRA.U !UP0, `(.L_x_153) ;  /* 0x0000000508447547 */ /* 0x000fec000b800000 */
[----:B------:R-:W-:Y:S01]  /*33a0*/  ULOP3.LUT UR9, UR9, 0x7ffffffe, URZ, 0xc0, !UPT ;  /* 0x7ffffffe09097892 */ /* 0x000fe2000f8ec0ff */
[----:B------:R-:W-:Y:S01]  /*33b0*/  ISETP.GE.AND P4, PT, R15, UR14, PT ;  /* 0x0000000e0f007c0c */ /* 0x000fe2000bf86270 */
[----:B------:R-:W-:Y:S01]  /*33c0*/  UIMAD UR11, UR7, UR11, URZ ;  /* 0x0000000b070b72a4 */ /* 0x000fe2000f8e02ff */
[----:B------:R-:W-:Y:S01]  /*33d0*/  IMAD.MOV.U32 R0, RZ, RZ, RZ ;  /* 0x000000ffff007224 */ /* 0x000fe200078e00ff */
[----:B------:R-:W-:Y:S02]  /*33e0*/  CS2R R2, SRZ ;  /* 0x0000000000027805 */ /* 0x000fe4000001ff00 */
[----:B------:R-:W-:Y:S02]  /*33f0*/  CS2R R4, SRZ ;  /* 0x0000000000047805 */ /* 0x000fe4000001ff00 */
[----:B------:R-:W-:Y:S02]  /*3400*/  CS2R R6, SRZ ;  /* 0x0000000000067805 */ /* 0x000fe4000001ff00 */
[----:B------:R-:W-:-:S02]  /*3410*/  CS2R R8, SRZ ;  /* 0x0000000000087805 */ /* 0x000fc4000001ff00 */
[----:B------:R-:W-:Y:S01]  /*3420*/  CS2R R10, SRZ ;  /* 0x00000000000a7805 */ /* 0x000fe2000001ff00 */
[----:B------:R-:W-:Y:S01]  /*3430*/  IMAD.MOV.U32 R13, RZ, RZ, RZ ;  /* 0x000000ffff0d7224 */ /* 0x000fe200078e00ff */
[----:B------:R-:W0:Y:S01]  /*3440*/  LDCU UR4, c[0x0][0x440] ;  /* 0x00008800ff0477ac */ /* 0x000e220008000800 */
[----:B------:R-:W-:Y:S01]  /*3450*/  IMAD.U32 R31, RZ, RZ, UR9 ;  /* 0x00000009ff1f7e24 */ /* 0x000fe2000f8e00ff */
[----:B------:R-:W-:Y:S02]  /*3460*/  UIMAD.WIDE UR16, UR11, 0x4, URZ ;  /* 0x000000040b1078a5 */ /* 0x000fe4000f8e02ff */
[----:B------:R-:W-:-:S12]  /*3470*/  UIADD3 UR5, UPT, UPT, -UR9, URZ, URZ ;  /* 0x000000ff09057290 */ /* 0x000fd8000fffe1ff */
.L_x_158:
[----:B------:R-:W-:Y:S04]  /*3480*/  BSSY.RECONVERGENT B0, `(.L_x_154) ;  /* 0x000000e000007945 */ /* 0x000fe80003800200 */
[----:B------:R-:W-:Y:S05]  /*3490*/  @P4 BRA `(.L_x_155) ;  /* 0x0000000000304947 */ /* 0x000fea0003800000 */
[----:B0-----:R-:W-:Y:S02]  /*34a0*/  ISETP.GE.AND P2, PT, R30, UR4, PT ;  /* 0x000000041e007c0c */ /* 0x001fe4000bf46270 */
        /* <DEDUP_REMOVED lines=11> */
.L_x_155:
[----:B0-----:R-:W-:Y:S05]  /*3560*/  BSYNC.RECONVERGENT B0 ;  /* 0x0000000000007941 */ /* 0x001fea0003800200 */
.L_x_154:
        /* <DEDUP_REMOVED lines=16> */
[----:B------:R-:W-:Y:S02]  /*3670*/  ISETP.GE.AND P2, PT, R30, UR4, PT ;  /* 0x000000041e007c0c */ /* 0x000fe4000bf46270 */
[----:B------:R-:W-:Y:S02]  /*3680*/  CS2R R18, SRZ ;  /* 0x0000000000127805 */ /* 0x000fe4000001ff00 */
[----:B------:R-:W-:Y:S02]  /*3690*/  ISETP.GE.AND P1, PT, R29, UR4, PT ;  /* 0x000000041d007c0c */ /* 0x000fe4000bf26270 */
[----:B------:R-:W-:Y:S02]  /*36a0*/  CS2R R16, SRZ ;  /* 0x0000000000107805 */ /* 0x000fe4000001ff00 */
[----:B------:R-:W-:Y:S02]  /*36b0*/  ISETP.GE.AND P0, PT, R28, UR4, PT ;  /* 0x000000041c007c0c */ /* 0x000fe4000bf06270 */
[----:B------:R-:W-:Y:S02]  /*36c0*/  CS2R R22, SRZ ;  /* 0x0000000000167805 */ /* 0x000fe4000001ff00 */
[----:B------:R-:W-:Y:S02]  /*36d0*/  IADD3 R34, P3, PT, R32, UR16, RZ ;  /* 0x0000001020227c10 */ /* 0x000fe4000ff7e0ff */
[----:B------:R-:W-:Y:S02]  /*36e0*/  CS2R R20, SRZ ;  /* 0x0000000000147805 */ /* 0x000fe4000001ff00 */
[----:B------:R-:W-:Y:S02]  /*36f0*/  CS2R R26, SRZ ;  /* 0x00000000001a7805 */ /* 0x000fe4000001ff00 */
[----:B------:R-:W-:Y:S02]  /*3700*/  CS2R R24, SRZ ;  /* 0x0000000000187805 */ /* 0x000fe4000001ff00 */
[----:B------:R-:W-:Y:S05]  /*3710*/  IADD3.X R35, PT, PT, R33, UR17, RZ, P3, !PT ;  /* 0x0000001121237c10 */ /* 0x000fea0009ffe4ff */
[----:B------:R0:W5:Y:S04]  /*3720*/  @!P2 LDG.E.128 R16, desc[UR12][R34.64] ;  /* 0x0000000c2210a981 */ /* 0x000168000c1e1d00 */
[----:B------:R0:W5:Y:S04]  /*3730*/  @!P1 LDG.E.128 R20, desc[UR12][R34.64+0x80] ;  /* 0x0000800c22149981 */ /* 0x000168000c1e1d00 */
[----:B------:R0:W5:Y:S02]  /*3740*/  @!P0 LDG.E.128 R24, desc[UR12][R34.64+0x100] ;  /* 0x0001000c22188981 */ /* 0x000164000c1e1d00 */
.L_x_157:
[----:B------:R-:W-:Y:S05]  /*3750*/  BSYNC.RECONVERGENT B0 ;  /* 0x0000000000007941 */ /* 0x000fea0003800200 */
.L_x_156:
[----:B------:R2:W3:Y:S01]  /*3760*/  LDS R12, [R14+0x44] ;  /* 0x000044000e0c7984 */ /* 0x0004e20000000800 */
[----:B------:R-:W-:Y:S01]  /*3770*/  UIADD3 UR5, UPT, UPT, UR5, 0x2, URZ ;  /* 0x0000000205057890 */ /* 0x000fe2000fffe0ff */
[----:B------:R-:W-:Y:S02]  /*3780*/  MOV R37, UR11 ;  /* 0x0000000b00257c02 */ /* 0x000fe40008000f00 */
[----:B0-----:R-:W-:Y:S01]  /*3790*/  MOV R35, UR11 ;  /* 0x0000000b00237c02 */ /* 0x001fe20008000f00 */
[----:B------:R-:W-:Y:S01]  /*37a0*/  UISETP.NE.AND UP0, UPT, UR5, URZ, UPT ;  /* 0x000000ff0500728c */ /* 0x000fe2000bf05270 */
[----:B-1----:R-:W-:Y:S04]  /*37b0*/  LEA R32, P0, R37, R32, 0x3 ;  /* 0x0000002025207211 */ /* 0x002fe800078018ff */
        /* <DEDUP_REMOVED lines=15> */
.L_x_153:
[----:B------:R-:W0:Y:S02]  /*38b0*/  LDCU UR4, c[0x0][0x534] ;  /* 0x0000a680ff0477ac */ /* 0x000e240008000800 */
[----:B0-----:R-:W-:-:S04]  /*38c0*/  ULOP3.LUT UR4, UR4, 0x1, URZ, 0xc0, !UPT ;  /* 0x0000000104047892 */ /* 0x001fc8000f8ec0ff */
[----:B------:R-:W-:-:S09]  /*38d0*/  UISETP.NE.U32.AND UP0, UPT, UR4, 0x1, UPT ;  /* 0x000000010400788c */ /* 0x000fd2000bf05070 */
[----:B------:R-:W-:Y:S05]  /*38e0*/  BRA.U UP0, `(.L_x_152) ;  /* 0x00000001008c7547 */ /* 0x000fea000b800000 */
[----:B------:R-:W-:Y:S01]  /*38f0*/  ISETP.GE.AND P0, PT, R15, UR14, PT ;  /* 0x0000000e0f007c0c */ /* 0x000fe2000bf06270 */
[----:B------:R-:W-:-:S12]  /*3900*/  BSSY.RECONVERGENT B0, `(.L_x_159) ;  /* 0x000000f000007945 */ /* 0x000fd80003800200 */
[----:B------:R-:W-:Y:S05]  /*3910*/  @P0 BRA `(.L_x_160) ;  /* 0x0000000000340947 */ /* 0x000fea0003800000 */
[----:B------:R-:W0:Y:S01]  /*3920*/  LDCU UR4, c[0x0][0x440] ;  /* 0x00008800ff0477ac */ /* 0x000e220008000800 */
[----:B------:R-:W-:Y:S02]  /*3930*/  CS2R R18, SRZ ;  /* 0x0000000000127805 */ /* 0x000fe4000001ff00 */
[----:B------:R-:W-:Y:S02]  /*3940*/  CS2R R16, SRZ ;  /* 0x0000000000107805 */ /* 0x000fe4000001ff00 */
[----:B------:R-:W-:Y:S02]  /*3950*/  CS2R R22, SRZ ;  /* 0x0000000000167805 */ /* 0x000fe4000001ff00 */
[----:B------:R-:W-:Y:S02]  /*3960*/  CS2R R20, SRZ ;  /* 0x0000000000147805 */ /* 0x000fe4000001ff00 */
[----:B------:R-:W-:Y:S02]  /*3970*/  CS2R R26, SRZ ;  /* 0x00000000001a7805 */ /* 0x000fe4000001ff00 */
[----:B------:R-:W-:-:S02]  /*3980*/  CS2R R24, SRZ ;  /* 0x0000000000187805 */ /* 0x000fc4000001ff00 */
[----:B0-----:R-:W-:Y:S02]  /*3990*/  ISETP.GE.AND P2, PT, R30, UR4, PT ;  /* 0x000000041e007c0c */ /* 0x001fe4000bf46270 */
[----:B------:R-:W-:Y:S02]  /*39a0*/  ISETP.GE.AND P1, PT, R29, UR4, PT ;  /* 0x000000041d007c0c */ /* 0x000fe4000bf26270 */
[----:B------:R-:W-:-:S09]  /*39b0*/  ISETP.GE.AND P0, PT, R28, UR4, PT ;  /* 0x000000041c007c0c */ /* 0x000fd2000bf06270 */
[----:B------:R0:W5:Y:S04]  /*39c0*/  @!P2 LDG.E.128 R16, desc[UR12][R32.64] ;  /* 0x0000000c2010a981 */ /* 0x000168000c1e1d00 */
[----:B------:R0:W5:Y:S04]  /*39d0*/  @!P1 LDG.E.128 R20, desc[UR12][R32.64+0x80] ;  /* 0x0000800c20149981 */ /* 0x000168000c1e1d00 */
[----:B------:R0:W5:Y:S02]  /*39e0*/  @!P0 LDG.E.128 R24, desc[UR12][R32.64+0x100] ;  /* 0x0001000c20188981 */ /* 0x000164000c1e1d00 */
.L_x_160:
[----:B------:R-:W-:Y:S05]  /*39f0*/  BSYNC.RECONVERGENT B0 ;  /* 0x0000000000007941 */ /* 0x000fea0003800200 */
.L_x_159:
[----:B------:R-:W1:Y:S01]  /*3a00*/  S2UR UR4, SR_CgaCtaId ;  /* 0x00000000000479c3 */ /* 0x000e620000008800 */
[----:B------:R-:W-:Y:S02]  /*3a10*/  UMOV UR5, 0x400 ;  /* 0x0000040000057882 */ /* 0x000fe40000000000 */
[----:B-1----:R-:W-:-:S06]  /*3a20*/  ULEA UR4, UR4, UR5, 0x18 ;  /* 0x0000000504047291 */ /* 0x002fcc000f8ec0ff */
[----:B------:R-:W-:-:S05]  /*3a30*/  LEA R12, R15, UR4, 0x2 ;  /* 0x000000040f0c7c11 */ /* 0x000fca000f8e10ff */
[----:B------:R-:W-:-:S06]  /*3a40*/  IMAD R12, R31, 0x44, R12 ;  /* 0x000000441f0c7824 */ /* 0x000fcc00078e020c */
[----:B------:R-:W1:Y:S02]  /*3a50*/  LDS R12, [R12] ;  /* 0x000000000c0c7984 */ /* 0x000e640000000800 */
        /* <DEDUP_REMOVED lines=12> */
.L_x_152:
[----:B------:R-:W-:-:S04]  /*3b20*/  IADD3 R17, PT, PT, R15, UR6, RZ ;  /* 0x000000060f117c10 */ /* 0x000fc8000fffe0ff */
[----:B------:R-:W-:-:S13]  /*3b30*/  ISETP.GE.AND P0, PT, R17, UR7, PT ;  /* 0x0000000711007c0c */ /* 0x000fda000bf06270 */
[----:B------:R-:W-:Y:S05]  /*3b40*/  @P0 EXIT ;  /* 0x000000000000094d */ /* 0x000fea0003800000 */
[----:B------:R-:W-:Y:S01]  /*3b50*/  IABS R18, UR10 ;  /* 0x0000000a00127c13 */ /* 0x000fe20008000000 */
[----:B------:R-:W1:Y:S01]  /*3b60*/  LDC R16, c[0x0][0x434] ;  /* 0x00010d00ff107b82 */ /* 0x000e620000000800 */
[----:B------:R-:W-:Y:S01]  /*3b70*/  IABS R20, R17 ;  /* 0x0000001100147213 */ /* 0x000fe20000000000 */
[----:B------:R-:W2:Y:S01]  /*3b80*/  LDCU.128 UR4, c[0x0][0x400] ;  /* 0x00008000ff0477ac */ /* 0x000ea20008000c00 */
        /* <DEDUP_REMOVED lines=12> */
[----:B-1----:R-:W-:-:S05]  /*3c50*/  IABS R15, R16 ;  /* 0x00000010000f7213 */ /* 0x002fca0000000000 */
        /* <DEDUP_REMOVED lines=8> */
[----:B------:R-:W-:Y:S01]  /*3ce0*/  LOP3.LUT R14, R17, UR10, RZ, 0x3c, !PT ;  /* 0x0000000a110e7c12 */ /* 0x000fe2000f8e3cff */
[----:B-1----:R-:W1:Y:S03]  /*3cf0*/  MUFU.RCP R12, R12 ;  /* 0x0000000c000c7308 */ /* 0x002e660000001000 */
[----:B------:R-:W-:Y:S02]  /*3d00*/  ISETP.GT.U32.AND P1, PT, R18, R21, PT ;  /* 0x000000151200720c */ /* 0x000fe40003f24070 */
[----:B------:R-:W-:-:S11]  /*3d10*/  ISETP.GE.AND P0, PT, R14, RZ, PT ;  /* 0x000000ff0e00720c */ /* 0x000fd60003f06270 */
[-C--:B------:R-:W-:Y:S01]  /*3d20*/  @!P1 IADD3 R21, PT, PT, R21, -R18.reuse, RZ ;  /* 0x8000001215159210 */ /* 0x080fe20007ffe0ff */
[----:B------:R-:W-:Y:S01]  /*3d30*/  @!P1 VIADD R19, R19, 0x1 ;  /* 0x0000000113139836 */ /* 0x000fe20000000000 */
[----:B------:R-:W-:Y:S01]  /*3d40*/  ISETP.NE.AND P1, PT, RZ, UR10, PT ;  /* 0x0000000aff007c0c */ /* 0x000fe2000bf25270 */
[----:B-1----:R-:W-:Y:S01]  /*3d50*/  VIADD R22, R12, 0xffffffe ;  /* 0x0ffffffe0c167836 */ /* 0x002fe20000000000 */
[----:B------:R-:W-:-:S03]  /*3d60*/  ISETP.GE.U32.AND P2, PT, R21, R18, PT ;  /* 0x000000121500720c */ /* 0x000fc60003f46070 */
[----:B------:R-:W1:Y:S10]  /*3d70*/  F2I.FTZ.U32.TRUNC.NTZ R23, R22 ;  /* 0x0000001600177305 */ /* 0x000e74000021f000 */
[----:B------:R-:W-:-:S05]  /*3d80*/  @P2 VIADD R19, R19, 0x1 ;  /* 0x0000000113132836 */ /* 0x000fca0000000000 */
[----:B------:R-:W-:Y:S01]  /*3d90*/  @!P0 IADD3 R19, PT, PT, -R19, RZ, RZ ;  /* 0x000000ff13138210 */ /* 0x000fe20007ffe1ff */
[--C-:B-1----:R-:W-:Y:S01]  /*3da0*/  IMAD.MOV R14, RZ, RZ, -R23.reuse ;  /* 0x000000ffff0e7224 */ /* 0x102fe200078e0a17 */
[----:B------:R-:W-:Y:S01]  /*3db0*/  @!P1 LOP3.LUT R19, RZ, UR10, RZ, 0x33, !PT ;  /* 0x0000000aff139c12 */ /* 0x000fe2000f8e33ff */
[----:B------:R-:W-:Y:S02]  /*3dc0*/  IMAD.MOV.U32 R22, RZ, RZ, RZ ;  /* 0x000000ffff167224 */ /* 0x000fe400078e00ff */
[----:B------:R-:W-:Y:S02]  /*3dd0*/  IMAD R14, R14, R15, RZ ;  /* 0x0000000f0e0e7224 */ /* 0x000fe400078e02ff */
[----:B------:R-:W-:Y:S02]  /*3de0*/  IMAD R18, R19, UR10, RZ ;  /* 0x0000000a13127c24 */ /* 0x000fe4000f8e02ff */
[----:B------:R-:W-:-:S04]  /*3df0*/  IMAD.HI.U32 R14, R23, R14, R22 ;  /* 0x0000000e170e7227 */ /* 0x000fc800078e0016 */
[----:B------:R-:W-:Y:S02]  /*3e00*/  IMAD.IADD R21, R17, 0x1, -R18 ;  /* 0x0000000111157824 */ /* 0x000fe400078e0a12 */
[----:B--2---:R-:W-:-:S03]  /*3e10*/  IMAD.WIDE.U32 R22, R19, UR4, RZ ;  /* 0x0000000413167c25 */ /* 0x004fc6000f8e00ff */
        /* <DEDUP_REMOVED lines=14> */
[----:B------:R-:W1:Y:S01]  /*3f00*/  LDCU.64 UR4, c[0x0][0x3f0] ;  /* 0x00007e00ff0477ac */ /* 0x000e620008000a00 */
[----:B------:R-:W-:Y:S02]  /*3f10*/  @P2 VIADD R20, R20, 0x1 ;  /* 0x0000000114142836 */ /* 0x000fe40000000000 */
[----:B------:R-:W-:-:S03]  /*3f20*/  IMAD.IADD R23, R23, 0x1, R12 ;  /* 0x0000000117177824 */ /* 0x000fc600078e020c */
[----:B------:R-:W-:Y:S02]  /*3f30*/  @!P1 IADD3 R20, PT, PT, -R20, RZ, RZ ;  /* 0x000000ff14149210 */ /* 0x000fe40007ffe1ff */
[----:B------:R-:W-:-:S04]  /*3f40*/  @!P0 LOP3.LUT R20, RZ, R16, RZ, 0x33, !PT ;  /* 0x00000010ff148212 */ /* 0x000fc800078e33ff */
[----:B------:R-:W-:Y:S01]  /*3f50*/  SHF.R.S32.HI R14, RZ, 0x1f, R20 ;  /* 0x0000001fff0e7819 */ /* 0x000fe20000011414 */
[C---:B------:R-:W-:Y:S02]  /*3f60*/  IMAD R16, R20.reuse, R16, R18 ;  /* 0x0000001014107224 */ /* 0x040fe400078e0212 */
[----:B----4-:R-:W-:-:S04]  /*3f70*/  IMAD.WIDE.U32 R22, R20, UR8, R22 ;  /* 0x0000000814167c25 */ /* 0x010fc8000f8e0016 */
[----:B------:R-:W-:Y:S01]  /*3f80*/  IMAD R15, R14, UR8, RZ ;  /* 0x000000080e0f7c24 */ /* 0x000fe2000f8e02ff */
[----:B------:R-:W2:Y:S01]  /*3f90*/  LDCU UR8, c[0x0][0x440] ;  /* 0x00008800ff0877ac */ /* 0x000ea20008000800 */
        /* <DEDUP_REMOVED lines=8> */
[----:B--2---:R-:W-:Y:S02]  /*4020*/  ISETP.GE.AND P2, PT, R30, UR8, PT ;  /* 0x000000081e007c0c */ /* 0x004fe4000bf46270 */
[----:B------:R-:W-:Y:S01]  /*4030*/  ISETP.GE.AND P1, PT, R29, UR8, PT ;  /* 0x000000081d007c0c */ /* 0x000fe2000bf26270 */
[----:B------:R-:W-:Y:S01]  /*4040*/  IMAD.X R15, R23, 0x1, R15, P0 ;  /* 0x00000001170f7824 */ /* 0x000fe200000e060f */
[----:B-1----:R-:W-:-:S04]  /*4050*/  LEA R14, P0, R12, UR4, 0x1 ;  /* 0x000000040c0e7c11 */ /* 0x002fc8000f8008ff */
[----:B------:R-:W-:Y:S02]  /*4060*/  LEA.HI.X R15, R12, UR5, R15, 0x1, P0 ;  /* 0x000000050c0f7c11 */ /* 0x000fe400080f0c0f */
[----:B------:R-:W-:-:S03]  /*4070*/  ISETP.GE.AND P0, PT, R28, UR8, PT ;  /* 0x000000081c007c0c */ /* 0x000fc6000bf06270 */
[----:B------:R1:W-:Y:S04]  /*4080*/  @!P2 STG.E.64 desc[UR12][R14.64], R10 ;  /* 0x0000000a0e00a986 */ /* 0x0003e8000c101b0c */
[----:B------:R1:W-:Y:S06]  /*4090*/  @!P1 STG.E.64 desc[UR12][R14.64+0x40], R6 ;  /* 0x000040060e009986 */ /* 0x0003ec000c101b0c */
[----:B------:R-:W-:Y:S05]  /*40a0*/  @P0 EXIT ;  /* 0x000000000000094d */ /* 0x000fea0003800000 */
[----:B------:R-:W-:Y:S01]  /*40b0*/  STG.E.64 desc[UR12][R14.64+0x80], R2 ;  /* 0x000080020e007986 */ /* 0x000fe2000c101b0c */
[----:B------:R-:W-:Y:S05]  /*40c0*/  EXIT ;  /* 0x000000000000794d */ /* 0x000fea0003800000 */
        .weak           $__internal_4_$__cuda_sm20_div_s64
        .type           $__internal_4_$__cuda_sm20_div_s64,@function
        .size           $__internal_4_$__cuda_sm20_div_s64,(.L_x_11582 - $__internal_4_$__cuda_sm20_div_s64)
$__internal_4_$__cuda_sm20_div_s64:
[----:B------:R-:W-:Y:S01]  /*40d0*/  IADD3 R29, P0, PT, RZ, -R18, RZ ;  /* 0x80000012ff1d7210 */ /* 0x000fe20007f1e0ff */
[----:B------:R-:W-:Y:S01]  /*40e0*/  IMAD.MOV.U32 R37, RZ, RZ, RZ ;  /* 0x000000ffff257224 */ /* 0x000fe200078e00ff */
        /* <DEDUP_REMOVED lines=31> */
[----:B------:R-:W-:-:S03]  /*42e0*/  SEL R13, R13, R36, !P1 ;  /* 0x000000240d0d7207 */ /* 0x000fc60004800000 */
[----:B------:R-:W-:-:S04]  /*42f0*/  IMAD.HI.U32 R11, P3, R21, R14, R38 ;  /* 0x0000000e150b7227 */ /* 0x000fc80007860026 */
[----:B------:R-:W-:-:S05]  /*4300*/  IMAD R14, R21, R22, RZ ;  /* 0x00000016150e7224 */ /* 0x000fca00078e02ff */
[----:B------:R-:W-:Y:S01]  /*4310*/  IADD3 R14, P2, PT, R14, R11, RZ ;  /* 0x0000000b0e0e7210 */ /* 0x000fe20007f5e0ff */
[----:B------:R-:W-:Y:S01]  /*4320*/  IMAD.HI.U32 R11, R21, R22, RZ ;  /* 0x00000016150b7227 */ /* 0x000fe200078e00ff */
[----:B------:R-:W-:-:S03]  /*4330*/  IADD3.X R22, PT, PT, RZ, ~R19, RZ, P0, !PT ;  /* 0x80000013ff167210 */ /* 0x000fc600007fe4ff */
[----:B------:R-:W-:Y:S01]  /*4340*/  IMAD.X R21, R11, 0x1, R21, P4 ;  /* 0x000000010b157824 */ /* 0x000fe200020e0615 */
[----:B------:R-:W-:Y:S01]  /*4350*/  SEL R11, R22, R19, !P1 ;  /* 0x00000013160b7207 */ /* 0x000fe20004800000 */
[----:B------:R-:W-:-:S04]  /*4360*/  IMAD.HI.U32 R36, R14, R13, RZ ;  /* 0x0000000d0e247227 */ /* 0x000fc800078e00ff */
[----:B------:R-:W-:Y:S01]  /*4370*/  IMAD.WIDE.U32 R36, R14, R11, R36 ;  /* 0x0000000b0e247225 */ /* 0x000fe200078e0024 */
[----:B------:R-:W-:-:S05]  /*4380*/  IADD3.X R14, PT, PT, RZ, RZ, R21, P2, P3 ;  /* 0x000000ffff0e7210 */ /* 0x000fca00017e6415 */
[----:B------:R-:W-:-:S04]  /*4390*/  IMAD.HI.U32 R21, P0, R14, R13, R36 ;  /* 0x0000000d0e157227 */ /* 0x000fc80007800024 */
[----:B------:R-:W-:-:S05]  /*43a0*/  IMAD R22, R14, R11, RZ ;  /* 0x0000000b0e167224 */ /* 0x000fca00078e02ff */
[----:B------:R-:W-:Y:S01]  /*43b0*/  IADD3 R22, P1, PT, R22, R21, RZ ;  /* 0x0000001516167210 */ /* 0x000fe20007f3e0ff */
[----:B------:R-:W-:-:S04]  /*43c0*/  IMAD.HI.U32 R21, R14, R11, RZ ;  /* 0x0000000b0e157227 */ /* 0x000fc800078e00ff */
[----:B------:R-:W-:-:S04]  /*43d0*/  IMAD.WIDE.U32 R36, R22, R28, RZ ;  /* 0x0000001c16247225 */ /* 0x000fc800078e00ff */
[----:B------:R-:W-:Y:S01]  /*43e0*/  IMAD.X R21, RZ, RZ, R21, P0 ;  /* 0x000000ffff157224 */ /* 0x000fe200000e0615 */
[----:B------:R-:W-:Y:S01]  /*43f0*/  IADD3 R13, P0, PT, -R36, R13, RZ ;  /* 0x0000000d240d7210 */ /* 0x000fe20007f1e1ff */
[----:B------:R-:W-:Y:S02]  /*4400*/  IMAD R14, R22, R29, R37 ;  /* 0x0000001d160e7224 */ /* 0x000fe400078e0225 */
[----:B------:R-:W-:Y:S01]  /*4410*/  IMAD.X R21, RZ, RZ, R21, P1 ;  /* 0x000000ffff157224 */ /* 0x000fe200008e0615 */
[----:B------:R-:W-:-:S03]  /*4420*/  ISETP.GE.U32.AND P3, PT, R13, R28, PT ;  /* 0x0000001c0d00720c */ /* 0x000fc60003f66070 */
[----:B------:R-:W-:-:S05]  /*4430*/  IMAD R14, R21, R28, R14 ;  /* 0x0000001c150e7224 */ /* 0x000fca00078e020e */
[----:B------:R-:W-:Y:S02]  /*4440*/  IADD3.X R11, PT, PT, ~R14, R11, RZ, P0, !PT ;  /* 0x0000000b0e0b7210 */ /* 0x000fe400007fe5ff */
[----:B------:R-:W-:Y:S02]  /*4450*/  IADD3 R14, P2, PT, R13, -R28, RZ ;  /* 0x8000001c0d0e7210 */ /* 0x000fe40007f5e0ff */
[----:B------:R-:W-:-:S04]  /*4460*/  ISETP.GE.U32.AND.EX P3, PT, R11, R29, PT, P3 ;  /* 0x0000001d0b00720c */ /* 0x000fc80003f66130 */
[----:B------:R-:W-:Y:S01]  /*4470*/  SEL R27, R14, R13, P3 ;  /* 0x0000000d0e1b7207 */ /* 0x000fe20001800000 */
[----:B------:R-:W-:Y:S01]  /*4480*/  IMAD.X R14, R11, 0x1, ~R29, P2 ;  /* 0x000000010b0e7824 */ /* 0x000fe200010e0e1d */
[----:B------:R-:W-:Y:S02]  /*4490*/  IADD3 R13, P1, PT, R22, 0x1, RZ ;  /* 0x00000001160d7810 */ /* 0x000fe40007f3e0ff */
[----:B------:R-:W-:Y:S01]  /*44a0*/  ISETP.GE.U32.AND P0, PT, R27, R28, PT ;  /* 0x0000001c1b00720c */ /* 0x000fe20003f06070 */
[----:B------:R-:W-:Y:S01]  /*44b0*/  IMAD.MOV.U32 R28, RZ, RZ, R16 ;  /* 0x000000ffff1c7224 */ /* 0x000fe200078e0010 */
[----:B------:R-:W-:Y:S01]  /*44c0*/  SEL R13, R13, R22, P3 ;  /* 0x000000160d0d7207 */ /* 0x000fe20001800000 */
[----:B------:R-:W-:Y:S01]  /*44d0*/  IMAD.X R22, RZ, RZ, R21, P1 ;  /* 0x000000ffff167224 */ /* 0x000fe200008e0615 */
[----:B------:R-:W-:Y:S02]  /*44e0*/  SEL R11, R14, R11, P3 ;  /* 0x0000000b0e0b7207 */ /* 0x000fe40001800000 */
[----:B------:R-:W-:-:S02]  /*44f0*/  IADD3 R14, P1, PT, R13, 0x1, RZ ;  /* 0x000000010d0e7810 */ /* 0x000fc40007f3e0ff */
[----:B------:R-:W-:Y:S02]  /*4500*/  SEL R22, R22, R21, P3 ;  /* 0x0000001516167207 */ /* 0x000fe40001800000 */
[----:B------:R-:W-:Y:S01]  /*4510*/  ISETP.GE.U32.AND.EX P0, PT, R11, R29, PT, P0 ;  /* 0x0000001d0b00720c */ /* 0x000fe20003f06100 */
[----:B------:R-:W-:Y:S02]  /*4520*/  IMAD.MOV.U32 R29, RZ, RZ, 0x0 ;  /* 0x00000000ff1d7424 */ /* 0x000fe400078e00ff */
[----:B------:R-:W-:Y:S01]  /*4530*/  IMAD.X R11, RZ, RZ, R22, P1 ;  /* 0x000000ffff0b7224 */ /* 0x000fe200008e0616 */
[----:B------:R-:W-:Y:S02]  /*4540*/  SEL R14, R14, R13, P0 ;  /* 0x0000000d0e0e7207 */ /* 0x000fe40000000000 */
[----:B------:R-:W-:Y:S02]  /*4550*/  LOP3.LUT R13, R17, R19, RZ, 0x3c, !PT ;  /* 0x00000013110d7212 */ /* 0x000fe400078e3cff */
[----:B------:R-:W-:-:S02]  /*4560*/  SEL R22, R11, R22, P0 ;  /* 0x000000160b167207 */ /* 0x000fc40000000000 */
[----:B------:R-:W-:Y:S02]  /*4570*/  IADD3 R11, P1, PT, RZ, -R14, RZ ;  /* 0x8000000eff0b7210 */ /* 0x000fe40007f3e0ff */
[----:B------:R-:W-:Y:S02]  /*4580*/  ISETP.GE.AND P2, PT, R13, RZ, PT ;  /* 0x000000ff0d00720c */ /* 0x000fe40003f46270 */
[----:B------:R-:W-:Y:S02]  /*4590*/  ISETP.NE.U32.AND P0, PT, R18, RZ, PT ;  /* 0x000000ff1200720c */ /* 0x000fe40003f05070 */
[----:B------:R-:W-:Y:S02]  /*45a0*/  IADD3.X R13, PT, PT, RZ, ~R22, RZ, P1, !PT ;  /* 0x80000016ff0d7210 */ /* 0x000fe40000ffe4ff */
[----:B------:R-:W-:Y:S02]  /*45b0*/  ISETP.NE.AND.EX P0, PT, R17, RZ, PT, P0 ;  /* 0x000000ff1100720c */ /* 0x000fe40003f05300 */
[----:B------:R-:W-:-:S02]  /*45c0*/  SEL R11, R11, R14, !P2 ;  /* 0x0000000e0b0b7207 */ /* 0x000fc40005000000 */
[----:B------:R-:W-:Y:S02]  /*45d0*/  SEL R13, R13, R22, !P2 ;  /* 0x000000160d0d7207 */ /* 0x000fe40005000000 */
[----:B------:R-:W-:Y:S02]  /*45e0*/  SEL R14, R11, 0xffffffff, P0 ;  /* 0xffffffff0b0e7807 */ /* 0x000fe40000000000 */
[----:B------:R-:W-:Y:S01]  /*45f0*/  SEL R13, R13, 0xffffffff, P0 ;  /* 0xffffffff0d0d7807 */ /* 0x000fe20000000000 */
[----:B------:R-:W-:Y:S06]  /*4600*/  RET.REL.NODEC R28 `(_ZN5flash32flash_fwd_splitkv_combine_kernelI23Flash_fwd_kernel_traitsILi96ELi64ELi128ELi4ELb0ELb0EN7cutlass10bfloat16_tE19Flash_kernel_traitsILi96ELi64ELi128ELi4ES3_EELi16ELi3ELb0EEEvNS_16Flash_fwd_paramsE) ;  /* 0xffffffb81c7c7950 */ /* 0x000fec0003c3ffff */
.L_x_161:
        /* <DEDUP_REMOVED lines=15> */
.L_x_11582:


//--------------------- .text._ZN5flash32flash_fwd_splitkv_combine_kernelI23Flash_fwd_kernel_traitsILi96ELi64ELi128ELi4ELb0ELb0EN7cutlass10bfloat16_tE19Flash_kernel_traitsILi96ELi64ELi128ELi4ES3_EELi16ELi2ELb0EEEvNS_16Flash_fwd_paramsE --------------------------
	.section	.text._ZN5flash32flash_fwd_splitkv_combine_kernelI23Flash_fwd_kernel_traitsILi96ELi64ELi128ELi4ELb0ELb0EN7cutlass10bfloat16_tE19Flash_kernel_traitsILi96ELi64ELi128ELi4ES3_EELi16ELi2ELb0EEEvNS_16Flash_fwd_paramsE,"ax",@progbits
	.align	128
        .global         _ZN5flash32flash_fwd_splitkv_combine_kernelI23Flash_fwd_kernel_traitsILi96ELi64ELi128ELi4ELb0ELb0EN7cutlass10bfloat16_tE19Flash_kernel_traitsILi96ELi64ELi128ELi4ES3_EELi16ELi2ELb0EEEvNS_16Flash_fwd_paramsE
        .type           _ZN5flash32flash_fwd_splitkv_combine_kernelI23Flash_fwd_kernel_traitsILi96ELi64ELi128ELi4ELb0ELb0EN7cutlass10bfloat16_tE19Flash_kernel_traitsILi96ELi64ELi128ELi4ES3_EELi16ELi2ELb0EEEvNS_16Flash_fwd_paramsE,@function
        .size           _ZN5flash32flash_fwd_splitkv_combine_kernelI23Flash_fwd_kernel_traitsILi96ELi64ELi128ELi4ELb0ELb0EN7cutlass10bfloat16_tE19Flash_kernel_traitsILi96ELi64ELi128ELi4ES3_EELi16ELi2ELb0EEEvNS_16Flash_fwd_paramsE,(.L_x_11583 - _ZN5flash32flash_fwd_splitkv_combine_kernelI23Flash_fwd_kernel_traitsILi96ELi64ELi128ELi4ELb0ELb0EN7cutlass10bfloat16_tE19Flash_kernel_traitsILi96ELi64ELi128ELi4ES3_EELi16ELi2ELb0EEEvNS_16Flash_fwd_paramsE)
        .other          _ZN5flash32flash_fwd_splitkv_combine_kernelI23Flash_fwd_kernel_traitsILi96ELi64ELi128ELi4ELb0ELb0EN7cutlass10bfloat16_tE19Flash_kernel_traitsILi96ELi64ELi128ELi4ES3_EELi16ELi2ELb0EEEvNS_16Flash_fwd_paramsE,@"STO_CUDA_ENTRY STV_DEFAULT"
_ZN5flash32flash_fwd_splitkv_combine_kernelI23Flash_fwd_kernel_traitsILi96ELi64ELi128ELi4ELb0ELb0EN7cutlass10bfloat16_tE19Flash_kernel_traitsILi96ELi64ELi128ELi4ES3_EELi16ELi2ELb0EEEvNS_16Flash_fwd_paramsE:
.text._ZN5flash32flash_fwd_splitkv_combine_kernelI23Flash_fwd_kernel_traitsILi96ELi64ELi128ELi4ELb0ELb0EN7cutlass10bfloat16_tE19Flash_kernel_traitsILi96ELi64ELi128ELi4ES3_EELi16ELi2ELb0EEEvNS_16Flash_fwd_paramsE:
[----:B------:R-:W-:Y:S01]  /*0000*/  LDC R1, c[0x0][0x37c] ;  /* 0x0000df00ff017b82 */ /* 0x000fe20000000800 */
[----:B------:R-:W0:Y:S07]  /*0010*/  LDCU UR10, c[0x0][0x3e0] ;  /* 0x00007c00ff0a77ac */ /* 0x000e2e0008000800 */
[----:B------:R-:W1:Y:S01]  /*0020*/  S2UR UR6, SR_CTAID.X ;  /* 0x00000000000679c3 */ /* 0x000e620000002500 */
[----:B------:R-:W2:Y:S01]  /*0030*/  S2R R0, SR_TID.X ;  /* 0x0000000000007919 */ /* 0x000ea20000002100 */
        /* <DEDUP_REMOVED lines=10> */
[----:B--2---:R-:W-:Y:S05]  /*00e0*/  BRA.U UP0, `(.L_x_162) ;  /* 0x0000000100607547 */ /* 0x004fea000b800000 */
        /* <DEDUP_REMOVED lines=24> */
.L_x_162:
[----:B------:R-:W-:Y:S01]  /*0270*/  IMAD.U32 R27, RZ, RZ, UR7 ;  /* 0x00000007ff1b7e24 */ /* 0x000fe2000f8e00ff */
[----:B------:R-:W-:Y:S01]  /*0280*/  MOV R20, UR15 ;  /* 0x0000000f00147c02 */ /* 0x000fe20008000f00 */
[----:B------:R-:W-:Y:S01]  /*0290*/  IMAD.U32 R21, RZ, RZ, UR14 ;  /* 0x0000000eff157e24 */ /* 0x000fe2000f8e00ff */
[----:B------:R-:W-:Y:S02]  /*02a0*/  MOV R19, UR8 ;  /* 0x0000000800137c02 */ /* 0x000fe40008000f00 */
[----:B------:R-:W-:Y:S02]  /*02b0*/  MOV R18, 0x2d0 ;  /* 0x000002d000127802 */ /* 0x000fe40000000f00 */
[----:B------:R-:W-:Y:S05]  /*02c0*/  CALL.REL.NOINC `($__internal_5_$__cuda_sm20_div_s64) ;  /* 0x0000003c006c7944 */ /* 0x000fea0003c00000 */
.L_x_163:
        /* <DEDUP_REMOVED lines=15> */
[----:B------:R-:W0:Y:S02]  /*03c0*/  F2I.FTZ.U32.TRUNC.NTZ R3, R4 ;  /* 0x0000000400037305 */ /* 0x000e24000021f000 */
[----:B0-----:R-:W-:-:S04]  /*03d0*/  IMAD.MOV R2, RZ, RZ, -R3 ;  /* 0x000000ffff027224 */ /* 0x001fc800078e0a03 */
[----:B------:R-:W-:Y:S02]  /*03e0*/  IMAD R5, R2, R20, RZ ;  /* 0x0000001402057224 */ /* 0x000fe400078e02ff */
[----:B------:R-:W-:-:S05]  /*03f0*/  HFMA2 R2, -RZ, RZ, 0, 0 ;  /* 0x00000000ff027431 */ /* 0x000fca00000001ff */
        /* <DEDUP_REMOVED lines=11> */
.L_x_165:
[----:B------:R-:W-:Y:S01]  /*04b0*/  IMAD.MOV.U32 R27, RZ, RZ, R16 ;  /* 0x000000ffff1b7224 */ /* 0x000fe200078e0010 */
[----:B------:R-:W-:Y:S02]  /*04c0*/  MOV R21, R17 ;  /* 0x0000001100157202 */ /* 0x000fe40000000f00 */
[----:B------:R-:W-:Y:S02]  /*04d0*/  MOV R18, 0x4f0 ;  /* 0x000004f000127802 */ /* 0x000fe40000000f00 */
[----:B------:R-:W-:Y:S05]  /*04e0*/  CALL.REL.NOINC `($__internal_5_$__cuda_sm20_div_s64) ;  /* 0x0000003800e47944 */ /* 0x000fea0003c00000 */
[----:B------:R-:W-:Y:S02]  /*04f0*/  MOV R30, R16 ;  /* 0x00000010001e7202 */ /* 0x000fe40000000f00 */
[----:B------:R-:W-:Y:S02]  /*0500*/  MOV R31, R17 ;  /* 0x00000011001f7202 */ /* 0x000fe40000000f00 */
.L_x_166:
[----:B------:R-:W-:Y:S05]  /*0510*/  BSYNC.RECONVERGENT B0 ;  /* 0x0000000000007941 */ /* 0x000fea0003800200 */
.L_x_164:
        /* <DEDUP_REMOVED lines=12> */
[----:B------:R-:W-:-:S06]  /*05e0*/  IMAD.HI.U32 R8, R9, R5, R8 ;  /* 0x0000000509087227 */ /* 0x000fcc00078e0008 */
[----:B------:R-:W-:-:S04]  /*05f0*/  IMAD.HI.U32 R5, R8, R3, RZ ;  /* 0x0000000308057227 */ /* 0x000fc800078e00ff */
[----:B------:R-:W-:-:S04]  /*0600*/  IMAD.MOV R6, RZ, RZ, -R5 ;  /* 0x000000ffff067224 */ /* 0x000fc800078e0a05 */
[----:B------:R-:W-:Y:S01]  /*0610*/  IMAD R6, R7, R6, R3 ;  /* 0x0000000607067224 */ /* 0x000fe200078e0203 */
[----:B------:R-:W-:-:S04]  /*0620*/  LOP3.LUT R3, R2, R7, RZ, 0x3c, !PT ;  /* 0x0000000702037212 */ /* 0x000fc800078e3cff */
[----:B------:R-:W-:Y:S02]  /*0630*/  ISETP.GT.U32.AND P1, PT, R7, R6, PT ;  /* 0x000000060700720c */ /* 0x000fe40003f24070 */
[----:B------:R-:W-:-:S11]  /*0640*/  ISETP.GE.AND P0, PT, R3, RZ, PT ;  /* 0x000000ff0300720c */ /* 0x000fd60003f06270 */
[----:B------:R-:W-:Y:S02]  /*0650*/  @!P1 IMAD.IADD R6, R6, 0x1, -R7 ;  /* 0x0000000106069824 */ /* 0x000fe400078e0a07 */
[----:B------:R-:W-:Y:S01]  /*0660*/  @!P1 VIADD R5, R5, 0x1 ;  /* 0x0000000105059836 */ /* 0x000fe20000000000 */
[----:B------:R-:W-:Y:S02]  /*0670*/  ISETP.NE.AND P1, PT, R4, RZ, PT ;  /* 0x000000ff0400720c */ /* 0x000fe40003f25270 */
[----:B------:R-:W-:-:S13]  /*0680*/  ISETP.GE.U32.AND P2, PT, R6, R7, PT ;  /* 0x000000070600720c */ /* 0x000fda0003f46070 */
[----:B------:R-:W-:-:S04]  /*0690*/  @P2 VIADD R5, R5, 0x1 ;  /* 0x0000000105052836 */ /* 0x000fc80000000000 */
        /* <DEDUP_REMOVED lines=30> */
.L_x_168:
[----:B------:R-:W-:Y:S01]  /*0880*/  IMAD.MOV.U32 R27, RZ, RZ, R20 ;  /* 0x000000ffff1b7224 */ /* 0x000fe200078e0014 */
[----:B------:R-:W-:Y:S01]  /*0890*/  MOV R20, R14 ;  /* 0x0000000e00147202 */ /* 0x000fe20000000f00 */
[----:B------:R-:W-:Y:S01]  /*08a0*/  IMAD.MOV.U32 R21, RZ, RZ, R19 ;  /* 0x000000ffff157224 */ /* 0x000fe200078e0013 */
[----:B------:R-:W-:Y:S02]  /*08b0*/  MOV R19, R4 ;  /* 0x0000000400137202 */ /* 0x000fe40000000f00 */
[----:B------:R-:W-:Y:S02]  /*08c0*/  MOV R18, 0x8e0 ;  /* 0x000008e000127802 */ /* 0x000fe40000000f00 */
[----:B------:R-:W-:Y:S05]  /*08d0*/  CALL.REL.NOINC `($__internal_5_$__cuda_sm20_div_s64) ;  /* 0x0000003400e87944 */ /* 0x000fea0003c00000 */
.L_x_169:
[----:B------:R-:W-:Y:S05]  /*08e0*/  BSYNC.RECONVERGENT B0 ;  /* 0x0000000000007941 */ /* 0x000fea0003800200 */
.L_x_167:
        /* <DEDUP_REMOVED lines=25> */
[----:B------:R-:W-:-:S13]  /*0a80*/  ISETP.GE.U32.AND P0, PT, R3, R6, PT ;  /* 0x000000060300720c */ /* 0x000fda0003f06070 */
[----:B------:R-:W-:-:S04]  /*0a90*/  @P0 VIADD R5, R5, 0x1 ;  /* 0x0000000105050836 */ /* 0x000fc80000000000 */
[----:B------:R-:W-:Y:S02]  /*0aa0*/  IMAD.MOV.U32 R6, RZ, RZ, R5 ;  /* 0x000000ffff067224 */ /* 0x000fe400078e0005 */
[----:B------:R-:W0:Y:S02]  /*0ab0*/  LDC R5, c[0x0][0x3e0] ;  /* 0x0000f800ff057b82 */ /* 0x000e240000000800 */
[----:B------:R-:W-:Y:S01]  /*0ac0*/  @!P2 IMAD.MOV R6, RZ, RZ, -R6 ;  /* 0x000000ffff06a224 */ /* 0x000fe200078e0a06 */
[----:B------:R-:W-:-:S05]  /*0ad0*/  @!P1 LOP3.LUT R6, RZ, UR11, RZ, 0x33, !PT ;  /* 0x0000000bff069c12 */ /* 0x000fca000f8e33ff */
[----:B------:R-:W-:Y:S01]  /*0ae0*/  IMAD R12, R6, UR4, RZ ;  /* 0x00000004060c7c24 */ /* 0x000fe2000f8e02ff */
[----:B------:R-:W1:Y:S04]  /*0af0*/  LDCU.U8 UR4, c[0x0][0x549] ;  /* 0x0000a920ff0477ac */ /* 0x000e680008000000 */
[-C--:B------:R-:W-:Y:S02]  /*0b00*/  IABS R9, R12.reuse ;  /* 0x0000000c00097213 */ /* 0x080fe40000000000 */
[----:B------:R-:W-:Y:S02]  /*0b10*/  IABS R18, R12 ;  /* 0x0000000c00127213 */ /* 0x000fe40000000000 */
[----:B------:R-:W2:Y:S03]  /*0b20*/  I2F.RP R8, R9 ;  /* 0x0000000900087306 */ /* 0x000ea60000209400 */
[----:B------:R-:W-:Y:S01]  /*0b30*/  IMAD.MOV R18, RZ, RZ, -R18 ;  /* 0x000000ffff127224 */ /* 0x000fe200078e0a12 */
[----:B0-----:R-:W-:-:S02]  /*0b40*/  IABS R7, R5 ;  /* 0x0000000500077213 */ /* 0x001fc40000000000 */
[----:B------:R-:W-:Y:S01]  /*0b50*/  ISETP.NE.AND P4, PT, R5, RZ, PT ;  /* 0x000000ff0500720c */ /* 0x000fe20003f85270 */
[----:B-1----:R-:W-:Y:S01]  /*0b60*/  UISETP.NE.AND UP1, UPT, UR4, URZ, UPT ;  /* 0x000000ff0400728c */ /* 0x002fe2000bf25270 */
[----:B------:R-:W0:Y:S03]  /*0b70*/  I2F.RP R3, R7 ;  /* 0x0000000700037306 */ /* 0x000e260000209400 */
[----:B------:R-:W-:-:S05]  /*0b80*/  USEL UR11, UR11, 0x1, !UP1 ;  /* 0x000000010b0b7887 */ /* 0x000fca000c800000 */
[----:B--2---:R-:W1:Y:S08]  /*0b90*/  MUFU.RCP R2, R8 ;  /* 0x0000000800027308 */ /* 0x004e700000001000 */
[----:B0-----:R-:W0:Y:S01]  /*0ba0*/  MUFU.RCP R20, R3 ;  /* 0x0000000300147308 */ /* 0x001e220000001000 */
[----:B-1----:R-:W-:Y:S01]  /*0bb0*/  IADD3 R22, PT, PT, R2, 0xffffffe, RZ ;  /* 0x0ffffffe02167810 */ /* 0x002fe20007ffe0ff */
[----:B------:R-:W-:-:S06]  /*0bc0*/  VIADD R2, R5, 0xffffffff ;  /* 0xffffffff05027836 */ /* 0x000fcc0000000000 */
[----:B------:R1:W2:Y:S01]  /*0bd0*/  F2I.FTZ.U32.TRUNC.NTZ R23, R22 ;  /* 0x0000001600177305 */ /* 0x0002a2000021f000 */
[----:B------:R-:W-:Y:S02]  /*0be0*/  IMAD.IADD R8, R2, 0x1, R9 ;  /* 0x0000000102087824 */ /* 0x000fe400078e0209 */
[----:B0-----:R-:W-:-:S03]  /*0bf0*/  VIADD R20, R20, 0xffffffe ;  /* 0x0ffffffe14147836 */ /* 0x001fc60000000000 */
[----:B------:R-:W-:Y:S02]  /*0c00*/  LOP3.LUT R15, R8, R9, RZ, 0x3c, !PT ;  /* 0x00000009080f7212 */ /* 0x000fe400078e3cff */
[----:B------:R-:W0:Y:S02]  /*0c10*/  F2I.FTZ.U32.TRUNC.NTZ R21, R20 ;  /* 0x0000001400157305 */ /* 0x000e24000021f000 */
[----:B------:R-:W-:Y:S01]  /*0c20*/  ISETP.GE.AND P0, PT, R15, RZ, PT ;  /* 0x000000ff0f00720c */ /* 0x000fe20003f06270 */
[----:B-1----:R-:W-:Y:S02]  /*0c30*/  HFMA2 R22, -RZ, RZ, 0, 0 ;  /* 0x00000000ff167431 */ /* 0x002fe400000001ff */
[----:B--2---:R-:W-:-:S04]  /*0c40*/  IMAD.MOV R10, RZ, RZ, -R23 ;  /* 0x000000ffff0a7224 */ /* 0x004fc800078e0a17 */
[----:B------:R-:W-:Y:S01]  /*0c50*/  IMAD R11, R10, R9, RZ ;  /* 0x000000090a0b7224 */ /* 0x000fe200078e02ff */
[----:B------:R-:W-:Y:S01]  /*0c60*/  IABS R10, R8 ;  /* 0x00000008000a7213 */ /* 0x000fe20000000000 */
[----:B0-----:R-:W-:Y:S01]  /*0c70*/  IMAD.MOV R3, RZ, RZ, -R21 ;  /* 0x000000ffff037224 */ /* 0x001fe200078e0a15 */
[----:B------:R-:W-:Y:S01]  /*0c80*/  LOP3.LUT R8, R8, R5, RZ, 0x3c, !PT ;  /* 0x0000000508087212 */ /* 0x000fe200078e3cff */
[----:B------:R-:W-:-:S04]  /*0c90*/  IMAD.HI.U32 R11, R23, R11, R22 ;  /* 0x0000000b170b7227 */ /* 0x000fc800078e0016 */
[----:B------:R-:W-:Y:S02]  /*0ca0*/  IMAD R3, R3, R7, RZ ;  /* 0x0000000703037224 */ /* 0x000fe400078e02ff */
[----:B------:R-:W-:-:S04]  /*0cb0*/  IMAD.HI.U32 R11, R11, R10, RZ ;  /* 0x0000000a0b0b7227 */ /* 0x000fc800078e00ff */
[----:B------:R-:W-:Y:S02]  /*0cc0*/  IMAD R18, R11, R18, R10 ;  /* 0x000000120b127224 */ /* 0x000fe400078e020a */
[----:B------:R-:W-:-:S03]  /*0cd0*/  IMAD.MOV.U32 R20, RZ, RZ, RZ ;  /* 0x000000ffff147224 */ /* 0x000fc600078e00ff */
[----:B------:R-:W-:Y:S01]  /*0ce0*/  ISETP.GT.U32.AND P1, PT, R9, R18, PT ;  /* 0x000000120900720c */ /* 0x000fe20003f24070 */
[----:B------:R-:W-:-:S06]  /*0cf0*/  IMAD.HI.U32 R3, R21, R3, R20 ;  /* 0x0000000315037227 */ /* 0x000fcc00078e0014 */
[----:B------:R-:W-:-:S05]  /*0d00*/  IMAD.HI.U32 R13, R3, R10, RZ ;  /* 0x0000000a030d7227 */ /* 0x000fca00078e00ff */
[----:B------:R-:W-:Y:S01]  /*0d10*/  IADD3 R3, PT, PT, -R13, RZ, RZ ;  /* 0x000000ff0d037210 */ /* 0x000fe20007ffe1ff */
[----:B------:R-:W-:Y:S02]  /*0d20*/  @!P1 IMAD.IADD R18, R18, 0x1, -R9 ;  /* 0x0000000112129824 */ /* 0x000fe400078e0a09 */
[----:B------:R-:W-:Y:S01]  /*0d30*/  @!P1 VIADD R11, R11, 0x1 ;  /* 0x000000010b0b9836 */ /* 0x000fe20000000000 */
[----:B------:R-:W-:Y:S01]  /*0d40*/  ISETP.NE.AND P1, PT, R12, RZ, PT ;  /* 0x000000ff0c00720c */ /* 0x000fe20003f25270 */
[----:B------:R-:W-:Y:S01]  /*0d50*/  IMAD R10, R7, R3, R10 ;  /* 0x00000003070a7224 */ /* 0x000fe200078e020a */
[----:B------:R-:W-:-:S04]  /*0d60*/  ISETP.GE.U32.AND P2, PT, R18, R9, PT ;  /* 0x000000091200720c */ /* 0x000fc80003f46070 */
[----:B------:R-:W-:-:S09]  /*0d70*/  ISETP.GT.U32.AND P3, PT, R7, R10, PT ;  /* 0x0000000a0700720c */ /* 0x000fd20003f64070 */
[----:B------:R-:W-:Y:S01]  /*0d80*/  @P2 VIADD R11, R11, 0x1 ;  /* 0x000000010b0b2836 */ /* 0x000fe20000000000 */
[----:B------:R-:W-:-:S03]  /*0d90*/  ISETP.GE.AND P2, PT, R8, RZ, PT ;  /* 0x000000ff0800720c */ /* 0x000fc60003f46270 */
[----:B------:R-:W-:Y:S01]  /*0da0*/  @!P0 IMAD.MOV R11, RZ, RZ, -R11 ;  /* 0x000000ffff0b8224 */ /* 0x000fe200078e0a0b */
[----:B------:R-:W-:Y:S01]  /*0db0*/  @!P1 LOP3.LUT R11, RZ, R9, RZ, 0x33, !PT ;  /* 0x00000009ff0b9212 */ /* 0x000fe200078e33ff */
[----:B------:R-:W-:Y:S01]  /*0dc0*/  @!P3 IMAD.IADD R10, R10, 0x1, -R7 ;  /* 0x000000010a0ab824 */ /* 0x000fe200078e0a07 */
[----:B------:R-:W-:Y:S02]  /*0dd0*/  @!P3 IADD3 R13, PT, PT, R13, 0x1, RZ ;  /* 0x000000010d0db810 */ /* 0x000fe40007ffe0ff */
[----:B------:R-:W-:Y:S02]  /*0de0*/  ISETP.LT.U32.AND P0, PT, R16, R11, PT ;  /* 0x0000000b1000720c */ /* 0x000fe40003f01070 */
[----:B------:R-:W-:Y:S02]  /*0df0*/  SHF.R.S32.HI R3, RZ, 0x1f, R11 ;  /* 0x0000001fff037819 */ /* 0x000fe4000001140b */
[----:B------:R-:W-:Y:S02]  /*0e00*/  ISETP.GE.U32.AND P1, PT, R10, R7, PT ;  /* 0x000000070a00720c */ /* 0x000fe40003f26070 */
[----:B------:R-:W-:-:S02]  /*0e10*/  ISETP.LT.AND.EX P0, PT, R17, R3, PT, P0 ;  /* 0x000000031100720c */ /* 0x000fc40003f01300 */
[----:B------:R-:W-:Y:S02]  /*0e20*/  ISETP.NE.AND P3, PT, R6, RZ, PT ;  /* 0x000000ff0600720c */ /* 0x000fe40003f65270 */
[C---:B------:R-:W-:Y:S02]  /*0e30*/  SEL R3, R17.reuse, R3, P0 ;  /* 0x0000000311037207 */ /* 0x040fe40000000000 */
[----:B------:R-:W-:Y:S02]  /*0e40*/  SEL R10, RZ, 0x1, !P3 ;  /* 0x00000001ff0a7807 */ /* 0x000fe40005800000 */
[----:B------:R-:W-:Y:S02]  /*0e50*/  LOP3.LUT R7, R17, R3, RZ, 0xfc, !PT ;  /* 0x0000000311077212 */ /* 0x000fe400078efcff */
[----:B------:R-:W-:Y:S01]  /*0e60*/  SEL R11, R16, R11, P0 ;  /* 0x0000000b100b7207 */ /* 0x000fe20000000000 */
[----:B------:R-:W-:Y:S01]  /*0e70*/  @P1 VIADD R13, R13, 0x1 ;  /* 0x000000010d0d1836 */ /* 0x000fe20000000000 */
[----:B------:R-:W-:-:S02]  /*0e80*/  ISETP.NE.U32.AND P1, PT, R7, RZ, PT ;  /* 0x000000ff0700720c */ /* 0x000fc40003f25070 */
[----:B------:R-:W-:Y:S01]  /*0e90*/  SHF.R.S32.HI R7, RZ, 0x1f, R12 ;  /* 0x0000001fff077819 */ /* 0x000fe2000001140c */
[----:B------:R-:W-:-:S03]  /*0ea0*/  IMAD.MOV.U32 R6, RZ, RZ, R13 ;  /* 0x000000ffff067224 */ /* 0x000fc600078e000d */
[----:B------:R-:W-:Y:S01]  /*0eb0*/  LOP3.LUT R10, R7, R10, RZ, 0xfc, !PT ;  /* 0x0000000a070a7212 */ /* 0x000fe200078efcff */
[----:B------:R-:W-:Y:S01]  /*0ec0*/  @!P2 IMAD.MOV R6, RZ, RZ, -R6 ;  /* 0x000000ffff06a224 */ /* 0x000fe200078e0a06 */
[----:B------:R-:W-:-:S05]  /*0ed0*/  @!P4 LOP3.LUT R6, RZ, R5, RZ, 0x33, !PT ;  /* 0x00000005ff06c212 */ /* 0x000fca00078e33ff */
        /* <DEDUP_REMOVED lines=21> */
.L_x_171:
[----:B------:R-:W-:Y:S01]  /*1030*/  IMAD.MOV.U32 R27, RZ, RZ, R16 ;  /* 0x000000ffff1b7224 */ /* 0x000fe200078e0010 */
[----:B------:R-:W-:Y:S01]  /*1040*/  MOV R20, R11 ;  /* 0x0000000b00147202 */ /* 0x000fe20000000f00 */
[----:B------:R-:W-:Y:S01]  /*1050*/  IMAD.MOV.U32 R21, RZ, RZ, R17 ;  /* 0x000000ffff157224 */ /* 0x000fe200078e0011 */
[----:B------:R-:W-:Y:S02]  /*1060*/  MOV R19, R3 ;  /* 0x0000000300137202 */ /* 0x000fe40000000f00 */
[----:B------:R-:W-:Y:S02]  /*1070*/  MOV R18, 0x1090 ;  /* 0x0000109000127802 */ /* 0x000fe40000000f00 */
[----:B------:R-:W-:Y:S05]  /*1080*/  CALL.REL.NOINC `($__internal_5_$__cuda_sm20_div_s64) ;  /* 0x0000002c00fc7944 */ /* 0x000fea0003c00000 */
[----:B------:R-:W-:Y:S02]  /*1090*/  MOV R32, R16 ;  /* 0x0000001000207202 */ /* 0x000fe40000000f00 */
[----:B------:R-:W-:Y:S02]  /*10a0*/  MOV R33, R17 ;  /* 0x0000001100217202 */ /* 0x000fe40000000f00 */
.L_x_172:
[----:B------:R-:W-:Y:S05]  /*10b0*/  BSYNC.RECONVERGENT B0 ;  /* 0x0000000000007941 */ /* 0x000fea0003800200 */
.L_x_170:
[----:B------:R-:W-:Y:S01]  /*10c0*/  IABS R16, UR10 ;  /* 0x0000000a00107c13 */ /* 0x000fe20008000000 */
[----:B------:R-:W0:Y:S01]  /*10d0*/  LDC R5, c[0x0][0x434] ;  /* 0x00010d00ff057b82 */ /* 0x000e220000000800 */
[----:B------:R-:W-:Y:S01]  /*10e0*/  IABS R7, UR10 ;  /* 0x0000000a00077c13 */ /* 0x000fe20008000000 */
[----:B------:R-:W-:Y:S01]  /*10f0*/  BSSY.RECONVERGENT B0, `(.L_x_173) ;  /* 0x000003d000007945 */ /* 0x000fe20003800200 */
[----:B------:R-:W1:Y:S03]  /*1100*/  I2F.RP R13, R16 ;  /* 0x00000010000d7306 */ /* 0x000e660000209400 */
[----:B------:R-:W-:-:S05]  /*1110*/  IMAD.MOV R7, RZ, RZ, -R7 ;  /* 0x000000ffff077224 */ /* 0x000fca00078e0a07 */
        /* <DEDUP_REMOVED lines=27> */
[----:B------:R-:W-:Y:S01]  /*12d0*/  ISETP.NE.U32.AND P1, PT, R7, RZ, PT ;  /* 0x000000ff0700720c */ /* 0x000fe20003f25070 */
[----:B------:R-:W-:-:S04]  /*12e0*/  IMAD R7, R6, UR11, RZ ;  /* 0x0000000b06077c24 */ /* 0x000fc8000f8e02ff */
[----:B------:R-:W-:-:S08]  /*12f0*/  IMAD R10, R10, R7, RZ ;  /* 0x000000070a0a7224 */ /* 0x000fd000078e02ff */
        /* <DEDUP_REMOVED lines=21> */
.L_x_174:
[----:B------:R-:W-:Y:S01]  /*1450*/  IMAD.MOV.U32 R27, RZ, RZ, R30 ;  /* 0x000000ffff1b7224 */ /* 0x000fe200078e001e */
[----:B------:R-:W-:Y:S01]  /*1460*/  MOV R21, R31 ;  /* 0x0000001f00157202 */ /* 0x000fe20000000f00 */
[----:B------:R-:W-:Y:S01]  /*1470*/  IMAD.MOV.U32 R20, RZ, RZ, R9 ;  /* 0x000000ffff147224 */ /* 0x000fe200078e0009 */
[----:B------:R-:W-:Y:S02]  /*1480*/  MOV R18, 0x14a0 ;  /* 0x000014a000127802 */ /* 0x000fe40000000f00 */
[----:B------:R-:W-:Y:S05]  /*1490*/  CALL.REL.NOINC `($__internal_5_$__cuda_sm20_div_s64) ;  /* 0x0000002800f87944 */ /* 0x000fea0003c00000 */
[----:B------:R-:W-:Y:S02]  /*14a0*/  MOV R20, R16 ;  /* 0x0000001000147202 */ /* 0x000fe40000000f00 */
[----:B------:R-:W-:Y:S02]  /*14b0*/  MOV R21, R17 ;  /* 0x0000001100157202 */ /* 0x000fe40000000f00 */
.L_x_175:
[----:B------:R-:W-:Y:S05]  /*14c0*/  BSYNC.RECONVERGENT B0 ;  /* 0x0000000000007941 */ /* 0x000fea0003800200 */
.L_x_173:
[----:B------:R-:W0:Y:S01]  /*14d0*/  LDCU UR5, c[0x0][0x434] ;  /* 0x00008680ff0577ac */ /* 0x000e220008000800 */
[----:B------:R-:W-:Y:S01]  /*14e0*/  BSSY.RECONVERGENT B0, `(.L_x_176) ;  /* 0x0000035000007945 */ /* 0x000fe20003800200 */
[----:B------:R-:W-:Y:S01]  /*14f0*/  MOV R19, 0xff800000 ;  /* 0xff80000000137802 */ /* 0x000fe20000000f00 */
[----:B------:R-:W1:Y:S01]  /*1500*/  LDCU UR12, c[0x0][0x534] ;  /* 0x0000a680ff0c77ac */ /* 0x000e620008000800 */
[----:B------:R-:W2:Y:S01]  /*1510*/  LDCU UR9, c[0x0][0x430] ;  /* 0x00008600ff0977ac */ /* 0x000ea20008000800 */
[----:B------:R-:W-:-:S04]  /*1520*/  USHF.R.S32.HI UR4, URZ, 0x1f, UR10 ;  /* 0x0000001fff047899 */ /* 0x000fc8000801140a */
[----:B------:R-:W-:Y:S01]  /*1530*/  ULOP3.LUT UR4, UR4, 0x1, URZ, 0xfc, !UPT ;  /* 0x0000000104047892 */ /* 0x000fe2000f8efcff */
[----:B0-----:R-:W-:-:S05]  /*1540*/  IMAD.U32 R8, RZ, RZ, UR5 ;  /* 0x00000005ff087e24 */ /* 0x001fca000f8e00ff */
[----:B------:R-:W-:Y:S01]  /*1550*/  IABS R8, R8 ;  /* 0x0000000800087213 */ /* 0x000fe20000000000 */
[----:B--2---:R-:W-:-:S03]  /*1560*/  UIMAD UR9, UR5, UR9, URZ ;  /* 0x00000009050972a4 */ /* 0x004fc6000f8e02ff */
[----:B------:R-:W0:Y:S08]  /*1570*/  I2F.RP R15, R8 ;  /* 0x00000008000f7306 */ /* 0x000e300000209400 */
[----:B0-----:R-:W0:Y:S02]  /*1580*/  MUFU.RCP R16, R15 ;  /* 0x0000000f00107308 */ /* 0x001e240000001000 */
[----:B0-----:R-:W-:-:S06]  /*1590*/  VIADD R16, R16, 0xffffffe ;  /* 0x0ffffffe10107836 */ /* 0x001fcc0000000000 */
[----:B------:R-:W0:Y:S02]  /*15a0*/  F2I.FTZ.U32.TRUNC.NTZ R17, R16 ;  /* 0x0000001000117305 */ /* 0x000e24000021f000 */
[----:B0-----:R-:W-:Y:S01]  /*15b0*/  IADD3 R6, PT, PT, RZ, -R17, RZ ;  /* 0x80000011ff067210 */ /* 0x001fe20007ffe0ff */
[----:B------:R-:W-:-:S04]  /*15c0*/  IMAD.MOV.U32 R16, RZ, RZ, RZ ;  /* 0x000000ffff107224 */ /* 0x000fc800078e00ff */
[----:B------:R-:W-:Y:S01]  /*15d0*/  IMAD R7, R6, R8, RZ ;  /* 0x0000000806077224 */ /* 0x000fe200078e02ff */
[----:B------:R-:W-:Y:S02]  /*15e0*/  IABS R6, R5 ;  /* 0x0000000500067213 */ /* 0x000fe40000000000 */
[----:B------:R-:W-:Y:S01]  /*15f0*/  LOP3.LUT R5, R5, UR5, RZ, 0x3c, !PT ;  /* 0x0000000505057c12 */ /* 0x000fe2000f8e3cff */
[----:B------:R-:W-:-:S03]  /*1600*/  IMAD.HI.U32 R7, R17, R7, R16 ;  /* 0x0000000711077227 */ /* 0x000fc600078e0010 */
[----:B------:R-:W-:Y:S02]  /*1610*/  ISETP.GE.AND P1, PT, R5, RZ, PT ;  /* 0x000000ff0500720c */ /* 0x000fe40003f26270 */
[----:B------:R-:W-:Y:S01]  /*1620*/  SHF.R.U32.HI R5, RZ, 0x4, R0 ;  /* 0x00000004ff057819 */ /* 0x000fe20000011600 */
        /* <DEDUP_REMOVED lines=8> */
[----:B------:R-:W-:-:S05]  /*16b0*/  @P2 VIADD R13, R13, 0x1 ;  /* 0x000000010d0d2836 */ /* 0x000fca0000000000 */
[----:B------:R-:W-:Y:S02]  /*16c0*/  MOV R7, R13 ;  /* 0x0000000d00077202 */ /* 0x000fe40000000f00 */
[----:B------:R-:W-:-:S03]  /*16d0*/  LOP3.LUT R13, R0, 0xf, RZ, 0xc0, !PT ;  /* 0x0000000f000d7812 */ /* 0x000fc600078ec0ff */
[----:B------:R-:W-:Y:S01]  /*16e0*/  @!P1 IMAD.MOV R7, RZ, RZ, -R7 ;  /* 0x000000ffff079224 */ /* 0x000fe200078e0a07 */
[----:B-1----:R-:W-:Y:S01]  /*16f0*/  ISETP.GE.AND P1, PT, R5, UR12, PT ;  /* 0x0000000c05007c0c */ /* 0x002fe2000bf26270 */
[----:B------:R-:W0:Y:S01]  /*1700*/  LDCU.64 UR12, c[0x0][0x358] ;  /* 0x00006b00ff0c77ac */ /* 0x000e220008000a00 */
[----:B------:R-:W-:-:S05]  /*1710*/  @!P0 LOP3.LUT R7, RZ, UR5, RZ, 0x33, !PT ;  /* 0x00000005ff078c12 */ /* 0x000fca000f8e33ff */
        /* <DEDUP_REMOVED lines=8> */
[----:B------:R-:W1:Y:S01]  /*17a0*/  LDCU.64 UR4, c[0x0][0x428] ;  /* 0x00008500ff0477ac */ /* 0x000e620008000a00 */
[----:B------:R-:W-:Y:S01]  /*17b0*/  IADD3 R16, P0, PT, R13, UR6, RZ ;  /* 0x000000060d107c10 */ /* 0x000fe2000ff1e0ff */
[----:B------:R-:W-:-:S04]  /*17c0*/  IMAD R8, R5, UR14, RZ ;  /* 0x0000000e05087c24 */ /* 0x000fc8000f8e02ff */
[----:B------:R-:W-:Y:S02]  /*17d0*/  IMAD.X R17, RZ, RZ, RZ, P0 ;  /* 0x000000ffff117224 */ /* 0x000fe400000e06ff */
[----:B------:R-:W-:-:S05]  /*17e0*/  IMAD.WIDE.U32 R16, R5, UR7, R16 ;  /* 0x0000000705107c25 */ /* 0x000fca000f8e0010 */
[----:B------:R-:W-:Y:S02]  /*17f0*/  IADD3 R8, PT, PT, R17, R8, RZ ;  /* 0x0000000811087210 */ /* 0x000fe40007ffe0ff */
[----:B-1----:R-:W-:-:S04]  /*1800*/  LEA R18, P0, R16, UR4, 0x2 ;  /* 0x0000000410127c11 */ /* 0x002fc8000f8010ff */
[----:B------:R-:W-:-:S06]  /*1810*/  LEA.HI.X R19, R16, UR5, R8, 0x2, P0 ;  /* 0x0000000510137c11 */ /* 0x000fcc00080f1408 */
[----:B0-----:R1:W5:Y:S03]  /*1820*/  LDG.E R19, desc[UR12][R18.64] ;  /* 0x0000000c12137981 */ /* 0x001366000c1e1900 */
.L_x_177:
[----:B0-----:R-:W-:Y:S05]  /*1830*/  BSYNC.RECONVERGENT B0 ;  /* 0x0000000000007941 */ /* 0x001fea0003800200 */
.L_x_176:
[----:B------:R-:W0:Y:S01]  /*1840*/  S2UR UR14, SR_CgaCtaId ;  /* 0x00000000000e79c3 */ /* 0x000e220000008800 */
[C---:B------:R-:W-:Y:S01]  /*1850*/  ISETP.GT.U32.AND P0, PT, R0.reuse, 0x3f, PT ;  /* 0x0000003f0000780c */ /* 0x040fe20003f04070 */
[----:B------:R-:W-:Y:S01]  /*1860*/  UMOV UR4, 0x400 ;  /* 0x0000040000047882 */ /* 0x000fe20000000000 */
[----:B-1----:R-:W-:Y:S01]  /*1870*/  IMAD.MOV.U32 R18, RZ, RZ, 0x44 ;  /* 0x00000044ff127424 */ /* 0x002fe200078e00ff */
[----:B------:R-:W-:Y:S01]  /*1880*/  LOP3.LUT R25, R0, 0x3, RZ, 0xc0, !PT ;  /* 0x0000000300197812 */ /* 0x000fe200078ec0ff */
[----:B------:R-:W-:Y:S01]  /*1890*/  IMAD.MOV.U32 R8, RZ, RZ, 0x44 ;  /* 0x00000044ff087424 */ /* 0x000fe200078e00ff */
[-C--:B------:R-:W-:Y:S01]  /*18a0*/  IABS R17, R6.reuse ;  /* 0x0000000600117213 */ /* 0x080fe20000000000 */
[----:B------:R-:W-:Y:S01]  /*18b0*/  IMAD.MOV.U32 R26, RZ, RZ, -0x800000 ;  /* 0xff800000ff1a7424 */ /* 0x000fe200078e00ff */
[----:B------:R-:W-:Y:S01]  /*18c0*/  ISETP.NE.AND P5, PT, R6, RZ, PT ;  /* 0x000000ff0600720c */ /* 0x000fe20003fa5270 */
[----:B------:R-:W-:Y:S02]  /*18d0*/  BSSY.RECONVERGENT B1, `(.L_x_178) ;  /* 0x000017b000017945 */ /* 0x000fe40003800200 */
[----:B------:R-:W-:Y:S01]  /*18e0*/  IMAD.IADD R24, R2, 0x1, R17 ;  /* 0x0000000102187824 */ /* 0x000fe200078e0211 */
[----:B------:R-:W-:-:S04]  /*18f0*/  IABS R2, R6 ;  /* 0x0000000600027213 */ /* 0x000fc80000000000 */
[----:B------:R-:W-:Y:S01]  /*1900*/  IADD3 R2, PT, PT, RZ, -R2, RZ ;  /* 0x80000002ff027210 */ /* 0x000fe20007ffe0ff */
[----:B0-----:R-:W-:-:S06]  /*1910*/  ULEA UR14, UR14, UR4, 0x18 ;  /* 0x000000040e0e7291 */ /* 0x001fcc000f8ec0ff */
[----:B------:R-:W-:Y:S02]  /*1920*/  @!P0 IMAD R18, R5, R18, UR14 ;  /* 0x0000000e05128e24 */ /* 0x000fe4000f8e0212 */
[----:B------:R-:W-:Y:S01]  /*1930*/  IMAD R5, R25, R8, UR14 ;  /* 0x0000000e19057e24 */ /* 0x000fe2000f8e0208 */
[----:B------:R-:W-:Y:S01]  /*1940*/  LOP3.LUT R8, R0, 0x3fc, RZ, 0xc0, !PT ;  /* 0x000003fc00087812 */ /* 0x000fe200078ec0ff */
[----:B------:R-:W-:Y:S02]  /*1950*/  @!P0 IMAD R18, R13, 0x4, R18 ;  /* 0x000000040d128824 */ /* 0x000fe400078e0212 */
[----:B------:R-:W0:Y:S01]  /*1960*/  LDC R13, c[0x0][0x3e0] ;  /* 0x0000f800ff0d7b82 */ /* 0x000e220000000800 */
[----:B------:R-:W-:Y:S02]  /*1970*/  IADD3 R8, PT, PT, R5, R8, RZ ;  /* 0x0000000805087210 */ /* 0x000fe40007ffe0ff */
[----:B-----5:R1:W-:Y:S05]  /*1980*/  @!P0 STS [R18], R19 ;  /* 0x0000001312008388 */ /* 0x0203ea0000000800 */
[----:B------:R-:W-:Y:S01]  /*1990*/  BAR.SYNC.DEFER_BLOCKING 0x0 ;  /* 0x0000000000007b1d */ /* 0x000fe20000010000 */
[----:B0-----:R-:W-:-:S05]  /*19a0*/  IABS R5, R13 ;  /* 0x0000000d00057213 */ /* 0x001fca0000000000 */
[----:B-1----:R-:W0:Y:S01]  /*19b0*/  I2F.RP R18, R17 ;  /* 0x0000001100127306 */ /* 0x002e220000209400 */
[----:B------:R-:W1:Y:S07]  /*19c0*/  @!P0 LDS R26, [R8] ;  /* 0x00000000081a8984 */ /* 0x000e6e0000000800 */
[----:B------:R-:W2:Y:S08]  /*19d0*/  I2F.RP R22, R5 ;  /* 0x0000000500167306 */ /* 0x000eb00000209400 */
[----:B0-----:R-:W0:Y:S08]  /*19e0*/  MUFU.RCP R30, R18 ;  /* 0x00000012001e7308 */ /* 0x001e300000001000 */
[----:B--2---:R-:W2:Y:S01]  /*19f0*/  MUFU.RCP R28, R22 ;  /* 0x00000016001c7308 */ /* 0x004ea20000001000 */
[----:B0-----:R-:W-:-:S07]  /*1a00*/  VIADD R30, R30, 0xffffffe ;  /* 0x0ffffffe1e1e7836 */ /* 0x001fce0000000000 */
[----:B------:R-:W0:Y:S01]  /*1a10*/  F2I.FTZ.U32.TRUNC.NTZ R31, R30 ;  /* 0x0000001e001f7305 */ /* 0x000e22000021f000 */
[----:B--2---:R-:W-:Y:S01]  /*1a20*/  VIADD R28, R28, 0xffffffe ;  /* 0x0ffffffe1c1c7836 */ /* 0x004fe20000000000 */
[----:B-1----:R-:W1:Y:S06]  /*1a30*/  SHFL.BFLY PT, R15, R26, 0x2, 0x1f ;  /* 0x0c401f001a0f7f89 */ /* 0x002e6c00000e0000 */
[----:B------:R-:W2:Y:S01]  /*1a40*/  F2I.FTZ.U32.TRUNC.NTZ R29, R28 ;  /* 0x0000001c001d7305 */ /* 0x000ea2000021f000 */
[----:B0-----:R-:W-:Y:S02]  /*1a50*/  IMAD.MOV R18, RZ, RZ, -R31 ;  /* 0x000000ffff127224 */ /* 0x001fe400078e0a1f */
[----:B------:R-:W-:-:S02]  /*1a60*/  IMAD.MOV.U32 R30, RZ, RZ, RZ ;  /* 0x000000ffff1e7224 */ /* 0x000fc400078e00ff */
[----:B------:R-:W-:Y:S01]  /*1a70*/  IMAD R23, R18, R17, RZ ;  /* 0x0000001112177224 */ /* 0x000fe200078e02ff */
[----:B------:R-:W-:Y:S02]  /*1a80*/  IABS R18, R24 ;  /* 0x0000001800127213 */ /* 0x000fe40000000000 */
[----:B--2---:R-:W-:Y:S01]  /*1a90*/  IADD3 R22, PT, PT, RZ, -R29, RZ ;  /* 0x8000001dff167210 */ /* 0x004fe20007ffe0ff */
[----:B------:R-:W-:-:S04]  /*1aa0*/  IMAD.HI.U32 R23, R31, R23, R30 ;  /* 0x000000171f177227 */ /* 0x000fc800078e001e */
[----:B------:R-:W-:Y:S01]  /*1ab0*/  IMAD R22, R22, R5, RZ ;  /* 0x0000000516167224 */ /* 0x000fe200078e02ff */
[----:B-1----:R-:W-:Y:S01]  /*1ac0*/  FMNMX.FTZ R16, R15, R26, !PT ;  /* 0x0000001a0f107209 */ /* 0x002fe20007810000 */
[----:B------:R-:W-:Y:S02]  /*1ad0*/  IMAD.MOV.U32 R28, RZ, RZ, RZ ;  /* 0x000000ffff1c7224 */ /* 0x000fe400078e00ff */
[----:B------:R-:W-:Y:S02]  /*1ae0*/  IMAD.HI.U32 R23, R23, R18, RZ ;  /* 0x0000001217177227 */ /* 0x000fe400078e00ff */
[----:B------:R-:W0:Y:S02]  /*1af0*/  SHFL.BFLY PT, R15, R16, 0x1, 0x1f ;  /* 0x0c201f00100f7f89 */ /* 0x000e2400000e0000 */
[----:B------:R-:W-:-:S04]  /*1b00*/  IMAD.HI.U32 R22, R29, R22, R28 ;  /* 0x000000161d167227 */ /* 0x000fc800078e001c */
[----:B------:R-:W-:Y:S02]  /*1b10*/  IMAD R2, R23, R2, R18 ;  /* 0x0000000217027224 */ /* 0x000fe400078e0212 */
[----:B------:R-:W-:-:S03]  /*1b20*/  IMAD.HI.U32 R22, R22, R18, RZ ;  /* 0x0000001216167227 */ /* 0x000fc600078e00ff */
[----:B------:R-:W-:Y:S02]  /*1b30*/  ISETP.GT.U32.AND P2, PT, R17, R2, PT ;  /* 0x000000021100720c */ /* 0x000fe40003f44070 */
[----:B0-----:R-:W-:-:S11]  /*1b40*/  FMNMX.FTZ R15, R16, R15, !PT ;  /* 0x0000000f100f7209 */ /* 0x001fd60007810000 */
[----:B------:R-:W-:Y:S01]  /*1b50*/  @!P2 IMAD.IADD R2, R2, 0x1, -R17 ;  /* 0x000000010202a824 */ /* 0x000fe200078e0a11 */
[----:B------:R-:W-:Y:S02]  /*1b60*/  @!P2 IADD3 R23, PT, PT, R23, 0x1, RZ ;  /* 0x000000011717a810 */ /* 0x000fe40007ffe0ff */
[C---:B------:R-:W-:Y:S02]  /*1b70*/  FSETP.NEU.FTZ.AND P0, PT, R15.reuse, -INF , PT ;  /* 0xff8000000f00780b */ /* 0x040fe40003f1d000 */
[-C--:B------:R-:W-:Y:S02]  /*1b80*/  ISETP.GE.U32.AND P1, PT, R2, R17.reuse, PT ;  /* 0x000000110200720c */ /* 0x080fe40003f26070 */
[----:B------:R-:W-:Y:S02]  /*1b90*/  FSEL R15, R15, RZ, P0 ;  /* 0x000000ff0f0f7208 */ /* 0x000fe40000000000 */
[C---:B------:R-:W-:Y:S02]  /*1ba0*/  LOP3.LUT R2, R24.reuse, R17, RZ, 0x3c, !PT ;  /* 0x0000001118027212 */ /* 0x040fe400078e3cff */
[----:B------:R-:W-:Y:S01]  /*1bb0*/  LOP3.LUT R24, R24, R13, RZ, 0x3c, !PT ;  /* 0x0000000d18187212 */ /* 0x000fe200078e3cff */
[----:B------:R-:W-:Y:S01]  /*1bc0*/  FADD.FTZ R19, -R15, R26 ;  /* 0x0000001a0f137221 */ /* 0x000fe20000010100 */
[----:B------:R-:W-:-:S02]  /*1bd0*/  ISETP.GE.AND P3, PT, R2, RZ, PT ;  /* 0x000000ff0200720c */ /* 0x000fc40003f66270 */
[----:B------:R-:W-:Y:S01]  /*1be0*/  ISETP.GE.AND P2, PT, R24, RZ, PT ;  /* 0x000000ff1800720c */ /* 0x000fe20003f46270 */
[----:B------:R-:W-:Y:S02]  /*1bf0*/  FMUL.FTZ R19, R19, 1.4426950216293334961 ;  /* 0x3fb8aa3b13137820 */ /* 0x000fe40000410000 */
[----:B------:R-:W-:-:S04]  /*1c00*/  @P1 VIADD R23, R23, 0x1 ;  /* 0x0000000117171836 */ /* 0x000fc80000000000 */
[----:B------:R-:W0:Y:S02]  /*1c10*/  MUFU.EX2 R19, R19 ;  /* 0x0000001300137308 */ /* 0x000e240000000800 */
[----:B0-----:R-:W0:Y:S02]  /*1c20*/  SHFL.BFLY PT, R16, R19, 0x2, 0x1f ;  /* 0x0c401f0013107f89 */ /* 0x001e2400000e0000 */
[----:B0-----:R-:W-:Y:S01]  /*1c30*/  FADD.FTZ R28, R19, R16 ;  /* 0x00000010131c7221 */ /* 0x001fe20000010000 */
[----:B------:R-:W-:-:S04]  /*1c40*/  IMAD.MOV R16, RZ, RZ, -R22 ;  /* 0x000000ffff107224 */ /* 0x000fc800078e0a16 */
[----:B------:R-:W0:Y:S01]  /*1c50*/  SHFL.BFLY PT, R19, R28, 0x1, 0x1f ;  /* 0x0c201f001c137f89 */ /* 0x000e2200000e0000 */
[----:B------:R-:W-:-:S05]  /*1c60*/  IMAD R16, R5, R16, R18 ;  /* 0x0000001005107224 */ /* 0x000fca00078e0212 */
[----:B------:R-:W-:-:S13]  /*1c70*/  ISETP.GT.U32.AND P0, PT, R5, R16, PT ;  /* 0x000000100500720c */ /* 0x000fda0003f04070 */
[----:B------:R-:W-:Y:S01]  /*1c80*/  @!P0 IMAD.IADD R16, R16, 0x1, -R5 ;  /* 0x0000000110108824 */ /* 0x000fe200078e0a05 */
[----:B------:R-:W-:Y:S02]  /*1c90*/  @!P0 IADD3 R22, PT, PT, R22, 0x1, RZ ;  /* 0x0000000116168810 */ /* 0x000fe40007ffe0ff */
[----:B------:R-:W-:Y:S02]  /*1ca0*/  ISETP.NE.AND P0, PT, R13, RZ, PT ;  /* 0x000000ff0d00720c */ /* 0x000fe40003f05270 */
[----:B------:R-:W-:Y:S01]  /*1cb0*/  ISETP.GE.U32.AND P4, PT, R16, R5, PT ;  /* 0x000000051000720c */ /* 0x000fe20003f86070 */
[----:B0-----:R-:W-:Y:S01]  /*1cc0*/  FADD.FTZ R19, R28, R19 ;  /* 0x000000131c137221 */ /* 0x001fe20000010000 */
[----:B------:R-:W-:Y:S01]  /*1cd0*/  IMAD.MOV.U32 R5, RZ, RZ, R23 ;  /* 0x000000ffff057224 */ /* 0x000fe200078e0017 */
[----:B------:R-:W-:Y:S01]  /*1ce0*/  SHF.R.S32.HI R16, RZ, 0x1f, R6 ;  /* 0x0000001fff107819 */ /* 0x000fe20000011406 */
[----:B------:R-:W-:Y:S02]  /*1cf0*/  IMAD.MOV.U32 R23, RZ, RZ, 0x7f800000 ;  /* 0x7f800000ff177424 */ /* 0x000fe400078e00ff */
[----:B------:R-:W-:Y:S01]  /*1d00*/  FSETP.NE.FTZ.AND P1, PT, R19, RZ, PT ;  /* 0x000000ff1300720b */ /* 0x000fe20003f35000 */
[----:B------:R-:W-:Y:S01]  /*1d10*/  @!P3 IMAD.MOV R5, RZ, RZ, -R5 ;  /* 0x000000ffff05b224 */ /* 0x000fe200078e0a05 */
[----:B------:R-:W-:Y:S01]  /*1d20*/  ISETP.NE.AND P3, PT, R7, RZ, PT ;  /* 0x000000ff0700720c */ /* 0x000fe20003f65270 */
[----:B------:R-:W-:Y:S01]  /*1d30*/  IMAD R6, R6, UR9, RZ ;  /* 0x0000000906067c24 */ /* 0x000fe2000f8e02ff */
[----:B------:R-:W-:-:S02]  /*1d40*/  @!P5 LOP3.LUT R5, RZ, R17, RZ, 0x33, !PT ;  /* 0x00000011ff05d212 */ /* 0x000fc400078e33ff */
[----:B------:R-:W-:Y:S01]  /*1d50*/  SEL R17, RZ, 0x1, !P3 ;  /* 0x00000001ff117807 */ /* 0x000fe20005800000 */
[----:B------:R-:W-:Y:S01]  /*1d60*/  @P4 VIADD R22, R22, 0x1 ;  /* 0x0000000116164836 */ /* 0x000fe20000000000 */
[----:B------:R-:W-:Y:S02]  /*1d70*/  SHF.R.S32.HI R7, RZ, 0x1f, R5 ;  /* 0x0000001fff077819 */ /* 0x000fe40000011405 */
[----:B------:R-:W-:Y:S02]  /*1d80*/  LOP3.LUT R17, R16, R17, RZ, 0xfc, !PT ;  /* 0x0000001110117212 */ /* 0x000fe400078efcff */
[----:B------:R-:W-:Y:S01]  /*1d90*/  @!P2 IADD3 R22, PT, PT, -R22, RZ, RZ ;  /* 0x000000ff1616a210 */ /* 0x000fe20007ffe1ff */
[----:B------:R-:W0:Y:S01]  /*1da0*/  @P1 MUFU.LG2 R2, R19 ;  /* 0x0000001300021308 */ /* 0x000e220000000c00 */
[----:B------:R-:W-:Y:S02]  /*1db0*/  @!P0 LOP3.LUT R22, RZ, R13, RZ, 0x33, !PT ;  /* 0x0000000dff168212 */ /* 0x000fe400078e33ff */
[----:B------:R-:W-:-:S02]  /*1dc0*/  LOP3.LUT P0, RZ, R0, 0x3c3, RZ, 0xc0, !PT ;  /* 0x000003c300ff7812 */ /* 0x000fc4000780c0ff */
[----:B------:R-:W-:Y:S01]  /*1dd0*/  ISETP.LT.U32.AND P2, PT, R20, R5, PT ;  /* 0x000000051400720c */ /* 0x000fe20003f41070 */
[----:B------:R-:W-:-:S03]  /*1de0*/  IMAD R16, R22, UR11, RZ ;  /* 0x0000000b16107c24 */ /* 0x000fc6000f8e02ff */
[----:B------:R-:W-:-:S04]  /*1df0*/  ISETP.LT.AND.EX P2, PT, R21, R7, PT, P2 ;  /* 0x000000071500720c */ /* 0x000fc80003f41320 */
[----:B------:R-:W-:Y:S01]  /*1e00*/  SEL R7, R20, R5, P2 ;  /* 0x0000000514077207 */ /* 0x000fe20001000000 */
[----:B------:R-:W-:Y:S02]  /*1e10*/  IMAD R5, R17, R16, RZ ;  /* 0x0000001011057224 */ /* 0x000fe400078e02ff */
[----:B0-----:R-:W-:Y:S01]  /*1e20*/  @P1 FFMA.FTZ R23, R2, 0.69314718246459960938, R15 ;  /* 0x3f31721802171823 */ /* 0x001fe2000001000f */
[----:B------:R-:W-:Y:S06]  /*1e30*/  @P0 BRA `(.L_x_179) ;  /* 0x0000001000900947 */ /* 0x000fec0003800000 */
[----:B------:R-:W0:Y:S02]  /*1e40*/  LDCU.U8 UR4, c[0x0][0x548] ;  /* 0x0000a900ff0477ac */ /* 0x000e240008000000 */
[----:B0-----:R-:W-:-:S09]  /*1e50*/  UISETP.NE.AND UP0, UPT, UR4, URZ, UPT ;  /* 0x000000ff0400728c */ /* 0x001fd2000bf05270 */
[----:B------:R-:W-:Y:S05]  /*1e60*/  BRA.U !UP0, `(.L_x_180) ;  /* 0x0000001108747547 */ /* 0x000fea000b800000 */
[----:B------:R-:W-:Y:S02]  /*1e70*/  LEA.HI R27, R0, UR6, RZ, 0x1e ;  /* 0x00000006001b7c11 */ /* 0x000fe4000f8ff0ff */
[----:B------:R-:W-:Y:S02]  /*1e80*/  ISETP.LT.U32.AND P0, PT, R13, 0x1, PT ;  /* 0x000000010d00780c */ /* 0x000fe40003f01070 */
[----:B------:R-:W-:Y:S02]  /*1e90*/  ISETP.GE.AND P1, PT, R27, UR7, PT ;  /* 0x000000071b007c0c */ /* 0x000fe4000bf26270 */
[----:B------:R-:W-:-:S04]  /*1ea0*/  SHF.R.S32.HI R2, RZ, 0x1f, R13 ;  /* 0x0000001fff027819 */ /* 0x000fc8000001140d */
[----:B------:R-:W-:-:S04]  /*1eb0*/  ISETP.LT.AND.EX P0, PT, R2, RZ, PT, P0 ;  /* 0x000000ff0200720c */ /* 0x000fc80003f01300 */
[----:B------:R-:W-:Y:S02]  /*1ec0*/  SEL R30, R13, 0x1, P0 ;  /* 0x000000010d1e7807 */ /* 0x000fe40000000000 */
[----:B------:R-:W-:Y:S01]  /*1ed0*/  SEL R16, R2, RZ, P0 ;  /* 0x000000ff02107207 */ /* 0x000fe20000000000 */
[----:B------:R-:W-:Y:S06]  /*1ee0*/  @P1 BRA `(.L_x_179) ;  /* 0x0000001000641947 */ /* 0x000fec0003800000 */
        /* <DEDUP_REMOVED lines=39> */
.L_x_181:
[----:B------:R-:W-:Y:S01]  /*2160*/  IMAD.MOV.U32 R21, RZ, RZ, RZ ;  /* 0x000000ffff157224 */ /* 0x000fe200078e00ff */
[----:B------:R-:W-:Y:S02]  /*2170*/  MOV R20, R30 ;  /* 0x0000001e00147202 */ /* 0x000fe40000000f00 */
[----:B------:R-:W-:Y:S02]  /*2180*/  MOV R18, 0x21a0 ;  /* 0x000021a000127802 */ /* 0x000fe40000000f00 */
[----:B------:R-:W-:Y:S05]  /*2190*/  CALL.REL.NOINC `($__internal_5_$__cuda_sm20_div_s64) ;  /* 0x0000001c00b87944 */ /* 0x000fea0003c00000 */
[----:B------:R-:W-:Y:S02]  /*21a0*/  IADD3 R13, PT, PT, -R16, RZ, RZ ;  /* 0x000000ff100d7210 */ /* 0x000fe40007ffe1ff */
[----:B------:R-:W-:-:S03]  /*21b0*/  MOV R31, R17 ;  /* 0x00000011001f7202 */ /* 0x000fc60000000f00 */
[----:B------:R-:W-:Y:S01]  /*21c0*/  IMAD R27, R30, R13, R27 ;  /* 0x0000000d1e1b7224 */ /* 0x000fe200078e021b */
[----:B------:R-:W-:-:S07]  /*21d0*/  MOV R30, R16 ;  /* 0x00000010001e7202 */ /* 0x000fce0000000f00 */
.L_x_182:
[----:B------:R-:W-:Y:S01]  /*21e0*/  IABS R17, UR15 ;  /* 0x0000000f00117c13 */ /* 0x000fe20008000000 */
[----:B------:R-:W-:Y:S01]  /*21f0*/  IMAD R3, R3, R14, RZ ;  /* 0x0000000e03037224 */ /* 0x000fe200078e02ff */
[----:B------:R-:W-:Y:S01]  /*2200*/  IABS R15, R27 ;  /* 0x0000001b000f7213 */ /* 0x000fe20000000000 */
[----:B------:R-:W-:Y:S01]  /*2210*/  BSSY.RECONVERGENT B0, `(.L_x_183) ;  /* 0x0000040000007945 */ /* 0x000fe20003800200 */
[----:B------:R-:W0:Y:S01]  /*2220*/  I2F.U32.RP R20, R17 ;  /* 0x0000001100147306 */ /* 0x000e220000209000 */
[----:B------:R-:W-:Y:S01]  /*2230*/  IABS R13, UR15 ;  /* 0x0000000f000d7c13 */ /* 0x000fe20008000000 */
[----:B------:R-:W-:Y:S01]  /*2240*/  IMAD R3, R11, R4, R3 ;  /* 0x000000040b037224 */ /* 0x000fe200078e0203 */
[----:B------:R-:W-:-:S03]  /*2250*/  LOP3.LUT R4, R27, UR15, RZ, 0x3c, !PT ;  /* 0x0000000f1b047c12 */ /* 0x000fc6000f8e3cff */
[----:B------:R-:W-:Y:S01]  /*2260*/  IMAD.MOV R13, RZ, RZ, -R13 ;  /* 0x000000ffff0d7224 */ /* 0x000fe200078e0a0d */
[----:B------:R-:W-:Y:S01]  /*2270*/  ISETP.GE.AND P0, PT, R4, RZ, PT ;  /* 0x000000ff0400720c */ /* 0x000fe20003f06270 */
[----:B0-----:R-:W0:Y:S02]  /*2280*/  MUFU.RCP R18, R20 ;  /* 0x0000001400127308 */ /* 0x001e240000001000 */
[----:B0-----:R-:W-:Y:S02]  /*2290*/  VIADD R18, R18, 0xffffffe ;  /* 0x0ffffffe12127836 */ /* 0x001fe40000000000 */
[----:B------:R-:W-:-:S04]  /*22a0*/  IMAD.WIDE.U32 R20, R11, R14, RZ ;  /* 0x0000000e0b147225 */ /* 0x000fc800078e00ff */
[----:B------:R-:W0:Y:S01]  /*22b0*/  F2I.FTZ.U32.TRUNC.NTZ R19, R18 ;  /* 0x0000001200137305 */ /* 0x000e22000021f000 */
[----:B------:R-:W-:Y:S02]  /*22c0*/  IMAD.IADD R3, R21, 0x1, R3 ;  /* 0x0000000115037824 */ /* 0x000fe400078e0203 */
[----:B------:R-:W-:-:S04]  /*22d0*/  IMAD.WIDE.U32 R34, R20, R32, RZ ;  /* 0x0000002014227225 */ /* 0x000fc800078e00ff */
[----:B------:R-:W-:-:S04]  /*22e0*/  IMAD R3, R3, R32, RZ ;  /* 0x0000002003037224 */ /* 0x000fc800078e02ff */
[----:B------:R-:W-:Y:S02]  /*22f0*/  IMAD R3, R33, R20, R3 ;  /* 0x0000001421037224 */ /* 0x000fe400078e0203 */
[----:B0-----:R-:W-:Y:S01]  /*2300*/  IMAD.MOV R16, RZ, RZ, -R19 ;  /* 0x000000ffff107224 */ /* 0x001fe200078e0a13 */
[----:B------:R-:W-:-:S03]  /*2310*/  MOV R18, RZ ;  /* 0x000000ff00127202 */ /* 0x000fc60000000f00 */
[----:B------:R-:W-:-:S04]  /*2320*/  IMAD R16, R16, R17, RZ ;  /* 0x0000001110107224 */ /* 0x000fc800078e02ff */
[----:B------:R-:W-:-:S04]  /*2330*/  IMAD.HI.U32 R16, R19, R16, R18 ;  /* 0x0000001013107227 */ /* 0x000fc800078e0012 */
[----:B------:R-:W-:Y:S02]  /*2340*/  IMAD.IADD R19, R35, 0x1, R3 ;  /* 0x0000000123137824 */ /* 0x000fe400078e0203 */
[----:B------:R-:W-:-:S03]  /*2350*/  IMAD.HI.U32 R16, R16, R15, RZ ;  /* 0x0000000f10107227 */ /* 0x000fc600078e00ff */
[----:B------:R-:W-:Y:S01]  /*2360*/  LOP3.LUT R3, R31, R19, RZ, 0xfc, !PT ;  /* 0x000000131f037212 */ /* 0x000fe200078efcff */
[----:B------:R-:W-:-:S05]  /*2370*/  IMAD R18, R16, R13, R15 ;  /* 0x0000000d10127224 */ /* 0x000fca00078e020f */
[----:B------:R-:W-:-:S13]  /*2380*/  ISETP.GT.U32.AND P1, PT, R17, R18, PT ;  /* 0x000000121100720c */ /* 0x000fda0003f24070 */
[-C--:B------:R-:W-:Y:S02]  /*2390*/  @!P1 IADD3 R18, PT, PT, R18, -R17.reuse, RZ ;  /* 0x8000001112129210 */ /* 0x080fe40007ffe0ff */
[----:B------:R-:W-:Y:S02]  /*23a0*/  @!P1 IADD3 R16, PT, PT, R16, 0x1, RZ ;  /* 0x0000000110109810 */ /* 0x000fe40007ffe0ff */
[----:B------:R-:W-:Y:S02]  /*23b0*/  ISETP.GE.U32.AND P2, PT, R18, R17, PT ;  /* 0x000000111200720c */ /* 0x000fe40003f46070 */
[----:B------:R-:W-:-:S11]  /*23c0*/  ISETP.NE.AND P1, PT, RZ, UR15, PT ;  /* 0x0000000fff007c0c */ /* 0x000fd6000bf25270 */
        /* <DEDUP_REMOVED lines=29> */
.L_x_184:
[----:B------:R-:W-:Y:S01]  /*25a0*/  IMAD.MOV.U32 R27, RZ, RZ, R30 ;  /* 0x000000ffff1b7224 */ /* 0x000fe200078e001e */
[----:B------:R-:W-:Y:S01]  /*25b0*/  MOV R21, R31 ;  /* 0x0000001f00157202 */ /* 0x000fe20000000f00 */
[----:B------:R-:W-:Y:S01]  /*25c0*/  IMAD.MOV.U32 R20, RZ, RZ, R34 ;  /* 0x000000ffff147224 */ /* 0x000fe200078e0022 */
[----:B------:R-:W-:Y:S02]  /*25d0*/  MOV R18, 0x25f0 ;  /* 0x000025f000127802 */ /* 0x000fe40000000f00 */
[----:B------:R-:W-:Y:S05]  /*25e0*/  CALL.REL.NOINC `($__internal_5_$__cuda_sm20_div_s64) ;  /* 0x0000001800a47944 */ /* 0x000fea0003c00000 */
[----:B------:R-:W-:-:S05]  /*25f0*/  IADD3 R31, PT, PT, -R16, RZ, RZ ;  /* 0x000000ff101f7210 */ /* 0x000fca0007ffe1ff */
[----:B------:R-:W-:Y:S02]  /*2600*/  IMAD R31, R31, R34, R30 ;  /* 0x000000221f1f7224 */ /* 0x000fe400078e021e */
.L_x_185:
[----:B------:R-:W-:Y:S05]  /*2610*/  BSYNC.RECONVERGENT B0 ;  /* 0x0000000000007941 */ /* 0x000fea0003800200 */
.L_x_183:
[-C--:B------:R-:W-:Y:S01]  /*2620*/  IABS R17, R14.reuse ;  /* 0x0000000e00117213 */ /* 0x080fe20000000000 */
[----:B------:R-:W0:Y:S01]  /*2630*/  LDC R19, c[0x0][0x3e0] ;  /* 0x0000f800ff137b82 */ /* 0x000e220000000800 */
[----:B------:R-:W-:Y:S01]  /*2640*/  IABS R13, R9 ;  /* 0x00000009000d7213 */ /* 0x000fe20000000000 */
[----:B------:R-:W-:Y:S01]  /*2650*/  IMAD.MOV.U32 R36, RZ, RZ, RZ ;  /* 0x000000ffff247224 */ /* 0x000fe200078e00ff */
[----:B------:R-:W1:Y:S01]  /*2660*/  I2F.U32.RP R21, R17 ;  /* 0x0000001100157306 */ /* 0x000e620000209000 */
[----:B------:R-:W-:Y:S01]  /*2670*/  IABS R15, R11 ;  /* 0x0000000b000f7213 */ /* 0x000fe20000000000 */
[----:B------:R-:W2:Y:S01]  /*2680*/  LDCU UR16, c[0x0][0x430] ;  /* 0x00008600ff1077ac */ /* 0x000ea20008000800 */
[----:B------:R-:W-:Y:S02]  /*2690*/  IABS R28, R14 ;  /* 0x0000000e001c7213 */ /* 0x000fe40000000000 */
[----:B------:R-:W-:Y:S01]  /*26a0*/  ISETP.NE.AND P5, PT, R14, RZ, PT ;  /* 0x000000ff0e00720c */ /* 0x000fe20003fa5270 */
[----:B------:R-:W3:Y:S02]  /*26b0*/  LDCU UR4, c[0x0][0x434] ;  /* 0x00008680ff0477ac */ /* 0x000ee40008000800 */
[----:B------:R-:W4:Y:S01]  /*26c0*/  I2F.U32.RP R18, R13 ;  /* 0x0000000d00127306 */ /* 0x000f220000209000 */
[----:B------:R-:W-:-:S07]  /*26d0*/  IMAD.MOV R28, RZ, RZ, -R28 ;  /* 0x000000ffff1c7224 */ /* 0x000fce00078e0a1c */
[----:B------:R-:W5:Y:S01]  /*26e0*/  I2F.U32.RP R22, R15 ;  /* 0x0000000f00167306 */ /* 0x000f620000209000 */
[----:B--2---:R-:W-:Y:S01]  /*26f0*/  USEL UR16, UR16, 0x1, UP1 ;  /* 0x0000000110107887 */ /* 0x004fe20008800000 */
[----:B0-----:R-:W-:-:S06]  /*2700*/  ISETP.LT.U32.AND P0, PT, R19, 0x1, PT ;  /* 0x000000011300780c */ /* 0x001fcc0003f01070 */
[----:B-1----:R-:W0:Y:S01]  /*2710*/  MUFU.RCP R20, R21 ;  /* 0x0000001500147308 */ /* 0x002e220000001000 */
[----:B------:R-:W-:Y:S01]  /*2720*/  ISETP.LT.AND.EX P0, PT, R2, RZ, PT, P0 ;  /* 0x000000ff0200720c */ /* 0x000fe20003f01300 */
[----:B------:R-:W-:Y:S02]  /*2730*/  USHF.R.S32.HI UR5, URZ, 0x1f, UR16 ;  /* 0x0000001fff057899 */ /* 0x000fe40008011410 */
[----:B---3--:R-:W-:Y:S01]  /*2740*/  UIMAD UR4, UR16, UR4, URZ ;  /* 0x00000004100472a4 */ /* 0x008fe2000f8e02ff */
[----:B------:R-:W-:-:S03]  /*2750*/  SEL R19, R19, 0x1, P0 ;  /* 0x0000000113137807 */ /* 0x000fc60000000000 */
[----:B----4-:R-:W1:Y:S08]  /*2760*/  MUFU.RCP R18, R18 ;  /* 0x0000001200127308 */ /* 0x010e700000001000 */
[----:B-----5:R-:W2:Y:S01]  /*2770*/  MUFU.RCP R38, R22 ;  /* 0x0000001600267308 */ /* 0x020ea20000001000 */
[----:B0-----:R-:W-:Y:S01]  /*2780*/  VIADD R20, R20, 0xffffffe ;  /* 0x0ffffffe14147836 */ /* 0x001fe20000000000 */
[----:B------:R-:W-:-:S06]  /*2790*/  IABS R21, R19 ;  /* 0x0000001300157213 */ /* 0x000fcc0000000000 */
[----:B------:R-:W0:Y:S01]  /*27a0*/  F2I.FTZ.U32.TRUNC.NTZ R37, R20 ;  /* 0x0000001400257305 */ /* 0x000e22000021f000 */
[----:B-1----:R-:W-:Y:S01]  /*27b0*/  VIADD R34, R18, 0xffffffe ;  /* 0x0ffffffe12227836 */ /* 0x002fe20000000000 */
[----:B------:R-:W-:-:S06]  /*27c0*/  IABS R18, R7 ;  /* 0x0000000700127213 */ /* 0x000fcc0000000000 */
[----:B------:R-:W1:Y:S01]  /*27d0*/  F2I.FTZ.U32.TRUNC.NTZ R35, R34 ;  /* 0x0000002200237305 */ /* 0x000e62000021f000 */
[----:B--2---:R-:W-:Y:S01]  /*27e0*/  VIADD R38, R38, 0xffffffe ;  /* 0x0ffffffe26267836 */ /* 0x004fe20000000000 */
[----:B0-----:R-:W-:-:S06]  /*27f0*/  IADD3 R2, PT, PT, RZ, -R37, RZ ;  /* 0x80000025ff027210 */ /* 0x001fcc0007ffe0ff */
[----:B------:R-:W0:Y:S01]  /*2800*/  I2F.U32.RP R32, R21 ;  /* 0x0000001500207306 */ /* 0x000e220000209000 */
[----:B------:R-:W-:Y:S02]  /*2810*/  IMAD R29, R2, R17, RZ ;  /* 0x00000011021d7224 */ /* 0x000fe400078e02ff */
[----:B-1----:R-:W-:-:S05]  /*2820*/  IMAD.MOV R20, RZ, RZ, -R35 ;  /* 0x000000ffff147224 */ /* 0x002fca00078e0a23 */
[----:B------:R-:W1:Y:S01]  /*2830*/  F2I.FTZ.U32.TRUNC.NTZ R39, R38 ;  /* 0x0000002600277305 */ /* 0x000e62000021f000 */
[----:B------:R-:W-:-:S04]  /*2840*/  IMAD.HI.U32 R29, R37, R29, R36 ;  /* 0x0000001d251d7227 */ /* 0x000fc800078e0024 */
[----:B------:R-:W-:Y:S01]  /*2850*/  IMAD R37, R20, R13, RZ ;  /* 0x0000000d14257224 */ /* 0x000fe200078e02ff */
[----:B------:R-:W-:Y:S01]  /*2860*/  IABS R20, R31 ;  /* 0x0000001f00147213 */ /* 0x000fe20000000000 */
[----:B------:R-:W-:Y:S01]  /*2870*/  IMAD.MOV.U32 R34, RZ, RZ, RZ ;  /* 0x000000ffff227224 */ /* 0x000fe200078e00ff */
[----:B0-----:R-:W0:Y:S03]  /*2880*/  MUFU.RCP R32, R32 ;  /* 0x0000002000207308 */ /* 0x001e260000001000 */
[----:B------:R-:W-:Y:S01]  /*2890*/  IMAD.HI.U32 R37, R35, R37, R34 ;  /* 0x0000002523257227 */ /* 0x000fe200078e0022 */
[----:B------:R-:W-:-:S03]  /*28a0*/  IABS R35, R9 ;  /* 0x0000000900237213 */ /* 0x000fc60000000000 */
[----:B-1----:R-:W-:Y:S01]  /*28b0*/  IMAD.MOV R22, RZ, RZ, -R39 ;  /* 0x000000ffff167224 */ /* 0x002fe200078e0a27 */
[----:B------:R-:W1:Y:S01]  /*28c0*/  I2F.U32.RP R2, R18 ;  /* 0x0000001200027306 */ /* 0x000e620000209000 */
[----:B------:R-:W-:Y:S01]  /*28d0*/  IADD3 R35, PT, PT, RZ, -R35, RZ ;  /* 0x80000023ff237210 */ /* 0x000fe20007ffe0ff */
[----:B------:R-:W-:-:S04]  /*28e0*/  IMAD.HI.U32 R29, R29, R20, RZ ;  /* 0x000000141d1d7227 */ /* 0x000fc800078e00ff */
[----:B------:R-:W-:Y:S02]  /*28f0*/  HFMA2 R38, -RZ, RZ, 0, 0 ;  /* 0x00000000ff267431 */ /* 0x000fe400000001ff */
[----:B------:R-:W-:Y:S01]  /*2900*/  IMAD R27, R22, R15, RZ ;  /* 0x0000000f161b7224 */ /* 0x000fe200078e02ff */
[----:B------:R-:W-:Y:S01]  /*2910*/  IABS R22, R16 ;  /* 0x0000001000167213 */ /* 0x000fe20000000000 */
[----:B------:R-:W-:Y:S01]  /*2920*/  IMAD R28, R29, R28, R20 ;  /* 0x0000001c1d1c7224 */ /* 0x000fe200078e0214 */
[----:B------:R-:W-:Y:S01]  /*2930*/  LOP3.LUT R20, R31, R14, RZ, 0x3c, !PT ;  /* 0x0000000e1f147212 */ /* 0x000fe200078e3cff */
[----:B0-----:R-:W-:Y:S02]  /*2940*/  VIADD R32, R32, 0xffffffe ;  /* 0x0ffffffe20207836 */ /* 0x001fe40000000000 */
[----:B------:R-:W-:Y:S01]  /*2950*/  IMAD.HI.U32 R24, R37, R22, RZ ;  /* 0x0000001625187227 */ /* 0x000fe200078e00ff */
[----:B------:R-:W-:Y:S01]  /*2960*/  ISETP.GT.U32.AND P3, PT, R17, R28, PT ;  /* 0x0000001c1100720c */ /* 0x000fe20003f64070 */
[----:B------:R0:W-:Y:S01]  /*2970*/  F2I.FTZ.U32.TRUNC.NTZ R33, R32 ;  /* 0x0000002000217305 */ /* 0x0001e2000021f000 */
[----:B------:R-:W-:Y:S01]  /*2980*/  ISETP.GE.AND P2, PT, R20, RZ, PT ;  /* 0x000000ff1400720c */ /* 0x000fe20003f46270 */
[----:B------:R-:W-:Y:S01]  /*2990*/  IMAD R22, R24, R35, R22 ;  /* 0x0000002318167224 */ /* 0x000fe200078e0216 */
[----:B------:R-:W-:Y:S01]  /*29a0*/  LOP3.LUT R20, R16, R9, RZ, 0x3c, !PT ;  /* 0x0000000910147212 */ /* 0x000fe200078e3cff */
[----:B------:R-:W-:-:S03]  /*29b0*/  IMAD.HI.U32 R27, R39, R27, R38 ;  /* 0x0000001b271b7227 */ /* 0x000fc600078e0026 */
[----:B------:R-:W-:Y:S01]  /*29c0*/  ISETP.GT.U32.AND P1, PT, R13, R22, PT ;  /* 0x000000160d00720c */ /* 0x000fe20003f24070 */
[----:B-1----:R-:W1:Y:S01]  /*29d0*/  MUFU.RCP R2, R2 ;  /* 0x0000000200027308 */ /* 0x002e620000001000 */
[----:B------:R-:W-:-:S03]  /*29e0*/  ISETP.GE.AND P0, PT, R20, RZ, PT ;  /* 0x000000ff1400720c */ /* 0x000fc60003f06270 */
[----:B------:R-:W-:Y:S01]  /*29f0*/  @!P3 IMAD.IADD R28, R28, 0x1, -R17 ;  /* 0x000000011c1cb824 */ /* 0x000fe200078e0a11 */
[----:B------:R-:W-:Y:S02]  /*2a00*/  @!P3 IADD3 R29, PT, PT, R29, 0x1, RZ ;  /* 0x000000011d1db810 */ /* 0x000fe40007ffe0ff */
[----:B0-----:R-:W-:Y:S02]  /*2a10*/  MOV R32, RZ ;  /* 0x000000ff00207202 */ /* 0x001fe40000000f00 */
[----:B------:R-:W-:-:S03]  /*2a20*/  ISETP.GE.U32.AND P6, PT, R28, R17, PT ;  /* 0x000000111c00720c */ /* 0x000fc60003fc6070 */
[----:B------:R-:W-:Y:S02]  /*2a30*/  @!P1 IMAD.IADD R22, R22, 0x1, -R13 ;  /* 0x0000000116169824 */ /* 0x000fe400078e0a0d */
[----:B------:R-:W-:Y:S01]  /*2a40*/  @!P1 VIADD R24, R24, 0x1 ;  /* 0x0000000118189836 */ /* 0x000fe20000000000 */
[----:B------:R-:W-:Y:S01]  /*2a50*/  ISETP.NE.AND P1, PT, R9, RZ, PT ;  /* 0x000000ff0900720c */ /* 0x000fe20003f25270 */
[----:B-1----:R-:W-:Y:S01]  /*2a60*/  VIADD R34, R2, 0xffffffe ;  /* 0x0ffffffe02227836 */ /* 0x002fe20000000000 */
[----:B------:R-:W-:Y:S02]  /*2a70*/  IADD3 R2, PT, PT, RZ, -R33, RZ ;  /* 0x80000021ff027210 */ /* 0x000fe40007ffe0ff */
[----:B------:R-:W-:Y:S01]  /*2a80*/  ISETP.GE.U32.AND P4, PT, R22, R13, PT ;  /* 0x0000000d1600720c */ /* 0x000fe20003f86070 */
[----:B------:R-:W0:Y:S01]  /*2a90*/  F2I.FTZ.U32.TRUNC.NTZ R35, R34 ;  /* 0x0000002200237305 */ /* 0x000e22000021f000 */
[----:B------:R-:W-:Y:S01]  /*2aa0*/  IABS R13, R4 ;  /* 0x00000004000d7213 */ /* 0x000fe20000000000 */
[----:B------:R-:W-:Y:S01]  /*2ab0*/  IMAD R17, R2, R21, RZ ;  /* 0x0000001502117224 */ /* 0x000fe200078e02ff */
[----:B------:R-:W-:Y:S01]  /*2ac0*/  IABS R2, R19 ;  /* 0x0000001300027213 */ /* 0x000fe20000000000 */
[----:B------:R-:W-:Y:S01]  /*2ad0*/  @P6 VIADD R29, R29, 0x1 ;  /* 0x000000011d1d6836 */ /* 0x000fe20000000000 */
[----:B------:R-:W-:Y:S01]  /*2ae0*/  IABS R22, R11 ;  /* 0x0000000b00167213 */ /* 0x000fe20000000000 */
[----:B------:R-:W-:-:S04]  /*2af0*/  IMAD.HI.U32 R17, R33, R17, R32 ;  /* 0x0000001121117227 */ /* 0x000fc800078e0020 */
[----:B------:R-:W-:Y:S02]  /*2b00*/  IMAD.MOV R2, RZ, RZ, -R2 ;  /* 0x000000ffff027224 */ /* 0x000fe400078e0a02 */
[----:B------:R-:W-:Y:S01]  /*2b10*/  IMAD.HI.U32 R17, R17, R13, RZ ;  /* 0x0000000d11117227 */ /* 0x000fe200078e00ff */
[----:B------:R-:W-:-:S03]  /*2b20*/  @P4 IADD3 R24, PT, PT, R24, 0x1, RZ ;  /* 0x0000000118184810 */ /* 0x000fc60007ffe0ff */
[----:B0-----:R-:W-:Y:S01]  /*2b30*/  IMAD.MOV R20, RZ, RZ, -R35 ;  /* 0x000000ffff147224 */ /* 0x001fe200078e0a23 */
[----:B------:R-:W-:Y:S01]  /*2b40*/  @!P0 IADD3 R24, PT, PT, -R24, RZ, RZ ;  /* 0x000000ff18188210 */ /* 0x000fe20007ffe1ff */
[----:B------:R-:W-:Y:S01]  /*2b50*/  IMAD R2, R17, R2, R13 ;  /* 0x0000000211027224 */ /* 0x000fe200078e020d */
[----:B------:R-:W-:Y:S01]  /*2b60*/  @!P1 LOP3.LUT R24, RZ, R9, RZ, 0x33, !PT ;  /* 0x00000009ff189212 */ /* 0x000fe200078e33ff */
[----:B------:R-:W-:Y:S02]  /*2b70*/  IMAD R13, R20, R18, RZ ;  /* 0x00000012140d7224 */ /* 0x000fe400078e02ff */
[----:B------:R-:W-:Y:S01]  /*2b80*/  IMAD.MOV.U32 R34, RZ, RZ, RZ ;  /* 0x000000ffff227224 */ /* 0x000fe200078e00ff */
[----:B------:R-:W-:Y:S01]  /*2b90*/  ISETP.GT.U32.AND P4, PT, R21, R2, PT ;  /* 0x000000021500720c */ /* 0x000fe20003f84070 */
[----:B------:R-:W-:Y:S01]  /*2ba0*/  @!P2 IMAD.MOV R29, RZ, RZ, -R29 ;  /* 0x000000ffff1da224 */ /* 0x000fe200078e0a1d */
[----:B------:R-:W-:Y:S01]  /*2bb0*/  @!P5 LOP3.LUT R29, RZ, R14, RZ, 0x33, !PT ;  /* 0x0000000eff1dd212 */ /* 0x000fe200078e33ff */
[----:B------:R-:W-:Y:S01]  /*2bc0*/  IMAD.HI.U32 R34, R35, R13, R34 ;  /* 0x0000000d23227227 */ /* 0x000fe200078e0022 */
[----:B------:R-:W-:-:S02]  /*2bd0*/  IABS R13, R7 ;  /* 0x00000007000d7213 */ /* 0x000fc40000000000 */
[----:B------:R-:W-:Y:S01]  /*2be0*/  IABS R20, R24 ;  /* 0x0000001800147213 */ /* 0x000fe20000000000 */
[----:B------:R-:W-:Y:S01]  /*2bf0*/  IMAD.MOV R22, RZ, RZ, -R22 ;  /* 0x000000ffff167224 */ /* 0x000fe200078e0a16 */
[----:B------:R-:W-:Y:S01]  /*2c00*/  IABS R28, R29 ;  /* 0x0000001d001c7213 */ /* 0x000fe20000000000 */
[----:B------:R-:W-:Y:S02]  /*2c10*/  IMAD.MOV R13, RZ, RZ, -R13 ;  /* 0x000000ffff0d7224 */ /* 0x000fe400078e0a0d */
[----:B------:R-:W-:Y:S02]  /*2c20*/  IMAD.HI.U32 R34, R34, R20, RZ ;  /* 0x0000001422227227 */ /* 0x000fe400078e00ff */
[-C--:B------:R-:W-:Y:S02]  /*2c30*/  @!P4 IADD3 R2, PT, PT, R2, -R21.reuse, RZ ;  /* 0x800000150202c210 */ /* 0x080fe40007ffe0ff */
[----:B------:R-:W-:Y:S02]  /*2c40*/  IMAD.HI.U32 R27, R27, R28, RZ ;  /* 0x0000001c1b1b7227 */ /* 0x000fe400078e00ff */
[----:B------:R-:W-:-:S02]  /*2c50*/  ISETP.GE.U32.AND P2, PT, R2, R21, PT ;  /* 0x000000150200720c */ /* 0x000fc40003f46070 */
[----:B------:R-:W-:Y:S01]  /*2c60*/  IMAD R13, R34, R13, R20 ;  /* 0x0000000d220d7224 */ /* 0x000fe200078e0214 */
[----:B------:R-:W-:Y:S01]  /*2c70*/  LOP3.LUT R2, R4, R19, RZ, 0x3c, !PT ;  /* 0x0000001304027212 */ /* 0x000fe200078e3cff */
        /* <DEDUP_REMOVED lines=8> */
[----:B------:R-:W-:Y:S01]  /*2d00*/  @P2 IADD3 R17, PT, PT, R17, 0x1, RZ ;  /* 0x0000000111112810 */ /* 0x000fe20007ffe0ff */
[----:B------:R-:W-:Y:S01]  /*2d10*/  IMAD R2, R14, R2, R31 ;  /* 0x000000020e027224 */ /* 0x000fe200078e021f */
[----:B------:R-:W-:Y:S02]  /*2d20*/  LOP3.LUT R14, R24, R7, RZ, 0x3c, !PT ;  /* 0x00000007180e7212 */ /* 0x000fe400078e3cff */
[----:B------:R-:W-:Y:S01]  /*2d30*/  ISETP.GE.AND P2, PT, R20, RZ, PT ;  /* 0x000000ff1400720c */ /* 0x000fe20003f46270 */
[----:B------:R-:W-:Y:S02]  /*2d40*/  @!P1 IMAD.IADD R13, R13, 0x1, -R18 ;  /* 0x000000010d0d9824 */ /* 0x000fe400078e0a12 */
[----:B------:R-:W-:Y:S02]  /*2d50*/  @!P3 IMAD.IADD R22, R22, 0x1, -R15 ;  /* 0x000000011616b824 */ /* 0x000fe400078e0a0f */
[----:B------:R-:W-:Y:S01]  /*2d60*/  @!P0 IADD3 R17, PT, PT, -R17, RZ, RZ ;  /* 0x000000ff11118210 */ /* 0x000fe20007ffe1ff */
[----:B------:R-:W-:Y:S01]  /*2d70*/  @!P3 VIADD R27, R27, 0x1 ;  /* 0x000000011b1bb836 */ /* 0x000fe20000000000 */
[----:B------:R-:W-:Y:S01]  /*2d80*/  ISETP.GE.U32.AND P5, PT, R13, R18, PT ;  /* 0x000000120d00720c */ /* 0x000fe20003fa6070 */
[----:B------:R-:W-:Y:S01]  /*2d90*/  @!P1 VIADD R34, R34, 0x1 ;  /* 0x0000000122229836 */ /* 0x000fe20000000000 */
[----:B------:R-:W-:-:S02]  /*2da0*/  ISETP.GE.U32.AND P6, PT, R22, R15, PT ;  /* 0x0000000f1600720c */ /* 0x000fc40003fc6070 */
[----:B------:R-:W-:Y:S02]  /*2db0*/  ISETP.GE.AND P0, PT, R14, RZ, PT ;  /* 0x000000ff0e00720c */ /* 0x000fe40003f06270 */
[----:B------:R-:W-:Y:S02]  /*2dc0*/  @!P4 LOP3.LUT R17, RZ, R19, RZ, 0x33, !PT ;  /* 0x00000013ff11c212 */ /* 0x000fe400078e33ff */
[----:B------:R-:W-:Y:S02]  /*2dd0*/  ISETP.NE.AND P3, PT, R7, RZ, PT ;  /* 0x000000ff0700720c */ /* 0x000fe40003f65270 */
[----:B------:R-:W-:Y:S01]  /*2de0*/  ISETP.NE.AND P4, PT, R11, RZ, PT ;  /* 0x000000ff0b00720c */ /* 0x000fe20003f85270 */
[C---:B------:R-:W-:Y:S01]  /*2df0*/  IMAD.WIDE R14, R17.reuse, UR11, RZ ;  /* 0x0000000b110e7c25 */ /* 0x040fe2000f8e02ff */
[----:B------:R-:W-:Y:S02]  /*2e00*/  IADD3 R17, PT, PT, -R17, RZ, RZ ;  /* 0x000000ff11117210 */ /* 0x000fe40007ffe1ff */
[----:B------:R-:W-:Y:S01]  /*2e10*/  IADD3 R13, PT, PT, -R24, RZ, RZ ;  /* 0x000000ff180d7210 */ /* 0x000fe20007ffe1ff */
[----:B------:R-:W-:-:S02]  /*2e20*/  @P5 VIADD R34, R34, 0x1 ;  /* 0x0000000122225836 */ /* 0x000fc40000000000 */
[----:B------:R-:W-:Y:S02]  /*2e30*/  @P6 VIADD R27, R27, 0x1 ;  /* 0x000000011b1b6836 */ /* 0x000fe40000000000 */
[----:B------:R-:W-:Y:S02]  /*2e40*/  @!P0 IMAD.MOV R34, RZ, RZ, -R34 ;  /* 0x000000ffff228224 */ /* 0x000fe400078e0a22 */
[C---:B------:R-:W-:Y:S01]  /*2e50*/  IMAD.WIDE.U32 R14, R3.reuse, UR16, R14 ;  /* 0x00000010030e7c25 */ /* 0x040fe2000f8e000e */
[----:B------:R-:W-:Y:S01]  /*2e60*/  @!P3 LOP3.LUT R34, RZ, R7, RZ, 0x33, !PT ;  /* 0x00000007ff22b212 */ /* 0x000fe200078e33ff */
[----:B------:R-:W-:Y:S02]  /*2e70*/  UIMAD UR16, UR10, UR16, URZ ;  /* 0x000000100a1072a4 */ /* 0x000fe4000f8e02ff */
[----:B------:R-:W-:Y:S01]  /*2e80*/  @!P2 IMAD.MOV R27, RZ, RZ, -R27 ;  /* 0x000000ffff1ba224 */ /* 0x000fe200078e0a1b */
[----:B------:R-:W-:Y:S01]  /*2e90*/  @!P4 LOP3.LUT R27, RZ, R11, RZ, 0x33, !PT ;  /* 0x0000000bff1bc212 */ /* 0x000fe200078e33ff */
[----:B------:R-:W-:-:S02]  /*2ea0*/  IMAD R15, R3, UR5, R15 ;  /* 0x00000005030f7c24 */ /* 0x000fc4000f8e020f */
[----:B------:R-:W-:Y:S01]  /*2eb0*/  IMAD R17, R19, R17, R4 ;  /* 0x0000001113117224 */ /* 0x000fe200078e0204 */
[----:B------:R-:W-:Y:S01]  /*2ec0*/  IADD3 R4, PT, PT, -R27, RZ, RZ ;  /* 0x000000ff1b047210 */ /* 0x000fe20007ffe1ff */
[----:B------:R-:W-:Y:S02]  /*2ed0*/  IMAD.MOV R3, RZ, RZ, -R34 ;  /* 0x000000ffff037224 */ /* 0x000fe400078e0a22 */
[----:B------:R-:W-:Y:S02]  /*2ee0*/  IMAD R13, R9, R13, R16 ;  /* 0x0000000d090d7224 */ /* 0x000fe400078e0210 */
[----:B------:R-:W-:-:S04]  /*2ef0*/  IMAD.WIDE R14, R17, UR9, R14 ;  /* 0x00000009110e7c25 */ /* 0x000fc8000f8e020e */
[----:B------:R-:W-:Y:S01]  /*2f00*/  IMAD.WIDE R16, R2, UR4, RZ ;  /* 0x0000000402107c25 */ /* 0x000fe2000f8e02ff */
[----:B------:R-:W0:Y:S03]  /*2f10*/  LDCU.64 UR4, c[0x0][0x420] ;  /* 0x00008400ff0477ac */ /* 0x000e260008000a00 */
[----:B------:R-:W-:-:S04]  /*2f20*/  IMAD.WIDE R18, R27, R10, RZ ;  /* 0x0000000a1b127225 */ /* 0x000fc800078e02ff */
[----:B------:R-:W-:Y:S01]  /*2f30*/  IMAD R3, R7, R3, R24 ;  /* 0x0000000307037224 */ /* 0x000fe200078e0218 */
[----:B------:R-:W-:Y:S01]  /*2f40*/  IADD3 R2, P1, P0, R18, R14, R16 ;  /* 0x0000000e12027210 */ /* 0x000fe2000783e010 */
[----:B------:R-:W-:Y:S02]  /*2f50*/  IMAD R4, R11, R4, R29 ;  /* 0x000000040b047224 */ /* 0x000fe400078e021d */
[----:B------:R-:W-:Y:S01]  /*2f60*/  IMAD R7, R12, UR9, RZ ;  /* 0x000000090c077c24 */ /* 0x000fe2000f8e02ff */
[----:B------:R-:W-:Y:S01]  /*2f70*/  IADD3.X R15, PT, PT, R19, R15, R17, P1, P0 ;  /* 0x0000000f130f7210 */ /* 0x000fe20000fe0411 */
        /* <DEDUP_REMOVED lines=12> */
.L_x_180:
[----:B------:R-:W0:Y:S01]  /*3040*/  LDC.64 R4, c[0x0][0x420] ;  /* 0x00010800ff047b82 */ /* 0x000e220000000a00 */
[----:B------:R-:W-:-:S05]  /*3050*/  LEA.HI R2, R0, UR6, RZ, 0x1e ;  /* 0x0000000600027c11 */ /* 0x000fca000f8ff0ff */
[----:B0-----:R-:W-:-:S05]  /*3060*/  IMAD.WIDE.U32 R2, R2, 0x4, R4 ;  /* 0x0000000402027825 */ /* 0x001fca00078e0004 */
[----:B------:R1:W-:Y:S02]  /*3070*/  STG.E desc[UR12][R2.64], R23 ;  /* 0x0000001702007986 */ /* 0x0003e4000c10190c */
.L_x_179:
[----:B------:R-:W-:Y:S05]  /*3080*/  BSYNC.RECONVERGENT B1 ;  /* 0x0000000000017941 */ /* 0x000fea0003800200 */
.L_x_178:
[----:B------:R-:W2:Y:S01]  /*3090*/  LDCU UR8, c[0x0][0x534] ;  /* 0x0000a680ff0877ac */ /* 0x000ea20008000800 */
[----:B------:R-:W-:Y:S01]  /*30a0*/  IMAD.SHL.U32 R29, R0, 0x4, RZ ;  /* 0x00000004001d7824 */ /* 0x000fe200078e00ff */
[----:B------:R-:W-:Y:S02]  /*30b0*/  SHF.R.U32.HI R30, RZ, 0x3, R0 ;  /* 0x00000003ff1e7819 */ /* 0x000fe40000011600 */
[----:B01----:R-:W-:Y:S01]  /*30c0*/  CS2R R2, SRZ ;  /* 0x0000000000027805 */ /* 0x003fe2000001ff00 */
[----:B------:R-:W0:Y:S01]  /*30d0*/  LDCU UR9, c[0x0][0x44c] ;  /* 0x00008980ff0977ac */ /* 0x000e220008000800 */
[----:B------:R-:W-:Y:S02]  /*30e0*/  CS2R R4, SRZ ;  /* 0x0000000000047805 */ /* 0x000fe4000001ff00 */
[----:B------:R-:W-:Y:S02]  /*30f0*/  LOP3.LUT R29, R29, 0x1c, RZ, 0xc0, !PT ;  /* 0x0000001c1d1d7812 */ /* 0x000fe400078ec0ff */
[----:B------:R-:W-:-:S02]  /*3100*/  CS2R R6, SRZ ;  /* 0x0000000000067805 */ /* 0x000fc4000001ff00 */
[----:B------:R-:W-:Y:S01]  /*3110*/  CS2R R10, SRZ ;  /* 0x00000000000a7805 */ /* 0x000fe2000001ff00 */
[----:B------:R-:W-:Y:S01]  /*3120*/  IMAD.MOV.U32 R13, RZ, RZ, RZ ;  /* 0x000000ffff0d7224 */ /* 0x000fe200078e00ff */
[C---:B------:R-:W-:Y:S01]  /*3130*/  LOP3.LUT R28, R29.reuse, 0x20, RZ, 0xfc, !PT ;  /* 0x000000201d1c7812 */ /* 0x040fe200078efcff */
[----:B------:R-:W-:Y:S01]  /*3140*/  IMAD R32, R30, 0x60, R29 ;  /* 0x000000601e207824 */ /* 0x000fe200078e021d */
[----:B------:R-:W-:Y:S02]  /*3150*/  LOP3.LUT R15, R29, 0x40, RZ, 0xfc, !PT ;  /* 0x000000401d0f7812 */ /* 0x000fe400078efcff */
[----:B--2---:R-:W-:Y:S01]  /*3160*/  ISETP.GE.AND P0, PT, R25, UR8, PT ;  /* 0x0000000819007c0c */ /* 0x004fe2000bf06270 */
[----:B------:R-:W-:-:S03]  /*3170*/  UISETP.GE.AND UP0, UPT, UR8, 0x1, UPT ;  /* 0x000000010800788c */ /* 0x000fc6000bf06270 */
[----:B------:R-:W-:Y:S01]  /*3180*/  ISETP.GT.U32.OR P0, PT, R0, 0x3f, P0 ;  /* 0x0000003f0000780c */ /* 0x000fe20000704470 */
[----:B0-----:R-:W-:Y:S01]  /*3190*/  UIMAD UR4, UR6, UR9, URZ ;  /* 0x00000009060472a4 */ /* 0x001fe2000f8e02ff */
[----:B------:R-:W-:-:S05]  /*31a0*/  IMAD.MOV.U32 R0, RZ, RZ, RZ ;  /* 0x000000ffff007224 */ /* 0x000fca00078e00ff */
[----:B------:R-:W-:-:S06]  /*31b0*/  IMAD.U32 R12, RZ, RZ, UR4 ;  /* 0x00000004ff0c7e24 */ /* 0x000fcc000f8e00ff */
[----:B------:R-:W-:-:S04]  /*31c0*/  @!P0 FADD.FTZ R9, -R23, R26 ;  /* 0x0000001a17098221 */ /* 0x000fc80000010100 */
[----:B------:R-:W-:-:S06]  /*31d0*/  @!P0 FMUL.FTZ R9, R9, 1.4426950216293334961 ;  /* 0x3fb8aa3b09098820 */ /* 0x000fcc0000410000 */
[----:B------:R-:W0:Y:S02]  /*31e0*/  @!P0 MUFU.EX2 R9, R9 ;  /* 0x0000000900098308 */ /* 0x000e240000000800 */
[----:B0-----:R0:W-:Y:S01]  /*31f0*/  @!P0 STS [R8], R9 ;  /* 0x0000000908008388 */ /* 0x0011e20000000800 */
[----:B------:R-:W-:Y:S01]  /*3200*/  BAR.SYNC.DEFER_BLOCKING 0x0 ;  /* 0x0000000000007b1d */ /* 0x000fe20000010000 */
[----:B------:R-:W-:-:S04]  /*3210*/  IADD3 R32, P0, PT, R32, UR4, RZ ;  /* 0x0000000420207c10 */ /* 0x000fc8000ff1e0ff */
[----:B------:R-:W-:Y:S02]  /*3220*/  LEA.HI.X.SX32 R17, R12, RZ, 0x1, P0 ;  /* 0x000000ff0c117211 */ /* 0x000fe400000f0eff */
[----:B0-----:R-:W-:Y:S01]  /*3230*/  CS2R R8, SRZ ;  /* 0x0000000000087805 */ /* 0x001fe2000001ff00 */
[----:B------:R-:W-:Y:S06]  /*3240*/  BRA.U !UP0, `(.L_x_186) ;  /* 0x0000000908207547 */ /* 0x000fec000b800000 */
[----:B------:R-:W0:Y:S01]  /*3250*/  LDCU.64 UR4, c[0x0][0x3f8] ;  /* 0x00007f00ff0477ac */ /* 0x000e220008000a00 */
[----:B------:R-:W-:Y:S01]  /*3260*/  SHF.L.U64.HI R17, R32, 0x2, R17 ;  /* 0x0000000220117819 */ /* 0x000fe20000010211 */
[----:B------:R-:W-:Y:S01]  /*3270*/  IMAD.MOV.U32 R31, RZ, RZ, RZ ;  /* 0x000000ffff1f7224 */ /* 0x000fe200078e00ff */
[----:B------:R-:W-:Y:S01]  /*3280*/  LEA R14, R30, UR14, 0x2 ;  /* 0x0000000e1e0e7c11 */ /* 0x000fe2000f8e10ff */
[----:B------:R-:W-:Y:S01]  /*3290*/  UISETP.NE.AND UP0, UPT, UR8, 0x1, UPT ;  /* 0x000000010800788c */ /* 0x000fe2000bf05270 */
[----:B------:R-:W-:Y:S01]  /*32a0*/  IMAD.MOV.U32 R0, RZ, RZ, RZ ;  /* 0x000000ffff007224 */ /* 0x000fe200078e00ff */
[----:B------:R-:W-:Y:S02]  /*32b0*/  CS2R R26, SRZ ;  /* 0x00000000001a7805 */ /* 0x000fe4000001ff00 */
[----:B------:R-:W-:Y:S02]  /*32c0*/  CS2R R24, SRZ ;  /* 0x0000000000187805 */ /* 0x000fe4000001ff00 */
[----:B------:R-:W-:-:S02]  /*32d0*/  CS2R R22, SRZ ;  /* 0x0000000000167805 */ /* 0x000fc4000001ff00 */
[----:B------:R-:W-:Y:S02]  /*32e0*/  CS2R R20, SRZ ;  /* 0x0000000000147805 */ /* 0x000fe4000001ff00 */
[----:B------:R-:W-:Y:S02]  /*32f0*/  CS2R R18, SRZ ;  /* 0x0000000000127805 */ /* 0x000fe4000001ff00 */
[----:B0-----:R-:W-:Y:S01]  /*3300*/  LEA R32, P0, R32, UR4, 0x2 ;  /* 0x0000000420207c11 */ /* 0x001fe2000f8010ff */
[----:B------:R-:W-:-:S03]  /*3310*/  UIADD3 UR4, UPT, UPT, UR7, -UR6, URZ ;  /* 0x8000000607047290 */ /* 0x000fc6000fffe0ff */
[----:B------:R-:W-:Y:S02]  /*3320*/  IADD3.X R33, PT, PT, R17, UR5, RZ, P0, !PT ;  /* 0x0000000511217c10 */ /* 0x000fe400087fe4ff */
[----:B------:R-:W-:Y:S01]  /*3330*/  CS2R R16, SRZ ;  /* 0x0000000000107805 */ /* 0x000fe2000001ff00 */
        /* <DEDUP_REMOVED lines=15> */
.L_x_192:
        /* <DEDUP_REMOVED lines=14> */
.L_x_189:
[----:B0-----:R-:W-:Y:S05]  /*3510*/  BSYNC.RECONVERGENT B0 ;  /* 0x0000000000007941 */ /* 0x001fea0003800200 */
.L_x_188:
        /* <DEDUP_REMOVED lines=30> */
.L_x_191:
[----:B------:R-:W-:Y:S05]  /*3700*/  BSYNC.RECONVERGENT B0 ;  /* 0x0000000000007941 */ /* 0x000fea0003800200 */
.L_x_190:
        /* <DEDUP_REMOVED lines=21> */
.L_x_187:
        /* <DEDUP_REMOVED lines=20> */
.L_x_194:
[----:B------:R-:W-:Y:S05]  /*39a0*/  BSYNC.RECONVERGENT B0 ;  /* 0x0000000000007941 */ /* 0x000fea0003800200 */
.L_x_193:
        /* <DEDUP_REMOVED lines=18> */
.L_x_186:
        /* <DEDUP_REMOVED lines=55> */
[----:B--2---:R-:W-:-:S04]  /*3e40*/  IMAD R12, R12, UR4, RZ ;  /* 0x000000040c0c7c24 */ /* 0x004fc8000f8e02ff */
[----:B------:R-:W-:-:S08]  /*3e50*/  IMAD R12, R19, UR5, R12 ;  /* 0x00000005130c7c24 */ /* 0x000fd0000f8e020c */
[----:B------:R-:W-:Y:S02]  /*3e60*/  @!P0 IMAD.IADD R23, R23, 0x1, -R16 ;  /* 0x0000000117178824 */ /* 0x000fe400078e0a10 */
[----:B------:R-:W-:Y:S01]  /*3e70*/  @!P0 VIADD R14, R14, 0x1 ;  /* 0x000000010e0e8836 */ /* 0x000fe20000000000 */
[----:B------:R-:W-:Y:S02]  /*3e80*/  ISETP.NE.AND P0, PT, R17, RZ, PT ;  /* 0x000000ff1100720c */ /* 0x000fe40003f05270 */
[----:B------:R-:W-:Y:S01]  /*3e90*/  ISETP.GE.U32.AND P2, PT, R23, R16, PT ;  /* 0x000000101700720c */ /* 0x000fe20003f46070 */
[----:B------:R-:W-:Y:S01]  /*3ea0*/  IMAD.WIDE.U32 R22, R19, UR4, RZ ;  /* 0x0000000413167c25 */ /* 0x000fe2000f8e00ff */
[----:B------:R-:W1:Y:S03]  /*3eb0*/  LDCU.64 UR4, c[0x0][0x3f0] ;  /* 0x00007e00ff0477ac */ /* 0x000e660008000a00 */
[----:B------:R-:W-:-:S08]  /*3ec0*/  IMAD.IADD R23, R23, 0x1, R12 ;  /* 0x0000000117177824 */ /* 0x000fd000078e020c */
[----:B------:R-:W-:-:S05]  /*3ed0*/  @P2 VIADD R14, R14, 0x1 ;  /* 0x000000010e0e2836 */ /* 0x000fca0000000000 */
        /* <DEDUP_REMOVED lines=26> */
        .weak           $__internal_5_$__cuda_sm20_div_s64
        .type           $__internal_5_$__cuda_sm20_div_s64,@function
        .size           $__internal_5_$__cuda_sm20_div_s64,(.L_x_11583 - $__internal_5_$__cuda_sm20_div_s64)
$__internal_5_$__cuda_sm20_div_s64:
        /* <DEDUP_REMOVED lines=34> */
[----:B------:R-:W-:-:S04]  /*42a0*/  IMAD.HI.U32 R13, P3, R17, R22, R36 ;  /* 0x00000016110d7227 */ /* 0x000fc80007860024 */
[CC--:B------:R-:W-:Y:S02]  /*42b0*/  IMAD R22, R17.reuse, R16.reuse, RZ ;  /* 0x0000001011167224 */ /* 0x0c0fe400078e02ff */
[----:B------:R-:W-:-:S03]  /*42c0*/  IMAD.HI.U32 R16, R17, R16, RZ ;  /* 0x0000001011107227 */ /* 0x000fc600078e00ff */
[----:B------:R-:W-:Y:S01]  /*42d0*/  IADD3 R22, P2, PT, R22, R13, RZ ;  /* 0x0000000d16167210 */ /* 0x000fe20007f5e0ff */
[----:B------:R-:W-:Y:S01]  /*42e0*/  IMAD.X R16, R16, 0x1, R17, P4 ;  /* 0x0000000110107824 */ /* 0x000fe200020e0611 */
[----:B------:R-:W-:Y:S01]  /*42f0*/  SEL R13, R24, R21, !P1 ;  /* 0x00000015180d7207 */ /* 0x000fe20004800000 */
[----:B------:R-:W-:Y:S02]  /*4300*/  IMAD.MOV.U32 R37, RZ, RZ, RZ ;  /* 0x000000ffff257224 */ /* 0x000fe400078e00ff */
[----:B------:R-:W-:Y:S01]  /*4310*/  IMAD.HI.U32 R36, R22, R15, RZ ;  /* 0x0000000f16247227 */ /* 0x000fe200078e00ff */
[----:B------:R-:W-:-:S03]  /*4320*/  IADD3.X R16, PT, PT, RZ, RZ, R16, P2, P3 ;  /* 0x000000ffff107210 */ /* 0x000fc600017e6410 */
        /* <DEDUP_REMOVED lines=11> */
[----:B------:R-:W-:-:S05]  /*43e0*/  IMAD R16, R22, R28, R17 ;  /* 0x0000001c16107224 */ /* 0x000fca00078e0211 */
[----:B------:R-:W-:Y:S02]  /*43f0*/  IADD3.X R13, PT, PT, ~R16, R13, RZ, P0, !PT ;  /* 0x0000000d100d7210 */ /* 0x000fe400007fe5ff */
[----:B------:R-:W-:Y:S02]  /*4400*/  IADD3 R16, P1, PT, R15, -R28, RZ ;  /* 0x8000001c0f107210 */ /* 0x000fe40007f3e0ff */
[C---:B------:R-:W-:Y:S02]  /*4410*/  ISETP.GE.U32.AND.EX P2, PT, R13.reuse, R29, PT, P2 ;  /* 0x0000001d0d00720c */ /* 0x040fe40003f46120 */
[----:B------:R-:W-:Y:S02]  /*4420*/  IADD3 R17, P0, PT, R24, 0x1, RZ ;  /* 0x0000000118117810 */ /* 0x000fe40007f1e0ff */
[----:B------:R-:W-:Y:S01]  /*4430*/  SEL R15, R16, R15, P2 ;  /* 0x0000000f100f7207 */ /* 0x000fe20001000000 */
[----:B------:R-:W-:Y:S01]  /*4440*/  IMAD.X R16, R13, 0x1, ~R29, P1 ;  /* 0x000000010d107824 */ /* 0x000fe200008e0e1d */
[----:B------:R-:W-:Y:S01]  /*4450*/  SEL R24, R17, R24, P2 ;  /* 0x0000001811187207 */ /* 0x000fe20001000000 */
[----:B------:R-:W-:Y:S01]  /*4460*/  IMAD.X R17, RZ, RZ, R22, P0 ;  /* 0x000000ffff117224 */ /* 0x000fe200000e0616 */
[----:B------:R-:W-:Y:S01]  /*4470*/  ISETP.GE.U32.AND P0, PT, R15, R28, PT ;  /* 0x0000001c0f00720c */ /* 0x000fe20003f06070 */
[----:B------:R-:W-:Y:S01]  /*4480*/  IMAD.MOV.U32 R28, RZ, RZ, R18 ;  /* 0x000000ffff1c7224 */ /* 0x000fe200078e0012 */
[----:B------:R-:W-:-:S02]  /*4490*/  SEL R13, R16, R13, P2 ;  /* 0x0000000d100d7207 */ /* 0x000fc40001000000 */
[----:B------:R-:W-:Y:S02]  /*44a0*/  SEL R17, R17, R22, P2 ;  /* 0x0000001611117207 */ /* 0x000fe40001000000 */
[----:B------:R-:W-:Y:S02]  /*44b0*/  IADD3 R15, P1, PT, R24, 0x1, RZ ;  /* 0x00000001180f7810 */ /* 0x000fe40007f3e0ff */
[----:B------:R-:W-:Y:S01]  /*44c0*/  ISETP.GE.U32.AND.EX P0, PT, R13, R29, PT, P0 ;  /* 0x0000001d0d00720c */ /* 0x000fe20003f06100 */
[----:B------:R-:W-:Y:S01]  /*44d0*/  IMAD.MOV.U32 R29, RZ, RZ, 0x0 ;  /* 0x00000000ff1d7424 */ /* 0x000fe200078e00ff */
[----:B------:R-:W-:Y:S01]  /*44e0*/  LOP3.LUT R13, R19, R21, RZ, 0x3c, !PT ;  /* 0x00000015130d7212 */ /* 0x000fe200078e3cff */
[----:B------:R-:W-:Y:S01]  /*44f0*/  IMAD.X R16, RZ, RZ, R17, P1 ;  /* 0x000000ffff107224 */ /* 0x000fe200008e0611 */
[----:B------:R-:W-:Y:S02]  /*4500*/  SEL R15, R15, R24, P0 ;  /* 0x000000180f0f7207 */ /* 0x000fe40000000000 */
[----:B------:R-:W-:-:S02]  /*4510*/  ISETP.GE.AND P2, PT, R13, RZ, PT ;  /* 0x000000ff0d00720c */ /* 0x000fc40003f46270 */
[----:B------:R-:W-:Y:S02]  /*4520*/  SEL R17, R16, R17, P0 ;  /* 0x0000001110117207 */ /* 0x000fe40000000000 */
[----:B------:R-:W-:Y:S02]  /*4530*/  IADD3 R16, P1, PT, RZ, -R15, RZ ;  /* 0x8000000fff107210 */ /* 0x000fe40007f3e0ff */
[----:B------:R-:W-:Y:S02]  /*4540*/  ISETP.NE.U32.AND P0, PT, R20, RZ, PT ;  /* 0x000000ff1400720c */ /* 0x000fe40003f05070 */
[----:B------:R-:W-:Y:S02]  /*4550*/  IADD3.X R22, PT, PT, RZ, ~R17, RZ, P1, !PT ;  /* 0x80000011ff167210 */ /* 0x000fe40000ffe4ff */
[----:B------:R-:W-:Y:S02]  /*4560*/  ISETP.NE.AND.EX P0, PT, R19, RZ, PT, P0 ;  /* 0x000000ff1300720c */ /* 0x000fe40003f05300 */
[----:B------:R-:W-:-:S02]  /*4570*/  SEL R16, R16, R15, !P2 ;  /* 0x0000000f10107207 */ /* 0x000fc40005000000 */
[----:B------:R-:W-:Y:S02]  /*4580*/  SEL R22, R22, R17, !P2 ;  /* 0x0000001116167207 */ /* 0x000fe40005000000 */
[----:B------:R-:W-:Y:S02]  /*4590*/  SEL R16, R16, 0xffffffff, P0 ;  /* 0xffffffff10107807 */ /* 0x000fe40000000000 */
[----:B------:R-:W-:Y:S01]  /*45a0*/  SEL R17, R22, 0xffffffff, P0 ;  /* 0xffffffff16117807 */ /* 0x000fe20000000000 */
[----:B------:R-:W-:Y:S06]  /*45b0*/  RET.REL.NODEC R28 `(_ZN5flash32flash_fwd_splitkv_combine_kernelI23Flash_fwd_kernel_traitsILi96ELi64ELi128ELi4ELb0ELb0EN7cutlass10bfloat16_tE19Flash_kernel_traitsILi96ELi64ELi128ELi4ES3_EELi16ELi2ELb0EEEvNS_16Flash_fwd_paramsE) ;  /* 0xffffffb81c907950 */ /* 0x000fec0003c3ffff */
.L_x_195:
        /* <DEDUP_REMOVED lines=12> */
.L_x_11583:


//--------------------- .text._ZN5flash32flash_fwd_splitkv_combine_kernelI23Flash_fwd_kernel_traitsILi96ELi64ELi128ELi4ELb0ELb0EN7cutlass10bfloat16_tE19Flash_kernel_traitsILi96ELi64ELi128ELi4ES3_EELi16ELi1ELb0EEEvNS_16Flash_fwd_paramsE --------------------------
	.section	.text._ZN5flash32flash_fwd_splitkv_combine_kernelI23Flash_fwd_kernel_traitsILi96ELi64ELi128ELi4ELb0ELb0EN7cutlass10bfloat16_tE19Flash_kernel_traitsILi96ELi64ELi128ELi4ES3_EELi16ELi1ELb0EEEvNS_16Flash_fwd_paramsE,"ax",@progbits
	.align	128
        .global         _ZN5flash32flash_fwd_splitkv_combine_kernelI23Flash_fwd_kernel_traitsILi96ELi64ELi128ELi4ELb0ELb0EN7cutlass10bfloat16_tE19Flash_kernel_traitsILi96ELi64ELi128ELi4ES3_EELi16ELi1ELb0EEEvNS_16Flash_fwd_paramsE
        .type           _ZN5flash32flash_fwd_splitkv_combine_kernelI23Flash_fwd_kernel_traitsILi96ELi64ELi128ELi4ELb0ELb0EN7cutlass10bfloat16_tE19Flash_kernel_traitsILi96ELi64ELi128ELi4ES3_EELi16ELi1ELb0EEEvNS_16Flash_fwd_paramsE,@function
        .size           _ZN5flash32flash_fwd_splitkv_combine_kernelI23Flash_fwd_kernel_traitsILi96ELi64ELi128ELi4ELb0ELb0EN7cutlass10bfloat16_tE19Flash_kernel_traitsILi96ELi64ELi128ELi4ES3_EELi16ELi1ELb0EEEvNS_16Flash_fwd_paramsE,(.L_x_11584 - _ZN5flash32flash_fwd_splitkv_combine_kernelI23Flash_fwd_kernel_traitsILi96ELi64ELi128ELi4ELb0ELb0EN7cutlass10bfloat16_tE19Flash_kernel_traitsILi96ELi64ELi128ELi4ES3_EELi16ELi1ELb0EEEvNS_16Flash_fwd_paramsE)
        .other          _ZN5flash32flash_fwd_splitkv_combine_kernelI23Flash_fwd_kernel_traitsILi96ELi64ELi128ELi4ELb0ELb0EN7cutlass10bfloat16_tE19Flash_kernel_traitsILi96ELi64ELi128ELi4ES3_EELi16ELi1ELb0EEEvNS_16Flash_fwd_paramsE,@"STO_CUDA_ENTRY STV_DEFAULT"
_ZN5flash32flash_fwd_splitkv_combine_kernelI23Flash_fwd_kernel_traitsILi96ELi64ELi128ELi4ELb0ELb0EN7cutlass10bfloat16_tE19Flash_kernel_traitsILi96ELi64ELi128ELi4ES3_EELi16ELi1ELb0EEEvNS_16Flash_fwd_paramsE:
.text._ZN5flash32flash_fwd_splitkv_combine_kernelI23Flash_fwd_kernel_traitsILi96ELi64ELi128ELi4ELb0ELb0EN7cutlass10bfloat16_tE19Flash_kernel_traitsILi96ELi64ELi128ELi4ES3_EELi16ELi1ELb0EEEvNS_16Flash_fwd_paramsE:
        /* <DEDUP_REMOVED lines=38> */
.L_x_196:
[----:B------:R-:W-:Y:S01]  /*0260*/  IMAD.U32 R27, RZ, RZ, UR7 ;  /* 0x00000007ff1b7e24 */ /* 0x000fe2000f8e00ff */
[----:B------:R-:W-:Y:S01]  /*0270*/  MOV R20, UR15 ;  /* 0x0000000f00147c02 */ /* 0x000fe20008000f00 */
[----:B------:R-:W-:Y:S01]  /*0280*/  IMAD.U32 R21, RZ, RZ, UR14 ;  /* 0x0000000eff157e24 */ /* 0x000fe2000f8e00ff */
[----:B------:R-:W-:Y:S02]  /*0290*/  MOV R19, UR8 ;  /* 0x0000000800137c02 */ /* 0x000fe40008000f00 */
[----:B------:R-:W-:Y:S02]  /*02a0*/  MOV R18, 0x2c0 ;  /* 0x000002c000127802 */ /* 0x000fe40000000f00 */
[----:B------:R-:W-:Y:S05]  /*02b0*/  CALL.REL.NOINC `($__internal_6_$__cuda_sm20_div_s64) ;  /* 0x0000003c00647944 */ /* 0x000fea0003c00000 */
.L_x_197:
        /* <DEDUP_REMOVED lines=30> */
.L_x_199:
[----:B------:R-:W-:Y:S01]  /*04a0*/  IMAD.MOV.U32 R27, RZ, RZ, R16 ;  /* 0x000000ffff1b7224 */ /* 0x000fe200078e0010 */
[----:B------:R-:W-:Y:S02]  /*04b0*/  MOV R21, R17 ;  /* 0x0000001100157202 */ /* 0x000fe40000000f00 */
[----:B------:R-:W-:Y:S02]  /*04c0*/  MOV R18, 0x4e0 ;  /* 0x000004e000127802 */ /* 0x000fe40000000f00 */
[----:B------:R-:W-:Y:S05]  /*04d0*/  CALL.REL.NOINC `($__internal_6_$__cuda_sm20_div_s64) ;  /* 0x0000003800dc7944 */ /* 0x000fea0003c00000 */
[----:B------:R-:W-:Y:S02]  /*04e0*/  MOV R6, R16 ;  /* 0x0000001000067202 */ /* 0x000fe40000000f00 */
[----:B------:R-:W-:Y:S02]  /*04f0*/  MOV R7, R17 ;  /* 0x0000001100077202 */ /* 0x000fe40000000f00 */
.L_x_200:
[----:B------:R-:W-:Y:S05]  /*0500*/  BSYNC.RECONVERGENT B0 ;  /* 0x0000000000007941 */ /* 0x000fea0003800200 */
.L_x_198:
        /* <DEDUP_REMOVED lines=55> */
.L_x_202:
[----:B------:R-:W-:Y:S01]  /*0880*/  IMAD.MOV.U32 R27, RZ, RZ, R20 ;  /* 0x000000ffff1b7224 */ /* 0x000fe200078e0014 */
[----:B------:R-:W-:Y:S01]  /*0890*/  MOV R20, R14 ;  /* 0x0000000e00147202 */ /* 0x000fe20000000f00 */
[----:B------:R-:W-:Y:S01]  /*08a0*/  IMAD.MOV.U32 R21, RZ, RZ, R19 ;  /* 0x000000ffff157224 */ /* 0x000fe200078e0013 */
[----:B------:R-:W-:Y:S02]  /*08b0*/  MOV R19, R4 ;  /* 0x0000000400137202 */ /* 0x000fe40000000f00 */
[----:B------:R-:W-:Y:S02]  /*08c0*/  MOV R18, 0x8e0 ;  /* 0x000008e000127802 */ /* 0x000fe40000000f00 */
[----:B------:R-:W-:Y:S05]  /*08d0*/  CALL.REL.NOINC `($__internal_6_$__cuda_sm20_div_s64) ;  /* 0x0000003400dc7944 */ /* 0x000fea0003c00000 */
.L_x_203:
[----:B------:R-:W-:Y:S05]  /*08e0*/  BSYNC.RECONVERGENT B0 ;  /* 0x0000000000007941 */ /* 0x000fea0003800200 */
.L_x_201:
        /* <DEDUP_REMOVED lines=45> */
[----:B------:R-:W1:Y:S01]  /*0bc0*/  F2I.FTZ.U32.TRUNC.NTZ R21, R20 ;  /* 0x0000001400157305 */ /* 0x000e62000021f000 */
[----:B0-----:R-:W-:Y:S01]  /*0bd0*/  IADD3 R22, PT, PT, R2, 0xffffffe, RZ ;  /* 0x0ffffffe02167810 */ /* 0x001fe20007ffe0ff */
[----:B------:R-:W-:-:S06]  /*0be0*/  VIADD R2, R5, 0xffffffff ;  /* 0xffffffff05027836 */ /* 0x000fcc0000000000 */
[----:B------:R0:W2:Y:S01]  /*0bf0*/  F2I.FTZ.U32.TRUNC.NTZ R23, R22 ;  /* 0x0000001600177305 */ /* 0x0000a2000021f000 */
[----:B------:R-:W-:Y:S02]  /*0c00*/  IMAD.IADD R8, R2, 0x1, R11 ;  /* 0x0000000102087824 */ /* 0x000fe400078e020b */
[----:B-1----:R-:W-:Y:S02]  /*0c10*/  IMAD.MOV R3, RZ, RZ, -R21 ;  /* 0x000000ffff037224 */ /* 0x002fe400078e0a15 */
[----:B------:R-:W-:Y:S02]  /*0c20*/  IMAD.MOV.U32 R20, RZ, RZ, RZ ;  /* 0x000000ffff147224 */ /* 0x000fe400078e00ff */
[----:B------:R-:W-:Y:S02]  /*0c30*/  IMAD R3, R3, R9, RZ ;  /* 0x0000000903037224 */ /* 0x000fe400078e02ff */
[----:B0-----:R-:W-:Y:S02]  /*0c40*/  HFMA2 R22, -RZ, RZ, 0, 0 ;  /* 0x00000000ff167431 */ /* 0x001fe400000001ff */
[----:B--2---:R-:W-:-:S02]  /*0c50*/  IMAD.MOV R10, RZ, RZ, -R23 ;  /* 0x000000ffff0a7224 */ /* 0x004fc400078e0a17 */
[----:B------:R-:W-:-:S04]  /*0c60*/  IMAD.HI.U32 R3, R21, R3, R20 ;  /* 0x0000000315037227 */ /* 0x000fc800078e0014 */
[----:B------:R-:W-:Y:S01]  /*0c70*/  IMAD R13, R10, R11, RZ ;  /* 0x0000000b0a0d7224 */ /* 0x000fe200078e02ff */
[----:B------:R-:W-:-:S03]  /*0c80*/  IABS R10, R8 ;  /* 0x00000008000a7213 */ /* 0x000fc60000000000 */
[----:B------:R-:W-:-:S04]  /*0c90*/  IMAD.HI.U32 R13, R23, R13, R22 ;  /* 0x0000000d170d7227 */ /* 0x000fc800078e0016 */
[----:B------:R-:W-:-:S04]  /*0ca0*/  IMAD.HI.U32 R15, R3, R10, RZ ;  /* 0x0000000a030f7227 */ /* 0x000fc800078e00ff */
[----:B------:R-:W-:Y:S01]  /*0cb0*/  IMAD.HI.U32 R13, R13, R10, RZ ;  /* 0x0000000a0d0d7227 */ /* 0x000fe200078e00ff */
[----:B------:R-:W-:-:S03]  /*0cc0*/  IADD3 R3, PT, PT, -R15, RZ, RZ ;  /* 0x000000ff0f037210 */ /* 0x000fc60007ffe1ff */
[--C-:B------:R-:W-:Y:S02]  /*0cd0*/  IMAD R18, R13, R18, R10.reuse ;  /* 0x000000120d127224 */ /* 0x100fe400078e020a */
[----:B------:R-:W-:-:S03]  /*0ce0*/  IMAD R10, R9, R3, R10 ;  /* 0x00000003090a7224 */ /* 0x000fc600078e020a */
[----:B------:R-:W-:Y:S02]  /*0cf0*/  ISETP.GT.U32.AND P1, PT, R11, R18, PT ;  /* 0x000000120b00720c */ /* 0x000fe40003f24070 */
[----:B------:R-:W-:-:S11]  /*0d00*/  ISETP.GT.U32.AND P3, PT, R9, R10, PT ;  /* 0x0000000a0900720c */ /* 0x000fd60003f64070 */
[----:B------:R-:W-:Y:S02]  /*0d10*/  @!P1 IMAD.IADD R18, R18, 0x1, -R11 ;  /* 0x0000000112129824 */ /* 0x000fe400078e0a0b */
[----:B------:R-:W-:Y:S01]  /*0d20*/  @!P1 VIADD R13, R13, 0x1 ;  /* 0x000000010d0d9836 */ /* 0x000fe20000000000 */
[----:B------:R-:W-:Y:S01]  /*0d30*/  ISETP.NE.AND P1, PT, R12, RZ, PT ;  /* 0x000000ff0c00720c */ /* 0x000fe20003f25270 */
[----:B------:R-:W-:Y:S01]  /*0d40*/  @!P3 IMAD.IADD R10, R10, 0x1, -R9 ;  /* 0x000000010a0ab824 */ /* 0x000fe200078e0a09 */
[-C--:B------:R-:W-:Y:S02]  /*0d50*/  ISETP.GE.U32.AND P2, PT, R18, R11.reuse, PT ;  /* 0x0000000b1200720c */ /* 0x080fe40003f46070 */
[C---:B------:R-:W-:Y:S02]  /*0d60*/  LOP3.LUT R18, R8.reuse, R11, RZ, 0x3c, !PT ;  /* 0x0000000b08127212 */ /* 0x040fe400078e3cff */
[----:B------:R-:W-:Y:S02]  /*0d70*/  LOP3.LUT R8, R8, R5, RZ, 0x3c, !PT ;  /* 0x0000000508087212 */ /* 0x000fe400078e3cff */
[----:B------:R-:W-:-:S02]  /*0d80*/  ISETP.GE.AND P0, PT, R18, RZ, PT ;  /* 0x000000ff1200720c */ /* 0x000fc40003f06270 */
[----:B------:R-:W-:Y:S02]  /*0d90*/  @!P3 IADD3 R15, PT, PT, R15, 0x1, RZ ;  /* 0x000000010f0fb810 */ /* 0x000fe40007ffe0ff */
[----:B------:R-:W-:-:S03]  /*0da0*/  ISETP.NE.AND P3, PT, R0, RZ, PT ;  /* 0x000000ff0000720c */ /* 0x000fc60003f65270 */
[----:B------:R-:W-:Y:S01]  /*0db0*/  @P2 VIADD R13, R13, 0x1 ;  /* 0x000000010d0d2836 */ /* 0x000fe20000000000 */
[----:B------:R-:W-:-:S05]  /*0dc0*/  ISETP.GE.AND P2, PT, R8, RZ, PT ;  /* 0x000000ff0800720c */ /* 0x000fca0003f46270 */
[----:B------:R-:W-:Y:S01]  /*0dd0*/  @!P0 IMAD.MOV R13, RZ, RZ, -R13 ;  /* 0x000000ffff0d8224 */ /* 0x000fe200078e0a0d */
[----:B------:R-:W-:Y:S02]  /*0de0*/  @!P1 LOP3.LUT R13, RZ, R11, RZ, 0x33, !PT ;  /* 0x0000000bff0d9212 */ /* 0x000fe400078e33ff */
[----:B------:R-:W-:Y:S02]  /*0df0*/  ISETP.GE.U32.AND P1, PT, R10, R9, PT ;  /* 0x000000090a00720c */ /* 0x000fe40003f26070 */
[----:B------:R-:W-:Y:S02]  /*0e00*/  ISETP.LT.U32.AND P0, PT, R16, R13, PT ;  /* 0x0000000d1000720c */ /* 0x000fe40003f01070 */
[----:B------:R-:W-:Y:S02]  /*0e10*/  SHF.R.S32.HI R3, RZ, 0x1f, R13 ;  /* 0x0000001fff037819 */ /* 0x000fe4000001140d */
[----:B------:R-:W-:Y:S02]  /*0e20*/  SEL R10, RZ, 0x1, !P3 ;  /* 0x00000001ff0a7807 */ /* 0x000fe40005800000 */
[----:B------:R-:W-:-:S02]  /*0e30*/  ISETP.LT.AND.EX P0, PT, R17, R3, PT, P0 ;  /* 0x000000031100720c */ /* 0x000fc40003f01300 */
[----:B------:R-:W-:Y:S02]  /*0e40*/  SHF.R.S32.HI R9, RZ, 0x1f, R12 ;  /* 0x0000001fff097819 */ /* 0x000fe4000001140c */
[----:B------:R-:W-:Y:S01]  /*0e50*/  SEL R3, R17, R3, P0 ;  /* 0x0000000311037207 */ /* 0x000fe20000000000 */
[----:B------:R-:W-:Y:S01]  /*0e60*/  @P1 VIADD R15, R15, 0x1 ;  /* 0x000000010f0f1836 */ /* 0x000fe20000000000 */
[----:B------:R-:W-:Y:S02]  /*0e70*/  LOP3.LUT R10, R9, R10, RZ, 0xfc, !PT ;  /* 0x0000000a090a7212 */ /* 0x000fe400078efcff */
[----:B------:R-:W-:Y:S01]  /*0e80*/  LOP3.LUT R8, R17, R3, RZ, 0xfc, !PT ;  /* 0x0000000311087212 */ /* 0x000fe200078efcff */
[----:B------:R-:W-:Y:S01]  /*0e90*/  IMAD.MOV.U32 R0, RZ, RZ, R15 ;  /* 0x000000ffff007224 */ /* 0x000fe200078e000f */
[----:B------:R-:W-:Y:S02]  /*0ea0*/  SEL R11, R16, R13, P0 ;  /* 0x0000000d100b7207 */ /* 0x000fe40000000000 */
        /* <DEDUP_REMOVED lines=24> */
.L_x_205:
[----:B------:R-:W-:Y:S01]  /*1030*/  IMAD.MOV.U32 R27, RZ, RZ, R16 ;  /* 0x000000ffff1b7224 */ /* 0x000fe200078e0010 */
[----:B------:R-:W-:Y:S01]  /*1040*/  MOV R20, R11 ;  /* 0x0000000b00147202 */ /* 0x000fe20000000f00 */
[----:B------:R-:W-:Y:S01]  /*1050*/  IMAD.MOV.U32 R21, RZ, RZ, R17 ;  /* 0x000000ffff157224 */ /* 0x000fe200078e0011 */
[----:B------:R-:W-:Y:S02]  /*1060*/  MOV R19, R3 ;  /* 0x0000000300137202 */ /* 0x000fe40000000f00 */
[----:B------:R-:W-:Y:S02]  /*1070*/  MOV R18, 0x1090 ;  /* 0x0000109000127802 */ /* 0x000fe40000000f00 */
[----:B------:R-:W-:Y:S05]  /*1080*/  CALL.REL.NOINC `($__internal_6_$__cuda_sm20_div_s64) ;  /* 0x0000002c00f07944 */ /* 0x000fea0003c00000 */
[----:B------:R-:W-:Y:S02]  /*1090*/  MOV R32, R16 ;  /* 0x0000001000207202 */ /* 0x000fe40000000f00 */
[----:B------:R-:W-:Y:S02]  /*10a0*/  MOV R33, R17 ;  /* 0x0000001100217202 */ /* 0x000fe40000000f00 */
.L_x_206:
[----:B------:R-:W-:Y:S05]  /*10b0*/  BSYNC.RECONVERGENT B0 ;  /* 0x0000000000007941 */ /* 0x000fea0003800200 */
.L_x_204:
        /* <DEDUP_REMOVED lines=16> */
[----:B------:R-:W-:Y:S01]  /*11c0*/  IMAD R9, R13, R8, R9 ;  /* 0x000000080d097224 */ /* 0x000fe200078e0209 */
[----:B------:R-:W-:-:S04]  /*11d0*/  LOP3.LUT R8, R5, R16, RZ, 0x3c, !PT ;  /* 0x0000001005087212 */ /* 0x000fc800078e3cff */
[----:B------:R-:W-:Y:S02]  /*11e0*/  ISETP.GT.U32.AND P1, PT, R16, R9, PT ;  /* 0x000000091000720c */ /* 0x000fe40003f24070 */
[----:B------:R-:W-:-:S11]  /*11f0*/  ISETP.GE.AND P0, PT, R8, RZ, PT ;  /* 0x000000ff0800720c */ /* 0x000fd60003f06270 */
[----:B------:R-:W-:Y:S02]  /*1200*/  @!P1 IMAD.IADD R9, R9, 0x1, -R16 ;  /* 0x0000000109099824 */ /* 0x000fe400078e0a10 */
[----:B------:R-:W-:Y:S01]  /*1210*/  @!P1 VIADD R13, R13, 0x1 ;  /* 0x000000010d0d9836 */ /* 0x000fe20000000000 */
[----:B------:R-:W-:Y:S02]  /*1220*/  ISETP.NE.AND P1, PT, RZ, UR10, PT ;  /* 0x0000000aff007c0c */ /* 0x000fe4000bf25270 */
[----:B------:R-:W-:-:S13]  /*1230*/  ISETP.GE.U32.AND P2, PT, R9, R16, PT ;  /* 0x000000100900720c */ /* 0x000fda0003f46070 */
[----:B------:R-:W-:-:S04]  /*1240*/  @P2 VIADD R13, R13, 0x1 ;  /* 0x000000010d0d2836 */ /* 0x000fc80000000000 */
[----:B------:R-:W-:Y:S02]  /*1250*/  IMAD.MOV.U32 R9, RZ, RZ, R13 ;  /* 0x000000ffff097224 */ /* 0x000fe400078e000d */
[----:B------:R-:W-:Y:S02]  /*1260*/  IMAD R13, R0, UR11, RZ ;  /* 0x0000000b000d7c24 */ /* 0x000fe4000f8e02ff */
[----:B------:R-:W-:Y:S01]  /*1270*/  @!P0 IMAD.MOV R9, RZ, RZ, -R9 ;  /* 0x000000ffff098224 */ /* 0x000fe200078e0a09 */
[----:B------:R-:W-:Y:S01]  /*1280*/  @!P1 LOP3.LUT R9, RZ, R16, RZ, 0x33, !PT ;  /* 0x00000010ff099212 */ /* 0x000fe200078e33ff */
[----:B------:R-:W-:-:S03]  /*1290*/  IMAD R10, R10, R13, RZ ;  /* 0x0000000d0a0a7224 */ /* 0x000fc600078e02ff */
        /* <DEDUP_REMOVED lines=28> */
.L_x_208:
[----:B------:R-:W-:Y:S01]  /*1460*/  IMAD.MOV.U32 R27, RZ, RZ, R6 ;  /* 0x000000ffff1b7224 */ /* 0x000fe200078e0006 */
[----:B------:R-:W-:Y:S01]  /*1470*/  MOV R21, R7 ;  /* 0x0000000700157202 */ /* 0x000fe20000000f00 */
[----:B------:R-:W-:Y:S01]  /*1480*/  IMAD.MOV.U32 R20, RZ, RZ, R9 ;  /* 0x000000ffff147224 */ /* 0x000fe200078e0009 */
[----:B------:R-:W-:Y:S02]  /*1490*/  MOV R18, 0x14b0 ;  /* 0x000014b000127802 */ /* 0x000fe40000000f00 */
[----:B------:R-:W-:Y:S05]  /*14a0*/  CALL.REL.NOINC `($__internal_6_$__cuda_sm20_div_s64) ;  /* 0x0000002800e87944 */ /* 0x000fea0003c00000 */
[----:B------:R-:W-:Y:S02]  /*14b0*/  MOV R18, R16 ;  /* 0x0000001000127202 */ /* 0x000fe40000000f00 */
[----:B------:R-:W-:Y:S02]  /*14c0*/  MOV R19, R17 ;  /* 0x0000001100137202 */ /* 0x000fe40000000f00 */
.L_x_209:
[----:B------:R-:W-:Y:S05]  /*14d0*/  BSYNC.RECONVERGENT B0 ;  /* 0x0000000000007941 */ /* 0x000fea0003800200 */
.L_x_207:
        /* <DEDUP_REMOVED lines=13> */
[----:B------:R0:W2:Y:S02]  /*15b0*/  F2I.FTZ.U32.TRUNC.NTZ R17, R16 ;  /* 0x0000001000117305 */ /* 0x0000a4000021f000 */
[----:B0-----:R-:W-:Y:S02]  /*15c0*/  HFMA2 R16, -RZ, RZ, 0, 0 ;  /* 0x00000000ff107431 */ /* 0x001fe400000001ff */
[----:B--2---:R-:W-:-:S04]  /*15d0*/  IMAD.MOV R0, RZ, RZ, -R17 ;  /* 0x000000ffff007224 */ /* 0x004fc800078e0a11 */
[----:B------:R-:W-:Y:S01]  /*15e0*/  IMAD R7, R0, R6, RZ ;  /* 0x0000000600077224 */ /* 0x000fe200078e02ff */
[----:B------:R-:W-:Y:S02]  /*15f0*/  IABS R0, R5 ;  /* 0x0000000500007213 */ /* 0x000fe40000000000 */
[----:B------:R-:W-:Y:S01]  /*1600*/  LOP3.LUT R5, R5, UR5, RZ, 0x3c, !PT ;  /* 0x0000000505057c12 */ /* 0x000fe2000f8e3cff */
[----:B------:R-:W-:-:S03]  /*1610*/  IMAD.HI.U32 R7, R17, R7, R16 ;  /* 0x0000000711077227 */ /* 0x000fc600078e0010 */
[----:B------:R-:W-:-:S03]  /*1620*/  ISETP.GE.AND P1, PT, R5, RZ, PT ;  /* 0x000000ff0500720c */ /* 0x000fc60003f26270 */
[----:B------:R-:W-:-:S04]  /*1630*/  IMAD.HI.U32 R7, R7, R0, RZ ;  /* 0x0000000007077227 */ /* 0x000fc800078e00ff */
[----:B------:R-:W-:-:S04]  /*1640*/  IMAD.MOV R13, RZ, RZ, -R7 ;  /* 0x000000ffff0d7224 */ /* 0x000fc800078e0a07 */
[C---:B------:R-:W-:Y:S02]  /*1650*/  IMAD R13, R6.reuse, R13, R0 ;  /* 0x0000000d060d7224 */ /* 0x040fe400078e0200 */
[----:B------:R-:W0:Y:S03]  /*1660*/  S2R R0, SR_TID.X ;  /* 0x0000000000007919 */ /* 0x000e260000002100 */
[----:B------:R-:W-:-:S13]  /*1670*/  ISETP.GT.U32.AND P0, PT, R6, R13, PT ;  /* 0x0000000d0600720c */ /* 0x000fda0003f04070 */
[----:B------:R-:W-:Y:S01]  /*1680*/  @!P0 IMAD.IADD R13, R13, 0x1, -R6 ;  /* 0x000000010d0d8824 */ /* 0x000fe200078e0a06 */
[----:B------:R-:W-:Y:S02]  /*1690*/  @!P0 IADD3 R7, PT, PT, R7, 0x1, RZ ;  /* 0x0000000107078810 */ /* 0x000fe40007ffe0ff */
[----:B------:R-:W-:Y:S02]  /*16a0*/  ISETP.NE.AND P0, PT, RZ, UR5, PT ;  /* 0x00000005ff007c0c */ /* 0x000fe4000bf05270 */
[----:B------:R-:W-:Y:S02]  /*16b0*/  ISETP.GE.U32.AND P2, PT, R13, R6, PT ;  /* 0x000000060d00720c */ /* 0x000fe40003f46070 */
[----:B0-----:R-:W-:-:S11]  /*16c0*/  SHF.R.U32.HI R22, RZ, 0x4, R0 ;  /* 0x00000004ff167819 */ /* 0x001fd60000011600 */
[----:B------:R-:W-:Y:S01]  /*16d0*/  @P2 VIADD R7, R7, 0x1 ;  /* 0x0000000107072836 */ /* 0x000fe20000000000 */
        /* <DEDUP_REMOVED lines=20> */
[----:B------:R-:W-:-:S05]  /*1820*/  LEA.HI.X R25, R20, UR5, R5, 0x2, P0 ;  /* 0x0000000514197c11 */ /* 0x000fca00080f1405 */
[----:B0-----:R1:W5:Y:S04]  /*1830*/  LDG.E R20, desc[UR12][R24.64] ;  /* 0x0000000c18147981 */ /* 0x001368000c1e1900 */
.L_x_211:
[----:B0-----:R-:W-:Y:S05]  /*1840*/  BSYNC.RECONVERGENT B0 ;  /* 0x0000000000007941 */ /* 0x001fea0003800200 */
.L_x_210:
[----:B------:R-:W0:Y:S01]  /*1850*/  S2UR UR14, SR_CgaCtaId ;  /* 0x00000000000e79c3 */ /* 0x000e220000008800 */
[C---:B------:R-:W-:Y:S01]  /*1860*/  ISETP.GT.U32.AND P0, PT, R0.reuse, 0x1f, PT ;  /* 0x0000001f0000780c */ /* 0x040fe20003f04070 */
[----:B------:R-:W-:Y:S01]  /*1870*/  UMOV UR4, 0x400 ;  /* 0x0000040000047882 */ /* 0x000fe20000000000 */
[----:B------:R-:W-:Y:S01]  /*1880*/  IMAD.MOV.U32 R15, RZ, RZ, 0x44 ;  /* 0x00000044ff0f7424 */ /* 0x000fe200078e00ff */
[----:B-1----:R-:W-:Y:S01]  /*1890*/  LOP3.LUT R25, R0, 0x1, RZ, 0xc0, !PT ;  /* 0x0000000100197812 */ /* 0x002fe200078ec0ff */
[----:B------:R-:W-:Y:S01]  /*18a0*/  IMAD.MOV.U32 R8, RZ, RZ, 0x44 ;  /* 0x00000044ff087424 */ /* 0x000fe200078e00ff */
[----:B------:R-:W-:Y:S01]  /*18b0*/  SHF.R.U32.HI R27, RZ, 0x1, R0 ;  /* 0x00000001ff1b7819 */ /* 0x000fe20000011600 */
[----:B------:R-:W-:Y:S01]  /*18c0*/  IMAD.MOV.U32 R26, RZ, RZ, -0x800000 ;  /* 0xff800000ff1a7424 */ /* 0x000fe200078e00ff */
[----:B------:R-:W1:Y:S01]  /*18d0*/  LDC R13, c[0x0][0x3e0] ;  /* 0x0000f800ff0d7b82 */ /* 0x000e620000000800 */
[----:B------:R-:W-:Y:S01]  /*18e0*/  IABS R17, R6 ;  /* 0x0000000600117213 */ /* 0x000fe20000000000 */
[----:B------:R-:W-:Y:S01]  /*18f0*/  BSSY.RECONVERGENT B1, `(.L_x_212) ;  /* 0x0000176000017945 */ /* 0x000fe20003800200 */
[----:B------:R-:W-:-:S03]  /*1900*/  ISETP.NE.AND P5, PT, R6, RZ, PT ;  /* 0x000000ff0600720c */ /* 0x000fc60003fa5270 */
[----:B------:R-:W-:Y:S01]  /*1910*/  IMAD.IADD R2, R2, 0x1, R17 ;  /* 0x0000000102027824 */ /* 0x000fe200078e0211 */
[----:B0-----:R-:W-:-:S06]  /*1920*/  ULEA UR14, UR14, UR4, 0x18 ;  /* 0x000000040e0e7291 */ /* 0x001fcc000f8ec0ff */
[----:B------:R-:W-:Y:S02]  /*1930*/  @!P0 IMAD R15, R22, R15, UR14 ;  /* 0x0000000e160f8e24 */ /* 0x000fe4000f8e020f */
[----:B------:R-:W-:Y:S01]  /*1940*/  IMAD R8, R25, R8, UR14 ;  /* 0x0000000e19087e24 */ /* 0x000fe2000f8e0208 */
[----:B-1----:R-:W-:Y:S01]  /*1950*/  IABS R5, R13 ;  /* 0x0000000d00057213 */ /* 0x002fe20000000000 */
[----:B------:R-:W-:Y:S02]  /*1960*/  @!P0 IMAD R15, R16, 0x4, R15 ;  /* 0x00000004100f8824 */ /* 0x000fe400078e020f */
[----:B------:R-:W0:Y:S01]  /*1970*/  I2F.RP R16, R17 ;  /* 0x0000001100107306 */ /* 0x000e220000209400 */
[----:B------:R-:W-:Y:S02]  /*1980*/  LEA R8, R27, R8, 0x2 ;  /* 0x000000081b087211 */ /* 0x000fe400078e10ff */
[----:B-----5:R1:W-:Y:S01]  /*1990*/  @!P0 STS [R15], R20 ;  /* 0x000000140f008388 */ /* 0x0203e20000000800 */
[----:B------:R-:W-:Y:S06]  /*19a0*/  BAR.SYNC.DEFER_BLOCKING 0x0 ;  /* 0x0000000000007b1d */ /* 0x000fec0000010000 */
[----:B------:R-:W2:Y:S08]  /*19b0*/  I2F.RP R22, R5 ;  /* 0x0000000500167306 */ /* 0x000eb00000209400 */
[----:B0-----:R-:W0:Y:S08]  /*19c0*/  MUFU.RCP R21, R16 ;  /* 0x0000001000157308 */ /* 0x001e300000001000 */
[----:B--2---:R-:W2:Y:S01]  /*19d0*/  MUFU.RCP R30, R22 ;  /* 0x00000016001e7308 */ /* 0x004ea20000001000 */
[----:B------:R-:W3:Y:S01]  /*19e0*/  @!P0 LDS R26, [R8] ;  /* 0x00000000081a8984 */ /* 0x000ee20000000800 */
[----:B0-----:R-:W-:-:S06]  /*19f0*/  VIADD R21, R21, 0xffffffe ;  /* 0x0ffffffe15157836 */ /* 0x001fcc0000000000 */
[----:B------:R-:W1:Y:S01]  /*1a00*/  F2I.FTZ.U32.TRUNC.NTZ R21, R21 ;  /* 0x0000001500157305 */ /* 0x000e62000021f000 */
[----:B--2---:R-:W-:-:S07]  /*1a10*/  VIADD R30, R30, 0xffffffe ;  /* 0x0ffffffe1e1e7836 */ /* 0x004fce0000000000 */
[----:B------:R-:W0:Y:S01]  /*1a20*/  F2I.FTZ.U32.TRUNC.NTZ R31, R30 ;  /* 0x0000001e001f7305 */ /* 0x000e22000021f000 */
[----:B-1----:R-:W-:-:S04]  /*1a30*/  IMAD.MOV R20, RZ, RZ, -R21 ;  /* 0x000000ffff147224 */ /* 0x002fc800078e0a15 */
[----:B------:R-:W-:Y:S02]  /*1a40*/  IMAD R29, R20, R17, RZ ;  /* 0x00000011141d7224 */ /* 0x000fe400078e02ff */
[----:B------:R-:W-:Y:S01]  /*1a50*/  IMAD.MOV.U32 R20, RZ, RZ, RZ ;  /* 0x000000ffff147224 */ /* 0x000fe200078e00ff */
[----:B0-----:R-:W-:Y:S01]  /*1a60*/  IADD3 R16, PT, PT, RZ, -R31, RZ ;  /* 0x8000001fff107210 */ /* 0x001fe20007ffe0ff */
[----:B------:R-:W-:Y:S02]  /*1a70*/  IMAD.MOV.U32 R30, RZ, RZ, RZ ;  /* 0x000000ffff1e7224 */ /* 0x000fe400078e00ff */
[----:B------:R-:W-:Y:S01]  /*1a80*/  IMAD.HI.U32 R29, R21, R29, R20 ;  /* 0x0000001d151d7227 */ /* 0x000fe200078e0014 */
[----:B---3--:R-:W0:Y:S01]  /*1a90*/  SHFL.BFLY PT, R15, R26, 0x1, 0x1f ;  /* 0x0c201f001a0f7f89 */ /* 0x008e2200000e0000 */
[----:B------:R-:W-:Y:S02]  /*1aa0*/  IABS R20, R2 ;  /* 0x0000000200147213 */ /* 0x000fe40000000000 */
[----:B------:R-:W-:Y:S01]  /*1ab0*/  IMAD R23, R16, R5, RZ ;  /* 0x0000000510177224 */ /* 0x000fe200078e02ff */
[----:B------:R-:W-:-:S02]  /*1ac0*/  IABS R16, R6 ;  /* 0x0000000600107213 */ /* 0x000fc40000000000 */
[----:B------:R-:W-:Y:S02]  /*1ad0*/  IMAD.HI.U32 R29, R29, R20, RZ ;  /* 0x000000141d1d7227 */ /* 0x000fe400078e00ff */
[----:B------:R-:W-:Y:S02]  /*1ae0*/  IADD3 R24, PT, PT, RZ, -R16, RZ ;  /* 0x80000010ff187210 */ /* 0x000fe40007ffe0ff */
[----:B------:R-:W-:-:S04]  /*1af0*/  IMAD.HI.U32 R23, R31, R23, R30 ;  /* 0x000000171f177227 */ /* 0x000fc800078e001e */
[----:B------:R-:W-:Y:S02]  /*1b00*/  IMAD R24, R29, R24, R20 ;  /* 0x000000181d187224 */ /* 0x000fe400078e0214 */
[----:B------:R-:W-:-:S03]  /*1b10*/  IMAD.HI.U32 R23, R23, R20, RZ ;  /* 0x0000001417177227 */ /* 0x000fc600078e00ff */
[----:B------:R-:W-:Y:S01]  /*1b20*/  ISETP.GT.U32.AND P2, PT, R17, R24, PT ;  /* 0x000000181100720c */ /* 0x000fe20003f44070 */
[----:B------:R-:W-:Y:S01]  /*1b30*/  IMAD.MOV R16, RZ, RZ, -R23 ;  /* 0x000000ffff107224 */ /* 0x000fe200078e0a17 */
[----:B0-----:R-:W-:-:S03]  /*1b40*/  FMNMX.FTZ R15, R15, R26, !PT ;  /* 0x0000001a0f0f7209 */ /* 0x001fc60007810000 */
[----:B------:R-:W-:Y:S01]  /*1b50*/  IMAD R16, R5, R16, R20 ;  /* 0x0000001005107224 */ /* 0x000fe200078e0214 */
[C---:B------:R-:W-:Y:S02]  /*1b60*/  LOP3.LUT R20, R2.reuse, R17, RZ, 0x3c, !PT ;  /* 0x0000001102147212 */ /* 0x040fe400078e3cff */
[C---:B------:R-:W-:Y:S02]  /*1b70*/  FSETP.NEU.FTZ.AND P0, PT, R15.reuse, -INF , PT ;  /* 0xff8000000f00780b */ /* 0x040fe40003f1d000 */
[----:B------:R-:W-:Y:S02]  /*1b80*/  LOP3.LUT R2, R2, R13, RZ, 0x3c, !PT ;  /* 0x0000000d02027212 */ /* 0x000fe400078e3cff */
[----:B------:R-:W-:Y:S01]  /*1b90*/  FSEL R15, R15, RZ, P0 ;  /* 0x000000ff0f0f7208 */ /* 0x000fe20000000000 */
[----:B------:R-:W-:Y:S01]  /*1ba0*/  @!P2 IMAD.IADD R24, R24, 0x1, -R17 ;  /* 0x000000011818a824 */ /* 0x000fe200078e0a11 */
[----:B------:R-:W-:Y:S02]  /*1bb0*/  ISETP.GT.U32.AND P0, PT, R5, R16, PT ;  /* 0x000000100500720c */ /* 0x000fe40003f04070 */
[----:B------:R-:W-:Y:S01]  /*1bc0*/  @!P2 IADD3 R29, PT, PT, R29, 0x1, RZ ;  /* 0x000000011d1da810 */ /* 0x000fe20007ffe0ff */
[----:B------:R-:W-:Y:S01]  /*1bd0*/  FADD.FTZ R22, -R15, R26 ;  /* 0x0000001a0f167221 */ /* 0x000fe20000010100 */
[----:B------:R-:W-:-:S02]  /*1be0*/  ISETP.GE.U32.AND P1, PT, R24, R17, PT ;  /* 0x000000111800720c */ /* 0x000fc40003f26070 */
[----:B------:R-:W-:Y:S01]  /*1bf0*/  ISETP.GE.AND P2, PT, R2, RZ, PT ;  /* 0x000000ff0200720c */ /* 0x000fe20003f46270 */
[----:B------:R-:W-:Y:S01]  /*1c00*/  FMUL.FTZ R22, R22, 1.4426950216293334961 ;  /* 0x3fb8aa3b16167820 */ /* 0x000fe20000410000 */
[----:B------:R-:W-:-:S05]  /*1c10*/  ISETP.GE.AND P3, PT, R20, RZ, PT ;  /* 0x000000ff1400720c */ /* 0x000fca0003f66270 */
[----:B------:R-:W0:Y:S01]  /*1c20*/  MUFU.EX2 R22, R22 ;  /* 0x0000001600167308 */ /* 0x000e220000000800 */
[----:B------:R-:W-:Y:S02]  /*1c30*/  @!P0 IMAD.IADD R16, R16, 0x1, -R5 ;  /* 0x0000000110108824 */ /* 0x000fe400078e0a05 */
[----:B------:R-:W-:Y:S01]  /*1c40*/  @!P0 VIADD R23, R23, 0x1 ;  /* 0x0000000117178836 */ /* 0x000fe20000000000 */
[----:B------:R-:W-:Y:S01]  /*1c50*/  ISETP.NE.AND P0, PT, R13, RZ, PT ;  /* 0x000000ff0d00720c */ /* 0x000fe20003f05270 */
[----:B------:R-:W-:Y:S01]  /*1c60*/  @P1 VIADD R29, R29, 0x1 ;  /* 0x000000011d1d1836 */ /* 0x000fe20000000000 */
[----:B------:R-:W-:-:S04]  /*1c70*/  ISETP.GE.U32.AND P4, PT, R16, R5, PT ;  /* 0x000000051000720c */ /* 0x000fc80003f86070 */
[----:B------:R-:W-:Y:S02]  /*1c80*/  @!P3 IADD3 R29, PT, PT, -R29, RZ, RZ ;  /* 0x000000ff1d1db210 */ /* 0x000fe40007ffe1ff */
[----:B------:R-:W-:Y:S02]  /*1c90*/  ISETP.NE.AND P3, PT, R7, RZ, PT ;  /* 0x000000ff0700720c */ /* 0x000fe40003f65270 */
[----:B------:R-:W-:Y:S02]  /*1ca0*/  @!P5 LOP3.LUT R29, RZ, R17, RZ, 0x33, !PT ;  /* 0x00000011ff1dd212 */ /* 0x000fe400078e33ff */
[----:B------:R-:W-:Y:S01]  /*1cb0*/  SEL R16, RZ, 0x1, !P3 ;  /* 0x00000001ff107807 */ /* 0x000fe20005800000 */
[----:B0-----:R-:W0:Y:S01]  /*1cc0*/  SHFL.BFLY PT, R21, R22, 0x1, 0x1f ;  /* 0x0c201f0016157f89 */ /* 0x001e2200000e0000 */
[----:B------:R-:W-:Y:S01]  /*1cd0*/  SHF.R.S32.HI R17, RZ, 0x1f, R6 ;  /* 0x0000001fff117819 */ /* 0x000fe20000011406 */
[----:B------:R-:W-:Y:S01]  /*1ce0*/  @P4 VIADD R23, R23, 0x1 ;  /* 0x0000000117174836 */ /* 0x000fe20000000000 */
[----:B------:R-:W-:Y:S01]  /*1cf0*/  SHF.R.S32.HI R7, RZ, 0x1f, R29 ;  /* 0x0000001fff077819 */ /* 0x000fe2000001141d */
[----:B------:R-:W-:Y:S01]  /*1d00*/  IMAD R6, R6, UR9, RZ ;  /* 0x0000000906067c24 */ /* 0x000fe2000f8e02ff */
[----:B------:R-:W-:Y:S01]  /*1d10*/  LOP3.LUT R16, R17, R16, RZ, 0xfc, !PT ;  /* 0x0000001011107212 */ /* 0x000fe200078efcff */
[----:B------:R-:W-:-:S02]  /*1d20*/  IMAD.MOV.U32 R5, RZ, RZ, R23 ;  /* 0x000000ffff057224 */ /* 0x000fc400078e0017 */
[----:B------:R-:W-:-:S03]  /*1d30*/  IMAD.MOV.U32 R23, RZ, RZ, 0x7f800000 ;  /* 0x7f800000ff177424 */ /* 0x000fc600078e00ff */
[----:B------:R-:W-:Y:S02]  /*1d40*/  @!P2 IADD3 R5, PT, PT, -R5, RZ, RZ ;  /* 0x000000ff0505a210 */ /* 0x000fe40007ffe1ff */
[----:B------:R-:W-:Y:S02]  /*1d50*/  @!P0 LOP3.LUT R5, RZ, R13, RZ, 0x33, !PT ;  /* 0x0000000dff058212 */ /* 0x000fe400078e33ff */
[----:B------:R-:W-:Y:S02]  /*1d60*/  LOP3.LUT P0, RZ, R0, 0x3e1, RZ, 0xc0, !PT ;  /* 0x000003e100ff7812 */ /* 0x000fe4000780c0ff */
[----:B------:R-:W-:Y:S01]  /*1d70*/  ISETP.LT.U32.AND P2, PT, R18, R29, PT ;  /* 0x0000001d1200720c */ /* 0x000fe20003f41070 */
[----:B------:R-:W-:-:S03]  /*1d80*/  IMAD R5, R5, UR11, RZ ;  /* 0x0000000b05057c24 */ /* 0x000fc6000f8e02ff */
[----:B------:R-:W-:Y:S01]  /*1d90*/  ISETP.LT.AND.EX P2, PT, R19, R7, PT, P2 ;  /* 0x000000071300720c */ /* 0x000fe20003f41320 */
[----:B------:R-:W-:Y:S02]  /*1da0*/  IMAD R5, R16, R5, RZ ;  /* 0x0000000510057224 */ /* 0x000fe400078e02ff */
[----:B0-----:R-:W-:Y:S01]  /*1db0*/  FADD.FTZ R21, R22, R21 ;  /* 0x0000001516157221 */ /* 0x001fe20000010000 */
[----:B------:R-:W-:-:S04]  /*1dc0*/  SEL R7, R18, R29, P2 ;  /* 0x0000001d12077207 */ /* 0x000fc80001000000 */
[----:B------:R-:W-:-:S13]  /*1dd0*/  FSETP.NE.FTZ.AND P1, PT, R21, RZ, PT ;  /* 0x000000ff1500720b */ /* 0x000fda0003f35000 */
        /* <DEDUP_REMOVED lines=53> */
.L_x_215:
[----:B------:R-:W-:Y:S01]  /*2130*/  IMAD.MOV.U32 R21, RZ, RZ, RZ ;  /* 0x000000ffff157224 */ /* 0x000fe200078e00ff */
[----:B------:R-:W-:Y:S02]  /*2140*/  MOV R20, R30 ;  /* 0x0000001e00147202 */ /* 0x000fe40000000f00 */
[----:B------:R-:W-:Y:S02]  /*2150*/  MOV R18, 0x2170 ;  /* 0x0000217000127802 */ /* 0x000fe40000000f00 */
[----:B------:R-:W-:Y:S05]  /*2160*/  CALL.REL.NOINC `($__internal_6_$__cuda_sm20_div_s64) ;  /* 0x0000001c00b87944 */ /* 0x000fea0003c00000 */
[----:B------:R-:W-:Y:S02]  /*2170*/  IADD3 R13, PT, PT, -R16, RZ, RZ ;  /* 0x000000ff100d7210 */ /* 0x000fe40007ffe1ff */
[----:B------:R-:W-:-:S03]  /*2180*/  MOV R31, R17 ;  /* 0x00000011001f7202 */ /* 0x000fc60000000f00 */
[----:B------:R-:W-:Y:S01]  /*2190*/  IMAD R27, R30, R13, R27 ;  /* 0x0000000d1e1b7224 */ /* 0x000fe200078e021b */
[----:B------:R-:W-:-:S07]  /*21a0*/  MOV R30, R16 ;  /* 0x00000010001e7202 */ /* 0x000fce0000000f00 */
.L_x_216:
        /* <DEDUP_REMOVED lines=60> */
.L_x_218:
[----:B------:R-:W-:Y:S01]  /*2570*/  IMAD.MOV.U32 R27, RZ, RZ, R30 ;  /* 0x000000ffff1b7224 */ /* 0x000fe200078e001e */
[----:B------:R-:W-:Y:S01]  /*2580*/  MOV R21, R31 ;  /* 0x0000001f00157202 */ /* 0x000fe20000000f00 */
[----:B------:R-:W-:Y:S01]  /*2590*/  IMAD.MOV.U32 R20, RZ, RZ, R34 ;  /* 0x000000ffff147224 */ /* 0x000fe200078e0022 */
[----:B------:R-:W-:Y:S02]  /*25a0*/  MOV R18, 0x25c0 ;  /* 0x000025c000127802 */ /* 0x000fe40000000f00 */
[----:B------:R-:W-:Y:S05]  /*25b0*/  CALL.REL.NOINC `($__internal_6_$__cuda_sm20_div_s64) ;  /* 0x0000001800a47944 */ /* 0x000fea0003c00000 */
[----:B------:R-:W-:-:S05]  /*25c0*/  IADD3 R31, PT, PT, -R16, RZ, RZ ;  /* 0x000000ff101f7210 */ /* 0x000fca0007ffe1ff */
[----:B------:R-:W-:Y:S02]  /*25d0*/  IMAD R31, R31, R34, R30 ;  /* 0x000000221f1f7224 */ /* 0x000fe400078e021e */
.L_x_219:
[----:B------:R-:W-:Y:S05]  /*25e0*/  BSYNC.RECONVERGENT B0 ;  /* 0x0000000000007941 */ /* 0x000fea0003800200 */
.L_x_217:
        /* <DEDUP_REMOVED lines=162> */
.L_x_214:
[----:B------:R-:W0:Y:S01]  /*3010*/  LDC.64 R2, c[0x0][0x420] ;  /* 0x00010800ff027b82 */ /* 0x000e220000000a00 */
[----:B------:R-:W-:-:S05]  /*3020*/  IADD3 R27, PT, PT, R27, UR6, RZ ;  /* 0x000000061b1b7c10 */ /* 0x000fca000fffe0ff */
[----:B0-----:R-:W-:-:S05]  /*3030*/  IMAD.WIDE.U32 R2, R27, 0x4, R2 ;  /* 0x000000041b027825 */ /* 0x001fca00078e0002 */
[----:B------:R1:W-:Y:S02]  /*3040*/  STG.E desc[UR12][R2.64], R23 ;  /* 0x0000001702007986 */ /* 0x0003e4000c10190c */
.L_x_213:
[----:B------:R-:W-:Y:S05]  /*3050*/  BSYNC.RECONVERGENT B1 ;  /* 0x0000000000017941 */ /* 0x000fea0003800200 */
.L_x_212:
        /* <DEDUP_REMOVED lines=58> */
.L_x_226:
        /* <DEDUP_REMOVED lines=14> */
.L_x_223:
[----:B0-----:R-:W-:Y:S05]  /*34e0*/  BSYNC.RECONVERGENT B0 ;  /* 0x0000000000007941 */ /* 0x001fea0003800200 */
.L_x_222:
        /* <DEDUP_REMOVED lines=30> */
.L_x_225:
[----:B------:R-:W-:Y:S05]  /*36d0*/  BSYNC.RECONVERGENT B0 ;  /* 0x0000000000007941 */ /* 0x000fea0003800200 */
.L_x_224:
        /* <DEDUP_REMOVED lines=21> */
.L_x_221:
        /* <DEDUP_REMOVED lines=20> */
.L_x_228:
[----:B------:R-:W-:Y:S05]  /*3970*/  BSYNC.RECONVERGENT B0 ;  /* 0x0000000000007941 */ /* 0x000fea0003800200 */
.L_x_227:
        /* <DEDUP_REMOVED lines=18> */
.L_x_220:
        /* <DEDUP_REMOVED lines=91> */
        .weak           $__internal_6_$__cuda_sm20_div_s64
        .type           $__internal_6_$__cuda_sm20_div_s64,@function
        .size           $__internal_6_$__cuda_sm20_div_s64,(.L_x_11584 - $__internal_6_$__cuda_sm20_div_s64)
$__internal_6_$__cuda_sm20_div_s64:
        /* <DEDUP_REMOVED lines=83> */
[----:B------:R-:W-:Y:S06]  /*4580*/  RET.REL.NODEC R28 `(_ZN5flash32flash_fwd_splitkv_combine_kernelI23Flash_fwd_kernel_traitsILi96ELi64ELi128ELi4ELb0ELb0EN7cutlass10bfloat16_tE19Flash_kernel_traitsILi96ELi64ELi128ELi4ES3_EELi16ELi1ELb0EEEvNS_16Flash_fwd_paramsE) ;  /* 0xffffffb81c9c7950 */ /* 0x000fec0003c3ffff */
.L_x_229:
        /* <DEDUP_REMOVED lines=15> */
.L_x_11584:


//--------------------- .text._ZN5flash32flash_fwd_splitkv_combine_kernelI23Flash_fwd_kernel_traitsILi96ELi64ELi128ELi4ELb0ELb0EN7cutlass10bfloat16_tE19Flash_kernel_traitsILi96ELi64ELi128ELi4ES3_EELi16ELi7ELb1EEEvNS_16Flash_fwd_paramsE --------------------------
	.section	.text._ZN5flash32flash_fwd_splitkv_combine_kernelI23Flash_fwd_kernel_traitsILi96ELi64ELi128ELi4ELb0ELb0EN7cutlass10bfloat16_tE19Flash_kernel_traitsILi96ELi64ELi128ELi4ES3_EELi16ELi7ELb1EEEvNS_16Flash_fwd_paramsE,"ax",@progbits
	.align	128
        .global         _ZN5flash32flash_fwd_splitkv_combine_kernelI23Flash_fwd_kernel_traitsILi96ELi64ELi128ELi4ELb0ELb0EN7cutlass10bfloat16_tE19Flash_kernel_traitsILi96ELi64ELi128ELi4ES3_EELi16ELi7ELb1EEEvNS_16Flash_fwd_paramsE
        .type           _ZN5flash32flash_fwd_splitkv_combine_kernelI23Flash_fwd_kernel_traitsILi96ELi64ELi128ELi4ELb0ELb0EN7cutlass10bfloat16_tE19Flash_kernel_traitsILi96ELi64ELi128ELi4ES3_EELi16ELi7ELb1EEEvNS_16Flash_fwd_paramsE,@function
        .size           _ZN5flash32flash_fwd_splitkv_combine_kernelI23Flash_fwd_kernel_traitsILi96ELi64ELi128ELi4ELb0ELb0EN7cutlass10bfloat16_tE19Flash_kernel_traitsILi96ELi64ELi128ELi4ES3_EELi16ELi7ELb1EEEvNS_16Flash_fwd_paramsE,(.L_x_11585 - _ZN5flash32flash_fwd_splitkv_combine_kernelI23Flash_fwd_kernel_traitsILi96ELi64ELi128ELi4ELb0ELb0EN7cutlass10bfloat16_tE19Flash_kernel_traitsILi96ELi64ELi128ELi4ES3_EELi16ELi7ELb1EEEvNS_16Flash_fwd_paramsE)
        .other          _ZN5flash32flash_fwd_splitkv_combine_kernelI23Flash_fwd_kernel_traitsILi96ELi64ELi128ELi4ELb0ELb0EN7cutlass10bfloat16_tE19Flash_kernel_traitsILi96ELi64ELi128ELi4ES3_EELi16ELi7ELb1EEEvNS_16Flash_fwd_paramsE,@"STO_CUDA_ENTRY STV_DEFAULT"
_ZN5flash32flash_fwd_splitkv_combine_kernelI23Flash_fwd_kernel_traitsILi96ELi64ELi128ELi4ELb0ELb0EN7cutlass10bfloat16_tE19Flash_kernel_traitsILi96ELi64ELi128ELi4ES3_EELi16ELi7ELb1EEEvNS_16Flash_fwd_paramsE:
.text._ZN5flash32flash_fwd_splitkv_combine_kernelI23Flash_fwd_kernel_traitsILi96ELi64ELi128ELi4ELb0ELb0EN7cutlass10bfloat16_tE19Flash_kernel_traitsILi96ELi64ELi128ELi4ES3_EELi16ELi7ELb1EEEvNS_16Flash_fwd_paramsE:
        /* <DEDUP_REMOVED lines=38> */
.L_x_230:
[----:B------:R-:W-:Y:S01]  /*0260*/  IMAD.U32 R40, RZ, RZ, UR20 ;  /* 0x00000014ff287e24 */ /* 0x000fe2000f8e00ff */
[----:B------:R-:W-:Y:S01]  /*0270*/  MOV R32, UR18 ;  /* 0x0000001200207c02 */ /* 0x000fe20008000f00 */
[----:B------:R-:W-:Y:S01]  /*0280*/  IMAD.U32 R31, RZ, RZ, UR14 ;  /* 0x0000000eff1f7e24 */ /* 0x000fe2000f8e00ff */
[----:B------:R-:W-:Y:S02]  /*0290*/  MOV R29, UR5 ;  /* 0x00000005001d7c02 */ /* 0x000fe40008000f00 */
[----:B------:R-:W-:Y:S02]  /*02a0*/  MOV R30, 0x2c0 ;  /* 0x000002c0001e7802 */ /* 0x000fe40000000f00 */
[----:B------:R-:W-:Y:S05]  /*02b0*/  CALL.REL.NOINC `($__internal_7_$__cuda_sm20_div_s64) ;  /* 0x0000005400b47944 */ /* 0x000fea0003c00000 */
[----:B------:R-:W-:-:S07]  /*02c0*/  MOV R17, R27 ;  /* 0x0000001b00117202 */ /* 0x000fce0000000f00 */
.L_x_231:
        /* <DEDUP_REMOVED lines=30> */
.L_x_233:
[----:B------:R-:W-:Y:S01]  /*04b0*/  IMAD.MOV.U32 R40, RZ, RZ, R16 ;  /* 0x000000ffff287224 */ /* 0x000fe200078e0010 */
[----:B------:R-:W-:Y:S02]  /*04c0*/  MOV R31, R17 ;  /* 0x00000011001f7202 */ /* 0x000fe40000000f00 */
[----:B------:R-:W-:Y:S02]  /*04d0*/  MOV R30, 0x4f0 ;  /* 0x000004f0001e7802 */ /* 0x000fe40000000f00 */
[----:B------:R-:W-:Y:S05]  /*04e0*/  CALL.REL.NOINC `($__internal_7_$__cuda_sm20_div_s64) ;  /* 0x0000005400287944 */ /* 0x000fea0003c00000 */
[----:B------:R-:W-:Y:S02]  /*04f0*/  MOV R4, R16 ;  /* 0x0000001000047202 */ /* 0x000fe40000000f00 */
[----:B------:R-:W-:Y:S02]  /*0500*/  MOV R5, R27 ;  /* 0x0000001b00057202 */ /* 0x000fe40000000f00 */
.L_x_234:
[----:B------:R-:W-:Y:S05]  /*0510*/  BSYNC.RECONVERGENT B0 ;  /* 0x0000000000007941 */ /* 0x000fea0003800200 */
.L_x_232:
        /* <DEDUP_REMOVED lines=57> */
.L_x_236:
[----:B------:R-:W-:Y:S01]  /*08b0*/  IMAD.MOV.U32 R40, RZ, RZ, R32 ;  /* 0x000000ffff287224 */ /* 0x000fe200078e0020 */
[----:B------:R-:W-:Y:S01]  /*08c0*/  MOV R32, R25 ;  /* 0x0000001900207202 */ /* 0x000fe20000000f00 */
[----:B------:R-:W-:Y:S01]  /*08d0*/  IMAD.MOV.U32 R31, RZ, RZ, R29 ;  /* 0x000000ffff1f7224 */ /* 0x000fe200078e001d */
[----:B------:R-:W-:Y:S02]  /*08e0*/  MOV R29, R19 ;  /* 0x00000013001d7202 */ /* 0x000fe40000000f00 */
[----:B------:R-:W-:Y:S02]  /*08f0*/  MOV R30, 0x910 ;  /* 0x00000910001e7802 */ /* 0x000fe40000000f00 */
[----:B------:R-:W-:Y:S05]  /*0900*/  CALL.REL.NOINC `($__internal_7_$__cuda_sm20_div_s64) ;  /* 0x0000005000207944 */ /* 0x000fea0003c00000 */
[----:B------:R-:W-:Y:S02]  /*0910*/  MOV R17, R27 ;  /* 0x0000001b00117202 */ /* 0x000fe40000000f00 */
.L_x_237:
[----:B------:R-:W-:Y:S05]  /*0920*/  BSYNC.RECONVERGENT B0 ;  /* 0x0000000000007941 */ /* 0x000fea0003800200 */
.L_x_235:
        /* <DEDUP_REMOVED lines=125> */
.L_x_239:
[----:B------:R-:W-:Y:S01]  /*1100*/  IMAD.MOV.U32 R40, RZ, RZ, R16 ;  /* 0x000000ffff287224 */ /* 0x000fe200078e0010 */
[----:B------:R-:W-:Y:S01]  /*1110*/  MOV R32, R24 ;  /* 0x0000001800207202 */ /* 0x000fe20000000f00 */
[----:B------:R-:W-:Y:S01]  /*1120*/  IMAD.MOV.U32 R31, RZ, RZ, R17 ;  /* 0x000000ffff1f7224 */ /* 0x000fe200078e0011 */
[----:B------:R-:W-:Y:S02]  /*1130*/  MOV R29, R18 ;  /* 0x00000012001d7202 */ /* 0x000fe40000000f00 */
[----:B------:R-:W-:Y:S02]  /*1140*/  MOV R30, 0x1160 ;  /* 0x00001160001e7802 */ /* 0x000fe40000000f00 */
[----:B------:R-:W-:Y:S05]  /*1150*/  CALL.REL.NOINC `($__internal_7_$__cuda_sm20_div_s64) ;  /* 0x00000048000c7944 */ /* 0x000fea0003c00000 */
[----:B------:R-:W-:Y:S02]  /*1160*/  MOV R44, R16 ;  /* 0x00000010002c7202 */ /* 0x000fe40000000f00 */
[----:B------:R-:W-:Y:S02]  /*1170*/  MOV R45, R27 ;  /* 0x0000001b002d7202 */ /* 0x000fe40000000f00 */
.L_x_240:
[----:B------:R-:W-:Y:S05]  /*1180*/  BSYNC.RECONVERGENT B0 ;  /* 0x0000000000007941 */ /* 0x000fea0003800200 */
.L_x_238:
        /* <DEDUP_REMOVED lines=57> */
.L_x_242:
[----:B------:R-:W-:Y:S01]  /*1520*/  IMAD.MOV.U32 R40, RZ, RZ, R4 ;  /* 0x000000ffff287224 */ /* 0x000fe200078e0004 */
[----:B------:R-:W-:Y:S01]  /*1530*/  MOV R31, R5 ;  /* 0x00000005001f7202 */ /* 0x000fe20000000f00 */
[----:B------:R-:W-:Y:S01]  /*1540*/  IMAD.MOV.U32 R32, RZ, RZ, R23 ;  /* 0x000000ffff207224 */ /* 0x000fe200078e0017 */
[----:B------:R-:W-:Y:S02]  /*1550*/  MOV R30, 0x1570 ;  /* 0x00001570001e7802 */ /* 0x000fe40000000f00 */
[----:B------:R-:W-:Y:S05]  /*1560*/  CALL.REL.NOINC `($__internal_7_$__cuda_sm20_div_s64) ;  /* 0x0000004400087944 */ /* 0x000fea0003c00000 */
[----:B------:R-:W-:Y:S02]  /*1570*/  MOV R26, R16 ;  /* 0x00000010001a7202 */ /* 0x000fe40000000f00 */
.L_x_243:
[----:B------:R-:W-:Y:S05]  /*1580*/  BSYNC.RECONVERGENT B0 ;  /* 0x0000000000007941 */ /* 0x000fea0003800200 */
.L_x_241:
        /* <DEDUP_REMOVED lines=37> */
[----:B--2---:R0:W2:Y:S01]  /*17e0*/  @!P6 LDG.E R11, desc[UR10][R34.64] ;  /* 0x0000000a220be981 */ /* 0x0040a2000c1e1900 */
[----:B------:R-:W-:Y:S02]  /*17f0*/  VIADD R22, R13, 0x30 ;  /* 0x000000300d167836 */ /* 0x000fe40000000000 */
[----:B------:R-:W-:Y:S01]  /*1800*/  @!P5 LEA.HI.X R33, R20, R9, R10, 0x2, P4 ;  /* 0x000000091421d211 */ /* 0x000fe200020f140a */
[----:B------:R-:W-:-:S04]  /*1810*/  @!P2 IMAD.WIDE.U32 R30, R3, UR20, R30 ;  /* 0x00000014031eac25 */ /* 0x000fc8000f8e001e */
[----:B------:R-:W-:Y:S01]  /*1820*/  VIADD R20, R13, 0x28 ;  /* 0x000000280d147836 */ /* 0x000fe20000000000 */
[----:B------:R-:W1:Y:S01]  /*1830*/  @!P0 LDC.64 R8, c[0x0][0x428] ;  /* 0x00010a00ff088b82 */ /* 0x000e620000000a00 */
[----:B------:R-:W-:Y:S01]  /*1840*/  IMAD.MOV.U32 R10, RZ, RZ, -0x800000 ;  /* 0xff800000ff0a7424 */ /* 0x000fe200078e00ff */
[----:B---3--:R-:W-:Y:S01]  /*1850*/  @!P2 LEA R36, P4, R30, R6, 0x2 ;  /* 0x000000061e24a211 */ /* 0x008fe200078810ff */
[----:B------:R-:W-:Y:S01]  /*1860*/  @!P2 IMAD R28, R3, UR14, R31 ;  /* 0x0000000e031cac24 */ /* 0x000fe2000f8e021f */
[----:B------:R-:W-:Y:S01]  /*1870*/  ISETP.GE.OR P6, PT, R20, UR4, !P1 ;  /* 0x0000000414007c0c */ /* 0x000fe2000cfc6670 */
[----:B------:R-:W-:Y:S02]  /*1880*/  @!P3 IMAD.MOV.U32 R31, RZ, RZ, R15 ;  /* 0x000000ffff1fb224 */ /* 0x000fe400078e000f */
[----:B------:R3:W4:Y:S01]  /*1890*/  @!P5 LDG.E R10, desc[UR10][R32.64] ;  /* 0x0000000a200ad981 */ /* 0x000722000c1e1900 */
[----:B------:R-:W-:Y:S01]  /*18a0*/  @!P2 LEA.HI.X R37, R30, R7, R28, 0x2, P4 ;  /* 0x000000071e25a211 */ /* 0x000fe200020f141c */
[----:B------:R-:W-:Y:S01]  /*18b0*/  @!P3 IMAD.MOV.U32 R30, RZ, RZ, R14 ;  /* 0x000000ffff1eb224 */ /* 0x000fe200078e000e */
[----:B------:R-:W-:-:S02]  /*18c0*/  ISETP.GE.OR P5, PT, R22, UR4, !P1 ;  /* 0x0000000416007c0c */ /* 0x000fc4000cfa6670 */
[----:B------:R-:W-:Y:S01]  /*18d0*/  MOV R3, 0xff800000 ;  /* 0xff80000000037802 */ /* 0x000fe20000000f00 */
[----:B------:R-:W-:-:S04]  /*18e0*/  @!P3 IMAD.WIDE.U32 R30, R16, UR20, R30 ;  /* 0x00000014101ebc25 */ /* 0x000fc8000f8e001e */
[----:B------:R-:W-:Y:S01]  /*18f0*/  @!P3 IMAD R16, R16, UR14, R31 ;  /* 0x0000000e1010bc24 */ /* 0x000fe2000f8e021f */
[----:B------:R5:W4:Y:S01]  /*1900*/  @!P2 LDG.E R3, desc[UR10][R36.64] ;  /* 0x0000000a2403a981 */ /* 0x000b22000c1e1900 */
[----:B------:R-:W5:Y:S01]  /*1910*/  @!P6 LDC.64 R6, c[0x0][0x428] ;  /* 0x00010a00ff06eb82 */ /* 0x000f620000000a00 */
[C---:B0-----:R-:W-:Y:S01]  /*1920*/  @!P3 LEA R34, P2, R30.reuse, R4, 0x2 ;  /* 0x000000041e22b211 */ /* 0x041fe200078410ff */
[C---:B------:R-:W-:Y:S01]  /*1930*/  VIADD R29, R13.reuse, 0x40 ;  /* 0x000000400d1d7836 */ /* 0x040fe20000000000 */
[----:B------:R-:W-:Y:S02]  /*1940*/  IADD3 R28, PT, PT, R13, 0x38, RZ ;  /* 0x000000380d1c7810 */ /* 0x000fe40007ffe0ff */
[----:B------:R-:W-:Y:S02]  /*1950*/  @!P3 LEA.HI.X R35, R30, R5, R16, 0x2, P2 ;  /* 0x000000051e23b211 */ /* 0x000fe400010f1410 */
[----:B------:R-:W-:Y:S01]  /*1960*/  ISETP.GE.OR P4, PT, R28, UR4, !P1 ;  /* 0x000000041c007c0c */ /* 0x000fe2000cf86670 */
[----:B------:R-:W0:Y:S01]  /*1970*/  @!P5 LDC.64 R4, c[0x0][0x428] ;  /* 0x00010a00ff04db82 */ /* 0x000e220000000a00 */
[----:B------:R-:W-:Y:S01]  /*1980*/  MOV R16, 0xff800000 ;  /* 0xff80000000107802 */ /* 0x000fe20000000f00 */
[----:B---3--:R-:W-:-:S02]  /*1990*/  @!P0 IMAD.MOV.U32 R32, RZ, RZ, R14 ;  /* 0x000000ffff208224 */ /* 0x008fc400078e000e */
[----:B------:R-:W-:-:S03]  /*19a0*/  @!P0 IMAD.MOV.U32 R33, RZ, RZ, R15 ;  /* 0x000000ffff218224 */ /* 0x000fc600078e000f */
[----:B------:R0:W3:Y:S01]  /*19b0*/  @!P3 LDG.E R16, desc[UR10][R34.64] ;  /* 0x0000000a2210b981 */ /* 0x0000e2000c1e1900 */
[----:B------:R-:W-:-:S04]  /*19c0*/  @!P0 IMAD.WIDE.U32 R32, R17, UR20, R32 ;  /* 0x0000001411208c25 */ /* 0x000fc8000f8e0020 */
[----:B------:R-:W-:Y:S01]  /*19d0*/  @!P0 IMAD R30, R17, UR14, R33 ;  /* 0x0000000e111e8c24 */ /* 0x000fe2000f8e0221 */
[----:B-1----:R-:W-:Y:S01]  /*19e0*/  @!P0 LEA R38, P2, R32, R8, 0x2 ;  /* 0x0000000820268211 */ /* 0x002fe200078410ff */
[----:B------:R-:W-:-:S03]  /*19f0*/  @!P6 IMAD.MOV.U32 R33, RZ, RZ, R15 ;  /* 0x000000ffff21e224 */ /* 0x000fc600078e000f */
[----:B------:R-:W-:Y:S02]  /*1a00*/  @!P0 LEA.HI.X R39, R32, R9, R30, 0x2, P2 ;  /* 0x0000000920278211 */ /* 0x000fe400010f141e */
[-C--:B------:R-:W-:Y:S01]  /*1a10*/  @!P6 MOV R32, R14.reuse ;  /* 0x0000000e0020e202 */ /* 0x080fe20000000f00 */
[----:B------:R-:W-:Y:S01]  /*1a20*/  IMAD.MOV.U32 R17, RZ, RZ, -0x800000 ;  /* 0xff800000ff117424 */ /* 0x000fe200078e00ff */
[----:B------:R-:W-:Y:S01]  /*1a30*/  @!P5 MOV R30, R14 ;  /* 0x0000000e001ed202 */ /* 0x000fe20000000f00 */
[----:B------:R-:W1:Y:S01]  /*1a40*/  @!P4 LDC.64 R8, c[0x0][0x428] ;  /* 0x00010a00ff08cb82 */ /* 0x000e620000000a00 */
[----:B------:R-:W-:Y:S01]  /*1a50*/  ISETP.GE.OR P3, PT, R29, UR4, !P1 ;  /* 0x000000041d007c0c */ /* 0x000fe2000cf66670 */
[----:B------:R-:W-:Y:S02]  /*1a60*/  @!P6 IMAD.WIDE.U32 R32, R20, UR20, R32 ;  /* 0x000000141420ec25 */ /* 0x000fe4000f8e0020 */
[----:B------:R1:W3:Y:S02]  /*1a70*/  @!P0 LDG.E R17, desc[UR10][R38.64] ;  /* 0x0000000a26118981 */ /* 0x0002e4000c1e1900 */
[----:B------:R-:W-:Y:S01]  /*1a80*/  @!P5 IMAD.MOV.U32 R31, RZ, RZ, R15 ;  /* 0x000000ffff1fd224 */ /* 0x000fe200078e000f */
[----:B-----5:R-:W-:Y:S01]  /*1a90*/  @!P6 LEA R36, P0, R32, R6, 0x2 ;  /* 0x000000062024e211 */ /* 0x020fe200078010ff */
[----:B------:R-:W-:-:S02]  /*1aa0*/  @!P6 IMAD R20, R20, UR14, R33 ;  /* 0x0000000e1414ec24 */ /* 0x000fc4000f8e0221 */
[----:B------:R-:W-:-:S03]  /*1ab0*/  @!P5 IMAD.WIDE.U32 R30, R22, UR20, R30 ;  /* 0x00000014161edc25 */ /* 0x000fc6000f8e001e */
[----:B------:R-:W-:Y:S01]  /*1ac0*/  @!P6 LEA.HI.X R37, R32, R7, R20, 0x2, P0 ;  /* 0x000000072025e211 */ /* 0x000fe200000f1414 */
[----:B------:R-:W-:Y:S01]  /*1ad0*/  @!P5 IMAD R22, R22, UR14, R31 ;  /* 0x0000000e1616dc24 */ /* 0x000fe2000f8e021f */
[C---:B0-----:R-:W-:Y:S01]  /*1ae0*/  @!P5 LEA R34, P0, R30.reuse, R4, 0x2 ;  /* 0x000000041e22d211 */ /* 0x041fe200078010ff */
[----:B------:R-:W-:Y:S01]  /*1af0*/  VIADD R21, R13, 0x48 ;  /* 0x000000480d157836 */ /* 0x000fe20000000000 */
[----:B------:R-:W0:Y:S02]  /*1b00*/  @!P3 LDC.64 R6, c[0x0][0x428] ;  /* 0x00010a00ff06bb82 */ /* 0x000e240000000a00 */
[----:B------:R-:W-:Y:S01]  /*1b10*/  @!P5 LEA.HI.X R35, R30, R5, R22, 0x2, P0 ;  /* 0x000000051e23d211 */ /* 0x000fe200000f1416 */
[----:B------:R-:W-:Y:S01]  /*1b20*/  @!P4 IMAD.MOV.U32 R31, RZ, RZ, R15 ;  /* 0x000000ffff1fc224 */ /* 0x000fe200078e000f */
[----:B------:R-:W-:Y:S02]  /*1b30*/  @!P4 MOV R30, R14 ;  /* 0x0000000e001ec202 */ /* 0x000fe40000000f00 */
[----:B------:R-:W-:-:S02]  /*1b40*/  ISETP.GE.OR P2, PT, R21, UR4, !P1 ;  /* 0x0000000415007c0c */ /* 0x000fc4000cf46670 */
[----:B------:R-:W-:Y:S01]  /*1b50*/  MOV R20, 0xff800000 ;  /* 0xff80000000147802 */ /* 0x000fe20000000f00 */
[----:B------:R-:W-:Y:S01]  /*1b60*/  @!P4 IMAD.WIDE.U32 R30, R28, UR20, R30 ;  /* 0x000000141c1ecc25 */ /* 0x000fe2000f8e001e */
[----:B------:R-:W-:-:S03]  /*1b70*/  IADD3 R33, PT, PT, R13, 0x50, RZ ;  /* 0x000000500d217810 */ /* 0x000fc60007ffe0ff */
[----:B------:R-:W-:Y:S01]  /*1b80*/  @!P4 IMAD R28, R28, UR14, R31 ;  /* 0x0000000e1c1ccc24 */ /* 0x000fe2000f8e021f */
[C---:B-1----:R-:W-:Y:S01]  /*1b90*/  @!P4 LEA R38, P0, R30.reuse, R8, 0x2 ;  /* 0x000000081e26c211 */ /* 0x042fe200078010ff */
[----:B------:R-:W-:Y:S01]  /*1ba0*/  VIADD R32, R13, 0x58 ;  /* 0x000000580d207836 */ /* 0x000fe20000000000 */
[----:B------:R1:W5:Y:S01]  /*1bb0*/  @!P6 LDG.E R20, desc[UR10][R36.64] ;  /* 0x0000000a2414e981 */ /* 0x000362000c1e1900 */
[----:B------:R-:W-:Y:S02]  /*1bc0*/  ISETP.GE.OR P6, PT, R33, UR4, !P1 ;  /* 0x0000000421007c0c */ /* 0x000fe4000cfc6670 */
[----:B------:R-:W0:Y:S01]  /*1bd0*/  @!P2 LDC.64 R4, c[0x0][0x428] ;  /* 0x00010a00ff04ab82 */ /* 0x000e220000000a00 */
[----:B------:R-:W-:Y:S02]  /*1be0*/  @!P4 LEA.HI.X R39, R30, R9, R28, 0x2, P0 ;  /* 0x000000091e27c211 */ /* 0x000fe400000f141c */
[----:B------:R-:W-:Y:S02]  /*1bf0*/  ISETP.GE.OR P0, PT, R32, UR4, !P1 ;  /* 0x0000000420007c0c */ /* 0x000fe4000cf06670 */
[----:B------:R-:W-:Y:S01]  /*1c00*/  MOV R28, 0xff800000 ;  /* 0xff800000001c7802 */ /* 0x000fe20000000f00 */
[----:B------:R-:W-:-:S02]  /*1c10*/  IMAD.MOV.U32 R22, RZ, RZ, -0x800000 ;  /* 0xff800000ff167424 */ /* 0x000fc400078e00ff */
[----:B------:R-:W-:-:S03]  /*1c20*/  VIADD R31, R13, 0x60 ;  /* 0x000000600d1f7836 */ /* 0x000fc60000000000 */
[----:B------:R-:W5:Y:S01]  /*1c30*/  @!P4 LDG.E R28, desc[UR10][R38.64] ;  /* 0x0000000a261cc981 */ /* 0x000f62000c1e1900 */
[----:B------:R-:W0:Y:S03]  /*1c40*/  @!P6 LDC.64 R8, c[0x0][0x428] ;  /* 0x00010a00ff08eb82 */ /* 0x000e260000000a00 */
[----:B------:R0:W5:Y:S01]  /*1c50*/  @!P5 LDG.E R22, desc[UR10][R34.64] ;  /* 0x0000000a2216d981 */ /* 0x000162000c1e1900 */
[----:B-1----:R-:W-:Y:S01]  /*1c60*/  @!P3 MOV R37, R15 ;  /* 0x0000000f0025b202 */ /* 0x002fe20000000f00 */
[----:B------:R-:W-:-:S04]  /*1c70*/  @!P3 IMAD.MOV.U32 R36, RZ, RZ, R14 ;  /* 0x000000ffff24b224 */ /* 0x000fc800078e000e */
[----:B------:R-:W-:-:S04]  /*1c80*/  @!P3 IMAD.WIDE.U32 R36, R29, UR20, R36 ;  /* 0x000000141d24bc25 */ /* 0x000fc8000f8e0024 */
[----:B------:R-:W-:Y:S01]  /*1c90*/  @!P3 IMAD R30, R29, UR14, R37 ;  /* 0x0000000e1d1ebc24 */ /* 0x000fe2000f8e0225 */
[----:B0-----:R-:W-:-:S04]  /*1ca0*/  @!P3 LEA R40, P4, R36, R6, 0x2 ;  /* 0x000000062428b211 */ /* 0x001fc800078810ff */
[----:B------:R-:W-:Y:S02]  /*1cb0*/  @!P3 LEA.HI.X R41, R36, R7, R30, 0x2, P4 ;  /* 0x000000072429b211 */ /* 0x000fe400020f141e */
[----:B------:R-:W0:Y:S01]  /*1cc0*/  @!P0 LDC.64 R6, c[0x0][0x428] ;  /* 0x00010a00ff068b82 */ /* 0x000e220000000a00 */
[----:B------:R-:W-:Y:S01]  /*1cd0*/  @!P2 MOV R34, R14 ;  /* 0x0000000e0022a202 */ /* 0x000fe20000000f00 */
[----:B------:R-:W-:Y:S01]  /*1ce0*/  @!P2 IMAD.MOV.U32 R35, RZ, RZ, R15 ;  /* 0x000000ffff23a224 */ /* 0x000fe200078e000f */
[----:B------:R-:W-:-:S03]  /*1cf0*/  ISETP.GE.OR P5, PT, R31, UR4, !P1 ;  /* 0x000000041f007c0c */ /* 0x000fc6000cfa6670 */
[----:B------:R-:W-:Y:S01]  /*1d00*/  @!P2 IMAD.WIDE.U32 R34, R21, UR20, R34 ;  /* 0x000000141522ac25 */ /* 0x000fe2000f8e0022 */
[----:B------:R-:W-:-:S03]  /*1d10*/  @!P6 MOV R43, R15 ;  /* 0x0000000f002be202 */ /* 0x000fc60000000f00 */
[----:B------:R-:W-:Y:S01]  /*1d20*/  @!P2 IMAD R30, R21, UR14, R35 ;  /* 0x0000000e151eac24 */ /* 0x000fe2000f8e0223 */
[C---:B------:R-:W-:Y:S01]  /*1d30*/  @!P2 LEA R46, P4, R34.reuse, R4, 0x2 ;  /* 0x00000004222ea211 */ /* 0x040fe200078810ff */
[--C-:B------:R-:W-:Y:S01]  /*1d40*/  @!P6 IMAD.MOV.U32 R42, RZ, RZ, R14.reuse ;  /* 0x000000ffff2ae224 */ /* 0x100fe200078e000e */
[----:B------:R-:W-:Y:S01]  /*1d50*/  IADD3 R21, PT, PT, R13, 0x68, RZ ;  /* 0x000000680d157810 */ /* 0x000fe20007ffe0ff */
[----:B------:R-:W-:Y:S01]  /*1d60*/  @!P0 IMAD.MOV.U32 R38, RZ, RZ, R14 ;  /* 0x000000ffff268224 */ /* 0x000fe200078e000e */
[----:B------:R-:W-:Y:S02]  /*1d70*/  @!P2 LEA.HI.X R47, R34, R5, R30, 0x2, P4 ;  /* 0x00000005222fa211 */ /* 0x000fe400020f141e */
[----:B------:R-:W-:Y:S01]  /*1d80*/  @!P0 MOV R39, R15 ;  /* 0x0000000f00278202 */ /* 0x000fe20000000f00 */
[----:B------:R-:W1:Y:S01]  /*1d90*/  @!P5 LDC.64 R4, c[0x0][0x428] ;  /* 0x00010a00ff04db82 */ /* 0x000e620000000a00 */
[----:B------:R-:W-:Y:S01]  /*1da0*/  MOV R29, 0xff800000 ;  /* 0xff800000001d7802 */ /* 0x000fe20000000f00 */
[----:B------:R-:W-:Y:S01]  /*1db0*/  IMAD.MOV.U32 R30, RZ, RZ, -0x800000 ;  /* 0xff800000ff1e7424 */ /* 0x000fe200078e00ff */
[----:B------:R-:W-:Y:S01]  /*1dc0*/  ISETP.GE.OR P4, PT, R21, UR4, !P1 ;  /* 0x0000000415007c0c */ /* 0x000fe2000cf86670 */
[----:B------:R-:W-:-:S03]  /*1dd0*/  @!P6 IMAD.WIDE.U32 R42, R33, UR20, R42 ;  /* 0x00000014212aec25 */ /* 0x000fc6000f8e002a */
[----:B------:R0:W5:Y:S01]  /*1de0*/  @!P3 LDG.E R29, desc[UR10][R40.64] ;  /* 0x0000000a281db981 */ /* 0x000162000c1e1900 */
[----:B------:R-:W-:Y:S01]  /*1df0*/  @!P0 IMAD.WIDE.U32 R38, R32, UR20, R38 ;  /* 0x0000001420268c25 */ /* 0x000fe2000f8e0026 */
[----:B------:R-:W-:Y:S02]  /*1e00*/  @!P6 LEA R36, P3, R42, R8, 0x2 ;  /* 0x000000082a24e211 */ /* 0x000fe400078610ff */
[----:B------:R1:W5:Y:S01]  /*1e10*/  @!P2 LDG.E R30, desc[UR10][R46.64] ;  /* 0x0000000a2e1ea981 */ /* 0x000362000c1e1900 */
[----:B------:R-:W-:Y:S02]  /*1e20*/  @!P6 IMAD R34, R33, UR14, R43 ;  /* 0x0000000e2122ec24 */ /* 0x000fe4000f8e022b */
[----:B------:R-:W-:Y:S02]  /*1e30*/  @!P0 IMAD R32, R32, UR14, R39 ;  /* 0x0000000e20208c24 */ /* 0x000fe4000f8e0227 */
[----:B------:R-:W-:Y:S01]  /*1e40*/  VIADD R35, R13, 0x70 ;  /* 0x000000700d237836 */ /* 0x000fe20000000000 */
[----:B------:R-:W-:-:S02]  /*1e50*/  @!P6 LEA.HI.X R37, R42, R9, R34, 0x2, P3 ;  /* 0x000000092a25e211 */ /* 0x000fc400018f1422 */
[----:B------:R-:W-:Y:S01]  /*1e60*/  IADD3 R34, PT, PT, R13, 0x78, RZ ;  /* 0x000000780d227810 */ /* 0x000fe20007ffe0ff */
[----:B------:R-:W-:Y:S01]  /*1e70*/  @!P5 IMAD.MOV.U32 R39, RZ, RZ, R15 ;  /* 0x000000ffff27d224 */ /* 0x000fe200078e000f */
[----:B------:R-:W1:Y:S01]  /*1e80*/  @!P4 LDC.64 R8, c[0x0][0x428] ;  /* 0x00010a00ff08cb82 */ /* 0x000e620000000a00 */
[----:B0-----:R-:W-:-:S04]  /*1e90*/  @!P0 LEA R40, P2, R38, R6, 0x2 ;  /* 0x0000000626288211 */ /* 0x001fc800078410ff */
[----:B------:R-:W-:Y:S02]  /*1ea0*/  @!P0 LEA.HI.X R41, R38, R7, R32, 0x2, P2 ;  /* 0x0000000726298211 */ /* 0x000fe400010f1420 */
[----:B------:R-:W-:Y:S02]  /*1eb0*/  @!P5 MOV R38, R14 ;  /* 0x0000000e0026d202 */ /* 0x000fe40000000f00 */
[----:B------:R-:W-:Y:S02]  /*1ec0*/  ISETP.GE.OR P2, PT, R35, UR4, !P1 ;  /* 0x0000000423007c0c */ /* 0x000fe4000cf46670 */
[----:B------:R-:W-:Y:S01]  /*1ed0*/  ISETP.GE.OR P1, PT, R34, UR4, !P1 ;  /* 0x0000000422007c0c */ /* 0x000fe2000cf26670 */
[----:B------:R-:W-:-:S04]  /*1ee0*/  @!P5 IMAD.WIDE.U32 R38, R31, UR20, R38 ;  /* 0x000000141f26dc25 */ /* 0x000fc8000f8e0026 */
[----:B------:R-:W-:Y:S01]  /*1ef0*/  @!P5 IMAD R6, R31, UR14, R39 ;  /* 0x0000000e1f06dc24 */ /* 0x000fe2000f8e0227 */
[C---:B-1----:R-:W-:Y:S01]  /*1f00*/  @!P5 LEA R42, P3, R38.reuse, R4, 0x2 ;  /* 0x00000004262ad211 */ /* 0x042fe200078610ff */
[----:B------:R-:W-:Y:S01]  /*1f10*/  @!P4 IMAD.MOV.U32 R47, RZ, RZ, R15 ;  /* 0x000000ffff2fc224 */ /* 0x000fe200078e000f */
[----:B------:R-:W-:Y:S02]  /*1f20*/  @!P4 MOV R46, R14 ;  /* 0x0000000e002ec202 */ /* 0x000fe40000000f00 */
[----:B------:R-:W-:Y:S01]  /*1f30*/  @!P5 LEA.HI.X R43, R38, R5, R6, 0x2, P3 ;  /* 0x00000005262bd211 */ /* 0x000fe200018f1406 */
[----:B------:R-:W-:Y:S01]  /*1f40*/  IMAD.MOV.U32 R33, RZ, RZ, -0x800000 ;  /* 0xff800000ff217424 */ /* 0x000fe200078e00ff */
[----:B------:R-:W0:Y:S01]  /*1f50*/  @!P2 LDC.64 R6, c[0x0][0x428] ;  /* 0x00010a00ff06ab82 */ /* 0x000e220000000a00 */
[----:B------:R-:W-:Y:S01]  /*1f60*/  MOV R32, 0xff800000 ;  /* 0xff80000000207802 */ /* 0x000fe20000000f00 */
[----:B------:R-:W-:-:S03]  /*1f70*/  @!P4 IMAD.WIDE.U32 R46, R21, UR20, R46 ;  /* 0x00000014152ecc25 */ /* 0x000fc6000f8e002e */
[----:B------:R1:W5:Y:S03]  /*1f80*/  @!P6 LDG.E R33, desc[UR10][R36.64] ;  /* 0x0000000a2421e981 */ /* 0x000366000c1e1900 */
[----:B------:R-:W0:Y:S01]  /*1f90*/  @!P1 LDC.64 R4, c[0x0][0x428] ;  /* 0x00010a00ff049b82 */ /* 0x000e220000000a00 */
[----:B------:R1:W5:Y:S01]  /*1fa0*/  @!P0 LDG.E R32, desc[UR10][R40.64] ;  /* 0x0000000a28208981 */ /* 0x000362000c1e1900 */
[----:B------:R-:W-:Y:S01]  /*1fb0*/  @!P4 LEA R8, P0, R46, R8, 0x2 ;  /* 0x000000082e08c211 */ /* 0x000fe200078010ff */
[----:B------:R-:W-:-:S06]  /*1fc0*/  IMAD.MOV.U32 R38, RZ, RZ, -0x800000 ;  /* 0xff800000ff267424 */ /* 0x000fcc00078e00ff */
[----:B------:R0:W5:Y:S01]  /*1fd0*/  @!P5 LDG.E R38, desc[UR10][R42.64] ;  /* 0x0000000a2a26d981 */ /* 0x000162000c1e1900 */
[----:B-1----:R-:W-:Y:S02]  /*1fe0*/  @!P4 IMAD R36, R21, UR14, R47 ;  /* 0x0000000e1524cc24 */ /* 0x002fe4000f8e022f */
[--C-:B------:R-:W-:Y:S01]  /*1ff0*/  @!P2 IMAD.MOV.U32 R37, RZ, RZ, R15.reuse ;  /* 0x000000ffff25a224 */ /* 0x100fe200078e000f */
[----:B------:R-:W1:Y:S01]  /*2000*/  S2UR UR4, SR_CgaCtaId ;  /* 0x00000000000479c3 */ /* 0x000e620000008800 */
[-C--:B------:R-:W-:Y:S01]  /*2010*/  @!P1 MOV R40, R14.reuse ;  /* 0x0000000e00289202 */ /* 0x080fe20000000f00 */
[----:B------:R-:W-:Y:S01]  /*2020*/  @!P1 IMAD.MOV.U32 R41, RZ, RZ, R15 ;  /* 0x000000ffff299224 */ /* 0x000fe200078e000f */
[----:B------:R-:W-:Y:S02]  /*2030*/  @!P4 LEA.HI.X R9, R46, R9, R36, 0x2, P0 ;  /* 0x000000092e09c211 */ /* 0x000fe400000f1424 */
[----:B------:R-:W-:Y:S01]  /*2040*/  @!P2 MOV R36, R14 ;  /* 0x0000000e0024a202 */ /* 0x000fe20000000f00 */
[----:B------:R-:W-:Y:S01]  /*2050*/  @!P1 IMAD.WIDE.U32 R40, R34, UR20, R40 ;  /* 0x0000001422289c25 */ /* 0x000fe2000f8e0028 */
[----:B------:R-:W-:Y:S01]  /*2060*/  UMOV UR8, 0x400 ;  /* 0x0000040000087882 */ /* 0x000fe20000000000 */
[----:B------:R-:W5:Y:S02]  /*2070*/  LDC R21, c[0x0][0x434] ;  /* 0x00010d00ff157b82 */ /* 0x000f640000000800 */
[----:B------:R-:W-:Y:S01]  /*2080*/  @!P2 IMAD.WIDE.U32 R36, R35, UR20, R36 ;  /* 0x000000142324ac25 */ /* 0x000fe2000f8e0024 */
[----:B0-----:R-:W-:-:S03]  /*2090*/  @!P1 LEA R42, P0, R40, R4, 0x2 ;  /* 0x00000004282a9211 */ /* 0x001fc600078010ff */
[----:B------:R-:W-:Y:S01]  /*20a0*/  @!P1 IMAD R34, R34, UR14, R41 ;  /* 0x0000000e22229c24 */ /* 0x000fe2000f8e0229 */
[----:B------:R-:W-:Y:S01]  /*20b0*/  @!P2 LEA R6, P3, R36, R6, 0x2 ;  /* 0x000000062406a211 */ /* 0x000fe200078610ff */
[----:B------:R-:W-:Y:S01]  /*20c0*/  @!P2 IMAD R14, R35, UR14, R37 ;  /* 0x0000000e230eac24 */ /* 0x000fe2000f8e0225 */
[----:B------:R-:W-:Y:S02]  /*20d0*/  MOV R4, 0xff800000 ;  /* 0xff80000000047802 */ /* 0x000fe40000000f00 */
[----:B------:R-:W-:Y:S01]  /*20e0*/  @!P1 LEA.HI.X R43, R40, R5, R34, 0x2, P0 ;  /* 0x00000005282b9211 */ /* 0x000fe200000f1422 */
[----:B------:R-:W-:Y:S01]  /*20f0*/  IMAD.MOV.U32 R34, RZ, RZ, -0x800000 ;  /* 0xff800000ff227424 */ /* 0x000fe200078e00ff */
[----:B------:R-:W-:Y:S02]  /*2100*/  MOV R5, 0xff800000 ;  /* 0xff80000000057802 */ /* 0x000fe40000000f00 */
[----:B------:R-:W-:Y:S01]  /*2110*/  @!P2 LEA.HI.X R7, R36, R7, R14, 0x2, P3 ;  /* 0x000000072407a211 */ /* 0x000fe200018f140e */
[----:B------:R-:W5:Y:S04]  /*2120*/  @!P4 LDG.E R4, desc[UR10][R8.64] ;  /* 0x0000000a0804c981 */ /* 0x000f68000c1e1900 */
[----:B------:R0:W5:Y:S04]  /*2130*/  @!P2 LDG.E R34, desc[UR10][R6.64] ;  /* 0x0000000a0622a981 */ /* 0x000168000c1e1900 */
[----:B------:R-:W5:Y:S01]  /*2140*/  @!P1 LDG.E R5, desc[UR10][R42.64] ;  /* 0x0000000a2a059981 */ /* 0x000f62000c1e1900 */
[----:B-1----:R-:W-:Y:S01]  /*2150*/  ULEA UR4, UR4, UR8, 0x18 ;  /* 0x0000000804047291 */ /* 0x002fe2000f8ec0ff */
[----:B------:R-:W-:-:S02]  /*2160*/  ISETP.GT.U32.AND P3, PT, R0, 0x37f, PT ;  /* 0x0000037f0000780c */ /* 0x000fc40003f64070 */
[C---:B------:R-:W-:Y:S02]  /*2170*/  ISETP.GT.U32.AND P2, PT, R0.reuse, 0x2ff, PT ;  /* 0x000002ff0000780c */ /* 0x040fe40003f44070 */
[----:B------:R-:W-:Y:S02]  /*2180*/  ISETP.GT.U32.AND P1, PT, R0, 0x27f, PT ;  /* 0x0000027f0000780c */ /* 0x000fe40003f24070 */
[----:B------:R-:W-:Y:S02]  /*2190*/  LEA R12, R12, UR4, 0x2 ;  /* 0x000000040c0c7c11 */ /* 0x000fe4000f8e10ff */
[----:B------:R-:W-:-:S03]  /*21a0*/  ISETP.GT.U32.AND P4, PT, R0, 0x1ff, PT ;  /* 0x000001ff0000780c */ /* 0x000fc60003f84070 */
[----:B0-----:R-:W-:-:S05]  /*21b0*/  IMAD R7, R13, 0x44, R12 ;  /* 0x000000440d077824 */ /* 0x001fca00078e020c */
[----:B--2---:R-:W-:Y:S01]  /*21c0*/  STS [R7], R11 ;  /* 0x0000000b07007388 */ /* 0x004fe20000000800 */
[----:B------:R-:W-:Y:S02]  /*21d0*/  LOP3.LUT P5, R6, R0, 0x380, RZ, 0xc0, !PT ;  /* 0x0000038000067812 */ /* 0x000fe400078ac0ff */
[----:B------:R-:W-:Y:S01]  /*21e0*/  SHF.R.U32.HI R15, RZ, 0x3, R0 ;  /* 0x00000003ff0f7819 */ /* 0x000fe20000011600 */
[----:B----4-:R-:W-:Y:S04]  /*21f0*/  STS [R7+0x220], R10 ;  /* 0x0002200a07007388 */ /* 0x010fe80000000800 */
[----:B------:R-:W-:Y:S01]  /*2200*/  STS [R7+0x440], R3 ;  /* 0x0004400307007388 */ /* 0x000fe20000000800 */
[----:B------:R-:W-:-:S03]  /*2210*/  ISETP.NE.AND P0, PT, R6, RZ, PT ;  /* 0x000000ff0600720c */ /* 0x000fc60003f05270 */
[----:B---3--:R-:W-:Y:S01]  /*2220*/  STS [R7+0x660], R16 ;  /* 0x0006601007007388 */ /* 0x008fe20000000800 */
[----:B------:R-:W-:Y:S02]  /*2230*/  LOP3.LUT R8, R0, 0x7, RZ, 0xc0, !PT ;  /* 0x0000000700087812 */ /* 0x000fe400078ec0ff */
[----:B------:R-:W-:Y:S01]  /*2240*/  LEA R31, R15, UR4, 0x2 ;  /* 0x000000040f1f7c11 */ /* 0x000fe2000f8e10ff */
[----:B------:R0:W-:Y:S01]  /*2250*/  STS [R7+0x880], R17 ;  /* 0x0008801107007388 */ /* 0x0001e20000000800 */
[----:B------:R-:W-:Y:S01]  /*2260*/  IMAD.MOV.U32 R37, RZ, RZ, -0x800000 ;  /* 0xff800000ff257424 */ /* 0x000fe200078e00ff */
[----:B------:R-:W-:Y:S01]  /*2270*/  MOV R36, 0xff800000 ;  /* 0xff80000000247802 */ /* 0x000fe20000000f00 */
[----:B------:R-:W-:Y:S02]  /*2280*/  IMAD.MOV.U32 R35, RZ, RZ, -0x800000 ;  /* 0xff800000ff237424 */ /* 0x000fe400078e00ff */
[----:B------:R-:W-:Y:S01]  /*2290*/  IMAD R31, R8, 0x44, R31 ;  /* 0x00000044081f7824 */ /* 0x000fe200078e021f */
[----:B------:R-:W-:Y:S01]  /*22a0*/  MOV R14, 0xff800000 ;  /* 0xff800000000e7802 */ /* 0x000fe20000000f00 */
[----:B-----5:R1:W-:Y:S04]  /*22b0*/  STS [R7+0xaa0], R20 ;  /* 0x000aa01407007388 */ /* 0x0203e80000000800 */
[----:B------:R2:W-:Y:S04]  /*22c0*/  STS [R7+0xee0], R28 ;  /* 0x000ee01c07007388 */ /* 0x0005e80000000800 */
[----:B------:R-:W-:Y:S01]  /*22d0*/  STS [R7+0xcc0], R22 ;  /* 0x000cc01607007388 */ /* 0x000fe20000000800 */
[----:B0-----:R-:W-:Y:S01]  /*22e0*/  IMAD.MOV.U32 R17, RZ, RZ, -0x800000 ;  /* 0xff800000ff117424 */ /* 0x001fe200078e00ff */
[----:B------:R-:W-:Y:S01]  /*22f0*/  MOV R12, 0xff800000 ;  /* 0xff800000000c7802 */ /* 0x000fe20000000f00 */
[----:B------:R-:W-:Y:S01]  /*2300*/  IMAD.MOV.U32 R13, RZ, RZ, -0x800000 ;  /* 0xff800000ff0d7424 */ /* 0x000fe200078e00ff */
[----:B------:R-:W-:Y:S01]  /*2310*/  MOV R10, 0xff800000 ;  /* 0xff800000000a7802 */ /* 0x000fe20000000f00 */
[----:B------:R-:W-:Y:S01]  /*2320*/  IMAD.MOV.U32 R11, RZ, RZ, -0x800000 ;  /* 0xff800000ff0b7424 */ /* 0x000fe200078e00ff */
[----:B------:R-:W-:Y:S01]  /*2330*/  IABS R16, R21 ;  /* 0x0000001500107213 */ /* 0x000fe20000000000 */
[----:B------:R-:W-:Y:S01]  /*2340*/  @!P3 STS [R7+0x1320], R30 ;  /* 0x0013201e0700b388 */ /* 0x000fe20000000800 */
[----:B------:R-:W-:-:S03]  /*2350*/  ISETP.GT.U32.AND P3, PT, R0, 0x17f, PT ;  /* 0x0000017f0000780c */ /* 0x000fc60003f64070 */
[----:B------:R-:W-:Y:S04]  /*2360*/  STS [R7+0x1100], R29 ;  /* 0x0011001d07007388 */ /* 0x000fe80000000800 */
[----:B------:R-:W-:Y:S01]  /*2370*/  @!P2 STS [R7+0x1540], R33 ;  /* 0x001540210700a388 */ /* 0x000fe20000000800 */
[----:B------:R-:W-:-:S03]  /*2380*/  ISETP.GT.U32.AND P2, PT, R0, 0xff, PT ;  /* 0x000000ff0000780c */ /* 0x000fc60003f44070 */
[----:B------:R-:W-:Y:S01]  /*2390*/  @!P1 STS [R7+0x1760], R32 ;  /* 0x0017602007009388 */ /* 0x000fe20000000800 */
[----:B------:R-:W-:-:S03]  /*23a0*/  ISETP.GT.U32.AND P1, PT, R0, 0x7f, PT ;  /* 0x0000007f0000780c */ /* 0x000fc60003f24070 */
[----:B------:R-:W-:Y:S01]  /*23b0*/  @!P4 STS [R7+0x1980], R38 ;  /* 0x001980260700c388 */ /* 0x000fe20000000800 */
[----:B------:R-:W-:Y:S01]  /*23c0*/  MOV R8, 0xff800000 ;  /* 0xff80000000087802 */ /* 0x000fe20000000f00 */
[----:B------:R-:W-:Y:S01]  /*23d0*/  IMAD.MOV.U32 R9, RZ, RZ, -0x800000 ;  /* 0xff800000ff097424 */ /* 0x000fe200078e00ff */
[----:B-1----:R-:W0:Y:S01]  /*23e0*/  I2F.RP R20, R16 ;  /* 0x0000001000147306 */ /* 0x002e220000209400 */
[----:B------:R-:W-:Y:S01]  /*23f0*/  MOV R6, 0xff800000 ;  /* 0xff80000000067802 */ /* 0x000fe20000000f00 */
[----:B--2---:R-:W1:Y:S01]  /*2400*/  LDC R28, c[0x0][0x3e0] ;  /* 0x0000f800ff1c7b82 */ /* 0x004e620000000800 */
[----:B------:R-:W-:Y:S04]  /*2410*/  @!P3 STS [R7+0x1ba0], R4 ;  /* 0x001ba0040700b388 */ /* 0x000fe80000000800 */
[----:B------:R-:W-:Y:S04]  /*2420*/  @!P2 STS [R7+0x1dc0], R34 ;  /* 0x001dc0220700a388 */ /* 0x000fe80000000800 */
        /* <DEDUP_REMOVED lines=10> */
[----:B--2---:R-:W-:-:S03]  /*24d0*/  IMAD.MOV.U32 R7, RZ, RZ, -0x800000 ;  /* 0xff800000ff077424 */ /* 0x004fc600078e00ff */
[----:B------:R-:W-:Y:S04]  /*24e0*/  @!P0 LDS R10, [R31+0xee0] ;  /* 0x000ee0001f0a8984 */ /* 0x000fe80000000800 */
[----:B------:R-:W2:Y:S01]  /*24f0*/  @!P0 LDS R11, [R31+0x1100] ;  /* 0x001100001f0b8984 */ /* 0x000ea20000000800 */
[----:B------:R-:W-:Y:S01]  /*2500*/  MOV R4, 0xff800000 ;  /* 0xff80000000047802 */ /* 0x000fe20000000f00 */
[----:B------:R-:W-:Y:S02]  /*2510*/  IMAD.MOV.U32 R5, RZ, RZ, -0x800000 ;  /* 0xff800000ff057424 */ /* 0x000fe400078e00ff */
[----:B------:R-:W-:Y:S04]  /*2520*/  @!P0 LDS R8, [R31+0x1320] ;  /* 0x001320001f088984 */ /* 0x000fe80000000800 */
[----:B------:R-:W1:Y:S04]  /*2530*/  @!P0 LDS R9, [R31+0x1540] ;  /* 0x001540001f098984 */ /* 0x000e680000000800 */
[----:B------:R-:W-:Y:S04]  /*2540*/  @!P0 LDS R6, [R31+0x1760] ;  /* 0x001760001f068984 */ /* 0x000fe80000000800 */
[----:B------:R-:W1:Y:S01]  /*2550*/  @!P0 LDS R7, [R31+0x1980] ;  /* 0x001980001f078984 */ /* 0x000e620000000800 */
[----:B0-----:R-:W0:Y:S03]  /*2560*/  MUFU.RCP R32, R20 ;  /* 0x0000001400207308 */ /* 0x001e260000001000 */
[----:B------:R-:W-:Y:S04]  /*2570*/  @!P0 LDS R4, [R31+0x1ba0] ;  /* 0x001ba0001f048984 */ /* 0x000fe80000000800 */
[----:B------:R-:W1:Y:S04]  /*2580*/  @!P0 LDS R5, [R31+0x1dc0] ;  /* 0x001dc0001f058984 */ /* 0x000e680000000800 */
[----:B------:R-:W1:Y:S01]  /*2590*/  @!P0 LDS R3, [R31+0x1fe0] ;  /* 0x001fe0001f038984 */ /* 0x000e620000000800 */
[----:B---3--:R-:W-:-:S04]  /*25a0*/  FMNMX3.FTZ R22, R37, R36, R35, !PT ;  /* 0x0000002425167276 */ /* 0x008fc80007810023 */
[----:B----4-:R-:W-:Y:S01]  /*25b0*/  FMNMX3.FTZ R22, R22, R14, R17, !PT ;  /* 0x0000000e16167276 */ /* 0x010fe20007810011 */
[----:B0-----:R-:W-:-:S03]  /*25c0*/  VIADD R32, R32, 0xffffffe ;  /* 0x0ffffffe20207836 */ /* 0x001fc60000000000 */
[----:B-----5:R-:W-:Y:S01]  /*25d0*/  FMNMX3.FTZ R22, R22, R12, R13, !PT ;  /* 0x0000000c16167276 */ /* 0x020fe2000781000d */
[----:B------:R-:W0:Y:S03]  /*25e0*/  F2I.FTZ.U32.TRUNC.NTZ R33, R32 ;  /* 0x0000002000217305 */ /* 0x000e26000021f000 */
[----:B--2---:R-:W-:-:S04]  /*25f0*/  FMNMX3.FTZ R22, R22, R10, R11, !PT ;  /* 0x0000000a16167276 */ /* 0x004fc8000781000b */
[----:B-1----:R-:W-:Y:S02]  /*2600*/  FMNMX3.FTZ R22, R22, R8, R9, !PT ;  /* 0x0000000816167276 */ /* 0x002fe40007810009 */
        /* <DEDUP_REMOVED lines=12> */
[----:B0-----:R-:W-:-:S05]  /*26d0*/  FMNMX.FTZ R33, R22, R33, !PT ;  /* 0x0000002116217209 */ /* 0x001fca0007810000 */
[----:B------:R-:W0:Y:S01]  /*26e0*/  SHFL.BFLY PT, R20, R33, 0x2, 0x1f ;  /* 0x0c401f0021147f89 */ /* 0x000e2200000e0000 */
[----:B------:R-:W-:-:S13]  /*26f0*/  ISETP.GT.U32.AND P0, PT, R16, R31, PT ;  /* 0x0000001f1000720c */ /* 0x000fda0003f04070 */
[----:B------:R-:W-:-:S05]  /*2700*/  @!P0 IMAD.IADD R31, R31, 0x1, -R16 ;  /* 0x000000011f1f8824 */ /* 0x000fca00078e0a10 */
[----:B------:R-:W-:Y:S02]  /*2710*/  ISETP.GE.U32.AND P2, PT, R31, R16, PT ;  /* 0x000000101f00720c */ /* 0x000fe40003f46070 */
[----:B0-----:R-:W-:-:S05]  /*2720*/  FMNMX.FTZ R31, R33, R20, !PT ;  /* 0x00000014211f7209 */ /* 0x001fca0007810000 */
[----:B------:R-:W0:Y:S01]  /*2730*/  SHFL.BFLY PT, R16, R31, 0x1, 0x1f ;  /* 0x0c201f001f107f89 */ /* 0x000e2200000e0000 */
[----:B------:R-:W-:Y:S02]  /*2740*/  LOP3.LUT R2, R2, R21, RZ, 0x3c, !PT ;  /* 0x0000001502027212 */ /* 0x000fe400078e3cff */
[----:B------:R-:W-:Y:S02]  /*2750*/  @!P0 IADD3 R29, PT, PT, R29, 0x1, RZ ;  /* 0x000000011d1d8810 */ /* 0x000fe40007ffe0ff */
[----:B------:R-:W-:Y:S02]  /*2760*/  ISETP.GE.AND P1, PT, R2, RZ, PT ;  /* 0x000000ff0200720c */ /* 0x000fe40003f26270 */
[----:B------:R-:W-:Y:S01]  /*2770*/  ISETP.NE.AND P0, PT, R21, RZ, PT ;  /* 0x000000ff1500720c */ /* 0x000fe20003f05270 */
[----:B------:R-:W-:-:S10]  /*2780*/  @P2 VIADD R29, R29, 0x1 ;  /* 0x000000011d1d2836 */ /* 0x000fd40000000000 */
[----:B------:R-:W-:Y:S02]  /*2790*/  @!P1 IADD3 R29, PT, PT, -R29, RZ, RZ ;  /* 0x000000ff1d1d9210 */ /* 0x000fe40007ffe1ff */
[----:B------:R-:W-:Y:S02]  /*27a0*/  @!P0 LOP3.LUT R29, RZ, R21, RZ, 0x33, !PT ;  /* 0x00000015ff1d8212 */ /* 0x000fe400078e33ff */
[----:B0-----:R-:W-:-:S04]  /*27b0*/  FMNMX.FTZ R16, R31, R16, !PT ;  /* 0x000000101f107209 */ /* 0x001fc80007810000 */
        /* <DEDUP_REMOVED lines=12> */
[----:B------:R-:W0:Y:S01]  /*2880*/  MUFU.EX2 R32, R32 ;  /* 0x0000002000207308 */ /* 0x000e220000000800 */
[----:B------:R-:W-:Y:S01]  /*2890*/  FMUL.FTZ R39, R39, 1.4426950216293334961 ;  /* 0x3fb8aa3b27277820 */ /* 0x000fe20000410000 */
[----:B------:R-:W-:-:S06]  /*28a0*/  FADD.FTZ R34, -R16, R12 ;  /* 0x0000000c10227221 */ /* 0x000fcc0000010100 */
[----:B------:R-:W1:Y:S01]  /*28b0*/  MUFU.EX2 R31, R31 ;  /* 0x0000001f001f7308 */ /* 0x000e620000000800 */
[----:B------:R-:W-:-:S07]  /*28c0*/  FMUL.FTZ R34, R34, 1.4426950216293334961 ;  /* 0x3fb8aa3b22227820 */ /* 0x000fce0000410000 */
[----:B------:R-:W2:Y:S01]  /*28d0*/  MUFU.EX2 R38, R38 ;  /* 0x0000002600267308 */ /* 0x000ea20000000800 */
[----:B0-----:R-:W-:Y:S01]  /*28e0*/  FADD.FTZ R32, R33, R32 ;  /* 0x0000002021207221 */ /* 0x001fe20000010000 */
[----:B------:R-:W-:-:S06]  /*28f0*/  FADD.FTZ R33, -R16, R13 ;  /* 0x0000000d10217221 */ /* 0x000fcc0000010100 */
[----:B------:R-:W0:Y:S01]  /*2900*/  MUFU.EX2 R39, R39 ;  /* 0x0000002700277308 */ /* 0x000e220000000800 */
[----:B-1----:R-:W-:Y:S01]  /*2910*/  FADD.FTZ R31, R32, R31 ;  /* 0x0000001f201f7221 */ /* 0x002fe20000010000 */
[----:B------:R-:W-:Y:S01]  /*2920*/  FMUL.FTZ R33, R33, 1.4426950216293334961 ;  /* 0x3fb8aa3b21217820 */ /* 0x000fe20000410000 */
[----:B------:R-:W-:-:S05]  /*2930*/  FADD.FTZ R32, -R16, R10 ;  /* 0x0000000a10207221 */ /* 0x000fca0000010100 */
[----:B------:R-:W1:Y:S01]  /*2940*/  MUFU.EX2 R34, R34 ;  /* 0x0000002200227308 */ /* 0x000e620000000800 */
[----:B--2---:R-:W-:Y:S01]  /*2950*/  FADD.FTZ R38, R31, R38 ;  /* 0x000000261f267221 */ /* 0x004fe20000010000 */
[----:B------:R-:W-:Y:S01]  /*2960*/  FMUL.FTZ R32, R32, 1.4426950216293334961 ;  /* 0x3fb8aa3b20207820 */ /* 0x000fe20000410000 */
[C---:B------:R-:W-:Y:S01]  /*2970*/  FADD.FTZ R31, -R16.reuse, R11 ;  /* 0x0000000b101f7221 */ /* 0x040fe20000010100 */
[----:B------:R-:W-:-:S04]  /*2980*/  FADD.FTZ R42, -R16, R8 ;  /* 0x00000008102a7221 */ /* 0x000fc80000010100 */
[----:B------:R-:W2:Y:S01]  /*2990*/  MUFU.EX2 R33, R33 ;  /* 0x0000002100217308 */ /* 0x000ea20000000800 */
[----:B------:R-:W-:Y:S01]  /*29a0*/  FMUL.FTZ R31, R31, 1.4426950216293334961 ;  /* 0x3fb8aa3b1f1f7820 */ /* 0x000fe20000410000 */
[----:B0-----:R-:W-:Y:S01]  /*29b0*/  FADD.FTZ R39, R38, R39 ;  /* 0x0000002726277221 */ /* 0x001fe20000010000 */
[----:B------:R-:W-:-:S05]  /*29c0*/  FMUL.FTZ R42, R42, 1.4426950216293334961 ;  /* 0x3fb8aa3b2a2a7820 */ /* 0x000fca0000410000 */
[----:B------:R-:W0:Y:S01]  /*29d0*/  MUFU.EX2 R32, R32 ;  /* 0x0000002000207308 */ /* 0x000e220000000800 */
[----:B-1----:R-:W-:Y:S01]  /*29e0*/  FADD.FTZ R34, R39, R34 ;  /* 0x0000002227227221 */ /* 0x002fe20000010000 */
[----:B------:R-:W-:-:S06]  /*29f0*/  FADD.FTZ R39, -R16, R9 ;  /* 0x0000000910277221 */ /* 0x000fcc0000010100 */
[----:B------:R-:W1:Y:S01]  /*2a00*/  MUFU.EX2 R31, R31 ;  /* 0x0000001f001f7308 */ /* 0x000e620000000800 */
[----:B------:R-:W-:Y:S01]  /*2a10*/  FMUL.FTZ R39, R39, 1.4426950216293334961 ;  /* 0x3fb8aa3b27277820 */ /* 0x000fe20000410000 */
[----:B------:R-:W-:Y:S01]  /*2a20*/  FADD.FTZ R38, -R16, R6 ;  /* 0x0000000610267221 */ /* 0x000fe20000010100 */
[----:B--2---:R-:W-:-:S05]  /*2a30*/  FADD.FTZ R33, R34, R33 ;  /* 0x0000002122217221 */ /* 0x004fca0000010000 */
[----:B------:R-:W2:Y:S01]  /*2a40*/  MUFU.EX2 R42, R42 ;  /* 0x0000002a002a7308 */ /* 0x000ea20000000800 */
[----:B------:R-:W-:Y:S01]  /*2a50*/  USHF.R.S32.HI UR4, URZ, 0x1f, UR21 ;  /* 0x0000001fff047899 */ /* 0x000fe20008011415 */
[----:B------:R-:W-:Y:S01]  /*2a60*/  FMUL.FTZ R38, R38, 1.4426950216293334961 ;  /* 0x3fb8aa3b26267820 */ /* 0x000fe20000410000 */
[C---:B------:R-:W-:Y:S01]  /*2a70*/  FADD.FTZ R34, -R16.reuse, R7 ;  /* 0x0000000710227221 */ /* 0x040fe20000010100 */
[----:B0-----:R-:W-:Y:S01]  /*2a80*/  FADD.FTZ R32, R33, R32 ;  /* 0x0000002021207221 */ /* 0x001fe20000010000 */
[----:B------:R-:W-:Y:S01]  /*2a90*/  ULOP3.LUT UR4, UR4, 0x1, URZ, 0xfc, !UPT ;  /* 0x0000000104047892 */ /* 0x000fe2000f8efcff */
[----:B------:R-:W-:Y:S02]  /*2aa0*/  FADD.FTZ R33, -R16, R4 ;  /* 0x0000000410217221 */ /* 0x000fe40000010100 */
[----:B------:R-:W0:Y:S01]  /*2ab0*/  MUFU.EX2 R39, R39 ;  /* 0x0000002700277308 */ /* 0x000e220000000800 */
[----:B------:R-:W-:Y:S01]  /*2ac0*/  FMUL.FTZ R34, R34, 1.4426950216293334961 ;  /* 0x3fb8aa3b22227820 */ /* 0x000fe20000410000 */
[----:B-1----:R-:W-:Y:S01]  /*2ad0*/  FADD.FTZ R31, R32, R31 ;  /* 0x0000001f201f7221 */ /* 0x002fe20000010000 */
[----:B------:R-:W-:Y:S01]  /*2ae0*/  FMUL.FTZ R33, R33, 1.4426950216293334961 ;  /* 0x3fb8aa3b21217820 */ /* 0x000fe20000410000 */
[----:B------:R-:W-:-:S04]  /*2af0*/  FADD.FTZ R32, -R16, R5 ;  /* 0x0000000510207221 */ /* 0x000fc80000010100 */
[----:B------:R-:W1:Y:S01]  /*2b00*/  MUFU.EX2 R38, R38 ;  /* 0x0000002600267308 */ /* 0x000e620000000800 */
[----:B------:R-:W-:Y:S02]  /*2b10*/  IMAD R20, R29, UR4, RZ ;  /* 0x000000041d147c24 */ /* 0x000fe4000f8e02ff */
[----:B--2---:R-:W-:Y:S01]  /*2b20*/  FADD.FTZ R42, R31, R42 ;  /* 0x0000002a1f2a7221 */ /* 0x004fe20000010000 */
[----:B------:R-:W-:Y:S01]  /*2b30*/  FMUL.FTZ R32, R32, 1.4426950216293334961 ;  /* 0x3fb8aa3b20207820 */ /* 0x000fe20000410000 */
[----:B------:R-:W-:Y:S01]  /*2b40*/  FADD.FTZ R31, -R16, R3 ;  /* 0x00000003101f7221 */ /* 0x000fe20000010100 */
[----:B------:R-:W-:Y:S01]  /*2b50*/  IABS R22, R28 ;  /* 0x0000001c00167213 */ /* 0x000fe20000000000 */
[----:B------:R-:W2:Y:S01]  /*2b60*/  LDCU UR4, c[0x0][0x430] ;  /* 0x00008600ff0477ac */ /* 0x000ea20008000800 */
[----:B------:R-:W3:Y:S01]  /*2b70*/  MUFU.EX2 R34, R34 ;  /* 0x0000002200227308 */ /* 0x000ee20000000800 */
[----:B------:R-:W-:Y:S01]  /*2b80*/  IABS R30, R20 ;  /* 0x00000014001e7213 */ /* 0x000fe20000000000 */
[----:B------:R-:W-:Y:S01]  /*2b90*/  FMUL.FTZ R31, R31, 1.4426950216293334961 ;  /* 0x3fb8aa3b1f1f7820 */ /* 0x000fe20000410000 */
[----:B0-----:R-:W-:-:S05]  /*2ba0*/  FADD.FTZ R39, R42, R39 ;  /* 0x000000272a277221 */ /* 0x001fca0000010000 */
[----:B------:R-:W0:Y:S01]  /*2bb0*/  MUFU.EX2 R33, R33 ;  /* 0x0000002100217308 */ /* 0x000e220000000800 */
[----:B-1----:R-:W-:-:S07]  /*2bc0*/  FADD.FTZ R39, R39, R38 ;  /* 0x0000002627277221 */ /* 0x002fce0000010000 */
[----:B------:R-:W-:Y:S08]  /*2bd0*/  I2F.RP R2, R22 ;  /* 0x0000001600027306 */ /* 0x000ff00000209400 */
[----:B------:R-:W1:Y:S08]  /*2be0*/  MUFU.EX2 R32, R32 ;  /* 0x0000002000207308 */ /* 0x000e700000000800 */
[----:B------:R-:W4:Y:S01]  /*2bf0*/  I2F.RP R40, R30 ;  /* 0x0000001e00287306 */ /* 0x000f220000209400 */
[----:B---3--:R-:W-:-:S07]  /*2c00*/  FADD.FTZ R34, R39, R34 ;  /* 0x0000002227227221 */ /* 0x008fce0000010000 */
[----:B------:R-:W3:Y:S01]  /*2c10*/  MUFU.EX2 R31, R31 ;  /* 0x0000001f001f7308 */ /* 0x000ee20000000800 */
[----:B0-----:R-:W-:-:S04]  /*2c20*/  FADD.FTZ R33, R34, R33 ;  /* 0x0000002122217221 */ /* 0x001fc80000010000 */
[----:B-1----:R-:W-:-:S03]  /*2c30*/  FADD.FTZ R34, R33, R32 ;  /* 0x0000002021227221 */ /* 0x002fc60000010000 */
[----:B------:R-:W0:Y:S08]  /*2c40*/  MUFU.RCP R2, R2 ;  /* 0x0000000200027308 */ /* 0x000e300000001000 */
[----:B----4-:R-:W1:Y:S01]  /*2c50*/  MUFU.RCP R40, R40 ;  /* 0x0000002800287308 */ /* 0x010e620000001000 */
[----:B---3--:R-:W-:-:S05]  /*2c60*/  FADD.FTZ R32, R34, R31 ;  /* 0x0000001f22207221 */ /* 0x008fca0000010000 */
[----:B------:R-:W3:Y:S01]  /*2c70*/  SHFL.BFLY PT, R41, R32, 0x4, 0x1f ;  /* 0x0c801f0020297f89 */ /* 0x000ee200000e0000 */
[----:B0-----:R-:W-:-:S04]  /*2c80*/  VIADD R2, R2, 0xffffffe ;  /* 0x0ffffffe02027836 */ /* 0x001fc80000000000 */
[----:B------:R-:W0:Y:S01]  /*2c90*/  F2I.FTZ.U32.TRUNC.NTZ R39, R2 ;  /* 0x0000000200277305 */ /* 0x000e22000021f000 */
[----:B-1----:R-:W-:-:S07]  /*2ca0*/  IADD3 R40, PT, PT, R40, 0xffffffe, RZ ;  /* 0x0ffffffe28287810 */ /* 0x002fce0007ffe0ff */
[----:B------:R-:W1:Y:S01]  /*2cb0*/  F2I.FTZ.U32.TRUNC.NTZ R43, R40 ;  /* 0x00000028002b7305 */ /* 0x000e62000021f000 */
[----:B------:R-:W-:Y:S01]  /*2cc0*/  HFMA2 R38, -RZ, RZ, 0, 0 ;  /* 0x00000000ff267431 */ /* 0x000fe200000001ff */
[----:B------:R-:W-:Y:S01]  /*2cd0*/  MOV R42, RZ ;  /* 0x000000ff002a7202 */ /* 0x000fe20000000f00 */
[----:B0-----:R-:W-:Y:S02]  /*2ce0*/  IMAD.MOV R33, RZ, RZ, -R39 ;  /* 0x000000ffff217224 */ /* 0x001fe400078e0a27 */
[----:B---3--:R-:W-:Y:S02]  /*2cf0*/  FADD.FTZ R41, R32, R41 ;  /* 0x0000002920297221 */ /* 0x008fe40000010000 */
[----:B------:R-:W-:Y:S02]  /*2d00*/  IMAD R33, R33, R22, RZ ;  /* 0x0000001621217224 */ /* 0x000fe400078e02ff */
[----:B-1----:R-:W-:Y:S01]  /*2d10*/  IMAD.MOV R2, RZ, RZ, -R43 ;  /* 0x000000ffff027224 */ /* 0x002fe200078e0a2b */
[----:B------:R-:W0:Y:S03]  /*2d20*/  SHFL.BFLY PT, R32, R41, 0x2, 0x1f ;  /* 0x0c401f0029207f89 */ /* 0x000e2600000e0000 */
[----:B------:R-:W-:-:S02]  /*2d30*/  IMAD R31, R2, R30, RZ ;  /* 0x0000001e021f7224 */ /* 0x000fc400078e02ff */
[----:B------:R-:W-:-:S04]  /*2d40*/  IMAD.HI.U32 R34, R39, R33, R38 ;  /* 0x0000002127227227 */ /* 0x000fc800078e0026 */
[----:B------:R-:W-:-:S04]  /*2d50*/  IMAD.HI.U32 R38, R43, R31, R42 ;  /* 0x0000001f2b267227 */ /* 0x000fc800078e002a */
[----:B------:R-:W-:Y:S01]  /*2d60*/  VIADD R31, R30, UR17 ;  /* 0x000000111e1f7c36 */ /* 0x000fe20008000000 */
[----:B------:R-:W-:-:S04]  /*2d70*/  IABS R2, R20 ;  /* 0x0000001400027213 */ /* 0x000fc80000000000 */
[----:B------:R-:W-:Y:S02]  /*2d80*/  IABS R39, R31 ;  /* 0x0000001f00277213 */ /* 0x000fe40000000000 */
[----:B------:R-:W-:-:S03]  /*2d90*/  IADD3 R2, PT, PT, RZ, -R2, RZ ;  /* 0x80000002ff027210 */ /* 0x000fc60007ffe0ff */
[----:B------:R-:W-:-:S04]  /*2da0*/  IMAD.HI.U32 R34, R34, R39, RZ ;  /* 0x0000002722227227 */ /* 0x000fc800078e00ff */
[----:B------:R-:W-:-:S04]  /*2db0*/  IMAD.HI.U32 R38, R38, R39, RZ ;  /* 0x0000002726267227 */ /* 0x000fc800078e00ff */
[----:B------:R-:W-:Y:S02]  /*2dc0*/  IMAD.MOV R33, RZ, RZ, -R34 ;  /* 0x000000ffff217224 */ /* 0x000fe400078e0a22 */
[--C-:B------:R-:W-:Y:S02]  /*2dd0*/  IMAD R43, R38, R2, R39.reuse ;  /* 0x00000002262b7224 */ /* 0x100fe400078e0227 */
[----:B0-----:R-:W-:Y:S01]  /*2de0*/  FADD.FTZ R41, R41, R32 ;  /* 0x0000002029297221 */ /* 0x001fe20000010000 */
[----:B------:R-:W-:Y:S02]  /*2df0*/  IMAD R33, R22, R33, R39 ;  /* 0x0000002116217224 */ /* 0x000fe400078e0227 */
[----:B------:R-:W-:Y:S02]  /*2e00*/  ISETP.GT.U32.AND P2, PT, R30, R43, PT ;  /* 0x0000002b1e00720c */ /* 0x000fe40003f44070 */
[----:B------:R-:W0:Y:S01]  /*2e10*/  SHFL.BFLY PT, R2, R41, 0x1, 0x1f ;  /* 0x0c201f0029027f89 */ /* 0x000e2200000e0000 */
[----:B------:R-:W-:-:S10]  /*2e20*/  ISETP.GT.U32.AND P0, PT, R22, R33, PT ;  /* 0x000000211600720c */ /* 0x000fd40003f04070 */
[----:B------:R-:W-:-:S03]  /*2e30*/  @!P2 IADD3 R43, PT, PT, R43, -R30, RZ ;  /* 0x8000001e2b2ba210 */ /* 0x000fc60007ffe0ff */
[----:B------:R-:W-:Y:S01]  /*2e40*/  @!P0 IMAD.IADD R33, R33, 0x1, -R22 ;  /* 0x0000000121218824 */ /* 0x000fe200078e0a16 */
[----:B------:R-:W-:-:S04]  /*2e50*/  ISETP.GE.U32.AND P1, PT, R43, R30, PT ;  /* 0x0000001e2b00720c */ /* 0x000fc80003f26070 */
[----:B------:R-:W-:Y:S02]  /*2e60*/  ISETP.GE.U32.AND P4, PT, R33, R22, PT ;  /* 0x000000162100720c */ /* 0x000fe40003f86070 */
[----:B------:R-:W-:Y:S02]  /*2e70*/  LOP3.LUT R22, R31, R30, RZ, 0x3c, !PT ;  /* 0x0000001e1f167212 */ /* 0x000fe400078e3cff */
[----:B------:R-:W-:Y:S02]  /*2e80*/  @!P2 IADD3 R38, PT, PT, R38, 0x1, RZ ;  /* 0x000000012626a810 */ /* 0x000fe40007ffe0ff */
[----:B------:R-:W-:Y:S01]  /*2e90*/  ISETP.GE.AND P3, PT, R22, RZ, PT ;  /* 0x000000ff1600720c */ /* 0x000fe20003f66270 */
[----:B0-----:R-:W-:Y:S01]  /*2ea0*/  FADD.FTZ R22, R41, R2 ;  /* 0x0000000229167221 */ /* 0x001fe20000010000 */
[----:B------:R-:W-:Y:S01]  /*2eb0*/  LOP3.LUT R31, R31, R28, RZ, 0x3c, !PT ;  /* 0x0000001c1f1f7212 */ /* 0x000fe200078e3cff */
[----:B------:R-:W-:Y:S01]  /*2ec0*/  @P1 VIADD R38, R38, 0x1 ;  /* 0x0000000126261836 */ /* 0x000fe20000000000 */
[----:B------:R-:W-:-:S02]  /*2ed0*/  @!P0 IADD3 R34, PT, PT, R34, 0x1, RZ ;  /* 0x0000000122228810 */ /* 0x000fc40007ffe0ff */
[----:B------:R-:W-:Y:S02]  /*2ee0*/  FSETP.NE.FTZ.AND P1, PT, R22, RZ, PT ;  /* 0x000000ff1600720b */ /* 0x000fe40003f35000 */
[----:B------:R-:W-:Y:S02]  /*2ef0*/  ISETP.GE.AND P2, PT, R31, RZ, PT ;  /* 0x000000ff1f00720c */ /* 0x000fe40003f46270 */
[----:B------:R-:W-:Y:S02]  /*2f00*/  ISETP.NE.AND P0, PT, R28, RZ, PT ;  /* 0x000000ff1c00720c */ /* 0x000fe40003f05270 */
[----:B------:R-:W-:Y:S02]  /*2f10*/  ISETP.NE.AND P5, PT, R20, RZ, PT ;  /* 0x000000ff1400720c */ /* 0x000fe40003fa5270 */
[----:B------:R-:W-:Y:S01]  /*2f20*/  @P4 IADD3 R34, PT, PT, R34, 0x1, RZ ;  /* 0x0000000122224810 */ /* 0x000fe20007ffe0ff */
[----:B------:R-:W-:Y:S01]  /*2f30*/  @!P3 IMAD.MOV R38, RZ, RZ, -R38 ;  /* 0x000000ffff26b224 */ /* 0x000fe200078e0a26 */
[----:B------:R-:W-:-:S03]  /*2f40*/  ISETP.NE.AND P3, PT, R29, RZ, PT ;  /* 0x000000ff1d00720c */ /* 0x000fc60003f65270 */
[----:B------:R0:W1:Y:S02]  /*2f50*/  @P1 MUFU.LG2 R29, R22 ;  /* 0x00000016001d1308 */ /* 0x0000640000000c00 */
[----:B------:R-:W-:Y:S02]  /*2f60*/  @!P2 IMAD.MOV R34, RZ, RZ, -R34 ;  /* 0x000000ffff22a224 */ /* 0x000fe400078e0a22 */
[----:B------:R-:W-:Y:S02]  /*2f70*/  @!P0 LOP3.LUT R34, RZ, R28, RZ, 0x33, !PT ;  /* 0x0000001cff228212 */ /* 0x000fe400078e33ff */
[----:B------:R-:W-:Y:S02]  /*2f80*/  LOP3.LUT P0, RZ, R0, 0x387, RZ, 0xc0, !PT ;  /* 0x0000038700ff7812 */ /* 0x000fe4000780c0ff */
[----:B------:R-:W-:Y:S02]  /*2f90*/  @!P5 LOP3.LUT R38, RZ, R30, RZ, 0x33, !PT ;  /* 0x0000001eff26d212 */ /* 0x000fe400078e33ff */
[----:B------:R-:W-:-:S02]  /*2fa0*/  SEL R30, RZ, 0x1, !P3 ;  /* 0x00000001ff1e7807 */ /* 0x000fc40005800000 */
[----:B------:R-:W-:Y:S02]  /*2fb0*/  SHF.R.S32.HI R33, RZ, 0x1f, R20 ;  /* 0x0000001fff217819 */ /* 0x000fe40000011414 */
[----:B------:R-:W-:Y:S02]  /*2fc0*/  ISETP.LT.U32.AND P2, PT, R26, R38, PT ;  /* 0x000000261a00720c */ /* 0x000fe40003f41070 */
[----:B------:R-:W-:Y:S01]  /*2fd0*/  SHF.R.S32.HI R31, RZ, 0x1f, R38 ;  /* 0x0000001fff1f7819 */ /* 0x000fe20000011426 */
[----:B--2---:R-:W-:Y:S01]  /*2fe0*/  IMAD R21, R21, UR4, RZ ;  /* 0x0000000415157c24 */ /* 0x004fe2000f8e02ff */
[----:B------:R-:W-:Y:S02]  /*2ff0*/  LOP3.LUT R30, R33, R30, RZ, 0xfc, !PT ;  /* 0x0000001e211e7212 */ /* 0x000fe400078efcff */
[----:B------:R-:W-:Y:S01]  /*3000*/  ISETP.LT.AND.EX P2, PT, R27, R31, PT, P2 ;  /* 0x0000001f1b00720c */ /* 0x000fe20003f41320 */
[----:B------:R-:W-:Y:S01]  /*3010*/  IMAD R27, R34, UR5, RZ ;  /* 0x00000005221b7c24 */ /* 0x000fe2000f8e02ff */
[----:B------:R-:W-:Y:S01]  /*3020*/  BSSY.RECONVERGENT B1, `(.L_x_244) ;  /* 0x000012f000017945 */ /* 0x000fe20003800200 */
[----:B------:R-:W-:Y:S01]  /*3030*/  MOV R2, 0x7f800000 ;  /* 0x7f80000000027802 */ /* 0x000fe20000000f00 */
[----:B------:R-:W-:Y:S01]  /*3040*/  IMAD R21, R20, R21, RZ ;  /* 0x0000001514157224 */ /* 0x000fe200078e02ff */
[----:B0-----:R-:W-:Y:S01]  /*3050*/  SEL R22, R26, R38, P2 ;  /* 0x000000261a167207 */ /* 0x001fe20001000000 */
        /* <DEDUP_REMOVED lines=33> */
[----:B------:R-:W-:-:S04]  /*3270*/  IMAD R27, R27, R26, RZ ;  /* 0x0000001a1b1b7224 */ /* 0x000fc800078e02ff */
[----:B------:R-:W0:Y:S01]  /*3280*/  I2F.U32.RP R26, R27 ;  /* 0x0000001b001a7306 */ /* 0x000e220000209000 */
[----:B------:R-:W-:Y:S02]  /*3290*/  IADD3 R16, PT, PT, RZ, -R27, RZ ;  /* 0x8000001bff107210 */ /* 0x000fe40007ffe0ff */
[----:B------:R-:W-:-:S05]  /*32a0*/  ISETP.NE.U32.AND P0, PT, R27, RZ, PT ;  /* 0x000000ff1b00720c */ /* 0x000fca0003f05070 */
[----:B0-----:R-:W0:Y:S02]  /*32b0*/  MUFU.RCP R30, R26 ;  /* 0x0000001a001e7308 */ /* 0x001e240000001000 */
[----:B0-----:R-:W-:-:S06]  /*32c0*/  IADD3 R30, PT, PT, R30, 0xffffffe, RZ ;  /* 0x0ffffffe1e1e7810 */ /* 0x001fcc0007ffe0ff */
[----:B------:R-:W0:Y:S02]  /*32d0*/  F2I.FTZ.U32.TRUNC.NTZ R31, R30 ;  /* 0x0000001e001f7305 */ /* 0x000e24000021f000 */
[----:B0-----:R-:W-:Y:S02]  /*32e0*/  IMAD R29, R16, R31, RZ ;  /* 0x0000001f101d7224 */ /* 0x001fe400078e02ff */
[----:B------:R-:W-:-:S04]  /*32f0*/  IMAD.MOV.U32 R30, RZ, RZ, RZ ;  /* 0x000000ffff1e7224 */ /* 0x000fc800078e00ff */
        /* <DEDUP_REMOVED lines=13> */
.L_x_247:
[----:B------:R-:W0:Y:S01]  /*33d0*/  S2R R40, SR_CTAID.X ;  /* 0x0000000000287919 */ /* 0x000e220000002500 */
[----:B------:R-:W-:Y:S01]  /*33e0*/  MOV R31, RZ ;  /* 0x000000ff001f7202 */ /* 0x000fe20000000f00 */
[----:B------:R-:W-:Y:S01]  /*33f0*/  IMAD.MOV.U32 R32, RZ, RZ, R42 ;  /* 0x000000ffff207224 */ /* 0x000fe200078e002a */
[----:B------:R-:W-:Y:S01]  /*3400*/  MOV R30, 0x3430 ;  /* 0x00003430001e7802 */ /* 0x000fe20000000f00 */
[----:B0-----:R-:W-:Y:S02]  /*3410*/  IMAD R40, R40, 0x10, R15 ;  /* 0x0000001028287824 */ /* 0x001fe400078e020f */
[----:B------:R-:W-:Y:S05]  /*3420*/  CALL.REL.NOINC `($__internal_7_$__cuda_sm20_div_s64) ;  /* 0x0000002400587944 */ /* 0x000fea0003c00000 */
[----:B------:R-:W-:Y:S02]  /*3430*/  IADD3 R29, PT, PT, -R16, RZ, RZ ;  /* 0x000000ff101d7210 */ /* 0x000fe40007ffe1ff */
[----:B------:R-:W-:-:S03]  /*3440*/  MOV R43, R27 ;  /* 0x0000001b002b7202 */ /* 0x000fc60000000f00 */
[----:B------:R-:W-:Y:S01]  /*3450*/  IMAD R40, R42, R29, R40 ;  /* 0x0000001d2a287224 */ /* 0x000fe200078e0228 */
[----:B------:R-:W-:-:S07]  /*3460*/  MOV R42, R16 ;  /* 0x00000010002a7202 */ /* 0x000fce0000000f00 */
.L_x_248:
[----:B------:R-:W-:Y:S01]  /*3470*/  IABS R29, UR18 ;  /* 0x00000012001d7c13 */ /* 0x000fe20008000000 */
[----:B------:R-:W-:Y:S01]  /*3480*/  IMAD R18, R18, R25, RZ ;  /* 0x0000001912127224 */ /* 0x000fe200078e02ff */
[----:B------:R-:W-:Y:S01]  /*3490*/  IABS R26, R40 ;  /* 0x00000028001a7213 */ /* 0x000fe20000000000 */
[----:B------:R-:W-:Y:S01]  /*34a0*/  BSSY.RECONVERGENT B0, `(.L_x_249) ;  /* 0x0000040000007945 */ /* 0x000fe20003800200 */
[----:B------:R-:W0:Y:S01]  /*34b0*/  I2F.RP R30, R29 ;  /* 0x0000001d001e7306 */ /* 0x000e220000209400 */
[----:B------:R-:W-:Y:S01]  /*34c0*/  IABS R27, UR18 ;  /* 0x00000012001b7c13 */ /* 0x000fe20008000000 */
[----:B------:R-:W-:Y:S01]  /*34d0*/  IMAD R19, R24, R19, R18 ;  /* 0x0000001318137224 */ /* 0x000fe200078e0212 */
[----:B------:R-:W-:-:S03]  /*34e0*/  LOP3.LUT R18, R40, UR18, RZ, 0x3c, !PT ;  /* 0x0000001228127c12 */ /* 0x000fc6000f8e3cff */
[----:B------:R-:W-:Y:S01]  /*34f0*/  IMAD.MOV R27, RZ, RZ, -R27 ;  /* 0x000000ffff1b7224 */ /* 0x000fe200078e0a1b */
[----:B------:R-:W-:Y:S01]  /*3500*/  ISETP.GE.AND P0, PT, R18, RZ, PT ;  /* 0x000000ff1200720c */ /* 0x000fe20003f06270 */
        /* <DEDUP_REMOVED lines=19> */
[----:B------:R-:W-:-:S08]  /*3640*/  IMAD.IADD R29, R47, 0x1, R29 ;  /* 0x000000012f1d7824 */ /* 0x000fd000078e021d */
[----:B------:R-:W-:-:S05]  /*3650*/  @P2 VIADD R16, R16, 0x1 ;  /* 0x0000000110102836 */ /* 0x000fca0000000000 */
[----:B------:R-:W-:Y:S02]  /*3660*/  MOV R19, R16 ;  /* 0x0000001000137202 */ /* 0x000fe40000000f00 */
[----:B------:R-:W-:Y:S02]  /*3670*/  LOP3.LUT R16, R43, R29, RZ, 0xfc, !PT ;  /* 0x0000001d2b107212 */ /* 0x000fe400078efcff */
        /* <DEDUP_REMOVED lines=27> */
.L_x_250:
[----:B------:R-:W-:Y:S01]  /*3830*/  IMAD.MOV.U32 R40, RZ, RZ, R42 ;  /* 0x000000ffff287224 */ /* 0x000fe200078e002a */
[----:B------:R-:W-:Y:S01]  /*3840*/  MOV R31, R43 ;  /* 0x0000002b001f7202 */ /* 0x000fe20000000f00 */
[----:B------:R-:W-:Y:S01]  /*3850*/  IMAD.MOV.U32 R32, RZ, RZ, R46 ;  /* 0x000000ffff207224 */ /* 0x000fe200078e002e */
[----:B------:R-:W-:Y:S02]  /*3860*/  MOV R30, 0x3880 ;  /* 0x00003880001e7802 */ /* 0x000fe40000000f00 */
[----:B------:R-:W-:Y:S05]  /*3870*/  CALL.REL.NOINC `($__internal_7_$__cuda_sm20_div_s64) ;  /* 0x0000002000447944 */ /* 0x000fea0003c00000 */
[----:B------:R-:W-:-:S05]  /*3880*/  IADD3 R27, PT, PT, -R16, RZ, RZ ;  /* 0x000000ff101b7210 */ /* 0x000fca0007ffe1ff */
[----:B------:R-:W-:Y:S02]  /*3890*/  IMAD R42, R27, R46, R42 ;  /* 0x0000002e1b2a7224 */ /* 0x000fe400078e022a */
.L_x_251:
[----:B------:R-:W-:Y:S05]  /*38a0*/  BSYNC.RECONVERGENT B0 ;  /* 0x0000000000007941 */ /* 0x000fea0003800200 */
.L_x_249:
[----:B------:R-:W-:Y:S01]  /*38b0*/  IABS R38, R25 ;  /* 0x0000001900267213 */ /* 0x000fe20000000000 */
[----:B------:R-:W0:Y:S01]  /*38c0*/  LDCU.U8 UR8, c[0x0][0x549] ;  /* 0x0000a920ff0877ac */ /* 0x000e220008000000 */
[----:B------:R-:W-:Y:S02]  /*38d0*/  IABS R31, R24 ;  /* 0x00000018001f7213 */ /* 0x000fe40000000000 */
[----:B------:R-:W1:Y:S01]  /*38e0*/  I2F.U32.RP R26, R38 ;  /* 0x00000026001a7306 */ /* 0x000e620000209000 */
[----:B------:R-:W-:Y:S01]  /*38f0*/  IABS R27, R23 ;  /* 0x00000017001b7213 */ /* 0x000fe20000000000 */
[----:B------:R-:W2:Y:S01]  /*3900*/  LDCU.64 UR4, c[0x0][0x430] ;  /* 0x00008600ff0477ac */ /* 0x000ea20008000a00 */
[----:B------:R-:W-:-:S05]  /*3910*/  ISETP.NE.AND P5, PT, R24, RZ, PT ;  /* 0x000000ff1800720c */ /* 0x000fca0003fa5270 */
        /* <DEDUP_REMOVED lines=21> */
[----:B--2---:R-:W-:-:S03]  /*3a70*/  HFMA2 R32, -RZ, RZ, 0, 0 ;  /* 0x00000000ff207431 */ /* 0x004fc600000001ff */
[----:B------:R1:W2:Y:S01]  /*3a80*/  F2I.FTZ.U32.TRUNC.NTZ R41, R40 ;  /* 0x0000002800297305 */ /* 0x0002a2000021f000 */
[----:B---3--:R-:W-:Y:S02]  /*3a90*/  IMAD.MOV R26, RZ, RZ, -R33 ;  /* 0x000000ffff1a7224 */ /* 0x008fe400078e0a21 */
[----:B------:R-:W-:-:S04]  /*3aa0*/  IMAD.HI.U32 R29, R45, R29, R44 ;  /* 0x0000001d2d1d7227 */ /* 0x000fc800078e002c */
[----:B------:R-:W-:Y:S01]  /*3ab0*/  IMAD R26, R26, R31, RZ ;  /* 0x0000001f1a1a7224 */ /* 0x000fe200078e02ff */
[----:B0-----:R-:W0:Y:S01]  /*3ac0*/  MUFU.RCP R39, R39 ;  /* 0x0000002700277308 */ /* 0x001e220000001000 */
[----:B------:R-:W-:-:S04]  /*3ad0*/  IMAD.HI.U32 R29, R29, R34, RZ ;  /* 0x000000221d1d7227 */ /* 0x000fc800078e00ff */
[----:B------:R-:W-:Y:S01]  /*3ae0*/  IMAD.HI.U32 R33, R33, R26, R32 ;  /* 0x0000001a21217227 */ /* 0x000fe200078e0020 */
[----:B------:R-:W-:Y:S02]  /*3af0*/  IABS R32, R25 ;  /* 0x0000001900207213 */ /* 0x000fe40000000000 */
[----:B-1----:R-:W-:Y:S01]  /*3b00*/  MOV R40, RZ ;  /* 0x000000ff00287202 */ /* 0x002fe20000000f00 */
[----:B--2---:R-:W-:Y:S02]  /*3b10*/  IMAD.MOV R26, RZ, RZ, -R41 ;  /* 0x000000ffff1a7224 */ /* 0x004fe400078e0a29 */
[----:B------:R-:W-:Y:S02]  /*3b20*/  IMAD.MOV R32, RZ, RZ, -R32 ;  /* 0x000000ffff207224 */ /* 0x000fe400078e0a20 */
[----:B------:R-:W-:Y:S01]  /*3b30*/  IMAD R45, R26, R27, RZ ;  /* 0x0000001b1a2d7224 */ /* 0x000fe200078e02ff */
[----:B------:R-:W-:Y:S01]  /*3b40*/  IABS R26, R28 ;  /* 0x0000001c001a7213 */ /* 0x000fe20000000000 */
[----:B------:R-:W-:-:S02]  /*3b50*/  IMAD R43, R29, R32, R34 ;  /* 0x000000201d2b7224 */ /* 0x000fc400078e0222 */
[----:B------:R-:W-:Y:S01]  /*3b60*/  IMAD.HI.U32 R34, R41, R45, R40 ;  /* 0x0000002d29227227 */ /* 0x000fe200078e0028 */
[----:B------:R-:W-:Y:S02]  /*3b70*/  IABS R45, R16 ;  /* 0x00000010002d7213 */ /* 0x000fe40000000000 */
[----:B------:R-:W-:Y:S01]  /*3b80*/  ISETP.GT.U32.AND P4, PT, R38, R43, PT ;  /* 0x0000002b2600720c */ /* 0x000fe20003f84070 */
[----:B0-----:R-:W-:Y:S02]  /*3b90*/  VIADD R40, R39, 0xffffffe ;  /* 0x0ffffffe27287836 */ /* 0x001fe40000000000 */
[----:B------:R-:W-:Y:S02]  /*3ba0*/  IMAD.HI.U32 R34, R34, R45, RZ ;  /* 0x0000002d22227227 */ /* 0x000fe400078e00ff */
[----:B------:R-:W0:Y:S08]  /*3bb0*/  F2I.FTZ.U32.TRUNC.NTZ R41, R40 ;  /* 0x0000002800297305 */ /* 0x000e30000021f000 */
[----:B------:R-:W-:-:S02]  /*3bc0*/  @!P4 IMAD.IADD R43, R43, 0x1, -R38 ;  /* 0x000000012b2bc824 */ /* 0x000fc400078e0a26 */
[----:B------:R-:W-:Y:S01]  /*3bd0*/  @!P4 VIADD R29, R29, 0x1 ;  /* 0x000000011d1dc836 */ /* 0x000fe20000000000 */
[----:B------:R-:W-:Y:S02]  /*3be0*/  ISETP.NE.AND P4, PT, R25, RZ, PT ;  /* 0x000000ff1900720c */ /* 0x000fe40003f85270 */
[----:B------:R-:W-:Y:S01]  /*3bf0*/  ISETP.GE.U32.AND P0, PT, R43, R38, PT ;  /* 0x000000262b00720c */ /* 0x000fe20003f06070 */
[----:B0-----:R-:W-:Y:S01]  /*3c00*/  IMAD.MOV R39, RZ, RZ, -R41 ;  /* 0x000000ffff277224 */ /* 0x001fe200078e0a29 */
[----:B------:R-:W-:Y:S01]  /*3c10*/  IABS R43, R23 ;  /* 0x00000017002b7213 */ /* 0x000fe20000000000 */
[----:B------:R-:W-:Y:S02]  /*3c20*/  IMAD.MOV.U32 R40, RZ, RZ, RZ ;  /* 0x000000ffff287224 */ /* 0x000fe400078e00ff */
[----:B------:R-:W-:Y:S01]  /*3c30*/  IMAD R39, R39, R30, RZ ;  /* 0x0000001e27277224 */ /* 0x000fe200078e02ff */
[----:B------:R-:W-:-:S03]  /*3c40*/  IADD3 R43, PT, PT, RZ, -R43, RZ ;  /* 0x8000002bff2b7210 */ /* 0x000fc60007ffe0ff */
[----:B------:R-:W-:Y:S02]  /*3c50*/  IMAD.HI.U32 R32, R41, R39, R40 ;  /* 0x0000002729207227 */ /* 0x000fe400078e0028 */
[----:B------:R-:W0:Y:S02]  /*3c60*/  I2F.U32.RP R39, R26 ;  /* 0x0000001a00277306 */ /* 0x000e240000209000 */
[----:B------:R-:W-:Y:S02]  /*3c70*/  IMAD R38, R34, R43, R45 ;  /* 0x0000002b22267224 */ /* 0x000fe400078e022d */
[----:B------:R-:W-:-:S03]  /*3c80*/  @P0 VIADD R29, R29, 0x1 ;  /* 0x000000011d1d0836 */ /* 0x000fc60000000000 */
[----:B------:R-:W-:Y:S01]  /*3c90*/  ISETP.GT.U32.AND P1, PT, R27, R38, PT ;  /* 0x000000261b00720c */ /* 0x000fe20003f24070 */
[----:B0-----:R-:W0:-:S12]  /*3ca0*/  MUFU.RCP R39, R39 ;  /* 0x0000002700277308 */ /* 0x001e180000001000 */
[-C--:B------:R-:W-:Y:S02]  /*3cb0*/  @!P1 IADD3 R38, PT, PT, R38, -R27.reuse, RZ ;  /* 0x8000001b26269210 */ /* 0x080fe40007ffe0ff */
[----:B------:R-:W-:Y:S02]  /*3cc0*/  @!P1 IADD3 R34, PT, PT, R34, 0x1, RZ ;  /* 0x0000000122229810 */ /* 0x000fe40007ffe0ff */
[----:B------:R-:W-:Y:S02]  /*3cd0*/  ISETP.GE.U32.AND P3, PT, R38, R27, PT ;  /* 0x0000001b2600720c */ /* 0x000fe40003f66070 */
[----:B------:R-:W-:Y:S02]  /*3ce0*/  LOP3.LUT R27, R42, R25, RZ, 0x3c, !PT ;  /* 0x000000192a1b7212 */ /* 0x000fe400078e3cff */
[----:B------:R-:W-:Y:S02]  /*3cf0*/  ISETP.NE.AND P1, PT, R23, RZ, PT ;  /* 0x000000ff1700720c */ /* 0x000fe40003f25270 */
[----:B------:R-:W-:-:S02]  /*3d00*/  ISETP.GE.AND P2, PT, R27, RZ, PT ;  /* 0x000000ff1b00720c */ /* 0x000fc40003f46270 */
[----:B------:R-:W-:Y:S02]  /*3d10*/  LOP3.LUT R27, R16, R23, RZ, 0x3c, !PT ;  /* 0x00000017101b7212 */ /* 0x000fe400078e3cff */
[----:B0-----:R-:W-:Y:S02]  /*3d20*/  IADD3 R39, PT, PT, R39, 0xffffffe, RZ ;  /* 0x0ffffffe27277810 */ /* 0x001fe40007ffe0ff */
[----:B------:R-:W-:Y:S01]  /*3d30*/  ISETP.GE.AND P0, PT, R27, RZ, PT ;  /* 0x000000ff1b00720c */ /* 0x000fe20003f06270 */
[----:B------:R-:W-:Y:S01]  /*3d40*/  @P3 VIADD R34, R34, 0x1 ;  /* 0x0000000122223836 */ /* 0x000fe20000000000 */
[----:B------:R-:W-:Y:S02]  /*3d50*/  IABS R38, R24 ;  /* 0x0000001800267213 */ /* 0x000fe40000000000 */
[----:B------:R-:W0:Y:S01]  /*3d60*/  F2I.FTZ.U32.TRUNC.NTZ R39, R39 ;  /* 0x0000002700277305 */ /* 0x000e22000021f000 */
[----:B------:R-:W-:Y:S02]  /*3d70*/  IMAD.MOV.U32 R27, RZ, RZ, R34 ;  /* 0x000000ffff1b7224 */ /* 0x000fe400078e0022 */
[----:B------:R-:W-:Y:S01]  /*3d80*/  @!P2 IMAD.MOV R29, RZ, RZ, -R29 ;  /* 0x000000ffff1da224 */ /* 0x000fe200078e0a1d */
[----:B------:R-:W-:Y:S01]  /*3d90*/  @!P4 LOP3.LUT R29, RZ, R25, RZ, 0x33, !PT ;  /* 0x00000019ff1dc212 */ /* 0x000fe200078e33ff */
[----:B------:R-:W-:-:S03]  /*3da0*/  IMAD.MOV R38, RZ, RZ, -R38 ;  /* 0x000000ffff267224 */ /* 0x000fc600078e0a26 */
[----:B------:R-:W-:Y:S01]  /*3db0*/  IABS R40, R29 ;  /* 0x0000001d00287213 */ /* 0x000fe20000000000 */
[----:B------:R-:W-:Y:S01]  /*3dc0*/  IMAD.MOV R34, RZ, RZ, -R29 ;  /* 0x000000ffff227224 */ /* 0x000fe200078e0a1d */
[----:B------:R-:W-:Y:S02]  /*3dd0*/  @!P0 IADD3 R27, PT, PT, -R27, RZ, RZ ;  /* 0x000000ff1b1b8210 */ /* 0x000fe40007ffe1ff */
[----:B------:R-:W-:Y:S01]  /*3de0*/  @!P1 LOP3.LUT R27, RZ, R23, RZ, 0x33, !PT ;  /* 0x00000017ff1b9212 */ /* 0x000fe200078e33ff */
[----:B------:R-:W-:Y:S01]  /*3df0*/  IMAD R42, R25, R34, R42 ;  /* 0x00000022192a7224 */ /* 0x000fe200078e022a */
[----:B------:R-:W-:Y:S01]  /*3e00*/  IABS R34, R22 ;  /* 0x0000001600227213 */ /* 0x000fe20000000000 */
[----:B------:R-:W-:Y:S01]  /*3e10*/  IMAD.HI.U32 R33, R33, R40, RZ ;  /* 0x0000002821217227 */ /* 0x000fe200078e00ff */
[----:B------:R-:W-:Y:S02]  /*3e20*/  IABS R41, R27 ;  /* 0x0000001b00297213 */ /* 0x000fe40000000000 */
[----:B0-----:R-:W-:Y:S01]  /*3e30*/  IADD3 R25, PT, PT, RZ, -R39, RZ ;  /* 0x80000027ff197210 */ /* 0x001fe20007ffe0ff */
[----:B------:R-:W-:-:S02]  /*3e40*/  IMAD R40, R33, R38, R40 ;  /* 0x0000002621287224 */ /* 0x000fc400078e0228 */
[----:B------:R-:W-:Y:S02]  /*3e50*/  IMAD.MOV R34, RZ, RZ, -R34 ;  /* 0x000000ffff227224 */ /* 0x000fe400078e0a22 */
[----:B------:R-:W-:Y:S01]  /*3e60*/  IMAD.HI.U32 R32, R32, R41, RZ ;  /* 0x0000002920207227 */ /* 0x000fe200078e00ff */
[----:B------:R-:W-:-:S03]  /*3e70*/  ISETP.GT.U32.AND P3, PT, R31, R40, PT ;  /* 0x000000281f00720c */ /* 0x000fc60003f64070 */
[----:B------:R-:W-:Y:S02]  /*3e80*/  IMAD R25, R25, R26, RZ ;  /* 0x0000001a19197224 */ /* 0x000fe400078e02ff */
[----:B------:R-:W-:Y:S02]  /*3e90*/  IMAD.MOV.U32 R38, RZ, RZ, RZ ;  /* 0x000000ffff267224 */ /* 0x000fe400078e00ff */
[----:B------:R-:W-:Y:S01]  /*3ea0*/  IMAD R41, R32, R34, R41 ;  /* 0x0000002220297224 */ /* 0x000fe200078e0229 */
[----:B------:R-:W-:Y:S01]  /*3eb0*/  IABS R34, R19 ;  /* 0x0000001300227213 */ /* 0x000fe20000000000 */
[----:B------:R-:W-:Y:S01]  /*3ec0*/  IMAD.HI.U32 R39, R39, R25, R38 ;  /* 0x0000001927277227 */ /* 0x000fe200078e0026 */
[----:B------:R-:W-:Y:S02]  /*3ed0*/  IABS R25, R28 ;  /* 0x0000001c00197213 */ /* 0x000fe40000000000 */
[----:B------:R-:W-:Y:S01]  /*3ee0*/  ISETP.GT.U32.AND P1, PT, R30, R41, PT ;  /* 0x000000291e00720c */ /* 0x000fe20003f24070 */
[----:B------:R-:W-:Y:S01]  /*3ef0*/  @!P3 VIADD R33, R33, 0x1 ;  /* 0x000000012121b836 */ /* 0x000fe20000000000 */
[----:B------:R-:W-:Y:S01]  /*3f00*/  @!P3 IADD3 R40, PT, PT, R40, -R31, RZ ;  /* 0x8000001f2828b210 */ /* 0x000fe20007ffe0ff */
[----:B------:R-:W-:-:S02]  /*3f10*/  IMAD.MOV R25, RZ, RZ, -R25 ;  /* 0x000000ffff197224 */ /* 0x000fc400078e0a19 */
[----:B------:R-:W-:Y:S01]  /*3f20*/  IMAD.HI.U32 R39, R39, R34, RZ ;  /* 0x0000002227277227 */ /* 0x000fe200078e00ff */
[----:B------:R-:W-:-:S03]  /*3f30*/  ISETP.GE.U32.AND P6, PT, R40, R31, PT ;  /* 0x0000001f2800720c */ /* 0x000fc60003fc6070 */
[----:B------:R-:W-:Y:S02]  /*3f40*/  IMAD R25, R39, R25, R34 ;  /* 0x0000001927197224 */ /* 0x000fe400078e0222 */
[----:B------:R-:W-:-:S03]  /*3f50*/  IMAD.WIDE R42, R42, UR5, RZ ;  /* 0x000000052a2a7c25 */ /* 0x000fc6000f8e02ff */
[----:B------:R-:W-:Y:S01]  /*3f60*/  ISETP.GT.U32.AND P0, PT, R26, R25, PT ;  /* 0x000000191a00720c */ /* 0x000fe20003f04070 */
[----:B------:R-:W-:Y:S02]  /*3f70*/  @!P1 IMAD.IADD R41, R41, 0x1, -R30 ;  /* 0x0000000129299824 */ /* 0x000fe400078e0a1e */
[----:B------:R-:W-:Y:S01]  /*3f80*/  @!P1 VIADD R32, R32, 0x1 ;  /* 0x0000000120209836 */ /* 0x000fe20000000000 */
[----:B------:R-:W-:Y:S02]  /*3f90*/  ISETP.NE.AND P1, PT, R22, RZ, PT ;  /* 0x000000ff1600720c */ /* 0x000fe40003f25270 */
[----:B------:R-:W-:-:S07]  /*3fa0*/  @P6 IADD3 R33, PT, PT, R33, 0x1, RZ ;  /* 0x0000000121216810 */ /* 0x000fce0007ffe0ff */
[-C--:B------:R-:W-:Y:S01]  /*3fb0*/  @!P0 IADD3 R25, PT, PT, R25, -R26.reuse, RZ ;  /* 0x8000001a19198210 */ /* 0x080fe20007ffe0ff */
[----:B------:R-:W-:Y:S01]  /*3fc0*/  @!P0 VIADD R39, R39, 0x1 ;  /* 0x0000000127278836 */ /* 0x000fe20000000000 */
[----:B------:R-:W-:Y:S02]  /*3fd0*/  ISETP.NE.AND P0, PT, R28, RZ, PT ;  /* 0x000000ff1c00720c */ /* 0x000fe40003f05270 */
[----:B------:R-:W-:Y:S02]  /*3fe0*/  ISETP.GE.U32.AND P4, PT, R25, R26, PT ;  /* 0x0000001a1900720c */ /* 0x000fe40003f86070 */
[----:B------:R-:W-:Y:S02]  /*3ff0*/  LOP3.LUT R25, R19, R28, RZ, 0x3c, !PT ;  /* 0x0000001c13197212 */ /* 0x000fe400078e3cff */
[----:B------:R-:W-:Y:S02]  /*4000*/  LOP3.LUT R26, R29, R24, RZ, 0x3c, !PT ;  /* 0x000000181d1a7212 */ /* 0x000fe400078e3cff */
[----:B------:R-:W-:-:S02]  /*4010*/  ISETP.GE.AND P2, PT, R25, RZ, PT ;  /* 0x000000ff1900720c */ /* 0x000fc40003f46270 */
[----:B------:R-:W-:-:S05]  /*4020*/  LOP3.LUT R25, R27, R22, RZ, 0x3c, !PT ;  /* 0x000000161b197212 */ /* 0x000fca00078e3cff */
[----:B------:R-:W-:Y:S01]  /*4030*/  @P4 VIADD R39, R39, 0x1 ;  /* 0x0000000127274836 */ /* 0x000fe20000000000 */
[----:B------:R-:W-:-:S05]  /*4040*/  ISETP.GE.U32.AND P4, PT, R41, R30, PT ;  /* 0x0000001e2900720c */ /* 0x000fca0003f86070 */
[----:B------:R-:W-:Y:S01]  /*4050*/  @!P2 IMAD.MOV R39, RZ, RZ, -R39 ;  /* 0x000000ffff27a224 */ /* 0x000fe200078e0a27 */
[----:B------:R-:W-:Y:S02]  /*4060*/  ISETP.GE.AND P2, PT, R26, RZ, PT ;  /* 0x000000ff1a00720c */ /* 0x000fe40003f46270 */
[----:B------:R-:W-:Y:S02]  /*4070*/  @!P0 LOP3.LUT R39, RZ, R28, RZ, 0x33, !PT ;  /* 0x0000001cff278212 */ /* 0x000fe400078e33ff */
[----:B------:R-:W-:-:S03]  /*4080*/  ISETP.GE.AND P0, PT, R25, RZ, PT ;  /* 0x000000ff1900720c */ /* 0x000fc60003f06270 */
[C---:B------:R-:W-:Y:S01]  /*4090*/  IMAD.WIDE R30, R39.reuse, UR8, RZ ;  /* 0x00000008271e7c25 */ /* 0x040fe2000f8e02ff */
[----:B------:R-:W-:Y:S01]  /*40a0*/  USHF.R.S32.HI UR8, URZ, 0x1f, UR9 ;  /* 0x0000001fff087899 */ /* 0x000fe20008011409 */
[----:B------:R-:W-:Y:S02]  /*40b0*/  IADD3 R39, PT, PT, -R39, RZ, RZ ;  /* 0x000000ff27277210 */ /* 0x000fe40007ffe1ff */
        /* <DEDUP_REMOVED lines=11> */
[----:B------:R-:W-:Y:S01]  /*4170*/  IMAD.MOV R25, RZ, RZ, -R33 ;  /* 0x000000ffff197224 */ /* 0x000fe200078e0a21 */
[----:B------:R-:W-:Y:S01]  /*4180*/  IADD3 R18, PT, PT, -R32, RZ, RZ ;  /* 0x000000ff20127210 */ /* 0x000fe20007ffe1ff */
[----:B------:R-:W-:Y:S01]  /*4190*/  IMAD.WIDE R30, R39, UR4, R30 ;  /* 0x00000004271e7c25 */ /* 0x000fe2000f8e021e */
[----:B------:R-:W0:Y:S03]  /*41a0*/  LDCU.64 UR4, c[0x0][0x420] ;  /* 0x00008400ff0477ac */ /* 0x000e260008000a00 */
[----:B------:R-:W-:-:S04]  /*41b0*/  IMAD.WIDE R38, R33, UR6, RZ ;  /* 0x0000000621267c25 */ /* 0x000fc8000f8e02ff */
[----:B------:R-:W-:Y:S01]  /*41c0*/  IMAD R19, R23, R19, R16 ;  /* 0x0000001317137224 */ /* 0x000fe200078e0210 */
[----:B------:R-:W-:Y:S01]  /*41d0*/  IADD3 R16, P1, P0, R38, R30, R42 ;  /* 0x0000001e26107210 */ /* 0x000fe2000783e02a */
[----:B------:R-:W-:Y:S02]  /*41e0*/  IMAD R25, R24, R25, R29 ;  /* 0x0000001918197224 */ /* 0x000fe400078e021d */
[----:B------:R-:W-:Y:S01]  /*41f0*/  IMAD R18, R22, R18, R27 ;  /* 0x0000001216127224 */ /* 0x000fe200078e021b */
[----:B------:R-:W-:Y:S01]  /*4200*/  IADD3.X R31, PT, PT, R39, R31, R43, P1, P0 ;  /* 0x0000001f271f7210 */ /* 0x000fe20000fe042b */
[----:B------:R-:W-:-:S04]  /*4210*/  IMAD.WIDE R22, R19, UR9, RZ ;  /* 0x0000000913167c25 */ /* 0x000fc8000f8e02ff */
        /* <DEDUP_REMOVED lines=11> */
.L_x_246:
[----:B------:R-:W0:Y:S01]  /*42d0*/  LDC.64 R18, c[0x0][0x420] ;  /* 0x00010800ff127b82 */ /* 0x000e220000000a00 */
[----:B------:R-:W-:-:S05]  /*42e0*/  IADD3 R16, PT, PT, R15, UR19, RZ ;  /* 0x000000130f107c10 */ /* 0x000fca000fffe0ff */
[----:B0-----:R-:W-:-:S05]  /*42f0*/  IMAD.WIDE.U32 R18, R16, 0x4, R18 ;  /* 0x0000000410127825 */ /* 0x001fca00078e0012 */
[----:B------:R1:W-:Y:S02]  /*4300*/  STG.E desc[UR10][R18.64], R2 ;  /* 0x0000000212007986 */ /* 0x0003e4000c10190a */
.L_x_245:
[----:B------:R-:W-:Y:S05]  /*4310*/  BSYNC.RECONVERGENT B1 ;  /* 0x0000000000017941 */ /* 0x000fea0003800200 */
.L_x_244:
[----:B------:R-:W2:Y:S01]  /*4320*/  LDCU UR7, c[0x0][0x534] ;  /* 0x0000a680ff0777ac */ /* 0x000ea20008000800 */
[----:B------:R-:W-:Y:S01]  /*4330*/  LOP3.LUT R16, R0, 0x7, RZ, 0xc0, !PT ;  /* 0x0000000700107812 */ /* 0x000fe200078ec0ff */
[----:B------:R-:W3:Y:S01]  /*4340*/  S2UR UR8, SR_CgaCtaId ;  /* 0x00000000000879c3 */ /* 0x000ee20000008800 */
[----:B------:R-:W-:Y:S01]  /*4350*/  IMAD.SHL.U32 R31, R15, 0x4, RZ ;  /* 0x000000040f1f7824 */ /* 0x000fe200078e00ff */
[----:B------:R-:W-:Y:S01]  /*4360*/  UMOV UR4, 0x400 ;  /* 0x0000040000047882 */ /* 0x000fe20000000000 */
[C---:B01----:R-:W-:Y:S02]  /*4370*/  LOP3.LUT R18, R16.reuse, 0x8, RZ, 0xfc, !PT ;  /* 0x0000000810127812 */ /* 0x043fe400078efcff */
[C---:B------:R-:W-:Y:S02]  /*4380*/  LOP3.LUT R19, R16.reuse, 0x18, RZ, 0xfc, !PT ;  /* 0x0000001810137812 */ /* 0x040fe400078efcff */
[C---:B------:R-:W-:Y:S01]  /*4390*/  LOP3.LUT R20, R16.reuse, 0x28, RZ, 0xfc, !PT ;  /* 0x0000002810147812 */ /* 0x040fe200078efcff */
[----:B------:R-:W0:Y:S01]  /*43a0*/  S2UR UR6, SR_CTAID.X ;  /* 0x00000000000679c3 */ /* 0x000e220000002500 */
[----:B--2---:R-:W-:-:S07]  /*43b0*/  ISETP.GE.AND P1, PT, R16, UR7, PT ;  /* 0x0000000710007c0c */ /* 0x004fce000bf26270 */
[----:B------:R-:W1:Y:S01]  /*43c0*/  LDC R29, c[0x0][0x44c] ;  /* 0x00011300ff1d7b82 */ /* 0x000e620000000800 */
        /* <DEDUP_REMOVED lines=8> */
[----:B------:R-:W-:Y:S01]  /*4450*/  ISETP.GT.U32.OR P6, PT, R0, 0x7f, P6 ;  /* 0x0000007f0000780c */ /* 0x000fe200037c4470 */
[----:B------:R-:W-:Y:S01]  /*4460*/  VIADD R23, R31, UR8 ;  /* 0x000000081f177c36 */ /* 0x000fe20008000000 */
[----:B------:R-:W-:Y:S01]  /*4470*/  LOP3.LUT R19, R16, 0x20, RZ, 0xfc, !PT ;  /* 0x0000002010137812 */ /* 0x000fe200078efcff */
[----:B------:R-:W-:Y:S01]  /*4480*/  @!P1 FADD.FTZ R18, -R2, R37 ;  /* 0x0000002502129221 */ /* 0x000fe20000010100 */
[----:B------:R-:W-:Y:S01]  /*4490*/  ISETP.GT.U32.OR P5, PT, R0, 0x7f, P5 ;  /* 0x0000007f0000780c */ /* 0x000fe20002fa4470 */
[----:B0-----:R-:W-:Y:S01]  /*44a0*/  USHF.L.U32 UR6, UR6, 0x4, URZ ;  /* 0x0000000406067899 */ /* 0x001fe200080006ff */
[----:B------:R-:W-:Y:S01]  /*44b0*/  ISETP.GE.AND P4, PT, R19, UR7, PT ;  /* 0x0000000713007c0c */ /* 0x000fe2000bf86270 */
[----:B------:R-:W-:Y:S01]  /*44c0*/  @!P1 FMUL.FTZ R18, R18, 1.4426950216293334961 ;  /* 0x3fb8aa3b12129820 */ /* 0x000fe20000410000 */
[----:B------:R-:W-:Y:S01]  /*44d0*/  @!P0 FADD.FTZ R22, -R2, R36 ;  /* 0x0000002402168221 */ /* 0x000fe20000010100 */
[----:B------:R-:W-:Y:S02]  /*44e0*/  ISETP.GE.AND P3, PT, R20, UR7, PT ;  /* 0x0000000714007c0c */ /* 0x000fe4000bf66270 */
[----:B------:R-:W-:Y:S01]  /*44f0*/  ISETP.GT.U32.OR P4, PT, R0, 0x7f, P4 ;  /* 0x0000007f0000780c */ /* 0x000fe20002784470 */
[----:B------:R-:W-:Y:S01]  /*4500*/  @!P0 FMUL.FTZ R22, R22, 1.4426950216293334961 ;  /* 0x3fb8aa3b16168820 */ /* 0x000fe20000410000 */
[----:B------:R-:W0:Y:S01]  /*4510*/  @!P1 MUFU.EX2 R18, R18 ;  /* 0x0000001200129308 */ /* 0x000e220000000800 */
[----:B------:R-:W-:Y:S01]  /*4520*/  @!P6 FADD.FTZ R21, -R2, R35 ;  /* 0x000000230215e221 */ /* 0x000fe20000010100 */
[----:B------:R-:W-:-:S02]  /*4530*/  LOP3.LUT R19, R16, 0x30, RZ, 0xfc, !PT ;  /* 0x0000003010137812 */ /* 0x000fc400078efcff */
[----:B------:R-:W-:Y:S01]  /*4540*/  @!P5 FADD.FTZ R14, -R2, R14 ;  /* 0x0000000e020ed221 */ /* 0x000fe20000010100 */
[----:B------:R-:W-:Y:S01]  /*4550*/  @!P6 FMUL.FTZ R21, R21, 1.4426950216293334961 ;  /* 0x3fb8aa3b1515e820 */ /* 0x000fe20000410000 */
[----:B------:R-:W-:Y:S01]  /*4560*/  ISETP.GE.AND P2, PT, R19, UR7, PT ;  /* 0x0000000713007c0c */ /* 0x000fe2000bf46270 */
[----:B------:R-:W-:Y:S01]  /*4570*/  IMAD R19, R16, 0x44, R23 ;  /* 0x0000004410137824 */ /* 0x000fe200078e0217 */
[----:B------:R2:W3:Y:S01]  /*4580*/  @!P0 MUFU.EX2 R20, R22 ;  /* 0x0000001600148308 */ /* 0x0004e20000000800 */
[----:B------:R-:W-:Y:S01]  /*4590*/  @!P5 FMUL.FTZ R14, R14, 1.4426950216293334961 ;  /* 0x3fb8aa3b0e0ed820 */ /* 0x000fe20000410000 */
[----:B------:R-:W-:Y:S01]  /*45a0*/  ISETP.GT.U32.OR P3, PT, R0, 0x7f, P3 ;  /* 0x0000007f0000780c */ /* 0x000fe20001f64470 */
[----:B------:R-:W-:Y:S01]  /*45b0*/  @!P4 FADD.FTZ R17, -R2, R17 ;  /* 0x000000110211c221 */ /* 0x000fe20000010100 */
[----:B------:R-:W-:-:S03]  /*45c0*/  ISETP.GT.U32.OR P2, PT, R0, 0x7f, P2 ;  /* 0x0000007f0000780c */ /* 0x000fc60001744470 */
[----:B------:R-:W-:Y:S01]  /*45d0*/  @!P4 FMUL.FTZ R17, R17, 1.4426950216293334961 ;  /* 0x3fb8aa3b1111c820 */ /* 0x000fe20000410000 */
[----:B------:R-:W4:Y:S01]  /*45e0*/  @!P6 MUFU.EX2 R21, R21 ;  /* 0x000000150015e308 */ /* 0x000f220000000800 */
[----:B0-----:R0:W-:Y:S06]  /*45f0*/  @!P1 STS [R19], R18 ;  /* 0x0000001213009388 */ /* 0x0011ec0000000800 */
[----:B------:R-:W-:Y:S01]  /*4600*/  @!P3 FADD.FTZ R12, -R2, R12 ;  /* 0x0000000c020cb221 */ /* 0x000fe20000010100 */
[----:B------:R-:W5:Y:S01]  /*4610*/  @!P5 MUFU.EX2 R14, R14 ;  /* 0x0000000e000ed308 */ /* 0x000f620000000800 */
[----:B--2---:R-:W-:Y:S01]  /*4620*/  LOP3.LUT R22, R16, 0x38, RZ, 0xfc, !PT ;  /* 0x0000003810167812 */ /* 0x004fe200078efcff */
[----:B---3--:R-:W-:Y:S01]  /*4630*/  @!P0 STS [R19+0x220], R20 ;  /* 0x0002201413008388 */ /* 0x008fe20000000800 */
[----:B------:R-:W-:Y:S01]  /*4640*/  @!P3 FMUL.FTZ R12, R12, 1.4426950216293334961 ;  /* 0x3fb8aa3b0c0cb820 */ /* 0x000fe20000410000 */
[----:B------:R-:W-:Y:S01]  /*4650*/  @!P2 FADD.FTZ R13, -R2, R13 ;  /* 0x0000000d020da221 */ /* 0x000fe20000010100 */
[----:B------:R-:W-:-:S02]  /*4660*/  ISETP.GE.AND P1, PT, R22, UR7, PT ;  /* 0x0000000716007c0c */ /* 0x000fc4000bf26270 */
[----:B------:R-:W-:Y:S01]  /*4670*/  LOP3.LUT R22, R16, 0x40, RZ, 0xfc, !PT ;  /* 0x0000004010167812 */ /* 0x000fe200078efcff */
[----:B------:R2:W3:Y:S01]  /*4680*/  @!P4 MUFU.EX2 R24, R17 ;  /* 0x000000110018c308 */ /* 0x0004e20000000800 */
[----:B------:R-:W-:Y:S01]  /*4690*/  ISETP.GT.U32.OR P1, PT, R0, 0x7f, P1 ;  /* 0x0000007f0000780c */ /* 0x000fe20000f24470 */
[----:B----4-:R-:W-:Y:S01]  /*46a0*/  @!P6 STS [R19+0x440], R21 ;  /* 0x000440151300e388 */ /* 0x010fe20000000800 */
[----:B------:R-:W-:Y:S01]  /*46b0*/  ISETP.GE.AND P0, PT, R22, UR7, PT ;  /* 0x0000000716007c0c */ /* 0x000fe2000bf06270 */
[----:B------:R-:W-:-:S03]  /*46c0*/  @!P2 FMUL.FTZ R13, R13, 1.4426950216293334961 ;  /* 0x3fb8aa3b0d0da820 */ /* 0x000fc60000410000 */
[----:B------:R-:W-:Y:S01]  /*46d0*/  ISETP.GT.U32.OR P0, PT, R0, 0x7f, P0 ;  /* 0x0000007f0000780c */ /* 0x000fe20000704470 */
[----:B------:R-:W4:Y:S01]  /*46e0*/  @!P3 MUFU.EX2 R12, R12 ;  /* 0x0000000c000cb308 */ /* 0x000f220000000800 */
[----:B-----5:R5:W-:Y:S01]  /*46f0*/  @!P5 STS [R19+0x660], R14 ;  /* 0x0006600e1300d388 */ /* 0x020be20000000800 */
[----:B0-----:R-:W-:-:S04]  /*4700*/  LOP3.LUT R18, R16, 0x48, RZ, 0xfc, !PT ;  /* 0x0000004810127812 */ /* 0x001fc800078efcff */
[----:B------:R-:W-:Y:S01]  /*4710*/  ISETP.GE.AND P6, PT, R18, UR7, PT ;  /* 0x0000000712007c0c */ /* 0x000fe2000bfc6270 */
[----:B------:R-:W-:Y:S01]  /*4720*/  @!P1 FADD.FTZ R10, -R2, R10 ;  /* 0x0000000a020a9221 */ /* 0x000fe20000010100 */
[----:B------:R0:W1:Y:S01]  /*4730*/  @!P2 MUFU.EX2 R18, R13 ;  /* 0x0000000d0012a308 */ /* 0x0000620000000800 */
[----:B--2---:R-:W-:Y:S01]  /*4740*/  LOP3.LUT R17, R16, 0x50, RZ, 0xfc, !PT ;  /* 0x0000005010117812 */ /* 0x004fe200078efcff */
[----:B---3--:R-:W-:Y:S01]  /*4750*/  @!P4 STS [R19+0x880], R24 ;  /* 0x000880181300c388 */ /* 0x008fe20000000800 */
[----:B------:R-:W-:Y:S01]  /*4760*/  ISETP.GT.U32.OR P6, PT, R0, 0x7f, P6 ;  /* 0x0000007f0000780c */ /* 0x000fe200037c4470 */
[----:B------:R-:W-:Y:S01]  /*4770*/  @!P1 FMUL.FTZ R10, R10, 1.4426950216293334961 ;  /* 0x3fb8aa3b0a0a9820 */ /* 0x000fe20000410000 */
[----:B------:R-:W-:Y:S01]  /*4780*/  ISETP.GE.AND P5, PT, R17, UR7, PT ;  /* 0x0000000711007c0c */ /* 0x000fe2000bfa6270 */
[----:B------:R-:W-:Y:S01]  /*4790*/  @!P0 FADD.FTZ R11, -R2, R11 ;  /* 0x0000000b020b8221 */ /* 0x000fe20000010100 */
[C---:B------:R-:W-:Y:S01]  /*47a0*/  LOP3.LUT R17, R16.reuse, 0x58, RZ, 0xfc, !PT ;  /* 0x0000005810117812 */ /* 0x040fe200078efcff */
[----:B----4-:R2:W-:Y:S02]  /*47b0*/  @!P3 STS [R19+0xaa0], R12 ;  /* 0x000aa00c1300b388 */ /* 0x0105e40000000800 */
[----:B------:R-:W3:Y:S01]  /*47c0*/  @!P1 MUFU.EX2 R10, R10 ;  /* 0x0000000a000a9308 */ /* 0x000ee20000000800 */
[----:B------:R-:W-:Y:S01]  /*47d0*/  ISETP.GE.AND P4, PT, R17, UR7, PT ;  /* 0x0000000711007c0c */ /* 0x000fe2000bf86270 */
[----:B------:R-:W-:Y:S01]  /*47e0*/  @!P0 FMUL.FTZ R17, R11, 1.4426950216293334961 ;  /* 0x3fb8aa3b0b118820 */ /* 0x000fe20000410000 */
[----:B------:R-:W-:-:S02]  /*47f0*/  LOP3.LUT R11, R16, 0x60, RZ, 0xfc, !PT ;  /* 0x00000060100b7812 */ /* 0x000fc400078efcff */
[----:B------:R-:W-:Y:S02]  /*4800*/  ISETP.GT.U32.OR P4, PT, R0, 0x7f, P4 ;  /* 0x0000007f0000780c */ /* 0x000fe40002784470 */
[----:B------:R-:W-:Y:S01]  /*4810*/  ISETP.GE.AND P3, PT, R11, UR7, PT ;  /* 0x000000070b007c0c */ /* 0x000fe2000bf66270 */
[----:B-----5:R-:W-:Y:S01]  /*4820*/  @!P6 FADD.FTZ R14, -R2, R8 ;  /* 0x00000008020ee221 */ /* 0x020fe20000010100 */
[C---:B------:R-:W-:Y:S01]  /*4830*/  LOP3.LUT R11, R16.reuse, 0x70, RZ, 0xfc, !PT ;  /* 0x00000070100b7812 */ /* 0x040fe200078efcff */
[----:B------:R-:W4:Y:S01]  /*4840*/  @!P0 MUFU.EX2 R8, R17 ;  /* 0x0000001100088308 */ /* 0x000f220000000800 */
[----:B0-----:R-:W-:Y:S01]  /*4850*/  LOP3.LUT R13, R16, 0x68, RZ, 0xfc, !PT ;  /* 0x00000068100d7812 */ /* 0x001fe200078efcff */
[----:B-1----:R-:W-:Y:S01]  /*4860*/  @!P2 STS [R19+0xcc0], R18 ;  /* 0x000cc0121300a388 */ /* 0x002fe20000000800 */
[----:B------:R-:W-:Y:S01]  /*4870*/  ISETP.GT.U32.OR P5, PT, R0, 0x7f, P5 ;  /* 0x0000007f0000780c */ /* 0x000fe20002fa4470 */
[----:B------:R-:W-:Y:S01]  /*4880*/  @!P6 FMUL.FTZ R14, R14, 1.4426950216293334961 ;  /* 0x3fb8aa3b0e0ee820 */ /* 0x000fe20000410000 */
[----:B------:R-:W-:Y:S01]  /*4890*/  ISETP.GE.AND P2, PT, R13, UR7, PT ;  /* 0x000000070d007c0c */ /* 0x000fe2000bf46270 */
[----:B------:R-:W-:Y:S01]  /*48a0*/  IMAD.MOV.U32 R13, RZ, RZ, RZ ;  /* 0x000000ffff0d7224 */ /* 0x000fe200078e00ff */
[----:B---3--:R-:W-:Y:S01]  /*48b0*/  @!P1 STS [R19+0xee0], R10 ;  /* 0x000ee00a13009388 */ /* 0x008fe20000000800 */
[----:B------:R-:W-:Y:S01]  /*48c0*/  ISETP.GE.AND P1, PT, R11, UR7, PT ;  /* 0x000000070b007c0c */ /* 0x000fe2000bf26270 */
[----:B------:R-:W-:Y:S01]  /*48d0*/  @!P4 FADD.FTZ R6, -R2, R6 ;  /* 0x000000060206c221 */ /* 0x000fe20000010100 */
[----:B------:R-:W-:Y:S01]  /*48e0*/  LOP3.LUT R11, R16, 0x78, RZ, 0xfc, !PT ;  /* 0x00000078100b7812 */ /* 0x000fe200078efcff */
[----:B------:R-:W0:Y:S01]  /*48f0*/  @!P6 MUFU.EX2 R14, R14 ;  /* 0x0000000e000ee308 */ /* 0x000e220000000800 */
[----:B------:R-:W-:Y:S01]  /*4900*/  ISETP.GT.U32.OR P3, PT, R0, 0x7f, P3 ;  /* 0x0000007f0000780c */ /* 0x000fe20001f64470 */
[----:B------:R-:W-:Y:S01]  /*4910*/  @!P4 FMUL.FTZ R6, R6, 1.4426950216293334961 ;  /* 0x3fb8aa3b0606c820 */ /* 0x000fe20000410000 */
[----:B------:R-:W-:-:S02]  /*4920*/  ISETP.GT.U32.OR P2, PT, R0, 0x7f, P2 ;  /* 0x0000007f0000780c */ /* 0x000fc40001744470 */
[----:B------:R-:W-:Y:S01]  /*4930*/  ISETP.GT.U32.OR P1, PT, R0, 0x7f, P1 ;  /* 0x0000007f0000780c */ /* 0x000fe20000f24470 */
[----:B----4-:R1:W-:Y:S01]  /*4940*/  @!P0 STS [R19+0x1100], R8 ;  /* 0x0011000813008388 */ /* 0x0103e20000000800 */
[----:B------:R-:W-:Y:S01]  /*4950*/  ISETP.GE.AND P0, PT, R11, UR7, PT ;  /* 0x000000070b007c0c */ /* 0x000fe2000bf06270 */
[----:B------:R-:W-:Y:S01]  /*4960*/  @!P5 FADD.FTZ R9, -R2, R9 ;  /* 0x000000090209d221 */ /* 0x000fe20000010100 */
[----:B------:R-:W3:Y:S01]  /*4970*/  @!P4 MUFU.EX2 R6, R6 ;  /* 0x000000060006c308 */ /* 0x000ee20000000800 */
[----:B------:R-:W-:Y:S01]  /*4980*/  IMAD R17, R15, 0x18, R16 ;  /* 0x000000180f117824 */ /* 0x000fe200078e0210 */
[----:B------:R-:W-:Y:S01]  /*4990*/  ISETP.GT.U32.OR P0, PT, R0, 0x7f, P0 ;  /* 0x0000007f0000780c */ /* 0x000fe20000704470 */
[----:B------:R-:W-:Y:S02]  /*49a0*/  @!P5 FMUL.FTZ R9, R9, 1.4426950216293334961 ;  /* 0x3fb8aa3b0909d820 */ /* 0x000fe40000410000 */
[C---:B------:R-:W-:Y:S02]  /*49b0*/  @!P3 FADD.FTZ R7, -R2.reuse, R7 ;  /* 0x000000070207b221 */ /* 0x040fe40000010100 */
[C---:B------:R-:W-:Y:S01]  /*49c0*/  @!P2 FADD.FTZ R0, -R2.reuse, R4 ;  /* 0x000000040200a221 */ /* 0x040fe20000010100 */
[----:B--2---:R-:W2:Y:S01]  /*49d0*/  @!P5 MUFU.EX2 R12, R9 ;  /* 0x00000009000cd308 */ /* 0x004ea20000000800 */
[----:B------:R-:W-:Y:S01]  /*49e0*/  @!P1 FADD.FTZ R5, -R2, R5 ;  /* 0x0000000502059221 */ /* 0x000fe20000010100 */
[----:B------:R-:W-:Y:S01]  /*49f0*/  @!P3 FMUL.FTZ R7, R7, 1.4426950216293334961 ;  /* 0x3fb8aa3b0707b820 */ /* 0x000fe20000410000 */
[----:B------:R-:W-:Y:S01]  /*4a00*/  @!P2 FMUL.FTZ R0, R0, 1.4426950216293334961 ;  /* 0x3fb8aa3b0000a820 */ /* 0x000fe20000410000 */
[----:B0-----:R-:W-:Y:S01]  /*4a10*/  @!P6 STS [R19+0x1320], R14 ;  /* 0x0013200e1300e388 */ /* 0x001fe20000000800 */
[----:B------:R-:W-:-:S02]  /*4a20*/  @!P1 FMUL.FTZ R5, R5, 1.4426950216293334961 ;  /* 0x3fb8aa3b05059820 */ /* 0x000fc40000410000 */
[----:B------:R-:W-:Y:S01]  /*4a30*/  @!P0 FADD.FTZ R2, -R2, R3 ;  /* 0x0000000302028221 */ /* 0x000fe20000010100 */
[----:B------:R-:W0:Y:S01]  /*4a40*/  @!P3 MUFU.EX2 R4, R7 ;  /* 0x000000070004b308 */ /* 0x000e220000000800 */
[----:B---3--:R3:W-:Y:S02]  /*4a50*/  @!P4 STS [R19+0x1760], R6 ;  /* 0x001760061300c388 */ /* 0x0087e40000000800 */
[----:B------:R-:W-:-:S05]  /*4a60*/  @!P0 FMUL.FTZ R2, R2, 1.4426950216293334961 ;  /* 0x3fb8aa3b02028820 */ /* 0x000fca0000410000 */
[----:B-1----:R-:W1:Y:S01]  /*4a70*/  @!P2 MUFU.EX2 R8, R0 ;  /* 0x000000000008a308 */ /* 0x002e620000000800 */
[----:B--2---:R2:W-:Y:S07]  /*4a80*/  @!P5 STS [R19+0x1540], R12 ;  /* 0x0015400c1300d388 */ /* 0x0045ee0000000800 */
[----:B------:R-:W4:Y:S01]  /*4a90*/  @!P1 MUFU.EX2 R18, R5 ;  /* 0x0000000500129308 */ /* 0x000f220000000800 */
[----:B0-----:R0:W-:Y:S07]  /*4aa0*/  @!P3 STS [R19+0x1980], R4 ;  /* 0x001980041300b388 */ /* 0x0011ee0000000800 */
[----:B------:R-:W5:Y:S01]  /*4ab0*/  @!P0 MUFU.EX2 R10, R2 ;  /* 0x00000002000a8308 */ /* 0x000f620000000800 */
[----:B-1----:R1:W-:Y:S01]  /*4ac0*/  @!P2 STS [R19+0x1ba0], R8 ;  /* 0x001ba0081300a388 */ /* 0x0023e20000000800 */
[----:B------:R-:W-:Y:S01]  /*4ad0*/  IMAD.MOV.U32 R0, RZ, RZ, RZ ;  /* 0x000000ffff007224 */ /* 0x000fe200078e00ff */
[----:B---3--:R-:W-:-:S02]  /*4ae0*/  CS2R R6, SRZ ;  /* 0x0000000000067805 */ /* 0x008fc4000001ff00 */
[----:B----4-:R-:W-:Y:S01]  /*4af0*/  @!P1 STS [R19+0x1dc0], R18 ;  /* 0x001dc01213009388 */ /* 0x010fe20000000800 */
[----:B--2---:R-:W-:-:S03]  /*4b00*/  IMAD R12, R29, UR6, RZ ;  /* 0x000000061d0c7c24 */ /* 0x004fc6000f8e02ff */
[----:B-----5:R2:W-:Y:S01]  /*4b10*/  @!P0 STS [R19+0x1fe0], R10 ;  /* 0x001fe00a13008388 */ /* 0x0205e20000000800 */
[----:B------:R-:W-:Y:S01]  /*4b20*/  BAR.SYNC.DEFER_BLOCKING 0x0 ;  /* 0x0000000000007b1d */ /* 0x000fe20000010000 */
[----:B------:R-:W-:Y:S02]  /*4b30*/  LEA R17, P0, R17, R12, 0x2 ;  /* 0x0000000c11117211 */ /* 0x000fe400078010ff */
[----:B------:R-:W-:Y:S02]  /*4b40*/  CS2R R2, SRZ ;  /* 0x0000000000027805 */ /* 0x000fe4000001ff00 */
[----:B0-----:R-:W-:Y:S02]  /*4b50*/  CS2R R4, SRZ ;  /* 0x0000000000047805 */ /* 0x001fe4000001ff00 */
[----:B-1----:R-:W-:Y:S02]  /*4b60*/  CS2R R8, SRZ ;  /* 0x0000000000087805 */ /* 0x002fe4000001ff00 */
[----:B------:R-:W-:-:S02]  /*4b70*/  LEA.HI.X.SX32 R12, R12, RZ, 0x1, P0 ;  /* 0x000000ff0c0c7211 */ /* 0x000fc400000f0eff */
[----:B--2---:R-:W-:Y:S01]  /*4b80*/  CS2R R10, SRZ ;  /* 0x00000000000a7805 */ /* 0x004fe2000001ff00 */
[----:B------:R-:W-:Y:S06]  /*4b90*/  BRA.U !UP0, `(.L_x_252) ;  /* 0x0000000908187547 */ /* 0x000fec000b800000 */
[----:B------:R-:W0:Y:S01]  /*4ba0*/  LDCU.64 UR4, c[0x0][0x3f8] ;  /* 0x00007f00ff0477ac */ /* 0x000e220008000a00 */
[----:B------:R-:W-:Y:S01]  /*4bb0*/  SHF.L.U64.HI R12, R17, 0x2, R12 ;  /* 0x00000002110c7819 */ /* 0x000fe2000001020c */
[----:B------:R-:W-:Y:S01]  /*4bc0*/  IMAD R29, R29, UR20, RZ ;  /* 0x000000141d1d7c24 */ /* 0x000fe2000f8e02ff */
[----:B------:R-:W-:Y:S01]  /*4bd0*/  CS2R R26, SRZ ;  /* 0x00000000001a7805 */ /* 0x000fe2000001ff00 */
[----:B------:R-:W-:Y:S01]  /*4be0*/  UISETP.GE.U32.AND UP1, UPT, UR7, 0x4, UPT ;  /* 0x000000040700788c */ /* 0x000fe2000bf26070 */
[----:B------:R-:W-:Y:S01]  /*4bf0*/  IMAD.MOV.U32 R28, RZ, RZ, RZ ;  /* 0x000000ffff1c7224 */ /* 0x000fe200078e00ff */
[----:B------:R-:W-:Y:S01]  /*4c00*/  CS2R R24, SRZ ;  /* 0x0000000000187805 */ /* 0x000fe2000001ff00 */
[----:B------:R-:W-:Y:S01]  /*4c10*/  IMAD.MOV.U32 R0, RZ, RZ, RZ ;  /* 0x000000ffff007224 */ /* 0x000fe200078e00ff */
[----:B------:R-:W-:Y:S02]  /*4c20*/  CS2R R22, SRZ ;  /* 0x0000000000167805 */ /* 0x000fe4000001ff00 */
[----:B------:R-:W-:-:S02]  /*4c30*/  CS2R R20, SRZ ;  /* 0x0000000000147805 */ /* 0x000fc4000001ff00 */
[----:B------:R-:W-:Y:S01]  /*4c40*/  CS2R R18, SRZ ;  /* 0x0000000000127805 */ /* 0x000fe2000001ff00 */
[----:B------:R-:W-:Y:S01]  /*4c50*/  UIADD3 UR9, UPT, UPT, UR20, -UR6, URZ ;  /* 0x8000000614097290 */ /* 0x000fe2000fffe0ff */
[----:B0-----:R-:W-:Y:S01]  /*4c60*/  LEA R32, P0, R17, UR4, 0x2 ;  /* 0x0000000411207c11 */ /* 0x001fe2000f8010ff */
[----:B------:R-:W-:Y:S01]  /*4c70*/  ULOP3.LUT UR4, UR7, 0x3, URZ, 0xc0, !UPT ;  /* 0x0000000307047892 */ /* 0x000fe2000f8ec0ff */
[----:B------:R-:W-:Y:S02]  /*4c80*/  CS2R R16, SRZ ;  /* 0x0000000000107805 */ /* 0x000fe4000001ff00 */
[----:B------:R-:W-:Y:S01]  /*4c90*/  IADD3.X R33, PT, PT, R12, UR5, RZ, P0, !PT ;  /* 0x000000050c217c10 */ /* 0x000fe200087fe4ff */
[----:B------:R-:W-:Y:S01]  /*4ca0*/  UISETP.NE.AND UP0, UPT, UR4, URZ, UPT ;  /* 0x000000ff0400728c */ /* 0x000fe2000bf05270 */
[----:B------:R-:W-:Y:S10]  /*4cb0*/  BRA.U !UP1, `(.L_x_253) ;  /* 0x0000000509587547 */ /* 0x000ff4000b800000 */
[----:B------:R-:W-:Y:S01]  /*4cc0*/  ULOP3.LUT UR7, UR7, 0x7ffffffc, URZ, 0xc0, !UPT ;  /* 0x7ffffffc07077892 */ /* 0x000fe2000f8ec0ff */
[----:B------:R-:W-:Y:S01]  /*4cd0*/  IMAD.U32 R14, RZ, RZ, UR8 ;  /* 0x00000008ff0e7e24 */ /* 0x000fe2000f8e00ff */
[----:B------:R-:W-:Y:S01]  /*4ce0*/  ISETP.GE.AND P1, PT, R15, UR9, PT ;  /* 0x000000090f007c0c */ /* 0x000fe2000bf26270 */
[----:B------:R-:W-:Y:S01]  /*4cf0*/  IMAD.MOV.U32 R0, RZ, RZ, RZ ;  /* 0x000000ffff007224 */ /* 0x000fe200078e00ff */
[----:B------:R-:W-:Y:S02]  /*4d00*/  CS2R R2, SRZ ;  /* 0x0000000000027805 */ /* 0x000fe4000001ff00 */
[----:B------:R-:W-:Y:S02]  /*4d10*/  CS2R R4, SRZ ;  /* 0x0000000000047805 */ /* 0x000fe4000001ff00 */
[----:B------:R-:W-:Y:S02]  /*4d20*/  CS2R R6, SRZ ;  /* 0x0000000000067805 */ /* 0x000fe4000001ff00 */
[----:B------:R-:W-:-:S02]  /*4d30*/  CS2R R8, SRZ ;  /* 0x0000000000087805 */ /* 0x000fc4000001ff00 */
[----:B------:R-:W-:Y:S01]  /*4d40*/  CS2R R10, SRZ ;  /* 0x00000000000a7805 */ /* 0x000fe2000001ff00 */
[----:B------:R-:W-:Y:S01]  /*4d50*/  IMAD.MOV.U32 R13, RZ, RZ, RZ ;  /* 0x000000ffff0d7224 */ /* 0x000fe200078e00ff */
[----:B------:R-:W-:Y:S01]  /*4d60*/  IADD3 R14, PT, PT, R31, 0x88, R14 ;  /* 0x000000881f0e7810 */ /* 0x000fe20007ffe00e */
[----:B------:R-:W-:Y:S01]  /*4d70*/  IMAD.U32 R28, RZ, RZ, UR7 ;  /* 0x00000007ff1c7e24 */ /* 0x000fe2000f8e00ff */
[----:B------:R-:W-:-:S12]  /*4d80*/  UIADD3 UR5, UPT, UPT, -UR7, URZ, URZ ;  /* 0x000000ff07057290 */ /* 0x000fd8000fffe1ff */
.L_x_254:
[----:B------:R-:W2:Y:S01]  /*4d90*/  @!P1 LDG.E.128 R16, desc[UR10][R32.64] ;  /* 0x0000000a20109981 */ /* 0x000ea2000c1e1d00 */
[C-C-:B------:R-:W-:Y:S01]  /*4da0*/  @!P1 IMAD.WIDE R34, R29.reuse, 0x4, R32.reuse ;  /* 0x000000041d229825 */ /* 0x140fe200078e0220 */
[----:B------:R-:W-:Y:S02]  /*4db0*/  UIADD3 UR5, UPT, UPT, UR5, 0x4, URZ ;  /* 0x0000000405057890 */ /* 0x000fe4000fffe0ff */
[----:B------:R-:W2:Y:S01]  /*4dc0*/  LDS R12, [R14+-0x88] ;  /* 0xffff78000e0c7984 */ /* 0x000ea20000000800 */
[C---:B------:R-:W-:Y:S01]  /*4dd0*/  @!P1 IMAD.WIDE R36, R29.reuse, 0x8, R32 ;  /* 0x000000081d249825 */ /* 0x040fe200078e0220 */
[----:B------:R-:W-:Y:S02]  /*4de0*/  UISETP.NE.AND UP1, UPT, UR5, URZ, UPT ;  /* 0x000000ff0500728c */ /* 0x000fe4000bf25270 */
[----:B------:R-:W3:Y:S04]  /*4df0*/  @!P1 LDG.E.128 R20, desc[UR10][R32.64+0x80] ;  /* 0x0000800a20149981 */ /* 0x000ee8000c1e1d00 */
[----:B------:R-:W4:Y:S01]  /*4e00*/  @!P1 LDG.E.128 R24, desc[UR10][R32.64+0x100] ;  /* 0x0001000a20189981 */ /* 0x000f22000c1e1d00 */
[C---:B--2---:R-:W-:Y:S01]  /*4e10*/  FFMA.FTZ R13, R12.reuse, R16, R13 ;  /* 0x000000100c0d7223 */ /* 0x044fe2000001000d */
[C---:B------:R-:W-:Y:S01]  /*4e20*/  FFMA.FTZ R10, R12.reuse, R17, R10 ;  /* 0x000000110c0a7223 */ /* 0x040fe2000001000a */
[C---:B------:R-:W-:Y:S01]  /*4e30*/  FFMA.FTZ R11, R12.reuse, R18, R11 ;  /* 0x000000120c0b7223 */ /* 0x040fe2000001000b */
[C---:B------:R-:W-:Y:S02]  /*4e40*/  FFMA.FTZ R8, R12.reuse, R19, R8 ;  /* 0x000000130c087223 */ /* 0x040fe40000010008 */
[----:B------:R-:W2:Y:S01]  /*4e50*/  @!P1 LDG.E.128 R16, desc[UR10][R34.64] ;  /* 0x0000000a22109981 */ /* 0x000ea2000c1e1d00 */
[C---:B---3--:R-:W-:Y:S01]  /*4e60*/  FFMA.FTZ R9, R12.reuse, R20, R9 ;  /* 0x000000140c097223 */ /* 0x048fe20000010009 */
[C---:B------:R-:W-:Y:S01]  /*4e70*/  FFMA.FTZ R6, R12.reuse, R21, R6 ;  /* 0x000000150c067223 */ /* 0x040fe20000010006 */
[C---:B------:R-:W-:Y:S01]  /*4e80*/  FFMA.FTZ R7, R12.reuse, R22, R7 ;  /* 0x000000160c077223 */ /* 0x040fe20000010007 */
[C---:B------:R-:W-:Y:S01]  /*4e90*/  FFMA.FTZ R4, R12.reuse, R23, R4 ;  /* 0x000000170c047223 */ /* 0x040fe20000010004 */
[C---:B----4-:R-:W-:Y:S01]  /*4ea0*/  FFMA.FTZ R5, R12.reuse, R24, R5 ;  /* 0x000000180c057223 */ /* 0x050fe20000010005 */
[----:B------:R-:W3:Y:S01]  /*4eb0*/  @!P1 LDG.E.128 R20, desc[UR10][R34.64+0x80] ;  /* 0x0000800a22149981 */ /* 0x000ee2000c1e1d00 */
[C---:B------:R-:W-:Y:S01]  /*4ec0*/  FFMA.FTZ R2, R12.reuse, R25, R2 ;  /* 0x000000190c027223 */ /* 0x040fe20000010002 */
[C---:B------:R-:W-:Y:S01]  /*4ed0*/  FFMA.FTZ R3, R12.reuse, R26, R3 ;  /* 0x0000001a0c037223 */ /* 0x040fe20000010003 */
[----:B------:R-:W-:Y:S02]  /*4ee0*/  FFMA.FTZ R0, R12, R27, R0 ;  /* 0x0000001b0c007223 */ /* 0x000fe40000010000 */
[----:B------:R-:W2:Y:S04]  /*4ef0*/  LDS R12, [R14+-0x44] ;  /* 0xffffbc000e0c7984 */ /* 0x000ea80000000800 */
[----:B------:R0:W4:Y:S02]  /*4f00*/  @!P1 LDG.E.128 R24, desc[UR10][R34.64+0x100] ;  /* 0x0001000a22189981 */ /* 0x000124000c1e1d00 */
[C---:B0-----:R-:W-:Y:S01]  /*4f10*/  @!P1 IMAD.WIDE R34, R29.reuse, 0xc, R32 ;  /* 0x0000000c1d229825 */ /* 0x041fe200078e0220 */
[C---:B------:R-:W-:Y:S04]  /*4f20*/  LEA R32, P0, R29.reuse, R32, 0x4 ;  /* 0x000000201d207211 */ /* 0x040fe800078020ff */
[----:B------:R-:W-:Y:S01]  /*4f30*/  LEA.HI.X.SX32 R33, R29, R33, 0x4, P0 ;  /* 0x000000211d217211 */ /* 0x000fe200000f26ff */
        /* <DEDUP_REMOVED lines=8> */
[C---:B------:R-:W-:Y:S02]  /*4fc0*/  FFMA.FTZ R4, R12.reuse, R23, R4 ;  /* 0x000000170c047223 */ /* 0x040fe40000010004 */
[----:B------:R-:W3:Y:S01]  /*4fd0*/  @!P1 LDG.E.128 R20, desc[UR10][R36.64+0x80] ;  /* 0x0000800a24149981 */ /* 0x000ee2000c1e1d00 */
[C---:B----4-:R-:W-:Y:S01]  /*4fe0*/  FFMA.FTZ R5, R12.reuse, R24, R5 ;  /* 0x000000180c057223 */ /* 0x050fe20000010005 */
[C---:B------:R-:W-:Y:S01]  /*4ff0*/  FFMA.FTZ R2, R12.reuse, R25, R2 ;  /* 0x000000190c027223 */ /* 0x040fe20000010002 */
[C---:B------:R-:W-:Y:S01]  /*5000*/  FFMA.FTZ R3, R12.reuse, R26, R3 ;  /* 0x0000001a0c037223 */ /* 0x040fe20000010003 */
[----:B------:R-:W-:Y:S02]  /*5010*/  FFMA.FTZ R0, R12, R27, R0 ;  /* 0x0000001b0c007223 */ /* 0x000fe40000010000 */
[----:B------:R-:W4:Y:S04]  /*5020*/  @!P1 LDG.E.128 R24, desc[UR10][R36.64+0x100] ;  /* 0x0001000a24189981 */ /* 0x000f28000c1e1d00 */
[----:B------:R-:W2:Y:S02]  /*5030*/  LDS R12, [R14] ;  /* 0x000000000e0c7984 */ /* 0x000ea40000000800 */
        /* <DEDUP_REMOVED lines=15> */
[----:B------:R0:W2:Y:S02]  /*5130*/  LDS R12, [R14+0x44] ;  /* 0x000044000e0c7984 */ /* 0x0000a40000000800 */
[----:B0-----:R-:W-:Y:S01]  /*5140*/  IADD3 R14, PT, PT, R14, 0x110, RZ ;  /* 0x000001100e0e7810 */ /* 0x001fe20007ffe0ff */
[C---:B--2---:R-:W-:Y:S01]  /*5150*/  FFMA.FTZ R13, R12.reuse, R16, R13 ;  /* 0x000000100c0d7223 */ /* 0x044fe2000001000d */
[C---:B------:R-:W-:Y:S01]  /*5160*/  FFMA.FTZ R10, R12.reuse, R17, R10 ;  /* 0x000000110c0a7223 */ /* 0x040fe2000001000a */
[C---:B------:R-:W-:Y:S01]  /*5170*/  FFMA.FTZ R11, R12.reuse, R18, R11 ;  /* 0x000000120c0b7223 */ /* 0x040fe2000001000b */
[C---:B------:R-:W-:Y:S01]  /*5180*/  FFMA.FTZ R8, R12.reuse, R19, R8 ;  /* 0x000000130c087223 */ /* 0x040fe20000010008 */
[C---:B---3--:R-:W-:Y:S01]  /*5190*/  FFMA.FTZ R9, R12.reuse, R20, R9 ;  /* 0x000000140c097223 */ /* 0x048fe20000010009 */
[C---:B------:R-:W-:Y:S01]  /*51a0*/  FFMA.FTZ R6, R12.reuse, R21, R6 ;  /* 0x000000150c067223 */ /* 0x040fe20000010006 */
[C---:B------:R-:W-:Y:S01]  /*51b0*/  FFMA.FTZ R7, R12.reuse, R22, R7 ;  /* 0x000000160c077223 */ /* 0x040fe20000010007 */
[C---:B------:R-:W-:Y:S01]  /*51c0*/  FFMA.FTZ R4, R12.reuse, R23, R4 ;  /* 0x000000170c047223 */ /* 0x040fe20000010004 */
[C---:B----4-:R-:W-:Y:S01]  /*51d0*/  FFMA.FTZ R5, R12.reuse, R24, R5 ;  /* 0x000000180c057223 */ /* 0x050fe20000010005 */
[C---:B------:R-:W-:Y:S01]  /*51e0*/  FFMA.FTZ R2, R12.reuse, R25, R2 ;  /* 0x000000190c027223 */ /* 0x040fe20000010002 */
[C---:B------:R-:W-:Y:S01]  /*51f0*/  FFMA.FTZ R3, R12.reuse, R26, R3 ;  /* 0x0000001a0c037223 */ /* 0x040fe20000010003 */
[----:B------:R-:W-:Y:S01]  /*5200*/  FFMA.FTZ R0, R12, R27, R0 ;  /* 0x0000001b0c007223 */ /* 0x000fe20000010000 */
[----:B------:R-:W-:Y:S09]  /*5210*/  BRA.U UP1, `(.L_x_254) ;  /* 0xfffffff901dc7547 */ /* 0x000ff2000b83ffff */
.L_x_253:
[----:B------:R-:W-:Y:S05]  /*5220*/  BRA.U !UP0, `(.L_x_252) ;  /* 0x0000000108747547 */ /* 0x000fea000b800000 */
[----:B------:R-:W-:Y:S01]  /*5230*/  IMAD R28, R28, 0x44, R31 ;  /* 0x000000441c1c7824 */ /* 0x000fe200078e021f */
[----:B------:R-:W-:Y:S01]  /*5240*/  IADD3 R32, P1, PT, R32, 0x100, RZ ;  /* 0x0000010020207810 */ /* 0x000fe20007f3e0ff */
[----:B------:R-:W-:Y:S01]  /*5250*/  IMAD.WIDE R30, R29, 0x4, RZ ;  /* 0x000000041d1e7825 */ /* 0x000fe200078e02ff */
[----:B------:R-:W-:Y:S01]  /*5260*/  ISETP.GE.AND P0, PT, R15, UR9, PT ;  /* 0x000000090f007c0c */ /* 0x000fe2000bf06270 */
[----:B------:R-:W-:Y:S01]  /*5270*/  UIADD3 UR4, UPT, UPT, -UR4, URZ, URZ ;  /* 0x000000ff04047290 */ /* 0x000fe2000fffe1ff */
[----:B------:R-:W-:Y:S02]  /*5280*/  IADD3 R14, PT, PT, R28, UR8, RZ ;  /* 0x000000081c0e7c10 */ /* 0x000fe4000fffe0ff */
[----:B------:R-:W-:-:S09]  /*5290*/  IADD3.X R33, PT, PT, RZ, R33, RZ, P1, !PT ;  /* 0x00000021ff217210 */ /* 0x000fd20000ffe4ff */
.L_x_255:
[----:B------:R-:W2:Y:S01]  /*52a0*/  @!P0 LDG.E.128 R16, desc[UR10][R32.64+-0x100] ;  /* 0xffff000a20108981 */ /* 0x000ea2000c1e1d00 */
[----:B------:R-:W-:Y:S03]  /*52b0*/  UIADD3 UR4, UPT, UPT, UR4, 0x1, URZ ;  /* 0x0000000104047890 */ /* 0x000fe6000fffe0ff */
[----:B------:R-:W3:Y:S01]  /*52c0*/  @!P0 LDG.E.128 R20, desc[UR10][R32.64+-0x80] ;  /* 0xffff800a20148981 */ /* 0x000ee2000c1e1d00 */
[----:B------:R-:W-:Y:S03]  /*52d0*/  UISETP.NE.AND UP0, UPT, UR4, URZ, UPT ;  /* 0x000000ff0400728c */ /* 0x000fe6000bf05270 */
[----:B------:R0:W4:Y:S04]  /*52e0*/  @!P0 LDG.E.128 R24, desc[UR10][R32.64] ;  /* 0x0000000a20188981 */ /* 0x000128000c1e1d00 */
[----:B------:R1:W2:Y:S01]  /*52f0*/  LDS R12, [R14] ;  /* 0x000000000e0c7984 */ /* 0x0002a20000000800 */
[----:B0-----:R-:W-:Y:S02]  /*5300*/  IADD3 R32, P1, PT, R30, R32, RZ ;  /* 0x000000201e207210 */ /* 0x001fe40007f3e0ff */
[----:B-1----:R-:W-:Y:S02]  /*5310*/  IADD3 R14, PT, PT, R14, 0x44, RZ ;  /* 0x000000440e0e7810 */ /* 0x002fe40007ffe0ff */
[----:B------:R-:W-:Y:S01]  /*5320*/  IADD3.X R33, PT, PT, R31, R33, RZ, P1, !PT ;  /* 0x000000211f217210 */ /* 0x000fe20000ffe4ff */
        /* <DEDUP_REMOVED lines=13> */
.L_x_252:
[----:B------:R-:W-:-:S04]  /*5400*/  IADD3 R17, PT, PT, R15, UR6, RZ ;  /* 0x000000060f117c10 */ /* 0x000fc8000fffe0ff */
[----:B------:R-:W-:-:S13]  /*5410*/  ISETP.GE.AND P0, PT, R17, UR20, PT ;  /* 0x0000001411007c0c */ /* 0x000fda000bf06270 */
[----:B------:R-:W-:Y:S05]  /*5420*/  @P0 EXIT ;  /* 0x000000000000094d */ /* 0x000fea0003800000 */
[----:B------:R-:W-:Y:S01]  /*5430*/  IABS R18, UR21 ;  /* 0x0000001500127c13 */ /* 0x000fe20008000000 */
[----:B------:R-:W0:Y:S01]  /*5440*/  LDC R16, c[0x0][0x434] ;  /* 0x00010d00ff107b82 */ /* 0x000e220000000800 */
[----:B------:R-:W-:Y:S01]  /*5450*/  IABS R20, R17 ;  /* 0x0000001100147213 */ /* 0x000fe20000000000 */
[----:B------:R-:W1:Y:S01]  /*5460*/  LDCU.128 UR4, c[0x0][0x400] ;  /* 0x00008000ff0477ac */ /* 0x000e620008000c00 */
[----:B------:R-:W2:Y:S01]  /*5470*/  I2F.RP R15, R18 ;  /* 0x00000012000f7306 */ /* 0x000ea20000209400 */
[----:B------:R-:W-:Y:S01]  /*5480*/  IABS R14, UR21 ;  /* 0x00000015000e7c13 */ /* 0x000fe20008000000 */
[----:B------:R-:W3:Y:S01]  /*5490*/  LDCU.64 UR8, c[0x0][0x410] ;  /* 0x00008200ff0877ac */ /* 0x000ee20008000a00 */
[----:B------:R-:W-:Y:S02]  /*54a0*/  F2FP.BF16.F32.PACK_AB R10, R10, R13 ;  /* 0x0000000d0a0a723e */ /* 0x000fe400000010ff */
[----:B------:R-:W-:Y:S02]  /*54b0*/  IADD3 R14, PT, PT, RZ, -R14, RZ ;  /* 0x8000000eff0e7210 */ /* 0x000fe40007ffe0ff */
[----:B------:R-:W-:-:S02]  /*54c0*/  F2FP.BF16.F32.PACK_AB R11, R8, R11 ;  /* 0x0000000b080b723e */ /* 0x000fc400000010ff */
[----:B------:R-:W-:Y:S02]  /*54d0*/  F2FP.BF16.F32.PACK_AB R6, R6, R9 ;  /* 0x000000090606723e */ /* 0x000fe400000010ff */
[----:B------:R-:W-:Y:S02]  /*54e0*/  F2FP.BF16.F32.PACK_AB R7, R4, R7 ;  /* 0x000000070407723e */ /* 0x000fe400000010ff */
[----:B------:R-:W-:Y:S01]  /*54f0*/  F2FP.BF16.F32.PACK_AB R2, R2, R5 ;  /* 0x000000050202723e */ /* 0x000fe200000010ff */
[----:B--2---:R-:W2:Y:S01]  /*5500*/  MUFU.RCP R22, R15 ;  /* 0x0000000f00167308 */ /* 0x004ea20000001000 */
[----:B------:R-:W-:Y:S01]  /*5510*/  F2FP.BF16.F32.PACK_AB R3, R0, R3 ;  /* 0x000000030003723e */ /* 0x000fe200000010ff */
[----:B--2---:R-:W-:Y:S01]  /*5520*/  VIADD R22, R22, 0xffffffe ;  /* 0x0ffffffe16167836 */ /* 0x004fe20000000000 */
        /* <DEDUP_REMOVED lines=14> */
[----:B0-----:R-:W-:Y:S01]  /*5610*/  IADD3 R22, PT, PT, R12, 0xffffffe, RZ ;  /* 0x0ffffffe0c167810 */ /* 0x001fe20007ffe0ff */
[----:B------:R-:W-:Y:S01]  /*5620*/  @!P1 VIADD R19, R19, 0x1 ;  /* 0x0000000113139836 */ /* 0x000fe20000000000 */
[----:B------:R-:W-:Y:S02]  /*5630*/  ISETP.NE.AND P1, PT, RZ, UR21, PT ;  /* 0x00000015ff007c0c */ /* 0x000fe4000bf25270 */
[----:B------:R-:W-:Y:S01]  /*5640*/  ISETP.GE.U32.AND P2, PT, R21, R18, PT ;  /* 0x000000121500720c */ /* 0x000fe20003f46070 */
[----:B------:R-:W0:-:S12]  /*5650*/  F2I.FTZ.U32.TRUNC.NTZ R23, R22 ;  /* 0x0000001600177305 */ /* 0x000e18000021f000 */
[----:B------:R-:W-:Y:S01]  /*5660*/  @P2 VIADD R19, R19, 0x1 ;  /* 0x0000000113132836 */ /* 0x000fe20000000000 */
[----:B0-----:R-:W-:-:S03]  /*5670*/  IADD3 R14, PT, PT, RZ, -R23, RZ ;  /* 0x80000017ff0e7210 */ /* 0x001fc60007ffe0ff */
[----:B------:R-:W-:Y:S01]  /*5680*/  @!P0 IMAD.MOV R19, RZ, RZ, -R19 ;  /* 0x000000ffff138224 */ /* 0x000fe200078e0a13 */
[----:B------:R-:W-:Y:S01]  /*5690*/  @!P1 LOP3.LUT R19, RZ, UR21, RZ, 0x33, !PT ;  /* 0x00000015ff139c12 */ /* 0x000fe2000f8e33ff */
[----:B------:R-:W-:Y:S02]  /*56a0*/  IMAD.MOV.U32 R22, RZ, RZ, RZ ;  /* 0x000000ffff167224 */ /* 0x000fe400078e00ff */
[----:B------:R-:W-:Y:S02]  /*56b0*/  IMAD R14, R14, R15, RZ ;  /* 0x0000000f0e0e7224 */ /* 0x000fe400078e02ff */
[----:B------:R-:W-:Y:S02]  /*56c0*/  IMAD R18, R19, UR21, RZ ;  /* 0x0000001513127c24 */ /* 0x000fe4000f8e02ff */
[----:B------:R-:W-:-:S04]  /*56d0*/  IMAD.HI.U32 R14, R23, R14, R22 ;  /* 0x0000000e170e7227 */ /* 0x000fc800078e0016 */
[----:B------:R-:W-:Y:S02]  /*56e0*/  IMAD.IADD R21, R17, 0x1, -R18 ;  /* 0x0000000111157824 */ /* 0x000fe400078e0a12 */
[----:B-1----:R-:W-:-:S03]  /*56f0*/  IMAD.WIDE.U32 R22, R19, UR4, RZ ;  /* 0x0000000413167c25 */ /* 0x002fc6000f8e00ff */
        /* <DEDUP_REMOVED lines=22> */
[----:B---3--:R-:W-:-:S03]  /*5860*/  IMAD.WIDE.U32 R22, R20, UR8, R22 ;  /* 0x0000000814167c25 */ /* 0x008fc6000f8e0016 */
[----:B------:R-:W-:Y:S01]  /*5870*/  IADD3 R16, PT, PT, R17, -R16, RZ ;  /* 0x8000001011107210 */ /* 0x000fe20007ffe0ff */
[----:B------:R-:W-:-:S03]  /*5880*/  IMAD R15, R15, UR8, RZ ;  /* 0x000000080f0f7c24 */ /* 0x000fc6000f8e02ff */
[----:B------:R-:W-:Y:S01]  /*5890*/  SHF.R.S32.HI R14, RZ, 0x1f, R16 ;  /* 0x0000001fff0e7819 */ /* 0x000fe20000011410 */
[----:B------:R-:W-:Y:S02]  /*58a0*/  IMAD R15, R20, UR9, R15 ;  /* 0x00000009140f7c24 */ /* 0x000fe4000f8e020f */
[----:B-1----:R-:W-:Y:S02]  /*58b0*/  IMAD.SHL.U32 R12, R12, 0x4, RZ ;  /* 0x000000040c0c7824 */ /* 0x002fe400078e00ff */
[----:B------:R-:W-:Y:S02]  /*58c0*/  IMAD.IADD R23, R23, 0x1, R15 ;  /* 0x0000000117177824 */ /* 0x000fe400078e020f */
[----:B------:R-:W-:Y:S01]  /*58d0*/  IMAD R15, R14, UR6, RZ ;  /* 0x000000060e0f7c24 */ /* 0x000fe2000f8e02ff */
[----:B------:R-:W-:Y:S01]  /*58e0*/  LOP3.LUT R17, R12, 0x1c, RZ, 0xc0, !PT ;  /* 0x0000001c0c117812 */ /* 0x000fe200078ec0ff */
[----:B------:R-:W-:-:S04]  /*58f0*/  IMAD.WIDE.U32 R22, R16, UR6, R22 ;  /* 0x0000000610167c25 */ /* 0x000fc8000f8e0016 */
[----:B------:R-:W-:Y:S01]  /*5900*/  IMAD R19, R16, UR7, R15 ;  /* 0x0000000710137c24 */ /* 0x000fe2000f8e020f */
[----:B------:R-:W-:-:S04]  /*5910*/  IADD3 R15, P0, PT, R17, R22, RZ ;  /* 0x00000016110f7210 */ /* 0x000fc80007f1e0ff */
[----:B------:R-:W-:Y:S02]  /*5920*/  IADD3.X R14, PT, PT, R23, R19, RZ, P0, !PT ;  /* 0x00000013170e7210 */ /* 0x000fe400007fe4ff */
[----:B0-----:R-:W-:-:S04]  /*5930*/  LEA R12, P0, R15, UR4, 0x1 ;  /* 0x000000040f0c7c11 */ /* 0x001fc8000f8008ff */
[----:B------:R-:W-:-:S05]  /*5940*/  LEA.HI.X R13, R15, UR5, R14, 0x1, P0 ;  /* 0x000000050f0d7c11 */ /* 0x000fca00080f0c0e */
[----:B------:R-:W-:Y:S04]  /*5950*/  STG.E.64 desc[UR10][R12.64], R10 ;  /* 0x0000000a0c007986 */ /* 0x000fe8000c101b0a */
[----:B------:R-:W-:Y:S04]  /*5960*/  STG.E.64 desc[UR10][R12.64+0x40], R6 ;  /* 0x000040060c007986 */ /* 0x000fe8000c101b0a */
[----:B------:R-:W-:Y:S01]  /*5970*/  STG.E.64 desc[UR10][R12.64+0x80], R2 ;  /* 0x000080020c007986 */ /* 0x000fe2000c101b0a */
[----:B------:R-:W-:Y:S05]  /*5980*/  EXIT ;  /* 0x000000000000794d */ /* 0x000fea0003800000 */
        .weak           $__internal_7_$__cuda_sm20_div_s64
        .type           $__internal_7_$__cuda_sm20_div_s64,@function
        .size           $__internal_7_$__cuda_sm20_div_s64,(.L_x_11585 - $__internal_7_$__cuda_sm20_div_s64)
$__internal_7_$__cuda_sm20_div_s64:
        /* <DEDUP_REMOVED lines=17> */
[----:B------:R-:W-:-:S04]  /*5aa0*/  IMAD.HI.U32 R26, R49, R16, RZ ;  /* 0x00000010311a7227 */ /* 0x000fc800078e00ff */
[----:B------:R-:W-:-:S04]  /*5ab0*/  IMAD.HI.U32 R27, P1, R49, R27, R50 ;  /* 0x0000001b311b7227 */ /* 0x000fc80007820032 */
        /* <DEDUP_REMOVED lines=9> */
[----:B------:R-:W-:-:S03]  /*5b50*/  IMAD.HI.U32 R48, R49, R26, RZ ;  /* 0x0000001a31307227 */ /* 0x000fc600078e00ff */
[----:B------:R-:W-:-:S05]  /*5b60*/  IADD3.X R16, PT, PT, RZ, ~R16, RZ, P0, !PT ;  /* 0x80000010ff107210 */ /* 0x000fca00007fe4ff */
[----:B------:R-:W-:-:S04]  /*5b70*/  IMAD.WIDE.U32 R48, P0, R49, R16, R48 ;  /* 0x0000001031307225 */ /* 0x000fc80007800030 */
[----:B------:R-:W-:-:S04]  /*5b80*/  IMAD.HI.U32 R34, R27, R16, RZ ;  /* 0x000000101b227227 */ /* 0x000fc800078e00ff */
[----:B------:R-:W-:-:S04]  /*5b90*/  IMAD.HI.U32 R26, P3, R27, R26, R48 ;  /* 0x0000001a1b1a7227 */ /* 0x000fc80007860030 */
[----:B------:R-:W-:Y:S01]  /*5ba0*/  IMAD.X R41, R34, 0x1, R27, P0 ;  /* 0x0000000122297824 */ /* 0x000fe200000e061b */
[----:B------:R-:W-:Y:S01]  /*5bb0*/  IADD3 R33, P0, PT, RZ, -R40, RZ ;  /* 0x80000028ff217210 */ /* 0x000fe20007f1e0ff */
[----:B------:R-:W-:Y:S02]  /*5bc0*/  IMAD R27, R27, R16, RZ ;  /* 0x000000101b1b7224 */ /* 0x000fe400078e02ff */
[----:B------:R-:W-:Y:S01]  /*5bd0*/  IMAD.MOV.U32 R49, RZ, RZ, RZ ;  /* 0x000000ffff317224 */ /* 0x000fe200078e00ff */
[----:B------:R-:W-:Y:S02]  /*5be0*/  SEL R16, R33, R40, !P1 ;  /* 0x0000002821107207 */ /* 0x000fe40004800000 */
[----:B------:R-:W-:Y:S01]  /*5bf0*/  IADD3 R27, P2, PT, R27, R26, RZ ;  /* 0x0000001a1b1b7210 */ /* 0x000fe20007f5e0ff */
[----:B------:R-:W-:-:S03]  /*5c00*/  IMAD.X R26, RZ, RZ, ~R31, P0 ;  /* 0x000000ffff1a7224 */ /* 0x000fc600000e0e1f */
[----:B------:R-:W-:Y:S01]  /*5c10*/  IADD3.X R41, PT, PT, RZ, RZ, R41, P2, P3 ;  /* 0x000000ffff297210 */ /* 0x000fe200017e6429 */
[----:B------:R-:W-:Y:S01]  /*5c20*/  IMAD.HI.U32 R48, R27, R16, RZ ;  /* 0x000000101b307227 */ /* 0x000fe200078e00ff */
[----:B------:R-:W-:-:S05]  /*5c30*/  SEL R26, R26, R31, !P1 ;  /* 0x0000001f1a1a7207 */ /* 0x000fca0004800000 */
[----:B------:R-:W-:-:S04]  /*5c40*/  IMAD.WIDE.U32 R48, R27, R26, R48 ;  /* 0x0000001a1b307225 */ /* 0x000fc800078e0030 */
[C---:B------:R-:W-:Y:S02]  /*5c50*/  IMAD R34, R41.reuse, R26, RZ ;  /* 0x0000001a29227224 */ /* 0x040fe400078e02ff */
[----:B------:R-:W-:-:S05]  /*5c60*/  IMAD.HI.U32 R27, P2, R41, R16, R48 ;  /* 0x00000010291b7227 */ /* 0x000fca0007840030 */
[----:B------:R-:W-:-:S05]  /*5c70*/  IADD3 R34, P1, PT, R34, R27, RZ ;  /* 0x0000001b22227210 */ /* 0x000fca0007f3e0ff */
[----:B------:R-:W-:-:S04]  /*5c80*/  IMAD.WIDE.U32 R48, R34, R38, RZ ;  /* 0x0000002622307225 */ /* 0x000fc800078e00ff */
[----:B------:R-:W-:Y:S01]  /*5c90*/  IMAD R33, R34, R39, R49 ;  /* 0x0000002722217224 */ /* 0x000fe200078e0231 */
[----:B------:R-:W-:Y:S01]  /*5ca0*/  IADD3 R27, P0, PT, -R48, R16, RZ ;  /* 0x00000010301b7210 */ /* 0x000fe20007f1e1ff */
[----:B------:R-:W-:-:S04]  /*5cb0*/  IMAD.HI.U32 R16, R41, R26, RZ ;  /* 0x0000001a29107227 */ /* 0x000fc800078e00ff */
[----:B------:R-:W-:Y:S01]  /*5cc0*/  IMAD.X R16, RZ, RZ, R16, P2 ;  /* 0x000000ffff107224 */ /* 0x000fe200010e0610 */
[----:B------:R-:W-:-:S04]  /*5cd0*/  ISETP.GE.U32.AND P2, PT, R27, R38, PT ;  /* 0x000000261b00720c */ /* 0x000fc80003f46070 */
[----:B------:R-:W-:-:S05]  /*5ce0*/  IADD3.X R16, PT, PT, RZ, R16, RZ, P1, !PT ;  /* 0x00000010ff107210 */ /* 0x000fca0000ffe4ff */
[----:B------:R-:W-:-:S04]  /*5cf0*/  IMAD R33, R16, R38, R33 ;  /* 0x0000002610217224 */ /* 0x000fc800078e0221 */
[----:B------:R-:W-:Y:S01]  /*5d00*/  IMAD.X R33, R26, 0x1, ~R33, P0 ;  /* 0x000000011a217824 */ /* 0x000fe200000e0e21 */
[----:B------:R-:W-:-:S04]  /*5d10*/  IADD3 R26, P0, PT, R27, -R38, RZ ;  /* 0x800000261b1a7210 */ /* 0x000fc80007f1e0ff */
[----:B------:R-:W-:-:S04]  /*5d20*/  ISETP.GE.U32.AND.EX P2, PT, R33, R39, PT, P2 ;  /* 0x000000272100720c */ /* 0x000fc80003f46120 */
[----:B------:R-:W-:Y:S01]  /*5d30*/  SEL R27, R26, R27, P2 ;  /* 0x0000001b1a1b7207 */ /* 0x000fe20001000000 */
[----:B------:R-:W-:-:S03]  /*5d40*/  IMAD.X R26, R33, 0x1, ~R39, P0 ;  /* 0x00000001211a7824 */ /* 0x000fc600000e0e27 */
[----:B------:R-:W-:Y:S02]  /*5d50*/  ISETP.GE.U32.AND P1, PT, R27, R38, PT ;  /* 0x000000261b00720c */ /* 0x000fe40003f26070 */
[----:B------:R-:W-:Y:S02]  /*5d60*/  IADD3 R27, P0, PT, R34, 0x1, RZ ;  /* 0x00000001221b7810 */ /* 0x000fe40007f1e0ff */
[----:B------:R-:W-:Y:S02]  /*5d70*/  SEL R33, R26, R33, P2 ;  /* 0x000000211a217207 */ /* 0x000fe40001000000 */
[----:B------:R-:W-:Y:S01]  /*5d80*/  SEL R34, R27, R34, P2 ;  /* 0x000000221b227207 */ /* 0x000fe20001000000 */
[----:B------:R-:W-:Y:S01]  /*5d90*/  IMAD.X R27, RZ, RZ, R16, P0 ;  /* 0x000000ffff1b7224 */ /* 0x000fe200000e0610 */
[----:B------:R-:W-:Y:S02]  /*5da0*/  ISETP.GE.U32.AND.EX P1, PT, R33, R39, PT, P1 ;  /* 0x000000272100720c */ /* 0x000fe40003f26110 */
[----:B------:R-:W-:-:S02]  /*5db0*/  IADD3 R33, P0, PT, R34, 0x1, RZ ;  /* 0x0000000122217810 */ /* 0x000fc40007f1e0ff */
[----:B------:R-:W-:Y:S02]  /*5dc0*/  SEL R27, R27, R16, P2 ;  /* 0x000000101b1b7207 */ /* 0x000fe40001000000 */
[----:B------:R-:W-:Y:S02]  /*5dd0*/  SEL R33, R33, R34, P1 ;  /* 0x0000002221217207 */ /* 0x000fe40000800000 */
[----:B------:R-:W-:Y:S02]  /*5de0*/  IADD3.X R16, PT, PT, RZ, R27, RZ, P0, !PT ;  /* 0x0000001bff107210 */ /* 0x000fe400007fe4ff */
[----:B------:R-:W-:Y:S01]  /*5df0*/  LOP3.LUT R26, R29, R31, RZ, 0x3c, !PT ;  /* 0x0000001f1d1a7212 */ /* 0x000fe200078e3cff */
[----:B------:R-:W-:Y:S01]  /*5e00*/  IMAD.MOV.U32 R31, RZ, RZ, 0x0 ;  /* 0x00000000ff1f7424 */ /* 0x000fe200078e00ff */
[----:B------:R-:W-:Y:S02]  /*5e10*/  SEL R27, R16, R27, P1 ;  /* 0x0000001b101b7207 */ /* 0x000fe40000800000 */
[----:B------:R-:W-:-:S02]  /*5e20*/  IADD3 R16, P1, PT, RZ, -R33, RZ ;  /* 0x80000021ff107210 */ /* 0x000fc40007f3e0ff */
[----:B------:R-:W-:Y:S02]  /*5e30*/  ISETP.GE.AND P2, PT, R26, RZ, PT ;  /* 0x000000ff1a00720c */ /* 0x000fe40003f46270 */
[----:B------:R-:W-:Y:S01]  /*5e40*/  ISETP.NE.U32.AND P0, PT, R32, RZ, PT ;  /* 0x000000ff2000720c */ /* 0x000fe20003f05070 */
[----:B------:R-:W-:Y:S01]  /*5e50*/  IMAD.X R26, RZ, RZ, ~R27, P1 ;  /* 0x000000ffff1a7224 */ /* 0x000fe200008e0e1b */
[----:B------:R-:W-:Y:S02]  /*5e60*/  SEL R16, R16, R33, !P2 ;  /* 0x0000002110107207 */ /* 0x000fe40005000000 */
[----:B------:R-:W-:Y:S02]  /*5e70*/  ISETP.NE.AND.EX P0, PT, R29, RZ, PT, P0 ;  /* 0x000000ff1d00720c */ /* 0x000fe40003f05300 */
[----:B------:R-:W-:Y:S02]  /*5e80*/  SEL R26, R26, R27, !P2 ;  /* 0x0000001b1a1a7207 */ /* 0x000fe40005000000 */
[----:B------:R-:W-:-:S02]  /*5e90*/  SEL R16, R16, 0xffffffff, P0 ;  /* 0xffffffff10107807 */ /* 0x000fc40000000000 */
[----:B------:R-:W-:Y:S01]  /*5ea0*/  SEL R27, R26, 0xffffffff, P0 ;  /* 0xffffffff1a1b7807 */ /* 0x000fe20000000000 */
[----:B------:R-:W-:Y:S06]  /*5eb0*/  RET.REL.NODEC R30 `(_ZN5flash32flash_fwd_splitkv_combine_kernelI23Flash_fwd_kernel_traitsILi96ELi64ELi128ELi4ELb0ELb0EN7cutlass10bfloat16_tE19Flash_kernel_traitsILi96ELi64ELi128ELi4ES3_EELi16ELi7ELb1EEEvNS_16Flash_fwd_paramsE) ;  /* 0xffffffa01e507950 */ /* 0x000fec0003c3ffff */
.L_x_256:
        /* <DEDUP_REMOVED lines=12> */
.L_x_11585:


//--------------------- .text._ZN5flash32flash_fwd_splitkv_combine_kernelI23Flash_fwd_kernel_traitsILi96ELi64ELi128ELi4ELb0ELb0EN7cutlass10bfloat16_tE19Flash_kernel_traitsILi96ELi64ELi128ELi4ES3_EELi16ELi6ELb1EEEvNS_16Flash_fwd_paramsE --------------------------
	.section	.text._ZN5flash32flash_fwd_splitkv_combine_kernelI23Flash_fwd_kernel_traitsILi96ELi64ELi128ELi4ELb0ELb0EN7cutlass10bfloat16_tE19Flash_kernel_traitsILi96ELi64ELi128ELi4ES3_EELi16ELi6ELb1EEEvNS_16Flash_fwd_paramsE,"ax",@progbits
	.align	128
        .global         _ZN5flash32flash_fwd_splitkv_combine_kernelI23Flash_fwd_kernel_traitsILi96ELi64ELi128ELi4ELb0ELb0EN7cutlass10bfloat16_tE19Flash_kernel_traitsILi96ELi64ELi128ELi4ES3_EELi16ELi6ELb1EEEvNS_16Flash_fwd_paramsE
        .type           _ZN5flash32flash_fwd_splitkv_combine_kernelI23Flash_fwd_kernel_traitsILi96ELi64ELi128ELi4ELb0ELb0EN7cutlass10bfloat16_tE19Flash_kernel_traitsILi96ELi64ELi128ELi4ES3_EELi16ELi6ELb1EEEvNS_16Flash_fwd_paramsE,@function
        .size           _ZN5flash32flash_fwd_splitkv_combine_kernelI23Flash_fwd_kernel_traitsILi96ELi64ELi128ELi4ELb0ELb0EN7cutlass10bfloat16_tE19Flash_kernel_traitsILi96ELi64ELi128ELi4ES3_EELi16ELi6ELb1EEEvNS_16Flash_fwd_paramsE,(.L_x_11586 - _ZN5flash32flash_fwd_splitkv_combine_kernelI23Flash_fwd_kernel_traitsILi96ELi64ELi128ELi4ELb0ELb0EN7cutlass10bfloat16_tE19Flash_kernel_traitsILi96ELi64ELi128ELi4ES3_EELi16ELi6ELb1EEEvNS_16Flash_fwd_paramsE)
        .other          _ZN5flash32flash_fwd_splitkv_combine_kernelI23Flash_fwd_kernel_traitsILi96ELi64ELi128ELi4ELb0ELb0EN7cutlass10bfloat16_tE19Flash_kernel_traitsILi96ELi64ELi128ELi4ES3_EELi16ELi6ELb1EEEvNS_16Flash_fwd_paramsE,@"STO_CUDA_ENTRY STV_DEFAULT"
_ZN5flash32flash_fwd_splitkv_combine_kernelI23Flash_fwd_kernel_traitsILi96ELi64ELi128ELi4ELb0ELb0EN7cutlass10bfloat16_tE19Flash_kernel_traitsILi96ELi64ELi128ELi4ES3_EELi16ELi6ELb1EEEvNS_16Flash_fwd_paramsE:
.text._ZN5flash32flash_fwd_splitkv_combine_kernelI23Flash_fwd_kernel_traitsILi96ELi64ELi128ELi4ELb0ELb0EN7cutlass10bfloat16_tE19Flash_kernel_traitsILi96ELi64ELi128ELi4ES3_EELi16ELi6ELb1EEEvNS_16Flash_fwd_paramsE:
[----:B------:R-:W-:Y:S08]  /*0000*/  LDC R1, c[0x0][0x37c] ;  /* 0x0000df00ff017b82 */ /* 0x000ff00000000800 */
[----:B------:R-:W0:Y:S01]  /*0010*/  LDC.64 R38, c[0x0][0x430] ;  /* 0x00010c00ff267b82 */ /* 0x000e220000000a00 */
[----:B------:R-:W0:Y:S07]  /*0020*/  LDCU UR4, c[0x0][0x3e0] ;  /* 0x00007c00ff0477ac */ /* 0x000e2e0008000800 */
[----:B------:R-:W1:Y:S01]  /*0030*/  S2UR UR6, SR_CTAID.X ;  /* 0x00000000000679c3 */ /* 0x000e620000002500 */
[----:B0-----:R-:W-:-:S04]  /*0040*/  IMAD R29, R39, UR4, RZ ;  /* 0x00000004271d7c24 */ /* 0x001fc8000f8e02ff */
[----:B------:R-:W-:Y:S01]  /*0050*/  IMAD R28, R29, R38, RZ ;  /* 0x000000261d1c7224 */ /* 0x000fe200078e02ff */
[----:B-1----:R-:W-:-:S04]  /*0060*/  USHF.L.U32 UR6, UR6, 0x4, URZ ;  /* 0x0000000406067899 */ /* 0x002fc800080006ff */
[----:B------:R-:W-:Y:S02]  /*0070*/  VIMNMX R39, PT, PT, R28, R39, PT ;  /* 0x000000271c277248 */ /* 0x000fe40003fe0100 */
[----:B------:R-:W-:Y:S02]  /*0080*/  SHF.R.S32.HI R4, RZ, 0x1f, R28 ;  /* 0x0000001fff047819 */ /* 0x000fe4000001141c */
[----:B------:R-:W-:-:S04]  /*0090*/  SHF.R.S32.HI R17, RZ, 0x1f, R39 ;  /* 0x0000001fff117819 */ /* 0x000fc80000011427 */
[----:B------:R-:W-:-:S04]  /*00a0*/  LOP3.LUT R0, R4, R17, RZ, 0xfc, !PT ;  /* 0x0000001104007212 */ /* 0x000fc800078efcff */
[----:B------:R-:W-:-:S13]  /*00b0*/  ISETP.NE.U32.AND P0, PT, R0, RZ, PT ;  /* 0x000000ff0000720c */ /* 0x000fda0003f05070 */
[----:B------:R-:W-:Y:S05]  /*00c0*/  @P0 BRA `(.L_x_257) ;  /* 0x0000000000500947 */ /* 0x000fea0003800000 */
[----:B------:R-:W0:Y:S01]  /*00d0*/  I2F.U32.RP R6, R39 ;  /* 0x0000002700067306 */ /* 0x000e220000209000 */
[----:B------:R-:W-:Y:S01]  /*00e0*/  IMAD.MOV R0, RZ, RZ, -R39 ;  /* 0x000000ffff007224 */ /* 0x000fe200078e0a27 */
[----:B------:R-:W-:Y:S02]  /*00f0*/  ISETP.NE.U32.AND P0, PT, R39, RZ, PT ;  /* 0x000000ff2700720c */ /* 0x000fe40003f05070 */
[----:B------:R-:W-:-:S04]  /*0100*/  MOV R13, RZ ;  /* 0x000000ff000d7202 */ /* 0x000fc80000000f00 */
[----:B0-----:R-:W0:Y:S02]  /*0110*/  MUFU.RCP R2, R6 ;  /* 0x0000000600027308 */ /* 0x001e240000001000 */
[----:B0-----:R-:W-:-:S06]  /*0120*/  VIADD R2, R2, 0xffffffe ;  /* 0x0ffffffe02027836 */ /* 0x001fcc0000000000 */
[----:B------:R0:W1:Y:S02]  /*0130*/  F2I.FTZ.U32.TRUNC.NTZ R3, R2 ;  /* 0x0000000200037305 */ /* 0x000064000021f000 */
[----:B0-----:R-:W-:Y:S02]  /*0140*/  HFMA2 R2, -RZ, RZ, 0, 0 ;  /* 0x00000000ff027431 */ /* 0x001fe400000001ff */
[----:B-1----:R-:W-:-:S04]  /*0150*/  IMAD R5, R0, R3, RZ ;  /* 0x0000000300057224 */ /* 0x002fc800078e02ff */
[----:B------:R-:W-:-:S06]  /*0160*/  IMAD.HI.U32 R5, R3, R5, R2 ;  /* 0x0000000503057227 */ /* 0x000fcc00078e0002 */
[----:B------:R-:W-:-:S04]  /*0170*/  IMAD.HI.U32 R12, R5, R28, RZ ;  /* 0x0000001c050c7227 */ /* 0x000fc800078e00ff */
[----:B------:R-:W-:-:S04]  /*0180*/  IMAD.MOV R0, RZ, RZ, -R12 ;  /* 0x000000ffff007224 */ /* 0x000fc800078e0a0c */
[----:B------:R-:W-:-:S05]  /*0190*/  IMAD R0, R39, R0, R28 ;  /* 0x0000000027007224 */ /* 0x000fca00078e021c */
[----:B------:R-:W-:-:S13]  /*01a0*/  ISETP.GE.U32.AND P2, PT, R0, R39, PT ;  /* 0x000000270000720c */ /* 0x000fda0003f46070 */
[----:B------:R-:W-:Y:S01]  /*01b0*/  @P2 IADD3 R0, PT, PT, -R39, R0, RZ ;  /* 0x0000000027002210 */ /* 0x000fe20007ffe1ff */
[----:B------:R-:W-:-:S03]  /*01c0*/  @P2 VIADD R12, R12, 0x1 ;  /* 0x000000010c0c2836 */ /* 0x000fc60000000000 */
[----:B------:R-:W-:-:S13]  /*01d0*/  ISETP.GE.U32.AND P1, PT, R0, R39, PT ;  /* 0x000000270000720c */ /* 0x000fda0003f26070 */
[----:B------:R-:W-:Y:S02]  /*01e0*/  @P1 IADD3 R12, PT, PT, R12, 0x1, RZ ;  /* 0x000000010c0c1810 */ /* 0x000fe40007ffe0ff */
[----:B------:R-:W-:Y:S01]  /*01f0*/  @!P0 LOP3.LUT R12, RZ, R39, RZ, 0x33, !PT ;  /* 0x00000027ff0c8212 */ /* 0x000fe200078e33ff */
[----:B------:R-:W-:Y:S06]  /*0200*/  BRA `(.L_x_258) ;  /* 0x00000000001c7947 */ /* 0x000fec0003800000 */
.L_x_257:
[----:B------:R-:W-:Y:S01]  /*0210*/  IMAD.MOV.U32 R25, RZ, RZ, R28 ;  /* 0x000000ffff197224 */ /* 0x000fe200078e001c */
[----:B------:R-:W-:Y:S01]  /*0220*/  MOV R20, R39 ;  /* 0x0000002700147202 */ /* 0x000fe20000000f00 */
[----:B------:R-:W-:Y:S01]  /*0230*/  IMAD.MOV.U32 R19, RZ, RZ, R4 ;  /* 0x000000ffff137224 */ /* 0x000fe200078e0004 */
[----:B------:R-:W-:Y:S02]  /*0240*/  MOV R18, R17 ;  /* 0x0000001100127202 */ /* 0x000fe40000000f00 */
[----:B------:R-:W-:Y:S02]  /*0250*/  MOV R16, 0x270 ;  /* 0x0000027000107802 */ /* 0x000fe40000000f00 */
[----:B------:R-:W-:Y:S05]  /*0260*/  CALL.REL.NOINC `($__internal_8_$__cuda_sm20_div_s64) ;  /* 0x0000004800287944 */ /* 0x000fea0003c00000 */
[----:B------:R-:W-:-:S07]  /*0270*/  MOV R12, R0 ;  /* 0x00000000000c7202 */ /* 0x000fce0000000f00 */
.L_x_258:
        /* <DEDUP_REMOVED lines=30> */
.L_x_260:
[----:B------:R-:W-:Y:S01]  /*0460*/  IMAD.MOV.U32 R25, RZ, RZ, R12 ;  /* 0x000000ffff197224 */ /* 0x000fe200078e000c */
[----:B------:R-:W-:Y:S02]  /*0470*/  MOV R19, R13 ;  /* 0x0000000d00137202 */ /* 0x000fe40000000f00 */
[----:B------:R-:W-:Y:S02]  /*0480*/  MOV R16, 0x4a0 ;  /* 0x000004a000107802 */ /* 0x000fe40000000f00 */
[----:B------:R-:W-:Y:S05]  /*0490*/  CALL.REL.NOINC `($__internal_8_$__cuda_sm20_div_s64) ;  /* 0x00000044009c7944 */ /* 0x000fea0003c00000 */
[----:B------:R-:W-:Y:S02]  /*04a0*/  MOV R14, R0 ;  /* 0x00000000000e7202 */ /* 0x000fe40000000f00 */
[----:B------:R-:W-:Y:S02]  /*04b0*/  MOV R15, R13 ;  /* 0x0000000d000f7202 */ /* 0x000fe40000000f00 */
.L_x_261:
[----:B------:R-:W-:Y:S05]  /*04c0*/  BSYNC.RECONVERGENT B0 ;  /* 0x0000000000007941 */ /* 0x000fea0003800200 */
.L_x_259:
[----:B------:R-:W0:Y:S01]  /*04d0*/  LDC R3, c[0x0][0x434] ;  /* 0x00010d00ff037b82 */ /* 0x000e220000000800 */
        /* <DEDUP_REMOVED lines=8> */
[----:B0-----:R-:W-:Y:S02]  /*0560*/  IMAD.MOV R5, RZ, RZ, -R9 ;  /* 0x000000ffff057224 */ /* 0x001fe400078e0a09 */
[----:B------:R-:W-:Y:S02]  /*0570*/  IMAD.MOV.U32 R8, RZ, RZ, RZ ;  /* 0x000000ffff087224 */ /* 0x000fe400078e00ff */
        /* <DEDUP_REMOVED lines=18> */
[----:B------:R-:W-:Y:S02]  /*06a0*/  SEL R11, R18, R11, P0 ;  /* 0x0000000b120b7207 */ /* 0x000fe40000000000 */
        /* <DEDUP_REMOVED lines=24> */
.L_x_263:
[----:B------:R-:W-:Y:S01]  /*0830*/  IMAD.MOV.U32 R25, RZ, RZ, R20 ;  /* 0x000000ffff197224 */ /* 0x000fe200078e0014 */
[----:B------:R-:W-:Y:S01]  /*0840*/  MOV R20, R10 ;  /* 0x0000000a00147202 */ /* 0x000fe20000000f00 */
[----:B------:R-:W-:Y:S01]  /*0850*/  IMAD.MOV.U32 R19, RZ, RZ, R18 ;  /* 0x000000ffff137224 */ /* 0x000fe200078e0012 */
[----:B------:R-:W-:Y:S02]  /*0860*/  MOV R18, R11 ;  /* 0x0000000b00127202 */ /* 0x000fe40000000f00 */
[----:B------:R-:W-:Y:S02]  /*0870*/  MOV R16, 0x890 ;  /* 0x0000089000107802 */ /* 0x000fe40000000f00 */
[----:B------:R-:W-:Y:S05]  /*0880*/  CALL.REL.NOINC `($__internal_8_$__cuda_sm20_div_s64) ;  /* 0x0000004000a07944 */ /* 0x000fea0003c00000 */
[----:B------:R-:W-:Y:S02]  /*0890*/  MOV R12, R0 ;  /* 0x00000000000c7202 */ /* 0x000fe40000000f00 */
.L_x_264:
[----:B------:R-:W-:Y:S05]  /*08a0*/  BSYNC.RECONVERGENT B0 ;  /* 0x0000000000007941 */ /* 0x000fea0003800200 */
.L_x_262:
[----:B------:R-:W0:Y:S01]  /*08b0*/  LDC R19, c[0x0][0x434] ;  /* 0x00010d00ff137b82 */ /* 0x000e220000000800 */
[----:B------:R-:W-:Y:S01]  /*08c0*/  IMAD.MOV.U32 R6, RZ, RZ, RZ ;  /* 0x000000ffff067224 */ /* 0x000fe200078e00ff */
[----:B------:R-:W-:Y:S01]  /*08d0*/  BSSY.RECONVERGENT B0, `(.L_x_265) ;  /* 0x0000078000007945 */ /* 0x000fe20003800200 */
[----:B0-----:R-:W-:Y:S02]  /*08e0*/  IABS R5, R19 ;  /* 0x0000001300057213 */ /* 0x001fe40000000000 */
[----:B------:R-:W-:Y:S02]  /*08f0*/  SHF.R.S32.HI R9, RZ, 0x1f, R19 ;  /* 0x0000001fff097819 */ /* 0x000fe40000011413 */
[----:B------:R-:W0:Y:S02]  /*0900*/  I2F.RP R8, R5 ;  /* 0x0000000500087306 */ /* 0x000e240000209400 */
[----:B------:R-:W-:-:S06]  /*0910*/  LOP3.LUT R9, R9, 0x1, RZ, 0xfc, !PT ;  /* 0x0000000109097812 */ /* 0x000fcc00078efcff */
[----:B0-----:R-:W0:Y:S02]  /*0920*/  MUFU.RCP R7, R8 ;  /* 0x0000000800077308 */ /* 0x001e240000001000 */
[----:B0-----:R-:W-:-:S06]  /*0930*/  VIADD R7, R7, 0xffffffe ;  /* 0x0ffffffe07077836 */ /* 0x001fcc0000000000 */
[----:B------:R-:W0:Y:S02]  /*0940*/  F2I.FTZ.U32.TRUNC.NTZ R7, R7 ;  /* 0x0000000700077305 */ /* 0x000e24000021f000 */
[----:B0-----:R-:W-:-:S04]  /*0950*/  IMAD.MOV R0, RZ, RZ, -R7 ;  /* 0x000000ffff007224 */ /* 0x001fc800078e0a07 */
[----:B------:R-:W-:Y:S01]  /*0960*/  IMAD R3, R0, R5, RZ ;  /* 0x0000000500037224 */ /* 0x000fe200078e02ff */
[----:B------:R-:W-:Y:S02]  /*0970*/  IABS R0, R2 ;  /* 0x0000000200007213 */ /* 0x000fe40000000000 */
[----:B------:R-:W-:Y:S01]  /*0980*/  LOP3.LUT R2, R2, R19, RZ, 0x3c, !PT ;  /* 0x0000001302027212 */ /* 0x000fe200078e3cff */
[----:B------:R-:W-:-:S03]  /*0990*/  IMAD.HI.U32 R3, R7, R3, R6 ;  /* 0x0000000307037227 */ /* 0x000fc600078e0006 */
[----:B------:R-:W-:Y:S01]  /*09a0*/  ISETP.GE.AND P2, PT, R2, RZ, PT ;  /* 0x000000ff0200720c */ /* 0x000fe20003f46270 */
        /* <DEDUP_REMOVED lines=8> */
[----:B------:R-:W-:Y:S02]  /*0a30*/  ISETP.GE.U32.AND P0, PT, R0, R5, PT ;  /* 0x000000050000720c */ /* 0x000fe40003f06070 */
[----:B------:R-:W0:Y:S11]  /*0a40*/  LDC R0, c[0x0][0x3e0] ;  /* 0x0000f800ff007b82 */ /* 0x000e360000000800 */
[----:B------:R-:W-:-:S04]  /*0a50*/  @P0 VIADD R3, R3, 0x1 ;  /* 0x0000000103030836 */ /* 0x000fc80000000000 */
[----:B------:R-:W-:-:S04]  /*0a60*/  IMAD.MOV.U32 R2, RZ, RZ, R3 ;  /* 0x000000ffff027224 */ /* 0x000fc800078e0003 */
[----:B------:R-:W-:Y:S01]  /*0a70*/  @!P2 IMAD.MOV R2, RZ, RZ, -R2 ;  /* 0x000000ffff02a224 */ /* 0x000fe200078e0a02 */
[----:B------:R-:W-:Y:S02]  /*0a80*/  @!P1 LOP3.LUT R2, RZ, R19, RZ, 0x33, !PT ;  /* 0x00000013ff029212 */ /* 0x000fe400078e33ff */
[----:B0-----:R-:W-:-:S03]  /*0a90*/  IABS R6, R0 ;  /* 0x0000000000067213 */ /* 0x001fc60000000000 */
[----:B------:R-:W-:Y:S01]  /*0aa0*/  IMAD R9, R2, R9, RZ ;  /* 0x0000000902097224 */ /* 0x000fe200078e02ff */
[----:B------:R-:W-:Y:S01]  /*0ab0*/  ISETP.NE.AND P5, PT, R0, RZ, PT ;  /* 0x000000ff0000720c */ /* 0x000fe20003fa5270 */
[----:B------:R-:W0:Y:S01]  /*0ac0*/  I2F.RP R18, R6 ;  /* 0x0000000600127306 */ /* 0x000e220000209400 */
[----:B------:R-:W-:Y:S02]  /*0ad0*/  ISETP.NE.AND P4, PT, R2, RZ, PT ;  /* 0x000000ff0200720c */ /* 0x000fe40003f85270 */
[-C--:B------:R-:W-:Y:S02]  /*0ae0*/  IABS R8, R9.reuse ;  /* 0x0000000900087213 */ /* 0x080fe40000000000 */
[----:B------:R-:W-:-:S03]  /*0af0*/  IABS R23, R9 ;  /* 0x0000000900177213 */ /* 0x000fc60000000000 */
[----:B------:R-:W1:Y:S02]  /*0b00*/  I2F.RP R7, R8 ;  /* 0x0000000800077306 */ /* 0x000e640000209400 */
[----:B------:R-:W-:-:S06]  /*0b10*/  IMAD.MOV R23, RZ, RZ, -R23 ;  /* 0x000000ffff177224 */ /* 0x000fcc00078e0a17 */
[----:B0-----:R-:W0:Y:S08]  /*0b20*/  MUFU.RCP R24, R18 ;  /* 0x0000001200187308 */ /* 0x001e300000001000 */
[----:B-1----:R-:W1:Y:S01]  /*0b30*/  MUFU.RCP R3, R7 ;  /* 0x0000000700037308 */ /* 0x002e620000001000 */
[----:B0-----:R-:W-:-:S07]  /*0b40*/  VIADD R24, R24, 0xffffffe ;  /* 0x0ffffffe18187836 */ /* 0x001fce0000000000 */
[----:B------:R0:W-:Y:S01]  /*0b50*/  F2I.FTZ.U32.TRUNC.NTZ R25, R24 ;  /* 0x0000001800197305 */ /* 0x0001e2000021f000 */
[----:B-1----:R-:W-:Y:S02]  /*0b60*/  VIADD R26, R3, 0xffffffe ;  /* 0x0ffffffe031a7836 */ /* 0x002fe40000000000 */
[----:B------:R-:W-:-:S05]  /*0b70*/  VIADD R3, R0, 0xffffffff ;  /* 0xffffffff00037836 */ /* 0x000fca0000000000 */
[----:B------:R-:W1:Y:S01]  /*0b80*/  F2I.FTZ.U32.TRUNC.NTZ R27, R26 ;  /* 0x0000001a001b7305 */ /* 0x000e62000021f000 */
[----:B------:R-:W-:-:S04]  /*0b90*/  IADD3 R7, PT, PT, R3, R8, RZ ;  /* 0x0000000803077210 */ /* 0x000fc80007ffe0ff */
[----:B------:R-:W-:Y:S01]  /*0ba0*/  IABS R21, R7 ;  /* 0x0000000700157213 */ /* 0x000fe20000000000 */
[----:B0-----:R-:W-:Y:S01]  /*0bb0*/  IMAD.MOV.U32 R24, RZ, RZ, RZ ;  /* 0x000000ffff187224 */ /* 0x001fe200078e00ff */
[C---:B------:R-:W-:Y:S02]  /*0bc0*/  LOP3.LUT R18, R7.reuse, R8, RZ, 0x3c, !PT ;  /* 0x0000000807127212 */ /* 0x040fe400078e3cff */
[----:B------:R-:W-:Y:S02]  /*0bd0*/  LOP3.LUT R7, R7, R0, RZ, 0x3c, !PT ;  /* 0x0000000007077212 */ /* 0x000fe400078e3cff */
[----:B------:R-:W-:Y:S01]  /*0be0*/  ISETP.GE.AND P0, PT, R18, RZ, PT ;  /* 0x000000ff1200720c */ /* 0x000fe20003f06270 */
[----:B-1----:R-:W-:Y:S01]  /*0bf0*/  IMAD.MOV R5, RZ, RZ, -R27 ;  /* 0x000000ffff057224 */ /* 0x002fe200078e0a1b */
[----:B------:R-:W0:Y:S01]  /*0c00*/  LDC.U8 R18, c[0x0][0x549] ;  /* 0x00015240ff127b82 */ /* 0x000e220000000000 */
[----:B------:R-:W-:Y:S02]  /*0c10*/  IMAD.MOV.U32 R26, RZ, RZ, RZ ;  /* 0x000000ffff1a7224 */ /* 0x000fe400078e00ff */
[----:B------:R-:W-:-:S02]  /*0c20*/  IMAD R16, R5, R8, RZ ;  /* 0x0000000805107224 */ /* 0x000fc400078e02ff */
[----:B------:R-:W-:Y:S02]  /*0c30*/  IMAD.MOV R5, RZ, RZ, -R25 ;  /* 0x000000ffff057224 */ /* 0x000fe400078e0a19 */
[----:B------:R-:W-:-:S04]  /*0c40*/  IMAD.HI.U32 R16, R27, R16, R26 ;  /* 0x000000101b107227 */ /* 0x000fc800078e001a */
[----:B------:R-:W-:Y:S02]  /*0c50*/  IMAD R5, R5, R6, RZ ;  /* 0x0000000605057224 */ /* 0x000fe400078e02ff */
[----:B------:R-:W-:-:S04]  /*0c60*/  IMAD.HI.U32 R16, R16, R21, RZ ;  /* 0x0000001510107227 */ /* 0x000fc800078e00ff */
[----:B------:R-:W-:Y:S02]  /*0c70*/  IMAD R23, R16, R23, R21 ;  /* 0x0000001710177224 */ /* 0x000fe400078e0215 */
[----:B------:R-:W-:-:S03]  /*0c80*/  IMAD.HI.U32 R24, R25, R5, R24 ;  /* 0x0000000519187227 */ /* 0x000fc600078e0018 */
[----:B------:R-:W-:-:S03]  /*0c90*/  ISETP.GT.U32.AND P1, PT, R8, R23, PT ;  /* 0x000000170800720c */ /* 0x000fc60003f24070 */
[----:B------:R-:W-:-:S04]  /*0ca0*/  IMAD.HI.U32 R5, R24, R21, RZ ;  /* 0x0000001518057227 */ /* 0x000fc800078e00ff */
[----:B------:R-:W-:-:S04]  /*0cb0*/  IMAD.MOV R20, RZ, RZ, -R5 ;  /* 0x000000ffff147224 */ /* 0x000fc800078e0a05 */
[----:B------:R-:W-:Y:S02]  /*0cc0*/  IMAD R21, R6, R20, R21 ;  /* 0x0000001406157224 */ /* 0x000fe400078e0215 */
[----:B------:R-:W-:Y:S02]  /*0cd0*/  @!P1 IMAD.IADD R23, R23, 0x1, -R8 ;  /* 0x0000000117179824 */ /* 0x000fe400078e0a08 */
[----:B------:R-:W-:Y:S01]  /*0ce0*/  @!P1 VIADD R16, R16, 0x1 ;  /* 0x0000000110109836 */ /* 0x000fe20000000000 */
[----:B------:R-:W-:Y:S02]  /*0cf0*/  ISETP.GT.U32.AND P2, PT, R6, R21, PT ;  /* 0x000000150600720c */ /* 0x000fe40003f44070 */
[----:B------:R-:W-:Y:S02]  /*0d00*/  ISETP.GE.U32.AND P3, PT, R23, R8, PT ;  /* 0x000000081700720c */ /* 0x000fe40003f66070 */
[----:B------:R-:W-:-:S09]  /*0d10*/  ISETP.NE.AND P1, PT, R9, RZ, PT ;  /* 0x000000ff0900720c */ /* 0x000fd20003f25270 */
[----:B------:R-:W-:Y:S02]  /*0d20*/  @!P2 IMAD.IADD R21, R21, 0x1, -R6 ;  /* 0x000000011515a824 */ /* 0x000fe400078e0a06 */
[----:B------:R-:W-:Y:S01]  /*0d30*/  @P3 IADD3 R16, PT, PT, R16, 0x1, RZ ;  /* 0x0000000110103810 */ /* 0x000fe20007ffe0ff */
[----:B------:R-:W-:Y:S01]  /*0d40*/  @!P2 VIADD R5, R5, 0x1 ;  /* 0x000000010505a836 */ /* 0x000fe20000000000 */
[----:B------:R-:W-:Y:S02]  /*0d50*/  ISETP.GE.AND P3, PT, R7, RZ, PT ;  /* 0x000000ff0700720c */ /* 0x000fe40003f66270 */
[----:B0-----:R-:W-:Y:S01]  /*0d60*/  ISETP.NE.AND P2, PT, R18, RZ, PT ;  /* 0x000000ff1200720c */ /* 0x001fe20003f45270 */
[----:B------:R-:W-:Y:S01]  /*0d70*/  @!P0 IMAD.MOV R16, RZ, RZ, -R16 ;  /* 0x000000ffff108224 */ /* 0x000fe200078e0a10 */
[----:B------:R-:W-:Y:S02]  /*0d80*/  @!P1 LOP3.LUT R16, RZ, R8, RZ, 0x33, !PT ;  /* 0x00000008ff109212 */ /* 0x000fe400078e33ff */
[----:B------:R-:W-:-:S02]  /*0d90*/  ISETP.GE.U32.AND P1, PT, R21, R6, PT ;  /* 0x000000061500720c */ /* 0x000fc40003f26070 */
[----:B------:R-:W-:Y:S02]  /*0da0*/  ISETP.LT.U32.AND P0, PT, R12, R16, PT ;  /* 0x000000100c00720c */ /* 0x000fe40003f01070 */
[----:B------:R-:W-:Y:S02]  /*0db0*/  SHF.R.S32.HI R21, RZ, 0x1f, R16 ;  /* 0x0000001fff157819 */ /* 0x000fe40000011410 */
[----:B------:R-:W-:Y:S02]  /*0dc0*/  SEL R22, R19, 0x1, !P2 ;  /* 0x0000000113167807 */ /* 0x000fe40005000000 */
[----:B------:R-:W-:-:S04]  /*0dd0*/  ISETP.LT.AND.EX P0, PT, R13, R21, PT, P0 ;  /* 0x000000150d00720c */ /* 0x000fc80003f01300 */
[----:B------:R-:W-:Y:S01]  /*0de0*/  SEL R7, R13, R21, P0 ;  /* 0x000000150d077207 */ /* 0x000fe20000000000 */
[----:B------:R-:W-:Y:S01]  /*0df0*/  @P1 VIADD R5, R5, 0x1 ;  /* 0x0000000105051836 */ /* 0x000fe20000000000 */
[----:B------:R-:W-:Y:S02]  /*0e00*/  SHF.R.S32.HI R21, RZ, 0x1f, R9 ;  /* 0x0000001fff157819 */ /* 0x000fe40000011409 */
[----:B------:R-:W-:Y:S01]  /*0e10*/  LOP3.LUT R6, R13, R7, RZ, 0xfc, !PT ;  /* 0x000000070d067212 */ /* 0x000fe200078efcff */
[----:B------:R-:W-:Y:S01]  /*0e20*/  @!P3 IMAD.MOV R5, RZ, RZ, -R5 ;  /* 0x000000ffff05b224 */ /* 0x000fe200078e0a05 */
[----:B------:R-:W-:Y:S02]  /*0e30*/  @!P5 LOP3.LUT R5, RZ, R0, RZ, 0x33, !PT ;  /* 0x00000000ff05d212 */ /* 0x000fe400078e33ff */
[----:B------:R-:W-:Y:S02]  /*0e40*/  ISETP.NE.U32.AND P1, PT, R6, RZ, PT ;  /* 0x000000ff0600720c */ /* 0x000fe40003f25070 */
[----:B------:R-:W-:-:S02]  /*0e50*/  SEL R6, RZ, 0x1, !P4 ;  /* 0x00000001ff067807 */ /* 0x000fc40006000000 */
[----:B------:R-:W-:Y:S02]  /*0e60*/  SEL R8, R12, R16, P0 ;  /* 0x000000100c087207 */ /* 0x000fe40000000000 */
[----:B------:R-:W-:-:S07]  /*0e70*/  LOP3.LUT R6, R21, R6, RZ, 0xfc, !PT ;  /* 0x0000000615067212 */ /* 0x000fce00078efcff */
        /* <DEDUP_REMOVED lines=21> */
.L_x_266:
[----:B------:R-:W-:Y:S01]  /*0fd0*/  IMAD.MOV.U32 R25, RZ, RZ, R12 ;  /* 0x000000ffff197224 */ /* 0x000fe200078e000c */
[----:B------:R-:W-:Y:S01]  /*0fe0*/  MOV R20, R8 ;  /* 0x0000000800147202 */ /* 0x000fe20000000f00 */
[----:B------:R-:W-:Y:S01]  /*0ff0*/  IMAD.MOV.U32 R19, RZ, RZ, R13 ;  /* 0x000000ffff137224 */ /* 0x000fe200078e000d */
[----:B------:R-:W-:Y:S02]  /*1000*/  MOV R18, R7 ;  /* 0x0000000700127202 */ /* 0x000fe40000000f00 */
[----:B------:R-:W-:Y:S02]  /*1010*/  MOV R16, 0x1030 ;  /* 0x0000103000107802 */ /* 0x000fe40000000f00 */
[----:B------:R-:W-:Y:S05]  /*1020*/  CALL.REL.NOINC `($__internal_8_$__cuda_sm20_div_s64) ;  /* 0x0000003800b87944 */ /* 0x000fea0003c00000 */
[----:B------:R-:W-:Y:S02]  /*1030*/  MOV R44, R0 ;  /* 0x00000000002c7202 */ /* 0x000fe40000000f00 */
[----:B------:R-:W-:Y:S02]  /*1040*/  MOV R45, R13 ;  /* 0x0000000d002d7202 */ /* 0x000fe40000000f00 */
.L_x_267:
[----:B------:R-:W-:Y:S05]  /*1050*/  BSYNC.RECONVERGENT B0 ;  /* 0x0000000000007941 */ /* 0x000fea0003800200 */
.L_x_265:
[-C--:B------:R-:W-:Y:S01]  /*1060*/  IABS R19, R29.reuse ;  /* 0x0000001d00137213 */ /* 0x080fe20000000000 */
[----:B------:R-:W0:Y:S01]  /*1070*/  LDC R2, c[0x0][0x434] ;  /* 0x00010d00ff027b82 */ /* 0x000e220000000800 */
[----:B------:R-:W-:Y:S01]  /*1080*/  IABS R0, R29 ;  /* 0x0000001d00007213 */ /* 0x000fe20000000000 */
[----:B------:R-:W-:Y:S01]  /*1090*/  IMAD R5, R5, R22, RZ ;  /* 0x0000001605057224 */ /* 0x000fe200078e02ff */
[----:B------:R-:W1:Y:S01]  /*10a0*/  I2F.RP R16, R19 ;  /* 0x0000001300107306 */ /* 0x000e620000209400 */
[----:B------:R-:W-:Y:S02]  /*10b0*/  BSSY.RECONVERGENT B0, `(.L_x_268) ;  /* 0x000003b000007945 */ /* 0x000fe40003800200 */
[----:B------:R-:W-:Y:S02]  /*10c0*/  IMAD.MOV R0, RZ, RZ, -R0 ;  /* 0x000000ffff007224 */ /* 0x000fe400078e0a00 */
[----:B------:R-:W-:-:S03]  /*10d0*/  IMAD R6, R6, R5, RZ ;  /* 0x0000000506067224 */ /* 0x000fc600078e02ff */
[----:B-1----:R-:W1:Y:S01]  /*10e0*/  MUFU.RCP R20, R16 ;  /* 0x0000001000147308 */ /* 0x002e620000001000 */
[----:B0-----:R-:W-:Y:S01]  /*10f0*/  IADD3 R2, PT, PT, R2, -0x1, R19 ;  /* 0xffffffff02027810 */ /* 0x001fe20007ffe013 */
[----:B-1----:R-:W-:-:S06]  /*1100*/  VIADD R20, R20, 0xffffffe ;  /* 0x0ffffffe14147836 */ /* 0x002fcc0000000000 */
[----:B------:R-:W0:Y:S02]  /*1110*/  F2I.FTZ.U32.TRUNC.NTZ R21, R20 ;  /* 0x0000001400157305 */ /* 0x000e24000021f000 */
[----:B0-----:R-:W-:Y:S02]  /*1120*/  IMAD.MOV R12, RZ, RZ, -R21 ;  /* 0x000000ffff0c7224 */ /* 0x001fe400078e0a15 */
[----:B------:R-:W-:Y:S02]  /*1130*/  IMAD.MOV.U32 R20, RZ, RZ, RZ ;  /* 0x000000ffff147224 */ /* 0x000fe400078e00ff */
[----:B------:R-:W-:Y:S01]  /*1140*/  IMAD R13, R12, R19, RZ ;  /* 0x000000130c0d7224 */ /* 0x000fe200078e02ff */
[----:B------:R-:W-:-:S03]  /*1150*/  IABS R12, R2 ;  /* 0x00000002000c7213 */ /* 0x000fc60000000000 */
[----:B------:R-:W-:-:S06]  /*1160*/  IMAD.HI.U32 R13, R21, R13, R20 ;  /* 0x0000000d150d7227 */ /* 0x000fcc00078e0014 */
[----:B------:R-:W-:-:S04]  /*1170*/  IMAD.HI.U32 R13, R13, R12, RZ ;  /* 0x0000000c0d0d7227 */ /* 0x000fc800078e00ff */
        /* <DEDUP_REMOVED lines=39> */
.L_x_269:
[----:B------:R-:W-:Y:S01]  /*13f0*/  IMAD.MOV.U32 R25, RZ, RZ, R14 ;  /* 0x000000ffff197224 */ /* 0x000fe200078e000e */
[----:B------:R-:W-:Y:S01]  /*1400*/  MOV R19, R15 ;  /* 0x0000000f00137202 */ /* 0x000fe20000000f00 */
[----:B------:R-:W-:Y:S01]  /*1410*/  IMAD.MOV.U32 R20, RZ, RZ, R5 ;  /* 0x000000ffff147224 */ /* 0x000fe200078e0005 */
[----:B------:R-:W-:Y:S02]  /*1420*/  MOV R16, 0x1440 ;  /* 0x0000144000107802 */ /* 0x000fe40000000f00 */
[----:B------:R-:W-:Y:S05]  /*1430*/  CALL.REL.NOINC `($__internal_8_$__cuda_sm20_div_s64) ;  /* 0x0000003400b47944 */ /* 0x000fea0003c00000 */
[----:B------:R-:W-:Y:S02]  /*1440*/  MOV R24, R0 ;  /* 0x0000000000187202 */ /* 0x000fe40000000f00 */
[----:B------:R-:W-:Y:S02]  /*1450*/  MOV R25, R13 ;  /* 0x0000000d00197202 */ /* 0x000fe40000000f00 */
.L_x_270:
[----:B------:R-:W-:Y:S05]  /*1460*/  BSYNC.RECONVERGENT B0 ;  /* 0x0000000000007941 */ /* 0x000fea0003800200 */
.L_x_268:
[----:B------:R-:W0:Y:S01]  /*1470*/  S2R R21, SR_TID.X ;  /* 0x0000000000157919 */ /* 0x000e220000002100 */
[----:B------:R-:W1:Y:S01]  /*1480*/  LDCU UR4, c[0x0][0x534] ;  /* 0x0000a680ff0477ac */ /* 0x000e620008000800 */
[----:B------:R-:W-:Y:S01]  /*1490*/  IADD3 R13, P0, PT, R28, -UR6, RZ ;  /* 0x800000061c0d7c10 */ /* 0x000fe2000ff1e0ff */
[----:B------:R-:W2:Y:S03]  /*14a0*/  LDCU.64 UR10, c[0x0][0x358] ;  /* 0x00006b00ff0a77ac */ /* 0x000ea60008000a00 */
[----:B------:R-:W-:Y:S02]  /*14b0*/  IADD3.X R12, PT, PT, R4, -0x1, RZ, P0, !PT ;  /* 0xffffffff040c7810 */ /* 0x000fe400007fe4ff */
[----:B0-----:R-:W-:Y:S02]  /*14c0*/  LOP3.LUT R0, R21, 0xf, RZ, 0xc0, !PT ;  /* 0x0000000f15007812 */ /* 0x001fe400078ec0ff */
[----:B------:R-:W-:-:S02]  /*14d0*/  SHF.R.U32.HI R23, RZ, 0x4, R21 ;  /* 0x00000004ff177819 */ /* 0x000fc40000011615 */
[----:B------:R-:W-:Y:S02]  /*14e0*/  ISETP.GT.U32.AND P1, PT, R13, R0, PT ;  /* 0x000000000d00720c */ /* 0x000fe40003f24070 */
[----:B------:R-:W-:Y:S01]  /*14f0*/  IADD3 R26, P2, PT, R0, UR6, RZ ;  /* 0x00000006001a7c10 */ /* 0x000fe2000ff5e0ff */
[C---:B------:R-:W-:Y:S01]  /*1500*/  VIADD R37, R23.reuse, 0x8 ;  /* 0x0000000817257836 */ /* 0x040fe20000000000 */
[----:B------:R-:W-:Y:S01]  /*1510*/  ISETP.GT.AND.EX P1, PT, R12, RZ, PT, P1 ;  /* 0x000000ff0c00720c */ /* 0x000fe20003f24310 */
[C---:B------:R-:W-:Y:S01]  /*1520*/  VIADD R35, R23.reuse, 0x10 ;  /* 0x0000001017237836 */ /* 0x040fe20000000000 */
[----:B------:R-:W-:Y:S01]  /*1530*/  IADD3.X R27, PT, PT, RZ, RZ, RZ, P2, !PT ;  /* 0x000000ffff1b7210 */ /* 0x000fe200017fe4ff */
[C---:B------:R-:W-:Y:S01]  /*1540*/  VIADD R33, R23.reuse, 0x18 ;  /* 0x0000001817217836 */ /* 0x040fe20000000000 */
[----:B-1----:R-:W-:Y:S02]  /*1550*/  ISETP.GE.OR P0, PT, R23, UR4, !P1 ;  /* 0x0000000417007c0c */ /* 0x002fe4000cf06670 */
[----:B------:R-:W-:-:S02]  /*1560*/  ISETP.GE.OR P6, PT, R37, UR4, !P1 ;  /* 0x0000000425007c0c */ /* 0x000fc4000cfc6670 */
[----:B------:R-:W-:Y:S02]  /*1570*/  ISETP.GE.OR P5, PT, R35, UR4, !P1 ;  /* 0x0000000423007c0c */ /* 0x000fe4000cfa6670 */
[----:B------:R-:W-:-:S07]  /*1580*/  ISETP.GE.OR P4, PT, R33, UR4, !P1 ;  /* 0x0000000421007c0c */ /* 0x000fce000cf86670 */
[----:B------:R-:W0:Y:S01]  /*1590*/  @!P0 LDC.64 R14, c[0x0][0x428] ;  /* 0x00010a00ff0e8b82 */ /* 0x000e220000000a00 */
[----:B------:R-:W-:Y:S01]  /*15a0*/  @!P0 IMAD.WIDE.U32 R30, R28, R23, R26 ;  /* 0x000000171c1e8225 */ /* 0x000fe200078e001a */
[----:B------:R-:W-:-:S03]  /*15b0*/  @!P6 MOV R40, R26 ;  /* 0x0000001a0028e202 */ /* 0x000fc60000000f00 */
[C---:B------:R-:W-:Y:S02]  /*15c0*/  @!P0 IMAD R16, R23.reuse, R4, R31 ;  /* 0x0000000417108224 */ /* 0x040fe400078e021f */
[----:B------:R-:W-:Y:S01]  /*15d0*/  VIADD R31, R23, 0x20 ;  /* 0x00000020171f7836 */ /* 0x000fe20000000000 */
[----:B------:R-:W1:Y:S01]  /*15e0*/  @!P6 LDC.64 R12, c[0x0][0x428] ;  /* 0x00010a00ff0ceb82 */ /* 0x000e620000000a00 */
[----:B------:R-:W-:Y:S01]  /*15f0*/  @!P6 IMAD.MOV.U32 R41, RZ, RZ, R27 ;  /* 0x000000ffff29e224 */ /* 0x000fe200078e001b */
[----:B------:R-:W-:Y:S02]  /*1600*/  @!P5 MOV R43, R27 ;  /* 0x0000001b002bd202 */ /* 0x000fe40000000f00 */
[----:B------:R-:W-:Y:S01]  /*1610*/  ISETP.GE.OR P3, PT, R31, UR4, !P1 ;  /* 0x000000041f007c0c */ /* 0x000fe2000cf66670 */
[----:B------:R-:W-:-:S03]  /*1620*/  @!P6 IMAD.WIDE.U32 R40, R28, R37, R40 ;  /* 0x000000251c28e225 */ /* 0x000fc600078e0028 */
[----:B------:R-:W3:Y:S01]  /*1630*/  @!P5 LDC.64 R18, c[0x0][0x428] ;  /* 0x00010a00ff12db82 */ /* 0x000ee20000000a00 */
[----:B0-----:R-:W-:-:S04]  /*1640*/  @!P0 LEA R46, P2, R30, R14, 0x2 ;  /* 0x0000000e1e2e8211 */ /* 0x001fc800078410ff */
[----:B------:R-:W-:Y:S01]  /*1650*/  @!P0 LEA.HI.X R47, R30, R15, R16, 0x2, P2 ;  /* 0x0000000f1e2f8211 */ /* 0x000fe200010f1410 */
[----:B------:R-:W-:Y:S02]  /*1660*/  IMAD.MOV.U32 R16, RZ, RZ, -0x800000 ;  /* 0xff800000ff107424 */ /* 0x000fe400078e00ff */
[----:B------:R-:W0:Y:S01]  /*1670*/  @!P4 LDC.64 R14, c[0x0][0x428] ;  /* 0x00010a00ff0ecb82 */ /* 0x000e220000000a00 */
[----:B------:R-:W-:Y:S02]  /*1680*/  @!P5 IMAD.MOV.U32 R42, RZ, RZ, R26 ;  /* 0x000000ffff2ad224 */ /* 0x000fe400078e001a */
[----:B------:R-:W-:Y:S01]  /*1690*/  @!P6 IMAD R20, R37, R4, R41 ;  /* 0x000000042514e224 */ /* 0x000fe200078e0229 */
[----:B--2---:R2:W4:Y:S01]  /*16a0*/  @!P0 LDG.E R16, desc[UR10][R46.64] ;  /* 0x0000000a2e108981 */ /* 0x004522000c1e1900 */
[----:B-1----:R-:W-:Y:S01]  /*16b0*/  @!P6 LEA R36, P0, R40, R12, 0x2 ;  /* 0x0000000c2824e211 */ /* 0x002fe200078010ff */
[----:B------:R-:W-:-:S03]  /*16c0*/  @!P5 IMAD.WIDE.U32 R42, R28, R35, R42 ;  /* 0x000000231c2ad225 */ /* 0x000fc600078e002a */
[----:B------:R-:W-:Y:S01]  /*16d0*/  @!P6 LEA.HI.X R37, R40, R13, R20, 0x2, P0 ;  /* 0x0000000d2825e211 */ /* 0x000fe200000f1414 */
[----:B------:R-:W-:Y:S01]  /*16e0*/  @!P5 IMAD R20, R35, R4, R43 ;  /* 0x000000042314d224 */ /* 0x000fe200078e022b */
[C---:B---3--:R-:W-:Y:S01]  /*16f0*/  @!P5 LEA R40, P0, R42.reuse, R18, 0x2 ;  /* 0x000000122a28d211 */ /* 0x048fe200078010ff */
[----:B------:R-:W1:Y:S01]  /*1700*/  @!P3 LDC.64 R12, c[0x0][0x428] ;  /* 0x00010a00ff0cbb82 */ /* 0x000e620000000a00 */
[----:B------:R-:W-:Y:S01]  /*1710*/  VIADD R35, R23, 0x28 ;  /* 0x0000002817237836 */ /* 0x000fe20000000000 */
[----:B------:R-:W-:Y:S02]  /*1720*/  @!P4 MOV R43, R27 ;  /* 0x0000001b002bc202 */ /* 0x000fe40000000f00 */
[----:B------:R-:W-:Y:S01]  /*1730*/  @!P5 LEA.HI.X R41, R42, R19, R20, 0x2, P0 ;  /* 0x000000132a29d211 */ /* 0x000fe200000f1414 */
[----:B------:R-:W-:Y:S01]  /*1740*/  @!P4 IMAD.MOV.U32 R42, RZ, RZ, R26 ;  /* 0x000000ffff2ac224 */ /* 0x000fe200078e001a */
[----:B------:R-:W-:Y:S01]  /*1750*/  ISETP.GE.OR P2, PT, R35, UR4, !P1 ;  /* 0x0000000423007c0c */ /* 0x000fe2000cf46670 */
[----:B------:R-:W-:-:S02]  /*1760*/  VIADD R19, R23, 0x38 ;  /* 0x0000003817137836 */ /* 0x000fc40000000000 */
[----:B------:R-:W-:-:S04]  /*1770*/  @!P4 IMAD.WIDE.U32 R42, R28, R33, R42 ;  /* 0x000000211c2ac225 */ /* 0x000fc800078e002a */
[----:B------:R-:W-:Y:S01]  /*1780*/  @!P4 IMAD R18, R33, R4, R43 ;  /* 0x000000042112c224 */ /* 0x000fe200078e022b */
[----:B0-----:R-:W-:Y:S01]  /*1790*/  @!P4 LEA R32, P0, R42, R14, 0x2 ;  /* 0x0000000e2a20c211 */ /* 0x001fe200078010ff */
[----:B--2---:R-:W-:-:S03]  /*17a0*/  @!P3 IMAD.MOV.U32 R46, RZ, RZ, R26 ;  /* 0x000000ffff2eb224 */ /* 0x004fc600078e001a */
[----:B------:R-:W-:Y:S01]  /*17b0*/  @!P4 LEA.HI.X R33, R42, R15, R18, 0x2, P0 ;  /* 0x0000000f2a21c211 */ /* 0x000fe200000f1412 */
[----:B------:R-:W-:Y:S01]  /*17c0*/  @!P3 IMAD.MOV.U32 R47, RZ, RZ, R27 ;  /* 0x000000ffff2fb224 */ /* 0x000fe200078e001b */
[----:B------:R-:W0:Y:S01]  /*17d0*/  @!P2 LDC.64 R14, c[0x0][0x428] ;  /* 0x00010a00ff0eab82 */ /* 0x000e220000000a00 */
[----:B------:R-:W-:-:S04]  /*17e0*/  @!P3 IMAD.WIDE.U32 R46, R28, R31, R46 ;  /* 0x0000001f1c2eb225 */ /* 0x000fc800078e002e */
[----:B------:R-:W-:Y:S01]  /*17f0*/  @!P3 IMAD R18, R31, R4, R47 ;  /* 0x000000041f12b224 */ /* 0x000fe200078e022f */
[----:B-1----:R-:W-:Y:S01]  /*1800*/  @!P3 LEA R42, P0, R46, R12, 0x2 ;  /* 0x0000000c2e2ab211 */ /* 0x002fe200078010ff */
[----:B------:R-:W-:-:S03]  /*1810*/  VIADD R31, R23, 0x30 ;  /* 0x00000030171f7836 */ /* 0x000fc60000000000 */
[----:B------:R-:W-:Y:S02]  /*1820*/  @!P3 LEA.HI.X R43, R46, R13, R18, 0x2, P0 ;  /* 0x0000000d2e2bb211 */ /* 0x000fe400000f1412 */
[----:B------:R-:W-:Y:S01]  /*1830*/  MOV R18, 0xff800000 ;  /* 0xff80000000127802 */ /* 0x000fe20000000f00 */
[----:B------:R-:W-:Y:S01]  /*1840*/  @!P2 IMAD.MOV.U32 R49, RZ, RZ, R27 ;  /* 0x000000ffff31a224 */ /* 0x000fe200078e001b */
[----:B------:R-:W-:Y:S02]  /*1850*/  @!P2 MOV R48, R26 ;  /* 0x0000001a0030a202 */ /* 0x000fe40000000f00 */
[----:B------:R-:W-:Y:S02]  /*1860*/  ISETP.GE.OR P0, PT, R31, UR4, !P1 ;  /* 0x000000041f007c0c */ /* 0x000fe4000cf06670 */
[----:B------:R1:W2:Y:S01]  /*1870*/  @!P6 LDG.E R18, desc[UR10][R36.64] ;  /* 0x0000000a2412e981 */ /* 0x0002a2000c1e1900 */
[----:B------:R-:W-:Y:S01]  /*1880*/  ISETP.GE.OR P6, PT, R19, UR4, !P1 ;  /* 0x0000000413007c0c */ /* 0x000fe2000cfc6670 */
[----:B------:R-:W-:-:S04]  /*1890*/  @!P2 IMAD.WIDE.U32 R48, R28, R35, R48 ;  /* 0x000000231c30a225 */ /* 0x000fc800078e0030 */
[----:B------:R-:W-:Y:S01]  /*18a0*/  @!P2 IMAD R12, R35, R4, R49 ;  /* 0x00000004230ca224 */ /* 0x000fe200078e0231 */
[----:B0-----:R-:W-:Y:S01]  /*18b0*/  @!P2 LEA R46, P1, R48, R14, 0x2 ;  /* 0x0000000e302ea211 */ /* 0x001fe200078210ff */
[----:B------:R-:W-:-:S03]  /*18c0*/  IMAD.MOV.U32 R20, RZ, RZ, -0x800000 ;  /* 0xff800000ff147424 */ /* 0x000fc600078e00ff */
[----:B------:R-:W-:Y:S02]  /*18d0*/  @!P2 LEA.HI.X R47, R48, R15, R12, 0x2, P1 ;  /* 0x0000000f302fa211 */ /* 0x000fe400008f140c */
[----:B------:R-:W0:Y:S01]  /*18e0*/  @!P0 LDC.64 R14, c[0x0][0x428] ;  /* 0x00010a00ff0e8b82 */ /* 0x000e220000000a00 */
[----:B------:R-:W-:Y:S01]  /*18f0*/  IMAD.MOV.U32 R35, RZ, RZ, -0x800000 ;  /* 0xff800000ff237424 */ /* 0x000fe200078e00ff */
[----:B------:R3:W5:Y:S01]  /*1900*/  @!P5 LDG.E R20, desc[UR10][R40.64] ;  /* 0x0000000a2814d981 */ /* 0x000762000c1e1900 */
[--C-:B------:R-:W-:Y:S01]  /*1910*/  @!P6 IMAD.MOV.U32 R48, RZ, RZ, R26.reuse ;  /* 0x000000ffff30e224 */ /* 0x100fe200078e001a */
[----:B------:R-:W-:Y:S01]  /*1920*/  MOV R30, 0xff800000 ;  /* 0xff800000001e7802 */ /* 0x000fe20000000f00 */
[----:B------:R-:W-:Y:S02]  /*1930*/  @!P6 IMAD.MOV.U32 R49, RZ, RZ, R27 ;  /* 0x000000ffff31e224 */ /* 0x000fe400078e001b */
[----:B------:R-:W5:Y:S01]  /*1940*/  @!P3 LDG.E R35, desc[UR10][R42.64] ;  /* 0x0000000a2a23b981 */ /* 0x000f62000c1e1900 */
[----:B------:R-:W3:Y:S01]  /*1950*/  @!P6 LDC.64 R12, c[0x0][0x428] ;  /* 0x00010a00ff0ceb82 */ /* 0x000ee20000000a00 */
[----:B-1----:R-:W-:Y:S01]  /*1960*/  @!P0 MOV R37, R27 ;  /* 0x0000001b00258202 */ /* 0x002fe20000000f00 */
[----:B------:R-:W-:Y:S01]  /*1970*/  @!P0 IMAD.MOV.U32 R36, RZ, RZ, R26 ;  /* 0x000000ffff248224 */ /* 0x000fe200078e001a */
[----:B------:R-:W5:Y:S01]  /*1980*/  @!P4 LDG.E R30, desc[UR10][R32.64] ;  /* 0x0000000a201ec981 */ /* 0x000f62000c1e1900 */
[----:B------:R-:W-:-:S04]  /*1990*/  @!P6 IMAD.WIDE.U32 R48, R28, R19, R48 ;  /* 0x000000131c30e225 */ /* 0x000fc800078e0030 */
[----:B------:R-:W-:-:S04]  /*19a0*/  @!P0 IMAD.WIDE.U32 R36, R28, R31, R36 ;  /* 0x0000001f1c248225 */ /* 0x000fc800078e0024 */
[----:B------:R-:W-:Y:S01]  /*19b0*/  @!P0 IMAD R26, R31, R4, R37 ;  /* 0x000000041f1a8224 */ /* 0x000fe200078e0225 */
[C---:B0-----:R-:W-:Y:S01]  /*19c0*/  @!P0 LEA R14, P3, R36.reuse, R14, 0x2 ;  /* 0x0000000e240e8211 */ /* 0x041fe200078610ff */
[----:B------:R-:W-:Y:S02]  /*19d0*/  @!P6 IMAD R4, R19, R4, R49 ;  /* 0x000000041304e224 */ /* 0x000fe400078e0231 */
[----:B------:R-:W-:Y:S01]  /*19e0*/  IMAD.MOV.U32 R19, RZ, RZ, -0x800000 ;  /* 0xff800000ff137424 */ /* 0x000fe200078e00ff */
[----:B------:R-:W-:Y:S01]  /*19f0*/  @!P0 LEA.HI.X R15, R36, R15, R26, 0x2, P3 ;  /* 0x0000000f240f8211 */ /* 0x000fe200018f141a */
[----:B------:R-:W-:Y:S01]  /*1a00*/  IMAD.MOV.U32 R26, RZ, RZ, -0x800000 ;  /* 0xff800000ff1a7424 */ /* 0x000fe200078e00ff */
[----:B---3--:R-:W-:Y:S02]  /*1a10*/  @!P6 LEA R40, P1, R48, R12, 0x2 ;  /* 0x0000000c3028e211 */ /* 0x008fe400078210ff */
[----:B------:R-:W-:-:S03]  /*1a20*/  MOV R12, 0xff800000 ;  /* 0xff800000000c7802 */ /* 0x000fc60000000f00 */
[----:B------:R0:W3:Y:S01]  /*1a30*/  @!P0 LDG.E R26, desc[UR10][R14.64] ;  /* 0x0000000a0e1a8981 */ /* 0x0000e2000c1e1900 */
[----:B------:R-:W-:Y:S02]  /*1a40*/  @!P6 LEA.HI.X R41, R48, R13, R4, 0x2, P1 ;  /* 0x0000000d3029e211 */ /* 0x000fe400008f1404 */
[----:B------:R-:W1:Y:S01]  /*1a50*/  LDC R13, c[0x0][0x434] ;  /* 0x00010d00ff0d7b82 */ /* 0x000e620000000800 */
[----:B------:R-:W3:Y:S04]  /*1a60*/  @!P2 LDG.E R12, desc[UR10][R46.64] ;  /* 0x0000000a2e0ca981 */ /* 0x000ee8000c1e1900 */
[----:B------:R-:W3:Y:S03]  /*1a70*/  @!P6 LDG.E R19, desc[UR10][R40.64] ;  /* 0x0000000a2813e981 */ /* 0x000ee6000c1e1900 */
[----:B------:R-:W1:Y:S01]  /*1a80*/  S2UR UR4, SR_CgaCtaId ;  /* 0x00000000000479c3 */ /* 0x000e620000008800 */
[----:B------:R-:W-:Y:S01]  /*1a90*/  UMOV UR5, 0x400 ;  /* 0x0000040000057882 */ /* 0x000fe20000000000 */
[----:B------:R-:W-:-:S02]  /*1aa0*/  ISETP.GT.U32.AND P5, PT, R21, 0x2ff, PT ;  /* 0x000002ff1500780c */ /* 0x000fc40003fa4070 */
[C---:B------:R-:W-:Y:S02]  /*1ab0*/  ISETP.GT.U32.AND P4, PT, R21.reuse, 0x27f, PT ;  /* 0x0000027f1500780c */ /* 0x040fe40003f84070 */
[C---:B------:R-:W-:Y:S02]  /*1ac0*/  ISETP.GT.U32.AND P3, PT, R21.reuse, 0x1ff, PT ;  /* 0x000001ff1500780c */ /* 0x040fe40003f64070 */
[----:B------:R-:W-:Y:S01]  /*1ad0*/  LOP3.LUT R38, R21, 0x7, RZ, 0xc0, !PT ;  /* 0x0000000715267812 */ /* 0x000fe200078ec0ff */
[----:B------:R-:W-:Y:S01]  /*1ae0*/  IMAD.MOV.U32 R34, RZ, RZ, -0x800000 ;  /* 0xff800000ff227424 */ /* 0x000fe200078e00ff */
[----:B------:R-:W-:Y:S01]  /*1af0*/  MOV R37, 0xff800000 ;  /* 0xff80000000257802 */ /* 0x000fe20000000f00 */
[----:B0-----:R-:W0:Y:S01]  /*1b00*/  LDC R14, c[0x0][0x3e0] ;  /* 0x0000f800ff0e7b82 */ /* 0x001e220000000800 */
[----:B-1----:R-:W-:-:S04]  /*1b10*/  IABS R4, R13 ;  /* 0x0000000d00047213 */ /* 0x002fc80000000000 */
[----:B------:R-:W1:Y:S01]  /*1b20*/  I2F.RP R31, R4 ;  /* 0x00000004001f7306 */ /* 0x000e620000209400 */
[----:B------:R-:W-:Y:S01]  /*1b30*/  ISETP.GT.U32.AND P0, PT, R21, 0x37f, PT ;  /* 0x0000037f1500780c */ /* 0x000fe20003f04070 */
[----:B------:R-:W-:-:S06]  /*1b40*/  ULEA UR4, UR4, UR5, 0x18 ;  /* 0x0000000504047291 */ /* 0x000fcc000f8ec0ff */
[----:B-1----:R-:W1:Y:S01]  /*1b50*/  MUFU.RCP R32, R31 ;  /* 0x0000001f00207308 */ /* 0x002e620000001000 */
[----:B------:R-:W-:-:S05]  /*1b60*/  LEA R0, R0, UR4, 0x2 ;  /* 0x0000000400007c11 */ /* 0x000fca000f8e10ff */
[----:B------:R-:W-:Y:S01]  /*1b70*/  IMAD R27, R23, 0x44, R0 ;  /* 0x00000044171b7824 */ /* 0x000fe200078e0200 */
[C---:B------:R-:W-:Y:S02]  /*1b80*/  ISETP.GT.U32.AND P2, PT, R21.reuse, 0x17f, PT ;  /* 0x0000017f1500780c */ /* 0x040fe40003f44070 */
[----:B------:R-:W-:Y:S02]  /*1b90*/  ISETP.GT.U32.AND P1, PT, R21, 0xff, PT ;  /* 0x000000ff1500780c */ /* 0x000fe40003f24070 */
[----:B-1----:R-:W-:-:S04]  /*1ba0*/  IADD3 R32, PT, PT, R32, 0xffffffe, RZ ;  /* 0x0ffffffe20207810 */ /* 0x002fc80007ffe0ff */
[----:B------:R-:W1:Y:S02]  /*1bb0*/  F2I.FTZ.U32.TRUNC.NTZ R33, R32 ;  /* 0x0000002000217305 */ /* 0x000e64000021f000 */
[----:B-1----:R-:W-:Y:S02]  /*1bc0*/  IMAD.MOV R0, RZ, RZ, -R33 ;  /* 0x000000ffff007224 */ /* 0x002fe400078e0a21 */
[----:B------:R-:W-:Y:S02]  /*1bd0*/  IMAD.MOV.U32 R32, RZ, RZ, RZ ;  /* 0x000000ffff207224 */ /* 0x000fe400078e00ff */
[----:B------:R-:W-:-:S04]  /*1be0*/  IMAD R15, R0, R4, RZ ;  /* 0x00000004000f7224 */ /* 0x000fc800078e02ff */
[----:B------:R-:W-:Y:S01]  /*1bf0*/  IMAD.HI.U32 R0, R33, R15, R32 ;  /* 0x0000000f21007227 */ /* 0x000fe200078e0020 */
[----:B------:R-:W-:-:S04]  /*1c00*/  SHF.R.U32.HI R15, RZ, 0x3, R21 ;  /* 0x00000003ff0f7819 */ /* 0x000fc80000011615 */
[----:B------:R-:W-:Y:S01]  /*1c10*/  LEA R31, R15, UR4, 0x2 ;  /* 0x000000040f1f7c11 */ /* 0x000fe2000f8e10ff */
[----:B------:R-:W-:Y:S01]  /*1c20*/  IMAD.MOV.U32 R33, RZ, RZ, -0x800000 ;  /* 0xff800000ff217424 */ /* 0x000fe200078e00ff */
[----:B------:R-:W-:Y:S01]  /*1c30*/  MOV R32, 0xff800000 ;  /* 0xff80000000207802 */ /* 0x000fe20000000f00 */
[----:B------:R-:W1:Y:S02]  /*1c40*/  LDCU UR4, c[0x0][0x430] ;  /* 0x00008600ff0477ac */ /* 0x000e640008000800 */
[----:B------:R-:W-:Y:S02]  /*1c50*/  IMAD R36, R38, 0x44, R31 ;  /* 0x0000004426247824 */ /* 0x000fe400078e021f */
[----:B------:R-:W-:Y:S01]  /*1c60*/  IMAD.MOV.U32 R31, RZ, RZ, -0x800000 ;  /* 0xff800000ff1f7424 */ /* 0x000fe200078e00ff */
[----:B------:R-:W-:Y:S02]  /*1c70*/  IABS R23, R2 ;  /* 0x0000000200177213 */ /* 0x000fe40000000000 */
[----:B------:R-:W-:Y:S01]  /*1c80*/  LOP3.LUT R2, R2, R13, RZ, 0x3c, !PT ;  /* 0x0000000d02027212 */ /* 0x000fe200078e3cff */
[----:B----4-:R-:W-:Y:S04]  /*1c90*/  STS [R27], R16 ;  /* 0x000000101b007388 */ /* 0x010fe80000000800 */
[----:B--2---:R-:W-:Y:S01]  /*1ca0*/  @!P0 STS [R27+0x220], R18 ;  /* 0x000220121b008388 */ /* 0x004fe20000000800 */
[----:B------:R-:W-:-:S03]  /*1cb0*/  ISETP.GT.U32.AND P0, PT, R21, 0x7f, PT ;  /* 0x0000007f1500780c */ /* 0x000fc60003f04070 */
[----:B-----5:R-:W-:Y:S04]  /*1cc0*/  @!P5 STS [R27+0x440], R20 ;  /* 0x000440141b00d388 */ /* 0x020fe80000000800 */
[----:B------:R2:W-:Y:S04]  /*1cd0*/  @!P3 STS [R27+0x880], R35 ;  /* 0x000880231b00b388 */ /* 0x0005e80000000800 */
[----:B------:R4:W-:Y:S04]  /*1ce0*/  @!P4 STS [R27+0x660], R30 ;  /* 0x0006601e1b00c388 */ /* 0x0009e80000000800 */
[----:B---3--:R-:W-:Y:S04]  /*1cf0*/  @!P1 STS [R27+0xcc0], R26 ;  /* 0x000cc01a1b009388 */ /* 0x008fe80000000800 */
[----:B------:R-:W-:Y:S04]  /*1d00*/  @!P2 STS [R27+0xaa0], R12 ;  /* 0x000aa00c1b00a388 */ /* 0x000fe80000000800 */
[----:B------:R3:W-:Y:S01]  /*1d10*/  @!P0 STS [R27+0xee0], R19 ;  /* 0x000ee0131b008388 */ /* 0x0007e20000000800 */
[----:B------:R-:W-:Y:S01]  /*1d20*/  BAR.SYNC.DEFER_BLOCKING 0x0 ;  /* 0x0000000000007b1d */ /* 0x000fe20000010000 */
[----:B--2---:R-:W-:Y:S01]  /*1d30*/  IMAD.MOV.U32 R35, RZ, RZ, -0x800000 ;  /* 0xff800000ff237424 */ /* 0x004fe200078e00ff */
[----:B----4-:R-:W-:Y:S01]  /*1d40*/  MOV R30, 0xff800000 ;  /* 0xff800000001e7802 */ /* 0x010fe20000000f00 */
[----:B------:R-:W-:-:S03]  /*1d50*/  IMAD.HI.U32 R16, R0, R23, RZ ;  /* 0x0000001700107227 */ /* 0x000fc600078e00ff */
[----:B------:R-:W-:Y:S04]  /*1d60*/  @!P0 LDS R37, [R36] ;  /* 0x0000000024258984 */ /* 0x000fe80000000800 */
[----:B------:R-:W-:Y:S04]  /*1d70*/  @!P0 LDS R34, [R36+0x220] ;  /* 0x0002200024228984 */ /* 0x000fe80000000800 */
[----:B------:R-:W2:Y:S01]  /*1d80*/  @!P0 LDS R35, [R36+0x440] ;  /* 0x0004400024238984 */ /* 0x000ea20000000800 */
[----:B---3--:R-:W-:-:S03]  /*1d90*/  IMAD.MOV.U32 R27, RZ, RZ, -0x800000 ;  /* 0xff800000ff1b7424 */ /* 0x008fc600078e00ff */
[----:B------:R-:W-:Y:S04]  /*1da0*/  @!P0 LDS R32, [R36+0x660] ;  /* 0x0006600024208984 */ /* 0x000fe80000000800 */
[----:B------:R-:W3:Y:S04]  /*1db0*/  @!P0 LDS R33, [R36+0x880] ;  /* 0x0008800024218984 */ /* 0x000ee80000000800 */
[----:B------:R-:W-:Y:S04]  /*1dc0*/  @!P0 LDS R30, [R36+0xaa0] ;  /* 0x000aa000241e8984 */ /* 0x000fe80000000800 */
[----:B------:R-:W4:Y:S04]  /*1dd0*/  @!P0 LDS R31, [R36+0xcc0] ;  /* 0x000cc000241f8984 */ /* 0x000f280000000800 */
[----:B------:R-:W5:Y:S01]  /*1de0*/  @!P0 LDS R27, [R36+0xee0] ;  /* 0x000ee000241b8984 */ /* 0x000f620000000800 */
[----:B------:R-:W-:-:S04]  /*1df0*/  IMAD.MOV R19, RZ, RZ, -R16 ;  /* 0x000000ffff137224 */ /* 0x000fc800078e0a10 */
[----:B------:R-:W-:-:S05]  /*1e00*/  IMAD R19, R4, R19, R23 ;  /* 0x0000001304137224 */ /* 0x000fca00078e0217 */
[----:B------:R-:W-:Y:S02]  /*1e10*/  ISETP.GT.U32.AND P1, PT, R4, R19, PT ;  /* 0x000000130400720c */ /* 0x000fe40003f24070 */
[----:B--2---:R-:W-:-:S11]  /*1e20*/  FMNMX3.FTZ R0, R37, R34, R35, !PT ;  /* 0x0000002225007276 */ /* 0x004fd60007810023 */
[----:B------:R-:W-:Y:S02]  /*1e30*/  @!P1 IADD3 R19, PT, PT, R19, -R4, RZ ;  /* 0x8000000413139210 */ /* 0x000fe40007ffe0ff */
[----:B---3--:R-:W-:Y:S02]  /*1e40*/  FMNMX3.FTZ R0, R0, R32, R33, !PT ;  /* 0x0000002000007276 */ /* 0x008fe40007810021 */
[----:B------:R-:W-:Y:S02]  /*1e50*/  ISETP.GE.U32.AND P2, PT, R19, R4, PT ;  /* 0x000000041300720c */ /* 0x000fe40003f46070 */
[----:B----4-:R-:W-:-:S04]  /*1e60*/  FMNMX3.FTZ R0, R0, R30, R31, !PT ;  /* 0x0000001e00007276 */ /* 0x010fc8000781001f */
[----:B-----5:R-:W-:Y:S01]  /*1e70*/  FMNMX.FTZ R23, R0, R27, !PT ;  /* 0x0000001b00177209 */ /* 0x020fe20007810000 */
[----:B------:R-:W-:Y:S01]  /*1e80*/  @!P1 VIADD R16, R16, 0x1 ;  /* 0x0000000110109836 */ /* 0x000fe20000000000 */
[----:B------:R-:W-:-:S03]  /*1e90*/  ISETP.GE.AND P0, PT, R2, RZ, PT ;  /* 0x000000ff0200720c */ /* 0x000fc60003f06270 */
[----:B------:R-:W2:Y:S01]  /*1ea0*/  SHFL.BFLY PT, R18, R23, 0x4, 0x1f ;  /* 0x0c801f0017127f89 */ /* 0x000ea200000e0000 */
[----:B------:R-:W-:Y:S01]  /*1eb0*/  ISETP.NE.AND P1, PT, R13, RZ, PT ;  /* 0x000000ff0d00720c */ /* 0x000fe20003f25270 */
[----:B------:R-:W-:Y:S01]  /*1ec0*/  @P2 VIADD R16, R16, 0x1 ;  /* 0x0000000110102836 */ /* 0x000fe20000000000 */
[----:B------:R-:W-:-:S04]  /*1ed0*/  SHF.R.S32.HI R19, RZ, 0x1f, R29 ;  /* 0x0000001fff137819 */ /* 0x000fc8000001141d */
[----:B------:R-:W-:Y:S02]  /*1ee0*/  MOV R12, R16 ;  /* 0x00000010000c7202 */ /* 0x000fe40000000f00 */
[----:B------:R-:W-:-:S03]  /*1ef0*/  LOP3.LUT R19, R19, 0x1, RZ, 0xfc, !PT ;  /* 0x0000000113137812 */ /* 0x000fc600078efcff */
[----:B------:R-:W-:Y:S02]  /*1f00*/  @!P0 IMAD.MOV R12, RZ, RZ, -R12 ;  /* 0x000000ffff0c8224 */ /* 0x000fe400078e0a0c */
[----:B------:R-:W-:Y:S02]  /*1f10*/  @!P1 LOP3.LUT R12, RZ, R13, RZ, 0x33, !PT ;  /* 0x0000000dff0c9212 */ /* 0x000fe400078e33ff */
[----:B0-----:R-:W-:-:S03]  /*1f20*/  IABS R4, R14 ;  /* 0x0000000e00047213 */ /* 0x001fc60000000000 */
[----:B------:R-:W-:Y:S01]  /*1f30*/  IMAD R2, R12, R19, RZ ;  /* 0x000000130c027224 */ /* 0x000fe200078e02ff */
[----:B------:R-:W0:Y:S01]  /*1f40*/  I2F.RP R0, R4 ;  /* 0x0000000400007306 */ /* 0x000e220000209400 */
[----:B--2---:R-:W-:-:S03]  /*1f50*/  FMNMX.FTZ R18, R23, R18, !PT ;  /* 0x0000001217127209 */ /* 0x004fc60007810000 */
[----:B------:R-:W-:Y:S02]  /*1f60*/  IABS R16, R2 ;  /* 0x0000000200107213 */ /* 0x000fe40000000000 */
[----:B------:R-:W2:Y:S02]  /*1f70*/  SHFL.BFLY PT, R19, R18, 0x2, 0x1f ;  /* 0x0c401f0012137f89 */ /* 0x000ea400000e0000 */
[----:B------:R-:W3:Y:S08]  /*1f80*/  I2F.RP R20, R16 ;  /* 0x0000001000147306 */ /* 0x000ef00000209400 */
[----:B0-----:R-:W0:Y:S08]  /*1f90*/  MUFU.RCP R42, R0 ;  /* 0x00000000002a7308 */ /* 0x001e300000001000 */
[----:B---3--:R-:W3:Y:S01]  /*1fa0*/  MUFU.RCP R40, R20 ;  /* 0x0000001400287308 */ /* 0x008ee20000001000 */
[----:B--2---:R-:W-:Y:S01]  /*1fb0*/  FMNMX.FTZ R19, R18, R19, !PT ;  /* 0x0000001312137209 */ /* 0x004fe20007810000 */
[----:B0-----:R-:W-:-:S04]  /*1fc0*/  VIADD R42, R42, 0xffffffe ;  /* 0x0ffffffe2a2a7836 */ /* 0x001fc80000000000 */
[----:B------:R-:W0:Y:S02]  /*1fd0*/  SHFL.BFLY PT, R0, R19, 0x1, 0x1f ;  /* 0x0c201f0013007f89 */ /* 0x000e2400000e0000 */
[----:B------:R-:W2:Y:S01]  /*1fe0*/  F2I.FTZ.U32.TRUNC.NTZ R43, R42 ;  /* 0x0000002a002b7305 */ /* 0x000ea2000021f000 */
[----:B---3--:R-:W-:-:S07]  /*1ff0*/  IADD3 R40, PT, PT, R40, 0xffffffe, RZ ;  /* 0x0ffffffe28287810 */ /* 0x008fce0007ffe0ff */
[----:B------:R-:W3:Y:S01]  /*2000*/  F2I.FTZ.U32.TRUNC.NTZ R41, R40 ;  /* 0x0000002800297305 */ /* 0x000ee2000021f000 */
[--C-:B--2---:R-:W-:Y:S02]  /*2010*/  IMAD.MOV R23, RZ, RZ, -R43.reuse ;  /* 0x000000ffff177224 */ /* 0x104fe400078e0a2b */
[----:B------:R-:W-:Y:S02]  /*2020*/  IMAD.MOV.U32 R42, RZ, RZ, RZ ;  /* 0x000000ffff2a7224 */ /* 0x000fe400078e00ff */
[----:B------:R-:W-:Y:S01]  /*2030*/  IMAD R23, R23, R4, RZ ;  /* 0x0000000417177224 */ /* 0x000fe200078e02ff */
[----:B---3--:R-:W-:Y:S02]  /*2040*/  IADD3 R18, PT, PT, RZ, -R41, RZ ;  /* 0x80000029ff127210 */ /* 0x008fe40007ffe0ff */
[----:B0-----:R-:W-:Y:S01]  /*2050*/  FMNMX.FTZ R0, R19, R0, !PT ;  /* 0x0000000013007209 */ /* 0x001fe20007810000 */
[----:B------:R-:W-:-:S03]  /*2060*/  IMAD.HI.U32 R26, R43, R23, R42 ;  /* 0x000000172b1a7227 */ /* 0x000fc600078e002a */
[----:B------:R-:W-:Y:S01]  /*2070*/  FSETP.NEU.FTZ.AND P0, PT, R0, -INF , PT ;  /* 0xff8000000000780b */ /* 0x000fe20003f1d000 */
[----:B------:R-:W-:Y:S02]  /*2080*/  IMAD R23, R18, R16, RZ ;  /* 0x0000001012177224 */ /* 0x000fe400078e02ff */
[----:B------:R-:W-:Y:S02]  /*2090*/  IMAD.MOV.U32 R40, RZ, RZ, RZ ;  /* 0x000000ffff287224 */ /* 0x000fe400078e00ff */
[----:B------:R-:W-:Y:S01]  /*20a0*/  IMAD.IADD R3, R3, 0x1, R16 ;  /* 0x0000000103037824 */ /* 0x000fe200078e0210 */
[----:B------:R-:W-:Y:S01]  /*20b0*/  FSEL R0, R0, RZ, P0 ;  /* 0x000000ff00007208 */ /* 0x000fe20000000000 */
[----:B------:R-:W-:-:S03]  /*20c0*/  IMAD.HI.U32 R40, R41, R23, R40 ;  /* 0x0000001729287227 */ /* 0x000fc600078e0028 */
[----:B------:R-:W-:Y:S01]  /*20d0*/  IABS R23, R3 ;  /* 0x0000000300177213 */ /* 0x000fe20000000000 */
[C---:B------:R-:W-:Y:S01]  /*20e0*/  FADD.FTZ R20, -R0.reuse, R37 ;  /* 0x0000002500147221 */ /* 0x040fe20000010100 */
[----:B------:R-:W-:Y:S01]  /*20f0*/  IABS R18, R2 ;  /* 0x0000000200127213 */ /* 0x000fe20000000000 */
[----:B------:R-:W-:Y:S02]  /*2100*/  FADD.FTZ R46, -R0, R34 ;  /* 0x00000022002e7221 */ /* 0x000fe40000010100 */
[----:B------:R-:W-:Y:S01]  /*2110*/  IMAD.HI.U32 R26, R26, R23, RZ ;  /* 0x000000171a1a7227 */ /* 0x000fe200078e00ff */
[----:B------:R-:W-:-:S03]  /*2120*/  IADD3 R18, PT, PT, RZ, -R18, RZ ;  /* 0x80000012ff127210 */ /* 0x000fc60007ffe0ff */
[----:B------:R-:W-:Y:S01]  /*2130*/  FMUL.FTZ R20, R20, 1.4426950216293334961 ;  /* 0x3fb8aa3b14147820 */ /* 0x000fe20000410000 */
[----:B------:R-:W-:Y:S01]  /*2140*/  FMUL.FTZ R46, R46, 1.4426950216293334961 ;  /* 0x3fb8aa3b2e2e7820 */ /* 0x000fe20000410000 */
[----:B------:R-:W-:-:S04]  /*2150*/  IMAD.HI.U32 R40, R40, R23, RZ ;  /* 0x0000001728287227 */ /* 0x000fc800078e00ff */
[----:B------:R-:W-:Y:S01]  /*2160*/  FADD.FTZ R43, -R0, R35 ;  /* 0x00000023002b7221 */ /* 0x000fe20000010100 */
[----:B------:R-:W-:Y:S01]  /*2170*/  IMAD.MOV R19, RZ, RZ, -R26 ;  /* 0x000000ffff137224 */ /* 0x000fe200078e0a1a */
[----:B------:R-:W-:Y:S01]  /*2180*/  MUFU.EX2 R20, R20 ;  /* 0x0000001400147308 */ /* 0x000fe20000000800 */
[--C-:B------:R-:W-:Y:S02]  /*2190*/  IMAD R41, R40, R18, R23.reuse ;  /* 0x0000001228297224 */ /* 0x100fe400078e0217 */
[----:B------:R-:W-:Y:S02]  /*21a0*/  IMAD R19, R4, R19, R23 ;  /* 0x0000001304137224 */ /* 0x000fe400078e0217 */
[----:B------:R-:W-:-:S03]  /*21b0*/  FMUL.FTZ R43, R43, 1.4426950216293334961 ;  /* 0x3fb8aa3b2b2b7820 */ /* 0x000fc60000410000 */
[----:B------:R-:W0:Y:S08]  /*21c0*/  MUFU.EX2 R23, R46 ;  /* 0x0000002e00177308 */ /* 0x000e300000000800 */
[----:B------:R-:W2:Y:S01]  /*21d0*/  MUFU.EX2 R18, R43 ;  /* 0x0000002b00127308 */ /* 0x000ea20000000800 */
[----:B------:R-:W-:-:S04]  /*21e0*/  FADD.FTZ R42, -R0, R32 ;  /* 0x00000020002a7221 */ /* 0x000fc80000010100 */
[----:B------:R-:W-:Y:S01]  /*21f0*/  FMUL.FTZ R42, R42, 1.4426950216293334961 ;  /* 0x3fb8aa3b2a2a7820 */ /* 0x000fe20000410000 */
[----:B0-----:R-:W-:-:S04]  /*2200*/  FADD.FTZ R23, R20, R23 ;  /* 0x0000001714177221 */ /* 0x001fc80000010000 */
[----:B--2---:R-:W-:Y:S02]  /*2210*/  FADD.FTZ R18, R23, R18 ;  /* 0x0000001217127221 */ /* 0x004fe40000010000 */
[----:B------:R-:W0:Y:S01]  /*2220*/  MUFU.EX2 R23, R42 ;  /* 0x0000002a00177308 */ /* 0x000e220000000800 */
[----:B------:R-:W-:-:S04]  /*2230*/  FADD.FTZ R20, -R0, R33 ;  /* 0x0000002100147221 */ /* 0x000fc80000010100 */
[----:B------:R-:W-:Y:S01]  /*2240*/  FMUL.FTZ R20, R20, 1.4426950216293334961 ;  /* 0x3fb8aa3b14147820 */ /* 0x000fe20000410000 */
[----:B------:R-:W-:Y:S01]  /*2250*/  FADD.FTZ R47, -R0, R30 ;  /* 0x0000001e002f7221 */ /* 0x000fe20000010100 */
[----:B0-----:R-:W-:Y:S02]  /*2260*/  FADD.FTZ R23, R18, R23 ;  /* 0x0000001712177221 */ /* 0x001fe40000010000 */
[----:B------:R-:W0:Y:S01]  /*2270*/  MUFU.EX2 R18, R20 ;  /* 0x0000001400127308 */ /* 0x000e220000000800 */
[----:B------:R-:W-:Y:S01]  /*2280*/  FMUL.FTZ R47, R47, 1.4426950216293334961 ;  /* 0x3fb8aa3b2f2f7820 */ /* 0x000fe20000410000 */
[----:B------:R-:W-:Y:S01]  /*2290*/  FADD.FTZ R46, -R0, R31 ;  /* 0x0000001f002e7221 */ /* 0x000fe20000010100 */
[----:B0-----:R-:W-:-:S05]  /*22a0*/  FADD.FTZ R18, R23, R18 ;  /* 0x0000001217127221 */ /* 0x001fca0000010000 */
[----:B------:R-:W0:Y:S01]  /*22b0*/  MUFU.EX2 R23, R47 ;  /* 0x0000002f00177308 */ /* 0x000e220000000800 */
[----:B------:R-:W-:Y:S01]  /*22c0*/  FMUL.FTZ R46, R46, 1.4426950216293334961 ;  /* 0x3fb8aa3b2e2e7820 */ /* 0x000fe20000410000 */
[----:B------:R-:W-:-:S04]  /*22d0*/  FADD.FTZ R42, -R0, R27 ;  /* 0x0000001b002a7221 */ /* 0x000fc80000010100 */
[----:B------:R-:W-:-:S04]  /*22e0*/  FMUL.FTZ R42, R42, 1.4426950216293334961 ;  /* 0x3fb8aa3b2a2a7820 */ /* 0x000fc80000410000 */
[----:B------:R-:W-:Y:S01]  /*22f0*/  MUFU.EX2 R43, R42 ;  /* 0x0000002a002b7308 */ /* 0x000fe20000000800 */
[----:B0-----:R-:W-:-:S07]  /*2300*/  FADD.FTZ R23, R18, R23 ;  /* 0x0000001712177221 */ /* 0x001fce0000010000 */
[----:B------:R-:W0:Y:S02]  /*2310*/  MUFU.EX2 R18, R46 ;  /* 0x0000002e00127308 */ /* 0x000e240000000800 */
[----:B0-----:R-:W-:-:S04]  /*2320*/  FADD.FTZ R18, R23, R18 ;  /* 0x0000001217127221 */ /* 0x001fc80000010000 */
[----:B------:R-:W-:-:S05]  /*2330*/  FADD.FTZ R43, R18, R43 ;  /* 0x0000002b122b7221 */ /* 0x000fca0000010000 */
[----:B------:R-:W0:Y:S02]  /*2340*/  SHFL.BFLY PT, R20, R43, 0x4, 0x1f ;  /* 0x0c801f002b147f89 */ /* 0x000e2400000e0000 */
[----:B0-----:R-:W-:-:S05]  /*2350*/  FADD.FTZ R20, R43, R20 ;  /* 0x000000142b147221 */ /* 0x001fca0000010000 */
[----:B------:R-:W0:Y:S01]  /*2360*/  SHFL.BFLY PT, R23, R20, 0x2, 0x1f ;  /* 0x0c401f0014177f89 */ /* 0x000e2200000e0000 */
[----:B------:R-:W-:Y:S02]  /*2370*/  ISETP.GT.U32.AND P2, PT, R16, R41, PT ;  /* 0x000000291000720c */ /* 0x000fe40003f44070 */
[----:B------:R-:W-:Y:S01]  /*2380*/  ISETP.GT.U32.AND P0, PT, R4, R19, PT ;  /* 0x000000130400720c */ /* 0x000fe20003f04070 */
[----:B0-----:R-:W-:-:S05]  /*2390*/  FADD.FTZ R23, R20, R23 ;  /* 0x0000001714177221 */ /* 0x001fca0000010000 */
[----:B------:R-:W0:Y:S05]  /*23a0*/  SHFL.BFLY PT, R18, R23, 0x1, 0x1f ;  /* 0x0c201f0017127f89 */ /* 0x000e2a00000e0000 */
[----:B------:R-:W-:Y:S02]  /*23b0*/  @!P2 IMAD.IADD R41, R41, 0x1, -R16 ;  /* 0x000000012929a824 */ /* 0x000fe400078e0a10 */
[----:B------:R-:W-:-:S03]  /*23c0*/  @!P0 IADD3 R19, PT, PT, R19, -R4, RZ ;  /* 0x8000000413138210 */ /* 0x000fc60007ffe0ff */
[----:B------:R-:W-:Y:S02]  /*23d0*/  ISETP.GE.U32.AND P1, PT, R41, R16, PT ;  /* 0x000000102900720c */ /* 0x000fe40003f26070 */
[----:B------:R-:W-:Y:S01]  /*23e0*/  ISETP.GE.U32.AND P4, PT, R19, R4, PT ;  /* 0x000000041300720c */ /* 0x000fe20003f86070 */
[----:B------:R-:W-:Y:S01]  /*23f0*/  @!P2 VIADD R40, R40, 0x1 ;  /* 0x000000012828a836 */ /* 0x000fe20000000000 */
[C---:B------:R-:W-:Y:S02]  /*2400*/  LOP3.LUT R4, R3.reuse, R16, RZ, 0x3c, !PT ;  /* 0x0000001003047212 */ /* 0x040fe400078e3cff */
[----:B------:R-:W-:Y:S02]  /*2410*/  LOP3.LUT R3, R3, R14, RZ, 0x3c, !PT ;  /* 0x0000000e03037212 */ /* 0x000fe400078e3cff */
[----:B------:R-:W-:Y:S02]  /*2420*/  @!P0 IADD3 R26, PT, PT, R26, 0x1, RZ ;  /* 0x000000011a1a8810 */ /* 0x000fe40007ffe0ff */
[----:B------:R-:W-:-:S03]  /*2430*/  ISETP.GE.AND P2, PT, R3, RZ, PT ;  /* 0x000000ff0300720c */ /* 0x000fc60003f46270 */
[----:B------:R-:W-:Y:S02]  /*2440*/  @P1 VIADD R40, R40, 0x1 ;  /* 0x0000000128281836 */ /* 0x000fe40000000000 */
[----:B0-----:R-:W-:Y:S01]  /*2450*/  FADD.FTZ R18, R23, R18 ;  /* 0x0000001217127221 */ /* 0x001fe20000010000 */
[----:B------:R-:W-:Y:S01]  /*2460*/  ISETP.NE.AND P0, PT, R14, RZ, PT ;  /* 0x000000ff0e00720c */ /* 0x000fe20003f05270 */
[----:B------:R-:W-:Y:S01]  /*2470*/  @P4 VIADD R26, R26, 0x1 ;  /* 0x000000011a1a4836 */ /* 0x000fe20000000000 */
[----:B------:R-:W-:Y:S02]  /*2480*/  ISETP.GE.AND P3, PT, R4, RZ, PT ;  /* 0x000000ff0400720c */ /* 0x000fe40003f66270 */
[----:B------:R-:W-:Y:S02]  /*2490*/  FSETP.NE.FTZ.AND P1, PT, R18, RZ, PT ;  /* 0x000000ff1200720b */ /* 0x000fe40003f35000 */
[----:B------:R-:W-:Y:S02]  /*24a0*/  ISETP.NE.AND P5, PT, R2, RZ, PT ;  /* 0x000000ff0200720c */ /* 0x000fe40003fa5270 */
[----:B------:R-:W-:-:S05]  /*24b0*/  MOV R3, R26 ;  /* 0x0000001a00037202 */ /* 0x000fca0000000f00 */
[----:B------:R-:W-:Y:S01]  /*24c0*/  @!P2 IMAD.MOV R3, RZ, RZ, -R3 ;  /* 0x000000ffff03a224 */ /* 0x000fe200078e0a03 */
[----:B------:R-:W-:Y:S01]  /*24d0*/  @!P0 LOP3.LUT R3, RZ, R14, RZ, 0x33, !PT ;  /* 0x0000000eff038212 */ /* 0x000fe200078e33ff */
[----:B------:R-:W-:Y:S02]  /*24e0*/  @!P3 IMAD.MOV R40, RZ, RZ, -R40 ;  /* 0x000000ffff28b224 */ /* 0x000fe400078e0a28 */
[----:B------:R-:W0:Y:S01]  /*24f0*/  @P1 MUFU.LG2 R19, R18 ;  /* 0x0000001200131308 */ /* 0x000e220000000c00 */
[----:B------:R-:W-:Y:S02]  /*2500*/  LOP3.LUT P0, RZ, R21, 0x387, RZ, 0xc0, !PT ;  /* 0x0000038715ff7812 */ /* 0x000fe4000780c0ff */
[----:B------:R-:W-:Y:S02]  /*2510*/  @!P5 LOP3.LUT R40, RZ, R16, RZ, 0x33, !PT ;  /* 0x00000010ff28d212 */ /* 0x000fe400078e33ff */
[----:B------:R-:W-:Y:S02]  /*2520*/  ISETP.NE.AND P3, PT, R12, RZ, PT ;  /* 0x000000ff0c00720c */ /* 0x000fe40003f65270 */
[----:B------:R-:W-:-:S02]  /*2530*/  ISETP.LT.U32.AND P2, PT, R24, R40, PT ;  /* 0x000000281800720c */ /* 0x000fc40003f41070 */
[----:B------:R-:W-:Y:S02]  /*2540*/  SHF.R.S32.HI R23, RZ, 0x1f, R40 ;  /* 0x0000001fff177819 */ /* 0x000fe40000011428 */
[----:B------:R-:W-:Y:S02]  /*2550*/  SEL R12, RZ, 0x1, !P3 ;  /* 0x00000001ff0c7807 */ /* 0x000fe40005800000 */
[----:B------:R-:W-:Y:S02]  /*2560*/  SHF.R.S32.HI R41, RZ, 0x1f, R2 ;  /* 0x0000001fff297819 */ /* 0x000fe40000011402 */
[----:B------:R-:W-:Y:S01]  /*2570*/  ISETP.LT.AND.EX P2, PT, R25, R23, PT, P2 ;  /* 0x000000171900720c */ /* 0x000fe20003f41320 */
[----:B-1----:R-:W-:Y:S01]  /*2580*/  IMAD R23, R13, UR4, RZ ;  /* 0x000000040d177c24 */ /* 0x002fe2000f8e02ff */
[----:B------:R-:W-:Y:S01]  /*2590*/  LOP3.LUT R12, R41, R12, RZ, 0xfc, !PT ;  /* 0x0000000c290c7212 */ /* 0x000fe200078efcff */
[----:B------:R-:W-:Y:S01]  /*25a0*/  IMAD R13, R3, R22, RZ ;  /* 0x00000016030d7224 */ /* 0x000fe200078e02ff */
        /* <DEDUP_REMOVED lines=13> */
[----:B------:R-:W-:Y:S02]  /*2680*/  ISETP.GE.AND P1, PT, R25, R28, PT ;  /* 0x0000001c1900720c */ /* 0x000fe40003f26270 */
[----:B------:R-:W-:-:S04]  /*2690*/  ISETP.LT.AND.EX P0, PT, R0, RZ, PT, P0 ;  /* 0x000000ff0000720c */ /* 0x000fc80003f01300 */
[----:B------:R-:W-:Y:S02]  /*26a0*/  SEL R14, R14, 0x1, P0 ;  /* 0x000000010e0e7807 */ /* 0x000fe40000000000 */
[----:B------:R-:W-:-:S05]  /*26b0*/  SEL R0, R0, RZ, P0 ;  /* 0x000000ff00007207 */ /* 0x000fca0000000000 */
[----:B------:R-:W-:Y:S05]  /*26c0*/  @P1 BRA `(.L_x_272) ;  /* 0x00000010005c1947 */ /* 0x000fea0003800000 */
[----:B------:R-:W-:Y:S01]  /*26d0*/  IADD3 R13, P1, PT, R14, 0x1, RZ ;  /* 0x000000010e0d7810 */ /* 0x000fe20007f3e0ff */
[----:B------:R-:W-:-:S03]  /*26e0*/  IMAD R12, R0, R39, RZ ;  /* 0x00000027000c7224 */ /* 0x000fc600078e02ff */
[----:B------:R-:W-:Y:S01]  /*26f0*/  ISETP.GE.U32.AND P0, PT, R13, 0x3, PT ;  /* 0x000000030d00780c */ /* 0x000fe20003f06070 */
[----:B------:R-:W-:Y:S01]  /*2700*/  IMAD R17, R17, R14, R12 ;  /* 0x0000000e11117224 */ /* 0x000fe200078e020c */
[----:B------:R-:W-:Y:S01]  /*2710*/  IADD3.X R16, PT, PT, RZ, R0, RZ, P1, !PT ;  /* 0x00000000ff107210 */ /* 0x000fe20000ffe4ff */
[----:B------:R-:W-:-:S03]  /*2720*/  IMAD.WIDE.U32 R12, R14, R39, RZ ;  /* 0x000000270e0c7225 */ /* 0x000fc600078e00ff */
        /* <DEDUP_REMOVED lines=33> */
.L_x_274:
[----:B------:R-:W-:Y:S01]  /*2940*/  IMAD.MOV.U32 R19, RZ, RZ, RZ ;  /* 0x000000ffff137224 */ /* 0x000fe200078e00ff */
[----:B------:R-:W-:Y:S02]  /*2950*/  MOV R20, R46 ;  /* 0x0000002e00147202 */ /* 0x000fe40000000f00 */
[----:B------:R-:W-:Y:S02]  /*2960*/  MOV R16, 0x2980 ;  /* 0x0000298000107802 */ /* 0x000fe40000000f00 */
[----:B------:R-:W-:Y:S05]  /*2970*/  CALL.REL.NOINC `($__internal_8_$__cuda_sm20_div_s64) ;  /* 0x0000002000647944 */ /* 0x000fea0003c00000 */
[----:B------:R-:W-:Y:S02]  /*2980*/  IADD3 R12, PT, PT, -R0, RZ, RZ ;  /* 0x000000ff000c7210 */ /* 0x000fe40007ffe1ff */
[----:B------:R-:W-:-:S03]  /*2990*/  MOV R47, R13 ;  /* 0x0000000d002f7202 */ /* 0x000fc60000000f00 */
[----:B------:R-:W-:Y:S01]  /*29a0*/  IMAD R12, R46, R12, R25 ;  /* 0x0000000c2e0c7224 */ /* 0x000fe200078e0219 */
[----:B------:R-:W-:-:S07]  /*29b0*/  MOV R46, R0 ;  /* 0x00000000002e7202 */ /* 0x000fce0000000f00 */
.L_x_275:
[-C--:B------:R-:W-:Y:S01]  /*29c0*/  IABS R17, R39.reuse ;  /* 0x0000002700117213 */ /* 0x080fe20000000000 */
[----:B------:R-:W-:Y:S01]  /*29d0*/  IMAD R7, R7, R10, RZ ;  /* 0x0000000a07077224 */ /* 0x000fe200078e02ff */
[----:B------:R-:W-:Y:S01]  /*29e0*/  IABS R16, R12 ;  /* 0x0000000c00107213 */ /* 0x000fe20000000000 */
[----:B------:R-:W-:Y:S01]  /*29f0*/  BSSY.RECONVERGENT B0, `(.L_x_276) ;  /* 0x0000040000007945 */ /* 0x000fe20003800200 */
[----:B------:R-:W0:Y:S01]  /*2a00*/  I2F.U32.RP R18, R17 ;  /* 0x0000001100127306 */ /* 0x000e220000209000 */
[----:B------:R-:W-:Y:S01]  /*2a10*/  IABS R13, R39 ;  /* 0x00000027000d7213 */ /* 0x000fe20000000000 */
[----:B------:R-:W-:Y:S01]  /*2a20*/  IMAD R7, R8, R11, R7 ;  /* 0x0000000b08077224 */ /* 0x000fe200078e0207 */
[----:B------:R-:W-:-:S03]  /*2a30*/  LOP3.LUT R11, R12, R39, RZ, 0x3c, !PT ;  /* 0x000000270c0b7212 */ /* 0x000fc600078e3cff */
        /* <DEDUP_REMOVED lines=21> */
[----:B------:R-:W-:-:S11]  /*2b90*/  ISETP.NE.AND P1, PT, R39, RZ, PT ;  /* 0x000000ff2700720c */ /* 0x000fd60003f25270 */
[----:B------:R-:W-:-:S05]  /*2ba0*/  @P2 VIADD R0, R0, 0x1 ;  /* 0x0000000100002836 */ /* 0x000fca0000000000 */
[----:B------:R-:W-:Y:S02]  /*2bb0*/  MOV R7, R0 ;  /* 0x0000000000077202 */ /* 0x000fe40000000f00 */
[----:B------:R-:W-:Y:S02]  /*2bc0*/  LOP3.LUT R0, R47, R18, RZ, 0xfc, !PT ;  /* 0x000000122f007212 */ /* 0x000fe400078efcff */
[----:B------:R-:W-:Y:S02]  /*2bd0*/  @!P0 IADD3 R7, PT, PT, -R7, RZ, RZ ;  /* 0x000000ff07078210 */ /* 0x000fe40007ffe1ff */
[----:B------:R-:W-:Y:S02]  /*2be0*/  ISETP.NE.U32.AND P0, PT, R0, RZ, PT ;  /* 0x000000ff0000720c */ /* 0x000fe40003f05070 */
[----:B------:R-:W-:-:S04]  /*2bf0*/  @!P1 LOP3.LUT R7, RZ, R39, RZ, 0x33, !PT ;  /* 0x00000027ff079212 */ /* 0x000fc800078e33ff */
[----:B------:R-:W-:-:S05]  /*2c00*/  IADD3 R0, PT, PT, -R7, RZ, RZ ;  /* 0x000000ff07007210 */ /* 0x000fca0007ffe1ff */
[----:B------:R-:W-:Y:S02]  /*2c10*/  IMAD R39, R39, R0, R12 ;  /* 0x0000000027277224 */ /* 0x000fe400078e020c */
        /* <DEDUP_REMOVED lines=22> */
.L_x_277:
[----:B------:R-:W-:Y:S01]  /*2d80*/  IMAD.MOV.U32 R25, RZ, RZ, R46 ;  /* 0x000000ffff197224 */ /* 0x000fe200078e002e */
[----:B------:R-:W-:Y:S01]  /*2d90*/  MOV R19, R47 ;  /* 0x0000002f00137202 */ /* 0x000fe20000000f00 */
[----:B------:R-:W-:Y:S01]  /*2da0*/  IMAD.MOV.U32 R20, RZ, RZ, R48 ;  /* 0x000000ffff147224 */ /* 0x000fe200078e0030 */
[----:B------:R-:W-:Y:S02]  /*2db0*/  MOV R16, 0x2dd0 ;  /* 0x00002dd000107802 */ /* 0x000fe40000000f00 */
[----:B------:R-:W-:Y:S05]  /*2dc0*/  CALL.REL.NOINC `($__internal_8_$__cuda_sm20_div_s64) ;  /* 0x0000001c00507944 */ /* 0x000fea0003c00000 */
[----:B------:R-:W-:-:S05]  /*2dd0*/  IADD3 R47, PT, PT, -R0, RZ, RZ ;  /* 0x000000ff002f7210 */ /* 0x000fca0007ffe1ff */
[----:B------:R-:W-:Y:S02]  /*2de0*/  IMAD R47, R47, R48, R46 ;  /* 0x000000302f2f7224 */ /* 0x000fe400078e022e */
.L_x_278:
[----:B------:R-:W-:Y:S05]  /*2df0*/  BSYNC.RECONVERGENT B0 ;  /* 0x0000000000007941 */ /* 0x000fea0003800200 */
.L_x_276:
[----:B------:R-:W-:Y:S01]  /*2e00*/  IABS R17, R8 ;  /* 0x0000000800117213 */ /* 0x000fe20000000000 */
[----:B------:R-:W0:Y:S01]  /*2e10*/  LDCU.U8 UR7, c[0x0][0x549] ;  /* 0x0000a920ff0777ac */ /* 0x000e220008000000 */
[----:B------:R-:W-:Y:S02]  /*2e20*/  IABS R16, R5 ;  /* 0x0000000500107213 */ /* 0x000fe40000000000 */
[----:B------:R-:W1:Y:S01]  /*2e30*/  I2F.U32.RP R44, R17 ;  /* 0x00000011002c7306 */ /* 0x000e620000209000 */
[----:B------:R-:W-:Y:S01]  /*2e40*/  IABS R18, R10 ;  /* 0x0000000a00127213 */ /* 0x000fe20000000000 */
[----:B------:R-:W2:Y:S01]  /*2e50*/  LDCU.64 UR4, c[0x0][0x430] ;  /* 0x00008600ff0477ac */ /* 0x000ea20008000a00 */
[----:B------:R-:W-:Y:S02]  /*2e60*/  IABS R13, R4 ;  /* 0x00000004000d7213 */ /* 0x000fe40000000000 */
[----:B------:R-:W-:-:S03]  /*2e70*/  ISETP.NE.AND P2, PT, R10, RZ, PT ;  /* 0x000000ff0a00720c */ /* 0x000fc60003f45270 */
[----:B------:R-:W3:Y:S01]  /*2e80*/  I2F.U32.RP R23, R16 ;  /* 0x0000001000177306 */ /* 0x000ee20000209000 */
[----:B0-----:R-:W-:-:S07]  /*2e90*/  UISETP.NE.AND UP0, UPT, UR7, URZ, UPT ;  /* 0x000000ff0700728c */ /* 0x001fce000bf05270 */
[----:B------:R-:W-:Y:S01]  /*2ea0*/  I2F.U32.RP R11, R18 ;  /* 0x00000012000b7306 */ /* 0x000fe20000209000 */
[----:B--2---:R-:W-:Y:S02]  /*2eb0*/  USEL UR8, UR4, 0x1, UP0 ;  /* 0x0000000104087887 */ /* 0x004fe40008000000 */
[----:B------:R-:W-:-:S05]  /*2ec0*/  UIMAD UR7, UR5, UR4, URZ ;  /* 0x00000004050772a4 */ /* 0x000fca000f8e02ff */
[----:B-1----:R-:W0:Y:S01]  /*2ed0*/  MUFU.RCP R40, R44 ;  /* 0x0000002c00287308 */ /* 0x002e220000001000 */
[----:B------:R-:W-:Y:S02]  /*2ee0*/  USHF.R.S32.HI UR4, URZ, 0x1f, UR8 ;  /* 0x0000001fff047899 */ /* 0x000fe40008011408 */
[----:B------:R-:W-:-:S05]  /*2ef0*/  UIMAD UR5, UR8, UR5, URZ ;  /* 0x00000005080572a4 */ /* 0x000fca000f8e02ff */
[----:B------:R-:W1:Y:S08]  /*2f00*/  I2F.U32.RP R20, R13 ;  /* 0x0000000d00147306 */ /* 0x000e700000209000 */
[----:B---3--:R-:W2:Y:S01]  /*2f10*/  MUFU.RCP R24, R23 ;  /* 0x0000001700187308 */ /* 0x008ea20000001000 */
[----:B0-----:R-:W-:Y:S02]  /*2f20*/  VIADD R40, R40, 0xffffffe ;  /* 0x0ffffffe28287836 */ /* 0x001fe40000000000 */
[----:B------:R-:W-:-:S05]  /*2f30*/  HFMA2 R44, -RZ, RZ, 0, 0 ;  /* 0x00000000ff2c7431 */ /* 0x000fca00000001ff */
[----:B------:R-:W0:Y:S08]  /*2f40*/  MUFU.RCP R11, R11 ;  /* 0x0000000b000b7308 */ /* 0x000e300000001000 */
[----:B-1----:R-:W1:Y:S01]  /*2f50*/  MUFU.RCP R19, R20 ;  /* 0x0000001400137308 */ /* 0x002e620000001000 */
[----:B--2---:R-:W-:-:S07]  /*2f60*/  IADD3 R24, PT, PT, R24, 0xffffffe, RZ ;  /* 0x0ffffffe18187810 */ /* 0x004fce0007ffe0ff */
[----:B------:R-:W2:Y:S01]  /*2f70*/  F2I.FTZ.U32.TRUNC.NTZ R41, R40 ;  /* 0x0000002800297305 */ /* 0x000ea2000021f000 */
[----:B0-----:R-:W-:-:S07]  /*2f80*/  VIADD R42, R11, 0xffffffe ;  /* 0x0ffffffe0b2a7836 */ /* 0x001fce0000000000 */
[----:B------:R0:W3:Y:S01]  /*2f90*/  F2I.FTZ.U32.TRUNC.NTZ R25, R24 ;  /* 0x0000001800197305 */ /* 0x0000e2000021f000 */
[----:B-1----:R-:W-:Y:S01]  /*2fa0*/  VIADD R19, R19, 0xffffffe ;  /* 0x0ffffffe13137836 */ /* 0x002fe20000000000 */
[----:B------:R-:W-:Y:S02]  /*2fb0*/  IABS R20, R47 ;  /* 0x0000002f00147213 */ /* 0x000fe40000000000 */
[----:B--2---:R-:W-:-:S04]  /*2fc0*/  IADD3 R11, PT, PT, RZ, -R41, RZ ;  /* 0x80000029ff0b7210 */ /* 0x004fc80007ffe0ff */
[----:B------:R-:W1:Y:S01]  /*2fd0*/  F2I.FTZ.U32.TRUNC.NTZ R43, R42 ;  /* 0x0000002a002b7305 */ /* 0x000e62000021f000 */
[----:B------:R-:W-:Y:S02]  /*2fe0*/  IMAD.MOV.U32 R40, RZ, RZ, RZ ;  /* 0x000000ffff287224 */ /* 0x000fe400078e00ff */
[----:B------:R-:W-:Y:S02]  /*2ff0*/  IMAD R11, R11, R17, RZ ;  /* 0x000000110b0b7224 */ /* 0x000fe400078e02ff */
[----:B0-----:R-:W-:-:S03]  /*3000*/  IMAD.MOV.U32 R24, RZ, RZ, RZ ;  /* 0x000000ffff187224 */ /* 0x001fc600078e00ff */
[----:B------:R-:W0:Y:S01]  /*3010*/  F2I.FTZ.U32.TRUNC.NTZ R45, R19 ;  /* 0x00000013002d7305 */ /* 0x000e22000021f000 */
[----:B------:R-:W-:Y:S01]  /*3020*/  IMAD.HI.U32 R40, R41, R11, R40 ;  /* 0x0000000b29287227 */ /* 0x000fe200078e0028 */
[----:B---3--:R-:W-:Y:S02]  /*3030*/  IADD3 R11, PT, PT, RZ, -R25, RZ ;  /* 0x80000019ff0b7210 */ /* 0x008fe40007ffe0ff */
[----:B------:R-:W-:Y:S01]  /*3040*/  IABS R41, R0 ;  /* 0x0000000000297213 */ /* 0x000fe20000000000 */
[----:B-1----:R-:W-:Y:S02]  /*3050*/  IMAD.MOV R12, RZ, RZ, -R43 ;  /* 0x000000ffff0c7224 */ /* 0x002fe400078e0a2b */
[----:B------:R-:W-:Y:S02]  /*3060*/  IMAD R11, R11, R16, RZ ;  /* 0x000000100b0b7224 */ /* 0x000fe400078e02ff */
[----:B------:R-:W-:Y:S02]  /*3070*/  IMAD R23, R12, R18, RZ ;  /* 0x000000120c177224 */ /* 0x000fe400078e02ff */
[----:B------:R-:W-:-:S02]  /*3080*/  IMAD.MOV.U32 R42, RZ, RZ, RZ ;  /* 0x000000ffff2a7224 */ /* 0x000fc400078e00ff */
[----:B0-----:R-:W-:Y:S02]  /*3090*/  IMAD.MOV R12, RZ, RZ, -R45 ;  /* 0x000000ffff0c7224 */ /* 0x001fe400078e0a2d */
[----:B------:R-:W-:-:S04]  /*30a0*/  IMAD.HI.U32 R24, R25, R11, R24 ;  /* 0x0000000b19187227 */ /* 0x000fc800078e0018 */
[----:B------:R-:W-:-:S04]  /*30b0*/  IMAD.HI.U32 R23, R43, R23, R42 ;  /* 0x000000172b177227 */ /* 0x000fc800078e002a */
[----:B------:R-:W-:Y:S01]  /*30c0*/  IMAD R11, R12, R13, RZ ;  /* 0x0000000d0c0b7224 */ /* 0x000fe200078e02ff */
[----:B------:R-:W-:Y:S01]  /*30d0*/  IABS R12, R10 ;  /* 0x0000000a000c7213 */ /* 0x000fe20000000000 */
[----:B------:R-:W-:-:S04]  /*30e0*/  IMAD.HI.U32 R23, R23, R20, RZ ;  /* 0x0000001417177227 */ /* 0x000fc800078e00ff */
[----:B------:R-:W-:Y:S02]  /*30f0*/  IMAD.MOV R12, RZ, RZ, -R12 ;  /* 0x000000ffff0c7224 */ /* 0x000fe400078e0a0c */
[----:B------:R-:W-:Y:S01]  /*3100*/  IMAD.HI.U32 R44, R45, R11, R44 ;  /* 0x0000000b2d2c7227 */ /* 0x000fe200078e002c */
[----:B------:R-:W-:-:S03]  /*3110*/  IABS R11, R14 ;  /* 0x0000000e000b7213 */ /* 0x000fc60000000000 */
[----:B------:R-:W-:Y:S01]  /*3120*/  IMAD R25, R23, R12, R20 ;  /* 0x0000000c17197224 */ /* 0x000fe200078e0214 */
[----:B------:R-:W0:Y:S01]  /*3130*/  I2F.U32.RP R42, R11 ;  /* 0x0000000b002a7306 */ /* 0x000e220000209000 */
[----:B------:R-:W-:-:S03]  /*3140*/  IMAD.HI.U32 R24, R24, R41, RZ ;  /* 0x0000002918187227 */ /* 0x000fc600078e00ff */
[----:B------:R-:W-:-:S04]  /*3150*/  ISETP.GT.U32.AND P1, PT, R18, R25, PT ;  /* 0x000000191200720c */ /* 0x000fc80003f24070 */
[----:B0-----:R-:W0:Y:S09]  /*3160*/  MUFU.RCP R19, R42 ;  /* 0x0000002a00137308 */ /* 0x001e320000001000 */
[----:B------:R-:W-:Y:S02]  /*3170*/  @!P1 IMAD.IADD R25, R25, 0x1, -R18 ;  /* 0x0000000119199824 */ /* 0x000fe400078e0a12 */
[----:B------:R-:W-:-:S03]  /*3180*/  @!P1 VIADD R23, R23, 0x1 ;  /* 0x0000000117179836 */ /* 0x000fc60000000000 */
[----:B------:R-:W-:Y:S02]  /*3190*/  ISETP.GE.U32.AND P3, PT, R25, R18, PT ;  /* 0x000000121900720c */ /* 0x000fe40003f66070 */
[----:B------:R-:W-:Y:S02]  /*31a0*/  IABS R25, R5 ;  /* 0x0000000500197213 */ /* 0x000fe40000000000 */
[----:B------:R-:W-:-:S03]  /*31b0*/  LOP3.LUT R18, R47, R10, RZ, 0x3c, !PT ;  /* 0x0000000a2f127212 */ /* 0x000fc600078e3cff */
[----:B------:R-:W-:Y:S01]  /*31c0*/  IMAD.MOV R25, RZ, RZ, -R25 ;  /* 0x000000ffff197224 */ /* 0x000fe200078e0a19 */
[----:B------:R-:W-:Y:S02]  /*31d0*/  ISETP.GE.AND P0, PT, R18, RZ, PT ;  /* 0x000000ff1200720c */ /* 0x000fe40003f06270 */
[----:B0-----:R-:W-:Y:S01]  /*31e0*/  IADD3 R19, PT, PT, R19, 0xffffffe, RZ ;  /* 0x0ffffffe13137810 */ /* 0x001fe20007ffe0ff */
[----:B------:R-:W-:Y:S01]  /*31f0*/  IMAD R25, R24, R25, R41 ;  /* 0x0000001918197224 */ /* 0x000fe200078e0229 */
[----:B------:R-:W-:Y:S01]  /*3200*/  MOV R18, RZ ;  /* 0x000000ff00127202 */ /* 0x000fe20000000f00 */
[----:B------:R-:W-:-:S03]  /*3210*/  @P3 VIADD R23, R23, 0x1 ;  /* 0x0000000117173836 */ /* 0x000fc60000000000 */
[----:B------:R-:W-:Y:S01]  /*3220*/  ISETP.GT.U32.AND P1, PT, R16, R25, PT ;  /* 0x000000191000720c */ /* 0x000fe20003f24070 */
[----:B------:R-:W0:Y:S04]  /*3230*/  F2I.FTZ.U32.TRUNC.NTZ R19, R19 ;  /* 0x0000001300137305 */ /* 0x000e28000021f000 */
[----:B------:R-:W-:Y:S02]  /*3240*/  @!P0 IADD3 R23, PT, PT, -R23, RZ, RZ ;  /* 0x000000ff17178210 */ /* 0x000fe40007ffe1ff */
[----:B------:R-:W-:Y:S02]  /*3250*/  @!P2 LOP3.LUT R23, RZ, R10, RZ, 0x33, !PT ;  /* 0x0000000aff17a212 */ /* 0x000fe400078e33ff */
[----:B------:R-:W-:-:S04]  /*3260*/  ISETP.NE.AND P2, PT, R5, RZ, PT ;  /* 0x000000ff0500720c */ /* 0x000fc80003f45270 */
[----:B------:R-:W-:Y:S01]  /*3270*/  @!P1 IMAD.IADD R25, R25, 0x1, -R16 ;  /* 0x0000000119199824 */ /* 0x000fe200078e0a10 */
[----:B------:R-:W-:Y:S01]  /*3280*/  @!P1 IADD3 R24, PT, PT, R24, 0x1, RZ ;  /* 0x0000000118189810 */ /* 0x000fe20007ffe0ff */
[----:B0-----:R-:W-:-:S03]  /*3290*/  IMAD.MOV R12, RZ, RZ, -R19 ;  /* 0x000000ffff0c7224 */ /* 0x001fc600078e0a13 */
[----:B------:R-:W-:Y:S02]  /*32a0*/  ISETP.GE.U32.AND P3, PT, R25, R16, PT ;  /* 0x000000101900720c */ /* 0x000fe40003f66070 */
[----:B------:R-:W-:Y:S01]  /*32b0*/  LOP3.LUT R16, R0, R5, RZ, 0x3c, !PT ;  /* 0x0000000500107212 */ /* 0x000fe200078e3cff */
[----:B------:R-:W-:Y:S02]  /*32c0*/  IMAD R41, R12, R11, RZ ;  /* 0x0000000b0c297224 */ /* 0x000fe400078e02ff */
[----:B------:R-:W-:Y:S01]  /*32d0*/  IMAD.MOV R12, RZ, RZ, -R23 ;  /* 0x000000ffff0c7224 */ /* 0x000fe200078e0a17 */
[----:B------:R-:W-:Y:S01]  /*32e0*/  ISETP.GE.AND P0, PT, R16, RZ, PT ;  /* 0x000000ff1000720c */ /* 0x000fe20003f06270 */
[----:B------:R-:W-:Y:S01]  /*32f0*/  IMAD.HI.U32 R41, R19, R41, R18 ;  /* 0x0000002913297227 */ /* 0x000fe200078e0012 */
[----:B------:R-:W-:Y:S02]  /*3300*/  IABS R18, R7 ;  /* 0x0000000700127213 */ /* 0x000fe40000000000 */
[----:B------:R-:W-:Y:S01]  /*3310*/  IABS R16, R23 ;  /* 0x0000001700107213 */ /* 0x000fe20000000000 */
[----:B------:R-:W-:Y:S01]  /*3320*/  IMAD R47, R10, R12, R47 ;  /* 0x0000000c0a2f7224 */ /* 0x000fe200078e022f */
[----:B------:R-:W-:Y:S01]  /*3330*/  IABS R10, R14 ;  /* 0x0000000e000a7213 */ /* 0x000fe20000000000 */
[----:B------:R-:W-:Y:S01]  /*3340*/  IMAD.HI.U32 R41, R41, R18, RZ ;  /* 0x0000001229297227 */ /* 0x000fe200078e00ff */
[----:B------:R-:W-:-:S02]  /*3350*/  IABS R12, R8 ;  /* 0x00000008000c7213 */ /* 0x000fc40000000000 */
[----:B------:R-:W-:Y:S01]  /*3360*/  @P3 IADD3 R24, PT, PT, R24, 0x1, RZ ;  /* 0x0000000118183810 */ /* 0x000fe20007ffe0ff */
[----:B------:R-:W-:Y:S02]  /*3370*/  IMAD.MOV R10, RZ, RZ, -R10 ;  /* 0x000000ffff0a7224 */ /* 0x000fe400078e0a0a */
[----:B------:R-:W-:Y:S02]  /*3380*/  IMAD.MOV R12, RZ, RZ, -R12 ;  /* 0x000000ffff0c7224 */ /* 0x000fe400078e0a0c */
[----:B------:R-:W-:Y:S01]  /*3390*/  @!P0 IMAD.MOV R24, RZ, RZ, -R24 ;  /* 0x000000ffff188224 */ /* 0x000fe200078e0a18 */
[----:B------:R-:W-:Y:S01]  /*33a0*/  @!P2 LOP3.LUT R24, RZ, R5, RZ, 0x33, !PT ;  /* 0x00000005ff18a212 */ /* 0x000fe200078e33ff */
[----:B------:R-:W-:-:S04]  /*33b0*/  IMAD.HI.U32 R19, R40, R16, RZ ;  /* 0x0000001028137227 */ /* 0x000fc800078e00ff */
[----:B------:R-:W-:Y:S02]  /*33c0*/  IMAD R10, R41, R10, R18 ;  /* 0x0000000a290a7224 */ /* 0x000fe400078e0212 */
[----:B------:R-:W-:Y:S01]  /*33d0*/  IMAD R18, R19, R12, R16 ;  /* 0x0000000c13127224 */ /* 0x000fe200078e0210 */
[----:B------:R-:W-:Y:S02]  /*33e0*/  IABS R12, R4 ;  /* 0x00000004000c7213 */ /* 0x000fe40000000000 */
[----:B------:R-:W-:Y:S02]  /*33f0*/  IABS R16, R24 ;  /* 0x0000001800107213 */ /* 0x000fe40000000000 */
[----:B------:R-:W-:Y:S01]  /*3400*/  ISETP.GT.U32.AND P4, PT, R11, R10, PT ;  /* 0x0000000a0b00720c */ /* 0x000fe20003f84070 */
[----:B------:R-:W-:Y:S01]  /*3410*/  IMAD.MOV R12, RZ, RZ, -R12 ;  /* 0x000000ffff0c7224 */ /* 0x000fe200078e0a0c */
[----:B------:R-:W-:Y:S01]  /*3420*/  ISETP.GT.U32.AND P3, PT, R17, R18, PT ;  /* 0x000000121100720c */ /* 0x000fe20003f64070 */
[----:B------:R-:W-:-:S04]  /*3430*/  IMAD.HI.U32 R25, R44, R16, RZ ;  /* 0x000000102c197227 */ /* 0x000fc800078e00ff */
[----:B------:R-:W-:-:S05]  /*3440*/  IMAD R12, R25, R12, R16 ;  /* 0x0000000c190c7224 */ /* 0x000fca00078e0210 */
[----:B------:R-:W-:Y:S01]  /*3450*/  ISETP.GT.U32.AND P1, PT, R13, R12, PT ;  /* 0x0000000c0d00720c */ /* 0x000fe20003f24070 */
[----:B------:R-:W-:Y:S01]  /*3460*/  @!P4 VIADD R41, R41, 0x1 ;  /* 0x000000012929c836 */ /* 0x000fe20000000000 */
[-C--:B------:R-:W-:Y:S02]  /*3470*/  @!P4 IADD3 R10, PT, PT, R10, -R11.reuse, RZ ;  /* 0x8000000b0a0ac210 */ /* 0x080fe40007ffe0ff */
[----:B------:R-:W-:Y:S02]  /*3480*/  ISETP.NE.AND P4, PT, R14, RZ, PT ;  /* 0x000000ff0e00720c */ /* 0x000fe40003f85270 */
[----:B------:R-:W-:Y:S02]  /*3490*/  ISETP.GE.U32.AND P2, PT, R10, R11, PT ;  /* 0x0000000b0a00720c */ /* 0x000fe40003f46070 */
[----:B------:R-:W-:Y:S02]  /*34a0*/  LOP3.LUT R10, R7, R14, RZ, 0x3c, !PT ;  /* 0x0000000e070a7212 */ /* 0x000fe400078e3cff */
[----:B------:R-:W-:-:S02]  /*34b0*/  @!P3 IADD3 R18, PT, PT, R18, -R17, RZ ;  /* 0x800000111212b210 */ /* 0x000fc40007ffe0ff */
[----:B------:R-:W-:Y:S01]  /*34c0*/  ISETP.GE.AND P0, PT, R10, RZ, PT ;  /* 0x000000ff0a00720c */ /* 0x000fe20003f06270 */
[----:B------:R-:W-:Y:S01]  /*34d0*/  @!P1 IMAD.IADD R12, R12, 0x1, -R13 ;  /* 0x000000010c0c9824 */ /* 0x000fe200078e0a0d */
[----:B------:R-:W-:Y:S01]  /*34e0*/  LOP3.LUT R10, R23, R8, RZ, 0x3c, !PT ;  /* 0x00000008170a7212 */ /* 0x000fe200078e3cff */
[----:B------:R-:W-:Y:S01]  /*34f0*/  @!P1 VIADD R25, R25, 0x1 ;  /* 0x0000000119199836 */ /* 0x000fe20000000000 */
[----:B------:R-:W-:Y:S01]  /*3500*/  ISETP.GE.U32.AND P6, PT, R18, R17, PT ;  /* 0x000000111200720c */ /* 0x000fe20003fc6070 */
[----:B------:R-:W-:Y:S01]  /*3510*/  IMAD.WIDE R16, R47, UR5, RZ ;  /* 0x000000052f107c25 */ /* 0x000fe2000f8e02ff */
[----:B------:R-:W-:Y:S02]  /*3520*/  ISETP.GE.U32.AND P5, PT, R12, R13, PT ;  /* 0x0000000d0c00720c */ /* 0x000fe40003fa6070 */
[----:B------:R-:W-:Y:S01]  /*3530*/  @!P3 IADD3 R19, PT, PT, R19, 0x1, RZ ;  /* 0x000000011313b810 */ /* 0x000fe20007ffe0ff */
[----:B------:R-:W-:Y:S01]  /*3540*/  @P2 VIADD R41, R41, 0x1 ;  /* 0x0000000129292836 */ /* 0x000fe20000000000 */
[----:B------:R-:W-:-:S02]  /*3550*/  ISETP.GE.AND P2, PT, R10, RZ, PT ;  /* 0x000000ff0a00720c */ /* 0x000fc40003f46270 */
[----:B------:R-:W-:Y:S01]  /*3560*/  LOP3.LUT R10, R24, R4, RZ, 0x3c, !PT ;  /* 0x00000004180a7212 */ /* 0x000fe200078e3cff */
[----:B------:R-:W-:Y:S01]  /*3570*/  @!P0 IMAD.MOV R41, RZ, RZ, -R41 ;  /* 0x000000ffff298224 */ /* 0x000fe200078e0a29 */
[----:B------:R-:W-:Y:S02]  /*3580*/  ISETP.NE.AND P3, PT, R8, RZ, PT ;  /* 0x000000ff0800720c */ /* 0x000fe40003f65270 */
[----:B------:R-:W-:Y:S02]  /*3590*/  ISETP.GE.AND P0, PT, R10, RZ, PT ;  /* 0x000000ff0a00720c */ /* 0x000fe40003f06270 */
[----:B------:R-:W-:Y:S01]  /*35a0*/  @!P4 LOP3.LUT R41, RZ, R14, RZ, 0x33, !PT ;  /* 0x0000000eff29c212 */ /* 0x000fe200078e33ff */
[----:B------:R-:W-:Y:S01]  /*35b0*/  @P5 VIADD R25, R25, 0x1 ;  /* 0x0000000119195836 */ /* 0x000fe20000000000 */
[----:B------:R-:W-:Y:S02]  /*35c0*/  ISETP.NE.AND P4, PT, R4, RZ, PT ;  /* 0x000000ff0400720c */ /* 0x000fe40003f85270 */
[----:B------:R-:W-:Y:S01]  /*35d0*/  @P6 IADD3 R19, PT, PT, R19, 0x1, RZ ;  /* 0x0000000113136810 */ /* 0x000fe20007ffe0ff */
[----:B------:R-:W-:-:S03]  /*35e0*/  IMAD.WIDE R12, R41, R22, RZ ;  /* 0x00000016290c7225 */ /* 0x000fc600078e02ff */
[----:B------:R-:W-:Y:S01]  /*35f0*/  @!P2 IADD3 R19, PT, PT, -R19, RZ, RZ ;  /* 0x000000ff1313a210 */ /* 0x000fe20007ffe1ff */
[----:B------:R-:W-:Y:S01]  /*3600*/  IMAD.MOV R10, RZ, RZ, -R41 ;  /* 0x000000ffff0a7224 */ /* 0x000fe200078e0a29 */
[----:B------:R-:W-:Y:S01]  /*3610*/  @!P3 LOP3.LUT R19, RZ, R8, RZ, 0x33, !PT ;  /* 0x00000008ff13b212 */ /* 0x000fe200078e33ff */
[----:B------:R-:W-:Y:S01]  /*3620*/  IMAD.WIDE.U32 R12, R39, UR8, R12 ;  /* 0x00000008270c7c25 */ /* 0x000fe2000f8e000c */
[----:B------:R-:W-:-:S03]  /*3630*/  @!P0 IADD3 R25, PT, PT, -R25, RZ, RZ ;  /* 0x000000ff19198210 */ /* 0x000fc60007ffe1ff */
[----:B------:R-:W-:Y:S01]  /*3640*/  IMAD R10, R14, R10, R7 ;  /* 0x0000000a0e0a7224 */ /* 0x000fe200078e0207 */
[----:B------:R-:W-:Y:S01]  /*3650*/  @!P4 LOP3.LUT R25, RZ, R4, RZ, 0x33, !PT ;  /* 0x00000004ff19c212 */ /* 0x000fe200078e33ff */
[----:B------:R-:W-:Y:S02]  /*3660*/  IMAD.MOV R7, RZ, RZ, -R24 ;  /* 0x000000ffff077224 */ /* 0x000fe400078e0a18 */
[----:B------:R-:W-:Y:S01]  /*3670*/  IMAD R13, R39, UR4, R13 ;  /* 0x00000004270d7c24 */ /* 0x000fe2000f8e020d */
[----:B------:R-:W0:Y:S01]  /*3680*/  LDCU.64 UR4, c[0x0][0x420] ;  /* 0x00008400ff0477ac */ /* 0x000e220008000a00 */
[----:B------:R-:W-:Y:S02]  /*3690*/  IMAD.MOV R11, RZ, RZ, -R19 ;  /* 0x000000ffff0b7224 */ /* 0x000fe400078e0a13 */
[----:B------:R-:W-:Y:S01]  /*36a0*/  IMAD R7, R5, R7, R0 ;  /* 0x0000000705077224 */ /* 0x000fe200078e0200 */
[----:B------:R-:W-:Y:S01]  /*36b0*/  IADD3 R5, PT, PT, -R25, RZ, RZ ;  /* 0x000000ff19057210 */ /* 0x000fe20007ffe1ff */
[----:B------:R-:W-:-:S04]  /*36c0*/  IMAD.WIDE R12, R10, UR7, R12 ;  /* 0x000000070a0c7c25 */ /* 0x000fc8000f8e020c */
[----:B------:R-:W-:-:S04]  /*36d0*/  IMAD.WIDE R18, R19, R6, RZ ;  /* 0x0000000613127225 */ /* 0x000fc800078e02ff */
[----:B------:R-:W-:Y:S02]  /*36e0*/  IMAD R0, R29, UR8, RZ ;  /* 0x000000081d007c24 */ /* 0x000fe4000f8e02ff */
[----:B------:R-:W-:Y:S02]  /*36f0*/  IMAD R11, R8, R11, R23 ;  /* 0x0000000b080b7224 */ /* 0x000fe400078e0217 */
[----:B------:R-:W-:Y:S02]  /*3700*/  IMAD R6, R9, UR7, RZ ;  /* 0x0000000709067c24 */ /* 0x000fe4000f8e02ff */
[----:B------:R-:W-:Y:S01]  /*3710*/  IMAD R4, R4, R5, R24 ;  /* 0x0000000504047224 */ /* 0x000fe200078e0218 */
[----:B------:R-:W-:Y:S01]  /*3720*/  IADD3 R5, P1, P0, R18, R12, R16 ;  /* 0x0000000c12057210 */ /* 0x000fe2000783e010 */
[----:B------:R-:W-:-:S03]  /*3730*/  IMAD.WIDE R8, R7, R0, RZ ;  /* 0x0000000007087225 */ /* 0x000fc600078e02ff */
[----:B------:R-:W-:Y:S01]  /*3740*/  IADD3.X R13, PT, PT, R19, R13, R17, P1, P0 ;  /* 0x0000000d130d7210 */ /* 0x000fe20000fe0411 */
        /* <DEDUP_REMOVED lines=11> */
.L_x_273:
[----:B------:R-:W0:Y:S01]  /*3800*/  LDC.64 R2, c[0x0][0x420] ;  /* 0x00010800ff027b82 */ /* 0x000e220000000a00 */
[----:B------:R-:W-:-:S05]  /*3810*/  IADD3 R0, PT, PT, R15, UR6, RZ ;  /* 0x000000060f007c10 */ /* 0x000fca000fffe0ff */
[----:B0-----:R-:W-:-:S05]  /*3820*/  IMAD.WIDE.U32 R2, R0, 0x4, R2 ;  /* 0x0000000400027825 */ /* 0x001fca00078e0002 */
[----:B------:R1:W-:Y:S02]  /*3830*/  STG.E desc[UR10][R2.64], R26 ;  /* 0x0000001a02007986 */ /* 0x0003e4000c10190a */
.L_x_272:
[----:B------:R-:W-:Y:S05]  /*3840*/  BSYNC.RECONVERGENT B1 ;  /* 0x0000000000017941 */ /* 0x000fea0003800200 */
.L_x_271:
[----:B------:R-:W2:Y:S01]  /*3850*/  LDCU UR7, c[0x0][0x534] ;  /* 0x0000a680ff0777ac */ /* 0x000ea20008000800 */
[C---:B------:R-:W-:Y:S02]  /*3860*/  LOP3.LUT R0, R38.reuse, 0x8, RZ, 0xfc, !PT ;  /* 0x0000000826007812 */ /* 0x040fe400078efcff */
[C---:B-1----:R-:W-:Y:S02]  /*3870*/  LOP3.LUT R2, R38.reuse, 0x28, RZ, 0xfc, !PT ;  /* 0x0000002826027812 */ /* 0x042fe400078efcff */
[----:B--2---:R-:W-:Y:S01]  /*3880*/  ISETP.GE.AND P0, PT, R38, UR7, PT ;  /* 0x0000000726007c0c */ /* 0x004fe2000bf06270 */
[----:B------:R-:W-:Y:S01]  /*3890*/  UISETP.GE.AND UP0, UPT, UR7, 0x1, UPT ;  /* 0x000000010700788c */ /* 0x000fe2000bf06270 */
[----:B------:R-:W-:Y:S02]  /*38a0*/  ISETP.GE.AND P6, PT, R0, UR7, PT ;  /* 0x0000000700007c0c */ /* 0x000fe4000bfc6270 */
[----:B------:R-:W-:Y:S02]  /*38b0*/  ISETP.GT.U32.OR P0, PT, R21, 0x7f, P0 ;  /* 0x0000007f1500780c */ /* 0x000fe40000704470 */
[----:B------:R-:W-:-:S02]  /*38c0*/  LOP3.LUT R0, R38, 0x10, RZ, 0xfc, !PT ;  /* 0x0000001026007812 */ /* 0x000fc400078efcff */
[----:B------:R-:W-:Y:S02]  /*38d0*/  ISETP.GE.AND P2, PT, R2, UR7, PT ;  /* 0x0000000702007c0c */ /* 0x000fe4000bf46270 */
[----:B------:R-:W-:Y:S02]  /*38e0*/  ISETP.GE.AND P5, PT, R0, UR7, PT ;  /* 0x0000000700007c0c */ /* 0x000fe4000bfa6270 */
[----:B------:R-:W-:Y:S02]  /*38f0*/  LOP3.LUT R0, R38, 0x18, RZ, 0xfc, !PT ;  /* 0x0000001826007812 */ /* 0x000fe400078efcff */
[----:B------:R-:W-:Y:S02]  /*3900*/  ISETP.GT.U32.OR P5, PT, R21, 0x7f, P5 ;  /* 0x0000007f1500780c */ /* 0x000fe40002fa4470 */
[----:B------:R-:W-:Y:S01]  /*3910*/  ISETP.GE.AND P4, PT, R0, UR7, PT ;  /* 0x0000000700007c0c */ /* 0x000fe2000bf86270 */
[----:B0-----:R-:W-:Y:S01]  /*3920*/  @!P0 FADD.FTZ R5, -R26, R37 ;  /* 0x000000251a058221 */ /* 0x001fe20000010100 */
[----:B------:R-:W-:-:S02]  /*3930*/  LOP3.LUT R0, R38, 0x20, RZ, 0xfc, !PT ;  /* 0x0000002026007812 */ /* 0x000fc400078efcff */
[----:B------:R-:W-:Y:S01]  /*3940*/  ISETP.GT.U32.OR P2, PT, R21, 0x7f, P2 ;  /* 0x0000007f1500780c */ /* 0x000fe20001744470 */
[----:B------:R-:W-:Y:S01]  /*3950*/  @!P0 FMUL.FTZ R5, R5, 1.4426950216293334961 ;  /* 0x3fb8aa3b05058820 */ /* 0x000fe20000410000 */
[----:B------:R-:W-:Y:S02]  /*3960*/  ISETP.GE.AND P3, PT, R0, UR7, PT ;  /* 0x0000000700007c0c */ /* 0x000fe4000bf66270 */
[----:B------:R-:W-:Y:S02]  /*3970*/  LOP3.LUT R0, R38, 0x30, RZ, 0xfc, !PT ;  /* 0x0000003026007812 */ /* 0x000fe400078efcff */
[----:B------:R-:W-:Y:S01]  /*3980*/  ISETP.GT.U32.OR P3, PT, R21, 0x7f, P3 ;  /* 0x0000007f1500780c */ /* 0x000fe20001f64470 */
[----:B------:R-:W0:Y:S01]  /*3990*/  @!P0 MUFU.EX2 R5, R5 ;  /* 0x0000000500058308 */ /* 0x000e220000000800 */
[----:B------:R-:W-:Y:S01]  /*39a0*/  ISETP.GE.AND P1, PT, R0, UR7, PT ;  /* 0x0000000700007c0c */ /* 0x000fe2000bf26270 */
[----:B------:R-:W-:Y:S01]  /*39b0*/  @!P5 FADD.FTZ R35, -R26, R35 ;  /* 0x000000231a23d221 */ /* 0x000fe20000010100 */
[----:B------:R-:W-:-:S02]  /*39c0*/  LOP3.LUT R0, R38, 0x38, RZ, 0xfc, !PT ;  /* 0x0000003826007812 */ /* 0x000fc400078efcff */
[C---:B------:R-:W-:Y:S01]  /*39d0*/  ISETP.GT.U32.OR P1, PT, R21.reuse, 0x7f, P1 ;  /* 0x0000007f1500780c */ /* 0x040fe20000f24470 */
[C---:B------:R-:W-:Y:S01]  /*39e0*/  @!P2 FADD.FTZ R13, -R26.reuse, R30 ;  /* 0x0000001e1a0da221 */ /* 0x040fe20000010100 */
[----:B------:R-:W-:Y:S01]  /*39f0*/  ISETP.GT.U32.OR P6, PT, R21, 0x7f, P6 ;  /* 0x0000007f1500780c */ /* 0x000fe200037c4470 */
[----:B------:R-:W-:Y:S01]  /*3a00*/  @!P5 FMUL.FTZ R35, R35, 1.4426950216293334961 ;  /* 0x3fb8aa3b2323d820 */ /* 0x000fe20000410000 */
[----:B------:R-:W-:Y:S01]  /*3a10*/  ISETP.GT.U32.OR P4, PT, R21, 0x7f, P4 ;  /* 0x0000007f1500780c */ /* 0x000fe20002784470 */
[----:B------:R-:W-:Y:S02]  /*3a20*/  @!P2 FMUL.FTZ R13, R13, 1.4426950216293334961 ;  /* 0x3fb8aa3b0d0da820 */ /* 0x000fe40000410000 */
[----:B------:R-:W-:Y:S02]  /*3a30*/  @!P3 FADD.FTZ R33, -R26, R33 ;  /* 0x000000211a21b221 */ /* 0x000fe40000010100 */
[----:B------:R-:W1:Y:S02]  /*3a40*/  @!P5 MUFU.EX2 R35, R35 ;  /* 0x000000230023d308 */ /* 0x000e640000000800 */
[----:B------:R-:W-:Y:S01]  /*3a50*/  @!P3 FMUL.FTZ R11, R33, 1.4426950216293334961 ;  /* 0x3fb8aa3b210bb820 */ /* 0x000fe20000410000 */
[----:B0-----:R0:W-:Y:S01]  /*3a60*/  @!P0 STS [R36], R5 ;  /* 0x0000000524008388 */ /* 0x0011e20000000800 */
[----:B------:R-:W-:Y:S01]  /*3a70*/  ISETP.GE.AND P0, PT, R0, UR7, PT ;  /* 0x0000000700007c0c */ /* 0x000fe2000bf06270 */
[C---:B------:R-:W-:Y:S01]  /*3a80*/  @!P1 FADD.FTZ R31, -R26.reuse, R31 ;  /* 0x0000001f1a1f9221 */ /* 0x040fe20000010100 */
[C---:B------:R-:W-:Y:S01]  /*3a90*/  @!P6 FADD.FTZ R3, -R26.reuse, R34 ;  /* 0x000000221a03e221 */ /* 0x040fe20000010100 */
[----:B------:R-:W-:Y:S01]  /*3aa0*/  IMAD R34, R15, 0x18, R38 ;  /* 0x000000180f227824 */ /* 0x000fe200078e0226 */
[----:B------:R-:W-:Y:S01]  /*3ab0*/  ISETP.GT.U32.OR P0, PT, R21, 0x7f, P0 ;  /* 0x0000007f1500780c */ /* 0x000fe20000704470 */
[----:B------:R-:W-:Y:S01]  /*3ac0*/  @!P4 FADD.FTZ R32, -R26, R32 ;  /* 0x000000201a20c221 */ /* 0x000fe20000010100 */
[----:B------:R-:W-:Y:S01]  /*3ad0*/  @!P1 FMUL.FTZ R19, R31, 1.4426950216293334961 ;  /* 0x3fb8aa3b1f139820 */ /* 0x000fe20000410000 */
[----:B------:R-:W-:Y:S01]  /*3ae0*/  @!P6 FMUL.FTZ R3, R3, 1.4426950216293334961 ;  /* 0x3fb8aa3b0303e820 */ /* 0x000fe20000410000 */
[----:B------:R-:W2:Y:S01]  /*3af0*/  @!P3 MUFU.EX2 R11, R11 ;  /* 0x0000000b000bb308 */ /* 0x000ea20000000800 */
[----:B------:R-:W-:Y:S01]  /*3b00*/  @!P4 FMUL.FTZ R32, R32, 1.4426950216293334961 ;  /* 0x3fb8aa3b2020c820 */ /* 0x000fe20000410000 */
[----:B------:R-:W3:Y:S01]  /*3b10*/  LDC R31, c[0x0][0x44c] ;  /* 0x00011300ff1f7b82 */ /* 0x000ee20000000800 */
[----:B------:R-:W-:Y:S01]  /*3b20*/  IMAD.MOV.U32 R0, RZ, RZ, RZ ;  /* 0x000000ffff007224 */ /* 0x000fe200078e00ff */
[----:B-1----:R3:W-:Y:S04]  /*3b30*/  @!P5 STS [R36+0x440], R35 ;  /* 0x000440232400d388 */ /* 0x0027e80000000800 */
[----:B------:R-:W1:Y:S01]  /*3b40*/  @!P6 MUFU.EX2 R7, R3 ;  /* 0x000000030007e308 */ /* 0x000e620000000800 */
[----:B------:R-:W-:-:S04]  /*3b50*/  @!P0 FADD.FTZ R17, -R26, R27 ;  /* 0x0000001b1a118221 */ /* 0x000fc80000010100 */
[----:B------:R-:W-:-:S03]  /*3b60*/  @!P0 FMUL.FTZ R17, R17, 1.4426950216293334961 ;  /* 0x3fb8aa3b11118820 */ /* 0x000fc60000410000 */
[----:B------:R-:W4:Y:S01]  /*3b70*/  @!P4 MUFU.EX2 R9, R32 ;  /* 0x000000200009c308 */ /* 0x000f220000000800 */
[----:B--2---:R2:W-:Y:S01]  /*3b80*/  @!P3 STS [R36+0x880], R11 ;  /* 0x0008800b2400b388 */ /* 0x0045e20000000800 */
[----:B0-----:R-:W-:-:S06]  /*3b90*/  CS2R R4, SRZ ;  /* 0x0000000000047805 */ /* 0x001fcc000001ff00 */
[----:B------:R-:W0:Y:S01]  /*3ba0*/  @!P2 MUFU.EX2 R13, R13 ;  /* 0x0000000d000da308 */ /* 0x000e220000000800 */
[----:B-1----:R1:W-:Y:S01]  /*3bb0*/  @!P6 STS [R36+0x220], R7 ;  /* 0x000220072400e388 */ /* 0x0023e20000000800 */
[----:B------:R-:W-:Y:S01]  /*3bc0*/  CS2R R2, SRZ ;  /* 0x0000000000027805 */ /* 0x000fe2000001ff00 */
[----:B---3--:R-:W-:-:S05]  /*3bd0*/  IMAD R35, R31, UR6, RZ ;  /* 0x000000061f237c24 */ /* 0x008fca000f8e02ff */
[----:B------:R-:W3:Y:S01]  /*3be0*/  @!P1 MUFU.EX2 R19, R19 ;  /* 0x0000001300139308 */ /* 0x000ee20000000800 */
[----:B----4-:R4:W-:Y:S07]  /*3bf0*/  @!P4 STS [R36+0x660], R9 ;  /* 0x000660092400c388 */ /* 0x0109ee0000000800 */
[----:B------:R-:W5:Y:S01]  /*3c00*/  @!P0 MUFU.EX2 R17, R17 ;  /* 0x0000001100118308 */ /* 0x000f620000000800 */
[----:B0-----:R0:W-:Y:S01]  /*3c10*/  @!P2 STS [R36+0xaa0], R13 ;  /* 0x000aa00d2400a388 */ /* 0x0011e20000000800 */
[----:B--2---:R-:W-:-:S03]  /*3c20*/  CS2R R10, SRZ ;  /* 0x00000000000a7805 */ /* 0x004fc6000001ff00 */
[----:B---3--:R2:W-:Y:S01]  /*3c30*/  @!P1 STS [R36+0xcc0], R19 ;  /* 0x000cc01324009388 */ /* 0x0085e20000000800 */
[----:B-1----:R-:W-:-:S03]  /*3c40*/  CS2R R6, SRZ ;  /* 0x0000000000067805 */ /* 0x002fc6000001ff00 */
[----:B-----5:R2:W-:Y:S01]  /*3c50*/  @!P0 STS [R36+0xee0], R17 ;  /* 0x000ee01124008388 */ /* 0x0205e20000000800 */
[----:B------:R-:W-:Y:S01]  /*3c60*/  BAR.SYNC.DEFER_BLOCKING 0x0 ;  /* 0x0000000000007b1d */ /* 0x000fe20000010000 */
[----:B------:R-:W-:Y:S02]  /*3c70*/  LEA R34, P0, R34, R35, 0x2 ;  /* 0x0000002322227211 */ /* 0x000fe400078010ff */
[----:B----4-:R-:W-:Y:S01]  /*3c80*/  CS2R R8, SRZ ;  /* 0x0000000000087805 */ /* 0x010fe2000001ff00 */
[----:B0-----:R-:W-:Y:S01]  /*3c90*/  IMAD.MOV.U32 R13, RZ, RZ, RZ ;  /* 0x000000ffff0d7224 */ /* 0x001fe200078e00ff */
[----:B------:R-:W-:Y:S01]  /*3ca0*/  LEA.HI.X.SX32 R35, R35, RZ, 0x1, P0 ;  /* 0x000000ff23237211 */ /* 0x000fe200000f0eff */
[----:B------:R-:W-:Y:S08]  /*3cb0*/  BRA.U !UP0, `(.L_x_279) ;  /* 0x0000000908307547 */ /* 0x000ff0000b800000 */
[----:B------:R-:W0:Y:S01]  /*3cc0*/  LDCU.64 UR4, c[0x0][0x3f8] ;  /* 0x00007f00ff0477ac */ /* 0x000e220008000a00 */
[----:B------:R-:W-:Y:S01]  /*3cd0*/  SHF.L.U64.HI R35, R34, 0x2, R35 ;  /* 0x0000000222237819 */ /* 0x000fe20000010223 */
[C---:B------:R-:W-:Y:S01]  /*3ce0*/  IMAD R31, R28.reuse, R31, RZ ;  /* 0x0000001f1c1f7224 */ /* 0x040fe200078e02ff */
[----:B------:R-:W-:Y:S01]  /*3cf0*/  CS2R R26, SRZ ;  /* 0x00000000001a7805 */ /* 0x000fe2000001ff00 */
[----:B------:R-:W-:Y:S01]  /*3d00*/  UISETP.GE.U32.AND UP1, UPT, UR7, 0x4, UPT ;  /* 0x000000040700788c */ /* 0x000fe2000bf26070 */
[----:B------:R-:W-:Y:S01]  /*3d10*/  VIADD R32, R28, -UR6 ;  /* 0x800000061c207c36 */ /* 0x000fe20008000000 */
[----:B------:R-:W-:Y:S01]  /*3d20*/  CS2R R24, SRZ ;  /* 0x0000000000187805 */ /* 0x000fe2000001ff00 */
[----:B------:R-:W-:Y:S01]  /*3d30*/  IMAD.MOV.U32 R30, RZ, RZ, RZ ;  /* 0x000000ffff1e7224 */ /* 0x000fe200078e00ff */
[----:B------:R-:W-:Y:S01]  /*3d40*/  CS2R R22, SRZ ;  /* 0x0000000000167805 */ /* 0x000fe2000001ff00 */
[----:B------:R-:W-:Y:S01]  /*3d50*/  IMAD.MOV.U32 R0, RZ, RZ, RZ ;  /* 0x000000ffff007224 */ /* 0x000fe200078e00ff */
[----:B------:R-:W-:-:S02]  /*3d60*/  CS2R R20, SRZ ;  /* 0x0000000000147805 */ /* 0x000fc4000001ff00 */
[----:B--2---:R-:W-:Y:S02]  /*3d70*/  CS2R R18, SRZ ;  /* 0x0000000000127805 */ /* 0x004fe4000001ff00 */
[----:B------:R-:W-:Y:S02]  /*3d80*/  CS2R R16, SRZ ;  /* 0x0000000000107805 */ /* 0x000fe4000001ff00 */
[----:B0-----:R-:W-:Y:S01]  /*3d90*/  LEA R34, P0, R34, UR4, 0x2 ;  /* 0x0000000422227c11 */ /* 0x001fe2000f8010ff */
[----:B------:R-:W-:-:S03]  /*3da0*/  ULOP3.LUT UR4, UR7, 0x3, URZ, 0xc0, !UPT ;  /* 0x0000000307047892 */ /* 0x000fc6000f8ec0ff */
[----:B------:R-:W-:Y:S01]  /*3db0*/  IADD3.X R35, PT, PT, R35, UR5, RZ, P0, !PT ;  /* 0x0000000523237c10 */ /* 0x000fe200087fe4ff */
[----:B------:R-:W-:Y:S01]  /*3dc0*/  UISETP.NE.AND UP0, UPT, UR4, URZ, UPT ;  /* 0x000000ff0400728c */ /* 0x000fe2000bf05270 */
[----:B------:R-:W-:Y:S10]  /*3dd0*/  BRA.U !UP1, `(.L_x_280) ;  /* 0x0000000509647547 */ /* 0x000ff4000b800000 */
[----:B------:R-:W0:Y:S01]  /*3de0*/  S2UR UR5, SR_CgaCtaId ;  /* 0x00000000000579c3 */ /* 0x000e220000008800 */
[----:B------:R-:W-:Y:S01]  /*3df0*/  ULOP3.LUT UR8, UR7, 0x7ffffffc, URZ, 0xc0, !UPT ;  /* 0x7ffffffc07087892 */ /* 0x000fe2000f8ec0ff */
[----:B------:R-:W-:Y:S01]  /*3e00*/  ISETP.GE.AND P1, PT, R15, R32, PT ;  /* 0x000000200f00720c */ /* 0x000fe20003f26270 */
[----:B------:R-:W-:Y:S01]  /*3e10*/  IMAD.MOV.U32 R0, RZ, RZ, RZ ;  /* 0x000000ffff007224 */ /* 0x000fe200078e00ff */
[----:B------:R-:W-:Y:S01]  /*3e20*/  UMOV UR7, 0x400 ;  /* 0x0000040000077882 */ /* 0x000fe20000000000 */
[----:B------:R-:W-:Y:S02]  /*3e30*/  CS2R R2, SRZ ;  /* 0x0000000000027805 */ /* 0x000fe4000001ff00 */
[----:B------:R-:W-:Y:S02]  /*3e40*/  CS2R R4, SRZ ;  /* 0x0000000000047805 */ /* 0x000fe4000001ff00 */
[----:B------:R-:W-:Y:S02]  /*3e50*/  CS2R R6, SRZ ;  /* 0x0000000000067805 */ /* 0x000fe4000001ff00 */
[----:B------:R-:W-:-:S02]  /*3e60*/  CS2R R8, SRZ ;  /* 0x0000000000087805 */ /* 0x000fc4000001ff00 */
[----:B------:R-:W-:Y:S01]  /*3e70*/  CS2R R10, SRZ ;  /* 0x00000000000a7805 */ /* 0x000fe2000001ff00 */
[----:B------:R-:W-:Y:S02]  /*3e80*/  IMAD.MOV.U32 R13, RZ, RZ, RZ ;  /* 0x000000ffff0d7224 */ /* 0x000fe400078e00ff */
[----:B------:R-:W-:Y:S01]  /*3e90*/  IMAD.U32 R30, RZ, RZ, UR8 ;  /* 0x00000008ff1e7e24 */ /* 0x000fe2000f8e00ff */
[----:B0-----:R-:W-:Y:S02]  /*3ea0*/  ULEA UR5, UR5, UR7, 0x18 ;  /* 0x0000000705057291 */ /* 0x001fe4000f8ec0ff */
[----:B------:R-:W-:-:S04]  /*3eb0*/  UIADD3 UR7, UPT, UPT, -UR8, URZ, URZ ;  /* 0x000000ff08077290 */ /* 0x000fc8000fffe1ff */
[----:B------:R-:W-:-:S05]  /*3ec0*/  LEA R14, R15, UR5, 0x2 ;  /* 0x000000050f0e7c11 */ /* 0x000fca000f8e10ff */
[----:B------:R-:W-:-:S07]  /*3ed0*/  VIADD R14, R14, 0x88 ;  /* 0x000000880e0e7836 */ /* 0x000fce0000000000 */
.L_x_281:
        /* <DEDUP_REMOVED lines=73> */
.L_x_280:
[----:B------:R-:W-:Y:S05]  /*4370*/  BRA.U !UP0, `(.L_x_279) ;  /* 0x0000000108807547 */ /* 0x000fea000b800000 */
[----:B------:R-:W0:Y:S01]  /*4380*/  S2UR UR5, SR_CgaCtaId ;  /* 0x00000000000579c3 */ /* 0x000e220000008800 */
[----:B------:R-:W-:Y:S01]  /*4390*/  UMOV UR7, 0x400 ;  /* 0x0000040000077882 */ /* 0x000fe20000000000 */
[----:B------:R-:W-:Y:S01]  /*43a0*/  IMAD R30, R30, 0x11, R15 ;  /* 0x000000111e1e7824 */ /* 0x000fe200078e020f */
[----:B------:R-:W-:Y:S01]  /*43b0*/  IADD3 R34, P1, PT, R34, 0x100, RZ ;  /* 0x0000010022227810 */ /* 0x000fe20007f3e0ff */
[----:B------:R-:W-:Y:S01]  /*43c0*/  UIADD3 UR4, UPT, UPT, -UR4, URZ, URZ ;  /* 0x000000ff04047290 */ /* 0x000fe2000fffe1ff */
[----:B------:R-:W-:Y:S01]  /*43d0*/  ISETP.GE.AND P0, PT, R15, R32, PT ;  /* 0x000000200f00720c */ /* 0x000fe20003f06270 */
[----:B------:R-:W-:Y:S01]  /*43e0*/  IMAD.WIDE R32, R31, 0x4, RZ ;  /* 0x000000041f207825 */ /* 0x000fe200078e02ff */
[----:B------:R-:W-:Y:S01]  /*43f0*/  IADD3.X R35, PT, PT, RZ, R35, RZ, P1, !PT ;  /* 0x00000023ff237210 */ /* 0x000fe20000ffe4ff */
[----:B0-----:R-:W-:-:S06]  /*4400*/  ULEA UR5, UR5, UR7, 0x18 ;  /* 0x0000000705057291 */ /* 0x001fcc000f8ec0ff */
[----:B------:R-:W-:-:S07]  /*4410*/  LEA R14, R30, UR5, 0x2 ;  /* 0x000000051e0e7c11 */ /* 0x000fce000f8e10ff */
.L_x_282:
        /* <DEDUP_REMOVED lines=22> */
.L_x_279:
[----:B------:R-:W-:-:S04]  /*4580*/  IADD3 R15, PT, PT, R15, UR6, RZ ;  /* 0x000000060f0f7c10 */ /* 0x000fc8000fffe0ff */
[----:B------:R-:W-:-:S13]  /*4590*/  ISETP.GE.AND P0, PT, R15, R28, PT ;  /* 0x0000001c0f00720c */ /* 0x000fda0003f06270 */
[----:B------:R-:W-:Y:S05]  /*45a0*/  @P0 EXIT ;  /* 0x000000000000094d */ /* 0x000fea0003800000 */
[----:B------:R-:W-:Y:S01]  /*45b0*/  IABS R18, R29 ;  /* 0x0000001d00127213 */ /* 0x000fe20000000000 */
[----:B------:R-:W0:Y:S01]  /*45c0*/  LDC R14, c[0x0][0x434] ;  /* 0x00010d00ff0e7b82 */ /* 0x000e220000000800 */
[----:B------:R-:W-:Y:S01]  /*45d0*/  IABS R20, R15 ;  /* 0x0000000f00147213 */ /* 0x000fe20000000000 */
[----:B------:R-:W1:Y:S01]  /*45e0*/  LDCU.128 UR4, c[0x0][0x400] ;  /* 0x00008000ff0477ac */ /* 0x000e620008000c00 */
[----:B------:R-:W3:Y:S01]  /*45f0*/  I2F.RP R16, R18 ;  /* 0x0000001200107306 */ /* 0x000ee20000209400 */
[----:B--2---:R-:W-:Y:S01]  /*4600*/  IABS R19, R29 ;  /* 0x0000001d00137213 */ /* 0x004fe20000000000 */
[----:B------:R-:W2:Y:S01]  /*4610*/  LDCU.64 UR8, c[0x0][0x410] ;  /* 0x00008200ff0877ac */ /* 0x000ea20008000a00 */
[----:B------:R-:W-:Y:S02]  /*4620*/  F2FP.BF16.F32.PACK_AB R10, R10, R13 ;  /* 0x0000000d0a0a723e */ /* 0x000fe400000010ff */
[----:B------:R-:W-:Y:S02]  /*4630*/  IADD3 R19, PT, PT, RZ, -R19, RZ ;  /* 0x80000013ff137210 */ /* 0x000fe40007ffe0ff */
[----:B------:R-:W-:-:S02]  /*4640*/  F2FP.BF16.F32.PACK_AB R11, R8, R11 ;  /* 0x0000000b080b723e */ /* 0x000fc400000010ff */
[----:B------:R-:W-:Y:S02]  /*4650*/  F2FP.BF16.F32.PACK_AB R6, R6, R9 ;  /* 0x000000090606723e */ /* 0x000fe400000010ff */
[----:B------:R-:W-:Y:S02]  /*4660*/  F2FP.BF16.F32.PACK_AB R7, R4, R7 ;  /* 0x000000070407723e */ /* 0x000fe400000010ff */
[----:B------:R-:W-:Y:S01]  /*4670*/  F2FP.BF16.F32.PACK_AB R2, R2, R5 ;  /* 0x000000050202723e */ /* 0x000fe200000010ff */
[----:B---3--:R-:W3:Y:S01]  /*4680*/  MUFU.RCP R22, R16 ;  /* 0x0000001000167308 */ /* 0x008ee20000001000 */
[----:B------:R-:W-:Y:S01]  /*4690*/  F2FP.BF16.F32.PACK_AB R3, R0, R3 ;  /* 0x000000030003723e */ /* 0x000fe200000010ff */
[----:B---3--:R-:W-:-:S06]  /*46a0*/  VIADD R22, R22, 0xffffffe ;  /* 0x0ffffffe16167836 */ /* 0x008fcc0000000000 */
[----:B------:R-:W3:Y:S02]  /*46b0*/  F2I.FTZ.U32.TRUNC.NTZ R23, R22 ;  /* 0x0000001600177305 */ /* 0x000ee4000021f000 */
[----:B---3--:R-:W-:Y:S02]  /*46c0*/  IMAD.MOV R12, RZ, RZ, -R23 ;  /* 0x000000ffff0c7224 */ /* 0x008fe400078e0a17 */
[----:B------:R-:W-:Y:S02]  /*46d0*/  IMAD.MOV.U32 R22, RZ, RZ, RZ ;  /* 0x000000ffff167224 */ /* 0x000fe400078e00ff */
[----:B------:R-:W-:Y:S01]  /*46e0*/  IMAD R17, R12, R18, RZ ;  /* 0x000000120c117224 */ /* 0x000fe200078e02ff */
[----:B0-----:R-:W-:-:S03]  /*46f0*/  IABS R12, R14 ;  /* 0x0000000e000c7213 */ /* 0x001fc60000000000 */
[----:B------:R-:W-:-:S06]  /*4700*/  IMAD.HI.U32 R17, R23, R17, R22 ;  /* 0x0000001117117227 */ /* 0x000fcc00078e0016 */
[----:B------:R-:W-:Y:S02]  /*4710*/  IMAD.HI.U32 R16, R17, R20, RZ ;  /* 0x0000001411107227 */ /* 0x000fe400078e00ff */
[----:B------:R-:W0:Y:S02]  /*4720*/  I2F.RP R17, R12 ;  /* 0x0000000c00117306 */ /* 0x000e240000209400 */
[----:B------:R-:W-:-:S05]  /*4730*/  IMAD R19, R16, R19, R20 ;  /* 0x0000001310137224 */ /* 0x000fca00078e0214 */
[----:B------:R-:W-:Y:S01]  /*4740*/  ISETP.GT.U32.AND P1, PT, R18, R19, PT ;  /* 0x000000131200720c */ /* 0x000fe20003f24070 */
[----:B0-----:R-:W0:-:S12]  /*4750*/  MUFU.RCP R17, R17 ;  /* 0x0000001100117308 */ /* 0x001e180000001000 */
[----:B------:R-:W-:Y:S02]  /*4760*/  @!P1 IMAD.IADD R19, R19, 0x1, -R18 ;  /* 0x0000000113139824 */ /* 0x000fe400078e0a12 */
[----:B------:R-:W-:Y:S01]  /*4770*/  @!P1 VIADD R16, R16, 0x1 ;  /* 0x0000000110109836 */ /* 0x000fe20000000000 */
[----:B------:R-:W-:Y:S02]  /*4780*/  ISETP.NE.AND P1, PT, R29, RZ, PT ;  /* 0x000000ff1d00720c */ /* 0x000fe40003f25270 */
[----:B------:R-:W-:Y:S02]  /*4790*/  ISETP.GE.U32.AND P2, PT, R19, R18, PT ;  /* 0x000000121300720c */ /* 0x000fe40003f46070 */
[----:B------:R-:W-:-:S04]  /*47a0*/  LOP3.LUT R18, R15, R29, RZ, 0x3c, !PT ;  /* 0x0000001d0f127212 */ /* 0x000fc800078e3cff */
[----:B------:R-:W-:Y:S02]  /*47b0*/  ISETP.GE.AND P0, PT, R18, RZ, PT ;  /* 0x000000ff1200720c */ /* 0x000fe40003f06270 */
[----:B0-----:R-:W-:-:S04]  /*47c0*/  IADD3 R18, PT, PT, R17, 0xffffffe, RZ ;  /* 0x0ffffffe11127810 */ /* 0x001fc80007ffe0ff */
[----:B------:R-:W0:Y:S01]  /*47d0*/  F2I.FTZ.U32.TRUNC.NTZ R19, R18 ;  /* 0x0000001200137305 */ /* 0x000e22000021f000 */
[----:B------:R-:W-:-:S06]  /*47e0*/  @P2 VIADD R16, R16, 0x1 ;  /* 0x0000000110102836 */ /* 0x000fcc0000000000 */
[----:B------:R-:W-:Y:S01]  /*47f0*/  @!P0 IMAD.MOV R16, RZ, RZ, -R16 ;  /* 0x000000ffff108224 */ /* 0x000fe200078e0a10 */
[----:B------:R-:W-:-:S05]  /*4800*/  @!P1 LOP3.LUT R16, RZ, R29, RZ, 0x33, !PT ;  /* 0x0000001dff109212 */ /* 0x000fca00078e33ff */
[----:B------:R-:W-:Y:S01]  /*4810*/  IMAD R29, R29, R16, RZ ;  /* 0x000000101d1d7224 */ /* 0x000fe200078e02ff */
[----:B0-----:R-:W-:Y:S01]  /*4820*/  IADD3 R17, PT, PT, RZ, -R19, RZ ;  /* 0x80000013ff117210 */ /* 0x001fe20007ffe0ff */
[----:B------:R-:W-:Y:S02]  /*4830*/  IMAD.MOV.U32 R18, RZ, RZ, RZ ;  /* 0x000000ffff127224 */ /* 0x000fe400078e00ff */
[----:B------:R-:W-:Y:S02]  /*4840*/  IMAD.IADD R23, R15, 0x1, -R29 ;  /* 0x000000010f177824 */ /* 0x000fe400078e0a1d */
[----:B------:R-:W-:-:S03]  /*4850*/  IMAD R21, R17, R12, RZ ;  /* 0x0000000c11157224 */ /* 0x000fc600078e02ff */
[----:B------:R-:W-:Y:S01]  /*4860*/  IABS R17, R23 ;  /* 0x0000001700117213 */ /* 0x000fe20000000000 */
[----:B------:R-:W-:Y:S01]  /*4870*/  IMAD.HI.U32 R21, R19, R21, R18 ;  /* 0x0000001513157227 */ /* 0x000fe200078e0012 */
[----:B------:R-:W-:-:S04]  /*4880*/  LOP3.LUT R23, R23, R14, RZ, 0x3c, !PT ;  /* 0x0000000e17177212 */ /* 0x000fc800078e3cff */
[----:B------:R-:W-:Y:S01]  /*4890*/  ISETP.GE.AND P1, PT, R23, RZ, PT ;  /* 0x000000ff1700720c */ /* 0x000fe20003f26270 */
[----:B------:R-:W-:-:S05]  /*48a0*/  IMAD.HI.U32 R21, R21, R17, RZ ;  /* 0x0000001115157227 */ /* 0x000fca00078e00ff */
[----:B------:R-:W-:-:S05]  /*48b0*/  IADD3 R18, PT, PT, -R21, RZ, RZ ;  /* 0x000000ff15127210 */ /* 0x000fca0007ffe1ff */
[----:B------:R-:W-:Y:S02]  /*48c0*/  IMAD R17, R12, R18, R17 ;  /* 0x000000120c117224 */ /* 0x000fe400078e0211 */
[----:B-1----:R-:W-:-:S03]  /*48d0*/  IMAD.WIDE.U32 R18, R16, UR4, RZ ;  /* 0x0000000410127c25 */ /* 0x002fc6000f8e00ff */
[----:B------:R-:W-:-:S13]  /*48e0*/  ISETP.GT.U32.AND P0, PT, R12, R17, PT ;  /* 0x000000110c00720c */ /* 0x000fda0003f04070 */
[----:B------:R-:W-:Y:S02]  /*48f0*/  @!P0 IMAD.IADD R17, R17, 0x1, -R12 ;  /* 0x0000000111118824 */ /* 0x000fe400078e0a0c */
[----:B------:R-:W-:Y:S01]  /*4900*/  @!P0 VIADD R21, R21, 0x1 ;  /* 0x0000000115158836 */ /* 0x000fe20000000000 */
[----:B------:R-:W-:Y:S02]  /*4910*/  ISETP.NE.AND P0, PT, R14, RZ, PT ;  /* 0x000000ff0e00720c */ /* 0x000fe40003f05270 */
[----:B------:R-:W-:Y:S02]  /*4920*/  ISETP.GE.U32.AND P2, PT, R17, R12, PT ;  /* 0x0000000c1100720c */ /* 0x000fe40003f46070 */
[----:B------:R-:W0:Y:S01]  /*4930*/  S2R R12, SR_TID.X ;  /* 0x00000000000c7919 */ /* 0x000e220000002100 */
[----:B------:R-:W-:-:S05]  /*4940*/  SHF.R.S32.HI R17, RZ, 0x1f, R16 ;  /* 0x0000001fff117819 */ /* 0x000fca0000011410 */
[----:B------:R-:W-:-:S04]  /*4950*/  IMAD R17, R17, UR4, RZ ;  /* 0x0000000411117c24 */ /* 0x000fc8000f8e02ff */
[----:B------:R-:W-:Y:S01]  /*4960*/  IMAD R17, R16, UR5, R17 ;  /* 0x0000000510117c24 */ /* 0x000fe2000f8e0211 */
[----:B------:R-:W-:Y:S01]  /*4970*/  @P2 IADD3 R21, PT, PT, R21, 0x1, RZ ;  /* 0x0000000115152810 */ /* 0x000fe20007ffe0ff */
[----:B------:R-:W1:Y:S02]  /*4980*/  LDCU.64 UR4, c[0x0][0x3f0] ;  /* 0x00007e00ff0477ac */ /* 0x000e640008000a00 */
[----:B------:R-:W-:Y:S02]  /*4990*/  IMAD.IADD R19, R19, 0x1, R17 ;  /* 0x0000000113137824 */ /* 0x000fe400078e0211 */
[----:B------:R-:W-:Y:S01]  /*49a0*/  @!P1 IMAD.MOV R21, RZ, RZ, -R21 ;  /* 0x000000ffff159224 */ /* 0x000fe200078e0a15 */
[----:B------:R-:W-:-:S04]  /*49b0*/  @!P0 LOP3.LUT R21, RZ, R14, RZ, 0x33, !PT ;  /* 0x0000000eff158212 */ /* 0x000fc800078e33ff */
[----:B------:R-:W-:Y:S01]  /*49c0*/  SHF.R.S32.HI R16, RZ, 0x1f, R21 ;  /* 0x0000001fff107819 */ /* 0x000fe20000011415 */
[C---:B------:R-:W-:Y:S02]  /*49d0*/  IMAD R14, R21.reuse, R14, R29 ;  /* 0x0000000e150e7224 */ /* 0x040fe400078e021d */
[----:B--2---:R-:W-:-:S03]  /*49e0*/  IMAD.WIDE.U32 R18, R21, UR8, R18 ;  /* 0x0000000815127c25 */ /* 0x004fc6000f8e0012 */
[----:B------:R-:W-:Y:S01]  /*49f0*/  IADD3 R14, PT, PT, R15, -R14, RZ ;  /* 0x8000000e0f0e7210 */ /* 0x000fe20007ffe0ff */
[----:B------:R-:W-:-:S03]  /*4a00*/  IMAD R16, R16, UR8, RZ ;  /* 0x0000000810107c24 */ /* 0x000fc6000f8e02ff */
[----:B------:R-:W-:Y:S01]  /*4a10*/  SHF.R.S32.HI R15, RZ, 0x1f, R14 ;  /* 0x0000001fff0f7819 */ /* 0x000fe2000001140e */
[----:B------:R-:W-:Y:S02]  /*4a20*/  IMAD R21, R21, UR9, R16 ;  /* 0x0000000915157c24 */ /* 0x000fe4000f8e0210 */
[----:B0-----:R-:W-:Y:S02]  /*4a30*/  IMAD.SHL.U32 R12, R12, 0x4, RZ ;  /* 0x000000040c0c7824 */ /* 0x001fe400078e00ff */
[----:B------:R-:W-:Y:S02]  /*4a40*/  IMAD.IADD R19, R19, 0x1, R21 ;  /* 0x0000000113137824 */ /* 0x000fe400078e0215 */
[----:B------:R-:W-:Y:S01]  /*4a50*/  IMAD R15, R15, UR6, RZ ;  /* 0x000000060f0f7c24 */ /* 0x000fe2000f8e02ff */
[----:B------:R-:W-:Y:S01]  /*4a60*/  LOP3.LUT R17, R12, 0x1c, RZ, 0xc0, !PT ;  /* 0x0000001c0c117812 */ /* 0x000fe200078ec0ff */
[----:B------:R-:W-:-:S04]  /*4a70*/  IMAD.WIDE.U32 R18, R14, UR6, R18 ;  /* 0x000000060e127c25 */ /* 0x000fc8000f8e0012 */
[----:B------:R-:W-:Y:S01]  /*4a80*/  IMAD R21, R14, UR7, R15 ;  /* 0x000000070e157c24 */ /* 0x000fe2000f8e020f */
[----:B------:R-:W-:-:S04]  /*4a90*/  IADD3 R15, P0, PT, R17, R18, RZ ;  /* 0x00000012110f7210 */ /* 0x000fc80007f1e0ff */
[----:B------:R-:W-:Y:S02]  /*4aa0*/  IADD3.X R14, PT, PT, R19, R21, RZ, P0, !PT ;  /* 0x00000015130e7210 */ /* 0x000fe400007fe4ff */
[----:B-1----:R-:W-:-:S04]  /*4ab0*/  LEA R12, P0, R15, UR4, 0x1 ;  /* 0x000000040f0c7c11 */ /* 0x002fc8000f8008ff */
[----:B------:R-:W-:-:S05]  /*4ac0*/  LEA.HI.X R13, R15, UR5, R14, 0x1, P0 ;  /* 0x000000050f0d7c11 */ /* 0x000fca00080f0c0e */
[----:B------:R-:W-:Y:S04]  /*4ad0*/  STG.E.64 desc[UR10][R12.64], R10 ;  /* 0x0000000a0c007986 */ /* 0x000fe8000c101b0a */
[----:B------:R-:W-:Y:S04]  /*4ae0*/  STG.E.64 desc[UR10][R12.64+0x40], R6 ;  /* 0x000040060c007986 */ /* 0x000fe8000c101b0a */
[----:B------:R-:W-:Y:S01]  /*4af0*/  STG.E.64 desc[UR10][R12.64+0x80], R2 ;  /* 0x000080020c007986 */ /* 0x000fe2000c101b0a */
[----:B------:R-:W-:Y:S05]  /*4b00*/  EXIT ;  /* 0x000000000000794d */ /* 0x000fea0003800000 */
        .weak           $__internal_8_$__cuda_sm20_div_s64
        .type           $__internal_8_$__cuda_sm20_div_s64,@function
        .size           $__internal_8_$__cuda_sm20_div_s64,(.L_x_11586 - $__internal_8_$__cuda_sm20_div_s64)
$__internal_8_$__cuda_sm20_div_s64:
        /* <DEDUP_REMOVED lines=26> */
[----:B------:R-:W-:Y:S01]  /*4cb0*/  IADD3 R12, P0, PT, RZ, -R50, RZ ;  /* 0x80000032ff0c7210 */ /* 0x000fe20007f1e0ff */
[----:B------:R-:W-:Y:S02]  /*4cc0*/  IMAD.MOV.U32 R51, RZ, RZ, RZ ;  /* 0x000000ffff337224 */ /* 0x000fe400078e00ff */
[----:B------:R-:W-:Y:S02]  /*4cd0*/  IMAD R0, R13, R40, R0 ;  /* 0x000000280d007224 */ /* 0x000fe400078e0200 */
[----:B------:R-:W-:-:S04]  /*4ce0*/  IMAD.HI.U32 R42, R43, R12, RZ ;  /* 0x0000000c2b2a7227 */ /* 0x000fc800078e00ff */
[----:B------:R-:W-:-:S04]  /*4cf0*/  IMAD.X R0, RZ, RZ, ~R0, P0 ;  /* 0x000000ffff007224 */ /* 0x000fc800000e0e00 */
[----:B------:R-:W-:-:S04]  /*4d00*/  IMAD.WIDE.U32 R42, P0, R43, R0, R42 ;  /* 0x000000002b2a7225 */ /* 0x000fc8000780002a */
[----:B------:R-:W-:-:S04]  /*4d10*/  IMAD.HI.U32 R24, R13, R0, RZ ;  /* 0x000000000d187227 */ /* 0x000fc800078e00ff */
[----:B------:R-:W-:Y:S01]  /*4d20*/  IMAD.HI.U32 R12, P3, R13, R12, R42 ;  /* 0x0000000c0d0c7227 */ /* 0x000fe2000786002a */
[----:B------:R-:W-:-:S03]  /*4d30*/  IADD3.X R43, PT, PT, R24, R13, RZ, P0, !PT ;  /* 0x0000000d182b7210 */ /* 0x000fc600007fe4ff */
[----:B------:R-:W-:Y:S01]  /*4d40*/  IMAD R13, R13, R0, RZ ;  /* 0x000000000d0d7224 */ /* 0x000fe200078e02ff */
[----:B------:R-:W-:-:S04]  /*4d50*/  IADD3 R0, P0, PT, RZ, -R25, RZ ;  /* 0x80000019ff007210 */ /* 0x000fc80007f1e0ff */
[----:B------:R-:W-:Y:S01]  /*4d60*/  IADD3 R13, P2, PT, R13, R12, RZ ;  /* 0x0000000c0d0d7210 */ /* 0x000fe20007f5e0ff */
[----:B------:R-:W-:Y:S01]  /*4d70*/  IMAD.X R12, RZ, RZ, ~R19, P0 ;  /* 0x000000ffff0c7224 */ /* 0x000fe200000e0e13 */
[----:B------:R-:W-:Y:S02]  /*4d80*/  SEL R0, R0, R25, !P1 ;  /* 0x0000001900007207 */ /* 0x000fe40004800000 */
[----:B------:R-:W-:Y:S02]  /*4d90*/  IADD3.X R43, PT, PT, RZ, RZ, R43, P2, P3 ;  /* 0x000000ffff2b7210 */ /* 0x000fe400017e642b */
[----:B------:R-:W-:Y:S01]  /*4da0*/  SEL R12, R12, R19, !P1 ;  /* 0x000000130c0c7207 */ /* 0x000fe20004800000 */
[----:B------:R-:W-:-:S04]  /*4db0*/  IMAD.HI.U32 R50, R13, R0, RZ ;  /* 0x000000000d327227 */ /* 0x000fc800078e00ff */
[-C--:B------:R-:W-:Y:S02]  /*4dc0*/  IMAD R24, R43, R12.reuse, RZ ;  /* 0x0000000c2b187224 */ /* 0x080fe400078e02ff */
[----:B------:R-:W-:-:S04]  /*4dd0*/  IMAD.WIDE.U32 R50, R13, R12, R50 ;  /* 0x0000000c0d327225 */ /* 0x000fc800078e0032 */
[----:B------:R-:W-:-:S05]  /*4de0*/  IMAD.HI.U32 R13, P2, R43, R0, R50 ;  /* 0x000000002b0d7227 */ /* 0x000fca0007840032 */
[----:B------:R-:W-:-:S05]  /*4df0*/  IADD3 R24, P1, PT, R24, R13, RZ ;  /* 0x0000000d18187210 */ /* 0x000fca0007f3e0ff */
[----:B------:R-:W-:-:S04]  /*4e00*/  IMAD.WIDE.U32 R50, R24, R40, RZ ;  /* 0x0000002818327225 */ /* 0x000fc800078e00ff */
[----:B------:R-:W-:Y:S01]  /*4e10*/  IMAD R23, R24, R41, R51 ;  /* 0x0000002918177224 */ /* 0x000fe200078e0233 */
[----:B------:R-:W-:Y:S01]  /*4e20*/  IADD3 R13, P0, PT, -R50, R0, RZ ;  /* 0x00000000320d7210 */ /* 0x000fe20007f1e1ff */
[----:B------:R-:W-:-:S04]  /*4e30*/  IMAD.HI.U32 R0, R43, R12, RZ ;  /* 0x0000000c2b007227 */ /* 0x000fc800078e00ff */
[----:B------:R-:W-:Y:S01]  /*4e40*/  IMAD.X R0, RZ, RZ, R0, P2 ;  /* 0x000000ffff007224 */ /* 0x000fe200010e0600 */
[----:B------:R-:W-:-:S03]  /*4e50*/  ISETP.GE.U32.AND P2, PT, R13, R40, PT ;  /* 0x000000280d00720c */ /* 0x000fc60003f46070 */
[----:B------:R-:W-:-:S04]  /*4e60*/  IMAD.X R0, RZ, RZ, R0, P1 ;  /* 0x000000ffff007224 */ /* 0x000fc800008e0600 */
[----:B------:R-:W-:-:S05]  /*4e70*/  IMAD R23, R0, R40, R23 ;  /* 0x0000002800177224 */ /* 0x000fca00078e0217 */
[----:B------:R-:W-:Y:S02]  /*4e80*/  IADD3.X R23, PT, PT, ~R23, R12, RZ, P0, !PT ;  /* 0x0000000c17177210 */ /* 0x000fe400007fe5ff */
[----:B------:R-:W-:Y:S02]  /*4e90*/  IADD3 R12, P0, PT, R13, -R40, RZ ;  /* 0x800000280d0c7210 */ /* 0x000fe40007f1e0ff */
[----:B------:R-:W-:-:S04]  /*4ea0*/  ISETP.GE.U32.AND.EX P2, PT, R23, R41, PT, P2 ;  /* 0x000000291700720c */ /* 0x000fc80003f46120 */
[----:B------:R-:W-:Y:S01]  /*4eb0*/  SEL R13, R12, R13, P2 ;  /* 0x0000000d0c0d7207 */ /* 0x000fe20001000000 */
[----:B------:R-:W-:-:S03]  /*4ec0*/  IMAD.X R12, R23, 0x1, ~R41, P0 ;  /* 0x00000001170c7824 */ /* 0x000fc600000e0e29 */
[----:B------:R-:W-:Y:S01]  /*4ed0*/  ISETP.GE.U32.AND P1, PT, R13, R40, PT ;  /* 0x000000280d00720c */ /* 0x000fe20003f26070 */
[----:B------:R-:W-:Y:S01]  /*4ee0*/  IMAD.MOV.U32 R40, RZ, RZ, R16 ;  /* 0x000000ffff287224 */ /* 0x000fe200078e0010 */
[----:B------:R-:W-:Y:S02]  /*4ef0*/  IADD3 R13, P0, PT, R24, 0x1, RZ ;  /* 0x00000001180d7810 */ /* 0x000fe40007f1e0ff */
[----:B------:R-:W-:Y:S02]  /*4f00*/  SEL R23, R12, R23, P2 ;  /* 0x000000170c177207 */ /* 0x000fe40001000000 */
[----:B------:R-:W-:Y:S01]  /*4f10*/  SEL R24, R13, R24, P2 ;  /* 0x000000180d187207 */ /* 0x000fe20001000000 */
[----:B------:R-:W-:Y:S01]  /*4f20*/  IMAD.X R13, RZ, RZ, R0, P0 ;  /* 0x000000ffff0d7224 */ /* 0x000fe200000e0600 */
[----:B------:R-:W-:Y:S01]  /*4f30*/  ISETP.GE.U32.AND.EX P1, PT, R23, R41, PT, P1 ;  /* 0x000000291700720c */ /* 0x000fe20003f26110 */
[----:B------:R-:W-:Y:S01]  /*4f40*/  IMAD.MOV.U32 R41, RZ, RZ, 0x0 ;  /* 0x00000000ff297424 */ /* 0x000fe200078e00ff */
[----:B------:R-:W-:-:S02]  /*4f50*/  IADD3 R23, P0, PT, R24, 0x1, RZ ;  /* 0x0000000118177810 */ /* 0x000fc40007f1e0ff */
[----:B------:R-:W-:Y:S02]  /*4f60*/  SEL R13, R13, R0, P2 ;  /* 0x000000000d0d7207 */ /* 0x000fe40001000000 */
[----:B------:R-:W-:Y:S02]  /*4f70*/  SEL R23, R23, R24, P1 ;  /* 0x0000001817177207 */ /* 0x000fe40000800000 */
[----:B------:R-:W-:Y:S01]  /*4f80*/  LOP3.LUT R12, R18, R19, RZ, 0x3c, !PT ;  /* 0x00000013120c7212 */ /* 0x000fe200078e3cff */
[----:B------:R-:W-:Y:S01]  /*4f90*/  IMAD.X R0, RZ, RZ, R13, P0 ;  /* 0x000000ffff007224 */ /* 0x000fe200000e060d */
[----:B------:R-:W-:Y:S02]  /*4fa0*/  ISETP.NE.U32.AND P0, PT, R20, RZ, PT ;  /* 0x000000ff1400720c */ /* 0x000fe40003f05070 */
[----:B------:R-:W-:Y:S02]  /*4fb0*/  ISETP.GE.AND P2, PT, R12, RZ, PT ;  /* 0x000000ff0c00720c */ /* 0x000fe40003f46270 */
[----:B------:R-:W-:-:S02]  /*4fc0*/  SEL R13, R0, R13, P1 ;  /* 0x0000000d000d7207 */ /* 0x000fc40000800000 */
[----:B------:R-:W-:Y:S02]  /*4fd0*/  IADD3 R0, P1, PT, RZ, -R23, RZ ;  /* 0x80000017ff007210 */ /* 0x000fe40007f3e0ff */
[----:B------:R-:W-:Y:S02]  /*4fe0*/  ISETP.NE.AND.EX P0, PT, R18, RZ, PT, P0 ;  /* 0x000000ff1200720c */ /* 0x000fe40003f05300 */
[----:B------:R-:W-:Y:S02]  /*4ff0*/  IADD3.X R12, PT, PT, RZ, ~R13, RZ, P1, !PT ;  /* 0x8000000dff0c7210 */ /* 0x000fe40000ffe4ff */
[----:B------:R-:W-:Y:S02]  /*5000*/  SEL R0, R0, R23, !P2 ;  /* 0x0000001700007207 */ /* 0x000fe40005000000 */
[----:B------:R-:W-:Y:S02]  /*5010*/  SEL R12, R12, R13, !P2 ;  /* 0x0000000d0c0c7207 */ /* 0x000fe40005000000 */
[----:B------:R-:W-:-:S02]  /*5020*/  SEL R0, R0, 0xffffffff, P0 ;  /* 0xffffffff00007807 */ /* 0x000fc40000000000 */
[----:B------:R-:W-:Y:S01]  /*5030*/  SEL R13, R12, 0xffffffff, P0 ;  /* 0xffffffff0c0d7807 */ /* 0x000fe20000000000 */
[----:B------:R-:W-:Y:S06]  /*5040*/  RET.REL.NODEC R40 `(_ZN5flash32flash_fwd_splitkv_combine_kernelI23Flash_fwd_kernel_traitsILi96ELi64ELi128ELi4ELb0ELb0EN7cutlass10bfloat16_tE19Flash_kernel_traitsILi96ELi64ELi128ELi4ES3_EELi16ELi6ELb1EEEvNS_16Flash_fwd_paramsE) ;  /* 0xffffffac28ec7950 */ /* 0x000fec0003c3ffff */
.L_x_283:
        /* <DEDUP_REMOVED lines=11> */
.L_x_11586:


//--------------------- .text._ZN5flash32flash_fwd_splitkv_combine_kernelI23Flash_fwd_kernel_traitsILi96ELi64ELi128ELi4ELb0ELb0EN7cutlass10bfloat16_tE19Flash_kernel_traitsILi96ELi64ELi128ELi4ES3_EELi16ELi5ELb1EEEvNS_16Flash_fwd_paramsE --------------------------
	.section	.text._ZN5flash32flash_fwd_splitkv_combine_kernelI23Flash_fwd_kernel_traitsILi96ELi64ELi128ELi4ELb0ELb0EN7cutlass10bfloat16_tE19Flash_kernel_traitsILi96ELi64ELi128ELi4ES3_EELi16ELi5ELb1EEEvNS_16Flash_fwd_paramsE,"ax",@progbits
	.align	128
        .global         _ZN5flash32flash_fwd_splitkv_combine_kernelI23Flash_fwd_kernel_traitsILi96ELi64ELi128ELi4ELb0ELb0EN7cutlass10bfloat16_tE19Flash_kernel_traitsILi96ELi64ELi128ELi4ES3_EELi16ELi5ELb1EEEvNS_16Flash_fwd_paramsE
        .type           _ZN5flash32flash_fwd_splitkv_combine_kernelI23Flash_fwd_kernel_traitsILi96ELi64ELi128ELi4ELb0ELb0EN7cutlass10bfloat16_tE19Flash_kernel_traitsILi96ELi64ELi128ELi4ES3_EELi16ELi5ELb1EEEvNS_16Flash_fwd_paramsE,@function
        .size           _ZN5flash32flash_fwd_splitkv_combine_kernelI23Flash_fwd_kernel_traitsILi96ELi64ELi128ELi4ELb0ELb0EN7cutlass10bfloat16_tE19Flash_kernel_traitsILi96ELi64ELi128ELi4ES3_EELi16ELi5ELb1EEEvNS_16Flash_fwd_paramsE,(.L_x_11587 - _ZN5flash32flash_fwd_splitkv_combine_kernelI23Flash_fwd_kernel_traitsILi96ELi64ELi128ELi4ELb0ELb0EN7cutlass10bfloat16_tE19Flash_kernel_traitsILi96ELi64ELi128ELi4ES3_EELi16ELi5ELb1EEEvNS_16Flash_fwd_paramsE)
        .other          _ZN5flash32flash_fwd_splitkv_combine_kernelI23Flash_fwd_kernel_traitsILi96ELi64ELi128ELi4ELb0ELb0EN7cutlass10bfloat16_tE19Flash_kernel_traitsILi96ELi64ELi128ELi4ES3_EELi16ELi5ELb1EEEvNS_16Flash_fwd_paramsE,@"STO_CUDA_ENTRY STV_DEFAULT"
_ZN5flash32flash_fwd_splitkv_combine_kernelI23Flash_fwd_kernel_traitsILi96ELi64ELi128ELi4ELb0ELb0EN7cutlass10bfloat16_tE19Flash_kernel_traitsILi96ELi64ELi128ELi4ES3_EELi16ELi5ELb1EEEvNS_16Flash_fwd_paramsE:
.text._ZN5flash32flash_fwd_splitkv_combine_kernelI23Flash_fwd_kernel_traitsILi96ELi64ELi128ELi4ELb0ELb0EN7cutlass10bfloat16_tE19Flash_kernel_traitsILi96ELi64ELi128ELi4ES3_EELi16ELi5ELb1EEEvNS_16Flash_fwd_paramsE:
        /* <DEDUP_REMOVED lines=33> */
.L_x_284:
[----:B------:R-:W-:Y:S01]  /*0210*/  IMAD.MOV.U32 R25, RZ, RZ, R30 ;  /* 0x000000ffff197224 */ /* 0x000fe200078e001e */
[----:B------:R-:W-:Y:S01]  /*0220*/  MOV R18, R37 ;  /* 0x0000002500127202 */ /* 0x000fe20000000f00 */
[----:B------:R-:W-:Y:S01]  /*0230*/  IMAD.MOV.U32 R17, RZ, RZ, R4 ;  /* 0x000000ffff117224 */ /* 0x000fe200078e0004 */
[----:B------:R-:W-:Y:S02]  /*0240*/  MOV R15, R3 ;  /* 0x00000003000f7202 */ /* 0x000fe40000000f00 */
[----:B------:R-:W-:Y:S02]  /*0250*/  MOV R16, 0x270 ;  /* 0x0000027000107802 */ /* 0x000fe40000000f00 */
[----:B------:R-:W-:Y:S05]  /*0260*/  CALL.REL.NOINC `($__internal_9_$__cuda_sm20_div_s64) ;  /* 0x0000004000747944 */ /* 0x000fea0003c00000 */
.L_x_285:
        /* <DEDUP_REMOVED lines=30> */
.L_x_287:
[----:B------:R-:W-:Y:S01]  /*0450*/  IMAD.MOV.U32 R25, RZ, RZ, R12 ;  /* 0x000000ffff197224 */ /* 0x000fe200078e000c */
[----:B------:R-:W-:Y:S02]  /*0460*/  MOV R17, R13 ;  /* 0x0000000d00117202 */ /* 0x000fe40000000f00 */
[----:B------:R-:W-:Y:S02]  /*0470*/  MOV R16, 0x490 ;  /* 0x0000049000107802 */ /* 0x000fe40000000f00 */
[----:B------:R-:W-:Y:S05]  /*0480*/  CALL.REL.NOINC `($__internal_9_$__cuda_sm20_div_s64) ;  /* 0x0000003c00ec7944 */ /* 0x000fea0003c00000 */
[----:B------:R-:W-:Y:S02]  /*0490*/  MOV R26, R12 ;  /* 0x0000000c001a7202 */ /* 0x000fe40000000f00 */
[----:B------:R-:W-:Y:S02]  /*04a0*/  MOV R27, R13 ;  /* 0x0000000d001b7202 */ /* 0x000fe40000000f00 */
.L_x_288:
[----:B------:R-:W-:Y:S05]  /*04b0*/  BSYNC.RECONVERGENT B0 ;  /* 0x0000000000007941 */ /* 0x000fea0003800200 */
.L_x_286:
        /* <DEDUP_REMOVED lines=55> */
.L_x_290:
[----:B------:R-:W-:Y:S01]  /*0830*/  IMAD.MOV.U32 R25, RZ, RZ, R18 ;  /* 0x000000ffff197224 */ /* 0x000fe200078e0012 */
[----:B------:R-:W-:Y:S01]  /*0840*/  MOV R18, R10 ;  /* 0x0000000a00127202 */ /* 0x000fe20000000f00 */
[----:B------:R-:W-:Y:S01]  /*0850*/  IMAD.MOV.U32 R17, RZ, RZ, R15 ;  /* 0x000000ffff117224 */ /* 0x000fe200078e000f */
[----:B------:R-:W-:Y:S02]  /*0860*/  MOV R15, R11 ;  /* 0x0000000b000f7202 */ /* 0x000fe40000000f00 */
[----:B------:R-:W-:Y:S02]  /*0870*/  MOV R16, 0x890 ;  /* 0x0000089000107802 */ /* 0x000fe40000000f00 */
[----:B------:R-:W-:Y:S05]  /*0880*/  CALL.REL.NOINC `($__internal_9_$__cuda_sm20_div_s64) ;  /* 0x0000003800ec7944 */ /* 0x000fea0003c00000 */
.L_x_291:
[----:B------:R-:W-:Y:S05]  /*0890*/  BSYNC.RECONVERGENT B0 ;  /* 0x0000000000007941 */ /* 0x000fea0003800200 */
.L_x_289:
[----:B------:R-:W0:Y:S01]  /*08a0*/  LDC R21, c[0x0][0x434] ;  /* 0x00010d00ff157b82 */ /* 0x000e220000000800 */
[----:B------:R-:W-:Y:S01]  /*08b0*/  IMAD.MOV.U32 R8, RZ, RZ, RZ ;  /* 0x000000ffff087224 */ /* 0x000fe200078e00ff */
[----:B------:R-:W-:Y:S01]  /*08c0*/  BSSY.RECONVERGENT B0, `(.L_x_292) ;  /* 0x0000078000007945 */ /* 0x000fe20003800200 */
[----:B0-----:R-:W-:-:S04]  /*08d0*/  IABS R6, R21 ;  /* 0x0000001500067213 */ /* 0x001fc80000000000 */
[----:B------:R-:W0:Y:S08]  /*08e0*/  I2F.RP R14, R6 ;  /* 0x00000006000e7306 */ /* 0x000e300000209400 */
        /* <DEDUP_REMOVED lines=9> */
[----:B------:R-:W-:Y:S01]  /*0980*/  IMAD.MOV.U32 R7, RZ, RZ, R2 ;  /* 0x000000ffff077224 */ /* 0x000fe200078e0002 */
[----:B------:R-:W-:-:S03]  /*0990*/  SHF.R.S32.HI R0, RZ, 0x1f, R21 ;  /* 0x0000001fff007819 */ /* 0x000fc60000011415 */
[----:B------:R-:W-:Y:S01]  /*09a0*/  IMAD.HI.U32 R2, R8, R7, RZ ;  /* 0x0000000708027227 */ /* 0x000fe200078e00ff */
[----:B------:R-:W-:-:S03]  /*09b0*/  LOP3.LUT R0, R0, 0x1, RZ, 0xfc, !PT ;  /* 0x0000000100007812 */ /* 0x000fc600078efcff */
[----:B------:R-:W-:-:S04]  /*09c0*/  IMAD.MOV R5, RZ, RZ, -R2 ;  /* 0x000000ffff057224 */ /* 0x000fc800078e0a02 */
[----:B------:R-:W-:-:S05]  /*09d0*/  IMAD R5, R6, R5, R7 ;  /* 0x0000000506057224 */ /* 0x000fca00078e0207 */
[----:B------:R-:W-:-:S13]  /*09e0*/  ISETP.GT.U32.AND P1, PT, R6, R5, PT ;  /* 0x000000050600720c */ /* 0x000fda0003f24070 */
[----:B------:R-:W-:Y:S02]  /*09f0*/  @!P1 IMAD.IADD R5, R5, 0x1, -R6 ;  /* 0x0000000105059824 */ /* 0x000fe400078e0a06 */
[----:B------:R-:W-:Y:S01]  /*0a00*/  @!P1 VIADD R2, R2, 0x1 ;  /* 0x0000000102029836 */ /* 0x000fe20000000000 */
[----:B------:R-:W-:Y:S02]  /*0a10*/  ISETP.NE.AND P1, PT, R21, RZ, PT ;  /* 0x000000ff1500720c */ /* 0x000fe40003f25270 */
[----:B------:R-:W-:-:S13]  /*0a20*/  ISETP.GE.U32.AND P0, PT, R5, R6, PT ;  /* 0x000000060500720c */ /* 0x000fda0003f06070 */
[----:B------:R-:W-:-:S04]  /*0a30*/  @P0 VIADD R2, R2, 0x1 ;  /* 0x0000000102020836 */ /* 0x000fc80000000000 */
[----:B------:R-:W-:-:S04]  /*0a40*/  IMAD.MOV.U32 R5, RZ, RZ, R2 ;  /* 0x000000ffff057224 */ /* 0x000fc800078e0002 */
[----:B------:R-:W-:Y:S01]  /*0a50*/  @!P2 IMAD.MOV R5, RZ, RZ, -R5 ;  /* 0x000000ffff05a224 */ /* 0x000fe200078e0a05 */
[----:B------:R-:W-:-:S05]  /*0a60*/  @!P1 LOP3.LUT R5, RZ, R21, RZ, 0x33, !PT ;  /* 0x00000015ff059212 */ /* 0x000fca00078e33ff */
[----:B------:R-:W-:Y:S02]  /*0a70*/  IMAD R9, R5, R0, RZ ;  /* 0x0000000005097224 */ /* 0x000fe400078e02ff */
[----:B------:R-:W0:Y:S03]  /*0a80*/  LDC R0, c[0x0][0x3e0] ;  /* 0x0000f800ff007b82 */ /* 0x000e260000000800 */
[-C--:B------:R-:W-:Y:S02]  /*0a90*/  IABS R14, R9.reuse ;  /* 0x00000009000e7213 */ /* 0x080fe40000000000 */
[----:B------:R-:W-:Y:S02]  /*0aa0*/  IABS R17, R9 ;  /* 0x0000000900117213 */ /* 0x000fe40000000000 */
[----:B------:R-:W1:Y:S03]  /*0ab0*/  I2F.RP R7, R14 ;  /* 0x0000000e00077306 */ /* 0x000e660000209400 */
[----:B------:R-:W-:-:S05]  /*0ac0*/  IMAD.MOV R17, RZ, RZ, -R17 ;  /* 0x000000ffff117224 */ /* 0x000fca00078e0a11 */
[----:B-1----:R-:W1:Y:S01]  /*0ad0*/  MUFU.RCP R2, R7 ;  /* 0x0000000700027308 */ /* 0x002e620000001000 */
[----:B0-----:R-:W-:Y:S02]  /*0ae0*/  IABS R8, R0 ;  /* 0x0000000000087213 */ /* 0x001fe40000000000 */
[----:B------:R-:W-:-:S05]  /*0af0*/  ISETP.NE.AND P5, PT, R0, RZ, PT ;  /* 0x000000ff0000720c */ /* 0x000fca0003fa5270 */
[----:B------:R-:W0:Y:S01]  /*0b00*/  I2F.RP R6, R8 ;  /* 0x0000000800067306 */ /* 0x000e220000209400 */
[----:B-1----:R-:W-:Y:S02]  /*0b10*/  VIADD R22, R2, 0xffffffe ;  /* 0x0ffffffe02167836 */ /* 0x002fe40000000000 */
[----:B------:R-:W-:-:S05]  /*0b20*/  VIADD R2, R0, 0xffffffff ;  /* 0xffffffff00027836 */ /* 0x000fca0000000000 */
[----:B------:R-:W1:Y:S01]  /*0b30*/  F2I.FTZ.U32.TRUNC.NTZ R23, R22 ;  /* 0x0000001600177305 */ /* 0x000e62000021f000 */
[----:B------:R-:W-:-:S07]  /*0b40*/  IADD3 R7, PT, PT, R2, R14, RZ ;  /* 0x0000000e02077210 */ /* 0x000fce0007ffe0ff */
[----:B0-----:R-:W0:Y:S01]  /*0b50*/  MUFU.RCP R18, R6 ;  /* 0x0000000600127308 */ /* 0x001e220000001000 */
[----:B-1----:R-:W-:Y:S02]  /*0b60*/  IMAD.MOV R15, RZ, RZ, -R23 ;  /* 0x000000ffff0f7224 */ /* 0x002fe400078e0a17 */
[----:B------:R-:W-:Y:S02]  /*0b70*/  IMAD.MOV.U32 R22, RZ, RZ, RZ ;  /* 0x000000ffff167224 */ /* 0x000fe400078e00ff */
[----:B------:R-:W-:Y:S01]  /*0b80*/  IMAD R16, R15, R14, RZ ;  /* 0x0000000e0f107224 */ /* 0x000fe200078e02ff */
[----:B------:R-:W-:-:S03]  /*0b90*/  IABS R15, R7 ;  /* 0x00000007000f7213 */ /* 0x000fc60000000000 */
[----:B------:R-:W-:-:S04]  /*0ba0*/  IMAD.HI.U32 R16, R23, R16, R22 ;  /* 0x0000001017107227 */ /* 0x000fc800078e0016 */
[----:B0-----:R-:W-:Y:S02]  /*0bb0*/  VIADD R18, R18, 0xffffffe ;  /* 0x0ffffffe12127836 */ /* 0x001fe40000000000 */
[----:B------:R-:W-:Y:S02]  /*0bc0*/  IMAD.HI.U32 R16, R16, R15, RZ ;  /* 0x0000000f10107227 */ /* 0x000fe400078e00ff */
[----:B------:R-:W0:Y:S02]  /*0bd0*/  F2I.FTZ.U32.TRUNC.NTZ R19, R18 ;  /* 0x0000001200137305 */ /* 0x000e24000021f000 */
[----:B------:R-:W-:-:S05]  /*0be0*/  IMAD R17, R16, R17, R15 ;  /* 0x0000001110117224 */ /* 0x000fca00078e020f */
[----:B------:R-:W-:Y:S01]  /*0bf0*/  ISETP.GT.U32.AND P1, PT, R14, R17, PT ;  /* 0x000000110e00720c */ /* 0x000fe20003f24070 */
[----:B0-----:R-:W-:Y:S02]  /*0c00*/  IMAD.MOV R6, RZ, RZ, -R19 ;  /* 0x000000ffff067224 */ /* 0x001fe400078e0a13 */
[----:B------:R-:W-:Y:S02]  /*0c10*/  IMAD.MOV.U32 R18, RZ, RZ, RZ ;  /* 0x000000ffff127224 */ /* 0x000fe400078e00ff */
[----:B------:R-:W-:-:S08]  /*0c20*/  IMAD R6, R6, R8, RZ ;  /* 0x0000000806067224 */ /* 0x000fd000078e02ff */
[----:B------:R-:W-:Y:S02]  /*0c30*/  @!P1 IMAD.IADD R17, R17, 0x1, -R14 ;  /* 0x0000000111119824 */ /* 0x000fe400078e0a0e */
[----:B------:R-:W-:-:S03]  /*0c40*/  IMAD.HI.U32 R6, R19, R6, R18 ;  /* 0x0000000613067227 */ /* 0x000fc600078e0012 */
[-C--:B------:R-:W-:Y:S01]  /*0c50*/  ISETP.GE.U32.AND P2, PT, R17, R14.reuse, PT ;  /* 0x0000000e1100720c */ /* 0x080fe20003f46070 */
[----:B------:R-:W-:Y:S01]  /*0c60*/  @!P1 VIADD R16, R16, 0x1 ;  /* 0x0000000110109836 */ /* 0x000fe20000000000 */
[----:B------:R-:W-:Y:S01]  /*0c70*/  ISETP.NE.AND P1, PT, R9, RZ, PT ;  /* 0x000000ff0900720c */ /* 0x000fe20003f25270 */
[----:B------:R-:W-:Y:S01]  /*0c80*/  IMAD.HI.U32 R20, R6, R15, RZ ;  /* 0x0000000f06147227 */ /* 0x000fe200078e00ff */
[C---:B------:R-:W-:Y:S02]  /*0c90*/  LOP3.LUT R6, R7.reuse, R14, RZ, 0x3c, !PT ;  /* 0x0000000e07067212 */ /* 0x040fe400078e3cff */
[----:B------:R-:W-:Y:S01]  /*0ca0*/  LOP3.LUT R7, R7, R0, RZ, 0x3c, !PT ;  /* 0x0000000007077212 */ /* 0x000fe200078e3cff */
[----:B------:R-:W-:Y:S01]  /*0cb0*/  IMAD.MOV R17, RZ, RZ, -R20 ;  /* 0x000000ffff117224 */ /* 0x000fe200078e0a14 */
[----:B------:R-:W-:Y:S02]  /*0cc0*/  ISETP.GE.AND P0, PT, R6, RZ, PT ;  /* 0x000000ff0600720c */ /* 0x000fe40003f06270 */
[----:B------:R-:W0:Y:S01]  /*0cd0*/  LDC.U8 R6, c[0x0][0x549] ;  /* 0x00015240ff067b82 */ /* 0x000e220000000000 */
[----:B------:R-:W-:-:S02]  /*0ce0*/  IMAD R15, R8, R17, R15 ;  /* 0x00000011080f7224 */ /* 0x000fc400078e020f */
[----:B------:R-:W-:Y:S02]  /*0cf0*/  @P2 IADD3 R16, PT, PT, R16, 0x1, RZ ;  /* 0x0000000110102810 */ /* 0x000fe40007ffe0ff */
[----:B------:R-:W-:Y:S02]  /*0d00*/  ISETP.GE.AND P2, PT, R7, RZ, PT ;  /* 0x000000ff0700720c */ /* 0x000fe40003f46270 */
[----:B------:R-:W-:-:S04]  /*0d10*/  ISETP.GT.U32.AND P3, PT, R8, R15, PT ;  /* 0x0000000f0800720c */ /* 0x000fc80003f64070 */
[----:B------:R-:W-:Y:S01]  /*0d20*/  @!P0 IMAD.MOV R16, RZ, RZ, -R16 ;  /* 0x000000ffff108224 */ /* 0x000fe200078e0a10 */
[----:B------:R-:W-:-:S04]  /*0d30*/  @!P1 LOP3.LUT R16, RZ, R14, RZ, 0x33, !PT ;  /* 0x0000000eff109212 */ /* 0x000fc800078e33ff */
[----:B------:R-:W-:-:S04]  /*0d40*/  ISETP.LT.U32.AND P0, PT, R12, R16, PT ;  /* 0x000000100c00720c */ /* 0x000fc80003f01070 */
[----:B------:R-:W-:Y:S02]  /*0d50*/  @!P3 IMAD.IADD R15, R15, 0x1, -R8 ;  /* 0x000000010f0fb824 */ /* 0x000fe400078e0a08 */
[----:B------:R-:W-:Y:S01]  /*0d60*/  @!P3 VIADD R20, R20, 0x1 ;  /* 0x000000011414b836 */ /* 0x000fe20000000000 */
[----:B------:R-:W-:Y:S02]  /*0d70*/  ISETP.NE.AND P3, PT, R5, RZ, PT ;  /* 0x000000ff0500720c */ /* 0x000fe40003f65270 */
[----:B------:R-:W-:Y:S02]  /*0d80*/  ISETP.GE.U32.AND P1, PT, R15, R8, PT ;  /* 0x000000080f00720c */ /* 0x000fe40003f26070 */
[----:B------:R-:W-:Y:S02]  /*0d90*/  SHF.R.S32.HI R15, RZ, 0x1f, R16 ;  /* 0x0000001fff0f7819 */ /* 0x000fe40000011410 */
[----:B0-----:R-:W-:Y:S02]  /*0da0*/  ISETP.NE.AND P4, PT, R6, RZ, PT ;  /* 0x000000ff0600720c */ /* 0x001fe40003f85270 */
[----:B------:R-:W-:-:S02]  /*0db0*/  ISETP.LT.AND.EX P0, PT, R13, R15, PT, P0 ;  /* 0x0000000f0d00720c */ /* 0x000fc40003f01300 */
[----:B------:R-:W-:Y:S02]  /*0dc0*/  SEL R6, RZ, 0x1, !P3 ;  /* 0x00000001ff067807 */ /* 0x000fe40005800000 */
[C---:B------:R-:W-:Y:S02]  /*0dd0*/  SEL R7, R13.reuse, R15, P0 ;  /* 0x0000000f0d077207 */ /* 0x040fe40000000000 */
[----:B------:R-:W-:Y:S01]  /*0de0*/  SHF.R.S32.HI R5, RZ, 0x1f, R9 ;  /* 0x0000001fff057819 */ /* 0x000fe20000011409 */
[----:B------:R-:W-:Y:S01]  /*0df0*/  @P1 VIADD R20, R20, 0x1 ;  /* 0x0000000114141836 */ /* 0x000fe20000000000 */
[----:B------:R-:W-:Y:S02]  /*0e00*/  LOP3.LUT R8, R13, R7, RZ, 0xfc, !PT ;  /* 0x000000070d087212 */ /* 0x000fe400078efcff */
[----:B------:R-:W-:Y:S01]  /*0e10*/  LOP3.LUT R6, R5, R6, RZ, 0xfc, !PT ;  /* 0x0000000605067212 */ /* 0x000fe200078efcff */
[----:B------:R-:W-:Y:S01]  /*0e20*/  @!P2 IMAD.MOV R20, RZ, RZ, -R20 ;  /* 0x000000ffff14a224 */ /* 0x000fe200078e0a14 */
[----:B------:R-:W-:-:S02]  /*0e30*/  ISETP.NE.U32.AND P1, PT, R8, RZ, PT ;  /* 0x000000ff0800720c */ /* 0x000fc40003f25070 */
[----:B------:R-:W-:Y:S02]  /*0e40*/  @!P5 LOP3.LUT R20, RZ, R0, RZ, 0x33, !PT ;  /* 0x00000000ff14d212 */ /* 0x000fe400078e33ff */
[----:B------:R-:W-:Y:S02]  /*0e50*/  SEL R21, R21, 0x1, !P4 ;  /* 0x0000000115157807 */ /* 0x000fe40006000000 */
[----:B------:R-:W-:-:S07]  /*0e60*/  SEL R8, R12, R16, P0 ;  /* 0x000000100c087207 */ /* 0x000fce0000000000 */
        /* <DEDUP_REMOVED lines=21> */
.L_x_293:
[----:B------:R-:W-:Y:S01]  /*0fc0*/  IMAD.MOV.U32 R25, RZ, RZ, R12 ;  /* 0x000000ffff197224 */ /* 0x000fe200078e000c */
[----:B------:R-:W-:Y:S01]  /*0fd0*/  MOV R18, R8 ;  /* 0x0000000800127202 */ /* 0x000fe20000000f00 */
[----:B------:R-:W-:Y:S01]  /*0fe0*/  IMAD.MOV.U32 R17, RZ, RZ, R13 ;  /* 0x000000ffff117224 */ /* 0x000fe200078e000d */
[----:B------:R-:W-:Y:S02]  /*0ff0*/  MOV R15, R7 ;  /* 0x00000007000f7202 */ /* 0x000fe40000000f00 */
[----:B------:R-:W-:Y:S02]  /*1000*/  MOV R16, 0x1020 ;  /* 0x0000102000107802 */ /* 0x000fe40000000f00 */
[----:B------:R-:W-:Y:S05]  /*1010*/  CALL.REL.NOINC `($__internal_9_$__cuda_sm20_div_s64) ;  /* 0x0000003400087944 */ /* 0x000fea0003c00000 */
[----:B------:R-:W-:Y:S02]  /*1020*/  MOV R40, R12 ;  /* 0x0000000c00287202 */ /* 0x000fe40000000f00 */
[----:B------:R-:W-:Y:S02]  /*1030*/  MOV R41, R13 ;  /* 0x0000000d00297202 */ /* 0x000fe40000000f00 */
.L_x_294:
[----:B------:R-:W-:Y:S05]  /*1040*/  BSYNC.RECONVERGENT B0 ;  /* 0x0000000000007941 */ /* 0x000fea0003800200 */
.L_x_292:
[-C--:B------:R-:W-:Y:S01]  /*1050*/  IABS R15, R29.reuse ;  /* 0x0000001d000f7213 */ /* 0x080fe20000000000 */
[----:B------:R-:W0:Y:S01]  /*1060*/  LDC R0, c[0x0][0x434] ;  /* 0x00010d00ff007b82 */ /* 0x000e220000000800 */
[----:B------:R-:W-:Y:S01]  /*1070*/  IABS R5, R29 ;  /* 0x0000001d00057213 */ /* 0x000fe20000000000 */
[----:B------:R-:W-:Y:S01]  /*1080*/  BSSY.RECONVERGENT B0, `(.L_x_295) ;  /* 0x000003e000007945 */ /* 0x000fe20003800200 */
[----:B------:R-:W1:Y:S03]  /*1090*/  I2F.RP R14, R15 ;  /* 0x0000000f000e7306 */ /* 0x000e660000209400 */
[----:B------:R-:W-:-:S05]  /*10a0*/  IMAD.MOV R5, RZ, RZ, -R5 ;  /* 0x000000ffff057224 */ /* 0x000fca00078e0a05 */
        /* <DEDUP_REMOVED lines=19> */
[----:B------:R-:W-:Y:S02]  /*11e0*/  IMAD.MOV.U32 R5, RZ, RZ, R13 ;  /* 0x000000ffff057224 */ /* 0x000fe400078e000d */
[----:B------:R-:W-:Y:S02]  /*11f0*/  IMAD R13, R20, R21, RZ ;  /* 0x00000015140d7224 */ /* 0x000fe400078e02ff */
        /* <DEDUP_REMOVED lines=31> */
.L_x_296:
[----:B------:R-:W-:Y:S01]  /*13f0*/  IMAD.MOV.U32 R25, RZ, RZ, R26 ;  /* 0x000000ffff197224 */ /* 0x000fe200078e001a */
[----:B------:R-:W-:Y:S01]  /*1400*/  MOV R17, R27 ;  /* 0x0000001b00117202 */ /* 0x000fe20000000f00 */
[----:B------:R-:W-:Y:S01]  /*1410*/  IMAD.MOV.U32 R18, RZ, RZ, R5 ;  /* 0x000000ffff127224 */ /* 0x000fe200078e0005 */
[----:B------:R-:W-:Y:S02]  /*1420*/  MOV R16, 0x1440 ;  /* 0x0000144000107802 */ /* 0x000fe40000000f00 */
[----:B------:R-:W-:Y:S05]  /*1430*/  CALL.REL.NOINC `($__internal_9_$__cuda_sm20_div_s64) ;  /* 0x0000003000007944 */ /* 0x000fea0003c00000 */
[----:B------:R-:W-:Y:S02]  /*1440*/  MOV R38, R12 ;  /* 0x0000000c00267202 */ /* 0x000fe40000000f00 */
[----:B------:R-:W-:Y:S02]  /*1450*/  MOV R39, R13 ;  /* 0x0000000d00277202 */ /* 0x000fe40000000f00 */
.L_x_297:
[----:B------:R-:W-:Y:S05]  /*1460*/  BSYNC.RECONVERGENT B0 ;  /* 0x0000000000007941 */ /* 0x000fea0003800200 */
.L_x_295:
        /* <DEDUP_REMOVED lines=11> */
[C---:B------:R-:W-:Y:S02]  /*1520*/  VIADD R31, R25.reuse, 0x10 ;  /* 0x00000010191f7836 */ /* 0x040fe40000000000 */
[C---:B------:R-:W-:Y:S01]  /*1530*/  VIADD R27, R25.reuse, 0x18 ;  /* 0x00000018191b7836 */ /* 0x040fe20000000000 */
[----:B-1----:R-:W-:Y:S01]  /*1540*/  ISETP.GE.OR P0, PT, R25, UR4, !P3 ;  /* 0x0000000419007c0c */ /* 0x002fe2000df06670 */
[----:B------:R-:W-:Y:S01]  /*1550*/  IMAD.X R35, RZ, RZ, RZ, P1 ;  /* 0x000000ffff237224 */ /* 0x000fe200008e06ff */
[----:B------:R-:W-:-:S02]  /*1560*/  ISETP.GE.OR P6, PT, R33, UR4, !P3 ;  /* 0x0000000421007c0c */ /* 0x000fc4000dfc6670 */
[----:B------:R-:W-:Y:S02]  /*1570*/  ISETP.GE.OR P5, PT, R31, UR4, !P3 ;  /* 0x000000041f007c0c */ /* 0x000fe4000dfa6670 */
[----:B------:R-:W-:-:S07]  /*1580*/  ISETP.GE.OR P3, PT, R27, UR4, !P3 ;  /* 0x000000041b007c0c */ /* 0x000fce000df66670 */
[----:B------:R-:W0:Y:S01]  /*1590*/  @!P0 LDC.64 R22, c[0x0][0x428] ;  /* 0x00010a00ff168b82 */ /* 0x000e220000000a00 */
[----:B------:R-:W-:Y:S01]  /*15a0*/  @!P0 IMAD.WIDE.U32 R42, R30, R25, R34 ;  /* 0x000000191e2a8225 */ /* 0x000fe200078e0022 */
[----:B------:R-:W-:-:S03]  /*15b0*/  @!P6 MOV R45, R35 ;  /* 0x00000023002de202 */ /* 0x000fc60000000f00 */
[----:B------:R-:W-:Y:S02]  /*15c0*/  @!P0 IMAD R20, R25, R4, R43 ;  /* 0x0000000419148224 */ /* 0x000fe400078e022b */
[----:B------:R-:W-:Y:S01]  /*15d0*/  @!P6 IMAD.MOV.U32 R44, RZ, RZ, R34 ;  /* 0x000000ffff2ce224 */ /* 0x000fe200078e0022 */
[----:B------:R-:W1:Y:S01]  /*15e0*/  @!P3 LDC.64 R12, c[0x0][0x428] ;  /* 0x00010a00ff0cbb82 */ /* 0x000e620000000a00 */
[----:B------:R-:W-:Y:S02]  /*15f0*/  @!P5 IMAD.MOV.U32 R43, RZ, RZ, R35 ;  /* 0x000000ffff2bd224 */ /* 0x000fe400078e0023 */
[----:B------:R-:W-:-:S05]  /*1600*/  @!P6 IMAD.WIDE.U32 R44, R30, R33, R44 ;  /* 0x000000211e2ce225 */ /* 0x000fca00078e002c */
[----:B------:R-:W3:Y:S08]  /*1610*/  @!P6 LDC.64 R16, c[0x0][0x428] ;  /* 0x00010a00ff10eb82 */ /* 0x000ef00000000a00 */
[----:B------:R-:W4:Y:S01]  /*1620*/  @!P5 LDC.64 R14, c[0x0][0x428] ;  /* 0x00010a00ff0edb82 */ /* 0x000f220000000a00 */
[----:B0-----:R-:W-:-:S04]  /*1630*/  @!P0 LEA R22, P1, R42, R22, 0x2 ;  /* 0x000000162a168211 */ /* 0x001fc800078210ff */
[----:B------:R-:W-:Y:S01]  /*1640*/  @!P0 LEA.HI.X R23, R42, R23, R20, 0x2, P1 ;  /* 0x000000172a178211 */ /* 0x000fe200008f1414 */
[--C-:B------:R-:W-:Y:S02]  /*1650*/  @!P5 IMAD.MOV.U32 R42, RZ, RZ, R34.reuse ;  /* 0x000000ffff2ad224 */ /* 0x100fe400078e0022 */
[----:B------:R-:W-:-:S04]  /*1660*/  @!P3 IMAD.WIDE.U32 R34, R30, R27, R34 ;  /* 0x0000001b1e22b225 */ /* 0x000fc800078e0022 */
[----:B------:R-:W-:-:S04]  /*1670*/  @!P5 IMAD.WIDE.U32 R42, R30, R31, R42 ;  /* 0x0000001f1e2ad225 */ /* 0x000fc800078e002a */
[----:B------:R-:W-:Y:S01]  /*1680*/  @!P6 IMAD R20, R33, R4, R45 ;  /* 0x000000042114e224 */ /* 0x000fe200078e022d */
[----:B---3--:R-:W-:Y:S01]  /*1690*/  @!P6 LEA R16, P2, R44, R16, 0x2 ;  /* 0x000000102c10e211 */ /* 0x008fe200078410ff */
[-C--:B------:R-:W-:Y:S02]  /*16a0*/  @!P5 IMAD R24, R31, R4.reuse, R43 ;  /* 0x000000041f18d224 */ /* 0x080fe400078e022b */
[----:B------:R-:W-:Y:S02]  /*16b0*/  @!P3 IMAD R27, R27, R4, R35 ;  /* 0x000000041b1bb224 */ /* 0x000fe400078e0223 */
[----:B------:R-:W-:Y:S01]  /*16c0*/  IMAD.MOV.U32 R4, RZ, RZ, -0x800000 ;  /* 0xff800000ff047424 */ /* 0x000fe200078e00ff */
[----:B----4-:R-:W-:-:S05]  /*16d0*/  @!P5 LEA R32, P1, R42, R14, 0x2 ;  /* 0x0000000e2a20d211 */ /* 0x010fca00078210ff */
[----:B--2---:R-:W2:Y:S01]  /*16e0*/  @!P0 LDG.E R4, desc[UR10][R22.64] ;  /* 0x0000000a16048981 */ /* 0x004ea2000c1e1900 */
[C---:B-1----:R-:W-:Y:S01]  /*16f0*/  @!P3 LEA R26, P0, R34.reuse, R12, 0x2 ;  /* 0x0000000c221ab211 */ /* 0x042fe200078010ff */
[----:B------:R-:W-:Y:S01]  /*1700*/  IMAD.MOV.U32 R12, RZ, RZ, -0x800000 ;  /* 0xff800000ff0c7424 */ /* 0x000fe200078e00ff */
[----:B------:R-:W-:Y:S02]  /*1710*/  MOV R14, 0xff800000 ;  /* 0xff800000000e7802 */ /* 0x000fe40000000f00 */
[----:B------:R-:W-:Y:S01]  /*1720*/  @!P3 LEA.HI.X R27, R34, R13, R27, 0x2, P0 ;  /* 0x0000000d221bb211 */ /* 0x000fe200000f141b */
[----:B------:R-:W-:Y:S01]  /*1730*/  IMAD.MOV.U32 R13, RZ, RZ, -0x800000 ;  /* 0xff800000ff0d7424 */ /* 0x000fe200078e00ff */
[----:B------:R-:W-:Y:S02]  /*1740*/  @!P6 LEA.HI.X R17, R44, R17, R20, 0x2, P2 ;  /* 0x000000112c11e211 */ /* 0x000fe400010f1414 */
[----:B------:R-:W-:-:S03]  /*1750*/  @!P5 LEA.HI.X R33, R42, R15, R24, 0x2, P1 ;  /* 0x0000000f2a21d211 */ /* 0x000fc600008f1418 */
[----:B------:R-:W3:Y:S01]  /*1760*/  @!P3 LDG.E R13, desc[UR10][R26.64] ;  /* 0x0000000a1a0db981 */ /* 0x000ee2000c1e1900 */
[----:B------:R-:W0:Y:S03]  /*1770*/  S2UR UR4, SR_CgaCtaId ;  /* 0x00000000000479c3 */ /* 0x000e260000008800 */
[----:B------:R-:W4:Y:S04]  /*1780*/  @!P6 LDG.E R12, desc[UR10][R16.64] ;  /* 0x0000000a100ce981 */ /* 0x000f28000c1e1900 */
[----:B------:R1:W5:Y:S01]  /*1790*/  @!P5 LDG.E R14, desc[UR10][R32.64] ;  /* 0x0000000a200ed981 */ /* 0x000362000c1e1900 */
[----:B------:R-:W-:Y:S01]  /*17a0*/  UMOV UR5, 0x400 ;  /* 0x0000040000057882 */ /* 0x000fe20000000000 */
[C---:B------:R-:W-:Y:S01]  /*17b0*/  ISETP.GT.U32.AND P3, PT, R19.reuse, 0x1ff, PT ;  /* 0x000001ff1300780c */ /* 0x040fe20003f64070 */
[----:B------:R-:W1:Y:S01]  /*17c0*/  LDC R15, c[0x0][0x434] ;  /* 0x00010d00ff0f7b82 */ /* 0x000e620000000800 */
[----:B------:R-:W-:-:S02]  /*17d0*/  ISETP.GT.U32.AND P2, PT, R19, 0x17f, PT ;  /* 0x0000017f1300780c */ /* 0x000fc40003f44070 */
[C---:B------:R-:W-:Y:S02]  /*17e0*/  ISETP.GT.U32.AND P1, PT, R19.reuse, 0xff, PT ;  /* 0x000000ff1300780c */ /* 0x040fe40003f24070 */
[----:B------:R-:W-:Y:S01]  /*17f0*/  ISETP.GT.U32.AND P0, PT, R19, 0x7f, PT ;  /* 0x0000007f1300780c */ /* 0x000fe20003f04070 */
[----:B0-----:R-:W-:-:S06]  /*1800*/  ULEA UR4, UR4, UR5, 0x18 ;  /* 0x0000000504047291 */ /* 0x001fcc000f8ec0ff */
[----:B------:R-:W-:-:S05]  /*1810*/  LEA R18, R18, UR4, 0x2 ;  /* 0x0000000412127c11 */ /* 0x000fca000f8e10ff */
[----:B------:R-:W-:Y:S01]  /*1820*/  IMAD R25, R25, 0x44, R18 ;  /* 0x0000004419197824 */ /* 0x000fe200078e0212 */
[----:B------:R-:W-:Y:S02]  /*1830*/  SHF.R.U32.HI R28, RZ, 0x3, R19 ;  /* 0x00000003ff1c7819 */ /* 0x000fe40000011613 */
[----:B------:R-:W-:Y:S02]  /*1840*/  LOP3.LUT R35, R19, 0x7, RZ, 0xc0, !PT ;  /* 0x0000000713237812 */ /* 0x000fe400078ec0ff */
[----:B-1----:R-:W-:Y:S01]  /*1850*/  LEA R32, R28, UR4, 0x2 ;  /* 0x000000041c207c11 */ /* 0x002fe2000f8e10ff */
[----:B------:R-:W-:Y:S01]  /*1860*/  IMAD.MOV.U32 R33, RZ, RZ, -0x800000 ;  /* 0xff800000ff217424 */ /* 0x000fe200078e00ff */
[----:B------:R-:W-:Y:S01]  /*1870*/  IABS R16, R15 ;  /* 0x0000000f00107213 */ /* 0x000fe20000000000 */
[----:B------:R-:W-:Y:S02]  /*1880*/  IMAD.MOV.U32 R26, RZ, RZ, -0x800000 ;  /* 0xff800000ff1a7424 */ /* 0x000fe400078e00ff */
[----:B------:R-:W-:Y:S01]  /*1890*/  IMAD.MOV.U32 R31, RZ, RZ, -0x800000 ;  /* 0xff800000ff1f7424 */ /* 0x000fe200078e00ff */
[----:B------:R-:W-:Y:S01]  /*18a0*/  MOV R27, 0xff800000 ;  /* 0xff800000001b7802 */ /* 0x000fe20000000f00 */
[----:B------:R-:W-:Y:S01]  /*18b0*/  IMAD R32, R35, 0x44, R32 ;  /* 0x0000004423207824 */ /* 0x000fe200078e0220 */
[----:B------:R-:W0:Y:S01]  /*18c0*/  I2F.RP R17, R16 ;  /* 0x0000001000117306 */ /* 0x000e220000209400 */
[----:B------:R-:W-:Y:S01]  /*18d0*/  IMAD.MOV.U32 R44, RZ, RZ, RZ ;  /* 0x000000ffff2c7224 */ /* 0x000fe200078e00ff */
[----:B------:R-:W1:Y:S06]  /*18e0*/  LDCU UR4, c[0x0][0x430] ;  /* 0x00008600ff0477ac */ /* 0x000e6c0008000800 */
[----:B0-----:R-:W0:Y:S02]  /*18f0*/  MUFU.RCP R17, R17 ;  /* 0x0000001100117308 */ /* 0x001e240000001000 */
[----:B0-----:R-:W-:Y:S01]  /*1900*/  VIADD R24, R17, 0xffffffe ;  /* 0x0ffffffe11187836 */ /* 0x001fe20000000000 */
[----:B--2---:R-:W-:Y:S04]  /*1910*/  @!P3 STS [R25], R4 ;  /* 0x000000041900b388 */ /* 0x004fe80000000800 */
[----:B---3--:R-:W-:Y:S04]  /*1920*/  @!P0 STS [R25+0x660], R13 ;  /* 0x0006600d19008388 */ /* 0x008fe80000000800 */
[----:B----4-:R-:W-:Y:S04]  /*1930*/  @!P2 STS [R25+0x220], R12 ;  /* 0x0002200c1900a388 */ /* 0x010fe80000000800 */
[----:B-----5:R0:W-:Y:S01]  /*1940*/  @!P1 STS [R25+0x440], R14 ;  /* 0x0004400e19009388 */ /* 0x0201e20000000800 */
[----:B------:R-:W-:Y:S06]  /*1950*/  BAR.SYNC.DEFER_BLOCKING 0x0 ;  /* 0x0000000000007b1d */ /* 0x000fec0000010000 */
[----:B------:R-:W-:Y:S04]  /*1960*/  @!P0 LDS R33, [R32] ;  /* 0x0000000020218984 */ /* 0x000fe80000000800 */
[----:B------:R-:W-:Y:S04]  /*1970*/  @!P0 LDS R26, [R32+0x220] ;  /* 0x00022000201a8984 */ /* 0x000fe80000000800 */
[----:B------:R-:W2:Y:S04]  /*1980*/  @!P0 LDS R31, [R32+0x440] ;  /* 0x00044000201f8984 */ /* 0x000ea80000000800 */
[----:B------:R-:W3:Y:S01]  /*1990*/  @!P0 LDS R27, [R32+0x660] ;  /* 0x00066000201b8984 */ /* 0x000ee20000000800 */
[----:B0-----:R-:W0:Y:S02]  /*19a0*/  F2I.FTZ.U32.TRUNC.NTZ R25, R24 ;  /* 0x0000001800197305 */ /* 0x001e24000021f000 */
[----:B0-----:R-:W-:-:S02]  /*19b0*/  IMAD.MOV R13, RZ, RZ, -R25 ;  /* 0x000000ffff0d7224 */ /* 0x001fc400078e0a19 */
[----:B------:R-:W-:Y:S02]  /*19c0*/  IMAD.MOV.U32 R24, RZ, RZ, RZ ;  /* 0x000000ffff187224 */ /* 0x000fe400078e00ff */
[----:B------:R-:W-:Y:S01]  /*19d0*/  IMAD R4, R13, R16, RZ ;  /* 0x000000100d047224 */ /* 0x000fe200078e02ff */
[----:B--2---:R-:W-:-:S04]  /*19e0*/  FMNMX3.FTZ R12, R33, R26, R31, !PT ;  /* 0x0000001a210c7276 */ /* 0x004fc8000781001f */
[----:B---3--:R-:W-:-:S05]  /*19f0*/  FMNMX.FTZ R23, R12, R27, !PT ;  /* 0x0000001b0c177209 */ /* 0x008fca0007810000 */
[----:B------:R-:W0:Y:S01]  /*1a00*/  SHFL.BFLY PT, R12, R23, 0x4, 0x1f ;  /* 0x0c801f00170c7f89 */ /* 0x000e2200000e0000 */
[----:B------:R-:W-:Y:S01]  /*1a10*/  IMAD.HI.U32 R4, R25, R4, R24 ;  /* 0x0000000419047227 */ /* 0x000fe200078e0018 */
[----:B------:R-:W-:-:S05]  /*1a20*/  IABS R13, R0 ;  /* 0x00000000000d7213 */ /* 0x000fca0000000000 */
[----:B------:R-:W-:-:S04]  /*1a30*/  IMAD.HI.U32 R17, R4, R13, RZ ;  /* 0x0000000d04117227 */ /* 0x000fc800078e00ff */
[----:B------:R-:W-:-:S04]  /*1a40*/  IMAD.MOV R4, RZ, RZ, -R17 ;  /* 0x000000ffff047224 */ /* 0x000fc800078e0a11 */
[----:B------:R-:W-:Y:S01]  /*1a50*/  IMAD R13, R16, R4, R13 ;  /* 0x00000004100d7224 */ /* 0x000fe200078e020d */
[----:B0-----:R-:W-:-:S04]  /*1a60*/  FMNMX.FTZ R4, R23, R12, !PT ;  /* 0x0000000c17047209 */ /* 0x001fc80007810000 */
[----:B------:R-:W-:Y:S01]  /*1a70*/  ISETP.GT.U32.AND P0, PT, R16, R13, PT ;  /* 0x0000000d1000720c */ /* 0x000fe20003f04070 */
[----:B------:R-:W0:Y:S01]  /*1a80*/  LDC R12, c[0x0][0x3e0] ;  /* 0x0000f800ff0c7b82 */ /* 0x000e220000000800 */
[----:B------:R-:W2:Y:S01]  /*1a90*/  SHFL.BFLY PT, R25, R4, 0x2, 0x1f ;  /* 0x0c401f0004197f89 */ /* 0x000ea200000e0000 */
[----:B------:R-:W-:-:S04]  /*1aa0*/  LOP3.LUT R0, R0, R15, RZ, 0x3c, !PT ;  /* 0x0000000f00007212 */ /* 0x000fc800078e3cff */
[----:B------:R-:W-:-:S06]  /*1ab0*/  ISETP.GE.AND P1, PT, R0, RZ, PT ;  /* 0x000000ff0000720c */ /* 0x000fcc0003f26270 */
[----:B------:R-:W-:Y:S02]  /*1ac0*/  @!P0 IADD3 R13, PT, PT, R13, -R16, RZ ;  /* 0x800000100d0d8210 */ /* 0x000fe40007ffe0ff */
[----:B--2---:R-:W-:-:S05]  /*1ad0*/  FMNMX.FTZ R25, R4, R25, !PT ;  /* 0x0000001904197209 */ /* 0x004fca0007810000 */
[----:B------:R-:W2:Y:S01]  /*1ae0*/  SHFL.BFLY PT, R0, R25, 0x1, 0x1f ;  /* 0x0c201f0019007f89 */ /* 0x000ea200000e0000 */
[----:B------:R-:W-:Y:S01]  /*1af0*/  ISETP.GE.U32.AND P2, PT, R13, R16, PT ;  /* 0x000000100d00720c */ /* 0x000fe20003f46070 */
[----:B------:R-:W-:Y:S01]  /*1b00*/  @!P0 VIADD R17, R17, 0x1 ;  /* 0x0000000111118836 */ /* 0x000fe20000000000 */
[----:B------:R-:W-:-:S11]  /*1b10*/  ISETP.NE.AND P0, PT, R15, RZ, PT ;  /* 0x000000ff0f00720c */ /* 0x000fd60003f05270 */
[----:B------:R-:W-:-:S04]  /*1b20*/  @P2 VIADD R17, R17, 0x1 ;  /* 0x0000000111112836 */ /* 0x000fc80000000000 */
[----:B------:R-:W-:Y:S01]  /*1b30*/  @!P1 IMAD.MOV R17, RZ, RZ, -R17 ;  /* 0x000000ffff119224 */ /* 0x000fe200078e0a11 */
[----:B------:R-:W-:Y:S02]  /*1b40*/  @!P0 LOP3.LUT R17, RZ, R15, RZ, 0x33, !PT ;  /* 0x0000000fff118212 */ /* 0x000fe400078e33ff */
[----:B--2---:R-:W-:-:S04]  /*1b50*/  FMNMX.FTZ R0, R25, R0, !PT ;  /* 0x0000000019007209 */ /* 0x004fc80007810000 */
[----:B------:R-:W-:-:S04]  /*1b60*/  FSETP.NEU.FTZ.AND P0, PT, R0, -INF , PT ;  /* 0xff8000000000780b */ /* 0x000fc80003f1d000 */
[----:B------:R-:W-:Y:S02]  /*1b70*/  FSEL R0, R0, RZ, P0 ;  /* 0x000000ff00007208 */ /* 0x000fe40000000000 */
[----:B------:R-:W-:-:S03]  /*1b80*/  SHF.R.S32.HI R4, RZ, 0x1f, R29 ;  /* 0x0000001fff047819 */ /* 0x000fc6000001141d */
[----:B------:R-:W-:Y:S01]  /*1b90*/  FADD.FTZ R18, -R0, R26 ;  /* 0x0000001a00127221 */ /* 0x000fe20000010100 */
[----:B------:R-:W-:Y:S01]  /*1ba0*/  LOP3.LUT R4, R4, 0x1, RZ, 0xfc, !PT ;  /* 0x0000000104047812 */ /* 0x000fe200078efcff */
[C---:B------:R-:W-:Y:S01]  /*1bb0*/  FADD.FTZ R24, -R0.reuse, R33 ;  /* 0x0000002100187221 */ /* 0x040fe20000010100 */
[----:B------:R-:W-:Y:S01]  /*1bc0*/  FADD.FTZ R14, -R0, R31 ;  /* 0x0000001f000e7221 */ /* 0x000fe20000010100 */
[----:B------:R-:W-:Y:S02]  /*1bd0*/  FMUL.FTZ R18, R18, 1.4426950216293334961 ;  /* 0x3fb8aa3b12127820 */ /* 0x000fe40000410000 */
[----:B------:R-:W-:Y:S01]  /*1be0*/  FMUL.FTZ R24, R24, 1.4426950216293334961 ;  /* 0x3fb8aa3b18187820 */ /* 0x000fe20000410000 */
[----:B------:R-:W-:Y:S02]  /*1bf0*/  IMAD R13, R17, R4, RZ ;  /* 0x00000004110d7224 */ /* 0x000fe400078e02ff */
[----:B------:R-:W-:Y:S01]  /*1c00*/  FMUL.FTZ R14, R14, 1.4426950216293334961 ;  /* 0x3fb8aa3b0e0e7820 */ /* 0x000fe20000410000 */
[----:B------:R-:W-:Y:S01]  /*1c10*/  FADD.FTZ R22, -R0, R27 ;  /* 0x0000001b00167221 */ /* 0x000fe20000010100 */
[----:B------:R-:W-:Y:S01]  /*1c20*/  MUFU.EX2 R43, R24 ;  /* 0x00000018002b7308 */ /* 0x000fe20000000800 */
[----:B------:R-:W-:-:S02]  /*1c30*/  IABS R23, R13 ;  /* 0x0000000d00177213 */ /* 0x000fc40000000000 */
[----:B------:R-:W-:-:S05]  /*1c40*/  FMUL.FTZ R22, R22, 1.4426950216293334961 ;  /* 0x3fb8aa3b16167820 */ /* 0x000fca0000410000 */
[----:B------:R-:W2:Y:S01]  /*1c50*/  MUFU.EX2 R18, R18 ;  /* 0x0000001200127308 */ /* 0x000ea20000000800 */
[----:B0-----:R-:W-:-:S07]  /*1c60*/  IABS R16, R12 ;  /* 0x0000000c00107213 */ /* 0x001fce0000000000 */
[----:B------:R-:W0:Y:S08]  /*1c70*/  MUFU.EX2 R14, R14 ;  /* 0x0000000e000e7308 */ /* 0x000e300000000800 */
[----:B------:R-:W3:Y:S08]  /*1c80*/  I2F.RP R20, R23 ;  /* 0x0000001700147306 */ /* 0x000ef00000209400 */
[----:B------:R-:W4:Y:S01]  /*1c90*/  MUFU.EX2 R25, R22 ;  /* 0x0000001600197308 */ /* 0x000f220000000800 */
[----:B--2---:R-:W-:-:S07]  /*1ca0*/  FADD.FTZ R43, R43, R18 ;  /* 0x000000122b2b7221 */ /* 0x004fce0000010000 */
[----:B------:R-:W2:Y:S01]  /*1cb0*/  I2F.RP R4, R16 ;  /* 0x0000001000047306 */ /* 0x000ea20000209400 */
[----:B0-----:R-:W-:-:S07]  /*1cc0*/  FADD.FTZ R24, R43, R14 ;  /* 0x0000000e2b187221 */ /* 0x001fce0000010000 */
[----:B---3--:R-:W0:Y:S01]  /*1cd0*/  MUFU.RCP R20, R20 ;  /* 0x0000001400147308 */ /* 0x008e220000001000 */
[----:B----4-:R-:W-:-:S07]  /*1ce0*/  FADD.FTZ R25, R24, R25 ;  /* 0x0000001918197221 */ /* 0x010fce0000010000 */
[----:B--2---:R-:W2:Y:S01]  /*1cf0*/  MUFU.RCP R4, R4 ;  /* 0x0000000400047308 */ /* 0x004ea20000001000 */
[----:B------:R-:W3:Y:S01]  /*1d00*/  SHFL.BFLY PT, R18, R25, 0x4, 0x1f ;  /* 0x0c801f0019127f89 */ /* 0x000ee200000e0000 */
[----:B0-----:R-:W-:-:S06]  /*1d10*/  VIADD R20, R20, 0xffffffe ;  /* 0x0ffffffe14147836 */ /* 0x001fcc0000000000 */
[----:B------:R-:W0:Y:S01]  /*1d20*/  F2I.FTZ.U32.TRUNC.NTZ R45, R20 ;  /* 0x00000014002d7305 */ /* 0x000e22000021f000 */
[----:B--2---:R-:W-:-:S07]  /*1d30*/  IADD3 R42, PT, PT, R4, 0xffffffe, RZ ;  /* 0x0ffffffe042a7810 */ /* 0x004fce0007ffe0ff */
[----:B------:R2:W4:Y:S01]  /*1d40*/  F2I.FTZ.U32.TRUNC.NTZ R43, R42 ;  /* 0x0000002a002b7305 */ /* 0x000522000021f000 */
[----:B---3--:R-:W-:Y:S01]  /*1d50*/  FADD.FTZ R18, R25, R18 ;  /* 0x0000001219127221 */ /* 0x008fe20000010000 */
[----:B0-----:R-:W-:-:S04]  /*1d60*/  IMAD.MOV R14, RZ, RZ, -R45 ;  /* 0x000000ffff0e7224 */ /* 0x001fc800078e0a2d */
[----:B------:R-:W0:Y:S01]  /*1d70*/  SHFL.BFLY PT, R25, R18, 0x2, 0x1f ;  /* 0x0c401f0012197f89 */ /* 0x000e2200000e0000 */
[----:B------:R-:W-:Y:S02]  /*1d80*/  IMAD R14, R14, R23, RZ ;  /* 0x000000170e0e7224 */ /* 0x000fe400078e02ff */
[----:B--2---:R-:W-:Y:S02]  /*1d90*/  HFMA2 R42, -RZ, RZ, 0, 0 ;  /* 0x00000000ff2a7431 */ /* 0x004fe400000001ff */
[----:B----4-:R-:W-:Y:S02]  /*1da0*/  IMAD.MOV R4, RZ, RZ, -R43 ;  /* 0x000000ffff047224 */ /* 0x010fe400078e0a2b */
[----:B------:R-:W-:-:S04]  /*1db0*/  IMAD.HI.U32 R14, R45, R14, R44 ;  /* 0x0000000e2d0e7227 */ /* 0x000fc800078e002c */
[----:B------:R-:W-:Y:S02]  /*1dc0*/  IMAD R45, R4, R16, RZ ;  /* 0x00000010042d7224 */ /* 0x000fe400078e02ff */
[----:B------:R-:W-:Y:S01]  /*1dd0*/  IMAD.IADD R2, R2, 0x1, R23 ;  /* 0x0000000102027824 */ /* 0x000fe200078e0217 */
[----:B------:R-:W-:Y:S01]  /*1de0*/  IABS R4, R13 ;  /* 0x0000000d00047213 */ /* 0x000fe20000000000 */
[----:B------:R-:W-:-:S03]  /*1df0*/  IMAD.HI.U32 R45, R43, R45, R42 ;  /* 0x0000002d2b2d7227 */ /* 0x000fc600078e002a */
[----:B------:R-:W-:Y:S01]  /*1e00*/  IABS R43, R2 ;  /* 0x00000002002b7213 */ /* 0x000fe20000000000 */
[----:B------:R-:W-:-:S04]  /*1e10*/  IMAD.MOV R4, RZ, RZ, -R4 ;  /* 0x000000ffff047224 */ /* 0x000fc800078e0a04 */
[----:B------:R-:W-:-:S04]  /*1e20*/  IMAD.HI.U32 R14, R14, R43, RZ ;  /* 0x0000002b0e0e7227 */ /* 0x000fc800078e00ff */
[----:B------:R-:W-:-:S04]  /*1e30*/  IMAD.HI.U32 R45, R45, R43, RZ ;  /* 0x0000002b2d2d7227 */ /* 0x000fc800078e00ff */
[----:B0-----:R-:W-:Y:S01]  /*1e40*/  FADD.FTZ R25, R18, R25 ;  /* 0x0000001912197221 */ /* 0x001fe20000010000 */
[----:B------:R-:W-:Y:S02]  /*1e50*/  IMAD R20, R14, R4, R43 ;  /* 0x000000040e147224 */ /* 0x000fe400078e022b */
[----:B------:R-:W-:-:S03]  /*1e60*/  IMAD.MOV R4, RZ, RZ, -R45 ;  /* 0x000000ffff047224 */ /* 0x000fc600078e0a2d */
[----:B------:R-:W-:Y:S01]  /*1e70*/  ISETP.GT.U32.AND P1, PT, R23, R20, PT ;  /* 0x000000141700720c */ /* 0x000fe20003f24070 */
[C---:B------:R-:W-:Y:S02]  /*1e80*/  IMAD R43, R16.reuse, R4, R43 ;  /* 0x00000004102b7224 */ /* 0x040fe400078e022b */
[----:B------:R-:W0:Y:S03]  /*1e90*/  SHFL.BFLY PT, R4, R25, 0x1, 0x1f ;  /* 0x0c201f0019047f89 */ /* 0x000e2600000e0000 */
[----:B------:R-:W-:-:S07]  /*1ea0*/  ISETP.GT.U32.AND P2, PT, R16, R43, PT ;  /* 0x0000002b1000720c */ /* 0x000fce0003f44070 */
[----:B------:R-:W-:-:S05]  /*1eb0*/  @!P1 IMAD.IADD R20, R20, 0x1, -R23 ;  /* 0x0000000114149824 */ /* 0x000fca00078e0a17 */
[-C--:B------:R-:W-:Y:S01]  /*1ec0*/  ISETP.GE.U32.AND P0, PT, R20, R23.reuse, PT ;  /* 0x000000171400720c */ /* 0x080fe20003f06070 */
[----:B------:R-:W-:Y:S01]  /*1ed0*/  @!P2 IMAD.IADD R43, R43, 0x1, -R16 ;  /* 0x000000012b2ba824 */ /* 0x000fe200078e0a10 */
[----:B------:R-:W-:Y:S02]  /*1ee0*/  LOP3.LUT R18, R2, R23, RZ, 0x3c, !PT ;  /* 0x0000001702127212 */ /* 0x000fe400078e3cff */
[----:B------:R-:W-:Y:S02]  /*1ef0*/  @!P1 IADD3 R14, PT, PT, R14, 0x1, RZ ;  /* 0x000000010e0e9810 */ /* 0x000fe40007ffe0ff */
[----:B------:R-:W-:Y:S02]  /*1f00*/  ISETP.GE.U32.AND P5, PT, R43, R16, PT ;  /* 0x000000102b00720c */ /* 0x000fe40003fa6070 */
[----:B------:R-:W-:Y:S01]  /*1f10*/  LOP3.LUT R2, R2, R12, RZ, 0x3c, !PT ;  /* 0x0000000c02027212 */ /* 0x000fe200078e3cff */
[----:B0-----:R-:W-:Y:S01]  /*1f20*/  FADD.FTZ R4, R25, R4 ;  /* 0x0000000419047221 */ /* 0x001fe20000010000 */
[----:B------:R-:W-:Y:S01]  /*1f30*/  ISETP.GE.AND P3, PT, R18, RZ, PT ;  /* 0x000000ff1200720c */ /* 0x000fe20003f66270 */
[----:B------:R-:W-:Y:S01]  /*1f40*/  @!P2 VIADD R45, R45, 0x1 ;  /* 0x000000012d2da836 */ /* 0x000fe20000000000 */
[----:B------:R-:W-:Y:S01]  /*1f50*/  ISETP.GE.AND P1, PT, R2, RZ, PT ;  /* 0x000000ff0200720c */ /* 0x000fe20003f26270 */
[----:B------:R-:W-:Y:S01]  /*1f60*/  @P0 VIADD R14, R14, 0x1 ;  /* 0x000000010e0e0836 */ /* 0x000fe20000000000 */
[----:B------:R-:W-:-:S02]  /*1f70*/  FSETP.NE.FTZ.AND P0, PT, R4, RZ, PT ;  /* 0x000000ff0400720b */ /* 0x000fc40003f15000 */
[----:B------:R-:W-:Y:S02]  /*1f80*/  ISETP.NE.AND P2, PT, R12, RZ, PT ;  /* 0x000000ff0c00720c */ /* 0x000fe40003f45270 */
[----:B------:R-:W-:Y:S02]  /*1f90*/  ISETP.NE.AND P6, PT, R13, RZ, PT ;  /* 0x000000ff0d00720c */ /* 0x000fe40003fc5270 */
[----:B------:R-:W-:-:S03]  /*1fa0*/  @P5 IADD3 R45, PT, PT, R45, 0x1, RZ ;  /* 0x000000012d2d5810 */ /* 0x000fc60007ffe0ff */
[----:B------:R-:W-:Y:S01]  /*1fb0*/  @!P3 IMAD.MOV R14, RZ, RZ, -R14 ;  /* 0x000000ffff0eb224 */ /* 0x000fe200078e0a0e */
[----:B------:R-:W-:Y:S01]  /*1fc0*/  ISETP.NE.AND P3, PT, R17, RZ, PT ;  /* 0x000000ff1100720c */ /* 0x000fe20003f65270 */
[----:B------:R-:W-:Y:S02]  /*1fd0*/  @!P1 IMAD.MOV R45, RZ, RZ, -R45 ;  /* 0x000000ffff2d9224 */ /* 0x000fe400078e0a2d */
[----:B------:R0:W2:Y:S02]  /*1fe0*/  @P0 MUFU.LG2 R17, R4 ;  /* 0x0000000400110308 */ /* 0x0000a40000000c00 */
[----:B------:R-:W-:Y:S02]  /*1ff0*/  @!P2 LOP3.LUT R45, RZ, R12, RZ, 0x33, !PT ;  /* 0x0000000cff2da212 */ /* 0x000fe400078e33ff */
[----:B------:R-:W-:Y:S02]  /*2000*/  LOP3.LUT P2, RZ, R19, 0x387, RZ, 0xc0, !PT ;  /* 0x0000038713ff7812 */ /* 0x000fe4000784c0ff */
[----:B------:R-:W-:-:S02]  /*2010*/  @!P6 LOP3.LUT R14, RZ, R23, RZ, 0x33, !PT ;  /* 0x00000017ff0ee212 */ /* 0x000fc400078e33ff */
[----:B------:R-:W-:Y:S02]  /*2020*/  SEL R23, RZ, 0x1, !P3 ;  /* 0x00000001ff177807 */ /* 0x000fe40005800000 */
[----:B------:R-:W-:Y:S02]  /*2030*/  SHF.R.S32.HI R2, RZ, 0x1f, R13 ;  /* 0x0000001fff027819 */ /* 0x000fe4000001140d */
[-C--:B------:R-:W-:Y:S02]  /*2040*/  ISETP.LT.U32.AND P1, PT, R38, R14.reuse, PT ;  /* 0x0000000e2600720c */ /* 0x080fe40003f21070 */
[----:B------:R-:W-:Y:S02]  /*2050*/  SHF.R.S32.HI R25, RZ, 0x1f, R14 ;  /* 0x0000001fff197819 */ /* 0x000fe4000001140e */
[----:B------:R-:W-:Y:S01]  /*2060*/  LOP3.LUT R23, R2, R23, RZ, 0xfc, !PT ;  /* 0x0000001702177212 */ /* 0x000fe200078efcff */
[----:B------:R-:W-:Y:S01]  /*2070*/  IMAD R2, R45, R21, RZ ;  /* 0x000000152d027224 */ /* 0x000fe200078e02ff */
[----:B------:R-:W-:Y:S01]  /*2080*/  ISETP.LT.AND.EX P1, PT, R39, R25, PT, P1 ;  /* 0x000000192700720c */ /* 0x000fe20003f21310 */
[----:B-1----:R-:W-:Y:S01]  /*2090*/  IMAD R20, R15, UR4, RZ ;  /* 0x000000040f147c24 */ /* 0x002fe2000f8e02ff */
[----:B------:R-:W-:Y:S01]  /*20a0*/  BSSY.RECONVERGENT B1, `(.L_x_298) ;  /* 0x000012a000017945 */ /* 0x000fe20003800200 */
[----:B------:R-:W-:Y:S01]  /*20b0*/  IMAD.MOV.U32 R24, RZ, RZ, 0x7f800000 ;  /* 0x7f800000ff187424 */ /* 0x000fe200078e00ff */
[----:B0-----:R-:W-:Y:S01]  /*20c0*/  SEL R4, R38, R14, P1 ;  /* 0x0000000e26047207 */ /* 0x001fe20000800000 */
[----:B------:R-:W-:-:S02]  /*20d0*/  IMAD R2, R23, R2, RZ ;  /* 0x0000000217027224 */ /* 0x000fc400078e02ff */
[----:B--2---:R-:W-:Y:S01]  /*20e0*/  @P0 FFMA.FTZ R24, R17, 0.69314718246459960938, R0 ;  /* 0x3f31721811180823 */ /* 0x004fe20000010000 */
        /* <DEDUP_REMOVED lines=24> */
[----:B------:R-:W-:Y:S02]  /*2270*/  IMAD R15, R12, R14, R3 ;  /* 0x0000000e0c0f7224 */ /* 0x000fe400078e0203 */
[----:B------:R-:W-:-:S03]  /*2280*/  IMAD R3, R13, R20, RZ ;  /* 0x000000140d037224 */ /* 0x000fc600078e02ff */
        /* <DEDUP_REMOVED lines=26> */
.L_x_301:
[----:B------:R-:W-:Y:S01]  /*2430*/  IMAD.MOV.U32 R17, RZ, RZ, RZ ;  /* 0x000000ffff117224 */ /* 0x000fe200078e00ff */
[----:B------:R-:W-:Y:S02]  /*2440*/  MOV R18, R42 ;  /* 0x0000002a00127202 */ /* 0x000fe40000000f00 */
[----:B------:R-:W-:Y:S02]  /*2450*/  MOV R16, 0x2470 ;  /* 0x0000247000107802 */ /* 0x000fe40000000f00 */
[----:B------:R-:W-:Y:S05]  /*2460*/  CALL.REL.NOINC `($__internal_9_$__cuda_sm20_div_s64) ;  /* 0x0000001c00f47944 */ /* 0x000fea0003c00000 */
[----:B------:R-:W-:Y:S02]  /*2470*/  IADD3 R14, PT, PT, -R12, RZ, RZ ;  /* 0x000000ff0c0e7210 */ /* 0x000fe40007ffe1ff */
[----:B------:R-:W-:-:S03]  /*2480*/  MOV R43, R13 ;  /* 0x0000000d002b7202 */ /* 0x000fc60000000f00 */
[----:B------:R-:W-:Y:S01]  /*2490*/  IMAD R14, R42, R14, R25 ;  /* 0x0000000e2a0e7224 */ /* 0x000fe200078e0219 */
[----:B------:R-:W-:-:S07]  /*24a0*/  MOV R42, R12 ;  /* 0x0000000c002a7202 */ /* 0x000fce0000000f00 */
.L_x_302:
[-C--:B------:R-:W-:Y:S01]  /*24b0*/  IABS R16, R37.reuse ;  /* 0x0000002500107213 */ /* 0x080fe20000000000 */
[----:B------:R-:W-:Y:S01]  /*24c0*/  IMAD R7, R7, R10, RZ ;  /* 0x0000000a07077224 */ /* 0x000fe200078e02ff */
[----:B------:R-:W-:Y:S01]  /*24d0*/  MOV R22, RZ ;  /* 0x000000ff00167202 */ /* 0x000fe20000000f00 */
[----:B------:R-:W-:Y:S01]  /*24e0*/  BSSY.RECONVERGENT B0, `(.L_x_303) ;  /* 0x0000040000007945 */ /* 0x000fe20003800200 */
[----:B------:R-:W0:Y:S01]  /*24f0*/  I2F.U32.RP R17, R16 ;  /* 0x0000001000117306 */ /* 0x000e220000209000 */
[----:B------:R-:W-:Y:S01]  /*2500*/  IABS R12, R37 ;  /* 0x00000025000c7213 */ /* 0x000fe20000000000 */
[----:B------:R-:W-:Y:S01]  /*2510*/  IMAD R7, R8, R11, R7 ;  /* 0x0000000b08077224 */ /* 0x000fe200078e0207 */
[----:B------:R-:W-:Y:S02]  /*2520*/  IABS R13, R14 ;  /* 0x0000000e000d7213 */ /* 0x000fe40000000000 */
[----:B------:R-:W-:-:S04]  /*2530*/  LOP3.LUT R11, R14, R37, RZ, 0x3c, !PT ;  /* 0x000000250e0b7212 */ /* 0x000fc800078e3cff */
[----:B------:R-:W-:Y:S01]  /*2540*/  ISETP.GE.AND P0, PT, R11, RZ, PT ;  /* 0x000000ff0b00720c */ /* 0x000fe20003f06270 */
[----:B0-----:R-:W0:Y:S02]  /*2550*/  MUFU.RCP R23, R17 ;  /* 0x0000001100177308 */ /* 0x001e240000001000 */
[----:B0-----:R-:W-:-:S06]  /*2560*/  VIADD R23, R23, 0xffffffe ;  /* 0x0ffffffe17177836 */ /* 0x001fcc0000000000 */
[----:B------:R-:W0:Y:S02]  /*2570*/  F2I.FTZ.U32.TRUNC.NTZ R23, R23 ;  /* 0x0000001700177305 */ /* 0x000e24000021f000 */
[----:B0-----:R-:W-:-:S04]  /*2580*/  IMAD.MOV R15, RZ, RZ, -R23 ;  /* 0x000000ffff0f7224 */ /* 0x001fc800078e0a17 */
        /* <DEDUP_REMOVED lines=15> */
[----:B------:R-:W-:Y:S02]  /*2680*/  ISETP.NE.AND P1, PT, R37, RZ, PT ;  /* 0x000000ff2500720c */ /* 0x000fe40003f25270 */
[----:B------:R-:W-:-:S09]  /*2690*/  LOP3.LUT R11, R43, R15, RZ, 0xfc, !PT ;  /* 0x0000000f2b0b7212 */ /* 0x000fd200078efcff */
[----:B------:R-:W-:-:S05]  /*26a0*/  @P2 VIADD R12, R12, 0x1 ;  /* 0x000000010c0c2836 */ /* 0x000fca0000000000 */
[----:B------:R-:W-:-:S04]  /*26b0*/  MOV R7, R12 ;  /* 0x0000000c00077202 */ /* 0x000fc80000000f00 */
[----:B------:R-:W-:Y:S02]  /*26c0*/  @!P0 IADD3 R7, PT, PT, -R7, RZ, RZ ;  /* 0x000000ff07078210 */ /* 0x000fe40007ffe1ff */
[----:B------:R-:W-:Y:S02]  /*26d0*/  ISETP.NE.U32.AND P0, PT, R11, RZ, PT ;  /* 0x000000ff0b00720c */ /* 0x000fe40003f05070 */
[----:B------:R-:W-:-:S04]  /*26e0*/  @!P1 LOP3.LUT R7, RZ, R37, RZ, 0x33, !PT ;  /* 0x00000025ff079212 */ /* 0x000fc800078e33ff */
[----:B------:R-:W-:-:S05]  /*26f0*/  IADD3 R11, PT, PT, -R7, RZ, RZ ;  /* 0x000000ff070b7210 */ /* 0x000fca0007ffe1ff */
[----:B------:R-:W-:Y:S02]  /*2700*/  IMAD R37, R37, R11, R14 ;  /* 0x0000000b25257224 */ /* 0x000fe400078e020e */
        /* <DEDUP_REMOVED lines=22> */
.L_x_304:
[----:B------:R-:W-:Y:S01]  /*2870*/  IMAD.MOV.U32 R25, RZ, RZ, R42 ;  /* 0x000000ffff197224 */ /* 0x000fe200078e002a */
[----:B------:R-:W-:Y:S01]  /*2880*/  MOV R17, R43 ;  /* 0x0000002b00117202 */ /* 0x000fe20000000f00 */
[----:B------:R-:W-:Y:S01]  /*2890*/  IMAD.MOV.U32 R18, RZ, RZ, R46 ;  /* 0x000000ffff127224 */ /* 0x000fe200078e002e */
[----:B------:R-:W-:Y:S02]  /*28a0*/  MOV R16, 0x28c0 ;  /* 0x000028c000107802 */ /* 0x000fe40000000f00 */
[----:B------:R-:W-:Y:S05]  /*28b0*/  CALL.REL.NOINC `($__internal_9_$__cuda_sm20_div_s64) ;  /* 0x0000001800e07944 */ /* 0x000fea0003c00000 */
[----:B------:R-:W-:-:S05]  /*28c0*/  IADD3 R43, PT, PT, -R12, RZ, RZ ;  /* 0x000000ff0c2b7210 */ /* 0x000fca0007ffe1ff */
[----:B------:R-:W-:Y:S02]  /*28d0*/  IMAD R43, R43, R46, R42 ;  /* 0x0000002e2b2b7224 */ /* 0x000fe400078e022a */
.L_x_305:
[----:B------:R-:W-:Y:S05]  /*28e0*/  BSYNC.RECONVERGENT B0 ;  /* 0x0000000000007941 */ /* 0x000fea0003800200 */
.L_x_303:
[----:B------:R-:W-:Y:S01]  /*28f0*/  IABS R14, R10 ;  /* 0x0000000a000e7213 */ /* 0x000fe20000000000 */
[----:B------:R-:W0:Y:S01]  /*2900*/  LDC R16, c[0x0][0x3e0] ;  /* 0x0000f800ff107b82 */ /* 0x000e220000000800 */
[----:B------:R-:W-:Y:S01]  /*2910*/  IABS R11, R5 ;  /* 0x00000005000b7213 */ /* 0x000fe20000000000 */
[----:B------:R-:W1:Y:S01]  /*2920*/  LDCU UR4, c[0x0][0x434] ;  /* 0x00008680ff0477ac */ /* 0x000e620008000800 */
[----:B------:R-:W2:Y:S01]  /*2930*/  I2F.U32.RP R18, R14 ;  /* 0x0000000e00127306 */ /* 0x000ea20000209000 */
[----:B------:R-:W-:Y:S01]  /*2940*/  IABS R13, R8 ;  /* 0x00000008000d7213 */ /* 0x000fe20000000000 */
[----:B------:R-:W-:Y:S01]  /*2950*/  IMAD R9, R9, R20, RZ ;  /* 0x0000001409097224 */ /* 0x000fe200078e02ff */
[----:B------:R-:W-:-:S05]  /*2960*/  IABS R22, R12 ;  /* 0x0000000c00167213 */ /* 0x000fca0000000000 */
[----:B------:R-:W3:Y:S08]  /*2970*/  I2F.U32.RP R17, R11 ;  /* 0x0000000b00117306 */ /* 0x000ef00000209000 */
[----:B--2---:R-:W2:Y:S01]  /*2980*/  MUFU.RCP R40, R18 ;  /* 0x0000001200287308 */ /* 0x004ea20000001000 */
[----:B0-----:R-:W-:-:S07]  /*2990*/  ISETP.LT.U32.AND P0, PT, R16, 0x1, PT ;  /* 0x000000011000780c */ /* 0x001fce0003f01070 */
[----:B---3--:R-:W0:Y:S01]  /*29a0*/  MUFU.RCP R38, R17 ;  /* 0x0000001100267308 */ /* 0x008e220000001000 */
[----:B------:R-:W-:-:S04]  /*29b0*/  ISETP.LT.AND.EX P0, PT, R0, RZ, PT, P0 ;  /* 0x000000ff0000720c */ /* 0x000fc80003f01300 */
[----:B------:R-:W-:-:S03]  /*29c0*/  SEL R16, R16, 0x1, P0 ;  /* 0x0000000110107807 */ /* 0x000fc60000000000 */
[----:B------:R-:W-:Y:S01]  /*29d0*/  I2F.U32.RP R15, R13 ;  /* 0x0000000d000f7306 */ /* 0x000fe20000209000 */
[----:B--2---:R-:W-:Y:S01]  /*29e0*/  VIADD R40, R40, 0xffffffe ;  /* 0x0ffffffe28287836 */ /* 0x004fe20000000000 */
[----:B------:R-:W-:-:S06]  /*29f0*/  IABS R18, R4 ;  /* 0x0000000400127213 */ /* 0x000fcc0000000000 */
[----:B------:R-:W2:Y:S01]  /*2a00*/  F2I.FTZ.U32.TRUNC.NTZ R41, R40 ;  /* 0x0000002800297305 */ /* 0x000ea2000021f000 */
[----:B0-----:R-:W-:Y:S01]  /*2a10*/  VIADD R38, R38, 0xffffffe ;  /* 0x0ffffffe26267836 */ /* 0x001fe20000000000 */
[----:B------:R-:W-:-:S06]  /*2a20*/  IABS R17, R16 ;  /* 0x0000001000117213 */ /* 0x000fcc0000000000 */
[----:B------:R-:W0:Y:S01]  /*2a30*/  F2I.FTZ.U32.TRUNC.NTZ R39, R38 ;  /* 0x0000002600277305 */ /* 0x000e22000021f000 */
[----:B--2---:R-:W-:-:S07]  /*2a40*/  IMAD.MOV R23, RZ, RZ, -R41 ;  /* 0x000000ffff177224 */ /* 0x004fce00078e0a29 */
[----:B------:R-:W2:Y:S01]  /*2a50*/  MUFU.RCP R15, R15 ;  /* 0x0000000f000f7308 */ /* 0x000ea20000001000 */
[----:B------:R-:W-:Y:S02]  /*2a60*/  IMAD.MOV.U32 R40, RZ, RZ, RZ ;  /* 0x000000ffff287224 */ /* 0x000fe400078e00ff */
[----:B------:R-:W-:Y:S01]  /*2a70*/  IMAD R34, R23, R14, RZ ;  /* 0x0000000e17227224 */ /* 0x000fe200078e02ff */
[----:B0-----:R-:W-:-:S04]  /*2a80*/  IADD3 R0, PT, PT, RZ, -R39, RZ ;  /* 0x80000027ff007210 */ /* 0x001fc80007ffe0ff */
[----:B------:R-:W0:Y:S01]  /*2a90*/  I2F.U32.RP R23, R17 ;  /* 0x0000001100177306 */ /* 0x000e220000209000 */
[----:B------:R-:W-:Y:S02]  /*2aa0*/  IMAD.MOV.U32 R38, RZ, RZ, RZ ;  /* 0x000000ffff267224 */ /* 0x000fe400078e00ff */
[----:B------:R-:W-:-:S05]  /*2ab0*/  IMAD.HI.U32 R34, R41, R34, R40 ;  /* 0x0000002229227227 */ /* 0x000fca00078e0028 */
[----:B------:R-:W3:Y:S01]  /*2ac0*/  I2F.U32.RP R25, R18 ;  /* 0x0000001200197306 */ /* 0x000ee20000209000 */
[----:B--2---:R-:W-:Y:S02]  /*2ad0*/  VIADD R44, R15, 0xffffffe ;  /* 0x0ffffffe0f2c7836 */ /* 0x004fe40000000000 */
[----:B------:R-:W-:Y:S01]  /*2ae0*/  IMAD R15, R0, R11, RZ ;  /* 0x0000000b000f7224 */ /* 0x000fe200078e02ff */
[----:B------:R-:W-:-:S03]  /*2af0*/  IABS R0, R10 ;  /* 0x0000000a00007213 */ /* 0x000fc60000000000 */
[----:B------:R-:W-:Y:S01]  /*2b00*/  IMAD.HI.U32 R39, R39, R15, R38 ;  /* 0x0000000f27277227 */ /* 0x000fe200078e0026 */
[----:B0-----:R-:W0:Y:S01]  /*2b10*/  MUFU.RCP R23, R23 ;  /* 0x0000001700177308 */ /* 0x001e220000001000 */
[----:B------:R-:W-:Y:S02]  /*2b20*/  IABS R15, R43 ;  /* 0x0000002b000f7213 */ /* 0x000fe40000000000 */
[----:B------:R-:W-:Y:S02]  /*2b30*/  IADD3 R41, PT, PT, RZ, -R0, RZ ;  /* 0x80000000ff297210 */ /* 0x000fe40007ffe0ff */
[----:B------:R-:W-:Y:S01]  /*2b40*/  IABS R0, R5 ;  /* 0x0000000500007213 */ /* 0x000fe20000000000 */
[----:B------:R-:W-:Y:S02]  /*2b50*/  IMAD.HI.U32 R34, R34, R15, RZ ;  /* 0x0000000f22227227 */ /* 0x000fe400078e00ff */
[----:B------:R2:W4:Y:S02]  /*2b60*/  F2I.FTZ.U32.TRUNC.NTZ R45, R44 ;  /* 0x0000002c002d7305 */ /* 0x000524000021f000 */
[----:B------:R-:W-:-:S02]  /*2b70*/  IMAD.MOV R0, RZ, RZ, -R0 ;  /* 0x000000ffff007224 */ /* 0x000fc400078e0a00 */
[----:B------:R-:W-:-:S04]  /*2b80*/  IMAD.HI.U32 R39, R39, R22, RZ ;  /* 0x0000001627277227 */ /* 0x000fc800078e00ff */
[----:B------:R-:W-:Y:S01]  /*2b90*/  IMAD R41, R34, R41, R15 ;  /* 0x0000002922297224 */ /* 0x000fe200078e020f */
[----:B---3--:R-:W-:Y:S01]  /*2ba0*/  MUFU.RCP R25, R25 ;  /* 0x0000001900197308 */ /* 0x008fe20000001000 */
[----:B0-----:R-:W-:Y:S02]  /*2bb0*/  VIADD R23, R23, 0xffffffe ;  /* 0x0ffffffe17177836 */ /* 0x001fe40000000000 */
[----:B------:R-:W-:Y:S01]  /*2bc0*/  IMAD R0, R39, R0, R22 ;  /* 0x0000000027007224 */ /* 0x000fe200078e0216 */
[----:B------:R-:W-:Y:S01]  /*2bd0*/  ISETP.GT.U32.AND P2, PT, R14, R41, PT ;  /* 0x000000290e00720c */ /* 0x000fe20003f44070 */
[----:B--2---:R-:W-:Y:S02]  /*2be0*/  HFMA2 R44, -RZ, RZ, 0, 0 ;  /* 0x00000000ff2c7431 */ /* 0x004fe400000001ff */
[----:B----4-:R-:W-:Y:S01]  /*2bf0*/  IMAD.MOV R15, RZ, RZ, -R45 ;  /* 0x000000ffff0f7224 */ /* 0x010fe200078e0a2d */
[----:B------:R-:W0:Y:S01]  /*2c00*/  F2I.FTZ.U32.TRUNC.NTZ R23, R23 ;  /* 0x0000001700177305 */ /* 0x000e22000021f000 */
[----:B------:R-:W-:-:S02]  /*2c10*/  ISETP.GT.U32.AND P3, PT, R11, R0, PT ;  /* 0x000000000b00720c */ /* 0x000fc40003f64070 */
[----:B------:R-:W-:Y:S01]  /*2c20*/  IMAD R15, R15, R13, RZ ;  /* 0x0000000d0f0f7224 */ /* 0x000fe200078e02ff */
[----:B------:R-:W-:-:S03]  /*2c30*/  LOP3.LUT R22, R12, R5, RZ, 0x3c, !PT ;  /* 0x000000050c167212 */ /* 0x000fc600078e3cff */
[----:B------:R-:W-:Y:S01]  /*2c40*/  IMAD.HI.U32 R44, R45, R15, R44 ;  /* 0x0000000f2d2c7227 */ /* 0x000fe200078e002c */
[----:B------:R-:W-:-:S03]  /*2c50*/  ISETP.GE.AND P0, PT, R22, RZ, PT ;  /* 0x000000ff1600720c */ /* 0x000fc60003f06270 */
[----:B------:R-:W-:-:S03]  /*2c60*/  @!P2 IMAD.IADD R41, R41, 0x1, -R14 ;  /* 0x000000012929a824 */ /* 0x000fc600078e0a0e */
[----:B------:R-:W-:Y:S01]  /*2c70*/  @!P3 IADD3 R0, PT, PT, R0, -R11, RZ ;  /* 0x8000000b0000b210 */ /* 0x000fe20007ffe0ff */
[--C-:B0-----:R-:W-:Y:S01]  /*2c80*/  IMAD.MOV R15, RZ, RZ, -R23.reuse ;  /* 0x000000ffff0f7224 */ /* 0x101fe200078e0a17 */
[----:B------:R-:W-:Y:S01]  /*2c90*/  @!P3 IADD3 R39, PT, PT, R39, 0x1, RZ ;  /* 0x000000012727b810 */ /* 0x000fe20007ffe0ff */
[----:B------:R-:W-:Y:S01]  /*2ca0*/  IMAD.MOV.U32 R22, RZ, RZ, RZ ;  /* 0x000000ffff167224 */ /* 0x000fe200078e00ff */
[----:B------:R-:W-:Y:S01]  /*2cb0*/  ISETP.GE.U32.AND P1, PT, R41, R14, PT ;  /* 0x0000000e2900720c */ /* 0x000fe20003f26070 */
[----:B------:R-:W-:Y:S01]  /*2cc0*/  IMAD R15, R15, R17, RZ ;  /* 0x000000110f0f7224 */ /* 0x000fe200078e02ff */
[----:B------:R-:W-:Y:S01]  /*2cd0*/  LOP3.LUT R14, R43, R10, RZ, 0x3c, !PT ;  /* 0x0000000a2b0e7212 */ /* 0x000fe200078e3cff */
[----:B------:R-:W-:Y:S01]  /*2ce0*/  VIADD R25, R25, 0xffffffe ;  /* 0x0ffffffe19197836 */ /* 0x000fe20000000000 */
[----:B------:R-:W-:Y:S01]  /*2cf0*/  ISETP.GE.U32.AND P6, PT, R0, R11, PT ;  /* 0x0000000b0000720c */ /* 0x000fe20003fc6070 */
[----:B------:R-:W-:Y:S01]  /*2d00*/  IMAD.HI.U32 R11, R23, R15, R22 ;  /* 0x0000000f170b7227 */ /* 0x000fe200078e0016 */
[----:B------:R-:W-:Y:S01]  /*2d10*/  ISETP.GE.AND P5, PT, R14, RZ, PT ;  /* 0x000000ff0e00720c */ /* 0x000fe20003fa6270 */
[----:B------:R-:W0:Y:S01]  /*2d20*/  F2I.FTZ.U32.TRUNC.NTZ R41, R25 ;  /* 0x0000001900297305 */ /* 0x000e22000021f000 */
[----:B------:R-:W-:Y:S01]  /*2d30*/  IABS R14, R7 ;  /* 0x00000007000e7213 */ /* 0x000fe20000000000 */
[----:B------:R-:W-:Y:S01]  /*2d40*/  @!P2 VIADD R34, R34, 0x1 ;  /* 0x000000012222a836 */ /* 0x000fe20000000000 */
[----:B------:R-:W-:-:S02]  /*2d50*/  IABS R0, R16 ;  /* 0x0000001000007213 */ /* 0x000fc40000000000 */
[----:B------:R-:W-:Y:S01]  /*2d60*/  ISETP.NE.AND P2, PT, R10, RZ, PT ;  /* 0x000000ff0a00720c */ /* 0x000fe20003f45270 */
[----:B------:R-:W-:Y:S01]  /*2d70*/  IMAD.HI.U32 R11, R11, R14, RZ ;  /* 0x0000000e0b0b7227 */ /* 0x000fe200078e00ff */
[----:B------:R-:W-:Y:S02]  /*2d80*/  IADD3 R0, PT, PT, RZ, -R0, RZ ;  /* 0x80000000ff007210 */ /* 0x000fe40007ffe0ff */
[----:B------:R-:W-:Y:S01]  /*2d90*/  IABS R22, R8 ;  /* 0x0000000800167213 */ /* 0x000fe20000000000 */
[----:B------:R-:W-:Y:S01]  /*2da0*/  @P1 VIADD R34, R34, 0x1 ;  /* 0x0000000122221836 */ /* 0x000fe20000000000 */
[----:B------:R-:W-:Y:S01]  /*2db0*/  ISETP.NE.AND P1, PT, R5, RZ, PT ;  /* 0x000000ff0500720c */ /* 0x000fe20003f25270 */
[----:B------:R-:W-:Y:S02]  /*2dc0*/  @P6 VIADD R39, R39, 0x1 ;  /* 0x0000000127276836 */ /* 0x000fe40000000000 */
[----:B------:R-:W-:Y:S01]  /*2dd0*/  IMAD R0, R11, R0, R14 ;  /* 0x000000000b007224 */ /* 0x000fe200078e020e */
[----:B------:R-:W-:Y:S01]  /*2de0*/  IABS R14, R4 ;  /* 0x00000004000e7213 */ /* 0x000fe20000000000 */
[----:B0-----:R-:W-:Y:S01]  /*2df0*/  IMAD.MOV R15, RZ, RZ, -R41 ;  /* 0x000000ffff0f7224 */ /* 0x001fe200078e0a29 */
[----:B------:R-:W-:Y:S01]  /*2e00*/  @!P0 IADD3 R39, PT, PT, -R39, RZ, RZ ;  /* 0x000000ff27278210 */ /* 0x000fe20007ffe1ff */
[----:B------:R-:W-:Y:S01]  /*2e10*/  @!P5 IMAD.MOV R34, RZ, RZ, -R34 ;  /* 0x000000ffff22d224 */ /* 0x000fe200078e0a22 */
[----:B------:R-:W-:Y:S01]  /*2e20*/  ISETP.GT.U32.AND P0, PT, R17, R0, PT ;  /* 0x000000001100720c */ /* 0x000fe20003f04070 */
[----:B------:R-:W-:Y:S01]  /*2e30*/  IMAD R15, R15, R18, RZ ;  /* 0x000000120f0f7224 */ /* 0x000fe200078e02ff */
[----:B------:R-:W-:Y:S01]  /*2e40*/  @!P2 LOP3.LUT R34, RZ, R10, RZ, 0x33, !PT ;  /* 0x0000000aff22a212 */ /* 0x000fe200078e33ff */
[----:B------:R-:W-:-:S02]  /*2e50*/  IMAD.MOV R22, RZ, RZ, -R22 ;  /* 0x000000ffff167224 */ /* 0x000fc400078e0a16 */
[----:B------:R-:W-:Y:S01]  /*2e60*/  @!P1 LOP3.LUT R39, RZ, R5, RZ, 0x33, !PT ;  /* 0x00000005ff279212 */ /* 0x000fe200078e33ff */
[----:B------:R-:W-:Y:S01]  /*2e70*/  IMAD.HI.U32 R40, R41, R15, R40 ;  /* 0x0000000f29287227 */ /* 0x000fe200078e0028 */
[----:B------:R-:W-:Y:S02]  /*2e80*/  IABS R23, R34 ;  /* 0x0000002200177213 */ /* 0x000fe40000000000 */
[----:B------:R-:W-:Y:S01]  /*2e90*/  IABS R15, R39 ;  /* 0x00000027000f7213 */ /* 0x000fe20000000000 */
[----:B------:R-:W-:Y:S02]  /*2ea0*/  IMAD.MOV R14, RZ, RZ, -R14 ;  /* 0x000000ffff0e7224 */ /* 0x000fe400078e0a0e */
[----:B------:R-:W-:Y:S01]  /*2eb0*/  IMAD.HI.U32 R44, R44, R23, RZ ;  /* 0x000000172c2c7227 */ /* 0x000fe200078e00ff */
[----:B------:R-:W-:-:S03]  /*2ec0*/  @!P0 IADD3 R0, PT, PT, R0, -R17, RZ ;  /* 0x8000001100008210 */ /* 0x000fc60007ffe0ff */
[----:B------:R-:W-:Y:S01]  /*2ed0*/  IMAD.HI.U32 R40, R40, R15, RZ ;  /* 0x0000000f28287227 */ /* 0x000fe200078e00ff */
[----:B------:R-:W-:Y:S02]  /*2ee0*/  ISETP.GE.U32.AND P2, PT, R0, R17, PT ;  /* 0x000000110000720c */ /* 0x000fe40003f46070 */
[----:B------:R-:W0:Y:S01]  /*2ef0*/  LDC R0, c[0x0][0x430] ;  /* 0x00010c00ff007b82 */ /* 0x000e220000000800 */
[----:B------:R-:W-:Y:S01]  /*2f00*/  IMAD R22, R44, R22, R23 ;  /* 0x000000162c167224 */ /* 0x000fe200078e0217 */
[----:B------:R-:W-:Y:S01]  /*2f10*/  LOP3.LUT R17, R34, R8, RZ, 0x3c, !PT ;  /* 0x0000000822117212 */ /* 0x000fe200078e3cff */
[----:B------:R-:W-:Y:S01]  /*2f20*/  IMAD R15, R40, R14, R15 ;  /* 0x0000000e280f7224 */ /* 0x000fe200078e020f */
[----:B------:R-:W-:Y:S01]  /*2f30*/  LOP3.LUT R14, R7, R16, RZ, 0x3c, !PT ;  /* 0x00000010070e7212 */ /* 0x000fe200078e3cff */
[----:B------:R-:W-:Y:S01]  /*2f40*/  @!P0 VIADD R11, R11, 0x1 ;  /* 0x000000010b0b8836 */ /* 0x000fe20000000000 */
[----:B------:R-:W-:Y:S02]  /*2f50*/  ISETP.GT.U32.AND P3, PT, R13, R22, PT ;  /* 0x000000160d00720c */ /* 0x000fe40003f64070 */
[----:B------:R-:W-:-:S02]  /*2f60*/  ISETP.GT.U32.AND P1, PT, R18, R15, PT ;  /* 0x0000000f1200720c */ /* 0x000fc40003f24070 */
[----:B------:R-:W-:Y:S01]  /*2f70*/  ISETP.GE.AND P5, PT, R14, RZ, PT ;  /* 0x000000ff0e00720c */ /* 0x000fe20003fa6270 */
[----:B------:R-:W-:Y:S01]  /*2f80*/  IMAD.MOV R14, RZ, RZ, -R34 ;  /* 0x000000ffff0e7224 */ /* 0x000fe200078e0a22 */
[----:B------:R-:W-:Y:S02]  /*2f90*/  ISETP.NE.AND P0, PT, R16, RZ, PT ;  /* 0x000000ff1000720c */ /* 0x000fe40003f05270 */
[----:B------:R-:W-:Y:S01]  /*2fa0*/  @P2 IADD3 R11, PT, PT, R11, 0x1, RZ ;  /* 0x000000010b0b2810 */ /* 0x000fe20007ffe0ff */
[----:B------:R-:W-:Y:S01]  /*2fb0*/  IMAD R14, R10, R14, R43 ;  /* 0x0000000e0a0e7224 */ /* 0x000fe200078e022b */
[----:B------:R-:W-:Y:S02]  /*2fc0*/  ISETP.GE.AND P2, PT, R17, RZ, PT ;  /* 0x000000ff1100720c */ /* 0x000fe40003f46270 */
[----:B------:R-:W-:Y:S01]  /*2fd0*/  LOP3.LUT R10, R39, R4, RZ, 0x3c, !PT ;  /* 0x00000004270a7212 */ /* 0x000fe200078e3cff */
[----:B------:R-:W-:Y:S02]  /*2fe0*/  @!P3 IMAD.IADD R22, R22, 0x1, -R13 ;  /* 0x000000011616b824 */ /* 0x000fe400078e0a0d */
[----:B------:R-:W-:-:S02]  /*2ff0*/  @!P1 IMAD.IADD R15, R15, 0x1, -R18 ;  /* 0x000000010f0f9824 */ /* 0x000fc400078e0a12 */
[----:B------:R-:W-:Y:S01]  /*3000*/  @!P5 IADD3 R11, PT, PT, -R11, RZ, RZ ;  /* 0x000000ff0b0bd210 */ /* 0x000fe20007ffe1ff */
[----:B------:R-:W-:Y:S01]  /*3010*/  @!P3 VIADD R44, R44, 0x1 ;  /* 0x000000012c2cb836 */ /* 0x000fe20000000000 */
[----:B------:R-:W-:Y:S01]  /*3020*/  ISETP.GE.U32.AND P6, PT, R22, R13, PT ;  /* 0x0000000d1600720c */ /* 0x000fe20003fc6070 */
[----:B------:R-:W-:Y:S01]  /*3030*/  @!P1 VIADD R40, R40, 0x1 ;  /* 0x0000000128289836 */ /* 0x000fe20000000000 */
[----:B------:R-:W-:Y:S02]  /*3040*/  ISETP.GE.U32.AND P5, PT, R15, R18, PT ;  /* 0x000000120f00720c */ /* 0x000fe40003fa6070 */
[----:B0-----:R-:W-:Y:S02]  /*3050*/  SEL R0, R0, 0x1, P4 ;  /* 0x0000000100007807 */ /* 0x001fe40002000000 */
[----:B------:R-:W-:Y:S02]  /*3060*/  ISETP.NE.AND P4, PT, R8, RZ, PT ;  /* 0x000000ff0800720c */ /* 0x000fe40003f85270 */
[----:B------:R-:W-:-:S02]  /*3070*/  @!P0 LOP3.LUT R11, RZ, R16, RZ, 0x33, !PT ;  /* 0x00000010ff0b8212 */ /* 0x000fc400078e33ff */
[----:B------:R-:W-:Y:S02]  /*3080*/  ISETP.GE.AND P0, PT, R10, RZ, PT ;  /* 0x000000ff0a00720c */ /* 0x000fe40003f06270 */
[----:B------:R-:W-:Y:S01]  /*3090*/  ISETP.NE.AND P3, PT, R4, RZ, PT ;  /* 0x000000ff0400720c */ /* 0x000fe20003f65270 */
[----:B------:R-:W-:Y:S01]  /*30a0*/  IMAD.WIDE R22, R11, R21, RZ ;  /* 0x000000150b167225 */ /* 0x000fe200078e02ff */
[----:B------:R-:W-:Y:S02]  /*30b0*/  IADD3 R10, PT, PT, -R39, RZ, RZ ;  /* 0x000000ff270a7210 */ /* 0x000fe40007ffe1ff */
[----:B------:R-:W-:Y:S01]  /*30c0*/  IADD3 R11, PT, PT, -R11, RZ, RZ ;  /* 0x000000ff0b0b7210 */ /* 0x000fe20007ffe1ff */
[----:B------:R-:W-:Y:S01]  /*30d0*/  @P6 VIADD R44, R44, 0x1 ;  /* 0x000000012c2c6836 */ /* 0x000fe20000000000 */
[----:B------:R-:W-:Y:S01]  /*30e0*/  SHF.R.S32.HI R18, RZ, 0x1f, R0 ;  /* 0x0000001fff127819 */ /* 0x000fe20000011400 */
[----:B------:R-:W-:Y:S02]  /*30f0*/  @P5 VIADD R40, R40, 0x1 ;  /* 0x0000000128285836 */ /* 0x000fe40000000000 */
[----:B------:R-:W-:Y:S01]  /*3100*/  @!P2 IMAD.MOV R44, RZ, RZ, -R44 ;  /* 0x000000ffff2ca224 */ /* 0x000fe200078e0a2c */
[----:B------:R-:W-:Y:S01]  /*3110*/  @!P4 LOP3.LUT R44, RZ, R8, RZ, 0x33, !PT ;  /* 0x00000008ff2cc212 */ /* 0x000fe200078e33ff */
[----:B------:R-:W-:-:S04]  /*3120*/  IMAD.WIDE.U32 R22, R37, R0, R22 ;  /* 0x0000000025167225 */ /* 0x000fc800078e0016 */
[----:B------:R-:W-:Y:S01]  /*3130*/  IMAD R10, R5, R10, R12 ;  /* 0x0000000a050a7224 */ /* 0x000fe200078e020c */
[----:B------:R-:W-:Y:S01]  /*3140*/  IADD3 R5, PT, PT, -R44, RZ, RZ ;  /* 0x000000ff2c057210 */ /* 0x000fe20007ffe1ff */
[----:B------:R-:W-:Y:S02]  /*3150*/  IMAD R11, R16, R11, R7 ;  /* 0x0000000b100b7224 */ /* 0x000fe400078e0207 */
[----:B------:R-:W-:Y:S01]  /*3160*/  @!P0 IMAD.MOV R40, RZ, RZ, -R40 ;  /* 0x000000ffff288224 */ /* 0x000fe200078e0a28 */
[----:B------:R-:W-:Y:S01]  /*3170*/  @!P3 LOP3.LUT R40, RZ, R4, RZ, 0x33, !PT ;  /* 0x00000004ff28b212 */ /* 0x000fe200078e33ff */
[----:B------:R-:W-:Y:S02]  /*3180*/  IMAD R23, R37, R18, R23 ;  /* 0x0000001225177224 */ /* 0x000fe400078e0217 */
[----:B-1----:R-:W-:Y:S01]  /*3190*/  IMAD R7, R0, UR4, RZ ;  /* 0x0000000400077c24 */ /* 0x002fe2000f8e02ff */
[----:B------:R-:W0:Y:S01]  /*31a0*/  LDCU.64 UR4, c[0x0][0x420] ;  /* 0x00008400ff0477ac */ /* 0x000e220008000a00 */
[----:B------:R-:W-:-:S04]  /*31b0*/  IMAD.WIDE R20, R11, R20, R22 ;  /* 0x000000140b147225 */ /* 0x000fc800078e0216 */
[----:B------:R-:W-:-:S04]  /*31c0*/  IMAD.WIDE R14, R14, R7, RZ ;  /* 0x000000070e0e7225 */ /* 0x000fc800078e02ff */
[----:B------:R-:W-:Y:S02]  /*31d0*/  IMAD.MOV R11, RZ, RZ, -R40 ;  /* 0x000000ffff0b7224 */ /* 0x000fe400078e0a28 */
[----:B------:R-:W-:-:S04]  /*31e0*/  IMAD.WIDE R6, R44, R6, RZ ;  /* 0x000000062c067225 */ /* 0x000fc800078e02ff */
[----:B------:R-:W-:Y:S02]  /*31f0*/  IMAD R8, R8, R5, R34 ;  /* 0x0000000508087224 */ /* 0x000fe400078e0222 */
[----:B------:R-:W-:Y:S01]  /*3200*/  IMAD R5, R29, R0, RZ ;  /* 0x000000001d057224 */ /* 0x000fe200078e02ff */
[----:B------:R-:W-:Y:S01]  /*3210*/  IADD3 R0, P1, P0, R6, R20, R14 ;  /* 0x0000001406007210 */ /* 0x000fe2000783e00e */
[----:B------:R-:W-:Y:S02]  /*3220*/  IMAD R4, R4, R11, R39 ;  /* 0x0000000b04047224 */ /* 0x000fe400078e0227 */
[----:B------:R-:W-:Y:S01]  /*3230*/  IMAD.WIDE R10, R10, R5, RZ ;  /* 0x000000050a0a7225 */ /* 0x000fe200078e02ff */
        /* <DEDUP_REMOVED lines=12> */
.L_x_300:
[----:B------:R-:W0:Y:S01]  /*3300*/  LDC.64 R2, c[0x0][0x420] ;  /* 0x00010800ff027b82 */ /* 0x000e220000000a00 */
[----:B------:R-:W-:-:S05]  /*3310*/  IADD3 R0, PT, PT, R28, UR6, RZ ;  /* 0x000000061c007c10 */ /* 0x000fca000fffe0ff */
[----:B0-----:R-:W-:-:S05]  /*3320*/  IMAD.WIDE.U32 R2, R0, 0x4, R2 ;  /* 0x0000000400027825 */ /* 0x001fca00078e0002 */
[----:B------:R0:W-:Y:S02]  /*3330*/  STG.E desc[UR10][R2.64], R24 ;  /* 0x0000001802007986 */ /* 0x0001e4000c10190a */
.L_x_299:
[----:B------:R-:W-:Y:S05]  /*3340*/  BSYNC.RECONVERGENT B1 ;  /* 0x0000000000017941 */ /* 0x000fea0003800200 */
.L_x_298:
[----:B------:R-:W2:Y:S01]  /*3350*/  LDCU UR7, c[0x0][0x534] ;  /* 0x0000a680ff0777ac */ /* 0x000ea20008000800 */
[----:B------:R-:W-:Y:S01]  /*3360*/  LOP3.LUT R0, R35, 0x8, RZ, 0xfc, !PT ;  /* 0x0000000823007812 */ /* 0x000fe200078efcff */
[----:B------:R-:W3:Y:S01]  /*3370*/  LDC R17, c[0x0][0x44c] ;  /* 0x00011300ff117b82 */ /* 0x000ee20000000800 */
[----:B------:R-:W-:Y:S01]  /*3380*/  IMAD R34, R28, 0x18, R35 ;  /* 0x000000181c227824 */ /* 0x000fe200078e0223 */
[----:B01----:R-:W-:Y:S01]  /*3390*/  CS2R R2, SRZ ;  /* 0x0000000000027805 */ /* 0x003fe2000001ff00 */
[----:B------:R-:W-:Y:S01]  /*33a0*/  IMAD.SHL.U32 R15, R19, 0x4, RZ ;  /* 0x00000004130f7824 */ /* 0x000fe200078e00ff */
[----:B------:R-:W-:Y:S02]  /*33b0*/  CS2R R4, SRZ ;  /* 0x0000000000047805 */ /* 0x000fe4000001ff00 */
[----:B--2---:R-:W-:Y:S01]  /*33c0*/  ISETP.GE.AND P2, PT, R0, UR7, PT ;  /* 0x0000000700007c0c */ /* 0x004fe2000bf46270 */
[----:B------:R-:W-:Y:S01]  /*33d0*/  UISETP.GE.AND UP0, UPT, UR7, 0x1, UPT ;  /* 0x000000010700788c */ /* 0x000fe2000bf06270 */
[----:B------:R-:W-:-:S02]  /*33e0*/  LOP3.LUT R0, R35, 0x10, RZ, 0xfc, !PT ;  /* 0x0000001023007812 */ /* 0x000fc400078efcff */
[C---:B------:R-:W-:Y:S02]  /*33f0*/  ISETP.GE.AND P3, PT, R35.reuse, UR7, PT ;  /* 0x0000000723007c0c */ /* 0x040fe4000bf66270 */
[----:B------:R-:W-:Y:S02]  /*3400*/  ISETP.GE.AND P1, PT, R0, UR7, PT ;  /* 0x0000000700007c0c */ /* 0x000fe4000bf26270 */
[----:B------:R-:W-:Y:S01]  /*3410*/  LOP3.LUT R0, R35, 0x18, RZ, 0xfc, !PT ;  /* 0x0000001823007812 */ /* 0x000fe200078efcff */
[----:B---3--:R-:W-:Y:S01]  /*3420*/  IMAD R35, R17, UR6, RZ ;  /* 0x0000000611237c24 */ /* 0x008fe2000f8e02ff */
[C---:B------:R-:W-:Y:S02]  /*3430*/  ISETP.GT.U32.OR P3, PT, R19.reuse, 0x7f, P3 ;  /* 0x0000007f1300780c */ /* 0x040fe40001f64470 */
[----:B------:R-:W-:Y:S01]  /*3440*/  ISETP.GE.AND P0, PT, R0, UR7, PT ;  /* 0x0000000700007c0c */ /* 0x000fe2000bf06270 */
[----:B------:R-:W-:Y:S01]  /*3450*/  IMAD.MOV.U32 R0, RZ, RZ, RZ ;  /* 0x000000ffff007224 */ /* 0x000fe200078e00ff */
[----:B------:R-:W-:-:S02]  /*3460*/  ISETP.GT.U32.OR P2, PT, R19, 0x7f, P2 ;  /* 0x0000007f1300780c */ /* 0x000fc40001744470 */
[C---:B------:R-:W-:Y:S02]  /*3470*/  ISETP.GT.U32.OR P1, PT, R19.reuse, 0x7f, P1 ;  /* 0x0000007f1300780c */ /* 0x040fe40000f24470 */
[----:B------:R-:W-:-:S05]  /*3480*/  ISETP.GT.U32.OR P0, PT, R19, 0x7f, P0 ;  /* 0x0000007f1300780c */ /* 0x000fca0000704470 */
        /* <DEDUP_REMOVED lines=11> */
[----:B0-----:R0:W-:Y:S07]  /*3540*/  @!P3 STS [R32], R7 ;  /* 0x000000072000b388 */ /* 0x0011ee0000000800 */
[----:B------:R-:W3:Y:S01]  /*3550*/  @!P0 MUFU.EX2 R11, R11 ;  /* 0x0000000b000b8308 */ /* 0x000ee20000000800 */
[----:B-1----:R1:W-:Y:S04]  /*3560*/  @!P2 STS [R32+0x220], R9 ;  /* 0x000220092000a388 */ /* 0x0023e80000000800 */
[----:B--2---:R2:W-:Y:S04]  /*3570*/  @!P1 STS [R32+0x440], R13 ;  /* 0x0004400d20009388 */ /* 0x0045e80000000800 */
[----:B---3--:R3:W-:Y:S01]  /*3580*/  @!P0 STS [R32+0x660], R11 ;  /* 0x0006600b20008388 */ /* 0x0087e20000000800 */
[----:B------:R-:W-:Y:S01]  /*3590*/  BAR.SYNC.DEFER_BLOCKING 0x0 ;  /* 0x0000000000007b1d */ /* 0x000fe20000010000 */
[----:B------:R-:W-:-:S02]  /*35a0*/  LEA R34, P0, R34, R35, 0x2 ;  /* 0x0000002322227211 */ /* 0x000fc400078010ff */
[----:B0-----:R-:W-:Y:S02]  /*35b0*/  CS2R R6, SRZ ;  /* 0x0000000000067805 */ /* 0x001fe4000001ff00 */
[----:B-1----:R-:W-:Y:S02]  /*35c0*/  CS2R R8, SRZ ;  /* 0x0000000000087805 */ /* 0x002fe4000001ff00 */
[----:B------:R-:W-:Y:S01]  /*35d0*/  LEA.HI.X.SX32 R35, R35, RZ, 0x1, P0 ;  /* 0x000000ff23237211 */ /* 0x000fe200000f0eff */
[----:B--2---:R-:W-:Y:S01]  /*35e0*/  IMAD.MOV.U32 R13, RZ, RZ, RZ ;  /* 0x000000ffff0d7224 */ /* 0x004fe200078e00ff */
[----:B---3--:R-:W-:Y:S01]  /*35f0*/  CS2R R10, SRZ ;  /* 0x00000000000a7805 */ /* 0x008fe2000001ff00 */
[----:B------:R-:W-:Y:S06]  /*3600*/  BRA.U !UP0, `(.L_x_306) ;  /* 0x0000000908307547 */ /* 0x000fec000b800000 */
        /* <DEDUP_REMOVED lines=11> */
[----:B------:R-:W-:Y:S02]  /*36c0*/  CS2R R18, SRZ ;  /* 0x0000000000127805 */ /* 0x000fe4000001ff00 */
        /* <DEDUP_REMOVED lines=22> */
.L_x_308:
[----:B------:R-:W2:Y:S01]  /*3830*/  @!P1 LDG.E.128 R16, desc[UR10][R34.64] ;  /* 0x0000000a22109981 */ /* 0x000ea2000c1e1d00 */
[C-C-:B------:R-:W-:Y:S01]  /*3840*/  @!P1 IMAD.WIDE R36, R32.reuse, 0x4, R34.reuse ;  /* 0x0000000420249825 */ /* 0x140fe200078e0222 */
[----:B------:R-:W-:Y:S02]  /*3850*/  UIADD3 UR7, UPT, UPT, UR7, 0x4, URZ ;  /* 0x0000000407077890 */ /* 0x000fe4000fffe0ff */
[----:B------:R-:W2:Y:S01]  /*3860*/  LDS R12, [R14+-0x88] ;  /* 0xffff78000e0c7984 */ /* 0x000ea20000000800 */
[----:B------:R-:W-:Y:S01]  /*3870*/  @!P1 IMAD.WIDE R38, R32, 0x8, R34 ;  /* 0x0000000820269825 */ /* 0x000fe200078e0222 */
        /* <DEDUP_REMOVED lines=68> */
.L_x_307:
        /* <DEDUP_REMOVED lines=11> */
.L_x_309:
        /* <DEDUP_REMOVED lines=22> */
.L_x_306:
[----:B------:R-:W-:-:S04]  /*3ed0*/  IADD3 R28, PT, PT, R28, UR6, RZ ;  /* 0x000000061c1c7c10 */ /* 0x000fc8000fffe0ff */
[----:B------:R-:W-:-:S13]  /*3ee0*/  ISETP.GE.AND P0, PT, R28, R30, PT ;  /* 0x0000001e1c00720c */ /* 0x000fda0003f06270 */
[----:B------:R-:W-:Y:S05]  /*3ef0*/  @P0 EXIT ;  /* 0x000000000000094d */ /* 0x000fea0003800000 */
[-C--:B------:R-:W-:Y:S01]  /*3f00*/  IABS R18, R29.reuse ;  /* 0x0000001d00127213 */ /* 0x080fe20000000000 */
[----:B------:R-:W0:Y:S01]  /*3f10*/  LDC R14, c[0x0][0x434] ;  /* 0x00010d00ff0e7b82 */ /* 0x000e220000000800 */
[----:B------:R-:W-:Y:S01]  /*3f20*/  IABS R20, R28 ;  /* 0x0000001c00147213 */ /* 0x000fe20000000000 */
[----:B------:R-:W1:Y:S01]  /*3f30*/  LDCU.128 UR4, c[0x0][0x400] ;  /* 0x00008000ff0477ac */ /* 0x000e620008000c00 */
[----:B------:R-:W2:Y:S01]  /*3f40*/  I2F.RP R16, R18 ;  /* 0x0000001200107306 */ /* 0x000ea20000209400 */
[----:B------:R-:W-:Y:S01]  /*3f50*/  IABS R19, R29 ;  /* 0x0000001d00137213 */ /* 0x000fe20000000000 */
[----:B------:R-:W3:Y:S01]  /*3f60*/  LDCU.64 UR8, c[0x0][0x410] ;  /* 0x00008200ff0877ac */ /* 0x000ee20008000a00 */
[----:B------:R-:W-:Y:S02]  /*3f70*/  LOP3.LUT R15, R15, 0x1c, RZ, 0xc0, !PT ;  /* 0x0000001c0f0f7812 */ /* 0x000fe400078ec0ff */
[----:B------:R-:W-:Y:S02]  /*3f80*/  IADD3 R19, PT, PT, RZ, -R19, RZ ;  /* 0x80000013ff137210 */ /* 0x000fe40007ffe0ff */
[----:B------:R-:W-:-:S02]  /*3f90*/  F2FP.BF16.F32.PACK_AB R10, R10, R13 ;  /* 0x0000000d0a0a723e */ /* 0x000fc400000010ff */
[----:B------:R-:W-:Y:S02]  /*3fa0*/  F2FP.BF16.F32.PACK_AB R11, R8, R11 ;  /* 0x0000000b080b723e */ /* 0x000fe400000010ff */
[----:B------:R-:W-:Y:S02]  /*3fb0*/  F2FP.BF16.F32.PACK_AB R6, R6, R9 ;  /* 0x000000090606723e */ /* 0x000fe400000010ff */
[----:B------:R-:W-:Y:S01]  /*3fc0*/  F2FP.BF16.F32.PACK_AB R7, R4, R7 ;  /* 0x000000070407723e */ /* 0x000fe200000010ff */
[----:B--2---:R-:W2:Y:S01]  /*3fd0*/  MUFU.RCP R22, R16 ;  /* 0x0000001000167308 */ /* 0x004ea20000001000 */
[----:B------:R-:W-:Y:S02]  /*3fe0*/  F2FP.BF16.F32.PACK_AB R2, R2, R5 ;  /* 0x000000050202723e */ /* 0x000fe400000010ff */
[----:B------:R-:W-:Y:S01]  /*3ff0*/  F2FP.BF16.F32.PACK_AB R3, R0, R3 ;  /* 0x000000030003723e */ /* 0x000fe200000010ff */
[----:B--2---:R-:W-:-:S04]  /*4000*/  VIADD R22, R22, 0xffffffe ;  /* 0x0ffffffe16167836 */ /* 0x004fc80000000000 */
[----:B------:R-:W2:Y:S02]  /*4010*/  F2I.FTZ.U32.TRUNC.NTZ R23, R22 ;  /* 0x0000001600177305 */ /* 0x000ea4000021f000 */
[----:B--2---:R-:W-:Y:S02]  /*4020*/  IMAD.MOV R12, RZ, RZ, -R23 ;  /* 0x000000ffff0c7224 */ /* 0x004fe400078e0a17 */
        /* <DEDUP_REMOVED lines=14> */
[----:B------:R-:W-:Y:S01]  /*4110*/  ISETP.GE.AND P0, PT, R18, RZ, PT ;  /* 0x000000ff1200720c */ /* 0x000fe20003f06270 */
[----:B0-----:R-:W-:-:S04]  /*4120*/  VIADD R18, R17, 0xffffffe ;  /* 0x0ffffffe11127836 */ /* 0x001fc80000000000 */
[----:B------:R-:W0:Y:S02]  /*4130*/  F2I.FTZ.U32.TRUNC.NTZ R19, R18 ;  /* 0x0000001200137305 */ /* 0x000e24000021f000 */
[----:B------:R-:W-:-:S06]  /*4140*/  @P2 IADD3 R16, PT, PT, R16, 0x1, RZ ;  /* 0x0000000110102810 */ /* 0x000fcc0007ffe0ff */
[----:B------:R-:W-:Y:S01]  /*4150*/  @!P0 IMAD.MOV R16, RZ, RZ, -R16 ;  /* 0x000000ffff108224 */ /* 0x000fe200078e0a10 */
[----:B------:R-:W-:-:S05]  /*4160*/  @!P1 LOP3.LUT R16, RZ, R29, RZ, 0x33, !PT ;  /* 0x0000001dff109212 */ /* 0x000fca00078e33ff */
[----:B------:R-:W-:Y:S02]  /*4170*/  IMAD R29, R29, R16, RZ ;  /* 0x000000101d1d7224 */ /* 0x000fe400078e02ff */
[----:B0-----:R-:W-:Y:S02]  /*4180*/  IMAD.MOV R17, RZ, RZ, -R19 ;  /* 0x000000ffff117224 */ /* 0x001fe400078e0a13 */
[----:B------:R-:W-:Y:S01]  /*4190*/  IMAD.MOV.U32 R18, RZ, RZ, RZ ;  /* 0x000000ffff127224 */ /* 0x000fe200078e00ff */
[----:B------:R-:W-:Y:S01]  /*41a0*/  IADD3 R23, PT, PT, R28, -R29, RZ ;  /* 0x8000001d1c177210 */ /* 0x000fe20007ffe0ff */
[----:B------:R-:W-:-:S03]  /*41b0*/  IMAD R21, R17, R12, RZ ;  /* 0x0000000c11157224 */ /* 0x000fc600078e02ff */
[----:B------:R-:W-:Y:S01]  /*41c0*/  IABS R17, R23 ;  /* 0x0000001700117213 */ /* 0x000fe20000000000 */
[----:B------:R-:W-:Y:S01]  /*41d0*/  IMAD.HI.U32 R21, R19, R21, R18 ;  /* 0x0000001513157227 */ /* 0x000fe200078e0012 */
[----:B------:R-:W-:-:S04]  /*41e0*/  LOP3.LUT R23, R23, R14, RZ, 0x3c, !PT ;  /* 0x0000000e17177212 */ /* 0x000fc800078e3cff */
[----:B------:R-:W-:Y:S01]  /*41f0*/  ISETP.GE.AND P1, PT, R23, RZ, PT ;  /* 0x000000ff1700720c */ /* 0x000fe20003f26270 */
[----:B------:R-:W-:-:S04]  /*4200*/  IMAD.HI.U32 R21, R21, R17, RZ ;  /* 0x0000001115157227 */ /* 0x000fc800078e00ff */
[----:B------:R-:W-:-:S04]  /*4210*/  IMAD.MOV R18, RZ, RZ, -R21 ;  /* 0x000000ffff127224 */ /* 0x000fc800078e0a15 */
[----:B------:R-:W-:Y:S02]  /*4220*/  IMAD R17, R12, R18, R17 ;  /* 0x000000120c117224 */ /* 0x000fe400078e0211 */
[----:B-1----:R-:W-:-:S03]  /*4230*/  IMAD.WIDE.U32 R18, R16, UR4, RZ ;  /* 0x0000000410127c25 */ /* 0x002fc6000f8e00ff */
[----:B------:R-:W-:-:S13]  /*4240*/  ISETP.GT.U32.AND P0, PT, R12, R17, PT ;  /* 0x000000110c00720c */ /* 0x000fda0003f04070 */
[-C--:B------:R-:W-:Y:S01]  /*4250*/  @!P0 IADD3 R17, PT, PT, R17, -R12.reuse, RZ ;  /* 0x8000000c11118210 */ /* 0x080fe20007ffe0ff */
        /* <DEDUP_REMOVED lines=13> */
[----:B---3--:R-:W-:-:S04]  /*4330*/  IMAD.WIDE.U32 R18, R21, UR8, R18 ;  /* 0x0000000815127c25 */ /* 0x008fc8000f8e0012 */
[----:B------:R-:W-:Y:S02]  /*4340*/  IMAD R16, R16, UR8, RZ ;  /* 0x0000000810107c24 */ /* 0x000fe4000f8e02ff */
[----:B------:R-:W-:Y:S02]  /*4350*/  IMAD.IADD R29, R28, 0x1, -R29 ;  /* 0x000000011c1d7824 */ /* 0x000fe400078e0a1d */
[----:B------:R-:W-:-:S03]  /*4360*/  IMAD R21, R21, UR9, R16 ;  /* 0x0000000915157c24 */ /* 0x000fc6000f8e0210 */
[----:B------:R-:W-:Y:S02]  /*4370*/  SHF.R.S32.HI R12, RZ, 0x1f, R29 ;  /* 0x0000001fff0c7819 */ /* 0x000fe4000001141d */
[----:B------:R-:W-:-:S03]  /*4380*/  IADD3 R19, PT, PT, R19, R21, RZ ;  /* 0x0000001513137210 */ /* 0x000fc60007ffe0ff */
[----:B------:R-:W-:Y:S02]  /*4390*/  IMAD R12, R12, UR6, RZ ;  /* 0x000000060c0c7c24 */ /* 0x000fe4000f8e02ff */
[----:B------:R-:W-:-:S04]  /*43a0*/  IMAD.WIDE.U32 R18, R29, UR6, R18 ;  /* 0x000000061d127c25 */ /* 0x000fc8000f8e0012 */
[----:B------:R-:W-:Y:S01]  /*43b0*/  IMAD R29, R29, UR7, R12 ;  /* 0x000000071d1d7c24 */ /* 0x000fe2000f8e020c */
[----:B------:R-:W-:-:S05]  /*43c0*/  IADD3 R15, P0, PT, R15, R18, RZ ;  /* 0x000000120f0f7210 */ /* 0x000fca0007f1e0ff */
[----:B------:R-:W-:Y:S01]  /*43d0*/  IMAD.X R14, R19, 0x1, R29, P0 ;  /* 0x00000001130e7824 */ /* 0x000fe200000e061d */
[----:B0-----:R-:W-:-:S04]  /*43e0*/  LEA R12, P0, R15, UR4, 0x1 ;  /* 0x000000040f0c7c11 */ /* 0x001fc8000f8008ff */
[----:B------:R-:W-:-:S05]  /*43f0*/  LEA.HI.X R13, R15, UR5, R14, 0x1, P0 ;  /* 0x000000050f0d7c11 */ /* 0x000fca00080f0c0e */
[----:B------:R-:W-:Y:S04]  /*4400*/  STG.E.64 desc[UR10][R12.64], R10 ;  /* 0x0000000a0c007986 */ /* 0x000fe8000c101b0a */
[----:B------:R-:W-:Y:S04]  /*4410*/  STG.E.64 desc[UR10][R12.64+0x40], R6 ;  /* 0x000040060c007986 */ /* 0x000fe8000c101b0a */
[----:B------:R-:W-:Y:S01]  /*4420*/  STG.E.64 desc[UR10][R12.64+0x80], R2 ;  /* 0x000080020c007986 */ /* 0x000fe2000c101b0a */
[----:B------:R-:W-:Y:S05]  /*4430*/  EXIT ;  /* 0x000000000000794d */ /* 0x000fea0003800000 */
        .weak           $__internal_9_$__cuda_sm20_div_s64
        .type           $__internal_9_$__cuda_sm20_div_s64,@function
        .size           $__internal_9_$__cuda_sm20_div_s64,(.L_x_11587 - $__internal_9_$__cuda_sm20_div_s64)
$__internal_9_$__cuda_sm20_div_s64:
        /* <DEDUP_REMOVED lines=25> */
[----:B------:R-:W-:Y:S01]  /*45d0*/  IADD3 R14, P0, PT, RZ, -R48, RZ ;  /* 0x80000030ff0e7210 */ /* 0x000fe20007f1e0ff */
[----:B------:R-:W-:Y:S01]  /*45e0*/  IMAD.MOV.U32 R49, RZ, RZ, RZ ;  /* 0x000000ffff317224 */ /* 0x000fe200078e00ff */
[----:B------:R-:W-:Y:S01]  /*45f0*/  ISETP.GE.AND P1, PT, R17, RZ, PT ;  /* 0x000000ff1100720c */ /* 0x000fe20003f26270 */
[----:B------:R-:W-:Y:S02]  /*4600*/  IMAD R12, R23, R38, R12 ;  /* 0x00000026170c7224 */ /* 0x000fe400078e020c */
[----:B------:R-:W-:-:S03]  /*4610*/  IMAD.HI.U32 R44, R45, R14, RZ ;  /* 0x0000000e2d2c7227 */ /* 0x000fc600078e00ff */
[----:B------:R-:W-:-:S05]  /*4620*/  IADD3.X R12, PT, PT, RZ, ~R12, RZ, P0, !PT ;  /* 0x8000000cff0c7210 */ /* 0x000fca00007fe4ff */
[----:B------:R-:W-:-:S04]  /*4630*/  IMAD.WIDE.U32 R44, P5, R45, R12, R44 ;  /* 0x0000000c2d2c7225 */ /* 0x000fc800078a002c */
[----:B------:R-:W-:-:S04]  /*4640*/  IMAD.HI.U32 R13, P3, R23, R14, R44 ;  /* 0x0000000e170d7227 */ /* 0x000fc8000786002c */
[CC--:B------:R-:W-:Y:S02]  /*4650*/  IMAD R14, R23.reuse, R12.reuse, RZ ;  /* 0x0000000c170e7224 */ /* 0x0c0fe400078e02ff */
[----:B------:R-:W-:-:S03]  /*4660*/  IMAD.HI.U32 R12, R23, R12, RZ ;  /* 0x0000000c170c7227 */ /* 0x000fc600078e00ff */
[----:B------:R-:W-:Y:S01]  /*4670*/  IADD3 R14, P2, PT, R14, R13, RZ ;  /* 0x0000000d0e0e7210 */ /* 0x000fe20007f5e0ff */
[----:B------:R-:W-:Y:S01]  /*4680*/  IMAD.X R45, R12, 0x1, R23, P5 ;  /* 0x000000010c2d7824 */ /* 0x000fe200028e0617 */
[----:B------:R-:W-:-:S04]  /*4690*/  IADD3 R13, P0, PT, RZ, -R25, RZ ;  /* 0x80000019ff0d7210 */ /* 0x000fc80007f1e0ff */
[----:B------:R-:W-:Y:S01]  /*46a0*/  SEL R13, R13, R25, !P1 ;  /* 0x000000190d0d7207 */ /* 0x000fe20004800000 */
[----:B------:R-:W-:Y:S01]  /*46b0*/  IMAD.X R22, RZ, RZ, ~R17, P0 ;  /* 0x000000ffff167224 */ /* 0x000fe200000e0e11 */
[----:B------:R-:W-:-:S03]  /*46c0*/  IADD3.X R45, PT, PT, RZ, RZ, R45, P2, P3 ;  /* 0x000000ffff2d7210 */ /* 0x000fc600017e642d */
[----:B------:R-:W-:Y:S01]  /*46d0*/  IMAD.HI.U32 R48, R14, R13, RZ ;  /* 0x0000000d0e307227 */ /* 0x000fe200078e00ff */
[----:B------:R-:W-:-:S05]  /*46e0*/  SEL R12, R22, R17, !P1 ;  /* 0x00000011160c7207 */ /* 0x000fca0004800000 */
        /* <DEDUP_REMOVED lines=11> */
[CC--:B------:R-:W-:Y:S02]  /*47a0*/  ISETP.GE.U32.AND P3, PT, R13.reuse, R38.reuse, PT ;  /* 0x000000260d00720c */ /* 0x0c0fe40003f66070 */
[----:B------:R-:W-:Y:S01]  /*47b0*/  IADD3 R14, P2, PT, R13, -R38, RZ ;  /* 0x800000260d0e7210 */ /* 0x000fe20007f5e0ff */
[----:B------:R-:W-:-:S05]  /*47c0*/  IMAD.X R12, R12, 0x1, ~R45, P0 ;  /* 0x000000010c0c7824 */ /* 0x000fca00000e0e2d */
[----:B------:R-:W-:-:S04]  /*47d0*/  ISETP.GE.U32.AND.EX P3, PT, R12, R39, PT, P3 ;  /* 0x000000270c00720c */ /* 0x000fc80003f66130 */
[----:B------:R-:W-:Y:S02]  /*47e0*/  SEL R13, R14, R13, P3 ;  /* 0x0000000d0e0d7207 */ /* 0x000fe40001800000 */
[----:B------:R-:W-:Y:S02]  /*47f0*/  IADD3 R14, P1, PT, R23, 0x1, RZ ;  /* 0x00000001170e7810 */ /* 0x000fe40007f3e0ff */
[----:B------:R-:W-:Y:S01]  /*4800*/  ISETP.GE.U32.AND P0, PT, R13, R38, PT ;  /* 0x000000260d00720c */ /* 0x000fe20003f06070 */
[----:B------:R-:W-:Y:S01]  /*4810*/  IMAD.X R13, R12, 0x1, ~R39, P2 ;  /* 0x000000010c0d7824 */ /* 0x000fe200010e0e27 */
[----:B------:R-:W-:Y:S01]  /*4820*/  SEL R14, R14, R23, P3 ;  /* 0x000000170e0e7207 */ /* 0x000fe20001800000 */
[----:B------:R-:W-:-:S03]  /*4830*/  IMAD.X R23, RZ, RZ, R22, P1 ;  /* 0x000000ffff177224 */ /* 0x000fc600008e0616 */
[----:B------:R-:W-:Y:S02]  /*4840*/  SEL R13, R13, R12, P3 ;  /* 0x0000000c0d0d7207 */ /* 0x000fe40001800000 */
[----:B------:R-:W-:Y:S02]  /*4850*/  SEL R23, R23, R22, P3 ;  /* 0x0000001617177207 */ /* 0x000fe40001800000 */
[----:B------:R-:W-:Y:S02]  /*4860*/  IADD3 R45, P1, PT, R14, 0x1, RZ ;  /* 0x000000010e2d7810 */ /* 0x000fe40007f3e0ff */
[----:B------:R-:W-:Y:S02]  /*4870*/  ISETP.GE.U32.AND.EX P0, PT, R13, R39, PT, P0 ;  /* 0x000000270d00720c */ /* 0x000fe40003f06100 */
[----:B------:R-:W-:Y:S02]  /*4880*/  IADD3.X R12, PT, PT, RZ, R23, RZ, P1, !PT ;  /* 0x00000017ff0c7210 */ /* 0x000fe40000ffe4ff */
[----:B------:R-:W-:-:S02]  /*4890*/  SEL R45, R45, R14, P0 ;  /* 0x0000000e2d2d7207 */ /* 0x000fc40000000000 */
[----:B------:R-:W-:Y:S02]  /*48a0*/  SEL R23, R12, R23, P0 ;  /* 0x000000170c177207 */ /* 0x000fe40000000000 */
[----:B------:R-:W-:Y:S02]  /*48b0*/  IADD3 R12, P1, PT, RZ, -R45, RZ ;  /* 0x8000002dff0c7210 */ /* 0x000fe40007f3e0ff */
[----:B------:R-:W-:Y:S01]  /*48c0*/  LOP3.LUT R13, R15, R17, RZ, 0x3c, !PT ;  /* 0x000000110f0d7212 */ /* 0x000fe200078e3cff */
[----:B------:R-:W-:Y:S01]  /*48d0*/  IMAD.MOV.U32 R17, RZ, RZ, 0x0 ;  /* 0x00000000ff117424 */ /* 0x000fe200078e00ff */
[----:B------:R-:W-:Y:S01]  /*48e0*/  ISETP.NE.U32.AND P0, PT, R18, RZ, PT ;  /* 0x000000ff1200720c */ /* 0x000fe20003f05070 */
[----:B------:R-:W-:Y:S01]  /*48f0*/  IMAD.X R14, RZ, RZ, ~R23, P1 ;  /* 0x000000ffff0e7224 */ /* 0x000fe200008e0e17 */
[----:B------:R-:W-:Y:S02]  /*4900*/  ISETP.GE.AND P2, PT, R13, RZ, PT ;  /* 0x000000ff0d00720c */ /* 0x000fe40003f46270 */
[----:B------:R-:W-:-:S02]  /*4910*/  ISETP.NE.AND.EX P0, PT, R15, RZ, PT, P0 ;  /* 0x000000ff0f00720c */ /* 0x000fc40003f05300 */
[----:B------:R-:W-:Y:S02]  /*4920*/  SEL R12, R12, R45, !P2 ;  /* 0x0000002d0c0c7207 */ /* 0x000fe40005000000 */
[----:B------:R-:W-:Y:S02]  /*4930*/  SEL R14, R14, R23, !P2 ;  /* 0x000000170e0e7207 */ /* 0x000fe40005000000 */
[----:B------:R-:W-:Y:S02]  /*4940*/  SEL R12, R12, 0xffffffff, P0 ;  /* 0xffffffff0c0c7807 */ /* 0x000fe40000000000 */
[----:B------:R-:W-:Y:S01]  /*4950*/  SEL R13, R14, 0xffffffff, P0 ;  /* 0xffffffff0e0d7807 */ /* 0x000fe20000000000 */
[----:B------:R-:W-:Y:S06]  /*4960*/  RET.REL.NODEC R16 `(_ZN5flash32flash_fwd_splitkv_combine_kernelI23Flash_fwd_kernel_traitsILi96ELi64ELi128ELi4ELb0ELb0EN7cutlass10bfloat16_tE19Flash_kernel_traitsILi96ELi64ELi128ELi4ES3_EELi16ELi5ELb1EEEvNS_16Flash_fwd_paramsE) ;  /* 0xffffffb410a47950 */ /* 0x000fec0003c3ffff */
.L_x_310:
        /* <DEDUP_REMOVED lines=9> */
.L_x_11587:


//--------------------- .text._ZN5flash32flash_fwd_splitkv_combine_kernelI23Flash_fwd_kernel_traitsILi96ELi64ELi128ELi4ELb0ELb0EN7cutlass10bfloat16_tE19Flash_kernel_traitsILi96ELi64ELi128ELi4ES3_EELi16ELi4ELb1EEEvNS_16Flash_fwd_paramsE --------------------------
	.section	.text._ZN5flash32flash_fwd_splitkv_combine_kernelI23Flash_fwd_kernel_traitsILi96ELi64ELi128ELi4ELb0ELb0EN7cutlass10bfloat16_tE19Flash_kernel_traitsILi96ELi64ELi128ELi4ES3_EELi16ELi4ELb1EEEvNS_16Flash_fwd_paramsE,"ax",@progbits
	.align	128
        .global         _ZN5flash32flash_fwd_splitkv_combine_kernelI23Flash_fwd_kernel_traitsILi96ELi64ELi128ELi4ELb0ELb0EN7cutlass10bfloat16_tE19Flash_kernel_traitsILi96ELi64ELi128ELi4ES3_EELi16ELi4ELb1EEEvNS_16Flash_fwd_paramsE
        .type           _ZN5flash32flash_fwd_splitkv_combine_kernelI23Flash_fwd_kernel_traitsILi96ELi64ELi128ELi4ELb0ELb0EN7cutlass10bfloat16_tE19Flash_kernel_traitsILi96ELi64ELi128ELi4ES3_EELi16ELi4ELb1EEEvNS_16Flash_fwd_paramsE,@function
        .size           _ZN5flash32flash_fwd_splitkv_combine_kernelI23Flash_fwd_kernel_traitsILi96ELi64ELi128ELi4ELb0ELb0EN7cutlass10bfloat16_tE19Flash_kernel_traitsILi96ELi64ELi128ELi4ES3_EELi16ELi4ELb1EEEvNS_16Flash_fwd_paramsE,(.L_x_11588 - _ZN5flash32flash_fwd_splitkv_combine_kernelI23Flash_fwd_kernel_traitsILi96ELi64ELi128ELi4ELb0ELb0EN7cutlass10bfloat16_tE19Flash_kernel_traitsILi96ELi64ELi128ELi4ES3_EELi16ELi4ELb1EEEvNS_16Flash_fwd_paramsE)
        .other          _ZN5flash32flash_fwd_splitkv_combine_kernelI23Flash_fwd_kernel_traitsILi96ELi64ELi128ELi4ELb0ELb0EN7cutlass10bfloat16_tE19Flash_kernel_traitsILi96ELi64ELi128ELi4ES3_EELi16ELi4ELb1EEEvNS_16Flash_fwd_paramsE,@"STO_CUDA_ENTRY STV_DEFAULT"
_ZN5flash32flash_fwd_splitkv_combine_kernelI23Flash_fwd_kernel_traitsILi96ELi64ELi128ELi4ELb0ELb0EN7cutlass10bfloat16_tE19Flash_kernel_traitsILi96ELi64ELi128ELi4ES3_EELi16ELi4ELb1EEEvNS_16Flash_fwd_paramsE:
.text._ZN5flash32flash_fwd_splitkv_combine_kernelI23Flash_fwd_kernel_traitsILi96ELi64ELi128ELi4ELb0ELb0EN7cutlass10bfloat16_tE19Flash_kernel_traitsILi96ELi64ELi128ELi4ES3_EELi16ELi4ELb1EEEvNS_16Flash_fwd_paramsE:
        /* <DEDUP_REMOVED lines=39> */
.L_x_311:
[----:B------:R-:W-:Y:S01]  /*0270*/  IMAD.U32 R29, RZ, RZ, UR7 ;  /* 0x00000007ff1d7e24 */ /* 0x000fe2000f8e00ff */
[----:B------:R-:W-:Y:S01]  /*0280*/  MOV R18, UR14 ;  /* 0x0000000e00127c02 */ /* 0x000fe20008000f00 */
[----:B------:R-:W-:Y:S01]  /*0290*/  IMAD.U32 R17, RZ, RZ, UR4 ;  /* 0x00000004ff117e24 */ /* 0x000fe2000f8e00ff */
[----:B------:R-:W-:Y:S02]  /*02a0*/  MOV R15, UR8 ;  /* 0x00000008000f7c02 */ /* 0x000fe40008000f00 */
[----:B------:R-:W-:Y:S02]  /*02b0*/  MOV R16, 0x2d0 ;  /* 0x000002d000107802 */ /* 0x000fe40000000f00 */
[----:B------:R-:W-:Y:S05]  /*02c0*/  CALL.REL.NOINC `($__internal_10_$__cuda_sm20_div_s64) ;  /* 0x0000003c00e07944 */ /* 0x000fea0003c00000 */
[----:B------:R-:W-:-:S07]  /*02d0*/  MOV R10, R14 ;  /* 0x0000000e000a7202 */ /* 0x000fce0000000f00 */
.L_x_312:
        /* <DEDUP_REMOVED lines=30> */
.L_x_314:
[----:B------:R-:W-:Y:S01]  /*04c0*/  IMAD.MOV.U32 R29, RZ, RZ, R10 ;  /* 0x000000ffff1d7224 */ /* 0x000fe200078e000a */
[----:B------:R-:W-:Y:S02]  /*04d0*/  MOV R17, R11 ;  /* 0x0000000b00117202 */ /* 0x000fe40000000f00 */
[----:B------:R-:W-:Y:S02]  /*04e0*/  MOV R16, 0x500 ;  /* 0x0000050000107802 */ /* 0x000fe40000000f00 */
[----:B------:R-:W-:Y:S05]  /*04f0*/  CALL.REL.NOINC `($__internal_10_$__cuda_sm20_div_s64) ;  /* 0x0000003c00547944 */ /* 0x000fea0003c00000 */
[----:B------:R-:W-:Y:S02]  /*0500*/  MOV R22, R14 ;  /* 0x0000000e00167202 */ /* 0x000fe40000000f00 */
[----:B------:R-:W-:Y:S02]  /*0510*/  MOV R23, R11 ;  /* 0x0000000b00177202 */ /* 0x000fe40000000f00 */
.L_x_315:
[----:B------:R-:W-:Y:S05]  /*0520*/  BSYNC.RECONVERGENT B0 ;  /* 0x0000000000007941 */ /* 0x000fea0003800200 */
.L_x_313:
        /* <DEDUP_REMOVED lines=55> */
.L_x_317:
[----:B------:R-:W-:Y:S01]  /*08a0*/  IMAD.MOV.U32 R29, RZ, RZ, R18 ;  /* 0x000000ffff1d7224 */ /* 0x000fe200078e0012 */
[----:B------:R-:W-:Y:S01]  /*08b0*/  MOV R18, R12 ;  /* 0x0000000c00127202 */ /* 0x000fe20000000f00 */
[----:B------:R-:W-:Y:S01]  /*08c0*/  IMAD.MOV.U32 R17, RZ, RZ, R15 ;  /* 0x000000ffff117224 */ /* 0x000fe200078e000f */
[----:B------:R-:W-:Y:S02]  /*08d0*/  MOV R15, R2 ;  /* 0x00000002000f7202 */ /* 0x000fe40000000f00 */
[----:B------:R-:W-:Y:S02]  /*08e0*/  MOV R16, 0x900 ;  /* 0x0000090000107802 */ /* 0x000fe40000000f00 */
[----:B------:R-:W-:Y:S05]  /*08f0*/  CALL.REL.NOINC `($__internal_10_$__cuda_sm20_div_s64) ;  /* 0x0000003800547944 */ /* 0x000fea0003c00000 */
[----:B------:R-:W-:Y:S02]  /*0900*/  MOV R15, R11 ;  /* 0x0000000b000f7202 */ /* 0x000fe40000000f00 */
.L_x_318:
[----:B------:R-:W-:Y:S05]  /*0910*/  BSYNC.RECONVERGENT B0 ;  /* 0x0000000000007941 */ /* 0x000fea0003800200 */
.L_x_316:
        /* <DEDUP_REMOVED lines=116> */
.L_x_320:
[----:B------:R-:W-:Y:S01]  /*1060*/  IMAD.MOV.U32 R17, RZ, RZ, R15 ;  /* 0x000000ffff117224 */ /* 0x000fe200078e000f */
[----:B------:R-:W-:Y:S01]  /*1070*/  MOV R18, R9 ;  /* 0x0000000900127202 */ /* 0x000fe20000000f00 */
[----:B------:R-:W-:Y:S01]  /*1080*/  IMAD.MOV.U32 R29, RZ, RZ, R14 ;  /* 0x000000ffff1d7224 */ /* 0x000fe200078e000e */
[----:B------:R-:W-:Y:S02]  /*1090*/  MOV R15, R3 ;  /* 0x00000003000f7202 */ /* 0x000fe40000000f00 */
[----:B------:R-:W-:Y:S02]  /*10a0*/  MOV R16, 0x10c0 ;  /* 0x000010c000107802 */ /* 0x000fe40000000f00 */
[----:B------:R-:W-:Y:S05]  /*10b0*/  CALL.REL.NOINC `($__internal_10_$__cuda_sm20_div_s64) ;  /* 0x0000003000647944 */ /* 0x000fea0003c00000 */
[----:B------:R-:W-:Y:S02]  /*10c0*/  MOV R34, R14 ;  /* 0x0000000e00227202 */ /* 0x000fe40000000f00 */
[----:B------:R-:W-:Y:S02]  /*10d0*/  MOV R35, R11 ;  /* 0x0000000b00237202 */ /* 0x000fe40000000f00 */
.L_x_321:
[----:B------:R-:W-:Y:S05]  /*10e0*/  BSYNC.RECONVERGENT B0 ;  /* 0x0000000000007941 */ /* 0x000fea0003800200 */
.L_x_319:
        /* <DEDUP_REMOVED lines=58> */
.L_x_323:
[----:B------:R-:W-:Y:S01]  /*1490*/  IMAD.MOV.U32 R29, RZ, RZ, R22 ;  /* 0x000000ffff1d7224 */ /* 0x000fe200078e0016 */
[----:B------:R-:W-:Y:S01]  /*14a0*/  MOV R17, R23 ;  /* 0x0000001700117202 */ /* 0x000fe20000000f00 */
[----:B------:R-:W-:Y:S01]  /*14b0*/  IMAD.MOV.U32 R18, RZ, RZ, R7 ;  /* 0x000000ffff127224 */ /* 0x000fe200078e0007 */
[----:B------:R-:W-:Y:S02]  /*14c0*/  MOV R16, 0x14e0 ;  /* 0x000014e000107802 */ /* 0x000fe40000000f00 */
[----:B------:R-:W-:Y:S05]  /*14d0*/  CALL.REL.NOINC `($__internal_10_$__cuda_sm20_div_s64) ;  /* 0x0000002c005c7944 */ /* 0x000fea0003c00000 */
[----:B------:R-:W-:Y:S02]  /*14e0*/  MOV R20, R14 ;  /* 0x0000000e00147202 */ /* 0x000fe40000000f00 */
[----:B------:R-:W-:Y:S02]  /*14f0*/  MOV R21, R11 ;  /* 0x0000000b00157202 */ /* 0x000fe40000000f00 */
.L_x_324:
[----:B------:R-:W-:Y:S05]  /*1500*/  BSYNC.RECONVERGENT B0 ;  /* 0x0000000000007941 */ /* 0x000fea0003800200 */
.L_x_322:
        /* <DEDUP_REMOVED lines=27> */
[----:B0-----:R-:W3:Y:S01]  /*16c0*/  @!P3 LDG.E R6, desc[UR12][R24.64] ;  /* 0x0000000c1806b981 */ /* 0x001ee2000c1e1900 */
[----:B------:R-:W-:-:S05]  /*16d0*/  @!P2 LEA.HI.X R15, R22, R15, R16, 0x2, P0 ;  /* 0x0000000f160fa211 */ /* 0x000fca00000f1410 */
[----:B------:R0:W4:Y:S01]  /*16e0*/  @!P2 LDG.E R11, desc[UR12][R14.64] ;  /* 0x0000000c0e0ba981 */ /* 0x000122000c1e1900 */
[----:B------:R-:W1:Y:S01]  /*16f0*/  S2UR UR4, SR_CgaCtaId ;  /* 0x00000000000479c3 */ /* 0x000e620000008800 */
[----:B------:R-:W-:Y:S01]  /*1700*/  UMOV UR5, 0x400 ;  /* 0x0000040000057882 */ /* 0x000fe20000000000 */
[C---:B------:R-:W-:Y:S02]  /*1710*/  ISETP.GT.U32.AND P0, PT, R19.reuse, 0x7f, PT ;  /* 0x0000007f1300780c */ /* 0x040fe40003f04070 */
[----:B------:R-:W-:Y:S01]  /*1720*/  ISETP.GT.U32.AND P1, PT, R19, 0xff, PT ;  /* 0x000000ff1300780c */ /* 0x000fe20003f24070 */
[----:B-1----:R-:W-:-:S06]  /*1730*/  ULEA UR4, UR4, UR5, 0x18 ;  /* 0x0000000504047291 */ /* 0x002fcc000f8ec0ff */
[----:B------:R-:W-:-:S05]  /*1740*/  LEA R18, R13, UR4, 0x2 ;  /* 0x000000040d127c11 */ /* 0x000fca000f8e10ff */
[----:B------:R-:W-:Y:S01]  /*1750*/  IMAD R18, R5, 0x44, R18 ;  /* 0x0000004405127824 */ /* 0x000fe200078e0212 */
[----:B------:R-:W-:Y:S02]  /*1760*/  SHF.R.U32.HI R28, RZ, 0x3, R19 ;  /* 0x00000003ff1c7819 */ /* 0x000fe40000011613 */
[----:B0-----:R-:W-:Y:S02]  /*1770*/  @!P0 LOP3.LUT R14, R19, 0x7, RZ, 0xc0, !PT ;  /* 0x00000007130e8812 */ /* 0x001fe400078ec0ff */
[----:B------:R-:W-:Y:S01]  /*1780*/  LEA R25, R28, UR4, 0x2 ;  /* 0x000000041c197c11 */ /* 0x000fe2000f8e10ff */
[----:B------:R-:W-:Y:S01]  /*1790*/  IMAD.MOV.U32 R24, RZ, RZ, -0x800000 ;  /* 0xff800000ff187424 */ /* 0x000fe200078e00ff */
[----:B------:R-:W-:Y:S01]  /*17a0*/  MOV R23, 0xff800000 ;  /* 0xff80000000177802 */ /* 0x000fe20000000f00 */
[----:B--2---:R-:W-:Y:S02]  /*17b0*/  IMAD.U32 R13, RZ, RZ, UR9 ;  /* 0x00000009ff0d7e24 */ /* 0x004fe4000f8e00ff */
[----:B------:R-:W-:-:S03]  /*17c0*/  @!P0 IMAD R15, R14, 0x44, R25 ;  /* 0x000000440e0f8824 */ /* 0x000fc600078e0219 */
[----:B------:R-:W-:-:S04]  /*17d0*/  IABS R5, R13 ;  /* 0x0000000d00057213 */ /* 0x000fc80000000000 */
        /* <DEDUP_REMOVED lines=171> */
.L_x_328:
[----:B------:R-:W-:Y:S01]  /*2290*/  IMAD.MOV.U32 R17, RZ, RZ, RZ ;  /* 0x000000ffff117224 */ /* 0x000fe200078e00ff */
[----:B------:R-:W-:Y:S02]  /*22a0*/  MOV R18, R32 ;  /* 0x0000002000127202 */ /* 0x000fe40000000f00 */
[----:B------:R-:W-:Y:S02]  /*22b0*/  MOV R16, 0x22d0 ;  /* 0x000022d000107802 */ /* 0x000fe40000000f00 */
[----:B------:R-:W-:Y:S05]  /*22c0*/  CALL.REL.NOINC `($__internal_10_$__cuda_sm20_div_s64) ;  /* 0x0000001c00e07944 */ /* 0x000fea0003c00000 */
[----:B------:R-:W-:Y:S02]  /*22d0*/  IADD3 R13, PT, PT, -R14, RZ, RZ ;  /* 0x000000ff0e0d7210 */ /* 0x000fe40007ffe1ff */
[----:B------:R-:W-:-:S03]  /*22e0*/  MOV R33, R11 ;  /* 0x0000000b00217202 */ /* 0x000fc60000000f00 */
[----:B------:R-:W-:Y:S01]  /*22f0*/  IMAD R29, R32, R13, R29 ;  /* 0x0000000d201d7224 */ /* 0x000fe200078e021d */
[----:B------:R-:W-:-:S07]  /*2300*/  MOV R32, R14 ;  /* 0x0000000e00207202 */ /* 0x000fce0000000f00 */
.L_x_329:
        /* <DEDUP_REMOVED lines=60> */
.L_x_331:
[----:B------:R-:W-:Y:S01]  /*26d0*/  IMAD.MOV.U32 R29, RZ, RZ, R32 ;  /* 0x000000ffff1d7224 */ /* 0x000fe200078e0020 */
[----:B------:R-:W-:Y:S01]  /*26e0*/  MOV R17, R33 ;  /* 0x0000002100117202 */ /* 0x000fe20000000f00 */
[----:B------:R-:W-:Y:S01]  /*26f0*/  IMAD.MOV.U32 R18, RZ, RZ, R36 ;  /* 0x000000ffff127224 */ /* 0x000fe200078e0024 */
[----:B------:R-:W-:Y:S02]  /*2700*/  MOV R16, 0x2720 ;  /* 0x0000272000107802 */ /* 0x000fe40000000f00 */
[----:B------:R-:W-:Y:S05]  /*2710*/  CALL.REL.NOINC `($__internal_10_$__cuda_sm20_div_s64) ;  /* 0x0000001800cc7944 */ /* 0x000fea0003c00000 */
[----:B------:R-:W-:-:S05]  /*2720*/  IADD3 R33, PT, PT, -R14, RZ, RZ ;  /* 0x000000ff0e217210 */ /* 0x000fca0007ffe1ff */
[----:B------:R-:W-:Y:S02]  /*2730*/  IMAD R33, R33, R36, R32 ;  /* 0x0000002421217224 */ /* 0x000fe400078e0220 */
.L_x_332:
[----:B------:R-:W-:Y:S05]  /*2740*/  BSYNC.RECONVERGENT B0 ;  /* 0x0000000000007941 */ /* 0x000fea0003800200 */
.L_x_330:
[----:B------:R-:W-:Y:S01]  /*2750*/  IABS R15, R12 ;  /* 0x0000000c000f7213 */ /* 0x000fe20000000000 */
[----:B------:R-:W0:Y:S01]  /*2760*/  LDC R18, c[0x0][0x3e0] ;  /* 0x0000f800ff127b82 */ /* 0x000e220000000800 */
[----:B------:R-:W-:Y:S01]  /*2770*/  IABS R11, R7 ;  /* 0x00000007000b7213 */ /* 0x000fe20000000000 */
[----:B------:R-:W1:Y:S01]  /*2780*/  LDCU UR15, c[0x0][0x430] ;  /* 0x00008600ff0f77ac */ /* 0x000e620008000800 */
[----:B------:R-:W2:Y:S01]  /*2790*/  I2F.U32.RP R26, R15 ;  /* 0x0000000f001a7306 */ /* 0x000ea20000209000 */
[----:B------:R-:W-:Y:S02]  /*27a0*/  IABS R13, R9 ;  /* 0x00000009000d7213 */ /* 0x000fe40000000000 */
        /* <DEDUP_REMOVED lines=16> */
[----:B0-----:R-:W-:Y:S01]  /*28b0*/  VIADD R16, R16, 0xffffffe ;  /* 0x0ffffffe10107836 */ /* 0x001fe20000000000 */
[----:B------:R-:W-:-:S06]  /*28c0*/  IABS R21, R6 ;  /* 0x0000000600157213 */ /* 0x000fcc0000000000 */
[----:B------:R-:W0:Y:S01]  /*28d0*/  F2I.FTZ.U32.TRUNC.NTZ R17, R16 ;  /* 0x0000001000117305 */ /* 0x000e22000021f000 */
[----:B-1----:R-:W-:-:S07]  /*28e0*/  IMAD.MOV R0, RZ, RZ, -R37 ;  /* 0x000000ffff007224 */ /* 0x002fce00078e0a25 */
[----:B------:R-:W1:Y:S01]  /*28f0*/  I2F.U32.RP R27, R20 ;  /* 0x00000014001b7306 */ /* 0x000e620000209000 */
[----:B------:R-:W-:Y:S02]  /*2900*/  IMAD.MOV.U32 R36, RZ, RZ, RZ ;  /* 0x000000ffff247224 */ /* 0x000fe400078e00ff */
[----:B------:R-:W-:Y:S01]  /*2910*/  IMAD R31, R0, R15, RZ ;  /* 0x0000000f001f7224 */ /* 0x000fe200078e02ff */
[----:B------:R-:W-:Y:S01]  /*2920*/  IABS R0, R7 ;  /* 0x0000000700007213 */ /* 0x000fe20000000000 */
[----:B0-----:R-:W-:-:S03]  /*2930*/  IMAD.MOV R30, RZ, RZ, -R17 ;  /* 0x000000ffff1e7224 */ /* 0x001fc600078e0a11 */
[----:B------:R-:W0:Y:S01]  /*2940*/  MUFU.RCP R34, R34 ;  /* 0x0000002200227308 */ /* 0x000e220000001000 */
[----:B------:R-:W-:Y:S02]  /*2950*/  IMAD.MOV.U32 R16, RZ, RZ, RZ ;  /* 0x000000ffff107224 */ /* 0x000fe400078e00ff */
[----:B------:R-:W-:Y:S02]  /*2960*/  IMAD R30, R30, R11, RZ ;  /* 0x0000000b1e1e7224 */ /* 0x000fe400078e02ff */
[----:B------:R-:W-:-:S03]  /*2970*/  IMAD.HI.U32 R31, R37, R31, R36 ;  /* 0x0000001f251f7227 */ /* 0x000fc600078e0024 */
[----:B-1----:R-:W1:Y:S01]  /*2980*/  MUFU.RCP R27, R27 ;  /* 0x0000001b001b7308 */ /* 0x002e620000001000 */
[----:B------:R-:W-:Y:S01]  /*2990*/  IMAD.HI.U32 R30, R17, R30, R16 ;  /* 0x0000001e111e7227 */ /* 0x000fe200078e0010 */
[----:B------:R-:W-:Y:S02]  /*29a0*/  IABS R17, R12 ;  /* 0x0000000c00117213 */ /* 0x000fe40000000000 */
[----:B------:R-:W-:Y:S01]  /*29b0*/  IABS R16, R14 ;  /* 0x0000000e00107213 */ /* 0x000fe20000000000 */
[----:B------:R-:W-:Y:S01]  /*29c0*/  IMAD.HI.U32 R31, R31, R26, RZ ;  /* 0x0000001a1f1f7227 */ /* 0x000fe200078e00ff */
[----:B------:R-:W-:Y:S02]  /*29d0*/  IADD3 R17, PT, PT, RZ, -R17, RZ ;  /* 0x80000011ff117210 */ /* 0x000fe40007ffe0ff */
[----:B------:R-:W2:Y:S01]  /*29e0*/  I2F.U32.RP R29, R21 ;  /* 0x00000015001d7306 */ /* 0x000ea20000209000 */
[----:B0-----:R-:W-:Y:S01]  /*29f0*/  IADD3 R34, PT, PT, R34, 0xffffffe, RZ ;  /* 0x0ffffffe22227810 */ /* 0x001fe20007ffe0ff */
[----:B------:R-:W-:-:S02]  /*2a00*/  IMAD.MOV R0, RZ, RZ, -R0 ;  /* 0x000000ffff007224 */ /* 0x000fc400078e0a00 */
[----:B------:R-:W-:Y:S02]  /*2a10*/  IMAD R26, R31, R17, R26 ;  /* 0x000000111f1a7224 */ /* 0x000fe400078e021a */
[----:B------:R-:W-:Y:S02]  /*2a20*/  IMAD.HI.U32 R37, R30, R16, RZ ;  /* 0x000000101e257227 */ /* 0x000fe400078e00ff */
[----:B------:R0:W3:Y:S01]  /*2a30*/  F2I.FTZ.U32.TRUNC.NTZ R35, R34 ;  /* 0x0000002200237305 */ /* 0x0000e2000021f000 */
[----:B------:R-:W-:Y:S01]  /*2a40*/  ISETP.GT.U32.AND P3, PT, R15, R26, PT ;  /* 0x0000001a0f00720c */ /* 0x000fe20003f64070 */
[----:B-1----:R-:W-:Y:S02]  /*2a50*/  VIADD R27, R27, 0xffffffe ;  /* 0x0ffffffe1b1b7836 */ /* 0x002fe40000000000 */
[----:B------:R-:W-:-:S04]  /*2a60*/  IMAD R0, R37, R0, R16 ;  /* 0x0000000025007224 */ /* 0x000fc800078e0210 */
[----:B--2---:R-:W1:Y:S01]  /*2a70*/  MUFU.RCP R29, R29 ;  /* 0x0000001d001d7308 */ /* 0x004e620000001000 */
[----:B------:R-:W-:-:S05]  /*2a80*/  ISETP.GT.U32.AND P1, PT, R11, R0, PT ;  /* 0x000000000b00720c */ /* 0x000fca0003f24070 */
[----:B------:R-:W-:Y:S02]  /*2a90*/  @!P3 IMAD.IADD R26, R26, 0x1, -R15 ;  /* 0x000000011a1ab824 */ /* 0x000fe400078e0a0f */
[----:B0-----:R-:W-:Y:S01]  /*2aa0*/  HFMA2 R34, -RZ, RZ, 0, 0 ;  /* 0x00000000ff227431 */ /* 0x001fe200000001ff */
[----:B------:R-:W0:Y:S01]  /*2ab0*/  F2I.FTZ.U32.TRUNC.NTZ R27, R27 ;  /* 0x0000001b001b7305 */ /* 0x000e22000021f000 */
[--C-:B---3--:R-:W-:Y:S01]  /*2ac0*/  IMAD.MOV R16, RZ, RZ, -R35.reuse ;  /* 0x000000ffff107224 */ /* 0x108fe200078e0a23 */
[----:B------:R-:W-:Y:S01]  /*2ad0*/  ISETP.GE.U32.AND P6, PT, R26, R15, PT ;  /* 0x0000000f1a00720c */ /* 0x000fe20003fc6070 */
[----:B------:R-:W-:Y:S01]  /*2ae0*/  @!P3 VIADD R31, R31, 0x1 ;  /* 0x000000011f1fb836 */ /* 0x000fe20000000000 */
[----:B------:R-:W-:Y:S01]  /*2af0*/  LOP3.LUT R26, R33, R12, RZ, 0x3c, !PT ;  /* 0x0000000c211a7212 */ /* 0x000fe200078e3cff */
[----:B------:R-:W-:Y:S01]  /*2b00*/  IMAD R17, R16, R13, RZ ;  /* 0x0000000d10117224 */ /* 0x000fe200078e02ff */
[-C--:B------:R-:W-:Y:S01]  /*2b10*/  @!P1 IADD3 R0, PT, PT, R0, -R11.reuse, RZ ;  /* 0x8000000b00009210 */ /* 0x080fe20007ffe0ff */
[----:B------:R-:W-:Y:S01]  /*2b20*/  @!P1 VIADD R37, R37, 0x1 ;  /* 0x0000000125259836 */ /* 0x000fe20000000000 */
[----:B------:R-:W-:Y:S01]  /*2b30*/  ISETP.GE.AND P2, PT, R26, RZ, PT ;  /* 0x000000ff1a00720c */ /* 0x000fe20003f46270 */
[----:B-1----:R-:W-:Y:S01]  /*2b40*/  VIADD R29, R29, 0xffffffe ;  /* 0x0ffffffe1d1d7836 */ /* 0x002fe20000000000 */
[----:B------:R-:W-:Y:S01]  /*2b50*/  ISETP.GE.U32.AND P4, PT, R0, R11, PT ;  /* 0x0000000b0000720c */ /* 0x000fe20003f86070 */
[----:B------:R-:W-:Y:S01]  /*2b60*/  IMAD.HI.U32 R17, R35, R17, R34 ;  /* 0x0000001123117227 */ /* 0x000fe200078e0022 */
[----:B------:R-:W-:Y:S01]  /*2b70*/  LOP3.LUT R16, R14, R7, RZ, 0x3c, !PT ;  /* 0x000000070e107212 */ /* 0x000fe200078e3cff */
[----:B------:R-:W1:Y:S01]  /*2b80*/  F2I.FTZ.U32.TRUNC.NTZ R35, R29 ;  /* 0x0000001d00237305 */ /* 0x000e62000021f000 */
[----:B------:R-:W-:Y:S01]  /*2b90*/  IABS R0, R18 ;  /* 0x0000001200007213 */ /* 0x000fe20000000000 */
[--C-:B0-----:R-:W-:Y:S01]  /*2ba0*/  IMAD.MOV R15, RZ, RZ, -R27.reuse ;  /* 0x000000ffff0f7224 */ /* 0x101fe200078e0a1b */
[----:B------:R-:W-:Y:S01]  /*2bb0*/  ISETP.GE.AND P0, PT, R16, RZ, PT ;  /* 0x000000ff1000720c */ /* 0x000fe20003f06270 */
[----:B------:R-:W-:Y:S01]  /*2bc0*/  IMAD.MOV.U32 R26, RZ, RZ, RZ ;  /* 0x000000ffff1a7224 */ /* 0x000fe200078e00ff */
[----:B------:R-:W-:Y:S01]  /*2bd0*/  IABS R11, R3 ;  /* 0x00000003000b7213 */ /* 0x000fe20000000000 */
[----:B------:R-:W-:Y:S01]  /*2be0*/  IMAD R15, R15, R20, RZ ;  /* 0x000000140f0f7224 */ /* 0x000fe200078e02ff */
[----:B------:R-:W-:Y:S01]  /*2bf0*/  ISETP.NE.AND P1, PT, R7, RZ, PT ;  /* 0x000000ff0700720c */ /* 0x000fe20003f25270 */
[----:B------:R-:W-:Y:S01]  /*2c00*/  IMAD.MOV R0, RZ, RZ, -R0 ;  /* 0x000000ffff007224 */ /* 0x000fe200078e0a00 */
[----:B------:R-:W-:Y:S01]  /*2c10*/  @P6 IADD3 R31, PT, PT, R31, 0x1, RZ ;  /* 0x000000011f1f6810 */ /* 0x000fe20007ffe0ff */
[----:B------:R-:W-:Y:S01]  /*2c20*/  IMAD.HI.U32 R15, R27, R15, R26 ;  /* 0x0000000f1b0f7227 */ /* 0x000fe200078e001a */
[----:B------:R-:W-:-:S03]  /*2c30*/  IABS R26, R9 ;  /* 0x00000009001a7213 */ /* 0x000fc60000000000 */
[----:B------:R-:W-:Y:S01]  /*2c40*/  @P4 VIADD R37, R37, 0x1 ;  /* 0x0000000125254836 */ /* 0x000fe20000000000 */
[----:B-1----:R-:W-:Y:S01]  /*2c50*/  IADD3 R16, PT, PT, RZ, -R35, RZ ;  /* 0x80000023ff107210 */ /* 0x002fe20007ffe0ff */
[----:B------:R-:W-:-:S03]  /*2c60*/  IMAD.HI.U32 R15, R15, R11, RZ ;  /* 0x0000000b0f0f7227 */ /* 0x000fc600078e00ff */
[----:B------:R-:W-:Y:S01]  /*2c70*/  @!P0 IADD3 R37, PT, PT, -R37, RZ, RZ ;  /* 0x000000ff25258210 */ /* 0x000fe20007ffe1ff */
[----:B------:R-:W-:Y:S01]  /*2c80*/  IMAD R11, R15, R0, R11 ;  /* 0x000000000f0b7224 */ /* 0x000fe200078e020b */
[----:B------:R-:W-:Y:S01]  /*2c90*/  @!P1 LOP3.LUT R37, RZ, R7, RZ, 0x33, !PT ;  /* 0x00000007ff259212 */ /* 0x000fe200078e33ff */
[----:B------:R-:W-:Y:S01]  /*2ca0*/  IMAD R27, R16, R21, RZ ;  /* 0x00000015101b7224 */ /* 0x000fe200078e02ff */
[----:B------:R-:W-:Y:S01]  /*2cb0*/  IABS R0, R6 ;  /* 0x0000000600007213 */ /* 0x000fe20000000000 */
[----:B------:R-:W-:Y:S01]  /*2cc0*/  @!P2 IMAD.MOV R31, RZ, RZ, -R31 ;  /* 0x000000ffff1fa224 */ /* 0x000fe200078e0a1f */
[----:B------:R-:W-:Y:S01]  /*2cd0*/  @!P5 LOP3.LUT R31, RZ, R12, RZ, 0x33, !PT ;  /* 0x0000000cff1fd212 */ /* 0x000fe200078e33ff */
[----:B------:R-:W-:Y:S01]  /*2ce0*/  IMAD.HI.U32 R34, R35, R27, R34 ;  /* 0x0000001b23227227 */ /* 0x000fe200078e0022 */
[----:B------:R-:W-:Y:S02]  /*2cf0*/  ISETP.GT.U32.AND P4, PT, R20, R11, PT ;  /* 0x0000000b1400720c */ /* 0x000fe40003f84070 */
[----:B------:R-:W-:Y:S01]  /*2d00*/  IABS R27, R31 ;  /* 0x0000001f001b7213 */ /* 0x000fe20000000000 */
[----:B------:R-:W-:Y:S01]  /*2d10*/  IMAD.MOV R26, RZ, RZ, -R26 ;  /* 0x000000ffff1a7224 */ /* 0x000fe200078e0a1a */
[----:B------:R-:W-:Y:S01]  /*2d20*/  IABS R16, R37 ;  /* 0x0000002500107213 */ /* 0x000fe20000000000 */
[----:B------:R-:W-:-:S02]  /*2d30*/  IMAD.MOV R0, RZ, RZ, -R0 ;  /* 0x000000ffff007224 */ /* 0x000fc400078e0a00 */
[----:B------:R-:W-:-:S04]  /*2d40*/  IMAD.HI.U32 R17, R17, R27, RZ ;  /* 0x0000001b11117227 */ /* 0x000fc800078e00ff */
[----:B------:R-:W-:Y:S02]  /*2d50*/  IMAD.HI.U32 R29, R34, R16, RZ ;  /* 0x00000010221d7227 */ /* 0x000fe400078e00ff */
[----:B------:R-:W-:Y:S02]  /*2d60*/  @!P4 IADD3 R11, PT, PT, R11, -R20, RZ ;  /* 0x800000140b0bc210 */ /* 0x000fe40007ffe0ff */
[----:B------:R-:W-:Y:S02]  /*2d70*/  IMAD R26, R17, R26, R27 ;  /* 0x0000001a111a7224 */ /* 0x000fe400078e021b */
[----:B------:R-:W-:Y:S01]  /*2d80*/  IMAD R16, R29, R0, R16 ;  /* 0x000000001d107224 */ /* 0x000fe200078e0210 */
[----:B------:R-:W-:Y:S01]  /*2d90*/  ISETP.GE.U32.AND P2, PT, R11, R20, PT ;  /* 0x000000140b00720c */ /* 0x000fe20003f46070 */
[----:B------:R-:W-:Y:S01]  /*2da0*/  @!P4 VIADD R15, R15, 0x1 ;  /* 0x000000010f0fc836 */ /* 0x000fe20000000000 */
[----:B------:R-:W-:Y:S02]  /*2db0*/  ISETP.GT.U32.AND P3, PT, R13, R26, PT ;  /* 0x0000001a0d00720c */ /* 0x000fe40003f64070 */
[----:B------:R-:W-:-:S02]  /*2dc0*/  LOP3.LUT R0, R3, R18, RZ, 0x3c, !PT ;  /* 0x0000001203007212 */ /* 0x000fc400078e3cff */
[----:B------:R-:W-:Y:S02]  /*2dd0*/  ISETP.GT.U32.AND P1, PT, R21, R16, PT ;  /* 0x000000101500720c */ /* 0x000fe40003f24070 */
[----:B------:R-:W-:Y:S01]  /*2de0*/  ISETP.GE.AND P0, PT, R0, RZ, PT ;  /* 0x000000ff0000720c */ /* 0x000fe20003f06270 */
[----:B------:R-:W-:Y:S01]  /*2df0*/  IMAD.MOV R0, RZ, RZ, -R31 ;  /* 0x000000ffff007224 */ /* 0x000fe200078e0a1f */
[----:B------:R-:W-:Y:S02]  /*2e00*/  ISETP.NE.AND P4, PT, R18, RZ, PT ;  /* 0x000000ff1200720c */ /* 0x000fe40003f85270 */
[----:B------:R-:W-:Y:S01]  /*2e10*/  LOP3.LUT R11, R31, R9, RZ, 0x3c, !PT ;  /* 0x000000091f0b7212 */ /* 0x000fe200078e3cff */
[----:B------:R-:W-:Y:S01]  /*2e20*/  IMAD R0, R12, R0, R33 ;  /* 0x000000000c007224 */ /* 0x000fe200078e0221 */
[----:B------:R-:W-:Y:S01]  /*2e30*/  @P2 IADD3 R15, PT, PT, R15, 0x1, RZ ;  /* 0x000000010f0f2810 */ /* 0x000fe20007ffe0ff */
[----:B------:R-:W-:Y:S01]  /*2e40*/  @!P3 IMAD.IADD R26, R26, 0x1, -R13 ;  /* 0x000000011a1ab824 */ /* 0x000fe200078e0a0d */
[----:B------:R-:W-:Y:S01]  /*2e50*/  ISETP.GE.AND P2, PT, R11, RZ, PT ;  /* 0x000000ff0b00720c */ /* 0x000fe20003f46270 */
[----:B------:R-:W-:Y:S01]  /*2e60*/  @!P3 VIADD R17, R17, 0x1 ;  /* 0x000000011111b836 */ /* 0x000fe20000000000 */
[----:B------:R-:W-:Y:S01]  /*2e70*/  LOP3.LUT R11, R37, R6, RZ, 0x3c, !PT ;  /* 0x00000006250b7212 */ /* 0x000fe200078e3cff */
[----:B------:R-:W-:Y:S01]  /*2e80*/  @!P1 IMAD.IADD R16, R16, 0x1, -R21 ;  /* 0x0000000110109824 */ /* 0x000fe200078e0a15 */
[----:B------:R-:W-:Y:S01]  /*2e90*/  ISETP.GE.U32.AND P6, PT, R26, R13, PT ;  /* 0x0000000d1a00720c */ /* 0x000fe20003fc6070 */
[----:B------:R-:W-:Y:S01]  /*2ea0*/  @!P1 VIADD R29, R29, 0x1 ;  /* 0x000000011d1d9836 */ /* 0x000fe20000000000 */
[----:B------:R-:W-:-:S02]  /*2eb0*/  @!P0 IADD3 R15, PT, PT, -R15, RZ, RZ ;  /* 0x000000ff0f0f8210 */ /* 0x000fc40007ffe1ff */
[----:B------:R-:W-:Y:S02]  /*2ec0*/  @!P4 LOP3.LUT R15, RZ, R18, RZ, 0x33, !PT ;  /* 0x00000012ff0fc212 */ /* 0x000fe400078e33ff */
        /* <DEDUP_REMOVED lines=26> */
[----:B------:R-:W-:Y:S02]  /*3070*/  IMAD R3, R10, UR9, RZ ;  /* 0x000000090a037c24 */ /* 0x000fe4000f8e02ff */
[----:B------:R-:W-:Y:S01]  /*3080*/  IMAD R2, R6, R2, R37 ;  /* 0x0000000206027224 */ /* 0x000fe200078e0225 */
        /* <DEDUP_REMOVED lines=13> */
.L_x_327:
[----:B------:R-:W0:Y:S01]  /*3160*/  LDC.64 R2, c[0x0][0x420] ;  /* 0x00010800ff027b82 */ /* 0x000e220000000a00 */
[----:B------:R-:W-:-:S05]  /*3170*/  IADD3 R0, PT, PT, R28, UR6, RZ ;  /* 0x000000061c007c10 */ /* 0x000fca000fffe0ff */
[----:B0-----:R-:W-:-:S05]  /*3180*/  IMAD.WIDE.U32 R2, R0, 0x4, R2 ;  /* 0x0000000400027825 */ /* 0x001fca00078e0002 */
[----:B------:R1:W-:Y:S02]  /*3190*/  STG.E desc[UR12][R2.64], R22 ;  /* 0x0000001602007986 */ /* 0x0003e4000c10190c */
.L_x_326:
[----:B------:R-:W-:Y:S05]  /*31a0*/  BSYNC.RECONVERGENT B1 ;  /* 0x0000000000017941 */ /* 0x000fea0003800200 */
.L_x_325:
[----:B------:R-:W2:Y:S01]  /*31b0*/  LDCU UR14, c[0x0][0x534] ;  /* 0x0000a680ff0e77ac */ /* 0x000ea20008000800 */
[C---:B------:R-:W-:Y:S01]  /*31c0*/  LOP3.LUT R6, R19.reuse, 0x7, RZ, 0xc0, !PT ;  /* 0x0000000713067812 */ /* 0x040fe200078ec0ff */
[C---:B------:R-:W-:Y:S01]  /*31d0*/  IMAD.SHL.U32 R15, R19.reuse, 0x4, RZ ;  /* 0x00000004130f7824 */ /* 0x040fe200078e00ff */
[----:B01----:R-:W-:Y:S01]  /*31e0*/  CS2R R2, SRZ ;  /* 0x0000000000027805 */ /* 0x003fe2000001ff00 */
[----:B------:R-:W0:Y:S01]  /*31f0*/  LDCU UR9, c[0x0][0x44c] ;  /* 0x00008980ff0977ac */ /* 0x000e220008000800 */
[----:B------:R-:W-:Y:S01]  /*3200*/  LOP3.LUT R0, R6, 0x8, RZ, 0xfc, !PT ;  /* 0x0000000806007812 */ /* 0x000fe200078efcff */
[----:B------:R-:W-:Y:S01]  /*3210*/  IMAD R30, R28, 0x18, R6 ;  /* 0x000000181c1e7824 */ /* 0x000fe200078e0206 */
[----:B------:R-:W-:Y:S01]  /*3220*/  CS2R R4, SRZ ;  /* 0x0000000000047805 */ /* 0x000fe2000001ff00 */
[----:B------:R-:W-:Y:S01]  /*3230*/  IMAD.MOV.U32 R13, RZ, RZ, RZ ;  /* 0x000000ffff0d7224 */ /* 0x000fe200078e00ff */
[----:B--2---:R-:W-:Y:S01]  /*3240*/  ISETP.GE.AND P1, PT, R6, UR14, PT ;  /* 0x0000000e06007c0c */ /* 0x004fe2000bf26270 */
[----:B------:R-:W-:Y:S01]  /*3250*/  UISETP.GE.AND UP0, UPT, UR14, 0x1, UPT ;  /* 0x000000010e00788c */ /* 0x000fe2000bf06270 */
[----:B------:R-:W-:Y:S01]  /*3260*/  ISETP.GE.AND P0, PT, R0, UR14, PT ;  /* 0x0000000e00007c0c */ /* 0x000fe2000bf06270 */
[----:B------:R-:W-:Y:S01]  /*3270*/  IMAD.MOV.U32 R0, RZ, RZ, RZ ;  /* 0x000000ffff007224 */ /* 0x000fe200078e00ff */
[C---:B------:R-:W-:Y:S01]  /*3280*/  ISETP.GT.U32.OR P1, PT, R19.reuse, 0x7f, P1 ;  /* 0x0000007f1300780c */ /* 0x040fe20000f24470 */
[----:B0-----:R-:W-:Y:S01]  /*3290*/  UIMAD UR4, UR6, UR9, URZ ;  /* 0x00000009060472a4 */ /* 0x001fe2000f8e02ff */
[----:B------:R-:W-:-:S05]  /*32a0*/  ISETP.GT.U32.OR P0, PT, R19, 0x7f, P0 ;  /* 0x0000007f1300780c */ /* 0x000fca0000704470 */
[----:B------:R-:W-:-:S06]  /*32b0*/  IMAD.U32 R12, RZ, RZ, UR4 ;  /* 0x00000004ff0c7e24 */ /* 0x000fcc000f8e00ff */
[----:B------:R-:W-:Y:S01]  /*32c0*/  @!P1 FADD.FTZ R10, -R22, R24 ;  /* 0x00000018160a9221 */ /* 0x000fe20000010100 */
[----:B------:R-:W-:Y:S02]  /*32d0*/  @!P1 IMAD R7, R6, 0x44, R25 ;  /* 0x0000004406079824 */ /* 0x000fe400078e0219 */
[----:B------:R-:W-:Y:S01]  /*32e0*/  @!P0 FADD.FTZ R22, -R22, R23 ;  /* 0x0000001716168221 */ /* 0x000fe20000010100 */
[----:B------:R-:W-:Y:S02]  /*32f0*/  @!P0 IMAD R25, R6, 0x44, R25 ;  /* 0x0000004406198824 */ /* 0x000fe400078e0219 */
[----:B------:R-:W-:Y:S01]  /*3300*/  @!P1 FMUL.FTZ R10, R10, 1.4426950216293334961 ;  /* 0x3fb8aa3b0a0a9820 */ /* 0x000fe20000410000 */
[----:B------:R-:W-:-:S05]  /*3310*/  @!P0 FMUL.FTZ R8, R22, 1.4426950216293334961 ;  /* 0x3fb8aa3b16088820 */ /* 0x000fca0000410000 */
[----:B------:R-:W0:Y:S08]  /*3320*/  @!P1 MUFU.EX2 R10, R10 ;  /* 0x0000000a000a9308 */ /* 0x000e300000000800 */
[----:B------:R-:W1:Y:S01]  /*3330*/  @!P0 MUFU.EX2 R8, R8 ;  /* 0x0000000800088308 */ /* 0x000e620000000800 */
[----:B0-----:R0:W-:Y:S04]  /*3340*/  @!P1 STS [R7], R10 ;  /* 0x0000000a07009388 */ /* 0x0011e80000000800 */
[----:B-1----:R1:W-:Y:S01]  /*3350*/  @!P0 STS [R25+0x220], R8 ;  /* 0x0002200819008388 */ /* 0x0023e20000000800 */
[----:B------:R-:W-:Y:S01]  /*3360*/  BAR.SYNC.DEFER_BLOCKING 0x0 ;  /* 0x0000000000007b1d */ /* 0x000fe20000010000 */
[----:B------:R-:W-:-:S04]  /*3370*/  LEA R30, P0, R30, UR4, 0x2 ;  /* 0x000000041e1e7c11 */ /* 0x000fc8000f8010ff */
[----:B------:R-:W-:Y:S02]  /*3380*/  LEA.HI.X.SX32 R17, R12, RZ, 0x1, P0 ;  /* 0x000000ff0c117211 */ /* 0x000fe400000f0eff */
[----:B0-----:R-:W-:Y:S02]  /*3390*/  CS2R R6, SRZ ;  /* 0x0000000000067805 */ /* 0x001fe4000001ff00 */
[----:B------:R-:W-:Y:S02]  /*33a0*/  CS2R R10, SRZ ;  /* 0x00000000000a7805 */ /* 0x000fe4000001ff00 */
[----:B-1----:R-:W-:Y:S01]  /*33b0*/  CS2R R8, SRZ ;  /* 0x0000000000087805 */ /* 0x002fe2000001ff00 */
[----:B------:R-:W-:Y:S06]  /*33c0*/  BRA.U !UP0, `(.L_x_333) ;  /* 0x0000000908447547 */ /* 0x000fec000b800000 */
[----:B------:R-:W0:Y:S01]  /*33d0*/  LDCU.64 UR4, c[0x0][0x3f8] ;  /* 0x00007f00ff0477ac */ /* 0x000e220008000a00 */
[----:B------:R-:W-:Y:S01]  /*33e0*/  SHF.L.U64.HI R17, R30, 0x2, R17 ;  /* 0x000000021e117819 */ /* 0x000fe20000010211 */
[----:B------:R-:W-:Y:S01]  /*33f0*/  IMAD.MOV.U32 R29, RZ, RZ, RZ ;  /* 0x000000ffff1d7224 */ /* 0x000fe200078e00ff */
[----:B------:R-:W-:Y:S01]  /*3400*/  CS2R R26, SRZ ;  /* 0x00000000001a7805 */ /* 0x000fe2000001ff00 */
[----:B------:R-:W-:Y:S01]  /*3410*/  UISETP.GE.U32.AND UP1, UPT, UR14, 0x4, UPT ;  /* 0x000000040e00788c */ /* 0x000fe2000bf26070 */
[----:B------:R-:W-:Y:S01]  /*3420*/  IMAD.MOV.U32 R0, RZ, RZ, RZ ;  /* 0x000000ffff007224 */ /* 0x000fe200078e00ff */
[----:B------:R-:W-:Y:S02]  /*3430*/  CS2R R24, SRZ ;  /* 0x0000000000187805 */ /* 0x000fe4000001ff00 */
[----:B------:R-:W-:Y:S02]  /*3440*/  CS2R R22, SRZ ;  /* 0x0000000000167805 */ /* 0x000fe4000001ff00 */
[----:B------:R-:W-:-:S02]  /*3450*/  CS2R R20, SRZ ;  /* 0x0000000000147805 */ /* 0x000fc4000001ff00 */
[----:B------:R-:W-:Y:S01]  /*3460*/  CS2R R18, SRZ ;  /* 0x0000000000127805 */ /* 0x000fe2000001ff00 */
[----:B------:R-:W-:Y:S02]  /*3470*/  UIADD3 UR8, UPT, UPT, UR7, -UR6, URZ ;  /* 0x8000000607087290 */ /* 0x000fe4000fffe0ff */
[----:B------:R-:W-:Y:S01]  /*3480*/  UIMAD UR9, UR7, UR9, URZ ;  /* 0x00000009070972a4 */ /* 0x000fe2000f8e02ff */
[----:B0-----:R-:W-:Y:S01]  /*3490*/  LEA R30, P0, R30, UR4, 0x2 ;  /* 0x000000041e1e7c11 */ /* 0x001fe2000f8010ff */
[----:B------:R-:W-:-:S03]  /*34a0*/  ULOP3.LUT UR4, UR14, 0x3, URZ, 0xc0, !UPT ;  /* 0x000000030e047892 */ /* 0x000fc6000f8ec0ff */
[----:B------:R-:W-:Y:S02]  /*34b0*/  IADD3.X R31, PT, PT, R17, UR5, RZ, P0, !PT ;  /* 0x00000005111f7c10 */ /* 0x000fe400087fe4ff */
[----:B------:R-:W-:Y:S01]  /*34c0*/  CS2R R16, SRZ ;  /* 0x0000000000107805 */ /* 0x000fe2000001ff00 */
[----:B------:R-:W-:Y:S01]  /*34d0*/  UISETP.NE.AND UP0, UPT, UR4, URZ, UPT ;  /* 0x000000ff0400728c */ /* 0x000fe2000bf05270 */
[----:B------:R-:W-:Y:S10]  /*34e0*/  BRA.U !UP1, `(.L_x_334) ;  /* 0x0000000509787547 */ /* 0x000ff4000b800000 */
[----:B------:R-:W0:Y:S01]  /*34f0*/  S2UR UR5, SR_CgaCtaId ;  /* 0x00000000000579c3 */ /* 0x000e220000008800 */
[----:B------:R-:W-:Y:S01]  /*3500*/  UMOV UR11, 0x400 ;  /* 0x00000400000b7882 */ /* 0x000fe20000000000 */
[----:B------:R-:W-:Y:S01]  /*3510*/  ULOP3.LUT UR14, UR14, 0x7ffffffc, URZ, 0xc0, !UPT ;  /* 0x7ffffffc0e0e7892 */ /* 0x000fe2000f8ec0ff */
        /* <DEDUP_REMOVED lines=8> */
[----:B------:R-:W-:Y:S01]  /*35a0*/  UIMAD.WIDE UR16, UR9, 0xc, URZ ;  /* 0x0000000c091078a5 */ /* 0x000fe2000f8e02ff */
[----:B------:R-:W-:Y:S01]  /*35b0*/  IMAD.U32 R29, RZ, RZ, UR14 ;  /* 0x0000000eff1d7e24 */ /* 0x000fe2000f8e00ff */
[----:B0-----:R-:W-:Y:S02]  /*35c0*/  ULEA UR5, UR5, UR11, 0x18 ;  /* 0x0000000b05057291 */ /* 0x001fe4000f8ec0ff */
[----:B------:R-:W-:-:S04]  /*35d0*/  UIADD3 UR11, UPT, UPT, -UR14, URZ, URZ ;  /* 0x000000ff0e0b7290 */ /* 0x000fc8000fffe1ff */
[----:B------:R-:W-:-:S05]  /*35e0*/  LEA R14, R28, UR5, 0x2 ;  /* 0x000000051c0e7c11 */ /* 0x000fca000f8e10ff */
[----:B------:R-:W-:-:S07]  /*35f0*/  VIADD R14, R14, 0x88 ;  /* 0x000000880e0e7836 */ /* 0x000fce0000000000 */
.L_x_335:
[----:B------:R-:W2:Y:S01]  /*3600*/  @!P1 LDG.E.128 R16, desc[UR12][R30.64] ;  /* 0x0000000c1e109981 */ /* 0x000ea2000c1e1d00 */
[----:B------:R-:W-:Y:S01]  /*3610*/  MOV R35, UR9 ;  /* 0x0000000900237c02 */ /* 0x000fe20008000f00 */
[----:B------:R-:W-:Y:S01]  /*3620*/  UIADD3 UR11, UPT, UPT, UR11, 0x4, URZ ;  /* 0x000000040b0b7890 */ /* 0x000fe2000fffe0ff */
[----:B------:R-:W-:Y:S01]  /*3630*/  MOV R37, UR9 ;  /* 0x0000000900257c02 */ /* 0x000fe20008000f00 */
[----:B------:R-:W2:Y:S02]  /*3640*/  LDS R12, [R14+-0x88] ;  /* 0xffff78000e0c7984 */ /* 0x000ea40000000800 */
[--C-:B------:R-:W-:Y:S01]  /*3650*/  @!P1 IMAD.WIDE R32, R35, 0x4, R30.reuse ;  /* 0x0000000423209825 */ /* 0x100fe200078e021e */
[----:B------:R-:W-:Y:S01]  /*3660*/  UISETP.NE.AND UP1, UPT, UR11, URZ, UPT ;  /* 0x000000ff0b00728c */ /* 0x000fe2000bf25270 */
[----:B------:R-:W3:Y:S02]  /*3670*/  @!P1 LDG.E.128 R20, desc[UR12][R30.64+0x80] ;  /* 0x0000800c1e149981 */ /* 0x000ee4000c1e1d00 */
[----:B------:R-:W-:Y:S02]  /*3680*/  @!P1 IMAD.WIDE R34, R37, 0x8, R30 ;  /* 0x0000000825229825 */ /* 0x000fe400078e021e */
[----:B------:R-:W4:Y:S02]  /*3690*/  @!P1 LDG.E.128 R24, desc[UR12][R30.64+0x100] ;  /* 0x0001000c1e189981 */ /* 0x000f24000c1e1d00 */
        /* <DEDUP_REMOVED lines=16> */
[----:B0-----:R-:W-:Y:S04]  /*37a0*/  @!P1 IADD3 R32, P0, PT, R30, UR16, RZ ;  /* 0x000000101e209c10 */ /* 0x001fe8000ff1e0ff */
[----:B------:R-:W-:Y:S02]  /*37b0*/  @!P1 IADD3.X R33, PT, PT, R31, UR17, RZ, P0, !PT ;  /* 0x000000111f219c10 */ /* 0x000fe400087fe4ff */
[----:B------:R-:W-:Y:S01]  /*37c0*/  LEA R30, P0, R37, R30, 0x4 ;  /* 0x0000001e251e7211 */ /* 0x000fe200078020ff */
        /* <DEDUP_REMOVED lines=14> */
[----:B------:R0:W4:Y:S04]  /*38b0*/  @!P1 LDG.E.128 R24, desc[UR12][R34.64+0x100] ;  /* 0x0001000c22189981 */ /* 0x000128000c1e1d00 */
[----:B------:R-:W2:Y:S01]  /*38c0*/  LDS R12, [R14] ;  /* 0x000000000e0c7984 */ /* 0x000ea20000000800 */
[----:B0-----:R-:W-:Y:S04]  /*38d0*/  MOV R35, UR9 ;  /* 0x0000000900237c02 */ /* 0x001fe80008000f00 */
        /* <DEDUP_REMOVED lines=31> */
.L_x_334:
[----:B------:R-:W-:Y:S05]  /*3ad0*/  BRA.U !UP0, `(.L_x_333) ;  /* 0x0000000108807547 */ /* 0x000fea000b800000 */
[----:B------:R-:W0:Y:S01]  /*3ae0*/  S2UR UR5, SR_CgaCtaId ;  /* 0x00000000000579c3 */ /* 0x000e220000008800 */
[----:B------:R-:W-:Y:S01]  /*3af0*/  UMOV UR11, 0x400 ;  /* 0x00000400000b7882 */ /* 0x000fe20000000000 */
[----:B------:R-:W-:Y:S01]  /*3b00*/  IMAD R29, R29, 0x11, R28 ;  /* 0x000000111d1d7824 */ /* 0x000fe200078e021c */
[----:B------:R-:W-:Y:S01]  /*3b10*/  IADD3 R30, P1, PT, R30, 0x100, RZ ;  /* 0x000001001e1e7810 */ /* 0x000fe20007f3e0ff */
[----:B------:R-:W-:Y:S01]  /*3b20*/  UIMAD.WIDE UR14, UR9, 0x4, URZ ;  /* 0x00000004090e78a5 */ /* 0x000fe2000f8e02ff */
[----:B------:R-:W-:Y:S01]  /*3b30*/  ISETP.GE.AND P0, PT, R28, UR8, PT ;  /* 0x000000081c007c0c */ /* 0x000fe2000bf06270 */
[----:B------:R-:W-:Y:S02]  /*3b40*/  UIADD3 UR4, UPT, UPT, -UR4, URZ, URZ ;  /* 0x000000ff04047290 */ /* 0x000fe4000fffe1ff */
[----:B------:R-:W-:Y:S01]  /*3b50*/  IMAD.X R31, RZ, RZ, R31, P1 ;  /* 0x000000ffff1f7224 */ /* 0x000fe200008e061f */
[----:B0-----:R-:W-:-:S06]  /*3b60*/  ULEA UR5, UR5, UR11, 0x18 ;  /* 0x0000000b05057291 */ /* 0x001fcc000f8ec0ff */
[----:B------:R-:W-:-:S07]  /*3b70*/  LEA R14, R29, UR5, 0x2 ;  /* 0x000000051d0e7c11 */ /* 0x000fce000f8e10ff */
.L_x_336:
[----:B------:R-:W2:Y:S01]  /*3b80*/  @!P0 LDG.E.128 R16, desc[UR12][R30.64+-0x100] ;  /* 0xffff000c1e108981 */ /* 0x000ea2000c1e1d00 */
[----:B------:R-:W-:Y:S03]  /*3b90*/  UIADD3 UR4, UPT, UPT, UR4, 0x1, URZ ;  /* 0x0000000104047890 */ /* 0x000fe6000fffe0ff */
[----:B------:R-:W3:Y:S01]  /*3ba0*/  @!P0 LDG.E.128 R20, desc[UR12][R30.64+-0x80] ;  /* 0xffff800c1e148981 */ /* 0x000ee2000c1e1d00 */
[----:B------:R-:W-:Y:S03]  /*3bb0*/  UISETP.NE.AND UP0, UPT, UR4, URZ, UPT ;  /* 0x000000ff0400728c */ /* 0x000fe6000bf05270 */
[----:B------:R0:W4:Y:S04]  /*3bc0*/  @!P0 LDG.E.128 R24, desc[UR12][R30.64] ;  /* 0x0000000c1e188981 */ /* 0x000128000c1e1d00 */
[----:B------:R1:W2:Y:S01]  /*3bd0*/  LDS R12, [R14] ;  /* 0x000000000e0c7984 */ /* 0x0002a20000000800 */
[----:B0-----:R-:W-:Y:S02]  /*3be0*/  IADD3 R30, P1, PT, R30, UR14, RZ ;  /* 0x0000000e1e1e7c10 */ /* 0x001fe4000ff3e0ff */
[----:B-1----:R-:W-:Y:S02]  /*3bf0*/  IADD3 R14, PT, PT, R14, 0x44, RZ ;  /* 0x000000440e0e7810 */ /* 0x002fe40007ffe0ff */
[----:B------:R-:W-:Y:S01]  /*3c00*/  IADD3.X R31, PT, PT, R31, UR15, RZ, P1, !PT ;  /* 0x0000000f1f1f7c10 */ /* 0x000fe20008ffe4ff */
        /* <DEDUP_REMOVED lines=13> */
.L_x_333:
        /* <DEDUP_REMOVED lines=19> */
[----:B--2---:R-:W-:Y:S01]  /*3e10*/  VIADD R22, R22, 0xffffffe ;  /* 0x0ffffffe16167836 */ /* 0x004fe20000000000 */
[----:B0-----:R-:W-:-:S03]  /*3e20*/  IABS R16, R17 ;  /* 0x0000001100107213 */ /* 0x001fc60000000000 */
        /* <DEDUP_REMOVED lines=12> */
[----:B------:R-:W-:Y:S02]  /*3ef0*/  @!P1 IMAD.IADD R21, R21, 0x1, -R18 ;  /* 0x0000000115159824 */ /* 0x000fe400078e0a12 */
[----:B------:R-:W-:Y:S01]  /*3f00*/  @!P1 VIADD R19, R19, 0x1 ;  /* 0x0000000113139836 */ /* 0x000fe20000000000 */
[----:B------:R-:W-:Y:S01]  /*3f10*/  ISETP.NE.AND P1, PT, RZ, UR10, PT ;  /* 0x0000000aff007c0c */ /* 0x000fe2000bf25270 */
[----:B0-----:R-:W-:Y:S01]  /*3f20*/  VIADD R22, R12, 0xffffffe ;  /* 0x0ffffffe0c167836 */ /* 0x001fe20000000000 */
[----:B------:R-:W-:-:S03]  /*3f30*/  ISETP.GE.U32.AND P2, PT, R21, R18, PT ;  /* 0x000000121500720c */ /* 0x000fc60003f46070 */
[----:B------:R-:W0:Y:S10]  /*3f40*/  F2I.FTZ.U32.TRUNC.NTZ R23, R22 ;  /* 0x0000001600177305 */ /* 0x000e34000021f000 */
[----:B------:R-:W-:-:S05]  /*3f50*/  @P2 IADD3 R19, PT, PT, R19, 0x1, RZ ;  /* 0x0000000113132810 */ /* 0x000fca0007ffe0ff */
[----:B------:R-:W-:Y:S01]  /*3f60*/  @!P0 IMAD.MOV R19, RZ, RZ, -R19 ;  /* 0x000000ffff138224 */ /* 0x000fe200078e0a13 */
[----:B------:R-:W-:Y:S01]  /*3f70*/  @!P1 LOP3.LUT R19, RZ, UR10, RZ, 0x33, !PT ;  /* 0x0000000aff139c12 */ /* 0x000fe2000f8e33ff */
[----:B0-----:R-:W-:Y:S02]  /*3f80*/  IMAD.MOV R21, RZ, RZ, -R23 ;  /* 0x000000ffff157224 */ /* 0x001fe400078e0a17 */
[----:B------:R-:W-:Y:S02]  /*3f90*/  IMAD.MOV.U32 R22, RZ, RZ, RZ ;  /* 0x000000ffff167224 */ /* 0x000fe400078e00ff */
[----:B------:R-:W-:Y:S02]  /*3fa0*/  IMAD R18, R19, UR10, RZ ;  /* 0x0000000a13127c24 */ /* 0x000fe4000f8e02ff */
[----:B------:R-:W-:-:S03]  /*3fb0*/  IMAD R14, R21, R16, RZ ;  /* 0x00000010150e7224 */ /* 0x000fc600078e02ff */
[----:B------:R-:W-:Y:S01]  /*3fc0*/  IADD3 R20, PT, PT, R28, -R18, RZ ;  /* 0x800000121c147210 */ /* 0x000fe20007ffe0ff */
[----:B------:R-:W-:-:S03]  /*3fd0*/  IMAD.HI.U32 R14, R23, R14, R22 ;  /* 0x0000000e170e7227 */ /* 0x000fc600078e0016 */
        /* <DEDUP_REMOVED lines=8> */
[----:B-1----:R-:W-:-:S04]  /*4060*/  IMAD R12, R12, UR4, RZ ;  /* 0x000000040c0c7c24 */ /* 0x002fc8000f8e02ff */
[----:B------:R-:W-:-:S08]  /*4070*/  IMAD R12, R19, UR5, R12 ;  /* 0x00000005130c7c24 */ /* 0x000fd0000f8e020c */
[-C--:B------:R-:W-:Y:S01]  /*4080*/  @!P0 IADD3 R21, PT, PT, R21, -R16.reuse, RZ ;  /* 0x8000001015158210 */ /* 0x080fe20007ffe0ff */
        /* <DEDUP_REMOVED lines=28> */
        .weak           $__internal_10_$__cuda_sm20_div_s64
        .type           $__internal_10_$__cuda_sm20_div_s64,@function
        .size           $__internal_10_$__cuda_sm20_div_s64,(.L_x_11588 - $__internal_10_$__cuda_sm20_div_s64)
$__internal_10_$__cuda_sm20_div_s64:
        /* <DEDUP_REMOVED lines=82> */
[----:B------:R-:W-:Y:S06]  /*4770*/  RET.REL.NODEC R16 `(_ZN5flash32flash_fwd_splitkv_combine_kernelI23Flash_fwd_kernel_traitsILi96ELi64ELi128ELi4ELb0ELb0EN7cutlass10bfloat16_tE19Flash_kernel_traitsILi96ELi64ELi128ELi4ES3_EELi16ELi4ELb1EEEvNS_16Flash_fwd_paramsE) ;  /* 0xffffffb810207950 */ /* 0x000fec0003c3ffff */
.L_x_337:
        /* <DEDUP_REMOVED lines=16> */
.L_x_11588:


//--------------------- .text._ZN5flash32flash_fwd_splitkv_combine_kernelI23Flash_fwd_kernel_traitsILi96ELi64ELi128ELi4ELb0ELb0EN7cutlass10bfloat16_tE19Flash_kernel_traitsILi96ELi64ELi128ELi4ES3_EELi16ELi3ELb1EEEvNS_16Flash_fwd_paramsE --------------------------
	.section	.text._ZN5flash32flash_fwd_splitkv_combine_kernelI23Flash_fwd_kernel_traitsILi96ELi64ELi128ELi4ELb0ELb0EN7cutlass10bfloat16_tE19Flash_kernel_traitsILi96ELi64ELi128ELi4ES3_EELi16ELi3ELb1EEEvNS_16Flash_fwd_paramsE,"ax",@progbits
	.align	128
        .global         _ZN5flash32flash_fwd_splitkv_combine_kernelI23Flash_fwd_kernel_traitsILi96ELi64ELi128ELi4ELb0ELb0EN7cutlass10bfloat16_tE19Flash_kernel_traitsILi96ELi64ELi128ELi4ES3_EELi16ELi3ELb1EEEvNS_16Flash_fwd_paramsE
        .type           _ZN5flash32flash_fwd_splitkv_combine_kernelI23Flash_fwd_kernel_traitsILi96ELi64ELi128ELi4ELb0ELb0EN7cutlass10bfloat16_tE19Flash_kernel_traitsILi96ELi64ELi128ELi4ES3_EELi16ELi3ELb1EEEvNS_16Flash_fwd_paramsE,@function
        .size           _ZN5flash32flash_fwd_splitkv_combine_kernelI23Flash_fwd_kernel_traitsILi96ELi64ELi128ELi4ELb0ELb0EN7cutlass10bfloat16_tE19Flash_kernel_traitsILi96ELi64ELi128ELi4ES3_EELi16ELi3ELb1EEEvNS_16Flash_fwd_paramsE,(.L_x_11589 - _ZN5flash32flash_fwd_splitkv_combine_kernelI23Flash_fwd_kernel_traitsILi96ELi64ELi128ELi4ELb0ELb0EN7cutlass10bfloat16_tE19Flash_kernel_traitsILi96ELi64ELi128ELi4ES3_EELi16ELi3ELb1EEEvNS_16Flash_fwd_paramsE)
        .other          _ZN5flash32flash_fwd_splitkv_combine_kernelI23Flash_fwd_kernel_traitsILi96ELi64ELi128ELi4ELb0ELb0EN7cutlass10bfloat16_tE19Flash_kernel_traitsILi96ELi64ELi128ELi4ES3_EELi16ELi3ELb1EEEvNS_16Flash_fwd_paramsE,@"STO_CUDA_ENTRY STV_DEFAULT"
_ZN5flash32flash_fwd_splitkv_combine_kernelI23Flash_fwd_kernel_traitsILi96ELi64ELi128ELi4ELb0ELb0EN7cutlass10bfloat16_tE19Flash_kernel_traitsILi96ELi64ELi128ELi4ES3_EELi16ELi3ELb1EEEvNS_16Flash_fwd_paramsE:
.text._ZN5flash32flash_fwd_splitkv_combine_kernelI23Flash_fwd_kernel_traitsILi96ELi64ELi128ELi4ELb0ELb0EN7cutlass10bfloat16_tE19Flash_kernel_traitsILi96ELi64ELi128ELi4ES3_EELi16ELi3ELb1EEEvNS_16Flash_fwd_paramsE:
        /* <DEDUP_REMOVED lines=38> */
.L_x_338:
[----:B------:R-:W-:Y:S01]  /*0260*/  IMAD.U32 R29, RZ, RZ, UR7 ;  /* 0x00000007ff1d7e24 */ /* 0x000fe2000f8e00ff */
[----:B------:R-:W-:Y:S01]  /*0270*/  MOV R18, UR14 ;  /* 0x0000000e00127c02 */ /* 0x000fe20008000f00 */
[----:B------:R-:W-:Y:S01]  /*0280*/  IMAD.U32 R17, RZ, RZ, UR15 ;  /* 0x0000000fff117e24 */ /* 0x000fe2000f8e00ff */
[----:B------:R-:W-:Y:S02]  /*0290*/  MOV R15, UR8 ;  /* 0x00000008000f7c02 */ /* 0x000fe40008000f00 */
[----:B------:R-:W-:Y:S02]  /*02a0*/  MOV R16, 0x2c0 ;  /* 0x000002c000107802 */ /* 0x000fe40000000f00 */
[----:B------:R-:W-:Y:S05]  /*02b0*/  CALL.REL.NOINC `($__internal_11_$__cuda_sm20_div_s64) ;  /* 0x0000003c00807944 */ /* 0x000fea0003c00000 */
[----:B------:R-:W-:-:S07]  /*02c0*/  MOV R10, R14 ;  /* 0x0000000e000a7202 */ /* 0x000fce0000000f00 */
.L_x_339:
        /* <DEDUP_REMOVED lines=30> */
.L_x_341:
[----:B------:R-:W-:Y:S01]  /*04b0*/  IMAD.MOV.U32 R29, RZ, RZ, R10 ;  /* 0x000000ffff1d7224 */ /* 0x000fe200078e000a */
[----:B------:R-:W-:Y:S02]  /*04c0*/  MOV R17, R11 ;  /* 0x0000000b00117202 */ /* 0x000fe40000000f00 */
[----:B------:R-:W-:Y:S02]  /*04d0*/  MOV R16, 0x4f0 ;  /* 0x000004f000107802 */ /* 0x000fe40000000f00 */
[----:B------:R-:W-:Y:S05]  /*04e0*/  CALL.REL.NOINC `($__internal_11_$__cuda_sm20_div_s64) ;  /* 0x0000003800f47944 */ /* 0x000fea0003c00000 */
[----:B------:R-:W-:Y:S02]  /*04f0*/  MOV R22, R14 ;  /* 0x0000000e00167202 */ /* 0x000fe40000000f00 */
[----:B------:R-:W-:Y:S02]  /*0500*/  MOV R23, R11 ;  /* 0x0000000b00177202 */ /* 0x000fe40000000f00 */
.L_x_342:
[----:B------:R-:W-:Y:S05]  /*0510*/  BSYNC.RECONVERGENT B0 ;  /* 0x0000000000007941 */ /* 0x000fea0003800200 */
.L_x_340:
        /* <DEDUP_REMOVED lines=55> */
.L_x_344:
[----:B------:R-:W-:Y:S01]  /*0890*/  IMAD.MOV.U32 R29, RZ, RZ, R18 ;  /* 0x000000ffff1d7224 */ /* 0x000fe200078e0012 */
[----:B------:R-:W-:Y:S01]  /*08a0*/  MOV R18, R12 ;  /* 0x0000000c00127202 */ /* 0x000fe20000000f00 */
[----:B------:R-:W-:Y:S01]  /*08b0*/  IMAD.MOV.U32 R17, RZ, RZ, R15 ;  /* 0x000000ffff117224 */ /* 0x000fe200078e000f */
[----:B------:R-:W-:Y:S02]  /*08c0*/  MOV R15, R2 ;  /* 0x00000002000f7202 */ /* 0x000fe40000000f00 */
[----:B------:R-:W-:Y:S02]  /*08d0*/  MOV R16, 0x8f0 ;  /* 0x000008f000107802 */ /* 0x000fe40000000f00 */
[----:B------:R-:W-:Y:S05]  /*08e0*/  CALL.REL.NOINC `($__internal_11_$__cuda_sm20_div_s64) ;  /* 0x0000003400f47944 */ /* 0x000fea0003c00000 */
[----:B------:R-:W-:Y:S02]  /*08f0*/  MOV R15, R11 ;  /* 0x0000000b000f7202 */ /* 0x000fe40000000f00 */
.L_x_345:
[----:B------:R-:W-:Y:S05]  /*0900*/  BSYNC.RECONVERGENT B0 ;  /* 0x0000000000007941 */ /* 0x000fea0003800200 */
.L_x_343:
        /* <DEDUP_REMOVED lines=116> */
.L_x_347:
[----:B------:R-:W-:Y:S01]  /*1050*/  IMAD.MOV.U32 R17, RZ, RZ, R15 ;  /* 0x000000ffff117224 */ /* 0x000fe200078e000f */
[----:B------:R-:W-:Y:S01]  /*1060*/  MOV R18, R9 ;  /* 0x0000000900127202 */ /* 0x000fe20000000f00 */
[----:B------:R-:W-:Y:S01]  /*1070*/  IMAD.MOV.U32 R29, RZ, RZ, R14 ;  /* 0x000000ffff1d7224 */ /* 0x000fe200078e000e */
[----:B------:R-:W-:Y:S02]  /*1080*/  MOV R15, R3 ;  /* 0x00000003000f7202 */ /* 0x000fe40000000f00 */
[----:B------:R-:W-:Y:S02]  /*1090*/  MOV R16, 0x10b0 ;  /* 0x000010b000107802 */ /* 0x000fe40000000f00 */
[----:B------:R-:W-:Y:S05]  /*10a0*/  CALL.REL.NOINC `($__internal_11_$__cuda_sm20_div_s64) ;  /* 0x0000003000047944 */ /* 0x000fea0003c00000 */
[----:B------:R-:W-:Y:S02]  /*10b0*/  MOV R34, R14 ;  /* 0x0000000e00227202 */ /* 0x000fe40000000f00 */
[----:B------:R-:W-:Y:S02]  /*10c0*/  MOV R35, R11 ;  /* 0x0000000b00237202 */ /* 0x000fe40000000f00 */
.L_x_348:
[----:B------:R-:W-:Y:S05]  /*10d0*/  BSYNC.RECONVERGENT B0 ;  /* 0x0000000000007941 */ /* 0x000fea0003800200 */
.L_x_346:
        /* <DEDUP_REMOVED lines=58> */
.L_x_350:
[----:B------:R-:W-:Y:S01]  /*1480*/  IMAD.MOV.U32 R29, RZ, RZ, R22 ;  /* 0x000000ffff1d7224 */ /* 0x000fe200078e0016 */
[----:B------:R-:W-:Y:S01]  /*1490*/  MOV R17, R23 ;  /* 0x0000001700117202 */ /* 0x000fe20000000f00 */
[----:B------:R-:W-:Y:S01]  /*14a0*/  IMAD.MOV.U32 R18, RZ, RZ, R7 ;  /* 0x000000ffff127224 */ /* 0x000fe200078e0007 */
[----:B------:R-:W-:Y:S02]  /*14b0*/  MOV R16, 0x14d0 ;  /* 0x000014d000107802 */ /* 0x000fe40000000f00 */
[----:B------:R-:W-:Y:S05]  /*14c0*/  CALL.REL.NOINC `($__internal_11_$__cuda_sm20_div_s64) ;  /* 0x0000002800fc7944 */ /* 0x000fea0003c00000 */
[----:B------:R-:W-:Y:S02]  /*14d0*/  MOV R20, R14 ;  /* 0x0000000e00147202 */ /* 0x000fe40000000f00 */
[----:B------:R-:W-:Y:S02]  /*14e0*/  MOV R21, R11 ;  /* 0x0000000b00157202 */ /* 0x000fe40000000f00 */
.L_x_351:
[----:B------:R-:W-:Y:S05]  /*14f0*/  BSYNC.RECONVERGENT B0 ;  /* 0x0000000000007941 */ /* 0x000fea0003800200 */
.L_x_349:
[----:B------:R-:W0:Y:S01]  /*1500*/  LDCU UR5, c[0x0][0x434] ;  /* 0x00008680ff0577ac */ /* 0x000e220008000800 */
[----:B------:R-:W1:Y:S01]  /*1510*/  S2R R13, SR_CgaCtaId ;  /* 0x00000000000d7919 */ /* 0x000e620000008800 */
[----:B------:R-:W-:Y:S01]  /*1520*/  BSSY.RECONVERGENT B0, `(.L_x_352) ;  /* 0x000003f000007945 */ /* 0x000fe20003800200 */
[----:B------:R-:W-:Y:S01]  /*1530*/  IMAD.MOV.U32 R23, RZ, RZ, -0x800000 ;  /* 0xff800000ff177424 */ /* 0x000fe200078e00ff */
[----:B------:R-:W2:Y:S01]  /*1540*/  LDCU UR16, c[0x0][0x534] ;  /* 0x0000a680ff1077ac */ /* 0x000ea20008000800 */
[----:B------:R-:W3:Y:S01]  /*1550*/  S2R R19, SR_TID.X ;  /* 0x0000000000137919 */ /* 0x000ee20000002100 */
[----:B------:R-:W4:Y:S01]  /*1560*/  LDCU UR9, c[0x0][0x430] ;  /* 0x00008600ff0977ac */ /* 0x000f220008000800 */
[----:B------:R-:W-:Y:S01]  /*1570*/  USHF.R.S32.HI UR4, URZ, 0x1f, UR10 ;  /* 0x0000001fff047899 */ /* 0x000fe2000801140a */
[----:B------:R-:W1:Y:S01]  /*1580*/  LDCU.64 UR12, c[0x0][0x358] ;  /* 0x00006b00ff0c77ac */ /* 0x000e620008000a00 */
[----:B0-----:R-:W-:Y:S02]  /*1590*/  IMAD.U32 R14, RZ, RZ, UR5 ;  /* 0x00000005ff0e7e24 */ /* 0x001fe4000f8e00ff */
[----:B------:R-:W-:-:S03]  /*15a0*/  ULOP3.LUT UR4, UR4, 0x1, URZ, 0xfc, !UPT ;  /* 0x0000000104047892 */ /* 0x000fc6000f8efcff */
[----:B------:R-:W-:Y:S01]  /*15b0*/  IABS R14, R14 ;  /* 0x0000000e000e7213 */ /* 0x000fe20000000000 */
[----:B----4-:R-:W-:-:S03]  /*15c0*/  UIMAD UR9, UR5, UR9, URZ ;  /* 0x00000009050972a4 */ /* 0x010fc6000f8e02ff */
[----:B------:R-:W0:Y:S01]  /*15d0*/  I2F.RP R11, R14 ;  /* 0x0000000e000b7306 */ /* 0x000e220000209400 */
[C---:B---3--:R-:W-:Y:S02]  /*15e0*/  ISETP.GT.U32.AND P1, PT, R19.reuse, 0x7f, PT ;  /* 0x0000007f1300780c */ /* 0x048fe40003f24070 */
[----:B------:R-:W-:Y:S02]  /*15f0*/  LOP3.LUT R25, R19, 0x7, RZ, 0xc0, !PT ;  /* 0x0000000713197812 */ /* 0x000fe400078ec0ff */
[----:B------:R-:W-:-:S03]  /*1600*/  SHF.R.U32.HI R28, RZ, 0x3, R19 ;  /* 0x00000003ff1c7819 */ /* 0x000fc60000011613 */
[----:B0-----:R-:W0:Y:S02]  /*1610*/  MUFU.RCP R16, R11 ;  /* 0x0000000b00107308 */ /* 0x001e240000001000 */
[----:B0-----:R-:W-:-:S06]  /*1620*/  VIADD R16, R16, 0xffffffe ;  /* 0x0ffffffe10107836 */ /* 0x001fcc0000000000 */
[----:B------:R-:W0:Y:S02]  /*1630*/  F2I.FTZ.U32.TRUNC.NTZ R17, R16 ;  /* 0x0000001000117305 */ /* 0x000e24000021f000 */
[--C-:B0-----:R-:W-:Y:S02]  /*1640*/  IMAD.MOV R5, RZ, RZ, -R17.reuse ;  /* 0x000000ffff057224 */ /* 0x101fe400078e0a11 */
[----:B------:R-:W-:Y:S02]  /*1650*/  IMAD.MOV.U32 R16, RZ, RZ, RZ ;  /* 0x000000ffff107224 */ /* 0x000fe400078e00ff */
[----:B------:R-:W-:Y:S01]  /*1660*/  IMAD R6, R5, R14, RZ ;  /* 0x0000000e05067224 */ /* 0x000fe200078e02ff */
[----:B------:R-:W-:Y:S02]  /*1670*/  IABS R5, R4 ;  /* 0x0000000400057213 */ /* 0x000fe40000000000 */
[----:B------:R-:W-:Y:S01]  /*1680*/  LOP3.LUT R4, R4, UR5, RZ, 0x3c, !PT ;  /* 0x0000000504047c12 */ /* 0x000fe2000f8e3cff */
[----:B------:R-:W-:Y:S01]  /*1690*/  IMAD.HI.U32 R6, R17, R6, R16 ;  /* 0x0000000611067227 */ /* 0x000fe200078e0010 */
[----:B------:R-:W-:-:S02]  /*16a0*/  MOV R16, 0xff800000 ;  /* 0xff80000000107802 */ /* 0x000fc40000000f00 */
[----:B------:R-:W-:-:S03]  /*16b0*/  ISETP.GE.AND P2, PT, R4, RZ, PT ;  /* 0x000000ff0400720c */ /* 0x000fc60003f46270 */
[----:B------:R-:W-:-:S05]  /*16c0*/  IMAD.HI.U32 R6, R6, R5, RZ ;  /* 0x0000000506067227 */ /* 0x000fca00078e00ff */
[----:B------:R-:W-:-:S05]  /*16d0*/  IADD3 R11, PT, PT, -R6, RZ, RZ ;  /* 0x000000ff060b7210 */ /* 0x000fca0007ffe1ff */
[----:B------:R-:W-:Y:S01]  /*16e0*/  IMAD R5, R14, R11, R5 ;  /* 0x0000000b0e057224 */ /* 0x000fe200078e0205 */
[----:B------:R-:W-:-:S04]  /*16f0*/  LOP3.LUT R11, R19, 0xf, RZ, 0xc0, !PT ;  /* 0x0000000f130b7812 */ /* 0x000fc800078ec0ff */
[----:B------:R-:W-:-:S13]  /*1700*/  ISETP.GT.U32.AND P0, PT, R14, R5, PT ;  /* 0x000000050e00720c */ /* 0x000fda0003f04070 */
[----:B------:R-:W-:Y:S02]  /*1710*/  @!P0 IMAD.IADD R5, R5, 0x1, -R14 ;  /* 0x0000000105058824 */ /* 0x000fe400078e0a0e */
[----:B------:R-:W-:Y:S01]  /*1720*/  @!P0 VIADD R6, R6, 0x1 ;  /* 0x0000000106068836 */ /* 0x000fe20000000000 */
[----:B------:R-:W-:Y:S02]  /*1730*/  ISETP.NE.AND P0, PT, RZ, UR5, PT ;  /* 0x00000005ff007c0c */ /* 0x000fe4000bf05270 */
[----:B------:R-:W-:Y:S02]  /*1740*/  ISETP.GE.U32.AND P3, PT, R5, R14, PT ;  /* 0x0000000e0500720c */ /* 0x000fe40003f66070 */
[----:B------:R-:W-:-:S04]  /*1750*/  MOV R14, 0x400 ;  /* 0x00000400000e7802 */ /* 0x000fc80000000f00 */
[----:B-1----:R-:W-:Y:S02]  /*1760*/  LEA R14, R13, R14, 0x18 ;  /* 0x0000000e0d0e7211 */ /* 0x002fe400078ec0ff */
[----:B------:R-:W-:-:S03]  /*1770*/  SHF.R.U32.HI R13, RZ, 0x4, R19 ;  /* 0x00000004ff0d7819 */ /* 0x000fc60000011613 */
[--C-:B------:R-:W-:Y:S02]  /*1780*/  IMAD R5, R25, 0x44, R14.reuse ;  /* 0x0000004419057824 */ /* 0x100fe400078e020e */
[----:B------:R-:W-:Y:S02]  /*1790*/  @P3 VIADD R6, R6, 0x1 ;  /* 0x0000000106063836 */ /* 0x000fe40000000000 */
[C---:B------:R-:W-:Y:S02]  /*17a0*/  @!P1 IMAD R4, R13.reuse, 0x44, R14 ;  /* 0x000000440d049824 */ /* 0x040fe400078e020e */
        /* <DEDUP_REMOVED lines=20> */
[----:B------:R-:W-:-:S05]  /*18f0*/  LEA.HI.X R27, R16, UR5, R4, 0x2, P0 ;  /* 0x00000005101b7c11 */ /* 0x000fca00080f1404 */
[----:B------:R0:W5:Y:S04]  /*1900*/  LDG.E R16, desc[UR12][R26.64] ;  /* 0x0000000c1a107981 */ /* 0x000168000c1e1900 */
.L_x_353:
[----:B------:R-:W-:Y:S05]  /*1910*/  BSYNC.RECONVERGENT B0 ;  /* 0x0000000000007941 */ /* 0x000fea0003800200 */
.L_x_352:
[----:B-----5:R1:W-:Y:S01]  /*1920*/  @!P1 STS [R15], R16 ;  /* 0x000000100f009388 */ /* 0x0203e20000000800 */
[----:B------:R-:W2:Y:S01]  /*1930*/  LDC R11, c[0x0][0x3e0] ;  /* 0x0000f800ff0b7b82 */ /* 0x000ea20000000800 */
[----:B------:R-:W-:Y:S01]  /*1940*/  IABS R13, R5 ;  /* 0x00000005000d7213 */ /* 0x000fe20000000000 */
[----:B------:R-:W-:Y:S06]  /*1950*/  BSSY.RECONVERGENT B1, `(.L_x_354) ;  /* 0x0000176000017945 */ /* 0x000fec0003800200 */
[----:B------:R-:W-:Y:S01]  /*1960*/  BAR.SYNC.DEFER_BLOCKING 0x0 ;  /* 0x0000000000007b1d */ /* 0x000fe20000010000 */
[----:B------:R-:W-:-:S02]  /*1970*/  ISETP.NE.AND P5, PT, R5, RZ, PT ;  /* 0x000000ff0500720c */ /* 0x000fc40003fa5270 */
[----:B--2---:R-:W-:-:S03]  /*1980*/  IABS R4, R11 ;  /* 0x0000000b00047213 */ /* 0x004fc60000000000 */
[----:B-1----:R-:W1:Y:S01]  /*1990*/  I2F.RP R15, R13 ;  /* 0x0000000d000f7306 */ /* 0x002e620000209400 */
[----:B------:R-:W2:Y:S07]  /*19a0*/  @!P1 LDS R23, [R24] ;  /* 0x0000000018179984 */ /* 0x000eae0000000800 */
[----:B------:R-:W3:Y:S08]  /*19b0*/  I2F.RP R18, R4 ;  /* 0x0000000400127306 */ /* 0x000ef00000209400 */
[----:B-1----:R-:W1:Y:S08]  /*19c0*/  MUFU.RCP R32, R15 ;  /* 0x0000000f00207308 */ /* 0x002e700000001000 */
[----:B---3--:R-:W3:Y:S01]  /*19d0*/  MUFU.RCP R30, R18 ;  /* 0x00000012001e7308 */ /* 0x008ee20000001000 */
[----:B-1----:R-:W-:-:S07]  /*19e0*/  VIADD R32, R32, 0xffffffe ;  /* 0x0ffffffe20207836 */ /* 0x002fce0000000000 */
[----:B------:R-:W0:Y:S01]  /*19f0*/  F2I.FTZ.U32.TRUNC.NTZ R33, R32 ;  /* 0x0000002000217305 */ /* 0x000e22000021f000 */
[----:B---3--:R-:W-:Y:S01]  /*1a00*/  VIADD R30, R30, 0xffffffe ;  /* 0x0ffffffe1e1e7836 */ /* 0x008fe20000000000 */
[----:B--2---:R-:W1:Y:S06]  /*1a10*/  SHFL.BFLY PT, R22, R23, 0x4, 0x1f ;  /* 0x0c801f0017167f89 */ /* 0x004e6c00000e0000 */
[----:B------:R2:W3:Y:S01]  /*1a20*/  F2I.FTZ.U32.TRUNC.NTZ R31, R30 ;  /* 0x0000001e001f7305 */ /* 0x0004e2000021f000 */
[----:B0-----:R-:W-:Y:S02]  /*1a30*/  IMAD.MOV R26, RZ, RZ, -R33 ;  /* 0x000000ffff1a7224 */ /* 0x001fe400078e0a21 */
[----:B------:R-:W-:-:S02]  /*1a40*/  IMAD.MOV.U32 R32, RZ, RZ, RZ ;  /* 0x000000ffff207224 */ /* 0x000fc400078e00ff */
[----:B------:R-:W-:Y:S02]  /*1a50*/  IMAD R26, R26, R13, RZ ;  /* 0x0000000d1a1a7224 */ /* 0x000fe400078e02ff */
[----:B--2---:R-:W-:Y:S02]  /*1a60*/  HFMA2 R30, -RZ, RZ, 0, 0 ;  /* 0x00000000ff1e7431 */ /* 0x004fe400000001ff */
[----:B------:R-:W-:Y:S01]  /*1a70*/  IMAD.HI.U32 R26, R33, R26, R32 ;  /* 0x0000001a211a7227 */ /* 0x000fe200078e0020 */
[----:B-1----:R-:W-:-:S05]  /*1a80*/  FMNMX.FTZ R22, R22, R23, !PT ;  /* 0x0000001716167209 */ /* 0x002fca0007810000 */
[----:B------:R-:W0:Y:S02]  /*1a90*/  SHFL.BFLY PT, R17, R22, 0x2, 0x1f ;  /* 0x0c401f0016117f89 */ /* 0x000e2400000e0000 */
[----:B0-----:R-:W-:Y:S01]  /*1aa0*/  FMNMX.FTZ R17, R22, R17, !PT ;  /* 0x0000001116117209 */ /* 0x001fe20007810000 */
[----:B------:R-:W-:Y:S01]  /*1ab0*/  IMAD.IADD R22, R0, 0x1, R13 ;  /* 0x0000000100167824 */ /* 0x000fe200078e020d */
[----:B------:R-:W-:-:S03]  /*1ac0*/  IABS R0, R5 ;  /* 0x0000000500007213 */ /* 0x000fc60000000000 */
[----:B------:R-:W0:Y:S02]  /*1ad0*/  SHFL.BFLY PT, R14, R17, 0x1, 0x1f ;  /* 0x0c201f00110e7f89 */ /* 0x000e2400000e0000 */
[----:B------:R-:W-:Y:S01]  /*1ae0*/  IMAD.MOV R0, RZ, RZ, -R0 ;  /* 0x000000ffff007224 */ /* 0x000fe200078e0a00 */
[----:B0-----:R-:W-:Y:S01]  /*1af0*/  FMNMX.FTZ R14, R17, R14, !PT ;  /* 0x0000000e110e7209 */ /* 0x001fe20007810000 */
[----:B---3--:R-:W-:-:S03]  /*1b00*/  IMAD.MOV R17, RZ, RZ, -R31 ;  /* 0x000000ffff117224 */ /* 0x008fc600078e0a1f */
[C---:B------:R-:W-:Y:S01]  /*1b10*/  FSETP.NEU.FTZ.AND P0, PT, R14.reuse, -INF , PT ;  /* 0xff8000000e00780b */ /* 0x040fe20003f1d000 */
[----:B------:R-:W-:Y:S01]  /*1b20*/  IMAD R18, R17, R4, RZ ;  /* 0x0000000411127224 */ /* 0x000fe200078e02ff */
[----:B------:R-:W-:Y:S02]  /*1b30*/  IABS R17, R22 ;  /* 0x0000001600117213 */ /* 0x000fe40000000000 */
[----:B------:R-:W-:Y:S01]  /*1b40*/  FSEL R14, R14, RZ, P0 ;  /* 0x000000ff0e0e7208 */ /* 0x000fe20000000000 */
[----:B------:R-:W-:-:S04]  /*1b50*/  IMAD.HI.U32 R18, R31, R18, R30 ;  /* 0x000000121f127227 */ /* 0x000fc800078e001e */
[----:B------:R-:W-:Y:S01]  /*1b60*/  FADD.FTZ R27, -R14, R23 ;  /* 0x000000170e1b7221 */ /* 0x000fe20000010100 */
[----:B------:R-:W-:-:S04]  /*1b70*/  IMAD.HI.U32 R26, R26, R17, RZ ;  /* 0x000000111a1a7227 */ /* 0x000fc800078e00ff */
[----:B------:R-:W-:Y:S01]  /*1b80*/  FMUL.FTZ R27, R27, 1.4426950216293334961 ;  /* 0x3fb8aa3b1b1b7820 */ /* 0x000fe20000410000 */
[----:B------:R-:W-:Y:S02]  /*1b90*/  IMAD R0, R26, R0, R17 ;  /* 0x000000001a007224 */ /* 0x000fe400078e0211 */
[----:B------:R-:W-:-:S03]  /*1ba0*/  IMAD.HI.U32 R18, R18, R17, RZ ;  /* 0x0000001112127227 */ /* 0x000fc600078e00ff */
        /* <DEDUP_REMOVED lines=9> */
[----:B------:R-:W-:Y:S01]  /*1c40*/  ISETP.GE.AND P2, PT, R22, RZ, PT ;  /* 0x000000ff1600720c */ /* 0x000fe20003f46270 */
[----:B------:R-:W-:Y:S01]  /*1c50*/  IMAD.MOV.U32 R22, RZ, RZ, 0x7f800000 ;  /* 0x7f800000ff167424 */ /* 0x000fe200078e00ff */
[----:B------:R-:W-:Y:S01]  /*1c60*/  SHF.R.S32.HI R0, RZ, 0x1f, R5 ;  /* 0x0000001fff007819 */ /* 0x000fe20000011405 */
[----:B------:R-:W-:Y:S02]  /*1c70*/  IMAD R5, R5, UR9, RZ ;  /* 0x0000000905057c24 */ /* 0x000fe4000f8e02ff */
[----:B------:R-:W-:-:S06]  /*1c80*/  @P1 VIADD R26, R26, 0x1 ;  /* 0x000000011a1a1836 */ /* 0x000fcc0000000000 */
[----:B------:R-:W-:Y:S01]  /*1c90*/  @!P3 IMAD.MOV R26, RZ, RZ, -R26 ;  /* 0x000000ffff1ab224 */ /* 0x000fe200078e0a1a */
[----:B------:R-:W-:Y:S01]  /*1ca0*/  @!P5 LOP3.LUT R26, RZ, R13, RZ, 0x33, !PT ;  /* 0x0000000dff1ad212 */ /* 0x000fe200078e33ff */
[----:B0-----:R-:W-:Y:S01]  /*1cb0*/  FADD.FTZ R16, R27, R16 ;  /* 0x000000101b107221 */ /* 0x001fe20000010000 */
[----:B------:R-:W-:-:S04]  /*1cc0*/  ISETP.NE.AND P3, PT, R6, RZ, PT ;  /* 0x000000ff0600720c */ /* 0x000fc80003f65270 */
[----:B------:R-:W0:Y:S02]  /*1cd0*/  SHFL.BFLY PT, R15, R16, 0x2, 0x1f ;  /* 0x0c401f00100f7f89 */ /* 0x000e2400000e0000 */
[----:B0-----:R-:W-:Y:S01]  /*1ce0*/  FADD.FTZ R27, R16, R15 ;  /* 0x0000000f101b7221 */ /* 0x001fe20000010000 */
[----:B------:R-:W-:-:S04]  /*1cf0*/  IMAD.MOV R15, RZ, RZ, -R18 ;  /* 0x000000ffff0f7224 */ /* 0x000fc800078e0a12 */
[----:B------:R-:W0:Y:S01]  /*1d00*/  SHFL.BFLY PT, R16, R27, 0x1, 0x1f ;  /* 0x0c201f001b107f89 */ /* 0x000e2200000e0000 */
[----:B------:R-:W-:Y:S01]  /*1d10*/  IMAD R15, R4, R15, R17 ;  /* 0x0000000f040f7224 */ /* 0x000fe200078e0211 */
[----:B------:R-:W-:-:S04]  /*1d20*/  SHF.R.S32.HI R17, RZ, 0x1f, R26 ;  /* 0x0000001fff117819 */ /* 0x000fc8000001141a */
[----:B------:R-:W-:-:S13]  /*1d30*/  ISETP.GT.U32.AND P0, PT, R4, R15, PT ;  /* 0x0000000f0400720c */ /* 0x000fda0003f04070 */
[----:B------:R-:W-:Y:S02]  /*1d40*/  @!P0 IMAD.IADD R15, R15, 0x1, -R4 ;  /* 0x000000010f0f8824 */ /* 0x000fe400078e0a04 */
[----:B------:R-:W-:Y:S01]  /*1d50*/  @!P0 VIADD R18, R18, 0x1 ;  /* 0x0000000112128836 */ /* 0x000fe20000000000 */
[----:B------:R-:W-:Y:S02]  /*1d60*/  ISETP.NE.AND P0, PT, R11, RZ, PT ;  /* 0x000000ff0b00720c */ /* 0x000fe40003f05270 */
[----:B------:R-:W-:Y:S01]  /*1d70*/  ISETP.GE.U32.AND P4, PT, R15, R4, PT ;  /* 0x000000040f00720c */ /* 0x000fe20003f86070 */
[----:B0-----:R-:W-:Y:S01]  /*1d80*/  FADD.FTZ R16, R27, R16 ;  /* 0x000000101b107221 */ /* 0x001fe20000010000 */
[----:B------:R-:W-:-:S04]  /*1d90*/  SEL R15, RZ, 0x1, !P3 ;  /* 0x00000001ff0f7807 */ /* 0x000fc80005800000 */
[----:B------:R-:W-:Y:S02]  /*1da0*/  FSETP.NE.FTZ.AND P1, PT, R16, RZ, PT ;  /* 0x000000ff1000720b */ /* 0x000fe40003f35000 */
[----:B------:R-:W-:-:S05]  /*1db0*/  LOP3.LUT R15, R0, R15, RZ, 0xfc, !PT ;  /* 0x0000000f000f7212 */ /* 0x000fca00078efcff */
[----:B------:R-:W-:-:S05]  /*1dc0*/  @P4 IADD3 R18, PT, PT, R18, 0x1, RZ ;  /* 0x0000000112124810 */ /* 0x000fca0007ffe0ff */
[----:B------:R-:W-:Y:S01]  /*1dd0*/  @!P2 IMAD.MOV R18, RZ, RZ, -R18 ;  /* 0x000000ffff12a224 */ /* 0x000fe200078e0a12 */
[----:B------:R-:W0:Y:S01]  /*1de0*/  @P1 MUFU.LG2 R13, R16 ;  /* 0x00000010000d1308 */ /* 0x000e220000000c00 */
[----:B------:R-:W-:Y:S02]  /*1df0*/  @!P0 LOP3.LUT R18, RZ, R11, RZ, 0x33, !PT ;  /* 0x0000000bff128212 */ /* 0x000fe400078e33ff */
[----:B------:R-:W-:Y:S02]  /*1e00*/  LOP3.LUT P0, RZ, R19, 0x387, RZ, 0xc0, !PT ;  /* 0x0000038713ff7812 */ /* 0x000fe4000780c0ff */
[----:B------:R-:W-:Y:S01]  /*1e10*/  ISETP.LT.U32.AND P2, PT, R20, R26, PT ;  /* 0x0000001a1400720c */ /* 0x000fe20003f41070 */
[----:B------:R-:W-:-:S03]  /*1e20*/  IMAD R4, R18, UR11, RZ ;  /* 0x0000000b12047c24 */ /* 0x000fc6000f8e02ff */
[----:B------:R-:W-:Y:S01]  /*1e30*/  ISETP.LT.AND.EX P2, PT, R21, R17, PT, P2 ;  /* 0x000000111500720c */ /* 0x000fe20003f41320 */
[----:B------:R-:W-:-:S03]  /*1e40*/  IMAD R4, R15, R4, RZ ;  /* 0x000000040f047224 */ /* 0x000fc600078e02ff */
[----:B------:R-:W-:Y:S01]  /*1e50*/  SEL R6, R20, R26, P2 ;  /* 0x0000001a14067207 */ /* 0x000fe20001000000 */
[----:B0-----:R-:W-:Y:S02]  /*1e60*/  @P1 FFMA.FTZ R22, R13, 0.69314718246459960938, R14 ;  /* 0x3f3172180d161823 */ /* 0x001fe4000001000e */
        /* <DEDUP_REMOVED lines=29> */
[----:B------:R-:W-:Y:S01]  /*2040*/  MOV R14, RZ ;  /* 0x000000ff000e7202 */ /* 0x000fe20000000f00 */
[----:B------:R-:W-:Y:S01]  /*2050*/  HFMA2 R33, -RZ, RZ, 0, 0 ;  /* 0x00000000ff217431 */ /* 0x000fe200000001ff */
[----:B------:R-:W-:-:S05]  /*2060*/  ISETP.NE.U32.AND P0, PT, R32, RZ, PT ;  /* 0x000000ff2000720c */ /* 0x000fca0003f05070 */
        /* <DEDUP_REMOVED lines=19> */
.L_x_357:
[----:B------:R-:W-:Y:S01]  /*21a0*/  IMAD.MOV.U32 R17, RZ, RZ, RZ ;  /* 0x000000ffff117224 */ /* 0x000fe200078e00ff */
[----:B------:R-:W-:Y:S02]  /*21b0*/  MOV R18, R32 ;  /* 0x0000002000127202 */ /* 0x000fe40000000f00 */
[----:B------:R-:W-:Y:S02]  /*21c0*/  MOV R16, 0x21e0 ;  /* 0x000021e000107802 */ /* 0x000fe40000000f00 */
[----:B------:R-:W-:Y:S05]  /*21d0*/  CALL.REL.NOINC `($__internal_11_$__cuda_sm20_div_s64) ;  /* 0x0000001c00b87944 */ /* 0x000fea0003c00000 */
[----:B------:R-:W-:Y:S02]  /*21e0*/  IADD3 R13, PT, PT, -R14, RZ, RZ ;  /* 0x000000ff0e0d7210 */ /* 0x000fe40007ffe1ff */
[----:B------:R-:W-:-:S03]  /*21f0*/  MOV R33, R11 ;  /* 0x0000000b00217202 */ /* 0x000fc60000000f00 */
[----:B------:R-:W-:Y:S01]  /*2200*/  IMAD R29, R32, R13, R29 ;  /* 0x0000000d201d7224 */ /* 0x000fe200078e021d */
[----:B------:R-:W-:-:S07]  /*2210*/  MOV R32, R14 ;  /* 0x0000000e00207202 */ /* 0x000fce0000000f00 */
.L_x_358:
        /* <DEDUP_REMOVED lines=60> */
.L_x_360:
[----:B------:R-:W-:Y:S01]  /*25e0*/  IMAD.MOV.U32 R29, RZ, RZ, R32 ;  /* 0x000000ffff1d7224 */ /* 0x000fe200078e0020 */
[----:B------:R-:W-:Y:S01]  /*25f0*/  MOV R17, R33 ;  /* 0x0000002100117202 */ /* 0x000fe20000000f00 */
[----:B------:R-:W-:Y:S01]  /*2600*/  IMAD.MOV.U32 R18, RZ, RZ, R36 ;  /* 0x000000ffff127224 */ /* 0x000fe200078e0024 */
[----:B------:R-:W-:Y:S02]  /*2610*/  MOV R16, 0x2630 ;  /* 0x0000263000107802 */ /* 0x000fe40000000f00 */
[----:B------:R-:W-:Y:S05]  /*2620*/  CALL.REL.NOINC `($__internal_11_$__cuda_sm20_div_s64) ;  /* 0x0000001800a47944 */ /* 0x000fea0003c00000 */
[----:B------:R-:W-:-:S05]  /*2630*/  IADD3 R33, PT, PT, -R14, RZ, RZ ;  /* 0x000000ff0e217210 */ /* 0x000fca0007ffe1ff */
[----:B------:R-:W-:Y:S02]  /*2640*/  IMAD R33, R33, R36, R32 ;  /* 0x0000002421217224 */ /* 0x000fe400078e0220 */
.L_x_361:
[----:B------:R-:W-:Y:S05]  /*2650*/  BSYNC.RECONVERGENT B0 ;  /* 0x0000000000007941 */ /* 0x000fea0003800200 */
.L_x_359:
        /* <DEDUP_REMOVED lines=161> */
.L_x_356:
[----:B------:R-:W0:Y:S01]  /*3070*/  LDC.64 R2, c[0x0][0x420] ;  /* 0x00010800ff027b82 */ /* 0x000e220000000a00 */
[----:B------:R-:W-:-:S05]  /*3080*/  IADD3 R0, PT, PT, R28, UR6, RZ ;  /* 0x000000061c007c10 */ /* 0x000fca000fffe0ff */
[----:B0-----:R-:W-:-:S05]  /*3090*/  IMAD.WIDE.U32 R2, R0, 0x4, R2 ;  /* 0x0000000400027825 */ /* 0x001fca00078e0002 */
[----:B------:R1:W-:Y:S02]  /*30a0*/  STG.E desc[UR12][R2.64], R22 ;  /* 0x0000001602007986 */ /* 0x0003e4000c10190c */
.L_x_355:
[----:B------:R-:W-:Y:S05]  /*30b0*/  BSYNC.RECONVERGENT B1 ;  /* 0x0000000000017941 */ /* 0x000fea0003800200 */
.L_x_354:
        /* <DEDUP_REMOVED lines=8> */
[----:B------:R-:W-:Y:S01]  /*3140*/  CS2R R10, SRZ ;  /* 0x00000000000a7805 */ /* 0x000fe2000001ff00 */
[----:B------:R-:W-:Y:S01]  /*3150*/  IMAD.MOV.U32 R13, RZ, RZ, RZ ;  /* 0x000000ffff0d7224 */ /* 0x000fe200078e00ff */
        /* <DEDUP_REMOVED lines=49> */
.L_x_364:
        /* <DEDUP_REMOVED lines=77> */
.L_x_363:
        /* <DEDUP_REMOVED lines=11> */
.L_x_365:
        /* <DEDUP_REMOVED lines=22> */
.L_x_362:
        /* <DEDUP_REMOVED lines=87> */
        .weak           $__internal_11_$__cuda_sm20_div_s64
        .type           $__internal_11_$__cuda_sm20_div_s64,@function
        .size           $__internal_11_$__cuda_sm20_div_s64,(.L_x_11589 - $__internal_11_$__cuda_sm20_div_s64)
$__internal_11_$__cuda_sm20_div_s64:
        /* <DEDUP_REMOVED lines=82> */
[----:B------:R-:W-:Y:S06]  /*45e0*/  RET.REL.NODEC R16 `(_ZN5flash32flash_fwd_splitkv_combine_kernelI23Flash_fwd_kernel_traitsILi96ELi64ELi128ELi4ELb0ELb0EN7cutlass10bfloat16_tE19Flash_kernel_traitsILi96ELi64ELi128ELi4ES3_EELi16ELi3ELb1EEEvNS_16Flash_fwd_paramsE) ;  /* 0xffffffb810847950 */ /* 0x000fec0003c3ffff */
.L_x_366:
        /* <DEDUP_REMOVED lines=9> */
.L_x_11589:


//--------------------- .text._ZN5flash32flash_fwd_splitkv_combine_kernelI23Flash_fwd_kernel_traitsILi96ELi64ELi128ELi4ELb0ELb0EN7cutlass10bfloat16_tE19Flash_kernel_traitsILi96ELi64ELi128ELi4ES3_EELi16ELi2ELb1EEEvNS_16Flash_fwd_paramsE --------------------------
	.section	.text._ZN5flash32flash_fwd_splitkv_combine_kernelI23Flash_fwd_kernel_traitsILi96ELi64ELi128ELi4ELb0ELb0EN7cutlass10bfloat16_tE19Flash_kernel_traitsILi96ELi64ELi128ELi4ES3_EELi16ELi2ELb1EEEvNS_16Flash_fwd_paramsE,"ax",@progbits
	.align	128
        .global         _ZN5flash32flash_fwd_splitkv_combine_kernelI23Flash_fwd_kernel_traitsILi96ELi64ELi128ELi4ELb0ELb0EN7cutlass10bfloat16_tE19Flash_kernel_traitsILi96ELi64ELi128ELi4ES3_EELi16ELi2ELb1EEEvNS_16Flash_fwd_paramsE
        .type           _ZN5flash32flash_fwd_splitkv_combine_kernelI23Flash_fwd_kernel_traitsILi96ELi64ELi128ELi4ELb0ELb0EN7cutlass10bfloat16_tE19Flash_kernel_traitsILi96ELi64ELi128ELi4ES3_EELi16ELi2ELb1EEEvNS_16Flash_fwd_paramsE,@function
        .size           _ZN5flash32flash_fwd_splitkv_combine_kernelI23Flash_fwd_kernel_traitsILi96ELi64ELi128ELi4ELb0ELb0EN7cutlass10bfloat16_tE19Flash_kernel_traitsILi96ELi64ELi128ELi4ES3_EELi16ELi2ELb1EEEvNS_16Flash_fwd_paramsE,(.L_x_11590 - _ZN5flash32flash_fwd_splitkv_combine_kernelI23Flash_fwd_kernel_traitsILi96ELi64ELi128ELi4ELb0ELb0EN7cutlass10bfloat16_tE19Flash_kernel_traitsILi96ELi64ELi128ELi4ES3_EELi16ELi2ELb1EEEvNS_16Flash_fwd_paramsE)
        .other          _ZN5flash32flash_fwd_splitkv_combine_kernelI23Flash_fwd_kernel_traitsILi96ELi64ELi128ELi4ELb0ELb0EN7cutlass10bfloat16_tE19Flash_kernel_traitsILi96ELi64ELi128ELi4ES3_EELi16ELi2ELb1EEEvNS_16Flash_fwd_paramsE,@"STO_CUDA_ENTRY STV_DEFAULT"
_ZN5flash32flash_fwd_splitkv_combine_kernelI23Flash_fwd_kernel_traitsILi96ELi64ELi128ELi4ELb0ELb0EN7cutlass10bfloat16_tE19Flash_kernel_traitsILi96ELi64ELi128ELi4ES3_EELi16ELi2ELb1EEEvNS_16Flash_fwd_paramsE:
.text._ZN5flash32flash_fwd_splitkv_combine_kernelI23Flash_fwd_kernel_traitsILi96ELi64ELi128ELi4ELb0ELb0EN7cutlass10bfloat16_tE19Flash_kernel_traitsILi96ELi64ELi128ELi4ES3_EELi16ELi2ELb1EEEvNS_16Flash_fwd_paramsE:
        /* <DEDUP_REMOVED lines=39> */
.L_x_367:
[----:B------:R-:W-:Y:S01]  /*0270*/  IMAD.U32 R27, RZ, RZ, UR7 ;  /* 0x00000007ff1b7e24 */ /* 0x000fe2000f8e00ff */
[----:B------:R-:W-:Y:S01]  /*0280*/  MOV R20, UR14 ;  /* 0x0000000e00147c02 */ /* 0x000fe20008000f00 */
[----:B------:R-:W-:Y:S01]  /*0290*/  IMAD.U32 R21, RZ, RZ, UR15 ;  /* 0x0000000fff157e24 */ /* 0x000fe2000f8e00ff */
[----:B------:R-:W-:Y:S02]  /*02a0*/  MOV R19, UR8 ;  /* 0x0000000800137c02 */ /* 0x000fe40008000f00 */
[----:B------:R-:W-:Y:S02]  /*02b0*/  MOV R18, 0x2d0 ;  /* 0x000002d000127802 */ /* 0x000fe40000000f00 */
[----:B------:R-:W-:Y:S05]  /*02c0*/  CALL.REL.NOINC `($__internal_12_$__cuda_sm20_div_s64) ;  /* 0x0000003c00687944 */ /* 0x000fea0003c00000 */
.L_x_368:
        /* <DEDUP_REMOVED lines=30> */
.L_x_370:
[----:B------:R-:W-:Y:S01]  /*04b0*/  IMAD.MOV.U32 R27, RZ, RZ, R16 ;  /* 0x000000ffff1b7224 */ /* 0x000fe200078e0010 */
[----:B------:R-:W-:Y:S02]  /*04c0*/  MOV R21, R17 ;  /* 0x0000001100157202 */ /* 0x000fe40000000f00 */
[----:B------:R-:W-:Y:S02]  /*04d0*/  MOV R18, 0x4f0 ;  /* 0x000004f000127802 */ /* 0x000fe40000000f00 */
[----:B------:R-:W-:Y:S05]  /*04e0*/  CALL.REL.NOINC `($__internal_12_$__cuda_sm20_div_s64) ;  /* 0x0000003800e07944 */ /* 0x000fea0003c00000 */
[----:B------:R-:W-:Y:S02]  /*04f0*/  MOV R30, R16 ;  /* 0x00000010001e7202 */ /* 0x000fe40000000f00 */
[----:B------:R-:W-:Y:S02]  /*0500*/  MOV R31, R17 ;  /* 0x00000011001f7202 */ /* 0x000fe40000000f00 */
.L_x_371:
[----:B------:R-:W-:Y:S05]  /*0510*/  BSYNC.RECONVERGENT B0 ;  /* 0x0000000000007941 */ /* 0x000fea0003800200 */
.L_x_369:
        /* <DEDUP_REMOVED lines=54> */
.L_x_373:
[----:B------:R-:W-:Y:S01]  /*0880*/  IMAD.MOV.U32 R27, RZ, RZ, R20 ;  /* 0x000000ffff1b7224 */ /* 0x000fe200078e0014 */
[----:B------:R-:W-:Y:S01]  /*0890*/  MOV R20, R14 ;  /* 0x0000000e00147202 */ /* 0x000fe20000000f00 */
[----:B------:R-:W-:Y:S01]  /*08a0*/  IMAD.MOV.U32 R21, RZ, RZ, R19 ;  /* 0x000000ffff157224 */ /* 0x000fe200078e0013 */
[----:B------:R-:W-:Y:S02]  /*08b0*/  MOV R19, R4 ;  /* 0x0000000400137202 */ /* 0x000fe40000000f00 */
[----:B------:R-:W-:Y:S02]  /*08c0*/  MOV R18, 0x8e0 ;  /* 0x000008e000127802 */ /* 0x000fe40000000f00 */
[----:B------:R-:W-:Y:S05]  /*08d0*/  CALL.REL.NOINC `($__internal_12_$__cuda_sm20_div_s64) ;  /* 0x0000003400e47944 */ /* 0x000fea0003c00000 */
.L_x_374:
[----:B------:R-:W-:Y:S05]  /*08e0*/  BSYNC.RECONVERGENT B0 ;  /* 0x0000000000007941 */ /* 0x000fea0003800200 */
.L_x_372:
        /* <DEDUP_REMOVED lines=116> */
.L_x_376:
[----:B------:R-:W-:Y:S01]  /*1030*/  IMAD.MOV.U32 R27, RZ, RZ, R16 ;  /* 0x000000ffff1b7224 */ /* 0x000fe200078e0010 */
[----:B------:R-:W-:Y:S01]  /*1040*/  MOV R20, R11 ;  /* 0x0000000b00147202 */ /* 0x000fe20000000f00 */
[----:B------:R-:W-:Y:S01]  /*1050*/  IMAD.MOV.U32 R21, RZ, RZ, R17 ;  /* 0x000000ffff157224 */ /* 0x000fe200078e0011 */
[----:B------:R-:W-:Y:S02]  /*1060*/  MOV R19, R3 ;  /* 0x0000000300137202 */ /* 0x000fe40000000f00 */
[----:B------:R-:W-:Y:S02]  /*1070*/  MOV R18, 0x1090 ;  /* 0x0000109000127802 */ /* 0x000fe40000000f00 */
[----:B------:R-:W-:Y:S05]  /*1080*/  CALL.REL.NOINC `($__internal_12_$__cuda_sm20_div_s64) ;  /* 0x0000002c00f87944 */ /* 0x000fea0003c00000 */
[----:B------:R-:W-:Y:S02]  /*1090*/  MOV R32, R16 ;  /* 0x0000001000207202 */ /* 0x000fe40000000f00 */
[----:B------:R-:W-:Y:S02]  /*10a0*/  MOV R33, R17 ;  /* 0x0000001100217202 */ /* 0x000fe40000000f00 */
.L_x_377:
[----:B------:R-:W-:Y:S05]  /*10b0*/  BSYNC.RECONVERGENT B0 ;  /* 0x0000000000007941 */ /* 0x000fea0003800200 */
.L_x_375:
        /* <DEDUP_REMOVED lines=57> */
.L_x_379:
[----:B------:R-:W-:Y:S01]  /*1450*/  IMAD.MOV.U32 R27, RZ, RZ, R30 ;  /* 0x000000ffff1b7224 */ /* 0x000fe200078e001e */
[----:B------:R-:W-:Y:S01]  /*1460*/  MOV R21, R31 ;  /* 0x0000001f00157202 */ /* 0x000fe20000000f00 */
[----:B------:R-:W-:Y:S01]  /*1470*/  IMAD.MOV.U32 R20, RZ, RZ, R9 ;  /* 0x000000ffff147224 */ /* 0x000fe200078e0009 */
[----:B------:R-:W-:Y:S02]  /*1480*/  MOV R18, 0x14a0 ;  /* 0x000014a000127802 */ /* 0x000fe40000000f00 */
[----:B------:R-:W-:Y:S05]  /*1490*/  CALL.REL.NOINC `($__internal_12_$__cuda_sm20_div_s64) ;  /* 0x0000002800f47944 */ /* 0x000fea0003c00000 */
[----:B------:R-:W-:Y:S02]  /*14a0*/  MOV R20, R16 ;  /* 0x0000001000147202 */ /* 0x000fe40000000f00 */
[----:B------:R-:W-:Y:S02]  /*14b0*/  MOV R21, R17 ;  /* 0x0000001100157202 */ /* 0x000fe40000000f00 */
.L_x_380:
[----:B------:R-:W-:Y:S05]  /*14c0*/  BSYNC.RECONVERGENT B0 ;  /* 0x0000000000007941 */ /* 0x000fea0003800200 */
.L_x_378:
[----:B------:R-:W0:Y:S01]  /*14d0*/  LDCU UR5, c[0x0][0x434] ;  /* 0x00008680ff0577ac */ /* 0x000e220008000800 */
[----:B------:R-:W1:Y:S01]  /*14e0*/  S2R R18, SR_CgaCtaId ;  /* 0x0000000000127919 */ /* 0x000e620000008800 */
[C---:B------:R-:W-:Y:S01]  /*14f0*/  ISETP.GT.U32.AND P1, PT, R0.reuse, 0x3f, PT ;  /* 0x0000003f0000780c */ /* 0x040fe20003f24070 */
[----:B------:R-:W-:Y:S01]  /*1500*/  BSSY.RECONVERGENT B0, `(.L_x_381) ;  /* 0x000003d000007945 */ /* 0x000fe20003800200 */
[----:B------:R-:W2:Y:S01]  /*1510*/  LDCU UR4, c[0x0][0x534] ;  /* 0x0000a680ff0477ac */ /* 0x000ea20008000800 */
[----:B------:R-:W-:Y:S01]  /*1520*/  LOP3.LUT R25, R0, 0x3, RZ, 0xc0, !PT ;  /* 0x0000000300197812 */ /* 0x000fe200078ec0ff */
[----:B------:R-:W-:Y:S01]  /*1530*/  IMAD.MOV.U32 R19, RZ, RZ, -0x800000 ;  /* 0xff800000ff137424 */ /* 0x000fe200078e00ff */
[----:B------:R-:W-:Y:S01]  /*1540*/  MOV R26, 0xff800000 ;  /* 0xff800000001a7802 */ /* 0x000fe20000000f00 */
[----:B------:R-:W3:Y:S01]  /*1550*/  LDCU UR9, c[0x0][0x430] ;  /* 0x00008600ff0977ac */ /* 0x000ee20008000800 */
[----:B------:R-:W-:Y:S01]  /*1560*/  USHF.R.S32.HI UR16, URZ, 0x1f, UR10 ;  /* 0x0000001fff107899 */ /* 0x000fe2000801140a */
[----:B------:R-:W4:Y:S01]  /*1570*/  LDCU.64 UR12, c[0x0][0x358] ;  /* 0x00006b00ff0c77ac */ /* 0x000f220008000a00 */
[----:B0-----:R-:W-:-:S05]  /*1580*/  IMAD.U32 R7, RZ, RZ, UR5 ;  /* 0x00000005ff077e24 */ /* 0x001fca000f8e00ff */
[----:B------:R-:W-:Y:S01]  /*1590*/  IABS R7, R7 ;  /* 0x0000000700077213 */ /* 0x000fe20000000000 */
[----:B---3--:R-:W-:-:S03]  /*15a0*/  UIMAD UR9, UR5, UR9, URZ ;  /* 0x00000009050972a4 */ /* 0x008fc6000f8e02ff */
[----:B------:R-:W0:Y:S08]  /*15b0*/  I2F.RP R13, R7 ;  /* 0x00000007000d7306 */ /* 0x000e300000209400 */
        /* <DEDUP_REMOVED lines=8> */
[----:B------:R-:W-:-:S03]  /*1640*/  IMAD.HI.U32 R17, R17, R8, R16 ;  /* 0x0000000811117227 */ /* 0x000fc600078e0010 */
[----:B------:R-:W-:-:S03]  /*1650*/  ISETP.GE.AND P2, PT, R5, RZ, PT ;  /* 0x000000ff0500720c */ /* 0x000fc60003f46270 */
[----:B------:R-:W-:-:S05]  /*1660*/  IMAD.HI.U32 R8, R17, R6, RZ ;  /* 0x0000000611087227 */ /* 0x000fca00078e00ff */
[----:B------:R-:W-:-:S05]  /*1670*/  IADD3 R13, PT, PT, -R8, RZ, RZ ;  /* 0x000000ff080d7210 */ /* 0x000fca0007ffe1ff */
[----:B------:R-:W-:Y:S01]  /*1680*/  IMAD R6, R7, R13, R6 ;  /* 0x0000000d07067224 */ /* 0x000fe200078e0206 */
[----:B------:R-:W-:-:S04]  /*1690*/  MOV R13, 0x400 ;  /* 0x00000400000d7802 */ /* 0x000fc80000000f00 */
[----:B------:R-:W-:Y:S02]  /*16a0*/  ISETP.GT.U32.AND P0, PT, R7, R6, PT ;  /* 0x000000060700720c */ /* 0x000fe40003f04070 */
[----:B-1----:R-:W-:Y:S02]  /*16b0*/  LEA R18, R18, R13, 0x18 ;  /* 0x0000000d12127211 */ /* 0x002fe400078ec0ff */
[----:B------:R-:W-:-:S03]  /*16c0*/  SHF.R.U32.HI R13, RZ, 0x4, R0 ;  /* 0x00000004ff0d7819 */ /* 0x000fc60000011600 */
[--C-:B------:R-:W-:Y:S02]  /*16d0*/  IMAD R5, R25, 0x44, R18.reuse ;  /* 0x0000004419057824 */ /* 0x100fe400078e0212 */
[----:B------:R-:W-:-:S04]  /*16e0*/  @!P1 IMAD R18, R13, 0x44, R18 ;  /* 0x000000440d129824 */ /* 0x000fc800078e0212 */
[----:B------:R-:W-:Y:S02]  /*16f0*/  @!P0 IMAD.IADD R6, R6, 0x1, -R7 ;  /* 0x0000000106068824 */ /* 0x000fe400078e0a07 */
[----:B------:R-:W-:Y:S01]  /*1700*/  @!P0 VIADD R8, R8, 0x1 ;  /* 0x0000000108088836 */ /* 0x000fe20000000000 */
[----:B------:R-:W-:Y:S02]  /*1710*/  ISETP.NE.AND P0, PT, RZ, UR5, PT ;  /* 0x00000005ff007c0c */ /* 0x000fe4000bf05270 */
[----:B------:R-:W-:Y:S02]  /*1720*/  ISETP.GE.U32.AND P3, PT, R6, R7, PT ;  /* 0x000000070600720c */ /* 0x000fe40003f66070 */
[C---:B------:R-:W-:Y:S02]  /*1730*/  LOP3.LUT R7, R0.reuse, 0xf, RZ, 0xc0, !PT ;  /* 0x0000000f00077812 */ /* 0x040fe400078ec0ff */
[----:B------:R-:W-:-:S03]  /*1740*/  LOP3.LUT R6, R0, 0x3fc, RZ, 0xc0, !PT ;  /* 0x000003fc00067812 */ /* 0x000fc600078ec0ff */
[----:B------:R-:W-:Y:S01]  /*1750*/  @!P1 IMAD R18, R7, 0x4, R18 ;  /* 0x0000000407129824 */ /* 0x000fe200078e0212 */
[----:B------:R-:W-:-:S05]  /*1760*/  IADD3 R6, PT, PT, R5, R6, RZ ;  /* 0x0000000605067210 */ /* 0x000fca0007ffe0ff */
[----:B------:R-:W-:-:S04]  /*1770*/  @P3 VIADD R8, R8, 0x1 ;  /* 0x0000000108083836 */ /* 0x000fc80000000000 */
[----:B------:R-:W-:Y:S01]  /*1780*/  @!P2 IMAD.MOV R8, RZ, RZ, -R8 ;  /* 0x000000ffff08a224 */ /* 0x000fe200078e0a08 */
[----:B--2---:R-:W-:Y:S01]  /*1790*/  ISETP.GE.AND P2, PT, R13, UR4, PT ;  /* 0x000000040d007c0c */ /* 0x004fe2000bf46270 */
[----:B------:R-:W-:Y:S01]  /*17a0*/  ULOP3.LUT UR4, UR16, 0x1, URZ, 0xfc, !UPT ;  /* 0x0000000110047892 */ /* 0x000fe2000f8efcff */
[----:B------:R-:W-:-:S05]  /*17b0*/  @!P0 LOP3.LUT R8, RZ, UR5, RZ, 0x33, !PT ;  /* 0x00000005ff088c12 */ /* 0x000fca000f8e33ff */
[----:B------:R-:W-:-:S06]  /*17c0*/  IMAD R15, R8, UR4, RZ ;  /* 0x00000004080f7c24 */ /* 0x000fcc000f8e02ff */
[----:B----4-:R-:W-:Y:S05]  /*17d0*/  @P2 BRA `(.L_x_382) ;  /* 0x00000000003c2947 */ /* 0x010fea0003800000 */
        /* <DEDUP_REMOVED lines=15> */
.L_x_382:
[----:B------:R-:W-:Y:S05]  /*18d0*/  BSYNC.RECONVERGENT B0 ;  /* 0x0000000000007941 */ /* 0x000fea0003800200 */
.L_x_381:
[----:B-----5:R1:W-:Y:S01]  /*18e0*/  @!P1 STS [R18], R19 ;  /* 0x0000001312009388 */ /* 0x0203e20000000800 */
[----:B------:R-:W2:Y:S01]  /*18f0*/  LDC R13, c[0x0][0x3e0] ;  /* 0x0000f800ff0d7b82 */ /* 0x000ea20000000800 */
[----:B------:R-:W-:Y:S01]  /*1900*/  IABS R17, R15 ;  /* 0x0000000f00117213 */ /* 0x000fe20000000000 */
[----:B------:R-:W-:Y:S06]  /*1910*/  BSSY.RECONVERGENT B1, `(.L_x_383) ;  /* 0x0000174000017945 */ /* 0x000fec0003800200 */
[----:B------:R-:W-:Y:S01]  /*1920*/  BAR.SYNC.DEFER_BLOCKING 0x0 ;  /* 0x0000000000007b1d */ /* 0x000fe20000010000 */
[----:B------:R-:W-:-:S02]  /*1930*/  ISETP.NE.AND P5, PT, R15, RZ, PT ;  /* 0x000000ff0f00720c */ /* 0x000fc40003fa5270 */
[----:B------:R-:W-:Y:S02]  /*1940*/  IADD3 R24, PT, PT, R2, R17, RZ ;  /* 0x0000001102187210 */ /* 0x000fe40007ffe0ff */
[----:B------:R-:W-:-:S05]  /*1950*/  IABS R2, R15 ;  /* 0x0000000f00027213 */ /* 0x000fca0000000000 */
[----:B------:R-:W-:Y:S01]  /*1960*/  IMAD.MOV R2, RZ, RZ, -R2 ;  /* 0x000000ffff027224 */ /* 0x000fe200078e0a02 */
[----:B--2---:R-:W-:Y:S01]  /*1970*/  IABS R5, R13 ;  /* 0x0000000d00057213 */ /* 0x004fe20000000000 */
[----:B-1----:R-:W1:Y:S01]  /*1980*/  I2F.RP R18, R17 ;  /* 0x0000001100127306 */ /* 0x002e620000209400 */
[----:B------:R-:W2:Y:S07]  /*1990*/  @!P1 LDS R26, [R6] ;  /* 0x00000000061a9984 */ /* 0x000eae0000000800 */
[----:B0-----:R-:W0:Y:S08]  /*19a0*/  I2F.RP R22, R5 ;  /* 0x0000000500167306 */ /* 0x001e300000209400 */
[----:B-1----:R-:W1:Y:S08]  /*19b0*/  MUFU.RCP R30, R18 ;  /* 0x00000012001e7308 */ /* 0x002e700000001000 */
[----:B0-----:R-:W0:Y:S01]  /*19c0*/  MUFU.RCP R28, R22 ;  /* 0x00000016001c7308 */ /* 0x001e220000001000 */
[----:B-1----:R-:W-:-:S07]  /*19d0*/  VIADD R30, R30, 0xffffffe ;  /* 0x0ffffffe1e1e7836 */ /* 0x002fce0000000000 */
[----:B------:R-:W1:Y:S01]  /*19e0*/  F2I.FTZ.U32.TRUNC.NTZ R31, R30 ;  /* 0x0000001e001f7305 */ /* 0x000e62000021f000 */
[----:B0-----:R-:W-:Y:S01]  /*19f0*/  VIADD R28, R28, 0xffffffe ;  /* 0x0ffffffe1c1c7836 */ /* 0x001fe20000000000 */
[----:B--2---:R-:W0:Y:S06]  /*1a00*/  SHFL.BFLY PT, R7, R26, 0x2, 0x1f ;  /* 0x0c401f001a077f89 */ /* 0x004e2c00000e0000 */
[----:B------:R-:W2:Y:S01]  /*1a10*/  F2I.FTZ.U32.TRUNC.NTZ R29, R28 ;  /* 0x0000001c001d7305 */ /* 0x000ea2000021f000 */
[----:B-1----:R-:W-:Y:S02]  /*1a20*/  IMAD.MOV R18, RZ, RZ, -R31 ;  /* 0x000000ffff127224 */ /* 0x002fe400078e0a1f */
[----:B------:R-:W-:-:S02]  /*1a30*/  IMAD.MOV.U32 R30, RZ, RZ, RZ ;  /* 0x000000ffff1e7224 */ /* 0x000fc400078e00ff */
[----:B------:R-:W-:Y:S01]  /*1a40*/  IMAD R23, R18, R17, RZ ;  /* 0x0000001112177224 */ /* 0x000fe200078e02ff */
[----:B------:R-:W-:Y:S01]  /*1a50*/  IABS R18, R24 ;  /* 0x0000001800127213 */ /* 0x000fe20000000000 */
[----:B--2---:R-:W-:Y:S02]  /*1a60*/  IMAD.MOV R22, RZ, RZ, -R29 ;  /* 0x000000ffff167224 */ /* 0x004fe400078e0a1d */
[----:B------:R-:W-:Y:S01]  /*1a70*/  IMAD.HI.U32 R23, R31, R23, R30 ;  /* 0x000000171f177227 */ /* 0x000fe200078e001e */
[----:B0-----:R-:W-:-:S03]  /*1a80*/  FMNMX.FTZ R16, R7, R26, !PT ;  /* 0x0000001a07107209 */ /* 0x001fc60007810000 */
[----:B------:R-:W-:Y:S02]  /*1a90*/  IMAD R22, R22, R5, RZ ;  /* 0x0000000516167224 */ /* 0x000fe400078e02ff */
[----:B------:R-:W-:Y:S01]  /*1aa0*/  IMAD.MOV.U32 R28, RZ, RZ, RZ ;  /* 0x000000ffff1c7224 */ /* 0x000fe200078e00ff */
[----:B------:R-:W0:Y:S01]  /*1ab0*/  SHFL.BFLY PT, R7, R16, 0x1, 0x1f ;  /* 0x0c201f0010077f89 */ /* 0x000e2200000e0000 */
[----:B------:R-:W-:-:S04]  /*1ac0*/  IMAD.HI.U32 R23, R23, R18, RZ ;  /* 0x0000001217177227 */ /* 0x000fc800078e00ff */
[----:B------:R-:W-:-:S04]  /*1ad0*/  IMAD.HI.U32 R22, R29, R22, R28 ;  /* 0x000000161d167227 */ /* 0x000fc800078e001c */
[----:B------:R-:W-:Y:S02]  /*1ae0*/  IMAD R2, R23, R2, R18 ;  /* 0x0000000217027224 */ /* 0x000fe400078e0212 */
[----:B------:R-:W-:-:S03]  /*1af0*/  IMAD.HI.U32 R22, R22, R18, RZ ;  /* 0x0000001216167227 */ /* 0x000fc600078e00ff */
[----:B------:R-:W-:Y:S02]  /*1b00*/  ISETP.GT.U32.AND P2, PT, R17, R2, PT ;  /* 0x000000021100720c */ /* 0x000fe40003f44070 */
[----:B0-----:R-:W-:-:S11]  /*1b10*/  FMNMX.FTZ R7, R16, R7, !PT ;  /* 0x0000000710077209 */ /* 0x001fd60007810000 */
[----:B------:R-:W-:Y:S01]  /*1b20*/  @!P2 IMAD.IADD R2, R2, 0x1, -R17 ;  /* 0x000000010202a824 */ /* 0x000fe200078e0a11 */
[----:B------:R-:W-:Y:S01]  /*1b30*/  FSETP.NEU.FTZ.AND P0, PT, R7, -INF , PT ;  /* 0xff8000000700780b */ /* 0x000fe20003f1d000 */
[----:B------:R-:W-:-:S03]  /*1b40*/  @!P2 VIADD R23, R23, 0x1 ;  /* 0x000000011717a836 */ /* 0x000fc60000000000 */
[----:B------:R-:W-:Y:S02]  /*1b50*/  FSEL R7, R7, RZ, P0 ;  /* 0x000000ff07077208 */ /* 0x000fe40000000000 */
[-C--:B------:R-:W-:Y:S02]  /*1b60*/  ISETP.GE.U32.AND P1, PT, R2, R17.reuse, PT ;  /* 0x000000110200720c */ /* 0x080fe40003f26070 */
[C---:B------:R-:W-:Y:S01]  /*1b70*/  LOP3.LUT R2, R24.reuse, R17, RZ, 0x3c, !PT ;  /* 0x0000001118027212 */ /* 0x040fe200078e3cff */
[----:B------:R-:W-:Y:S01]  /*1b80*/  FADD.FTZ R19, -R7, R26 ;  /* 0x0000001a07137221 */ /* 0x000fe20000010100 */
[----:B------:R-:W-:Y:S02]  /*1b90*/  LOP3.LUT R24, R24, R13, RZ, 0x3c, !PT ;  /* 0x0000000d18187212 */ /* 0x000fe400078e3cff */
[----:B------:R-:W-:Y:S01]  /*1ba0*/  ISETP.GE.AND P3, PT, R2, RZ, PT ;  /* 0x000000ff0200720c */ /* 0x000fe20003f66270 */
[----:B------:R-:W-:Y:S01]  /*1bb0*/  FMUL.FTZ R19, R19, 1.4426950216293334961 ;  /* 0x3fb8aa3b13137820 */ /* 0x000fe20000410000 */
[----:B------:R-:W-:-:S05]  /*1bc0*/  ISETP.GE.AND P2, PT, R24, RZ, PT ;  /* 0x000000ff1800720c */ /* 0x000fca0003f46270 */
[----:B------:R-:W0:Y:S01]  /*1bd0*/  MUFU.EX2 R19, R19 ;  /* 0x0000001300137308 */ /* 0x000e220000000800 */
[----:B------:R-:W-:Y:S01]  /*1be0*/  @P1 IADD3 R23, PT, PT, R23, 0x1, RZ ;  /* 0x0000000117171810 */ /* 0x000fe20007ffe0ff */
[----:B0-----:R-:W0:Y:S02]  /*1bf0*/  SHFL.BFLY PT, R16, R19, 0x2, 0x1f ;  /* 0x0c401f0013107f89 */ /* 0x001e2400000e0000 */
[----:B0-----:R-:W-:Y:S01]  /*1c00*/  FADD.FTZ R28, R19, R16 ;  /* 0x00000010131c7221 */ /* 0x001fe20000010000 */
[----:B------:R-:W-:-:S04]  /*1c10*/  IADD3 R16, PT, PT, -R22, RZ, RZ ;  /* 0x000000ff16107210 */ /* 0x000fc80007ffe1ff */
[----:B------:R-:W0:Y:S01]  /*1c20*/  SHFL.BFLY PT, R19, R28, 0x1, 0x1f ;  /* 0x0c201f001c137f89 */ /* 0x000e2200000e0000 */
[----:B------:R-:W-:-:S05]  /*1c30*/  IMAD R16, R5, R16, R18 ;  /* 0x0000001005107224 */ /* 0x000fca00078e0212 */
[----:B------:R-:W-:-:S13]  /*1c40*/  ISETP.GT.U32.AND P0, PT, R5, R16, PT ;  /* 0x000000100500720c */ /* 0x000fda0003f04070 */
[----:B------:R-:W-:Y:S02]  /*1c50*/  @!P0 IMAD.IADD R16, R16, 0x1, -R5 ;  /* 0x0000000110108824 */ /* 0x000fe400078e0a05 */
[----:B------:R-:W-:Y:S01]  /*1c60*/  @!P0 VIADD R22, R22, 0x1 ;  /* 0x0000000116168836 */ /* 0x000fe20000000000 */
[----:B------:R-:W-:Y:S01]  /*1c70*/  ISETP.NE.AND P0, PT, R13, RZ, PT ;  /* 0x000000ff0d00720c */ /* 0x000fe20003f05270 */
[----:B0-----:R-:W-:Y:S01]  /*1c80*/  FADD.FTZ R19, R28, R19 ;  /* 0x000000131c137221 */ /* 0x001fe20000010000 */
[----:B------:R-:W-:Y:S01]  /*1c90*/  ISETP.GE.U32.AND P4, PT, R16, R5, PT ;  /* 0x000000051000720c */ /* 0x000fe20003f86070 */
[----:B------:R-:W-:-:S03]  /*1ca0*/  IMAD.MOV.U32 R5, RZ, RZ, R23 ;  /* 0x000000ffff057224 */ /* 0x000fc600078e0017 */
[----:B------:R-:W-:Y:S01]  /*1cb0*/  FSETP.NE.FTZ.AND P1, PT, R19, RZ, PT ;  /* 0x000000ff1300720b */ /* 0x000fe20003f35000 */
[----:B------:R-:W-:Y:S01]  /*1cc0*/  @!P3 IMAD.MOV R5, RZ, RZ, -R5 ;  /* 0x000000ffff05b224 */ /* 0x000fe200078e0a05 */
[----:B------:R-:W-:Y:S02]  /*1cd0*/  ISETP.NE.AND P3, PT, R8, RZ, PT ;  /* 0x000000ff0800720c */ /* 0x000fe40003f65270 */
[----:B------:R-:W-:Y:S02]  /*1ce0*/  @!P5 LOP3.LUT R5, RZ, R17, RZ, 0x33, !PT ;  /* 0x00000011ff05d212 */ /* 0x000fe400078e33ff */
[----:B------:R-:W-:Y:S02]  /*1cf0*/  SEL R17, RZ, 0x1, !P3 ;  /* 0x00000001ff117807 */ /* 0x000fe40005800000 */
[----:B------:R-:W-:Y:S02]  /*1d00*/  SHF.R.S32.HI R8, RZ, 0x1f, R15 ;  /* 0x0000001fff087819 */ /* 0x000fe4000001140f */
[----:B------:R-:W-:-:S02]  /*1d10*/  @P4 IADD3 R22, PT, PT, R22, 0x1, RZ ;  /* 0x0000000116164810 */ /* 0x000fc40007ffe0ff */
[----:B------:R-:W-:Y:S01]  /*1d20*/  SHF.R.S32.HI R23, RZ, 0x1f, R5 ;  /* 0x0000001fff177819 */ /* 0x000fe20000011405 */
[----:B------:R-:W0:Y:S01]  /*1d30*/  @P1 MUFU.LG2 R2, R19 ;  /* 0x0000001300021308 */ /* 0x000e220000000c00 */
[----:B------:R-:W-:Y:S01]  /*1d40*/  LOP3.LUT R17, R8, R17, RZ, 0xfc, !PT ;  /* 0x0000001108117212 */ /* 0x000fe200078efcff */
[----:B------:R-:W-:Y:S01]  /*1d50*/  @!P2 IMAD.MOV R22, RZ, RZ, -R22 ;  /* 0x000000ffff16a224 */ /* 0x000fe200078e0a16 */
[----:B------:R-:W-:Y:S02]  /*1d60*/  @!P0 LOP3.LUT R22, RZ, R13, RZ, 0x33, !PT ;  /* 0x0000000dff168212 */ /* 0x000fe400078e33ff */
[----:B------:R-:W-:Y:S02]  /*1d70*/  LOP3.LUT P0, RZ, R0, 0x3c3, RZ, 0xc0, !PT ;  /* 0x000003c300ff7812 */ /* 0x000fe4000780c0ff */
[----:B------:R-:W-:Y:S01]  /*1d80*/  ISETP.LT.U32.AND P2, PT, R20, R5, PT ;  /* 0x000000051400720c */ /* 0x000fe20003f41070 */
[----:B------:R-:W-:-:S03]  /*1d90*/  IMAD R16, R22, UR11, RZ ;  /* 0x0000000b16107c24 */ /* 0x000fc6000f8e02ff */
[----:B------:R-:W-:Y:S01]  /*1da0*/  ISETP.LT.AND.EX P2, PT, R21, R23, PT, P2 ;  /* 0x000000171500720c */ /* 0x000fe20003f41320 */
[----:B------:R-:W-:-:S03]  /*1db0*/  IMAD.MOV.U32 R23, RZ, RZ, 0x7f800000 ;  /* 0x7f800000ff177424 */ /* 0x000fc600078e00ff */
[----:B------:R-:W-:Y:S01]  /*1dc0*/  SEL R8, R20, R5, P2 ;  /* 0x0000000514087207 */ /* 0x000fe20001000000 */
[----:B------:R-:W-:Y:S02]  /*1dd0*/  IMAD R5, R17, R16, RZ ;  /* 0x0000001011057224 */ /* 0x000fe400078e02ff */
[----:B0-----:R-:W-:Y:S01]  /*1de0*/  @P1 FFMA.FTZ R23, R2, 0.69314718246459960938, R7 ;  /* 0x3f31721802171823 */ /* 0x001fe20000010007 */
[----:B------:R-:W-:Y:S01]  /*1df0*/  IMAD R7, R15, UR9, RZ ;  /* 0x000000090f077c24 */ /* 0x000fe2000f8e02ff */
[----:B------:R-:W-:Y:S05]  /*1e00*/  @P0 BRA `(.L_x_384) ;  /* 0x0000001000900947 */ /* 0x000fea0003800000 */
        /* <DEDUP_REMOVED lines=50> */
.L_x_386:
[----:B------:R-:W-:Y:S01]  /*2130*/  IMAD.MOV.U32 R21, RZ, RZ, RZ ;  /* 0x000000ffff157224 */ /* 0x000fe200078e00ff */
[----:B------:R-:W-:Y:S02]  /*2140*/  MOV R20, R30 ;  /* 0x0000001e00147202 */ /* 0x000fe40000000f00 */
[----:B------:R-:W-:Y:S02]  /*2150*/  MOV R18, 0x2170 ;  /* 0x0000217000127802 */ /* 0x000fe40000000f00 */
[----:B------:R-:W-:Y:S05]  /*2160*/  CALL.REL.NOINC `($__internal_12_$__cuda_sm20_div_s64) ;  /* 0x0000001c00c07944 */ /* 0x000fea0003c00000 */
[----:B------:R-:W-:Y:S02]  /*2170*/  IADD3 R13, PT, PT, -R16, RZ, RZ ;  /* 0x000000ff100d7210 */ /* 0x000fe40007ffe1ff */
[----:B------:R-:W-:-:S03]  /*2180*/  MOV R31, R17 ;  /* 0x00000011001f7202 */ /* 0x000fc60000000f00 */
[----:B------:R-:W-:Y:S01]  /*2190*/  IMAD R27, R30, R13, R27 ;  /* 0x0000000d1e1b7224 */ /* 0x000fe200078e021b */
[----:B------:R-:W-:-:S07]  /*21a0*/  MOV R30, R16 ;  /* 0x00000010001e7202 */ /* 0x000fce0000000f00 */
.L_x_387:
        /* <DEDUP_REMOVED lines=60> */
.L_x_389:
[----:B------:R-:W-:Y:S01]  /*2570*/  IMAD.MOV.U32 R27, RZ, RZ, R30 ;  /* 0x000000ffff1b7224 */ /* 0x000fe200078e001e */
[----:B------:R-:W-:Y:S01]  /*2580*/  MOV R21, R31 ;  /* 0x0000001f00157202 */ /* 0x000fe20000000f00 */
[----:B------:R-:W-:Y:S01]  /*2590*/  IMAD.MOV.U32 R20, RZ, RZ, R34 ;  /* 0x000000ffff147224 */ /* 0x000fe200078e0022 */
[----:B------:R-:W-:Y:S02]  /*25a0*/  MOV R18, 0x25c0 ;  /* 0x000025c000127802 */ /* 0x000fe40000000f00 */
[----:B------:R-:W-:Y:S05]  /*25b0*/  CALL.REL.NOINC `($__internal_12_$__cuda_sm20_div_s64) ;  /* 0x0000001800ac7944 */ /* 0x000fea0003c00000 */
[----:B------:R-:W-:-:S05]  /*25c0*/  IADD3 R31, PT, PT, -R16, RZ, RZ ;  /* 0x000000ff101f7210 */ /* 0x000fca0007ffe1ff */
[----:B------:R-:W-:Y:S02]  /*25d0*/  IMAD R31, R31, R34, R30 ;  /* 0x000000221f1f7224 */ /* 0x000fe400078e021e */
.L_x_390:
[----:B------:R-:W-:Y:S05]  /*25e0*/  BSYNC.RECONVERGENT B0 ;  /* 0x0000000000007941 */ /* 0x000fea0003800200 */
.L_x_388:
        /* <DEDUP_REMOVED lines=162> */
.L_x_385:
[----:B------:R-:W0:Y:S01]  /*3010*/  LDC.64 R4, c[0x0][0x420] ;  /* 0x00010800ff047b82 */ /* 0x000e220000000a00 */
[----:B------:R-:W-:-:S05]  /*3020*/  LEA.HI R2, R0, UR6, RZ, 0x1e ;  /* 0x0000000600027c11 */ /* 0x000fca000f8ff0ff */
[----:B0-----:R-:W-:-:S05]  /*3030*/  IMAD.WIDE.U32 R2, R2, 0x4, R4 ;  /* 0x0000000402027825 */ /* 0x001fca00078e0004 */
[----:B------:R1:W-:Y:S02]  /*3040*/  STG.E desc[UR12][R2.64], R23 ;  /* 0x0000001702007986 */ /* 0x0003e4000c10190c */
.L_x_384:
[----:B------:R-:W-:Y:S05]  /*3050*/  BSYNC.RECONVERGENT B1 ;  /* 0x0000000000017941 */ /* 0x000fea0003800200 */
.L_x_383:
        /* <DEDUP_REMOVED lines=9> */
[----:B------:R-:W-:Y:S02]  /*30f0*/  IMAD.MOV.U32 R13, RZ, RZ, RZ ;  /* 0x000000ffff0d7224 */ /* 0x000fe400078e00ff */
[----:B------:R-:W-:Y:S01]  /*3100*/  IMAD R30, R28, 0x60, R15 ;  /* 0x000000601c1e7824 */ /* 0x000fe200078e020f */
        /* <DEDUP_REMOVED lines=50> */
.L_x_393:
        /* <DEDUP_REMOVED lines=77> */
.L_x_392:
        /* <DEDUP_REMOVED lines=11> */
.L_x_394:
        /* <DEDUP_REMOVED lines=22> */
.L_x_391:
        /* <DEDUP_REMOVED lines=36> */
[----:B------:R-:W-:Y:S02]  /*3d50*/  ISETP.GE.U32.AND P2, PT, R23, R18, PT ;  /* 0x000000121700720c */ /* 0x000fe40003f46070 */
[----:B------:R0:W2:Y:S11]  /*3d60*/  F2I.FTZ.U32.TRUNC.NTZ R23, R22 ;  /* 0x0000001600177305 */ /* 0x0000b6000021f000 */
[----:B------:R-:W-:-:S04]  /*3d70*/  @P2 VIADD R19, R19, 0x1 ;  /* 0x0000000113132836 */ /* 0x000fc80000000000 */
[----:B------:R-:W-:Y:S01]  /*3d80*/  @!P0 IMAD.MOV R19, RZ, RZ, -R19 ;  /* 0x000000ffff138224 */ /* 0x000fe200078e0a13 */
[----:B------:R-:W-:Y:S01]  /*3d90*/  @!P1 LOP3.LUT R19, RZ, UR10, RZ, 0x33, !PT ;  /* 0x0000000aff139c12 */ /* 0x000fe2000f8e33ff */
[----:B0-----:R-:W-:Y:S01]  /*3da0*/  IMAD.MOV.U32 R22, RZ, RZ, RZ ;  /* 0x000000ffff167224 */ /* 0x001fe200078e00ff */
[----:B--2---:R-:W-:-:S03]  /*3db0*/  IADD3 R25, PT, PT, RZ, -R23, RZ ;  /* 0x80000017ff197210 */ /* 0x004fc60007ffe0ff */
[----:B------:R-:W-:Y:S02]  /*3dc0*/  IMAD R18, R19, UR10, RZ ;  /* 0x0000000a13127c24 */ /* 0x000fe4000f8e02ff */
[----:B------:R-:W-:Y:S02]  /*3dd0*/  IMAD R14, R25, R16, RZ ;  /* 0x00000010190e7224 */ /* 0x000fe400078e02ff */
[----:B------:R-:W-:Y:S02]  /*3de0*/  IMAD.IADD R20, R21, 0x1, -R18 ;  /* 0x0000000115147824 */ /* 0x000fe400078e0a12 */
[----:B------:R-:W-:-:S03]  /*3df0*/  IMAD.HI.U32 R14, R23, R14, R22 ;  /* 0x0000000e170e7227 */ /* 0x000fc600078e0016 */
        /* <DEDUP_REMOVED lines=8> */
[----:B-1----:R-:W-:-:S04]  /*3e80*/  IMAD R12, R12, UR4, RZ ;  /* 0x000000040c0c7c24 */ /* 0x002fc8000f8e02ff */
        /* <DEDUP_REMOVED lines=17> */
[----:B------:R-:W-:-:S04]  /*3fa0*/  IMAD R17, R14, UR9, R17 ;  /* 0x000000090e117c24 */ /* 0x000fc8000f8e0211 */
[----:B------:R-:W-:Y:S02]  /*3fb0*/  IMAD.IADD R23, R23, 0x1, R17 ;  /* 0x0000000117177824 */ /* 0x000fe400078e0211 */
[----:B------:R-:W-:Y:S02]  /*3fc0*/  IMAD R17, R12, UR6, RZ ;  /* 0x000000060c117c24 */ /* 0x000fe4000f8e02ff */
        /* <DEDUP_REMOVED lines=10> */
        .weak           $__internal_12_$__cuda_sm20_div_s64
        .type           $__internal_12_$__cuda_sm20_div_s64,@function
        .size           $__internal_12_$__cuda_sm20_div_s64,(.L_x_11590 - $__internal_12_$__cuda_sm20_div_s64)
$__internal_12_$__cuda_sm20_div_s64:
        /* <DEDUP_REMOVED lines=83> */
[----:B------:R-:W-:Y:S06]  /*45a0*/  RET.REL.NODEC R28 `(_ZN5flash32flash_fwd_splitkv_combine_kernelI23Flash_fwd_kernel_traitsILi96ELi64ELi128ELi4ELb0ELb0EN7cutlass10bfloat16_tE19Flash_kernel_traitsILi96ELi64ELi128ELi4ES3_EELi16ELi2ELb1EEEvNS_16Flash_fwd_paramsE) ;  /* 0xffffffb81c947950 */ /* 0x000fec0003c3ffff */
.L_x_395:
        /* <DEDUP_REMOVED lines=13> */
.L_x_11590:


//--------------------- .text._ZN5flash32flash_fwd_splitkv_combine_kernelI23Flash_fwd_kernel_traitsILi96ELi64ELi128ELi4ELb0ELb0EN7cutlass10bfloat16_tE19Flash_kernel_traitsILi96ELi64ELi128ELi4ES3_EELi16ELi1ELb1EEEvNS_16Flash_fwd_paramsE --------------------------
	.section	.text._ZN5flash32flash_fwd_splitkv_combine_kernelI23Flash_fwd_kernel_traitsILi96ELi64ELi128ELi4ELb0ELb0EN7cutlass10bfloat16_tE19Flash_kernel_traitsILi96ELi64ELi128ELi4ES3_EELi16ELi1ELb1EEEvNS_16Flash_fwd_paramsE,"ax",@progbits
	.align	128
        .global         _ZN5flash32flash_fwd_splitkv_combine_kernelI23Flash_fwd_kernel_traitsILi96ELi64ELi128ELi4ELb0ELb0EN7cutlass10bfloat16_tE19Flash_kernel_traitsILi96ELi64ELi128ELi4ES3_EELi16ELi1ELb1EEEvNS_16Flash_fwd_paramsE
        .type           _ZN5flash32flash_fwd_splitkv_combine_kernelI23Flash_fwd_kernel_traitsILi96ELi64ELi128ELi4ELb0ELb0EN7cutlass10bfloat16_tE19Flash_kernel_traitsILi96ELi64ELi128ELi4ES3_EELi16ELi1ELb1EEEvNS_16Flash_fwd_paramsE,@function
        .size           _ZN5flash32flash_fwd_splitkv_combine_kernelI23Flash_fwd_kernel_traitsILi96ELi64ELi128ELi4ELb0ELb0EN7cutlass10bfloat16_tE19Flash_kernel_traitsILi96ELi64ELi128ELi4ES3_EELi16ELi1ELb1EEEvNS_16Flash_fwd_paramsE,(.L_x_11591 - _ZN5flash32flash_fwd_splitkv_combine_kernelI23Flash_fwd_kernel_traitsILi96ELi64ELi128ELi4ELb0ELb0EN7cutlass10bfloat16_tE19Flash_kernel_traitsILi96ELi64ELi128ELi4ES3_EELi16ELi1ELb1EEEvNS_16Flash_fwd_paramsE)
        .other          _ZN5flash32flash_fwd_splitkv_combine_kernelI23Flash_fwd_kernel_traitsILi96ELi64ELi128ELi4ELb0ELb0EN7cutlass10bfloat16_tE19Flash_kernel_traitsILi96ELi64ELi128ELi4ES3_EELi16ELi1ELb1EEEvNS_16Flash_fwd_paramsE,@"STO_CUDA_ENTRY STV_DEFAULT"
_ZN5flash32flash_fwd_splitkv_combine_kernelI23Flash_fwd_kernel_traitsILi96ELi64ELi128ELi4ELb0ELb0EN7cutlass10bfloat16_tE19Flash_kernel_traitsILi96ELi64ELi128ELi4ES3_EELi16ELi1ELb1EEEvNS_16Flash_fwd_paramsE:
.text._ZN5flash32flash_fwd_splitkv_combine_kernelI23Flash_fwd_kernel_traitsILi96ELi64ELi128ELi4ELb0ELb0EN7cutlass10bfloat16_tE19Flash_kernel_traitsILi96ELi64ELi128ELi4ES3_EELi16ELi1ELb1EEEvNS_16Flash_fwd_paramsE:
        /* <DEDUP_REMOVED lines=38> */
.L_x_396:
[----:B------:R-:W-:Y:S01]  /*0260*/  IMAD.U32 R27, RZ, RZ, UR7 ;  /* 0x00000007ff1b7e24 */ /* 0x000fe2000f8e00ff */
[----:B------:R-:W-:Y:S01]  /*0270*/  MOV R20, UR14 ;  /* 0x0000000e00147c02 */ /* 0x000fe20008000f00 */
[----:B------:R-:W-:Y:S01]  /*0280*/  IMAD.U32 R21, RZ, RZ, UR15 ;  /* 0x0000000fff157e24 */ /* 0x000fe2000f8e00ff */
[----:B------:R-:W-:Y:S02]  /*0290*/  MOV R19, UR8 ;  /* 0x0000000800137c02 */ /* 0x000fe40008000f00 */
[----:B------:R-:W-:Y:S02]  /*02a0*/  MOV R18, 0x2c0 ;  /* 0x000002c000127802 */ /* 0x000fe40000000f00 */
[----:B------:R-:W-:Y:S05]  /*02b0*/  CALL.REL.NOINC `($__internal_13_$__cuda_sm20_div_s64) ;  /* 0x0000003c00647944 */ /* 0x000fea0003c00000 */
.L_x_397:
        /* <DEDUP_REMOVED lines=30> */
.L_x_399:
[----:B------:R-:W-:Y:S01]  /*04a0*/  IMAD.MOV.U32 R27, RZ, RZ, R16 ;  /* 0x000000ffff1b7224 */ /* 0x000fe200078e0010 */
[----:B------:R-:W-:Y:S02]  /*04b0*/  MOV R21, R17 ;  /* 0x0000001100157202 */ /* 0x000fe40000000f00 */
[----:B------:R-:W-:Y:S02]  /*04c0*/  MOV R18, 0x4e0 ;  /* 0x000004e000127802 */ /* 0x000fe40000000f00 */
[----:B------:R-:W-:Y:S05]  /*04d0*/  CALL.REL.NOINC `($__internal_13_$__cuda_sm20_div_s64) ;  /* 0x0000003800dc7944 */ /* 0x000fea0003c00000 */
[----:B------:R-:W-:Y:S02]  /*04e0*/  MOV R6, R16 ;  /* 0x0000001000067202 */ /* 0x000fe40000000f00 */
[----:B------:R-:W-:Y:S02]  /*04f0*/  MOV R7, R17 ;  /* 0x0000001100077202 */ /* 0x000fe40000000f00 */
.L_x_400:
[----:B------:R-:W-:Y:S05]  /*0500*/  BSYNC.RECONVERGENT B0 ;  /* 0x0000000000007941 */ /* 0x000fea0003800200 */
.L_x_398:
        /* <DEDUP_REMOVED lines=55> */
.L_x_402:
[----:B------:R-:W-:Y:S01]  /*0880*/  IMAD.MOV.U32 R27, RZ, RZ, R20 ;  /* 0x000000ffff1b7224 */ /* 0x000fe200078e0014 */
[----:B------:R-:W-:Y:S01]  /*0890*/  MOV R20, R14 ;  /* 0x0000000e00147202 */ /* 0x000fe20000000f00 */
[----:B------:R-:W-:Y:S01]  /*08a0*/  IMAD.MOV.U32 R21, RZ, RZ, R19 ;  /* 0x000000ffff157224 */ /* 0x000fe200078e0013 */
[----:B------:R-:W-:Y:S02]  /*08b0*/  MOV R19, R4 ;  /* 0x0000000400137202 */ /* 0x000fe40000000f00 */
[----:B------:R-:W-:Y:S02]  /*08c0*/  MOV R18, 0x8e0 ;  /* 0x000008e000127802 */ /* 0x000fe40000000f00 */
[----:B------:R-:W-:Y:S05]  /*08d0*/  CALL.REL.NOINC `($__internal_13_$__cuda_sm20_div_s64) ;  /* 0x0000003400dc7944 */ /* 0x000fea0003c00000 */
.L_x_403:
[----:B------:R-:W-:Y:S05]  /*08e0*/  BSYNC.RECONVERGENT B0 ;  /* 0x0000000000007941 */ /* 0x000fea0003800200 */
.L_x_401:
        /* <DEDUP_REMOVED lines=116> */
.L_x_405:
[----:B------:R-:W-:Y:S01]  /*1030*/  IMAD.MOV.U32 R27, RZ, RZ, R16 ;  /* 0x000000ffff1b7224 */ /* 0x000fe200078e0010 */
[----:B------:R-:W-:Y:S01]  /*1040*/  MOV R20, R11 ;  /* 0x0000000b00147202 */ /* 0x000fe20000000f00 */
[----:B------:R-:W-:Y:S01]  /*1050*/  IMAD.MOV.U32 R21, RZ, RZ, R17 ;  /* 0x000000ffff157224 */ /* 0x000fe200078e0011 */
[----:B------:R-:W-:Y:S02]  /*1060*/  MOV R19, R3 ;  /* 0x0000000300137202 */ /* 0x000fe40000000f00 */
[----:B------:R-:W-:Y:S02]  /*1070*/  MOV R18, 0x1090 ;  /* 0x0000109000127802 */ /* 0x000fe40000000f00 */
[----:B------:R-:W-:Y:S05]  /*1080*/  CALL.REL.NOINC `($__internal_13_$__cuda_sm20_div_s64) ;  /* 0x0000002c00f07944 */ /* 0x000fea0003c00000 */
[----:B------:R-:W-:Y:S02]  /*1090*/  MOV R32, R16 ;  /* 0x0000001000207202 */ /* 0x000fe40000000f00 */
[----:B------:R-:W-:Y:S02]  /*10a0*/  MOV R33, R17 ;  /* 0x0000001100217202 */ /* 0x000fe40000000f00 */
.L_x_406:
[----:B------:R-:W-:Y:S05]  /*10b0*/  BSYNC.RECONVERGENT B0 ;  /* 0x0000000000007941 */ /* 0x000fea0003800200 */
.L_x_404:
        /* <DEDUP_REMOVED lines=58> */
.L_x_408:
[----:B------:R-:W-:Y:S01]  /*1460*/  IMAD.MOV.U32 R27, RZ, RZ, R6 ;  /* 0x000000ffff1b7224 */ /* 0x000fe200078e0006 */
[----:B------:R-:W-:Y:S01]  /*1470*/  MOV R21, R7 ;  /* 0x0000000700157202 */ /* 0x000fe20000000f00 */
[----:B------:R-:W-:Y:S01]  /*1480*/  IMAD.MOV.U32 R20, RZ, RZ, R9 ;  /* 0x000000ffff147224 */ /* 0x000fe200078e0009 */
[----:B------:R-:W-:Y:S02]  /*1490*/  MOV R18, 0x14b0 ;  /* 0x000014b000127802 */ /* 0x000fe40000000f00 */
[----:B------:R-:W-:Y:S05]  /*14a0*/  CALL.REL.NOINC `($__internal_13_$__cuda_sm20_div_s64) ;  /* 0x0000002800e87944 */ /* 0x000fea0003c00000 */
[----:B------:R-:W-:Y:S02]  /*14b0*/  MOV R18, R16 ;  /* 0x0000001000127202 */ /* 0x000fe40000000f00 */
[----:B------:R-:W-:Y:S02]  /*14c0*/  MOV R19, R17 ;  /* 0x0000001100137202 */ /* 0x000fe40000000f00 */
.L_x_409:
[----:B------:R-:W-:Y:S05]  /*14d0*/  BSYNC.RECONVERGENT B0 ;  /* 0x0000000000007941 */ /* 0x000fea0003800200 */
.L_x_407:
[----:B------:R-:W0:Y:S01]  /*14e0*/  LDCU UR5, c[0x0][0x434] ;  /* 0x00008680ff0577ac */ /* 0x000e220008000800 */
[----:B------:R-:W-:Y:S01]  /*14f0*/  IABS R6, R5 ;  /* 0x0000000500067213 */ /* 0x000fe20000000000 */
[----:B------:R-:W1:Y:S01]  /*1500*/  S2R R15, SR_CgaCtaId ;  /* 0x00000000000f7919 */ /* 0x000e620000008800 */
[----:B------:R-:W-:Y:S01]  /*1510*/  BSSY.RECONVERGENT B0, `(.L_x_410) ;  /* 0x000003f000007945 */ /* 0x000fe20003800200 */
[----:B------:R-:W2:Y:S01]  /*1520*/  LDCU UR16, c[0x0][0x534] ;  /* 0x0000a680ff1077ac */ /* 0x000ea20008000800 */
[----:B------:R-:W-:Y:S01]  /*1530*/  IMAD.MOV.U32 R26, RZ, RZ, -0x800000 ;  /* 0xff800000ff1a7424 */ /* 0x000fe200078e00ff */
[----:B------:R-:W3:Y:S01]  /*1540*/  LDCU UR9, c[0x0][0x430] ;  /* 0x00008600ff0977ac */ /* 0x000ee20008000800 */
[----:B------:R-:W-:Y:S01]  /*1550*/  USHF.R.S32.HI UR4, URZ, 0x1f, UR10 ;  /* 0x0000001fff047899 */ /* 0x000fe2000801140a */
[----:B------:R-:W4:Y:S01]  /*1560*/  LDCU.64 UR12, c[0x0][0x358] ;  /* 0x00006b00ff0c77ac */ /* 0x000f220008000a00 */
[----:B0-----:R-:W-:Y:S01]  /*1570*/  IMAD.U32 R7, RZ, RZ, UR5 ;  /* 0x00000005ff077e24 */ /* 0x001fe2000f8e00ff */
[----:B------:R-:W-:Y:S01]  /*1580*/  LOP3.LUT R5, R5, UR5, RZ, 0x3c, !PT ;  /* 0x0000000505057c12 */ /* 0x000fe2000f8e3cff */
[----:B------:R-:W-:-:S03]  /*1590*/  ULOP3.LUT UR4, UR4, 0x1, URZ, 0xfc, !UPT ;  /* 0x0000000104047892 */ /* 0x000fc6000f8efcff */
[----:B------:R-:W-:Y:S02]  /*15a0*/  IABS R7, R7 ;  /* 0x0000000700077213 */ /* 0x000fe40000000000 */
[----:B------:R-:W-:Y:S01]  /*15b0*/  ISETP.GE.AND P2, PT, R5, RZ, PT ;  /* 0x000000ff0500720c */ /* 0x000fe20003f46270 */
[----:B---3--:R-:W-:Y:S01]  /*15c0*/  UIMAD UR9, UR5, UR9, URZ ;  /* 0x00000009050972a4 */ /* 0x008fe2000f8e02ff */
[----:B------:R-:W0:Y:S08]  /*15d0*/  I2F.RP R13, R7 ;  /* 0x00000007000d7306 */ /* 0x000e300000209400 */
[----:B0-----:R-:W0:Y:S02]  /*15e0*/  MUFU.RCP R16, R13 ;  /* 0x0000000d00107308 */ /* 0x001e240000001000 */
[----:B0-----:R-:W-:-:S06]  /*15f0*/  VIADD R16, R16, 0xffffffe ;  /* 0x0ffffffe10107836 */ /* 0x001fcc0000000000 */
[----:B------:R-:W0:Y:S02]  /*1600*/  F2I.FTZ.U32.TRUNC.NTZ R17, R16 ;  /* 0x0000001000117305 */ /* 0x000e24000021f000 */
[----:B0-----:R-:W-:Y:S02]  /*1610*/  IMAD.MOV R0, RZ, RZ, -R17 ;  /* 0x000000ffff007224 */ /* 0x001fe400078e0a11 */
[----:B------:R-:W-:Y:S02]  /*1620*/  IMAD.MOV.U32 R16, RZ, RZ, RZ ;  /* 0x000000ffff107224 */ /* 0x000fe400078e00ff */
[----:B------:R-:W-:-:S04]  /*1630*/  IMAD R0, R0, R7, RZ ;  /* 0x0000000700007224 */ /* 0x000fc800078e02ff */
[----:B------:R-:W-:Y:S01]  /*1640*/  IMAD.HI.U32 R17, R17, R0, R16 ;  /* 0x0000000011117227 */ /* 0x000fe200078e0010 */
[----:B------:R-:W-:Y:S01]  /*1650*/  MOV R16, 0xff800000 ;  /* 0xff80000000107802 */ /* 0x000fe20000000f00 */
[----:B------:R-:W0:Y:S04]  /*1660*/  S2R R0, SR_TID.X ;  /* 0x0000000000007919 */ /* 0x000e280000002100 */
[----:B------:R-:W-:-:S05]  /*1670*/  IMAD.HI.U32 R8, R17, R6, RZ ;  /* 0x0000000611087227 */ /* 0x000fca00078e00ff */
[----:B------:R-:W-:-:S05]  /*1680*/  IADD3 R13, PT, PT, -R8, RZ, RZ ;  /* 0x000000ff080d7210 */ /* 0x000fca0007ffe1ff */
[C---:B------:R-:W-:Y:S02]  /*1690*/  IMAD R6, R7.reuse, R13, R6 ;  /* 0x0000000d07067224 */ /* 0x040fe400078e0206 */
[----:B------:R-:W3:Y:S03]  /*16a0*/  LDC R13, c[0x0][0x3e0] ;  /* 0x0000f800ff0d7b82 */ /* 0x000ee60000000800 */
[----:B------:R-:W-:-:S13]  /*16b0*/  ISETP.GT.U32.AND P0, PT, R7, R6, PT ;  /* 0x000000060700720c */ /* 0x000fda0003f04070 */
[----:B------:R-:W-:Y:S01]  /*16c0*/  @!P0 IMAD.IADD R6, R6, 0x1, -R7 ;  /* 0x0000000106068824 */ /* 0x000fe200078e0a07 */
[----:B0-----:R-:W-:Y:S01]  /*16d0*/  SHF.R.U32.HI R20, RZ, 0x4, R0 ;  /* 0x00000004ff147819 */ /* 0x001fe20000011600 */
[----:B------:R-:W-:Y:S01]  /*16e0*/  @!P0 VIADD R8, R8, 0x1 ;  /* 0x0000000108088836 */ /* 0x000fe20000000000 */
[----:B------:R-:W-:Y:S02]  /*16f0*/  ISETP.NE.AND P0, PT, RZ, UR5, PT ;  /* 0x00000005ff007c0c */ /* 0x000fe4000bf05270 */
[----:B------:R-:W-:Y:S02]  /*1700*/  ISETP.GE.U32.AND P3, PT, R6, R7, PT ;  /* 0x000000070600720c */ /* 0x000fe40003f66070 */
[C---:B------:R-:W-:Y:S02]  /*1710*/  ISETP.GT.U32.AND P1, PT, R0.reuse, 0x1f, PT ;  /* 0x0000001f0000780c */ /* 0x040fe40003f24070 */
[----:B------:R-:W-:Y:S02]  /*1720*/  MOV R6, 0x400 ;  /* 0x0000040000067802 */ /* 0x000fe40000000f00 */
[----:B------:R-:W-:-:S02]  /*1730*/  LOP3.LUT R25, R0, 0x1, RZ, 0xc0, !PT ;  /* 0x0000000100197812 */ /* 0x000fc400078ec0ff */
[----:B-1----:R-:W-:Y:S02]  /*1740*/  LEA R6, R15, R6, 0x18 ;  /* 0x000000060f067211 */ /* 0x002fe400078ec0ff */
[----:B------:R-:W-:Y:S02]  /*1750*/  SHF.R.U32.HI R27, RZ, 0x1, R0 ;  /* 0x00000001ff1b7819 */ /* 0x000fe40000011600 */
[----:B------:R-:W-:Y:S01]  /*1760*/  LOP3.LUT R17, R0, 0xf, RZ, 0xc0, !PT ;  /* 0x0000000f00117812 */ /* 0x000fe200078ec0ff */
[----:B------:R-:W-:Y:S02]  /*1770*/  @P3 VIADD R8, R8, 0x1 ;  /* 0x0000000108083836 */ /* 0x000fe40000000000 */
[C---:B------:R-:W-:Y:S02]  /*1780*/  @!P1 IMAD R22, R20.reuse, 0x44, R6 ;  /* 0x0000004414169824 */ /* 0x040fe400078e0206 */
[----:B------:R-:W-:Y:S01]  /*1790*/  @!P2 IMAD.MOV R8, RZ, RZ, -R8 ;  /* 0x000000ffff08a224 */ /* 0x000fe200078e0a08 */
[----:B--2---:R-:W-:Y:S01]  /*17a0*/  ISETP.GE.AND P2, PT, R20, UR16, PT ;  /* 0x0000001014007c0c */ /* 0x004fe2000bf46270 */
[----:B------:R-:W-:Y:S01]  /*17b0*/  IMAD R6, R25, 0x44, R6 ;  /* 0x0000004419067824 */ /* 0x000fe200078e0206 */
[----:B------:R-:W-:-:S02]  /*17c0*/  @!P0 LOP3.LUT R8, RZ, UR5, RZ, 0x33, !PT ;  /* 0x00000005ff088c12 */ /* 0x000fc4000f8e33ff */
[----:B------:R-:W-:Y:S01]  /*17d0*/  @!P1 LEA R7, R17, R22, 0x2 ;  /* 0x0000001611079211 */ /* 0x000fe200078e10ff */
[----:B------:R-:W-:Y:S02]  /*17e0*/  IMAD R6, R27, 0x4, R6 ;  /* 0x000000041b067824 */ /* 0x000fe400078e0206 */
[----:B------:R-:W-:-:S06]  /*17f0*/  IMAD R15, R8, UR4, RZ ;  /* 0x00000004080f7c24 */ /* 0x000fcc000f8e02ff */
[----:B---34-:R-:W-:Y:S05]  /*1800*/  @P2 BRA `(.L_x_411) ;  /* 0x00000000003c2947 */ /* 0x018fea0003800000 */
        /* <DEDUP_REMOVED lines=15> */
.L_x_411:
[----:B------:R-:W-:Y:S05]  /*1900*/  BSYNC.RECONVERGENT B0 ;  /* 0x0000000000007941 */ /* 0x000fea0003800200 */
.L_x_410:
[----:B-----5:R-:W-:Y:S01]  /*1910*/  @!P1 STS [R7], R16 ;  /* 0x0000001007009388 */ /* 0x020fe20000000800 */
[----:B0-----:R-:W-:Y:S01]  /*1920*/  IABS R17, R15 ;  /* 0x0000000f00117213 */ /* 0x001fe20000000000 */
[----:B------:R-:W-:Y:S01]  /*1930*/  BSSY.RECONVERGENT B1, `(.L_x_412) ;  /* 0x0000170000017945 */ /* 0x000fe20003800200 */
[----:B------:R-:W-:Y:S01]  /*1940*/  IABS R5, R13 ;  /* 0x0000000d00057213 */ /* 0x000fe20000000000 */
[----:B------:R-:W-:Y:S01]  /*1950*/  BAR.SYNC.DEFER_BLOCKING 0x0 ;  /* 0x0000000000007b1d */ /* 0x000fe20000010000 */
[----:B------:R-:W-:Y:S01]  /*1960*/  ISETP.NE.AND P5, PT, R15, RZ, PT ;  /* 0x000000ff0f00720c */ /* 0x000fe20003fa5270 */
[----:B------:R-:W-:-:S04]  /*1970*/  IMAD.IADD R2, R2, 0x1, R17 ;  /* 0x0000000102027824 */ /* 0x000fc800078e0211 */
[----:B------:R-:W0:Y:S08]  /*1980*/  I2F.RP R23, R17 ;  /* 0x0000001100177306 */ /* 0x000e300000209400 */
[----:B------:R-:W1:Y:S08]  /*1990*/  I2F.RP R22, R5 ;  /* 0x0000000500167306 */ /* 0x000e700000209400 */
[----:B0-----:R-:W0:Y:S01]  /*19a0*/  MUFU.RCP R21, R23 ;  /* 0x0000001700157308 */ /* 0x001e220000001000 */
[----:B------:R-:W2:Y:S07]  /*19b0*/  @!P1 LDS R26, [R6] ;  /* 0x00000000061a9984 */ /* 0x000eae0000000800 */
[----:B-1----:R-:W1:Y:S01]  /*19c0*/  MUFU.RCP R30, R22 ;  /* 0x00000016001e7308 */ /* 0x002e620000001000 */
[----:B0-----:R-:W-:-:S07]  /*19d0*/  VIADD R21, R21, 0xffffffe ;  /* 0x0ffffffe15157836 */ /* 0x001fce0000000000 */
[----:B------:R-:W0:Y:S01]  /*19e0*/  F2I.FTZ.U32.TRUNC.NTZ R21, R21 ;  /* 0x0000001500157305 */ /* 0x000e22000021f000 */
[----:B-1----:R-:W-:-:S07]  /*19f0*/  VIADD R30, R30, 0xffffffe ;  /* 0x0ffffffe1e1e7836 */ /* 0x002fce0000000000 */
[----:B------:R-:W1:Y:S01]  /*1a00*/  F2I.FTZ.U32.TRUNC.NTZ R31, R30 ;  /* 0x0000001e001f7305 */ /* 0x000e62000021f000 */
[----:B0-----:R-:W-:Y:S01]  /*1a10*/  IMAD.MOV R20, RZ, RZ, -R21 ;  /* 0x000000ffff147224 */ /* 0x001fe200078e0a15 */
[----:B--2---:R-:W0:Y:S03]  /*1a20*/  SHFL.BFLY PT, R7, R26, 0x1, 0x1f ;  /* 0x0c201f001a077f89 */ /* 0x004e2600000e0000 */
[----:B------:R-:W-:Y:S02]  /*1a30*/  IMAD R29, R20, R17, RZ ;  /* 0x00000011141d7224 */ /* 0x000fe400078e02ff */
[----:B------:R-:W-:Y:S02]  /*1a40*/  HFMA2 R20, -RZ, RZ, 0, 0 ;  /* 0x00000000ff147431 */ /* 0x000fe400000001ff */
[----:B-1----:R-:W-:Y:S02]  /*1a50*/  IMAD.MOV R16, RZ, RZ, -R31 ;  /* 0x000000ffff107224 */ /* 0x002fe400078e0a1f */
[----:B------:R-:W-:-:S02]  /*1a60*/  IMAD.MOV.U32 R30, RZ, RZ, RZ ;  /* 0x000000ffff1e7224 */ /* 0x000fc400078e00ff */
[----:B------:R-:W-:Y:S01]  /*1a70*/  IMAD R23, R16, R5, RZ ;  /* 0x0000000510177224 */ /* 0x000fe200078e02ff */
[----:B------:R-:W-:Y:S01]  /*1a80*/  IABS R16, R15 ;  /* 0x0000000f00107213 */ /* 0x000fe20000000000 */
[----:B------:R-:W-:Y:S01]  /*1a90*/  IMAD.HI.U32 R29, R21, R29, R20 ;  /* 0x0000001d151d7227 */ /* 0x000fe200078e0014 */
[----:B------:R-:W-:-:S03]  /*1aa0*/  IABS R20, R2 ;  /* 0x0000000200147213 */ /* 0x000fc60000000000 */
[----:B------:R-:W-:-:S04]  /*1ab0*/  IMAD.HI.U32 R23, R31, R23, R30 ;  /* 0x000000171f177227 */ /* 0x000fc800078e001e */
[----:B------:R-:W-:Y:S02]  /*1ac0*/  IMAD.MOV R24, RZ, RZ, -R16 ;  /* 0x000000ffff187224 */ /* 0x000fe400078e0a10 */
[----:B------:R-:W-:Y:S01]  /*1ad0*/  IMAD.HI.U32 R23, R23, R20, RZ ;  /* 0x0000001417177227 */ /* 0x000fe200078e00ff */
[----:B0-----:R-:W-:-:S03]  /*1ae0*/  FMNMX.FTZ R7, R7, R26, !PT ;  /* 0x0000001a07077209 */ /* 0x001fc60007810000 */
[----:B------:R-:W-:Y:S01]  /*1af0*/  IMAD.HI.U32 R29, R29, R20, RZ ;  /* 0x000000141d1d7227 */ /* 0x000fe200078e00ff */
[----:B------:R-:W-:Y:S02]  /*1b00*/  IADD3 R16, PT, PT, -R23, RZ, RZ ;  /* 0x000000ff17107210 */ /* 0x000fe40007ffe1ff */
[----:B------:R-:W-:Y:S01]  /*1b10*/  FSETP.NEU.FTZ.AND P0, PT, R7, -INF , PT ;  /* 0xff8000000700780b */ /* 0x000fe20003f1d000 */
[--C-:B------:R-:W-:Y:S02]  /*1b20*/  IMAD R24, R29, R24, R20.reuse ;  /* 0x000000181d187224 */ /* 0x100fe400078e0214 */
[----:B------:R-:W-:Y:S01]  /*1b30*/  IMAD R16, R5, R16, R20 ;  /* 0x0000001005107224 */ /* 0x000fe200078e0214 */
[----:B------:R-:W-:Y:S02]  /*1b40*/  FSEL R7, R7, RZ, P0 ;  /* 0x000000ff07077208 */ /* 0x000fe40000000000 */
[----:B------:R-:W-:Y:S02]  /*1b50*/  ISETP.GT.U32.AND P2, PT, R17, R24, PT ;  /* 0x000000181100720c */ /* 0x000fe40003f44070 */
[----:B------:R-:W-:Y:S01]  /*1b60*/  ISETP.GT.U32.AND P0, PT, R5, R16, PT ;  /* 0x000000100500720c */ /* 0x000fe20003f04070 */
[----:B------:R-:W-:Y:S01]  /*1b70*/  FADD.FTZ R22, -R7, R26 ;  /* 0x0000001a07167221 */ /* 0x000fe20000010100 */
[----:B------:R-:W-:-:S02]  /*1b80*/  LOP3.LUT R20, R2, R17, RZ, 0x3c, !PT ;  /* 0x0000001102147212 */ /* 0x000fc400078e3cff */
[----:B------:R-:W-:Y:S01]  /*1b90*/  LOP3.LUT R2, R2, R13, RZ, 0x3c, !PT ;  /* 0x0000000d02027212 */ /* 0x000fe200078e3cff */
[----:B------:R-:W-:Y:S01]  /*1ba0*/  FMUL.FTZ R22, R22, 1.4426950216293334961 ;  /* 0x3fb8aa3b16167820 */ /* 0x000fe20000410000 */
[----:B------:R-:W-:-:S05]  /*1bb0*/  ISETP.GE.AND P3, PT, R20, RZ, PT ;  /* 0x000000ff1400720c */ /* 0x000fca0003f66270 */
[----:B------:R-:W0:Y:S01]  /*1bc0*/  MUFU.EX2 R22, R22 ;  /* 0x0000001600167308 */ /* 0x000e220000000800 */
[----:B------:R-:W-:Y:S02]  /*1bd0*/  @!P2 IMAD.IADD R24, R24, 0x1, -R17 ;  /* 0x000000011818a824 */ /* 0x000fe400078e0a11 */
[----:B------:R-:W-:Y:S02]  /*1be0*/  @!P0 IMAD.IADD R16, R16, 0x1, -R5 ;  /* 0x0000000110108824 */ /* 0x000fe400078e0a05 */
[----:B------:R-:W-:Y:S01]  /*1bf0*/  @!P2 VIADD R29, R29, 0x1 ;  /* 0x000000011d1da836 */ /* 0x000fe20000000000 */
[----:B------:R-:W-:Y:S01]  /*1c00*/  ISETP.GE.U32.AND P1, PT, R24, R17, PT ;  /* 0x000000111800720c */ /* 0x000fe20003f26070 */
[----:B------:R-:W-:Y:S01]  /*1c10*/  @!P0 VIADD R23, R23, 0x1 ;  /* 0x0000000117178836 */ /* 0x000fe20000000000 */
[----:B------:R-:W-:Y:S02]  /*1c20*/  ISETP.GE.U32.AND P4, PT, R16, R5, PT ;  /* 0x000000051000720c */ /* 0x000fe40003f86070 */
[----:B------:R-:W-:-:S02]  /*1c30*/  ISETP.GE.AND P2, PT, R2, RZ, PT ;  /* 0x000000ff0200720c */ /* 0x000fc40003f46270 */
[----:B------:R-:W-:Y:S01]  /*1c40*/  ISETP.NE.AND P0, PT, R13, RZ, PT ;  /* 0x000000ff0d00720c */ /* 0x000fe20003f05270 */
[----:B0-----:R-:W0:Y:S06]  /*1c50*/  SHFL.BFLY PT, R21, R22, 0x1, 0x1f ;  /* 0x0c201f0016157f89 */ /* 0x001e2c00000e0000 */
[----:B------:R-:W-:Y:S02]  /*1c60*/  @P1 IADD3 R29, PT, PT, R29, 0x1, RZ ;  /* 0x000000011d1d1810 */ /* 0x000fe40007ffe0ff */
[----:B------:R-:W-:-:S03]  /*1c70*/  @P4 VIADD R23, R23, 0x1 ;  /* 0x0000000117174836 */ /* 0x000fc60000000000 */
[----:B------:R-:W-:Y:S01]  /*1c80*/  @!P3 IMAD.MOV R29, RZ, RZ, -R29 ;  /* 0x000000ffff1db224 */ /* 0x000fe200078e0a1d */
[----:B------:R-:W-:Y:S02]  /*1c90*/  ISETP.NE.AND P3, PT, R8, RZ, PT ;  /* 0x000000ff0800720c */ /* 0x000fe40003f65270 */
[----:B------:R-:W-:Y:S02]  /*1ca0*/  MOV R5, R23 ;  /* 0x0000001700057202 */ /* 0x000fe40000000f00 */
[----:B------:R-:W-:Y:S02]  /*1cb0*/  @!P5 LOP3.LUT R29, RZ, R17, RZ, 0x33, !PT ;  /* 0x00000011ff1dd212 */ /* 0x000fe400078e33ff */
[----:B------:R-:W-:Y:S01]  /*1cc0*/  SEL R16, RZ, 0x1, !P3 ;  /* 0x00000001ff107807 */ /* 0x000fe20005800000 */
[----:B------:R-:W-:Y:S01]  /*1cd0*/  @!P2 IMAD.MOV R5, RZ, RZ, -R5 ;  /* 0x000000ffff05a224 */ /* 0x000fe200078e0a05 */
[----:B------:R-:W-:Y:S02]  /*1ce0*/  @!P0 LOP3.LUT R5, RZ, R13, RZ, 0x33, !PT ;  /* 0x0000000dff058212 */ /* 0x000fe400078e33ff */
[----:B------:R-:W-:-:S02]  /*1cf0*/  LOP3.LUT P0, RZ, R0, 0x3e1, RZ, 0xc0, !PT ;  /* 0x000003e100ff7812 */ /* 0x000fc4000780c0ff */
[----:B------:R-:W-:Y:S01]  /*1d00*/  SHF.R.S32.HI R23, RZ, 0x1f, R15 ;  /* 0x0000001fff177819 */ /* 0x000fe2000001140f */
[----:B------:R-:W-:Y:S01]  /*1d10*/  IMAD R5, R5, UR11, RZ ;  /* 0x0000000b05057c24 */ /* 0x000fe2000f8e02ff */
[----:B------:R-:W-:Y:S01]  /*1d20*/  ISETP.LT.U32.AND P2, PT, R18, R29, PT ;  /* 0x0000001d1200720c */ /* 0x000fe20003f41070 */
[----:B0-----:R-:W-:Y:S01]  /*1d30*/  FADD.FTZ R21, R22, R21 ;  /* 0x0000001516157221 */ /* 0x001fe20000010000 */
[----:B------:R-:W-:Y:S02]  /*1d40*/  SHF.R.S32.HI R17, RZ, 0x1f, R29 ;  /* 0x0000001fff117819 */ /* 0x000fe4000001141d */
[----:B------:R-:W-:Y:S01]  /*1d50*/  LOP3.LUT R16, R23, R16, RZ, 0xfc, !PT ;  /* 0x0000001017107212 */ /* 0x000fe200078efcff */
[----:B------:R-:W-:Y:S01]  /*1d60*/  IMAD.MOV.U32 R23, RZ, RZ, 0x7f800000 ;  /* 0x7f800000ff177424 */ /* 0x000fe200078e00ff */
[----:B------:R-:W-:Y:S02]  /*1d70*/  FSETP.NE.FTZ.AND P1, PT, R21, RZ, PT ;  /* 0x000000ff1500720b */ /* 0x000fe40003f35000 */
[----:B------:R-:W-:Y:S01]  /*1d80*/  ISETP.LT.AND.EX P2, PT, R19, R17, PT, P2 ;  /* 0x000000111300720c */ /* 0x000fe20003f41320 */
[----:B------:R-:W-:-:S03]  /*1d90*/  IMAD R5, R16, R5, RZ ;  /* 0x0000000510057224 */ /* 0x000fc600078e02ff */
[----:B------:R-:W-:-:S07]  /*1da0*/  SEL R8, R18, R29, P2 ;  /* 0x0000001d12087207 */ /* 0x000fce0001000000 */
[----:B------:R-:W0:Y:S02]  /*1db0*/  @P1 MUFU.LG2 R2, R21 ;  /* 0x0000001500021308 */ /* 0x000e240000000c00 */
        /* <DEDUP_REMOVED lines=53> */
.L_x_415:
[----:B------:R-:W-:Y:S01]  /*2110*/  IMAD.MOV.U32 R21, RZ, RZ, RZ ;  /* 0x000000ffff157224 */ /* 0x000fe200078e00ff */
[----:B------:R-:W-:Y:S02]  /*2120*/  MOV R20, R30 ;  /* 0x0000001e00147202 */ /* 0x000fe40000000f00 */
[----:B------:R-:W-:Y:S02]  /*2130*/  MOV R18, 0x2150 ;  /* 0x0000215000127802 */ /* 0x000fe40000000f00 */
[----:B------:R-:W-:Y:S05]  /*2140*/  CALL.REL.NOINC `($__internal_13_$__cuda_sm20_div_s64) ;  /* 0x0000001c00c07944 */ /* 0x000fea0003c00000 */
[----:B------:R-:W-:Y:S02]  /*2150*/  IADD3 R13, PT, PT, -R16, RZ, RZ ;  /* 0x000000ff100d7210 */ /* 0x000fe40007ffe1ff */
[----:B------:R-:W-:-:S03]  /*2160*/  MOV R31, R17 ;  /* 0x00000011001f7202 */ /* 0x000fc60000000f00 */
[----:B------:R-:W-:Y:S01]  /*2170*/  IMAD R27, R30, R13, R27 ;  /* 0x0000000d1e1b7224 */ /* 0x000fe200078e021b */
[----:B------:R-:W-:-:S07]  /*2180*/  MOV R30, R16 ;  /* 0x00000010001e7202 */ /* 0x000fce0000000f00 */
.L_x_416:
        /* <DEDUP_REMOVED lines=60> */
.L_x_418:
[----:B------:R-:W-:Y:S01]  /*2550*/  IMAD.MOV.U32 R27, RZ, RZ, R30 ;  /* 0x000000ffff1b7224 */ /* 0x000fe200078e001e */
[----:B------:R-:W-:Y:S01]  /*2560*/  MOV R21, R31 ;  /* 0x0000001f00157202 */ /* 0x000fe20000000f00 */
[----:B------:R-:W-:Y:S01]  /*2570*/  IMAD.MOV.U32 R20, RZ, RZ, R34 ;  /* 0x000000ffff147224 */ /* 0x000fe200078e0022 */
[----:B------:R-:W-:Y:S02]  /*2580*/  MOV R18, 0x25a0 ;  /* 0x000025a000127802 */ /* 0x000fe40000000f00 */
[----:B------:R-:W-:Y:S05]  /*2590*/  CALL.REL.NOINC `($__internal_13_$__cuda_sm20_div_s64) ;  /* 0x0000001800ac7944 */ /* 0x000fea0003c00000 */
[----:B------:R-:W-:-:S05]  /*25a0*/  IADD3 R31, PT, PT, -R16, RZ, RZ ;  /* 0x000000ff101f7210 */ /* 0x000fca0007ffe1ff */
[----:B------:R-:W-:Y:S02]  /*25b0*/  IMAD R31, R31, R34, R30 ;  /* 0x000000221f1f7224 */ /* 0x000fe400078e021e */
.L_x_419:
[----:B------:R-:W-:Y:S05]  /*25c0*/  BSYNC.RECONVERGENT B0 ;  /* 0x0000000000007941 */ /* 0x000fea0003800200 */
.L_x_417:
        /* <DEDUP_REMOVED lines=162> */
.L_x_414:
[----:B------:R-:W0:Y:S01]  /*2ff0*/  LDC.64 R2, c[0x0][0x420] ;  /* 0x00010800ff027b82 */ /* 0x000e220000000a00 */
[----:B------:R-:W-:-:S05]  /*3000*/  IADD3 R27, PT, PT, R27, UR6, RZ ;  /* 0x000000061b1b7c10 */ /* 0x000fca000fffe0ff */
[----:B0-----:R-:W-:-:S05]  /*3010*/  IMAD.WIDE.U32 R2, R27, 0x4, R2 ;  /* 0x000000041b027825 */ /* 0x001fca00078e0002 */
[----:B------:R1:W-:Y:S02]  /*3020*/  STG.E desc[UR12][R2.64], R23 ;  /* 0x0000001702007986 */ /* 0x0003e4000c10190c */
.L_x_413:
[----:B------:R-:W-:Y:S05]  /*3030*/  BSYNC.RECONVERGENT B1 ;  /* 0x0000000000017941 */ /* 0x000fea0003800200 */
.L_x_412:
        /* <DEDUP_REMOVED lines=61> */
.L_x_422:
        /* <DEDUP_REMOVED lines=77> */
.L_x_421:
        /* <DEDUP_REMOVED lines=11> */
.L_x_423:
        /* <DEDUP_REMOVED lines=22> */
.L_x_420:
        /* <DEDUP_REMOVED lines=86> */
        .weak           $__internal_13_$__cuda_sm20_div_s64
        .type           $__internal_13_$__cuda_sm20_div_s64,@function
        .size           $__internal_13_$__cuda_sm20_div_s64,(.L_x_11591 - $__internal_13_$__cuda_sm20_div_s64)
$__internal_13_$__cuda_sm20_div_s64:
        /* <DEDUP_REMOVED lines=83> */
[----:B------:R-:W-:Y:S06]  /*4580*/  RET.REL.NODEC R28 `(_ZN5flash32flash_fwd_splitkv_combine_kernelI23Flash_fwd_kernel_traitsILi96ELi64ELi128ELi4ELb0ELb0EN7cutlass10bfloat16_tE19Flash_kernel_traitsILi96ELi64ELi128ELi4ES3_EELi16ELi1ELb1EEEvNS_16Flash_fwd_paramsE) ;  /* 0xffffffb81c9c7950 */ /* 0x000fec0003c3ffff */
.L_x_424:
        /* <DEDUP_REMOVED lines=15> */
.L_x_11591:


//--------------------- .text._ZN5flash24flash_fwd_splitkv_kernelI23Flash_fwd_kernel_traitsILi96ELi64ELi128ELi4ELb0ELb0EN7cutlass10bfloat16_tE19Flash_kernel_traitsILi96ELi64ELi128ELi4ES3_EELb0ELb0ELb0ELb0ELb1ELb0ELb0ELb0EEEvNS_16Flash_fwd_paramsE --------------------------
	.section	.text._ZN5flash24flash_fwd_splitkv_kernelI23Flash_fwd_kernel_traitsILi96ELi64ELi128ELi4ELb0ELb0EN7cutlass10bfloat16_tE19Flash_kernel_traitsILi96ELi64ELi128ELi4ES3_EELb0ELb0ELb0ELb0ELb1ELb0ELb0ELb0EEEvNS_16Flash_fwd_paramsE,"ax",@progbits
	.align	128
        .global         _ZN5flash24flash_fwd_splitkv_kernelI23Flash_fwd_kernel_traitsILi96ELi64ELi128ELi4ELb0ELb0EN7cutlass10bfloat16_tE19Flash_kernel_traitsILi96ELi64ELi128ELi4ES3_EELb0ELb0ELb0ELb0ELb1ELb0ELb0ELb0EEEvNS_16Flash_fwd_paramsE
        .type           _ZN5flash24flash_fwd_splitkv_kernelI23Flash_fwd_kernel_traitsILi96ELi64ELi128ELi4ELb0ELb0EN7cutlass10bfloat16_tE19Flash_kernel_traitsILi96ELi64ELi128ELi4ES3_EELb0ELb0ELb0ELb0ELb1ELb0ELb0ELb0EEEvNS_16Flash_fwd_paramsE,@function
        .size           _ZN5flash24flash_fwd_splitkv_kernelI23Flash_fwd_kernel_traitsILi96ELi64ELi128ELi4ELb0ELb0EN7cutlass10bfloat16_tE19Flash_kernel_traitsILi96ELi64ELi128ELi4ES3_EELb0ELb0ELb0ELb0ELb1ELb0ELb0ELb0EEEvNS_16Flash_fwd_paramsE,(.L_x_11592 - _ZN5flash24flash_fwd_splitkv_kernelI23Flash_fwd_kernel_traitsILi96ELi64ELi128ELi4ELb0ELb0EN7cutlass10bfloat16_tE19Flash_kernel_traitsILi96ELi64ELi128ELi4ES3_EELb0ELb0ELb0ELb0ELb1ELb0ELb0ELb0EEEvNS_16Flash_fwd_paramsE)
        .other          _ZN5flash24flash_fwd_splitkv_kernelI23Flash_fwd_kernel_traitsILi96ELi64ELi128ELi4ELb0ELb0EN7cutlass10bfloat16_tE19Flash_kernel_traitsILi96ELi64ELi128ELi4ES3_EELb0ELb0ELb0ELb0ELb1ELb0ELb0ELb0EEEvNS_16Flash_fwd_paramsE,@"STO_CUDA_ENTRY STV_DEFAULT"
_ZN5flash24flash_fwd_splitkv_kernelI23Flash_fwd_kernel_traitsILi96ELi64ELi128ELi4ELb0ELb0EN7cutlass10bfloat16_tE19Flash_kernel_traitsILi96ELi64ELi128ELi4ES3_EELb0ELb0ELb0ELb0ELb1ELb0ELb0ELb0EEEvNS_16Flash_fwd_paramsE:
.text._ZN5flash24flash_fwd_splitkv_kernelI23Flash_fwd_kernel_traitsILi96ELi64ELi128ELi4ELb0ELb0EN7cutlass10bfloat16_tE19Flash_kernel_traitsILi96ELi64ELi128ELi4ES3_EELb0ELb0ELb0ELb0ELb1ELb0ELb0ELb0EEEvNS_16Flash_fwd_paramsE:
[----:B------:R-:W-:Y:S01]  /*0000*/  LDC R1, c[0x0][0x37c] ;  /* 0x0000df00ff017b82 */ /* 0x000fe20000000800 */
[----:B------:R-:W1:Y:S07]  /*0010*/  S2R R25, SR_CTAID.X ;  /* 0x0000000000197919 */ /* 0x000e6e0000002500 */
[----:B------:R-:W2:Y:S01]  /*0020*/  LDC.64 R2, c[0x0][0x348] ;  /* 0x0000d200ff027b82 */ /* 0x000ea20000000a00 */
[----:B------:R-:W-:Y:S01]  /*0030*/  BSSY.RECONVERGENT B2, `(.L_x_425) ;  /* 0x0000005000027945 */ /* 0x000fe20003800200 */
[----:B------:R-:W-:Y:S01]  /*0040*/  MOV R186, 0x80 ;  /* 0x0000008000ba7802 */ /* 0x000fe20000000f00 */
[----:B------:R-:W3:Y:S01]  /*0050*/  S2R R188, SR_CTAID.Y ;  /* 0x0000000000bc7919 */ /* 0x000ee20000002600 */
[----:B------:R-:W4:Y:S05]  /*0060*/  S2R R187, SR_CTAID.Z ;  /* 0x0000000000bb7919 */ /* 0x000f2a0000002700 */
[----:B-1234-:R-:W-:Y:S05]  /*0070*/  CALL.REL.NOINC `($_ZN5flash24flash_fwd_splitkv_kernelI23Flash_fwd_kernel_traitsILi96ELi64ELi128ELi4ELb0ELb0EN7cutlass10bfloat16_tE19Flash_kernel_traitsILi96ELi64ELi128ELi4ES3_EELb0ELb0ELb0ELb0ELb1ELb0ELb0ELb0EEEvNS_16Flash_fwd_paramsE$_ZN5flash30compute_attn_1rowblock_splitkvI23Flash_fwd_kernel_traitsILi96ELi64ELi128ELi4ELb0ELb0EN7cutlass10bfloat16_tE19Flash_kernel_traitsILi96ELi64ELi128ELi4ES3_EELb0ELb0ELb0ELb0ELb1ELb0ELb0ELb0ENS_16Flash_fwd_paramsEEEvRKT8_iiiii) ;  /* 0x0000000000087944 */ /* 0x01efea0003c00000 */
[----:B------:R-:W-:Y:S05]  /*0080*/  BSYNC.RECONVERGENT B2 ;  /* 0x0000000000027941 */ /* 0x000fea0003800200 */
.L_x_425:
[----:B------:R-:W-:Y:S05]  /*0090*/  EXIT ;  /* 0x000000000000794d */ /* 0x000fea0003800000 */
        .type           $_ZN5flash24flash_fwd_splitkv_kernelI23Flash_fwd_kernel_traitsILi96ELi64ELi128ELi4ELb0ELb0EN7cutlass10bfloat16_tE19Flash_kernel_traitsILi96ELi64ELi128ELi4ES3_EELb0ELb0ELb0ELb0ELb1ELb0ELb0ELb0EEEvNS_16Flash_fwd_paramsE$_ZN5flash30compute_attn_1rowblock_splitkvI23Flash_fwd_kernel_traitsILi96ELi64ELi128ELi4ELb0ELb0EN7cutlass10bfloat16_tE19Flash_kernel_traitsILi96ELi64ELi128ELi4ES3_EELb0ELb0ELb0ELb0ELb1ELb0ELb0ELb0ENS_16Flash_fwd_paramsEEEvRKT8_iiiii,@function
        .size           $_ZN5flash24flash_fwd_splitkv_kernelI23Flash_fwd_kernel_traitsILi96ELi64ELi128ELi4ELb0ELb0EN7cutlass10bfloat16_tE19Flash_kernel_traitsILi96ELi64ELi128ELi4ES3_EELb0ELb0ELb0ELb0ELb1ELb0ELb0ELb0EEEvNS_16Flash_fwd_paramsE$_ZN5flash30compute_attn_1rowblock_splitkvI23Flash_fwd_kernel_traitsILi96ELi64ELi128ELi4ELb0ELb0EN7cutlass10bfloat16_tE19Flash_kernel_traitsILi96ELi64ELi128ELi4ES3_EELb0ELb0ELb0ELb0ELb1ELb0ELb0ELb0ENS_16Flash_fwd_paramsEEEvRKT8_iiiii,(.L_x_11592 - $_ZN5flash24flash_fwd_splitkv_kernelI23Flash_fwd_kernel_traitsILi96ELi64ELi128ELi4ELb0ELb0EN7cutlass10bfloat16_tE19Flash_kernel_traitsILi96ELi64ELi128ELi4ES3_EELb0ELb0ELb0ELb0ELb1ELb0ELb0ELb0EEEvNS_16Flash_fwd_paramsE$_ZN5flash30compute_attn_1rowblock_splitkvI23Flash_fwd_kernel_traitsILi96ELi64ELi128ELi4ELb0ELb0EN7cutlass10bfloat16_tE19Flash_kernel_traitsILi96ELi64ELi128ELi4ES3_EELb0ELb0ELb0ELb0ELb1ELb0ELb0ELb0ENS_16Flash_fwd_paramsEEEvRKT8_iiiii)
$_ZN5flash24flash_fwd_splitkv_kernelI23Flash_fwd_kernel_traitsILi96ELi64ELi128ELi4ELb0ELb0EN7cutlass10bfloat16_tE19Flash_kernel_traitsILi96ELi64ELi128ELi4ES3_EELb0ELb0ELb0ELb0ELb1ELb0ELb0ELb0EEEvNS_16Flash_fwd_paramsE$_ZN5flash30compute_attn_1rowblock_splitkvI23Flash_fwd_kernel_traitsILi96ELi64ELi128ELi4ELb0ELb0EN7cutlass10bfloat16_tE19Flash_kernel_traitsILi96ELi64ELi128ELi4ES3_EELb0ELb0ELb0ELb0ELb1ELb0ELb0ELb0ENS_16Flash_fwd_paramsEEEvRKT8_iiiii:
[----:B------:R-:W1:Y:S02]  /*00a0*/  LDCU.64 UR4, c[0x0][0x358] ;  /* 0x00006b00ff0477ac */ /* 0x000e640008000a00 */
[----:B-1----:R-:W2:Y:S04]  /*00b0*/  LD.E.64 R20, desc[UR4][R2.64+0xe0] ;  /* 0x0000e00402147980 */ /* 0x002ea8000c101b00 */
[----:B------:R-:W3:Y:S04]  /*00c0*/  LD.E.64 R12, desc[UR4][R2.64+0xe8] ;  /* 0x0000e804020c7980 */ /* 0x000ee8000c101b00 */
[----:B------:R-:W4:Y:S04]  /*00d0*/  LD.E.64 R6, desc[UR4][R2.64+0xf0] ;  /* 0x0000f00402067980 */ /* 0x000f28000c101b00 */
[----:B------:R-:W4:Y:S01]  /*00e0*/  LD.E.64 R10, desc[UR4][R2.64+0xf8] ;  /* 0x0000f804020a7980 */ /* 0x000f22000c101b00 */
[----:B------:R-:W-:Y:S01]  /*00f0*/  IMAD.SHL.U32 R4, R188, 0x4, RZ ;  /* 0x00000004bc047824 */ /* 0x000fe200078e00ff */
[----:B--2---:R-:W-:-:S02]  /*0100*/  ISETP.NE.U32.AND P4, PT, R20, RZ, PT ;  /* 0x000000ff1400720c */ /* 0x004fc40003f85070 */
[----:B---3--:R-:W-:Y:S02]  /*0110*/  ISETP.NE.U32.AND P3, PT, R12, RZ, PT ;  /* 0x000000ff0c00720c */ /* 0x008fe40003f65070 */
[----:B------:R-:W-:Y:S02]  /*0120*/  ISETP.NE.AND.EX P4, PT, R21, RZ, PT, P4 ;  /* 0x000000ff1500720c */ /* 0x000fe40003f85340 */
[----:B------:R-:W-:Y:S02]  /*0130*/  ISETP.NE.AND.EX P3, PT, R13, RZ, PT, P3 ;  /* 0x000000ff0d00720c */ /* 0x000fe40003f65330 */
[----:B------:R-:W-:-:S04]  /*0140*/  ISETP.NE.U32.AND P2, PT, R20, RZ, PT ;  /* 0x000000ff1400720c */ /* 0x000fc80003f45070 */
[----:B------:R-:W-:Y:S01]  /*0150*/  ISETP.NE.AND.EX P2, PT, R21, RZ, PT, P2 ;  /* 0x000000ff1500720c */ /* 0x000fe20003f45320 */
[----:B------:R-:W-:-:S04]  /*0160*/  IMAD.WIDE.U32 R20, R188, 0x4, R20 ;  /* 0x00000004bc147825 */ /* 0x000fc800078e0014 */
[----:B------:R1:W5:Y:S04]  /*0170*/  @!P4 LD.E R19, desc[UR4][R2.64+0xb4] ;  /* 0x0000b4040213c980 */ /* 0x000368000c101900 */
[----:B------:R1:W5:Y:S04]  /*0180*/  @P4 LD.E R9, desc[UR4][R20.64+0x4] ;  /* 0x0000040414094980 */ /* 0x000368000c101900 */
[----:B------:R1:W5:Y:S01]  /*0190*/  @!P3 LD.E R5, desc[UR4][R2.64+0xb8] ;  /* 0x0000b8040205b980 */ /* 0x000362000c101900 */
[----:B----4-:R-:W-:-:S04]  /*01a0*/  ISETP.NE.U32.AND P1, PT, R6, RZ, PT ;  /* 0x000000ff0600720c */ /* 0x010fc80003f25070 */
[----:B------:R-:W-:Y:S01]  /*01b0*/  ISETP.NE.AND.EX P1, PT, R7, RZ, PT, P1 ;  /* 0x000000ff0700720c */ /* 0x000fe20003f25310 */
[----:B------:R-:W-:Y:S01]  /*01c0*/  IMAD.MOV.U32 R192, RZ, RZ, -0x1 ;  /* 0xffffffffffc07424 */ /* 0x000fe200078e00ff */
[----:B------:R-:W-:-:S05]  /*01d0*/  SHF.R.U32.HI R0, RZ, 0x1e, R188 ;  /* 0x0000001eff007819 */ /* 0x000fca00000116bc */
[----:B------:R1:W5:Y:S06]  /*01e0*/  @P2 LD.E R192, desc[UR4][R20.64] ;  /* 0x0000000414c02980 */ /* 0x00036c000c101900 */
[----:B------:R-:W-:Y:S02]  /*01f0*/  @P1 IADD3 R16, P0, PT, R6, R4, RZ ;  /* 0x0000000406101210 */ /* 0x000fe40007f1e0ff */
[----:B------:R-:W-:-:S03]  /*0200*/  ISETP.NE.U32.AND P2, PT, R12, RZ, PT ;  /* 0x000000ff0c00720c */ /* 0x000fc60003f45070 */
[----:B------:R-:W-:Y:S02]  /*0210*/  @P1 IMAD.X R17, R7, 0x1, R0, P0 ;  /* 0x0000000107111824 */ /* 0x000fe400000e0600 */
[----:B------:R-:W2:Y:S01]  /*0220*/  S2R R7, SR_TID.X ;  /* 0x0000000000077919 */ /* 0x000ea20000002100 */
[----:B------:R-:W-:Y:S01]  /*0230*/  ISETP.NE.AND.EX P2, PT, R13, RZ, PT, P2 ;  /* 0x000000ff0d00720c */ /* 0x000fe20003f45320 */
[----:B------:R-:W-:Y:S01]  /*0240*/  IMAD.MOV.U32 R14, RZ, RZ, RZ ;  /* 0x000000ffff0e7224 */ /* 0x000fe200078e00ff */
[----:B------:R-:W-:Y:S01]  /*0250*/  ISETP.NE.U32.AND P0, PT, R10, RZ, PT ;  /* 0x000000ff0a00720c */ /* 0x000fe20003f05070 */
[----:B------:R-:W-:Y:S04]  /*0260*/  BSSY.RECONVERGENT B0, `(.L_x_426) ;  /* 0x000000b000007945 */ /* 0x000fe80003800200 */
[----:B------:R1:W5:Y:S01]  /*0270*/  @P1 LD.E R14, desc[UR4][R16.64] ;  /* 0x00000004100e1980 */ /* 0x000362000c101900 */
[----:B------:R-:W-:Y:S01]  /*0280*/  IADD3 R12, P1, PT, R12, R4, RZ ;  /* 0x000000040c0c7210 */ /* 0x000fe20007f3e0ff */
[----:B------:R-:W-:Y:S01]  /*0290*/  IMAD.MOV.U32 R15, RZ, RZ, -0x1 ;  /* 0xffffffffff0f7424 */ /* 0x000fe200078e00ff */
[----:B------:R-:W-:-:S03]  /*02a0*/  ISETP.NE.AND.EX P0, PT, R11, RZ, PT, P0 ;  /* 0x000000ff0b00720c */ /* 0x000fc60003f05300 */
[----:B------:R-:W-:Y:S01]  /*02b0*/  IMAD.X R13, R13, 0x1, R0, P1 ;  /* 0x000000010d0d7824 */ /* 0x000fe200008e0600 */
[----:B------:R-:W-:Y:S09]  /*02c0*/  @!P2 BRA `(.L_x_427) ;  /* 0x000000000010a947 */ /* 0x000ff20003800000 */
[----:B------:R-:W3:Y:S02]  /*02d0*/  LD.E.U8 R6, desc[UR4][R2.64+0x1b2] ;  /* 0x0001b20402067980 */ /* 0x000ee4000c101100 */
[----:B---3--:R-:W-:-:S13]  /*02e0*/  ISETP.NE.AND P1, PT, R6, RZ, PT ;  /* 0x000000ff0600720c */ /* 0x008fda0003f25270 */
[----:B------:R-:W-:Y:S05]  /*02f0*/  @!P1 BRA `(.L_x_427) ;  /* 0x0000000000049947 */ /* 0x000fea0003800000 */
[----:B------:R3:W5:Y:S02]  /*0300*/  LD.E R15, desc[UR4][R12.64] ;  /* 0x000000040c0f7980 */ /* 0x000764000c101900 */
.L_x_427:
[----:B------:R-:W-:Y:S05]  /*0310*/  BSYNC.RECONVERGENT B0 ;  /* 0x0000000000007941 */ /* 0x000fea0003800200 */
.L_x_426:
[----:B------:R-:W-:Y:S04]  /*0320*/  BSSY.RECONVERGENT B0, `(.L_x_428) ;  /* 0x0000007000007945 */ /* 0x000fe80003800200 */
[----:B------:R-:W-:Y:S05]  /*0330*/  @!P3 BRA `(.L_x_429) ;  /* 0x000000000014b947 */ /* 0x000fea0003800000 */
[----:B-----5:R-:W4:Y:S02]  /*0340*/  LD.E.U8 R5, desc[UR4][R2.64+0x1b2] ;  /* 0x0001b20402057980 */ /* 0x020f24000c101100 */
[----:B----4-:R-:W-:-:S13]  /*0350*/  ISETP.NE.AND P1, PT, R5, RZ, PT ;  /* 0x000000ff0500720c */ /* 0x010fda0003f25270 */
[----:B------:R-:W4:Y:S02]  /*0360*/  @P1 LD.E R6, desc[UR4][R12.64+0x4] ;  /* 0x000004040c061980 */ /* 0x000f24000c101900 */
[----:B----4-:R-:W-:-:S06]  /*0370*/  @P1 IADD3 R5, PT, PT, R6, -R15, RZ ;  /* 0x8000000f06051210 */ /* 0x010fcc0007ffe0ff */
[----:B------:R4:W5:Y:S02]  /*0380*/  @!P1 LD.E R5, desc[UR4][R12.64] ;  /* 0x000000040c059980 */ /* 0x000964000c101900 */
.L_x_429:
[----:B------:R-:W-:Y:S05]  /*0390*/  BSYNC.RECONVERGENT B0 ;  /* 0x0000000000007941 */ /* 0x000fea0003800200 */
.L_x_428:
[----:B------:R-:W-:Y:S01]  /*03a0*/  BSSY.RECONVERGENT B1, `(.L_x_430) ;  /* 0x0000011000017945 */ /* 0x000fe20003800200 */
[----:B-----5:R-:W-:-:S03]  /*03b0*/  @P4 IADD3 R19, PT, PT, -R192, R9, RZ ;  /* 0x00000009c0134210 */ /* 0x020fc60007ffe1ff */
[----:B------:R-:W-:Y:S05]  /*03c0*/  @!P0 BRA `(.L_x_431) ;  /* 0x0000000000148947 */ /* 0x000fea0003800000 */
[----:B------:R-:W-:-:S05]  /*03d0*/  IADD3 R8, P0, PT, R10, R4, RZ ;  /* 0x000000040a087210 */ /* 0x000fca0007f1e0ff */
[----:B------:R-:W-:-:S05]  /*03e0*/  IMAD.X R9, R11, 0x1, R0, P0 ;  /* 0x000000010b097824 */ /* 0x000fca00000e0600 */
[----:B------:R-:W5:Y:S02]  /*03f0*/  LD.E R5, desc[UR4][R8.64] ;  /* 0x0000000408057980 */ /* 0x000f64000c101900 */
[----:B-----5:R-:W-:Y:S01]  /*0400*/  IADD3 R130, PT, PT, R5, -R14, RZ ;  /* 0x8000000e05827210 */ /* 0x020fe20007ffe0ff */
[----:B------:R-:W-:Y:S05]  /*0410*/  BRA `(.L_x_432) ;  /* 0x0000000000247947 */ /* 0x000fea0003800000 */
.L_x_431:
[----:B------:R-:W5:Y:S01]  /*0420*/  LD.E.64 R8, desc[UR4][R2.64+0x108] ;  /* 0x0001080402087980 */ /* 0x000f62000c101b00 */
[----:B------:R-:W-:Y:S01]  /*0430*/  BSSY.RECONVERGENT B0, `(.L_x_433) ;  /* 0x0000006000007945 */ /* 0x000fe20003800200 */
[----:B------:R-:W-:Y:S01]  /*0440*/  IMAD.MOV.U32 R130, RZ, RZ, RZ ;  /* 0x000000ffff827224 */ /* 0x000fe200078e00ff */
[----:B-----5:R-:W-:-:S04]  /*0450*/  ISETP.NE.U32.AND P0, PT, R8, RZ, PT ;  /* 0x000000ff0800720c */ /* 0x020fc80003f05070 */
[----:B------:R-:W-:-:S13]  /*0460*/  ISETP.NE.AND.EX P0, PT, R9, RZ, PT, P0 ;  /* 0x000000ff0900720c */ /* 0x000fda0003f05300 */
[----:B------:R-:W-:Y:S05]  /*0470*/  @!P0 BRA `(.L_x_434) ;  /* 0x0000000000048947 */ /* 0x000fea0003800000 */
[----:B------:R1:W5:Y:S02]  /*0480*/  LD.E R130, desc[UR4][R2.64+0xbc] ;  /* 0x0000bc0402827980 */ /* 0x000364000c101900 */
.L_x_434:
[----:B------:R-:W-:Y:S05]  /*0490*/  BSYNC.RECONVERGENT B0 ;  /* 0x0000000000007941 */ /* 0x000fea0003800200 */
.L_x_433:
[----:B-----5:R-:W-:Y:S02]  /*04a0*/  IADD3 R130, PT, PT, R130, R5, -R14 ;  /* 0x0000000582827210 */ /* 0x020fe40007ffe80e */
.L_x_432:
[----:B------:R-:W-:Y:S05]  /*04b0*/  BSYNC.RECONVERGENT B1 ;  /* 0x0000000000017941 */ /* 0x000fea0003800200 */
.L_x_430:
[----:B------:R-:W-:Y:S01]  /*04c0*/  IMAD.SHL.U32 R190, R25, 0x40, RZ ;  /* 0x0000004019be7824 */ /* 0x000fe200078e00ff */
[----:B------:R-:W-:Y:S01]  /*04d0*/  MOV R8, R186 ;  /* 0x000000ba00087202 */ /* 0x000fe20000000f00 */
[----:B------:R-:W-:-:S03]  /*04e0*/  IMAD.MOV.U32 R9, RZ, RZ, 0x0 ;  /* 0x00000000ff097424 */ /* 0x000fc600078e00ff */
[----:B------:R-:W-:-:S13]  /*04f0*/  ISETP.GT.AND P0, PT, R19, R190, PT ;  /* 0x000000be1300720c */ /* 0x000fda0003f04270 */
[----:B-1234-:R-:W-:Y:S05]  /*0500*/  @!P0 RET.REL.NODEC R8 `(_ZN5flash24flash_fwd_splitkv_kernelI23Flash_fwd_kernel_traitsILi96ELi64ELi128ELi4ELb0ELb0EN7cutlass10bfloat16_tE19Flash_kernel_traitsILi96ELi64ELi128ELi4ES3_EELb0ELb0ELb0ELb0ELb1ELb0ELb0ELb0EEEvNS_16Flash_fwd_paramsE) ;  /* 0xfffffff808bc8950 */ /* 0x01efea0003c3ffff */
[----:B------:R-:W2:Y:S01]  /*0510*/  LD.E R9, desc[UR4][R2.64+0xb8] ;  /* 0x0000b80402097980 */ /* 0x000ea2000c101900 */
[----:B------:R-:W-:-:S05]  /*0520*/  VIADD R6, R130, 0x7f ;  /* 0x0000007f82067836 */ /* 0x000fca0000000000 */
[----:B------:R-:W-:-:S04]  /*0530*/  SHF.R.S32.HI R5, RZ, 0x1f, R6 ;  /* 0x0000001fff057819 */ /* 0x000fc80000011406 */
[----:B------:R-:W-:-:S04]  /*0540*/  LEA.HI R5, R5, R6, RZ, 0x7 ;  /* 0x0000000605057211 */ /* 0x000fc800078f38ff */
[----:B------:R-:W-:Y:S01]  /*0550*/  SHF.R.S32.HI R5, RZ, 0x7, R5 ;  /* 0x00000007ff057819 */ /* 0x000fe20000011405 */
[----:B--2---:R-:W-:-:S05]  /*0560*/  VIADD R9, R9, 0x7f ;  /* 0x0000007f09097836 */ /* 0x004fca0000000000 */
[----:B------:R-:W-:-:S04]  /*0570*/  SHF.R.S32.HI R8, RZ, 0x1f, R9 ;  /* 0x0000001fff087819 */ /* 0x000fc80000011409 */
[----:B------:R-:W-:-:S04]  /*0580*/  LEA.HI R8, R8, R9, RZ, 0x7 ;  /* 0x0000000908087211 */ /* 0x000fc800078f38ff */
[----:B------:R-:W-:-:S04]  /*0590*/  SHF.R.S32.HI R6, RZ, 0x7, R8 ;  /* 0x00000007ff067819 */ /* 0x000fc80000011408 */
[----:B------:R-:W-:-:S04]  /*05a0*/  VIMNMX R6, PT, PT, R6, R5, PT ;  /* 0x0000000506067248 */ /* 0x000fc80003fe0100 */
[----:B------:R-:W-:-:S13]  /*05b0*/  ISETP.GT.AND P0, PT, R6, RZ, PT ;  /* 0x000000ff0600720c */ /* 0x000fda0003f04270 */
[----:B------:R-:W-:Y:S05]  /*05c0*/  @P0 BRA `(.L_x_435) ;  /* 0x00000004002c0947 */ /* 0x000fea0003800000 */
[----:B------:R-:W-:Y:S01]  /*05d0*/  ISETP.NE.AND P0, PT, R192, -0x1, PT ;  /* 0xffffffffc000780c */ /* 0x000fe20003f05270 */
[----:B------:R-:W2:Y:S04]  /*05e0*/  LD.E.64 R16, desc[UR4][R2.64+0x88] ;  /* 0x0000880402107980 */ /* 0x000ea8000c101b00 */
[----:B------:R-:W3:Y:S04]  /*05f0*/  LD.E R0, desc[UR4][R2.64+0x60] ;  /* 0x0000600402007980 */ /* 0x000ee8000c101900 */
[----:B------:R-:W4:Y:S04]  /*0600*/  LD.E R5, desc[UR4][R2.64+0xb4] ;  /* 0x0000b40402057980 */ /* 0x000f28000c101900 */
[----:B------:R-:W4:Y:S04]  /*0610*/  @!P0 LD.E.64 R22, desc[UR4][R2.64+0x80] ;  /* 0x0000800402168980 */ /* 0x000f28000c101b00 */
[----:B------:R-:W4:Y:S04]  /*0620*/  LD.E.64 R14, desc[UR4][R2.64+0x90] ;  /* 0x00009004020e7980 */ /* 0x000f28000c101b00 */
[----:B------:R-:W4:Y:S01]  /*0630*/  LD.E.64 R8, desc[UR4][R2.64+0xa0] ;  /* 0x0000a00402087980 */ /* 0x000f22000c101b00 */
[----:B------:R-:W-:-:S02]  /*0640*/  IMAD.SHL.U32 R11, R7, 0x8, RZ ;  /* 0x00000008070b7824 */ /* 0x000fc400078e00ff */
[----:B------:R-:W-:Y:S01]  /*0650*/  IMAD.MOV.U32 R25, RZ, RZ, RZ ;  /* 0x000000ffff197224 */ /* 0x000fe200078e00ff */
[----:B------:R1:W5:Y:S02]  /*0660*/  LD.E.64 R20, desc[UR4][R2.64+0x70] ;  /* 0x0000700402147980 */ /* 0x000364000c101b00 */
[----:B------:R-:W-:Y:S01]  /*0670*/  LOP3.LUT R24, R11, 0x18, RZ, 0xc0, !PT ;  /* 0x000000180b187812 */ /* 0x000fe200078ec0ff */
[----:B------:R-:W-:Y:S01]  /*0680*/  IMAD.IADD R19, R19, 0x1, -R190 ;  /* 0x0000000113137824 */ /* 0x000fe200078e0abe */
[----:B------:R-:W-:Y:S02]  /*0690*/  SHF.R.U32.HI R12, RZ, 0x2, R7 ;  /* 0x00000002ff0c7819 */ /* 0x000fe40000011607 */
[----:B------:R-:W-:Y:S02]  /*06a0*/  LOP3.LUT P4, R7, R7, 0x3, RZ, 0xc0, !PT ;  /* 0x0000000307077812 */ /* 0x000fe4000788c0ff */
[CC--:B------:R-:W-:Y:S02]  /*06b0*/  ISETP.GE.AND P2, PT, R12.reuse, R19.reuse, PT ;  /* 0x000000130c00720c */ /* 0x0c0fe40003f46270 */
[----:B------:R-:W-:-:S02]  /*06c0*/  ISETP.GE.OR P4, PT, R12, R19, P4 ;  /* 0x000000130c00720c */ /* 0x000fc40002786670 */
[----:B------:R-:W-:Y:S01]  /*06d0*/  IADD3 R10, PT, PT, R12, 0x20, RZ ;  /* 0x000000200c0a7810 */ /* 0x000fe20007ffe0ff */
[----:B------:R-:W-:Y:S03]  /*06e0*/  BSSY.RECONVERGENT B0, `(.L_x_436) ;  /* 0x0000023000007945 */ /* 0x000fe60003800200 */
[----:B------:R-:W-:Y:S01]  /*06f0*/  ISETP.GE.AND P1, PT, R10, R19, PT ;  /* 0x000000130a00720c */ /* 0x000fe20003f26270 */
[-C--:B--2---:R-:W-:Y:S02]  /*0700*/  @P0 IMAD R4, R17, R192.reuse, RZ ;  /* 0x000000c011040224 */ /* 0x084fe400078e02ff */
[----:B------:R-:W-:-:S04]  /*0710*/  @P0 IMAD.WIDE.U32 R192, R16, R192, RZ ;  /* 0x000000c010c00225 */ /* 0x000fc800078e00ff */
[----:B---3--:R-:W-:Y:S02]  /*0720*/  IMAD R0, R188, R0, R187 ;  /* 0x00000000bc007224 */ /* 0x008fe400078e02bb */
[-C--:B----4-:R-:W-:Y:S02]  /*0730*/  @!P0 IMAD R6, R23, R188.reuse, RZ ;  /* 0x000000bc17068224 */ /* 0x090fe400078e02ff */
[----:B------:R-:W-:-:S04]  /*0740*/  @!P0 IMAD.WIDE.U32 R22, R22, R188, RZ ;  /* 0x000000bc16168225 */ /* 0x000fc800078e00ff */
[----:B-1----:R-:W-:Y:S01]  /*0750*/  @!P0 IMAD.MOV.U32 R2, RZ, RZ, R22 ;  /* 0x000000ffff028224 */ /* 0x002fe200078e0016 */
[----:B------:R-:W-:Y:S01]  /*0760*/  @P0 MOV R2, R192 ;  /* 0x000000c000020202 */ /* 0x000fe20000000f00 */
[----:B------:R-:W-:-:S04]  /*0770*/  IMAD.WIDE.U32 R24, R190, R16, R24 ;  /* 0x00000010be187225 */ /* 0x000fc800078e0018 */
[----:B------:R-:W-:Y:S01]  /*0780*/  @!P0 IMAD.IADD R6, R23, 0x1, R6 ;  /* 0x0000000117068824 */ /* 0x000fe200078e0206 */
[----:B------:R-:W-:Y:S01]  /*0790*/  @P0 IADD3 R6, PT, PT, R193, R4, RZ ;  /* 0x00000004c1060210 */ /* 0x000fe20007ffe0ff */
[----:B------:R-:W-:Y:S01]  /*07a0*/  IMAD R5, R5, R0, R190 ;  /* 0x0000000005057224 */ /* 0x000fe200078e02be */
[----:B------:R-:W-:Y:S01]  /*07b0*/  IADD3 R2, P3, PT, R2, R24, RZ ;  /* 0x0000001802027210 */ /* 0x000fe20007f7e0ff */
[----:B------:R-:W-:-:S03]  /*07c0*/  IMAD R3, R17, R190, RZ ;  /* 0x000000be11037224 */ /* 0x000fc600078e02ff */
[----:B------:R-:W-:Y:S02]  /*07d0*/  IADD3 R11, P0, PT, R5, R12, RZ ;  /* 0x0000000c050b7210 */ /* 0x000fe40007f1e0ff */
[----:B------:R-:W-:Y:S01]  /*07e0*/  IADD3.X R3, PT, PT, R6, R25, R3, P3, !PT ;  /* 0x0000001906037210 */ /* 0x000fe20001ffe403 */
[----:B------:R-:W-:Y:S01]  /*07f0*/  IMAD R0, R15, R187, RZ ;  /* 0x000000bb0f007224 */ /* 0x000fe200078e02ff */
[----:B------:R-:W-:Y:S02]  /*0800*/  LEA.HI.X.SX32 R5, R5, RZ, 0x1, P0 ;  /* 0x000000ff05057211 */ /* 0x000fe400000f0eff */
[----:B------:R-:W-:Y:S01]  /*0810*/  LEA R4, P0, R11, R8, 0x2 ;  /* 0x000000080b047211 */ /* 0x000fe200078010ff */
[----:B------:R-:W-:Y:S01]  /*0820*/  IMAD.WIDE.U32 R14, R187, R14, R2 ;  /* 0x0000000ebb0e7225 */ /* 0x000fe200078e0002 */
[----:B------:R-:W-:Y:S02]  /*0830*/  ISETP.NE.OR P3, PT, R7, RZ, P1 ;  /* 0x000000ff0700720c */ /* 0x000fe40000f65670 */
[----:B------:R-:W-:Y:S01]  /*0840*/  LEA.HI.X R5, R11, R9, R5, 0x2, P0 ;  /* 0x000000090b057211 */ /* 0x000fe200000f1405 */
[----:B------:R-:W-:Y:S01]  /*0850*/  @!P4 IMAD.MOV.U32 R3, RZ, RZ, 0x7f800000 ;  /* 0x7f800000ff03c424 */ /* 0x000fe200078e00ff */
[----:B------:R-:W-:Y:S01]  /*0860*/  IADD3 R11, PT, PT, R15, R0, RZ ;  /* 0x000000000f0b7210 */ /* 0x000fe20007ffe0ff */
[----:B------:R-:W-:Y:S08]  /*0870*/  @P2 BRA `(.L_x_437) ;  /* 0x0000000000242947 */ /* 0x000ff00003800000 */
[----:B------:R-:W-:Y:S01]  /*0880*/  MOV R10, R14 ;  /* 0x0000000e000a7202 */ /* 0x000fe20000000f00 */
[----:B------:R-:W-:-:S04]  /*0890*/  IMAD R0, R17, R12, RZ ;  /* 0x0000000c11007224 */ /* 0x000fc800078e02ff */
[----:B------:R-:W-:-:S05]  /*08a0*/  IMAD.WIDE.U32 R6, R16, R12, R10 ;  /* 0x0000000c10067225 */ /* 0x000fca00078e000a */
[----:B------:R-:W-:Y:S02]  /*08b0*/  IADD3 R7, PT, PT, R7, R0, RZ ;  /* 0x0000000007077210 */ /* 0x000fe40007ffe0ff */
[----:B-----5:R-:W-:-:S04]  /*08c0*/  LEA R8, P0, R6, R20, 0x1 ;  /* 0x0000001406087211 */ /* 0x020fc800078008ff */
[----:B------:R-:W-:-:S05]  /*08d0*/  LEA.HI.X R9, R6, R21, R7, 0x1, P0 ;  /* 0x0000001506097211 */ /* 0x000fca00000f0c07 */
[----:B------:R1:W-:Y:S04]  /*08e0*/  ST.E.128 desc[UR4][R8.64], RZ ;  /* 0x000000ff08007985 */ /* 0x0003e8000c101d04 */
[----:B------:R1:W-:Y:S04]  /*08f0*/  ST.E.128 desc[UR4][R8.64+0x40], RZ ;  /* 0x000040ff08007985 */ /* 0x0003e8000c101d04 */
[----:B------:R1:W-:Y:S02]  /*0900*/  ST.E.128 desc[UR4][R8.64+0x80], RZ ;  /* 0x000080ff08007985 */ /* 0x0003e4000c101d04 */
.L_x_437:
[----:B------:R-:W-:Y:S05]  /*0910*/  BSYNC.RECONVERGENT B0 ;  /* 0x0000000000007941 */ /* 0x000fea0003800200 */
.L_x_436:
[----:B------:R-:W-:Y:S04]  /*0920*/  BSSY.RECONVERGENT B0, `(.L_x_438) ;  /* 0x000000e000007945 */ /* 0x000fe80003800200 */
[----:B------:R-:W-:Y:S05]  /*0930*/  @P1 BRA `(.L_x_439) ;  /* 0x0000000000301947 */ /* 0x000fea0003800000 */
[----:B-1----:R-:W-:Y:S02]  /*0940*/  IADD3 R9, P0, PT, R12, 0x20, RZ ;  /* 0x000000200c097810 */ /* 0x002fe40007f1e0ff */
[----:B------:R-:W-:Y:S02]  /*0950*/  MOV R10, R14 ;  /* 0x0000000e000a7202 */ /* 0x000fe40000000f00 */
[----:B------:R-:W-:-:S03]  /*0960*/  IADD3.X R7, PT, PT, RZ, RZ, RZ, P0, !PT ;  /* 0x000000ffff077210 */ /* 0x000fc600007fe4ff */
[----:B------:R-:W-:-:S04]  /*0970*/  IMAD.WIDE.U32 R10, R16, R9, R10 ;  /* 0x00000009100a7225 */ /* 0x000fc800078e000a */
[----:B------:R-:W-:Y:S01]  /*0980*/  IMAD R7, R7, R16, RZ ;  /* 0x0000001007077224 */ /* 0x000fe200078e02ff */
[----:B-----5:R-:W-:-:S03]  /*0990*/  LEA R6, P0, R10, R20, 0x1 ;  /* 0x000000140a067211 */ /* 0x020fc600078008ff */
[----:B------:R-:W-:-:S05]  /*09a0*/  IMAD R7, R17, R9, R7 ;  /* 0x0000000911077224 */ /* 0x000fca00078e0207 */
[----:B------:R-:W-:-:S04]  /*09b0*/  IADD3 R7, PT, PT, R11, R7, RZ ;  /* 0x000000070b077210 */ /* 0x000fc80007ffe0ff */
[----:B------:R-:W-:-:S05]  /*09c0*/  LEA.HI.X R7, R10, R21, R7, 0x1, P0 ;  /* 0x000000150a077211 */ /* 0x000fca00000f0c07 */
[----:B------:R2:W-:Y:S04]  /*09d0*/  ST.E.128 desc[UR4][R6.64], RZ ;  /* 0x000000ff06007985 */ /* 0x0005e8000c101d04 */
[----:B------:R2:W-:Y:S04]  /*09e0*/  ST.E.128 desc[UR4][R6.64+0x40], RZ ;  /* 0x000040ff06007985 */ /* 0x0005e8000c101d04 */
[----:B------:R2:W-:Y:S02]  /*09f0*/  ST.E.128 desc[UR4][R6.64+0x80], RZ ;  /* 0x000080ff06007985 */ /* 0x0005e4000c101d04 */
.L_x_439:
[----:B------:R-:W-:Y:S05]  /*0a00*/  BSYNC.RECONVERGENT B0 ;  /* 0x0000000000007941 */ /* 0x000fea0003800200 */
.L_x_438:
[----:B------:R-:W-:Y:S01]  /*0a10*/  MOV R187, 0x0 ;  /* 0x0000000000bb7802 */ /* 0x000fe20000000f00 */
[----:B------:R1:W-:Y:S03]  /*0a20*/  @!P4 ST.E desc[UR4][R4.64], R3 ;  /* 0x000000030400c985 */ /* 0x0003e6000c101904 */
[----:B-12--5:R-:W-:Y:S05]  /*0a30*/  @P3 RET.REL.NODEC R186 `(_ZN5flash24flash_fwd_splitkv_kernelI23Flash_fwd_kernel_traitsILi96ELi64ELi128ELi4ELb0ELb0EN7cutlass10bfloat16_tE19Flash_kernel_traitsILi96ELi64ELi128ELi4ES3_EELb0ELb0ELb0ELb0ELb1ELb0ELb0ELb0EEEvNS_16Flash_fwd_paramsE) ;  /* 0xfffffff4ba703950 */ /* 0x026fea0003c3ffff */
[----:B------:R-:W-:Y:S02]  /*0a40*/  MOV R3, 0x7f800000 ;  /* 0x7f80000000037802 */ /* 0x000fe40000000f00 */
[----:B------:R-:W-:-:S03]  /*0a50*/  MOV R187, 0x0 ;  /* 0x0000000000bb7802 */ /* 0x000fc60000000f00 */
[----:B------:R1:W-:Y:S02]  /*0a60*/  ST.E desc[UR4][R4.64+0x80], R3 ;  /* 0x0000800304007985 */ /* 0x0003e4000c101904 */
[----:B-1----:R-:W-:Y:S05]  /*0a70*/  RET.REL.NODEC R186 `(_ZN5flash24flash_fwd_splitkv_kernelI23Flash_fwd_kernel_traitsILi96ELi64ELi128ELi4ELb0ELb0EN7cutlass10bfloat16_tE19Flash_kernel_traitsILi96ELi64ELi128ELi4ES3_EELb0ELb0ELb0ELb0ELb1ELb0ELb0ELb0EEEvNS_16Flash_fwd_paramsE) ;  /* 0xfffffff4ba607950 */ /* 0x002fea0003c3ffff */
.L_x_435:
[----:B------:R-:W2:Y:S04]  /*0a80*/  LD.E.64 R8, desc[UR4][R2.64+0x158] ;  /* 0x0001580402087980 */ /* 0x000ea8000c101b00 */
[----:B------:R-:W3:Y:S01]  /*0a90*/  LD.E.64 R194, desc[UR4][R2.64+0x160] ;  /* 0x0001600402c27980 */ /* 0x000ee2000c101b00 */
[----:B------:R-:W-:Y:S01]  /*0aa0*/  IMAD.MOV.U32 R10, RZ, RZ, R188 ;  /* 0x000000ffff0a7224 */ /* 0x000fe200078e00bc */
[----:B--2---:R-:W-:-:S04]  /*0ab0*/  ISETP.NE.U32.AND P1, PT, R8, RZ, PT ;  /* 0x000000ff0800720c */ /* 0x004fc80003f25070 */
[----:B------:R-:W-:-:S13]  /*0ac0*/  ISETP.NE.AND.EX P1, PT, R9, RZ, PT, P1 ;  /* 0x000000ff0900720c */ /* 0x000fda0003f25310 */
[----:B------:R-:W-:-:S05]  /*0ad0*/  @P1 IADD3 R4, P0, PT, R8, R4, RZ ;  /* 0x0000000408041210 */ /* 0x000fca0007f1e0ff */
[----:B------:R-:W-:-:S05]  /*0ae0*/  @P1 IMAD.X R5, R9, 0x1, R0, P0 ;  /* 0x0000000109051824 */ /* 0x000fca00000e0600 */
[----:B------:R1:W5:Y:S01]  /*0af0*/  @P1 LD.E R10, desc[UR4][R4.64] ;  /* 0x00000004040a1980 */ /* 0x000362000c101900 */
[----:B---3--:R-:W-:-:S04]  /*0b00*/  ISETP.NE.U32.AND P0, PT, R194, RZ, PT ;  /* 0x000000ffc200720c */ /* 0x008fc80003f05070 */
[----:B------:R-:W-:Y:S01]  /*0b10*/  ISETP.NE.AND.EX P0, PT, R195, RZ, PT, P0 ;  /* 0x000000ffc300720c */ /* 0x000fe20003f05300 */
[----:B------:R-:W-:-:S12]  /*0b20*/  BSSY.RECONVERGENT B0, `(.L_x_440) ;  /* 0x00000a7000007945 */ /* 0x000fd80003800200 */
[----:B------:R-:W-:Y:S05]  /*0b30*/  @!P0 BRA `(.L_x_441) ;  /* 0x0000000400608947 */ /* 0x000fea0003800000 */
[----:B------:R-:W2:Y:S04]  /*0b40*/  LD.E R14, desc[UR4][R2.64+0x170] ;  /* 0x00017004020e7980 */ /* 0x000ea8000c101900 */
[----:B-----5:R-:W3:Y:S04]  /*0b50*/  LD.E.64 R10, desc[UR4][R2.64+0x168] ;  /* 0x00016804020a7980 */ /* 0x020ee8000c101b00 */
[----:B------:R-:W4:Y:S01]  /*0b60*/  LD.E R16, desc[UR4][R2.64+0x68] ;  /* 0x0000680402107980 */ /* 0x000f22000c101900 */
[----:B-1----:R-:W-:-:S03]  /*0b70*/  LEA R5, R6, 0xffffff80, 0x7 ;  /* 0xffffff8006057811 */ /* 0x002fc600078e38ff */
[----:B------:R-:W4:Y:S01]  /*0b80*/  LD.E.64 R26, desc[UR4][R2.64+0x20] ;  /* 0x00002004021a7980 */ /* 0x000f22000c101b00 */
[----:B------:R-:W-:-:S03]  /*0b90*/  IABS R4, R5 ;  /* 0x0000000500047213 */ /* 0x000fc60000000000 */
[----:B------:R-:W4:Y:S04]  /*0ba0*/  LD.E.64 R178, desc[UR4][R2.64+0x38] ;  /* 0x0000380402b27980 */ /* 0x000f28000c101b00 */
[----:B------:R-:W4:Y:S04]  /*0bb0*/  LD.E.64 R22, desc[UR4][R2.64+0x50] ;  /* 0x0000500402167980 */ /* 0x000f28000c101b00 */
[----:B------:R-:W4:Y:S04]  /*0bc0*/  LD.E.64 R20, desc[UR4][R2.64+0x28] ;  /* 0x0000280402147980 */ /* 0x000f28000c101b00 */
[----:B------:R1:W5:Y:S04]  /*0bd0*/  LD.E.64 R34, desc[UR4][R2.64+0x58] ;  /* 0x0000580402227980 */ /* 0x000368000c101b00 */
[----:B------:R1:W5:Y:S01]  /*0be0*/  LD.E.64 R128, desc[UR4][R2.64+0x40] ;  /* 0x0000400402807980 */ /* 0x000362000c101b00 */
[----:B--2---:R-:W-:-:S04]  /*0bf0*/  IABS R8, R14 ;  /* 0x0000000e00087213 */ /* 0x004fc80000000000 */
[----:B------:R-:W2:Y:S08]  /*0c00*/  I2F.RP R15, R8 ;  /* 0x00000008000f7306 */ /* 0x000eb00000209400 */
[----:B--2---:R-:W2:Y:S02]  /*0c10*/  MUFU.RCP R12, R15 ;  /* 0x0000000f000c7308 */ /* 0x004ea40000001000 */
[----:B--2---:R-:W-:-:S06]  /*0c20*/  IADD3 R12, PT, PT, R12, 0xffffffe, RZ ;  /* 0x0ffffffe0c0c7810 */ /* 0x004fcc0007ffe0ff */
[----:B------:R-:W2:Y:S01]  /*0c30*/  F2I.FTZ.U32.TRUNC.NTZ R13, R12 ;  /* 0x0000000c000d7305 */ /* 0x000ea2000021f000 */
[----:B------:R-:W-:Y:S02]  /*0c40*/  IABS R0, R14 ;  /* 0x0000000e00007213 */ /* 0x000fe40000000000 */
[----:B--2---:R-:W-:Y:S01]  /*0c50*/  IADD3 R9, PT, PT, RZ, -R13, RZ ;  /* 0x8000000dff097210 */ /* 0x004fe20007ffe0ff */
[----:B------:R-:W-:-:S04]  /*0c60*/  IMAD.MOV.U32 R12, RZ, RZ, RZ ;  /* 0x000000ffff0c7224 */ /* 0x000fc800078e00ff */
[----:B------:R-:W-:-:S04]  /*0c70*/  IMAD R9, R9, R8, RZ ;  /* 0x0000000809097224 */ /* 0x000fc800078e02ff */
[----:B------:R-:W-:Y:S01]  /*0c80*/  IMAD.HI.U32 R9, R13, R9, R12 ;  /* 0x000000090d097227 */ /* 0x000fe200078e000c */
[----:B------:R-:W-:-:S05]  /*0c90*/  IADD3 R0, PT, PT, RZ, -R0, RZ ;  /* 0x80000000ff007210 */ /* 0x000fca0007ffe0ff */
[----:B------:R-:W-:-:S04]  /*0ca0*/  IMAD.HI.U32 R12, R9, R4, RZ ;  /* 0x00000004090c7227 */ /* 0x000fc800078e00ff */
[----:B------:R-:W-:-:S05]  /*0cb0*/  IMAD R9, R12, R0, R4 ;  /* 0x000000000c097224 */ /* 0x000fca00078e0204 */
[----:B------:R-:W-:Y:S02]  /*0cc0*/  ISETP.GT.U32.AND P2, PT, R8, R9, PT ;  /* 0x000000090800720c */ /* 0x000fe40003f44070 */
[----:B------:R-:W-:-:S11]  /*0cd0*/  LOP3.LUT R0, R5, R14, RZ, 0x3c, !PT ;  /* 0x0000000e05007212 */ /* 0x000fd600078e3cff */
[----:B------:R-:W-:Y:S01]  /*0ce0*/  @!P2 IMAD.IADD R9, R9, 0x1, -R8 ;  /* 0x000000010909a824 */ /* 0x000fe200078e0a08 */
[----:B------:R-:W-:-:S04]  /*0cf0*/  ISETP.GE.AND P1, PT, R0, RZ, PT ;  /* 0x000000ff0000720c */ /* 0x000fc80003f26270 */
[----:B------:R-:W-:Y:S02]  /*0d00*/  ISETP.GE.U32.AND P0, PT, R9, R8, PT ;  /* 0x000000080900720c */ /* 0x000fe40003f06070 */
[----:B------:R-:W-:Y:S02]  /*0d10*/  @!P2 IADD3 R12, PT, PT, R12, 0x1, RZ ;  /* 0x000000010c0ca810 */ /* 0x000fe40007ffe0ff */
[----:B------:R-:W-:Y:S01]  /*0d20*/  ISETP.NE.AND P2, PT, R14, RZ, PT ;  /* 0x000000ff0e00720c */ /* 0x000fe20003f45270 */
[-C--:B---3--:R-:W-:Y:S02]  /*0d30*/  IMAD R0, R11, R188.reuse, RZ ;  /* 0x000000bc0b007224 */ /* 0x088fe400078e02ff */
[----:B------:R-:W-:-:S05]  /*0d40*/  IMAD.WIDE.U32 R10, R10, R188, RZ ;  /* 0x000000bc0a0a7225 */ /* 0x000fca00078e00ff */
[----:B------:R-:W-:Y:S01]  /*0d50*/  IADD3 R197, PT, PT, R11, R0, RZ ;  /* 0x000000000bc57210 */ /* 0x000fe20007ffe0ff */
[----:B------:R-:W-:Y:S01]  /*0d60*/  @P0 VIADD R12, R12, 0x1 ;  /* 0x000000010c0c0836 */ /* 0x000fe20000000000 */
[----:B------:R-:W-:-:S03]  /*0d70*/  LEA R196, P0, R10, R194, 0x2 ;  /* 0x000000c20ac47211 */ /* 0x000fc600078010ff */
[----:B------:R-:W-:Y:S01]  /*0d80*/  @!P1 IMAD.MOV R12, RZ, RZ, -R12 ;  /* 0x000000ffff0c9224 */ /* 0x000fe200078e0a0c */
[----:B------:R-:W-:Y:S02]  /*0d90*/  LEA.HI.X R197, R10, R195, R197, 0x2, P0 ;  /* 0x000000c30ac57211 */ /* 0x000fe400000f14c5 */
[----:B------:R-:W-:-:S05]  /*0da0*/  @!P2 LOP3.LUT R12, RZ, R14, RZ, 0x33, !PT ;  /* 0x0000000eff0ca212 */ /* 0x000fca00078e33ff */
[----:B------:R-:W-:-:S05]  /*0db0*/  IMAD.WIDE R30, R12, 0x4, R196 ;  /* 0x000000040c1e7825 */ /* 0x000fca00078e02c4 */
[----:B------:R-:W2:Y:S01]  /*0dc0*/  LD.E R4, desc[UR4][R30.64] ;  /* 0x000000041e047980 */ /* 0x000ea2000c101900 */
[----:B----4-:R-:W-:-:S04]  /*0dd0*/  IABS R9, R16 ;  /* 0x0000001000097213 */ /* 0x010fc80000000000 */
[----:B------:R-:W3:Y:S08]  /*0de0*/  I2F.RP R10, R9 ;  /* 0x00000009000a7306 */ /* 0x000ef00000209400 */
[----:B---3--:R-:W3:Y:S02]  /*0df0*/  MUFU.RCP R28, R10 ;  /* 0x0000000a001c7308 */ /* 0x008ee40000001000 */
[----:B---3--:R-:W-:-:S06]  /*0e00*/  IADD3 R28, PT, PT, R28, 0xffffffe, RZ ;  /* 0x0ffffffe1c1c7810 */ /* 0x008fcc0007ffe0ff */
[----:B------:R-:W3:Y:S01]  /*0e10*/  F2I.FTZ.U32.TRUNC.NTZ R29, R28 ;  /* 0x0000001c001d7305 */ /* 0x000ee2000021f000 */
[----:B------:R-:W-:Y:S01]  /*0e20*/  IABS R8, R187 ;  /* 0x000000bb00087213 */ /* 0x000fe20000000000 */
[----:B---3--:R-:W-:Y:S01]  /*0e30*/  IMAD.MOV R0, RZ, RZ, -R29 ;  /* 0x000000ffff007224 */ /* 0x008fe200078e0a1d */
[----:B------:R-:W-:-:S03]  /*0e40*/  MOV R28, RZ ;  /* 0x000000ff001c7202 */ /* 0x000fc60000000f00 */
[----:B------:R-:W-:Y:S01]  /*0e50*/  IMAD R11, R0, R9, RZ ;  /* 0x00000009000b7224 */ /* 0x000fe200078e02ff */
[----:B------:R-:W-:-:S03]  /*0e60*/  IABS R0, R16 ;  /* 0x0000001000007213 */ /* 0x000fc60000000000 */
[----:B------:R-:W-:-:S04]  /*0e70*/  IMAD.HI.U32 R11, R29, R11, R28 ;  /* 0x0000000b1d0b7227 */ /* 0x000fc800078e001c */
[----:B------:R-:W-:Y:S02]  /*0e80*/  IMAD.MOV R0, RZ, RZ, -R0 ;  /* 0x000000ffff007224 */ /* 0x000fe400078e0a00 */
[----:B------:R-:W-:-:S04]  /*0e90*/  IMAD.HI.U32 R11, R11, R8, RZ ;  /* 0x000000080b0b7227 */ /* 0x000fc800078e00ff */
[----:B------:R-:W-:-:S05]  /*0ea0*/  IMAD R0, R11, R0, R8 ;  /* 0x000000000b007224 */ /* 0x000fca00078e0208 */
[----:B------:R-:W-:Y:S02]  /*0eb0*/  ISETP.GT.U32.AND P1, PT, R9, R0, PT ;  /* 0x000000000900720c */ /* 0x000fe40003f24070 */
[----:B------:R-:W-:-:S11]  /*0ec0*/  LOP3.LUT R10, R187, R16, RZ, 0x3c, !PT ;  /* 0x00000010bb0a7212 */ /* 0x000fd600078e3cff */
[----:B------:R-:W-:-:S04]  /*0ed0*/  @!P1 IADD3 R0, PT, PT, R0, -R9, RZ ;  /* 0x8000000900009210 */ /* 0x000fc80007ffe0ff */
[----:B------:R-:W-:Y:S02]  /*0ee0*/  ISETP.GE.U32.AND P2, PT, R0, R9, PT ;  /* 0x000000090000720c */ /* 0x000fe40003f46070 */
[----:B------:R-:W-:Y:S02]  /*0ef0*/  @!P1 IADD3 R11, PT, PT, R11, 0x1, RZ ;  /* 0x000000010b0b9810 */ /* 0x000fe40007ffe0ff */
[----:B------:R-:W-:Y:S02]  /*0f00*/  ISETP.GE.AND P0, PT, R10, RZ, PT ;  /* 0x000000ff0a00720c */ /* 0x000fe40003f06270 */
[----:B------:R-:W-:Y:S01]  /*0f10*/  ISETP.NE.AND P1, PT, R16, RZ, PT ;  /* 0x000000ff1000720c */ /* 0x000fe20003f25270 */
[----:B------:R-:W-:-:S06]  /*0f20*/  IMAD.MOV R12, RZ, RZ, -R12 ;  /* 0x000000ffff0c7224 */ /* 0x000fcc00078e0a0c */
[----:B------:R-:W-:Y:S02]  /*0f30*/  @P2 VIADD R11, R11, 0x1 ;  /* 0x000000010b0b2836 */ /* 0x000fe40000000000 */
[----:B------:R-:W-:Y:S02]  /*0f40*/  IMAD R5, R14, R12, R5 ;  /* 0x0000000c0e057224 */ /* 0x000fe400078e0205 */
[----:B------:R-:W-:Y:S02]  /*0f50*/  IMAD.MOV.U32 R13, RZ, RZ, R11 ;  /* 0x000000ffff0d7224 */ /* 0x000fe400078e000b */
[----:B------:R-:W-:-:S03]  /*0f60*/  IMAD R10, R179, R5, RZ ;  /* 0x00000005b30a7224 */ /* 0x000fc600078e02ff */
[----:B------:R-:W-:Y:S02]  /*0f70*/  @!P0 IADD3 R13, PT, PT, -R13, RZ, RZ ;  /* 0x000000ff0d0d8210 */ /* 0x000fe40007ffe1ff */
[----:B------:R-:W-:-:S04]  /*0f80*/  @!P1 LOP3.LUT R13, RZ, R16, RZ, 0x33, !PT ;  /* 0x00000010ff0d9212 */ /* 0x000fc800078e33ff */
[----:B------:R-:W-:Y:S01]  /*0f90*/  SHF.R.S32.HI R12, RZ, 0x1f, R13 ;  /* 0x0000001fff0c7819 */ /* 0x000fe2000001140d */
[----:B------:R-:W-:-:S04]  /*0fa0*/  IMAD R11, R23, R13, RZ ;  /* 0x0000000d170b7224 */ /* 0x000fc800078e02ff */
[----:B------:R-:W-:Y:S01]  /*0fb0*/  IMAD R12, R22, R12, R11 ;  /* 0x0000000c160c7224 */ /* 0x000fe200078e020b */
[----:B--2---:R-:W-:Y:S01]  /*0fc0*/  SHF.R.S32.HI R0, RZ, 0x1f, R4 ;  /* 0x0000001fff007819 */ /* 0x004fe20000011404 */
[-C--:B------:R-:W-:Y:S02]  /*0fd0*/  IMAD R9, R27, R4.reuse, RZ ;  /* 0x000000041b097224 */ /* 0x080fe400078e02ff */
[----:B------:R-:W-:-:S04]  /*0fe0*/  IMAD.WIDE.U32 R14, R26, R4, RZ ;  /* 0x000000041a0e7225 */ /* 0x000fc800078e00ff */
[----:B------:R-:W-:-:S05]  /*0ff0*/  IMAD R9, R26, R0, R9 ;  /* 0x000000001a097224 */ /* 0x000fca00078e0209 */
[----:B------:R-:W-:Y:S02]  /*1000*/  IADD3 R15, PT, PT, R15, R9, RZ ;  /* 0x000000090f0f7210 */ /* 0x000fe40007ffe0ff */
[----:B------:R-:W-:Y:S01]  /*1010*/  SHF.R.S32.HI R9, RZ, 0x1f, R5 ;  /* 0x0000001fff097819 */ /* 0x000fe20000011405 */
[----:B------:R-:W-:-:S04]  /*1020*/  IMAD.WIDE.U32 R14, R5, R178, R14 ;  /* 0x000000b2050e7225 */ /* 0x000fc800078e000e */
[----:B------:R-:W-:Y:S02]  /*1030*/  IMAD R10, R178, R9, R10 ;  /* 0x00000009b20a7224 */ /* 0x000fe400078e020a */
[----:B------:R-:W-:Y:S02]  /*1040*/  IMAD R11, R21, R4, RZ ;  /* 0x00000004150b7224 */ /* 0x000fe400078e02ff */
[----:B------:R-:W-:Y:S02]  /*1050*/  IMAD.IADD R15, R15, 0x1, R10 ;  /* 0x000000010f0f7824 */ /* 0x000fe400078e020a */
[----:B------:R-:W-:Y:S02]  /*1060*/  IMAD R11, R20, R0, R11 ;  /* 0x00000000140b7224 */ /* 0x000fe400078e020b */
[----:B------:R-:W-:-:S04]  /*1070*/  IMAD.WIDE.U32 R14, R13, R22, R14 ;  /* 0x000000160d0e7225 */ /* 0x000fc800078e000e */
[----:B------:R-:W-:Y:S01]  /*1080*/  IMAD.WIDE.U32 R22, R20, R4, RZ ;  /* 0x0000000414167225 */ /* 0x000fe200078e00ff */
[----:B------:R-:W-:-:S03]  /*1090*/  IADD3 R12, PT, PT, R15, R12, RZ ;  /* 0x0000000c0f0c7210 */ /* 0x000fc60007ffe0ff */
[----:B------:R-:W-:Y:S01]  /*10a0*/  IMAD.IADD R23, R23, 0x1, R11 ;  /* 0x0000000117177824 */ /* 0x000fe200078e020b */
[----:B-1----:R-:W-:Y:S05]  /*10b0*/  BRA `(.L_x_442) ;  /* 0x0000000400347947 */ /* 0x002fea0003800000 */
.L_x_441:
[----:B------:R-:W1:Y:S01]  /*10c0*/  LD.E R16, desc[UR4][R2.64+0x68] ;  /* 0x0000680402107980 */ /* 0x000e62000c101900 */
[----:B------:R-:W-:-:S03]  /*10d0*/  ISETP.NE.AND P3, PT, R15, -0x1, PT ;  /* 0xffffffff0f00780c */ /* 0x000fc60003f65270 */
[----:B------:R-:W2:Y:S04]  /*10e0*/  LD.E.64 R178, desc[UR4][R2.64+0x38] ;  /* 0x0000380402b27980 */ /* 0x000ea8000c101b00 */
[----:B------:R-:W3:Y:S04]  /*10f0*/  LD.E.64 R128, desc[UR4][R2.64+0x40] ;  /* 0x0000400402807980 */ /* 0x000ee8000c101b00 */
[----:B------:R-:W4:Y:S04]  /*1100*/  LD.E.64 R22, desc[UR4][R2.64+0x50] ;  /* 0x0000500402167980 */ /* 0x000f28000c101b00 */
[----:B------:R-:W3:Y:S04]  /*1110*/  @!P3 LD.E.64 R26, desc[UR4][R2.64+0x20] ;  /* 0x00002004021ab980 */ /* 0x000ee8000c101b00 */
[----:B------:R-:W4:Y:S04]  /*1120*/  @!P3 LD.E.64 R20, desc[UR4][R2.64+0x28] ;  /* 0x000028040214b980 */ /* 0x000f28000c101b00 */
[----:B------:R1:W5:Y:S01]  /*1130*/  LD.E.64 R34, desc[UR4][R2.64+0x58] ;  /* 0x0000580402227980 */ /* 0x000362000c101b00 */
[----:B------:R-:W-:-:S02]  /*1140*/  IABS R8, R187 ;  /* 0x000000bb00087213 */ /* 0x000fc40000000000 */
[----:B------:R-:W-:Y:S02]  /*1150*/  CS2R R196, SRZ ;  /* 0x0000000000c47805 */ /* 0x000fe4000001ff00 */
[----:B-1----:R-:W-:-:S04]  /*1160*/  IABS R5, R16 ;  /* 0x0000001000057213 */ /* 0x002fc80000000000 */
[----:B------:R-:W1:Y:S08]  /*1170*/  I2F.RP R9, R5 ;  /* 0x0000000500097306 */ /* 0x000e700000209400 */
[----:B-1----:R-:W1:Y:S02]  /*1180*/  MUFU.RCP R12, R9 ;  /* 0x00000009000c7308 */ /* 0x002e640000001000 */
[----:B-1----:R-:W-:-:S06]  /*1190*/  IADD3 R12, PT, PT, R12, 0xffffffe, RZ ;  /* 0x0ffffffe0c0c7810 */ /* 0x002fcc0007ffe0ff */
[----:B------:R-:W1:Y:S01]  /*11a0*/  F2I.FTZ.U32.TRUNC.NTZ R13, R12 ;  /* 0x0000000c000d7305 */ /* 0x000e62000021f000 */
[----:B------:R-:W-:Y:S02]  /*11b0*/  IABS R4, R16 ;  /* 0x0000001000047213 */ /* 0x000fe40000000000 */
[----:B-1----:R-:W-:Y:S01]  /*11c0*/  IADD3 R0, PT, PT, RZ, -R13, RZ ;  /* 0x8000000dff007210 */ /* 0x002fe20007ffe0ff */
[----:B------:R-:W-:-:S04]  /*11d0*/  IMAD.MOV.U32 R12, RZ, RZ, RZ ;  /* 0x000000ffff0c7224 */ /* 0x000fc800078e00ff */
[----:B------:R-:W-:-:S04]  /*11e0*/  IMAD R11, R0, R5, RZ ;  /* 0x00000005000b7224 */ /* 0x000fc800078e02ff */
[----:B------:R-:W-:Y:S01]  /*11f0*/  IMAD.HI.U32 R11, R13, R11, R12 ;  /* 0x0000000b0d0b7227 */ /* 0x000fe200078e000c */
[----:B------:R-:W-:-:S05]  /*1200*/  IADD3 R4, PT, PT, RZ, -R4, RZ ;  /* 0x80000004ff047210 */ /* 0x000fca0007ffe0ff */
[----:B------:R-:W-:-:S04]  /*1210*/  IMAD.HI.U32 R11, R11, R8, RZ ;  /* 0x000000080b0b7227 */ /* 0x000fc800078e00ff */
[----:B------:R-:W-:Y:S01]  /*1220*/  IMAD R4, R11, R4, R8 ;  /* 0x000000040b047224 */ /* 0x000fe200078e0208 */
[----:B------:R-:W-:-:S04]  /*1230*/  @!P3 SHF.R.S32.HI R0, RZ, 0x1f, R14 ;  /* 0x0000001fff00b819 */ /* 0x000fc8000001140e */
[----:B------:R-:W-:Y:S01]  /*1240*/  ISETP.GT.U32.AND P0, PT, R5, R4, PT ;  /* 0x000000040500720c */ /* 0x000fe20003f04070 */
[-C--:B--2---:R-:W-:Y:S02]  /*1250*/  @!P3 IMAD R9, R179, R14.reuse, RZ ;  /* 0x0000000eb309b224 */ /* 0x084fe400078e02ff */
[----:B------:R-:W-:-:S04]  /*1260*/  @!P3 IMAD.WIDE.U32 R28, R178, R14, RZ ;  /* 0x0000000eb21cb225 */ /* 0x000fc800078e00ff */
[----:B------:R-:W-:Y:S01]  /*1270*/  @!P3 IMAD R0, R0, R178, R9 ;  /* 0x000000b20000b224 */ /* 0x000fe200078e0209 */
[----:B-----5:R-:W-:Y:S01]  /*1280*/  @!P3 SHF.R.S32.HI R12, RZ, 0x1f, R10 ;  /* 0x0000001fff0cb819 */ /* 0x020fe2000001140a */
[----:B---3--:R-:W-:Y:S02]  /*1290*/  @!P3 IMAD R13, R27, R10, RZ ;  /* 0x0000000a1b0db224 */ /* 0x008fe400078e02ff */
[----:B------:R-:W-:Y:S01]  /*12a0*/  @!P3 IMAD.IADD R29, R29, 0x1, R0 ;  /* 0x000000011d1db824 */ /* 0x000fe200078e0200 */
[----:B------:R-:W-:Y:S02]  /*12b0*/  @P3 IADD3 R0, PT, PT, R14, R15, RZ ;  /* 0x0000000f0e003210 */ /* 0x000fe40007ffe0ff */
[-C--:B------:R-:W-:Y:S01]  /*12c0*/  @!P0 IADD3 R4, PT, PT, R4, -R5.reuse, RZ ;  /* 0x8000000504048210 */ /* 0x080fe20007ffe0ff */
[C---:B------:R-:W-:Y:S02]  /*12d0*/  @!P3 IMAD R13, R26.reuse, R12, R13 ;  /* 0x0000000c1a0db224 */ /* 0x040fe400078e020d */
[----:B------:R-:W-:Y:S01]  /*12e0*/  @!P3 IMAD.WIDE.U32 R28, R26, R10, R28 ;  /* 0x0000000a1a1cb225 */ /* 0x000fe200078e001c */
[----:B------:R-:W-:-:S03]  /*12f0*/  ISETP.GE.U32.AND P2, PT, R4, R5, PT ;  /* 0x000000050400720c */ /* 0x000fc60003f46070 */
[-C--:B------:R-:W-:Y:S02]  /*1300*/  @P3 IMAD R4, R179, R0.reuse, RZ ;  /* 0x00000000b3043224 */ /* 0x080fe400078e02ff */
[----:B------:R-:W-:Y:S01]  /*1310*/  @P3 IMAD.WIDE.U32 R26, R178, R0, RZ ;  /* 0x00000000b21a3225 */ /* 0x000fe200078e00ff */
[----:B------:R-:W-:Y:S02]  /*1320*/  LOP3.LUT R0, R187, R16, RZ, 0x3c, !PT ;  /* 0x00000010bb007212 */ /* 0x000fe400078e3cff */
[----:B------:R-:W-:Y:S02]  /*1330*/  @!P0 IADD3 R11, PT, PT, R11, 0x1, RZ ;  /* 0x000000010b0b8810 */ /* 0x000fe40007ffe0ff */
[----:B------:R-:W-:Y:S02]  /*1340*/  ISETP.GE.AND P1, PT, R0, RZ, PT ;  /* 0x000000ff0000720c */ /* 0x000fe40003f26270 */
[----:B------:R-:W-:Y:S01]  /*1350*/  ISETP.NE.AND P0, PT, R16, RZ, PT ;  /* 0x000000ff1000720c */ /* 0x000fe20003f05270 */
[----:B------:R-:W-:Y:S01]  /*1360*/  @!P3 IMAD.IADD R13, R29, 0x1, R13 ;  /* 0x000000011d0db824 */ /* 0x000fe200078e020d */
[----:B------:R-:W-:Y:S01]  /*1370*/  @!P3 MOV R12, R28 ;  /* 0x0000001c000cb202 */ /* 0x000fe20000000f00 */
[----:B------:R-:W-:Y:S01]  /*1380*/  @P3 IMAD.MOV.U32 R12, RZ, RZ, R26 ;  /* 0x000000ffff0c3224 */ /* 0x000fe200078e001a */
[----:B------:R-:W-:-:S02]  /*1390*/  LEA R5, R6, 0xffffff80, 0x7 ;  /* 0xffffff8006057811 */ /* 0x000fc400078e38ff */
[----:B------:R-:W-:Y:S01]  /*13a0*/  @P3 IADD3 R13, PT, PT, R27, R4, RZ ;  /* 0x000000041b0d3210 */ /* 0x000fe20007ffe0ff */
[----:B------:R-:W-:Y:S01]  /*13b0*/  @!P3 IMAD R0, R129, R14, RZ ;  /* 0x0000000e8100b224 */ /* 0x000fe200078e02ff */
[----:B------:R-:W-:Y:S02]  /*13c0*/  @!P3 SHF.R.S32.HI R9, RZ, 0x1f, R14 ;  /* 0x0000001fff09b819 */ /* 0x000fe4000001140e */
[----:B------:R-:W-:Y:S01]  /*13d0*/  @P2 IADD3 R11, PT, PT, R11, 0x1, RZ ;  /* 0x000000010b0b2810 */ /* 0x000fe20007ffe0ff */
[----:B------:R-:W-:-:S03]  /*13e0*/  IMAD.WIDE.U32 R26, R178, R5, R12 ;  /* 0x00000005b21a7225 */ /* 0x000fc600078e000c */
[----:B------:R-:W-:Y:S01]  /*13f0*/  @!P1 IADD3 R11, PT, PT, -R11, RZ, RZ ;  /* 0x000000ff0b0b9210 */ /* 0x000fe20007ffe1ff */
[----:B------:R-:W-:Y:S02]  /*1400*/  @!P3 IMAD R0, R9, R128, R0 ;  /* 0x000000800900b224 */ /* 0x000fe400078e0200 */
[----:B------:R-:W-:Y:S01]  /*1410*/  @!P3 IMAD.WIDE.U32 R12, R128, R14, RZ ;  /* 0x0000000e800cb225 */ /* 0x000fe200078e00ff */
[----:B------:R-:W-:-:S03]  /*1420*/  @!P0 LOP3.LUT R11, RZ, R16, RZ, 0x33, !PT ;  /* 0x00000010ff0b8212 */ /* 0x000fc600078e33ff */
[----:B------:R-:W-:Y:S01]  /*1430*/  IMAD R4, R179, R5, RZ ;  /* 0x00000005b3047224 */ /* 0x000fe200078e02ff */
[----:B------:R-:W-:Y:S01]  /*1440*/  @!P3 SHF.R.S32.HI R9, RZ, 0x1f, R10 ;  /* 0x0000001fff09b819 */ /* 0x000fe2000001140a */
[----:B------:R-:W-:Y:S01]  /*1450*/  @!P3 IMAD.IADD R29, R13, 0x1, R0 ;  /* 0x000000010d1db824 */ /* 0x000fe200078e0200 */
[----:B------:R-:W-:Y:S01]  /*1460*/  @!P3 MOV R28, R12 ;  /* 0x0000000c001cb202 */ /* 0x000fe20000000f00 */
[----:B------:R-:W-:Y:S01]  /*1470*/  IMAD.IADD R27, R27, 0x1, R4 ;  /* 0x000000011b1b7824 */ /* 0x000fe200078e0204 */
[----:B------:R-:W-:Y:S01]  /*1480*/  @P3 IADD3 R14, PT, PT, R14, R15, RZ ;  /* 0x0000000f0e0e3210 */ /* 0x000fe20007ffe0ff */
[----:B----4-:R-:W-:Y:S01]  /*1490*/  @!P3 IMAD R0, R21, R10, RZ ;  /* 0x0000000a1500b224 */ /* 0x010fe200078e02ff */
[----:B------:R-:W-:Y:S01]  /*14a0*/  SHF.R.S32.HI R4, RZ, 0x1f, R11 ;  /* 0x0000001fff047819 */ /* 0x000fe2000001140b */
[----:B------:R-:W-:Y:S02]  /*14b0*/  IMAD R13, R23, R11, RZ ;  /* 0x0000000b170d7224 */ /* 0x000fe400078e02ff */
[----:B------:R-:W-:-:S02]  /*14c0*/  @!P3 IMAD R0, R20, R9, R0 ;  /* 0x000000091400b224 */ /* 0x000fc400078e0200 */
[----:B------:R-:W-:-:S04]  /*14d0*/  @!P3 IMAD.WIDE.U32 R20, R20, R10, R28 ;  /* 0x0000000a1414b225 */ /* 0x000fc800078e001c */
[----:B------:R-:W-:-:S04]  /*14e0*/  IMAD.WIDE.U32 R26, R22, R11, R26 ;  /* 0x0000000b161a7225 */ /* 0x000fc800078e001a */
[----:B------:R-:W-:Y:S02]  /*14f0*/  IMAD R13, R22, R4, R13 ;  /* 0x00000004160d7224 */ /* 0x000fe400078e020d */
[----:B------:R-:W-:Y:S01]  /*1500*/  @P3 IMAD.WIDE.U32 R10, R128, R14, RZ ;  /* 0x0000000e800a3225 */ /* 0x000fe200078e00ff */
[----:B------:R-:W-:-:S03]  /*1510*/  @!P3 IADD3 R23, PT, PT, R21, R0, RZ ;  /* 0x000000001517b210 */ /* 0x000fc60007ffe0ff */
[----:B------:R-:W-:Y:S01]  /*1520*/  @P3 IMAD R4, R129, R14, RZ ;  /* 0x0000000e81043224 */ /* 0x000fe200078e02ff */
[----:B------:R-:W-:Y:S01]  /*1530*/  MOV R14, R26 ;  /* 0x0000001a000e7202 */ /* 0x000fe20000000f00 */
[----:B------:R-:W-:Y:S01]  /*1540*/  @!P3 IMAD.MOV.U32 R22, RZ, RZ, R20 ;  /* 0x000000ffff16b224 */ /* 0x000fe200078e0014 */
[----:B------:R-:W-:Y:S01]  /*1550*/  IADD3 R12, PT, PT, R27, R13, RZ ;  /* 0x0000000d1b0c7210 */ /* 0x000fe20007ffe0ff */
[----:B------:R-:W-:Y:S01]  /*1560*/  @P3 IMAD.IADD R23, R11, 0x1, R4 ;  /* 0x000000010b173824 */ /* 0x000fe200078e0204 */
[----:B------:R-:W-:Y:S02]  /*1570*/  @P3 MOV R22, R10 ;  /* 0x0000000a00163202 */ /* 0x000fe40000000f00 */
[----:B------:R-:W-:Y:S02]  /*1580*/  MOV R9, RZ ;  /* 0x000000ff00097202 */ /* 0x000fe40000000f00 */
.L_x_442:
[----:B------:R-:W-:Y:S05]  /*1590*/  BSYNC.RECONVERGENT B0 ;  /* 0x0000000000007941 */ /* 0x000fea0003800200 */
.L_x_440:
[----:B------:R-:W-:Y:S01]  /*15a0*/  ISETP.NE.AND P2, PT, R192, -0x1, PT ;  /* 0xffffffffc000780c */ /* 0x000fe20003f45270 */
[----:B------:R-:W2:Y:S04]  /*15b0*/  LD.E.64 R30, desc[UR4][R2.64+0x30] ;  /* 0x00003004021e7980 */ /* 0x000ea8000c101b00 */
[----:B------:R-:W3:Y:S04]  /*15c0*/  LD.E.64 R28, desc[UR4][R2.64+0x48] ;  /* 0x00004804021c7980 */ /* 0x000ee8000c101b00 */
[----:B------:R-:W4:Y:S04]  /*15d0*/  LD.E.64 R26, desc[UR4][R2.64+0x8] ;  /* 0x00000804021a7980 */ /* 0x000f28000c101b00 */
[----:B------:R-:W3:Y:S04]  /*15e0*/  @!P2 LD.E.64 R32, desc[UR4][R2.64+0x18] ;  /* 0x000018040220a980 */ /* 0x000ee8000c101b00 */
[----:B------:R-:W4:Y:S04]  /*15f0*/  LD.E.64 R10, desc[UR4][R2.64] ;  /* 0x00000004020a7980 */ /* 0x000f28000c101b00 */
[----:B------:R-:W4:Y:S01]  /*1600*/  LD.E.64 R20, desc[UR4][R2.64+0x10] ;  /* 0x0000100402147980 */ /* 0x000f22000c101b00 */
[----:B------:R-:W-:-:S04]  /*1610*/  IABS R4, R16 ;  /* 0x0000001000047213 */ /* 0x000fc80000000000 */
[----:B------:R-:W1:Y:S08]  /*1620*/  I2F.RP R13, R4 ;  /* 0x00000004000d7306 */ /* 0x000e700000209400 */
[----:B-1----:R-:W1:Y:S02]  /*1630*/  MUFU.RCP R15, R13 ;  /* 0x0000000d000f7308 */ /* 0x002e640000001000 */
[----:B-1----:R-:W-:-:S06]  /*1640*/  VIADD R15, R15, 0xffffffe ;  /* 0x0ffffffe0f0f7836 */ /* 0x002fcc0000000000 */
[----:B------:R-:W1:Y:S01]  /*1650*/  F2I.FTZ.U32.TRUNC.NTZ R37, R15 ;  /* 0x0000000f00257305 */ /* 0x000e62000021f000 */
[----:B------:R-:W-:Y:S02]  /*1660*/  IMAD.MOV.U32 R36, RZ, RZ, RZ ;  /* 0x000000ffff247224 */ /* 0x000fe400078e00ff */
[----:B-1----:R-:W-:-:S04]  /*1670*/  IMAD.MOV R0, RZ, RZ, -R37 ;  /* 0x000000ffff007224 */ /* 0x002fc800078e0a25 */
[----:B------:R-:W-:Y:S01]  /*1680*/  IMAD R17, R0, R4, RZ ;  /* 0x0000000400117224 */ /* 0x000fe200078e02ff */
[----:B------:R-:W-:-:S03]  /*1690*/  IABS R0, R16 ;  /* 0x0000001000007213 */ /* 0x000fc60000000000 */
[----:B------:R-:W-:-:S04]  /*16a0*/  IMAD.HI.U32 R17, R37, R17, R36 ;  /* 0x0000001125117227 */ /* 0x000fc800078e0024 */
[----:B------:R-:W-:Y:S02]  /*16b0*/  IMAD.MOV R0, RZ, RZ, -R0 ;  /* 0x000000ffff007224 */ /* 0x000fe400078e0a00 */
[----:B------:R-:W-:-:S04]  /*16c0*/  IMAD.HI.U32 R17, R17, R8, RZ ;  /* 0x0000000811117227 */ /* 0x000fc800078e00ff */
[----:B------:R-:W-:Y:S02]  /*16d0*/  IMAD R13, R17, R0, R8 ;  /* 0x00000000110d7224 */ /* 0x000fe400078e0208 */
[----:B------:R-:W1:Y:S03]  /*16e0*/  S2R R8, SR_CgaCtaId ;  /* 0x0000000000087919 */ /* 0x000e660000008800 */
[----:B------:R-:W-:Y:S02]  /*16f0*/  ISETP.GT.U32.AND P3, PT, R4, R13, PT ;  /* 0x0000000d0400720c */ /* 0x000fe40003f64070 */
[----:B------:R-:W-:-:S11]  /*1700*/  LOP3.LUT R0, R187, R16, RZ, 0x3c, !PT ;  /* 0x00000010bb007212 */ /* 0x000fd600078e3cff */
[----:B------:R-:W-:Y:S01]  /*1710*/  @!P3 IMAD.IADD R13, R13, 0x1, -R4 ;  /* 0x000000010d0db824 */ /* 0x000fe200078e0a04 */
[----:B------:R-:W-:-:S04]  /*1720*/  ISETP.GE.AND P0, PT, R0, RZ, PT ;  /* 0x000000ff0000720c */ /* 0x000fc80003f06270 */
[----:B------:R-:W-:Y:S01]  /*1730*/  ISETP.GE.U32.AND P1, PT, R13, R4, PT ;  /* 0x000000040d00720c */ /* 0x000fe20003f26070 */
[----:B------:R-:W-:Y:S01]  /*1740*/  @!P3 VIADD R17, R17, 0x1 ;  /* 0x000000011111b836 */ /* 0x000fe20000000000 */
[----:B------:R-:W-:Y:S02]  /*1750*/  ISETP.NE.AND P3, PT, R16, RZ, PT ;  /* 0x000000ff1000720c */ /* 0x000fe40003f65270 */
[----:B------:R-:W-:Y:S01]  /*1760*/  MOV R13, 0x400 ;  /* 0x00000400000d7802 */ /* 0x000fe20000000f00 */
[----:B-----5:R-:W-:-:S03]  /*1770*/  IMAD R0, R9, R128, RZ ;  /* 0x0000008009007224 */ /* 0x020fc600078e02ff */
[----:B-1----:R-:W-:Y:S01]  /*1780*/  LEA R4, R8, R13, 0x18 ;  /* 0x0000000d08047211 */ /* 0x002fe200078ec0ff */
[----:B------:R-:W-:-:S04]  /*1790*/  IMAD.SHL.U32 R13, R7, 0x8, RZ ;  /* 0x00000008070d7824 */ /* 0x000fc800078e00ff */
[----:B------:R-:W-:Y:S01]  /*17a0*/  @P1 VIADD R17, R17, 0x1 ;  /* 0x0000000111111836 */ /* 0x000fe20000000000 */
[----:B------:R-:W-:Y:S01]  /*17b0*/  SHF.R.U32.HI R8, RZ, 0x2, R7 ;  /* 0x00000002ff087819 */ /* 0x000fe20000011607 */
[----:B------:R-:W-:Y:S01]  /*17c0*/  IMAD R0, R5, R129, R0 ;  /* 0x0000008105007224 */ /* 0x000fe200078e0200 */
[----:B------:R-:W-:Y:S01]  /*17d0*/  LOP3.LUT R18, R13, 0xc0, RZ, 0xc0, !PT ;  /* 0x000000c00d127812 */ /* 0x000fe200078ec0ff */
[----:B------:R-:W-:Y:S01]  /*17e0*/  IMAD.WIDE.U32 R36, R5, R128, RZ ;  /* 0x0000008005247225 */ /* 0x000fe200078e00ff */
[----:B------:R-:W-:-:S03]  /*17f0*/  LOP3.LUT R5, R13, 0x18, RZ, 0xc0, !PT ;  /* 0x000000180d057812 */ /* 0x000fc600078ec0ff */
[----:B------:R-:W-:Y:S01]  /*1800*/  @!P0 IMAD.MOV R17, RZ, RZ, -R17 ;  /* 0x000000ffff118224 */ /* 0x000fe200078e0a11 */
[----:B------:R-:W-:Y:S01]  /*1810*/  @!P3 LOP3.LUT R17, RZ, R16, RZ, 0x33, !PT ;  /* 0x00000010ff11b212 */ /* 0x000fe200078e33ff */
[----:B------:R-:W-:Y:S01]  /*1820*/  IMAD.MOV.U32 R9, RZ, RZ, RZ ;  /* 0x000000ffff097224 */ /* 0x000fe200078e00ff */
[----:B------:R-:W-:Y:S01]  /*1830*/  IADD3 R15, P1, P0, R36, R22, R5 ;  /* 0x00000016240f7210 */ /* 0x000fe2000783e005 */
[----:B------:R-:W-:Y:S01]  /*1840*/  IMAD.IADD R0, R37, 0x1, R0 ;  /* 0x0000000125007824 */ /* 0x000fe200078e0200 */
[----:B------:R-:W-:Y:S01]  /*1850*/  LOP3.LUT R18, R18, 0x18, R7, 0xf8, !PT ;  /* 0x0000001812127812 */ /* 0x000fe200078ef807 */
[----:B------:R-:W-:Y:S01]  /*1860*/  IMAD.WIDE.U32 R24, R25, 0x40, R8 ;  /* 0x0000004019187825 */ /* 0x000fe200078e0008 */
[----:B------:R-:W-:-:S03]  /*1870*/  SHF.R.S32.HI R16, RZ, 0x1f, R17 ;  /* 0x0000001fff107819 */ /* 0x000fc60000011411 */
[----:B------:R-:W-:Y:S01]  /*1880*/  IMAD R9, R35, R17, RZ ;  /* 0x0000001123097224 */ /* 0x000fe200078e02ff */
[--C-:B------:R-:W-:Y:S02]  /*1890*/  LOP3.LUT R18, R18, 0x18, R13.reuse, 0x78, !PT ;  /* 0x0000001812127812 */ /* 0x100fe400078e780d */
[----:B------:R-:W-:Y:S01]  /*18a0*/  IADD3.X R0, PT, PT, R0, R23, RZ, P1, P0 ;  /* 0x0000001700007210 */ /* 0x000fe20000fe04ff */
[----:B------:R-:W-:Y:S01]  /*18b0*/  IMAD.WIDE.U32 R22, R34, R17, RZ ;  /* 0x0000001122167225 */ /* 0x000fe200078e00ff */
[----:B------:R-:W-:-:S03]  /*18c0*/  LOP3.LUT R191, R18, 0x1f20, R13, 0xf8, !PT ;  /* 0x00001f2012bf7812 */ /* 0x000fc600078ef80d */
[----:B------:R-:W-:Y:S02]  /*18d0*/  IMAD R9, R16, R34, R9 ;  /* 0x0000002210097224 */ /* 0x000fe400078e0209 */
[----:B------:R-:W-:Y:S02]  /*18e0*/  IMAD.IADD R180, R19, 0x1, -R190 ;  /* 0x0000000113b47824 */ /* 0x000fe400078e0abe */
[----:B------:R-:W-:Y:S02]  /*18f0*/  IMAD.IADD R13, R23, 0x1, R9 ;  /* 0x00000001170d7824 */ /* 0x000fe400078e0209 */
[----:B------:R-:W-:Y:S01]  /*1900*/  VIADD R9, R8, 0x20 ;  /* 0x0000002008097836 */ /* 0x000fe20000000000 */
[----:B------:R-:W-:Y:S02]  /*1910*/  IADD3 R22, P4, PT, R15, R22, RZ ;  /* 0x000000160f167210 */ /* 0x000fe40007f9e0ff */
[----:B------:R-:W-:Y:S02]  /*1920*/  IADD3 R14, P0, PT, R5, R14, RZ ;  /* 0x0000000e050e7210 */ /* 0x000fe40007f1e0ff */
[----:B------:R-:W-:Y:S01]  /*1930*/  ISETP.GE.AND P1, PT, R9, R180, PT ;  /* 0x000000b40900720c */ /* 0x000fe20003f26270 */
[----:B------:R-:W-:Y:S01]  /*1940*/  IMAD.X R23, R0, 0x1, R13, P4 ;  /* 0x0000000100177824 */ /* 0x000fe200020e060d */
[----:B------:R-:W-:Y:S01]  /*1950*/  LEA R189, R6, 0xffffff80, 0x7 ;  /* 0xffffff8006bd7811 */ /* 0x000fe200078e38ff */
[----:B------:R-:W-:-:S04]  /*1960*/  IMAD.WIDE.U32 R22, R8, R128, R22 ;  /* 0x0000008008167225 */ /* 0x000fc800078e0016 */
[----:B------:R-:W-:Y:S02]  /*1970*/  IMAD R191, R191, 0x2, R4 ;  /* 0x00000002bfbf7824 */ /* 0x000fe400078e0204 */
[----:B------:R-:W-:Y:S02]  /*1980*/  IMAD.SHL.U32 R131, R7, 0x20, RZ ;  /* 0x0000002007837824 */ /* 0x000fe400078e00ff */
[----:B--2---:R-:W-:Y:S02]  /*1990*/  @P2 IMAD R15, R31, R192, RZ ;  /* 0x000000c01f0f2224 */ /* 0x004fe400078e02ff */
[----:B---3--:R-:W-:-:S04]  /*19a0*/  @!P2 IMAD.WIDE.U32 R34, R32, R188, RZ ;  /* 0x000000bc2022a225 */ /* 0x008fc800078e00ff */
[----:B------:R-:W-:Y:S02]  /*19b0*/  @!P2 IMAD R16, R33, R188, RZ ;  /* 0x000000bc2110a224 */ /* 0x000fe400078e02ff */
[----:B------:R-:W-:-:S04]  /*19c0*/  @P2 IMAD.WIDE.U32 R32, R30, R192, RZ ;  /* 0x000000c01e202225 */ /* 0x000fc800078e00ff */
[----:B------:R-:W-:Y:S02]  /*19d0*/  @!P2 IMAD.MOV.U32 R18, RZ, RZ, R34 ;  /* 0x000000ffff12a224 */ /* 0x000fe400078e0022 */
[----:B------:R-:W-:Y:S02]  /*19e0*/  @P2 IMAD.MOV.U32 R18, RZ, RZ, R32 ;  /* 0x000000ffff122224 */ /* 0x000fe400078e0020 */
[----:B------:R-:W-:Y:S02]  /*19f0*/  @!P2 IMAD.IADD R16, R35, 0x1, R16 ;  /* 0x000000012310a824 */ /* 0x000fe400078e0210 */
[----:B------:R-:W-:Y:S01]  /*1a00*/  @P2 IMAD.IADD R16, R33, 0x1, R15 ;  /* 0x0000000121102824 */ /* 0x000fe200078e020f */
[----:B------:R-:W-:Y:S01]  /*1a10*/  IADD3 R18, P3, PT, R5, R18, RZ ;  /* 0x0000001205127210 */ /* 0x000fe20007f7e0ff */
[----:B------:R-:W-:Y:S01]  /*1a20*/  IMAD.X R15, RZ, RZ, R12, P0 ;  /* 0x000000ffff0f7224 */ /* 0x000fe200000e060c */
[----:B------:R-:W-:Y:S01]  /*1a30*/  ISETP.GE.AND P0, PT, R8, R180, PT ;  /* 0x000000b40800720c */ /* 0x000fe20003f06270 */
[----:B------:R-:W-:-:S02]  /*1a40*/  IMAD R12, R179, R8, RZ ;  /* 0x00000008b30c7224 */ /* 0x000fc400078e02ff */
[----:B------:R-:W-:-:S04]  /*1a50*/  IMAD.WIDE.U32 R14, R8, R178, R14 ;  /* 0x000000b2080e7225 */ /* 0x000fc800078e000e */
[----:B------:R-:W-:Y:S02]  /*1a60*/  IMAD.X R19, RZ, RZ, R16, P3 ;  /* 0x000000ffff137224 */ /* 0x000fe400018e0610 */
[----:B------:R-:W-:Y:S02]  /*1a70*/  IMAD R5, R29, R187, RZ ;  /* 0x000000bb1d057224 */ /* 0x000fe400078e02ff */
[----:B------:R-:W-:Y:S01]  /*1a80*/  IMAD.IADD R181, R15, 0x1, R12 ;  /* 0x000000010fb57824 */ /* 0x000fe200078e020c */
[----:B------:R-:W-:Y:S01]  /*1a90*/  @!P1 IADD3 R12, P2, PT, R24, 0x20, RZ ;  /* 0x00000020180c9810 */ /* 0x000fe20007f5e0ff */
[----:B------:R-:W-:Y:S01]  /*1aa0*/  IMAD.WIDE.U32 R28, R187, R28, R18 ;  /* 0x0000001cbb1c7225 */ /* 0x000fe200078e0012 */
[----:B----4-:R-:W-:-:S03]  /*1ab0*/  LEA R182, P3, R14, R26, 0x1 ;  /* 0x0000001a0eb67211 */ /* 0x010fc600078608ff */
[----:B------:R-:W-:Y:S02]  /*1ac0*/  IMAD.IADD R15, R29, 0x1, R5 ;  /* 0x000000011d0f7824 */ /* 0x000fe400078e0205 */
[----:B------:R-:W-:Y:S02]  /*1ad0*/  @!P0 IMAD R13, R25, R30, RZ ;  /* 0x0000001e190d8224 */ /* 0x000fe400078e02ff */
[----:B------:R-:W-:Y:S01]  /*1ae0*/  @!P1 IMAD.X R5, RZ, RZ, R25, P2 ;  /* 0x000000ffff059224 */ /* 0x000fe200010e0619 */
[----:B------:R-:W-:Y:S01]  /*1af0*/  LEA.HI.X R181, R14, R27, R181, 0x1, P3 ;  /* 0x0000001b0eb57211 */ /* 0x000fe200018f0cb5 */
[----:B------:R-:W-:Y:S02]  /*1b00*/  @!P0 IMAD.MOV.U32 R14, RZ, RZ, R28 ;  /* 0x000000ffff0e8224 */ /* 0x000fe400078e001c */
[----:B------:R-:W-:Y:S02]  /*1b10*/  @!P0 IMAD R0, R24, R31, R13 ;  /* 0x0000001f18008224 */ /* 0x000fe400078e020d */
[----:B------:R-:W-:-:S02]  /*1b20*/  @!P1 IMAD.MOV.U32 R29, RZ, RZ, R15 ;  /* 0x000000ffff1d9224 */ /* 0x000fc400078e000f */
[-C--:B------:R-:W-:Y:S02]  /*1b30*/  @!P1 IMAD R13, R5, R30.reuse, RZ ;  /* 0x0000001e050d9224 */ /* 0x080fe400078e02ff */
[----:B------:R-:W-:-:S04]  /*1b40*/  @!P0 IMAD.WIDE.U32 R24, R24, R30, R14 ;  /* 0x0000001e18188225 */ /* 0x000fc800078e000e */
[-C--:B------:R-:W-:Y:S02]  /*1b50*/  @!P1 IMAD R13, R31, R12.reuse, R13 ;  /* 0x0000000c1f0d9224 */ /* 0x080fe400078e020d */
[----:B------:R-:W-:Y:S01]  /*1b60*/  @!P1 IMAD.WIDE.U32 R28, R30, R12, R28 ;  /* 0x0000000c1e1c9225 */ /* 0x000fe200078e001c */
[----:B------:R-:W-:-:S03]  /*1b70*/  @!P0 LEA R14, P3, R24, R10, 0x1 ;  /* 0x0000000a180e8211 */ /* 0x000fc600078608ff */
[----:B------:R-:W-:Y:S02]  /*1b80*/  IMAD R5, R129, R8, RZ ;  /* 0x0000000881057224 */ /* 0x000fe400078e02ff */
[----:B------:R-:W-:Y:S01]  /*1b90*/  @!P0 IMAD.IADD R15, R25, 0x1, R0 ;  /* 0x00000001190f8824 */ /* 0x000fe200078e0200 */
[----:B------:R-:W-:Y:S01]  /*1ba0*/  @!P1 LEA R10, P2, R28, R10, 0x1 ;  /* 0x0000000a1c0a9211 */ /* 0x000fe200078408ff */
[----:B------:R-:W-:Y:S02]  /*1bb0*/  @!P1 IMAD.IADD R13, R29, 0x1, R13 ;  /* 0x000000011d0d9824 */ /* 0x000fe400078e020d */
[----:B------:R-:W-:Y:S01]  /*1bc0*/  IMAD.IADD R0, R130, 0x1, -R189 ;  /* 0x0000000182007824 */ /* 0x000fe200078e0abd */
[----:B------:R-:W-:Y:S01]  /*1bd0*/  LEA R184, P4, R22, R20, 0x1 ;  /* 0x0000001416b87211 */ /* 0x000fe200078808ff */
[----:B------:R-:W-:Y:S01]  /*1be0*/  IMAD.IADD R5, R23, 0x1, R5 ;  /* 0x0000000117057824 */ /* 0x000fe200078e0205 */
[-C--:B------:R-:W-:Y:S02]  /*1bf0*/  @!P0 LEA.HI.X R15, R24, R11.reuse, R15, 0x1, P3 ;  /* 0x0000000b180f8211 */ /* 0x080fe400018f0c0f */
[----:B------:R-:W-:Y:S01]  /*1c00*/  @!P1 LEA.HI.X R11, R28, R11, R13, 0x1, P2 ;  /* 0x0000000b1c0b9211 */ /* 0x000fe200010f0c0d */
[----:B------:R-:W-:Y:S01]  /*1c10*/  VIADD R13, R8, 0x60 ;  /* 0x00000060080d7836 */ /* 0x000fe20000000000 */
[-C--:B------:R-:W-:Y:S01]  /*1c20*/  ISETP.GE.AND P5, PT, R9, R0.reuse, PT ;  /* 0x000000000900720c */ /* 0x080fe20003fa6270 */
[----:B------:R-:W-:Y:S01]  /*1c30*/  @!PT LDS RZ, [RZ] ;  /* 0x00000000fffff984 */ /* 0x000fe20000000800 */
[----:B------:R-:W-:Y:S01]  /*1c40*/  @!PT LDS RZ, [RZ] ;  /* 0x00000000fffff984 */ /* 0x000fe20000000800 */
[----:B------:R-:W-:Y:S01]  /*1c50*/  @!PT LDS RZ, [RZ] ;  /* 0x00000000fffff984 */ /* 0x000fe20000000800 */
[----:B------:R-:W-:Y:S01]  /*1c60*/  @!P0 LDGSTS.E.BYPASS.LTC128B.128 [R191], desc[UR4][R14.64] ;  /* 0x000000000ebf8fae */ /* 0x000fe2000b981a04 */
[----:B------:R-:W-:Y:S01]  /*1c70*/  LEA.HI.X R185, R22, R21, R5, 0x1, P4 ;  /* 0x0000001516b97211 */ /* 0x000fe200020f0c05 */
[C---:B------:R-:W-:Y:S01]  /*1c80*/  VIADD R5, R8.reuse, 0x40 ;  /* 0x0000004008057836 */ /* 0x040fe20000000000 */
[----:B------:R-:W-:-:S02]  /*1c90*/  ISETP.GE.AND P6, PT, R8, R0, PT ;  /* 0x000000000800720c */ /* 0x000fc40003fc6270 */
[-C--:B------:R-:W-:Y:S01]  /*1ca0*/  ISETP.GE.AND P3, PT, R13, R0.reuse, PT ;  /* 0x000000000d00720c */ /* 0x080fe20003f66270 */
[C---:B------:R-:W-:Y:S01]  /*1cb0*/  IMAD.SHL.U32 R8, R178.reuse, 0x20, RZ ;  /* 0x00000020b2087824 */ /* 0x040fe200078e00ff */
[-C--:B------:R-:W-:Y:S01]  /*1cc0*/  ISETP.GE.AND P4, PT, R5, R0.reuse, PT ;  /* 0x000000000500720c */ /* 0x080fe20003f86270 */
[----:B------:R-:W-:Y:S01]  /*1cd0*/  @!P0 LDGSTS.E.BYPASS.LTC128B.128 [R191+0x1000], desc[UR4][R14.64+0x40] ;  /* 0x010000400ebf8fae */ /* 0x000fe2000b981a04 */
[----:B------:R-:W-:Y:S02]  /*1ce0*/  ISETP.GE.AND P2, PT, R9, R0, PT ;  /* 0x000000000900720c */ /* 0x000fe40003f46270 */
[----:B------:R-:W-:Y:S01]  /*1cf0*/  SHF.L.U64.HI R9, R178, 0x5, R179 ;  /* 0x00000005b2097819 */ /* 0x000fe200000102b3 */
[----:B------:R1:W-:Y:S01]  /*1d00*/  @!P0 LDGSTS.E.BYPASS.LTC128B.128 [R191+0x2000], desc[UR4][R14.64+0x80] ;  /* 0x020000800ebf8fae */ /* 0x0003e2000b981a04 */
[----:B------:R-:W-:-:S03]  /*1d10*/  @!P5 LEA R16, P0, R8, R182, 0x1 ;  /* 0x000000b60810d211 */ /* 0x000fc600078008ff */
[----:B------:R-:W-:Y:S01]  /*1d20*/  @!P1 LDGSTS.E.BYPASS.LTC128B.128 [R191+0x800], desc[UR4][R10.64] ;  /* 0x008000000abf9fae */ /* 0x000fe2000b981a04 */
[-C--:B------:R-:W-:Y:S01]  /*1d30*/  @!P5 LEA.HI.X R17, R8, R181.reuse, R9, 0x1, P0 ;  /* 0x000000b50811d211 */ /* 0x080fe200000f0c09 */
[--C-:B------:R-:W-:Y:S02]  /*1d40*/  @!P6 IMAD.MOV.U32 R8, RZ, RZ, R182.reuse ;  /* 0x000000ffff08e224 */ /* 0x100fe400078e00b6 */
[--C-:B------:R-:W-:Y:S01]  /*1d50*/  @!P6 IMAD.MOV.U32 R9, RZ, RZ, R181.reuse ;  /* 0x000000ffff09e224 */ /* 0x100fe200078e00b5 */
[----:B------:R-:W-:Y:S01]  /*1d60*/  @!P1 LDGSTS.E.BYPASS.LTC128B.128 [R191+0x1800], desc[UR4][R10.64+0x40] ;  /* 0x018000400abf9fae */ /* 0x000fe2000b981a04 */
[----:B------:R-:W-:Y:S01]  /*1d70*/  @!P3 IMAD.MOV.U32 R183, RZ, RZ, R181 ;  /* 0x000000ffffb7b224 */ /* 0x000fe200078e00b5 */
[C---:B------:R-:W-:Y:S02]  /*1d80*/  @!P4 LEA R18, P0, R178.reuse, R182, 0x7 ;  /* 0x000000b6b212c211 */ /* 0x040fe400078038ff */
[----:B------:R2:W-:Y:S01]  /*1d90*/  @!P1 LDGSTS.E.BYPASS.LTC128B.128 [R191+0x2800], desc[UR4][R10.64+0x80] ;  /* 0x028000800abf9fae */ /* 0x0005e2000b981a04 */
[----:B------:R-:W-:Y:S01]  /*1da0*/  ISETP.GE.AND P1, PT, R5, R0, PT ;  /* 0x000000000500720c */ /* 0x000fe20003f26270 */
[----:B------:R-:W-:Y:S01]  /*1db0*/  @!P3 IMAD R5, R179, 0xc0, RZ ;  /* 0x000000c0b305b824 */ /* 0x000fe200078e02ff */
[C---:B------:R-:W-:Y:S01]  /*1dc0*/  @!P4 LEA.HI.X R19, R178.reuse, R181, R179, 0x7, P0 ;  /* 0x000000b5b213c211 */ /* 0x040fe200000f3cb3 */
[----:B------:R3:W-:Y:S04]  /*1dd0*/  @!P6 LDGSTS.E.BYPASS.LTC128B.128 [R191+0x3000], desc[UR4][R8.64] ;  /* 0x0300000008bfefae */ /* 0x0007e8000b981a04 */
[----:B------:R3:W-:Y:S04]  /*1de0*/  @!P6 LDGSTS.E.BYPASS.LTC128B.128 [R191+0x5000], desc[UR4][R8.64+0x40] ;  /* 0x0500004008bfefae */ /* 0x0007e8000b981a04 */
[----:B------:R3:W-:Y:S01]  /*1df0*/  @!P6 LDGSTS.E.BYPASS.LTC128B.128 [R191+0x7000], desc[UR4][R8.64+0x80] ;  /* 0x0700008008bfefae */ /* 0x0007e2000b981a04 */
[----:B-1----:R-:W-:-:S03]  /*1e00*/  @!P3 IMAD.WIDE.U32 R14, R178, 0xc0, R182 ;  /* 0x000000c0b20eb825 */ /* 0x002fc600078e00b6 */
[----:B------:R3:W-:Y:S01]  /*1e10*/  @!P5 LDGSTS.E.BYPASS.LTC128B.128 [R191+0x3800], desc[UR4][R16.64] ;  /* 0x0380000010bfdfae */ /* 0x0007e2000b981a04 */
[----:B------:R-:W-:-:S03]  /*1e20*/  @!P3 IMAD.IADD R21, R15, 0x1, R5 ;  /* 0x000000010f15b824 */ /* 0x000fc600078e0205 */
[----:B------:R3:W-:Y:S01]  /*1e30*/  @!P5 LDGSTS.E.BYPASS.LTC128B.128 [R191+0x5800], desc[UR4][R16.64+0x40] ;  /* 0x0580004010bfdfae */ /* 0x0007e2000b981a04 */
[----:B------:R-:W-:-:S03]  /*1e40*/  @!P3 IMAD.MOV.U32 R20, RZ, RZ, R14 ;  /* 0x000000ffff14b224 */ /* 0x000fc600078e000e */
[----:B------:R3:W-:Y:S04]  /*1e50*/  @!P5 LDGSTS.E.BYPASS.LTC128B.128 [R191+0x7800], desc[UR4][R16.64+0x80] ;  /* 0x0780008010bfdfae */ /* 0x0007e8000b981a04 */
[----:B------:R3:W-:Y:S04]  /*1e60*/  @!P4 LDGSTS.E.BYPASS.LTC128B.128 [R191+0x4000], desc[UR4][R18.64] ;  /* 0x0400000012bfcfae */ /* 0x0007e8000b981a04 */
[----:B------:R3:W-:Y:S04]  /*1e70*/  @!P4 LDGSTS.E.BYPASS.LTC128B.128 [R191+0x6000], desc[UR4][R18.64+0x40] ;  /* 0x0600004012bfcfae */ /* 0x0007e8000b981a04 */
[----:B------:R3:W-:Y:S04]  /*1e80*/  @!P4 LDGSTS.E.BYPASS.LTC128B.128 [R191+0x8000], desc[UR4][R18.64+0x80] ;  /* 0x0800008012bfcfae */ /* 0x0007e8000b981a04 */
[----:B------:R3:W-:Y:S04]  /*1e90*/  @!P3 LDGSTS.E.BYPASS.LTC128B.128 [R191+0x4800], desc[UR4][R20.64] ;  /* 0x0480000014bfbfae */ /* 0x0007e8000b981a04 */
[----:B------:R3:W-:Y:S04]  /*1ea0*/  @!P3 LDGSTS.E.BYPASS.LTC128B.128 [R191+0x6800], desc[UR4][R20.64+0x40] ;  /* 0x0680004014bfbfae */ /* 0x0007e8000b981a04 */
[----:B------:R3:W-:Y:S04]  /*1eb0*/  @!P3 LDGSTS.E.BYPASS.LTC128B.128 [R191+0x8800], desc[UR4][R20.64+0x80] ;  /* 0x0880008014bfbfae */ /* 0x0007e8000b981a04 */
[----:B------:R-:W0:Y:S01]  /*1ec0*/  LDGDEPBAR ;  /* 0x00000000000079af */ /* 0x000e220000000000 */
[----:B--2---:R-:W-:Y:S01]  /*1ed0*/  IMAD.SHL.U32 R10, R7, 0x10, RZ ;  /* 0x00000010070a7824 */ /* 0x004fe200078e00ff */
[----:B------:R-:W-:Y:S01]  /*1ee0*/  ISETP.GE.AND P0, PT, R13, R0, PT ;  /* 0x000000000d00720c */ /* 0x000fe20003f06270 */
[----:B------:R-:W-:Y:S01]  /*1ef0*/  IMAD.SHL.U32 R0, R7, 0x4, RZ ;  /* 0x0000000407007824 */ /* 0x000fe200078e00ff */
[----:B------:R-:W-:-:S02]  /*1f00*/  SHF.R.U32.HI R13, RZ, 0x1, R7 ;  /* 0x00000001ff0d7819 */ /* 0x000fc40000011607 */
[----:B------:R-:W-:Y:S02]  /*1f10*/  LOP3.LUT R12, R131, 0xc0, RZ, 0xc0, !PT ;  /* 0x000000c0830c7812 */ /* 0x000fe400078ec0ff */
[----:B------:R-:W-:Y:S02]  /*1f20*/  LOP3.LUT R14, R10, 0x100, RZ, 0xc0, !PT ;  /* 0x000001000a0e7812 */ /* 0x000fe400078ec0ff */
[----:B------:R-:W-:Y:S01]  /*1f30*/  LOP3.LUT R13, R12, 0x8, R13, 0xf8, !PT ;  /* 0x000000080c0d7812 */ /* 0x000fe200078ef80d */
[----:B------:R-:W-:-:S06]  /*1f40*/  DEPBAR.LE SB0, 0x0 ;  /* 0x000080000000791a */ /* 0x000fcc0000000000 */
[----:B------:R-:W-:Y:S05]  /*1f50*/  WARPSYNC.ALL ;  /* 0x0000000000007948 */ /* 0x000fea0003800000 */
[----:B------:R-:W-:Y:S01]  /*1f60*/  BAR.SYNC.DEFER_BLOCKING 0x0 ;  /* 0x0000000000007b1d */ /* 0x000fe20000010000 */
[----:B------:R-:W-:Y:S01]  /*1f70*/  LOP3.LUT R0, R0, 0x18, RZ, 0xc0, !PT ;  /* 0x0000001800007812 */ /* 0x000fe200078ec0ff */
[----:B---3--:R-:W-:Y:S01]  /*1f80*/  IMAD.SHL.U32 R8, R128, 0x20, RZ ;  /* 0x0000002080087824 */ /* 0x008fe200078e00ff */
[----:B------:R-:W-:Y:S02]  /*1f90*/  LOP3.LUT R12, R12, 0x8, R7, 0xf8, !PT ;  /* 0x000000080c0c7812 */ /* 0x000fe400078ef807 */
[----:B------:R-:W-:-:S02]  /*1fa0*/  LOP3.LUT R5, R14, 0x20, R131, 0xf8, !PT ;  /* 0x000000200e057812 */ /* 0x000fc400078ef883 */
[----:B------:R-:W-:Y:S02]  /*1fb0*/  SHF.L.U64.HI R9, R128, 0x5, R129 ;  /* 0x0000000580097819 */ /* 0x000fe40000010281 */
[----:B------:R-:W-:Y:S02]  /*1fc0*/  LOP3.LUT R5, R5, R12, R0, 0xf6, !PT ;  /* 0x0000000c05057212 */ /* 0x000fe400078ef600 */
[----:B------:R-:W-:Y:S02]  /*1fd0*/  LOP3.LUT R12, R10, 0x3e00, RZ, 0xc0, !PT ;  /* 0x00003e000a0c7812 */ /* 0x000fe400078ec0ff */
[----:B------:R-:W-:Y:S02]  /*1fe0*/  @!P2 LEA R14, P3, R8, R184, 0x1 ;  /* 0x000000b8080ea211 */ /* 0x000fe400078608ff */
[----:B------:R-:W-:Y:S02]  /*1ff0*/  LOP3.LUT R12, R12, 0x20, R131, 0xf8, !PT ;  /* 0x000000200c0c7812 */ /* 0x000fe400078ef883 */
[----:B------:R-:W-:-:S02]  /*2000*/  @!P2 LEA.HI.X R15, R8, R185, R9, 0x1, P3 ;  /* 0x000000b9080fa211 */ /* 0x000fc400018f0c09 */
[----:B------:R-:W-:Y:S02]  /*2010*/  @!P1 LEA R8, P3, R128, R184, 0x7 ;  /* 0x000000b880089211 */ /* 0x000fe400078638ff */
[----:B------:R-:W-:Y:S02]  /*2020*/  LOP3.LUT R0, R13, R0, RZ, 0x3c, !PT ;  /* 0x000000000d007212 */ /* 0x000fe400078e3cff */
[----:B------:R-:W-:Y:S01]  /*2030*/  LOP3.LUT R177, R12, 0x100, R131, 0xf8, !PT ;  /* 0x000001000cb17812 */ /* 0x000fe200078ef883 */
[----:B------:R-:W-:Y:S01]  /*2040*/  @!PT LDS RZ, [RZ] ;  /* 0x00000000fffff984 */ /* 0x000fe20000000800 */
[----:B------:R-:W-:Y:S01]  /*2050*/  @!PT LDS RZ, [RZ] ;  /* 0x00000000fffff984 */ /* 0x000fe20000000800 */
[----:B------:R-:W-:Y:S01]  /*2060*/  @!PT LDS RZ, [RZ] ;  /* 0x00000000fffff984 */ /* 0x000fe20000000800 */
[----:B------:R-:W-:Y:S01]  /*2070*/  @!P6 LDGSTS.E.BYPASS.LTC128B.128 [R191+0x9000], desc[UR4][R184.64] ;  /* 0x09000000b8bfefae */ /* 0x000fe2000b981a04 */
[----:B------:R-:W-:Y:S01]  /*2080*/  @!P0 IMAD R11, R129, 0xc0, RZ ;  /* 0x000000c0810b8824 */ /* 0x000fe200078e02ff */
[C---:B------:R-:W-:Y:S02]  /*2090*/  @!P1 LEA.HI.X R9, R128.reuse, R185, R129, 0x7, P3 ;  /* 0x000000b980099211 */ /* 0x040fe400018f3c81 */
[----:B------:R-:W-:Y:S01]  /*20a0*/  @!P6 LDGSTS.E.BYPASS.LTC128B.128 [R191+0xb000], desc[UR4][R184.64+0x40] ;  /* 0x0b000040b8bfefae */ /* 0x000fe2000b981a04 */
[----:B------:R-:W-:-:S03]  /*20b0*/  @!P0 IMAD.WIDE.U32 R16, R128, 0xc0, R184 ;  /* 0x000000c080108825 */ /* 0x000fc600078e00b8 */
[----:B------:R-:W-:Y:S01]  /*20c0*/  @!P6 LDGSTS.E.BYPASS.LTC128B.128 [R191+0xd000], desc[UR4][R184.64+0x80] ;  /* 0x0d000080b8bfefae */ /* 0x000fe2000b981a04 */
[----:B------:R-:W-:-:S03]  /*20d0*/  LOP3.LUT R177, R177, R0, RZ, 0xfc, !PT ;  /* 0x00000000b1b17212 */ /* 0x000fc600078efcff */
[----:B------:R-:W-:Y:S04]  /*20e0*/  @P6 STS.128 [R191+0x9000], RZ ;  /* 0x009000ffbf006388 */ /* 0x000fe80000000c00 */
[----:B------:R-:W-:Y:S04]  /*20f0*/  @P6 STS.128 [R191+0xb000], RZ ;  /* 0x00b000ffbf006388 */ /* 0x000fe80000000c00 */
[----:B------:R-:W-:Y:S04]  /*2100*/  @P6 STS.128 [R191+0xd000], RZ ;  /* 0x00d000ffbf006388 */ /* 0x000fe80000000c00 */
[----:B------:R-:W-:Y:S04]  /*2110*/  @P2 STS.128 [R191+0x9800], RZ ;  /* 0x009800ffbf002388 */ /* 0x000fe80000000c00 */
[----:B------:R-:W-:Y:S04]  /*2120*/  @P2 STS.128 [R191+0xb800], RZ ;  /* 0x00b800ffbf002388 */ /* 0x000fe80000000c00 */
[----:B------:R-:W-:Y:S01]  /*2130*/  @P2 STS.128 [R191+0xd800], RZ ;  /* 0x00d800ffbf002388 */ /* 0x000fe20000000c00 */
[----:B------:R-:W-:-:S03]  /*2140*/  @!P0 IMAD.IADD R11, R17, 0x1, R11 ;  /* 0x00000001110b8824 */ /* 0x000fc600078e020b */
[----:B------:R-:W-:Y:S01]  /*2150*/  @!PT LDS RZ, [RZ] ;  /* 0x00000000fffff984 */ /* 0x000fe20000000800 */
[----:B------:R-:W-:Y:S01]  /*2160*/  @!PT LDS RZ, [RZ] ;  /* 0x00000000fffff984 */ /* 0x000fe20000000800 */
[----:B------:R-:W-:Y:S01]  /*2170*/  @!PT LDS RZ, [RZ] ;  /* 0x00000000fffff984 */ /* 0x000fe20000000800 */
[----:B------:R-:W-:Y:S01]  /*2180*/  @!P2 LDGSTS.E.BYPASS.LTC128B.128 [R191+0x9800], desc[UR4][R14.64] ;  /* 0x098000000ebfafae */ /* 0x000fe2000b981a04 */
[----:B------:R-:W-:-:S03]  /*2190*/  @!P0 IMAD.MOV.U32 R10, RZ, RZ, R16 ;  /* 0x000000ffff0a8224 */ /* 0x000fc600078e0010 */
[----:B------:R-:W-:Y:S04]  /*21a0*/  @!P2 LDGSTS.E.BYPASS.LTC128B.128 [R191+0xb800], desc[UR4][R14.64+0x40] ;  /* 0x0b8000400ebfafae */ /* 0x000fe8000b981a04 */
[----:B------:R1:W-:Y:S01]  /*21b0*/  @!P2 LDGSTS.E.BYPASS.LTC128B.128 [R191+0xd800], desc[UR4][R14.64+0x80] ;  /* 0x0d8000800ebfafae */ /* 0x0003e2000b981a04 */
[----:B------:R-:W-:-:S03]  /*21c0*/  IMAD R176, R5, 0x2, R4 ;  /* 0x0000000205b07824 */ /* 0x000fc600078e0204 */
[----:B------:R-:W-:Y:S01]  /*21d0*/  @P1 STS.128 [R191+0xa000], RZ ;  /* 0x00a000ffbf001388 */ /* 0x000fe20000000c00 */
[----:B------:R-:W-:-:S03]  /*21e0*/  IMAD R177, R177, 0x2, R4 ;  /* 0x00000002b1b17824 */ /* 0x000fc600078e0204 */
[----:B------:R-:W-:Y:S04]  /*21f0*/  @P1 STS.128 [R191+0xc000], RZ ;  /* 0x00c000ffbf001388 */ /* 0x000fe80000000c00 */
[----:B------:R-:W-:Y:S04]  /*2200*/  @P1 STS.128 [R191+0xe000], RZ ;  /* 0x00e000ffbf001388 */ /* 0x000fe80000000c00 */
[----:B------:R-:W-:Y:S01]  /*2210*/  @!PT LDS RZ, [RZ] ;  /* 0x00000000fffff984 */ /* 0x000fe20000000800 */
[----:B------:R-:W-:Y:S01]  /*2220*/  @!PT LDS RZ, [RZ] ;  /* 0x00000000fffff984 */ /* 0x000fe20000000800 */
[----:B------:R-:W-:Y:S01]  /*2230*/  @!PT LDS RZ, [RZ] ;  /* 0x00000000fffff984 */ /* 0x000fe20000000800 */
[----:B------:R-:W-:Y:S04]  /*2240*/  @!P1 LDGSTS.E.BYPASS.LTC128B.128 [R191+0xa000], desc[UR4][R8.64] ;  /* 0x0a00000008bf9fae */ /* 0x000fe8000b981a04 */
[----:B------:R-:W-:Y:S04]  /*2250*/  @!P1 LDGSTS.E.BYPASS.LTC128B.128 [R191+0xc000], desc[UR4][R8.64+0x40] ;  /* 0x0c00004008bf9fae */ /* 0x000fe8000b981a04 */
[----:B------:R-:W-:Y:S04]  /*2260*/  @!P1 LDGSTS.E.BYPASS.LTC128B.128 [R191+0xe000], desc[UR4][R8.64+0x80] ;  /* 0x0e00008008bf9fae */ /* 0x000fe8000b981a04 */
[----:B------:R-:W-:Y:S04]  /*2270*/  @P0 STS.128 [R191+0xa800], RZ ;  /* 0x00a800ffbf000388 */ /* 0x000fe80000000c00 */
[----:B------:R-:W-:Y:S04]  /*2280*/  @P0 STS.128 [R191+0xc800], RZ ;  /* 0x00c800ffbf000388 */ /* 0x000fe80000000c00 */
[----:B------:R-:W-:Y:S04]  /*2290*/  @P0 STS.128 [R191+0xe800], RZ ;  /* 0x00e800ffbf000388 */ /* 0x000fe80000000c00 */
[----:B------:R-:W-:Y:S01]  /*22a0*/  @!PT LDS RZ, [RZ] ;  /* 0x00000000fffff984 */ /* 0x000fe20000000800 */
[----:B------:R-:W-:Y:S01]  /*22b0*/  @!PT LDS RZ, [RZ] ;  /* 0x00000000fffff984 */ /* 0x000fe20000000800 */
[----:B------:R-:W-:Y:S01]  /*22c0*/  @!PT LDS RZ, [RZ] ;  /* 0x00000000fffff984 */ /* 0x000fe20000000800 */
[----:B------:R-:W-:Y:S04]  /*22d0*/  @!P0 LDGSTS.E.BYPASS.LTC128B.128 [R191+0xa800], desc[UR4][R10.64] ;  /* 0x0a8000000abf8fae */ /* 0x000fe8000b981a04 */
[----:B------:R-:W-:Y:S04]  /*22e0*/  @!P0 LDGSTS.E.BYPASS.LTC128B.128 [R191+0xc800], desc[UR4][R10.64+0x40] ;  /* 0x0c8000400abf8fae */ /* 0x000fe8000b981a04 */
[----:B------:R2:W-:Y:S04]  /*22f0*/  @!P0 LDGSTS.E.BYPASS.LTC128B.128 [R191+0xe800], desc[UR4][R10.64+0x80] ;  /* 0x0e8000800abf8fae */ /* 0x0005e8000b981a04 */
[----:B------:R-:W-:Y:S04]  /*2300*/  LDSM.16.M88.4 R108, [R177] ;  /* 0x00000000b16c783b */ /* 0x000fe80000000200 */
[----:B------:R-:W3:Y:S01]  /*2310*/  LDSM.16.M88.4 R56, [R176+0x3400] ;  /* 0x00340000b038783b */ /* 0x000ee20000000200 */
[----:B------:R-:W-:Y:S01]  /*2320*/  IMAD.MOV.U32 R5, RZ, RZ, 0x10 ;  /* 0x00000010ff057424 */ /* 0x000fe200078e00ff */
[----:B------:R-:W-:-:S02]  /*2330*/  LOP3.LUT P0, RZ, R7, 0x4, RZ, 0xc0, !PT ;  /* 0x0000000407ff7812 */ /* 0x000fc4000780c0ff */
[----:B------:R-:W4:Y:S02]  /*2340*/  LDSM.16.M88.4 R64, [R176+0x3000] ;  /* 0x00300000b040783b */ /* 0x000f240000000200 */
[----:B------:R-:W-:Y:S02]  /*2350*/  SEL R5, R5, 0xfffffff0, !P0 ;  /* 0xfffffff005057807 */ /* 0x000fe40004000000 */
[----:B------:R-:W5:Y:S03]  /*2360*/  LDSM.16.M88.4 R48, [R176+0x3800] ;  /* 0x00380000b030783b */ /* 0x000f660000000200 */
[C---:B------:R-:W-:Y:S01]  /*2370*/  IMAD R175, R5.reuse, 0x2, R177 ;  /* 0x0000000205af7824 */ /* 0x040fe200078e02b1 */
[----:B------:R-:W5:Y:S01]  /*2380*/  LDSM.16.M88.4 R40, [R176+0x3c00] ;  /* 0x003c0000b028783b */ /* 0x000f620000000200 */
[----:B------:R-:W-:-:S03]  /*2390*/  IMAD R173, R5, 0x2, R176 ;  /* 0x0000000205ad7824 */ /* 0x000fc600078e02b0 */
[----:B------:R-:W5:Y:S04]  /*23a0*/  LDSM.16.M88.4 R32, [R176+0x4000] ;  /* 0x00400000b020783b */ /* 0x000f680000000200 */
[----:B------:R-:W5:Y:S04]  /*23b0*/  LDSM.16.M88.4 R24, [R176+0x4400] ;  /* 0x00440000b018783b */ /* 0x000f680000000200 */
[----:B------:R-:W5:Y:S04]  /*23c0*/  LDSM.16.M88.4 R16, [R176+0x4800] ;  /* 0x00480000b010783b */ /* 0x000f680000000200 */
[----:B-1----:R-:W1:Y:S04]  /*23d0*/  LDSM.16.M88.4 R12, [R176+0x4c00] ;  /* 0x004c0000b00c783b */ /* 0x002e680000000200 */
[----:B------:R-:W-:Y:S04]  /*23e0*/  LDSM.16.M88.4 R72, [R175] ;  /* 0x00000000af48783b */ /* 0x000fe80000000200 */
[----:B--2---:R-:W2:Y:S01]  /*23f0*/  LDSM.16.M88.4 R8, [R173+0x3400] ;  /* 0x00340000ad08783b */ /* 0x004ea20000000200 */
[C---:B---3--:R-:W-:Y:S03]  /*2400*/  HMMA.16816.F32.BF16 R60, R108.reuse, R56, RZ ;  /* 0x000000386c3c723c */ /* 0x048fe600000418ff */
[----:B------:R-:W3:Y:S04]  /*2410*/  LDSM.16.M88.4 R84, [R173+0x3000] ;  /* 0x00300000ad54783b */ /* 0x000ee80000000200 */
[----:B------:R-:W-:Y:S01]  /*2420*/  LDSM.16.M88.4 R76, [R173+0x3800] ;  /* 0x00380000ad4c783b */ /* 0x000fe20000000200 */
[C---:B------:R-:W-:Y:S03]  /*2430*/  HMMA.16816.F32.BF16 R56, R108.reuse, R58, RZ ;  /* 0x0000003a6c38723c */ /* 0x040fe600000418ff */
[----:B------:R-:W-:Y:S04]  /*2440*/  LDSM.16.M88.4 R88, [R177+0x1000] ;  /* 0x00100000b158783b */ /* 0x000fe80000000200 */
[----:B------:R-:W-:Y:S01]  /*2450*/  LDSM.16.M88.4 R80, [R173+0x3c00] ;  /* 0x003c0000ad50783b */ /* 0x000fe20000000200 */
[C---:B----4-:R-:W-:Y:S03]  /*2460*/  HMMA.16816.F32.BF16 R68, R108.reuse, R64, RZ ;  /* 0x000000406c44723c */ /* 0x050fe600000418ff */
[----:B------:R-:W-:Y:S04]  /*2470*/  LDSM.16.M88.4 R120, [R175+0x1000] ;  /* 0x00100000af78783b */ /* 0x000fe80000000200 */
[----:B------:R-:W-:Y:S01]  /*2480*/  LDSM.16.M88.4 R92, [R176+0x6c00] ;  /* 0x006c0000b05c783b */ /* 0x000fe20000000200 */
[C---:B-----5:R-:W-:Y:S03]  /*2490*/  HMMA.16816.F32.BF16 R52, R108.reuse, R48, RZ ;  /* 0x000000306c34723c */ /* 0x060fe600000418ff */
[----:B------:R-:W-:Y:S04]  /*24a0*/  LDSM.16.M88.4 R104, [R177+0x2000] ;  /* 0x00200000b168783b */ /* 0x000fe80000000200 */
[----:B------:R-:W-:Y:S01]  /*24b0*/  LDSM.16.M88.4 R100, [R176+0x7000] ;  /* 0x00700000b064783b */ /* 0x000fe20000000200 */
[C---:B------:R-:W-:Y:S03]  /*24c0*/  HMMA.16816.F32.BF16 R44, R108.reuse, R40, RZ ;  /* 0x000000286c2c723c */ /* 0x040fe600000418ff */
[----:B------:R-:W-:Y:S04]  /*24d0*/  LDSM.16.M88.4 R116, [R173+0x6c00] ;  /* 0x006c0000ad74783b */ /* 0x000fe80000000200 */
[----:B------:R-:W-:Y:S01]  /*24e0*/  LDSM.16.M88.4 R96, [R176+0x7400] ;  /* 0x00740000b060783b */ /* 0x000fe20000000200 */
[C---:B------:R-:W-:Y:S03]  /*24f0*/  HMMA.16816.F32.BF16 R36, R108.reuse, R32, RZ ;  /* 0x000000206c24723c */ /* 0x040fe600000418ff */
[----:B------:R-:W-:Y:S04]  /*2500*/  LDSM.16.M88.4 R124, [R173+0x6800] ;  /* 0x00680000ad7c783b */ /* 0x000fe80000000200 */
[----:B------:R-:W0:Y:S01]  /*2510*/  LDGDEPBAR ;  /* 0x00000000000079af */ /* 0x000e220000000000 */
[C---:B------:R-:W-:Y:S08]  /*2520*/  HMMA.16816.F32.BF16 R28, R108.reuse, R24, RZ ;  /* 0x000000186c1c723c */ /* 0x040ff000000418ff */
[C---:B------:R-:W-:Y:S08]  /*2530*/  HMMA.16816.F32.BF16 R20, R108.reuse, R16, RZ ;  /* 0x000000106c14723c */ /* 0x040ff000000418ff */
[C---:B------:R-:W-:Y:S08]  /*2540*/  HMMA.16816.F32.BF16 R64, R108.reuse, R66, RZ ;  /* 0x000000426c40723c */ /* 0x040ff000000418ff */
[C---:B------:R-:W-:Y:S08]  /*2550*/  HMMA.16816.F32.BF16 R48, R108.reuse, R50, RZ ;  /* 0x000000326c30723c */ /* 0x040ff000000418ff */
[C---:B------:R-:W-:Y:S08]  /*2560*/  HMMA.16816.F32.BF16 R40, R108.reuse, R42, RZ ;  /* 0x0000002a6c28723c */ /* 0x040ff000000418ff */
[C---:B------:R-:W-:Y:S08]  /*2570*/  HMMA.16816.F32.BF16 R32, R108.reuse, R34, RZ ;  /* 0x000000226c20723c */ /* 0x040ff000000418ff */
[C---:B------:R-:W-:Y:S08]  /*2580*/  HMMA.16816.F32.BF16 R24, R108.reuse, R26, RZ ;  /* 0x0000001a6c18723c */ /* 0x040ff000000418ff */
[C---:B------:R-:W-:Y:S08]  /*2590*/  HMMA.16816.F32.BF16 R16, R108.reuse, R18, RZ ;  /* 0x000000126c10723c */ /* 0x040ff000000418ff */
[C---:B-1----:R-:W-:Y:S08]  /*25a0*/  HMMA.16816.F32.BF16 R112, R108.reuse, R12, RZ ;  /* 0x0000000c6c70723c */ /* 0x042ff000000418ff */
[----:B------:R-:W-:Y:S01]  /*25b0*/  HMMA.16816.F32.BF16 R108, R108, R14, RZ ;  /* 0x0000000e6c6c723c */ /* 0x000fe200000418ff */
[----:B------:R-:W1:Y:S07]  /*25c0*/  LDSM.16.M88.4 R12, [R173+0x4000] ;  /* 0x00400000ad0c783b */ /* 0x000e6e0000000200 */
[C---:B--2---:R-:W-:Y:S08]  /*25d0*/  HMMA.16816.F32.BF16 R60, R72.reuse, R8, R60 ;  /* 0x00000008483c723c */ /* 0x044ff0000004183c */
[C---:B------:R-:W-:Y:S01]  /*25e0*/  HMMA.16816.F32.BF16 R56, R72.reuse, R10, R56 ;  /* 0x0000000a4838723c */ /* 0x040fe20000041838 */
[----:B------:R-:W2:Y:S07]  /*25f0*/  LDSM.16.M88.4 R8, [R173+0x4400] ;  /* 0x00440000ad08783b */ /* 0x000eae0000000200 */
[C---:B---3--:R-:W-:Y:S08]  /*2600*/  HMMA.16816.F32.BF16 R68, R72.reuse, R84, R68 ;  /* 0x000000544844723c */ /* 0x048ff00000041844 */
[C---:B------:R-:W-:Y:S01]  /*2610*/  HMMA.16816.F32.BF16 R64, R72.reuse, R86, R64 ;  /* 0x000000564840723c */ /* 0x040fe20000041840 */
[----:B------:R-:W-:Y:S07]  /*2620*/  LDSM.16.M88.4 R84, [R173+0x4c00] ;  /* 0x004c0000ad54783b */ /* 0x000fee0000000200 */
[C---:B-1----:R-:W-:Y:S08]  /*2630*/  HMMA.16816.F32.BF16 R36, R72.reuse, R12, R36 ;  /* 0x0000000c4824723c */ /* 0x042ff00000041824 */
[C---:B------:R-:W-:Y:S01]  /*2640*/  HMMA.16816.F32.BF16 R32, R72.reuse, R14, R32 ;  /* 0x0000000e4820723c */ /* 0x040fe20000041820 */
[----:B------:R-:W1:Y:S07]  /*2650*/  LDSM.16.M88.4 R12, [R176+0x5400] ;  /* 0x00540000b00c783b */ /* 0x000e6e0000000200 */
[C---:B--2---:R-:W-:Y:S08]  /*2660*/  HMMA.16816.F32.BF16 R28, R72.reuse, R8, R28 ;  /* 0x00000008481c723c */ /* 0x044ff0000004181c */
[C---:B------:R-:W-:Y:S01]  /*2670*/  HMMA.16816.F32.BF16 R24, R72.reuse, R10, R24 ;  /* 0x0000000a4818723c */ /* 0x040fe20000041818 */
[----:B------:R-:W2:Y:S07]  /*2680*/  LDSM.16.M88.4 R8, [R176+0x5800] ;  /* 0x00580000b008783b */ /* 0x000eae0000000200 */
[C---:B------:R-:W-:Y:S08]  /*2690*/  HMMA.16816.F32.BF16 R52, R72.reuse, R76, R52 ;  /* 0x0000004c4834723c */ /* 0x040ff00000041834 */
[----:B------:R-:W-:Y:S01]  /*26a0*/  HMMA.16816.F32.BF16 R48, R72, R78, R48 ;  /* 0x0000004e4830723c */ /* 0x000fe20000041830 */
[----:B------:R-:W3:Y:S07]  /*26b0*/  LDSM.16.M88.4 R76, [R173+0x4800] ;  /* 0x00480000ad4c783b */ /* 0x000eee0000000200 */
[C---:B-1----:R-:W-:Y:S08]  /*26c0*/  HMMA.16816.F32.BF16 R60, R88.reuse, R12, R60 ;  /* 0x0000000c583c723c */ /* 0x042ff0000004183c */
[C---:B------:R-:W-:Y:S01]  /*26d0*/  HMMA.16816.F32.BF16 R56, R88.reuse, R14, R56 ;  /* 0x0000000e5838723c */ /* 0x040fe20000041838 */
[----:B------:R-:W1:Y:S07]  /*26e0*/  LDSM.16.M88.4 R12, [R176+0x6400] ;  /* 0x00640000b00c783b */ /* 0x000e6e0000000200 */
[C---:B--2---:R-:W-:Y:S08]  /*26f0*/  HMMA.16816.F32.BF16 R52, R88.reuse, R8, R52 ;  /* 0x000000085834723c */ /* 0x044ff00000041834 */
[----:B------:R-:W-:Y:S01]  /*2700*/  HMMA.16816.F32.BF16 R48, R88, R10, R48 ;  /* 0x0000000a5830723c */ /* 0x000fe20000041830 */
[----:B------:R-:W2:Y:S07]  /*2710*/  LDSM.16.M88.4 R8, [R176+0x6800] ;  /* 0x00680000b008783b */ /* 0x000eae0000000200 */
[C---:B------:R-:W-:Y:S08]  /*2720*/  HMMA.16816.F32.BF16 R44, R72.reuse, R80, R44 ;  /* 0x00000050482c723c */ /* 0x040ff0000004182c */
[C---:B------:R-:W-:Y:S01]  /*2730*/  HMMA.16816.F32.BF16 R40, R72.reuse, R82, R40 ;  /* 0x000000524828723c */ /* 0x040fe20000041828 */
[----:B------:R-:W-:Y:S07]  /*2740*/  LDSM.16.M88.4 R80, [R176+0x5000] ;  /* 0x00500000b050783b */ /* 0x000fee0000000200 */
[C---:B---3--:R-:W-:Y:S08]  /*2750*/  HMMA.16816.F32.BF16 R20, R72.reuse, R76, R20 ;  /* 0x0000004c4814723c */ /* 0x048ff00000041814 */
[C---:B------:R-:W-:Y:S01]  /*2760*/  HMMA.16816.F32.BF16 R16, R72.reuse, R78, R16 ;  /* 0x0000004e4810723c */ /* 0x040fe20000041810 */
[----:B------:R-:W-:Y:S07]  /*2770*/  LDSM.16.M88.4 R76, [R176+0x5c00] ;  /* 0x005c0000b04c783b */ /* 0x000fee0000000200 */
[C---:B------:R-:W-:Y:S08]  /*2780*/  HMMA.16816.F32.BF16 R112, R72.reuse, R84, R112 ;  /* 0x000000544870723c */ /* 0x040ff00000041870 */
[----:B------:R-:W-:Y:S01]  /*2790*/  HMMA.16816.F32.BF16 R108, R72, R86, R108 ;  /* 0x00000056486c723c */ /* 0x000fe2000004186c */
[----:B------:R-:W3:Y:S04]  /*27a0*/  LDSM.16.M88.4 R72, [R176+0x6000] ;  /* 0x00600000b048783b */ /* 0x000ee80000000200 */
[----:B------:R-:W-:Y:S03]  /*27b0*/  LDSM.16.M88.4 R84, [R173+0x5000] ;  /* 0x00500000ad54783b */ /* 0x000fe60000000200 */
[C---:B-1----:R-:W-:Y:S08]  /*27c0*/  HMMA.16816.F32.BF16 R28, R88.reuse, R12, R28 ;  /* 0x0000000c581c723c */ /* 0x042ff0000004181c */
[C---:B------:R-:W-:Y:S01]  /*27d0*/  HMMA.16816.F32.BF16 R24, R88.reuse, R14, R24 ;  /* 0x0000000e5818723c */ /* 0x040fe20000041818 */
[----:B------:R-:W1:Y:S07]  /*27e0*/  LDSM.16.M88.4 R12, [R173+0x6000] ;  /* 0x00600000ad0c783b */ /* 0x000e6e0000000200 */
[C---:B--2---:R-:W-:Y:S08]  /*27f0*/  HMMA.16816.F32.BF16 R20, R88.reuse, R8, R20 ;  /* 0x000000085814723c */ /* 0x044ff00000041814 */
[C---:B------:R-:W-:Y:S01]  /*2800*/  HMMA.16816.F32.BF16 R16, R88.reuse, R10, R16 ;  /* 0x0000000a5810723c */ /* 0x040fe20000041810 */
[----:B------:R-:W2:Y:S07]  /*2810*/  LDSM.16.M88.4 R8, [R173+0x6400] ;  /* 0x00640000ad08783b */ /* 0x000eae0000000200 */
[C---:B---3--:R-:W-:Y:S08]  /*2820*/  HMMA.16816.F32.BF16 R36, R88.reuse, R72, R36 ;  /* 0x000000485824723c */ /* 0x048ff00000041824 */
[C---:B------:R-:W-:Y:S01]  /*2830*/  HMMA.16816.F32.BF16 R32, R88.reuse, R74, R32 ;  /* 0x0000004a5820723c */ /* 0x040fe20000041820 */
[----:B------:R-:W3:Y:S07]  /*2840*/  LDSM.16.M88.4 R72, [R173+0x5c00] ;  /* 0x005c0000ad48783b */ /* 0x000eee0000000200 */
[C---:B------:R-:W-:Y:S08]  /*2850*/  HMMA.16816.F32.BF16 R68, R88.reuse, R80, R68 ;  /* 0x000000505844723c */ /* 0x040ff00000041844 */
[C---:B------:R-:W-:Y:S01]  /*2860*/  HMMA.16816.F32.BF16 R64, R88.reuse, R82, R64 ;  /* 0x000000525840723c */ /* 0x040fe20000041840 */
[----:B------:R-:W4:Y:S07]  /*2870*/  LDSM.16.M88.4 R80, [R173+0x5400] ;  /* 0x00540000ad50783b */ /* 0x000f2e0000000200 */
[C---:B------:R-:W-:Y:S08]  /*2880*/  HMMA.16816.F32.BF16 R44, R88.reuse, R76, R44 ;  /* 0x0000004c582c723c */ /* 0x040ff0000004182c */
[----:B------:R-:W-:Y:S01]  /*2890*/  HMMA.16816.F32.BF16 R40, R88, R78, R40 ;  /* 0x0000004e5828723c */ /* 0x000fe20000041828 */
[----:B------:R-:W5:Y:S07]  /*28a0*/  LDSM.16.M88.4 R76, [R173+0x5800] ;  /* 0x00580000ad4c783b */ /* 0x000f6e0000000200 */
[C---:B-1----:R-:W-:Y:S08]  /*28b0*/  HMMA.16816.F32.BF16 R36, R120.reuse, R12, R36 ;  /* 0x0000000c7824723c */ /* 0x042ff00000041824 */
[C---:B------:R-:W-:Y:S01]  /*28c0*/  HMMA.16816.F32.BF16 R32, R120.reuse, R14, R32 ;  /* 0x0000000e7820723c */ /* 0x040fe20000041820 */
[----:B------:R-:W-:Y:S07]  /*28d0*/  LDSM.16.M88.4 R12, [R175+0x2000] ;  /* 0x00200000af0c783b */ /* 0x000fee0000000200 */
[C---:B--2---:R-:W-:Y:S08]  /*28e0*/  HMMA.16816.F32.BF16 R28, R120.reuse, R8, R28 ;  /* 0x00000008781c723c */ /* 0x044ff0000004181c */
[C---:B------:R-:W-:Y:S01]  /*28f0*/  HMMA.16816.F32.BF16 R24, R120.reuse, R10, R24 ;  /* 0x0000000a7818723c */ /* 0x040fe20000041818 */
[----:B------:R-:W1:Y:S07]  /*2900*/  LDSM.16.M88.4 R8, [R173+0x7000] ;  /* 0x00700000ad08783b */ /* 0x000e6e0000000200 */
[C---:B------:R-:W-:Y:S08]  /*2910*/  HMMA.16816.F32.BF16 R68, R120.reuse, R84, R68 ;  /* 0x000000547844723c */ /* 0x040ff00000041844 */
[C---:B---3--:R-:W-:Y:S08]  /*2920*/  HMMA.16816.F32.BF16 R44, R120.reuse, R72, R44 ;  /* 0x00000048782c723c */ /* 0x048ff0000004182c */
[----:B------:R-:W-:Y:S01]  /*2930*/  HMMA.16816.F32.BF16 R40, R120, R74, R40 ;  /* 0x0000004a7828723c */ /* 0x000fe20000041828 */
[----:B------:R-:W2:Y:S07]  /*2940*/  LDSM.16.M88.4 R72, [R176+0x8c00] ;  /* 0x008c0000b048783b */ /* 0x000eae0000000200 */
[C---:B------:R-:W-:Y:S08]  /*2950*/  HMMA.16816.F32.BF16 R112, R88.reuse, R92, R112 ;  /* 0x0000005c5870723c */ /* 0x040ff00000041870 */
[----:B------:R-:W-:Y:S01]  /*2960*/  HMMA.16816.F32.BF16 R108, R88, R94, R108 ;  /* 0x0000005e586c723c */ /* 0x000fe2000004186c */
[----:B------:R-:W3:Y:S01]  /*2970*/  LDSM.16.M88.4 R92, [R176+0x7800] ;  /* 0x00780000b05c783b */ /* 0x000ee20000000200 */
[----:B------:R-:W-:-:S03]  /*2980*/  IMAD.SHL.U32 R7, R7, 0x2, RZ ;  /* 0x0000000207077824 */ /* 0x000fc600078e00ff */
[----:B------:R-:W-:Y:S03]  /*2990*/  LDSM.16.M88.4 R88, [R176+0x7c00] ;  /* 0x007c0000b058783b */ /* 0x000fe60000000200 */
[----:B------:R-:W-:Y:S01]  /*29a0*/  HMMA.16816.F32.BF16 R64, R120, R86, R64 ;  /* 0x000000567840723c */ /* 0x000fe20000041840 */
[----:B------:R-:W-:Y:S07]  /*29b0*/  LDSM.16.M88.4 R84, [R176+0x8000] ;  /* 0x00800000b054783b */ /* 0x000fee0000000200 */
[----:B------:R-:W-:Y:S08]  /*29c0*/  HMMA.16816.F32.BF16 R68, R104, R100, R68 ;  /* 0x000000646844723c */ /* 0x000ff00000041844 */
[C---:B----4-:R-:W-:Y:S08]  /*29d0*/  HMMA.16816.F32.BF16 R60, R120.reuse, R80, R60 ;  /* 0x00000050783c723c */ /* 0x050ff0000004183c */
[C---:B------:R-:W-:Y:S01]  /*29e0*/  HMMA.16816.F32.BF16 R56, R120.reuse, R82, R56 ;  /* 0x000000527838723c */ /* 0x040fe20000041838 */
[----:B------:R-:W-:Y:S07]  /*29f0*/  LDSM.16.M88.4 R80, [R176+0x8400] ;  /* 0x00840000b050783b */ /* 0x000fee0000000200 */
[C---:B-----5:R-:W-:Y:S08]  /*2a00*/  HMMA.16816.F32.BF16 R52, R120.reuse, R76, R52 ;  /* 0x0000004c7834723c */ /* 0x060ff00000041834 */
[C---:B------:R-:W-:Y:S01]  /*2a10*/  HMMA.16816.F32.BF16 R48, R120.reuse, R78, R48 ;  /* 0x0000004e7830723c */ /* 0x040fe20000041830 */
[----:B------:R-:W4:Y:S07]  /*2a20*/  LDSM.16.M88.4 R76, [R176+0x8800] ;  /* 0x00880000b04c783b */ /* 0x000f2e0000000200 */
[C---:B------:R-:W-:Y:S08]  /*2a30*/  HMMA.16816.F32.BF16 R112, R120.reuse, R116, R112 ;  /* 0x000000747870723c */ /* 0x040ff00000041870 */
[----:B------:R-:W-:Y:S08]  /*2a40*/  HMMA.16816.F32.BF16 R108, R120, R118, R108 ;  /* 0x00000076786c723c */ /* 0x000ff0000004186c */
[----:B------:R-:W-:Y:S08]  /*2a50*/  HMMA.16816.F32.BF16 R64, R104, R102, R64 ;  /* 0x000000666840723c */ /* 0x000ff00000041840 */
[----:B-1----:R-:W-:Y:S01]  /*2a60*/  HMMA.16816.F32.BF16 R68, R12, R8, R68 ;  /* 0x000000080c44723c */ /* 0x002fe20000041844 */
[----:B------:R-:W-:-:S07]  /*2a70*/  LOP3.LUT R8, R7, 0x6, RZ, 0xc0, !PT ;  /* 0x0000000607087812 */ /* 0x000fce00078ec0ff */
[----:B------:R-:W-:Y:S01]  /*2a80*/  HMMA.16816.F32.BF16 R60, R104, R96, R60 ;  /* 0x00000060683c723c */ /* 0x000fe2000004183c */
[----:B------:R-:W-:-:S07]  /*2a90*/  IMAD.IADD R7, R189, 0x1, R8 ;  /* 0x00000001bd077824 */ /* 0x000fce00078e0208 */
[----:B------:R-:W-:Y:S01]  /*2aa0*/  HMMA.16816.F32.BF16 R56, R104, R98, R56 ;  /* 0x000000626838723c */ /* 0x000fe20000041838 */
[----:B------:R-:W1:Y:S07]  /*2ab0*/  LDSM.16.M88.4 R96, [R173+0x7400] ;  /* 0x00740000ad60783b */ /* 0x000e6e0000000200 */
[----:B------:R-:W-:Y:S01]  /*2ac0*/  HMMA.16816.F32.BF16 R20, R120, R124, R20 ;  /* 0x0000007c7814723c */ /* 0x000fe20000041814 */
[----:B------:R-:W-:Y:S01]  /*2ad0*/  LOP3.LUT R8, R131, 0x100, RZ, 0xc0, !PT ;  /* 0x0000010083087812 */ /* 0x000fe200078ec0ff */
[----:B------:R-:W-:-:S06]  /*2ae0*/  VIADD R9, R7, 0x8 ;  /* 0x0000000807097836 */ /* 0x000fcc0000000000 */
[C---:B--2---:R-:W-:Y:S08]  /*2af0*/  HMMA.16816.F32.BF16 R112, R104.reuse, R72, R112 ;  /* 0x000000486870723c */ /* 0x044ff00000041870 */
[----:B------:R-:W-:Y:S01]  /*2b00*/  HMMA.16816.F32.BF16 R108, R104, R74, R108 ;  /* 0x0000004a686c723c */ /* 0x000fe2000004186c */
[----:B------:R-:W2:Y:S01]  /*2b10*/  LDSM.16.M88.4 R72, [R173+0x7800] ;  /* 0x00780000ad48783b */ /* 0x000ea20000000200 */
[----:B------:R-:W-:-:S06]  /*2b20*/  ISETP.GE.AND P1, PT, R9, R130, PT ;  /* 0x000000820900720c */ /* 0x000fcc0003f26270 */
[----:B------:R-:W-:Y:S01]  /*2b30*/  HMMA.16816.F32.BF16 R64, R12, R10, R64 ;  /* 0x0000000a0c40723c */ /* 0x000fe20000041840 */
[----:B------:R-:W-:-:S05]  /*2b40*/  VIADD R11, R7, 0x1 ;  /* 0x00000001070b7836 */ /* 0x000fca0000000000 */
[----:B------:R-:W-:Y:S02]  /*2b50*/  ISETP.GE.AND P2, PT, R11, R130, PT ;  /* 0x000000820b00720c */ /* 0x000fe40003f46270 */
[----:B------:R-:W-:Y:S08]  /*2b60*/  HMMA.16816.F32.BF16 R16, R120, R126, R16 ;  /* 0x0000007e7810723c */ /* 0x000ff00000041810 */
[----:B---3--:R-:W-:Y:S01]  /*2b70*/  HMMA.16816.F32.BF16 R52, R104, R92, R52 ;  /* 0x0000005c6834723c */ /* 0x008fe20000041834 */
[----:B------:R-:W-:-:S02]  /*2b80*/  LOP3.LUT R93, R8, 0x20, R131, 0xf8, !PT ;  /* 0x00000020085d7812 */ /* 0x000fc400078ef883 */
[----:B------:R-:W3:Y:S05]  /*2b90*/  LDSM.16.M88.4 R8, [R173+0x7c00] ;  /* 0x007c0000ad08783b */ /* 0x000eea0000000200 */
[----:B----4-:R-:W-:Y:S01]  /*2ba0*/  HMMA.16816.F32.BF16 R20, R104, R76, R20 ;  /* 0x0000004c6814723c */ /* 0x010fe20000041814 */
[----:B------:R-:W-:-:S05]  /*2bb0*/  VIADD R77, R7, 0x9 ;  /* 0x00000009074d7836 */ /* 0x000fca0000000000 */
[-C--:B------:R-:W-:Y:S01]  /*2bc0*/  ISETP.GE.AND P0, PT, R77, R130.reuse, PT ;  /* 0x000000824d00720c */ /* 0x080fe20003f06270 */
[C---:B------:R-:W-:Y:S01]  /*2bd0*/  VIADD R77, R7.reuse, 0x18 ;  /* 0x00000018074d7836 */ /* 0x040fe20000000000 */
[----:B------:R-:W-:Y:S01]  /*2be0*/  HMMA.16816.F32.BF16 R16, R104, R78, R16 ;  /* 0x0000004e6810723c */ /* 0x000fe20000041810 */
[C---:B------:R-:W-:Y:S01]  /*2bf0*/  VIADD R79, R7.reuse, 0x11 ;  /* 0x00000011074f7836 */ /* 0x040fe20000000000 */
[-C--:B------:R-:W-:Y:S02]  /*2c00*/  ISETP.GE.AND P3, PT, R7, R130.reuse, PT ;  /* 0x000000820700720c */ /* 0x080fe40003f66270 */
[----:B------:R-:W-:Y:S01]  /*2c10*/  ISETP.GE.AND P4, PT, R77, R130, PT ;  /* 0x000000824d00720c */ /* 0x000fe20003f86270 */
[----:B------:R-:W-:-:S03]  /*2c20*/  VIADD R77, R7, 0x19 ;  /* 0x00000019074d7836 */ /* 0x000fc60000000000 */
[----:B------:R-:W-:Y:S01]  /*2c30*/  HMMA.16816.F32.BF16 R44, R104, R88, R44 ;  /* 0x00000058682c723c */ /* 0x000fe2000004182c */
[----:B------:R-:W-:Y:S02]  /*2c40*/  ISETP.GE.AND P5, PT, R79, R130, PT ;  /* 0x000000824f00720c */ /* 0x000fe40003fa6270 */
[----:B------:R-:W-:Y:S02]  /*2c50*/  FSEL R79, R68, -INF , !P3 ;  /* 0xff800000444f7808 */ /* 0x000fe40005800000 */
[----:B------:R-:W-:-:S03]  /*2c60*/  FSEL R89, R71, -INF , !P2 ;  /* 0xff80000047597808 */ /* 0x000fc60005000000 */
[C---:B------:R-:W-:Y:S01]  /*2c70*/  HMMA.16816.F32.BF16 R24, R104.reuse, R82, R24 ;  /* 0x000000526818723c */ /* 0x040fe20000041818 */
[----:B------:R-:W-:Y:S02]  /*2c80*/  FSEL R83, R70, -INF , !P3 ;  /* 0xff80000046537808 */ /* 0x000fe40005800000 */
[----:B------:R-:W-:Y:S02]  /*2c90*/  ISETP.GE.AND P3, PT, R77, R130, PT ;  /* 0x000000824d00720c */ /* 0x000fe40003f66270 */
[----:B------:R-:W-:Y:S02]  /*2ca0*/  FSEL R77, R69, -INF , !P2 ;  /* 0xff800000454d7808 */ /* 0x000fe40005000000 */
[----:B------:R-:W4:Y:S01]  /*2cb0*/  LDSM.16.M88.4 R68, [R173+0x8000] ;  /* 0x00800000ad44783b */ /* 0x000f220000000200 */
[----:B------:R-:W-:Y:S08]  /*2cc0*/  HMMA.16816.F32.BF16 R48, R104, R94, R48 ;  /* 0x0000005e6830723c */ /* 0x000ff00000041830 */
[----:B-1----:R-:W-:Y:S08]  /*2cd0*/  HMMA.16816.F32.BF16 R56, R12, R98, R56 ;  /* 0x000000620c38723c */ /* 0x002ff00000041838 */
[----:B------:R-:W-:Y:S01]  /*2ce0*/  HMMA.16816.F32.BF16 R28, R104, R80, R28 ;  /* 0x00000050681c723c */ /* 0x000fe2000004181c */
[----:B------:R-:W-:-:S07]  /*2cf0*/  VIADD R81, R7, 0x10 ;  /* 0x0000001007517836 */ /* 0x000fce0000000000 */
[----:B------:R-:W-:Y:S01]  /*2d00*/  HMMA.16816.F32.BF16 R60, R12, R96, R60 ;  /* 0x000000600c3c723c */ /* 0x000fe2000004183c */
[----:B------:R-:W-:Y:S01]  /*2d10*/  ISETP.GE.AND P6, PT, R81, R130, PT ;  /* 0x000000825100720c */ /* 0x000fe20003fc6270 */
[----:B------:R-:W-:-:S06]  /*2d20*/  VIADD R81, R7, 0x20 ;  /* 0x0000002007517836 */ /* 0x000fcc0000000000 */
[----:B------:R-:W-:Y:S08]  /*2d30*/  HMMA.16816.F32.BF16 R40, R104, R90, R40 ;  /* 0x0000005a6828723c */ /* 0x000ff00000041828 */
[----:B--2---:R-:W-:Y:S01]  /*2d40*/  HMMA.16816.F32.BF16 R52, R12, R72, R52 ;  /* 0x000000480c34723c */ /* 0x004fe20000041834 */
[----:B------:R-:W-:Y:S01]  /*2d50*/  VIADD R73, R7, 0x21 ;  /* 0x0000002107497836 */ /* 0x000fe20000000000 */
[----:B------:R-:W-:Y:S01]  /*2d60*/  ISETP.GE.AND P2, PT, R81, R130, PT ;  /* 0x000000825100720c */ /* 0x000fe20003f46270 */
[----:B------:R-:W-:Y:S01]  /*2d70*/  VIADD R81, R7, 0x28 ;  /* 0x0000002807517836 */ /* 0x000fe20000000000 */
[----:B------:R-:W-:-:S04]  /*2d80*/  FSEL R72, R66, -INF , !P1 ;  /* 0xff80000042487808 */ /* 0x000fc80004800000 */
[----:B---3--:R-:W-:Y:S01]  /*2d90*/  HMMA.16816.F32.BF16 R44, R12, R8, R44 ;  /* 0x000000080c2c723c */ /* 0x008fe2000004182c */
[----:B------:R-:W-:Y:S01]  /*2da0*/  VIADD R9, R7, 0x38 ;  /* 0x0000003807097836 */ /* 0x000fe20000000000 */
[----:B------:R-:W-:Y:S02]  /*2db0*/  FSEL R66, R64, -INF , !P1 ;  /* 0xff80000040427808 */ /* 0x000fe40004800000 */
[----:B------:R-:W-:Y:S02]  /*2dc0*/  ISETP.GE.AND P1, PT, R73, R130, PT ;  /* 0x000000824900720c */ /* 0x000fe40003f26270 */
[----:B------:R-:W-:Y:S02]  /*2dd0*/  FSEL R95, R67, -INF , !P0 ;  /* 0xff800000435f7808 */ /* 0x000fe40004000000 */
[----:B------:R-:W-:Y:S01]  /*2de0*/  HMMA.16816.F32.BF16 R36, R104, R84, R36 ;  /* 0x000000546824723c */ /* 0x000fe20000041824 */
[----:B------:R-:W-:Y:S02]  /*2df0*/  FSEL R73, R65, -INF , !P0 ;  /* 0xff80000041497808 */ /* 0x000fe40004000000 */
[----:B------:R-:W-:-:S02]  /*2e00*/  FSEL R85, R59, -INF , !P3 ;  /* 0xff8000003b557808 */ /* 0x000fc40005800000 */
[----:B------:R-:W-:-:S03]  /*2e10*/  ISETP.GE.AND P0, PT, R81, R130, PT ;  /* 0x000000825100720c */ /* 0x000fc60003f06270 */
[----:B------:R-:W-:Y:S01]  /*2e20*/  HMMA.16816.F32.BF16 R32, R104, R86, R32 ;  /* 0x000000566820723c */ /* 0x000fe20000041820 */
[----:B------:R-:W-:Y:S02]  /*2e30*/  FSEL R87, R57, -INF , !P3 ;  /* 0xff80000039577808 */ /* 0x000fe40005800000 */
[----:B------:R-:W-:Y:S01]  /*2e40*/  ISETP.GE.AND P3, PT, R9, R130, PT ;  /* 0x000000820900720c */ /* 0x000fe20003f66270 */
[----:B------:R-:W-:Y:S01]  /*2e50*/  VIADD R9, R7, 0x39 ;  /* 0x0000003907097836 */ /* 0x000fe20000000000 */
[----:B------:R-:W-:Y:S02]  /*2e60*/  FSEL R97, R62, -INF , !P6 ;  /* 0xff8000003e617808 */ /* 0x000fe40007000000 */
[----:B------:R-:W-:Y:S01]  /*2e70*/  FSEL R99, R63, -INF , !P5 ;  /* 0xff8000003f637808 */ /* 0x000fe20006800000 */
[----:B------:R-:W-:Y:S01]  /*2e80*/  HMMA.16816.F32.BF16 R48, R12, R74, R48 ;  /* 0x0000004a0c30723c */ /* 0x000fe20000041830 */
[----:B------:R-:W-:Y:S02]  /*2e90*/  FSEL R75, R60, -INF , !P6 ;  /* 0xff8000003c4b7808 */ /* 0x000fe40007000000 */
[----:B------:R-:W-:-:S02]  /*2ea0*/  FSEL R81, R61, -INF , !P5 ;  /* 0xff8000003d517808 */ /* 0x000fc40006800000 */
[----:B------:R-:W1:Y:S01]  /*2eb0*/  LDSM.16.M88.4 R60, [R173+0x8400] ;  /* 0x00840000ad3c783b */ /* 0x000e620000000200 */
[----:B------:R-:W-:Y:S02]  /*2ec0*/  FSEL R193, R54, -INF , !P2 ;  /* 0xff80000036c17808 */ /* 0x000fe40005000000 */
[----:B------:R-:W-:Y:S01]  /*2ed0*/  FSEL R171, R52, -INF , !P2 ;  /* 0xff80000034ab7808 */ /* 0x000fe20005000000 */
[C---:B------:R-:W-:Y:S01]  /*2ee0*/  HMMA.16816.F32.BF16 R40, R12.reuse, R10, R40 ;  /* 0x0000000a0c28723c */ /* 0x040fe20000041828 */
[----:B------:R-:W-:Y:S02]  /*2ef0*/  ISETP.GE.AND P2, PT, R9, R130, PT ;  /* 0x000000820900720c */ /* 0x000fe40003f46270 */
[----:B------:R-:W2:Y:S05]  /*2f00*/  LDSM.16.M88.4 R8, [R173+0x8800] ;  /* 0x00880000ad08783b */ /* 0x000eaa0000000200 */
[C---:B----4-:R-:W-:Y:S08]  /*2f10*/  HMMA.16816.F32.BF16 R36, R12.reuse, R68, R36 ;  /* 0x000000440c24723c */ /* 0x050ff00000041824 */
[----:B------:R-:W-:Y:S01]  /*2f20*/  HMMA.16816.F32.BF16 R68, R12, R70, R32 ;  /* 0x000000460c44723c */ /* 0x000fe20000041820 */
[----:B------:R-:W3:Y:S01]  /*2f30*/  LDSM.16.M88.4 R32, [R173+0x8c00] ;  /* 0x008c0000ad20783b */ /* 0x000ee20000000200 */
[----:B------:R-:W-:Y:S01]  /*2f40*/  VIADD R65, R7, 0x29 ;  /* 0x0000002907417836 */ /* 0x000fe20000000000 */
[----:B------:R-:W-:-:S02]  /*2f50*/  FSEL R101, R58, -INF , !P4 ;  /* 0xff8000003a657808 */ /* 0x000fc40006000000 */
[----:B------:R-:W-:Y:S02]  /*2f60*/  FSEL R91, R56, -INF , !P4 ;  /* 0xff800000385b7808 */ /* 0x000fe40006000000 */
[----:B------:R-:W-:Y:S01]  /*2f70*/  FSEL R199, R55, -INF , !P1 ;  /* 0xff80000037c77808 */ /* 0x000fe20004800000 */
[----:B------:R-:W-:Y:S01]  /*2f80*/  VIADD R57, R7, 0x40 ;  /* 0x0000004007397836 */ /* 0x000fe20000000000 */
[-C--:B------:R-:W-:Y:S01]  /*2f90*/  ISETP.GE.AND P6, PT, R65, R130.reuse, PT ;  /* 0x000000824100720c */ /* 0x080fe20003fc6270 */
[----:B------:R-:W-:Y:S01]  /*2fa0*/  VIADD R65, R7, 0x30 ;  /* 0x0000003007417836 */ /* 0x000fe20000000000 */
[----:B-1----:R-:W-:Y:S02]  /*2fb0*/  HMMA.16816.F32.BF16 R28, R12, R60, R28 ;  /* 0x0000003c0c1c723c */ /* 0x002fe4000004181c */
[----:B------:R-:W-:Y:S01]  /*2fc0*/  FSEL R203, R49, -INF , !P6 ;  /* 0xff80000031cb7808 */ /* 0x000fe20007000000 */
[----:B------:R-:W-:Y:S01]  /*2fd0*/  VIADD R49, R7, 0x49 ;  /* 0x0000004907317836 */ /* 0x000fe20000000000 */
[----:B------:R-:W-:Y:S01]  /*2fe0*/  ISETP.GE.AND P5, PT, R65, R130, PT ;  /* 0x000000824100720c */ /* 0x000fe20003fa6270 */
[----:B------:R-:W-:-:S03]  /*2ff0*/  VIADD R65, R7, 0x31 ;  /* 0x0000003107417836 */ /* 0x000fc60000000000 */
[----:B------:R-:W-:Y:S01]  /*3000*/  HMMA.16816.F32.BF16 R24, R12, R62, R24 ;  /* 0x0000003e0c18723c */ /* 0x000fe20000041818 */
[----:B------:R-:W-:Y:S01]  /*3010*/  FSEL R117, R46, -INF , !P5 ;  /* 0xff8000002e757808 */ /* 0x000fe20006800000 */
[----:B------:R-:W-:-:S06]  /*3020*/  DEPBAR.LE SB0, 0x0 ;  /* 0x000080000000791a */ /* 0x000fcc0000000000 */
[----:B--2---:R-:W-:Y:S01]  /*3030*/  HMMA.16816.F32.BF16 R16, R12, R10, R16 ;  /* 0x0000000a0c10723c */ /* 0x004fe20000041810 */
[----:B------:R-:W-:Y:S02]  /*3040*/  FSEL R119, R44, -INF , !P5 ;  /* 0xff8000002c777808 */ /* 0x000fe40006800000 */
[-C--:B------:R-:W-:Y:S01]  /*3050*/  ISETP.GE.AND P5, PT, R49, R130.reuse, PT ;  /* 0x000000823100720c */ /* 0x080fe20003fa6270 */
[----:B------:R-:W-:Y:S01]  /*3060*/  VIADD R49, R7, 0x50 ;  /* 0x0000005007317836 */ /* 0x000fe20000000000 */
[----:B------:R-:W-:Y:S01]  /*3070*/  ISETP.GE.AND P4, PT, R65, R130, PT ;  /* 0x000000824100720c */ /* 0x000fe20003f86270 */
[----:B------:R-:W-:-:S03]  /*3080*/  VIADD R11, R7, 0x69 ;  /* 0x00000069070b7836 */ /* 0x000fc60000000000 */
[----:B------:R-:W-:Y:S02]  /*3090*/  FSEL R123, R47, -INF , !P4 ;  /* 0xff8000002f7b7808 */ /* 0x000fe40006000000 */
[----:B------:R-:W-:Y:S01]  /*30a0*/  FSEL R163, R45, -INF , !P4 ;  /* 0xff8000002da37808 */ /* 0x000fe20006000000 */
[C---:B------:R-:W-:Y:S01]  /*30b0*/  HMMA.16816.F32.BF16 R20, R12.reuse, R8, R20 ;  /* 0x000000080c14723c */ /* 0x040fe20000041814 */
[-C--:B------:R-:W-:Y:S01]  /*30c0*/  ISETP.GE.AND P4, PT, R49, R130.reuse, PT ;  /* 0x000000823100720c */ /* 0x080fe20003f86270 */
[C---:B------:R-:W-:Y:S02]  /*30d0*/  VIADD R55, R7.reuse, 0x41 ;  /* 0x0000004107377836 */ /* 0x040fe40000000000 */
[C---:B------:R-:W-:Y:S01]  /*30e0*/  VIADD R45, R7.reuse, 0x58 ;  /* 0x00000058072d7836 */ /* 0x040fe20000000000 */
[----:B------:R-:W-:Y:S01]  /*30f0*/  FSEL R143, R30, -INF , !P4 ;  /* 0xff8000001e8f7808 */ /* 0x000fe20006000000 */
[C---:B------:R-:W-:Y:S01]  /*3100*/  VIADD R9, R7.reuse, 0x68 ;  /* 0x0000006807097836 */ /* 0x040fe20000000000 */
[----:B------:R-:W-:Y:S01]  /*3110*/  FSEL R141, R28, -INF , !P4 ;  /* 0xff8000001c8d7808 */ /* 0x000fe20006000000 */
[----:B------:R-:W-:Y:S01]  /*3120*/  VIADD R47, R7, 0x51 ;  /* 0x00000051072f7836 */ /* 0x000fe20000000000 */
[----:B------:R-:W-:Y:S01]  /*3130*/  ISETP.GE.AND P4, PT, R11, R130, PT ;  /* 0x000000820b00720c */ /* 0x000fe20003f86270 */
[----:B---3--:R-:W-:Y:S01]  /*3140*/  HMMA.16816.F32.BF16 R112, R12, R32, R112 ;  /* 0x000000200c70723c */ /* 0x008fe20000041870 */
[----:B------:R-:W-:-:S02]  /*3150*/  FSEL R205, R50, -INF , !P0 ;  /* 0xff80000032cd7808 */ /* 0x000fc40004000000 */
[----:B------:R-:W-:Y:S02]  /*3160*/  FSEL R201, R48, -INF , !P0 ;  /* 0xff80000030c97808 */ /* 0x000fe40004000000 */
[----:B------:R-:W-:Y:S02]  /*3170*/  FSEL R161, R43, -INF , !P2 ;  /* 0xff8000002ba17808 */ /* 0x000fe40005000000 */
[----:B------:R-:W-:Y:S01]  /*3180*/  FSEL R167, R41, -INF , !P2 ;  /* 0xff80000029a77808 */ /* 0x000fe20005000000 */
[----:B------:R-:W-:Y:S01]  /*3190*/  HMMA.16816.F32.BF16 R108, R12, R34, R108 ;  /* 0x000000220c6c723c */ /* 0x000fe2000004186c */
[----:B------:R-:W-:Y:S02]  /*31a0*/  FSEL R153, R71, -INF , !P5 ;  /* 0xff80000047997808 */ /* 0x000fe40006800000 */
[----:B------:R-:W-:Y:S02]  /*31b0*/  FSEL R155, R69, -INF , !P5 ;  /* 0xff800000459b7808 */ /* 0x000fe40006800000 */
[----:B------:R-:W-:-:S02]  /*31c0*/  ISETP.GE.AND P0, PT, R55, R130, PT ;  /* 0x000000823700720c */ /* 0x000fc40003f06270 */
[----:B------:R-:W-:Y:S02]  /*31d0*/  FSEL R169, R42, -INF , !P3 ;  /* 0xff8000002aa97808 */ /* 0x000fe40005800000 */
[----:B------:R-:W-:Y:S02]  /*31e0*/  FSEL R165, R40, -INF , !P3 ;  /* 0xff80000028a57808 */ /* 0x000fe40005800000 */
[-C--:B------:R-:W-:Y:S02]  /*31f0*/  ISETP.GE.AND P2, PT, R45, R130.reuse, PT ;  /* 0x000000822d00720c */ /* 0x080fe40003f46270 */
[-C--:B------:R-:W-:Y:S01]  /*3200*/  ISETP.GE.AND P5, PT, R9, R130.reuse, PT ;  /* 0x000000820900720c */ /* 0x080fe20003fa6270 */
[----:B------:R-:W-:Y:S01]  /*3210*/  VIADD R9, R7, 0x70 ;  /* 0x0000007007097836 */ /* 0x000fe20000000000 */
[----:B------:R-:W-:Y:S02]  /*3220*/  ISETP.GE.AND P3, PT, R47, R130, PT ;  /* 0x000000822f00720c */ /* 0x000fe40003f66270 */
[----:B------:R-:W-:-:S02]  /*3230*/  FSEL R45, R19, -INF , !P4 ;  /* 0xff800000132d7808 */ /* 0x000fc40006000000 */
[----:B------:R-:W-:Y:S01]  /*3240*/  FSEL R55, R17, -INF , !P4 ;  /* 0xff80000011377808 */ /* 0x000fe20006000000 */
[----:B------:R-:W-:Y:S01]  /*3250*/  VIADD R43, R7, 0x59 ;  /* 0x00000059072b7836 */ /* 0x000fe20000000000 */
[----:B------:R-:W-:Y:S01]  /*3260*/  FSEL R183, R53, -INF , !P1 ;  /* 0xff80000035b77808 */ /* 0x000fe20004800000 */
[C---:B------:R-:W-:Y:S01]  /*3270*/  VIADD R53, R7.reuse, 0x48 ;  /* 0x0000004807357836 */ /* 0x040fe20000000000 */
[----:B------:R-:W-:Y:S01]  /*3280*/  ISETP.NE.AND P4, PT, R6, 0x1, PT ;  /* 0x000000010600780c */ /* 0x000fe20003f85270 */
[----:B------:R-:W-:Y:S01]  /*3290*/  VIADD R41, R7, 0x60 ;  /* 0x0000006007297836 */ /* 0x000fe20000000000 */
[-C--:B------:R-:W-:Y:S02]  /*32a0*/  ISETP.GE.AND P1, PT, R57, R130.reuse, PT ;  /* 0x000000823900720c */ /* 0x080fe40003f26270 */
[----:B------:R-:W-:Y:S02]  /*32b0*/  FSEL R139, R31, -INF , !P3 ;  /* 0xff8000001f8b7808 */ /* 0x000fe40005800000 */
[----:B------:R-:W-:Y:S01]  /*32c0*/  FSEL R137, R29, -INF , !P3 ;  /* 0xff8000001d897808 */ /* 0x000fe20005800000 */
[----:B------:R-:W-:Y:S01]  /*32d0*/  VIADD R11, R7, 0x71 ;  /* 0x00000071070b7836 */ /* 0x000fe20000000000 */
[----:B------:R-:W-:Y:S01]  /*32e0*/  FSEL R147, R37, -INF , !P0 ;  /* 0xff80000025937808 */ /* 0x000fe20004000000 */
[----:B------:R-:W-:Y:S01]  /*32f0*/  VIADD R37, R7, 0x61 ;  /* 0x0000006107257836 */ /* 0x000fe20000000000 */
[----:B------:R-:W-:Y:S01]  /*3300*/  ISETP.GE.AND P3, PT, R9, R130, PT ;  /* 0x000000820900720c */ /* 0x000fe20003f66270 */
[----:B------:R-:W-:Y:S01]  /*3310*/  VIADD R9, R7, 0x78 ;  /* 0x0000007807097836 */ /* 0x000fe20000000000 */
[----:B------:R-:W-:Y:S01]  /*3320*/  FSEL R121, R51, -INF , !P6 ;  /* 0xff80000033797808 */ /* 0x000fe20007000000 */
[----:B------:R-:W-:Y:S01]  /*3330*/  VIADD R7, R7, 0x79 ;  /* 0x0000007907077836 */ /* 0x000fe20000000000 */
[----:B------:R-:W-:-:S02]  /*3340*/  FSEL R149, R38, -INF , !P1 ;  /* 0xff80000026957808 */ /* 0x000fc40004800000 */
[----:B------:R-:W-:Y:S02]  /*3350*/  FSEL R151, R36, -INF , !P1 ;  /* 0xff80000024977808 */ /* 0x000fe40004800000 */
[----:B------:R-:W-:Y:S02]  /*3360*/  FSEL R145, R39, -INF , !P0 ;  /* 0xff80000027917808 */ /* 0x000fe40004000000 */
[-C--:B------:R-:W-:Y:S02]  /*3370*/  ISETP.GE.AND P6, PT, R53, R130.reuse, PT ;  /* 0x000000823500720c */ /* 0x080fe40003fc6270 */
[-C--:B------:R-:W-:Y:S02]  /*3380*/  ISETP.GE.AND P1, PT, R43, R130.reuse, PT ;  /* 0x000000822b00720c */ /* 0x080fe40003f26270 */
[----:B------:R-:W-:Y:S02]  /*3390*/  ISETP.GE.AND P0, PT, R41, R130, PT ;  /* 0x000000822900720c */ /* 0x000fe40003f06270 */
[----:B------:R-:W-:-:S02]  /*33a0*/  FSEL R159, R70, -INF , !P6 ;  /* 0xff800000469f7808 */ /* 0x000fc40007000000 */
[----:B------:R-:W-:Y:S02]  /*33b0*/  FSEL R157, R68, -INF , !P6 ;  /* 0xff800000449d7808 */ /* 0x000fe40007000000 */
[----:B------:R-:W-:Y:S02]  /*33c0*/  FSEL R135, R26, -INF , !P2 ;  /* 0xff8000001a877808 */ /* 0x000fe40005000000 */
[----:B------:R-:W-:Y:S02]  /*33d0*/  FSEL R133, R24, -INF , !P2 ;  /* 0xff80000018857808 */ /* 0x000fe40005000000 */
[----:B------:R-:W-:Y:S02]  /*33e0*/  FSEL R125, R27, -INF , !P1 ;  /* 0xff8000001b7d7808 */ /* 0x000fe40004800000 */
[----:B------:R-:W-:Y:S02]  /*33f0*/  FSEL R131, R25, -INF , !P1 ;  /* 0xff80000019837808 */ /* 0x000fe40004800000 */
[----:B------:R-:W-:-:S02]  /*3400*/  FSEL R67, R22, -INF , !P0 ;  /* 0xff80000016437808 */ /* 0x000fc40004000000 */
[----:B------:R-:W-:Y:S01]  /*3410*/  FSEL R65, R20, -INF , !P0 ;  /* 0xff80000014417808 */ /* 0x000fe20004000000 */
[----:B------:R-:W-:Y:S01]  /*3420*/  BSSY.RECONVERGENT B1, `(.L_x_443) ;  /* 0x0000078000017945 */ /* 0x000fe20003800200 */
[-C--:B------:R-:W-:Y:S02]  /*3430*/  ISETP.GE.AND P6, PT, R37, R130.reuse, PT ;  /* 0x000000822500720c */ /* 0x080fe40003fc6270 */
[-C--:B------:R-:W-:Y:S02]  /*3440*/  ISETP.GE.AND P2, PT, R11, R130.reuse, PT ;  /* 0x000000820b00720c */ /* 0x080fe40003f46270 */
[-C--:B------:R-:W-:Y:S02]  /*3450*/  ISETP.GE.AND P1, PT, R9, R130.reuse, PT ;  /* 0x000000820900720c */ /* 0x080fe40003f26270 */
[----:B------:R-:W-:Y:S02]  /*3460*/  ISETP.GE.AND P0, PT, R7, R130, PT ;  /* 0x000000820700720c */ /* 0x000fe40003f06270 */
[----:B------:R-:W-:-:S02]  /*3470*/  LOP3.LUT R7, R93, R0, RZ, 0xfc, !PT ;  /* 0x000000005d077212 */ /* 0x000fc400078efcff */
[----:B------:R-:W-:Y:S02]  /*3480*/  FSEL R63, R23, -INF , !P6 ;  /* 0xff800000173f7808 */ /* 0x000fe40007000000 */
[----:B------:R-:W-:Y:S02]  /*3490*/  FSEL R61, R21, -INF , !P6 ;  /* 0xff800000153d7808 */ /* 0x000fe40007000000 */
[----:B------:R-:W-:Y:S02]  /*34a0*/  FSEL R59, R18, -INF , !P5 ;  /* 0xff800000123b7808 */ /* 0x000fe40006800000 */
[----:B------:R-:W-:Y:S02]  /*34b0*/  FSEL R57, R16, -INF , !P5 ;  /* 0xff80000010397808 */ /* 0x000fe40006800000 */
[----:B------:R-:W-:Y:S02]  /*34c0*/  FSEL R44, R114, -INF , !P3 ;  /* 0xff800000722c7808 */ /* 0x000fe40005800000 */
[----:B------:R-:W-:-:S02]  /*34d0*/  FSEL R43, R112, -INF , !P3 ;  /* 0xff800000702b7808 */ /* 0x000fc40005800000 */
[----:B------:R-:W-:Y:S02]  /*34e0*/  FSEL R42, R115, -INF , !P2 ;  /* 0xff800000732a7808 */ /* 0x000fe40005000000 */
[----:B------:R-:W-:Y:S02]  /*34f0*/  FSEL R41, R113, -INF , !P2 ;  /* 0xff80000071297808 */ /* 0x000fe40005000000 */
[----:B------:R-:W-:Y:S02]  /*3500*/  FSEL R27, R110, -INF , !P1 ;  /* 0xff8000006e1b7808 */ /* 0x000fe40004800000 */
[----:B------:R-:W-:Y:S02]  /*3510*/  FSEL R26, R108, -INF , !P1 ;  /* 0xff8000006c1a7808 */ /* 0x000fe40004800000 */
[----:B------:R-:W-:Y:S02]  /*3520*/  FSEL R25, R111, -INF , !P0 ;  /* 0xff8000006f197808 */ /* 0x000fe40004000000 */
[----:B------:R-:W-:Y:S01]  /*3530*/  FSEL R24, R109, -INF , !P0 ;  /* 0xff8000006d187808 */ /* 0x000fe20004000000 */
[----:B------:R-:W-:Y:S06]  /*3540*/  BAR.SYNC.DEFER_BLOCKING 0x0 ;  /* 0x0000000000007b1d */ /* 0x000fec0000010000 */
[----:B------:R-:W-:Y:S05]  /*3550*/  @!P4 BRA `(.L_x_444) ;  /* 0x000000040090c947 */ /* 0x000fea0003800000 */
[----:B------:R-:W-:Y:S01]  /*3560*/  ISETP.NE.U32.AND P0, PT, R194, RZ, PT ;  /* 0x000000ffc200720c */ /* 0x000fe20003f05070 */
[----:B------:R-:W-:Y:S03]  /*3570*/  BSSY.RECONVERGENT B0, `(.L_x_445) ;  /* 0x0000048000007945 */ /* 0x000fe60003800200 */
[----:B------:R-:W-:-:S13]  /*3580*/  ISETP.NE.AND.EX P0, PT, R195, RZ, PT, P0 ;  /* 0x000000ffc300720c */ /* 0x000fda0003f05300 */
[----:B------:R-:W-:Y:S05]  /*3590*/  @P0 BRA `(.L_x_446) ;  /* 0x0000000000240947 */ /* 0x000fea0003800000 */
[----:B------:R-:W2:Y:S01]  /*35a0*/  LD.E R0, desc[UR4][R2.64+0x38] ;  /* 0x0000380402007980 */ /* 0x000ea2000c101900 */
[----:B------:R-:W-:Y:S02]  /*35b0*/  UMOV UR6, URZ ;  /* 0x000000ff00067c82 */ /* 0x000fe40008000000 */
[----:B------:R-:W-:Y:S01]  /*35c0*/  IADD3 R9, P0, PT, RZ, -UR6, RZ ;  /* 0x80000006ff097c10 */ /* 0x000fe2000ff1e0ff */
[----:B--2---:R-:W-:-:S04]  /*35d0*/  IMAD.SHL.U32 R0, R0, 0x80, RZ ;  /* 0x0000008000007824 */ /* 0x004fc800078e00ff */
[----:B------:R-:W-:-:S05]  /*35e0*/  IMAD.X R0, RZ, RZ, ~R0, P0 ;  /* 0x000000ffff007224 */ /* 0x000fca00000e0e00 */
[----:B------:R-:W-:-:S04]  /*35f0*/  SHF.R.S64 R9, R9, 0x1f, R0 ;  /* 0x0000001f09097819 */ /* 0x000fc80000001000 */
[----:B------:R-:W-:-:S04]  /*3600*/  IADD3 R182, P0, PT, R9, R182, RZ ;  /* 0x000000b609b67210 */ /* 0x000fc80007f1e0ff */
[----:B------:R-:W-:Y:S01]  /*3610*/  LEA.HI.X.SX32 R181, R0, R181, 0x1, P0 ;  /* 0x000000b500b57211 */ /* 0x000fe200000f0eff */
[----:B------:R-:W-:Y:S05]  /*3620*/  BRA `(.L_x_447) ;  /* 0x0000000000f07947 */ /* 0x000fea0003800000 */
.L_x_446:
[----:B------:R-:W2:Y:S01]  /*3630*/  LD.E R8, desc[UR4][R2.64+0x170] ;  /* 0x0001700402087980 */ /* 0x000ea2000c101900 */
[----:B------:R-:W-:Y:S02]  /*3640*/  LEA R13, R6, 0xffffff00, 0x7 ;  /* 0xffffff00060d7811 */ /* 0x000fe400078e38ff */
[----:B------:R-:W-:Y:S02]  /*3650*/  IABS R10, R189 ;  /* 0x000000bd000a7213 */ /* 0x000fe40000000000 */
[-C--:B--2---:R-:W-:Y:S02]  /*3660*/  IABS R11, R8.reuse ;  /* 0x00000008000b7213 */ /* 0x084fe40000000000 */
[----:B------:R-:W-:Y:S02]  /*3670*/  IABS R9, R8 ;  /* 0x0000000800097213 */ /* 0x000fe40000000000 */
[----:B------:R-:W1:Y:S03]  /*3680*/  I2F.RP R12, R11 ;  /* 0x0000000b000c7306 */ /* 0x000e660000209400 */
[----:B------:R-:W-:-:S05]  /*3690*/  IMAD.MOV R9, RZ, RZ, -R9 ;  /* 0x000000ffff097224 */ /* 0x000fca00078e0a09 */
[----:B-1----:R-:W1:Y:S02]  /*36a0*/  MUFU.RCP R16, R12 ;  /* 0x0000000c00107308 */ /* 0x002e640000001000 */
[----:B-1----:R-:W-:-:S06]  /*36b0*/  VIADD R16, R16, 0xffffffe ;  /* 0x0ffffffe10107836 */ /* 0x002fcc0000000000 */
[----:B------:R-:W1:Y:S02]  /*36c0*/  F2I.FTZ.U32.TRUNC.NTZ R17, R16 ;  /* 0x0000001000117305 */ /* 0x000e64000021f000 */
[----:B-1----:R-:W-:Y:S01]  /*36d0*/  IMAD.MOV R0, RZ, RZ, -R17 ;  /* 0x000000ffff007224 */ /* 0x002fe200078e0a11 */
[----:B------:R-:W-:-:S03]  /*36e0*/  MOV R16, RZ ;  /* 0x000000ff00107202 */ /* 0x000fc60000000f00 */
[----:B------:R-:W-:Y:S01]  /*36f0*/  IMAD R15, R0, R11, RZ ;  /* 0x0000000b000f7224 */ /* 0x000fe200078e02ff */
[----:B------:R-:W-:Y:S02]  /*3700*/  IABS R0, R13 ;  /* 0x0000000d00007213 */ /* 0x000fe40000000000 */
[----:B------:R-:W-:Y:S01]  /*3710*/  LOP3.LUT R13, R13, R8, RZ, 0x3c, !PT ;  /* 0x000000080d0d7212 */ /* 0x000fe200078e3cff */
[----:B------:R-:W-:-:S03]  /*3720*/  IMAD.HI.U32 R15, R17, R15, R16 ;  /* 0x0000000f110f7227 */ /* 0x000fc600078e0010 */
[----:B------:R-:W-:-:S03]  /*3730*/  ISETP.GE.AND P0, PT, R13, RZ, PT ;  /* 0x000000ff0d00720c */ /* 0x000fc60003f06270 */
[----:B------:R-:W-:-:S04]  /*3740*/  IMAD.HI.U32 R12, R15, R0, RZ ;  /* 0x000000000f0c7227 */ /* 0x000fc800078e00ff */
[----:B------:R-:W-:-:S04]  /*3750*/  IMAD.HI.U32 R14, R15, R10, RZ ;  /* 0x0000000a0f0e7227 */ /* 0x000fc800078e00ff */
[-C--:B------:R-:W-:Y:S02]  /*3760*/  IMAD R0, R12, R9.reuse, R0 ;  /* 0x000000090c007224 */ /* 0x080fe400078e0200 */
[----:B------:R-:W-:Y:S01]  /*3770*/  IMAD R10, R14, R9, R10 ;  /* 0x000000090e0a7224 */ /* 0x000fe200078e020a */
[----:B------:R-:W-:Y:S02]  /*3780*/  LOP3.LUT R9, RZ, R8, RZ, 0x33, !PT ;  /* 0x00000008ff097212 */ /* 0x000fe400078e33ff */
[C---:B------:R-:W-:Y:S02]  /*3790*/  ISETP.GT.U32.AND P1, PT, R11.reuse, R0, PT ;  /* 0x000000000b00720c */ /* 0x040fe40003f24070 */
[----:B------:R-:W-:-:S11]  /*37a0*/  ISETP.GT.U32.AND P3, PT, R11, R10, PT ;  /* 0x0000000a0b00720c */ /* 0x000fd60003f64070 */
[----:B------:R-:W-:Y:S02]  /*37b0*/  @!P1 IMAD.IADD R0, R0, 0x1, -R11 ;  /* 0x0000000100009824 */ /* 0x000fe400078e0a0b */
[-C--:B------:R-:W-:Y:S01]  /*37c0*/  @!P3 IADD3 R10, PT, PT, R10, -R11.reuse, RZ ;  /* 0x8000000b0a0ab210 */ /* 0x080fe20007ffe0ff */
[----:B------:R-:W-:Y:S01]  /*37d0*/  @!P1 VIADD R12, R12, 0x1 ;  /* 0x000000010c0c9836 */ /* 0x000fe20000000000 */
[----:B------:R-:W-:Y:S01]  /*37e0*/  ISETP.NE.AND P1, PT, R8, RZ, PT ;  /* 0x000000ff0800720c */ /* 0x000fe20003f25270 */
[----:B------:R-:W-:Y:S01]  /*37f0*/  @!P3 VIADD R14, R14, 0x1 ;  /* 0x000000010e0eb836 */ /* 0x000fe20000000000 */
[-C--:B------:R-:W-:Y:S02]  /*3800*/  ISETP.GE.U32.AND P5, PT, R0, R11.reuse, PT ;  /* 0x0000000b0000720c */ /* 0x080fe40003fa6070 */
[----:B------:R-:W-:Y:S02]  /*3810*/  ISETP.GE.U32.AND P6, PT, R10, R11, PT ;  /* 0x0000000b0a00720c */ /* 0x000fe40003fc6070 */
[----:B------:R-:W-:-:S04]  /*3820*/  LOP3.LUT R0, R189, R8, RZ, 0x3c, !PT ;  /* 0x00000008bd007212 */ /* 0x000fc800078e3cff */
[----:B------:R-:W-:-:S05]  /*3830*/  ISETP.GE.AND P2, PT, R0, RZ, PT ;  /* 0x000000ff0000720c */ /* 0x000fca0003f46270 */
[----:B------:R-:W-:Y:S02]  /*3840*/  @P5 IADD3 R12, PT, PT, R12, 0x1, RZ ;  /* 0x000000010c0c5810 */ /* 0x000fe40007ffe0ff */
[----:B------:R-:W-:-:S03]  /*3850*/  @P6 VIADD R14, R14, 0x1 ;  /* 0x000000010e0e6836 */ /* 0x000fc60000000000 */
[----:B------:R-:W-:-:S03]  /*3860*/  @!P0 IMAD.MOV R12, RZ, RZ, -R12 ;  /* 0x000000ffff0c8224 */ /* 0x000fc600078e0a0c */
[----:B------:R-:W-:Y:S02]  /*3870*/  @!P2 IADD3 R14, PT, PT, -R14, RZ, RZ ;  /* 0x000000ff0e0ea210 */ /* 0x000fe40007ffe1ff */
[C---:B------:R-:W-:Y:S02]  /*3880*/  SEL R0, R9.reuse, R12, !P1 ;  /* 0x0000000c09007207 */ /* 0x040fe40004800000 */
[----:B------:R-:W-:Y:S01]  /*3890*/  SEL R9, R9, R14, !P1 ;  /* 0x0000000e09097207 */ /* 0x000fe20004800000 */
[----:B------:R-:W2:Y:S02]  /*38a0*/  LD.E.64 R12, desc[UR4][R2.64+0x38] ;  /* 0x00003804020c7980 */ /* 0x000ea4000c101b00 */
[--C-:B------:R-:W-:Y:S02]  /*38b0*/  IMAD.WIDE R20, R0, 0x4, R196.reuse ;  /* 0x0000000400147825 */ /* 0x100fe400078e02c4 */
[----:B------:R-:W3:Y:S02]  /*38c0*/  LD.E.64 R14, desc[UR4][R2.64+0x20] ;  /* 0x00002004020e7980 */ /* 0x000ee4000c101b00 */
[----:B------:R-:W-:-:S02]  /*38d0*/  IMAD.WIDE R18, R9, 0x4, R196 ;  /* 0x0000000409127825 */ /* 0x000fc400078e02c4 */
[----:B------:R-:W4:Y:S04]  /*38e0*/  LD.E R11, desc[UR4][R20.64] ;  /* 0x00000004140b7980 */ /* 0x000f28000c101900 */
[----:B------:R-:W4:Y:S01]  /*38f0*/  LD.E R10, desc[UR4][R18.64] ;  /* 0x00000004120a7980 */ /* 0x000f22000c101900 */
[----:B------:R-:W-:-:S04]  /*3900*/  IMAD.IADD R9, R9, 0x1, -R0 ;  /* 0x0000000109097824 */ /* 0x000fc800078e0a00 */
[----:B------:R-:W-:-:S05]  /*3910*/  IMAD R8, R8, R9, -0x80 ;  /* 0xffffff8008087424 */ /* 0x000fca00078e0209 */
[----:B------:R-:W-:Y:S01]  /*3920*/  SHF.R.S32.HI R9, RZ, 0x1f, R8 ;  /* 0x0000001fff097819 */ /* 0x000fe20000011408 */
[-C--:B--2---:R-:W-:Y:S02]  /*3930*/  IMAD R0, R13, R8.reuse, RZ ;  /* 0x000000080d007224 */ /* 0x084fe400078e02ff */
[----:B------:R-:W-:-:S04]  /*3940*/  IMAD.WIDE.U32 R16, R12, R8, RZ ;  /* 0x000000080c107225 */ /* 0x000fc800078e00ff */
[----:B------:R-:W-:Y:S01]  /*3950*/  IMAD R0, R12, R9, R0 ;  /* 0x000000090c007224 */ /* 0x000fe200078e0200 */
[----:B----4-:R-:W-:-:S03]  /*3960*/  IADD3 R11, PT, PT, R11, -R10, RZ ;  /* 0x8000000a0b0b7210 */ /* 0x010fc60007ffe0ff */
[----:B------:R-:W-:Y:S01]  /*3970*/  IMAD.IADD R17, R17, 0x1, R0 ;  /* 0x0000000111117824 */ /* 0x000fe200078e0200 */
[----:B------:R-:W-:Y:S01]  /*3980*/  SHF.R.S32.HI R0, RZ, 0x1f, R11 ;  /* 0x0000001fff007819 */ /* 0x000fe2000001140b */
[----:B---3--:R-:W-:Y:S02]  /*3990*/  IMAD R9, R15, R11, RZ ;  /* 0x0000000b0f097224 */ /* 0x008fe400078e02ff */
[----:B------:R-:W-:-:S04]  /*39a0*/  IMAD.WIDE.U32 R10, R11, R14, R16 ;  /* 0x0000000e0b0a7225 */ /* 0x000fc800078e0010 */
[----:B------:R-:W-:Y:S01]  /*39b0*/  IMAD R0, R14, R0, R9 ;  /* 0x000000000e007224 */ /* 0x000fe200078e0209 */
[----:B------:R-:W-:-:S04]  /*39c0*/  LEA R182, P0, R10, R182, 0x1 ;  /* 0x000000b60ab67211 */ /* 0x000fc800078008ff */
[----:B------:R-:W-:-:S04]  /*39d0*/  IADD3 R0, PT, PT, R11, R0, RZ ;  /* 0x000000000b007210 */ /* 0x000fc80007ffe0ff */
[----:B------:R-:W-:Y:S02]  /*39e0*/  LEA.HI.X R181, R10, R181, R0, 0x1, P0 ;  /* 0x000000b50ab57211 */ /* 0x000fe400000f0c00 */
.L_x_447:
[----:B------:R-:W-:Y:S05]  /*39f0*/  BSYNC.RECONVERGENT B0 ;  /* 0x0000000000007941 */ /* 0x000fea0003800200 */
.L_x_445:
[C---:B------:R-:W-:Y:S01]  /*3a00*/  IMAD.SHL.U32 R9, R178.reuse, 0x40, RZ ;  /* 0x00000040b2097824 */ /* 0x040fe200078e00ff */
[----:B------:R-:W-:Y:S01]  /*3a10*/  SHF.L.U64.HI R0, R178, 0x6, R179 ;  /* 0x00000006b2007819 */ /* 0x000fe200000102b3 */
[----:B------:R-:W-:Y:S01]  /*3a20*/  IMAD.MOV.U32 R10, RZ, RZ, R182 ;  /* 0x000000ffff0a7224 */ /* 0x000fe200078e00b6 */
[----:B------:R-:W-:Y:S02]  /*3a30*/  MOV R11, R181 ;  /* 0x000000b5000b7202 */ /* 0x000fe40000000f00 */
[----:B------:R-:W-:-:S03]  /*3a40*/  IADD3 R12, P0, PT, R9, R182, RZ ;  /* 0x000000b6090c7210 */ /* 0x000fc60007f1e0ff */
[----:B------:R-:W-:Y:S01]  /*3a50*/  @!PT LDS RZ, [RZ] ;  /* 0x00000000fffff984 */ /* 0x000fe20000000800 */
[----:B------:R-:W-:Y:S01]  /*3a60*/  @!PT LDS RZ, [RZ] ;  /* 0x00000000fffff984 */ /* 0x000fe20000000800 */
[----:B------:R-:W-:Y:S01]  /*3a70*/  @!PT LDS RZ, [RZ] ;  /* 0x00000000fffff984 */ /* 0x000fe20000000800 */
[----:B------:R1:W-:Y:S01]  /*3a80*/  LDGSTS.E.BYPASS.LTC128B.128 [R191+0x3000], desc[UR4][R10.64] ;  /* 0x030000000abf7fae */ /* 0x0003e2000b981a04 */
[C---:B------:R-:W-:Y:S01]  /*3a90*/  IADD3 R8, P1, PT, R9.reuse, R12, RZ ;  /* 0x0000000c09087210 */ /* 0x040fe20007f3e0ff */
[C---:B------:R-:W-:Y:S02]  /*3aa0*/  IMAD.X R13, R0.reuse, 0x1, R181, P0 ;  /* 0x00000001000d7824 */ /* 0x040fe400000e06b5 */
[----:B------:R1:W-:Y:S01]  /*3ab0*/  LDGSTS.E.BYPASS.LTC128B.128 [R191+0x5000], desc[UR4][R10.64+0x40] ;  /* 0x050000400abf7fae */ /* 0x0003e2000b981a04 */
[----:B------:R-:W-:Y:S01]  /*3ac0*/  IADD3 R14, P0, PT, R9, R8, RZ ;  /* 0x00000008090e7210 */ /* 0x000fe20007f1e0ff */
[C---:B------:R-:W-:Y:S02]  /*3ad0*/  IMAD.X R9, R0.reuse, 0x1, R13, P1 ;  /* 0x0000000100097824 */ /* 0x040fe400008e060d */
[----:B------:R1:W-:Y:S03]  /*3ae0*/  LDGSTS.E.BYPASS.LTC128B.128 [R191+0x7000], desc[UR4][R10.64+0x80] ;  /* 0x070000800abf7fae */ /* 0x0003e6000b981a04 */
[----:B------:R-:W-:Y:S01]  /*3af0*/  IADD3.X R15, PT, PT, R0, R9, RZ, P0, !PT ;  /* 0x00000009000f7210 */ /* 0x000fe200007fe4ff */
[----:B------:R1:W-:Y:S04]  /*3b00*/  LDGSTS.E.BYPASS.LTC128B.128 [R191+0x3800], desc[UR4][R12.64] ;  /* 0x038000000cbf7fae */ /* 0x0003e8000b981a04 */
        /* <DEDUP_REMOVED lines=8> */
[----:B------:R-:W0:Y:S02]  /*3b90*/  LDGDEPBAR ;  /* 0x00000000000079af */ /* 0x000e240000000000 */
.L_x_444:
[----:B------:R-:W-:Y:S05]  /*3ba0*/  BSYNC.RECONVERGENT B1 ;  /* 0x0000000000017941 */ /* 0x000fea0003800200 */
.L_x_443:
[----:B------:R-:W2:Y:S01]  /*3bb0*/  LD.E R51, desc[UR4][R2.64+0xdc] ;  /* 0x0000dc0402337980 */ /* 0x000ea2000c101900 */
[----:B-1----:R-:W-:Y:S02]  /*3bc0*/  FMNMX3.FTZ R10, R83, R89, R72, !PT ;  /* 0x00000059530a7276 */ /* 0x002fe40007810048 */
[----:B------:R-:W-:Y:S02]  /*3bd0*/  FMNMX3.FTZ R0, R79, R77, R66, !PT ;  /* 0x0000004d4f007276 */ /* 0x000fe40007810042 */
[----:B------:R-:W-:Y:S02]  /*3be0*/  FMNMX3.FTZ R10, R10, R95, R97, !PT ;  /* 0x0000005f0a0a7276 */ /* 0x000fe40007810061 */
[----:B------:R-:W-:Y:S02]  /*3bf0*/  FMNMX3.FTZ R0, R0, R73, R75, !PT ;  /* 0x0000004900007276 */ /* 0x000fe4000781004b */
[----:B------:R-:W-:Y:S02]  /*3c00*/  FMNMX3.FTZ R10, R10, R99, R101, !PT ;  /* 0x000000630a0a7276 */ /* 0x000fe40007810065 */
[----:B------:R-:W-:-:S02]  /*3c10*/  FMNMX3.FTZ R0, R0, R81, R91, !PT ;  /* 0x0000005100007276 */ /* 0x000fc4000781005b */
[----:B------:R-:W-:Y:S02]  /*3c20*/  FMNMX3.FTZ R10, R10, R85, R193, !PT ;  /* 0x000000550a0a7276 */ /* 0x000fe400078100c1 */
        /* <DEDUP_REMOVED lines=23> */
[----:B------:R-:W-:Y:S02]  /*3da0*/  FMNMX.FTZ R10, R25, R10, !PT ;  /* 0x0000000a190a7209 */ /* 0x000fe40007810000 */
[----:B------:R-:W-:Y:S02]  /*3db0*/  FMNMX.FTZ R8, R24, R9, !PT ;  /* 0x0000000918087209 */ /* 0x000fe40007810000 */
[----:B------:R-:W-:Y:S01]  /*3dc0*/  LEA R174, R7, R4, 0x1 ;  /* 0x0000000407ae7211 */ /* 0x000fe200078e08ff */
[----:B------:R-:W1:Y:S03]  /*3dd0*/  SHFL.BFLY PT, R11, R10, 0x2, 0x1f ;  /* 0x0c401f000a0b7f89 */ /* 0x000e6600000e0000 */
[----:B------:R-:W-:Y:S01]  /*3de0*/  LEA R172, R5, R174, 0x1 ;  /* 0x000000ae05ac7211 */ /* 0x000fe200078e08ff */
[----:B------:R-:W3:Y:S04]  /*3df0*/  SHFL.BFLY PT, R9, R8, 0x2, 0x1f ;  /* 0x0c401f0008097f89 */ /* 0x000ee800000e0000 */
[----:B------:R-:W-:Y:S04]  /*3e00*/  LDSM.16.MT88.4 R108, [R174+0x9000] ;  /* 0x00900000ae6c783b */ /* 0x000fe80000004200 */
[----:B------:R-:W-:Y:S04]  /*3e10*/  LDSM.16.MT88.4 R12, [R174+0xb400] ;  /* 0x00b40000ae0c783b */ /* 0x000fe80000004200 */
[----:B------:R-:W-:Y:S04]  /*3e20*/  LDSM.16.MT88.4 R20, [R172+0xd000] ;  /* 0x00d00000ac14783b */ /* 0x000fe80000004200 */
[----:B------:R-:W-:Y:S01]  /*3e30*/  LDSM.16.MT88.4 R28, [R172+0x9400] ;  /* 0x00940000ac1c783b */ /* 0x000fe20000004200 */
[----:B-1----:R-:W-:-:S03]  /*3e40*/  FMNMX.FTZ R11, R10, R11, !PT ;  /* 0x0000000b0a0b7209 */ /* 0x002fc60007810000 */
[----:B------:R-:W-:Y:S01]  /*3e50*/  LDSM.16.MT88.4 R16, [R172+0xb400] ;  /* 0x00b40000ac10783b */ /* 0x000fe20000004200 */
[----:B---3--:R-:W-:-:S03]  /*3e60*/  FMNMX.FTZ R9, R8, R9, !PT ;  /* 0x0000000908097209 */ /* 0x008fc60007810000 */
[----:B------:R-:W1:Y:S04]  /*3e70*/  SHFL.BFLY PT, R0, R11, 0x1, 0x1f ;  /* 0x0c201f000b007f89 */ /* 0x000e6800000e0000 */
[----:B------:R-:W3:Y:S01]  /*3e80*/  SHFL.BFLY PT, R116, R9, 0x1, 0x1f ;  /* 0x0c201f0009747f89 */ /* 0x000ee200000e0000 */
[----:B-1----:R-:W-:Y:S02]  /*3e90*/  FMNMX.FTZ R0, R11, R0, !PT ;  /* 0x000000000b007209 */ /* 0x002fe40007810000 */
[----:B---3--:R-:W-:Y:S02]  /*3ea0*/  FMNMX.FTZ R116, R9, R116, !PT ;  /* 0x0000007409747209 */ /* 0x008fe40007810000 */
[----:B------:R-:W-:Y:S01]  /*3eb0*/  FSETP.NEU.FTZ.AND P0, PT, R0, -INF , PT ;  /* 0xff8000000000780b */ /* 0x000fe20003f1d000 */
[----:B--2---:R-:W-:-:S02]  /*3ec0*/  FMUL.FTZ R48, R51, R0 ;  /* 0x0000000033307220 */ /* 0x004fc40000410000 */
[----:B------:R-:W-:-:S03]  /*3ed0*/  FMUL.FTZ R50, R51, R116 ;  /* 0x0000007433327220 */ /* 0x000fc60000410000 */
[----:B------:R-:W-:Y:S02]  /*3ee0*/  FSEL R48, R48, RZ, P0 ;  /* 0x000000ff30307208 */ /* 0x000fe40000000000 */
[----:B------:R-:W-:-:S03]  /*3ef0*/  FSETP.NEU.FTZ.AND P0, PT, R116, -INF , PT ;  /* 0xff8000007400780b */ /* 0x000fc60003f1d000 */
[-CC-:B------:R-:W-:Y:S01]  /*3f00*/  FFMA.FTZ R127, R83, R51.reuse, -R48.reuse ;  /* 0x00000033537f7223 */ /* 0x180fe20000010830 */
[----:B------:R-:W-:Y:S01]  /*3f10*/  FSEL R50, R50, RZ, P0 ;  /* 0x000000ff32327208 */ /* 0x000fe20000000000 */
[-CC-:B------:R-:W-:Y:S01]  /*3f20*/  FFMA.FTZ R64, R89, R51.reuse, -R48.reuse ;  /* 0x0000003359407223 */ /* 0x180fe20000010830 */
[-CC-:B------:R-:W-:Y:S01]  /*3f30*/  FFMA.FTZ R47, R72, R51.reuse, -R48.reuse ;  /* 0x00000033482f7223 */ /* 0x180fe20000010830 */
[-CC-:B------:R-:W-:Y:S01]  /*3f40*/  FFMA.FTZ R46, R95, R51.reuse, -R48.reuse ;  /* 0x000000335f2e7223 */ /* 0x180fe20000010830 */
[-C--:B------:R-:W-:Y:S01]  /*3f50*/  FFMA.FTZ R40, R97, R51.reuse, -R48 ;  /* 0x0000003361287223 */ /* 0x080fe20000010830 */
[-CC-:B------:R-:W-:Y:S01]  /*3f60*/  FFMA.FTZ R49, R79, R51.reuse, -R50.reuse ;  /* 0x000000334f317223 */ /* 0x180fe20000010832 */
[-CC-:B------:R-:W-:Y:S01]  /*3f70*/  FFMA.FTZ R54, R77, R51.reuse, -R50.reuse ;  /* 0x000000334d367223 */ /* 0x180fe20000010832 */
[-CC-:B------:R-:W-:Y:S01]  /*3f80*/  FFMA.FTZ R52, R66, R51.reuse, -R50.reuse ;  /* 0x0000003342347223 */ /* 0x180fe20000010832 */
[-CC-:B------:R-:W-:Y:S01]  /*3f90*/  FFMA.FTZ R53, R73, R51.reuse, -R50.reuse ;  /* 0x0000003349357223 */ /* 0x180fe20000010832 */
[----:B------:R-:W-:Y:S01]  /*3fa0*/  MUFU.EX2 R127, R127 ;  /* 0x0000007f007f7308 */ /* 0x000fe20000000800 */
[-CC-:B------:R-:W-:Y:S01]  /*3fb0*/  FFMA.FTZ R39, R75, R51.reuse, -R50.reuse ;  /* 0x000000334b277223 */ /* 0x180fe20000010832 */
[----:B------:R-:W1:Y:S01]  /*3fc0*/  LDSM.16.MT88.4 R76, [R172+0x9000] ;  /* 0x00900000ac4c783b */ /* 0x000e620000004200 */
[-C--:B------:R-:W-:Y:S01]  /*3fd0*/  FFMA.FTZ R38, R81, R51.reuse, -R50 ;  /* 0x0000003351267223 */ /* 0x080fe20000010832 */
[-CC-:B------:R-:W-:Y:S01]  /*3fe0*/  FFMA.FTZ R37, R99, R51.reuse, -R48.reuse ;  /* 0x0000003363257223 */ /* 0x180fe20000010830 */
[-C--:B------:R-:W-:Y:S01]  /*3ff0*/  FFMA.FTZ R36, R101, R51.reuse, -R48 ;  /* 0x0000003365247223 */ /* 0x080fe20000010830 */
[----:B------:R-:W-:Y:S01]  /*4000*/  LDSM.16.MT88.4 R72, [R174+0x9400] ;  /* 0x00940000ae48783b */ /* 0x000fe20000004200 */
[-CC-:B------:R-:W-:Y:S01]  /*4010*/  FFMA.FTZ R35, R91, R51.reuse, -R50.reuse ;  /* 0x000000335b237223 */ /* 0x180fe20000010832 */
[----:B------:R-:W2:Y:S01]  /*4020*/  MUFU.EX2 R64, R64 ;  /* 0x0000004000407308 */ /* 0x000ea20000000800 */
[-C--:B------:R-:W-:Y:S01]  /*4030*/  FFMA.FTZ R34, R87, R51.reuse, -R50 ;  /* 0x0000003357227223 */ /* 0x080fe20000010832 */
[----:B------:R-:W-:Y:S01]  /*4040*/  LDSM.16.MT88.4 R80, [R174+0xb000] ;  /* 0x00b00000ae50783b */ /* 0x000fe20000004200 */
[-CC-:B------:R-:W-:Y:S01]  /*4050*/  FFMA.FTZ R33, R85, R51.reuse, -R48.reuse ;  /* 0x0000003355217223 */ /* 0x180fe20000010830 */
[-C--:B------:R-:W-:Y:S01]  /*4060*/  FFMA.FTZ R5, R205, R51.reuse, -R48 ;  /* 0x00000033cd057223 */ /* 0x080fe20000010830 */
[-CC-:B------:R-:W-:Y:S01]  /*4070*/  FFMA.FTZ R32, R171, R51.reuse, -R50.reuse ;  /* 0x00000033ab207223 */ /* 0x180fe20000010832 */
[----:B------:R-:W3:Y:S01]  /*4080*/  LDSM.16.MT88.4 R96, [R174+0xd000] ;  /* 0x00d00000ae60783b */ /* 0x000ee20000004200 */
[-C--:B------:R-:W-:Y:S01]  /*4090*/  FFMA.FTZ R7, R203, R51.reuse, -R50 ;  /* 0x00000033cb077223 */ /* 0x080fe20000010832 */
[----:B------:R-:W-:Y:S01]  /*40a0*/  MUFU.EX2 R47, R47 ;  /* 0x0000002f002f7308 */ /* 0x000fe20000000800 */
[-CC-:B------:R-:W-:Y:S01]  /*40b0*/  FFMA.FTZ R4, R121, R51.reuse, -R48.reuse ;  /* 0x0000003379047223 */ /* 0x180fe20000010830 */
[----:B------:R-:W4:Y:S01]  /*40c0*/  LDSM.16.MT88.4 R88, [R172+0xb000] ;  /* 0x00b00000ac58783b */ /* 0x000f220000004200 */
[-CC-:B------:R-:W-:Y:S01]  /*40d0*/  FFMA.FTZ R60, R123, R51.reuse, -R48.reuse ;  /* 0x000000337b3c7223 */ /* 0x180fe20000010830 */
[-C--:B------:R-:W-:Y:S01]  /*40e0*/  FFMA.FTZ R121, R117, R51.reuse, -R48 ;  /* 0x0000003375797223 */ /* 0x080fe20000010830 */
[-C--:B------:R-:W-:Y:S01]  /*40f0*/  FFMA.FTZ R123, R119, R51.reuse, -R50 ;  /* 0x00000033777b7223 */ /* 0x080fe20000010832 */
[-C--:B------:R-:W-:Y:S01]  /*4100*/  FFMA.FTZ R117, R169, R51.reuse, -R48 ;  /* 0x00000033a9757223 */ /* 0x080fe20000010830 */
[--C-:B------:R-:W-:Y:S01]  /*4110*/  FFMA.FTZ R62, R163, R51, -R50.reuse ;  /* 0x00000033a33e7223 */ /* 0x100fe20000010832 */
[----:B------:R-:W5:Y:S01]  /*4120*/  MUFU.EX2 R46, R46 ;  /* 0x0000002e002e7308 */ /* 0x000f620000000800 */
[----:B--2---:R-:W-:Y:S01]  /*4130*/  F2FP.BF16.F32.PACK_AB R101, R64, R127 ;  /* 0x0000007f4065723e */ /* 0x004fe200000010ff */
[-CC-:B------:R-:W-:Y:S01]  /*4140*/  FFMA.FTZ R119, R165, R51.reuse, -R50.reuse ;  /* 0x00000033a5777223 */ /* 0x180fe20000010832 */
[-C--:B------:R-:W-:Y:S01]  /*4150*/  FFMA.FTZ R58, R167, R51.reuse, -R50 ;  /* 0x00000033a73a7223 */ /* 0x080fe20000010832 */
[-CC-:B------:R-:W-:Y:S01]  /*4160*/  FFMA.FTZ R56, R161, R51.reuse, -R48.reuse ;  /* 0x00000033a1387223 */ /* 0x180fe20000010830 */
[-C--:B------:R-:W-:Y:S01]  /*4170*/  FFMA.FTZ R120, R145, R51.reuse, -R48 ;  /* 0x0000003391787223 */ /* 0x080fe20000010830 */
[-C--:B------:R-:W-:Y:S01]  /*4180*/  FFMA.FTZ R122, R147, R51.reuse, -R50 ;  /* 0x00000033937a7223 */ /* 0x080fe20000010832 */
[-CC-:B------:R-:W-:Y:S01]  /*4190*/  FFMA.FTZ R149, R149, R51.reuse, -R48.reuse ;  /* 0x0000003395957223 */ /* 0x180fe20000010830 */
[----:B------:R-:W-:Y:S01]  /*41a0*/  MUFU.EX2 R49, R49 ;  /* 0x0000003100317308 */ /* 0x000fe20000000800 */
[-C--:B------:R-:W-:Y:S01]  /*41b0*/  FFMA.FTZ R145, R159, R51.reuse, -R48 ;  /* 0x000000339f917223 */ /* 0x080fe20000010830 */
[-CC-:B------:R-:W-:Y:S01]  /*41c0*/  FFMA.FTZ R151, R151, R51.reuse, -R50.reuse ;  /* 0x0000003397977223 */ /* 0x180fe20000010832 */
[-CC-:B------:R-:W-:Y:S01]  /*41d0*/  FFMA.FTZ R147, R157, R51.reuse, -R50.reuse ;  /* 0x000000339d937223 */ /* 0x180fe20000010832 */
[-C--:B------:R-:W-:Y:S01]  /*41e0*/  FFMA.FTZ R118, R155, R51.reuse, -R50 ;  /* 0x000000339b767223 */ /* 0x080fe20000010832 */
[-CC-:B------:R-:W-:Y:S01]  /*41f0*/  FFMA.FTZ R66, R153, R51.reuse, -R48.reuse ;  /* 0x0000003399427223 */ /* 0x180fe20000010830 */
[-CC-:B------:R-:W-:Y:S01]  /*4200*/  FFMA.FTZ R124, R135, R51.reuse, -R48.reuse ;  /* 0x00000033877c7223 */ /* 0x180fe20000010830 */
[--C-:B------:R-:W-:Y:S01]  /*4210*/  FFMA.FTZ R126, R143, R51, -R48.reuse ;  /* 0x000000338f7e7223 */ /* 0x100fe20000010830 */
[----:B------:R-:W2:Y:S01]  /*4220*/  MUFU.EX2 R54, R54 ;  /* 0x0000003600367308 */ /* 0x000ea20000000800 */
[----:B-----5:R-:W-:Y:S01]  /*4230*/  F2FP.BF16.F32.PACK_AB R103, R46, R47 ;  /* 0x0000002f2e67723e */ /* 0x020fe200000010ff */
[-C--:B------:R-:W-:Y:S01]  /*4240*/  FFMA.FTZ R139, R139, R51.reuse, -R48 ;  /* 0x000000338b8b7223 */ /* 0x080fe20000010830 */
[-CC-:B------:R-:W-:Y:S01]  /*4250*/  FFMA.FTZ R132, R141, R51.reuse, -R50.reuse ;  /* 0x000000338d847223 */ /* 0x180fe20000010832 */
[-CC-:B------:R-:W-:Y:S01]  /*4260*/  FFMA.FTZ R135, R137, R51.reuse, -R50.reuse ;  /* 0x0000003389877223 */ /* 0x180fe20000010832 */
[-CC-:B------:R-:W-:Y:S01]  /*4270*/  FFMA.FTZ R130, R133, R51.reuse, -R50.reuse ;  /* 0x0000003385827223 */ /* 0x180fe20000010832 */
[-C--:B------:R-:W-:Y:S01]  /*4280*/  FFMA.FTZ R131, R131, R51.reuse, -R50 ;  /* 0x0000003383837223 */ /* 0x080fe20000010832 */
[-C--:B------:R-:W-:Y:S01]  /*4290*/  FFMA.FTZ R125, R125, R51.reuse, -R48 ;  /* 0x000000337d7d7223 */ /* 0x080fe20000010830 */
[----:B------:R-:W-:Y:S01]  /*42a0*/  MUFU.EX2 R52, R52 ;  /* 0x0000003400347308 */ /* 0x000fe20000000800 */
[----:B------:R-:W-:Y:S01]  /*42b0*/  FADD.FTZ R138, R127, R64 ;  /* 0x000000407f8a7221 */ /* 0x000fe20000010000 */
[-CC-:B------:R-:W-:Y:S01]  /*42c0*/  FFMA.FTZ R136, R61, R51.reuse, -R50.reuse ;  /* 0x000000333d887223 */ /* 0x180fe20000010832 */
[-C--:B------:R-:W-:Y:S01]  /*42d0*/  FFMA.FTZ R134, R57, R51.reuse, -R50 ;  /* 0x0000003339867223 */ /* 0x080fe20000010832 */
[-CC-:B------:R-:W-:Y:S01]  /*42e0*/  FFMA.FTZ R64, R67, R51.reuse, -R48.reuse ;  /* 0x0000003343407223 */ /* 0x180fe20000010830 */
[-CC-:B------:R-:W-:Y:S01]  /*42f0*/  FFMA.FTZ R63, R63, R51.reuse, -R48.reuse ;  /* 0x000000333f3f7223 */ /* 0x180fe20000010830 */
[-CC-:B------:R-:W-:Y:S01]  /*4300*/  FFMA.FTZ R59, R59, R51.reuse, -R48.reuse ;  /* 0x000000333b3b7223 */ /* 0x180fe20000010830 */
[----:B------:R-:W-:Y:S01]  /*4310*/  FFMA.FTZ R61, R44, R51, -R48 ;  /* 0x000000332c3d7223 */ /* 0x000fe20000010830 */
[----:B------:R-:W5:Y:S01]  /*4320*/  MUFU.EX2 R53, R53 ;  /* 0x0000003500357308 */ /* 0x000f620000000800 */
[----:B--2---:R-:W-:Y:S01]  /*4330*/  F2FP.BF16.F32.PACK_AB R100, R54, R49 ;  /* 0x000000313664723e */ /* 0x004fe200000010ff */
[----:B------:R-:W-:Y:S01]  /*4340*/  FADD.FTZ R49, R49, R54 ;  /* 0x0000003631317221 */ /* 0x000fe20000010000 */
[-CC-:B------:R-:W-:Y:S01]  /*4350*/  FFMA.FTZ R42, R42, R51.reuse, -R48.reuse ;  /* 0x000000332a2a7223 */ /* 0x180fe20000010830 */
[-C--:B------:R-:W-:Y:S01]  /*4360*/  FFMA.FTZ R57, R27, R51.reuse, -R48 ;  /* 0x000000331b397223 */ /* 0x080fe20000010830 */
[-CC-:B------:R-:W-:Y:S01]  /*4370*/  FFMA.FTZ R65, R65, R51.reuse, -R50.reuse ;  /* 0x0000003341417223 */ /* 0x180fe20000010832 */
[-C--:B------:R-:W-:Y:S01]  /*4380*/  FFMA.FTZ R55, R55, R51.reuse, -R50 ;  /* 0x0000003337377223 */ /* 0x080fe20000010832 */
[----:B------:R-:W-:Y:S01]  /*4390*/  FADD.FTZ R47, R47, R138 ;  /* 0x0000008a2f2f7221 */ /* 0x000fe20000010000 */
[----:B------:R-:W-:Y:S01]  /*43a0*/  MUFU.EX2 R40, R40 ;  /* 0x0000002800287308 */ /* 0x000fe20000000800 */
[----:B------:R-:W-:-:S02]  /*43b0*/  FFMA.FTZ R44, R41, R51, -R50 ;  /* 0x00000033292c7223 */ /* 0x000fc40000010832 */
[----:B------:R-:W-:-:S05]  /*43c0*/  FADD.FTZ R47, R46, R47 ;  /* 0x0000002f2e2f7221 */ /* 0x000fca0000010000 */
[----:B------:R-:W2:Y:S01]  /*43d0*/  MUFU.EX2 R37, R37 ;  /* 0x0000002500257308 */ /* 0x000ea20000000800 */
[----:B-----5:R-:W-:Y:S01]  /*43e0*/  F2FP.BF16.F32.PACK_AB R102, R53, R52 ;  /* 0x000000343566723e */ /* 0x020fe200000010ff */
[----:B------:R-:W-:Y:S01]  /*43f0*/  FADD.FTZ R52, R52, R49 ;  /* 0x0000003134347221 */ /* 0x000fe20000010000 */
[----:B------:R-:W-:-:S05]  /*4400*/  FFMA.FTZ R49, R26, R51, -R50 ;  /* 0x000000331a317223 */ /* 0x000fca0000010832 */
[----:B------:R-:W-:Y:S01]  /*4410*/  MUFU.EX2 R36, R36 ;  /* 0x0000002400247308 */ /* 0x000fe20000000800 */
[C---:B------:R-:W-:Y:S07]  /*4420*/  HMMA.16816.F32.BF16 R112, R100.reuse, R108, RZ ;  /* 0x0000006c6470723c */ /* 0x040fee00000418ff */
[----:B------:R-:W-:Y:S01]  /*4430*/  MUFU.EX2 R39, R39 ;  /* 0x0000002700277308 */ /* 0x000fe20000000800 */
[----:B------:R-:W-:Y:S01]  /*4440*/  HMMA.16816.F32.BF16 R108, R100, R110, RZ ;  /* 0x0000006e646c723c */ /* 0x000fe200000418ff */
[----:B--2---:R-:W-:Y:S01]  /*4450*/  F2FP.BF16.F32.PACK_AB R9, R37, R40 ;  /* 0x000000282509723e */ /* 0x004fe200000010ff */
[----:B------:R-:W-:-:S04]  /*4460*/  FADD.FTZ R40, R40, R47 ;  /* 0x0000002f28287221 */ /* 0x000fc80000010000 */
[----:B------:R-:W-:Y:S01]  /*4470*/  FADD.FTZ R37, R37, R40 ;  /* 0x0000002825257221 */ /* 0x000fe20000010000 */
[----:B------:R-:W2:Y:S01]  /*4480*/  MUFU.EX2 R38, R38 ;  /* 0x0000002600267308 */ /* 0x000ea20000000800 */
[C---:B-1----:R-:W-:Y:S07]  /*4490*/  HMMA.16816.F32.BF16 R68, R100.reuse, R76, RZ ;  /* 0x0000004c6444723c */ /* 0x042fee00000418ff */
[----:B------:R-:W-:Y:S01]  /*44a0*/  MUFU.EX2 R35, R35 ;  /* 0x0000002300237308 */ /* 0x000fe20000000800 */
[C---:B---3--:R-:W-:Y:S07]  /*44b0*/  HMMA.16816.F32.BF16 R92, R100.reuse, R96, RZ ;  /* 0x00000060645c723c */ /* 0x048fee00000418ff */
[----:B------:R-:W1:Y:S01]  /*44c0*/  MUFU.EX2 R34, R34 ;  /* 0x0000002200227308 */ /* 0x000e620000000800 */
[----:B--2---:R-:W-:Y:S01]  /*44d0*/  F2FP.BF16.F32.PACK_AB R8, R38, R39 ;  /* 0x000000272608723e */ /* 0x004fe200000010ff */
[C---:B------:R-:W-:Y:S06]  /*44e0*/  HMMA.16816.F32.BF16 R96, R100.reuse, R98, RZ ;  /* 0x000000626460723c */ /* 0x040fec00000418ff */
[----:B------:R-:W2:Y:S02]  /*44f0*/  MUFU.EX2 R33, R33 ;  /* 0x0000002100217308 */ /* 0x000ea40000000800 */
[C---:B----4-:R-:W-:Y:S06]  /*4500*/  HMMA.16816.F32.BF16 R84, R100.reuse, R88, RZ ;  /* 0x000000586454723c */ /* 0x050fec00000418ff */
[----:B------:R-:W-:Y:S01]  /*4510*/  MUFU.EX2 R5, R5 ;  /* 0x0000000500057308 */ /* 0x000fe20000000800 */
[----:B-1----:R-:W-:Y:S01]  /*4520*/  F2FP.BF16.F32.PACK_AB R10, R34, R35 ;  /* 0x00000023220a723e */ /* 0x002fe200000010ff */
[C---:B------:R-:W-:Y:S06]  /*4530*/  HMMA.16816.F32.BF16 R88, R100.reuse, R90, RZ ;  /* 0x0000005a6458723c */ /* 0x040fec00000418ff */
[----:B------:R-:W-:Y:S01]  /*4540*/  MUFU.EX2 R32, R32 ;  /* 0x0000002000207308 */ /* 0x000fe20000000800 */
[----:B--2---:R-:W-:Y:S01]  /*4550*/  F2FP.BF16.F32.PACK_AB R11, R33, R36 ;  /* 0x00000024210b723e */ /* 0x004fe200000010ff */
[----:B------:R-:W-:Y:S01]  /*4560*/  HMMA.16816.F32.BF16 R104, R100, R20, RZ ;  /* 0x000000146468723c */ /* 0x000fe200000418ff */
[----:B------:R-:W-:-:S04]  /*4570*/  FADD.FTZ R36, R36, R37 ;  /* 0x0000002524247221 */ /* 0x000fc80000010000 */
[----:B------:R-:W-:Y:S01]  /*4580*/  FADD.FTZ R33, R33, R36 ;  /* 0x0000002421217221 */ /* 0x000fe20000010000 */
[----:B------:R-:W-:Y:S02]  /*4590*/  MUFU.EX2 R7, R7 ;  /* 0x0000000700077308 */ /* 0x000fe40000000800 */
[C---:B------:R-:W-:Y:S06]  /*45a0*/  HMMA.16816.F32.BF16 R112, R8.reuse, R72, R112 ;  /* 0x000000480870723c */ /* 0x040fec0000041870 */
[----:B------:R-:W-:Y:S02]  /*45b0*/  MUFU.EX2 R4, R4 ;  /* 0x0000000400047308 */ /* 0x000fe40000000800 */
[----:B------:R-:W-:Y:S06]  /*45c0*/  HMMA.16816.F32.BF16 R108, R8, R74, R108 ;  /* 0x0000004a086c723c */ /* 0x000fec000004186c */
[----:B------:R-:W-:Y:S02]  /*45d0*/  MUFU.EX2 R121, R121 ;  /* 0x0000007900797308 */ /* 0x000fe40000000800 */
[C---:B------:R-:W-:Y:S06]  /*45e0*/  HMMA.16816.F32.BF16 R72, R100.reuse, R78, RZ ;  /* 0x0000004e6448723c */ /* 0x040fec00000418ff */
[----:B------:R-:W-:Y:S02]  /*45f0*/  MUFU.EX2 R60, R60 ;  /* 0x0000003c003c7308 */ /* 0x000fe40000000800 */
[C---:B------:R-:W-:Y:S06]  /*4600*/  HMMA.16816.F32.BF16 R76, R100.reuse, R80, RZ ;  /* 0x00000050644c723c */ /* 0x040fec00000418ff */
[----:B------:R-:W-:Y:S02]  /*4610*/  MUFU.EX2 R117, R117 ;  /* 0x0000007500757308 */ /* 0x000fe40000000800 */
[C---:B------:R-:W-:Y:S06]  /*4620*/  HMMA.16816.F32.BF16 R80, R100.reuse, R82, RZ ;  /* 0x000000526450723c */ /* 0x040fec00000418ff */
[----:B------:R-:W-:Y:S02]  /*4630*/  MUFU.EX2 R123, R123 ;  /* 0x0000007b007b7308 */ /* 0x000fe40000000800 */
[----:B------:R-:W-:Y:S01]  /*4640*/  HMMA.16816.F32.BF16 R100, R100, R22, RZ ;  /* 0x000000166464723c */ /* 0x000fe200000418ff */
[----:B------:R-:W1:Y:S05]  /*4650*/  LDSM.16.MT88.4 R20, [R172+0xd400] ;  /* 0x00d40000ac14783b */ /* 0x000e6a0000004200 */
[----:B------:R-:W-:Y:S02]  /*4660*/  MUFU.EX2 R62, R62 ;  /* 0x0000003e003e7308 */ /* 0x000fe40000000800 */
[C---:B------:R-:W-:Y:S06]  /*4670*/  HMMA.16816.F32.BF16 R76, R8.reuse, R12, R76 ;  /* 0x0000000c084c723c */ /* 0x040fec000004184c */
[----:B------:R-:W-:Y:S02]  /*4680*/  MUFU.EX2 R119, R119 ;  /* 0x0000007700777308 */ /* 0x000fe40000000800 */
[C---:B------:R-:W-:Y:S01]  /*4690*/  HMMA.16816.F32.BF16 R80, R8.reuse, R14, R80 ;  /* 0x0000000e0850723c */ /* 0x040fe20000041850 */
[----:B------:R-:W2:Y:S05]  /*46a0*/  LDSM.16.MT88.4 R12, [R174+0xd400] ;  /* 0x00d40000ae0c783b */ /* 0x000eaa0000004200 */
[----:B------:R-:W-:Y:S02]  /*46b0*/  MUFU.EX2 R58, R58 ;  /* 0x0000003a003a7308 */ /* 0x000fe40000000800 */
[----:B------:R-:W-:Y:S01]  /*46c0*/  HMMA.16816.F32.BF16 R68, R8, R28, R68 ;  /* 0x0000001c0844723c */ /* 0x000fe20000041844 */
[-C--:B------:R-:W-:Y:S01]  /*46d0*/  FFMA.FTZ R29, R199, R51.reuse, -R48 ;  /* 0x00000033c71d7223 */ /* 0x080fe20000010830 */
[-CC-:B------:R-:W-:Y:S01]  /*46e0*/  FFMA.FTZ R28, R201, R51.reuse, -R50.reuse ;  /* 0x00000033c91c7223 */ /* 0x180fe20000010832 */
[----:B------:R-:W-:-:S03]  /*46f0*/  FFMA.FTZ R201, R24, R51, -R50 ;  /* 0x0000003318c97223 */ /* 0x000fc60000010832 */
[----:B------:R-:W-:Y:S02]  /*4700*/  MUFU.EX2 R56, R56 ;  /* 0x0000003800387308 */ /* 0x000fe40000000800 */
[----:B------:R-:W-:Y:S01]  /*4710*/  HMMA.16816.F32.BF16 R72, R8, R30, R72 ;  /* 0x0000001e0848723c */ /* 0x000fe20000041848 */
[-C--:B------:R-:W-:Y:S01]  /*4720*/  FFMA.FTZ R30, R193, R51.reuse, -R48 ;  /* 0x00000033c11e7223 */ /* 0x080fe20000010830 */
[----:B------:R-:W-:-:S04]  /*4730*/  FFMA.FTZ R31, R183, R51, -R50 ;  /* 0x00000033b71f7223 */ /* 0x000fc80000010832 */
[----:B------:R-:W-:Y:S02]  /*4740*/  MUFU.EX2 R29, R29 ;  /* 0x0000001d001d7308 */ /* 0x000fe40000000800 */
[C---:B------:R-:W-:Y:S06]  /*4750*/  HMMA.16816.F32.BF16 R84, R8.reuse, R16, R84 ;  /* 0x000000100854723c */ /* 0x040fec0000041854 */
[----:B------:R-:W-:Y:S02]  /*4760*/  MUFU.EX2 R30, R30 ;  /* 0x0000001e001e7308 */ /* 0x000fe40000000800 */
[C---:B------:R-:W-:Y:S01]  /*4770*/  HMMA.16816.F32.BF16 R88, R8.reuse, R18, R88 ;  /* 0x000000120858723c */ /* 0x040fe20000041858 */
[----:B------:R-:W3:Y:S05]  /*4780*/  LDSM.16.MT88.4 R16, [R172+0x9800] ;  /* 0x00980000ac10783b */ /* 0x000eea0000004200 */
[----:B------:R-:W4:Y:S02]  /*4790*/  MUFU.EX2 R31, R31 ;  /* 0x0000001f001f7308 */ /* 0x000f240000000800 */
[C---:B-1----:R-:W-:Y:S06]  /*47a0*/  HMMA.16816.F32.BF16 R104, R8.reuse, R20, R104 ;  /* 0x000000140868723c */ /* 0x042fec0000041868 */
[----:B------:R-:W1:Y:S02]  /*47b0*/  MUFU.EX2 R28, R28 ;  /* 0x0000001c001c7308 */ /* 0x000e640000000800 */
[C---:B--2---:R-:W-:Y:S06]  /*47c0*/  HMMA.16816.F32.BF16 R92, R8.reuse, R12, R92 ;  /* 0x0000000c085c723c */ /* 0x044fec000004185c */
[----:B------:R-:W-:Y:S02]  /*47d0*/  MUFU.EX2 R149, R149 ;  /* 0x0000009500957308 */ /* 0x000fe40000000800 */
[C---:B------:R-:W-:Y:S01]  /*47e0*/  HMMA.16816.F32.BF16 R96, R8.reuse, R14, R96 ;  /* 0x0000000e0860723c */ /* 0x040fe20000041860 */
[----:B------:R-:W2:Y:S05]  /*47f0*/  LDSM.16.MT88.4 R12, [R174+0x9800] ;  /* 0x00980000ae0c783b */ /* 0x000eaa0000004200 */
[----:B------:R-:W-:Y:S02]  /*4800*/  MUFU.EX2 R120, R120 ;  /* 0x0000007800787308 */ /* 0x000fe40000000800 */
[----:B------:R-:W-:Y:S01]  /*4810*/  HMMA.16816.F32.BF16 R100, R8, R22, R100 ;  /* 0x000000160864723c */ /* 0x000fe20000041864 */
[----:B----4-:R-:W-:Y:S01]  /*4820*/  F2FP.BF16.F32.PACK_AB R8, R31, R32 ;  /* 0x000000201f08723e */ /* 0x010fe200000010ff */
[----:B------:R-:W4:Y:S01]  /*4830*/  LDSM.16.MT88.4 R20, [R172+0xb800] ;  /* 0x00b80000ac14783b */ /* 0x000f220000004200 */
[----:B------:R-:W-:-:S02]  /*4840*/  F2FP.BF16.F32.PACK_AB R9, R29, R30 ;  /* 0x0000001e1d09723e */ /* 0x000fc400000010ff */
[----:B-1----:R-:W-:Y:S01]  /*4850*/  F2FP.BF16.F32.PACK_AB R10, R7, R28 ;  /* 0x0000001c070a723e */ /* 0x002fe200000010ff */
[----:B------:R-:W-:Y:S01]  /*4860*/  MUFU.EX2 R145, R145 ;  /* 0x0000009100917308 */ /* 0x000fe20000000800 */
[----:B------:R-:W-:-:S07]  /*4870*/  F2FP.BF16.F32.PACK_AB R11, R4, R5 ;  /* 0x00000005040b723e */ /* 0x000fce00000010ff */
[C---:B---3--:R-:W-:Y:S01]  /*4880*/  HMMA.16816.F32.BF16 R68, R8.reuse, R16, R68 ;  /* 0x000000100844723c */ /* 0x048fe20000041844 */
[----:B------:R-:W-:Y:S07]  /*4890*/  MUFU.EX2 R151, R151 ;  /* 0x0000009700977308 */ /* 0x000fee0000000800 */
[C---:B------:R-:W-:Y:S01]  /*48a0*/  HMMA.16816.F32.BF16 R72, R8.reuse, R18, R72 ;  /* 0x000000120848723c */ /* 0x040fe20000041848 */
[----:B------:R-:W1:Y:S01]  /*48b0*/  LDSM.16.MT88.4 R16, [R172+0xd800] ;  /* 0x00d80000ac10783b */ /* 0x000e620000004200 */
[----:B------:R-:W3:Y:S08]  /*48c0*/  MUFU.EX2 R122, R122 ;  /* 0x0000007a007a7308 */ /* 0x000ef00000000800 */
[----:B------:R-:W-:Y:S01]  /*48d0*/  MUFU.EX2 R147, R147 ;  /* 0x0000009300937308 */ /* 0x000fe20000000800 */
[C---:B--2---:R-:W-:Y:S07]  /*48e0*/  HMMA.16816.F32.BF16 R112, R8.reuse, R12, R112 ;  /* 0x0000000c0870723c */ /* 0x044fee0000041870 */
[----:B------:R-:W2:Y:S01]  /*48f0*/  MUFU.EX2 R118, R118 ;  /* 0x0000007600767308 */ /* 0x000ea20000000800 */
[C---:B------:R-:W-:Y:S01]  /*4900*/  HMMA.16816.F32.BF16 R108, R8.reuse, R14, R108 ;  /* 0x0000000e086c723c */ /* 0x040fe2000004186c */
[----:B------:R-:W5:Y:S06]  /*4910*/  LDSM.16.MT88.4 R12, [R174+0xb800] ;  /* 0x00b80000ae0c783b */ /* 0x000f6c0000004200 */
[----:B------:R-:W2:Y:S01]  /*4920*/  MUFU.EX2 R66, R66 ;  /* 0x0000004200427308 */ /* 0x000ea20000000800 */
[C---:B----4-:R-:W-:Y:S07]  /*4930*/  HMMA.16816.F32.BF16 R84, R8.reuse, R20, R84 ;  /* 0x000000140854723c */ /* 0x050fee0000041854 */
[----:B------:R-:W-:Y:S01]  /*4940*/  MUFU.EX2 R126, R126 ;  /* 0x0000007e007e7308 */ /* 0x000fe20000000800 */
[C---:B------:R-:W-:Y:S01]  /*4950*/  HMMA.16816.F32.BF16 R88, R8.reuse, R22, R88 ;  /* 0x000000160858723c */ /* 0x040fe20000041858 */
[----:B------:R-:W-:Y:S06]  /*4960*/  LDSM.16.MT88.4 R20, [R172+0x9c00] ;  /* 0x009c0000ac14783b */ /* 0x000fec0000004200 */
[----:B------:R-:W-:Y:S01]  /*4970*/  MUFU.EX2 R139, R139 ;  /* 0x0000008b008b7308 */ /* 0x000fe20000000800 */
[C---:B-1----:R-:W-:Y:S07]  /*4980*/  HMMA.16816.F32.BF16 R104, R8.reuse, R16, R104 ;  /* 0x000000100868723c */ /* 0x042fee0000041868 */
[----:B------:R-:W-:Y:S01]  /*4990*/  MUFU.EX2 R124, R124 ;  /* 0x0000007c007c7308 */ /* 0x000fe20000000800 */
[C---:B------:R-:W-:Y:S01]  /*49a0*/  HMMA.16816.F32.BF16 R100, R8.reuse, R18, R100 ;  /* 0x000000120864723c */ /* 0x040fe20000041864 */
[----:B------:R-:W-:Y:S06]  /*49b0*/  LDSM.16.MT88.4 R16, [R172+0xbc00] ;  /* 0x00bc0000ac10783b */ /* 0x000fec0000004200 */
[----:B------:R-:W-:Y:S01]  /*49c0*/  MUFU.EX2 R132, R132 ;  /* 0x0000008400847308 */ /* 0x000fe20000000800 */
[C---:B-----5:R-:W-:Y:S07]  /*49d0*/  HMMA.16816.F32.BF16 R76, R8.reuse, R12, R76 ;  /* 0x0000000c084c723c */ /* 0x060fee000004184c */
[----:B------:R-:W1:Y:S01]  /*49e0*/  MUFU.EX2 R135, R135 ;  /* 0x0000008700877308 */ /* 0x000e620000000800 */
[C---:B------:R-:W-:Y:S01]  /*49f0*/  HMMA.16816.F32.BF16 R80, R8.reuse, R14, R80 ;  /* 0x0000000e0850723c */ /* 0x040fe20000041850 */
[----:B------:R-:W4:Y:S06]  /*4a00*/  LDSM.16.MT88.4 R12, [R174+0xd800] ;  /* 0x00d80000ae0c783b */ /* 0x000f2c0000004200 */
[----:B------:R-:W-:Y:S08]  /*4a10*/  MUFU.EX2 R130, R130 ;  /* 0x0000008200827308 */ /* 0x000ff00000000800 */
[----:B------:R-:W5:Y:S08]  /*4a20*/  MUFU.EX2 R131, R131 ;  /* 0x0000008300837308 */ /* 0x000f700000000800 */
[----:B------:R-:W5:Y:S08]  /*4a30*/  MUFU.EX2 R125, R125 ;  /* 0x0000007d007d7308 */ /* 0x000f700000000800 */
[----:B------:R-:W-:Y:S08]  /*4a40*/  MUFU.EX2 R64, R64 ;  /* 0x0000004000407308 */ /* 0x000ff00000000800 */
[----:B------:R-:W-:Y:S01]  /*4a50*/  MUFU.EX2 R63, R63 ;  /* 0x0000003f003f7308 */ /* 0x000fe20000000800 */
[C---:B----4-:R-:W-:Y:S07]  /*4a60*/  HMMA.16816.F32.BF16 R92, R8.reuse, R12, R92 ;  /* 0x0000000c085c723c */ /* 0x050fee000004185c */
[----:B------:R-:W-:Y:S01]  /*4a70*/  MUFU.EX2 R59, R59 ;  /* 0x0000003b003b7308 */ /* 0x000fe20000000800 */
[----:B------:R-:W-:Y:S01]  /*4a80*/  HMMA.16816.F32.BF16 R96, R8, R14, R96 ;  /* 0x0000000e0860723c */ /* 0x000fe20000041860 */
[----:B------:R-:W4:Y:S01]  /*4a90*/  LDSM.16.MT88.4 R12, [R174+0x9c00] ;  /* 0x009c0000ae0c783b */ /* 0x000f220000004200 */
[----:B------:R-:W-:-:S02]  /*4aa0*/  F2FP.BF16.F32.PACK_AB R8, R62, R123 ;  /* 0x0000007b3e08723e */ /* 0x000fc400000010ff */
[----:B------:R-:W-:-:S03]  /*4ab0*/  F2FP.BF16.F32.PACK_AB R9, R60, R121 ;  /* 0x000000793c09723e */ /* 0x000fc600000010ff */
[----:B------:R-:W-:Y:S01]  /*4ac0*/  MUFU.EX2 R65, R65 ;  /* 0x0000004100417308 */ /* 0x000fe20000000800 */
[----:B------:R-:W-:Y:S02]  /*4ad0*/  F2FP.BF16.F32.PACK_AB R10, R58, R119 ;  /* 0x000000773a0a723e */ /* 0x000fe400000010ff */
[----:B------:R-:W-:-:S05]  /*4ae0*/  F2FP.BF16.F32.PACK_AB R11, R56, R117 ;  /* 0x00000075380b723e */ /* 0x000fca00000010ff */
[----:B------:R-:W5:Y:S02]  /*4af0*/  MUFU.EX2 R136, R136 ;  /* 0x0000008800887308 */ /* 0x000f640000000800 */
[C---:B------:R-:W-:Y:S06]  /*4b00*/  HMMA.16816.F32.BF16 R68, R8.reuse, R20, R68 ;  /* 0x000000140844723c */ /* 0x040fec0000041844 */
[----:B------:R-:W-:Y:S02]  /*4b10*/  MUFU.EX2 R134, R134 ;  /* 0x0000008600867308 */ /* 0x000fe40000000800 */
[C---:B------:R-:W-:Y:S01]  /*4b20*/  HMMA.16816.F32.BF16 R72, R8.reuse, R22, R72 ;  /* 0x000000160848723c */ /* 0x040fe20000041848 */
[----:B------:R-:W3:Y:S05]  /*4b30*/  LDSM.16.MT88.4 R20, [R172+0xdc00] ;  /* 0x00dc0000ac14783b */ /* 0x000eea0000004200 */
[----:B------:R-:W5:Y:S02]  /*4b40*/  MUFU.EX2 R55, R55 ;  /* 0x0000003700377308 */ /* 0x000f640000000800 */
[C---:B------:R-:W-:Y:S06]  /*4b50*/  HMMA.16816.F32.BF16 R84, R8.reuse, R16, R84 ;  /* 0x000000100854723c */ /* 0x040fec0000041854 */
[----:B------:R-:W-:Y:S02]  /*4b60*/  MUFU.EX2 R42, R42 ;  /* 0x0000002a002a7308 */ /* 0x000fe40000000800 */
[C---:B------:R-:W-:Y:S01]  /*4b70*/  HMMA.16816.F32.BF16 R88, R8.reuse, R18, R88 ;  /* 0x000000120858723c */ /* 0x040fe20000041858 */
[----:B------:R-:W-:Y:S05]  /*4b80*/  LDSM.16.MT88.4 R16, [R172+0xa000] ;  /* 0x00a00000ac10783b */ /* 0x000fea0000004200 */
[----:B------:R-:W-:Y:S02]  /*4b90*/  MUFU.EX2 R41, R57 ;  /* 0x0000003900297308 */ /* 0x000fe40000000800 */
[C---:B----4-:R-:W-:Y:S06]  /*4ba0*/  HMMA.16816.F32.BF16 R112, R8.reuse, R12, R112 ;  /* 0x0000000c0870723c */ /* 0x050fec0000041870 */
[----:B------:R-:W-:Y:S02]  /*4bb0*/  MUFU.EX2 R44, R44 ;  /* 0x0000002c002c7308 */ /* 0x000fe40000000800 */
[C---:B------:R-:W-:Y:S01]  /*4bc0*/  HMMA.16816.F32.BF16 R108, R8.reuse, R14, R108 ;  /* 0x0000000e086c723c */ /* 0x040fe2000004186c */
[----:B------:R-:W4:Y:S05]  /*4bd0*/  LDSM.16.MT88.4 R12, [R174+0xbc00] ;  /* 0x00bc0000ae0c783b */ /* 0x000f2a0000004200 */
[----:B------:R-:W-:Y:S02]  /*4be0*/  MUFU.EX2 R46, R49 ;  /* 0x00000031002e7308 */ /* 0x000fe40000000800 */
[C---:B---3--:R-:W-:Y:S06]  /*4bf0*/  HMMA.16816.F32.BF16 R104, R8.reuse, R20, R104 ;  /* 0x000000140868723c */ /* 0x048fec0000041868 */
[----:B------:R-:W-:Y:S02]  /*4c00*/  MUFU.EX2 R201, R201 ;  /* 0x000000c900c97308 */ /* 0x000fe40000000800 */
[C---:B------:R-:W-:Y:S01]  /*4c10*/  HMMA.16816.F32.BF16 R100, R8.reuse, R22, R100 ;  /* 0x000000160864723c */ /* 0x040fe20000041864 */
[----:B------:R-:W-:Y:S07]  /*4c20*/  LDSM.16.MT88.4 R20, [R172+0xc000] ;  /* 0x00c00000ac14783b */ /* 0x000fee0000004200 */
[C---:B----4-:R-:W-:Y:S08]  /*4c30*/  HMMA.16816.F32.BF16 R76, R8.reuse, R12, R76 ;  /* 0x0000000c084c723c */ /* 0x050ff0000004184c */
[C---:B------:R-:W-:Y:S01]  /*4c40*/  HMMA.16816.F32.BF16 R80, R8.reuse, R14, R80 ;  /* 0x0000000e0850723c */ /* 0x040fe20000041850 */
[----:B------:R-:W3:Y:S07]  /*4c50*/  LDSM.16.MT88.4 R12, [R174+0xdc00] ;  /* 0x00dc0000ae0c783b */ /* 0x000eee0000004200 */
[C---:B---3--:R-:W-:Y:S08]  /*4c60*/  HMMA.16816.F32.BF16 R92, R8.reuse, R12, R92 ;  /* 0x0000000c085c723c */ /* 0x048ff0000004185c */
[----:B------:R-:W-:Y:S01]  /*4c70*/  HMMA.16816.F32.BF16 R96, R8, R14, R96 ;  /* 0x0000000e0860723c */ /* 0x000fe20000041860 */
[----:B------:R-:W3:Y:S01]  /*4c80*/  LDSM.16.MT88.4 R12, [R174+0xa000] ;  /* 0x00a00000ae0c783b */ /* 0x000ee20000004200 */
[----:B------:R-:W-:-:S02]  /*4c90*/  F2FP.BF16.F32.PACK_AB R8, R122, R151 ;  /* 0x000000977a08723e */ /* 0x000fc400000010ff */
[----:B------:R-:W-:Y:S02]  /*4ca0*/  F2FP.BF16.F32.PACK_AB R9, R120, R149 ;  /* 0x000000957809723e */ /* 0x000fe400000010ff */
[----:B--2---:R-:W-:Y:S02]  /*4cb0*/  F2FP.BF16.F32.PACK_AB R10, R118, R147 ;  /* 0x00000093760a723e */ /* 0x004fe400000010ff */
[----:B------:R-:W-:-:S07]  /*4cc0*/  F2FP.BF16.F32.PACK_AB R11, R66, R145 ;  /* 0x00000091420b723e */ /* 0x000fce00000010ff */
[C---:B------:R-:W-:Y:S08]  /*4cd0*/  HMMA.16816.F32.BF16 R68, R8.reuse, R16, R68 ;  /* 0x000000100844723c */ /* 0x040ff00000041844 */
[C---:B------:R-:W-:Y:S01]  /*4ce0*/  HMMA.16816.F32.BF16 R72, R8.reuse, R18, R72 ;  /* 0x000000120848723c */ /* 0x040fe20000041848 */
[----:B------:R-:W2:Y:S07]  /*4cf0*/  LDSM.16.MT88.4 R16, [R174+0xe000] ;  /* 0x00e00000ae10783b */ /* 0x000eae0000004200 */
[C---:B------:R-:W-:Y:S08]  /*4d00*/  HMMA.16816.F32.BF16 R84, R8.reuse, R20, R84 ;  /* 0x000000140854723c */ /* 0x040ff00000041854 */
[C---:B------:R-:W-:Y:S01]  /*4d10*/  HMMA.16816.F32.BF16 R88, R8.reuse, R22, R88 ;  /* 0x000000160858723c */ /* 0x040fe20000041858 */
[----:B------:R-:W-:Y:S07]  /*4d20*/  LDSM.16.MT88.4 R20, [R174+0xa400] ;  /* 0x00a40000ae14783b */ /* 0x000fee0000004200 */
[C---:B---3--:R-:W-:Y:S08]  /*4d30*/  HMMA.16816.F32.BF16 R112, R8.reuse, R12, R112 ;  /* 0x0000000c0870723c */ /* 0x048ff00000041870 */
[C---:B------:R-:W-:Y:S01]  /*4d40*/  HMMA.16816.F32.BF16 R108, R8.reuse, R14, R108 ;  /* 0x0000000e086c723c */ /* 0x040fe2000004186c */
[----:B------:R-:W3:Y:S07]  /*4d50*/  LDSM.16.MT88.4 R12, [R174+0xc000] ;  /* 0x00c00000ae0c783b */ /* 0x000eee0000004200 */
[C---:B--2---:R-:W-:Y:S08]  /*4d60*/  HMMA.16816.F32.BF16 R92, R8.reuse, R16, R92 ;  /* 0x00000010085c723c */ /* 0x044ff0000004185c */
[C---:B------:R-:W-:Y:S01]  /*4d70*/  HMMA.16816.F32.BF16 R96, R8.reuse, R18, R96 ;  /* 0x000000120860723c */ /* 0x040fe20000041860 */
[----:B------:R-:W-:Y:S07]  /*4d80*/  LDSM.16.MT88.4 R16, [R172+0xa400] ;  /* 0x00a40000ac10783b */ /* 0x000fee0000004200 */
[C---:B---3--:R-:W-:Y:S08]  /*4d90*/  HMMA.16816.F32.BF16 R76, R8.reuse, R12, R76 ;  /* 0x0000000c084c723c */ /* 0x048ff0000004184c */
[C---:B------:R-:W-:Y:S01]  /*4da0*/  HMMA.16816.F32.BF16 R80, R8.reuse, R14, R80 ;  /* 0x0000000e0850723c */ /* 0x040fe20000041850 */
[----:B------:R-:W2:Y:S07]  /*4db0*/  LDSM.16.MT88.4 R12, [R172+0xe000] ;  /* 0x00e00000ac0c783b */ /* 0x000eae0000004200 */
[C---:B--2---:R-:W-:Y:S08]  /*4dc0*/  HMMA.16816.F32.BF16 R104, R8.reuse, R12, R104 ;  /* 0x0000000c0868723c */ /* 0x044ff00000041868 */
[----:B------:R-:W-:Y:S01]  /*4dd0*/  HMMA.16816.F32.BF16 R100, R8, R14, R100 ;  /* 0x0000000e0864723c */ /* 0x000fe20000041864 */
[----:B------:R-:W2:Y:S01]  /*4de0*/  LDSM.16.MT88.4 R12, [R174+0xc400] ;  /* 0x00c40000ae0c783b */ /* 0x000ea20000004200 */
[----:B-1----:R-:W-:-:S02]  /*4df0*/  F2FP.BF16.F32.PACK_AB R8, R135, R132 ;  /* 0x000000848708723e */ /* 0x002fc400000010ff */
[----:B------:R-:W-:Y:S02]  /*4e00*/  F2FP.BF16.F32.PACK_AB R9, R139, R126 ;  /* 0x0000007e8b09723e */ /* 0x000fe400000010ff */
[----:B-----5:R-:W-:Y:S02]  /*4e10*/  F2FP.BF16.F32.PACK_AB R10, R131, R130 ;  /* 0x00000082830a723e */ /* 0x020fe400000010ff */
[----:B------:R-:W-:-:S07]  /*4e20*/  F2FP.BF16.F32.PACK_AB R11, R125, R124 ;  /* 0x0000007c7d0b723e */ /* 0x000fce00000010ff */
[C---:B------:R-:W-:Y:S08]  /*4e30*/  HMMA.16816.F32.BF16 R68, R8.reuse, R16, R68 ;  /* 0x000000100844723c */ /* 0x040ff00000041844 */
[C---:B------:R-:W-:Y:S01]  /*4e40*/  HMMA.16816.F32.BF16 R72, R8.reuse, R18, R72 ;  /* 0x000000120848723c */ /* 0x040fe20000041848 */
[----:B------:R-:W1:Y:S07]  /*4e50*/  LDSM.16.MT88.4 R16, [R172+0xe400] ;  /* 0x00e40000ac10783b */ /* 0x000e6e0000004200 */
[C---:B------:R-:W-:Y:S08]  /*4e60*/  HMMA.16816.F32.BF16 R112, R8.reuse, R20, R112 ;  /* 0x000000140870723c */ /* 0x040ff00000041870 */
[C---:B------:R-:W-:Y:S01]  /*4e70*/  HMMA.16816.F32.BF16 R108, R8.reuse, R22, R108 ;  /* 0x00000016086c723c */ /* 0x040fe2000004186c */
[----:B------:R-:W3:Y:S07]  /*4e80*/  LDSM.16.MT88.4 R20, [R172+0xc400] ;  /* 0x00c40000ac14783b */ /* 0x000eee0000004200 */
[C---:B--2---:R-:W-:Y:S08]  /*4e90*/  HMMA.16816.F32.BF16 R76, R8.reuse, R12, R76 ;  /* 0x0000000c084c723c */ /* 0x044ff0000004184c */
[C---:B------:R-:W-:Y:S01]  /*4ea0*/  HMMA.16816.F32.BF16 R80, R8.reuse, R14, R80 ;  /* 0x0000000e0850723c */ /* 0x040fe20000041850 */
[----:B------:R-:W2:Y:S07]  /*4eb0*/  LDSM.16.MT88.4 R12, [R174+0xe400] ;  /* 0x00e40000ae0c783b */ /* 0x000eae0000004200 */
[----:B-1----:R-:W-:Y:S01]  /*4ec0*/  HMMA.16816.F32.BF16 R104, R8, R16, R104 ;  /* 0x000000100868723c */ /* 0x002fe20000041868 */
[-CC-:B------:R-:W-:Y:S01]  /*4ed0*/  FFMA.FTZ R16, R45, R51.reuse, -R48.reuse ;  /* 0x000000332d107223 */ /* 0x180fe20000010830 */
[-C--:B------:R-:W-:Y:S01]  /*4ee0*/  FFMA.FTZ R48, R25, R51.reuse, -R48 ;  /* 0x0000003319307223 */ /* 0x080fe20000010830 */
[----:B------:R-:W-:Y:S01]  /*4ef0*/  FFMA.FTZ R45, R43, R51, -R50 ;  /* 0x000000332b2d7223 */ /* 0x000fe20000010832 */
[----:B------:R-:W1:Y:S01]  /*4f00*/  LDSM.16.MT88.4 R24, [R172+0xa800] ;  /* 0x00a80000ac18783b */ /* 0x000e620000004200 */
[----:B------:R4:W5:Y:S01]  /*4f10*/  MUFU.EX2 R54, R16 ;  /* 0x0000001000367308 */ /* 0x0009620000000800 */
[----:B------:R-:W-:-:S02]  /*4f20*/  FADD.FTZ R50, R53, R52 ;  /* 0x0000003435327221 */ /* 0x000fc40000010000 */
[----:B------:R-:W-:Y:S02]  /*4f30*/  HMMA.16816.F32.BF16 R100, R8, R18, R100 ;  /* 0x000000120864723c */ /* 0x000fe40000041864 */
[----:B------:R-:W-:-:S03]  /*4f40*/  FADD.FTZ R39, R39, R50 ;  /* 0x0000003227277221 */ /* 0x000fc60000010000 */
[----:B------:R-:W-:Y:S01]  /*4f50*/  MUFU.EX2 R43, R61 ;  /* 0x0000003d002b7308 */ /* 0x000fe20000000800 */
[----:B------:R-:W-:Y:S02]  /*4f60*/  FADD.FTZ R38, R38, R39 ;  /* 0x0000002726267221 */ /* 0x000fe40000010000 */
[C---:B---3--:R-:W-:Y:S05]  /*4f70*/  HMMA.16816.F32.BF16 R84, R8.reuse, R20, R84 ;  /* 0x000000140854723c */ /* 0x048fea0000041854 */
[----:B------:R-:W3:Y:S01]  /*4f80*/  MUFU.EX2 R45, R45 ;  /* 0x0000002d002d7308 */ /* 0x000ee20000000800 */
[----:B----4-:R-:W-:Y:S02]  /*4f90*/  LDSM.16.MT88.4 R16, [R172+0xc800] ;  /* 0x00c80000ac10783b */ /* 0x010fe40000004200 */
[C---:B------:R-:W-:Y:S02]  /*4fa0*/  HMMA.16816.F32.BF16 R88, R8.reuse, R22, R88 ;  /* 0x000000160858723c */ /* 0x040fe40000041858 */
[----:B------:R-:W4:Y:S03]  /*4fb0*/  LDSM.16.MT88.4 R20, [R174+0xc800] ;  /* 0x00c80000ae14783b */ /* 0x000f260000004200 */
[----:B------:R-:W3:Y:S03]  /*4fc0*/  MUFU.EX2 R48, R48 ;  /* 0x0000003000307308 */ /* 0x000ee60000000800 */
[C---:B--2---:R-:W-:Y:S08]  /*4fd0*/  HMMA.16816.F32.BF16 R92, R8.reuse, R12, R92 ;  /* 0x0000000c085c723c */ /* 0x044ff0000004185c */
[----:B------:R-:W-:Y:S01]  /*4fe0*/  HMMA.16816.F32.BF16 R96, R8, R14, R96 ;  /* 0x0000000e0860723c */ /* 0x000fe20000041860 */
[----:B------:R-:W2:Y:S01]  /*4ff0*/  LDSM.16.MT88.4 R12, [R174+0xa800] ;  /* 0x00a80000ae0c783b */ /* 0x000ea20000004200 */
[----:B------:R-:W-:-:S02]  /*5000*/  F2FP.BF16.F32.PACK_AB R8, R136, R65 ;  /* 0x000000418808723e */ /* 0x000fc400000010ff */
[----:B------:R-:W-:Y:S02]  /*5010*/  F2FP.BF16.F32.PACK_AB R9, R63, R64 ;  /* 0x000000403f09723e */ /* 0x000fe400000010ff */
[----:B------:R-:W-:Y:S02]  /*5020*/  F2FP.BF16.F32.PACK_AB R10, R55, R134 ;  /* 0x00000086370a723e */ /* 0x000fe400000010ff */
[----:B-----5:R-:W-:-:S07]  /*5030*/  F2FP.BF16.F32.PACK_AB R11, R54, R59 ;  /* 0x0000003b360b723e */ /* 0x020fce00000010ff */
[C---:B-1----:R-:W-:Y:S08]  /*5040*/  HMMA.16816.F32.BF16 R68, R8.reuse, R24, R68 ;  /* 0x000000180844723c */ /* 0x042ff00000041844 */
[C---:B------:R-:W-:Y:S01]  /*5050*/  HMMA.16816.F32.BF16 R72, R8.reuse, R26, R72 ;  /* 0x0000001a0848723c */ /* 0x040fe20000041848 */
[----:B------:R-:W1:Y:S07]  /*5060*/  LDSM.16.MT88.4 R24, [R172+0xe800] ;  /* 0x00e80000ac18783b */ /* 0x000e6e0000004200 */
[C---:B----4-:R-:W-:Y:S08]  /*5070*/  HMMA.16816.F32.BF16 R76, R8.reuse, R20, R76 ;  /* 0x00000014084c723c */ /* 0x050ff0000004184c */
[C---:B------:R-:W-:Y:S01]  /*5080*/  HMMA.16816.F32.BF16 R80, R8.reuse, R22, R80 ;  /* 0x000000160850723c */ /* 0x040fe20000041850 */
[----:B------:R-:W-:Y:S07]  /*5090*/  LDSM.16.MT88.4 R20, [R174+0xac00] ;  /* 0x00ac0000ae14783b */ /* 0x000fee0000004200 */
[C---:B--2---:R-:W-:Y:S08]  /*50a0*/  HMMA.16816.F32.BF16 R112, R8.reuse, R12, R112 ;  /* 0x0000000c0870723c */ /* 0x044ff00000041870 */
[C---:B------:R-:W-:Y:S01]  /*50b0*/  HMMA.16816.F32.BF16 R108, R8.reuse, R14, R108 ;  /* 0x0000000e086c723c */ /* 0x040fe2000004186c */
[----:B------:R-:W2:Y:S07]  /*50c0*/  LDSM.16.MT88.4 R12, [R174+0xe800] ;  /* 0x00e80000ae0c783b */ /* 0x000eae0000004200 */
[C---:B------:R-:W-:Y:S08]  /*50d0*/  HMMA.16816.F32.BF16 R84, R8.reuse, R16, R84 ;  /* 0x000000100854723c */ /* 0x040ff00000041854 */
[----:B-1----:R-:W-:Y:S01]  /*50e0*/  HMMA.16816.F32.BF16 R104, R8, R24, R104 ;  /* 0x000000180868723c */ /* 0x002fe20000041868 */
[----:B------:R-:W-:Y:S01]  /*50f0*/  FADD.FTZ R25, R35, R38 ;  /* 0x0000002623197221 */ /* 0x000fe20000010000 */
[----:B------:R-:W-:-:S03]  /*5100*/  FADD.FTZ R24, R30, R33 ;  /* 0x000000211e187221 */ /* 0x000fc60000010000 */
[----:B------:R-:W-:Y:S01]  /*5110*/  FADD.FTZ R25, R34, R25 ;  /* 0x0000001922197221 */ /* 0x000fe20000010000 */
[----:B------:R-:W-:Y:S02]  /*5120*/  FADD.FTZ R24, R29, R24 ;  /* 0x000000181d187221 */ /* 0x000fe40000010000 */
[C---:B------:R-:W-:Y:S01]  /*5130*/  HMMA.16816.F32.BF16 R88, R8.reuse, R18, R88 ;  /* 0x000000120858723c */ /* 0x040fe20000041858 */
[----:B------:R-:W-:Y:S01]  /*5140*/  FADD.FTZ R32, R32, R25 ;  /* 0x0000001920207221 */ /* 0x000fe20000010000 */
[----:B------:R-:W-:Y:S01]  /*5150*/  FADD.FTZ R5, R5, R24 ;  /* 0x0000001805057221 */ /* 0x000fe20000010000 */
[----:B------:R-:W1:Y:S02]  /*5160*/  LDSM.16.MT88.4 R16, [R172+0xac00] ;  /* 0x00ac0000ac10783b */ /* 0x000e640000004200 */
[----:B------:R-:W-:Y:S01]  /*5170*/  FADD.FTZ R31, R31, R32 ;  /* 0x000000201f1f7221 */ /* 0x000fe20000010000 */
[----:B------:R-:W-:Y:S02]  /*5180*/  FADD.FTZ R4, R4, R5 ;  /* 0x0000000504047221 */ /* 0x000fe40000010000 */
[----:B------:R-:W-:Y:S01]  /*5190*/  HMMA.16816.F32.BF16 R100, R8, R26, R100 ;  /* 0x0000001a0864723c */ /* 0x000fe20000041864 */
[----:B------:R-:W-:Y:S01]  /*51a0*/  FADD.FTZ R24, R28, R31 ;  /* 0x0000001f1c187221 */ /* 0x000fe20000010000 */
[----:B------:R-:W-:-:S03]  /*51b0*/  FADD.FTZ R121, R121, R4 ;  /* 0x0000000479797221 */ /* 0x000fc60000010000 */
[----:B------:R-:W-:Y:S01]  /*51c0*/  FADD.FTZ R24, R7, R24 ;  /* 0x0000001807187221 */ /* 0x000fe20000010000 */
[----:B------:R-:W-:Y:S02]  /*51d0*/  FADD.FTZ R60, R60, R121 ;  /* 0x000000793c3c7221 */ /* 0x000fe40000010000 */
[----:B--2---:R-:W-:Y:S01]  /*51e0*/  HMMA.16816.F32.BF16 R92, R8, R12, R92 ;  /* 0x0000000c085c723c */ /* 0x004fe2000004185c */
[----:B------:R-:W-:Y:S01]  /*51f0*/  FADD.FTZ R123, R123, R24 ;  /* 0x000000187b7b7221 */ /* 0x000fe20000010000 */
[----:B------:R-:W-:-:S03]  /*5200*/  FADD.FTZ R117, R117, R60 ;  /* 0x0000003c75757221 */ /* 0x000fc60000010000 */
[----:B------:R-:W-:Y:S01]  /*5210*/  FADD.FTZ R62, R62, R123 ;  /* 0x0000007b3e3e7221 */ /* 0x000fe20000010000 */
[----:B------:R-:W-:Y:S02]  /*5220*/  FADD.FTZ R56, R56, R117 ;  /* 0x0000007538387221 */ /* 0x000fe40000010000 */
[----:B------:R-:W-:Y:S01]  /*5230*/  HMMA.16816.F32.BF16 R96, R8, R14, R96 ;  /* 0x0000000e0860723c */ /* 0x000fe20000041860 */
[----:B------:R-:W2:Y:S01]  /*5240*/  LDSM.16.MT88.4 R12, [R174+0xcc00] ;  /* 0x00cc0000ae0c783b */ /* 0x000ea20000004200 */
[----:B------:R-:W-:Y:S01]  /*5250*/  FADD.FTZ R119, R119, R62 ;  /* 0x0000003e77777221 */ /* 0x000fe20000010000 */
[----:B------:R-:W-:Y:S01]  /*5260*/  FADD.FTZ R149, R149, R56 ;  /* 0x0000003895957221 */ /* 0x000fe20000010000 */
[----:B---3--:R-:W-:Y:S02]  /*5270*/  F2FP.BF16.F32.PACK_AB R8, R44, R45 ;  /* 0x0000002d2c08723e */ /* 0x008fe400000010ff */
[----:B------:R-:W-:Y:S01]  /*5280*/  FADD.FTZ R58, R58, R119 ;  /* 0x000000773a3a7221 */ /* 0x000fe20000010000 */
[----:B------:R-:W-:Y:S01]  /*5290*/  FADD.FTZ R120, R120, R149 ;  /* 0x0000009578787221 */ /* 0x000fe20000010000 */
[----:B------:R-:W-:-:S02]  /*52a0*/  F2FP.BF16.F32.PACK_AB R9, R42, R43 ;  /* 0x0000002b2a09723e */ /* 0x000fc400000010ff */
[----:B------:R-:W-:Y:S01]  /*52b0*/  FADD.FTZ R151, R151, R58 ;  /* 0x0000003a97977221 */ /* 0x000fe20000010000 */
[----:B------:R-:W-:Y:S01]  /*52c0*/  FADD.FTZ R5, R145, R120 ;  /* 0x0000007891057221 */ /* 0x000fe20000010000 */
[----:B------:R-:W-:Y:S02]  /*52d0*/  F2FP.BF16.F32.PACK_AB R10, R201, R46 ;  /* 0x0000002ec90a723e */ /* 0x000fe400000010ff */
[----:B------:R-:W-:Y:S01]  /*52e0*/  FADD.FTZ R122, R122, R151 ;  /* 0x000000977a7a7221 */ /* 0x000fe20000010000 */
[----:B------:R-:W-:Y:S01]  /*52f0*/  F2FP.BF16.F32.PACK_AB R11, R48, R41 ;  /* 0x00000029300b723e */ /* 0x000fe200000010ff */
[----:B------:R-:W-:Y:S02]  /*5300*/  FADD.FTZ R5, R66, R5 ;  /* 0x0000000542057221 */ /* 0x000fe40000010000 */
[----:B------:R-:W-:Y:S02]  /*5310*/  FADD.FTZ R7, R147, R122 ;  /* 0x0000007a93077221 */ /* 0x000fe40000010000 */
[----:B------:R-:W-:-:S02]  /*5320*/  FADD.FTZ R126, R126, R5 ;  /* 0x000000057e7e7221 */ /* 0x000fc40000010000 */
[----:B------:R-:W-:Y:S01]  /*5330*/  FADD.FTZ R7, R118, R7 ;  /* 0x0000000776077221 */ /* 0x000fe20000010000 */
[C---:B------:R-:W-:Y:S01]  /*5340*/  HMMA.16816.F32.BF16 R112, R8.reuse, R20, R112 ;  /* 0x000000140870723c */ /* 0x040fe20000041870 */
[----:B------:R-:W-:Y:S02]  /*5350*/  FADD.FTZ R139, R139, R126 ;  /* 0x0000007e8b8b7221 */ /* 0x000fe40000010000 */
[----:B------:R-:W-:Y:S02]  /*5360*/  FADD.FTZ R132, R132, R7 ;  /* 0x0000000784847221 */ /* 0x000fe40000010000 */
[----:B------:R-:W-:Y:S02]  /*5370*/  FADD.FTZ R124, R124, R139 ;  /* 0x0000008b7c7c7221 */ /* 0x000fe40000010000 */
[----:B------:R-:W-:Y:S01]  /*5380*/  FADD.FTZ R135, R135, R132 ;  /* 0x0000008487877221 */ /* 0x000fe20000010000 */
[----:B------:R-:W-:Y:S01]  /*5390*/  HMMA.16816.F32.BF16 R108, R8, R22, R108 ;  /* 0x00000016086c723c */ /* 0x000fe2000004186c */
[----:B------:R-:W3:Y:S01]  /*53a0*/  LDSM.16.MT88.4 R20, [R172+0xcc00] ;  /* 0x00cc0000ac14783b */ /* 0x000ee20000004200 */
[----:B------:R-:W-:Y:S01]  /*53b0*/  FADD.FTZ R125, R125, R124 ;  /* 0x0000007c7d7d7221 */ /* 0x000fe20000010000 */
[----:B------:R-:W-:-:S03]  /*53c0*/  FADD.FTZ R4, R130, R135 ;  /* 0x0000008782047221 */ /* 0x000fc60000010000 */
[----:B------:R-:W-:Y:S01]  /*53d0*/  FADD.FTZ R64, R64, R125 ;  /* 0x0000007d40407221 */ /* 0x000fe20000010000 */
[----:B------:R-:W-:Y:S01]  /*53e0*/  FADD.FTZ R4, R131, R4 ;  /* 0x0000000483047221 */ /* 0x000fe20000010000 */
[----:B-1----:R-:W-:Y:S03]  /*53f0*/  HMMA.16816.F32.BF16 R68, R8, R16, R68 ;  /* 0x000000100844723c */ /* 0x002fe60000041844 */
[----:B------:R-:W-:Y:S01]  /*5400*/  FADD.FTZ R5, R65, R4 ;  /* 0x0000000441057221 */ /* 0x000fe20000010000 */
[----:B------:R-:W-:-:S03]  /*5410*/  FADD.FTZ R4, R63, R64 ;  /* 0x000000403f047221 */ /* 0x000fc60000010000 */
[----:B------:R-:W-:Y:S01]  /*5420*/  FADD.FTZ R5, R136, R5 ;  /* 0x0000000588057221 */ /* 0x000fe20000010000 */
[----:B------:R-:W-:Y:S01]  /*5430*/  HMMA.16816.F32.BF16 R72, R8, R18, R72 ;  /* 0x000000120848723c */ /* 0x000fe20000041848 */
[----:B------:R-:W1:Y:S01]  /*5440*/  LDSM.16.MT88.4 R16, [R174+0xec00] ;  /* 0x00ec0000ae10783b */ /* 0x000e620000004200 */
[----:B------:R-:W-:Y:S01]  /*5450*/  FADD.FTZ R59, R59, R4 ;  /* 0x000000043b3b7221 */ /* 0x000fe20000010000 */
[----:B------:R-:W-:-:S03]  /*5460*/  FADD.FTZ R4, R134, R5 ;  /* 0x0000000586047221 */ /* 0x000fc60000010000 */
[----:B------:R-:W-:Y:S01]  /*5470*/  FADD.FTZ R54, R54, R59 ;  /* 0x0000003b36367221 */ /* 0x000fe20000010000 */
[----:B------:R-:W-:Y:S01]  /*5480*/  FADD.FTZ R4, R55, R4 ;  /* 0x0000000437047221 */ /* 0x000fe20000010000 */
[----:B--2---:R-:W-:Y:S02]  /*5490*/  HMMA.16816.F32.BF16 R76, R8, R12, R76 ;  /* 0x0000000c084c723c */ /* 0x004fe4000004184c */
[----:B------:R-:W-:Y:S01]  /*54a0*/  FADD.FTZ R43, R43, R54 ;  /* 0x000000362b2b7221 */ /* 0x000fe20000010000 */
[----:B------:R-:W-:-:S03]  /*54b0*/  FADD.FTZ R45, R45, R4 ;  /* 0x000000042d2d7221 */ /* 0x000fc60000010000 */
[----:B------:R-:W-:Y:S01]  /*54c0*/  FADD.FTZ R42, R42, R43 ;  /* 0x0000002b2a2a7221 */ /* 0x000fe20000010000 */
[----:B------:R-:W-:Y:S01]  /*54d0*/  FADD.FTZ R45, R44, R45 ;  /* 0x0000002d2c2d7221 */ /* 0x000fe20000010000 */
[----:B------:R-:W-:Y:S01]  /*54e0*/  HMMA.16816.F32.BF16 R80, R8, R14, R80 ;  /* 0x0000000e0850723c */ /* 0x000fe20000041850 */
[----:B------:R-:W2:Y:S01]  /*54f0*/  LDSM.16.MT88.4 R12, [R172+0xec00] ;  /* 0x00ec0000ac0c783b */ /* 0x000ea20000004200 */
[----:B------:R-:W-:Y:S01]  /*5500*/  FADD.FTZ R41, R41, R42 ;  /* 0x0000002a29297221 */ /* 0x000fe20000010000 */
[----:B------:R-:W-:-:S03]  /*5510*/  FADD.FTZ R46, R46, R45 ;  /* 0x0000002d2e2e7221 */ /* 0x000fc60000010000 */
[----:B------:R-:W-:Y:S01]  /*5520*/  FADD.FTZ R202, R48, R41 ;  /* 0x0000002930ca7221 */ /* 0x000fe20000010000 */
[----:B------:R-:W-:Y:S01]  /*5530*/  FADD.FTZ R201, R201, R46 ;  /* 0x0000002ec9c97221 */ /* 0x000fe20000010000 */
[C---:B---3--:R-:W-:Y:S08]  /*5540*/  HMMA.16816.F32.BF16 R84, R8.reuse, R20, R84 ;  /* 0x000000140854723c */ /* 0x048ff00000041854 */
[C---:B------:R-:W-:Y:S08]  /*5550*/  HMMA.16816.F32.BF16 R88, R8.reuse, R22, R88 ;  /* 0x000000160858723c */ /* 0x040ff00000041858 */
[C---:B-1----:R-:W-:Y:S08]  /*5560*/  HMMA.16816.F32.BF16 R92, R8.reuse, R16, R92 ;  /* 0x00000010085c723c */ /* 0x042ff0000004185c */
[C---:B------:R-:W-:Y:S08]  /*5570*/  HMMA.16816.F32.BF16 R96, R8.reuse, R18, R96 ;  /* 0x000000120860723c */ /* 0x040ff00000041860 */
[C---:B--2---:R-:W-:Y:S08]  /*5580*/  HMMA.16816.F32.BF16 R104, R8.reuse, R12, R104 ;  /* 0x0000000c0868723c */ /* 0x044ff00000041868 */
[----:B------:R-:W-:Y:S01]  /*5590*/  HMMA.16816.F32.BF16 R100, R8, R14, R100 ;  /* 0x0000000e0864723c */ /* 0x000fe20000041864 */
[----:B------:R-:W-:-:S04]  /*55a0*/  NOP ;  /* 0x0000000000007918 */ /* 0x000fc80000000000 */
[----:B------:R-:W-:-:S15]  /*55b0*/  @!P4 BRA `(.L_x_448) ;  /* 0x00000034002cc947 */ /* 0x000fde0003800000 */
[----:B------:R-:W-:Y:S01]  /*55c0*/  ISETP.NE.U32.AND P0, PT, R194, RZ, PT ;  /* 0x000000ffc200720c */ /* 0x000fe20003f05070 */
[C---:B------:R-:W-:Y:S01]  /*55d0*/  IMAD.SHL.U32 R193, R128.reuse, 0x40, RZ ;  /* 0x0000004080c17824 */ /* 0x040fe200078e00ff */
[----:B------:R-:W-:Y:S01]  /*55e0*/  SHF.L.U64.HI R198, R128, 0x6, R129 ;  /* 0x0000000680c67819 */ /* 0x000fe20000010281 */
[----:B------:R-:W-:Y:S01]  /*55f0*/  IMAD.MOV.U32 R121, RZ, RZ, R0 ;  /* 0x000000ffff797224 */ /* 0x000fe200078e0000 */
[----:B------:R-:W-:Y:S01]  /*5600*/  ISETP.NE.AND.EX P0, PT, R195, RZ, PT, P0 ;  /* 0x000000ffc300720c */ /* 0x000fe20003f05300 */
[----:B------:R-:W-:Y:S01]  /*5610*/  IMAD.MOV.U32 R119, RZ, RZ, R116 ;  /* 0x000000ffff777224 */ /* 0x000fe200078e0074 */
[C---:B------:R-:W-:Y:S01]  /*5620*/  IADD3 R199, PT, PT, -R6.reuse, 0x1, RZ ;  /* 0x0000000106c77810 */ /* 0x040fe20007ffe1ff */
[----:B------:R-:W-:-:S10]  /*5630*/  VIADD R200, R6, 0xfffffffe ;  /* 0xfffffffe06c87836 */ /* 0x000fd40000000000 */
.L_x_455:
[----:B------:R-:W-:Y:S01]  /*5640*/  MOV R0, R185 ;  /* 0x000000b900007202 */ /* 0x000fe20000000f00 */
[----:B------:R-:W-:Y:S04]  /*5650*/  DEPBAR.LE SB0, 0x0 ;  /* 0x000080000000791a */ /* 0x000fe80000000000 */
[----:B------:R-:W-:Y:S05]  /*5660*/  WARPSYNC.ALL ;  /* 0x0000000000007948 */ /* 0x000fea0003800000 */
[----:B------:R-:W-:Y:S01]  /*5670*/  BAR.SYNC.DEFER_BLOCKING 0x0 ;  /* 0x0000000000007b1d */ /* 0x000fe20000010000 */
[----:B------:R-:W-:Y:S02]  /*5680*/  @!P0 IMAD.MOV.U32 R5, RZ, RZ, RZ ;  /* 0x000000ffff058224 */ /* 0x000fe400078e00ff */
[----:B------:R-:W-:Y:S03]  /*5690*/  IMAD.MOV.U32 R4, RZ, RZ, R184 ;  /* 0x000000ffff047224 */ /* 0x000fe600078e00b8 */
[----:B------:R-:W-:Y:S01]  /*56a0*/  @!P0 IADD3 R5, P1, PT, RZ, -R5, RZ ;  /* 0x80000005ff058210 */ /* 0x000fe20007f3e0ff */
[----:B------:R-:W2:Y:S01]  /*56b0*/  @!P0 LD.E R6, desc[UR4][R2.64+0x40] ;  /* 0x0000400402068980 */ /* 0x000ea2000c101900 */
[----:B------:R-:W-:Y:S01]  /*56c0*/  BSSY.RECONVERGENT B0, `(.L_x_449) ;  /* 0x0000045000007945 */ /* 0x000fe20003800200 */
[----:B--2---:R-:W-:Y:S05]  /*56d0*/  @!P0 IMAD.SHL.U32 R6, R6, 0x80, RZ ;  /* 0x0000008006068824 */ /* 0x004fea00078e00ff */
[----:B------:R-:W-:Y:S04]  /*56e0*/  @!P0 IADD3.X R6, PT, PT, RZ, ~R6, RZ, P1, !PT ;  /* 0x80000006ff068210 */ /* 0x000fe80000ffe4ff */
[----:B------:R-:W-:Y:S04]  /*56f0*/  @!P0 SHF.R.S64 R5, R5, 0x1f, R6 ;  /* 0x0000001f05058819 */ /* 0x000fe80000001006 */
[----:B------:R-:W-:Y:S04]  /*5700*/  @!P0 IADD3 R184, P1, PT, R184, R5, RZ ;  /* 0x00000005b8b88210 */ /* 0x000fe80007f3e0ff */
[----:B------:R-:W-:Y:S01]  /*5710*/  @!P0 LEA.HI.X.SX32 R185, R6, R185, 0x1, P1 ;  /* 0x000000b906b98211 */ /* 0x000fe200008f0eff */
[----:B------:R-:W-:Y:S08]  /*5720*/  @!P0 BRA `(.L_x_450) ;  /* 0x0000000000f88947 */ /* 0x000ff00003800000 */
[----:B------:R-:W2:Y:S01]  /*5730*/  LD.E R6, desc[UR4][R2.64+0x170] ;  /* 0x0001700402067980 */ /* 0x000ea2000c101900 */
[----:B------:R-:W-:Y:S02]  /*5740*/  IABS R9, R189 ;  /* 0x000000bd00097213 */ /* 0x000fe40000000000 */
[-C--:B--2---:R-:W-:Y:S02]  /*5750*/  IABS R10, R6.reuse ;  /* 0x00000006000a7213 */ /* 0x084fe40000000000 */
[----:B------:R-:W-:Y:S02]  /*5760*/  IABS R8, R6 ;  /* 0x0000000600087213 */ /* 0x000fe40000000000 */
[----:B------:R-:W1:Y:S02]  /*5770*/  I2F.RP R11, R10 ;  /* 0x0000000a000b7306 */ /* 0x000e640000209400 */
[----:B------:R-:W-:Y:S08]  /*5780*/  IADD3 R8, PT, PT, RZ, -R8, RZ ;  /* 0x80000008ff087210 */ /* 0x000ff00007ffe0ff */
[----:B-1----:R-:W1:Y:S02]  /*5790*/  MUFU.RCP R5, R11 ;  /* 0x0000000b00057308 */ /* 0x002e640000001000 */
[----:B-1----:R-:W-:Y:S02]  /*57a0*/  VIADD R14, R5, 0xffffffe ;  /* 0x0ffffffe050e7836 */ /* 0x002fe40000000000 */
[----:B------:R-:W-:Y:S06]  /*57b0*/  VIADD R5, R189, 0xffffff80 ;  /* 0xffffff80bd057836 */ /* 0x000fec0000000000 */
[----:B------:R-:W1:Y:S02]  /*57c0*/  F2I.FTZ.U32.TRUNC.NTZ R15, R14 ;  /* 0x0000000e000f7305 */ /* 0x000e64000021f000 */
[--C-:B-1----:R-:W-:Y:S02]  /*57d0*/  IMAD.MOV R7, RZ, RZ, -R15.reuse ;  /* 0x000000ffff077224 */ /* 0x102fe400078e0a0f */
[----:B------:R-:W-:Y:S02]  /*57e0*/  IMAD.MOV.U32 R14, RZ, RZ, RZ ;  /* 0x000000ffff0e7224 */ /* 0x000fe400078e00ff */
[----:B------:R-:W-:Y:S01]  /*57f0*/  IMAD R12, R7, R10, RZ ;  /* 0x0000000a070c7224 */ /* 0x000fe200078e02ff */
[----:B------:R-:W-:Y:S02]  /*5800*/  IABS R7, R5 ;  /* 0x0000000500077213 */ /* 0x000fe40000000000 */
[----:B------:R-:W-:Y:S01]  /*5810*/  LOP3.LUT R5, R5, R6, RZ, 0x3c, !PT ;  /* 0x0000000605057212 */ /* 0x000fe200078e3cff */
[----:B------:R-:W-:Y:S03]  /*5820*/  IMAD.HI.U32 R12, R15, R12, R14 ;  /* 0x0000000c0f0c7227 */ /* 0x000fe600078e000e */
[----:B------:R-:W-:Y:S02]  /*5830*/  ISETP.GE.AND P1, PT, R5, RZ, PT ;  /* 0x000000ff0500720c */ /* 0x000fe40003f26270 */
[----:B------:R-:W-:Y:S01]  /*5840*/  LOP3.LUT R5, RZ, R6, RZ, 0x33, !PT ;  /* 0x00000006ff057212 */ /* 0x000fe200078e33ff */
[C---:B------:R-:W-:Y:S04]  /*5850*/  IMAD.HI.U32 R11, R12.reuse, R7, RZ ;  /* 0x000000070c0b7227 */ /* 0x040fe800078e00ff */
[----:B------:R-:W-:Y:S04]  /*5860*/  IMAD.HI.U32 R12, R12, R9, RZ ;  /* 0x000000090c0c7227 */ /* 0x000fe800078e00ff */
[-C--:B------:R-:W-:Y:S02]  /*5870*/  IMAD R7, R11, R8.reuse, R7 ;  /* 0x000000080b077224 */ /* 0x080fe400078e0207 */
[----:B------:R-:W-:Y:S03]  /*5880*/  IMAD R9, R12, R8, R9 ;  /* 0x000000080c097224 */ /* 0x000fe600078e0209 */
[C---:B------:R-:W-:Y:S02]  /*5890*/  ISETP.GT.U32.AND P2, PT, R10.reuse, R7, PT ;  /* 0x000000070a00720c */ /* 0x040fe40003f44070 */
[----:B------:R-:W-:Y:S11]  /*58a0*/  ISETP.GT.U32.AND P4, PT, R10, R9, PT ;  /* 0x000000090a00720c */ /* 0x000ff60003f84070 */
[--C-:B------:R-:W-:Y:S02]  /*58b0*/  @!P2 IMAD.IADD R7, R7, 0x1, -R10.reuse ;  /* 0x000000010707a824 */ /* 0x100fe400078e0a0a */
[----:B------:R-:W-:Y:S01]  /*58c0*/  @!P4 IADD3 R12, PT, PT, R12, 0x1, RZ ;  /* 0x000000010c0cc810 */ /* 0x000fe20007ffe0ff */
[----:B------:R-:W-:Y:S02]  /*58d0*/  @!P4 IMAD.IADD R9, R9, 0x1, -R10 ;  /* 0x000000010909c824 */ /* 0x000fe400078e0a0a */
[----:B------:R-:W-:Y:S01]  /*58e0*/  ISETP.GE.U32.AND P5, PT, R7, R10, PT ;  /* 0x0000000a0700720c */ /* 0x000fe20003fa6070 */
[----:B------:R-:W-:Y:S01]  /*58f0*/  @!P2 VIADD R11, R11, 0x1 ;  /* 0x000000010b0ba836 */ /* 0x000fe20000000000 */
[----:B------:R-:W-:Y:S02]  /*5900*/  LOP3.LUT R7, R189, R6, RZ, 0x3c, !PT ;  /* 0x00000006bd077212 */ /* 0x000fe400078e3cff */
[----:B------:R-:W-:Y:S02]  /*5910*/  ISETP.GE.U32.AND P6, PT, R9, R10, PT ;  /* 0x0000000a0900720c */ /* 0x000fe40003fc6070 */
[----:B------:R-:W-:Y:S02]  /*5920*/  ISETP.GE.AND P3, PT, R7, RZ, PT ;  /* 0x000000ff0700720c */ /* 0x000fe40003f66270 */
[----:B------:R-:W-:Y:S05]  /*5930*/  ISETP.NE.AND P2, PT, R6, RZ, PT ;  /* 0x000000ff0600720c */ /* 0x000fea0003f45270 */
[----:B------:R-:W-:Y:S04]  /*5940*/  @P5 VIADD R11, R11, 0x1 ;  /* 0x000000010b0b5836 */ /* 0x000fe80000000000 */
[----:B------:R-:W-:Y:S02]  /*5950*/  @P6 VIADD R12, R12, 0x1 ;  /* 0x000000010c0c6836 */ /* 0x000fe40000000000 */
[----:B------:R-:W-:Y:S03]  /*5960*/  @!P1 IMAD.MOV R11, RZ, RZ, -R11 ;  /* 0x000000ffff0b9224 */ /* 0x000fe600078e0a0b */
[----:B------:R-:W-:Y:S02]  /*5970*/  @!P3 IADD3 R12, PT, PT, -R12, RZ, RZ ;  /* 0x000000ff0c0cb210 */ /* 0x000fe40007ffe1ff */
[C---:B------:R-:W-:Y:S02]  /*5980*/  SEL R7, R5.reuse, R11, !P2 ;  /* 0x0000000b05077207 */ /* 0x040fe40005000000 */
[----:B------:R-:W-:Y:S01]  /*5990*/  SEL R5, R5, R12, !P2 ;  /* 0x0000000c05057207 */ /* 0x000fe20005000000 */
[----:B------:R-:W2:Y:S01]  /*59a0*/  LD.E.64 R10, desc[UR4][R2.64+0x40] ;  /* 0x00004004020a7980 */ /* 0x000ea2000c101b00 */
[-C--:B------:R-:W-:Y:S02]  /*59b0*/  LEA R18, P2, R7, R196.reuse, 0x2 ;  /* 0x000000c407127211 */ /* 0x080fe400078410ff */
[----:B------:R-:W-:Y:S02]  /*59c0*/  LEA R16, P1, R5, R196, 0x2 ;  /* 0x000000c405107211 */ /* 0x000fe400078210ff */
[-C--:B------:R-:W-:Y:S01]  /*59d0*/  LEA.HI.X.SX32 R19, R7, R197.reuse, 0x2, P2 ;  /* 0x000000c507137211 */ /* 0x080fe200010f16ff */
[C---:B------:R-:W-:Y:S01]  /*59e0*/  IMAD.IADD R7, R5.reuse, 0x1, -R7 ;  /* 0x0000000105077824 */ /* 0x040fe200078e0a07 */
[----:B------:R-:W-:Y:S01]  /*59f0*/  LEA.HI.X.SX32 R17, R5, R197, 0x2, P1 ;  /* 0x000000c505117211 */ /* 0x000fe200008f16ff */
[----:B------:R-:W3:Y:S02]  /*5a00*/  LD.E.64 R12, desc[UR4][R2.64+0x28] ;  /* 0x00002804020c7980 */ /* 0x000ee4000c101b00 */
[----:B------:R-:W-:Y:S04]  /*5a10*/  IMAD R7, R6, R7, -0x80 ;  /* 0xffffff8006077424 */ /* 0x000fe800078e0207 */
[----:B------:R-:W4:Y:S01]  /*5a20*/  LD.E R9, desc[UR4][R18.64] ;  /* 0x0000000412097980 */ /* 0x000f22000c101900 */
[----:B------:R-:W-:Y:S03]  /*5a30*/  SHF.R.S32.HI R6, RZ, 0x1f, R7 ;  /* 0x0000001fff067819 */ /* 0x000fe60000011407 */
[----:B------:R-:W4:Y:S01]  /*5a40*/  LD.E R8, desc[UR4][R16.64] ;  /* 0x0000000410087980 */ /* 0x000f22000c101900 */
[-C--:B--2---:R-:W-:Y:S02]  /*5a50*/  IMAD R5, R11, R7.reuse, RZ ;  /* 0x000000070b057224 */ /* 0x084fe400078e02ff */
[C---:B------:R-:W-:Y:S04]  /*5a60*/  IMAD.WIDE.U32 R14, R10.reuse, R7, RZ ;  /* 0x000000070a0e7225 */ /* 0x040fe800078e00ff */
[----:B------:R-:W-:Y:S05]  /*5a70*/  IMAD R5, R10, R6, R5 ;  /* 0x000000060a057224 */ /* 0x000fea00078e0205 */
[----:B------:R-:W-:Y:S01]  /*5a80*/  IADD3 R15, PT, PT, R15, R5, RZ ;  /* 0x000000050f0f7210 */ /* 0x000fe20007ffe0ff */
[----:B----4-:R-:W-:Y:S04]  /*5a90*/  IMAD.IADD R9, R9, 0x1, -R8 ;  /* 0x0000000109097824 */ /* 0x010fe800078e0a08 */
[----:B---3--:R-:W-:Y:S01]  /*5aa0*/  IMAD R5, R13, R9, RZ ;  /* 0x000000090d057224 */ /* 0x008fe200078e02ff */
[----:B------:R-:W-:Y:S01]  /*5ab0*/  SHF.R.S32.HI R6, RZ, 0x1f, R9 ;  /* 0x0000001fff067819 */ /* 0x000fe20000011409 */
[----:B------:R-:W-:Y:S04]  /*5ac0*/  IMAD.WIDE.U32 R14, R9, R12, R14 ;  /* 0x0000000c090e7225 */ /* 0x000fe800078e000e */
[----:B------:R-:W-:Y:S01]  /*5ad0*/  IMAD R5, R12, R6, R5 ;  /* 0x000000060c057224 */ /* 0x000fe200078e0205 */
[C---:B------:R-:W-:Y:S03]  /*5ae0*/  LEA R184, P1, R14.reuse, R4, 0x1 ;  /* 0x000000040eb87211 */ /* 0x040fe600078208ff */
[----:B------:R-:W-:Y:S05]  /*5af0*/  IMAD.IADD R5, R15, 0x1, R5 ;  /* 0x000000010f057824 */ /* 0x000fea00078e0205 */
[----:B------:R-:W-:Y:S02]  /*5b00*/  LEA.HI.X R185, R14, R0, R5, 0x1, P1 ;  /* 0x000000000eb97211 */ /* 0x000fe400008f0c05 */
.L_x_450:
[----:B------:R-:W-:Y:S05]  /*5b10*/  BSYNC.RECONVERGENT B0 ;  /* 0x0000000000007941 */ /* 0x000fea0003800200 */
.L_x_449:
[----:B------:R-:W-:Y:S01]  /*5b20*/  @!PT LDS RZ, [RZ] ;  /* 0x00000000fffff984 */ /* 0x000fe20000000800 */
[----:B------:R-:W-:Y:S01]  /*5b30*/  @!PT LDS RZ, [RZ] ;  /* 0x00000000fffff984 */ /* 0x000fe20000000800 */
[----:B------:R-:W-:Y:S01]  /*5b40*/  @!PT LDS RZ, [RZ] ;  /* 0x00000000fffff984 */ /* 0x000fe20000000800 */
[----:B------:R1:W-:Y:S01]  /*5b50*/  LDGSTS.E.BYPASS.LTC128B.128 [R191+0x9000], desc[UR4][R184.64] ;  /* 0x09000000b8bf7fae */ /* 0x0003e2000b981a04 */
[----:B------:R-:W-:Y:S01]  /*5b60*/  IADD3 R204, P1, PT, R193, R184, RZ ;  /* 0x000000b8c1cc7210 */ /* 0x000fe20007f3e0ff */
[----:B------:R-:W-:Y:S01]  /*5b70*/  VIADD R199, R199, 0x1 ;  /* 0x00000001c7c77836 */ /* 0x000fe20000000000 */
[----:B------:R-:W-:Y:S02]  /*5b80*/  BSSY.RECONVERGENT B1, `(.L_x_451) ;  /* 0x0000113000017945 */ /* 0x000fe40003800200 */
[----:B------:R1:W-:Y:S01]  /*5b90*/  LDGSTS.E.BYPASS.LTC128B.128 [R191+0xb000], desc[UR4][R184.64+0x40] ;  /* 0x0b000040b8bf7fae */ /* 0x0003e2000b981a04 */
[C---:B------:R-:W-:Y:S01]  /*5ba0*/  IMAD.X R205, R198.reuse, 0x1, R185, P1 ;  /* 0x00000001c6cd7824 */ /* 0x040fe200008e06b9 */
[C---:B------:R-:W-:Y:S03]  /*5bb0*/  IADD3 R122, P1, PT, R193.reuse, R204, RZ ;  /* 0x000000ccc17a7210 */ /* 0x040fe60007f3e0ff */
[----:B------:R1:W-:Y:S05]  /*5bc0*/  LDGSTS.E.BYPASS.LTC128B.128 [R191+0xd000], desc[UR4][R184.64+0x80] ;  /* 0x0d000080b8bf7fae */ /* 0x0003ea000b981a04 */
[----:B------:R1:W-:Y:S01]  /*5bd0*/  LDGSTS.E.BYPASS.LTC128B.128 [R191+0x9800], desc[UR4][R204.64] ;  /* 0x09800000ccbf7fae */ /* 0x0003e2000b981a04 */
[C---:B------:R-:W-:Y:S01]  /*5be0*/  IMAD.X R123, R198.reuse, 0x1, R205, P1 ;  /* 0x00000001c67b7824 */ /* 0x040fe200008e06cd */
[----:B------:R-:W-:Y:S03]  /*5bf0*/  IADD3 R116, P1, PT, R193, R122, RZ ;  /* 0x0000007ac1747210 */ /* 0x000fe60007f3e0ff */
[----:B------:R1:W-:Y:S02]  /*5c00*/  LDGSTS.E.BYPASS.LTC128B.128 [R191+0xb800], desc[UR4][R204.64+0x40] ;  /* 0x0b800040ccbf7fae */ /* 0x0003e4000b981a04 */
[----:B------:R-:W-:Y:S03]  /*5c10*/  IMAD.X R117, R198, 0x1, R123, P1 ;  /* 0x00000001c6757824 */ /* 0x000fe600008e067b */
[----:B------:R1:W-:Y:S01]  /*5c20*/  LDGSTS.E.BYPASS.LTC128B.128 [R191+0xd800], desc[UR4][R204.64+0x80] ;  /* 0x0d800080ccbf7fae */ /* 0x0003e2000b981a04 */
[----:B------:R-:W-:Y:S04]  /*5c30*/  ISETP.NE.AND P1, PT, R199, RZ, PT ;  /* 0x000000ffc700720c */ /* 0x000fe80003f25270 */
[----:B------:R1:W-:Y:S05]  /*5c40*/  LDGSTS.E.BYPASS.LTC128B.128 [R191+0xa000], desc[UR4][R122.64] ;  /* 0x0a0000007abf7fae */ /* 0x0003ea000b981a04 */
[----:B------:R1:W-:Y:S05]  /*5c50*/  LDGSTS.E.BYPASS.LTC128B.128 [R191+0xc000], desc[UR4][R122.64+0x40] ;  /* 0x0c0000407abf7fae */ /* 0x0003ea000b981a04 */
[----:B------:R1:W-:Y:S05]  /*5c60*/  LDGSTS.E.BYPASS.LTC128B.128 [R191+0xe000], desc[UR4][R122.64+0x80] ;  /* 0x0e0000807abf7fae */ /* 0x0003ea000b981a04 */
[----:B------:R1:W-:Y:S05]  /*5c70*/  LDGSTS.E.BYPASS.LTC128B.128 [R191+0xa800], desc[UR4][R116.64] ;  /* 0x0a80000074bf7fae */ /* 0x0003ea000b981a04 */
[----:B------:R1:W-:Y:S05]  /*5c80*/  LDGSTS.E.BYPASS.LTC128B.128 [R191+0xc800], desc[UR4][R116.64+0x40] ;  /* 0x0c80004074bf7fae */ /* 0x0003ea000b981a04 */
[----:B------:R1:W-:Y:S05]  /*5c90*/  LDGSTS.E.BYPASS.LTC128B.128 [R191+0xe800], desc[UR4][R116.64+0x80] ;  /* 0x0e80008074bf7fae */ /* 0x0003ea000b981a04 */
[----:B------:R-:W-:Y:S05]  /*5ca0*/  LDSM.16.M88.4 R124, [R177] ;  /* 0x00000000b17c783b */ /* 0x000fea0000000200 */
[----:B------:R-:W2:Y:S05]  /*5cb0*/  LDSM.16.M88.4 R128, [R176+0x3000] ;  /* 0x00300000b080783b */ /* 0x000eaa0000000200 */
[----:B------:R-:W3:Y:S05]  /*5cc0*/  LDSM.16.M88.4 R132, [R176+0x3400] ;  /* 0x00340000b084783b */ /* 0x000eea0000000200 */
[----:B------:R-:W4:Y:S05]  /*5cd0*/  LDSM.16.M88.4 R136, [R176+0x3800] ;  /* 0x00380000b088783b */ /* 0x000f2a0000000200 */
[----:B------:R-:W0:Y:S05]  /*5ce0*/  LDGDEPBAR ;  /* 0x00000000000079af */ /* 0x000e2a0000000000 */
[----:B------:R-:W5:Y:S05]  /*5cf0*/  LDSM.16.M88.4 R140, [R176+0x3c00] ;  /* 0x003c0000b08c783b */ /* 0x000f6a0000000200 */
[----:B------:R-:W1:Y:S05]  /*5d00*/  LDSM.16.M88.4 R144, [R176+0x4000] ;  /* 0x00400000b090783b */ /* 0x000e6a0000000200 */
[----:B------:R-:W1:Y:S05]  /*5d10*/  LDSM.16.M88.4 R148, [R176+0x4400] ;  /* 0x00440000b094783b */ /* 0x000e6a0000000200 */
[----:B------:R-:W1:Y:S05]  /*5d20*/  LDSM.16.M88.4 R152, [R176+0x4800] ;  /* 0x00480000b098783b */ /* 0x000e6a0000000200 */
[----:B------:R-:W1:Y:S01]  /*5d30*/  LDSM.16.M88.4 R156, [R176+0x4c00] ;  /* 0x004c0000b09c783b */ /* 0x000e620000000200 */
[C---:B--2---:R-:W-:Y:S04]  /*5d40*/  HMMA.16816.F32.BF16 R4, R124.reuse, R128, RZ ;  /* 0x000000807c04723c */ /* 0x044fe800000418ff */
[----:B------:R-:W-:Y:S04]  /*5d50*/  LDSM.16.M88.4 R160, [R175] ;  /* 0x00000000afa0783b */ /* 0x000fe80000000200 */
[C---:B------:R-:W-:Y:S01]  /*5d60*/  HMMA.16816.F32.BF16 R8, R124.reuse, R130, RZ ;  /* 0x000000827c08723c */ /* 0x040fe200000418ff */
[----:B------:R-:W2:Y:S05]  /*5d70*/  LDSM.16.M88.4 R164, [R173+0x3000] ;  /* 0x00300000ada4783b */ /* 0x000eaa0000000200 */
[----:B------:R-:W2:Y:S02]  /*5d80*/  LDSM.16.M88.4 R168, [R173+0x3400] ;  /* 0x00340000ada8783b */ /* 0x000ea40000000200 */
[C---:B---3--:R-:W-:Y:S03]  /*5d90*/  HMMA.16816.F32.BF16 R12, R124.reuse, R132, RZ ;  /* 0x000000847c0c723c */ /* 0x048fe600000418ff */
[----:B------:R-:W-:Y:S05]  /*5da0*/  LDSM.16.M88.4 R128, [R173+0x3c00] ;  /* 0x003c0000ad80783b */ /* 0x000fea0000000200 */
[C---:B------:R-:W-:Y:S01]  /*5db0*/  HMMA.16816.F32.BF16 R16, R124.reuse, R134, RZ ;  /* 0x000000867c10723c */ /* 0x040fe200000418ff */
[----:B------:R-:W-:Y:S07]  /*5dc0*/  LDSM.16.M88.4 R132, [R173+0x4400] ;  /* 0x00440000ad84783b */ /* 0x000fee0000000200 */
[C---:B----4-:R-:W-:Y:S08]  /*5dd0*/  HMMA.16816.F32.BF16 R20, R124.reuse, R136, RZ ;  /* 0x000000887c14723c */ /* 0x050ff000000418ff */
[C---:B------:R-:W-:Y:S01]  /*5de0*/  HMMA.16816.F32.BF16 R24, R124.reuse, R138, RZ ;  /* 0x0000008a7c18723c */ /* 0x040fe200000418ff */
[----:B------:R-:W-:Y:S07]  /*5df0*/  LDSM.16.M88.4 R136, [R176+0x5c00] ;  /* 0x005c0000b088783b */ /* 0x000fee0000000200 */
[C---:B-----5:R-:W-:Y:S08]  /*5e00*/  HMMA.16816.F32.BF16 R28, R124.reuse, R140, RZ ;  /* 0x0000008c7c1c723c */ /* 0x060ff000000418ff */
[C---:B------:R-:W-:Y:S08]  /*5e10*/  HMMA.16816.F32.BF16 R32, R124.reuse, R142, RZ ;  /* 0x0000008e7c20723c */ /* 0x040ff000000418ff */
[C---:B-1----:R-:W-:Y:S08]  /*5e20*/  HMMA.16816.F32.BF16 R36, R124.reuse, R144, RZ ;  /* 0x000000907c24723c */ /* 0x042ff000000418ff */
[C---:B------:R-:W-:Y:S08]  /*5e30*/  HMMA.16816.F32.BF16 R40, R124.reuse, R146, RZ ;  /* 0x000000927c28723c */ /* 0x040ff000000418ff */
[C---:B------:R-:W-:Y:S08]  /*5e40*/  HMMA.16816.F32.BF16 R44, R124.reuse, R148, RZ ;  /* 0x000000947c2c723c */ /* 0x040ff000000418ff */
[C---:B------:R-:W-:Y:S08]  /*5e50*/  HMMA.16816.F32.BF16 R48, R124.reuse, R150, RZ ;  /* 0x000000967c30723c */ /* 0x040ff000000418ff */
[C---:B------:R-:W-:Y:S08]  /*5e60*/  HMMA.16816.F32.BF16 R52, R124.reuse, R152, RZ ;  /* 0x000000987c34723c */ /* 0x040ff000000418ff */
[C---:B------:R-:W-:Y:S08]  /*5e70*/  HMMA.16816.F32.BF16 R56, R124.reuse, R154, RZ ;  /* 0x0000009a7c38723c */ /* 0x040ff000000418ff */
[C---:B------:R-:W-:Y:S08]  /*5e80*/  HMMA.16816.F32.BF16 R60, R124.reuse, R156, RZ ;  /* 0x0000009c7c3c723c */ /* 0x040ff000000418ff */
[----:B------:R-:W-:Y:S01]  /*5e90*/  HMMA.16816.F32.BF16 R64, R124, R158, RZ ;  /* 0x0000009e7c40723c */ /* 0x000fe200000418ff */
[----:B------:R-:W1:Y:S07]  /*5ea0*/  LDSM.16.M88.4 R124, [R173+0x3800] ;  /* 0x00380000ad7c783b */ /* 0x000e6e0000000200 */
[C---:B--2---:R-:W-:Y:S08]  /*5eb0*/  HMMA.16816.F32.BF16 R4, R160.reuse, R164, R4 ;  /* 0x000000a4a004723c */ /* 0x044ff00000041804 */
[C---:B------:R-:W-:Y:S08]  /*5ec0*/  HMMA.16816.F32.BF16 R8, R160.reuse, R166, R8 ;  /* 0x000000a6a008723c */ /* 0x040ff00000041808 */
[C---:B------:R-:W-:Y:S08]  /*5ed0*/  HMMA.16816.F32.BF16 R12, R160.reuse, R168, R12 ;  /* 0x000000a8a00c723c */ /* 0x040ff0000004180c */
[C---:B------:R-:W-:Y:S08]  /*5ee0*/  HMMA.16816.F32.BF16 R16, R160.reuse, R170, R16 ;  /* 0x000000aaa010723c */ /* 0x040ff00000041810 */
[C---:B-1----:R-:W-:Y:S08]  /*5ef0*/  HMMA.16816.F32.BF16 R20, R160.reuse, R124, R20 ;  /* 0x0000007ca014723c */ /* 0x042ff00000041814 */
[C---:B------:R-:W-:Y:S01]  /*5f00*/  HMMA.16816.F32.BF16 R24, R160.reuse, R126, R24 ;  /* 0x0000007ea018723c */ /* 0x040fe20000041818 */
[----:B------:R-:W1:Y:S07]  /*5f10*/  LDSM.16.M88.4 R124, [R173+0x4000] ;  /* 0x00400000ad7c783b */ /* 0x000e6e0000000200 */
[C---:B------:R-:W-:Y:S08]  /*5f20*/  HMMA.16816.F32.BF16 R28, R160.reuse, R128, R28 ;  /* 0x00000080a01c723c */ /* 0x040ff0000004181c */
[C---:B------:R-:W-:Y:S01]  /*5f30*/  HMMA.16816.F32.BF16 R32, R160.reuse, R130, R32 ;  /* 0x00000082a020723c */ /* 0x040fe20000041820 */
[----:B------:R-:W-:Y:S07]  /*5f40*/  LDSM.16.M88.4 R128, [R173+0x4c00] ;  /* 0x004c0000ad80783b */ /* 0x000fee0000000200 */
        /* <DEDUP_REMOVED lines=10> */
[----:B------:R-:W-:Y:S01]  /*5ff0*/  HMMA.16816.F32.BF16 R64, R160, R130, R64 ;  /* 0x00000082a040723c */ /* 0x000fe20000041840 */
[----:B------:R-:W2:Y:S07]  /*6000*/  LDSM.16.M88.4 R128, [R176+0x5400] ;  /* 0x00540000b080783b */ /* 0x000eae0000000200 */
[C---:B-1----:R-:W-:Y:S08]  /*6010*/  HMMA.16816.F32.BF16 R4, R124.reuse, R132, R4 ;  /* 0x000000847c04723c */ /* 0x042ff00000041804 */
[C---:B------:R-:W-:Y:S01]  /*6020*/  HMMA.16816.F32.BF16 R8, R124.reuse, R134, R8 ;  /* 0x000000867c08723c */ /* 0x040fe20000041808 */
[----:B------:R-:W1:Y:S07]  /*6030*/  LDSM.16.M88.4 R132, [R176+0x5800] ;  /* 0x00580000b084783b */ /* 0x000e6e0000000200 */
[C---:B--2---:R-:W-:Y:S08]  /*6040*/  HMMA.16816.F32.BF16 R12, R124.reuse, R128, R12 ;  /* 0x000000807c0c723c */ /* 0x044ff0000004180c */
[C---:B------:R-:W-:Y:S01]  /*6050*/  HMMA.16816.F32.BF16 R16, R124.reuse, R130, R16 ;  /* 0x000000827c10723c */ /* 0x040fe20000041810 */
[----:B------:R-:W2:Y:S07]  /*6060*/  LDSM.16.M88.4 R128, [R176+0x6000] ;  /* 0x00600000b080783b */ /* 0x000eae0000000200 */
[C---:B-1----:R-:W-:Y:S08]  /*6070*/  HMMA.16816.F32.BF16 R20, R124.reuse, R132, R20 ;  /* 0x000000847c14723c */ /* 0x042ff00000041814 */
[C---:B------:R-:W-:Y:S01]  /*6080*/  HMMA.16816.F32.BF16 R24, R124.reuse, R134, R24 ;  /* 0x000000867c18723c */ /* 0x040fe20000041818 */
[----:B------:R-:W1:Y:S07]  /*6090*/  LDSM.16.M88.4 R132, [R176+0x6400] ;  /* 0x00640000b084783b */ /* 0x000e6e0000000200 */
[C---:B------:R-:W-:Y:S08]  /*60a0*/  HMMA.16816.F32.BF16 R28, R124.reuse, R136, R28 ;  /* 0x000000887c1c723c */ /* 0x040ff0000004181c */
[C---:B------:R-:W-:Y:S01]  /*60b0*/  HMMA.16816.F32.BF16 R32, R124.reuse, R138, R32 ;  /* 0x0000008a7c20723c */ /* 0x040fe20000041820 */
[----:B------:R-:W-:Y:S07]  /*60c0*/  LDSM.16.M88.4 R136, [R176+0x6c00] ;  /* 0x006c0000b088783b */ /* 0x000fee0000000200 */
[C---:B--2---:R-:W-:Y:S08]  /*60d0*/  HMMA.16816.F32.BF16 R36, R124.reuse, R128, R36 ;  /* 0x000000807c24723c */ /* 0x044ff00000041824 */
[C---:B------:R-:W-:Y:S01]  /*60e0*/  HMMA.16816.F32.BF16 R40, R124.reuse, R130, R40 ;  /* 0x000000827c28723c */ /* 0x040fe20000041828 */
[----:B------:R-:W2:Y:S07]  /*60f0*/  LDSM.16.M88.4 R128, [R176+0x6800] ;  /* 0x00680000b080783b */ /* 0x000eae0000000200 */
[C---:B-1----:R-:W-:Y:S08]  /*6100*/  HMMA.16816.F32.BF16 R44, R124.reuse, R132, R44 ;  /* 0x000000847c2c723c */ /* 0x042ff0000004182c */
[C---:B------:R-:W-:Y:S01]  /*6110*/  HMMA.16816.F32.BF16 R48, R124.reuse, R134, R48 ;  /* 0x000000867c30723c */ /* 0x040fe20000041830 */
[----:B------:R-:W-:Y:S07]  /*6120*/  LDSM.16.M88.4 R132, [R173+0x5000] ;  /* 0x00500000ad84783b */ /* 0x000fee0000000200 */
[C---:B--2---:R-:W-:Y:S08]  /*6130*/  HMMA.16816.F32.BF16 R52, R124.reuse, R128, R52 ;  /* 0x000000807c34723c */ /* 0x044ff00000041834 */
[C---:B------:R-:W-:Y:S01]  /*6140*/  HMMA.16816.F32.BF16 R56, R124.reuse, R130, R56 ;  /* 0x000000827c38723c */ /* 0x040fe20000041838 */
[----:B------:R-:W1:Y:S07]  /*6150*/  LDSM.16.M88.4 R128, [R175+0x1000] ;  /* 0x00100000af80783b */ /* 0x000e6e0000000200 */
[C---:B------:R-:W-:Y:S08]  /*6160*/  HMMA.16816.F32.BF16 R60, R124.reuse, R136, R60 ;  /* 0x000000887c3c723c */ /* 0x040ff0000004183c */
[----:B------:R-:W-:Y:S01]  /*6170*/  HMMA.16816.F32.BF16 R64, R124, R138, R64 ;  /* 0x0000008a7c40723c */ /* 0x000fe20000041840 */
[----:B------:R-:W2:Y:S05]  /*6180*/  LDSM.16.M88.4 R124, [R173+0x5400] ;  /* 0x00540000ad7c783b */ /* 0x000eaa0000000200 */
[----:B------:R-:W-:Y:S02]  /*6190*/  LDSM.16.M88.4 R136, [R173+0x5c00] ;  /* 0x005c0000ad88783b */ /* 0x000fe40000000200 */
        /* <DEDUP_REMOVED lines=64> */
[----:B------:R-:W2:Y:S01]  /*65a0*/  LDSM.16.M88.4 R124, [R173+0x8800] ;  /* 0x00880000ad7c783b */ /* 0x000ea20000000200 */
[----:B------:R-:W-:Y:S04]  /*65b0*/  DEPBAR.LE SB0, 0x0 ;  /* 0x000080000000791a */ /* 0x000fe80000000000 */
[----:B------:R-:W-:Y:S02]  /*65c0*/  BAR.SYNC.DEFER_BLOCKING 0x0 ;  /* 0x0000000000007b1d */ /* 0x000fe40000010000 */
[C---:B-1----:R-:W-:Y:S08]  /*65d0*/  HMMA.16816.F32.BF16 R44, R128.reuse, R132, R44 ;  /* 0x00000084802c723c */ /* 0x042ff0000004182c */
[C---:B------:R-:W-:Y:S08]  /*65e0*/  HMMA.16816.F32.BF16 R48, R128.reuse, R134, R48 ;  /* 0x000000868030723c */ /* 0x040ff00000041830 */
[C---:B--2---:R-:W-:Y:S08]  /*65f0*/  HMMA.16816.F32.BF16 R52, R128.reuse, R124, R52 ;  /* 0x0000007c8034723c */ /* 0x044ff00000041834 */
[C---:B------:R-:W-:Y:S08]  /*6600*/  HMMA.16816.F32.BF16 R56, R128.reuse, R126, R56 ;  /* 0x0000007e8038723c */ /* 0x040ff00000041838 */
[C---:B------:R-:W-:Y:S08]  /*6610*/  HMMA.16816.F32.BF16 R60, R128.reuse, R136, R60 ;  /* 0x00000088803c723c */ /* 0x040ff0000004183c */
[----:B------:R-:W-:Y:S01]  /*6620*/  HMMA.16816.F32.BF16 R64, R128, R138, R64 ;  /* 0x0000008a8040723c */ /* 0x000fe20000041840 */
[----:B------:R-:W-:Y:S08]  /*6630*/  @!UPT UIADD3 URZ, UPT, UPT, URZ, URZ, URZ ;  /* 0x000000fffffff290 */ /* 0x000ff0000fffe0ff */
[----:B------:R-:W-:Y:S11]  /*6640*/  @!P1 BRA `(.L_x_452) ;  /* 0x0000000400989947 */ /* 0x000ff60003800000 */
[----:B------:R-:W-:Y:S01]  /*6650*/  ISETP.NE.U32.AND P0, PT, R194, RZ, PT ;  /* 0x000000ffc200720c */ /* 0x000fe20003f05070 */
[----:B------:R-:W-:Y:S03]  /*6660*/  BSSY.RECONVERGENT B0, `(.L_x_453) ;  /* 0x000004c000007945 */ /* 0x000fe60003800200 */
[----:B------:R-:W-:Y:S11]  /*6670*/  ISETP.NE.AND.EX P0, PT, R195, RZ, PT, P0 ;  /* 0x000000ffc300720c */ /* 0x000ff60003f05300 */
[----:B------:R-:W-:Y:S02]  /*6680*/  @!UPT UIADD3 URZ, UPT, UPT, URZ, URZ, URZ ;  /* 0x000000fffffff290 */ /* 0x000fe4000fffe0ff */
[----:B------:R-:W2:Y:S01]  /*6690*/  @!P0 LD.E R0, desc[UR4][R2.64+0x38] ;  /* 0x0000380402008980 */ /* 0x000ea2000c101900 */
[----:B------:R-:W-:Y:S05]  /*66a0*/  @!P0 IMAD.MOV.U32 R117, RZ, RZ, RZ ;  /* 0x000000ffff758224 */ /* 0x000fea00078e00ff */
[----:B------:R-:W-:Y:S01]  /*66b0*/  @!P0 IADD3 R117, P1, PT, RZ, -R117, RZ ;  /* 0x80000075ff758210 */ /* 0x000fe20007f3e0ff */
[----:B--2---:R-:W-:Y:S04]  /*66c0*/  @!P0 IMAD.SHL.U32 R0, R0, 0x80, RZ ;  /* 0x0000008000008824 */ /* 0x004fe800078e00ff */
[----:B------:R-:W-:Y:S05]  /*66d0*/  @!P0 IMAD.X R0, RZ, RZ, ~R0, P1 ;  /* 0x000000ffff008224 */ /* 0x000fea00008e0e00 */
[----:B------:R-:W-:Y:S04]  /*66e0*/  @!P0 SHF.R.S64 R117, R117, 0x1f, R0 ;  /* 0x0000001f75758819 */ /* 0x000fe80000001000 */
[----:B------:R-:W-:Y:S01]  /*66f0*/  @!P0 IADD3 R182, P1, PT, R117, R182, RZ ;  /* 0x000000b675b68210 */ /* 0x000fe20007f3e0ff */
[----:B------:R-:W-:Y:S03]  /*6700*/  IMAD.SHL.U32 R117, R178, 0x40, RZ ;  /* 0x00000040b2757824 */ /* 0x000fe600078e00ff */
[----:B------:R-:W-:Y:S01]  /*6710*/  @!P0 LEA.HI.X.SX32 R181, R0, R181, 0x1, P1 ;  /* 0x000000b500b58211 */ /* 0x000fe200008f0eff */
[----:B------:R-:W-:Y:S08]  /*6720*/  @!P0 BRA `(.L_x_454) ;  /* 0x0000000000fc8947 */ /* 0x000ff00003800000 */
[C---:B------:R-:W-:Y:S01]  /*6730*/  VIADD R122, R189.reuse, 0xffffff00 ;  /* 0xffffff00bd7a7836 */ /* 0x040fe20000000000 */
[----:B------:R-:W2:Y:S04]  /*6740*/  LD.E R127, desc[UR4][R2.64+0x170] ;  /* 0x00017004027f7980 */ /* 0x000ea8000c101900 */
[----:B------:R-:W-:Y:S01]  /*6750*/  IABS R116, R122 ;  /* 0x0000007a00747213 */ /* 0x000fe20000000000 */
[----:B------:R-:W3:Y:S01]  /*6760*/  LD.E.64 R132, desc[UR4][R2.64+0x20] ;  /* 0x0000200402847980 */ /* 0x000ee2000c101b00 */
[-C--:B--2---:R-:W-:Y:S02]  /*6770*/  IABS R125, R127.reuse ;  /* 0x0000007f007d7213 */ /* 0x084fe40000000000 */
[-C--:B------:R-:W-:Y:S02]  /*6780*/  IABS R123, R127.reuse ;  /* 0x0000007f007b7213 */ /* 0x080fe40000000000 */
[----:B------:R-:W1:Y:S01]  /*6790*/  I2F.RP R120, R125 ;  /* 0x0000007d00787306 */ /* 0x000e620000209400 */
[----:B------:R-:W-:Y:S02]  /*67a0*/  LOP3.LUT R122, R122, R127, RZ, 0x3c, !PT ;  /* 0x0000007f7a7a7212 */ /* 0x000fe400078e3cff */
[----:B------:R-:W-:Y:S02]  /*67b0*/  IMAD.MOV R123, RZ, RZ, -R123 ;  /* 0x000000ffff7b7224 */ /* 0x000fe400078e0a7b */
[----:B------:R-:W-:Y:S05]  /*67c0*/  ISETP.GE.AND P1, PT, R122, RZ, PT ;  /* 0x000000ff7a00720c */ /* 0x000fea0003f26270 */
[----:B-1----:R-:W1:Y:S02]  /*67d0*/  MUFU.RCP R0, R120 ;  /* 0x0000007800007308 */ /* 0x002e640000001000 */
[----:B-1----:R-:W-:Y:S01]  /*67e0*/  VIADD R128, R0, 0xffffffe ;  /* 0x0ffffffe00807836 */ /* 0x002fe20000000000 */
[----:B------:R-:W-:Y:S07]  /*67f0*/  IADD3 R0, PT, PT, R189, -0x80, RZ ;  /* 0xffffff80bd007810 */ /* 0x000fee0007ffe0ff */
[----:B------:R-:W1:Y:S02]  /*6800*/  F2I.FTZ.U32.TRUNC.NTZ R129, R128 ;  /* 0x0000008000817305 */ /* 0x000e64000021f000 */
[--C-:B-1----:R-:W-:Y:S02]  /*6810*/  IMAD.MOV R118, RZ, RZ, -R129.reuse ;  /* 0x000000ffff767224 */ /* 0x102fe400078e0a81 */
[----:B------:R-:W-:Y:S02]  /*6820*/  IMAD.MOV.U32 R128, RZ, RZ, RZ ;  /* 0x000000ffff807224 */ /* 0x000fe400078e00ff */
[----:B------:R-:W-:Y:S01]  /*6830*/  IMAD R131, R118, R125, RZ ;  /* 0x0000007d76837224 */ /* 0x000fe200078e02ff */
[----:B------:R-:W-:Y:S02]  /*6840*/  IABS R118, R0 ;  /* 0x0000000000767213 */ /* 0x000fe40000000000 */
[----:B------:R-:W-:Y:S01]  /*6850*/  LOP3.LUT R0, R0, R127, RZ, 0x3c, !PT ;  /* 0x0000007f00007212 */ /* 0x000fe200078e3cff */
[----:B------:R-:W-:Y:S02]  /*6860*/  IMAD.HI.U32 R129, R129, R131, R128 ;  /* 0x0000008381817227 */ /* 0x000fe400078e0080 */
[----:B------:R-:W2:Y:S01]  /*6870*/  LD.E.64 R130, desc[UR4][R2.64+0x38] ;  /* 0x0000380402827980 */ /* 0x000ea2000c101b00 */
[----:B------:R-:W-:Y:S03]  /*6880*/  ISETP.GE.AND P3, PT, R0, RZ, PT ;  /* 0x000000ff0000720c */ /* 0x000fe60003f66270 */
[C---:B------:R-:W-:Y:S04]  /*6890*/  IMAD.HI.U32 R120, R129.reuse, R116, RZ ;  /* 0x0000007481787227 */ /* 0x040fe800078e00ff */
[----:B------:R-:W-:Y:S04]  /*68a0*/  IMAD.HI.U32 R124, R129, R118, RZ ;  /* 0x00000076817c7227 */ /* 0x000fe800078e00ff */
[-C--:B------:R-:W-:Y:S02]  /*68b0*/  IMAD R116, R120, R123.reuse, R116 ;  /* 0x0000007b78747224 */ /* 0x080fe400078e0274 */
[----:B------:R-:W-:Y:S03]  /*68c0*/  IMAD R118, R124, R123, R118 ;  /* 0x0000007b7c767224 */ /* 0x000fe600078e0276 */
[C---:B------:R-:W-:Y:S02]  /*68d0*/  ISETP.GT.U32.AND P2, PT, R125.reuse, R116, PT ;  /* 0x000000747d00720c */ /* 0x040fe40003f44070 */
[----:B------:R-:W-:Y:S11]  /*68e0*/  ISETP.GT.U32.AND P4, PT, R125, R118, PT ;  /* 0x000000767d00720c */ /* 0x000ff60003f84070 */
[----:B------:R-:W-:Y:S02]  /*68f0*/  @!P2 IMAD.IADD R116, R116, 0x1, -R125 ;  /* 0x000000017474a824 */ /* 0x000fe400078e0a7d */
[-C--:B------:R-:W-:Y:S01]  /*6900*/  @!P4 IADD3 R118, PT, PT, R118, -R125.reuse, RZ ;  /* 0x8000007d7676c210 */ /* 0x080fe20007ffe0ff */
[----:B------:R-:W-:Y:S01]  /*6910*/  @!P2 VIADD R120, R120, 0x1 ;  /* 0x000000017878a836 */ /* 0x000fe20000000000 */
[----:B------:R-:W-:Y:S01]  /*6920*/  ISETP.NE.AND P2, PT, R127, RZ, PT ;  /* 0x000000ff7f00720c */ /* 0x000fe20003f45270 */
[----:B------:R-:W-:Y:S01]  /*6930*/  @!P4 VIADD R124, R124, 0x1 ;  /* 0x000000017c7cc836 */ /* 0x000fe20000000000 */
[-C--:B------:R-:W-:Y:S02]  /*6940*/  ISETP.GE.U32.AND P5, PT, R116, R125.reuse, PT ;  /* 0x0000007d7400720c */ /* 0x080fe40003fa6070 */
[----:B------:R-:W-:Y:S02]  /*6950*/  ISETP.GE.U32.AND P6, PT, R118, R125, PT ;  /* 0x0000007d7600720c */ /* 0x000fe40003fc6070 */
[----:B------:R-:W-:Y:S09]  /*6960*/  LOP3.LUT R125, RZ, R127, RZ, 0x33, !PT ;  /* 0x0000007fff7d7212 */ /* 0x000ff200078e33ff */
[----:B------:R-:W-:Y:S02]  /*6970*/  @P5 IADD3 R120, PT, PT, R120, 0x1, RZ ;  /* 0x0000000178785810 */ /* 0x000fe40007ffe0ff */
[----:B------:R-:W-:Y:S03]  /*6980*/  @P6 VIADD R124, R124, 0x1 ;  /* 0x000000017c7c6836 */ /* 0x000fe60000000000 */
[----:B------:R-:W-:Y:S02]  /*6990*/  @!P1 IMAD.MOV R120, RZ, RZ, -R120 ;  /* 0x000000ffff789224 */ /* 0x000fe400078e0a78 */
[----:B------:R-:W-:Y:S03]  /*69a0*/  @!P3 IADD3 R124, PT, PT, -R124, RZ, RZ ;  /* 0x000000ff7c7cb210 */ /* 0x000fe60007ffe1ff */
[C---:B------:R-:W-:Y:S02]  /*69b0*/  SEL R129, R125.reuse, R120, !P2 ;  /* 0x000000787d817207 */ /* 0x040fe40005000000 */
[----:B------:R-:W-:Y:S02]  /*69c0*/  SEL R125, R125, R124, !P2 ;  /* 0x0000007c7d7d7207 */ /* 0x000fe40005000000 */
[-C--:B------:R-:W-:Y:S02]  /*69d0*/  LEA R136, P2, R129, R196.reuse, 0x2 ;  /* 0x000000c481887211 */ /* 0x080fe400078410ff */
[C---:B------:R-:W-:Y:S01]  /*69e0*/  LEA R134, P1, R125.reuse, R196, 0x2 ;  /* 0x000000c47d867211 */ /* 0x040fe200078210ff */
[----:B------:R-:W-:Y:S01]  /*69f0*/  IMAD.IADD R116, R125, 0x1, -R129 ;  /* 0x000000017d747824 */ /* 0x000fe200078e0a81 */
[-C--:B------:R-:W-:Y:S02]  /*6a00*/  LEA.HI.X.SX32 R137, R129, R197.reuse, 0x2, P2 ;  /* 0x000000c581897211 */ /* 0x080fe400010f16ff */
[----:B------:R-:W-:Y:S01]  /*6a10*/  LEA.HI.X.SX32 R135, R125, R197, 0x2, P1 ;  /* 0x000000c57d877211 */ /* 0x000fe200008f16ff */
[----:B------:R-:W-:Y:S02]  /*6a20*/  IMAD R127, R127, R116, -0x80 ;  /* 0xffffff807f7f7424 */ /* 0x000fe400078e0274 */
[----:B------:R-:W4:Y:S03]  /*6a30*/  LD.E R123, desc[UR4][R136.64] ;  /* 0x00000004887b7980 */ /* 0x000f26000c101900 */
[----:B------:R-:W-:Y:S01]  /*6a40*/  SHF.R.S32.HI R125, RZ, 0x1f, R127 ;  /* 0x0000001fff7d7819 */ /* 0x000fe2000001147f */
        /* <DEDUP_REMOVED lines=13> */
.L_x_454:
[----:B------:R-:W-:Y:S05]  /*6b20*/  BSYNC.RECONVERGENT B0 ;  /* 0x0000000000007941 */ /* 0x000fea0003800200 */
.L_x_453:
[----:B------:R-:W-:Y:S01]  /*6b30*/  IMAD.MOV.U32 R183, RZ, RZ, R181 ;  /* 0x000000ffffb77224 */ /* 0x000fe200078e00b5 */
[C---:B------:R-:W-:Y:S02]  /*6b40*/  IADD3 R122, P1, PT, R117.reuse, R182, RZ ;  /* 0x000000b6757a7210 */ /* 0x040fe40007f3e0ff */
[----:B------:R-:W-:Y:S02]  /*6b50*/  SHF.L.U64.HI R0, R178, 0x6, R179 ;  /* 0x00000006b2007819 */ /* 0x000fe400000102b3 */
[----:B------:R-:W-:Y:S01]  /*6b60*/  @!PT LDS RZ, [RZ] ;  /* 0x00000000fffff984 */ /* 0x000fe20000000800 */
[----:B------:R-:W-:Y:S01]  /*6b70*/  @!PT LDS RZ, [RZ] ;  /* 0x00000000fffff984 */ /* 0x000fe20000000800 */
[----:B------:R-:W-:Y:S01]  /*6b80*/  @!PT LDS RZ, [RZ] ;  /* 0x00000000fffff984 */ /* 0x000fe20000000800 */
[----:B------:R1:W-:Y:S01]  /*6b90*/  LDGSTS.E.BYPASS.LTC128B.128 [R191+0x3000], desc[UR4][R182.64] ;  /* 0x03000000b6bf7fae */ /* 0x0003e2000b981a04 */
[C---:B------:R-:W-:Y:S02]  /*6ba0*/  IADD3 R116, P2, PT, R117.reuse, R122, RZ ;  /* 0x0000007a75747210 */ /* 0x040fe40007f5e0ff */
[C---:B------:R-:W-:Y:S01]  /*6bb0*/  IMAD.X R123, R0.reuse, 0x1, R181, P1 ;  /* 0x00000001007b7824 */ /* 0x040fe200008e06b5 */
[----:B------:R1:W-:Y:S01]  /*6bc0*/  LDGSTS.E.BYPASS.LTC128B.128 [R191+0x5000], desc[UR4][R182.64+0x40] ;  /* 0x05000040b6bf7fae */ /* 0x0003e2000b981a04 */
[----:B------:R-:W-:Y:S02]  /*6bd0*/  IADD3 R124, P1, PT, R117, R116, RZ ;  /* 0x00000074757c7210 */ /* 0x000fe40007f3e0ff */
[C---:B------:R-:W-:Y:S01]  /*6be0*/  IMAD.X R117, R0.reuse, 0x1, R123, P2 ;  /* 0x0000000100757824 */ /* 0x040fe200010e067b */
[----:B------:R1:W-:Y:S03]  /*6bf0*/  LDGSTS.E.BYPASS.LTC128B.128 [R191+0x7000], desc[UR4][R182.64+0x80] ;  /* 0x07000080b6bf7fae */ /* 0x0003e6000b981a04 */
[----:B------:R-:W-:Y:S01]  /*6c00*/  IMAD.X R125, R0, 0x1, R117, P1 ;  /* 0x00000001007d7824 */ /* 0x000fe200008e0675 */
        /* <DEDUP_REMOVED lines=10> */
.L_x_452:
[----:B------:R-:W-:Y:S05]  /*6cb0*/  BSYNC.RECONVERGENT B1 ;  /* 0x0000000000017941 */ /* 0x000fea0003800200 */
.L_x_451:
[----:B-1----:R-:W2:Y:S01]  /*6cc0*/  LD.E R117, desc[UR4][R2.64+0xdc] ;  /* 0x0000dc0402757980 */ /* 0x002ea2000c101900 */
[----:B------:R-:W-:Y:S02]  /*6cd0*/  FMNMX3.FTZ R0, R121, R6, R7, !PT ;  /* 0x0000000679007276 */ /* 0x000fe40007810007 */
        /* <DEDUP_REMOVED lines=31> */
[----:B------:R-:W-:Y:S01]  /*6ed0*/  IADD3 R200, PT, PT, R200, -0x1, RZ ;  /* 0xffffffffc8c87810 */ /* 0x000fe20007ffe0ff */
[----:B------:R-:W1:Y:S01]  /*6ee0*/  SHFL.BFLY PT, R0, R125, 0x2, 0x1f ;  /* 0x0c401f007d007f89 */ /* 0x000e6200000e0000 */
[----:B------:R-:W-:Y:S07]  /*6ef0*/  IADD3 R189, PT, PT, R189, -0x80, RZ ;  /* 0xffffff80bdbd7810 */ /* 0x000fee0007ffe0ff */
[----:B------:R-:W3:Y:S01]  /*6f00*/  SHFL.BFLY PT, R116, R129, 0x2, 0x1f ;  /* 0x0c401f0081747f89 */ /* 0x000ee200000e0000 */
[----:B-1----:R-:W-:Y:S02]  /*6f10*/  FMNMX.FTZ R123, R125, R0, !PT ;  /* 0x000000007d7b7209 */ /* 0x002fe40007810000 */
[----:B---3--:R-:W-:Y:S05]  /*6f20*/  FMNMX.FTZ R127, R129, R116, !PT ;  /* 0x00000074817f7209 */ /* 0x008fea0007810000 */
[----:B------:R-:W1:Y:S08]  /*6f30*/  SHFL.BFLY PT, R0, R123, 0x1, 0x1f ;  /* 0x0c201f007b007f89 */ /* 0x000e7000000e0000 */
[----:B------:R-:W3:Y:S01]  /*6f40*/  SHFL.BFLY PT, R116, R127, 0x1, 0x1f ;  /* 0x0c201f007f747f89 */ /* 0x000ee200000e0000 */
[----:B-1----:R-:W-:Y:S02]  /*6f50*/  FMNMX.FTZ R0, R123, R0, !PT ;  /* 0x000000007b007209 */ /* 0x002fe40007810000 */
[----:B---3--:R-:W-:Y:S03]  /*6f60*/  FMNMX.FTZ R116, R127, R116, !PT ;  /* 0x000000747f747209 */ /* 0x008fe60007810000 */
[----:B------:R-:W-:Y:S02]  /*6f70*/  FADD.FTZ R118, -R0, R121 ;  /* 0x0000007900767221 */ /* 0x000fe40000010100 */
[----:B------:R-:W-:Y:S01]  /*6f80*/  LDSM.16.MT88.4 R124, [R172+0x9000] ;  /* 0x00900000ac7c783b */ /* 0x000fe20000004200 */
[C---:B------:R-:W-:Y:S01]  /*6f90*/  FSETP.NEU.FTZ.AND P1, PT, R116.reuse, -INF , PT ;  /* 0xff8000007400780b */ /* 0x040fe20003f3d000 */
[C---:B--2---:R-:W-:Y:S01]  /*6fa0*/  FMUL.FTZ R120, R117.reuse, R118 ;  /* 0x0000007675787220 */ /* 0x044fe20000410000 */
[----:B------:R-:W-:Y:S01]  /*6fb0*/  FADD.FTZ R118, -R116, R119 ;  /* 0x0000007774767221 */ /* 0x000fe20000010100 */
[C---:B------:R-:W-:Y:S01]  /*6fc0*/  FMUL.FTZ R130, R117.reuse, R116 ;  /* 0x0000007475827220 */ /* 0x040fe20000410000 */
[C---:B------:R-:W-:Y:S01]  /*6fd0*/  FMUL.FTZ R128, R117.reuse, R0 ;  /* 0x0000000075807220 */ /* 0x040fe20000410000 */
[----:B------:R-:W1:Y:S01]  /*6fe0*/  MUFU.EX2 R119, R120 ;  /* 0x0000007800777308 */ /* 0x000e620000000800 */
[----:B------:R-:W-:Y:S02]  /*6ff0*/  FMUL.FTZ R121, R117, R118 ;  /* 0x0000007675797220 */ /* 0x000fe40000410000 */
[----:B------:R-:W-:Y:S02]  /*7000*/  FSEL R130, R130, RZ, P1 ;  /* 0x000000ff82827208 */ /* 0x000fe40000800000 */
[----:B------:R-:W-:Y:S05]  /*7010*/  FSETP.NEU.FTZ.AND P1, PT, R0, -INF , PT ;  /* 0xff8000000000780b */ /* 0x000fea0003f3d000 */
[----:B------:R2:W3:Y:S01]  /*7020*/  MUFU.EX2 R118, R121 ;  /* 0x0000007900767308 */ /* 0x0004e20000000800 */
        /* <DEDUP_REMOVED lines=8> */
[----:B------:R-:W-:Y:S01]  /*70b0*/  FFMA.FTZ R141, R7, R117, -R128 ;  /* 0x00000075078d7223 */ /* 0x000fe20000010880 */
[----:B------:R-:W-:Y:S01]  /*70c0*/  MUFU.EX2 R134, R134 ;  /* 0x0000008600867308 */ /* 0x000fe20000000800 */
[C---:B-1----:R-:W-:Y:S01]  /*70d0*/  FMUL.FTZ R10, R119.reuse, R110 ;  /* 0x0000006e770a7220 */ /* 0x042fe20000410000 */
[C---:B------:R-:W-:Y:S01]  /*70e0*/  FMUL.FTZ R11, R119.reuse, R111 ;  /* 0x0000006f770b7220 */ /* 0x040fe20000410000 */
[C---:B------:R-:W-:Y:S01]  /*70f0*/  FMUL.FTZ R6, R119.reuse, R114 ;  /* 0x0000007277067220 */ /* 0x040fe20000410000 */
[C---:B------:R-:W-:Y:S01]  /*7100*/  FMUL.FTZ R7, R119.reuse, R115 ;  /* 0x0000007377077220 */ /* 0x040fe20000410000 */
[C---:B------:R-:W-:Y:S01]  /*7110*/  FMUL.FTZ R70, R119.reuse, R70 ;  /* 0x0000004677467220 */ /* 0x040fe20000410000 */
[C---:B------:R-:W-:Y:S01]  /*7120*/  FMUL.FTZ R71, R119.reuse, R71 ;  /* 0x0000004777477220 */ /* 0x040fe20000410000 */
[----:B--2---:R-:W1:Y:S03]  /*7130*/  LDSM.16.MT88.4 R120, [R174+0x9000] ;  /* 0x00900000ae78783b */ /* 0x004e660000004200 */
[----:B------:R-:W-:Y:S01]  /*7140*/  MUFU.EX2 R139, R139 ;  /* 0x0000008b008b7308 */ /* 0x000fe20000000800 */
[C---:B---3--:R-:W-:Y:S01]  /*7150*/  FMUL.FTZ R8, R118.reuse, R108 ;  /* 0x0000006c76087220 */ /* 0x048fe20000410000 */
[C---:B------:R-:W-:Y:S01]  /*7160*/  FMUL.FTZ R9, R118.reuse, R109 ;  /* 0x0000006d76097220 */ /* 0x040fe20000410000 */
[C---:B------:R-:W-:Y:S01]  /*7170*/  FMUL.FTZ R4, R118.reuse, R112 ;  /* 0x0000007076047220 */ /* 0x040fe20000410000 */
[C---:B------:R-:W-:Y:S01]  /*7180*/  FMUL.FTZ R5, R118.reuse, R113 ;  /* 0x0000007176057220 */ /* 0x040fe20000410000 */
[C---:B------:R-:W-:Y:S01]  /*7190*/  FMUL.FTZ R68, R118.reuse, R68 ;  /* 0x0000004476447220 */ /* 0x040fe20000410000 */
[C---:B------:R-:W-:Y:S01]  /*71a0*/  FMUL.FTZ R69, R118.reuse, R69 ;  /* 0x0000004576457220 */ /* 0x040fe20000410000 */
[----:B------:R-:W2:Y:S03]  /*71b0*/  LDSM.16.MT88.4 R108, [R174+0xb000] ;  /* 0x00b00000ae6c783b */ /* 0x000ea60000004200 */
[----:B------:R-:W-:Y:S01]  /*71c0*/  MUFU.EX2 R138, R138 ;  /* 0x0000008a008a7308 */ /* 0x000fe20000000800 */
[C---:B------:R-:W-:Y:S01]  /*71d0*/  FMUL.FTZ R74, R119.reuse, R74 ;  /* 0x0000004a774a7220 */ /* 0x040fe20000410000 */
[C---:B------:R-:W-:Y:S01]  /*71e0*/  FMUL.FTZ R75, R119.reuse, R75 ;  /* 0x0000004b774b7220 */ /* 0x040fe20000410000 */
[C---:B------:R-:W-:Y:S01]  /*71f0*/  FMUL.FTZ R72, R118.reuse, R72 ;  /* 0x0000004876487220 */ /* 0x040fe20000410000 */
[C---:B------:R-:W-:Y:S01]  /*7200*/  FMUL.FTZ R73, R118.reuse, R73 ;  /* 0x0000004976497220 */ /* 0x040fe20000410000 */
[C---:B------:R-:W-:Y:S01]  /*7210*/  FMUL.FTZ R78, R119.reuse, R78 ;  /* 0x0000004e774e7220 */ /* 0x040fe20000410000 */
[C---:B------:R-:W-:Y:S01]  /*7220*/  FMUL.FTZ R79, R119.reuse, R79 ;  /* 0x0000004f774f7220 */ /* 0x040fe20000410000 */
[C---:B------:R-:W-:Y:S03]  /*7230*/  FMUL.FTZ R76, R118.reuse, R76 ;  /* 0x0000004c764c7220 */ /* 0x040fe60000410000 */
[----:B------:R-:W3:Y:S01]  /*7240*/  MUFU.EX2 R141, R141 ;  /* 0x0000008d008d7308 */ /* 0x000ee20000000800 */
[C---:B------:R-:W-:Y:S01]  /*7250*/  FMUL.FTZ R77, R118.reuse, R77 ;  /* 0x0000004d764d7220 */ /* 0x040fe20000410000 */
[C---:B------:R-:W-:Y:S01]  /*7260*/  FMUL.FTZ R82, R119.reuse, R82 ;  /* 0x0000005277527220 */ /* 0x040fe20000410000 */
[C---:B------:R-:W-:Y:S01]  /*7270*/  FMUL.FTZ R83, R119.reuse, R83 ;  /* 0x0000005377537220 */ /* 0x040fe20000410000 */
[C---:B------:R-:W-:Y:S01]  /*7280*/  FMUL.FTZ R80, R118.reuse, R80 ;  /* 0x0000005076507220 */ /* 0x040fe20000410000 */
[C---:B------:R-:W-:Y:S01]  /*7290*/  FMUL.FTZ R81, R118.reuse, R81 ;  /* 0x0000005176517220 */ /* 0x040fe20000410000 */
[C---:B------:R-:W-:Y:S01]  /*72a0*/  FMUL.FTZ R86, R119.reuse, R86 ;  /* 0x0000005677567220 */ /* 0x040fe20000410000 */
[C---:B------:R-:W-:Y:S03]  /*72b0*/  FMUL.FTZ R87, R119.reuse, R87 ;  /* 0x0000005777577220 */ /* 0x040fe60000410000 */
[----:B------:R-:W4:Y:S01]  /*72c0*/  MUFU.EX2 R143, R143 ;  /* 0x0000008f008f7308 */ /* 0x000f220000000800 */
[C---:B------:R-:W-:Y:S01]  /*72d0*/  FMUL.FTZ R84, R118.reuse, R84 ;  /* 0x0000005476547220 */ /* 0x040fe20000410000 */
[C---:B------:R-:W-:Y:S01]  /*72e0*/  FMUL.FTZ R85, R118.reuse, R85 ;  /* 0x0000005576557220 */ /* 0x040fe20000410000 */
[C---:B------:R-:W-:Y:S01]  /*72f0*/  FMUL.FTZ R90, R119.reuse, R90 ;  /* 0x0000005a775a7220 */ /* 0x040fe20000410000 */
[C---:B------:R-:W-:Y:S01]  /*7300*/  FMUL.FTZ R91, R119.reuse, R91 ;  /* 0x0000005b775b7220 */ /* 0x040fe20000410000 */
[C---:B------:R-:W-:Y:S01]  /*7310*/  FMUL.FTZ R88, R118.reuse, R88 ;  /* 0x0000005876587220 */ /* 0x040fe20000410000 */
[C---:B------:R-:W-:Y:S01]  /*7320*/  FMUL.FTZ R89, R118.reuse, R89 ;  /* 0x0000005976597220 */ /* 0x040fe20000410000 */
[----:B------:R-:W-:Y:S03]  /*7330*/  FMUL.FTZ R94, R119, R94 ;  /* 0x0000005e775e7220 */ /* 0x000fe60000410000 */
[----:B------:R-:W5:Y:S01]  /*7340*/  MUFU.EX2 R129, R129 ;  /* 0x0000008100817308 */ /* 0x000f620000000800 */
[----:B---3--:R-:W-:Y:S01]  /*7350*/  F2FP.BF16.F32.PACK_AB R113, R141, R138 ;  /* 0x0000008a8d71723e */ /* 0x008fe200000010ff */
[C---:B------:R-:W-:Y:S01]  /*7360*/  FMUL.FTZ R95, R119.reuse, R95 ;  /* 0x0000005f775f7220 */ /* 0x040fe20000410000 */
[C---:B------:R-:W-:Y:S01]  /*7370*/  FMUL.FTZ R92, R118.reuse, R92 ;  /* 0x0000005c765c7220 */ /* 0x040fe20000410000 */
[C---:B------:R-:W-:Y:S01]  /*7380*/  FMUL.FTZ R93, R118.reuse, R93 ;  /* 0x0000005d765d7220 */ /* 0x040fe20000410000 */
[C---:B------:R-:W-:Y:S01]  /*7390*/  FMUL.FTZ R98, R119.reuse, R98 ;  /* 0x0000006277627220 */ /* 0x040fe20000410000 */
[----:B------:R-:W-:Y:S01]  /*73a0*/  FMUL.FTZ R99, R119, R99 ;  /* 0x0000006377637220 */ /* 0x000fe20000410000 */
[C---:B------:R-:W-:Y:S03]  /*73b0*/  FMUL.FTZ R96, R118.reuse, R96 ;  /* 0x0000006076607220 */ /* 0x040fe60000410000 */
[----:B------:R-:W-:Y:S01]  /*73c0*/  MUFU.EX2 R133, R133 ;  /* 0x0000008500857308 */ /* 0x000fe20000000800 */
[----:B----4-:R-:W-:Y:S01]  /*73d0*/  F2FP.BF16.F32.PACK_AB R112, R139, R143 ;  /* 0x0000008f8b70723e */ /* 0x010fe200000010ff */
[----:B------:R-:W-:Y:S01]  /*73e0*/  FMUL.FTZ R97, R118, R97 ;  /* 0x0000006176617220 */ /* 0x000fe20000410000 */
[-C--:B------:R-:W-:Y:S01]  /*73f0*/  FFMA.FTZ R136, R12, R117.reuse, -R130 ;  /* 0x000000750c887223 */ /* 0x080fe20000010882 */
[-CC-:B------:R-:W-:Y:S01]  /*7400*/  FFMA.FTZ R137, R14, R117.reuse, -R128.reuse ;  /* 0x000000750e897223 */ /* 0x180fe20000010880 */
[--C-:B------:R-:W-:Y:S01]  /*7410*/  FFMA.FTZ R140, R15, R117, -R128.reuse ;  /* 0x000000750f8c7223 */ /* 0x100fe20000010880 */
[C---:B------:R-:W-:Y:S01]  /*7420*/  FMUL.FTZ R14, R119.reuse, R106 ;  /* 0x0000006a770e7220 */ /* 0x040fe20000410000 */
[----:B------:R-:W-:Y:S03]  /*7430*/  FMUL.FTZ R15, R119, R107 ;  /* 0x0000006b770f7220 */ /* 0x000fe60000410000 */
[----:B------:R-:W3:Y:S01]  /*7440*/  MUFU.EX2 R132, R132 ;  /* 0x0000008400847308 */ /* 0x000ee20000000800 */
[----:B-----5:R-:W-:Y:S01]  /*7450*/  F2FP.BF16.F32.PACK_AB R114, R129, R134 ;  /* 0x000000868172723e */ /* 0x020fe200000010ff */
[----:B------:R-:W-:Y:S01]  /*7460*/  FMUL.FTZ R12, R118, R104 ;  /* 0x00000068760c7220 */ /* 0x000fe20000410000 */
[-CC-:B------:R-:W-:Y:S01]  /*7470*/  FFMA.FTZ R131, R26, R117.reuse, -R128.reuse ;  /* 0x000000751a837223 */ /* 0x180fe20000010880 */
[-CC-:B------:R-:W-:Y:S01]  /*7480*/  FFMA.FTZ R135, R34, R117.reuse, -R128.reuse ;  /* 0x0000007522877223 */ /* 0x180fe20000010880 */
[-C--:B------:R-:W-:Y:S01]  /*7490*/  FFMA.FTZ R144, R39, R117.reuse, -R128 ;  /* 0x0000007527907223 */ /* 0x080fe20000010880 */
[----:B------:R-:W-:Y:S01]  /*74a0*/  FFMA.FTZ R202, R119, R202, R138 ;  /* 0x000000ca77ca7223 */ /* 0x000fe2000001008a */
[----:B------:R-:W-:Y:S03]  /*74b0*/  FFMA.FTZ R138, R33, R117, -R130 ;  /* 0x00000075218a7223 */ /* 0x000fe60000010882 */
[----:B------:R-:W-:Y:S01]  /*74c0*/  MUFU.EX2 R136, R136 ;  /* 0x0000008800887308 */ /* 0x000fe20000000800 */
[----:B------:R-:W-:Y:S01]  /*74d0*/  FFMA.FTZ R143, R118, R201, R143 ;  /* 0x000000c9768f7223 */ /* 0x000fe2000001008f */
[----:B------:R-:W-:Y:S01]  /*74e0*/  FADD.FTZ R202, R141, R202 ;  /* 0x000000ca8dca7221 */ /* 0x000fe20000010000 */
[-C--:B------:R-:W-:Y:S01]  /*74f0*/  FFMA.FTZ R141, R38, R117.reuse, -R128 ;  /* 0x00000075268d7223 */ /* 0x080fe20000010880 */
[-C--:B------:R-:W-:Y:S01]  /*7500*/  FFMA.FTZ R142, R36, R117.reuse, -R130 ;  /* 0x00000075248e7223 */ /* 0x080fe20000010882 */
[-C--:B------:R-:W-:Y:S01]  /*7510*/  FFMA.FTZ R36, R43, R117.reuse, -R128 ;  /* 0x000000752b247223 */ /* 0x080fe20000010880 */
[-CC-:B------:R-:W-:Y:S01]  /*7520*/  FFMA.FTZ R43, R44, R117.reuse, -R130.reuse ;  /* 0x000000752c2b7223 */ /* 0x180fe20000010882 */
[--C-:B------:R-:W-:Y:S03]  /*7530*/  FFMA.FTZ R146, R41, R117, -R130.reuse ;  /* 0x0000007529927223 */ /* 0x100fe60000010882 */
[----:B------:R-:W-:Y:S01]  /*7540*/  MUFU.EX2 R137, R137 ;  /* 0x0000008900897308 */ /* 0x000fe20000000800 */
[----:B---3--:R-:W-:Y:S01]  /*7550*/  F2FP.BF16.F32.PACK_AB R115, R132, R133 ;  /* 0x000000858473723e */ /* 0x008fe200000010ff */
[-C--:B------:R-:W-:Y:S01]  /*7560*/  FFMA.FTZ R41, R48, R117.reuse, -R130 ;  /* 0x0000007530297223 */ /* 0x080fe20000010882 */
[-C--:B------:R-:W-:Y:S01]  /*7570*/  FFMA.FTZ R145, R42, R117.reuse, -R128 ;  /* 0x000000752a917223 */ /* 0x080fe20000010880 */
[-C--:B------:R-:W-:Y:S01]  /*7580*/  FFMA.FTZ R42, R45, R117.reuse, -R130 ;  /* 0x000000752d2a7223 */ /* 0x080fe20000010882 */
[-CC-:B------:R-:W-:Y:S01]  /*7590*/  FFMA.FTZ R54, R54, R117.reuse, -R128.reuse ;  /* 0x0000007536367223 */ /* 0x180fe20000010880 */
[-CC-:B------:R-:W-:Y:S01]  /*75a0*/  FFMA.FTZ R55, R55, R117.reuse, -R128.reuse ;  /* 0x0000007537377223 */ /* 0x180fe20000010880 */
[-CC-:B------:R-:W-:Y:S01]  /*75b0*/  FFMA.FTZ R58, R58, R117.reuse, -R128.reuse ;  /* 0x000000753a3a7223 */ /* 0x180fe20000010880 */
[C---:B-1----:R-:W-:Y:S02]  /*75c0*/  HMMA.16816.F32.BF16 R4, R112.reuse, R120, R4 ;  /* 0x000000787004723c */ /* 0x042fe40000041804 */
[----:B------:R-:W-:Y:S03]  /*75d0*/  MUFU.EX2 R44, R36 ;  /* 0x00000024002c7308 */ /* 0x000fe60000000800 */
[-CC-:B------:R-:W-:Y:S01]  /*75e0*/  FFMA.FTZ R59, R59, R117.reuse, -R128.reuse ;  /* 0x000000753b3b7223 */ /* 0x180fe20000010880 */
[-CC-:B------:R-:W-:Y:S01]  /*75f0*/  FFMA.FTZ R46, R46, R117.reuse, -R128.reuse ;  /* 0x000000752e2e7223 */ /* 0x180fe20000010880 */
[-CC-:B------:R-:W-:Y:S01]  /*7600*/  FFMA.FTZ R47, R47, R117.reuse, -R128.reuse ;  /* 0x000000752f2f7223 */ /* 0x180fe20000010880 */
[C---:B------:R-:W-:Y:S01]  /*7610*/  HMMA.16816.F32.BF16 R8, R112.reuse, R122, R8 ;  /* 0x0000007a7008723c */ /* 0x040fe20000041808 */
[----:B------:R-:W1:Y:S03]  /*7620*/  LDSM.16.MT88.4 R120, [R172+0xb000] ;  /* 0x00b00000ac78783b */ /* 0x000e660000004200 */
[----:B------:R-:W-:Y:S01]  /*7630*/  MUFU.EX2 R45, R43 ;  /* 0x0000002b002d7308 */ /* 0x000fe20000000800 */
[-CC-:B------:R-:W-:Y:S01]  /*7640*/  FFMA.FTZ R50, R50, R117.reuse, -R128.reuse ;  /* 0x0000007532327223 */ /* 0x180fe20000010880 */
[-C--:B------:R-:W-:Y:S01]  /*7650*/  FFMA.FTZ R51, R51, R117.reuse, -R128 ;  /* 0x0000007533337223 */ /* 0x080fe20000010880 */
[----:B------:R-:W-:Y:S01]  /*7660*/  FADD.FTZ R133, R133, R202 ;  /* 0x000000ca85857221 */ /* 0x000fe20000010000 */
[-CC-:B------:R-:W-:Y:S01]  /*7670*/  FFMA.FTZ R60, R60, R117.reuse, -R130.reuse ;  /* 0x000000753c3c7223 */ /* 0x180fe20000010882 */
[-CC-:B------:R-:W-:Y:S01]  /*7680*/  FFMA.FTZ R61, R61, R117.reuse, -R130.reuse ;  /* 0x000000753d3d7223 */ /* 0x180fe20000010882 */
[C---:B------:R-:W-:Y:S04]  /*7690*/  HMMA.16816.F32.BF16 R68, R112.reuse, R124, R68 ;  /* 0x0000007c7044723c */ /* 0x040fe80000041844 */
[----:B------:R-:W-:Y:S01]  /*76a0*/  MUFU.EX2 R48, R42 ;  /* 0x0000002a00307308 */ /* 0x000fe20000000800 */
[--C-:B------:R-:W-:Y:S01]  /*76b0*/  FFMA.FTZ R125, R13, R117, -R130.reuse ;  /* 0x000000750d7d7223 */ /* 0x100fe20000010882 */
[----:B------:R-:W-:Y:S01]  /*76c0*/  FMUL.FTZ R13, R118, R105 ;  /* 0x00000069760d7220 */ /* 0x000fe20000410000 */
[-C--:B------:R-:W-:Y:S01]  /*76d0*/  FFMA.FTZ R124, R16, R117.reuse, -R130 ;  /* 0x00000075107c7223 */ /* 0x080fe20000010882 */
[----:B------:R-:W-:Y:S01]  /*76e0*/  LDSM.16.MT88.4 R104, [R174+0x9400] ;  /* 0x00940000ae68783b */ /* 0x000fe20000004200 */
[----:B------:R-:W-:Y:S01]  /*76f0*/  FMUL.FTZ R16, R118, R100 ;  /* 0x0000006476107220 */ /* 0x000fe20000410000 */
[C---:B------:R-:W-:Y:S04]  /*7700*/  HMMA.16816.F32.BF16 R72, R112.reuse, R126, R72 ;  /* 0x0000007e7048723c */ /* 0x040fe80000041848 */
[----:B------:R-:W3:Y:S01]  /*7710*/  MUFU.EX2 R125, R125 ;  /* 0x0000007d007d7308 */ /* 0x000ee20000000800 */
[-CC-:B------:R-:W-:Y:S01]  /*7720*/  FFMA.FTZ R126, R27, R117.reuse, -R128.reuse ;  /* 0x000000751b7e7223 */ /* 0x180fe20000010880 */
[-C--:B------:R-:W-:Y:S01]  /*7730*/  FFMA.FTZ R127, R18, R117.reuse, -R128 ;  /* 0x00000075127f7223 */ /* 0x080fe20000010880 */
[----:B------:R-:W-:Y:S01]  /*7740*/  FMUL.FTZ R18, R119, R102 ;  /* 0x0000006677127220 */ /* 0x000fe20000410000 */
[----:B------:R-:W-:Y:S01]  /*7750*/  FADD.FTZ R132, R132, R133 ;  /* 0x0000008584847221 */ /* 0x000fe20000010000 */
[-C--:B------:R-:W-:Y:S01]  /*7760*/  FFMA.FTZ R64, R64, R117.reuse, -R130 ;  /* 0x0000007540407223 */ /* 0x080fe20000010882 */
[C---:B--2---:R-:W-:Y:S04]  /*7770*/  HMMA.16816.F32.BF16 R76, R112.reuse, R108, R76 ;  /* 0x0000006c704c723c */ /* 0x044fe8000004184c */
[----:B------:R-:W2:Y:S01]  /*7780*/  MUFU.EX2 R140, R140 ;  /* 0x0000008c008c7308 */ /* 0x000ea20000000800 */
[-CC-:B------:R-:W-:Y:S01]  /*7790*/  FFMA.FTZ R62, R62, R117.reuse, -R128.reuse ;  /* 0x000000753e3e7223 */ /* 0x180fe20000010880 */
[-CC-:B------:R-:W-:Y:S01]  /*77a0*/  FFMA.FTZ R63, R63, R117.reuse, -R128.reuse ;  /* 0x000000753f3f7223 */ /* 0x180fe20000010880 */
[-C--:B------:R-:W-:Y:S01]  /*77b0*/  FFMA.FTZ R66, R66, R117.reuse, -R128 ;  /* 0x0000007542427223 */ /* 0x080fe20000010880 */
[----:B------:R-:W-:Y:S01]  /*77c0*/  ISETP.NE.AND P1, PT, R200, -0x1, PT ;  /* 0xffffffffc800780c */ /* 0x000fe20003f25270 */
[C---:B------:R-:W-:Y:S01]  /*77d0*/  HMMA.16816.F32.BF16 R80, R112.reuse, R110, R80 ;  /* 0x0000006e7050723c */ /* 0x040fe20000041850 */
[----:B------:R-:W4:Y:S04]  /*77e0*/  LDSM.16.MT88.4 R108, [R174+0xd000] ;  /* 0x00d00000ae6c783b */ /* 0x000f280000004200 */
[----:B------:R-:W-:Y:S01]  /*77f0*/  MUFU.EX2 R124, R124 ;  /* 0x0000007c007c7308 */ /* 0x000fe20000000800 */
[----:B---3--:R-:W-:Y:S02]  /*7800*/  F2FP.BF16.F32.PACK_AB R100, R125, R136 ;  /* 0x000000887d64723e */ /* 0x008fe400000010ff */
[C---:B-1----:R-:W-:Y:S07]  /*7810*/  HMMA.16816.F32.BF16 R84, R112.reuse, R120, R84 ;  /* 0x000000787054723c */ /* 0x042fee0000041854 */
[----:B------:R-:W-:Y:S01]  /*7820*/  MUFU.EX2 R127, R127 ;  /* 0x0000007f007f7308 */ /* 0x000fe20000000800 */
[C---:B------:R-:W-:Y:S01]  /*7830*/  HMMA.16816.F32.BF16 R88, R112.reuse, R122, R88 ;  /* 0x0000007a7058723c */ /* 0x040fe20000041858 */
[----:B------:R-:W1:Y:S08]  /*7840*/  LDSM.16.MT88.4 R120, [R172+0xd000] ;  /* 0x00d00000ac78783b */ /* 0x000e700000004200 */
[----:B------:R-:W-:Y:S10]  /*7850*/  MUFU.EX2 R135, R135 ;  /* 0x0000008700877308 */ /* 0x000ff40000000800 */
[----:B------:R-:W-:Y:S10]  /*7860*/  MUFU.EX2 R54, R54 ;  /* 0x0000003600367308 */ /* 0x000ff40000000800 */
[----:B------:R-:W-:Y:S01]  /*7870*/  MUFU.EX2 R55, R55 ;  /* 0x0000003700377308 */ /* 0x000fe20000000800 */
[C---:B----4-:R-:W-:Y:S09]  /*7880*/  HMMA.16816.F32.BF16 R92, R112.reuse, R108, R92 ;  /* 0x0000006c705c723c */ /* 0x050ff2000004185c */
[----:B------:R-:W-:Y:S01]  /*7890*/  MUFU.EX2 R58, R58 ;  /* 0x0000003a003a7308 */ /* 0x000fe20000000800 */
[C---:B------:R-:W-:Y:S01]  /*78a0*/  HMMA.16816.F32.BF16 R96, R112.reuse, R110, R96 ;  /* 0x0000006e7060723c */ /* 0x040fe20000041860 */
[----:B------:R-:W3:Y:S08]  /*78b0*/  LDSM.16.MT88.4 R108, [R172+0x9400] ;  /* 0x00940000ac6c783b */ /* 0x000ef00000004200 */
[----:B------:R-:W-:Y:S01]  /*78c0*/  MUFU.EX2 R59, R59 ;  /* 0x0000003b003b7308 */ /* 0x000fe20000000800 */
[C---:B-1----:R-:W-:Y:S09]  /*78d0*/  HMMA.16816.F32.BF16 R12, R112.reuse, R120, R12 ;  /* 0x00000078700c723c */ /* 0x042ff2000004180c */
[----:B------:R-:W-:Y:S01]  /*78e0*/  MUFU.EX2 R131, R131 ;  /* 0x0000008300837308 */ /* 0x000fe20000000800 */
[-C--:B------:R-:W-:Y:S01]  /*78f0*/  FFMA.FTZ R121, R17, R117.reuse, -R130 ;  /* 0x0000007511797223 */ /* 0x080fe20000010882 */
[--C-:B------:R-:W-:Y:S01]  /*7900*/  FFMA.FTZ R120, R19, R117, -R128.reuse ;  /* 0x0000007513787223 */ /* 0x100fe20000010880 */
[----:B------:R-:W-:Y:S01]  /*7910*/  FMUL.FTZ R19, R119, R103 ;  /* 0x0000006777137220 */ /* 0x000fe20000410000 */
[----:B------:R-:W-:Y:S01]  /*7920*/  FMUL.FTZ R17, R118, R101 ;  /* 0x0000006576117220 */ /* 0x000fe20000410000 */
[----:B--2---:R-:W-:Y:S01]  /*7930*/  F2FP.BF16.F32.PACK_AB R101, R140, R137 ;  /* 0x000000898c65723e */ /* 0x004fe200000010ff */
[-C--:B------:R-:W-:Y:S04]  /*7940*/  FFMA.FTZ R119, R31, R117.reuse, -R128 ;  /* 0x000000751f777223 */ /* 0x080fe80000010880 */
[----:B------:R-:W1:Y:S01]  /*7950*/  MUFU.EX2 R121, R121 ;  /* 0x0000007900797308 */ /* 0x000e620000000800 */
[----:B------:R-:W-:Y:S01]  /*7960*/  FADD.FTZ R137, R137, R132 ;  /* 0x0000008489897221 */ /* 0x000fe20000010000 */
[----:B------:R-:W-:Y:S03]  /*7970*/  HMMA.16816.F32.BF16 R16, R112, R122, R16 ;  /* 0x0000007a7010723c */ /* 0x000fe60000041810 */
[-CC-:B------:R-:W-:Y:S05]  /*7980*/  FFMA.FTZ R122, R24, R117.reuse, -R130.reuse ;  /* 0x00000075187a7223 */ /* 0x180fea0000010882 */
[----:B------:R-:W2:Y:S01]  /*7990*/  MUFU.EX2 R120, R120 ;  /* 0x0000007800787308 */ /* 0x000ea20000000800 */
[-CC-:B------:R-:W-:Y:S01]  /*79a0*/  FFMA.FTZ R123, R25, R117.reuse, -R130.reuse ;  /* 0x00000075197b7223 */ /* 0x180fe20000010882 */
[-CC-:B------:R-:W-:Y:S01]  /*79b0*/  FFMA.FTZ R113, R20, R117.reuse, -R130.reuse ;  /* 0x0000007514717223 */ /* 0x180fe20000010882 */
[----:B------:R-:W-:Y:S01]  /*79c0*/  LDSM.16.MT88.4 R24, [R172+0x9800] ;  /* 0x00980000ac18783b */ /* 0x000fe20000004200 */
[-C--:B------:R-:W-:Y:S01]  /*79d0*/  FFMA.FTZ R112, R21, R117.reuse, -R130 ;  /* 0x0000007515707223 */ /* 0x080fe20000010882 */
[-CC-:B------:R-:W-:Y:S01]  /*79e0*/  FFMA.FTZ R115, R22, R117.reuse, -R128.reuse ;  /* 0x0000007516737223 */ /* 0x180fe20000010880 */
[----:B------:R-:W-:Y:S01]  /*79f0*/  FFMA.FTZ R114, R23, R117, -R128 ;  /* 0x0000007517727223 */ /* 0x000fe20000010880 */
[----:B------:R-:W-:Y:S03]  /*7a00*/  FADD.FTZ R140, R140, R137 ;  /* 0x000000898c8c7221 */ /* 0x000fe60000010000 */
[----:B------:R-:W-:Y:S01]  /*7a10*/  MUFU.EX2 R113, R113 ;  /* 0x0000007100717308 */ /* 0x000fe20000000800 */
[----:B-1----:R-:W-:Y:S09]  /*7a20*/  F2FP.BF16.F32.PACK_AB R102, R121, R124 ;  /* 0x0000007c7966723e */ /* 0x002ff200000010ff */
[----:B------:R-:W1:Y:S01]  /*7a30*/  MUFU.EX2 R112, R112 ;  /* 0x0000007000707308 */ /* 0x000e620000000800 */
[C---:B--2---:R-:W-:Y:S01]  /*7a40*/  F2FP.BF16.F32.PACK_AB R103, R120.reuse, R127 ;  /* 0x0000007f7867723e */ /* 0x044fe200000010ff */
[----:B------:R-:W-:Y:S04]  /*7a50*/  FADD.FTZ R127, R127, R140 ;  /* 0x0000008c7f7f7221 */ /* 0x000fe80000010000 */
[----:B------:R-:W-:Y:S02]  /*7a60*/  FADD.FTZ R120, R120, R127 ;  /* 0x0000007f78787221 */ /* 0x000fe40000010000 */
[C---:B------:R-:W-:Y:S02]  /*7a70*/  HMMA.16816.F32.BF16 R4, R100.reuse, R104, R4 ;  /* 0x000000686404723c */ /* 0x040fe40000041804 */
[----:B------:R-:W-:Y:S06]  /*7a80*/  MUFU.EX2 R119, R119 ;  /* 0x0000007700777308 */ /* 0x000fec0000000800 */
[C---:B------:R-:W-:Y:S01]  /*7a90*/  HMMA.16816.F32.BF16 R8, R100.reuse, R106, R8 ;  /* 0x0000006a6408723c */ /* 0x040fe20000041808 */
[----:B------:R-:W2:Y:S03]  /*7aa0*/  LDSM.16.MT88.4 R104, [R174+0xb400] ;  /* 0x00b40000ae68783b */ /* 0x000ea60000004200 */
[----:B------:R-:W-:Y:S01]  /*7ab0*/  MUFU.EX2 R115, R115 ;  /* 0x0000007300737308 */ /* 0x000fe20000000800 */
[----:B-1----:R-:W-:Y:S03]  /*7ac0*/  F2FP.BF16.F32.PACK_AB R20, R112, R113 ;  /* 0x000000717014723e */ /* 0x002fe600000010ff */
[C---:B---3--:R-:W-:Y:S06]  /*7ad0*/  HMMA.16816.F32.BF16 R68, R100.reuse, R108, R68 ;  /* 0x0000006c6444723c */ /* 0x048fec0000041844 */
[----:B------:R-:W1:Y:S02]  /*7ae0*/  MUFU.EX2 R114, R114 ;  /* 0x0000007200727308 */ /* 0x000e640000000800 */
[C---:B------:R-:W-:Y:S01]  /*7af0*/  HMMA.16816.F32.BF16 R72, R100.reuse, R110, R72 ;  /* 0x0000006e6448723c */ /* 0x040fe20000041848 */
[----:B------:R-:W3:Y:S07]  /*7b00*/  LDSM.16.MT88.4 R108, [R172+0xb400] ;  /* 0x00b40000ac6c783b */ /* 0x000eee0000004200 */
[----:B------:R-:W-:Y:S10]  /*7b10*/  MUFU.EX2 R122, R122 ;  /* 0x0000007a007a7308 */ /* 0x000ff40000000800 */
[----:B------:R-:W4:Y:S01]  /*7b20*/  MUFU.EX2 R123, R123 ;  /* 0x0000007b007b7308 */ /* 0x000f220000000800 */
[C---:B-1----:R-:W-:Y:S01]  /*7b30*/  F2FP.BF16.F32.PACK_AB R21, R114.reuse, R115 ;  /* 0x000000737215723e */ /* 0x042fe200000010ff */
[----:B------:R-:W-:Y:S04]  /*7b40*/  FADD.FTZ R115, R115, R120 ;  /* 0x0000007873737221 */ /* 0x000fe80000010000 */
[----:B------:R-:W-:Y:S04]  /*7b50*/  FADD.FTZ R114, R114, R115 ;  /* 0x0000007372727221 */ /* 0x000fe80000010000 */
[----:B------:R-:W1:Y:S01]  /*7b60*/  MUFU.EX2 R126, R126 ;  /* 0x0000007e007e7308 */ /* 0x000e620000000800 */
[C---:B--2---:R-:W-:Y:S09]  /*7b70*/  HMMA.16816.F32.BF16 R76, R100.reuse, R104, R76 ;  /* 0x00000068644c723c */ /* 0x044ff2000004184c */
[----:B------:R-:W-:Y:S01]  /*7b80*/  MUFU.EX2 R138, R138 ;  /* 0x0000008a008a7308 */ /* 0x000fe20000000800 */
[----:B----4-:R-:W-:Y:S01]  /*7b90*/  F2FP.BF16.F32.PACK_AB R22, R123, R122 ;  /* 0x0000007a7b16723e */ /* 0x010fe200000010ff */
[C---:B------:R-:W-:Y:S01]  /*7ba0*/  HMMA.16816.F32.BF16 R80, R100.reuse, R106, R80 ;  /* 0x0000006a6450723c */ /* 0x040fe20000041850 */
[----:B------:R-:W2:Y:S07]  /*7bb0*/  LDSM.16.MT88.4 R104, [R174+0xd400] ;  /* 0x00d40000ae68783b */ /* 0x000eae0000004200 */
[----:B------:R-:W-:Y:S01]  /*7bc0*/  MUFU.EX2 R142, R142 ;  /* 0x0000008e008e7308 */ /* 0x000fe20000000800 */
[C---:B-1----:R-:W-:Y:S01]  /*7bd0*/  F2FP.BF16.F32.PACK_AB R23, R126.reuse, R131 ;  /* 0x000000837e17723e */ /* 0x042fe200000010ff */
[----:B------:R-:W-:Y:S01]  /*7be0*/  FADD.FTZ R131, R131, R114 ;  /* 0x0000007283837221 */ /* 0x000fe20000010000 */
[C---:B---3--:R-:W-:Y:S07]  /*7bf0*/  HMMA.16816.F32.BF16 R84, R100.reuse, R108, R84 ;  /* 0x0000006c6454723c */ /* 0x048fee0000041854 */
[----:B------:R-:W-:Y:S01]  /*7c00*/  MUFU.EX2 R141, R141 ;  /* 0x0000008d008d7308 */ /* 0x000fe20000000800 */
[----:B------:R-:W-:Y:S01]  /*7c10*/  FADD.FTZ R131, R126, R131 ;  /* 0x000000837e837221 */ /* 0x000fe20000010000 */
[C---:B------:R-:W-:Y:S01]  /*7c20*/  HMMA.16816.F32.BF16 R88, R100.reuse, R110, R88 ;  /* 0x0000006e6458723c */ /* 0x040fe20000041858 */
[----:B------:R-:W1:Y:S07]  /*7c30*/  LDSM.16.MT88.4 R108, [R172+0xd400] ;  /* 0x00d40000ac6c783b */ /* 0x000e6e0000004200 */
[----:B------:R-:W-:Y:S10]  /*7c40*/  MUFU.EX2 R144, R144 ;  /* 0x0000009000907308 */ /* 0x000ff40000000800 */
[----:B------:R-:W-:Y:S10]  /*7c50*/  MUFU.EX2 R146, R146 ;  /* 0x0000009200927308 */ /* 0x000ff40000000800 */
[----:B------:R-:W-:Y:S01]  /*7c60*/  MUFU.EX2 R145, R145 ;  /* 0x0000009100917308 */ /* 0x000fe20000000800 */
[C---:B--2---:R-:W-:Y:S09]  /*7c70*/  HMMA.16816.F32.BF16 R92, R100.reuse, R104, R92 ;  /* 0x00000068645c723c */ /* 0x044ff2000004185c */
[----:B------:R-:W-:Y:S01]  /*7c80*/  MUFU.EX2 R46, R46 ;  /* 0x0000002e002e7308 */ /* 0x000fe20000000800 */
[C---:B------:R-:W-:Y:S01]  /*7c90*/  HMMA.16816.F32.BF16 R96, R100.reuse, R106, R96 ;  /* 0x0000006a6460723c */ /* 0x040fe20000041860 */
[----:B------:R-:W2:Y:S08]  /*7ca0*/  LDSM.16.MT88.4 R104, [R174+0x9800] ;  /* 0x00980000ae68783b */ /* 0x000eb00000004200 */
[----:B------:R-:W-:Y:S01]  /*7cb0*/  MUFU.EX2 R47, R47 ;  /* 0x0000002f002f7308 */ /* 0x000fe20000000800 */
[C---:B-1----:R-:W-:Y:S09]  /*7cc0*/  HMMA.16816.F32.BF16 R12, R100.reuse, R108, R12 ;  /* 0x0000006c640c723c */ /* 0x042ff2000004180c */
[----:B------:R-:W-:Y:S01]  /*7cd0*/  MUFU.EX2 R50, R50 ;  /* 0x0000003200327308 */ /* 0x000fe20000000800 */
[----:B------:R-:W-:Y:S01]  /*7ce0*/  FADD.FTZ R109, R139, R143 ;  /* 0x0000008f8b6d7221 */ /* 0x000fe20000010000 */
[-CC-:B------:R-:W-:Y:S01]  /*7cf0*/  FFMA.FTZ R139, R37, R117.reuse, -R130.reuse ;  /* 0x00000075258b7223 */ /* 0x180fe20000010882 */
[-CC-:B------:R-:W-:Y:S01]  /*7d00*/  FFMA.FTZ R143, R40, R117.reuse, -R130.reuse ;  /* 0x00000075288f7223 */ /* 0x180fe20000010882 */
[----:B------:R-:W-:Y:S01]  /*7d10*/  LDSM.16.MT88.4 R36, [R172+0xc000] ;  /* 0x00c00000ac24783b */ /* 0x000fe20000004200 */
[-C--:B------:R-:W-:Y:S01]  /*7d20*/  FFMA.FTZ R40, R49, R117.reuse, -R130 ;  /* 0x0000007531287223 */ /* 0x080fe20000010882 */
[----:B------:R-:W-:Y:S04]  /*7d30*/  HMMA.16816.F32.BF16 R16, R100, R110, R16 ;  /* 0x0000006e6410723c */ /* 0x000fe80000041810 */
[----:B------:R-:W-:Y:S01]  /*7d40*/  MUFU.EX2 R49, R41 ;  /* 0x0000002900317308 */ /* 0x000fe20000000800 */
[----:B------:R-:W-:Y:S01]  /*7d50*/  FADD.FTZ R134, R134, R109 ;  /* 0x0000006d86867221 */ /* 0x000fe20000010000 */
[----:B------:R-:W1:Y:S03]  /*7d60*/  LDSM.16.MT88.4 R100, [R174+0xb800] ;  /* 0x00b80000ae64783b */ /* 0x000e660000004200 */
[----:B------:R-:W-:Y:S05]  /*7d70*/  FADD.FTZ R129, R129, R134 ;  /* 0x0000008681817221 */ /* 0x000fea0000010000 */
[----:B------:R-:W-:Y:S01]  /*7d80*/  MUFU.EX2 R139, R139 ;  /* 0x0000008b008b7308 */ /* 0x000fe20000000800 */
[----:B------:R-:W-:Y:S01]  /*7d90*/  FADD.FTZ R136, R136, R129 ;  /* 0x0000008188887221 */ /* 0x000fe20000010000 */
[----:B------:R-:W-:Y:S03]  /*7da0*/  LDSM.16.MT88.4 R108, [R174+0xac00] ;  /* 0x00ac0000ae6c783b */ /* 0x000fe60000004200 */
[----:B------:R-:W-:Y:S05]  /*7db0*/  FADD.FTZ R125, R125, R136 ;  /* 0x000000887d7d7221 */ /* 0x000fea0000010000 */
[----:B------:R-:W-:Y:S01]  /*7dc0*/  MUFU.EX2 R143, R143 ;  /* 0x0000008f008f7308 */ /* 0x000fe20000000800 */
[----:B------:R-:W-:Y:S04]  /*7dd0*/  FADD.FTZ R124, R124, R125 ;  /* 0x0000007d7c7c7221 */ /* 0x000fe80000010000 */
[----:B------:R-:W-:Y:S01]  /*7de0*/  FADD.FTZ R124, R121, R124 ;  /* 0x0000007c797c7221 */ /* 0x000fe20000010000 */
[----:B------:R-:W-:Y:S01]  /*7df0*/  MOV R121, R0 ;  /* 0x0000000000797202 */ /* 0x000fe20000000f00 */
[C---:B--2---:R-:W-:Y:S03]  /*7e00*/  HMMA.16816.F32.BF16 R4, R20.reuse, R104, R4 ;  /* 0x000000681404723c */ /* 0x044fe60000041804 */
[----:B------:R-:W-:Y:S02]  /*7e10*/  MUFU.EX2 R51, R51 ;  /* 0x0000003300337308 */ /* 0x000fe40000000800 */
[-CC-:B------:R-:W-:Y:S01]  /*7e20*/  FFMA.FTZ R105, R28, R117.reuse, -R130.reuse ;  /* 0x000000751c697223 */ /* 0x180fe20000010882 */
[-C--:B------:R-:W-:Y:S02]  /*7e30*/  FFMA.FTZ R104, R29, R117.reuse, -R130 ;  /* 0x000000751d687223 */ /* 0x080fe40000010882 */
[C---:B------:R-:W-:Y:S05]  /*7e40*/  HMMA.16816.F32.BF16 R8, R20.reuse, R106, R8 ;  /* 0x0000006a1408723c */ /* 0x040fea0000041808 */
[----:B------:R-:W-:Y:S01]  /*7e50*/  MUFU.EX2 R60, R60 ;  /* 0x0000003c003c7308 */ /* 0x000fe20000000800 */
[-C--:B------:R-:W-:Y:S01]  /*7e60*/  FFMA.FTZ R106, R30, R117.reuse, -R128 ;  /* 0x000000751e6a7223 */ /* 0x080fe20000010880 */
[-C--:B------:R-:W-:Y:S01]  /*7e70*/  FFMA.FTZ R107, R32, R117.reuse, -R130 ;  /* 0x00000075206b7223 */ /* 0x080fe20000010882 */
[----:B------:R-:W-:Y:S01]  /*7e80*/  LDSM.16.MT88.4 R28, [R174+0x9c00] ;  /* 0x009c0000ae1c783b */ /* 0x000fe20000004200 */
[C---:B------:R-:W-:Y:S06]  /*7e90*/  HMMA.16816.F32.BF16 R68, R20.reuse, R24, R68 ;  /* 0x000000181444723c */ /* 0x040fec0000041844 */
[----:B------:R-:W-:Y:S02]  /*7ea0*/  MUFU.EX2 R105, R105 ;  /* 0x0000006900697308 */ /* 0x000fe40000000800 */
[C---:B------:R-:W-:Y:S01]  /*7eb0*/  HMMA.16816.F32.BF16 R72, R20.reuse, R26, R72 ;  /* 0x0000001a1448723c */ /* 0x040fe20000041848 */
[----:B------:R-:W2:Y:S07]  /*7ec0*/  LDSM.16.MT88.4 R24, [R172+0xb800] ;  /* 0x00b80000ac18783b */ /* 0x000eae0000004200 */
[----:B------:R-:W3:Y:S01]  /*7ed0*/  MUFU.EX2 R104, R104 ;  /* 0x0000006800687308 */ /* 0x000ee20000000800 */
[C---:B-1----:R-:W-:Y:S09]  /*7ee0*/  HMMA.16816.F32.BF16 R76, R20.reuse, R100, R76 ;  /* 0x00000064144c723c */ /* 0x042ff2000004184c */
[----:B------:R-:W1:Y:S01]  /*7ef0*/  MUFU.EX2 R106, R106 ;  /* 0x0000006a006a7308 */ /* 0x000e620000000800 */
[C---:B------:R-:W-:Y:S01]  /*7f00*/  HMMA.16816.F32.BF16 R80, R20.reuse, R102, R80 ;  /* 0x000000661450723c */ /* 0x040fe20000041850 */
[----:B------:R-:W4:Y:S08]  /*7f10*/  LDSM.16.MT88.4 R100, [R174+0xd800] ;  /* 0x00d80000ae64783b */ /* 0x000f300000004200 */
[----:B------:R-:W5:Y:S10]  /*7f20*/  MUFU.EX2 R107, R107 ;  /* 0x0000006b006b7308 */ /* 0x000f740000000800 */
[----:B------:R-:W-:Y:S01]  /*7f30*/  MUFU.EX2 R61, R61 ;  /* 0x0000003d003d7308 */ /* 0x000fe20000000800 */
[C---:B--2---:R-:W-:Y:S08]  /*7f40*/  HMMA.16816.F32.BF16 R84, R20.reuse, R24, R84 ;  /* 0x000000181454723c */ /* 0x044ff00000041854 */
[C---:B------:R-:W-:Y:S01]  /*7f50*/  HMMA.16816.F32.BF16 R88, R20.reuse, R26, R88 ;  /* 0x0000001a1458723c */ /* 0x040fe20000041858 */
[----:B------:R-:W2:Y:S07]  /*7f60*/  LDSM.16.MT88.4 R24, [R172+0xd800] ;  /* 0x00d80000ac18783b */ /* 0x000eae0000004200 */
[C---:B----4-:R-:W-:Y:S03]  /*7f70*/  HMMA.16816.F32.BF16 R92, R20.reuse, R100, R92 ;  /* 0x00000064145c723c */ /* 0x050fe6000004185c */
[-C--:B------:R-:W-:Y:S01]  /*7f80*/  FFMA.FTZ R100, R35, R117.reuse, -R128 ;  /* 0x0000007523647223 */ /* 0x080fe20000010880 */
[-C--:B------:R-:W-:Y:S01]  /*7f90*/  FFMA.FTZ R101, R56, R117.reuse, -R130 ;  /* 0x0000007538657223 */ /* 0x080fe20000010882 */
[----:B------:R-:W4:Y:S01]  /*7fa0*/  LDSM.16.MT88.4 R32, [R172+0x9c00] ;  /* 0x009c0000ac20783b */ /* 0x000f220000004200 */
[-C--:B------:R-:W-:Y:S01]  /*7fb0*/  FFMA.FTZ R128, R67, R117.reuse, -R128 ;  /* 0x0000007543807223 */ /* 0x080fe20000010880 */
[----:B------:R3:W5:Y:S01]  /*7fc0*/  MUFU.EX2 R118, R100 ;  /* 0x0000006400767308 */ /* 0x0007620000000800 */
[C---:B------:R-:W-:Y:S03]  /*7fd0*/  HMMA.16816.F32.BF16 R96, R20.reuse, R102, R96 ;  /* 0x000000661460723c */ /* 0x040fe60000041860 */
[-CC-:B------:R-:W-:Y:S01]  /*7fe0*/  FFMA.FTZ R103, R52, R117.reuse, -R130.reuse ;  /* 0x0000007534677223 */ /* 0x180fe20000010882 */
[-CC-:B------:R-:W-:Y:S05]  /*7ff0*/  FFMA.FTZ R102, R53, R117.reuse, -R130.reuse ;  /* 0x0000007535667223 */ /* 0x180fea0000010882 */
[----:B------:R1:W4:Y:S10]  /*8000*/  MUFU.EX2 R52, R40 ;  /* 0x0000002800347308 */ /* 0x0003340000000800 */
[----:B------:R-:W-:Y:S01]  /*8010*/  MUFU.EX2 R53, R103 ;  /* 0x0000006700357308 */ /* 0x000fe20000000800 */
[-CC-:B---3--:R-:W-:Y:S01]  /*8020*/  FFMA.FTZ R100, R57, R117.reuse, -R130.reuse ;  /* 0x0000007539647223 */ /* 0x188fe20000010882 */
[----:B------:R-:W-:Y:S08]  /*8030*/  FFMA.FTZ R130, R65, R117, -R130 ;  /* 0x0000007541827223 */ /* 0x000ff00000010882 */
[----:B------:R-:W-:Y:S01]  /*8040*/  MUFU.EX2 R57, R101 ;  /* 0x0000006500397308 */ /* 0x000fe20000000800 */
[----:B-1----:R-:W-:Y:S01]  /*8050*/  LDSM.16.MT88.4 R40, [R172+0xc400] ;  /* 0x00c40000ac28783b */ /* 0x002fe20000004200 */
[C---:B--2---:R-:W-:Y:S08]  /*8060*/  HMMA.16816.F32.BF16 R12, R20.reuse, R24, R12 ;  /* 0x00000018140c723c */ /* 0x044ff0000004180c */
[----:B------:R1:W2:Y:S01]  /*8070*/  MUFU.EX2 R132, R100 ;  /* 0x0000006400847308 */ /* 0x0002a20000000800 */
[----:B------:R-:W-:Y:S01]  /*8080*/  HMMA.16816.F32.BF16 R16, R20, R26, R16 ;  /* 0x0000001a1410723c */ /* 0x000fe20000041810 */
[----:B------:R-:W3:Y:S02]  /*8090*/  LDSM.16.MT88.4 R24, [R174+0xbc00] ;  /* 0x00bc0000ae18783b */ /* 0x000ee40000004200 */
[----:B------:R-:W-:Y:S02]  /*80a0*/  F2FP.BF16.F32.PACK_AB R20, R104, R105 ;  /* 0x000000696814723e */ /* 0x000fe400000010ff */
[----:B------:R-:W-:Y:S04]  /*80b0*/  F2FP.BF16.F32.PACK_AB R21, R119, R106 ;  /* 0x0000006a7715723e */ /* 0x000fe800000010ff */
[----:B------:R-:W2:Y:S01]  /*80c0*/  MUFU.EX2 R56, R102 ;  /* 0x0000006600387308 */ /* 0x000ea20000000800 */
[----:B-----5:R-:W-:Y:S02]  /*80d0*/  F2FP.BF16.F32.PACK_AB R22, R138, R107 ;  /* 0x0000006b8a16723e */ /* 0x020fe400000010ff */
[----:B------:R-:W-:Y:S07]  /*80e0*/  F2FP.BF16.F32.PACK_AB R23, R118, R135 ;  /* 0x000000877617723e */ /* 0x000fee00000010ff */
[----:B------:R-:W-:Y:S01]  /*80f0*/  MUFU.EX2 R130, R130 ;  /* 0x0000008200827308 */ /* 0x000fe20000000800 */
[----:B-1----:R-:W-:Y:S01]  /*8100*/  F2FP.BF16.F32.PACK_AB R100, R61, R60 ;  /* 0x0000003c3d64723e */ /* 0x002fe200000010ff */
[C---:B------:R-:W-:Y:S08]  /*8110*/  HMMA.16816.F32.BF16 R4, R20.reuse, R28, R4 ;  /* 0x0000001c1404723c */ /* 0x040ff00000041804 */
[C---:B------:R-:W-:Y:S01]  /*8120*/  HMMA.16816.F32.BF16 R8, R20.reuse, R30, R8 ;  /* 0x0000001e1408723c */ /* 0x040fe20000041808 */
[----:B------:R-:W1:Y:S07]  /*8130*/  LDSM.16.MT88.4 R28, [R172+0xbc00] ;  /* 0x00bc0000ac1c783b */ /* 0x000e6e0000004200 */
[C---:B----4-:R-:W-:Y:S08]  /*8140*/  HMMA.16816.F32.BF16 R68, R20.reuse, R32, R68 ;  /* 0x000000201444723c */ /* 0x050ff00000041844 */
[C---:B------:R-:W-:Y:S01]  /*8150*/  HMMA.16816.F32.BF16 R72, R20.reuse, R34, R72 ;  /* 0x000000221448723c */ /* 0x040fe20000041848 */
[----:B------:R-:W4:Y:S07]  /*8160*/  LDSM.16.MT88.4 R32, [R174+0xdc00] ;  /* 0x00dc0000ae20783b */ /* 0x000f2e0000004200 */
[C---:B---3--:R-:W-:Y:S08]  /*8170*/  HMMA.16816.F32.BF16 R76, R20.reuse, R24, R76 ;  /* 0x00000018144c723c */ /* 0x048ff0000004184c */
[C---:B------:R-:W-:Y:S01]  /*8180*/  HMMA.16816.F32.BF16 R80, R20.reuse, R26, R80 ;  /* 0x0000001a1450723c */ /* 0x040fe20000041850 */
[----:B------:R-:W3:Y:S07]  /*8190*/  LDSM.16.MT88.4 R24, [R172+0xdc00] ;  /* 0x00dc0000ac18783b */ /* 0x000eee0000004200 */
[C---:B-1----:R-:W-:Y:S08]  /*81a0*/  HMMA.16816.F32.BF16 R84, R20.reuse, R28, R84 ;  /* 0x0000001c1454723c */ /* 0x042ff00000041854 */
[C---:B------:R-:W-:Y:S01]  /*81b0*/  HMMA.16816.F32.BF16 R88, R20.reuse, R30, R88 ;  /* 0x0000001e1458723c */ /* 0x040fe20000041858 */
[----:B------:R-:W1:Y:S07]  /*81c0*/  LDSM.16.MT88.4 R28, [R174+0xa000] ;  /* 0x00a00000ae1c783b */ /* 0x000e6e0000004200 */
[C---:B----4-:R-:W-:Y:S08]  /*81d0*/  HMMA.16816.F32.BF16 R92, R20.reuse, R32, R92 ;  /* 0x00000020145c723c */ /* 0x050ff0000004185c */
[C---:B------:R-:W-:Y:S01]  /*81e0*/  HMMA.16816.F32.BF16 R96, R20.reuse, R34, R96 ;  /* 0x000000221460723c */ /* 0x040fe20000041860 */
[----:B------:R-:W4:Y:S07]  /*81f0*/  LDSM.16.MT88.4 R32, [R172+0xa000] ;  /* 0x00a00000ac20783b */ /* 0x000f2e0000004200 */
[C---:B---3--:R-:W-:Y:S08]  /*8200*/  HMMA.16816.F32.BF16 R12, R20.reuse, R24, R12 ;  /* 0x00000018140c723c */ /* 0x048ff0000004180c */
[----:B------:R-:W-:Y:S01]  /*8210*/  HMMA.16816.F32.BF16 R16, R20, R26, R16 ;  /* 0x0000001a1410723c */ /* 0x000fe20000041810 */
[----:B------:R-:W3:Y:S02]  /*8220*/  LDSM.16.MT88.4 R24, [R174+0xc000] ;  /* 0x00c00000ae18783b */ /* 0x000ee40000004200 */
[----:B------:R-:W-:Y:S02]  /*8230*/  F2FP.BF16.F32.PACK_AB R20, R139, R142 ;  /* 0x0000008e8b14723e */ /* 0x000fe400000010ff */
[----:B------:R-:W-:Y:S02]  /*8240*/  F2FP.BF16.F32.PACK_AB R21, R144, R141 ;  /* 0x0000008d9015723e */ /* 0x000fe400000010ff */
[----:B------:R-:W-:Y:S02]  /*8250*/  F2FP.BF16.F32.PACK_AB R22, R146, R143 ;  /* 0x0000008f9216723e */ /* 0x000fe400000010ff */
[----:B------:R-:W-:Y:S07]  /*8260*/  F2FP.BF16.F32.PACK_AB R23, R44, R145 ;  /* 0x000000912c17723e */ /* 0x000fee00000010ff */
[C---:B-1----:R-:W-:Y:S08]  /*8270*/  HMMA.16816.F32.BF16 R4, R20.reuse, R28, R4 ;  /* 0x0000001c1404723c */ /* 0x042ff00000041804 */
        /* <DEDUP_REMOVED lines=8> */
[C---:B------:R-:W-:Y:S08]  /*8300*/  HMMA.16816.F32.BF16 R84, R20.reuse, R36, R84 ;  /* 0x000000241454723c */ /* 0x040ff00000041854 */
[C---:B------:R-:W-:Y:S01]  /*8310*/  HMMA.16816.F32.BF16 R88, R20.reuse, R38, R88 ;  /* 0x000000261458723c */ /* 0x040fe20000041858 */
[----:B------:R-:W5:Y:S07]  /*8320*/  LDSM.16.MT88.4 R36, [R172+0xa400] ;  /* 0x00a40000ac24783b */ /* 0x000f6e0000004200 */
[C---:B-1----:R-:W-:Y:S08]  /*8330*/  HMMA.16816.F32.BF16 R92, R20.reuse, R28, R92 ;  /* 0x0000001c145c723c */ /* 0x042ff0000004185c */
[C---:B------:R-:W-:Y:S01]  /*8340*/  HMMA.16816.F32.BF16 R96, R20.reuse, R30, R96 ;  /* 0x0000001e1460723c */ /* 0x040fe20000041860 */
[----:B------:R-:W1:Y:S07]  /*8350*/  LDSM.16.MT88.4 R28, [R174+0xc400] ;  /* 0x00c40000ae1c783b */ /* 0x000e6e0000004200 */
[C---:B----4-:R-:W-:Y:S08]  /*8360*/  HMMA.16816.F32.BF16 R12, R20.reuse, R32, R12 ;  /* 0x00000020140c723c */ /* 0x050ff0000004180c */
[----:B------:R-:W-:Y:S01]  /*8370*/  HMMA.16816.F32.BF16 R16, R20, R34, R16 ;  /* 0x000000221410723c */ /* 0x000fe20000041810 */
[----:B------:R-:W4:Y:S02]  /*8380*/  LDSM.16.MT88.4 R32, [R174+0xe400] ;  /* 0x00e40000ae20783b */ /* 0x000f240000004200 */
[----:B------:R-:W-:Y:S02]  /*8390*/  F2FP.BF16.F32.PACK_AB R20, R48, R45 ;  /* 0x0000002d3014723e */ /* 0x000fe400000010ff */
[----:B------:R-:W-:Y:S02]  /*83a0*/  F2FP.BF16.F32.PACK_AB R21, R47, R46 ;  /* 0x0000002e2f15723e */ /* 0x000fe400000010ff */
[----:B------:R-:W-:Y:S02]  /*83b0*/  F2FP.BF16.F32.PACK_AB R22, R52, R49 ;  /* 0x000000313416723e */ /* 0x000fe400000010ff */
[----:B------:R-:W-:Y:S07]  /*83c0*/  F2FP.BF16.F32.PACK_AB R23, R51, R50 ;  /* 0x000000323317723e */ /* 0x000fee00000010ff */
[C---:B---3--:R-:W-:Y:S08]  /*83d0*/  HMMA.16816.F32.BF16 R4, R20.reuse, R24, R4 ;  /* 0x000000181404723c */ /* 0x048ff00000041804 */
[C---:B------:R-:W-:Y:S01]  /*83e0*/  HMMA.16816.F32.BF16 R8, R20.reuse, R26, R8 ;  /* 0x0000001a1408723c */ /* 0x040fe20000041808 */
[----:B------:R-:W3:Y:S07]  /*83f0*/  LDSM.16.MT88.4 R24, [R172+0xe400] ;  /* 0x00e40000ac18783b */ /* 0x000eee0000004200 */
[C---:B-----5:R-:W-:Y:S08]  /*8400*/  HMMA.16816.F32.BF16 R68, R20.reuse, R36, R68 ;  /* 0x000000241444723c */ /* 0x060ff00000041844 */
[C---:B------:R-:W-:Y:S01]  /*8410*/  HMMA.16816.F32.BF16 R72, R20.reuse, R38, R72 ;  /* 0x000000261448723c */ /* 0x040fe20000041848 */
[----:B------:R-:W-:Y:S07]  /*8420*/  LDSM.16.MT88.4 R36, [R172+0xa800] ;  /* 0x00a80000ac24783b */ /* 0x000fee0000004200 */
[C---:B-1----:R-:W-:Y:S08]  /*8430*/  HMMA.16816.F32.BF16 R76, R20.reuse, R28, R76 ;  /* 0x0000001c144c723c */ /* 0x042ff0000004184c */
[C---:B------:R-:W-:Y:S01]  /*8440*/  HMMA.16816.F32.BF16 R80, R20.reuse, R30, R80 ;  /* 0x0000001e1450723c */ /* 0x040fe20000041850 */
[----:B------:R-:W1:Y:S07]  /*8450*/  LDSM.16.MT88.4 R28, [R174+0xa800] ;  /* 0x00a80000ae1c783b */ /* 0x000e6e0000004200 */
[C---:B------:R-:W-:Y:S08]  /*8460*/  HMMA.16816.F32.BF16 R84, R20.reuse, R40, R84 ;  /* 0x000000281454723c */ /* 0x040ff00000041854 */
[C---:B------:R-:W-:Y:S01]  /*8470*/  HMMA.16816.F32.BF16 R88, R20.reuse, R42, R88 ;  /* 0x0000002a1458723c */ /* 0x040fe20000041858 */
[----:B------:R-:W-:Y:S07]  /*8480*/  LDSM.16.MT88.4 R40, [R172+0xc800] ;  /* 0x00c80000ac28783b */ /* 0x000fee0000004200 */
[C---:B----4-:R-:W-:Y:S08]  /*8490*/  HMMA.16816.F32.BF16 R92, R20.reuse, R32, R92 ;  /* 0x00000020145c723c */ /* 0x050ff0000004185c */
[C---:B------:R-:W-:Y:S01]  /*84a0*/  HMMA.16816.F32.BF16 R96, R20.reuse, R34, R96 ;  /* 0x000000221460723c */ /* 0x040fe20000041860 */
[----:B------:R-:W4:Y:S07]  /*84b0*/  LDSM.16.MT88.4 R32, [R174+0xc800] ;  /* 0x00c80000ae20783b */ /* 0x000f2e0000004200 */
[C---:B---3--:R-:W-:Y:S08]  /*84c0*/  HMMA.16816.F32.BF16 R12, R20.reuse, R24, R12 ;  /* 0x00000018140c723c */ /* 0x048ff0000004180c */
[----:B------:R-:W-:Y:S01]  /*84d0*/  HMMA.16816.F32.BF16 R16, R20, R26, R16 ;  /* 0x0000001a1410723c */ /* 0x000fe20000041810 */
[----:B------:R-:W3:Y:S02]  /*84e0*/  LDSM.16.MT88.4 R24, [R174+0xe800] ;  /* 0x00e80000ae18783b */ /* 0x000ee40000004200 */
[----:B------:R-:W-:Y:S02]  /*84f0*/  F2FP.BF16.F32.PACK_AB R21, R55, R54 ;  /* 0x000000363715723e */ /* 0x000fe400000010ff */
[----:B--2---:R-:W-:Y:S02]  /*8500*/  F2FP.BF16.F32.PACK_AB R22, R132, R57 ;  /* 0x000000398416723e */ /* 0x004fe400000010ff */
[----:B------:R-:W-:Y:S02]  /*8510*/  F2FP.BF16.F32.PACK_AB R23, R59, R58 ;  /* 0x0000003a3b17723e */ /* 0x000fe400000010ff */
[----:B------:R-:W-:Y:S07]  /*8520*/  F2FP.BF16.F32.PACK_AB R20, R56, R53 ;  /* 0x000000353814723e */ /* 0x000fee00000010ff */
[C---:B-1----:R-:W-:Y:S08]  /*8530*/  HMMA.16816.F32.BF16 R4, R20.reuse, R28, R4 ;  /* 0x0000001c1404723c */ /* 0x042ff00000041804 */
[C---:B------:R-:W-:Y:S01]  /*8540*/  HMMA.16816.F32.BF16 R8, R20.reuse, R30, R8 ;  /* 0x0000001e1408723c */ /* 0x040fe20000041808 */
[----:B------:R-:W1:Y:S07]  /*8550*/  LDSM.16.MT88.4 R28, [R172+0xe800] ;  /* 0x00e80000ac1c783b */ /* 0x000e6e0000004200 */
[C---:B------:R-:W-:Y:S01]  /*8560*/  HMMA.16816.F32.BF16 R68, R20.reuse, R36, R68 ;  /* 0x000000241444723c */ /* 0x040fe20000041844 */
[----:B------:R-:W-:Y:S07]  /*8570*/  MUFU.EX2 R36, R62 ;  /* 0x0000003e00247308 */ /* 0x000fee0000000800 */
[C---:B------:R-:W-:Y:S03]  /*8580*/  HMMA.16816.F32.BF16 R72, R20.reuse, R38, R72 ;  /* 0x000000261448723c */ /* 0x040fe60000041848 */
[----:B------:R-:W2:Y:S05]  /*8590*/  MUFU.EX2 R37, R63 ;  /* 0x0000003f00257308 */ /* 0x000eaa0000000800 */
[C---:B----4-:R-:W-:Y:S05]  /*85a0*/  HMMA.16816.F32.BF16 R76, R20.reuse, R32, R76 ;  /* 0x00000020144c723c */ /* 0x050fea000004184c */
[----:B------:R-:W4:Y:S03]  /*85b0*/  MUFU.EX2 R39, R64 ;  /* 0x0000004000277308 */ /* 0x000f260000000800 */
[C---:B------:R-:W-:Y:S01]  /*85c0*/  HMMA.16816.F32.BF16 R80, R20.reuse, R34, R80 ;  /* 0x000000221450723c */ /* 0x040fe20000041850 */
[----:B------:R-:W5:Y:S06]  /*85d0*/  LDSM.16.MT88.4 R32, [R172+0xac00] ;  /* 0x00ac0000ac20783b */ /* 0x000f6c0000004200 */
[----:B------:R-:W-:Y:S01]  /*85e0*/  MUFU.EX2 R38, R66 ;  /* 0x0000004200267308 */ /* 0x000fe20000000800 */
[----:B--2---:R-:W-:Y:S01]  /*85f0*/  F2FP.BF16.F32.PACK_AB R101, R37, R36 ;  /* 0x000000242565723e */ /* 0x004fe200000010ff */
[C---:B------:R-:W-:Y:S08]  /*8600*/  HMMA.16816.F32.BF16 R84, R20.reuse, R40, R84 ;  /* 0x000000281454723c */ /* 0x040ff00000041854 */
[----:B------:R-:W2:Y:S01]  /*8610*/  MUFU.EX2 R41, R128 ;  /* 0x0000008000297308 */ /* 0x000ea20000000800 */
[----:B----4-:R-:W-:Y:S01]  /*8620*/  F2FP.BF16.F32.PACK_AB R102, R130, R39 ;  /* 0x000000278266723e */ /* 0x010fe200000010ff */
[C---:B------:R-:W-:Y:S08]  /*8630*/  HMMA.16816.F32.BF16 R88, R20.reuse, R42, R88 ;  /* 0x0000002a1458723c */ /* 0x040ff00000041858 */
[C---:B---3--:R-:W-:Y:S03]  /*8640*/  HMMA.16816.F32.BF16 R92, R20.reuse, R24, R92 ;  /* 0x00000018145c723c */ /* 0x048fe6000004185c */
[----:B--2---:R-:W-:Y:S05]  /*8650*/  F2FP.BF16.F32.PACK_AB R103, R41, R38 ;  /* 0x000000262967723e */ /* 0x004fea00000010ff */
[C---:B------:R-:W-:Y:S01]  /*8660*/  HMMA.16816.F32.BF16 R96, R20.reuse, R26, R96 ;  /* 0x0000001a1460723c */ /* 0x040fe20000041860 */
[----:B------:R-:W2:Y:S07]  /*8670*/  LDSM.16.MT88.4 R24, [R174+0xcc00] ;  /* 0x00cc0000ae18783b */ /* 0x000eae0000004200 */
[C---:B-1----:R-:W-:Y:S03]  /*8680*/  HMMA.16816.F32.BF16 R12, R20.reuse, R28, R12 ;  /* 0x0000001c140c723c */ /* 0x042fe6000004180c */
[----:B------:R-:W-:Y:S04]  /*8690*/  FADD.FTZ R29, R113, R124 ;  /* 0x0000007c711d7221 */ /* 0x000fe80000010000 */
[----:B------:R-:W-:Y:S01]  /*86a0*/  FADD.FTZ R29, R112, R29 ;  /* 0x0000001d701d7221 */ /* 0x000fe20000010000 */
[----:B------:R-:W-:Y:S03]  /*86b0*/  HMMA.16816.F32.BF16 R16, R20, R30, R16 ;  /* 0x0000001e1410723c */ /* 0x000fe60000041810 */
[----:B------:R-:W-:Y:S01]  /*86c0*/  FADD.FTZ R20, R106, R131 ;  /* 0x000000836a147221 */ /* 0x000fe20000010000 */
[----:B------:R-:W-:Y:S03]  /*86d0*/  FADD.FTZ R122, R122, R29 ;  /* 0x0000001d7a7a7221 */ /* 0x000fe60000010000 */
[----:B------:R-:W-:Y:S01]  /*86e0*/  FADD.FTZ R20, R119, R20 ;  /* 0x0000001477147221 */ /* 0x000fe20000010000 */
[C---:B------:R-:W-:Y:S01]  /*86f0*/  HMMA.16816.F32.BF16 R112, R100.reuse, R108, R4 ;  /* 0x0000006c6470723c */ /* 0x040fe20000041804 */
[----:B------:R-:W1:Y:S04]  /*8700*/  LDSM.16.MT88.4 R4, [R172+0xcc00] ;  /* 0x00cc0000ac04783b */ /* 0x000e680000004200 */
[----:B------:R-:W-:Y:S01]  /*8710*/  FADD.FTZ R135, R135, R20 ;  /* 0x0000001487877221 */ /* 0x000fe20000010000 */
[----:B------:R-:W-:Y:S01]  /*8720*/  FADD.FTZ R122, R123, R122 ;  /* 0x0000007a7b7a7221 */ /* 0x000fe20000010000 */
[----:B------:R-:W-:Y:S01]  /*8730*/  MOV R119, R116 ;  /* 0x0000007400777202 */ /* 0x000fe20000000f00 */
[C---:B------:R-:W-:Y:S01]  /*8740*/  HMMA.16816.F32.BF16 R108, R100.reuse, R110, R8 ;  /* 0x0000006e646c723c */ /* 0x040fe20000041808 */
[----:B------:R-:W3:Y:S02]  /*8750*/  LDSM.16.MT88.4 R8, [R174+0xec00] ;  /* 0x00ec0000ae08783b */ /* 0x000ee40000004200 */
[----:B------:R-:W-:Y:S01]  /*8760*/  FADD.FTZ R105, R105, R122 ;  /* 0x0000007a69697221 */ /* 0x000fe20000010000 */
[----:B------:R-:W-:Y:S03]  /*8770*/  FADD.FTZ R118, R118, R135 ;  /* 0x0000008776767221 */ /* 0x000fe60000010000 */
[----:B------:R-:W-:Y:S01]  /*8780*/  FADD.FTZ R104, R104, R105 ;  /* 0x0000006968687221 */ /* 0x000fe20000010000 */
[C---:B-----5:R-:W-:Y:S01]  /*8790*/  HMMA.16816.F32.BF16 R68, R100.reuse, R32, R68 ;  /* 0x000000206444723c */ /* 0x060fe20000041844 */
[----:B------:R-:W4:Y:S02]  /*87a0*/  LDSM.16.MT88.4 R20, [R172+0xec00] ;  /* 0x00ec0000ac14783b */ /* 0x000f240000004200 */
[----:B------:R-:W-:Y:S01]  /*87b0*/  FADD.FTZ R107, R107, R104 ;  /* 0x000000686b6b7221 */ /* 0x000fe20000010000 */
[----:B------:R-:W-:Y:S03]  /*87c0*/  FADD.FTZ R141, R141, R118 ;  /* 0x000000768d8d7221 */ /* 0x000fe60000010000 */
[----:B------:R-:W-:Y:S01]  /*87d0*/  FADD.FTZ R107, R138, R107 ;  /* 0x0000006b8a6b7221 */ /* 0x000fe20000010000 */
[C---:B------:R-:W-:Y:S03]  /*87e0*/  HMMA.16816.F32.BF16 R72, R100.reuse, R34, R72 ;  /* 0x000000226448723c */ /* 0x040fe60000041848 */
[----:B------:R-:W-:Y:S01]  /*87f0*/  FADD.FTZ R142, R142, R107 ;  /* 0x0000006b8e8e7221 */ /* 0x000fe20000010000 */
[----:B------:R-:W-:Y:S03]  /*8800*/  FADD.FTZ R144, R144, R141 ;  /* 0x0000008d90907221 */ /* 0x000fe60000010000 */
[----:B------:R-:W-:Y:S01]  /*8810*/  FADD.FTZ R142, R139, R142 ;  /* 0x0000008e8b8e7221 */ /* 0x000fe20000010000 */
[C---:B--2---:R-:W-:Y:S03]  /*8820*/  HMMA.16816.F32.BF16 R76, R100.reuse, R24, R76 ;  /* 0x00000018644c723c */ /* 0x044fe6000004184c */
[----:B------:R-:W-:Y:S01]  /*8830*/  FADD.FTZ R25, R145, R144 ;  /* 0x0000009091197221 */ /* 0x000fe20000010000 */
[----:B------:R-:W-:Y:S03]  /*8840*/  FADD.FTZ R143, R143, R142 ;  /* 0x0000008e8f8f7221 */ /* 0x000fe60000010000 */
[----:B------:R-:W-:Y:S01]  /*8850*/  FADD.FTZ R25, R44, R25 ;  /* 0x000000192c197221 */ /* 0x000fe20000010000 */
[C---:B------:R-:W-:Y:S03]  /*8860*/  HMMA.16816.F32.BF16 R80, R100.reuse, R26, R80 ;  /* 0x0000001a6450723c */ /* 0x040fe60000041850 */
[----:B------:R-:W-:Y:S01]  /*8870*/  FADD.FTZ R146, R146, R143 ;  /* 0x0000008f92927221 */ /* 0x000fe20000010000 */
[----:B------:R-:W-:Y:S03]  /*8880*/  FADD.FTZ R46, R46, R25 ;  /* 0x000000192e2e7221 */ /* 0x000fe60000010000 */
[----:B------:R-:W-:Y:S01]  /*8890*/  FADD.FTZ R45, R45, R146 ;  /* 0x000000922d2d7221 */ /* 0x000fe20000010000 */
[C---:B-1----:R-:W-:Y:S03]  /*88a0*/  HMMA.16816.F32.BF16 R84, R100.reuse, R4, R84 ;  /* 0x000000046454723c */ /* 0x042fe60000041854 */
[----:B------:R-:W-:Y:S01]  /*88b0*/  FADD.FTZ R47, R47, R46 ;  /* 0x0000002e2f2f7221 */ /* 0x000fe20000010000 */
[----:B------:R-:W-:Y:S03]  /*88c0*/  FADD.FTZ R48, R48, R45 ;  /* 0x0000002d30307221 */ /* 0x000fe60000010000 */
[----:B------:R-:W-:Y:S01]  /*88d0*/  FADD.FTZ R50, R50, R47 ;  /* 0x0000002f32327221 */ /* 0x000fe20000010000 */
[C---:B------:R-:W-:Y:S03]  /*88e0*/  HMMA.16816.F32.BF16 R88, R100.reuse, R6, R88 ;  /* 0x000000066458723c */ /* 0x040fe60000041858 */
[----:B------:R-:W-:Y:S01]  /*88f0*/  FADD.FTZ R49, R49, R48 ;  /* 0x0000003031317221 */ /* 0x000fe20000010000 */
[----:B------:R-:W-:Y:S03]  /*8900*/  FADD.FTZ R51, R51, R50 ;  /* 0x0000003233337221 */ /* 0x000fe60000010000 */
[----:B------:R-:W-:Y:S01]  /*8910*/  FADD.FTZ R52, R52, R49 ;  /* 0x0000003134347221 */ /* 0x000fe20000010000 */
[C---:B---3--:R-:W-:Y:S03]  /*8920*/  HMMA.16816.F32.BF16 R92, R100.reuse, R8, R92 ;  /* 0x00000008645c723c */ /* 0x048fe6000004185c */
[----:B------:R-:W-:Y:S01]  /*8930*/  FADD.FTZ R54, R54, R51 ;  /* 0x0000003336367221 */ /* 0x000fe20000010000 */
[----:B------:R-:W-:Y:S03]  /*8940*/  FADD.FTZ R53, R53, R52 ;  /* 0x0000003435357221 */ /* 0x000fe60000010000 */
[----:B------:R-:W-:Y:S01]  /*8950*/  FADD.FTZ R55, R55, R54 ;  /* 0x0000003637377221 */ /* 0x000fe20000010000 */
[C---:B------:R-:W-:Y:S03]  /*8960*/  HMMA.16816.F32.BF16 R96, R100.reuse, R10, R96 ;  /* 0x0000000a6460723c */ /* 0x040fe60000041860 */
[----:B------:R-:W-:Y:S01]  /*8970*/  FADD.FTZ R56, R56, R53 ;  /* 0x0000003538387221 */ /* 0x000fe20000010000 */
[----:B------:R-:W-:Y:S03]  /*8980*/  FADD.FTZ R58, R58, R55 ;  /* 0x000000373a3a7221 */ /* 0x000fe60000010000 */
[----:B------:R-:W-:Y:S01]  /*8990*/  FADD.FTZ R57, R57, R56 ;  /* 0x0000003839397221 */ /* 0x000fe20000010000 */
[C---:B----4-:R-:W-:Y:S03]  /*89a0*/  HMMA.16816.F32.BF16 R104, R100.reuse, R20, R12 ;  /* 0x000000146468723c */ /* 0x050fe6000004180c */
[----:B------:R-:W-:Y:S01]  /*89b0*/  FADD.FTZ R59, R59, R58 ;  /* 0x0000003a3b3b7221 */ /* 0x000fe20000010000 */
[----:B------:R-:W-:Y:S03]  /*89c0*/  FADD.FTZ R57, R132, R57 ;  /* 0x0000003984397221 */ /* 0x000fe60000010000 */
[----:B------:R-:W-:Y:S01]  /*89d0*/  FADD.FTZ R36, R36, R59 ;  /* 0x0000003b24247221 */ /* 0x000fe20000010000 */
[----:B------:R-:W-:Y:S03]  /*89e0*/  HMMA.16816.F32.BF16 R100, R100, R22, R16 ;  /* 0x000000166464723c */ /* 0x000fe60000041810 */
[----:B------:R-:W-:Y:S01]  /*89f0*/  FADD.FTZ R60, R60, R57 ;  /* 0x000000393c3c7221 */ /* 0x000fe20000010000 */
[----:B------:R-:W-:Y:S03]  /*8a00*/  FADD.FTZ R37, R37, R36 ;  /* 0x0000002425257221 */ /* 0x000fe60000010000 */
[----:B------:R-:W-:Y:S01]  /*8a10*/  FADD.FTZ R60, R61, R60 ;  /* 0x0000003c3d3c7221 */ /* 0x000fe20000010000 */
[----:B------:R-:W-:Y:S03]  /*8a20*/  FADD.FTZ R38, R38, R37 ;  /* 0x0000002526267221 */ /* 0x000fe60000010000 */
[----:B------:R-:W-:Y:S01]  /*8a30*/  FADD.FTZ R39, R39, R60 ;  /* 0x0000003c27277221 */ /* 0x000fe20000010000 */
[----:B------:R-:W-:Y:S03]  /*8a40*/  FADD.FTZ R202, R41, R38 ;  /* 0x0000002629ca7221 */ /* 0x000fe60000010000 */
[----:B------:R-:W-:Y:S01]  /*8a50*/  FADD.FTZ R201, R130, R39 ;  /* 0x0000002782c97221 */ /* 0x000fe20000010000 */
[----:B------:R-:W-:Y:S06]  /*8a60*/  @P1 BRA `(.L_x_455) ;  /* 0xffffffc800f41947 */ /* 0x000fec000383ffff */
.L_x_448:
[----:B------:R1:W5:Y:S01]  /*8a70*/  LD.E R11, desc[UR4][R2.64+0xd8] ;  /* 0x0000d804020b7980 */ /* 0x000362000c101900 */
[----:B------:R-:W-:Y:S01]  /*8a80*/  UMOV UR6, 0xffffffff ;  /* 0xffffffff00067882 */ /* 0x000fe20000000000 */
[----:B------:R-:W2:Y:S02]  /*8a90*/  S2R R9, SR_TID.X ;  /* 0x0000000000097919 */ /* 0x000ea40000002100 */
[----:B--2---:R-:W-:-:S05]  /*8aa0*/  IMAD.SHL.U32 R8, R9, 0x8, RZ ;  /* 0x0000000809087824 */ /* 0x004fca00078e00ff */
[----:B------:R-:W-:-:S04]  /*8ab0*/  LOP3.LUT R4, R8, 0xc0, RZ, 0xc0, !PT ;  /* 0x000000c008047812 */ /* 0x000fc800078ec0ff */
[----:B------:R-:W-:Y:S01]  /*8ac0*/  LOP3.LUT R7, R4, 0x18, R9, 0xf8, !PT ;  /* 0x0000001804077812 */ /* 0x000fe200078ef809 */
[----:B-1----:R-:W-:Y:S06]  /*8ad0*/  BRA.DIV UR6, `(.L_x_456) ;  /* 0x0000000e068c7947 */ /* 0x002fec000b800000 */
[----:B------:R-:W1:Y:S04]  /*8ae0*/  SHFL.BFLY PT, R10, R201, 0x2, 0x1f ;  /* 0x0c401f00c90a7f89 */ /* 0x000e6800000e0000 */
[----:B------:R-:W2:Y:S01]  /*8af0*/  SHFL.BFLY PT, R14, R202, 0x2, 0x1f ;  /* 0x0c401f00ca0e7f89 */ /* 0x000ea200000e0000 */
[----:B-1----:R-:W-:Y:S01]  /*8b00*/  FADD.FTZ R13, R10, R201 ;  /* 0x000000c90a0d7221 */ /* 0x002fe20000010000 */
[----:B--2---:R-:W-:-:S04]  /*8b10*/  FADD.FTZ R12, R14, R202 ;  /* 0x000000ca0e0c7221 */ /* 0x004fc80000010000 */
[----:B------:R-:W1:Y:S04]  /*8b20*/  SHFL.BFLY PT, R10, R13, 0x1, 0x1f ;  /* 0x0c201f000d0a7f89 */ /* 0x000e6800000e0000 */
[----:B------:R2:W3:Y:S01]  /*8b30*/  SHFL.BFLY PT, R14, R12, 0x1, 0x1f ;  /* 0x0c201f000c0e7f89 */ /* 0x0004e200000e0000 */
[----:B-1----:R-:W-:-:S07]  /*8b40*/  FADD.FTZ R10, R13, R10 ;  /* 0x0000000a0d0a7221 */ /* 0x002fce0000010000 */
.L_x_466:
[----:B------:R-:W1:Y:S01]  /*8b50*/  S2UR UR6, SR_CgaCtaId ;  /* 0x00000000000679c3 */ /* 0x000e620000008800 */
[----:B---3--:R-:W-:Y:S01]  /*8b60*/  FADD.FTZ R14, R12, R14 ;  /* 0x0000000e0c0e7221 */ /* 0x008fe20000010000 */
[----:B------:R-:W3:Y:S01]  /*8b70*/  MUFU.RCP R5, R10 ;  /* 0x0000000a00057308 */ /* 0x000ee20000001000 */
[C---:B------:R-:W-:Y:S01]  /*8b80*/  SHF.L.U32 R4, R9.reuse, 0x1, RZ ;  /* 0x0000000109047819 */ /* 0x040fe200000006ff */
[----:B------:R-:W-:Y:S01]  /*8b90*/  UMOV UR7, 0x400 ;  /* 0x0000040000077882 */ /* 0x000fe20000000000 */
[C---:B------:R-:W-:Y:S02]  /*8ba0*/  SHF.L.U32 R6, R9.reuse, 0x4, RZ ;  /* 0x0000000409067819 */ /* 0x040fe400000006ff */
[----:B------:R-:W-:Y:S02]  /*8bb0*/  LOP3.LUT R13, R4, 0x6, RZ, 0xc0, !PT ;  /* 0x00000006040d7812 */ /* 0x000fe400078ec0ff */
[----:B------:R-:W-:Y:S01]  /*8bc0*/  SHF.L.U32 R4, R9, 0x3, RZ ;  /* 0x0000000309047819 */ /* 0x000fe200000006ff */
[----:B--2---:R-:W2:Y:S01]  /*8bd0*/  MUFU.RCP R12, R14 ;  /* 0x0000000e000c7308 */ /* 0x004ea20000001000 */
[----:B------:R-:W-:-:S02]  /*8be0*/  FSETP.NE.FTZ.AND P6, PT, R10, RZ, PT ;  /* 0x000000ff0a00720b */ /* 0x000fc40003fd5000 */
[----:B------:R-:W-:Y:S02]  /*8bf0*/  LOP3.LUT R6, R13, 0x3e00, R6, 0xf8, !PT ;  /* 0x00003e000d067812 */ /* 0x000fe400078ef806 */
[----:B------:R-:W-:Y:S02]  /*8c00*/  FSETP.NE.FTZ.AND P5, PT, R14, RZ, PT ;  /* 0x000000ff0e00720b */ /* 0x000fe40003fb5000 */
[----:B------:R-:W-:Y:S02]  /*8c10*/  LOP3.LUT R4, R4, 0x20, RZ, 0xc0, !PT ;  /* 0x0000002004047812 */ /* 0x000fe400078ec0ff */
[----:B---3--:R-:W-:Y:S02]  /*8c20*/  FSEL R5, R5, 1, P6 ;  /* 0x3f80000005057808 */ /* 0x008fe40003000000 */
[----:B------:R-:W-:Y:S02]  /*8c30*/  IADD3 R4, PT, PT, R7, R6, R4 ;  /* 0x0000000607047210 */ /* 0x000fe40007ffe004 */
[----:B------:R-:W-:Y:S01]  /*8c40*/  SHF.L.U32 R6, R9, 0x2, RZ ;  /* 0x0000000209067819 */ /* 0x000fe200000006ff */
[----:B-1----:R-:W-:Y:S01]  /*8c50*/  ULEA UR6, UR6, UR7, 0x18 ;  /* 0x0000000706067291 */ /* 0x002fe2000f8ec0ff */
[C---:B------:R-:W-:Y:S01]  /*8c60*/  FMUL.FTZ R112, R5.reuse, R112 ;  /* 0x0000007005707220 */ /* 0x040fe20000410000 */
[C---:B------:R-:W-:Y:S01]  /*8c70*/  FMUL.FTZ R113, R5.reuse, R113 ;  /* 0x0000007105717220 */ /* 0x040fe20000410000 */
[----:B--2---:R-:W-:Y:S01]  /*8c80*/  FSEL R12, R12, 1, P5 ;  /* 0x3f8000000c0c7808 */ /* 0x004fe20002800000 */
[C---:B------:R-:W-:Y:S01]  /*8c90*/  FMUL.FTZ R108, R5.reuse, R108 ;  /* 0x0000006c056c7220 */ /* 0x040fe20000410000 */
[----:B------:R-:W-:Y:S01]  /*8ca0*/  LOP3.LUT R7, R6, 0x20, RZ, 0xc0, !PT ;  /* 0x0000002006077812 */ /* 0x000fe200078ec0ff */
[C---:B------:R-:W-:Y:S01]  /*8cb0*/  FMUL.FTZ R109, R5.reuse, R109 ;  /* 0x0000006d056d7220 */ /* 0x040fe20000410000 */
[----:B------:R-:W-:Y:S01]  /*8cc0*/  LEA R13, R4, UR6, 0x1 ;  /* 0x00000006040d7c11 */ /* 0x000fe2000f8e08ff */
[C---:B------:R-:W-:Y:S01]  /*8cd0*/  FMUL.FTZ R114, R12.reuse, R114 ;  /* 0x000000720c727220 */ /* 0x040fe20000410000 */
        /* <DEDUP_REMOVED lines=10> */
[----:B------:R-:W-:Y:S01]  /*8d80*/  FMUL.FTZ R75, R12, R75 ;  /* 0x0000004b0c4b7220 */ /* 0x000fe20000410000 */
[----:B------:R-:W-:Y:S01]  /*8d90*/  LOP3.LUT R6, R6, 0x40, RZ, 0xc0, !PT ;  /* 0x0000004006067812 */ /* 0x000fe200078ec0ff */
[C---:B------:R-:W-:Y:S01]  /*8da0*/  FMUL.FTZ R76, R5.reuse, R76 ;  /* 0x0000004c054c7220 */ /* 0x040fe20000410000 */
[----:B------:R-:W-:Y:S01]  /*8db0*/  FMUL.FTZ R77, R5, R77 ;  /* 0x0000004d054d7220 */ /* 0x000fe20000410000 */
[C---:B------:R-:W-:Y:S01]  /*8dc0*/  FMUL.FTZ R78, R12.reuse, R78 ;  /* 0x0000004e0c4e7220 */ /* 0x040fe20000410000 */
[C---:B------:R-:W-:Y:S01]  /*8dd0*/  FMUL.FTZ R79, R12.reuse, R79 ;  /* 0x0000004f0c4f7220 */ /* 0x040fe20000410000 */
[----:B------:R-:W-:Y:S01]  /*8de0*/  IADD3 R7, PT, PT, R13, -R7, RZ ;  /* 0x800000070d077210 */ /* 0x000fe20007ffe0ff */
[C---:B------:R-:W-:Y:S01]  /*8df0*/  FMUL.FTZ R80, R5.reuse, R80 ;  /* 0x0000005005507220 */ /* 0x040fe20000410000 */
[----:B------:R-:W-:Y:S01]  /*8e00*/  FMUL.FTZ R81, R5, R81 ;  /* 0x0000005105517220 */ /* 0x000fe20000410000 */
[C---:B------:R-:W-:Y:S01]  /*8e10*/  FMUL.FTZ R82, R12.reuse, R82 ;  /* 0x000000520c527220 */ /* 0x040fe20000410000 */
[C---:B------:R-:W-:Y:S01]  /*8e20*/  FMUL.FTZ R83, R12.reuse, R83 ;  /* 0x000000530c537220 */ /* 0x040fe20000410000 */
[----:B------:R-:W-:Y:S01]  /*8e30*/  F2FP.BF16.F32.PACK_AB R112, R113, R112 ;  /* 0x000000707170723e */ /* 0x000fe200000010ff */
[----:B------:R-:W-:Y:S01]  /*8e40*/  FMUL.FTZ R84, R5, R84 ;  /* 0x0000005405547220 */ /* 0x000fe20000410000 */
[----:B------:R-:W-:Y:S01]  /*8e50*/  F2FP.BF16.F32.PACK_AB R114, R115, R114 ;  /* 0x000000727372723e */ /* 0x000fe200000010ff */
        /* <DEDUP_REMOVED lines=13> */
[----:B------:R-:W-:Y:S01]  /*8f30*/  IADD3 R15, PT, PT, R13, -R6, RZ ;  /* 0x800000060d0f7210 */ /* 0x000fe20007ffe0ff */
        /* <DEDUP_REMOVED lines=12> */
[C---:B------:R-:W-:Y:S01]  /*9000*/  FMUL.FTZ R105, R5.reuse, R105 ;  /* 0x0000006905697220 */ /* 0x040fe20000410000 */
[----:B------:R-:W-:Y:S01]  /*9010*/  FMUL.FTZ R100, R5, R100 ;  /* 0x0000006405647220 */ /* 0x000fe20000410000 */
[C---:B------:R-:W-:Y:S01]  /*9020*/  FMUL.FTZ R106, R12.reuse, R106 ;  /* 0x0000006a0c6a7220 */ /* 0x040fe20000410000 */
[C---:B------:R-:W-:Y:S01]  /*9030*/  FMUL.FTZ R107, R12.reuse, R107 ;  /* 0x0000006b0c6b7220 */ /* 0x040fe20000410000 */
[----:B------:R-:W-:Y:S01]  /*9040*/  F2FP.BF16.F32.PACK_AB R80, R81, R80 ;  /* 0x000000505150723e */ /* 0x000fe200000010ff */
[----:B------:R-:W-:Y:S01]  /*9050*/  STS [R13], R112 ;  /* 0x000000700d007388 */ /* 0x000fe20000000800 */
[----:B------:R-:W-:Y:S01]  /*9060*/  F2FP.BF16.F32.PACK_AB R82, R83, R82 ;  /* 0x000000525352723e */ /* 0x000fe200000010ff */
[----:B------:R-:W-:Y:S01]  /*9070*/  FMUL.FTZ R5, R5, R101 ;  /* 0x0000006505057220 */ /* 0x000fe20000410000 */
[C---:B------:R-:W-:Y:S01]  /*9080*/  FMUL.FTZ R102, R12.reuse, R102 ;  /* 0x000000660c667220 */ /* 0x040fe20000410000 */
[----:B------:R-:W-:Y:S01]  /*9090*/  STS [R13+0x200], R114 ;  /* 0x000200720d007388 */ /* 0x000fe20000000800 */
[----:B------:R-:W-:Y:S01]  /*90a0*/  FMUL.FTZ R103, R12, R103 ;  /* 0x000000670c677220 */ /* 0x000fe20000410000 */
[----:B------:R-:W-:-:S02]  /*90b0*/  F2FP.BF16.F32.PACK_AB R84, R85, R84 ;  /* 0x000000545554723e */ /* 0x000fc400000010ff */
[----:B------:R-:W-:Y:S01]  /*90c0*/  F2FP.BF16.F32.PACK_AB R86, R87, R86 ;  /* 0x000000565756723e */ /* 0x000fe200000010ff */
[----:B------:R-:W-:Y:S01]  /*90d0*/  STS [R7+0x10], R108 ;  /* 0x0000106c07007388 */ /* 0x000fe20000000800 */
[----:B------:R-:W-:Y:S02]  /*90e0*/  F2FP.BF16.F32.PACK_AB R88, R89, R88 ;  /* 0x000000585958723e */ /* 0x000fe400000010ff */
[----:B------:R-:W-:Y:S01]  /*90f0*/  F2FP.BF16.F32.PACK_AB R90, R91, R90 ;  /* 0x0000005a5b5a723e */ /* 0x000fe200000010ff */
[----:B------:R-:W-:Y:S01]  /*9100*/  STS [R7+0x210], R110 ;  /* 0x0002106e07007388 */ /* 0x000fe20000000800 */
[----:B------:R-:W-:Y:S02]  /*9110*/  F2FP.BF16.F32.PACK_AB R92, R93, R92 ;  /* 0x0000005c5d5c723e */ /* 0x000fe400000010ff */
[----:B------:R-:W-:Y:S01]  /*9120*/  F2FP.BF16.F32.PACK_AB R94, R95, R94 ;  /* 0x0000005e5f5e723e */ /* 0x000fe200000010ff */
[----:B------:R-:W-:Y:S01]  /*9130*/  STS [R15+0x20], R68 ;  /* 0x000020440f007388 */ /* 0x000fe20000000800 */
        /* <DEDUP_REMOVED lines=8> */
[----:B------:R-:W-:Y:S04]  /*91c0*/  STS [R17+0x230], R74 ;  /* 0x0002304a11007388 */ /* 0x000fe80000000800 */
        /* <DEDUP_REMOVED lines=11> */
[----:B------:R1:W-:Y:S04]  /*9280*/  STS [R7+0x2210], R98 ;  /* 0x0022106207007388 */ /* 0x0003e80000000800 */
[----:B------:R-:W-:Y:S04]  /*9290*/  STS [R15+0x2020], R104 ;  /* 0x002020680f007388 */ /* 0x000fe80000000800 */
[----:B------:R2:W-:Y:S04]  /*92a0*/  STS [R15+0x2220], R106 ;  /* 0x0022206a0f007388 */ /* 0x0005e80000000800 */
[----:B------:R3:W-:Y:S04]  /*92b0*/  STS [R17+0x2030], R5 ;  /* 0x0020300511007388 */ /* 0x0007e80000000800 */
[----:B------:R4:W-:Y:S04]  /*92c0*/  STS [R17+0x2230], R102 ;  /* 0x0022306611007388 */ /* 0x0009e80000000800 */
[----:B------:R-:W2:Y:S01]  /*92d0*/  LD.E.U8 R4, desc[UR4][R2.64+0x1c8] ;  /* 0x0001c80402047980 */ /* 0x000ea2000c101100 */
[----:B------:R-:W-:-:S03]  /*92e0*/  ISETP.NE.AND P1, PT, R192, -0x1, PT ;  /* 0xffffffffc000780c */ /* 0x000fc60003f25270 */
[----:B------:R-:W3:Y:S04]  /*92f0*/  LD.E.64 R40, desc[UR4][R2.64+0x88] ;  /* 0x0000880402287980 */ /* 0x000ee8000c101b00 */
[----:B------:R-:W4:Y:S04]  /*9300*/  LD.E.64 R22, desc[UR4][R2.64+0x90] ;  /* 0x0000900402167980 */ /* 0x000f28000c101b00 */
[----:B------:R1:W5:Y:S04]  /*9310*/  LD.E.64 R36, desc[UR4][R2.64+0xa0] ;  /* 0x0000a00402247980 */ /* 0x000368000c101b00 */
[----:B------:R-:W3:Y:S04]  /*9320*/  @!P1 LD.E.64 R18, desc[UR4][R2.64+0x80] ;  /* 0x0000800402129980 */ /* 0x000ee8000c101b00 */
[----:B------:R1:W5:Y:S01]  /*9330*/  LD.E.64 R38, desc[UR4][R2.64+0x70] ;  /* 0x0000700402267980 */ /* 0x000362000c101b00 */
[----:B--2---:R-:W-:-:S13]  /*9340*/  ISETP.NE.AND P4, PT, R4, RZ, PT ;  /* 0x000000ff0400720c */ /* 0x004fda0003f85270 */
[----:B------:R-:W2:Y:S04]  /*9350*/  @!P4 LD.E R12, desc[UR4][R2.64+0x60] ;  /* 0x00006004020cc980 */ /* 0x000ea8000c101900 */
[----:B-1----:R-:W2:Y:S01]  /*9360*/  @!P4 LD.E R7, desc[UR4][R2.64+0xb4] ;  /* 0x0000b4040207c980 */ /* 0x002ea2000c101900 */
[----:B------:R-:W1:Y:S01]  /*9370*/  @P6 MUFU.LG2 R16, R10 ;  /* 0x0000000a00106308 */ /* 0x000e620000000c00 */
[----:B---3--:R-:W-:-:S07]  /*9380*/  @!P1 IMAD R13, R19, R188, RZ ;  /* 0x000000bc130d9224 */ /* 0x008fce00078e02ff */
[----:B------:R3:W1:Y:S01]  /*9390*/  @P5 MUFU.LG2 R15, R14 ;  /* 0x0000000e000f5308 */ /* 0x0006620000000c00 */
[----:B------:R-:W-:Y:S01]  /*93a0*/  @!P1 IMAD.WIDE.U32 R18, R18, R188, RZ ;  /* 0x000000bc12129225 */ /* 0x000fe200078e00ff */
[----:B------:R-:W-:Y:S02]  /*93b0*/  LOP3.LUT R24, R8, 0x18, RZ, 0xc0, !PT ;  /* 0x0000001808187812 */ /* 0x000fe400078ec0ff */
[----:B------:R-:W-:Y:S01]  /*93c0*/  MOV R25, RZ ;  /* 0x000000ff00197202 */ /* 0x000fe20000000f00 */
[-C--:B------:R-:W-:Y:S02]  /*93d0*/  @P1 IMAD R4, R41, R192.reuse, RZ ;  /* 0x000000c029041224 */ /* 0x080fe400078e02ff */
[----:B------:R-:W-:Y:S01]  /*93e0*/  @P1 IMAD.WIDE.U32 R20, R40, R192, RZ ;  /* 0x000000c028141225 */ /* 0x000fe200078e00ff */
[----:B------:R-:W-:-:S03]  /*93f0*/  @!P1 IADD3 R13, PT, PT, R19, R13, RZ ;  /* 0x0000000d130d9210 */ /* 0x000fc60007ffe0ff */
[-C--:B----4-:R-:W-:Y:S01]  /*9400*/  IMAD R8, R23, R187.reuse, RZ ;  /* 0x000000bb17087224 */ /* 0x090fe200078e02ff */
[----:B------:R-:W-:Y:S01]  /*9410*/  @P1 IADD3 R13, PT, PT, R21, R4, RZ ;  /* 0x00000004150d1210 */ /* 0x000fe20007ffe0ff */
[----:B------:R-:W-:Y:S01]  /*9420*/  IMAD.WIDE.U32 R22, R22, R187, RZ ;  /* 0x000000bb16167225 */ /* 0x000fe200078e00ff */
[----:B------:R-:W-:Y:S02]  /*9430*/  @P1 MOV R18, R20 ;  /* 0x0000001400121202 */ /* 0x000fe40000000f00 */
[----:B------:R-:W-:Y:S01]  /*9440*/  SHF.R.U32.HI R5, RZ, 0x2, R9 ;  /* 0x00000002ff057819 */ /* 0x000fe20000011609 */
[----:B------:R-:W-:-:S04]  /*9450*/  IMAD.WIDE.U32 R20, R190, R40, R24 ;  /* 0x00000028be147225 */ /* 0x000fc800078e0018 */
[----:B---3--:R-:W-:Y:S02]  /*9460*/  IMAD R14, R41, R190, RZ ;  /* 0x000000be290e7224 */ /* 0x008fe400078e02ff */
[----:B-1----:R-:W-:Y:S01]  /*9470*/  @P6 FMUL.FTZ R16, R16, 0.69314718246459960938 ;  /* 0x3f31721810106820 */ /* 0x002fe20000410000 */
[----:B------:R-:W-:Y:S01]  /*9480*/  @P5 FMUL.FTZ R15, R15, 0.69314718246459960938 ;  /* 0x3f3172180f0f5820 */ /* 0x000fe20000410000 */
[----:B------:R-:W-:Y:S02]  /*9490*/  IADD3 R17, PT, PT, R5, 0x20, RZ ;  /* 0x0000002005117810 */ /* 0x000fe40007ffe0ff */
[----:B------:R-:W-:Y:S02]  /*94a0*/  IADD3 R14, PT, PT, R21, R14, RZ ;  /* 0x0000000e150e7210 */ /* 0x000fe40007ffe0ff */
[----:B------:R-:W-:Y:S02]  /*94b0*/  IADD3 R8, PT, PT, R23, R8, RZ ;  /* 0x0000000817087210 */ /* 0x000fe40007ffe0ff */
[----:B------:R-:W-:-:S02]  /*94c0*/  IADD3 R10, P3, P2, R22, R20, R18 ;  /* 0x00000014160a7210 */ /* 0x000fc40007a7e012 */
[----:B------:R-:W-:Y:S01]  /*94d0*/  MOV R6, 0x7f800000 ;  /* 0x7f80000000067802 */ /* 0x000fe20000000f00 */
[C---:B-----5:R-:W-:Y:S01]  /*94e0*/  @P6 FFMA.FTZ R6, R11.reuse, R116, R16 ;  /* 0x000000740b066223 */ /* 0x060fe20000010010 */
[----:B------:R-:W-:Y:S01]  /*94f0*/  MOV R4, 0x7f800000 ;  /* 0x7f80000000047802 */ /* 0x000fe20000000f00 */
[----:B------:R-:W-:Y:S01]  /*9500*/  @P5 FFMA.FTZ R4, R11, R0, R15 ;  /* 0x000000000b045223 */ /* 0x000fe2000001000f */
[----:B------:R-:W-:Y:S02]  /*9510*/  ISETP.GE.AND P0, PT, R17, R180, PT ;  /* 0x000000b41100720c */ /* 0x000fe40003f06270 */
[----:B------:R-:W-:Y:S01]  /*9520*/  IADD3.X R11, PT, PT, R8, R14, R13, P3, P2 ;  /* 0x0000000e080b7210 */ /* 0x000fe20001fe440d */
[----:B--2---:R-:W-:-:S04]  /*9530*/  @!P4 IMAD R12, R188, R12, R187 ;  /* 0x0000000cbc0cc224 */ /* 0x004fc800078e02bb */
[----:B------:R-:W-:Y:S01]  /*9540*/  @!P4 IMAD R7, R12, R7, RZ ;  /* 0x000000070c07c224 */ /* 0x000fe200078e02ff */
[----:B------:R-:W-:Y:S06]  /*9550*/  @!P4 BRA `(.L_x_457) ;  /* 0x000000000014c947 */ /* 0x000fec0003800000 */
[----:B------:R-:W2:Y:S04]  /*9560*/  @!P1 LD.E R7, desc[UR4][R2.64+0xb4] ;  /* 0x0000b40402079980 */ /* 0x000ea8000c101900 */
[----:B------:R-:W3:Y:S01]  /*9570*/  LD.E R0, desc[UR4][R2.64+0xd4] ;  /* 0x0000d40402007980 */ /* 0x000ee2000c101900 */
[----:B--2---:R-:W-:Y:S02]  /*9580*/  @!P1 IMAD R192, R188, R7, RZ ;  /* 0x00000007bcc09224 */ /* 0x004fe400078e02ff */
[----:B---3--:R-:W-:-:S05]  /*9590*/  IMAD R7, R187, R0, RZ ;  /* 0x00000000bb077224 */ /* 0x008fca00078e02ff */
[----:B------:R-:W-:-:S07]  /*95a0*/  IADD3 R7, PT, PT, R7, R192, RZ ;  /* 0x000000c007077210 */ /* 0x000fce0007ffe0ff */
.L_x_457:
[----:B------:R-:W-:Y:S05]  /*95b0*/  WARPSYNC.ALL ;  /* 0x0000000000007948 */ /* 0x000fea0003800000 */
[----:B------:R-:W-:Y:S01]  /*95c0*/  BAR.SYNC.DEFER_BLOCKING 0x0 ;  /* 0x0000000000007b1d */ /* 0x000fe20000010000 */
[----:B------:R-:W-:Y:S02]  /*95d0*/  LOP3.LUT P2, RZ, R9, 0x3, RZ, 0xc0, !PT ;  /* 0x0000000309ff7812 */ /* 0x000fe4000784c0ff */
[----:B------:R-:W-:-:S03]  /*95e0*/  ISETP.GE.AND P1, PT, R5, R180, PT ;  /* 0x000000b40500720c */ /* 0x000fc60003f26270 */
[----:B------:R-:W-:Y:S01]  /*95f0*/  BSSY.RECONVERGENT B0, `(.L_x_458) ;  /* 0x0000015000007945 */ /* 0x000fe20003800200 */
[----:B------:R1:W2:Y:S04]  /*9600*/  LDS.128 R28, [R191] ;  /* 0x00000000bf1c7984 */ /* 0x0002a80000000c00 */
[----:B------:R1:W3:Y:S04]  /*9610*/  LDS.128 R24, [R191+0x800] ;  /* 0x00080000bf187984 */ /* 0x0002e80000000c00 */
[----:B------:R1:W4:Y:S04]  /*9620*/  LDS.128 R20, [R191+0x1000] ;  /* 0x00100000bf147984 */ /* 0x0003280000000c00 */
[----:B------:R1:W1:Y:S04]  /*9630*/  LDS.128 R16, [R191+0x1800] ;  /* 0x00180000bf107984 */ /* 0x0002680000000c00 */
[----:B------:R1:W1:Y:S04]  /*9640*/  LDS.128 R12, [R191+0x2000] ;  /* 0x00200000bf0c7984 */ /* 0x0002680000000c00 */
[----:B------:R1:W1:Y:S01]  /*9650*/  LDS.128 R32, [R191+0x2800] ;  /* 0x00280000bf207984 */ /* 0x0002620000000c00 */
[----:B------:R-:W-:Y:S05]  /*9660*/  @P2 BRA `(.L_x_459) ;  /* 0x0000000000342947 */ /* 0x000fea0003800000 */
[----:B------:R-:W-:Y:S01]  /*9670*/  SHF.R.U32.HI R9, RZ, 0x1, R9 ;  /* 0x00000001ff097819 */ /* 0x000fe20000011609 */
[----:B------:R-:W-:-:S03]  /*9680*/  IMAD.IADD R190, R190, 0x1, R7 ;  /* 0x00000001bebe7824 */ /* 0x000fc600078e0207 */
[----:B------:R-:W-:-:S04]  /*9690*/  LOP3.LUT R0, R9, 0x30, RZ, 0xc0, !PT ;  /* 0x0000003009007812 */ /* 0x000fc800078ec0ff */
[----:B------:R-:W-:-:S04]  /*96a0*/  LOP3.LUT R3, R0, 0x7, R5, 0xf8, !PT ;  /* 0x0000000700037812 */ /* 0x000fc800078ef805 */
[C---:B------:R-:W-:Y:S01]  /*96b0*/  IADD3 R7, P2, PT, R190.reuse, R3, RZ ;  /* 0x00000003be077210 */ /* 0x040fe20007f5e0ff */
[C---:B------:R-:W-:Y:S01]  /*96c0*/  VIADD R9, R3.reuse, 0x8 ;  /* 0x0000000803097836 */ /* 0x040fe20000000000 */
[-C--:B------:R-:W-:Y:S02]  /*96d0*/  ISETP.GE.AND P4, PT, R3, R180.reuse, PT ;  /* 0x000000b40300720c */ /* 0x080fe40003f86270 */
[----:B------:R-:W-:Y:S02]  /*96e0*/  LEA.HI.X.SX32 R190, R190, RZ, 0x1, P2 ;  /* 0x000000ffbebe7211 */ /* 0x000fe400010f0eff */
[----:B------:R-:W-:Y:S02]  /*96f0*/  ISETP.GE.AND P3, PT, R9, R180, PT ;  /* 0x000000b40900720c */ /* 0x000fe40003f66270 */
[----:B------:R-:W-:-:S04]  /*9700*/  LEA R2, P2, R7, R36, 0x2 ;  /* 0x0000002407027211 */ /* 0x000fc800078410ff */
[----:B------:R-:W-:-:S05]  /*9710*/  LEA.HI.X R3, R7, R37, R190, 0x2, P2 ;  /* 0x0000002507037211 */ /* 0x000fca00010f14be */
[----:B------:R1:W-:Y:S04]  /*9720*/  @!P4 ST.E desc[UR4][R2.64], R6 ;  /* 0x000000060200c985 */ /* 0x0003e8000c101904 */
[----:B------:R1:W-:Y:S02]  /*9730*/  @!P3 ST.E desc[UR4][R2.64+0x20], R4 ;  /* 0x000020040200b985 */ /* 0x0003e4000c101904 */
.L_x_459:
[----:B------:R-:W-:Y:S05]  /*9740*/  BSYNC.RECONVERGENT B0 ;  /* 0x0000000000007941 */ /* 0x000fea0003800200 */
.L_x_458:
[----:B------:R-:W-:Y:S04]  /*9750*/  BSSY.RECONVERGENT B0, `(.L_x_460) ;  /* 0x000000a000007945 */ /* 0x000fe80003800200 */
[----:B------:R-:W-:Y:S05]  /*9760*/  @P1 BRA `(.L_x_461) ;  /* 0x0000000000201947 */ /* 0x000fea0003800000 */
[----:B------:R-:W-:Y:S02]  /*9770*/  IMAD R0, R41, R5, RZ ;  /* 0x0000000529007224 */ /* 0x000fe400078e02ff */
[----:B-1----:R-:W-:-:S05]  /*9780*/  IMAD.WIDE.U32 R2, R5, R40, R10 ;  /* 0x0000002805027225 */ /* 0x002fca00078e000a */
[----:B------:R-:W-:Y:S02]  /*9790*/  IADD3 R3, PT, PT, R3, R0, RZ ;  /* 0x0000000003037210 */ /* 0x000fe40007ffe0ff */
[----:B------:R-:W-:-:S04]  /*97a0*/  LEA R6, P1, R2, R38, 0x1 ;  /* 0x0000002602067211 */ /* 0x000fc800078208ff */
[----:B------:R-:W-:-:S05]  /*97b0*/  LEA.HI.X R7, R2, R39, R3, 0x1, P1 ;  /* 0x0000002702077211 */ /* 0x000fca00008f0c03 */
[----:B--2---:R1:W-:Y:S04]  /*97c0*/  ST.E.128 desc[UR4][R6.64], R28 ;  /* 0x0000001c06007985 */ /* 0x0043e8000c101d04 */
[----:B----4-:R1:W-:Y:S04]  /*97d0*/  ST.E.128 desc[UR4][R6.64+0x40], R20 ;  /* 0x0000401406007985 */ /* 0x0103e8000c101d04 */
[----:B------:R1:W-:Y:S02]  /*97e0*/  ST.E.128 desc[UR4][R6.64+0x80], R12 ;  /* 0x0000800c06007985 */ /* 0x0003e4000c101d04 */
.L_x_461:
[----:B------:R-:W-:Y:S05]  /*97f0*/  BSYNC.RECONVERGENT B0 ;  /* 0x0000000000007941 */ /* 0x000fea0003800200 */
.L_x_460:
[----:B------:R-:W-:-:S04]  /*9800*/  MOV R187, 0x0 ;  /* 0x0000000000bb7802 */ /* 0x000fc80000000f00 */
[----:B-1234-:R-:W-:Y:S05]  /*9810*/  @P0 RET.REL.NODEC R186 `(_ZN5flash24flash_fwd_splitkv_kernelI23Flash_fwd_kernel_traitsILi96ELi64ELi128ELi4ELb0ELb0EN7cutlass10bfloat16_tE19Flash_kernel_traitsILi96ELi64ELi128ELi4ES3_EELb0ELb0ELb0ELb0ELb1ELb0ELb0ELb0EEEvNS_16Flash_fwd_paramsE) ;  /* 0xffffff64baf80950 */ /* 0x01efea0003c3ffff */
[----:B------:R-:W-:Y:S01]  /*9820*/  IADD3 R5, P0, PT, R5, 0x20, RZ ;  /* 0x0000002005057810 */ /* 0x000fe20007f1e0ff */
[----:B------:R-:W-:Y:S01]  /*9830*/  IMAD.MOV.U32 R7, RZ, RZ, R11 ;  /* 0x000000ffff077224 */ /* 0x000fe200078e000b */
[----:B------:R-:W-:Y:S01]  /*9840*/  MOV R6, R10 ;  /* 0x0000000a00067202 */ /* 0x000fe20000000f00 */
[----:B------:R-:W-:Y:S01]  /*9850*/  IMAD.MOV.U32 R187, RZ, RZ, 0x0 ;  /* 0x00000000ffbb7424 */ /* 0x000fe200078e00ff */
[----:B------:R-:W-:-:S03]  /*9860*/  IADD3.X R3, PT, PT, RZ, RZ, RZ, P0, !PT ;  /* 0x000000ffff037210 */ /* 0x000fc600007fe4ff */
[----:B------:R-:W-:-:S04]  /*9870*/  IMAD.WIDE.U32 R6, R40, R5, R6 ;  /* 0x0000000528067225 */ /* 0x000fc800078e0006 */
[----:B------:R-:W-:Y:S01]  /*9880*/  IMAD R3, R3, R40, RZ ;  /* 0x0000002803037224 */ /* 0x000fe200078e02ff */
[----:B------:R-:W-:-:S03]  /*9890*/  LEA R2, P0, R6, R38, 0x1 ;  /* 0x0000002606027211 */ /* 0x000fc600078008ff */
[----:B------:R-:W-:-:S05]  /*98a0*/  IMAD R3, R41, R5, R3 ;  /* 0x0000000529037224 */ /* 0x000fca00078e0203 */
[----:B------:R-:W-:-:S04]  /*98b0*/  IADD3 R3, PT, PT, R7, R3, RZ ;  /* 0x0000000307037210 */ /* 0x000fc80007ffe0ff */
[----:B------:R-:W-:-:S05]  /*98c0*/  LEA.HI.X R3, R6, R39, R3, 0x1, P0 ;  /* 0x0000002706037211 */ /* 0x000fca00000f0c03 */
[----:B------:R-:W-:Y:S04]  /*98d0*/  ST.E.128 desc[UR4][R2.64], R24 ;  /* 0x0000001802007985 */ /* 0x000fe8000c101d04 */
[----:B------:R-:W-:Y:S04]  /*98e0*/  ST.E.128 desc[UR4][R2.64+0x40], R16 ;  /* 0x0000401002007985 */ /* 0x000fe8000c101d04 */
[----:B------:R1:W-:Y:S02]  /*98f0*/  ST.E.128 desc[UR4][R2.64+0x80], R32 ;  /* 0x0000802002007985 */ /* 0x0003e4000c101d04 */
[----:B-1----:R-:W-:Y:S05]  /*9900*/  RET.REL.NODEC R186 `(_ZN5flash24flash_fwd_splitkv_kernelI23Flash_fwd_kernel_traitsILi96ELi64ELi128ELi4ELb0ELb0EN7cutlass10bfloat16_tE19Flash_kernel_traitsILi96ELi64ELi128ELi4ES3_EELb0ELb0ELb0ELb0ELb1ELb0ELb0ELb0EEEvNS_16Flash_fwd_paramsE) ;  /* 0xffffff64babc7950 */ /* 0x002fea0003c3ffff */
.L_x_456:
[----:B------:R-:W-:Y:S01]  /*9910*/  MOV R5, 0x2 ;  /* 0x0000000200057802 */ /* 0x000fe20000000f00 */
[----:B------:R-:W-:Y:S01]  /*9920*/  IMAD.MOV.U32 R4, RZ, RZ, 0x1f ;  /* 0x0000001fff047424 */ /* 0x000fe200078e00ff */
[----:B------:R-:W-:-:S07]  /*9930*/  MOV R6, 0xffffffff ;  /* 0xffffffff00067802 */ /* 0x000fce0000000f00 */
[----:B-----5:R-:W-:Y:S05]  /*9940*/  WARPSYNC.COLLECTIVE R6, `(.L_x_462) ;  /* 0x0000000006087348 */ /* 0x020fea0003c00000 */
[----:B------:R1:W2:Y:S02]  /*9950*/  SHFL.BFLY P0, R14, R201, R5, R4 ;  /* 0x0c000005c90e7389 */ /* 0x0002a40000000004 */
[----:B-12--5:R-:W-:Y:S05]  /*9960*/  ENDCOLLECTIVE ;  /* 0x000000000000791b */ /* 0x026fea0003800000 */
.L_x_462:
[----:B------:R-:W-:Y:S02]  /*9970*/  IMAD.MOV.U32 R10, RZ, RZ, R14 ;  /* 0x000000ffff0a7224 */ /* 0x000fe400078e000e */
[----:B------:R-:W-:Y:S02]  /*9980*/  IMAD.MOV.U32 R5, RZ, RZ, 0x1 ;  /* 0x00000001ff057424 */ /* 0x000fe400078e00ff */
[----:B------:R-:W-:-:S05]  /*9990*/  FADD.FTZ R13, R10, R201 ;  /* 0x000000c90a0d7221 */ /* 0x000fca0000010000 */
[----:B------:R-:W-:-:S07]  /*99a0*/  MOV R201, R13 ;  /* 0x0000000d00c97202 */ /* 0x000fce0000000f00 */
[----:B------:R-:W-:Y:S05]  /*99b0*/  WARPSYNC.COLLECTIVE R6, `(.L_x_463) ;  /* 0x0000000006087348 */ /* 0x000fea0003c00000 */
[----:B------:R1:W2:Y:S02]  /*99c0*/  SHFL.BFLY P0, R14, R201, R5, R4 ;  /* 0x0c000005c90e7389 */ /* 0x0002a40000000004 */
[----:B-12---:R-:W-:Y:S05]  /*99d0*/  ENDCOLLECTIVE ;  /* 0x000000000000791b */ /* 0x006fea0003800000 */
.L_x_463:
[----:B------:R-:W-:Y:S01]  /*99e0*/  MOV R201, R202 ;  /* 0x000000ca00c97202 */ /* 0x000fe20000000f00 */
[----:B------:R-:W-:Y:S01]  /*99f0*/  IMAD.MOV.U32 R5, RZ, RZ, 0x2 ;  /* 0x00000002ff057424 */ /* 0x000fe200078e00ff */
[----:B------:R-:W-:-:S07]  /*9a00*/  MOV R10, R14 ;  /* 0x0000000e000a7202 */ /* 0x000fce0000000f00 */
[----:B------:R-:W-:Y:S05]  /*9a10*/  WARPSYNC.COLLECTIVE R6, `(.L_x_464) ;  /* 0x0000000006087348 */ /* 0x000fea0003c00000 */
[----:B------:R1:W2:Y:S02]  /*9a20*/  SHFL.BFLY P0, R14, R201, R5, R4 ;  /* 0x0c000005c90e7389 */ /* 0x0002a40000000004 */
[----:B-12---:R-:W-:Y:S05]  /*9a30*/  ENDCOLLECTIVE ;  /* 0x000000000000791b */ /* 0x006fea0003800000 */
.L_x_464:
[----:B------:R-:W-:Y:S01]  /*9a40*/  FADD.FTZ R10, R13, R10 ;  /* 0x0000000a0d0a7221 */ /* 0x000fe20000010000 */
[----:B------:R-:W-:Y:S01]  /*9a50*/  FADD.FTZ R12, R14, R202 ;  /* 0x000000ca0e0c7221 */ /* 0x000fe20000010000 */
[----:B------:R-:W-:-:S04]  /*9a60*/  MOV R5, 0x1 ;  /* 0x0000000100057802 */ /* 0x000fc80000000f00 */
[----:B------:R-:W-:-:S07]  /*9a70*/  MOV R201, R12 ;  /* 0x0000000c00c97202 */ /* 0x000fce0000000f00 */
[----:B------:R-:W-:Y:S05]  /*9a80*/  WARPSYNC.COLLECTIVE R6, `(.L_x_465) ;  /* 0x0000000006087348 */ /* 0x000fea0003c00000 */
[----:B------:R1:W2:Y:S02]  /*9a90*/  SHFL.BFLY P0, R14, R201, R5, R4 ;  /* 0x0c000005c90e7389 */ /* 0x0002a40000000004 */
[----:B-12---:R-:W-:Y:S05]  /*9aa0*/  ENDCOLLECTIVE ;  /* 0x000000000000791b */ /* 0x006fea0003800000 */
.L_x_465:
[----:B------:R-:W-:Y:S05]  /*9ab0*/  BRA `(.L_x_466) ;  /* 0xfffffff000247947 */ /* 0x000fea000383ffff */
.L_x_467:
        /* <DEDUP_REMOVED lines=12> */
.L_x_11592:


//--------------------- .text._ZN5flash24flash_fwd_splitkv_kernelI23Flash_fwd_kernel_traitsILi96ELi64ELi128ELi4ELb0ELb0EN7cutlass10bfloat16_tE19Flash_kernel_traitsILi96ELi64ELi128ELi4ES3_EELb0ELb0ELb0ELb0ELb1ELb1ELb0ELb0EEEvNS_16Flash_fwd_paramsE --------------------------
	.section	.text._ZN5flash24flash_fwd_splitkv_kernelI23Flash_fwd_kernel_traitsILi96ELi64ELi128ELi4ELb0ELb0EN7cutlass10bfloat16_tE19Flash_kernel_traitsILi96ELi64ELi128ELi4ES3_EELb0ELb0ELb0ELb0ELb1ELb1ELb0ELb0EEEvNS_16Flash_fwd_paramsE,"ax",@progbits
	.align	128
        .global         _ZN5flash24flash_fwd_splitkv_kernelI23Flash_fwd_kernel_traitsILi96ELi64ELi128ELi4ELb0ELb0EN7cutlass10bfloat16_tE19Flash_kernel_traitsILi96ELi64ELi128ELi4ES3_EELb0ELb0ELb0ELb0ELb1ELb1ELb0ELb0EEEvNS_16Flash_fwd_paramsE
        .type           _ZN5flash24flash_fwd_splitkv_kernelI23Flash_fwd_kernel_traitsILi96ELi64ELi128ELi4ELb0ELb0EN7cutlass10bfloat16_tE19Flash_kernel_traitsILi96ELi64ELi128ELi4ES3_EELb0ELb0ELb0ELb0ELb1ELb1ELb0ELb0EEEvNS_16Flash_fwd_paramsE,@function
        .size           _ZN5flash24flash_fwd_splitkv_kernelI23Flash_fwd_kernel_traitsILi96ELi64ELi128ELi4ELb0ELb0EN7cutlass10bfloat16_tE19Flash_kernel_traitsILi96ELi64ELi128ELi4ES3_EELb0ELb0ELb0ELb0ELb1ELb1ELb0ELb0EEEvNS_16Flash_fwd_paramsE,(.L_x_11593 - _ZN5flash24flash_fwd_splitkv_kernelI23Flash_fwd_kernel_traitsILi96ELi64ELi128ELi4ELb0ELb0EN7cutlass10bfloat16_tE19Flash_kernel_traitsILi96ELi64ELi128ELi4ES3_EELb0ELb0ELb0ELb0ELb1ELb1ELb0ELb0EEEvNS_16Flash_fwd_paramsE)
        .other          _ZN5flash24flash_fwd_splitkv_kernelI23Flash_fwd_kernel_traitsILi96ELi64ELi128ELi4ELb0ELb0EN7cutlass10bfloat16_tE19Flash_kernel_traitsILi96ELi64ELi128ELi4ES3_EELb0ELb0ELb0ELb0ELb1ELb1ELb0ELb0EEEvNS_16Flash_fwd_paramsE,@"STO_CUDA_ENTRY STV_DEFAULT"
_ZN5flash24flash_fwd_splitkv_kernelI23Flash_fwd_kernel_traitsILi96ELi64ELi128ELi4ELb0ELb0EN7cutlass10bfloat16_tE19Flash_kernel_traitsILi96ELi64ELi128ELi4ES3_EELb0ELb0ELb0ELb0ELb1ELb1ELb0ELb0EEEvNS_16Flash_fwd_paramsE:
.text._ZN5flash24flash_fwd_splitkv_kernelI23Flash_fwd_kernel_traitsILi96ELi64ELi128ELi4ELb0ELb0EN7cutlass10bfloat16_tE19Flash_kernel_traitsILi96ELi64ELi128ELi4ES3_EELb0ELb0ELb0ELb0ELb1ELb1ELb0ELb0EEEvNS_16Flash_fwd_paramsE:
[----:B------:R-:W-:Y:S01]  /*0000*/  LDC R1, c[0x0][0x37c] ;  /* 0x0000df00ff017b82 */ /* 0x000fe20000000800 */
[----:B------:R-:W1:Y:S07]  /*0010*/  S2R R5, SR_CTAID.X ;  /* 0x0000000000057919 */ /* 0x000e6e0000002500 */
[----:B------:R-:W2:Y:S01]  /*0020*/  LDC.64 R2, c[0x0][0x348] ;  /* 0x0000d200ff027b82 */ /* 0x000ea20000000a00 */
[----:B------:R-:W-:Y:S01]  /*0030*/  BSSY.RECONVERGENT B2, `(.L_x_468) ;  /* 0x0000005000027945 */ /* 0x000fe20003800200 */
[----:B------:R-:W-:Y:S01]  /*0040*/  MOV R180, 0x80 ;  /* 0x0000008000b47802 */ /* 0x000fe20000000f00 */
[----:B------:R-:W3:Y:S01]  /*0050*/  S2R R182, SR_CTAID.Y ;  /* 0x0000000000b67919 */ /* 0x000ee20000002600 */
[----:B------:R-:W4:Y:S05]  /*0060*/  S2R R181, SR_CTAID.Z ;  /* 0x0000000000b57919 */ /* 0x000f2a0000002700 */
[----:B-1234-:R-:W-:Y:S05]  /*0070*/  CALL.REL.NOINC `($_ZN5flash24flash_fwd_splitkv_kernelI23Flash_fwd_kernel_traitsILi96ELi64ELi128ELi4ELb0ELb0EN7cutlass10bfloat16_tE19Flash_kernel_traitsILi96ELi64ELi128ELi4ES3_EELb0ELb0ELb0ELb0ELb1ELb1ELb0ELb0EEEvNS_16Flash_fwd_paramsE$_ZN5flash30compute_attn_1rowblock_splitkvI23Flash_fwd_kernel_traitsILi96ELi64ELi128ELi4ELb0ELb0EN7cutlass10bfloat16_tE19Flash_kernel_traitsILi96ELi64ELi128ELi4ES3_EELb0ELb0ELb0ELb0ELb1ELb1ELb0ELb0ENS_16Flash_fwd_paramsEEEvRKT8_iiiii) ;  /* 0x0000000000087944 */ /* 0x01efea0003c00000 */
[----:B------:R-:W-:Y:S05]  /*0080*/  BSYNC.RECONVERGENT B2 ;  /* 0x0000000000027941 */ /* 0x000fea0003800200 */
.L_x_468:
[----:B------:R-:W-:Y:S05]  /*0090*/  EXIT ;  /* 0x000000000000794d */ /* 0x000fea0003800000 */
        .type           $_ZN5flash24flash_fwd_splitkv_kernelI23Flash_fwd_kernel_traitsILi96ELi64ELi128ELi4ELb0ELb0EN7cutlass10bfloat16_tE19Flash_kernel_traitsILi96ELi64ELi128ELi4ES3_EELb0ELb0ELb0ELb0ELb1ELb1ELb0ELb0EEEvNS_16Flash_fwd_paramsE$_ZN5flash30compute_attn_1rowblock_splitkvI23Flash_fwd_kernel_traitsILi96ELi64ELi128ELi4ELb0ELb0EN7cutlass10bfloat16_tE19Flash_kernel_traitsILi96ELi64ELi128ELi4ES3_EELb0ELb0ELb0ELb0ELb1ELb1ELb0ELb0ENS_16Flash_fwd_paramsEEEvRKT8_iiiii,@function
        .size           $_ZN5flash24flash_fwd_splitkv_kernelI23Flash_fwd_kernel_traitsILi96ELi64ELi128ELi4ELb0ELb0EN7cutlass10bfloat16_tE19Flash_kernel_traitsILi96ELi64ELi128ELi4ES3_EELb0ELb0ELb0ELb0ELb1ELb1ELb0ELb0EEEvNS_16Flash_fwd_paramsE$_ZN5flash30compute_attn_1rowblock_splitkvI23Flash_fwd_kernel_traitsILi96ELi64ELi128ELi4ELb0ELb0EN7cutlass10bfloat16_tE19Flash_kernel_traitsILi96ELi64ELi128ELi4ES3_EELb0ELb0ELb0ELb0ELb1ELb1ELb0ELb0ENS_16Flash_fwd_paramsEEEvRKT8_iiiii,(.L_x_11593 - $_ZN5flash24flash_fwd_splitkv_kernelI23Flash_fwd_kernel_traitsILi96ELi64ELi128ELi4ELb0ELb0EN7cutlass10bfloat16_tE19Flash_kernel_traitsILi96ELi64ELi128ELi4ES3_EELb0ELb0ELb0ELb0ELb1ELb1ELb0ELb0EEEvNS_16Flash_fwd_paramsE$_ZN5flash30compute_attn_1rowblock_splitkvI23Flash_fwd_kernel_traitsILi96ELi64ELi128ELi4ELb0ELb0EN7cutlass10bfloat16_tE19Flash_kernel_traitsILi96ELi64ELi128ELi4ES3_EELb0ELb0ELb0ELb0ELb1ELb1ELb0ELb0ENS_16Flash_fwd_paramsEEEvRKT8_iiiii)
$_ZN5flash24flash_fwd_splitkv_kernelI23Flash_fwd_kernel_traitsILi96ELi64ELi128ELi4ELb0ELb0EN7cutlass10bfloat16_tE19Flash_kernel_traitsILi96ELi64ELi128ELi4ES3_EELb0ELb0ELb0ELb0ELb1ELb1ELb0ELb0EEEvNS_16Flash_fwd_paramsE$_ZN5flash30compute_attn_1rowblock_splitkvI23Flash_fwd_kernel_traitsILi96ELi64ELi128ELi4ELb0ELb0EN7cutlass10bfloat16_tE19Flash_kernel_traitsILi96ELi64ELi128ELi4ES3_EELb0ELb0ELb0ELb0ELb1ELb1ELb0ELb0ENS_16Flash_fwd_paramsEEEvRKT8_iiiii:
[----:B------:R-:W1:Y:S02]  /*00a0*/  LDCU.64 UR4, c[0x0][0x358] ;  /* 0x00006b00ff0477ac */ /* 0x000e640008000a00 */
[----:B-1----:R-:W2:Y:S04]  /*00b0*/  LD.E.64 R6, desc[UR4][R2.64+0xf0] ;  /* 0x0000f00402067980 */ /* 0x002ea8000c101b00 */
[----:B------:R-:W3:Y:S04]  /*00c0*/  LD.E.64 R20, desc[UR4][R2.64+0xe0] ;  /* 0x0000e00402147980 */ /* 0x000ee8000c101b00 */
[----:B------:R-:W4:Y:S01]  /*00d0*/  LD.E.64 R14, desc[UR4][R2.64+0xe8] ;  /* 0x0000e804020e7980 */ /* 0x000f22000c101b00 */
[----:B------:R-:W-:Y:S01]  /*00e0*/  IMAD.SHL.U32 R4, R182, 0x4, RZ ;  /* 0x00000004b6047824 */ /* 0x000fe200078e00ff */
[----:B------:R-:W-:-:S02]  /*00f0*/  SHF.R.U32.HI R0, RZ, 0x1e, R182 ;  /* 0x0000001eff007819 */ /* 0x000fc400000116b6 */
[----:B------:R-:W4:Y:S01]  /*0100*/  LD.E.64 R10, desc[UR4][R2.64+0xf8] ;  /* 0x0000f804020a7980 */ /* 0x000f22000c101b00 */
[----:B--2---:R-:W-:-:S04]  /*0110*/  ISETP.NE.U32.AND P1, PT, R6, RZ, PT ;  /* 0x000000ff0600720c */ /* 0x004fc80003f25070 */
[----:B------:R-:W-:Y:S02]  /*0120*/  ISETP.NE.AND.EX P1, PT, R7, RZ, PT, P1 ;  /* 0x000000ff0700720c */ /* 0x000fe40003f25310 */
[----:B---3--:R-:W-:Y:S02]  /*0130*/  ISETP.NE.U32.AND P4, PT, R20, RZ, PT ;  /* 0x000000ff1400720c */ /* 0x008fe40003f85070 */
[----:B----4-:R-:W-:Y:S02]  /*0140*/  ISETP.NE.U32.AND P3, PT, R14, RZ, PT ;  /* 0x000000ff0e00720c */ /* 0x010fe40003f65070 */
[----:B------:R-:W-:Y:S02]  /*0150*/  ISETP.NE.AND.EX P4, PT, R21, RZ, PT, P4 ;  /* 0x000000ff1500720c */ /* 0x000fe40003f85340 */
[----:B------:R-:W-:Y:S02]  /*0160*/  ISETP.NE.AND.EX P3, PT, R15, RZ, PT, P3 ;  /* 0x000000ff0f00720c */ /* 0x000fe40003f65330 */
[----:B------:R-:W-:-:S03]  /*0170*/  ISETP.NE.U32.AND P2, PT, R20, RZ, PT ;  /* 0x000000ff1400720c */ /* 0x000fc60003f45070 */
[----:B------:R-:W-:Y:S02]  /*0180*/  @P1 IADD3 R18, P0, PT, R6, R4, RZ ;  /* 0x0000000406121210 */ /* 0x000fe40007f1e0ff */
[----:B------:R-:W-:Y:S01]  /*0190*/  ISETP.NE.AND.EX P2, PT, R21, RZ, PT, P2 ;  /* 0x000000ff1500720c */ /* 0x000fe20003f45320 */
[----:B------:R-:W-:-:S03]  /*01a0*/  IMAD.WIDE.U32 R20, R182, 0x4, R20 ;  /* 0x00000004b6147825 */ /* 0x000fc600078e0014 */
[----:B------:R1:W5:Y:S01]  /*01b0*/  @!P4 LD.E R13, desc[UR4][R2.64+0xb4] ;  /* 0x0000b404020dc980 */ /* 0x000362000c101900 */
[----:B------:R-:W-:-:S03]  /*01c0*/  @P1 IMAD.X R19, R7, 0x1, R0, P0 ;  /* 0x0000000107131824 */ /* 0x000fc600000e0600 */
[----:B------:R1:W5:Y:S04]  /*01d0*/  @P4 LD.E R9, desc[UR4][R20.64+0x4] ;  /* 0x0000040414094980 */ /* 0x000368000c101900 */
[----:B------:R1:W5:Y:S01]  /*01e0*/  @!P3 LD.E R7, desc[UR4][R2.64+0xb8] ;  /* 0x0000b8040207b980 */ /* 0x000362000c101900 */
[----:B------:R-:W-:Y:S01]  /*01f0*/  IMAD.MOV.U32 R186, RZ, RZ, -0x1 ;  /* 0xffffffffffba7424 */ /* 0x000fe200078e00ff */
[----:B------:R-:W2:Y:S05]  /*0200*/  S2R R112, SR_TID.X ;  /* 0x0000000000707919 */ /* 0x000eaa0000002100 */
[----:B------:R1:W5:Y:S01]  /*0210*/  @P2 LD.E R186, desc[UR4][R20.64] ;  /* 0x0000000414ba2980 */ /* 0x000362000c101900 */
[----:B------:R-:W-:Y:S01]  /*0220*/  ISETP.NE.U32.AND P2, PT, R14, RZ, PT ;  /* 0x000000ff0e00720c */ /* 0x000fe20003f45070 */
[----:B------:R-:W-:-:S03]  /*0230*/  IMAD.MOV.U32 R12, RZ, RZ, RZ ;  /* 0x000000ffff0c7224 */ /* 0x000fc600078e00ff */
[----:B------:R-:W-:-:S03]  /*0240*/  ISETP.NE.AND.EX P2, PT, R15, RZ, PT, P2 ;  /* 0x000000ff0f00720c */ /* 0x000fc60003f45320 */
[----:B------:R1:W5:Y:S01]  /*0250*/  @P1 LD.E R12, desc[UR4][R18.64] ;  /* 0x00000004120c1980 */ /* 0x000362000c101900 */
[----:B------:R-:W-:Y:S01]  /*0260*/  IADD3 R16, P1, PT, R14, R4, RZ ;  /* 0x000000040e107210 */ /* 0x000fe20007f3e0ff */
[----:B------:R-:W-:Y:S01]  /*0270*/  BSSY.RECONVERGENT B0, `(.L_x_469) ;  /* 0x000000a000007945 */ /* 0x000fe20003800200 */
[----:B------:R-:W-:-:S03]  /*0280*/  ISETP.NE.U32.AND P0, PT, R10, RZ, PT ;  /* 0x000000ff0a00720c */ /* 0x000fc60003f05070 */
[----:B------:R-:W-:Y:S01]  /*0290*/  IMAD.X R17, R15, 0x1, R0, P1 ;  /* 0x000000010f117824 */ /* 0x000fe200008e0600 */
[----:B------:R-:W-:Y:S01]  /*02a0*/  ISETP.NE.AND.EX P0, PT, R11, RZ, PT, P0 ;  /* 0x000000ff0b00720c */ /* 0x000fe20003f05300 */
[----:B------:R-:W-:Y:S02]  /*02b0*/  IMAD.MOV.U32 R15, RZ, RZ, -0x1 ;  /* 0xffffffffff0f7424 */ /* 0x000fe400078e00ff */
[----:B------:R-:W-:Y:S10]  /*02c0*/  @!P2 BRA `(.L_x_470) ;  /* 0x000000000010a947 */ /* 0x000ff40003800000 */
[----:B------:R-:W3:Y:S02]  /*02d0*/  LD.E.U8 R6, desc[UR4][R2.64+0x1b2] ;  /* 0x0001b20402067980 */ /* 0x000ee4000c101100 */
[----:B---3--:R-:W-:-:S13]  /*02e0*/  ISETP.NE.AND P1, PT, R6, RZ, PT ;  /* 0x000000ff0600720c */ /* 0x008fda0003f25270 */
[----:B------:R-:W-:Y:S05]  /*02f0*/  @!P1 BRA `(.L_x_470) ;  /* 0x0000000000049947 */ /* 0x000fea0003800000 */
[----:B------:R3:W5:Y:S02]  /*0300*/  LD.E R15, desc[UR4][R16.64] ;  /* 0x00000004100f7980 */ /* 0x000764000c101900 */
.L_x_470:
[----:B------:R-:W-:Y:S05]  /*0310*/  BSYNC.RECONVERGENT B0 ;  /* 0x0000000000007941 */ /* 0x000fea0003800200 */
.L_x_469:
[----:B------:R-:W-:Y:S04]  /*0320*/  BSSY.RECONVERGENT B0, `(.L_x_471) ;  /* 0x0000007000007945 */ /* 0x000fe80003800200 */
[----:B------:R-:W-:Y:S05]  /*0330*/  @!P3 BRA `(.L_x_472) ;  /* 0x000000000014b947 */ /* 0x000fea0003800000 */
[----:B------:R-:W4:Y:S02]  /*0340*/  LD.E.U8 R6, desc[UR4][R2.64+0x1b2] ;  /* 0x0001b20402067980 */ /* 0x000f24000c101100 */
[----:B----4-:R-:W-:-:S13]  /*0350*/  ISETP.NE.AND P1, PT, R6, RZ, PT ;  /* 0x000000ff0600720c */ /* 0x010fda0003f25270 */
[----:B------:R-:W4:Y:S02]  /*0360*/  @P1 LD.E R6, desc[UR4][R16.64+0x4] ;  /* 0x0000040410061980 */ /* 0x000f24000c101900 */
[----:B----45:R-:W-:-:S06]  /*0370*/  @P1 IADD3 R7, PT, PT, R6, -R15, RZ ;  /* 0x8000000f06071210 */ /* 0x030fcc0007ffe0ff */
[----:B------:R4:W5:Y:S02]  /*0380*/  @!P1 LD.E R7, desc[UR4][R16.64] ;  /* 0x0000000410079980 */ /* 0x000964000c101900 */
.L_x_472:
[----:B------:R-:W-:Y:S05]  /*0390*/  BSYNC.RECONVERGENT B0 ;  /* 0x0000000000007941 */ /* 0x000fea0003800200 */
.L_x_471:
        /* <DEDUP_REMOVED lines=8> */
.L_x_474:
[----:B------:R-:W5:Y:S01]  /*0420*/  LD.E.64 R8, desc[UR4][R2.64+0x108] ;  /* 0x0001080402087980 */ /* 0x000f62000c101b00 */
[----:B------:R-:W-:Y:S01]  /*0430*/  BSSY.RECONVERGENT B0, `(.L_x_476) ;  /* 0x0000006000007945 */ /* 0x000fe20003800200 */
[----:B------:R-:W-:Y:S01]  /*0440*/  IMAD.MOV.U32 R6, RZ, RZ, RZ ;  /* 0x000000ffff067224 */ /* 0x000fe200078e00ff */
[----:B-----5:R-:W-:-:S04]  /*0450*/  ISETP.NE.U32.AND P0, PT, R8, RZ, PT ;  /* 0x000000ff0800720c */ /* 0x020fc80003f05070 */
[----:B------:R-:W-:-:S13]  /*0460*/  ISETP.NE.AND.EX P0, PT, R9, RZ, PT, P0 ;  /* 0x000000ff0900720c */ /* 0x000fda0003f05300 */
[----:B------:R-:W-:Y:S05]  /*0470*/  @!P0 BRA `(.L_x_477) ;  /* 0x0000000000048947 */ /* 0x000fea0003800000 */
[----:B------:R1:W5:Y:S02]  /*0480*/  LD.E R6, desc[UR4][R2.64+0xbc] ;  /* 0x0000bc0402067980 */ /* 0x000364000c101900 */
.L_x_477:
[----:B------:R-:W-:Y:S05]  /*0490*/  BSYNC.RECONVERGENT B0 ;  /* 0x0000000000007941 */ /* 0x000fea0003800200 */
.L_x_476:
[----:B-----5:R-:W-:Y:S02]  /*04a0*/  IADD3 R6, PT, PT, R6, R7, -R12 ;  /* 0x0000000706067210 */ /* 0x020fe40007ffe80c */
.L_x_475:
[----:B------:R-:W-:Y:S05]  /*04b0*/  BSYNC.RECONVERGENT B1 ;  /* 0x0000000000017941 */ /* 0x000fea0003800200 */
.L_x_473:
[----:B------:R-:W-:Y:S01]  /*04c0*/  IMAD.SHL.U32 R184, R5, 0x40, RZ ;  /* 0x0000004005b87824 */ /* 0x000fe200078e00ff */
[----:B------:R-:W-:Y:S01]  /*04d0*/  MOV R8, R180 ;  /* 0x000000b400087202 */ /* 0x000fe20000000f00 */
[----:B------:R-:W-:-:S03]  /*04e0*/  IMAD.MOV.U32 R9, RZ, RZ, 0x0 ;  /* 0x00000000ff097424 */ /* 0x000fc600078e00ff */
[----:B------:R-:W-:-:S13]  /*04f0*/  ISETP.GT.AND P0, PT, R13, R184, PT ;  /* 0x000000b80d00720c */ /* 0x000fda0003f04270 */
[----:B-1234-:R-:W-:Y:S05]  /*0500*/  @!P0 RET.REL.NODEC R8 `(_ZN5flash24flash_fwd_splitkv_kernelI23Flash_fwd_kernel_traitsILi96ELi64ELi128ELi4ELb0ELb0EN7cutlass10bfloat16_tE19Flash_kernel_traitsILi96ELi64ELi128ELi4ES3_EELb0ELb0ELb0ELb0ELb1ELb1ELb0ELb0EEEvNS_16Flash_fwd_paramsE) ;  /* 0xfffffff808bc8950 */ /* 0x01efea0003c3ffff */
        /* <DEDUP_REMOVED lines=16> */
[----:B------:R-:W3:Y:S04]  /*0610*/  @!P0 LD.E.64 R20, desc[UR4][R2.64+0x80] ;  /* 0x0000800402148980 */ /* 0x000ee8000c101b00 */
        /* <DEDUP_REMOVED lines=16> */
[----:B------:R-:W-:-:S04]  /*0720*/  IMAD.WIDE.U32 R22, R184, R16, R22 ;  /* 0x00000010b8167225 */ /* 0x000fc800078e0016 */
[-C--:B---3--:R-:W-:Y:S02]  /*0730*/  @!P0 IMAD R8, R21, R182.reuse, RZ ;  /* 0x000000b615088224 */ /* 0x088fe400078e02ff */
[----:B------:R-:W-:-:S04]  /*0740*/  @!P0 IMAD.WIDE.U32 R20, R20, R182, RZ ;  /* 0x000000b614148225 */ /* 0x000fc800078e00ff */
[----:B-1----:R-:W-:Y:S01]  /*0750*/  @!P0 IMAD.MOV.U32 R2, RZ, RZ, R20 ;  /* 0x000000ffff028224 */ /* 0x002fe200078e0014 */
[----:B------:R-:W-:Y:S01]  /*0760*/  @P0 MOV R2, R186 ;  /* 0x000000ba00020202 */ /* 0x000fe20000000f00 */
[----:B------:R-:W-:Y:S02]  /*0770*/  IMAD R0, R182, R0, R181 ;  /* 0x00000000b6007224 */ /* 0x000fe400078e02b5 */
[----:B------:R-:W-:Y:S01]  /*0780*/  @!P0 IMAD.IADD R8, R21, 0x1, R8 ;  /* 0x0000000115088824 */ /* 0x000fe200078e0208 */
[----:B------:R-:W-:Y:S01]  /*0790*/  @P0 IADD3 R8, PT, PT, R187, R4, RZ ;  /* 0x00000004bb080210 */ /* 0x000fe20007ffe0ff */
[----:B------:R-:W-:Y:S01]  /*07a0*/  IMAD R3, R17, R184, RZ ;  /* 0x000000b811037224 */ /* 0x000fe200078e02ff */
[----:B------:R-:W-:Y:S01]  /*07b0*/  IADD3 R2, P3, PT, R2, R22, RZ ;  /* 0x0000001602027210 */ /* 0x000fe20007f7e0ff */
[----:B----4-:R-:W-:-:S03]  /*07c0*/  IMAD R5, R5, R0, R184 ;  /* 0x0000000005057224 */ /* 0x010fc600078e02b8 */
[----:B------:R-:W-:Y:S02]  /*07d0*/  IADD3.X R3, PT, PT, R8, R23, R3, P3, !PT ;  /* 0x0000001708037210 */ /* 0x000fe40001ffe403 */
[----:B------:R-:W-:Y:S01]  /*07e0*/  IADD3 R9, P0, PT, R5, R12, RZ ;  /* 0x0000000c05097210 */ /* 0x000fe20007f1e0ff */
[----:B------:R-:W-:Y:S02]  /*07f0*/  IMAD R0, R15, R181, RZ ;  /* 0x000000b50f007224 */ /* 0x000fe400078e02ff */
[----:B------:R-:W-:Y:S01]  /*0800*/  IMAD.WIDE.U32 R14, R181, R14, R2 ;  /* 0x0000000eb50e7225 */ /* 0x000fe200078e0002 */
[----:B------:R-:W-:Y:S02]  /*0810*/  LEA.HI.X.SX32 R5, R5, RZ, 0x1, P0 ;  /* 0x000000ff05057211 */ /* 0x000fe400000f0eff */
[----:B------:R-:W-:Y:S01]  /*0820*/  LEA R4, P0, R9, R6, 0x2 ;  /* 0x0000000609047211 */ /* 0x000fe200078010ff */
[----:B------:R-:W-:Y:S01]  /*0830*/  @!P4 IMAD.MOV.U32 R3, RZ, RZ, 0x7f800000 ;  /* 0x7f800000ff03c424 */ /* 0x000fe200078e00ff */
[----:B------:R-:W-:-:S02]  /*0840*/  ISETP.NE.OR P3, PT, R112, RZ, P1 ;  /* 0x000000ff7000720c */ /* 0x000fc40000f65670 */
[----:B------:R-:W-:Y:S02]  /*0850*/  LEA.HI.X R5, R9, R7, R5, 0x2, P0 ;  /* 0x0000000709057211 */ /* 0x000fe400000f1405 */
        /* <DEDUP_REMOVED lines=11> */
.L_x_480:
[----:B------:R-:W-:Y:S05]  /*0910*/  BSYNC.RECONVERGENT B0 ;  /* 0x0000000000007941 */ /* 0x000fea0003800200 */
.L_x_479:
        /* <DEDUP_REMOVED lines=14> */
.L_x_482:
[----:B------:R-:W-:Y:S05]  /*0a00*/  BSYNC.RECONVERGENT B0 ;  /* 0x0000000000007941 */ /* 0x000fea0003800200 */
.L_x_481:
[----:B------:R-:W-:Y:S01]  /*0a10*/  MOV R181, 0x0 ;  /* 0x0000000000b57802 */ /* 0x000fe20000000f00 */
[----:B------:R1:W-:Y:S03]  /*0a20*/  @!P4 ST.E desc[UR4][R4.64], R3 ;  /* 0x000000030400c985 */ /* 0x0003e6000c101904 */
[----:B-12--5:R-:W-:Y:S05]  /*0a30*/  @P3 RET.REL.NODEC R180 `(_ZN5flash24flash_fwd_splitkv_kernelI23Flash_fwd_kernel_traitsILi96ELi64ELi128ELi4ELb0ELb0EN7cutlass10bfloat16_tE19Flash_kernel_traitsILi96ELi64ELi128ELi4ES3_EELb0ELb0ELb0ELb0ELb1ELb1ELb0ELb0EEEvNS_16Flash_fwd_paramsE) ;  /* 0xfffffff4b4703950 */ /* 0x026fea0003c3ffff */
[----:B------:R-:W-:Y:S02]  /*0a40*/  MOV R3, 0x7f800000 ;  /* 0x7f80000000037802 */ /* 0x000fe40000000f00 */
[----:B------:R-:W-:-:S03]  /*0a50*/  MOV R181, 0x0 ;  /* 0x0000000000b57802 */ /* 0x000fc60000000f00 */
[----:B------:R1:W-:Y:S02]  /*0a60*/  ST.E desc[UR4][R4.64+0x80], R3 ;  /* 0x0000800304007985 */ /* 0x0003e4000c101904 */
[----:B-1----:R-:W-:Y:S05]  /*0a70*/  RET.REL.NODEC R180 `(_ZN5flash24flash_fwd_splitkv_kernelI23Flash_fwd_kernel_traitsILi96ELi64ELi128ELi4ELb0ELb0EN7cutlass10bfloat16_tE19Flash_kernel_traitsILi96ELi64ELi128ELi4ES3_EELb0ELb0ELb0ELb0ELb1ELb1ELb0ELb0EEEvNS_16Flash_fwd_paramsE) ;  /* 0xfffffff4b4607950 */ /* 0x002fea0003c3ffff */
.L_x_478:
        /* <DEDUP_REMOVED lines=12> */
[----:B-----5:R-:W2:Y:S04]  /*0b40*/  LD.E R11, desc[UR4][R2.64+0x170] ;  /* 0x00017004020b7980 */ /* 0x020ea8000c101900 */
[----:B------:R-:W3:Y:S04]  /*0b50*/  LD.E.64 R14, desc[UR4][R2.64+0x168] ;  /* 0x00016804020e7980 */ /* 0x000ee8000c101b00 */
[----:B------:R-:W4:Y:S01]  /*0b60*/  LD.E R16, desc[UR4][R2.64+0x68] ;  /* 0x0000680402107980 */ /* 0x000f22000c101900 */
[----:B------:R-:W-:-:S03]  /*0b70*/  LEA R18, R122, 0xffffff80, 0x7 ;  /* 0xffffff807a127811 */ /* 0x000fc600078e38ff */
[----:B------:R-:W4:Y:S01]  /*0b80*/  LD.E.64 R22, desc[UR4][R2.64+0x20] ;  /* 0x0000200402167980 */ /* 0x000f22000c101b00 */
[----:B------:R-:W-:-:S03]  /*0b90*/  IABS R4, R18 ;  /* 0x0000001200047213 */ /* 0x000fc60000000000 */
[----:B------:R-:W4:Y:S04]  /*0ba0*/  LD.E.64 R172, desc[UR4][R2.64+0x38] ;  /* 0x0000380402ac7980 */ /* 0x000f28000c101b00 */
[----:B------:R1:W5:Y:S04]  /*0bb0*/  LD.E.64 R30, desc[UR4][R2.64+0x58] ;  /* 0x00005804021e7980 */ /* 0x000368000c101b00 */
[----:B------:R1:W5:Y:S01]  /*0bc0*/  LD.E.64 R120, desc[UR4][R2.64+0x40] ;  /* 0x0000400402787980 */ /* 0x000362000c101b00 */
[----:B--2---:R-:W-:-:S04]  /*0bd0*/  IABS R7, R11 ;  /* 0x0000000b00077213 */ /* 0x004fc80000000000 */
[----:B-1----:R-:W1:Y:S08]  /*0be0*/  I2F.RP R8, R7 ;  /* 0x0000000700087306 */ /* 0x002e700000209400 */
[----:B-1----:R-:W1:Y:S02]  /*0bf0*/  MUFU.RCP R20, R8 ;  /* 0x0000000800147308 */ /* 0x002e640000001000 */
[----:B-1----:R-:W-:-:S06]  /*0c00*/  VIADD R20, R20, 0xffffffe ;  /* 0x0ffffffe14147836 */ /* 0x002fcc0000000000 */
[----:B------:R-:W1:Y:S02]  /*0c10*/  F2I.FTZ.U32.TRUNC.NTZ R21, R20 ;  /* 0x0000001400157305 */ /* 0x000e64000021f000 */
[----:B-1----:R-:W-:Y:S01]  /*0c20*/  IMAD.MOV R0, RZ, RZ, -R21 ;  /* 0x000000ffff007224 */ /* 0x002fe200078e0a15 */
[----:B------:R-:W-:-:S03]  /*0c30*/  MOV R20, RZ ;  /* 0x000000ff00147202 */ /* 0x000fc60000000f00 */
[----:B------:R-:W-:Y:S01]  /*0c40*/  IMAD R9, R0, R7, RZ ;  /* 0x0000000700097224 */ /* 0x000fe200078e02ff */
[----:B------:R-:W-:-:S03]  /*0c50*/  IABS R0, R11 ;  /* 0x0000000b00007213 */ /* 0x000fc60000000000 */
[----:B------:R-:W-:Y:S02]  /*0c60*/  IMAD.HI.U32 R9, R21, R9, R20 ;  /* 0x0000000915097227 */ /* 0x000fe400078e0014 */
[----:B------:R-:W2:Y:S02]  /*0c70*/  LD.E.64 R20, desc[UR4][R2.64+0x50] ;  /* 0x0000500402147980 */ /* 0x000ea4000c101b00 */
[----:B------:R-:W-:Y:S02]  /*0c80*/  IMAD.MOV R0, RZ, RZ, -R0 ;  /* 0x000000ffff007224 */ /* 0x000fe400078e0a00 */
[----:B------:R-:W-:-:S04]  /*0c90*/  IMAD.HI.U32 R9, R9, R4, RZ ;  /* 0x0000000409097227 */ /* 0x000fc800078e00ff */
[----:B------:R-:W-:-:S05]  /*0ca0*/  IMAD R0, R9, R0, R4 ;  /* 0x0000000009007224 */ /* 0x000fca00078e0204 */
[----:B------:R-:W-:-:S13]  /*0cb0*/  ISETP.GT.U32.AND P2, PT, R7, R0, PT ;  /* 0x000000000700720c */ /* 0x000fda0003f44070 */
[----:B------:R-:W-:-:S04]  /*0cc0*/  @!P2 IADD3 R0, PT, PT, R0, -R7, RZ ;  /* 0x800000070000a210 */ /* 0x000fc80007ffe0ff */
[----:B------:R-:W-:Y:S02]  /*0cd0*/  ISETP.GE.U32.AND P0, PT, R0, R7, PT ;  /* 0x000000070000720c */ /* 0x000fe40003f06070 */
[----:B------:R-:W-:Y:S01]  /*0ce0*/  LOP3.LUT R0, R18, R11, RZ, 0x3c, !PT ;  /* 0x0000000b12007212 */ /* 0x000fe200078e3cff */
[----:B------:R-:W-:Y:S01]  /*0cf0*/  @!P2 VIADD R9, R9, 0x1 ;  /* 0x000000010909a836 */ /* 0x000fe20000000000 */
[----:B------:R-:W-:Y:S02]  /*0d00*/  ISETP.NE.AND P2, PT, R11, RZ, PT ;  /* 0x000000ff0b00720c */ /* 0x000fe40003f45270 */
[----:B------:R-:W-:Y:S01]  /*0d10*/  ISETP.GE.AND P1, PT, R0, RZ, PT ;  /* 0x000000ff0000720c */ /* 0x000fe20003f26270 */
[-C--:B---3--:R-:W-:Y:S02]  /*0d20*/  IMAD R0, R15, R182.reuse, RZ ;  /* 0x000000b60f007224 */ /* 0x088fe400078e02ff */
[----:B------:R-:W-:-:S04]  /*0d30*/  IMAD.WIDE.U32 R14, R14, R182, RZ ;  /* 0x000000b60e0e7225 */ /* 0x000fc800078e00ff */
[----:B------:R-:W-:Y:S01]  /*0d40*/  @P0 IADD3 R9, PT, PT, R9, 0x1, RZ ;  /* 0x0000000109090810 */ /* 0x000fe20007ffe0ff */
[----:B------:R-:W-:Y:S01]  /*0d50*/  IMAD.IADD R191, R15, 0x1, R0 ;  /* 0x000000010fbf7824 */ /* 0x000fe200078e0200 */
[----:B------:R-:W-:-:S04]  /*0d60*/  LEA R190, P0, R14, R188, 0x2 ;  /* 0x000000bc0ebe7211 */ /* 0x000fc800078010ff */
[----:B------:R-:W-:Y:S02]  /*0d70*/  @!P1 IADD3 R9, PT, PT, -R9, RZ, RZ ;  /* 0x000000ff09099210 */ /* 0x000fe40007ffe1ff */
[----:B------:R-:W-:Y:S02]  /*0d80*/  LEA.HI.X R191, R14, R189, R191, 0x2, P0 ;  /* 0x000000bd0ebf7211 */ /* 0x000fe400000f14bf */
[----:B------:R-:W-:Y:S01]  /*0d90*/  @!P2 LOP3.LUT R9, RZ, R11, RZ, 0x33, !PT ;  /* 0x0000000bff09a212 */ /* 0x000fe200078e33ff */
[----:B------:R-:W3:Y:S04]  /*0da0*/  LD.E.64 R14, desc[UR4][R2.64+0x28] ;  /* 0x00002804020e7980 */ /* 0x000ee8000c101b00 */
[----:B------:R-:W-:-:S05]  /*0db0*/  IMAD.WIDE R26, R9, 0x4, R190 ;  /* 0x00000004091a7825 */ /* 0x000fca00078e02be */
[----:B------:R-:W2:Y:S01]  /*0dc0*/  LD.E R4, desc[UR4][R26.64] ;  /* 0x000000041a047980 */ /* 0x000ea2000c101900 */
[----:B----4-:R-:W-:-:S04]  /*0dd0*/  IABS R7, R16 ;  /* 0x0000001000077213 */ /* 0x010fc80000000000 */
[----:B------:R-:W1:Y:S08]  /*0de0*/  I2F.RP R8, R7 ;  /* 0x0000000700087306 */ /* 0x000e700000209400 */
[----:B-1----:R-:W1:Y:S02]  /*0df0*/  MUFU.RCP R24, R8 ;  /* 0x0000000800187308 */ /* 0x002e640000001000 */
[----:B-1----:R-:W-:-:S06]  /*0e00*/  VIADD R24, R24, 0xffffffe ;  /* 0x0ffffffe18187836 */ /* 0x002fcc0000000000 */
[----:B------:R-:W1:Y:S01]  /*0e10*/  F2I.FTZ.U32.TRUNC.NTZ R25, R24 ;  /* 0x0000001800197305 */ /* 0x000e62000021f000 */
[----:B------:R-:W-:Y:S02]  /*0e20*/  IABS R17, R181 ;  /* 0x000000b500117213 */ /* 0x000fe40000000000 */
[----:B------:R-:W-:Y:S02]  /*0e30*/  IABS R0, R16 ;  /* 0x0000001000007213 */ /* 0x000fe40000000000 */
[----:B-1----:R-:W-:Y:S01]  /*0e40*/  IADD3 R10, PT, PT, RZ, -R25, RZ ;  /* 0x80000019ff0a7210 */ /* 0x002fe20007ffe0ff */
[----:B------:R-:W-:-:S04]  /*0e50*/  IMAD.MOV.U32 R24, RZ, RZ, RZ ;  /* 0x000000ffff187224 */ /* 0x000fc800078e00ff */
[----:B------:R-:W-:-:S04]  /*0e60*/  IMAD R10, R10, R7, RZ ;  /* 0x000000070a0a7224 */ /* 0x000fc800078e02ff */
[----:B------:R-:W-:Y:S01]  /*0e70*/  IMAD.HI.U32 R10, R25, R10, R24 ;  /* 0x0000000a190a7227 */ /* 0x000fe200078e0018 */
[----:B------:R-:W-:-:S05]  /*0e80*/  IADD3 R0, PT, PT, RZ, -R0, RZ ;  /* 0x80000000ff007210 */ /* 0x000fca0007ffe0ff */
[----:B------:R-:W-:-:S04]  /*0e90*/  IMAD.HI.U32 R10, R10, R17, RZ ;  /* 0x000000110a0a7227 */ /* 0x000fc800078e00ff */
[----:B------:R-:W-:-:S05]  /*0ea0*/  IMAD R0, R10, R0, R17 ;  /* 0x000000000a007224 */ /* 0x000fca00078e0211 */
[----:B------:R-:W-:Y:S02]  /*0eb0*/  ISETP.GT.U32.AND P1, PT, R7, R0, PT ;  /* 0x000000000700720c */ /* 0x000fe40003f24070 */
[----:B------:R-:W-:Y:S02]  /*0ec0*/  LOP3.LUT R8, R181, R16, RZ, 0x3c, !PT ;  /* 0x00000010b5087212 */ /* 0x000fe400078e3cff */
[----:B------:R-:W-:-:S09]  /*0ed0*/  IADD3 R9, PT, PT, -R9, RZ, RZ ;  /* 0x000000ff09097210 */ /* 0x000fd20007ffe1ff */
[----:B------:R-:W-:Y:S01]  /*0ee0*/  @!P1 IMAD.IADD R0, R0, 0x1, -R7 ;  /* 0x0000000100009824 */ /* 0x000fe200078e0a07 */
[----:B------:R-:W-:-:S04]  /*0ef0*/  ISETP.GE.AND P0, PT, R8, RZ, PT ;  /* 0x000000ff0800720c */ /* 0x000fc80003f06270 */
[----:B------:R-:W-:Y:S01]  /*0f00*/  ISETP.GE.U32.AND P2, PT, R0, R7, PT ;  /* 0x000000070000720c */ /* 0x000fe20003f46070 */
[----:B------:R-:W-:Y:S01]  /*0f10*/  @!P1 VIADD R10, R10, 0x1 ;  /* 0x000000010a0a9836 */ /* 0x000fe20000000000 */
[----:B------:R-:W-:Y:S01]  /*0f20*/  ISETP.NE.AND P1, PT, R16, RZ, PT ;  /* 0x000000ff1000720c */ /* 0x000fe20003f25270 */
[----:B------:R-:W-:-:S05]  /*0f30*/  IMAD R18, R11, R9, R18 ;  /* 0x000000090b127224 */ /* 0x000fca00078e0212 */
[----:B------:R-:W-:-:S05]  /*0f40*/  SHF.R.S32.HI R19, RZ, 0x1f, R18 ;  /* 0x0000001fff137819 */ /* 0x000fca0000011412 */
[----:B------:R-:W-:-:S04]  /*0f50*/  @P2 IADD3 R10, PT, PT, R10, 0x1, RZ ;  /* 0x000000010a0a2810 */ /* 0x000fc80007ffe0ff */
[----:B------:R-:W-:Y:S02]  /*0f60*/  @!P0 IADD3 R10, PT, PT, -R10, RZ, RZ ;  /* 0x000000ff0a0a8210 */ /* 0x000fe40007ffe1ff */
[----:B------:R-:W-:-:S04]  /*0f70*/  @!P1 LOP3.LUT R10, RZ, R16, RZ, 0x33, !PT ;  /* 0x00000010ff0a9212 */ /* 0x000fc800078e33ff */
[----:B------:R-:W-:Y:S02]  /*0f80*/  SHF.R.S32.HI R8, RZ, 0x1f, R10 ;  /* 0x0000001fff087819 */ /* 0x000fe4000001140a */
[----:B--2---:R-:W-:Y:S01]  /*0f90*/  SHF.R.S32.HI R0, RZ, 0x1f, R4 ;  /* 0x0000001fff007819 */ /* 0x004fe20000011404 */
[----:B------:R-:W-:-:S04]  /*0fa0*/  IMAD R7, R23, R4, RZ ;  /* 0x0000000417077224 */ /* 0x000fc800078e02ff */
[C---:B------:R-:W-:Y:S02]  /*0fb0*/  IMAD R7, R22.reuse, R0, R7 ;  /* 0x0000000016077224 */ /* 0x040fe400078e0207 */
[----:B------:R-:W-:-:S04]  /*0fc0*/  IMAD.WIDE.U32 R22, R22, R4, RZ ;  /* 0x0000000416167225 */ /* 0x000fc800078e00ff */
[----:B------:R-:W-:Y:S02]  /*0fd0*/  IMAD.IADD R23, R23, 0x1, R7 ;  /* 0x0000000117177824 */ /* 0x000fe400078e0207 */
[----:B------:R-:W-:Y:S02]  /*0fe0*/  IMAD R7, R173, R18, RZ ;  /* 0x00000012ad077224 */ /* 0x000fe400078e02ff */
[----:B------:R-:W-:-:S04]  /*0ff0*/  IMAD.WIDE.U32 R22, R18, R172, R22 ;  /* 0x000000ac12167225 */ /* 0x000fc800078e0016 */
[----:B------:R-:W-:-:S04]  /*1000*/  IMAD R7, R172, R19, R7 ;  /* 0x00000013ac077224 */ /* 0x000fc800078e0207 */
[----:B------:R-:W-:Y:S02]  /*1010*/  IMAD.IADD R23, R23, 0x1, R7 ;  /* 0x0000000117177824 */ /* 0x000fe400078e0207 */
[----:B------:R-:W-:-:S04]  /*1020*/  IMAD R7, R21, R10, RZ ;  /* 0x0000000a15077224 */ /* 0x000fc800078e02ff */
[----:B------:R-:W-:Y:S02]  /*1030*/  IMAD R8, R20, R8, R7 ;  /* 0x0000000814087224 */ /* 0x000fe400078e0207 */
[----:B---3--:R-:W-:Y:S02]  /*1040*/  IMAD R7, R15, R4, RZ ;  /* 0x000000040f077224 */ /* 0x008fe400078e02ff */
[----:B------:R-:W-:-:S04]  /*1050*/  IMAD.WIDE.U32 R20, R10, R20, R22 ;  /* 0x000000140a147225 */ /* 0x000fc800078e0016 */
[----:B------:R-:W-:-:S04]  /*1060*/  IMAD.WIDE.U32 R10, R14, R4, RZ ;  /* 0x000000040e0a7225 */ /* 0x000fc800078e00ff */
[----:B------:R-:W-:Y:S01]  /*1070*/  IMAD R7, R14, R0, R7 ;  /* 0x000000000e077224 */ /* 0x000fe200078e0207 */
[----:B------:R-:W-:Y:S01]  /*1080*/  IADD3 R0, PT, PT, R21, R8, RZ ;  /* 0x0000000815007210 */ /* 0x000fe20007ffe0ff */
[----:B------:R-:W-:Y:S01]  /*1090*/  IMAD.MOV.U32 R12, RZ, RZ, R20 ;  /* 0x000000ffff0c7224 */ /* 0x000fe200078e0014 */
[----:B------:R-:W-:Y:S02]  /*10a0*/  MOV R14, R10 ;  /* 0x0000000a000e7202 */ /* 0x000fe40000000f00 */
[----:B------:R-:W-:Y:S01]  /*10b0*/  IADD3 R7, PT, PT, R11, R7, RZ ;  /* 0x000000070b077210 */ /* 0x000fe20007ffe0ff */
[----:B------:R-:W-:Y:S05]  /*10c0*/  BRA `(.L_x_485) ;  /* 0x0000000400347947 */ /* 0x000fea0003800000 */
.L_x_484:
        /* <DEDUP_REMOVED lines=9> */
[----:B-----5:R-:W-:Y:S02]  /*1160*/  @!P3 SHF.R.S32.HI R10, RZ, 0x1f, R11 ;  /* 0x0000001fff0ab819 */ /* 0x020fe4000001140b */
[----:B------:R-:W-:Y:S02]  /*1170*/  CS2R R190, SRZ ;  /* 0x0000000000be7805 */ /* 0x000fe4000001ff00 */
[----:B-1----:R-:W-:-:S04]  /*1180*/  IABS R8, R16 ;  /* 0x0000001000087213 */ /* 0x002fc80000000000 */
[----:B------:R-:W1:Y:S08]  /*1190*/  I2F.RP R4, R8 ;  /* 0x0000000800047306 */ /* 0x000e700000209400 */
[----:B-1----:R-:W1:Y:S02]  /*11a0*/  MUFU.RCP R24, R4 ;  /* 0x0000000400187308 */ /* 0x002e640000001000 */
[----:B-1----:R-:W-:-:S06]  /*11b0*/  IADD3 R24, PT, PT, R24, 0xffffffe, RZ ;  /* 0x0ffffffe18187810 */ /* 0x002fcc0007ffe0ff */
[----:B------:R-:W1:Y:S02]  /*11c0*/  F2I.FTZ.U32.TRUNC.NTZ R25, R24 ;  /* 0x0000001800197305 */ /* 0x000e64000021f000 */
[----:B-1----:R-:W-:Y:S01]  /*11d0*/  IADD3 R7, PT, PT, RZ, -R25, RZ ;  /* 0x80000019ff077210 */ /* 0x002fe20007ffe0ff */
[----:B------:R-:W-:-:S04]  /*11e0*/  IMAD.MOV.U32 R24, RZ, RZ, RZ ;  /* 0x000000ffff187224 */ /* 0x000fc800078e00ff */
[----:B------:R-:W-:Y:S01]  /*11f0*/  IMAD R0, R7, R8, RZ ;  /* 0x0000000807007224 */ /* 0x000fe200078e02ff */
[----:B------:R-:W-:-:S03]  /*1200*/  IABS R7, R16 ;  /* 0x0000001000077213 */ /* 0x000fc60000000000 */
        /* <DEDUP_REMOVED lines=8> */
[----:B------:R-:W-:Y:S02]  /*1290*/  @!P3 IMAD R4, R4, R172, R9 ;  /* 0x000000ac0404b224 */ /* 0x000fe400078e0209 */
[----:B---3--:R-:W-:Y:S02]  /*12a0*/  @!P3 IMAD R9, R19, R11, RZ ;  /* 0x0000000b1309b224 */ /* 0x008fe400078e02ff */
[----:B------:R-:W-:Y:S01]  /*12b0*/  @!P3 IMAD.IADD R25, R25, 0x1, R4 ;  /* 0x000000011919b824 */ /* 0x000fe200078e0204 */
[----:B------:R-:W-:Y:S02]  /*12c0*/  @P3 IADD3 R4, PT, PT, R12, R15, RZ ;  /* 0x0000000f0c043210 */ /* 0x000fe40007ffe0ff */
[----:B------:R-:W-:Y:S01]  /*12d0*/  @!P0 IADD3 R7, PT, PT, R7, -R8, RZ ;  /* 0x8000000807078210 */ /* 0x000fe20007ffe0ff */
[C---:B------:R-:W-:Y:S02]  /*12e0*/  @!P3 IMAD R9, R18.reuse, R10, R9 ;  /* 0x0000000a1209b224 */ /* 0x040fe400078e0209 */
[----:B------:R-:W-:Y:S01]  /*12f0*/  @!P3 IMAD.WIDE.U32 R18, R18, R11, R24 ;  /* 0x0000000b1212b225 */ /* 0x000fe200078e0018 */
[----:B------:R-:W-:-:S03]  /*1300*/  ISETP.GE.U32.AND P2, PT, R7, R8, PT ;  /* 0x000000080700720c */ /* 0x000fc60003f46070 */
[-C--:B------:R-:W-:Y:S02]  /*1310*/  @P3 IMAD R7, R173, R4.reuse, RZ ;  /* 0x00000004ad073224 */ /* 0x080fe400078e02ff */
[----:B------:R-:W-:Y:S01]  /*1320*/  @P3 IMAD.WIDE.U32 R24, R172, R4, RZ ;  /* 0x00000004ac183225 */ /* 0x000fe200078e00ff */
[----:B------:R-:W-:Y:S02]  /*1330*/  LOP3.LUT R4, R181, R16, RZ, 0x3c, !PT ;  /* 0x00000010b5047212 */ /* 0x000fe400078e3cff */
[----:B------:R-:W-:Y:S02]  /*1340*/  @!P0 IADD3 R0, PT, PT, R0, 0x1, RZ ;  /* 0x0000000100008810 */ /* 0x000fe40007ffe0ff */
[----:B------:R-:W-:Y:S01]  /*1350*/  ISETP.GE.AND P1, PT, R4, RZ, PT ;  /* 0x000000ff0400720c */ /* 0x000fe20003f26270 */
[----:B------:R-:W-:Y:S01]  /*1360*/  @!P3 IMAD.IADD R9, R19, 0x1, R9 ;  /* 0x000000011309b824 */ /* 0x000fe200078e0209 */
[----:B------:R-:W-:Y:S01]  /*1370*/  @!P3 MOV R10, R18 ;  /* 0x00000012000ab202 */ /* 0x000fe20000000f00 */
[----:B------:R-:W-:Y:S01]  /*1380*/  @P3 IMAD.MOV.U32 R10, RZ, RZ, R24 ;  /* 0x000000ffff0a3224 */ /* 0x000fe200078e0018 */
[----:B------:R-:W-:-:S02]  /*1390*/  ISETP.NE.AND P0, PT, R16, RZ, PT ;  /* 0x000000ff1000720c */ /* 0x000fc40003f05270 */
[----:B------:R-:W-:Y:S01]  /*13a0*/  @P3 IADD3 R9, PT, PT, R25, R7, RZ ;  /* 0x0000000719093210 */ /* 0x000fe20007ffe0ff */
[----:B------:R-:W-:Y:S01]  /*13b0*/  @!P3 IMAD R4, R121, R12, RZ ;  /* 0x0000000c7904b224 */ /* 0x000fe200078e02ff */
[----:B------:R-:W-:Y:S02]  /*13c0*/  LEA R18, R122, 0xffffff80, 0x7 ;  /* 0xffffff807a127811 */ /* 0x000fe400078e38ff */
[----:B------:R-:W-:Y:S01]  /*13d0*/  @!P3 SHF.R.S32.HI R7, RZ, 0x1f, R12 ;  /* 0x0000001fff07b819 */ /* 0x000fe2000001140c */
[----:B------:R-:W-:Y:S01]  /*13e0*/  IMAD.MOV.U32 R25, RZ, RZ, R9 ;  /* 0x000000ffff197224 */ /* 0x000fe200078e0009 */
[----:B------:R-:W-:Y:S02]  /*13f0*/  MOV R24, R10 ;  /* 0x0000000a00187202 */ /* 0x000fe40000000f00 */
[----:B------:R-:W-:Y:S01]  /*1400*/  @P2 IADD3 R0, PT, PT, R0, 0x1, RZ ;  /* 0x0000000100002810 */ /* 0x000fe20007ffe0ff */
[-C--:B------:R-:W-:Y:S02]  /*1410*/  IMAD R8, R173, R18.reuse, RZ ;  /* 0x00000012ad087224 */ /* 0x080fe400078e02ff */
[----:B------:R-:W-:-:S04]  /*1420*/  IMAD.WIDE.U32 R24, R172, R18, R24 ;  /* 0x00000012ac187225 */ /* 0x000fc800078e0018 */
[----:B------:R-:W-:Y:S02]  /*1430*/  @!P3 IMAD R4, R7, R120, R4 ;  /* 0x000000780704b224 */ /* 0x000fe400078e0204 */
[----:B------:R-:W-:-:S04]  /*1440*/  @!P3 IMAD.WIDE.U32 R26, R120, R12, RZ ;  /* 0x0000000c781ab225 */ /* 0x000fc800078e00ff */
[----:B------:R-:W-:Y:S01]  /*1450*/  @!P1 IMAD.MOV R0, RZ, RZ, -R0 ;  /* 0x000000ffff009224 */ /* 0x000fe200078e0a00 */
[----:B------:R-:W-:Y:S02]  /*1460*/  @!P0 LOP3.LUT R0, RZ, R16, RZ, 0x33, !PT ;  /* 0x00000010ff008212 */ /* 0x000fe400078e33ff */
[----:B------:R-:W-:Y:S02]  /*1470*/  IADD3 R25, PT, PT, R25, R8, RZ ;  /* 0x0000000819197210 */ /* 0x000fe40007ffe0ff */
[----:B------:R-:W-:Y:S01]  /*1480*/  @!P3 IADD3 R27, PT, PT, R27, R4, RZ ;  /* 0x000000041b1bb210 */ /* 0x000fe20007ffe0ff */
[----:B----4-:R-:W-:Y:S01]  /*1490*/  @!P3 IMAD R4, R21, R11, RZ ;  /* 0x0000000b1504b224 */ /* 0x010fe200078e02ff */
[----:B------:R-:W-:Y:S01]  /*14a0*/  @P3 IADD3 R12, PT, PT, R12, R15, RZ ;  /* 0x0000000f0c0c3210 */ /* 0x000fe20007ffe0ff */
[----:B------:R-:W-:Y:S01]  /*14b0*/  IMAD R9, R23, R0, RZ ;  /* 0x0000000017097224 */ /* 0x000fe200078e02ff */
[----:B------:R-:W-:Y:S02]  /*14c0*/  @!P3 SHF.R.S32.HI R7, RZ, 0x1f, R11 ;  /* 0x0000001fff07b819 */ /* 0x000fe4000001140b */
[----:B------:R-:W-:Y:S01]  /*14d0*/  SHF.R.S32.HI R8, RZ, 0x1f, R0 ;  /* 0x0000001fff087819 */ /* 0x000fe20000011400 */
[----:B------:R-:W-:-:S04]  /*14e0*/  @!P3 IMAD.WIDE.U32 R14, R20, R11, R26 ;  /* 0x0000000b140eb225 */ /* 0x000fc800078e001a */
[----:B------:R-:W-:Y:S02]  /*14f0*/  @!P3 IMAD R7, R20, R7, R4 ;  /* 0x000000071407b224 */ /* 0x000fe400078e0204 */
[----:B------:R-:W-:-:S04]  /*1500*/  IMAD.WIDE.U32 R24, R22, R0, R24 ;  /* 0x0000000016187225 */ /* 0x000fc800078e0018 */
[----:B------:R-:W-:Y:S02]  /*1510*/  IMAD R8, R22, R8, R9 ;  /* 0x0000000816087224 */ /* 0x000fe400078e0209 */
[----:B------:R-:W-:-:S04]  /*1520*/  @P3 IMAD.WIDE.U32 R10, R120, R12, RZ ;  /* 0x0000000c780a3225 */ /* 0x000fc800078e00ff */
[----:B------:R-:W-:Y:S01]  /*1530*/  @P3 IMAD R4, R121, R12, RZ ;  /* 0x0000000c79043224 */ /* 0x000fe200078e02ff */
[----:B------:R-:W-:Y:S01]  /*1540*/  MOV R12, R24 ;  /* 0x00000018000c7202 */ /* 0x000fe20000000f00 */
[----:B------:R-:W-:Y:S01]  /*1550*/  @!P3 IMAD.IADD R7, R15, 0x1, R7 ;  /* 0x000000010f07b824 */ /* 0x000fe200078e0207 */
[----:B------:R-:W-:Y:S01]  /*1560*/  IADD3 R0, PT, PT, R25, R8, RZ ;  /* 0x0000000819007210 */ /* 0x000fe20007ffe0ff */
[----:B------:R-:W-:Y:S01]  /*1570*/  @P3 IMAD.IADD R7, R11, 0x1, R4 ;  /* 0x000000010b073824 */ /* 0x000fe200078e0204 */
[----:B------:R-:W-:Y:S02]  /*1580*/  @P3 MOV R14, R10 ;  /* 0x0000000a000e3202 */ /* 0x000fe40000000f00 */
[----:B------:R-:W-:Y:S02]  /*1590*/  MOV R19, RZ ;  /* 0x000000ff00137202 */ /* 0x000fe40000000f00 */
.L_x_485:
[----:B------:R-:W-:Y:S05]  /*15a0*/  BSYNC.RECONVERGENT B0 ;  /* 0x0000000000007941 */ /* 0x000fea0003800200 */
.L_x_483:
[----:B------:R-:W-:Y:S01]  /*15b0*/  ISETP.NE.AND P2, PT, R186, -0x1, PT ;  /* 0xffffffffba00780c */ /* 0x000fe20003f45270 */
[----:B------:R-:W2:Y:S04]  /*15c0*/  LD.E.64 R26, desc[UR4][R2.64+0x30] ;  /* 0x00003004021a7980 */ /* 0x000ea8000c101b00 */
[----:B------:R-:W3:Y:S04]  /*15d0*/  LD.E.64 R24, desc[UR4][R2.64+0x48] ;  /* 0x0000480402187980 */ /* 0x000ee8000c101b00 */
[----:B------:R-:W4:Y:S04]  /*15e0*/  LD.E.64 R22, desc[UR4][R2.64+0x8] ;  /* 0x0000080402167980 */ /* 0x000f28000c101b00 */
[----:B------:R-:W3:Y:S04]  /*15f0*/  @!P2 LD.E.64 R28, desc[UR4][R2.64+0x18] ;  /* 0x00001804021ca980 */ /* 0x000ee8000c101b00 */
[----:B------:R-:W4:Y:S04]  /*1600*/  LD.E.64 R10, desc[UR4][R2.64] ;  /* 0x00000004020a7980 */ /* 0x000f28000c101b00 */
[----:B------:R1:W5:Y:S01]  /*1610*/  LD.E.64 R8, desc[UR4][R2.64+0x10] ;  /* 0x0000100402087980 */ /* 0x000362000c101b00 */
        /* <DEDUP_REMOVED lines=14> */
[----:B------:R-:W-:Y:S01]  /*1700*/  ISETP.GT.U32.AND P1, PT, R15, R32, PT ;  /* 0x000000200f00720c */ /* 0x000fe20003f24070 */
[----:B-----5:R-:W-:Y:S01]  /*1710*/  IMAD R17, R19, R120, RZ ;  /* 0x0000007813117224 */ /* 0x020fe200078e02ff */
[----:B------:R-:W-:-:S11]  /*1720*/  ISETP.NE.AND P4, PT, R16, RZ, PT ;  /* 0x000000ff1000720c */ /* 0x000fd60003f85270 */
[----:B------:R-:W-:-:S05]  /*1730*/  @!P1 IMAD.IADD R32, R32, 0x1, -R15 ;  /* 0x0000000120209824 */ /* 0x000fca00078e0a0f */
[----:B------:R-:W-:Y:S02]  /*1740*/  ISETP.GE.U32.AND P0, PT, R32, R15, PT ;  /* 0x0000000f2000720c */ /* 0x000fe40003f06070 */
[----:B------:R-:W-:Y:S02]  /*1750*/  LOP3.LUT R15, R181, R16, RZ, 0x3c, !PT ;  /* 0x00000010b50f7212 */ /* 0x000fe400078e3cff */
[----:B------:R-:W-:Y:S02]  /*1760*/  MOV R19, 0x400 ;  /* 0x0000040000137802 */ /* 0x000fe40000000f00 */
[----:B------:R-:W-:Y:S01]  /*1770*/  ISETP.GE.AND P3, PT, R15, RZ, PT ;  /* 0x000000ff0f00720c */ /* 0x000fe20003f66270 */
[----:B------:R-:W-:Y:S02]  /*1780*/  IMAD.SHL.U32 R15, R112, 0x8, RZ ;  /* 0x00000008700f7824 */ /* 0x000fe400078e00ff */
[----:B------:R-:W-:Y:S02]  /*1790*/  @!P1 VIADD R20, R20, 0x1 ;  /* 0x0000000114149836 */ /* 0x000fe40000000000 */
[----:B------:R-:W-:Y:S01]  /*17a0*/  IMAD.WIDE.U32 R32, R18, R120, RZ ;  /* 0x0000007812207225 */ /* 0x000fe200078e00ff */
[----:B-1----:R-:W-:-:S02]  /*17b0*/  LEA R4, R4, R19, 0x18 ;  /* 0x0000001304047211 */ /* 0x002fc400078ec0ff */
[----:B------:R-:W-:Y:S01]  /*17c0*/  LOP3.LUT R19, R15, 0x18, RZ, 0xc0, !PT ;  /* 0x000000180f137812 */ /* 0x000fe200078ec0ff */
[----:B------:R-:W-:Y:S02]  /*17d0*/  IMAD R17, R18, R121, R17 ;  /* 0x0000007912117224 */ /* 0x000fe400078e0211 */
[----:B------:R-:W-:Y:S01]  /*17e0*/  @P0 VIADD R20, R20, 0x1 ;  /* 0x0000000114140836 */ /* 0x000fe20000000000 */
[----:B------:R-:W-:Y:S01]  /*17f0*/  IADD3 R14, P1, P0, R32, R14, R19 ;  /* 0x0000000e200e7210 */ /* 0x000fe2000783e013 */
[----:B------:R-:W-:Y:S02]  /*1800*/  IMAD.IADD R18, R33, 0x1, R17 ;  /* 0x0000000121127824 */ /* 0x000fe400078e0211 */
[----:B------:R-:W-:Y:S01]  /*1810*/  @!P3 IMAD.MOV R20, RZ, RZ, -R20 ;  /* 0x000000ffff14b224 */ /* 0x000fe200078e0a14 */
[----:B------:R-:W-:Y:S02]  /*1820*/  @!P4 LOP3.LUT R20, RZ, R16, RZ, 0x33, !PT ;  /* 0x00000010ff14c212 */ /* 0x000fe400078e33ff */
[----:B------:R-:W-:-:S02]  /*1830*/  IADD3.X R7, PT, PT, R18, R7, RZ, P1, P0 ;  /* 0x0000000712077210 */ /* 0x000fc40000fe04ff */
[----:B------:R-:W-:Y:S01]  /*1840*/  SHF.R.S32.HI R16, RZ, 0x1f, R20 ;  /* 0x0000001fff107819 */ /* 0x000fe20000011414 */
[----:B------:R-:W-:Y:S01]  /*1850*/  IMAD.IADD R174, R13, 0x1, -R184 ;  /* 0x000000010dae7824 */ /* 0x000fe200078e0ab8 */
[----:B------:R-:W-:Y:S02]  /*1860*/  IADD3 R18, P4, PT, R19, R12, RZ ;  /* 0x0000000c13127210 */ /* 0x000fe40007f9e0ff */
[----:B------:R-:W-:Y:S01]  /*1870*/  LEA R183, R122, 0xffffff80, 0x7 ;  /* 0xffffff807ab77811 */ /* 0x000fe200078e38ff */
[----:B--2---:R-:W-:-:S04]  /*1880*/  @P2 IMAD.WIDE.U32 R32, R26, R186, RZ ;  /* 0x000000ba1a202225 */ /* 0x004fc800078e00ff */
[----:B------:R-:W-:Y:S02]  /*1890*/  @P2 IMAD R21, R27, R186, RZ ;  /* 0x000000ba1b152224 */ /* 0x000fe400078e02ff */
[-C--:B---3--:R-:W-:Y:S02]  /*18a0*/  @!P2 IMAD R17, R29, R182.reuse, RZ ;  /* 0x000000b61d11a224 */ /* 0x088fe400078e02ff */
[----:B------:R-:W-:-:S04]  /*18b0*/  @!P2 IMAD.WIDE.U32 R28, R28, R182, RZ ;  /* 0x000000b61c1ca225 */ /* 0x000fc800078e00ff */
[----:B------:R-:W-:Y:S02]  /*18c0*/  @P2 IMAD.MOV.U32 R28, RZ, RZ, R32 ;  /* 0x000000ffff1c2224 */ /* 0x000fe400078e0020 */
[----:B------:R-:W-:Y:S02]  /*18d0*/  @!P2 IMAD.IADD R17, R29, 0x1, R17 ;  /* 0x000000011d11a824 */ /* 0x000fe400078e0211 */
[----:B------:R-:W-:Y:S02]  /*18e0*/  @P2 IMAD.IADD R17, R33, 0x1, R21 ;  /* 0x0000000121112824 */ /* 0x000fe400078e0215 */
[-C--:B------:R-:W-:Y:S02]  /*18f0*/  IMAD R21, R31, R20.reuse, RZ ;  /* 0x000000141f157224 */ /* 0x080fe400078e02ff */
[----:B------:R-:W-:Y:S01]  /*1900*/  IMAD.WIDE.U32 R32, R30, R20, RZ ;  /* 0x000000141e207225 */ /* 0x000fe200078e00ff */
[----:B------:R-:W-:Y:S02]  /*1910*/  SHF.R.U32.HI R20, RZ, 0x2, R112 ;  /* 0x00000002ff147819 */ /* 0x000fe40000011670 */
[----:B------:R-:W-:-:S03]  /*1920*/  IADD3 R28, P0, PT, R19, R28, RZ ;  /* 0x0000001c131c7210 */ /* 0x000fc60007f1e0ff */
[C---:B------:R-:W-:Y:S02]  /*1930*/  VIADD R13, R20.reuse, 0x20 ;  /* 0x00000020140d7836 */ /* 0x040fe40000000000 */
[----:B------:R-:W-:Y:S01]  /*1940*/  IMAD.X R29, RZ, RZ, R17, P0 ;  /* 0x000000ffff1d7224 */ /* 0x000fe200000e0611 */
[----:B------:R-:W-:Y:S02]  /*1950*/  LOP3.LUT R17, R15, 0xc0, RZ, 0xc0, !PT ;  /* 0x000000c00f117812 */ /* 0x000fe400078ec0ff */
[----:B------:R-:W-:Y:S01]  /*1960*/  ISETP.GE.AND P0, PT, R20, R174, PT ;  /* 0x000000ae1400720c */ /* 0x000fe20003f06270 */
[----:B------:R-:W-:Y:S01]  /*1970*/  IMAD R16, R16, R30, R21 ;  /* 0x0000001e10107224 */ /* 0x000fe200078e0215 */
[----:B------:R-:W-:Y:S01]  /*1980*/  ISETP.GE.AND P1, PT, R13, R174, PT ;  /* 0x000000ae0d00720c */ /* 0x000fe20003f26270 */
[----:B------:R-:W-:Y:S01]  /*1990*/  IMAD.WIDE.U32 R30, R181, R24, R28 ;  /* 0x00000018b51e7225 */ /* 0x000fe200078e001c */
[----:B------:R-:W-:-:S03]  /*19a0*/  LOP3.LUT R28, R17, 0x18, R112, 0xf8, !PT ;  /* 0x00000018111c7812 */ /* 0x000fc600078ef870 */
[----:B------:R-:W-:Y:S01]  /*19b0*/  IMAD.MOV.U32 R21, RZ, RZ, RZ ;  /* 0x000000ffff157224 */ /* 0x000fe200078e00ff */
[----:B------:R-:W-:Y:S01]  /*19c0*/  IADD3 R24, P3, PT, R14, R32, RZ ;  /* 0x000000200e187210 */ /* 0x000fe20007f7e0ff */
[----:B------:R-:W-:Y:S01]  /*19d0*/  IMAD R12, R25, R181, RZ ;  /* 0x000000b5190c7224 */ /* 0x000fe200078e02ff */
[----:B------:R-:W-:Y:S02]  /*19e0*/  IADD3 R16, PT, PT, R33, R16, RZ ;  /* 0x0000001021107210 */ /* 0x000fe40007ffe0ff */
[----:B------:R-:W-:Y:S01]  /*19f0*/  LOP3.LUT R14, R28, 0x18, R15, 0x78, !PT ;  /* 0x000000181c0e7812 */ /* 0x000fe200078e780f */
[----:B------:R-:W-:-:S04]  /*1a00*/  IMAD.WIDE.U32 R28, R5, 0x40, R20 ;  /* 0x00000040051c7825 */ /* 0x000fc800078e0014 */
[----:B------:R-:W-:Y:S02]  /*1a10*/  IMAD.IADD R17, R31, 0x1, R12 ;  /* 0x000000011f117824 */ /* 0x000fe400078e020c */
[----:B------:R-:W-:Y:S02]  /*1a20*/  IMAD.X R25, R7, 0x1, R16, P3 ;  /* 0x0000000107197824 */ /* 0x000fe400018e0610 */
[----:B------:R-:W-:Y:S02]  /*1a30*/  IMAD.X R19, RZ, RZ, R0, P4 ;  /* 0x000000ffff137224 */ /* 0x000fe400020e0600 */
[----:B------:R-:W-:Y:S02]  /*1a40*/  @!P0 IMAD.MOV.U32 R16, RZ, RZ, R30 ;  /* 0x000000ffff108224 */ /* 0x000fe400078e001e */
[----:B------:R-:W-:Y:S01]  /*1a50*/  @!P0 IMAD R7, R29, R26, RZ ;  /* 0x0000001a1d078224 */ /* 0x000fe200078e02ff */
[----:B------:R-:W-:Y:S01]  /*1a60*/  LOP3.LUT R185, R14, 0x1f20, R15, 0xf8, !PT ;  /* 0x00001f200eb97812 */ /* 0x000fe200078ef80f */
[----:B------:R-:W-:Y:S01]  /*1a70*/  @!P1 IMAD.MOV.U32 R31, RZ, RZ, R17 ;  /* 0x000000ffff1f9224 */ /* 0x000fe200078e0011 */
[----:B------:R-:W-:Y:S01]  /*1a80*/  @!P1 IADD3 R14, P2, PT, R28, 0x20, RZ ;  /* 0x000000201c0e9810 */ /* 0x000fe20007f5e0ff */
[----:B------:R-:W-:-:S02]  /*1a90*/  IMAD R12, R173, R20, RZ ;  /* 0x00000014ad0c7224 */ /* 0x000fc400078e02ff */
[----:B------:R-:W-:-:S04]  /*1aa0*/  IMAD.WIDE.U32 R18, R20, R172, R18 ;  /* 0x000000ac14127225 */ /* 0x000fc800078e0012 */
[C---:B------:R-:W-:Y:S02]  /*1ab0*/  @!P0 IMAD R7, R28.reuse, R27, R7 ;  /* 0x0000001b1c078224 */ /* 0x040fe400078e0207 */
[----:B------:R-:W-:Y:S01]  /*1ac0*/  @!P0 IMAD.WIDE.U32 R16, R28, R26, R16 ;  /* 0x0000001a1c108225 */ /* 0x000fe200078e0010 */
[----:B----4-:R-:W-:-:S03]  /*1ad0*/  LEA R176, P5, R18, R22, 0x1 ;  /* 0x0000001612b07211 */ /* 0x010fc600078a08ff */
[----:B------:R-:W-:Y:S02]  /*1ae0*/  IMAD.IADD R0, R6, 0x1, -R183 ;  /* 0x0000000106007824 */ /* 0x000fe400078e0ab7 */
[----:B------:R-:W-:Y:S02]  /*1af0*/  VIADD R5, R20, 0x60 ;  /* 0x0000006014057836 */ /* 0x000fe40000000000 */
[----:B------:R-:W-:Y:S01]  /*1b00*/  IMAD.IADD R175, R19, 0x1, R12 ;  /* 0x0000000113af7824 */ /* 0x000fe200078e020c */
[----:B------:R-:W-:Y:S01]  /*1b10*/  @!P0 LEA R22, P4, R16, R10, 0x1 ;  /* 0x0000000a10168211 */ /* 0x000fe200078808ff */
[----:B------:R-:W-:Y:S02]  /*1b20*/  @!P1 IMAD.X R15, RZ, RZ, R29, P2 ;  /* 0x000000ffff0f9224 */ /* 0x000fe400010e061d */
[----:B------:R-:W-:Y:S01]  /*1b30*/  @!P0 IMAD.IADD R7, R17, 0x1, R7 ;  /* 0x0000000111078824 */ /* 0x000fe200078e0207 */
[----:B------:R-:W-:Y:S01]  /*1b40*/  ISETP.GE.AND P3, PT, R5, R0, PT ;  /* 0x000000000500720c */ /* 0x000fe20003f66270 */
[----:B------:R-:W-:Y:S01]  /*1b50*/  @!P1 IMAD R15, R15, R26, RZ ;  /* 0x0000001a0f0f9224 */ /* 0x000fe200078e02ff */
[----:B------:R-:W-:-:S02]  /*1b60*/  LEA.HI.X R175, R18, R23, R175, 0x1, P5 ;  /* 0x0000001712af7211 */ /* 0x000fc400028f0caf */
[-C--:B------:R-:W-:Y:S01]  /*1b70*/  @!P0 LEA.HI.X R23, R16, R11.reuse, R7, 0x1, P4 ;  /* 0x0000000b10178211 */ /* 0x080fe200020f0c07 */
[C---:B------:R-:W-:Y:S01]  /*1b80*/  VIADD R7, R20.reuse, 0x40 ;  /* 0x0000004014077836 */ /* 0x040fe20000000000 */
[----:B------:R-:W-:Y:S01]  /*1b90*/  ISETP.GE.AND P5, PT, R13, R0, PT ;  /* 0x000000000d00720c */ /* 0x000fe20003fa6270 */
[----:B------:R-:W-:Y:S01]  /*1ba0*/  @!P1 IMAD R15, R27, R14, R15 ;  /* 0x0000000e1b0f9224 */ /* 0x000fe200078e020f */
[----:B------:R-:W-:Y:S01]  /*1bb0*/  ISETP.GE.AND P6, PT, R20, R0, PT ;  /* 0x000000001400720c */ /* 0x000fe20003fc6270 */
[----:B------:R-:W-:Y:S01]  /*1bc0*/  @!P1 IMAD.WIDE.U32 R30, R26, R14, R30 ;  /* 0x0000000e1a1e9225 */ /* 0x000fe200078e001e */
[----:B------:R-:W-:Y:S02]  /*1bd0*/  LEA R185, R185, R4, 0x1 ;  /* 0x00000004b9b97211 */ /* 0x000fe400078e08ff */
[----:B------:R-:W-:Y:S01]  /*1be0*/  ISETP.GE.AND P4, PT, R7, R0, PT ;  /* 0x000000000700720c */ /* 0x000fe20003f86270 */
[----:B------:R-:W-:Y:S01]  /*1bf0*/  @!P1 IMAD.IADD R15, R31, 0x1, R15 ;  /* 0x000000011f0f9824 */ /* 0x000fe200078e020f */
[----:B------:R-:W-:Y:S01]  /*1c00*/  @!P1 LEA R10, P2, R30, R10, 0x1 ;  /* 0x0000000a1e0a9211 */ /* 0x000fe200078408ff */
[----:B------:R-:W-:Y:S01]  /*1c10*/  IMAD.SHL.U32 R12, R172, 0x20, RZ ;  /* 0x00000020ac0c7824 */ /* 0x000fe200078e00ff */
[----:B------:R-:W-:Y:S01]  /*1c20*/  @!PT LDS RZ, [RZ] ;  /* 0x00000000fffff984 */ /* 0x000fe20000000800 */
[----:B------:R-:W-:Y:S01]  /*1c30*/  @!PT LDS RZ, [RZ] ;  /* 0x00000000fffff984 */ /* 0x000fe20000000800 */
[----:B------:R-:W-:Y:S01]  /*1c40*/  @!PT LDS RZ, [RZ] ;  /* 0x00000000fffff984 */ /* 0x000fe20000000800 */
[----:B------:R1:W-:Y:S01]  /*1c50*/  @!P0 LDGSTS.E.BYPASS.LTC128B.128 [R185], desc[UR4][R22.64] ;  /* 0x0000000016b98fae */ /* 0x0003e2000b981a04 */
[----:B------:R-:W-:Y:S01]  /*1c60*/  @!P3 IMAD.MOV.U32 R177, RZ, RZ, R175 ;  /* 0x000000ffffb1b224 */ /* 0x000fe200078e00af */
[----:B------:R-:W-:-:S02]  /*1c70*/  @!P1 LEA.HI.X R11, R30, R11, R15, 0x1, P2 ;  /* 0x0000000b1e0b9211 */ /* 0x000fc400010f0c0f */
[----:B------:R1:W-:Y:S01]  /*1c80*/  @!P0 LDGSTS.E.BYPASS.LTC128B.128 [R185+0x1000], desc[UR4][R22.64+0x40] ;  /* 0x0100004016b98fae */ /* 0x0003e2000b981a04 */
[----:B------:R-:W-:Y:S02]  /*1c90*/  ISETP.GE.AND P2, PT, R13, R0, PT ;  /* 0x000000000d00720c */ /* 0x000fe40003f46270 */
[----:B------:R-:W-:Y:S01]  /*1ca0*/  SHF.L.U64.HI R13, R172, 0x5, R173 ;  /* 0x00000005ac0d7819 */ /* 0x000fe200000102ad */
[----:B------:R1:W-:Y:S01]  /*1cb0*/  @!P0 LDGSTS.E.BYPASS.LTC128B.128 [R185+0x2000], desc[UR4][R22.64+0x80] ;  /* 0x0200008016b98fae */ /* 0x0003e2000b981a04 */
[-C--:B------:R-:W-:Y:S01]  /*1cc0*/  @!P5 LEA R18, P0, R12, R176.reuse, 0x1 ;  /* 0x000000b00c12d211 */ /* 0x080fe200078008ff */
[----:B------:R-:W-:Y:S02]  /*1cd0*/  @!P3 IMAD.WIDE.U32 R16, R172, 0xc0, R176 ;  /* 0x000000c0ac10b825 */ /* 0x000fe400078e00b0 */
[----:B------:R1:W-:Y:S01]  /*1ce0*/  @!P1 LDGSTS.E.BYPASS.LTC128B.128 [R185+0x800], desc[UR4][R10.64] ;  /* 0x008000000ab99fae */ /* 0x0003e2000b981a04 */
[----:B------:R-:W-:Y:S01]  /*1cf0*/  @!P5 LEA.HI.X R19, R12, R175, R13, 0x1, P0 ;  /* 0x000000af0c13d211 */ /* 0x000fe200000f0c0d */
[----:B------:R-:W-:Y:S01]  /*1d00*/  @!P6 IMAD.MOV.U32 R177, RZ, RZ, R175 ;  /* 0x000000ffffb1e224 */ /* 0x000fe200078e00af */
[----:B------:R-:W-:Y:S01]  /*1d10*/  @!P4 LEA R12, P0, R172, R176, 0x7 ;  /* 0x000000b0ac0cc211 */ /* 0x000fe200078038ff */
[----:B------:R1:W-:Y:S01]  /*1d20*/  @!P1 LDGSTS.E.BYPASS.LTC128B.128 [R185+0x1800], desc[UR4][R10.64+0x40] ;  /* 0x018000400ab99fae */ /* 0x0003e2000b981a04 */
[----:B------:R-:W-:-:S03]  /*1d30*/  @!P3 IMAD R14, R173, 0xc0, RZ ;  /* 0x000000c0ad0eb824 */ /* 0x000fc600078e02ff */
[----:B------:R1:W-:Y:S01]  /*1d40*/  @!P1 LDGSTS.E.BYPASS.LTC128B.128 [R185+0x2800], desc[UR4][R10.64+0x80] ;  /* 0x028000800ab99fae */ /* 0x0003e2000b981a04 */
[----:B------:R-:W-:-:S03]  /*1d50*/  @!P4 LEA.HI.X R13, R172, R175, R173, 0x7, P0 ;  /* 0x000000afac0dc211 */ /* 0x000fc600000f3cad */
[----:B------:R1:W-:Y:S01]  /*1d60*/  @!P6 LDGSTS.E.BYPASS.LTC128B.128 [R185+0x3000], desc[UR4][R176.64] ;  /* 0x03000000b0b9efae */ /* 0x0003e2000b981a04 */
[----:B------:R-:W-:-:S03]  /*1d70*/  @!P3 IMAD.IADD R17, R17, 0x1, R14 ;  /* 0x000000011111b824 */ /* 0x000fc600078e020e */
[----:B------:R1:W-:Y:S04]  /*1d80*/  @!P6 LDGSTS.E.BYPASS.LTC128B.128 [R185+0x5000], desc[UR4][R176.64+0x40] ;  /* 0x05000040b0b9efae */ /* 0x0003e8000b981a04 */
        /* <DEDUP_REMOVED lines=11> */
[----:B------:R-:W-:Y:S01]  /*1e40*/  IMAD.WIDE.U32 R24, R20, R120, R24 ;  /* 0x0000007814187225 */ /* 0x000fe200078e0018 */
[----:B------:R-:W-:-:S03]  /*1e50*/  ISETP.GE.AND P4, PT, R7, R0, PT ;  /* 0x000000000700720c */ /* 0x000fc60003f86270 */
[----:B------:R-:W-:Y:S01]  /*1e60*/  IMAD R179, R121, R20, RZ ;  /* 0x0000001479b37224 */ /* 0x000fe200078e02ff */
[----:B------:R-:W-:Y:S01]  /*1e70*/  ISETP.GE.AND P1, PT, R5, R0, PT ;  /* 0x000000000500720c */ /* 0x000fe20003f26270 */
[----:B------:R-:W-:Y:S01]  /*1e80*/  IMAD.SHL.U32 R0, R120, 0x20, RZ ;  /* 0x0000002078007824 */ /* 0x000fe200078e00ff */
[----:B------:R-:W-:-:S11]  /*1e90*/  DEPBAR.LE SB0, 0x0 ;  /* 0x000080000000791a */ /* 0x000fd60000000000 */
[----:B------:R-:W-:Y:S05]  /*1ea0*/  WARPSYNC.ALL ;  /* 0x0000000000007948 */ /* 0x000fea0003800000 */
[----:B------:R-:W-:Y:S01]  /*1eb0*/  IMAD.IADD R179, R25, 0x1, R179 ;  /* 0x0000000119b37824 */ /* 0x000fe200078e02b3 */
[----:B------:R-:W-:Y:S01]  /*1ec0*/  BAR.SYNC.DEFER_BLOCKING 0x0 ;  /* 0x0000000000007b1d */ /* 0x000fe20000010000 */
[----:B------:R-:W-:Y:S02]  /*1ed0*/  LEA R178, P0, R24, R8, 0x1 ;  /* 0x0000000818b27211 */ /* 0x000fe400078008ff */
[----:B------:R-:W-:Y:S02]  /*1ee0*/  SHF.L.U64.HI R5, R120, 0x5, R121 ;  /* 0x0000000578057819 */ /* 0x000fe40000010279 */
[----:B------:R-:W-:-:S02]  /*1ef0*/  LEA.HI.X R179, R24, R9, R179, 0x1, P0 ;  /* 0x0000000918b37211 */ /* 0x000fc400000f0cb3 */
[-C--:B-1----:R-:W-:Y:S02]  /*1f00*/  @!P2 LEA R10, P3, R0, R178.reuse, 0x1 ;  /* 0x000000b2000aa211 */ /* 0x082fe400078608ff */
[----:B------:R-:W-:Y:S02]  /*1f10*/  @!P4 LEA R12, P0, R120, R178, 0x7 ;  /* 0x000000b2780cc211 */ /* 0x000fe400078038ff */
[-C--:B------:R-:W-:Y:S01]  /*1f20*/  @!P2 LEA.HI.X R11, R0, R179.reuse, R5, 0x1, P3 ;  /* 0x000000b3000ba211 */ /* 0x080fe200018f0c05 */
[----:B------:R-:W-:Y:S01]  /*1f30*/  @!P1 IMAD R7, R121, 0xc0, RZ ;  /* 0x000000c079079824 */ /* 0x000fe200078e02ff */
[C---:B------:R-:W-:Y:S01]  /*1f40*/  @!P4 LEA.HI.X R13, R120.reuse, R179, R121, 0x7, P0 ;  /* 0x000000b3780dc211 */ /* 0x040fe200000f3c79 */
[----:B------:R-:W-:Y:S01]  /*1f50*/  @!P1 IMAD.WIDE.U32 R8, R120, 0xc0, R178 ;  /* 0x000000c078089825 */ /* 0x000fe200078e00b2 */
        /* <DEDUP_REMOVED lines=19> */
[----:B------:R1:W-:Y:S04]  /*2090*/  @!P2 LDGSTS.E.BYPASS.LTC128B.128 [R185+0xd800], desc[UR4][R10.64+0x80] ;  /* 0x0d8000800ab9afae */ /* 0x0003e8000b981a04 */
        /* <DEDUP_REMOVED lines=18> */
[----:B------:R-:W4:Y:S01]  /*21c0*/  LD.E R7, desc[UR4][R2.64+0x18c] ;  /* 0x00018c0402077980 */ /* 0x000f22000c101900 */
[----:B------:R-:W-:-:S02]  /*21d0*/  IMAD.SHL.U32 R113, R112, 0x20, RZ ;  /* 0x0000002070717824 */ /* 0x000fc400078e00ff */
[C---:B-1----:R-:W-:Y:S01]  /*21e0*/  IMAD.SHL.U32 R10, R112.reuse, 0x10, RZ ;  /* 0x00000010700a7824 */ /* 0x042fe200078e00ff */
[----:B------:R-:W-:Y:S01]  /*21f0*/  SHF.R.U32.HI R0, RZ, 0x1, R112 ;  /* 0x00000001ff007819 */ /* 0x000fe20000011670 */
[----:B------:R-:W-:Y:S01]  /*2200*/  IMAD.SHL.U32 R9, R112, 0x4, RZ ;  /* 0x0000000470097824 */ /* 0x000fe200078e00ff */
[----:B------:R-:W-:Y:S01]  /*2210*/  LOP3.LUT R5, R113, 0xc0, RZ, 0xc0, !PT ;  /* 0x000000c071057812 */ /* 0x000fe200078ec0ff */
[----:B------:R-:W0:Y:S01]  /*2220*/  LDGDEPBAR ;  /* 0x00000000000079af */ /* 0x000e220000000000 */
[C---:B--2---:R-:W-:Y:S02]  /*2230*/  LOP3.LUT R12, R10.reuse, 0x3e00, RZ, 0xc0, !PT ;  /* 0x00003e000a0c7812 */ /* 0x044fe400078ec0ff */
[----:B------:R-:W-:Y:S02]  /*2240*/  LOP3.LUT R10, R10, 0x100, RZ, 0xc0, !PT ;  /* 0x000001000a0a7812 */ /* 0x000fe400078ec0ff */
[----:B------:R-:W-:Y:S02]  /*2250*/  LOP3.LUT R9, R9, 0x18, RZ, 0xc0, !PT ;  /* 0x0000001809097812 */ /* 0x000fe400078ec0ff */
[----:B------:R-:W-:-:S02]  /*2260*/  LOP3.LUT R0, R5, 0x8, R0, 0xf8, !PT ;  /* 0x0000000805007812 */ /* 0x000fc400078ef800 */
[--C-:B------:R-:W-:Y:S02]  /*2270*/  LOP3.LUT R12, R12, 0x20, R113.reuse, 0xf8, !PT ;  /* 0x000000200c0c7812 */ /* 0x100fe400078ef871 */
[----:B------:R-:W-:Y:S02]  /*2280*/  LOP3.LUT R8, R5, 0x8, R112, 0xf8, !PT ;  /* 0x0000000805087812 */ /* 0x000fe400078ef870 */
[--C-:B------:R-:W-:Y:S02]  /*2290*/  LOP3.LUT R5, R10, 0x20, R113.reuse, 0xf8, !PT ;  /* 0x000000200a057812 */ /* 0x100fe400078ef871 */
[----:B------:R-:W-:Y:S02]  /*22a0*/  LOP3.LUT R0, R0, R9, RZ, 0x3c, !PT ;  /* 0x0000000900007212 */ /* 0x000fe400078e3cff */
[----:B------:R-:W-:Y:S02]  /*22b0*/  LOP3.LUT R171, R12, 0x100, R113, 0xf8, !PT ;  /* 0x000001000cab7812 */ /* 0x000fe400078ef871 */
[----:B------:R-:W-:-:S02]  /*22c0*/  LOP3.LUT R5, R5, R8, R9, 0xf6, !PT ;  /* 0x0000000805057212 */ /* 0x000fc400078ef609 */
[----:B------:R-:W-:-:S03]  /*22d0*/  LOP3.LUT R171, R171, R0, RZ, 0xfc, !PT ;  /* 0x00000000abab7212 */ /* 0x000fc600078efcff */
[----:B------:R-:W-:Y:S01]  /*22e0*/  IMAD R170, R5, 0x2, R4 ;  /* 0x0000000205aa7824 */ /* 0x000fe200078e0204 */
[----:B------:R-:W-:-:S04]  /*22f0*/  LEA R171, R171, R4, 0x1 ;  /* 0x00000004abab7211 */ /* 0x000fc800078e08ff */
[----:B------:R-:W-:Y:S04]  /*2300*/  LDSM.16.M88.4 R32, [R170+0x3000] ;  /* 0x00300000aa20783b */ /* 0x000fe80000000200 */
[----:B------:R-:W1:Y:S04]  /*2310*/  LDSM.16.M88.4 R44, [R171] ;  /* 0x00000000ab2c783b */ /* 0x000e680000000200 */
[----:B------:R-:W2:Y:S01]  /*2320*/  LDSM.16.M88.4 R92, [R170+0x3400] ;  /* 0x00340000aa5c783b */ /* 0x000ea20000000200 */
[----:B------:R-:W-:Y:S01]  /*2330*/  IMAD.MOV.U32 R5, RZ, RZ, 0x10 ;  /* 0x00000010ff057424 */ /* 0x000fe200078e00ff */
[----:B------:R-:W-:-:S02]  /*2340*/  LOP3.LUT P0, RZ, R112, 0x4, RZ, 0xc0, !PT ;  /* 0x0000000470ff7812 */ /* 0x000fc4000780c0ff */
[----:B------:R-:W5:Y:S02]  /*2350*/  LDSM.16.M88.4 R84, [R170+0x3800] ;  /* 0x00380000aa54783b */ /* 0x000f640000000200 */
        /* <DEDUP_REMOVED lines=8> */
[----:B------:R-:W-:Y:S04]  /*23e0*/  LDSM.16.M88.4 R8, [R169] ;  /* 0x00000000a908783b */ /* 0x000fe80000000200 */
[----:B------:R-:W5:Y:S04]  /*23f0*/  LDSM.16.M88.4 R20, [R118+0x3000] ;  /* 0x003000007614783b */ /* 0x000f680000000200 */
[----:B------:R-:W5:Y:S01]  /*2400*/  LDSM.16.M88.4 R36, [R118+0x3400] ;  /* 0x003400007624783b */ /* 0x000f620000000200 */
[C---:B-1----:R-:W-:Y:S03]  /*2410*/  HMMA.16816.F32.BF16 R16, R44.reuse, R32, RZ ;  /* 0x000000202c10723c */ /* 0x042fe600000418ff */
[----:B---3--:R-:W1:Y:S04]  /*2420*/  LDSM.16.M88.4 R12, [R118+0x3c00] ;  /* 0x003c0000760c783b */ /* 0x008e680000000200 */
[----:B------:R-:W3:Y:S01]  /*2430*/  LDSM.16.M88.4 R40, [R118+0x3800] ;  /* 0x003800007628783b */ /* 0x000ee20000000200 */
[C---:B------:R-:W-:Y:S03]  /*2440*/  HMMA.16816.F32.BF16 R32, R44.reuse, R34, RZ ;  /* 0x000000222c20723c */ /* 0x040fe600000418ff */
[----:B------:R-:W-:Y:S04]  /*2450*/  LDSM.16.M88.4 R100, [R171+0x1000] ;  /* 0x00100000ab64783b */ /* 0x000fe80000000200 */
[----:B------:R-:W-:Y:S01]  /*2460*/  LDSM.16.M88.4 R96, [R118+0x4800] ;  /* 0x004800007660783b */ /* 0x000fe20000000200 */
[C---:B--2---:R-:W-:Y:S03]  /*2470*/  HMMA.16816.F32.BF16 R28, R44.reuse, R92, RZ ;  /* 0x0000005c2c1c723c */ /* 0x044fe600000418ff */
[----:B------:R-:W-:Y:S04]  /*2480*/  LDSM.16.M88.4 R108, [R118+0x5000] ;  /* 0x00500000766c783b */ /* 0x000fe80000000200 */
[----:B------:R-:W-:Y:S01]  /*2490*/  LDSM.16.M88.4 R104, [R170+0x5400] ;  /* 0x00540000aa68783b */ /* 0x000fe20000000200 */
[C---:B------:R-:W-:Y:S08]  /*24a0*/  HMMA.16816.F32.BF16 R92, R44.reuse, R94, RZ ;  /* 0x0000005e2c5c723c */ /* 0x040ff000000418ff */
[C---:B-----5:R-:W-:Y:S08]  /*24b0*/  HMMA.16816.F32.BF16 R88, R44.reuse, R84, RZ ;  /* 0x000000542c58723c */ /* 0x060ff000000418ff */
        /* <DEDUP_REMOVED lines=10> */
[----:B------:R-:W-:Y:S01]  /*2560*/  HMMA.16816.F32.BF16 R44, R44, R26, RZ ;  /* 0x0000001a2c2c723c */ /* 0x000fe200000418ff */
[----:B------:R-:W2:Y:S07]  /*2570*/  LDSM.16.M88.4 R24, [R118+0x4000] ;  /* 0x004000007618783b */ /* 0x000eae0000000200 */
[C---:B------:R-:W-:Y:S08]  /*2580*/  HMMA.16816.F32.BF16 R16, R8.reuse, R20, R16 ;  /* 0x000000140810723c */ /* 0x040ff00000041810 */
[C---:B------:R-:W-:Y:S01]  /*2590*/  HMMA.16816.F32.BF16 R32, R8.reuse, R22, R32 ;  /* 0x000000160820723c */ /* 0x040fe20000041820 */
[----:B------:R-:W5:Y:S07]  /*25a0*/  LDSM.16.M88.4 R20, [R118+0x4400] ;  /* 0x004400007614783b */ /* 0x000f6e0000000200 */
[C---:B------:R-:W-:Y:S08]  /*25b0*/  HMMA.16816.F32.BF16 R28, R8.reuse, R36, R28 ;  /* 0x00000024081c723c */ /* 0x040ff0000004181c */
[C---:B------:R-:W-:Y:S01]  /*25c0*/  HMMA.16816.F32.BF16 R92, R8.reuse, R38, R92 ;  /* 0x00000026085c723c */ /* 0x040fe2000004185c */
[----:B------:R-:W5:Y:S07]  /*25d0*/  LDSM.16.M88.4 R36, [R170+0x5000] ;  /* 0x00500000aa24783b */ /* 0x000f6e0000000200 */
[C---:B-1----:R-:W-:Y:S08]  /*25e0*/  HMMA.16816.F32.BF16 R80, R8.reuse, R12, R80 ;  /* 0x0000000c0850723c */ /* 0x042ff00000041850 */
[C---:B------:R-:W-:Y:S01]  /*25f0*/  HMMA.16816.F32.BF16 R76, R8.reuse, R14, R76 ;  /* 0x0000000e084c723c */ /* 0x040fe2000004184c */
[----:B------:R-:W1:Y:S07]  /*2600*/  LDSM.16.M88.4 R12, [R118+0x4c00] ;  /* 0x004c0000760c783b */ /* 0x000e6e0000000200 */
[C---:B---3--:R-:W-:Y:S08]  /*2610*/  HMMA.16816.F32.BF16 R88, R8.reuse, R40, R88 ;  /* 0x000000280858723c */ /* 0x048ff00000041858 */
[C---:B------:R-:W-:Y:S01]  /*2620*/  HMMA.16816.F32.BF16 R84, R8.reuse, R42, R84 ;  /* 0x0000002a0854723c */ /* 0x040fe20000041854 */
[----:B------:R-:W3:Y:S07]  /*2630*/  LDSM.16.M88.4 R40, [R169+0x1000] ;  /* 0x00100000a928783b */ /* 0x000eee0000000200 */
[C---:B--2---:R-:W-:Y:S08]  /*2640*/  HMMA.16816.F32.BF16 R72, R8.reuse, R24, R72 ;  /* 0x000000180848723c */ /* 0x044ff00000041848 */
[C---:B------:R-:W-:Y:S01]  /*2650*/  HMMA.16816.F32.BF16 R68, R8.reuse, R26, R68 ;  /* 0x0000001a0844723c */ /* 0x040fe20000041844 */
[----:B------:R-:W-:Y:S07]  /*2660*/  LDSM.16.M88.4 R24, [R171+0x2000] ;  /* 0x00200000ab18783b */ /* 0x000fee0000000200 */
[C---:B-----5:R-:W-:Y:S08]  /*2670*/  HMMA.16816.F32.BF16 R64, R8.reuse, R20, R64 ;  /* 0x000000140840723c */ /* 0x060ff00000041840 */
[----:B------:R-:W-:Y:S01]  /*2680*/  HMMA.16816.F32.BF16 R60, R8, R22, R60 ;  /* 0x00000016083c723c */ /* 0x000fe2000004183c */
[----:B------:R-:W2:Y:S07]  /*2690*/  LDSM.16.M88.4 R20, [R170+0x7000] ;  /* 0x00700000aa14783b */ /* 0x000eae0000000200 */
[C---:B------:R-:W-:Y:S08]  /*26a0*/  HMMA.16816.F32.BF16 R16, R100.reuse, R36, R16 ;  /* 0x000000246410723c */ /* 0x040ff00000041810 */
[----:B------:R-:W-:Y:S01]  /*26b0*/  HMMA.16816.F32.BF16 R32, R100, R38, R32 ;  /* 0x000000266420723c */ /* 0x000fe20000041820 */
[----:B------:R-:W-:Y:S07]  /*26c0*/  LDSM.16.M88.4 R36, [R118+0x5400] ;  /* 0x005400007624783b */ /* 0x000fee0000000200 */
[C---:B------:R-:W-:Y:S08]  /*26d0*/  HMMA.16816.F32.BF16 R56, R8.reuse, R96, R56 ;  /* 0x000000600838723c */ /* 0x040ff00000041838 */
[C---:B------:R-:W-:Y:S01]  /*26e0*/  HMMA.16816.F32.BF16 R52, R8.reuse, R98, R52 ;  /* 0x000000620834723c */ /* 0x040fe20000041834 */
[----:B------:R-:W-:Y:S07]  /*26f0*/  LDSM.16.M88.4 R96, [R170+0x5800] ;  /* 0x00580000aa60783b */ /* 0x000fee0000000200 */
[C---:B-1----:R-:W-:Y:S08]  /*2700*/  HMMA.16816.F32.BF16 R48, R8.reuse, R12, R48 ;  /* 0x0000000c0830723c */ /* 0x042ff00000041830 */
[----:B------:R-:W-:Y:S01]  /*2710*/  HMMA.16816.F32.BF16 R44, R8, R14, R44 ;  /* 0x0000000e082c723c */ /* 0x000fe2000004182c */
[----:B------:R-:W-:Y:S04]  /*2720*/  LDSM.16.M88.4 R12, [R169+0x2000] ;  /* 0x00200000a90c783b */ /* 0x000fe80000000200 */
[----:B------:R-:W1:Y:S03]  /*2730*/  LDSM.16.M88.4 R8, [R118+0x7000] ;  /* 0x007000007608783b */ /* 0x000e660000000200 */
[C---:B---3--:R-:W-:Y:S08]  /*2740*/  HMMA.16816.F32.BF16 R16, R40.reuse, R108, R16 ;  /* 0x0000006c2810723c */ /* 0x048ff00000041810 */
[----:B------:R-:W-:-:S12]  /*2750*/  HMMA.16816.F32.BF16 R32, R40, R110, R32 ;  /* 0x0000006e2820723c */ /* 0x000fd80000041820 */
[C---:B--2---:R-:W-:Y:S08]  /*2760*/  HMMA.16816.F32.BF16 R16, R24.reuse, R20, R16 ;  /* 0x000000141810723c */ /* 0x044ff00000041810 */
[----:B------:R-:W-:Y:S01]  /*2770*/  HMMA.16816.F32.BF16 R32, R24, R22, R32 ;  /* 0x000000161820723c */ /* 0x000fe20000041820 */
[----:B------:R-:W2:Y:S11]  /*2780*/  LDSM.16.M88.4 R20, [R170+0x5c00] ;  /* 0x005c0000aa14783b */ /* 0x000eb60000000200 */
[C---:B-1----:R-:W-:Y:S08]  /*2790*/  HMMA.16816.F32.BF16 R16, R12.reuse, R8, R16 ;  /* 0x000000080c10723c */ /* 0x042ff00000041810 */
[----:B------:R-:W-:Y:S01]  /*27a0*/  HMMA.16816.F32.BF16 R32, R12, R10, R32 ;  /* 0x0000000a0c20723c */ /* 0x000fe20000041820 */
[----:B------:R-:W1:Y:S07]  /*27b0*/  LDSM.16.M88.4 R8, [R118+0x5800] ;  /* 0x005800007608783b */ /* 0x000e6e0000000200 */
[C---:B------:R-:W-:Y:S08]  /*27c0*/  HMMA.16816.F32.BF16 R28, R100.reuse, R104, R28 ;  /* 0x00000068641c723c */ /* 0x040ff0000004181c */
[C---:B------:R-:W-:Y:S08]  /*27d0*/  HMMA.16816.F32.BF16 R92, R100.reuse, R106, R92 ;  /* 0x0000006a645c723c */ /* 0x040ff0000004185c */
[----:B------:R-:W-:Y:S01]  /*27e0*/  HMMA.16816.F32.BF16 R104, R100, R96, R88 ;  /* 0x000000606468723c */ /* 0x000fe20000041858 */
[----:B------:R-:W3:Y:S01]  /*27f0*/  LDSM.16.M88.4 R88, [R170+0x7400] ;  /* 0x00740000aa58783b */ /* 0x000ee20000000200 */
[-C--:B----4-:R-:W-:Y:S01]  /*2800*/  FMUL.FTZ R16, R16, R7.reuse ;  /* 0x0000000710107220 */ /* 0x090fe20000410000 */
[----:B------:R-:W-:-:S03]  /*2810*/  FMUL.FTZ R97, R17, R7 ;  /* 0x0000000711617220 */ /* 0x000fc60000410000 */
[----:B------:R4:W-:Y:S02]  /*2820*/  MUFU.TANH R96, R16 ;  /* 0x0000001000607308 */ /* 0x0009e40000002400 */
[----:B------:R-:W-:Y:S01]  /*2830*/  HMMA.16816.F32.BF16 R84, R100, R98, R84 ;  /* 0x000000626454723c */ /* 0x000fe20000041854 */
[-C--:B------:R-:W-:Y:S01]  /*2840*/  FMUL.FTZ R98, R18, R7.reuse ;  /* 0x0000000712627220 */ /* 0x080fe20000410000 */
[----:B------:R-:W-:-:S06]  /*2850*/  FMUL.FTZ R99, R19, R7 ;  /* 0x0000000713637220 */ /* 0x000fcc0000410000 */
[C---:B------:R-:W-:Y:S01]  /*2860*/  HMMA.16816.F32.BF16 R108, R40.reuse, R36, R28 ;  /* 0x00000024286c723c */ /* 0x040fe2000004181c */
[----:B------:R-:W-:Y:S04]  /*2870*/  LDSM.16.M88.4 R28, [R118+0x7400] ;  /* 0x00740000761c783b */ /* 0x000fe80000000200 */
[----:B----4-:R-:W4:Y:S03]  /*2880*/  LDSM.16.M88.4 R16, [R170+0x7800] ;  /* 0x00780000aa10783b */ /* 0x010f260000000200 */
[----:B------:R-:W-:Y:S01]  /*2890*/  HMMA.16816.F32.BF16 R92, R40, R38, R92 ;  /* 0x00000026285c723c */ /* 0x000fe2000004185c */
[----:B------:R-:W-:Y:S07]  /*28a0*/  LDSM.16.M88.4 R36, [R170+0x6000] ;  /* 0x00600000aa24783b */ /* 0x000fee0000000200 */
[C---:B--2---:R-:W-:Y:S08]  /*28b0*/  HMMA.16816.F32.BF16 R80, R100.reuse, R20, R80 ;  /* 0x000000146450723c */ /* 0x044ff00000041850 */
[----:B------:R-:W-:Y:S01]  /*28c0*/  HMMA.16816.F32.BF16 R76, R100, R22, R76 ;  /* 0x00000016644c723c */ /* 0x000fe2000004184c */
[----:B------:R-:W2:Y:S07]  /*28d0*/  LDSM.16.M88.4 R20, [R118+0x5c00] ;  /* 0x005c00007614783b */ /* 0x000eae0000000200 */
[C---:B-1----:R-:W-:Y:S08]  /*28e0*/  HMMA.16816.F32.BF16 R104, R40.reuse, R8, R104 ;  /* 0x000000082868723c */ /* 0x042ff00000041868 */
[----:B------:R-:W-:Y:S01]  /*28f0*/  HMMA.16816.F32.BF16 R84, R40, R10, R84 ;  /* 0x0000000a2854723c */ /* 0x000fe20000041854 */
[----:B------:R-:W1:Y:S07]  /*2900*/  LDSM.16.M88.4 R8, [R170+0x7c00] ;  /* 0x007c0000aa08783b */ /* 0x000e6e0000000200 */
[C---:B---3--:R-:W-:Y:S08]  /*2910*/  HMMA.16816.F32.BF16 R108, R24.reuse, R88, R108 ;  /* 0x00000058186c723c */ /* 0x048ff0000004186c */
[C---:B------:R-:W-:Y:S01]  /*2920*/  HMMA.16816.F32.BF16 R92, R24.reuse, R90, R92 ;  /* 0x0000005a185c723c */ /* 0x040fe2000004185c */
[-C--:B------:R-:W-:Y:S01]  /*2930*/  FMUL.FTZ R32, R32, R7.reuse ;  /* 0x0000000720207220 */ /* 0x080fe20000410000 */
[-C--:B------:R-:W-:Y:S01]  /*2940*/  FMUL.FTZ R33, R33, R7.reuse ;  /* 0x0000000721217220 */ /* 0x080fe20000410000 */
[-C--:B------:R-:W-:Y:S01]  /*2950*/  FMUL.FTZ R34, R34, R7.reuse ;  /* 0x0000000722227220 */ /* 0x080fe20000410000 */
[----:B------:R-:W-:Y:S01]  /*2960*/  FMUL.FTZ R35, R35, R7 ;  /* 0x0000000723237220 */ /* 0x000fe20000410000 */
[----:B------:R-:W-:Y:S01]  /*2970*/  MUFU.TANH R114, R32 ;  /* 0x0000002000727308 */ /* 0x000fe20000002400 */
[----:B------:R-:W-:Y:S02]  /*2980*/  LDSM.16.M88.4 R88, [R118+0x7800] ;  /* 0x007800007658783b */ /* 0x000fe40000000200 */
[C---:B----4-:R-:W-:Y:S05]  /*2990*/  HMMA.16816.F32.BF16 R104, R24.reuse, R16, R104 ;  /* 0x000000101868723c */ /* 0x050fea0000041868 */
[----:B------:R-:W-:Y:S03]  /*29a0*/  MUFU.TANH R115, R33 ;  /* 0x0000002100737308 */ /* 0x000fe60000002400 */
[----:B------:R-:W-:Y:S01]  /*29b0*/  HMMA.16816.F32.BF16 R84, R24, R18, R84 ;  /* 0x000000121854723c */ /* 0x000fe20000041854 */
[----:B------:R-:W3:Y:S04]  /*29c0*/  LDSM.16.M88.4 R16, [R170+0x6400] ;  /* 0x00640000aa10783b */ /* 0x000ee80000000200 */
[----:B------:R-:W-:Y:S03]  /*29d0*/  MUFU.TANH R116, R34 ;  /* 0x0000002200747308 */ /* 0x000fe60000002400 */
[C---:B------:R-:W-:Y:S05]  /*29e0*/  HMMA.16816.F32.BF16 R108, R12.reuse, R28, R108 ;  /* 0x0000001c0c6c723c */ /* 0x040fea000004186c */
[----:B------:R4:W-:Y:S03]  /*29f0*/  MUFU.TANH R117, R35 ;  /* 0x0000002300757308 */ /* 0x0009e60000002400 */
[----:B------:R-:W-:Y:S01]  /*2a00*/  HMMA.16816.F32.BF16 R92, R12, R30, R92 ;  /* 0x0000001e0c5c723c */ /* 0x000fe2000004185c */
[----:B------:R-:W5:Y:S07]  /*2a10*/  LDSM.16.M88.4 R28, [R118+0x7c00] ;  /* 0x007c0000761c783b */ /* 0x000f6e0000000200 */
[C---:B--2---:R-:W-:Y:S01]  /*2a20*/  HMMA.16816.F32.BF16 R80, R40.reuse, R20, R80 ;  /* 0x000000142850723c */ /* 0x044fe20000041850 */
[----:B----4-:R-:W2:Y:S07]  /*2a30*/  LDSM.16.M88.4 R32, [R118+0x6000] ;  /* 0x006000007620783b */ /* 0x010eae0000000200 */
[----:B------:R-:W-:Y:S01]  /*2a40*/  HMMA.16816.F32.BF16 R76, R40, R22, R76 ;  /* 0x00000016284c723c */ /* 0x000fe2000004184c */
[----:B------:R-:W4:Y:S07]  /*2a50*/  LDSM.16.M88.4 R20, [R170+0x8000] ;  /* 0x00800000aa14783b */ /* 0x000f2e0000000200 */
[C---:B------:R-:W-:Y:S08]  /*2a60*/  HMMA.16816.F32.BF16 R72, R100.reuse, R36, R72 ;  /* 0x000000246448723c */ /* 0x040ff00000041848 */
[----:B------:R-:W-:Y:S01]  /*2a70*/  HMMA.16816.F32.BF16 R68, R100, R38, R68 ;  /* 0x000000266444723c */ /* 0x000fe20000041844 */
[----:B------:R-:W-:Y:S07]  /*2a80*/  LDSM.16.M88.4 R36, [R118+0x8000] ;  /* 0x008000007624783b */ /* 0x000fee0000000200 */
[C---:B-1----:R-:W-:Y:S08]  /*2a90*/  HMMA.16816.F32.BF16 R80, R24.reuse, R8, R80 ;  /* 0x000000081850723c */ /* 0x042ff00000041850 */
[----:B------:R-:W-:Y:S01]  /*2aa0*/  HMMA.16816.F32.BF16 R76, R24, R10, R76 ;  /* 0x0000000a184c723c */ /* 0x000fe2000004184c */
[----:B------:R-:W1:Y:S07]  /*2ab0*/  LDSM.16.M88.4 R8, [R118+0x6400] ;  /* 0x006400007608783b */ /* 0x000e6e0000000200 */
[C---:B---3--:R-:W-:Y:S08]  /*2ac0*/  HMMA.16816.F32.BF16 R64, R100.reuse, R16, R64 ;  /* 0x000000106440723c */ /* 0x048ff00000041840 */
[----:B------:R-:W-:Y:S01]  /*2ad0*/  HMMA.16816.F32.BF16 R60, R100, R18, R60 ;  /* 0x00000012643c723c */ /* 0x000fe2000004183c */
[----:B------:R-:W3:Y:S07]  /*2ae0*/  LDSM.16.M88.4 R16, [R170+0x6800] ;  /* 0x00680000aa10783b */ /* 0x000eee0000000200 */
[----:B-----5:R-:W-:Y:S08]  /*2af0*/  HMMA.16816.F32.BF16 R80, R12, R28, R80 ;  /* 0x0000001c0c50723c */ /* 0x020ff00000041850 */
[----:B--2---:R-:W-:Y:S08]  /*2b00*/  HMMA.16816.F32.BF16 R72, R40, R32, R72 ;  /* 0x000000202848723c */ /* 0x004ff00000041848 */
[----:B------:R-:W-:Y:S01]  /*2b10*/  HMMA.16816.F32.BF16 R76, R12, R30, R76 ;  /* 0x0000001e0c4c723c */ /* 0x000fe2000004184c */
[----:B------:R-:W2:Y:S07]  /*2b20*/  LDSM.16.M88.4 R28, [R170+0x8400] ;  /* 0x00840000aa1c783b */ /* 0x000eae0000000200 */
[----:B------:R-:W-:Y:S01]  /*2b30*/  HMMA.16816.F32.BF16 R68, R40, R34, R68 ;  /* 0x000000222844723c */ /* 0x000fe20000041844 */
[----:B------:R-:W5:Y:S07]  /*2b40*/  LDSM.16.M88.4 R32, [R118+0x6800] ;  /* 0x006800007620783b */ /* 0x000f6e0000000200 */
[----:B----4-:R-:W-:Y:S08]  /*2b50*/  HMMA.16816.F32.BF16 R72, R24, R20, R72 ;  /* 0x000000141848723c */ /* 0x010ff00000041848 */
[----:B-1----:R-:W-:Y:S08]  /*2b60*/  HMMA.16816.F32.BF16 R64, R40, R8, R64 ;  /* 0x000000082840723c */ /* 0x002ff00000041840 */
[----:B------:R-:W-:Y:S01]  /*2b70*/  HMMA.16816.F32.BF16 R68, R24, R22, R68 ;  /* 0x000000161844723c */ /* 0x000fe20000041844 */
[----:B------:R-:W1:Y:S07]  /*2b80*/  LDSM.16.M88.4 R20, [R118+0x8400] ;  /* 0x008400007614783b */ /* 0x000e6e0000000200 */
[----:B------:R-:W-:Y:S01]  /*2b90*/  HMMA.16816.F32.BF16 R60, R40, R10, R60 ;  /* 0x0000000a283c723c */ /* 0x000fe2000004183c */
[----:B------:R-:W4:Y:S07]  /*2ba0*/  LDSM.16.M88.4 R8, [R170+0x8800] ;  /* 0x00880000aa08783b */ /* 0x000f2e0000000200 */
[----:B---3--:R-:W-:Y:S08]  /*2bb0*/  HMMA.16816.F32.BF16 R56, R100, R16, R56 ;  /* 0x000000106438723c */ /* 0x008ff00000041838 */
[----:B------:R-:W-:Y:S08]  /*2bc0*/  HMMA.16816.F32.BF16 R72, R12, R36, R72 ;  /* 0x000000240c48723c */ /* 0x000ff00000041848 */
[----:B--2---:R-:W-:Y:S08]  /*2bd0*/  HMMA.16816.F32.BF16 R64, R24, R28, R64 ;  /* 0x0000001c1840723c */ /* 0x004ff00000041840 */
[----:B------:R-:W-:Y:S01]  /*2be0*/  HMMA.16816.F32.BF16 R68, R12, R38, R68 ;  /* 0x000000260c44723c */ /* 0x000fe20000041844 */
[----:B------:R-:W2:Y:S07]  /*2bf0*/  LDSM.16.M88.4 R36, [R170+0x6c00] ;  /* 0x006c0000aa24783b */ /* 0x000eae0000000200 */
[----:B------:R-:W-:Y:S01]  /*2c00*/  HMMA.16816.F32.BF16 R60, R24, R30, R60 ;  /* 0x0000001e183c723c */ /* 0x000fe2000004183c */
[----:B------:R-:W-:-:S07]  /*2c10*/  IMAD.SHL.U32 R112, R112, 0x2, RZ ;  /* 0x0000000270707824 */ /* 0x000fce00078e00ff */
[----:B------:R-:W-:Y:S01]  /*2c20*/  HMMA.16816.F32.BF16 R52, R100, R18, R52 ;  /* 0x000000126434723c */ /* 0x000fe20000041834 */
[----:B------:R-:W3:Y:S07]  /*2c30*/  LDSM.16.M88.4 R16, [R118+0x8800] ;  /* 0x008800007610783b */ /* 0x000eee0000000200 */
[----:B-----5:R-:W-:Y:S01]  /*2c40*/  HMMA.16816.F32.BF16 R56, R40, R32, R56 ;  /* 0x000000202838723c */ /* 0x020fe20000041838 */
[----:B------:R-:W-:-:S07]  /*2c50*/  LOP3.LUT R112, R112, 0x6, RZ, 0xc0, !PT ;  /* 0x0000000670707812 */ /* 0x000fce00078ec0ff */
[C---:B-1----:R-:W-:Y:S08]  /*2c60*/  HMMA.16816.F32.BF16 R64, R12.reuse, R20, R64 ;  /* 0x000000140c40723c */ /* 0x042ff00000041840 */
[----:B------:R-:W-:Y:S01]  /*2c70*/  HMMA.16816.F32.BF16 R60, R12, R22, R60 ;  /* 0x000000160c3c723c */ /* 0x000fe2000004183c */
[----:B------:R-:W1:Y:S01]  /*2c80*/  LDSM.16.M88.4 R20, [R118+0x6c00] ;  /* 0x006c00007614783b */ /* 0x000e620000000200 */
[----:B------:R-:W-:Y:S01]  /*2c90*/  IMAD.IADD R33, R183, 0x1, R112 ;  /* 0x00000001b7217824 */ /* 0x000fe200078e0270 */
[----:B------:R-:W5:Y:S03]  /*2ca0*/  MUFU.TANH R98, R98 ;  /* 0x0000006200627308 */ /* 0x000f660000002400 */
[----:B------:R-:W-:-:S02]  /*2cb0*/  VIADD R31, R33, 0x1 ;  /* 0x00000001211f7836 */ /* 0x000fc40000000000 */
[----:B------:R-:W-:Y:S01]  /*2cc0*/  HMMA.16816.F32.BF16 R52, R40, R34, R52 ;  /* 0x000000222834723c */ /* 0x000fe20000041834 */
[----:B------:R-:W-:Y:S02]  /*2cd0*/  VIADD R29, R33, 0x8 ;  /* 0x00000008211d7836 */ /* 0x000fe40000000000 */
[----:B------:R-:W-:-:S05]  /*2ce0*/  ISETP.GE.AND P3, PT, R31, R6, PT ;  /* 0x000000061f00720c */ /* 0x000fca0003f66270 */
[----:B----4-:R-:W-:Y:S01]  /*2cf0*/  HMMA.16816.F32.BF16 R56, R24, R8, R56 ;  /* 0x000000081838723c */ /* 0x010fe20000041838 */
[----:B------:R-:W-:Y:S01]  /*2d00*/  VIADD R9, R33, 0x9 ;  /* 0x0000000921097836 */ /* 0x000fe20000000000 */
[-C--:B------:R-:W-:Y:S01]  /*2d10*/  ISETP.GE.AND P2, PT, R29, R6.reuse, PT ;  /* 0x000000061d00720c */ /* 0x080fe20003f46270 */
[----:B------:R-:W-:Y:S01]  /*2d20*/  MUFU.TANH R97, R97 ;  /* 0x0000006100617308 */ /* 0x000fe20000002400 */
[----:B------:R-:W4:Y:S02]  /*2d30*/  LDSM.16.M88.4 R28, [R170+0x8c00] ;  /* 0x008c0000aa1c783b */ /* 0x000f240000000200 */
[-C--:B------:R-:W-:Y:S02]  /*2d40*/  ISETP.GE.AND P1, PT, R9, R6.reuse, PT ;  /* 0x000000060900720c */ /* 0x080fe40003f26270 */
[C---:B--2---:R-:W-:Y:S01]  /*2d50*/  HMMA.16816.F32.BF16 R44, R100.reuse, R38, R44 ;  /* 0x00000026642c723c */ /* 0x044fe2000004182c */
[C---:B------:R-:W-:Y:S02]  /*2d60*/  VIADD R9, R33.reuse, 0x18 ;  /* 0x0000001821097836 */ /* 0x040fe40000000000 */
[----:B------:R-:W2:Y:S05]  /*2d70*/  MUFU.TANH R99, R99 ;  /* 0x0000006300637308 */ /* 0x000eaa0000002400 */
[----:B------:R-:W-:Y:S01]  /*2d80*/  HMMA.16816.F32.BF16 R48, R100, R36, R48 ;  /* 0x000000246430723c */ /* 0x000fe20000041830 */
[----:B------:R-:W-:Y:S01]  /*2d90*/  VIADD R35, R33, 0x10 ;  /* 0x0000001021237836 */ /* 0x000fe20000000000 */
[----:B------:R-:W-:-:S02]  /*2da0*/  ISETP.GE.AND P5, PT, R9, R6, PT ;  /* 0x000000060900720c */ /* 0x000fc40003fa6270 */
[CC--:B------:R-:W-:Y:S02]  /*2db0*/  ISETP.GE.AND P4, PT, R33.reuse, R6.reuse, PT ;  /* 0x000000062100720c */ /* 0x0c0fe40003f86270 */
[----:B------:R-:W-:Y:S02]  /*2dc0*/  IADD3 R9, PT, PT, R33, 0x19, RZ ;  /* 0x0000001921097810 */ /* 0x000fe40007ffe0ff */
[-C--:B------:R-:W-:Y:S01]  /*2dd0*/  ISETP.GE.AND P0, PT, R35, R6.reuse, PT ;  /* 0x000000062300720c */ /* 0x080fe20003f06270 */
[----:B------:R-:W-:Y:S01]  /*2de0*/  HMMA.16816.F32.BF16 R52, R24, R10, R52 ;  /* 0x0000000a1834723c */ /* 0x000fe20000041834 */
[----:B-----5:R-:W-:Y:S02]  /*2df0*/  FSEL R35, R98, -INF , !P4 ;  /* 0xff80000062237808 */ /* 0x020fe40006000000 */
[----:B------:R-:W-:Y:S02]  /*2e00*/  FSEL R96, R96, -INF , !P4 ;  /* 0xff80000060607808 */ /* 0x000fe40006000000 */
[----:B------:R-:W-:Y:S01]  /*2e10*/  ISETP.GE.AND P4, PT, R9, R6, PT ;  /* 0x000000060900720c */ /* 0x000fe20003f86270 */
[----:B------:R-:W-:Y:S01]  /*2e20*/  VIADD R9, R33, 0x20 ;  /* 0x0000002021097836 */ /* 0x000fe20000000000 */
[----:B------:R-:W-:Y:S01]  /*2e30*/  LOP3.LUT R8, R113, 0x100, RZ, 0xc0, !PT ;  /* 0x0000010071087812 */ /* 0x000fe200078ec0ff */
[-C--:B------:R-:W-:Y:S01]  /*2e40*/  FMUL.FTZ R108, R108, R7.reuse ;  /* 0x000000076c6c7220 */ /* 0x080fe20000410000 */
[----:B------:R-:W-:Y:S01]  /*2e50*/  FMUL.FTZ R110, R110, R7 ;  /* 0x000000076e6e7220 */ /* 0x000fe20000410000 */
[----:B---3--:R-:W-:Y:S01]  /*2e60*/  HMMA.16816.F32.BF16 R56, R12, R16, R56 ;  /* 0x000000100c38723c */ /* 0x008fe20000041838 */
[----:B------:R-:W-:Y:S01]  /*2e70*/  VIADD R17, R33, 0x11 ;  /* 0x0000001121117836 */ /* 0x000fe20000000000 */
[----:B--2---:R-:W-:-:S02]  /*2e80*/  FSEL R99, R99, -INF , !P3 ;  /* 0xff80000063637808 */ /* 0x004fc40005800000 */
[----:B------:R-:W-:Y:S02]  /*2e90*/  FSEL R16, R97, -INF , !P3 ;  /* 0xff80000061107808 */ /* 0x000fe40005800000 */
[----:B------:R-:W-:Y:S02]  /*2ea0*/  LOP3.LUT R113, R8, 0x20, R113, 0xf8, !PT ;  /* 0x0000002008717812 */ /* 0x000fe400078ef871 */
[----:B------:R-:W-:Y:S01]  /*2eb0*/  HMMA.16816.F32.BF16 R104, R12, R88, R104 ;  /* 0x000000580c68723c */ /* 0x000fe20000041868 */
[----:B------:R-:W-:Y:S02]  /*2ec0*/  ISETP.GE.AND P3, PT, R9, R6, PT ;  /* 0x000000060900720c */ /* 0x000fe40003f66270 */
[----:B------:R-:W2:Y:S01]  /*2ed0*/  LDSM.16.M88.4 R8, [R118+0x8c00] ;  /* 0x008c00007608783b */ /* 0x000ea20000000200 */
[----:B------:R-:W-:Y:S01]  /*2ee0*/  MUFU.TANH R108, R108 ;  /* 0x0000006c006c7308 */ /* 0x000fe20000002400 */
[----:B------:R-:W-:-:S03]  /*2ef0*/  FMUL.FTZ R109, R109, R7 ;  /* 0x000000076d6d7220 */ /* 0x000fc60000410000 */
[C---:B-1----:R-:W-:Y:S01]  /*2f00*/  HMMA.16816.F32.BF16 R44, R40.reuse, R22, R44 ;  /* 0x00000016282c723c */ /* 0x042fe2000004182c */
[-C--:B------:R-:W-:Y:S01]  /*2f10*/  FMUL.FTZ R111, R111, R7.reuse ;  /* 0x000000076f6f7220 */ /* 0x080fe20000410000 */
[-C--:B------:R-:W-:Y:S01]  /*2f20*/  ISETP.GE.AND P6, PT, R17, R6.reuse, PT ;  /* 0x000000061100720c */ /* 0x080fe20003fc6270 */
[----:B------:R-:W-:Y:S01]  /*2f30*/  VIADD R17, R33, 0x21 ;  /* 0x0000002121117836 */ /* 0x000fe20000000000 */
[----:B------:R-:W1:Y:S04]  /*2f40*/  MUFU.TANH R110, R110 ;  /* 0x0000006e006e7308 */ /* 0x000e680000002400 */
[----:B------:R-:W-:Y:S01]  /*2f50*/  HMMA.16816.F32.BF16 R48, R40, R20, R48 ;  /* 0x000000142830723c */ /* 0x000fe20000041830 */
[----:B------:R-:W-:Y:S01]  /*2f60*/  FSEL R116, R116, -INF , !P2 ;  /* 0xff80000074747808 */ /* 0x000fe20005000000 */
[-C--:B------:R-:W-:Y:S01]  /*2f70*/  FMUL.FTZ R92, R92, R7.reuse ;  /* 0x000000075c5c7220 */ /* 0x080fe20000410000 */
[----:B------:R-:W-:Y:S01]  /*2f80*/  FSEL R114, R114, -INF , !P2 ;  /* 0xff80000072727808 */ /* 0x000fe20005000000 */
[----:B------:R-:W-:Y:S01]  /*2f90*/  MUFU.TANH R109, R109 ;  /* 0x0000006d006d7308 */ /* 0x000fe20000002400 */
[-C--:B------:R-:W-:Y:S01]  /*2fa0*/  FMUL.FTZ R89, R94, R7.reuse ;  /* 0x000000075e597220 */ /* 0x080fe20000410000 */
[----:B------:R-:W-:Y:S01]  /*2fb0*/  ISETP.GE.AND P2, PT, R17, R6, PT ;  /* 0x000000061100720c */ /* 0x000fe20003f46270 */
[----:B------:R-:W-:Y:S01]  /*2fc0*/  FMUL.FTZ R88, R93, R7 ;  /* 0x000000075d587220 */ /* 0x000fe20000410000 */
[----:B------:R-:W-:Y:S01]  /*2fd0*/  HMMA.16816.F32.BF16 R84, R12, R90, R84 ;  /* 0x0000005a0c54723c */ /* 0x000fe20000041854 */
[----:B------:R-:W-:-:S02]  /*2fe0*/  VIADD R17, R33, 0x28 ;  /* 0x0000002821117836 */ /* 0x000fc40000000000 */
[-C--:B------:R-:W-:Y:S01]  /*2ff0*/  FMUL.FTZ R93, R95, R7.reuse ;  /* 0x000000075f5d7220 */ /* 0x080fe20000410000 */
[----:B------:R-:W-:Y:S01]  /*3000*/  FSEL R32, R115, -INF , !P1 ;  /* 0xff80000073207808 */ /* 0x000fe20004800000 */
[----:B------:R-:W3:Y:S03]  /*3010*/  MUFU.TANH R111, R111 ;  /* 0x0000006f006f7308 */ /* 0x000ee60000002400 */
[----:B------:R-:W-:Y:S01]  /*3020*/  HMMA.16816.F32.BF16 R52, R12, R18, R52 ;  /* 0x000000120c34723c */ /* 0x000fe20000041834 */
[----:B------:R-:W-:Y:S01]  /*3030*/  FSEL R19, R117, -INF , !P1 ;  /* 0xff80000075137808 */ /* 0x000fe20004800000 */
[----:B------:R-:W-:Y:S01]  /*3040*/  FMUL.FTZ R77, R77, R7 ;  /* 0x000000074d4d7220 */ /* 0x000fe20000410000 */
[----:B------:R-:W-:Y:S02]  /*3050*/  ISETP.GE.AND P1, PT, R17, R6, PT ;  /* 0x000000061100720c */ /* 0x000fe40003f26270 */
[----:B------:R-:W-:Y:S01]  /*3060*/  MUFU.TANH R92, R92 ;  /* 0x0000005c005c7308 */ /* 0x000fe20000002400 */
[----:B------:R-:W-:-:S02]  /*3070*/  VIADD R17, R33, 0x29 ;  /* 0x0000002921117836 */ /* 0x000fc40000000000 */
[-C--:B------:R-:W-:Y:S01]  /*3080*/  FMUL.FTZ R94, R104, R7.reuse ;  /* 0x00000007685e7220 */ /* 0x080fe20000410000 */
[-C--:B------:R-:W-:Y:S01]  /*3090*/  FMUL.FTZ R91, R106, R7.reuse ;  /* 0x000000076a5b7220 */ /* 0x080fe20000410000 */
[-C--:B------:R-:W-:Y:S01]  /*30a0*/  FMUL.FTZ R79, R79, R7.reuse ;  /* 0x000000074f4f7220 */ /* 0x080fe20000410000 */
[-C--:B------:R-:W-:Y:S01]  /*30b0*/  FMUL.FTZ R72, R72, R7.reuse ;  /* 0x0000000748487220 */ /* 0x080fe20000410000 */
[-C--:B------:R-:W-:Y:S01]  /*30c0*/  FMUL.FTZ R74, R74, R7.reuse ;  /* 0x000000074a4a7220 */ /* 0x080fe20000410000 */
[-C--:B------:R-:W-:Y:S01]  /*30d0*/  FMUL.FTZ R64, R64, R7.reuse ;  /* 0x0000000740407220 */ /* 0x080fe20000410000 */
[----:B------:R-:W5:Y:S01]  /*30e0*/  MUFU.TANH R89, R89 ;  /* 0x0000005900597308 */ /* 0x000f620000002400 */
[----:B-1----:R-:W-:Y:S01]  /*30f0*/  FSEL R37, R110, -INF , !P0 ;  /* 0xff8000006e257808 */ /* 0x002fe20004000000 */
[C---:B----4-:R-:W-:Y:S01]  /*3100*/  HMMA.16816.F32.BF16 R44, R24.reuse, R30, R44 ;  /* 0x0000001e182c723c */ /* 0x050fe2000004182c */
[----:B------:R-:W-:Y:S01]  /*3110*/  FSEL R18, R108, -INF , !P0 ;  /* 0xff8000006c127808 */ /* 0x000fe20004000000 */
[-C--:B------:R-:W-:Y:S01]  /*3120*/  FMUL.FTZ R73, R73, R7.reuse ;  /* 0x0000000749497220 */ /* 0x080fe20000410000 */
[-C--:B------:R-:W-:Y:S01]  /*3130*/  FMUL.FTZ R75, R75, R7.reuse ;  /* 0x000000074b4b7220 */ /* 0x080fe20000410000 */
[-C--:B------:R-:W-:Y:S01]  /*3140*/  FMUL.FTZ R80, R80, R7.reuse ;  /* 0x0000000750507220 */ /* 0x080fe20000410000 */
[----:B------:R-:W-:Y:S01]  /*3150*/  FMUL.FTZ R82, R82, R7 ;  /* 0x0000000752527220 */ /* 0x000fe20000410000 */
[----:B------:R-:W-:Y:S01]  /*3160*/  MUFU.TANH R88, R88 ;  /* 0x0000005800587308 */ /* 0x000fe20000002400 */
[----:B------:R-:W-:Y:S01]  /*3170*/  ISETP.GE.AND P0, PT, R17, R6, PT ;  /* 0x000000061100720c */ /* 0x000fe20003f06270 */
[----:B------:R-:W-:Y:S01]  /*3180*/  HMMA.16816.F32.BF16 R48, R24, R28, R48 ;  /* 0x0000001c1830723c */ /* 0x000fe20000041830 */
[----:B------:R-:W-:-:S02]  /*3190*/  VIADD R17, R33, 0x30 ;  /* 0x0000003021117836 */ /* 0x000fc40000000000 */
[-C--:B------:R-:W-:Y:S01]  /*31a0*/  FMUL.FTZ R61, R61, R7.reuse ;  /* 0x000000073d3d7220 */ /* 0x080fe20000410000 */
[-C--:B------:R-:W-:Y:S01]  /*31b0*/  FMUL.FTZ R68, R68, R7.reuse ;  /* 0x0000000744447220 */ /* 0x080fe20000410000 */
[-C--:B------:R-:W-:Y:S01]  /*31c0*/  FMUL.FTZ R70, R70, R7.reuse ;  /* 0x0000000746467220 */ /* 0x080fe20000410000 */
[-C--:B------:R-:W-:Y:S01]  /*31d0*/  FMUL.FTZ R81, R81, R7.reuse ;  /* 0x0000000751517220 */ /* 0x080fe20000410000 */
[----:B------:R-:W1:Y:S01]  /*31e0*/  MUFU.TANH R93, R93 ;  /* 0x0000005d005d7308 */ /* 0x000e620000002400 */
[-C--:B------:R-:W-:Y:S01]  /*31f0*/  FMUL.FTZ R90, R105, R7.reuse ;  /* 0x00000007695a7220 */ /* 0x080fe20000410000 */
[-C--:B------:R-:W-:Y:S01]  /*3200*/  FMUL.FTZ R95, R107, R7.reuse ;  /* 0x000000076b5f7220 */ /* 0x080fe20000410000 */
[----:B---3--:R-:W-:Y:S01]  /*3210*/  FSEL R111, R111, -INF , !P6 ;  /* 0xff8000006f6f7808 */ /* 0x008fe20007000000 */
[-C--:B------:R-:W-:Y:S01]  /*3220*/  FMUL.FTZ R83, R83, R7.reuse ;  /* 0x0000000753537220 */ /* 0x080fe20000410000 */
[----:B------:R-:W-:Y:S01]  /*3230*/  FSEL R28, R109, -INF , !P6 ;  /* 0xff8000006d1c7808 */ /* 0x000fe20007000000 */
[-C--:B------:R-:W-:Y:S01]  /*3240*/  FMUL.FTZ R69, R69, R7.reuse ;  /* 0x0000000745457220 */ /* 0x080fe20000410000 */
[----:B------:R-:W-:Y:S01]  /*3250*/  FMUL.FTZ R71, R71, R7 ;  /* 0x0000000747477220 */ /* 0x000fe20000410000 */
[----:B------:R-:W-:Y:S01]  /*3260*/  MUFU.TANH R94, R94 ;  /* 0x0000005e005e7308 */ /* 0x000fe20000002400 */
[----:B------:R-:W-:Y:S01]  /*3270*/  ISETP.GE.AND P6, PT, R17, R6, PT ;  /* 0x000000061100720c */ /* 0x000fe20003fc6270 */
[----:B------:R-:W-:-:S02]  /*3280*/  VIADD R17, R33, 0x31 ;  /* 0x0000003121117836 */ /* 0x000fc40000000000 */
[-C--:B------:R-:W-:Y:S01]  /*3290*/  FMUL.FTZ R76, R76, R7.reuse ;  /* 0x000000074c4c7220 */ /* 0x080fe20000410000 */
[-C--:B------:R-:W-:Y:S01]  /*32a0*/  FMUL.FTZ R78, R78, R7.reuse ;  /* 0x000000074e4e7220 */ /* 0x080fe20000410000 */
[-C--:B------:R-:W-:Y:S01]  /*32b0*/  FMUL.FTZ R60, R60, R7.reuse ;  /* 0x000000073c3c7220 */ /* 0x080fe20000410000 */
[-C--:B------:R-:W-:Y:S01]  /*32c0*/  FMUL.FTZ R66, R66, R7.reuse ;  /* 0x0000000742427220 */ /* 0x080fe20000410000 */
[-C--:B------:R-:W-:Y:S01]  /*32d0*/  FMUL.FTZ R57, R57, R7.reuse ;  /* 0x0000000739397220 */ /* 0x080fe20000410000 */
[----:B------:R-:W3:Y:S01]  /*32e0*/  MUFU.TANH R91, R91 ;  /* 0x0000005b005b7308 */ /* 0x000ee20000002400 */
[-C--:B------:R-:W-:Y:S01]  /*32f0*/  FMUL.FTZ R84, R84, R7.reuse ;  /* 0x0000000754547220 */ /* 0x080fe20000410000 */
[-C--:B------:R-:W-:Y:S01]  /*3300*/  FMUL.FTZ R86, R86, R7.reuse ;  /* 0x0000000756567220 */ /* 0x080fe20000410000 */
[----:B------:R-:W-:Y:S01]  /*3310*/  VIADD R21, R33, 0x38 ;  /* 0x0000003821157836 */ /* 0x000fe20000000000 */
[----:B-----5:R-:W-:Y:S01]  /*3320*/  FSEL R89, R89, -INF , !P5 ;  /* 0xff80000059597808 */ /* 0x020fe20006800000 */
[-C--:B------:R-:W-:Y:S01]  /*3330*/  FMUL.FTZ R67, R67, R7.reuse ;  /* 0x0000000743437220 */ /* 0x080fe20000410000 */
[-C--:B------:R-:W-:Y:S01]  /*3340*/  FMUL.FTZ R65, R65, R7.reuse ;  /* 0x0000000741417220 */ /* 0x080fe20000410000 */
[-C--:B------:R-:W-:Y:S01]  /*3350*/  FMUL.FTZ R62, R62, R7.reuse ;  /* 0x000000073e3e7220 */ /* 0x080fe20000410000 */
[----:B------:R-:W-:Y:S01]  /*3360*/  MUFU.TANH R77, R77 ;  /* 0x0000004d004d7308 */ /* 0x000fe20000002400 */
[----:B------:R-:W-:Y:S01]  /*3370*/  FSEL R92, R92, -INF , !P5 ;  /* 0xff8000005c5c7808 */ /* 0x000fe20006800000 */
[-C--:B------:R-:W-:Y:S01]  /*3380*/  FMUL.FTZ R34, R63, R7.reuse ;  /* 0x000000073f227220 */ /* 0x080fe20000410000 */
[----:B------:R-:W-:Y:S01]  /*3390*/  ISETP.GE.AND P5, PT, R17, R6, PT ;  /* 0x000000061100720c */ /* 0x000fe20003fa6270 */
[----:B------:R-:W-:Y:S01]  /*33a0*/  FMUL.FTZ R56, R56, R7 ;  /* 0x0000000738387220 */ /* 0x000fe20000410000 */
[----:B------:R-:W-:-:S04]  /*33b0*/  DEPBAR.LE SB0, 0x0 ;  /* 0x000080000000791a */ /* 0x000fc80000000000 */
[----:B------:R-:W-:Y:S01]  /*33c0*/  MUFU.TANH R79, R79 ;  /* 0x0000004f004f7308 */ /* 0x000fe20000002400 */
[----:B-1----:R-:W-:Y:S01]  /*33d0*/  FSEL R17, R93, -INF , !P4 ;  /* 0xff8000005d117808 */ /* 0x002fe20006000000 */
[----:B------:R-:W-:Y:S01]  /*33e0*/  FMUL.FTZ R85, R85, R7 ;  /* 0x0000000755557220 */ /* 0x000fe20000410000 */
[----:B------:R-:W-:-:S05]  /*33f0*/  FSEL R88, R88, -INF , !P4 ;  /* 0xff80000058587808 */ /* 0x000fca0006000000 */
[----:B------:R-:W-:Y:S01]  /*3400*/  MUFU.TANH R90, R90 ;  /* 0x0000005a005a7308 */ /* 0x000fe20000002400 */
[----:B------:R-:W-:Y:S01]  /*3410*/  FMUL.FTZ R87, R87, R7 ;  /* 0x0000000757577220 */ /* 0x000fe20000410000 */
[----:B------:R-:W-:-:S06]  /*3420*/  ISETP.GE.AND P4, PT, R21, R6, PT ;  /* 0x000000061500720c */ /* 0x000fcc0003f86270 */
[----:B------:R-:W1:Y:S01]  /*3430*/  MUFU.TANH R95, R95 ;  /* 0x0000005f005f7308 */ /* 0x000e620000002400 */
[----:B------:R-:W-:Y:S01]  /*3440*/  VIADD R21, R33, 0x39 ;  /* 0x0000003921157836 */ /* 0x000fe20000000000 */
[----:B---3--:R-:W-:-:S06]  /*3450*/  FSEL R137, R91, -INF , !P3 ;  /* 0xff8000005b897808 */ /* 0x008fcc0005800000 */
[----:B------:R-:W-:Y:S01]  /*3460*/  MUFU.TANH R144, R72 ;  /* 0x0000004800907308 */ /* 0x000fe20000002400 */
[C---:B--2---:R-:W-:Y:S07]  /*3470*/  HMMA.16816.F32.BF16 R44, R12.reuse, R10, R44 ;  /* 0x0000000a0c2c723c */ /* 0x044fee000004182c */
[----:B------:R-:W2:Y:S01]  /*3480*/  MUFU.TANH R135, R74 ;  /* 0x0000004a00877308 */ /* 0x000ea20000002400 */
[----:B------:R-:W-:Y:S01]  /*3490*/  HMMA.16816.F32.BF16 R48, R12, R8, R48 ;  /* 0x000000080c30723c */ /* 0x000fe20000041830 */
[----:B------:R-:W-:-:S06]  /*34a0*/  VIADD R11, R33, 0x58 ;  /* 0x00000058210b7836 */ /* 0x000fcc0000000000 */
[----:B------:R-:W-:Y:S01]  /*34b0*/  MUFU.TANH R84, R84 ;  /* 0x0000005400547308 */ /* 0x000fe20000002400 */
[----:B------:R-:W-:-:S07]  /*34c0*/  VIADD R9, R33, 0x40 ;  /* 0x0000004021097836 */ /* 0x000fce0000000000 */
[----:B------:R-:W3:Y:S01]  /*34d0*/  MUFU.TANH R86, R86 ;  /* 0x0000005600567308 */ /* 0x000ee20000002400 */
[----:B-1----:R-:W-:-:S07]  /*34e0*/  FSEL R139, R95, -INF , !P2 ;  /* 0xff8000005f8b7808 */ /* 0x002fce0005000000 */
[----:B------:R1:W-:Y:S01]  /*34f0*/  MUFU.TANH R136, R64 ;  /* 0x0000004000887308 */ /* 0x0003e20000002400 */
[----:B------:R-:W-:-:S07]  /*3500*/  FSEL R124, R90, -INF , !P2 ;  /* 0xff8000005a7c7808 */ /* 0x000fce0005000000 */
[----:B------:R-:W-:Y:S01]  /*3510*/  MUFU.TANH R148, R73 ;  /* 0x0000004900947308 */ /* 0x000fe20000002400 */
[----:B------:R-:W-:-:S07]  /*3520*/  ISETP.GE.AND P2, PT, R9, R6, PT ;  /* 0x000000060900720c */ /* 0x000fce0003f46270 */
[----:B------:R-:W4:Y:S01]  /*3530*/  MUFU.TANH R133, R75 ;  /* 0x0000004b00857308 */ /* 0x000f220000002400 */
[----:B-1----:R-:W-:Y:S02]  /*3540*/  FSEL R64, R94, -INF , !P3 ;  /* 0xff8000005e407808 */ /* 0x002fe40005800000 */
[----:B------:R-:W-:-:S05]  /*3550*/  ISETP.GE.AND P3, PT, R21, R6, PT ;  /* 0x000000061500720c */ /* 0x000fca0003f66270 */
[----:B------:R-:W-:Y:S01]  /*3560*/  MUFU.TANH R85, R85 ;  /* 0x0000005500557308 */ /* 0x000fe20000002400 */
[----:B------:R-:W-:-:S07]  /*3570*/  FSEL R142, R77, -INF , !P3 ;  /* 0xff8000004d8e7808 */ /* 0x000fce0005800000 */
[----:B------:R-:W1:Y:S01]  /*3580*/  MUFU.TANH R87, R87 ;  /* 0x0000005700577308 */ /* 0x000e620000002400 */
[----:B------:R-:W-:-:S07]  /*3590*/  VIADD R9, R33, 0x41 ;  /* 0x0000004121097836 */ /* 0x000fce0000000000 */
[----:B------:R5:W-:Y:S01]  /*35a0*/  MUFU.TANH R130, R61 ;  /* 0x0000003d00827308 */ /* 0x000be20000002400 */
[----:B--2---:R-:W-:Y:S02]  /*35b0*/  FSEL R135, R135, -INF , !P2 ;  /* 0xff80000087877808 */ /* 0x004fe40005000000 */
[----:B------:R-:W-:-:S05]  /*35c0*/  FSEL R144, R144, -INF , !P2 ;  /* 0xff80000090907808 */ /* 0x000fca0005000000 */
[----:B------:R-:W2:Y:S01]  /*35d0*/  MUFU.TANH R80, R80 ;  /* 0x0000005000507308 */ /* 0x000ea20000002400 */
[----:B---3--:R-:W-:-:S07]  /*35e0*/  FSEL R143, R86, -INF , !P1 ;  /* 0xff800000568f7808 */ /* 0x008fce0004800000 */
[----:B------:R-:W-:Y:S01]  /*35f0*/  MUFU.TANH R82, R82 ;  /* 0x0000005200527308 */ /* 0x000fe20000002400 */
[----:B-----5:R-:W-:Y:S02]  /*3600*/  FSEL R61, R79, -INF , !P3 ;  /* 0xff8000004f3d7808 */ /* 0x020fe40005800000 */
[----:B------:R-:W-:Y:S01]  /*3610*/  ISETP.GE.AND P3, PT, R11, R6, PT ;  /* 0x000000060b00720c */ /* 0x000fe20003f66270 */
[----:B------:R-:W-:-:S04]  /*3620*/  VIADD R11, R33, 0x59 ;  /* 0x00000059210b7836 */ /* 0x000fc80000000000 */
[----:B------:R-:W-:Y:S01]  /*3630*/  MUFU.TANH R140, R68 ;  /* 0x00000044008c7308 */ /* 0x000fe20000002400 */
[----:B------:R-:W-:-:S07]  /*3640*/  FSEL R150, R84, -INF , !P1 ;  /* 0xff80000054967808 */ /* 0x000fce0004800000 */
[----:B------:R-:W3:Y:S01]  /*3650*/  MUFU.TANH R131, R70 ;  /* 0x0000004600837308 */ /* 0x000ee20000002400 */
[-C--:B------:R-:W-:Y:S01]  /*3660*/  ISETP.GE.AND P2, PT, R11, R6.reuse, PT ;  /* 0x000000060b00720c */ /* 0x080fe20003f46270 */
[----:B------:R-:W-:Y:S01]  /*3670*/  VIADD R11, R33, 0x60 ;  /* 0x00000060210b7836 */ /* 0x000fe20000000000 */
[----:B------:R-:W-:Y:S01]  /*3680*/  ISETP.GE.AND P1, PT, R9, R6, PT ;  /* 0x000000060900720c */ /* 0x000fe20003f26270 */
[----:B------:R-:W-:-:S04]  /*3690*/  VIADD R9, R33, 0x48 ;  /* 0x0000004821097836 */ /* 0x000fc80000000000 */
[----:B------:R-:W5:Y:S01]  /*36a0*/  MUFU.TANH R81, R81 ;  /* 0x0000005100517308 */ /* 0x000f620000002400 */
[----:B----4-:R-:W-:-:S07]  /*36b0*/  FSEL R133, R133, -INF , !P1 ;  /* 0xff80000085857808 */ /* 0x010fce0004800000 */
[----:B------:R-:W-:Y:S01]  /*36c0*/  MUFU.TANH R83, R83 ;  /* 0x0000005300537308 */ /* 0x000fe20000002400 */
[----:B------:R-:W-:-:S07]  /*36d0*/  FSEL R148, R148, -INF , !P1 ;  /* 0xff80000094947808 */ /* 0x000fce0004800000 */
[----:B------:R-:W-:Y:S01]  /*36e0*/  MUFU.TANH R146, R69 ;  /* 0x0000004500927308 */ /* 0x000fe20000002400 */
[----:B-1----:R-:W-:-:S07]  /*36f0*/  FSEL R141, R87, -INF , !P0 ;  /* 0xff800000578d7808 */ /* 0x002fce0004000000 */
[----:B------:R-:W1:Y:S01]  /*3700*/  MUFU.TANH R129, R71 ;  /* 0x0000004700817308 */ /* 0x000e620000002400 */
[----:B------:R-:W-:Y:S01]  /*3710*/  FSEL R152, R85, -INF , !P0 ;  /* 0xff80000055987808 */ /* 0x000fe20004000000 */
[----:B------:R-:W-:Y:S01]  /*3720*/  VIADD R21, R33, 0x49 ;  /* 0x0000004921157836 */ /* 0x000fe20000000000 */
[-C--:B------:R-:W-:Y:S01]  /*3730*/  ISETP.GE.AND P1, PT, R11, R6.reuse, PT ;  /* 0x000000060b00720c */ /* 0x080fe20003f26270 */
[----:B------:R-:W-:Y:S01]  /*3740*/  VIADD R11, R33, 0x61 ;  /* 0x00000061210b7836 */ /* 0x000fe20000000000 */
[----:B------:R-:W-:-:S03]  /*3750*/  ISETP.GE.AND P0, PT, R9, R6, PT ;  /* 0x000000060900720c */ /* 0x000fc60003f06270 */
[----:B------:R-:W-:Y:S01]  /*3760*/  MUFU.TANH R76, R76 ;  /* 0x0000004c004c7308 */ /* 0x000fe20000002400 */
[----:B--2---:R-:W-:-:S07]  /*3770*/  FSEL R126, R80, -INF , !P6 ;  /* 0xff800000507e7808 */ /* 0x004fce0007000000 */
[----:B------:R-:W2:Y:S01]  /*3780*/  MUFU.TANH R78, R78 ;  /* 0x0000004e004e7308 */ /* 0x000ea20000002400 */
[----:B---3--:R-:W-:Y:S02]  /*3790*/  FSEL R131, R131, -INF , !P0 ;  /* 0xff80000083837808 */ /* 0x008fe40004000000 */
[----:B------:R-:W-:-:S05]  /*37a0*/  FSEL R140, R140, -INF , !P0 ;  /* 0xff8000008c8c7808 */ /* 0x000fca0004000000 */
[----:B------:R-:W3:Y:S01]  /*37b0*/  MUFU.TANH R127, R66 ;  /* 0x00000042007f7308 */ /* 0x000ee20000002400 */
[----:B------:R-:W-:-:S07]  /*37c0*/  ISETP.GE.AND P0, PT, R11, R6, PT ;  /* 0x000000060b00720c */ /* 0x000fce0003f06270 */
[----:B------:R-:W-:Y:S01]  /*37d0*/  MUFU.TANH R132, R60 ;  /* 0x0000003c00847308 */ /* 0x000fe20000002400 */
[----:B------:R-:W-:-:S07]  /*37e0*/  VIADD R11, R33, 0x68 ;  /* 0x00000068210b7836 */ /* 0x000fce0000000000 */
[----:B------:R4:W-:Y:S01]  /*37f0*/  MUFU.TANH R60, R57 ;  /* 0x00000039003c7308 */ /* 0x0009e20000002400 */
[----:B-----5:R-:W-:-:S07]  /*3800*/  FSEL R138, R81, -INF , !P5 ;  /* 0xff800000518a7808 */ /* 0x020fce0006800000 */
[----:B------:R5:W3:Y:S01]  /*3810*/  MUFU.TANH R125, R67 ;  /* 0x00000043007d7308 */ /* 0x000ae20000002400 */
[----:B----4-:R-:W-:-:S07]  /*3820*/  FMUL.FTZ R57, R59, R7 ;  /* 0x000000073b397220 */ /* 0x010fce0000410000 */
[----:B------:R4:W3:Y:S01]  /*3830*/  MUFU.TANH R134, R65 ;  /* 0x0000004100867308 */ /* 0x0008e20000002400 */
[----:B-----5:R-:W-:Y:S02]  /*3840*/  FSEL R67, R82, -INF , !P6 ;  /* 0xff80000052437808 */ /* 0x020fe40007000000 */
[----:B------:R-:W-:-:S05]  /*3850*/  ISETP.GE.AND P6, PT, R21, R6, PT ;  /* 0x000000061500720c */ /* 0x000fca0003fc6270 */
[----:B------:R-:W5:Y:S01]  /*3860*/  MUFU.TANH R57, R57 ;  /* 0x0000003900397308 */ /* 0x000f620000002400 */
[----:B------:R-:W-:Y:S02]  /*3870*/  IADD3 R21, PT, PT, R33, 0x50, RZ ;  /* 0x0000005021157810 */ /* 0x000fe40007ffe0ff */
[----:B-1----:R-:W-:Y:S02]  /*3880*/  FSEL R129, R129, -INF , !P6 ;  /* 0xff80000081817808 */ /* 0x002fe40007000000 */
[----:B------:R-:W-:Y:S02]  /*3890*/  FSEL R146, R146, -INF , !P6 ;  /* 0xff80000092927808 */ /* 0x000fe40007000000 */
[----:B----4-:R-:W-:Y:S01]  /*38a0*/  FSEL R65, R83, -INF , !P5 ;  /* 0xff80000053417808 */ /* 0x010fe20006800000 */
[----:B------:R-:W1:Y:S01]  /*38b0*/  MUFU.TANH R123, R62 ;  /* 0x0000003e007b7308 */ /* 0x000e620000002400 */
[-C--:B------:R-:W-:Y:S01]  /*38c0*/  ISETP.GE.AND P5, PT, R21, R6.reuse, PT ;  /* 0x000000061500720c */ /* 0x080fe20003fa6270 */
[----:B------:R-:W-:Y:S01]  /*38d0*/  VIADD R21, R33, 0x51 ;  /* 0x0000005121157836 */ /* 0x000fe20000000000 */
[----:B------:R-:W-:Y:S01]  /*38e0*/  ISETP.GE.AND P6, PT, R11, R6, PT ;  /* 0x000000060b00720c */ /* 0x000fe20003fc6270 */
[----:B------:R-:W-:Y:S01]  /*38f0*/  FMUL.FTZ R20, R58, R7 ;  /* 0x000000073a147220 */ /* 0x000fe20000410000 */
[----:B------:R-:W-:Y:S01]  /*3900*/  VIADD R11, R33, 0x69 ;  /* 0x00000069210b7836 */ /* 0x000fe20000000000 */
[----:B--2---:R-:W-:-:S02]  /*3910*/  FSEL R63, R78, -INF , !P4 ;  /* 0xff8000004e3f7808 */ /* 0x004fc40006000000 */
[----:B------:R-:W-:Y:S01]  /*3920*/  FSEL R66, R76, -INF , !P4 ;  /* 0xff8000004c427808 */ /* 0x000fe20006000000 */
[-C--:B------:R-:W-:Y:S01]  /*3930*/  FMUL.FTZ R8, R54, R7.reuse ;  /* 0x0000000736087220 */ /* 0x080fe20000410000 */
[-C--:B------:R-:W-:Y:S01]  /*3940*/  ISETP.GE.AND P4, PT, R21, R6.reuse, PT ;  /* 0x000000061500720c */ /* 0x080fe20003f86270 */
[-C--:B------:R-:W-:Y:S01]  /*3950*/  FMUL.FTZ R42, R48, R7.reuse ;  /* 0x00000007302a7220 */ /* 0x080fe20000410000 */
[----:B---3--:R-:W-:Y:S01]  /*3960*/  FSEL R127, R127, -INF , !P5 ;  /* 0xff8000007f7f7808 */ /* 0x008fe20006800000 */
[-C--:B------:R-:W-:Y:S01]  /*3970*/  FMUL.FTZ R43, R50, R7.reuse ;  /* 0x00000007322b7220 */ /* 0x080fe20000410000 */
[----:B------:R-:W-:Y:S01]  /*3980*/  FSEL R136, R136, -INF , !P5 ;  /* 0xff80000088887808 */ /* 0x000fe20006800000 */
[-C--:B------:R-:W-:Y:S01]  /*3990*/  FMUL.FTZ R41, R49, R7.reuse ;  /* 0x0000000731297220 */ /* 0x080fe20000410000 */
[-C--:B------:R-:W-:Y:S01]  /*39a0*/  FMUL.FTZ R40, R51, R7.reuse ;  /* 0x0000000733287220 */ /* 0x080fe20000410000 */
[-C--:B------:R-:W-:Y:S01]  /*39b0*/  FMUL.FTZ R22, R44, R7.reuse ;  /* 0x000000072c167220 */ /* 0x080fe20000410000 */
[----:B------:R-:W-:Y:S01]  /*39c0*/  ISETP.GE.AND P5, PT, R11, R6, PT ;  /* 0x000000060b00720c */ /* 0x000fe20003fa6270 */
[-C--:B------:R-:W-:Y:S01]  /*39d0*/  FMUL.FTZ R23, R46, R7.reuse ;  /* 0x000000072e177220 */ /* 0x080fe20000410000 */
[-C--:B------:R-:W-:Y:S01]  /*39e0*/  FMUL.FTZ R10, R45, R7.reuse ;  /* 0x000000072d0a7220 */ /* 0x080fe20000410000 */
[----:B------:R-:W-:Y:S01]  /*39f0*/  FMUL.FTZ R21, R47, R7 ;  /* 0x000000072f157220 */ /* 0x000fe20000410000 */
[----:B------:R-:W2:Y:S01]  /*3a00*/  MUFU.TANH R34, R34 ;  /* 0x0000002200227308 */ /* 0x000ea20000002400 */
[----:B------:R-:W-:-:S02]  /*3a10*/  VIADD R11, R33, 0x70 ;  /* 0x00000070210b7836 */ /* 0x000fc40000000000 */
[-C--:B------:R-:W-:Y:S01]  /*3a20*/  FMUL.FTZ R52, R52, R7.reuse ;  /* 0x0000000734347220 */ /* 0x080fe20000410000 */
[-C--:B------:R-:W-:Y:S01]  /*3a30*/  FMUL.FTZ R53, R53, R7.reuse ;  /* 0x0000000735357220 */ /* 0x080fe20000410000 */
[----:B------:R-:W-:-:S03]  /*3a40*/  FMUL.FTZ R55, R55, R7 ;  /* 0x0000000737377220 */ /* 0x000fc60000410000 */
[----:B------:R-:W-:Y:S01]  /*3a50*/  MUFU.TANH R62, R56 ;  /* 0x00000038003e7308 */ /* 0x000fe20000002400 */
[----:B------:R-:W-:Y:S02]  /*3a60*/  FSEL R125, R125, -INF , !P4 ;  /* 0xff8000007d7d7808 */ /* 0x000fe40006000000 */
[----:B------:R-:W-:-:S05]  /*3a70*/  FSEL R134, R134, -INF , !P4 ;  /* 0xff80000086867808 */ /* 0x000fca0006000000 */
[----:B------:R-:W3:Y:S01]  /*3a80*/  MUFU.TANH R20, R20 ;  /* 0x0000001400147308 */ /* 0x000ee20000002400 */
[----:B------:R-:W-:Y:S01]  /*3a90*/  ISETP.GE.AND P4, PT, R11, R6, PT ;  /* 0x000000060b00720c */ /* 0x000fe20003f86270 */
[----:B------:R-:W-:Y:S01]  /*3aa0*/  VIADD R11, R33, 0x71 ;  /* 0x00000071210b7836 */ /* 0x000fe20000000000 */
[----:B-----5:R-:W-:Y:S02]  /*3ab0*/  FSEL R57, R57, -INF , !P0 ;  /* 0xff80000039397808 */ /* 0x020fe40004000000 */
[----:B------:R-:W-:-:S03]  /*3ac0*/  FSEL R60, R60, -INF , !P0 ;  /* 0xff8000003c3c7808 */ /* 0x000fc60004000000 */
[----:B------:R-:W-:Y:S01]  /*3ad0*/  MUFU.TANH R58, R52 ;  /* 0x00000034003a7308 */ /* 0x000fe20000002400 */
[----:B------:R-:W-:Y:S02]  /*3ae0*/  ISETP.NE.AND P0, PT, R122, 0x1, PT ;  /* 0x000000017a00780c */ /* 0x000fe40003f05270 */
[----:B-1----:R-:W-:-:S05]  /*3af0*/  FSEL R123, R123, -INF , !P3 ;  /* 0xff8000007b7b7808 */ /* 0x002fca0005800000 */
[----:B------:R-:W-:Y:S01]  /*3b00*/  MUFU.TANH R56, R53 ;  /* 0x0000003500387308 */ /* 0x000fe20000002400 */
[----:B------:R-:W-:-:S07]  /*3b10*/  FSEL R132, R132, -INF , !P3 ;  /* 0xff80000084847808 */ /* 0x000fce0005800000 */
[----:B------:R-:W1:Y:S01]  /*3b20*/  MUFU.TANH R8, R8 ;  /* 0x0000000800087308 */ /* 0x000e620000002400 */
[----:B------:R-:W-:-:S07]  /*3b30*/  ISETP.GE.AND P3, PT, R11, R6, PT ;  /* 0x000000060b00720c */ /* 0x000fce0003f66270 */
[----:B------:R1:W4:Y:S01]  /*3b40*/  MUFU.TANH R9, R55 ;  /* 0x0000003700097308 */ /* 0x0003220000002400 */
[----:B------:R-:W-:-:S07]  /*3b50*/  VIADD R11, R33, 0x78 ;  /* 0x00000078210b7836 */ /* 0x000fce0000000000 */
[----:B------:R-:W-:Y:S08]  /*3b60*/  MUFU.TANH R42, R42 ;  /* 0x0000002a002a7308 */ /* 0x000ff00000002400 */
[----:B------:R-:W5:Y:S08]  /*3b70*/  MUFU.TANH R43, R43 ;  /* 0x0000002b002b7308 */ /* 0x000f700000002400 */
[----:B------:R-:W-:Y:S08]  /*3b80*/  MUFU.TANH R41, R41 ;  /* 0x0000002900297308 */ /* 0x000ff00000002400 */
[----:B------:R-:W5:Y:S08]  /*3b90*/  MUFU.TANH R40, R40 ;  /* 0x0000002800287308 */ /* 0x000f700000002400 */
[----:B------:R-:W-:Y:S08]  /*3ba0*/  MUFU.TANH R22, R22 ;  /* 0x0000001600167308 */ /* 0x000ff00000002400 */
[----:B------:R-:W5:Y:S08]  /*3bb0*/  MUFU.TANH R23, R23 ;  /* 0x0000001700177308 */ /* 0x000f700000002400 */
[----:B------:R-:W-:Y:S08]  /*3bc0*/  MUFU.TANH R10, R10 ;  /* 0x0000000a000a7308 */ /* 0x000ff00000002400 */
[----:B------:R-:W5:Y:S01]  /*3bd0*/  MUFU.TANH R21, R21 ;  /* 0x0000001500157308 */ /* 0x000f620000002400 */
[----:B------:R-:W-:Y:S01]  /*3be0*/  VIADD R33, R33, 0x79 ;  /* 0x0000007921217836 */ /* 0x000fe20000000000 */
[----:B--2---:R-:W-:-:S02]  /*3bf0*/  FSEL R117, R34, -INF , !P2 ;  /* 0xff80000022757808 */ /* 0x004fc40005000000 */
[----:B------:R-:W-:Y:S02]  /*3c00*/  FSEL R130, R130, -INF , !P2 ;  /* 0xff80000082827808 */ /* 0x000fe40005000000 */
[----:B---3--:R-:W-:Y:S02]  /*3c10*/  FSEL R59, R20, -INF , !P1 ;  /* 0xff800000143b7808 */ /* 0x008fe40004800000 */
[----:B------:R-:W-:Y:S01]  /*3c20*/  FSEL R62, R62, -INF , !P1 ;  /* 0xff8000003e3e7808 */ /* 0x000fe20004800000 */
[----:B------:R-:W-:Y:S01]  /*3c30*/  BSSY.RECONVERGENT B1, `(.L_x_486) ;  /* 0x0000075000017945 */ /* 0x000fe20003800200 */
[-C--:B------:R-:W-:Y:S02]  /*3c40*/  ISETP.GE.AND P2, PT, R11, R6.reuse, PT ;  /* 0x000000060b00720c */ /* 0x080fe40003f46270 */
[----:B------:R-:W-:Y:S02]  /*3c50*/  ISETP.GE.AND P1, PT, R33, R6, PT ;  /* 0x000000062100720c */ /* 0x000fe40003f26270 */
[----:B------:R-:W-:-:S02]  /*3c60*/  LOP3.LUT R7, R113, R0, RZ, 0xfc, !PT ;  /* 0x0000000071077212 */ /* 0x000fc400078efcff */
[----:B-1----:R-:W-:Y:S02]  /*3c70*/  FSEL R55, R8, -INF , !P6 ;  /* 0xff80000008377808 */ /* 0x002fe40007000000 */
[----:B------:R-:W-:Y:S02]  /*3c80*/  FSEL R58, R58, -INF , !P6 ;  /* 0xff8000003a3a7808 */ /* 0x000fe40007000000 */
[----:B----4-:R-:W-:Y:S02]  /*3c90*/  FSEL R44, R9, -INF , !P5 ;  /* 0xff800000092c7808 */ /* 0x010fe40006800000 */
[----:B------:R-:W-:Y:S02]  /*3ca0*/  FSEL R56, R56, -INF , !P5 ;  /* 0xff80000038387808 */ /* 0x000fe40006800000 */
[----:B-----5:R-:W-:Y:S02]  /*3cb0*/  FSEL R43, R43, -INF , !P4 ;  /* 0xff8000002b2b7808 */ /* 0x020fe40006000000 */
        /* <DEDUP_REMOVED lines=22> */
.L_x_489:
[----:B------:R-:W2:Y:S01]  /*3e20*/  LD.E R6, desc[UR4][R2.64+0x170] ;  /* 0x0001700402067980 */ /* 0x000ea2000c101900 */
[----:B------:R-:W-:Y:S02]  /*3e30*/  LEA R13, R122, 0xffffff00, 0x7 ;  /* 0xffffff007a0d7811 */ /* 0x000fe400078e38ff */
[----:B------:R-:W-:Y:S02]  /*3e40*/  IABS R8, R183 ;  /* 0x000000b700087213 */ /* 0x000fe40000000000 */
[----:B------:R-:W-:Y:S02]  /*3e50*/  IABS R0, R13 ;  /* 0x0000000d00007213 */ /* 0x000fe40000000000 */
[-C--:B--2---:R-:W-:Y:S02]  /*3e60*/  IABS R10, R6.reuse ;  /* 0x00000006000a7213 */ /* 0x084fe40000000000 */
[-C--:B------:R-:W-:Y:S02]  /*3e70*/  IABS R9, R6.reuse ;  /* 0x0000000600097213 */ /* 0x080fe40000000000 */
[----:B------:R-:W1:Y:S01]  /*3e80*/  I2F.RP R11, R10 ;  /* 0x0000000a000b7306 */ /* 0x000e620000209400 */
[----:B------:R-:W-:-:S02]  /*3e90*/  LOP3.LUT R13, R13, R6, RZ, 0x3c, !PT ;  /* 0x000000060d0d7212 */ /* 0x000fc400078e3cff */
[----:B------:R-:W-:Y:S02]  /*3ea0*/  IMAD.MOV R9, RZ, RZ, -R9 ;  /* 0x000000ffff097224 */ /* 0x000fe400078e0a09 */
[----:B------:R-:W-:-:S03]  /*3eb0*/  ISETP.GE.AND P1, PT, R13, RZ, PT ;  /* 0x000000ff0d00720c */ /* 0x000fc60003f26270 */
[----:B-1----:R-:W1:Y:S02]  /*3ec0*/  MUFU.RCP R24, R11 ;  /* 0x0000000b00187308 */ /* 0x002e640000001000 */
[----:B-1----:R-:W-:-:S06]  /*3ed0*/  VIADD R24, R24, 0xffffffe ;  /* 0x0ffffffe18187836 */ /* 0x002fcc0000000000 */
[----:B------:R-:W1:Y:S02]  /*3ee0*/  F2I.FTZ.U32.TRUNC.NTZ R25, R24 ;  /* 0x0000001800197305 */ /* 0x000e64000021f000 */
[----:B-1----:R-:W-:Y:S01]  /*3ef0*/  IMAD.MOV R15, RZ, RZ, -R25 ;  /* 0x000000ffff0f7224 */ /* 0x002fe200078e0a19 */
[----:B------:R-:W-:-:S03]  /*3f00*/  MOV R24, RZ ;  /* 0x000000ff00187202 */ /* 0x000fc60000000f00 */
[----:B------:R-:W-:-:S04]  /*3f10*/  IMAD R15, R15, R10, RZ ;  /* 0x0000000a0f0f7224 */ /* 0x000fc800078e02ff */
[----:B------:R-:W-:-:S06]  /*3f20*/  IMAD.HI.U32 R15, R25, R15, R24 ;  /* 0x0000000f190f7227 */ /* 0x000fcc00078e0018 */
[----:B------:R-:W-:-:S04]  /*3f30*/  IMAD.HI.U32 R11, R15, R0, RZ ;  /* 0x000000000f0b7227 */ /* 0x000fc800078e00ff */
[----:B------:R-:W-:-:S04]  /*3f40*/  IMAD.HI.U32 R12, R15, R8, RZ ;  /* 0x000000080f0c7227 */ /* 0x000fc800078e00ff */
[-C--:B------:R-:W-:Y:S01]  /*3f50*/  IMAD R15, R11, R9.reuse, R0 ;  /* 0x000000090b0f7224 */ /* 0x080fe200078e0200 */
[-C--:B------:R-:W-:Y:S01]  /*3f60*/  LOP3.LUT R0, R183, R6.reuse, RZ, 0x3c, !PT ;  /* 0x00000006b7007212 */ /* 0x080fe200078e3cff */
[----:B------:R-:W-:Y:S01]  /*3f70*/  IMAD R9, R12, R9, R8 ;  /* 0x000000090c097224 */ /* 0x000fe200078e0208 */
[----:B------:R-:W-:Y:S02]  /*3f80*/  LOP3.LUT R8, RZ, R6, RZ, 0x33, !PT ;  /* 0x00000006ff087212 */ /* 0x000fe400078e33ff */
[C---:B------:R-:W-:Y:S02]  /*3f90*/  ISETP.GT.U32.AND P2, PT, R10.reuse, R15, PT ;  /* 0x0000000f0a00720c */ /* 0x040fe40003f44070 */
[----:B------:R-:W-:Y:S02]  /*3fa0*/  ISETP.GT.U32.AND P4, PT, R10, R9, PT ;  /* 0x000000090a00720c */ /* 0x000fe40003f84070 */
[----:B------:R-:W-:-:S09]  /*3fb0*/  ISETP.GE.AND P3, PT, R0, RZ, PT ;  /* 0x000000ff0000720c */ /* 0x000fd20003f66270 */
[----:B------:R-:W-:Y:S02]  /*3fc0*/  @!P2 IMAD.IADD R15, R15, 0x1, -R10 ;  /* 0x000000010f0fa824 */ /* 0x000fe400078e0a0a */
[-C--:B------:R-:W-:Y:S01]  /*3fd0*/  @!P4 IADD3 R9, PT, PT, R9, -R10.reuse, RZ ;  /* 0x8000000a0909c210 */ /* 0x080fe20007ffe0ff */
[----:B------:R-:W-:Y:S01]  /*3fe0*/  @!P2 VIADD R11, R11, 0x1 ;  /* 0x000000010b0ba836 */ /* 0x000fe20000000000 */
[----:B------:R-:W-:Y:S01]  /*3ff0*/  ISETP.NE.AND P2, PT, R6, RZ, PT ;  /* 0x000000ff0600720c */ /* 0x000fe20003f45270 */
[----:B------:R-:W-:Y:S01]  /*4000*/  @!P4 VIADD R12, R12, 0x1 ;  /* 0x000000010c0cc836 */ /* 0x000fe20000000000 */
[-C--:B------:R-:W-:Y:S02]  /*4010*/  ISETP.GE.U32.AND P5, PT, R15, R10.reuse, PT ;  /* 0x0000000a0f00720c */ /* 0x080fe40003fa6070 */
[----:B------:R-:W-:Y:S01]  /*4020*/  ISETP.GE.U32.AND P6, PT, R9, R10, PT ;  /* 0x0000000a0900720c */ /* 0x000fe20003fc6070 */
[----:B------:R-:W2:Y:S10]  /*4030*/  LD.E.64 R14, desc[UR4][R2.64+0x20] ;  /* 0x00002004020e7980 */ /* 0x000eb4000c101b00 */
[----:B------:R-:W-:-:S02]  /*4040*/  @P5 IADD3 R11, PT, PT, R11, 0x1, RZ ;  /* 0x000000010b0b5810 */ /* 0x000fc40007ffe0ff */
[----:B------:R-:W-:-:S03]  /*4050*/  @P6 VIADD R12, R12, 0x1 ;  /* 0x000000010c0c6836 */ /* 0x000fc60000000000 */
[----:B------:R-:W-:Y:S02]  /*4060*/  @!P1 IMAD.MOV R11, RZ, RZ, -R11 ;  /* 0x000000ffff0b9224 */ /* 0x000fe400078e0a0b */
[----:B------:R-:W-:-:S03]  /*4070*/  @!P3 IADD3 R12, PT, PT, -R12, RZ, RZ ;  /* 0x000000ff0c0cb210 */ /* 0x000fc60007ffe1ff */
[C---:B------:R-:W-:Y:S02]  /*4080*/  SEL R0, R8.reuse, R11, !P2 ;  /* 0x0000000b08007207 */ /* 0x040fe40005000000 */
[----:B------:R-:W-:Y:S02]  /*4090*/  SEL R9, R8, R12, !P2 ;  /* 0x0000000c08097207 */ /* 0x000fe40005000000 */
[----:B------:R-:W3:Y:S01]  /*40a0*/  LD.E.64 R12, desc[UR4][R2.64+0x38] ;  /* 0x00003804020c7980 */ /* 0x000ee2000c101b00 */
[----:B------:R-:W-:-:S04]  /*40b0*/  IMAD.WIDE R30, R0, 0x4, R190 ;  /* 0x00000004001e7825 */ /* 0x000fc800078e02be */
[C---:B------:R-:W-:Y:S01]  /*40c0*/  IMAD.WIDE R26, R9.reuse, 0x4, R190 ;  /* 0x00000004091a7825 */ /* 0x040fe200078e02be */
[----:B------:R-:W4:Y:S04]  /*40d0*/  LD.E R11, desc[UR4][R30.64] ;  /* 0x000000041e0b7980 */ /* 0x000f28000c101900 */
[----:B------:R-:W4:Y:S01]  /*40e0*/  LD.E R8, desc[UR4][R26.64] ;  /* 0x000000041a087980 */ /* 0x000f22000c101900 */
[----:B------:R-:W-:-:S04]  /*40f0*/  IMAD.IADD R9, R9, 0x1, -R0 ;  /* 0x0000000109097824 */ /* 0x000fc800078e0a00 */
[----:B------:R-:W-:-:S05]  /*4100*/  IMAD R6, R6, R9, -0x80 ;  /* 0xffffff8006067424 */ /* 0x000fca00078e0209 */
[----:B------:R-:W-:Y:S01]  /*4110*/  SHF.R.S32.HI R9, RZ, 0x1f, R6 ;  /* 0x0000001fff097819 */ /* 0x000fe20000011406 */
[-C--:B---3--:R-:W-:Y:S02]  /*4120*/  IMAD R0, R13, R6.reuse, RZ ;  /* 0x000000060d007224 */ /* 0x088fe400078e02ff */
[----:B------:R-:W-:-:S04]  /*4130*/  IMAD.WIDE.U32 R24, R12, R6, RZ ;  /* 0x000000060c187225 */ /* 0x000fc800078e00ff */
[----:B------:R-:W-:Y:S01]  /*4140*/  IMAD R0, R12, R9, R0 ;  /* 0x000000090c007224 */ /* 0x000fe200078e0200 */
[----:B----4-:R-:W-:-:S03]  /*4150*/  IADD3 R11, PT, PT, R11, -R8, RZ ;  /* 0x800000080b0b7210 */ /* 0x010fc60007ffe0ff */
[----:B------:R-:W-:Y:S01]  /*4160*/  IMAD.IADD R25, R25, 0x1, R0 ;  /* 0x0000000119197824 */ /* 0x000fe200078e0200 */
[----:B------:R-:W-:Y:S01]  /*4170*/  SHF.R.S32.HI R0, RZ, 0x1f, R11 ;  /* 0x0000001fff007819 */ /* 0x000fe2000001140b */
[----:B--2---:R-:W-:Y:S02]  /*4180*/  IMAD R9, R15, R11, RZ ;  /* 0x0000000b0f097224 */ /* 0x004fe400078e02ff */
[----:B------:R-:W-:-:S04]  /*4190*/  IMAD.WIDE.U32 R10, R11, R14, R24 ;  /* 0x0000000e0b0a7225 */ /* 0x000fc800078e0018 */
[----:B------:R-:W-:Y:S01]  /*41a0*/  IMAD R0, R14, R0, R9 ;  /* 0x000000000e007224 */ /* 0x000fe200078e0209 */
[----:B------:R-:W-:-:S04]  /*41b0*/  LEA R176, P1, R10, R176, 0x1 ;  /* 0x000000b00ab07211 */ /* 0x000fc800078208ff */
[----:B------:R-:W-:-:S04]  /*41c0*/  IADD3 R0, PT, PT, R11, R0, RZ ;  /* 0x000000000b007210 */ /* 0x000fc80007ffe0ff */
[----:B------:R-:W-:Y:S02]  /*41d0*/  LEA.HI.X R175, R10, R175, R0, 0x1, P1 ;  /* 0x000000af0aaf7211 */ /* 0x000fe400008f0c00 */
.L_x_490:
[----:B------:R-:W-:Y:S05]  /*41e0*/  BSYNC.RECONVERGENT B0 ;  /* 0x0000000000007941 */ /* 0x000fea0003800200 */
.L_x_488:
[C---:B------:R-:W-:Y:S01]  /*41f0*/  IMAD.SHL.U32 R9, R172.reuse, 0x40, RZ ;  /* 0x00000040ac097824 */ /* 0x040fe200078e00ff */
[----:B------:R-:W-:Y:S02]  /*4200*/  SHF.L.U64.HI R0, R172, 0x6, R173 ;  /* 0x00000006ac007819 */ /* 0x000fe400000102ad */
        /* <DEDUP_REMOVED lines=23> */
.L_x_487:
[----:B------:R-:W-:Y:S05]  /*4380*/  BSYNC.RECONVERGENT B1 ;  /* 0x0000000000017941 */ /* 0x000fea0003800200 */
.L_x_486:
        /* <DEDUP_REMOVED lines=34> */
[----:B------:R-:W1:Y:S04]  /*45b0*/  SHFL.BFLY PT, R11, R8, 0x2, 0x1f ;  /* 0x0c401f00080b7f89 */ /* 0x000e6800000e0000 */
[----:B------:R-:W3:Y:S04]  /*45c0*/  SHFL.BFLY PT, R9, R6, 0x2, 0x1f ;  /* 0x0c401f0006097f89 */ /* 0x000ee800000e0000 */
[----:B------:R-:W-:Y:S01]  /*45d0*/  LDSM.16.MT88.4 R76, [R168+0xd000] ;  /* 0x00d00000a84c783b */ /* 0x000fe20000004200 */
[----:B-1----:R-:W-:-:S02]  /*45e0*/  FMNMX.FTZ R11, R8, R11, !PT ;  /* 0x0000000b080b7209 */ /* 0x002fc40007810000 */
[----:B---3--:R-:W-:-:S03]  /*45f0*/  FMNMX.FTZ R9, R6, R9, !PT ;  /* 0x0000000906097209 */ /* 0x008fc60007810000 */
[----:B------:R-:W1:Y:S04]  /*4600*/  SHFL.BFLY PT, R0, R11, 0x1, 0x1f ;  /* 0x0c201f000b007f89 */ /* 0x000e6800000e0000 */
[----:B------:R-:W3:Y:S01]  /*4610*/  SHFL.BFLY PT, R52, R9, 0x1, 0x1f ;  /* 0x0c201f0009347f89 */ /* 0x000ee200000e0000 */
[----:B-1----:R-:W-:Y:S02]  /*4620*/  FMNMX.FTZ R0, R11, R0, !PT ;  /* 0x000000000b007209 */ /* 0x002fe40007810000 */
[----:B---3--:R-:W-:Y:S02]  /*4630*/  FMNMX.FTZ R52, R9, R52, !PT ;  /* 0x0000003409347209 */ /* 0x008fe40007810000 */
[----:B------:R-:W-:Y:S01]  /*4640*/  FSETP.NEU.FTZ.AND P1, PT, R0, -INF , PT ;  /* 0xff8000000000780b */ /* 0x000fe20003f3d000 */
[----:B------:R-:W-:Y:S01]  /*4650*/  LDSM.16.MT88.4 R8, [R168+0xb400] ;  /* 0x00b40000a808783b */ /* 0x000fe20000004200 */
[C---:B--2---:R-:W-:Y:S01]  /*4660*/  FMUL.FTZ R48, R51.reuse, R0 ;  /* 0x0000000033307220 */ /* 0x044fe20000410000 */
[----:B------:R-:W-:-:S04]  /*4670*/  FMUL.FTZ R49, R51, R52 ;  /* 0x0000003433317220 */ /* 0x000fc80000410000 */
[----:B------:R-:W-:Y:S02]  /*4680*/  FSEL R48, R48, RZ, P1 ;  /* 0x000000ff30307208 */ /* 0x000fe40000800000 */
[----:B------:R-:W-:-:S03]  /*4690*/  FSETP.NEU.FTZ.AND P1, PT, R52, -INF , PT ;  /* 0xff8000003400780b */ /* 0x000fc60003f3d000 */
[-CC-:B------:R-:W-:Y:S01]  /*46a0*/  FFMA.FTZ R128, R35, R51.reuse, -R48.reuse ;  /* 0x0000003323807223 */ /* 0x180fe20000010830 */
[----:B------:R-:W-:Y:S01]  /*46b0*/  FSEL R49, R49, RZ, P1 ;  /* 0x000000ff31317208 */ /* 0x000fe20000800000 */
[-CC-:B------:R-:W-:Y:S01]  /*46c0*/  FFMA.FTZ R119, R99, R51.reuse, -R48.reuse ;  /* 0x0000003363777223 */ /* 0x180fe20000010830 */
[-CC-:B------:R-:W-:Y:S01]  /*46d0*/  FFMA.FTZ R46, R116, R51.reuse, -R48.reuse ;  /* 0x00000033742e7223 */ /* 0x180fe20000010830 */
[-CC-:B------:R-:W-:Y:S01]  /*46e0*/  FFMA.FTZ R45, R19, R51.reuse, -R48.reuse ;  /* 0x00000033132d7223 */ /* 0x180fe20000010830 */
[-CC-:B------:R-:W-:Y:S01]  /*46f0*/  FFMA.FTZ R39, R37, R51.reuse, -R48.reuse ;  /* 0x0000003325277223 */ /* 0x180fe20000010830 */
[-CC-:B------:R-:W-:Y:S01]  /*4700*/  FFMA.FTZ R34, R92, R51.reuse, -R49.reuse ;  /* 0x000000335c227223 */ /* 0x180fe20000010831 */
[-CC-:B------:R-:W-:Y:S01]  /*4710*/  FFMA.FTZ R47, R96, R51.reuse, -R49.reuse ;  /* 0x00000033602f7223 */ /* 0x180fe20000010831 */
[----:B------:R-:W1:Y:S01]  /*4720*/  LDSM.16.MT88.4 R92, [R168+0xb000] ;  /* 0x00b00000a85c783b */ /* 0x000e620000004200 */
[-CC-:B------:R-:W-:Y:S01]  /*4730*/  FFMA.FTZ R54, R16, R51.reuse, -R49.reuse ;  /* 0x0000003310367223 */ /* 0x180fe20000010831 */
[-CC-:B------:R-:W-:Y:S01]  /*4740*/  FFMA.FTZ R50, R114, R51.reuse, -R49.reuse ;  /* 0x0000003372327223 */ /* 0x180fe20000010831 */
[-CC-:B------:R-:W-:Y:S01]  /*4750*/  FFMA.FTZ R53, R32, R51.reuse, -R49.reuse ;  /* 0x0000003320357223 */ /* 0x180fe20000010831 */
[----:B------:R-:W-:Y:S01]  /*4760*/  MUFU.EX2 R128, R128 ;  /* 0x0000008000807308 */ /* 0x000fe20000000800 */
[-CC-:B------:R-:W-:Y:S01]  /*4770*/  FFMA.FTZ R36, R111, R51.reuse, -R48.reuse ;  /* 0x000000336f247223 */ /* 0x180fe20000010830 */
[-CC-:B------:R-:W-:Y:S01]  /*4780*/  FFMA.FTZ R35, R89, R51.reuse, -R48.reuse ;  /* 0x0000003359237223 */ /* 0x180fe20000010830 */
[-CC-:B------:R-:W-:Y:S01]  /*4790*/  FFMA.FTZ R38, R18, R51.reuse, -R49.reuse ;  /* 0x0000003312267223 */ /* 0x180fe20000010831 */
[-CC-:B------:R-:W-:Y:S01]  /*47a0*/  FFMA.FTZ R37, R28, R51.reuse, -R49.reuse ;  /* 0x000000331c257223 */ /* 0x180fe20000010831 */
[-CC-:B------:R-:W-:Y:S01]  /*47b0*/  FFMA.FTZ R33, R88, R51.reuse, -R49.reuse ;  /* 0x0000003358217223 */ /* 0x180fe20000010831 */
[-CC-:B------:R-:W-:Y:S01]  /*47c0*/  FFMA.FTZ R32, R17, R51.reuse, -R48.reuse ;  /* 0x0000003311207223 */ /* 0x180fe20000010830 */
[----:B------:R-:W-:Y:S01]  /*47d0*/  LEA R116, R5, R168, 0x1 ;  /* 0x000000a805747211 */ /* 0x000fe200078e08ff */
[----:B------:R-:W2:Y:S01]  /*47e0*/  MUFU.EX2 R119, R119 ;  /* 0x0000007700777308 */ /* 0x000ea20000000800 */
[----:B------:R-:W3:Y:S01]  /*47f0*/  LDSM.16.MT88.4 R108, [R168+0x9000] ;  /* 0x00900000a86c783b */ /* 0x000ee20000004200 */
[-CC-:B------:R-:W-:Y:S01]  /*4800*/  FFMA.FTZ R65, R65, R51.reuse, -R48.reuse ;  /* 0x0000003341417223 */ /* 0x180fe20000010830 */
[-CC-:B------:R-:W-:Y:S01]  /*4810*/  FFMA.FTZ R126, R126, R51.reuse, -R49.reuse ;  /* 0x000000337e7e7223 */ /* 0x180fe20000010831 */
[-CC-:B------:R-:W-:Y:S01]  /*4820*/  FFMA.FTZ R66, R66, R51.reuse, -R49.reuse ;  /* 0x0000003342427223 */ /* 0x180fe20000010831 */
[----:B------:R-:W4:Y:S01]  /*4830*/  LDSM.16.MT88.4 R100, [R116+0x9000] ;  /* 0x009000007464783b */ /* 0x000f220000004200 */
[-CC-:B------:R-:W-:Y:S01]  /*4840*/  FFMA.FTZ R61, R61, R51.reuse, -R48.reuse ;  /* 0x000000333d3d7223 */ /* 0x180fe20000010830 */
[-CC-:B------:R-:W-:Y:S01]  /*4850*/  FFMA.FTZ R133, R133, R51.reuse, -R48.reuse ;  /* 0x0000003385857223 */ /* 0x180fe20000010830 */
[----:B------:R-:W-:Y:S01]  /*4860*/  MUFU.EX2 R46, R46 ;  /* 0x0000002e002e7308 */ /* 0x000fe20000000800 */
[----:B------:R-:W5:Y:S01]  /*4870*/  LDSM.16.MT88.4 R84, [R116+0xb000] ;  /* 0x00b000007454783b */ /* 0x000f620000004200 */
[-CC-:B------:R-:W-:Y:S01]  /*4880*/  FFMA.FTZ R144, R144, R51.reuse, -R49.reuse ;  /* 0x0000003390907223 */ /* 0x180fe20000010831 */
[-CC-:B------:R-:W-:Y:S01]  /*4890*/  FFMA.FTZ R140, R140, R51.reuse, -R49.reuse ;  /* 0x000000338c8c7223 */ /* 0x180fe20000010831 */
[-CC-:B------:R-:W-:Y:S01]  /*48a0*/  FFMA.FTZ R129, R129, R51.reuse, -R48.reuse ;  /* 0x0000003381817223 */ /* 0x180fe20000010830 */
[----:B------:R-:W5:Y:S01]  /*48b0*/  LDSM.16.MT88.4 R16, [R116+0xd000] ;  /* 0x00d000007410783b */ /* 0x000f620000004200 */
[-CC-:B------:R-:W-:Y:S01]  /*48c0*/  FFMA.FTZ R127, R127, R51.reuse, -R48.reuse ;  /* 0x000000337f7f7223 */ /* 0x180fe20000010830 */
[-CC-:B------:R-:W-:Y:S01]  /*48d0*/  FFMA.FTZ R123, R123, R51.reuse, -R48.reuse ;  /* 0x000000337b7b7223 */ /* 0x180fe20000010830 */
[----:B------:R-:W1:Y:S01]  /*48e0*/  MUFU.EX2 R45, R45 ;  /* 0x0000002d002d7308 */ /* 0x000e620000000800 */
[----:B--2---:R-:W-:Y:S01]  /*48f0*/  F2FP.BF16.F32.PACK_AB R69, R119, R128 ;  /* 0x000000807745723e */ /* 0x004fe200000010ff */
[----:B------:R-:W2:Y:S01]  /*4900*/  LDSM.16.MT88.4 R28, [R168+0x9400] ;  /* 0x00940000a81c783b */ /* 0x000ea20000004200 */
[-CC-:B------:R-:W-:Y:S01]  /*4910*/  FFMA.FTZ R136, R136, R51.reuse, -R49.reuse ;  /* 0x0000003388887223 */ /* 0x180fe20000010831 */
[-C--:B------:R-:W-:Y:S01]  /*4920*/  FFMA.FTZ R130, R130, R51.reuse, -R49 ;  /* 0x0000003382827223 */ /* 0x080fe20000010831 */
[----:B------:R-:W-:Y:S01]  /*4930*/  FADD.FTZ R119, R128, R119 ;  /* 0x0000007780777221 */ /* 0x000fe20000010000 */
[----:B------:R-:W-:Y:S01]  /*4940*/  LDSM.16.MT88.4 R24, [R116+0x9400] ;  /* 0x009400007418783b */ /* 0x000fe20000004200 */
[-CC-:B------:R-:W-:Y:S01]  /*4950*/  FFMA.FTZ R128, R57, R51.reuse, -R48.reuse ;  /* 0x0000003339807223 */ /* 0x180fe20000010830 */
[----:B------:R-:W-:Y:S01]  /*4960*/  MUFU.EX2 R47, R47 ;  /* 0x0000002f002f7308 */ /* 0x000fe20000000800 */
[-CC-:B------:R-:W-:Y:S01]  /*4970*/  FFMA.FTZ R57, R58, R51.reuse, -R49.reuse ;  /* 0x000000333a397223 */ /* 0x180fe20000010831 */
[----:B------:R-:W-:Y:S01]  /*4980*/  LDSM.16.MT88.4 R12, [R116+0xb400] ;  /* 0x00b40000740c783b */ /* 0x000fe20000004200 */
[-CC-:B------:R-:W-:Y:S01]  /*4990*/  FFMA.FTZ R59, R59, R51.reuse, -R48.reuse ;  /* 0x000000333b3b7223 */ /* 0x180fe20000010830 */
[-CC-:B------:R-:W-:Y:S01]  /*49a0*/  FFMA.FTZ R55, R55, R51.reuse, -R48.reuse ;  /* 0x0000003337377223 */ /* 0x180fe20000010830 */
[-CC-:B------:R-:W-:Y:S01]  /*49b0*/  FFMA.FTZ R44, R44, R51.reuse, -R48.reuse ;  /* 0x000000332c2c7223 */ /* 0x180fe20000010830 */
[-C--:B------:R-:W-:Y:S01]  /*49c0*/  FFMA.FTZ R58, R43, R51.reuse, -R48 ;  /* 0x000000332b3a7223 */ /* 0x080fe20000010830 */
[-CC-:B------:R-:W-:Y:S01]  /*49d0*/  FFMA.FTZ R195, R20, R51.reuse, -R49.reuse ;  /* 0x0000003314c37223 */ /* 0x180fe20000010831 */
[----:B------:R-:W3:Y:S01]  /*49e0*/  MUFU.EX2 R54, R54 ;  /* 0x0000003600367308 */ /* 0x000ee20000000800 */
[----:B-1----:R-:W-:Y:S01]  /*49f0*/  F2FP.BF16.F32.PACK_AB R71, R45, R46 ;  /* 0x0000002e2d47723e */ /* 0x002fe200000010ff */
[-CC-:B------:R-:W-:Y:S01]  /*4a00*/  FFMA.FTZ R62, R62, R51.reuse, -R49.reuse ;  /* 0x000000333e3e7223 */ /* 0x180fe20000010831 */
[-CC-:B------:R-:W-:Y:S01]  /*4a10*/  FFMA.FTZ R56, R56, R51.reuse, -R49.reuse ;  /* 0x0000003338387223 */ /* 0x180fe20000010831 */
[----:B------:R-:W-:-:S04]  /*4a20*/  FFMA.FTZ R43, R41, R51, -R49 ;  /* 0x00000033292b7223 */ /* 0x000fc80000010831 */
[----:B------:R-:W-:Y:S08]  /*4a30*/  MUFU.EX2 R50, R50 ;  /* 0x0000003200327308 */ /* 0x000ff00000000800 */
[----:B------:R-:W1:Y:S01]  /*4a40*/  MUFU.EX2 R53, R53 ;  /* 0x0000003500357308 */ /* 0x000e620000000800 */
[----:B---3--:R-:W-:-:S07]  /*4a50*/  F2FP.BF16.F32.PACK_AB R68, R54, R47 ;  /* 0x0000002f3644723e */ /* 0x008fce00000010ff */
[----:B------:R-:W-:Y:S08]  /*4a60*/  MUFU.EX2 R39, R39 ;  /* 0x0000002700277308 */ /* 0x000ff00000000800 */
[----:B------:R-:W3:Y:S01]  /*4a70*/  MUFU.EX2 R36, R36 ;  /* 0x0000002400247308 */ /* 0x000ee20000000800 */
[----:B-1----:R-:W-:-:S07]  /*4a80*/  F2FP.BF16.F32.PACK_AB R70, R53, R50 ;  /* 0x000000323546723e */ /* 0x002fce00000010ff */
[----:B------:R-:W-:Y:S01]  /*4a90*/  MUFU.EX2 R35, R35 ;  /* 0x0000002300237308 */ /* 0x000fe20000000800 */
[C---:B------:R-:W-:Y:S07]  /*4aa0*/  HMMA.16816.F32.BF16 R96, R68.reuse, R92, RZ ;  /* 0x0000005c4460723c */ /* 0x040fee00000418ff */
[----:B------:R-:W-:Y:S01]  /*4ab0*/  MUFU.EX2 R38, R38 ;  /* 0x0000002600267308 */ /* 0x000fe20000000800 */
[----:B------:R-:W-:Y:S01]  /*4ac0*/  HMMA.16816.F32.BF16 R92, R68, R94, RZ ;  /* 0x0000005e445c723c */ /* 0x000fe200000418ff */
[----:B---3--:R-:W-:-:S06]  /*4ad0*/  F2FP.BF16.F32.PACK_AB R5, R36, R39 ;  /* 0x000000272405723e */ /* 0x008fcc00000010ff */
[----:B------:R-:W1:Y:S01]  /*4ae0*/  MUFU.EX2 R37, R37 ;  /* 0x0000002500257308 */ /* 0x000e620000000800 */
[C---:B------:R-:W-:Y:S07]  /*4af0*/  HMMA.16816.F32.BF16 R80, R68.reuse, R76, RZ ;  /* 0x0000004c4450723c */ /* 0x040fee00000418ff */
[----:B------:R-:W-:Y:S01]  /*4b00*/  MUFU.EX2 R34, R34 ;  /* 0x0000002200227308 */ /* 0x000fe20000000800 */
[C---:B------:R-:W-:Y:S07]  /*4b10*/  HMMA.16816.F32.BF16 R76, R68.reuse, R78, RZ ;  /* 0x0000004e444c723c */ /* 0x040fee00000418ff */
[----:B------:R-:W3:Y:S01]  /*4b20*/  MUFU.EX2 R33, R33 ;  /* 0x0000002100217308 */ /* 0x000ee20000000800 */
[----:B-1----:R-:W-:Y:S01]  /*4b30*/  F2FP.BF16.F32.PACK_AB R4, R37, R38 ;  /* 0x000000262504723e */ /* 0x002fe200000010ff */
[C---:B------:R-:W-:Y:S06]  /*4b40*/  HMMA.16816.F32.BF16 R112, R68.reuse, R108, RZ ;  /* 0x0000006c4470723c */ /* 0x040fec00000418ff */
[----:B------:R-:W1:Y:S02]  /*4b50*/  MUFU.EX2 R32, R32 ;  /* 0x0000002000207308 */ /* 0x000e640000000800 */
[C---:B----4-:R-:W-:Y:S06]  /*4b60*/  HMMA.16816.F32.BF16 R104, R68.reuse, R100, RZ ;  /* 0x000000644468723c */ /* 0x050fec00000418ff */
[----:B------:R-:W-:Y:S01]  /*4b70*/  MUFU.EX2 R65, R65 ;  /* 0x0000004100417308 */ /* 0x000fe20000000800 */
[----:B---3--:R-:W-:Y:S01]  /*4b80*/  F2FP.BF16.F32.PACK_AB R6, R33, R34 ;  /* 0x000000222106723e */ /* 0x008fe200000010ff */
[C---:B------:R-:W-:Y:S06]  /*4b90*/  HMMA.16816.F32.BF16 R108, R68.reuse, R110, RZ ;  /* 0x0000006e446c723c */ /* 0x040fec00000418ff */
[----:B------:R-:W-:Y:S01]  /*4ba0*/  MUFU.EX2 R126, R126 ;  /* 0x0000007e007e7308 */ /* 0x000fe20000000800 */
[----:B-1----:R-:W-:Y:S01]  /*4bb0*/  F2FP.BF16.F32.PACK_AB R7, R32, R35 ;  /* 0x000000232007723e */ /* 0x002fe200000010ff */
[----:B------:R-:W-:Y:S06]  /*4bc0*/  HMMA.16816.F32.BF16 R100, R68, R102, RZ ;  /* 0x000000664464723c */ /* 0x000fec00000418ff */
[----:B------:R-:W-:Y:S02]  /*4bd0*/  MUFU.EX2 R66, R66 ;  /* 0x0000004200427308 */ /* 0x000fe40000000800 */
[C---:B------:R-:W-:Y:S06]  /*4be0*/  HMMA.16816.F32.BF16 R96, R4.reuse, R8, R96 ;  /* 0x000000080460723c */ /* 0x040fec0000041860 */
[----:B------:R-:W-:Y:S02]  /*4bf0*/  MUFU.EX2 R61, R61 ;  /* 0x0000003d003d7308 */ /* 0x000fe40000000800 */
[----:B------:R-:W-:Y:S01]  /*4c00*/  HMMA.16816.F32.BF16 R92, R4, R10, R92 ;  /* 0x0000000a045c723c */ /* 0x000fe2000004185c */
[----:B------:R-:W1:Y:S05]  /*4c10*/  LDSM.16.MT88.4 R8, [R168+0xd400] ;  /* 0x00d40000a808783b */ /* 0x000e6a0000004200 */
[----:B------:R-:W-:Y:S02]  /*4c20*/  MUFU.EX2 R133, R133 ;  /* 0x0000008500857308 */ /* 0x000fe40000000800 */
[C---:B-----5:R-:W-:Y:S06]  /*4c30*/  HMMA.16816.F32.BF16 R88, R68.reuse, R84, RZ ;  /* 0x000000544458723c */ /* 0x060fec00000418ff */
[----:B------:R-:W-:Y:S02]  /*4c40*/  MUFU.EX2 R144, R144 ;  /* 0x0000009000907308 */ /* 0x000fe40000000800 */
[C---:B------:R-:W-:Y:S06]  /*4c50*/  HMMA.16816.F32.BF16 R84, R68.reuse, R86, RZ ;  /* 0x000000564454723c */ /* 0x040fec00000418ff */
[----:B------:R-:W-:Y:S02]  /*4c60*/  MUFU.EX2 R140, R140 ;  /* 0x0000008c008c7308 */ /* 0x000fe40000000800 */
[C---:B------:R-:W-:Y:S06]  /*4c70*/  HMMA.16816.F32.BF16 R72, R68.reuse, R16, RZ ;  /* 0x000000104448723c */ /* 0x040fec00000418ff */
[----:B------:R-:W-:Y:S02]  /*4c80*/  MUFU.EX2 R129, R129 ;  /* 0x0000008100817308 */ /* 0x000fe40000000800 */
[----:B------:R-:W-:Y:S01]  /*4c90*/  HMMA.16816.F32.BF16 R68, R68, R18, RZ ;  /* 0x000000124444723c */ /* 0x000fe200000418ff */
[----:B------:R-:W3:Y:S05]  /*4ca0*/  LDSM.16.MT88.4 R16, [R116+0xd400] ;  /* 0x00d400007410783b */ /* 0x000eea0000004200 */
[----:B------:R-:W-:Y:S02]  /*4cb0*/  MUFU.EX2 R127, R127 ;  /* 0x0000007f007f7308 */ /* 0x000fe40000000800 */
[----:B--2---:R-:W-:Y:S01]  /*4cc0*/  HMMA.16816.F32.BF16 R112, R4, R28, R112 ;  /* 0x0000001c0470723c */ /* 0x004fe20000041870 */
[-CC-:B------:R-:W-:Y:S01]  /*4cd0*/  FFMA.FTZ R29, R137, R51.reuse, -R48.reuse ;  /* 0x00000033891d7223 */ /* 0x180fe20000010830 */
[-C--:B------:R-:W-:Y:S01]  /*4ce0*/  FFMA.FTZ R28, R139, R51.reuse, -R48 ;  /* 0x000000338b1c7223 */ /* 0x080fe20000010830 */
[----:B------:R-:W-:-:S03]  /*4cf0*/  FFMA.FTZ R137, R134, R51, -R49 ;  /* 0x0000003386897223 */ /* 0x000fc60000010831 */
[----:B------:R-:W-:Y:S02]  /*4d00*/  MUFU.EX2 R123, R123 ;  /* 0x0000007b007b7308 */ /* 0x000fe40000000800 */
[C---:B-1----:R-:W-:Y:S06]  /*4d10*/  HMMA.16816.F32.BF16 R80, R4.reuse, R8, R80 ;  /* 0x000000080450723c */ /* 0x042fec0000041850 */
[----:B------:R-:W-:Y:S02]  /*4d20*/  MUFU.EX2 R29, R29 ;  /* 0x0000001d001d7308 */ /* 0x000fe40000000800 */
[C---:B------:R-:W-:Y:S01]  /*4d30*/  HMMA.16816.F32.BF16 R76, R4.reuse, R10, R76 ;  /* 0x0000000a044c723c */ /* 0x040fe2000004184c */
[----:B------:R-:W1:Y:S05]  /*4d40*/  LDSM.16.MT88.4 R8, [R168+0x9800] ;  /* 0x00980000a808783b */ /* 0x000e6a0000004200 */
[----:B------:R-:W-:Y:S02]  /*4d50*/  MUFU.EX2 R28, R28 ;  /* 0x0000001c001c7308 */ /* 0x000fe40000000800 */
[C---:B------:R-:W-:Y:S01]  /*4d60*/  HMMA.16816.F32.BF16 R108, R4.reuse, R30, R108 ;  /* 0x0000001e046c723c */ /* 0x040fe2000004186c */
[-CC-:B------:R-:W-:Y:S01]  /*4d70*/  FFMA.FTZ R31, R64, R51.reuse, -R49.reuse ;  /* 0x00000033401f7223 */ /* 0x180fe20000010831 */
[-CC-:B------:R-:W-:Y:S01]  /*4d80*/  FFMA.FTZ R30, R124, R51.reuse, -R49.reuse ;  /* 0x000000337c1e7223 */ /* 0x180fe20000010831 */
[-CC-:B------:R-:W-:Y:S01]  /*4d90*/  FFMA.FTZ R124, R67, R51.reuse, -R48.reuse ;  /* 0x00000033437c7223 */ /* 0x180fe20000010830 */
[-CC-:B------:R-:W-:Y:S01]  /*4da0*/  FFMA.FTZ R64, R63, R51.reuse, -R48.reuse ;  /* 0x000000333f407223 */ /* 0x180fe20000010830 */
[-CC-:B------:R-:W-:Y:S01]  /*4db0*/  FFMA.FTZ R67, R138, R51.reuse, -R49.reuse ;  /* 0x000000338a437223 */ /* 0x180fe20000010831 */
[-CC-:B------:R-:W-:Y:S01]  /*4dc0*/  FFMA.FTZ R63, R142, R51.reuse, -R49.reuse ;  /* 0x000000338e3f7223 */ /* 0x180fe20000010831 */
[----:B------:R-:W-:Y:S01]  /*4dd0*/  MUFU.EX2 R31, R31 ;  /* 0x0000001f001f7308 */ /* 0x000fe20000000800 */
        /* <DEDUP_REMOVED lines=13> */
[-C--:B------:R-:W-:Y:S01]  /*4eb0*/  FFMA.FTZ R132, R117, R51.reuse, -R48 ;  /* 0x0000003375847223 */ /* 0x080fe20000010830 */
[----:B------:R-:W-:Y:S01]  /*4ec0*/  FFMA.FTZ R117, R60, R51, -R49 ;  /* 0x000000333c757223 */ /* 0x000fe20000010831 */
[----:B------:R-:W2:Y:S01]  /*4ed0*/  MUFU.EX2 R30, R30 ;  /* 0x0000001e001e7308 */ /* 0x000ea20000000800 */
[C---:B------:R-:W-:Y:S07]  /*4ee0*/  HMMA.16816.F32.BF16 R88, R4.reuse, R12, R88 ;  /* 0x0000000c0458723c */ /* 0x040fee0000041858 */
[----:B------:R-:W-:Y:S01]  /*4ef0*/  MUFU.EX2 R27, R27 ;  /* 0x0000001b001b7308 */ /* 0x000fe20000000800 */
[C---:B------:R-:W-:Y:S01]  /*4f00*/  HMMA.16816.F32.BF16 R84, R4.reuse, R14, R84 ;  /* 0x0000000e0454723c */ /* 0x040fe20000041854 */
[----:B------:R-:W4:Y:S06]  /*4f10*/  LDSM.16.MT88.4 R12, [R116+0x9800] ;  /* 0x00980000740c783b */ /* 0x000f2c0000004200 */
[----:B------:R-:W5:Y:S01]  /*4f20*/  MUFU.EX2 R26, R26 ;  /* 0x0000001a001a7308 */ /* 0x000f620000000800 */
[C---:B---3--:R-:W-:Y:S07]  /*4f30*/  HMMA.16816.F32.BF16 R72, R4.reuse, R16, R72 ;  /* 0x000000100448723c */ /* 0x048fee0000041848 */
[----:B------:R-:W3:Y:S01]  /*4f40*/  MUFU.EX2 R24, R24 ;  /* 0x0000001800187308 */ /* 0x000ee20000000800 */
[----:B------:R-:W-:Y:S01]  /*4f50*/  HMMA.16816.F32.BF16 R68, R4, R18, R68 ;  /* 0x000000120444723c */ /* 0x000fe20000041844 */
[----:B--2---:R-:W-:Y:S01]  /*4f60*/  F2FP.BF16.F32.PACK_AB R4, R30, R31 ;  /* 0x0000001f1e04723e */ /* 0x004fe200000010ff */
[----:B------:R-:W2:Y:S01]  /*4f70*/  LDSM.16.MT88.4 R16, [R116+0xb800] ;  /* 0x00b800007410783b */ /* 0x000ea20000004200 */
[----:B------:R-:W-:-:S04]  /*4f80*/  F2FP.BF16.F32.PACK_AB R5, R28, R29 ;  /* 0x0000001d1c05723e */ /* 0x000fc800000010ff */
[----:B------:R-:W-:Y:S01]  /*4f90*/  MUFU.EX2 R124, R124 ;  /* 0x0000007c007c7308 */ /* 0x000fe20000000800 */
[----:B-----5:R-:W-:-:S07]  /*4fa0*/  F2FP.BF16.F32.PACK_AB R6, R26, R27 ;  /* 0x0000001b1a06723e */ /* 0x020fce00000010ff */
[----:B------:R-:W-:Y:S01]  /*4fb0*/  MUFU.EX2 R64, R64 ;  /* 0x0000004000407308 */ /* 0x000fe20000000800 */
[----:B---3--:R-:W-:-:S07]  /*4fc0*/  F2FP.BF16.F32.PACK_AB R7, R24, R25 ;  /* 0x000000191807723e */ /* 0x008fce00000010ff */
[C---:B-1----:R-:W-:Y:S01]  /*4fd0*/  HMMA.16816.F32.BF16 R112, R4.reuse, R8, R112 ;  /* 0x000000080470723c */ /* 0x042fe20000041870 */
[----:B------:R-:W1:Y:S07]  /*4fe0*/  MUFU.EX2 R67, R67 ;  /* 0x0000004300437308 */ /* 0x000e6e0000000800 */
[C---:B------:R-:W-:Y:S01]  /*4ff0*/  HMMA.16816.F32.BF16 R108, R4.reuse, R10, R108 ;  /* 0x0000000a046c723c */ /* 0x040fe2000004186c */
[----:B------:R-:W3:Y:S01]  /*5000*/  LDSM.16.MT88.4 R8, [R168+0xb800] ;  /* 0x00b80000a808783b */ /* 0x000ee20000004200 */
[----:B------:R-:W5:Y:S06]  /*5010*/  MUFU.EX2 R63, R63 ;  /* 0x0000003f003f7308 */ /* 0x000f6c0000000800 */
[C---:B----4-:R-:W-:Y:S02]  /*5020*/  HMMA.16816.F32.BF16 R104, R4.reuse, R12, R104 ;  /* 0x0000000c0468723c */ /* 0x050fe40000041868 */
[----:B------:R-:W-:Y:S06]  /*5030*/  MUFU.EX2 R142, R142 ;  /* 0x0000008e008e7308 */ /* 0x000fec0000000800 */
[C---:B------:R-:W-:Y:S01]  /*5040*/  HMMA.16816.F32.BF16 R100, R4.reuse, R14, R100 ;  /* 0x0000000e0464723c */ /* 0x040fe20000041864 */
[----:B------:R-:W4:Y:S01]  /*5050*/  LDSM.16.MT88.4 R12, [R116+0xd800] ;  /* 0x00d80000740c783b */ /* 0x000f220000004200 */
[----:B------:R-:W-:Y:S06]  /*5060*/  MUFU.EX2 R138, R138 ;  /* 0x0000008a008a7308 */ /* 0x000fec0000000800 */
[C---:B--2---:R-:W-:Y:S02]  /*5070*/  HMMA.16816.F32.BF16 R88, R4.reuse, R16, R88 ;  /* 0x000000100458723c */ /* 0x044fe40000041858 */
[----:B------:R-:W2:Y:S06]  /*5080*/  MUFU.EX2 R135, R135 ;  /* 0x0000008700877308 */ /* 0x000eac0000000800 */
[C---:B------:R-:W-:Y:S01]  /*5090*/  HMMA.16816.F32.BF16 R84, R4.reuse, R18, R84 ;  /* 0x000000120454723c */ /* 0x040fe20000041854 */
[----:B------:R-:W-:Y:S01]  /*50a0*/  LDSM.16.MT88.4 R16, [R116+0x9c00] ;  /* 0x009c00007410783b */ /* 0x000fe20000004200 */
[----:B------:R-:W2:Y:S06]  /*50b0*/  MUFU.EX2 R131, R131 ;  /* 0x0000008300837308 */ /* 0x000eac0000000800 */
[C---:B---3--:R-:W-:Y:S02]  /*50c0*/  HMMA.16816.F32.BF16 R96, R4.reuse, R8, R96 ;  /* 0x000000080460723c */ /* 0x048fe40000041860 */
[----:B------:R-:W-:Y:S06]  /*50d0*/  MUFU.EX2 R146, R146 ;  /* 0x0000009200927308 */ /* 0x000fec0000000800 */
[C---:B------:R-:W-:Y:S01]  /*50e0*/  HMMA.16816.F32.BF16 R92, R4.reuse, R10, R92 ;  /* 0x0000000a045c723c */ /* 0x040fe2000004185c */
[----:B------:R-:W3:Y:S01]  /*50f0*/  LDSM.16.MT88.4 R8, [R168+0xd800] ;  /* 0x00d80000a808783b */ /* 0x000ee20000004200 */
[----:B------:R-:W-:Y:S06]  /*5100*/  MUFU.EX2 R136, R136 ;  /* 0x0000008800887308 */ /* 0x000fec0000000800 */
[C---:B----4-:R-:W-:Y:S02]  /*5110*/  HMMA.16816.F32.BF16 R72, R4.reuse, R12, R72 ;  /* 0x0000000c0448723c */ /* 0x050fe40000041848 */
[----:B------:R-:W4:Y:S06]  /*5120*/  MUFU.EX2 R137, R137 ;  /* 0x0000008900897308 */ /* 0x000f2c0000000800 */
[C---:B------:R-:W-:Y:S01]  /*5130*/  HMMA.16816.F32.BF16 R68, R4.reuse, R14, R68 ;  /* 0x0000000e0444723c */ /* 0x040fe20000041844 */
[----:B------:R-:W2:Y:S01]  /*5140*/  LDSM.16.MT88.4 R12, [R116+0xbc00] ;  /* 0x00bc0000740c783b */ /* 0x000ea20000004200 */
[----:B------:R-:W-:Y:S08]  /*5150*/  MUFU.EX2 R125, R125 ;  /* 0x0000007d007d7308 */ /* 0x000ff00000000800 */
[----:B------:R-:W4:Y:S08]  /*5160*/  MUFU.EX2 R130, R130 ;  /* 0x0000008200827308 */ /* 0x000f300000000800 */
[----:B------:R-:W4:Y:S01]  /*5170*/  MUFU.EX2 R132, R132 ;  /* 0x0000008400847308 */ /* 0x000f220000000800 */
[C---:B---3--:R-:W-:Y:S07]  /*5180*/  HMMA.16816.F32.BF16 R80, R4.reuse, R8, R80 ;  /* 0x000000080450723c */ /* 0x048fee0000041850 */
[----:B------:R-:W-:Y:S01]  /*5190*/  MUFU.EX2 R59, R59 ;  /* 0x0000003b003b7308 */ /* 0x000fe20000000800 */
[----:B------:R-:W-:Y:S01]  /*51a0*/  HMMA.16816.F32.BF16 R76, R4, R10, R76 ;  /* 0x0000000a044c723c */ /* 0x000fe2000004184c */
[----:B------:R-:W3:Y:S01]  /*51b0*/  LDSM.16.MT88.4 R8, [R168+0x9c00] ;  /* 0x009c0000a808783b */ /* 0x000ee20000004200 */
[----:B-1----:R-:W-:-:S05]  /*51c0*/  F2FP.BF16.F32.PACK_AB R4, R67, R126 ;  /* 0x0000007e4304723e */ /* 0x002fca00000010ff */
[----:B------:R-:W-:Y:S01]  /*51d0*/  MUFU.EX2 R128, R128 ;  /* 0x0000008000807308 */ /* 0x000fe20000000800 */
[----:B------:R-:W-:Y:S02]  /*51e0*/  F2FP.BF16.F32.PACK_AB R5, R65, R124 ;  /* 0x0000007c4105723e */ /* 0x000fe400000010ff */
[----:B-----5:R-:W-:Y:S02]  /*51f0*/  F2FP.BF16.F32.PACK_AB R6, R63, R66 ;  /* 0x000000423f06723e */ /* 0x020fe400000010ff */
[----:B------:R-:W-:-:S03]  /*5200*/  F2FP.BF16.F32.PACK_AB R7, R61, R64 ;  /* 0x000000403d07723e */ /* 0x000fc600000010ff */
[----:B------:R-:W-:Y:S04]  /*5210*/  MUFU.EX2 R55, R55 ;  /* 0x0000003700377308 */ /* 0x000fe80000000800 */
[C---:B------:R-:W-:Y:S04]  /*5220*/  HMMA.16816.F32.BF16 R104, R4.reuse, R16, R104 ;  /* 0x000000100468723c */ /* 0x040fe80000041868 */
[----:B------:R-:W-:Y:S04]  /*5230*/  MUFU.EX2 R62, R62 ;  /* 0x0000003e003e7308 */ /* 0x000fe80000000800 */
[C---:B------:R-:W-:Y:S01]  /*5240*/  HMMA.16816.F32.BF16 R100, R4.reuse, R18, R100 ;  /* 0x000000120464723c */ /* 0x040fe20000041864 */
[----:B------:R-:W1:Y:S03]  /*5250*/  LDSM.16.MT88.4 R16, [R116+0xdc00] ;  /* 0x00dc00007410783b */ /* 0x000e660000004200 */
[----:B------:R-:W5:Y:S04]  /*5260*/  MUFU.EX2 R117, R117 ;  /* 0x0000007500757308 */ /* 0x000f680000000800 */
[C---:B--2---:R-:W-:Y:S04]  /*5270*/  HMMA.16816.F32.BF16 R88, R4.reuse, R12, R88 ;  /* 0x0000000c0458723c */ /* 0x044fe80000041858 */
[----:B------:R-:W-:Y:S04]  /*5280*/  MUFU.EX2 R57, R57 ;  /* 0x0000003900397308 */ /* 0x000fe80000000800 */
[C---:B------:R-:W-:Y:S01]  /*5290*/  HMMA.16816.F32.BF16 R84, R4.reuse, R14, R84 ;  /* 0x0000000e0454723c */ /* 0x040fe20000041854 */
[----:B------:R-:W-:Y:S03]  /*52a0*/  LDSM.16.MT88.4 R12, [R116+0xa000] ;  /* 0x00a00000740c783b */ /* 0x000fe60000004200 */
[----:B------:R-:W2:Y:S04]  /*52b0*/  MUFU.EX2 R56, R56 ;  /* 0x0000003800387308 */ /* 0x000ea80000000800 */
[C---:B---3--:R-:W-:Y:S04]  /*52c0*/  HMMA.16816.F32.BF16 R112, R4.reuse, R8, R112 ;  /* 0x000000080470723c */ /* 0x048fe80000041870 */
[----:B------:R-:W3:Y:S04]  /*52d0*/  MUFU.EX2 R44, R44 ;  /* 0x0000002c002c7308 */ /* 0x000ee80000000800 */
[C---:B------:R-:W-:Y:S01]  /*52e0*/  HMMA.16816.F32.BF16 R108, R4.reuse, R10, R108 ;  /* 0x0000000a046c723c */ /* 0x040fe2000004186c */
[----:B------:R-:W4:Y:S03]  /*52f0*/  LDSM.16.MT88.4 R8, [R168+0xbc00] ;  /* 0x00bc0000a808783b */ /* 0x000f260000004200 */
[----:B------:R-:W-:Y:S04]  /*5300*/  MUFU.EX2 R43, R43 ;  /* 0x0000002b002b7308 */ /* 0x000fe80000000800 */
[C---:B-1----:R-:W-:Y:S04]  /*5310*/  HMMA.16816.F32.BF16 R72, R4.reuse, R16, R72 ;  /* 0x000000100448723c */ /* 0x042fe80000041848 */
[----:B------:R-:W-:Y:S04]  /*5320*/  MUFU.EX2 R195, R195 ;  /* 0x000000c300c37308 */ /* 0x000fe80000000800 */
[C---:B------:R-:W-:Y:S01]  /*5330*/  HMMA.16816.F32.BF16 R68, R4.reuse, R18, R68 ;  /* 0x000000120444723c */ /* 0x040fe20000041844 */
[----:B------:R-:W-:Y:S07]  /*5340*/  LDSM.16.MT88.4 R16, [R116+0xc000] ;  /* 0x00c000007410783b */ /* 0x000fee0000004200 */
[C---:B----4-:R-:W-:Y:S08]  /*5350*/  HMMA.16816.F32.BF16 R96, R4.reuse, R8, R96 ;  /* 0x000000080460723c */ /* 0x050ff00000041860 */
[C---:B------:R-:W-:Y:S01]  /*5360*/  HMMA.16816.F32.BF16 R92, R4.reuse, R10, R92 ;  /* 0x0000000a045c723c */ /* 0x040fe2000004185c */
[----:B------:R-:W1:Y:S07]  /*5370*/  LDSM.16.MT88.4 R8, [R168+0xdc00] ;  /* 0x00dc0000a808783b */ /* 0x000e6e0000004200 */
[C---:B-1----:R-:W-:Y:S08]  /*5380*/  HMMA.16816.F32.BF16 R80, R4.reuse, R8, R80 ;  /* 0x000000080450723c */ /* 0x042ff00000041850 */
[----:B------:R-:W-:Y:S01]  /*5390*/  HMMA.16816.F32.BF16 R76, R4, R10, R76 ;  /* 0x0000000a044c723c */ /* 0x000fe2000004184c */
[----:B------:R-:W1:Y:S01]  /*53a0*/  LDSM.16.MT88.4 R8, [R168+0xa000] ;  /* 0x00a00000a808783b */ /* 0x000e620000004200 */
[----:B------:R-:W-:-:S02]  /*53b0*/  F2FP.BF16.F32.PACK_AB R4, R135, R144 ;  /* 0x000000908704723e */ /* 0x000fc400000010ff */
[----:B------:R-:W-:Y:S02]  /*53c0*/  F2FP.BF16.F32.PACK_AB R5, R133, R142 ;  /* 0x0000008e8505723e */ /* 0x000fe400000010ff */
[----:B------:R-:W-:Y:S02]  /*53d0*/  F2FP.BF16.F32.PACK_AB R6, R131, R140 ;  /* 0x0000008c8306723e */ /* 0x000fe400000010ff */
[----:B------:R-:W-:-:S07]  /*53e0*/  F2FP.BF16.F32.PACK_AB R7, R129, R138 ;  /* 0x0000008a8107723e */ /* 0x000fce00000010ff */
[C---:B------:R-:W-:Y:S08]  /*53f0*/  HMMA.16816.F32.BF16 R104, R4.reuse, R12, R104 ;  /* 0x0000000c0468723c */ /* 0x040ff00000041868 */
[C---:B------:R-:W-:Y:S01]  /*5400*/  HMMA.16816.F32.BF16 R100, R4.reuse, R14, R100 ;  /* 0x0000000e0464723c */ /* 0x040fe20000041864 */
[----:B------:R-:W4:Y:S07]  /*5410*/  LDSM.16.MT88.4 R12, [R168+0xe000] ;  /* 0x00e00000a80c783b */ /* 0x000f2e0000004200 */
[C---:B------:R-:W-:Y:S08]  /*5420*/  HMMA.16816.F32.BF16 R88, R4.reuse, R16, R88 ;  /* 0x000000100458723c */ /* 0x040ff00000041858 */
[C---:B------:R-:W-:Y:S01]  /*5430*/  HMMA.16816.F32.BF16 R84, R4.reuse, R18, R84 ;  /* 0x000000120454723c */ /* 0x040fe20000041854 */
[----:B------:R-:W-:Y:S07]  /*5440*/  LDSM.16.MT88.4 R16, [R168+0xa400] ;  /* 0x00a40000a810783b */ /* 0x000fee0000004200 */
[C---:B-1----:R-:W-:Y:S08]  /*5450*/  HMMA.16816.F32.BF16 R112, R4.reuse, R8, R112 ;  /* 0x000000080470723c */ /* 0x042ff00000041870 */
[C---:B------:R-:W-:Y:S01]  /*5460*/  HMMA.16816.F32.BF16 R108, R4.reuse, R10, R108 ;  /* 0x0000000a046c723c */ /* 0x040fe2000004186c */
[----:B------:R-:W1:Y:S07]  /*5470*/  LDSM.16.MT88.4 R8, [R168+0xc000] ;  /* 0x00c00000a808783b */ /* 0x000e6e0000004200 */
[C---:B----4-:R-:W-:Y:S08]  /*5480*/  HMMA.16816.F32.BF16 R80, R4.reuse, R12, R80 ;  /* 0x0000000c0450723c */ /* 0x050ff00000041850 */
[C---:B------:R-:W-:Y:S01]  /*5490*/  HMMA.16816.F32.BF16 R76, R4.reuse, R14, R76 ;  /* 0x0000000e044c723c */ /* 0x040fe2000004184c */
[----:B------:R-:W-:Y:S07]  /*54a0*/  LDSM.16.MT88.4 R12, [R116+0xa400] ;  /* 0x00a40000740c783b */ /* 0x000fee0000004200 */
[C---:B-1----:R-:W-:Y:S08]  /*54b0*/  HMMA.16816.F32.BF16 R96, R4.reuse, R8, R96 ;  /* 0x000000080460723c */ /* 0x042ff00000041860 */
        /* <DEDUP_REMOVED lines=14> */
[----:B------:R-:W5:Y:S07]  /*55a0*/  LDSM.16.MT88.4 R16, [R116+0xc400] ;  /* 0x00c400007410783b */ /* 0x000f6e0000004200 */
[C---:B-1----:R-:W-:Y:S08]  /*55b0*/  HMMA.16816.F32.BF16 R96, R4.reuse, R8, R96 ;  /* 0x000000080460723c */ /* 0x042ff00000041860 */
[C---:B------:R-:W-:Y:S01]  /*55c0*/  HMMA.16816.F32.BF16 R92, R4.reuse, R10, R92 ;  /* 0x0000000a045c723c */ /* 0x040fe2000004185c */
[----:B------:R-:W1:Y:S07]  /*55d0*/  LDSM.16.MT88.4 R8, [R168+0xe400] ;  /* 0x00e40000a808783b */ /* 0x000e6e0000004200 */
[C---:B----4-:R-:W-:Y:S01]  /*55e0*/  HMMA.16816.F32.BF16 R72, R4.reuse, R12, R72 ;  /* 0x0000000c0448723c */ /* 0x050fe20000041848 */
[----:B------:R-:W-:Y:S01]  /*55f0*/  FADD.FTZ R13, R47, R54 ;  /* 0x000000362f0d7221 */ /* 0x000fe20000010000 */
[-CC-:B------:R-:W-:Y:S01]  /*5600*/  FFMA.FTZ R54, R40, R51.reuse, -R48.reuse ;  /* 0x0000003328367223 */ /* 0x180fe20000010830 */
[-CC-:B------:R-:W-:Y:S01]  /*5610*/  FFMA.FTZ R40, R23, R51.reuse, -R48.reuse ;  /* 0x0000003317287223 */ /* 0x180fe20000010830 */
[-C--:B------:R-:W-:Y:S01]  /*5620*/  FFMA.FTZ R47, R21, R51.reuse, -R48 ;  /* 0x00000033152f7223 */ /* 0x080fe20000010830 */
[-C--:B------:R-:W-:Y:S01]  /*5630*/  FFMA.FTZ R48, R22, R51.reuse, -R49 ;  /* 0x0000003316307223 */ /* 0x080fe20000010831 */
[----:B------:R-:W-:Y:S01]  /*5640*/  FADD.FTZ R12, R46, R119 ;  /* 0x000000772e0c7221 */ /* 0x000fe20000010000 */
[----:B------:R-:W4:Y:S01]  /*5650*/  LDSM.16.MT88.4 R20, [R116+0xa800] ;  /* 0x00a800007414783b */ /* 0x000f220000004200 */
[C---:B------:R-:W-:Y:S01]  /*5660*/  HMMA.16816.F32.BF16 R68, R4.reuse, R14, R68 ;  /* 0x0000000e0444723c */ /* 0x040fe20000041844 */
[----:B------:R-:W-:Y:S01]  /*5670*/  FFMA.FTZ R46, R42, R51, -R49 ;  /* 0x000000332a2e7223 */ /* 0x000fe20000010831 */
[----:B------:R-:W-:Y:S06]  /*5680*/  MUFU.EX2 R41, R54 ;  /* 0x0000003600297308 */ /* 0x000fec0000000800 */
[----:B-----5:R-:W-:Y:S01]  /*5690*/  HMMA.16816.F32.BF16 R88, R4, R16, R88 ;  /* 0x000000100458723c */ /* 0x020fe20000041858 */
[----:B------:R-:W-:Y:S01]  /*56a0*/  FADD.FTZ R16, R50, R13 ;  /* 0x0000000d32107221 */ /* 0x000fe20000010000 */
[----:B------:R-:W-:Y:S01]  /*56b0*/  FADD.FTZ R50, R45, R12 ;  /* 0x0000000c2d327221 */ /* 0x000fe20000010000 */
[----:B------:R-:W-:Y:S01]  /*56c0*/  MUFU.EX2 R42, R58 ;  /* 0x0000003a002a7308 */ /* 0x000fe20000000800 */
[----:B------:R-:W-:Y:S01]  /*56d0*/  LDSM.16.MT88.4 R12, [R116+0xc800] ;  /* 0x00c80000740c783b */ /* 0x000fe20000004200 */
[----:B------:R-:W-:Y:S01]  /*56e0*/  FADD.FTZ R53, R53, R16 ;  /* 0x0000001035357221 */ /* 0x000fe20000010000 */
[----:B------:R-:W-:-:S02]  /*56f0*/  FADD.FTZ R39, R39, R50 ;  /* 0x0000003227277221 */ /* 0x000fc40000010000 */
[C---:B------:R-:W-:Y:S01]  /*5700*/  HMMA.16816.F32.BF16 R84, R4.reuse, R18, R84 ;  /* 0x000000120454723c */ /* 0x040fe20000041854 */
[----:B------:R-:W5:Y:S01]  /*5710*/  LDSM.16.MT88.4 R16, [R168+0xc800] ;  /* 0x00c80000a810783b */ /* 0x000f620000004200 */
[----:B------:R-:W-:Y:S01]  /*5720*/  FADD.FTZ R38, R38, R53 ;  /* 0x0000003526267221 */ /* 0x000fe20000010000 */
[----:B------:R-:W-:Y:S01]  /*5730*/  MUFU.EX2 R40, R40 ;  /* 0x0000002800287308 */ /* 0x000fe20000000800 */
[----:B------:R-:W-:Y:S02]  /*5740*/  FADD.FTZ R36, R36, R39 ;  /* 0x0000002724247221 */ /* 0x000fe40000010000 */
[----:B------:R-:W-:Y:S02]  /*5750*/  FADD.FTZ R37, R37, R38 ;  /* 0x0000002625257221 */ /* 0x000fe40000010000 */
[----:B-1----:R-:W-:Y:S01]  /*5760*/  HMMA.16816.F32.BF16 R80, R4, R8, R80 ;  /* 0x000000080450723c */ /* 0x002fe20000041850 */
[----:B------:R-:W-:Y:S02]  /*5770*/  FADD.FTZ R35, R35, R36 ;  /* 0x0000002423237221 */ /* 0x000fe40000010000 */
[----:B------:R-:W1:Y:S02]  /*5780*/  MUFU.EX2 R46, R46 ;  /* 0x0000002e002e7308 */ /* 0x000e640000000800 */
[----:B------:R-:W-:-:S03]  /*5790*/  FADD.FTZ R32, R32, R35 ;  /* 0x0000002320207221 */ /* 0x000fc60000010000 */
[----:B------:R-:W-:Y:S01]  /*57a0*/  HMMA.16816.F32.BF16 R76, R4, R10, R76 ;  /* 0x0000000a044c723c */ /* 0x000fe2000004184c */
[----:B------:R-:W1:Y:S01]  /*57b0*/  LDSM.16.MT88.4 R8, [R168+0xa800] ;  /* 0x00a80000a808783b */ /* 0x000e620000004200 */
[----:B------:R-:W-:Y:S01]  /*57c0*/  F2FP.BF16.F32.PACK_AB R4, R117, R62 ;  /* 0x0000003e7504723e */ /* 0x000fe200000010ff */
[----:B------:R-:W1:Y:S01]  /*57d0*/  MUFU.EX2 R48, R48 ;  /* 0x0000003000307308 */ /* 0x000e620000000800 */
[----:B------:R-:W-:Y:S01]  /*57e0*/  F2FP.BF16.F32.PACK_AB R5, R128, R59 ;  /* 0x0000003b8005723e */ /* 0x000fe200000010ff */
[----:B------:R-:W-:Y:S01]  /*57f0*/  FADD.FTZ R29, R29, R32 ;  /* 0x000000201d1d7221 */ /* 0x000fe20000010000 */
[----:B--2---:R-:W-:Y:S02]  /*5800*/  F2FP.BF16.F32.PACK_AB R6, R56, R57 ;  /* 0x000000393806723e */ /* 0x004fe400000010ff */
[----:B---3--:R-:W-:Y:S01]  /*5810*/  F2FP.BF16.F32.PACK_AB R7, R44, R55 ;  /* 0x000000372c07723e */ /* 0x008fe200000010ff */
[----:B------:R-:W-:Y:S02]  /*5820*/  FADD.FTZ R28, R28, R29 ;  /* 0x0000001d1c1c7221 */ /* 0x000fe40000010000 */
[----:B------:R-:W2:Y:S04]  /*5830*/  MUFU.EX2 R47, R47 ;  /* 0x0000002f002f7308 */ /* 0x000ea80000000800 */
[C---:B----4-:R-:W-:Y:S08]  /*5840*/  HMMA.16816.F32.BF16 R104, R4.reuse, R20, R104 ;  /* 0x000000140468723c */ /* 0x050ff00000041868 */
        /* <DEDUP_REMOVED lines=10> */
[----:B------:R-:W4:Y:S07]  /*58f0*/  LDSM.16.MT88.4 R12, [R116+0xac00] ;  /* 0x00ac0000740c783b */ /* 0x000f2e0000004200 */
[----:B---3--:R-:W-:Y:S01]  /*5900*/  HMMA.16816.F32.BF16 R72, R4, R20, R72 ;  /* 0x000000140448723c */ /* 0x008fe20000041848 */
[----:B------:R-:W-:Y:S01]  /*5910*/  FADD.FTZ R20, R34, R37 ;  /* 0x0000002522147221 */ /* 0x000fe20000010000 */
[----:B------:R-:W-:-:S03]  /*5920*/  FADD.FTZ R21, R25, R28 ;  /* 0x0000001c19157221 */ /* 0x000fc60000010000 */
[----:B------:R-:W-:Y:S01]  /*5930*/  FADD.FTZ R20, R33, R20 ;  /* 0x0000001421147221 */ /* 0x000fe20000010000 */
[----:B------:R-:W-:Y:S02]  /*5940*/  FADD.FTZ R21, R24, R21 ;  /* 0x0000001518157221 */ /* 0x000fe40000010000 */
[----:B------:R-:W-:Y:S01]  /*5950*/  HMMA.16816.F32.BF16 R68, R4, R22, R68 ;  /* 0x000000160444723c */ /* 0x000fe20000041844 */
[----:B------:R-:W-:Y:S01]  /*5960*/  FADD.FTZ R31, R31, R20 ;  /* 0x000000141f1f7221 */ /* 0x000fe20000010000 */
[----:B------:R-:W-:-:S03]  /*5970*/  FADD.FTZ R124, R124, R21 ;  /* 0x000000157c7c7221 */ /* 0x000fc60000010000 */
[----:B------:R-:W-:Y:S01]  /*5980*/  FADD.FTZ R30, R30, R31 ;  /* 0x0000001f1e1e7221 */ /* 0x000fe20000010000 */
[----:B------:R-:W-:Y:S02]  /*5990*/  FADD.FTZ R65, R65, R124 ;  /* 0x0000007c41417221 */ /* 0x000fe40000010000 */
[----:B-1----:R-:W-:Y:S01]  /*59a0*/  HMMA.16816.F32.BF16 R80, R4, R8, R80 ;  /* 0x000000080450723c */ /* 0x002fe20000041850 */
[----:B------:R-:W-:Y:S01]  /*59b0*/  FADD.FTZ R23, R27, R30 ;  /* 0x0000001e1b177221 */ /* 0x000fe20000010000 */
[----:B------:R-:W-:-:S03]  /*59c0*/  FADD.FTZ R64, R64, R65 ;  /* 0x0000004140407221 */ /* 0x000fc60000010000 */
[----:B------:R-:W-:Y:S01]  /*59d0*/  FADD.FTZ R23, R26, R23 ;  /* 0x000000171a177221 */ /* 0x000fe20000010000 */
[----:B------:R-:W-:Y:S02]  /*59e0*/  FADD.FTZ R61, R61, R64 ;  /* 0x000000403d3d7221 */ /* 0x000fe40000010000 */
[----:B------:R-:W-:Y:S01]  /*59f0*/  HMMA.16816.F32.BF16 R76, R4, R10, R76 ;  /* 0x0000000a044c723c */ /* 0x000fe2000004184c */
[----:B------:R-:W1:Y:S01]  /*5a00*/  LDSM.16.MT88.4 R8, [R168+0xcc00] ;  /* 0x00cc0000a808783b */ /* 0x000e620000004200 */
[----:B------:R-:W-:Y:S01]  /*5a10*/  F2FP.BF16.F32.PACK_AB R4, R43, R46 ;  /* 0x0000002e2b04723e */ /* 0x000fe200000010ff */
[----:B------:R-:W-:Y:S01]  /*5a20*/  FADD.FTZ R126, R126, R23 ;  /* 0x000000177e7e7221 */ /* 0x000fe20000010000 */
[----:B------:R-:W-:Y:S01]  /*5a30*/  F2FP.BF16.F32.PACK_AB R5, R41, R42 ;  /* 0x0000002a2905723e */ /* 0x000fe200000010ff */
[----:B------:R-:W-:Y:S01]  /*5a40*/  FADD.FTZ R142, R142, R61 ;  /* 0x0000003d8e8e7221 */ /* 0x000fe20000010000 */
[----:B------:R-:W-:Y:S01]  /*5a50*/  F2FP.BF16.F32.PACK_AB R6, R195, R48 ;  /* 0x00000030c306723e */ /* 0x000fe200000010ff */
[----:B------:R-:W-:Y:S01]  /*5a60*/  FADD.FTZ R67, R67, R126 ;  /* 0x0000007e43437221 */ /* 0x000fe20000010000 */
[----:B--2---:R-:W-:Y:S01]  /*5a70*/  F2FP.BF16.F32.PACK_AB R7, R47, R40 ;  /* 0x000000282f07723e */ /* 0x004fe200000010ff */
[----:B------:R-:W-:-:S02]  /*5a80*/  FADD.FTZ R133, R133, R142 ;  /* 0x0000008e85857221 */ /* 0x000fc40000010000 */
[----:B------:R-:W-:-:S04]  /*5a90*/  FADD.FTZ R66, R66, R67 ;  /* 0x0000004342427221 */ /* 0x000fc80000010000 */
[----:B------:R-:W-:Y:S01]  /*5aa0*/  HMMA.16816.F32.BF16 R112, R4, R16, R112 ;  /* 0x000000100470723c */ /* 0x000fe20000041870 */
[----:B------:R-:W-:-:S04]  /*5ab0*/  FADD.FTZ R63, R63, R66 ;  /* 0x000000423f3f7221 */ /* 0x000fc80000010000 */
[----:B------:R-:W-:-:S03]  /*5ac0*/  FADD.FTZ R144, R144, R63 ;  /* 0x0000003f90907221 */ /* 0x000fc60000010000 */
[----:B------:R-:W-:Y:S01]  /*5ad0*/  HMMA.16816.F32.BF16 R108, R4, R18, R108 ;  /* 0x00000012046c723c */ /* 0x000fe2000004186c */
[----:B------:R-:W2:Y:S01]  /*5ae0*/  LDSM.16.MT88.4 R16, [R116+0xcc00] ;  /* 0x00cc00007410783b */ /* 0x000ea20000004200 */
[----:B------:R-:W-:-:S04]  /*5af0*/  FADD.FTZ R135, R135, R144 ;  /* 0x0000009087877221 */ /* 0x000fc80000010000 */
[----:B------:R-:W-:Y:S02]  /*5b00*/  FADD.FTZ R140, R140, R135 ;  /* 0x000000878c8c7221 */ /* 0x000fe40000010000 */
[----:B----4-:R-:W-:Y:S02]  /*5b10*/  HMMA.16816.F32.BF16 R104, R4, R12, R104 ;  /* 0x0000000c0468723c */ /* 0x010fe40000041868 */
[----:B------:R-:W-:-:S06]  /*5b20*/  FADD.FTZ R131, R131, R140 ;  /* 0x0000008c83837221 */ /* 0x000fcc0000010000 */
[C---:B------:R-:W-:Y:S01]  /*5b30*/  HMMA.16816.F32.BF16 R100, R4.reuse, R14, R100 ;  /* 0x0000000e0464723c */ /* 0x040fe20000041864 */
[----:B------:R-:W3:Y:S07]  /*5b40*/  LDSM.16.MT88.4 R12, [R168+0xec00] ;  /* 0x00ec0000a80c783b */ /* 0x000eee0000004200 */
[C---:B-1----:R-:W-:Y:S08]  /*5b50*/  HMMA.16816.F32.BF16 R96, R4.reuse, R8, R96 ;  /* 0x000000080460723c */ /* 0x042ff00000041860 */
[C---:B------:R-:W-:Y:S01]  /*5b60*/  HMMA.16816.F32.BF16 R92, R4.reuse, R10, R92 ;  /* 0x0000000a045c723c */ /* 0x040fe2000004185c */
[----:B------:R-:W1:Y:S07]  /*5b70*/  LDSM.16.MT88.4 R8, [R116+0xec00] ;  /* 0x00ec00007408783b */ /* 0x000e6e0000004200 */
[----:B--2---:R-:W-:Y:S01]  /*5b80*/  HMMA.16816.F32.BF16 R88, R4, R16, R88 ;  /* 0x000000100458723c */ /* 0x004fe20000041858 */
[----:B------:R-:W-:-:S04]  /*5b90*/  FADD.FTZ R16, R138, R133 ;  /* 0x000000858a107221 */ /* 0x000fc80000010000 */
[----:B------:R-:W-:-:S03]  /*5ba0*/  FADD.FTZ R16, R129, R16 ;  /* 0x0000001081107221 */ /* 0x000fc60000010000 */
[----:B------:R-:W-:Y:S01]  /*5bb0*/  HMMA.16816.F32.BF16 R84, R4, R18, R84 ;  /* 0x000000120454723c */ /* 0x000fe20000041854 */
[----:B------:R-:W-:Y:S01]  /*5bc0*/  FADD.FTZ R127, R127, R16 ;  /* 0x000000107f7f7221 */ /* 0x000fe20000010000 */
[----:B------:R-:W-:-:S03]  /*5bd0*/  FADD.FTZ R16, R136, R131 ;  /* 0x0000008388107221 */ /* 0x000fc60000010000 */
[----:B------:R-:W-:Y:S01]  /*5be0*/  FADD.FTZ R146, R146, R127 ;  /* 0x0000007f92927221 */ /* 0x000fe20000010000 */
[----:B------:R-:W-:Y:S02]  /*5bf0*/  FADD.FTZ R16, R137, R16 ;  /* 0x0000001089107221 */ /* 0x000fe40000010000 */
        /* <DEDUP_REMOVED lines=19> */
[----:B------:R-:W-:-:S03]  /*5d30*/  FADD.FTZ R43, R43, R46 ;  /* 0x0000002e2b2b7221 */ /* 0x000fc60000010000 */
[----:B------:R-:W-:Y:S01]  /*5d40*/  FADD.FTZ R40, R40, R41 ;  /* 0x0000002928287221 */ /* 0x000fe20000010000 */
[----:B------:R-:W-:-:S03]  /*5d50*/  FADD.FTZ R48, R48, R43 ;  /* 0x0000002b30307221 */ /* 0x000fc60000010000 */
[----:B------:R-:W-:Y:S01]  /*5d60*/  FADD.FTZ R196, R47, R40 ;  /* 0x000000282fc47221 */ /* 0x000fe20000010000 */
[----:B------:R-:W-:Y:S01]  /*5d70*/  FADD.FTZ R195, R195, R48 ;  /* 0x00000030c3c37221 */ /* 0x000fe20000010000 */
[----:B------:R-:W-:Y:S06]  /*5d80*/  @!P0 BRA `(.L_x_491) ;  /* 0x0000003c00308947 */ /* 0x000fec0003800000 */
        /* <DEDUP_REMOVED lines=8> */
.L_x_498:
        /* <DEDUP_REMOVED lines=77> */
.L_x_493:
[----:B------:R-:W-:Y:S05]  /*62e0*/  BSYNC.RECONVERGENT B0 ;  /* 0x0000000000007941 */ /* 0x000fea0003800200 */
.L_x_492:
[----:B------:R-:W-:Y:S01]  /*62f0*/  @!PT LDS RZ, [RZ] ;  /* 0x00000000fffff984 */ /* 0x000fe20000000800 */
[----:B------:R-:W-:Y:S01]  /*6300*/  @!PT LDS RZ, [RZ] ;  /* 0x00000000fffff984 */ /* 0x000fe20000000800 */
[----:B------:R-:W-:Y:S01]  /*6310*/  @!PT LDS RZ, [RZ] ;  /* 0x00000000fffff984 */ /* 0x000fe20000000800 */
[----:B------:R-:W-:Y:S01]  /*6320*/  LDGSTS.E.BYPASS.LTC128B.128 [R185+0x9000], desc[UR4][R178.64] ;  /* 0x09000000b2b97fae */ /* 0x000fe2000b981a04 */
[----:B------:R-:W-:Y:S01]  /*6330*/  IADD3 R202, P1, PT, R187, R178, RZ ;  /* 0x000000b2bbca7210 */ /* 0x000fe20007f3e0ff */
[----:B------:R-:W-:Y:S01]  /*6340*/  BSSY.RECONVERGENT B1, `(.L_x_494) ;  /* 0x0000194000017945 */ /* 0x000fe20003800200 */
[----:B------:R-:W-:Y:S02]  /*6350*/  IADD3 R193, PT, PT, R193, 0x1, RZ ;  /* 0x00000001c1c17810 */ /* 0x000fe40007ffe0ff */
[C---:B------:R-:W-:Y:S02]  /*6360*/  IADD3.X R203, PT, PT, R192.reuse, R179, RZ, P1, !PT ;  /* 0x000000b3c0cb7210 */ /* 0x040fe40000ffe4ff */
[C---:B------:R-:W-:Y:S01]  /*6370*/  IADD3 R200, P1, PT, R187.reuse, R202, RZ ;  /* 0x000000cabbc87210 */ /* 0x040fe20007f3e0ff */
[----:B------:R-:W-:Y:S03]  /*6380*/  LDGSTS.E.BYPASS.LTC128B.128 [R185+0xb000], desc[UR4][R178.64+0x40] ;  /* 0x0b000040b2b97fae */ /* 0x000fe6000b981a04 */
[C---:B------:R-:W-:Y:S02]  /*6390*/  IADD3.X R201, PT, PT, R192.reuse, R203, RZ, P1, !PT ;  /* 0x000000cbc0c97210 */ /* 0x040fe40000ffe4ff */
[----:B------:R-:W-:Y:S03]  /*63a0*/  IADD3 R198, P1, PT, R187, R200, RZ ;  /* 0x000000c8bbc67210 */ /* 0x000fe60007f3e0ff */
[----:B------:R-:W-:Y:S01]  /*63b0*/  LDGSTS.E.BYPASS.LTC128B.128 [R185+0xd000], desc[UR4][R178.64+0x80] ;  /* 0x0d000080b2b97fae */ /* 0x000fe2000b981a04 */
[----:B------:R-:W-:Y:S02]  /*63c0*/  IADD3.X R199, PT, PT, R192, R201, RZ, P1, !PT ;  /* 0x000000c9c0c77210 */ /* 0x000fe40000ffe4ff */
[----:B------:R-:W-:Y:S05]  /*63d0*/  ISETP.NE.AND P1, PT, R193, RZ, PT ;  /* 0x000000ffc100720c */ /* 0x000fea0003f25270 */
[----:B------:R-:W-:Y:S08]  /*63e0*/  LDGSTS.E.BYPASS.LTC128B.128 [R185+0x9800], desc[UR4][R202.64] ;  /* 0x09800000cab97fae */ /* 0x000ff0000b981a04 */
[----:B------:R-:W-:Y:S08]  /*63f0*/  LDGSTS.E.BYPASS.LTC128B.128 [R185+0xb800], desc[UR4][R202.64+0x40] ;  /* 0x0b800040cab97fae */ /* 0x000ff0000b981a04 */
[----:B------:R-:W-:Y:S08]  /*6400*/  LDGSTS.E.BYPASS.LTC128B.128 [R185+0xd800], desc[UR4][R202.64+0x80] ;  /* 0x0d800080cab97fae */ /* 0x000ff0000b981a04 */
[----:B------:R-:W-:Y:S08]  /*6410*/  LDGSTS.E.BYPASS.LTC128B.128 [R185+0xa000], desc[UR4][R200.64] ;  /* 0x0a000000c8b97fae */ /* 0x000ff0000b981a04 */
[----:B------:R-:W-:Y:S08]  /*6420*/  LDGSTS.E.BYPASS.LTC128B.128 [R185+0xc000], desc[UR4][R200.64+0x40] ;  /* 0x0c000040c8b97fae */ /* 0x000ff0000b981a04 */
[----:B------:R-:W-:Y:S08]  /*6430*/  LDGSTS.E.BYPASS.LTC128B.128 [R185+0xe000], desc[UR4][R200.64+0x80] ;  /* 0x0e000080c8b97fae */ /* 0x000ff0000b981a04 */
[----:B------:R-:W-:Y:S08]  /*6440*/  LDGSTS.E.BYPASS.LTC128B.128 [R185+0xa800], desc[UR4][R198.64] ;  /* 0x0a800000c6b97fae */ /* 0x000ff0000b981a04 */
[----:B------:R-:W-:Y:S08]  /*6450*/  LDGSTS.E.BYPASS.LTC128B.128 [R185+0xc800], desc[UR4][R198.64+0x40] ;  /* 0x0c800040c6b97fae */ /* 0x000ff0000b981a04 */
[----:B------:R1:W-:Y:S08]  /*6460*/  LDGSTS.E.BYPASS.LTC128B.128 [R185+0xe800], desc[UR4][R198.64+0x80] ;  /* 0x0e800080c6b97fae */ /* 0x0003f0000b981a04 */
[----:B------:R-:W-:Y:S08]  /*6470*/  LDSM.16.M88.4 R120, [R171] ;  /* 0x00000000ab78783b */ /* 0x000ff00000000200 */
[----:B------:R-:W2:Y:S08]  /*6480*/  LDSM.16.M88.4 R124, [R170+0x3000] ;  /* 0x00300000aa7c783b */ /* 0x000eb00000000200 */
[----:B------:R-:W3:Y:S08]  /*6490*/  LDSM.16.M88.4 R128, [R170+0x3400] ;  /* 0x00340000aa80783b */ /* 0x000ef00000000200 */
[----:B------:R-:W4:Y:S08]  /*64a0*/  LDSM.16.M88.4 R132, [R170+0x3800] ;  /* 0x00380000aa84783b */ /* 0x000f300000000200 */
[----:B------:R-:W5:Y:S04]  /*64b0*/  LD.E R0, desc[UR4][R2.64+0x18c] ;  /* 0x00018c0402007980 */ /* 0x000f68000c101900 */
[----:B------:R-:W1:Y:S08]  /*64c0*/  LDSM.16.M88.4 R136, [R170+0x3c00] ;  /* 0x003c0000aa88783b */ /* 0x000e700000000200 */
[----:B------:R-:W0:Y:S01]  /*64d0*/  LDGDEPBAR ;  /* 0x00000000000079af */ /* 0x000e220000000000 */
[C---:B--2---:R-:W-:Y:S07]  /*64e0*/  HMMA.16816.F32.BF16 R4, R120.reuse, R124, RZ ;  /* 0x0000007c7804723c */ /* 0x044fee00000418ff */
[----:B------:R-:W2:Y:S01]  /*64f0*/  LDSM.16.M88.4 R140, [R170+0x4000] ;  /* 0x00400000aa8c783b */ /* 0x000ea20000000200 */
[C---:B------:R-:W-:Y:S07]  /*6500*/  HMMA.16816.F32.BF16 R8, R120.reuse, R126, RZ ;  /* 0x0000007e7808723c */ /* 0x040fee00000418ff */
[----:B------:R-:W2:Y:S01]  /*6510*/  LDSM.16.M88.4 R144, [R170+0x4400] ;  /* 0x00440000aa90783b */ /* 0x000ea20000000200 */
[C---:B---3--:R-:W-:Y:S07]  /*6520*/  HMMA.16816.F32.BF16 R12, R120.reuse, R128, RZ ;  /* 0x00000080780c723c */ /* 0x048fee00000418ff */
[----:B------:R-:W3:Y:S01]  /*6530*/  LDSM.16.M88.4 R148, [R170+0x4800] ;  /* 0x00480000aa94783b */ /* 0x000ee20000000200 */
[C---:B------:R-:W-:Y:S07]  /*6540*/  HMMA.16816.F32.BF16 R16, R120.reuse, R130, RZ ;  /* 0x000000827810723c */ /* 0x040fee00000418ff */
[----:B------:R-:W3:Y:S01]  /*6550*/  LDSM.16.M88.4 R152, [R170+0x4c00] ;  /* 0x004c0000aa98783b */ /* 0x000ee20000000200 */
[C---:B----4-:R-:W-:Y:S07]  /*6560*/  HMMA.16816.F32.BF16 R20, R120.reuse, R132, RZ ;  /* 0x000000847814723c */ /* 0x050fee00000418ff */
[----:B------:R-:W-:Y:S01]  /*6570*/  LDSM.16.M88.4 R156, [R169] ;  /* 0x00000000a99c783b */ /* 0x000fe20000000200 */
[C---:B------:R-:W-:Y:S07]  /*6580*/  HMMA.16816.F32.BF16 R24, R120.reuse, R134, RZ ;  /* 0x000000867818723c */ /* 0x040fee00000418ff */
[----:B------:R-:W4:Y:S01]  /*6590*/  LDSM.16.M88.4 R160, [R118+0x3000] ;  /* 0x0030000076a0783b */ /* 0x000f220000000200 */
[C---:B-1----:R-:W-:Y:S07]  /*65a0*/  HMMA.16816.F32.BF16 R28, R120.reuse, R136, RZ ;  /* 0x00000088781c723c */ /* 0x042fee00000418ff */
[----:B------:R-:W1:Y:S01]  /*65b0*/  LDSM.16.M88.4 R164, [R118+0x3400] ;  /* 0x0034000076a4783b */ /* 0x000e620000000200 */
[C---:B------:R-:W-:Y:S07]  /*65c0*/  HMMA.16816.F32.BF16 R32, R120.reuse, R138, RZ ;  /* 0x0000008a7820723c */ /* 0x040fee00000418ff */
[----:B------:R-:W-:Y:S01]  /*65d0*/  LDSM.16.M88.4 R124, [R118+0x3c00] ;  /* 0x003c0000767c783b */ /* 0x000fe20000000200 */
[C---:B--2---:R-:W-:Y:S07]  /*65e0*/  HMMA.16816.F32.BF16 R36, R120.reuse, R140, RZ ;  /* 0x0000008c7824723c */ /* 0x044fee00000418ff */
[----:B------:R-:W-:Y:S01]  /*65f0*/  LDSM.16.M88.4 R128, [R118+0x4400] ;  /* 0x004400007680783b */ /* 0x000fe20000000200 */
[C---:B------:R-:W-:Y:S07]  /*6600*/  HMMA.16816.F32.BF16 R40, R120.reuse, R142, RZ ;  /* 0x0000008e7828723c */ /* 0x040fee00000418ff */
[----:B------:R-:W-:Y:S01]  /*6610*/  LDSM.16.M88.4 R132, [R170+0x5c00] ;  /* 0x005c0000aa84783b */ /* 0x000fe20000000200 */
[C---:B------:R-:W-:Y:S08]  /*6620*/  HMMA.16816.F32.BF16 R44, R120.reuse, R144, RZ ;  /* 0x00000090782c723c */ /* 0x040ff000000418ff */
[C---:B------:R-:W-:Y:S08]  /*6630*/  HMMA.16816.F32.BF16 R48, R120.reuse, R146, RZ ;  /* 0x000000927830723c */ /* 0x040ff000000418ff */
[C---:B---3--:R-:W-:Y:S08]  /*6640*/  HMMA.16816.F32.BF16 R52, R120.reuse, R148, RZ ;  /* 0x000000947834723c */ /* 0x048ff000000418ff */
[C---:B------:R-:W-:Y:S08]  /*6650*/  HMMA.16816.F32.BF16 R56, R120.reuse, R150, RZ ;  /* 0x000000967838723c */ /* 0x040ff000000418ff */
[C---:B------:R-:W-:Y:S08]  /*6660*/  HMMA.16816.F32.BF16 R60, R120.reuse, R152, RZ ;  /* 0x00000098783c723c */ /* 0x040ff000000418ff */
[----:B------:R-:W-:Y:S01]  /*6670*/  HMMA.16816.F32.BF16 R64, R120, R154, RZ ;  /* 0x0000009a7840723c */ /* 0x000fe200000418ff */
[----:B------:R-:W2:Y:S07]  /*6680*/  LDSM.16.M88.4 R120, [R118+0x3800] ;  /* 0x003800007678783b */ /* 0x000eae0000000200 */
[C---:B----4-:R-:W-:Y:S08]  /*6690*/  HMMA.16816.F32.BF16 R4, R156.reuse, R160, R4 ;  /* 0x000000a09c04723c */ /* 0x050ff00000041804 */
[C---:B------:R-:W-:Y:S08]  /*66a0*/  HMMA.16816.F32.BF16 R8, R156.reuse, R162, R8 ;  /* 0x000000a29c08723c */ /* 0x040ff00000041808 */
[C---:B-1----:R-:W-:Y:S08]  /*66b0*/  HMMA.16816.F32.BF16 R12, R156.reuse, R164, R12 ;  /* 0x000000a49c0c723c */ /* 0x042ff0000004180c */
[C---:B------:R-:W-:Y:S08]  /*66c0*/  HMMA.16816.F32.BF16 R16, R156.reuse, R166, R16 ;  /* 0x000000a69c10723c */ /* 0x040ff00000041810 */
[C---:B--2---:R-:W-:Y:S08]  /*66d0*/  HMMA.16816.F32.BF16 R20, R156.reuse, R120, R20 ;  /* 0x000000789c14723c */ /* 0x044ff00000041814 */
        /* <DEDUP_REMOVED lines=40> */
[----:B------:R-:W2:Y:S08]  /*6960*/  LDSM.16.M88.4 R120, [R118+0x5400] ;  /* 0x005400007678783b */ /* 0x000eb00000000200 */
[----:B------:R-:W-:Y:S01]  /*6970*/  LDSM.16.M88.4 R132, [R118+0x5c00] ;  /* 0x005c00007684783b */ /* 0x000fe20000000200 */
        /* <DEDUP_REMOVED lines=52> */
[C---:B--2---:R-:W-:Y:S03]  /*6cc0*/  HMMA.16816.F32.BF16 R12, R124.reuse, R120, R12 ;  /* 0x000000787c0c723c */ /* 0x044fe6000004180c */
[-C--:B-----5:R-:W-:Y:S01]  /*6cd0*/  FMUL.FTZ R177, R4, R0.reuse ;  /* 0x0000000004b17220 */ /* 0x0a0fe20000410000 */
[-C--:B------:R-:W-:Y:S01]  /*6ce0*/  FMUL.FTZ R250, R6, R0.reuse ;  /* 0x0000000006fa7220 */ /* 0x080fe20000410000 */
[-C--:B------:R-:W-:Y:S01]  /*6cf0*/  FMUL.FTZ R252, R5, R0.reuse ;  /* 0x0000000005fc7220 */ /* 0x080fe20000410000 */
[-C--:B------:R-:W-:Y:S01]  /*6d00*/  FMUL.FTZ R249, R7, R0.reuse ;  /* 0x0000000007f97220 */ /* 0x080fe20000410000 */
[----:B------:R2:W3:Y:S01]  /*6d10*/  MUFU.TANH R158, R177 ;  /* 0x000000b1009e7308 */ /* 0x0004e20000002400 */
[C---:B------:R-:W-:Y:S01]  /*6d20*/  HMMA.16816.F32.BF16 R16, R124.reuse, R122, R16 ;  /* 0x0000007a7c10723c */ /* 0x040fe20000041810 */
[----:B------:R-:W4:Y:S02]  /*6d30*/  LDSM.16.M88.4 R120, [R118+0x7c00] ;  /* 0x007c00007678783b */ /* 0x000f240000000200 */
[-C--:B------:R-:W-:Y:S01]  /*6d40*/  FMUL.FTZ R197, R8, R0.reuse ;  /* 0x0000000008c57220 */ /* 0x080fe20000410000 */
[-C--:B------:R-:W-:Y:S01]  /*6d50*/  FMUL.FTZ R198, R9, R0.reuse ;  /* 0x0000000009c67220 */ /* 0x080fe20000410000 */
[-C--:B------:R-:W-:Y:S04]  /*6d60*/  FMUL.FTZ R251, R11, R0.reuse ;  /* 0x000000000bfb7220 */ /* 0x080fe80000410000 */
[----:B------:R5:W1:Y:S02]  /*6d70*/  MUFU.TANH R162, R197 ;  /* 0x000000c500a27308 */ /* 0x000a640000002400 */
[-C--:B------:R-:W-:Y:S01]  /*6d80*/  FMUL.FTZ R248, R12, R0.reuse ;  /* 0x000000000cf87220 */ /* 0x080fe20000410000 */
[-C--:B------:R-:W-:Y:S01]  /*6d90*/  FMUL.FTZ R246, R13, R0.reuse ;  /* 0x000000000df67220 */ /* 0x080fe20000410000 */
[-C--:B------:R-:W-:Y:S01]  /*6da0*/  FMUL.FTZ R247, R14, R0.reuse ;  /* 0x000000000ef77220 */ /* 0x080fe20000410000 */
[-C--:B------:R-:W-:Y:S05]  /*6db0*/  FMUL.FTZ R245, R15, R0.reuse ;  /* 0x000000000ff57220 */ /* 0x080fea0000410000 */
[----:B------:R3:W3:Y:S01]  /*6dc0*/  MUFU.TANH R6, R198 ;  /* 0x000000c600067308 */ /* 0x0006e20000002400 */
[-C--:B--2---:R-:W-:Y:S01]  /*6dd0*/  FMUL.FTZ R177, R10, R0.reuse ;  /* 0x000000000ab17220 */ /* 0x084fe20000410000 */
[-C--:B------:R-:W-:Y:S01]  /*6de0*/  FMUL.FTZ R244, R16, R0.reuse ;  /* 0x0000000010f47220 */ /* 0x080fe20000410000 */
[-C--:B------:R-:W-:Y:S01]  /*6df0*/  FMUL.FTZ R242, R17, R0.reuse ;  /* 0x0000000011f27220 */ /* 0x080fe20000410000 */
[-C--:B------:R-:W-:Y:S01]  /*6e00*/  FMUL.FTZ R243, R18, R0.reuse ;  /* 0x0000000012f37220 */ /* 0x080fe20000410000 */
[-C--:B------:R-:W-:Y:S05]  /*6e10*/  FMUL.FTZ R241, R19, R0.reuse ;  /* 0x0000000013f17220 */ /* 0x080fea0000410000 */
[----:B------:R2:W2:Y:S01]  /*6e20*/  MUFU.TANH R9, R177 ;  /* 0x000000b100097308 */ /* 0x0004a20000002400 */
[C---:B-1----:R-:W-:Y:S09]  /*6e30*/  HMMA.16816.F32.BF16 R20, R124.reuse, R128, R20 ;  /* 0x000000807c14723c */ /* 0x042ff20000041814 */
[----:B------:R-:W1:Y:S01]  /*6e40*/  MUFU.TANH R252, R252 ;  /* 0x000000fc00fc7308 */ /* 0x000e620000002400 */
[C---:B------:R-:W-:Y:S01]  /*6e50*/  HMMA.16816.F32.BF16 R24, R124.reuse, R130, R24 ;  /* 0x000000827c18723c */ /* 0x040fe20000041818 */
[----:B------:R-:W5:Y:S08]  /*6e60*/  LDSM.16.M88.4 R128, [R118+0x8000] ;  /* 0x008000007680783b */ /* 0x000f700000000200 */
[----:B------:R-:W1:Y:S01]  /*6e70*/  MUFU.TANH R250, R250 ;  /* 0x000000fa00fa7308 */ /* 0x000e620000002400 */
[C---:B----4-:R-:W-:Y:S03]  /*6e80*/  HMMA.16816.F32.BF16 R28, R124.reuse, R120, R28 ;  /* 0x000000787c1c723c */ /* 0x050fe6000004181c */
[-C--:B------:R-:W-:Y:S01]  /*6e90*/  FMUL.FTZ R238, R20, R0.reuse ;  /* 0x0000000014ee7220 */ /* 0x080fe20000410000 */
[-C--:B------:R-:W-:Y:S01]  /*6ea0*/  FMUL.FTZ R236, R21, R0.reuse ;  /* 0x0000000015ec7220 */ /* 0x080fe20000410000 */
[-C--:B------:R-:W-:Y:S04]  /*6eb0*/  FMUL.FTZ R239, R22, R0.reuse ;  /* 0x0000000016ef7220 */ /* 0x080fe80000410000 */
[----:B------:R-:W4:Y:S01]  /*6ec0*/  MUFU.TANH R249, R249 ;  /* 0x000000f900f97308 */ /* 0x000f220000002400 */
[-C--:B------:R-:W-:Y:S01]  /*6ed0*/  FMUL.FTZ R237, R23, R0.reuse ;  /* 0x0000000017ed7220 */ /* 0x080fe20000410000 */
[C---:B------:R-:W-:Y:S01]  /*6ee0*/  HMMA.16816.F32.BF16 R32, R124.reuse, R122, R32 ;  /* 0x0000007a7c20723c */ /* 0x040fe20000041820 */
[----:B------:R-:W3:Y:S02]  /*6ef0*/  LDSM.16.M88.4 R120, [R118+0x8400] ;  /* 0x008400007678783b */ /* 0x000ee40000000200 */
[-C--:B------:R-:W-:Y:S01]  /*6f00*/  FMUL.FTZ R240, R24, R0.reuse ;  /* 0x0000000018f07220 */ /* 0x080fe20000410000 */
[-C--:B------:R-:W-:Y:S01]  /*6f10*/  FMUL.FTZ R234, R25, R0.reuse ;  /* 0x0000000019ea7220 */ /* 0x080fe20000410000 */
[-C--:B------:R-:W-:Y:S03]  /*6f20*/  FMUL.FTZ R235, R26, R0.reuse ;  /* 0x000000001aeb7220 */ /* 0x080fe60000410000 */
[----:B------:R-:W1:Y:S01]  /*6f30*/  MUFU.TANH R251, R251 ;  /* 0x000000fb00fb7308 */ /* 0x000e620000002400 */
[-C--:B------:R-:W-:Y:S01]  /*6f40*/  FMUL.FTZ R233, R27, R0.reuse ;  /* 0x000000001be97220 */ /* 0x080fe20000410000 */
[-C--:B------:R-:W-:Y:S01]  /*6f50*/  FMUL.FTZ R228, R28, R0.reuse ;  /* 0x000000001ce47220 */ /* 0x080fe20000410000 */
[-C--:B------:R-:W-:Y:S01]  /*6f60*/  FMUL.FTZ R229, R29, R0.reuse ;  /* 0x000000001de57220 */ /* 0x080fe20000410000 */
[-C--:B------:R-:W-:Y:S06]  /*6f70*/  FMUL.FTZ R227, R30, R0.reuse ;  /* 0x000000001ee37220 */ /* 0x080fec0000410000 */
[----:B------:R-:W1:Y:S01]  /*6f80*/  MUFU.TANH R248, R248 ;  /* 0x000000f800f87308 */ /* 0x000e620000002400 */
[-C--:B------:R-:W-:Y:S01]  /*6f90*/  FMUL.FTZ R231, R31, R0.reuse ;  /* 0x000000001fe77220 */ /* 0x080fe20000410000 */
[-C--:B------:R-:W-:Y:S01]  /*6fa0*/  FMUL.FTZ R232, R32, R0.reuse ;  /* 0x0000000020e87220 */ /* 0x080fe20000410000 */
[-C--:B------:R-:W-:Y:S01]  /*6fb0*/  FMUL.FTZ R230, R33, R0.reuse ;  /* 0x0000000021e67220 */ /* 0x080fe20000410000 */
[-C--:B------:R-:W-:Y:S06]  /*6fc0*/  FMUL.FTZ R225, R34, R0.reuse ;  /* 0x0000000022e17220 */ /* 0x080fec0000410000 */
[----:B------:R-:W1:Y:S01]  /*6fd0*/  MUFU.TANH R246, R246 ;  /* 0x000000f600f67308 */ /* 0x000e620000002400 */
[-C--:B------:R-:W-:Y:S01]  /*6fe0*/  FMUL.FTZ R221, R35, R0.reuse ;  /* 0x0000000023dd7220 */ /* 0x080fe20000410000 */
[C---:B-----5:R-:W-:Y:S08]  /*6ff0*/  HMMA.16816.F32.BF16 R36, R124.reuse, R128, R36 ;  /* 0x000000807c24723c */ /* 0x060ff00000041824 */
[----:B------:R-:W1:Y:S01]  /*7000*/  MUFU.TANH R247, R247 ;  /* 0x000000f700f77308 */ /* 0x000e620000002400 */
[C---:B------:R-:W-:Y:S01]  /*7010*/  HMMA.16816.F32.BF16 R40, R124.reuse, R130, R40 ;  /* 0x000000827c28723c */ /* 0x040fe20000041828 */
[----:B------:R-:W5:Y:S08]  /*7020*/  LDSM.16.M88.4 R128, [R118+0x8800] ;  /* 0x008800007680783b */ /* 0x000f700000000200 */
[----:B------:R-:W1:Y:S01]  /*7030*/  MUFU.TANH R245, R245 ;  /* 0x000000f500f57308 */ /* 0x000e620000002400 */
[C---:B---3--:R-:W-:Y:S03]  /*7040*/  HMMA.16816.F32.BF16 R44, R124.reuse, R120, R44 ;  /* 0x000000787c2c723c */ /* 0x048fe6000004182c */
[-C--:B------:R-:W-:Y:S01]  /*7050*/  FMUL.FTZ R208, R36, R0.reuse ;  /* 0x0000000024d07220 */ /* 0x080fe20000410000 */
[-C--:B------:R-:W-:Y:S05]  /*7060*/  FMUL.FTZ R210, R37, R0.reuse ;  /* 0x0000000025d27220 */ /* 0x080fea0000410000 */
[----:B------:R-:W3:Y:S01]  /*7070*/  MUFU.TANH R244, R244 ;  /* 0x000000f400f47308 */ /* 0x000ee20000002400 */
[-C--:B------:R-:W-:Y:S01]  /*7080*/  FMUL.FTZ R215, R38, R0.reuse ;  /* 0x0000000026d77220 */ /* 0x080fe20000410000 */
[-C--:B------:R-:W-:Y:S01]  /*7090*/  FMUL.FTZ R213, R39, R0.reuse ;  /* 0x0000000027d57220 */ /* 0x080fe20000410000 */
[C---:B------:R-:W-:Y:S01]  /*70a0*/  HMMA.16816.F32.BF16 R48, R124.reuse, R122, R48 ;  /* 0x0000007a7c30723c */ /* 0x040fe20000041830 */
[----:B------:R-:W2:Y:S01]  /*70b0*/  LDSM.16.M88.4 R120, [R118+0x8c00] ;  /* 0x008c00007678783b */ /* 0x000ea20000000200 */
[----:B------:R-:W-:Y:S05]  /*70c0*/  DEPBAR.LE SB0, 0x0 ;  /* 0x000080000000791a */ /* 0x000fea0000000000 */
[----:B------:R-:W1:Y:S01]  /*70d0*/  MUFU.TANH R242, R242 ;  /* 0x000000f200f27308 */ /* 0x000e620000002400 */
[-C--:B------:R-:W-:Y:S01]  /*70e0*/  FMUL.FTZ R212, R40, R0.reuse ;  /* 0x0000000028d47220 */ /* 0x080fe20000410000 */
[-C--:B------:R-:W-:Y:S01]  /*70f0*/  FMUL.FTZ R206, R41, R0.reuse ;  /* 0x0000000029ce7220 */ /* 0x080fe20000410000 */
[-C--:B------:R-:W-:Y:S01]  /*7100*/  FMUL.FTZ R211, R42, R0.reuse ;  /* 0x000000002ad37220 */ /* 0x080fe20000410000 */
[-C--:B------:R-:W-:Y:S01]  /*7110*/  FMUL.FTZ R209, R43, R0.reuse ;  /* 0x000000002bd17220 */ /* 0x080fe20000410000 */
[-C--:B------:R-:W-:Y:S01]  /*7120*/  FMUL.FTZ R202, R44, R0.reuse ;  /* 0x000000002cca7220 */ /* 0x080fe20000410000 */
[-C--:B------:R-:W-:Y:S01]  /*7130*/  FMUL.FTZ R204, R45, R0.reuse ;  /* 0x000000002dcc7220 */ /* 0x080fe20000410000 */
[-C--:B------:R-:W-:Y:S03]  /*7140*/  FMUL.FTZ R207, R46, R0.reuse ;  /* 0x000000002ecf7220 */ /* 0x080fe60000410000 */
[----:B------:R-:W1:Y:S01]  /*7150*/  MUFU.TANH R243, R243 ;  /* 0x000000f300f37308 */ /* 0x000e620000002400 */
[----:B------:R-:W-:Y:S01]  /*7160*/  BAR.SYNC.DEFER_BLOCKING 0x0 ;  /* 0x0000000000007b1d */ /* 0x000fe20000010000 */
[-C--:B------:R-:W-:Y:S01]  /*7170*/  FMUL.FTZ R205, R47, R0.reuse ;  /* 0x000000002fcd7220 */ /* 0x080fe20000410000 */
[-C--:B------:R-:W-:Y:S01]  /*7180*/  FMUL.FTZ R214, R48, R0.reuse ;  /* 0x0000000030d67220 */ /* 0x080fe20000410000 */
[-C--:B------:R-:W-:Y:S01]  /*7190*/  FMUL.FTZ R216, R49, R0.reuse ;  /* 0x0000000031d87220 */ /* 0x080fe20000410000 */
[-C--:B------:R-:W-:Y:S05]  /*71a0*/  FMUL.FTZ R203, R50, R0.reuse ;  /* 0x0000000032cb7220 */ /* 0x080fea0000410000 */
[----:B------:R-:W1:Y:S01]  /*71b0*/  MUFU.TANH R241, R241 ;  /* 0x000000f100f17308 */ /* 0x000e620000002400 */
[-C--:B------:R-:W-:Y:S01]  /*71c0*/  FMUL.FTZ R201, R51, R0.reuse ;  /* 0x0000000033c97220 */ /* 0x080fe20000410000 */
[C---:B-----5:R-:W-:Y:S08]  /*71d0*/  HMMA.16816.F32.BF16 R52, R124.reuse, R128, R52 ;  /* 0x000000807c34723c */ /* 0x060ff00000041834 */
[----:B------:R-:W1:Y:S01]  /*71e0*/  MUFU.TANH R238, R238 ;  /* 0x000000ee00ee7308 */ /* 0x000e620000002400 */
[C---:B------:R-:W-:Y:S09]  /*71f0*/  HMMA.16816.F32.BF16 R56, R124.reuse, R130, R56 ;  /* 0x000000827c38723c */ /* 0x040ff20000041838 */
[----:B------:R-:W1:Y:S01]  /*7200*/  MUFU.TANH R236, R236 ;  /* 0x000000ec00ec7308 */ /* 0x000e620000002400 */
[C---:B--2---:R-:W-:Y:S03]  /*7210*/  HMMA.16816.F32.BF16 R60, R124.reuse, R120, R60 ;  /* 0x000000787c3c723c */ /* 0x044fe6000004183c */
[-C--:B------:R-:W-:Y:S01]  /*7220*/  FMUL.FTZ R199, R54, R0.reuse ;  /* 0x0000000036c77220 */ /* 0x080fe20000410000 */
[-C--:B------:R-:W-:Y:S05]  /*7230*/  FMUL.FTZ R200, R55, R0.reuse ;  /* 0x0000000037c87220 */ /* 0x080fea0000410000 */
[----:B------:R-:W2:Y:S01]  /*7240*/  MUFU.TANH R239, R239 ;  /* 0x000000ef00ef7308 */ /* 0x000ea20000002400 */
[-C--:B------:R-:W-:Y:S01]  /*7250*/  FMUL.FTZ R218, R52, R0.reuse ;  /* 0x0000000034da7220 */ /* 0x080fe20000410000 */
[-C--:B------:R-:W-:Y:S01]  /*7260*/  FMUL.FTZ R217, R53, R0.reuse ;  /* 0x0000000035d97220 */ /* 0x080fe20000410000 */
[----:B------:R-:W-:Y:S03]  /*7270*/  HMMA.16816.F32.BF16 R64, R124, R122, R64 ;  /* 0x0000007a7c40723c */ /* 0x000fe60000041840 */
        /* <DEDUP_REMOVED lines=14> */
[----:B------:R-:W-:Y:S08]  /*7360*/  FMUL.FTZ R54, R67, R0 ;  /* 0x0000000043367220 */ /* 0x000ff00000410000 */
[----:B------:R-:W1:Y:S10]  /*7370*/  MUFU.TANH R235, R235 ;  /* 0x000000eb00eb7308 */ /* 0x000e740000002400 */
        /* <DEDUP_REMOVED lines=36> */
[----:B------:R1:W1:Y:S10]  /*75c0*/  MUFU.TANH R56, R177 ;  /* 0x000000b100387308 */ /* 0x0002740000002400 */
[----:B------:R-:W1:Y:S10]  /*75d0*/  MUFU.TANH R224, R224 ;  /* 0x000000e000e07308 */ /* 0x000e740000002400 */
[----:B------:R-:W1:Y:S10]  /*75e0*/  MUFU.TANH R226, R226 ;  /* 0x000000e200e27308 */ /* 0x000e740000002400 */
[----:B------:R-:W1:Y:S10]  /*75f0*/  MUFU.TANH R55, R55 ;  /* 0x0000003700377308 */ /* 0x000e740000002400 */
[----:B------:R-:W1:Y:S01]  /*7600*/  MUFU.TANH R54, R54 ;  /* 0x0000003600367308 */ /* 0x000e620000002400 */
[----:B--234-:R-:W-:Y:S05]  /*7610*/  @!P1 BRA `(.L_x_495) ;  /* 0x0000000400989947 */ /* 0x01cfea0003800000 */
        /* <DEDUP_REMOVED lines=20> */
[----:B------:R-:W2:Y:S01]  /*7760*/  I2F.RP R10, R11 ;  /* 0x0000000b000a7306 */ /* 0x000ea20000209400 */
[----:B------:R-:W-:Y:S02]  /*7770*/  LOP3.LUT R12, R12, R15, RZ, 0x3c, !PT ;  /* 0x0000000f0c0c7212 */ /* 0x000fe400078e3cff */
[----:B------:R-:W-:Y:S02]  /*7780*/  IMAD.MOV R7, RZ, RZ, -R7 ;  /* 0x000000ffff077224 */ /* 0x000fe400078e0a07 */
[----:B------:R-:W-:Y:S05]  /*7790*/  ISETP.GE.AND P1, PT, R12, RZ, PT ;  /* 0x000000ff0c00720c */ /* 0x000fea0003f26270 */
[----:B--2---:R-:W2:Y:S02]  /*77a0*/  MUFU.RCP R0, R10 ;  /* 0x0000000a00007308 */ /* 0x004ea40000001000 */
[----:B--2---:R-:W-:Y:S01]  /*77b0*/  VIADD R16, R0, 0xffffffe ;  /* 0x0ffffffe00107836 */ /* 0x004fe20000000000 */
[----:B------:R-:W-:Y:S07]  /*77c0*/  IADD3 R0, PT, PT, R183, -0x80, RZ ;  /* 0xffffff80b7007810 */ /* 0x000fee0007ffe0ff */
[----:B------:R-:W2:Y:S02]  /*77d0*/  F2I.FTZ.U32.TRUNC.NTZ R17, R16 ;  /* 0x0000001000117305 */ /* 0x000ea4000021f000 */
[--C-:B--2---:R-:W-:Y:S02]  /*77e0*/  IMAD.MOV R8, RZ, RZ, -R17.reuse ;  /* 0x000000ffff087224 */ /* 0x104fe400078e0a11 */
[----:B------:R-:W-:Y:S02]  /*77f0*/  IMAD.MOV.U32 R16, RZ, RZ, RZ ;  /* 0x000000ffff107224 */ /* 0x000fe400078e00ff */
[----:B------:R-:W-:Y:S01]  /*7800*/  IMAD R13, R8, R11, RZ ;  /* 0x0000000b080d7224 */ /* 0x000fe200078e02ff */
[----:B------:R-:W-:Y:S02]  /*7810*/  IABS R8, R0 ;  /* 0x0000000000087213 */ /* 0x000fe40000000000 */
[----:B------:R-:W-:Y:S01]  /*7820*/  LOP3.LUT R0, R0, R15, RZ, 0x3c, !PT ;  /* 0x0000000f00007212 */ /* 0x000fe200078e3cff */
[----:B------:R-:W-:Y:S02]  /*7830*/  IMAD.HI.U32 R13, R17, R13, R16 ;  /* 0x0000000d110d7227 */ /* 0x000fe400078e0010 */
[----:B------:R-:W2:Y:S01]  /*7840*/  LD.E.64 R16, desc[UR4][R2.64+0x38] ;  /* 0x0000380402107980 */ /* 0x000ea2000c101b00 */
        /* <DEDUP_REMOVED lines=14> */
[----:B------:R-:W-:Y:S11]  /*7930*/  ISETP.GE.U32.AND P6, PT, R8, R11, PT ;  /* 0x0000000b0800720c */ /* 0x000ff60003fc6070 */
        /* <DEDUP_REMOVED lines=27> */
.L_x_497:
[----:B------:R-:W-:Y:S05]  /*7af0*/  BSYNC.RECONVERGENT B0 ;  /* 0x0000000000007941 */ /* 0x000fea0003800200 */
.L_x_496:
[----:B-1----:R-:W-:Y:S01]  /*7b00*/  IMAD.MOV.U32 R177, RZ, RZ, R175 ;  /* 0x000000ffffb17224 */ /* 0x002fe200078e00af */
        /* <DEDUP_REMOVED lines=23> */
.L_x_495:
[----:B------:R-:W-:Y:S05]  /*7c80*/  BSYNC.RECONVERGENT B1 ;  /* 0x0000000000017941 */ /* 0x000fea0003800200 */
.L_x_494:
[----:B------:R-:W3:Y:S01]  /*7c90*/  LD.E R53, desc[UR4][R2.64+0xdc] ;  /* 0x0000dc0402357980 */ /* 0x000ee2000c101900 */
[----:B-1----:R-:W-:Y:S02]  /*7ca0*/  FMNMX3.FTZ R15, R117, R158, R252, !PT ;  /* 0x0000009e750f7276 */ /* 0x002fe400078100fc */
[----:B------:R-:W-:Y:S01]  /*7cb0*/  FMNMX3.FTZ R0, R119, R250, R249, !PT ;  /* 0x000000fa77007276 */ /* 0x000fe200078100f9 */
[----:B------:R-:W-:Y:S01]  /*7cc0*/  LDSM.16.MT88.4 R16, [R168+0x9000] ;  /* 0x00900000a810783b */ /* 0x000fe20000004200 */
[----:B------:R-:W-:Y:S02]  /*7cd0*/  FMNMX3.FTZ R15, R15, R162, R6, !PT ;  /* 0x000000a20f0f7276 */ /* 0x000fe40007810006 */
[----:B------:R-:W-:Y:S02]  /*7ce0*/  FMNMX3.FTZ R0, R0, R9, R251, !PT ;  /* 0x0000000900007276 */ /* 0x000fe400078100fb */
[----:B------:R-:W-:Y:S02]  /*7cf0*/  FMNMX3.FTZ R15, R15, R248, R246, !PT ;  /* 0x000000f80f0f7276 */ /* 0x000fe400078100f6 */
        /* <DEDUP_REMOVED lines=30> */
[----:B--2---:R-:W-:Y:S02]  /*7ee0*/  FMNMX3.FTZ R13, R15, R224, R226, !PT ;  /* 0x000000e00f0d7276 */ /* 0x004fe400078100e2 */
[----:B------:R-:W-:Y:S02]  /*7ef0*/  FMNMX3.FTZ R7, R0, R55, R54, !PT ;  /* 0x0000003700077276 */ /* 0x000fe40007810036 */
[----:B------:R-:W-:Y:S01]  /*7f00*/  IADD3 R194, PT, PT, R194, -0x1, RZ ;  /* 0xffffffffc2c27810 */ /* 0x000fe20007ffe0ff */
[----:B------:R-:W1:Y:S01]  /*7f10*/  SHFL.BFLY PT, R4, R13, 0x2, 0x1f ;  /* 0x0c401f000d047f89 */ /* 0x000e6200000e0000 */
[----:B------:R-:W-:Y:S07]  /*7f20*/  IADD3 R183, PT, PT, R183, -0x80, RZ ;  /* 0xffffff80b7b77810 */ /* 0x000fee0007ffe0ff */
[----:B------:R-:W2:Y:S01]  /*7f30*/  SHFL.BFLY PT, R0, R7, 0x2, 0x1f ;  /* 0x0c401f0007007f89 */ /* 0x000ea200000e0000 */
[----:B-1----:R-:W-:Y:S02]  /*7f40*/  FMNMX.FTZ R11, R13, R4, !PT ;  /* 0x000000040d0b7209 */ /* 0x002fe40007810000 */
[----:B--2---:R-:W-:Y:S05]  /*7f50*/  FMNMX.FTZ R5, R7, R0, !PT ;  /* 0x0000000007057209 */ /* 0x004fea0007810000 */
[----:B------:R-:W1:Y:S08]  /*7f60*/  SHFL.BFLY PT, R52, R11, 0x1, 0x1f ;  /* 0x0c201f000b347f89 */ /* 0x000e7000000e0000 */
[----:B------:R-:W2:Y:S01]  /*7f70*/  SHFL.BFLY PT, R0, R5, 0x1, 0x1f ;  /* 0x0c201f0005007f89 */ /* 0x000ea200000e0000 */
[----:B-1----:R-:W-:Y:S02]  /*7f80*/  FMNMX.FTZ R52, R11, R52, !PT ;  /* 0x000000340b347209 */ /* 0x002fe40007810000 */
[----:B--2---:R-:W-:Y:S02]  /*7f90*/  FMNMX.FTZ R0, R5, R0, !PT ;  /* 0x0000000005007209 */ /* 0x004fe40007810000 */
[----:B------:R-:W-:Y:S03]  /*7fa0*/  FSETP.NEU.FTZ.AND P1, PT, R52, -INF , PT ;  /* 0xff8000003400780b */ /* 0x000fe60003f3d000 */
[----:B------:R-:W-:Y:S01]  /*7fb0*/  FADD.FTZ R4, -R0, R119 ;  /* 0x0000007700047221 */ /* 0x000fe20000010100 */
[C---:B---3--:R-:W-:Y:S01]  /*7fc0*/  FMUL.FTZ R123, R53.reuse, R52 ;  /* 0x00000034357b7220 */ /* 0x048fe20000410000 */
[C---:B------:R-:W-:Y:S02]  /*7fd0*/  FMUL.FTZ R120, R53.reuse, R0 ;  /* 0x0000000035787220 */ /* 0x040fe40000410000 */
[----:B------:R-:W-:Y:S01]  /*7fe0*/  FMUL.FTZ R59, R53, R4 ;  /* 0x00000004353b7220 */ /* 0x000fe20000410000 */
[----:B------:R-:W-:Y:S01]  /*7ff0*/  FADD.FTZ R4, -R52, R117 ;  /* 0x0000007534047221 */ /* 0x000fe20000010100 */
[----:B------:R-:W-:Y:S02]  /*8000*/  FSEL R123, R123, RZ, P1 ;  /* 0x000000ff7b7b7208 */ /* 0x000fe40000800000 */
[----:B------:R-:W-:Y:S01]  /*8010*/  FSETP.NEU.FTZ.AND P1, PT, R0, -INF , PT ;  /* 0xff8000000000780b */ /* 0x000fe20003f3d000 */
[----:B------:R-:W-:Y:S01]  /*8020*/  FMUL.FTZ R58, R53, R4 ;  /* 0x00000004353a7220 */ /* 0x000fe20000410000 */
[----:B------:R-:W1:Y:S01]  /*8030*/  MUFU.EX2 R59, R59 ;  /* 0x0000003b003b7308 */ /* 0x000e620000000800 */
        /* <DEDUP_REMOVED lines=8> */
[-CC-:B------:R-:W-:Y:S01]  /*80c0*/  FFMA.FTZ R121, R251, R53.reuse, -R120.reuse ;  /* 0x00000035fb797223 */ /* 0x180fe20000010878 */
[-CC-:B------:R-:W-:Y:S01]  /*80d0*/  FFMA.FTZ R122, R250, R53.reuse, -R120.reuse ;  /* 0x00000035fa7a7223 */ /* 0x180fe20000010878 */
[----:B------:R-:W2:Y:S01]  /*80e0*/  MUFU.EX2 R58, R58 ;  /* 0x0000003a003a7308 */ /* 0x000ea20000000800 */
[-CC-:B------:R-:W-:Y:S01]  /*80f0*/  FFMA.FTZ R132, R208, R53.reuse, -R123.reuse ;  /* 0x00000035d0847223 */ /* 0x180fe2000001087b */
[-CC-:B------:R-:W-:Y:S01]  /*8100*/  FFMA.FTZ R137, R214, R53.reuse, -R123.reuse ;  /* 0x00000035d6897223 */ /* 0x180fe2000001087b */
[-CC-:B------:R-:W-:Y:S01]  /*8110*/  FFMA.FTZ R140, R216, R53.reuse, -R123.reuse ;  /* 0x00000035d88c7223 */ /* 0x180fe2000001087b */
[-CC-:B------:R-:W-:Y:S01]  /*8120*/  FFMA.FTZ R135, R207, R53.reuse, -R120.reuse ;  /* 0x00000035cf877223 */ /* 0x180fe20000010878 */
[--C-:B------:R-:W-:Y:S01]  /*8130*/  FFMA.FTZ R138, R205, R53, -R120.reuse ;  /* 0x00000035cd8a7223 */ /* 0x100fe20000010878 */
[C---:B-1----:R-:W-:Y:S01]  /*8140*/  FMUL.FTZ R6, R59.reuse, R114 ;  /* 0x000000723b067220 */ /* 0x042fe20000410000 */
[C---:B------:R-:W-:Y:S03]  /*8150*/  FMUL.FTZ R7, R59.reuse, R115 ;  /* 0x000000733b077220 */ /* 0x040fe60000410000 */
        /* <DEDUP_REMOVED lines=8> */
[----:B------:R-:W-:Y:S01]  /*81e0*/  MUFU.EX2 R128, R128 ;  /* 0x0000008000807308 */ /* 0x000fe20000000800 */
[C---:B--2---:R-:W-:Y:S01]  /*81f0*/  FMUL.FTZ R4, R58.reuse, R112 ;  /* 0x000000703a047220 */ /* 0x044fe20000410000 */
[C---:B------:R-:W-:Y:S01]  /*8200*/  FMUL.FTZ R5, R58.reuse, R113 ;  /* 0x000000713a057220 */ /* 0x040fe20000410000 */
[C---:B------:R-:W-:Y:S01]  /*8210*/  FMUL.FTZ R8, R58.reuse, R108 ;  /* 0x0000006c3a087220 */ /* 0x040fe20000410000 */
[C---:B------:R-:W-:Y:S01]  /*8220*/  FMUL.FTZ R9, R58.reuse, R109 ;  /* 0x0000006d3a097220 */ /* 0x040fe20000410000 */
[C---:B------:R-:W-:Y:S01]  /*8230*/  FMUL.FTZ R12, R58.reuse, R104 ;  /* 0x000000683a0c7220 */ /* 0x040fe20000410000 */
[C---:B------:R-:W-:Y:S01]  /*8240*/  FMUL.FTZ R13, R58.reuse, R105 ;  /* 0x000000693a0d7220 */ /* 0x040fe20000410000 */
[C---:B------:R-:W-:Y:S03]  /*8250*/  FMUL.FTZ R20, R58.reuse, R96 ;  /* 0x000000603a147220 */ /* 0x040fe60000410000 */
[----:B------:R-:W1:Y:S01]  /*8260*/  MUFU.EX2 R121, R121 ;  /* 0x0000007900797308 */ /* 0x000e620000000800 */
        /* <DEDUP_REMOVED lines=8> */
[C---:B------:R-:W-:Y:S01]  /*82f0*/  FMUL.FTZ R37, R58.reuse, R81 ;  /* 0x000000513a257220 */ /* 0x040fe20000410000 */
[C---:B------:R-:W-:Y:S01]  /*8300*/  FMUL.FTZ R50, R59.reuse, R70 ;  /* 0x000000463b327220 */ /* 0x040fe20000410000 */
[----:B------:R-:W-:Y:S01]  /*8310*/  FMUL.FTZ R51, R59, R71 ;  /* 0x000000473b337220 */ /* 0x000fe20000410000 */
[C---:B------:R-:W-:Y:S01]  /*8320*/  FMUL.FTZ R48, R58.reuse, R68 ;  /* 0x000000443a307220 */ /* 0x040fe20000410000 */
[----:B------:R-:W-:Y:S01]  /*8330*/  FMUL.FTZ R49, R58, R69 ;  /* 0x000000453a317220 */ /* 0x000fe20000410000 */
[-CC-:B------:R-:W-:Y:S01]  /*8340*/  FFMA.FTZ R81, R247, R53.reuse, -R120.reuse ;  /* 0x00000035f7517223 */ /* 0x180fe20000010878 */
[----:B------:R-:W-:Y:S03]  /*8350*/  LDSM.16.MT88.4 R68, [R168+0xb400] ;  /* 0x00b40000a844783b */ /* 0x000fe60000004200 */
[----:B------:R-:W2:Y:S01]  /*8360*/  MUFU.EX2 R129, R129 ;  /* 0x0000008100817308 */ /* 0x000ea20000000800 */
[----:B-1----:R-:W-:Y:S01]  /*8370*/  F2FP.BF16.F32.PACK_AB R63, R121, R128 ;  /* 0x00000080793f723e */ /* 0x002fe200000010ff */
[-CC-:B------:R-:W-:Y:S01]  /*8380*/  FFMA.FTZ R90, R236, R53.reuse, -R123.reuse ;  /* 0x00000035ec5a7223 */ /* 0x180fe2000001087b */
[-CC-:B------:R-:W-:Y:S01]  /*8390*/  FFMA.FTZ R139, R203, R53.reuse, -R120.reuse ;  /* 0x00000035cb8b7223 */ /* 0x180fe20000010878 */
[-CC-:B------:R-:W-:Y:S01]  /*83a0*/  FFMA.FTZ R142, R201, R53.reuse, -R120.reuse ;  /* 0x00000035c98e7223 */ /* 0x180fe20000010878 */
[-CC-:B------:R-:W-:Y:S01]  /*83b0*/  FFMA.FTZ R202, R202, R53.reuse, -R123.reuse ;  /* 0x00000035caca7223 */ /* 0x180fe2000001087b */
[-CC-:B------:R-:W-:Y:S01]  /*83c0*/  FFMA.FTZ R204, R204, R53.reuse, -R123.reuse ;  /* 0x00000035cccc7223 */ /* 0x180fe2000001087b */
[----:B------:R-:W-:Y:S03]  /*83d0*/  LDSM.16.MT88.4 R108, [R168+0xac00] ;  /* 0x00ac0000a86c783b */ /* 0x000fe60000004200 */
[----:B------:R-:W1:Y:S01]  /*83e0*/  MUFU.EX2 R122, R122 ;  /* 0x0000007a007a7308 */ /* 0x000e620000000800 */
[-CC-:B------:R-:W-:Y:S01]  /*83f0*/  FFMA.FTZ R105, R57, R53.reuse, -R120.reuse ;  /* 0x0000003539697223 */ /* 0x180fe20000010878 */
[-CC-:B------:R-:W-:Y:S01]  /*8400*/  FFMA.FTZ R104, R56, R53.reuse, -R120.reuse ;  /* 0x0000003538687223 */ /* 0x180fe20000010878 */
[-CC-:B------:R-:W-:Y:S01]  /*8410*/  FFMA.FTZ R88, R240, R53.reuse, -R123.reuse ;  /* 0x00000035f0587223 */ /* 0x180fe2000001087b */
[-CC-:B------:R-:W-:Y:S01]  /*8420*/  FFMA.FTZ R89, R234, R53.reuse, -R123.reuse ;  /* 0x00000035ea597223 */ /* 0x180fe2000001087b */
[-CC-:B------:R-:W-:Y:S01]  /*8430*/  FFMA.FTZ R96, R235, R53.reuse, -R120.reuse ;  /* 0x00000035eb607223 */ /* 0x180fe20000010878 */
[-CC-:B------:R-:W-:Y:S01]  /*8440*/  FFMA.FTZ R91, R233, R53.reuse, -R120.reuse ;  /* 0x00000035e95b7223 */ /* 0x180fe20000010878 */
[----:B------:R-:W-:Y:S03]  /*8450*/  FFMA.FTZ R98, R228, R53, -R123 ;  /* 0x00000035e4627223 */ /* 0x000fe6000001087b */
[----:B------:R-:W-:Y:S01]  /*8460*/  MUFU.EX2 R126, R126 ;  /* 0x0000007e007e7308 */ /* 0x000fe20000000800 */
[----:B--2---:R-:W-:Y:S01]  /*8470*/  F2FP.BF16.F32.PACK_AB R60, R129, R131 ;  /* 0x00000083813c723e */ /* 0x004fe200000010ff */
[----:B------:R-:W-:Y:S01]  /*8480*/  FFMA.FTZ R131, R58, R195, R131 ;  /* 0x000000c33a837223 */ /* 0x000fe20000010083 */
[-CC-:B------:R-:W-:Y:S01]  /*8490*/  FFMA.FTZ R97, R229, R53.reuse, -R123.reuse ;  /* 0x00000035e5617223 */ /* 0x180fe2000001087b */
[-CC-:B------:R-:W-:Y:S01]  /*84a0*/  FFMA.FTZ R119, R227, R53.reuse, -R120.reuse ;  /* 0x00000035e3777223 */ /* 0x180fe20000010878 */
[-CC-:B------:R-:W-:Y:S01]  /*84b0*/  FFMA.FTZ R99, R232, R53.reuse, -R123.reuse ;  /* 0x00000035e8637223 */ /* 0x180fe2000001087b */
[-CC-:B------:R-:W-:Y:S01]  /*84c0*/  FFMA.FTZ R125, R225, R53.reuse, -R120.reuse ;  /* 0x00000035e17d7223 */ /* 0x180fe20000010878 */
[-C--:B------:R-:W-:Y:S03]  /*84d0*/  FFMA.FTZ R130, R221, R53.reuse, -R120 ;  /* 0x00000035dd827223 */ /* 0x080fe60000010878 */
[----:B------:R-:W2:Y:S01]  /*84e0*/  MUFU.EX2 R117, R117 ;  /* 0x0000007500757308 */ /* 0x000ea20000000800 */
[----:B-1----:R-:W-:Y:S01]  /*84f0*/  F2FP.BF16.F32.PACK_AB R61, R127, R122 ;  /* 0x0000007a7f3d723e */ /* 0x002fe200000010ff */
[----:B------:R-:W-:Y:S01]  /*8500*/  FFMA.FTZ R196, R59, R196, R122 ;  /* 0x000000c43bc47223 */ /* 0x000fe2000001007a */
[-CC-:B------:R-:W-:Y:S01]  /*8510*/  FFMA.FTZ R122, R231, R53.reuse, -R120.reuse ;  /* 0x00000035e77a7223 */ /* 0x180fe20000010878 */
[-CC-:B------:R-:W-:Y:S01]  /*8520*/  FFMA.FTZ R134, R213, R53.reuse, -R120.reuse ;  /* 0x00000035d5867223 */ /* 0x180fe20000010878 */
[-CC-:B------:R-:W-:Y:S01]  /*8530*/  FFMA.FTZ R136, R206, R53.reuse, -R123.reuse ;  /* 0x00000035ce887223 */ /* 0x180fe2000001087b */
[-CC-:B------:R-:W-:Y:S01]  /*8540*/  FFMA.FTZ R133, R211, R53.reuse, -R120.reuse ;  /* 0x00000035d3857223 */ /* 0x180fe20000010878 */
[-CC-:B------:R-:W-:Y:S03]  /*8550*/  FFMA.FTZ R144, R217, R53.reuse, -R123.reuse ;  /* 0x00000035d9907223 */ /* 0x180fe6000001087b */
[----:B------:R-:W1:Y:S01]  /*8560*/  MUFU.EX2 R81, R81 ;  /* 0x0000005100517308 */ /* 0x000e620000000800 */
[-CC-:B------:R-:W-:Y:S01]  /*8570*/  FFMA.FTZ R143, R220, R53.reuse, -R123.reuse ;  /* 0x00000035dc8f7223 */ /* 0x180fe2000001087b */
[-CC-:B------:R-:W-:Y:S01]  /*8580*/  FFMA.FTZ R148, R219, R53.reuse, -R123.reuse ;  /* 0x00000035db947223 */ /* 0x180fe2000001087b */
[-CC-:B------:R-:W-:Y:S01]  /*8590*/  FFMA.FTZ R141, R199, R53.reuse, -R120.reuse ;  /* 0x00000035c78d7223 */ /* 0x180fe20000010878 */
[-CC-:B------:R-:W-:Y:S01]  /*85a0*/  FFMA.FTZ R146, R200, R53.reuse, -R120.reuse ;  /* 0x00000035c8927223 */ /* 0x180fe20000010878 */
[-CC-:B------:R-:W-:Y:S01]  /*85b0*/  FFMA.FTZ R145, R197, R53.reuse, -R120.reuse ;  /* 0x00000035c5917223 */ /* 0x180fe20000010878 */
[-CC-:B------:R-:W-:Y:S01]  /*85c0*/  FFMA.FTZ R150, R198, R53.reuse, -R120.reuse ;  /* 0x00000035c6967223 */ /* 0x180fe20000010878 */
[-CC-:B------:R-:W-:Y:S03]  /*85d0*/  FFMA.FTZ R218, R218, R53.reuse, -R123.reuse ;  /* 0x00000035dada7223 */ /* 0x180fe6000001087b */
[----:B------:R-:W-:Y:S01]  /*85e0*/  MUFU.EX2 R90, R90 ;  /* 0x0000005a005a7308 */ /* 0x000fe20000000800 */
[----:B--2---:R-:W-:Y:S01]  /*85f0*/  F2FP.BF16.F32.PACK_AB R62, R117, R126 ;  /* 0x0000007e753e723e */ /* 0x004fe200000010ff */
[-CC-:B------:R-:W-:Y:S01]  /*8600*/  FFMA.FTZ R222, R222, R53.reuse, -R123.reuse ;  /* 0x00000035dede7223 */ /* 0x180fe2000001087b */
[-CC-:B------:R-:W-:Y:S01]  /*8610*/  FFMA.FTZ R223, R223, R53.reuse, -R123.reuse ;  /* 0x00000035dfdf7223 */ /* 0x180fe2000001087b */
[-CC-:B------:R-:W-:Y:S01]  /*8620*/  FFMA.FTZ R224, R224, R53.reuse, -R123.reuse ;  /* 0x00000035e0e07223 */ /* 0x180fe2000001087b */
[----:B------:R-:W-:Y:S03]  /*8630*/  ISETP.NE.AND P1, PT, R194, -0x1, PT ;  /* 0xffffffffc200780c */ /* 0x000fe60003f25270 */
[C---:B------:R-:W-:Y:S02]  /*8640*/  HMMA.16816.F32.BF16 R4, R60.reuse, R16, R4 ;  /* 0x000000103c04723c */ /* 0x040fe40000041804 */
[----:B------:R-:W-:Y:S03]  /*8650*/  MUFU.EX2 R124, R124 ;  /* 0x0000007c007c7308 */ /* 0x000fe60000000800 */
[C---:B------:R-:W-:Y:S01]  /*8660*/  FMUL.FTZ R16, R58.reuse, R100 ;  /* 0x000000643a107220 */ /* 0x040fe20000410000 */
[--C-:B------:R-:W-:Y:S01]  /*8670*/  FFMA.FTZ R100, R245, R53, -R120.reuse ;  /* 0x00000035f5647223 */ /* 0x100fe20000010878 */
[----:B------:R-:W-:Y:S01]  /*8680*/  FMUL.FTZ R17, R58, R101 ;  /* 0x000000653a117220 */ /* 0x000fe20000410000 */
[C---:B------:R-:W-:Y:S04]  /*8690*/  HMMA.16816.F32.BF16 R8, R60.reuse, R18, R8 ;  /* 0x000000123c08723c */ /* 0x040fe80000041808 */
[----:B------:R-:W-:Y:S01]  /*86a0*/  MUFU.EX2 R132, R132 ;  /* 0x0000008400847308 */ /* 0x000fe20000000800 */
[C---:B------:R-:W-:Y:S01]  /*86b0*/  FMUL.FTZ R18, R59.reuse, R102 ;  /* 0x000000663b127220 */ /* 0x040fe20000410000 */
[----:B------:R-:W-:Y:S01]  /*86c0*/  FMUL.FTZ R19, R59, R103 ;  /* 0x000000673b137220 */ /* 0x000fe20000410000 */
[-CC-:B------:R-:W-:Y:S01]  /*86d0*/  FFMA.FTZ R101, R248, R53.reuse, -R123.reuse ;  /* 0x00000035f8657223 */ /* 0x180fe2000001087b */
[C---:B------:R-:W-:Y:S06]  /*86e0*/  HMMA.16816.F32.BF16 R12, R60.reuse, R24, R12 ;  /* 0x000000183c0c723c */ /* 0x040fec000004180c */
[----:B------:R-:W2:Y:S01]  /*86f0*/  MUFU.EX2 R100, R100 ;  /* 0x0000006400647308 */ /* 0x000ea20000000800 */
[C---:B------:R-:W-:Y:S01]  /*8700*/  FMUL.FTZ R24, R58.reuse, R92 ;  /* 0x0000005c3a187220 */ /* 0x040fe20000410000 */
[--C-:B------:R-:W-:Y:S01]  /*8710*/  FFMA.FTZ R92, R237, R53, -R120.reuse ;  /* 0x00000035ed5c7223 */ /* 0x100fe20000010878 */
[----:B------:R-:W-:Y:S01]  /*8720*/  FMUL.FTZ R25, R58, R93 ;  /* 0x0000005d3a197220 */ /* 0x000fe20000410000 */
[--C-:B------:R-:W-:Y:S01]  /*8730*/  FFMA.FTZ R93, R238, R53, -R123.reuse ;  /* 0x00000035ee5d7223 */ /* 0x100fe2000001087b */
[C---:B------:R-:W-:Y:S05]  /*8740*/  HMMA.16816.F32.BF16 R16, R60.reuse, R26, R16 ;  /* 0x0000001a3c10723c */ /* 0x040fea0000041810 */
[----:B------:R-:W-:Y:S01]  /*8750*/  MUFU.EX2 R101, R101 ;  /* 0x0000006500657308 */ /* 0x000fe20000000800 */
[C---:B------:R-:W-:Y:S01]  /*8760*/  FMUL.FTZ R26, R59.reuse, R94 ;  /* 0x0000005e3b1a7220 */ /* 0x040fe20000410000 */
[----:B------:R-:W-:Y:S01]  /*8770*/  FMUL.FTZ R27, R59, R95 ;  /* 0x0000005f3b1b7220 */ /* 0x000fe20000410000 */
[-CC-:B------:R-:W-:Y:S01]  /*8780*/  FFMA.FTZ R94, R243, R53.reuse, -R120.reuse ;  /* 0x00000035f35e7223 */ /* 0x180fe20000010878 */
[--C-:B------:R-:W-:Y:S01]  /*8790*/  FFMA.FTZ R95, R239, R53, -R120.reuse ;  /* 0x00000035ef5f7223 */ /* 0x100fe20000010878 */
[C---:B------:R-:W-:Y:S05]  /*87a0*/  HMMA.16816.F32.BF16 R20, R60.reuse, R32, R20 ;  /* 0x000000203c14723c */ /* 0x040fea0000041814 */
[----:B------:R-:W-:Y:S01]  /*87b0*/  MUFU.EX2 R93, R93 ;  /* 0x0000005d005d7308 */ /* 0x000fe20000000800 */
[C---:B------:R-:W-:Y:S01]  /*87c0*/  FMUL.FTZ R32, R58.reuse, R84 ;  /* 0x000000543a207220 */ /* 0x040fe20000410000 */
[----:B------:R-:W-:Y:S01]  /*87d0*/  FMUL.FTZ R33, R58, R85 ;  /* 0x000000553a217220 */ /* 0x000fe20000410000 */
[-C--:B------:R-:W-:Y:S01]  /*87e0*/  FFMA.FTZ R85, R241, R53.reuse, -R120 ;  /* 0x00000035f1557223 */ /* 0x080fe20000010878 */
[-CC-:B------:R-:W-:Y:S01]  /*87f0*/  FFMA.FTZ R84, R244, R53.reuse, -R123.reuse ;  /* 0x00000035f4547223 */ /* 0x180fe2000001087b */
[C---:B------:R-:W-:Y:S05]  /*8800*/  HMMA.16816.F32.BF16 R24, R60.reuse, R34, R24 ;  /* 0x000000223c18723c */ /* 0x040fea0000041818 */
[----:B------:R-:W-:Y:S01]  /*8810*/  MUFU.EX2 R92, R92 ;  /* 0x0000005c005c7308 */ /* 0x000fe20000000800 */
        /* <DEDUP_REMOVED lines=8> */
[----:B------:R-:W-:Y:S01]  /*88a0*/  FADD.FTZ R77, R127, R196 ;  /* 0x000000c47f4d7221 */ /* 0x000fe20000010000 */
[----:B------:R-:W-:Y:S01]  /*88b0*/  FFMA.FTZ R127, R210, R53, -R123 ;  /* 0x00000035d27f7223 */ /* 0x000fe2000001087b */
[C---:B------:R-:W-:Y:S05]  /*88c0*/  HMMA.16816.F32.BF16 R32, R60.reuse, R42, R32 ;  /* 0x0000002a3c20723c */ /* 0x040fea0000041820 */
[----:B------:R-:W3:Y:S01]  /*88d0*/  MUFU.EX2 R86, R86 ;  /* 0x0000005600567308 */ /* 0x000ee20000000800 */
[C---:B------:R-:W-:Y:S01]  /*88e0*/  FMUL.FTZ R42, R59.reuse, R78 ;  /* 0x0000004e3b2a7220 */ /* 0x040fe20000410000 */
[----:B------:R-:W-:Y:S01]  /*88f0*/  FMUL.FTZ R43, R59, R79 ;  /* 0x0000004f3b2b7220 */ /* 0x000fe20000410000 */
[----:B------:R-:W-:Y:S01]  /*8900*/  FADD.FTZ R80, R128, R77 ;  /* 0x0000004d80507221 */ /* 0x000fe20000010000 */
[----:B------:R-:W-:Y:S01]  /*8910*/  FFMA.FTZ R128, R209, R53, -R120 ;  /* 0x00000035d1807223 */ /* 0x000fe20000010878 */
[----:B------:R-:W-:Y:S01]  /*8920*/  LDSM.16.MT88.4 R76, [R116+0xc000] ;  /* 0x00c00000744c783b */ /* 0x000fe20000004200 */
[C---:B------:R-:W-:Y:S04]  /*8930*/  HMMA.16816.F32.BF16 R36, R60.reuse, R44, R36 ;  /* 0x0000002c3c24723c */ /* 0x040fe80000041824 */
[----:B------:R-:W-:Y:S01]  /*8940*/  MUFU.EX2 R87, R87 ;  /* 0x0000005700577308 */ /* 0x000fe20000000800 */
[C---:B------:R-:W-:Y:S01]  /*8950*/  FMUL.FTZ R44, R58.reuse, R72 ;  /* 0x000000483a2c7220 */ /* 0x040fe20000410000 */
[----:B------:R-:W-:Y:S01]  /*8960*/  FMUL.FTZ R45, R58, R73 ;  /* 0x000000493a2d7220 */ /* 0x000fe20000410000 */
[----:B------:R-:W-:Y:S01]  /*8970*/  FADD.FTZ R80, R121, R80 ;  /* 0x0000005079507221 */ /* 0x000fe20000010000 */
[C---:B------:R-:W-:Y:S06]  /*8980*/  HMMA.16816.F32.BF16 R40, R60.reuse, R46, R40 ;  /* 0x0000002e3c28723c */ /* 0x040fec0000041828 */
[----:B------:R-:W4:Y:S01]  /*8990*/  MUFU.EX2 R84, R84 ;  /* 0x0000005400547308 */ /* 0x000f220000000800 */
[C---:B------:R-:W-:Y:S01]  /*89a0*/  FMUL.FTZ R46, R59.reuse, R74 ;  /* 0x0000004a3b2e7220 */ /* 0x040fe20000410000 */
[----:B------:R-:W-:Y:S01]  /*89b0*/  FMUL.FTZ R47, R59, R75 ;  /* 0x0000004b3b2f7220 */ /* 0x000fe20000410000 */
[----:B------:R-:W-:Y:S01]  /*89c0*/  FADD.FTZ R59, R129, R131 ;  /* 0x00000083813b7221 */ /* 0x000fe20000010000 */
[----:B------:R-:W5:Y:S01]  /*89d0*/  LDSM.16.MT88.4 R72, [R168+0x9400] ;  /* 0x00940000a848783b */ /* 0x000f620000004200 */
[-C--:B------:R-:W-:Y:S01]  /*89e0*/  FFMA.FTZ R129, R215, R53.reuse, -R120 ;  /* 0x00000035d7817223 */ /* 0x080fe20000010878 */
[-C--:B------:R-:W-:Y:S04]  /*89f0*/  FFMA.FTZ R131, R212, R53.reuse, -R123 ;  /* 0x00000035d4837223 */ /* 0x080fe8000001087b */
[----:B------:R-:W4:Y:S01]  /*8a00*/  MUFU.EX2 R94, R94 ;  /* 0x0000005e005e7308 */ /* 0x000f220000000800 */
[----:B------:R-:W-:Y:S01]  /*8a10*/  FADD.FTZ R58, R126, R59 ;  /* 0x0000003b7e3a7221 */ /* 0x000fe20000010000 */
[C---:B------:R-:W-:Y:S03]  /*8a20*/  HMMA.16816.F32.BF16 R44, R60.reuse, R64, R44 ;  /* 0x000000403c2c723c */ /* 0x040fe6000004182c */
[----:B-1----:R-:W-:Y:S01]  /*8a30*/  FADD.FTZ R59, R81, R80 ;  /* 0x00000050513b7221 */ /* 0x002fe20000010000 */
[----:B------:R-:W-:Y:S01]  /*8a40*/  FADD.FTZ R58, R117, R58 ;  /* 0x0000003a753a7221 */ /* 0x000fe20000010000 */
[----:B------:R-:W-:Y:S03]  /*8a50*/  FFMA.FTZ R123, R226, R53, -R123 ;  /* 0x00000035e27b7223 */ /* 0x000fe6000001087b */
[----:B------:R-:W1:Y:S01]  /*8a60*/  MUFU.EX2 R95, R95 ;  /* 0x0000005f005f7308 */ /* 0x000e620000000800 */
[----:B--2---:R-:W-:Y:S01]  /*8a70*/  FADD.FTZ R59, R100, R59 ;  /* 0x0000003b643b7221 */ /* 0x004fe20000010000 */
[----:B------:R-:W-:Y:S01]  /*8a80*/  HMMA.16816.F32.BF16 R48, R60, R66, R48 ;  /* 0x000000423c30723c */ /* 0x000fe20000041830 */
[----:B------:R-:W2:Y:S02]  /*8a90*/  LDSM.16.MT88.4 R64, [R116+0x9400] ;  /* 0x009400007440783b */ /* 0x000ea40000004200 */
[----:B---3--:R-:W-:Y:S01]  /*8aa0*/  F2FP.BF16.F32.PACK_AB R60, R86, R101 ;  /* 0x00000065563c723e */ /* 0x008fe200000010ff */
[----:B------:R-:W-:Y:S01]  /*8ab0*/  FADD.FTZ R101, R101, R58 ;  /* 0x0000003a65657221 */ /* 0x000fe20000010000 */
[----:B------:R-:W-:Y:S03]  /*8ac0*/  F2FP.BF16.F32.PACK_AB R61, R100, R81 ;  /* 0x00000051643d723e */ /* 0x000fe600000010ff */
[----:B------:R-:W-:Y:S01]  /*8ad0*/  MUFU.EX2 R121, R202 ;  /* 0x000000ca00797308 */ /* 0x000fe20000000800 */
[----:B----4-:R-:W-:Y:S02]  /*8ae0*/  F2FP.BF16.F32.PACK_AB R62, R87, R84 ;  /* 0x00000054573e723e */ /* 0x010fe400000010ff */
[C---:B------:R-:W-:Y:S01]  /*8af0*/  F2FP.BF16.F32.PACK_AB R63, R85.reuse, R94 ;  /* 0x0000005e553f723e */ /* 0x040fe200000010ff */
[----:B------:R-:W-:Y:S01]  /*8b00*/  LDSM.16.MT88.4 R80, [R116+0xc400] ;  /* 0x00c400007450783b */ /* 0x000fe20000004200 */
[----:B------:R-:W-:Y:S05]  /*8b10*/  FADD.FTZ R94, R94, R59 ;  /* 0x0000003b5e5e7221 */ /* 0x000fea0000010000 */
[----:B------:R-:W-:Y:S01]  /*8b20*/  MUFU.EX2 R126, R204 ;  /* 0x000000cc007e7308 */ /* 0x000fe20000000800 */
[----:B------:R-:W-:Y:S09]  /*8b30*/  FADD.FTZ R94, R85, R94 ;  /* 0x0000005e555e7221 */ /* 0x000ff20000010000 */
[----:B------:R-:W-:Y:S01]  /*8b40*/  MUFU.EX2 R135, R135 ;  /* 0x0000008700877308 */ /* 0x000fe20000000800 */
[C---:B-----5:R-:W-:Y:S09]  /*8b50*/  HMMA.16816.F32.BF16 R4, R60.reuse, R72, R4 ;  /* 0x000000483c04723c */ /* 0x060ff20000041804 */
[----:B------:R-:W-:Y:S01]  /*8b60*/  MUFU.EX2 R138, R138 ;  /* 0x0000008a008a7308 */ /* 0x000fe20000000800 */
[C---:B------:R-:W-:Y:S01]  /*8b70*/  HMMA.16816.F32.BF16 R8, R60.reuse, R74, R8 ;  /* 0x0000004a3c08723c */ /* 0x040fe20000041808 */
[----:B------:R-:W-:Y:S08]  /*8b80*/  LDSM.16.MT88.4 R72, [R168+0xbc00] ;  /* 0x00bc0000a848783b */ /* 0x000ff00000004200 */
[----:B------:R-:W-:Y:S01]  /*8b90*/  MUFU.EX2 R137, R137 ;  /* 0x0000008900897308 */ /* 0x000fe20000000800 */
[C---:B--2---:R-:W-:Y:S09]  /*8ba0*/  HMMA.16816.F32.BF16 R12, R60.reuse, R64, R12 ;  /* 0x000000403c0c723c */ /* 0x044ff2000004180c */
[----:B------:R-:W-:Y:S01]  /*8bb0*/  MUFU.EX2 R140, R140 ;  /* 0x0000008c008c7308 */ /* 0x000fe20000000800 */
[C---:B------:R-:W-:Y:S01]  /*8bc0*/  HMMA.16816.F32.BF16 R16, R60.reuse, R66, R16 ;  /* 0x000000423c10723c */ /* 0x040fe20000041810 */
[----:B------:R-:W2:Y:S08]  /*8bd0*/  LDSM.16.MT88.4 R64, [R116+0xb400] ;  /* 0x00b400007440783b */ /* 0x000eb00000004200 */
[----:B------:R-:W-:Y:S01]  /*8be0*/  MUFU.EX2 R139, R139 ;  /* 0x0000008b008b7308 */ /* 0x000fe20000000800 */
[C---:B------:R-:W-:Y:S09]  /*8bf0*/  HMMA.16816.F32.BF16 R20, R60.reuse, R68, R20 ;  /* 0x000000443c14723c */ /* 0x040ff20000041814 */
[----:B------:R-:W-:Y:S01]  /*8c00*/  MUFU.EX2 R142, R142 ;  /* 0x0000008e008e7308 */ /* 0x000fe20000000800 */
[C---:B------:R-:W-:Y:S01]  /*8c10*/  HMMA.16816.F32.BF16 R24, R60.reuse, R70, R24 ;  /* 0x000000463c18723c */ /* 0x040fe20000041818 */
[----:B------:R-:W3:Y:S08]  /*8c20*/  LDSM.16.MT88.4 R68, [R168+0xd400] ;  /* 0x00d40000a844783b */ /* 0x000ef00000004200 */
[----:B------:R-:W-:Y:S10]  /*8c30*/  MUFU.EX2 R88, R88 ;  /* 0x0000005800587308 */ /* 0x000ff40000000800 */
[----:B------:R-:W4:Y:S10]  /*8c40*/  MUFU.EX2 R89, R89 ;  /* 0x0000005900597308 */ /* 0x000f340000000800 */
[----:B------:R-:W-:Y:S01]  /*8c50*/  MUFU.EX2 R96, R96 ;  /* 0x0000006000607308 */ /* 0x000fe20000000800 */
[C---:B--2---:R-:W-:Y:S09]  /*8c60*/  HMMA.16816.F32.BF16 R28, R60.reuse, R64, R28 ;  /* 0x000000403c1c723c */ /* 0x044ff2000004181c */
[----:B------:R-:W2:Y:S01]  /*8c70*/  MUFU.EX2 R91, R91 ;  /* 0x0000005b005b7308 */ /* 0x000ea20000000800 */
[C---:B------:R-:W-:Y:S01]  /*8c80*/  HMMA.16816.F32.BF16 R32, R60.reuse, R66, R32 ;  /* 0x000000423c20723c */ /* 0x040fe20000041820 */
[----:B------:R-:W5:Y:S08]  /*8c90*/  LDSM.16.MT88.4 R64, [R116+0xd400] ;  /* 0x00d400007440783b */ /* 0x000f700000004200 */
[----:B------:R-:W-:Y:S01]  /*8ca0*/  MUFU.EX2 R98, R98 ;  /* 0x0000006200627308 */ /* 0x000fe20000000800 */
[C---:B---3--:R-:W-:Y:S09]  /*8cb0*/  HMMA.16816.F32.BF16 R36, R60.reuse, R68, R36 ;  /* 0x000000443c24723c */ /* 0x048ff20000041824 */
[----:B------:R-:W-:Y:S01]  /*8cc0*/  MUFU.EX2 R97, R97 ;  /* 0x0000006100617308 */ /* 0x000fe20000000800 */
[C---:B------:R-:W-:Y:S01]  /*8cd0*/  HMMA.16816.F32.BF16 R40, R60.reuse, R70, R40 ;  /* 0x000000463c28723c */ /* 0x040fe20000041828 */
[----:B------:R-:W3:Y:S08]  /*8ce0*/  LDSM.16.MT88.4 R68, [R168+0x9800] ;  /* 0x00980000a844783b */ /* 0x000ef00000004200 */
[----:B------:R-:W-:Y:S10]  /*8cf0*/  MUFU.EX2 R119, R119 ;  /* 0x0000007700777308 */ /* 0x000ff40000000800 */
[----:B------:R-:W-:Y:S10]  /*8d00*/  MUFU.EX2 R122, R122 ;  /* 0x0000007a007a7308 */ /* 0x000ff40000000800 */
[----:B------:R-:W-:Y:S01]  /*8d10*/  MUFU.EX2 R99, R99 ;  /* 0x0000006300637308 */ /* 0x000fe20000000800 */
[C---:B-----5:R-:W-:Y:S09]  /*8d20*/  HMMA.16816.F32.BF16 R44, R60.reuse, R64, R44 ;  /* 0x000000403c2c723c */ /* 0x060ff2000004182c */
[----:B------:R-:W-:Y:S01]  /*8d30*/  MUFU.EX2 R125, R125 ;  /* 0x0000007d007d7308 */ /* 0x000fe20000000800 */
[----:B------:R-:W-:Y:S01]  /*8d40*/  HMMA.16816.F32.BF16 R48, R60, R66, R48 ;  /* 0x000000423c30723c */ /* 0x000fe20000041830 */
[----:B------:R-:W5:Y:S08]  /*8d50*/  LDSM.16.MT88.4 R64, [R116+0x9800] ;  /* 0x009800007440783b */ /* 0x000f700000004200 */
[----:B------:R-:W-:Y:S01]  /*8d60*/  MUFU.EX2 R130, R130 ;  /* 0x0000008200827308 */ /* 0x000fe20000000800 */
[----:B------:R-:W-:Y:S02]  /*8d70*/  F2FP.BF16.F32.PACK_AB R60, R90, R93 ;  /* 0x0000005d5a3c723e */ /* 0x000fe400000010ff */
[----:B-1----:R-:W-:Y:S01]  /*8d80*/  F2FP.BF16.F32.PACK_AB R61, R92, R95 ;  /* 0x0000005f5c3d723e */ /* 0x002fe200000010ff */
[----:B------:R-:W-:Y:S01]  /*8d90*/  FADD.FTZ R95, R95, R94 ;  /* 0x0000005e5f5f7221 */ /* 0x000fe20000010000 */
[----:B----4-:R-:W-:Y:S02]  /*8da0*/  F2FP.BF16.F32.PACK_AB R62, R89, R88 ;  /* 0x00000058593e723e */ /* 0x010fe400000010ff */
[----:B--2---:R-:W-:Y:S03]  /*8db0*/  F2FP.BF16.F32.PACK_AB R63, R91, R96 ;  /* 0x000000605b3f723e */ /* 0x004fe600000010ff */
[----:B------:R-:W-:Y:S04]  /*8dc0*/  MUFU.EX2 R127, R127 ;  /* 0x0000007f007f7308 */ /* 0x000fe80000000800 */
[C---:B---3--:R-:W-:Y:S06]  /*8dd0*/  HMMA.16816.F32.BF16 R4, R60.reuse, R68, R4 ;  /* 0x000000443c04723c */ /* 0x048fec0000041804 */
[----:B------:R-:W-:Y:S02]  /*8de0*/  MUFU.EX2 R129, R129 ;  /* 0x0000008100817308 */ /* 0x000fe40000000800 */
[C---:B------:R-:W-:Y:S01]  /*8df0*/  HMMA.16816.F32.BF16 R8, R60.reuse, R70, R8 ;  /* 0x000000463c08723c */ /* 0x040fe20000041808 */
[----:B------:R-:W1:Y:S07]  /*8e00*/  LDSM.16.MT88.4 R68, [R168+0xb800] ;  /* 0x00b80000a844783b */ /* 0x000e6e0000004200 */
[----:B------:R-:W-:Y:S10]  /*8e10*/  MUFU.EX2 R134, R134 ;  /* 0x0000008600867308 */ /* 0x000ff40000000800 */
[----:B------:R-:W-:Y:S01]  /*8e20*/  MUFU.EX2 R131, R131 ;  /* 0x0000008300837308 */ /* 0x000fe20000000800 */
[C---:B-----5:R-:W-:Y:S09]  /*8e30*/  HMMA.16816.F32.BF16 R12, R60.reuse, R64, R12 ;  /* 0x000000403c0c723c */ /* 0x060ff2000004180c */
[----:B------:R-:W-:Y:S01]  /*8e40*/  MUFU.EX2 R136, R136 ;  /* 0x0000008800887308 */ /* 0x000fe20000000800 */
[C---:B------:R-:W-:Y:S01]  /*8e50*/  HMMA.16816.F32.BF16 R16, R60.reuse, R66, R16 ;  /* 0x000000423c10723c */ /* 0x040fe20000041810 */
[----:B------:R-:W2:Y:S08]  /*8e60*/  LDSM.16.MT88.4 R64, [R116+0xb800] ;  /* 0x00b800007440783b */ /* 0x000eb00000004200 */
[----:B------:R-:W-:Y:S10]  /*8e70*/  MUFU.EX2 R133, R133 ;  /* 0x0000008500857308 */ /* 0x000ff40000000800 */
[----:B------:R-:W-:Y:S01]  /*8e80*/  MUFU.EX2 R128, R128 ;  /* 0x0000008000807308 */ /* 0x000fe20000000800 */
[C---:B-1----:R-:W-:Y:S09]  /*8e90*/  HMMA.16816.F32.BF16 R20, R60.reuse, R68, R20 ;  /* 0x000000443c14723c */ /* 0x042ff20000041814 */
[----:B------:R-:W-:Y:S01]  /*8ea0*/  MUFU.EX2 R117, R218 ;  /* 0x000000da00757308 */ /* 0x000fe20000000800 */
[C---:B------:R-:W-:Y:S01]  /*8eb0*/  HMMA.16816.F32.BF16 R24, R60.reuse, R70, R24 ;  /* 0x000000463c18723c */ /* 0x040fe20000041818 */
[----:B------:R-:W1:Y:S08]  /*8ec0*/  LDSM.16.MT88.4 R68, [R168+0xd800] ;  /* 0x00d80000a844783b */ /* 0x000e700000004200 */
[----:B------:R-:W3:Y:S10]  /*8ed0*/  MUFU.EX2 R144, R144 ;  /* 0x0000009000907308 */ /* 0x000ef40000000800 */
[----:B------:R-:W-:Y:S01]  /*8ee0*/  MUFU.EX2 R141, R141 ;  /* 0x0000008d008d7308 */ /* 0x000fe20000000800 */
[C---:B--2---:R-:W-:Y:S09]  /*8ef0*/  HMMA.16816.F32.BF16 R28, R60.reuse, R64, R28 ;  /* 0x000000403c1c723c */ /* 0x044ff2000004181c */
[----:B------:R-:W2:Y:S01]  /*8f00*/  MUFU.EX2 R146, R146 ;  /* 0x0000009200927308 */ /* 0x000ea20000000800 */
[----:B---3--:R-:W-:Y:S01]  /*8f10*/  F2FP.BF16.F32.PACK_AB R56, R144, R117 ;  /* 0x000000759038723e */ /* 0x008fe200000010ff */
[C---:B------:R-:W-:Y:S01]  /*8f20*/  HMMA.16816.F32.BF16 R32, R60.reuse, R66, R32 ;  /* 0x000000423c20723c */ /* 0x040fe20000041820 */
[----:B------:R-:W3:Y:S07]  /*8f30*/  LDSM.16.MT88.4 R64, [R116+0xd800] ;  /* 0x00d800007440783b */ /* 0x000eee0000004200 */
[----:B------:R-:W-:Y:S01]  /*8f40*/  MUFU.EX2 R143, R143 ;  /* 0x0000008f008f7308 */ /* 0x000fe20000000800 */
[----:B--2---:R-:W-:Y:S09]  /*8f50*/  F2FP.BF16.F32.PACK_AB R57, R146, R141 ;  /* 0x0000008d9239723e */ /* 0x004ff200000010ff */
[----:B------:R-:W2:Y:S01]  /*8f60*/  MUFU.EX2 R148, R148 ;  /* 0x0000009400947308 */ /* 0x000ea20000000800 */
[C---:B-1----:R-:W-:Y:S09]  /*8f70*/  HMMA.16816.F32.BF16 R36, R60.reuse, R68, R36 ;  /* 0x000000443c24723c */ /* 0x042ff20000041824 */
[----:B------:R-:W-:Y:S01]  /*8f80*/  MUFU.EX2 R145, R145 ;  /* 0x0000009100917308 */ /* 0x000fe20000000800 */
[C---:B------:R-:W-:Y:S01]  /*8f90*/  HMMA.16816.F32.BF16 R40, R60.reuse, R70, R40 ;  /* 0x000000463c28723c */ /* 0x040fe20000041828 */
[----:B------:R-:W1:Y:S08]  /*8fa0*/  LDSM.16.MT88.4 R68, [R168+0x9c00] ;  /* 0x009c0000a844783b */ /* 0x000e700000004200 */
[----:B------:R-:W4:Y:S01]  /*8fb0*/  MUFU.EX2 R150, R150 ;  /* 0x0000009600967308 */ /* 0x000f220000000800 */
[----:B--2---:R-:W-:Y:S09]  /*8fc0*/  F2FP.BF16.F32.PACK_AB R58, R148, R143 ;  /* 0x0000008f943a723e */ /* 0x004ff200000010ff */
[----:B------:R-:W-:Y:S01]  /*8fd0*/  MUFU.EX2 R222, R222 ;  /* 0x000000de00de7308 */ /* 0x000fe20000000800 */
[C---:B---3--:R-:W-:Y:S09]  /*8fe0*/  HMMA.16816.F32.BF16 R44, R60.reuse, R64, R44 ;  /* 0x000000403c2c723c */ /* 0x048ff2000004182c */
[----:B------:R-:W2:Y:S01]  /*8ff0*/  MUFU.EX2 R223, R223 ;  /* 0x000000df00df7308 */ /* 0x000ea20000000800 */
[----:B----4-:R-:W-:Y:S01]  /*9000*/  F2FP.BF16.F32.PACK_AB R59, R150, R145 ;  /* 0x00000091963b723e */ /* 0x010fe200000010ff */
[----:B------:R-:W-:Y:S01]  /*9010*/  HMMA.16816.F32.BF16 R48, R60, R66, R48 ;  /* 0x000000423c30723c */ /* 0x000fe20000041830 */
[----:B------:R-:W3:Y:S07]  /*9020*/  LDSM.16.MT88.4 R64, [R116+0x9c00] ;  /* 0x009c00007440783b */ /* 0x000eee0000004200 */
[----:B------:R-:W-:Y:S01]  /*9030*/  MUFU.EX2 R224, R224 ;  /* 0x000000e000e07308 */ /* 0x000fe20000000800 */
[----:B------:R-:W-:Y:S02]  /*9040*/  F2FP.BF16.F32.PACK_AB R60, R97, R98 ;  /* 0x00000062613c723e */ /* 0x000fe400000010ff */
[----:B------:R-:W-:Y:S02]  /*9050*/  F2FP.BF16.F32.PACK_AB R61, R122, R119 ;  /* 0x000000777a3d723e */ /* 0x000fe400000010ff */
[----:B------:R-:W-:Y:S02]  /*9060*/  F2FP.BF16.F32.PACK_AB R62, R124, R99 ;  /* 0x000000637c3e723e */ /* 0x000fe400000010ff */
[----:B------:R-:W-:Y:S03]  /*9070*/  F2FP.BF16.F32.PACK_AB R63, R130, R125 ;  /* 0x0000007d823f723e */ /* 0x000fe600000010ff */
[----:B------:R-:W-:Y:S04]  /*9080*/  MUFU.EX2 R123, R123 ;  /* 0x0000007b007b7308 */ /* 0x000fe80000000800 */
[C---:B-1----:R-:W-:Y:S08]  /*9090*/  HMMA.16816.F32.BF16 R4, R60.reuse, R68, R4 ;  /* 0x000000443c04723c */ /* 0x042ff00000041804 */
[C---:B------:R-:W-:Y:S01]  /*90a0*/  HMMA.16816.F32.BF16 R8, R60.reuse, R70, R8 ;  /* 0x000000463c08723c */ /* 0x040fe20000041808 */
[----:B------:R-:W1:Y:S07]  /*90b0*/  LDSM.16.MT88.4 R68, [R116+0xbc00] ;  /* 0x00bc00007444783b */ /* 0x000e6e0000004200 */
[C---:B---3--:R-:W-:Y:S08]  /*90c0*/  HMMA.16816.F32.BF16 R12, R60.reuse, R64, R12 ;  /* 0x000000403c0c723c */ /* 0x048ff0000004180c */
[C---:B------:R-:W-:Y:S01]  /*90d0*/  HMMA.16816.F32.BF16 R16, R60.reuse, R66, R16 ;  /* 0x000000423c10723c */ /* 0x040fe20000041810 */
[----:B------:R-:W3:Y:S07]  /*90e0*/  LDSM.16.MT88.4 R64, [R168+0xdc00] ;  /* 0x00dc0000a840783b */ /* 0x000eee0000004200 */
[C---:B------:R-:W-:Y:S08]  /*90f0*/  HMMA.16816.F32.BF16 R20, R60.reuse, R72, R20 ;  /* 0x000000483c14723c */ /* 0x040ff00000041814 */
[C---:B------:R-:W-:Y:S01]  /*9100*/  HMMA.16816.F32.BF16 R24, R60.reuse, R74, R24 ;  /* 0x0000004a3c18723c */ /* 0x040fe20000041818 */
[----:B------:R-:W4:Y:S07]  /*9110*/  LDSM.16.MT88.4 R72, [R116+0xdc00] ;  /* 0x00dc00007448783b */ /* 0x000f2e0000004200 */
[C---:B-1----:R-:W-:Y:S08]  /*9120*/  HMMA.16816.F32.BF16 R28, R60.reuse, R68, R28 ;  /* 0x000000443c1c723c */ /* 0x042ff0000004181c */
[C---:B------:R-:W-:Y:S01]  /*9130*/  HMMA.16816.F32.BF16 R32, R60.reuse, R70, R32 ;  /* 0x000000463c20723c */ /* 0x040fe20000041820 */
[----:B------:R-:W1:Y:S07]  /*9140*/  LDSM.16.MT88.4 R68, [R168+0xa000] ;  /* 0x00a00000a844783b */ /* 0x000e6e0000004200 */
[C---:B---3--:R-:W-:Y:S08]  /*9150*/  HMMA.16816.F32.BF16 R36, R60.reuse, R64, R36 ;  /* 0x000000403c24723c */ /* 0x048ff00000041824 */
[C---:B------:R-:W-:Y:S01]  /*9160*/  HMMA.16816.F32.BF16 R40, R60.reuse, R66, R40 ;  /* 0x000000423c28723c */ /* 0x040fe20000041828 */
[----:B------:R-:W3:Y:S07]  /*9170*/  LDSM.16.MT88.4 R64, [R116+0xa000] ;  /* 0x00a000007440783b */ /* 0x000eee0000004200 */
[C---:B----4-:R-:W-:Y:S08]  /*9180*/  HMMA.16816.F32.BF16 R44, R60.reuse, R72, R44 ;  /* 0x000000483c2c723c */ /* 0x050ff0000004182c */
[----:B------:R-:W-:Y:S01]  /*9190*/  HMMA.16816.F32.BF16 R48, R60, R74, R48 ;  /* 0x0000004a3c30723c */ /* 0x000fe20000041830 */
[----:B------:R-:W4:Y:S02]  /*91a0*/  LDSM.16.MT88.4 R72, [R168+0xc000] ;  /* 0x00c00000a848783b */ /* 0x000f240000004200 */
[----:B------:R-:W-:Y:S02]  /*91b0*/  F2FP.BF16.F32.PACK_AB R60, R127, R132 ;  /* 0x000000847f3c723e */ /* 0x000fe400000010ff */
[----:B------:R-:W-:Y:S02]  /*91c0*/  F2FP.BF16.F32.PACK_AB R61, R134, R129 ;  /* 0x00000081863d723e */ /* 0x000fe400000010ff */
[----:B------:R-:W-:Y:S02]  /*91d0*/  F2FP.BF16.F32.PACK_AB R62, R136, R131 ;  /* 0x00000083883e723e */ /* 0x000fe400000010ff */
[----:B------:R-:W-:Y:S07]  /*91e0*/  F2FP.BF16.F32.PACK_AB R63, R128, R133 ;  /* 0x00000085803f723e */ /* 0x000fee00000010ff */
[C---:B-1----:R-:W-:Y:S08]  /*91f0*/  HMMA.16816.F32.BF16 R4, R60.reuse, R68, R4 ;  /* 0x000000443c04723c */ /* 0x042ff00000041804 */
[C---:B------:R-:W-:Y:S01]  /*9200*/  HMMA.16816.F32.BF16 R8, R60.reuse, R70, R8 ;  /* 0x000000463c08723c */ /* 0x040fe20000041808 */
[----:B------:R-:W1:Y:S07]  /*9210*/  LDSM.16.MT88.4 R68, [R168+0xe000] ;  /* 0x00e00000a844783b */ /* 0x000e6e0000004200 */
[C---:B---3--:R-:W-:Y:S08]  /*9220*/  HMMA.16816.F32.BF16 R12, R60.reuse, R64, R12 ;  /* 0x000000403c0c723c */ /* 0x048ff0000004180c */
[C---:B------:R-:W-:Y:S01]  /*9230*/  HMMA.16816.F32.BF16 R16, R60.reuse, R66, R16 ;  /* 0x000000423c10723c */ /* 0x040fe20000041810 */
[----:B------:R-:W3:Y:S07]  /*9240*/  LDSM.16.MT88.4 R64, [R116+0xe000] ;  /* 0x00e000007440783b */ /* 0x000eee0000004200 */
[C---:B----4-:R-:W-:Y:S08]  /*9250*/  HMMA.16816.F32.BF16 R20, R60.reuse, R72, R20 ;  /* 0x000000483c14723c */ /* 0x050ff00000041814 */
        /* <DEDUP_REMOVED lines=8> */
[C---:B---3--:R-:W-:Y:S08]  /*92e0*/  HMMA.16816.F32.BF16 R44, R60.reuse, R64, R44 ;  /* 0x000000403c2c723c */ /* 0x048ff0000004182c */
[----:B------:R-:W-:Y:S01]  /*92f0*/  HMMA.16816.F32.BF16 R48, R60, R66, R48 ;  /* 0x000000423c30723c */ /* 0x000fe20000041830 */
[----:B------:R-:W3:Y:S02]  /*9300*/  LDSM.16.MT88.4 R64, [R168+0xe400] ;  /* 0x00e40000a840783b */ /* 0x000ee40000004200 */
[----:B------:R-:W-:Y:S02]  /*9310*/  F2FP.BF16.F32.PACK_AB R60, R126, R121 ;  /* 0x000000797e3c723e */ /* 0x000fe400000010ff */
[----:B------:R-:W-:Y:S02]  /*9320*/  F2FP.BF16.F32.PACK_AB R61, R138, R135 ;  /* 0x000000878a3d723e */ /* 0x000fe400000010ff */
[----:B------:R-:W-:Y:S02]  /*9330*/  F2FP.BF16.F32.PACK_AB R62, R140, R137 ;  /* 0x000000898c3e723e */ /* 0x000fe400000010ff */
[----:B------:R-:W-:Y:S07]  /*9340*/  F2FP.BF16.F32.PACK_AB R63, R142, R139 ;  /* 0x0000008b8e3f723e */ /* 0x000fee00000010ff */
[C---:B----4-:R-:W-:Y:S08]  /*9350*/  HMMA.16816.F32.BF16 R4, R60.reuse, R72, R4 ;  /* 0x000000483c04723c */ /* 0x050ff00000041804 */
[C---:B------:R-:W-:Y:S01]  /*9360*/  HMMA.16816.F32.BF16 R8, R60.reuse, R74, R8 ;  /* 0x0000004a3c08723c */ /* 0x040fe20000041808 */
[----:B------:R-:W4:Y:S07]  /*9370*/  LDSM.16.MT88.4 R72, [R116+0xe400] ;  /* 0x00e400007448783b */ /* 0x000f2e0000004200 */
        /* <DEDUP_REMOVED lines=9> */
[C---:B---3--:R-:W-:Y:S08]  /*9410*/  HMMA.16816.F32.BF16 R36, R60.reuse, R64, R36 ;  /* 0x000000403c24723c */ /* 0x048ff00000041824 */
[C---:B------:R-:W-:Y:S01]  /*9420*/  HMMA.16816.F32.BF16 R40, R60.reuse, R66, R40 ;  /* 0x000000423c28723c */ /* 0x040fe20000041828 */
[----:B------:R-:W3:Y:S07]  /*9430*/  LDSM.16.MT88.4 R64, [R168+0xc800] ;  /* 0x00c80000a840783b */ /* 0x000eee0000004200 */
[C---:B----4-:R-:W-:Y:S03]  /*9440*/  HMMA.16816.F32.BF16 R44, R60.reuse, R72, R44 ;  /* 0x000000483c2c723c */ /* 0x050fe6000004182c */
[----:B------:R-:W-:Y:S01]  /*9450*/  FADD.FTZ R73, R86, R101 ;  /* 0x0000006556497221 */ /* 0x000fe20000010000 */
[-C--:B------:R-:W-:Y:S01]  /*9460*/  FFMA.FTZ R72, R55, R53.reuse, -R120 ;  /* 0x0000003537487223 */ /* 0x080fe20000010878 */
[----:B------:R-:W-:Y:S01]  /*9470*/  LDSM.16.MT88.4 R100, [R116+0xac00] ;  /* 0x00ac00007464783b */ /* 0x000fe20000004200 */
[----:B------:R-:W-:Y:S01]  /*9480*/  MUFU.EX2 R55, R104 ;  /* 0x0000006800377308 */ /* 0x000fe20000000800 */
[----:B------:R-:W-:Y:S01]  /*9490*/  FADD.FTZ R84, R84, R73 ;  /* 0x0000004954547221 */ /* 0x000fe20000010000 */
[----:B------:R-:W-:Y:S03]  /*94a0*/  HMMA.16816.F32.BF16 R48, R60, R74, R48 ;  /* 0x0000004a3c30723c */ /* 0x000fe60000041830 */
[----:B------:R-:W-:Y:S01]  /*94b0*/  FADD.FTZ R84, R87, R84 ;  /* 0x0000005457547221 */ /* 0x000fe20000010000 */
[----:B------:R-:W-:Y:S01]  /*94c0*/  FFMA.FTZ R120, R54, R53, -R120 ;  /* 0x0000003536787223 */ /* 0x000fe20000010878 */
[----:B------:R-:W4:Y:S03]  /*94d0*/  LDSM.16.MT88.4 R60, [R168+0xe800] ;  /* 0x00e80000a83c783b */ /* 0x000f260000004200 */
[----:B------:R-:W5:Y:S01]  /*94e0*/  MUFU.EX2 R54, R105 ;  /* 0x0000006900367308 */ /* 0x000f620000000800 */
[C---:B-1----:R-:W-:Y:S08]  /*94f0*/  HMMA.16816.F32.BF16 R4, R56.reuse, R68, R4 ;  /* 0x000000443804723c */ /* 0x042ff00000041804 */
[C---:B------:R-:W-:Y:S01]  /*9500*/  HMMA.16816.F32.BF16 R8, R56.reuse, R70, R8 ;  /* 0x000000463808723c */ /* 0x040fe20000041808 */
[----:B------:R-:W1:Y:S07]  /*9510*/  LDSM.16.MT88.4 R68, [R116+0xe800] ;  /* 0x00e800007444783b */ /* 0x000e6e0000004200 */
[C---:B------:R-:W-:Y:S08]  /*9520*/  HMMA.16816.F32.BF16 R12, R56.reuse, R76, R12 ;  /* 0x0000004c380c723c */ /* 0x040ff0000004180c */
[C---:B------:R-:W-:Y:S01]  /*9530*/  HMMA.16816.F32.BF16 R16, R56.reuse, R78, R16 ;  /* 0x0000004e3810723c */ /* 0x040fe20000041810 */
[----:B------:R-:W-:Y:S07]  /*9540*/  LDSM.16.MT88.4 R76, [R168+0xec00] ;  /* 0x00ec0000a84c783b */ /* 0x000fee0000004200 */
[C---:B---3--:R-:W-:Y:S03]  /*9550*/  HMMA.16816.F32.BF16 R20, R56.reuse, R64, R20 ;  /* 0x000000403814723c */ /* 0x048fe60000041814 */
[----:B------:R-:W-:Y:S04]  /*9560*/  FADD.FTZ R65, R92, R95 ;  /* 0x0000005f5c417221 */ /* 0x000fe80000010000 */
[----:B------:R-:W-:Y:S01]  /*9570*/  FADD.FTZ R96, R96, R65 ;  /* 0x0000004160607221 */ /* 0x000fe20000010000 */
[C---:B------:R-:W-:Y:S03]  /*9580*/  HMMA.16816.F32.BF16 R24, R56.reuse, R66, R24 ;  /* 0x000000423818723c */ /* 0x040fe60000041818 */
[----:B------:R-:W-:Y:S04]  /*9590*/  FADD.FTZ R96, R91, R96 ;  /* 0x000000605b607221 */ /* 0x000fe80000010000 */
[----:B------:R-:W-:Y:S01]  /*95a0*/  FADD.FTZ R119, R119, R96 ;  /* 0x0000006077777221 */ /* 0x000fe20000010000 */
[C---:B------:R-:W-:Y:S03]  /*95b0*/  HMMA.16816.F32.BF16 R28, R56.reuse, R80, R28 ;  /* 0x00000050381c723c */ /* 0x040fe6000004181c */
[----:B------:R-:W-:Y:S01]  /*95c0*/  FADD.FTZ R122, R122, R119 ;  /* 0x000000777a7a7221 */ /* 0x000fe20000010000 */
[----:B------:R-:W-:Y:S03]  /*95d0*/  MOV R119, R0 ;  /* 0x0000000000777202 */ /* 0x000fe60000000f00 */
[----:B------:R-:W-:Y:S01]  /*95e0*/  FADD.FTZ R125, R125, R122 ;  /* 0x0000007a7d7d7221 */ /* 0x000fe20000010000 */
[C---:B------:R-:W-:Y:S03]  /*95f0*/  HMMA.16816.F32.BF16 R32, R56.reuse, R82, R32 ;  /* 0x000000523820723c */ /* 0x040fe60000041820 */
[----:B------:R-:W-:Y:S04]  /*9600*/  FADD.FTZ R130, R130, R125 ;  /* 0x0000007d82827221 */ /* 0x000fe80000010000 */
[----:B------:R-:W-:Y:S01]  /*9610*/  FADD.FTZ R129, R129, R130 ;  /* 0x0000008281817221 */ /* 0x000fe20000010000 */
[C---:B----4-:R-:W-:Y:S01]  /*9620*/  HMMA.16816.F32.BF16 R36, R56.reuse, R60, R36 ;  /* 0x0000003c3824723c */ /* 0x050fe20000041824 */
[----:B------:R-:W-:Y:S02]  /*9630*/  MUFU.EX2 R60, R72 ;  /* 0x00000048003c7308 */ /* 0x000fe40000000800 */
[----:B------:R-:W-:Y:S04]  /*9640*/  FADD.FTZ R134, R134, R129 ;  /* 0x0000008186867221 */ /* 0x000fe80000010000 */
[----:B------:R-:W-:Y:S01]  /*9650*/  FADD.FTZ R133, R133, R134 ;  /* 0x0000008685857221 */ /* 0x000fe20000010000 */
[C---:B------:R-:W-:Y:S03]  /*9660*/  HMMA.16816.F32.BF16 R40, R56.reuse, R62, R40 ;  /* 0x0000003e3828723c */ /* 0x040fe60000041828 */
[----:B------:R-:W3:Y:S01]  /*9670*/  MUFU.EX2 R61, R120 ;  /* 0x00000078003d7308 */ /* 0x000ee20000000800 */
[----:B------:R-:W-:Y:S01]  /*9680*/  FADD.FTZ R63, R93, R84 ;  /* 0x000000545d3f7221 */ /* 0x000fe20000010000 */
[----:B------:R-:W-:Y:S01]  /*9690*/  FADD.FTZ R128, R128, R133 ;  /* 0x0000008580807221 */ /* 0x000fe20000010000 */
[----:B------:R-:W4:Y:S02]  /*96a0*/  LDSM.16.MT88.4 R92, [R168+0xcc00] ;  /* 0x00cc0000a85c783b */ /* 0x000f240000004200 */
[----:B------:R-:W-:Y:S01]  /*96b0*/  FADD.FTZ R63, R90, R63 ;  /* 0x0000003f5a3f7221 */ /* 0x000fe20000010000 */
[C---:B-1----:R-:W-:Y:S03]  /*96c0*/  HMMA.16816.F32.BF16 R44, R56.reuse, R68, R44 ;  /* 0x00000044382c723c */ /* 0x042fe6000004182c */
[----:B--2---:R-:W-:Y:S01]  /*96d0*/  F2FP.BF16.F32.PACK_AB R68, R223, R222 ;  /* 0x000000dedf44723e */ /* 0x004fe200000010ff */
[----:B------:R-:W-:Y:S01]  /*96e0*/  FADD.FTZ R88, R88, R63 ;  /* 0x0000003f58587221 */ /* 0x000fe20000010000 */
[----:B------:R-:W1:Y:S01]  /*96f0*/  LDSM.16.MT88.4 R84, [R116+0xcc00] ;  /* 0x00cc00007454783b */ /* 0x000e620000004200 */
[----:B-----5:R-:W-:Y:S01]  /*9700*/  F2FP.BF16.F32.PACK_AB R69, R55, R54 ;  /* 0x000000363745723e */ /* 0x020fe200000010ff */
[----:B------:R-:W-:Y:S01]  /*9710*/  FADD.FTZ R135, R135, R128 ;  /* 0x0000008087877221 */ /* 0x000fe20000010000 */
[----:B------:R-:W-:Y:S03]  /*9720*/  HMMA.16816.F32.BF16 R48, R56, R70, R48 ;  /* 0x000000463830723c */ /* 0x000fe60000041830 */
[----:B------:R-:W-:Y:S01]  /*9730*/  F2FP.BF16.F32.PACK_AB R70, R123, R224 ;  /* 0x000000e07b46723e */ /* 0x000fe200000010ff */
[----:B------:R-:W-:Y:S01]  /*9740*/  FADD.FTZ R89, R89, R88 ;  /* 0x0000005859597221 */ /* 0x000fe20000010000 */
[----:B---3--:R-:W-:Y:S01]  /*9750*/  F2FP.BF16.F32.PACK_AB R71, R61, R60 ;  /* 0x0000003c3d47723e */ /* 0x008fe200000010ff */
[----:B------:R-:W-:Y:S02]  /*9760*/  FADD.FTZ R138, R138, R135 ;  /* 0x000000878a8a7221 */ /* 0x000fe40000010000 */
[----:B------:R-:W-:Y:S02]  /*9770*/  FADD.FTZ R98, R98, R89 ;  /* 0x0000005962627221 */ /* 0x000fe40000010000 */
[----:B------:R-:W-:Y:S02]  /*9780*/  FADD.FTZ R139, R139, R138 ;  /* 0x0000008a8b8b7221 */ /* 0x000fe40000010000 */
[C---:B------:R-:W-:Y:S05]  /*9790*/  HMMA.16816.F32.BF16 R112, R68.reuse, R108, R4 ;  /* 0x0000006c4470723c */ /* 0x040fea0000041804 */
[----:B------:R-:W-:Y:S01]  /*97a0*/  FADD.FTZ R98, R97, R98 ;  /* 0x0000006261627221 */ /* 0x000fe20000010000 */
[----:B------:R-:W-:Y:S02]  /*97b0*/  FADD.FTZ R142, R142, R139 ;  /* 0x0000008b8e8e7221 */ /* 0x000fe40000010000 */
[C---:B------:R-:W-:Y:S03]  /*97c0*/  HMMA.16816.F32.BF16 R108, R68.reuse, R110, R8 ;  /* 0x0000006e446c723c */ /* 0x040fe60000041808 */
[----:B------:R-:W-:Y:S01]  /*97d0*/  FADD.FTZ R5, R99, R98 ;  /* 0x0000006263057221 */ /* 0x000fe20000010000 */
[----:B------:R-:W-:Y:S03]  /*97e0*/  FADD.FTZ R141, R141, R142 ;  /* 0x0000008e8d8d7221 */ /* 0x000fe60000010000 */
[----:B------:R-:W-:Y:S01]  /*97f0*/  FADD.FTZ R5, R124, R5 ;  /* 0x000000057c057221 */ /* 0x000fe20000010000 */
[C---:B------:R-:W-:Y:S03]  /*9800*/  HMMA.16816.F32.BF16 R104, R68.reuse, R100, R12 ;  /* 0x000000644468723c */ /* 0x040fe6000004180c */
[----:B------:R-:W-:Y:S01]  /*9810*/  FADD.FTZ R132, R132, R5 ;  /* 0x0000000584847221 */ /* 0x000fe20000010000 */
[----:B------:R-:W-:Y:S01]  /*9820*/  FADD.FTZ R146, R146, R141 ;  /* 0x0000008d92927221 */ /* 0x000fe20000010000 */
[----:B------:R-:W2:Y:S02]  /*9830*/  LDSM.16.MT88.4 R4, [R116+0xec00] ;  /* 0x00ec00007404783b */ /* 0x000ea40000004200 */
        /* <DEDUP_REMOVED lines=18> */
[----:B------:R-:W-:Y:S01]  /*9960*/  MOV R117, R52 ;  /* 0x0000003400757202 */ /* 0x000fe20000000f00 */
[----:B------:R-:W-:Y:S01]  /*9970*/  FADD.FTZ R143, R143, R144 ;  /* 0x000000908f8f7221 */ /* 0x000fe20000010000 */
[----:B------:R-:W-:Y:S03]  /*9980*/  FADD.FTZ R60, R60, R55 ;  /* 0x000000373c3c7221 */ /* 0x000fe60000010000 */
[C---:B------:R-:W-:Y:S03]  /*9990*/  HMMA.16816.F32.BF16 R80, R68.reuse, R76, R36 ;  /* 0x0000004c4450723c */ /* 0x040fe60000041824 */
[----:B------:R-:W-:Y:S01]  /*99a0*/  FADD.FTZ R143, R148, R143 ;  /* 0x0000008f948f7221 */ /* 0x000fe20000010000 */
[----:B------:R-:W-:Y:S03]  /*99b0*/  FADD.FTZ R196, R61, R60 ;  /* 0x0000003c3dc47221 */ /* 0x000fe60000010000 */
[----:B------:R-:W-:Y:S01]  /*99c0*/  FADD.FTZ R222, R222, R143 ;  /* 0x0000008fdede7221 */ /* 0x000fe20000010000 */
[C---:B------:R-:W-:Y:S03]  /*99d0*/  HMMA.16816.F32.BF16 R76, R68.reuse, R78, R40 ;  /* 0x0000004e444c723c */ /* 0x040fe60000041828 */
[----:B------:R-:W-:Y:S04]  /*99e0*/  FADD.FTZ R223, R223, R222 ;  /* 0x000000dedfdf7221 */ /* 0x000fe80000010000 */
[----:B------:R-:W-:Y:S01]  /*99f0*/  FADD.FTZ R224, R224, R223 ;  /* 0x000000dfe0e07221 */ /* 0x000fe20000010000 */
[C---:B--2---:R-:W-:Y:S03]  /*9a00*/  HMMA.16816.F32.BF16 R72, R68.reuse, R4, R44 ;  /* 0x000000044448723c */ /* 0x044fe6000004182c */
[----:B------:R-:W-:Y:S05]  /*9a10*/  FADD.FTZ R195, R123, R224 ;  /* 0x000000e07bc37221 */ /* 0x000fea0000010000 */
[----:B------:R-:W-:Y:S01]  /*9a20*/  HMMA.16816.F32.BF16 R68, R68, R6, R48 ;  /* 0x000000064444723c */ /* 0x000fe20000041830 */
[----:B------:R-:W-:Y:S08]  /*9a30*/  @!UPT UIADD3 URZ, UPT, UPT, URZ, URZ, URZ ;  /* 0x000000fffffff290 */ /* 0x000ff0000fffe0ff */
[----:B------:R-:W-:Y:S11]  /*9a40*/  @P1 BRA `(.L_x_498) ;  /* 0xffffffc000f01947 */ /* 0x000ff6000383ffff */
.L_x_491:
        /* <DEDUP_REMOVED lines=14> */
.L_x_509:
        /* <DEDUP_REMOVED lines=166> */
.L_x_500:
        /* <DEDUP_REMOVED lines=25> */
.L_x_502:
[----:B------:R-:W-:Y:S05]  /*a720*/  BSYNC.RECONVERGENT B0 ;  /* 0x0000000000007941 */ /* 0x000fea0003800200 */
.L_x_501:
        /* <DEDUP_REMOVED lines=10> */
.L_x_504:
[----:B------:R-:W-:Y:S05]  /*a7d0*/  BSYNC.RECONVERGENT B0 ;  /* 0x0000000000007941 */ /* 0x000fea0003800200 */
.L_x_503:
[----:B------:R-:W-:-:S04]  /*a7e0*/  MOV R181, 0x0 ;  /* 0x0000000000b57802 */ /* 0x000fc80000000f00 */
[----:B-1234-:R-:W-:Y:S05]  /*a7f0*/  @P0 RET.REL.NODEC R180 `(_ZN5flash24flash_fwd_splitkv_kernelI23Flash_fwd_kernel_traitsILi96ELi64ELi128ELi4ELb0ELb0EN7cutlass10bfloat16_tE19Flash_kernel_traitsILi96ELi64ELi128ELi4ES3_EELb0ELb0ELb0ELb0ELb1ELb1ELb0ELb0EEEvNS_16Flash_fwd_paramsE) ;  /* 0xffffff58b4000950 */ /* 0x01efea0003c3ffff */
        /* <DEDUP_REMOVED lines=14> */
[----:B-1----:R-:W-:Y:S05]  /*a8e0*/  RET.REL.NODEC R180 `(_ZN5flash24flash_fwd_splitkv_kernelI23Flash_fwd_kernel_traitsILi96ELi64ELi128ELi4ELb0ELb0EN7cutlass10bfloat16_tE19Flash_kernel_traitsILi96ELi64ELi128ELi4ES3_EELb0ELb0ELb0ELb0ELb1ELb1ELb0ELb0EEEvNS_16Flash_fwd_paramsE) ;  /* 0xffffff54b4c47950 */ /* 0x002fea0003c3ffff */
.L_x_499:
[----:B------:R-:W-:Y:S01]  /*a8f0*/  MOV R5, 0x2 ;  /* 0x0000000200057802 */ /* 0x000fe20000000f00 */
[----:B------:R-:W-:Y:S01]  /*a900*/  IMAD.MOV.U32 R4, RZ, RZ, 0x1f ;  /* 0x0000001fff047424 */ /* 0x000fe200078e00ff */
[----:B------:R-:W-:-:S07]  /*a910*/  MOV R6, 0xffffffff ;  /* 0xffffffff00067802 */ /* 0x000fce0000000f00 */
[----:B-----5:R-:W-:Y:S05]  /*a920*/  WARPSYNC.COLLECTIVE R6, `(.L_x_505) ;  /* 0x0000000006087348 */ /* 0x020fea0003c00000 */
[----:B------:R1:W2:Y:S02]  /*a930*/  SHFL.BFLY P0, R14, R195, R5, R4 ;  /* 0x0c000005c30e7389 */ /* 0x0002a40000000004 */
[----:B-12--5:R-:W-:Y:S05]  /*a940*/  ENDCOLLECTIVE ;  /* 0x000000000000791b */ /* 0x026fea0003800000 */
.L_x_505:
[----:B------:R-:W-:Y:S02]  /*a950*/  IMAD.MOV.U32 R10, RZ, RZ, R14 ;  /* 0x000000ffff0a7224 */ /* 0x000fe400078e000e */
[----:B------:R-:W-:Y:S02]  /*a960*/  IMAD.MOV.U32 R5, RZ, RZ, 0x1 ;  /* 0x00000001ff057424 */ /* 0x000fe400078e00ff */
[----:B------:R-:W-:-:S05]  /*a970*/  FADD.FTZ R13, R10, R195 ;  /* 0x000000c30a0d7221 */ /* 0x000fca0000010000 */
[----:B------:R-:W-:-:S07]  /*a980*/  MOV R195, R13 ;  /* 0x0000000d00c37202 */ /* 0x000fce0000000f00 */
[----:B------:R-:W-:Y:S05]  /*a990*/  WARPSYNC.COLLECTIVE R6, `(.L_x_506) ;  /* 0x0000000006087348 */ /* 0x000fea0003c00000 */
[----:B------:R1:W2:Y:S02]  /*a9a0*/  SHFL.BFLY P0, R14, R195, R5, R4 ;  /* 0x0c000005c30e7389 */ /* 0x0002a40000000004 */
[----:B-12---:R-:W-:Y:S05]  /*a9b0*/  ENDCOLLECTIVE ;  /* 0x000000000000791b */ /* 0x006fea0003800000 */
.L_x_506:
[----:B------:R-:W-:Y:S01]  /*a9c0*/  MOV R195, R196 ;  /* 0x000000c400c37202 */ /* 0x000fe20000000f00 */
[----:B------:R-:W-:Y:S01]  /*a9d0*/  IMAD.MOV.U32 R5, RZ, RZ, 0x2 ;  /* 0x00000002ff057424 */ /* 0x000fe200078e00ff */
[----:B------:R-:W-:-:S07]  /*a9e0*/  MOV R10, R14 ;  /* 0x0000000e000a7202 */ /* 0x000fce0000000f00 */
[----:B------:R-:W-:Y:S05]  /*a9f0*/  WARPSYNC.COLLECTIVE R6, `(.L_x_507) ;  /* 0x0000000006087348 */ /* 0x000fea0003c00000 */
[----:B------:R1:W2:Y:S02]  /*aa00*/  SHFL.BFLY P0, R14, R195, R5, R4 ;  /* 0x0c000005c30e7389 */ /* 0x0002a40000000004 */
[----:B-12---:R-:W-:Y:S05]  /*aa10*/  ENDCOLLECTIVE ;  /* 0x000000000000791b */ /* 0x006fea0003800000 */
.L_x_507:
[----:B------:R-:W-:Y:S01]  /*aa20*/  FADD.FTZ R10, R13, R10 ;  /* 0x0000000a0d0a7221 */ /* 0x000fe20000010000 */
[----:B------:R-:W-:Y:S01]  /*aa30*/  FADD.FTZ R12, R14, R196 ;  /* 0x000000c40e0c7221 */ /* 0x000fe20000010000 */
[----:B------:R-:W-:-:S04]  /*aa40*/  MOV R5, 0x1 ;  /* 0x0000000100057802 */ /* 0x000fc80000000f00 */
[----:B------:R-:W-:-:S07]  /*aa50*/  MOV R195, R12 ;  /* 0x0000000c00c37202 */ /* 0x000fce0000000f00 */
[----:B------:R-:W-:Y:S05]  /*aa60*/  WARPSYNC.COLLECTIVE R6, `(.L_x_508) ;  /* 0x0000000006087348 */ /* 0x000fea0003c00000 */
[----:B------:R1:W2:Y:S02]  /*aa70*/  SHFL.BFLY P0, R14, R195, R5, R4 ;  /* 0x0c000005c30e7389 */ /* 0x0002a40000000004 */
[----:B-12---:R-:W-:Y:S05]  /*aa80*/  ENDCOLLECTIVE ;  /* 0x000000000000791b */ /* 0x006fea0003800000 */
.L_x_508:
[----:B------:R-:W-:Y:S05]  /*aa90*/  BRA `(.L_x_509) ;  /* 0xfffffff000247947 */ /* 0x000fea000383ffff */
.L_x_510:
        /* <DEDUP_REMOVED lines=14> */
.L_x_11593:


//--------------------- .text._ZN5flash24flash_fwd_splitkv_kernelI23Flash_fwd_kernel_traitsILi96ELi64ELi128ELi4ELb0ELb0EN7cutlass10bfloat16_tE19Flash_kernel_traitsILi96ELi64ELi128ELi4ES3_EELb0ELb0ELb0ELb0ELb1ELb0ELb1ELb0EEEvNS_16Flash_fwd_paramsE --------------------------
	.section	.text._ZN5flash24flash_fwd_splitkv_kernelI23Flash_fwd_kernel_traitsILi96ELi64ELi128ELi4ELb0ELb0EN7cutlass10bfloat16_tE19Flash_kernel_traitsILi96ELi64ELi128ELi4ES3_EELb0ELb0ELb0ELb0ELb1ELb0ELb1ELb0EEEvNS_16Flash_fwd_paramsE,"ax",@progbits
	.align	128
        .global         _ZN5flash24flash_fwd_splitkv_kernelI23Flash_fwd_kernel_traitsILi96ELi64ELi128ELi4ELb0ELb0EN7cutlass10bfloat16_tE19Flash_kernel_traitsILi96ELi64ELi128ELi4ES3_EELb0ELb0ELb0ELb0ELb1ELb0ELb1ELb0EEEvNS_16Flash_fwd_paramsE
        .type           _ZN5flash24flash_fwd_splitkv_kernelI23Flash_fwd_kernel_traitsILi96ELi64ELi128ELi4ELb0ELb0EN7cutlass10bfloat16_tE19Flash_kernel_traitsILi96ELi64ELi128ELi4ES3_EELb0ELb0ELb0ELb0ELb1ELb0ELb1ELb0EEEvNS_16Flash_fwd_paramsE,@function
        .size           _ZN5flash24flash_fwd_splitkv_kernelI23Flash_fwd_kernel_traitsILi96ELi64ELi128ELi4ELb0ELb0EN7cutlass10bfloat16_tE19Flash_kernel_traitsILi96ELi64ELi128ELi4ES3_EELb0ELb0ELb0ELb0ELb1ELb0ELb1ELb0EEEvNS_16Flash_fwd_paramsE,(.L_x_11594 - _ZN5flash24flash_fwd_splitkv_kernelI23Flash_fwd_kernel_traitsILi96ELi64ELi128ELi4ELb0ELb0EN7cutlass10bfloat16_tE19Flash_kernel_traitsILi96ELi64ELi128ELi4ES3_EELb0ELb0ELb0ELb0ELb1ELb0ELb1ELb0EEEvNS_16Flash_fwd_paramsE)
        .other          _ZN5flash24flash_fwd_splitkv_kernelI23Flash_fwd_kernel_traitsILi96ELi64ELi128ELi4ELb0ELb0EN7cutlass10bfloat16_tE19Flash_kernel_traitsILi96ELi64ELi128ELi4ES3_EELb0ELb0ELb0ELb0ELb1ELb0ELb1ELb0EEEvNS_16Flash_fwd_paramsE,@"STO_CUDA_ENTRY STV_DEFAULT"
_ZN5flash24flash_fwd_splitkv_kernelI23Flash_fwd_kernel_traitsILi96ELi64ELi128ELi4ELb0ELb0EN7cutlass10bfloat16_tE19Flash_kernel_traitsILi96ELi64ELi128ELi4ES3_EELb0ELb0ELb0ELb0ELb1ELb0ELb1ELb0EEEvNS_16Flash_fwd_paramsE:
.text._ZN5flash24flash_fwd_splitkv_kernelI23Flash_fwd_kernel_traitsILi96ELi64ELi128ELi4ELb0ELb0EN7cutlass10bfloat16_tE19Flash_kernel_traitsILi96ELi64ELi128ELi4ES3_EELb0ELb0ELb0ELb0ELb1ELb0ELb1ELb0EEEvNS_16Flash_fwd_paramsE:
[----:B------:R-:W-:Y:S08]  /*0000*/  LDC R1, c[0x0][0x37c] ;  /* 0x0000df00ff017b82 */ /* 0x000ff00000000800 */
[----:B------:R-:W1:Y:S01]  /*0010*/  LDC R0, c[0x0][0x3e0] ;  /* 0x0000f800ff007b82 */ /* 0x000e620000000800 */
[----:B------:R-:W2:Y:S01]  /*0020*/  S2R R9, SR_CTAID.X ;  /* 0x0000000000097919 */ /* 0x000ea20000002500 */
[----:B------:R-:W-:Y:S01]  /*0030*/  BSSY.RECONVERGENT B2, `(.L_x_511) ;  /* 0x000001b000027945 */ /* 0x000fe20003800200 */
[----:B------:R-:W-:-:S05]  /*0040*/  MOV R176, 0x1e0 ;  /* 0x000001e000b07802 */ /* 0x000fca0000000f00 */
[----:B------:R-:W3:Y:S08]  /*0050*/  S2UR UR4, SR_CTAID.Z ;  /* 0x00000000000479c3 */ /* 0x000ef00000002700 */
[----:B------:R-:W4:Y:S01]  /*0060*/  S2UR UR8, SR_CTAID.Y ;  /* 0x00000000000879c3 */ /* 0x000f220000002600 */
[----:B-1----:R-:W1:Y:S01]  /*0070*/  I2F.U32.RP R6, R0 ;  /* 0x0000000000067306 */ /* 0x002e620000209000 */
[----:B------:R-:W-:-:S06]  /*0080*/  ISETP.NE.U32.AND P0, PT, R0, RZ, PT ;  /* 0x000000ff0000720c */ /* 0x000fcc0003f05070 */
[----:B------:R-:W2:Y:S01]  /*0090*/  LDC R10, c[0x0][0x374] ;  /* 0x0000dd00ff0a7b82 */ /* 0x000ea20000000800 */
[----:B-1----:R-:W1:Y:S02]  /*00a0*/  MUFU.RCP R4, R6 ;  /* 0x0000000600047308 */ /* 0x002e640000001000 */
[----:B-1----:R-:W-:-:S06]  /*00b0*/  VIADD R4, R4, 0xffffffe ;  /* 0x0ffffffe04047836 */ /* 0x002fcc0000000000 */
[----:B------:R-:W1:Y:S02]  /*00c0*/  F2I.FTZ.U32.TRUNC.NTZ R3, R4 ;  /* 0x0000000400037305 */ /* 0x000e64000021f000 */
[----:B-1----:R-:W-:-:S04]  /*00d0*/  IMAD.MOV R2, RZ, RZ, -R3 ;  /* 0x000000ffff027224 */ /* 0x002fc800078e0a03 */
[----:B------:R-:W-:Y:S01]  /*00e0*/  IMAD R5, R2, R0, RZ ;  /* 0x0000000002057224 */ /* 0x000fe200078e02ff */
[----:B------:R-:W-:-:S05]  /*00f0*/  MOV R2, RZ ;  /* 0x000000ff00027202 */ /* 0x000fca0000000f00 */
[----:B------:R-:W-:-:S06]  /*0100*/  IMAD.HI.U32 R5, R3, R5, R2 ;  /* 0x0000000503057227 */ /* 0x000fcc00078e0002 */
[----:B---3--:R-:W-:-:S04]  /*0110*/  IMAD.HI.U32 R183, R5, UR4, RZ ;  /* 0x0000000405b77c27 */ /* 0x008fc8000f8e00ff */
[----:B------:R-:W-:-:S04]  /*0120*/  IMAD.MOV R3, RZ, RZ, -R183 ;  /* 0x000000ffff037224 */ /* 0x000fc800078e0ab7 */
[----:B------:R-:W-:-:S05]  /*0130*/  IMAD R3, R0, R3, UR4 ;  /* 0x0000000400037e24 */ /* 0x000fca000f8e0203 */
[----:B------:R-:W-:-:S13]  /*0140*/  ISETP.GE.U32.AND P2, PT, R3, R0, PT ;  /* 0x000000000300720c */ /* 0x000fda0003f46070 */
[----:B------:R-:W-:Y:S01]  /*0150*/  @P2 IADD3 R3, PT, PT, R3, -R0, RZ ;  /* 0x8000000003032210 */ /* 0x000fe20007ffe0ff */
[----:B------:R-:W-:-:S03]  /*0160*/  @P2 VIADD R183, R183, 0x1 ;  /* 0x00000001b7b72836 */ /* 0x000fc60000000000 */
[----:B------:R-:W-:Y:S02]  /*0170*/  ISETP.GE.U32.AND P1, PT, R3, R0, PT ;  /* 0x000000000300720c */ /* 0x000fe40003f26070 */
[----:B------:R-:W1:Y:S11]  /*0180*/  LDC.64 R2, c[0x0][0x348] ;  /* 0x0000d200ff027b82 */ /* 0x000e760000000a00 */
[----:B------:R-:W-:-:S02]  /*0190*/  @P1 IADD3 R183, PT, PT, R183, 0x1, RZ ;  /* 0x00000001b7b71810 */ /* 0x000fc40007ffe0ff */
[----:B------:R-:W-:-:S04]  /*01a0*/  @!P0 LOP3.LUT R183, RZ, R0, RZ, 0x33, !PT ;  /* 0x00000000ffb78212 */ /* 0x000fc800078e33ff */
[----:B------:R-:W-:-:S05]  /*01b0*/  IADD3 R181, PT, PT, -R183, RZ, RZ ;  /* 0x000000ffb7b57210 */ /* 0x000fca0007ffe1ff */
[----:B--2-4-:R-:W-:Y:S02]  /*01c0*/  IMAD R181, R0, R181, UR4 ;  /* 0x0000000400b57e24 */ /* 0x014fe4000f8e02b5 */
[----:B-1----:R-:W-:Y:S05]  /*01d0*/  CALL.REL.NOINC `($_ZN5flash24flash_fwd_splitkv_kernelI23Flash_fwd_kernel_traitsILi96ELi64ELi128ELi4ELb0ELb0EN7cutlass10bfloat16_tE19Flash_kernel_traitsILi96ELi64ELi128ELi4ES3_EELb0ELb0ELb0ELb0ELb1ELb0ELb1ELb0EEEvNS_16Flash_fwd_paramsE$_ZN5flash30compute_attn_1rowblock_splitkvI23Flash_fwd_kernel_traitsILi96ELi64ELi128ELi4ELb0ELb0EN7cutlass10bfloat16_tE19Flash_kernel_traitsILi96ELi64ELi128ELi4ES3_EELb0ELb0ELb0ELb0ELb1ELb0ELb1ELb0ENS_16Flash_fwd_paramsEEEvRKT8_iiiii) ;  /* 0x0000000000087944 */ /* 0x002fea0003c00000 */
[----:B------:R-:W-:Y:S05]  /*01e0*/  BSYNC.RECONVERGENT B2 ;  /* 0x0000000000027941 */ /* 0x000fea0003800200 */
.L_x_511:
[----:B------:R-:W-:Y:S05]  /*01f0*/  EXIT ;  /* 0x000000000000794d */ /* 0x000fea0003800000 */
        .type           $_ZN5flash24flash_fwd_splitkv_kernelI23Flash_fwd_kernel_traitsILi96ELi64ELi128ELi4ELb0ELb0EN7cutlass10bfloat16_tE19Flash_kernel_traitsILi96ELi64ELi128ELi4ES3_EELb0ELb0ELb0ELb0ELb1ELb0ELb1ELb0EEEvNS_16Flash_fwd_paramsE$_ZN5flash30compute_attn_1rowblock_splitkvI23Flash_fwd_kernel_traitsILi96ELi64ELi128ELi4ELb0ELb0EN7cutlass10bfloat16_tE19Flash_kernel_traitsILi96ELi64ELi128ELi4ES3_EELb0ELb0ELb0ELb0ELb1ELb0ELb1ELb0ENS_16Flash_fwd_paramsEEEvRKT8_iiiii,@function
        .size           $_ZN5flash24flash_fwd_splitkv_kernelI23Flash_fwd_kernel_traitsILi96ELi64ELi128ELi4ELb0ELb0EN7cutlass10bfloat16_tE19Flash_kernel_traitsILi96ELi64ELi128ELi4ES3_EELb0ELb0ELb0ELb0ELb1ELb0ELb1ELb0EEEvNS_16Flash_fwd_paramsE$_ZN5flash30compute_attn_1rowblock_splitkvI23Flash_fwd_kernel_traitsILi96ELi64ELi128ELi4ELb0ELb0EN7cutlass10bfloat16_tE19Flash_kernel_traitsILi96ELi64ELi128ELi4ES3_EELb0ELb0ELb0ELb0ELb1ELb0ELb1ELb0ENS_16Flash_fwd_paramsEEEvRKT8_iiiii,(.L_x_11594 - $_ZN5flash24flash_fwd_splitkv_kernelI23Flash_fwd_kernel_traitsILi96ELi64ELi128ELi4ELb0ELb0EN7cutlass10bfloat16_tE19Flash_kernel_traitsILi96ELi64ELi128ELi4ES3_EELb0ELb0ELb0ELb0ELb1ELb0ELb1ELb0EEEvNS_16Flash_fwd_paramsE$_ZN5flash30compute_attn_1rowblock_splitkvI23Flash_fwd_kernel_traitsILi96ELi64ELi128ELi4ELb0ELb0EN7cutlass10bfloat16_tE19Flash_kernel_traitsILi96ELi64ELi128ELi4ES3_EELb0ELb0ELb0ELb0ELb1ELb0ELb1ELb0ENS_16Flash_fwd_paramsEEEvRKT8_iiiii)
$_ZN5flash24flash_fwd_splitkv_kernelI23Flash_fwd_kernel_traitsILi96ELi64ELi128ELi4ELb0ELb0EN7cutlass10bfloat16_tE19Flash_kernel_traitsILi96ELi64ELi128ELi4ES3_EELb0ELb0ELb0ELb0ELb1ELb0ELb1ELb0EEEvNS_16Flash_fwd_paramsE$_ZN5flash30compute_attn_1rowblock_splitkvI23Flash_fwd_kernel_traitsILi96ELi64ELi128ELi4ELb0ELb0EN7cutlass10bfloat16_tE19Flash_kernel_traitsILi96ELi64ELi128ELi4ES3_EELb0ELb0ELb0ELb0ELb1ELb0ELb1ELb0ENS_16Flash_fwd_paramsEEEvRKT8_iiiii:
        /* <DEDUP_REMOVED lines=39> */
.L_x_513:
[----:B------:R-:W-:Y:S05]  /*0470*/  BSYNC.RECONVERGENT B0 ;  /* 0x0000000000007941 */ /* 0x000fea0003800200 */
.L_x_512:
[----:B------:R-:W-:Y:S04]  /*0480*/  BSSY.RECONVERGENT B0, `(.L_x_514) ;  /* 0x0000007000007945 */ /* 0x000fe80003800200 */
[----:B------:R-:W-:Y:S05]  /*0490*/  @!P3 BRA `(.L_x_515) ;  /* 0x000000000014b947 */ /* 0x000fea0003800000 */
[----:B------:R-:W4:Y:S02]  /*04a0*/  LD.E.U8 R6, desc[UR4][R2.64+0x1b2] ;  /* 0x0001b20402067980 */ /* 0x000f24000c101100 */
[----:B----4-:R-:W-:-:S13]  /*04b0*/  ISETP.NE.AND P1, PT, R6, RZ, PT ;  /* 0x000000ff0600720c */ /* 0x010fda0003f25270 */
[----:B------:R-:W4:Y:S02]  /*04c0*/  @P1 LD.E R6, desc[UR4][R18.64+0x4] ;  /* 0x0000040412061980 */ /* 0x000f24000c101900 */
[----:B----45:R-:W-:-:S06]  /*04d0*/  @P1 IADD3 R7, PT, PT, R6, -R17, RZ ;  /* 0x8000001106071210 */ /* 0x030fcc0007ffe0ff */
[----:B------:R4:W5:Y:S02]  /*04e0*/  @!P1 LD.E R7, desc[UR4][R18.64] ;  /* 0x0000000412079980 */ /* 0x000964000c101900 */
.L_x_515:
[----:B------:R-:W-:Y:S05]  /*04f0*/  BSYNC.RECONVERGENT B0 ;  /* 0x0000000000007941 */ /* 0x000fea0003800200 */
.L_x_514:
[----:B------:R-:W-:Y:S01]  /*0500*/  BSSY.RECONVERGENT B1, `(.L_x_516) ;  /* 0x0000011000017945 */ /* 0x000fe20003800200 */
[----:B-----5:R-:W-:-:S03]  /*0510*/  @P4 IADD3 R167, PT, PT, R4, -R13, RZ ;  /* 0x8000000d04a74210 */ /* 0x020fc60007ffe0ff */
[----:B------:R-:W-:Y:S05]  /*0520*/  @!P0 BRA `(.L_x_517) ;  /* 0x0000000000148947 */ /* 0x000fea0003800000 */
[----:B------:R-:W-:-:S05]  /*0530*/  IADD3 R6, P0, PT, R14, R5, RZ ;  /* 0x000000050e067210 */ /* 0x000fca0007f1e0ff */
[----:B------:R-:W-:-:S06]  /*0540*/  IMAD.X R7, R15, 0x1, R0, P0 ;  /* 0x000000010f077824 */ /* 0x000fcc00000e0600 */
[----:B------:R-:W5:Y:S02]  /*0550*/  LD.E R7, desc[UR4][R6.64] ;  /* 0x0000000406077980 */ /* 0x000f64000c101900 */
[----:B-----5:R-:W-:Y:S01]  /*0560*/  IADD3 R124, PT, PT, R7, -R12, RZ ;  /* 0x8000000c077c7210 */ /* 0x020fe20007ffe0ff */
[----:B------:R-:W-:Y:S05]  /*0570*/  BRA `(.L_x_518) ;  /* 0x0000000000247947 */ /* 0x000fea0003800000 */
.L_x_517:
[----:B------:R-:W5:Y:S01]  /*0580*/  LD.E.64 R14, desc[UR4][R2.64+0x108] ;  /* 0x00010804020e7980 */ /* 0x000f62000c101b00 */
[----:B------:R-:W-:Y:S01]  /*0590*/  BSSY.RECONVERGENT B0, `(.L_x_519) ;  /* 0x0000006000007945 */ /* 0x000fe20003800200 */
[----:B------:R-:W-:Y:S01]  /*05a0*/  IMAD.MOV.U32 R124, RZ, RZ, RZ ;  /* 0x000000ffff7c7224 */ /* 0x000fe200078e00ff */
[----:B-----5:R-:W-:-:S04]  /*05b0*/  ISETP.NE.U32.AND P0, PT, R14, RZ, PT ;  /* 0x000000ff0e00720c */ /* 0x020fc80003f05070 */
[----:B------:R-:W-:-:S13]  /*05c0*/  ISETP.NE.AND.EX P0, PT, R15, RZ, PT, P0 ;  /* 0x000000ff0f00720c */ /* 0x000fda0003f05300 */
[----:B------:R-:W-:Y:S05]  /*05d0*/  @!P0 BRA `(.L_x_520) ;  /* 0x0000000000048947 */ /* 0x000fea0003800000 */
[----:B------:R1:W5:Y:S02]  /*05e0*/  LD.E R124, desc[UR4][R2.64+0xbc] ;  /* 0x0000bc04027c7980 */ /* 0x000364000c101900 */
.L_x_520:
[----:B------:R-:W-:Y:S05]  /*05f0*/  BSYNC.RECONVERGENT B0 ;  /* 0x0000000000007941 */ /* 0x000fea0003800200 */
.L_x_519:
[----:B-----5:R-:W-:Y:S02]  /*0600*/  IADD3 R124, PT, PT, R124, R7, -R12 ;  /* 0x000000077c7c7210 */ /* 0x020fe40007ffe80c */
.L_x_518:
[----:B------:R-:W-:Y:S05]  /*0610*/  BSYNC.RECONVERGENT B1 ;  /* 0x0000000000017941 */ /* 0x000fea0003800200 */
.L_x_516:
[----:B------:R-:W-:Y:S01]  /*0620*/  IMAD.SHL.U32 R182, R9, 0x40, RZ ;  /* 0x0000004009b67824 */ /* 0x000fe200078e00ff */
[----:B------:R-:W-:Y:S01]  /*0630*/  MOV R6, R176 ;  /* 0x000000b000067202 */ /* 0x000fe20000000f00 */
[----:B------:R-:W-:-:S03]  /*0640*/  IMAD.MOV.U32 R7, RZ, RZ, 0x0 ;  /* 0x00000000ff077424 */ /* 0x000fc600078e00ff */
[----:B------:R-:W-:-:S13]  /*0650*/  ISETP.GT.AND P0, PT, R167, R182, PT ;  /* 0x000000b6a700720c */ /* 0x000fda0003f04270 */
[----:B-1234-:R-:W-:Y:S05]  /*0660*/  @!P0 RET.REL.NODEC R6 `(_ZN5flash24flash_fwd_splitkv_kernelI23Flash_fwd_kernel_traitsILi96ELi64ELi128ELi4ELb0ELb0EN7cutlass10bfloat16_tE19Flash_kernel_traitsILi96ELi64ELi128ELi4ES3_EELb0ELb0ELb0ELb0ELb1ELb0ELb1ELb0EEEvNS_16Flash_fwd_paramsE) ;  /* 0xfffffff806648950 */ /* 0x01efea0003c3ffff */
[----:B------:R-:W2:Y:S01]  /*0670*/  LD.E R4, desc[UR4][R2.64+0xb8] ;  /* 0x0000b80402047980 */ /* 0x000ea2000c101900 */
[----:B------:R-:W-:-:S04]  /*0680*/  IABS R8, R10 ;  /* 0x0000000a00087213 */ /* 0x000fc80000000000 */
[----:B------:R-:W1:Y:S08]  /*0690*/  I2F.RP R6, R8 ;  /* 0x0000000800067306 */ /* 0x000e700000209400 */
[----:B-1----:R-:W1:Y:S02]  /*06a0*/  MUFU.RCP R14, R6 ;  /* 0x00000006000e7308 */ /* 0x002e640000001000 */
[----:B-1----:R-:W-:-:S06]  /*06b0*/  VIADD R14, R14, 0xffffffe ;  /* 0x0ffffffe0e0e7836 */ /* 0x002fcc0000000000 */
[----:B------:R-:W1:Y:S02]  /*06c0*/  F2I.FTZ.U32.TRUNC.NTZ R15, R14 ;  /* 0x0000000e000f7305 */ /* 0x000e64000021f000 */
[----:B-1----:R-:W-:Y:S02]  /*06d0*/  IMAD.MOV R7, RZ, RZ, -R15 ;  /* 0x000000ffff077224 */ /* 0x002fe400078e0a0f */
[----:B------:R-:W-:Y:S02]  /*06e0*/  IMAD.MOV.U32 R14, RZ, RZ, RZ ;  /* 0x000000ffff0e7224 */ /* 0x000fe400078e00ff */
[----:B------:R-:W-:-:S04]  /*06f0*/  IMAD R7, R7, R8, RZ ;  /* 0x0000000807077224 */ /* 0x000fc800078e02ff */
[----:B------:R-:W-:-:S04]  /*0700*/  IMAD.HI.U32 R7, R15, R7, R14 ;  /* 0x000000070f077227 */ /* 0x000fc800078e000e */
[----:B--2---:R-:W-:-:S05]  /*0710*/  VIADD R4, R4, 0x7f ;  /* 0x0000007f04047836 */ /* 0x004fca0000000000 */
[----:B------:R-:W-:-:S04]  /*0720*/  SHF.R.S32.HI R11, RZ, 0x1f, R4 ;  /* 0x0000001fff0b7819 */ /* 0x000fc80000011404 */
[----:B------:R-:W-:Y:S02]  /*0730*/  LEA.HI R11, R11, R4, RZ, 0x7 ;  /* 0x000000040b0b7211 */ /* 0x000fe400078f38ff */
[-C--:B------:R-:W-:Y:S02]  /*0740*/  IABS R4, R10.reuse ;  /* 0x0000000a00047213 */ /* 0x080fe40000000000 */
[----:B------:R-:W-:-:S03]  /*0750*/  LEA.HI.SX32 R11, R11, R10, 0x19 ;  /* 0x0000000a0b0b7211 */ /* 0x000fc600078fcaff */
[----:B------:R-:W-:Y:S02]  /*0760*/  IMAD.MOV R4, RZ, RZ, -R4 ;  /* 0x000000ffff047224 */ /* 0x000fe400078e0a04 */
[----:B------:R-:W-:-:S05]  /*0770*/  VIADD R11, R11, 0xffffffff ;  /* 0xffffffff0b0b7836 */ /* 0x000fca0000000000 */
[----:B------:R-:W-:Y:S02]  /*0780*/  IABS R6, R11 ;  /* 0x0000000b00067213 */ /* 0x000fe40000000000 */
[----:B------:R-:W-:-:S03]  /*0790*/  LOP3.LUT R11, R11, R10, RZ, 0x3c, !PT ;  /* 0x0000000a0b0b7212 */ /* 0x000fc600078e3cff */
[----:B------:R-:W-:Y:S01]  /*07a0*/  IMAD.HI.U32 R7, R7, R6, RZ ;  /* 0x0000000607077227 */ /* 0x000fe200078e00ff */
[----:B------:R-:W-:-:S03]  /*07b0*/  ISETP.GE.AND P0, PT, R11, RZ, PT ;  /* 0x000000ff0b00720c */ /* 0x000fc60003f06270 */
[----:B------:R-:W-:Y:S02]  /*07c0*/  IMAD R15, R7, R4, R6 ;  /* 0x00000004070f7224 */ /* 0x000fe400078e0206 */
[----:B------:R-:W-:-:S03]  /*07d0*/  VIADD R11, R124, 0x7f ;  /* 0x0000007f7c0b7836 */ /* 0x000fc60000000000 */
[----:B------:R-:W-:Y:S02]  /*07e0*/  ISETP.GT.U32.AND P1, PT, R8, R15, PT ;  /* 0x0000000f0800720c */ /* 0x000fe40003f24070 */
[----:B------:R-:W-:-:S04]  /*07f0*/  SHF.R.S32.HI R4, RZ, 0x1f, R11 ;  /* 0x0000001fff047819 */ /* 0x000fc8000001140b */
[----:B------:R-:W-:-:S04]  /*0800*/  LEA.HI R4, R4, R11, RZ, 0x7 ;  /* 0x0000000b04047211 */ /* 0x000fc800078f38ff */
[----:B------:R-:W-:-:S03]  /*0810*/  SHF.R.S32.HI R4, RZ, 0x7, R4 ;  /* 0x00000007ff047819 */ /* 0x000fc60000011404 */
[----:B------:R-:W-:Y:S02]  /*0820*/  @!P1 IMAD.IADD R15, R15, 0x1, -R8 ;  /* 0x000000010f0f9824 */ /* 0x000fe400078e0a08 */
[----:B------:R-:W-:Y:S01]  /*0830*/  @!P1 VIADD R7, R7, 0x1 ;  /* 0x0000000107079836 */ /* 0x000fe20000000000 */
[----:B------:R-:W-:Y:S02]  /*0840*/  ISETP.NE.AND P1, PT, R10, RZ, PT ;  /* 0x000000ff0a00720c */ /* 0x000fe40003f25270 */
[----:B------:R-:W-:-:S13]  /*0850*/  ISETP.GE.U32.AND P2, PT, R15, R8, PT ;  /* 0x000000080f00720c */ /* 0x000fda0003f46070 */
[----:B------:R-:W-:-:S04]  /*0860*/  @P2 VIADD R7, R7, 0x1 ;  /* 0x0000000107072836 */ /* 0x000fc80000000000 */
[----:B------:R-:W-:Y:S01]  /*0870*/  @!P0 IMAD.MOV R7, RZ, RZ, -R7 ;  /* 0x000000ffff078224 */ /* 0x000fe200078e0a07 */
[----:B------:R-:W-:-:S05]  /*0880*/  @!P1 LOP3.LUT R7, RZ, R10, RZ, 0x33, !PT ;  /* 0x0000000aff079212 */ /* 0x000fca00078e33ff */
[----:B------:R-:W-:-:S05]  /*0890*/  IMAD R171, R7, UR8, RZ ;  /* 0x0000000807ab7c24 */ /* 0x000fca000f8e02ff */
[----:B------:R-:W-:-:S04]  /*08a0*/  VIADDMNMX R4, R171, R7, R4, PT ;  /* 0x00000007ab047246 */ /* 0x000fc80003800104 */
[----:B------:R-:W-:-:S13]  /*08b0*/  ISETP.GE.AND P0, PT, R171, R4, PT ;  /* 0x00000004ab00720c */ /* 0x000fda0003f06270 */
[----:B------:R-:W-:Y:S05]  /*08c0*/  @!P0 BRA `(.L_x_521) ;  /* 0x0000000000e88947 */ /* 0x000fea0003800000 */
[----:B------:R-:W2:Y:S04]  /*08d0*/  LD.E.64 R4, desc[UR4][R2.64+0xb0] ;  /* 0x0000b00402047980 */ /* 0x000ea8000c101b00 */
[----:B------:R-:W3:Y:S04]  /*08e0*/  LD.E R6, desc[UR4][R2.64+0x60] ;  /* 0x0000600402067980 */ /* 0x000ee8000c101900 */
[----:B------:R-:W4:Y:S04]  /*08f0*/  LD.E R0, desc[UR4][R2.64+0xcc] ;  /* 0x0000cc0402007980 */ /* 0x000f28000c101900 */
[----:B------:R-:W5:Y:S04]  /*0900*/  LD.E.64 R8, desc[UR4][R2.64+0x78] ;  /* 0x0000780402087980 */ /* 0x000f68000c101b00 */
[----:B------:R1:W5:Y:S01]  /*0910*/  LD.E.64 R10, desc[UR4][R2.64+0xa8] ;  /* 0x0000a804020a7980 */ /* 0x000362000c101b00 */
[----:B------:R-:W-:-:S02]  /*0920*/  IMAD.IADD R167, R167, 0x1, -R182 ;  /* 0x00000001a7a77824 */ /* 0x000fc400078e0ab6 */
[----:B--2---:R-:W-:Y:S02]  /*0930*/  IMAD R183, R4, UR8, R183 ;  /* 0x0000000804b77c24 */ /* 0x004fe4000f8e02b7 */
[----:B------:R-:W-:Y:S02]  /*0940*/  IMAD.SHL.U32 R4, R177, 0x4, RZ ;  /* 0x00000004b1047824 */ /* 0x000fe400078e00ff */
[----:B---3--:R-:W-:Y:S01]  /*0950*/  IMAD R183, R183, R6, R181 ;  /* 0x00000006b7b77224 */ /* 0x008fe200078e02b5 */
[----:B------:R-:W-:Y:S02]  /*0960*/  SHF.R.U32.HI R6, RZ, 0x3, R177 ;  /* 0x00000003ff067819 */ /* 0x000fe400000116b1 */
[----:B------:R-:W-:Y:S01]  /*0970*/  LOP3.LUT R7, R4, 0x1c, RZ, 0xc0, !PT ;  /* 0x0000001c04077812 */ /* 0x000fe200078ec0ff */
[----:B------:R-:W-:Y:S01]  /*0980*/  IMAD R5, R5, R183, R182 ;  /* 0x000000b705057224 */ /* 0x000fe200078e02b6 */
[C---:B------:R-:W-:Y:S01]  /*0990*/  ISETP.GE.AND P1, PT, R6.reuse, R167, PT ;  /* 0x000000a70600720c */ /* 0x040fe20003f26270 */
[C---:B------:R-:W-:Y:S01]  /*09a0*/  VIADD R4, R6.reuse, 0x10 ;  /* 0x0000001006047836 */ /* 0x040fe20000000000 */
[----:B------:R-:W-:Y:S01]  /*09b0*/  LOP3.LUT P6, R177, R177, 0x7, RZ, 0xc0, !PT ;  /* 0x00000007b1b17812 */ /* 0x000fe200078cc0ff */
[----:B------:R-:W-:-:S02]  /*09c0*/  IMAD R7, R6, 0x60, R7 ;  /* 0x0000006006077824 */ /* 0x000fc400078e0207 */
[----:B----4-:R-:W-:Y:S01]  /*09d0*/  IMAD R0, R5, R0, RZ ;  /* 0x0000000005007224 */ /* 0x010fe200078e02ff */
[CC--:B------:R-:W-:Y:S01]  /*09e0*/  ISETP.GE.OR P6, PT, R6.reuse, R167.reuse, P6 ;  /* 0x000000a70600720c */ /* 0x0c0fe200037c6670 */
[----:B-1----:R-:W-:Y:S01]  /*09f0*/  VIADD R2, R6, 0x20 ;  /* 0x0000002006027836 */ /* 0x002fe20000000000 */
[----:B------:R-:W-:Y:S02]  /*0a00*/  ISETP.GE.AND P3, PT, R4, R167, PT ;  /* 0x000000a70400720c */ /* 0x000fe40003f66270 */
[----:B------:R-:W-:Y:S02]  /*0a10*/  IADD3 R7, P0, PT, R0, R7, RZ ;  /* 0x0000000700077210 */ /* 0x000fe40007f1e0ff */
[----:B------:R-:W-:Y:S02]  /*0a20*/  ISETP.GE.AND P2, PT, R2, R167, PT ;  /* 0x000000a70200720c */ /* 0x000fe40003f46270 */
[----:B------:R-:W-:Y:S02]  /*0a30*/  LEA.HI.X.SX32 R0, R0, RZ, 0x1, P0 ;  /* 0x000000ff00007211 */ /* 0x000fe400000f0eff */
[----:B-----5:R-:W-:-:S02]  /*0a40*/  LEA R8, P0, R7, R8, 0x2 ;  /* 0x0000000807087211 */ /* 0x020fc400078010ff */
[----:B------:R-:W-:Y:S02]  /*0a50*/  ISETP.NE.OR P5, PT, R177, RZ, P3 ;  /* 0x000000ffb100720c */ /* 0x000fe40001fa5670 */
[----:B------:R-:W-:Y:S02]  /*0a60*/  LEA.HI.X R9, R7, R9, R0, 0x2, P0 ;  /* 0x0000000907097211 */ /* 0x000fe400000f1400 */
[----:B------:R-:W-:Y:S01]  /*0a70*/  IADD3 R3, P0, PT, R5, R6, RZ ;  /* 0x0000000605037210 */ /* 0x000fe20007f1e0ff */
[----:B------:R-:W-:Y:S01]  /*0a80*/  VIADD R6, R6, 0x30 ;  /* 0x0000003006067836 */ /* 0x000fe20000000000 */
[----:B------:R-:W-:Y:S01]  /*0a90*/  ISETP.NE.OR P4, PT, R177, RZ, P2 ;  /* 0x000000ffb100720c */ /* 0x000fe20001785670 */
[----:B------:R-:W-:Y:S01]  /*0aa0*/  @!P1 ST.E.128 desc[UR4][R8.64], RZ ;  /* 0x000000ff08009985 */ /* 0x000fe2000c101d04 */
[----:B------:R-:W-:Y:S02]  /*0ab0*/  LEA.HI.X.SX32 R5, R5, RZ, 0x1, P0 ;  /* 0x000000ff05057211 */ /* 0x000fe400000f0eff */
[C---:B------:R-:W-:Y:S01]  /*0ac0*/  LEA R2, P0, R3.reuse, R10, 0x2 ;  /* 0x0000000a03027211 */ /* 0x040fe200078010ff */
[----:B------:R-:W-:Y:S02]  /*0ad0*/  @!P1 ST.E.128 desc[UR4][R8.64+0x80], RZ ;  /* 0x000080ff08009985 */ /* 0x000fe4000c101d04 */
[----:B------:R-:W-:Y:S01]  /*0ae0*/  @!P5 IMAD.MOV.U32 R7, RZ, RZ, -0x800000 ;  /* 0xff800000ff07d424 */ /* 0x000fe200078e00ff */
[----:B------:R-:W-:Y:S01]  /*0af0*/  LEA.HI.X R3, R3, R11, R5, 0x2, P0 ;  /* 0x0000000b03037211 */ /* 0x000fe200000f1405 */
[----:B------:R-:W-:Y:S01]  /*0b00*/  @!P1 ST.E.128 desc[UR4][R8.64+0x100], RZ ;  /* 0x000100ff08009985 */ /* 0x000fe2000c101d04 */
[----:B------:R-:W-:Y:S01]  /*0b10*/  ISETP.GE.AND P1, PT, R6, R167, PT ;  /* 0x000000a70600720c */ /* 0x000fe20003f26270 */
[----:B------:R-:W-:-:S02]  /*0b20*/  @!P6 IMAD.MOV.U32 R11, RZ, RZ, -0x800000 ;  /* 0xff800000ff0be424 */ /* 0x000fc400078e00ff */
[----:B------:R-:W-:Y:S01]  /*0b30*/  @!P4 IMAD.MOV.U32 R5, RZ, RZ, -0x800000 ;  /* 0xff800000ff05c424 */ /* 0x000fe200078e00ff */
[----:B------:R-:W-:Y:S04]  /*0b40*/  @!P3 ST.E.128 desc[UR4][R8.64+0x1800], RZ ;  /* 0x001800ff0800b985 */ /* 0x000fe8000c101d04 */
[----:B------:R-:W-:Y:S04]  /*0b50*/  @!P3 ST.E.128 desc[UR4][R8.64+0x1880], RZ ;  /* 0x001880ff0800b985 */ /* 0x000fe8000c101d04 */
[----:B------:R-:W-:Y:S04]  /*0b60*/  @!P3 ST.E.128 desc[UR4][R8.64+0x1900], RZ ;  /* 0x001900ff0800b985 */ /* 0x000fe8000c101d04 */
[----:B------:R-:W-:Y:S04]  /*0b70*/  @!P1 ST.E.128 desc[UR4][R8.64+0x4800], RZ ;  /* 0x004800ff08009985 */ /* 0x000fe8000c101d04 */
[----:B------:R-:W-:Y:S04]  /*0b80*/  @!P1 ST.E.128 desc[UR4][R8.64+0x4880], RZ ;  /* 0x004880ff08009985 */ /* 0x000fe8000c101d04 */
[----:B------:R-:W-:Y:S01]  /*0b90*/  @!P1 ST.E.128 desc[UR4][R8.64+0x4900], RZ ;  /* 0x004900ff08009985 */ /* 0x000fe2000c101d04 */
[----:B------:R-:W-:Y:S01]  /*0ba0*/  ISETP.NE.OR P1, PT, R177, RZ, P1 ;  /* 0x000000ffb100720c */ /* 0x000fe20000f25670 */
[----:B------:R-:W-:-:S02]  /*0bb0*/  IMAD.MOV.U32 R177, RZ, RZ, 0x0 ;  /* 0x00000000ffb17424 */ /* 0x000fc400078e00ff */
[----:B------:R-:W-:Y:S04]  /*0bc0*/  @!P2 ST.E.128 desc[UR4][R8.64+0x3000], RZ ;  /* 0x003000ff0800a985 */ /* 0x000fe8000c101d04 */
[----:B------:R-:W-:Y:S04]  /*0bd0*/  @!P2 ST.E.128 desc[UR4][R8.64+0x3080], RZ ;  /* 0x003080ff0800a985 */ /* 0x000fe8000c101d04 */
[----:B------:R-:W-:Y:S04]  /*0be0*/  @!P2 ST.E.128 desc[UR4][R8.64+0x3100], RZ ;  /* 0x003100ff0800a985 */ /* 0x000fe8000c101d04 */
[----:B------:R-:W-:Y:S04]  /*0bf0*/  @!P6 ST.E desc[UR4][R2.64], R11 ;  /* 0x0000000b0200e985 */ /* 0x000fe8000c101904 */
[----:B------:R-:W-:Y:S04]  /*0c00*/  @!P5 ST.E desc[UR4][R2.64+0x40], R7 ;  /* 0x000040070200d985 */ /* 0x000fe8000c101904 */
[----:B------:R1:W-:Y:S02]  /*0c10*/  @!P4 ST.E desc[UR4][R2.64+0x80], R5 ;  /* 0x000080050200c985 */ /* 0x0003e4000c101904 */
[----:B-1----:R-:W-:Y:S05]  /*0c20*/  @P1 RET.REL.NODEC R176 `(_ZN5flash24flash_fwd_splitkv_kernelI23Flash_fwd_kernel_traitsILi96ELi64ELi128ELi4ELb0ELb0EN7cutlass10bfloat16_tE19Flash_kernel_traitsILi96ELi64ELi128ELi4ES3_EELb0ELb0ELb0ELb0ELb1ELb0ELb1ELb0EEEvNS_16Flash_fwd_paramsE) ;  /* 0xfffffff0b0f41950 */ /* 0x002fea0003c3ffff */
[----:B------:R-:W-:Y:S02]  /*0c30*/  MOV R5, 0xff800000 ;  /* 0xff80000000057802 */ /* 0x000fe40000000f00 */
[----:B------:R-:W-:-:S03]  /*0c40*/  MOV R177, 0x0 ;  /* 0x0000000000b17802 */ /* 0x000fc60000000f00 */
[----:B------:R1:W-:Y:S02]  /*0c50*/  ST.E desc[UR4][R2.64+0xc0], R5 ;  /* 0x0000c00502007985 */ /* 0x0003e4000c101904 */
[----:B-1----:R-:W-:Y:S05]  /*0c60*/  RET.REL.NODEC R176 `(_ZN5flash24flash_fwd_splitkv_kernelI23Flash_fwd_kernel_traitsILi96ELi64ELi128ELi4ELb0ELb0EN7cutlass10bfloat16_tE19Flash_kernel_traitsILi96ELi64ELi128ELi4ES3_EELb0ELb0ELb0ELb0ELb1ELb0ELb1ELb0EEEvNS_16Flash_fwd_paramsE) ;  /* 0xfffffff0b0e47950 */ /* 0x002fea0003c3ffff */
.L_x_521:
        /* <DEDUP_REMOVED lines=12> */
[----:B------:R-:W1:Y:S04]  /*0d30*/  LD.E R10, desc[UR4][R2.64+0x170] ;  /* 0x00017004020a7980 */ /* 0x000e68000c101900 */
[----:B------:R-:W2:Y:S04]  /*0d40*/  LD.E.64 R16, desc[UR4][R2.64+0x168] ;  /* 0x0001680402107980 */ /* 0x000ea8000c101b00 */
[----:B------:R-:W3:Y:S01]  /*0d50*/  LD.E R14, desc[UR4][R2.64+0x68] ;  /* 0x00006804020e7980 */ /* 0x000ee2000c101900 */
[----:B------:R-:W-:-:S03]  /*0d60*/  LEA R15, R4, 0xffffff80, 0x7 ;  /* 0xffffff80040f7811 */ /* 0x000fc600078e38ff */
[----:B------:R-:W4:Y:S04]  /*0d70*/  LD.E.64 R22, desc[UR4][R2.64+0x20] ;  /* 0x0000200402167980 */ /* 0x000f28000c101b00 */
[----:B------:R-:W4:Y:S04]  /*0d80*/  LD.E.64 R168, desc[UR4][R2.64+0x38] ;  /* 0x0000380402a87980 */ /* 0x000f28000c101b00 */
[----:B------:R-:W4:Y:S04]  /*0d90*/  LD.E.64 R20, desc[UR4][R2.64+0x50] ;  /* 0x0000500402147980 */ /* 0x000f28000c101b00 */
[----:B------:R-:W5:Y:S04]  /*0da0*/  LD.E.64 R30, desc[UR4][R2.64+0x58] ;  /* 0x00005804021e7980 */ /* 0x000f68000c101b00 */
[----:B------:R-:W5:Y:S01]  /*0db0*/  LD.E.64 R120, desc[UR4][R2.64+0x40] ;  /* 0x0000400402787980 */ /* 0x000f62000c101b00 */
[----:B-1----:R-:W-:-:S04]  /*0dc0*/  IABS R6, R10 ;  /* 0x0000000a00067213 */ /* 0x002fc80000000000 */
[----:B------:R-:W1:Y:S08]  /*0dd0*/  I2F.RP R7, R6 ;  /* 0x0000000600077306 */ /* 0x000e700000209400 */
[----:B-1----:R-:W1:Y:S02]  /*0de0*/  MUFU.RCP R18, R7 ;  /* 0x0000000700127308 */ /* 0x002e640000001000 */
[----:B-1----:R-:W-:-:S06]  /*0df0*/  VIADD R18, R18, 0xffffffe ;  /* 0x0ffffffe12127836 */ /* 0x002fcc0000000000 */
[----:B------:R-:W1:Y:S01]  /*0e00*/  F2I.FTZ.U32.TRUNC.NTZ R19, R18 ;  /* 0x0000001200137305 */ /* 0x000e62000021f000 */
[----:B------:R-:W-:Y:S01]  /*0e10*/  IABS R0, R10 ;  /* 0x0000000a00007213 */ /* 0x000fe20000000000 */
[----:B-1----:R-:W-:Y:S01]  /*0e20*/  IMAD.MOV R5, RZ, RZ, -R19 ;  /* 0x000000ffff057224 */ /* 0x002fe200078e0a13 */
[----:B------:R-:W-:-:S03]  /*0e30*/  MOV R18, RZ ;  /* 0x000000ff00127202 */ /* 0x000fc60000000f00 */
[----:B-----5:R-:W-:Y:S01]  /*0e40*/  IMAD R8, R5, R6, RZ ;  /* 0x0000000605087224 */ /* 0x020fe200078e02ff */
        /* <DEDUP_REMOVED lines=8> */
[----:B------:R-:W-:Y:S01]  /*0ed0*/  ISETP.GE.U32.AND P0, PT, R5, R6, PT ;  /* 0x000000060500720c */ /* 0x000fe20003f06070 */
[----:B------:R-:W-:Y:S01]  /*0ee0*/  @!P2 VIADD R8, R8, 0x1 ;  /* 0x000000010808a836 */ /* 0x000fe20000000000 */
[----:B------:R-:W-:Y:S02]  /*0ef0*/  ISETP.GE.AND P1, PT, R0, RZ, PT ;  /* 0x000000ff0000720c */ /* 0x000fe40003f26270 */
[----:B------:R-:W-:Y:S01]  /*0f00*/  ISETP.NE.AND P2, PT, R10, RZ, PT ;  /* 0x000000ff0a00720c */ /* 0x000fe20003f45270 */
[-C--:B--2---:R-:W-:Y:S02]  /*0f10*/  IMAD R0, R17, R183.reuse, RZ ;  /* 0x000000b711007224 */ /* 0x084fe400078e02ff */
[----:B------:R-:W-:-:S04]  /*0f20*/  IMAD.WIDE.U32 R16, R16, R183, RZ ;  /* 0x000000b710107225 */ /* 0x000fc800078e00ff */
[----:B------:R-:W-:Y:S02]  /*0f30*/  IMAD.IADD R193, R17, 0x1, R0 ;  /* 0x0000000111c17824 */ /* 0x000fe400078e0200 */
[----:B------:R-:W-:Y:S02]  /*0f40*/  @P0 IADD3 R8, PT, PT, R8, 0x1, RZ ;  /* 0x0000000108080810 */ /* 0x000fe40007ffe0ff */
[----:B------:R-:W-:Y:S02]  /*0f50*/  LEA R192, P0, R16, R188, 0x2 ;  /* 0x000000bc10c07211 */ /* 0x000fe400078010ff */
[----:B------:R-:W-:Y:S02]  /*0f60*/  @!P1 IADD3 R8, PT, PT, -R8, RZ, RZ ;  /* 0x000000ff08089210 */ /* 0x000fe40007ffe1ff */
[----:B------:R-:W-:Y:S02]  /*0f70*/  LEA.HI.X R193, R16, R189, R193, 0x2, P0 ;  /* 0x000000bd10c17211 */ /* 0x000fe400000f14c1 */
[----:B------:R-:W-:Y:S01]  /*0f80*/  @!P2 LOP3.LUT R8, RZ, R10, RZ, 0x33, !PT ;  /* 0x0000000aff08a212 */ /* 0x000fe200078e33ff */
[----:B------:R-:W2:Y:S04]  /*0f90*/  LD.E.64 R16, desc[UR4][R2.64+0x28] ;  /* 0x0000280402107980 */ /* 0x000ea8000c101b00 */
[----:B------:R-:W-:-:S05]  /*0fa0*/  IMAD.WIDE R18, R8, 0x4, R192 ;  /* 0x0000000408127825 */ /* 0x000fca00078e02c0 */
[----:B------:R1:W2:Y:S01]  /*0fb0*/  LD.E R5, desc[UR4][R18.64] ;  /* 0x0000000412057980 */ /* 0x0002a2000c101900 */
[----:B---3--:R-:W-:-:S04]  /*0fc0*/  IABS R6, R14 ;  /* 0x0000000e00067213 */ /* 0x008fc80000000000 */
[----:B------:R-:W3:Y:S08]  /*0fd0*/  I2F.RP R7, R6 ;  /* 0x0000000600077306 */ /* 0x000ef00000209400 */
[----:B---3--:R-:W3:Y:S02]  /*0fe0*/  MUFU.RCP R24, R7 ;  /* 0x0000000700187308 */ /* 0x008ee40000001000 */
[----:B---3--:R-:W-:-:S06]  /*0ff0*/  VIADD R24, R24, 0xffffffe ;  /* 0x0ffffffe18187836 */ /* 0x008fcc0000000000 */
[----:B------:R-:W3:Y:S01]  /*1000*/  F2I.FTZ.U32.TRUNC.NTZ R25, R24 ;  /* 0x0000001800197305 */ /* 0x000ee2000021f000 */
[----:B-1----:R-:W-:Y:S02]  /*1010*/  IABS R18, R181 ;  /* 0x000000b500127213 */ /* 0x002fe40000000000 */
[----:B------:R-:W-:Y:S02]  /*1020*/  IABS R0, R14 ;  /* 0x0000000e00007213 */ /* 0x000fe40000000000 */
[----:B---3--:R-:W-:Y:S01]  /*1030*/  IADD3 R11, PT, PT, RZ, -R25, RZ ;  /* 0x80000019ff0b7210 */ /* 0x008fe20007ffe0ff */
[----:B------:R-:W-:-:S04]  /*1040*/  IMAD.MOV.U32 R24, RZ, RZ, RZ ;  /* 0x000000ffff187224 */ /* 0x000fc800078e00ff */
[----:B------:R-:W-:-:S04]  /*1050*/  IMAD R11, R11, R6, RZ ;  /* 0x000000060b0b7224 */ /* 0x000fc800078e02ff */
[----:B------:R-:W-:Y:S01]  /*1060*/  IMAD.HI.U32 R11, R25, R11, R24 ;  /* 0x0000000b190b7227 */ /* 0x000fe200078e0018 */
[----:B------:R-:W-:-:S05]  /*1070*/  IADD3 R0, PT, PT, RZ, -R0, RZ ;  /* 0x80000000ff007210 */ /* 0x000fca0007ffe0ff */
[----:B------:R-:W-:-:S04]  /*1080*/  IMAD.HI.U32 R11, R11, R18, RZ ;  /* 0x000000120b0b7227 */ /* 0x000fc800078e00ff */
[----:B------:R-:W-:-:S05]  /*1090*/  IMAD R7, R11, R0, R18 ;  /* 0x000000000b077224 */ /* 0x000fca00078e0212 */
[----:B------:R-:W-:Y:S02]  /*10a0*/  ISETP.GT.U32.AND P1, PT, R6, R7, PT ;  /* 0x000000070600720c */ /* 0x000fe40003f24070 */
[----:B------:R-:W-:-:S11]  /*10b0*/  IADD3 R8, PT, PT, -R8, RZ, RZ ;  /* 0x000000ff08087210 */ /* 0x000fd60007ffe1ff */
[----:B------:R-:W-:-:S05]  /*10c0*/  @!P1 IMAD.IADD R7, R7, 0x1, -R6 ;  /* 0x0000000107079824 */ /* 0x000fca00078e0a06 */
[----:B------:R-:W-:Y:S02]  /*10d0*/  ISETP.GE.U32.AND P2, PT, R7, R6, PT ;  /* 0x000000060700720c */ /* 0x000fe40003f46070 */
[----:B------:R-:W-:Y:S01]  /*10e0*/  LOP3.LUT R6, R181, R14, RZ, 0x3c, !PT ;  /* 0x0000000eb5067212 */ /* 0x000fe200078e3cff */
[----:B------:R-:W-:Y:S01]  /*10f0*/  @!P1 VIADD R11, R11, 0x1 ;  /* 0x000000010b0b9836 */ /* 0x000fe20000000000 */
[----:B------:R-:W-:Y:S02]  /*1100*/  ISETP.NE.AND P1, PT, R14, RZ, PT ;  /* 0x000000ff0e00720c */ /* 0x000fe40003f25270 */
[----:B------:R-:W-:Y:S01]  /*1110*/  ISETP.GE.AND P0, PT, R6, RZ, PT ;  /* 0x000000ff0600720c */ /* 0x000fe20003f06270 */
[----:B------:R-:W-:-:S04]  /*1120*/  IMAD R15, R10, R8, R15 ;  /* 0x000000080a0f7224 */ /* 0x000fc800078e020f */
[----:B----4-:R-:W-:Y:S01]  /*1130*/  IMAD R6, R169, R15, RZ ;  /* 0x0000000fa9067224 */ /* 0x010fe200078e02ff */
[----:B------:R-:W-:Y:S02]  /*1140*/  SHF.R.S32.HI R19, RZ, 0x1f, R15 ;  /* 0x0000001fff137819 */ /* 0x000fe4000001140f */
[----:B------:R-:W-:-:S03]  /*1150*/  @P2 IADD3 R11, PT, PT, R11, 0x1, RZ ;  /* 0x000000010b0b2810 */ /* 0x000fc60007ffe0ff */
[----:B------:R-:W-:Y:S02]  /*1160*/  IMAD R6, R168, R19, R6 ;  /* 0x00000013a8067224 */ /* 0x000fe400078e0206 */
[----:B------:R-:W-:Y:S02]  /*1170*/  @!P0 IADD3 R11, PT, PT, -R11, RZ, RZ ;  /* 0x000000ff0b0b8210 */ /* 0x000fe40007ffe1ff */
[----:B------:R-:W-:Y:S02]  /*1180*/  @!P1 LOP3.LUT R11, RZ, R14, RZ, 0x33, !PT ;  /* 0x0000000eff0b9212 */ /* 0x000fe400078e33ff */
[----:B--2---:R-:W-:Y:S01]  /*1190*/  SHF.R.S32.HI R0, RZ, 0x1f, R5 ;  /* 0x0000001fff007819 */ /* 0x004fe20000011405 */
[----:B------:R-:W-:-:S04]  /*11a0*/  IMAD R7, R23, R5, RZ ;  /* 0x0000000517077224 */ /* 0x000fc800078e02ff */
[C---:B------:R-:W-:Y:S02]  /*11b0*/  IMAD R7, R22.reuse, R0, R7 ;  /* 0x0000000016077224 */ /* 0x040fe400078e0207 */
[----:B------:R-:W-:-:S04]  /*11c0*/  IMAD.WIDE.U32 R22, R22, R5, RZ ;  /* 0x0000000516167225 */ /* 0x000fc800078e00ff */
[----:B------:R-:W-:Y:S02]  /*11d0*/  IMAD.IADD R23, R23, 0x1, R7 ;  /* 0x0000000117177824 */ /* 0x000fe400078e0207 */
[----:B------:R-:W-:-:S04]  /*11e0*/  IMAD.WIDE.U32 R22, R15, R168, R22 ;  /* 0x000000a80f167225 */ /* 0x000fc800078e0016 */
[----:B------:R-:W-:Y:S01]  /*11f0*/  IMAD.IADD R23, R23, 0x1, R6 ;  /* 0x0000000117177824 */ /* 0x000fe200078e0206 */
[----:B------:R-:W-:Y:S01]  /*1200*/  SHF.R.S32.HI R6, RZ, 0x1f, R11 ;  /* 0x0000001fff067819 */ /* 0x000fe2000001140b */
[----:B------:R-:W-:-:S04]  /*1210*/  IMAD R7, R21, R11, RZ ;  /* 0x0000000b15077224 */ /* 0x000fc800078e02ff */
[----:B------:R-:W-:Y:S02]  /*1220*/  IMAD R6, R20, R6, R7 ;  /* 0x0000000614067224 */ /* 0x000fe400078e0207 */
[----:B------:R-:W-:Y:S02]  /*1230*/  IMAD R7, R17, R5, RZ ;  /* 0x0000000511077224 */ /* 0x000fe400078e02ff */
        /* <DEDUP_REMOVED lines=8> */
.L_x_523:
[----:B------:R-:W2:Y:S01]  /*12c0*/  LD.E R14, desc[UR4][R2.64+0x68] ;  /* 0x00006804020e7980 */ /* 0x000ea2000c101900 */
[----:B------:R-:W-:-:S03]  /*12d0*/  ISETP.NE.AND P4, PT, R17, -0x1, PT ;  /* 0xffffffff1100780c */ /* 0x000fc60003f85270 */
[----:B------:R-:W3:Y:S04]  /*12e0*/  LD.E.64 R168, desc[UR4][R2.64+0x38] ;  /* 0x0000380402a87980 */ /* 0x000ee8000c101b00 */
[----:B------:R-:W4:Y:S04]  /*12f0*/  LD.E.64 R120, desc[UR4][R2.64+0x40] ;  /* 0x0000400402787980 */ /* 0x000f28000c101b00 */
[----:B------:R-:W4:Y:S04]  /*1300*/  LD.E.64 R22, desc[UR4][R2.64+0x50] ;  /* 0x0000500402167980 */ /* 0x000f28000c101b00 */
[----:B------:R-:W4:Y:S04]  /*1310*/  @!P4 LD.E.64 R24, desc[UR4][R2.64+0x20] ;  /* 0x000020040218c980 */ /* 0x000f28000c101b00 */
[----:B------:R-:W4:Y:S04]  /*1320*/  @!P4 LD.E.64 R20, desc[UR4][R2.64+0x28] ;  /* 0x000028040214c980 */ /* 0x000f28000c101b00 */
[----:B------:R2:W5:Y:S01]  /*1330*/  LD.E.64 R30, desc[UR4][R2.64+0x58] ;  /* 0x00005804021e7980 */ /* 0x000562000c101b00 */
[----:B------:R-:W-:-:S02]  /*1340*/  IABS R18, R181 ;  /* 0x000000b500127213 */ /* 0x000fc40000000000 */
[----:B-1----:R-:W-:Y:S02]  /*1350*/  @!P4 SHF.R.S32.HI R6, RZ, 0x1f, R12 ;  /* 0x0000001fff06c819 */ /* 0x002fe4000001140c */
[----:B------:R-:W-:Y:S02]  /*1360*/  CS2R R192, SRZ ;  /* 0x0000000000c07805 */ /* 0x000fe4000001ff00 */
[----:B--2---:R-:W-:-:S04]  /*1370*/  IABS R15, R14 ;  /* 0x0000000e000f7213 */ /* 0x004fc80000000000 */
        /* <DEDUP_REMOVED lines=11> */
[----:B------:R-:W-:-:S05]  /*1430*/  IMAD R0, R7, R0, R18 ;  /* 0x0000000007007224 */ /* 0x000fca00078e0212 */
[----:B------:R-:W-:Y:S01]  /*1440*/  ISETP.GT.U32.AND P3, PT, R15, R0, PT ;  /* 0x000000000f00720c */ /* 0x000fe20003f64070 */
[-C--:B---3--:R-:W-:Y:S02]  /*1450*/  @!P4 IMAD R5, R169, R12.reuse, RZ ;  /* 0x0000000ca905c224 */ /* 0x088fe400078e02ff */
[----:B------:R-:W-:Y:S01]  /*1460*/  @!P4 IMAD.WIDE.U32 R26, R168, R12, RZ ;  /* 0x0000000ca81ac225 */ /* 0x000fe200078e00ff */
[----:B-----5:R-:W-:-:S03]  /*1470*/  @!P4 SHF.R.S32.HI R10, RZ, 0x1f, R8 ;  /* 0x0000001fff0ac819 */ /* 0x020fc60000011408 */
[----:B------:R-:W-:-:S06]  /*1480*/  @!P4 IMAD R5, R6, R168, R5 ;  /* 0x000000a80605c224 */ /* 0x000fcc00078e0205 */
[----:B------:R-:W-:Y:S01]  /*1490*/  @!P3 IMAD.IADD R0, R0, 0x1, -R15 ;  /* 0x000000010000b824 */ /* 0x000fe200078e0a0f */
[----:B------:R-:W-:Y:S01]  /*14a0*/  @P4 IADD3 R6, PT, PT, R12, R17, RZ ;  /* 0x000000110c064210 */ /* 0x000fe20007ffe0ff */
[----:B------:R-:W-:-:S03]  /*14b0*/  @!P4 IMAD.IADD R27, R27, 0x1, R5 ;  /* 0x000000011b1bc824 */ /* 0x000fc600078e0205 */
[----:B------:R-:W-:Y:S01]  /*14c0*/  ISETP.GE.U32.AND P2, PT, R0, R15, PT ;  /* 0x0000000f0000720c */ /* 0x000fe20003f46070 */
[----:B----4-:R-:W-:Y:S01]  /*14d0*/  @!P4 IMAD R11, R25, R8, RZ ;  /* 0x00000008190bc224 */ /* 0x010fe200078e02ff */
[----:B------:R-:W-:Y:S01]  /*14e0*/  LOP3.LUT R0, R181, R14, RZ, 0x3c, !PT ;  /* 0x0000000eb5007212 */ /* 0x000fe200078e3cff */
[----:B------:R-:W-:Y:S01]  /*14f0*/  @!P4 IMAD.WIDE.U32 R26, R24, R8, R26 ;  /* 0x00000008181ac225 */ /* 0x000fe200078e001a */
[----:B------:R-:W-:Y:S02]  /*1500*/  ISETP.NE.AND P0, PT, R14, RZ, PT ;  /* 0x000000ff0e00720c */ /* 0x000fe40003f05270 */
[----:B------:R-:W-:Y:S01]  /*1510*/  ISETP.GE.AND P1, PT, R0, RZ, PT ;  /* 0x000000ff0000720c */ /* 0x000fe20003f26270 */
[----:B------:R-:W-:Y:S01]  /*1520*/  @!P4 IMAD R11, R24, R10, R11 ;  /* 0x0000000a180bc224 */ /* 0x000fe200078e020b */
[----:B------:R-:W-:Y:S01]  /*1530*/  LEA R15, R4, 0xffffff80, 0x7 ;  /* 0xffffff80040f7811 */ /* 0x000fe200078e38ff */
[----:B------:R-:W-:Y:S01]  /*1540*/  @P4 IMAD.WIDE.U32 R24, R168, R6, RZ ;  /* 0x00000006a8184225 */ /* 0x000fe200078e00ff */
[----:B------:R-:W-:-:S03]  /*1550*/  @!P3 IADD3 R7, PT, PT, R7, 0x1, RZ ;  /* 0x000000010707b810 */ /* 0x000fc60007ffe0ff */
[----:B------:R-:W-:Y:S01]  /*1560*/  @P4 IMAD R5, R169, R6, RZ ;  /* 0x00000006a9054224 */ /* 0x000fe200078e02ff */
[----:B------:R-:W-:Y:S02]  /*1570*/  @!P4 IADD3 R11, PT, PT, R27, R11, RZ ;  /* 0x0000000b1b0bc210 */ /* 0x000fe40007ffe0ff */
[----:B------:R-:W-:Y:S01]  /*1580*/  @!P4 MOV R10, R26 ;  /* 0x0000001a000ac202 */ /* 0x000fe20000000f00 */
[----:B------:R-:W-:Y:S01]  /*1590*/  @P4 IMAD.IADD R11, R25, 0x1, R5 ;  /* 0x00000001190b4824 */ /* 0x000fe200078e0205 */
[----:B------:R-:W-:Y:S01]  /*15a0*/  @P4 MOV R10, R24 ;  /* 0x00000018000a4202 */ /* 0x000fe20000000f00 */
[----:B------:R-:W-:Y:S01]  /*15b0*/  IMAD R6, R169, R15, RZ ;  /* 0x0000000fa9067224 */ /* 0x000fe200078e02ff */
[----:B------:R-:W-:Y:S01]  /*15c0*/  SHF.R.S32.HI R19, RZ, 0x1f, R15 ;  /* 0x0000001fff137819 */ /* 0x000fe2000001140f */
[----:B------:R-:W-:Y:S01]  /*15d0*/  @P2 VIADD R7, R7, 0x1 ;  /* 0x0000000107072836 */ /* 0x000fe20000000000 */
[----:B------:R-:W-:Y:S01]  /*15e0*/  @!P4 SHF.R.S32.HI R5, RZ, 0x1f, R12 ;  /* 0x0000001fff05c819 */ /* 0x000fe2000001140c */
[----:B------:R-:W-:-:S02]  /*15f0*/  @!P4 IMAD R0, R121, R12, RZ ;  /* 0x0000000c7900c224 */ /* 0x000fc400078e02ff */
[----:B------:R-:W-:Y:S01]  /*1600*/  IMAD R6, R19, R168, R6 ;  /* 0x000000a813067224 */ /* 0x000fe200078e0206 */
[----:B------:R-:W-:Y:S01]  /*1610*/  @!P1 IADD3 R7, PT, PT, -R7, RZ, RZ ;  /* 0x000000ff07079210 */ /* 0x000fe20007ffe1ff */
[----:B------:R-:W-:Y:S01]  /*1620*/  IMAD.WIDE.U32 R24, R168, R15, R10 ;  /* 0x0000000fa8187225 */ /* 0x000fe200078e000a */
[----:B------:R-:W-:-:S03]  /*1630*/  @!P0 LOP3.LUT R7, RZ, R14, RZ, 0x33, !PT ;  /* 0x0000000eff078212 */ /* 0x000fc600078e33ff */
[----:B------:R-:W-:Y:S02]  /*1640*/  @!P4 IMAD R0, R5, R120, R0 ;  /* 0x000000780500c224 */ /* 0x000fe400078e0200 */
[----:B------:R-:W-:Y:S01]  /*1650*/  @!P4 IMAD.WIDE.U32 R10, R120, R12, RZ ;  /* 0x0000000c780ac225 */ /* 0x000fe200078e00ff */
[----:B------:R-:W-:Y:S02]  /*1660*/  IADD3 R25, PT, PT, R25, R6, RZ ;  /* 0x0000000619197210 */ /* 0x000fe40007ffe0ff */
[----:B------:R-:W-:Y:S01]  /*1670*/  @!P4 SHF.R.S32.HI R5, RZ, 0x1f, R8 ;  /* 0x0000001fff05c819 */ /* 0x000fe20000011408 */
[----:B------:R-:W-:Y:S01]  /*1680*/  @P4 IMAD.IADD R12, R12, 0x1, R17 ;  /* 0x000000010c0c4824 */ /* 0x000fe200078e0211 */
[----:B------:R-:W-:Y:S01]  /*1690*/  @!P4 IADD3 R17, PT, PT, R11, R0, RZ ;  /* 0x000000000b11c210 */ /* 0x000fe20007ffe0ff */
[----:B------:R-:W-:Y:S01]  /*16a0*/  @!P4 IMAD R0, R21, R8, RZ ;  /* 0x000000081500c224 */ /* 0x000fe200078e02ff */
[----:B------:R-:W-:Y:S01]  /*16b0*/  @!P4 MOV R16, R10 ;  /* 0x0000000a0010c202 */ /* 0x000fe20000000f00 */
[----:B------:R-:W-:Y:S01]  /*16c0*/  IMAD R11, R23, R7, RZ ;  /* 0x00000007170b7224 */ /* 0x000fe200078e02ff */
[----:B------:R-:W-:Y:S01]  /*16d0*/  SHF.R.S32.HI R6, RZ, 0x1f, R7 ;  /* 0x0000001fff067819 */ /* 0x000fe20000011407 */
[----:B------:R-:W-:-:S02]  /*16e0*/  @!P4 IMAD R5, R20, R5, R0 ;  /* 0x000000051405c224 */ /* 0x000fc400078e0200 */
[----:B------:R-:W-:-:S04]  /*16f0*/  @!P4 IMAD.WIDE.U32 R16, R20, R8, R16 ;  /* 0x000000081410c225 */ /* 0x000fc800078e0010 */
[C---:B------:R-:W-:Y:S02]  /*1700*/  IMAD R11, R22.reuse, R6, R11 ;  /* 0x00000006160b7224 */ /* 0x040fe400078e020b */
[----:B------:R-:W-:-:S04]  /*1710*/  IMAD.WIDE.U32 R24, R22, R7, R24 ;  /* 0x0000000716187225 */ /* 0x000fc800078e0018 */
[-C--:B------:R-:W-:Y:S02]  /*1720*/  @P4 IMAD R6, R121, R12.reuse, RZ ;  /* 0x0000000c79064224 */ /* 0x080fe400078e02ff */
[----:B------:R-:W-:Y:S01]  /*1730*/  @P4 IMAD.WIDE.U32 R20, R120, R12, RZ ;  /* 0x0000000c78144225 */ /* 0x000fe200078e00ff */
[----:B------:R-:W-:Y:S02]  /*1740*/  @!P4 MOV R12, R16 ;  /* 0x00000010000cc202 */ /* 0x000fe40000000f00 */
[----:B------:R-:W-:Y:S01]  /*1750*/  MOV R8, R24 ;  /* 0x0000001800087202 */ /* 0x000fe20000000f00 */
[----:B------:R-:W-:Y:S01]  /*1760*/  @!P4 IMAD.IADD R5, R17, 0x1, R5 ;  /* 0x000000011105c824 */ /* 0x000fe200078e0205 */
[----:B------:R-:W-:Y:S01]  /*1770*/  @P4 IADD3 R5, PT, PT, R21, R6, RZ ;  /* 0x0000000615054210 */ /* 0x000fe20007ffe0ff */
[----:B------:R-:W-:Y:S01]  /*1780*/  IMAD.IADD R0, R25, 0x1, R11 ;  /* 0x0000000119007824 */ /* 0x000fe200078e020b */
[----:B------:R-:W-:Y:S02]  /*1790*/  @P4 MOV R12, R20 ;  /* 0x00000014000c4202 */ /* 0x000fe40000000f00 */
.L_x_524:
[----:B------:R-:W-:Y:S05]  /*17a0*/  BSYNC.RECONVERGENT B0 ;  /* 0x0000000000007941 */ /* 0x000fea0003800200 */
.L_x_522:
[----:B------:R-:W-:Y:S01]  /*17b0*/  ISETP.NE.AND P4, PT, R13, -0x1, PT ;  /* 0xffffffff0d00780c */ /* 0x000fe20003f85270 */
[----:B------:R-:W2:Y:S04]  /*17c0*/  LD.E.64 R26, desc[UR4][R2.64+0x30] ;  /* 0x00003004021a7980 */ /* 0x000ea8000c101b00 */
[----:B------:R-:W3:Y:S04]  /*17d0*/  LD.E.64 R24, desc[UR4][R2.64+0x48] ;  /* 0x0000480402187980 */ /* 0x000ee8000c101b00 */
[----:B------:R-:W4:Y:S04]  /*17e0*/  LD.E.64 R20, desc[UR4][R2.64+0x8] ;  /* 0x0000080402147980 */ /* 0x000f28000c101b00 */
[----:B------:R-:W5:Y:S04]  /*17f0*/  @!P4 LD.E.64 R28, desc[UR4][R2.64+0x18] ;  /* 0x00001804021cc980 */ /* 0x000f68000c101b00 */
[----:B------:R-:W4:Y:S04]  /*1800*/  LD.E.64 R10, desc[UR4][R2.64+0x10] ;  /* 0x00001004020a7980 */ /* 0x000f28000c101b00 */
[----:B------:R-:W4:Y:S01]  /*1810*/  LD.E.64 R6, desc[UR4][R2.64] ;  /* 0x0000000402067980 */ /* 0x000f22000c101b00 */
[----:B------:R-:W-:-:S04]  /*1820*/  IABS R17, R14 ;  /* 0x0000000e00117213 */ /* 0x000fc80000000000 */
[----:B------:R-:W1:Y:S08]  /*1830*/  I2F.RP R23, R17 ;  /* 0x0000001100177306 */ /* 0x000e700000209400 */
[----:B-1----:R-:W1:Y:S02]  /*1840*/  MUFU.RCP R32, R23 ;  /* 0x0000001700207308 */ /* 0x002e640000001000 */
[----:B-1----:R-:W-:-:S06]  /*1850*/  VIADD R32, R32, 0xffffffe ;  /* 0x0ffffffe20207836 */ /* 0x002fcc0000000000 */
[----:B------:R-:W1:Y:S02]  /*1860*/  F2I.FTZ.U32.TRUNC.NTZ R33, R32 ;  /* 0x0000002000217305 */ /* 0x000e64000021f000 */
[----:B-1----:R-:W-:Y:S02]  /*1870*/  IMAD.MOV R16, RZ, RZ, -R33 ;  /* 0x000000ffff107224 */ /* 0x002fe400078e0a21 */
[----:B------:R-:W-:Y:S02]  /*1880*/  IMAD.MOV.U32 R32, RZ, RZ, RZ ;  /* 0x000000ffff207224 */ /* 0x000fe400078e00ff */
[----:B------:R-:W-:Y:S01]  /*1890*/  IMAD R22, R16, R17, RZ ;  /* 0x0000001110167224 */ /* 0x000fe200078e02ff */
[----:B------:R-:W-:-:S03]  /*18a0*/  IABS R16, R14 ;  /* 0x0000000e00107213 */ /* 0x000fc60000000000 */
[----:B------:R-:W-:-:S04]  /*18b0*/  IMAD.HI.U32 R22, R33, R22, R32 ;  /* 0x0000001621167227 */ /* 0x000fc800078e0020 */
[----:B------:R-:W-:Y:S02]  /*18c0*/  IMAD.MOV R16, RZ, RZ, -R16 ;  /* 0x000000ffff107224 */ /* 0x000fe400078e0a10 */
[----:B------:R-:W-:-:S04]  /*18d0*/  IMAD.HI.U32 R23, R22, R18, RZ ;  /* 0x0000001216177227 */ /* 0x000fc800078e00ff */
[----:B------:R-:W-:-:S05]  /*18e0*/  IMAD R16, R23, R16, R18 ;  /* 0x0000001017107224 */ /* 0x000fca00078e0212 */
[----:B------:R-:W-:-:S13]  /*18f0*/  ISETP.GT.U32.AND P2, PT, R17, R16, PT ;  /* 0x000000101100720c */ /* 0x000fda0003f44070 */
[----:B------:R-:W-:-:S05]  /*1900*/  @!P2 IMAD.IADD R16, R16, 0x1, -R17 ;  /* 0x000000011010a824 */ /* 0x000fca00078e0a11 */
[----:B------:R-:W-:Y:S02]  /*1910*/  ISETP.GE.U32.AND P1, PT, R16, R17, PT ;  /* 0x000000111000720c */ /* 0x000fe40003f26070 */
[----:B------:R-:W-:Y:S01]  /*1920*/  LOP3.LUT R16, R181, R14, RZ, 0x3c, !PT ;  /* 0x0000000eb5107212 */ /* 0x000fe200078e3cff */
[----:B------:R-:W-:Y:S01]  /*1930*/  @!P2 VIADD R23, R23, 0x1 ;  /* 0x000000011717a836 */ /* 0x000fe20000000000 */
[----:B------:R-:W-:Y:S02]  /*1940*/  ISETP.NE.AND P2, PT, R14, RZ, PT ;  /* 0x000000ff0e00720c */ /* 0x000fe40003f45270 */
[----:B------:R-:W-:Y:S01]  /*1950*/  ISETP.GE.AND P0, PT, R16, RZ, PT ;  /* 0x000000ff1000720c */ /* 0x000fe20003f06270 */
[----:B------:R-:W-:Y:S02]  /*1960*/  IMAD R16, R19, R120, RZ ;  /* 0x0000007813107224 */ /* 0x000fe400078e02ff */
[----:B------:R-:W-:-:S04]  /*1970*/  IMAD.SHL.U32 R180, R177, 0x8, RZ ;  /* 0x00000008b1b47824 */ /* 0x000fc800078e00ff */
[----:B------:R-:W-:Y:S02]  /*1980*/  @P1 VIADD R23, R23, 0x1 ;  /* 0x0000000117171836 */ /* 0x000fe40000000000 */
[----:B------:R-:W-:-:S04]  /*1990*/  IMAD R16, R15, R121, R16 ;  /* 0x000000790f107224 */ /* 0x000fc800078e0210 */
[----:B------:R-:W-:Y:S01]  /*19a0*/  @!P0 IMAD.MOV R23, RZ, RZ, -R23 ;  /* 0x000000ffff178224 */ /* 0x000fe200078e0a17 */
[----:B------:R-:W-:Y:S01]  /*19b0*/  @!P2 LOP3.LUT R23, RZ, R14, RZ, 0x33, !PT ;  /* 0x0000000eff17a212 */ /* 0x000fe200078e33ff */
[----:B------:R-:W-:Y:S01]  /*19c0*/  IMAD.WIDE.U32 R18, R15, R120, RZ ;  /* 0x000000780f127225 */ /* 0x000fe200078e00ff */
[----:B------:R-:W-:Y:S02]  /*19d0*/  LOP3.LUT R15, R180, 0x18, RZ, 0xc0, !PT ;  /* 0x00000018b40f7812 */ /* 0x000fe400078ec0ff */
[----:B------:R-:W-:Y:S01]  /*19e0*/  SHF.R.U32.HI R186, RZ, 0x2, R177 ;  /* 0x00000002ffba7819 */ /* 0x000fe200000116b1 */
[----:B------:R-:W-:Y:S01]  /*19f0*/  IMAD.MOV.U32 R187, RZ, RZ, RZ ;  /* 0x000000ffffbb7224 */ /* 0x000fe200078e00ff */
[----:B------:R-:W-:Y:S01]  /*1a00*/  SHF.R.S32.HI R14, RZ, 0x1f, R23 ;  /* 0x0000001fff0e7819 */ /* 0x000fe20000011417 */
[-C--:B------:R-:W-:Y:S01]  /*1a10*/  IMAD R17, R31, R23.reuse, RZ ;  /* 0x000000171f117224 */ /* 0x080fe200078e02ff */
[----:B------:R-:W-:Y:S01]  /*1a20*/  IADD3 R12, P1, P0, R18, R12, R15 ;  /* 0x0000000c120c7210 */ /* 0x000fe2000783e00f */
[----:B------:R-:W-:-:S04]  /*1a30*/  IMAD.WIDE.U32 R22, R30, R23, RZ ;  /* 0x000000171e167225 */ /* 0x000fc800078e00ff */
[----:B------:R-:W-:Y:S02]  /*1a40*/  IMAD.IADD R16, R19, 0x1, R16 ;  /* 0x0000000113107824 */ /* 0x000fe400078e0210 */
[----:B------:R-:W-:-:S04]  /*1a50*/  IMAD.WIDE.U32 R18, R9, 0x40, R186 ;  /* 0x0000004009127825 */ /* 0x000fc800078e00ba */
[----:B------:R-:W-:Y:S01]  /*1a60*/  IMAD R14, R14, R30, R17 ;  /* 0x0000001e0e0e7224 */ /* 0x000fe200078e0211 */
[----:B------:R-:W-:Y:S02]  /*1a70*/  IADD3 R30, P3, PT, R12, R22, RZ ;  /* 0x000000160c1e7210 */ /* 0x000fe40007f7e0ff */
[----:B------:R-:W-:Y:S02]  /*1a80*/  LOP3.LUT R12, R180, 0xc0, RZ, 0xc0, !PT ;  /* 0x000000c0b40c7812 */ /* 0x000fe400078ec0ff */
[----:B------:R-:W-:Y:S01]  /*1a90*/  IADD3.X R5, PT, PT, R16, R5, RZ, P1, P0 ;  /* 0x0000000510057210 */ /* 0x000fe20000fe04ff */
[----:B------:R-:W-:Y:S01]  /*1aa0*/  IMAD.IADD R167, R167, 0x1, -R182 ;  /* 0x00000001a7a77824 */ /* 0x000fe200078e0ab6 */
[----:B------:R-:W-:Y:S01]  /*1ab0*/  LOP3.LUT R179, R12, 0x18, R177, 0xf8, !PT ;  /* 0x000000180cb37812 */ /* 0x000fe200078ef8b1 */
[----:B------:R-:W-:-:S05]  /*1ac0*/  VIADD R12, R186, 0x20 ;  /* 0x00000020ba0c7836 */ /* 0x000fca0000000000 */
[----:B------:R-:W-:Y:S01]  /*1ad0*/  ISETP.GE.AND P1, PT, R12, R167, PT ;  /* 0x000000a70c00720c */ /* 0x000fe20003f26270 */
[----:B------:R-:W1:Y:S01]  /*1ae0*/  S2UR UR6, SR_CgaCtaId ;  /* 0x00000000000679c3 */ /* 0x000e620000008800 */
[----:B------:R-:W-:Y:S01]  /*1af0*/  SHF.R.S32.HI R22, RZ, 0x1f, R181 ;  /* 0x0000001fff167819 */ /* 0x000fe200000114b5 */
[----:B------:R-:W-:-:S04]  /*1b00*/  IMAD.IADD R14, R23, 0x1, R14 ;  /* 0x00000001170e7824 */ /* 0x000fc800078e020e */
[----:B------:R-:W-:Y:S02]  /*1b10*/  IMAD.X R31, R5, 0x1, R14, P3 ;  /* 0x00000001051f7824 */ /* 0x000fe400018e060e */
[----:B------:R-:W-:-:S04]  /*1b20*/  IMAD.WIDE.U32 R30, R186, R120, R30 ;  /* 0x00000078ba1e7225 */ /* 0x000fc800078e001e */
[----:B------:R-:W-:Y:S01]  /*1b30*/  VIADD R178, R4, 0xffffffff ;  /* 0xffffffff04b27836 */ /* 0x000fe20000000000 */
[----:B------:R-:W-:-:S03]  /*1b40*/  UMOV UR7, 0x400 ;  /* 0x0000040000077882 */ /* 0x000fc60000000000 */
[----:B------:R-:W-:Y:S01]  /*1b50*/  IMAD.SHL.U32 R191, R178, 0x80, RZ ;  /* 0x00000080b2bf7824 */ /* 0x000fe200078e00ff */
[----:B-1----:R-:W-:-:S06]  /*1b60*/  ULEA UR6, UR6, UR7, 0x18 ;  /* 0x0000000706067291 */ /* 0x002fcc000f8ec0ff */
[----:B------:R-:W-:Y:S02]  /*1b70*/  IMAD.U32 R166, RZ, RZ, UR6 ;  /* 0x00000006ffa67e24 */ /* 0x000fe4000f8e00ff */
[----:B--2---:R-:W-:-:S04]  /*1b80*/  @P4 IMAD.WIDE.U32 R32, R26, R13, RZ ;  /* 0x0000000d1a204225 */ /* 0x004fc800078e00ff */
[----:B------:R-:W-:Y:S02]  /*1b90*/  @P4 IMAD R17, R27, R13, RZ ;  /* 0x0000000d1b114224 */ /* 0x000fe400078e02ff */
[-C--:B-----5:R-:W-:Y:S02]  /*1ba0*/  @!P4 IMAD R9, R29, R183.reuse, RZ ;  /* 0x000000b71d09c224 */ /* 0x0a0fe400078e02ff */
[----:B------:R-:W-:-:S04]  /*1bb0*/  @!P4 IMAD.WIDE.U32 R28, R28, R183, RZ ;  /* 0x000000b71c1cc225 */ /* 0x000fc800078e00ff */
[----:B------:R-:W-:Y:S02]  /*1bc0*/  @!P4 IMAD.MOV.U32 R16, RZ, RZ, R28 ;  /* 0x000000ffff10c224 */ /* 0x000fe400078e001c */
[----:B------:R-:W-:Y:S01]  /*1bd0*/  @P4 IMAD.MOV.U32 R16, RZ, RZ, R32 ;  /* 0x000000ffff104224 */ /* 0x000fe200078e0020 */
[----:B------:R-:W-:Y:S01]  /*1be0*/  IADD3 R32, P0, PT, R15, R8, RZ ;  /* 0x000000080f207210 */ /* 0x000fe20007f1e0ff */
[----:B------:R-:W-:Y:S01]  /*1bf0*/  @!P4 IMAD.IADD R13, R29, 0x1, R9 ;  /* 0x000000011d0dc824 */ /* 0x000fe200078e0209 */
[----:B------:R-:W-:Y:S01]  /*1c00*/  LOP3.LUT R28, R180, 0x1f20, RZ, 0xc0, !PT ;  /* 0x00001f20b41c7812 */ /* 0x000fe200078ec0ff */
[----:B------:R-:W-:Y:S02]  /*1c10*/  @P4 IMAD.IADD R13, R33, 0x1, R17 ;  /* 0x00000001210d4824 */ /* 0x000fe400078e0211 */
[----:B------:R-:W-:Y:S01]  /*1c20*/  IMAD.X R33, RZ, RZ, R0, P0 ;  /* 0x000000ffff217224 */ /* 0x000fe200000e0600 */
[----:B------:R-:W-:Y:S02]  /*1c30*/  LOP3.LUT R9, R28, R179, R15, 0xf6, !PT ;  /* 0x000000b31c097212 */ /* 0x000fe400078ef60f */
[----:B------:R-:W-:-:S02]  /*1c40*/  ISETP.GE.AND P0, PT, R186, R167, PT ;  /* 0x000000a7ba00720c */ /* 0x000fc40003f06270 */
[----:B------:R-:W-:Y:S01]  /*1c50*/  IADD3 R28, P2, PT, R15, R16, RZ ;  /* 0x000000100f1c7210 */ /* 0x000fe20007f5e0ff */
[----:B---3--:R-:W-:Y:S02]  /*1c60*/  IMAD R17, R25, R181, RZ ;  /* 0x000000b519117224 */ /* 0x008fe400078e02ff */
[----:B------:R-:W-:Y:S02]  /*1c70*/  IMAD R0, R169, R186, RZ ;  /* 0x000000baa9007224 */ /* 0x000fe400078e02ff */
[----:B------:R-:W-:Y:S02]  /*1c80*/  IMAD.X R29, RZ, RZ, R13, P2 ;  /* 0x000000ffff1d7224 */ /* 0x000fe400010e060d */
[----:B------:R-:W-:-:S04]  /*1c90*/  IMAD.WIDE.U32 R32, R186, R168, R32 ;  /* 0x000000a8ba207225 */ /* 0x000fc800078e0020 */
[----:B------:R-:W-:Y:S02]  /*1ca0*/  IMAD R17, R24, R22, R17 ;  /* 0x0000001618117224 */ /* 0x000fe400078e0211 */
[----:B------:R-:W-:-:S04]  /*1cb0*/  IMAD.WIDE.U32 R24, R181, R24, R28 ;  /* 0x00000018b5187225 */ /* 0x000fc800078e001c */
[----:B------:R-:W-:Y:S01]  /*1cc0*/  IMAD.IADD R173, R33, 0x1, R0 ;  /* 0x0000000121ad7824 */ /* 0x000fe200078e0200 */
[----:B------:R-:W-:Y:S01]  /*1cd0*/  @!P1 IADD3 R0, P2, PT, R18, 0x20, RZ ;  /* 0x0000002012009810 */ /* 0x000fe20007f5e0ff */
[----:B------:R-:W-:Y:S02]  /*1ce0*/  @!P0 IMAD R5, R19, R26, RZ ;  /* 0x0000001a13058224 */ /* 0x000fe400078e02ff */
[----:B------:R-:W-:Y:S01]  /*1cf0*/  IMAD.IADD R25, R25, 0x1, R17 ;  /* 0x0000000119197824 */ /* 0x000fe200078e0211 */
[----:B----4-:R-:W-:Y:S01]  /*1d00*/  LEA R172, P4, R32, R20, 0x1 ;  /* 0x0000001420ac7211 */ /* 0x010fe200078808ff */
[----:B------:R-:W-:Y:S02]  /*1d10*/  @!P1 IMAD.X R15, RZ, RZ, R19, P2 ;  /* 0x000000ffff0f9224 */ /* 0x000fe400010e0613 */
[----:B------:R-:W-:Y:S02]  /*1d20*/  @!P0 IMAD R5, R18, R27, R5 ;  /* 0x0000001b12058224 */ /* 0x000fe400078e0205 */
[----:B------:R-:W-:-:S02]  /*1d30*/  IMAD R13, R121, R186, RZ ;  /* 0x000000ba790d7224 */ /* 0x000fc400078e02ff */
[----:B------:R-:W-:Y:S01]  /*1d40*/  @!P0 IMAD.WIDE.U32 R18, R18, R26, R24 ;  /* 0x0000001a12128225 */ /* 0x000fe200078e0018 */
[----:B------:R-:W-:Y:S02]  /*1d50*/  LEA.HI.X R173, R32, R21, R173, 0x1, P4 ;  /* 0x0000001520ad7211 */ /* 0x000fe400020f0cad */
[----:B------:R-:W-:Y:S01]  /*1d60*/  LEA R174, P4, R30, R10, 0x1 ;  /* 0x0000000a1eae7211 */ /* 0x000fe200078808ff */
[----:B------:R-:W-:Y:S01]  /*1d70*/  IMAD.IADD R13, R31, 0x1, R13 ;  /* 0x000000011f0d7824 */ /* 0x000fe200078e020d */
[----:B------:R-:W-:Y:S01]  /*1d80*/  @!P0 LEA R10, P3, R18, R6, 0x1 ;  /* 0x00000006120a8211 */ /* 0x000fe200078608ff */
[----:B------:R-:W-:Y:S02]  /*1d90*/  @!P0 IMAD.IADD R5, R19, 0x1, R5 ;  /* 0x0000000113058824 */ /* 0x000fe400078e0205 */
[----:B------:R-:W-:Y:S01]  /*1da0*/  @!P1 IMAD R15, R15, R26, RZ ;  /* 0x0000001a0f0f9224 */ /* 0x000fe200078e02ff */
[----:B------:R-:W-:Y:S01]  /*1db0*/  LEA.HI.X R175, R30, R11, R13, 0x1, P4 ;  /* 0x0000000b1eaf7211 */ /* 0x000fe200020f0c0d */
[----:B------:R-:W-:Y:S01]  /*1dc0*/  @!P1 IMAD.MOV.U32 R16, RZ, RZ, R24 ;  /* 0x000000ffff109224 */ /* 0x000fe200078e0018 */
[----:B------:R-:W-:Y:S01]  /*1dd0*/  @!P0 LEA.HI.X R11, R18, R7, R5, 0x1, P3 ;  /* 0x00000007120b8211 */ /* 0x000fe200018f0c05 */
[----:B------:R-:W-:-:S02]  /*1de0*/  @!P1 IMAD.MOV.U32 R17, RZ, RZ, R25 ;  /* 0x000000ffff119224 */ /* 0x000fc400078e0019 */
[----:B------:R-:W-:Y:S02]  /*1df0*/  IMAD.IADD R5, R124, 0x1, -R191 ;  /* 0x000000017c057824 */ /* 0x000fe400078e0abf */
[-C--:B------:R-:W-:Y:S02]  /*1e00*/  @!P1 IMAD R8, R27, R0.reuse, R15 ;  /* 0x000000001b089224 */ /* 0x080fe400078e020f */
[----:B------:R-:W-:Y:S01]  /*1e10*/  @!P1 IMAD.WIDE.U32 R26, R26, R0, R16 ;  /* 0x000000001a1a9225 */ /* 0x000fe200078e0010 */
[----:B------:R-:W-:-:S03]  /*1e20*/  ISETP.GE.AND P5, PT, R12, R5, PT ;  /* 0x000000050c00720c */ /* 0x000fc60003fa6270 */
[C---:B------:R-:W-:Y:S01]  /*1e30*/  VIADD R16, R186.reuse, 0x40 ;  /* 0x00000040ba107836 */ /* 0x040fe20000000000 */
[CC--:B------:R-:W-:Y:S01]  /*1e40*/  ISETP.GE.AND P6, PT, R186.reuse, R5.reuse, PT ;  /* 0x00000005ba00720c */ /* 0x0c0fe20003fc6270 */
[----:B------:R-:W-:Y:S02]  /*1e50*/  @!P1 IMAD.IADD R15, R27, 0x1, R8 ;  /* 0x000000011b0f9824 */ /* 0x000fe400078e0208 */
[----:B------:R-:W-:Y:S01]  /*1e60*/  VIADD R8, R186, 0x60 ;  /* 0x00000060ba087836 */ /* 0x000fe20000000000 */
[----:B------:R-:W-:Y:S01]  /*1e70*/  @!P1 LEA R14, P2, R26, R6, 0x1 ;  /* 0x000000061a0e9211 */ /* 0x000fe200078408ff */
[----:B------:R-:W-:Y:S01]  /*1e80*/  IMAD R122, R9, 0x2, R166 ;  /* 0x00000002097a7824 */ /* 0x000fe200078e02a6 */
[-C--:B------:R-:W-:Y:S01]  /*1e90*/  ISETP.GE.AND P4, PT, R16, R5.reuse, PT ;  /* 0x000000051000720c */ /* 0x080fe20003f86270 */
[----:B------:R-:W-:Y:S01]  /*1ea0*/  IMAD.SHL.U32 R0, R168, 0x20, RZ ;  /* 0x00000020a8007824 */ /* 0x000fe200078e00ff */
[----:B------:R-:W-:Y:S02]  /*1eb0*/  ISETP.GE.AND P3, PT, R8, R5, PT ;  /* 0x000000050800720c */ /* 0x000fe40003f66270 */
[----:B------:R-:W-:Y:S01]  /*1ec0*/  @!P1 LEA.HI.X R15, R26, R7, R15, 0x1, P2 ;  /* 0x000000071a0f9211 */ /* 0x000fe200010f0c0f */
[----:B------:R-:W-:Y:S01]  /*1ed0*/  @!PT LDS RZ, [RZ] ;  /* 0x00000000fffff984 */ /* 0x000fe20000000800 */
[----:B------:R-:W-:Y:S01]  /*1ee0*/  @!PT LDS RZ, [RZ] ;  /* 0x00000000fffff984 */ /* 0x000fe20000000800 */
[----:B------:R-:W-:Y:S01]  /*1ef0*/  @!PT LDS RZ, [RZ] ;  /* 0x00000000fffff984 */ /* 0x000fe20000000800 */
[----:B------:R-:W-:Y:S01]  /*1f00*/  @!P0 LDGSTS.E.BYPASS.LTC128B.128 [R122], desc[UR4][R10.64] ;  /* 0x000000000a7a8fae */ /* 0x000fe2000b981a04 */
[----:B------:R-:W-:-:S03]  /*1f10*/  ISETP.GE.AND P2, PT, R12, R5, PT ;  /* 0x000000050c00720c */ /* 0x000fc60003f46270 */
[----:B------:R-:W-:Y:S01]  /*1f20*/  @!P0 LDGSTS.E.BYPASS.LTC128B.128 [R122+0x1000], desc[UR4][R10.64+0x40] ;  /* 0x010000400a7a8fae */ /* 0x000fe2000b981a04 */
[----:B------:R-:W-:-:S03]  /*1f30*/  SHF.L.U64.HI R6, R168, 0x5, R169 ;  /* 0x00000005a8067819 */ /* 0x000fc600000102a9 */
[----:B------:R1:W-:Y:S01]  /*1f40*/  @!P0 LDGSTS.E.BYPASS.LTC128B.128 [R122+0x2000], desc[UR4][R10.64+0x80] ;  /* 0x020000800a7a8fae */ /* 0x0003e2000b981a04 */
[----:B------:R-:W-:-:S03]  /*1f50*/  @!P5 LEA R12, P0, R0, R172, 0x1 ;  /* 0x000000ac000cd211 */ /* 0x000fc600078008ff */
[----:B------:R-:W-:Y:S01]  /*1f60*/  @!P1 LDGSTS.E.BYPASS.LTC128B.128 [R122+0x800], desc[UR4][R14.64] ;  /* 0x008000000e7a9fae */ /* 0x000fe2000b981a04 */
[----:B------:R-:W-:-:S03]  /*1f70*/  @!P5 LEA.HI.X R13, R0, R173, R6, 0x1, P0 ;  /* 0x000000ad000dd211 */ /* 0x000fc600000f0c06 */
[----:B------:R-:W-:Y:S04]  /*1f80*/  @!P1 LDGSTS.E.BYPASS.LTC128B.128 [R122+0x1800], desc[UR4][R14.64+0x40] ;  /* 0x018000400e7a9fae */ /* 0x000fe8000b981a04 */
[----:B------:R-:W-:Y:S01]  /*1f90*/  @!P1 LDGSTS.E.BYPASS.LTC128B.128 [R122+0x2800], desc[UR4][R14.64+0x80] ;  /* 0x028000800e7a9fae */ /* 0x000fe2000b981a04 */
[----:B------:R-:W-:Y:S02]  /*1fa0*/  ISETP.GE.AND P1, PT, R16, R5, PT ;  /* 0x000000051000720c */ /* 0x000fe40003f26270 */
[C---:B------:R-:W-:Y:S01]  /*1fb0*/  @!P4 LEA R16, P0, R168.reuse, R172, 0x7 ;  /* 0x000000aca810c211 */ /* 0x040fe200078038ff */
[----:B------:R-:W-:Y:S02]  /*1fc0*/  @!P3 IMAD R7, R169, 0xc0, RZ ;  /* 0x000000c0a907b824 */ /* 0x000fe400078e02ff */
[C---:B------:R-:W-:Y:S01]  /*1fd0*/  @!P3 IMAD.WIDE.U32 R18, R168.reuse, 0xc0, R172 ;  /* 0x000000c0a812b825 */ /* 0x040fe200078e00ac */
[----:B------:R-:W-:-:S03]  /*1fe0*/  @!P4 LEA.HI.X R17, R168, R173, R169, 0x7, P0 ;  /* 0x000000ada811c211 */ /* 0x000fc600000f3ca9 */
[----:B-1----:R-:W-:Y:S02]  /*1ff0*/  @!P6 IMAD.MOV.U32 R10, RZ, RZ, R172 ;  /* 0x000000ffff0ae224 */ /* 0x002fe400078e00ac */
[----:B------:R-:W-:-:S05]  /*2000*/  @!P6 IMAD.MOV.U32 R11, RZ, RZ, R173 ;  /* 0x000000ffff0be224 */ /* 0x000fca00078e00ad */
[----:B------:R-:W-:Y:S01]  /*2010*/  @!P6 LDGSTS.E.BYPASS.LTC128B.128 [R122+0x3000], desc[UR4][R10.64] ;  /* 0x030000000a7aefae */ /* 0x000fe2000b981a04 */
[----:B------:R-:W-:-:S03]  /*2020*/  @!P3 IMAD.IADD R19, R19, 0x1, R7 ;  /* 0x000000011313b824 */ /* 0x000fc600078e0207 */
[----:B------:R-:W-:Y:S04]  /*2030*/  @!P6 LDGSTS.E.BYPASS.LTC128B.128 [R122+0x5000], desc[UR4][R10.64+0x40] ;  /* 0x050000400a7aefae */ /* 0x000fe8000b981a04 */
[----:B------:R1:W-:Y:S04]  /*2040*/  @!P6 LDGSTS.E.BYPASS.LTC128B.128 [R122+0x7000], desc[UR4][R10.64+0x80] ;  /* 0x070000800a7aefae */ /* 0x0003e8000b981a04 */
[----:B------:R-:W-:Y:S04]  /*2050*/  @!P5 LDGSTS.E.BYPASS.LTC128B.128 [R122+0x3800], desc[UR4][R12.64] ;  /* 0x038000000c7adfae */ /* 0x000fe8000b981a04 */
[----:B------:R-:W-:Y:S04]  /*2060*/  @!P5 LDGSTS.E.BYPASS.LTC128B.128 [R122+0x5800], desc[UR4][R12.64+0x40] ;  /* 0x058000400c7adfae */ /* 0x000fe8000b981a04 */
        /* <DEDUP_REMOVED lines=8> */
[----:B-1----:R-:W-:-:S02]  /*20f0*/  IMAD.SHL.U32 R10, R177, 0x10, RZ ;  /* 0x00000010b10a7824 */ /* 0x002fc400078e00ff */
[----:B------:R-:W-:Y:S01]  /*2100*/  IMAD.SHL.U32 R123, R177, 0x20, RZ ;  /* 0x00000020b17b7824 */ /* 0x000fe200078e00ff */
[----:B------:R-:W-:Y:S01]  /*2110*/  ISETP.GE.AND P0, PT, R8, R5, PT ;  /* 0x000000050800720c */ /* 0x000fe20003f06270 */
[----:B------:R-:W-:Y:S01]  /*2120*/  IMAD.SHL.U32 R7, R120, 0x20, RZ ;  /* 0x0000002078077824 */ /* 0x000fe200078e00ff */
[----:B--2---:R-:W-:Y:S01]  /*2130*/  LOP3.LUT R12, R10, 0x100, RZ, 0xc0, !PT ;  /* 0x000001000a0c7812 */ /* 0x004fe200078ec0ff */
[----:B------:R-:W-:-:S10]  /*2140*/  DEPBAR.LE SB0, 0x0 ;  /* 0x000080000000791a */ /* 0x000fd40000000000 */
[----:B------:R-:W-:Y:S05]  /*2150*/  WARPSYNC.ALL ;  /* 0x0000000000007948 */ /* 0x000fea0003800000 */
[----:B------:R-:W-:Y:S01]  /*2160*/  BAR.SYNC.DEFER_BLOCKING 0x0 ;  /* 0x0000000000007b1d */ /* 0x000fe20000010000 */
[----:B------:R-:W-:Y:S02]  /*2170*/  LOP3.LUT R14, R123, 0xc0, RZ, 0xc0, !PT ;  /* 0x000000c07b0e7812 */ /* 0x000fe400078ec0ff */
[----:B------:R-:W-:Y:S02]  /*2180*/  SHF.R.U32.HI R9, RZ, 0x1, R177 ;  /* 0x00000001ff097819 */ /* 0x000fe400000116b1 */
[----:B------:R-:W-:-:S02]  /*2190*/  LOP3.LUT R10, R10, 0x3e00, RZ, 0xc0, !PT ;  /* 0x00003e000a0a7812 */ /* 0x000fc400078ec0ff */
[----:B------:R-:W-:Y:S02]  /*21a0*/  SHF.L.U64.HI R8, R120, 0x5, R121 ;  /* 0x0000000578087819 */ /* 0x000fe40000010279 */
[----:B---3--:R-:W-:Y:S01]  /*21b0*/  @!P2 LEA R16, P3, R7, R174, 0x1 ;  /* 0x000000ae0710a211 */ /* 0x008fe200078608ff */
[----:B------:R-:W-:Y:S01]  /*21c0*/  IMAD.SHL.U32 R170, R177, 0x4, RZ ;  /* 0x00000004b1aa7824 */ /* 0x000fe200078e00ff */
[C---:B------:R-:W-:Y:S02]  /*21d0*/  LOP3.LUT R5, R14.reuse, 0x8, R177, 0xf8, !PT ;  /* 0x000000080e057812 */ /* 0x040fe400078ef8b1 */
[----:B------:R-:W-:Y:S02]  /*21e0*/  LOP3.LUT R9, R14, 0x8, R9, 0xf8, !PT ;  /* 0x000000080e097812 */ /* 0x000fe400078ef809 */
[----:B------:R-:W-:Y:S02]  /*21f0*/  LOP3.LUT R10, R10, 0x20, R123, 0xf8, !PT ;  /* 0x000000200a0a7812 */ /* 0x000fe400078ef87b */
[----:B------:R-:W-:-:S02]  /*2200*/  @!P2 LEA.HI.X R17, R7, R175, R8, 0x1, P3 ;  /* 0x000000af0711a211 */ /* 0x000fc400018f0c08 */
[----:B------:R-:W-:Y:S02]  /*2210*/  @!P1 LEA R8, P3, R120, R174, 0x7 ;  /* 0x000000ae78089211 */ /* 0x000fe400078638ff */
[--C-:B------:R-:W-:Y:S02]  /*2220*/  LOP3.LUT R12, R12, 0x20, R123.reuse, 0xf8, !PT ;  /* 0x000000200c0c7812 */ /* 0x100fe400078ef87b */
[--C-:B------:R-:W-:Y:S01]  /*2230*/  LOP3.LUT R5, R5, 0x18, R170.reuse, 0x78, !PT ;  /* 0x0000001805057812 */ /* 0x100fe200078e78aa */
[----:B------:R-:W-:Y:S01]  /*2240*/  @!PT LDS RZ, [RZ] ;  /* 0x00000000fffff984 */ /* 0x000fe20000000800 */
[----:B------:R-:W-:Y:S01]  /*2250*/  @!PT LDS RZ, [RZ] ;  /* 0x00000000fffff984 */ /* 0x000fe20000000800 */
[----:B------:R-:W-:Y:S01]  /*2260*/  @!PT LDS RZ, [RZ] ;  /* 0x00000000fffff984 */ /* 0x000fe20000000800 */
[----:B------:R-:W-:Y:S01]  /*2270*/  @!P6 LDGSTS.E.BYPASS.LTC128B.128 [R122+0x9000], desc[UR4][R174.64] ;  /* 0x09000000ae7aefae */ /* 0x000fe2000b981a04 */
[----:B------:R-:W-:Y:S02]  /*2280*/  LOP3.LUT R7, R9, 0x18, R170, 0x78, !PT ;  /* 0x0000001809077812 */ /* 0x000fe400078e78aa */
[----:B------:R-:W-:Y:S01]  /*2290*/  LOP3.LUT R10, R10, 0x100, R123, 0xf8, !PT ;  /* 0x000001000a0a7812 */ /* 0x000fe200078ef87b */
[----:B------:R-:W-:Y:S01]  /*22a0*/  @!P6 LDGSTS.E.BYPASS.LTC128B.128 [R122+0xb000], desc[UR4][R174.64+0x40] ;  /* 0x0b000040ae7aefae */ /* 0x000fe2000b981a04 */
[----:B------:R-:W-:Y:S01]  /*22b0*/  @!P0 IMAD R13, R121, 0xc0, RZ ;  /* 0x000000c0790d8824 */ /* 0x000fe200078e02ff */
[C---:B------:R-:W-:Y:S01]  /*22c0*/  @!P1 LEA.HI.X R9, R120.reuse, R175, R121, 0x7, P3 ;  /* 0x000000af78099211 */ /* 0x040fe200018f3c79 */
[----:B------:R-:W-:Y:S01]  /*22d0*/  @!P0 IMAD.WIDE.U32 R18, R120, 0xc0, R174 ;  /* 0x000000c078128825 */ /* 0x000fe200078e00ae */
[----:B------:R-:W-:Y:S01]  /*22e0*/  @!P6 LDGSTS.E.BYPASS.LTC128B.128 [R122+0xd000], desc[UR4][R174.64+0x80] ;  /* 0x0d000080ae7aefae */ /* 0x000fe2000b981a04 */
[----:B------:R-:W-:-:S03]  /*22f0*/  LOP3.LUT R5, R12, R5, RZ, 0xfc, !PT ;  /* 0x000000050c057212 */ /* 0x000fc600078efcff */
[----:B------:R-:W-:Y:S01]  /*2300*/  @P6 STS.128 [R122+0x9000], RZ ;  /* 0x009000ff7a006388 */ /* 0x000fe20000000c00 */
[----:B------:R-:W-:-:S03]  /*2310*/  LOP3.LUT R165, R10, R7, RZ, 0xfc, !PT ;  /* 0x000000070aa57212 */ /* 0x000fc600078efcff */
        /* <DEDUP_REMOVED lines=34> */
[----:B-1----:R-:W1:Y:S01]  /*2540*/  LDSM.16.M88.4 R16, [R164+0x3800] ;  /* 0x00380000a410783b */ /* 0x002e620000000200 */
[----:B------:R-:W-:Y:S01]  /*2550*/  IMAD.MOV.U32 R5, RZ, RZ, 0x10 ;  /* 0x00000010ff057424 */ /* 0x000fe200078e00ff */
[----:B------:R-:W-:-:S02]  /*2560*/  LOP3.LUT P0, RZ, R177, 0x4, RZ, 0xc0, !PT ;  /* 0x00000004b1ff7812 */ /* 0x000fc4000780c0ff */
[----:B------:R-:W4:Y:S02]  /*2570*/  LDSM.16.M88.4 R24, [R164+0x3400] ;  /* 0x00340000a418783b */ /* 0x000f240000000200 */
[----:B------:R-:W-:Y:S02]  /*2580*/  SEL R5, R5, 0xfffffff0, !P0 ;  /* 0xfffffff005057807 */ /* 0x000fe40004000000 */
[----:B--2---:R-:W3:Y:S03]  /*2590*/  LDSM.16.M88.4 R8, [R164+0x3c00] ;  /* 0x003c0000a408783b */ /* 0x004ee60000000200 */
[C---:B------:R-:W-:Y:S01]  /*25a0*/  IMAD R163, R5.reuse, 0x2, R165 ;  /* 0x0000000205a37824 */ /* 0x040fe200078e02a5 */
[----:B------:R-:W2:Y:S01]  /*25b0*/  LDSM.16.M88.4 R32, [R164+0x3000] ;  /* 0x00300000a420783b */ /* 0x000ea20000000200 */
[----:B------:R-:W-:-:S03]  /*25c0*/  IMAD R161, R5, 0x2, R164 ;  /* 0x0000000205a17824 */ /* 0x000fc600078e02a4 */
[----:B------:R-:W5:Y:S04]  /*25d0*/  LDSM.16.M88.4 R92, [R164+0x4000] ;  /* 0x00400000a45c783b */ /* 0x000f680000000200 */
[----:B------:R-:W5:Y:S04]  /*25e0*/  LDSM.16.M88.4 R84, [R164+0x4400] ;  /* 0x00440000a454783b */ /* 0x000f680000000200 */
[----:B------:R-:W5:Y:S04]  /*25f0*/  LDSM.16.M88.4 R76, [R164+0x4800] ;  /* 0x00480000a44c783b */ /* 0x000f680000000200 */
[----:B------:R-:W5:Y:S04]  /*2600*/  LDSM.16.M88.4 R48, [R164+0x4c00] ;  /* 0x004c0000a430783b */ /* 0x000f680000000200 */
[----:B------:R-:W-:Y:S04]  /*2610*/  LDSM.16.M88.4 R56, [R163] ;  /* 0x00000000a338783b */ /* 0x000fe80000000200 */
[----:B------:R-:W5:Y:S04]  /*2620*/  LDSM.16.M88.4 R44, [R161+0x3800] ;  /* 0x00380000a12c783b */ /* 0x000f680000000200 */
[----:B------:R-:W5:Y:S04]  /*2630*/  LDSM.16.M88.4 R108, [R161+0x3400] ;  /* 0x00340000a16c783b */ /* 0x000f680000000200 */
[----:B------:R-:W5:Y:S01]  /*2640*/  LDSM.16.M88.4 R40, [R161+0x3c00] ;  /* 0x003c0000a128783b */ /* 0x000f620000000200 */
[C---:B-1----:R-:W-:Y:S03]  /*2650*/  HMMA.16816.F32.BF16 R20, R68.reuse, R16, RZ ;  /* 0x000000104414723c */ /* 0x042fe600000418ff */
[----:B------:R-:W1:Y:S04]  /*2660*/  LDSM.16.M88.4 R112, [R161+0x3000] ;  /* 0x00300000a170783b */ /* 0x000e680000000200 */
[----:B------:R-:W1:Y:S01]  /*2670*/  LDSM.16.M88.4 R104, [R161+0x4000] ;  /* 0x00400000a168783b */ /* 0x000e620000000200 */
[C---:B------:R-:W-:Y:S03]  /*2680*/  HMMA.16816.F32.BF16 R16, R68.reuse, R18, RZ ;  /* 0x000000124410723c */ /* 0x040fe600000418ff */
[----:B------:R-:W1:Y:S04]  /*2690*/  LDSM.16.M88.4 R100, [R161+0x4400] ;  /* 0x00440000a164783b */ /* 0x000e680000000200 */
[----:B------:R-:W1:Y:S01]  /*26a0*/  LDSM.16.M88.4 R64, [R161+0x4800] ;  /* 0x00480000a140783b */ /* 0x000e620000000200 */
[C---:B----4-:R-:W-:Y:S03]  /*26b0*/  HMMA.16816.F32.BF16 R28, R68.reuse, R24, RZ ;  /* 0x00000018441c723c */ /* 0x050fe600000418ff */
[----:B------:R-:W-:Y:S04]  /*26c0*/  LDSM.16.M88.4 R116, [R165+0x1000] ;  /* 0x00100000a574783b */ /* 0x000fe80000000200 */
[----:B------:R-:W4:Y:S01]  /*26d0*/  LDSM.16.M88.4 R52, [R164+0x5000] ;  /* 0x00500000a434783b */ /* 0x000f220000000200 */
[C---:B---3--:R-:W-:Y:S03]  /*26e0*/  HMMA.16816.F32.BF16 R12, R68.reuse, R8, RZ ;  /* 0x00000008440c723c */ /* 0x048fe600000418ff */
[----:B------:R-:W-:Y:S04]  /*26f0*/  LDSM.16.M88.4 R60, [R161+0x4c00] ;  /* 0x004c0000a13c783b */ /* 0x000fe80000000200 */
[----:B------:R-:W0:Y:S01]  /*2700*/  LDGDEPBAR ;  /* 0x00000000000079af */ /* 0x000e220000000000 */
[C---:B------:R-:W-:Y:S08]  /*2710*/  HMMA.16816.F32.BF16 R24, R68.reuse, R26, RZ ;  /* 0x0000001a4418723c */ /* 0x040ff000000418ff */
[C---:B------:R-:W-:Y:S08]  /*2720*/  HMMA.16816.F32.BF16 R8, R68.reuse, R10, RZ ;  /* 0x0000000a4408723c */ /* 0x040ff000000418ff */
[C---:B--2---:R-:W-:Y:S08]  /*2730*/  HMMA.16816.F32.BF16 R36, R68.reuse, R32, RZ ;  /* 0x000000204424723c */ /* 0x044ff000000418ff */
        /* <DEDUP_REMOVED lines=12> */
[----:B------:R-:W3:Y:S07]  /*2800*/  LDSM.16.M88.4 R44, [R164+0x5800] ;  /* 0x00580000a42c783b */ /* 0x000eee0000000200 */
[C---:B------:R-:W-:Y:S08]  /*2810*/  HMMA.16816.F32.BF16 R28, R56.reuse, R108, R28 ;  /* 0x0000006c381c723c */ /* 0x040ff0000004181c */
[C---:B------:R-:W-:Y:S01]  /*2820*/  HMMA.16816.F32.BF16 R24, R56.reuse, R110, R24 ;  /* 0x0000006e3818723c */ /* 0x040fe20000041818 */
[----:B------:R-:W-:Y:S07]  /*2830*/  LDSM.16.M88.4 R108, [R164+0x6400] ;  /* 0x00640000a46c783b */ /* 0x000fee0000000200 */
[C---:B------:R-:W-:Y:S08]  /*2840*/  HMMA.16816.F32.BF16 R12, R56.reuse, R40, R12 ;  /* 0x00000028380c723c */ /* 0x040ff0000004180c */
[C---:B------:R-:W-:Y:S01]  /*2850*/  HMMA.16816.F32.BF16 R8, R56.reuse, R42, R8 ;  /* 0x0000002a3808723c */ /* 0x040fe20000041808 */
[----:B------:R-:W5:Y:S07]  /*2860*/  LDSM.16.M88.4 R40, [R164+0x5c00] ;  /* 0x005c0000a428783b */ /* 0x000f6e0000000200 */
[C---:B-1----:R-:W-:Y:S08]  /*2870*/  HMMA.16816.F32.BF16 R36, R56.reuse, R112, R36 ;  /* 0x000000703824723c */ /* 0x042ff00000041824 */
[C---:B------:R-:W-:Y:S01]  /*2880*/  HMMA.16816.F32.BF16 R32, R56.reuse, R114, R32 ;  /* 0x000000723820723c */ /* 0x040fe20000041820 */
[----:B------:R-:W1:Y:S07]  /*2890*/  LDSM.16.M88.4 R112, [R164+0x6000] ;  /* 0x00600000a470783b */ /* 0x000e6e0000000200 */
[C---:B------:R-:W-:Y:S08]  /*28a0*/  HMMA.16816.F32.BF16 R96, R56.reuse, R104, R96 ;  /* 0x000000683860723c */ /* 0x040ff00000041860 */
[C---:B------:R-:W-:Y:S01]  /*28b0*/  HMMA.16816.F32.BF16 R92, R56.reuse, R106, R92 ;  /* 0x0000006a385c723c */ /* 0x040fe2000004185c */
[----:B------:R-:W1:Y:S07]  /*28c0*/  LDSM.16.M88.4 R104, [R164+0x6800] ;  /* 0x00680000a468783b */ /* 0x000e6e0000000200 */
[C---:B------:R-:W-:Y:S08]  /*28d0*/  HMMA.16816.F32.BF16 R88, R56.reuse, R100, R88 ;  /* 0x000000643858723c */ /* 0x040ff00000041858 */
[C---:B------:R-:W-:Y:S01]  /*28e0*/  HMMA.16816.F32.BF16 R84, R56.reuse, R102, R84 ;  /* 0x000000663854723c */ /* 0x040fe20000041854 */
[----:B------:R-:W-:Y:S07]  /*28f0*/  LDSM.16.M88.4 R100, [R164+0x6c00] ;  /* 0x006c0000a464783b */ /* 0x000fee0000000200 */
[C---:B------:R-:W-:Y:S08]  /*2900*/  HMMA.16816.F32.BF16 R80, R56.reuse, R64, R80 ;  /* 0x000000403850723c */ /* 0x040ff00000041850 */
[----:B------:R-:W-:Y:S01]  /*2910*/  HMMA.16816.F32.BF16 R76, R56, R66, R76 ;  /* 0x00000042384c723c */ /* 0x000fe2000004184c */
[----:B------:R-:W-:Y:S07]  /*2920*/  LDSM.16.M88.4 R64, [R163+0x1000] ;  /* 0x00100000a340783b */ /* 0x000fee0000000200 */
[C---:B----4-:R-:W-:Y:S08]  /*2930*/  HMMA.16816.F32.BF16 R36, R116.reuse, R52, R36 ;  /* 0x000000347424723c */ /* 0x050ff00000041824 */
[C---:B------:R-:W-:Y:S01]  /*2940*/  HMMA.16816.F32.BF16 R32, R116.reuse, R54, R32 ;  /* 0x000000367420723c */ /* 0x040fe20000041820 */
[----:B------:R-:W4:Y:S07]  /*2950*/  LDSM.16.M88.4 R52, [R161+0x5800] ;  /* 0x00580000a134783b */ /* 0x000f2e0000000200 */
[C---:B--2---:R-:W-:Y:S08]  /*2960*/  HMMA.16816.F32.BF16 R28, R116.reuse, R48, R28 ;  /* 0x00000030741c723c */ /* 0x044ff0000004181c */
[C---:B------:R-:W-:Y:S01]  /*2970*/  HMMA.16816.F32.BF16 R24, R116.reuse, R50, R24 ;  /* 0x000000327418723c */ /* 0x040fe20000041818 */
[----:B------:R-:W2:Y:S07]  /*2980*/  LDSM.16.M88.4 R48, [R161+0x5c00] ;  /* 0x005c0000a130783b */ /* 0x000eae0000000200 */
[C---:B---3--:R-:W-:Y:S08]  /*2990*/  HMMA.16816.F32.BF16 R20, R116.reuse, R44, R20 ;  /* 0x0000002c7414723c */ /* 0x048ff00000041814 */
[----:B------:R-:W-:Y:S01]  /*29a0*/  HMMA.16816.F32.BF16 R16, R116, R46, R16 ;  /* 0x0000002e7410723c */ /* 0x000fe20000041810 */
[----:B------:R-:W3:Y:S07]  /*29b0*/  LDSM.16.M88.4 R44, [R161+0x6000] ;  /* 0x00600000a12c783b */ /* 0x000eee0000000200 */
[C---:B------:R-:W-:Y:S08]  /*29c0*/  HMMA.16816.F32.BF16 R72, R56.reuse, R60, R72 ;  /* 0x0000003c3848723c */ /* 0x040ff00000041848 */
[----:B------:R-:W-:Y:S01]  /*29d0*/  HMMA.16816.F32.BF16 R68, R56, R62, R68 ;  /* 0x0000003e3844723c */ /* 0x000fe20000041844 */
[----:B------:R-:W3:Y:S04]  /*29e0*/  LDSM.16.M88.4 R60, [R161+0x5000] ;  /* 0x00500000a13c783b */ /* 0x000ee80000000200 */
[----:B------:R-:W3:Y:S03]  /*29f0*/  LDSM.16.M88.4 R56, [R161+0x5400] ;  /* 0x00540000a138783b */ /* 0x000ee60000000200 */
[C---:B-----5:R-:W-:Y:S08]  /*2a00*/  HMMA.16816.F32.BF16 R12, R116.reuse, R40, R12 ;  /* 0x00000028740c723c */ /* 0x060ff0000004180c */
        /* <DEDUP_REMOVED lines=8> */
[C---:B------:R-:W-:Y:S08]  /*2a90*/  HMMA.16816.F32.BF16 R80, R116.reuse, R104, R80 ;  /* 0x000000687450723c */ /* 0x040ff00000041850 */
[----:B------:R-:W-:Y:S01]  /*2aa0*/  HMMA.16816.F32.BF16 R76, R116, R106, R76 ;  /* 0x0000006a744c723c */ /* 0x000fe2000004184c */
[----:B------:R-:W-:Y:S07]  /*2ab0*/  LDSM.16.M88.4 R104, [R164+0x8800] ;  /* 0x00880000a468783b */ /* 0x000fee0000000200 */
[C---:B----4-:R-:W-:Y:S08]  /*2ac0*/  HMMA.16816.F32.BF16 R20, R64.reuse, R52, R20 ;  /* 0x000000344014723c */ /* 0x050ff00000041814 */
[C---:B------:R-:W-:Y:S01]  /*2ad0*/  HMMA.16816.F32.BF16 R16, R64.reuse, R54, R16 ;  /* 0x000000364010723c */ /* 0x040fe20000041810 */
[----:B------:R-:W-:Y:S07]  /*2ae0*/  LDSM.16.M88.4 R52, [R165+0x2000] ;  /* 0x00200000a534783b */ /* 0x000fee0000000200 */
        /* <DEDUP_REMOVED lines=8> */
[----:B------:R-:W-:Y:S07]  /*2b70*/  LDSM.16.M88.4 R100, [R164+0x8c00] ;  /* 0x008c0000a464783b */ /* 0x000fee0000000200 */
[C---:B------:R-:W-:Y:S08]  /*2b80*/  HMMA.16816.F32.BF16 R36, R64.reuse, R60, R36 ;  /* 0x0000003c4024723c */ /* 0x040ff00000041824 */
[C---:B------:R-:W-:Y:S01]  /*2b90*/  HMMA.16816.F32.BF16 R32, R64.reuse, R62, R32 ;  /* 0x0000003e4020723c */ /* 0x040fe20000041820 */
[----:B------:R-:W-:Y:S07]  /*2ba0*/  LDSM.16.M88.4 R60, [R164+0x7c00] ;  /* 0x007c0000a43c783b */ /* 0x000fee0000000200 */
[C---:B------:R-:W-:Y:S08]  /*2bb0*/  HMMA.16816.F32.BF16 R28, R64.reuse, R56, R28 ;  /* 0x00000038401c723c */ /* 0x040ff0000004181c */
[C---:B------:R-:W-:Y:S01]  /*2bc0*/  HMMA.16816.F32.BF16 R24, R64.reuse, R58, R24 ;  /* 0x0000003a4018723c */ /* 0x040fe20000041818 */
[----:B------:R-:W-:Y:S07]  /*2bd0*/  LDSM.16.M88.4 R56, [R164+0x8000] ;  /* 0x00800000a438783b */ /* 0x000fee0000000200 */
[C---:B-----5:R-:W-:Y:S08]  /*2be0*/  HMMA.16816.F32.BF16 R88, R64.reuse, R40, R88 ;  /* 0x000000284058723c */ /* 0x060ff00000041858 */
[C---:B------:R-:W-:Y:S01]  /*2bf0*/  HMMA.16816.F32.BF16 R84, R64.reuse, R42, R84 ;  /* 0x0000002a4054723c */ /* 0x040fe20000041854 */
[----:B------:R-:W4:Y:S07]  /*2c00*/  LDSM.16.M88.4 R40, [R164+0x7800] ;  /* 0x00780000a428783b */ /* 0x000f2e0000000200 */
[C---:B------:R-:W-:Y:S08]  /*2c10*/  HMMA.16816.F32.BF16 R80, R64.reuse, R108, R80 ;  /* 0x0000006c4050723c */ /* 0x040ff00000041850 */
[C---:B------:R-:W-:Y:S01]  /*2c20*/  HMMA.16816.F32.BF16 R76, R64.reuse, R110, R76 ;  /* 0x0000006e404c723c */ /* 0x040fe2000004184c */
[----:B------:R-:W5:Y:S07]  /*2c30*/  LDSM.16.M88.4 R108, [R164+0x8400] ;  /* 0x00840000a46c783b */ /* 0x000f6e0000000200 */
[C---:B-1----:R-:W-:Y:S08]  /*2c40*/  HMMA.16816.F32.BF16 R72, R64.reuse, R112, R72 ;  /* 0x000000704048723c */ /* 0x042ff00000041848 */
[----:B------:R-:W-:Y:S01]  /*2c50*/  HMMA.16816.F32.BF16 R112, R64, R114, R68 ;  /* 0x000000724070723c */ /* 0x000fe20000041844 */
[----:B------:R-:W-:Y:S04]  /*2c60*/  LDSM.16.M88.4 R68, [R163+0x2000] ;  /* 0x00200000a344783b */ /* 0x000fe80000000200 */
[----:B------:R-:W1:Y:S03]  /*2c70*/  LDSM.16.M88.4 R64, [R161+0x7000] ;  /* 0x00700000a140783b */ /* 0x000e660000000200 */
[----:B--2---:R-:W-:Y:S01]  /*2c80*/  HMMA.16816.F32.BF16 R36, R52, R48, R36 ;  /* 0x000000303424723c */ /* 0x004fe20000041824 */
[----:B------:R-:W-:-:S07]  /*2c90*/  IMAD.SHL.U32 R48, R177, 0x2, RZ ;  /* 0x00000002b1307824 */ /* 0x000fce00078e00ff */
[----:B---3--:R-:W-:Y:S01]  /*2ca0*/  HMMA.16816.F32.BF16 R28, R52, R44, R28 ;  /* 0x0000002c341c723c */ /* 0x008fe2000004181c */
[----:B------:R-:W-:-:S07]  /*2cb0*/  LOP3.LUT R48, R48, 0x6, RZ, 0xc0, !PT ;  /* 0x0000000630307812 */ /* 0x000fce00078ec0ff */
[C---:B------:R-:W-:Y:S01]  /*2cc0*/  HMMA.16816.F32.BF16 R24, R52.reuse, R46, R24 ;  /* 0x0000002e3418723c */ /* 0x040fe20000041818 */
[----:B------:R-:W2:Y:S07]  /*2cd0*/  LDSM.16.M88.4 R44, [R161+0x7400] ;  /* 0x00740000a12c783b */ /* 0x000eae0000000200 */
[C---:B------:R-:W-:Y:S08]  /*2ce0*/  HMMA.16816.F32.BF16 R32, R52.reuse, R50, R32 ;  /* 0x000000323420723c */ /* 0x040ff00000041820 */
[C---:B----4-:R-:W-:Y:S08]  /*2cf0*/  HMMA.16816.F32.BF16 R20, R52.reuse, R40, R20 ;  /* 0x000000283414723c */ /* 0x050ff00000041814 */
[C---:B------:R-:W-:Y:S01]  /*2d00*/  HMMA.16816.F32.BF16 R16, R52.reuse, R42, R16 ;  /* 0x0000002a3410723c */ /* 0x040fe20000041810 */
[----:B------:R-:W3:Y:S07]  /*2d10*/  LDSM.16.M88.4 R40, [R161+0x7800] ;  /* 0x00780000a128783b */ /* 0x000eee0000000200 */
[C---:B------:R-:W-:Y:S08]  /*2d20*/  HMMA.16816.F32.BF16 R12, R52.reuse, R60, R12 ;  /* 0x0000003c340c723c */ /* 0x040ff0000004180c */
[C---:B------:R-:W-:Y:S08]  /*2d30*/  HMMA.16816.F32.BF16 R8, R52.reuse, R62, R8 ;  /* 0x0000003e3408723c */ /* 0x040ff00000041808 */
[C---:B------:R-:W-:Y:S08]  /*2d40*/  HMMA.16816.F32.BF16 R96, R52.reuse, R56, R96 ;  /* 0x000000383460723c */ /* 0x040ff00000041860 */
[C---:B------:R-:W-:Y:S08]  /*2d50*/  HMMA.16816.F32.BF16 R92, R52.reuse, R58, R92 ;  /* 0x0000003a345c723c */ /* 0x040ff0000004185c */
[C---:B-----5:R-:W-:Y:S08]  /*2d60*/  HMMA.16816.F32.BF16 R88, R52.reuse, R108, R88 ;  /* 0x0000006c3458723c */ /* 0x060ff00000041858 */
[C---:B------:R-:W-:Y:S08]  /*2d70*/  HMMA.16816.F32.BF16 R84, R52.reuse, R110, R84 ;  /* 0x0000006e3454723c */ /* 0x040ff00000041854 */
[C---:B------:R-:W-:Y:S08]  /*2d80*/  HMMA.16816.F32.BF16 R80, R52.reuse, R104, R80 ;  /* 0x000000683450723c */ /* 0x040ff00000041850 */
[C---:B------:R-:W-:Y:S08]  /*2d90*/  HMMA.16816.F32.BF16 R76, R52.reuse, R106, R76 ;  /* 0x0000006a344c723c */ /* 0x040ff0000004184c */
[C---:B------:R-:W-:Y:S08]  /*2da0*/  HMMA.16816.F32.BF16 R72, R52.reuse, R100, R72 ;  /* 0x000000643448723c */ /* 0x040ff00000041848 */
[----:B------:R-:W-:Y:S01]  /*2db0*/  HMMA.16816.F32.BF16 R112, R52, R102, R112 ;  /* 0x000000663470723c */ /* 0x000fe20000041870 */
[----:B------:R-:W-:-:S04]  /*2dc0*/  IMAD.IADD R53, R191, 0x1, R48 ;  /* 0x00000001bf357824 */ /* 0x000fc800078e0230 */
[C---:B------:R-:W-:Y:S02]  /*2dd0*/  VIADD R51, R53.reuse, 0x1 ;  /* 0x0000000135337836 */ /* 0x040fe40000000000 */
[----:B------:R-:W-:-:S03]  /*2de0*/  VIADD R49, R53, 0x8 ;  /* 0x0000000835317836 */ /* 0x000fc60000000000 */
[-C--:B------:R-:W-:Y:S02]  /*2df0*/  ISETP.GE.AND P2, PT, R51, R124.reuse, PT ;  /* 0x0000007c3300720c */ /* 0x080fe40003f46270 */
[----:B------:R-:W-:Y:S02]  /*2e00*/  ISETP.GE.AND P1, PT, R49, R124, PT ;  /* 0x0000007c3100720c */ /* 0x000fe40003f26270 */
[----:B------:R-:W4:Y:S01]  /*2e10*/  LDSM.16.M88.4 R48, [R161+0x7c00] ;  /* 0x007c0000a130783b */ /* 0x000f220000000200 */
[C---:B-1----:R-:W-:Y:S08]  /*2e20*/  HMMA.16816.F32.BF16 R36, R68.reuse, R64, R36 ;  /* 0x000000404424723c */ /* 0x042ff00000041824 */
[----:B--2---:R-:W-:Y:S01]  /*2e30*/  HMMA.16816.F32.BF16 R28, R68, R44, R28 ;  /* 0x0000002c441c723c */ /* 0x004fe2000004181c */
[----:B------:R-:W-:-:S07]  /*2e40*/  VIADD R57, R53, 0x10 ;  /* 0x0000001035397836 */ /* 0x000fce0000000000 */
[C---:B------:R-:W-:Y:S01]  /*2e50*/  HMMA.16816.F32.BF16 R32, R68.reuse, R66, R32 ;  /* 0x000000424420723c */ /* 0x040fe20000041820 */
[C---:B------:R-:W-:Y:S01]  /*2e60*/  VIADD R45, R53.reuse, 0x11 ;  /* 0x00000011352d7836 */ /* 0x040fe20000000000 */
[CC--:B------:R-:W-:Y:S01]  /*2e70*/  ISETP.GE.AND P3, PT, R53.reuse, R124.reuse, PT ;  /* 0x0000007c3500720c */ /* 0x0c0fe20003f66270 */
[----:B------:R-:W-:Y:S01]  /*2e80*/  VIADD R55, R53, 0x9 ;  /* 0x0000000935377836 */ /* 0x000fe20000000000 */
[-C--:B------:R-:W-:Y:S02]  /*2e90*/  ISETP.GE.AND P6, PT, R57, R124.reuse, PT ;  /* 0x0000007c3900720c */ /* 0x080fe40003fc6270 */
[----:B------:R-:W-:Y:S02]  /*2ea0*/  ISETP.GE.AND P5, PT, R45, R124, PT ;  /* 0x0000007c2d00720c */ /* 0x000fe40003fa6270 */
[----:B---3--:R-:W-:Y:S01]  /*2eb0*/  HMMA.16816.F32.BF16 R16, R68, R42, R16 ;  /* 0x0000002a4410723c */ /* 0x008fe20000041810 */
[----:B------:R-:W-:Y:S02]  /*2ec0*/  FSEL R45, R38, -INF , !P3 ;  /* 0xff800000262d7808 */ /* 0x000fe40005800000 */
[----:B------:R-:W-:-:S02]  /*2ed0*/  FSEL R100, R36, -INF , !P3 ;  /* 0xff80000024647808 */ /* 0x000fc40005800000 */
[----:B------:R-:W-:Y:S02]  /*2ee0*/  FSEL R103, R39, -INF , !P2 ;  /* 0xff80000027677808 */ /* 0x000fe40005000000 */
[----:B------:R-:W-:Y:S02]  /*2ef0*/  FSEL R102, R37, -INF , !P2 ;  /* 0xff80000025667808 */ /* 0x000fe40005000000 */
[----:B------:R-:W1:Y:S01]  /*2f00*/  LDSM.16.M88.4 R36, [R161+0x8000] ;  /* 0x00800000a124783b */ /* 0x000e620000000200 */
[----:B------:R-:W-:Y:S02]  /*2f10*/  ISETP.GE.AND P0, PT, R55, R124, PT ;  /* 0x0000007c3700720c */ /* 0x000fe40003f06270 */
[----:B------:R-:W-:Y:S02]  /*2f20*/  FSEL R107, R30, -INF , !P6 ;  /* 0xff8000001e6b7808 */ /* 0x000fe40007000000 */
[----:B------:R-:W-:Y:S01]  /*2f30*/  FSEL R150, R28, -INF , !P6 ;  /* 0xff8000001c967808 */ /* 0x000fe20007000000 */
[----:B----4-:R-:W-:Y:S01]  /*2f40*/  HMMA.16816.F32.BF16 R12, R68, R48, R12 ;  /* 0x00000030440c723c */ /* 0x010fe2000004180c */
[----:B------:R-:W-:-:S02]  /*2f50*/  FSEL R109, R31, -INF , !P5 ;  /* 0xff8000001f6d7808 */ /* 0x000fc40006800000 */
[----:B------:R-:W-:Y:S02]  /*2f60*/  FSEL R152, R29, -INF , !P5 ;  /* 0xff8000001d987808 */ /* 0x000fe40006800000 */
[----:B------:R-:W2:Y:S01]  /*2f70*/  LDSM.16.M88.4 R28, [R161+0x8400] ;  /* 0x00840000a11c783b */ /* 0x000ea20000000200 */
[----:B------:R-:W-:Y:S01]  /*2f80*/  FSEL R104, R33, -INF , !P0 ;  /* 0xff80000021687808 */ /* 0x000fe20004000000 */
[----:B------:R-:W-:Y:S01]  /*2f90*/  VIADD R33, R53, 0x29 ;  /* 0x0000002935217836 */ /* 0x000fe20000000000 */
[----:B------:R-:W-:Y:S01]  /*2fa0*/  HMMA.16816.F32.BF16 R48, R68, R50, R8 ;  /* 0x000000324430723c */ /* 0x000fe20000041808 */
[----:B------:R-:W3:Y:S03]  /*2fb0*/  LDSM.16.M88.4 R8, [R161+0x8800] ;  /* 0x00880000a108783b */ /* 0x000ee60000000200 */
[----:B------:R-:W-:Y:S01]  /*2fc0*/  ISETP.GE.AND P6, PT, R33, R124, PT ;  /* 0x0000007c2100720c */ /* 0x000fe20003fc6270 */
[----:B------:R-:W-:-:S03]  /*2fd0*/  VIADD R33, R53, 0x30 ;  /* 0x0000003035217836 */ /* 0x000fc60000000000 */
[----:B------:R-:W-:Y:S01]  /*2fe0*/  HMMA.16816.F32.BF16 R20, R68, R40, R20 ;  /* 0x000000284414723c */ /* 0x000fe20000041814 */
[----:B------:R-:W-:Y:S01]  /*2ff0*/  VIADD R41, R53, 0x28 ;  /* 0x0000002835297836 */ /* 0x000fe20000000000 */
[----:B------:R-:W-:Y:S01]  /*3000*/  FSEL R146, R17, -INF , !P6 ;  /* 0xff80000011927808 */ /* 0x000fe20007000000 */
[----:B------:R-:W-:Y:S01]  /*3010*/  VIADD R17, R53, 0x49 ;  /* 0x0000004935117836 */ /* 0x000fe20000000000 */
[----:B------:R-:W-:Y:S02]  /*3020*/  FSEL R105, R35, -INF , !P0 ;  /* 0xff80000023697808 */ /* 0x000fe40004000000 */
[-C--:B------:R-:W-:Y:S02]  /*3030*/  ISETP.GE.AND P5, PT, R33, R124.reuse, PT ;  /* 0x0000007c2100720c */ /* 0x080fe40003fa6270 */
[----:B------:R-:W-:Y:S02]  /*3040*/  ISETP.GE.AND P0, PT, R41, R124, PT ;  /* 0x0000007c2900720c */ /* 0x000fe40003f06270 */
[----:B------:R-:W-:-:S02]  /*3050*/  FSEL R59, R14, -INF , !P5 ;  /* 0xff8000000e3b7808 */ /* 0x000fc40006800000 */
[----:B------:R-:W-:Y:S02]  /*3060*/  FSEL R60, R12, -INF , !P5 ;  /* 0xff8000000c3c7808 */ /* 0x000fe40006800000 */
[----:B------:R-:W-:Y:S02]  /*3070*/  FSEL R145, R18, -INF , !P0 ;  /* 0xff80000012917808 */ /* 0x000fe40004000000 */
[----:B------:R-:W-:Y:S02]  /*3080*/  FSEL R58, R16, -INF , !P0 ;  /* 0xff800000103a7808 */ /* 0x000fe40004000000 */
[----:B------:R-:W-:Y:S02]  /*3090*/  FSEL R143, R19, -INF , !P6 ;  /* 0xff800000138f7808 */ /* 0x000fe40007000000 */
[----:B------:R-:W-:Y:S02]  /*30a0*/  ISETP.GE.AND P5, PT, R17, R124, PT ;  /* 0x0000007c1100720c */ /* 0x000fe40003fa6270 */
[----:B------:R-:W4:Y:S01]  /*30b0*/  LDSM.16.M88.4 R16, [R161+0x8c00] ;  /* 0x008c0000a110783b */ /* 0x000f220000000200 */
[----:B------:R-:W-:Y:S01]  /*30c0*/  HMMA.16816.F32.BF16 R24, R68, R46, R24 ;  /* 0x0000002e4418723c */ /* 0x000fe20000041818 */
[C---:B------:R-:W-:Y:S01]  /*30d0*/  VIADD R47, R53.reuse, 0x20 ;  /* 0x00000020352f7836 */ /* 0x040fe20000000000 */
[----:B------:R-:W-:Y:S01]  /*30e0*/  FSEL R44, R34, -INF , !P1 ;  /* 0xff800000222c7808 */ /* 0x000fe20004800000 */
[----:B------:R-:W-:Y:S01]  /*30f0*/  VIADD R55, R53, 0x18 ;  /* 0x0000001835377836 */ /* 0x000fe20000000000 */
[----:B------:R-:W-:-:S04]  /*3100*/  FSEL R106, R32, -INF , !P1 ;  /* 0xff800000206a7808 */ /* 0x000fc80004800000 */
[----:B-1----:R-:W-:Y:S01]  /*3110*/  HMMA.16816.F32.BF16 R92, R68, R38, R92 ;  /* 0x00000026445c723c */ /* 0x002fe2000004185c */
[-C--:B------:R-:W-:Y:S01]  /*3120*/  ISETP.GE.AND P2, PT, R47, R124.reuse, PT ;  /* 0x0000007c2f00720c */ /* 0x080fe20003f46270 */
[----:B------:R-:W-:Y:S01]  /*3130*/  VIADD R47, R53, 0x21 ;  /* 0x00000021352f7836 */ /* 0x000fe20000000000 */
[----:B------:R-:W-:Y:S01]  /*3140*/  ISETP.GE.AND P4, PT, R55, R124, PT ;  /* 0x0000007c3700720c */ /* 0x000fe20003f86270 */
[----:B------:R-:W-:Y:S01]  /*3150*/  VIADD R55, R53, 0x19 ;  /* 0x0000001935377836 */ /* 0x000fe20000000000 */
[----:B------:R-:W-:-:S03]  /*3160*/  LOP3.LUT R52, R123, 0x100, RZ, 0xc0, !PT ;  /* 0x000001007b347812 */ /* 0x000fc600078ec0ff */
[C---:B--2---:R-:W-:Y:S01]  /*3170*/  HMMA.16816.F32.BF16 R88, R68.reuse, R28, R88 ;  /* 0x0000001c4458723c */ /* 0x044fe20000041858 */
[-C--:B------:R-:W-:Y:S01]  /*3180*/  ISETP.GE.AND P1, PT, R47, R124.reuse, PT ;  /* 0x0000007c2f00720c */ /* 0x080fe20003f26270 */
[----:B------:R-:W-:Y:S01]  /*3190*/  VIADD R35, R53, 0x31 ;  /* 0x0000003135237836 */ /* 0x000fe20000000000 */
[----:B------:R-:W-:Y:S01]  /*31a0*/  ISETP.GE.AND P3, PT, R55, R124, PT ;  /* 0x0000007c3700720c */ /* 0x000fe20003f66270 */
[----:B------:R-:W-:Y:S01]  /*31b0*/  VIADD R33, R53, 0x38 ;  /* 0x0000003835217836 */ /* 0x000fe20000000000 */
[----:B------:R-:W-:Y:S01]  /*31c0*/  FSEL R34, R21, -INF , !P1 ;  /* 0xff80000015227808 */ /* 0x000fe20004800000 */
[----:B------:R-:W-:Y:S02]  /*31d0*/  VIADD R21, R53, 0x48 ;  /* 0x0000004835157836 */ /* 0x000fe40000000000 */
[----:B------:R-:W-:Y:S01]  /*31e0*/  HMMA.16816.F32.BF16 R96, R68, R36, R96 ;  /* 0x000000244460723c */ /* 0x000fe20000041860 */
[----:B------:R-:W-:Y:S01]  /*31f0*/  FSEL R111, R26, -INF , !P4 ;  /* 0xff8000001a6f7808 */ /* 0x000fe20006000000 */
[----:B------:R-:W-:-:S06]  /*3200*/  DEPBAR.LE SB0, 0x0 ;  /* 0x000080000000791a */ /* 0x000fcc0000000000 */
[C---:B---3--:R-:W-:Y:S01]  /*3210*/  HMMA.16816.F32.BF16 R76, R68.reuse, R10, R76 ;  /* 0x0000000a444c723c */ /* 0x048fe2000004184c */
[----:B------:R-:W-:Y:S02]  /*3220*/  FSEL R154, R24, -INF , !P4 ;  /* 0xff800000189a7808 */ /* 0x000fe40006000000 */
[----:B------:R-:W-:Y:S01]  /*3230*/  FSEL R148, R25, -INF , !P3 ;  /* 0xff80000019947808 */ /* 0x000fe20005800000 */
[----:B------:R-:W-:Y:S01]  /*3240*/  VIADD R25, R53, 0x39 ;  /* 0x0000003935197836 */ /* 0x000fe20000000000 */
[-C--:B------:R-:W-:Y:S02]  /*3250*/  ISETP.GE.AND P4, PT, R35, R124.reuse, PT ;  /* 0x0000007c2300720c */ /* 0x080fe40003f86270 */
[----:B------:R-:W-:Y:S01]  /*3260*/  ISETP.GE.AND P6, PT, R21, R124, PT ;  /* 0x0000007c1500720c */ /* 0x000fe20003fc6270 */
[----:B------:R-:W-:Y:S01]  /*3270*/  VIADD R21, R53, 0x50 ;  /* 0x0000005035157836 */ /* 0x000fe20000000000 */
[----:B------:R-:W-:Y:S01]  /*3280*/  HMMA.16816.F32.BF16 R84, R68, R30, R84 ;  /* 0x0000001e4454723c */ /* 0x000fe20000041854 */
[----:B------:R-:W-:-:S02]  /*3290*/  FSEL R101, R27, -INF , !P3 ;  /* 0xff8000001b657808 */ /* 0x000fc40005800000 */
[-C--:B------:R-:W-:Y:S02]  /*32a0*/  ISETP.GE.AND P3, PT, R33, R124.reuse, PT ;  /* 0x0000007c2100720c */ /* 0x080fe40003f66270 */
[----:B------:R-:W-:Y:S02]  /*32b0*/  FSEL R33, R22, -INF , !P2 ;  /* 0xff80000016217808 */ /* 0x000fe40005000000 */
[----:B------:R-:W-:Y:S01]  /*32c0*/  FSEL R32, R20, -INF , !P2 ;  /* 0xff80000014207808 */ /* 0x000fe20005000000 */
[----:B------:R-:W-:Y:S01]  /*32d0*/  HMMA.16816.F32.BF16 R80, R68, R8, R80 ;  /* 0x000000084450723c */ /* 0x000fe20000041850 */
[----:B------:R-:W-:Y:S01]  /*32e0*/  FSEL R61, R15, -INF , !P4 ;  /* 0xff8000000f3d7808 */ /* 0x000fe20006000000 */
[----:B------:R-:W-:Y:S01]  /*32f0*/  VIADD R9, R53, 0x68 ;  /* 0x0000006835097836 */ /* 0x000fe20000000000 */
[-C--:B------:R-:W-:Y:S01]  /*3300*/  ISETP.GE.AND P2, PT, R25, R124.reuse, PT ;  /* 0x0000007c1900720c */ /* 0x080fe20003f46270 */
[----:B------:R-:W-:Y:S01]  /*3310*/  VIADD R15, R53, 0x51 ;  /* 0x00000051350f7836 */ /* 0x000fe20000000000 */
[----:B------:R-:W-:Y:S01]  /*3320*/  FSEL R140, R13, -INF , !P4 ;  /* 0xff8000000d8c7808 */ /* 0x000fe20006000000 */
[----:B------:R-:W-:Y:S01]  /*3330*/  VIADD R25, R53, 0x40 ;  /* 0x0000004035197836 */ /* 0x000fe20000000000 */
[----:B------:R-:W-:Y:S01]  /*3340*/  ISETP.GE.AND P4, PT, R21, R124, PT ;  /* 0x0000007c1500720c */ /* 0x000fe20003f86270 */
[----:B------:R-:W-:Y:S01]  /*3350*/  VIADD R11, R53, 0x69 ;  /* 0x00000069350b7836 */ /* 0x000fe20000000000 */
[----:B------:R-:W-:-:S02]  /*3360*/  FSEL R131, R95, -INF , !P5 ;  /* 0xff8000005f837808 */ /* 0x000fc40006800000 */
[----:B------:R-:W-:Y:S01]  /*3370*/  FSEL R136, R93, -INF , !P5 ;  /* 0xff8000005d887808 */ /* 0x000fe20006800000 */
[----:B------:R-:W-:Y:S01]  /*3380*/  VIADD R13, R53, 0x58 ;  /* 0x00000058350d7836 */ /* 0x000fe20000000000 */
[----:B------:R-:W-:Y:S02]  /*3390*/  FSEL R141, R50, -INF , !P3 ;  /* 0xff800000328d7808 */ /* 0x000fe40005800000 */
[----:B------:R-:W-:Y:S02]  /*33a0*/  FSEL R142, R48, -INF , !P3 ;  /* 0xff800000308e7808 */ /* 0x000fe40005800000 */
        /* <DEDUP_REMOVED lines=8> */
[----:B----4-:R-:W-:Y:S01]  /*3430*/  HMMA.16816.F32.BF16 R72, R68, R16, R72 ;  /* 0x000000104448723c */ /* 0x010fe20000041848 */
[-C--:B------:R-:W-:Y:S02]  /*3440*/  ISETP.GE.AND P1, PT, R25, R124.reuse, PT ;  /* 0x0000007c1900720c */ /* 0x080fe40003f26270 */
[----:B------:R-:W-:Y:S02]  /*3450*/  ISETP.GE.AND P4, PT, R11, R124, PT ;  /* 0x0000007c0b00720c */ /* 0x000fe40003f86270 */
[----:B------:R-:W-:-:S03]  /*3460*/  FSEL R139, R51, -INF , !P2 ;  /* 0xff800000338b7808 */ /* 0x000fc60005000000 */
[----:B------:R-:W-:Y:S01]  /*3470*/  HMMA.16816.F32.BF16 R112, R68, R18, R112 ;  /* 0x000000124470723c */ /* 0x000fe20000041870 */
[----:B------:R-:W-:Y:S02]  /*3480*/  FSEL R144, R49, -INF , !P2 ;  /* 0xff80000031907808 */ /* 0x000fe40005000000 */
[----:B------:R-:W-:Y:S02]  /*3490*/  FSEL R65, R91, -INF , !P3 ;  /* 0xff8000005b417808 */ /* 0x000fe40005800000 */
[----:B------:R-:W-:Y:S02]  /*34a0*/  FSEL R62, R89, -INF , !P3 ;  /* 0xff800000593e7808 */ /* 0x000fe40005800000 */
[----:B------:R-:W-:Y:S01]  /*34b0*/  ISETP.GE.AND P2, PT, R13, R124, PT ;  /* 0x0000007c0d00720c */ /* 0x000fe20003f46270 */
[----:B------:R-:W-:Y:S01]  /*34c0*/  VIADD R13, R53, 0x60 ;  /* 0x00000060350d7836 */ /* 0x000fe20000000000 */
[----:B------:R-:W-:Y:S02]  /*34d0*/  FSEL R135, R98, -INF , !P1 ;  /* 0xff80000062877808 */ /* 0x000fe40004800000 */
[----:B------:R-:W-:-:S02]  /*34e0*/  FSEL R134, R96, -INF , !P1 ;  /* 0xff80000060867808 */ /* 0x000fc40004800000 */
[-C--:B------:R-:W-:Y:S01]  /*34f0*/  ISETP.GE.AND P3, PT, R9, R124.reuse, PT ;  /* 0x0000007c0900720c */ /* 0x080fe20003f66270 */
[----:B------:R-:W-:Y:S01]  /*3500*/  VIADD R9, R53, 0x78 ;  /* 0x0000007835097836 */ /* 0x000fe20000000000 */
[----:B------:R-:W-:Y:S02]  /*3510*/  FSEL R42, R79, -INF , !P4 ;  /* 0xff8000004f2a7808 */ /* 0x000fe40006000000 */
[----:B------:R-:W-:Y:S02]  /*3520*/  FSEL R43, R77, -INF , !P4 ;  /* 0xff8000004d2b7808 */ /* 0x000fe40006000000 */
[-C--:B------:R-:W-:Y:S02]  /*3530*/  ISETP.GE.AND P0, PT, R23, R124.reuse, PT ;  /* 0x0000007c1700720c */ /* 0x080fe40003f06270 */
[----:B------:R-:W-:Y:S02]  /*3540*/  ISETP.GE.AND P1, PT, R15, R124, PT ;  /* 0x0000007c0f00720c */ /* 0x000fe40003f26270 */
[----:B------:R-:W-:-:S02]  /*3550*/  ISETP.GT.AND P4, PT, R178, R171, PT ;  /* 0x000000abb200720c */ /* 0x000fc40003f84270 */
[----:B------:R-:W-:Y:S02]  /*3560*/  FSEL R133, R99, -INF , !P0 ;  /* 0xff80000063857808 */ /* 0x000fe40004000000 */
[----:B------:R-:W-:Y:S02]  /*3570*/  FSEL R132, R97, -INF , !P0 ;  /* 0xff80000061847808 */ /* 0x000fe40004000000 */
[----:B------:R-:W-:Y:S02]  /*3580*/  FSEL R63, R87, -INF , !P1 ;  /* 0xff800000573f7808 */ /* 0x000fe40004800000 */
[----:B------:R-:W-:Y:S01]  /*3590*/  FSEL R66, R85, -INF , !P1 ;  /* 0xff80000055427808 */ /* 0x000fe20004800000 */
[----:B------:R-:W-:Y:S01]  /*35a0*/  VIADD R11, R53, 0x71 ;  /* 0x00000071350b7836 */ /* 0x000fe20000000000 */
[-C--:B------:R-:W-:Y:S01]  /*35b0*/  ISETP.GE.AND P0, PT, R13, R124.reuse, PT ;  /* 0x0000007c0d00720c */ /* 0x080fe20003f06270 */
[----:B------:R-:W-:Y:S01]  /*35c0*/  VIADD R13, R53, 0x61 ;  /* 0x00000061350d7836 */ /* 0x000fe20000000000 */
[----:B------:R-:W-:Y:S01]  /*35d0*/  ISETP.GE.AND P1, PT, R9, R124, PT ;  /* 0x0000007c0900720c */ /* 0x000fe20003f26270 */
[----:B------:R-:W-:Y:S01]  /*35e0*/  VIADD R9, R53, 0x79 ;  /* 0x0000007935097836 */ /* 0x000fe20000000000 */
[----:B------:R-:W-:-:S02]  /*35f0*/  LOP3.LUT R52, R52, 0x20, R123, 0xf8, !PT ;  /* 0x0000002034347812 */ /* 0x000fc400078ef87b */
[----:B------:R-:W-:Y:S02]  /*3600*/  FSEL R137, R94, -INF , !P6 ;  /* 0xff8000005e897808 */ /* 0x000fe40007000000 */
[----:B------:R-:W-:Y:S02]  /*3610*/  FSEL R138, R92, -INF , !P6 ;  /* 0xff8000005c8a7808 */ /* 0x000fe40007000000 */
[----:B------:R-:W-:Y:S02]  /*3620*/  FSEL R117, R86, -INF , !P2 ;  /* 0xff80000056757808 */ /* 0x000fe40005000000 */
[----:B------:R-:W-:Y:S02]  /*3630*/  FSEL R118, R84, -INF , !P2 ;  /* 0xff80000054767808 */ /* 0x000fe40005000000 */
[----:B------:R-:W-:Y:S02]  /*3640*/  FSEL R53, R82, -INF , !P0 ;  /* 0xff80000052357808 */ /* 0x000fe40004000000 */
[----:B------:R-:W-:Y:S01]  /*3650*/  FSEL R54, R80, -INF , !P0 ;  /* 0xff80000050367808 */ /* 0x000fe20004000000 */
[----:B------:R-:W-:Y:S01]  /*3660*/  BSSY.RECONVERGENT B1, `(.L_x_525) ;  /* 0x0000076000017945 */ /* 0x000fe20003800200 */
[----:B------:R-:W-:-:S02]  /*3670*/  ISETP.GE.AND P6, PT, R13, R124, PT ;  /* 0x0000007c0d00720c */ /* 0x000fc40003fc6270 */
[-C--:B------:R-:W-:Y:S02]  /*3680*/  ISETP.GE.AND P2, PT, R11, R124.reuse, PT ;  /* 0x0000007c0b00720c */ /* 0x080fe40003f46270 */
[----:B------:R-:W-:Y:S02]  /*3690*/  ISETP.GE.AND P0, PT, R9, R124, PT ;  /* 0x0000007c0900720c */ /* 0x000fe40003f06270 */
[----:B------:R-:W-:Y:S02]  /*36a0*/  LOP3.LUT R7, R52, R7, RZ, 0xfc, !PT ;  /* 0x0000000734077212 */ /* 0x000fe400078efcff */
        /* <DEDUP_REMOVED lines=12> */
[----:B------:R-:W-:Y:S01]  /*3770*/  SHF.R.U32.HI R184, RZ, 0x3, R177 ;  /* 0x00000003ffb87819 */ /* 0x000fe200000116b1 */
        /* <DEDUP_REMOVED lines=15> */
.L_x_528:
[----:B------:R-:W2:Y:S01]  /*3870*/  LD.E R16, desc[UR4][R2.64+0x170] ;  /* 0x0001700402107980 */ /* 0x000ea2000c101900 */
[----:B------:R-:W-:Y:S02]  /*3880*/  IADD3 R13, PT, PT, R191, -0x80, RZ ;  /* 0xffffff80bf0d7810 */ /* 0x000fe40007ffe0ff */
        /* <DEDUP_REMOVED lines=8> */
[--C-:B-1----:R-:W-:Y:S02]  /*3910*/  IMAD.MOV R8, RZ, RZ, -R19.reuse ;  /* 0x000000ffff087224 */ /* 0x102fe400078e0a13 */
[----:B------:R-:W-:Y:S02]  /*3920*/  IMAD.MOV.U32 R18, RZ, RZ, RZ ;  /* 0x000000ffff127224 */ /* 0x000fe400078e00ff */
        /* <DEDUP_REMOVED lines=8> */
[----:B------:R-:W-:-:S03]  /*39b0*/  IMAD R10, R14, R9, R10 ;  /* 0x000000090e0a7224 */ /* 0x000fc600078e020a */
[C---:B------:R-:W-:Y:S02]  /*39c0*/  ISETP.GT.U32.AND P1, PT, R11.reuse, R8, PT ;  /* 0x000000080b00720c */ /* 0x040fe40003f24070 */
[----:B------:R-:W-:-:S11]  /*39d0*/  ISETP.GT.U32.AND P3, PT, R11, R10, PT ;  /* 0x0000000a0b00720c */ /* 0x000fd60003f64070 */
[-C--:B------:R-:W-:Y:S01]  /*39e0*/  @!P1 IADD3 R8, PT, PT, R8, -R11.reuse, RZ ;  /* 0x8000000b08089210 */ /* 0x080fe20007ffe0ff */
[----:B------:R-:W-:Y:S01]  /*39f0*/  @!P1 VIADD R12, R12, 0x1 ;  /* 0x000000010c0c9836 */ /* 0x000fe20000000000 */
[----:B------:R-:W-:Y:S01]  /*3a00*/  @!P3 IADD3 R14, PT, PT, R14, 0x1, RZ ;  /* 0x000000010e0eb810 */ /* 0x000fe20007ffe0ff */
[----:B------:R-:W-:Y:S01]  /*3a10*/  @!P3 IMAD.IADD R10, R10, 0x1, -R11 ;  /* 0x000000010a0ab824 */ /* 0x000fe200078e0a0b */
[-C--:B------:R-:W-:Y:S02]  /*3a20*/  ISETP.GE.U32.AND P4, PT, R8, R11.reuse, PT ;  /* 0x0000000b0800720c */ /* 0x080fe40003f86070 */
[----:B------:R-:W-:Y:S02]  /*3a30*/  LOP3.LUT R8, R191, R16, RZ, 0x3c, !PT ;  /* 0x00000010bf087212 */ /* 0x000fe400078e3cff */
[----:B------:R-:W-:Y:S02]  /*3a40*/  ISETP.GE.U32.AND P5, PT, R10, R11, PT ;  /* 0x0000000b0a00720c */ /* 0x000fe40003fa6070 */
[----:B------:R-:W-:-:S02]  /*3a50*/  ISETP.GE.AND P2, PT, R8, RZ, PT ;  /* 0x000000ff0800720c */ /* 0x000fc40003f46270 */
[----:B------:R-:W-:Y:S02]  /*3a60*/  ISETP.NE.AND P1, PT, R16, RZ, PT ;  /* 0x000000ff1000720c */ /* 0x000fe40003f25270 */
[----:B------:R-:W-:-:S03]  /*3a70*/  LOP3.LUT R11, RZ, R16, RZ, 0x33, !PT ;  /* 0x00000010ff0b7212 */ /* 0x000fc600078e33ff */
[----:B------:R-:W-:-:S04]  /*3a80*/  @P4 VIADD R12, R12, 0x1 ;  /* 0x000000010c0c4836 */ /* 0x000fc80000000000 */
[----:B------:R-:W-:Y:S01]  /*3a90*/  @P5 IADD3 R14, PT, PT, R14, 0x1, RZ ;  /* 0x000000010e0e5810 */ /* 0x000fe20007ffe0ff */
        /* <DEDUP_REMOVED lines=25> */
.L_x_529:
[----:B------:R-:W-:Y:S05]  /*3c30*/  BSYNC.RECONVERGENT B0 ;  /* 0x0000000000007941 */ /* 0x000fea0003800200 */
.L_x_527:
[----:B------:R-:W-:Y:S01]  /*3c40*/  IMAD.SHL.U32 R9, R168, 0x40, RZ ;  /* 0x00000040a8097824 */ /* 0x000fe200078e00ff */
[----:B------:R-:W-:Y:S01]  /*3c50*/  LEA R10, P0, R0, R172, 0x1 ;  /* 0x000000ac000a7211 */ /* 0x000fe200078008ff */
[----:B------:R-:W-:Y:S01]  /*3c60*/  @!PT LDS RZ, [RZ] ;  /* 0x00000000fffff984 */ /* 0x000fe20000000800 */
[----:B------:R-:W-:Y:S01]  /*3c70*/  @!PT LDS RZ, [RZ] ;  /* 0x00000000fffff984 */ /* 0x000fe20000000800 */
[----:B------:R-:W-:Y:S01]  /*3c80*/  @!PT LDS RZ, [RZ] ;  /* 0x00000000fffff984 */ /* 0x000fe20000000800 */
[----:B------:R1:W-:Y:S01]  /*3c90*/  LDGSTS.E.BYPASS.LTC128B.128 [R122+0x3000], desc[UR4][R172.64] ;  /* 0x03000000ac7a7fae */ /* 0x0003e2000b981a04 */
[----:B------:R-:W-:Y:S02]  /*3ca0*/  SHF.L.U64.HI R8, R168, 0x6, R169 ;  /* 0x00000006a8087819 */ /* 0x000fe400000102a9 */
[C---:B------:R-:W-:Y:S01]  /*3cb0*/  IADD3 R12, P1, PT, R9.reuse, R10, RZ ;  /* 0x0000000a090c7210 */ /* 0x040fe20007f3e0ff */
[----:B------:R1:W-:Y:S01]  /*3cc0*/  LDGSTS.E.BYPASS.LTC128B.128 [R122+0x5000], desc[UR4][R172.64+0x40] ;  /* 0x05000040ac7a7fae */ /* 0x0003e2000b981a04 */
[----:B------:R-:W-:Y:S02]  /*3cd0*/  LEA.HI.X R11, R0, R173, R6, 0x1, P0 ;  /* 0x000000ad000b7211 */ /* 0x000fe400000f0c06 */
[----:B------:R-:W-:Y:S01]  /*3ce0*/  IADD3 R14, P0, PT, R9, R12, RZ ;  /* 0x0000000c090e7210 */ /* 0x000fe20007f1e0ff */
[----:B------:R1:W-:Y:S02]  /*3cf0*/  LDGSTS.E.BYPASS.LTC128B.128 [R122+0x7000], desc[UR4][R172.64+0x80] ;  /* 0x07000080ac7a7fae */ /* 0x0003e4000b981a04 */
[----:B------:R-:W-:-:S02]  /*3d00*/  IMAD.X R13, R8, 0x1, R11, P1 ;  /* 0x00000001080d7824 */ /* 0x000fc400008e060b */
[----:B------:R1:W-:Y:S02]  /*3d10*/  LDGSTS.E.BYPASS.LTC128B.128 [R122+0x3800], desc[UR4][R10.64] ;  /* 0x038000000a7a7fae */ /* 0x0003e4000b981a04 */
[----:B------:R-:W-:Y:S02]  /*3d20*/  IMAD.X R15, R8, 0x1, R13, P0 ;  /* 0x00000001080f7824 */ /* 0x000fe400000e060d */
        /* <DEDUP_REMOVED lines=9> */
.L_x_526:
[----:B------:R-:W-:Y:S05]  /*3dc0*/  BSYNC.RECONVERGENT B1 ;  /* 0x0000000000017941 */ /* 0x000fea0003800200 */
.L_x_525:
[----:B------:R-:W2:Y:S01]  /*3dd0*/  LD.E R47, desc[UR4][R2.64+0xdc] ;  /* 0x0000dc04022f7980 */ /* 0x000ea2000c101900 */
        /* <DEDUP_REMOVED lines=33> */
[----:B-1----:R-:W1:Y:S01]  /*3ff0*/  SHFL.BFLY PT, R11, R8, 0x2, 0x1f ;  /* 0x0c401f00080b7f89 */ /* 0x002e6200000e0000 */
[----:B------:R-:W-:Y:S02]  /*4000*/  IADD3 R4, PT, PT, R4, -0x2, RZ ;  /* 0xfffffffe04047810 */ /* 0x000fe40007ffe0ff */
        /* <DEDUP_REMOVED lines=10> */
[----:B------:R-:W3:Y:S04]  /*40b0*/  SHFL.BFLY PT, R116, R9, 0x1, 0x1f ;  /* 0x0c201f0009747f89 */ /* 0x000ee800000e0000 */
[----:B------:R-:W-:Y:S04]  /*40c0*/  LDSM.16.MT88.4 R88, [R160+0xb000] ;  /* 0x00b00000a058783b */ /* 0x000fe80000004200 */
[----:B------:R-:W-:Y:S04]  /*40d0*/  LDSM.16.MT88.4 R28, [R162+0x9400] ;  /* 0x00940000a21c783b */ /* 0x000fe80000004200 */
[----:B------:R-:W-:Y:S01]  /*40e0*/  LDSM.16.MT88.4 R20, [R160+0xb400] ;  /* 0x00b40000a014783b */ /* 0x000fe20000004200 */
[----:B-1----:R-:W-:-:S04]  /*40f0*/  FMNMX.FTZ R0, R11, R0, !PT ;  /* 0x000000000b007209 */ /* 0x002fc80007810000 */
[----:B------:R-:W-:Y:S02]  /*4100*/  FSETP.NEU.FTZ.AND P0, PT, R0, -INF , PT ;  /* 0xff8000000000780b */ /* 0x000fe40003f1d000 */
[----:B---3--:R-:W-:Y:S01]  /*4110*/  FMNMX.FTZ R116, R9, R116, !PT ;  /* 0x0000007409747209 */ /* 0x008fe20007810000 */
[----:B--2---:R-:W-:-:S05]  /*4120*/  FMUL.FTZ R46, R47, R0 ;  /* 0x000000002f2e7220 */ /* 0x004fca0000410000 */
[----:B------:R-:W-:Y:S02]  /*4130*/  FSEL R46, R46, RZ, P0 ;  /* 0x000000ff2e2e7208 */ /* 0x000fe40000000000 */
[----:B------:R-:W-:-:S03]  /*4140*/  FSETP.NEU.FTZ.AND P0, PT, R116, -INF , PT ;  /* 0xff8000007400780b */ /* 0x000fc60003f1d000 */
[-CC-:B------:R-:W-:Y:S01]  /*4150*/  FFMA.FTZ R128, R45, R47.reuse, -R46.reuse ;  /* 0x0000002f2d807223 */ /* 0x180fe2000001082e */
[----:B------:R-:W-:Y:S01]  /*4160*/  FMUL.FTZ R45, R47, R116 ;  /* 0x000000742f2d7220 */ /* 0x000fe20000410000 */
[-CC-:B------:R-:W-:Y:S01]  /*4170*/  FFMA.FTZ R125, R103, R47.reuse, -R46.reuse ;  /* 0x0000002f677d7223 */ /* 0x180fe2000001082e */
[-CC-:B------:R-:W-:Y:S01]  /*4180*/  FFMA.FTZ R126, R44, R47.reuse, -R46.reuse ;  /* 0x0000002f2c7e7223 */ /* 0x180fe2000001082e */
[-CC-:B------:R-:W-:Y:S01]  /*4190*/  FFMA.FTZ R119, R105, R47.reuse, -R46.reuse ;  /* 0x0000002f69777223 */ /* 0x180fe2000001082e */
[-CC-:B------:R-:W-:Y:S01]  /*41a0*/  FFMA.FTZ R122, R107, R47.reuse, -R46.reuse ;  /* 0x0000002f6b7a7223 */ /* 0x180fe2000001082e */
[----:B------:R-:W-:Y:S01]  /*41b0*/  FSEL R45, R45, RZ, P0 ;  /* 0x000000ff2d2d7208 */ /* 0x000fe20000000000 */
[----:B------:R-:W-:Y:S01]  /*41c0*/  MUFU.EX2 R128, R128 ;  /* 0x0000008000807308 */ /* 0x000fe20000000800 */
[-CC-:B------:R-:W-:Y:S01]  /*41d0*/  FFMA.FTZ R51, R109, R47.reuse, -R46.reuse ;  /* 0x0000002f6d337223 */ /* 0x180fe2000001082e */
[-CC-:B------:R-:W-:Y:S01]  /*41e0*/  FFMA.FTZ R44, R111, R47.reuse, -R46.reuse ;  /* 0x0000002f6f2c7223 */ /* 0x180fe2000001082e */
[-CC-:B------:R-:W-:Y:S01]  /*41f0*/  FFMA.FTZ R49, R101, R47.reuse, -R46.reuse ;  /* 0x0000002f65317223 */ /* 0x180fe2000001082e */
[-CC-:B------:R-:W-:Y:S01]  /*4200*/  FFMA.FTZ R130, R100, R47.reuse, -R45.reuse ;  /* 0x0000002f64827223 */ /* 0x180fe2000001082d */
[-CC-:B------:R-:W-:Y:S01]  /*4210*/  FFMA.FTZ R127, R102, R47.reuse, -R45.reuse ;  /* 0x0000002f667f7223 */ /* 0x180fe2000001082d */
[-CC-:B------:R-:W-:Y:S01]  /*4220*/  FFMA.FTZ R129, R106, R47.reuse, -R45.reuse ;  /* 0x0000002f6a817223 */ /* 0x180fe2000001082d */
[-CC-:B------:R-:W-:Y:S01]  /*4230*/  FFMA.FTZ R124, R104, R47.reuse, -R45.reuse ;  /* 0x0000002f687c7223 */ /* 0x180fe2000001082d */
[----:B------:R-:W1:Y:S01]  /*4240*/  MUFU.EX2 R125, R125 ;  /* 0x0000007d007d7308 */ /* 0x000e620000000800 */
[-CC-:B------:R-:W-:Y:S01]  /*4250*/  FFMA.FTZ R123, R150, R47.reuse, -R45.reuse ;  /* 0x0000002f967b7223 */ /* 0x180fe2000001082d */
[-CC-:B------:R-:W-:Y:S01]  /*4260*/  FFMA.FTZ R48, R152, R47.reuse, -R45.reuse ;  /* 0x0000002f98307223 */ /* 0x180fe2000001082d */
[-CC-:B------:R-:W-:Y:S01]  /*4270*/  FFMA.FTZ R50, R154, R47.reuse, -R45.reuse ;  /* 0x0000002f9a327223 */ /* 0x180fe2000001082d */
[-CC-:B------:R-:W-:Y:S01]  /*4280*/  FFMA.FTZ R37, R148, R47.reuse, -R45.reuse ;  /* 0x0000002f94257223 */ /* 0x180fe2000001082d */
[----:B------:R-:W2:Y:S01]  /*4290*/  LDSM.16.MT88.4 R108, [R162+0x9000] ;  /* 0x00900000a26c783b */ /* 0x000ea20000004200 */
        /* <DEDUP_REMOVED lines=10> */
[----:B------:R-:W3:Y:S01]  /*4340*/  MUFU.EX2 R119, R119 ;  /* 0x0000007700777308 */ /* 0x000ee20000000800 */
[----:B-1----:R-:W-:Y:S01]  /*4350*/  F2FP.BF16.F32.PACK_AB R105, R125, R128 ;  /* 0x000000807d69723e */ /* 0x002fe200000010ff */
[-CC-:B------:R-:W-:Y:S01]  /*4360*/  FFMA.FTZ R60, R140, R47.reuse, -R45.reuse ;  /* 0x0000002f8c3c7223 */ /* 0x180fe2000001082d */
[-CC-:B------:R-:W-:Y:S01]  /*4370*/  FFMA.FTZ R7, R144, R47.reuse, -R45.reuse ;  /* 0x0000002f90077223 */ /* 0x180fe2000001082d */
[-CC-:B------:R-:W-:Y:S01]  /*4380*/  FFMA.FTZ R5, R139, R47.reuse, -R46.reuse ;  /* 0x0000002f8b057223 */ /* 0x180fe2000001082e */
        /* <DEDUP_REMOVED lines=8> */
[-C--:B------:R-:W-:Y:S01]  /*4410*/  FFMA.FTZ R64, R64, R47.reuse, -R45 ;  /* 0x0000002f40407223 */ /* 0x080fe2000001082d */
[----:B------:R-:W-:Y:S01]  /*4420*/  FADD.FTZ R125, R128, R125 ;  /* 0x0000007d807d7221 */ /* 0x000fe20000010000 */
[-C--:B------:R-:W-:Y:S01]  /*4430*/  FFMA.FTZ R54, R54, R47.reuse, -R45 ;  /* 0x0000002f36367223 */ /* 0x080fe2000001082d */
[----:B------:R-:W1:Y:S01]  /*4440*/  MUFU.EX2 R127, R127 ;  /* 0x0000007f007f7308 */ /* 0x000e620000000800 */
[----:B---3--:R-:W-:Y:S01]  /*4450*/  F2FP.BF16.F32.PACK_AB R107, R119, R126 ;  /* 0x0000007e776b723e */ /* 0x008fe200000010ff */
[----:B------:R-:W-:Y:S01]  /*4460*/  FADD.FTZ R126, R126, R125 ;  /* 0x0000007d7e7e7221 */ /* 0x000fe20000010000 */
[-CC-:B------:R-:W-:Y:S01]  /*4470*/  FFMA.FTZ R52, R52, R47.reuse, -R45.reuse ;  /* 0x0000002f34347223 */ /* 0x180fe2000001082d */
[-CC-:B------:R-:W-:Y:S01]  /*4480*/  FFMA.FTZ R43, R43, R47.reuse, -R45.reuse ;  /* 0x0000002f2b2b7223 */ /* 0x180fe2000001082d */
[-C--:B------:R-:W-:Y:S01]  /*4490*/  FFMA.FTZ R42, R42, R47.reuse, -R46 ;  /* 0x0000002f2a2a7223 */ /* 0x080fe2000001082e */
[----:B------:R-:W-:Y:S01]  /*44a0*/  FADD.FTZ R119, R119, R126 ;  /* 0x0000007e77777221 */ /* 0x000fe20000010000 */
[-C--:B------:R-:W-:Y:S01]  /*44b0*/  FFMA.FTZ R195, R25, R47.reuse, -R46 ;  /* 0x0000002f19c37223 */ /* 0x080fe2000001082e */
[----:B------:R-:W-:Y:S01]  /*44c0*/  MUFU.EX2 R129, R129 ;  /* 0x0000008100817308 */ /* 0x000fe20000000800 */
[----:B------:R-:W-:Y:S01]  /*44d0*/  FFMA.FTZ R194, R24, R47, -R45 ;  /* 0x0000002f18c27223 */ /* 0x000fe2000001082d */
[----:B------:R-:W-:-:S06]  /*44e0*/  ISETP.GE.AND P0, PT, R4, R171, PT ;  /* 0x000000ab0400720c */ /* 0x000fcc0003f06270 */
[----:B------:R-:W3:Y:S01]  /*44f0*/  MUFU.EX2 R124, R124 ;  /* 0x0000007c007c7308 */ /* 0x000ee20000000800 */
[----:B-1----:R-:W-:Y:S01]  /*4500*/  F2FP.BF16.F32.PACK_AB R104, R127, R130 ;  /* 0x000000827f68723e */ /* 0x002fe200000010ff */
[----:B------:R-:W-:-:S06]  /*4510*/  FADD.FTZ R130, R130, R127 ;  /* 0x0000007f82827221 */ /* 0x000fcc0000010000 */
[----:B------:R-:W-:Y:S08]  /*4520*/  MUFU.EX2 R122, R122 ;  /* 0x0000007a007a7308 */ /* 0x000ff00000000800 */
[----:B------:R-:W1:Y:S01]  /*4530*/  MUFU.EX2 R51, R51 ;  /* 0x0000003300337308 */ /* 0x000e620000000800 */
[----:B---3--:R-:W-:Y:S01]  /*4540*/  F2FP.BF16.F32.PACK_AB R106, R124, R129 ;  /* 0x000000817c6a723e */ /* 0x008fe200000010ff */
[----:B------:R-:W-:-:S04]  /*4550*/  FADD.FTZ R129, R129, R130 ;  /* 0x0000008281817221 */ /* 0x000fc80000010000 */
[----:B------:R-:W-:Y:S02]  /*4560*/  FADD.FTZ R124, R124, R129 ;  /* 0x000000817c7c7221 */ /* 0x000fe40000010000 */
[----:B------:R-:W-:Y:S01]  /*4570*/  MUFU.EX2 R44, R44 ;  /* 0x0000002c002c7308 */ /* 0x000fe20000000800 */
[C---:B------:R-:W-:Y:S07]  /*4580*/  HMMA.16816.F32.BF16 R76, R104.reuse, R80, RZ ;  /* 0x00000050684c723c */ /* 0x040fee00000418ff */
[----:B------:R-:W-:Y:S01]  /*4590*/  MUFU.EX2 R123, R123 ;  /* 0x0000007b007b7308 */ /* 0x000fe20000000800 */
[----:B------:R-:W-:Y:S01]  /*45a0*/  HMMA.16816.F32.BF16 R80, R104, R82, RZ ;  /* 0x000000526850723c */ /* 0x000fe200000418ff */
[----:B-1----:R-:W-:Y:S01]  /*45b0*/  F2FP.BF16.F32.PACK_AB R9, R51, R122 ;  /* 0x0000007a3309723e */ /* 0x002fe200000010ff */
[----:B------:R-:W-:-:S05]  /*45c0*/  FADD.FTZ R122, R122, R119 ;  /* 0x000000777a7a7221 */ /* 0x000fca0000010000 */
[----:B------:R-:W1:Y:S01]  /*45d0*/  MUFU.EX2 R48, R48 ;  /* 0x0000003000307308 */ /* 0x000e620000000800 */
[C---:B------:R-:W-:Y:S07]  /*45e0*/  HMMA.16816.F32.BF16 R68, R104.reuse, R72, RZ ;  /* 0x000000486844723c */ /* 0x040fee00000418ff */
[----:B------:R-:W-:Y:S01]  /*45f0*/  MUFU.EX2 R50, R50 ;  /* 0x0000003200327308 */ /* 0x000fe20000000800 */
[C---:B------:R-:W-:Y:S07]  /*4600*/  HMMA.16816.F32.BF16 R72, R104.reuse, R74, RZ ;  /* 0x0000004a6848723c */ /* 0x040fee00000418ff */
[----:B------:R-:W3:Y:S01]  /*4610*/  MUFU.EX2 R37, R37 ;  /* 0x0000002500257308 */ /* 0x000ee20000000800 */
[----:B-1----:R-:W-:Y:S01]  /*4620*/  F2FP.BF16.F32.PACK_AB R8, R48, R123 ;  /* 0x0000007b3008723e */ /* 0x002fe200000010ff */
[----:B------:R-:W-:Y:S01]  /*4630*/  HMMA.16816.F32.BF16 R92, R104, R96, RZ ;  /* 0x00000060685c723c */ /* 0x000fe200000418ff */
[----:B------:R-:W-:-:S04]  /*4640*/  FADD.FTZ R123, R123, R124 ;  /* 0x0000007c7b7b7221 */ /* 0x000fc80000010000 */
[----:B------:R-:W-:Y:S01]  /*4650*/  FADD.FTZ R123, R48, R123 ;  /* 0x0000007b307b7221 */ /* 0x000fe20000010000 */
[----:B------:R-:W1:Y:S02]  /*4660*/  MUFU.EX2 R49, R49 ;  /* 0x0000003100317308 */ /* 0x000e640000000800 */
[C---:B------:R-:W-:Y:S06]  /*4670*/  HMMA.16816.F32.BF16 R96, R104.reuse, R98, RZ ;  /* 0x000000626860723c */ /* 0x040fec00000418ff */
[----:B------:R-:W-:Y:S01]  /*4680*/  MUFU.EX2 R36, R36 ;  /* 0x0000002400247308 */ /* 0x000fe20000000800 */
[----:B---3--:R-:W-:Y:S01]  /*4690*/  F2FP.BF16.F32.PACK_AB R10, R37, R50 ;  /* 0x00000032250a723e */ /* 0x008fe200000010ff */
[----:B--2---:R-:W-:Y:S01]  /*46a0*/  HMMA.16816.F32.BF16 R112, R104, R108, RZ ;  /* 0x0000006c6870723c */ /* 0x004fe200000418ff */
[----:B------:R-:W-:-:S04]  /*46b0*/  FADD.FTZ R50, R50, R123 ;  /* 0x0000007b32327221 */ /* 0x000fc80000010000 */
[----:B------:R-:W-:Y:S01]  /*46c0*/  FADD.FTZ R50, R37, R50 ;  /* 0x0000003225327221 */ /* 0x000fe20000010000 */
[----:B------:R-:W-:Y:S01]  /*46d0*/  MUFU.EX2 R33, R33 ;  /* 0x0000002100217308 */ /* 0x000fe20000000800 */
[----:B-1----:R-:W-:Y:S01]  /*46e0*/  F2FP.BF16.F32.PACK_AB R11, R49, R44 ;  /* 0x0000002c310b723e */ /* 0x002fe200000010ff */
[----:B------:R-:W-:Y:S06]  /*46f0*/  HMMA.16816.F32.BF16 R84, R104, R88, RZ ;  /* 0x000000586854723c */ /* 0x000fec00000418ff */
[----:B------:R-:W-:Y:S02]  /*4700*/  MUFU.EX2 R35, R35 ;  /* 0x0000002300237308 */ /* 0x000fe40000000800 */
[C---:B------:R-:W-:Y:S06]  /*4710*/  HMMA.16816.F32.BF16 R76, R8.reuse, R12, R76 ;  /* 0x0000000c084c723c */ /* 0x040fec000004184c */
[----:B------:R-:W1:Y:S02]  /*4720*/  MUFU.EX2 R34, R34 ;  /* 0x0000002200227308 */ /* 0x000e640000000800 */
[C---:B------:R-:W-:Y:S01]  /*4730*/  HMMA.16816.F32.BF16 R80, R8.reuse, R14, R80 ;  /* 0x0000000e0850723c */ /* 0x040fe20000041850 */
[----:B------:R-:W2:Y:S05]  /*4740*/  LDSM.16.MT88.4 R12, [R162+0xd400] ;  /* 0x00d40000a20c783b */ /* 0x000eaa0000004200 */
[----:B------:R-:W-:Y:S02]  /*4750*/  MUFU.EX2 R32, R32 ;  /* 0x0000002000207308 */ /* 0x000fe40000000800 */
[C---:B------:R-:W-:Y:S06]  /*4760*/  HMMA.16816.F32.BF16 R68, R8.reuse, R16, R68 ;  /* 0x000000100844723c */ /* 0x040fec0000041844 */
[----:B------:R-:W-:Y:S02]  /*4770*/  MUFU.EX2 R59, R59 ;  /* 0x0000003b003b7308 */ /* 0x000fe40000000800 */
[----:B------:R-:W-:Y:S01]  /*4780*/  HMMA.16816.F32.BF16 R72, R8, R18, R72 ;  /* 0x000000120848723c */ /* 0x000fe20000041848 */
[----:B------:R-:W3:Y:S05]  /*4790*/  LDSM.16.MT88.4 R16, [R160+0xd000] ;  /* 0x00d00000a010783b */ /* 0x000eea0000004200 */
[----:B------:R-:W-:Y:S02]  /*47a0*/  MUFU.EX2 R58, R58 ;  /* 0x0000003a003a7308 */ /* 0x000fe40000000800 */
[C---:B------:R-:W-:Y:S06]  /*47b0*/  HMMA.16816.F32.BF16 R108, R104.reuse, R110, RZ ;  /* 0x0000006e686c723c */ /* 0x040fec00000418ff */
[----:B------:R-:W-:Y:S02]  /*47c0*/  MUFU.EX2 R6, R6 ;  /* 0x0000000600067308 */ /* 0x000fe40000000800 */
[----:B------:R-:W-:Y:S06]  /*47d0*/  HMMA.16816.F32.BF16 R88, R104, R90, RZ ;  /* 0x0000005a6858723c */ /* 0x000fec00000418ff */
[----:B------:R-:W-:Y:S02]  /*47e0*/  MUFU.EX2 R61, R61 ;  /* 0x0000003d003d7308 */ /* 0x000fe40000000800 */
[C---:B------:R-:W-:Y:S01]  /*47f0*/  HMMA.16816.F32.BF16 R112, R8.reuse, R28, R112 ;  /* 0x0000001c0870723c */ /* 0x040fe20000041870 */
[-CC-:B------:R-:W-:Y:S01]  /*4800*/  FFMA.FTZ R29, R146, R47.reuse, -R45.reuse ;  /* 0x0000002f921d7223 */ /* 0x180fe2000001082d */
[-CC-:B------:R-:W-:Y:S01]  /*4810*/  FFMA.FTZ R28, R142, R47.reuse, -R45.reuse ;  /* 0x0000002f8e1c7223 */ /* 0x180fe2000001082d */
[-CC-:B------:R-:W-:Y:S01]  /*4820*/  FFMA.FTZ R142, R132, R47.reuse, -R45.reuse ;  /* 0x0000002f848e7223 */ /* 0x180fe2000001082d */
[-CC-:B------:R-:W-:Y:S01]  /*4830*/  FFMA.FTZ R132, R136, R47.reuse, -R45.reuse ;  /* 0x0000002f88847223 */ /* 0x180fe2000001082d */
[-CC-:B------:R-:W-:Y:S01]  /*4840*/  FFMA.FTZ R136, R65, R47.reuse, -R46.reuse ;  /* 0x0000002f41887223 */ /* 0x180fe2000001082e */
[----:B------:R-:W-:Y:S01]  /*4850*/  MUFU.EX2 R60, R60 ;  /* 0x0000003c003c7308 */ /* 0x000fe20000000800 */
[-CC-:B------:R-:W-:Y:S01]  /*4860*/  FFMA.FTZ R65, R117, R47.reuse, -R46.reuse ;  /* 0x0000002f75417223 */ /* 0x180fe2000001082e */
[----:B--2---:R-:W-:Y:S01]  /*4870*/  HMMA.16816.F32.BF16 R92, R8, R12, R92 ;  /* 0x0000000c085c723c */ /* 0x004fe2000004185c */
[-CC-:B------:R-:W-:Y:S01]  /*4880*/  FFMA.FTZ R117, R62, R47.reuse, -R45.reuse ;  /* 0x0000002f3e757223 */ /* 0x180fe2000001082d */
[-C--:B------:R-:W-:Y:S01]  /*4890*/  FFMA.FTZ R62, R118, R47.reuse, -R45 ;  /* 0x0000002f763e7223 */ /* 0x080fe2000001082d */
[----:B------:R-:W-:-:S03]  /*48a0*/  FFMA.FTZ R118, R57, R47, -R46 ;  /* 0x0000002f39767223 */ /* 0x000fc6000001082e */
[----:B------:R-:W2:Y:S02]  /*48b0*/  MUFU.EX2 R29, R29 ;  /* 0x0000001d001d7308 */ /* 0x000ea40000000800 */
[----:B------:R-:W-:Y:S01]  /*48c0*/  HMMA.16816.F32.BF16 R96, R8, R14, R96 ;  /* 0x0000000e0860723c */ /* 0x000fe20000041860 */
[----:B------:R-:W4:Y:S05]  /*48d0*/  LDSM.16.MT88.4 R12, [R160+0xd400] ;  /* 0x00d40000a00c783b */ /* 0x000f2a0000004200 */
[----:B------:R-:W-:Y:S02]  /*48e0*/  MUFU.EX2 R28, R28 ;  /* 0x0000001c001c7308 */ /* 0x000fe40000000800 */
[C---:B---3--:R-:W-:Y:S06]  /*48f0*/  HMMA.16816.F32.BF16 R100, R104.reuse, R16, RZ ;  /* 0x000000106864723c */ /* 0x048fec00000418ff */
[----:B------:R-:W-:Y:S02]  /*4900*/  MUFU.EX2 R7, R7 ;  /* 0x0000000700077308 */ /* 0x000fe40000000800 */
[----:B------:R-:W-:Y:S01]  /*4910*/  HMMA.16816.F32.BF16 R104, R104, R18, RZ ;  /* 0x000000126868723c */ /* 0x000fe200000418ff */
[----:B------:R-:W-:Y:S05]  /*4920*/  LDSM.16.MT88.4 R16, [R160+0xa400] ;  /* 0x00a40000a010783b */ /* 0x000fea0000004200 */
[----:B------:R-:W-:Y:S02]  /*4930*/  MUFU.EX2 R5, R5 ;  /* 0x0000000500057308 */ /* 0x000fe40000000800 */
[----:B------:R-:W-:Y:S01]  /*4940*/  HMMA.16816.F32.BF16 R108, R8, R30, R108 ;  /* 0x0000001e086c723c */ /* 0x000fe2000004186c */
[-CC-:B------:R-:W-:Y:S01]  /*4950*/  FFMA.FTZ R31, R145, R47.reuse, -R46.reuse ;  /* 0x0000002f911f7223 */ /* 0x180fe2000001082e */
[----:B------:R-:W-:-:S04]  /*4960*/  FFMA.FTZ R30, R143, R47, -R46 ;  /* 0x0000002f8f1e7223 */ /* 0x000fc8000001082e */
[----:B------:R-:W-:Y:S02]  /*4970*/  MUFU.EX2 R135, R135 ;  /* 0x0000008700877308 */ /* 0x000fe40000000800 */
[C---:B------:R-:W-:Y:S06]  /*4980*/  HMMA.16816.F32.BF16 R84, R8.reuse, R20, R84 ;  /* 0x000000140854723c */ /* 0x040fec0000041854 */
[----:B------:R-:W-:Y:S02]  /*4990*/  MUFU.EX2 R31, R31 ;  /* 0x0000001f001f7308 */ /* 0x000fe40000000800 */
[C---:B------:R-:W-:Y:S01]  /*49a0*/  HMMA.16816.F32.BF16 R88, R8.reuse, R22, R88 ;  /* 0x000000160858723c */ /* 0x040fe20000041858 */
[----:B------:R-:W-:Y:S05]  /*49b0*/  LDSM.16.MT88.4 R20, [R162+0xa400] ;  /* 0x00a40000a214783b */ /* 0x000fea0000004200 */
[----:B------:R-:W3:Y:S02]  /*49c0*/  MUFU.EX2 R30, R30 ;  /* 0x0000001e001e7308 */ /* 0x000ee40000000800 */
[C---:B----4-:R-:W-:Y:S06]  /*49d0*/  HMMA.16816.F32.BF16 R100, R8.reuse, R12, R100 ;  /* 0x0000000c0864723c */ /* 0x050fec0000041864 */
[----:B------:R-:W-:Y:S02]  /*49e0*/  MUFU.EX2 R140, R140 ;  /* 0x0000008c008c7308 */ /* 0x000fe40000000800 */
[----:B------:R-:W-:Y:S01]  /*49f0*/  HMMA.16816.F32.BF16 R104, R8, R14, R104 ;  /* 0x0000000e0868723c */ /* 0x000fe20000041868 */
[----:B------:R-:W4:Y:S01]  /*4a00*/  LDSM.16.MT88.4 R12, [R162+0x9800] ;  /* 0x00980000a20c783b */ /* 0x000f220000004200 */
[----:B-1----:R-:W-:-:S02]  /*4a10*/  F2FP.BF16.F32.PACK_AB R8, R34, R35 ;  /* 0x000000232208723e */ /* 0x002fc400000010ff */
[----:B------:R-:W-:Y:S02]  /*4a20*/  F2FP.BF16.F32.PACK_AB R9, R33, R36 ;  /* 0x000000242109723e */ /* 0x000fe400000010ff */
[----:B--2---:R-:W-:Y:S01]  /*4a30*/  F2FP.BF16.F32.PACK_AB R10, R29, R32 ;  /* 0x000000201d0a723e */ /* 0x004fe200000010ff */
[----:B------:R-:W-:Y:S01]  /*4a40*/  MUFU.EX2 R133, R133 ;  /* 0x0000008500857308 */ /* 0x000fe20000000800 */
[----:B---3--:R-:W-:-:S07]  /*4a50*/  F2FP.BF16.F32.PACK_AB R11, R30, R31 ;  /* 0x0000001f1e0b723e */ /* 0x008fce00000010ff */
[----:B------:R-:W-:Y:S08]  /*4a60*/  MUFU.EX2 R139, R139 ;  /* 0x0000008b008b7308 */ /* 0x000ff00000000800 */
[----:B------:R-:W1:Y:S08]  /*4a70*/  MUFU.EX2 R142, R142 ;  /* 0x0000008e008e7308 */ /* 0x000e700000000800 */
[----:B------:R-:W-:Y:S08]  /*4a80*/  MUFU.EX2 R137, R137 ;  /* 0x0000008900897308 */ /* 0x000ff00000000800 */
[----:B------:R-:W2:Y:S01]  /*4a90*/  MUFU.EX2 R132, R132 ;  /* 0x0000008400847308 */ /* 0x000ea20000000800 */
[C---:B----4-:R-:W-:Y:S07]  /*4aa0*/  HMMA.16816.F32.BF16 R112, R8.reuse, R12, R112 ;  /* 0x0000000c0870723c */ /* 0x050fee0000041870 */
[----:B------:R-:W3:Y:S01]  /*4ab0*/  MUFU.EX2 R134, R134 ;  /* 0x0000008600867308 */ /* 0x000ee20000000800 */
[C---:B------:R-:W-:Y:S01]  /*4ac0*/  HMMA.16816.F32.BF16 R108, R8.reuse, R14, R108 ;  /* 0x0000000e086c723c */ /* 0x040fe2000004186c */
[----:B------:R-:W4:Y:S06]  /*4ad0*/  LDSM.16.MT88.4 R12, [R160+0x9800] ;  /* 0x00980000a00c783b */ /* 0x000f2c0000004200 */
[----:B------:R-:W-:Y:S08]  /*4ae0*/  MUFU.EX2 R67, R67 ;  /* 0x0000004300437308 */ /* 0x000ff00000000800 */
[----:B------:R-:W-:Y:S08]  /*4af0*/  MUFU.EX2 R136, R136 ;  /* 0x0000008800887308 */ /* 0x000ff00000000800 */
[----:B------:R-:W-:Y:S08]  /*4b00*/  MUFU.EX2 R65, R65 ;  /* 0x0000004100417308 */ /* 0x000ff00000000800 */
[----:B------:R-:W-:Y:S08]  /*4b10*/  MUFU.EX2 R64, R64 ;  /* 0x0000004000407308 */ /* 0x000ff00000000800 */
[----:B------:R-:W5:Y:S01]  /*4b20*/  MUFU.EX2 R117, R117 ;  /* 0x0000007500757308 */ /* 0x000f620000000800 */
[C---:B----4-:R-:W-:Y:S07]  /*4b30*/  HMMA.16816.F32.BF16 R68, R8.reuse, R12, R68 ;  /* 0x0000000c0844723c */ /* 0x050fee0000041844 */
[----:B------:R-:W-:Y:S01]  /*4b40*/  MUFU.EX2 R62, R62 ;  /* 0x0000003e003e7308 */ /* 0x000fe20000000800 */
[C---:B------:R-:W-:Y:S01]  /*4b50*/  HMMA.16816.F32.BF16 R72, R8.reuse, R14, R72 ;  /* 0x0000000e0848723c */ /* 0x040fe20000041848 */
[----:B------:R-:W4:Y:S06]  /*4b60*/  LDSM.16.MT88.4 R12, [R162+0xb800] ;  /* 0x00b80000a20c783b */ /* 0x000f2c0000004200 */
[----:B------:R-:W-:Y:S08]  /*4b70*/  MUFU.EX2 R118, R118 ;  /* 0x0000007600767308 */ /* 0x000ff00000000800 */
[----:B------:R-:W-:Y:S08]  /*4b80*/  MUFU.EX2 R54, R54 ;  /* 0x0000003600367308 */ /* 0x000ff00000000800 */
[----:B------:R-:W-:Y:S08]  /*4b90*/  MUFU.EX2 R52, R52 ;  /* 0x0000003400347308 */ /* 0x000ff00000000800 */
[----:B------:R-:W-:Y:S08]  /*4ba0*/  MUFU.EX2 R43, R43 ;  /* 0x0000002b002b7308 */ /* 0x000ff00000000800 */
[----:B------:R-:W-:Y:S01]  /*4bb0*/  MUFU.EX2 R42, R42 ;  /* 0x0000002a002a7308 */ /* 0x000fe20000000800 */
[C---:B----4-:R-:W-:Y:S07]  /*4bc0*/  HMMA.16816.F32.BF16 R76, R8.reuse, R12, R76 ;  /* 0x0000000c084c723c */ /* 0x050fee000004184c */
[----:B------:R-:W-:Y:S01]  /*4bd0*/  MUFU.EX2 R195, R195 ;  /* 0x000000c300c37308 */ /* 0x000fe20000000800 */
[C---:B------:R-:W-:Y:S01]  /*4be0*/  HMMA.16816.F32.BF16 R80, R8.reuse, R14, R80 ;  /* 0x0000000e0850723c */ /* 0x040fe20000041850 */
[----:B------:R-:W4:Y:S06]  /*4bf0*/  LDSM.16.MT88.4 R12, [R160+0xb800] ;  /* 0x00b80000a00c783b */ /* 0x000f2c0000004200 */
[----:B------:R-:W-:Y:S01]  /*4c00*/  MUFU.EX2 R194, R194 ;  /* 0x000000c200c27308 */ /* 0x000fe20000000800 */
[C---:B----4-:R-:W-:Y:S08]  /*4c10*/  HMMA.16816.F32.BF16 R84, R8.reuse, R12, R84 ;  /* 0x0000000c0854723c */ /* 0x050ff00000041854 */
[C---:B------:R-:W-:Y:S01]  /*4c20*/  HMMA.16816.F32.BF16 R88, R8.reuse, R14, R88 ;  /* 0x0000000e0858723c */ /* 0x040fe20000041858 */
[----:B------:R-:W4:Y:S07]  /*4c30*/  LDSM.16.MT88.4 R12, [R162+0xd800] ;  /* 0x00d80000a20c783b */ /* 0x000f2e0000004200 */
[C---:B----4-:R-:W-:Y:S08]  /*4c40*/  HMMA.16816.F32.BF16 R92, R8.reuse, R12, R92 ;  /* 0x0000000c085c723c */ /* 0x050ff0000004185c */
[C---:B------:R-:W-:Y:S01]  /*4c50*/  HMMA.16816.F32.BF16 R96, R8.reuse, R14, R96 ;  /* 0x0000000e0860723c */ /* 0x040fe20000041860 */
[----:B------:R-:W4:Y:S07]  /*4c60*/  LDSM.16.MT88.4 R12, [R160+0xd800] ;  /* 0x00d80000a00c783b */ /* 0x000f2e0000004200 */
[C---:B----4-:R-:W-:Y:S08]  /*4c70*/  HMMA.16816.F32.BF16 R100, R8.reuse, R12, R100 ;  /* 0x0000000c0864723c */ /* 0x050ff00000041864 */
[----:B------:R-:W-:Y:S01]  /*4c80*/  HMMA.16816.F32.BF16 R104, R8, R14, R104 ;  /* 0x0000000e0868723c */ /* 0x000fe20000041868 */
[----:B------:R-:W4:Y:S01]  /*4c90*/  LDSM.16.MT88.4 R12, [R162+0x9c00] ;  /* 0x009c0000a20c783b */ /* 0x000f220000004200 */
[----:B------:R-:W-:-:S02]  /*4ca0*/  F2FP.BF16.F32.PACK_AB R8, R60, R61 ;  /* 0x0000003d3c08723e */ /* 0x000fc400000010ff */
[----:B------:R-:W-:Y:S02]  /*4cb0*/  F2FP.BF16.F32.PACK_AB R9, R58, R59 ;  /* 0x0000003b3a09723e */ /* 0x000fe400000010ff */
[----:B------:R-:W-:Y:S02]  /*4cc0*/  F2FP.BF16.F32.PACK_AB R10, R7, R28 ;  /* 0x0000001c070a723e */ /* 0x000fe400000010ff */
[----:B------:R-:W-:-:S07]  /*4cd0*/  F2FP.BF16.F32.PACK_AB R11, R5, R6 ;  /* 0x00000006050b723e */ /* 0x000fce00000010ff */
[C---:B----4-:R-:W-:Y:S08]  /*4ce0*/  HMMA.16816.F32.BF16 R112, R8.reuse, R12, R112 ;  /* 0x0000000c0870723c */ /* 0x050ff00000041870 */
[C---:B------:R-:W-:Y:S01]  /*4cf0*/  HMMA.16816.F32.BF16 R108, R8.reuse, R14, R108 ;  /* 0x0000000e086c723c */ /* 0x040fe2000004186c */
[----:B------:R-:W4:Y:S07]  /*4d00*/  LDSM.16.MT88.4 R12, [R160+0x9c00] ;  /* 0x009c0000a00c783b */ /* 0x000f2e0000004200 */
        /* <DEDUP_REMOVED lines=15> */
[----:B-1----:R-:W-:-:S02]  /*4e00*/  F2FP.BF16.F32.PACK_AB R8, R142, R139 ;  /* 0x0000008b8e08723e */ /* 0x002fc400000010ff */
[----:B------:R-:W-:Y:S02]  /*4e10*/  F2FP.BF16.F32.PACK_AB R9, R140, R135 ;  /* 0x000000878c09723e */ /* 0x000fe400000010ff */
[----:B--2---:R-:W-:Y:S02]  /*4e20*/  F2FP.BF16.F32.PACK_AB R10, R132, R137 ;  /* 0x00000089840a723e */ /* 0x004fe400000010ff */
[----:B---3--:R-:W-:-:S07]  /*4e30*/  F2FP.BF16.F32.PACK_AB R11, R134, R133 ;  /* 0x00000085860b723e */ /* 0x008fce00000010ff */
[C---:B----4-:R-:W-:Y:S08]  /*4e40*/  HMMA.16816.F32.BF16 R112, R8.reuse, R12, R112 ;  /* 0x0000000c0870723c */ /* 0x050ff00000041870 */
[C---:B------:R-:W-:Y:S01]  /*4e50*/  HMMA.16816.F32.BF16 R108, R8.reuse, R14, R108 ;  /* 0x0000000e086c723c */ /* 0x040fe2000004186c */
[----:B------:R-:W1:Y:S07]  /*4e60*/  LDSM.16.MT88.4 R12, [R160+0xa000] ;  /* 0x00a00000a00c783b */ /* 0x000e6e0000004200 */
[C---:B-1----:R-:W-:Y:S08]  /*4e70*/  HMMA.16816.F32.BF16 R68, R8.reuse, R12, R68 ;  /* 0x0000000c0844723c */ /* 0x042ff00000041844 */
        /* <DEDUP_REMOVED lines=12> */
[----:B------:R-:W-:Y:S01]  /*4f40*/  HMMA.16816.F32.BF16 R104, R8, R14, R104 ;  /* 0x0000000e0868723c */ /* 0x000fe20000041868 */
[----:B------:R-:W1:Y:S01]  /*4f50*/  LDSM.16.MT88.4 R12, [R162+0xc400] ;  /* 0x00c40000a20c783b */ /* 0x000e620000004200 */
[-CC-:B------:R-:W-:Y:S01]  /*4f60*/  FFMA.FTZ R9, R66, R47.reuse, -R45.reuse ;  /* 0x0000002f42097223 */ /* 0x180fe2000001082d */
[-CC-:B------:R-:W-:Y:S01]  /*4f70*/  FFMA.FTZ R66, R63, R47.reuse, -R46.reuse ;  /* 0x0000002f3f427223 */ /* 0x180fe2000001082e */
[----:B-----5:R-:W-:Y:S01]  /*4f80*/  F2FP.BF16.F32.PACK_AB R8, R117, R64 ;  /* 0x000000407508723e */ /* 0x020fe200000010ff */
[-CC-:B------:R-:W-:Y:S01]  /*4f90*/  FFMA.FTZ R63, R53, R47.reuse, -R46.reuse ;  /* 0x0000002f353f7223 */ /* 0x180fe2000001082e */
[----:B------:R2:W3:Y:S01]  /*4fa0*/  MUFU.EX2 R125, R9 ;  /* 0x00000009007d7308 */ /* 0x0004e20000000800 */
[-CC-:B------:R-:W-:Y:S01]  /*4fb0*/  FFMA.FTZ R53, R55, R47.reuse, -R46.reuse ;  /* 0x0000002f37357223 */ /* 0x180fe2000001082e */
[-CC-:B------:R-:W-:Y:S01]  /*4fc0*/  FFMA.FTZ R55, R56, R47.reuse, -R45.reuse ;  /* 0x0000002f38377223 */ /* 0x180fe2000001082d */
[-C--:B------:R-:W-:Y:S01]  /*4fd0*/  FFMA.FTZ R56, R41, R47.reuse, -R46 ;  /* 0x0000002f29387223 */ /* 0x080fe2000001082e */
[----:B------:R-:W-:-:S04]  /*4fe0*/  FFMA.FTZ R41, R40, R47, -R45 ;  /* 0x0000002f28297223 */ /* 0x000fc8000001082d */
[----:B------:R-:W4:Y:S08]  /*4ff0*/  MUFU.EX2 R66, R66 ;  /* 0x0000004200427308 */ /* 0x000f300000000800 */
[----:B------:R-:W5:Y:S01]  /*5000*/  MUFU.EX2 R63, R63 ;  /* 0x0000003f003f7308 */ /* 0x000f620000000800 */
[----:B--2---:R-:W-:Y:S02]  /*5010*/  F2FP.BF16.F32.PACK_AB R9, R136, R67 ;  /* 0x000000438809723e */ /* 0x004fe400000010ff */
[----:B---3--:R-:W-:-:S05]  /*5020*/  F2FP.BF16.F32.PACK_AB R10, R125, R62 ;  /* 0x0000003e7d0a723e */ /* 0x008fca00000010ff */
[----:B------:R-:W-:Y:S01]  /*5030*/  MUFU.EX2 R53, R53 ;  /* 0x0000003500357308 */ /* 0x000fe20000000800 */
[----:B----4-:R-:W-:-:S07]  /*5040*/  F2FP.BF16.F32.PACK_AB R11, R66, R65 ;  /* 0x00000041420b723e */ /* 0x010fce00000010ff */
[C---:B------:R-:W-:Y:S01]  /*5050*/  HMMA.16816.F32.BF16 R112, R8.reuse, R20, R112 ;  /* 0x000000140870723c */ /* 0x040fe20000041870 */
[----:B------:R-:W2:Y:S07]  /*5060*/  MUFU.EX2 R55, R55 ;  /* 0x0000003700377308 */ /* 0x000eae0000000800 */
[C---:B------:R-:W-:Y:S01]  /*5070*/  HMMA.16816.F32.BF16 R108, R8.reuse, R22, R108 ;  /* 0x00000016086c723c */ /* 0x040fe2000004186c */
[----:B------:R-:W3:Y:S01]  /*5080*/  LDSM.16.MT88.4 R20, [R160+0xc400] ;  /* 0x00c40000a014783b */ /* 0x000ee20000004200 */
[----:B------:R-:W-:Y:S06]  /*5090*/  MUFU.EX2 R40, R56 ;  /* 0x0000003800287308 */ /* 0x000fec0000000800 */
[C---:B-1----:R-:W-:Y:S02]  /*50a0*/  HMMA.16816.F32.BF16 R76, R8.reuse, R12, R76 ;  /* 0x0000000c084c723c */ /* 0x042fe4000004184c */
[----:B------:R-:W-:Y:S06]  /*50b0*/  MUFU.EX2 R41, R41 ;  /* 0x0000002900297308 */ /* 0x000fec0000000800 */
[C---:B------:R-:W-:Y:S01]  /*50c0*/  HMMA.16816.F32.BF16 R80, R8.reuse, R14, R80 ;  /* 0x0000000e0850723c */ /* 0x040fe20000041850 */
[----:B------:R-:W1:Y:S07]  /*50d0*/  LDSM.16.MT88.4 R12, [R160+0xe400] ;  /* 0x00e40000a00c783b */ /* 0x000e6e0000004200 */
[C---:B------:R-:W-:Y:S08]  /*50e0*/  HMMA.16816.F32.BF16 R68, R8.reuse, R16, R68 ;  /* 0x000000100844723c */ /* 0x040ff00000041844 */
        /* <DEDUP_REMOVED lines=9> */
[----:B------:R-:W-:Y:S01]  /*5180*/  HMMA.16816.F32.BF16 R96, R8, R18, R96 ;  /* 0x000000120860723c */ /* 0x000fe20000041860 */
[----:B------:R-:W-:Y:S01]  /*5190*/  FADD.FTZ R9, R51, R122 ;  /* 0x0000007a33097221 */ /* 0x000fe20000010000 */
[-CC-:B------:R-:W-:Y:S01]  /*51a0*/  FFMA.FTZ R51, R38, R47.reuse, -R46.reuse ;  /* 0x0000002f26337223 */ /* 0x180fe2000001082e */
[-C--:B------:R-:W-:Y:S01]  /*51b0*/  FFMA.FTZ R38, R27, R47.reuse, -R46 ;  /* 0x0000002f1b267223 */ /* 0x080fe2000001082e */
[----:B------:R-:W-:Y:S01]  /*51c0*/  FFMA.FTZ R46, R26, R47, -R45 ;  /* 0x0000002f1a2e7223 */ /* 0x000fe2000001082d */
[----:B------:R-:W-:Y:S01]  /*51d0*/  FADD.FTZ R8, R44, R9 ;  /* 0x000000092c087221 */ /* 0x000fe20000010000 */
[----:B------:R-:W4:Y:S01]  /*51e0*/  LDSM.16.MT88.4 R24, [R162+0xc800] ;  /* 0x00c80000a218783b */ /* 0x000f220000004200 */
[----:B-----5:R-:W-:Y:S01]  /*51f0*/  F2FP.BF16.F32.PACK_AB R9, R118, R63 ;  /* 0x0000003f7609723e */ /* 0x020fe200000010ff */
[----:B------:R-:W-:Y:S01]  /*5200*/  FFMA.FTZ R44, R39, R47, -R45 ;  /* 0x0000002f272c7223 */ /* 0x000fe2000001082d */
[----:B------:R-:W-:Y:S01]  /*5210*/  FADD.FTZ R49, R49, R8 ;  /* 0x0000000831317221 */ /* 0x000fe20000010000 */
[----:B--2---:R-:W-:Y:S01]  /*5220*/  F2FP.BF16.F32.PACK_AB R8, R55, R54 ;  /* 0x000000363708723e */ /* 0x004fe200000010ff */
[----:B------:R-:W2:Y:S01]  /*5230*/  LDSM.16.MT88.4 R16, [R160+0xc800] ;  /* 0x00c80000a010783b */ /* 0x000ea20000004200 */
[----:B------:R-:W-:Y:S01]  /*5240*/  F2FP.BF16.F32.PACK_AB R10, R43, R52 ;  /* 0x000000342b0a723e */ /* 0x000fe200000010ff */
[----:B------:R-:W-:Y:S01]  /*5250*/  MUFU.EX2 R39, R51 ;  /* 0x0000003300277308 */ /* 0x000fe20000000800 */
[----:B------:R-:W-:Y:S01]  /*5260*/  F2FP.BF16.F32.PACK_AB R11, R42, R53 ;  /* 0x000000352a0b723e */ /* 0x000fe200000010ff */
[----:B------:R-:W-:-:S04]  /*5270*/  FADD.FTZ R36, R36, R49 ;  /* 0x0000003124247221 */ /* 0x000fc80000010000 */
[----:B------:R-:W-:Y:S02]  /*5280*/  FADD.FTZ R36, R33, R36 ;  /* 0x0000002421247221 */ /* 0x000fe40000010000 */
[----:B---3--:R-:W-:Y:S01]  /*5290*/  HMMA.16816.F32.BF16 R68, R8, R20, R68 ;  /* 0x000000140844723c */ /* 0x008fe20000041844 */
[----:B------:R-:W-:Y:S01]  /*52a0*/  MUFU.EX2 R38, R38 ;  /* 0x0000002600267308 */ /* 0x000fe20000000800 */
[----:B------:R-:W-:-:S04]  /*52b0*/  FADD.FTZ R31, R31, R36 ;  /* 0x000000241f1f7221 */ /* 0x000fc80000010000 */
[----:B------:R-:W-:Y:S02]  /*52c0*/  FADD.FTZ R30, R30, R31 ;  /* 0x0000001f1e1e7221 */ /* 0x000fe40000010000 */
[C---:B------:R-:W-:Y:S01]  /*52d0*/  HMMA.16816.F32.BF16 R72, R8.reuse, R22, R72 ;  /* 0x000000160848723c */ /* 0x040fe20000041848 */
[----:B------:R-:W3:Y:S01]  /*52e0*/  LDSM.16.MT88.4 R20, [R160+0xe800] ;  /* 0x00e80000a014783b */ /* 0x000ee20000004200 */
[----:B------:R-:W5:Y:S06]  /*52f0*/  MUFU.EX2 R44, R44 ;  /* 0x0000002c002c7308 */ /* 0x000f6c0000000800 */
[C---:B-1----:R-:W-:Y:S02]  /*5300*/  HMMA.16816.F32.BF16 R112, R8.reuse, R12, R112 ;  /* 0x0000000c0870723c */ /* 0x042fe40000041870 */
[----:B------:R-:W1:Y:S06]  /*5310*/  MUFU.EX2 R45, R46 ;  /* 0x0000002e002d7308 */ /* 0x000e6c0000000800 */
[C---:B------:R-:W-:Y:S01]  /*5320*/  HMMA.16816.F32.BF16 R108, R8.reuse, R14, R108 ;  /* 0x0000000e086c723c */ /* 0x040fe2000004186c */
[----:B------:R-:W5:Y:S07]  /*5330*/  LDSM.16.MT88.4 R12, [R162+0xe800] ;  /* 0x00e80000a20c783b */ /* 0x000f6e0000004200 */
[C---:B----4-:R-:W-:Y:S08]  /*5340*/  HMMA.16816.F32.BF16 R76, R8.reuse, R24, R76 ;  /* 0x00000018084c723c */ /* 0x050ff0000004184c */
[C---:B------:R-:W-:Y:S01]  /*5350*/  HMMA.16816.F32.BF16 R80, R8.reuse, R26, R80 ;  /* 0x0000001a0850723c */ /* 0x040fe20000041850 */
[----:B------:R-:W4:Y:S07]  /*5360*/  LDSM.16.MT88.4 R24, [R162+0xac00] ;  /* 0x00ac0000a218783b */ /* 0x000f2e0000004200 */
[C---:B--2---:R-:W-:Y:S08]  /*5370*/  HMMA.16816.F32.BF16 R84, R8.reuse, R16, R84 ;  /* 0x000000100854723c */ /* 0x044ff00000041854 */
[----:B---3--:R-:W-:Y:S01]  /*5380*/  HMMA.16816.F32.BF16 R100, R8, R20, R100 ;  /* 0x000000140864723c */ /* 0x008fe20000041864 */
[----:B------:R-:W-:-:S04]  /*5390*/  FADD.FTZ R21, R35, R50 ;  /* 0x0000003223157221 */ /* 0x000fc80000010000 */
[----:B------:R-:W-:-:S03]  /*53a0*/  FADD.FTZ R21, R34, R21 ;  /* 0x0000001522157221 */ /* 0x000fc60000010000 */
[----:B------:R-:W-:Y:S01]  /*53b0*/  HMMA.16816.F32.BF16 R88, R8, R18, R88 ;  /* 0x000000120858723c */ /* 0x000fe20000041858 */
[----:B------:R-:W2:Y:S01]  /*53c0*/  LDSM.16.MT88.4 R16, [R160+0xac00] ;  /* 0x00ac0000a010783b */ /* 0x000ea20000004200 */
[----:B------:R-:W-:-:S04]  /*53d0*/  FADD.FTZ R32, R32, R21 ;  /* 0x0000001520207221 */ /* 0x000fc80000010000 */
[----:B------:R-:W-:Y:S02]  /*53e0*/  FADD.FTZ R32, R29, R32 ;  /* 0x000000201d207221 */ /* 0x000fe40000010000 */
[C---:B-----5:R-:W-:Y:S08]  /*53f0*/  HMMA.16816.F32.BF16 R92, R8.reuse, R12, R92 ;  /* 0x0000000c085c723c */ /* 0x060ff0000004185c */
[C---:B------:R-:W-:Y:S01]  /*5400*/  HMMA.16816.F32.BF16 R96, R8.reuse, R14, R96 ;  /* 0x0000000e0860723c */ /* 0x040fe20000041860 */
[----:B------:R-:W3:Y:S07]  /*5410*/  LDSM.16.MT88.4 R12, [R162+0xcc00] ;  /* 0x00cc0000a20c783b */ /* 0x000eee0000004200 */
[----:B------:R-:W-:Y:S01]  /*5420*/  HMMA.16816.F32.BF16 R104, R8, R22, R104 ;  /* 0x000000160868723c */ /* 0x000fe20000041868 */
[----:B------:R-:W-:Y:S01]  /*5430*/  F2FP.BF16.F32.PACK_AB R8, R44, R41 ;  /* 0x000000292c08723e */ /* 0x000fe200000010ff */
[----:B------:R-:W5:Y:S01]  /*5440*/  LDSM.16.MT88.4 R20, [R160+0xcc00] ;  /* 0x00cc0000a014783b */ /* 0x000f620000004200 */
[----:B------:R-:W-:-:S02]  /*5450*/  F2FP.BF16.F32.PACK_AB R9, R39, R40 ;  /* 0x000000282709723e */ /* 0x000fc400000010ff */
[----:B-1----:R-:W-:Y:S02]  /*5460*/  F2FP.BF16.F32.PACK_AB R10, R194, R45 ;  /* 0x0000002dc20a723e */ /* 0x002fe400000010ff */
[----:B------:R-:W-:-:S07]  /*5470*/  F2FP.BF16.F32.PACK_AB R11, R195, R38 ;  /* 0x00000026c30b723e */ /* 0x000fce00000010ff */
[----:B----4-:R-:W-:Y:S01]  /*5480*/  HMMA.16816.F32.BF16 R112, R8, R24, R112 ;  /* 0x000000180870723c */ /* 0x010fe20000041870 */
[----:B------:R-:W-:-:S04]  /*5490*/  FADD.FTZ R25, R59, R30 ;  /* 0x0000001e3b197221 */ /* 0x000fc80000010000 */
[----:B------:R-:W-:-:S03]  /*54a0*/  FADD.FTZ R25, R58, R25 ;  /* 0x000000193a197221 */ /* 0x000fc60000010000 */
        /* <DEDUP_REMOVED lines=16> */
[----:B---3--:R-:W-:Y:S01]  /*55b0*/  HMMA.16816.F32.BF16 R76, R8, R12, R76 ;  /* 0x0000000c084c723c */ /* 0x008fe2000004184c */
[----:B------:R-:W-:Y:S01]  /*55c0*/  FADD.FTZ R5, R137, R142 ;  /* 0x0000008e89057221 */ /* 0x000fe20000010000 */
[----:B------:R-:W-:-:S03]  /*55d0*/  FADD.FTZ R67, R67, R134 ;  /* 0x0000008643437221 */ /* 0x000fc60000010000 */
[----:B------:R-:W-:Y:S01]  /*55e0*/  FADD.FTZ R5, R132, R5 ;  /* 0x0000000584057221 */ /* 0x000fe20000010000 */
[----:B------:R-:W-:Y:S02]  /*55f0*/  FADD.FTZ R136, R136, R67 ;  /* 0x0000004388887221 */ /* 0x000fe40000010000 */
[C---:B------:R-:W-:Y:S01]  /*5600*/  HMMA.16816.F32.BF16 R80, R8.reuse, R14, R80 ;  /* 0x0000000e0850723c */ /* 0x040fe20000041850 */
[----:B------:R-:W-:Y:S01]  /*5610*/  FADD.FTZ R64, R64, R5 ;  /* 0x0000000540407221 */ /* 0x000fe20000010000 */
[----:B------:R-:W2:Y:S01]  /*5620*/  LDSM.16.MT88.4 R12, [R160+0xec00] ;  /* 0x00ec0000a00c783b */ /* 0x000ea20000004200 */
[----:B------:R-:W-:Y:S02]  /*5630*/  FADD.FTZ R65, R65, R136 ;  /* 0x0000008841417221 */ /* 0x000fe40000010000 */
[----:B------:R-:W-:Y:S02]  /*5640*/  FADD.FTZ R117, R117, R64 ;  /* 0x0000004075757221 */ /* 0x000fe40000010000 */
[----:B------:R-:W-:Y:S01]  /*5650*/  FADD.FTZ R66, R66, R65 ;  /* 0x0000004142427221 */ /* 0x000fe20000010000 */
[----:B-----5:R-:W-:Y:S01]  /*5660*/  HMMA.16816.F32.BF16 R84, R8, R20, R84 ;  /* 0x000000140854723c */ /* 0x020fe20000041854 */
[----:B------:R-:W-:-:S02]  /*5670*/  FADD.FTZ R62, R62, R117 ;  /* 0x000000753e3e7221 */ /* 0x000fc40000010000 */
[----:B------:R-:W-:Y:S02]  /*5680*/  FADD.FTZ R63, R63, R66 ;  /* 0x000000423f3f7221 */ /* 0x000fe40000010000 */
[----:B------:R-:W-:Y:S02]  /*5690*/  FADD.FTZ R125, R125, R62 ;  /* 0x0000003e7d7d7221 */ /* 0x000fe40000010000 */
[----:B------:R-:W-:Y:S01]  /*56a0*/  FADD.FTZ R118, R118, R63 ;  /* 0x0000003f76767221 */ /* 0x000fe20000010000 */
[----:B------:R-:W-:Y:S01]  /*56b0*/  HMMA.16816.F32.BF16 R88, R8, R22, R88 ;  /* 0x000000160858723c */ /* 0x000fe20000041858 */
[----:B------:R-:W-:Y:S02]  /*56c0*/  FADD.FTZ R54, R54, R125 ;  /* 0x0000007d36367221 */ /* 0x000fe40000010000 */
[----:B------:R-:W-:Y:S02]  /*56d0*/  FADD.FTZ R5, R53, R118 ;  /* 0x0000007635057221 */ /* 0x000fe40000010000 */
[----:B------:R-:W-:-:S02]  /*56e0*/  FADD.FTZ R55, R55, R54 ;  /* 0x0000003637377221 */ /* 0x000fc40000010000 */
[----:B------:R-:W-:Y:S02]  /*56f0*/  FADD.FTZ R5, R42, R5 ;  /* 0x000000052a057221 */ /* 0x000fe40000010000 */
[----:B------:R-:W-:Y:S02]  /*5700*/  FADD.FTZ R6, R52, R55 ;  /* 0x0000003734067221 */ /* 0x000fe40000010000 */
[----:B------:R-:W-:Y:S01]  /*5710*/  FADD.FTZ R40, R40, R5 ;  /* 0x0000000528287221 */ /* 0x000fe20000010000 */
[----:B-1----:R-:W-:Y:S01]  /*5720*/  HMMA.16816.F32.BF16 R92, R8, R16, R92 ;  /* 0x00000010085c723c */ /* 0x002fe2000004185c */
[----:B------:R-:W-:Y:S02]  /*5730*/  FADD.FTZ R6, R43, R6 ;  /* 0x000000062b067221 */ /* 0x000fe40000010000 */
[----:B------:R-:W-:Y:S02]  /*5740*/  FADD.FTZ R39, R39, R40 ;  /* 0x0000002827277221 */ /* 0x000fe40000010000 */
[----:B------:R-:W-:-:S02]  /*5750*/  FADD.FTZ R41, R41, R6 ;  /* 0x0000000629297221 */ /* 0x000fc40000010000 */
[----:B------:R-:W-:Y:S01]  /*5760*/  FADD.FTZ R38, R38, R39 ;  /* 0x0000002726267221 */ /* 0x000fe20000010000 */
[----:B------:R-:W-:Y:S01]  /*5770*/  HMMA.16816.F32.BF16 R96, R8, R18, R96 ;  /* 0x000000120860723c */ /* 0x000fe20000041860 */
[----:B------:R-:W-:Y:S02]  /*5780*/  FADD.FTZ R44, R44, R41 ;  /* 0x000000292c2c7221 */ /* 0x000fe40000010000 */
[----:B------:R-:W-:Y:S02]  /*5790*/  FADD.FTZ R195, R195, R38 ;  /* 0x00000026c3c37221 */ /* 0x000fe40000010000 */
[----:B------:R-:W-:-:S03]  /*57a0*/  FADD.FTZ R45, R45, R44 ;  /* 0x0000002c2d2d7221 */ /* 0x000fc60000010000 */
[----:B--2---:R-:W-:Y:S01]  /*57b0*/  HMMA.16816.F32.BF16 R100, R8, R12, R100 ;  /* 0x0000000c0864723c */ /* 0x004fe20000041864 */
[----:B------:R-:W-:-:S07]  /*57c0*/  FADD.FTZ R194, R194, R45 ;  /* 0x0000002dc2c27221 */ /* 0x000fce0000010000 */
        /* <DEDUP_REMOVED lines=8> */
[----:B------:R-:W-:-:S12]  /*5850*/  IMAD.MOV.U32 R119, RZ, RZ, R116 ;  /* 0x000000ffff777224 */ /* 0x000fd800078e0074 */
.L_x_537:
[----:B------:R-:W1:Y:S01]  /*5860*/  S2R R177, SR_TID.X ;  /* 0x0000000000b17919 */ /* 0x000e620000002100 */
[----:B------:R-:W-:Y:S04]  /*5870*/  DEPBAR.LE SB0, 0x0 ;  /* 0x000080000000791a */ /* 0x000fe80000000000 */
[----:B------:R-:W-:Y:S05]  /*5880*/  WARPSYNC.ALL ;  /* 0x0000000000007948 */ /* 0x000fea0003800000 */
[----:B------:R-:W-:Y:S01]  /*5890*/  BAR.SYNC.DEFER_BLOCKING 0x0 ;  /* 0x0000000000007b1d */ /* 0x000fe20000010000 */
[----:B------:R-:W-:Y:S01]  /*58a0*/  MOV R0, R175 ;  /* 0x000000af00007202 */ /* 0x000fe20000000f00 */
        /* <DEDUP_REMOVED lines=10> */
[----:B-1----:R-:W-:Y:S08]  /*5950*/  @!P0 BRA `(.L_x_532) ;  /* 0x0000000000f88947 */ /* 0x002ff00003800000 */
[----:B------:R-:W2:Y:S01]  /*5960*/  LD.E R12, desc[UR4][R2.64+0x170] ;  /* 0x00017004020c7980 */ /* 0x000ea2000c101900 */
[----:B------:R-:W-:Y:S03]  /*5970*/  IABS R8, R191 ;  /* 0x000000bf00087213 */ /* 0x000fe60000000000 */
[----:B------:R-:W3:Y:S01]  /*5980*/  LD.E.64 R16, desc[UR4][R2.64+0x28] ;  /* 0x0000280402107980 */ /* 0x000ee2000c101b00 */
[-C--:B--2---:R-:W-:Y:S02]  /*5990*/  IABS R9, R12.reuse ;  /* 0x0000000c00097213 */ /* 0x084fe40000000000 */
[-C--:B------:R-:W-:Y:S02]  /*59a0*/  IABS R7, R12.reuse ;  /* 0x0000000c00077213 */ /* 0x080fe40000000000 */
[----:B------:R-:W1:Y:S02]  /*59b0*/  I2F.RP R14, R9 ;  /* 0x00000009000e7306 */ /* 0x000e640000209400 */
[----:B------:R-:W-:Y:S08]  /*59c0*/  IADD3 R7, PT, PT, RZ, -R7, RZ ;  /* 0x80000007ff077210 */ /* 0x000ff00007ffe0ff */
[----:B-1----:R-:W1:Y:S02]  /*59d0*/  MUFU.RCP R5, R14 ;  /* 0x0000000e00057308 */ /* 0x002e640000001000 */
[----:B-1----:R-:W-:Y:S01]  /*59e0*/  VIADD R10, R5, 0xffffffe ;  /* 0x0ffffffe050a7836 */ /* 0x002fe20000000000 */
[----:B------:R-:W2:Y:S01]  /*59f0*/  LD.E.64 R14, desc[UR4][R2.64+0x40] ;  /* 0x00004004020e7980 */ /* 0x000ea2000c101b00 */
[----:B------:R-:W-:Y:S06]  /*5a00*/  VIADD R5, R191, 0xffffff80 ;  /* 0xffffff80bf057836 */ /* 0x000fec0000000000 */
[----:B------:R-:W1:Y:S02]  /*5a10*/  F2I.FTZ.U32.TRUNC.NTZ R11, R10 ;  /* 0x0000000a000b7305 */ /* 0x000e64000021f000 */
[--C-:B-1----:R-:W-:Y:S02]  /*5a20*/  IMAD.MOV R6, RZ, RZ, -R11.reuse ;  /* 0x000000ffff067224 */ /* 0x102fe400078e0a0b */
[----:B------:R-:W-:Y:S02]  /*5a30*/  IMAD.MOV.U32 R10, RZ, RZ, RZ ;  /* 0x000000ffff0a7224 */ /* 0x000fe400078e00ff */
[----:B------:R-:W-:Y:S01]  /*5a40*/  IMAD R13, R6, R9, RZ ;  /* 0x00000009060d7224 */ /* 0x000fe200078e02ff */
[----:B------:R-:W-:Y:S02]  /*5a50*/  IABS R6, R5 ;  /* 0x0000000500067213 */ /* 0x000fe40000000000 */
[-C--:B------:R-:W-:Y:S01]  /*5a60*/  LOP3.LUT R5, R5, R12.reuse, RZ, 0x3c, !PT ;  /* 0x0000000c05057212 */ /* 0x080fe200078e3cff */
        /* <DEDUP_REMOVED lines=12> */
[-C--:B------:R-:W-:Y:S01]  /*5b30*/  ISETP.GE.U32.AND P5, PT, R6, R9.reuse, PT ;  /* 0x000000090600720c */ /* 0x080fe20003fa6070 */
        /* <DEDUP_REMOVED lines=10> */
[----:B------:R-:W-:Y:S02]  /*5be0*/  SEL R11, R5, R11, !P2 ;  /* 0x0000000b050b7207 */ /* 0x000fe40005000000 */
[-C--:B------:R-:W-:Y:S02]  /*5bf0*/  LEA R20, P2, R7, R192.reuse, 0x2 ;  /* 0x000000c007147211 */ /* 0x080fe400078410ff */
[----:B------:R-:W-:Y:S02]  /*5c00*/  LEA R18, P1, R11, R192, 0x2 ;  /* 0x000000c00b127211 */ /* 0x000fe400078210ff */
[-C--:B------:R-:W-:Y:S01]  /*5c10*/  LEA.HI.X.SX32 R21, R7, R193.reuse, 0x2, P2 ;  /* 0x000000c107157211 */ /* 0x080fe200010f16ff */
[C---:B------:R-:W-:Y:S01]  /*5c20*/  IMAD.IADD R7, R11.reuse, 0x1, -R7 ;  /* 0x000000010b077824 */ /* 0x040fe200078e0a07 */
[----:B------:R-:W-:Y:S03]  /*5c30*/  LEA.HI.X.SX32 R19, R11, R193, 0x2, P1 ;  /* 0x000000c10b137211 */ /* 0x000fe600008f16ff */
[----:B------:R-:W-:Y:S01]  /*5c40*/  IMAD R12, R12, R7, -0x80 ;  /* 0xffffff800c0c7424 */ /* 0x000fe200078e0207 */
[----:B------:R-:W4:Y:S04]  /*5c50*/  LD.E R6, desc[UR4][R20.64] ;  /* 0x0000000414067980 */ /* 0x000f28000c101900 */
[----:B------:R-:W4:Y:S01]  /*5c60*/  LD.E R5, desc[UR4][R18.64] ;  /* 0x0000000412057980 */ /* 0x000f22000c101900 */
[----:B------:R-:W-:Y:S01]  /*5c70*/  SHF.R.S32.HI R8, RZ, 0x1f, R12 ;  /* 0x0000001fff087819 */ /* 0x000fe2000001140c */
        /* <DEDUP_REMOVED lines=12> */
.L_x_532:
[----:B------:R-:W-:Y:S05]  /*5d40*/  BSYNC.RECONVERGENT B0 ;  /* 0x0000000000007941 */ /* 0x000fea0003800200 */
.L_x_531:
[----:B------:R-:W1:Y:S01]  /*5d50*/  S2UR UR6, SR_CgaCtaId ;  /* 0x00000000000679c3 */ /* 0x000e620000008800 */
[----:B------:R-:W-:Y:S01]  /*5d60*/  IMAD.SHL.U32 R180, R177, 0x8, RZ ;  /* 0x00000008b1b47824 */ /* 0x000fe200078e00ff */
[----:B------:R-:W-:Y:S01]  /*5d70*/  UMOV UR7, 0x400 ;  /* 0x0000040000077882 */ /* 0x000fe20000000000 */
[----:B------:R-:W-:Y:S01]  /*5d80*/  IMAD.SHL.U32 R117, R186, 0x20, RZ ;  /* 0x00000020ba757824 */ /* 0x000fe200078e00ff */
[----:B------:R-:W-:Y:S01]  /*5d90*/  IADD3 R196, P1, PT, R185, R174, RZ ;  /* 0x000000aeb9c47210 */ /* 0x000fe20007f3e0ff */
[----:B------:R-:W-:Y:S01]  /*5da0*/  VIADD R178, R178, 0xffffffff ;  /* 0xffffffffb2b27836 */ /* 0x000fe20000000000 */
[C---:B------:R-:W-:Y:S01]  /*5db0*/  LOP3.LUT R116, R180.reuse, 0x1f00, RZ, 0xc0, !PT ;  /* 0x00001f00b4747812 */ /* 0x040fe200078ec0ff */
[----:B------:R-:W-:Y:S01]  /*5dc0*/  BSSY.RECONVERGENT B1, `(.L_x_533) ;  /* 0x000011d000017945 */ /* 0x000fe20003800200 */
[----:B------:R-:W-:Y:S01]  /*5dd0*/  LOP3.LUT R0, R180, 0x18, RZ, 0xc0, !PT ;  /* 0x00000018b4007812 */ /* 0x000fe200078ec0ff */
[----:B------:R-:W-:Y:S01]  /*5de0*/  IMAD.X R197, R190, 0x1, R175, P1 ;  /* 0x00000001bec57824 */ /* 0x000fe200008e06af */
[----:B------:R-:W-:Y:S02]  /*5df0*/  LOP3.LUT R117, R116, 0x20, R117, 0xf8, !PT ;  /* 0x0000002074757812 */ /* 0x000fe400078ef875 */
[----:B------:R-:W-:Y:S02]  /*5e00*/  LOP3.LUT R0, R179, R0, RZ, 0x3c, !PT ;  /* 0x00000000b3007212 */ /* 0x000fe400078e3cff */
[C---:B------:R-:W-:Y:S03]  /*5e10*/  IADD3 R198, P1, PT, R185.reuse, R196, RZ ;  /* 0x000000c4b9c67210 */ /* 0x040fe60007f3e0ff */
[----:B------:R-:W-:Y:S02]  /*5e20*/  IMAD.IADD R123, R0, 0x1, R117 ;  /* 0x00000001007b7824 */ /* 0x000fe400078e0275 */
[C---:B------:R-:W-:Y:S01]  /*5e30*/  IMAD.X R199, R190.reuse, 0x1, R197, P1 ;  /* 0x00000001bec77824 */ /* 0x040fe200008e06c5 */
[----:B------:R-:W-:Y:S01]  /*5e40*/  IADD3 R122, P1, PT, R185, R198, RZ ;  /* 0x000000c6b97a7210 */ /* 0x000fe20007f3e0ff */
[----:B-1----:R-:W-:Y:S06]  /*5e50*/  ULEA UR6, UR6, UR7, 0x18 ;  /* 0x0000000706067291 */ /* 0x002fec000f8ec0ff */
[----:B------:R-:W-:Y:S05]  /*5e60*/  MOV R166, UR6 ;  /* 0x0000000600a67c02 */ /* 0x000fea0008000f00 */
[----:B------:R-:W-:Y:S01]  /*5e70*/  IMAD R117, R123, 0x2, R166 ;  /* 0x000000027b757824 */ /* 0x000fe200078e02a6 */
[----:B------:R-:W-:Y:S02]  /*5e80*/  IADD3.X R123, PT, PT, R190, R199, RZ, P1, !PT ;  /* 0x000000c7be7b7210 */ /* 0x000fe40000ffe4ff */
[----:B------:R-:W-:Y:S02]  /*5e90*/  ISETP.GT.AND P1, PT, R178, R171, PT ;  /* 0x000000abb200720c */ /* 0x000fe40003f24270 */
[----:B------:R-:W-:Y:S01]  /*5ea0*/  @!PT LDS RZ, [RZ] ;  /* 0x00000000fffff984 */ /* 0x000fe20000000800 */
[----:B------:R-:W-:Y:S01]  /*5eb0*/  @!PT LDS RZ, [RZ] ;  /* 0x00000000fffff984 */ /* 0x000fe20000000800 */
[----:B------:R-:W-:Y:S01]  /*5ec0*/  @!PT LDS RZ, [RZ] ;  /* 0x00000000fffff984 */ /* 0x000fe20000000800 */
[----:B------:R1:W-:Y:S05]  /*5ed0*/  LDGSTS.E.BYPASS.LTC128B.128 [R117+0x9000], desc[UR4][R174.64] ;  /* 0x09000000ae757fae */ /* 0x0003ea000b981a04 */
        /* <DEDUP_REMOVED lines=21> */
[C---:B--2---:R-:W-:Y:S08]  /*6030*/  HMMA.16816.F32.BF16 R4, R124.reuse, R128, RZ ;  /* 0x000000807c04723c */ /* 0x044ff000000418ff */
[C---:B------:R-:W-:Y:S01]  /*6040*/  HMMA.16816.F32.BF16 R8, R124.reuse, R130, RZ ;  /* 0x000000827c08723c */ /* 0x040fe200000418ff */
[----:B------:R-:W-:Y:S07]  /*6050*/  LDSM.16.M88.4 R128, [R163] ;  /* 0x00000000a380783b */ /* 0x000fee0000000200 */
[C---:B---3--:R-:W-:Y:S08]  /*6060*/  HMMA.16816.F32.BF16 R12, R124.reuse, R132, RZ ;  /* 0x000000847c0c723c */ /* 0x048ff000000418ff */
[C---:B------:R-:W-:Y:S08]  /*6070*/  HMMA.16816.F32.BF16 R16, R124.reuse, R134, RZ ;  /* 0x000000867c10723c */ /* 0x040ff000000418ff */
[C---:B----4-:R-:W-:Y:S08]  /*6080*/  HMMA.16816.F32.BF16 R20, R124.reuse, R136, RZ ;  /* 0x000000887c14723c */ /* 0x050ff000000418ff */
[C---:B------:R-:W-:Y:S08]  /*6090*/  HMMA.16816.F32.BF16 R24, R124.reuse, R138, RZ ;  /* 0x0000008a7c18723c */ /* 0x040ff000000418ff */
        /* <DEDUP_REMOVED lines=11> */
[C---:B-1----:R-:W-:Y:S08]  /*6150*/  HMMA.16816.F32.BF16 R4, R128.reuse, R124, R4 ;  /* 0x0000007c8004723c */ /* 0x042ff00000041804 */
[C---:B------:R-:W-:Y:S01]  /*6160*/  HMMA.16816.F32.BF16 R8, R128.reuse, R126, R8 ;  /* 0x0000007e8008723c */ /* 0x040fe20000041808 */
        /* <DEDUP_REMOVED lines=20> */
[----:B------:R-:W-:Y:S01]  /*62b0*/  HMMA.16816.F32.BF16 R64, R128, R126, R64 ;  /* 0x0000007e8040723c */ /* 0x000fe20000041840 */
[----:B------:R-:W-:Y:S05]  /*62c0*/  LDSM.16.M88.4 R124, [R165+0x1000] ;  /* 0x00100000a57c783b */ /* 0x000fea0000000200 */
[----:B------:R-:W1:Y:S02]  /*62d0*/  LDSM.16.M88.4 R128, [R164+0x5000] ;  /* 0x00500000a480783b */ /* 0x000e640000000200 */
        /* <DEDUP_REMOVED lines=95> */
[----:B------:R-:W1:Y:S01]  /*68d0*/  LDSM.16.M88.4 R128, [R161+0x8c00] ;  /* 0x008c0000a180783b */ /* 0x000e620000000200 */
[----:B------:R-:W-:Y:S04]  /*68e0*/  DEPBAR.LE SB0, 0x0 ;  /* 0x000080000000791a */ /* 0x000fe80000000000 */
[----:B------:R-:W-:Y:S02]  /*68f0*/  BAR.SYNC.DEFER_BLOCKING 0x0 ;  /* 0x0000000000007b1d */ /* 0x000fe40000010000 */
[C---:B-1----:R-:W-:Y:S08]  /*6900*/  HMMA.16816.F32.BF16 R60, R124.reuse, R128, R60 ;  /* 0x000000807c3c723c */ /* 0x042ff0000004183c */
        /* <DEDUP_REMOVED lines=13> */
[----:B------:R-:W-:Y:S04]  /*69e0*/  @!P0 IADD3 R172, P1, PT, R123, R172, RZ ;  /* 0x000000ac7bac8210 */ /* 0x000fe80007f3e0ff */
[----:B------:R-:W-:Y:S01]  /*69f0*/  @!P0 LEA.HI.X.SX32 R173, R0, R173, 0x1, P1 ;  /* 0x000000ad00ad8211 */ /* 0x000fe200008f0eff */
[----:B------:R-:W-:Y:S08]  /*6a00*/  @!P0 BRA `(.L_x_536) ;  /* 0x0000000000fc8947 */ /* 0x000ff00003800000 */
[C---:B------:R-:W-:Y:S01]  /*6a10*/  VIADD R122, R191.reuse, 0xffffff00 ;  /* 0xffffff00bf7a7836 */ /* 0x040fe20000000000 */
[----:B------:R-:W2:Y:S04]  /*6a20*/  LD.E R127, desc[UR4][R2.64+0x170] ;  /* 0x00017004027f7980 */ /* 0x000ea8000c101900 */
[----:B------:R-:W-:Y:S01]  /*6a30*/  IABS R116, R122 ;  /* 0x0000007a00747213 */ /* 0x000fe20000000000 */
[----:B------:R-:W3:Y:S06]  /*6a40*/  LD.E.64 R130, desc[UR4][R2.64+0x38] ;  /* 0x0000380402827980 */ /* 0x000eec000c101b00 */
[----:B------:R-:W4:Y:S01]  /*6a50*/  LD.E.64 R132, desc[UR4][R2.64+0x20] ;  /* 0x0000200402847980 */ /* 0x000f22000c101b00 */
[-C--:B--2---:R-:W-:Y:S02]  /*6a60*/  IABS R125, R127.reuse ;  /* 0x0000007f007d7213 */ /* 0x084fe40000000000 */
[----:B------:R-:W-:Y:S02]  /*6a70*/  LOP3.LUT R122, R122, R127, RZ, 0x3c, !PT ;  /* 0x0000007f7a7a7212 */ /* 0x000fe400078e3cff */
[----:B------:R-:W1:Y:S02]  /*6a80*/  I2F.RP R118, R125 ;  /* 0x0000007d00767306 */ /* 0x000e640000209400 */
[----:B------:R-:W-:Y:S08]  /*6a90*/  ISETP.GE.AND P1, PT, R122, RZ, PT ;  /* 0x000000ff7a00720c */ /* 0x000ff00003f26270 */
[----:B-1----:R-:W1:Y:S02]  /*6aa0*/  MUFU.RCP R0, R118 ;  /* 0x0000007600007308 */ /* 0x002e640000001000 */
[----:B-1----:R-:W-:Y:S08]  /*6ab0*/  VIADD R128, R0, 0xffffffe ;  /* 0x0ffffffe00807836 */ /* 0x002ff00000000000 */
[----:B------:R-:W1:Y:S02]  /*6ac0*/  F2I.FTZ.U32.TRUNC.NTZ R129, R128 ;  /* 0x0000008000817305 */ /* 0x000e64000021f000 */
[--C-:B-1----:R-:W-:Y:S02]  /*6ad0*/  IMAD.MOV R0, RZ, RZ, -R129.reuse ;  /* 0x000000ffff007224 */ /* 0x102fe400078e0a81 */
[----:B------:R-:W-:Y:S02]  /*6ae0*/  IMAD.MOV.U32 R128, RZ, RZ, RZ ;  /* 0x000000ffff807224 */ /* 0x000fe400078e00ff */
[----:B------:R-:W-:Y:S01]  /*6af0*/  IMAD R123, R0, R125, RZ ;  /* 0x0000007d007b7224 */ /* 0x000fe200078e02ff */
[----:B------:R-:W-:Y:S03]  /*6b00*/  IADD3 R0, PT, PT, R191, -0x80, RZ ;  /* 0xffffff80bf007810 */ /* 0x000fe60007ffe0ff */
[----:B------:R-:W-:Y:S01]  /*6b10*/  IMAD.HI.U32 R129, R129, R123, R128 ;  /* 0x0000007b81817227 */ /* 0x000fe200078e0080 */
[-C--:B------:R-:W-:Y:S02]  /*6b20*/  IABS R123, R127.reuse ;  /* 0x0000007f007b7213 */ /* 0x080fe40000000000 */
[----:B------:R-:W-:Y:S02]  /*6b30*/  IABS R118, R0 ;  /* 0x0000000000767213 */ /* 0x000fe40000000000 */
[----:B------:R-:W-:Y:S01]  /*6b40*/  LOP3.LUT R0, R0, R127, RZ, 0x3c, !PT ;  /* 0x0000007f00007212 */ /* 0x000fe200078e3cff */
[----:B------:R-:W-:Y:S02]  /*6b50*/  IMAD.MOV R123, RZ, RZ, -R123 ;  /* 0x000000ffff7b7224 */ /* 0x000fe400078e0a7b */
[C---:B------:R-:W-:Y:S01]  /*6b60*/  IMAD.HI.U32 R120, R129.reuse, R116, RZ ;  /* 0x0000007481787227 */ /* 0x040fe200078e00ff */
[----:B------:R-:W-:Y:S03]  /*6b70*/  ISETP.GE.AND P3, PT, R0, RZ, PT ;  /* 0x000000ff0000720c */ /* 0x000fe60003f66270 */
        /* <DEDUP_REMOVED lines=25> */
[----:B------:R-:W2:Y:S02]  /*6d10*/  LD.E R123, desc[UR4][R136.64] ;  /* 0x00000004887b7980 */ /* 0x000ea4000c101900 */
[----:B---3--:R-:W-:Y:S01]  /*6d20*/  IMAD R116, R131, R127, RZ ;  /* 0x0000007f83747224 */ /* 0x008fe200078e02ff */
[----:B------:R-:W-:Y:S01]  /*6d30*/  SHF.R.S32.HI R125, RZ, 0x1f, R127 ;  /* 0x0000001fff7d7819 */ /* 0x000fe2000001147f */
[----:B------:R-:W2:Y:S04]  /*6d40*/  LD.E R0, desc[UR4][R134.64] ;  /* 0x0000000486007980 */ /* 0x000ea8000c101900 */
[C---:B------:R-:W-:Y:S02]  /*6d50*/  IMAD R116, R130.reuse, R125, R116 ;  /* 0x0000007d82747224 */ /* 0x040fe400078e0274 */
[----:B------:R-:W-:Y:S05]  /*6d60*/  IMAD.WIDE.U32 R130, R130, R127, RZ ;  /* 0x0000007f82827225 */ /* 0x000fea00078e00ff */
[----:B------:R-:W-:Y:S01]  /*6d70*/  IADD3 R131, PT, PT, R131, R116, RZ ;  /* 0x0000007483837210 */ /* 0x000fe20007ffe0ff */
[----:B--2---:R-:W-:Y:S04]  /*6d80*/  IMAD.IADD R123, R123, 0x1, -R0 ;  /* 0x000000017b7b7824 */ /* 0x004fe800078e0a00 */
[----:B----4-:R-:W-:Y:S01]  /*6d90*/  IMAD R125, R133, R123, RZ ;  /* 0x0000007b857d7224 */ /* 0x010fe200078e02ff */
[----:B------:R-:W-:Y:S01]  /*6da0*/  SHF.R.S32.HI R0, RZ, 0x1f, R123 ;  /* 0x0000001fff007819 */ /* 0x000fe2000001147b */
[----:B------:R-:W-:Y:S04]  /*6db0*/  IMAD.WIDE.U32 R130, R123, R132, R130 ;  /* 0x000000847b827225 */ /* 0x000fe800078e0082 */
[----:B------:R-:W-:Y:S01]  /*6dc0*/  IMAD R125, R132, R0, R125 ;  /* 0x00000000847d7224 */ /* 0x000fe200078e027d */
[C---:B------:R-:W-:Y:S03]  /*6dd0*/  LEA R172, P1, R130.reuse, R172, 0x1 ;  /* 0x000000ac82ac7211 */ /* 0x040fe600078208ff */
[----:B------:R-:W-:Y:S05]  /*6de0*/  IMAD.IADD R125, R131, 0x1, R125 ;  /* 0x00000001837d7824 */ /* 0x000fea00078e027d */
[----:B------:R-:W-:Y:S02]  /*6df0*/  LEA.HI.X R173, R130, R173, R125, 0x1, P1 ;  /* 0x000000ad82ad7211 */ /* 0x000fe400008f0c7d */
.L_x_536:
[----:B------:R-:W-:Y:S05]  /*6e00*/  BSYNC.RECONVERGENT B0 ;  /* 0x0000000000007941 */ /* 0x000fea0003800200 */
.L_x_535:
[----:B------:R-:W-:Y:S01]  /*6e10*/  @!PT LDS RZ, [RZ] ;  /* 0x00000000fffff984 */ /* 0x000fe20000000800 */
[----:B------:R-:W-:Y:S01]  /*6e20*/  @!PT LDS RZ, [RZ] ;  /* 0x00000000fffff984 */ /* 0x000fe20000000800 */
[----:B------:R-:W-:Y:S01]  /*6e30*/  @!PT LDS RZ, [RZ] ;  /* 0x00000000fffff984 */ /* 0x000fe20000000800 */
[----:B------:R1:W-:Y:S01]  /*6e40*/  LDGSTS.E.BYPASS.LTC128B.128 [R117+0x3000], desc[UR4][R172.64] ;  /* 0x03000000ac757fae */ /* 0x0003e2000b981a04 */
[C---:B------:R-:W-:Y:S01]  /*6e50*/  IMAD.SHL.U32 R123, R168.reuse, 0x40, RZ ;  /* 0x00000040a87b7824 */ /* 0x040fe200078e00ff */
[----:B------:R-:W-:Y:S02]  /*6e60*/  SHF.L.U64.HI R0, R168, 0x6, R169 ;  /* 0x00000006a8007819 */ /* 0x000fe400000102a9 */
[----:B------:R1:W-:Y:S02]  /*6e70*/  LDGSTS.E.BYPASS.LTC128B.128 [R117+0x5000], desc[UR4][R172.64+0x40] ;  /* 0x05000040ac757fae */ /* 0x0003e4000b981a04 */
[C---:B------:R-:W-:Y:S02]  /*6e80*/  IADD3 R124, P1, PT, R123.reuse, R172, RZ ;  /* 0x000000ac7b7c7210 */ /* 0x040fe40007f3e0ff */
[----:B------:R1:W-:Y:S02]  /*6e90*/  LDGSTS.E.BYPASS.LTC128B.128 [R117+0x7000], desc[UR4][R172.64+0x80] ;  /* 0x07000080ac757fae */ /* 0x0003e4000b981a04 */
[C---:B------:R-:W-:Y:S01]  /*6ea0*/  IADD3 R122, P2, PT, R123.reuse, R124, RZ ;  /* 0x0000007c7b7a7210 */ /* 0x040fe20007f5e0ff */
[C---:B------:R-:W-:Y:S03]  /*6eb0*/  IMAD.X R125, R0.reuse, 0x1, R173, P1 ;  /* 0x00000001007d7824 */ /* 0x040fe600008e06ad */
[----:B------:R-:W-:Y:S01]  /*6ec0*/  IADD3 R126, P1, PT, R123, R122, RZ ;  /* 0x0000007a7b7e7210 */ /* 0x000fe20007f3e0ff */
        /* <DEDUP_REMOVED lines=12> */
.L_x_534:
[----:B------:R-:W-:Y:S05]  /*6f90*/  BSYNC.RECONVERGENT B1 ;  /* 0x0000000000017941 */ /* 0x000fea0003800200 */
.L_x_533:
        /* <DEDUP_REMOVED lines=34> */
[----:B------:R-:W1:Y:S08]  /*71c0*/  SHFL.BFLY PT, R0, R125, 0x2, 0x1f ;  /* 0x0c401f007d007f89 */ /* 0x000e7000000e0000 */
[----:B------:R-:W3:Y:S01]  /*71d0*/  SHFL.BFLY PT, R116, R129, 0x2, 0x1f ;  /* 0x0c401f0081747f89 */ /* 0x000ee200000e0000 */
[----:B-1----:R-:W-:Y:S02]  /*71e0*/  FMNMX.FTZ R123, R125, R0, !PT ;  /* 0x000000007d7b7209 */ /* 0x002fe40007810000 */
[----:B---3--:R-:W-:Y:S05]  /*71f0*/  FMNMX.FTZ R127, R129, R116, !PT ;  /* 0x00000074817f7209 */ /* 0x008fea0007810000 */
[----:B------:R-:W1:Y:S08]  /*7200*/  SHFL.BFLY PT, R0, R123, 0x1, 0x1f ;  /* 0x0c201f007b007f89 */ /* 0x000e7000000e0000 */
[----:B------:R-:W3:Y:S01]  /*7210*/  SHFL.BFLY PT, R116, R127, 0x1, 0x1f ;  /* 0x0c201f007f747f89 */ /* 0x000ee200000e0000 */
[----:B-1----:R-:W-:Y:S02]  /*7220*/  FMNMX.FTZ R0, R123, R0, !PT ;  /* 0x000000007b007209 */ /* 0x002fe40007810000 */
[----:B---3--:R-:W-:Y:S03]  /*7230*/  FMNMX.FTZ R116, R127, R116, !PT ;  /* 0x000000747f747209 */ /* 0x008fe60007810000 */
[----:B------:R-:W-:Y:S01]  /*7240*/  FADD.FTZ R120, -R0, R121 ;  /* 0x0000007900787221 */ /* 0x000fe20000010100 */
[C---:B------:R-:W-:Y:S03]  /*7250*/  FSETP.NEU.FTZ.AND P1, PT, R116.reuse, -INF , PT ;  /* 0xff8000007400780b */ /* 0x040fe60003f3d000 */
[C---:B--2---:R-:W-:Y:S01]  /*7260*/  FMUL.FTZ R118, R117.reuse, R120 ;  /* 0x0000007875767220 */ /* 0x044fe20000410000 */
[----:B------:R-:W-:Y:S01]  /*7270*/  FADD.FTZ R120, -R116, R119 ;  /* 0x0000007774787221 */ /* 0x000fe20000010100 */
[C---:B------:R-:W-:Y:S01]  /*7280*/  FMUL.FTZ R126, R117.reuse, R116 ;  /* 0x00000074757e7220 */ /* 0x040fe20000410000 */
[C---:B------:R-:W-:Y:S02]  /*7290*/  FMUL.FTZ R124, R117.reuse, R0 ;  /* 0x00000000757c7220 */ /* 0x040fe40000410000 */
[----:B------:R-:W-:Y:S01]  /*72a0*/  FMUL.FTZ R119, R117, R120 ;  /* 0x0000007875777220 */ /* 0x000fe20000410000 */
[----:B------:R-:W1:Y:S01]  /*72b0*/  MUFU.EX2 R118, R118 ;  /* 0x0000007600767308 */ /* 0x000e620000000800 */
[----:B------:R-:W2:Y:S01]  /*72c0*/  LDSM.16.MT88.4 R120, [R162+0x9000] ;  /* 0x00900000a278783b */ /* 0x000ea20000004200 */
[----:B------:R-:W-:Y:S02]  /*72d0*/  FSEL R126, R126, RZ, P1 ;  /* 0x000000ff7e7e7208 */ /* 0x000fe40000800000 */
[----:B------:R-:W-:Y:S03]  /*72e0*/  FSETP.NEU.FTZ.AND P1, PT, R0, -INF , PT ;  /* 0xff8000000000780b */ /* 0x000fe60003f3d000 */
[-CC-:B------:R-:W-:Y:S03]  /*72f0*/  FFMA.FTZ R128, R8, R117.reuse, -R126.reuse ;  /* 0x0000007508807223 */ /* 0x180fe6000001087e */
[----:B------:R-:W3:Y:S01]  /*7300*/  MUFU.EX2 R119, R119 ;  /* 0x0000007700777308 */ /* 0x000ee20000000800 */
        /* <DEDUP_REMOVED lines=9> */
[C---:B-1----:R-:W-:Y:S01]  /*73a0*/  FMUL.FTZ R10, R118.reuse, R110 ;  /* 0x0000006e760a7220 */ /* 0x042fe20000410000 */
[C---:B------:R-:W-:Y:S01]  /*73b0*/  FMUL.FTZ R11, R118.reuse, R111 ;  /* 0x0000006f760b7220 */ /* 0x040fe20000410000 */
[----:B------:R-:W-:Y:S01]  /*73c0*/  MUFU.EX2 R128, R128 ;  /* 0x0000008000807308 */ /* 0x000fe20000000800 */
[C---:B------:R-:W-:Y:S01]  /*73d0*/  FMUL.FTZ R6, R118.reuse, R114 ;  /* 0x0000007276067220 */ /* 0x040fe20000410000 */
[C---:B------:R-:W-:Y:S01]  /*73e0*/  FMUL.FTZ R7, R118.reuse, R115 ;  /* 0x0000007376077220 */ /* 0x040fe20000410000 */
[C---:B------:R-:W-:Y:S01]  /*73f0*/  FMUL.FTZ R70, R118.reuse, R70 ;  /* 0x0000004676467220 */ /* 0x040fe20000410000 */
[C---:B------:R-:W-:Y:S01]  /*7400*/  FMUL.FTZ R71, R118.reuse, R71 ;  /* 0x0000004776477220 */ /* 0x040fe20000410000 */
[C---:B---3--:R-:W-:Y:S01]  /*7410*/  FMUL.FTZ R8, R119.reuse, R108 ;  /* 0x0000006c77087220 */ /* 0x048fe20000410000 */
[C---:B------:R-:W-:Y:S01]  /*7420*/  FMUL.FTZ R9, R119.reuse, R109 ;  /* 0x0000006d77097220 */ /* 0x040fe20000410000 */
[C---:B------:R-:W-:Y:S01]  /*7430*/  FMUL.FTZ R4, R119.reuse, R112 ;  /* 0x0000007077047220 */ /* 0x040fe20000410000 */
[----:B------:R-:W1:Y:S02]  /*7440*/  LDSM.16.MT88.4 R108, [R160+0x9000] ;  /* 0x00900000a06c783b */ /* 0x000e640000004200 */
        /* <DEDUP_REMOVED lines=15> */
[----:B------:R-:W-:Y:S03]  /*7540*/  FMUL.FTZ R80, R119, R80 ;  /* 0x0000005077507220 */ /* 0x000fe60000410000 */
[----:B------:R-:W4:Y:S01]  /*7550*/  MUFU.EX2 R130, R130 ;  /* 0x0000008200827308 */ /* 0x000f220000000800 */
[----:B---3--:R-:W-:Y:S01]  /*7560*/  F2FP.BF16.F32.PACK_AB R114, R127, R128 ;  /* 0x000000807f72723e */ /* 0x008fe200000010ff */
        /* <DEDUP_REMOVED lines=11> */
[----:B------:R-:W-:Y:S01]  /*7620*/  FMUL.FTZ R95, R118, R95 ;  /* 0x0000005f765f7220 */ /* 0x000fe20000410000 */
[C---:B------:R-:W-:Y:S01]  /*7630*/  FMUL.FTZ R92, R119.reuse, R92 ;  /* 0x0000005c775c7220 */ /* 0x040fe20000410000 */
[C---:B------:R-:W-:Y:S03]  /*7640*/  FMUL.FTZ R93, R119.reuse, R93 ;  /* 0x0000005d775d7220 */ /* 0x040fe60000410000 */
[----:B------:R-:W3:Y:S01]  /*7650*/  MUFU.EX2 R131, R131 ;  /* 0x0000008300837308 */ /* 0x000ee20000000800 */
[----:B----4-:R-:W-:Y:S01]  /*7660*/  F2FP.BF16.F32.PACK_AB R112, R130, R138 ;  /* 0x0000008a8270723e */ /* 0x010fe200000010ff */
[C---:B------:R-:W-:Y:S01]  /*7670*/  FMUL.FTZ R98, R118.reuse, R98 ;  /* 0x0000006276627220 */ /* 0x040fe20000410000 */
[C---:B------:R-:W-:Y:S01]  /*7680*/  FMUL.FTZ R99, R118.reuse, R99 ;  /* 0x0000006376637220 */ /* 0x040fe20000410000 */
[C---:B------:R-:W-:Y:S01]  /*7690*/  FMUL.FTZ R96, R119.reuse, R96 ;  /* 0x0000006077607220 */ /* 0x040fe20000410000 */
[C---:B------:R-:W-:Y:S01]  /*76a0*/  FMUL.FTZ R97, R119.reuse, R97 ;  /* 0x0000006177617220 */ /* 0x040fe20000410000 */
[C---:B------:R-:W-:Y:S01]  /*76b0*/  FMUL.FTZ R102, R118.reuse, R102 ;  /* 0x0000006676667220 */ /* 0x040fe20000410000 */
[----:B------:R-:W-:Y:S03]  /*76c0*/  FMUL.FTZ R103, R118, R103 ;  /* 0x0000006776677220 */ /* 0x000fe60000410000 */
[----:B------:R-:W-:Y:S01]  /*76d0*/  MUFU.EX2 R132, R132 ;  /* 0x0000008400847308 */ /* 0x000fe20000000800 */
[C---:B------:R-:W-:Y:S01]  /*76e0*/  FMUL.FTZ R100, R119.reuse, R100 ;  /* 0x0000006477647220 */ /* 0x040fe20000410000 */
[----:B------:R-:W-:Y:S01]  /*76f0*/  FMUL.FTZ R101, R119, R101 ;  /* 0x0000006577657220 */ /* 0x000fe20000410000 */
[-C--:B------:R-:W-:Y:S01]  /*7700*/  FFMA.FTZ R135, R13, R117.reuse, -R126 ;  /* 0x000000750d877223 */ /* 0x080fe2000001087e */
[-CC-:B------:R-:W-:Y:S01]  /*7710*/  FFMA.FTZ R134, R14, R117.reuse, -R124.reuse ;  /* 0x000000750e867223 */ /* 0x180fe2000001087c */
[----:B------:R-:W-:Y:S01]  /*7720*/  FFMA.FTZ R137, R15, R117, -R124 ;  /* 0x000000750f897223 */ /* 0x000fe2000001087c */
[C---:B------:R-:W-:Y:S01]  /*7730*/  FMUL.FTZ R14, R118.reuse, R106 ;  /* 0x0000006a760e7220 */ /* 0x040fe20000410000 */
[----:B------:R-:W-:Y:S03]  /*7740*/  FMUL.FTZ R15, R118, R107 ;  /* 0x0000006b760f7220 */ /* 0x000fe60000410000 */
[----:B------:R-:W4:Y:S01]  /*7750*/  MUFU.EX2 R129, R129 ;  /* 0x0000008100817308 */ /* 0x000f220000000800 */
[----:B---3--:R-:W-:Y:S01]  /*7760*/  F2FP.BF16.F32.PACK_AB R113, R131, R133 ;  /* 0x000000858371723e */ /* 0x008fe200000010ff */
[C---:B------:R-:W-:Y:S01]  /*7770*/  FMUL.FTZ R12, R119.reuse, R104 ;  /* 0x00000068770c7220 */ /* 0x040fe20000410000 */
[----:B------:R-:W-:Y:S01]  /*7780*/  FMUL.FTZ R13, R119, R105 ;  /* 0x00000069770d7220 */ /* 0x000fe20000410000 */
[-C--:B------:R-:W-:Y:S01]  /*7790*/  FFMA.FTZ R125, R16, R117.reuse, -R126 ;  /* 0x00000075107d7223 */ /* 0x080fe2000001087e */
[----:B------:R-:W-:Y:S01]  /*77a0*/  LDSM.16.MT88.4 R104, [R162+0x9400] ;  /* 0x00940000a268783b */ /* 0x000fe20000004200 */
[----:B------:R-:W-:Y:S01]  /*77b0*/  FFMA.FTZ R35, R35, R117, -R124 ;  /* 0x0000007523237223 */ /* 0x000fe2000001087c */
[----:B------:R-:W-:Y:S03]  /*77c0*/  FFMA.FTZ R133, R118, R195, R133 ;  /* 0x000000c376857223 */ /* 0x000fe60000010085 */
[----:B------:R-:W-:Y:S01]  /*77d0*/  MUFU.EX2 R136, R136 ;  /* 0x0000008800887308 */ /* 0x000fe20000000800 */
[-C--:B------:R-:W-:Y:S01]  /*77e0*/  FFMA.FTZ R118, R29, R117.reuse, -R126 ;  /* 0x000000751d767223 */ /* 0x080fe2000001087e */
[-CC-:B------:R-:W-:Y:S01]  /*77f0*/  FFMA.FTZ R54, R54, R117.reuse, -R124.reuse ;  /* 0x0000007536367223 */ /* 0x180fe2000001087c */
[----:B------:R-:W-:Y:S01]  /*7800*/  FADD.FTZ R133, R131, R133 ;  /* 0x0000008583857221 */ /* 0x000fe20000010000 */
[-CC-:B------:R-:W-:Y:S01]  /*7810*/  FFMA.FTZ R55, R55, R117.reuse, -R124.reuse ;  /* 0x0000007537377223 */ /* 0x180fe2000001087c */
[-CC-:B------:R-:W-:Y:S01]  /*7820*/  FFMA.FTZ R58, R58, R117.reuse, -R124.reuse ;  /* 0x000000753a3a7223 */ /* 0x180fe2000001087c */
[-C--:B------:R-:W-:Y:S01]  /*7830*/  FFMA.FTZ R59, R59, R117.reuse, -R124 ;  /* 0x000000753b3b7223 */ /* 0x080fe2000001087c */
[----:B------:R-:W-:Y:S03]  /*7840*/  FFMA.FTZ R138, R119, R194, R138 ;  /* 0x000000c2778a7223 */ /* 0x000fe6000001008a */
[----:B------:R-:W3:Y:S01]  /*7850*/  MUFU.EX2 R135, R135 ;  /* 0x0000008700877308 */ /* 0x000ee20000000800 */
[----:B----4-:R-:W-:Y:S01]  /*7860*/  F2FP.BF16.F32.PACK_AB R115, R129, R132 ;  /* 0x000000848173723e */ /* 0x010fe200000010ff */
[-C--:B------:R-:W-:Y:S01]  /*7870*/  FFMA.FTZ R119, R32, R117.reuse, -R126 ;  /* 0x0000007520777223 */ /* 0x080fe2000001087e */
[----:B------:R-:W-:Y:S01]  /*7880*/  FADD.FTZ R131, R130, R138 ;  /* 0x0000008a82837221 */ /* 0x000fe20000010000 */
[-C--:B------:R-:W-:Y:S01]  /*7890*/  FFMA.FTZ R130, R36, R117.reuse, -R126 ;  /* 0x0000007524827223 */ /* 0x080fe2000001087e */
[----:B------:R-:W-:Y:S01]  /*78a0*/  FADD.FTZ R132, R132, R133 ;  /* 0x0000008584847221 */ /* 0x000fe20000010000 */
[-C--:B------:R-:W-:Y:S01]  /*78b0*/  FFMA.FTZ R133, R42, R117.reuse, -R124 ;  /* 0x000000752a857223 */ /* 0x080fe2000001087c */
[-C--:B------:R-:W-:Y:S01]  /*78c0*/  FFMA.FTZ R42, R52, R117.reuse, -R126 ;  /* 0x00000075342a7223 */ /* 0x080fe2000001087e */
[C---:B--2---:R-:W-:Y:S02]  /*78d0*/  HMMA.16816.F32.BF16 R4, R112.reuse, R120, R4 ;  /* 0x000000787004723c */ /* 0x044fe40000041804 */
[----:B------:R-:W2:Y:S03]  /*78e0*/  MUFU.EX2 R134, R134 ;  /* 0x0000008600867308 */ /* 0x000ea60000000800 */
[-CC-:B------:R-:W-:Y:S01]  /*78f0*/  FFMA.FTZ R120, R31, R117.reuse, -R124.reuse ;  /* 0x000000751f787223 */ /* 0x180fe2000001087c */
[-CC-:B------:R-:W-:Y:S01]  /*7900*/  FFMA.FTZ R121, R34, R117.reuse, -R124.reuse ;  /* 0x0000007522797223 */ /* 0x180fe2000001087c */
[-CC-:B------:R-:W-:Y:S01]  /*7910*/  FFMA.FTZ R34, R43, R117.reuse, -R124.reuse ;  /* 0x000000752b227223 */ /* 0x180fe2000001087c */
[C---:B------:R-:W-:Y:S04]  /*7920*/  HMMA.16816.F32.BF16 R8, R112.reuse, R122, R8 ;  /* 0x0000007a7008723c */ /* 0x040fe80000041808 */
[----:B------:R-:W4:Y:S01]  /*7930*/  MUFU.EX2 R137, R137 ;  /* 0x0000008900897308 */ /* 0x000f220000000800 */
[-C--:B------:R-:W-:Y:S01]  /*7940*/  FFMA.FTZ R123, R30, R117.reuse, -R124 ;  /* 0x000000751e7b7223 */ /* 0x080fe2000001087c */
[-CC-:B------:R-:W-:Y:S01]  /*7950*/  FFMA.FTZ R43, R44, R117.reuse, -R126.reuse ;  /* 0x000000752c2b7223 */ /* 0x180fe2000001087e */
[----:B---3--:R-:W-:Y:S01]  /*7960*/  F2FP.BF16.F32.PACK_AB R16, R135, R136 ;  /* 0x000000888710723e */ /* 0x008fe200000010ff */
[-C--:B------:R-:W-:Y:S01]  /*7970*/  FFMA.FTZ R122, R33, R117.reuse, -R126 ;  /* 0x00000075217a7223 */ /* 0x080fe2000001087e */
[----:B------:R-:W-:Y:S01]  /*7980*/  FADD.FTZ R32, R128, R131 ;  /* 0x0000008380207221 */ /* 0x000fe20000010000 */
[C---:B-1----:R-:W-:Y:S04]  /*7990*/  HMMA.16816.F32.BF16 R68, R112.reuse, R108, R68 ;  /* 0x0000006c7044723c */ /* 0x042fe80000041844 */
[----:B------:R-:W-:Y:S01]  /*79a0*/  MUFU.EX2 R128, R35 ;  /* 0x0000002300807308 */ /* 0x000fe20000000800 */
[----:B------:R-:W-:Y:S01]  /*79b0*/  FADD.FTZ R33, R127, R32 ;  /* 0x000000207f217221 */ /* 0x000fe20000010000 */
[----:B------:R-:W-:Y:S01]  /*79c0*/  FADD.FTZ R129, R129, R132 ;  /* 0x0000008481817221 */ /* 0x000fe20000010000 */
[-CC-:B------:R-:W-:Y:S01]  /*79d0*/  FFMA.FTZ R127, R37, R117.reuse, -R126.reuse ;  /* 0x00000075257f7223 */ /* 0x180fe2000001087e */
[-C--:B------:R-:W-:Y:S01]  /*79e0*/  FFMA.FTZ R37, R49, R117.reuse, -R126 ;  /* 0x0000007531257223 */ /* 0x080fe2000001087e */
[----:B------:R-:W-:Y:S01]  /*79f0*/  FADD.FTZ R36, R136, R33 ;  /* 0x0000002188247221 */ /* 0x000fe20000010000 */
[C---:B------:R-:W-:Y:S01]  /*7a00*/  HMMA.16816.F32.BF16 R72, R112.reuse, R110, R72 ;  /* 0x0000006e7048723c */ /* 0x040fe20000041848 */
[----:B------:R-:W1:Y:S03]  /*7a10*/  LDSM.16.MT88.4 R108, [R162+0xb000] ;  /* 0x00b00000a26c783b */ /* 0x000e660000004200 */
[----:B------:R3:W-:Y:S01]  /*7a20*/  MUFU.EX2 R44, R34 ;  /* 0x00000022002c7308 */ /* 0x0007e20000000800 */
[----:B--2---:R-:W-:Y:S01]  /*7a30*/  FADD.FTZ R32, R134, R129 ;  /* 0x0000008186207221 */ /* 0x004fe20000010000 */
[----:B------:R-:W-:Y:S01]  /*7a40*/  FADD.FTZ R36, R135, R36 ;  /* 0x0000002487247221 */ /* 0x000fe20000010000 */
[-C--:B------:R-:W-:Y:S01]  /*7a50*/  FFMA.FTZ R129, R38, R117.reuse, -R124 ;  /* 0x0000007526817223 */ /* 0x080fe2000001087c */
[-C--:B------:R-:W-:Y:S01]  /*7a60*/  FFMA.FTZ R38, R48, R117.reuse, -R126 ;  /* 0x0000007530267223 */ /* 0x080fe2000001087e */
[-C--:B------:R-:W-:Y:S01]  /*7a70*/  FFMA.FTZ R132, R39, R117.reuse, -R124 ;  /* 0x0000007527847223 */ /* 0x080fe2000001087c */
[-CC-:B------:R-:W-:Y:S01]  /*7a80*/  FFMA.FTZ R39, R45, R117.reuse, -R126.reuse ;  /* 0x000000752d277223 */ /* 0x180fe2000001087e */
[-CC-:B------:R-:W-:Y:S03]  /*7a90*/  FFMA.FTZ R131, R40, R117.reuse, -R126.reuse ;  /* 0x0000007528837223 */ /* 0x180fe6000001087e */
[----:B------:R-:W-:Y:S01]  /*7aa0*/  MUFU.EX2 R45, R43 ;  /* 0x0000002b002d7308 */ /* 0x000fe20000000800 */
[-CC-:B------:R-:W-:Y:S01]  /*7ab0*/  FFMA.FTZ R40, R56, R117.reuse, -R126.reuse ;  /* 0x0000007538287223 */ /* 0x180fe2000001087e */
[-C--:B------:R-:W-:Y:S01]  /*7ac0*/  FFMA.FTZ R136, R57, R117.reuse, -R126 ;  /* 0x0000007539887223 */ /* 0x080fe2000001087e */
[-CC-:B------:R-:W-:Y:S01]  /*7ad0*/  FFMA.FTZ R46, R46, R117.reuse, -R124.reuse ;  /* 0x000000752e2e7223 */ /* 0x180fe2000001087c */
[-CC-:B------:R-:W-:Y:S01]  /*7ae0*/  FFMA.FTZ R47, R47, R117.reuse, -R124.reuse ;  /* 0x000000752f2f7223 */ /* 0x180fe2000001087c */
[-CC-:B------:R-:W-:Y:S01]  /*7af0*/  FFMA.FTZ R50, R50, R117.reuse, -R124.reuse ;  /* 0x0000007532327223 */ /* 0x180fe2000001087c */
[-C--:B------:R-:W-:Y:S01]  /*7b00*/  FFMA.FTZ R51, R51, R117.reuse, -R124 ;  /* 0x0000007533337223 */ /* 0x080fe2000001087c */
[-CC-:B------:R-:W-:Y:S03]  /*7b10*/  FFMA.FTZ R60, R60, R117.reuse, -R126.reuse ;  /* 0x000000753c3c7223 */ /* 0x180fe6000001087e */
[----:B------:R-:W-:Y:S01]  /*7b20*/  MUFU.EX2 R48, R39 ;  /* 0x0000002700307308 */ /* 0x000fe20000000800 */
[-CC-:B------:R-:W-:Y:S01]  /*7b30*/  FFMA.FTZ R61, R61, R117.reuse, -R126.reuse ;  /* 0x000000753d3d7223 */ /* 0x180fe2000001087e */
[-C--:B------:R-:W-:Y:S01]  /*7b40*/  FFMA.FTZ R64, R64, R117.reuse, -R126 ;  /* 0x0000007540407223 */ /* 0x080fe2000001087e */
[----:B------:R-:W-:Y:S01]  /*7b50*/  FFMA.FTZ R66, R66, R117, -R124 ;  /* 0x0000007542427223 */ /* 0x000fe2000001087c */
[----:B------:R-:W-:Y:S06]  /*7b60*/  ISETP.GT.AND P1, PT, R178, R171, PT ;  /* 0x000000abb200720c */ /* 0x000fec0003f24270 */
[----:B------:R-:W-:Y:S10]  /*7b70*/  MUFU.EX2 R49, R38 ;  /* 0x0000002600317308 */ /* 0x000ff40000000800 */
[----:B------:R-:W-:Y:S01]  /*7b80*/  MUFU.EX2 R52, R37 ;  /* 0x0000002500347308 */ /* 0x000fe20000000800 */
[C---:B-1----:R-:W-:Y:S09]  /*7b90*/  HMMA.16816.F32.BF16 R76, R112.reuse, R108, R76 ;  /* 0x0000006c704c723c */ /* 0x042ff2000004184c */
[----:B------:R-:W-:Y:S01]  /*7ba0*/  MUFU.EX2 R57, R40 ;  /* 0x0000002800397308 */ /* 0x000fe20000000800 */
[C---:B------:R-:W-:Y:S01]  /*7bb0*/  HMMA.16816.F32.BF16 R80, R112.reuse, R110, R80 ;  /* 0x0000006e7050723c */ /* 0x040fe20000041850 */
[----:B------:R-:W1:Y:S08]  /*7bc0*/  LDSM.16.MT88.4 R108, [R160+0xb000] ;  /* 0x00b00000a06c783b */ /* 0x000e700000004200 */
[----:B------:R-:W-:Y:S10]  /*7bd0*/  MUFU.EX2 R125, R125 ;  /* 0x0000007d007d7308 */ /* 0x000ff40000000800 */
[----:B------:R-:W-:Y:S10]  /*7be0*/  MUFU.EX2 R54, R54 ;  /* 0x0000003600367308 */ /* 0x000ff40000000800 */
[----:B------:R-:W-:Y:S10]  /*7bf0*/  MUFU.EX2 R55, R55 ;  /* 0x0000003700377308 */ /* 0x000ff40000000800 */
        /* <DEDUP_REMOVED lines=22> */
[-CC-:B------:R-:W-:Y:S01]  /*7d60*/  FFMA.FTZ R109, R20, R117.reuse, -R126.reuse ;  /* 0x00000075146d7223 */ /* 0x180fe2000001087e */
[-C--:B------:R-:W-:Y:S01]  /*7d70*/  FFMA.FTZ R108, R17, R117.reuse, -R126 ;  /* 0x00000075116c7223 */ /* 0x080fe2000001087e */
[C---:B----4-:R-:W-:Y:S01]  /*7d80*/  F2FP.BF16.F32.PACK_AB R17, R137.reuse, R134 ;  /* 0x000000868911723e */ /* 0x050fe200000010ff */
[----:B------:R-:W-:Y:S01]  /*7d90*/  FADD.FTZ R137, R137, R32 ;  /* 0x0000002089897221 */ /* 0x000fe20000010000 */
[-C--:B------:R-:W-:Y:S01]  /*7da0*/  FFMA.FTZ R134, R41, R117.reuse, -R126 ;  /* 0x0000007529867223 */ /* 0x080fe2000001087e */
[----:B------:R-:W-:Y:S01]  /*7db0*/  HMMA.16816.F32.BF16 R12, R112, R110, R12 ;  /* 0x0000006e700c723c */ /* 0x000fe2000004180c */
[----:B---3--:R-:W-:Y:S03]  /*7dc0*/  LDSM.16.MT88.4 R32, [R162+0xc000] ;  /* 0x00c00000a220783b */ /* 0x008fe60000004200 */
[----:B------:R-:W1:Y:S01]  /*7dd0*/  MUFU.EX2 R108, R108 ;  /* 0x0000006c006c7308 */ /* 0x000e620000000800 */
[-CC-:B------:R-:W-:Y:S01]  /*7de0*/  FFMA.FTZ R114, R18, R117.reuse, -R124.reuse ;  /* 0x0000007512727223 */ /* 0x180fe2000001087c */
[-C--:B------:R-:W-:Y:S01]  /*7df0*/  FFMA.FTZ R111, R19, R117.reuse, -R124 ;  /* 0x00000075136f7223 */ /* 0x080fe2000001087c */
[-C--:B------:R-:W-:Y:S01]  /*7e00*/  FFMA.FTZ R112, R21, R117.reuse, -R126 ;  /* 0x0000007515707223 */ /* 0x080fe2000001087e */
[-CC-:B------:R-:W-:Y:S01]  /*7e10*/  FFMA.FTZ R110, R22, R117.reuse, -R124.reuse ;  /* 0x00000075166e7223 */ /* 0x180fe2000001087c */
[-C--:B------:R-:W-:Y:S01]  /*7e20*/  FFMA.FTZ R113, R23, R117.reuse, -R124 ;  /* 0x0000007517717223 */ /* 0x080fe2000001087c */
[-CC-:B------:R-:W-:Y:S01]  /*7e30*/  FFMA.FTZ R115, R28, R117.reuse, -R126.reuse ;  /* 0x000000751c737223 */ /* 0x180fe2000001087e */
[----:B------:R-:W-:Y:S03]  /*7e40*/  LDSM.16.MT88.4 R20, [R162+0x9800] ;  /* 0x00980000a214783b */ /* 0x000fe60000004200 */
[----:B------:R-:W-:Y:S01]  /*7e50*/  MUFU.EX2 R111, R111 ;  /* 0x0000006f006f7308 */ /* 0x000fe20000000800 */
[----:B------:R-:W-:Y:S04]  /*7e60*/  FFMA.FTZ R41, R53, R117, -R126 ;  /* 0x0000007535297223 */ /* 0x000fe8000001087e */
[----:B------:R-:W-:Y:S05]  /*7e70*/  LDSM.16.MT88.4 R28, [R160+0x9c00] ;  /* 0x009c0000a01c783b */ /* 0x000fea0000004200 */
[----:B------:R-:W2:Y:S01]  /*7e80*/  MUFU.EX2 R114, R114 ;  /* 0x0000007200727308 */ /* 0x000ea20000000800 */
[C---:B-1----:R-:W-:Y:S01]  /*7e90*/  F2FP.BF16.F32.PACK_AB R18, R108.reuse, R125 ;  /* 0x0000007d6c12723e */ /* 0x042fe200000010ff */
[----:B------:R-:W-:Y:S04]  /*7ea0*/  FADD.FTZ R125, R125, R36 ;  /* 0x000000247d7d7221 */ /* 0x000fe80000010000 */
[----:B------:R-:W-:Y:S01]  /*7eb0*/  FADD.FTZ R108, R108, R125 ;  /* 0x0000007d6c6c7221 */ /* 0x000fe20000010000 */
[----:B------:R-:W-:Y:S03]  /*7ec0*/  LDSM.16.MT88.4 R36, [R160+0xc400] ;  /* 0x00c40000a024783b */ /* 0x000fe60000004200 */
[----:B------:R-:W-:Y:S10]  /*7ed0*/  MUFU.EX2 R109, R109 ;  /* 0x0000006d006d7308 */ /* 0x000ff40000000800 */
[----:B------:R-:W1:Y:S01]  /*7ee0*/  MUFU.EX2 R110, R110 ;  /* 0x0000006e006e7308 */ /* 0x000e620000000800 */
[C---:B--2---:R-:W-:Y:S01]  /*7ef0*/  F2FP.BF16.F32.PACK_AB R19, R111.reuse, R114 ;  /* 0x000000726f13723e */ /* 0x044fe200000010ff */
[----:B------:R-:W-:Y:S04]  /*7f00*/  FADD.FTZ R114, R114, R137 ;  /* 0x0000008972727221 */ /* 0x000fe80000010000 */
[----:B------:R-:W-:Y:S01]  /*7f10*/  FADD.FTZ R111, R111, R114 ;  /* 0x000000726f6f7221 */ /* 0x000fe20000010000 */
[-C--:B------:R-:W-:Y:S01]  /*7f20*/  FFMA.FTZ R114, R62, R117.reuse, -R124 ;  /* 0x000000753e727223 */ /* 0x080fe2000001087c */
[C---:B------:R-:W-:Y:S02]  /*7f30*/  HMMA.16816.F32.BF16 R4, R16.reuse, R104, R4 ;  /* 0x000000681004723c */ /* 0x040fe40000041804 */
[----:B------:R-:W-:Y:S06]  /*7f40*/  MUFU.EX2 R53, R42 ;  /* 0x0000002a00357308 */ /* 0x000fec0000000800 */
[C---:B------:R-:W-:Y:S01]  /*7f50*/  HMMA.16816.F32.BF16 R8, R16.reuse, R106, R8 ;  /* 0x0000006a1008723c */ /* 0x040fe20000041808 */
[----:B------:R-:W2:Y:S03]  /*7f60*/  LDSM.16.MT88.4 R104, [R160+0x9400] ;  /* 0x00940000a068783b */ /* 0x000ea60000004200 */
[----:B------:R3:W-:Y:S01]  /*7f70*/  MUFU.EX2 R56, R41 ;  /* 0x0000002900387308 */ /* 0x0007e20000000800 */
[----:B-1----:R-:W-:Y:S09]  /*7f80*/  FADD.FTZ R62, R110, R111 ;  /* 0x0000006f6e3e7221 */ /* 0x002ff20000010000 */
[----:B------:R-:W-:Y:S10]  /*7f90*/  MUFU.EX2 R112, R112 ;  /* 0x0000007000707308 */ /* 0x000ff40000000800 */
[----:B------:R-:W1:Y:S01]  /*7fa0*/  MUFU.EX2 R113, R113 ;  /* 0x0000007100717308 */ /* 0x000e620000000800 */
[----:B---3--:R-:W-:Y:S09]  /*7fb0*/  LDSM.16.MT88.4 R40, [R160+0xe800] ;  /* 0x00e80000a028783b */ /* 0x008ff20000004200 */
[----:B------:R-:W-:Y:S10]  /*7fc0*/  MUFU.EX2 R115, R115 ;  /* 0x0000007300737308 */ /* 0x000ff40000000800 */
[----:B------:R-:W-:Y:S01]  /*7fd0*/  MUFU.EX2 R134, R134 ;  /* 0x0000008600867308 */ /* 0x000fe20000000800 */
[----:B-1----:R-:W-:Y:S01]  /*7fe0*/  FADD.FTZ R62, R113, R62 ;  /* 0x0000003e713e7221 */ /* 0x002fe20000010000 */
[C---:B--2---:R-:W-:Y:S08]  /*7ff0*/  HMMA.16816.F32.BF16 R68, R16.reuse, R104, R68 ;  /* 0x000000681044723c */ /* 0x044ff00000041844 */
        /* <DEDUP_REMOVED lines=17> */
[C---:B-1----:R-:W-:Y:S03]  /*8110*/  HMMA.16816.F32.BF16 R100, R16.reuse, R104, R100 ;  /* 0x000000681064723c */ /* 0x042fe60000041864 */
[-CC-:B------:R-:W-:Y:S01]  /*8120*/  FFMA.FTZ R104, R24, R117.reuse, -R126.reuse ;  /* 0x0000007518687223 */ /* 0x180fe2000001087e */
[-CC-:B------:R-:W-:Y:S01]  /*8130*/  FFMA.FTZ R105, R25, R117.reuse, -R126.reuse ;  /* 0x0000007519697223 */ /* 0x180fe2000001087e */
[-C--:B------:R-:W-:Y:S01]  /*8140*/  FFMA.FTZ R126, R65, R117.reuse, -R126 ;  /* 0x00000075417e7223 */ /* 0x080fe2000001087e */
[-C--:B------:R-:W-:Y:S01]  /*8150*/  FFMA.FTZ R65, R63, R117.reuse, -R124 ;  /* 0x000000753f417223 */ /* 0x080fe2000001087c */
[----:B------:R-:W-:Y:S01]  /*8160*/  FADD.FTZ R63, R109, R108 ;  /* 0x0000006c6d3f7221 */ /* 0x000fe20000010000 */
[----:B------:R-:W-:Y:S01]  /*8170*/  HMMA.16816.F32.BF16 R12, R16, R106, R12 ;  /* 0x0000006a100c723c */ /* 0x000fe2000004180c */
[----:B------:R-:W-:Y:S02]  /*8180*/  MUFU.EX2 R104, R104 ;  /* 0x0000006800687308 */ /* 0x000fe40000000800 */
[-CC-:B------:R-:W-:Y:S01]  /*8190*/  FFMA.FTZ R107, R26, R117.reuse, -R124.reuse ;  /* 0x000000751a6b7223 */ /* 0x180fe2000001087c */
[--C-:B------:R-:W-:Y:S01]  /*81a0*/  FFMA.FTZ R106, R27, R117, -R124.reuse ;  /* 0x000000751b6a7223 */ /* 0x100fe2000001087c */
[C---:B------:R-:W-:Y:S01]  /*81b0*/  F2FP.BF16.F32.PACK_AB R16, R112.reuse, R109 ;  /* 0x0000006d7010723e */ /* 0x040fe200000010ff */
[----:B------:R-:W1:Y:S01]  /*81c0*/  LDSM.16.MT88.4 R24, [R160+0x9800] ;  /* 0x00980000a018783b */ /* 0x000e620000004200 */
[----:B------:R-:W-:Y:S01]  /*81d0*/  F2FP.BF16.F32.PACK_AB R17, R113, R110 ;  /* 0x0000006e7111723e */ /* 0x000fe200000010ff */
[----:B------:R-:W-:Y:S03]  /*81e0*/  FADD.FTZ R63, R112, R63 ;  /* 0x0000003f703f7221 */ /* 0x000fe60000010000 */
[----:B------:R-:W2:Y:S01]  /*81f0*/  MUFU.EX2 R105, R105 ;  /* 0x0000006900697308 */ /* 0x000ea20000000800 */
[----:B------:R-:W-:Y:S02]  /*8200*/  FFMA.FTZ R124, R67, R117, -R124 ;  /* 0x00000075437c7223 */ /* 0x000fe4000001087c */
[----:B------:R-:W-:Y:S07]  /*8210*/  LDSM.16.MT88.4 R108, [R162+0xac00] ;  /* 0x00ac0000a26c783b */ /* 0x000fee0000004200 */
[----:B------:R-:W-:Y:S10]  /*8220*/  MUFU.EX2 R107, R107 ;  /* 0x0000006b006b7308 */ /* 0x000ff40000000800 */
[----:B------:R-:W3:Y:S01]  /*8230*/  MUFU.EX2 R106, R106 ;  /* 0x0000006a006a7308 */ /* 0x000ee20000000800 */
[C---:B--2---:R-:W-:Y:S01]  /*8240*/  F2FP.BF16.F32.PACK_AB R18, R105.reuse, R104 ;  /* 0x000000686912723e */ /* 0x044fe200000010ff */
[----:B------:R-:W-:Y:S04]  /*8250*/  FADD.FTZ R104, R104, R63 ;  /* 0x0000003f68687221 */ /* 0x000fe80000010000 */
[----:B------:R-:W-:Y:S04]  /*8260*/  FADD.FTZ R104, R105, R104 ;  /* 0x0000006869687221 */ /* 0x000fe80000010000 */
[----:B------:R-:W-:Y:S10]  /*8270*/  MUFU.EX2 R126, R126 ;  /* 0x0000007e007e7308 */ /* 0x000ff40000000800 */
[----:B------:R-:W-:Y:S01]  /*8280*/  MUFU.EX2 R195, R124 ;  /* 0x0000007c00c37308 */ /* 0x000fe20000000800 */
[C---:B---3--:R-:W-:Y:S01]  /*8290*/  F2FP.BF16.F32.PACK_AB R19, R106.reuse, R107 ;  /* 0x0000006b6a13723e */ /* 0x048fe200000010ff */
[----:B------:R-:W-:Y:S04]  /*82a0*/  FADD.FTZ R107, R107, R62 ;  /* 0x0000003e6b6b7221 */ /* 0x000fe80000010000 */
[----:B------:R-:W-:Y:S02]  /*82b0*/  FADD.FTZ R106, R106, R107 ;  /* 0x0000006b6a6a7221 */ /* 0x000fe40000010000 */
[C---:B------:R-:W-:Y:S08]  /*82c0*/  HMMA.16816.F32.BF16 R4, R16.reuse, R20, R4 ;  /* 0x000000141004723c */ /* 0x040ff00000041804 */
[C---:B------:R-:W-:Y:S01]  /*82d0*/  HMMA.16816.F32.BF16 R8, R16.reuse, R22, R8 ;  /* 0x000000161008723c */ /* 0x040fe20000041808 */
[----:B------:R-:W2:Y:S07]  /*82e0*/  LDSM.16.MT88.4 R20, [R162+0xb800] ;  /* 0x00b80000a214783b */ /* 0x000eae0000004200 */
[C---:B-1----:R-:W-:Y:S08]  /*82f0*/  HMMA.16816.F32.BF16 R68, R16.reuse, R24, R68 ;  /* 0x000000181044723c */ /* 0x042ff00000041844 */
[C---:B------:R-:W-:Y:S01]  /*8300*/  HMMA.16816.F32.BF16 R72, R16.reuse, R26, R72 ;  /* 0x0000001a1048723c */ /* 0x040fe20000041848 */
[----:B------:R-:W1:Y:S07]  /*8310*/  LDSM.16.MT88.4 R24, [R160+0xb800] ;  /* 0x00b80000a018783b */ /* 0x000e6e0000004200 */
[C---:B--2---:R-:W-:Y:S08]  /*8320*/  HMMA.16816.F32.BF16 R76, R16.reuse, R20, R76 ;  /* 0x00000014104c723c */ /* 0x044ff0000004184c */
        /* <DEDUP_REMOVED lines=9> */
[----:B------:R-:W-:Y:S01]  /*83c0*/  HMMA.16816.F32.BF16 R12, R16, R26, R12 ;  /* 0x0000001a100c723c */ /* 0x000fe2000004180c */
[----:B------:R-:W1:Y:S02]  /*83d0*/  LDSM.16.MT88.4 R24, [R162+0xbc00] ;  /* 0x00bc0000a218783b */ /* 0x000e640000004200 */
[----:B------:R-:W-:Y:S02]  /*83e0*/  F2FP.BF16.F32.PACK_AB R16, R118, R115 ;  /* 0x000000737610723e */ /* 0x000fe400000010ff */
[----:B------:R-:W-:Y:S01]  /*83f0*/  F2FP.BF16.F32.PACK_AB R17, R120, R123 ;  /* 0x0000007b7811723e */ /* 0x000fe200000010ff */
[----:B------:R-:W-:Y:S01]  /*8400*/  FADD.FTZ R123, R123, R106 ;  /* 0x0000006a7b7b7221 */ /* 0x000fe20000010000 */
[----:B------:R-:W-:Y:S02]  /*8410*/  F2FP.BF16.F32.PACK_AB R18, R122, R119 ;  /* 0x000000777a12723e */ /* 0x000fe400000010ff */
[----:B------:R-:W-:Y:S01]  /*8420*/  F2FP.BF16.F32.PACK_AB R19, R128, R121 ;  /* 0x000000798013723e */ /* 0x000fe200000010ff */
[----:B------:R-:W-:Y:S04]  /*8430*/  FADD.FTZ R120, R120, R123 ;  /* 0x0000007b78787221 */ /* 0x000fe80000010000 */
[----:B------:R-:W-:Y:S04]  /*8440*/  FADD.FTZ R121, R121, R120 ;  /* 0x0000007879797221 */ /* 0x000fe80000010000 */
[----:B------:R-:W-:Y:S01]  /*8450*/  FADD.FTZ R128, R128, R121 ;  /* 0x0000007980807221 */ /* 0x000fe20000010000 */
[----:B------:R-:W-:Y:S01]  /*8460*/  MOV R121, R0 ;  /* 0x0000000000797202 */ /* 0x000fe20000000f00 */
[C---:B--2---:R-:W-:Y:S08]  /*8470*/  HMMA.16816.F32.BF16 R4, R16.reuse, R20, R4 ;  /* 0x000000141004723c */ /* 0x044ff00000041804 */
[C---:B------:R-:W-:Y:S01]  /*8480*/  HMMA.16816.F32.BF16 R8, R16.reuse, R22, R8 ;  /* 0x000000161008723c */ /* 0x040fe20000041808 */
[----:B------:R-:W2:Y:S07]  /*8490*/  LDSM.16.MT88.4 R20, [R160+0xbc00] ;  /* 0x00bc0000a014783b */ /* 0x000eae0000004200 */
[C---:B------:R-:W-:Y:S08]  /*84a0*/  HMMA.16816.F32.BF16 R68, R16.reuse, R28, R68 ;  /* 0x0000001c1044723c */ /* 0x040ff00000041844 */
[C---:B------:R-:W-:Y:S01]  /*84b0*/  HMMA.16816.F32.BF16 R72, R16.reuse, R30, R72 ;  /* 0x0000001e1048723c */ /* 0x040fe20000041848 */
[----:B------:R-:W3:Y:S07]  /*84c0*/  LDSM.16.MT88.4 R28, [R162+0xdc00] ;  /* 0x00dc0000a21c783b */ /* 0x000eee0000004200 */
[C---:B-1----:R-:W-:Y:S08]  /*84d0*/  HMMA.16816.F32.BF16 R76, R16.reuse, R24, R76 ;  /* 0x00000018104c723c */ /* 0x042ff0000004184c */
[C---:B------:R-:W-:Y:S01]  /*84e0*/  HMMA.16816.F32.BF16 R80, R16.reuse, R26, R80 ;  /* 0x0000001a1050723c */ /* 0x040fe20000041850 */
[----:B------:R-:W1:Y:S07]  /*84f0*/  LDSM.16.MT88.4 R24, [R160+0xdc00] ;  /* 0x00dc0000a018783b */ /* 0x000e6e0000004200 */
[C---:B--2---:R-:W-:Y:S08]  /*8500*/  HMMA.16816.F32.BF16 R84, R16.reuse, R20, R84 ;  /* 0x000000141054723c */ /* 0x044ff00000041854 */
[C---:B------:R-:W-:Y:S01]  /*8510*/  HMMA.16816.F32.BF16 R88, R16.reuse, R22, R88 ;  /* 0x000000161058723c */ /* 0x040fe20000041858 */
[----:B------:R-:W2:Y:S07]  /*8520*/  LDSM.16.MT88.4 R20, [R162+0xa000] ;  /* 0x00a00000a214783b */ /* 0x000eae0000004200 */
[C---:B---3--:R-:W-:Y:S08]  /*8530*/  HMMA.16816.F32.BF16 R92, R16.reuse, R28, R92 ;  /* 0x0000001c105c723c */ /* 0x048ff0000004185c */
[C---:B------:R-:W-:Y:S01]  /*8540*/  HMMA.16816.F32.BF16 R96, R16.reuse, R30, R96 ;  /* 0x0000001e1060723c */ /* 0x040fe20000041860 */
[----:B------:R-:W3:Y:S07]  /*8550*/  LDSM.16.MT88.4 R28, [R160+0xa000] ;  /* 0x00a00000a01c783b */ /* 0x000eee0000004200 */
        /* <DEDUP_REMOVED lines=8> */
[----:B------:R-:W-:Y:S06]  /*85e0*/  FADD.FTZ R132, R132, R129 ;  /* 0x0000008184847221 */ /* 0x000fec0000010000 */
[C---:B--2---:R-:W-:Y:S08]  /*85f0*/  HMMA.16816.F32.BF16 R4, R16.reuse, R20, R4 ;  /* 0x000000141004723c */ /* 0x044ff00000041804 */
[C---:B------:R-:W-:Y:S01]  /*8600*/  HMMA.16816.F32.BF16 R8, R16.reuse, R22, R8 ;  /* 0x000000161008723c */ /* 0x040fe20000041808 */
[----:B------:R-:W2:Y:S07]  /*8610*/  LDSM.16.MT88.4 R20, [R162+0xe000] ;  /* 0x00e00000a214783b */ /* 0x000eae0000004200 */
[C---:B---3--:R-:W-:Y:S08]  /*8620*/  HMMA.16816.F32.BF16 R68, R16.reuse, R28, R68 ;  /* 0x0000001c1044723c */ /* 0x048ff00000041844 */
[C---:B------:R-:W-:Y:S01]  /*8630*/  HMMA.16816.F32.BF16 R72, R16.reuse, R30, R72 ;  /* 0x0000001e1048723c */ /* 0x040fe20000041848 */
[----:B------:R-:W3:Y:S07]  /*8640*/  LDSM.16.MT88.4 R28, [R160+0xe000] ;  /* 0x00e00000a01c783b */ /* 0x000eee0000004200 */
[C---:B------:R-:W-:Y:S08]  /*8650*/  HMMA.16816.F32.BF16 R76, R16.reuse, R32, R76 ;  /* 0x00000020104c723c */ /* 0x040ff0000004184c */
[C---:B------:R-:W-:Y:S01]  /*8660*/  HMMA.16816.F32.BF16 R80, R16.reuse, R34, R80 ;  /* 0x000000221050723c */ /* 0x040fe20000041850 */
[----:B------:R-:W-:Y:S07]  /*8670*/  LDSM.16.MT88.4 R32, [R160+0xa400] ;  /* 0x00a40000a020783b */ /* 0x000fee0000004200 */
[C---:B-1----:R-:W-:Y:S08]  /*8680*/  HMMA.16816.F32.BF16 R84, R16.reuse, R24, R84 ;  /* 0x000000181054723c */ /* 0x042ff00000041854 */
[C---:B------:R-:W-:Y:S01]  /*8690*/  HMMA.16816.F32.BF16 R88, R16.reuse, R26, R88 ;  /* 0x0000001a1058723c */ /* 0x040fe20000041858 */
[----:B------:R-:W1:Y:S07]  /*86a0*/  LDSM.16.MT88.4 R24, [R162+0xa400] ;  /* 0x00a40000a218783b */ /* 0x000e6e0000004200 */
[C---:B--2---:R-:W-:Y:S08]  /*86b0*/  HMMA.16816.F32.BF16 R92, R16.reuse, R20, R92 ;  /* 0x00000014105c723c */ /* 0x044ff0000004185c */
[C---:B------:R-:W-:Y:S01]  /*86c0*/  HMMA.16816.F32.BF16 R96, R16.reuse, R22, R96 ;  /* 0x000000161060723c */ /* 0x040fe20000041860 */
[----:B------:R-:W2:Y:S07]  /*86d0*/  LDSM.16.MT88.4 R20, [R162+0xc400] ;  /* 0x00c40000a214783b */ /* 0x000eae0000004200 */
        /* <DEDUP_REMOVED lines=10> */
[C---:B------:R-:W-:Y:S08]  /*8780*/  HMMA.16816.F32.BF16 R68, R16.reuse, R32, R68 ;  /* 0x000000201044723c */ /* 0x040ff00000041844 */
[C---:B------:R-:W-:Y:S01]  /*8790*/  HMMA.16816.F32.BF16 R72, R16.reuse, R34, R72 ;  /* 0x000000221048723c */ /* 0x040fe20000041848 */
[----:B------:R-:W-:Y:S07]  /*87a0*/  LDSM.16.MT88.4 R32, [R160+0xa800] ;  /* 0x00a80000a020783b */ /* 0x000fee0000004200 */
[C---:B--2---:R-:W-:Y:S08]  /*87b0*/  HMMA.16816.F32.BF16 R76, R16.reuse, R20, R76 ;  /* 0x00000014104c723c */ /* 0x044ff0000004184c */
        /* <DEDUP_REMOVED lines=8> */
[C---:B-1----:R-:W-:Y:S08]  /*8840*/  HMMA.16816.F32.BF16 R100, R16.reuse, R24, R100 ;  /* 0x000000181064723c */ /* 0x042ff00000041864 */
[----:B------:R-:W-:Y:S01]  /*8850*/  HMMA.16816.F32.BF16 R12, R16, R26, R12 ;  /* 0x0000001a100c723c */ /* 0x000fe2000004180c */
[----:B------:R-:W1:Y:S02]  /*8860*/  LDSM.16.MT88.4 R24, [R162+0xe800] ;  /* 0x00e80000a218783b */ /* 0x000e640000004200 */
[----:B------:R-:W-:Y:S02]  /*8870*/  F2FP.BF16.F32.PACK_AB R16, R56, R53 ;  /* 0x000000353810723e */ /* 0x000fe400000010ff */
[----:B------:R-:W-:Y:S02]  /*8880*/  F2FP.BF16.F32.PACK_AB R17, R55, R54 ;  /* 0x000000363711723e */ /* 0x000fe400000010ff */
[----:B------:R-:W-:Y:S02]  /*8890*/  F2FP.BF16.F32.PACK_AB R18, R136, R57 ;  /* 0x000000398812723e */ /* 0x000fe400000010ff */
[----:B------:R-:W-:Y:S07]  /*88a0*/  F2FP.BF16.F32.PACK_AB R19, R59, R58 ;  /* 0x0000003a3b13723e */ /* 0x000fee00000010ff */
[C---:B--2---:R-:W-:Y:S08]  /*88b0*/  HMMA.16816.F32.BF16 R4, R16.reuse, R20, R4 ;  /* 0x000000141004723c */ /* 0x044ff00000041804 */
[C---:B------:R-:W-:Y:S01]  /*88c0*/  HMMA.16816.F32.BF16 R8, R16.reuse, R22, R8 ;  /* 0x000000161008723c */ /* 0x040fe20000041808 */
[----:B------:R-:W2:Y:S07]  /*88d0*/  LDSM.16.MT88.4 R20, [R160+0xac00] ;  /* 0x00ac0000a014783b */ /* 0x000eae0000004200 */
[C---:B------:R-:W-:Y:S03]  /*88e0*/  HMMA.16816.F32.BF16 R68, R16.reuse, R32, R68 ;  /* 0x000000201044723c */ /* 0x040fe60000041844 */
[----:B------:R-:W-:Y:S01]  /*88f0*/  FADD.FTZ R33, R115, R104 ;  /* 0x0000006873217221 */ /* 0x000fe20000010000 */
[----:B------:R-:W-:Y:S03]  /*8900*/  F2FP.BF16.F32.PACK_AB R104, R61, R60 ;  /* 0x0000003c3d68723e */ /* 0x000fe600000010ff */
[----:B------:R-:W-:Y:S01]  /*8910*/  FADD.FTZ R118, R118, R33 ;  /* 0x0000002176767221 */ /* 0x000fe20000010000 */
[C---:B------:R-:W-:Y:S03]  /*8920*/  HMMA.16816.F32.BF16 R72, R16.reuse, R34, R72 ;  /* 0x000000221048723c */ /* 0x040fe60000041848 */
[----:B------:R-:W-:Y:S04]  /*8930*/  FADD.FTZ R119, R119, R118 ;  /* 0x0000007677777221 */ /* 0x000fe80000010000 */
[----:B------:R-:W-:Y:S01]  /*8940*/  FADD.FTZ R119, R122, R119 ;  /* 0x000000777a777221 */ /* 0x000fe20000010000 */
[C---:B---3--:R-:W-:Y:S01]  /*8950*/  HMMA.16816.F32.BF16 R76, R16.reuse, R28, R76 ;  /* 0x0000001c104c723c */ /* 0x048fe2000004184c */
[----:B------:R-:W-:Y:S02]  /*8960*/  MUFU.EX2 R28, R114 ;  /* 0x00000072001c7308 */ /* 0x000fe40000000800 */
[----:B------:R-:W-:Y:S01]  /*8970*/  FADD.FTZ R130, R130, R119 ;  /* 0x0000007782827221 */ /* 0x000fe20000010000 */
[----:B------:R-:W-:Y:S03]  /*8980*/  MOV R119, R116 ;  /* 0x0000007400777202 */ /* 0x000fe60000000f00 */
[----:B------:R-:W-:Y:S01]  /*8990*/  FADD.FTZ R130, R127, R130 ;  /* 0x000000827f827221 */ /* 0x000fe20000010000 */
[C---:B------:R-:W-:Y:S03]  /*89a0*/  HMMA.16816.F32.BF16 R80, R16.reuse, R30, R80 ;  /* 0x0000001e1050723c */ /* 0x040fe60000041850 */
[----:B------:R-:W3:Y:S01]  /*89b0*/  MUFU.EX2 R29, R65 ;  /* 0x00000041001d7308 */ /* 0x000ee20000000800 */
[----:B------:R-:W-:Y:S04]  /*89c0*/  FADD.FTZ R131, R131, R130 ;  /* 0x0000008283837221 */ /* 0x000fe80000010000 */
[----:B------:R-:W-:Y:S01]  /*89d0*/  FADD.FTZ R134, R134, R131 ;  /* 0x0000008386867221 */ /* 0x000fe20000010000 */
[C---:B------:R-:W-:Y:S04]  /*89e0*/  HMMA.16816.F32.BF16 R84, R16.reuse, R36, R84 ;  /* 0x000000241054723c */ /* 0x040fe80000041854 */
[----:B------:R-:W4:Y:S01]  /*89f0*/  MUFU.EX2 R31, R64 ;  /* 0x00000040001f7308 */ /* 0x000f220000000800 */
[----:B------:R-:W-:Y:S04]  /*8a00*/  FADD.FTZ R45, R45, R134 ;  /* 0x000000862d2d7221 */ /* 0x000fe80000010000 */
[----:B------:R-:W-:Y:S01]  /*8a10*/  FADD.FTZ R48, R48, R45 ;  /* 0x0000002d30307221 */ /* 0x000fe20000010000 */
[C---:B------:R-:W-:Y:S04]  /*8a20*/  HMMA.16816.F32.BF16 R88, R16.reuse, R38, R88 ;  /* 0x000000261058723c */ /* 0x040fe80000041858 */
[----:B------:R-:W5:Y:S01]  /*8a30*/  MUFU.EX2 R30, R66 ;  /* 0x00000042001e7308 */ /* 0x000f620000000800 */
[----:B---3--:R-:W-:Y:S01]  /*8a40*/  F2FP.BF16.F32.PACK_AB R105, R29, R28 ;  /* 0x0000001c1d69723e */ /* 0x008fe200000010ff */
[----:B------:R-:W-:Y:S02]  /*8a50*/  FADD.FTZ R49, R49, R48 ;  /* 0x0000003031317221 */ /* 0x000fe40000010000 */
[C---:B-1----:R-:W-:Y:S03]  /*8a60*/  HMMA.16816.F32.BF16 R92, R16.reuse, R24, R92 ;  /* 0x00000018105c723c */ /* 0x042fe6000004185c */
[----:B----4-:R-:W-:Y:S01]  /*8a70*/  F2FP.BF16.F32.PACK_AB R106, R126, R31 ;  /* 0x0000001f7e6a723e */ /* 0x010fe200000010ff */
[----:B------:R-:W-:Y:S04]  /*8a80*/  FADD.FTZ R52, R52, R49 ;  /* 0x0000003134347221 */ /* 0x000fe80000010000 */
[C---:B------:R-:W-:Y:S01]  /*8a90*/  HMMA.16816.F32.BF16 R96, R16.reuse, R26, R96 ;  /* 0x0000001a1060723c */ /* 0x040fe20000041860 */
[----:B------:R-:W1:Y:S02]  /*8aa0*/  LDSM.16.MT88.4 R24, [R162+0xcc00] ;  /* 0x00cc0000a218783b */ /* 0x000e640000004200 */
[----:B-----5:R-:W-:Y:S01]  /*8ab0*/  F2FP.BF16.F32.PACK_AB R107, R195, R30 ;  /* 0x0000001ec36b723e */ /* 0x020fe200000010ff */
[----:B------:R-:W-:Y:S04]  /*8ac0*/  FADD.FTZ R53, R53, R52 ;  /* 0x0000003435357221 */ /* 0x000fe80000010000 */
[C---:B------:R-:W-:Y:S03]  /*8ad0*/  HMMA.16816.F32.BF16 R100, R16.reuse, R40, R100 ;  /* 0x000000281064723c */ /* 0x040fe60000041864 */
[----:B------:R-:W-:Y:S04]  /*8ae0*/  FADD.FTZ R56, R56, R53 ;  /* 0x0000003538387221 */ /* 0x000fe80000010000 */
[----:B------:R-:W-:Y:S01]  /*8af0*/  FADD.FTZ R57, R57, R56 ;  /* 0x0000003839397221 */ /* 0x000fe20000010000 */
[----:B------:R-:W-:Y:S01]  /*8b00*/  HMMA.16816.F32.BF16 R12, R16, R42, R12 ;  /* 0x0000002a100c723c */ /* 0x000fe2000004180c */
[----:B------:R-:W3:Y:S02]  /*8b10*/  LDSM.16.MT88.4 R16, [R160+0xcc00] ;  /* 0x00cc0000a010783b */ /* 0x000ee40000004200 */
[----:B------:R-:W-:Y:S04]  /*8b20*/  FADD.FTZ R57, R136, R57 ;  /* 0x0000003988397221 */ /* 0x000fe80000010000 */
[----:B------:R-:W-:Y:S01]  /*8b30*/  FADD.FTZ R60, R60, R57 ;  /* 0x000000393c3c7221 */ /* 0x000fe20000010000 */
[C---:B------:R-:W-:Y:S01]  /*8b40*/  HMMA.16816.F32.BF16 R112, R104.reuse, R108, R4 ;  /* 0x0000006c6870723c */ /* 0x040fe20000041804 */
[----:B------:R-:W4:Y:S04]  /*8b50*/  LDSM.16.MT88.4 R4, [R162+0xec00] ;  /* 0x00ec0000a204783b */ /* 0x000f280000004200 */
[----:B------:R-:W-:Y:S03]  /*8b60*/  FADD.FTZ R60, R61, R60 ;  /* 0x0000003c3d3c7221 */ /* 0x000fe60000010000 */
[C---:B------:R-:W-:Y:S01]  /*8b70*/  HMMA.16816.F32.BF16 R108, R104.reuse, R110, R8 ;  /* 0x0000006e686c723c */ /* 0x040fe20000041808 */
[----:B------:R-:W5:Y:S02]  /*8b80*/  LDSM.16.MT88.4 R8, [R160+0xec00] ;  /* 0x00ec0000a008783b */ /* 0x000f640000004200 */
[----:B------:R-:W-:Y:S04]  /*8b90*/  FADD.FTZ R31, R31, R60 ;  /* 0x0000003c1f1f7221 */ /* 0x000fe80000010000 */
[----:B------:R-:W-:Y:S01]  /*8ba0*/  FADD.FTZ R194, R126, R31 ;  /* 0x0000001f7ec27221 */ /* 0x000fe20000010000 */
[C---:B--2---:R-:W-:Y:S03]  /*8bb0*/  HMMA.16816.F32.BF16 R68, R104.reuse, R20, R68 ;  /* 0x000000146844723c */ /* 0x044fe60000041844 */
[----:B------:R-:W-:Y:S04]  /*8bc0*/  FADD.FTZ R21, R133, R132 ;  /* 0x0000008485157221 */ /* 0x000fe80000010000 */
[----:B------:R-:W-:Y:S01]  /*8bd0*/  FADD.FTZ R21, R44, R21 ;  /* 0x000000152c157221 */ /* 0x000fe20000010000 */
[C---:B------:R-:W-:Y:S03]  /*8be0*/  HMMA.16816.F32.BF16 R72, R104.reuse, R22, R72 ;  /* 0x000000166848723c */ /* 0x040fe60000041848 */
[----:B------:R-:W-:Y:S04]  /*8bf0*/  FADD.FTZ R46, R46, R21 ;  /* 0x000000152e2e7221 */ /* 0x000fe80000010000 */
[----:B------:R-:W-:Y:S01]  /*8c00*/  FADD.FTZ R47, R47, R46 ;  /* 0x0000002e2f2f7221 */ /* 0x000fe20000010000 */
[C---:B-1----:R-:W-:Y:S03]  /*8c10*/  HMMA.16816.F32.BF16 R76, R104.reuse, R24, R76 ;  /* 0x00000018684c723c */ /* 0x042fe6000004184c */
[----:B------:R-:W-:Y:S04]  /*8c20*/  FADD.FTZ R50, R50, R47 ;  /* 0x0000002f32327221 */ /* 0x000fe80000010000 */
[----:B------:R-:W-:Y:S01]  /*8c30*/  FADD.FTZ R51, R51, R50 ;  /* 0x0000003233337221 */ /* 0x000fe20000010000 */
[C---:B------:R-:W-:Y:S03]  /*8c40*/  HMMA.16816.F32.BF16 R80, R104.reuse, R26, R80 ;  /* 0x0000001a6850723c */ /* 0x040fe60000041850 */
[----:B------:R-:W-:Y:S04]  /*8c50*/  FADD.FTZ R54, R54, R51 ;  /* 0x0000003336367221 */ /* 0x000fe80000010000 */
[----:B------:R-:W-:Y:S01]  /*8c60*/  FADD.FTZ R55, R55, R54 ;  /* 0x0000003637377221 */ /* 0x000fe20000010000 */
[C---:B---3--:R-:W-:Y:S03]  /*8c70*/  HMMA.16816.F32.BF16 R84, R104.reuse, R16, R84 ;  /* 0x000000106854723c */ /* 0x048fe60000041854 */
[----:B------:R-:W-:Y:S04]  /*8c80*/  FADD.FTZ R58, R58, R55 ;  /* 0x000000373a3a7221 */ /* 0x000fe80000010000 */
[----:B------:R-:W-:Y:S01]  /*8c90*/  FADD.FTZ R59, R59, R58 ;  /* 0x0000003a3b3b7221 */ /* 0x000fe20000010000 */
[C---:B------:R-:W-:Y:S03]  /*8ca0*/  HMMA.16816.F32.BF16 R88, R104.reuse, R18, R88 ;  /* 0x000000126858723c */ /* 0x040fe60000041858 */
[----:B------:R-:W-:Y:S04]  /*8cb0*/  FADD.FTZ R28, R28, R59 ;  /* 0x0000003b1c1c7221 */ /* 0x000fe80000010000 */
[----:B------:R-:W-:Y:S01]  /*8cc0*/  FADD.FTZ R29, R29, R28 ;  /* 0x0000001c1d1d7221 */ /* 0x000fe20000010000 */
[C---:B----4-:R-:W-:Y:S03]  /*8cd0*/  HMMA.16816.F32.BF16 R92, R104.reuse, R4, R92 ;  /* 0x00000004685c723c */ /* 0x050fe6000004185c */
[----:B------:R-:W-:Y:S04]  /*8ce0*/  FADD.FTZ R30, R30, R29 ;  /* 0x0000001d1e1e7221 */ /* 0x000fe80000010000 */
[----:B------:R-:W-:Y:S01]  /*8cf0*/  FADD.FTZ R195, R195, R30 ;  /* 0x0000001ec3c37221 */ /* 0x000fe20000010000 */
[C---:B------:R-:W-:Y:S08]  /*8d00*/  HMMA.16816.F32.BF16 R96, R104.reuse, R6, R96 ;  /* 0x000000066860723c */ /* 0x040ff00000041860 */
[C---:B-----5:R-:W-:Y:S08]  /*8d10*/  HMMA.16816.F32.BF16 R100, R104.reuse, R8, R100 ;  /* 0x000000086864723c */ /* 0x060ff00000041864 */
[----:B------:R-:W-:Y:S01]  /*8d20*/  HMMA.16816.F32.BF16 R104, R104, R10, R12 ;  /* 0x0000000a6868723c */ /* 0x000fe2000004180c */
[----:B------:R-:W-:Y:S08]  /*8d30*/  @!UPT UIADD3 URZ, UPT, UPT, URZ, URZ, URZ ;  /* 0x000000fffffff290 */ /* 0x000ff0000fffe0ff */
[----:B------:R-:W-:Y:S11]  /*8d40*/  @P1 BRA `(.L_x_537) ;  /* 0xffffffc800c41947 */ /* 0x000ff6000383ffff */
.L_x_530:
[----:B------:R-:W-:Y:S01]  /*8d50*/  @!UPT UIADD3 URZ, UPT, UPT, URZ, URZ, URZ ;  /* 0x000000fffffff290 */ /* 0x000fe2000fffe0ff */
[----:B------:R1:W5:Y:S01]  /*8d60*/  LD.E R53, desc[UR4][R2.64+0xd8] ;  /* 0x0000d80402357980 */ /* 0x000362000c101900 */
[----:B------:R-:W-:-:S03]  /*8d70*/  UMOV UR6, 0xffffffff ;  /* 0xffffffff00067882 */ /* 0x000fc60000000000 */
[----:B------:R-:W-:Y:S05]  /*8d80*/  BRA.DIV UR6, `(.L_x_538) ;  /* 0x0000000a06e07947 */ /* 0x000fea000b800000 */
[----:B------:R-:W2:Y:S04]  /*8d90*/  SHFL.BFLY PT, R9, R194, 0x2, 0x1f ;  /* 0x0c401f00c2097f89 */ /* 0x000ea800000e0000 */
[----:B------:R-:W3:Y:S01]  /*8da0*/  SHFL.BFLY PT, R8, R195, 0x2, 0x1f ;  /* 0x0c401f00c3087f89 */ /* 0x000ee200000e0000 */
[----:B--2---:R-:W-:Y:S01]  /*8db0*/  FADD.FTZ R9, R9, R194 ;  /* 0x000000c209097221 */ /* 0x004fe20000010000 */
[----:B---3--:R-:W-:-:S04]  /*8dc0*/  FADD.FTZ R52, R8, R195 ;  /* 0x000000c308347221 */ /* 0x008fc80000010000 */
[----:B------:R-:W2:Y:S04]  /*8dd0*/  SHFL.BFLY PT, R4, R9, 0x1, 0x1f ;  /* 0x0c201f0009047f89 */ /* 0x000ea800000e0000 */
[----:B------:R3:W4:Y:S01]  /*8de0*/  SHFL.BFLY PT, R8, R52, 0x1, 0x1f ;  /* 0x0c201f0034087f89 */ /* 0x00072200000e0000 */
[----:B--2---:R-:W-:-:S07]  /*8df0*/  FADD.FTZ R4, R9, R4 ;  /* 0x0000000409047221 */ /* 0x004fce0000010000 */
.L_x_545:
[----:B---34-:R-:W-:Y:S01]  /*8e00*/  FADD.FTZ R52, R52, R8 ;  /* 0x0000000834347221 */ /* 0x018fe20000010000 */
[----:B------:R-:W2:Y:S01]  /*8e10*/  MUFU.RCP R6, R4 ;  /* 0x0000000400067308 */ /* 0x000ea20000001000 */
[C---:B------:R-:W-:Y:S01]  /*8e20*/  SHF.L.U32 R8, R177.reuse, 0x1, RZ ;  /* 0x00000001b1087819 */ /* 0x040fe200000006ff */
[----:B------:R-:W-:Y:S05]  /*8e30*/  WARPSYNC.ALL ;  /* 0x0000000000007948 */ /* 0x000fea0003800000 */
[----:B------:R-:W-:Y:S01]  /*8e40*/  SHF.L.U32 R7, R177, 0x4, RZ ;  /* 0x00000004b1077819 */ /* 0x000fe200000006ff */
[----:B------:R-:W3:Y:S01]  /*8e50*/  MUFU.RCP R5, R52 ;  /* 0x0000003400057308 */ /* 0x000ee20000001000 */
[----:B------:R-:W-:Y:S01]  /*8e60*/  LOP3.LUT R8, R8, 0x6, RZ, 0xc0, !PT ;  /* 0x0000000608087812 */ /* 0x000fe200078ec0ff */
[----:B------:R-:W-:Y:S01]  /*8e70*/  BAR.SYNC.DEFER_BLOCKING 0x0 ;  /* 0x0000000000007b1d */ /* 0x000fe20000010000 */
[----:B------:R-:W-:-:S02]  /*8e80*/  FSETP.NE.FTZ.AND P0, PT, R4, RZ, PT ;  /* 0x000000ff0400720b */ /* 0x000fc40003f15000 */
[----:B------:R-:W-:Y:S02]  /*8e90*/  LOP3.LUT R7, R8, 0x3e00, R7, 0xf8, !PT ;  /* 0x00003e0008077812 */ /* 0x000fe400078ef807 */
[----:B------:R-:W-:Y:S02]  /*8ea0*/  SHF.L.U32 R8, R186, 0x5, RZ ;  /* 0x00000005ba087819 */ /* 0x000fe400000006ff */
[----:B------:R-:W-:Y:S02]  /*8eb0*/  FSETP.NE.FTZ.AND P5, PT, R52, RZ, PT ;  /* 0x000000ff3400720b */ /* 0x000fe40003fb5000 */
[----:B------:R-:W-:Y:S02]  /*8ec0*/  LOP3.LUT R8, R7, 0x20, R8, 0xf8, !PT ;  /* 0x0000002007087812 */ /* 0x000fe400078ef808 */
[----:B--2---:R-:W-:Y:S02]  /*8ed0*/  FSEL R6, R6, 1, P0 ;  /* 0x3f80000006067808 */ /* 0x004fe40000000000 */
[----:B------:R-:W-:-:S02]  /*8ee0*/  IADD3 R179, PT, PT, R179, R8, RZ ;  /* 0x00000008b3b37210 */ /* 0x000fc40007ffe0ff */
[----:B---3--:R-:W-:Y:S01]  /*8ef0*/  FSEL R5, R5, 1, P5 ;  /* 0x3f80000005057808 */ /* 0x008fe20002800000 */
        /* <DEDUP_REMOVED lines=46> */
[C---:B------:R-:W-:Y:S01]  /*91e0*/  FMUL.FTZ R106, R5.reuse, R106 ;  /* 0x0000006a056a7220 */ /* 0x040fe20000410000 */
[----:B------:R-:W-:Y:S01]  /*91f0*/  FMUL.FTZ R107, R5, R107 ;  /* 0x0000006b056b7220 */ /* 0x000fe20000410000 */
[----:B------:R-:W-:-:S02]  /*9200*/  LOP3.LUT R5, R180, 0x40, RZ, 0xc0, !PT ;  /* 0x00000040b4057812 */ /* 0x000fc400078ec0ff */
[----:B------:R-:W-:Y:S02]  /*9210*/  LEA R6, R179, R166, 0x2 ;  /* 0x000000a6b3067211 */ /* 0x000fe400078e10ff */
[----:B------:R-:W-:Y:S02]  /*9220*/  LOP3.LUT R7, R180, 0x80, RZ, 0xc0, !PT ;  /* 0x00000080b4077812 */ /* 0x000fe400078ec0ff */
[C---:B------:R-:W-:Y:S01]  /*9230*/  IADD3 R8, PT, PT, R6.reuse, -R5, RZ ;  /* 0x8000000506087210 */ /* 0x040fe20007ffe0ff */
[----:B------:R-:W-:Y:S01]  /*9240*/  STS.64 [R6], R112 ;  /* 0x0000007006007388 */ /* 0x000fe20000000a00 */
[-C--:B------:R-:W-:Y:S02]  /*9250*/  IADD3 R9, PT, PT, R6, -R7.reuse, RZ ;  /* 0x8000000706097210 */ /* 0x080fe40007ffe0ff */
[----:B------:R-:W-:Y:S01]  /*9260*/  IADD3 R7, PT, PT, R8, -R7, RZ ;  /* 0x8000000708077210 */ /* 0x000fe20007ffe0ff */
[----:B------:R-:W-:Y:S04]  /*9270*/  STS.64 [R6+0x400], R114 ;  /* 0x0004007206007388 */ /* 0x000fe80000000a00 */
        /* <DEDUP_REMOVED lines=15> */
[----:B------:R2:W-:Y:S04]  /*9370*/  STS.64 [R6+0x4400], R94 ;  /* 0x0044005e06007388 */ /* 0x0005e80000000a00 */
[----:B------:R-:W-:Y:S04]  /*9380*/  STS.64 [R8+0x4020], R96 ;  /* 0x0040206008007388 */ /* 0x000fe80000000a00 */
[----:B------:R3:W-:Y:S04]  /*9390*/  STS.64 [R8+0x4420], R98 ;  /* 0x0044206208007388 */ /* 0x0007e80000000a00 */
[----:B------:R4:W-:Y:S04]  /*93a0*/  STS.64 [R9+0x4040], R100 ;  /* 0x0040406409007388 */ /* 0x0009e80000000a00 */
[----:B------:R4:W-:Y:S04]  /*93b0*/  STS.64 [R9+0x4440], R102 ;  /* 0x0044406609007388 */ /* 0x0009e80000000a00 */
[----:B------:R4:W-:Y:S04]  /*93c0*/  STS.64 [R7+0x4060], R104 ;  /* 0x0040606807007388 */ /* 0x0009e80000000a00 */
[----:B------:R4:W-:Y:S04]  /*93d0*/  STS.64 [R7+0x4460], R106 ;  /* 0x0044606a07007388 */ /* 0x0009e80000000a00 */
[----:B------:R-:W4:Y:S04]  /*93e0*/  LD.E.64 R10, desc[UR4][R2.64+0xb0] ;  /* 0x0000b004020a7980 */ /* 0x000f28000c101b00 */
[----:B------:R-:W4:Y:S04]  /*93f0*/  LD.E R12, desc[UR4][R2.64+0x60] ;  /* 0x00006004020c7980 */ /* 0x000f28000c101900 */
[----:B------:R-:W4:Y:S04]  /*9400*/  LD.E R5, desc[UR4][R2.64+0xcc] ;  /* 0x0000cc0402057980 */ /* 0x000f28000c101900 */
[----:B------:R-:W4:Y:S04]  /*9410*/  LD.E.64 R56, desc[UR4][R2.64+0x78] ;  /* 0x0000780402387980 */ /* 0x000f28000c101b00 */
[----:B------:R1:W5:Y:S01]  /*9420*/  LD.E.64 R58, desc[UR4][R2.64+0xa8] ;  /* 0x0000a804023a7980 */ /* 0x000362000c101b00 */
[----:B--2---:R-:W-:Y:S01]  /*9430*/  SHF.L.U32 R6, R177, 0x2, RZ ;  /* 0x00000002b1067819 */ /* 0x004fe200000006ff */
[----:B------:R-:W2:Y:S01]  /*9440*/  @P0 MUFU.LG2 R62, R4 ;  /* 0x00000004003e0308 */ /* 0x000ea20000000c00 */
[----:B------:R-:W-:Y:S01]  /*9450*/  LOP3.LUT R15, R170, 0xd8, RZ, 0xc0, !PT ;  /* 0x000000d8aa0f7812 */ /* 0x000fe200078ec0ff */
[----:B------:R-:W-:Y:S01]  /*9460*/  BSSY.RECONVERGENT B0, `(.L_x_539) ;  /* 0x000003a000007945 */ /* 0x000fe20003800200 */
[----:B------:R-:W-:-:S02]  /*9470*/  SHF.L.U32 R13, R184, 0x5, RZ ;  /* 0x00000005b80d7819 */ /* 0x000fc400000006ff */
[----:B---3--:R-:W-:Y:S02]  /*9480*/  LOP3.LUT R8, R6, 0xf04, RZ, 0xc0, !PT ;  /* 0x00000f0406087812 */ /* 0x008fe400078ec0ff */
[----:B------:R-:W-:Y:S01]  /*9490*/  SHF.R.U32.HI R54, RZ, 0x1, R177 ;  /* 0x00000001ff367819 */ /* 0x000fe200000116b1 */
[----:B------:R-:W3:Y:S01]  /*94a0*/  @P5 MUFU.LG2 R52, R52 ;  /* 0x0000003400345308 */ /* 0x000ee20000000c00 */
[----:B------:R-:W-:Y:S02]  /*94b0*/  LOP3.LUT R8, R8, 0x20, R13, 0xf8, !PT ;  /* 0x0000002008087812 */ /* 0x000fe400078ef80d */
[----:B------:R-:W-:Y:S02]  /*94c0*/  LOP3.LUT R15, R15, 0x18, R54, 0x78, !PT ;  /* 0x000000180f0f7812 */ /* 0x000fe400078e7836 */
[----:B------:R-:W-:Y:S02]  /*94d0*/  LOP3.LUT P6, RZ, R177, 0x3, RZ, 0xc0, !PT ;  /* 0x00000003b1ff7812 */ /* 0x000fe400078cc0ff */
[----:B------:R-:W-:Y:S01]  /*94e0*/  LOP3.LUT R15, R8, R15, RZ, 0xfc, !PT ;  /* 0x0000000f080f7212 */ /* 0x000fe200078efcff */
[----:B--2---:R-:W-:Y:S01]  /*94f0*/  @P0 FMUL.FTZ R62, R62, 0.69314718246459960938 ;  /* 0x3f3172183e3e0820 */ /* 0x004fe20000410000 */
[----:B------:R-:W-:-:S02]  /*9500*/  ISETP.GE.AND P4, PT, R184, R167, PT ;  /* 0x000000a7b800720c */ /* 0x000fc40003f86270 */
[----:B------:R-:W-:Y:S01]  /*9510*/  LEA R166, R15, R166, 0x2 ;  /* 0x000000a60fa67211 */ /* 0x000fe200078e10ff */
[----:B------:R-:W-:Y:S01]  /*9520*/  BAR.SYNC.DEFER_BLOCKING 0x0 ;  /* 0x0000000000007b1d */ /* 0x000fe20000010000 */
[----:B------:R-:W-:Y:S02]  /*9530*/  IADD3 R60, PT, PT, R184, 0x20, RZ ;  /* 0x00000020b83c7810 */ /* 0x000fe40007ffe0ff */
[----:B-1----:R-:W-:Y:S01]  /*9540*/  LOP3.LUT R3, R6, 0x1c, RZ, 0xc0, !PT ;  /* 0x0000001c06037812 */ /* 0x002fe200078ec0ff */
[----:B---3--:R-:W-:Y:S01]  /*9550*/  @P5 FMUL.FTZ R52, R52, 0.69314718246459960938 ;  /* 0x3f31721834345820 */ /* 0x008fe20000410000 */
[----:B------:R-:W-:Y:S01]  /*9560*/  MOV R2, 0xff800000 ;  /* 0xff80000000027802 */ /* 0x000fe20000000f00 */
[C---:B-----5:R-:W-:Y:S01]  /*9570*/  @P0 FFMA.FTZ R2, R53.reuse, R116, R62 ;  /* 0x0000007435020223 */ /* 0x060fe2000001003e */
[----:B------:R-:W-:Y:S01]  /*9580*/  LOP3.LUT R61, R54, 0x30, RZ, 0xc0, !PT ;  /* 0x00000030363d7812 */ /* 0x000fe200078ec0ff */
[----:B------:R-:W-:Y:S01]  /*9590*/  IMAD R3, R184, 0x60, R3 ;  /* 0x00000060b8037824 */ /* 0x000fe200078e0203 */
[----:B------:R-:W-:Y:S01]  /*95a0*/  MOV R55, 0xff800000 ;  /* 0xff80000000377802 */ /* 0x000fe20000000f00 */
[----:B------:R-:W-:Y:S01]  /*95b0*/  @P5 FFMA.FTZ R55, R53, R0, R52 ;  /* 0x0000000035375223 */ /* 0x000fe20000010034 */
[----:B------:R-:W-:-:S02]  /*95c0*/  ISETP.GE.AND P2, PT, R60, R167, PT ;  /* 0x000000a73c00720c */ /* 0x000fc40003f46270 */
[----:B------:R-:W-:Y:S01]  /*95d0*/  LOP3.LUT R61, R61, 0x7, R186, 0xf8, !PT ;  /* 0x000000073d3d7812 */ /* 0x000fe200078ef8ba */
[----:B------:R1:W2:Y:S04]  /*95e0*/  LDS.128 R48, [R166] ;  /* 0x00000000a6307984 */ /* 0x0002a80000000c00 */
[----:B------:R1:W3:Y:S04]  /*95f0*/  LDS.128 R32, [R166+0x2000] ;  /* 0x00200000a6207984 */ /* 0x0002e80000000c00 */
[----:B------:R1:W1:Y:S04]  /*9600*/  LDS.128 R16, [R166+0x4000] ;  /* 0x00400000a6107984 */ /* 0x0002680000000c00 */
[----:B------:R1:W1:Y:S04]  /*9610*/  LDS.128 R44, [R166+0x800] ;  /* 0x00080000a62c7984 */ /* 0x0002680000000c00 */
[----:B------:R1:W1:Y:S04]  /*9620*/  LDS.128 R28, [R166+0x2800] ;  /* 0x00280000a61c7984 */ /* 0x0002680000000c00 */
[----:B------:R1:W1:Y:S04]  /*9630*/  LDS.128 R40, [R166+0x1000] ;  /* 0x00100000a6287984 */ /* 0x0002680000000c00 */
[----:B------:R1:W1:Y:S04]  /*9640*/  LDS.128 R24, [R166+0x3000] ;  /* 0x00300000a6187984 */ /* 0x0002680000000c00 */
[----:B------:R1:W1:Y:S04]  /*9650*/  LDS.128 R36, [R166+0x1800] ;  /* 0x00180000a6247984 */ /* 0x0002680000000c00 */
[----:B------:R1:W1:Y:S01]  /*9660*/  LDS.128 R20, [R166+0x3800] ;  /* 0x00380000a6147984 */ /* 0x0002620000000c00 */
[----:B----4-:R-:W-:Y:S01]  /*9670*/  IMAD R183, R10, UR8, R183 ;  /* 0x000000080ab77c24 */ /* 0x010fe2000f8e02b7 */
[----:B------:R-:W-:-:S02]  /*9680*/  IADD3 R10, PT, PT, R184, 0x10, RZ ;  /* 0x00000010b80a7810 */ /* 0x000fc40007ffe0ff */
[----:B------:R-:W-:Y:S01]  /*9690*/  IADD3 R184, PT, PT, R184, 0x30, RZ ;  /* 0x00000030b8b87810 */ /* 0x000fe20007ffe0ff */
[----:B------:R-:W-:Y:S01]  /*96a0*/  IMAD R12, R183, R12, R181 ;  /* 0x0000000cb70c7224 */ /* 0x000fe200078e02b5 */
[-C--:B------:R-:W-:Y:S02]  /*96b0*/  ISETP.GE.AND P3, PT, R10, R167.reuse, PT ;  /* 0x000000a70a00720c */ /* 0x080fe40003f66270 */
[----:B------:R-:W-:Y:S01]  /*96c0*/  ISETP.GE.AND P1, PT, R184, R167, PT ;  /* 0x000000a7b800720c */ /* 0x000fe20003f26270 */
[----:B------:R-:W-:Y:S02]  /*96d0*/  IMAD R182, R11, R12, R182 ;  /* 0x0000000c0bb67224 */ /* 0x000fe400078e02b6 */
[----:B------:R4:W1:Y:S02]  /*96e0*/  LDS.128 R12, [R166+0x4800] ;  /* 0x00480000a60c7984 */ /* 0x0008640000000c00 */
[----:B------:R-:W-:Y:S02]  /*96f0*/  IMAD R64, R182, R5, RZ ;  /* 0x00000005b6407224 */ /* 0x000fe400078e02ff */
[----:B------:R4:W1:Y:S03]  /*9700*/  LDS.128 R8, [R166+0x5000] ;  /* 0x00500000a6087984 */ /* 0x0008660000000c00 */
[----:B------:R-:W-:Y:S01]  /*9710*/  IADD3 R3, P0, PT, R3, R64, RZ ;  /* 0x0000004003037210 */ /* 0x000fe20007f1e0ff */
[----:B------:R4:W1:Y:S03]  /*9720*/  LDS.128 R4, [R166+0x5800] ;  /* 0x00580000a6047984 */ /* 0x0008660000000c00 */
[----:B------:R-:W-:-:S02]  /*9730*/  LEA.HI.X.SX32 R64, R64, RZ, 0x1, P0 ;  /* 0x000000ff40407211 */ /* 0x000fc400000f0eff */
[----:B------:R-:W-:-:S04]  /*9740*/  LEA R56, P0, R3, R56, 0x2 ;  /* 0x0000003803387211 */ /* 0x000fc800078010ff */
[----:B------:R-:W-:Y:S01]  /*9750*/  LEA.HI.X R57, R3, R57, R64, 0x2, P0 ;  /* 0x0000003903397211 */ /* 0x000fe200000f1440 */
[----:B--23--:R-:W-:Y:S08]  /*9760*/  @P6 BRA `(.L_x_540) ;  /* 0x0000000000246947 */ /* 0x00cff00003800000 */
[C---:B------:R-:W-:Y:S01]  /*9770*/  VIADD R0, R61.reuse, 0x8 ;  /* 0x000000083d007836 */ /* 0x040fe20000000000 */
[----:B------:R-:W-:Y:S02]  /*9780*/  IADD3 R3, P0, PT, R182, R61, RZ ;  /* 0x0000003db6037210 */ /* 0x000fe40007f1e0ff */
[-C--:B------:R-:W-:Y:S02]  /*9790*/  ISETP.GE.AND P6, PT, R61, R167.reuse, PT ;  /* 0x000000a73d00720c */ /* 0x080fe40003fc6270 */
[----:B------:R-:W-:Y:S02]  /*97a0*/  ISETP.GE.AND P5, PT, R0, R167, PT ;  /* 0x000000a70000720c */ /* 0x000fe40003fa6270 */
[----:B------:R-:W-:Y:S02]  /*97b0*/  LEA.HI.X.SX32 R182, R182, RZ, 0x1, P0 ;  /* 0x000000ffb6b67211 */ /* 0x000fe400000f0eff */
[----:B------:R-:W-:-:S04]  /*97c0*/  LEA R52, P0, R3, R58, 0x2 ;  /* 0x0000003a03347211 */ /* 0x000fc800078010ff */
[----:B------:R-:W-:-:S05]  /*97d0*/  LEA.HI.X R53, R3, R59, R182, 0x2, P0 ;  /* 0x0000003b03357211 */ /* 0x000fca00000f14b6 */
[----:B------:R2:W-:Y:S04]  /*97e0*/  @!P6 ST.E desc[UR4][R52.64], R2 ;  /* 0x000000023400e985 */ /* 0x0005e8000c101904 */
[----:B------:R2:W-:Y:S02]  /*97f0*/  @!P5 ST.E desc[UR4][R52.64+0x20], R55 ;  /* 0x000020373400d985 */ /* 0x0005e4000c101904 */
.L_x_540:
[----:B------:R-:W-:Y:S05]  /*9800*/  BSYNC.RECONVERGENT B0 ;  /* 0x0000000000007941 */ /* 0x000fea0003800200 */
.L_x_539:
[----:B------:R-:W-:Y:S01]  /*9810*/  MOV R177, 0x0 ;  /* 0x0000000000b17802 */ /* 0x000fe20000000f00 */
[----:B------:R-:W-:Y:S04]  /*9820*/  @!P4 ST.E.128 desc[UR4][R56.64], R48 ;  /* 0x000000303800c985 */ /* 0x000fe8000c101d04 */
[----:B------:R-:W-:Y:S04]  /*9830*/  @!P4 ST.E.128 desc[UR4][R56.64+0x80], R32 ;  /* 0x000080203800c985 */ /* 0x000fe8000c101d04 */
[----:B-1----:R-:W-:Y:S04]  /*9840*/  @!P4 ST.E.128 desc[UR4][R56.64+0x100], R16 ;  /* 0x000100103800c985 */ /* 0x002fe8000c101d04 */
[----:B------:R-:W-:Y:S04]  /*9850*/  @!P3 ST.E.128 desc[UR4][R56.64+0x1800], R44 ;  /* 0x0018002c3800b985 */ /* 0x000fe8000c101d04 */
[----:B------:R-:W-:Y:S04]  /*9860*/  @!P3 ST.E.128 desc[UR4][R56.64+0x1880], R28 ;  /* 0x0018801c3800b985 */ /* 0x000fe8000c101d04 */
[----:B------:R-:W-:Y:S04]  /*9870*/  @!P3 ST.E.128 desc[UR4][R56.64+0x1900], R12 ;  /* 0x0019000c3800b985 */ /* 0x000fe8000c101d04 */
[----:B------:R-:W-:Y:S04]  /*9880*/  @!P2 ST.E.128 desc[UR4][R56.64+0x3000], R40 ;  /* 0x003000283800a985 */ /* 0x000fe8000c101d04 */
[----:B------:R-:W-:Y:S04]  /*9890*/  @!P2 ST.E.128 desc[UR4][R56.64+0x3080], R24 ;  /* 0x003080183800a985 */ /* 0x000fe8000c101d04 */
[----:B------:R2:W-:Y:S02]  /*98a0*/  @!P2 ST.E.128 desc[UR4][R56.64+0x3100], R8 ;  /* 0x003100083800a985 */ /* 0x0005e4000c101d04 */
[----:B--2-4-:R-:W-:Y:S05]  /*98b0*/  @P1 RET.REL.NODEC R176 `(_ZN5flash24flash_fwd_splitkv_kernelI23Flash_fwd_kernel_traitsILi96ELi64ELi128ELi4ELb0ELb0EN7cutlass10bfloat16_tE19Flash_kernel_traitsILi96ELi64ELi128ELi4ES3_EELb0ELb0ELb0ELb0ELb1ELb0ELb1ELb0EEEvNS_16Flash_fwd_paramsE) ;  /* 0xffffff64b0d01950 */ /* 0x014fea0003c3ffff */
[----:B------:R-:W-:Y:S01]  /*98c0*/  MOV R177, 0x0 ;  /* 0x0000000000b17802 */ /* 0x000fe20000000f00 */
[----:B------:R-:W-:Y:S04]  /*98d0*/  ST.E.128 desc[UR4][R56.64+0x4800], R36 ;  /* 0x0048002438007985 */ /* 0x000fe8000c101d04 */
[----:B------:R-:W-:Y:S04]  /*98e0*/  ST.E.128 desc[UR4][R56.64+0x4880], R20 ;  /* 0x0048801438007985 */ /* 0x000fe8000c101d04 */
[----:B------:R1:W-:Y:S02]  /*98f0*/  ST.E.128 desc[UR4][R56.64+0x4900], R4 ;  /* 0x0049000438007985 */ /* 0x0003e4000c101d04 */
[----:B-1----:R-:W-:Y:S05]  /*9900*/  RET.REL.NODEC R176 `(_ZN5flash24flash_fwd_splitkv_kernelI23Flash_fwd_kernel_traitsILi96ELi64ELi128ELi4ELb0ELb0EN7cutlass10bfloat16_tE19Flash_kernel_traitsILi96ELi64ELi128ELi4ES3_EELb0ELb0ELb0ELb0ELb1ELb0ELb1ELb0EEEvNS_16Flash_fwd_paramsE) ;  /* 0xffffff64b0bc7950 */ /* 0x002fea0003c3ffff */
.L_x_538:
[----:B------:R-:W-:Y:S01]  /*9910*/  MOV R6, 0x2 ;  /* 0x0000000200067802 */ /* 0x000fe20000000f00 */
[----:B------:R-:W-:Y:S01]  /*9920*/  IMAD.MOV.U32 R5, RZ, RZ, 0x1f ;  /* 0x0000001fff057424 */ /* 0x000fe200078e00ff */
[----:B------:R-:W-:-:S07]  /*9930*/  MOV R7, 0xffffffff ;  /* 0xffffffff00077802 */ /* 0x000fce0000000f00 */
[----:B-1---5:R-:W-:Y:S05]  /*9940*/  WARPSYNC.COLLECTIVE R7, `(.L_x_541) ;  /* 0x0000000007087348 */ /* 0x022fea0003c00000 */
[----:B------:R2:W3:Y:S02]  /*9950*/  SHFL.BFLY P0, R8, R194, R6, R5 ;  /* 0x0c000006c2087389 */ /* 0x0004e40000000005 */
[----:B-123-5:R-:W-:Y:S05]  /*9960*/  ENDCOLLECTIVE ;  /* 0x000000000000791b */ /* 0x02efea0003800000 */
.L_x_541:
[----:B------:R-:W-:Y:S02]  /*9970*/  IMAD.MOV.U32 R9, RZ, RZ, R8 ;  /* 0x000000ffff097224 */ /* 0x000fe400078e0008 */
[----:B------:R-:W-:Y:S02]  /*9980*/  IMAD.MOV.U32 R6, RZ, RZ, 0x1 ;  /* 0x00000001ff067424 */ /* 0x000fe400078e00ff */
[----:B------:R-:W-:-:S05]  /*9990*/  FADD.FTZ R9, R9, R194 ;  /* 0x000000c209097221 */ /* 0x000fca0000010000 */
[----:B------:R-:W-:-:S07]  /*99a0*/  MOV R194, R9 ;  /* 0x0000000900c27202 */ /* 0x000fce0000000f00 */
[----:B------:R-:W-:Y:S05]  /*99b0*/  WARPSYNC.COLLECTIVE R7, `(.L_x_542) ;  /* 0x0000000007087348 */ /* 0x000fea0003c00000 */
[----:B------:R1:W2:Y:S02]  /*99c0*/  SHFL.BFLY P0, R8, R194, R6, R5 ;  /* 0x0c000006c2087389 */ /* 0x0002a40000000005 */
[----:B-12---:R-:W-:Y:S05]  /*99d0*/  ENDCOLLECTIVE ;  /* 0x000000000000791b */ /* 0x006fea0003800000 */
.L_x_542:
[----:B------:R-:W-:Y:S01]  /*99e0*/  MOV R194, R195 ;  /* 0x000000c300c27202 */ /* 0x000fe20000000f00 */
[----:B------:R-:W-:Y:S01]  /*99f0*/  IMAD.MOV.U32 R6, RZ, RZ, 0x2 ;  /* 0x00000002ff067424 */ /* 0x000fe200078e00ff */
[----:B------:R-:W-:-:S07]  /*9a00*/  MOV R4, R8 ;  /* 0x0000000800047202 */ /* 0x000fce0000000f00 */
[----:B------:R-:W-:Y:S05]  /*9a10*/  WARPSYNC.COLLECTIVE R7, `(.L_x_543) ;  /* 0x0000000007087348 */ /* 0x000fea0003c00000 */
[----:B------:R1:W2:Y:S02]  /*9a20*/  SHFL.BFLY P0, R8, R194, R6, R5 ;  /* 0x0c000006c2087389 */ /* 0x0002a40000000005 */
[----:B-12---:R-:W-:Y:S05]  /*9a30*/  ENDCOLLECTIVE ;  /* 0x000000000000791b */ /* 0x006fea0003800000 */
.L_x_543:
[----:B------:R-:W-:Y:S01]  /*9a40*/  FADD.FTZ R4, R9, R4 ;  /* 0x0000000409047221 */ /* 0x000fe20000010000 */
[----:B------:R-:W-:Y:S01]  /*9a50*/  FADD.FTZ R52, R8, R195 ;  /* 0x000000c308347221 */ /* 0x000fe20000010000 */
[----:B------:R-:W-:-:S04]  /*9a60*/  MOV R6, 0x1 ;  /* 0x0000000100067802 */ /* 0x000fc80000000f00 */
[----:B------:R-:W-:-:S07]  /*9a70*/  MOV R194, R52 ;  /* 0x0000003400c27202 */ /* 0x000fce0000000f00 */
[----:B------:R-:W-:Y:S05]  /*9a80*/  WARPSYNC.COLLECTIVE R7, `(.L_x_544) ;  /* 0x0000000007087348 */ /* 0x000fea0003c00000 */
[----:B------:R1:W2:Y:S02]  /*9a90*/  SHFL.BFLY P0, R8, R194, R6, R5 ;  /* 0x0c000006c2087389 */ /* 0x0002a40000000005 */
[----:B-12---:R-:W-:Y:S05]  /*9aa0*/  ENDCOLLECTIVE ;  /* 0x000000000000791b */ /* 0x006fea0003800000 */
.L_x_544:
[----:B------:R-:W-:Y:S05]  /*9ab0*/  BRA `(.L_x_545) ;  /* 0xfffffff000d07947 */ /* 0x000fea000383ffff */
.L_x_546:
        /* <DEDUP_REMOVED lines=12> */
.L_x_11594:


//--------------------- .text._ZN5flash24flash_fwd_splitkv_kernelI23Flash_fwd_kernel_traitsILi96ELi64ELi128ELi4ELb0ELb0EN7cutlass10bfloat16_tE19Flash_kernel_traitsILi96ELi64ELi128ELi4ES3_EELb0ELb0ELb0ELb0ELb1ELb1ELb1ELb0EEEvNS_16Flash_fwd_paramsE --------------------------
	.section	.text._ZN5flash24flash_fwd_splitkv_kernelI23Flash_fwd_kernel_traitsILi96ELi64ELi128ELi4ELb0ELb0EN7cutlass10bfloat16_tE19Flash_kernel_traitsILi96ELi64ELi128ELi4ES3_EELb0ELb0ELb0ELb0ELb1ELb1ELb1ELb0EEEvNS_16Flash_fwd_paramsE,"ax",@progbits
	.align	128
        .global         _ZN5flash24flash_fwd_splitkv_kernelI23Flash_fwd_kernel_traitsILi96ELi64ELi128ELi4ELb0ELb0EN7cutlass10bfloat16_tE19Flash_kernel_traitsILi96ELi64ELi128ELi4ES3_EELb0ELb0ELb0ELb0ELb1ELb1ELb1ELb0EEEvNS_16Flash_fwd_paramsE
        .type           _ZN5flash24flash_fwd_splitkv_kernelI23Flash_fwd_kernel_traitsILi96ELi64ELi128ELi4ELb0ELb0EN7cutlass10bfloat16_tE19Flash_kernel_traitsILi96ELi64ELi128ELi4ES3_EELb0ELb0ELb0ELb0ELb1ELb1ELb1ELb0EEEvNS_16Flash_fwd_paramsE,@function
        .size           _ZN5flash24flash_fwd_splitkv_kernelI23Flash_fwd_kernel_traitsILi96ELi64ELi128ELi4ELb0ELb0EN7cutlass10bfloat16_tE19Flash_kernel_traitsILi96ELi64ELi128ELi4ES3_EELb0ELb0ELb0ELb0ELb1ELb1ELb1ELb0EEEvNS_16Flash_fwd_paramsE,(.L_x_11595 - _ZN5flash24flash_fwd_splitkv_kernelI23Flash_fwd_kernel_traitsILi96ELi64ELi128ELi4ELb0ELb0EN7cutlass10bfloat16_tE19Flash_kernel_traitsILi96ELi64ELi128ELi4ES3_EELb0ELb0ELb0ELb0ELb1ELb1ELb1ELb0EEEvNS_16Flash_fwd_paramsE)
        .other          _ZN5flash24flash_fwd_splitkv_kernelI23Flash_fwd_kernel_traitsILi96ELi64ELi128ELi4ELb0ELb0EN7cutlass10bfloat16_tE19Flash_kernel_traitsILi96ELi64ELi128ELi4ES3_EELb0ELb0ELb0ELb0ELb1ELb1ELb1ELb0EEEvNS_16Flash_fwd_paramsE,@"STO_CUDA_ENTRY STV_DEFAULT"
_ZN5flash24flash_fwd_splitkv_kernelI23Flash_fwd_kernel_traitsILi96ELi64ELi128ELi4ELb0ELb0EN7cutlass10bfloat16_tE19Flash_kernel_traitsILi96ELi64ELi128ELi4ES3_EELb0ELb0ELb0ELb0ELb1ELb1ELb1ELb0EEEvNS_16Flash_fwd_paramsE:
.text._ZN5flash24flash_fwd_splitkv_kernelI23Flash_fwd_kernel_traitsILi96ELi64ELi128ELi4ELb0ELb0EN7cutlass10bfloat16_tE19Flash_kernel_traitsILi96ELi64ELi128ELi4ES3_EELb0ELb0ELb0ELb0ELb1ELb1ELb1ELb0EEEvNS_16Flash_fwd_paramsE:
        /* <DEDUP_REMOVED lines=29> */
[----:B-1----:R-:W-:Y:S05]  /*01d0*/  CALL.REL.NOINC `($_ZN5flash24flash_fwd_splitkv_kernelI23Flash_fwd_kernel_traitsILi96ELi64ELi128ELi4ELb0ELb0EN7cutlass10bfloat16_tE19Flash_kernel_traitsILi96ELi64ELi128ELi4ES3_EELb0ELb0ELb0ELb0ELb1ELb1ELb1ELb0EEEvNS_16Flash_fwd_paramsE$_ZN5flash30compute_attn_1rowblock_splitkvI23Flash_fwd_kernel_traitsILi96ELi64ELi128ELi4ELb0ELb0EN7cutlass10bfloat16_tE19Flash_kernel_traitsILi96ELi64ELi128ELi4ES3_EELb0ELb0ELb0ELb0ELb1ELb1ELb1ELb0ENS_16Flash_fwd_paramsEEEvRKT8_iiiii) ;  /* 0x0000000000087944 */ /* 0x002fea0003c00000 */
[----:B------:R-:W-:Y:S05]  /*01e0*/  BSYNC.RECONVERGENT B2 ;  /* 0x0000000000027941 */ /* 0x000fea0003800200 */
.L_x_547:
[----:B------:R-:W-:Y:S05]  /*01f0*/  EXIT ;  /* 0x000000000000794d */ /* 0x000fea0003800000 */
        .type           $_ZN5flash24flash_fwd_splitkv_kernelI23Flash_fwd_kernel_traitsILi96ELi64ELi128ELi4ELb0ELb0EN7cutlass10bfloat16_tE19Flash_kernel_traitsILi96ELi64ELi128ELi4ES3_EELb0ELb0ELb0ELb0ELb1ELb1ELb1ELb0EEEvNS_16Flash_fwd_paramsE$_ZN5flash30compute_attn_1rowblock_splitkvI23Flash_fwd_kernel_traitsILi96ELi64ELi128ELi4ELb0ELb0EN7cutlass10bfloat16_tE19Flash_kernel_traitsILi96ELi64ELi128ELi4ES3_EELb0ELb0ELb0ELb0ELb1ELb1ELb1ELb0ENS_16Flash_fwd_paramsEEEvRKT8_iiiii,@function
        .size           $_ZN5flash24flash_fwd_splitkv_kernelI23Flash_fwd_kernel_traitsILi96ELi64ELi128ELi4ELb0ELb0EN7cutlass10bfloat16_tE19Flash_kernel_traitsILi96ELi64ELi128ELi4ES3_EELb0ELb0ELb0ELb0ELb1ELb1ELb1ELb0EEEvNS_16Flash_fwd_paramsE$_ZN5flash30compute_attn_1rowblock_splitkvI23Flash_fwd_kernel_traitsILi96ELi64ELi128ELi4ELb0ELb0EN7cutlass10bfloat16_tE19Flash_kernel_traitsILi96ELi64ELi128ELi4ES3_EELb0ELb0ELb0ELb0ELb1ELb1ELb1ELb0ENS_16Flash_fwd_paramsEEEvRKT8_iiiii,(.L_x_11595 - $_ZN5flash24flash_fwd_splitkv_kernelI23Flash_fwd_kernel_traitsILi96ELi64ELi128ELi4ELb0ELb0EN7cutlass10bfloat16_tE19Flash_kernel_traitsILi96ELi64ELi128ELi4ES3_EELb0ELb0ELb0ELb0ELb1ELb1ELb1ELb0EEEvNS_16Flash_fwd_paramsE$_ZN5flash30compute_attn_1rowblock_splitkvI23Flash_fwd_kernel_traitsILi96ELi64ELi128ELi4ELb0ELb0EN7cutlass10bfloat16_tE19Flash_kernel_traitsILi96ELi64ELi128ELi4ES3_EELb0ELb0ELb0ELb0ELb1ELb1ELb1ELb0ENS_16Flash_fwd_paramsEEEvRKT8_iiiii)
$_ZN5flash24flash_fwd_splitkv_kernelI23Flash_fwd_kernel_traitsILi96ELi64ELi128ELi4ELb0ELb0EN7cutlass10bfloat16_tE19Flash_kernel_traitsILi96ELi64ELi128ELi4ES3_EELb0ELb0ELb0ELb0ELb1ELb1ELb1ELb0EEEvNS_16Flash_fwd_paramsE$_ZN5flash30compute_attn_1rowblock_splitkvI23Flash_fwd_kernel_traitsILi96ELi64ELi128ELi4ELb0ELb0EN7cutlass10bfloat16_tE19Flash_kernel_traitsILi96ELi64ELi128ELi4ES3_EELb0ELb0ELb0ELb0ELb1ELb1ELb1ELb0ENS_16Flash_fwd_paramsEEEvRKT8_iiiii:
        /* <DEDUP_REMOVED lines=30> */
[----:B------:R-:W-:Y:S01]  /*03e0*/  ISETP.NE.U32.AND P0, PT, R14, RZ, PT ;  /* 0x000000ff0e00720c */ /* 0x000fe20003f05070 */
[----:B------:R-:W-:Y:S02]  /*03f0*/  IMAD.MOV.U32 R13, RZ, RZ, -0x1 ;  /* 0xffffffffff0d7424 */ /* 0x000fe400078e00ff */
[----:B------:R-:W-:Y:S01]  /*0400*/  IMAD.X R19, R19, 0x1, R0, P1 ;  /* 0x0000000113137824 */ /* 0x000fe200008e0600 */
[----:B------:R-:W-:-:S03]  /*0410*/  ISETP.NE.AND.EX P0, PT, R15, RZ, PT, P0 ;  /* 0x000000ff0f00720c */ /* 0x000fc60003f05300 */
[----:B------:R-:W-:Y:S10]  /*0420*/  @!P2 BRA `(.L_x_549) ;  /* 0x000000000010a947 */ /* 0x000ff40003800000 */
[----:B------:R-:W3:Y:S02]  /*0430*/  LD.E.U8 R6, desc[UR4][R2.64+0x1b2] ;  /* 0x0001b20402067980 */ /* 0x000ee4000c101100 */
[----:B---3--:R-:W-:-:S13]  /*0440*/  ISETP.NE.AND P1, PT, R6, RZ, PT ;  /* 0x000000ff0600720c */ /* 0x008fda0003f25270 */
[----:B------:R-:W-:Y:S05]  /*0450*/  @!P1 BRA `(.L_x_549) ;  /* 0x0000000000049947 */ /* 0x000fea0003800000 */
[----:B------:R3:W5:Y:S02]  /*0460*/  LD.E R13, desc[UR4][R18.64] ;  /* 0x00000004120d7980 */ /* 0x000764000c101900 */
.L_x_549:
[----:B------:R-:W-:Y:S05]  /*0470*/  BSYNC.RECONVERGENT B0 ;  /* 0x0000000000007941 */ /* 0x000fea0003800200 */
.L_x_548:
[----:B------:R-:W-:Y:S04]  /*0480*/  BSSY.RECONVERGENT B0, `(.L_x_550) ;  /* 0x0000007000007945 */ /* 0x000fe80003800200 */
[----:B------:R-:W-:Y:S05]  /*0490*/  @!P3 BRA `(.L_x_551) ;  /* 0x000000000014b947 */ /* 0x000fea0003800000 */
[----:B------:R-:W4:Y:S02]  /*04a0*/  LD.E.U8 R6, desc[UR4][R2.64+0x1b2] ;  /* 0x0001b20402067980 */ /* 0x000f24000c101100 */
[----:B----4-:R-:W-:-:S13]  /*04b0*/  ISETP.NE.AND P1, PT, R6, RZ, PT ;  /* 0x000000ff0600720c */ /* 0x010fda0003f25270 */
[----:B------:R-:W4:Y:S02]  /*04c0*/  @P1 LD.E R6, desc[UR4][R18.64+0x4] ;  /* 0x0000040412061980 */ /* 0x000f24000c101900 */
[----:B----45:R-:W-:-:S06]  /*04d0*/  @P1 IADD3 R7, PT, PT, R6, -R13, RZ ;  /* 0x8000000d06071210 */ /* 0x030fcc0007ffe0ff */
[----:B------:R4:W5:Y:S02]  /*04e0*/  @!P1 LD.E R7, desc[UR4][R18.64] ;  /* 0x0000000412079980 */ /* 0x000964000c101900 */
.L_x_551:
[----:B------:R-:W-:Y:S05]  /*04f0*/  BSYNC.RECONVERGENT B0 ;  /* 0x0000000000007941 */ /* 0x000fea0003800200 */
.L_x_550:
        /* <DEDUP_REMOVED lines=8> */
.L_x_553:
[----:B------:R-:W5:Y:S01]  /*0580*/  LD.E.64 R14, desc[UR4][R2.64+0x108] ;  /* 0x00010804020e7980 */ /* 0x000f62000c101b00 */
[----:B------:R-:W-:Y:S01]  /*0590*/  BSSY.RECONVERGENT B0, `(.L_x_555) ;  /* 0x0000006000007945 */ /* 0x000fe20003800200 */
[----:B------:R-:W-:Y:S01]  /*05a0*/  IMAD.MOV.U32 R130, RZ, RZ, RZ ;  /* 0x000000ffff827224 */ /* 0x000fe200078e00ff */
[----:B-----5:R-:W-:-:S04]  /*05b0*/  ISETP.NE.U32.AND P0, PT, R14, RZ, PT ;  /* 0x000000ff0e00720c */ /* 0x020fc80003f05070 */
[----:B------:R-:W-:-:S13]  /*05c0*/  ISETP.NE.AND.EX P0, PT, R15, RZ, PT, P0 ;  /* 0x000000ff0f00720c */ /* 0x000fda0003f05300 */
[----:B------:R-:W-:Y:S05]  /*05d0*/  @!P0 BRA `(.L_x_556) ;  /* 0x0000000000048947 */ /* 0x000fea0003800000 */
[----:B------:R1:W5:Y:S02]  /*05e0*/  LD.E R130, desc[UR4][R2.64+0xbc] ;  /* 0x0000bc0402827980 */ /* 0x000364000c101900 */
.L_x_556:
[----:B------:R-:W-:Y:S05]  /*05f0*/  BSYNC.RECONVERGENT B0 ;  /* 0x0000000000007941 */ /* 0x000fea0003800200 */
.L_x_555:
[----:B-----5:R-:W-:Y:S02]  /*0600*/  IADD3 R130, PT, PT, R130, R7, -R12 ;  /* 0x0000000782827210 */ /* 0x020fe40007ffe80c */
.L_x_554:
[----:B------:R-:W-:Y:S05]  /*0610*/  BSYNC.RECONVERGENT B1 ;  /* 0x0000000000017941 */ /* 0x000fea0003800200 */
.L_x_552:
[----:B------:R-:W-:Y:S01]  /*0620*/  IMAD.SHL.U32 R176, R11, 0x40, RZ ;  /* 0x000000400bb07824 */ /* 0x000fe200078e00ff */
[----:B------:R-:W-:Y:S01]  /*0630*/  MOV R6, R170 ;  /* 0x000000aa00067202 */ /* 0x000fe20000000f00 */
[----:B------:R-:W-:-:S03]  /*0640*/  IMAD.MOV.U32 R7, RZ, RZ, 0x0 ;  /* 0x00000000ff077424 */ /* 0x000fc600078e00ff */
[----:B------:R-:W-:-:S13]  /*0650*/  ISETP.GT.AND P0, PT, R161, R176, PT ;  /* 0x000000b0a100720c */ /* 0x000fda0003f04270 */
[----:B-1234-:R-:W-:Y:S05]  /*0660*/  @!P0 RET.REL.NODEC R6 `(_ZN5flash24flash_fwd_splitkv_kernelI23Flash_fwd_kernel_traitsILi96ELi64ELi128ELi4ELb0ELb0EN7cutlass10bfloat16_tE19Flash_kernel_traitsILi96ELi64ELi128ELi4ES3_EELb0ELb0ELb0ELb0ELb1ELb1ELb1ELb0EEEvNS_16Flash_fwd_paramsE) ;  /* 0xfffffff806648950 */ /* 0x01efea0003c3ffff */
[----:B------:R-:W2:Y:S01]  /*0670*/  LD.E R7, desc[UR4][R2.64+0xb8] ;  /* 0x0000b80402077980 */ /* 0x000ea2000c101900 */
[-C--:B------:R-:W-:Y:S02]  /*0680*/  IABS R8, R9.reuse ;  /* 0x0000000900087213 */ /* 0x080fe40000000000 */
[----:B------:R-:W-:Y:S02]  /*0690*/  IABS R4, R9 ;  /* 0x0000000900047213 */ /* 0x000fe40000000000 */
[----:B------:R-:W1:Y:S03]  /*06a0*/  I2F.RP R6, R8 ;  /* 0x0000000800067306 */ /* 0x000e660000209400 */
[----:B------:R-:W-:-:S05]  /*06b0*/  IMAD.MOV R4, RZ, RZ, -R4 ;  /* 0x000000ffff047224 */ /* 0x000fca00078e0a04 */
[----:B-1----:R-:W1:Y:S02]  /*06c0*/  MUFU.RCP R14, R6 ;  /* 0x00000006000e7308 */ /* 0x002e640000001000 */
[----:B-1----:R-:W-:-:S06]  /*06d0*/  VIADD R14, R14, 0xffffffe ;  /* 0x0ffffffe0e0e7836 */ /* 0x002fcc0000000000 */
[----:B------:R1:W3:Y:S02]  /*06e0*/  F2I.FTZ.U32.TRUNC.NTZ R15, R14 ;  /* 0x0000000e000f7305 */ /* 0x0002e4000021f000 */
[----:B-1----:R-:W-:Y:S02]  /*06f0*/  IMAD.MOV.U32 R14, RZ, RZ, RZ ;  /* 0x000000ffff0e7224 */ /* 0x002fe400078e00ff */
[----:B--2---:R-:W-:-:S05]  /*0700*/  VIADD R7, R7, 0x7f ;  /* 0x0000007f07077836 */ /* 0x004fca0000000000 */
[----:B------:R-:W-:-:S04]  /*0710*/  SHF.R.S32.HI R10, RZ, 0x1f, R7 ;  /* 0x0000001fff0a7819 */ /* 0x000fc80000011407 */
[----:B------:R-:W-:Y:S01]  /*0720*/  LEA.HI R10, R10, R7, RZ, 0x7 ;  /* 0x000000070a0a7211 */ /* 0x000fe200078f38ff */
[----:B---3--:R-:W-:-:S03]  /*0730*/  IMAD.MOV R7, RZ, RZ, -R15 ;  /* 0x000000ffff077224 */ /* 0x008fc600078e0a0f */
[----:B------:R-:W-:Y:S01]  /*0740*/  LEA.HI.SX32 R10, R10, R9, 0x19 ;  /* 0x000000090a0a7211 */ /* 0x000fe200078fcaff */
[----:B------:R-:W-:-:S04]  /*0750*/  IMAD R7, R7, R8, RZ ;  /* 0x0000000807077224 */ /* 0x000fc800078e02ff */
[----:B------:R-:W-:Y:S02]  /*0760*/  VIADD R10, R10, 0xffffffff ;  /* 0xffffffff0a0a7836 */ /* 0x000fe40000000000 */
[----:B------:R-:W-:-:S03]  /*0770*/  IMAD.HI.U32 R7, R15, R7, R14 ;  /* 0x000000070f077227 */ /* 0x000fc600078e000e */
[----:B------:R-:W-:Y:S02]  /*0780*/  IABS R6, R10 ;  /* 0x0000000a00067213 */ /* 0x000fe40000000000 */
[----:B------:R-:W-:-:S03]  /*0790*/  LOP3.LUT R10, R10, R9, RZ, 0x3c, !PT ;  /* 0x000000090a0a7212 */ /* 0x000fc600078e3cff */
[----:B------:R-:W-:Y:S01]  /*07a0*/  IMAD.HI.U32 R7, R7, R6, RZ ;  /* 0x0000000607077227 */ /* 0x000fe200078e00ff */
[----:B------:R-:W-:-:S03]  /*07b0*/  ISETP.GE.AND P0, PT, R10, RZ, PT ;  /* 0x000000ff0a00720c */ /* 0x000fc60003f06270 */
[----:B------:R-:W-:-:S05]  /*07c0*/  IMAD R15, R7, R4, R6 ;  /* 0x00000004070f7224 */ /* 0x000fca00078e0206 */
[----:B------:R-:W-:-:S13]  /*07d0*/  ISETP.GT.U32.AND P1, PT, R8, R15, PT ;  /* 0x0000000f0800720c */ /* 0x000fda0003f24070 */
[----:B------:R-:W-:Y:S02]  /*07e0*/  @!P1 IMAD.IADD R15, R15, 0x1, -R8 ;  /* 0x000000010f0f9824 */ /* 0x000fe400078e0a08 */
[----:B------:R-:W-:Y:S01]  /*07f0*/  @!P1 VIADD R7, R7, 0x1 ;  /* 0x0000000107079836 */ /* 0x000fe20000000000 */
[----:B------:R-:W-:Y:S02]  /*0800*/  ISETP.NE.AND P1, PT, R9, RZ, PT ;  /* 0x000000ff0900720c */ /* 0x000fe40003f25270 */
[----:B------:R-:W-:Y:S01]  /*0810*/  ISETP.GE.U32.AND P2, PT, R15, R8, PT ;  /* 0x000000080f00720c */ /* 0x000fe20003f46070 */
[----:B------:R-:W-:-:S05]  /*0820*/  VIADD R15, R130, 0x7f ;  /* 0x0000007f820f7836 */ /* 0x000fca0000000000 */
[----:B------:R-:W-:-:S04]  /*0830*/  SHF.R.S32.HI R4, RZ, 0x1f, R15 ;  /* 0x0000001fff047819 */ /* 0x000fc8000001140f */
[----:B------:R-:W-:-:S03]  /*0840*/  LEA.HI R4, R4, R15, RZ, 0x7 ;  /* 0x0000000f04047211 */ /* 0x000fc600078f38ff */
[----:B------:R-:W-:Y:S01]  /*0850*/  @P2 VIADD R7, R7, 0x1 ;  /* 0x0000000107072836 */ /* 0x000fe20000000000 */
[----:B------:R-:W-:-:S03]  /*0860*/  SHF.R.S32.HI R4, RZ, 0x7, R4 ;  /* 0x00000007ff047819 */ /* 0x000fc60000011404 */
        /* <DEDUP_REMOVED lines=59> */
[----:B-1----:R-:W-:Y:S05]  /*0c20*/  @P1 RET.REL.NODEC R170 `(_ZN5flash24flash_fwd_splitkv_kernelI23Flash_fwd_kernel_traitsILi96ELi64ELi128ELi4ELb0ELb0EN7cutlass10bfloat16_tE19Flash_kernel_traitsILi96ELi64ELi128ELi4ES3_EELb0ELb0ELb0ELb0ELb1ELb1ELb1ELb0EEEvNS_16Flash_fwd_paramsE) ;  /* 0xfffffff0aaf41950 */ /* 0x002fea0003c3ffff */
[----:B------:R-:W-:Y:S02]  /*0c30*/  MOV R5, 0xff800000 ;  /* 0xff80000000057802 */ /* 0x000fe40000000f00 */
[----:B------:R-:W-:-:S03]  /*0c40*/  MOV R171, 0x0 ;  /* 0x0000000000ab7802 */ /* 0x000fc60000000f00 */
[----:B------:R1:W-:Y:S02]  /*0c50*/  ST.E desc[UR4][R2.64+0xc0], R5 ;  /* 0x0000c00502007985 */ /* 0x0003e4000c101904 */
[----:B-1----:R-:W-:Y:S05]  /*0c60*/  RET.REL.NODEC R170 `(_ZN5flash24flash_fwd_splitkv_kernelI23Flash_fwd_kernel_traitsILi96ELi64ELi128ELi4ELb0ELb0EN7cutlass10bfloat16_tE19Flash_kernel_traitsILi96ELi64ELi128ELi4ES3_EELb0ELb0ELb0ELb0ELb1ELb1ELb1ELb0EEEvNS_16Flash_fwd_paramsE) ;  /* 0xfffffff0aae47950 */ /* 0x002fea0003c3ffff */
.L_x_557:
        /* <DEDUP_REMOVED lines=42> */
[-C--:B--2---:R-:W-:Y:S02]  /*0f10*/  IMAD R0, R15, R177.reuse, RZ ;  /* 0x000000b10f007224 */ /* 0x084fe400078e02ff */
[----:B------:R-:W-:-:S05]  /*0f20*/  IMAD.WIDE.U32 R14, R14, R177, RZ ;  /* 0x000000b10e0e7225 */ /* 0x000fca00078e00ff */
[----:B------:R-:W-:Y:S01]  /*0f30*/  IADD3 R187, PT, PT, R15, R0, RZ ;  /* 0x000000000fbb7210 */ /* 0x000fe20007ffe0ff */
[----:B------:R-:W-:Y:S01]  /*0f40*/  @P0 VIADD R9, R9, 0x1 ;  /* 0x0000000109090836 */ /* 0x000fe20000000000 */
[----:B------:R-:W-:-:S03]  /*0f50*/  LEA R186, P0, R14, R182, 0x2 ;  /* 0x000000b60eba7211 */ /* 0x000fc600078010ff */
[----:B------:R-:W-:Y:S01]  /*0f60*/  @!P1 IMAD.MOV R9, RZ, RZ, -R9 ;  /* 0x000000ffff099224 */ /* 0x000fe200078e0a09 */
[----:B------:R-:W-:Y:S02]  /*0f70*/  LEA.HI.X R187, R14, R183, R187, 0x2, P0 ;  /* 0x000000b70ebb7211 */ /* 0x000fe400000f14bb */
[----:B------:R-:W-:Y:S01]  /*0f80*/  @!P2 LOP3.LUT R9, RZ, R13, RZ, 0x33, !PT ;  /* 0x0000000dff09a212 */ /* 0x000fe200078e33ff */
[----:B------:R-:W2:Y:S04]  /*0f90*/  LD.E.64 R14, desc[UR4][R2.64+0x28] ;  /* 0x00002804020e7980 */ /* 0x000ea8000c101b00 */
[----:B------:R-:W-:-:S05]  /*0fa0*/  IMAD.WIDE R20, R9, 0x4, R186 ;  /* 0x0000000409147825 */ /* 0x000fca00078e02ba */
[----:B------:R1:W2:Y:S01]  /*0fb0*/  LD.E R5, desc[UR4][R20.64] ;  /* 0x0000000414057980 */ /* 0x0002a2000c101900 */
[----:B---3--:R-:W-:-:S04]  /*0fc0*/  IABS R6, R16 ;  /* 0x0000001000067213 */ /* 0x008fc80000000000 */
[----:B-----5:R-:W3:Y:S08]  /*0fd0*/  I2F.RP R10, R6 ;  /* 0x00000006000a7306 */ /* 0x020ef00000209400 */
[----:B---3--:R-:W3:Y:S02]  /*0fe0*/  MUFU.RCP R26, R10 ;  /* 0x0000000a001a7308 */ /* 0x008ee40000001000 */
[----:B---3--:R-:W-:-:S06]  /*0ff0*/  IADD3 R26, PT, PT, R26, 0xffffffe, RZ ;  /* 0x0ffffffe1a1a7810 */ /* 0x008fcc0007ffe0ff */
[----:B------:R-:W3:Y:S01]  /*1000*/  F2I.FTZ.U32.TRUNC.NTZ R27, R26 ;  /* 0x0000001a001b7305 */ /* 0x000ee2000021f000 */
[----:B-1----:R-:W-:Y:S02]  /*1010*/  IABS R21, R175 ;  /* 0x000000af00157213 */ /* 0x002fe40000000000 */
[----:B------:R-:W-:Y:S01]  /*1020*/  IABS R0, R16 ;  /* 0x0000001000007213 */ /* 0x000fe20000000000 */
[----:B---3--:R-:W-:Y:S01]  /*1030*/  IMAD.MOV R7, RZ, RZ, -R27 ;  /* 0x000000ffff077224 */ /* 0x008fe200078e0a1b */
[----:B------:R-:W-:-:S03]  /*1040*/  MOV R26, RZ ;  /* 0x000000ff001a7202 */ /* 0x000fc60000000f00 */
[----:B------:R-:W-:-:S04]  /*1050*/  IMAD R8, R7, R6, RZ ;  /* 0x0000000607087224 */ /* 0x000fc800078e02ff */
[----:B------:R-:W-:-:S04]  /*1060*/  IMAD.HI.U32 R8, R27, R8, R26 ;  /* 0x000000081b087227 */ /* 0x000fc800078e001a */
[----:B------:R-:W-:Y:S02]  /*1070*/  IMAD.MOV R0, RZ, RZ, -R0 ;  /* 0x000000ffff007224 */ /* 0x000fe400078e0a00 */
[----:B------:R-:W-:-:S04]  /*1080*/  IMAD.HI.U32 R8, R8, R21, RZ ;  /* 0x0000001508087227 */ /* 0x000fc800078e00ff */
[----:B------:R-:W-:-:S05]  /*1090*/  IMAD R7, R8, R0, R21 ;  /* 0x0000000008077224 */ /* 0x000fca00078e0215 */
[----:B------:R-:W-:Y:S01]  /*10a0*/  ISETP.GT.U32.AND P1, PT, R6, R7, PT ;  /* 0x000000070600720c */ /* 0x000fe20003f24070 */
[----:B------:R-:W-:-:S12]  /*10b0*/  IMAD.MOV R9, RZ, RZ, -R9 ;  /* 0x000000ffff097224 */ /* 0x000fd800078e0a09 */
[----:B------:R-:W-:-:S04]  /*10c0*/  @!P1 IADD3 R7, PT, PT, R7, -R6, RZ ;  /* 0x8000000607079210 */ /* 0x000fc80007ffe0ff */
[----:B------:R-:W-:Y:S02]  /*10d0*/  ISETP.GE.U32.AND P2, PT, R7, R6, PT ;  /* 0x000000060700720c */ /* 0x000fe40003f46070 */
[----:B------:R-:W-:Y:S01]  /*10e0*/  LOP3.LUT R6, R175, R16, RZ, 0x3c, !PT ;  /* 0x00000010af067212 */ /* 0x000fe200078e3cff */
[----:B------:R-:W-:Y:S01]  /*10f0*/  IMAD R18, R13, R9, R18 ;  /* 0x000000090d127224 */ /* 0x000fe200078e0212 */
[----:B------:R-:W-:Y:S02]  /*1100*/  @!P1 IADD3 R8, PT, PT, R8, 0x1, RZ ;  /* 0x0000000108089810 */ /* 0x000fe40007ffe0ff */
[----:B------:R-:W-:Y:S02]  /*1110*/  ISETP.GE.AND P0, PT, R6, RZ, PT ;  /* 0x000000ff0600720c */ /* 0x000fe40003f06270 */
[----:B------:R-:W-:Y:S01]  /*1120*/  ISETP.NE.AND P1, PT, R16, RZ, PT ;  /* 0x000000ff1000720c */ /* 0x000fe20003f25270 */
[----:B----4-:R-:W-:-:S04]  /*1130*/  IMAD R6, R163, R18, RZ ;  /* 0x00000012a3067224 */ /* 0x010fc800078e02ff */
[----:B------:R-:W-:-:S06]  /*1140*/  @P2 VIADD R8, R8, 0x1 ;  /* 0x0000000108082836 */ /* 0x000fcc0000000000 */
[----:B------:R-:W-:Y:S02]  /*1150*/  @!P0 IMAD.MOV R8, RZ, RZ, -R8 ;  /* 0x000000ffff088224 */ /* 0x000fe400078e0a08 */
[----:B------:R-:W-:Y:S02]  /*1160*/  @!P1 LOP3.LUT R8, RZ, R16, RZ, 0x33, !PT ;  /* 0x00000010ff089212 */ /* 0x000fe400078e33ff */
[----:B--2---:R-:W-:Y:S01]  /*1170*/  SHF.R.S32.HI R0, RZ, 0x1f, R5 ;  /* 0x0000001fff007819 */ /* 0x004fe20000011405 */
[-C--:B------:R-:W-:Y:S02]  /*1180*/  IMAD R7, R23, R5.reuse, RZ ;  /* 0x0000000517077224 */ /* 0x080fe400078e02ff */
[----:B------:R-:W-:-:S04]  /*1190*/  IMAD.WIDE.U32 R12, R22, R5, RZ ;  /* 0x00000005160c7225 */ /* 0x000fc800078e00ff */
[----:B------:R-:W-:Y:S01]  /*11a0*/  IMAD R7, R22, R0, R7 ;  /* 0x0000000016077224 */ /* 0x000fe200078e0207 */
[----:B------:R-:W-:-:S04]  /*11b0*/  SHF.R.S32.HI R23, RZ, 0x1f, R18 ;  /* 0x0000001fff177819 */ /* 0x000fc80000011412 */
[----:B------:R-:W-:Y:S01]  /*11c0*/  IADD3 R13, PT, PT, R13, R7, RZ ;  /* 0x000000070d0d7210 */ /* 0x000fe20007ffe0ff */
[----:B------:R-:W-:Y:S02]  /*11d0*/  IMAD R6, R162, R23, R6 ;  /* 0x00000017a2067224 */ /* 0x000fe400078e0206 */
[----:B------:R-:W-:-:S05]  /*11e0*/  IMAD.WIDE.U32 R12, R18, R162, R12 ;  /* 0x000000a2120c7225 */ /* 0x000fca00078e000c */
[----:B------:R-:W-:Y:S01]  /*11f0*/  IADD3 R13, PT, PT, R13, R6, RZ ;  /* 0x000000060d0d7210 */ /* 0x000fe20007ffe0ff */
[----:B------:R-:W-:Y:S01]  /*1200*/  IMAD R7, R25, R8, RZ ;  /* 0x0000000819077224 */ /* 0x000fe200078e02ff */
[----:B------:R-:W-:-:S05]  /*1210*/  SHF.R.S32.HI R6, RZ, 0x1f, R8 ;  /* 0x0000001fff067819 */ /* 0x000fca0000011408 */
[----:B------:R-:W-:Y:S02]  /*1220*/  IMAD R6, R24, R6, R7 ;  /* 0x0000000618067224 */ /* 0x000fe400078e0207 */
[----:B------:R-:W-:Y:S02]  /*1230*/  IMAD R7, R15, R5, RZ ;  /* 0x000000050f077224 */ /* 0x000fe400078e02ff */
[----:B------:R-:W-:-:S04]  /*1240*/  IMAD.WIDE.U32 R8, R8, R24, R12 ;  /* 0x0000001808087225 */ /* 0x000fc800078e000c */
[----:B------:R-:W-:-:S04]  /*1250*/  IMAD.WIDE.U32 R12, R14, R5, RZ ;  /* 0x000000050e0c7225 */ /* 0x000fc800078e00ff */
[----:B------:R-:W-:Y:S01]  /*1260*/  IMAD R7, R14, R0, R7 ;  /* 0x000000000e077224 */ /* 0x000fe200078e0207 */
[----:B------:R-:W-:Y:S01]  /*1270*/  MOV R10, R8 ;  /* 0x00000008000a7202 */ /* 0x000fe20000000f00 */
[----:B------:R-:W-:Y:S02]  /*1280*/  IMAD.IADD R0, R9, 0x1, R6 ;  /* 0x0000000109007824 */ /* 0x000fe400078e0206 */
[----:B------:R-:W-:Y:S01]  /*1290*/  IMAD.IADD R5, R13, 0x1, R7 ;  /* 0x000000010d057824 */ /* 0x000fe200078e0207 */
[----:B------:R-:W-:Y:S05]  /*12a0*/  BRA `(.L_x_560) ;  /* 0x0000000400387947 */ /* 0x000fea0003800000 */
.L_x_559:
        /* <DEDUP_REMOVED lines=24> */
[-C--:B---3--:R-:W-:Y:S01]  /*1430*/  @!P4 IMAD R7, R163, R12.reuse, RZ ;  /* 0x0000000ca307c224 */ /* 0x088fe200078e02ff */
[----:B------:R-:W-:Y:S01]  /*1440*/  @!P4 SHF.R.S32.HI R6, RZ, 0x1f, R12 ;  /* 0x0000001fff06c819 */ /* 0x000fe2000001140c */
[----:B------:R-:W-:-:S04]  /*1450*/  @!P4 IMAD.WIDE.U32 R22, R162, R12, RZ ;  /* 0x0000000ca216c225 */ /* 0x000fc800078e00ff */
[----:B------:R-:W-:Y:S01]  /*1460*/  @!P4 IMAD R6, R6, R162, R7 ;  /* 0x000000a20606c224 */ /* 0x000fe200078e0207 */
[----:B------:R-:W-:-:S05]  /*1470*/  @P4 IADD3 R7, PT, PT, R12, R13, RZ ;  /* 0x0000000d0c074210 */ /* 0x000fca0007ffe0ff */
[----:B------:R-:W-:Y:S02]  /*1480*/  @!P3 IMAD.IADD R5, R5, 0x1, -R18 ;  /* 0x000000010505b824 */ /* 0x000fe400078e0a12 */
[----:B------:R-:W-:Y:S01]  /*1490*/  @!P4 IMAD.IADD R23, R23, 0x1, R6 ;  /* 0x000000011717c824 */ /* 0x000fe200078e0206 */
[----:B-----5:R-:W-:Y:S01]  /*14a0*/  @!P4 SHF.R.S32.HI R6, RZ, 0x1f, R10 ;  /* 0x0000001fff06c819 */ /* 0x020fe2000001140a */
[----:B----4-:R-:W-:Y:S01]  /*14b0*/  @!P4 IMAD R9, R9, R10, RZ ;  /* 0x0000000a0909c224 */ /* 0x010fe200078e02ff */
[----:B------:R-:W-:Y:S02]  /*14c0*/  ISETP.GE.U32.AND P2, PT, R5, R18, PT ;  /* 0x000000120500720c */ /* 0x000fe40003f46070 */
[----:B------:R-:W-:Y:S01]  /*14d0*/  LOP3.LUT R5, R175, R16, RZ, 0x3c, !PT ;  /* 0x00000010af057212 */ /* 0x000fe200078e3cff */
[----:B------:R-:W-:Y:S01]  /*14e0*/  @!P4 IMAD.WIDE.U32 R26, R8, R10, R22 ;  /* 0x0000000a081ac225 */ /* 0x000fe200078e0016 */
[----:B------:R-:W-:Y:S02]  /*14f0*/  ISETP.NE.AND P0, PT, R16, RZ, PT ;  /* 0x000000ff1000720c */ /* 0x000fe40003f05270 */
[----:B------:R-:W-:Y:S01]  /*1500*/  ISETP.GE.AND P1, PT, R5, RZ, PT ;  /* 0x000000ff0500720c */ /* 0x000fe20003f26270 */
[----:B------:R-:W-:-:S02]  /*1510*/  @!P4 IMAD R9, R8, R6, R9 ;  /* 0x000000060809c224 */ /* 0x000fc400078e0209 */
[----:B------:R-:W-:Y:S01]  /*1520*/  @P4 IMAD.WIDE.U32 R22, R162, R7, RZ ;  /* 0x00000007a2164225 */ /* 0x000fe200078e00ff */
[----:B------:R-:W-:-:S03]  /*1530*/  @!P3 IADD3 R0, PT, PT, R0, 0x1, RZ ;  /* 0x000000010000b810 */ /* 0x000fc60007ffe0ff */
[----:B------:R-:W-:Y:S01]  /*1540*/  @P4 IMAD R6, R163, R7, RZ ;  /* 0x00000007a3064224 */ /* 0x000fe200078e02ff */
[----:B------:R-:W-:Y:S02]  /*1550*/  @!P4 MOV R8, R26 ;  /* 0x0000001a0008c202 */ /* 0x000fe40000000f00 */
[----:B------:R-:W-:Y:S02]  /*1560*/  LEA R18, R4, 0xffffff80, 0x7 ;  /* 0xffffff8004127811 */ /* 0x000fe400078e38ff */
[----:B------:R-:W-:Y:S01]  /*1570*/  @!P4 IADD3 R9, PT, PT, R27, R9, RZ ;  /* 0x000000091b09c210 */ /* 0x000fe20007ffe0ff */
[----:B------:R-:W-:Y:S01]  /*1580*/  @P4 IMAD.IADD R9, R23, 0x1, R6 ;  /* 0x0000000117094824 */ /* 0x000fe200078e0206 */
[----:B------:R-:W-:Y:S01]  /*1590*/  @P4 MOV R8, R22 ;  /* 0x0000001600084202 */ /* 0x000fe20000000f00 */
[----:B------:R-:W-:Y:S01]  /*15a0*/  @!P4 IMAD R6, R121, R12, RZ ;  /* 0x0000000c7906c224 */ /* 0x000fe200078e02ff */
[----:B------:R-:W-:Y:S01]  /*15b0*/  @!P4 SHF.R.S32.HI R5, RZ, 0x1f, R12 ;  /* 0x0000001fff05c819 */ /* 0x000fe2000001140c */
[----:B------:R-:W-:Y:S01]  /*15c0*/  @P2 VIADD R0, R0, 0x1 ;  /* 0x0000000100002836 */ /* 0x000fe20000000000 */
[----:B------:R-:W-:Y:S01]  /*15d0*/  SHF.R.S32.HI R23, RZ, 0x1f, R18 ;  /* 0x0000001fff177819 */ /* 0x000fe20000011412 */
[----:B------:R-:W-:-:S02]  /*15e0*/  IMAD R7, R163, R18, RZ ;  /* 0x00000012a3077224 */ /* 0x000fc400078e02ff */
[----:B------:R-:W-:Y:S01]  /*15f0*/  IMAD.WIDE.U32 R26, R162, R18, R8 ;  /* 0x00000012a21a7225 */ /* 0x000fe200078e0008 */
[----:B------:R-:W-:-:S03]  /*1600*/  @!P1 IADD3 R0, PT, PT, -R0, RZ, RZ ;  /* 0x000000ff00009210 */ /* 0x000fc60007ffe1ff */
[----:B------:R-:W-:Y:S02]  /*1610*/  @!P4 IMAD R5, R5, R120, R6 ;  /* 0x000000780505c224 */ /* 0x000fe400078e0206 */
[----:B------:R-:W-:Y:S01]  /*1620*/  @!P4 IMAD.WIDE.U32 R8, R120, R12, RZ ;  /* 0x0000000c7808c225 */ /* 0x000fe200078e00ff */
[----:B------:R-:W-:-:S03]  /*1630*/  @!P0 LOP3.LUT R0, RZ, R16, RZ, 0x33, !PT ;  /* 0x00000010ff008212 */ /* 0x000fc600078e33ff */
[----:B------:R-:W-:Y:S01]  /*1640*/  IMAD R7, R23, R162, R7 ;  /* 0x000000a217077224 */ /* 0x000fe200078e0207 */
[----:B------:R-:W-:Y:S01]  /*1650*/  @!P4 IADD3 R29, PT, PT, R9, R5, RZ ;  /* 0x00000005091dc210 */ /* 0x000fe20007ffe0ff */
[----:B------:R-:W-:Y:S01]  /*1660*/  @!P4 IMAD R6, R15, R10, RZ ;  /* 0x0000000a0f06c224 */ /* 0x000fe200078e02ff */
[----:B------:R-:W-:Y:S02]  /*1670*/  @!P4 SHF.R.S32.HI R5, RZ, 0x1f, R10 ;  /* 0x0000001fff05c819 */ /* 0x000fe4000001140a */
[----:B------:R-:W-:Y:S02]  /*1680*/  @!P4 MOV R28, R8 ;  /* 0x00000008001cc202 */ /* 0x000fe40000000f00 */
[----:B------:R-:W-:Y:S01]  /*1690*/  IADD3 R27, PT, PT, R27, R7, RZ ;  /* 0x000000071b1b7210 */ /* 0x000fe20007ffe0ff */
[----:B------:R-:W-:Y:S01]  /*16a0*/  IMAD R7, R25, R0, RZ ;  /* 0x0000000019077224 */ /* 0x000fe200078e02ff */
[----:B------:R-:W-:Y:S01]  /*16b0*/  SHF.R.S32.HI R8, RZ, 0x1f, R0 ;  /* 0x0000001fff087819 */ /* 0x000fe20000011400 */
[----:B------:R-:W-:-:S02]  /*16c0*/  @P4 IMAD.IADD R12, R12, 0x1, R13 ;  /* 0x000000010c0c4824 */ /* 0x000fc400078e020d */
[C---:B------:R-:W-:Y:S02]  /*16d0*/  @!P4 IMAD R5, R14.reuse, R5, R6 ;  /* 0x000000050e05c224 */ /* 0x040fe400078e0206 */
        /* <DEDUP_REMOVED lines=11> */
.L_x_560:
[----:B------:R-:W-:Y:S05]  /*1790*/  BSYNC.RECONVERGENT B0 ;  /* 0x0000000000007941 */ /* 0x000fea0003800200 */
.L_x_558:
[----:B------:R-:W-:Y:S01]  /*17a0*/  ISETP.NE.AND P2, PT, R17, -0x1, PT ;  /* 0xffffffff1100780c */ /* 0x000fe20003f45270 */
[----:B------:R-:W2:Y:S04]  /*17b0*/  LD.E.64 R24, desc[UR4][R2.64+0x30] ;  /* 0x0000300402187980 */ /* 0x000ea8000c101b00 */
[----:B------:R-:W3:Y:S04]  /*17c0*/  LD.E.64 R26, desc[UR4][R2.64+0x48] ;  /* 0x00004804021a7980 */ /* 0x000ee8000c101b00 */
[----:B------:R-:W4:Y:S04]  /*17d0*/  LD.E.64 R14, desc[UR4][R2.64+0x8] ;  /* 0x00000804020e7980 */ /* 0x000f28000c101b00 */
[----:B------:R-:W3:Y:S04]  /*17e0*/  @!P2 LD.E.64 R28, desc[UR4][R2.64+0x18] ;  /* 0x00001804021ca980 */ /* 0x000ee8000c101b00 */
[----:B------:R-:W4:Y:S04]  /*17f0*/  LD.E.64 R6, desc[UR4][R2.64] ;  /* 0x0000000402067980 */ /* 0x000f28000c101b00 */
[----:B------:R-:W5:Y:S01]  /*1800*/  LD.E.64 R8, desc[UR4][R2.64+0x10] ;  /* 0x0000100402087980 */ /* 0x000f62000c101b00 */
[----:B------:R-:W-:-:S04]  /*1810*/  IABS R19, R16 ;  /* 0x0000001000137213 */ /* 0x000fc80000000000 */
[----:B------:R-:W1:Y:S08]  /*1820*/  I2F.RP R32, R19 ;  /* 0x0000001300207306 */ /* 0x000e700000209400 */
[----:B-1----:R-:W1:Y:S02]  /*1830*/  MUFU.RCP R22, R32 ;  /* 0x0000002000167308 */ /* 0x002e640000001000 */
[----:B-1----:R-:W-:-:S06]  /*1840*/  VIADD R22, R22, 0xffffffe ;  /* 0x0ffffffe16167836 */ /* 0x002fcc0000000000 */
[----:B------:R-:W1:Y:S01]  /*1850*/  F2I.FTZ.U32.TRUNC.NTZ R35, R22 ;  /* 0x0000001600237305 */ /* 0x000e62000021f000 */
[----:B------:R-:W-:Y:S01]  /*1860*/  IMAD.MOV.U32 R34, RZ, RZ, RZ ;  /* 0x000000ffff227224 */ /* 0x000fe200078e00ff */
[----:B------:R-:W-:Y:S01]  /*1870*/  IABS R20, R16 ;  /* 0x0000001000147213 */ /* 0x000fe20000000000 */
[----:B-1----:R-:W-:-:S04]  /*1880*/  IMAD.MOV R13, RZ, RZ, -R35 ;  /* 0x000000ffff0d7224 */ /* 0x002fc800078e0a23 */
[----:B------:R-:W-:-:S04]  /*1890*/  IMAD R13, R13, R19, RZ ;  /* 0x000000130d0d7224 */ /* 0x000fc800078e02ff */
[----:B------:R-:W-:-:S04]  /*18a0*/  IMAD.HI.U32 R13, R35, R13, R34 ;  /* 0x0000000d230d7227 */ /* 0x000fc800078e0022 */
[----:B------:R-:W-:Y:S02]  /*18b0*/  IMAD.MOV R20, RZ, RZ, -R20 ;  /* 0x000000ffff147224 */ /* 0x000fe400078e0a14 */
[----:B------:R-:W-:-:S04]  /*18c0*/  IMAD.HI.U32 R13, R13, R21, RZ ;  /* 0x000000150d0d7227 */ /* 0x000fc800078e00ff */
[----:B------:R-:W-:-:S05]  /*18d0*/  IMAD R20, R13, R20, R21 ;  /* 0x000000140d147224 */ /* 0x000fca00078e0215 */
[----:B------:R-:W-:Y:S01]  /*18e0*/  ISETP.GT.U32.AND P0, PT, R19, R20, PT ;  /* 0x000000141300720c */ /* 0x000fe20003f04070 */
[----:B------:R-:W-:Y:S01]  /*18f0*/  IMAD.SHL.U32 R174, R171, 0x8, RZ ;  /* 0x00000008abae7824 */ /* 0x000fe200078e00ff */
[----:B------:R-:W-:-:S11]  /*1900*/  ISETP.NE.AND P4, PT, R16, RZ, PT ;  /* 0x000000ff1000720c */ /* 0x000fd60003f85270 */
[----:B------:R-:W-:-:S05]  /*1910*/  @!P0 IMAD.IADD R20, R20, 0x1, -R19 ;  /* 0x0000000114148824 */ /* 0x000fca00078e0a13 */
[----:B------:R-:W-:Y:S02]  /*1920*/  ISETP.GE.U32.AND P5, PT, R20, R19, PT ;  /* 0x000000131400720c */ /* 0x000fe40003fa6070 */
[----:B------:R-:W-:Y:S01]  /*1930*/  LOP3.LUT R19, R175, R16, RZ, 0x3c, !PT ;  /* 0x00000010af137212 */ /* 0x000fe200078e3cff */
[----:B------:R-:W-:-:S03]  /*1940*/  IMAD R20, R23, R120, RZ ;  /* 0x0000007817147224 */ /* 0x000fc600078e02ff */
[----:B------:R-:W-:Y:S01]  /*1950*/  ISETP.GE.AND P3, PT, R19, RZ, PT ;  /* 0x000000ff1300720c */ /* 0x000fe20003f66270 */
[----:B------:R-:W-:Y:S01]  /*1960*/  @!P0 VIADD R13, R13, 0x1 ;  /* 0x000000010d0d8836 */ /* 0x000fe20000000000 */
[----:B------:R-:W-:Y:S01]  /*1970*/  LOP3.LUT R19, R174, 0x18, RZ, 0xc0, !PT ;  /* 0x00000018ae137812 */ /* 0x000fe200078ec0ff */
[C---:B------:R-:W-:Y:S01]  /*1980*/  IMAD.WIDE.U32 R22, R18.reuse, R120, RZ ;  /* 0x0000007812167225 */ /* 0x040fe200078e00ff */
[----:B------:R-:W-:Y:S02]  /*1990*/  SHF.R.U32.HI R180, RZ, 0x2, R171 ;  /* 0x00000002ffb47819 */ /* 0x000fe400000116ab */
[----:B------:R-:W-:Y:S01]  /*19a0*/  MOV R181, RZ ;  /* 0x000000ff00b57202 */ /* 0x000fe20000000f00 */
[----:B------:R-:W-:Y:S02]  /*19b0*/  IMAD R20, R18, R121, R20 ;  /* 0x0000007912147224 */ /* 0x000fe400078e0214 */
[----:B------:R-:W-:Y:S01]  /*19c0*/  @P5 VIADD R13, R13, 0x1 ;  /* 0x000000010d0d5836 */ /* 0x000fe20000000000 */
[----:B------:R-:W-:Y:S01]  /*19d0*/  IADD3 R12, P1, P0, R22, R12, R19 ;  /* 0x0000000c160c7210 */ /* 0x000fe2000783e013 */
[----:B------:R-:W-:-:S02]  /*19e0*/  IMAD.IADD R18, R23, 0x1, R20 ;  /* 0x0000000117127824 */ /* 0x000fc400078e0214 */
[----:B------:R-:W-:Y:S01]  /*19f0*/  @!P3 IMAD.MOV R13, RZ, RZ, -R13 ;  /* 0x000000ffff0db224 */ /* 0x000fe200078e0a0d */
[----:B------:R-:W-:-:S04]  /*1a00*/  @!P4 LOP3.LUT R13, RZ, R16, RZ, 0x33, !PT ;  /* 0x00000010ff0dc212 */ /* 0x000fc800078e33ff */
[----:B------:R-:W-:Y:S01]  /*1a10*/  SHF.R.S32.HI R16, RZ, 0x1f, R13 ;  /* 0x0000001fff107819 */ /* 0x000fe2000001140d */
[----:B------:R-:W-:Y:S01]  /*1a20*/  IMAD.IADD R161, R161, 0x1, -R176 ;  /* 0x00000001a1a17824 */ /* 0x000fe200078e0ab0 */
[----:B------:R-:W-:Y:S01]  /*1a30*/  IADD3.X R5, PT, PT, R18, R5, RZ, P1, P0 ;  /* 0x0000000512057210 */ /* 0x000fe20000fe04ff */
[----:B------:R-:W1:Y:S01]  /*1a40*/  S2UR UR6, SR_CgaCtaId ;  /* 0x00000000000679c3 */ /* 0x000e620000008800 */
[----:B------:R-:W-:Y:S01]  /*1a50*/  VIADD R172, R4, 0xffffffff ;  /* 0xffffffff04ac7836 */ /* 0x000fe20000000000 */
[----:B------:R-:W-:-:S03]  /*1a60*/  UMOV UR7, 0x400 ;  /* 0x0000040000077882 */ /* 0x000fc60000000000 */
[----:B------:R-:W-:Y:S01]  /*1a70*/  IMAD.SHL.U32 R185, R172, 0x80, RZ ;  /* 0x00000080acb97824 */ /* 0x000fe200078e00ff */
[----:B-1----:R-:W-:-:S06]  /*1a80*/  ULEA UR6, UR6, UR7, 0x18 ;  /* 0x0000000706067291 */ /* 0x002fcc000f8ec0ff */
[----:B------:R-:W-:Y:S01]  /*1a90*/  IMAD.U32 R160, RZ, RZ, UR6 ;  /* 0x00000006ffa07e24 */ /* 0x000fe2000f8e00ff */
[----:B------:R-:W-:Y:S01]  /*1aa0*/  SHF.L.U64.HI R125, R162, 0x5, R163 ;  /* 0x00000005a27d7819 */ /* 0x000fe200000102a3 */
[----:B--2---:R-:W-:-:S04]  /*1ab0*/  @P2 IMAD.WIDE.U32 R32, R24, R17, RZ ;  /* 0x0000001118202225 */ /* 0x004fc800078e00ff */
[-C--:B---3--:R-:W-:Y:S02]  /*1ac0*/  @!P2 IMAD R20, R29, R177.reuse, RZ ;  /* 0x000000b11d14a224 */ /* 0x088fe400078e02ff */
[----:B------:R-:W-:-:S04]  /*1ad0*/  @!P2 IMAD.WIDE.U32 R22, R28, R177, RZ ;  /* 0x000000b11c16a225 */ /* 0x000fc800078e00ff */
[----:B------:R-:W-:-:S04]  /*1ae0*/  IMAD.WIDE.U32 R28, R11, 0x40, R180 ;  /* 0x000000400b1c7825 */ /* 0x000fc800078e00b4 */
[----:B------:R-:W-:Y:S02]  /*1af0*/  @P2 IMAD R11, R25, R17, RZ ;  /* 0x00000011190b2224 */ /* 0x000fe400078e02ff */
[----:B------:R-:W-:Y:S02]  /*1b00*/  @!P2 IMAD.IADD R20, R23, 0x1, R20 ;  /* 0x000000011714a824 */ /* 0x000fe400078e0214 */
[----:B------:R-:W-:Y:S02]  /*1b10*/  @P2 IMAD.IADD R20, R33, 0x1, R11 ;  /* 0x0000000121142824 */ /* 0x000fe400078e020b */
[----:B------:R-:W-:Y:S02]  /*1b20*/  IMAD R11, R31, R13, RZ ;  /* 0x0000000d1f0b7224 */ /* 0x000fe400078e02ff */
[----:B------:R-:W-:Y:S02]  /*1b30*/  @P2 IMAD.MOV.U32 R22, RZ, RZ, R32 ;  /* 0x000000ffff162224 */ /* 0x000fe400078e0020 */
[----:B------:R-:W-:-:S02]  /*1b40*/  IMAD R11, R16, R30, R11 ;  /* 0x0000001e100b7224 */ /* 0x000fc400078e020b */
[----:B------:R-:W-:Y:S01]  /*1b50*/  VIADD R16, R180, 0x20 ;  /* 0x00000020b4107836 */ /* 0x000fe20000000000 */
[----:B------:R-:W-:Y:S01]  /*1b60*/  IADD3 R22, P0, PT, R19, R22, RZ ;  /* 0x0000001613167210 */ /* 0x000fe20007f1e0ff */
[----:B------:R-:W-:Y:S01]  /*1b70*/  IMAD R18, R27, R175, RZ ;  /* 0x000000af1b127224 */ /* 0x000fe200078e02ff */
[----:B------:R-:W-:Y:S02]  /*1b80*/  SHF.R.S32.HI R17, RZ, 0x1f, R175 ;  /* 0x0000001fff117819 */ /* 0x000fe400000114af */
[----:B------:R-:W-:Y:S01]  /*1b90*/  ISETP.GE.AND P1, PT, R16, R161, PT ;  /* 0x000000a11000720c */ /* 0x000fe20003f26270 */
[----:B------:R-:W-:Y:S02]  /*1ba0*/  IMAD.X R23, RZ, RZ, R20, P0 ;  /* 0x000000ffff177224 */ /* 0x000fe400000e0614 */
[----:B------:R-:W-:Y:S01]  /*1bb0*/  IMAD R17, R26, R17, R18 ;  /* 0x000000111a117224 */ /* 0x000fe200078e0212 */
[----:B------:R-:W-:Y:S01]  /*1bc0*/  ISETP.GE.AND P0, PT, R180, R161, PT ;  /* 0x000000a1b400720c */ /* 0x000fe20003f06270 */
[----:B------:R-:W-:-:S04]  /*1bd0*/  IMAD.WIDE.U32 R32, R30, R13, RZ ;  /* 0x0000000d1e207225 */ /* 0x000fc800078e00ff */
[----:B------:R-:W-:Y:S01]  /*1be0*/  IMAD.WIDE.U32 R26, R175, R26, R22 ;  /* 0x0000001aaf1a7225 */ /* 0x000fe200078e0016 */
[----:B------:R-:W-:Y:S02]  /*1bf0*/  LOP3.LUT R22, R174, 0xc0, RZ, 0xc0, !PT ;  /* 0x000000c0ae167812 */ /* 0x000fe400078ec0ff */
[----:B------:R-:W-:Y:S01]  /*1c00*/  IADD3 R12, P3, PT, R12, R32, RZ ;  /* 0x000000200c0c7210 */ /* 0x000fe20007f7e0ff */
[----:B------:R-:W-:Y:S01]  /*1c10*/  IMAD.IADD R18, R33, 0x1, R11 ;  /* 0x0000000121127824 */ /* 0x000fe200078e020b */
[----:B------:R-:W-:Y:S02]  /*1c20*/  IADD3 R27, PT, PT, R27, R17, RZ ;  /* 0x000000111b1b7210 */ /* 0x000fe40007ffe0ff */
[----:B------:R-:W-:Y:S02]  /*1c30*/  @!P1 IADD3 R17, P2, PT, R28, 0x20, RZ ;  /* 0x000000201c119810 */ /* 0x000fe40007f5e0ff */
[----:B------:R-:W-:Y:S02]  /*1c40*/  LOP3.LUT R173, R22, 0x18, R171, 0xf8, !PT ;  /* 0x0000001816ad7812 */ /* 0x000fe400078ef8ab */
[----:B------:R-:W-:Y:S01]  /*1c50*/  IADD3 R22, P4, PT, R19, R10, RZ ;  /* 0x0000000a13167210 */ /* 0x000fe20007f9e0ff */
[----:B------:R-:W-:Y:S01]  /*1c60*/  IMAD.X R13, R5, 0x1, R18, P3 ;  /* 0x00000001050d7824 */ /* 0x000fe200018e0612 */
[----:B------:R-:W-:Y:S01]  /*1c70*/  LOP3.LUT R20, R174, 0x1f20, RZ, 0xc0, !PT ;  /* 0x00001f20ae147812 */ /* 0x000fe200078ec0ff */
[----:B------:R-:W-:-:S02]  /*1c80*/  @!P1 IMAD.X R5, RZ, RZ, R29, P2 ;  /* 0x000000ffff059224 */ /* 0x000fc400010e061d */
[----:B------:R-:W-:Y:S01]  /*1c90*/  IMAD.X R23, RZ, RZ, R0, P4 ;  /* 0x000000ffff177224 */ /* 0x000fe200020e0600 */
[----:B------:R-:W-:Y:S01]  /*1ca0*/  LOP3.LUT R19, R20, R173, R19, 0xf6, !PT ;  /* 0x000000ad14137212 */ /* 0x000fe200078ef613 */
[-C--:B------:R-:W-:Y:S02]  /*1cb0*/  @!P0 IMAD R11, R29, R24.reuse, RZ ;  /* 0x000000181d0b8224 */ /* 0x080fe400078e02ff */
[----:B------:R-:W-:Y:S02]  /*1cc0*/  @!P1 IMAD R0, R5, R24, RZ ;  /* 0x0000001805009224 */ /* 0x000fe400078e02ff */
[----:B------:R-:W-:Y:S02]  /*1cd0*/  @!P1 IMAD.MOV.U32 R20, RZ, RZ, R26 ;  /* 0x000000ffff149224 */ /* 0x000fe400078e001a */
[----:B------:R-:W-:Y:S02]  /*1ce0*/  @!P1 IMAD.MOV.U32 R21, RZ, RZ, R27 ;  /* 0x000000ffff159224 */ /* 0x000fe400078e001b */
[----:B------:R-:W-:-:S02]  /*1cf0*/  IMAD R18, R163, R180, RZ ;  /* 0x000000b4a3127224 */ /* 0x000fc400078e02ff */
[----:B------:R-:W-:-:S04]  /*1d00*/  IMAD.WIDE.U32 R22, R180, R162, R22 ;  /* 0x000000a2b4167225 */ /* 0x000fc800078e0016 */
[C---:B------:R-:W-:Y:S02]  /*1d10*/  @!P0 IMAD R11, R28.reuse, R25, R11 ;  /* 0x000000191c0b8224 */ /* 0x040fe400078e020b */
[----:B------:R-:W-:Y:S01]  /*1d20*/  @!P0 IMAD.WIDE.U32 R28, R28, R24, R26 ;  /* 0x000000181c1c8225 */ /* 0x000fe200078e001a */
[----:B------:R-:W-:-:S03]  /*1d30*/  IADD3 R5, PT, PT, -R185, R130, RZ ;  /* 0x00000082b9057210 */ /* 0x000fc60007ffe1ff */
[-C--:B------:R-:W-:Y:S02]  /*1d40*/  @!P1 IMAD R0, R25, R17.reuse, R0 ;  /* 0x0000001119009224 */ /* 0x080fe400078e0200 */
[----:B------:R-:W-:Y:S01]  /*1d50*/  @!P1 IMAD.WIDE.U32 R24, R24, R17, R20 ;  /* 0x0000001118189225 */ /* 0x000fe200078e0014 */
[----:B----4-:R-:W-:-:S03]  /*1d60*/  LEA R167, P5, R22, R14, 0x1 ;  /* 0x0000000e16a77211 */ /* 0x010fc600078a08ff */
[----:B------:R-:W-:Y:S02]  /*1d70*/  VIADD R10, R180, 0x60 ;  /* 0x00000060b40a7836 */ /* 0x000fe40000000000 */
[----:B------:R-:W-:Y:S01]  /*1d80*/  IMAD.IADD R17, R23, 0x1, R18 ;  /* 0x0000000117117824 */ /* 0x000fe200078e0212 */
[-C--:B------:R-:W-:Y:S01]  /*1d90*/  @!P0 LEA R20, P4, R28, R6.reuse, 0x1 ;  /* 0x000000061c148211 */ /* 0x080fe200078808ff */
[----:B------:R-:W-:Y:S01]  /*1da0*/  @!P0 IMAD.IADD R21, R29, 0x1, R11 ;  /* 0x000000011d158824 */ /* 0x000fe200078e020b */
[----:B------:R-:W-:Y:S01]  /*1db0*/  ISETP.GE.AND P3, PT, R10, R5, PT ;  /* 0x000000050a00720c */ /* 0x000fe20003f66270 */
[----:B------:R-:W-:Y:S01]  /*1dc0*/  VIADD R14, R180, 0x40 ;  /* 0x00000040b40e7836 */ /* 0x000fe20000000000 */
[----:B------:R-:W-:Y:S02]  /*1dd0*/  LEA.HI.X R166, R22, R15, R17, 0x1, P5 ;  /* 0x0000000f16a67211 */ /* 0x000fe400028f0c11 */
[-C--:B------:R-:W-:Y:S01]  /*1de0*/  ISETP.GE.AND P5, PT, R16, R5.reuse, PT ;  /* 0x000000051000720c */ /* 0x080fe20003fa6270 */
[----:B------:R-:W-:Y:S01]  /*1df0*/  @!P1 IMAD.IADD R11, R25, 0x1, R0 ;  /* 0x00000001190b9824 */ /* 0x000fe200078e0200 */
[----:B------:R-:W-:Y:S01]  /*1e00*/  @!P1 LEA R18, P2, R24, R6, 0x1 ;  /* 0x0000000618129211 */ /* 0x000fe200078408ff */
[----:B------:R-:W-:Y:S01]  /*1e10*/  IMAD R6, R19, 0x2, R160 ;  /* 0x0000000213067824 */ /* 0x000fe200078e02a0 */
[----:B------:R-:W-:-:S02]  /*1e20*/  ISETP.GE.AND P6, PT, R180, R5, PT ;  /* 0x00000005b400720c */ /* 0x000fc40003fc6270 */
[----:B------:R-:W-:Y:S02]  /*1e30*/  @!P0 LEA.HI.X R21, R28, R7, R21, 0x1, P4 ;  /* 0x000000071c158211 */ /* 0x000fe400020f0c15 */
[----:B------:R-:W-:Y:S01]  /*1e40*/  ISETP.GE.AND P4, PT, R14, R5, PT ;  /* 0x000000050e00720c */ /* 0x000fe20003f86270 */
[----:B------:R-:W-:Y:S01]  /*1e50*/  IMAD.SHL.U32 R0, R162, 0x20, RZ ;  /* 0x00000020a2007824 */ /* 0x000fe200078e00ff */
[----:B------:R-:W-:Y:S01]  /*1e60*/  @!P1 LEA.HI.X R19, R24, R7, R11, 0x1, P2 ;  /* 0x0000000718139211 */ /* 0x000fe200010f0c0b */
[----:B------:R-:W-:Y:S01]  /*1e70*/  @!PT LDS RZ, [RZ] ;  /* 0x00000000fffff984 */ /* 0x000fe20000000800 */
[----:B------:R-:W-:Y:S01]  /*1e80*/  @!PT LDS RZ, [RZ] ;  /* 0x00000000fffff984 */ /* 0x000fe20000000800 */
[----:B------:R-:W-:Y:S01]  /*1e90*/  @!PT LDS RZ, [RZ] ;  /* 0x00000000fffff984 */ /* 0x000fe20000000800 */
[----:B------:R-:W-:Y:S01]  /*1ea0*/  @!P0 LDGSTS.E.BYPASS.LTC128B.128 [R6], desc[UR4][R20.64] ;  /* 0x0000000014068fae */ /* 0x000fe2000b981a04 */
[----:B------:R-:W-:-:S03]  /*1eb0*/  ISETP.GE.AND P2, PT, R16, R5, PT ;  /* 0x000000051000720c */ /* 0x000fc60003f46270 */
[----:B------:R-:W-:Y:S04]  /*1ec0*/  @!P0 LDGSTS.E.BYPASS.LTC128B.128 [R6+0x1000], desc[UR4][R20.64+0x40] ;  /* 0x0100004014068fae */ /* 0x000fe8000b981a04 */
[----:B------:R1:W-:Y:S01]  /*1ed0*/  @!P0 LDGSTS.E.BYPASS.LTC128B.128 [R6+0x2000], desc[UR4][R20.64+0x80] ;  /* 0x0200008014068fae */ /* 0x0003e2000b981a04 */
[----:B------:R-:W-:-:S03]  /*1ee0*/  @!P5 LEA R16, P0, R0, R167, 0x1 ;  /* 0x000000a70010d211 */ /* 0x000fc600078008ff */
[----:B------:R-:W-:Y:S01]  /*1ef0*/  @!P1 LDGSTS.E.BYPASS.LTC128B.128 [R6+0x800], desc[UR4][R18.64] ;  /* 0x0080000012069fae */ /* 0x000fe2000b981a04 */
[----:B------:R-:W-:-:S03]  /*1f00*/  @!P5 LEA.HI.X R17, R0, R166, R125, 0x1, P0 ;  /* 0x000000a60011d211 */ /* 0x000fc600000f0c7d */
[----:B------:R-:W-:Y:S04]  /*1f10*/  @!P1 LDGSTS.E.BYPASS.LTC128B.128 [R6+0x1800], desc[UR4][R18.64+0x40] ;  /* 0x0180004012069fae */ /* 0x000fe8000b981a04 */
[----:B------:R2:W-:Y:S01]  /*1f20*/  @!P1 LDGSTS.E.BYPASS.LTC128B.128 [R6+0x2800], desc[UR4][R18.64+0x80] ;  /* 0x0280008012069fae */ /* 0x0005e2000b981a04 */
[----:B------:R-:W-:Y:S01]  /*1f30*/  @!P3 IMAD R7, R163, 0xc0, RZ ;  /* 0x000000c0a307b824 */ /* 0x000fe200078e02ff */
[----:B------:R-:W-:Y:S02]  /*1f40*/  ISETP.GE.AND P1, PT, R10, R5, PT ;  /* 0x000000050a00720c */ /* 0x000fe40003f26270 */
[----:B-1----:R-:W-:Y:S01]  /*1f50*/  @!P3 MOV R21, R166 ;  /* 0x000000a60015b202 */ /* 0x002fe20000000f00 */
[----:B------:R-:W-:-:S04]  /*1f60*/  @!P3 IMAD.MOV.U32 R20, RZ, RZ, R167 ;  /* 0x000000ffff14b224 */ /* 0x000fc800078e00a7 */
[C---:B------:R-:W-:Y:S01]  /*1f70*/  @!P3 IMAD.WIDE.U32 R22, R162.reuse, 0xc0, R20 ;  /* 0x000000c0a216b825 */ /* 0x040fe200078e0014 */
[----:B------:R-:W-:-:S03]  /*1f80*/  @!P4 LEA R20, P0, R162, R167, 0x7 ;  /* 0x000000a7a214c211 */ /* 0x000fc600078038ff */
[----:B--2---:R-:W-:Y:S02]  /*1f90*/  @!P6 IMAD.MOV.U32 R18, RZ, RZ, R167 ;  /* 0x000000ffff12e224 */ /* 0x004fe400078e00a7 */
[----:B------:R-:W-:Y:S01]  /*1fa0*/  @!P6 IMAD.MOV.U32 R19, RZ, RZ, R166 ;  /* 0x000000ffff13e224 */ /* 0x000fe200078e00a6 */
[----:B------:R-:W-:-:S04]  /*1fb0*/  @!P4 LEA.HI.X R21, R162, R166, R163, 0x7, P0 ;  /* 0x000000a6a215c211 */ /* 0x000fc800000f3ca3 */
        /* <DEDUP_REMOVED lines=15> */
[----:B------:R-:W-:Y:S01]  /*20b0*/  IMAD R7, R121, R180, RZ ;  /* 0x000000b479077224 */ /* 0x000fe200078e02ff */
[----:B------:R-:W-:Y:S01]  /*20c0*/  ISETP.GE.AND P4, PT, R14, R5, PT ;  /* 0x000000050e00720c */ /* 0x000fe20003f86270 */
[----:B------:R-:W-:-:S04]  /*20d0*/  IMAD.WIDE.U32 R12, R180, R120, R12 ;  /* 0x00000078b40c7225 */ /* 0x000fc800078e000c */
[----:B------:R-:W-:Y:S01]  /*20e0*/  IMAD.IADD R7, R13, 0x1, R7 ;  /* 0x000000010d077824 */ /* 0x000fe200078e0207 */
[----:B------:R-:W-:-:S07]  /*20f0*/  DEPBAR.LE SB0, 0x0 ;  /* 0x000080000000791a */ /* 0x000fce0000000000 */
[----:B------:R-:W-:Y:S05]  /*2100*/  WARPSYNC.ALL ;  /* 0x0000000000007948 */ /* 0x000fea0003800000 */
[----:B------:R-:W-:Y:S01]  /*2110*/  IMAD.SHL.U32 R5, R120, 0x20, RZ ;  /* 0x0000002078057824 */ /* 0x000fe200078e00ff */
[----:B------:R-:W-:Y:S01]  /*2120*/  BAR.SYNC.DEFER_BLOCKING 0x0 ;  /* 0x0000000000007b1d */ /* 0x000fe20000010000 */
[----:B-----5:R-:W-:Y:S02]  /*2130*/  LEA R168, P0, R12, R8, 0x1 ;  /* 0x000000080ca87211 */ /* 0x020fe400078008ff */
[----:B------:R-:W-:Y:S02]  /*2140*/  SHF.L.U64.HI R8, R120, 0x5, R121 ;  /* 0x0000000578087819 */ /* 0x000fe40000010279 */
[----:B------:R-:W-:-:S02]  /*2150*/  LEA.HI.X R169, R12, R9, R7, 0x1, P0 ;  /* 0x000000090ca97211 */ /* 0x000fc400000f0c07 */
[CC--:B------:R-:W-:Y:S02]  /*2160*/  @!P2 LEA R14, P3, R5.reuse, R168.reuse, 0x1 ;  /* 0x000000a8050ea211 */ /* 0x0c0fe400078608ff */
[C---:B-1----:R-:W-:Y:S02]  /*2170*/  @!P4 LEA R10, P0, R120.reuse, R168, 0x7 ;  /* 0x000000a8780ac211 */ /* 0x042fe400078038ff */
        /* <DEDUP_REMOVED lines=42> */
[----:B------:R-:W3:Y:S01]  /*2420*/  LD.E R7, desc[UR4][R2.64+0x18c] ;  /* 0x00018c0402077980 */ /* 0x000ee2000c101900 */
[C---:B------:R-:W-:Y:S01]  /*2430*/  IMAD.SHL.U32 R8, R171.reuse, 0x10, RZ ;  /* 0x00000010ab087824 */ /* 0x040fe200078e00ff */
[----:B------:R-:W-:-:S02]  /*2440*/  SHF.L.U32 R117, R171, 0x5, RZ ;  /* 0x00000005ab757819 */ /* 0x000fc400000006ff */
[----:B------:R-:W-:Y:S01]  /*2450*/  SHF.R.U32.HI R9, RZ, 0x1, R171 ;  /* 0x00000001ff097819 */ /* 0x000fe200000116ab */
[----:B------:R-:W-:Y:S01]  /*2460*/  IMAD.SHL.U32 R164, R171, 0x4, RZ ;  /* 0x00000004aba47824 */ /* 0x000fe200078e00ff */
[----:B------:R-:W-:Y:S01]  /*2470*/  LOP3.LUT R12, R117, 0xc0, RZ, 0xc0, !PT ;  /* 0x000000c0750c7812 */ /* 0x000fe200078ec0ff */
[----:B------:R-:W0:Y:S01]  /*2480*/  LDGDEPBAR ;  /* 0x00000000000079af */ /* 0x000e220000000000 */
[C---:B-1----:R-:W-:Y:S02]  /*2490*/  LOP3.LUT R10, R8.reuse, 0x3e00, RZ, 0xc0, !PT ;  /* 0x00003e00080a7812 */ /* 0x042fe400078ec0ff */
[----:B------:R-:W-:Y:S02]  /*24a0*/  LOP3.LUT R8, R8, 0x100, RZ, 0xc0, !PT ;  /* 0x0000010008087812 */ /* 0x000fe400078ec0ff */
[----:B------:R-:W-:Y:S02]  /*24b0*/  LOP3.LUT R9, R12, 0x8, R9, 0xf8, !PT ;  /* 0x000000080c097812 */ /* 0x000fe400078ef809 */
[----:B------:R-:W-:-:S02]  /*24c0*/  LOP3.LUT R10, R10, 0x20, R117, 0xf8, !PT ;  /* 0x000000200a0a7812 */ /* 0x000fc400078ef875 */
[----:B------:R-:W-:Y:S02]  /*24d0*/  LOP3.LUT R5, R12, 0x8, R171, 0xf8, !PT ;  /* 0x000000080c057812 */ /* 0x000fe400078ef8ab */
[--C-:B------:R-:W-:Y:S02]  /*24e0*/  LOP3.LUT R8, R8, 0x20, R117.reuse, 0xf8, !PT ;  /* 0x0000002008087812 */ /* 0x100fe400078ef875 */
[--C-:B------:R-:W-:Y:S02]  /*24f0*/  LOP3.LUT R116, R9, 0x18, R164.reuse, 0x78, !PT ;  /* 0x0000001809747812 */ /* 0x100fe400078e78a4 */
[----:B------:R-:W-:Y:S02]  /*2500*/  LOP3.LUT R159, R10, 0x100, R117, 0xf8, !PT ;  /* 0x000001000a9f7812 */ /* 0x000fe400078ef875 */
[----:B------:R-:W-:Y:S02]  /*2510*/  LOP3.LUT R5, R5, 0x18, R164, 0x78, !PT ;  /* 0x0000001805057812 */ /* 0x000fe400078e78a4 */
[----:B------:R-:W-:-:S02]  /*2520*/  LOP3.LUT R159, R159, R116, RZ, 0xfc, !PT ;  /* 0x000000749f9f7212 */ /* 0x000fc400078efcff */
[----:B------:R-:W-:-:S03]  /*2530*/  LOP3.LUT R5, R8, R5, RZ, 0xfc, !PT ;  /* 0x0000000508057212 */ /* 0x000fc600078efcff */
[--C-:B------:R-:W-:Y:S02]  /*2540*/  IMAD R159, R159, 0x2, R160.reuse ;  /* 0x000000029f9f7824 */ /* 0x100fe400078e02a0 */
[----:B------:R-:W-:-:S03]  /*2550*/  IMAD R158, R5, 0x2, R160 ;  /* 0x00000002059e7824 */ /* 0x000fc600078e02a0 */
[----:B------:R-:W-:Y:S04]  /*2560*/  LDSM.16.M88.4 R100, [R159] ;  /* 0x000000009f64783b */ /* 0x000fe80000000200 */
[----:B------:R-:W2:Y:S04]  /*2570*/  LDSM.16.M88.4 R28, [R158+0x3000] ;  /* 0x003000009e1c783b */ /* 0x000ea80000000200 */
[----:B------:R-:W1:Y:S04]  /*2580*/  LDSM.16.M88.4 R84, [R158+0x3400] ;  /* 0x003400009e54783b */ /* 0x000e680000000200 */
[----:B------:R-:W4:Y:S04]  /*2590*/  LDSM.16.M88.4 R76, [R158+0x3800] ;  /* 0x003800009e4c783b */ /* 0x000f280000000200 */
[----:B------:R-:W4:Y:S04]  /*25a0*/  LDSM.16.M88.4 R68, [R158+0x3c00] ;  /* 0x003c00009e44783b */ /* 0x000f280000000200 */
[----:B------:R-:W4:Y:S04]  /*25b0*/  LDSM.16.M88.4 R60, [R158+0x4000] ;  /* 0x004000009e3c783b */ /* 0x000f280000000200 */
[----:B------:R-:W4:Y:S04]  /*25c0*/  LDSM.16.M88.4 R52, [R158+0x4400] ;  /* 0x004400009e34783b */ /* 0x000f280000000200 */
[----:B------:R-:W4:Y:S04]  /*25d0*/  LDSM.16.M88.4 R44, [R158+0x4800] ;  /* 0x004800009e2c783b */ /* 0x000f280000000200 */
[----:B------:R-:W4:Y:S01]  /*25e0*/  LDSM.16.M88.4 R20, [R158+0x4c00] ;  /* 0x004c00009e14783b */ /* 0x000f220000000200 */
[----:B------:R-:W-:Y:S01]  /*25f0*/  IMAD.MOV.U32 R5, RZ, RZ, 0x10 ;  /* 0x00000010ff057424 */ /* 0x000fe200078e00ff */
[----:B------:R-:W-:-:S02]  /*2600*/  LOP3.LUT P0, RZ, R171, 0x4, RZ, 0xc0, !PT ;  /* 0x00000004abff7812 */ /* 0x000fc4000780c0ff */
[----:B------:R-:W-:Y:S02]  /*2610*/  LDSM.16.M88.4 R96, [R159+0x1000] ;  /* 0x001000009f60783b */ /* 0x000fe40000000200 */
[----:B------:R-:W-:Y:S02]  /*2620*/  SEL R5, R5, 0xfffffff0, !P0 ;  /* 0xfffffff005057807 */ /* 0x000fe40004000000 */
[----:B------:R-:W-:Y:S03]  /*2630*/  LDSM.16.M88.4 R32, [R158+0x5000] ;  /* 0x005000009e20783b */ /* 0x000fe60000000200 */
[C---:B------:R-:W-:Y:S01]  /*2640*/  IMAD R157, R5.reuse, 0x2, R159 ;  /* 0x00000002059d7824 */ /* 0x040fe200078e029f */
[----:B------:R-:W-:Y:S01]  /*2650*/  LDSM.16.M88.4 R92, [R158+0x5400] ;  /* 0x005400009e5c783b */ /* 0x000fe20000000200 */
[----:B------:R-:W-:-:S03]  /*2660*/  IMAD R118, R5, 0x2, R158 ;  /* 0x0000000205767824 */ /* 0x000fc600078e029e */
[----:B------:R-:W-:Y:S04]  /*2670*/  LDSM.16.M88.4 R104, [R157] ;  /* 0x000000009d68783b */ /* 0x000fe80000000200 */
[----:B------:R-:W4:Y:S04]  /*2680*/  LDSM.16.M88.4 R12, [R118+0x3000] ;  /* 0x00300000760c783b */ /* 0x000f280000000200 */
[----:B------:R-:W4:Y:S04]  /*2690*/  LDSM.16.M88.4 R8, [R118+0x3800] ;  /* 0x003800007608783b */ /* 0x000f280000000200 */
[----:B------:R-:W4:Y:S01]  /*26a0*/  LDSM.16.M88.4 R36, [R118+0x3400] ;  /* 0x003400007624783b */ /* 0x000f220000000200 */
[C---:B--2---:R-:W-:Y:S03]  /*26b0*/  HMMA.16816.F32.BF16 R16, R100.reuse, R28, RZ ;  /* 0x0000001c6410723c */ /* 0x044fe600000418ff */
[----:B------:R-:W2:Y:S04]  /*26c0*/  LDSM.16.M88.4 R24, [R118+0x3c00] ;  /* 0x003c00007618783b */ /* 0x000ea80000000200 */
[----:B------:R-:W-:Y:S01]  /*26d0*/  LDSM.16.M88.4 R112, [R118+0x5000] ;  /* 0x005000007670783b */ /* 0x000fe20000000200 */
[C---:B-1----:R-:W-:Y:S03]  /*26e0*/  HMMA.16816.F32.BF16 R88, R100.reuse, R84, RZ ;  /* 0x000000546458723c */ /* 0x042fe600000418ff */
[----:B------:R-:W-:Y:S05]  /*26f0*/  LDSM.16.M88.4 R108, [R118+0x4c00] ;  /* 0x004c0000766c783b */ /* 0x000fea0000000200 */
[C---:B----4-:R-:W-:Y:S08]  /*2700*/  HMMA.16816.F32.BF16 R80, R100.reuse, R76, RZ ;  /* 0x0000004c6450723c */ /* 0x050ff000000418ff */
        /* <DEDUP_REMOVED lines=14> */
[C---:B------:R-:W-:Y:S08]  /*27f0*/  HMMA.16816.F32.BF16 R16, R104.reuse, R12, R16 ;  /* 0x0000000c6810723c */ /* 0x040ff00000041810 */
[C---:B------:R-:W-:Y:S01]  /*2800*/  HMMA.16816.F32.BF16 R28, R104.reuse, R14, R28 ;  /* 0x0000000e681c723c */ /* 0x040fe2000004181c */
[----:B------:R-:W4:Y:S07]  /*2810*/  LDSM.16.M88.4 R12, [R118+0x4400] ;  /* 0x00440000760c783b */ /* 0x000f2e0000000200 */
[C---:B------:R-:W-:Y:S08]  /*2820*/  HMMA.16816.F32.BF16 R80, R104.reuse, R8, R80 ;  /* 0x000000086850723c */ /* 0x040ff00000041850 */
[C---:B------:R-:W-:Y:S01]  /*2830*/  HMMA.16816.F32.BF16 R76, R104.reuse, R10, R76 ;  /* 0x0000000a684c723c */ /* 0x040fe2000004184c */
[----:B------:R-:W3:Y:S07]  /*2840*/  LDSM.16.M88.4 R8, [R118+0x4800] ;  /* 0x004800007608783b */ /* 0x000eee0000000200 */
[C---:B------:R-:W-:Y:S08]  /*2850*/  HMMA.16816.F32.BF16 R88, R104.reuse, R36, R88 ;  /* 0x000000246858723c */ /* 0x040ff00000041858 */
[C---:B------:R-:W-:Y:S01]  /*2860*/  HMMA.16816.F32.BF16 R84, R104.reuse, R38, R84 ;  /* 0x000000266854723c */ /* 0x040fe20000041854 */
[----:B------:R-:W3:Y:S07]  /*2870*/  LDSM.16.M88.4 R36, [R157+0x1000] ;  /* 0x001000009d24783b */ /* 0x000eee0000000200 */
[C---:B--2---:R-:W-:Y:S08]  /*2880*/  HMMA.16816.F32.BF16 R72, R104.reuse, R24, R72 ;  /* 0x000000186848723c */ /* 0x044ff00000041848 */
[C---:B------:R-:W-:Y:S01]  /*2890*/  HMMA.16816.F32.BF16 R68, R104.reuse, R26, R68 ;  /* 0x0000001a6844723c */ /* 0x040fe20000041844 */
[----:B------:R-:W-:Y:S07]  /*28a0*/  LDSM.16.M88.4 R24, [R159+0x2000] ;  /* 0x002000009f18783b */ /* 0x000fee0000000200 */
[C---:B-1----:R-:W-:Y:S08]  /*28b0*/  HMMA.16816.F32.BF16 R64, R104.reuse, R20, R64 ;  /* 0x000000146840723c */ /* 0x042ff00000041840 */
[----:B------:R-:W-:Y:S01]  /*28c0*/  HMMA.16816.F32.BF16 R60, R104, R22, R60 ;  /* 0x00000016683c723c */ /* 0x000fe2000004183c */
[----:B------:R-:W1:Y:S07]  /*28d0*/  LDSM.16.M88.4 R20, [R158+0x7000] ;  /* 0x007000009e14783b */ /* 0x000e6e0000000200 */
[C---:B------:R-:W-:Y:S08]  /*28e0*/  HMMA.16816.F32.BF16 R16, R96.reuse, R32, R16 ;  /* 0x000000206010723c */ /* 0x040ff00000041810 */
[----:B------:R-:W-:Y:S01]  /*28f0*/  HMMA.16816.F32.BF16 R28, R96, R34, R28 ;  /* 0x00000022601c723c */ /* 0x000fe2000004181c */
[----:B------:R-:W-:Y:S07]  /*2900*/  LDSM.16.M88.4 R32, [R118+0x5400] ;  /* 0x005400007620783b */ /* 0x000fee0000000200 */
[C---:B----4-:R-:W-:Y:S08]  /*2910*/  HMMA.16816.F32.BF16 R56, R104.reuse, R12, R56 ;  /* 0x0000000c6838723c */ /* 0x050ff00000041838 */
[C---:B------:R-:W-:Y:S01]  /*2920*/  HMMA.16816.F32.BF16 R52, R104.reuse, R14, R52 ;  /* 0x0000000e6834723c */ /* 0x040fe20000041834 */
[----:B------:R-:W-:Y:S07]  /*2930*/  LDSM.16.M88.4 R12, [R157+0x2000] ;  /* 0x002000009d0c783b */ /* 0x000fee0000000200 */
[C---:B---3--:R-:W-:Y:S08]  /*2940*/  HMMA.16816.F32.BF16 R48, R104.reuse, R8, R48 ;  /* 0x000000086830723c */ /* 0x048ff00000041830 */
[----:B------:R-:W-:Y:S01]  /*2950*/  HMMA.16816.F32.BF16 R44, R104, R10, R44 ;  /* 0x0000000a682c723c */ /* 0x000fe2000004182c */
[----:B------:R-:W2:Y:S07]  /*2960*/  LDSM.16.M88.4 R8, [R118+0x7000] ;  /* 0x007000007608783b */ /* 0x000eae0000000200 */
[C---:B------:R-:W-:Y:S08]  /*2970*/  HMMA.16816.F32.BF16 R16, R36.reuse, R112, R16 ;  /* 0x000000702410723c */ /* 0x040ff00000041810 */
[----:B------:R-:W-:-:S12]  /*2980*/  HMMA.16816.F32.BF16 R28, R36, R114, R28 ;  /* 0x00000072241c723c */ /* 0x000fd8000004181c */
[C---:B-1----:R-:W-:Y:S08]  /*2990*/  HMMA.16816.F32.BF16 R16, R24.reuse, R20, R16 ;  /* 0x000000141810723c */ /* 0x042ff00000041810 */
[----:B------:R-:W-:Y:S01]  /*29a0*/  HMMA.16816.F32.BF16 R28, R24, R22, R28 ;  /* 0x00000016181c723c */ /* 0x000fe2000004181c */
[----:B------:R-:W1:Y:S07]  /*29b0*/  LDSM.16.M88.4 R20, [R158+0x5800] ;  /* 0x005800009e14783b */ /* 0x000e6e0000000200 */
[C---:B------:R-:W-:Y:S08]  /*29c0*/  HMMA.16816.F32.BF16 R40, R104.reuse, R108, R40 ;  /* 0x0000006c6828723c */ /* 0x040ff00000041828 */
[----:B------:R-:W-:Y:S08]  /*29d0*/  HMMA.16816.F32.BF16 R100, R104, R110, R100 ;  /* 0x0000006e6864723c */ /* 0x000ff00000041864 */
[C---:B------:R-:W-:Y:S01]  /*29e0*/  HMMA.16816.F32.BF16 R104, R96.reuse, R92, R88 ;  /* 0x0000005c6068723c */ /* 0x040fe20000041858 */
[----:B------:R-:W3:Y:S07]  /*29f0*/  LDSM.16.M88.4 R88, [R158+0x7400] ;  /* 0x007400009e58783b */ /* 0x000eee0000000200 */
[----:B------:R-:W-:Y:S08]  /*2a00*/  HMMA.16816.F32.BF16 R84, R96, R94, R84 ;  /* 0x0000005e6054723c */ /* 0x000ff00000041854 */
[C---:B--2---:R-:W-:Y:S08]  /*2a10*/  HMMA.16816.F32.BF16 R16, R12.reuse, R8, R16 ;  /* 0x000000080c10723c */ /* 0x044ff00000041810 */
[----:B------:R-:W-:Y:S01]  /*2a20*/  HMMA.16816.F32.BF16 R28, R12, R10, R28 ;  /* 0x0000000a0c1c723c */ /* 0x000fe2000004181c */
[----:B------:R-:W2:Y:S07]  /*2a30*/  LDSM.16.M88.4 R8, [R118+0x5800] ;  /* 0x005800007608783b */ /* 0x000eae0000000200 */
[----:B------:R-:W-:Y:S01]  /*2a40*/  HMMA.16816.F32.BF16 R108, R36, R32, R104 ;  /* 0x00000020246c723c */ /* 0x000fe20000041868 */
[----:B------:R-:W-:Y:S02]  /*2a50*/  LDSM.16.M88.4 R104, [R118+0x7400] ;  /* 0x007400007668783b */ /* 0x000fe40000000200 */
[----:B------:R-:W-:-:S05]  /*2a60*/  FMUL.FTZ R16, R16, R7 ;  /* 0x0000000710107220 */ /* 0x000fca0000410000 */
[----:B------:R-:W-:Y:S01]  /*2a70*/  HMMA.16816.F32.BF16 R84, R36, R34, R84 ;  /* 0x000000222454723c */ /* 0x000fe20000041854 */
[----:B------:R-:W4:Y:S01]  /*2a80*/  LDSM.16.M88.4 R32, [R158+0x5c00] ;  /* 0x005c00009e20783b */ /* 0x000f220000000200 */
[----:B------:R3:W4:Y:S01]  /*2a90*/  MUFU.TANH R92, R16 ;  /* 0x00000010005c7308 */ /* 0x0007220000002400 */
[-C--:B------:R-:W-:Y:S01]  /*2aa0*/  FMUL.FTZ R93, R17, R7.reuse ;  /* 0x00000007115d7220 */ /* 0x080fe20000410000 */
[-C--:B------:R-:W-:Y:S01]  /*2ab0*/  FMUL.FTZ R94, R18, R7.reuse ;  /* 0x00000007125e7220 */ /* 0x080fe20000410000 */
[----:B------:R-:W-:-:S03]  /*2ac0*/  FMUL.FTZ R95, R19, R7 ;  /* 0x00000007135f7220 */ /* 0x000fc60000410000 */
[C---:B-1----:R-:W-:Y:S08]  /*2ad0*/  HMMA.16816.F32.BF16 R80, R96.reuse, R20, R80 ;  /* 0x000000146050723c */ /* 0x042ff00000041850 */
[----:B------:R-:W-:Y:S01]  /*2ae0*/  HMMA.16816.F32.BF16 R76, R96, R22, R76 ;  /* 0x00000016604c723c */ /* 0x000fe2000004184c */
[----:B------:R-:W-:Y:S04]  /*2af0*/  LDSM.16.M88.4 R20, [R118+0x5c00] ;  /* 0x005c00007614783b */ /* 0x000fe80000000200 */
[----:B---3--:R-:W1:Y:S03]  /*2b00*/  LDSM.16.M88.4 R16, [R158+0x7800] ;  /* 0x007800009e10783b */ /* 0x008e660000000200 */
[C---:B------:R-:W-:Y:S08]  /*2b10*/  HMMA.16816.F32.BF16 R108, R24.reuse, R88, R108 ;  /* 0x00000058186c723c */ /* 0x040ff0000004186c */
[----:B------:R-:W-:Y:S08]  /*2b20*/  HMMA.16816.F32.BF16 R84, R24, R90, R84 ;  /* 0x0000005a1854723c */ /* 0x000ff00000041854 */
[C---:B--2---:R-:W-:Y:S01]  /*2b30*/  HMMA.16816.F32.BF16 R88, R36.reuse, R8, R80 ;  /* 0x000000082458723c */ /* 0x044fe20000041850 */
[----:B------:R-:W-:Y:S07]  /*2b40*/  LDSM.16.M88.4 R80, [R118+0x7800] ;  /* 0x007800007650783b */ /* 0x000fee0000000200 */
[----:B------:R-:W-:Y:S01]  /*2b50*/  HMMA.16816.F32.BF16 R76, R36, R10, R76 ;  /* 0x0000000a244c723c */ /* 0x000fe2000004184c */
[----:B------:R-:W2:Y:S07]  /*2b60*/  LDSM.16.M88.4 R8, [R158+0x7c00] ;  /* 0x007c00009e08783b */ /* 0x000eae0000000200 */
[C---:B----4-:R-:W-:Y:S08]  /*2b70*/  HMMA.16816.F32.BF16 R72, R96.reuse, R32, R72 ;  /* 0x000000206048723c */ /* 0x050ff00000041848 */
[----:B------:R-:W-:Y:S01]  /*2b80*/  HMMA.16816.F32.BF16 R68, R96, R34, R68 ;  /* 0x000000226044723c */ /* 0x000fe20000041844 */
[----:B------:R-:W-:Y:S07]  /*2b90*/  LDSM.16.M88.4 R32, [R118+0x6000] ;  /* 0x006000007620783b */ /* 0x000fee0000000200 */
[C---:B-1----:R-:W-:Y:S08]  /*2ba0*/  HMMA.16816.F32.BF16 R88, R24.reuse, R16, R88 ;  /* 0x000000101858723c */ /* 0x042ff00000041858 */
[----:B------:R-:W-:Y:S01]  /*2bb0*/  HMMA.16816.F32.BF16 R76, R24, R18, R76 ;  /* 0x00000012184c723c */ /* 0x000fe2000004184c */
[----:B------:R-:W1:Y:S07]  /*2bc0*/  LDSM.16.M88.4 R16, [R158+0x6000] ;  /* 0x006000009e10783b */ /* 0x000e6e0000000200 */
[C---:B------:R-:W-:Y:S08]  /*2bd0*/  HMMA.16816.F32.BF16 R72, R36.reuse, R20, R72 ;  /* 0x000000142448723c */ /* 0x040ff00000041848 */
[----:B------:R-:W-:Y:S01]  /*2be0*/  HMMA.16816.F32.BF16 R68, R36, R22, R68 ;  /* 0x000000162444723c */ /* 0x000fe20000041844 */
[-C--:B------:R-:W-:Y:S01]  /*2bf0*/  FMUL.FTZ R28, R28, R7.reuse ;  /* 0x000000071c1c7220 */ /* 0x080fe20000410000 */
[-C--:B------:R-:W-:Y:S01]  /*2c00*/  FMUL.FTZ R29, R29, R7.reuse ;  /* 0x000000071d1d7220 */ /* 0x080fe20000410000 */
[-C--:B------:R-:W-:Y:S01]  /*2c10*/  FMUL.FTZ R30, R30, R7.reuse ;  /* 0x000000071e1e7220 */ /* 0x080fe20000410000 */
[----:B------:R-:W-:Y:S01]  /*2c20*/  FMUL.FTZ R31, R31, R7 ;  /* 0x000000071f1f7220 */ /* 0x000fe20000410000 */
[----:B------:R-:W-:Y:S01]  /*2c30*/  MUFU.TANH R112, R28 ;  /* 0x0000001c00707308 */ /* 0x000fe20000002400 */
[----:B------:R-:W-:Y:S02]  /*2c40*/  LDSM.16.M88.4 R20, [R158+0x8000] ;  /* 0x008000009e14783b */ /* 0x000fe40000000200 */
[----:B------:R-:W-:Y:S05]  /*2c50*/  HMMA.16816.F32.BF16 R108, R12, R104, R108 ;  /* 0x000000680c6c723c */ /* 0x000fea000004186c */
[----:B------:R-:W-:Y:S03]  /*2c60*/  MUFU.TANH R104, R29 ;  /* 0x0000001d00687308 */ /* 0x000fe60000002400 */
[C---:B--2---:R-:W-:Y:S05]  /*2c70*/  HMMA.16816.F32.BF16 R72, R24.reuse, R8, R72 ;  /* 0x000000081848723c */ /* 0x044fea0000041848 */
[----:B------:R-:W-:Y:S03]  /*2c80*/  MUFU.TANH R105, R30 ;  /* 0x0000001e00697308 */ /* 0x000fe60000002400 */
[----:B------:R-:W-:Y:S01]  /*2c90*/  HMMA.16816.F32.BF16 R68, R24, R10, R68 ;  /* 0x0000000a1844723c */ /* 0x000fe20000041844 */
[----:B------:R-:W-:Y:S04]  /*2ca0*/  LDSM.16.M88.4 R8, [R158+0x6400] ;  /* 0x006400009e08783b */ /* 0x000fe80000000200 */
[----:B------:R2:W-:Y:S03]  /*2cb0*/  MUFU.TANH R113, R31 ;  /* 0x0000001f00717308 */ /* 0x0005e60000002400 */
[C---:B-1----:R-:W-:Y:S01]  /*2cc0*/  HMMA.16816.F32.BF16 R64, R96.reuse, R16, R64 ;  /* 0x000000106040723c */ /* 0x042fe20000041840 */
[----:B--2---:R-:W1:Y:S07]  /*2cd0*/  LDSM.16.M88.4 R28, [R118+0x7c00] ;  /* 0x007c0000761c783b */ /* 0x004e6e0000000200 */
[----:B------:R-:W-:Y:S01]  /*2ce0*/  HMMA.16816.F32.BF16 R60, R96, R18, R60 ;  /* 0x00000012603c723c */ /* 0x000fe2000004183c */
[----:B------:R-:W2:Y:S07]  /*2cf0*/  LDSM.16.M88.4 R16, [R118+0x6400] ;  /* 0x006400007610783b */ /* 0x000eae0000000200 */
[C---:B------:R-:W-:Y:S08]  /*2d00*/  HMMA.16816.F32.BF16 R88, R12.reuse, R80, R88 ;  /* 0x000000500c58723c */ /* 0x040ff00000041858 */
[----:B------:R-:W-:Y:S08]  /*2d10*/  HMMA.16816.F32.BF16 R76, R12, R82, R76 ;  /* 0x000000520c4c723c */ /* 0x000ff0000004184c */
[C---:B------:R-:W-:Y:S01]  /*2d20*/  HMMA.16816.F32.BF16 R80, R36.reuse, R32, R64 ;  /* 0x000000202450723c */ /* 0x040fe20000041840 */
[----:B------:R-:W-:Y:S07]  /*2d30*/  LDSM.16.M88.4 R64, [R118+0x8000] ;  /* 0x008000007640783b */ /* 0x000fee0000000200 */
[----:B------:R-:W-:Y:S01]  /*2d40*/  HMMA.16816.F32.BF16 R60, R36, R34, R60 ;  /* 0x00000022243c723c */ /* 0x000fe2000004183c */
[----:B------:R-:W-:Y:S07]  /*2d50*/  LDSM.16.M88.4 R32, [R118+0x8400] ;  /* 0x008400007620783b */ /* 0x000fee0000000200 */
[C---:B-1----:R-:W-:Y:S08]  /*2d60*/  HMMA.16816.F32.BF16 R72, R12.reuse, R28, R72 ;  /* 0x0000001c0c48723c */ /* 0x042ff00000041848 */
[----:B------:R-:W-:Y:S01]  /*2d70*/  HMMA.16816.F32.BF16 R68, R12, R30, R68 ;  /* 0x0000001e0c44723c */ /* 0x000fe20000041844 */
[----:B------:R-:W1:Y:S07]  /*2d80*/  LDSM.16.M88.4 R28, [R158+0x8400] ;  /* 0x008400009e1c783b */ /* 0x000e6e0000000200 */
[----:B------:R-:W-:Y:S08]  /*2d90*/  HMMA.16816.F32.BF16 R56, R96, R8, R56 ;  /* 0x000000086038723c */ /* 0x000ff00000041838 */
[C---:B------:R-:W-:Y:S08]  /*2da0*/  HMMA.16816.F32.BF16 R80, R24.reuse, R20, R80 ;  /* 0x000000141850723c */ /* 0x040ff00000041850 */
[----:B------:R-:W-:Y:S01]  /*2db0*/  HMMA.16816.F32.BF16 R60, R24, R22, R60 ;  /* 0x00000016183c723c */ /* 0x000fe2000004183c */
[----:B------:R-:W3:Y:S07]  /*2dc0*/  LDSM.16.M88.4 R20, [R158+0x6800] ;  /* 0x006800009e14783b */ /* 0x000eee0000000200 */
[----:B--2---:R-:W-:Y:S08]  /*2dd0*/  HMMA.16816.F32.BF16 R56, R36, R16, R56 ;  /* 0x000000102438723c */ /* 0x004ff00000041838 */
[----:B------:R-:W-:Y:S01]  /*2de0*/  HMMA.16816.F32.BF16 R52, R96, R10, R52 ;  /* 0x0000000a6034723c */ /* 0x000fe20000041834 */
[----:B------:R-:W2:Y:S11]  /*2df0*/  LDSM.16.M88.4 R8, [R118+0x6800] ;  /* 0x006800007608783b */ /* 0x000eb60000000200 */
[----:B-1----:R-:W-:Y:S08]  /*2e00*/  HMMA.16816.F32.BF16 R56, R24, R28, R56 ;  /* 0x0000001c1838723c */ /* 0x002ff00000041838 */
[----:B------:R-:W-:Y:S01]  /*2e10*/  HMMA.16816.F32.BF16 R52, R36, R18, R52 ;  /* 0x000000122434723c */ /* 0x000fe20000041834 */
[----:B------:R-:W1:Y:S07]  /*2e20*/  LDSM.16.M88.4 R16, [R158+0x8800] ;  /* 0x008800009e10783b */ /* 0x000e6e0000000200 */
[----:B---3--:R-:W-:Y:S08]  /*2e30*/  HMMA.16816.F32.BF16 R48, R96, R20, R48 ;  /* 0x000000146030723c */ /* 0x008ff00000041830 */
[C---:B------:R-:W-:Y:S08]  /*2e40*/  HMMA.16816.F32.BF16 R56, R12.reuse, R32, R56 ;  /* 0x000000200c38723c */ /* 0x040ff00000041838 */
[C---:B------:R-:W-:Y:S08]  /*2e50*/  HMMA.16816.F32.BF16 R80, R12.reuse, R64, R80 ;  /* 0x000000400c50723c */ /* 0x040ff00000041850 */
[----:B------:R-:W-:Y:S01]  /*2e60*/  HMMA.16816.F32.BF16 R60, R12, R66, R60 ;  /* 0x000000420c3c723c */ /* 0x000fe2000004183c */
[----:B------:R-:W3:Y:S07]  /*2e70*/  LDSM.16.M88.4 R64, [R158+0x6c00] ;  /* 0x006c00009e40783b */ /* 0x000eee0000000200 */
[----:B--2---:R-:W-:Y:S01]  /*2e80*/  HMMA.16816.F32.BF16 R48, R36, R8, R48 ;  /* 0x000000082430723c */ /* 0x004fe20000041830 */
[----:B------:R-:W-:-:S07]  /*2e90*/  IMAD.SHL.U32 R8, R171, 0x2, RZ ;  /* 0x00000002ab087824 */ /* 0x000fce00078e00ff */
[----:B------:R-:W-:Y:S01]  /*2ea0*/  HMMA.16816.F32.BF16 R52, R24, R30, R52 ;  /* 0x0000001e1834723c */ /* 0x000fe20000041834 */
[----:B------:R-:W2:Y:S01]  /*2eb0*/  LDSM.16.M88.4 R28, [R118+0x8800] ;  /* 0x00880000761c783b */ /* 0x000ea20000000200 */
[----:B------:R-:W-:Y:S01]  /*2ec0*/  LOP3.LUT R8, R8, 0x6, RZ, 0xc0, !PT ;  /* 0x0000000608087812 */ /* 0x000fe200078ec0ff */
[----:B------:R-:W-:-:S05]  /*2ed0*/  FMUL.FTZ R126, R57, R7 ;  /* 0x00000007397e7220 */ /* 0x000fca0000410000 */
[----:B------:R-:W-:Y:S01]  /*2ee0*/  HMMA.16816.F32.BF16 R44, R96, R22, R44 ;  /* 0x00000016602c723c */ /* 0x000fe2000004182c */
[----:B------:R-:W-:Y:S01]  /*2ef0*/  IADD3 R57, PT, PT, R185, R8, RZ ;  /* 0x00000008b9397210 */ /* 0x000fe20007ffe0ff */
[----:B------:R-:W4:Y:S04]  /*2f00*/  LDSM.16.M88.4 R20, [R118+0x6c00] ;  /* 0x006c00007614783b */ /* 0x000f280000000200 */
[----:B------:R-:W-:Y:S02]  /*2f10*/  VIADD R9, R57, 0x1 ;  /* 0x0000000139097836 */ /* 0x000fe40000000000 */
[----:B-1----:R-:W-:Y:S03]  /*2f20*/  HMMA.16816.F32.BF16 R48, R24, R16, R48 ;  /* 0x000000101830723c */ /* 0x002fe60000041830 */
[----:B------:R-:W-:Y:S01]  /*2f30*/  ISETP.GE.AND P3, PT, R9, R130, PT ;  /* 0x000000820900720c */ /* 0x000fe20003f66270 */
[----:B------:R-:W-:Y:S01]  /*2f40*/  VIADD R9, R57, 0x10 ;  /* 0x0000001039097836 */ /* 0x000fe20000000000 */
[----:B------:R-:W1:Y:S01]  /*2f50*/  MUFU.TANH R94, R94 ;  /* 0x0000005e005e7308 */ /* 0x000e620000002400 */
[----:B------:R-:W-:Y:S01]  /*2f60*/  LOP3.LUT R8, R117, 0x100, RZ, 0xc0, !PT ;  /* 0x0000010075087812 */ /* 0x000fe200078ec0ff */
[----:B------:R-:W-:-:S02]  /*2f70*/  VIADD R17, R57, 0x8 ;  /* 0x0000000839117836 */ /* 0x000fc40000000000 */
[-C--:B------:R-:W-:Y:S01]  /*2f80*/  ISETP.GE.AND P0, PT, R9, R130.reuse, PT ;  /* 0x000000820900720c */ /* 0x080fe20003f06270 */
[C---:B------:R-:W-:Y:S02]  /*2f90*/  VIADD R9, R57.reuse, 0x11 ;  /* 0x0000001139097836 */ /* 0x040fe40000000000 */
[----:B------:R-:W-:Y:S01]  /*2fa0*/  HMMA.16816.F32.BF16 R44, R36, R10, R44 ;  /* 0x0000000a242c723c */ /* 0x000fe2000004182c */
[----:B------:R-:W-:Y:S02]  /*2fb0*/  VIADD R11, R57, 0x9 ;  /* 0x00000009390b7836 */ /* 0x000fe40000000000 */
[----:B------:R-:W-:Y:S01]  /*2fc0*/  FMUL.FTZ R119, R59, R7 ;  /* 0x000000073b777220 */ /* 0x000fe20000410000 */
[----:B------:R-:W-:Y:S01]  /*2fd0*/  LOP3.LUT R59, R8, 0x20, R117, 0xf8, !PT ;  /* 0x00000020083b7812 */ /* 0x000fe200078ef875 */
[----:B------:R-:W-:Y:S01]  /*2fe0*/  MUFU.TANH R93, R93 ;  /* 0x0000005d005d7308 */ /* 0x000fe20000002400 */
[-C--:B------:R-:W-:Y:S02]  /*2ff0*/  ISETP.GE.AND P6, PT, R9, R130.reuse, PT ;  /* 0x000000820900720c */ /* 0x080fe40003fc6270 */
[-C--:B------:R-:W-:Y:S01]  /*3000*/  ISETP.GE.AND P1, PT, R11, R130.reuse, PT ;  /* 0x000000820b00720c */ /* 0x080fe20003f26270 */
[----:B---3--:R-:W-:Y:S01]  /*3010*/  HMMA.16816.F32.BF16 R100, R96, R66, R100 ;  /* 0x000000426064723c */ /* 0x008fe20000041864 */
[-C--:B------:R-:W-:Y:S01]  /*3020*/  ISETP.GE.AND P2, PT, R17, R130.reuse, PT ;  /* 0x000000821100720c */ /* 0x080fe20003f46270 */
[----:B------:R-:W3:Y:S01]  /*3030*/  LDSM.16.M88.4 R8, [R158+0x8c00] ;  /* 0x008c00009e08783b */ /* 0x000ee20000000200 */
[C---:B------:R-:W-:Y:S01]  /*3040*/  VIADD R17, R57.reuse, 0x18 ;  /* 0x0000001839117836 */ /* 0x040fe20000000000 */
[----:B------:R-:W4:Y:S01]  /*3050*/  MUFU.TANH R95, R95 ;  /* 0x0000005f005f7308 */ /* 0x000f220000002400 */
[----:B------:R-:W-:-:S03]  /*3060*/  ISETP.GE.AND P4, PT, R57, R130, PT ;  /* 0x000000823900720c */ /* 0x000fc60003f86270 */
[----:B------:R-:W-:Y:S01]  /*3070*/  HMMA.16816.F32.BF16 R84, R12, R106, R84 ;  /* 0x0000006a0c54723c */ /* 0x000fe20000041854 */
[----:B------:R-:W-:Y:S01]  /*3080*/  ISETP.GE.AND P5, PT, R17, R130, PT ;  /* 0x000000821100720c */ /* 0x000fe20003fa6270 */
[----:B------:R-:W-:-:S06]  /*3090*/  VIADD R17, R57, 0x19 ;  /* 0x0000001939117836 */ /* 0x000fcc0000000000 */
[----:B------:R-:W-:Y:S01]  /*30a0*/  HMMA.16816.F32.BF16 R40, R96, R64, R40 ;  /* 0x000000406028723c */ /* 0x000fe20000041828 */
[----:B------:R-:W-:Y:S01]  /*30b0*/  FSEL R92, R92, -INF , !P4 ;  /* 0xff8000005c5c7808 */ /* 0x000fe20006000000 */
[----:B------:R-:W-:-:S06]  /*30c0*/  FMUL.FTZ R106, R109, R7 ;  /* 0x000000076d6a7220 */ /* 0x000fcc0000410000 */
[----:B--2---:R-:W-:Y:S01]  /*30d0*/  HMMA.16816.F32.BF16 R48, R12, R28, R48 ;  /* 0x0000001c0c30723c */ /* 0x004fe20000041830 */
[----:B-1----:R-:W-:Y:S02]  /*30e0*/  FSEL R29, R94, -INF , !P4 ;  /* 0xff8000005e1d7808 */ /* 0x002fe40006000000 */
[-C--:B------:R-:W-:Y:S01]  /*30f0*/  ISETP.GE.AND P4, PT, R17, R130.reuse, PT ;  /* 0x000000821100720c */ /* 0x080fe20003f86270 */
[----:B------:R-:W-:Y:S02]  /*3100*/  VIADD R17, R57, 0x20 ;  /* 0x0000002039117836 */ /* 0x000fe40000000000 */
[----:B------:R-:W-:Y:S01]  /*3110*/  FMUL.FTZ R109, R111, R7 ;  /* 0x000000076f6d7220 */ /* 0x000fe20000410000 */
[----:B----4-:R-:W-:Y:S01]  /*3120*/  FSEL R95, R95, -INF , !P3 ;  /* 0xff8000005f5f7808 */ /* 0x010fe20005800000 */
[----:B------:R-:W-:Y:S01]  /*3130*/  HMMA.16816.F32.BF16 R44, R24, R18, R44 ;  /* 0x00000012182c723c */ /* 0x000fe2000004182c */
[----:B------:R-:W-:Y:S02]  /*3140*/  FSEL R28, R93, -INF , !P3 ;  /* 0xff8000005d1c7808 */ /* 0x000fe40005800000 */
[----:B------:R-:W-:-:S02]  /*3150*/  ISETP.GE.AND P3, PT, R17, R130, PT ;  /* 0x000000821100720c */ /* 0x000fc40003f66270 */
[----:B------:R-:W-:Y:S01]  /*3160*/  IADD3 R17, PT, PT, R57, 0x21, RZ ;  /* 0x0000002139117810 */ /* 0x000fe20007ffe0ff */
[-C--:B------:R-:W-:Y:S02]  /*3170*/  FMUL.FTZ R72, R72, R7.reuse ;  /* 0x0000000748487220 */ /* 0x080fe40000410000 */
[C---:B------:R-:W-:Y:S01]  /*3180*/  HMMA.16816.F32.BF16 R100, R36.reuse, R22, R100 ;  /* 0x000000162464723c */ /* 0x040fe20000041864 */
[----:B------:R-:W-:Y:S01]  /*3190*/  MUFU.TANH R106, R106 ;  /* 0x0000006a006a7308 */ /* 0x000fe20000002400 */
[-C--:B------:R-:W-:Y:S01]  /*31a0*/  FMUL.FTZ R84, R84, R7.reuse ;  /* 0x0000000754547220 */ /* 0x080fe20000410000 */
[-C--:B------:R-:W-:Y:S01]  /*31b0*/  FMUL.FTZ R86, R86, R7.reuse ;  /* 0x0000000756567220 */ /* 0x080fe20000410000 */
[----:B------:R-:W-:Y:S01]  /*31c0*/  FSEL R105, R105, -INF , !P2 ;  /* 0xff80000069697808 */ /* 0x000fe20005000000 */
[-C--:B------:R-:W-:Y:S01]  /*31d0*/  FMUL.FTZ R74, R74, R7.reuse ;  /* 0x000000074a4a7220 */ /* 0x080fe20000410000 */
[----:B------:R-:W-:Y:S02]  /*31e0*/  FSEL R112, R112, -INF , !P2 ;  /* 0xff80000070707808 */ /* 0x000fe40005000000 */
[----:B------:R-:W-:Y:S01]  /*31f0*/  ISETP.GE.AND P2, PT, R17, R130, PT ;  /* 0x000000821100720c */ /* 0x000fe20003f46270 */
[----:B------:R-:W1:Y:S01]  /*3200*/  MUFU.TANH R109, R109 ;  /* 0x0000006d006d7308 */ /* 0x000e620000002400 */
[----:B------:R-:W-:Y:S01]  /*3210*/  HMMA.16816.F32.BF16 R40, R36, R20, R40 ;  /* 0x000000142428723c */ /* 0x000fe20000041828 */
[----:B------:R-:W2:Y:S01]  /*3220*/  LDSM.16.M88.4 R16, [R118+0x8c00] ;  /* 0x008c00007610783b */ /* 0x000ea20000000200 */
[-C--:B------:R-:W-:Y:S01]  /*3230*/  FMUL.FTZ R73, R73, R7.reuse ;  /* 0x0000000749497220 */ /* 0x080fe20000410000 */
[-C--:B------:R-:W-:Y:S01]  /*3240*/  FMUL.FTZ R85, R85, R7.reuse ;  /* 0x0000000755557220 */ /* 0x080fe20000410000 */
[-C--:B------:R-:W-:Y:S01]  /*3250*/  FMUL.FTZ R87, R87, R7.reuse ;  /* 0x0000000757577220 */ /* 0x080fe20000410000 */
[----:B------:R-:W-:-:S02]  /*3260*/  FMUL.FTZ R75, R75, R7 ;  /* 0x000000074b4b7220 */ /* 0x000fc40000410000 */
[----:B------:R-:W-:Y:S01]  /*3270*/  MUFU.TANH R72, R72 ;  /* 0x0000004800487308 */ /* 0x000fe20000002400 */
[----:B------:R-:W-:-:S07]  /*3280*/  FMUL.FTZ R88, R88, R7 ;  /* 0x0000000758587220 */ /* 0x000fce0000410000 */
[----:B------:R-:W4:Y:S01]  /*3290*/  MUFU.TANH R145, R74 ;  /* 0x0000004a00917308 */ /* 0x000f220000002400 */
[-C--:B------:R-:W-:Y:S01]  /*32a0*/  FMUL.FTZ R90, R90, R7.reuse ;  /* 0x000000075a5a7220 */ /* 0x080fe20000410000 */
[----:B------:R-:W-:Y:S06]  /*32b0*/  HMMA.16816.F32.BF16 R44, R12, R30, R44 ;  /* 0x0000001e0c2c723c */ /* 0x000fec000004182c */
[----:B------:R-:W-:Y:S01]  /*32c0*/  MUFU.TANH R84, R84 ;  /* 0x0000005400547308 */ /* 0x000fe20000002400 */
[----:B------:R-:W-:-:S07]  /*32d0*/  FMUL.FTZ R68, R68, R7 ;  /* 0x0000000744447220 */ /* 0x000fce0000410000 */
[----:B------:R-:W2:Y:S01]  /*32e0*/  MUFU.TANH R86, R86 ;  /* 0x0000005600567308 */ /* 0x000ea20000002400 */
[-C--:B------:R-:W-:Y:S01]  /*32f0*/  FMUL.FTZ R70, R70, R7.reuse ;  /* 0x0000000746467220 */ /* 0x080fe20000410000 */
[----:B------:R-:W-:Y:S01]  /*3300*/  VIADD R31, R57, 0x30 ;  /* 0x00000030391f7836 */ /* 0x000fe20000000000 */
[----:B-1----:R-:W-:Y:S01]  /*3310*/  FSEL R109, R109, -INF , !P6 ;  /* 0xff8000006d6d7808 */ /* 0x002fe20007000000 */
[C---:B---3--:R-:W-:Y:S01]  /*3320*/  HMMA.16816.F32.BF16 R100, R24.reuse, R10, R100 ;  /* 0x0000000a1864723c */ /* 0x048fe20000041864 */
[----:B------:R-:W-:Y:S01]  /*3330*/  FSEL R106, R106, -INF , !P6 ;  /* 0xff8000006a6a7808 */ /* 0x000fe20007000000 */
[-C--:B------:R-:W-:Y:S01]  /*3340*/  FMUL.FTZ R89, R89, R7.reuse ;  /* 0x0000000759597220 */ /* 0x080fe20000410000 */
[-C--:B------:R-:W-:Y:S01]  /*3350*/  FMUL.FTZ R91, R91, R7.reuse ;  /* 0x000000075b5b7220 */ /* 0x080fe20000410000 */
[----:B------:R-:W-:Y:S01]  /*3360*/  MUFU.TANH R73, R73 ;  /* 0x0000004900497308 */ /* 0x000fe20000002400 */
[----:B------:R-:W-:Y:S01]  /*3370*/  ISETP.GE.AND P6, PT, R31, R130, PT ;  /* 0x000000821f00720c */ /* 0x000fe20003fc6270 */
[-C--:B------:R-:W-:Y:S01]  /*3380*/  FMUL.FTZ R69, R69, R7.reuse ;  /* 0x0000000745457220 */ /* 0x080fe20000410000 */
[-C--:B------:R-:W-:Y:S01]  /*3390*/  FMUL.FTZ R71, R71, R7.reuse ;  /* 0x0000000747477220 */ /* 0x080fe20000410000 */
[----:B------:R-:W-:Y:S01]  /*33a0*/  HMMA.16816.F32.BF16 R40, R24, R8, R40 ;  /* 0x000000081828723c */ /* 0x000fe20000041828 */
[-C--:B------:R-:W-:Y:S01]  /*33b0*/  FMUL.FTZ R76, R76, R7.reuse ;  /* 0x000000074c4c7220 */ /* 0x080fe20000410000 */
[-C--:B------:R-:W-:Y:S01]  /*33c0*/  FMUL.FTZ R78, R78, R7.reuse ;  /* 0x000000074e4e7220 */ /* 0x080fe20000410000 */
[----:B------:R-:W-:Y:S01]  /*33d0*/  FMUL.FTZ R108, R108, R7 ;  /* 0x000000076c6c7220 */ /* 0x000fe20000410000 */
[----:B------:R-:W1:Y:S01]  /*33e0*/  MUFU.TANH R143, R75 ;  /* 0x0000004b008f7308 */ /* 0x000e620000002400 */
[----:B------:R-:W-:-:S02]  /*33f0*/  VIADD R11, R57, 0x49 ;  /* 0x00000049390b7836 */ /* 0x000fc40000000000 */
[-C--:B------:R-:W-:Y:S01]  /*3400*/  FMUL.FTZ R107, R110, R7.reuse ;  /* 0x000000076e6b7220 */ /* 0x080fe20000410000 */
[-C--:B------:R-:W-:Y:S01]  /*3410*/  FMUL.FTZ R80, R80, R7.reuse ;  /* 0x0000000750507220 */ /* 0x080fe20000410000 */
[-C--:B------:R-:W-:Y:S01]  /*3420*/  FMUL.FTZ R82, R82, R7.reuse ;  /* 0x0000000752527220 */ /* 0x080fe20000410000 */
[-C--:B------:R-:W-:Y:S01]  /*3430*/  FMUL.FTZ R77, R77, R7.reuse ;  /* 0x000000074d4d7220 */ /* 0x080fe20000410000 */
[-C--:B------:R-:W-:Y:S01]  /*3440*/  FMUL.FTZ R79, R79, R7.reuse ;  /* 0x000000074f4f7220 */ /* 0x080fe20000410000 */
[-C--:B------:R-:W-:Y:S01]  /*3450*/  FMUL.FTZ R81, R81, R7.reuse ;  /* 0x0000000751517220 */ /* 0x080fe20000410000 */
[----:B------:R-:W-:Y:S01]  /*3460*/  MUFU.TANH R85, R85 ;  /* 0x0000005500557308 */ /* 0x000fe20000002400 */
[----:B------:R-:W-:Y:S02]  /*3470*/  VIADD R31, R57, 0x31 ;  /* 0x00000031391f7836 */ /* 0x000fe40000000000 */
[-C--:B------:R-:W-:Y:S01]  /*3480*/  FMUL.FTZ R83, R83, R7.reuse ;  /* 0x0000000753537220 */ /* 0x080fe20000410000 */
[C---:B------:R-:W-:Y:S01]  /*3490*/  VIADD R23, R57.reuse, 0x39 ;  /* 0x0000003939177836 */ /* 0x040fe20000000000 */
[----:B------:R-:W-:Y:S01]  /*34a0*/  HMMA.16816.F32.BF16 R52, R12, R34, R52 ;  /* 0x000000220c34723c */ /* 0x000fe20000041834 */
[-C--:B------:R-:W-:Y:S01]  /*34b0*/  FMUL.FTZ R60, R60, R7.reuse ;  /* 0x000000073c3c7220 */ /* 0x080fe20000410000 */
[-C--:B------:R-:W-:Y:S01]  /*34c0*/  FMUL.FTZ R62, R62, R7.reuse ;  /* 0x000000073e3e7220 */ /* 0x080fe20000410000 */
[----:B------:R-:W-:Y:S01]  /*34d0*/  VIADD R21, R57, 0x28 ;  /* 0x0000002839157836 */ /* 0x000fe20000000000 */
[----:B------:R-:W3:Y:S01]  /*34e0*/  MUFU.TANH R87, R87 ;  /* 0x0000005700577308 */ /* 0x000ee20000002400 */
[----:B----4-:R-:W-:Y:S01]  /*34f0*/  FSEL R145, R145, -INF , !P6 ;  /* 0xff80000091917808 */ /* 0x010fe20007000000 */
[-C--:B------:R-:W-:Y:S01]  /*3500*/  FMUL.FTZ R61, R61, R7.reuse ;  /* 0x000000073d3d7220 */ /* 0x080fe20000410000 */
[----:B------:R-:W-:Y:S01]  /*3510*/  FSEL R32, R72, -INF , !P6 ;  /* 0xff80000048207808 */ /* 0x000fe20007000000 */
[----:B------:R-:W-:Y:S01]  /*3520*/  FMUL.FTZ R63, R63, R7 ;  /* 0x000000073f3f7220 */ /* 0x000fe20000410000 */
[----:B------:R-:W-:-:S02]  /*3530*/  FSEL R113, R113, -INF , !P1 ;  /* 0xff80000071717808 */ /* 0x000fc40004800000 */
[----:B------:R-:W-:Y:S01]  /*3540*/  FSEL R104, R104, -INF , !P1 ;  /* 0xff80000068687808 */ /* 0x000fe20004800000 */
[----:B------:R-:W-:Y:S01]  /*3550*/  MUFU.TANH R140, R68 ;  /* 0x00000044008c7308 */ /* 0x000fe20000002400 */
[----:B--2---:R-:W-:Y:S01]  /*3560*/  FSEL R9, R86, -INF , !P5 ;  /* 0xff80000056097808 */ /* 0x004fe20006800000 */
[-C--:B------:R-:W-:Y:S01]  /*3570*/  FMUL.FTZ R56, R56, R7.reuse ;  /* 0x0000000738387220 */ /* 0x080fe20000410000 */
[-C--:B------:R-:W-:Y:S01]  /*3580*/  FMUL.FTZ R58, R58, R7.reuse ;  /* 0x000000073a3a7220 */ /* 0x080fe20000410000 */
[----:B------:R-:W-:-:S04]  /*3590*/  FMUL.FTZ R49, R49, R7 ;  /* 0x0000000731317220 */ /* 0x000fc80000410000 */
[----:B------:R-:W-:Y:S01]  /*35a0*/  MUFU.TANH R126, R126 ;  /* 0x0000007e007e7308 */ /* 0x000fe20000002400 */
[----:B------:R-:W-:-:S07]  /*35b0*/  FSEL R84, R84, -INF , !P5 ;  /* 0xff80000054547808 */ /* 0x000fce0006800000 */
[----:B------:R-:W-:Y:S01]  /*35c0*/  MUFU.TANH R119, R119 ;  /* 0x0000007700777308 */ /* 0x000fe20000002400 */
[----:B------:R-:W-:Y:S01]  /*35d0*/  ISETP.GE.AND P6, PT, R11, R130, PT ;  /* 0x000000820b00720c */ /* 0x000fe20003fc6270 */
[-C--:B------:R-:W-:Y:S01]  /*35e0*/  FMUL.FTZ R48, R48, R7.reuse ;  /* 0x0000000730307220 */ /* 0x080fe20000410000 */
[----:B------:R-:W-:Y:S01]  /*35f0*/  FMUL.FTZ R50, R50, R7 ;  /* 0x0000000732327220 */ /* 0x000fe20000410000 */
[----:B------:R-:W-:-:S04]  /*3600*/  DEPBAR.LE SB0, 0x0 ;  /* 0x000080000000791a */ /* 0x000fc80000000000 */
[----:B------:R-:W2:Y:S01]  /*3610*/  MUFU.TANH R141, R70 ;  /* 0x00000046008d7308 */ /* 0x000ea20000002400 */
[----:B------:R-:W-:Y:S01]  /*3620*/  ISETP.GE.AND P5, PT, R31, R130, PT ;  /* 0x000000821f00720c */ /* 0x000fe20003fa6270 */
[----:B------:R-:W-:-:S06]  /*3630*/  VIADD R11, R57, 0x50 ;  /* 0x00000050390b7836 */ /* 0x000fcc0000000000 */
[----:B------:R-:W-:Y:S01]  /*3640*/  MUFU.TANH R88, R88 ;  /* 0x0000005800587308 */ /* 0x000fe20000002400 */
[----:B------:R-:W-:-:S07]  /*3650*/  VIADD R31, R57, 0x38 ;  /* 0x00000038391f7836 */ /* 0x000fce0000000000 */
[----:B------:R-:W4:Y:S01]  /*3660*/  MUFU.TANH R90, R90 ;  /* 0x0000005a005a7308 */ /* 0x000f220000002400 */
[----:B-1----:R-:W-:Y:S02]  /*3670*/  FSEL R143, R143, -INF , !P5 ;  /* 0xff8000008f8f7808 */ /* 0x002fe40006800000 */
[----:B------:R-:W-:-:S05]  /*3680*/  FSEL R148, R73, -INF , !P5 ;  /* 0xff80000049947808 */ /* 0x000fca0006800000 */
[----:B------:R-:W-:Y:S01]  /*3690*/  MUFU.TANH R136, R69 ;  /* 0x0000004500887308 */ /* 0x000fe20000002400 */
[----:B---3--:R-:W-:-:S07]  /*36a0*/  FSEL R87, R87, -INF , !P4 ;  /* 0xff80000057577808 */ /* 0x008fce0006000000 */
[----:B------:R-:W1:Y:S01]  /*36b0*/  MUFU.TANH R139, R71 ;  /* 0x00000047008b7308 */ /* 0x000e620000002400 */
[----:B------:R-:W-:Y:S02]  /*36c0*/  FSEL R8, R85, -INF , !P4 ;  /* 0xff80000055087808 */ /* 0x000fe40006000000 */
[----:B------:R-:W-:-:S05]  /*36d0*/  ISETP.GE.AND P5, PT, R11, R130, PT ;  /* 0x000000820b00720c */ /* 0x000fca0003fa6270 */
[----:B------:R-:W-:Y:S01]  /*36e0*/  MUFU.TANH R89, R89 ;  /* 0x0000005900597308 */ /* 0x000fe20000002400 */
[----:B------:R-:W-:Y:S01]  /*36f0*/  ISETP.GE.AND P4, PT, R31, R130, PT ;  /* 0x000000821f00720c */ /* 0x000fe20003f86270 */
[----:B------:R-:W-:-:S06]  /*3700*/  VIADD R11, R57, 0x51 ;  /* 0x00000051390b7836 */ /* 0x000fcc0000000000 */
[----:B------:R-:W3:Y:S01]  /*3710*/  MUFU.TANH R91, R91 ;  /* 0x0000005b005b7308 */ /* 0x000ee20000002400 */
[----:B--2---:R-:W-:Y:S02]  /*3720*/  FSEL R141, R141, -INF , !P4 ;  /* 0xff8000008d8d7808 */ /* 0x004fe40006000000 */
[----:B------:R-:W-:-:S05]  /*3730*/  FSEL R140, R140, -INF , !P4 ;  /* 0xff8000008c8c7808 */ /* 0x000fca0006000000 */
[----:B------:R-:W-:Y:S01]  /*3740*/  MUFU.TANH R76, R76 ;  /* 0x0000004c004c7308 */ /* 0x000fe20000002400 */
[----:B----4-:R-:W-:-:S07]  /*3750*/  FSEL R33, R90, -INF , !P3 ;  /* 0xff8000005a217808 */ /* 0x010fce0005800000 */
[----:B------:R-:W2:Y:S01]  /*3760*/  MUFU.TANH R78, R78 ;  /* 0x0000004e004e7308 */ /* 0x000ea20000002400 */
[----:B------:R-:W-:-:S07]  /*3770*/  FSEL R34, R88, -INF , !P3 ;  /* 0xff80000058227808 */ /* 0x000fce0005800000 */
[----:B------:R-:W-:Y:S01]  /*3780*/  MUFU.TANH R142, R80 ;  /* 0x00000050008e7308 */ /* 0x000fe20000002400 */
[----:B------:R-:W-:-:S07]  /*3790*/  ISETP.GE.AND P4, PT, R11, R130, PT ;  /* 0x000000820b00720c */ /* 0x000fce0003f86270 */
[----:B------:R-:W4:Y:S01]  /*37a0*/  MUFU.TANH R137, R82 ;  /* 0x0000005200897308 */ /* 0x000f220000002400 */
        /* <DEDUP_REMOVED lines=9> */
[----:B------:R-:W-:Y:S01]  /*3840*/  MUFU.TANH R79, R79 ;  /* 0x0000004f004f7308 */ /* 0x000fe20000002400 */
[----:B------:R-:W-:-:S07]  /*3850*/  FSEL R36, R89, -INF , !P2 ;  /* 0xff80000059247808 */ /* 0x000fce0005000000 */
[----:B------:R-:W-:Y:S01]  /*3860*/  MUFU.TANH R146, R81 ;  /* 0x0000005100927308 */ /* 0x000fe20000002400 */
[----:B------:R-:W-:-:S07]  /*3870*/  ISETP.GE.AND P3, PT, R11, R130, PT ;  /* 0x000000820b00720c */ /* 0x000fce0003f66270 */
[----:B------:R-:W1:Y:S01]  /*3880*/  MUFU.TANH R135, R83 ;  /* 0x0000005300877308 */ /* 0x000e620000002400 */
[-C--:B------:R-:W-:Y:S01]  /*3890*/  ISETP.GE.AND P1, PT, R21, R130.reuse, PT ;  /* 0x000000821500720c */ /* 0x080fe20003f26270 */
[----:B------:R-:W-:Y:S01]  /*38a0*/  HMMA.16816.F32.BF16 R40, R12, R16, R40 ;  /* 0x000000100c28723c */ /* 0x000fe20000041828 */
[----:B------:R-:W-:Y:S01]  /*38b0*/  ISETP.GE.AND P2, PT, R23, R130, PT ;  /* 0x000000821700720c */ /* 0x000fe20003f46270 */
[C---:B------:R-:W-:Y:S01]  /*38c0*/  VIADD R11, R57.reuse, 0x59 ;  /* 0x00000059390b7836 */ /* 0x040fe20000000000 */
[----:B------:R-:W-:-:S03]  /*38d0*/  IADD3 R17, PT, PT, R57, 0x41, RZ ;  /* 0x0000004139117810 */ /* 0x000fc60007ffe0ff */
[----:B------:R-:W-:Y:S01]  /*38e0*/  MUFU.TANH R144, R60 ;  /* 0x0000003c00907308 */ /* 0x000fe20000002400 */
[----:B------:R-:W-:Y:S01]  /*38f0*/  VIADD R21, R57, 0x29 ;  /* 0x0000002939157836 */ /* 0x000fe20000000000 */
[----:B--2---:R-:W-:-:S06]  /*3900*/  FSEL R39, R78, -INF , !P1 ;  /* 0xff8000004e277808 */ /* 0x004fcc0004800000 */
[----:B------:R-:W2:Y:S01]  /*3910*/  MUFU.TANH R133, R62 ;  /* 0x0000003e00857308 */ /* 0x000ea20000002400 */
[----:B------:R-:W-:Y:S02]  /*3920*/  FSEL R150, R76, -INF , !P1 ;  /* 0xff8000004c967808 */ /* 0x000fe40004800000 */
[----:B----4-:R-:W-:Y:S02]  /*3930*/  FSEL R137, R137, -INF , !P2 ;  /* 0xff80000089897808 */ /* 0x010fe40005000000 */
[----:B------:R-:W-:Y:S02]  /*3940*/  FSEL R142, R142, -INF , !P2 ;  /* 0xff8000008e8e7808 */ /* 0x000fe40005000000 */
[----:B------:R-:W-:Y:S01]  /*3950*/  FSEL R107, R107, -INF , !P0 ;  /* 0xff8000006b6b7808 */ /* 0x000fe20004000000 */
[----:B------:R-:W-:Y:S01]  /*3960*/  MUFU.TANH R138, R61 ;  /* 0x0000003d008a7308 */ /* 0x000fe20000002400 */
[----:B------:R-:W-:Y:S02]  /*3970*/  FSEL R20, R108, -INF , !P0 ;  /* 0xff8000006c147808 */ /* 0x000fe40004000000 */
[-C--:B------:R-:W-:Y:S01]  /*3980*/  ISETP.GE.AND P1, PT, R17, R130.reuse, PT ;  /* 0x000000821100720c */ /* 0x080fe20003f26270 */
[----:B------:R-:W-:Y:S01]  /*3990*/  VIADD R17, R57, 0x48 ;  /* 0x0000004839117836 */ /* 0x000fe20000000000 */
[----:B------:R-:W-:Y:S01]  /*39a0*/  ISETP.GE.AND P2, PT, R11, R130, PT ;  /* 0x000000820b00720c */ /* 0x000fe20003f46270 */
[----:B------:R-:W-:-:S02]  /*39b0*/  VIADD R11, R57, 0x60 ;  /* 0x00000060390b7836 */ /* 0x000fc40000000000 */
[----:B------:R-:W3:Y:S01]  /*39c0*/  MUFU.TANH R131, R63 ;  /* 0x0000003f00837308 */ /* 0x000ee20000002400 */
[-C--:B------:R-:W-:Y:S01]  /*39d0*/  ISETP.GE.AND P0, PT, R21, R130.reuse, PT ;  /* 0x000000821500720c */ /* 0x080fe20003f06270 */
[----:B------:R-:W-:Y:S01]  /*39e0*/  HMMA.16816.F32.BF16 R12, R12, R18, R100 ;  /* 0x000000120c0c723c */ /* 0x000fe20000041864 */
[----:B-1----:R-:W-:Y:S02]  /*39f0*/  FSEL R135, R135, -INF , !P1 ;  /* 0xff80000087877808 */ /* 0x002fe40004800000 */
[----:B------:R-:W-:Y:S02]  /*3a00*/  FSEL R147, R79, -INF , !P0 ;  /* 0xff8000004f937808 */ /* 0x000fe40004000000 */
[----:B------:R-:W-:Y:S01]  /*3a10*/  FSEL R152, R77, -INF , !P0 ;  /* 0xff8000004d987808 */ /* 0x000fe20004000000 */
[----:B------:R-:W-:Y:S01]  /*3a20*/  MUFU.TANH R128, R56 ;  /* 0x0000003800807308 */ /* 0x000fe20000002400 */
[----:B------:R-:W-:Y:S01]  /*3a30*/  FSEL R146, R146, -INF , !P1 ;  /* 0xff80000092927808 */ /* 0x000fe20004800000 */
[----:B------:R-:W-:Y:S01]  /*3a40*/  FMUL.FTZ R21, R51, R7 ;  /* 0x0000000733157220 */ /* 0x000fe20000410000 */
[----:B------:R-:W-:-:S02]  /*3a50*/  ISETP.GE.AND P0, PT, R17, R130, PT ;  /* 0x000000821100720c */ /* 0x000fc40003f06270 */
[----:B------:R-:W-:-:S03]  /*3a60*/  ISETP.GE.AND P1, PT, R11, R130, PT ;  /* 0x000000820b00720c */ /* 0x000fc60003f26270 */
[----:B------:R-:W1:Y:S01]  /*3a70*/  MUFU.TANH R123, R58 ;  /* 0x0000003a007b7308 */ /* 0x000e620000002400 */
[----:B------:R-:W-:Y:S02]  /*3a80*/  IADD3 R11, PT, PT, R57, 0x61, RZ ;  /* 0x00000061390b7810 */ /* 0x000fe40007ffe0ff */
[----:B--2---:R-:W-:Y:S02]  /*3a90*/  FSEL R133, R133, -INF , !P0 ;  /* 0xff80000085857808 */ /* 0x004fe40004000000 */
[----:B------:R-:W-:Y:S02]  /*3aa0*/  FSEL R144, R144, -INF , !P0 ;  /* 0xff80000090907808 */ /* 0x000fe40004000000 */
[----:B------:R-:W-:Y:S01]  /*3ab0*/  ISETP.GE.AND P0, PT, R11, R130, PT ;  /* 0x000000820b00720c */ /* 0x000fe20003f06270 */
[----:B------:R-:W-:Y:S02]  /*3ac0*/  VIADD R11, R57, 0x68 ;  /* 0x00000068390b7836 */ /* 0x000fe40000000000 */
[-C--:B------:R-:W-:Y:S01]  /*3ad0*/  FMUL.FTZ R52, R52, R7.reuse ;  /* 0x0000000734347220 */ /* 0x080fe20000410000 */
[-C--:B------:R-:W-:Y:S01]  /*3ae0*/  FMUL.FTZ R54, R54, R7.reuse ;  /* 0x0000000736367220 */ /* 0x080fe20000410000 */
[----:B------:R-:W-:Y:S01]  /*3af0*/  MUFU.TANH R60, R49 ;  /* 0x00000031003c7308 */ /* 0x000fe20000002400 */
[----:B------:R-:W-:Y:S01]  /*3b00*/  FMUL.FTZ R45, R45, R7 ;  /* 0x000000072d2d7220 */ /* 0x000fe20000410000 */
[----:B---3--:R-:W-:-:S02]  /*3b10*/  FSEL R131, R131, -INF , !P6 ;  /* 0xff80000083837808 */ /* 0x008fc40007000000 */
[----:B------:R-:W-:-:S04]  /*3b20*/  FSEL R138, R138, -INF , !P6 ;  /* 0xff8000008a8a7808 */ /* 0x000fc80007000000 */
[----:B------:R-:W2:Y:S01]  /*3b30*/  MUFU.TANH R21, R21 ;  /* 0x0000001500157308 */ /* 0x000ea20000002400 */
[----:B------:R-:W-:Y:S01]  /*3b40*/  ISETP.GE.AND P6, PT, R11, R130, PT ;  /* 0x000000820b00720c */ /* 0x000fe20003fc6270 */
[-C--:B------:R-:W-:Y:S01]  /*3b50*/  FMUL.FTZ R42, R42, R7.reuse ;  /* 0x000000072a2a7220 */ /* 0x080fe20000410000 */
[----:B------:R-:W-:Y:S02]  /*3b60*/  VIADD R11, R57, 0x69 ;  /* 0x00000069390b7836 */ /* 0x000fe40000000000 */
[-C--:B------:R-:W-:Y:S01]  /*3b70*/  FMUL.FTZ R53, R53, R7.reuse ;  /* 0x0000000735357220 */ /* 0x080fe20000410000 */
[-C--:B------:R-:W-:Y:S02]  /*3b80*/  FMUL.FTZ R55, R55, R7.reuse ;  /* 0x0000000737377220 */ /* 0x080fe40000410000 */
[----:B------:R-:W-:Y:S01]  /*3b90*/  MUFU.TANH R124, R52 ;  /* 0x00000034007c7308 */ /* 0x000fe20000002400 */
[----:B-1----:R-:W-:Y:S01]  /*3ba0*/  FSEL R123, R123, -INF , !P5 ;  /* 0xff8000007b7b7808 */ /* 0x002fe20006800000 */
[----:B------:R-:W-:Y:S01]  /*3bb0*/  FMUL.FTZ R44, R44, R7 ;  /* 0x000000072c2c7220 */ /* 0x000fe20000410000 */
[----:B------:R-:W-:-:S05]  /*3bc0*/  FSEL R128, R128, -INF , !P5 ;  /* 0xff80000080807808 */ /* 0x000fca0006800000 */
[----:B------:R-:W1:Y:S01]  /*3bd0*/  MUFU.TANH R117, R54 ;  /* 0x0000003600757308 */ /* 0x000e620000002400 */
[-C--:B------:R-:W-:Y:S01]  /*3be0*/  FMUL.FTZ R16, R46, R7.reuse ;  /* 0x000000072e107220 */ /* 0x080fe20000410000 */
[----:B------:R-:W-:Y:S01]  /*3bf0*/  FMUL.FTZ R10, R41, R7 ;  /* 0x00000007290a7220 */ /* 0x000fe20000410000 */
[----:B------:R-:W-:Y:S01]  /*3c00*/  ISETP.GE.AND P5, PT, R11, R130, PT ;  /* 0x000000820b00720c */ /* 0x000fe20003fa6270 */
[----:B------:R-:W-:-:S04]  /*3c10*/  VIADD R11, R57, 0x70 ;  /* 0x00000070390b7836 */ /* 0x000fc80000000000 */
[----:B------:R-:W-:Y:S01]  /*3c20*/  MUFU.TANH R56, R45 ;  /* 0x0000002d00387308 */ /* 0x000fe20000002400 */
[-C--:B------:R-:W-:Y:S01]  /*3c30*/  FMUL.FTZ R47, R47, R7.reuse ;  /* 0x000000072f2f7220 */ /* 0x080fe20000410000 */
[-C--:B------:R-:W-:Y:S01]  /*3c40*/  FMUL.FTZ R40, R40, R7.reuse ;  /* 0x0000000728287220 */ /* 0x080fe20000410000 */
[-C--:B------:R-:W-:Y:S01]  /*3c50*/  FMUL.FTZ R12, R12, R7.reuse ;  /* 0x000000070c0c7220 */ /* 0x080fe20000410000 */
[-C--:B------:R-:W-:Y:S01]  /*3c60*/  FMUL.FTZ R14, R14, R7.reuse ;  /* 0x000000070e0e7220 */ /* 0x080fe20000410000 */
[----:B------:R-:W-:-:S03]  /*3c70*/  FMUL.FTZ R15, R15, R7 ;  /* 0x000000070f0f7220 */ /* 0x000fc60000410000 */
[----:B------:R3:W-:Y:S01]  /*3c80*/  MUFU.TANH R45, R42 ;  /* 0x0000002a002d7308 */ /* 0x0007e20000002400 */
[----:B------:R-:W-:Y:S01]  /*3c90*/  FMUL.FTZ R13, R13, R7 ;  /* 0x000000070d0d7220 */ /* 0x000fe20000410000 */
[----:B------:R-:W-:Y:S02]  /*3ca0*/  FSEL R119, R119, -INF , !P4 ;  /* 0xff80000077777808 */ /* 0x000fe40006000000 */
[----:B------:R-:W-:-:S04]  /*3cb0*/  FSEL R126, R126, -INF , !P4 ;  /* 0xff8000007e7e7808 */ /* 0x000fc80006000000 */
[----:B------:R-:W-:Y:S01]  /*3cc0*/  MUFU.TANH R122, R53 ;  /* 0x00000035007a7308 */ /* 0x000fe20000002400 */
[----:B------:R-:W-:Y:S01]  /*3cd0*/  ISETP.GE.AND P4, PT, R11, R130, PT ;  /* 0x000000820b00720c */ /* 0x000fe20003f86270 */
[----:B------:R-:W-:-:S06]  /*3ce0*/  VIADD R11, R57, 0x71 ;  /* 0x00000071390b7836 */ /* 0x000fcc0000000000 */
[----:B------:R-:W4:Y:S01]  /*3cf0*/  MUFU.TANH R63, R55 ;  /* 0x00000037003f7308 */ /* 0x000f220000002400 */
[----:B---3--:R-:W-:Y:S01]  /*3d00*/  FMUL.FTZ R42, R43, R7 ;  /* 0x000000072b2a7220 */ /* 0x008fe20000410000 */
[----:B------:R-:W-:-:S06]  /*3d10*/  LOP3.LUT R7, R59, R116, RZ, 0xfc, !PT ;  /* 0x000000743b077212 */ /* 0x000fcc00078efcff */
[----:B------:R-:W-:Y:S01]  /*3d20*/  MUFU.TANH R62, R48 ;  /* 0x00000030003e7308 */ /* 0x000fe20000002400 */
[----:B--2---:R-:W-:-:S07]  /*3d30*/  FSEL R59, R21, -INF , !P0 ;  /* 0xff800000153b7808 */ /* 0x004fce0004000000 */
[----:B------:R-:W2:Y:S01]  /*3d40*/  MUFU.TANH R61, R50 ;  /* 0x00000032003d7308 */ /* 0x000ea20000002400 */
[----:B------:R-:W-:Y:S02]  /*3d50*/  FSEL R60, R60, -INF , !P0 ;  /* 0xff8000003c3c7808 */ /* 0x000fe40004000000 */
[----:B------:R-:W-:-:S05]  /*3d60*/  ISETP.GT.AND P0, PT, R172, R165, PT ;  /* 0x000000a5ac00720c */ /* 0x000fca0003f04270 */
[----:B------:R-:W-:Y:S01]  /*3d70*/  MUFU.TANH R58, R44 ;  /* 0x0000002c003a7308 */ /* 0x000fe20000002400 */
[----:B-1----:R-:W-:Y:S02]  /*3d80*/  FSEL R117, R117, -INF , !P3 ;  /* 0xff80000075757808 */ /* 0x002fe40005800000 */
[----:B------:R-:W-:-:S05]  /*3d90*/  FSEL R124, R124, -INF , !P3 ;  /* 0xff8000007c7c7808 */ /* 0x000fca0005800000 */
[----:B------:R-:W1:Y:S01]  /*3da0*/  MUFU.TANH R16, R16 ;  /* 0x0000001000107308 */ /* 0x000e620000002400 */
[----:B------:R-:W-:-:S07]  /*3db0*/  ISETP.GE.AND P3, PT, R11, R130, PT ;  /* 0x000000820b00720c */ /* 0x000fce0003f66270 */
[----:B------:R-:W3:Y:S01]  /*3dc0*/  MUFU.TANH R53, R47 ;  /* 0x0000002f00357308 */ /* 0x000ee20000002400 */
[----:B------:R-:W-:-:S07]  /*3dd0*/  VIADD R11, R57, 0x78 ;  /* 0x00000078390b7836 */ /* 0x000fce0000000000 */
[----:B------:R-:W3:Y:S08]  /*3de0*/  MUFU.TANH R44, R40 ;  /* 0x00000028002c7308 */ /* 0x000ef00000002400 */
[----:B------:R-:W-:Y:S08]  /*3df0*/  MUFU.TANH R10, R10 ;  /* 0x0000000a000a7308 */ /* 0x000ff00000002400 */
[----:B------:R-:W3:Y:S08]  /*3e00*/  MUFU.TANH R42, R42 ;  /* 0x0000002a002a7308 */ /* 0x000ef00000002400 */
[----:B------:R-:W-:Y:S08]  /*3e10*/  MUFU.TANH R26, R12 ;  /* 0x0000000c001a7308 */ /* 0x000ff00000002400 */
[----:B------:R-:W3:Y:S08]  /*3e20*/  MUFU.TANH R27, R14 ;  /* 0x0000000e001b7308 */ /* 0x000ef00000002400 */
[----:B------:R-:W3:Y:S08]  /*3e30*/  MUFU.TANH R25, R15 ;  /* 0x0000000f00197308 */ /* 0x000ef00000002400 */
[----:B------:R-:W3:Y:S01]  /*3e40*/  MUFU.TANH R24, R13 ;  /* 0x0000000d00187308 */ /* 0x000ee20000002400 */
[----:B------:R-:W-:Y:S01]  /*3e50*/  VIADD R57, R57, 0x79 ;  /* 0x0000007939397836 */ /* 0x000fe20000000000 */
[----:B----4-:R-:W-:-:S02]  /*3e60*/  FSEL R63, R63, -INF , !P2 ;  /* 0xff8000003f3f7808 */ /* 0x010fc40005000000 */
[----:B------:R-:W-:Y:S02]  /*3e70*/  FSEL R122, R122, -INF , !P2 ;  /* 0xff8000007a7a7808 */ /* 0x000fe40005000000 */
[----:B--2---:R-:W-:Y:S02]  /*3e80*/  FSEL R61, R61, -INF , !P1 ;  /* 0xff8000003d3d7808 */ /* 0x004fe40004800000 */
[----:B------:R-:W-:Y:S01]  /*3e90*/  FSEL R62, R62, -INF , !P1 ;  /* 0xff8000003e3e7808 */ /* 0x000fe20004800000 */
[----:B------:R-:W-:Y:S01]  /*3ea0*/  BSSY.RECONVERGENT B1, `(.L_x_561) ;  /* 0x0000076000017945 */ /* 0x000fe20003800200 */
[-C--:B------:R-:W-:Y:S02]  /*3eb0*/  ISETP.GE.AND P2, PT, R11, R130.reuse, PT ;  /* 0x000000820b00720c */ /* 0x080fe40003f46270 */
[----:B------:R-:W-:Y:S02]  /*3ec0*/  ISETP.GE.AND P1, PT, R57, R130, PT ;  /* 0x000000823900720c */ /* 0x000fe40003f26270 */
[----:B------:R-:W-:-:S02]  /*3ed0*/  SHF.R.U32.HI R178, RZ, 0x3, R171 ;  /* 0x00000003ffb27819 */ /* 0x000fc400000116ab */
[----:B-1----:R-:W-:Y:S02]  /*3ee0*/  FSEL R57, R16, -INF , !P6 ;  /* 0xff80000010397808 */ /* 0x002fe40007000000 */
[----:B------:R-:W-:Y:S02]  /*3ef0*/  FSEL R58, R58, -INF , !P6 ;  /* 0xff8000003a3a7808 */ /* 0x000fe40007000000 */
[----:B---3--:R-:W-:Y:S02]  /*3f00*/  FSEL R53, R53, -INF , !P5 ;  /* 0xff80000035357808 */ /* 0x008fe40006800000 */
        /* <DEDUP_REMOVED lines=24> */
.L_x_564:
        /* <DEDUP_REMOVED lines=60> */
.L_x_565:
[----:B------:R-:W-:Y:S05]  /*4450*/  BSYNC.RECONVERGENT B0 ;  /* 0x0000000000007941 */ /* 0x000fea0003800200 */
.L_x_563:
[----:B------:R-:W-:Y:S01]  /*4460*/  IMAD.SHL.U32 R11, R162, 0x40, RZ ;  /* 0x00000040a20b7824 */ /* 0x000fe200078e00ff */
[----:B------:R-:W-:Y:S01]  /*4470*/  LEA R12, P0, R0, R167, 0x1 ;  /* 0x000000a7000c7211 */ /* 0x000fe200078008ff */
[----:B------:R-:W-:Y:S01]  /*4480*/  IMAD.MOV.U32 R16, RZ, RZ, R167 ;  /* 0x000000ffff107224 */ /* 0x000fe200078e00a7 */
[----:B------:R-:W-:Y:S01]  /*4490*/  SHF.L.U64.HI R10, R162, 0x6, R163 ;  /* 0x00000006a20a7819 */ /* 0x000fe200000102a3 */
[----:B------:R-:W-:Y:S01]  /*44a0*/  IMAD.MOV.U32 R17, RZ, RZ, R166 ;  /* 0x000000ffff117224 */ /* 0x000fe200078e00a6 */
[C---:B------:R-:W-:Y:S02]  /*44b0*/  IADD3 R14, P1, PT, R11.reuse, R12, RZ ;  /* 0x0000000c0b0e7210 */ /* 0x040fe40007f3e0ff */
[----:B------:R-:W-:Y:S02]  /*44c0*/  LEA.HI.X R13, R0, R166, R125, 0x1, P0 ;  /* 0x000000a6000d7211 */ /* 0x000fe400000f0c7d */
[----:B------:R-:W-:Y:S01]  /*44d0*/  IADD3 R18, P0, PT, R11, R14, RZ ;  /* 0x0000000e0b127210 */ /* 0x000fe20007f1e0ff */
[----:B------:R-:W-:Y:S01]  /*44e0*/  @!PT LDS RZ, [RZ] ;  /* 0x00000000fffff984 */ /* 0x000fe20000000800 */
[----:B------:R-:W-:Y:S01]  /*44f0*/  @!PT LDS RZ, [RZ] ;  /* 0x00000000fffff984 */ /* 0x000fe20000000800 */
[----:B------:R-:W-:Y:S01]  /*4500*/  @!PT LDS RZ, [RZ] ;  /* 0x00000000fffff984 */ /* 0x000fe20000000800 */
        /* <DEDUP_REMOVED lines=15> */
.L_x_562:
[----:B------:R-:W-:Y:S05]  /*4600*/  BSYNC.RECONVERGENT B1 ;  /* 0x0000000000017941 */ /* 0x000fea0003800200 */
.L_x_561:
        /* <DEDUP_REMOVED lines=32> */
[----:B-1----:R-:W-:Y:S02]  /*4810*/  FMNMX.FTZ R6, R24, R11, !PT ;  /* 0x0000000b18067209 */ /* 0x002fe40007810000 */
[----:B------:R-:W-:Y:S01]  /*4820*/  LEA R156, R7, R160, 0x1 ;  /* 0x000000a0079c7211 */ /* 0x000fe200078e08ff */
[----:B------:R-:W1:Y:S01]  /*4830*/  SHFL.BFLY PT, R13, R10, 0x2, 0x1f ;  /* 0x0c401f000a0d7f89 */ /* 0x000e6200000e0000 */
[----:B------:R-:W-:Y:S02]  /*4840*/  IADD3 R4, PT, PT, R4, -0x2, RZ ;  /* 0xfffffffe04047810 */ /* 0x000fe40007ffe0ff */
[----:B------:R-:W-:Y:S01]  /*4850*/  LEA R116, R5, R156, 0x1 ;  /* 0x0000009c05747211 */ /* 0x000fe200078e08ff */
[----:B------:R-:W3:Y:S04]  /*4860*/  SHFL.BFLY PT, R11, R6, 0x2, 0x1f ;  /* 0x0c401f00060b7f89 */ /* 0x000ee800000e0000 */
[----:B------:R-:W-:Y:S04]  /*4870*/  LDSM.16.MT88.4 R100, [R116+0x9000] ;  /* 0x009000007464783b */ /* 0x000fe80000004200 */
[----:B------:R-:W-:Y:S04]  /*4880*/  LDSM.16.MT88.4 R16, [R116+0x9400] ;  /* 0x009400007410783b */ /* 0x000fe80000004200 */
[----:B------:R-:W-:Y:S01]  /*4890*/  LDSM.16.MT88.4 R76, [R156+0xd000] ;  /* 0x00d000009c4c783b */ /* 0x000fe20000004200 */
[----:B-1----:R-:W-:-:S02]  /*48a0*/  FMNMX.FTZ R13, R10, R13, !PT ;  /* 0x0000000d0a0d7209 */ /* 0x002fc40007810000 */
[----:B---3--:R-:W-:-:S03]  /*48b0*/  FMNMX.FTZ R11, R6, R11, !PT ;  /* 0x0000000b060b7209 */ /* 0x008fc60007810000 */
[----:B------:R-:W1:Y:S04]  /*48c0*/  SHFL.BFLY PT, R0, R13, 0x1, 0x1f ;  /* 0x0c201f000d007f89 */ /* 0x000e6800000e0000 */
[----:B------:R-:W3:Y:S01]  /*48d0*/  SHFL.BFLY PT, R52, R11, 0x1, 0x1f ;  /* 0x0c201f000b347f89 */ /* 0x000ee200000e0000 */
[----:B-1----:R-:W-:-:S03]  /*48e0*/  FMNMX.FTZ R0, R13, R0, !PT ;  /* 0x000000000d007209 */ /* 0x002fc60007810000 */
[----:B------:R-:W-:Y:S01]  /*48f0*/  LDSM.16.MT88.4 R12, [R156+0xb400] ;  /* 0x00b400009c0c783b */ /* 0x000fe20000004200 */
[----:B---3--:R-:W-:Y:S02]  /*4900*/  FMNMX.FTZ R52, R11, R52, !PT ;  /* 0x000000340b347209 */ /* 0x008fe40007810000 */
[----:B------:R-:W-:Y:S01]  /*4910*/  FSETP.NEU.FTZ.AND P0, PT, R0, -INF , PT ;  /* 0xff8000000000780b */ /* 0x000fe20003f1d000 */
[C---:B--2---:R-:W-:Y:S02]  /*4920*/  FMUL.FTZ R48, R49.reuse, R0 ;  /* 0x0000000031307220 */ /* 0x044fe40000410000 */
        /* <DEDUP_REMOVED lines=35> */
[----:B------:R-:W-:Y:S01]  /*4b60*/  LDSM.16.MT88.4 R20, [R116+0xb400] ;  /* 0x00b400007414783b */ /* 0x000fe20000004200 */
[-CC-:B------:R-:W-:Y:S01]  /*4b70*/  FFMA.FTZ R6, R141, R49.reuse, -R48.reuse ;  /* 0x000000318d067223 */ /* 0x180fe20000010830 */
[-CC-:B------:R-:W-:Y:S01]  /*4b80*/  FFMA.FTZ R32, R32, R49.reuse, -R47.reuse ;  /* 0x0000003120207223 */ /* 0x180fe2000001082f */
[----:B------:R-:W1:Y:S01]  /*4b90*/  MUFU.EX2 R65, R65 ;  /* 0x0000004100417308 */ /* 0x000e620000000800 */
[----:B--2---:R-:W-:Y:S01]  /*4ba0*/  F2FP.BF16.F32.PACK_AB R69, R125, R132 ;  /* 0x000000847d45723e */ /* 0x004fe200000010ff */
        /* <DEDUP_REMOVED lines=13> */
[-C--:B------:R-:W-:Y:S01]  /*4c80*/  FFMA.FTZ R122, R122, R49.reuse, -R47 ;  /* 0x000000317a7a7223 */ /* 0x080fe2000001082f */
[----:B------:R-:W2:Y:S01]  /*4c90*/  MUFU.EX2 R127, R127 ;  /* 0x0000007f007f7308 */ /* 0x000ea20000000800 */
[----:B-1----:R-:W-:Y:S01]  /*4ca0*/  F2FP.BF16.F32.PACK_AB R71, R65, R130 ;  /* 0x000000824147723e */ /* 0x002fe200000010ff */
[----:B------:R-:W-:Y:S01]  /*4cb0*/  FADD.FTZ R125, R132, R125 ;  /* 0x0000007d847d7221 */ /* 0x000fe20000010000 */
[-CC-:B------:R-:W-:Y:S01]  /*4cc0*/  FFMA.FTZ R61, R61, R49.reuse, -R48.reuse ;  /* 0x000000313d3d7223 */ /* 0x180fe20000010830 */
[-CC-:B------:R-:W-:Y:S01]  /*4cd0*/  FFMA.FTZ R57, R57, R49.reuse, -R48.reuse ;  /* 0x0000003139397223 */ /* 0x180fe20000010830 */
[-C--:B------:R-:W-:Y:S01]  /*4ce0*/  FFMA.FTZ R60, R60, R49.reuse, -R47 ;  /* 0x000000313c3c7223 */ /* 0x080fe2000001082f */
[----:B------:R-:W-:Y:S01]  /*4cf0*/  FADD.FTZ R130, R130, R125 ;  /* 0x0000007d82827221 */ /* 0x000fe20000010000 */
[-CC-:B------:R-:W-:Y:S01]  /*4d00*/  FFMA.FTZ R58, R58, R49.reuse, -R47.reuse ;  /* 0x000000313a3a7223 */ /* 0x180fe2000001082f */
[----:B------:R-:W-:Y:S01]  /*4d10*/  MUFU.EX2 R129, R129 ;  /* 0x0000008100817308 */ /* 0x000fe20000000800 */
[-C--:B------:R-:W-:Y:S01]  /*4d20*/  FFMA.FTZ R189, R25, R49.reuse, -R48 ;  /* 0x0000003119bd7223 */ /* 0x080fe20000010830 */
[----:B------:R-:W-:Y:S01]  /*4d30*/  FADD.FTZ R65, R65, R130 ;  /* 0x0000008241417221 */ /* 0x000fe20000010000 */
[----:B------:R-:W-:Y:S01]  /*4d40*/  FFMA.FTZ R188, R24, R49, -R47 ;  /* 0x0000003118bc7223 */ /* 0x000fe2000001082f */
[----:B------:R-:W-:-:S04]  /*4d50*/  ISETP.GE.AND P0, PT, R4, R165, PT ;  /* 0x000000a50400720c */ /* 0x000fc80003f06270 */
[----:B------:R-:W1:Y:S01]  /*4d60*/  MUFU.EX2 R66, R66 ;  /* 0x0000004200427308 */ /* 0x000e620000000800 */
[----:B--2---:R-:W-:Y:S01]  /*4d70*/  F2FP.BF16.F32.PACK_AB R68, R127, R134 ;  /* 0x000000867f44723e */ /* 0x004fe200000010ff */
[----:B------:R-:W-:-:S06]  /*4d80*/  FADD.FTZ R134, R134, R127 ;  /* 0x0000007f86867221 */ /* 0x000fcc0000010000 */
[----:B------:R-:W-:Y:S08]  /*4d90*/  MUFU.EX2 R64, R64 ;  /* 0x0000004000407308 */ /* 0x000ff00000000800 */
[----:B------:R-:W2:Y:S01]  /*4da0*/  MUFU.EX2 R55, R55 ;  /* 0x0000003700377308 */ /* 0x000ea20000000800 */
[----:B-1----:R-:W-:Y:S01]  /*4db0*/  F2FP.BF16.F32.PACK_AB R70, R66, R129 ;  /* 0x000000814246723e */ /* 0x002fe200000010ff */
[----:B------:R-:W-:-:S06]  /*4dc0*/  FADD.FTZ R129, R129, R134 ;  /* 0x0000008681817221 */ /* 0x000fcc0000010000 */
[----:B------:R-:W-:Y:S01]  /*4dd0*/  MUFU.EX2 R46, R46 ;  /* 0x0000002e002e7308 */ /* 0x000fe20000000800 */
[C---:B------:R-:W-:Y:S07]  /*4de0*/  HMMA.16816.F32.BF16 R96, R68.reuse, R92, RZ ;  /* 0x0000005c4460723c */ /* 0x040fee00000418ff */
[----:B------:R-:W-:Y:S01]  /*4df0*/  MUFU.EX2 R67, R67 ;  /* 0x0000004300437308 */ /* 0x000fe20000000800 */
[----:B------:R-:W-:Y:S01]  /*4e00*/  HMMA.16816.F32.BF16 R92, R68, R94, RZ ;  /* 0x0000005e445c723c */ /* 0x000fe200000418ff */
[----:B--2---:R-:W-:-:S06]  /*4e10*/  F2FP.BF16.F32.PACK_AB R9, R55, R64 ;  /* 0x000000403709723e */ /* 0x004fcc00000010ff */
[----:B------:R-:W1:Y:S01]  /*4e20*/  MUFU.EX2 R50, R50 ;  /* 0x0000003200327308 */ /* 0x000e620000000800 */
[C---:B------:R-:W-:Y:S07]  /*4e30*/  HMMA.16816.F32.BF16 R104, R68.reuse, R100, RZ ;  /* 0x000000644468723c */ /* 0x040fee00000418ff */
[----:B------:R-:W-:Y:S01]  /*4e40*/  MUFU.EX2 R54, R54 ;  /* 0x0000003600367308 */ /* 0x000fe20000000800 */
[C---:B------:R-:W-:Y:S07]  /*4e50*/  HMMA.16816.F32.BF16 R100, R68.reuse, R102, RZ ;  /* 0x000000664464723c */ /* 0x040fee00000418ff */
[----:B------:R-:W2:Y:S01]  /*4e60*/  MUFU.EX2 R41, R41 ;  /* 0x0000002900297308 */ /* 0x000ea20000000800 */
[----:B-1----:R-:W-:Y:S01]  /*4e70*/  F2FP.BF16.F32.PACK_AB R8, R50, R67 ;  /* 0x000000433208723e */ /* 0x002fe200000010ff */
[C---:B------:R-:W-:Y:S06]  /*4e80*/  HMMA.16816.F32.BF16 R80, R68.reuse, R76, RZ ;  /* 0x0000004c4450723c */ /* 0x040fec00000418ff */
[----:B------:R-:W1:Y:S02]  /*4e90*/  MUFU.EX2 R51, R51 ;  /* 0x0000003300337308 */ /* 0x000e640000000800 */
[C---:B------:R-:W-:Y:S06]  /*4ea0*/  HMMA.16816.F32.BF16 R76, R68.reuse, R78, RZ ;  /* 0x0000004e444c723c */ /* 0x040fec00000418ff */
[----:B------:R-:W-:Y:S01]  /*4eb0*/  MUFU.EX2 R40, R40 ;  /* 0x0000002800287308 */ /* 0x000fe20000000800 */
[----:B--2---:R-:W-:Y:S01]  /*4ec0*/  F2FP.BF16.F32.PACK_AB R10, R41, R54 ;  /* 0x00000036290a723e */ /* 0x004fe200000010ff */
[C---:B---3--:R-:W-:Y:S06]  /*4ed0*/  HMMA.16816.F32.BF16 R112, R68.reuse, R108, RZ ;  /* 0x0000006c4470723c */ /* 0x048fec00000418ff */
[----:B------:R-:W-:Y:S01]  /*4ee0*/  MUFU.EX2 R37, R37 ;  /* 0x0000002500257308 */ /* 0x000fe20000000800 */
[----:B-1----:R-:W-:Y:S01]  /*4ef0*/  F2FP.BF16.F32.PACK_AB R11, R51, R46 ;  /* 0x0000002e330b723e */ /* 0x002fe200000010ff */
[----:B----4-:R-:W-:Y:S06]  /*4f00*/  HMMA.16816.F32.BF16 R88, R68, R84, RZ ;  /* 0x000000544458723c */ /* 0x010fec00000418ff */
[----:B------:R-:W-:Y:S02]  /*4f10*/  MUFU.EX2 R35, R35 ;  /* 0x0000002300237308 */ /* 0x000fe40000000800 */
[C---:B------:R-:W-:Y:S06]  /*4f20*/  HMMA.16816.F32.BF16 R96, R8.reuse, R12, R96 ;  /* 0x0000000c0860723c */ /* 0x040fec0000041860 */
[----:B------:R-:W-:Y:S02]  /*4f30*/  MUFU.EX2 R39, R39 ;  /* 0x0000002700277308 */ /* 0x000fe40000000800 */
[C---:B------:R-:W-:Y:S01]  /*4f40*/  HMMA.16816.F32.BF16 R92, R8.reuse, R14, R92 ;  /* 0x0000000e085c723c */ /* 0x040fe2000004185c */
[----:B------:R-:W1:Y:S05]  /*4f50*/  LDSM.16.MT88.4 R12, [R156+0xd400] ;  /* 0x00d400009c0c783b */ /* 0x000e6a0000004200 */
[----:B------:R-:W2:Y:S02]  /*4f60*/  MUFU.EX2 R38, R38 ;  /* 0x0000002600267308 */ /* 0x000ea40000000800 */
[C---:B------:R-:W-:Y:S06]  /*4f70*/  HMMA.16816.F32.BF16 R104, R8.reuse, R16, R104 ;  /* 0x000000100868723c */ /* 0x040fec0000041868 */
[----:B------:R-:W-:Y:S02]  /*4f80*/  MUFU.EX2 R36, R36 ;  /* 0x0000002400247308 */ /* 0x000fe40000000800 */
[----:B------:R-:W-:Y:S01]  /*4f90*/  HMMA.16816.F32.BF16 R100, R8, R18, R100 ;  /* 0x000000120864723c */ /* 0x000fe20000041864 */
[----:B------:R-:W3:Y:S05]  /*4fa0*/  LDSM.16.MT88.4 R16, [R116+0xd000] ;  /* 0x00d000007410783b */ /* 0x000eea0000004200 */
[----:B------:R-:W4:Y:S02]  /*4fb0*/  MUFU.EX2 R33, R33 ;  /* 0x0000002100217308 */ /* 0x000f240000000800 */
[C---:B------:R-:W-:Y:S06]  /*4fc0*/  HMMA.16816.F32.BF16 R108, R68.reuse, R110, RZ ;  /* 0x0000006e446c723c */ /* 0x040fec00000418ff */
[----:B------:R-:W4:Y:S02]  /*4fd0*/  MUFU.EX2 R34, R34 ;  /* 0x0000002200227308 */ /* 0x000f240000000800 */
[----:B------:R-:W-:Y:S06]  /*4fe0*/  HMMA.16816.F32.BF16 R84, R68, R86, RZ ;  /* 0x000000564454723c */ /* 0x000fec00000418ff */
[----:B------:R-:W-:Y:S02]  /*4ff0*/  MUFU.EX2 R6, R6 ;  /* 0x0000000600067308 */ /* 0x000fe40000000800 */
[----:B-----5:R-:W-:Y:S01]  /*5000*/  HMMA.16816.F32.BF16 R112, R8, R28, R112 ;  /* 0x0000001c0870723c */ /* 0x020fe20000041870 */
[-CC-:B------:R-:W-:Y:S01]  /*5010*/  FFMA.FTZ R29, R143, R49.reuse, -R48.reuse ;  /* 0x000000318f1d7223 */ /* 0x180fe20000010830 */
[-CC-:B------:R-:W-:Y:S01]  /*5020*/  FFMA.FTZ R28, R140, R49.reuse, -R47.reuse ;  /* 0x000000318c1c7223 */ /* 0x180fe2000001082f */
[-C--:B------:R-:W-:Y:S01]  /*5030*/  FFMA.FTZ R140, R137, R49.reuse, -R48 ;  /* 0x00000031898c7223 */ /* 0x080fe20000010830 */
[----:B------:R-:W-:-:S02]  /*5040*/  FFMA.FTZ R137, R146, R49, -R47 ;  /* 0x0000003192897223 */ /* 0x000fc4000001082f */
[----:B------:R-:W-:Y:S02]  /*5050*/  MUFU.EX2 R32, R32 ;  /* 0x0000002000207308 */ /* 0x000fe40000000800 */
[C---:B-1----:R-:W-:Y:S06]  /*5060*/  HMMA.16816.F32.BF16 R80, R8.reuse, R12, R80 ;  /* 0x0000000c0850723c */ /* 0x042fec0000041850 */
[----:B------:R-:W-:Y:S02]  /*5070*/  MUFU.EX2 R29, R29 ;  /* 0x0000001d001d7308 */ /* 0x000fe40000000800 */
[----:B------:R-:W-:Y:S01]  /*5080*/  HMMA.16816.F32.BF16 R76, R8, R14, R76 ;  /* 0x0000000e084c723c */ /* 0x000fe2000004184c */
[----:B------:R-:W1:Y:S05]  /*5090*/  LDSM.16.MT88.4 R12, [R116+0xd400] ;  /* 0x00d40000740c783b */ /* 0x000e6a0000004200 */
[----:B------:R-:W-:Y:S02]  /*50a0*/  MUFU.EX2 R28, R28 ;  /* 0x0000001c001c7308 */ /* 0x000fe40000000800 */
[C---:B---3--:R-:W-:Y:S06]  /*50b0*/  HMMA.16816.F32.BF16 R72, R68.reuse, R16, RZ ;  /* 0x000000104448723c */ /* 0x048fec00000418ff */
[----:B------:R-:W-:Y:S02]  /*50c0*/  MUFU.EX2 R7, R7 ;  /* 0x0000000700077308 */ /* 0x000fe40000000800 */
[----:B------:R-:W-:Y:S01]  /*50d0*/  HMMA.16816.F32.BF16 R68, R68, R18, RZ ;  /* 0x000000124444723c */ /* 0x000fe200000418ff */
[----:B------:R-:W-:Y:S05]  /*50e0*/  LDSM.16.MT88.4 R16, [R116+0xa400] ;  /* 0x00a400007410783b */ /* 0x000fea0000004200 */
        /* <DEDUP_REMOVED lines=8> */
[----:B------:R-:W-:Y:S05]  /*5170*/  LDSM.16.MT88.4 R20, [R156+0xa400] ;  /* 0x00a400009c14783b */ /* 0x000fea0000004200 */
[----:B------:R-:W3:Y:S02]  /*5180*/  MUFU.EX2 R31, R31 ;  /* 0x0000001f001f7308 */ /* 0x000ee40000000800 */
[C---:B-1----:R-:W-:Y:S06]  /*5190*/  HMMA.16816.F32.BF16 R72, R8.reuse, R12, R72 ;  /* 0x0000000c0848723c */ /* 0x042fec0000041848 */
[----:B------:R-:W-:Y:S02]  /*51a0*/  MUFU.EX2 R135, R135 ;  /* 0x0000008700877308 */ /* 0x000fe40000000800 */
[----:B------:R-:W-:Y:S01]  /*51b0*/  HMMA.16816.F32.BF16 R68, R8, R14, R68 ;  /* 0x0000000e0844723c */ /* 0x000fe20000041844 */
[----:B------:R-:W1:Y:S01]  /*51c0*/  LDSM.16.MT88.4 R12, [R156+0x9800] ;  /* 0x009800009c0c783b */ /* 0x000e620000004200 */
[----:B--2---:R-:W-:-:S02]  /*51d0*/  F2FP.BF16.F32.PACK_AB R8, R38, R39 ;  /* 0x000000272608723e */ /* 0x004fc400000010ff */
[----:B------:R-:W-:Y:S02]  /*51e0*/  F2FP.BF16.F32.PACK_AB R9, R37, R40 ;  /* 0x000000282509723e */ /* 0x000fe400000010ff */
[----:B----4-:R-:W-:Y:S01]  /*51f0*/  F2FP.BF16.F32.PACK_AB R10, R33, R36 ;  /* 0x00000024210a723e */ /* 0x010fe200000010ff */
[----:B------:R-:W-:Y:S01]  /*5200*/  MUFU.EX2 R136, R136 ;  /* 0x0000008800887308 */ /* 0x000fe20000000800 */
[----:B------:R-:W-:-:S07]  /*5210*/  F2FP.BF16.F32.PACK_AB R11, R34, R35 ;  /* 0x00000023220b723e */ /* 0x000fce00000010ff */
[----:B------:R-:W-:Y:S08]  /*5220*/  MUFU.EX2 R142, R142 ;  /* 0x0000008e008e7308 */ /* 0x000ff00000000800 */
[----:B------:R-:W2:Y:S08]  /*5230*/  MUFU.EX2 R137, R137 ;  /* 0x0000008900897308 */ /* 0x000eb00000000800 */
[----:B------:R4:W-:Y:S08]  /*5240*/  MUFU.EX2 R138, R144 ;  /* 0x00000090008a7308 */ /* 0x0009f00000000800 */
[----:B------:R-:W5:Y:S01]  /*5250*/  MUFU.EX2 R133, R133 ;  /* 0x0000008500857308 */ /* 0x000f620000000800 */
[C---:B-1----:R-:W-:Y:S07]  /*5260*/  HMMA.16816.F32.BF16 R112, R8.reuse, R12, R112 ;  /* 0x0000000c0870723c */ /* 0x042fee0000041870 */
[----:B------:R-:W1:Y:S01]  /*5270*/  MUFU.EX2 R131, R131 ;  /* 0x0000008300837308 */ /* 0x000e620000000800 */
[-CC-:B----4-:R-:W-:Y:S01]  /*5280*/  FFMA.FTZ R144, R119, R49.reuse, -R48.reuse ;  /* 0x0000003177907223 */ /* 0x190fe20000010830 */
[----:B------:R-:W-:Y:S01]  /*5290*/  HMMA.16816.F32.BF16 R108, R8, R14, R108 ;  /* 0x0000000e086c723c */ /* 0x000fe2000004186c */
[----:B------:R-:W4:Y:S01]  /*52a0*/  LDSM.16.MT88.4 R12, [R116+0x9800] ;  /* 0x00980000740c783b */ /* 0x000f220000004200 */
[-C--:B------:R-:W-:Y:S01]  /*52b0*/  FFMA.FTZ R119, R124, R49.reuse, -R47 ;  /* 0x000000317c777223 */ /* 0x080fe2000001082f */
[----:B------:R-:W-:-:S03]  /*52c0*/  FFMA.FTZ R124, R63, R49, -R48 ;  /* 0x000000313f7c7223 */ /* 0x000fc60000010830 */
[----:B------:R-:W-:Y:S08]  /*52d0*/  MUFU.EX2 R123, R123 ;  /* 0x0000007b007b7308 */ /* 0x000ff00000000800 */
[----:B------:R-:W1:Y:S08]  /*52e0*/  MUFU.EX2 R144, R144 ;  /* 0x0000009000907308 */ /* 0x000e700000000800 */
[----:B------:R-:W-:Y:S08]  /*52f0*/  MUFU.EX2 R117, R117 ;  /* 0x0000007500757308 */ /* 0x000ff00000000800 */
[----:B------:R-:W-:Y:S08]  /*5300*/  MUFU.EX2 R128, R128 ;  /* 0x0000008000807308 */ /* 0x000ff00000000800 */
[----:B------:R-:W-:Y:S01]  /*5310*/  MUFU.EX2 R139, R139 ;  /* 0x0000008b008b7308 */ /* 0x000fe20000000800 */
[C---:B----4-:R-:W-:Y:S07]  /*5320*/  HMMA.16816.F32.BF16 R104, R8.reuse, R12, R104 ;  /* 0x0000000c0868723c */ /* 0x050fee0000041868 */
[----:B------:R-:W-:Y:S01]  /*5330*/  MUFU.EX2 R119, R119 ;  /* 0x0000007700777308 */ /* 0x000fe20000000800 */
[C---:B------:R-:W-:Y:S01]  /*5340*/  HMMA.16816.F32.BF16 R100, R8.reuse, R14, R100 ;  /* 0x0000000e0864723c */ /* 0x040fe20000041864 */
[----:B------:R-:W4:Y:S06]  /*5350*/  LDSM.16.MT88.4 R12, [R156+0xb800] ;  /* 0x00b800009c0c783b */ /* 0x000f2c0000004200 */
[----:B------:R-:W1:Y:S08]  /*5360*/  MUFU.EX2 R122, R122 ;  /* 0x0000007a007a7308 */ /* 0x000e700000000800 */
        /* <DEDUP_REMOVED lines=8> */
[----:B------:R-:W-:Y:S08]  /*53f0*/  MUFU.EX2 R189, R189 ;  /* 0x000000bd00bd7308 */ /* 0x000ff00000000800 */
        /* <DEDUP_REMOVED lines=10> */
[----:B---3--:R-:W-:-:S02]  /*54a0*/  F2FP.BF16.F32.PACK_AB R8, R31, R32 ;  /* 0x000000201f08723e */ /* 0x008fc400000010ff */
[----:B------:R-:W-:Y:S02]  /*54b0*/  F2FP.BF16.F32.PACK_AB R9, R29, R30 ;  /* 0x0000001e1d09723e */ /* 0x000fe400000010ff */
[----:B------:R-:W-:Y:S02]  /*54c0*/  F2FP.BF16.F32.PACK_AB R10, R7, R28 ;  /* 0x0000001c070a723e */ /* 0x000fe400000010ff */
[----:B------:R-:W-:-:S07]  /*54d0*/  F2FP.BF16.F32.PACK_AB R11, R5, R6 ;  /* 0x00000006050b723e */ /* 0x000fce00000010ff */
[C---:B----4-:R-:W-:Y:S08]  /*54e0*/  HMMA.16816.F32.BF16 R112, R8.reuse, R12, R112 ;  /* 0x0000000c0870723c */ /* 0x050ff00000041870 */
[C---:B------:R-:W-:Y:S01]  /*54f0*/  HMMA.16816.F32.BF16 R108, R8.reuse, R14, R108 ;  /* 0x0000000e086c723c */ /* 0x040fe2000004186c */
[----:B------:R-:W3:Y:S07]  /*5500*/  LDSM.16.MT88.4 R12, [R116+0x9c00] ;  /* 0x009c0000740c783b */ /* 0x000eee0000004200 */
[C---:B---3--:R-:W-:Y:S08]  /*5510*/  HMMA.16816.F32.BF16 R104, R8.reuse, R12, R104 ;  /* 0x0000000c0868723c */ /* 0x048ff00000041868 */
        /* <DEDUP_REMOVED lines=12> */
[----:B------:R-:W-:Y:S01]  /*55e0*/  HMMA.16816.F32.BF16 R68, R8, R14, R68 ;  /* 0x0000000e0844723c */ /* 0x000fe20000041844 */
[----:B------:R-:W3:Y:S01]  /*55f0*/  LDSM.16.MT88.4 R12, [R156+0xa000] ;  /* 0x00a000009c0c783b */ /* 0x000ee20000004200 */
[----:B--2---:R-:W-:-:S02]  /*5600*/  F2FP.BF16.F32.PACK_AB R8, R137, R142 ;  /* 0x0000008e8908723e */ /* 0x004fc400000010ff */
[----:B------:R-:W-:Y:S02]  /*5610*/  F2FP.BF16.F32.PACK_AB R9, R135, R140 ;  /* 0x0000008c8709723e */ /* 0x000fe400000010ff */
[----:B-----5:R-:W-:Y:S02]  /*5620*/  F2FP.BF16.F32.PACK_AB R10, R133, R138 ;  /* 0x0000008a850a723e */ /* 0x020fe400000010ff */
[----:B-1----:R-:W-:-:S07]  /*5630*/  F2FP.BF16.F32.PACK_AB R11, R131, R136 ;  /* 0x00000088830b723e */ /* 0x002fce00000010ff */
[C---:B---3--:R-:W-:Y:S08]  /*5640*/  HMMA.16816.F32.BF16 R112, R8.reuse, R12, R112 ;  /* 0x0000000c0870723c */ /* 0x048ff00000041870 */
        /* <DEDUP_REMOVED lines=17> */
[----:B------:R-:W-:Y:S01]  /*5760*/  FADD.FTZ R8, R66, R129 ;  /* 0x0000008142087221 */ /* 0x000fe20000010000 */
[----:B------:R-:W-:Y:S01]  /*5770*/  F2FP.BF16.F32.PACK_AB R9, R144, R123 ;  /* 0x0000007b9009723e */ /* 0x000fe200000010ff */
[----:B------:R-:W-:Y:S01]  /*5780*/  FADD.FTZ R66, R64, R65 ;  /* 0x0000004140427221 */ /* 0x000fe20000010000 */
[----:B------:R-:W-:Y:S01]  /*5790*/  F2FP.BF16.F32.PACK_AB R10, R122, R119 ;  /* 0x000000777a0a723e */ /* 0x000fe200000010ff */
[----:B------:R-:W-:Y:S01]  /*57a0*/  FADD.FTZ R67, R67, R8 ;  /* 0x0000000843437221 */ /* 0x000fe20000010000 */
[----:B------:R-:W-:Y:S01]  /*57b0*/  F2FP.BF16.F32.PACK_AB R8, R139, R128 ;  /* 0x000000808b08723e */ /* 0x000fe200000010ff */
[--C-:B------:R-:W-:Y:S01]  /*57c0*/  FFMA.FTZ R64, R59, R49, -R48.reuse ;  /* 0x000000313b407223 */ /* 0x100fe20000010830 */
[----:B------:R-:W-:Y:S01]  /*57d0*/  F2FP.BF16.F32.PACK_AB R11, R124, R117 ;  /* 0x000000757c0b723e */ /* 0x000fe200000010ff */
[-C--:B------:R-:W-:Y:S01]  /*57e0*/  FFMA.FTZ R59, R62, R49.reuse, -R47 ;  /* 0x000000313e3b7223 */ /* 0x080fe2000001082f */
[-C--:B------:R-:W-:Y:S01]  /*57f0*/  FFMA.FTZ R62, R45, R49.reuse, -R48 ;  /* 0x000000312d3e7223 */ /* 0x080fe20000010830 */
[----:B------:R-:W-:Y:S01]  /*5800*/  FADD.FTZ R67, R50, R67 ;  /* 0x0000004332437221 */ /* 0x000fe20000010000 */
[----:B------:R-:W-:Y:S01]  /*5810*/  FFMA.FTZ R45, R44, R49, -R47 ;  /* 0x000000312c2d7223 */ /* 0x000fe2000001082f */
[----:B------:R-:W2:Y:S02]  /*5820*/  MUFU.EX2 R64, R64 ;  /* 0x0000004000407308 */ /* 0x000ea40000000800 */
[----:B------:R-:W-:Y:S01]  /*5830*/  HMMA.16816.F32.BF16 R112, R8, R20, R112 ;  /* 0x000000140870723c */ /* 0x000fe20000041870 */
[----:B------:R-:W-:-:S04]  /*5840*/  FADD.FTZ R54, R54, R67 ;  /* 0x0000004336367221 */ /* 0x000fc80000010000 */
[----:B------:R-:W-:Y:S01]  /*5850*/  FADD.FTZ R54, R41, R54 ;  /* 0x0000003629367221 */ /* 0x000fe20000010000 */
[----:B------:R-:W3:Y:S02]  /*5860*/  MUFU.EX2 R59, R59 ;  /* 0x0000003b003b7308 */ /* 0x000ee40000000800 */
[C---:B------:R-:W-:Y:S01]  /*5870*/  HMMA.16816.F32.BF16 R108, R8.reuse, R22, R108 ;  /* 0x00000016086c723c */ /* 0x040fe2000004186c */
[----:B------:R-:W4:Y:S05]  /*5880*/  LDSM.16.MT88.4 R20, [R116+0xc400] ;  /* 0x00c400007414783b */ /* 0x000f2a0000004200 */
[----:B------:R-:W-:Y:S02]  /*5890*/  MUFU.EX2 R44, R62 ;  /* 0x0000003e002c7308 */ /* 0x000fe40000000800 */
[C---:B------:R-:W-:Y:S06]  /*58a0*/  HMMA.16816.F32.BF16 R104, R8.reuse, R16, R104 ;  /* 0x000000100868723c */ /* 0x040fec0000041868 */
[----:B------:R-:W-:Y:S02]  /*58b0*/  MUFU.EX2 R45, R45 ;  /* 0x0000002d002d7308 */ /* 0x000fe40000000800 */
[C---:B------:R-:W-:Y:S01]  /*58c0*/  HMMA.16816.F32.BF16 R100, R8.reuse, R18, R100 ;  /* 0x000000120864723c */ /* 0x040fe20000041864 */
[----:B------:R-:W5:Y:S07]  /*58d0*/  LDSM.16.MT88.4 R16, [R156+0xe400] ;  /* 0x00e400009c10783b */ /* 0x000f6e0000004200 */
[C---:B-1----:R-:W-:Y:S08]  /*58e0*/  HMMA.16816.F32.BF16 R96, R8.reuse, R12, R96 ;  /* 0x0000000c0860723c */ /* 0x042ff00000041860 */
[C---:B------:R-:W-:Y:S01]  /*58f0*/  HMMA.16816.F32.BF16 R92, R8.reuse, R14, R92 ;  /* 0x0000000e085c723c */ /* 0x040fe2000004185c */
[----:B------:R-:W1:Y:S07]  /*5900*/  LDSM.16.MT88.4 R12, [R116+0xe400] ;  /* 0x00e40000740c783b */ /* 0x000e6e0000004200 */
[C---:B----4-:R-:W-:Y:S08]  /*5910*/  HMMA.16816.F32.BF16 R88, R8.reuse, R20, R88 ;  /* 0x000000140858723c */ /* 0x050ff00000041858 */
[C---:B------:R-:W-:Y:S01]  /*5920*/  HMMA.16816.F32.BF16 R84, R8.reuse, R22, R84 ;  /* 0x000000160854723c */ /* 0x040fe20000041854 */
[----:B------:R-:W4:Y:S07]  /*5930*/  LDSM.16.MT88.4 R20, [R116+0xa800] ;  /* 0x00a800007414783b */ /* 0x000f2e0000004200 */
[C---:B-----5:R-:W-:Y:S08]  /*5940*/  HMMA.16816.F32.BF16 R80, R8.reuse, R16, R80 ;  /* 0x000000100850723c */ /* 0x060ff00000041850 */
[C---:B------:R-:W-:Y:S01]  /*5950*/  HMMA.16816.F32.BF16 R76, R8.reuse, R18, R76 ;  /* 0x00000012084c723c */ /* 0x040fe2000004184c */
[----:B------:R-:W-:Y:S07]  /*5960*/  LDSM.16.MT88.4 R16, [R116+0xc800] ;  /* 0x00c800007410783b */ /* 0x000fee0000004200 */
[C---:B-1----:R-:W-:Y:S08]  /*5970*/  HMMA.16816.F32.BF16 R72, R8.reuse, R12, R72 ;  /* 0x0000000c0848723c */ /* 0x042ff00000041848 */
[----:B------:R-:W-:Y:S01]  /*5980*/  HMMA.16816.F32.BF16 R68, R8, R14, R68 ;  /* 0x0000000e0844723c */ /* 0x000fe20000041844 */
[----:B------:R-:W1:Y:S01]  /*5990*/  LDSM.16.MT88.4 R12, [R156+0xa800] ;  /* 0x00a800009c0c783b */ /* 0x000e620000004200 */
[-C--:B------:R-:W-:Y:S01]  /*59a0*/  FFMA.FTZ R10, R56, R49.reuse, -R47 ;  /* 0x00000031380a7223 */ /* 0x080fe2000001082f */
[-C--:B------:R-:W-:Y:S01]  /*59b0*/  FFMA.FTZ R56, R53, R49.reuse, -R48 ;  /* 0x0000003135387223 */ /* 0x080fe20000010830 */
[----:B------:R-:W-:Y:S01]  /*59c0*/  FADD.FTZ R9, R55, R66 ;  /* 0x0000004237097221 */ /* 0x000fe20000010000 */
[-CC-:B------:R-:W-:Y:S01]  /*59d0*/  FFMA.FTZ R53, R42, R49.reuse, -R48.reuse ;  /* 0x000000312a357223 */ /* 0x180fe20000010830 */
[----:B------:R-:W5:Y:S01]  /*59e0*/  MUFU.EX2 R55, R10 ;  /* 0x0000000a00377308 */ /* 0x000f620000000800 */
[----:B------:R-:W-:Y:S01]  /*59f0*/  FFMA.FTZ R42, R27, R49, -R48 ;  /* 0x000000311b2a7223 */ /* 0x000fe20000010830 */
[----:B------:R-:W-:Y:S01]  /*5a00*/  FADD.FTZ R8, R46, R9 ;  /* 0x000000092e087221 */ /* 0x000fe20000010000 */
[----:B--2---:R-:W-:Y:S01]  /*5a10*/  F2FP.BF16.F32.PACK_AB R9, R64, R61 ;  /* 0x0000003d4009723e */ /* 0x004fe200000010ff */
[-CC-:B------:R-:W-:Y:S01]  /*5a20*/  FFMA.FTZ R48, R26, R49.reuse, -R47.reuse ;  /* 0x000000311a307223 */ /* 0x180fe2000001082f */
[----:B------:R-:W-:Y:S01]  /*5a30*/  FFMA.FTZ R46, R43, R49, -R47 ;  /* 0x000000312b2e7223 */ /* 0x000fe2000001082f */
[----:B------:R-:W-:Y:S01]  /*5a40*/  FADD.FTZ R51, R51, R8 ;  /* 0x0000000833337221 */ /* 0x000fe20000010000 */
[----:B---3--:R-:W-:Y:S01]  /*5a50*/  F2FP.BF16.F32.PACK_AB R8, R60, R59 ;  /* 0x0000003b3c08723e */ /* 0x008fe200000010ff */
[----:B------:R-:W2:Y:S01]  /*5a60*/  MUFU.EX2 R56, R56 ;  /* 0x0000003800387308 */ /* 0x000ea20000000800 */
[----:B------:R-:W3:Y:S01]  /*5a70*/  LDSM.16.MT88.4 R24, [R156+0xc800] ;  /* 0x00c800009c18783b */ /* 0x000ee20000004200 */
[----:B------:R-:W-:-:S04]  /*5a80*/  FADD.FTZ R40, R40, R51 ;  /* 0x0000003328287221 */ /* 0x000fc80000010000 */
[----:B------:R-:W-:Y:S02]  /*5a90*/  FADD.FTZ R40, R37, R40 ;  /* 0x0000002825287221 */ /* 0x000fe40000010000 */
[----:B------:R-:W-:Y:S01]  /*5aa0*/  MUFU.EX2 R43, R53 ;  /* 0x00000035002b7308 */ /* 0x000fe20000000800 */
[----:B-----5:R-:W-:Y:S01]  /*5ab0*/  F2FP.BF16.F32.PACK_AB R10, R55, R58 ;  /* 0x0000003a370a723e */ /* 0x020fe200000010ff */
[----:B------:R-:W-:-:S04]  /*5ac0*/  FADD.FTZ R35, R35, R40 ;  /* 0x0000002823237221 */ /* 0x000fc80000010000 */
[----:B------:R-:W-:Y:S02]  /*5ad0*/  FADD.FTZ R35, R34, R35 ;  /* 0x0000002322237221 */ /* 0x000fe40000010000 */
[----:B------:R-:W-:Y:S01]  /*5ae0*/  MUFU.EX2 R42, R42 ;  /* 0x0000002a002a7308 */ /* 0x000fe20000000800 */
[----:B--2---:R-:W-:Y:S01]  /*5af0*/  F2FP.BF16.F32.PACK_AB R11, R56, R57 ;  /* 0x00000039380b723e */ /* 0x004fe200000010ff */
[----:B------:R-:W-:-:S04]  /*5b00*/  FADD.FTZ R30, R30, R35 ;  /* 0x000000231e1e7221 */ /* 0x000fc80000010000 */
[----:B------:R-:W-:Y:S02]  /*5b10*/  FADD.FTZ R29, R29, R30 ;  /* 0x0000001e1d1d7221 */ /* 0x000fe40000010000 */
[----:B----4-:R-:W-:Y:S01]  /*5b20*/  HMMA.16816.F32.BF16 R104, R8, R20, R104 ;  /* 0x000000140868723c */ /* 0x010fe20000041868 */
[----:B------:R-:W2:Y:S01]  /*5b30*/  MUFU.EX2 R46, R46 ;  /* 0x0000002e002e7308 */ /* 0x000ea20000000800 */
[----:B------:R-:W-:-:S04]  /*5b40*/  FADD.FTZ R6, R6, R29 ;  /* 0x0000001d06067221 */ /* 0x000fc80000010000 */
[----:B------:R-:W-:Y:S02]  /*5b50*/  FADD.FTZ R5, R5, R6 ;  /* 0x0000000605057221 */ /* 0x000fe40000010000 */
[----:B------:R-:W-:Y:S01]  /*5b60*/  HMMA.16816.F32.BF16 R100, R8, R22, R100 ;  /* 0x000000160864723c */ /* 0x000fe20000041864 */
[----:B------:R-:W4:Y:S01]  /*5b70*/  LDSM.16.MT88.4 R20, [R116+0xe800] ;  /* 0x00e800007414783b */ /* 0x000f220000004200 */
[----:B------:R-:W5:Y:S01]  /*5b80*/  MUFU.EX2 R47, R48 ;  /* 0x00000030002f7308 */ /* 0x000f620000000800 */
[----:B------:R-:W-:-:S04]  /*5b90*/  FADD.FTZ R140, R140, R5 ;  /* 0x000000058c8c7221 */ /* 0x000fc80000010000 */
[----:B------:R-:W-:Y:S01]  /*5ba0*/  FADD.FTZ R135, R135, R140 ;  /* 0x0000008c87877221 */ /* 0x000fe20000010000 */
[----:B-1----:R-:W-:Y:S03]  /*5bb0*/  HMMA.16816.F32.BF16 R112, R8, R12, R112 ;  /* 0x0000000c0870723c */ /* 0x002fe60000041870 */
[----:B------:R-:W-:-:S04]  /*5bc0*/  FADD.FTZ R6, R136, R135 ;  /* 0x0000008788067221 */ /* 0x000fc80000010000 */
[----:B------:R-:W-:Y:S01]  /*5bd0*/  FADD.FTZ R6, R131, R6 ;  /* 0x0000000683067221 */ /* 0x000fe20000010000 */
[----:B------:R-:W-:Y:S01]  /*5be0*/  HMMA.16816.F32.BF16 R108, R8, R14, R108 ;  /* 0x0000000e086c723c */ /* 0x000fe2000004186c */
[----:B------:R-:W1:Y:S02]  /*5bf0*/  LDSM.16.MT88.4 R12, [R156+0xe800] ;  /* 0x00e800009c0c783b */ /* 0x000e640000004200 */
[----:B------:R-:W-:-:S04]  /*5c00*/  FADD.FTZ R123, R123, R6 ;  /* 0x000000067b7b7221 */ /* 0x000fc80000010000 */
[----:B------:R-:W-:Y:S01]  /*5c10*/  FADD.FTZ R144, R144, R123 ;  /* 0x0000007b90907221 */ /* 0x000fe20000010000 */
[----:B------:R-:W-:Y:S03]  /*5c20*/  HMMA.16816.F32.BF16 R88, R8, R16, R88 ;  /* 0x000000100858723c */ /* 0x000fe60000041858 */
[----:B------:R-:W-:-:S04]  /*5c30*/  FADD.FTZ R117, R117, R144 ;  /* 0x0000009075757221 */ /* 0x000fc80000010000 */
[----:B------:R-:W-:Y:S01]  /*5c40*/  FADD.FTZ R124, R124, R117 ;  /* 0x000000757c7c7221 */ /* 0x000fe20000010000 */
[----:B------:R-:W-:Y:S01]  /*5c50*/  HMMA.16816.F32.BF16 R84, R8, R18, R84 ;  /* 0x000000120854723c */ /* 0x000fe20000041854 */
[----:B------:R-:W5:Y:S02]  /*5c60*/  LDSM.16.MT88.4 R16, [R116+0xac00] ;  /* 0x00ac00007410783b */ /* 0x000f640000004200 */
[----:B------:R-:W-:-:S04]  /*5c70*/  FADD.FTZ R61, R61, R124 ;  /* 0x0000007c3d3d7221 */ /* 0x000fc80000010000 */
[----:B------:R-:W-:Y:S01]  /*5c80*/  FADD.FTZ R64, R64, R61 ;  /* 0x0000003d40407221 */ /* 0x000fe20000010000 */
[----:B---3--:R-:W-:Y:S03]  /*5c90*/  HMMA.16816.F32.BF16 R96, R8, R24, R96 ;  /* 0x000000180860723c */ /* 0x008fe60000041860 */
[----:B------:R-:W-:-:S05]  /*5ca0*/  FADD.FTZ R57, R57, R64 ;  /* 0x0000004039397221 */ /* 0x000fca0000010000 */
[----:B----4-:R-:W-:Y:S01]  /*5cb0*/  HMMA.16816.F32.BF16 R72, R8, R20, R72 ;  /* 0x000000140848723c */ /* 0x010fe20000041848 */
[----:B------:R-:W-:-:S04]  /*5cc0*/  FADD.FTZ R21, R39, R54 ;  /* 0x0000003627157221 */ /* 0x000fc80000010000 */
[----:B------:R-:W-:-:S03]  /*5cd0*/  FADD.FTZ R21, R38, R21 ;  /* 0x0000001526157221 */ /* 0x000fc60000010000 */
[----:B------:R-:W-:Y:S01]  /*5ce0*/  HMMA.16816.F32.BF16 R92, R8, R26, R92 ;  /* 0x0000001a085c723c */ /* 0x000fe2000004185c */
[----:B------:R-:W-:Y:S01]  /*5cf0*/  FADD.FTZ R36, R36, R21 ;  /* 0x0000001524247221 */ /* 0x000fe20000010000 */
[----:B------:R-:W3:Y:S03]  /*5d00*/  LDSM.16.MT88.4 R24, [R156+0xac00] ;  /* 0x00ac00009c18783b */ /* 0x000ee60000004200 */
[----:B------:R-:W-:-:S03]  /*5d10*/  FADD.FTZ R33, R33, R36 ;  /* 0x0000002421217221 */ /* 0x000fc60000010000 */
[----:B-1----:R-:W-:Y:S01]  /*5d20*/  HMMA.16816.F32.BF16 R80, R8, R12, R80 ;  /* 0x0000000c0850723c */ /* 0x002fe20000041850 */
[----:B------:R-:W-:-:S04]  /*5d30*/  FADD.FTZ R32, R32, R33 ;  /* 0x0000002120207221 */ /* 0x000fc80000010000 */
[----:B------:R-:W-:-:S03]  /*5d40*/  FADD.FTZ R31, R31, R32 ;  /* 0x000000201f1f7221 */ /* 0x000fc60000010000 */
[----:B------:R-:W-:Y:S01]  /*5d50*/  HMMA.16816.F32.BF16 R76, R8, R14, R76 ;  /* 0x0000000e084c723c */ /* 0x000fe2000004184c */
[----:B------:R-:W1:Y:S01]  /*5d60*/  LDSM.16.MT88.4 R12, [R156+0xcc00] ;  /* 0x00cc00009c0c783b */ /* 0x000e620000004200 */
[----:B------:R-:W-:-:S04]  /*5d70*/  FADD.FTZ R28, R28, R31 ;  /* 0x0000001f1c1c7221 */ /* 0x000fc80000010000 */
[----:B------:R-:W-:Y:S02]  /*5d80*/  FADD.FTZ R7, R7, R28 ;  /* 0x0000001c07077221 */ /* 0x000fe40000010000 */
[----:B------:R-:W-:Y:S01]  /*5d90*/  HMMA.16816.F32.BF16 R68, R8, R22, R68 ;  /* 0x000000160844723c */ /* 0x000fe20000041844 */
[----:B--2---:R-:W-:Y:S01]  /*5da0*/  F2FP.BF16.F32.PACK_AB R8, R46, R45 ;  /* 0x0000002d2e08723e */ /* 0x004fe200000010ff */
[----:B------:R-:W-:Y:S01]  /*5db0*/  FADD.FTZ R142, R142, R7 ;  /* 0x000000078e8e7221 */ /* 0x000fe20000010000 */
[----:B------:R-:W-:Y:S01]  /*5dc0*/  F2FP.BF16.F32.PACK_AB R9, R43, R44 ;  /* 0x0000002c2b09723e */ /* 0x000fe200000010ff */
[----:B------:R-:W2:Y:S01]  /*5dd0*/  LDSM.16.MT88.4 R20, [R116+0xcc00] ;  /* 0x00cc00007414783b */ /* 0x000ea20000004200 */
[----:B-----5:R-:W-:Y:S01]  /*5de0*/  F2FP.BF16.F32.PACK_AB R10, R188, R47 ;  /* 0x0000002fbc0a723e */ /* 0x020fe200000010ff */
[----:B------:R-:W-:Y:S01]  /*5df0*/  FADD.FTZ R137, R137, R142 ;  /* 0x0000008e89897221 */ /* 0x000fe20000010000 */
[----:B------:R-:W-:-:S03]  /*5e00*/  F2FP.BF16.F32.PACK_AB R11, R189, R42 ;  /* 0x0000002abd0b723e */ /* 0x000fc600000010ff */
[----:B------:R-:W-:-:S04]  /*5e10*/  FADD.FTZ R138, R138, R137 ;  /* 0x000000898a8a7221 */ /* 0x000fc80000010000 */
[----:B------:R-:W-:Y:S01]  /*5e20*/  FADD.FTZ R133, R133, R138 ;  /* 0x0000008a85857221 */ /* 0x000fe20000010000 */
[----:B------:R-:W-:Y:S03]  /*5e30*/  HMMA.16816.F32.BF16 R104, R8, R16, R104 ;  /* 0x000000100868723c */ /* 0x000fe60000041868 */
[----:B------:R-:W-:-:S04]  /*5e40*/  FADD.FTZ R6, R128, R133 ;  /* 0x0000008580067221 */ /* 0x000fc80000010000 */
[----:B------:R-:W-:Y:S01]  /*5e50*/  FADD.FTZ R6, R139, R6 ;  /* 0x000000068b067221 */ /* 0x000fe20000010000 */
[----:B------:R-:W-:Y:S01]  /*5e60*/  HMMA.16816.F32.BF16 R100, R8, R18, R100 ;  /* 0x000000120864723c */ /* 0x000fe20000041864 */
[----:B------:R-:W4:Y:S02]  /*5e70*/  LDSM.16.MT88.4 R16, [R156+0xec00] ;  /* 0x00ec00009c10783b */ /* 0x000f240000004200 */
[----:B------:R-:W-:-:S04]  /*5e80*/  FADD.FTZ R119, R119, R6 ;  /* 0x0000000677777221 */ /* 0x000fc80000010000 */
[----:B------:R-:W-:Y:S01]  /*5e90*/  FADD.FTZ R122, R122, R119 ;  /* 0x000000777a7a7221 */ /* 0x000fe20000010000 */
[----:B---3--:R-:W-:Y:S03]  /*5ea0*/  HMMA.16816.F32.BF16 R112, R8, R24, R112 ;  /* 0x000000180870723c */ /* 0x008fe60000041870 */
[----:B------:R-:W-:-:S04]  /*5eb0*/  FADD.FTZ R5, R59, R122 ;  /* 0x0000007a3b057221 */ /* 0x000fc80000010000 */
        /* <DEDUP_REMOVED lines=11> */
[----:B------:R-:W-:Y:S02]  /*5f70*/  HMMA.16816.F32.BF16 R108, R8, R26, R108 ;  /* 0x0000001a086c723c */ /* 0x000fe4000004186c */
[----:B------:R-:W-:Y:S01]  /*5f80*/  FADD.FTZ R42, R42, R43 ;  /* 0x0000002b2a2a7221 */ /* 0x000fe20000010000 */
[----:B------:R-:W-:-:S03]  /*5f90*/  FADD.FTZ R47, R47, R46 ;  /* 0x0000002e2f2f7221 */ /* 0x000fc60000010000 */
[----:B------:R-:W-:Y:S01]  /*5fa0*/  FADD.FTZ R189, R189, R42 ;  /* 0x0000002abdbd7221 */ /* 0x000fe20000010000 */
[----:B------:R-:W-:Y:S01]  /*5fb0*/  FADD.FTZ R188, R188, R47 ;  /* 0x0000002fbcbc7221 */ /* 0x000fe20000010000 */
[C---:B--2---:R-:W-:Y:S08]  /*5fc0*/  HMMA.16816.F32.BF16 R88, R8.reuse, R20, R88 ;  /* 0x000000140858723c */ /* 0x044ff00000041858 */
[C---:B------:R-:W-:Y:S08]  /*5fd0*/  HMMA.16816.F32.BF16 R84, R8.reuse, R22, R84 ;  /* 0x000000160854723c */ /* 0x040ff00000041854 */
[C---:B----4-:R-:W-:Y:S08]  /*5fe0*/  HMMA.16816.F32.BF16 R80, R8.reuse, R16, R80 ;  /* 0x000000100850723c */ /* 0x050ff00000041850 */
[C---:B------:R-:W-:Y:S08]  /*5ff0*/  HMMA.16816.F32.BF16 R76, R8.reuse, R18, R76 ;  /* 0x00000012084c723c */ /* 0x040ff0000004184c */
[C---:B-1----:R-:W-:Y:S08]  /*6000*/  HMMA.16816.F32.BF16 R72, R8.reuse, R12, R72 ;  /* 0x0000000c0848723c */ /* 0x042ff00000041848 */
        /* <DEDUP_REMOVED lines=9> */
.L_x_573:
        /* <DEDUP_REMOVED lines=78> */
.L_x_568:
[----:B------:R-:W-:Y:S05]  /*6580*/  BSYNC.RECONVERGENT B0 ;  /* 0x0000000000007941 */ /* 0x000fea0003800200 */
.L_x_567:
[----:B------:R-:W1:Y:S01]  /*6590*/  S2UR UR6, SR_CgaCtaId ;  /* 0x00000000000679c3 */ /* 0x000e620000008800 */
[----:B------:R-:W-:Y:S01]  /*65a0*/  SHF.L.U32 R174, R171, 0x3, RZ ;  /* 0x00000003abae7819 */ /* 0x000fe200000006ff */
[----:B------:R-:W-:Y:S01]  /*65b0*/  UMOV UR7, 0x400 ;  /* 0x0000040000077882 */ /* 0x000fe20000000000 */
[----:B------:R-:W-:Y:S01]  /*65c0*/  SHF.L.U32 R191, R180, 0x5, RZ ;  /* 0x00000005b4bf7819 */ /* 0x000fe200000006ff */
[----:B------:R-:W-:Y:S01]  /*65d0*/  BSSY.RECONVERGENT B1, `(.L_x_569) ;  /* 0x00001a2000017945 */ /* 0x000fe20003800200 */
[C---:B------:R-:W-:Y:S02]  /*65e0*/  LOP3.LUT R0, R174.reuse, 0x18, RZ, 0xc0, !PT ;  /* 0x00000018ae007812 */ /* 0x040fe400078ec0ff */
[----:B------:R-:W-:Y:S02]  /*65f0*/  LOP3.LUT R190, R174, 0x1f00, RZ, 0xc0, !PT ;  /* 0x00001f00aebe7812 */ /* 0x000fe400078ec0ff */
[----:B------:R-:W-:Y:S02]  /*6600*/  LOP3.LUT R0, R173, R0, RZ, 0x3c, !PT ;  /* 0x00000000ad007212 */ /* 0x000fe400078e3cff */
[----:B------:R-:W-:Y:S02]  /*6610*/  LOP3.LUT R191, R190, 0x20, R191, 0xf8, !PT ;  /* 0x00000020bebf7812 */ /* 0x000fe400078ef8bf */
[C---:B------:R-:W-:Y:S02]  /*6620*/  IADD3 R194, P1, PT, R179.reuse, R168, RZ ;  /* 0x000000a8b3c27210 */ /* 0x040fe40007f3e0ff */
[----:B------:R-:W-:Y:S02]  /*6630*/  IADD3 R193, PT, PT, R0, R191, RZ ;  /* 0x000000bf00c17210 */ /* 0x000fe40007ffe0ff */
[----:B------:R-:W-:Y:S02]  /*6640*/  IADD3.X R195, PT, PT, R184, R169, RZ, P1, !PT ;  /* 0x000000a9b8c37210 */ /* 0x000fe40000ffe4ff */
[C---:B------:R-:W-:Y:S02]  /*6650*/  IADD3 R196, P1, PT, R179.reuse, R194, RZ ;  /* 0x000000c2b3c47210 */ /* 0x040fe40007f3e0ff */
[----:B------:R-:W-:Y:S02]  /*6660*/  IADD3 R172, PT, PT, R172, -0x1, RZ ;  /* 0xffffffffacac7810 */ /* 0x000fe40007ffe0ff */
[C---:B------:R-:W-:Y:S01]  /*6670*/  IADD3.X R197, PT, PT, R184.reuse, R195, RZ, P1, !PT ;  /* 0x000000c3b8c57210 */ /* 0x040fe20000ffe4ff */
[----:B-1----:R-:W-:Y:S01]  /*6680*/  ULEA UR6, UR6, UR7, 0x18 ;  /* 0x0000000706067291 */ /* 0x002fe2000f8ec0ff */
[----:B------:R-:W-:Y:S05]  /*6690*/  IADD3 R192, P1, PT, R179, R196, RZ ;  /* 0x000000c4b3c07210 */ /* 0x000fea0007f3e0ff */
[----:B------:R-:W-:Y:S04]  /*66a0*/  MOV R160, UR6 ;  /* 0x0000000600a07c02 */ /* 0x000fe80008000f00 */
[----:B------:R-:W-:Y:S02]  /*66b0*/  LEA R191, R193, R160, 0x1 ;  /* 0x000000a0c1bf7211 */ /* 0x000fe400078e08ff */
[----:B------:R-:W-:Y:S02]  /*66c0*/  IADD3.X R193, PT, PT, R184, R197, RZ, P1, !PT ;  /* 0x000000c5b8c17210 */ /* 0x000fe40000ffe4ff */
[----:B------:R-:W-:Y:S01]  /*66d0*/  ISETP.GT.AND P1, PT, R172, R165, PT ;  /* 0x000000a5ac00720c */ /* 0x000fe20003f24270 */
[----:B------:R-:W-:Y:S01]  /*66e0*/  @!PT LDS RZ, [RZ] ;  /* 0x00000000fffff984 */ /* 0x000fe20000000800 */
[----:B------:R-:W-:Y:S01]  /*66f0*/  @!PT LDS RZ, [RZ] ;  /* 0x00000000fffff984 */ /* 0x000fe20000000800 */
[----:B------:R-:W-:Y:S01]  /*6700*/  @!PT LDS RZ, [RZ] ;  /* 0x00000000fffff984 */ /* 0x000fe20000000800 */
        /* <DEDUP_REMOVED lines=9> */
[----:B------:R-:W-:Y:S08]  /*67a0*/  LDGSTS.E.BYPASS.LTC128B.128 [R191+0xa800], desc[UR4][R192.64] ;  /* 0x0a800000c0bf7fae */ /* 0x000ff0000b981a04 */
[----:B------:R-:W-:Y:S08]  /*67b0*/  LDGSTS.E.BYPASS.LTC128B.128 [R191+0xc800], desc[UR4][R192.64+0x40] ;  /* 0x0c800040c0bf7fae */ /* 0x000ff0000b981a04 */
[----:B------:R2:W-:Y:S08]  /*67c0*/  LDGSTS.E.BYPASS.LTC128B.128 [R191+0xe800], desc[UR4][R192.64+0x80] ;  /* 0x0e800080c0bf7fae */ /* 0x0005f0000b981a04 */
[----:B------:R-:W-:Y:S08]  /*67d0*/  LDSM.16.M88.4 R120, [R159] ;  /* 0x000000009f78783b */ /* 0x000ff00000000200 */
[----:B------:R-:W3:Y:S08]  /*67e0*/  LDSM.16.M88.4 R124, [R158+0x3000] ;  /* 0x003000009e7c783b */ /* 0x000ef00000000200 */
[----:B------:R-:W4:Y:S08]  /*67f0*/  LDSM.16.M88.4 R128, [R158+0x3400] ;  /* 0x003400009e80783b */ /* 0x000f300000000200 */
[----:B------:R-:W5:Y:S08]  /*6800*/  LDSM.16.M88.4 R132, [R158+0x3800] ;  /* 0x003800009e84783b */ /* 0x000f700000000200 */
[----:B------:R-:W2:Y:S04]  /*6810*/  LD.E R0, desc[UR4][R2.64+0x18c] ;  /* 0x00018c0402007980 */ /* 0x000ea8000c101900 */
[----:B------:R-:W1:Y:S08]  /*6820*/  LDSM.16.M88.4 R136, [R158+0x3c00] ;  /* 0x003c00009e88783b */ /* 0x000e700000000200 */
[----:B------:R-:W0:Y:S01]  /*6830*/  LDGDEPBAR ;  /* 0x00000000000079af */ /* 0x000e220000000000 */
[C---:B---3--:R-:W-:Y:S07]  /*6840*/  HMMA.16816.F32.BF16 R4, R120.reuse, R124, RZ ;  /* 0x0000007c7804723c */ /* 0x048fee00000418ff */
[----:B------:R-:W3:Y:S01]  /*6850*/  LDSM.16.M88.4 R140, [R158+0x4000] ;  /* 0x004000009e8c783b */ /* 0x000ee20000000200 */
[C---:B------:R-:W-:Y:S07]  /*6860*/  HMMA.16816.F32.BF16 R8, R120.reuse, R126, RZ ;  /* 0x0000007e7808723c */ /* 0x040fee00000418ff */
[----:B------:R-:W3:Y:S01]  /*6870*/  LDSM.16.M88.4 R144, [R158+0x4400] ;  /* 0x004400009e90783b */ /* 0x000ee20000000200 */
[C---:B----4-:R-:W-:Y:S07]  /*6880*/  HMMA.16816.F32.BF16 R12, R120.reuse, R128, RZ ;  /* 0x00000080780c723c */ /* 0x050fee00000418ff */
[----:B------:R-:W4:Y:S01]  /*6890*/  LDSM.16.M88.4 R148, [R158+0x4800] ;  /* 0x004800009e94783b */ /* 0x000f220000000200 */
[C---:B------:R-:W-:Y:S07]  /*68a0*/  HMMA.16816.F32.BF16 R16, R120.reuse, R130, RZ ;  /* 0x000000827810723c */ /* 0x040fee00000418ff */
[----:B------:R-:W4:Y:S01]  /*68b0*/  LDSM.16.M88.4 R152, [R158+0x4c00] ;  /* 0x004c00009e98783b */ /* 0x000f220000000200 */
[C---:B-----5:R-:W-:Y:S07]  /*68c0*/  HMMA.16816.F32.BF16 R20, R120.reuse, R132, RZ ;  /* 0x000000847814723c */ /* 0x060fee00000418ff */
[----:B------:R-:W-:Y:S01]  /*68d0*/  LDSM.16.M88.4 R124, [R157] ;  /* 0x000000009d7c783b */ /* 0x000fe20000000200 */
[C---:B------:R-:W-:Y:S08]  /*68e0*/  HMMA.16816.F32.BF16 R24, R120.reuse, R134, RZ ;  /* 0x000000867818723c */ /* 0x040ff000000418ff */
[C---:B-1----:R-:W-:Y:S08]  /*68f0*/  HMMA.16816.F32.BF16 R28, R120.reuse, R136, RZ ;  /* 0x00000088781c723c */ /* 0x042ff000000418ff */
[C---:B------:R-:W-:Y:S08]  /*6900*/  HMMA.16816.F32.BF16 R32, R120.reuse, R138, RZ ;  /* 0x0000008a7820723c */ /* 0x040ff000000418ff */
[C---:B---3--:R-:W-:Y:S08]  /*6910*/  HMMA.16816.F32.BF16 R36, R120.reuse, R140, RZ ;  /* 0x0000008c7824723c */ /* 0x048ff000000418ff */
[C---:B------:R-:W-:Y:S08]  /*6920*/  HMMA.16816.F32.BF16 R40, R120.reuse, R142, RZ ;  /* 0x0000008e7828723c */ /* 0x040ff000000418ff */
[C---:B------:R-:W-:Y:S08]  /*6930*/  HMMA.16816.F32.BF16 R44, R120.reuse, R144, RZ ;  /* 0x00000090782c723c */ /* 0x040ff000000418ff */
[C---:B------:R-:W-:Y:S08]  /*6940*/  HMMA.16816.F32.BF16 R48, R120.reuse, R146, RZ ;  /* 0x000000927830723c */ /* 0x040ff000000418ff */
[C---:B----4-:R-:W-:Y:S08]  /*6950*/  HMMA.16816.F32.BF16 R52, R120.reuse, R148, RZ ;  /* 0x000000947834723c */ /* 0x050ff000000418ff */
        /* <DEDUP_REMOVED lines=27> */
[----:B------:R-:W-:Y:S08]  /*6b10*/  LDSM.16.M88.4 R120, [R159+0x1000] ;  /* 0x001000009f78783b */ /* 0x000ff00000000200 */
        /* <DEDUP_REMOVED lines=78> */
[----:B------:R-:W1:Y:S10]  /*7000*/  LDSM.16.M88.4 R124, [R118+0x7400] ;  /* 0x00740000767c783b */ /* 0x000e740000000200 */
[-C--:B--2---:R-:W-:Y:S01]  /*7010*/  FMUL.FTZ R240, R4, R0.reuse ;  /* 0x0000000004f07220 */ /* 0x084fe20000410000 */
[-C--:B------:R-:W-:Y:S01]  /*7020*/  FMUL.FTZ R238, R5, R0.reuse ;  /* 0x0000000005ee7220 */ /* 0x080fe20000410000 */
[-C--:B------:R-:W-:Y:S01]  /*7030*/  FMUL.FTZ R236, R6, R0.reuse ;  /* 0x0000000006ec7220 */ /* 0x080fe20000410000 */
[-C--:B------:R-:W-:Y:S03]  /*7040*/  FMUL.FTZ R244, R7, R0.reuse ;  /* 0x0000000007f47220 */ /* 0x080fe60000410000 */
[----:B------:R-:W2:Y:S02]  /*7050*/  MUFU.TANH R240, R240 ;  /* 0x000000f000f07308 */ /* 0x000ea40000002400 */
[-C--:B------:R-:W-:Y:S01]  /*7060*/  FMUL.FTZ R190, R10, R0.reuse ;  /* 0x000000000abe7220 */ /* 0x080fe20000410000 */
[-C--:B------:R-:W-:Y:S01]  /*7070*/  FMUL.FTZ R234, R9, R0.reuse ;  /* 0x0000000009ea7220 */ /* 0x080fe20000410000 */
[-C--:B------:R-:W-:Y:S01]  /*7080*/  FMUL.FTZ R242, R8, R0.reuse ;  /* 0x0000000008f27220 */ /* 0x080fe20000410000 */
[-C--:B------:R-:W-:Y:S05]  /*7090*/  FMUL.FTZ R246, R11, R0.reuse ;  /* 0x000000000bf67220 */ /* 0x080fea0000410000 */
[----:B------:R3:W4:Y:S10]  /*70a0*/  MUFU.TANH R9, R190 ;  /* 0x000000be00097308 */ /* 0x0007340000002400 */
[----:B------:R-:W2:Y:S10]  /*70b0*/  MUFU.TANH R238, R238 ;  /* 0x000000ee00ee7308 */ /* 0x000eb40000002400 */
[----:B------:R-:W2:Y:S01]  /*70c0*/  MUFU.TANH R236, R236 ;  /* 0x000000ec00ec7308 */ /* 0x000ea20000002400 */
[C---:B-1----:R-:W-:Y:S09]  /*70d0*/  HMMA.16816.F32.BF16 R12, R120.reuse, R124, R12 ;  /* 0x0000007c780c723c */ /* 0x042ff2000004180c */
[----:B------:R-:W1:Y:S01]  /*70e0*/  MUFU.TANH R244, R244 ;  /* 0x000000f400f47308 */ /* 0x000e620000002400 */
[C---:B------:R-:W-:Y:S01]  /*70f0*/  HMMA.16816.F32.BF16 R16, R120.reuse, R126, R16 ;  /* 0x0000007e7810723c */ /* 0x040fe20000041810 */
[----:B------:R-:W5:Y:S08]  /*7100*/  LDSM.16.M88.4 R124, [R118+0x7800] ;  /* 0x00780000767c783b */ /* 0x000f700000000200 */
        /* <DEDUP_REMOVED lines=10> */
[----:B------:R-:W1:Y:S10]  /*71b0*/  MUFU.TANH R246, R246 ;  /* 0x000000f600f67308 */ /* 0x000e740000002400 */
[----:B------:R-:W1:Y:S10]  /*71c0*/  MUFU.TANH R232, R232 ;  /* 0x000000e800e87308 */ /* 0x000e740000002400 */
[----:B------:R-:W1:Y:S01]  /*71d0*/  MUFU.TANH R230, R230 ;  /* 0x000000e600e67308 */ /* 0x000e620000002400 */
[C---:B-----5:R-:W-:Y:S09]  /*71e0*/  HMMA.16816.F32.BF16 R20, R120.reuse, R124, R20 ;  /* 0x0000007c7814723c */ /* 0x060ff20000041814 */
[----:B------:R-:W1:Y:S01]  /*71f0*/  MUFU.TANH R226, R226 ;  /* 0x000000e200e27308 */ /* 0x000e620000002400 */
[C---:B------:R-:W-:Y:S01]  /*7200*/  HMMA.16816.F32.BF16 R24, R120.reuse, R126, R24 ;  /* 0x0000007e7818723c */ /* 0x040fe20000041818 */
[----:B------:R-:W5:Y:S08]  /*7210*/  LDSM.16.M88.4 R124, [R118+0x7c00] ;  /* 0x007c0000767c783b */ /* 0x000f700000000200 */
[----:B------:R-:W1:Y:S01]  /*7220*/  MUFU.TANH R228, R228 ;  /* 0x000000e400e47308 */ /* 0x000e620000002400 */
[-C--:B------:R-:W-:Y:S01]  /*7230*/  FMUL.FTZ R237, R20, R0.reuse ;  /* 0x0000000014ed7220 */ /* 0x080fe20000410000 */
[-C--:B------:R-:W-:Y:S01]  /*7240*/  FMUL.FTZ R245, R21, R0.reuse ;  /* 0x0000000015f57220 */ /* 0x080fe20000410000 */
[-C--:B------:R-:W-:Y:S07]  /*7250*/  FMUL.FTZ R243, R22, R0.reuse ;  /* 0x0000000016f37220 */ /* 0x080fee0000410000 */
[----:B------:R-:W1:Y:S01]  /*7260*/  MUFU.TANH R224, R224 ;  /* 0x000000e000e07308 */ /* 0x000e620000002400 */
[-C--:B------:R-:W-:Y:S01]  /*7270*/  FMUL.FTZ R241, R23, R0.reuse ;  /* 0x0000000017f17220 */ /* 0x080fe20000410000 */
[-C--:B------:R-:W-:Y:S01]  /*7280*/  FMUL.FTZ R239, R24, R0.reuse ;  /* 0x0000000018ef7220 */ /* 0x080fe20000410000 */
[-C--:B------:R-:W-:Y:S01]  /*7290*/  FMUL.FTZ R235, R25, R0.reuse ;  /* 0x0000000019eb7220 */ /* 0x080fe20000410000 */
[-C--:B------:R-:W-:Y:S06]  /*72a0*/  FMUL.FTZ R233, R26, R0.reuse ;  /* 0x000000001ae97220 */ /* 0x080fec0000410000 */
[----:B------:R-:W1:Y:S01]  /*72b0*/  MUFU.TANH R251, R251 ;  /* 0x000000fb00fb7308 */ /* 0x000e620000002400 */
[-C--:B------:R-:W-:Y:S09]  /*72c0*/  FMUL.FTZ R231, R27, R0.reuse ;  /* 0x000000001be77220 */ /* 0x080ff20000410000 */
        /* <DEDUP_REMOVED lines=8> */
[-C--:B------:R-:W-:Y:S08]  /*7350*/  FMUL.FTZ R223, R29, R0.reuse ;  /* 0x000000001ddf7220 */ /* 0x080ff00000410000 */
[----:B------:R-:W1:Y:S01]  /*7360*/  MUFU.TANH R243, R243 ;  /* 0x000000f300f37308 */ /* 0x000e620000002400 */
[-C--:B------:R-:W-:Y:S01]  /*7370*/  FMUL.FTZ R227, R30, R0.reuse ;  /* 0x000000001ee37220 */ /* 0x080fe20000410000 */
[-C--:B------:R-:W-:Y:S01]  /*7380*/  FMUL.FTZ R229, R31, R0.reuse ;  /* 0x000000001fe57220 */ /* 0x080fe20000410000 */
[-C--:B------:R-:W-:Y:S01]  /*7390*/  FMUL.FTZ R225, R32, R0.reuse ;  /* 0x0000000020e17220 */ /* 0x080fe20000410000 */
[-C--:B------:R-:W-:Y:S06]  /*73a0*/  FMUL.FTZ R222, R33, R0.reuse ;  /* 0x0000000021de7220 */ /* 0x080fec0000410000 */
[----:B------:R-:W1:Y:S01]  /*73b0*/  MUFU.TANH R241, R241 ;  /* 0x000000f100f17308 */ /* 0x000e620000002400 */
[-C--:B------:R-:W-:Y:S01]  /*73c0*/  FMUL.FTZ R221, R34, R0.reuse ;  /* 0x0000000022dd7220 */ /* 0x080fe20000410000 */
[-C--:B------:R-:W-:Y:S08]  /*73d0*/  FMUL.FTZ R217, R35, R0.reuse ;  /* 0x0000000023d97220 */ /* 0x080ff00000410000 */
[----:B------:R-:W1:Y:S10]  /*73e0*/  MUFU.TANH R239, R239 ;  /* 0x000000ef00ef7308 */ /* 0x000e740000002400 */
[----:B------:R-:W1:Y:S01]  /*73f0*/  MUFU.TANH R235, R235 ;  /* 0x000000eb00eb7308 */ /* 0x000e620000002400 */
[C---:B-----5:R-:W-:Y:S09]  /*7400*/  HMMA.16816.F32.BF16 R36, R120.reuse, R124, R36 ;  /* 0x0000007c7824723c */ /* 0x060ff20000041824 */
[----:B------:R-:W1:Y:S01]  /*7410*/  MUFU.TANH R233, R233 ;  /* 0x000000e900e97308 */ /* 0x000e620000002400 */
[C---:B------:R-:W-:Y:S01]  /*7420*/  HMMA.16816.F32.BF16 R40, R120.reuse, R126, R40 ;  /* 0x0000007e7828723c */ /* 0x040fe20000041828 */
[----:B------:R-:W5:Y:S08]  /*7430*/  LDSM.16.M88.4 R124, [R118+0x8400] ;  /* 0x00840000767c783b */ /* 0x000f700000000200 */
[----:B------:R-:W1:Y:S01]  /*7440*/  MUFU.TANH R231, R231 ;  /* 0x000000e700e77308 */ /* 0x000e620000002400 */
[-C--:B------:R-:W-:Y:S09]  /*7450*/  FMUL.FTZ R200, R36, R0.reuse ;  /* 0x0000000024c87220 */ /* 0x080ff20000410000 */
        /* <DEDUP_REMOVED lines=8> */
[-C--:B------:R-:W-:Y:S07]  /*74e0*/  FMUL.FTZ R203, R43, R0.reuse ;  /* 0x000000002bcb7220 */ /* 0x080fee0000410000 */
[----:B------:R-:W1:Y:S10]  /*74f0*/  MUFU.TANH R227, R227 ;  /* 0x000000e300e37308 */ /* 0x000e740000002400 */
[----:B------:R-:W1:Y:S01]  /*7500*/  MUFU.TANH R229, R229 ;  /* 0x000000e500e57308 */ /* 0x000e620000002400 */
[C---:B-----5:R-:W-:Y:S09]  /*7510*/  HMMA.16816.F32.BF16 R44, R120.reuse, R124, R44 ;  /* 0x0000007c782c723c */ /* 0x060ff2000004182c */
[----:B------:R-:W1:Y:S01]  /*7520*/  MUFU.TANH R225, R225 ;  /* 0x000000e100e17308 */ /* 0x000e620000002400 */
[C---:B------:R-:W-:Y:S01]  /*7530*/  HMMA.16816.F32.BF16 R48, R120.reuse, R126, R48 ;  /* 0x0000007e7830723c */ /* 0x040fe20000041830 */
[----:B------:R-:W5:Y:S08]  /*7540*/  LDSM.16.M88.4 R124, [R118+0x8800] ;  /* 0x00880000767c783b */ /* 0x000f700000000200 */
[----:B------:R-:W1:Y:S10]  /*7550*/  MUFU.TANH R222, R222 ;  /* 0x000000de00de7308 */ /* 0x000e740000002400 */
        /* <DEDUP_REMOVED lines=11> */
[----:B------:R-:W1:Y:S01]  /*7610*/  MUFU.TANH R202, R202 ;  /* 0x000000ca00ca7308 */ /* 0x000e620000002400 */
[C---:B-----5:R-:W-:Y:S09]  /*7620*/  HMMA.16816.F32.BF16 R52, R120.reuse, R124, R52 ;  /* 0x0000007c7834723c */ /* 0x060ff20000041834 */
[----:B------:R-:W1:Y:S01]  /*7630*/  MUFU.TANH R207, R207 ;  /* 0x000000cf00cf7308 */ /* 0x000e620000002400 */
[C---:B------:R-:W-:Y:S01]  /*7640*/  HMMA.16816.F32.BF16 R56, R120.reuse, R126, R56 ;  /* 0x0000007e7838723c */ /* 0x040fe20000041838 */
[----:B------:R-:W5:Y:S08]  /*7650*/  LDSM.16.M88.4 R124, [R118+0x8c00] ;  /* 0x008c0000767c783b */ /* 0x000f700000000200 */
[----:B------:R-:W1:Y:S01]  /*7660*/  MUFU.TANH R209, R209 ;  /* 0x000000d100d17308 */ /* 0x000e620000002400 */
[----:B------:R-:W-:Y:S09]  /*7670*/  DEPBAR.LE SB0, 0x0 ;  /* 0x000080000000791a */ /* 0x000ff20000000000 */
        /* <DEDUP_REMOVED lines=8> */
[-C--:B------:R-:W-:Y:S01]  /*7700*/  FMUL.FTZ R213, R57, R0.reuse ;  /* 0x0000000039d57220 */ /* 0x080fe20000410000 */
[-C--:B------:R-:W-:Y:S01]  /*7710*/  FMUL.FTZ R192, R58, R0.reuse ;  /* 0x000000003ac07220 */ /* 0x080fe20000410000 */
[-C--:B---3--:R-:W-:Y:S06]  /*7720*/  FMUL.FTZ R190, R59, R0.reuse ;  /* 0x000000003bbe7220 */ /* 0x088fec0000410000 */
[----:B------:R-:W3:Y:S10]  /*7730*/  MUFU.TANH R205, R205 ;  /* 0x000000cd00cd7308 */ /* 0x000ef40000002400 */
[----:B------:R-:W1:Y:S01]  /*7740*/  MUFU.TANH R203, R203 ;  /* 0x000000cb00cb7308 */ /* 0x000e620000002400 */
[C---:B-----5:R-:W-:Y:S09]  /*7750*/  HMMA.16816.F32.BF16 R60, R120.reuse, R124, R60 ;  /* 0x0000007c783c723c */ /* 0x060ff2000004183c */
[----:B------:R-:W1:Y:S01]  /*7760*/  MUFU.TANH R196, R196 ;  /* 0x000000c400c47308 */ /* 0x000e620000002400 */
[----:B------:R-:W-:Y:S09]  /*7770*/  HMMA.16816.F32.BF16 R64, R120, R126, R64 ;  /* 0x0000007e7840723c */ /* 0x000ff20000041840 */
        /* <DEDUP_REMOVED lines=10> */
[----:B------:R-:W-:Y:S06]  /*7820*/  FMUL.FTZ R54, R67, R0 ;  /* 0x0000000043367220 */ /* 0x000fec0000410000 */
        /* <DEDUP_REMOVED lines=37> */
[----:B------:R-:W3:Y:S01]  /*7a80*/  LD.E.64 R16, desc[UR4][R2.64+0x20] ;  /* 0x0000200402107980 */ /* 0x000ee2000c101b00 */
[-C--:B--2---:R-:W-:Y:S02]  /*7a90*/  IABS R7, R13.reuse ;  /* 0x0000000d00077213 */ /* 0x084fe40000000000 */
[-C--:B------:R-:W-:Y:S02]  /*7aa0*/  LOP3.LUT R10, R10, R13.reuse, RZ, 0x3c, !PT ;  /* 0x0000000d0a0a7212 */ /* 0x080fe400078e3cff */
[----:B------:R-:W2:Y:S02]  /*7ab0*/  I2F.RP R5, R7 ;  /* 0x0000000700057306 */ /* 0x000ea40000209400 */
[----:B------:R-:W-:Y:S08]  /*7ac0*/  ISETP.GE.AND P1, PT, R10, RZ, PT ;  /* 0x000000ff0a00720c */ /* 0x000ff00003f26270 */
[----:B--2---:R-:W2:Y:S02]  /*7ad0*/  MUFU.RCP R0, R5 ;  /* 0x0000000500007308 */ /* 0x004ea40000001000 */
[----:B--2---:R-:W-:Y:S01]  /*7ae0*/  VIADD R14, R0, 0xffffffe ;  /* 0x0ffffffe000e7836 */ /* 0x004fe20000000000 */
[----:B------:R-:W-:Y:S07]  /*7af0*/  IABS R5, R13 ;  /* 0x0000000d00057213 */ /* 0x000fee0000000000 */
[----:B------:R-:W2:Y:S01]  /*7b00*/  F2I.FTZ.U32.TRUNC.NTZ R15, R14 ;  /* 0x0000000e000f7305 */ /* 0x000ea2000021f000 */
[----:B------:R-:W-:Y:S02]  /*7b10*/  IMAD.MOV R5, RZ, RZ, -R5 ;  /* 0x000000ffff057224 */ /* 0x000fe400078e0a05 */
[--C-:B--2---:R-:W-:Y:S02]  /*7b20*/  IMAD.MOV R0, RZ, RZ, -R15.reuse ;  /* 0x000000ffff007224 */ /* 0x104fe400078e0a0f */
[----:B------:R-:W-:Y:S02]  /*7b30*/  IMAD.MOV.U32 R14, RZ, RZ, RZ ;  /* 0x000000ffff0e7224 */ /* 0x000fe400078e00ff */
[----:B------:R-:W-:Y:S01]  /*7b40*/  IMAD R11, R0, R7, RZ ;  /* 0x00000007000b7224 */ /* 0x000fe200078e02ff */
[----:B------:R-:W-:Y:S03]  /*7b50*/  IADD3 R0, PT, PT, R185, -0x80, RZ ;  /* 0xffffff80b9007810 */ /* 0x000fe60007ffe0ff */
[----:B------:R-:W-:Y:S01]  /*7b60*/  IMAD.HI.U32 R11, R15, R11, R14 ;  /* 0x0000000b0f0b7227 */ /* 0x000fe200078e000e */
[----:B------:R-:W-:Y:S01]  /*7b70*/  IABS R6, R0 ;  /* 0x0000000000067213 */ /* 0x000fe20000000000 */
[----:B------:R-:W2:Y:S01]  /*7b80*/  LD.E.64 R14, desc[UR4][R2.64+0x38] ;  /* 0x00003804020e7980 */ /* 0x000ea2000c101b00 */
[-C--:B------:R-:W-:Y:S03]  /*7b90*/  LOP3.LUT R0, R0, R13.reuse, RZ, 0x3c, !PT ;  /* 0x0000000d00007212 */ /* 0x080fe600078e3cff */
[C---:B------:R-:W-:Y:S01]  /*7ba0*/  IMAD.HI.U32 R8, R11.reuse, R4, RZ ;  /* 0x000000040b087227 */ /* 0x040fe200078e00ff */
[----:B------:R-:W-:Y:S02]  /*7bb0*/  ISETP.GE.AND P3, PT, R0, RZ, PT ;  /* 0x000000ff0000720c */ /* 0x000fe40003f66270 */
[----:B------:R-:W-:Y:S01]  /*7bc0*/  LOP3.LUT R0, RZ, R13, RZ, 0x33, !PT ;  /* 0x0000000dff007212 */ /* 0x000fe200078e33ff */
        /* <DEDUP_REMOVED lines=27> */
[----:B--2---:R-:W-:Y:S04]  /*7d80*/  IMAD R4, R15, R13, RZ ;  /* 0x0000000d0f047224 */ /* 0x004fe800078e02ff */
[C---:B------:R-:W-:Y:S02]  /*7d90*/  IMAD R4, R14.reuse, R7, R4 ;  /* 0x000000070e047224 */ /* 0x040fe400078e0204 */
[----:B------:R-:W-:Y:S05]  /*7da0*/  IMAD.WIDE.U32 R14, R14, R13, RZ ;  /* 0x0000000d0e0e7225 */ /* 0x000fea00078e00ff */
        /* <DEDUP_REMOVED lines=9> */
.L_x_572:
[----:B------:R-:W-:Y:S05]  /*7e40*/  BSYNC.RECONVERGENT B0 ;  /* 0x0000000000007941 */ /* 0x000fea0003800200 */
.L_x_571:
[-C--:B------:R-:W-:Y:S01]  /*7e50*/  MOV R12, R167.reuse ;  /* 0x000000a7000c7202 */ /* 0x080fe20000000f00 */
[--C-:B------:R-:W-:Y:S01]  /*7e60*/  IMAD.MOV.U32 R13, RZ, RZ, R166.reuse ;  /* 0x000000ffff0d7224 */ /* 0x100fe200078e00a6 */
[C---:B------:R-:W-:Y:S01]  /*7e70*/  SHF.L.U64.HI R5, R162.reuse, 0x6, R163 ;  /* 0x00000006a2057819 */ /* 0x040fe200000102a3 */
[----:B------:R-:W-:Y:S03]  /*7e80*/  IMAD.SHL.U32 R0, R162, 0x40, RZ ;  /* 0x00000040a2007824 */ /* 0x000fe600078e00ff */
[----:B------:R-:W-:Y:S01]  /*7e90*/  @!PT LDS RZ, [RZ] ;  /* 0x00000000fffff984 */ /* 0x000fe20000000800 */
[----:B------:R-:W-:Y:S01]  /*7ea0*/  @!PT LDS RZ, [RZ] ;  /* 0x00000000fffff984 */ /* 0x000fe20000000800 */
[----:B------:R-:W-:Y:S01]  /*7eb0*/  @!PT LDS RZ, [RZ] ;  /* 0x00000000fffff984 */ /* 0x000fe20000000800 */
[----:B------:R2:W-:Y:S02]  /*7ec0*/  LDGSTS.E.BYPASS.LTC128B.128 [R191+0x3000], desc[UR4][R12.64] ;  /* 0x030000000cbf7fae */ /* 0x0005e4000b981a04 */
[C---:B------:R-:W-:Y:S02]  /*7ed0*/  IADD3 R10, P1, PT, R0.reuse, R167, RZ ;  /* 0x000000a7000a7210 */ /* 0x040fe40007f3e0ff */
[----:B------:R2:W-:Y:S02]  /*7ee0*/  LDGSTS.E.BYPASS.LTC128B.128 [R191+0x5000], desc[UR4][R12.64+0x40] ;  /* 0x050000400cbf7fae */ /* 0x0005e4000b981a04 */
[C---:B------:R-:W-:Y:S01]  /*7ef0*/  IADD3 R6, P2, PT, R0.reuse, R10, RZ ;  /* 0x0000000a00067210 */ /* 0x040fe20007f5e0ff */
[C---:B------:R-:W-:Y:S01]  /*7f00*/  IMAD.X R11, R5.reuse, 0x1, R166, P1 ;  /* 0x00000001050b7824 */ /* 0x040fe200008e06a6 */
[----:B------:R2:W-:Y:S02]  /*7f10*/  LDGSTS.E.BYPASS.LTC128B.128 [R191+0x7000], desc[UR4][R12.64+0x80] ;  /* 0x070000800cbf7fae */ /* 0x0005e4000b981a04 */
[----:B------:R-:W-:Y:S01]  /*7f20*/  IADD3 R4, P1, PT, R0, R6, RZ ;  /* 0x0000000600047210 */ /* 0x000fe20007f3e0ff */
[C---:B------:R-:W-:Y:S01]  /*7f30*/  IMAD.X R7, R5.reuse, 0x1, R11, P2 ;  /* 0x0000000105077824 */ /* 0x040fe200010e060b */
[----:B------:R2:W-:Y:S04]  /*7f40*/  LDGSTS.E.BYPASS.LTC128B.128 [R191+0x3800], desc[UR4][R10.64] ;  /* 0x038000000abf7fae */ /* 0x0005e8000b981a04 */
[----:B------:R2:W-:Y:S01]  /*7f50*/  LDGSTS.E.BYPASS.LTC128B.128 [R191+0x5800], desc[UR4][R10.64+0x40] ;  /* 0x058000400abf7fae */ /* 0x0005e2000b981a04 */
[----:B------:R-:W-:Y:S03]  /*7f60*/  IADD3.X R5, PT, PT, R5, R7, RZ, P1, !PT ;  /* 0x0000000705057210 */ /* 0x000fe60000ffe4ff */
        /* <DEDUP_REMOVED lines=8> */
.L_x_570:
[----:B------:R-:W-:Y:S05]  /*7ff0*/  BSYNC.RECONVERGENT B1 ;  /* 0x0000000000017941 */ /* 0x000fea0003800200 */
.L_x_569:
[----:B------:R-:W3:Y:S01]  /*8000*/  LD.E R53, desc[UR4][R2.64+0xdc] ;  /* 0x0000dc0402357980 */ /* 0x000ee2000c101900 */
[----:B--2---:R-:W-:Y:S02]  /*8010*/  FMNMX3.FTZ R5, R117, R240, R238, !PT ;  /* 0x000000f075057276 */ /* 0x004fe400078100ee */
[----:B-1----:R-:W-:Y:S01]  /*8020*/  FMNMX3.FTZ R7, R119, R236, R244, !PT ;  /* 0x000000ec77077276 */ /* 0x002fe200078100f4 */
        /* <DEDUP_REMOVED lines=37> */
[----:B------:R-:W2:Y:S01]  /*8280*/  SHFL.BFLY PT, R0, R7, 0x2, 0x1f ;  /* 0x0c401f0007007f89 */ /* 0x000ea200000e0000 */
[----:B-1----:R-:W-:Y:S07]  /*8290*/  FMNMX.FTZ R11, R13, R4, !PT ;  /* 0x000000040d0b7209 */ /* 0x002fee0007810000 */
[----:B------:R-:W-:Y:S01]  /*82a0*/  LDSM.16.MT88.4 R12, [R156+0x9000] ;  /* 0x009000009c0c783b */ /* 0x000fe20000004200 */
[----:B--2---:R-:W-:Y:S07]  /*82b0*/  FMNMX.FTZ R5, R7, R0, !PT ;  /* 0x0000000007057209 */ /* 0x004fee0007810000 */
        /* <DEDUP_REMOVED lines=8> */
[C---:B------:R-:W-:Y:S01]  /*8340*/  FMUL.FTZ R58, R53.reuse, R4 ;  /* 0x00000004353a7220 */ /* 0x040fe20000410000 */
        /* <DEDUP_REMOVED lines=15> */
[----:B------:R-:W2:Y:S01]  /*8440*/  MUFU.EX2 R59, R59 ;  /* 0x0000003b003b7308 */ /* 0x000ea20000000800 */
[-C--:B------:R-:W-:Y:S01]  /*8450*/  FFMA.FTZ R132, R203, R53.reuse, -R120 ;  /* 0x00000035cb847223 */ /* 0x080fe20000010878 */
[-CC-:B------:R-:W-:Y:S01]  /*8460*/  FFMA.FTZ R129, R208, R53.reuse, -R124.reuse ;  /* 0x00000035d0817223 */ /* 0x180fe2000001087c */
[-C--:B------:R-:W-:Y:S01]  /*8470*/  FFMA.FTZ R138, R210, R53.reuse, -R124 ;  /* 0x00000035d28a7223 */ /* 0x080fe2000001087c */
[-CC-:B------:R-:W-:Y:S01]  /*8480*/  FFMA.FTZ R127, R199, R53.reuse, -R120.reuse ;  /* 0x00000035c77f7223 */ /* 0x180fe20000010878 */
[----:B------:R-:W-:Y:S01]  /*8490*/  FFMA.FTZ R136, R201, R53, -R120 ;  /* 0x00000035c9887223 */ /* 0x000fe20000010878 */
        /* <DEDUP_REMOVED lines=10> */
[----:B------:R-:W1:Y:S01]  /*8540*/  MUFU.EX2 R123, R123 ;  /* 0x0000007b007b7308 */ /* 0x000e620000000800 */
[C---:B--2---:R-:W-:Y:S01]  /*8550*/  FMUL.FTZ R5, R59.reuse, R113 ;  /* 0x000000713b057220 */ /* 0x044fe20000410000 */
        /* <DEDUP_REMOVED lines=14> */
[----:B------:R-:W2:Y:S01]  /*8640*/  MUFU.EX2 R121, R121 ;  /* 0x0000007900797308 */ /* 0x000ea20000000800 */
[----:B-1----:R-:W-:Y:S01]  /*8650*/  F2FP.BF16.F32.PACK_AB R60, R123, R128 ;  /* 0x000000807b3c723e */ /* 0x002fe200000010ff */
[C---:B------:R-:W-:Y:S01]  /*8660*/  FMUL.FTZ R41, R59.reuse, R77 ;  /* 0x0000004d3b297220 */ /* 0x040fe20000410000 */
[C---:B------:R-:W-:Y:S01]  /*8670*/  FMUL.FTZ R50, R58.reuse, R70 ;  /* 0x000000463a327220 */ /* 0x040fe20000410000 */
[----:B------:R-:W-:Y:S01]  /*8680*/  FMUL.FTZ R51, R58, R71 ;  /* 0x000000473a337220 */ /* 0x000fe20000410000 */
[C---:B------:R-:W-:Y:S01]  /*8690*/  FMUL.FTZ R48, R59.reuse, R68 ;  /* 0x000000443b307220 */ /* 0x040fe20000410000 */
[----:B------:R-:W-:Y:S01]  /*86a0*/  FMUL.FTZ R49, R59, R69 ;  /* 0x000000453b317220 */ /* 0x000fe20000410000 */
[-C--:B------:R-:W-:Y:S03]  /*86b0*/  FFMA.FTZ R76, R230, R53.reuse, -R124 ;  /* 0x00000035e64c7223 */ /* 0x080fe6000001087c */
[----:B------:R-:W-:Y:S01]  /*86c0*/  MUFU.EX2 R126, R126 ;  /* 0x0000007e007e7308 */ /* 0x000fe20000000800 */
[-C--:B------:R-:W-:Y:S01]  /*86d0*/  FFMA.FTZ R78, R228, R53.reuse, -R120 ;  /* 0x00000035e44e7223 */ /* 0x080fe20000010878 */
[-C--:B------:R-:W-:Y:S01]  /*86e0*/  FFMA.FTZ R77, R232, R53.reuse, -R124 ;  /* 0x00000035e84d7223 */ /* 0x080fe2000001087c */
[-C--:B------:R-:W-:Y:S01]  /*86f0*/  FFMA.FTZ R79, R226, R53.reuse, -R120 ;  /* 0x00000035e24f7223 */ /* 0x080fe20000010878 */
[-C--:B------:R-:W-:Y:S01]  /*8700*/  FFMA.FTZ R92, R251, R53.reuse, -R124 ;  /* 0x00000035fb5c7223 */ /* 0x080fe2000001087c */
[-CC-:B------:R-:W-:Y:S01]  /*8710*/  FFMA.FTZ R93, R247, R53.reuse, -R120.reuse ;  /* 0x00000035f75d7223 */ /* 0x180fe20000010878 */
[----:B------:R-:W-:Y:S01]  /*8720*/  LDSM.16.MT88.4 R68, [R116+0x9800] ;  /* 0x009800007444783b */ /* 0x000fe20000004200 */
[--C-:B------:R-:W-:Y:S03]  /*8730*/  FFMA.FTZ R84, R241, R53, -R120.reuse ;  /* 0x00000035f1547223 */ /* 0x100fe60000010878 */
[----:B------:R-:W1:Y:S01]  /*8740*/  MUFU.EX2 R119, R119 ;  /* 0x0000007700777308 */ /* 0x000e620000000800 */
[----:B--2---:R-:W-:Y:S01]  /*8750*/  F2FP.BF16.F32.PACK_AB R61, R121, R125 ;  /* 0x0000007d793d723e */ /* 0x004fe200000010ff */
[-CC-:B------:R-:W-:Y:S01]  /*8760*/  FFMA.FTZ R87, R231, R53.reuse, -R120.reuse ;  /* 0x00000035e7577223 */ /* 0x180fe20000010878 */
[-C--:B------:R-:W-:Y:S01]  /*8770*/  FFMA.FTZ R112, R56, R53.reuse, -R120 ;  /* 0x0000003538707223 */ /* 0x080fe20000010878 */
[-CC-:B------:R-:W-:Y:S01]  /*8780*/  FFMA.FTZ R85, R245, R53.reuse, -R124.reuse ;  /* 0x00000035f5557223 */ /* 0x180fe2000001087c */
[-C--:B------:R-:W-:Y:S01]  /*8790*/  FFMA.FTZ R86, R239, R53.reuse, -R124 ;  /* 0x00000035ef567223 */ /* 0x080fe2000001087c */
[----:B------:R-:W-:Y:S01]  /*87a0*/  LDSM.16.MT88.4 R108, [R156+0xac00] ;  /* 0x00ac00009c6c783b */ /* 0x000fe20000004200 */
[-CC-:B------:R-:W-:Y:S03]  /*87b0*/  FFMA.FTZ R131, R197, R53.reuse, -R120.reuse ;  /* 0x00000035c5837223 */ /* 0x180fe60000010878 */
[----:B------:R-:W-:Y:S01]  /*87c0*/  MUFU.EX2 R122, R122 ;  /* 0x0000007a007a7308 */ /* 0x000fe20000000800 */
[-CC-:B------:R-:W-:Y:S01]  /*87d0*/  FFMA.FTZ R140, R195, R53.reuse, -R120.reuse ;  /* 0x00000035c38c7223 */ /* 0x180fe20000010878 */
[-CC-:B------:R-:W-:Y:S01]  /*87e0*/  FFMA.FTZ R135, R193, R53.reuse, -R120.reuse ;  /* 0x00000035c1877223 */ /* 0x180fe20000010878 */
[-CC-:B------:R-:W-:Y:S01]  /*87f0*/  FFMA.FTZ R144, R194, R53.reuse, -R120.reuse ;  /* 0x00000035c2907223 */ /* 0x180fe20000010878 */
[-CC-:B------:R-:W-:Y:S01]  /*8800*/  FFMA.FTZ R139, R192, R53.reuse, -R120.reuse ;  /* 0x00000035c08b7223 */ /* 0x180fe20000010878 */
[----:B------:R-:W-:Y:S01]  /*8810*/  FFMA.FTZ R148, R190, R53, -R120 ;  /* 0x00000035be947223 */ /* 0x000fe20000010878 */
[----:B------:R-:W-:Y:S01]  /*8820*/  LDSM.16.MT88.4 R100, [R116+0xac00] ;  /* 0x00ac00007464783b */ /* 0x000fe20000004200 */
[----:B------:R-:W-:Y:S03]  /*8830*/  FFMA.FTZ R125, R58, R189, R125 ;  /* 0x000000bd3a7d7223 */ /* 0x000fe6000001007d */
[----:B------:R-:W2:Y:S01]  /*8840*/  MUFU.EX2 R117, R117 ;  /* 0x0000007500757308 */ /* 0x000ea20000000800 */
[----:B-1----:R-:W-:Y:S01]  /*8850*/  F2FP.BF16.F32.PACK_AB R62, R119, R126 ;  /* 0x0000007e773e723e */ /* 0x002fe200000010ff */
[----:B------:R-:W-:Y:S01]  /*8860*/  FFMA.FTZ R128, R59, R188, R128 ;  /* 0x000000bc3b807223 */ /* 0x000fe20000010080 */
[----:B------:R-:W-:Y:S01]  /*8870*/  FADD.FTZ R125, R121, R125 ;  /* 0x0000007d797d7221 */ /* 0x000fe20000010000 */
[-CC-:B------:R-:W-:Y:S01]  /*8880*/  FFMA.FTZ R121, R206, R53.reuse, -R124.reuse ;  /* 0x00000035ce797223 */ /* 0x180fe2000001087c */
[-C--:B------:R-:W-:Y:S01]  /*8890*/  FFMA.FTZ R130, R204, R53.reuse, -R124 ;  /* 0x00000035cc827223 */ /* 0x080fe2000001087c */
[----:B------:R-:W-:Y:S01]  /*88a0*/  FADD.FTZ R123, R123, R128 ;  /* 0x000000807b7b7221 */ /* 0x000fe20000010000 */
[-C--:B------:R-:W-:Y:S03]  /*88b0*/  FFMA.FTZ R128, R209, R53.reuse, -R120 ;  /* 0x00000035d1807223 */ /* 0x080fe60000010878 */
[----:B------:R-:W-:Y:S01]  /*88c0*/  MUFU.EX2 R76, R76 ;  /* 0x0000004c004c7308 */ /* 0x000fe20000000800 */
[-C--:B------:R-:W-:Y:S01]  /*88d0*/  FFMA.FTZ R133, R212, R53.reuse, -R124 ;  /* 0x00000035d4857223 */ /* 0x080fe2000001087c */
[----:B------:R-:W-:Y:S01]  /*88e0*/  FADD.FTZ R126, R126, R123 ;  /* 0x0000007b7e7e7221 */ /* 0x000fe20000010000 */
[-C--:B------:R-:W-:Y:S01]  /*88f0*/  FFMA.FTZ R123, R205, R53.reuse, -R120 ;  /* 0x00000035cd7b7223 */ /* 0x080fe20000010878 */
[-CC-:B------:R-:W-:Y:S01]  /*8900*/  FFMA.FTZ R142, R211, R53.reuse, -R124.reuse ;  /* 0x00000035d38e7223 */ /* 0x180fe2000001087c */
[-CC-:B------:R-:W-:Y:S01]  /*8910*/  FFMA.FTZ R137, R214, R53.reuse, -R124.reuse ;  /* 0x00000035d6897223 */ /* 0x180fe2000001087c */
[-CC-:B------:R-:W-:Y:S01]  /*8920*/  FFMA.FTZ R146, R213, R53.reuse, -R124.reuse ;  /* 0x00000035d5927223 */ /* 0x180fe2000001087c */
[-CC-:B------:R-:W-:Y:S03]  /*8930*/  FFMA.FTZ R216, R216, R53.reuse, -R124.reuse ;  /* 0x00000035d8d87223 */ /* 0x180fe6000001087c */
[----:B------:R-:W-:Y:S01]  /*8940*/  MUFU.EX2 R78, R78 ;  /* 0x0000004e004e7308 */ /* 0x000fe20000000800 */
[----:B--2---:R-:W-:Y:S01]  /*8950*/  F2FP.BF16.F32.PACK_AB R63, R117, R122 ;  /* 0x0000007a753f723e */ /* 0x004fe200000010ff */
[-CC-:B------:R-:W-:Y:S01]  /*8960*/  FFMA.FTZ R215, R215, R53.reuse, -R124.reuse ;  /* 0x00000035d7d77223 */ /* 0x180fe2000001087c */
[----:B------:R-:W-:Y:S01]  /*8970*/  FFMA.FTZ R218, R218, R53, -R124 ;  /* 0x00000035dada7223 */ /* 0x000fe2000001087c */
[----:B------:R-:W-:Y:S04]  /*8980*/  ISETP.GT.AND P1, PT, R172, R165, PT ;  /* 0x000000a5ac00720c */ /* 0x000fe80003f24270 */
[C---:B------:R-:W-:Y:S02]  /*8990*/  HMMA.16816.F32.BF16 R4, R60.reuse, R12, R4 ;  /* 0x0000000c3c04723c */ /* 0x040fe40000041804 */
[----:B------:R-:W-:Y:S03]  /*89a0*/  MUFU.EX2 R84, R84 ;  /* 0x0000005400547308 */ /* 0x000fe60000000800 */
[C---:B------:R-:W-:Y:S01]  /*89b0*/  FMUL.FTZ R12, R59.reuse, R104 ;  /* 0x000000683b0c7220 */ /* 0x040fe20000410000 */
[----:B------:R-:W-:Y:S01]  /*89c0*/  FMUL.FTZ R13, R59, R105 ;  /* 0x000000693b0d7220 */ /* 0x000fe20000410000 */
[--C-:B------:R-:W-:Y:S01]  /*89d0*/  FFMA.FTZ R105, R227, R53, -R120.reuse ;  /* 0x00000035e3697223 */ /* 0x100fe20000010878 */
[C---:B------:R-:W-:Y:S04]  /*89e0*/  HMMA.16816.F32.BF16 R8, R60.reuse, R14, R8 ;  /* 0x0000000e3c08723c */ /* 0x040fe80000041808 */
[----:B------:R-:W1:Y:S01]  /*89f0*/  MUFU.EX2 R77, R77 ;  /* 0x0000004d004d7308 */ /* 0x000e620000000800 */
[C---:B------:R-:W-:Y:S01]  /*8a00*/  FMUL.FTZ R15, R58.reuse, R107 ;  /* 0x0000006b3a0f7220 */ /* 0x040fe20000410000 */
[C---:B------:R-:W-:Y:S01]  /*8a10*/  FMUL.FTZ R14, R58.reuse, R106 ;  /* 0x0000006a3a0e7220 */ /* 0x040fe20000410000 */
[--C-:B------:R-:W-:Y:S07]  /*8a20*/  FFMA.FTZ R106, R55, R53, -R120.reuse ;  /* 0x00000035376a7223 */ /* 0x100fee0000010878 */
[----:B------:R-:W-:Y:S01]  /*8a30*/  MUFU.EX2 R87, R87 ;  /* 0x0000005700577308 */ /* 0x000fe20000000800 */
[C---:B------:R-:W-:Y:S03]  /*8a40*/  HMMA.16816.F32.BF16 R12, R60.reuse, R20, R12 ;  /* 0x000000143c0c723c */ /* 0x040fe6000004180c */
[C---:B------:R-:W-:Y:S01]  /*8a50*/  FMUL.FTZ R20, R59.reuse, R96 ;  /* 0x000000603b147220 */ /* 0x040fe20000410000 */
[----:B------:R-:W-:Y:S01]  /*8a60*/  FMUL.FTZ R21, R59, R97 ;  /* 0x000000613b157220 */ /* 0x000fe20000410000 */
[-CC-:B------:R-:W-:Y:S04]  /*8a70*/  FFMA.FTZ R96, R229, R53.reuse, -R120.reuse ;  /* 0x00000035e5607223 */ /* 0x180fe80000010878 */
[----:B------:R-:W2:Y:S01]  /*8a80*/  MUFU.EX2 R79, R79 ;  /* 0x0000004f004f7308 */ /* 0x000ea20000000800 */
[----:B------:R-:W-:Y:S01]  /*8a90*/  FFMA.FTZ R97, R221, R53, -R120 ;  /* 0x00000035dd617223 */ /* 0x000fe20000010878 */
[C---:B------:R-:W-:Y:S03]  /*8aa0*/  HMMA.16816.F32.BF16 R16, R60.reuse, R22, R16 ;  /* 0x000000163c10723c */ /* 0x040fe60000041810 */
[C---:B------:R-:W-:Y:S01]  /*8ab0*/  FMUL.FTZ R22, R58.reuse, R98 ;  /* 0x000000623a167220 */ /* 0x040fe20000410000 */
[----:B------:R-:W-:Y:S01]  /*8ac0*/  FMUL.FTZ R23, R58, R99 ;  /* 0x000000633a177220 */ /* 0x000fe20000410000 */
[-C--:B------:R-:W-:Y:S03]  /*8ad0*/  FFMA.FTZ R99, R220, R53.reuse, -R124 ;  /* 0x00000035dc637223 */ /* 0x080fe6000001087c */
[----:B------:R-:W-:Y:S01]  /*8ae0*/  MUFU.EX2 R92, R92 ;  /* 0x0000005c005c7308 */ /* 0x000fe20000000800 */
[----:B------:R-:W-:Y:S02]  /*8af0*/  FFMA.FTZ R98, R217, R53, -R120 ;  /* 0x00000035d9627223 */ /* 0x000fe40000010878 */
[C---:B------:R-:W-:Y:S07]  /*8b00*/  HMMA.16816.F32.BF16 R20, R60.reuse, R28, R20 ;  /* 0x0000001c3c14723c */ /* 0x040fee0000041814 */
[----:B------:R-:W-:Y:S01]  /*8b10*/  MUFU.EX2 R93, R93 ;  /* 0x0000005d005d7308 */ /* 0x000fe20000000800 */
[C---:B------:R-:W-:Y:S01]  /*8b20*/  FMUL.FTZ R28, R59.reuse, R88 ;  /* 0x000000583b1c7220 */ /* 0x040fe20000410000 */
[----:B------:R-:W-:Y:S01]  /*8b30*/  FMUL.FTZ R29, R59, R89 ;  /* 0x000000593b1d7220 */ /* 0x000fe20000410000 */
[-C--:B------:R-:W-:Y:S01]  /*8b40*/  FFMA.FTZ R89, R235, R53.reuse, -R124 ;  /* 0x00000035eb597223 */ /* 0x080fe2000001087c */
[----:B------:R-:W-:Y:S01]  /*8b50*/  FFMA.FTZ R88, R233, R53, -R120 ;  /* 0x00000035e9587223 */ /* 0x000fe20000010878 */
[C---:B------:R-:W-:Y:S03]  /*8b60*/  HMMA.16816.F32.BF16 R24, R60.reuse, R30, R24 ;  /* 0x0000001e3c18723c */ /* 0x040fe60000041818 */
[C---:B------:R-:W-:Y:S01]  /*8b70*/  FMUL.FTZ R30, R58.reuse, R90 ;  /* 0x0000005a3a1e7220 */ /* 0x040fe20000410000 */
[----:B------:R-:W-:Y:S01]  /*8b80*/  FMUL.FTZ R31, R58, R91 ;  /* 0x0000005b3a1f7220 */ /* 0x000fe20000410000 */
[----:B------:R-:W-:Y:S01]  /*8b90*/  MUFU.EX2 R85, R85 ;  /* 0x0000005500557308 */ /* 0x000fe20000000800 */
[-CC-:B------:R-:W-:Y:S01]  /*8ba0*/  FFMA.FTZ R90, R223, R53.reuse, -R124.reuse ;  /* 0x00000035df5a7223 */ /* 0x180fe2000001087c */
[-C--:B------:R-:W-:Y:S04]  /*8bb0*/  FFMA.FTZ R91, R225, R53.reuse, -R124 ;  /* 0x00000035e15b7223 */ /* 0x080fe8000001087c */
[C---:B------:R-:W-:Y:S04]  /*8bc0*/  HMMA.16816.F32.BF16 R28, R60.reuse, R36, R28 ;  /* 0x000000243c1c723c */ /* 0x040fe8000004181c */
[----:B------:R-:W-:Y:S01]  /*8bd0*/  MUFU.EX2 R86, R86 ;  /* 0x0000005600567308 */ /* 0x000fe20000000800 */
[----:B------:R-:W-:Y:S01]  /*8be0*/  FMUL.FTZ R36, R59, R80 ;  /* 0x000000503b247220 */ /* 0x000fe20000410000 */
[----:B------:R-:W-:Y:S01]  /*8bf0*/  FFMA.FTZ R80, R249, R53, -R120 ;  /* 0x00000035f9507223 */ /* 0x000fe20000010878 */
[C---:B------:R-:W-:Y:S01]  /*8c00*/  FMUL.FTZ R37, R59.reuse, R81 ;  /* 0x000000513b257220 */ /* 0x040fe20000410000 */
[--C-:B------:R-:W-:Y:S01]  /*8c10*/  FFMA.FTZ R81, R224, R53, -R124.reuse ;  /* 0x00000035e0517223 */ /* 0x100fe2000001087c */
[C---:B------:R-:W-:Y:S05]  /*8c20*/  HMMA.16816.F32.BF16 R32, R60.reuse, R38, R32 ;  /* 0x000000263c20723c */ /* 0x040fea0000041820 */
[----:B------:R-:W-:Y:S01]  /*8c30*/  MUFU.EX2 R80, R80 ;  /* 0x0000005000507308 */ /* 0x000fe20000000800 */
[C---:B------:R-:W-:Y:S01]  /*8c40*/  FMUL.FTZ R39, R58.reuse, R83 ;  /* 0x000000533a277220 */ /* 0x040fe20000410000 */
[----:B------:R-:W-:Y:S01]  /*8c50*/  FMUL.FTZ R38, R58, R82 ;  /* 0x000000523a267220 */ /* 0x000fe20000410000 */
[----:B------:R-:W-:Y:S01]  /*8c60*/  FADD.FTZ R82, R122, R125 ;  /* 0x0000007d7a527221 */ /* 0x000fe20000010000 */
[-CC-:B------:R-:W-:Y:S01]  /*8c70*/  FFMA.FTZ R125, R196, R53.reuse, -R124.reuse ;  /* 0x00000035c47d7223 */ /* 0x180fe2000001087c */
[----:B------:R-:W-:Y:S05]  /*8c80*/  FFMA.FTZ R122, R222, R53, -R124 ;  /* 0x00000035de7a7223 */ /* 0x000fea000001087c */
[----:B------:R-:W3:Y:S01]  /*8c90*/  MUFU.EX2 R81, R81 ;  /* 0x0000005100517308 */ /* 0x000ee20000000800 */
[C---:B------:R-:W-:Y:S03]  /*8ca0*/  HMMA.16816.F32.BF16 R36, R60.reuse, R44, R36 ;  /* 0x0000002c3c24723c */ /* 0x040fe60000041824 */
[C---:B------:R-:W-:Y:S01]  /*8cb0*/  FMUL.FTZ R44, R59.reuse, R72 ;  /* 0x000000483b2c7220 */ /* 0x040fe20000410000 */
[----:B------:R-:W-:Y:S01]  /*8cc0*/  FMUL.FTZ R45, R59, R73 ;  /* 0x000000493b2d7220 */ /* 0x000fe20000410000 */
[----:B------:R-:W-:Y:S04]  /*8cd0*/  FFMA.FTZ R59, R243, R53, -R120 ;  /* 0x00000035f33b7223 */ /* 0x000fe80000010878 */
[----:B------:R-:W-:Y:S01]  /*8ce0*/  MUFU.EX2 R89, R89 ;  /* 0x0000005900597308 */ /* 0x000fe20000000800 */
[C---:B------:R-:W-:Y:S03]  /*8cf0*/  HMMA.16816.F32.BF16 R40, R60.reuse, R46, R40 ;  /* 0x0000002e3c28723c */ /* 0x040fe60000041828 */
[C---:B------:R-:W-:Y:S01]  /*8d00*/  FMUL.FTZ R46, R58.reuse, R74 ;  /* 0x0000004a3a2e7220 */ /* 0x040fe20000410000 */
[----:B------:R-:W-:Y:S01]  /*8d10*/  FMUL.FTZ R47, R58, R75 ;  /* 0x0000004b3a2f7220 */ /* 0x000fe20000410000 */
[----:B------:R-:W-:Y:S01]  /*8d20*/  FFMA.FTZ R58, R237, R53, -R124 ;  /* 0x00000035ed3a7223 */ /* 0x000fe2000001087c */
[----:B------:R-:W-:Y:S03]  /*8d30*/  LDSM.16.MT88.4 R72, [R156+0xbc00] ;  /* 0x00bc00009c48783b */ /* 0x000fe60000004200 */
[----:B------:R-:W-:Y:S02]  /*8d40*/  MUFU.EX2 R59, R59 ;  /* 0x0000003b003b7308 */ /* 0x000fe40000000800 */
[C---:B------:R-:W-:Y:S08]  /*8d50*/  HMMA.16816.F32.BF16 R44, R60.reuse, R64, R44 ;  /* 0x000000403c2c723c */ /* 0x040ff0000004182c */
[----:B------:R-:W-:Y:S01]  /*8d60*/  MUFU.EX2 R58, R58 ;  /* 0x0000003a003a7308 */ /* 0x000fe20000000800 */
[----:B------:R-:W-:Y:S01]  /*8d70*/  HMMA.16816.F32.BF16 R48, R60, R66, R48 ;  /* 0x000000423c30723c */ /* 0x000fe20000041830 */
[----:B------:R-:W4:Y:S02]  /*8d80*/  LDSM.16.MT88.4 R64, [R156+0x9400] ;  /* 0x009400009c40783b */ /* 0x000f240000004200 */
[----:B-1----:R-:W-:Y:S06]  /*8d90*/  F2FP.BF16.F32.PACK_AB R60, R76, R77 ;  /* 0x0000004d4c3c723e */ /* 0x002fec00000010ff */
[----:B------:R-:W-:Y:S01]  /*8da0*/  MUFU.EX2 R88, R88 ;  /* 0x0000005800587308 */ /* 0x000fe20000000800 */
[----:B--2---:R-:W-:Y:S02]  /*8db0*/  F2FP.BF16.F32.PACK_AB R61, R78, R79 ;  /* 0x0000004f4e3d723e */ /* 0x004fe400000010ff */
[----:B---3--:R-:W-:Y:S02]  /*8dc0*/  F2FP.BF16.F32.PACK_AB R62, R92, R81 ;  /* 0x000000515c3e723e */ /* 0x008fe400000010ff */
[----:B------:R-:W-:Y:S05]  /*8dd0*/  F2FP.BF16.F32.PACK_AB R63, R93, R80 ;  /* 0x000000505d3f723e */ /* 0x000fea00000010ff */
[----:B------:R-:W-:Y:S10]  /*8de0*/  MUFU.EX2 R99, R99 ;  /* 0x0000006300637308 */ /* 0x000ff40000000800 */
[----:B------:R-:W-:Y:S10]  /*8df0*/  MUFU.EX2 R98, R98 ;  /* 0x0000006200627308 */ /* 0x000ff40000000800 */
[----:B------:R-:W-:Y:S10]  /*8e00*/  MUFU.EX2 R125, R125 ;  /* 0x0000007d007d7308 */ /* 0x000ff40000000800 */
[----:B------:R-:W-:Y:S01]  /*8e10*/  MUFU.EX2 R134, R134 ;  /* 0x0000008600867308 */ /* 0x000fe20000000800 */
[C---:B----4-:R-:W-:Y:S09]  /*8e20*/  HMMA.16816.F32.BF16 R4, R60.reuse, R64, R4 ;  /* 0x000000403c04723c */ /* 0x050ff20000041804 */
        /* <DEDUP_REMOVED lines=30> */
[----:B------:R-:W2:Y:S10]  /*9010*/  MUFU.EX2 R142, R142 ;  /* 0x0000008e008e7308 */ /* 0x000eb40000000800 */
[----:B------:R-:W-:Y:S10]  /*9020*/  MUFU.EX2 R135, R135 ;  /* 0x0000008700877308 */ /* 0x000ff40000000800 */
[----:B------:R-:W3:Y:S01]  /*9030*/  MUFU.EX2 R144, R144 ;  /* 0x0000009000907308 */ /* 0x000ee20000000800 */
[----:B--2---:R-:W-:Y:S09]  /*9040*/  F2FP.BF16.F32.PACK_AB R56, R142, R133 ;  /* 0x000000858e38723e */ /* 0x004ff200000010ff */
[----:B------:R-:W-:Y:S10]  /*9050*/  MUFU.EX2 R137, R137 ;  /* 0x0000008900897308 */ /* 0x000ff40000000800 */
[----:B------:R-:W2:Y:S01]  /*9060*/  MUFU.EX2 R146, R146 ;  /* 0x0000009200927308 */ /* 0x000ea20000000800 */
[C---:B-1----:R-:W-:Y:S09]  /*9070*/  HMMA.16816.F32.BF16 R36, R60.reuse, R64, R36 ;  /* 0x000000403c24723c */ /* 0x042ff20000041824 */
[----:B------:R-:W-:Y:S01]  /*9080*/  MUFU.EX2 R139, R139 ;  /* 0x0000008b008b7308 */ /* 0x000fe20000000800 */
[C---:B------:R-:W-:Y:S01]  /*9090*/  HMMA.16816.F32.BF16 R40, R60.reuse, R66, R40 ;  /* 0x000000423c28723c */ /* 0x040fe20000041828 */
[----:B------:R-:W1:Y:S08]  /*90a0*/  LDSM.16.MT88.4 R64, [R116+0xd400] ;  /* 0x00d400007440783b */ /* 0x000e700000004200 */
[----:B------:R-:W4:Y:S10]  /*90b0*/  MUFU.EX2 R148, R148 ;  /* 0x0000009400947308 */ /* 0x000f340000000800 */
[----:B------:R-:W-:Y:S10]  /*90c0*/  MUFU.EX2 R216, R216 ;  /* 0x000000d800d87308 */ /* 0x000ff40000000800 */
[----:B------:R-:W-:Y:S01]  /*90d0*/  MUFU.EX2 R215, R215 ;  /* 0x000000d700d77308 */ /* 0x000fe20000000800 */
[C---:B-1----:R-:W-:Y:S08]  /*90e0*/  HMMA.16816.F32.BF16 R44, R60.reuse, R64, R44 ;  /* 0x000000403c2c723c */ /* 0x042ff0000004182c */
[----:B------:R-:W-:Y:S01]  /*90f0*/  HMMA.16816.F32.BF16 R48, R60, R66, R48 ;  /* 0x000000423c30723c */ /* 0x000fe20000041830 */
[----:B------:R-:W1:Y:S02]  /*9100*/  LDSM.16.MT88.4 R64, [R156+0x9800] ;  /* 0x009800009c40783b */ /* 0x000e640000004200 */
        /* <DEDUP_REMOVED lines=9> */
[----:B------:R-:W5:Y:S07]  /*91a0*/  LDSM.16.MT88.4 R68, [R116+0xb800] ;  /* 0x00b800007444783b */ /* 0x000f6e0000004200 */
[C---:B-1----:R-:W-:Y:S08]  /*91b0*/  HMMA.16816.F32.BF16 R20, R60.reuse, R64, R20 ;  /* 0x000000403c14723c */ /* 0x042ff00000041814 */
[C---:B------:R-:W-:Y:S01]  /*91c0*/  HMMA.16816.F32.BF16 R24, R60.reuse, R66, R24 ;  /* 0x000000423c18723c */ /* 0x040fe20000041818 */
[----:B------:R-:W1:Y:S07]  /*91d0*/  LDSM.16.MT88.4 R64, [R156+0xd800] ;  /* 0x00d800009c40783b */ /* 0x000e6e0000004200 */
[C---:B-----5:R-:W-:Y:S08]  /*91e0*/  HMMA.16816.F32.BF16 R28, R60.reuse, R68, R28 ;  /* 0x000000443c1c723c */ /* 0x060ff0000004181c */
[C---:B------:R-:W-:Y:S01]  /*91f0*/  HMMA.16816.F32.BF16 R32, R60.reuse, R70, R32 ;  /* 0x000000463c20723c */ /* 0x040fe20000041820 */
[----:B------:R-:W5:Y:S07]  /*9200*/  LDSM.16.MT88.4 R68, [R116+0xd800] ;  /* 0x00d800007444783b */ /* 0x000f6e0000004200 */
[C---:B-1----:R-:W-:Y:S08]  /*9210*/  HMMA.16816.F32.BF16 R36, R60.reuse, R64, R36 ;  /* 0x000000403c24723c */ /* 0x042ff00000041824 */
[C---:B------:R-:W-:Y:S01]  /*9220*/  HMMA.16816.F32.BF16 R40, R60.reuse, R66, R40 ;  /* 0x000000423c28723c */ /* 0x040fe20000041828 */
[----:B------:R-:W1:Y:S07]  /*9230*/  LDSM.16.MT88.4 R64, [R156+0x9c00] ;  /* 0x009c00009c40783b */ /* 0x000e6e0000004200 */
[C---:B-----5:R-:W-:Y:S08]  /*9240*/  HMMA.16816.F32.BF16 R44, R60.reuse, R68, R44 ;  /* 0x000000443c2c723c */ /* 0x060ff0000004182c */
[----:B------:R-:W-:Y:S01]  /*9250*/  HMMA.16816.F32.BF16 R48, R60, R70, R48 ;  /* 0x000000463c30723c */ /* 0x000fe20000041830 */
[----:B------:R-:W5:Y:S02]  /*9260*/  LDSM.16.MT88.4 R68, [R116+0x9c00] ;  /* 0x009c00007444783b */ /* 0x000f640000004200 */
[----:B------:R-:W-:Y:S01]  /*9270*/  FADD.FTZ R60, R117, R82 ;  /* 0x00000052753c7221 */ /* 0x000fe20000010000 */
[----:B------:R-:W-:Y:S01]  /*9280*/  F2FP.BF16.F32.PACK_AB R61, R96, R105 ;  /* 0x00000069603d723e */ /* 0x000fe200000010ff */
[----:B------:R-:W-:Y:S01]  /*9290*/  FADD.FTZ R82, R119, R126 ;  /* 0x0000007e77527221 */ /* 0x000fe20000010000 */
[----:B------:R-:W-:Y:S01]  /*92a0*/  F2FP.BF16.F32.PACK_AB R62, R122, R91 ;  /* 0x0000005b7a3e723e */ /* 0x000fe200000010ff */
[----:B------:R-:W-:Y:S01]  /*92b0*/  FADD.FTZ R79, R79, R60 ;  /* 0x0000003c4f4f7221 */ /* 0x000fe20000010000 */
[----:B------:R-:W-:Y:S01]  /*92c0*/  F2FP.BF16.F32.PACK_AB R60, R90, R99 ;  /* 0x000000635a3c723e */ /* 0x000fe200000010ff */
[----:B------:R-:W-:Y:S01]  /*92d0*/  FADD.FTZ R77, R77, R82 ;  /* 0x000000524d4d7221 */ /* 0x000fe20000010000 */
[----:B------:R-:W-:Y:S01]  /*92e0*/  F2FP.BF16.F32.PACK_AB R63, R98, R97 ;  /* 0x00000061623f723e */ /* 0x000fe200000010ff */
[----:B------:R-:W-:Y:S01]  /*92f0*/  FADD.FTZ R83, R78, R79 ;  /* 0x0000004f4e537221 */ /* 0x000fe20000010000 */
[-C--:B------:R-:W-:Y:S01]  /*9300*/  FFMA.FTZ R119, R207, R53.reuse, -R120 ;  /* 0x00000035cf777223 */ /* 0x080fe20000010878 */
[----:B------:R-:W-:Y:S01]  /*9310*/  FADD.FTZ R82, R76, R77 ;  /* 0x0000004d4c527221 */ /* 0x000fe20000010000 */
[-C--:B------:R-:W-:Y:S01]  /*9320*/  FFMA.FTZ R126, R200, R53.reuse, -R124 ;  /* 0x00000035c87e7223 */ /* 0x080fe2000001087c */
[----:B------:R-:W-:Y:S01]  /*9330*/  LDSM.16.MT88.4 R76, [R156+0xc000] ;  /* 0x00c000009c4c783b */ /* 0x000fe20000004200 */
[----:B------:R-:W-:Y:S01]  /*9340*/  FADD.FTZ R94, R80, R83 ;  /* 0x00000053505e7221 */ /* 0x000fe20000010000 */
[----:B------:R-:W-:Y:S01]  /*9350*/  FADD.FTZ R95, R81, R82 ;  /* 0x00000052515f7221 */ /* 0x000fe20000010000 */
[----:B------:R-:W-:Y:S01]  /*9360*/  MUFU.EX2 R119, R119 ;  /* 0x0000007700777308 */ /* 0x000fe20000000800 */
[-C--:B------:R-:W-:Y:S01]  /*9370*/  FFMA.FTZ R117, R202, R53.reuse, -R124 ;  /* 0x00000035ca757223 */ /* 0x080fe2000001087c */
[----:B------:R-:W-:Y:S01]  /*9380*/  FADD.FTZ R94, R93, R94 ;  /* 0x0000005e5d5e7221 */ /* 0x000fe20000010000 */
[----:B------:R-:W-:Y:S01]  /*9390*/  FADD.FTZ R93, R92, R95 ;  /* 0x0000005f5c5d7221 */ /* 0x000fe20000010000 */
[----:B------:R-:W-:Y:S01]  /*93a0*/  FFMA.FTZ R92, R57, R53, -R120 ;  /* 0x00000035395c7223 */ /* 0x000fe20000010878 */
[----:B------:R-:W-:Y:S01]  /*93b0*/  LDSM.16.MT88.4 R80, [R116+0xc400] ;  /* 0x00c400007450783b */ /* 0x000fe20000004200 */
[----:B------:R-:W-:Y:S01]  /*93c0*/  FADD.FTZ R107, R59, R94 ;  /* 0x0000005e3b6b7221 */ /* 0x000fe20000010000 */
[C---:B-1----:R-:W-:Y:S03]  /*93d0*/  HMMA.16816.F32.BF16 R4, R60.reuse, R64, R4 ;  /* 0x000000403c04723c */ /* 0x042fe60000041804 */
[----:B------:R-:W-:Y:S01]  /*93e0*/  MUFU.EX2 R126, R126 ;  /* 0x0000007e007e7308 */ /* 0x000fe20000000800 */
[----:B------:R-:W-:Y:S01]  /*93f0*/  FADD.FTZ R104, R58, R93 ;  /* 0x0000005d3a687221 */ /* 0x000fe20000010000 */
[----:B------:R-:W-:Y:S01]  /*9400*/  FADD.FTZ R107, R84, R107 ;  /* 0x0000006b546b7221 */ /* 0x000fe20000010000 */
[----:B---3--:R-:W-:Y:S01]  /*9410*/  F2FP.BF16.F32.PACK_AB R57, R144, R135 ;  /* 0x000000879039723e */ /* 0x008fe200000010ff */
[----:B------:R-:W-:Y:S01]  /*9420*/  FFMA.FTZ R120, R54, R53, -R120 ;  /* 0x0000003536787223 */ /* 0x000fe20000010878 */
[----:B------:R-:W-:Y:S01]  /*9430*/  FADD.FTZ R85, R85, R104 ;  /* 0x0000006855557221 */ /* 0x000fe20000010000 */
[C---:B------:R-:W-:Y:S01]  /*9440*/  HMMA.16816.F32.BF16 R8, R60.reuse, R66, R8 ;  /* 0x000000423c08723c */ /* 0x040fe20000041808 */
[----:B------:R-:W1:Y:S03]  /*9450*/  LDSM.16.MT88.4 R64, [R116+0xbc00] ;  /* 0x00bc00007440783b */ /* 0x000e660000004200 */
[----:B------:R3:W-:Y:S01]  /*9460*/  MUFU.EX2 R54, R92 ;  /* 0x0000005c00367308 */ /* 0x0007e20000000800 */
[----:B------:R-:W-:Y:S01]  /*9470*/  FADD.FTZ R86, R86, R85 ;  /* 0x0000005556567221 */ /* 0x000fe20000010000 */
[----:B--2---:R-:W-:Y:S01]  /*9480*/  F2FP.BF16.F32.PACK_AB R58, R146, R137 ;  /* 0x00000089923a723e */ /* 0x004fe200000010ff */
[----:B------:R-:W-:Y:S01]  /*9490*/  FADD.FTZ R88, R88, R107 ;  /* 0x0000006b58587221 */ /* 0x000fe20000010000 */
[----:B----4-:R-:W-:Y:S01]  /*94a0*/  F2FP.BF16.F32.PACK_AB R59, R148, R139 ;  /* 0x0000008b943b723e */ /* 0x010fe200000010ff */
[----:B------:R-:W-:Y:S01]  /*94b0*/  FADD.FTZ R86, R89, R86 ;  /* 0x0000005659567221 */ /* 0x000fe20000010000 */
[C---:B-----5:R-:W-:Y:S04]  /*94c0*/  HMMA.16816.F32.BF16 R12, R60.reuse, R68, R12 ;  /* 0x000000443c0c723c */ /* 0x060fe8000004180c */
[----:B------:R-:W2:Y:S01]  /*94d0*/  MUFU.EX2 R117, R117 ;  /* 0x0000007500757308 */ /* 0x000ea20000000800 */
[----:B------:R-:W-:Y:S01]  /*94e0*/  FADD.FTZ R88, R87, R88 ;  /* 0x0000005857587221 */ /* 0x000fe20000010000 */
[----:B------:R-:W-:Y:S01]  /*94f0*/  FADD.FTZ R99, R99, R86 ;  /* 0x0000005663637221 */ /* 0x000fe20000010000 */
[----:B------:R-:W-:Y:S01]  /*9500*/  FFMA.FTZ R124, R219, R53, -R124 ;  /* 0x00000035db7c7223 */ /* 0x000fe2000001087c */
[----:B------:R-:W-:Y:S01]  /*9510*/  LDSM.16.MT88.4 R84, [R116+0xcc00] ;  /* 0x00cc00007454783b */ /* 0x000fe20000004200 */
[C---:B------:R-:W-:Y:S05]  /*9520*/  HMMA.16816.F32.BF16 R16, R60.reuse, R70, R16 ;  /* 0x000000463c10723c */ /* 0x040fea0000041810 */
[----:B------:R-:W-:Y:S01]  /*9530*/  MUFU.EX2 R189, R120 ;  /* 0x0000007800bd7308 */ /* 0x000fe20000000800 */
[----:B------:R-:W-:Y:S01]  /*9540*/  FADD.FTZ R90, R90, R99 ;  /* 0x000000635a5a7221 */ /* 0x000fe20000010000 */
[----:B------:R-:W4:Y:S03]  /*9550*/  LDSM.16.MT88.4 R68, [R156+0xdc00] ;  /* 0x00dc00009c44783b */ /* 0x000f260000004200 */
[----:B------:R-:W-:Y:S01]  /*9560*/  FADD.FTZ R91, R91, R90 ;  /* 0x0000005a5b5b7221 */ /* 0x000fe20000010000 */
[C---:B------:R-:W-:Y:S04]  /*9570*/  HMMA.16816.F32.BF16 R20, R60.reuse, R72, R20 ;  /* 0x000000483c14723c */ /* 0x040fe80000041814 */
[----:B------:R-:W-:Y:S01]  /*9580*/  MUFU.EX2 R124, R124 ;  /* 0x0000007c007c7308 */ /* 0x000fe20000000800 */
[----:B------:R-:W-:Y:S01]  /*9590*/  FADD.FTZ R91, R122, R91 ;  /* 0x0000005b7a5b7221 */ /* 0x000fe20000010000 */
[----:B---3--:R-:W-:Y:S02]  /*95a0*/  LDSM.16.MT88.4 R92, [R156+0xcc00] ;  /* 0x00cc00009c5c783b */ /* 0x008fe40000004200 */
[C---:B------:R-:W-:Y:S06]  /*95b0*/  HMMA.16816.F32.BF16 R24, R60.reuse, R74, R24 ;  /* 0x0000004a3c18723c */ /* 0x040fec0000041818 */
[----:B------:R-:W3:Y:S02]  /*95c0*/  LDSM.16.MT88.4 R72, [R116+0xdc00] ;  /* 0x00dc00007448783b */ /* 0x000ee40000004200 */
        /* <DEDUP_REMOVED lines=9> */
[C---:B--2---:R-:W-:Y:S01]  /*9660*/  F2FP.BF16.F32.PACK_AB R60, R117.reuse, R126 ;  /* 0x0000007e753c723e */ /* 0x044fe200000010ff */
[----:B------:R-:W-:Y:S01]  /*9670*/  FADD.FTZ R126, R126, R91 ;  /* 0x0000005b7e7e7221 */ /* 0x000fe20000010000 */
[----:B------:R-:W-:Y:S02]  /*9680*/  F2FP.BF16.F32.PACK_AB R61, R128, R119 ;  /* 0x00000077803d723e */ /* 0x000fe400000010ff */
[----:B------:R-:W-:Y:S01]  /*9690*/  F2FP.BF16.F32.PACK_AB R62, R130, R121 ;  /* 0x00000079823e723e */ /* 0x000fe200000010ff */
[----:B------:R-:W-:Y:S01]  /*96a0*/  FADD.FTZ R126, R117, R126 ;  /* 0x0000007e757e7221 */ /* 0x000fe20000010000 */
[----:B------:R-:W-:Y:S02]  /*96b0*/  F2FP.BF16.F32.PACK_AB R63, R132, R123 ;  /* 0x0000007b843f723e */ /* 0x000fe400000010ff */
[----:B------:R-:W-:Y:S01]  /*96c0*/  MOV R117, R52 ;  /* 0x0000003400757202 */ /* 0x000fe20000000f00 */
[----:B------:R-:W-:Y:S04]  /*96d0*/  FADD.FTZ R121, R121, R126 ;  /* 0x0000007e79797221 */ /* 0x000fe80000010000 */
[C---:B-1----:R-:W-:Y:S03]  /*96e0*/  HMMA.16816.F32.BF16 R4, R60.reuse, R64, R4 ;  /* 0x000000403c04723c */ /* 0x042fe60000041804 */
[----:B------:R-:W-:Y:S05]  /*96f0*/  FADD.FTZ R130, R130, R121 ;  /* 0x0000007982827221 */ /* 0x000fea0000010000 */
[C---:B------:R-:W-:Y:S01]  /*9700*/  HMMA.16816.F32.BF16 R8, R60.reuse, R66, R8 ;  /* 0x000000423c08723c */ /* 0x040fe20000041808 */
[----:B------:R-:W1:Y:S07]  /*9710*/  LDSM.16.MT88.4 R64, [R156+0xe000] ;  /* 0x00e000009c40783b */ /* 0x000e6e0000004200 */
[C---:B----4-:R-:W-:Y:S08]  /*9720*/  HMMA.16816.F32.BF16 R12, R60.reuse, R68, R12 ;  /* 0x000000443c0c723c */ /* 0x050ff0000004180c */
        /* <DEDUP_REMOVED lines=9> */
[C---:B------:R-:W-:Y:S01]  /*97c0*/  HMMA.16816.F32.BF16 R40, R60.reuse, R66, R40 ;  /* 0x000000423c28723c */ /* 0x040fe20000041828 */
[----:B------:R-:W1:Y:S07]  /*97d0*/  LDSM.16.MT88.4 R64, [R156+0xc400] ;  /* 0x00c400009c40783b */ /* 0x000e6e0000004200 */
[C---:B--2---:R-:W-:Y:S08]  /*97e0*/  HMMA.16816.F32.BF16 R44, R60.reuse, R68, R44 ;  /* 0x000000443c2c723c */ /* 0x044ff0000004182c */
[----:B------:R-:W-:Y:S01]  /*97f0*/  HMMA.16816.F32.BF16 R48, R60, R70, R48 ;  /* 0x000000463c30723c */ /* 0x000fe20000041830 */
[----:B------:R-:W2:Y:S02]  /*9800*/  LDSM.16.MT88.4 R68, [R156+0xe400] ;  /* 0x00e400009c44783b */ /* 0x000ea40000004200 */
[----:B------:R-:W-:Y:S01]  /*9810*/  F2FP.BF16.F32.PACK_AB R60, R134, R125 ;  /* 0x0000007d863c723e */ /* 0x000fe200000010ff */
[----:B------:R-:W-:Y:S01]  /*9820*/  FADD.FTZ R125, R125, R130 ;  /* 0x000000827d7d7221 */ /* 0x000fe20000010000 */
[----:B------:R-:W-:Y:S02]  /*9830*/  F2FP.BF16.F32.PACK_AB R61, R136, R127 ;  /* 0x0000007f883d723e */ /* 0x000fe400000010ff */
[----:B------:R-:W-:Y:S01]  /*9840*/  F2FP.BF16.F32.PACK_AB R62, R138, R129 ;  /* 0x000000818a3e723e */ /* 0x000fe200000010ff */
[----:B------:R-:W-:Y:S01]  /*9850*/  FADD.FTZ R134, R134, R125 ;  /* 0x0000007d86867221 */ /* 0x000fe20000010000 */
[----:B------:R-:W-:Y:S03]  /*9860*/  F2FP.BF16.F32.PACK_AB R63, R140, R131 ;  /* 0x000000838c3f723e */ /* 0x000fe600000010ff */
[----:B------:R-:W-:Y:S04]  /*9870*/  FADD.FTZ R129, R129, R134 ;  /* 0x0000008681817221 */ /* 0x000fe80000010000 */
[C---:B---3--:R-:W-:Y:S03]  /*9880*/  HMMA.16816.F32.BF16 R4, R60.reuse, R72, R4 ;  /* 0x000000483c04723c */ /* 0x048fe60000041804 */
[----:B------:R-:W-:Y:S04]  /*9890*/  FADD.FTZ R138, R138, R129 ;  /* 0x000000818a8a7221 */ /* 0x000fe80000010000 */
[----:B------:R-:W-:Y:S01]  /*98a0*/  FADD.FTZ R133, R133, R138 ;  /* 0x0000008a85857221 */ /* 0x000fe20000010000 */
[C---:B------:R-:W-:Y:S01]  /*98b0*/  HMMA.16816.F32.BF16 R8, R60.reuse, R74, R8 ;  /* 0x0000004a3c08723c */ /* 0x040fe20000041808 */
[----:B------:R-:W3:Y:S02]  /*98c0*/  LDSM.16.MT88.4 R72, [R116+0xe400] ;  /* 0x00e400007448783b */ /* 0x000ee40000004200 */
[----:B------:R-:W-:Y:S04]  /*98d0*/  FADD.FTZ R142, R142, R133 ;  /* 0x000000858e8e7221 */ /* 0x000fe80000010000 */
[----:B------:R-:W-:Y:S01]  /*98e0*/  FADD.FTZ R137, R137, R142 ;  /* 0x0000008e89897221 */ /* 0x000fe20000010000 */
[C---:B------:R-:W-:Y:S03]  /*98f0*/  HMMA.16816.F32.BF16 R12, R60.reuse, R76, R12 ;  /* 0x0000004c3c0c723c */ /* 0x040fe6000004180c */
[----:B------:R-:W-:Y:S05]  /*9900*/  FADD.FTZ R137, R146, R137 ;  /* 0x0000008992897221 */ /* 0x000fea0000010000 */
        /* <DEDUP_REMOVED lines=11> */
[C---:B---3--:R-:W-:Y:S08]  /*99c0*/  HMMA.16816.F32.BF16 R44, R60.reuse, R72, R44 ;  /* 0x000000483c2c723c */ /* 0x048ff0000004182c */
[----:B------:R-:W-:Y:S01]  /*99d0*/  HMMA.16816.F32.BF16 R48, R60, R74, R48 ;  /* 0x0000004a3c30723c */ /* 0x000fe20000041830 */
[----:B------:R-:W3:Y:S07]  /*99e0*/  LDSM.16.MT88.4 R60, [R156+0xe800] ;  /* 0x00e800009c3c783b */ /* 0x000eee0000004200 */
[C---:B-1----:R-:W-:Y:S01]  /*99f0*/  HMMA.16816.F32.BF16 R4, R56.reuse, R64, R4 ;  /* 0x000000403804723c */ /* 0x042fe20000041804 */
[----:B------:R-:W1:Y:S01]  /*9a00*/  LDSM.16.MT88.4 R72, [R116+0xe800] ;  /* 0x00e800007448783b */ /* 0x000e620000004200 */
[----:B------:R-:W4:Y:S06]  /*9a10*/  MUFU.EX2 R65, R218 ;  /* 0x000000da00417308 */ /* 0x000f2c0000000800 */
[C---:B------:R-:W-:Y:S08]  /*9a20*/  HMMA.16816.F32.BF16 R8, R56.reuse, R66, R8 ;  /* 0x000000423808723c */ /* 0x040ff00000041808 */
[C---:B------:R-:W-:Y:S08]  /*9a30*/  HMMA.16816.F32.BF16 R12, R56.reuse, R76, R12 ;  /* 0x0000004c380c723c */ /* 0x040ff0000004180c */
[C---:B------:R-:W-:Y:S01]  /*9a40*/  HMMA.16816.F32.BF16 R16, R56.reuse, R78, R16 ;  /* 0x0000004e3810723c */ /* 0x040fe20000041810 */
[----:B------:R-:W5:Y:S07]  /*9a50*/  LDSM.16.MT88.4 R76, [R156+0xec00] ;  /* 0x00ec00009c4c783b */ /* 0x000f6e0000004200 */
[C---:B--2---:R-:W-:Y:S03]  /*9a60*/  HMMA.16816.F32.BF16 R20, R56.reuse, R68, R20 ;  /* 0x000000443814723c */ /* 0x044fe60000041814 */
[----:B------:R-:W-:Y:S01]  /*9a70*/  F2FP.BF16.F32.PACK_AB R68, R215, R216 ;  /* 0x000000d8d744723e */ /* 0x000fe200000010ff */
[----:B------:R-:W-:Y:S01]  /*9a80*/  FADD.FTZ R216, R216, R137 ;  /* 0x00000089d8d87221 */ /* 0x000fe20000010000 */
[----:B------:R-:W-:Y:S03]  /*9a90*/  F2FP.BF16.F32.PACK_AB R69, R55, R54 ;  /* 0x000000363745723e */ /* 0x000fe600000010ff */
[C---:B------:R-:W-:Y:S03]  /*9aa0*/  HMMA.16816.F32.BF16 R24, R56.reuse, R70, R24 ;  /* 0x000000463818723c */ /* 0x040fe60000041818 */
[C---:B----4-:R-:W-:Y:S01]  /*9ab0*/  F2FP.BF16.F32.PACK_AB R70, R124.reuse, R65 ;  /* 0x000000417c46723e */ /* 0x050fe200000010ff */
[----:B------:R-:W-:Y:S04]  /*9ac0*/  FADD.FTZ R216, R215, R216 ;  /* 0x000000d8d7d87221 */ /* 0x000fe80000010000 */
[C---:B------:R-:W-:Y:S03]  /*9ad0*/  HMMA.16816.F32.BF16 R28, R56.reuse, R80, R28 ;  /* 0x00000050381c723c */ /* 0x040fe6000004181c */
[----:B------:R-:W-:Y:S04]  /*9ae0*/  FADD.FTZ R65, R65, R216 ;  /* 0x000000d841417221 */ /* 0x000fe80000010000 */
[----:B------:R-:W-:Y:S01]  /*9af0*/  FADD.FTZ R188, R124, R65 ;  /* 0x000000417cbc7221 */ /* 0x000fe20000010000 */
[C---:B------:R-:W-:Y:S08]  /*9b00*/  HMMA.16816.F32.BF16 R32, R56.reuse, R82, R32 ;  /* 0x000000523820723c */ /* 0x040ff00000041820 */
[C---:B---3--:R-:W-:Y:S01]  /*9b10*/  HMMA.16816.F32.BF16 R36, R56.reuse, R60, R36 ;  /* 0x0000003c3824723c */ /* 0x048fe20000041824 */
[----:B------:R-:W2:Y:S02]  /*9b20*/  MUFU.EX2 R60, R106 ;  /* 0x0000006a003c7308 */ /* 0x000ea40000000800 */
[----:B------:R-:W-:Y:S04]  /*9b30*/  FADD.FTZ R61, R105, R88 ;  /* 0x00000058693d7221 */ /* 0x000fe80000010000 */
[----:B------:R-:W-:Y:S01]  /*9b40*/  FADD.FTZ R96, R96, R61 ;  /* 0x0000003d60607221 */ /* 0x000fe20000010000 */
[C---:B------:R-:W-:Y:S03]  /*9b50*/  HMMA.16816.F32.BF16 R40, R56.reuse, R62, R40 ;  /* 0x0000003e3828723c */ /* 0x040fe60000041828 */
[----:B------:R-:W-:Y:S05]  /*9b60*/  FADD.FTZ R97, R97, R96 ;  /* 0x0000006061617221 */ /* 0x000fea0000010000 */
[C---:B-1----:R-:W-:Y:S03]  /*9b70*/  HMMA.16816.F32.BF16 R44, R56.reuse, R72, R44 ;  /* 0x00000048382c723c */ /* 0x042fe6000004182c */
[----:B--2---:R-:W-:Y:S05]  /*9b80*/  F2FP.BF16.F32.PACK_AB R71, R189, R60 ;  /* 0x0000003cbd47723e */ /* 0x004fea00000010ff */
[----:B------:R-:W-:Y:S08]  /*9b90*/  HMMA.16816.F32.BF16 R48, R56, R74, R48 ;  /* 0x0000004a3830723c */ /* 0x000ff00000041830 */
[C---:B------:R-:W-:Y:S05]  /*9ba0*/  HMMA.16816.F32.BF16 R112, R68.reuse, R108, R4 ;  /* 0x0000006c4470723c */ /* 0x040fea0000041804 */
[----:B------:R-:W-:Y:S03]  /*9bb0*/  FADD.FTZ R4, R98, R97 ;  /* 0x0000006162047221 */ /* 0x000fe60000010000 */
[C---:B------:R-:W-:Y:S03]  /*9bc0*/  HMMA.16816.F32.BF16 R108, R68.reuse, R110, R8 ;  /* 0x0000006e446c723c */ /* 0x040fe60000041808 */
[----:B------:R-:W-:Y:S02]  /*9bd0*/  FADD.FTZ R119, R119, R4 ;  /* 0x0000000477777221 */ /* 0x000fe40000010000 */
[----:B------:R-:W1:Y:S02]  /*9be0*/  LDSM.16.MT88.4 R4, [R116+0xec00] ;  /* 0x00ec00007404783b */ /* 0x000e640000004200 */
[----:B------:R-:W-:Y:S01]  /*9bf0*/  FADD.FTZ R128, R128, R119 ;  /* 0x0000007780807221 */ /* 0x000fe20000010000 */
[C---:B------:R-:W-:Y:S03]  /*9c00*/  HMMA.16816.F32.BF16 R104, R68.reuse, R100, R12 ;  /* 0x000000644468723c */ /* 0x040fe6000004180c */
[----:B------:R-:W-:Y:S01]  /*9c10*/  MOV R119, R0 ;  /* 0x0000000000777202 */ /* 0x000fe20000000f00 */
[----:B------:R-:W-:Y:S04]  /*9c20*/  FADD.FTZ R123, R123, R128 ;  /* 0x000000807b7b7221 */ /* 0x000fe80000010000 */
[C---:B------:R-:W-:Y:S03]  /*9c30*/  HMMA.16816.F32.BF16 R100, R68.reuse, R102, R16 ;  /* 0x000000664464723c */ /* 0x040fe60000041810 */
[----:B------:R-:W-:Y:S04]  /*9c40*/  FADD.FTZ R132, R132, R123 ;  /* 0x0000007b84847221 */ /* 0x000fe80000010000 */
[----:B------:R-:W-:Y:S01]  /*9c50*/  FADD.FTZ R127, R127, R132 ;  /* 0x000000847f7f7221 */ /* 0x000fe20000010000 */
        /* <DEDUP_REMOVED lines=12> */
[C---:B-----5:R-:W-:Y:S03]  /*9d20*/  HMMA.16816.F32.BF16 R80, R68.reuse, R76, R36 ;  /* 0x0000004c4450723c */ /* 0x060fe60000041824 */
[----:B------:R-:W-:Y:S04]  /*9d30*/  FADD.FTZ R55, R55, R54 ;  /* 0x0000003637377221 */ /* 0x000fe80000010000 */
[----:B------:R-:W-:Y:S01]  /*9d40*/  FADD.FTZ R60, R60, R55 ;  /* 0x000000373c3c7221 */ /* 0x000fe20000010000 */
[C---:B------:R-:W-:Y:S03]  /*9d50*/  HMMA.16816.F32.BF16 R76, R68.reuse, R78, R40 ;  /* 0x0000004e444c723c */ /* 0x040fe60000041828 */
[----:B------:R-:W-:Y:S05]  /*9d60*/  FADD.FTZ R189, R189, R60 ;  /* 0x0000003cbdbd7221 */ /* 0x000fea0000010000 */
[C---:B-1----:R-:W-:Y:S08]  /*9d70*/  HMMA.16816.F32.BF16 R72, R68.reuse, R4, R44 ;  /* 0x000000044448723c */ /* 0x042ff0000004182c */
[----:B------:R-:W-:Y:S01]  /*9d80*/  HMMA.16816.F32.BF16 R68, R68, R6, R48 ;  /* 0x000000064444723c */ /* 0x000fe20000041830 */
[----:B------:R-:W-:Y:S08]  /*9d90*/  @!UPT UIADD3 URZ, UPT, UPT, URZ, URZ, URZ ;  /* 0x000000fffffff290 */ /* 0x000ff0000fffe0ff */
[----:B------:R-:W-:Y:S11]  /*9da0*/  @P1 BRA `(.L_x_573) ;  /* 0xffffffc000bc1947 */ /* 0x000ff6000383ffff */
.L_x_566:
        /* <DEDUP_REMOVED lines=11> */
.L_x_581:
        /* <DEDUP_REMOVED lines=90> */
[----:B------:R-:W-:Y:S04]  /*a400*/  STS.64 [R9+0x4040], R72 ;  /* 0x0040404809007388 */ /* 0x000fe80000000a00 */
[----:B------:R-:W-:Y:S04]  /*a410*/  STS.64 [R9+0x4440], R74 ;  /* 0x0044404a09007388 */ /* 0x000fe80000000a00 */
[----:B------:R-:W-:Y:S04]  /*a420*/  STS.64 [R7+0x4060], R68 ;  /* 0x0040604407007388 */ /* 0x000fe80000000a00 */
        /* <DEDUP_REMOVED lines=15> */
[----:B----4-:R-:W-:Y:S02]  /*a520*/  LOP3.LUT R7, R164, 0x18, R55, 0x78, !PT ;  /* 0x00000018a4077812 */ /* 0x010fe400078e7837 */
        /* <DEDUP_REMOVED lines=10> */
[----:B-----5:R-:W-:Y:S01]  /*a5d0*/  @P0 FFMA.FTZ R2, R53, R52, R62 ;  /* 0x0000003435020223 */ /* 0x020fe2000001003e */
        /* <DEDUP_REMOVED lines=8> */
[----:B------:R1:W4:Y:S04]  /*a660*/  LDS.128 R16, [R160+0x4000] ;  /* 0x00400000a0107984 */ /* 0x0003280000000c00 */
[----:B------:R1:W1:Y:S04]  /*a670*/  LDS.128 R44, [R160+0x800] ;  /* 0x00080000a02c7984 */ /* 0x0002680000000c00 */
[----:B------:R1:W1:Y:S04]  /*a680*/  LDS.128 R28, [R160+0x2800] ;  /* 0x00280000a01c7984 */ /* 0x0002680000000c00 */
[----:B------:R1:W1:Y:S04]  /*a690*/  LDS.128 R40, [R160+0x1000] ;  /* 0x00100000a0287984 */ /* 0x0002680000000c00 */
[----:B------:R1:W1:Y:S04]  /*a6a0*/  LDS.128 R24, [R160+0x3000] ;  /* 0x00300000a0187984 */ /* 0x0002680000000c00 */
[----:B------:R1:W1:Y:S04]  /*a6b0*/  LDS.128 R36, [R160+0x1800] ;  /* 0x00180000a0247984 */ /* 0x0002680000000c00 */
[----:B------:R1:W1:Y:S01]  /*a6c0*/  LDS.128 R20, [R160+0x3800] ;  /* 0x00380000a0147984 */ /* 0x0002620000000c00 */
[----:B------:R-:W-:Y:S01]  /*a6d0*/  IMAD R177, R10, UR8, R177 ;  /* 0x000000080ab17c24 */ /* 0x000fe2000f8e02b1 */
        /* <DEDUP_REMOVED lines=14> */
[----:B--234-:R-:W-:Y:S08]  /*a7c0*/  @P6 BRA `(.L_x_576) ;  /* 0x0000000000246947 */ /* 0x01cff00003800000 */
        /* <DEDUP_REMOVED lines=9> */
.L_x_576:
[----:B------:R-:W-:Y:S05]  /*a860*/  BSYNC.RECONVERGENT B0 ;  /* 0x0000000000007941 */ /* 0x000fea0003800200 */
.L_x_575:
[----:B------:R-:W-:Y:S01]  /*a870*/  MOV R171, 0x0 ;  /* 0x0000000000ab7802 */ /* 0x000fe20000000f00 */
[----:B------:R-:W-:Y:S04]  /*a880*/  @!P4 ST.E.128 desc[UR4][R56.64], R48 ;  /* 0x000000303800c985 */ /* 0x000fe8000c101d04 */
[----:B------:R-:W-:Y:S04]  /*a890*/  @!P4 ST.E.128 desc[UR4][R56.64+0x80], R32 ;  /* 0x000080203800c985 */ /* 0x000fe8000c101d04 */
[----:B------:R-:W-:Y:S04]  /*a8a0*/  @!P4 ST.E.128 desc[UR4][R56.64+0x100], R16 ;  /* 0x000100103800c985 */ /* 0x000fe8000c101d04 */
[----:B-1----:R-:W-:Y:S04]  /*a8b0*/  @!P3 ST.E.128 desc[UR4][R56.64+0x1800], R44 ;  /* 0x0018002c3800b985 */ /* 0x002fe8000c101d04 */
[----:B------:R-:W-:Y:S04]  /*a8c0*/  @!P3 ST.E.128 desc[UR4][R56.64+0x1880], R28 ;  /* 0x0018801c3800b985 */ /* 0x000fe8000c101d04 */
[----:B------:R-:W-:Y:S04]  /*a8d0*/  @!P3 ST.E.128 desc[UR4][R56.64+0x1900], R12 ;  /* 0x0019000c3800b985 */ /* 0x000fe8000c101d04 */
[----:B------:R-:W-:Y:S04]  /*a8e0*/  @!P2 ST.E.128 desc[UR4][R56.64+0x3000], R40 ;  /* 0x003000283800a985 */ /* 0x000fe8000c101d04 */
[----:B------:R-:W-:Y:S04]  /*a8f0*/  @!P2 ST.E.128 desc[UR4][R56.64+0x3080], R24 ;  /* 0x003080183800a985 */ /* 0x000fe8000c101d04 */
[----:B------:R2:W-:Y:S02]  /*a900*/  @!P2 ST.E.128 desc[UR4][R56.64+0x3100], R8 ;  /* 0x003100083800a985 */ /* 0x0005e4000c101d04 */
[----:B--2---:R-:W-:Y:S05]  /*a910*/  @P1 RET.REL.NODEC R170 `(_ZN5flash24flash_fwd_splitkv_kernelI23Flash_fwd_kernel_traitsILi96ELi64ELi128ELi4ELb0ELb0EN7cutlass10bfloat16_tE19Flash_kernel_traitsILi96ELi64ELi128ELi4ES3_EELb0ELb0ELb0ELb0ELb1ELb1ELb1ELb0EEEvNS_16Flash_fwd_paramsE) ;  /* 0xffffff54aab81950 */ /* 0x004fea0003c3ffff */
[----:B------:R-:W-:Y:S01]  /*a920*/  MOV R171, 0x0 ;  /* 0x0000000000ab7802 */ /* 0x000fe20000000f00 */
[----:B------:R-:W-:Y:S04]  /*a930*/  ST.E.128 desc[UR4][R56.64+0x4800], R36 ;  /* 0x0048002438007985 */ /* 0x000fe8000c101d04 */
[----:B------:R-:W-:Y:S04]  /*a940*/  ST.E.128 desc[UR4][R56.64+0x4880], R20 ;  /* 0x0048801438007985 */ /* 0x000fe8000c101d04 */
[----:B------:R1:W-:Y:S02]  /*a950*/  ST.E.128 desc[UR4][R56.64+0x4900], R4 ;  /* 0x0049000438007985 */ /* 0x0003e4000c101d04 */
[----:B-1----:R-:W-:Y:S05]  /*a960*/  RET.REL.NODEC R170 `(_ZN5flash24flash_fwd_splitkv_kernelI23Flash_fwd_kernel_traitsILi96ELi64ELi128ELi4ELb0ELb0EN7cutlass10bfloat16_tE19Flash_kernel_traitsILi96ELi64ELi128ELi4ES3_EELb0ELb0ELb0ELb0ELb1ELb1ELb1ELb0EEEvNS_16Flash_fwd_paramsE) ;  /* 0xffffff54aaa47950 */ /* 0x002fea0003c3ffff */
.L_x_574:
[----:B------:R-:W-:Y:S01]  /*a970*/  MOV R6, 0x2 ;  /* 0x0000000200067802 */ /* 0x000fe20000000f00 */
[----:B------:R-:W-:Y:S01]  /*a980*/  IMAD.MOV.U32 R5, RZ, RZ, 0x1f ;  /* 0x0000001fff057424 */ /* 0x000fe200078e00ff */
[----:B------:R-:W-:-:S07]  /*a990*/  MOV R7, 0xffffffff ;  /* 0xffffffff00077802 */ /* 0x000fce0000000f00 */
[----:B-1---5:R-:W-:Y:S05]  /*a9a0*/  WARPSYNC.COLLECTIVE R7, `(.L_x_577) ;  /* 0x0000000007087348 */ /* 0x022fea0003c00000 */
[----:B------:R2:W3:Y:S02]  /*a9b0*/  SHFL.BFLY P0, R8, R188, R6, R5 ;  /* 0x0c000006bc087389 */ /* 0x0004e40000000005 */
[----:B-123-5:R-:W-:Y:S05]  /*a9c0*/  ENDCOLLECTIVE ;  /* 0x000000000000791b */ /* 0x02efea0003800000 */
.L_x_577:
[----:B------:R-:W-:Y:S02]  /*a9d0*/  IMAD.MOV.U32 R9, RZ, RZ, R8 ;  /* 0x000000ffff097224 */ /* 0x000fe400078e0008 */
[----:B------:R-:W-:Y:S02]  /*a9e0*/  IMAD.MOV.U32 R6, RZ, RZ, 0x1 ;  /* 0x00000001ff067424 */ /* 0x000fe400078e00ff */
[----:B------:R-:W-:-:S05]  /*a9f0*/  FADD.FTZ R9, R9, R188 ;  /* 0x000000bc09097221 */ /* 0x000fca0000010000 */
[----:B------:R-:W-:-:S07]  /*aa00*/  MOV R188, R9 ;  /* 0x0000000900bc7202 */ /* 0x000fce0000000f00 */
[----:B------:R-:W-:Y:S05]  /*aa10*/  WARPSYNC.COLLECTIVE R7, `(.L_x_578) ;  /* 0x0000000007087348 */ /* 0x000fea0003c00000 */
[----:B------:R1:W2:Y:S02]  /*aa20*/  SHFL.BFLY P0, R8, R188, R6, R5 ;  /* 0x0c000006bc087389 */ /* 0x0002a40000000005 */
[----:B-12---:R-:W-:Y:S05]  /*aa30*/  ENDCOLLECTIVE ;  /* 0x000000000000791b */ /* 0x006fea0003800000 */
.L_x_578:
[----:B------:R-:W-:Y:S01]  /*aa40*/  MOV R188, R189 ;  /* 0x000000bd00bc7202 */ /* 0x000fe20000000f00 */
[----:B------:R-:W-:Y:S01]  /*aa50*/  IMAD.MOV.U32 R6, RZ, RZ, 0x2 ;  /* 0x00000002ff067424 */ /* 0x000fe200078e00ff */
[----:B------:R-:W-:-:S07]  /*aa60*/  MOV R4, R8 ;  /* 0x0000000800047202 */ /* 0x000fce0000000f00 */
[----:B------:R-:W-:Y:S05]  /*aa70*/  WARPSYNC.COLLECTIVE R7, `(.L_x_579) ;  /* 0x0000000007087348 */ /* 0x000fea0003c00000 */
[----:B------:R1:W2:Y:S02]  /*aa80*/  SHFL.BFLY P0, R8, R188, R6, R5 ;  /* 0x0c000006bc087389 */ /* 0x0002a40000000005 */
[----:B-12---:R-:W-:Y:S05]  /*aa90*/  ENDCOLLECTIVE ;  /* 0x000000000000791b */ /* 0x006fea0003800000 */
.L_x_579:
[----:B------:R-:W-:Y:S01]  /*aaa0*/  FADD.FTZ R4, R9, R4 ;  /* 0x0000000409047221 */ /* 0x000fe20000010000 */
[----:B------:R-:W-:Y:S01]  /*aab0*/  FADD.FTZ R54, R8, R189 ;  /* 0x000000bd08367221 */ /* 0x000fe20000010000 */
[----:B------:R-:W-:-:S04]  /*aac0*/  MOV R6, 0x1 ;  /* 0x0000000100067802 */ /* 0x000fc80000000f00 */
[----:B------:R-:W-:-:S07]  /*aad0*/  MOV R188, R54 ;  /* 0x0000003600bc7202 */ /* 0x000fce0000000f00 */
[----:B------:R-:W-:Y:S05]  /*aae0*/  WARPSYNC.COLLECTIVE R7, `(.L_x_580) ;  /* 0x0000000007087348 */ /* 0x000fea0003c00000 */
[----:B------:R1:W2:Y:S02]  /*aaf0*/  SHFL.BFLY P0, R8, R188, R6, R5 ;  /* 0x0c000006bc087389 */ /* 0x0002a40000000005 */
[----:B-12---:R-:W-:Y:S05]  /*ab00*/  ENDCOLLECTIVE ;  /* 0x000000000000791b */ /* 0x006fea0003800000 */
.L_x_580:
[----:B------:R-:W-:Y:S05]  /*ab10*/  BRA `(.L_x_581) ;  /* 0xfffffff000d07947 */ /* 0x000fea000383ffff */
.L_x_582:
        /* <DEDUP_REMOVED lines=14> */
.L_x_11595:


//--------------------- .text._ZN5flash24flash_fwd_splitkv_kernelI23Flash_fwd_kernel_traitsILi96ELi64ELi128ELi4ELb0ELb0EN7cutlass10bfloat16_tE19Flash_kernel_traitsILi96ELi64ELi128ELi4ES3_EELb0ELb0ELb0ELb0ELb0ELb0ELb0ELb0EEEvNS_16Flash_fwd_paramsE --------------------------
	.section	.text._ZN5flash24flash_fwd_splitkv_kernelI23Flash_fwd_kernel_traitsILi96ELi64ELi128ELi4ELb0ELb0EN7cutlass10bfloat16_tE19Flash_kernel_traitsILi96ELi64ELi128ELi4ES3_EELb0ELb0ELb0ELb0ELb0ELb0ELb0ELb0EEEvNS_16Flash_fwd_paramsE,"ax",@progbits
	.align	128
        .global         _ZN5flash24flash_fwd_splitkv_kernelI23Flash_fwd_kernel_traitsILi96ELi64ELi128ELi4ELb0ELb0EN7cutlass10bfloat16_tE19Flash_kernel_traitsILi96ELi64ELi128ELi4ES3_EELb0ELb0ELb0ELb0ELb0ELb0ELb0ELb0EEEvNS_16Flash_fwd_paramsE
        .type           _ZN5flash24flash_fwd_splitkv_kernelI23Flash_fwd_kernel_traitsILi96ELi64ELi128ELi4ELb0ELb0EN7cutlass10bfloat16_tE19Flash_kernel_traitsILi96ELi64ELi128ELi4ES3_EELb0ELb0ELb0ELb0ELb0ELb0ELb0ELb0EEEvNS_16Flash_fwd_paramsE,@function
        .size           _ZN5flash24flash_fwd_splitkv_kernelI23Flash_fwd_kernel_traitsILi96ELi64ELi128ELi4ELb0ELb0EN7cutlass10bfloat16_tE19Flash_kernel_traitsILi96ELi64ELi128ELi4ES3_EELb0ELb0ELb0ELb0ELb0ELb0ELb0ELb0EEEvNS_16Flash_fwd_paramsE,(.L_x_11596 - _ZN5flash24flash_fwd_splitkv_kernelI23Flash_fwd_kernel_traitsILi96ELi64ELi128ELi4ELb0ELb0EN7cutlass10bfloat16_tE19Flash_kernel_traitsILi96ELi64ELi128ELi4ES3_EELb0ELb0ELb0ELb0ELb0ELb0ELb0ELb0EEEvNS_16Flash_fwd_paramsE)
        .other          _ZN5flash24flash_fwd_splitkv_kernelI23Flash_fwd_kernel_traitsILi96ELi64ELi128ELi4ELb0ELb0EN7cutlass10bfloat16_tE19Flash_kernel_traitsILi96ELi64ELi128ELi4ES3_EELb0ELb0ELb0ELb0ELb0ELb0ELb0ELb0EEEvNS_16Flash_fwd_paramsE,@"STO_CUDA_ENTRY STV_DEFAULT"
_ZN5flash24flash_fwd_splitkv_kernelI23Flash_fwd_kernel_traitsILi96ELi64ELi128ELi4ELb0ELb0EN7cutlass10bfloat16_tE19Flash_kernel_traitsILi96ELi64ELi128ELi4ES3_EELb0ELb0ELb0ELb0ELb0ELb0ELb0ELb0EEEvNS_16Flash_fwd_paramsE:
.text._ZN5flash24flash_fwd_splitkv_kernelI23Flash_fwd_kernel_traitsILi96ELi64ELi128ELi4ELb0ELb0EN7cutlass10bfloat16_tE19Flash_kernel_traitsILi96ELi64ELi128ELi4ES3_EELb0ELb0ELb0ELb0ELb0ELb0ELb0ELb0EEEvNS_16Flash_fwd_paramsE:
[----:B------:R-:W-:Y:S01]  /*0000*/  LDC R1, c[0x0][0x37c] ;  /* 0x0000df00ff017b82 */ /* 0x000fe20000000800 */
[----:B------:R-:W1:Y:S07]  /*0010*/  S2R R11, SR_CTAID.X ;  /* 0x00000000000b7919 */ /* 0x000e6e0000002500 */
[----:B------:R-:W2:Y:S01]  /*0020*/  LDC.64 R2, c[0x0][0x348] ;  /* 0x0000d200ff027b82 */ /* 0x000ea20000000a00 */
[----:B------:R-:W-:Y:S01]  /*0030*/  BSSY.RECONVERGENT B2, `(.L_x_583) ;  /* 0x0000005000027945 */ /* 0x000fe20003800200 */
[----:B------:R-:W-:Y:S01]  /*0040*/  MOV R186, 0x80 ;  /* 0x0000008000ba7802 */ /* 0x000fe20000000f00 */
[----:B------:R-:W3:Y:S01]  /*0050*/  S2R R188, SR_CTAID.Y ;  /* 0x0000000000bc7919 */ /* 0x000ee20000002600 */
[----:B------:R-:W4:Y:S05]  /*0060*/  S2R R187, SR_CTAID.Z ;  /* 0x0000000000bb7919 */ /* 0x000f2a0000002700 */
[----:B-1234-:R-:W-:Y:S05]  /*0070*/  CALL.REL.NOINC `($_ZN5flash24flash_fwd_splitkv_kernelI23Flash_fwd_kernel_traitsILi96ELi64ELi128ELi4ELb0ELb0EN7cutlass10bfloat16_tE19Flash_kernel_traitsILi96ELi64ELi128ELi4ES3_EELb0ELb0ELb0ELb0ELb0ELb0ELb0ELb0EEEvNS_16Flash_fwd_paramsE$_ZN5flash30compute_attn_1rowblock_splitkvI23Flash_fwd_kernel_traitsILi96ELi64ELi128ELi4ELb0ELb0EN7cutlass10bfloat16_tE19Flash_kernel_traitsILi96ELi64ELi128ELi4ES3_EELb0ELb0ELb0ELb0ELb0ELb0ELb0ELb0ENS_16Flash_fwd_paramsEEEvRKT8_iiiii) ;  /* 0x0000000000087944 */ /* 0x01efea0003c00000 */
[----:B------:R-:W-:Y:S05]  /*0080*/  BSYNC.RECONVERGENT B2 ;  /* 0x0000000000027941 */ /* 0x000fea0003800200 */
.L_x_583:
[----:B------:R-:W-:Y:S05]  /*0090*/  EXIT ;  /* 0x000000000000794d */ /* 0x000fea0003800000 */
        .type           $_ZN5flash24flash_fwd_splitkv_kernelI23Flash_fwd_kernel_traitsILi96ELi64ELi128ELi4ELb0ELb0EN7cutlass10bfloat16_tE19Flash_kernel_traitsILi96ELi64ELi128ELi4ES3_EELb0ELb0ELb0ELb0ELb0ELb0ELb0ELb0EEEvNS_16Flash_fwd_paramsE$_ZN5flash30compute_attn_1rowblock_splitkvI23Flash_fwd_kernel_traitsILi96ELi64ELi128ELi4ELb0ELb0EN7cutlass10bfloat16_tE19Flash_kernel_traitsILi96ELi64ELi128ELi4ES3_EELb0ELb0ELb0ELb0ELb0ELb0ELb0ELb0ENS_16Flash_fwd_paramsEEEvRKT8_iiiii,@function
        .size           $_ZN5flash24flash_fwd_splitkv_kernelI23Flash_fwd_kernel_traitsILi96ELi64ELi128ELi4ELb0ELb0EN7cutlass10bfloat16_tE19Flash_kernel_traitsILi96ELi64ELi128ELi4ES3_EELb0ELb0ELb0ELb0ELb0ELb0ELb0ELb0EEEvNS_16Flash_fwd_paramsE$_ZN5flash30compute_attn_1rowblock_splitkvI23Flash_fwd_kernel_traitsILi96ELi64ELi128ELi4ELb0ELb0EN7cutlass10bfloat16_tE19Flash_kernel_traitsILi96ELi64ELi128ELi4ES3_EELb0ELb0ELb0ELb0ELb0ELb0ELb0ELb0ENS_16Flash_fwd_paramsEEEvRKT8_iiiii,(.L_x_11596 - $_ZN5flash24flash_fwd_splitkv_kernelI23Flash_fwd_kernel_traitsILi96ELi64ELi128ELi4ELb0ELb0EN7cutlass10bfloat16_tE19Flash_kernel_traitsILi96ELi64ELi128ELi4ES3_EELb0ELb0ELb0ELb0ELb0ELb0ELb0ELb0EEEvNS_16Flash_fwd_paramsE$_ZN5flash30compute_attn_1rowblock_splitkvI23Flash_fwd_kernel_traitsILi96ELi64ELi128ELi4ELb0ELb0EN7cutlass10bfloat16_tE19Flash_kernel_traitsILi96ELi64ELi128ELi4ES3_EELb0ELb0ELb0ELb0ELb0ELb0ELb0ELb0ENS_16Flash_fwd_paramsEEEvRKT8_iiiii)
$_ZN5flash24flash_fwd_splitkv_kernelI23Flash_fwd_kernel_traitsILi96ELi64ELi128ELi4ELb0ELb0EN7cutlass10bfloat16_tE19Flash_kernel_traitsILi96ELi64ELi128ELi4ES3_EELb0ELb0ELb0ELb0ELb0ELb0ELb0ELb0EEEvNS_16Flash_fwd_paramsE$_ZN5flash30compute_attn_1rowblock_splitkvI23Flash_fwd_kernel_traitsILi96ELi64ELi128ELi4ELb0ELb0EN7cutlass10bfloat16_tE19Flash_kernel_traitsILi96ELi64ELi128ELi4ES3_EELb0ELb0ELb0ELb0ELb0ELb0ELb0ELb0ENS_16Flash_fwd_paramsEEEvRKT8_iiiii:
[----:B------:R-:W1:Y:S02]  /*00a0*/  LDCU.64 UR4, c[0x0][0x358] ;  /* 0x00006b00ff0477ac */ /* 0x000e640008000a00 */
[----:B-1----:R-:W2:Y:S04]  /*00b0*/  LD.E.64 R16, desc[UR4][R2.64+0xe0] ;  /* 0x0000e00402107980 */ /* 0x002ea8000c101b00 */
[----:B------:R-:W3:Y:S04]  /*00c0*/  LD.E.64 R12, desc[UR4][R2.64+0xe8] ;  /* 0x0000e804020c7980 */ /* 0x000ee8000c101b00 */
[----:B------:R-:W4:Y:S04]  /*00d0*/  LD.E.64 R6, desc[UR4][R2.64+0xf0] ;  /* 0x0000f00402067980 */ /* 0x000f28000c101b00 */
[----:B------:R-:W4:Y:S01]  /*00e0*/  LD.E.64 R8, desc[UR4][R2.64+0xf8] ;  /* 0x0000f80402087980 */ /* 0x000f22000c101b00 */
[----:B------:R-:W-:Y:S01]  /*00f0*/  IMAD.MOV.U32 R193, RZ, RZ, -0x1 ;  /* 0xffffffffffc17424 */ /* 0x000fe200078e00ff */
[----:B--2---:R-:W-:-:S02]  /*0100*/  ISETP.NE.U32.AND P4, PT, R16, RZ, PT ;  /* 0x000000ff1000720c */ /* 0x004fc40003f85070 */
[----:B---3--:R-:W-:Y:S02]  /*0110*/  ISETP.NE.U32.AND P3, PT, R12, RZ, PT ;  /* 0x000000ff0c00720c */ /* 0x008fe40003f65070 */
[----:B------:R-:W-:Y:S02]  /*0120*/  ISETP.NE.AND.EX P4, PT, R17, RZ, PT, P4 ;  /* 0x000000ff1100720c */ /* 0x000fe40003f85340 */
[----:B------:R-:W-:-:S11]  /*0130*/  ISETP.NE.AND.EX P3, PT, R13, RZ, PT, P3 ;  /* 0x000000ff0d00720c */ /* 0x000fd60003f65330 */
[----:B------:R-:W5:Y:S04]  /*0140*/  @!P4 LD.E R5, desc[UR4][R2.64+0xb4] ;  /* 0x0000b4040205c980 */ /* 0x000f68000c101900 */
[----:B------:R-:W5:Y:S01]  /*0150*/  @!P3 LD.E R126, desc[UR4][R2.64+0xb8] ;  /* 0x0000b804027eb980 */ /* 0x000f62000c101900 */
[----:B------:R-:W-:Y:S02]  /*0160*/  ISETP.NE.U32.AND P2, PT, R16, RZ, PT ;  /* 0x000000ff1000720c */ /* 0x000fe40003f45070 */
[----:B----4-:R-:W-:Y:S02]  /*0170*/  ISETP.NE.U32.AND P1, PT, R6, RZ, PT ;  /* 0x000000ff0600720c */ /* 0x010fe40003f25070 */
[----:B------:R-:W-:Y:S02]  /*0180*/  ISETP.NE.AND.EX P2, PT, R17, RZ, PT, P2 ;  /* 0x000000ff1100720c */ /* 0x000fe40003f45320 */
[----:B------:R-:W-:Y:S01]  /*0190*/  ISETP.NE.AND.EX P1, PT, R7, RZ, PT, P1 ;  /* 0x000000ff0700720c */ /* 0x000fe20003f25310 */
[C---:B------:R-:W-:Y:S01]  /*01a0*/  IMAD.WIDE.U32 R16, R188.reuse, 0x4, R16 ;  /* 0x00000004bc107825 */ /* 0x040fe200078e0010 */
[----:B------:R-:W1:Y:S03]  /*01b0*/  S2R R124, SR_TID.X ;  /* 0x00000000007c7919 */ /* 0x000e660000002100 */
[----:B------:R-:W-:Y:S01]  /*01c0*/  IMAD.SHL.U32 R4, R188, 0x4, RZ ;  /* 0x00000004bc047824 */ /* 0x000fe200078e00ff */
[----:B------:R-:W-:-:S05]  /*01d0*/  SHF.R.U32.HI R0, RZ, 0x1e, R188 ;  /* 0x0000001eff007819 */ /* 0x000fca00000116bc */
[----:B------:R-:W5:Y:S01]  /*01e0*/  @P2 LD.E R193, desc[UR4][R16.64] ;  /* 0x0000000410c12980 */ /* 0x000f62000c101900 */
[----:B------:R-:W-:Y:S02]  /*01f0*/  ISETP.NE.U32.AND P2, PT, R12, RZ, PT ;  /* 0x000000ff0c00720c */ /* 0x000fe40003f45070 */
[-C--:B------:R-:W-:Y:S02]  /*0200*/  @P1 IADD3 R18, P0, PT, R6, R4.reuse, RZ ;  /* 0x0000000406121210 */ /* 0x080fe40007f1e0ff */
[----:B------:R-:W-:Y:S01]  /*0210*/  ISETP.NE.AND.EX P2, PT, R13, RZ, PT, P2 ;  /* 0x000000ff0d00720c */ /* 0x000fe20003f45320 */
[----:B------:R-:W-:Y:S01]  /*0220*/  IMAD.MOV.U32 R15, RZ, RZ, RZ ;  /* 0x000000ffff0f7224 */ /* 0x000fe200078e00ff */
[----:B------:R-:W-:Y:S01]  /*0230*/  BSSY.RECONVERGENT B0, `(.L_x_584) ;  /* 0x000000e000007945 */ /* 0x000fe20003800200 */
[----:B------:R-:W-:Y:S01]  /*0240*/  @P1 IMAD.X R19, R7, 0x1, R0, P0 ;  /* 0x0000000107131824 */ /* 0x000fe200000e0600 */
[----:B------:R-:W-:Y:S01]  /*0250*/  ISETP.NE.U32.AND P0, PT, R8, RZ, PT ;  /* 0x000000ff0800720c */ /* 0x000fe20003f05070 */
[----:B------:R2:W5:Y:S04]  /*0260*/  @P4 LD.E R6, desc[UR4][R16.64+0x4] ;  /* 0x0000040410064980 */ /* 0x000568000c101900 */
[----:B------:R3:W5:Y:S01]  /*0270*/  @P1 LD.E R15, desc[UR4][R18.64] ;  /* 0x00000004120f1980 */ /* 0x000762000c101900 */
[----:B------:R-:W-:-:S02]  /*0280*/  IADD3 R12, P1, PT, R12, R4, RZ ;  /* 0x000000040c0c7210 */ /* 0x000fc40007f3e0ff */
[----:B------:R-:W-:-:S03]  /*0290*/  ISETP.NE.AND.EX P0, PT, R9, RZ, PT, P0 ;  /* 0x000000ff0900720c */ /* 0x000fc60003f05300 */
[----:B------:R-:W-:Y:S02]  /*02a0*/  IMAD.X R13, R13, 0x1, R0, P1 ;  /* 0x000000010d0d7824 */ /* 0x000fe400008e0600 */
[----:B--2---:R-:W-:Y:S01]  /*02b0*/  IMAD.MOV.U32 R16, RZ, RZ, -0x1 ;  /* 0xffffffffff107424 */ /* 0x004fe200078e00ff */
[----:B-1----:R-:W-:Y:S07]  /*02c0*/  @!P2 BRA `(.L_x_585) ;  /* 0x000000000010a947 */ /* 0x002fee0003800000 */
[----:B------:R-:W2:Y:S02]  /*02d0*/  LD.E.U8 R7, desc[UR4][R2.64+0x1b2] ;  /* 0x0001b20402077980 */ /* 0x000ea4000c101100 */
[----:B--2---:R-:W-:-:S13]  /*02e0*/  ISETP.NE.AND P1, PT, R7, RZ, PT ;  /* 0x000000ff0700720c */ /* 0x004fda0003f25270 */
[----:B------:R-:W-:Y:S05]  /*02f0*/  @!P1 BRA `(.L_x_585) ;  /* 0x0000000000049947 */ /* 0x000fea0003800000 */
[----:B------:R1:W5:Y:S02]  /*0300*/  LD.E R16, desc[UR4][R12.64] ;  /* 0x000000040c107980 */ /* 0x000364000c101900 */
.L_x_585:
[----:B------:R-:W-:Y:S05]  /*0310*/  BSYNC.RECONVERGENT B0 ;  /* 0x0000000000007941 */ /* 0x000fea0003800200 */
.L_x_584:
[----:B------:R-:W-:Y:S04]  /*0320*/  BSSY.RECONVERGENT B0, `(.L_x_586) ;  /* 0x0000007000007945 */ /* 0x000fe80003800200 */
[----:B------:R-:W-:Y:S05]  /*0330*/  @!P3 BRA `(.L_x_587) ;  /* 0x000000000014b947 */ /* 0x000fea0003800000 */
[----:B------:R-:W2:Y:S02]  /*0340*/  LD.E.U8 R7, desc[UR4][R2.64+0x1b2] ;  /* 0x0001b20402077980 */ /* 0x000ea4000c101100 */
[----:B--2---:R-:W-:-:S13]  /*0350*/  ISETP.NE.AND P1, PT, R7, RZ, PT ;  /* 0x000000ff0700720c */ /* 0x004fda0003f25270 */
[----:B------:R-:W2:Y:S02]  /*0360*/  @P1 LD.E R7, desc[UR4][R12.64+0x4] ;  /* 0x000004040c071980 */ /* 0x000ea4000c101900 */
[----:B--2--5:R-:W-:-:S06]  /*0370*/  @P1 IADD3 R126, PT, PT, R7, -R16, RZ ;  /* 0x80000010077e1210 */ /* 0x024fcc0007ffe0ff */
[----:B------:R2:W5:Y:S02]  /*0380*/  @!P1 LD.E R126, desc[UR4][R12.64] ;  /* 0x000000040c7e9980 */ /* 0x000564000c101900 */
.L_x_587:
[----:B------:R-:W-:Y:S05]  /*0390*/  BSYNC.RECONVERGENT B0 ;  /* 0x0000000000007941 */ /* 0x000fea0003800200 */
.L_x_586:
[----:B------:R-:W-:Y:S01]  /*03a0*/  BSSY.RECONVERGENT B1, `(.L_x_588) ;  /* 0x0000011000017945 */ /* 0x000fe20003800200 */
[----:B-----5:R-:W-:-:S03]  /*03b0*/  @P4 IADD3 R5, PT, PT, -R193, R6, RZ ;  /* 0x00000006c1054210 */ /* 0x020fc60007ffe1ff */
[----:B------:R-:W-:Y:S05]  /*03c0*/  @!P0 BRA `(.L_x_589) ;  /* 0x0000000000148947 */ /* 0x000fea0003800000 */
[----:B------:R-:W-:-:S05]  /*03d0*/  IADD3 R6, P0, PT, R8, R4, RZ ;  /* 0x0000000408067210 */ /* 0x000fca0007f1e0ff */
[----:B------:R-:W-:-:S05]  /*03e0*/  IMAD.X R7, R9, 0x1, R0, P0 ;  /* 0x0000000109077824 */ /* 0x000fca00000e0600 */
[----:B------:R-:W4:Y:S02]  /*03f0*/  LD.E R126, desc[UR4][R6.64] ;  /* 0x00000004067e7980 */ /* 0x000f24000c101900 */
[----:B----4-:R-:W-:Y:S01]  /*0400*/  IADD3 R126, PT, PT, R126, -R15, RZ ;  /* 0x8000000f7e7e7210 */ /* 0x010fe20007ffe0ff */
[----:B------:R-:W-:Y:S05]  /*0410*/  BRA `(.L_x_590) ;  /* 0x0000000000247947 */ /* 0x000fea0003800000 */
.L_x_589:
[----:B------:R-:W4:Y:S01]  /*0420*/  LD.E.64 R6, desc[UR4][R2.64+0x108] ;  /* 0x0001080402067980 */ /* 0x000f22000c101b00 */
[----:B------:R-:W-:Y:S01]  /*0430*/  BSSY.RECONVERGENT B0, `(.L_x_591) ;  /* 0x0000006000007945 */ /* 0x000fe20003800200 */
[----:B----4-:R-:W-:Y:S01]  /*0440*/  ISETP.NE.U32.AND P0, PT, R6, RZ, PT ;  /* 0x000000ff0600720c */ /* 0x010fe20003f05070 */
[----:B------:R-:W-:-:S03]  /*0450*/  IMAD.MOV.U32 R6, RZ, RZ, RZ ;  /* 0x000000ffff067224 */ /* 0x000fc600078e00ff */
[----:B------:R-:W-:-:S13]  /*0460*/  ISETP.NE.AND.EX P0, PT, R7, RZ, PT, P0 ;  /* 0x000000ff0700720c */ /* 0x000fda0003f05300 */
[----:B------:R-:W-:Y:S05]  /*0470*/  @!P0 BRA `(.L_x_592) ;  /* 0x0000000000048947 */ /* 0x000fea0003800000 */
[----:B------:R4:W5:Y:S02]  /*0480*/  LD.E R6, desc[UR4][R2.64+0xbc] ;  /* 0x0000bc0402067980 */ /* 0x000964000c101900 */
.L_x_592:
[----:B------:R-:W-:Y:S05]  /*0490*/  BSYNC.RECONVERGENT B0 ;  /* 0x0000000000007941 */ /* 0x000fea0003800200 */
.L_x_591:
[----:B-----5:R-:W-:Y:S02]  /*04a0*/  IADD3 R126, PT, PT, R6, R126, -R15 ;  /* 0x0000007e067e7210 */ /* 0x020fe40007ffe80f */
.L_x_590:
[----:B------:R-:W-:Y:S05]  /*04b0*/  BSYNC.RECONVERGENT B1 ;  /* 0x0000000000017941 */ /* 0x000fea0003800200 */
.L_x_588:
[----:B------:R-:W-:Y:S01]  /*04c0*/  IMAD.SHL.U32 R192, R11, 0x40, RZ ;  /* 0x000000400bc07824 */ /* 0x000fe200078e00ff */
[----:B------:R-:W-:Y:S01]  /*04d0*/  MOV R6, R186 ;  /* 0x000000ba00067202 */ /* 0x000fe20000000f00 */
[----:B------:R-:W-:-:S03]  /*04e0*/  IMAD.MOV.U32 R7, RZ, RZ, 0x0 ;  /* 0x00000000ff077424 */ /* 0x000fc600078e00ff */
[----:B------:R-:W-:-:S13]  /*04f0*/  ISETP.GT.AND P0, PT, R5, R192, PT ;  /* 0x000000c00500720c */ /* 0x000fda0003f04270 */
[----:B-1234-:R-:W-:Y:S05]  /*0500*/  @!P0 RET.REL.NODEC R6 `(_ZN5flash24flash_fwd_splitkv_kernelI23Flash_fwd_kernel_traitsILi96ELi64ELi128ELi4ELb0ELb0EN7cutlass10bfloat16_tE19Flash_kernel_traitsILi96ELi64ELi128ELi4ES3_EELb0ELb0ELb0ELb0ELb0ELb0ELb0ELb0EEEvNS_16Flash_fwd_paramsE) ;  /* 0xfffffff806bc8950 */ /* 0x01efea0003c3ffff */
        /* <DEDUP_REMOVED lines=19> */
[----:B------:R-:W-:Y:S01]  /*0640*/  IMAD.SHL.U32 R9, R124, 0x8, RZ ;  /* 0x000000087c097824 */ /* 0x000fe200078e00ff */
[----:B------:R-:W-:-:S02]  /*0650*/  MOV R23, RZ ;  /* 0x000000ff00177202 */ /* 0x000fc40000000f00 */
[----:B------:R-:W5:Y:S02]  /*0660*/  LD.E R0, desc[UR4][R2.64+0xc0] ;  /* 0x0000c00402007980 */ /* 0x000f64000c101900 */
[----:B------:R-:W-:Y:S01]  /*0670*/  LOP3.LUT R22, R9, 0x18, RZ, 0xc0, !PT ;  /* 0x0000001809167812 */ /* 0x000fe200078ec0ff */
[----:B------:R-:W-:Y:S01]  /*0680*/  IMAD.IADD R5, R5, 0x1, -R192 ;  /* 0x0000000105057824 */ /* 0x000fe200078e0ac0 */
[----:B------:R1:W5:Y:S02]  /*0690*/  LD.E.64 R18, desc[UR4][R2.64+0x70] ;  /* 0x0000700402127980 */ /* 0x000364000c101b00 */
[----:B------:R-:W-:Y:S01]  /*06a0*/  ISETP.NE.AND P5, PT, R22, RZ, PT ;  /* 0x000000ff1600720c */ /* 0x000fe20003fa5270 */
[----:B------:R-:W-:Y:S01]  /*06b0*/  BSSY.RECONVERGENT B0, `(.L_x_594) ;  /* 0x000002b000007945 */ /* 0x000fe20003800200 */
[----:B--2---:R-:W-:-:S04]  /*06c0*/  @P0 IMAD.WIDE.U32 R20, R14, R193, RZ ;  /* 0x000000c10e140225 */ /* 0x004fc800078e00ff */
[----:B---3--:R-:W-:Y:S02]  /*06d0*/  IMAD R4, R188, R4, R187 ;  /* 0x00000004bc047224 */ /* 0x008fe400078e02bb */
[----:B------:R-:W-:Y:S02]  /*06e0*/  @P0 IMAD R6, R15, R193, RZ ;  /* 0x000000c10f060224 */ /* 0x000fe400078e02ff */
[----:B------:R-:W-:-:S04]  /*06f0*/  IMAD.WIDE.U32 R24, R192, R14, R22 ;  /* 0x0000000ec0187225 */ /* 0x000fc800078e0016 */
[-C--:B----4-:R-:W-:Y:S02]  /*0700*/  @!P0 IMAD R8, R17, R188.reuse, RZ ;  /* 0x000000bc11088224 */ /* 0x090fe400078e02ff */
[----:B------:R-:W-:-:S04]  /*0710*/  @!P0 IMAD.WIDE.U32 R16, R16, R188, RZ ;  /* 0x000000bc10108225 */ /* 0x000fc800078e00ff */
[----:B------:R-:W-:Y:S02]  /*0720*/  @P0 IMAD.MOV.U32 R16, RZ, RZ, R20 ;  /* 0x000000ffff100224 */ /* 0x000fe400078e0014 */
[----:B------:R-:W-:Y:S01]  /*0730*/  IMAD R4, R7, R4, R192 ;  /* 0x0000000407047224 */ /* 0x000fe200078e02c0 */
[----:B------:R-:W-:Y:S01]  /*0740*/  SHF.R.U32.HI R7, RZ, 0x2, R124 ;  /* 0x00000002ff077819 */ /* 0x000fe2000001167c */
[----:B------:R-:W-:Y:S02]  /*0750*/  @!P0 IMAD.IADD R8, R17, 0x1, R8 ;  /* 0x0000000111088824 */ /* 0x000fe400078e0208 */
[----:B------:R-:W-:Y:S01]  /*0760*/  @P0 IMAD.IADD R8, R21, 0x1, R6 ;  /* 0x0000000115080824 */ /* 0x000fe200078e0206 */
[----:B------:R-:W-:Y:S01]  /*0770*/  IADD3 R16, P0, PT, R16, R24, RZ ;  /* 0x0000001810107210 */ /* 0x000fe20007f1e0ff */
[----:B-1----:R-:W-:Y:S01]  /*0780*/  IMAD R3, R15, R192, RZ ;  /* 0x000000c00f037224 */ /* 0x002fe200078e02ff */
[CC--:B------:R-:W-:Y:S02]  /*0790*/  ISETP.GE.AND P2, PT, R7.reuse, R5.reuse, PT ;  /* 0x000000050700720c */ /* 0x0c0fe40003f46270 */
[----:B------:R-:W-:-:S02]  /*07a0*/  ISETP.GE.OR P6, PT, R7, R5, P5 ;  /* 0x000000050700720c */ /* 0x000fc40002fc6670 */
[----:B------:R-:W-:Y:S02]  /*07b0*/  IADD3.X R17, PT, PT, R8, R25, R3, P0, !PT ;  /* 0x0000001908117210 */ /* 0x000fe400007fe403 */
[----:B------:R-:W-:Y:S02]  /*07c0*/  IADD3 R2, PT, PT, R7, 0x20, RZ ;  /* 0x0000002007027810 */ /* 0x000fe40007ffe0ff */
[----:B------:R-:W-:Y:S01]  /*07d0*/  IADD3 R3, P0, PT, R4, R7, RZ ;  /* 0x0000000704037210 */ /* 0x000fe20007f1e0ff */
[----:B------:R-:W-:Y:S01]  /*07e0*/  IMAD.WIDE.U32 R16, R187, R12, R16 ;  /* 0x0000000cbb107225 */ /* 0x000fe200078e0010 */
[CC--:B------:R-:W-:Y:S02]  /*07f0*/  ISETP.GE.AND P1, PT, R2.reuse, R5.reuse, PT ;  /* 0x000000050200720c */ /* 0x0c0fe40003f26270 */
[----:B------:R-:W-:Y:S01]  /*0800*/  ISETP.GE.OR P5, PT, R2, R5, P5 ;  /* 0x000000050200720c */ /* 0x000fe20002fa6670 */
[----:B------:R-:W-:Y:S01]  /*0810*/  IMAD R2, R13, R187, RZ ;  /* 0x000000bb0d027224 */ /* 0x000fe200078e02ff */
[----:B------:R-:W-:-:S02]  /*0820*/  LEA.HI.X.SX32 R4, R4, RZ, 0x1, P0 ;  /* 0x000000ff04047211 */ /* 0x000fc400000f0eff */
[C---:B------:R-:W-:Y:S02]  /*0830*/  LEA R8, P0, R3.reuse, R10, 0x2 ;  /* 0x0000000a03087211 */ /* 0x040fe400078010ff */
[C---:B------:R-:W-:Y:S02]  /*0840*/  LOP3.LUT R5, R22.reuse, 0x40, RZ, 0xfc, !PT ;  /* 0x0000004016057812 */ /* 0x040fe400078efcff */
[----:B------:R-:W-:Y:S01]  /*0850*/  LEA.HI.X R9, R3, R11, R4, 0x2, P0 ;  /* 0x0000000b03097211 */ /* 0x000fe200000f1404 */
[----:B------:R-:W-:Y:S01]  /*0860*/  @!P6 IMAD.MOV.U32 R3, RZ, RZ, 0x7f800000 ;  /* 0x7f800000ff03e424 */ /* 0x000fe200078e00ff */
[----:B------:R-:W-:Y:S02]  /*0870*/  LOP3.LUT R11, R22, 0x20, RZ, 0xfc, !PT ;  /* 0x00000020160b7812 */ /* 0x000fe400078efcff */
[----:B------:R-:W-:Y:S01]  /*0880*/  IADD3 R21, PT, PT, R17, R2, RZ ;  /* 0x0000000211157210 */ /* 0x000fe20007ffe0ff */
[----:B------:R-:W-:Y:S06]  /*0890*/  @P2 BRA `(.L_x_595) ;  /* 0x0000000000302947 */ /* 0x000fec0003800000 */
[----:B------:R-:W-:Y:S01]  /*08a0*/  IMAD.MOV.U32 R20, RZ, RZ, R16 ;  /* 0x000000ffff147224 */ /* 0x000fe200078e0010 */
[-C--:B-----5:R-:W-:Y:S01]  /*08b0*/  ISETP.GE.AND P4, PT, R22, R0.reuse, PT ;  /* 0x000000001600720c */ /* 0x0a0fe20003f86270 */
[-C--:B------:R-:W-:Y:S01]  /*08c0*/  IMAD R2, R15, R7.reuse, RZ ;  /* 0x000000070f027224 */ /* 0x080fe200078e02ff */
[-C--:B------:R-:W-:Y:S01]  /*08d0*/  ISETP.GE.AND P3, PT, R11, R0.reuse, PT ;  /* 0x000000000b00720c */ /* 0x080fe20003f66270 */
[----:B------:R-:W-:Y:S01]  /*08e0*/  IMAD.WIDE.U32 R12, R14, R7, R20 ;  /* 0x000000070e0c7225 */ /* 0x000fe200078e0014 */
[----:B------:R-:W-:-:S03]  /*08f0*/  ISETP.GE.AND P2, PT, R5, R0, PT ;  /* 0x000000000500720c */ /* 0x000fc60003f46270 */
[----:B------:R-:W-:Y:S01]  /*0900*/  IMAD.IADD R13, R13, 0x1, R2 ;  /* 0x000000010d0d7824 */ /* 0x000fe200078e0202 */
[----:B------:R-:W-:-:S04]  /*0910*/  LEA R24, P0, R12, R18, 0x1 ;  /* 0x000000120c187211 */ /* 0x000fc800078008ff */
[----:B------:R-:W-:-:S05]  /*0920*/  LEA.HI.X R25, R12, R19, R13, 0x1, P0 ;  /* 0x000000130c197211 */ /* 0x000fca00000f0c0d */
[----:B------:R1:W-:Y:S04]  /*0930*/  @!P4 ST.E.128 desc[UR4][R24.64], RZ ;  /* 0x000000ff1800c985 */ /* 0x0003e8000c101d04 */
[----:B------:R1:W-:Y:S04]  /*0940*/  @!P3 ST.E.128 desc[UR4][R24.64+0x40], RZ ;  /* 0x000040ff1800b985 */ /* 0x0003e8000c101d04 */
[----:B------:R1:W-:Y:S02]  /*0950*/  @!P2 ST.E.128 desc[UR4][R24.64+0x80], RZ ;  /* 0x000080ff1800a985 */ /* 0x0003e4000c101d04 */
.L_x_595:
[----:B------:R-:W-:Y:S05]  /*0960*/  BSYNC.RECONVERGENT B0 ;  /* 0x0000000000007941 */ /* 0x000fea0003800200 */
.L_x_594:
[----:B------:R-:W-:Y:S04]  /*0970*/  BSSY.RECONVERGENT B0, `(.L_x_596) ;  /* 0x0000011000007945 */ /* 0x000fe80003800200 */
[----:B------:R-:W-:Y:S05]  /*0980*/  @P1 BRA `(.L_x_597) ;  /* 0x00000000003c1947 */ /* 0x000fea0003800000 */
[----:B------:R-:W-:Y:S01]  /*0990*/  IADD3 R13, P0, PT, R7, 0x20, RZ ;  /* 0x00000020070d7810 */ /* 0x000fe20007f1e0ff */
[----:B------:R-:W-:Y:S01]  /*09a0*/  IMAD.MOV.U32 R17, RZ, RZ, R21 ;  /* 0x000000ffff117224 */ /* 0x000fe200078e0015 */
[-C--:B-----5:R-:W-:Y:S02]  /*09b0*/  ISETP.GE.AND P2, PT, R22, R0.reuse, PT ;  /* 0x000000001600720c */ /* 0x0a0fe40003f46270 */
[-C--:B------:R-:W-:Y:S01]  /*09c0*/  ISETP.GE.AND P1, PT, R11, R0.reuse, PT ;  /* 0x000000000b00720c */ /* 0x080fe20003f26270 */
[----:B------:R-:W-:Y:S01]  /*09d0*/  IMAD.X R7, RZ, RZ, RZ, P0 ;  /* 0x000000ffff077224 */ /* 0x000fe200000e06ff */
[----:B------:R-:W-:Y:S01]  /*09e0*/  ISETP.GE.AND P0, PT, R5, R0, PT ;  /* 0x000000000500720c */ /* 0x000fe20003f06270 */
[----:B------:R-:W-:-:S04]  /*09f0*/  IMAD.WIDE.U32 R16, R14, R13, R16 ;  /* 0x0000000d0e107225 */ /* 0x000fc800078e0010 */
[----:B------:R-:W-:Y:S01]  /*0a00*/  IMAD R7, R7, R14, RZ ;  /* 0x0000000e07077224 */ /* 0x000fe200078e02ff */
[----:B------:R-:W-:-:S03]  /*0a10*/  LEA R4, P3, R16, R18, 0x1 ;  /* 0x0000001210047211 */ /* 0x000fc600078608ff */
[----:B------:R-:W-:-:S04]  /*0a20*/  IMAD R7, R15, R13, R7 ;  /* 0x0000000d0f077224 */ /* 0x000fc800078e0207 */
[----:B------:R-:W-:-:S05]  /*0a30*/  IMAD.IADD R7, R17, 0x1, R7 ;  /* 0x0000000111077824 */ /* 0x000fca00078e0207 */
[----:B------:R-:W-:-:S05]  /*0a40*/  LEA.HI.X R5, R16, R19, R7, 0x1, P3 ;  /* 0x0000001310057211 */ /* 0x000fca00018f0c07 */
[----:B------:R2:W-:Y:S04]  /*0a50*/  @!P2 ST.E.128 desc[UR4][R4.64], RZ ;  /* 0x000000ff0400a985 */ /* 0x0005e8000c101d04 */
[----:B------:R2:W-:Y:S04]  /*0a60*/  @!P1 ST.E.128 desc[UR4][R4.64+0x40], RZ ;  /* 0x000040ff04009985 */ /* 0x0005e8000c101d04 */
[----:B------:R2:W-:Y:S02]  /*0a70*/  @!P0 ST.E.128 desc[UR4][R4.64+0x80], RZ ;  /* 0x000080ff04008985 */ /* 0x0005e4000c101d04 */
.L_x_597:
[----:B------:R-:W-:Y:S05]  /*0a80*/  BSYNC.RECONVERGENT B0 ;  /* 0x0000000000007941 */ /* 0x000fea0003800200 */
.L_x_596:
[----:B------:R-:W-:Y:S01]  /*0a90*/  MOV R187, 0x0 ;  /* 0x0000000000bb7802 */ /* 0x000fe20000000f00 */
[----:B------:R1:W-:Y:S03]  /*0aa0*/  @!P6 ST.E desc[UR4][R8.64], R3 ;  /* 0x000000030800e985 */ /* 0x0003e6000c101904 */
[----:B-12--5:R-:W-:Y:S05]  /*0ab0*/  @P5 RET.REL.NODEC R186 `(_ZN5flash24flash_fwd_splitkv_kernelI23Flash_fwd_kernel_traitsILi96ELi64ELi128ELi4ELb0ELb0EN7cutlass10bfloat16_tE19Flash_kernel_traitsILi96ELi64ELi128ELi4ES3_EELb0ELb0ELb0ELb0ELb0ELb0ELb0ELb0EEEvNS_16Flash_fwd_paramsE) ;  /* 0xfffffff4ba505950 */ /* 0x026fea0003c3ffff */
[----:B------:R-:W-:Y:S02]  /*0ac0*/  MOV R3, 0x7f800000 ;  /* 0x7f80000000037802 */ /* 0x000fe40000000f00 */
[----:B------:R-:W-:-:S03]  /*0ad0*/  MOV R187, 0x0 ;  /* 0x0000000000bb7802 */ /* 0x000fc60000000f00 */
[----:B------:R1:W-:Y:S02]  /*0ae0*/  ST.E desc[UR4][R8.64+0x80], R3 ;  /* 0x0000800308007985 */ /* 0x0003e4000c101904 */
[----:B-1----:R-:W-:Y:S05]  /*0af0*/  RET.REL.NODEC R186 `(_ZN5flash24flash_fwd_splitkv_kernelI23Flash_fwd_kernel_traitsILi96ELi64ELi128ELi4ELb0ELb0EN7cutlass10bfloat16_tE19Flash_kernel_traitsILi96ELi64ELi128ELi4ES3_EELb0ELb0ELb0ELb0ELb0ELb0ELb0ELb0EEEvNS_16Flash_fwd_paramsE) ;  /* 0xfffffff4ba407950 */ /* 0x002fea0003c3ffff */
.L_x_593:
        /* <DEDUP_REMOVED lines=19> */
[----:B------:R-:W4:Y:S04]  /*0c30*/  LD.E.64 R18, desc[UR4][R2.64+0x28] ;  /* 0x0000280402127980 */ /* 0x000f28000c101b00 */
[----:B------:R-:W5:Y:S04]  /*0c40*/  LD.E.64 R34, desc[UR4][R2.64+0x58] ;  /* 0x0000580402227980 */ /* 0x000f68000c101b00 */
[----:B------:R-:W5:Y:S01]  /*0c50*/  LD.E.64 R176, desc[UR4][R2.64+0x40] ;  /* 0x0000400402b07980 */ /* 0x000f62000c101b00 */
[----:B-1----:R-:W-:-:S04]  /*0c60*/  IABS R8, R17 ;  /* 0x0000001100087213 */ /* 0x002fc80000000000 */
[----:B------:R-:W1:Y:S08]  /*0c70*/  I2F.RP R9, R8 ;  /* 0x0000000800097306 */ /* 0x000e700000209400 */
[----:B-1---5:R-:W1:Y:S02]  /*0c80*/  MUFU.RCP R14, R9 ;  /* 0x00000009000e7308 */ /* 0x022e640000001000 */
[----:B-1----:R-:W-:-:S06]  /*0c90*/  VIADD R14, R14, 0xffffffe ;  /* 0x0ffffffe0e0e7836 */ /* 0x002fcc0000000000 */
[----:B------:R-:W1:Y:S01]  /*0ca0*/  F2I.FTZ.U32.TRUNC.NTZ R15, R14 ;  /* 0x0000000e000f7305 */ /* 0x000e62000021f000 */
[----:B------:R-:W-:Y:S01]  /*0cb0*/  IABS R0, R17 ;  /* 0x0000001100007213 */ /* 0x000fe20000000000 */
[----:B-1----:R-:W-:Y:S01]  /*0cc0*/  IMAD.MOV R7, RZ, RZ, -R15 ;  /* 0x000000ffff077224 */ /* 0x002fe200078e0a0f */
        /* <DEDUP_REMOVED lines=18> */
[C---:B------:R-:W-:Y:S02]  /*0df0*/  LEA R196, P0, R12.reuse, R198, 0x2 ;  /* 0x000000c60cc47211 */ /* 0x040fe400078010ff */
[----:B------:R-:W-:Y:S02]  /*0e00*/  @!P1 IADD3 R15, PT, PT, -R15, RZ, RZ ;  /* 0x000000ff0f0f9210 */ /* 0x000fe40007ffe1ff */
[----:B------:R-:W-:Y:S02]  /*0e10*/  LEA.HI.X R197, R12, R199, R197, 0x2, P0 ;  /* 0x000000c70cc57211 */ /* 0x000fe400000f14c5 */
[----:B------:R-:W-:-:S05]  /*0e20*/  @!P2 LOP3.LUT R15, RZ, R17, RZ, 0x33, !PT ;  /* 0x00000011ff0fa212 */ /* 0x000fca00078e33ff */
[----:B------:R-:W-:-:S05]  /*0e30*/  IMAD.WIDE R12, R15, 0x4, R196 ;  /* 0x000000040f0c7825 */ /* 0x000fca00078e02c4 */
[----:B------:R1:W2:Y:S01]  /*0e40*/  LD.E R7, desc[UR4][R12.64] ;  /* 0x000000040c077980 */ /* 0x0002a2000c101900 */
[----:B---3--:R-:W-:-:S04]  /*0e50*/  IABS R9, R24 ;  /* 0x0000001800097213 */ /* 0x008fc80000000000 */
[----:B------:R-:W3:Y:S08]  /*0e60*/  I2F.RP R10, R9 ;  /* 0x00000009000a7306 */ /* 0x000ef00000209400 */
[----:B---3--:R-:W3:Y:S02]  /*0e70*/  MUFU.RCP R26, R10 ;  /* 0x0000000a001a7308 */ /* 0x008ee40000001000 */
[----:B---3--:R-:W-:-:S06]  /*0e80*/  VIADD R26, R26, 0xffffffe ;  /* 0x0ffffffe1a1a7836 */ /* 0x008fcc0000000000 */
[----:B------:R-:W3:Y:S01]  /*0e90*/  F2I.FTZ.U32.TRUNC.NTZ R27, R26 ;  /* 0x0000001a001b7305 */ /* 0x000ee2000021f000 */
[----:B------:R-:W-:Y:S02]  /*0ea0*/  IABS R8, R187 ;  /* 0x000000bb00087213 */ /* 0x000fe40000000000 */
[----:B---3--:R-:W-:Y:S01]  /*0eb0*/  IADD3 R0, PT, PT, RZ, -R27, RZ ;  /* 0x8000001bff007210 */ /* 0x008fe20007ffe0ff */
[----:B------:R-:W-:-:S04]  /*0ec0*/  IMAD.MOV.U32 R26, RZ, RZ, RZ ;  /* 0x000000ffff1a7224 */ /* 0x000fc800078e00ff */
[----:B-1----:R-:W-:Y:S01]  /*0ed0*/  IMAD R13, R0, R9, RZ ;  /* 0x00000009000d7224 */ /* 0x002fe200078e02ff */
[----:B------:R-:W-:-:S03]  /*0ee0*/  IABS R0, R24 ;  /* 0x0000001800007213 */ /* 0x000fc60000000000 */
        /* <DEDUP_REMOVED lines=16> */
[----:B------:R-:W-:-:S05]  /*0ff0*/  @!P1 LOP3.LUT R13, RZ, R24, RZ, 0x33, !PT ;  /* 0x00000018ff0d9212 */ /* 0x000fca00078e33ff */
[----:B----4-:R-:W-:Y:S01]  /*1000*/  IMAD R15, R21, R13, RZ ;  /* 0x0000000d150f7224 */ /* 0x010fe200078e02ff */
        /* <DEDUP_REMOVED lines=8> */
[----:B------:R-:W-:Y:S01]  /*1090*/  IMAD.IADD R23, R23, 0x1, R9 ;  /* 0x0000000117177824 */ /* 0x000fe200078e0209 */
[----:B------:R-:W-:-:S05]  /*10a0*/  SHF.R.S32.HI R9, RZ, 0x1f, R13 ;  /* 0x0000001fff097819 */ /* 0x000fca000001140d */
        /* <DEDUP_REMOVED lines=10> */
.L_x_599:
        /* <DEDUP_REMOVED lines=8> */
[----:B-1----:R-:W-:-:S02]  /*11d0*/  IABS R8, R187 ;  /* 0x000000bb00087213 */ /* 0x002fc40000000000 */
[----:B------:R-:W-:Y:S02]  /*11e0*/  CS2R R196, SRZ ;  /* 0x0000000000c47805 */ /* 0x000fe4000001ff00 */
[----:B--2---:R-:W-:-:S04]  /*11f0*/  IABS R7, R24 ;  /* 0x0000001800077213 */ /* 0x004fc80000000000 */
        /* <DEDUP_REMOVED lines=14> */
[-C--:B---3--:R-:W-:Y:S02]  /*12e0*/  @!P3 IMAD R13, R175, R15.reuse, RZ ;  /* 0x0000000faf0db224 */ /* 0x088fe400078e02ff */
[----:B------:R-:W-:-:S04]  /*12f0*/  @!P3 IMAD.WIDE.U32 R26, R174, R15, RZ ;  /* 0x0000000fae1ab225 */ /* 0x000fc800078e00ff */
[----:B------:R-:W-:Y:S01]  /*1300*/  @!P3 IMAD R0, R0, R174, R13 ;  /* 0x000000ae0000b224 */ /* 0x000fe200078e020d */
[----:B-----5:R-:W-:Y:S01]  /*1310*/  @!P3 SHF.R.S32.HI R10, RZ, 0x1f, R14 ;  /* 0x0000001fff0ab819 */ /* 0x020fe2000001140e */
[----:B----4-:R-:W-:Y:S02]  /*1320*/  @!P3 IMAD R13, R23, R14, RZ ;  /* 0x0000000e170db224 */ /* 0x010fe400078e02ff */
[----:B------:R-:W-:Y:S01]  /*1330*/  @!P3 IMAD.IADD R27, R27, 0x1, R0 ;  /* 0x000000011b1bb824 */ /* 0x000fe200078e0200 */
[----:B------:R-:W-:Y:S01]  /*1340*/  @P3 IADD3 R0, PT, PT, R15, R16, RZ ;  /* 0x000000100f003210 */ /* 0x000fe20007ffe0ff */
[----:B------:R-:W-:Y:S02]  /*1350*/  @!P0 IMAD.IADD R4, R4, 0x1, -R7 ;  /* 0x0000000104048824 */ /* 0x000fe400078e0a07 */
        /* <DEDUP_REMOVED lines=8> */
[----:B------:R-:W-:Y:S02]  /*13e0*/  ISETP.NE.AND P0, PT, R24, RZ, PT ;  /* 0x000000ff1800720c */ /* 0x000fe40003f05270 */
[----:B------:R-:W-:Y:S01]  /*13f0*/  @!P3 IADD3 R13, PT, PT, R27, R13, RZ ;  /* 0x0000000d1b0db210 */ /* 0x000fe20007ffe0ff */
[----:B------:R-:W-:Y:S01]  /*1400*/  @P3 IMAD.IADD R13, R23, 0x1, R7 ;  /* 0x00000001170d3824 */ /* 0x000fe200078e0207 */
[----:B------:R-:W-:Y:S01]  /*1410*/  @!P3 MOV R12, R26 ;  /* 0x0000001a000cb202 */ /* 0x000fe20000000f00 */
[----:B------:R-:W-:Y:S01]  /*1420*/  @!P3 IMAD R0, R177, R15, RZ ;  /* 0x0000000fb100b224 */ /* 0x000fe200078e02ff */
[----:B------:R-:W-:Y:S01]  /*1430*/  LEA R4, R6, 0xffffff80, 0x7 ;  /* 0xffffff8006047811 */ /* 0x000fe200078e38ff */
[----:B------:R-:W-:Y:S01]  /*1440*/  @P2 VIADD R9, R9, 0x1 ;  /* 0x0000000109092836 */ /* 0x000fe20000000000 */
[----:B------:R-:W-:-:S02]  /*1450*/  @P3 MOV R12, R22 ;  /* 0x00000016000c3202 */ /* 0x000fc40000000f00 */
[----:B------:R-:W-:Y:S01]  /*1460*/  @!P3 SHF.R.S32.HI R7, RZ, 0x1f, R15 ;  /* 0x0000001fff07b819 */ /* 0x000fe2000001140f */
[-C--:B------:R-:W-:Y:S01]  /*1470*/  IMAD R10, R175, R4.reuse, RZ ;  /* 0x00000004af0a7224 */ /* 0x080fe200078e02ff */
        /* <DEDUP_REMOVED lines=10> */
[----:B------:R-:W-:Y:S01]  /*1520*/  MOV R16, R12 ;  /* 0x0000000c00107202 */ /* 0x000fe20000000f00 */
[----:B------:R-:W-:Y:S01]  /*1530*/  IMAD R13, R21, R9, RZ ;  /* 0x00000009150d7224 */ /* 0x000fe200078e02ff */
[----:B------:R-:W-:Y:S01]  /*1540*/  SHF.R.S32.HI R10, RZ, 0x1f, R9 ;  /* 0x0000001fff0a7819 */ /* 0x000fe20000011409 */
[----:B------:R-:W-:-:S02]  /*1550*/  @!P3 IMAD R0, R18, R7, R0 ;  /* 0x000000071200b224 */ /* 0x000fc400078e0200 */
[----:B------:R-:W-:-:S04]  /*1560*/  @!P3 IMAD.WIDE.U32 R18, R18, R14, R22 ;  /* 0x0000000e1212b225 */ /* 0x000fc800078e0016 */
[----:B------:R-:W-:-:S04]  /*1570*/  IMAD.WIDE.U32 R16, R20, R9, R16 ;  /* 0x0000000914107225 */ /* 0x000fc800078e0010 */
[----:B------:R-:W-:Y:S02]  /*1580*/  IMAD R10, R20, R10, R13 ;  /* 0x0000000a140a7224 */ /* 0x000fe400078e020d */
[----:B------:R-:W-:-:S04]  /*1590*/  @P3 IMAD.WIDE.U32 R12, R176, R15, RZ ;  /* 0x0000000fb00c3225 */ /* 0x000fc800078e00ff */
[----:B------:R-:W-:Y:S01]  /*15a0*/  @P3 IMAD R7, R177, R15, RZ ;  /* 0x0000000fb1073224 */ /* 0x000fe200078e02ff */
[----:B------:R-:W-:Y:S01]  /*15b0*/  IADD3 R15, PT, PT, R17, R10, RZ ;  /* 0x0000000a110f7210 */ /* 0x000fe20007ffe0ff */
[----:B------:R-:W-:Y:S01]  /*15c0*/  @!P3 IMAD.IADD R28, R19, 0x1, R0 ;  /* 0x00000001131cb824 */ /* 0x000fe200078e0200 */
[----:B------:R-:W-:Y:S01]  /*15d0*/  @!P3 MOV R0, R18 ;  /* 0x000000120000b202 */ /* 0x000fe20000000f00 */
[----:B------:R-:W-:Y:S01]  /*15e0*/  @P3 IMAD.IADD R28, R13, 0x1, R7 ;  /* 0x000000010d1c3824 */ /* 0x000fe200078e0207 */
[----:B------:R-:W-:Y:S02]  /*15f0*/  @P3 MOV R0, R12 ;  /* 0x0000000c00003202 */ /* 0x000fe40000000f00 */
[----:B------:R-:W-:Y:S02]  /*1600*/  MOV R17, RZ ;  /* 0x000000ff00117202 */ /* 0x000fe40000000f00 */
.L_x_600:
[----:B------:R-:W-:Y:S05]  /*1610*/  BSYNC.RECONVERGENT B0 ;  /* 0x0000000000007941 */ /* 0x000fea0003800200 */
.L_x_598:
[----:B------:R-:W-:Y:S01]  /*1620*/  ISETP.NE.AND P0, PT, R193, -0x1, PT ;  /* 0xffffffffc100780c */ /* 0x000fe20003f05270 */
[----:B------:R-:W2:Y:S04]  /*1630*/  LD.E.64 R26, desc[UR4][R2.64+0x30] ;  /* 0x00003004021a7980 */ /* 0x000ea8000c101b00 */
[----:B------:R-:W3:Y:S04]  /*1640*/  LD.E.64 R22, desc[UR4][R2.64+0x48] ;  /* 0x0000480402167980 */ /* 0x000ee8000c101b00 */
[----:B------:R-:W4:Y:S04]  /*1650*/  LD.E.64 R32, desc[UR4][R2.64+0x10] ;  /* 0x0000100402207980 */ /* 0x000f28000c101b00 */
[----:B------:R-:W3:Y:S04]  /*1660*/  @!P0 LD.E.64 R36, desc[UR4][R2.64+0x18] ;  /* 0x0000180402248980 */ /* 0x000ee8000c101b00 */
[----:B------:R-:W4:Y:S04]  /*1670*/  LD.E.64 R30, desc[UR4][R2.64+0x8] ;  /* 0x00000804021e7980 */ /* 0x000f28000c101b00 */
[----:B------:R1:W5:Y:S04]  /*1680*/  LD.E R190, desc[UR4][R2.64+0xc0] ;  /* 0x0000c00402be7980 */ /* 0x000368000c101900 */
[----:B------:R1:W5:Y:S01]  /*1690*/  LD.E.64 R12, desc[UR4][R2.64] ;  /* 0x00000004020c7980 */ /* 0x000362000c101b00 */
        /* <DEDUP_REMOVED lines=11> */
[----:B------:R-:W-:Y:S01]  /*1750*/  IMAD.HI.U32 R21, R21, R8, RZ ;  /* 0x0000000815157227 */ /* 0x000fe200078e00ff */
[----:B------:R-:W1:Y:S03]  /*1760*/  S2R R7, SR_CgaCtaId ;  /* 0x0000000000077919 */ /* 0x000e660000008800 */
[----:B------:R-:W-:-:S05]  /*1770*/  IMAD R10, R21, R10, R8 ;  /* 0x0000000a150a7224 */ /* 0x000fca00078e0208 */
[----:B------:R-:W-:Y:S01]  /*1780*/  ISETP.GT.U32.AND P4, PT, R9, R10, PT ;  /* 0x0000000a0900720c */ /* 0x000fe20003f84070 */
[----:B------:R-:W-:Y:S01]  /*1790*/  IMAD.SHL.U32 R14, R124, 0x8, RZ ;  /* 0x000000087c0e7824 */ /* 0x000fe200078e00ff */
[----:B------:R-:W-:Y:S01]  /*17a0*/  LOP3.LUT R8, R187, R24, RZ, 0x3c, !PT ;  /* 0x00000018bb087212 */ /* 0x000fe200078e3cff */
[-C--:B------:R-:W-:Y:S02]  /*17b0*/  IMAD R17, R17, R176.reuse, RZ ;  /* 0x000000b011117224 */ /* 0x080fe400078e02ff */
[----:B------:R-:W-:-:S08]  /*17c0*/  IMAD.WIDE.U32 R18, R4, R176, RZ ;  /* 0x000000b004127225 */ /* 0x000fd000078e00ff */
[----:B------:R-:W-:Y:S01]  /*17d0*/  @!P4 IMAD.IADD R10, R10, 0x1, -R9 ;  /* 0x000000010a0ac824 */ /* 0x000fe200078e0a09 */
[----:B------:R-:W-:-:S04]  /*17e0*/  LOP3.LUT R194, R14, 0x18, RZ, 0xc0, !PT ;  /* 0x000000180ec27812 */ /* 0x000fc800078ec0ff */
[----:B------:R-:W-:Y:S02]  /*17f0*/  ISETP.GE.U32.AND P6, PT, R10, R9, PT ;  /* 0x000000090a00720c */ /* 0x000fe40003fc6070 */
[----:B------:R-:W-:Y:S01]  /*1800*/  ISETP.GE.AND P3, PT, R8, RZ, PT ;  /* 0x000000ff0800720c */ /* 0x000fe20003f66270 */
[----:B------:R-:W-:Y:S01]  /*1810*/  IMAD R17, R4, R177, R17 ;  /* 0x000000b104117224 */ /* 0x000fe200078e0211 */
[----:B------:R-:W-:Y:S01]  /*1820*/  ISETP.NE.AND P5, PT, R24, RZ, PT ;  /* 0x000000ff1800720c */ /* 0x000fe20003fa5270 */
[----:B------:R-:W-:Y:S01]  /*1830*/  IMAD.SHL.U32 R20, R124, 0x20, RZ ;  /* 0x000000207c147824 */ /* 0x000fe200078e00ff */
[----:B------:R-:W-:Y:S01]  /*1840*/  MOV R4, 0x400 ;  /* 0x0000040000047802 */ /* 0x000fe20000000f00 */
[----:B------:R-:W-:Y:S01]  /*1850*/  @!P4 VIADD R21, R21, 0x1 ;  /* 0x000000011515c836 */ /* 0x000fe20000000000 */
[----:B------:R-:W-:Y:S01]  /*1860*/  IADD3 R0, P2, P1, R18, R0, R194 ;  /* 0x0000000012007210 */ /* 0x000fe2000795e0c2 */
[C---:B------:R-:W-:Y:S01]  /*1870*/  IMAD.SHL.U32 R18, R124.reuse, 0x10, RZ ;  /* 0x000000107c127824 */ /* 0x040fe200078e00ff */
[----:B-1----:R-:W-:Y:S01]  /*1880*/  LEA R7, R7, R4, 0x18 ;  /* 0x0000000407077211 */ /* 0x002fe200078ec0ff */
[----:B------:R-:W-:Y:S01]  /*1890*/  IMAD.SHL.U32 R4, R124, 0x4, RZ ;  /* 0x000000047c047824 */ /* 0x000fe200078e00ff */
[----:B------:R-:W-:Y:S01]  /*18a0*/  LOP3.LUT R29, R20, 0xc0, RZ, 0xc0, !PT ;  /* 0x000000c0141d7812 */ /* 0x000fe200078ec0ff */
[----:B------:R-:W-:Y:S01]  /*18b0*/  @P6 VIADD R21, R21, 0x1 ;  /* 0x0000000115156836 */ /* 0x000fe20000000000 */
[----:B------:R-:W-:-:S02]  /*18c0*/  LOP3.LUT R25, R18, 0x100, RZ, 0xc0, !PT ;  /* 0x0000010012197812 */ /* 0x000fc400078ec0ff */
[--C-:B------:R-:W-:Y:S01]  /*18d0*/  SHF.R.U32.HI R10, RZ, 0x1, R124.reuse ;  /* 0x00000001ff0a7819 */ /* 0x100fe2000001167c */
[----:B------:R-:W-:Y:S01]  /*18e0*/  IMAD.IADD R17, R19, 0x1, R17 ;  /* 0x0000000113117824 */ /* 0x000fe200078e0211 */
[----:B------:R-:W-:Y:S02]  /*18f0*/  LOP3.LUT R4, R4, 0x18, RZ, 0xc0, !PT ;  /* 0x0000001804047812 */ /* 0x000fe400078ec0ff */
[----:B------:R-:W-:Y:S02]  /*1900*/  LOP3.LUT R172, R29, 0x8, R124, 0xf8, !PT ;  /* 0x000000081dac7812 */ /* 0x000fe400078ef87c */
[----:B------:R-:W-:Y:S02]  /*1910*/  LOP3.LUT R25, R25, 0x20, R20, 0xf8, !PT ;  /* 0x0000002019197812 */ /* 0x000fe400078ef814 */
[----:B------:R-:W-:Y:S02]  /*1920*/  @!P3 IADD3 R21, PT, PT, -R21, RZ, RZ ;  /* 0x000000ff1515b210 */ /* 0x000fe40007ffe1ff */
[----:B------:R-:W-:-:S02]  /*1930*/  @!P5 LOP3.LUT R21, RZ, R24, RZ, 0x33, !PT ;  /* 0x00000018ff15d212 */ /* 0x000fc400078e33ff */
[----:B------:R-:W-:Y:S02]  /*1940*/  LOP3.LUT R19, R29, 0x8, R10, 0xf8, !PT ;  /* 0x000000081d137812 */ /* 0x000fe400078ef80a */
[----:B------:R-:W-:Y:S02]  /*1950*/  LOP3.LUT R172, R25, R172, R4, 0xf6, !PT ;  /* 0x000000ac19ac7212 */ /* 0x000fe400078ef604 */
[----:B------:R-:W-:Y:S01]  /*1960*/  LOP3.LUT R25, R18, 0x3e00, RZ, 0xc0, !PT ;  /* 0x00003e0012197812 */ /* 0x000fe200078ec0ff */
[-C--:B------:R-:W-:Y:S01]  /*1970*/  IMAD R18, R35, R21.reuse, RZ ;  /* 0x0000001523127224 */ /* 0x080fe200078e02ff */
[----:B------:R-:W-:Y:S02]  /*1980*/  LOP3.LUT R4, R19, R4, RZ, 0x3c, !PT ;  /* 0x0000000413047212 */ /* 0x000fe400078e3cff */
[----:B------:R-:W-:Y:S02]  /*1990*/  SHF.R.S32.HI R19, RZ, 0x1f, R21 ;  /* 0x0000001fff137819 */ /* 0x000fe40000011415 */
[----:B------:R-:W-:Y:S01]  /*19a0*/  LOP3.LUT R35, R14, 0xc0, RZ, 0xc0, !PT ;  /* 0x000000c00e237812 */ /* 0x000fe200078ec0ff */
[----:B------:R-:W-:Y:S01]  /*19b0*/  IMAD.WIDE.U32 R38, R34, R21, RZ ;  /* 0x0000001522267225 */ /* 0x000fe200078e00ff */
[----:B------:R-:W-:-:S02]  /*19c0*/  LOP3.LUT R29, R20, 0x100, RZ, 0xc0, !PT ;  /* 0x00000100141d7812 */ /* 0x000fc400078ec0ff */
[----:B------:R-:W-:Y:S01]  /*19d0*/  LOP3.LUT R25, R25, 0x20, R20, 0xf8, !PT ;  /* 0x0000002019197812 */ /* 0x000fe200078ef814 */
[----:B------:R-:W-:Y:S01]  /*19e0*/  IMAD R18, R19, R34, R18 ;  /* 0x0000002213127224 */ /* 0x000fe200078e0212 */
[----:B------:R-:W-:Y:S02]  /*19f0*/  LOP3.LUT R21, R35, 0x18, R124, 0xf8, !PT ;  /* 0x0000001823157812 */ /* 0x000fe400078ef87c */
[----:B------:R-:W-:Y:S02]  /*1a00*/  IADD3.X R17, PT, PT, R17, R28, RZ, P2, P1 ;  /* 0x0000001c11117210 */ /* 0x000fe400017e24ff */
[--C-:B------:R-:W-:Y:S02]  /*1a10*/  LOP3.LUT R29, R29, 0x20, R20.reuse, 0xf8, !PT ;  /* 0x000000201d1d7812 */ /* 0x100fe400078ef814 */
[----:B------:R-:W-:Y:S01]  /*1a20*/  LOP3.LUT R25, R25, 0x100, R20, 0xf8, !PT ;  /* 0x0000010019197812 */ /* 0x000fe200078ef814 */
[----:B------:R-:W-:Y:S01]  /*1a30*/  IMAD.IADD R18, R39, 0x1, R18 ;  /* 0x0000000127127824 */ /* 0x000fe200078e0212 */
[----:B------:R-:W-:-:S02]  /*1a40*/  IADD3 R20, P1, PT, R0, R38, RZ ;  /* 0x0000002600147210 */ /* 0x000fc40007f3e0ff */
[----:B------:R-:W-:-:S04]  /*1a50*/  LOP3.LUT R21, R21, 0x18, R14, 0x78, !PT ;  /* 0x0000001815157812 */ /* 0x000fc800078e780e */
[----:B------:R-:W-:Y:S01]  /*1a60*/  LOP3.LUT R14, R21, 0x1f20, R14, 0xf8, !PT ;  /* 0x00001f20150e7812 */ /* 0x000fe200078ef80e */
[----:B------:R-:W-:Y:S01]  /*1a70*/  IMAD.X R21, R17, 0x1, R18, P1 ;  /* 0x0000000111157824 */ /* 0x000fe200008e0612 */
[----:B------:R-:W-:Y:S02]  /*1a80*/  IADD3 R24, P1, PT, R194, R16, RZ ;  /* 0x00000010c2187210 */ /* 0x000fe40007f3e0ff */
[----:B------:R-:W-:Y:S02]  /*1a90*/  SHF.R.U32.HI R8, RZ, 0x2, R124 ;  /* 0x00000002ff087819 */ /* 0x000fe4000001167c */
[-C--:B------:R-:W-:Y:S01]  /*1aa0*/  LOP3.LUT R0, R25, R4.reuse, RZ, 0xfc, !PT ;  /* 0x0000000419007212 */ /* 0x080fe200078efcff */
[----:B------:R-:W-:Y:S01]  /*1ab0*/  IMAD.X R25, RZ, RZ, R15, P1 ;  /* 0x000000ffff197224 */ /* 0x000fe200008e060f */
[----:B------:R-:W-:Y:S01]  /*1ac0*/  LOP3.LUT R4, R29, R4, RZ, 0xfc, !PT ;  /* 0x000000041d047212 */ /* 0x000fe200078efcff */
[----:B------:R-:W-:-:S04]  /*1ad0*/  IMAD.WIDE.U32 R28, R8, R176, R20 ;  /* 0x000000b0081c7225 */ /* 0x000fc800078e0014 */
[----:B------:R-:W-:Y:S02]  /*1ae0*/  IMAD.IADD R178, R5, 0x1, -R192 ;  /* 0x0000000105b27824 */ /* 0x000fe400078e0ac0 */
[-C--:B------:R-:W-:Y:S02]  /*1af0*/  IMAD R18, R177, R8.reuse, RZ ;  /* 0x00000008b1127224 */ /* 0x080fe400078e02ff */
[----:B------:R-:W-:Y:S02]  /*1b00*/  IMAD R16, R175, R8, RZ ;  /* 0x00000008af107224 */ /* 0x000fe400078e02ff */
[----:B------:R-:W-:Y:S01]  /*1b10*/  IMAD.WIDE.U32 R24, R8, R174, R24 ;  /* 0x000000ae08187225 */ /* 0x000fe200078e0018 */
[----:B------:R-:W-:Y:S01]  /*1b20*/  IADD3 R185, PT, PT, R29, R18, RZ ;  /* 0x000000121db97210 */ /* 0x000fe20007ffe0ff */
[----:B------:R-:W-:Y:S02]  /*1b30*/  BSSY.RECONVERGENT B0, `(.L_x_601) ;  /* 0x0000035000007945 */ /* 0x000fe40003800200 */
[----:B------:R-:W-:-:S02]  /*1b40*/  IMAD.IADD R181, R25, 0x1, R16 ;  /* 0x0000000119b57824 */ /* 0x000fc400078e0210 */
[----:B------:R-:W-:Y:S01]  /*1b50*/  IMAD.MOV.U32 R9, RZ, RZ, RZ ;  /* 0x000000ffff097224 */ /* 0x000fe200078e00ff */
[----:B------:R-:W-:Y:S01]  /*1b60*/  LOP3.LUT R180, R194, 0x20, RZ, 0xfc, !PT ;  /* 0x00000020c2b47812 */ /* 0x000fe200078efcff */
[----:B------:R-:W-:Y:S01]  /*1b70*/  IMAD R191, R14, 0x2, R7 ;  /* 0x000000020ebf7824 */ /* 0x000fe200078e0207 */
[----:B------:R-:W-:Y:S01]  /*1b80*/  LOP3.LUT R179, R194, 0x40, RZ, 0xfc, !PT ;  /* 0x00000040c2b37812 */ /* 0x000fe200078efcff */
[----:B------:R-:W-:-:S04]  /*1b90*/  IMAD.WIDE.U32 R10, R11, 0x40, R8 ;  /* 0x000000400b0a7825 */ /* 0x000fc800078e0008 */
[----:B--2---:R-:W-:-:S04]  /*1ba0*/  @P0 IMAD.WIDE.U32 R34, R26, R193, RZ ;  /* 0x000000c11a220225 */ /* 0x004fc800078e00ff */
[----:B------:R-:W-:Y:S02]  /*1bb0*/  @P0 IMAD R15, R27, R193, RZ ;  /* 0x000000c11b0f0224 */ /* 0x000fe400078e02ff */
[-C--:B---3--:R-:W-:Y:S02]  /*1bc0*/  @!P0 IMAD R19, R37, R188.reuse, RZ ;  /* 0x000000bc25138224 */ /* 0x088fe400078e02ff */
[----:B------:R-:W-:-:S04]  /*1bd0*/  @!P0 IMAD.WIDE.U32 R36, R36, R188, RZ ;  /* 0x000000bc24248225 */ /* 0x000fc800078e00ff */
[----:B------:R-:W-:Y:S02]  /*1be0*/  @!P0 IMAD.MOV.U32 R17, RZ, RZ, R36 ;  /* 0x000000ffff118224 */ /* 0x000fe400078e0024 */
[----:B------:R-:W-:Y:S02]  /*1bf0*/  @P0 IMAD.MOV.U32 R17, RZ, RZ, R34 ;  /* 0x000000ffff110224 */ /* 0x000fe400078e0022 */
[----:B------:R-:W-:Y:S02]  /*1c00*/  @!P0 IMAD.IADD R19, R37, 0x1, R19 ;  /* 0x0000000125138824 */ /* 0x000fe400078e0213 */
[----:B------:R-:W-:Y:S01]  /*1c10*/  @P0 IMAD.IADD R19, R35, 0x1, R15 ;  /* 0x0000000123130824 */ /* 0x000fe200078e020f */
[----:B------:R-:W-:-:S05]  /*1c20*/  IADD3 R20, P1, PT, R194, R17, RZ ;  /* 0x00000011c2147210 */ /* 0x000fca0007f3e0ff */
[----:B------:R-:W-:Y:S01]  /*1c30*/  IMAD.X R21, RZ, RZ, R19, P1 ;  /* 0x000000ffff157224 */ /* 0x000fe200008e0613 */
[----:B------:R-:W-:Y:S01]  /*1c40*/  ISETP.GE.AND P1, PT, R8, R178, PT ;  /* 0x000000b20800720c */ /* 0x000fe20003f26270 */
[----:B------:R-:W-:Y:S01]  /*1c50*/  IMAD R5, R23, R187, RZ ;  /* 0x000000bb17057224 */ /* 0x000fe200078e02ff */
[----:B----4-:R-:W-:Y:S01]  /*1c60*/  LEA R184, P2, R28, R32, 0x1 ;  /* 0x000000201cb87211 */ /* 0x010fe200078408ff */
[----:B------:R-:W-:Y:S01]  /*1c70*/  IMAD.WIDE.U32 R22, R187, R22, R20 ;  /* 0x00000016bb167225 */ /* 0x000fe200078e0014 */
[----:B------:R-:W-:Y:S02]  /*1c80*/  LEA R182, P3, R24, R30, 0x1 ;  /* 0x0000001e18b67211 */ /* 0x000fe400078608ff */
[----:B------:R-:W-:Y:S01]  /*1c90*/  LEA.HI.X R185, R28, R33, R185, 0x1, P2 ;  /* 0x000000211cb97211 */ /* 0x000fe200010f0cb9 */
[----:B------:R-:W-:Y:S01]  /*1ca0*/  IMAD.IADD R15, R23, 0x1, R5 ;  /* 0x00000001170f7824 */ /* 0x000fe200078e0205 */
[----:B------:R-:W-:-:S05]  /*1cb0*/  LEA.HI.X R181, R24, R31, R181, 0x1, P3 ;  /* 0x0000001f18b57211 */ /* 0x000fca00018f0cb5 */
[----:B------:R-:W-:Y:S05]  /*1cc0*/  @P1 BRA `(.L_x_602) ;  /* 0x00000000006c1947 */ /* 0x000fea0003800000 */
[----:B------:R-:W-:Y:S01]  /*1cd0*/  IMAD R5, R11, R26, RZ ;  /* 0x0000001a0b057224 */ /* 0x000fe200078e02ff */
[-C--:B-----5:R-:W-:Y:S01]  /*1ce0*/  ISETP.GE.AND P2, PT, R194, R190.reuse, PT ;  /* 0x000000bec200720c */ /* 0x0a0fe20003f46270 */
[----:B------:R-:W-:Y:S01]  /*1cf0*/  IMAD.MOV.U32 R14, RZ, RZ, R22 ;  /* 0x000000ffff0e7224 */ /* 0x000fe200078e0016 */
[----:B------:R-:W-:Y:S01]  /*1d00*/  ISETP.GE.AND P1, PT, R180, R190, PT ;  /* 0x000000beb400720c */ /* 0x000fe20003f26270 */
[C---:B------:R-:W-:Y:S02]  /*1d10*/  IMAD R5, R10.reuse, R27, R5 ;  /* 0x0000001b0a057224 */ /* 0x040fe400078e0205 */
[----:B------:R-:W-:-:S04]  /*1d20*/  IMAD.WIDE.U32 R16, R10, R26, R14 ;  /* 0x0000001a0a107225 */ /* 0x000fc800078e000e */
[----:B------:R-:W-:Y:S01]  /*1d30*/  IMAD.IADD R5, R17, 0x1, R5 ;  /* 0x0000000111057824 */ /* 0x000fe200078e0205 */
[----:B------:R-:W-:-:S04]  /*1d40*/  LEA R18, P0, R16, R12, 0x1 ;  /* 0x0000000c10127211 */ /* 0x000fc800078008ff */
[----:B------:R-:W-:Y:S02]  /*1d50*/  LEA.HI.X R19, R16, R13, R5, 0x1, P0 ;  /* 0x0000000d10137211 */ /* 0x000fe400000f0c05 */
[----:B------:R-:W-:-:S03]  /*1d60*/  ISETP.GE.AND P0, PT, R179, R190, PT ;  /* 0x000000beb300720c */ /* 0x000fc60003f06270 */
[----:B------:R-:W-:Y:S01]  /*1d70*/  @!PT LDS RZ, [RZ] ;  /* 0x00000000fffff984 */ /* 0x000fe20000000800 */
[----:B------:R-:W-:Y:S01]  /*1d80*/  @!PT LDS RZ, [RZ] ;  /* 0x00000000fffff984 */ /* 0x000fe20000000800 */
[----:B------:R-:W-:Y:S01]  /*1d90*/  @!PT LDS RZ, [RZ] ;  /* 0x00000000fffff984 */ /* 0x000fe20000000800 */
[----:B------:R1:W-:Y:S04]  /*1da0*/  @!P2 LDGSTS.E.BYPASS.LTC128B.128 [R191], desc[UR4][R18.64] ;  /* 0x0000000012bfafae */ /* 0x0003e8000b981a04 */
[----:B------:R1:W-:Y:S04]  /*1db0*/  @P2 STS.128 [R191], RZ ;  /* 0x000000ffbf002388 */ /* 0x0003e80000000c00 */
[----:B------:R-:W-:Y:S01]  /*1dc0*/  @!PT LDS RZ, [RZ] ;  /* 0x00000000fffff984 */ /* 0x000fe20000000800 */
[----:B------:R-:W-:Y:S01]  /*1dd0*/  @!PT LDS RZ, [RZ] ;  /* 0x00000000fffff984 */ /* 0x000fe20000000800 */
[----:B------:R-:W-:Y:S01]  /*1de0*/  @!PT LDS RZ, [RZ] ;  /* 0x00000000fffff984 */ /* 0x000fe20000000800 */
[----:B------:R1:W-:Y:S04]  /*1df0*/  @!P1 LDGSTS.E.BYPASS.LTC128B.128 [R191+0x1000], desc[UR4][R18.64+0x40] ;  /* 0x0100004012bf9fae */ /* 0x0003e8000b981a04 */
[----:B------:R1:W-:Y:S01]  /*1e00*/  @P1 STS.128 [R191+0x1000], RZ ;  /* 0x001000ffbf001388 */ /* 0x0003e20000000c00 */
[----:B------:R-:W-:Y:S05]  /*1e10*/  @P0 BRA `(.L_x_603) ;  /* 0x0000000000140947 */ /* 0x000fea0003800000 */
[----:B------:R-:W-:Y:S01]  /*1e20*/  @!PT LDS RZ, [RZ] ;  /* 0x00000000fffff984 */ /* 0x000fe20000000800 */
[----:B------:R-:W-:Y:S01]  /*1e30*/  @!PT LDS RZ, [RZ] ;  /* 0x00000000fffff984 */ /* 0x000fe20000000800 */
[----:B------:R-:W-:Y:S01]  /*1e40*/  @!PT LDS RZ, [RZ] ;  /* 0x00000000fffff984 */ /* 0x000fe20000000800 */
[----:B------:R2:W-:Y:S01]  /*1e50*/  LDGSTS.E.BYPASS.LTC128B.128 [R191+0x2000], desc[UR4][R18.64+0x80] ;  /* 0x0200008012bf7fae */ /* 0x0005e2000b981a04 */
[----:B------:R-:W-:Y:S05]  /*1e60*/  BRA `(.L_x_602) ;  /* 0x0000000000047947 */ /* 0x000fea0003800000 */
.L_x_603:
[----:B------:R3:W-:Y:S02]  /*1e70*/  STS.128 [R191+0x2000], RZ ;  /* 0x002000ffbf007388 */ /* 0x0007e40000000c00 */
.L_x_602:
[----:B------:R-:W-:Y:S05]  /*1e80*/  BSYNC.RECONVERGENT B0 ;  /* 0x0000000000007941 */ /* 0x000fea0003800200 */
.L_x_601:
[----:B------:R-:W-:Y:S01]  /*1e90*/  IADD3 R5, PT, PT, R8, 0x20, RZ ;  /* 0x0000002008057810 */ /* 0x000fe20007ffe0ff */
[----:B------:R-:W-:Y:S03]  /*1ea0*/  BSSY.RECONVERGENT B0, `(.L_x_604) ;  /* 0x0000020000007945 */ /* 0x000fe60003800200 */
[----:B------:R-:W-:-:S13]  /*1eb0*/  ISETP.GE.AND P0, PT, R5, R178, PT ;  /* 0x000000b20500720c */ /* 0x000fda0003f06270 */
[----:B------:R-:W-:Y:S05]  /*1ec0*/  @P0 BRA `(.L_x_605) ;  /* 0x0000000000740947 */ /* 0x000fea0003800000 */
[----:B------:R-:W-:Y:S01]  /*1ed0*/  IADD3 R10, P0, PT, R10, 0x20, RZ ;  /* 0x000000200a0a7810 */ /* 0x000fe20007f1e0ff */
[----:B------:R-:W-:Y:S01]  /*1ee0*/  IMAD.MOV.U32 R14, RZ, RZ, R22 ;  /* 0x000000ffff0e7224 */ /* 0x000fe200078e0016 */
[----:B-----5:R-:W-:-:S03]  /*1ef0*/  ISETP.GE.AND P1, PT, R194, R190, PT ;  /* 0x000000bec200720c */ /* 0x020fc60003f26270 */
[----:B------:R-:W-:Y:S01]  /*1f00*/  IMAD.X R11, RZ, RZ, R11, P0 ;  /* 0x000000ffff0b7224 */ /* 0x000fe200000e060b */
[----:B------:R-:W-:Y:S01]  /*1f10*/  ISETP.GE.AND P0, PT, R180, R190, PT ;  /* 0x000000beb400720c */ /* 0x000fe20003f06270 */
[----:B------:R-:W-:-:S04]  /*1f20*/  IMAD.WIDE.U32 R14, R26, R10, R14 ;  /* 0x0000000a1a0e7225 */ /* 0x000fc800078e000e */
[----:B------:R-:W-:-:S04]  /*1f30*/  IMAD R11, R11, R26, RZ ;  /* 0x0000001a0b0b7224 */ /* 0x000fc800078e02ff */
[----:B------:R-:W-:Y:S01]  /*1f40*/  IMAD R11, R27, R10, R11 ;  /* 0x0000000a1b0b7224 */ /* 0x000fe200078e020b */
[----:B------:R-:W-:-:S03]  /*1f50*/  LEA R10, P2, R14, R12, 0x1 ;  /* 0x0000000c0e0a7211 */ /* 0x000fc600078408ff */
[----:B------:R-:W-:-:S05]  /*1f60*/  IMAD.IADD R11, R15, 0x1, R11 ;  /* 0x000000010f0b7824 */ /* 0x000fca00078e020b */
[----:B------:R-:W-:-:S05]  /*1f70*/  LEA.HI.X R11, R14, R13, R11, 0x1, P2 ;  /* 0x0000000d0e0b7211 */ /* 0x000fca00010f0c0b */
[----:B------:R-:W-:Y:S01]  /*1f80*/  @!PT LDS RZ, [RZ] ;  /* 0x00000000fffff984 */ /* 0x000fe20000000800 */
[----:B------:R-:W-:Y:S01]  /*1f90*/  @!PT LDS RZ, [RZ] ;  /* 0x00000000fffff984 */ /* 0x000fe20000000800 */
[----:B------:R-:W-:Y:S01]  /*1fa0*/  @!PT LDS RZ, [RZ] ;  /* 0x00000000fffff984 */ /* 0x000fe20000000800 */
[----:B------:R4:W-:Y:S04]  /*1fb0*/  @!P1 LDGSTS.E.BYPASS.LTC128B.128 [R191+0x800], desc[UR4][R10.64] ;  /* 0x008000000abf9fae */ /* 0x0009e8000b981a04 */
[----:B------:R4:W-:Y:S04]  /*1fc0*/  @P1 STS.128 [R191+0x800], RZ ;  /* 0x000800ffbf001388 */ /* 0x0009e80000000c00 */
[----:B------:R-:W-:Y:S01]  /*1fd0*/  @!PT LDS RZ, [RZ] ;  /* 0x00000000fffff984 */ /* 0x000fe20000000800 */
[----:B------:R-:W-:Y:S01]  /*1fe0*/  @!PT LDS RZ, [RZ] ;  /* 0x00000000fffff984 */ /* 0x000fe20000000800 */
[----:B------:R-:W-:Y:S01]  /*1ff0*/  @!PT LDS RZ, [RZ] ;  /* 0x00000000fffff984 */ /* 0x000fe20000000800 */
[----:B------:R4:W-:Y:S04]  /*2000*/  @!P0 LDGSTS.E.BYPASS.LTC128B.128 [R191+0x1800], desc[UR4][R10.64+0x40] ;  /* 0x018000400abf8fae */ /* 0x0009e8000b981a04 */
[----:B------:R4:W-:Y:S01]  /*2010*/  @P0 STS.128 [R191+0x1800], RZ ;  /* 0x001800ffbf000388 */ /* 0x0009e20000000c00 */
[----:B------:R-:W-:-:S13]  /*2020*/  ISETP.GE.AND P0, PT, R179, R190, PT ;  /* 0x000000beb300720c */ /* 0x000fda0003f06270 */
[----:B------:R-:W-:Y:S05]  /*2030*/  @P0 BRA `(.L_x_606) ;  /* 0x0000000000140947 */ /* 0x000fea0003800000 */
[----:B------:R-:W-:Y:S01]  /*2040*/  @!PT LDS RZ, [RZ] ;  /* 0x00000000fffff984 */ /* 0x000fe20000000800 */
[----:B------:R-:W-:Y:S01]  /*2050*/  @!PT LDS RZ, [RZ] ;  /* 0x00000000fffff984 */ /* 0x000fe20000000800 */
[----:B------:R-:W-:Y:S01]  /*2060*/  @!PT LDS RZ, [RZ] ;  /* 0x00000000fffff984 */ /* 0x000fe20000000800 */
[----:B------:R1:W-:Y:S01]  /*2070*/  LDGSTS.E.BYPASS.LTC128B.128 [R191+0x2800], desc[UR4][R10.64+0x80] ;  /* 0x028000800abf7fae */ /* 0x0003e2000b981a04 */
[----:B------:R-:W-:Y:S05]  /*2080*/  BRA `(.L_x_605) ;  /* 0x0000000000047947 */ /* 0x000fea0003800000 */
.L_x_606:
[----:B------:R1:W-:Y:S02]  /*2090*/  STS.128 [R191+0x2800], RZ ;  /* 0x002800ffbf007388 */ /* 0x0003e40000000c00 */
.L_x_605:
[----:B------:R-:W-:Y:S05]  /*20a0*/  BSYNC.RECONVERGENT B0 ;  /* 0x0000000000007941 */ /* 0x000fea0003800200 */
.L_x_604:
[----:B------:R-:W-:Y:S01]  /*20b0*/  LEA R189, R6, 0xffffff80, 0x7 ;  /* 0xffffff8006bd7811 */ /* 0x000fe200078e38ff */
[----:B------:R-:W-:Y:S04]  /*20c0*/  BSSY.RECONVERGENT B0, `(.L_x_607) ;  /* 0x000001c000007945 */ /* 0x000fe80003800200 */
[----:B-----5:R-:W-:-:S05]  /*20d0*/  IMAD.IADD R12, R126, 0x1, -R189 ;  /* 0x000000017e0c7824 */ /* 0x020fca00078e0abd */
[----:B------:R-:W-:-:S13]  /*20e0*/  ISETP.GE.AND P3, PT, R8, R12, PT ;  /* 0x0000000c0800720c */ /* 0x000fda0003f66270 */
[----:B------:R-:W-:Y:S05]  /*20f0*/  @P3 BRA `(.L_x_608) ;  /* 0x0000000000603947 */ /* 0x000fea0003800000 */
[-C--:B------:R-:W-:Y:S02]  /*2100*/  ISETP.GE.AND P1, PT, R194, R190.reuse, PT ;  /* 0x000000bec200720c */ /* 0x080fe40003f26270 */
[----:B------:R-:W-:-:S11]  /*2110*/  ISETP.GE.AND P0, PT, R180, R190, PT ;  /* 0x000000beb400720c */ /* 0x000fd60003f06270 */
[----:B-1--4-:R-:W-:Y:S02]  /*2120*/  @!P1 IMAD.MOV.U32 R10, RZ, RZ, R182 ;  /* 0x000000ffff0a9224 */ /* 0x012fe400078e00b6 */
[--C-:B------:R-:W-:Y:S02]  /*2130*/  @!P1 IMAD.MOV.U32 R11, RZ, RZ, R181.reuse ;  /* 0x000000ffff0b9224 */ /* 0x100fe400078e00b5 */
[----:B------:R-:W-:-:S03]  /*2140*/  @!P0 IMAD.MOV.U32 R183, RZ, RZ, R181 ;  /* 0x000000ffffb78224 */ /* 0x000fc600078e00b5 */
        /* <DEDUP_REMOVED lines=12> */
[----:B-1----:R-:W-:-:S05]  /*2210*/  MOV R183, R181 ;  /* 0x000000b500b77202 */ /* 0x002fca0000000f00 */
[----:B------:R-:W-:Y:S01]  /*2220*/  @!PT LDS RZ, [RZ] ;  /* 0x00000000fffff984 */ /* 0x000fe20000000800 */
[----:B------:R-:W-:Y:S01]  /*2230*/  @!PT LDS RZ, [RZ] ;  /* 0x00000000fffff984 */ /* 0x000fe20000000800 */
[----:B------:R-:W-:Y:S01]  /*2240*/  @!PT LDS RZ, [RZ] ;  /* 0x00000000fffff984 */ /* 0x000fe20000000800 */
[----:B------:R1:W-:Y:S01]  /*2250*/  LDGSTS.E.BYPASS.LTC128B.128 [R191+0x7000], desc[UR4][R182.64+0x80] ;  /* 0x07000080b6bf7fae */ /* 0x0003e2000b981a04 */
[----:B------:R-:W-:Y:S05]  /*2260*/  BRA `(.L_x_608) ;  /* 0x0000000000047947 */ /* 0x000fea0003800000 */
.L_x_609:
[----:B------:R4:W-:Y:S02]  /*2270*/  STS.128 [R191+0x7000], RZ ;  /* 0x007000ffbf007388 */ /* 0x0009e40000000c00 */
.L_x_608:
[----:B------:R-:W-:Y:S05]  /*2280*/  BSYNC.RECONVERGENT B0 ;  /* 0x0000000000007941 */ /* 0x000fea0003800200 */
.L_x_607:
[----:B------:R-:W-:Y:S01]  /*2290*/  ISETP.GE.AND P0, PT, R5, R12, PT ;  /* 0x0000000c0500720c */ /* 0x000fe20003f06270 */
[----:B------:R-:W-:-:S12]  /*22a0*/  BSSY.RECONVERGENT B0, `(.L_x_610) ;  /* 0x000001a000007945 */ /* 0x000fd80003800200 */
[----:B------:R-:W-:Y:S05]  /*22b0*/  @P0 BRA `(.L_x_611) ;  /* 0x0000000000600947 */ /* 0x000fea0003800000 */
[----:B-1--4-:R-:W-:Y:S01]  /*22c0*/  IMAD.SHL.U32 R10, R174, 0x20, RZ ;  /* 0x00000020ae0a7824 */ /* 0x012fe200078e00ff */
[-C--:B------:R-:W-:Y:S02]  /*22d0*/  ISETP.GE.AND P1, PT, R194, R190.reuse, PT ;  /* 0x000000bec200720c */ /* 0x080fe40003f26270 */
[----:B------:R-:W-:Y:S02]  /*22e0*/  ISETP.GE.AND P0, PT, R180, R190, PT ;  /* 0x000000beb400720c */ /* 0x000fe40003f06270 */
[----:B------:R-:W-:Y:S02]  /*22f0*/  SHF.L.U64.HI R11, R174, 0x5, R175 ;  /* 0x00000005ae0b7819 */ /* 0x000fe400000102af */
[----:B------:R-:W-:-:S04]  /*2300*/  LEA R14, P2, R10, R182, 0x1 ;  /* 0x000000b60a0e7211 */ /* 0x000fc800078408ff */
        /* <DEDUP_REMOVED lines=18> */
.L_x_612:
[----:B------:R4:W-:Y:S02]  /*2430*/  STS.128 [R191+0x7800], RZ ;  /* 0x007800ffbf007388 */ /* 0x0009e40000000c00 */
.L_x_611:
[----:B------:R-:W-:Y:S05]  /*2440*/  BSYNC.RECONVERGENT B0 ;  /* 0x0000000000007941 */ /* 0x000fea0003800200 */
.L_x_610:
[----:B-1--4-:R-:W-:Y:S01]  /*2450*/  IADD3 R11, PT, PT, R8, 0x40, RZ ;  /* 0x00000040080b7810 */ /* 0x012fe20007ffe0ff */
[----:B------:R-:W-:Y:S03]  /*2460*/  BSSY.RECONVERGENT B0, `(.L_x_613) ;  /* 0x0000019000007945 */ /* 0x000fe60003800200 */
[----:B------:R-:W-:-:S13]  /*2470*/  ISETP.GE.AND P0, PT, R11, R12, PT ;  /* 0x0000000c0b00720c */ /* 0x000fda0003f06270 */
[----:B------:R-:W-:Y:S05]  /*2480*/  @P0 BRA `(.L_x_614) ;  /* 0x0000000000580947 */ /* 0x000fea0003800000 */
[-C--:B------:R-:W-:Y:S02]  /*2490*/  ISETP.GE.AND P1, PT, R194, R190.reuse, PT ;  /* 0x000000bec200720c */ /* 0x080fe40003f26270 */
[----:B------:R-:W-:Y:S02]  /*24a0*/  ISETP.GE.AND P0, PT, R180, R190, PT ;  /* 0x000000beb400720c */ /* 0x000fe40003f06270 */
        /* <DEDUP_REMOVED lines=19> */
.L_x_615:
[----:B------:R4:W-:Y:S02]  /*25e0*/  STS.128 [R191+0x8000], RZ ;  /* 0x008000ffbf007388 */ /* 0x0009e40000000c00 */
.L_x_614:
[----:B------:R-:W-:Y:S05]  /*25f0*/  BSYNC.RECONVERGENT B0 ;  /* 0x0000000000007941 */ /* 0x000fea0003800200 */
.L_x_613:
[----:B------:R-:W-:Y:S01]  /*2600*/  IADD3 R9, PT, PT, R8, 0x60, RZ ;  /* 0x0000006008097810 */ /* 0x000fe20007ffe0ff */
[----:B------:R-:W-:Y:S03]  /*2610*/  BSSY.RECONVERGENT B0, `(.L_x_616) ;  /* 0x000001b000007945 */ /* 0x000fe60003800200 */
[----:B------:R-:W-:-:S13]  /*2620*/  ISETP.GE.AND P0, PT, R9, R12, PT ;  /* 0x0000000c0900720c */ /* 0x000fda0003f06270 */
[----:B------:R-:W-:Y:S05]  /*2630*/  @P0 BRA `(.L_x_617) ;  /* 0x0000000000600947 */ /* 0x000fea0003800000 */
[----:B------:R-:W-:Y:S01]  /*2640*/  IMAD.MOV.U32 R183, RZ, RZ, R181 ;  /* 0x000000ffffb77224 */ /* 0x000fe200078e00b5 */
[-C--:B------:R-:W-:Y:S01]  /*2650*/  ISETP.GE.AND P1, PT, R194, R190.reuse, PT ;  /* 0x000000bec200720c */ /* 0x080fe20003f26270 */
[----:B------:R-:W-:Y:S01]  /*2660*/  IMAD R8, R175, 0xc0, RZ ;  /* 0x000000c0af087824 */ /* 0x000fe200078e02ff */
[----:B------:R-:W-:Y:S01]  /*2670*/  ISETP.GE.AND P0, PT, R180, R190, PT ;  /* 0x000000beb400720c */ /* 0x000fe20003f06270 */
[----:B-1--4-:R-:W-:-:S05]  /*2680*/  IMAD.WIDE.U32 R14, R174, 0xc0, R182 ;  /* 0x000000c0ae0e7825 */ /* 0x012fca00078e00b6 */
[----:B------:R-:W-:-:S05]  /*2690*/  IADD3 R15, PT, PT, R15, R8, RZ ;  /* 0x000000080f0f7210 */ /* 0x000fca0007ffe0ff */
        /* <DEDUP_REMOVED lines=17> */
.L_x_618:
[----:B------:R4:W-:Y:S02]  /*27b0*/  STS.128 [R191+0x8800], RZ ;  /* 0x008800ffbf007388 */ /* 0x0009e40000000c00 */
.L_x_617:
[----:B------:R-:W-:Y:S05]  /*27c0*/  BSYNC.RECONVERGENT B0 ;  /* 0x0000000000007941 */ /* 0x000fea0003800200 */
.L_x_616:
[----:B------:R-:W0:Y:S01]  /*27d0*/  LDGDEPBAR ;  /* 0x00000000000079af */ /* 0x000e220000000000 */
[----:B------:R-:W-:-:S04]  /*27e0*/  DEPBAR.LE SB0, 0x0 ;  /* 0x000080000000791a */ /* 0x000fc80000000000 */
[----:B------:R-:W-:Y:S05]  /*27f0*/  WARPSYNC.ALL ;  /* 0x0000000000007948 */ /* 0x000fea0003800000 */
[----:B------:R-:W-:Y:S01]  /*2800*/  BSSY.RECONVERGENT B0, `(.L_x_619) ;  /* 0x000001d000007945 */ /* 0x000fe20003800200 */
[----:B------:R-:W-:Y:S06]  /*2810*/  BAR.SYNC.DEFER_BLOCKING 0x0 ;  /* 0x0000000000007b1d */ /* 0x000fec0000010000 */
[----:B------:R-:W-:Y:S05]  /*2820*/  @P3 BRA `(.L_x_620) ;  /* 0x00000000005c3947 */ /* 0x000fea0003800000 */
[-C--:B------:R-:W-:Y:S02]  /*2830*/  ISETP.GE.AND P1, PT, R194, R190.reuse, PT ;  /* 0x000000bec200720c */ /* 0x080fe40003f26270 */
[----:B------:R-:W-:-:S11]  /*2840*/  ISETP.GE.AND P0, PT, R180, R190, PT ;  /* 0x000000beb400720c */ /* 0x000fd60003f06270 */
[----:B-1--4-:R-:W-:Y:S02]  /*2850*/  @!P1 IMAD.MOV.U32 R14, RZ, RZ, R184 ;  /* 0x000000ffff0e9224 */ /* 0x012fe400078e00b8 */
[----:B------:R-:W-:-:S05]  /*2860*/  @!P1 IMAD.MOV.U32 R15, RZ, RZ, R185 ;  /* 0x000000ffff0f9224 */ /* 0x000fca00078e00b9 */
        /* <DEDUP_REMOVED lines=17> */
.L_x_621:
[----:B------:R4:W-:Y:S01]  /*2980*/  STS.128 [R191+0xd000], RZ ;  /* 0x00d000ffbf007388 */ /* 0x0009e20000000c00 */
[----:B------:R-:W-:Y:S05]  /*2990*/  BRA `(.L_x_622) ;  /* 0x00000000000c7947 */ /* 0x000fea0003800000 */
.L_x_620:
[----:B------:R1:W-:Y:S04]  /*29a0*/  STS.128 [R191+0x9000], RZ ;  /* 0x009000ffbf007388 */ /* 0x0003e80000000c00 */
[----:B------:R1:W-:Y:S04]  /*29b0*/  STS.128 [R191+0xb000], RZ ;  /* 0x00b000ffbf007388 */ /* 0x0003e80000000c00 */
[----:B------:R1:W-:Y:S02]  /*29c0*/  STS.128 [R191+0xd000], RZ ;  /* 0x00d000ffbf007388 */ /* 0x0003e40000000c00 */
.L_x_622:
[----:B------:R-:W-:Y:S05]  /*29d0*/  BSYNC.RECONVERGENT B0 ;  /* 0x0000000000007941 */ /* 0x000fea0003800200 */
.L_x_619:
[----:B------:R-:W-:Y:S01]  /*29e0*/  ISETP.GE.AND P0, PT, R5, R12, PT ;  /* 0x0000000c0500720c */ /* 0x000fe20003f06270 */
[----:B------:R-:W-:-:S12]  /*29f0*/  BSSY.RECONVERGENT B0, `(.L_x_623) ;  /* 0x000001d000007945 */ /* 0x000fd80003800200 */
[----:B------:R1:W-:Y:S04]  /*2a00*/  @P0 STS.128 [R191+0x9800], RZ ;  /* 0x009800ffbf000388 */ /* 0x0003e80000000c00 */
[----:B------:R1:W-:Y:S04]  /*2a10*/  @P0 STS.128 [R191+0xb800], RZ ;  /* 0x00b800ffbf000388 */ /* 0x0003e80000000c00 */
[----:B------:R1:W-:Y:S01]  /*2a20*/  @P0 STS.128 [R191+0xd800], RZ ;  /* 0x00d800ffbf000388 */ /* 0x0003e20000000c00 */
[----:B------:R-:W-:Y:S05]  /*2a30*/  @P0 BRA `(.L_x_624) ;  /* 0x0000000000600947 */ /* 0x000fea0003800000 */
[----:B------:R-:W-:Y:S01]  /*2a40*/  IMAD.SHL.U32 R5, R176, 0x20, RZ ;  /* 0x00000020b0057824 */ /* 0x000fe200078e00ff */
[-C--:B------:R-:W-:Y:S02]  /*2a50*/  ISETP.GE.AND P1, PT, R194, R190.reuse, PT ;  /* 0x000000bec200720c */ /* 0x080fe40003f26270 */
[----:B------:R-:W-:Y:S02]  /*2a60*/  ISETP.GE.AND P0, PT, R180, R190, PT ;  /* 0x000000beb400720c */ /* 0x000fe40003f06270 */
[----:B------:R-:W-:Y:S02]  /*2a70*/  SHF.L.U64.HI R8, R176, 0x5, R177 ;  /* 0x00000005b0087819 */ /* 0x000fe400000102b1 */
[----:B-1--4-:R-:W-:-:S04]  /*2a80*/  LEA R14, P2, R5, R184, 0x1 ;  /* 0x000000b8050e7211 */ /* 0x012fc800078408ff */
        /* <DEDUP_REMOVED lines=18> */
.L_x_625:
[----:B------:R4:W-:Y:S02]  /*2bb0*/  STS.128 [R191+0xd800], RZ ;  /* 0x00d800ffbf007388 */ /* 0x0009e40000000c00 */
.L_x_624:
[----:B------:R-:W-:Y:S05]  /*2bc0*/  BSYNC.RECONVERGENT B0 ;  /* 0x0000000000007941 */ /* 0x000fea0003800200 */
.L_x_623:
[----:B------:R-:W-:Y:S01]  /*2bd0*/  ISETP.GE.AND P0, PT, R11, R12, PT ;  /* 0x0000000c0b00720c */ /* 0x000fe20003f06270 */
[----:B------:R-:W-:-:S12]  /*2be0*/  BSSY.RECONVERGENT B0, `(.L_x_626) ;  /* 0x000001b000007945 */ /* 0x000fd80003800200 */
[----:B------:R1:W-:Y:S04]  /*2bf0*/  @P0 STS.128 [R191+0xa000], RZ ;  /* 0x00a000ffbf000388 */ /* 0x0003e80000000c00 */
[----:B------:R1:W-:Y:S04]  /*2c00*/  @P0 STS.128 [R191+0xc000], RZ ;  /* 0x00c000ffbf000388 */ /* 0x0003e80000000c00 */
[----:B------:R1:W-:Y:S01]  /*2c10*/  @P0 STS.128 [R191+0xe000], RZ ;  /* 0x00e000ffbf000388 */ /* 0x0003e20000000c00 */
        /* <DEDUP_REMOVED lines=22> */
.L_x_628:
[----:B------:R1:W-:Y:S02]  /*2d80*/  STS.128 [R191+0xe000], RZ ;  /* 0x00e000ffbf007388 */ /* 0x0003e40000000c00 */
.L_x_627:
[----:B------:R-:W-:Y:S05]  /*2d90*/  BSYNC.RECONVERGENT B0 ;  /* 0x0000000000007941 */ /* 0x000fea0003800200 */
.L_x_626:
[----:B------:R-:W-:Y:S01]  /*2da0*/  ISETP.GE.AND P0, PT, R9, R12, PT ;  /* 0x0000000c0900720c */ /* 0x000fe20003f06270 */
[----:B------:R-:W-:Y:S01]  /*2db0*/  IMAD.MOV.U32 R5, RZ, RZ, 0x10 ;  /* 0x00000010ff057424 */ /* 0x000fe200078e00ff */
[----:B------:R-:W-:Y:S01]  /*2dc0*/  LOP3.LUT P1, RZ, R124, 0x4, RZ, 0xc0, !PT ;  /* 0x000000047cff7812 */ /* 0x000fe2000782c0ff */
[----:B------:R-:W-:Y:S03]  /*2dd0*/  BSSY.RECONVERGENT B0, `(.L_x_629) ;  /* 0x000001d000007945 */ /* 0x000fe60003800200 */
[----:B------:R-:W-:-:S07]  /*2de0*/  SEL R5, R5, 0xfffffff0, !P1 ;  /* 0xfffffff005057807 */ /* 0x000fce0004800000 */
[----:B------:R1:W-:Y:S04]  /*2df0*/  @P0 STS.128 [R191+0xa800], RZ ;  /* 0x00a800ffbf000388 */ /* 0x0003e80000000c00 */
[----:B------:R1:W-:Y:S04]  /*2e00*/  @P0 STS.128 [R191+0xc800], RZ ;  /* 0x00c800ffbf000388 */ /* 0x0003e80000000c00 */
[----:B------:R1:W-:Y:S01]  /*2e10*/  @P0 STS.128 [R191+0xe800], RZ ;  /* 0x00e800ffbf000388 */ /* 0x0003e20000000c00 */
[----:B------:R-:W-:Y:S05]  /*2e20*/  @P0 BRA `(.L_x_630) ;  /* 0x00000000005c0947 */ /* 0x000fea0003800000 */
[-C--:B------:R-:W-:Y:S01]  /*2e30*/  ISETP.GE.AND P1, PT, R194, R190.reuse, PT ;  /* 0x000000bec200720c */ /* 0x080fe20003f26270 */
[----:B------:R-:W-:Y:S01]  /*2e40*/  IMAD R8, R177, 0xc0, RZ ;  /* 0x000000c0b1087824 */ /* 0x000fe200078e02ff */
[----:B------:R-:W-:Y:S01]  /*2e50*/  ISETP.GE.AND P0, PT, R180, R190, PT ;  /* 0x000000beb400720c */ /* 0x000fe20003f06270 */
[----:B-1----:R-:W-:-:S05]  /*2e60*/  IMAD.WIDE.U32 R10, R176, 0xc0, R184 ;  /* 0x000000c0b00a7825 */ /* 0x002fca00078e00b8 */
        /* <DEDUP_REMOVED lines=18> */
.L_x_631:
[----:B------:R1:W-:Y:S02]  /*2f90*/  STS.128 [R191+0xe800], RZ ;  /* 0x00e800ffbf007388 */ /* 0x0003e40000000c00 */
.L_x_630:
[----:B------:R-:W-:Y:S05]  /*2fa0*/  BSYNC.RECONVERGENT B0 ;  /* 0x0000000000007941 */ /* 0x000fea0003800200 */
.L_x_629:
[--C-:B------:R-:W-:Y:S01]  /*2fb0*/  IMAD R173, R0, 0x2, R7.reuse ;  /* 0x0000000200ad7824 */ /* 0x100fe200078e0207 */
[----:B------:R-:W0:Y:S01]  /*2fc0*/  LDGDEPBAR ;  /* 0x00000000000079af */ /* 0x000e220000000000 */
[----:B------:R-:W-:Y:S01]  /*2fd0*/  IMAD R172, R172, 0x2, R7 ;  /* 0x00000002acac7824 */ /* 0x000fe200078e0207 */
[----:B------:R-:W-:Y:S01]  /*2fe0*/  BSSY.RECONVERGENT B1, `(.L_x_632) ;  /* 0x00001b8000017945 */ /* 0x000fe20003800200 */
[C---:B------:R-:W-:Y:S01]  /*2ff0*/  IMAD R171, R5.reuse, 0x2, R173 ;  /* 0x0000000205ab7824 */ /* 0x040fe200078e02ad */
[----:B------:R-:W-:Y:S01]  /*3000*/  LDSM.16.M88.4 R108, [R173] ;  /* 0x00000000ad6c783b */ /* 0x000fe20000000200 */
[----:B------:R-:W-:Y:S02]  /*3010*/  IMAD R169, R5, 0x2, R172 ;  /* 0x0000000205a97824 */ /* 0x000fe400078e02ac */
[----:B------:R-:W-:Y:S01]  /*3020*/  IMAD.SHL.U32 R124, R124, 0x2, RZ ;  /* 0x000000027c7c7824 */ /* 0x000fe200078e00ff */
[----:B------:R-:W5:Y:S04]  /*3030*/  LDSM.16.M88.4 R64, [R172+0x3000] ;  /* 0x00300000ac40783b */ /* 0x000f680000000200 */
[----:B------:R-:W3:Y:S01]  /*3040*/  LDSM.16.M88.4 R56, [R172+0x3400] ;  /* 0x00340000ac38783b */ /* 0x000ee20000000200 */
[----:B------:R-:W-:-:S03]  /*3050*/  LOP3.LUT R124, R124, 0x6, RZ, 0xc0, !PT ;  /* 0x000000067c7c7812 */ /* 0x000fc600078ec0ff */
[----:B------:R-:W3:Y:S04]  /*3060*/  LDSM.16.M88.4 R48, [R172+0x3800] ;  /* 0x00380000ac30783b */ /* 0x000ee80000000200 */
[----:B------:R-:W3:Y:S04]  /*3070*/  LDSM.16.M88.4 R40, [R172+0x3c00] ;  /* 0x003c0000ac28783b */ /* 0x000ee80000000200 */
[----:B------:R-:W3:Y:S04]  /*3080*/  LDSM.16.M88.4 R32, [R172+0x4000] ;  /* 0x00400000ac20783b */ /* 0x000ee80000000200 */
[----:B------:R-:W3:Y:S04]  /*3090*/  LDSM.16.M88.4 R24, [R172+0x4400] ;  /* 0x00440000ac18783b */ /* 0x000ee80000000200 */
[----:B--2---:R-:W2:Y:S04]  /*30a0*/  LDSM.16.M88.4 R16, [R172+0x4800] ;  /* 0x00480000ac10783b */ /* 0x004ea80000000200 */
[----:B-1----:R-:W1:Y:S04]  /*30b0*/  LDSM.16.M88.4 R8, [R172+0x4c00] ;  /* 0x004c0000ac08783b */ /* 0x002e680000000200 */
[----:B------:R-:W-:Y:S04]  /*30c0*/  LDSM.16.M88.4 R80, [R171] ;  /* 0x00000000ab50783b */ /* 0x000fe80000000200 */
[----:B------:R-:W1:Y:S01]  /*30d0*/  LDSM.16.M88.4 R72, [R169+0x3400] ;  /* 0x00340000a948783b */ /* 0x000e620000000200 */
[C---:B-----5:R-:W-:Y:S03]  /*30e0*/  HMMA.16816.F32.BF16 R68, R108.reuse, R64, RZ ;  /* 0x000000406c44723c */ /* 0x060fe600000418ff */
[----:B----4-:R-:W4:Y:S04]  /*30f0*/  LDSM.16.M88.4 R12, [R169+0x4000] ;  /* 0x00400000a90c783b */ /* 0x010f280000000200 */
[----:B------:R-:W5:Y:S01]  /*3100*/  LDSM.16.M88.4 R76, [R169+0x3000] ;  /* 0x00300000a94c783b */ /* 0x000f620000000200 */
[C---:B---3--:R-:W-:Y:S03]  /*3110*/  HMMA.16816.F32.BF16 R60, R108.reuse, R56, RZ ;  /* 0x000000386c3c723c */ /* 0x048fe600000418ff */
[----:B------:R-:W-:Y:S04]  /*3120*/  LDSM.16.M88.4 R100, [R169+0x3800] ;  /* 0x00380000a964783b */ /* 0x000fe80000000200 */
[----:B------:R-:W-:Y:S01]  /*3130*/  LDSM.16.M88.4 R96, [R169+0x3c00] ;  /* 0x003c0000a960783b */ /* 0x000fe20000000200 */
[C---:B------:R-:W-:Y:S03]  /*3140*/  HMMA.16816.F32.BF16 R52, R108.reuse, R48, RZ ;  /* 0x000000306c34723c */ /* 0x040fe600000418ff */
        /* <DEDUP_REMOVED lines=8> */
[C---:B------:R-:W-:Y:S08]  /*31d0*/  HMMA.16816.F32.BF16 R28, R108.reuse, R24, RZ ;  /* 0x000000186c1c723c */ /* 0x040ff000000418ff */
[C---:B--2---:R-:W-:Y:S08]  /*31e0*/  HMMA.16816.F32.BF16 R20, R108.reuse, R16, RZ ;  /* 0x000000106c14723c */ /* 0x044ff000000418ff */
        /* <DEDUP_REMOVED lines=10> */
[C---:B------:R-:W-:Y:S08]  /*3290*/  HMMA.16816.F32.BF16 R60, R80.reuse, R72, R60 ;  /* 0x00000048503c723c */ /* 0x040ff0000004183c */
[C---:B------:R-:W-:Y:S01]  /*32a0*/  HMMA.16816.F32.BF16 R56, R80.reuse, R74, R56 ;  /* 0x0000004a5038723c */ /* 0x040fe20000041838 */
[----:B------:R-:W2:Y:S07]  /*32b0*/  LDSM.16.M88.4 R72, [R172+0x5400] ;  /* 0x00540000ac48783b */ /* 0x000eae0000000200 */
[C---:B----4-:R-:W-:Y:S08]  /*32c0*/  HMMA.16816.F32.BF16 R36, R80.reuse, R12, R36 ;  /* 0x0000000c5024723c */ /* 0x050ff00000041824 */
[C---:B------:R-:W-:Y:S01]  /*32d0*/  HMMA.16816.F32.BF16 R32, R80.reuse, R14, R32 ;  /* 0x0000000e5020723c */ /* 0x040fe20000041820 */
[----:B------:R-:W3:Y:S07]  /*32e0*/  LDSM.16.M88.4 R12, [R172+0x6000] ;  /* 0x00600000ac0c783b */ /* 0x000eee0000000200 */
[C---:B-----5:R-:W-:Y:S08]  /*32f0*/  HMMA.16816.F32.BF16 R68, R80.reuse, R76, R68 ;  /* 0x0000004c5044723c */ /* 0x060ff00000041844 */
[C---:B-1----:R-:W-:Y:S08]  /*3300*/  HMMA.16816.F32.BF16 R28, R80.reuse, R8, R28 ;  /* 0x00000008501c723c */ /* 0x042ff0000004181c */
[C---:B------:R-:W-:Y:S01]  /*3310*/  HMMA.16816.F32.BF16 R24, R80.reuse, R10, R24 ;  /* 0x0000000a5018723c */ /* 0x040fe20000041818 */
[----:B------:R-:W1:Y:S07]  /*3320*/  LDSM.16.M88.4 R8, [R172+0x6400] ;  /* 0x00640000ac08783b */ /* 0x000e6e0000000200 */
[C---:B------:R-:W-:Y:S01]  /*3330*/  HMMA.16816.F32.BF16 R64, R80.reuse, R78, R64 ;  /* 0x0000004e5040723c */ /* 0x040fe20000041840 */
[----:B------:R-:W4:Y:S07]  /*3340*/  LDSM.16.M88.4 R76, [R172+0x5000] ;  /* 0x00500000ac4c783b */ /* 0x000f2e0000000200 */
[C---:B------:R-:W-:Y:S08]  /*3350*/  HMMA.16816.F32.BF16 R52, R80.reuse, R100, R52 ;  /* 0x000000645034723c */ /* 0x040ff00000041834 */
[C---:B------:R-:W-:Y:S01]  /*3360*/  HMMA.16816.F32.BF16 R48, R80.reuse, R102, R48 ;  /* 0x000000665030723c */ /* 0x040fe20000041830 */
[----:B------:R-:W5:Y:S07]  /*3370*/  LDSM.16.M88.4 R100, [R172+0x6800] ;  /* 0x00680000ac64783b */ /* 0x000f6e0000000200 */
[C---:B------:R-:W-:Y:S08]  /*3380*/  HMMA.16816.F32.BF16 R44, R80.reuse, R96, R44 ;  /* 0x00000060502c723c */ /* 0x040ff0000004182c */
[C---:B------:R-:W-:Y:S01]  /*3390*/  HMMA.16816.F32.BF16 R40, R80.reuse, R98, R40 ;  /* 0x000000625028723c */ /* 0x040fe20000041828 */
[----:B------:R-:W5:Y:S07]  /*33a0*/  LDSM.16.M88.4 R96, [R172+0x6c00] ;  /* 0x006c0000ac60783b */ /* 0x000f6e0000000200 */
[C---:B------:R-:W-:Y:S08]  /*33b0*/  HMMA.16816.F32.BF16 R20, R80.reuse, R88, R20 ;  /* 0x000000585014723c */ /* 0x040ff00000041814 */
[C---:B------:R-:W-:Y:S01]  /*33c0*/  HMMA.16816.F32.BF16 R16, R80.reuse, R90, R16 ;  /* 0x0000005a5010723c */ /* 0x040fe20000041810 */
[----:B------:R-:W-:Y:S07]  /*33d0*/  LDSM.16.M88.4 R88, [R169+0x5000] ;  /* 0x00500000a958783b */ /* 0x000fee0000000200 */
[C---:B------:R-:W-:Y:S08]  /*33e0*/  HMMA.16816.F32.BF16 R112, R80.reuse, R84, R112 ;  /* 0x000000545070723c */ /* 0x040ff00000041870 */
[----:B------:R-:W-:Y:S01]  /*33f0*/  HMMA.16816.F32.BF16 R108, R80, R86, R108 ;  /* 0x00000056506c723c */ /* 0x000fe2000004186c */
[----:B------:R-:W5:Y:S04]  /*3400*/  LDSM.16.M88.4 R80, [R169+0x5800] ;  /* 0x00580000a950783b */ /* 0x000f680000000200 */
[----:B------:R-:W-:Y:S03]  /*3410*/  LDSM.16.M88.4 R84, [R169+0x5400] ;  /* 0x00540000a954783b */ /* 0x000fe60000000200 */
[C---:B--2---:R-:W-:Y:S08]  /*3420*/  HMMA.16816.F32.BF16 R60, R92.reuse, R72, R60 ;  /* 0x000000485c3c723c */ /* 0x044ff0000004183c */
[C---:B------:R-:W-:Y:S01]  /*3430*/  HMMA.16816.F32.BF16 R56, R92.reuse, R74, R56 ;  /* 0x0000004a5c38723c */ /* 0x040fe20000041838 */
[----:B------:R-:W2:Y:S07]  /*3440*/  LDSM.16.M88.4 R72, [R169+0x6000] ;  /* 0x00600000a948783b */ /* 0x000eae0000000200 */
[C---:B---3--:R-:W-:Y:S08]  /*3450*/  HMMA.16816.F32.BF16 R36, R92.reuse, R12, R36 ;  /* 0x0000000c5c24723c */ /* 0x048ff00000041824 */
[C---:B------:R-:W-:Y:S01]  /*3460*/  HMMA.16816.F32.BF16 R32, R92.reuse, R14, R32 ;  /* 0x0000000e5c20723c */ /* 0x040fe20000041820 */
[----:B------:R-:W3:Y:S07]  /*3470*/  LDSM.16.M88.4 R12, [R169+0x6400] ;  /* 0x00640000a90c783b */ /* 0x000eee0000000200 */
[C---:B-1----:R-:W-:Y:S08]  /*3480*/  HMMA.16816.F32.BF16 R28, R92.reuse, R8, R28 ;  /* 0x000000085c1c723c */ /* 0x042ff0000004181c */
[C---:B------:R-:W-:Y:S01]  /*3490*/  HMMA.16816.F32.BF16 R24, R92.reuse, R10, R24 ;  /* 0x0000000a5c18723c */ /* 0x040fe20000041818 */
[----:B------:R-:W1:Y:S07]  /*34a0*/  LDSM.16.M88.4 R8, [R169+0x6800] ;  /* 0x00680000a908783b */ /* 0x000e6e0000000200 */
[C---:B------:R-:W-:Y:S08]  /*34b0*/  HMMA.16816.F32.BF16 R52, R92.reuse, R116, R52 ;  /* 0x000000745c34723c */ /* 0x040ff00000041834 */
[C---:B------:R-:W-:Y:S01]  /*34c0*/  HMMA.16816.F32.BF16 R48, R92.reuse, R118, R48 ;  /* 0x000000765c30723c */ /* 0x040fe20000041830 */
[----:B------:R-:W1:Y:S07]  /*34d0*/  LDSM.16.M88.4 R116, [R169+0x6c00] ;  /* 0x006c0000a974783b */ /* 0x000e6e0000000200 */
[C---:B----4-:R-:W-:Y:S08]  /*34e0*/  HMMA.16816.F32.BF16 R68, R92.reuse, R76, R68 ;  /* 0x0000004c5c44723c */ /* 0x050ff00000041844 */
[C---:B------:R-:W-:Y:S01]  /*34f0*/  HMMA.16816.F32.BF16 R64, R92.reuse, R78, R64 ;  /* 0x0000004e5c40723c */ /* 0x040fe20000041840 */
[----:B------:R-:W4:Y:S07]  /*3500*/  LDSM.16.M88.4 R76, [R169+0x5c00] ;  /* 0x005c0000a94c783b */ /* 0x000f2e0000000200 */
[C---:B------:R-:W-:Y:S08]  /*3510*/  HMMA.16816.F32.BF16 R44, R92.reuse, R104, R44 ;  /* 0x000000685c2c723c */ /* 0x040ff0000004182c */
[C---:B------:R-:W-:Y:S01]  /*3520*/  HMMA.16816.F32.BF16 R40, R92.reuse, R106, R40 ;  /* 0x0000006a5c28723c */ /* 0x040fe20000041828 */
[----:B------:R-:W-:Y:S07]  /*3530*/  LDSM.16.M88.4 R104, [R173+0x2000] ;  /* 0x00200000ad68783b */ /* 0x000fee0000000200 */
[C---:B-----5:R-:W-:Y:S08]  /*3540*/  HMMA.16816.F32.BF16 R20, R92.reuse, R100, R20 ;  /* 0x000000645c14723c */ /* 0x060ff00000041814 */
[C---:B------:R-:W-:Y:S01]  /*3550*/  HMMA.16816.F32.BF16 R16, R92.reuse, R102, R16 ;  /* 0x000000665c10723c */ /* 0x040fe20000041810 */
[----:B------:R-:W5:Y:S07]  /*3560*/  LDSM.16.M88.4 R100, [R172+0x7000] ;  /* 0x00700000ac64783b */ /* 0x000f6e0000000200 */
[C---:B------:R-:W-:Y:S08]  /*3570*/  HMMA.16816.F32.BF16 R112, R92.reuse, R96, R112 ;  /* 0x000000605c70723c */ /* 0x040ff00000041870 */
[----:B------:R-:W-:Y:S01]  /*3580*/  HMMA.16816.F32.BF16 R108, R92, R98, R108 ;  /* 0x000000625c6c723c */ /* 0x000fe2000004186c */
[----:B------:R-:W5:Y:S04]  /*3590*/  LDSM.16.M88.4 R96, [R172+0x7400] ;  /* 0x00740000ac60783b */ /* 0x000f680000000200 */
[----:B------:R-:W-:Y:S03]  /*35a0*/  LDSM.16.M88.4 R92, [R172+0x7800] ;  /* 0x00780000ac5c783b */ /* 0x000fe60000000200 */
[C---:B------:R-:W-:Y:S08]  /*35b0*/  HMMA.16816.F32.BF16 R52, R120.reuse, R80, R52 ;  /* 0x000000507834723c */ /* 0x040ff00000041834 */
[C---:B------:R-:W-:Y:S01]  /*35c0*/  HMMA.16816.F32.BF16 R48, R120.reuse, R82, R48 ;  /* 0x000000527830723c */ /* 0x040fe20000041830 */
[----:B------:R-:W5:Y:S07]  /*35d0*/  LDSM.16.M88.4 R80, [R172+0x8400] ;  /* 0x00840000ac50783b */ /* 0x000f6e0000000200 */
        /* <DEDUP_REMOVED lines=12> */
[C---:B------:R-:W-:Y:S08]  /*36a0*/  HMMA.16816.F32.BF16 R60, R120.reuse, R84, R60 ;  /* 0x00000054783c723c */ /* 0x040ff0000004183c */
[C---:B------:R-:W-:Y:S01]  /*36b0*/  HMMA.16816.F32.BF16 R56, R120.reuse, R86, R56 ;  /* 0x000000567838723c */ /* 0x040fe20000041838 */
[----:B------:R-:W-:Y:S07]  /*36c0*/  LDSM.16.M88.4 R84, [R172+0x8000] ;  /* 0x00800000ac54783b */ /* 0x000fee0000000200 */
[C---:B------:R-:W-:Y:S08]  /*36d0*/  HMMA.16816.F32.BF16 R112, R120.reuse, R116, R112 ;  /* 0x000000747870723c */ /* 0x040ff00000041870 */
[C---:B------:R-:W-:Y:S08]  /*36e0*/  HMMA.16816.F32.BF16 R108, R120.reuse, R118, R108 ;  /* 0x00000076786c723c */ /* 0x040ff0000004186c */
[C---:B----4-:R-:W-:Y:S08]  /*36f0*/  HMMA.16816.F32.BF16 R44, R120.reuse, R76, R44 ;  /* 0x0000004c782c723c */ /* 0x050ff0000004182c */
[----:B------:R-:W-:Y:S01]  /*3700*/  HMMA.16816.F32.BF16 R40, R120, R78, R40 ;  /* 0x0000004e7828723c */ /* 0x000fe20000041828 */
[----:B------:R-:W3:Y:S07]  /*3710*/  LDSM.16.M88.4 R76, [R172+0x8800] ;  /* 0x00880000ac4c783b */ /* 0x000eee0000000200 */
[C---:B-----5:R-:W-:Y:S08]  /*3720*/  HMMA.16816.F32.BF16 R68, R104.reuse, R100, R68 ;  /* 0x000000646844723c */ /* 0x060ff00000041844 */
[C---:B------:R-:W-:Y:S08]  /*3730*/  HMMA.16816.F32.BF16 R64, R104.reuse, R102, R64 ;  /* 0x000000666840723c */ /* 0x040ff00000041840 */
[C---:B------:R-:W-:Y:S08]  /*3740*/  HMMA.16816.F32.BF16 R60, R104.reuse, R96, R60 ;  /* 0x00000060683c723c */ /* 0x040ff0000004183c */
[C---:B------:R-:W-:Y:S01]  /*3750*/  HMMA.16816.F32.BF16 R56, R104.reuse, R98, R56 ;  /* 0x000000626838723c */ /* 0x040fe20000041838 */
[----:B------:R-:W4:Y:S07]  /*3760*/  LDSM.16.M88.4 R96, [R169+0x7400] ;  /* 0x00740000a960783b */ /* 0x000f2e0000000200 */
[----:B------:R-:W-:Y:S01]  /*3770*/  HMMA.16816.F32.BF16 R28, R104, R80, R28 ;  /* 0x00000050681c723c */ /* 0x000fe2000004181c */
[----:B------:R-:W-:-:S05]  /*3780*/  IMAD.IADD R81, R189, 0x1, R124 ;  /* 0x00000001bd517824 */ /* 0x000fca00078e027c */
[C---:B------:R-:W-:Y:S02]  /*3790*/  ISETP.GE.AND P3, PT, R81.reuse, R126, PT ;  /* 0x0000007e5100720c */ /* 0x040fe40003f66270 */
[C---:B--2---:R-:W-:Y:S08]  /*37a0*/  HMMA.16816.F32.BF16 R112, R104.reuse, R72, R112 ;  /* 0x000000486870723c */ /* 0x044ff00000041870 */
[----:B------:R-:W-:Y:S01]  /*37b0*/  HMMA.16816.F32.BF16 R108, R104, R74, R108 ;  /* 0x0000004a686c723c */ /* 0x000fe2000004186c */
[----:B------:R-:W2:Y:S07]  /*37c0*/  LDSM.16.M88.4 R72, [R169+0x7800] ;  /* 0x00780000a948783b */ /* 0x000eae0000000200 */
[----:B-1----:R-:W-:Y:S01]  /*37d0*/  HMMA.16816.F32.BF16 R68, R12, R8, R68 ;  /* 0x000000080c44723c */ /* 0x002fe20000041844 */
[----:B------:R-:W-:-:S05]  /*37e0*/  VIADD R9, R81, 0x8 ;  /* 0x0000000851097836 */ /* 0x000fca0000000000 */
[----:B------:R-:W-:Y:S02]  /*37f0*/  ISETP.GE.AND P1, PT, R9, R126, PT ;  /* 0x0000007e0900720c */ /* 0x000fe40003f26270 */
[----:B------:R-:W-:Y:S01]  /*3800*/  HMMA.16816.F32.BF16 R64, R12, R10, R64 ;  /* 0x0000000a0c40723c */ /* 0x000fe20000041840 */
[----:B------:R-:W-:-:S05]  /*3810*/  VIADD R11, R81, 0x1 ;  /* 0x00000001510b7836 */ /* 0x000fca0000000000 */
[----:B------:R-:W-:Y:S02]  /*3820*/  ISETP.GE.AND P2, PT, R11, R126, PT ;  /* 0x0000007e0b00720c */ /* 0x000fe40003f46270 */
[----:B------:R-:W1:Y:S01]  /*3830*/  LDSM.16.M88.4 R8, [R169+0x7c00] ;  /* 0x007c0000a908783b */ /* 0x000e620000000200 */
[C---:B------:R-:W-:Y:S08]  /*3840*/  HMMA.16816.F32.BF16 R52, R104.reuse, R92, R52 ;  /* 0x0000005c6834723c */ /* 0x040ff00000041834 */
[----:B---3--:R-:W-:Y:S01]  /*3850*/  HMMA.16816.F32.BF16 R20, R104, R76, R20 ;  /* 0x0000004c6814723c */ /* 0x008fe20000041814 */
[----:B------:R-:W-:Y:S01]  /*3860*/  VIADD R77, R81, 0x9 ;  /* 0x00000009514d7836 */ /* 0x000fe20000000000 */
[----:B------:R-:W-:-:S02]  /*3870*/  FSEL R76, R68, -INF , !P3 ;  /* 0xff800000444c7808 */ /* 0x000fc40005800000 */
[----:B------:R-:W-:Y:S02]  /*3880*/  FSEL R66, R66, -INF , !P1 ;  /* 0xff80000042427808 */ /* 0x000fe40004800000 */
[-C--:B------:R-:W-:Y:S01]  /*3890*/  ISETP.GE.AND P0, PT, R77, R126.reuse, PT ;  /* 0x0000007e4d00720c */ /* 0x080fe20003f06270 */
[C---:B------:R-:W-:Y:S01]  /*38a0*/  VIADD R77, R81.reuse, 0x18 ;  /* 0x00000018514d7836 */ /* 0x040fe20000000000 */
[----:B------:R-:W-:Y:S01]  /*38b0*/  HMMA.16816.F32.BF16 R24, R104, R82, R24 ;  /* 0x000000526818723c */ /* 0x000fe20000041818 */
[----:B------:R-:W-:Y:S01]  /*38c0*/  VIADD R83, R81, 0x10 ;  /* 0x0000001051537836 */ /* 0x000fe20000000000 */
[----:B------:R-:W-:Y:S02]  /*38d0*/  FSEL R80, R64, -INF , !P1 ;  /* 0xff80000040507808 */ /* 0x000fe40004800000 */
[-C--:B------:R-:W-:Y:S01]  /*38e0*/  ISETP.GE.AND P4, PT, R77, R126.reuse, PT ;  /* 0x0000007e4d00720c */ /* 0x080fe20003f86270 */
[----:B------:R-:W-:Y:S01]  /*38f0*/  VIADD R77, R81, 0x19 ;  /* 0x00000019514d7836 */ /* 0x000fe20000000000 */
[----:B------:R-:W-:-:S02]  /*3900*/  ISETP.GE.AND P6, PT, R83, R126, PT ;  /* 0x0000007e5300720c */ /* 0x000fc40003fc6270 */
[C---:B------:R-:W-:Y:S01]  /*3910*/  HMMA.16816.F32.BF16 R16, R104.reuse, R78, R16 ;  /* 0x0000004e6810723c */ /* 0x040fe20000041810 */
[----:B------:R-:W-:Y:S01]  /*3920*/  VIADD R79, R81, 0x11 ;  /* 0x00000011514f7836 */ /* 0x000fe20000000000 */
[----:B------:R-:W-:Y:S02]  /*3930*/  FSEL R83, R71, -INF , !P2 ;  /* 0xff80000047537808 */ /* 0x000fe40005000000 */
[----:B------:R-:W-:Y:S02]  /*3940*/  FSEL R78, R69, -INF , !P2 ;  /* 0xff800000454e7808 */ /* 0x000fe40005000000 */
[-C--:B------:R-:W-:Y:S02]  /*3950*/  ISETP.GE.AND P5, PT, R79, R126.reuse, PT ;  /* 0x0000007e4f00720c */ /* 0x080fe40003fa6270 */
[----:B------:R-:W-:Y:S01]  /*3960*/  HMMA.16816.F32.BF16 R44, R104, R88, R44 ;  /* 0x00000058682c723c */ /* 0x000fe2000004182c */
[----:B------:R-:W-:Y:S02]  /*3970*/  FSEL R79, R70, -INF , !P3 ;  /* 0xff800000464f7808 */ /* 0x000fe40005800000 */
[----:B------:R-:W3:Y:S01]  /*3980*/  LDSM.16.M88.4 R68, [R169+0x8000] ;  /* 0x00800000a944783b */ /* 0x000ee20000000200 */
[----:B------:R-:W-:Y:S01]  /*3990*/  ISETP.GE.AND P3, PT, R77, R126, PT ;  /* 0x0000007e4d00720c */ /* 0x000fe20003f66270 */
[----:B------:R-:W-:-:S03]  /*39a0*/  VIADD R77, R81, 0x20 ;  /* 0x00000020514d7836 */ /* 0x000fc60000000000 */
[----:B------:R-:W-:Y:S02]  /*39b0*/  HMMA.16816.F32.BF16 R48, R104, R94, R48 ;  /* 0x0000005e6830723c */ /* 0x000fe40000041830 */
[----:B------:R-:W-:Y:S01]  /*39c0*/  ISETP.GE.AND P2, PT, R77, R126, PT ;  /* 0x0000007e4d00720c */ /* 0x000fe20003f46270 */
[----:B------:R-:W-:-:S05]  /*39d0*/  VIADD R77, R81, 0x28 ;  /* 0x00000028514d7836 */ /* 0x000fca0000000000 */
[C---:B----4-:R-:W-:Y:S08]  /*39e0*/  HMMA.16816.F32.BF16 R56, R12.reuse, R98, R56 ;  /* 0x000000620c38723c */ /* 0x050ff00000041838 */
[----:B------:R-:W-:Y:S08]  /*39f0*/  HMMA.16816.F32.BF16 R60, R12, R96, R60 ;  /* 0x000000600c3c723c */ /* 0x000ff0000004183c */
[----:B------:R-:W-:Y:S03]  /*3a00*/  HMMA.16816.F32.BF16 R40, R104, R90, R40 ;  /* 0x0000005a6828723c */ /* 0x000fe60000041828 */
[----:B------:R-:W-:Y:S01]  /*3a10*/  FSEL R88, R57, -INF , !P3 ;  /* 0xff80000039587808 */ /* 0x000fe20005800000 */
[----:B------:R-:W-:Y:S01]  /*3a20*/  VIADD R57, R81, 0x40 ;  /* 0x0000004051397836 */ /* 0x000fe20000000000 */
[----:B------:R-:W-:-:S03]  /*3a30*/  FSEL R90, R56, -INF , !P4 ;  /* 0xff800000385a7808 */ /* 0x000fc60006000000 */
[----:B--2---:R-:W-:Y:S01]  /*3a40*/  HMMA.16816.F32.BF16 R52, R12, R72, R52 ;  /* 0x000000480c34723c */ /* 0x004fe20000041834 */
[----:B------:R-:W-:Y:S01]  /*3a50*/  VIADD R73, R81, 0x21 ;  /* 0x0000002151497836 */ /* 0x000fe20000000000 */
[----:B------:R-:W-:Y:S01]  /*3a60*/  FSEL R72, R65, -INF , !P0 ;  /* 0xff80000041487808 */ /* 0x000fe20004000000 */
[----:B------:R-:W-:-:S03]  /*3a70*/  VIADD R65, R81, 0x29 ;  /* 0x0000002951417836 */ /* 0x000fc60000000000 */
[-C--:B------:R-:W-:Y:S02]  /*3a80*/  ISETP.GE.AND P1, PT, R73, R126.reuse, PT ;  /* 0x0000007e4900720c */ /* 0x080fe40003f26270 */
[----:B-1----:R-:W-:Y:S01]  /*3a90*/  HMMA.16816.F32.BF16 R44, R12, R8, R44 ;  /* 0x000000080c2c723c */ /* 0x002fe2000004182c */
[----:B------:R-:W-:Y:S01]  /*3aa0*/  VIADD R9, R81, 0x38 ;  /* 0x0000003851097836 */ /* 0x000fe20000000000 */
[----:B------:R-:W-:Y:S02]  /*3ab0*/  FSEL R73, R67, -INF , !P0 ;  /* 0xff80000043497808 */ /* 0x000fe40004000000 */
[-C--:B------:R-:W-:Y:S02]  /*3ac0*/  ISETP.GE.AND P0, PT, R77, R126.reuse, PT ;  /* 0x0000007e4d00720c */ /* 0x080fe40003f06270 */
[----:B------:R-:W-:Y:S02]  /*3ad0*/  FSEL R77, R59, -INF , !P3 ;  /* 0xff8000003b4d7808 */ /* 0x000fe40005800000 */
[----:B------:R-:W-:Y:S01]  /*3ae0*/  HMMA.16816.F32.BF16 R36, R104, R84, R36 ;  /* 0x000000546824723c */ /* 0x000fe20000041824 */
[----:B------:R-:W-:Y:S01]  /*3af0*/  ISETP.GE.AND P3, PT, R9, R126, PT ;  /* 0x0000007e0900720c */ /* 0x000fe20003f66270 */
[----:B------:R-:W-:Y:S01]  /*3b00*/  VIADD R9, R81, 0x39 ;  /* 0x0000003951097836 */ /* 0x000fe20000000000 */
[----:B------:R-:W-:-:S02]  /*3b10*/  FSEL R84, R60, -INF , !P6 ;  /* 0xff8000003c547808 */ /* 0x000fc40007000000 */
[----:B------:R-:W-:Y:S02]  /*3b20*/  FSEL R85, R63, -INF , !P5 ;  /* 0xff8000003f557808 */ /* 0x000fe40006800000 */
[----:B------:R-:W-:Y:S01]  /*3b30*/  FSEL R145, R54, -INF , !P2 ;  /* 0xff80000036917808 */ /* 0x000fe20005000000 */
[----:B------:R-:W-:Y:S01]  /*3b40*/  HMMA.16816.F32.BF16 R32, R104, R86, R32 ;  /* 0x000000566820723c */ /* 0x000fe20000041820 */
[----:B------:R-:W-:Y:S02]  /*3b50*/  FSEL R86, R61, -INF , !P5 ;  /* 0xff8000003d567808 */ /* 0x000fe40006800000 */
[----:B------:R-:W-:Y:S02]  /*3b60*/  FSEL R144, R52, -INF , !P2 ;  /* 0xff80000034907808 */ /* 0x000fe40005000000 */
[----:B------:R-:W-:Y:S02]  /*3b70*/  ISETP.GE.AND P2, PT, R9, R126, PT ;  /* 0x0000007e0900720c */ /* 0x000fe40003f46270 */
[----:B------:R-:W-:Y:S01]  /*3b80*/  FSEL R87, R58, -INF , !P4 ;  /* 0xff8000003a577808 */ /* 0x000fe20006000000 */
[----:B------:R-:W-:Y:S01]  /*3b90*/  HMMA.16816.F32.BF16 R48, R12, R74, R48 ;  /* 0x0000004a0c30723c */ /* 0x000fe20000041830 */
[----:B------:R-:W-:-:S02]  /*3ba0*/  FSEL R75, R62, -INF , !P6 ;  /* 0xff8000003e4b7808 */ /* 0x000fc40007000000 */
[----:B------:R-:W1:Y:S01]  /*3bb0*/  LDSM.16.M88.4 R60, [R169+0x8400] ;  /* 0x00840000a93c783b */ /* 0x000e620000000200 */
[-C--:B------:R-:W-:Y:S01]  /*3bc0*/  ISETP.GE.AND P6, PT, R65, R126.reuse, PT ;  /* 0x0000007e4100720c */ /* 0x080fe20003fc6270 */
[----:B------:R-:W-:Y:S01]  /*3bd0*/  VIADD R65, R81, 0x30 ;  /* 0x0000003051417836 */ /* 0x000fe20000000000 */
[----:B------:R-:W-:Y:S01]  /*3be0*/  FSEL R149, R55, -INF , !P1 ;  /* 0xff80000037957808 */ /* 0x000fe20004800000 */
[----:B------:R-:W-:Y:S01]  /*3bf0*/  VIADD R55, R81, 0x41 ;  /* 0x0000004151377836 */ /* 0x000fe20000000000 */
[----:B------:R-:W-:Y:S01]  /*3c00*/  HMMA.16816.F32.BF16 R40, R12, R10, R40 ;  /* 0x0000000a0c28723c */ /* 0x000fe20000041828 */
[----:B------:R-:W2:Y:S01]  /*3c10*/  LDSM.16.M88.4 R8, [R169+0x8800] ;  /* 0x00880000a908783b */ /* 0x000ea20000000200 */
[----:B------:R-:W-:Y:S01]  /*3c20*/  ISETP.GE.AND P5, PT, R65, R126, PT ;  /* 0x0000007e4100720c */ /* 0x000fe20003fa6270 */
[----:B------:R-:W-:Y:S01]  /*3c30*/  VIADD R65, R81, 0x31 ;  /* 0x0000003151417836 */ /* 0x000fe20000000000 */
[----:B------:R-:W-:Y:S01]  /*3c40*/  FSEL R146, R53, -INF , !P1 ;  /* 0xff80000035927808 */ /* 0x000fe20004800000 */
[----:B------:R-:W-:Y:S01]  /*3c50*/  VIADD R53, R81, 0x48 ;  /* 0x0000004851357836 */ /* 0x000fe20000000000 */
[----:B------:R-:W-:-:S02]  /*3c60*/  FSEL R137, R46, -INF , !P5 ;  /* 0xff8000002e897808 */ /* 0x000fc40006800000 */
[C---:B---3--:R-:W-:Y:S01]  /*3c70*/  HMMA.16816.F32.BF16 R36, R12.reuse, R68, R36 ;  /* 0x000000440c24723c */ /* 0x048fe20000041824 */
[----:B------:R-:W-:Y:S02]  /*3c80*/  FSEL R64, R44, -INF , !P5 ;  /* 0xff8000002c407808 */ /* 0x000fe40006800000 */
[----:B------:R-:W-:Y:S01]  /*3c90*/  FSEL R150, R49, -INF , !P6 ;  /* 0xff80000031967808 */ /* 0x000fe20007000000 */
[----:B------:R-:W-:Y:S01]  /*3ca0*/  VIADD R49, R81, 0x49 ;  /* 0x0000004951317836 */ /* 0x000fe20000000000 */
[-C--:B------:R-:W-:Y:S02]  /*3cb0*/  ISETP.GE.AND P4, PT, R65, R126.reuse, PT ;  /* 0x0000007e4100720c */ /* 0x080fe40003f86270 */
[-C--:B------:R-:W-:Y:S01]  /*3cc0*/  ISETP.GE.AND P1, PT, R57, R126.reuse, PT ;  /* 0x0000007e3900720c */ /* 0x080fe20003f26270 */
[----:B------:R-:W-:Y:S01]  /*3cd0*/  HMMA.16816.F32.BF16 R68, R12, R70, R32 ;  /* 0x000000460c44723c */ /* 0x000fe20000041820 */
[----:B------:R-:W3:Y:S01]  /*3ce0*/  LDSM.16.M88.4 R32, [R169+0x8c00] ;  /* 0x008c0000a920783b */ /* 0x000ee20000000200 */
[-C--:B------:R-:W-:Y:S01]  /*3cf0*/  ISETP.GE.AND P5, PT, R49, R126.reuse, PT ;  /* 0x0000007e3100720c */ /* 0x080fe20003fa6270 */
[----:B------:R-:W-:Y:S01]  /*3d00*/  VIADD R49, R81, 0x50 ;  /* 0x0000005051317836 */ /* 0x000fe20000000000 */
[----:B------:R-:W-:Y:S01]  /*3d10*/  FSEL R130, R45, -INF , !P4 ;  /* 0xff8000002d827808 */ /* 0x000fe20006000000 */
[----:B------:R-:W-:Y:S01]  /*3d20*/  VIADD R45, R81, 0x58 ;  /* 0x00000058512d7836 */ /* 0x000fe20000000000 */
[----:B------:R-:W-:Y:S01]  /*3d30*/  FSEL R139, R43, -INF , !P2 ;  /* 0xff8000002b8b7808 */ /* 0x000fe20005000000 */
[----:B------:R-:W-:Y:S01]  /*3d40*/  VIADD R43, R81, 0x59 ;  /* 0x00000059512b7836 */ /* 0x000fe20000000000 */
[----:B------:R-:W-:Y:S01]  /*3d50*/  FSEL R141, R47, -INF , !P4 ;  /* 0xff8000002f8d7808 */ /* 0x000fe20006000000 */
[----:B------:R-:W-:Y:S01]  /*3d60*/  VIADD R47, R81, 0x51 ;  /* 0x00000051512f7836 */ /* 0x000fe20000000000 */
[----:B------:R-:W-:Y:S01]  /*3d70*/  ISETP.GE.AND P4, PT, R49, R126, PT ;  /* 0x0000007e3100720c */ /* 0x000fe20003f86270 */
[----:B------:R-:W-:-:S04]  /*3d80*/  DEPBAR.LE SB0, 0x0 ;  /* 0x000080000000791a */ /* 0x000fc80000000000 */
[----:B------:R-:W-:Y:S01]  /*3d90*/  FSEL R142, R41, -INF , !P2 ;  /* 0xff800000298e7808 */ /* 0x000fe20005000000 */
[----:B------:R-:W-:Y:S01]  /*3da0*/  VIADD R41, R81, 0x60 ;  /* 0x0000006051297836 */ /* 0x000fe20000000000 */
[----:B------:R-:W-:Y:S01]  /*3db0*/  FSEL R133, R38, -INF , !P1 ;  /* 0xff80000026857808 */ /* 0x000fe20004800000 */
[C---:B-1----:R-:W-:Y:S01]  /*3dc0*/  HMMA.16816.F32.BF16 R28, R12.reuse, R60, R28 ;  /* 0x0000003c0c1c723c */ /* 0x042fe2000004181c */
[----:B------:R-:W-:Y:S02]  /*3dd0*/  FSEL R136, R36, -INF , !P1 ;  /* 0xff80000024887808 */ /* 0x000fe40004800000 */
[-C--:B------:R-:W-:Y:S02]  /*3de0*/  ISETP.GE.AND P2, PT, R45, R126.reuse, PT ;  /* 0x0000007e2d00720c */ /* 0x080fe40003f46270 */
[----:B------:R-:W-:Y:S02]  /*3df0*/  ISETP.GE.AND P1, PT, R43, R126, PT ;  /* 0x0000007e2b00720c */ /* 0x000fe40003f26270 */
[----:B------:R-:W-:Y:S01]  /*3e00*/  FSEL R129, R71, -INF , !P5 ;  /* 0xff80000047817808 */ /* 0x000fe20006800000 */
[----:B------:R-:W-:Y:S01]  /*3e10*/  HMMA.16816.F32.BF16 R24, R12, R62, R24 ;  /* 0x0000003e0c18723c */ /* 0x000fe20000041818 */
[----:B------:R-:W-:-:S02]  /*3e20*/  FSEL R138, R69, -INF , !P5 ;  /* 0xff800000458a7808 */ /* 0x000fc40006800000 */
[----:B------:R-:W-:Y:S02]  /*3e30*/  FSEL R143, R42, -INF , !P3 ;  /* 0xff8000002a8f7808 */ /* 0x000fe40005800000 */
[----:B------:R-:W-:Y:S02]  /*3e40*/  FSEL R134, R40, -INF , !P3 ;  /* 0xff80000028867808 */ /* 0x000fe40005800000 */
[----:B------:R-:W-:Y:S01]  /*3e50*/  FSEL R151, R50, -INF , !P0 ;  /* 0xff80000032977808 */ /* 0x000fe20004000000 */
[----:B--2---:R-:W-:Y:S01]  /*3e60*/  HMMA.16816.F32.BF16 R16, R12, R10, R16 ;  /* 0x0000000a0c10723c */ /* 0x004fe20000041810 */
[----:B------:R-:W-:Y:S01]  /*3e70*/  VIADD R11, R81, 0x69 ;  /* 0x00000069510b7836 */ /* 0x000fe20000000000 */
[----:B------:R-:W-:Y:S02]  /*3e80*/  FSEL R148, R48, -INF , !P0 ;  /* 0xff80000030947808 */ /* 0x000fe40004000000 */
[----:B------:R-:W-:Y:S02]  /*3e90*/  FSEL R121, R30, -INF , !P4 ;  /* 0xff8000001e797808 */ /* 0x000fe40006000000 */
[----:B------:R-:W-:-:S02]  /*3ea0*/  FSEL R122, R28, -INF , !P4 ;  /* 0xff8000001c7a7808 */ /* 0x000fc40006000000 */
[C---:B------:R-:W-:Y:S01]  /*3eb0*/  HMMA.16816.F32.BF16 R20, R12.reuse, R8, R20 ;  /* 0x000000080c14723c */ /* 0x040fe20000041814 */
[----:B------:R-:W-:Y:S01]  /*3ec0*/  VIADD R9, R81, 0x68 ;  /* 0x0000006851097836 */ /* 0x000fe20000000000 */
[-C--:B------:R-:W-:Y:S01]  /*3ed0*/  ISETP.GE.AND P4, PT, R11, R126.reuse, PT ;  /* 0x0000007e0b00720c */ /* 0x080fe20003f86270 */
[----:B------:R-:W-:Y:S01]  /*3ee0*/  VIADD R11, R81, 0x71 ;  /* 0x00000071510b7836 */ /* 0x000fe20000000000 */
[----:B------:R-:W-:Y:S02]  /*3ef0*/  FSEL R128, R24, -INF , !P2 ;  /* 0xff80000018807808 */ /* 0x000fe40005000000 */
[-C--:B------:R-:W-:Y:S01]  /*3f00*/  ISETP.GE.AND P5, PT, R9, R126.reuse, PT ;  /* 0x0000007e0900720c */ /* 0x080fe20003fa6270 */
[----:B------:R-:W-:Y:S01]  /*3f10*/  VIADD R9, R81, 0x70 ;  /* 0x0000007051097836 */ /* 0x000fe20000000000 */
[----:B---3--:R-:W-:Y:S01]  /*3f20*/  HMMA.16816.F32.BF16 R112, R12, R32, R112 ;  /* 0x000000200c70723c */ /* 0x008fe20000041870 */
[----:B------:R-:W-:Y:S02]  /*3f30*/  FSEL R124, R25, -INF , !P1 ;  /* 0xff800000197c7808 */ /* 0x000fe40004800000 */
[----:B------:R-:W-:-:S02]  /*3f40*/  ISETP.GE.AND P3, PT, R47, R126, PT ;  /* 0x0000007e2f00720c */ /* 0x000fc40003f66270 */
[----:B------:R-:W-:Y:S02]  /*3f50*/  FSEL R25, R19, -INF , !P4 ;  /* 0xff80000013197808 */ /* 0x000fe40006000000 */
[----:B------:R-:W-:Y:S01]  /*3f60*/  FSEL R24, R17, -INF , !P4 ;  /* 0xff80000011187808 */ /* 0x000fe20006000000 */
[----:B------:R-:W-:Y:S01]  /*3f70*/  HMMA.16816.F32.BF16 R108, R12, R34, R108 ;  /* 0x000000220c6c723c */ /* 0x000fe2000004186c */
[----:B------:R-:W-:Y:S02]  /*3f80*/  ISETP.GE.AND P0, PT, R55, R126, PT ;  /* 0x0000007e3700720c */ /* 0x000fe40003f06270 */
[----:B------:R-:W-:Y:S02]  /*3f90*/  ISETP.NE.AND P4, PT, R6, 0x1, PT ;  /* 0x000000010600780c */ /* 0x000fe40003f85270 */
[----:B------:R-:W-:Y:S02]  /*3fa0*/  FSEL R119, R31, -INF , !P3 ;  /* 0xff8000001f777808 */ /* 0x000fe40005800000 */
[----:B------:R-:W-:-:S02]  /*3fb0*/  FSEL R120, R29, -INF , !P3 ;  /* 0xff8000001d787808 */ /* 0x000fc40005800000 */
[----:B------:R-:W-:Y:S01]  /*3fc0*/  FSEL R132, R37, -INF , !P0 ;  /* 0xff80000025847808 */ /* 0x000fe20004000000 */
[----:B------:R-:W-:Y:S01]  /*3fd0*/  VIADD R37, R81, 0x61 ;  /* 0x0000006151257836 */ /* 0x000fe20000000000 */
[----:B------:R-:W-:Y:S01]  /*3fe0*/  BAR.SYNC.DEFER_BLOCKING 0x0 ;  /* 0x0000000000007b1d */ /* 0x000fe20000010000 */
[-C--:B------:R-:W-:Y:S01]  /*3ff0*/  ISETP.GE.AND P3, PT, R9, R126.reuse, PT ;  /* 0x0000007e0900720c */ /* 0x080fe20003f66270 */
[----:B------:R-:W-:Y:S01]  /*4000*/  VIADD R9, R81, 0x78 ;  /* 0x0000007851097836 */ /* 0x000fe20000000000 */
[----:B------:R-:W-:Y:S01]  /*4010*/  FSEL R147, R51, -INF , !P6 ;  /* 0xff80000033937808 */ /* 0x000fe20007000000 */
[----:B------:R-:W-:Y:S01]  /*4020*/  VIADD R81, R81, 0x79 ;  /* 0x0000007951517836 */ /* 0x000fe20000000000 */
[----:B------:R-:W-:Y:S02]  /*4030*/  FSEL R131, R39, -INF , !P0 ;  /* 0xff80000027837808 */ /* 0x000fe40004000000 */
[-C--:B------:R-:W-:Y:S02]  /*4040*/  ISETP.GE.AND P6, PT, R53, R126.reuse, PT ;  /* 0x0000007e3500720c */ /* 0x080fe40003fc6270 */
[----:B------:R-:W-:-:S02]  /*4050*/  ISETP.GE.AND P0, PT, R41, R126, PT ;  /* 0x0000007e2900720c */ /* 0x000fc40003f06270 */
[----:B------:R-:W-:Y:S02]  /*4060*/  FSEL R125, R26, -INF , !P2 ;  /* 0xff8000001a7d7808 */ /* 0x000fe40005000000 */
[----:B------:R-:W-:Y:S02]  /*4070*/  FSEL R65, R27, -INF , !P1 ;  /* 0xff8000001b417808 */ /* 0x000fe40004800000 */
[----:B------:R-:W-:Y:S02]  /*4080*/  FSEL R135, R70, -INF , !P6 ;  /* 0xff80000046877808 */ /* 0x000fe40007000000 */
[----:B------:R-:W-:Y:S02]  /*4090*/  FSEL R140, R68, -INF , !P6 ;  /* 0xff800000448c7808 */ /* 0x000fe40007000000 */
[----:B------:R-:W-:Y:S02]  /*40a0*/  FSEL R27, R22, -INF , !P0 ;  /* 0xff800000161b7808 */ /* 0x000fe40004000000 */
[----:B------:R-:W-:-:S02]  /*40b0*/  FSEL R26, R20, -INF , !P0 ;  /* 0xff800000141a7808 */ /* 0x000fc40004000000 */
[-C--:B------:R-:W-:Y:S02]  /*40c0*/  ISETP.GE.AND P6, PT, R37, R126.reuse, PT ;  /* 0x0000007e2500720c */ /* 0x080fe40003fc6270 */
[-C--:B------:R-:W-:Y:S02]  /*40d0*/  ISETP.GE.AND P2, PT, R11, R126.reuse, PT ;  /* 0x0000007e0b00720c */ /* 0x080fe40003f46270 */
[-C--:B------:R-:W-:Y:S02]  /*40e0*/  ISETP.GE.AND P1, PT, R9, R126.reuse, PT ;  /* 0x0000007e0900720c */ /* 0x080fe40003f26270 */
[----:B------:R-:W-:Y:S02]  /*40f0*/  ISETP.GE.AND P0, PT, R81, R126, PT ;  /* 0x0000007e5100720c */ /* 0x000fe40003f06270 */
        /* <DEDUP_REMOVED lines=11> */
[----:B------:R-:W-:Y:S01]  /*41b0*/  FSEL R42, R109, -INF , !P0 ;  /* 0xff8000006d2a7808 */ /* 0x000fe20004000000 */
[----:B------:R-:W-:Y:S06]  /*41c0*/  @!P4 BRA `(.L_x_633) ;  /* 0x000000080064c947 */ /* 0x000fec0003800000 */
        /* <DEDUP_REMOVED lines=13> */
.L_x_635:
        /* <DEDUP_REMOVED lines=16> */
[----:B------:R-:W-:Y:S02]  /*43a0*/  IMAD.HI.U32 R13, R17, R13, R16 ;  /* 0x0000000d110d7227 */ /* 0x000fe400078e0010 */
[----:B------:R-:W2:Y:S04]  /*43b0*/  LD.E.64 R16, desc[UR4][R2.64+0x20] ;  /* 0x0000200402107980 */ /* 0x000ea8000c101b00 */
[----:B------:R-:W-:-:S04]  /*43c0*/  IMAD.HI.U32 R11, R13, R0, RZ ;  /* 0x000000000d0b7227 */ /* 0x000fc800078e00ff */
[----:B------:R-:W-:-:S04]  /*43d0*/  IMAD.HI.U32 R13, R13, R8, RZ ;  /* 0x000000080d0d7227 */ /* 0x000fc800078e00ff */
[-C--:B------:R-:W-:Y:S01]  /*43e0*/  IMAD R15, R11, R9.reuse, R0 ;  /* 0x000000090b0f7224 */ /* 0x080fe200078e0200 */
[----:B------:R-:W-:Y:S01]  /*43f0*/  LOP3.LUT R0, R189, R14, RZ, 0x3c, !PT ;  /* 0x0000000ebd007212 */ /* 0x000fe200078e3cff */
[----:B------:R-:W-:-:S03]  /*4400*/  IMAD R9, R13, R9, R8 ;  /* 0x000000090d097224 */ /* 0x000fc600078e0208 */
[C---:B------:R-:W-:Y:S02]  /*4410*/  ISETP.GT.U32.AND P1, PT, R10.reuse, R15, PT ;  /* 0x0000000f0a00720c */ /* 0x040fe40003f24070 */
[----:B------:R-:W-:Y:S02]  /*4420*/  ISETP.GT.U32.AND P3, PT, R10, R9, PT ;  /* 0x000000090a00720c */ /* 0x000fe40003f64070 */
[----:B------:R-:W-:Y:S02]  /*4430*/  ISETP.GE.AND P2, PT, R0, RZ, PT ;  /* 0x000000ff0000720c */ /* 0x000fe40003f46270 */
[----:B------:R-:W-:-:S07]  /*4440*/  LOP3.LUT R0, RZ, R14, RZ, 0x33, !PT ;  /* 0x0000000eff007212 */ /* 0x000fce00078e33ff */
[----:B------:R-:W-:Y:S02]  /*4450*/  @!P1 IMAD.IADD R15, R15, 0x1, -R10 ;  /* 0x000000010f0f9824 */ /* 0x000fe400078e0a0a */
[-C--:B------:R-:W-:Y:S01]  /*4460*/  @!P3 IADD3 R9, PT, PT, R9, -R10.reuse, RZ ;  /* 0x8000000a0909b210 */ /* 0x080fe20007ffe0ff */
[----:B------:R-:W-:Y:S01]  /*4470*/  @!P1 VIADD R11, R11, 0x1 ;  /* 0x000000010b0b9836 */ /* 0x000fe20000000000 */
[----:B------:R-:W-:Y:S01]  /*4480*/  ISETP.NE.AND P1, PT, R14, RZ, PT ;  /* 0x000000ff0e00720c */ /* 0x000fe20003f25270 */
[----:B------:R-:W-:Y:S01]  /*4490*/  @!P3 VIADD R13, R13, 0x1 ;  /* 0x000000010d0db836 */ /* 0x000fe20000000000 */
[-C--:B------:R-:W-:Y:S02]  /*44a0*/  ISETP.GE.U32.AND P5, PT, R15, R10.reuse, PT ;  /* 0x0000000a0f00720c */ /* 0x080fe40003fa6070 */
[----:B------:R-:W-:-:S11]  /*44b0*/  ISETP.GE.U32.AND P6, PT, R9, R10, PT ;  /* 0x0000000a0900720c */ /* 0x000fd60003fc6070 */
[----:B------:R-:W-:Y:S02]  /*44c0*/  @P5 IADD3 R11, PT, PT, R11, 0x1, RZ ;  /* 0x000000010b0b5810 */ /* 0x000fe40007ffe0ff */
        /* <DEDUP_REMOVED lines=25> */
.L_x_636:
[----:B------:R-:W-:Y:S05]  /*4660*/  BSYNC.RECONVERGENT B0 ;  /* 0x0000000000007941 */ /* 0x000fea0003800200 */
.L_x_634:
[-C--:B------:R-:W-:Y:S01]  /*4670*/  ISETP.GE.AND P2, PT, R194, R190.reuse, PT ;  /* 0x000000bec200720c */ /* 0x080fe20003f46270 */
[----:B------:R-:W-:Y:S01]  /*4680*/  IMAD.SHL.U32 R9, R174, 0x40, RZ ;  /* 0x00000040ae097824 */ /* 0x000fe200078e00ff */
[-C--:B------:R-:W-:Y:S01]  /*4690*/  ISETP.GE.AND P1, PT, R180, R190.reuse, PT ;  /* 0x000000beb400720c */ /* 0x080fe20003f26270 */
[----:B------:R-:W-:Y:S01]  /*46a0*/  BSSY.RECONVERGENT B0, `(.L_x_637) ;  /* 0x000004a000007945 */ /* 0x000fe20003800200 */
[----:B------:R-:W-:Y:S02]  /*46b0*/  ISETP.GE.AND P0, PT, R179, R190, PT ;  /* 0x000000beb300720c */ /* 0x000fe40003f06270 */
[C---:B------:R-:W-:Y:S02]  /*46c0*/  IADD3 R10, P3, PT, R9.reuse, R182, RZ ;  /* 0x000000b6090a7210 */ /* 0x040fe40007f7e0ff */
[----:B------:R-:W-:Y:S02]  /*46d0*/  SHF.L.U64.HI R0, R174, 0x6, R175 ;  /* 0x00000006ae007819 */ /* 0x000fe400000102af */
[----:B------:R-:W-:-:S03]  /*46e0*/  IADD3 R8, P5, PT, R9, R10, RZ ;  /* 0x0000000a09087210 */ /* 0x000fc60007fbe0ff */
[--C-:B------:R-:W-:Y:S02]  /*46f0*/  @!P2 IMAD.MOV.U32 R183, RZ, RZ, R181.reuse ;  /* 0x000000ffffb7a224 */ /* 0x100fe400078e00b5 */
[C---:B------:R-:W-:Y:S01]  /*4700*/  IMAD.X R11, R0.reuse, 0x1, R181, P3 ;  /* 0x00000001000b7824 */ /* 0x040fe200018e06b5 */
[----:B------:R-:W-:Y:S02]  /*4710*/  IADD3 R12, P3, PT, R9, R8, RZ ;  /* 0x00000008090c7210 */ /* 0x000fe40007f7e0ff */
[----:B------:R-:W-:Y:S01]  /*4720*/  @!PT LDS RZ, [RZ] ;  /* 0x00000000fffff984 */ /* 0x000fe20000000800 */
[----:B------:R-:W-:Y:S01]  /*4730*/  @!PT LDS RZ, [RZ] ;  /* 0x00000000fffff984 */ /* 0x000fe20000000800 */
[----:B------:R-:W-:Y:S01]  /*4740*/  @!PT LDS RZ, [RZ] ;  /* 0x00000000fffff984 */ /* 0x000fe20000000800 */
[----:B------:R1:W-:Y:S01]  /*4750*/  @!P2 LDGSTS.E.BYPASS.LTC128B.128 [R191+0x3000], desc[UR4][R182.64] ;  /* 0x03000000b6bfafae */ /* 0x0003e2000b981a04 */
[----:B------:R-:W-:-:S03]  /*4760*/  IMAD.X R9, R0, 0x1, R11, P5 ;  /* 0x0000000100097824 */ /* 0x000fc600028e060b */
[----:B------:R2:W-:Y:S01]  /*4770*/  @P2 STS.128 [R191+0x3000], RZ ;  /* 0x003000ffbf002388 */ /* 0x0005e20000000c00 */
[----:B------:R-:W-:Y:S02]  /*4780*/  IMAD.X R13, R0, 0x1, R9, P3 ;  /* 0x00000001000d7824 */ /* 0x000fe400018e0609 */
[----:B-1----:R-:W-:-:S05]  /*4790*/  @!P1 IMAD.MOV.U32 R183, RZ, RZ, R181 ;  /* 0x000000ffffb79224 */ /* 0x002fca00078e00b5 */
[----:B------:R-:W-:Y:S01]  /*47a0*/  @!PT LDS RZ, [RZ] ;  /* 0x00000000fffff984 */ /* 0x000fe20000000800 */
[----:B------:R-:W-:Y:S01]  /*47b0*/  @!PT LDS RZ, [RZ] ;  /* 0x00000000fffff984 */ /* 0x000fe20000000800 */
[----:B------:R-:W-:Y:S01]  /*47c0*/  @!PT LDS RZ, [RZ] ;  /* 0x00000000fffff984 */ /* 0x000fe20000000800 */
[----:B------:R1:W-:Y:S04]  /*47d0*/  @!P1 LDGSTS.E.BYPASS.LTC128B.128 [R191+0x5000], desc[UR4][R182.64+0x40] ;  /* 0x05000040b6bf9fae */ /* 0x0003e8000b981a04 */
[----:B------:R2:W-:Y:S01]  /*47e0*/  @P1 STS.128 [R191+0x5000], RZ ;  /* 0x005000ffbf001388 */ /* 0x0005e20000000c00 */
[----:B-1----:R-:W-:-:S05]  /*47f0*/  @!P0 IMAD.MOV.U32 R183, RZ, RZ, R181 ;  /* 0x000000ffffb78224 */ /* 0x002fca00078e00b5 */
        /* <DEDUP_REMOVED lines=51> */
.L_x_638:
[----:B------:R3:W-:Y:S02]  /*4b30*/  STS.128 [R191+0x8800], RZ ;  /* 0x008800ffbf007388 */ /* 0x0007e40000000c00 */
.L_x_639:
[----:B------:R-:W-:Y:S05]  /*4b40*/  BSYNC.RECONVERGENT B0 ;  /* 0x0000000000007941 */ /* 0x000fea0003800200 */
.L_x_637:
[----:B------:R-:W0:Y:S02]  /*4b50*/  LDGDEPBAR ;  /* 0x00000000000079af */ /* 0x000e240000000000 */
.L_x_633:
[----:B------:R-:W-:Y:S05]  /*4b60*/  BSYNC.RECONVERGENT B1 ;  /* 0x0000000000017941 */ /* 0x000fea0003800200 */
.L_x_632:
[----:B------:R-:W4:Y:S01]  /*4b70*/  LD.E R55, desc[UR4][R2.64+0xdc] ;  /* 0x0000dc0402377980 */ /* 0x000f22000c101900 */
[----:B--2---:R-:W-:Y:S02]  /*4b80*/  FMNMX3.FTZ R10, R79, R83, R66, !PT ;  /* 0x000000534f0a7276 */ /* 0x004fe40007810042 */
        /* <DEDUP_REMOVED lines=32> */
[----:B------:R-:W2:Y:S03]  /*4d90*/  SHFL.BFLY PT, R11, R10, 0x2, 0x1f ;  /* 0x0c401f000a0b7f89 */ /* 0x000ea600000e0000 */
[----:B------:R-:W-:Y:S01]  /*4da0*/  LEA R168, R5, R170, 0x1 ;  /* 0x000000aa05a87211 */ /* 0x000fe200078e08ff */
[----:B------:R-:W5:Y:S04]  /*4db0*/  SHFL.BFLY PT, R9, R8, 0x2, 0x1f ;  /* 0x0c401f0008097f89 */ /* 0x000f6800000e0000 */
[----:B-1----:R-:W-:Y:S04]  /*4dc0*/  LDSM.16.MT88.4 R12, [R170+0xb400] ;  /* 0x00b40000aa0c783b */ /* 0x002fe80000004200 */
[----:B------:R-:W-:Y:S04]  /*4dd0*/  LDSM.16.MT88.4 R108, [R170+0x9000] ;  /* 0x00900000aa6c783b */ /* 0x000fe80000004200 */
[----:B------:R-:W-:Y:S04]  /*4de0*/  LDSM.16.MT88.4 R96, [R170+0xd000] ;  /* 0x00d00000aa60783b */ /* 0x000fe80000004200 */
[----:B------:R-:W-:Y:S01]  /*4df0*/  LDSM.16.MT88.4 R16, [R168+0x9400] ;  /* 0x00940000a810783b */ /* 0x000fe20000004200 */
[----:B--2---:R-:W-:-:S03]  /*4e00*/  FMNMX.FTZ R11, R10, R11, !PT ;  /* 0x0000000b0a0b7209 */ /* 0x004fc60007810000 */
[----:B------:R-:W-:Y:S01]  /*4e10*/  LDSM.16.MT88.4 R20, [R170+0x9400] ;  /* 0x00940000aa14783b */ /* 0x000fe20000004200 */
[----:B-----5:R-:W-:-:S03]  /*4e20*/  FMNMX.FTZ R9, R8, R9, !PT ;  /* 0x0000000908097209 */ /* 0x020fc60007810000 */
[----:B------:R-:W1:Y:S04]  /*4e30*/  SHFL.BFLY PT, R0, R11, 0x1, 0x1f ;  /* 0x0c201f000b007f89 */ /* 0x000e6800000e0000 */
[----:B------:R-:W2:Y:S01]  /*4e40*/  SHFL.BFLY PT, R116, R9, 0x1, 0x1f ;  /* 0x0c201f0009747f89 */ /* 0x000ea200000e0000 */
[----:B-1----:R-:W-:Y:S02]  /*4e50*/  FMNMX.FTZ R0, R11, R0, !PT ;  /* 0x000000000b007209 */ /* 0x002fe40007810000 */
[----:B--2---:R-:W-:Y:S02]  /*4e60*/  FMNMX.FTZ R116, R9, R116, !PT ;  /* 0x0000007409747209 */ /* 0x004fe40007810000 */
[----:B------:R-:W-:Y:S01]  /*4e70*/  FSETP.NEU.FTZ.AND P0, PT, R0, -INF , PT ;  /* 0xff8000000000780b */ /* 0x000fe20003f1d000 */
[----:B----4-:R-:W-:-:S02]  /*4e80*/  FMUL.FTZ R52, R55, R0 ;  /* 0x0000000037347220 */ /* 0x010fc40000410000 */
        /* <DEDUP_REMOVED lines=23> */
[----:B------:R-:W4:Y:S01]  /*5000*/  LDSM.16.MT88.4 R72, [R168+0x9000] ;  /* 0x00900000a848783b */ /* 0x000f220000004200 */
[-CC-:B------:R-:W-:Y:S01]  /*5010*/  FFMA.FTZ R36, R145, R55.reuse, -R52.reuse ;  /* 0x0000003791247223 */ /* 0x180fe20000010834 */
[-CC-:B------:R-:W-:Y:S01]  /*5020*/  FFMA.FTZ R33, R149, R55.reuse, -R52.reuse ;  /* 0x0000003795217223 */ /* 0x180fe20000010834 */
[-CC-:B------:R-:W-:Y:S01]  /*5030*/  FFMA.FTZ R30, R151, R55.reuse, -R52.reuse ;  /* 0x00000037971e7223 */ /* 0x180fe20000010834 */
[----:B------:R-:W5:Y:S01]  /*5040*/  LDSM.16.MT88.4 R88, [R168+0xb000] ;  /* 0x00b00000a858783b */ /* 0x000f620000004200 */
        /* <DEDUP_REMOVED lines=9> */
[--C-:B------:R-:W-:Y:S01]  /*50e0*/  FFMA.FTZ R64, R64, R55, -R53.reuse ;  /* 0x0000003740407223 */ /* 0x100fe20000010835 */
[----:B------:R-:W3:Y:S01]  /*50f0*/  MUFU.EX2 R66, R66 ;  /* 0x0000004200427308 */ /* 0x000ee20000000800 */
        /* <DEDUP_REMOVED lines=15> */
[----:B------:R-:W2:Y:S01]  /*51f0*/  MUFU.EX2 R117, R117 ;  /* 0x0000007500757308 */ /* 0x000ea20000000800 */
[----:B---3--:R-:W-:Y:S01]  /*5200*/  F2FP.BF16.F32.PACK_AB R107, R66, R67 ;  /* 0x00000043426b723e */ /* 0x008fe200000010ff */
[-CC-:B------:R-:W-:Y:S01]  /*5210*/  FFMA.FTZ R119, R125, R55.reuse, -R52.reuse ;  /* 0x000000377d777223 */ /* 0x180fe20000010834 */
[-CC-:B------:R-:W-:Y:S01]  /*5220*/  FFMA.FTZ R137, R120, R55.reuse, -R53.reuse ;  /* 0x0000003778897223 */ /* 0x180fe20000010835 */
[-CC-:B------:R-:W-:Y:S01]  /*5230*/  FFMA.FTZ R125, R124, R55.reuse, -R53.reuse ;  /* 0x000000377c7d7223 */ /* 0x180fe20000010835 */
[-CC-:B------:R-:W-:Y:S01]  /*5240*/  FFMA.FTZ R121, R121, R55.reuse, -R52.reuse ;  /* 0x0000003779797223 */ /* 0x180fe20000010834 */
[-CC-:B------:R-:W-:Y:S01]  /*5250*/  FFMA.FTZ R122, R122, R55.reuse, -R53.reuse ;  /* 0x000000377a7a7223 */ /* 0x180fe20000010835 */
[-CC-:B------:R-:W-:Y:S01]  /*5260*/  FFMA.FTZ R120, R128, R55.reuse, -R53.reuse ;  /* 0x0000003780787223 */ /* 0x180fe20000010835 */
[----:B------:R-:W-:Y:S01]  /*5270*/  MUFU.EX2 R123, R123 ;  /* 0x0000007b007b7308 */ /* 0x000fe20000000800 */
[-C--:B------:R-:W-:Y:S01]  /*5280*/  FFMA.FTZ R124, R65, R55.reuse, -R52 ;  /* 0x00000037417c7223 */ /* 0x080fe20000010834 */
[----:B------:R-:W-:Y:S01]  /*5290*/  FADD.FTZ R126, R127, R126 ;  /* 0x0000007e7f7e7221 */ /* 0x000fe20000010000 */
[-CC-:B------:R-:W-:Y:S01]  /*52a0*/  FFMA.FTZ R65, R27, R55.reuse, -R52.reuse ;  /* 0x000000371b417223 */ /* 0x180fe20000010834 */
[-C--:B------:R-:W-:Y:S01]  /*52b0*/  FFMA.FTZ R57, R57, R55.reuse, -R52 ;  /* 0x0000003739397223 */ /* 0x080fe20000010834 */
[-CC-:B------:R-:W-:Y:S01]  /*52c0*/  FFMA.FTZ R60, R60, R55.reuse, -R53.reuse ;  /* 0x000000373c3c7223 */ /* 0x180fe20000010835 */
[----:B------:R-:W-:Y:S01]  /*52d0*/  FADD.FTZ R67, R67, R126 ;  /* 0x0000007e43437221 */ /* 0x000fe20000010000 */
[-C--:B------:R-:W-:Y:S01]  /*52e0*/  FFMA.FTZ R58, R58, R55.reuse, -R53 ;  /* 0x000000373a3a7223 */ /* 0x080fe20000010835 */
[----:B------:R-:W3:Y:S01]  /*52f0*/  MUFU.EX2 R56, R56 ;  /* 0x0000003800387308 */ /* 0x000ee20000000800 */
[----:B--2---:R-:W-:Y:S01]  /*5300*/  F2FP.BF16.F32.PACK_AB R104, R117, R118 ;  /* 0x000000767568723e */ /* 0x004fe200000010ff */
[----:B------:R-:W-:Y:S01]  /*5310*/  FADD.FTZ R118, R118, R117 ;  /* 0x0000007576767221 */ /* 0x000fe20000010000 */
[-CC-:B------:R-:W-:Y:S01]  /*5320*/  FFMA.FTZ R117, R46, R55.reuse, -R52.reuse ;  /* 0x000000372e757223 */ /* 0x180fe20000010834 */
[-C--:B------:R-:W-:Y:S01]  /*5330*/  FFMA.FTZ R202, R43, R55.reuse, -R52 ;  /* 0x000000372bca7223 */ /* 0x080fe20000010834 */
[-CC-:B------:R-:W-:Y:S01]  /*5340*/  FFMA.FTZ R46, R44, R55.reuse, -R53.reuse ;  /* 0x000000372c2e7223 */ /* 0x180fe20000010835 */
[----:B------:R-:W-:-:S02]  /*5350*/  FFMA.FTZ R203, R42, R55, -R53 ;  /* 0x000000372acb7223 */ /* 0x000fc40000010835 */
[----:B------:R-:W-:Y:S08]  /*5360*/  MUFU.EX2 R51, R51 ;  /* 0x0000003300337308 */ /* 0x000ff00000000800 */
[----:B------:R-:W2:Y:S01]  /*5370*/  MUFU.EX2 R50, R50 ;  /* 0x0000003200327308 */ /* 0x000ea20000000800 */
[----:B---3--:R-:W-:Y:S01]  /*5380*/  F2FP.BF16.F32.PACK_AB R106, R56, R123 ;  /* 0x0000007b386a723e */ /* 0x008fe200000010ff */
[----:B------:R-:W-:Y:S01]  /*5390*/  FADD.FTZ R123, R123, R118 ;  /* 0x000000767b7b7221 */ /* 0x000fe20000010000 */
[----:B------:R-:W-:Y:S01]  /*53a0*/  FADD.FTZ R118, R66, R67 ;  /* 0x0000004342767221 */ /* 0x000fe20000010000 */
[-C--:B------:R-:W-:Y:S01]  /*53b0*/  FFMA.FTZ R66, R59, R55.reuse, -R52 ;  /* 0x000000373b427223 */ /* 0x080fe20000010834 */
[-CC-:B------:R-:W-:Y:S01]  /*53c0*/  FFMA.FTZ R59, R26, R55.reuse, -R53.reuse ;  /* 0x000000371a3b7223 */ /* 0x180fe20000010835 */
[----:B------:R-:W-:-:S02]  /*53d0*/  FFMA.FTZ R67, R24, R55, -R53 ;  /* 0x0000003718437223 */ /* 0x000fc40000010835 */
[----:B------:R-:W-:Y:S01]  /*53e0*/  MUFU.EX2 R40, R40 ;  /* 0x0000002800287308 */ /* 0x000fe20000000800 */
[C---:B-1----:R-:W-:Y:S07]  /*53f0*/  HMMA.16816.F32.BF16 R76, R104.reuse, R80, RZ ;  /* 0x00000050684c723c */ /* 0x042fee00000418ff */
[----:B------:R-:W-:Y:S01]  /*5400*/  MUFU.EX2 R54, R54 ;  /* 0x0000003600367308 */ /* 0x000fe20000000800 */
[----:B------:R-:W-:Y:S01]  /*5410*/  HMMA.16816.F32.BF16 R80, R104, R82, RZ ;  /* 0x000000526850723c */ /* 0x000fe200000418ff */
[----:B--2---:R-:W-:-:S06]  /*5420*/  F2FP.BF16.F32.PACK_AB R9, R50, R51 ;  /* 0x000000333209723e */ /* 0x004fcc00000010ff */
[----:B------:R-:W1:Y:S01]  /*5430*/  MUFU.EX2 R41, R41 ;  /* 0x0000002900297308 */ /* 0x000e620000000800 */
[C---:B----4-:R-:W-:Y:S07]  /*5440*/  HMMA.16816.F32.BF16 R68, R104.reuse, R72, RZ ;  /* 0x000000486844723c */ /* 0x050fee00000418ff */
[----:B------:R-:W-:Y:S01]  /*5450*/  MUFU.EX2 R39, R39 ;  /* 0x0000002700277308 */ /* 0x000fe20000000800 */
[C---:B------:R-:W-:Y:S07]  /*5460*/  HMMA.16816.F32.BF16 R72, R104.reuse, R74, RZ ;  /* 0x0000004a6848723c */ /* 0x040fee00000418ff */
[----:B------:R-:W2:Y:S01]  /*5470*/  MUFU.EX2 R38, R38 ;  /* 0x0000002600267308 */ /* 0x000ea20000000800 */
[----:B-1----:R-:W-:Y:S01]  /*5480*/  F2FP.BF16.F32.PACK_AB R8, R41, R54 ;  /* 0x000000362908723e */ /* 0x002fe200000010ff */
[C---:B------:R-:W-:Y:S06]  /*5490*/  HMMA.16816.F32.BF16 R112, R104.reuse, R108, RZ ;  /* 0x0000006c6870723c */ /* 0x040fec00000418ff */
[----:B------:R-:W1:Y:S02]  /*54a0*/  MUFU.EX2 R35, R35 ;  /* 0x0000002300237308 */ /* 0x000e640000000800 */
[C---:B-----5:R-:W-:Y:S06]  /*54b0*/  HMMA.16816.F32.BF16 R84, R104.reuse, R88, RZ ;  /* 0x000000586854723c */ /* 0x060fec00000418ff */
[----:B------:R-:W-:Y:S01]  /*54c0*/  MUFU.EX2 R36, R36 ;  /* 0x0000002400247308 */ /* 0x000fe20000000800 */
[----:B--2---:R-:W-:Y:S01]  /*54d0*/  F2FP.BF16.F32.PACK_AB R10, R38, R39 ;  /* 0x00000027260a723e */ /* 0x004fe200000010ff */
        /* <DEDUP_REMOVED lines=9> */
[----:B------:R-:W2:Y:S02]  /*5570*/  MUFU.EX2 R34, R34 ;  /* 0x0000002200227308 */ /* 0x000ea40000000800 */
[C---:B------:R-:W-:Y:S06]  /*5580*/  HMMA.16816.F32.BF16 R88, R104.reuse, R90, RZ ;  /* 0x0000005a6858723c */ /* 0x040fec00000418ff */
[----:B------:R-:W-:Y:S02]  /*5590*/  MUFU.EX2 R32, R32 ;  /* 0x0000002000207308 */ /* 0x000fe40000000800 */
[----:B------:R-:W-:Y:S06]  /*55a0*/  HMMA.16816.F32.BF16 R96, R104, R98, RZ ;  /* 0x000000626860723c */ /* 0x000fec00000418ff */
[----:B------:R-:W3:Y:S02]  /*55b0*/  MUFU.EX2 R31, R31 ;  /* 0x0000001f001f7308 */ /* 0x000ee40000000800 */
[C---:B------:R-:W-:Y:S06]  /*55c0*/  HMMA.16816.F32.BF16 R68, R8.reuse, R16, R68 ;  /* 0x000000100844723c */ /* 0x040fec0000041844 */
[----:B------:R-:W4:Y:S02]  /*55d0*/  MUFU.EX2 R29, R29 ;  /* 0x0000001d001d7308 */ /* 0x000f240000000800 */
[C---:B------:R-:W-:Y:S01]  /*55e0*/  HMMA.16816.F32.BF16 R72, R8.reuse, R18, R72 ;  /* 0x000000120848723c */ /* 0x040fe20000041848 */
[----:B------:R-:W5:Y:S05]  /*55f0*/  LDSM.16.MT88.4 R16, [R170+0xd400] ;  /* 0x00d40000aa10783b */ /* 0x000f6a0000004200 */
[----:B------:R-:W-:Y:S02]  /*5600*/  MUFU.EX2 R62, R62 ;  /* 0x0000003e003e7308 */ /* 0x000fe40000000800 */
[----:B------:R-:W-:Y:S06]  /*5610*/  HMMA.16816.F32.BF16 R112, R8, R20, R112 ;  /* 0x000000140870723c */ /* 0x000fec0000041870 */
[----:B------:R-:W-:Y:S02]  /*5620*/  MUFU.EX2 R61, R61 ;  /* 0x0000003d003d7308 */ /* 0x000fe40000000800 */
[C---:B-1----:R-:W-:Y:S06]  /*5630*/  HMMA.16816.F32.BF16 R100, R104.reuse, R12, RZ ;  /* 0x0000000c6864723c */ /* 0x042fec00000418ff */
[----:B------:R-:W-:Y:S02]  /*5640*/  MUFU.EX2 R5, R5 ;  /* 0x0000000500057308 */ /* 0x000fe40000000800 */
[----:B------:R-:W-:Y:S01]  /*5650*/  HMMA.16816.F32.BF16 R104, R104, R14, RZ ;  /* 0x0000000e6868723c */ /* 0x000fe200000418ff */
[----:B------:R-:W1:Y:S05]  /*5660*/  LDSM.16.MT88.4 R12, [R168+0xd400] ;  /* 0x00d40000a80c783b */ /* 0x000e6a0000004200 */
[----:B------:R-:W-:Y:S02]  /*5670*/  MUFU.EX2 R64, R64 ;  /* 0x0000004000407308 */ /* 0x000fe40000000800 */
[C---:B------:R-:W-:Y:S01]  /*5680*/  HMMA.16816.F32.BF16 R108, R8.reuse, R22, R108 ;  /* 0x00000016086c723c */ /* 0x040fe2000004186c */
[----:B------:R-:W2:Y:S05]  /*5690*/  LDSM.16.MT88.4 R20, [R168+0xb400] ;  /* 0x00b40000a814783b */ /* 0x000eaa0000004200 */
[----:B------:R-:W4:Y:S02]  /*56a0*/  MUFU.EX2 R63, R63 ;  /* 0x0000003f003f7308 */ /* 0x000f240000000800 */
[C---:B-----5:R-:W-:Y:S06]  /*56b0*/  HMMA.16816.F32.BF16 R92, R8.reuse, R16, R92 ;  /* 0x00000010085c723c */ /* 0x060fec000004185c */
[----:B------:R-:W-:Y:S02]  /*56c0*/  MUFU.EX2 R28, R28 ;  /* 0x0000001c001c7308 */ /* 0x000fe40000000800 */
[C---:B------:R-:W-:Y:S01]  /*56d0*/  HMMA.16816.F32.BF16 R96, R8.reuse, R18, R96 ;  /* 0x000000120860723c */ /* 0x040fe20000041860 */
[----:B------:R-:W5:Y:S05]  /*56e0*/  LDSM.16.MT88.4 R16, [R170+0x9800] ;  /* 0x00980000aa10783b */ /* 0x000f6a0000004200 */
[----:B------:R-:W5:Y:S08]  /*56f0*/  MUFU.EX2 R7, R7 ;  /* 0x0000000700077308 */ /* 0x000f700000000800 */
[----:B------:R-:W5:Y:S01]  /*5700*/  MUFU.EX2 R4, R4 ;  /* 0x0000000400047308 */ /* 0x000f620000000800 */
[C---:B-1----:R-:W-:Y:S07]  /*5710*/  HMMA.16816.F32.BF16 R100, R8.reuse, R12, R100 ;  /* 0x0000000c0864723c */ /* 0x042fee0000041864 */
[----:B------:R-:W-:Y:S01]  /*5720*/  MUFU.EX2 R134, R134 ;  /* 0x0000008600867308 */ /* 0x000fe20000000800 */
[C---:B------:R-:W-:Y:S01]  /*5730*/  HMMA.16816.F32.BF16 R104, R8.reuse, R14, R104 ;  /* 0x0000000e0868723c */ /* 0x040fe20000041868 */
[----:B------:R-:W1:Y:S06]  /*5740*/  LDSM.16.MT88.4 R12, [R168+0x9800] ;  /* 0x00980000a80c783b */ /* 0x000e6c0000004200 */
[----:B------:R-:W-:Y:S01]  /*5750*/  MUFU.EX2 R133, R133 ;  /* 0x0000008500857308 */ /* 0x000fe20000000800 */
[C---:B--2---:R-:W-:Y:S07]  /*5760*/  HMMA.16816.F32.BF16 R84, R8.reuse, R20, R84 ;  /* 0x000000140854723c */ /* 0x044fee0000041854 */
[----:B------:R-:W-:Y:S01]  /*5770*/  MUFU.EX2 R130, R130 ;  /* 0x0000008200827308 */ /* 0x000fe20000000800 */
[----:B------:R-:W-:Y:S01]  /*5780*/  HMMA.16816.F32.BF16 R88, R8, R22, R88 ;  /* 0x000000160858723c */ /* 0x000fe20000041858 */
[----:B------:R-:W-:Y:S01]  /*5790*/  F2FP.BF16.F32.PACK_AB R8, R34, R37 ;  /* 0x000000252208723e */ /* 0x000fe200000010ff */
[----:B------:R-:W-:Y:S01]  /*57a0*/  LDSM.16.MT88.4 R20, [R170+0xa400] ;  /* 0x00a40000aa14783b */ /* 0x000fe20000004200 */
[----:B------:R-:W-:-:S02]  /*57b0*/  F2FP.BF16.F32.PACK_AB R9, R33, R36 ;  /* 0x000000242109723e */ /* 0x000fc400000010ff */
[----:B---3--:R-:W-:Y:S02]  /*57c0*/  F2FP.BF16.F32.PACK_AB R10, R31, R32 ;  /* 0x000000201f0a723e */ /* 0x008fe400000010ff */
[----:B------:R-:W-:Y:S01]  /*57d0*/  MUFU.EX2 R136, R136 ;  /* 0x0000008800887308 */ /* 0x000fe20000000800 */
[----:B----4-:R-:W-:-:S07]  /*57e0*/  F2FP.BF16.F32.PACK_AB R11, R29, R30 ;  /* 0x0000001e1d0b723e */ /* 0x010fce00000010ff */
[C---:B-----5:R-:W-:Y:S01]  /*57f0*/  HMMA.16816.F32.BF16 R112, R8.reuse, R16, R112 ;  /* 0x000000100870723c */ /* 0x060fe20000041870 */
[----:B------:R-:W2:Y:S07]  /*5800*/  MUFU.EX2 R135, R135 ;  /* 0x0000008700877308 */ /* 0x000eae0000000800 */
[C---:B------:R-:W-:Y:S01]  /*5810*/  HMMA.16816.F32.BF16 R108, R8.reuse, R18, R108 ;  /* 0x00000012086c723c */ /* 0x040fe2000004186c */
[----:B------:R-:W3:Y:S01]  /*5820*/  LDSM.16.MT88.4 R16, [R170+0xb800] ;  /* 0x00b80000aa10783b */ /* 0x000ee20000004200 */
[----:B------:R-:W-:Y:S06]  /*5830*/  MUFU.EX2 R132, R132 ;  /* 0x0000008400847308 */ /* 0x000fec0000000800 */
[C---:B-1----:R-:W-:Y:S02]  /*5840*/  HMMA.16816.F32.BF16 R68, R8.reuse, R12, R68 ;  /* 0x0000000c0844723c */ /* 0x042fe40000041844 */
[----:B------:R-:W1:Y:S06]  /*5850*/  MUFU.EX2 R131, R131 ;  /* 0x0000008300837308 */ /* 0x000e6c0000000800 */
[C---:B------:R-:W-:Y:S01]  /*5860*/  HMMA.16816.F32.BF16 R72, R8.reuse, R14, R72 ;  /* 0x0000000e0848723c */ /* 0x040fe20000041848 */
[----:B------:R-:W4:Y:S01]  /*5870*/  LDSM.16.MT88.4 R12, [R168+0xb800] ;  /* 0x00b80000a80c783b */ /* 0x000f220000004200 */
[----:B------:R-:W5:Y:S08]  /*5880*/  MUFU.EX2 R129, R129 ;  /* 0x0000008100817308 */ /* 0x000f700000000800 */
[----:B------:R-:W-:Y:S08]  /*5890*/  MUFU.EX2 R121, R121 ;  /* 0x0000007900797308 */ /* 0x000ff00000000800 */
[----:B------:R-:W-:Y:S01]  /*58a0*/  MUFU.EX2 R138, R138 ;  /* 0x0000008a008a7308 */ /* 0x000fe20000000800 */
[C---:B---3--:R-:W-:Y:S07]  /*58b0*/  HMMA.16816.F32.BF16 R76, R8.reuse, R16, R76 ;  /* 0x00000010084c723c */ /* 0x048fee000004184c */
[----:B------:R-:W-:Y:S01]  /*58c0*/  MUFU.EX2 R119, R119 ;  /* 0x0000007700777308 */ /* 0x000fe20000000800 */
[C---:B------:R-:W-:Y:S01]  /*58d0*/  HMMA.16816.F32.BF16 R80, R8.reuse, R18, R80 ;  /* 0x000000120850723c */ /* 0x040fe20000041850 */
[----:B------:R-:W3:Y:S06]  /*58e0*/  LDSM.16.MT88.4 R16, [R170+0xd800] ;  /* 0x00d80000aa10783b */ /* 0x000eec0000004200 */
[----:B------:R-:W-:Y:S01]  /*58f0*/  MUFU.EX2 R122, R122 ;  /* 0x0000007a007a7308 */ /* 0x000fe20000000800 */
[C---:B----4-:R-:W-:Y:S07]  /*5900*/  HMMA.16816.F32.BF16 R84, R8.reuse, R12, R84 ;  /* 0x0000000c0854723c */ /* 0x050fee0000041854 */
[----:B------:R-:W4:Y:S01]  /*5910*/  MUFU.EX2 R137, R137 ;  /* 0x0000008900897308 */ /* 0x000f220000000800 */
[C---:B------:R-:W-:Y:S01]  /*5920*/  HMMA.16816.F32.BF16 R88, R8.reuse, R14, R88 ;  /* 0x0000000e0858723c */ /* 0x040fe20000041858 */
[----:B------:R-:W2:Y:S06]  /*5930*/  LDSM.16.MT88.4 R12, [R168+0xd800] ;  /* 0x00d80000a80c783b */ /* 0x000eac0000004200 */
[----:B------:R-:W-:Y:S08]  /*5940*/  MUFU.EX2 R120, R120 ;  /* 0x0000007800787308 */ /* 0x000ff00000000800 */
[----:B------:R-:W4:Y:S08]  /*5950*/  MUFU.EX2 R125, R125 ;  /* 0x0000007d007d7308 */ /* 0x000f300000000800 */
[----:B------:R-:W4:Y:S01]  /*5960*/  MUFU.EX2 R124, R124 ;  /* 0x0000007c007c7308 */ /* 0x000f220000000800 */
[C---:B---3--:R-:W-:Y:S07]  /*5970*/  HMMA.16816.F32.BF16 R92, R8.reuse, R16, R92 ;  /* 0x00000010085c723c */ /* 0x048fee000004185c */
[----:B------:R-:W-:Y:S01]  /*5980*/  MUFU.EX2 R65, R65 ;  /* 0x0000004100417308 */ /* 0x000fe20000000800 */
[C---:B------:R-:W-:Y:S01]  /*5990*/  HMMA.16816.F32.BF16 R96, R8.reuse, R18, R96 ;  /* 0x000000120860723c */ /* 0x040fe20000041860 */
[----:B------:R-:W3:Y:S06]  /*59a0*/  LDSM.16.MT88.4 R16, [R170+0x9c00] ;  /* 0x009c0000aa10783b */ /* 0x000eec0000004200 */
[----:B------:R-:W4:Y:S01]  /*59b0*/  MUFU.EX2 R66, R66 ;  /* 0x0000004200427308 */ /* 0x000f220000000800 */
[C---:B--2---:R-:W-:Y:S07]  /*59c0*/  HMMA.16816.F32.BF16 R100, R8.reuse, R12, R100 ;  /* 0x0000000c0864723c */ /* 0x044fee0000041864 */
[----:B------:R-:W-:Y:S01]  /*59d0*/  MUFU.EX2 R57, R57 ;  /* 0x0000003900397308 */ /* 0x000fe20000000800 */
[----:B------:R-:W-:Y:S01]  /*59e0*/  HMMA.16816.F32.BF16 R104, R8, R14, R104 ;  /* 0x0000000e0868723c */ /* 0x000fe20000041868 */
[----:B------:R-:W2:Y:S01]  /*59f0*/  LDSM.16.MT88.4 R12, [R168+0x9c00] ;  /* 0x009c0000a80c783b */ /* 0x000ea20000004200 */
[----:B------:R-:W-:-:S05]  /*5a00*/  F2FP.BF16.F32.PACK_AB R8, R63, R64 ;  /* 0x000000403f08723e */ /* 0x000fca00000010ff */
[----:B------:R-:W-:Y:S01]  /*5a10*/  MUFU.EX2 R59, R59 ;  /* 0x0000003b003b7308 */ /* 0x000fe20000000800 */
[----:B------:R-:W-:Y:S02]  /*5a20*/  F2FP.BF16.F32.PACK_AB R9, R61, R62 ;  /* 0x0000003e3d09723e */ /* 0x000fe400000010ff */
[----:B------:R-:W-:Y:S02]  /*5a30*/  F2FP.BF16.F32.PACK_AB R10, R7, R28 ;  /* 0x0000001c070a723e */ /* 0x000fe400000010ff */
[----:B------:R-:W-:-:S03]  /*5a40*/  F2FP.BF16.F32.PACK_AB R11, R4, R5 ;  /* 0x00000005040b723e */ /* 0x000fc600000010ff */
[----:B------:R-:W-:Y:S08]  /*5a50*/  MUFU.EX2 R60, R60 ;  /* 0x0000003c003c7308 */ /* 0x000ff00000000800 */
[----:B------:R-:W-:Y:S01]  /*5a60*/  MUFU.EX2 R58, R58 ;  /* 0x0000003a003a7308 */ /* 0x000fe20000000800 */
[C---:B---3--:R-:W-:Y:S07]  /*5a70*/  HMMA.16816.F32.BF16 R112, R8.reuse, R16, R112 ;  /* 0x000000100870723c */ /* 0x048fee0000041870 */
[----:B------:R-:W3:Y:S01]  /*5a80*/  MUFU.EX2 R67, R67 ;  /* 0x0000004300437308 */ /* 0x000ee20000000800 */
[C---:B------:R-:W-:Y:S01]  /*5a90*/  HMMA.16816.F32.BF16 R108, R8.reuse, R18, R108 ;  /* 0x00000012086c723c */ /* 0x040fe2000004186c */
[----:B------:R-:W1:Y:S06]  /*5aa0*/  LDSM.16.MT88.4 R16, [R170+0xbc00] ;  /* 0x00bc0000aa10783b */ /* 0x000e6c0000004200 */
[----:B------:R-:W-:Y:S01]  /*5ab0*/  MUFU.EX2 R42, R117 ;  /* 0x00000075002a7308 */ /* 0x000fe20000000800 */
[C---:B--2---:R-:W-:Y:S07]  /*5ac0*/  HMMA.16816.F32.BF16 R68, R8.reuse, R12, R68 ;  /* 0x0000000c0844723c */ /* 0x044fee0000041844 */
[----:B------:R-:W-:Y:S01]  /*5ad0*/  MUFU.EX2 R46, R46 ;  /* 0x0000002e002e7308 */ /* 0x000fe20000000800 */
[C---:B------:R-:W-:Y:S01]  /*5ae0*/  HMMA.16816.F32.BF16 R72, R8.reuse, R14, R72 ;  /* 0x0000000e0848723c */ /* 0x040fe20000041848 */
[----:B------:R-:W2:Y:S06]  /*5af0*/  LDSM.16.MT88.4 R12, [R168+0xbc00] ;  /* 0x00bc0000a80c783b */ /* 0x000eac0000004200 */
[----:B------:R-:W-:Y:S08]  /*5b00*/  MUFU.EX2 R203, R203 ;  /* 0x000000cb00cb7308 */ /* 0x000ff00000000800 */
[----:B------:R-:W-:Y:S01]  /*5b10*/  MUFU.EX2 R202, R202 ;  /* 0x000000ca00ca7308 */ /* 0x000fe20000000800 */
        /* <DEDUP_REMOVED lines=34> */
[----:B----4-:R-:W-:-:S02]  /*5d40*/  F2FP.BF16.F32.PACK_AB R8, R137, R122 ;  /* 0x0000007a8908723e */ /* 0x010fc400000010ff */
[----:B------:R-:W-:Y:S02]  /*5d50*/  F2FP.BF16.F32.PACK_AB R9, R138, R121 ;  /* 0x000000798a09723e */ /* 0x000fe400000010ff */
[----:B------:R-:W-:Y:S02]  /*5d60*/  F2FP.BF16.F32.PACK_AB R10, R125, R120 ;  /* 0x000000787d0a723e */ /* 0x000fe400000010ff */
[----:B------:R-:W-:-:S07]  /*5d70*/  F2FP.BF16.F32.PACK_AB R11, R124, R119 ;  /* 0x000000777c0b723e */ /* 0x000fce00000010ff */
[C---:B------:R-:W-:Y:S08]  /*5d80*/  HMMA.16816.F32.BF16 R112, R8.reuse, R20, R112 ;  /* 0x000000140870723c */ /* 0x040ff00000041870 */
[C---:B------:R-:W-:Y:S01]  /*5d90*/  HMMA.16816.F32.BF16 R108, R8.reuse, R22, R108 ;  /* 0x00000016086c723c */ /* 0x040fe2000004186c */
[----:B------:R-:W4:Y:S07]  /*5da0*/  LDSM.16.MT88.4 R20, [R168+0xc400] ;  /* 0x00c40000a814783b */ /* 0x000f2e0000004200 */
[C---:B-1----:R-:W-:Y:S08]  /*5db0*/  HMMA.16816.F32.BF16 R68, R8.reuse, R16, R68 ;  /* 0x000000100844723c */ /* 0x042ff00000041844 */
[C---:B------:R-:W-:Y:S01]  /*5dc0*/  HMMA.16816.F32.BF16 R72, R8.reuse, R18, R72 ;  /* 0x000000120848723c */ /* 0x040fe20000041848 */
[----:B------:R-:W1:Y:S07]  /*5dd0*/  LDSM.16.MT88.4 R16, [R170+0xe400] ;  /* 0x00e40000aa10783b */ /* 0x000e6e0000004200 */
[C---:B--2---:R-:W-:Y:S08]  /*5de0*/  HMMA.16816.F32.BF16 R76, R8.reuse, R12, R76 ;  /* 0x0000000c084c723c */ /* 0x044ff0000004184c */
[C---:B------:R-:W-:Y:S01]  /*5df0*/  HMMA.16816.F32.BF16 R80, R8.reuse, R14, R80 ;  /* 0x0000000e0850723c */ /* 0x040fe20000041850 */
[----:B------:R-:W2:Y:S07]  /*5e00*/  LDSM.16.MT88.4 R12, [R168+0xe400] ;  /* 0x00e40000a80c783b */ /* 0x000eae0000004200 */
[C---:B----4-:R-:W-:Y:S08]  /*5e10*/  HMMA.16816.F32.BF16 R84, R8.reuse, R20, R84 ;  /* 0x000000140854723c */ /* 0x050ff00000041854 */
[C---:B------:R-:W-:Y:S01]  /*5e20*/  HMMA.16816.F32.BF16 R88, R8.reuse, R22, R88 ;  /* 0x000000160858723c */ /* 0x040fe20000041858 */
[----:B------:R-:W4:Y:S07]  /*5e30*/  LDSM.16.MT88.4 R20, [R170+0xc800] ;  /* 0x00c80000aa14783b */ /* 0x000f2e0000004200 */
[C---:B-1----:R-:W-:Y:S08]  /*5e40*/  HMMA.16816.F32.BF16 R92, R8.reuse, R16, R92 ;  /* 0x00000010085c723c */ /* 0x042ff0000004185c */
[C---:B------:R-:W-:Y:S01]  /*5e50*/  HMMA.16816.F32.BF16 R96, R8.reuse, R18, R96 ;  /* 0x000000120860723c */ /* 0x040fe20000041860 */
[----:B------:R-:W-:Y:S07]  /*5e60*/  LDSM.16.MT88.4 R16, [R168+0xc800] ;  /* 0x00c80000a810783b */ /* 0x000fee0000004200 */
[C---:B--2---:R-:W-:Y:S08]  /*5e70*/  HMMA.16816.F32.BF16 R100, R8.reuse, R12, R100 ;  /* 0x0000000c0864723c */ /* 0x044ff00000041864 */
[----:B------:R-:W-:Y:S01]  /*5e80*/  HMMA.16816.F32.BF16 R104, R8, R14, R104 ;  /* 0x0000000e0868723c */ /* 0x000fe20000041868 */
[-C--:B------:R-:W-:Y:S01]  /*5e90*/  FFMA.FTZ R8, R25, R55.reuse, -R52 ;  /* 0x0000003719087223 */ /* 0x080fe20000010834 */
[----:B------:R-:W-:Y:S01]  /*5ea0*/  LDSM.16.MT88.4 R12, [R170+0xa800] ;  /* 0x00a80000aa0c783b */ /* 0x000fe20000004200 */
[----:B------:R-:W-:Y:S01]  /*5eb0*/  FADD.FTZ R9, R56, R123 ;  /* 0x0000007b38097221 */ /* 0x000fe20000010000 */
[----:B------:R-:W-:Y:S01]  /*5ec0*/  FADD.FTZ R11, R51, R118 ;  /* 0x00000076330b7221 */ /* 0x000fe20000010000 */
[----:B------:R1:W2:Y:S01]  /*5ed0*/  MUFU.EX2 R56, R8 ;  /* 0x0000000800387308 */ /* 0x0002a20000000800 */
[----:B------:R-:W5:Y:S01]  /*5ee0*/  LDSM.16.MT88.4 R24, [R168+0xa800] ;  /* 0x00a80000a818783b */ /* 0x000f620000004200 */
[----:B------:R-:W-:Y:S01]  /*5ef0*/  FFMA.FTZ R51, R47, R55, -R53 ;  /* 0x000000372f337223 */ /* 0x000fe20000010835 */
[----:B------:R-:W-:Y:S01]  /*5f00*/  FADD.FTZ R54, R54, R9 ;  /* 0x0000000936367221 */ /* 0x000fe20000010000 */
[----:B------:R-:W-:Y:S01]  /*5f10*/  FADD.FTZ R47, R50, R11 ;  /* 0x0000000b322f7221 */ /* 0x000fe20000010000 */
[----:B------:R-:W-:Y:S01]  /*5f20*/  F2FP.BF16.F32.PACK_AB R9, R66, R65 ;  /* 0x000000414209723e */ /* 0x000fe200000010ff */
[-CC-:B------:R-:W-:Y:S01]  /*5f30*/  FFMA.FTZ R123, R49, R55.reuse, -R52.reuse ;  /* 0x00000037317b7223 */ /* 0x180fe20000010834 */
[----:B---3--:R-:W-:Y:S01]  /*5f40*/  F2FP.BF16.F32.PACK_AB R10, R67, R58 ;  /* 0x0000003a430a723e */ /* 0x008fe200000010ff */
[-C--:B------:R-:W-:Y:S01]  /*5f50*/  FFMA.FTZ R49, R45, R55.reuse, -R52 ;  /* 0x000000372d317223 */ /* 0x080fe20000010834 */
[----:B------:R-:W-:Y:S01]  /*5f60*/  FFMA.FTZ R45, R48, R55, -R53 ;  /* 0x00000037302d7223 */ /* 0x000fe20000010835 */
[----:B------:R-:W-:Y:S01]  /*5f70*/  FADD.FTZ R48, R41, R54 ;  /* 0x0000003629307221 */ /* 0x000fe20000010000 */
[----:B------:R-:W-:Y:S01]  /*5f80*/  FADD.FTZ R40, R40, R47 ;  /* 0x0000002f28287221 */ /* 0x000fe20000010000 */
[----:B------:R-:W-:Y:S02]  /*5f90*/  MUFU.EX2 R43, R123 ;  /* 0x0000007b002b7308 */ /* 0x000fe40000000800 */
[----:B------:R-:W-:Y:S01]  /*5fa0*/  FADD.FTZ R39, R39, R48 ;  /* 0x0000003027277221 */ /* 0x000fe20000010000 */
[----:B------:R-:W-:Y:S01]  /*5fb0*/  FADD.FTZ R35, R35, R40 ;  /* 0x0000002823237221 */ /* 0x000fe20000010000 */
[----:B-1----:R-:W-:-:S02]  /*5fc0*/  F2FP.BF16.F32.PACK_AB R8, R60, R59 ;  /* 0x0000003b3c08723e */ /* 0x002fc400000010ff */
[----:B------:R-:W-:Y:S01]  /*5fd0*/  FADD.FTZ R38, R38, R39 ;  /* 0x0000002726267221 */ /* 0x000fe20000010000 */
[----:B--2---:R-:W-:Y:S01]  /*5fe0*/  F2FP.BF16.F32.PACK_AB R11, R56, R57 ;  /* 0x00000039380b723e */ /* 0x004fe200000010ff */
[----:B------:R-:W-:Y:S01]  /*5ff0*/  FADD.FTZ R36, R36, R35 ;  /* 0x0000002324247221 */ /* 0x000fe20000010000 */
[----:B------:R-:W-:Y:S03]  /*6000*/  MUFU.EX2 R41, R49 ;  /* 0x0000003100297308 */ /* 0x000fe60000000800 */
[----:B------:R-:W-:Y:S02]  /*6010*/  FADD.FTZ R33, R33, R36 ;  /* 0x0000002421217221 */ /* 0x000fe40000010000 */
[----:B----4-:R-:W-:Y:S02]  /*6020*/  HMMA.16816.F32.BF16 R76, R8, R20, R76 ;  /* 0x00000014084c723c */ /* 0x010fe4000004184c */
[----:B------:R-:W-:Y:S01]  /*6030*/  FADD.FTZ R30, R30, R33 ;  /* 0x000000211e1e7221 */ /* 0x000fe20000010000 */
[----:B------:R-:W-:Y:S03]  /*6040*/  MUFU.EX2 R45, R45 ;  /* 0x0000002d002d7308 */ /* 0x000fe60000000800 */
[----:B------:R-:W-:-:S02]  /*6050*/  FADD.FTZ R29, R29, R30 ;  /* 0x0000001e1d1d7221 */ /* 0x000fc40000010000 */
[C---:B------:R-:W-:Y:S01]  /*6060*/  HMMA.16816.F32.BF16 R80, R8.reuse, R22, R80 ;  /* 0x000000160850723c */ /* 0x040fe20000041850 */
[----:B------:R-:W-:Y:S02]  /*6070*/  LDSM.16.MT88.4 R20, [R170+0xcc00] ;  /* 0x00cc0000aa14783b */ /* 0x000fe40000004200 */
[----:B------:R-:W1:Y:S05]  /*6080*/  MUFU.EX2 R44, R51 ;  /* 0x00000033002c7308 */ /* 0x000e6a0000000800 */
[C---:B-----5:R-:W-:Y:S08]  /*6090*/  HMMA.16816.F32.BF16 R68, R8.reuse, R24, R68 ;  /* 0x000000180844723c */ /* 0x060ff00000041844 */
[C---:B------:R-:W-:Y:S01]  /*60a0*/  HMMA.16816.F32.BF16 R72, R8.reuse, R26, R72 ;  /* 0x0000001a0848723c */ /* 0x040fe20000041848 */
[----:B------:R-:W2:Y:S07]  /*60b0*/  LDSM.16.MT88.4 R24, [R168+0xe800] ;  /* 0x00e80000a818783b */ /* 0x000eae0000004200 */
[C---:B------:R-:W-:Y:S08]  /*60c0*/  HMMA.16816.F32.BF16 R112, R8.reuse, R12, R112 ;  /* 0x0000000c0870723c */ /* 0x040ff00000041870 */
[C---:B------:R-:W-:Y:S01]  /*60d0*/  HMMA.16816.F32.BF16 R108, R8.reuse, R14, R108 ;  /* 0x0000000e086c723c */ /* 0x040fe2000004186c */
[----:B------:R-:W3:Y:S07]  /*60e0*/  LDSM.16.MT88.4 R12, [R170+0xe800] ;  /* 0x00e80000aa0c783b */ /* 0x000eee0000004200 */
[C---:B------:R-:W-:Y:S08]  /*60f0*/  HMMA.16816.F32.BF16 R84, R8.reuse, R16, R84 ;  /* 0x000000100854723c */ /* 0x040ff00000041854 */
[C---:B------:R-:W-:Y:S01]  /*6100*/  HMMA.16816.F32.BF16 R88, R8.reuse, R18, R88 ;  /* 0x000000120858723c */ /* 0x040fe20000041858 */
[----:B------:R-:W4:Y:S07]  /*6110*/  LDSM.16.MT88.4 R16, [R170+0xac00] ;  /* 0x00ac0000aa10783b */ /* 0x000f2e0000004200 */
[----:B--2---:R-:W-:Y:S01]  /*6120*/  HMMA.16816.F32.BF16 R100, R8, R24, R100 ;  /* 0x000000180864723c */ /* 0x004fe20000041864 */
        /* <DEDUP_REMOVED lines=18> */
[----:B-1----:R-:W-:Y:S02]  /*6250*/  F2FP.BF16.F32.PACK_AB R8, R44, R45 ;  /* 0x0000002d2c08723e */ /* 0x002fe400000010ff */
[----:B------:R-:W-:Y:S01]  /*6260*/  FADD.FTZ R7, R7, R28 ;  /* 0x0000001c07077221 */ /* 0x000fe20000010000 */
[----:B------:R-:W-:Y:S01]  /*6270*/  F2FP.BF16.F32.PACK_AB R9, R42, R43 ;  /* 0x0000002b2a09723e */ /* 0x000fe200000010ff */
[----:B------:R-:W-:Y:S01]  /*6280*/  FADD.FTZ R4, R129, R4 ;  /* 0x0000000481047221 */ /* 0x000fe20000010000 */
[----:B------:R-:W-:Y:S01]  /*6290*/  F2FP.BF16.F32.PACK_AB R10, R203, R46 ;  /* 0x0000002ecb0a723e */ /* 0x000fe200000010ff */
[----:B------:R-:W-:Y:S01]  /*62a0*/  FADD.FTZ R136, R136, R7 ;  /* 0x0000000788887221 */ /* 0x000fe20000010000 */
[----:B------:R-:W-:Y:S01]  /*62b0*/  F2FP.BF16.F32.PACK_AB R11, R202, R41 ;  /* 0x00000029ca0b723e */ /* 0x000fe200000010ff */
[----:B------:R-:W-:-:S02]  /*62c0*/  FADD.FTZ R121, R121, R4 ;  /* 0x0000000479797221 */ /* 0x000fc40000010000 */
[----:B------:R-:W-:Y:S02]  /*62d0*/  FADD.FTZ R135, R135, R136 ;  /* 0x0000008887877221 */ /* 0x000fe40000010000 */
[----:B------:R-:W-:Y:S02]  /*62e0*/  FADD.FTZ R138, R138, R121 ;  /* 0x000000798a8a7221 */ /* 0x000fe40000010000 */
[----:B------:R-:W-:Y:S01]  /*62f0*/  FADD.FTZ R132, R132, R135 ;  /* 0x0000008784847221 */ /* 0x000fe20000010000 */
[----:B----4-:R-:W-:Y:S01]  /*6300*/  HMMA.16816.F32.BF16 R112, R8, R16, R112 ;  /* 0x000000100870723c */ /* 0x010fe20000041870 */
[----:B------:R-:W-:Y:S02]  /*6310*/  FADD.FTZ R119, R119, R138 ;  /* 0x0000008a77777221 */ /* 0x000fe40000010000 */
[----:B------:R-:W-:Y:S02]  /*6320*/  FADD.FTZ R131, R131, R132 ;  /* 0x0000008483837221 */ /* 0x000fe40000010000 */
[----:B------:R-:W-:-:S02]  /*6330*/  FADD.FTZ R124, R124, R119 ;  /* 0x000000777c7c7221 */ /* 0x000fc40000010000 */
        /* <DEDUP_REMOVED lines=23> */
[----:B------:R-:W-:Y:S01]  /*64b0*/  HMMA.16816.F32.BF16 R80, R8, R22, R80 ;  /* 0x000000160850723c */ /* 0x000fe20000041850 */
[----:B------:R-:W3:Y:S02]  /*64c0*/  LDSM.16.MT88.4 R20, [R168+0xec00] ;  /* 0x00ec0000a814783b */ /* 0x000ee40000004200 */
[----:B------:R-:W-:-:S04]  /*64d0*/  FADD.FTZ R45, R44, R45 ;  /* 0x0000002d2c2d7221 */ /* 0x000fc80000010000 */
[----:B------:R-:W-:Y:S01]  /*64e0*/  FADD.FTZ R46, R46, R45 ;  /* 0x0000002d2e2e7221 */ /* 0x000fe20000010000 */
[----:B-1----:R-:W-:Y:S03]  /*64f0*/  HMMA.16816.F32.BF16 R84, R8, R16, R84 ;  /* 0x000000100854723c */ /* 0x002fe60000041854 */
[----:B------:R-:W-:-:S05]  /*6500*/  FADD.FTZ R203, R203, R46 ;  /* 0x0000002ecbcb7221 */ /* 0x000fca0000010000 */
[C---:B------:R-:W-:Y:S08]  /*6510*/  HMMA.16816.F32.BF16 R88, R8.reuse, R18, R88 ;  /* 0x000000120858723c */ /* 0x040ff00000041858 */
[C---:B--2---:R-:W-:Y:S08]  /*6520*/  HMMA.16816.F32.BF16 R92, R8.reuse, R12, R92 ;  /* 0x0000000c085c723c */ /* 0x044ff0000004185c */
[C---:B------:R-:W-:Y:S08]  /*6530*/  HMMA.16816.F32.BF16 R96, R8.reuse, R14, R96 ;  /* 0x0000000e0860723c */ /* 0x040ff00000041860 */
[C---:B---3--:R-:W-:Y:S08]  /*6540*/  HMMA.16816.F32.BF16 R100, R8.reuse, R20, R100 ;  /* 0x000000140864723c */ /* 0x048ff00000041864 */
[----:B------:R-:W-:Y:S01]  /*6550*/  HMMA.16816.F32.BF16 R104, R8, R22, R104 ;  /* 0x000000160868723c */ /* 0x000fe20000041868 */
[----:B------:R-:W-:-:S04]  /*6560*/  NOP ;  /* 0x0000000000007918 */ /* 0x000fc80000000000 */
[----:B------:R-:W-:-:S15]  /*6570*/  @!P4 BRA `(.L_x_640) ;  /* 0x0000003800acc947 */ /* 0x000fde0003800000 */
[----:B------:R-:W-:Y:S01]  /*6580*/  ISETP.NE.U32.AND P3, PT, R198, RZ, PT ;  /* 0x000000ffc600720c */ /* 0x000fe20003f65070 */
[----:B------:R-:W-:Y:S01]  /*6590*/  IMAD.MOV.U32 R121, RZ, RZ, R0 ;  /* 0x000000ffff797224 */ /* 0x000fe200078e0000 */
[C---:B------:R-:W-:Y:S01]  /*65a0*/  IADD3 R200, PT, PT, -R6.reuse, 0x1, RZ ;  /* 0x0000000106c87810 */ /* 0x040fe20007ffe1ff */
[----:B------:R-:W-:Y:S01]  /*65b0*/  IMAD.MOV.U32 R119, RZ, RZ, R116 ;  /* 0x000000ffff777224 */ /* 0x000fe200078e0074 */
[----:B------:R-:W-:Y:S01]  /*65c0*/  ISETP.NE.AND.EX P3, PT, R199, RZ, PT, P3 ;  /* 0x000000ffc700720c */ /* 0x000fe20003f65330 */
[----:B------:R-:W-:-:S12]  /*65d0*/  VIADD R201, R6, 0xfffffffe ;  /* 0xfffffffe06c97836 */ /* 0x000fd80000000000 */
.L_x_647:
[-C--:B------:R-:W-:Y:S01]  /*65e0*/  ISETP.GE.AND P2, PT, R194, R190.reuse, PT ;  /* 0x000000bec200720c */ /* 0x080fe20003f46270 */
[----:B------:R-:W-:Y:S04]  /*65f0*/  DEPBAR.LE SB0, 0x0 ;  /* 0x000080000000791a */ /* 0x000fe80000000000 */
[----:B------:R-:W-:Y:S05]  /*6600*/  WARPSYNC.ALL ;  /* 0x0000000000007948 */ /* 0x000fea0003800000 */
[----:B------:R-:W-:Y:S01]  /*6610*/  BAR.SYNC.DEFER_BLOCKING 0x0 ;  /* 0x0000000000007b1d */ /* 0x000fe20000010000 */
[----:B------:R-:W-:Y:S01]  /*6620*/  @!P3 IMAD.MOV.U32 R5, RZ, RZ, RZ ;  /* 0x000000ffff05b224 */ /* 0x000fe200078e00ff */
[----:B------:R-:W-:Y:S01]  /*6630*/  ISETP.GE.AND P1, PT, R180, R190, PT ;  /* 0x000000beb400720c */ /* 0x000fe20003f26270 */
[----:B------:R-:W-:Y:S02]  /*6640*/  IMAD.MOV.U32 R4, RZ, RZ, R184 ;  /* 0x000000ffff047224 */ /* 0x000fe400078e00b8 */
[----:B------:R-:W-:Y:S01]  /*6650*/  IMAD.MOV.U32 R0, RZ, RZ, R185 ;  /* 0x000000ffff007224 */ /* 0x000fe200078e00b9 */
[----:B------:R-:W-:Y:S01]  /*6660*/  @!P3 IADD3 R5, P0, PT, RZ, -R5, RZ ;  /* 0x80000005ff05b210 */ /* 0x000fe20007f1e0ff */
[----:B------:R-:W-:Y:S01]  /*6670*/  IMAD.SHL.U32 R117, R176, 0x40, RZ ;  /* 0x00000040b0757824 */ /* 0x000fe200078e00ff */
[----:B------:R-:W2:Y:S01]  /*6680*/  @!P3 LD.E R6, desc[UR4][R2.64+0x40] ;  /* 0x000040040206b980 */ /* 0x000ea2000c101900 */
[----:B------:R-:W-:Y:S01]  /*6690*/  BSSY.RECONVERGENT B0, `(.L_x_641) ;  /* 0x0000045000007945 */ /* 0x000fe20003800200 */
[----:B--2---:R-:W-:Y:S04]  /*66a0*/  @!P3 IMAD.SHL.U32 R6, R6, 0x80, RZ ;  /* 0x000000800606b824 */ /* 0x004fe800078e00ff */
[----:B------:R-:W-:Y:S05]  /*66b0*/  @!P3 IMAD.X R6, RZ, RZ, ~R6, P0 ;  /* 0x000000ffff06b224 */ /* 0x000fea00000e0e06 */
[----:B------:R-:W-:Y:S04]  /*66c0*/  @!P3 SHF.R.S64 R5, R5, 0x1f, R6 ;  /* 0x0000001f0505b819 */ /* 0x000fe80000001006 */
[----:B------:R-:W-:Y:S04]  /*66d0*/  @!P3 IADD3 R184, P0, PT, R184, R5, RZ ;  /* 0x00000005b8b8b210 */ /* 0x000fe80007f1e0ff */
[----:B------:R-:W-:Y:S01]  /*66e0*/  @!P3 LEA.HI.X.SX32 R185, R6, R185, 0x1, P0 ;  /* 0x000000b906b9b211 */ /* 0x000fe200000f0eff */
[----:B------:R-:W-:Y:S08]  /*66f0*/  @!P3 BRA `(.L_x_642) ;  /* 0x0000000000f8b947 */ /* 0x000ff00003800000 */
        /* <DEDUP_REMOVED lines=16> */
[----:B------:R-:W-:Y:S01]  /*6800*/  LOP3.LUT R5, R5, R12, RZ, 0x3c, !PT ;  /* 0x0000000c05057212 */ /* 0x000fe200078e3cff */
[----:B------:R-:W-:Y:S06]  /*6810*/  IMAD.HI.U32 R11, R11, R13, R10 ;  /* 0x0000000d0b0b7227 */ /* 0x000fec00078e000a */
        /* <DEDUP_REMOVED lines=11> */
[-C--:B------:R-:W-:Y:S02]  /*68d0*/  LOP3.LUT R6, R189, R12.reuse, RZ, 0x3c, !PT ;  /* 0x0000000cbd067212 */ /* 0x080fe400078e3cff */
[----:B------:R-:W-:Y:S02]  /*68e0*/  ISETP.GE.U32.AND P6, PT, R8, R9, PT ;  /* 0x000000090800720c */ /* 0x000fe40003fc6070 */
[----:B------:R-:W-:Y:S02]  /*68f0*/  ISETP.GE.AND P0, PT, R5, RZ, PT ;  /* 0x000000ff0500720c */ /* 0x000fe40003f06270 */
[----:B------:R-:W-:Y:S02]  /*6900*/  ISETP.GE.AND P4, PT, R6, RZ, PT ;  /* 0x000000ff0600720c */ /* 0x000fe40003f86270 */
[----:B------:R-:W-:Y:S03]  /*6910*/  LOP3.LUT R5, RZ, R12, RZ, 0x33, !PT ;  /* 0x0000000cff057212 */ /* 0x000fe600078e33ff */
[----:B------:R-:W-:Y:S01]  /*6920*/  @P5 VIADD R10, R10, 0x1 ;  /* 0x000000010a0a5836 */ /* 0x000fe20000000000 */
[C---:B------:R-:W-:Y:S03]  /*6930*/  ISETP.NE.AND P5, PT, R12.reuse, RZ, PT ;  /* 0x000000ff0c00720c */ /* 0x040fe60003fa5270 */
        /* <DEDUP_REMOVED lines=26> */
.L_x_642:
[----:B------:R-:W-:Y:S05]  /*6ae0*/  BSYNC.RECONVERGENT B0 ;  /* 0x0000000000007941 */ /* 0x000fea0003800200 */
.L_x_641:
[----:B------:R-:W-:Y:S01]  /*6af0*/  @!PT LDS RZ, [RZ] ;  /* 0x00000000fffff984 */ /* 0x000fe20000000800 */
[----:B------:R-:W-:Y:S01]  /*6b00*/  @!PT LDS RZ, [RZ] ;  /* 0x00000000fffff984 */ /* 0x000fe20000000800 */
[----:B------:R-:W-:Y:S01]  /*6b10*/  @!PT LDS RZ, [RZ] ;  /* 0x00000000fffff984 */ /* 0x000fe20000000800 */
[----:B------:R1:W-:Y:S01]  /*6b20*/  @!P2 LDGSTS.E.BYPASS.LTC128B.128 [R191+0x9000], desc[UR4][R184.64] ;  /* 0x09000000b8bfafae */ /* 0x0003e2000b981a04 */
[----:B------:R-:W-:Y:S01]  /*6b30*/  ISETP.GE.AND P0, PT, R179, R190, PT ;  /* 0x000000beb300720c */ /* 0x000fe20003f06270 */
[----:B------:R-:W-:Y:S01]  /*6b40*/  VIADD R200, R200, 0x1 ;  /* 0x00000001c8c87836 */ /* 0x000fe20000000000 */
[C---:B------:R-:W-:Y:S01]  /*6b50*/  IADD3 R122, P4, PT, R117.reuse, R184, RZ ;  /* 0x000000b8757a7210 */ /* 0x040fe20007f9e0ff */
[----:B------:R-:W-:Y:S01]  /*6b60*/  @P2 STS.128 [R191+0x9000], RZ ;  /* 0x009000ffbf002388 */ /* 0x000fe20000000c00 */
[----:B------:R-:W-:Y:S01]  /*6b70*/  SHF.L.U64.HI R0, R176, 0x6, R177 ;  /* 0x00000006b0007819 */ /* 0x000fe200000102b1 */
[----:B------:R-:W-:Y:S01]  /*6b80*/  BSSY.RECONVERGENT B1, `(.L_x_643) ;  /* 0x000016e000017945 */ /* 0x000fe20003800200 */
[C---:B------:R-:W-:Y:S01]  /*6b90*/  IADD3 R116, P5, PT, R117.reuse, R122, RZ ;  /* 0x0000007a75747210 */ /* 0x040fe20007fbe0ff */
[----:B------:R-:W-:Y:S01]  /*6ba0*/  @!PT LDS RZ, [RZ] ;  /* 0x00000000fffff984 */ /* 0x000fe20000000800 */
[----:B------:R-:W-:Y:S01]  /*6bb0*/  @!PT LDS RZ, [RZ] ;  /* 0x00000000fffff984 */ /* 0x000fe20000000800 */
[----:B------:R-:W-:Y:S01]  /*6bc0*/  @!PT LDS RZ, [RZ] ;  /* 0x00000000fffff984 */ /* 0x000fe20000000800 */
[----:B------:R1:W-:Y:S02]  /*6bd0*/  @!P1 LDGSTS.E.BYPASS.LTC128B.128 [R191+0xb000], desc[UR4][R184.64+0x40] ;  /* 0x0b000040b8bf9fae */ /* 0x0003e4000b981a04 */
[C---:B------:R-:W-:Y:S01]  /*6be0*/  IMAD.X R123, R0.reuse, 0x1, R185, P4 ;  /* 0x00000001007b7824 */ /* 0x040fe200020e06b9 */
[----:B------:R-:W-:Y:S01]  /*6bf0*/  IADD3 R204, P4, PT, R117, R116, RZ ;  /* 0x0000007475cc7210 */ /* 0x000fe20007f9e0ff */
[----:B------:R-:W-:Y:S02]  /*6c00*/  @P1 STS.128 [R191+0xb000], RZ ;  /* 0x00b000ffbf001388 */ /* 0x000fe40000000c00 */
[C---:B------:R-:W-:Y:S02]  /*6c10*/  IMAD.X R117, R0.reuse, 0x1, R123, P5 ;  /* 0x0000000100757824 */ /* 0x040fe400028e067b */
[----:B------:R-:W-:Y:S01]  /*6c20*/  @!PT LDS RZ, [RZ] ;  /* 0x00000000fffff984 */ /* 0x000fe20000000800 */
[----:B------:R-:W-:Y:S01]  /*6c30*/  @!PT LDS RZ, [RZ] ;  /* 0x00000000fffff984 */ /* 0x000fe20000000800 */
[----:B------:R-:W-:Y:S01]  /*6c40*/  @!PT LDS RZ, [RZ] ;  /* 0x00000000fffff984 */ /* 0x000fe20000000800 */
[----:B------:R1:W-:Y:S02]  /*6c50*/  @!P0 LDGSTS.E.BYPASS.LTC128B.128 [R191+0xd000], desc[UR4][R184.64+0x80] ;  /* 0x0d000080b8bf8fae */ /* 0x0003e4000b981a04 */
[----:B------:R-:W-:Y:S01]  /*6c60*/  IMAD.X R205, R0, 0x1, R117, P4 ;  /* 0x0000000100cd7824 */ /* 0x000fe200020e0675 */
[----:B------:R-:W-:Y:S01]  /*6c70*/  ISETP.NE.AND P4, PT, R200, RZ, PT ;  /* 0x000000ffc800720c */ /* 0x000fe20003f85270 */
[----:B------:R-:W-:Y:S04]  /*6c80*/  @P0 STS.128 [R191+0xd000], RZ ;  /* 0x00d000ffbf000388 */ /* 0x000fe80000000c00 */
[----:B------:R-:W-:Y:S01]  /*6c90*/  @!PT LDS RZ, [RZ] ;  /* 0x00000000fffff984 */ /* 0x000fe20000000800 */
[----:B------:R-:W-:Y:S01]  /*6ca0*/  @!PT LDS RZ, [RZ] ;  /* 0x00000000fffff984 */ /* 0x000fe20000000800 */
[----:B------:R-:W-:Y:S01]  /*6cb0*/  @!PT LDS RZ, [RZ] ;  /* 0x00000000fffff984 */ /* 0x000fe20000000800 */
[----:B------:R1:W-:Y:S04]  /*6cc0*/  @!P2 LDGSTS.E.BYPASS.LTC128B.128 [R191+0x9800], desc[UR4][R122.64] ;  /* 0x098000007abfafae */ /* 0x0003e8000b981a04 */
        /* <DEDUP_REMOVED lines=41> */
[----:B------:R-:W-:Y:S04]  /*6f60*/  LDSM.16.M88.4 R124, [R173] ;  /* 0x00000000ad7c783b */ /* 0x000fe80000000200 */
[----:B------:R-:W2:Y:S04]  /*6f70*/  LDSM.16.M88.4 R128, [R172+0x3000] ;  /* 0x00300000ac80783b */ /* 0x000ea80000000200 */
[----:B------:R-:W3:Y:S04]  /*6f80*/  LDSM.16.M88.4 R132, [R172+0x3400] ;  /* 0x00340000ac84783b */ /* 0x000ee80000000200 */
[----:B------:R-:W4:Y:S04]  /*6f90*/  LDSM.16.M88.4 R136, [R172+0x3800] ;  /* 0x00380000ac88783b */ /* 0x000f280000000200 */
[----:B------:R-:W0:Y:S04]  /*6fa0*/  LDGDEPBAR ;  /* 0x00000000000079af */ /* 0x000e280000000000 */
[----:B------:R-:W5:Y:S04]  /*6fb0*/  LDSM.16.M88.4 R140, [R172+0x3c00] ;  /* 0x003c0000ac8c783b */ /* 0x000f680000000200 */
[----:B------:R-:W1:Y:S04]  /*6fc0*/  LDSM.16.M88.4 R144, [R172+0x4000] ;  /* 0x00400000ac90783b */ /* 0x000e680000000200 */
[----:B------:R-:W1:Y:S04]  /*6fd0*/  LDSM.16.M88.4 R148, [R172+0x4400] ;  /* 0x00440000ac94783b */ /* 0x000e680000000200 */
[----:B------:R-:W1:Y:S04]  /*6fe0*/  LDSM.16.M88.4 R152, [R172+0x4800] ;  /* 0x00480000ac98783b */ /* 0x000e680000000200 */
[----:B------:R-:W1:Y:S04]  /*6ff0*/  LDSM.16.M88.4 R156, [R172+0x4c00] ;  /* 0x004c0000ac9c783b */ /* 0x000e680000000200 */
[----:B------:R-:W-:Y:S01]  /*7000*/  LDSM.16.M88.4 R160, [R171] ;  /* 0x00000000aba0783b */ /* 0x000fe20000000200 */
[C---:B--2---:R-:W-:Y:S03]  /*7010*/  HMMA.16816.F32.BF16 R4, R124.reuse, R128, RZ ;  /* 0x000000807c04723c */ /* 0x044fe600000418ff */
[----:B------:R-:W2:Y:S05]  /*7020*/  LDSM.16.M88.4 R164, [R169+0x3000] ;  /* 0x00300000a9a4783b */ /* 0x000eaa0000000200 */
[C---:B------:R-:W-:Y:S01]  /*7030*/  HMMA.16816.F32.BF16 R8, R124.reuse, R130, RZ ;  /* 0x000000827c08723c */ /* 0x040fe200000418ff */
[----:B------:R-:W-:Y:S07]  /*7040*/  LDSM.16.M88.4 R128, [R169+0x3800] ;  /* 0x00380000a980783b */ /* 0x000fee0000000200 */
[C---:B---3--:R-:W-:Y:S08]  /*7050*/  HMMA.16816.F32.BF16 R12, R124.reuse, R132, RZ ;  /* 0x000000847c0c723c */ /* 0x048ff000000418ff */
[C---:B------:R-:W-:Y:S01]  /*7060*/  HMMA.16816.F32.BF16 R16, R124.reuse, R134, RZ ;  /* 0x000000867c10723c */ /* 0x040fe200000418ff */
[----:B------:R-:W-:Y:S07]  /*7070*/  LDSM.16.M88.4 R132, [R172+0x5400] ;  /* 0x00540000ac84783b */ /* 0x000fee0000000200 */
        /* <DEDUP_REMOVED lines=15> */
[C---:B-1----:R-:W-:Y:S08]  /*7170*/  HMMA.16816.F32.BF16 R12, R160.reuse, R124, R12 ;  /* 0x0000007ca00c723c */ /* 0x042ff0000004180c */
[C---:B------:R-:W-:Y:S01]  /*7180*/  HMMA.16816.F32.BF16 R16, R160.reuse, R126, R16 ;  /* 0x0000007ea010723c */ /* 0x040fe20000041810 */
[----:B------:R-:W1:Y:S07]  /*7190*/  LDSM.16.M88.4 R124, [R169+0x3c00] ;  /* 0x003c0000a97c783b */ /* 0x000e6e0000000200 */
[C---:B------:R-:W-:Y:S08]  /*71a0*/  HMMA.16816.F32.BF16 R20, R160.reuse, R128, R20 ;  /* 0x00000080a014723c */ /* 0x040ff00000041814 */
[C---:B------:R-:W-:Y:S01]  /*71b0*/  HMMA.16816.F32.BF16 R24, R160.reuse, R130, R24 ;  /* 0x00000082a018723c */ /* 0x040fe20000041818 */
        /* <DEDUP_REMOVED lines=10> */
[C---:B--2---:R-:W-:Y:S08]  /*7260*/  HMMA.16816.F32.BF16 R52, R160.reuse, R128, R52 ;  /* 0x00000080a034723c */ /* 0x044ff00000041834 */
[C---:B------:R-:W-:Y:S01]  /*7270*/  HMMA.16816.F32.BF16 R56, R160.reuse, R130, R56 ;  /* 0x00000082a038723c */ /* 0x040fe20000041838 */
[----:B------:R-:W-:Y:S07]  /*7280*/  LDSM.16.M88.4 R128, [R173+0x1000] ;  /* 0x00100000ad80783b */ /* 0x000fee0000000200 */
[C---:B-1----:R-:W-:Y:S08]  /*7290*/  HMMA.16816.F32.BF16 R60, R160.reuse, R124, R60 ;  /* 0x0000007ca03c723c */ /* 0x042ff0000004183c */
[----:B------:R-:W-:Y:S01]  /*72a0*/  HMMA.16816.F32.BF16 R64, R160, R126, R64 ;  /* 0x0000007ea040723c */ /* 0x000fe20000041840 */
[----:B------:R-:W1:Y:S07]  /*72b0*/  LDSM.16.M88.4 R124, [R172+0x5000] ;  /* 0x00500000ac7c783b */ /* 0x000e6e0000000200 */
        /* <DEDUP_REMOVED lines=20> */
[----:B------:R-:W-:Y:S07]  /*7400*/  LDSM.16.M88.4 R124, [R171+0x1000] ;  /* 0x00100000ab7c783b */ /* 0x000fee0000000200 */
[C---:B--2---:R-:W-:Y:S08]  /*7410*/  HMMA.16816.F32.BF16 R60, R128.reuse, R132, R60 ;  /* 0x00000084803c723c */ /* 0x044ff0000004183c */
[----:B------:R-:W-:Y:S01]  /*7420*/  HMMA.16816.F32.BF16 R64, R128, R134, R64 ;  /* 0x000000868040723c */ /* 0x000fe20000041840 */
[----:B------:R-:W1:Y:S04]  /*7430*/  LDSM.16.M88.4 R128, [R169+0x5000] ;  /* 0x00500000a980783b */ /* 0x000e680000000200 */
[----:B------:R-:W2:Y:S03]  /*7440*/  LDSM.16.M88.4 R132, [R169+0x5400] ;  /* 0x00540000a984783b */ /* 0x000ea60000000200 */
        /* <DEDUP_REMOVED lines=90> */
[----:B------:R-:W2:Y:S01]  /*79f0*/  LD.E R125, desc[UR4][R2.64+0x170] ;  /* 0x00017004027d7980 */ /* 0x000ea2000c101900 */
[----:B------:R-:W-:Y:S03]  /*7a00*/  VIADD R116, R189, 0xffffff80 ;  /* 0xffffff80bd747836 */ /* 0x000fe60000000000 */
[----:B------:R-:W3:Y:S06]  /*7a10*/  LD.E.64 R128, desc[UR4][R2.64+0x38] ;  /* 0x0000380402807980 */ /* 0x000eec000c101b00 */
[----:B------:R-:W4:Y:S01]  /*7a20*/  LD.E.64 R130, desc[UR4][R2.64+0x20] ;  /* 0x0000200402827980 */ /* 0x000f22000c101b00 */
[-C--:B--2---:R-:W-:Y:S02]  /*7a30*/  IABS R120, R125.reuse ;  /* 0x0000007d00787213 */ /* 0x084fe40000000000 */
[-C--:B------:R-:W-:Y:S02]  /*7a40*/  IABS R118, R125.reuse ;  /* 0x0000007d00767213 */ /* 0x080fe40000000000 */
[----:B------:R-:W1:Y:S03]  /*7a50*/  I2F.RP R0, R120 ;  /* 0x0000007800007306 */ /* 0x000e660000209400 */
[----:B------:R-:W-:Y:S07]  /*7a60*/  IMAD.MOV R118, RZ, RZ, -R118 ;  /* 0x000000ffff767224 */ /* 0x000fee00078e0a76 */
[----:B-1----:R-:W1:Y:S02]  /*7a70*/  MUFU.RCP R0, R0 ;  /* 0x0000000000007308 */ /* 0x002e640000001000 */
[----:B-1----:R-:W-:Y:S01]  /*7a80*/  VIADD R126, R0, 0xffffffe ;  /* 0x0ffffffe007e7836 */ /* 0x002fe20000000000 */
[----:B------:R-:W-:Y:S02]  /*7a90*/  IABS R0, R116 ;  /* 0x0000007400007213 */ /* 0x000fe40000000000 */
[----:B------:R-:W-:Y:S05]  /*7aa0*/  LOP3.LUT R116, R116, R125, RZ, 0x3c, !PT ;  /* 0x0000007d74747212 */ /* 0x000fea00078e3cff */
[----:B------:R-:W1:Y:S02]  /*7ab0*/  F2I.FTZ.U32.TRUNC.NTZ R127, R126 ;  /* 0x0000007e007f7305 */ /* 0x000e64000021f000 */
[--C-:B-1----:R-:W-:Y:S01]  /*7ac0*/  IMAD.MOV R117, RZ, RZ, -R127.reuse ;  /* 0x000000ffff757224 */ /* 0x102fe200078e0a7f */
[----:B------:R-:W-:Y:S03]  /*7ad0*/  MOV R126, RZ ;  /* 0x000000ff007e7202 */ /* 0x000fe60000000f00 */
[----:B------:R-:W-:Y:S01]  /*7ae0*/  IMAD R124, R117, R120, RZ ;  /* 0x00000078757c7224 */ /* 0x000fe200078e02ff */
[----:B------:R-:W-:Y:S02]  /*7af0*/  IABS R117, R123 ;  /* 0x0000007b00757213 */ /* 0x000fe40000000000 */
[----:B------:R-:W-:Y:S01]  /*7b00*/  LOP3.LUT R123, R123, R125, RZ, 0x3c, !PT ;  /* 0x0000007d7b7b7212 */ /* 0x000fe200078e3cff */
[----:B------:R-:W-:Y:S06]  /*7b10*/  IMAD.HI.U32 R124, R127, R124, R126 ;  /* 0x0000007c7f7c7227 */ /* 0x000fec00078e007e */
[----:B------:R-:W-:Y:S04]  /*7b20*/  IMAD.HI.U32 R122, R124, R117, RZ ;  /* 0x000000757c7a7227 */ /* 0x000fe800078e00ff */
[----:B------:R-:W-:Y:S02]  /*7b30*/  IMAD R117, R122, R118, R117 ;  /* 0x000000767a757224 */ /* 0x000fe400078e0275 */
[----:B------:R-:W-:Y:S03]  /*7b40*/  IMAD.HI.U32 R127, R124, R0, RZ ;  /* 0x000000007c7f7227 */ /* 0x000fe600078e00ff */
[C---:B------:R-:W-:Y:S01]  /*7b50*/  ISETP.GT.U32.AND P6, PT, R120.reuse, R117, PT ;  /* 0x000000757800720c */ /* 0x040fe20003fc4070 */
[----:B------:R-:W-:Y:S05]  /*7b60*/  IMAD R0, R127, R118, R0 ;  /* 0x000000767f007224 */ /* 0x000fea00078e0200 */
[----:B------:R-:W-:Y:S07]  /*7b70*/  ISETP.GT.U32.AND P4, PT, R120, R0, PT ;  /* 0x000000007800720c */ /* 0x000fee0003f84070 */
[----:B------:R-:W-:Y:S02]  /*7b80*/  @!P6 IMAD.IADD R117, R117, 0x1, -R120 ;  /* 0x000000017575e824 */ /* 0x000fe400078e0a78 */
[----:B------:R-:W-:Y:S03]  /*7b90*/  @!P6 VIADD R122, R122, 0x1 ;  /* 0x000000017a7ae836 */ /* 0x000fe60000000000 */
[-C--:B------:R-:W-:Y:S01]  /*7ba0*/  ISETP.GE.U32.AND P5, PT, R117, R120.reuse, PT ;  /* 0x000000787500720c */ /* 0x080fe20003fa6070 */
[----:B------:R-:W-:Y:S01]  /*7bb0*/  @!P4 VIADD R127, R127, 0x1 ;  /* 0x000000017f7fc836 */ /* 0x000fe20000000000 */
[-C--:B------:R-:W-:Y:S02]  /*7bc0*/  @!P4 IADD3 R0, PT, PT, R0, -R120.reuse, RZ ;  /* 0x800000780000c210 */ /* 0x080fe40007ffe0ff */
[----:B------:R-:W-:Y:S02]  /*7bd0*/  ISETP.GE.AND P4, PT, R123, RZ, PT ;  /* 0x000000ff7b00720c */ /* 0x000fe40003f86270 */
[----:B------:R-:W-:Y:S02]  /*7be0*/  ISETP.GE.U32.AND P6, PT, R0, R120, PT ;  /* 0x000000780000720c */ /* 0x000fe40003fc6070 */
[----:B------:R-:W-:Y:S05]  /*7bf0*/  LOP3.LUT R0, RZ, R125, RZ, 0x33, !PT ;  /* 0x0000007dff007212 */ /* 0x000fea00078e33ff */
[----:B------:R-:W-:Y:S02]  /*7c00*/  @P5 IADD3 R122, PT, PT, R122, 0x1, RZ ;  /* 0x000000017a7a5810 */ /* 0x000fe40007ffe0ff */
[----:B------:R-:W-:Y:S03]  /*7c10*/  ISETP.GE.AND P5, PT, R116, RZ, PT ;  /* 0x000000ff7400720c */ /* 0x000fe60003fa6270 */
[----:B------:R-:W-:Y:S02]  /*7c20*/  @!P4 IMAD.MOV R122, RZ, RZ, -R122 ;  /* 0x000000ffff7ac224 */ /* 0x000fe400078e0a7a */
[----:B------:R-:W-:Y:S01]  /*7c30*/  @P6 VIADD R127, R127, 0x1 ;  /* 0x000000017f7f6836 */ /* 0x000fe20000000000 */
[----:B------:R-:W-:Y:S04]  /*7c40*/  ISETP.NE.AND P6, PT, R125, RZ, PT ;  /* 0x000000ff7d00720c */ /* 0x000fe80003fc5270 */
[C---:B------:R-:W-:Y:S03]  /*7c50*/  SEL R123, R0.reuse, R122, !P6 ;  /* 0x0000007a007b7207 */ /* 0x040fe60007000000 */
[----:B------:R-:W-:Y:S02]  /*7c60*/  @!P5 IADD3 R127, PT, PT, -R127, RZ, RZ ;  /* 0x000000ff7f7fd210 */ /* 0x000fe40007ffe1ff */
[CC--:B------:R-:W-:Y:S02]  /*7c70*/  LEA R134, P5, R123.reuse, R196.reuse, 0x2 ;  /* 0x000000c47b867211 */ /* 0x0c0fe400078a10ff */
[----:B------:R-:W-:Y:S02]  /*7c80*/  SEL R127, R0, R127, !P6 ;  /* 0x0000007f007f7207 */ /* 0x000fe40007000000 */
[-C--:B------:R-:W-:Y:S02]  /*7c90*/  LEA.HI.X.SX32 R135, R123, R197.reuse, 0x2, P5 ;  /* 0x000000c57b877211 */ /* 0x080fe400028f16ff */
[C---:B------:R-:W-:Y:S01]  /*7ca0*/  LEA R132, P4, R127.reuse, R196, 0x2 ;  /* 0x000000c47f847211 */ /* 0x040fe200078810ff */
[C---:B------:R-:W-:Y:S02]  /*7cb0*/  IMAD.IADD R116, R127.reuse, 0x1, -R123 ;  /* 0x000000017f747824 */ /* 0x040fe400078e0a7b */
[----:B------:R-:W2:Y:S01]  /*7cc0*/  LD.E R117, desc[UR4][R134.64] ;  /* 0x0000000486757980 */ /* 0x000ea2000c101900 */
[----:B------:R-:W-:Y:S01]  /*7cd0*/  LEA.HI.X.SX32 R133, R127, R197, 0x2, P4 ;  /* 0x000000c57f857211 */ /* 0x000fe200020f16ff */
[----:B------:R-:W-:Y:S04]  /*7ce0*/  IMAD R125, R125, R116, -0x80 ;  /* 0xffffff807d7d7424 */ /* 0x000fe800078e0274 */
[-C--:B---3--:R-:W-:Y:S01]  /*7cf0*/  IMAD R116, R129, R125.reuse, RZ ;  /* 0x0000007d81747224 */ /* 0x088fe200078e02ff */
[----:B------:R-:W2:Y:S01]  /*7d00*/  LD.E R0, desc[UR4][R132.64] ;  /* 0x0000000484007980 */ /* 0x000ea2000c101900 */
[----:B------:R-:W-:Y:S01]  /*7d10*/  SHF.R.S32.HI R123, RZ, 0x1f, R125 ;  /* 0x0000001fff7b7819 */ /* 0x000fe2000001147d */
[C---:B------:R-:W-:Y:S04]  /*7d20*/  IMAD.WIDE.U32 R124, R128.reuse, R125, RZ ;  /* 0x0000007d807c7225 */ /* 0x040fe800078e00ff */
[----:B------:R-:W-:Y:S05]  /*7d30*/  IMAD R116, R128, R123, R116 ;  /* 0x0000007b80747224 */ /* 0x000fea00078e0274 */
        /* <DEDUP_REMOVED lines=9> */
.L_x_646:
[----:B------:R-:W-:Y:S05]  /*7dd0*/  BSYNC.RECONVERGENT B0 ;  /* 0x0000000000007941 */ /* 0x000fea0003800200 */
.L_x_645:
[----:B------:R-:W-:Y:S01]  /*7de0*/  @!P2 IMAD.MOV.U32 R183, RZ, RZ, R181 ;  /* 0x000000ffffb7a224 */ /* 0x000fe200078e00b5 */
[C---:B------:R-:W-:Y:S01]  /*7df0*/  LEA R124, P4, R174.reuse, R182, 0x6 ;  /* 0x000000b6ae7c7211 */ /* 0x040fe200078830ff */
[C---:B------:R-:W-:Y:S01]  /*7e00*/  IMAD.SHL.U32 R0, R174.reuse, 0x40, RZ ;  /* 0x00000040ae007824 */ /* 0x040fe200078e00ff */
[C-C-:B------:R-:W-:Y:S02]  /*7e10*/  SHF.L.U64.HI R116, R174.reuse, 0x6, R175.reuse ;  /* 0x00000006ae747819 */ /* 0x140fe400000102af */
[----:B------:R-:W-:Y:S01]  /*7e20*/  @!PT LDS RZ, [RZ] ;  /* 0x00000000fffff984 */ /* 0x000fe20000000800 */
[----:B------:R-:W-:Y:S01]  /*7e30*/  @!PT LDS RZ, [RZ] ;  /* 0x00000000fffff984 */ /* 0x000fe20000000800 */
[----:B------:R-:W-:Y:S01]  /*7e40*/  @!PT LDS RZ, [RZ] ;  /* 0x00000000fffff984 */ /* 0x000fe20000000800 */
[----:B------:R1:W-:Y:S01]  /*7e50*/  @!P2 LDGSTS.E.BYPASS.LTC128B.128 [R191+0x3000], desc[UR4][R182.64] ;  /* 0x03000000b6bfafae */ /* 0x0003e2000b981a04 */
[----:B------:R-:W-:Y:S02]  /*7e60*/  LEA.HI.X R125, R174, R181, R175, 0x6, P4 ;  /* 0x000000b5ae7d7211 */ /* 0x000fe400020f34af */
[----:B------:R-:W-:Y:S01]  /*7e70*/  IADD3 R122, P5, PT, R0, R124, RZ ;  /* 0x0000007c007a7210 */ /* 0x000fe20007fbe0ff */
[----:B------:R2:W-:Y:S03]  /*7e80*/  @P2 STS.128 [R191+0x3000], RZ ;  /* 0x003000ffbf002388 */ /* 0x0005e60000000c00 */
[----:B------:R-:W-:Y:S02]  /*7e90*/  IADD3.X R123, PT, PT, R116, R125, RZ, P5, !PT ;  /* 0x0000007d747b7210 */ /* 0x000fe40002ffe4ff */
[----:B------:R-:W-:Y:S04]  /*7ea0*/  IADD3 R126, P4, PT, R0, R122, RZ ;  /* 0x0000007a007e7210 */ /* 0x000fe80007f9e0ff */
[----:B------:R-:W-:Y:S01]  /*7eb0*/  IADD3.X R127, PT, PT, R116, R123, RZ, P4, !PT ;  /* 0x0000007b747f7210 */ /* 0x000fe200027fe4ff */
[--C-:B-1----:R-:W-:Y:S05]  /*7ec0*/  @!P1 IMAD.MOV.U32 R183, RZ, RZ, R181.reuse ;  /* 0x000000ffffb79224 */ /* 0x102fea00078e00b5 */
[----:B------:R-:W-:Y:S01]  /*7ed0*/  @!PT LDS RZ, [RZ] ;  /* 0x00000000fffff984 */ /* 0x000fe20000000800 */
[----:B------:R-:W-:Y:S01]  /*7ee0*/  @!PT LDS RZ, [RZ] ;  /* 0x00000000fffff984 */ /* 0x000fe20000000800 */
[----:B------:R-:W-:Y:S01]  /*7ef0*/  @!PT LDS RZ, [RZ] ;  /* 0x00000000fffff984 */ /* 0x000fe20000000800 */
[----:B------:R1:W-:Y:S04]  /*7f00*/  @!P1 LDGSTS.E.BYPASS.LTC128B.128 [R191+0x5000], desc[UR4][R182.64+0x40] ;  /* 0x05000040b6bf9fae */ /* 0x0003e8000b981a04 */
[----:B------:R2:W-:Y:S01]  /*7f10*/  @P1 STS.128 [R191+0x5000], RZ ;  /* 0x005000ffbf001388 */ /* 0x0005e20000000c00 */
[----:B-1----:R-:W-:Y:S05]  /*7f20*/  @!P0 IMAD.MOV.U32 R183, RZ, RZ, R181 ;  /* 0x000000ffffb78224 */ /* 0x002fea00078e00b5 */
        /* <DEDUP_REMOVED lines=50> */
[----:B------:R-:W0:Y:S02]  /*8250*/  LDGDEPBAR ;  /* 0x00000000000079af */ /* 0x000e240000000000 */
.L_x_644:
[----:B------:R-:W-:Y:S05]  /*8260*/  BSYNC.RECONVERGENT B1 ;  /* 0x0000000000017941 */ /* 0x000fea0003800200 */
.L_x_643:
[----:B------:R-:W3:Y:S01]  /*8270*/  LD.E R117, desc[UR4][R2.64+0xdc] ;  /* 0x0000dc0402757980 */ /* 0x000ee2000c101900 */
        /* <DEDUP_REMOVED lines=41> */
[----:B--2---:R-:W-:Y:S03]  /*8510*/  FMNMX.FTZ R116, R127, R116, !PT ;  /* 0x000000747f747209 */ /* 0x004fe60007810000 */
[----:B------:R-:W-:Y:S01]  /*8520*/  FADD.FTZ R118, -R0, R121 ;  /* 0x0000007900767221 */ /* 0x000fe20000010100 */
[C---:B------:R-:W-:Y:S03]  /*8530*/  FSETP.NEU.FTZ.AND P0, PT, R116.reuse, -INF , PT ;  /* 0xff8000007400780b */ /* 0x040fe60003f1d000 */
[C---:B---3--:R-:W-:Y:S01]  /*8540*/  FMUL.FTZ R120, R117.reuse, R118 ;  /* 0x0000007675787220 */ /* 0x048fe20000410000 */
        /* <DEDUP_REMOVED lines=24> */
[----:B--2---:R-:W1:Y:S01]  /*86d0*/  LDSM.16.MT88.4 R120, [R170+0x9000] ;  /* 0x00900000aa78783b */ /* 0x004e620000004200 */
[C---:B---3--:R-:W-:Y:S01]  /*86e0*/  FMUL.FTZ R8, R118.reuse, R108 ;  /* 0x0000006c76087220 */ /* 0x048fe20000410000 */
[C---:B------:R-:W-:Y:S03]  /*86f0*/  FMUL.FTZ R9, R118.reuse, R109 ;  /* 0x0000006d76097220 */ /* 0x040fe60000410000 */
[----:B------:R-:W-:Y:S01]  /*8700*/  MUFU.EX2 R130, R130 ;  /* 0x0000008200827308 */ /* 0x000fe20000000800 */
[C---:B------:R-:W-:Y:S01]  /*8710*/  FMUL.FTZ R4, R118.reuse, R112 ;  /* 0x0000007076047220 */ /* 0x040fe20000410000 */
[C---:B------:R-:W-:Y:S01]  /*8720*/  FMUL.FTZ R5, R118.reuse, R113 ;  /* 0x0000007176057220 */ /* 0x040fe20000410000 */
[C---:B------:R-:W-:Y:S01]  /*8730*/  FMUL.FTZ R68, R118.reuse, R68 ;  /* 0x0000004476447220 */ /* 0x040fe20000410000 */
[C---:B------:R-:W-:Y:S01]  /*8740*/  FMUL.FTZ R69, R118.reuse, R69 ;  /* 0x0000004576457220 */ /* 0x040fe20000410000 */
[----:B------:R-:W2:Y:S01]  /*8750*/  LDSM.16.MT88.4 R108, [R168+0x9000] ;  /* 0x00900000a86c783b */ /* 0x000ea20000004200 */
        /* <DEDUP_REMOVED lines=34> */
[----:B------:R-:W3:Y:S01]  /*8980*/  MUFU.EX2 R132, R132 ;  /* 0x0000008400847308 */ /* 0x000ee20000000800 */
[----:B------:R-:W-:Y:S01]  /*8990*/  FMUL.FTZ R103, R119, R103 ;  /* 0x0000006777677220 */ /* 0x000fe20000410000 */
[C---:B------:R-:W-:Y:S01]  /*89a0*/  FMUL.FTZ R100, R118.reuse, R100 ;  /* 0x0000006476647220 */ /* 0x040fe20000410000 */
[----:B------:R-:W-:Y:S01]  /*89b0*/  FMUL.FTZ R101, R118, R101 ;  /* 0x0000006576657220 */ /* 0x000fe20000410000 */
[-CC-:B------:R-:W-:Y:S01]  /*89c0*/  FFMA.FTZ R136, R12, R117.reuse, -R126.reuse ;  /* 0x000000750c887223 */ /* 0x180fe2000001087e */
[-C--:B------:R-:W-:Y:S01]  /*89d0*/  FFMA.FTZ R125, R13, R117.reuse, -R126 ;  /* 0x000000750d7d7223 */ /* 0x080fe2000001087e */
[-CC-:B------:R-:W-:Y:S01]  /*89e0*/  FFMA.FTZ R138, R14, R117.reuse, -R124.reuse ;  /* 0x000000750e8a7223 */ /* 0x180fe2000001087c */
[--C-:B------:R-:W-:Y:S03]  /*89f0*/  FFMA.FTZ R137, R15, R117, -R124.reuse ;  /* 0x000000750f897223 */ /* 0x100fe6000001087c */
[----:B------:R-:W5:Y:S01]  /*8a00*/  MUFU.EX2 R127, R127 ;  /* 0x0000007f007f7308 */ /* 0x000f620000000800 */
[----:B----4-:R-:W-:Y:S01]  /*8a10*/  F2FP.BF16.F32.PACK_AB R113, R133, R140 ;  /* 0x0000008c8571723e */ /* 0x010fe200000010ff */
[C---:B------:R-:W-:Y:S01]  /*8a20*/  FMUL.FTZ R14, R119.reuse, R106 ;  /* 0x0000006a770e7220 */ /* 0x040fe20000410000 */
[----:B------:R-:W-:Y:S01]  /*8a30*/  FMUL.FTZ R15, R119, R107 ;  /* 0x0000006b770f7220 */ /* 0x000fe20000410000 */
[C---:B------:R-:W-:Y:S01]  /*8a40*/  FMUL.FTZ R12, R118.reuse, R104 ;  /* 0x00000068760c7220 */ /* 0x040fe20000410000 */
[----:B------:R-:W-:Y:S01]  /*8a50*/  FMUL.FTZ R13, R118, R105 ;  /* 0x00000069760d7220 */ /* 0x000fe20000410000 */
[-C--:B------:R-:W-:Y:S01]  /*8a60*/  FFMA.FTZ R128, R18, R117.reuse, -R124 ;  /* 0x0000007512807223 */ /* 0x080fe2000001087c */
[----:B------:R-:W-:Y:S03]  /*8a70*/  LDSM.16.MT88.4 R104, [R170+0x9400] ;  /* 0x00940000aa68783b */ /* 0x000fe60000004200 */
[----:B------:R-:W-:Y:S01]  /*8a80*/  MUFU.EX2 R136, R136 ;  /* 0x0000008800887308 */ /* 0x000fe20000000800 */
[----:B---3--:R-:W-:Y:S01]  /*8a90*/  F2FP.BF16.F32.PACK_AB R114, R129, R132 ;  /* 0x000000848172723e */ /* 0x008fe200000010ff */
[----:B------:R-:W-:Y:S01]  /*8aa0*/  FFMA.FTZ R140, R119, R202, R140 ;  /* 0x000000ca778c7223 */ /* 0x000fe2000001008c */
[--C-:B------:R-:W-:Y:S01]  /*8ab0*/  FFMA.FTZ R119, R28, R117, -R126.reuse ;  /* 0x000000751c777223 */ /* 0x100fe2000001087e */
[----:B------:R-:W-:Y:S01]  /*8ac0*/  FFMA.FTZ R131, R118, R203, R131 ;  /* 0x000000cb76837223 */ /* 0x000fe20000010083 */
[-C--:B------:R-:W-:Y:S01]  /*8ad0*/  FFMA.FTZ R118, R29, R117.reuse, -R126 ;  /* 0x000000751d767223 */ /* 0x080fe2000001087e */
[-C--:B------:R-:W-:Y:S01]  /*8ae0*/  FFMA.FTZ R135, R42, R117.reuse, -R124 ;  /* 0x000000752a877223 */ /* 0x080fe2000001087c */
[----:B------:R-:W-:Y:S03]  /*8af0*/  FFMA.FTZ R42, R53, R117, -R126 ;  /* 0x00000075352a7223 */ /* 0x000fe6000001087e */
[----:B------:R-:W-:Y:S01]  /*8b00*/  MUFU.EX2 R138, R138 ;  /* 0x0000008a008a7308 */ /* 0x000fe20000000800 */
[----:B-----5:R-:W-:Y:S01]  /*8b10*/  F2FP.BF16.F32.PACK_AB R115, R130, R127 ;  /* 0x0000007f8273723e */ /* 0x020fe200000010ff */
[----:B------:R-:W-:Y:S01]  /*8b20*/  FADD.FTZ R140, R133, R140 ;  /* 0x0000008c858c7221 */ /* 0x000fe20000010000 */
[-CC-:B------:R-:W-:Y:S01]  /*8b30*/  FFMA.FTZ R133, R41, R117.reuse, -R126.reuse ;  /* 0x0000007529857223 */ /* 0x180fe2000001087e */
[-C--:B------:R-:W-:Y:S01]  /*8b40*/  FFMA.FTZ R41, R56, R117.reuse, -R126 ;  /* 0x0000007538297223 */ /* 0x080fe2000001087e */
[----:B------:R-:W-:Y:S01]  /*8b50*/  FADD.FTZ R131, R134, R131 ;  /* 0x0000008386837221 */ /* 0x000fe20000010000 */
[-C--:B------:R-:W-:Y:S01]  /*8b60*/  FFMA.FTZ R134, R39, R117.reuse, -R124 ;  /* 0x0000007527867223 */ /* 0x080fe2000001087c */
[-C--:B------:R-:W-:Y:S01]  /*8b70*/  FFMA.FTZ R39, R44, R117.reuse, -R126 ;  /* 0x000000752c277223 */ /* 0x080fe2000001087e */
[C---:B-1----:R-:W-:Y:S02]  /*8b80*/  HMMA.16816.F32.BF16 R4, R112.reuse, R120, R4 ;  /* 0x000000787004723c */ /* 0x042fe40000041804 */
[----:B------:R-:W-:Y:S03]  /*8b90*/  MUFU.EX2 R56, R42 ;  /* 0x0000002a00387308 */ /* 0x000fe60000000800 */
[-CC-:B------:R-:W-:Y:S01]  /*8ba0*/  FFMA.FTZ R121, R31, R117.reuse, -R124.reuse ;  /* 0x000000751f797223 */ /* 0x180fe2000001087c */
[----:B------:R-:W-:Y:S01]  /*8bb0*/  FADD.FTZ R132, R132, R131 ;  /* 0x0000008384847221 */ /* 0x000fe20000010000 */
[-CC-:B------:R-:W-:Y:S01]  /*8bc0*/  FFMA.FTZ R131, R38, R117.reuse, -R124.reuse ;  /* 0x0000007526837223 */ /* 0x180fe2000001087c */
[C---:B------:R-:W-:Y:S04]  /*8bd0*/  HMMA.16816.F32.BF16 R8, R112.reuse, R122, R8 ;  /* 0x0000007a7008723c */ /* 0x040fe80000041808 */
[----:B------:R-:W-:Y:S01]  /*8be0*/  MUFU.EX2 R125, R125 ;  /* 0x0000007d007d7308 */ /* 0x000fe20000000800 */
[-C--:B------:R-:W-:Y:S01]  /*8bf0*/  FFMA.FTZ R122, R34, R117.reuse, -R124 ;  /* 0x00000075227a7223 */ /* 0x080fe2000001087c */
[-CC-:B------:R-:W-:Y:S01]  /*8c00*/  FFMA.FTZ R38, R45, R117.reuse, -R126.reuse ;  /* 0x000000752d267223 */ /* 0x180fe2000001087e */
[-C--:B------:R-:W-:Y:S01]  /*8c10*/  FFMA.FTZ R123, R33, R117.reuse, -R126 ;  /* 0x00000075217b7223 */ /* 0x080fe2000001087e */
[----:B------:R-:W-:Y:S01]  /*8c20*/  FADD.FTZ R33, R129, R132 ;  /* 0x0000008481217221 */ /* 0x000fe20000010000 */
[-CC-:B------:R-:W-:Y:S01]  /*8c30*/  FFMA.FTZ R129, R37, R117.reuse, -R126.reuse ;  /* 0x0000007525817223 */ /* 0x180fe2000001087e */
[C---:B--2---:R-:W-:Y:S04]  /*8c40*/  HMMA.16816.F32.BF16 R68, R112.reuse, R108, R68 ;  /* 0x0000006c7044723c */ /* 0x044fe80000041844 */
[----:B------:R-:W-:Y:S01]  /*8c50*/  MUFU.EX2 R45, R39 ;  /* 0x00000027002d7308 */ /* 0x000fe20000000800 */
[-CC-:B------:R-:W-:Y:S01]  /*8c60*/  FFMA.FTZ R37, R48, R117.reuse, -R126.reuse ;  /* 0x0000007530257223 */ /* 0x180fe2000001087e */
[-CC-:B------:R-:W-:Y:S01]  /*8c70*/  FFMA.FTZ R132, R40, R117.reuse, -R126.reuse ;  /* 0x0000007528847223 */ /* 0x180fe2000001087e */
[-CC-:B------:R-:W-:Y:S01]  /*8c80*/  FFMA.FTZ R40, R57, R117.reuse, -R126.reuse ;  /* 0x0000007539287223 */ /* 0x180fe2000001087e */
[-C--:B------:R-:W-:Y:S01]  /*8c90*/  FFMA.FTZ R120, R32, R117.reuse, -R126 ;  /* 0x0000007520787223 */ /* 0x080fe2000001087e */
[-C--:B------:R-:W-:Y:S01]  /*8ca0*/  FFMA.FTZ R32, R35, R117.reuse, -R124 ;  /* 0x0000007523207223 */ /* 0x080fe2000001087c */
[C---:B------:R-:W-:Y:S01]  /*8cb0*/  HMMA.16816.F32.BF16 R72, R112.reuse, R110, R72 ;  /* 0x0000006e7048723c */ /* 0x040fe20000041848 */
[----:B------:R-:W1:Y:S03]  /*8cc0*/  LDSM.16.MT88.4 R108, [R170+0xb000] ;  /* 0x00b00000aa6c783b */ /* 0x000e660000004200 */
[----:B------:R-:W-:Y:S01]  /*8cd0*/  MUFU.EX2 R48, R38 ;  /* 0x0000002600307308 */ /* 0x000fe20000000800 */
[----:B------:R-:W-:Y:S01]  /*8ce0*/  FADD.FTZ R35, R127, R140 ;  /* 0x0000008c7f237221 */ /* 0x000fe20000010000 */
[-CC-:B------:R-:W-:Y:S01]  /*8cf0*/  FFMA.FTZ R54, R54, R117.reuse, -R124.reuse ;  /* 0x0000007536367223 */ /* 0x180fe2000001087c */
[-CC-:B------:R-:W-:Y:S01]  /*8d00*/  FFMA.FTZ R55, R55, R117.reuse, -R124.reuse ;  /* 0x0000007537377223 */ /* 0x180fe2000001087c */
[-C--:B------:R-:W-:Y:S01]  /*8d10*/  FFMA.FTZ R58, R58, R117.reuse, -R124 ;  /* 0x000000753a3a7223 */ /* 0x080fe2000001087c */
[----:B------:R-:W-:Y:S01]  /*8d20*/  FADD.FTZ R35, R130, R35 ;  /* 0x0000002382237221 */ /* 0x000fe20000010000 */
[-CC-:B------:R-:W-:Y:S01]  /*8d30*/  FFMA.FTZ R130, R36, R117.reuse, -R126.reuse ;  /* 0x0000007524827223 */ /* 0x180fe2000001087e */
[-C--:B------:R-:W-:Y:S03]  /*8d40*/  FFMA.FTZ R36, R49, R117.reuse, -R126 ;  /* 0x0000007531247223 */ /* 0x080fe6000001087e */
[----:B------:R-:W-:Y:S01]  /*8d50*/  MUFU.EX2 R57, R41 ;  /* 0x0000002900397308 */ /* 0x000fe20000000800 */
[-CC-:B------:R-:W-:Y:S01]  /*8d60*/  FFMA.FTZ R59, R59, R117.reuse, -R124.reuse ;  /* 0x000000753b3b7223 */ /* 0x180fe2000001087c */
[-CC-:B------:R-:W-:Y:S01]  /*8d70*/  FFMA.FTZ R46, R46, R117.reuse, -R124.reuse ;  /* 0x000000752e2e7223 */ /* 0x180fe2000001087c */
[-CC-:B------:R-:W-:Y:S01]  /*8d80*/  FFMA.FTZ R47, R47, R117.reuse, -R124.reuse ;  /* 0x000000752f2f7223 */ /* 0x180fe2000001087c */
[-CC-:B------:R-:W-:Y:S01]  /*8d90*/  FFMA.FTZ R50, R50, R117.reuse, -R124.reuse ;  /* 0x0000007532327223 */ /* 0x180fe2000001087c */
[-C--:B------:R-:W-:Y:S01]  /*8da0*/  FFMA.FTZ R51, R51, R117.reuse, -R124 ;  /* 0x0000007533337223 */ /* 0x080fe2000001087c */
[-CC-:B------:R-:W-:Y:S01]  /*8db0*/  FFMA.FTZ R60, R60, R117.reuse, -R126.reuse ;  /* 0x000000753c3c7223 */ /* 0x180fe2000001087e */
[-CC-:B------:R-:W-:Y:S03]  /*8dc0*/  FFMA.FTZ R61, R61, R117.reuse, -R126.reuse ;  /* 0x000000753d3d7223 */ /* 0x180fe6000001087e */
[----:B------:R-:W-:Y:S01]  /*8dd0*/  MUFU.EX2 R49, R37 ;  /* 0x0000002500317308 */ /* 0x000fe20000000800 */
[-C--:B------:R-:W-:Y:S01]  /*8de0*/  FFMA.FTZ R64, R64, R117.reuse, -R126 ;  /* 0x0000007540407223 */ /* 0x080fe2000001087e */
[-CC-:B------:R-:W-:Y:S01]  /*8df0*/  FFMA.FTZ R63, R63, R117.reuse, -R124.reuse ;  /* 0x000000753f3f7223 */ /* 0x180fe2000001087c */
[-CC-:B------:R-:W-:Y:S01]  /*8e00*/  FFMA.FTZ R66, R66, R117.reuse, -R124.reuse ;  /* 0x0000007542427223 */ /* 0x180fe2000001087c */
[----:B------:R-:W-:Y:S06]  /*8e10*/  ISETP.NE.AND P0, PT, R201, -0x1, PT ;  /* 0xffffffffc900780c */ /* 0x000fec0003f05270 */
[----:B------:R2:W-:Y:S10]  /*8e20*/  MUFU.EX2 R127, R32 ;  /* 0x00000020007f7308 */ /* 0x0005f40000000800 */
[----:B------:R-:W-:Y:S01]  /*8e30*/  MUFU.EX2 R131, R131 ;  /* 0x0000008300837308 */ /* 0x000fe20000000800 */
[C---:B-1----:R-:W-:Y:S09]  /*8e40*/  HMMA.16816.F32.BF16 R76, R112.reuse, R108, R76 ;  /* 0x0000006c704c723c */ /* 0x042ff2000004184c */
[----:B------:R-:W-:Y:S01]  /*8e50*/  MUFU.EX2 R54, R54 ;  /* 0x0000003600367308 */ /* 0x000fe20000000800 */
[-C--:B--2---:R-:W-:Y:S01]  /*8e60*/  FFMA.FTZ R32, R43, R117.reuse, -R124 ;  /* 0x000000752b207223 */ /* 0x084fe2000001087c */
[-CC-:B------:R-:W-:Y:S01]  /*8e70*/  FFMA.FTZ R43, R52, R117.reuse, -R126.reuse ;  /* 0x00000075342b7223 */ /* 0x180fe2000001087e */
[C---:B------:R-:W-:Y:S01]  /*8e80*/  HMMA.16816.F32.BF16 R80, R112.reuse, R110, R80 ;  /* 0x0000006e7050723c */ /* 0x040fe20000041850 */
[----:B------:R-:W1:Y:S06]  /*8e90*/  LDSM.16.MT88.4 R108, [R168+0xb000] ;  /* 0x00b00000a86c783b */ /* 0x000e6c0000004200 */
[----:B------:R-:W-:Y:S10]  /*8ea0*/  MUFU.EX2 R44, R32 ;  /* 0x00000020002c7308 */ /* 0x000ff40000000800 */
[----:B------:R2:W-:Y:S10]  /*8eb0*/  MUFU.EX2 R52, R36 ;  /* 0x0000002400347308 */ /* 0x0005f40000000800 */
[----:B------:R-:W-:Y:S10]  /*8ec0*/  MUFU.EX2 R53, R43 ;  /* 0x0000002b00357308 */ /* 0x000ff40000000800 */
[----:B------:R-:W-:Y:S01]  /*8ed0*/  MUFU.EX2 R55, R55 ;  /* 0x0000003700377308 */ /* 0x000fe20000000800 */
[----:B--2---:R-:W-:Y:S09]  /*8ee0*/  LDSM.16.MT88.4 R36, [R168+0xc400] ;  /* 0x00c40000a824783b */ /* 0x004ff20000004200 */
[----:B------:R-:W-:Y:S01]  /*8ef0*/  MUFU.EX2 R58, R58 ;  /* 0x0000003a003a7308 */ /* 0x000fe20000000800 */
[C---:B-1----:R-:W-:Y:S09]  /*8f00*/  HMMA.16816.F32.BF16 R84, R112.reuse, R108, R84 ;  /* 0x0000006c7054723c */ /* 0x042ff20000041854 */
[----:B------:R-:W-:Y:S01]  /*8f10*/  MUFU.EX2 R59, R59 ;  /* 0x0000003b003b7308 */ /* 0x000fe20000000800 */
[C---:B------:R-:W-:Y:S01]  /*8f20*/  HMMA.16816.F32.BF16 R88, R112.reuse, R110, R88 ;  /* 0x0000006e7058723c */ /* 0x040fe20000041858 */
[----:B------:R-:W1:Y:S08]  /*8f30*/  LDSM.16.MT88.4 R108, [R170+0xd000] ;  /* 0x00d00000aa6c783b */ /* 0x000e700000004200 */
[----:B------:R-:W2:Y:S10]  /*8f40*/  MUFU.EX2 R137, R137 ;  /* 0x0000008900897308 */ /* 0x000eb40000000800 */
        /* <DEDUP_REMOVED lines=16> */
[----:B--2---:R-:W-:Y:S01]  /*9050*/  F2FP.BF16.F32.PACK_AB R17, R137, R138 ;  /* 0x0000008a8911723e */ /* 0x004fe200000010ff */
[----:B------:R-:W-:Y:S01]  /*9060*/  FADD.FTZ R138, R138, R35 ;  /* 0x000000238a8a7221 */ /* 0x000fe20000010000 */
[-C--:B------:R-:W-:Y:S01]  /*9070*/  FFMA.FTZ R109, R16, R117.reuse, -R126 ;  /* 0x00000075106d7223 */ /* 0x080fe2000001087e */
[----:B------:R-:W-:Y:S01]  /*9080*/  F2FP.BF16.F32.PACK_AB R16, R125, R136 ;  /* 0x000000887d10723e */ /* 0x000fe200000010ff */
[----:B------:R-:W-:Y:S04]  /*9090*/  HMMA.16816.F32.BF16 R12, R112, R110, R12 ;  /* 0x0000006e700c723c */ /* 0x000fe8000004180c */
[----:B------:R-:W-:Y:S01]  /*90a0*/  MUFU.EX2 R108, R108 ;  /* 0x0000006c006c7308 */ /* 0x000fe20000000800 */
[-C--:B------:R-:W-:Y:S01]  /*90b0*/  FFMA.FTZ R111, R19, R117.reuse, -R124 ;  /* 0x00000075136f7223 */ /* 0x080fe2000001087c */
[-CC-:B------:R-:W-:Y:S01]  /*90c0*/  FFMA.FTZ R115, R20, R117.reuse, -R126.reuse ;  /* 0x0000007514737223 */ /* 0x180fe2000001087e */
[-C--:B------:R-:W-:Y:S01]  /*90d0*/  FFMA.FTZ R112, R21, R117.reuse, -R126 ;  /* 0x0000007515707223 */ /* 0x080fe2000001087e */
[-CC-:B------:R-:W-:Y:S01]  /*90e0*/  FFMA.FTZ R110, R22, R117.reuse, -R124.reuse ;  /* 0x00000075166e7223 */ /* 0x180fe2000001087c */
[-CC-:B------:R-:W-:Y:S01]  /*90f0*/  FFMA.FTZ R113, R23, R117.reuse, -R124.reuse ;  /* 0x0000007517717223 */ /* 0x180fe2000001087c */
[----:B------:R-:W-:Y:S04]  /*9100*/  FFMA.FTZ R114, R30, R117, -R124 ;  /* 0x000000751e727223 */ /* 0x000fe8000001087c */
[----:B------:R-:W1:Y:S01]  /*9110*/  MUFU.EX2 R109, R109 ;  /* 0x0000006d006d7308 */ /* 0x000e620000000800 */
[----:B------:R-:W-:Y:S01]  /*9120*/  LDSM.16.MT88.4 R20, [R170+0x9800] ;  /* 0x00980000aa14783b */ /* 0x000fe20000004200 */
[----:B------:R-:W-:Y:S01]  /*9130*/  FADD.FTZ R136, R136, R33 ;  /* 0x0000002188887221 */ /* 0x000fe20000010000 */
[----:B------:R-:W-:Y:S03]  /*9140*/  FADD.FTZ R137, R137, R138 ;  /* 0x0000008a89897221 */ /* 0x000fe60000010000 */
[----:B------:R-:W-:Y:S04]  /*9150*/  FADD.FTZ R136, R125, R136 ;  /* 0x000000887d887221 */ /* 0x000fe80000010000 */
[----:B------:R-:W2:Y:S01]  /*9160*/  MUFU.EX2 R111, R111 ;  /* 0x0000006f006f7308 */ /* 0x000ea20000000800 */
[----:B------:R-:W-:Y:S09]  /*9170*/  LDSM.16.MT88.4 R28, [R168+0x9c00] ;  /* 0x009c0000a81c783b */ /* 0x000ff20000004200 */
[----:B------:R-:W3:Y:S01]  /*9180*/  MUFU.EX2 R110, R110 ;  /* 0x0000006e006e7308 */ /* 0x000ee20000000800 */
[C---:B-1----:R-:W-:Y:S01]  /*9190*/  F2FP.BF16.F32.PACK_AB R18, R108.reuse, R109 ;  /* 0x0000006d6c12723e */ /* 0x042fe200000010ff */
[----:B------:R-:W-:Y:S01]  /*91a0*/  LDSM.16.MT88.4 R32, [R170+0xc000] ;  /* 0x00c00000aa20783b */ /* 0x000fe20000004200 */
[----:B------:R-:W-:Y:S04]  /*91b0*/  FADD.FTZ R109, R109, R136 ;  /* 0x000000886d6d7221 */ /* 0x000fe80000010000 */
[----:B------:R-:W-:Y:S03]  /*91c0*/  FADD.FTZ R136, R108, R109 ;  /* 0x0000006d6c887221 */ /* 0x000fe60000010000 */
[----:B------:R-:W-:Y:S01]  /*91d0*/  MUFU.EX2 R112, R112 ;  /* 0x0000007000707308 */ /* 0x000fe20000000800 */
[C---:B--2---:R-:W-:Y:S01]  /*91e0*/  F2FP.BF16.F32.PACK_AB R19, R111.reuse, R128 ;  /* 0x000000806f13723e */ /* 0x044fe200000010ff */
[----:B------:R-:W-:Y:S04]  /*91f0*/  FADD.FTZ R128, R128, R137 ;  /* 0x0000008980807221 */ /* 0x000fe80000010000 */
[----:B------:R-:W-:Y:S02]  /*9200*/  FADD.FTZ R111, R111, R128 ;  /* 0x000000806f6f7221 */ /* 0x000fe40000010000 */
[C---:B------:R-:W-:Y:S02]  /*9210*/  HMMA.16816.F32.BF16 R4, R16.reuse, R104, R4 ;  /* 0x000000681004723c */ /* 0x040fe40000041804 */
[----:B------:R1:W-:Y:S06]  /*9220*/  MUFU.EX2 R128, R40 ;  /* 0x0000002800807308 */ /* 0x0003ec0000000800 */
[C---:B------:R-:W-:Y:S01]  /*9230*/  HMMA.16816.F32.BF16 R8, R16.reuse, R106, R8 ;  /* 0x0000006a1008723c */ /* 0x040fe20000041808 */
[----:B------:R-:W2:Y:S03]  /*9240*/  LDSM.16.MT88.4 R104, [R168+0x9400] ;  /* 0x00940000a868783b */ /* 0x000ea60000004200 */
[----:B------:R-:W4:Y:S05]  /*9250*/  MUFU.EX2 R113, R113 ;  /* 0x0000007100717308 */ /* 0x000f2a0000000800 */
[----:B-1----:R-:W-:Y:S05]  /*9260*/  LDSM.16.MT88.4 R40, [R168+0xe800] ;  /* 0x00e80000a828783b */ /* 0x002fea0000004200 */
[----:B------:R-:W-:Y:S10]  /*9270*/  MUFU.EX2 R114, R114 ;  /* 0x0000007200727308 */ /* 0x000ff40000000800 */
[----:B------:R-:W1:Y:S10]  /*9280*/  MUFU.EX2 R115, R115 ;  /* 0x0000007300737308 */ /* 0x000e740000000800 */
[----:B------:R-:W-:Y:S10]  /*9290*/  MUFU.EX2 R133, R133 ;  /* 0x0000008500857308 */ /* 0x000ff40000000800 */
[----:B------:R-:W-:Y:S01]  /*92a0*/  MUFU.EX2 R135, R135 ;  /* 0x0000008700877308 */ /* 0x000fe20000000800 */
[C---:B--2---:R-:W-:Y:S09]  /*92b0*/  HMMA.16816.F32.BF16 R68, R16.reuse, R104, R68 ;  /* 0x000000681044723c */ /* 0x044ff20000041844 */
[----:B------:R-:W-:Y:S01]  /*92c0*/  MUFU.EX2 R46, R46 ;  /* 0x0000002e002e7308 */ /* 0x000fe20000000800 */
[C---:B------:R-:W-:Y:S01]  /*92d0*/  HMMA.16816.F32.BF16 R72, R16.reuse, R106, R72 ;  /* 0x0000006a1048723c */ /* 0x040fe20000041848 */
[----:B------:R-:W2:Y:S08]  /*92e0*/  LDSM.16.MT88.4 R104, [R170+0xb400] ;  /* 0x00b40000aa68783b */ /* 0x000eb00000004200 */
[----:B------:R-:W-:Y:S10]  /*92f0*/  MUFU.EX2 R47, R47 ;  /* 0x0000002f002f7308 */ /* 0x000ff40000000800 */
[----:B------:R-:W-:Y:S10]  /*9300*/  MUFU.EX2 R50, R50 ;  /* 0x0000003200327308 */ /* 0x000ff40000000800 */
[----:B------:R-:W-:Y:S10]  /*9310*/  MUFU.EX2 R51, R51 ;  /* 0x0000003300337308 */ /* 0x000ff40000000800 */
[----:B------:R-:W-:Y:S10]  /*9320*/  MUFU.EX2 R60, R60 ;  /* 0x0000003c003c7308 */ /* 0x000ff40000000800 */
[----:B------:R-:W-:Y:S01]  /*9330*/  MUFU.EX2 R61, R61 ;  /* 0x0000003d003d7308 */ /* 0x000fe20000000800 */
[C---:B--2---:R-:W-:Y:S08]  /*9340*/  HMMA.16816.F32.BF16 R76, R16.reuse, R104, R76 ;  /* 0x00000068104c723c */ /* 0x044ff0000004184c */
[C---:B------:R-:W-:Y:S01]  /*9350*/  HMMA.16816.F32.BF16 R80, R16.reuse, R106, R80 ;  /* 0x0000006a1050723c */ /* 0x040fe20000041850 */
[----:B------:R-:W2:Y:S07]  /*9360*/  LDSM.16.MT88.4 R104, [R168+0xb400] ;  /* 0x00b40000a868783b */ /* 0x000eae0000004200 */
[C---:B--2---:R-:W-:Y:S08]  /*9370*/  HMMA.16816.F32.BF16 R84, R16.reuse, R104, R84 ;  /* 0x000000681054723c */ /* 0x044ff00000041854 */
[C---:B------:R-:W-:Y:S01]  /*9380*/  HMMA.16816.F32.BF16 R88, R16.reuse, R106, R88 ;  /* 0x0000006a1058723c */ /* 0x040fe20000041858 */
[----:B------:R-:W2:Y:S07]  /*9390*/  LDSM.16.MT88.4 R104, [R170+0xd400] ;  /* 0x00d40000aa68783b */ /* 0x000eae0000004200 */
[C---:B--2---:R-:W-:Y:S08]  /*93a0*/  HMMA.16816.F32.BF16 R92, R16.reuse, R104, R92 ;  /* 0x00000068105c723c */ /* 0x044ff0000004185c */
[C---:B------:R-:W-:Y:S01]  /*93b0*/  HMMA.16816.F32.BF16 R96, R16.reuse, R106, R96 ;  /* 0x0000006a1060723c */ /* 0x040fe20000041860 */
[----:B------:R-:W2:Y:S07]  /*93c0*/  LDSM.16.MT88.4 R104, [R168+0xd400] ;  /* 0x00d40000a868783b */ /* 0x000eae0000004200 */
[C---:B--2---:R-:W-:Y:S03]  /*93d0*/  HMMA.16816.F32.BF16 R100, R16.reuse, R104, R100 ;  /* 0x000000681064723c */ /* 0x044fe60000041864 */
[-CC-:B------:R-:W-:Y:S01]  /*93e0*/  FFMA.FTZ R104, R24, R117.reuse, -R126.reuse ;  /* 0x0000007518687223 */ /* 0x180fe2000001087e */
[-CC-:B------:R-:W-:Y:S01]  /*93f0*/  FFMA.FTZ R105, R25, R117.reuse, -R126.reuse ;  /* 0x0000007519697223 */ /* 0x180fe2000001087e */
[-C--:B------:R-:W-:Y:S01]  /*9400*/  FFMA.FTZ R126, R65, R117.reuse, -R126 ;  /* 0x00000075417e7223 */ /* 0x080fe2000001087e */
[-CC-:B------:R-:W-:Y:S01]  /*9410*/  FFMA.FTZ R65, R62, R117.reuse, -R124.reuse ;  /* 0x000000753e417223 */ /* 0x180fe2000001087c */
[----:B---3--:R-:W-:Y:S01]  /*9420*/  FADD.FTZ R62, R110, R111 ;  /* 0x0000006f6e3e7221 */ /* 0x008fe20000010000 */
[----:B------:R-:W-:Y:S01]  /*9430*/  HMMA.16816.F32.BF16 R12, R16, R106, R12 ;  /* 0x0000006a100c723c */ /* 0x000fe2000004180c */
[----:B------:R-:W-:Y:S02]  /*9440*/  MUFU.EX2 R104, R104 ;  /* 0x0000006800687308 */ /* 0x000fe40000000800 */
[-CC-:B------:R-:W-:Y:S01]  /*9450*/  FFMA.FTZ R107, R26, R117.reuse, -R124.reuse ;  /* 0x000000751a6b7223 */ /* 0x180fe2000001087c */
[----:B------:R-:W-:Y:S01]  /*9460*/  FFMA.FTZ R106, R27, R117, -R124 ;  /* 0x000000751b6a7223 */ /* 0x000fe2000001087c */
[C---:B----4-:R-:W-:Y:S01]  /*9470*/  F2FP.BF16.F32.PACK_AB R17, R113.reuse, R110 ;  /* 0x0000006e7111723e */ /* 0x050fe200000010ff */
[----:B------:R-:W2:Y:S01]  /*9480*/  LDSM.16.MT88.4 R24, [R168+0x9800] ;  /* 0x00980000a818783b */ /* 0x000ea20000004200 */
[C---:B-1----:R-:W-:Y:S01]  /*9490*/  F2FP.BF16.F32.PACK_AB R16, R112.reuse, R115 ;  /* 0x000000737010723e */ /* 0x042fe200000010ff */
[----:B------:R-:W-:Y:S03]  /*94a0*/  FADD.FTZ R62, R113, R62 ;  /* 0x0000003e713e7221 */ /* 0x000fe60000010000 */
[----:B------:R-:W1:Y:S01]  /*94b0*/  MUFU.EX2 R105, R105 ;  /* 0x0000006900697308 */ /* 0x000e620000000800 */
[----:B------:R-:W-:Y:S01]  /*94c0*/  FADD.FTZ R115, R115, R136 ;  /* 0x0000008873737221 */ /* 0x000fe20000010000 */
[----:B------:R-:W-:Y:S01]  /*94d0*/  FFMA.FTZ R124, R67, R117, -R124 ;  /* 0x00000075437c7223 */ /* 0x000fe2000001087c */
[----:B------:R-:W-:Y:S02]  /*94e0*/  LDSM.16.MT88.4 R108, [R170+0xac00] ;  /* 0x00ac0000aa6c783b */ /* 0x000fe40000004200 */
[----:B------:R-:W-:Y:S05]  /*94f0*/  FADD.FTZ R115, R112, R115 ;  /* 0x0000007370737221 */ /* 0x000fea0000010000 */
[----:B------:R-:W-:Y:S10]  /*9500*/  MUFU.EX2 R107, R107 ;  /* 0x0000006b006b7308 */ /* 0x000ff40000000800 */
[----:B------:R-:W3:Y:S01]  /*9510*/  MUFU.EX2 R106, R106 ;  /* 0x0000006a006a7308 */ /* 0x000ee20000000800 */
[----:B-1----:R-:W-:Y:S09]  /*9520*/  F2FP.BF16.F32.PACK_AB R18, R105, R104 ;  /* 0x000000686912723e */ /* 0x002ff200000010ff */
[----:B------:R-:W-:Y:S01]  /*9530*/  MUFU.EX2 R126, R126 ;  /* 0x0000007e007e7308 */ /* 0x000fe20000000800 */
[C---:B---3--:R-:W-:Y:S01]  /*9540*/  F2FP.BF16.F32.PACK_AB R19, R106.reuse, R107 ;  /* 0x0000006b6a13723e */ /* 0x048fe200000010ff */
[----:B------:R-:W-:Y:S04]  /*9550*/  FADD.FTZ R107, R107, R62 ;  /* 0x0000003e6b6b7221 */ /* 0x000fe80000010000 */
[----:B------:R-:W-:Y:S02]  /*9560*/  FADD.FTZ R107, R106, R107 ;  /* 0x0000006b6a6b7221 */ /* 0x000fe40000010000 */
[C---:B------:R-:W-:Y:S08]  /*9570*/  HMMA.16816.F32.BF16 R4, R16.reuse, R20, R4 ;  /* 0x000000141004723c */ /* 0x040ff00000041804 */
        /* <DEDUP_REMOVED lines=16> */
[----:B------:R-:W2:Y:S02]  /*9680*/  LDSM.16.MT88.4 R24, [R170+0xbc00] ;  /* 0x00bc0000aa18783b */ /* 0x000ea40000004200 */
        /* <DEDUP_REMOVED lines=13> */
[C---:B-1----:R-:W-:Y:S08]  /*9760*/  HMMA.16816.F32.BF16 R84, R16.reuse, R20, R84 ;  /* 0x000000141054723c */ /* 0x042ff00000041854 */
[C---:B------:R-:W-:Y:S01]  /*9770*/  HMMA.16816.F32.BF16 R88, R16.reuse, R22, R88 ;  /* 0x000000161058723c */ /* 0x040fe20000041858 */
[----:B------:R-:W1:Y:S07]  /*9780*/  LDSM.16.MT88.4 R20, [R170+0xa000] ;  /* 0x00a00000aa14783b */ /* 0x000e6e0000004200 */
[C---:B---3--:R-:W-:Y:S08]  /*9790*/  HMMA.16816.F32.BF16 R92, R16.reuse, R28, R92 ;  /* 0x0000001c105c723c */ /* 0x048ff0000004185c */
[C---:B------:R-:W-:Y:S01]  /*97a0*/  HMMA.16816.F32.BF16 R96, R16.reuse, R30, R96 ;  /* 0x0000001e1060723c */ /* 0x040fe20000041860 */
[----:B------:R-:W3:Y:S07]  /*97b0*/  LDSM.16.MT88.4 R28, [R168+0xa000] ;  /* 0x00a00000a81c783b */ /* 0x000eee0000004200 */
        /* <DEDUP_REMOVED lines=15> */
[----:B------:R-:W-:Y:S07]  /*98b0*/  LDSM.16.MT88.4 R32, [R168+0xa400] ;  /* 0x00a40000a820783b */ /* 0x000fee0000004200 */
[C---:B--2---:R-:W-:Y:S08]  /*98c0*/  HMMA.16816.F32.BF16 R84, R16.reuse, R24, R84 ;  /* 0x000000181054723c */ /* 0x044ff00000041854 */
[C---:B------:R-:W-:Y:S01]  /*98d0*/  HMMA.16816.F32.BF16 R88, R16.reuse, R26, R88 ;  /* 0x0000001a1058723c */ /* 0x040fe20000041858 */
[----:B------:R-:W2:Y:S07]  /*98e0*/  LDSM.16.MT88.4 R24, [R170+0xa400] ;  /* 0x00a40000aa18783b */ /* 0x000eae0000004200 */
        /* <DEDUP_REMOVED lines=10> */
[C---:B--2---:R-:W-:Y:S08]  /*9990*/  HMMA.16816.F32.BF16 R4, R16.reuse, R24, R4 ;  /* 0x000000181004723c */ /* 0x044ff00000041804 */
[C---:B------:R-:W-:Y:S01]  /*99a0*/  HMMA.16816.F32.BF16 R8, R16.reuse, R26, R8 ;  /* 0x0000001a1008723c */ /* 0x040fe20000041808 */
[----:B------:R-:W2:Y:S07]  /*99b0*/  LDSM.16.MT88.4 R24, [R168+0xe400] ;  /* 0x00e40000a818783b */ /* 0x000eae0000004200 */
[C---:B------:R-:W-:Y:S08]  /*99c0*/  HMMA.16816.F32.BF16 R68, R16.reuse, R32, R68 ;  /* 0x000000201044723c */ /* 0x040ff00000041844 */
        /* <DEDUP_REMOVED lines=21> */
[C---:B------:R-:W-:Y:S01]  /*9b20*/  HMMA.16816.F32.BF16 R68, R16.reuse, R32, R68 ;  /* 0x000000201044723c */ /* 0x040fe20000041844 */
[----:B------:R-:W-:Y:S02]  /*9b30*/  MUFU.EX2 R33, R124 ;  /* 0x0000007c00217308 */ /* 0x000fe40000000800 */
[----:B------:R-:W-:Y:S01]  /*9b40*/  FADD.FTZ R32, R104, R115 ;  /* 0x0000007368207221 */ /* 0x000fe20000010000 */
[----:B------:R-:W-:Y:S03]  /*9b50*/  F2FP.BF16.F32.PACK_AB R104, R61, R60 ;  /* 0x0000003c3d68723e */ /* 0x000fe600000010ff */
[----:B------:R-:W-:Y:S01]  /*9b60*/  FADD.FTZ R32, R105, R32 ;  /* 0x0000002069207221 */ /* 0x000fe20000010000 */
[C---:B------:R-:W-:Y:S03]  /*9b70*/  HMMA.16816.F32.BF16 R72, R16.reuse, R34, R72 ;  /* 0x000000221048723c */ /* 0x040fe60000041848 */
[----:B------:R-:W-:Y:S01]  /*9b80*/  FADD.FTZ R34, R114, R107 ;  /* 0x0000006b72227221 */ /* 0x000fe20000010000 */
[----:B------:R-:W-:Y:S03]  /*9b90*/  FADD.FTZ R119, R119, R32 ;  /* 0x0000002077777221 */ /* 0x000fe60000010000 */
[----:B------:R-:W-:Y:S01]  /*9ba0*/  FADD.FTZ R121, R121, R34 ;  /* 0x0000002279797221 */ /* 0x000fe20000010000 */
[C---:B---3--:R-:W-:Y:S01]  /*9bb0*/  HMMA.16816.F32.BF16 R76, R16.reuse, R28, R76 ;  /* 0x0000001c104c723c */ /* 0x048fe2000004184c */
[----:B------:R-:W-:Y:S02]  /*9bc0*/  MUFU.EX2 R28, R65 ;  /* 0x00000041001c7308 */ /* 0x000fe40000000800 */
[----:B------:R-:W-:Y:S04]  /*9bd0*/  FADD.FTZ R119, R118, R119 ;  /* 0x0000007776777221 */ /* 0x000fe80000010000 */
[----:B------:R-:W-:Y:S01]  /*9be0*/  FADD.FTZ R120, R120, R119 ;  /* 0x0000007778787221 */ /* 0x000fe20000010000 */
[C---:B------:R-:W-:Y:S03]  /*9bf0*/  HMMA.16816.F32.BF16 R80, R16.reuse, R30, R80 ;  /* 0x0000001e1050723c */ /* 0x040fe60000041850 */
[----:B------:R-:W3:Y:S01]  /*9c00*/  MUFU.EX2 R29, R63 ;  /* 0x0000003f001d7308 */ /* 0x000ee20000000800 */
[----:B------:R-:W-:Y:S01]  /*9c10*/  MOV R119, R116 ;  /* 0x0000007400777202 */ /* 0x000fe20000000f00 */
[----:B------:R-:W-:Y:S03]  /*9c20*/  FADD.FTZ R123, R123, R120 ;  /* 0x000000787b7b7221 */ /* 0x000fe60000010000 */
[C---:B------:R-:W-:Y:S05]  /*9c30*/  HMMA.16816.F32.BF16 R84, R16.reuse, R36, R84 ;  /* 0x000000241054723c */ /* 0x040fea0000041854 */
[----:B------:R-:W4:Y:S01]  /*9c40*/  MUFU.EX2 R31, R64 ;  /* 0x00000040001f7308 */ /* 0x000f220000000800 */
[----:B------:R-:W-:Y:S04]  /*9c50*/  FADD.FTZ R130, R130, R123 ;  /* 0x0000007b82827221 */ /* 0x000fe80000010000 */
[----:B------:R-:W-:Y:S01]  /*9c60*/  FADD.FTZ R129, R129, R130 ;  /* 0x0000008281817221 */ /* 0x000fe20000010000 */
[C---:B------:R-:W-:Y:S04]  /*9c70*/  HMMA.16816.F32.BF16 R88, R16.reuse, R38, R88 ;  /* 0x000000261058723c */ /* 0x040fe80000041858 */
[----:B------:R-:W5:Y:S01]  /*9c80*/  MUFU.EX2 R30, R66 ;  /* 0x00000042001e7308 */ /* 0x000f620000000800 */
[----:B---3--:R-:W-:Y:S01]  /*9c90*/  F2FP.BF16.F32.PACK_AB R105, R29, R28 ;  /* 0x0000001c1d69723e */ /* 0x008fe200000010ff */
[----:B------:R-:W-:Y:S02]  /*9ca0*/  FADD.FTZ R132, R132, R129 ;  /* 0x0000008184847221 */ /* 0x000fe40000010000 */
[C---:B--2---:R-:W-:Y:S03]  /*9cb0*/  HMMA.16816.F32.BF16 R92, R16.reuse, R24, R92 ;  /* 0x00000018105c723c */ /* 0x044fe6000004185c */
[----:B----4-:R-:W-:Y:S01]  /*9cc0*/  F2FP.BF16.F32.PACK_AB R106, R126, R31 ;  /* 0x0000001f7e6a723e */ /* 0x010fe200000010ff */
[----:B------:R-:W-:Y:S04]  /*9cd0*/  FADD.FTZ R132, R133, R132 ;  /* 0x0000008485847221 */ /* 0x000fe80000010000 */
[C---:B------:R-:W-:Y:S01]  /*9ce0*/  HMMA.16816.F32.BF16 R96, R16.reuse, R26, R96 ;  /* 0x0000001a1060723c */ /* 0x040fe20000041860 */
[----:B------:R-:W2:Y:S02]  /*9cf0*/  LDSM.16.MT88.4 R24, [R170+0xcc00] ;  /* 0x00cc0000aa18783b */ /* 0x000ea40000004200 */
        /* <DEDUP_REMOVED lines=12> */
[C---:B------:R-:W-:Y:S03]  /*9dc0*/  HMMA.16816.F32.BF16 R108, R104.reuse, R110, R8 ;  /* 0x0000006e686c723c */ /* 0x040fe60000041808 */
[----:B------:R-:W-:Y:S01]  /*9dd0*/  FADD.FTZ R8, R122, R121 ;  /* 0x000000797a087221 */ /* 0x000fe20000010000 */
[----:B------:R-:W-:Y:S01]  /*9de0*/  FADD.FTZ R57, R57, R56 ;  /* 0x0000003839397221 */ /* 0x000fe20000010000 */
[----:B------:R-:W-:Y:S02]  /*9df0*/  MOV R121, R0 ;  /* 0x0000000000797202 */ /* 0x000fe40000000f00 */
[----:B------:R-:W-:Y:S01]  /*9e00*/  FADD.FTZ R8, R127, R8 ;  /* 0x000000087f087221 */ /* 0x000fe20000010000 */
[C---:B-1----:R-:W-:Y:S03]  /*9e10*/  HMMA.16816.F32.BF16 R68, R104.reuse, R20, R68 ;  /* 0x000000146844723c */ /* 0x042fe60000041844 */
[----:B------:R-:W-:Y:S01]  /*9e20*/  FADD.FTZ R131, R131, R8 ;  /* 0x0000000883837221 */ /* 0x000fe20000010000 */
[----:B------:R-:W-:Y:S01]  /*9e30*/  FADD.FTZ R57, R128, R57 ;  /* 0x0000003980397221 */ /* 0x000fe20000010000 */
[----:B------:R-:W1:Y:S02]  /*9e40*/  LDSM.16.MT88.4 R8, [R168+0xec00] ;  /* 0x00ec0000a808783b */ /* 0x000e640000004200 */
        /* <DEDUP_REMOVED lines=18> */
[----:B------:R-:W-:Y:S04]  /*9f70*/  FADD.FTZ R58, R58, R55 ;  /* 0x000000373a3a7221 */ /* 0x000fe80000010000 */
[----:B------:R-:W-:Y:S01]  /*9f80*/  FADD.FTZ R59, R59, R58 ;  /* 0x0000003a3b3b7221 */ /* 0x000fe20000010000 */
[C---:B----4-:R-:W-:Y:S03]  /*9f90*/  HMMA.16816.F32.BF16 R92, R104.reuse, R4, R92 ;  /* 0x00000004685c723c */ /* 0x050fe6000004185c */
[----:B------:R-:W-:Y:S04]  /*9fa0*/  FADD.FTZ R28, R28, R59 ;  /* 0x0000003b1c1c7221 */ /* 0x000fe80000010000 */
[----:B------:R-:W-:Y:S01]  /*9fb0*/  FADD.FTZ R29, R29, R28 ;  /* 0x0000001c1d1d7221 */ /* 0x000fe20000010000 */
[C---:B------:R-:W-:Y:S03]  /*9fc0*/  HMMA.16816.F32.BF16 R96, R104.reuse, R6, R96 ;  /* 0x000000066860723c */ /* 0x040fe60000041860 */
[----:B------:R-:W-:Y:S04]  /*9fd0*/  FADD.FTZ R30, R30, R29 ;  /* 0x0000001d1e1e7221 */ /* 0x000fe80000010000 */
[----:B------:R-:W-:Y:S01]  /*9fe0*/  FADD.FTZ R202, R33, R30 ;  /* 0x0000001e21ca7221 */ /* 0x000fe20000010000 */
[C---:B-1----:R-:W-:Y:S08]  /*9ff0*/  HMMA.16816.F32.BF16 R100, R104.reuse, R8, R100 ;  /* 0x000000086864723c */ /* 0x042ff00000041864 */
[----:B------:R-:W-:Y:S01]  /*a000*/  HMMA.16816.F32.BF16 R104, R104, R10, R12 ;  /* 0x0000000a6868723c */ /* 0x000fe2000004180c */
[----:B------:R-:W-:Y:S08]  /*a010*/  @!UPT UIADD3 URZ, UPT, UPT, URZ, URZ, URZ ;  /* 0x000000fffffff290 */ /* 0x000ff0000fffe0ff */
[----:B------:R-:W-:Y:S11]  /*a020*/  @P0 BRA `(.L_x_647) ;  /* 0xffffffc4006c0947 */ /* 0x000ff6000383ffff */
.L_x_640:
[----:B------:R-:W-:Y:S01]  /*a030*/  @!UPT UIADD3 URZ, UPT, UPT, URZ, URZ, URZ ;  /* 0x000000fffffff290 */ /* 0x000fe2000fffe0ff */
[----:B------:R1:W5:Y:S01]  /*a040*/  LD.E R9, desc[UR4][R2.64+0xd8] ;  /* 0x0000d80402097980 */ /* 0x000362000c101900 */
[----:B------:R-:W-:Y:S01]  /*a050*/  UMOV UR6, 0xffffffff ;  /* 0xffffffff00067882 */ /* 0x000fe20000000000 */
[----:B------:R-:W2:Y:S02]  /*a060*/  S2R R7, SR_TID.X ;  /* 0x0000000000077919 */ /* 0x000ea40000002100 */
[----:B------:R-:W-:Y:S05]  /*a070*/  BRA.DIV UR6, `(.L_x_648) ;  /* 0x0000000e06b47947 */ /* 0x000fea000b800000 */
[----:B------:R-:W3:Y:S04]  /*a080*/  SHFL.BFLY PT, R8, R203, 0x2, 0x1f ;  /* 0x0c401f00cb087f89 */ /* 0x000ee800000e0000 */
[----:B------:R-:W4:Y:S01]  /*a090*/  SHFL.BFLY PT, R12, R202, 0x2, 0x1f ;  /* 0x0c401f00ca0c7f89 */ /* 0x000f2200000e0000 */
[----:B---3--:R-:W-:Y:S01]  /*a0a0*/  FADD.FTZ R11, R8, R203 ;  /* 0x000000cb080b7221 */ /* 0x008fe20000010000 */
[----:B----4-:R-:W-:-:S04]  /*a0b0*/  FADD.FTZ R10, R12, R202 ;  /* 0x000000ca0c0a7221 */ /* 0x010fc80000010000 */
[----:B------:R-:W3:Y:S04]  /*a0c0*/  SHFL.BFLY PT, R8, R11, 0x1, 0x1f ;  /* 0x0c201f000b087f89 */ /* 0x000ee800000e0000 */
[----:B------:R4:W1:Y:S01]  /*a0d0*/  SHFL.BFLY PT, R12, R10, 0x1, 0x1f ;  /* 0x0c201f000a0c7f89 */ /* 0x00086200000e0000 */
[----:B---3--:R-:W-:-:S07]  /*a0e0*/  FADD.FTZ R8, R11, R8 ;  /* 0x000000080b087221 */ /* 0x008fce0000010000 */
.L_x_659:
[----:B------:R-:W3:Y:S01]  /*a0f0*/  MUFU.RCP R6, R8 ;  /* 0x0000000800067308 */ /* 0x000ee20000001000 */
[----:B------:R-:W3:Y:S01]  /*a100*/  S2UR UR6, SR_CgaCtaId ;  /* 0x00000000000679c3 */ /* 0x000ee20000008800 */
[----:B-1--4-:R-:W-:Y:S01]  /*a110*/  FADD.FTZ R10, R10, R12 ;  /* 0x0000000c0a0a7221 */ /* 0x012fe20000010000 */
[C---:B--2---:R-:W-:Y:S01]  /*a120*/  SHF.L.U32 R5, R7.reuse, 0x1, RZ ;  /* 0x0000000107057819 */ /* 0x044fe200000006ff */
[----:B------:R-:W-:Y:S01]  /*a130*/  UMOV UR7, 0x400 ;  /* 0x0000040000077882 */ /* 0x000fe20000000000 */
[----:B------:R-:W-:Y:S02]  /*a140*/  FSETP.NE.FTZ.AND P3, PT, R8, RZ, PT ;  /* 0x000000ff0800720b */ /* 0x000fe40003f75000 */
[----:B------:R-:W-:Y:S01]  /*a150*/  SHF.L.U32 R4, R7, 0x4, RZ ;  /* 0x0000000407047819 */ /* 0x000fe200000006ff */
[----:B------:R-:W1:Y:S01]  /*a160*/  MUFU.RCP R11, R10 ;  /* 0x0000000a000b7308 */ /* 0x000e620000001000 */
[----:B------:R-:W-:Y:S02]  /*a170*/  LOP3.LUT R5, R5, 0x6, RZ, 0xc0, !PT ;  /* 0x0000000605057812 */ /* 0x000fe400078ec0ff */
[----:B------:R-:W-:-:S02]  /*a180*/  FSETP.NE.FTZ.AND P1, PT, R10, RZ, PT ;  /* 0x000000ff0a00720b */ /* 0x000fc40003f35000 */
[----:B------:R-:W-:Y:S02]  /*a190*/  LOP3.LUT R4, R5, 0x3e00, R4, 0xf8, !PT ;  /* 0x00003e0005047812 */ /* 0x000fe400078ef804 */
[----:B------:R-:W-:Y:S02]  /*a1a0*/  SHF.L.U32 R5, R7, 0x3, RZ ;  /* 0x0000000307057819 */ /* 0x000fe400000006ff */
[----:B---3--:R-:W-:Y:S02]  /*a1b0*/  FSEL R6, R6, 1, P3 ;  /* 0x3f80000006067808 */ /* 0x008fe40001800000 */
[----:B------:R-:W-:-:S03]  /*a1c0*/  LOP3.LUT R4, R4, 0x20, R5, 0xf8, !PT ;  /* 0x0000002004047812 */ /* 0x000fc600078ef805 */
        /* <DEDUP_REMOVED lines=25> */
[----:B------:R-:W-:Y:S01]  /*a360*/  ULEA UR6, UR6, UR7, 0x18 ;  /* 0x0000000706067291 */ /* 0x000fe2000f8ec0ff */
[----:B-1----:R-:W-:-:S02]  /*a370*/  FSEL R11, R11, 1, P1 ;  /* 0x3f8000000b0b7808 */ /* 0x002fc40000800000 */
[----:B------:R-:W-:Y:S02]  /*a380*/  LOP3.LUT R5, R6, 0x18, R7, 0xf8, !PT ;  /* 0x0000001806057812 */ /* 0x000fe400078ef807 */
[----:B------:R-:W-:Y:S01]  /*a390*/  SHF.L.U32 R6, R7, 0x2, RZ ;  /* 0x0000000207067819 */ /* 0x000fe200000006ff */
[C---:B------:R-:W-:Y:S01]  /*a3a0*/  FMUL.FTZ R114, R11.reuse, R114 ;  /* 0x000000720b727220 */ /* 0x040fe20000410000 */
[----:B------:R-:W-:Y:S01]  /*a3b0*/  LOP3.LUT R4, R4, R5, RZ, 0xfc, !PT ;  /* 0x0000000504047212 */ /* 0x000fe200078efcff */
        /* <DEDUP_REMOVED lines=9> */
[----:B------:R-:W-:Y:S01]  /*a450*/  LOP3.LUT R6, R6, 0x40, RZ, 0xc0, !PT ;  /* 0x0000004006067812 */ /* 0x000fe200078ec0ff */
[C---:B------:R-:W-:Y:S01]  /*a460*/  FMUL.FTZ R78, R11.reuse, R78 ;  /* 0x0000004e0b4e7220 */ /* 0x040fe20000410000 */
[----:B------:R-:W-:Y:S01]  /*a470*/  FMUL.FTZ R79, R11, R79 ;  /* 0x0000004f0b4f7220 */ /* 0x000fe20000410000 */
[----:B------:R-:W-:Y:S01]  /*a480*/  IADD3 R5, PT, PT, R13, -R5, RZ ;  /* 0x800000050d057210 */ /* 0x000fe20007ffe0ff */
[C---:B------:R-:W-:Y:S01]  /*a490*/  FMUL.FTZ R82, R11.reuse, R82 ;  /* 0x000000520b527220 */ /* 0x040fe20000410000 */
[----:B------:R-:W-:Y:S01]  /*a4a0*/  FMUL.FTZ R83, R11, R83 ;  /* 0x000000530b537220 */ /* 0x000fe20000410000 */
[----:B------:R-:W-:Y:S01]  /*a4b0*/  F2FP.BF16.F32.PACK_AB R112, R113, R112 ;  /* 0x000000707170723e */ /* 0x000fe200000010ff */
        /* <DEDUP_REMOVED lines=11> */
[----:B------:R-:W-:Y:S01]  /*a570*/  IADD3 R15, PT, PT, R13, -R6, RZ ;  /* 0x800000060d0f7210 */ /* 0x000fe20007ffe0ff */
        /* <DEDUP_REMOVED lines=10> */
[----:B------:R-:W-:Y:S01]  /*a620*/  STS [R13], R112 ;  /* 0x000000700d007388 */ /* 0x000fe20000000800 */
[----:B------:R-:W-:Y:S01]  /*a630*/  F2FP.BF16.F32.PACK_AB R80, R81, R80 ;  /* 0x000000505150723e */ /* 0x000fe200000010ff */
[----:B------:R-:W-:Y:S01]  /*a640*/  FMUL.FTZ R11, R11, R107 ;  /* 0x0000006b0b0b7220 */ /* 0x000fe20000410000 */
        /* <DEDUP_REMOVED lines=33> */
[----:B------:R-:W-:Y:S04]  /*a860*/  STS [R15+0x2220], R102 ;  /* 0x002220660f007388 */ /* 0x000fe80000000800 */
[----:B------:R-:W-:Y:S04]  /*a870*/  STS [R17+0x2030], R104 ;  /* 0x0020306811007388 */ /* 0x000fe80000000800 */
[----:B------:R2:W-:Y:S04]  /*a880*/  STS [R17+0x2230], R11 ;  /* 0x0022300b11007388 */ /* 0x0005e80000000800 */
[----:B------:R-:W3:Y:S01]  /*a890*/  LD.E.U8 R4, desc[UR4][R2.64+0x1c8] ;  /* 0x0001c80402047980 */ /* 0x000ee2000c101100 */
[----:B------:R-:W-:-:S03]  /*a8a0*/  ISETP.NE.AND P2, PT, R193, -0x1, PT ;  /* 0xffffffffc100780c */ /* 0x000fc60003f45270 */
[----:B------:R-:W4:Y:S04]  /*a8b0*/  LD.E.64 R40, desc[UR4][R2.64+0x88] ;  /* 0x0000880402287980 */ /* 0x000f28000c101b00 */
[----:B------:R1:W5:Y:S06]  /*a8c0*/  LD.E.64 R36, desc[UR4][R2.64+0x90] ;  /* 0x0000900402247980 */ /* 0x00036c000c101b00 */
[----:B------:R1:W5:Y:S01]  /*a8d0*/  @!P2 LD.E.64 R38, desc[UR4][R2.64+0x80] ;  /* 0x000080040226a980 */ /* 0x000362000c101b00 */
[----:B---3--:R-:W-:-:S13]  /*a8e0*/  ISETP.NE.AND P0, PT, R4, RZ, PT ;  /* 0x000000ff0400720c */ /* 0x008fda0003f05270 */
[----:B------:R-:W3:Y:S04]  /*a8f0*/  @!P0 LD.E R6, desc[UR4][R2.64+0x60] ;  /* 0x0000600402068980 */ /* 0x000ee8000c101900 */
[----:B------:R-:W3:Y:S01]  /*a900*/  @!P0 LD.E R33, desc[UR4][R2.64+0xb4] ;  /* 0x0000b40402218980 */ /* 0x000ee2000c101900 */
[----:B------:R-:W2:Y:S08]  /*a910*/  @P1 MUFU.LG2 R10, R10 ;  /* 0x0000000a000a1308 */ /* 0x000eb00000000c00 */
[----:B------:R-:W2:Y:S01]  /*a920*/  @P3 MUFU.LG2 R8, R8 ;  /* 0x0000000800083308 */ /* 0x000ea20000000c00 */
[----:B------:R-:W-:Y:S01]  /*a930*/  BSSY.RECONVERGENT B0, `(.L_x_649) ;  /* 0x0000011000007945 */ /* 0x000fe20003800200 */
[----:B------:R-:W-:Y:S01]  /*a940*/  MOV R4, 0x7f800000 ;  /* 0x7f80000000047802 */ /* 0x000fe20000000f00 */
[----:B----4-:R-:W-:Y:S01]  /*a950*/  @P2 IMAD.WIDE.U32 R42, R40, R193, RZ ;  /* 0x000000c1282a2225 */ /* 0x010fe200078e00ff */
[----:B-1----:R-:W-:-:S03]  /*a960*/  MOV R5, 0x7f800000 ;  /* 0x7f80000000057802 */ /* 0x002fc60000000f00 */
[----:B--2---:R-:W-:-:S04]  /*a970*/  @P1 FMUL.FTZ R11, R10, 0.69314718246459960938 ;  /* 0x3f3172180a0b1820 */ /* 0x004fc80000410000 */
[----:B-----5:R-:W-:Y:S01]  /*a980*/  @P1 FFMA.FTZ R4, R9, R0, R11 ;  /* 0x0000000009041223 */ /* 0x020fe2000001000b */
[----:B------:R-:W-:Y:S01]  /*a990*/  @P3 FMUL.FTZ R12, R8, 0.69314718246459960938 ;  /* 0x3f317218080c3820 */ /* 0x000fe20000410000 */
[----:B------:R-:W-:-:S03]  /*a9a0*/  @P2 IMAD R0, R41, R193, RZ ;  /* 0x000000c129002224 */ /* 0x000fc600078e02ff */
[----:B------:R-:W-:Y:S01]  /*a9b0*/  @P3 FFMA.FTZ R5, R9, R116, R12 ;  /* 0x0000007409053223 */ /* 0x000fe2000001000c */
[----:B---3--:R-:W-:-:S04]  /*a9c0*/  @!P0 IMAD R6, R188, R6, R187 ;  /* 0x00000006bc068224 */ /* 0x008fc800078e02bb */
[----:B------:R-:W-:Y:S01]  /*a9d0*/  @!P0 IMAD R33, R6, R33, RZ ;  /* 0x0000002106218224 */ /* 0x000fe200078e02ff */
[----:B------:R-:W-:Y:S06]  /*a9e0*/  @!P0 BRA `(.L_x_650) ;  /* 0x0000000000148947 */ /* 0x000fec0003800000 */
[----:B------:R-:W2:Y:S04]  /*a9f0*/  @!P2 LD.E R9, desc[UR4][R2.64+0xb4] ;  /* 0x0000b4040209a980 */ /* 0x000ea8000c101900 */
[----:B------:R-:W3:Y:S01]  /*aa00*/  LD.E R6, desc[UR4][R2.64+0xd4] ;  /* 0x0000d40402067980 */ /* 0x000ee2000c101900 */
[----:B--2---:R-:W-:Y:S02]  /*aa10*/  @!P2 IMAD R193, R188, R9, RZ ;  /* 0x00000009bcc1a224 */ /* 0x004fe400078e02ff */
[----:B---3--:R-:W-:-:S05]  /*aa20*/  IMAD R6, R187, R6, RZ ;  /* 0x00000006bb067224 */ /* 0x008fca00078e02ff */
[----:B------:R-:W-:Y:S02]  /*aa30*/  IADD3 R33, PT, PT, R6, R193, RZ ;  /* 0x000000c106217210 */ /* 0x000fe40007ffe0ff */
.L_x_650:
[----:B------:R-:W-:Y:S05]  /*aa40*/  BSYNC.RECONVERGENT B0 ;  /* 0x0000000000007941 */ /* 0x000fea0003800200 */
.L_x_649:
[----:B------:R1:W5:Y:S01]  /*aa50*/  LD.E.64 R44, desc[UR4][R2.64+0x70] ;  /* 0x00007004022c7980 */ /* 0x000362000c101b00 */
[----:B------:R-:W-:Y:S05]  /*aa60*/  WARPSYNC.ALL ;  /* 0x0000000000007948 */ /* 0x000fea0003800000 */
[----:B------:R1:W5:Y:S01]  /*aa70*/  LD.E.64 R46, desc[UR4][R2.64+0xa0] ;  /* 0x0000a004022e7980 */ /* 0x000362000c101b00 */
[----:B------:R-:W-:Y:S01]  /*aa80*/  BAR.SYNC.DEFER_BLOCKING 0x0 ;  /* 0x0000000000007b1d */ /* 0x000fe20000010000 */
[----:B------:R-:W-:Y:S02]  /*aa90*/  LOP3.LUT P0, RZ, R7, 0x3, RZ, 0xc0, !PT ;  /* 0x0000000307ff7812 */ /* 0x000fe4000780c0ff */
[----:B------:R-:W-:-:S03]  /*aaa0*/  SHF.R.U32.HI R35, RZ, 0x2, R7 ;  /* 0x00000002ff237819 */ /* 0x000fc60000011607 */
[----:B------:R1:W2:Y:S04]  /*aab0*/  LDS.128 R24, [R191] ;  /* 0x00000000bf187984 */ /* 0x0002a80000000c00 */
[----:B------:R1:W3:Y:S04]  /*aac0*/  LDS.128 R20, [R191+0x800] ;  /* 0x00080000bf147984 */ /* 0x0002e80000000c00 */
[----:B------:R1:W4:Y:S04]  /*aad0*/  LDS.128 R16, [R191+0x1000] ;  /* 0x00100000bf107984 */ /* 0x0003280000000c00 */
[----:B------:R1:W1:Y:S04]  /*aae0*/  LDS.128 R12, [R191+0x1800] ;  /* 0x00180000bf0c7984 */ /* 0x0002680000000c00 */
[----:B------:R1:W1:Y:S04]  /*aaf0*/  LDS.128 R8, [R191+0x2000] ;  /* 0x00200000bf087984 */ /* 0x0002680000000c00 */
[----:B------:R1:W1:Y:S01]  /*ab00*/  LDS.128 R28, [R191+0x2800] ;  /* 0x00280000bf1c7984 */ /* 0x0002620000000c00 */
[----:B------:R-:W-:Y:S04]  /*ab10*/  BSSY.RECONVERGENT B0, `(.L_x_651) ;  /* 0x000000f000007945 */ /* 0x000fe80003800200 */
[----:B------:R-:W-:Y:S05]  /*ab20*/  @P0 BRA `(.L_x_652) ;  /* 0x0000000000340947 */ /* 0x000fea0003800000 */
[----:B------:R-:W-:-:S04]  /*ab30*/  SHF.R.U32.HI R7, RZ, 0x1, R7 ;  /* 0x00000001ff077819 */ /* 0x000fc80000011607 */
[----:B------:R-:W-:-:S04]  /*ab40*/  LOP3.LUT R6, R7, 0x30, RZ, 0xc0, !PT ;  /* 0x0000003007067812 */ /* 0x000fc800078ec0ff */
[----:B------:R-:W-:Y:S01]  /*ab50*/  LOP3.LUT R7, R6, 0x7, R35, 0xf8, !PT ;  /* 0x0000000706077812 */ /* 0x000fe200078ef823 */
[----:B------:R-:W-:-:S03]  /*ab60*/  IMAD.IADD R6, R192, 0x1, R33 ;  /* 0x00000001c0067824 */ /* 0x000fc600078e0221 */
[C---:B------:R-:W-:Y:S01]  /*ab70*/  ISETP.GE.AND P3, PT, R7.reuse, R178, PT ;  /* 0x000000b20700720c */ /* 0x040fe20003f66270 */
[----:B------:R-:W-:Y:S01]  /*ab80*/  VIADD R33, R7, 0x8 ;  /* 0x0000000807217836 */ /* 0x000fe20000000000 */
[----:B------:R-:W-:-:S04]  /*ab90*/  IADD3 R32, P0, PT, R6, R7, RZ ;  /* 0x0000000706207210 */ /* 0x000fc80007f1e0ff */
[----:B------:R-:W-:Y:S02]  /*aba0*/  ISETP.GE.AND P1, PT, R33, R178, PT ;  /* 0x000000b22100720c */ /* 0x000fe40003f26270 */
[----:B------:R-:W-:Y:S02]  /*abb0*/  LEA.HI.X.SX32 R7, R6, RZ, 0x1, P0 ;  /* 0x000000ff06077211 */ /* 0x000fe400000f0eff */
[----:B-----5:R-:W-:-:S04]  /*abc0*/  LEA R6, P0, R32, R46, 0x2 ;  /* 0x0000002e20067211 */ /* 0x020fc800078010ff */
[----:B------:R-:W-:-:S05]  /*abd0*/  LEA.HI.X R7, R32, R47, R7, 0x2, P0 ;  /* 0x0000002f20077211 */ /* 0x000fca00000f1407 */
[----:B------:R1:W-:Y:S04]  /*abe0*/  @!P3 ST.E desc[UR4][R6.64], R5 ;  /* 0x000000050600b985 */ /* 0x0003e8000c101904 */
[----:B------:R1:W-:Y:S02]  /*abf0*/  @!P1 ST.E desc[UR4][R6.64+0x20], R4 ;  /* 0x0000200406009985 */ /* 0x0003e4000c101904 */
.L_x_652:
[----:B------:R-:W-:Y:S05]  /*ac00*/  BSYNC.RECONVERGENT B0 ;  /* 0x0000000000007941 */ /* 0x000fea0003800200 */
.L_x_651:
[----:B-1----:R1:W5:Y:S01]  /*ac10*/  LD.E R3, desc[UR4][R2.64+0xc0] ;  /* 0x0000c00402037980 */ /* 0x002362000c101900 */
[-C--:B------:R-:W-:Y:S01]  /*ac20*/  @!P2 IMAD R4, R39, R188.reuse, RZ ;  /* 0x000000bc2704a224 */ /* 0x080fe200078e02ff */
[----:B------:R-:W-:Y:S01]  /*ac30*/  MOV R195, RZ ;  /* 0x000000ff00c37202 */ /* 0x000fe20000000f00 */
[----:B------:R-:W-:Y:S01]  /*ac40*/  @!P2 IMAD.WIDE.U32 R6, R38, R188, RZ ;  /* 0x000000bc2606a225 */ /* 0x000fe200078e00ff */
[----:B------:R-:W-:Y:S01]  /*ac50*/  ISETP.GE.AND P1, PT, R35, R178, PT ;  /* 0x000000b22300720c */ /* 0x000fe20003f26270 */
[----:B------:R-:W-:Y:S01]  /*ac60*/  BSSY.RECONVERGENT B0, `(.L_x_653) ;  /* 0x000001a000007945 */ /* 0x000fe20003800200 */
[----:B------:R-:W-:Y:S01]  /*ac70*/  @P2 MOV R6, R42 ;  /* 0x0000002a00062202 */ /* 0x000fe20000000f00 */
[----:B------:R-:W-:Y:S01]  /*ac80*/  IMAD.WIDE.U32 R32, R192, R40, R194 ;  /* 0x00000028c0207225 */ /* 0x000fe200078e00c2 */
[----:B------:R-:W-:-:S03]  /*ac90*/  @!P2 IADD3 R5, PT, PT, R7, R4, RZ ;  /* 0x000000040705a210 */ /* 0x000fc60007ffe0ff */
[-C--:B------:R-:W-:Y:S02]  /*aca0*/  IMAD R4, R37, R187.reuse, RZ ;  /* 0x000000bb25047224 */ /* 0x080fe400078e02ff */
[----:B------:R-:W-:-:S04]  /*acb0*/  IMAD.WIDE.U32 R36, R36, R187, RZ ;  /* 0x000000bb24247225 */ /* 0x000fc800078e00ff */
[----:B------:R-:W-:Y:S01]  /*acc0*/  IMAD R192, R41, R192, RZ ;  /* 0x000000c029c07224 */ /* 0x000fe200078e02ff */
[----:B------:R-:W-:Y:S01]  /*acd0*/  IADD3 R4, PT, PT, R37, R4, RZ ;  /* 0x0000000425047210 */ /* 0x000fe20007ffe0ff */
[----:B------:R-:W-:Y:S02]  /*ace0*/  VIADD R7, R35, 0x20 ;  /* 0x0000002023077836 */ /* 0x000fe40000000000 */
[----:B------:R-:W-:Y:S01]  /*acf0*/  @P2 IMAD.IADD R5, R43, 0x1, R0 ;  /* 0x000000012b052824 */ /* 0x000fe200078e0200 */
[----:B------:R-:W-:Y:S02]  /*ad00*/  IADD3 R192, PT, PT, R33, R192, RZ ;  /* 0x000000c021c07210 */ /* 0x000fe40007ffe0ff */
[----:B------:R-:W-:Y:S02]  /*ad10*/  IADD3 R6, P3, P2, R36, R32, R6 ;  /* 0x0000002024067210 */ /* 0x000fe40007a7e006 */
[----:B------:R-:W-:Y:S02]  /*ad20*/  ISETP.GE.AND P0, PT, R7, R178, PT ;  /* 0x000000b20700720c */ /* 0x000fe40003f06270 */
[----:B------:R-:W-:Y:S01]  /*ad30*/  IADD3.X R7, PT, PT, R4, R192, R5, P3, P2 ;  /* 0x000000c004077210 */ /* 0x000fe20001fe4405 */
[----:B-1----:R-:W-:Y:S10]  /*ad40*/  @P1 BRA `(.L_x_654) ;  /* 0x00000000002c1947 */ /* 0x002ff40003800000 */
[----:B------:R-:W-:Y:S01]  /*ad50*/  IMAD R0, R41, R35, RZ ;  /* 0x0000002329007224 */ /* 0x000fe200078e02ff */
[-C--:B-----5:R-:W-:Y:S01]  /*ad60*/  ISETP.GE.AND P4, PT, R194, R3.reuse, PT ;  /* 0x00000003c200720c */ /* 0x0a0fe20003f86270 */
[----:B------:R-:W-:Y:S01]  /*ad70*/  IMAD.WIDE.U32 R4, R35, R40, R6 ;  /* 0x0000002823047225 */ /* 0x000fe200078e0006 */
[-C--:B------:R-:W-:Y:S02]  /*ad80*/  ISETP.GE.AND P3, PT, R180, R3.reuse, PT ;  /* 0x00000003b400720c */ /* 0x080fe40003f66270 */
[----:B------:R-:W-:Y:S01]  /*ad90*/  ISETP.GE.AND P2, PT, R179, R3, PT ;  /* 0x00000003b300720c */ /* 0x000fe20003f46270 */
[----:B------:R-:W-:Y:S01]  /*ada0*/  IMAD.IADD R5, R5, 0x1, R0 ;  /* 0x0000000105057824 */ /* 0x000fe200078e0200 */
[----:B------:R-:W-:-:S04]  /*adb0*/  LEA R32, P1, R4, R44, 0x1 ;  /* 0x0000002c04207211 */ /* 0x000fc800078208ff */
[----:B------:R-:W-:-:S05]  /*adc0*/  LEA.HI.X R33, R4, R45, R5, 0x1, P1 ;  /* 0x0000002d04217211 */ /* 0x000fca00008f0c05 */
[----:B--2---:R1:W-:Y:S04]  /*add0*/  @!P4 ST.E.128 desc[UR4][R32.64], R24 ;  /* 0x000000182000c985 */ /* 0x0043e8000c101d04 */
[----:B----4-:R1:W-:Y:S04]  /*ade0*/  @!P3 ST.E.128 desc[UR4][R32.64+0x40], R16 ;  /* 0x000040102000b985 */ /* 0x0103e8000c101d04 */
[----:B------:R1:W-:Y:S02]  /*adf0*/  @!P2 ST.E.128 desc[UR4][R32.64+0x80], R8 ;  /* 0x000080082000a985 */ /* 0x0003e4000c101d04 */
.L_x_654:
[----:B------:R-:W-:Y:S05]  /*ae00*/  BSYNC.RECONVERGENT B0 ;  /* 0x0000000000007941 */ /* 0x000fea0003800200 */
.L_x_653:
[----:B------:R-:W-:-:S04]  /*ae10*/  MOV R187, 0x0 ;  /* 0x0000000000bb7802 */ /* 0x000fc80000000f00 */
[----:B-12345:R-:W-:Y:S05]  /*ae20*/  @P0 RET.REL.NODEC R186 `(_ZN5flash24flash_fwd_splitkv_kernelI23Flash_fwd_kernel_traitsILi96ELi64ELi128ELi4ELb0ELb0EN7cutlass10bfloat16_tE19Flash_kernel_traitsILi96ELi64ELi128ELi4ES3_EELb0ELb0ELb0ELb0ELb0ELb0ELb0ELb0EEEvNS_16Flash_fwd_paramsE) ;  /* 0xffffff50ba740950 */ /* 0x03efea0003c3ffff */
[----:B------:R-:W-:Y:S01]  /*ae30*/  IADD3 R35, P0, PT, R35, 0x20, RZ ;  /* 0x0000002023237810 */ /* 0x000fe20007f1e0ff */
[----:B------:R-:W-:Y:S01]  /*ae40*/  IMAD.MOV.U32 R187, RZ, RZ, 0x0 ;  /* 0x00000000ffbb7424 */ /* 0x000fe200078e00ff */
[-C--:B------:R-:W-:Y:S02]  /*ae50*/  ISETP.GE.AND P2, PT, R194, R3.reuse, PT ;  /* 0x00000003c200720c */ /* 0x080fe40003f46270 */
        /* <DEDUP_REMOVED lines=9> */
[----:B------:R-:W-:Y:S04]  /*aef0*/  @!P2 ST.E.128 desc[UR4][R2.64], R20 ;  /* 0x000000140200a985 */ /* 0x000fe8000c101d04 */
[----:B------:R1:W-:Y:S02]  /*af00*/  @!P1 ST.E.128 desc[UR4][R2.64+0x40], R12 ;  /* 0x0000400c02009985 */ /* 0x0003e4000c101d04 */
[----:B-1----:R-:W-:Y:S05]  /*af10*/  @P0 RET.REL.NODEC R186 `(_ZN5flash24flash_fwd_splitkv_kernelI23Flash_fwd_kernel_traitsILi96ELi64ELi128ELi4ELb0ELb0EN7cutlass10bfloat16_tE19Flash_kernel_traitsILi96ELi64ELi128ELi4ES3_EELb0ELb0ELb0ELb0ELb0ELb0ELb0ELb0EEEvNS_16Flash_fwd_paramsE) ;  /* 0xffffff50ba380950 */ /* 0x002fea0003c3ffff */
[----:B------:R-:W-:Y:S01]  /*af20*/  MOV R187, 0x0 ;  /* 0x0000000000bb7802 */ /* 0x000fe20000000f00 */
[----:B------:R1:W-:Y:S03]  /*af30*/  ST.E.128 desc[UR4][R2.64+0x80], R28 ;  /* 0x0000801c02007985 */ /* 0x0003e6000c101d04 */
[----:B-1----:R-:W-:Y:S05]  /*af40*/  RET.REL.NODEC R186 `(_ZN5flash24flash_fwd_splitkv_kernelI23Flash_fwd_kernel_traitsILi96ELi64ELi128ELi4ELb0ELb0EN7cutlass10bfloat16_tE19Flash_kernel_traitsILi96ELi64ELi128ELi4ES3_EELb0ELb0ELb0ELb0ELb0ELb0ELb0ELb0EEEvNS_16Flash_fwd_paramsE) ;  /* 0xffffff50ba2c7950 */ /* 0x002fea0003c3ffff */
.L_x_648:
[----:B------:R-:W-:Y:S01]  /*af50*/  MOV R5, 0x2 ;  /* 0x0000000200057802 */ /* 0x000fe20000000f00 */
[----:B------:R-:W-:Y:S01]  /*af60*/  IMAD.MOV.U32 R4, RZ, RZ, 0x1f ;  /* 0x0000001fff047424 */ /* 0x000fe200078e00ff */
[----:B------:R-:W-:-:S07]  /*af70*/  MOV R6, 0xffffffff ;  /* 0xffffffff00067802 */ /* 0x000fce0000000f00 */
[----:B-12--5:R-:W-:Y:S05]  /*af80*/  WARPSYNC.COLLECTIVE R6, `(.L_x_655) ;  /* 0x0000000006087348 */ /* 0x026fea0003c00000 */
[----:B------:R3:W4:Y:S02]  /*af90*/  SHFL.BFLY P0, R12, R203, R5, R4 ;  /* 0x0c000005cb0c7389 */ /* 0x0007240000000004 */
[----:B-12345:R-:W-:Y:S05]  /*afa0*/  ENDCOLLECTIVE ;  /* 0x000000000000791b */ /* 0x03efea0003800000 */
.L_x_655:
[----:B------:R-:W-:Y:S02]  /*afb0*/  IMAD.MOV.U32 R8, RZ, RZ, R12 ;  /* 0x000000ffff087224 */ /* 0x000fe400078e000c */
[----:B------:R-:W-:Y:S02]  /*afc0*/  IMAD.MOV.U32 R5, RZ, RZ, 0x1 ;  /* 0x00000001ff057424 */ /* 0x000fe400078e00ff */
[----:B------:R-:W-:-:S05]  /*afd0*/  FADD.FTZ R11, R8, R203 ;  /* 0x000000cb080b7221 */ /* 0x000fca0000010000 */
[----:B------:R-:W-:-:S07]  /*afe0*/  MOV R203, R11 ;  /* 0x0000000b00cb7202 */ /* 0x000fce0000000f00 */
[----:B------:R-:W-:Y:S05]  /*aff0*/  WARPSYNC.COLLECTIVE R6, `(.L_x_656) ;  /* 0x0000000006087348 */ /* 0x000fea0003c00000 */
[----:B------:R1:W2:Y:S02]  /*b000*/  SHFL.BFLY P0, R12, R203, R5, R4 ;  /* 0x0c000005cb0c7389 */ /* 0x0002a40000000004 */
[----:B-12---:R-:W-:Y:S05]  /*b010*/  ENDCOLLECTIVE ;  /* 0x000000000000791b */ /* 0x006fea0003800000 */
.L_x_656:
[----:B------:R-:W-:Y:S01]  /*b020*/  MOV R203, R202 ;  /* 0x000000ca00cb7202 */ /* 0x000fe20000000f00 */
[----:B------:R-:W-:Y:S01]  /*b030*/  IMAD.MOV.U32 R5, RZ, RZ, 0x2 ;  /* 0x00000002ff057424 */ /* 0x000fe200078e00ff */
[----:B------:R-:W-:-:S07]  /*b040*/  MOV R8, R12 ;  /* 0x0000000c00087202 */ /* 0x000fce0000000f00 */
[----:B------:R-:W-:Y:S05]  /*b050*/  WARPSYNC.COLLECTIVE R6, `(.L_x_657) ;  /* 0x0000000006087348 */ /* 0x000fea0003c00000 */
[----:B------:R1:W2:Y:S02]  /*b060*/  SHFL.BFLY P0, R12, R203, R5, R4 ;  /* 0x0c000005cb0c7389 */ /* 0x0002a40000000004 */
[----:B-12---:R-:W-:Y:S05]  /*b070*/  ENDCOLLECTIVE ;  /* 0x000000000000791b */ /* 0x006fea0003800000 */
.L_x_657:
[----:B------:R-:W-:Y:S01]  /*b080*/  FADD.FTZ R8, R11, R8 ;  /* 0x000000080b087221 */ /* 0x000fe20000010000 */
[----:B------:R-:W-:Y:S01]  /*b090*/  FADD.FTZ R10, R12, R202 ;  /* 0x000000ca0c0a7221 */ /* 0x000fe20000010000 */
[----:B------:R-:W-:-:S04]  /*b0a0*/  MOV R5, 0x1 ;  /* 0x0000000100057802 */ /* 0x000fc80000000f00 */
[----:B------:R-:W-:-:S07]  /*b0b0*/  MOV R203, R10 ;  /* 0x0000000a00cb7202 */ /* 0x000fce0000000f00 */
[----:B------:R-:W-:Y:S05]  /*b0c0*/  WARPSYNC.COLLECTIVE R6, `(.L_x_658) ;  /* 0x0000000006087348 */ /* 0x000fea0003c00000 */
[----:B------:R1:W2:Y:S02]  /*b0d0*/  SHFL.BFLY P0, R12, R203, R5, R4 ;  /* 0x0c000005cb0c7389 */ /* 0x0002a40000000004 */
[----:B-12---:R-:W-:Y:S05]  /*b0e0*/  ENDCOLLECTIVE ;  /* 0x000000000000791b */ /* 0x006fea0003800000 */
.L_x_658:
[----:B------:R-:W-:Y:S05]  /*b0f0*/  BRA `(.L_x_659) ;  /* 0xffffffec00fc7947 */ /* 0x000fea000383ffff */
.L_x_660:
        /* <DEDUP_REMOVED lines=16> */
.L_x_11596:


//--------------------- .text._ZN5flash24flash_fwd_splitkv_kernelI23Flash_fwd_kernel_traitsILi96ELi64ELi128ELi4ELb0ELb0EN7cutlass10bfloat16_tE19Flash_kernel_traitsILi96ELi64ELi128ELi4ES3_EELb0ELb0ELb0ELb0ELb0ELb1ELb0ELb0EEEvNS_16Flash_fwd_paramsE --------------------------
	.section	.text._ZN5flash24flash_fwd_splitkv_kernelI23Flash_fwd_kernel_traitsILi96ELi64ELi128ELi4ELb0ELb0EN7cutlass10bfloat16_tE19Flash_kernel_traitsILi96ELi64ELi128ELi4ES3_EELb0ELb0ELb0ELb0ELb0ELb1ELb0ELb0EEEvNS_16Flash_fwd_paramsE,"ax",@progbits
	.align	128
        .global         _ZN5flash24flash_fwd_splitkv_kernelI23Flash_fwd_kernel_traitsILi96ELi64ELi128ELi4ELb0ELb0EN7cutlass10bfloat16_tE19Flash_kernel_traitsILi96ELi64ELi128ELi4ES3_EELb0ELb0ELb0ELb0ELb0ELb1ELb0ELb0EEEvNS_16Flash_fwd_paramsE
        .type           _ZN5flash24flash_fwd_splitkv_kernelI23Flash_fwd_kernel_traitsILi96ELi64ELi128ELi4ELb0ELb0EN7cutlass10bfloat16_tE19Flash_kernel_traitsILi96ELi64ELi128ELi4ES3_EELb0ELb0ELb0ELb0ELb0ELb1ELb0ELb0EEEvNS_16Flash_fwd_paramsE,@function
        .size           _ZN5flash24flash_fwd_splitkv_kernelI23Flash_fwd_kernel_traitsILi96ELi64ELi128ELi4ELb0ELb0EN7cutlass10bfloat16_tE19Flash_kernel_traitsILi96ELi64ELi128ELi4ES3_EELb0ELb0ELb0ELb0ELb0ELb1ELb0ELb0EEEvNS_16Flash_fwd_paramsE,(.L_x_11597 - _ZN5flash24flash_fwd_splitkv_kernelI23Flash_fwd_kernel_traitsILi96ELi64ELi128ELi4ELb0ELb0EN7cutlass10bfloat16_tE19Flash_kernel_traitsILi96ELi64ELi128ELi4ES3_EELb0ELb0ELb0ELb0ELb0ELb1ELb0ELb0EEEvNS_16Flash_fwd_paramsE)
        .other          _ZN5flash24flash_fwd_splitkv_kernelI23Flash_fwd_kernel_traitsILi96ELi64ELi128ELi4ELb0ELb0EN7cutlass10bfloat16_tE19Flash_kernel_traitsILi96ELi64ELi128ELi4ES3_EELb0ELb0ELb0ELb0ELb0ELb1ELb0ELb0EEEvNS_16Flash_fwd_paramsE,@"STO_CUDA_ENTRY STV_DEFAULT"
_ZN5flash24flash_fwd_splitkv_kernelI23Flash_fwd_kernel_traitsILi96ELi64ELi128ELi4ELb0ELb0EN7cutlass10bfloat16_tE19Flash_kernel_traitsILi96ELi64ELi128ELi4ES3_EELb0ELb0ELb0ELb0ELb0ELb1ELb0ELb0EEEvNS_16Flash_fwd_paramsE:
.text._ZN5flash24flash_fwd_splitkv_kernelI23Flash_fwd_kernel_traitsILi96ELi64ELi128ELi4ELb0ELb0EN7cutlass10bfloat16_tE19Flash_kernel_traitsILi96ELi64ELi128ELi4ES3_EELb0ELb0ELb0ELb0ELb0ELb1ELb0ELb0EEEvNS_16Flash_fwd_paramsE:
[----:B------:R-:W-:Y:S01]  /*0000*/  LDC R1, c[0x0][0x37c] ;  /* 0x0000df00ff017b82 */ /* 0x000fe20000000800 */
[----:B------:R-:W1:Y:S07]  /*0010*/  S2R R11, SR_CTAID.X ;  /* 0x00000000000b7919 */ /* 0x000e6e0000002500 */
[----:B------:R-:W2:Y:S01]  /*0020*/  LDC.64 R2, c[0x0][0x348] ;  /* 0x0000d200ff027b82 */ /* 0x000ea20000000a00 */
[----:B------:R-:W-:Y:S01]  /*0030*/  BSSY.RECONVERGENT B2, `(.L_x_661) ;  /* 0x0000005000027945 */ /* 0x000fe20003800200 */
[----:B------:R-:W-:Y:S01]  /*0040*/  MOV R180, 0x80 ;  /* 0x0000008000b47802 */ /* 0x000fe20000000f00 */
[----:B------:R-:W3:Y:S01]  /*0050*/  S2R R182, SR_CTAID.Y ;  /* 0x0000000000b67919 */ /* 0x000ee20000002600 */
[----:B------:R-:W4:Y:S05]  /*0060*/  S2R R181, SR_CTAID.Z ;  /* 0x0000000000b57919 */ /* 0x000f2a0000002700 */
[----:B-1234-:R-:W-:Y:S05]  /*0070*/  CALL.REL.NOINC `($_ZN5flash24flash_fwd_splitkv_kernelI23Flash_fwd_kernel_traitsILi96ELi64ELi128ELi4ELb0ELb0EN7cutlass10bfloat16_tE19Flash_kernel_traitsILi96ELi64ELi128ELi4ES3_EELb0ELb0ELb0ELb0ELb0ELb1ELb0ELb0EEEvNS_16Flash_fwd_paramsE$_ZN5flash30compute_attn_1rowblock_splitkvI23Flash_fwd_kernel_traitsILi96ELi64ELi128ELi4ELb0ELb0EN7cutlass10bfloat16_tE19Flash_kernel_traitsILi96ELi64ELi128ELi4ES3_EELb0ELb0ELb0ELb0ELb0ELb1ELb0ELb0ENS_16Flash_fwd_paramsEEEvRKT8_iiiii) ;  /* 0x0000000000087944 */ /* 0x01efea0003c00000 */
[----:B------:R-:W-:Y:S05]  /*0080*/  BSYNC.RECONVERGENT B2 ;  /* 0x0000000000027941 */ /* 0x000fea0003800200 */
.L_x_661:
[----:B------:R-:W-:Y:S05]  /*0090*/  EXIT ;  /* 0x000000000000794d */ /* 0x000fea0003800000 */
        .type           $_ZN5flash24flash_fwd_splitkv_kernelI23Flash_fwd_kernel_traitsILi96ELi64ELi128ELi4ELb0ELb0EN7cutlass10bfloat16_tE19Flash_kernel_traitsILi96ELi64ELi128ELi4ES3_EELb0ELb0ELb0ELb0ELb0ELb1ELb0ELb0EEEvNS_16Flash_fwd_paramsE$_ZN5flash30compute_attn_1rowblock_splitkvI23Flash_fwd_kernel_traitsILi96ELi64ELi128ELi4ELb0ELb0EN7cutlass10bfloat16_tE19Flash_kernel_traitsILi96ELi64ELi128ELi4ES3_EELb0ELb0ELb0ELb0ELb0ELb1ELb0ELb0ENS_16Flash_fwd_paramsEEEvRKT8_iiiii,@function
        .size           $_ZN5flash24flash_fwd_splitkv_kernelI23Flash_fwd_kernel_traitsILi96ELi64ELi128ELi4ELb0ELb0EN7cutlass10bfloat16_tE19Flash_kernel_traitsILi96ELi64ELi128ELi4ES3_EELb0ELb0ELb0ELb0ELb0ELb1ELb0ELb0EEEvNS_16Flash_fwd_paramsE$_ZN5flash30compute_attn_1rowblock_splitkvI23Flash_fwd_kernel_traitsILi96ELi64ELi128ELi4ELb0ELb0EN7cutlass10bfloat16_tE19Flash_kernel_traitsILi96ELi64ELi128ELi4ES3_EELb0ELb0ELb0ELb0ELb0ELb1ELb0ELb0ENS_16Flash_fwd_paramsEEEvRKT8_iiiii,(.L_x_11597 - $_ZN5flash24flash_fwd_splitkv_kernelI23Flash_fwd_kernel_traitsILi96ELi64ELi128ELi4ELb0ELb0EN7cutlass10bfloat16_tE19Flash_kernel_traitsILi96ELi64ELi128ELi4ES3_EELb0ELb0ELb0ELb0ELb0ELb1ELb0ELb0EEEvNS_16Flash_fwd_paramsE$_ZN5flash30compute_attn_1rowblock_splitkvI23Flash_fwd_kernel_traitsILi96ELi64ELi128ELi4ELb0ELb0EN7cutlass10bfloat16_tE19Flash_kernel_traitsILi96ELi64ELi128ELi4ES3_EELb0ELb0ELb0ELb0ELb0ELb1ELb0ELb0ENS_16Flash_fwd_paramsEEEvRKT8_iiiii)
$_ZN5flash24flash_fwd_splitkv_kernelI23Flash_fwd_kernel_traitsILi96ELi64ELi128ELi4ELb0ELb0EN7cutlass10bfloat16_tE19Flash_kernel_traitsILi96ELi64ELi128ELi4ES3_EELb0ELb0ELb0ELb0ELb0ELb1ELb0ELb0EEEvNS_16Flash_fwd_paramsE$_ZN5flash30compute_attn_1rowblock_splitkvI23Flash_fwd_kernel_traitsILi96ELi64ELi128ELi4ELb0ELb0EN7cutlass10bfloat16_tE19Flash_kernel_traitsILi96ELi64ELi128ELi4ES3_EELb0ELb0ELb0ELb0ELb0ELb1ELb0ELb0ENS_16Flash_fwd_paramsEEEvRKT8_iiiii:
        /* <DEDUP_REMOVED lines=39> */
.L_x_663:
[----:B------:R-:W-:Y:S05]  /*0310*/  BSYNC.RECONVERGENT B0 ;  /* 0x0000000000007941 */ /* 0x000fea0003800200 */
.L_x_662:
[----:B------:R-:W-:Y:S04]  /*0320*/  BSSY.RECONVERGENT B0, `(.L_x_664) ;  /* 0x0000007000007945 */ /* 0x000fe80003800200 */
[----:B------:R-:W-:Y:S05]  /*0330*/  @!P3 BRA `(.L_x_665) ;  /* 0x000000000014b947 */ /* 0x000fea0003800000 */
[----:B------:R-:W2:Y:S02]  /*0340*/  LD.E.U8 R7, desc[UR4][R2.64+0x1b2] ;  /* 0x0001b20402077980 */ /* 0x000ea4000c101100 */
[----:B--2---:R-:W-:-:S13]  /*0350*/  ISETP.NE.AND P1, PT, R7, RZ, PT ;  /* 0x000000ff0700720c */ /* 0x004fda0003f25270 */
[----:B------:R-:W2:Y:S02]  /*0360*/  @P1 LD.E R7, desc[UR4][R12.64+0x4] ;  /* 0x000004040c071980 */ /* 0x000ea4000c101900 */
[----:B--2--5:R-:W-:-:S06]  /*0370*/  @P1 IADD3 R112, PT, PT, R7, -R16, RZ ;  /* 0x8000001007701210 */ /* 0x024fcc0007ffe0ff */
[----:B------:R2:W5:Y:S02]  /*0380*/  @!P1 LD.E R112, desc[UR4][R12.64] ;  /* 0x000000040c709980 */ /* 0x000564000c101900 */
.L_x_665:
[----:B------:R-:W-:Y:S05]  /*0390*/  BSYNC.RECONVERGENT B0 ;  /* 0x0000000000007941 */ /* 0x000fea0003800200 */
.L_x_664:
        /* <DEDUP_REMOVED lines=8> */
.L_x_667:
[----:B------:R-:W4:Y:S01]  /*0420*/  LD.E.64 R6, desc[UR4][R2.64+0x108] ;  /* 0x0001080402067980 */ /* 0x000f22000c101b00 */
[----:B------:R-:W-:Y:S01]  /*0430*/  BSSY.RECONVERGENT B0, `(.L_x_669) ;  /* 0x0000006000007945 */ /* 0x000fe20003800200 */
[----:B----4-:R-:W-:Y:S01]  /*0440*/  ISETP.NE.U32.AND P0, PT, R6, RZ, PT ;  /* 0x000000ff0600720c */ /* 0x010fe20003f05070 */
[----:B------:R-:W-:-:S03]  /*0450*/  IMAD.MOV.U32 R6, RZ, RZ, RZ ;  /* 0x000000ffff067224 */ /* 0x000fc600078e00ff */
[----:B------:R-:W-:-:S13]  /*0460*/  ISETP.NE.AND.EX P0, PT, R7, RZ, PT, P0 ;  /* 0x000000ff0700720c */ /* 0x000fda0003f05300 */
[----:B------:R-:W-:Y:S05]  /*0470*/  @!P0 BRA `(.L_x_670) ;  /* 0x0000000000048947 */ /* 0x000fea0003800000 */
[----:B------:R4:W5:Y:S02]  /*0480*/  LD.E R6, desc[UR4][R2.64+0xbc] ;  /* 0x0000bc0402067980 */ /* 0x000964000c101900 */
.L_x_670:
[----:B------:R-:W-:Y:S05]  /*0490*/  BSYNC.RECONVERGENT B0 ;  /* 0x0000000000007941 */ /* 0x000fea0003800200 */
.L_x_669:
[----:B-----5:R-:W-:Y:S02]  /*04a0*/  IADD3 R112, PT, PT, R6, R112, -R15 ;  /* 0x0000007006707210 */ /* 0x020fe40007ffe80f */
.L_x_668:
[----:B------:R-:W-:Y:S05]  /*04b0*/  BSYNC.RECONVERGENT B1 ;  /* 0x0000000000017941 */ /* 0x000fea0003800200 */
.L_x_666:
[----:B------:R-:W-:Y:S01]  /*04c0*/  IMAD.SHL.U32 R186, R11, 0x40, RZ ;  /* 0x000000400bba7824 */ /* 0x000fe200078e00ff */
[----:B------:R-:W-:Y:S01]  /*04d0*/  MOV R6, R180 ;  /* 0x000000b400067202 */ /* 0x000fe20000000f00 */
[----:B------:R-:W-:-:S03]  /*04e0*/  IMAD.MOV.U32 R7, RZ, RZ, 0x0 ;  /* 0x00000000ff077424 */ /* 0x000fc600078e00ff */
[----:B------:R-:W-:-:S13]  /*04f0*/  ISETP.GT.AND P0, PT, R5, R186, PT ;  /* 0x000000ba0500720c */ /* 0x000fda0003f04270 */
[----:B-1234-:R-:W-:Y:S05]  /*0500*/  @!P0 RET.REL.NODEC R6 `(_ZN5flash24flash_fwd_splitkv_kernelI23Flash_fwd_kernel_traitsILi96ELi64ELi128ELi4ELb0ELb0EN7cutlass10bfloat16_tE19Flash_kernel_traitsILi96ELi64ELi128ELi4ES3_EELb0ELb0ELb0ELb0ELb0ELb1ELb0ELb0EEEvNS_16Flash_fwd_paramsE) ;  /* 0xfffffff806bc8950 */ /* 0x01efea0003c3ffff */
        /* <DEDUP_REMOVED lines=69> */
.L_x_673:
[----:B------:R-:W-:Y:S05]  /*0960*/  BSYNC.RECONVERGENT B0 ;  /* 0x0000000000007941 */ /* 0x000fea0003800200 */
.L_x_672:
        /* <DEDUP_REMOVED lines=17> */
.L_x_675:
[----:B------:R-:W-:Y:S05]  /*0a80*/  BSYNC.RECONVERGENT B0 ;  /* 0x0000000000007941 */ /* 0x000fea0003800200 */
.L_x_674:
[----:B------:R-:W-:Y:S01]  /*0a90*/  MOV R181, 0x0 ;  /* 0x0000000000b57802 */ /* 0x000fe20000000f00 */
[----:B------:R1:W-:Y:S03]  /*0aa0*/  @!P6 ST.E desc[UR4][R8.64], R3 ;  /* 0x000000030800e985 */ /* 0x0003e6000c101904 */
[----:B-12--5:R-:W-:Y:S05]  /*0ab0*/  @P5 RET.REL.NODEC R180 `(_ZN5flash24flash_fwd_splitkv_kernelI23Flash_fwd_kernel_traitsILi96ELi64ELi128ELi4ELb0ELb0EN7cutlass10bfloat16_tE19Flash_kernel_traitsILi96ELi64ELi128ELi4ES3_EELb0ELb0ELb0ELb0ELb0ELb1ELb0ELb0EEEvNS_16Flash_fwd_paramsE) ;  /* 0xfffffff4b4505950 */ /* 0x026fea0003c3ffff */
[----:B------:R-:W-:Y:S02]  /*0ac0*/  MOV R3, 0x7f800000 ;  /* 0x7f80000000037802 */ /* 0x000fe40000000f00 */
[----:B------:R-:W-:-:S03]  /*0ad0*/  MOV R181, 0x0 ;  /* 0x0000000000b57802 */ /* 0x000fc60000000f00 */
[----:B------:R1:W-:Y:S02]  /*0ae0*/  ST.E desc[UR4][R8.64+0x80], R3 ;  /* 0x0000800308007985 */ /* 0x0003e4000c101904 */
[----:B-1----:R-:W-:Y:S05]  /*0af0*/  RET.REL.NODEC R180 `(_ZN5flash24flash_fwd_splitkv_kernelI23Flash_fwd_kernel_traitsILi96ELi64ELi128ELi4ELb0ELb0EN7cutlass10bfloat16_tE19Flash_kernel_traitsILi96ELi64ELi128ELi4ES3_EELb0ELb0ELb0ELb0ELb0ELb1ELb0ELb0EEEvNS_16Flash_fwd_paramsE) ;  /* 0xfffffff4b4407950 */ /* 0x002fea0003c3ffff */
.L_x_671:
        /* <DEDUP_REMOVED lines=101> */
.L_x_677:
        /* <DEDUP_REMOVED lines=76> */
.L_x_678:
[----:B------:R-:W-:Y:S05]  /*1610*/  BSYNC.RECONVERGENT B0 ;  /* 0x0000000000007941 */ /* 0x000fea0003800200 */
.L_x_676:
        /* <DEDUP_REMOVED lines=133> */
.L_x_681:
[----:B------:R3:W-:Y:S02]  /*1e70*/  STS.128 [R185+0x2000], RZ ;  /* 0x002000ffb9007388 */ /* 0x0007e40000000c00 */
.L_x_680:
[----:B------:R-:W-:Y:S05]  /*1e80*/  BSYNC.RECONVERGENT B0 ;  /* 0x0000000000007941 */ /* 0x000fea0003800200 */
.L_x_679:
        /* <DEDUP_REMOVED lines=32> */
.L_x_684:
[----:B------:R1:W-:Y:S02]  /*2090*/  STS.128 [R185+0x2800], RZ ;  /* 0x002800ffb9007388 */ /* 0x0003e40000000c00 */
.L_x_683:
[----:B------:R-:W-:Y:S05]  /*20a0*/  BSYNC.RECONVERGENT B0 ;  /* 0x0000000000007941 */ /* 0x000fea0003800200 */
.L_x_682:
        /* <DEDUP_REMOVED lines=28> */
.L_x_687:
[----:B------:R4:W-:Y:S02]  /*2270*/  STS.128 [R185+0x7000], RZ ;  /* 0x007000ffb9007388 */ /* 0x0009e40000000c00 */
.L_x_686:
[----:B------:R-:W-:Y:S05]  /*2280*/  BSYNC.RECONVERGENT B0 ;  /* 0x0000000000007941 */ /* 0x000fea0003800200 */
.L_x_685:
        /* <DEDUP_REMOVED lines=26> */
.L_x_690:
[----:B------:R4:W-:Y:S02]  /*2430*/  STS.128 [R185+0x7800], RZ ;  /* 0x007800ffb9007388 */ /* 0x0009e40000000c00 */
.L_x_689:
[----:B------:R-:W-:Y:S05]  /*2440*/  BSYNC.RECONVERGENT B0 ;  /* 0x0000000000007941 */ /* 0x000fea0003800200 */
.L_x_688:
        /* <DEDUP_REMOVED lines=25> */
.L_x_693:
[----:B------:R4:W-:Y:S02]  /*25e0*/  STS.128 [R185+0x8000], RZ ;  /* 0x008000ffb9007388 */ /* 0x0009e40000000c00 */
.L_x_692:
[----:B------:R-:W-:Y:S05]  /*25f0*/  BSYNC.RECONVERGENT B0 ;  /* 0x0000000000007941 */ /* 0x000fea0003800200 */
.L_x_691:
        /* <DEDUP_REMOVED lines=27> */
.L_x_696:
[----:B------:R4:W-:Y:S02]  /*27b0*/  STS.128 [R185+0x8800], RZ ;  /* 0x008800ffb9007388 */ /* 0x0009e40000000c00 */
.L_x_695:
[----:B------:R-:W-:Y:S05]  /*27c0*/  BSYNC.RECONVERGENT B0 ;  /* 0x0000000000007941 */ /* 0x000fea0003800200 */
.L_x_694:
        /* <DEDUP_REMOVED lines=27> */
.L_x_699:
[----:B------:R4:W-:Y:S01]  /*2980*/  STS.128 [R185+0xd000], RZ ;  /* 0x00d000ffb9007388 */ /* 0x0009e20000000c00 */
[----:B------:R-:W-:Y:S05]  /*2990*/  BRA `(.L_x_700) ;  /* 0x00000000000c7947 */ /* 0x000fea0003800000 */
.L_x_698:
[----:B------:R1:W-:Y:S04]  /*29a0*/  STS.128 [R185+0x9000], RZ ;  /* 0x009000ffb9007388 */ /* 0x0003e80000000c00 */
[----:B------:R1:W-:Y:S04]  /*29b0*/  STS.128 [R185+0xb000], RZ ;  /* 0x00b000ffb9007388 */ /* 0x0003e80000000c00 */
[----:B------:R1:W-:Y:S02]  /*29c0*/  STS.128 [R185+0xd000], RZ ;  /* 0x00d000ffb9007388 */ /* 0x0003e40000000c00 */
.L_x_700:
[----:B------:R-:W-:Y:S05]  /*29d0*/  BSYNC.RECONVERGENT B0 ;  /* 0x0000000000007941 */ /* 0x000fea0003800200 */
.L_x_697:
        /* <DEDUP_REMOVED lines=29> */
.L_x_703:
[----:B------:R4:W-:Y:S02]  /*2bb0*/  STS.128 [R185+0xd800], RZ ;  /* 0x00d800ffb9007388 */ /* 0x0009e40000000c00 */
.L_x_702:
[----:B------:R-:W-:Y:S05]  /*2bc0*/  BSYNC.RECONVERGENT B0 ;  /* 0x0000000000007941 */ /* 0x000fea0003800200 */
.L_x_701:
        /* <DEDUP_REMOVED lines=27> */
.L_x_706:
[----:B------:R1:W-:Y:S02]  /*2d80*/  STS.128 [R185+0xe000], RZ ;  /* 0x00e000ffb9007388 */ /* 0x0003e40000000c00 */
.L_x_705:
[----:B------:R-:W-:Y:S05]  /*2d90*/  BSYNC.RECONVERGENT B0 ;  /* 0x0000000000007941 */ /* 0x000fea0003800200 */
.L_x_704:
        /* <DEDUP_REMOVED lines=31> */
.L_x_709:
[----:B------:R1:W-:Y:S02]  /*2f90*/  STS.128 [R185+0xe800], RZ ;  /* 0x00e800ffb9007388 */ /* 0x0003e40000000c00 */
.L_x_708:
[----:B------:R-:W-:Y:S05]  /*2fa0*/  BSYNC.RECONVERGENT B0 ;  /* 0x0000000000007941 */ /* 0x000fea0003800200 */
.L_x_707:
[----:B------:R-:W5:Y:S01]  /*2fb0*/  LD.E R113, desc[UR4][R2.64+0x18c] ;  /* 0x00018c0402717980 */ /* 0x000f62000c101900 */
[--C-:B------:R-:W-:Y:S01]  /*2fc0*/  IMAD R167, R0, 0x2, R7.reuse ;  /* 0x0000000200a77824 */ /* 0x100fe200078e0207 */
[----:B------:R-:W-:Y:S01]  /*2fd0*/  BSSY.RECONVERGENT B1, `(.L_x_710) ;  /* 0x000023a000017945 */ /* 0x000fe20003800200 */
[----:B------:R-:W-:Y:S01]  /*2fe0*/  IMAD R166, R166, 0x2, R7 ;  /* 0x00000002a6a67824 */ /* 0x000fe200078e0207 */
[----:B------:R-:W0:Y:S01]  /*2ff0*/  LDGDEPBAR ;  /* 0x00000000000079af */ /* 0x000e220000000000 */
[C---:B------:R-:W-:Y:S02]  /*3000*/  IMAD R165, R5.reuse, 0x2, R167 ;  /* 0x0000000205a57824 */ /* 0x040fe400078e02a7 */
[----:B------:R-:W-:Y:S01]  /*3010*/  IMAD R118, R5, 0x2, R166 ;  /* 0x0000000205767824 */ /* 0x000fe200078e02a6 */
[----:B------:R-:W-:Y:S01]  /*3020*/  LDSM.16.M88.4 R44, [R167] ;  /* 0x00000000a72c783b */ /* 0x000fe20000000200 */
[----:B------:R-:W-:-:S03]  /*3030*/  IMAD.SHL.U32 R114, R114, 0x2, RZ ;  /* 0x0000000272727824 */ /* 0x000fc600078e00ff */
[----:B------:R-:W2:Y:S02]  /*3040*/  LDSM.16.M88.4 R32, [R166+0x3000] ;  /* 0x00300000a620783b */ /* 0x000ea40000000200 */
[----:B------:R-:W-:Y:S02]  /*3050*/  LOP3.LUT R114, R114, 0x6, RZ, 0xc0, !PT ;  /* 0x0000000672727812 */ /* 0x000fe400078ec0ff */
[----:B------:R-:W3:Y:S04]  /*3060*/  LDSM.16.M88.4 R92, [R166+0x3400] ;  /* 0x00340000a65c783b */ /* 0x000ee80000000200 */
[----:B------:R-:W3:Y:S04]  /*3070*/  LDSM.16.M88.4 R84, [R166+0x3800] ;  /* 0x00380000a654783b */ /* 0x000ee80000000200 */
[----:B------:R-:W3:Y:S04]  /*3080*/  LDSM.16.M88.4 R76, [R166+0x3c00] ;  /* 0x003c0000a64c783b */ /* 0x000ee80000000200 */
[----:B------:R-:W3:Y:S04]  /*3090*/  LDSM.16.M88.4 R68, [R166+0x4000] ;  /* 0x00400000a644783b */ /* 0x000ee80000000200 */
[----:B------:R-:W3:Y:S04]  /*30a0*/  LDSM.16.M88.4 R60, [R166+0x4400] ;  /* 0x00440000a63c783b */ /* 0x000ee80000000200 */
[----:B------:R-:W3:Y:S04]  /*30b0*/  LDSM.16.M88.4 R52, [R166+0x4800] ;  /* 0x00480000a634783b */ /* 0x000ee80000000200 */
[----:B------:R-:W3:Y:S04]  /*30c0*/  LDSM.16.M88.4 R24, [R166+0x4c00] ;  /* 0x004c0000a618783b */ /* 0x000ee80000000200 */
[----:B-1----:R-:W-:Y:S04]  /*30d0*/  LDSM.16.M88.4 R8, [R165] ;  /* 0x00000000a508783b */ /* 0x002fe80000000200 */
[----:B------:R-:W1:Y:S04]  /*30e0*/  LDSM.16.M88.4 R20, [R118+0x3000] ;  /* 0x003000007614783b */ /* 0x000e680000000200 */
[----:B------:R-:W1:Y:S01]  /*30f0*/  LDSM.16.M88.4 R36, [R118+0x3400] ;  /* 0x003400007624783b */ /* 0x000e620000000200 */
[C---:B--2---:R-:W-:Y:S03]  /*3100*/  HMMA.16816.F32.BF16 R16, R44.reuse, R32, RZ ;  /* 0x000000202c10723c */ /* 0x044fe600000418ff */
[----:B----4-:R-:W2:Y:S04]  /*3110*/  LDSM.16.M88.4 R12, [R118+0x3c00] ;  /* 0x003c0000760c783b */ /* 0x010ea80000000200 */
[----:B------:R-:W4:Y:S01]  /*3120*/  LDSM.16.M88.4 R40, [R118+0x3800] ;  /* 0x003800007628783b */ /* 0x000f220000000200 */
[C---:B------:R-:W-:Y:S03]  /*3130*/  HMMA.16816.F32.BF16 R32, R44.reuse, R34, RZ ;  /* 0x000000222c20723c */ /* 0x040fe600000418ff */
[----:B------:R-:W-:Y:S04]  /*3140*/  LDSM.16.M88.4 R100, [R167+0x1000] ;  /* 0x00100000a764783b */ /* 0x000fe80000000200 */
[----:B------:R-:W-:Y:S01]  /*3150*/  LDSM.16.M88.4 R96, [R118+0x4800] ;  /* 0x004800007660783b */ /* 0x000fe20000000200 */
[C---:B---3--:R-:W-:Y:S03]  /*3160*/  HMMA.16816.F32.BF16 R28, R44.reuse, R92, RZ ;  /* 0x0000005c2c1c723c */ /* 0x048fe600000418ff */
[----:B------:R-:W-:Y:S04]  /*3170*/  LDSM.16.M88.4 R108, [R118+0x5000] ;  /* 0x00500000766c783b */ /* 0x000fe80000000200 */
[----:B------:R-:W-:Y:S01]  /*3180*/  LDSM.16.M88.4 R104, [R166+0x5400] ;  /* 0x00540000a668783b */ /* 0x000fe20000000200 */
        /* <DEDUP_REMOVED lines=13> */
[----:B------:R-:W3:Y:S07]  /*3260*/  LDSM.16.M88.4 R24, [R118+0x4000] ;  /* 0x004000007618783b */ /* 0x000eee0000000200 */
[C---:B-1----:R-:W-:Y:S08]  /*3270*/  HMMA.16816.F32.BF16 R16, R8.reuse, R20, R16 ;  /* 0x000000140810723c */ /* 0x042ff00000041810 */
[C---:B------:R-:W-:Y:S01]  /*3280*/  HMMA.16816.F32.BF16 R32, R8.reuse, R22, R32 ;  /* 0x000000160820723c */ /* 0x040fe20000041820 */
[----:B------:R-:W1:Y:S07]  /*3290*/  LDSM.16.M88.4 R20, [R118+0x4400] ;  /* 0x004400007614783b */ /* 0x000e6e0000000200 */
[C---:B------:R-:W-:Y:S08]  /*32a0*/  HMMA.16816.F32.BF16 R28, R8.reuse, R36, R28 ;  /* 0x00000024081c723c */ /* 0x040ff0000004181c */
[C---:B------:R-:W-:Y:S01]  /*32b0*/  HMMA.16816.F32.BF16 R92, R8.reuse, R38, R92 ;  /* 0x00000026085c723c */ /* 0x040fe2000004185c */
[----:B------:R-:W1:Y:S07]  /*32c0*/  LDSM.16.M88.4 R36, [R166+0x5000] ;  /* 0x00500000a624783b */ /* 0x000e6e0000000200 */
[C---:B--2---:R-:W-:Y:S08]  /*32d0*/  HMMA.16816.F32.BF16 R80, R8.reuse, R12, R80 ;  /* 0x0000000c0850723c */ /* 0x044ff00000041850 */
[C---:B------:R-:W-:Y:S01]  /*32e0*/  HMMA.16816.F32.BF16 R76, R8.reuse, R14, R76 ;  /* 0x0000000e084c723c */ /* 0x040fe2000004184c */
[----:B------:R-:W2:Y:S07]  /*32f0*/  LDSM.16.M88.4 R12, [R118+0x4c00] ;  /* 0x004c0000760c783b */ /* 0x000eae0000000200 */
[C---:B----4-:R-:W-:Y:S08]  /*3300*/  HMMA.16816.F32.BF16 R88, R8.reuse, R40, R88 ;  /* 0x000000280858723c */ /* 0x050ff00000041858 */
[C---:B------:R-:W-:Y:S01]  /*3310*/  HMMA.16816.F32.BF16 R84, R8.reuse, R42, R84 ;  /* 0x0000002a0854723c */ /* 0x040fe20000041854 */
[----:B------:R-:W4:Y:S07]  /*3320*/  LDSM.16.M88.4 R40, [R165+0x1000] ;  /* 0x00100000a528783b */ /* 0x000f2e0000000200 */
[C---:B---3--:R-:W-:Y:S08]  /*3330*/  HMMA.16816.F32.BF16 R72, R8.reuse, R24, R72 ;  /* 0x000000180848723c */ /* 0x048ff00000041848 */
        /* <DEDUP_REMOVED lines=8> */
[C---:B------:R-:W-:Y:S08]  /*33c0*/  HMMA.16816.F32.BF16 R56, R8.reuse, R96, R56 ;  /* 0x000000600838723c */ /* 0x040ff00000041838 */
[C---:B------:R-:W-:Y:S01]  /*33d0*/  HMMA.16816.F32.BF16 R52, R8.reuse, R98, R52 ;  /* 0x000000620834723c */ /* 0x040fe20000041834 */
[----:B------:R-:W-:Y:S07]  /*33e0*/  LDSM.16.M88.4 R96, [R166+0x5800] ;  /* 0x00580000a660783b */ /* 0x000fee0000000200 */
[C---:B--2---:R-:W-:Y:S08]  /*33f0*/  HMMA.16816.F32.BF16 R48, R8.reuse, R12, R48 ;  /* 0x0000000c0830723c */ /* 0x044ff00000041830 */
[----:B------:R-:W-:Y:S01]  /*3400*/  HMMA.16816.F32.BF16 R44, R8, R14, R44 ;  /* 0x0000000e082c723c */ /* 0x000fe2000004182c */
[----:B------:R-:W-:Y:S04]  /*3410*/  LDSM.16.M88.4 R12, [R165+0x2000] ;  /* 0x00200000a50c783b */ /* 0x000fe80000000200 */
[----:B------:R-:W2:Y:S03]  /*3420*/  LDSM.16.M88.4 R8, [R118+0x7000] ;  /* 0x007000007608783b */ /* 0x000ea60000000200 */
[C---:B----4-:R-:W-:Y:S08]  /*3430*/  HMMA.16816.F32.BF16 R16, R40.reuse, R108, R16 ;  /* 0x0000006c2810723c */ /* 0x050ff00000041810 */
[----:B------:R-:W-:Y:S08]  /*3440*/  HMMA.16816.F32.BF16 R32, R40, R110, R32 ;  /* 0x0000006e2820723c */ /* 0x000ff00000041820 */
[----:B------:R-:W-:Y:S08]  /*3450*/  HMMA.16816.F32.BF16 R28, R100, R104, R28 ;  /* 0x00000068641c723c */ /* 0x000ff0000004181c */
[C---:B-1----:R-:W-:Y:S08]  /*3460*/  HMMA.16816.F32.BF16 R16, R24.reuse, R20, R16 ;  /* 0x000000141810723c */ /* 0x042ff00000041810 */
[----:B------:R-:W-:Y:S01]  /*3470*/  HMMA.16816.F32.BF16 R32, R24, R22, R32 ;  /* 0x000000161820723c */ /* 0x000fe20000041820 */
[----:B------:R-:W1:Y:S07]  /*3480*/  LDSM.16.M88.4 R20, [R166+0x5c00] ;  /* 0x005c0000a614783b */ /* 0x000e6e0000000200 */
[----:B------:R-:W-:Y:S08]  /*3490*/  HMMA.16816.F32.BF16 R92, R100, R106, R92 ;  /* 0x0000006a645c723c */ /* 0x000ff0000004185c */
[C---:B--2---:R-:W-:Y:S08]  /*34a0*/  HMMA.16816.F32.BF16 R16, R12.reuse, R8, R16 ;  /* 0x000000080c10723c */ /* 0x044ff00000041810 */
[----:B------:R-:W-:Y:S01]  /*34b0*/  HMMA.16816.F32.BF16 R32, R12, R10, R32 ;  /* 0x0000000a0c20723c */ /* 0x000fe20000041820 */
[----:B------:R-:W2:Y:S07]  /*34c0*/  LDSM.16.M88.4 R8, [R118+0x5800] ;  /* 0x005800007608783b */ /* 0x000eae0000000200 */
[----:B------:R-:W-:Y:S01]  /*34d0*/  HMMA.16816.F32.BF16 R104, R100, R96, R88 ;  /* 0x000000606468723c */ /* 0x000fe20000041858 */
[----:B------:R-:W3:Y:S02]  /*34e0*/  LDSM.16.M88.4 R88, [R166+0x7400] ;  /* 0x00740000a658783b */ /* 0x000ee40000000200 */
[-C--:B-----5:R-:W-:Y:S01]  /*34f0*/  FMUL.FTZ R0, R16, R113.reuse ;  /* 0x0000007110007220 */ /* 0x0a0fe20000410000 */
[-C--:B------:R-:W-:Y:S01]  /*3500*/  FMUL.FTZ R96, R17, R113.reuse ;  /* 0x0000007111607220 */ /* 0x080fe20000410000 */
[----:B------:R-:W-:-:S03]  /*3510*/  FMUL.FTZ R97, R18, R113 ;  /* 0x0000007112617220 */ /* 0x000fc60000410000 */
[----:B------:R-:W-:Y:S01]  /*3520*/  HMMA.16816.F32.BF16 R84, R100, R98, R84 ;  /* 0x000000626454723c */ /* 0x000fe20000041854 */
[-C--:B------:R-:W-:Y:S01]  /*3530*/  FMUL.FTZ R98, R19, R113.reuse ;  /* 0x0000007113627220 */ /* 0x080fe20000410000 */
[----:B------:R-:W-:Y:S01]  /*3540*/  MUFU.TANH R0, R0 ;  /* 0x0000000000007308 */ /* 0x000fe20000002400 */
[----:B------:R-:W4:Y:S01]  /*3550*/  LDSM.16.M88.4 R16, [R166+0x7800] ;  /* 0x00780000a610783b */ /* 0x000f220000000200 */
[-C--:B------:R-:W-:Y:S01]  /*3560*/  FMUL.FTZ R32, R32, R113.reuse ;  /* 0x0000007120207220 */ /* 0x080fe20000410000 */
[-C--:B------:R-:W-:Y:S01]  /*3570*/  FMUL.FTZ R33, R33, R113.reuse ;  /* 0x0000007121217220 */ /* 0x080fe20000410000 */
[-C--:B------:R-:W-:Y:S01]  /*3580*/  FMUL.FTZ R34, R34, R113.reuse ;  /* 0x0000007122227220 */ /* 0x080fe20000410000 */
[-C--:B------:R-:W-:Y:S01]  /*3590*/  FMUL.FTZ R35, R35, R113.reuse ;  /* 0x0000007123237220 */ /* 0x080fe20000410000 */
[C---:B------:R-:W-:Y:S01]  /*35a0*/  HMMA.16816.F32.BF16 R108, R40.reuse, R36, R28 ;  /* 0x00000024286c723c */ /* 0x040fe2000004181c */
[----:B------:R-:W5:Y:S01]  /*35b0*/  LDSM.16.M88.4 R28, [R118+0x7400] ;  /* 0x00740000761c783b */ /* 0x000f620000000200 */
[----:B------:R-:W-:Y:S06]  /*35c0*/  MUFU.TANH R99, R32 ;  /* 0x0000002000637308 */ /* 0x000fec0000002400 */
[----:B------:R-:W-:Y:S01]  /*35d0*/  HMMA.16816.F32.BF16 R92, R40, R38, R92 ;  /* 0x00000026285c723c */ /* 0x000fe2000004185c */
[----:B------:R-:W-:Y:S01]  /*35e0*/  LDSM.16.M88.4 R36, [R166+0x6000] ;  /* 0x00600000a624783b */ /* 0x000fe20000000200 */
[----:B------:R-:W-:Y:S06]  /*35f0*/  MUFU.TANH R115, R33 ;  /* 0x0000002100737308 */ /* 0x000fec0000002400 */
[C---:B-1----:R-:W-:Y:S02]  /*3600*/  HMMA.16816.F32.BF16 R80, R100.reuse, R20, R80 ;  /* 0x000000146450723c */ /* 0x042fe40000041850 */
[----:B------:R-:W-:Y:S06]  /*3610*/  MUFU.TANH R116, R34 ;  /* 0x0000002200747308 */ /* 0x000fec0000002400 */
[----:B------:R-:W-:Y:S01]  /*3620*/  HMMA.16816.F32.BF16 R76, R100, R22, R76 ;  /* 0x00000016644c723c */ /* 0x000fe2000004184c */
[----:B------:R-:W1:Y:S01]  /*3630*/  LDSM.16.M88.4 R20, [R118+0x5c00] ;  /* 0x005c00007614783b */ /* 0x000e620000000200 */
[----:B------:R3:W-:Y:S06]  /*3640*/  MUFU.TANH R117, R35 ;  /* 0x0000002300757308 */ /* 0x0007ec0000002400 */
[C---:B--2---:R-:W-:Y:S02]  /*3650*/  HMMA.16816.F32.BF16 R104, R40.reuse, R8, R104 ;  /* 0x000000082868723c */ /* 0x044fe40000041868 */
[----:B------:R-:W2:Y:S06]  /*3660*/  MUFU.TANH R97, R97 ;  /* 0x0000006100617308 */ /* 0x000eac0000002400 */
[----:B------:R-:W-:Y:S01]  /*3670*/  HMMA.16816.F32.BF16 R84, R40, R10, R84 ;  /* 0x0000000a2854723c */ /* 0x000fe20000041854 */
[----:B------:R-:W2:Y:S01]  /*3680*/  LDSM.16.M88.4 R8, [R166+0x7c00] ;  /* 0x007c0000a608783b */ /* 0x000ea20000000200 */
[----:B------:R-:W2:Y:S03]  /*3690*/  MUFU.TANH R96, R96 ;  /* 0x0000006000607308 */ /* 0x000ea60000002400 */
[----:B---3--:R-:W3:Y:S03]  /*36a0*/  LDSM.16.M88.4 R32, [R118+0x6000] ;  /* 0x006000007620783b */ /* 0x008ee60000000200 */
[C---:B------:R-:W-:Y:S02]  /*36b0*/  HMMA.16816.F32.BF16 R108, R24.reuse, R88, R108 ;  /* 0x00000058186c723c */ /* 0x040fe4000004186c */
[----:B------:R-:W3:Y:S06]  /*36c0*/  MUFU.TANH R98, R98 ;  /* 0x0000006200627308 */ /* 0x000eec0000002400 */
[C---:B------:R-:W-:Y:S01]  /*36d0*/  HMMA.16816.F32.BF16 R92, R24.reuse, R90, R92 ;  /* 0x0000005a185c723c */ /* 0x040fe2000004185c */
[----:B------:R-:W-:Y:S07]  /*36e0*/  LDSM.16.M88.4 R88, [R118+0x7800] ;  /* 0x007800007658783b */ /* 0x000fee0000000200 */
[C---:B----4-:R-:W-:Y:S08]  /*36f0*/  HMMA.16816.F32.BF16 R104, R24.reuse, R16, R104 ;  /* 0x000000101868723c */ /* 0x050ff00000041868 */
[----:B------:R-:W-:Y:S01]  /*3700*/  HMMA.16816.F32.BF16 R84, R24, R18, R84 ;  /* 0x000000121854723c */ /* 0x000fe20000041854 */
[----:B------:R-:W4:Y:S07]  /*3710*/  LDSM.16.M88.4 R16, [R166+0x6400] ;  /* 0x00640000a610783b */ /* 0x000f2e0000000200 */
[C---:B-----5:R-:W-:Y:S08]  /*3720*/  HMMA.16816.F32.BF16 R108, R12.reuse, R28, R108 ;  /* 0x0000001c0c6c723c */ /* 0x060ff0000004186c */
[----:B------:R-:W-:Y:S01]  /*3730*/  HMMA.16816.F32.BF16 R92, R12, R30, R92 ;  /* 0x0000001e0c5c723c */ /* 0x000fe2000004185c */
[----:B------:R-:W5:Y:S07]  /*3740*/  LDSM.16.M88.4 R28, [R118+0x7c00] ;  /* 0x007c0000761c783b */ /* 0x000f6e0000000200 */
[----:B-1----:R-:W-:Y:S03]  /*3750*/  HMMA.16816.F32.BF16 R80, R40, R20, R80 ;  /* 0x000000142850723c */ /* 0x002fe60000041850 */
[-C--:B------:R-:W-:Y:S01]  /*3760*/  FMUL.FTZ R109, R109, R113.reuse ;  /* 0x000000716d6d7220 */ /* 0x080fe20000410000 */
[-C--:B------:R-:W-:Y:S01]  /*3770*/  FMUL.FTZ R111, R111, R113.reuse ;  /* 0x000000716f6f7220 */ /* 0x080fe20000410000 */
[-C--:B------:R-:W-:Y:S01]  /*3780*/  FMUL.FTZ R108, R108, R113.reuse ;  /* 0x000000716c6c7220 */ /* 0x080fe20000410000 */
[----:B------:R-:W-:-:S02]  /*3790*/  FMUL.FTZ R110, R110, R113 ;  /* 0x000000716e6e7220 */ /* 0x000fc40000410000 */
[----:B------:R-:W-:Y:S01]  /*37a0*/  HMMA.16816.F32.BF16 R76, R40, R22, R76 ;  /* 0x00000016284c723c */ /* 0x000fe2000004184c */
[----:B------:R-:W1:Y:S01]  /*37b0*/  LDSM.16.M88.4 R20, [R166+0x8000] ;  /* 0x00800000a614783b */ /* 0x000e620000000200 */
[----:B------:R-:W-:Y:S01]  /*37c0*/  MUFU.TANH R109, R109 ;  /* 0x0000006d006d7308 */ /* 0x000fe20000002400 */
[----:B------:R-:W-:-:S05]  /*37d0*/  FMUL.FTZ R92, R92, R113 ;  /* 0x000000715c5c7220 */ /* 0x000fca0000410000 */
[C---:B------:R-:W-:Y:S02]  /*37e0*/  HMMA.16816.F32.BF16 R72, R100.reuse, R36, R72 ;  /* 0x000000246448723c */ /* 0x040fe40000041848 */
[----:B------:R-:W1:Y:S06]  /*37f0*/  MUFU.TANH R111, R111 ;  /* 0x0000006f006f7308 */ /* 0x000e6c0000002400 */
[----:B------:R-:W-:Y:S01]  /*3800*/  HMMA.16816.F32.BF16 R68, R100, R38, R68 ;  /* 0x000000266444723c */ /* 0x000fe20000041844 */
[----:B------:R-:W-:Y:S01]  /*3810*/  LDSM.16.M88.4 R36, [R118+0x8000] ;  /* 0x008000007624783b */ /* 0x000fe20000000200 */
[----:B------:R-:W-:Y:S06]  /*3820*/  MUFU.TANH R108, R108 ;  /* 0x0000006c006c7308 */ /* 0x000fec0000002400 */
[C---:B--2---:R-:W-:Y:S02]  /*3830*/  HMMA.16816.F32.BF16 R80, R24.reuse, R8, R80 ;  /* 0x000000081850723c */ /* 0x044fe40000041850 */
[----:B------:R-:W-:Y:S06]  /*3840*/  MUFU.TANH R110, R110 ;  /* 0x0000006e006e7308 */ /* 0x000fec0000002400 */
[----:B------:R-:W-:Y:S01]  /*3850*/  HMMA.16816.F32.BF16 R76, R24, R10, R76 ;  /* 0x0000000a184c723c */ /* 0x000fe2000004184c */
[----:B------:R-:W2:Y:S01]  /*3860*/  LDSM.16.M88.4 R8, [R118+0x6400] ;  /* 0x006400007608783b */ /* 0x000ea20000000200 */
[----:B------:R-:W2:Y:S06]  /*3870*/  MUFU.TANH R92, R92 ;  /* 0x0000005c005c7308 */ /* 0x000eac0000002400 */
[C---:B---3--:R-:W-:Y:S08]  /*3880*/  HMMA.16816.F32.BF16 R72, R40.reuse, R32, R72 ;  /* 0x000000202848723c */ /* 0x048ff00000041848 */
[----:B------:R-:W-:Y:S01]  /*3890*/  HMMA.16816.F32.BF16 R68, R40, R34, R68 ;  /* 0x000000222844723c */ /* 0x000fe20000041844 */
[----:B------:R-:W-:Y:S07]  /*38a0*/  LDSM.16.M88.4 R32, [R118+0x6800] ;  /* 0x006800007620783b */ /* 0x000fee0000000200 */
[C---:B----4-:R-:W-:Y:S08]  /*38b0*/  HMMA.16816.F32.BF16 R64, R100.reuse, R16, R64 ;  /* 0x000000106440723c */ /* 0x050ff00000041840 */
[----:B------:R-:W-:Y:S01]  /*38c0*/  HMMA.16816.F32.BF16 R60, R100, R18, R60 ;  /* 0x00000012643c723c */ /* 0x000fe2000004183c */
[----:B------:R-:W3:Y:S07]  /*38d0*/  LDSM.16.M88.4 R16, [R166+0x6800] ;  /* 0x00680000a610783b */ /* 0x000eee0000000200 */
[C---:B-----5:R-:W-:Y:S08]  /*38e0*/  HMMA.16816.F32.BF16 R80, R12.reuse, R28, R80 ;  /* 0x0000001c0c50723c */ /* 0x060ff00000041850 */
[----:B------:R-:W-:Y:S01]  /*38f0*/  HMMA.16816.F32.BF16 R76, R12, R30, R76 ;  /* 0x0000001e0c4c723c */ /* 0x000fe2000004184c */
[----:B------:R-:W4:Y:S07]  /*3900*/  LDSM.16.M88.4 R28, [R166+0x8400] ;  /* 0x00840000a61c783b */ /* 0x000f2e0000000200 */
        /* <DEDUP_REMOVED lines=8> */
[-C--:B------:R-:W-:Y:S01]  /*3990*/  FMUL.FTZ R138, R77, R113.reuse ;  /* 0x000000714d8a7220 */ /* 0x080fe20000410000 */
[-C--:B------:R-:W-:Y:S01]  /*39a0*/  FMUL.FTZ R76, R76, R113.reuse ;  /* 0x000000714c4c7220 */ /* 0x080fe20000410000 */
[-C--:B------:R-:W-:Y:S01]  /*39b0*/  FMUL.FTZ R77, R78, R113.reuse ;  /* 0x000000714e4d7220 */ /* 0x080fe20000410000 */
[-C--:B------:R-:W-:Y:S02]  /*39c0*/  FMUL.FTZ R79, R79, R113.reuse ;  /* 0x000000714f4f7220 */ /* 0x080fe40000410000 */
[C---:B--2---:R-:W-:Y:S02]  /*39d0*/  HMMA.16816.F32.BF16 R64, R40.reuse, R8, R64 ;  /* 0x000000082840723c */ /* 0x044fe40000041840 */
[----:B------:R-:W-:Y:S06]  /*39e0*/  MUFU.TANH R82, R82 ;  /* 0x0000005200527308 */ /* 0x000fec0000002400 */
[----:B------:R-:W-:Y:S01]  /*39f0*/  HMMA.16816.F32.BF16 R60, R40, R10, R60 ;  /* 0x0000000a283c723c */ /* 0x000fe2000004183c */
[----:B------:R-:W-:Y:S01]  /*3a00*/  LDSM.16.M88.4 R8, [R166+0x8800] ;  /* 0x00880000a608783b */ /* 0x000fe20000000200 */
[----:B------:R-:W-:Y:S06]  /*3a10*/  MUFU.TANH R81, R81 ;  /* 0x0000005100517308 */ /* 0x000fec0000002400 */
[C---:B------:R-:W-:Y:S02]  /*3a20*/  HMMA.16816.F32.BF16 R72, R12.reuse, R36, R72 ;  /* 0x000000240c48723c */ /* 0x040fe40000041848 */
[----:B------:R-:W-:Y:S06]  /*3a30*/  MUFU.TANH R139, R83 ;  /* 0x00000053008b7308 */ /* 0x000fec0000002400 */
[----:B------:R-:W-:Y:S01]  /*3a40*/  HMMA.16816.F32.BF16 R68, R12, R38, R68 ;  /* 0x000000260c44723c */ /* 0x000fe20000041844 */
[----:B------:R-:W2:Y:S01]  /*3a50*/  LDSM.16.M88.4 R36, [R166+0x6c00] ;  /* 0x006c0000a624783b */ /* 0x000ea20000000200 */
[----:B------:R-:W-:Y:S06]  /*3a60*/  MUFU.TANH R76, R76 ;  /* 0x0000004c004c7308 */ /* 0x000fec0000002400 */
[----:B---3--:R-:W-:Y:S02]  /*3a70*/  HMMA.16816.F32.BF16 R56, R100, R16, R56 ;  /* 0x000000106438723c */ /* 0x008fe40000041838 */
[----:B------:R-:W-:Y:S01]  /*3a80*/  MUFU.TANH R77, R77 ;  /* 0x0000004d004d7308 */ /* 0x000fe20000002400 */
[-C--:B------:R-:W-:Y:S01]  /*3a90*/  FMUL.FTZ R72, R72, R113.reuse ;  /* 0x0000007148487220 */ /* 0x080fe20000410000 */
[-C--:B------:R-:W-:Y:S01]  /*3aa0*/  FMUL.FTZ R74, R74, R113.reuse ;  /* 0x000000714a4a7220 */ /* 0x080fe20000410000 */
[-C--:B------:R-:W-:Y:S01]  /*3ab0*/  FMUL.FTZ R73, R73, R113.reuse ;  /* 0x0000007149497220 */ /* 0x080fe20000410000 */
[----:B------:R-:W-:-:S02]  /*3ac0*/  FMUL.FTZ R75, R75, R113 ;  /* 0x000000714b4b7220 */ /* 0x000fc40000410000 */
[C---:B----4-:R-:W-:Y:S02]  /*3ad0*/  HMMA.16816.F32.BF16 R64, R24.reuse, R28, R64 ;  /* 0x0000001c1840723c */ /* 0x050fe40000041840 */
[----:B------:R-:W-:Y:S01]  /*3ae0*/  MUFU.TANH R138, R138 ;  /* 0x0000008a008a7308 */ /* 0x000fe20000002400 */
[-C--:B------:R-:W-:Y:S01]  /*3af0*/  FMUL.FTZ R68, R68, R113.reuse ;  /* 0x0000007144447220 */ /* 0x080fe20000410000 */
[-C--:B------:R-:W-:Y:S01]  /*3b00*/  FMUL.FTZ R70, R70, R113.reuse ;  /* 0x0000007146467220 */ /* 0x080fe20000410000 */
[-C--:B------:R-:W-:Y:S01]  /*3b10*/  FMUL.FTZ R69, R69, R113.reuse ;  /* 0x0000007145457220 */ /* 0x080fe20000410000 */
[-C--:B------:R-:W-:Y:S02]  /*3b20*/  FMUL.FTZ R71, R71, R113.reuse ;  /* 0x0000007147477220 */ /* 0x080fe40000410000 */
[----:B------:R-:W-:Y:S02]  /*3b30*/  HMMA.16816.F32.BF16 R60, R24, R30, R60 ;  /* 0x0000001e183c723c */ /* 0x000fe4000004183c */
[----:B------:R3:W-:Y:S06]  /*3b40*/  MUFU.TANH R142, R68 ;  /* 0x00000044008e7308 */ /* 0x0007ec0000002400 */
[----:B------:R-:W-:Y:S01]  /*3b50*/  HMMA.16816.F32.BF16 R52, R100, R18, R52 ;  /* 0x000000126434723c */ /* 0x000fe20000041834 */
[----:B------:R-:W4:Y:S01]  /*3b60*/  LDSM.16.M88.4 R16, [R118+0x8800] ;  /* 0x008800007610783b */ /* 0x000f220000000200 */
[----:B------:R-:W-:Y:S06]  /*3b70*/  MUFU.TANH R137, R79 ;  /* 0x0000004f00897308 */ /* 0x000fec0000002400 */
[----:B------:R-:W-:Y:S02]  /*3b80*/  HMMA.16816.F32.BF16 R56, R40, R32, R56 ;  /* 0x000000202838723c */ /* 0x000fe40000041838 */
[----:B------:R-:W-:Y:S06]  /*3b90*/  MUFU.TANH R140, R72 ;  /* 0x00000048008c7308 */ /* 0x000fec0000002400 */
[C---:B-1----:R-:W-:Y:S02]  /*3ba0*/  HMMA.16816.F32.BF16 R64, R12.reuse, R20, R64 ;  /* 0x000000140c40723c */ /* 0x042fe40000041840 */
[----:B------:R-:W-:Y:S06]  /*3bb0*/  MUFU.TANH R135, R74 ;  /* 0x0000004a00877308 */ /* 0x000fec0000002400 */
[----:B------:R-:W-:Y:S01]  /*3bc0*/  HMMA.16816.F32.BF16 R60, R12, R22, R60 ;  /* 0x000000160c3c723c */ /* 0x000fe2000004183c */
[----:B------:R-:W1:Y:S01]  /*3bd0*/  LDSM.16.M88.4 R20, [R118+0x6c00] ;  /* 0x006c00007614783b */ /* 0x000e620000000200 */
[----:B------:R-:W-:Y:S06]  /*3be0*/  MUFU.TANH R144, R73 ;  /* 0x0000004900907308 */ /* 0x000fec0000002400 */
[----:B--2---:R-:W-:Y:S01]  /*3bf0*/  HMMA.16816.F32.BF16 R44, R100, R38, R44 ;  /* 0x00000026642c723c */ /* 0x004fe2000004182c */
[----:B------:R-:W-:Y:S01]  /*3c00*/  IMAD.IADD R39, R183, 0x1, R114 ;  /* 0x00000001b7277824 */ /* 0x000fe200078e0272 */
[----:B------:R-:W-:Y:S01]  /*3c10*/  MUFU.TANH R133, R75 ;  /* 0x0000004b00857308 */ /* 0x000fe20000002400 */
[-C--:B------:R-:W-:Y:S01]  /*3c20*/  FMUL.FTZ R67, R67, R113.reuse ;  /* 0x0000007143437220 */ /* 0x080fe20000410000 */
[-C--:B------:R-:W-:Y:S01]  /*3c30*/  FMUL.FTZ R64, R64, R113.reuse ;  /* 0x0000007140407220 */ /* 0x080fe20000410000 */
[C---:B------:R-:W-:Y:S01]  /*3c40*/  VIADD R31, R39.reuse, 0x1 ;  /* 0x00000001271f7836 */ /* 0x040fe20000000000 */
[CC--:B------:R-:W-:Y:S01]  /*3c50*/  ISETP.GE.AND P4, PT, R39.reuse, R112.reuse, PT ;  /* 0x000000702700720c */ /* 0x0c0fe20003f86270 */
[C---:B------:R-:W-:Y:S01]  /*3c60*/  VIADD R29, R39.reuse, 0x8 ;  /* 0x00000008271d7836 */ /* 0x040fe20000000000 */
[----:B------:R-:W-:Y:S01]  /*3c70*/  HMMA.16816.F32.BF16 R56, R24, R8, R56 ;  /* 0x000000081838723c */ /* 0x000fe20000041838 */
[----:B------:R-:W-:Y:S01]  /*3c80*/  VIADD R9, R39, 0x9 ;  /* 0x0000000927097836 */ /* 0x000fe20000000000 */
[-C--:B------:R-:W-:Y:S01]  /*3c90*/  ISETP.GE.AND P3, PT, R31, R112.reuse, PT ;  /* 0x000000701f00720c */ /* 0x080fe20003f66270 */
[----:B------:R-:W-:Y:S01]  /*3ca0*/  VIADD R33, R39, 0x10 ;  /* 0x0000001027217836 */ /* 0x000fe20000000000 */
[-C--:B------:R-:W-:Y:S01]  /*3cb0*/  ISETP.GE.AND P2, PT, R29, R112.reuse, PT ;  /* 0x000000701d00720c */ /* 0x080fe20003f46270 */
[-C--:B------:R-:W-:Y:S01]  /*3cc0*/  FMUL.FTZ R62, R62, R113.reuse ;  /* 0x000000713e3e7220 */ /* 0x080fe20000410000 */
[----:B------:R-:W2:Y:S01]  /*3cd0*/  LDSM.16.M88.4 R28, [R166+0x8c00] ;  /* 0x008c0000a61c783b */ /* 0x000ea20000000200 */
[-C--:B------:R-:W-:Y:S01]  /*3ce0*/  ISETP.GE.AND P1, PT, R9, R112.reuse, PT ;  /* 0x000000700900720c */ /* 0x080fe20003f26270 */
[----:B------:R-:W-:Y:S01]  /*3cf0*/  HMMA.16816.F32.BF16 R52, R40, R34, R52 ;  /* 0x000000222834723c */ /* 0x000fe20000041834 */
[----:B------:R-:W-:Y:S01]  /*3d00*/  VIADD R9, R39, 0x18 ;  /* 0x0000001827097836 */ /* 0x000fe20000000000 */
[----:B------:R-:W-:Y:S01]  /*3d10*/  FSEL R97, R97, -INF , !P4 ;  /* 0xff80000061617808 */ /* 0x000fe20006000000 */
[----:B------:R-:W-:Y:S01]  /*3d20*/  MUFU.TANH R121, R62 ;  /* 0x0000003e00797308 */ /* 0x000fe20000002400 */
[----:B------:R-:W-:Y:S01]  /*3d30*/  FSEL R96, R96, -INF , !P3 ;  /* 0xff80000060607808 */ /* 0x000fe20005800000 */
[-C--:B------:R-:W-:Y:S01]  /*3d40*/  FMUL.FTZ R63, R63, R113.reuse ;  /* 0x000000713f3f7220 */ /* 0x080fe20000410000 */
[-C--:B------:R-:W-:Y:S01]  /*3d50*/  ISETP.GE.AND P5, PT, R9, R112.reuse, PT ;  /* 0x000000700900720c */ /* 0x080fe20003fa6270 */
[-C--:B------:R-:W-:Y:S01]  /*3d60*/  FMUL.FTZ R65, R65, R113.reuse ;  /* 0x0000007141417220 */ /* 0x080fe20000410000 */
[----:B------:R-:W-:Y:S01]  /*3d70*/  HMMA.16816.F32.BF16 R48, R100, R36, R48 ;  /* 0x000000246430723c */ /* 0x000fe20000041830 */
[----:B------:R-:W-:Y:S01]  /*3d80*/  IADD3 R9, PT, PT, R39, 0x19, RZ ;  /* 0x0000001927097810 */ /* 0x000fe20007ffe0ff */
[-C--:B------:R-:W-:Y:S01]  /*3d90*/  FMUL.FTZ R66, R66, R113.reuse ;  /* 0x0000007142427220 */ /* 0x080fe20000410000 */
[----:B------:R-:W-:Y:S01]  /*3da0*/  FSEL R116, R116, -INF , !P2 ;  /* 0xff80000074747808 */ /* 0x000fe20005000000 */
[----:B------:R-:W-:Y:S01]  /*3db0*/  MUFU.TANH R123, R67 ;  /* 0x00000043007b7308 */ /* 0x000fe20000002400 */
[-C--:B------:R-:W-:Y:S01]  /*3dc0*/  ISETP.GE.AND P0, PT, R33, R112.reuse, PT ;  /* 0x000000702100720c */ /* 0x080fe20003f06270 */
[----:B------:R-:W-:Y:S01]  /*3dd0*/  VIADD R33, R39, 0x29 ;  /* 0x0000002927217836 */ /* 0x000fe20000000000 */
[----:B------:R-:W-:Y:S01]  /*3de0*/  FSEL R36, R115, -INF , !P1 ;  /* 0xff80000073247808 */ /* 0x000fe20004800000 */
[----:B----4-:R-:W-:Y:S01]  /*3df0*/  HMMA.16816.F32.BF16 R56, R12, R16, R56 ;  /* 0x000000100c38723c */ /* 0x010fe20000041838 */
[----:B------:R-:W-:Y:S01]  /*3e00*/  VIADD R17, R39, 0x11 ;  /* 0x0000001127117836 */ /* 0x000fe20000000000 */
[----:B------:R-:W-:Y:S01]  /*3e10*/  FSEL R16, R0, -INF , !P4 ;  /* 0xff80000000107808 */ /* 0x000fe20006000000 */
[-C--:B------:R-:W-:Y:S01]  /*3e20*/  FMUL.FTZ R60, R60, R113.reuse ;  /* 0x000000713c3c7220 */ /* 0x080fe20000410000 */
[-C--:B------:R-:W-:Y:S01]  /*3e30*/  ISETP.GE.AND P4, PT, R9, R112.reuse, PT ;  /* 0x000000700900720c */ /* 0x080fe20003f86270 */
[----:B------:R-:W-:Y:S01]  /*3e40*/  VIADD R9, R39, 0x20 ;  /* 0x0000002027097836 */ /* 0x000fe20000000000 */
[-C--:B------:R-:W-:Y:S01]  /*3e50*/  ISETP.GE.AND P6, PT, R17, R112.reuse, PT ;  /* 0x000000701100720c */ /* 0x080fe20003fc6270 */
[----:B------:R-:W-:Y:S01]  /*3e60*/  MUFU.TANH R67, R63 ;  /* 0x0000003f00437308 */ /* 0x000fe20000002400 */
[----:B------:R-:W-:Y:S01]  /*3e70*/  FSEL R17, R98, -INF , !P3 ;  /* 0xff80000062117808 */ /* 0x000fe20005800000 */
[----:B------:R-:W-:Y:S01]  /*3e80*/  HMMA.16816.F32.BF16 R52, R24, R10, R52 ;  /* 0x0000000a1834723c */ /* 0x000fe20000041834 */
[----:B------:R-:W-:Y:S01]  /*3e90*/  ISETP.GE.AND P3, PT, R9, R112, PT ;  /* 0x000000700900720c */ /* 0x000fe20003f66270 */
[----:B------:R-:W-:Y:S01]  /*3ea0*/  FMUL.FTZ R61, R61, R113 ;  /* 0x000000713d3d7220 */ /* 0x000fe20000410000 */
[----:B------:R-:W4:Y:S01]  /*3eb0*/  LDSM.16.M88.4 R8, [R118+0x8c00] ;  /* 0x008c00007608783b */ /* 0x000f220000000200 */
[----:B------:R-:W-:Y:S01]  /*3ec0*/  FSEL R111, R111, -INF , !P6 ;  /* 0xff8000006f6f7808 */ /* 0x000fe20007000000 */
[----:B------:R-:W-:-:S04]  /*3ed0*/  DEPBAR.LE SB0, 0x0 ;  /* 0x000080000000791a */ /* 0x000fc80000000000 */
[----:B------:R-:W-:Y:S01]  /*3ee0*/  HMMA.16816.F32.BF16 R104, R12, R88, R104 ;  /* 0x000000580c68723c */ /* 0x000fe20000041868 */
[-C--:B------:R-:W-:Y:S01]  /*3ef0*/  FMUL.FTZ R89, R94, R113.reuse ;  /* 0x000000715e597220 */ /* 0x080fe20000410000 */
[-C--:B------:R-:W-:Y:S01]  /*3f00*/  FMUL.FTZ R88, R93, R113.reuse ;  /* 0x000000715d587220 */ /* 0x080fe20000410000 */
[-C--:B------:R-:W-:Y:S01]  /*3f10*/  FMUL.FTZ R93, R95, R113.reuse ;  /* 0x000000715f5d7220 */ /* 0x080fe20000410000 */
[----:B------:R-:W-:Y:S01]  /*3f20*/  FSEL R38, R109, -INF , !P6 ;  /* 0xff8000006d267808 */ /* 0x000fe20007000000 */
[----:B------:R-:W-:Y:S01]  /*3f30*/  MUFU.TANH R130, R64 ;  /* 0x0000004000827308 */ /* 0x000fe20000002400 */
[----:B---3--:R-:W-:Y:S01]  /*3f40*/  FSEL R68, R92, -INF , !P5 ;  /* 0xff8000005c447808 */ /* 0x008fe20006800000 */
[-C--:B------:R-:W-:Y:S01]  /*3f50*/  FMUL.FTZ R0, R57, R113.reuse ;  /* 0x0000007139007220 */ /* 0x080fe20000410000 */
[----:B-1----:R-:W-:Y:S01]  /*3f60*/  HMMA.16816.F32.BF16 R48, R40, R20, R48 ;  /* 0x000000142830723c */ /* 0x002fe20000041830 */
[----:B------:R-:W-:Y:S01]  /*3f70*/  VIADD R21, R39, 0x21 ;  /* 0x0000002127157836 */ /* 0x000fe20000000000 */
[----:B------:R-:W-:Y:S01]  /*3f80*/  FSEL R20, R99, -INF , !P2 ;  /* 0xff80000063147808 */ /* 0x000fe20005000000 */
[-C--:B------:R-:W-:Y:S01]  /*3f90*/  FMUL.FTZ R59, R59, R113.reuse ;  /* 0x000000713b3b7220 */ /* 0x080fe20000410000 */
[-C--:B------:R-:W-:Y:S01]  /*3fa0*/  FMUL.FTZ R56, R56, R113.reuse ;  /* 0x0000007138387220 */ /* 0x080fe20000410000 */
[----:B------:R-:W1:Y:S01]  /*3fb0*/  MUFU.TANH R89, R89 ;  /* 0x0000005900597308 */ /* 0x000e620000002400 */
[----:B------:R-:W-:Y:S01]  /*3fc0*/  ISETP.GE.AND P2, PT, R21, R112, PT ;  /* 0x000000701500720c */ /* 0x000fe20003f46270 */
[----:B------:R-:W-:Y:S01]  /*3fd0*/  VIADD R21, R39, 0x28 ;  /* 0x0000002827157836 */ /* 0x000fe20000000000 */
[----:B------:R-:W-:Y:S01]  /*3fe0*/  HMMA.16816.F32.BF16 R84, R12, R90, R84 ;  /* 0x0000005a0c54723c */ /* 0x000fe20000041854 */
[----:B------:R-:W-:-:S02]  /*3ff0*/  FMUL.FTZ R58, R58, R113 ;  /* 0x000000713a3a7220 */ /* 0x000fc40000410000 */
[-C--:B------:R-:W-:Y:S01]  /*4000*/  FMUL.FTZ R94, R104, R113.reuse ;  /* 0x00000071685e7220 */ /* 0x080fe20000410000 */
[-C--:B------:R-:W-:Y:S01]  /*4010*/  FMUL.FTZ R91, R106, R113.reuse ;  /* 0x000000716a5b7220 */ /* 0x080fe20000410000 */
[-C--:B------:R-:W-:Y:S01]  /*4020*/  FMUL.FTZ R90, R105, R113.reuse ;  /* 0x00000071695a7220 */ /* 0x080fe20000410000 */
[----:B------:R-:W-:Y:S01]  /*4030*/  FMUL.FTZ R95, R107, R113 ;  /* 0x000000716b5f7220 */ /* 0x000fe20000410000 */
[----:B------:R-:W-:Y:S01]  /*4040*/  MUFU.TANH R88, R88 ;  /* 0x0000005800587308 */ /* 0x000fe20000002400 */
[----:B------:R-:W-:Y:S01]  /*4050*/  HMMA.16816.F32.BF16 R52, R12, R18, R52 ;  /* 0x000000120c34723c */ /* 0x000fe20000041834 */
[----:B------:R-:W-:Y:S02]  /*4060*/  FSEL R19, R117, -INF , !P1 ;  /* 0xff80000075137808 */ /* 0x000fe40004800000 */
[----:B------:R-:W-:Y:S02]  /*4070*/  ISETP.GE.AND P1, PT, R21, R112, PT ;  /* 0x000000701500720c */ /* 0x000fe40003f26270 */
[----:B------:R-:W-:-:S02]  /*4080*/  FSEL R21, R110, -INF , !P0 ;  /* 0xff8000006e157808 */ /* 0x000fc40004000000 */
[----:B------:R-:W3:Y:S01]  /*4090*/  MUFU.TANH R94, R94 ;  /* 0x0000005e005e7308 */ /* 0x000ee20000002400 */
[----:B--2---:R-:W-:Y:S01]  /*40a0*/  HMMA.16816.F32.BF16 R48, R24, R28, R48 ;  /* 0x0000001c1830723c */ /* 0x004fe20000041830 */
[----:B------:R-:W-:Y:S01]  /*40b0*/  VIADD R29, R39, 0x30 ;  /* 0x00000030271d7836 */ /* 0x000fe20000000000 */
[----:B------:R-:W-:Y:S01]  /*40c0*/  FSEL R18, R108, -INF , !P0 ;  /* 0xff8000006c127808 */ /* 0x000fe20004000000 */
[-C--:B------:R-:W-:Y:S01]  /*40d0*/  FMUL.FTZ R84, R84, R113.reuse ;  /* 0x0000007154547220 */ /* 0x080fe20000410000 */
[-C--:B------:R-:W-:Y:S01]  /*40e0*/  FMUL.FTZ R86, R86, R113.reuse ;  /* 0x0000007156567220 */ /* 0x080fe20000410000 */
[-C--:B------:R-:W-:Y:S01]  /*40f0*/  FMUL.FTZ R85, R85, R113.reuse ;  /* 0x0000007155557220 */ /* 0x080fe20000410000 */
[-C--:B------:R-:W-:Y:S01]  /*4100*/  FMUL.FTZ R87, R87, R113.reuse ;  /* 0x0000007157577220 */ /* 0x080fe20000410000 */
[----:B------:R-:W2:Y:S01]  /*4110*/  MUFU.TANH R91, R91 ;  /* 0x0000005b005b7308 */ /* 0x000ea20000002400 */
[-C--:B------:R-:W-:Y:S01]  /*4120*/  ISETP.GE.AND P6, PT, R29, R112.reuse, PT ;  /* 0x000000701d00720c */ /* 0x080fe20003fc6270 */
[----:B------:R-:W-:Y:S01]  /*4130*/  VIADD R29, R39, 0x31 ;  /* 0x00000031271d7836 */ /* 0x000fe20000000000 */
[----:B------:R-:W-:Y:S01]  /*4140*/  HMMA.16816.F32.BF16 R44, R40, R22, R44 ;  /* 0x00000016282c723c */ /* 0x000fe2000004182c */
[-C--:B------:R-:W-:Y:S01]  /*4150*/  ISETP.GE.AND P0, PT, R33, R112.reuse, PT ;  /* 0x000000702100720c */ /* 0x080fe20003f06270 */
[----:B------:R-:W-:Y:S01]  /*4160*/  VIADD R33, R39, 0x39 ;  /* 0x0000003927217836 */ /* 0x000fe20000000000 */
[----:B-1----:R-:W-:Y:S01]  /*4170*/  FSEL R89, R89, -INF , !P5 ;  /* 0xff80000059597808 */ /* 0x002fe20006800000 */
[----:B------:R-:W-:Y:S01]  /*4180*/  VIADD R23, R39, 0x38 ;  /* 0x0000003827177836 */ /* 0x000fe20000000000 */
[----:B------:R-:W1:Y:S01]  /*4190*/  MUFU.TANH R90, R90 ;  /* 0x0000005a005a7308 */ /* 0x000e620000002400 */
[----:B------:R-:W-:Y:S01]  /*41a0*/  ISETP.GE.AND P5, PT, R29, R112, PT ;  /* 0x000000701d00720c */ /* 0x000fe20003fa6270 */
[-C--:B------:R-:W-:Y:S01]  /*41b0*/  FMUL.FTZ R22, R52, R113.reuse ;  /* 0x0000007134167220 */ /* 0x080fe20000410000 */
[----:B---3--:R-:W-:Y:S01]  /*41c0*/  FSEL R32, R94, -INF , !P3 ;  /* 0xff8000005e207808 */ /* 0x008fe20005800000 */
[----:B------:R-:W-:Y:S01]  /*41d0*/  FMUL.FTZ R40, R54, R113 ;  /* 0x0000007136287220 */ /* 0x000fe20000410000 */
[----:B----4-:R-:W-:Y:S01]  /*41e0*/  HMMA.16816.F32.BF16 R48, R12, R8, R48 ;  /* 0x000000080c30723c */ /* 0x010fe20000041830 */
[----:B------:R-:W-:-:S02]  /*41f0*/  IADD3 R9, PT, PT, R39, 0x40, RZ ;  /* 0x0000004027097810 */ /* 0x000fc40007ffe0ff */
[----:B------:R-:W3:Y:S01]  /*4200*/  MUFU.TANH R95, R95 ;  /* 0x0000005f005f7308 */ /* 0x000ee20000002400 */
[----:B--2---:R-:W-:Y:S02]  /*4210*/  FSEL R29, R91, -INF , !P3 ;  /* 0xff8000005b1d7808 */ /* 0x004fe40005800000 */
[----:B------:R-:W-:Y:S02]  /*4220*/  ISETP.GE.AND P3, PT, R33, R112, PT ;  /* 0x000000702100720c */ /* 0x000fe40003f66270 */
[----:B------:R-:W-:Y:S02]  /*4230*/  FSEL R63, R82, -INF , !P6 ;  /* 0xff800000523f7808 */ /* 0x000fe40007000000 */
[----:B------:R-:W-:Y:S01]  /*4240*/  HMMA.16816.F32.BF16 R44, R24, R30, R44 ;  /* 0x0000001e182c723c */ /* 0x000fe2000004182c */
[----:B------:R-:W2:Y:S01]  /*4250*/  MUFU.TANH R84, R84 ;  /* 0x0000005400547308 */ /* 0x000ea20000002400 */
[----:B-1----:R-:W-:Y:S01]  /*4260*/  FSEL R34, R90, -INF , !P2 ;  /* 0xff8000005a227808 */ /* 0x002fe20005000000 */
[----:B------:R-:W-:Y:S01]  /*4270*/  FMUL.FTZ R25, R55, R113 ;  /* 0x0000007137197220 */ /* 0x000fe20000410000 */
[----:B------:R-:W-:-:S02]  /*4280*/  FSEL R134, R80, -INF , !P6 ;  /* 0xff80000050867808 */ /* 0x000fc40007000000 */
[----:B------:R-:W-:Y:S02]  /*4290*/  FSEL R139, R139, -INF , !P5 ;  /* 0xff8000008b8b7808 */ /* 0x000fe40006800000 */
[----:B------:R-:W-:Y:S01]  /*42a0*/  FSEL R64, R81, -INF , !P5 ;  /* 0xff80000051407808 */ /* 0x000fe20006800000 */
[----:B------:R-:W1:Y:S01]  /*42b0*/  MUFU.TANH R86, R86 ;  /* 0x0000005600567308 */ /* 0x000e620000002400 */
[----:B---3--:R-:W-:Y:S01]  /*42c0*/  FSEL R33, R95, -INF , !P2 ;  /* 0xff8000005f217808 */ /* 0x008fe20005000000 */
[-C--:B------:R-:W-:Y:S01]  /*42d0*/  FMUL.FTZ R24, R49, R113.reuse ;  /* 0x0000007131187220 */ /* 0x080fe20000410000 */
[----:B------:R-:W-:Y:S01]  /*42e0*/  ISETP.GE.AND P2, PT, R9, R112, PT ;  /* 0x000000700900720c */ /* 0x000fe20003f46270 */
[----:B------:R-:W-:Y:S01]  /*42f0*/  VIADD R9, R39, 0x41 ;  /* 0x0000004127097836 */ /* 0x000fe20000000000 */
[----:B------:R-:W-:Y:S01]  /*4300*/  FSEL R88, R88, -INF , !P4 ;  /* 0xff80000058587808 */ /* 0x000fe20006000000 */
[-C--:B------:R-:W-:Y:S01]  /*4310*/  FMUL.FTZ R48, R48, R113.reuse ;  /* 0x0000007130307220 */ /* 0x080fe20000410000 */
[----:B------:R-:W-:Y:S01]  /*4320*/  FSEL R137, R137, -INF , !P3 ;  /* 0xff80000089897808 */ /* 0x000fe20005800000 */
[----:B------:R-:W3:Y:S01]  /*4330*/  MUFU.TANH R85, R85 ;  /* 0x0000005500557308 */ /* 0x000ee20000002400 */
[----:B--2---:R-:W-:Y:S01]  /*4340*/  FSEL R62, R84, -INF , !P1 ;  /* 0xff800000543e7808 */ /* 0x004fe20004800000 */
[----:B------:R-:W-:Y:S01]  /*4350*/  FMUL.FTZ R49, R50, R113 ;  /* 0x0000007132317220 */ /* 0x000fe20000410000 */
[----:B------:R-:W-:-:S02]  /*4360*/  FSEL R138, R138, -INF , !P3 ;  /* 0xff8000008a8a7808 */ /* 0x000fc40005800000 */
[----:B------:R-:W-:Y:S02]  /*4370*/  FSEL R135, R135, -INF , !P2 ;  /* 0xff80000087877808 */ /* 0x000fe40005000000 */
[----:B------:R-:W-:Y:S01]  /*4380*/  FSEL R140, R140, -INF , !P2 ;  /* 0xff8000008c8c7808 */ /* 0x000fe20005000000 */
[----:B------:R-:W2:Y:S01]  /*4390*/  MUFU.TANH R87, R87 ;  /* 0x0000005700577308 */ /* 0x000ea20000002400 */
[----:B-1----:R-:W-:Y:S02]  /*43a0*/  FSEL R37, R86, -INF , !P1 ;  /* 0xff80000056257808 */ /* 0x002fe40004800000 */
[----:B------:R-:W-:Y:S01]  /*43b0*/  ISETP.GE.AND P1, PT, R9, R112, PT ;  /* 0x000000700900720c */ /* 0x000fe20003f26270 */
[----:B------:R-:W-:-:S03]  /*43c0*/  VIADD R9, R39, 0x48 ;  /* 0x0000004827097836 */ /* 0x000fc60000000000 */
[----:B------:R-:W-:Y:S01]  /*43d0*/  FSEL R133, R133, -INF , !P1 ;  /* 0xff80000085857808 */ /* 0x000fe20004800000 */
[----:B------:R-:W1:Y:S01]  /*43e0*/  MUFU.TANH R93, R93 ;  /* 0x0000005d005d7308 */ /* 0x000e620000002400 */
[----:B---3--:R-:W-:Y:S02]  /*43f0*/  FSEL R146, R85, -INF , !P0 ;  /* 0xff80000055927808 */ /* 0x008fe40004000000 */
[----:B------:R-:W-:-:S05]  /*4400*/  FSEL R144, R144, -INF , !P1 ;  /* 0xff80000090907808 */ /* 0x000fca0004800000 */
[----:B------:R3:W-:Y:S01]  /*4410*/  MUFU.TANH R128, R65 ;  /* 0x0000004100807308 */ /* 0x0007e20000002400 */
[----:B--2---:R-:W-:Y:S02]  /*4420*/  FSEL R141, R87, -INF , !P0 ;  /* 0xff800000578d7808 */ /* 0x004fe40004000000 */
[----:B------:R-:W-:Y:S01]  /*4430*/  ISETP.GE.AND P0, PT, R9, R112, PT ;  /* 0x000000700900720c */ /* 0x000fe20003f06270 */
[----:B------:R-:W-:-:S03]  /*4440*/  VIADD R9, R39, 0x49 ;  /* 0x0000004927097836 */ /* 0x000fc60000000000 */
[----:B------:R-:W-:Y:S01]  /*4450*/  FSEL R142, R142, -INF , !P0 ;  /* 0xff8000008e8e7808 */ /* 0x000fe20004000000 */
[----:B------:R-:W2:Y:S01]  /*4460*/  MUFU.TANH R131, R70 ;  /* 0x0000004600837308 */ /* 0x000ea20000002400 */
[-C--:B------:R-:W-:Y:S01]  /*4470*/  ISETP.GE.AND P6, PT, R9, R112.reuse, PT ;  /* 0x000000700900720c */ /* 0x080fe20003fc6270 */
[----:B------:R-:W-:Y:S01]  /*4480*/  VIADD R9, R39, 0x50 ;  /* 0x0000005027097836 */ /* 0x000fe20000000000 */
[----:B-1----:R-:W-:Y:S02]  /*4490*/  FSEL R35, R93, -INF , !P4 ;  /* 0xff8000005d237808 */ /* 0x002fe40006000000 */
[-C--:B------:R-:W-:Y:S01]  /*44a0*/  ISETP.GE.AND P4, PT, R23, R112.reuse, PT ;  /* 0x000000701700720c */ /* 0x080fe20003f86270 */
[----:B------:R-:W-:Y:S01]  /*44b0*/  FMUL.FTZ R23, R53, R113 ;  /* 0x0000007135177220 */ /* 0x000fe20000410000 */
[----:B------:R-:W-:Y:S01]  /*44c0*/  ISETP.GE.AND P5, PT, R9, R112, PT ;  /* 0x000000700900720c */ /* 0x000fe20003fa6270 */
[----:B------:R-:W-:Y:S01]  /*44d0*/  VIADD R9, R39, 0x51 ;  /* 0x0000005127097836 */ /* 0x000fe20000000000 */
[----:B---3--:R-:W-:Y:S01]  /*44e0*/  FSEL R65, R77, -INF , !P4 ;  /* 0xff8000004d417808 */ /* 0x008fe20006000000 */
[----:B------:R-:W1:Y:S01]  /*44f0*/  MUFU.TANH R136, R69 ;  /* 0x0000004500887308 */ /* 0x000e620000002400 */
[----:B------:R-:W-:-:S02]  /*4500*/  FSEL R28, R76, -INF , !P4 ;  /* 0xff8000004c1c7808 */ /* 0x000fc40006000000 */
[-C--:B------:R-:W-:Y:S02]  /*4510*/  ISETP.GE.AND P4, PT, R9, R112.reuse, PT ;  /* 0x000000700900720c */ /* 0x080fe40003f86270 */
[----:B------:R-:W-:Y:S01]  /*4520*/  HMMA.16816.F32.BF16 R8, R12, R10, R44 ;  /* 0x0000000a0c08723c */ /* 0x000fe2000004182c */
[----:B------:R-:W-:Y:S01]  /*4530*/  VIADD R13, R39, 0x58 ;  /* 0x00000058270d7836 */ /* 0x000fe20000000000 */
[----:B--2---:R-:W-:Y:S01]  /*4540*/  FSEL R131, R131, -INF , !P0 ;  /* 0xff80000083837808 */ /* 0x004fe20004000000 */
[----:B------:R-:W2:Y:S01]  /*4550*/  MUFU.TANH R129, R71 ;  /* 0x0000004700817308 */ /* 0x000ea20000002400 */
[----:B------:R-:W-:Y:S01]  /*4560*/  FMUL.FTZ R46, R51, R113 ;  /* 0x00000071332e7220 */ /* 0x000fe20000410000 */
[----:B------:R-:W-:Y:S02]  /*4570*/  FSEL R130, R130, -INF , !P5 ;  /* 0xff80000082827808 */ /* 0x000fe40006800000 */
[----:B------:R-:W-:Y:S01]  /*4580*/  ISETP.GE.AND P3, PT, R13, R112, PT ;  /* 0x000000700d00720c */ /* 0x000fe20003f66270 */
[----:B------:R-:W-:Y:S01]  /*4590*/  VIADD R13, R39, 0x59 ;  /* 0x00000059270d7836 */ /* 0x000fe20000000000 */
[----:B------:R-:W-:-:S02]  /*45a0*/  FSEL R123, R123, -INF , !P4 ;  /* 0xff8000007b7b7808 */ /* 0x000fc40006000000 */
[----:B------:R-:W-:Y:S01]  /*45b0*/  MUFU.TANH R0, R0 ;  /* 0x0000000000007308 */ /* 0x000fe20000002400 */
[----:B-1----:R-:W-:Y:S02]  /*45c0*/  FSEL R136, R136, -INF , !P6 ;  /* 0xff80000088887808 */ /* 0x002fe40007000000 */
[-C--:B------:R-:W-:Y:S01]  /*45d0*/  ISETP.GE.AND P2, PT, R13, R112.reuse, PT ;  /* 0x000000700d00720c */ /* 0x080fe20003f46270 */
[----:B------:R-:W-:Y:S01]  /*45e0*/  VIADD R13, R39, 0x60 ;  /* 0x00000060270d7836 */ /* 0x000fe20000000000 */
[----:B------:R-:W-:Y:S02]  /*45f0*/  FSEL R121, R121, -INF , !P3 ;  /* 0xff80000079797808 */ /* 0x000fe40005800000 */
[----:B------:R-:W-:Y:S01]  /*4600*/  FSEL R128, R128, -INF , !P4 ;  /* 0xff80000080807808 */ /* 0x000fe20006000000 */
[----:B------:R-:W1:Y:S01]  /*4610*/  MUFU.TANH R59, R59 ;  /* 0x0000003b003b7308 */ /* 0x000e620000002400 */
[-C--:B------:R-:W-:Y:S01]  /*4620*/  ISETP.GE.AND P1, PT, R13, R112.reuse, PT ;  /* 0x000000700d00720c */ /* 0x080fe20003f26270 */
[-C--:B------:R-:W-:Y:S01]  /*4630*/  FMUL.FTZ R42, R9, R113.reuse ;  /* 0x00000071092a7220 */ /* 0x080fe20000410000 */
[----:B------:R-:W-:Y:S01]  /*4640*/  IADD3 R13, PT, PT, R39, 0x61, RZ ;  /* 0x00000061270d7810 */ /* 0x000fe20007ffe0ff */
[-C--:B------:R-:W-:Y:S01]  /*4650*/  FMUL.FTZ R8, R8, R113.reuse ;  /* 0x0000007108087220 */ /* 0x080fe20000410000 */
[-C--:B------:R-:W-:Y:S01]  /*4660*/  FMUL.FTZ R10, R10, R113.reuse ;  /* 0x000000710a0a7220 */ /* 0x080fe20000410000 */
[----:B------:R-:W-:Y:S01]  /*4670*/  FMUL.FTZ R11, R11, R113 ;  /* 0x000000710b0b7220 */ /* 0x000fe20000410000 */
[----:B------:R-:W-:Y:S01]  /*4680*/  ISETP.GE.AND P0, PT, R13, R112, PT ;  /* 0x000000700d00720c */ /* 0x000fe20003f06270 */
[----:B------:R-:W3:Y:S01]  /*4690*/  MUFU.TANH R125, R66 ;  /* 0x00000042007d7308 */ /* 0x000ee20000002400 */
[----:B------:R-:W-:Y:S01]  /*46a0*/  VIADD R13, R39, 0x68 ;  /* 0x00000068270d7836 */ /* 0x000fe20000000000 */
[----:B--2---:R-:W-:Y:S01]  /*46b0*/  FSEL R129, R129, -INF , !P6 ;  /* 0xff80000081817808 */ /* 0x004fe20007000000 */
[----:B------:R-:W-:Y:S01]  /*46c0*/  VIADD R9, R39, 0x71 ;  /* 0x0000007127097836 */ /* 0x000fe20000000000 */
[----:B------:R-:W-:-:S02]  /*46d0*/  FSEL R67, R67, -INF , !P2 ;  /* 0xff80000043437808 */ /* 0x000fc40005000000 */
[----:B------:R-:W-:Y:S01]  /*46e0*/  ISETP.GE.AND P6, PT, R13, R112, PT ;  /* 0x000000700d00720c */ /* 0x000fe20003fc6270 */
[----:B------:R-:W-:Y:S01]  /*46f0*/  VIADD R13, R39, 0x69 ;  /* 0x00000069270d7836 */ /* 0x000fe20000000000 */
[----:B------:R-:W2:Y:S01]  /*4700*/  MUFU.TANH R126, R60 ;  /* 0x0000003c007e7308 */ /* 0x000ea20000002400 */
[----:B-1----:R-:W-:-:S07]  /*4710*/  FSEL R59, R59, -INF , !P0 ;  /* 0xff8000003b3b7808 */ /* 0x002fce0004000000 */
[----:B------:R-:W1:Y:S01]  /*4720*/  MUFU.TANH R124, R61 ;  /* 0x0000003d007c7308 */ /* 0x000e620000002400 */
[----:B---3--:R-:W-:Y:S02]  /*4730*/  FSEL R125, R125, -INF , !P5 ;  /* 0xff8000007d7d7808 */ /* 0x008fe40006800000 */
[----:B------:R-:W-:Y:S01]  /*4740*/  ISETP.GE.AND P5, PT, R13, R112, PT ;  /* 0x000000700d00720c */ /* 0x000fe20003fa6270 */
[----:B------:R-:W-:-:S04]  /*4750*/  VIADD R13, R39, 0x70 ;  /* 0x00000070270d7836 */ /* 0x000fc80000000000 */
[----:B------:R-:W3:Y:S01]  /*4760*/  MUFU.TANH R60, R56 ;  /* 0x00000038003c7308 */ /* 0x000ee20000002400 */
[----:B--2---:R-:W-:Y:S02]  /*4770*/  FSEL R126, R126, -INF , !P3 ;  /* 0xff8000007e7e7808 */ /* 0x004fe40005800000 */
[-C--:B------:R-:W-:Y:S01]  /*4780*/  ISETP.GE.AND P3, PT, R9, R112.reuse, PT ;  /* 0x000000700900720c */ /* 0x080fe20003f66270 */
[----:B------:R-:W-:Y:S01]  /*4790*/  VIADD R9, R39, 0x78 ;  /* 0x0000007827097836 */ /* 0x000fe20000000000 */
[-C--:B------:R-:W-:Y:S01]  /*47a0*/  ISETP.GE.AND P4, PT, R13, R112.reuse, PT ;  /* 0x000000700d00720c */ /* 0x080fe20003f86270 */
[----:B------:R-:W-:Y:S02]  /*47b0*/  VIADD R39, R39, 0x79 ;  /* 0x0000007927277836 */ /* 0x000fe40000000000 */
[----:B------:R2:W4:Y:S01]  /*47c0*/  MUFU.TANH R61, R58 ;  /* 0x0000003a003d7308 */ /* 0x0005220000002400 */
[----:B-1----:R-:W-:Y:S02]  /*47d0*/  FSEL R124, R124, -INF , !P2 ;  /* 0xff8000007c7c7808 */ /* 0x002fe40005000000 */
[----:B------:R-:W-:-:S05]  /*47e0*/  ISETP.GE.AND P2, PT, R9, R112, PT ;  /* 0x000000700900720c */ /* 0x000fca0003f46270 */
[----:B------:R-:W1:Y:S01]  /*47f0*/  MUFU.TANH R22, R22 ;  /* 0x0000001600167308 */ /* 0x000e620000002400 */
[----:B---3--:R-:W-:-:S07]  /*4800*/  FSEL R60, R60, -INF , !P1 ;  /* 0xff8000003c3c7808 */ /* 0x008fce0004800000 */
[----:B------:R-:W-:Y:S01]  /*4810*/  MUFU.TANH R23, R23 ;  /* 0x0000001700177308 */ /* 0x000fe20000002400 */
[----:B--2---:R-:W-:Y:S02]  /*4820*/  FSEL R58, R0, -INF , !P0 ;  /* 0xff800000003a7808 */ /* 0x004fe40004000000 */
[----:B------:R-:W-:Y:S02]  /*4830*/  ISETP.NE.AND P0, PT, R6, 0x1, PT ;  /* 0x000000010600780c */ /* 0x000fe40003f05270 */
[----:B----4-:R-:W-:Y:S02]  /*4840*/  FSEL R61, R61, -INF , !P1 ;  /* 0xff8000003d3d7808 */ /* 0x010fe40004800000 */
[----:B------:R-:W-:Y:S01]  /*4850*/  ISETP.GE.AND P1, PT, R39, R112, PT ;  /* 0x000000702700720c */ /* 0x000fe20003f26270 */
[----:B------:R-:W2:Y:S01]  /*4860*/  MUFU.TANH R40, R40 ;  /* 0x0000002800287308 */ /* 0x000ea20000002400 */
[----:B-1----:R-:W-:-:S07]  /*4870*/  FSEL R26, R22, -INF , !P6 ;  /* 0xff800000161a7808 */ /* 0x002fce0007000000 */
[----:B------:R-:W1:Y:S08]  /*4880*/  MUFU.TANH R25, R25 ;  /* 0x0000001900197308 */ /* 0x000e700000002400 */
[----:B------:R-:W3:Y:S01]  /*4890*/  MUFU.TANH R48, R48 ;  /* 0x0000003000307308 */ /* 0x000ee20000002400 */
[----:B--2---:R-:W-:-:S07]  /*48a0*/  FSEL R27, R40, -INF , !P6 ;  /* 0xff800000281b7808 */ /* 0x004fce0007000000 */
[----:B------:R2:W4:Y:S01]  /*48b0*/  MUFU.TANH R47, R24 ;  /* 0x00000018002f7308 */ /* 0x0005220000002400 */
[----:B-1----:R-:W-:-:S07]  /*48c0*/  FSEL R25, R25, -INF , !P5 ;  /* 0xff80000019197808 */ /* 0x002fce0006800000 */
[----:B------:R-:W1:Y:S01]  /*48d0*/  MUFU.TANH R49, R49 ;  /* 0x0000003100317308 */ /* 0x000e620000002400 */
[----:B---3--:R-:W-:-:S07]  /*48e0*/  FSEL R48, R48, -INF , !P4 ;  /* 0xff80000030307808 */ /* 0x008fce0006000000 */
[----:B------:R-:W3:Y:S01]  /*48f0*/  MUFU.TANH R46, R46 ;  /* 0x0000002e002e7308 */ /* 0x000ee20000002400 */
[----:B--2---:R-:W-:Y:S02]  /*4900*/  FSEL R24, R23, -INF , !P5 ;  /* 0xff80000017187808 */ /* 0x004fe40006800000 */
[----:B----4-:R-:W-:-:S05]  /*4910*/  FSEL R47, R47, -INF , !P3 ;  /* 0xff8000002f2f7808 */ /* 0x010fca0005800000 */
[----:B------:R-:W2:Y:S01]  /*4920*/  MUFU.TANH R44, R8 ;  /* 0x00000008002c7308 */ /* 0x000ea20000002400 */
[----:B-1----:R-:W-:-:S07]  /*4930*/  FSEL R49, R49, -INF , !P4 ;  /* 0xff80000031317808 */ /* 0x002fce0006000000 */
[----:B------:R-:W1:Y:S01]  /*4940*/  MUFU.TANH R42, R42 ;  /* 0x0000002a002a7308 */ /* 0x000e620000002400 */
[----:B---3--:R-:W-:-:S07]  /*4950*/  FSEL R46, R46, -INF , !P3 ;  /* 0xff8000002e2e7808 */ /* 0x008fce0005800000 */
[----:B------:R-:W3:Y:S01]  /*4960*/  MUFU.TANH R45, R10 ;  /* 0x0000000a002d7308 */ /* 0x000ee20000002400 */
[----:B--2---:R-:W-:-:S07]  /*4970*/  FSEL R44, R44, -INF , !P2 ;  /* 0xff8000002c2c7808 */ /* 0x004fce0005000000 */
[----:B------:R-:W2:Y:S01]  /*4980*/  MUFU.TANH R43, R11 ;  /* 0x0000000b002b7308 */ /* 0x000ea20000002400 */
[----:B-1----:R-:W-:Y:S02]  /*4990*/  FSEL R42, R42, -INF , !P1 ;  /* 0xff8000002a2a7808 */ /* 0x002fe40004800000 */
[----:B---3--:R-:W-:Y:S02]  /*49a0*/  FSEL R45, R45, -INF , !P2 ;  /* 0xff8000002d2d7808 */ /* 0x008fe40005000000 */
[----:B--2---:R-:W-:Y:S01]  /*49b0*/  FSEL R43, R43, -INF , !P1 ;  /* 0xff8000002b2b7808 */ /* 0x004fe20004800000 */
        /* <DEDUP_REMOVED lines=15> */
.L_x_713:
        /* <DEDUP_REMOVED lines=60> */
.L_x_714:
[----:B------:R-:W-:Y:S05]  /*4e70*/  BSYNC.RECONVERGENT B0 ;  /* 0x0000000000007941 */ /* 0x000fea0003800200 */
.L_x_712:
        /* <DEDUP_REMOVED lines=76> */
.L_x_716:
[----:B------:R3:W-:Y:S02]  /*5340*/  STS.128 [R185+0x8800], RZ ;  /* 0x008800ffb9007388 */ /* 0x0007e40000000c00 */
.L_x_717:
[----:B------:R-:W-:Y:S05]  /*5350*/  BSYNC.RECONVERGENT B0 ;  /* 0x0000000000007941 */ /* 0x000fea0003800200 */
.L_x_715:
[----:B------:R-:W0:Y:S02]  /*5360*/  LDGDEPBAR ;  /* 0x00000000000079af */ /* 0x000e240000000000 */
.L_x_711:
[----:B------:R-:W-:Y:S05]  /*5370*/  BSYNC.RECONVERGENT B1 ;  /* 0x0000000000017941 */ /* 0x000fea0003800200 */
.L_x_710:
        /* <DEDUP_REMOVED lines=34> */
[----:B------:R-:W2:Y:S04]  /*55a0*/  SHFL.BFLY PT, R11, R10, 0x2, 0x1f ;  /* 0x0c401f000a0b7f89 */ /* 0x000ea800000e0000 */
[----:B------:R-:W5:Y:S04]  /*55b0*/  SHFL.BFLY PT, R9, R8, 0x2, 0x1f ;  /* 0x0c401f0008097f89 */ /* 0x000f6800000e0000 */
[----:B------:R-:W-:Y:S04]  /*55c0*/  LDSM.16.MT88.4 R92, [R164+0xb000] ;  /* 0x00b00000a45c783b */ /* 0x000fe80000004200 */
[----:B-1----:R-:W-:Y:S04]  /*55d0*/  LDSM.16.MT88.4 R12, [R164+0xb400] ;  /* 0x00b40000a40c783b */ /* 0x002fe80000004200 */
[----:B------:R-:W-:Y:S01]  /*55e0*/  LDSM.16.MT88.4 R76, [R164+0xd000] ;  /* 0x00d00000a44c783b */ /* 0x000fe20000004200 */
[----:B--2---:R-:W-:-:S02]  /*55f0*/  FMNMX.FTZ R11, R10, R11, !PT ;  /* 0x0000000b0a0b7209 */ /* 0x004fc40007810000 */
        /* <DEDUP_REMOVED lines=29> */
[----:B------:R-:W-:Y:S01]  /*57d0*/  LEA R116, R5, R164, 0x1 ;  /* 0x000000a405747211 */ /* 0x000fe200078e08ff */
[----:B------:R-:W-:Y:S01]  /*57e0*/  LDSM.16.MT88.4 R108, [R164+0x9000] ;  /* 0x00900000a46c783b */ /* 0x000fe20000004200 */
[-CC-:B------:R-:W-:Y:S01]  /*57f0*/  FFMA.FTZ R30, R37, R55.reuse, -R54.reuse ;  /* 0x00000037251e7223 */ /* 0x180fe20000010836 */
[-CC-:B------:R-:W-:Y:S01]  /*5800*/  FFMA.FTZ R36, R29, R55.reuse, -R54.reuse ;  /* 0x000000371d247223 */ /* 0x180fe20000010836 */
[-CC-:B------:R-:W-:Y:S01]  /*5810*/  FFMA.FTZ R37, R32, R55.reuse, -R53.reuse ;  /* 0x0000003720257223 */ /* 0x180fe20000010835 */
[----:B------:R-:W2:Y:S01]  /*5820*/  LDSM.16.MT88.4 R100, [R116+0x9000] ;  /* 0x009000007464783b */ /* 0x000ea20000004200 */
[-CC-:B------:R-:W-:Y:S01]  /*5830*/  FFMA.FTZ R33, R33, R55.reuse, -R54.reuse ;  /* 0x0000003721217223 */ /* 0x180fe20000010836 */
[----:B------:R-:W-:Y:S01]  /*5840*/  MUFU.EX2 R117, R117 ;  /* 0x0000007500757308 */ /* 0x000fe20000000800 */
[-CC-:B------:R-:W-:Y:S01]  /*5850*/  FFMA.FTZ R34, R34, R55.reuse, -R53.reuse ;  /* 0x0000003722227223 */ /* 0x180fe20000010835 */
[----:B------:R-:W4:Y:S01]  /*5860*/  LDSM.16.MT88.4 R84, [R116+0xb000] ;  /* 0x00b000007454783b */ /* 0x000f220000004200 */
[-CC-:B------:R-:W-:Y:S01]  /*5870*/  FFMA.FTZ R32, R62, R55.reuse, -R53.reuse ;  /* 0x000000373e207223 */ /* 0x180fe20000010835 */
[-CC-:B------:R-:W-:Y:S01]  /*5880*/  FFMA.FTZ R31, R146, R55.reuse, -R53.reuse ;  /* 0x00000037921f7223 */ /* 0x180fe20000010835 */
[-CC-:B------:R-:W-:Y:S01]  /*5890*/  FFMA.FTZ R29, R141, R55.reuse, -R54.reuse ;  /* 0x000000378d1d7223 */ /* 0x180fe20000010836 */
[----:B------:R-:W5:Y:S01]  /*58a0*/  LDSM.16.MT88.4 R16, [R116+0x9400] ;  /* 0x009400007410783b */ /* 0x000f620000004200 */
[-CC-:B------:R-:W-:Y:S01]  /*58b0*/  FFMA.FTZ R5, R65, R55.reuse, -R54.reuse ;  /* 0x0000003741057223 */ /* 0x180fe20000010836 */
[----:B------:R-:W3:Y:S01]  /*58c0*/  MUFU.EX2 R66, R66 ;  /* 0x0000004200427308 */ /* 0x000ee20000000800 */
[----:B-1----:R-:W-:Y:S01]  /*58d0*/  F2FP.BF16.F32.PACK_AB R69, R127, R132 ;  /* 0x000000847f45723e */ /* 0x002fe200000010ff */
[----:B------:R-:W1:Y:S01]  /*58e0*/  LDSM.16.MT88.4 R20, [R164+0x9400] ;  /* 0x00940000a414783b */ /* 0x000e620000004200 */
        /* <DEDUP_REMOVED lines=21> */
[----:B------:R-:W3:Y:S01]  /*5a40*/  MUFU.EX2 R122, R122 ;  /* 0x0000007a007a7308 */ /* 0x000ee20000000800 */
[-CC-:B------:R-:W-:Y:S01]  /*5a50*/  FFMA.FTZ R137, R128, R55.reuse, -R53.reuse ;  /* 0x0000003780897223 */ /* 0x180fe20000010835 */
[-C--:B------:R-:W-:Y:S01]  /*5a60*/  FFMA.FTZ R124, R124, R55.reuse, -R53 ;  /* 0x000000377c7c7223 */ /* 0x080fe20000010835 */
[----:B------:R-:W-:Y:S01]  /*5a70*/  FADD.FTZ R132, R132, R127 ;  /* 0x0000007f84847221 */ /* 0x000fe20000010000 */
[-CC-:B------:R-:W-:Y:S01]  /*5a80*/  FFMA.FTZ R61, R61, R55.reuse, -R54.reuse ;  /* 0x000000373d3d7223 */ /* 0x180fe20000010836 */
[-C--:B------:R-:W-:Y:S01]  /*5a90*/  FFMA.FTZ R60, R60, R55.reuse, -R53 ;  /* 0x000000373c3c7223 */ /* 0x080fe20000010835 */
[-C--:B------:R-:W-:Y:S01]  /*5aa0*/  FFMA.FTZ R196, R43, R55.reuse, -R54 ;  /* 0x000000372bc47223 */ /* 0x080fe20000010836 */
[----:B------:R-:W-:Y:S01]  /*5ab0*/  FADD.FTZ R117, R117, R132 ;  /* 0x0000008475757221 */ /* 0x000fe20000010000 */
[----:B------:R-:W4:Y:S01]  /*5ac0*/  MUFU.EX2 R57, R57 ;  /* 0x0000003900397308 */ /* 0x000f220000000800 */
[----:B--2---:R-:W-:Y:S01]  /*5ad0*/  F2FP.BF16.F32.PACK_AB R68, R119, R120 ;  /* 0x000000787744723e */ /* 0x004fe200000010ff */
[----:B------:R-:W-:Y:S01]  /*5ae0*/  FADD.FTZ R119, R120, R119 ;  /* 0x0000007778777221 */ /* 0x000fe20000010000 */
[----:B------:R-:W-:-:S05]  /*5af0*/  FFMA.FTZ R197, R42, R55, -R53 ;  /* 0x000000372ac57223 */ /* 0x000fca0000010835 */
[----:B------:R-:W-:Y:S01]  /*5b00*/  MUFU.EX2 R51, R51 ;  /* 0x0000003300337308 */ /* 0x000fe20000000800 */
[----:B---3--:R-:W-:Y:S01]  /*5b10*/  FADD.FTZ R120, R122, R119 ;  /* 0x000000777a787221 */ /* 0x008fe20000010000 */
[-CC-:B------:R-:W-:Y:S01]  /*5b20*/  FFMA.FTZ R119, R49, R55.reuse, -R54.reuse ;  /* 0x0000003731777223 */ /* 0x180fe20000010836 */
[-C--:B------:R-:W-:Y:S01]  /*5b30*/  FFMA.FTZ R49, R45, R55.reuse, -R54 ;  /* 0x000000372d317223 */ /* 0x080fe20000010836 */
[----:B------:R-:W-:-:S04]  /*5b40*/  FFMA.FTZ R45, R48, R55, -R53 ;  /* 0x00000037302d7223 */ /* 0x000fc80000010835 */
[----:B------:R-:W2:Y:S01]  /*5b50*/  MUFU.EX2 R50, R50 ;  /* 0x0000003200327308 */ /* 0x000ea20000000800 */
[----:B----4-:R-:W-:Y:S01]  /*5b60*/  F2FP.BF16.F32.PACK_AB R70, R57, R122 ;  /* 0x0000007a3946723e */ /* 0x010fe200000010ff */
[----:B------:R-:W-:Y:S01]  /*5b70*/  FADD.FTZ R122, R66, R117 ;  /* 0x00000075427a7221 */ /* 0x000fe20000010000 */
[-CC-:B------:R-:W-:Y:S01]  /*5b80*/  FFMA.FTZ R66, R59, R55.reuse, -R54.reuse ;  /* 0x000000373b427223 */ /* 0x180fe20000010836 */
[-C--:B------:R-:W-:Y:S01]  /*5b90*/  FFMA.FTZ R59, R27, R55.reuse, -R54 ;  /* 0x000000371b3b7223 */ /* 0x080fe20000010836 */
[----:B------:R-:W-:-:S03]  /*5ba0*/  FFMA.FTZ R117, R24, R55, -R53 ;  /* 0x0000003718757223 */ /* 0x000fc60000010835 */
[----:B------:R-:W-:Y:S01]  /*5bb0*/  MUFU.EX2 R40, R40 ;  /* 0x0000002800287308 */ /* 0x000fe20000000800 */
[C---:B------:R-:W-:Y:S07]  /*5bc0*/  HMMA.16816.F32.BF16 R96, R68.reuse, R92, RZ ;  /* 0x0000005c4460723c */ /* 0x040fee00000418ff */
[----:B------:R-:W-:Y:S01]  /*5bd0*/  MUFU.EX2 R56, R56 ;  /* 0x0000003800387308 */ /* 0x000fe20000000800 */
[----:B------:R-:W-:Y:S01]  /*5be0*/  HMMA.16816.F32.BF16 R92, R68, R94, RZ ;  /* 0x0000005e445c723c */ /* 0x000fe200000418ff */
[----:B--2---:R-:W-:-:S06]  /*5bf0*/  F2FP.BF16.F32.PACK_AB R9, R50, R51 ;  /* 0x000000333209723e */ /* 0x004fcc00000010ff */
[----:B------:R-:W2:Y:S01]  /*5c00*/  MUFU.EX2 R41, R41 ;  /* 0x0000002900297308 */ /* 0x000ea20000000800 */
[C---:B------:R-:W-:Y:S07]  /*5c10*/  HMMA.16816.F32.BF16 R104, R68.reuse, R100, RZ ;  /* 0x000000644468723c */ /* 0x040fee00000418ff */
[----:B------:R-:W-:Y:S01]  /*5c20*/  MUFU.EX2 R39, R39 ;  /* 0x0000002700277308 */ /* 0x000fe20000000800 */
[C---:B------:R-:W-:Y:S07]  /*5c30*/  HMMA.16816.F32.BF16 R100, R68.reuse, R102, RZ ;  /* 0x000000664464723c */ /* 0x040fee00000418ff */
[----:B------:R-:W3:Y:S01]  /*5c40*/  MUFU.EX2 R38, R38 ;  /* 0x0000002600267308 */ /* 0x000ee20000000800 */
[----:B--2---:R-:W-:Y:S01]  /*5c50*/  F2FP.BF16.F32.PACK_AB R8, R41, R56 ;  /* 0x000000382908723e */ /* 0x004fe200000010ff */
[C---:B------:R-:W-:Y:S06]  /*5c60*/  HMMA.16816.F32.BF16 R112, R68.reuse, R108, RZ ;  /* 0x0000006c4470723c */ /* 0x040fec00000418ff */
[----:B------:R-:W2:Y:S02]  /*5c70*/  MUFU.EX2 R35, R35 ;  /* 0x0000002300237308 */ /* 0x000ea40000000800 */
[C---:B------:R-:W-:Y:S06]  /*5c80*/  HMMA.16816.F32.BF16 R88, R68.reuse, R84, RZ ;  /* 0x000000544458723c */ /* 0x040fec00000418ff */
[----:B------:R-:W-:Y:S01]  /*5c90*/  MUFU.EX2 R36, R36 ;  /* 0x0000002400247308 */ /* 0x000fe20000000800 */
[----:B---3--:R-:W-:Y:S01]  /*5ca0*/  F2FP.BF16.F32.PACK_AB R10, R38, R39 ;  /* 0x00000027260a723e */ /* 0x008fe200000010ff */
[C---:B------:R-:W-:Y:S06]  /*5cb0*/  HMMA.16816.F32.BF16 R80, R68.reuse, R76, RZ ;  /* 0x0000004c4450723c */ /* 0x040fec00000418ff */
[----:B------:R-:W-:Y:S01]  /*5cc0*/  MUFU.EX2 R33, R33 ;  /* 0x0000002100217308 */ /* 0x000fe20000000800 */
[----:B--2---:R-:W-:Y:S01]  /*5cd0*/  F2FP.BF16.F32.PACK_AB R11, R35, R40 ;  /* 0x00000028230b723e */ /* 0x004fe200000010ff */
[----:B------:R-:W-:Y:S06]  /*5ce0*/  HMMA.16816.F32.BF16 R108, R68, R110, RZ ;  /* 0x0000006e446c723c */ /* 0x000fec00000418ff */
[----:B------:R-:W-:Y:S02]  /*5cf0*/  MUFU.EX2 R30, R30 ;  /* 0x0000001e001e7308 */ /* 0x000fe40000000800 */
[C---:B------:R-:W-:Y:S06]  /*5d00*/  HMMA.16816.F32.BF16 R96, R8.reuse, R12, R96 ;  /* 0x0000000c0860723c */ /* 0x040fec0000041860 */
[----:B------:R-:W-:Y:S02]  /*5d10*/  MUFU.EX2 R37, R37 ;  /* 0x0000002500257308 */ /* 0x000fe40000000800 */
[----:B------:R-:W-:Y:S01]  /*5d20*/  HMMA.16816.F32.BF16 R92, R8, R14, R92 ;  /* 0x0000000e085c723c */ /* 0x000fe2000004185c */
[----:B------:R-:W2:Y:S05]  /*5d30*/  LDSM.16.MT88.4 R12, [R116+0xd000] ;  /* 0x00d00000740c783b */ /* 0x000eaa0000004200 */
[----:B------:R-:W3:Y:S02]  /*5d40*/  MUFU.EX2 R34, R34 ;  /* 0x0000002200227308 */ /* 0x000ee40000000800 */
[C---:B------:R-:W-:Y:S06]  /*5d50*/  HMMA.16816.F32.BF16 R84, R68.reuse, R86, RZ ;  /* 0x000000564454723c */ /* 0x040fec00000418ff */
[----:B------:R-:W-:Y:S02]  /*5d60*/  MUFU.EX2 R32, R32 ;  /* 0x0000002000207308 */ /* 0x000fe40000000800 */
[----:B------:R-:W-:Y:S06]  /*5d70*/  HMMA.16816.F32.BF16 R76, R68, R78, RZ ;  /* 0x0000004e444c723c */ /* 0x000fec00000418ff */
[----:B------:R-:W4:Y:S02]  /*5d80*/  MUFU.EX2 R31, R31 ;  /* 0x0000001f001f7308 */ /* 0x000f240000000800 */
[C---:B-----5:R-:W-:Y:S06]  /*5d90*/  HMMA.16816.F32.BF16 R104, R8.reuse, R16, R104 ;  /* 0x000000100868723c */ /* 0x060fec0000041868 */
[----:B------:R-:W5:Y:S02]  /*5da0*/  MUFU.EX2 R29, R29 ;  /* 0x0000001d001d7308 */ /* 0x000f640000000800 */
[C---:B------:R-:W-:Y:S01]  /*5db0*/  HMMA.16816.F32.BF16 R100, R8.reuse, R18, R100 ;  /* 0x000000120864723c */ /* 0x040fe20000041864 */
[----:B------:R-:W3:Y:S05]  /*5dc0*/  LDSM.16.MT88.4 R16, [R164+0xd400] ;  /* 0x00d40000a410783b */ /* 0x000eea0000004200 */
[----:B------:R-:W-:Y:S02]  /*5dd0*/  MUFU.EX2 R63, R63 ;  /* 0x0000003f003f7308 */ /* 0x000fe40000000800 */
[----:B-1----:R-:W-:Y:S06]  /*5de0*/  HMMA.16816.F32.BF16 R112, R8, R20, R112 ;  /* 0x000000140870723c */ /* 0x002fec0000041870 */
[----:B------:R-:W-:Y:S02]  /*5df0*/  MUFU.EX2 R62, R62 ;  /* 0x0000003e003e7308 */ /* 0x000fe40000000800 */
[C---:B--2---:R-:W-:Y:S06]  /*5e00*/  HMMA.16816.F32.BF16 R72, R68.reuse, R12, RZ ;  /* 0x0000000c4448723c */ /* 0x044fec00000418ff */
[----:B------:R-:W-:Y:S02]  /*5e10*/  MUFU.EX2 R5, R5 ;  /* 0x0000000500057308 */ /* 0x000fe40000000800 */
[----:B------:R-:W-:Y:S01]  /*5e20*/  HMMA.16816.F32.BF16 R68, R68, R14, RZ ;  /* 0x0000000e4444723c */ /* 0x000fe200000418ff */
[----:B------:R-:W1:Y:S05]  /*5e30*/  LDSM.16.MT88.4 R12, [R116+0xd400] ;  /* 0x00d40000740c783b */ /* 0x000e6a0000004200 */
[----:B------:R-:W-:Y:S02]  /*5e40*/  MUFU.EX2 R65, R65 ;  /* 0x0000004100417308 */ /* 0x000fe40000000800 */
[C---:B------:R-:W-:Y:S01]  /*5e50*/  HMMA.16816.F32.BF16 R108, R8.reuse, R22, R108 ;  /* 0x00000016086c723c */ /* 0x040fe2000004186c */
[----:B------:R-:W2:Y:S05]  /*5e60*/  LDSM.16.MT88.4 R20, [R116+0xb400] ;  /* 0x00b400007414783b */ /* 0x000eaa0000004200 */
[----:B------:R-:W5:Y:S02]  /*5e70*/  MUFU.EX2 R64, R64 ;  /* 0x0000004000407308 */ /* 0x000f640000000800 */
[C---:B---3--:R-:W-:Y:S06]  /*5e80*/  HMMA.16816.F32.BF16 R80, R8.reuse, R16, R80 ;  /* 0x000000100850723c */ /* 0x048fec0000041850 */
[----:B------:R-:W-:Y:S02]  /*5e90*/  MUFU.EX2 R28, R28 ;  /* 0x0000001c001c7308 */ /* 0x000fe40000000800 */
[C---:B------:R-:W-:Y:S01]  /*5ea0*/  HMMA.16816.F32.BF16 R76, R8.reuse, R18, R76 ;  /* 0x00000012084c723c */ /* 0x040fe2000004184c */
[----:B------:R-:W3:Y:S05]  /*5eb0*/  LDSM.16.MT88.4 R16, [R164+0x9800] ;  /* 0x00980000a410783b */ /* 0x000eea0000004200 */
[----:B------:R-:W3:Y:S08]  /*5ec0*/  MUFU.EX2 R7, R7 ;  /* 0x0000000700077308 */ /* 0x000ef00000000800 */
[----:B------:R-:W3:Y:S01]  /*5ed0*/  MUFU.EX2 R4, R4 ;  /* 0x0000000400047308 */ /* 0x000ee20000000800 */
        /* <DEDUP_REMOVED lines=11> */
[----:B----4-:R-:W-:Y:S02]  /*5f90*/  F2FP.BF16.F32.PACK_AB R10, R31, R32 ;  /* 0x000000201f0a723e */ /* 0x010fe400000010ff */
[----:B------:R-:W-:Y:S01]  /*5fa0*/  MUFU.EX2 R140, R140 ;  /* 0x0000008c008c7308 */ /* 0x000fe20000000800 */
[----:B-----5:R-:W-:-:S07]  /*5fb0*/  F2FP.BF16.F32.PACK_AB R11, R29, R30 ;  /* 0x0000001e1d0b723e */ /* 0x020fce00000010ff */
[C---:B---3--:R-:W-:Y:S01]  /*5fc0*/  HMMA.16816.F32.BF16 R112, R8.reuse, R16, R112 ;  /* 0x000000100870723c */ /* 0x048fe20000041870 */
[----:B------:R-:W2:Y:S07]  /*5fd0*/  MUFU.EX2 R135, R135 ;  /* 0x0000008700877308 */ /* 0x000eae0000000800 */
[C---:B------:R-:W-:Y:S01]  /*5fe0*/  HMMA.16816.F32.BF16 R108, R8.reuse, R18, R108 ;  /* 0x00000012086c723c */ /* 0x040fe2000004186c */
[----:B------:R-:W3:Y:S01]  /*5ff0*/  LDSM.16.MT88.4 R16, [R164+0xb800] ;  /* 0x00b80000a410783b */ /* 0x000ee20000004200 */
[----:B------:R4:W-:Y:S06]  /*6000*/  MUFU.EX2 R136, R142 ;  /* 0x0000008e00887308 */ /* 0x0009ec0000000800 */
[C---:B-1----:R-:W-:Y:S02]  /*6010*/  HMMA.16816.F32.BF16 R104, R8.reuse, R12, R104 ;  /* 0x0000000c0868723c */ /* 0x042fe40000041868 */
[----:B------:R-:W1:Y:S06]  /*6020*/  MUFU.EX2 R131, R131 ;  /* 0x0000008300837308 */ /* 0x000e6c0000000800 */
[----:B------:R-:W-:Y:S01]  /*6030*/  HMMA.16816.F32.BF16 R100, R8, R14, R100 ;  /* 0x0000000e0864723c */ /* 0x000fe20000041864 */
[----:B------:R-:W5:Y:S01]  /*6040*/  LDSM.16.MT88.4 R12, [R116+0xb800] ;  /* 0x00b80000740c783b */ /* 0x000f620000004200 */
[----:B------:R-:W1:Y:S01]  /*6050*/  MUFU.EX2 R129, R129 ;  /* 0x0000008100817308 */ /* 0x000e620000000800 */
[-CC-:B----4-:R-:W-:Y:S01]  /*6060*/  FFMA.FTZ R142, R123, R55.reuse, -R54.reuse ;  /* 0x000000377b8e7223 */ /* 0x190fe20000010836 */
[-CC-:B------:R-:W-:Y:S01]  /*6070*/  FFMA.FTZ R123, R126, R55.reuse, -R53.reuse ;  /* 0x000000377e7b7223 */ /* 0x180fe20000010835 */
[-C--:B------:R-:W-:Y:S01]  /*6080*/  FFMA.FTZ R126, R67, R55.reuse, -R54 ;  /* 0x00000037437e7223 */ /* 0x080fe20000010836 */
[-CC-:B------:R-:W-:Y:S01]  /*6090*/  FFMA.FTZ R67, R58, R55.reuse, -R53.reuse ;  /* 0x000000373a437223 */ /* 0x180fe20000010835 */
[----:B------:R-:W-:-:S03]  /*60a0*/  FFMA.FTZ R58, R26, R55, -R53 ;  /* 0x000000371a3a7223 */ /* 0x000fc60000010835 */
[----:B------:R-:W-:Y:S08]  /*60b0*/  MUFU.EX2 R125, R125 ;  /* 0x0000007d007d7308 */ /* 0x000ff00000000800 */
[----:B------:R-:W-:Y:S01]  /*60c0*/  MUFU.EX2 R142, R142 ;  /* 0x0000008e008e7308 */ /* 0x000fe20000000800 */
[C---:B---3--:R-:W-:Y:S07]  /*60d0*/  HMMA.16816.F32.BF16 R96, R8.reuse, R16, R96 ;  /* 0x000000100860723c */ /* 0x048fee0000041860 */
[----:B------:R-:W-:Y:S01]  /*60e0*/  MUFU.EX2 R121, R121 ;  /* 0x0000007900797308 */ /* 0x000fe20000000800 */
[C---:B------:R-:W-:Y:S01]  /*60f0*/  HMMA.16816.F32.BF16 R92, R8.reuse, R18, R92 ;  /* 0x00000012085c723c */ /* 0x040fe2000004185c */
[----:B------:R-:W3:Y:S06]  /*6100*/  LDSM.16.MT88.4 R16, [R164+0xd800] ;  /* 0x00d80000a410783b */ /* 0x000eec0000004200 */
[----:B------:R-:W-:Y:S01]  /*6110*/  MUFU.EX2 R130, R130 ;  /* 0x0000008200827308 */ /* 0x000fe20000000800 */
[C---:B-----5:R-:W-:Y:S07]  /*6120*/  HMMA.16816.F32.BF16 R88, R8.reuse, R12, R88 ;  /* 0x0000000c0858723c */ /* 0x060fee0000041858 */
[----:B------:R-:W4:Y:S01]  /*6130*/  MUFU.EX2 R137, R137 ;  /* 0x0000008900897308 */ /* 0x000f220000000800 */
[C---:B------:R-:W-:Y:S01]  /*6140*/  HMMA.16816.F32.BF16 R84, R8.reuse, R14, R84 ;  /* 0x0000000e0854723c */ /* 0x040fe20000041854 */
[----:B------:R-:W5:Y:S06]  /*6150*/  LDSM.16.MT88.4 R12, [R116+0xd800] ;  /* 0x00d80000740c783b */ /* 0x000f6c0000004200 */
        /* <DEDUP_REMOVED lines=8> */
[C---:B-----5:R-:W-:Y:S07]  /*61e0*/  HMMA.16816.F32.BF16 R72, R8.reuse, R12, R72 ;  /* 0x0000000c0848723c */ /* 0x060fee0000041848 */
[----:B------:R-:W-:Y:S01]  /*61f0*/  MUFU.EX2 R59, R59 ;  /* 0x0000003b003b7308 */ /* 0x000fe20000000800 */
[----:B------:R-:W-:Y:S01]  /*6200*/  HMMA.16816.F32.BF16 R68, R8, R14, R68 ;  /* 0x0000000e0844723c */ /* 0x000fe20000041844 */
[----:B------:R-:W5:Y:S01]  /*6210*/  LDSM.16.MT88.4 R12, [R116+0x9c00] ;  /* 0x009c0000740c783b */ /* 0x000f620000004200 */
        /* <DEDUP_REMOVED lines=10> */
[----:B------:R-:W2:Y:S06]  /*62c0*/  LDSM.16.MT88.4 R16, [R164+0xbc00] ;  /* 0x00bc0000a410783b */ /* 0x000eac0000004200 */
[----:B------:R-:W-:Y:S01]  /*62d0*/  MUFU.EX2 R43, R119 ;  /* 0x00000077002b7308 */ /* 0x000fe20000000800 */
[C---:B-----5:R-:W-:Y:S07]  /*62e0*/  HMMA.16816.F32.BF16 R104, R8.reuse, R12, R104 ;  /* 0x0000000c0868723c */ /* 0x060fee0000041868 */
[----:B------:R-:W-:Y:S01]  /*62f0*/  MUFU.EX2 R45, R45 ;  /* 0x0000002d002d7308 */ /* 0x000fe20000000800 */
[C---:B------:R-:W-:Y:S01]  /*6300*/  HMMA.16816.F32.BF16 R100, R8.reuse, R14, R100 ;  /* 0x0000000e0864723c */ /* 0x040fe20000041864 */
[----:B------:R-:W5:Y:S06]  /*6310*/  LDSM.16.MT88.4 R12, [R116+0xbc00] ;  /* 0x00bc0000740c783b */ /* 0x000f6c0000004200 */
[----:B------:R-:W-:Y:S08]  /*6320*/  MUFU.EX2 R197, R197 ;  /* 0x000000c500c57308 */ /* 0x000ff00000000800 */
[----:B------:R-:W-:Y:S01]  /*6330*/  MUFU.EX2 R196, R196 ;  /* 0x000000c400c47308 */ /* 0x000fe20000000800 */
[C---:B--2---:R-:W-:Y:S08]  /*6340*/  HMMA.16816.F32.BF16 R96, R8.reuse, R16, R96 ;  /* 0x000000100860723c */ /* 0x044ff00000041860 */
[C---:B------:R-:W-:Y:S01]  /*6350*/  HMMA.16816.F32.BF16 R92, R8.reuse, R18, R92 ;  /* 0x00000012085c723c */ /* 0x040fe2000004185c */
[----:B------:R-:W2:Y:S07]  /*6360*/  LDSM.16.MT88.4 R16, [R164+0xdc00] ;  /* 0x00dc0000a410783b */ /* 0x000eae0000004200 */
[C---:B-----5:R-:W-:Y:S08]  /*6370*/  HMMA.16816.F32.BF16 R88, R8.reuse, R12, R88 ;  /* 0x0000000c0858723c */ /* 0x060ff00000041858 */
[C---:B------:R-:W-:Y:S01]  /*6380*/  HMMA.16816.F32.BF16 R84, R8.reuse, R14, R84 ;  /* 0x0000000e0854723c */ /* 0x040fe20000041854 */
[----:B------:R-:W5:Y:S07]  /*6390*/  LDSM.16.MT88.4 R12, [R116+0xdc00] ;  /* 0x00dc0000740c783b */ /* 0x000f6e0000004200 */
[C---:B--2---:R-:W-:Y:S08]  /*63a0*/  HMMA.16816.F32.BF16 R80, R8.reuse, R16, R80 ;  /* 0x000000100850723c */ /* 0x044ff00000041850 */
[C---:B------:R-:W-:Y:S01]  /*63b0*/  HMMA.16816.F32.BF16 R76, R8.reuse, R18, R76 ;  /* 0x00000012084c723c */ /* 0x040fe2000004184c */
[----:B------:R-:W2:Y:S07]  /*63c0*/  LDSM.16.MT88.4 R16, [R164+0xa000] ;  /* 0x00a00000a410783b */ /* 0x000eae0000004200 */
[C---:B-----5:R-:W-:Y:S08]  /*63d0*/  HMMA.16816.F32.BF16 R72, R8.reuse, R12, R72 ;  /* 0x0000000c0848723c */ /* 0x060ff00000041848 */
[----:B------:R-:W-:Y:S01]  /*63e0*/  HMMA.16816.F32.BF16 R68, R8, R14, R68 ;  /* 0x0000000e0844723c */ /* 0x000fe20000041844 */
[----:B------:R-:W5:Y:S01]  /*63f0*/  LDSM.16.MT88.4 R12, [R116+0xa000] ;  /* 0x00a00000740c783b */ /* 0x000f620000004200 */
[----:B------:R-:W-:-:S02]  /*6400*/  F2FP.BF16.F32.PACK_AB R8, R135, R140 ;  /* 0x0000008c8708723e */ /* 0x000fc400000010ff */
[----:B------:R-:W-:Y:S02]  /*6410*/  F2FP.BF16.F32.PACK_AB R9, R133, R138 ;  /* 0x0000008a8509723e */ /* 0x000fe400000010ff */
[----:B-1----:R-:W-:Y:S02]  /*6420*/  F2FP.BF16.F32.PACK_AB R10, R131, R136 ;  /* 0x00000088830a723e */ /* 0x002fe400000010ff */
[----:B------:R-:W-:-:S07]  /*6430*/  F2FP.BF16.F32.PACK_AB R11, R129, R134 ;  /* 0x00000086810b723e */ /* 0x000fce00000010ff */
[C---:B--2---:R-:W-:Y:S08]  /*6440*/  HMMA.16816.F32.BF16 R112, R8.reuse, R16, R112 ;  /* 0x000000100870723c */ /* 0x044ff00000041870 */
[C---:B------:R-:W-:Y:S01]  /*6450*/  HMMA.16816.F32.BF16 R108, R8.reuse, R18, R108 ;  /* 0x00000012086c723c */ /* 0x040fe2000004186c */
[----:B------:R-:W1:Y:S07]  /*6460*/  LDSM.16.MT88.4 R16, [R164+0xc000] ;  /* 0x00c00000a410783b */ /* 0x000e6e0000004200 */
[C---:B-----5:R-:W-:Y:S08]  /*6470*/  HMMA.16816.F32.BF16 R104, R8.reuse, R12, R104 ;  /* 0x0000000c0868723c */ /* 0x060ff00000041868 */
        /* <DEDUP_REMOVED lines=45> */
[-C--:B------:R-:W-:Y:S01]  /*6750*/  FFMA.FTZ R57, R46, R55.reuse, -R54 ;  /* 0x000000372e397223 */ /* 0x080fe20000010836 */
[----:B---3--:R-:W-:Y:S01]  /*6760*/  F2FP.BF16.F32.PACK_AB R10, R117, R58 ;  /* 0x0000003a750a723e */ /* 0x008fe200000010ff */
[----:B------:R-:W-:Y:S01]  /*6770*/  FADD.FTZ R48, R41, R56 ;  /* 0x0000003829307221 */ /* 0x000fe20000010000 */
[----:B------:R-:W-:Y:S01]  /*6780*/  FADD.FTZ R40, R40, R47 ;  /* 0x0000002f28287221 */ /* 0x000fe20000010000 */
[----:B------:R-:W-:Y:S01]  /*6790*/  FFMA.FTZ R46, R44, R55, -R53 ;  /* 0x000000372c2e7223 */ /* 0x000fe20000010835 */
[----:B------:R-:W-:Y:S01]  /*67a0*/  MUFU.EX2 R42, R57 ;  /* 0x00000039002a7308 */ /* 0x000fe20000000800 */
[----:B------:R-:W-:Y:S01]  /*67b0*/  FADD.FTZ R39, R39, R48 ;  /* 0x0000003027277221 */ /* 0x000fe20000010000 */
[----:B------:R-:W-:-:S03]  /*67c0*/  FADD.FTZ R35, R35, R40 ;  /* 0x0000002823237221 */ /* 0x000fc60000010000 */
[----:B------:R-:W-:Y:S01]  /*67d0*/  FADD.FTZ R38, R38, R39 ;  /* 0x0000002726267221 */ /* 0x000fe20000010000 */
[----:B-1----:R-:W-:Y:S01]  /*67e0*/  F2FP.BF16.F32.PACK_AB R8, R67, R60 ;  /* 0x0000003c4308723e */ /* 0x002fe200000010ff */
[----:B------:R-:W-:Y:S01]  /*67f0*/  FADD.FTZ R36, R36, R35 ;  /* 0x0000002324247221 */ /* 0x000fe20000010000 */
[----:B--2---:R-:W-:Y:S01]  /*6800*/  F2FP.BF16.F32.PACK_AB R11, R120, R59 ;  /* 0x0000003b780b723e */ /* 0x004fe200000010ff */
[----:B------:R-:W-:Y:S02]  /*6810*/  MUFU.EX2 R41, R49 ;  /* 0x0000003100297308 */ /* 0x000fe40000000800 */
[----:B------:R-:W-:-:S04]  /*6820*/  FADD.FTZ R33, R33, R36 ;  /* 0x0000002421217221 */ /* 0x000fc80000010000 */
[C---:B----4-:R-:W-:Y:S02]  /*6830*/  HMMA.16816.F32.BF16 R96, R8.reuse, R20, R96 ;  /* 0x000000140860723c */ /* 0x050fe40000041860 */
[----:B------:R-:W1:Y:S06]  /*6840*/  MUFU.EX2 R44, R51 ;  /* 0x00000033002c7308 */ /* 0x000e6c0000000800 */
[C---:B------:R-:W-:Y:S01]  /*6850*/  HMMA.16816.F32.BF16 R92, R8.reuse, R22, R92 ;  /* 0x00000016085c723c */ /* 0x040fe2000004185c */
[----:B------:R-:W-:Y:S01]  /*6860*/  LDSM.16.MT88.4 R20, [R164+0xcc00] ;  /* 0x00cc0000a414783b */ /* 0x000fe20000004200 */
[----:B------:R-:W2:Y:S06]  /*6870*/  MUFU.EX2 R46, R46 ;  /* 0x0000002e002e7308 */ /* 0x000eac0000000800 */
[C---:B-----5:R-:W-:Y:S08]  /*6880*/  HMMA.16816.F32.BF16 R104, R8.reuse, R24, R104 ;  /* 0x000000180868723c */ /* 0x060ff00000041868 */
[C---:B------:R-:W-:Y:S01]  /*6890*/  HMMA.16816.F32.BF16 R100, R8.reuse, R26, R100 ;  /* 0x0000001a0864723c */ /* 0x040fe20000041864 */
[----:B------:R-:W3:Y:S07]  /*68a0*/  LDSM.16.MT88.4 R24, [R116+0xe800] ;  /* 0x00e800007418783b */ /* 0x000eee0000004200 */
[C---:B------:R-:W-:Y:S08]  /*68b0*/  HMMA.16816.F32.BF16 R112, R8.reuse, R12, R112 ;  /* 0x0000000c0870723c */ /* 0x040ff00000041870 */
[C---:B------:R-:W-:Y:S01]  /*68c0*/  HMMA.16816.F32.BF16 R108, R8.reuse, R14, R108 ;  /* 0x0000000e086c723c */ /* 0x040fe2000004186c */
[----:B------:R-:W4:Y:S07]  /*68d0*/  LDSM.16.MT88.4 R12, [R164+0xe800] ;  /* 0x00e80000a40c783b */ /* 0x000f2e0000004200 */
[C---:B------:R-:W-:Y:S08]  /*68e0*/  HMMA.16816.F32.BF16 R88, R8.reuse, R16, R88 ;  /* 0x000000100858723c */ /* 0x040ff00000041858 */
[C---:B------:R-:W-:Y:S01]  /*68f0*/  HMMA.16816.F32.BF16 R84, R8.reuse, R18, R84 ;  /* 0x000000120854723c */ /* 0x040fe20000041854 */
[----:B------:R-:W5:Y:S07]  /*6900*/  LDSM.16.MT88.4 R16, [R164+0xac00] ;  /* 0x00ac0000a410783b */ /* 0x000f6e0000004200 */
        /* <DEDUP_REMOVED lines=10> */
[----:B----4-:R-:W-:Y:S01]  /*69b0*/  HMMA.16816.F32.BF16 R80, R8, R12, R80 ;  /* 0x0000000c0850723c */ /* 0x010fe20000041850 */
[----:B------:R-:W-:Y:S01]  /*69c0*/  FADD.FTZ R25, R65, R26 ;  /* 0x0000001a41197221 */ /* 0x000fe20000010000 */
[----:B------:R-:W-:-:S03]  /*69d0*/  FADD.FTZ R5, R5, R62 ;  /* 0x0000003e05057221 */ /* 0x000fc60000010000 */
[----:B------:R-:W-:Y:S01]  /*69e0*/  FADD.FTZ R25, R64, R25 ;  /* 0x0000001940197221 */ /* 0x000fe20000010000 */
[----:B------:R-:W-:Y:S02]  /*69f0*/  FADD.FTZ R5, R4, R5 ;  /* 0x0000000504057221 */ /* 0x000fe40000010000 */
[----:B------:R-:W-:Y:S01]  /*6a00*/  HMMA.16816.F32.BF16 R76, R8, R14, R76 ;  /* 0x0000000e084c723c */ /* 0x000fe2000004184c */
[----:B------:R-:W3:Y:S01]  /*6a10*/  LDSM.16.MT88.4 R12, [R116+0xac00] ;  /* 0x00ac0000740c783b */ /* 0x000ee20000004200 */
[----:B------:R-:W-:Y:S01]  /*6a20*/  FADD.FTZ R28, R28, R25 ;  /* 0x000000191c1c7221 */ /* 0x000fe20000010000 */
[----:B------:R-:W-:Y:S01]  /*6a30*/  FADD.FTZ R138, R138, R5 ;  /* 0x000000058a8a7221 */ /* 0x000fe20000010000 */
[----:B-1----:R-:W-:Y:S02]  /*6a40*/  F2FP.BF16.F32.PACK_AB R8, R44, R45 ;  /* 0x0000002d2c08723e */ /* 0x002fe400000010ff */
[----:B------:R-:W-:Y:S01]  /*6a50*/  FADD.FTZ R7, R7, R28 ;  /* 0x0000001c07077221 */ /* 0x000fe20000010000 */
[----:B------:R-:W-:Y:S01]  /*6a60*/  FADD.FTZ R133, R133, R138 ;  /* 0x0000008a85857221 */ /* 0x000fe20000010000 */
[----:B------:R-:W-:-:S02]  /*6a70*/  F2FP.BF16.F32.PACK_AB R9, R42, R43 ;  /* 0x0000002b2a09723e */ /* 0x000fc400000010ff */
[----:B------:R-:W-:Y:S01]  /*6a80*/  FADD.FTZ R140, R140, R7 ;  /* 0x000000078c8c7221 */ /* 0x000fe20000010000 */
[----:B------:R-:W-:Y:S01]  /*6a90*/  FADD.FTZ R4, R134, R133 ;  /* 0x0000008586047221 */ /* 0x000fe20000010000 */
[----:B--2---:R-:W-:Y:S02]  /*6aa0*/  F2FP.BF16.F32.PACK_AB R10, R197, R46 ;  /* 0x0000002ec50a723e */ /* 0x004fe400000010ff */
[----:B------:R-:W-:Y:S01]  /*6ab0*/  FADD.FTZ R135, R135, R140 ;  /* 0x0000008c87877221 */ /* 0x000fe20000010000 */
[----:B------:R-:W-:Y:S01]  /*6ac0*/  F2FP.BF16.F32.PACK_AB R11, R196, R41 ;  /* 0x00000029c40b723e */ /* 0x000fe200000010ff */
[----:B------:R-:W-:Y:S02]  /*6ad0*/  FADD.FTZ R4, R129, R4 ;  /* 0x0000000481047221 */ /* 0x000fe40000010000 */
[----:B------:R-:W-:Y:S02]  /*6ae0*/  FADD.FTZ R136, R136, R135 ;  /* 0x0000008788887221 */ /* 0x000fe40000010000 */
[----:B------:R-:W-:-:S02]  /*6af0*/  FADD.FTZ R125, R125, R4 ;  /* 0x000000047d7d7221 */ /* 0x000fc40000010000 */
[----:B------:R-:W-:Y:S01]  /*6b00*/  FADD.FTZ R131, R131, R136 ;  /* 0x0000008883837221 */ /* 0x000fe20000010000 */
[C---:B-----5:R-:W-:Y:S01]  /*6b10*/  HMMA.16816.F32.BF16 R112, R8.reuse, R16, R112 ;  /* 0x000000100870723c */ /* 0x060fe20000041870 */
[----:B------:R-:W-:Y:S02]  /*6b20*/  FADD.FTZ R142, R142, R125 ;  /* 0x0000007d8e8e7221 */ /* 0x000fe40000010000 */
[----:B------:R-:W-:Y:S02]  /*6b30*/  FADD.FTZ R4, R130, R131 ;  /* 0x0000008382047221 */ /* 0x000fe40000010000 */
[----:B------:R-:W-:Y:S02]  /*6b40*/  FADD.FTZ R121, R121, R142 ;  /* 0x0000008e79797221 */ /* 0x000fe40000010000 */
        /* <DEDUP_REMOVED lines=12> */
[----:B---3--:R-:W-:Y:S02]  /*6c10*/  HMMA.16816.F32.BF16 R104, R8, R12, R104 ;  /* 0x0000000c0868723c */ /* 0x008fe40000041868 */
        /* <DEDUP_REMOVED lines=11> */
[----:B------:R-:W3:Y:S01]  /*6cd0*/  LDSM.16.MT88.4 R20, [R116+0xec00] ;  /* 0x00ec00007414783b */ /* 0x000ee20000004200 */
[----:B------:R-:W-:Y:S01]  /*6ce0*/  FADD.FTZ R196, R196, R41 ;  /* 0x00000029c4c47221 */ /* 0x000fe20000010000 */
[----:B------:R-:W-:-:S04]  /*6cf0*/  FADD.FTZ R46, R46, R45 ;  /* 0x0000002d2e2e7221 */ /* 0x000fc80000010000 */
[----:B------:R-:W-:Y:S01]  /*6d00*/  FADD.FTZ R197, R197, R46 ;  /* 0x0000002ec5c57221 */ /* 0x000fe20000010000 */
[C---:B-1----:R-:W-:Y:S08]  /*6d10*/  HMMA.16816.F32.BF16 R88, R8.reuse, R16, R88 ;  /* 0x000000100858723c */ /* 0x042ff00000041858 */
        /* <DEDUP_REMOVED lines=13> */
.L_x_725:
        /* <DEDUP_REMOVED lines=80> */
.L_x_720:
[----:B------:R-:W-:Y:S05]  /*72f0*/  BSYNC.RECONVERGENT B0 ;  /* 0x0000000000007941 */ /* 0x000fea0003800200 */
.L_x_719:
[----:B------:R-:W-:Y:S01]  /*7300*/  @!PT LDS RZ, [RZ] ;  /* 0x00000000fffff984 */ /* 0x000fe20000000800 */
[----:B------:R-:W-:Y:S01]  /*7310*/  @!PT LDS RZ, [RZ] ;  /* 0x00000000fffff984 */ /* 0x000fe20000000800 */
[----:B------:R-:W-:Y:S01]  /*7320*/  @!PT LDS RZ, [RZ] ;  /* 0x00000000fffff984 */ /* 0x000fe20000000800 */
[----:B------:R-:W-:Y:S01]  /*7330*/  @!P2 LDGSTS.E.BYPASS.LTC128B.128 [R185+0x9000], desc[UR4][R178.64] ;  /* 0x09000000b2b9afae */ /* 0x000fe2000b981a04 */
[----:B------:R-:W-:Y:S01]  /*7340*/  ISETP.GE.AND P0, PT, R173, R184, PT ;  /* 0x000000b8ad00720c */ /* 0x000fe20003f06270 */
[----:B------:R-:W-:Y:S01]  /*7350*/  BSSY.RECONVERGENT B1, `(.L_x_721) ;  /* 0x00001f2000017945 */ /* 0x000fe20003800200 */
[C---:B------:R-:W-:Y:S03]  /*7360*/  IADD3 R200, P4, PT, R177.reuse, R178, RZ ;  /* 0x000000b2b1c87210 */ /* 0x040fe60007f9e0ff */
[----:B------:R-:W-:Y:S01]  /*7370*/  @P2 STS.128 [R185+0x9000], RZ ;  /* 0x009000ffb9002388 */ /* 0x000fe20000000c00 */
[----:B------:R-:W-:Y:S02]  /*7380*/  SHF.L.U64.HI R0, R170, 0x6, R171 ;  /* 0x00000006aa007819 */ /* 0x000fe400000102ab */
[C---:B------:R-:W-:Y:S03]  /*7390*/  IADD3 R198, P5, PT, R177.reuse, R200, RZ ;  /* 0x000000c8b1c67210 */ /* 0x040fe60007fbe0ff */
[----:B------:R-:W-:Y:S01]  /*73a0*/  @!PT LDS RZ, [RZ] ;  /* 0x00000000fffff984 */ /* 0x000fe20000000800 */
[----:B------:R-:W-:Y:S01]  /*73b0*/  @!PT LDS RZ, [RZ] ;  /* 0x00000000fffff984 */ /* 0x000fe20000000800 */
[----:B------:R-:W-:Y:S01]  /*73c0*/  @!PT LDS RZ, [RZ] ;  /* 0x00000000fffff984 */ /* 0x000fe20000000800 */
[----:B------:R-:W-:Y:S01]  /*73d0*/  @!P1 LDGSTS.E.BYPASS.LTC128B.128 [R185+0xb000], desc[UR4][R178.64+0x40] ;  /* 0x0b000040b2b99fae */ /* 0x000fe2000b981a04 */
[C---:B------:R-:W-:Y:S02]  /*73e0*/  IADD3.X R201, PT, PT, R0.reuse, R179, RZ, P4, !PT ;  /* 0x000000b300c97210 */ /* 0x040fe400027fe4ff */
[----:B------:R-:W-:Y:S03]  /*73f0*/  IADD3 R202, P4, PT, R177, R198, RZ ;  /* 0x000000c6b1ca7210 */ /* 0x000fe60007f9e0ff */
[----:B------:R-:W-:Y:S01]  /*7400*/  @P1 STS.128 [R185+0xb000], RZ ;  /* 0x00b000ffb9001388 */ /* 0x000fe20000000c00 */
[----:B------:R-:W-:Y:S02]  /*7410*/  IADD3.X R199, PT, PT, R0, R201, RZ, P5, !PT ;  /* 0x000000c900c77210 */ /* 0x000fe40002ffe4ff */
[----:B------:R-:W-:Y:S03]  /*7420*/  IADD3 R194, PT, PT, R194, 0x1, RZ ;  /* 0x00000001c2c27810 */ /* 0x000fe60007ffe0ff */
[----:B------:R-:W-:Y:S01]  /*7430*/  @!PT LDS RZ, [RZ] ;  /* 0x00000000fffff984 */ /* 0x000fe20000000800 */
[----:B------:R-:W-:Y:S01]  /*7440*/  @!PT LDS RZ, [RZ] ;  /* 0x00000000fffff984 */ /* 0x000fe20000000800 */
[----:B------:R-:W-:Y:S01]  /*7450*/  @!PT LDS RZ, [RZ] ;  /* 0x00000000fffff984 */ /* 0x000fe20000000800 */
[----:B------:R-:W-:Y:S01]  /*7460*/  @!P0 LDGSTS.E.BYPASS.LTC128B.128 [R185+0xd000], desc[UR4][R178.64+0x80] ;  /* 0x0d000080b2b98fae */ /* 0x000fe2000b981a04 */
[----:B------:R-:W-:Y:S02]  /*7470*/  IADD3.X R203, PT, PT, R0, R199, RZ, P4, !PT ;  /* 0x000000c700cb7210 */ /* 0x000fe400027fe4ff */
[----:B------:R-:W-:Y:S03]  /*7480*/  ISETP.NE.AND P4, PT, R194, RZ, PT ;  /* 0x000000ffc200720c */ /* 0x000fe60003f85270 */
[----:B------:R-:W-:Y:S06]  /*7490*/  @P0 STS.128 [R185+0xd000], RZ ;  /* 0x00d000ffb9000388 */ /* 0x000fec0000000c00 */
[----:B------:R-:W-:Y:S01]  /*74a0*/  @!PT LDS RZ, [RZ] ;  /* 0x00000000fffff984 */ /* 0x000fe20000000800 */
[----:B------:R-:W-:Y:S01]  /*74b0*/  @!PT LDS RZ, [RZ] ;  /* 0x00000000fffff984 */ /* 0x000fe20000000800 */
[----:B------:R-:W-:Y:S01]  /*74c0*/  @!PT LDS RZ, [RZ] ;  /* 0x00000000fffff984 */ /* 0x000fe20000000800 */
[----:B------:R-:W-:Y:S06]  /*74d0*/  @!P2 LDGSTS.E.BYPASS.LTC128B.128 [R185+0x9800], desc[UR4][R200.64] ;  /* 0x09800000c8b9afae */ /* 0x000fec000b981a04 */
        /* <DEDUP_REMOVED lines=9> */
[----:B------:R1:W-:Y:S06]  /*7570*/  @!P0 LDGSTS.E.BYPASS.LTC128B.128 [R185+0xd800], desc[UR4][R200.64+0x80] ;  /* 0x0d800080c8b98fae */ /* 0x0003ec000b981a04 */
        /* <DEDUP_REMOVED lines=31> */
[----:B------:R-:W-:Y:S06]  /*7770*/  LDSM.16.M88.4 R120, [R167] ;  /* 0x00000000a778783b */ /* 0x000fec0000000200 */
[----:B------:R-:W4:Y:S06]  /*7780*/  LDSM.16.M88.4 R124, [R166+0x3000] ;  /* 0x00300000a67c783b */ /* 0x000f2c0000000200 */
[----:B------:R-:W5:Y:S06]  /*7790*/  LDSM.16.M88.4 R128, [R166+0x3400] ;  /* 0x00340000a680783b */ /* 0x000f6c0000000200 */
[----:B------:R-:W1:Y:S06]  /*77a0*/  LDSM.16.M88.4 R132, [R166+0x3800] ;  /* 0x00380000a684783b */ /* 0x000e6c0000000200 */
[----:B------:R-:W2:Y:S06]  /*77b0*/  LD.E R0, desc[UR4][R2.64+0x18c] ;  /* 0x00018c0402007980 */ /* 0x000eac000c101900 */
[----:B------:R-:W3:Y:S06]  /*77c0*/  LDSM.16.M88.4 R136, [R166+0x3c00] ;  /* 0x003c0000a688783b */ /* 0x000eec0000000200 */
[----:B------:R-:W0:Y:S06]  /*77d0*/  LDGDEPBAR ;  /* 0x00000000000079af */ /* 0x000e2c0000000000 */
[----:B------:R-:W3:Y:S06]  /*77e0*/  LDSM.16.M88.4 R140, [R166+0x4000] ;  /* 0x00400000a68c783b */ /* 0x000eec0000000200 */
[----:B------:R-:W3:Y:S01]  /*77f0*/  LDSM.16.M88.4 R144, [R166+0x4400] ;  /* 0x00440000a690783b */ /* 0x000ee20000000200 */
[C---:B----4-:R-:W-:Y:S05]  /*7800*/  HMMA.16816.F32.BF16 R4, R120.reuse, R124, RZ ;  /* 0x0000007c7804723c */ /* 0x050fea00000418ff */
[----:B------:R-:W4:Y:S03]  /*7810*/  LDSM.16.M88.4 R148, [R166+0x4800] ;  /* 0x00480000a694783b */ /* 0x000f260000000200 */
[C---:B------:R-:W-:Y:S03]  /*7820*/  HMMA.16816.F32.BF16 R8, R120.reuse, R126, RZ ;  /* 0x0000007e7808723c */ /* 0x040fe600000418ff */
[----:B------:R-:W4:Y:S05]  /*7830*/  LDSM.16.M88.4 R152, [R166+0x4c00] ;  /* 0x004c0000a698783b */ /* 0x000f2a0000000200 */
[C---:B-----5:R-:W-:Y:S01]  /*7840*/  HMMA.16816.F32.BF16 R12, R120.reuse, R128, RZ ;  /* 0x00000080780c723c */ /* 0x060fe200000418ff */
[----:B------:R-:W-:Y:S06]  /*7850*/  LDSM.16.M88.4 R156, [R165] ;  /* 0x00000000a59c783b */ /* 0x000fec0000000200 */
[----:B------:R-:W5:Y:S01]  /*7860*/  LDSM.16.M88.4 R160, [R118+0x3000] ;  /* 0x0030000076a0783b */ /* 0x000f620000000200 */
[C---:B------:R-:W-:Y:S05]  /*7870*/  HMMA.16816.F32.BF16 R16, R120.reuse, R130, RZ ;  /* 0x000000827810723c */ /* 0x040fea00000418ff */
[----:B------:R-:W-:Y:S03]  /*7880*/  LDSM.16.M88.4 R124, [R118+0x3800] ;  /* 0x00380000767c783b */ /* 0x000fe60000000200 */
[C---:B-1----:R-:W-:Y:S03]  /*7890*/  HMMA.16816.F32.BF16 R20, R120.reuse, R132, RZ ;  /* 0x000000847814723c */ /* 0x042fe600000418ff */
[----:B------:R-:W-:Y:S05]  /*78a0*/  LDSM.16.M88.4 R128, [R166+0x5400] ;  /* 0x00540000a680783b */ /* 0x000fea0000000200 */
[C---:B------:R-:W-:Y:S08]  /*78b0*/  HMMA.16816.F32.BF16 R24, R120.reuse, R134, RZ ;  /* 0x000000867818723c */ /* 0x040ff000000418ff */
[C---:B---3--:R-:W-:Y:S08]  /*78c0*/  HMMA.16816.F32.BF16 R28, R120.reuse, R136, RZ ;  /* 0x00000088781c723c */ /* 0x048ff000000418ff */
[C---:B------:R-:W-:Y:S08]  /*78d0*/  HMMA.16816.F32.BF16 R32, R120.reuse, R138, RZ ;  /* 0x0000008a7820723c */ /* 0x040ff000000418ff */
[C---:B------:R-:W-:Y:S08]  /*78e0*/  HMMA.16816.F32.BF16 R36, R120.reuse, R140, RZ ;  /* 0x0000008c7824723c */ /* 0x040ff000000418ff */
        /* <DEDUP_REMOVED lines=8> */
[C---:B-----5:R-:W-:Y:S08]  /*7970*/  HMMA.16816.F32.BF16 R4, R156.reuse, R160, R4 ;  /* 0x000000a09c04723c */ /* 0x060ff00000041804 */
[C---:B------:R-:W-:Y:S08]  /*7980*/  HMMA.16816.F32.BF16 R8, R156.reuse, R162, R8 ;  /* 0x000000a29c08723c */ /* 0x040ff00000041808 */
[C---:B-1----:R-:W-:Y:S08]  /*7990*/  HMMA.16816.F32.BF16 R12, R156.reuse, R120, R12 ;  /* 0x000000789c0c723c */ /* 0x042ff0000004180c */
[C---:B------:R-:W-:Y:S01]  /*79a0*/  HMMA.16816.F32.BF16 R16, R156.reuse, R122, R16 ;  /* 0x0000007a9c10723c */ /* 0x040fe20000041810 */
[----:B------:R-:W1:Y:S07]  /*79b0*/  LDSM.16.M88.4 R120, [R118+0x3c00] ;  /* 0x003c00007678783b */ /* 0x000e6e0000000200 */
[C---:B------:R-:W-:Y:S08]  /*79c0*/  HMMA.16816.F32.BF16 R20, R156.reuse, R124, R20 ;  /* 0x0000007c9c14723c */ /* 0x040ff00000041814 */
[C---:B------:R-:W-:Y:S01]  /*79d0*/  HMMA.16816.F32.BF16 R24, R156.reuse, R126, R24 ;  /* 0x0000007e9c18723c */ /* 0x040fe20000041818 */
[----:B------:R-:W3:Y:S07]  /*79e0*/  LDSM.16.M88.4 R124, [R118+0x4000] ;  /* 0x00400000767c783b */ /* 0x000eee0000000200 */
[C---:B-1----:R-:W-:Y:S08]  /*79f0*/  HMMA.16816.F32.BF16 R28, R156.reuse, R120, R28 ;  /* 0x000000789c1c723c */ /* 0x042ff0000004181c */
[C---:B------:R-:W-:Y:S01]  /*7a00*/  HMMA.16816.F32.BF16 R32, R156.reuse, R122, R32 ;  /* 0x0000007a9c20723c */ /* 0x040fe20000041820 */
[----:B------:R-:W1:Y:S07]  /*7a10*/  LDSM.16.M88.4 R120, [R118+0x4400] ;  /* 0x004400007678783b */ /* 0x000e6e0000000200 */
[C---:B---3--:R-:W-:Y:S08]  /*7a20*/  HMMA.16816.F32.BF16 R36, R156.reuse, R124, R36 ;  /* 0x0000007c9c24723c */ /* 0x048ff00000041824 */
[C---:B------:R-:W-:Y:S01]  /*7a30*/  HMMA.16816.F32.BF16 R40, R156.reuse, R126, R40 ;  /* 0x0000007e9c28723c */ /* 0x040fe20000041828 */
[----:B------:R-:W3:Y:S07]  /*7a40*/  LDSM.16.M88.4 R124, [R118+0x4800] ;  /* 0x00480000767c783b */ /* 0x000eee0000000200 */
[C---:B-1----:R-:W-:Y:S08]  /*7a50*/  HMMA.16816.F32.BF16 R44, R156.reuse, R120, R44 ;  /* 0x000000789c2c723c */ /* 0x042ff0000004182c */
[C---:B------:R-:W-:Y:S01]  /*7a60*/  HMMA.16816.F32.BF16 R48, R156.reuse, R122, R48 ;  /* 0x0000007a9c30723c */ /* 0x040fe20000041830 */
[----:B------:R-:W1:Y:S07]  /*7a70*/  LDSM.16.M88.4 R120, [R118+0x4c00] ;  /* 0x004c00007678783b */ /* 0x000e6e0000000200 */
[C---:B---3--:R-:W-:Y:S08]  /*7a80*/  HMMA.16816.F32.BF16 R52, R156.reuse, R124, R52 ;  /* 0x0000007c9c34723c */ /* 0x048ff00000041834 */
        /* <DEDUP_REMOVED lines=25> */
[----:B------:R-:W-:Y:S07]  /*7c20*/  LDSM.16.M88.4 R120, [R165+0x1000] ;  /* 0x00100000a578783b */ /* 0x000fee0000000200 */
[C---:B---3--:R-:W-:Y:S08]  /*7c30*/  HMMA.16816.F32.BF16 R60, R124.reuse, R128, R60 ;  /* 0x000000807c3c723c */ /* 0x048ff0000004183c */
[----:B------:R-:W-:Y:S01]  /*7c40*/  HMMA.16816.F32.BF16 R64, R124, R130, R64 ;  /* 0x000000827c40723c */ /* 0x000fe20000041840 */
[----:B------:R-:W1:Y:S06]  /*7c50*/  LDSM.16.M88.4 R124, [R118+0x5000] ;  /* 0x00500000767c783b */ /* 0x000e6c0000000200 */
[----:B------:R-:W3:Y:S01]  /*7c60*/  LDSM.16.M88.4 R128, [R118+0x5400] ;  /* 0x005400007680783b */ /* 0x000ee20000000200 */
        /* <DEDUP_REMOVED lines=53> */
[C---:B---3--:R-:W-:Y:S03]  /*7fc0*/  HMMA.16816.F32.BF16 R12, R120.reuse, R128, R12 ;  /* 0x00000080780c723c */ /* 0x048fe6000004180c */
[-C--:B--2---:R-:W-:Y:S01]  /*7fd0*/  FMUL.FTZ R177, R4, R0.reuse ;  /* 0x0000000004b17220 */ /* 0x084fe20000410000 */
        /* <DEDUP_REMOVED lines=14> */
[----:B------:R-:W3:Y:S01]  /*80c0*/  MUFU.TANH R138, R198 ;  /* 0x000000c6008a7308 */ /* 0x000ee20000002400 */
[-C--:B--2---:R-:W-:Y:S01]  /*80d0*/  FMUL.FTZ R177, R11, R0.reuse ;  /* 0x000000000bb17220 */ /* 0x084fe20000410000 */
[-C--:B------:R-:W-:Y:S01]  /*80e0*/  FMUL.FTZ R244, R16, R0.reuse ;  /* 0x0000000010f47220 */ /* 0x080fe20000410000 */
[-C--:B------:R-:W-:Y:S01]  /*80f0*/  FMUL.FTZ R242, R17, R0.reuse ;  /* 0x0000000011f27220 */ /* 0x080fe20000410000 */
[-C--:B------:R-:W-:Y:S01]  /*8100*/  FMUL.FTZ R245, R18, R0.reuse ;  /* 0x0000000012f57220 */ /* 0x080fe20000410000 */
[-C--:B------:R-:W-:Y:S05]  /*8110*/  FMUL.FTZ R243, R19, R0.reuse ;  /* 0x0000000013f37220 */ /* 0x080fea0000410000 */
[----:B------:R2:W2:Y:S01]  /*8120*/  MUFU.TANH R163, R199 ;  /* 0x000000c700a37308 */ /* 0x0004a20000002400 */
[C---:B-1----:R-:W-:Y:S09]  /*8130*/  HMMA.16816.F32.BF16 R20, R120.reuse, R124, R20 ;  /* 0x0000007c7814723c */ /* 0x042ff20000041814 */
[----:B------:R1:W1:Y:S01]  /*8140*/  MUFU.TANH R9, R177 ;  /* 0x000000b100097308 */ /* 0x0002620000002400 */
        /* <DEDUP_REMOVED lines=41> */
[----:B------:R-:W-:Y:S01]  /*83e0*/  BAR.SYNC.DEFER_BLOCKING 0x0 ;  /* 0x0000000000007b1d */ /* 0x000fe20000010000 */
[-C--:B------:R-:W-:Y:S01]  /*83f0*/  FMUL.FTZ R212, R40, R0.reuse ;  /* 0x0000000028d47220 */ /* 0x080fe20000410000 */
[-C--:B------:R-:W-:Y:S01]  /*8400*/  FMUL.FTZ R206, R41, R0.reuse ;  /* 0x0000000029ce7220 */ /* 0x080fe20000410000 */
[-C--:B------:R-:W-:Y:S01]  /*8410*/  FMUL.FTZ R213, R42, R0.reuse ;  /* 0x000000002ad57220 */ /* 0x080fe20000410000 */
[-C--:B------:R-:W-:Y:S01]  /*8420*/  FMUL.FTZ R211, R43, R0.reuse ;  /* 0x000000002bd37220 */ /* 0x080fe20000410000 */
[-C--:B------:R-:W-:Y:S01]  /*8430*/  FMUL.FTZ R202, R44, R0.reuse ;  /* 0x000000002cca7220 */ /* 0x080fe20000410000 */
[-C--:B------:R-:W-:Y:S03]  /*8440*/  FMUL.FTZ R204, R45, R0.reuse ;  /* 0x000000002dcc7220 */ /* 0x080fe60000410000 */
[----:B------:R-:W1:Y:S01]  /*8450*/  MUFU.TANH R245, R245 ;  /* 0x000000f500f57308 */ /* 0x000e620000002400 */
[-C--:B------:R-:W-:Y:S01]  /*8460*/  FMUL.FTZ R209, R46, R0.reuse ;  /* 0x000000002ed17220 */ /* 0x080fe20000410000 */
        /* <DEDUP_REMOVED lines=19> */
[----:B------:R-:W2:Y:S01]  /*85a0*/  MUFU.TANH R239, R239 ;  /* 0x000000ef00ef7308 */ /* 0x000ea20000002400 */
[-C--:B------:R-:W-:Y:S01]  /*85b0*/  FMUL.FTZ R199, R58, R0.reuse ;  /* 0x000000003ac77220 */ /* 0x080fe20000410000 */
[-C--:B------:R-:W-:Y:S01]  /*85c0*/  FMUL.FTZ R198, R59, R0.reuse ;  /* 0x000000003bc67220 */ /* 0x080fe20000410000 */
[-C--:B------:R-:W-:Y:S01]  /*85d0*/  FMUL.FTZ R222, R60, R0.reuse ;  /* 0x000000003cde7220 */ /* 0x080fe20000410000 */
[-C--:B------:R-:W-:Y:S06]  /*85e0*/  FMUL.FTZ R224, R61, R0.reuse ;  /* 0x000000003de07220 */ /* 0x080fec0000410000 */
[----:B------:R-:W2:Y:S01]  /*85f0*/  MUFU.TANH R240, R240 ;  /* 0x000000f000f07308 */ /* 0x000ea20000002400 */
[-C--:B------:R-:W-:Y:S01]  /*8600*/  FMUL.FTZ R57, R62, R0.reuse ;  /* 0x000000003e397220 */ /* 0x080fe20000410000 */
[-C--:B-1----:R-:W-:Y:S01]  /*8610*/  FMUL.FTZ R177, R63, R0.reuse ;  /* 0x000000003fb17220 */ /* 0x082fe20000410000 */
        /* <DEDUP_REMOVED lines=69> */
[----:B------:R-:W-:Y:S07]  /*8a70*/  IMAD.MOV R6, RZ, RZ, -R6 ;  /* 0x000000ffff067224 */ /* 0x000fee00078e0a06 */
[----:B--2---:R-:W2:Y:S02]  /*8a80*/  MUFU.RCP R0, R4 ;  /* 0x0000000400007308 */ /* 0x004ea40000001000 */
[----:B--2---:R-:W-:Y:S02]  /*8a90*/  VIADD R14, R0, 0xffffffe ;  /* 0x0ffffffe000e7836 */ /* 0x004fe40000000000 */
[----:B------:R-:W-:Y:S06]  /*8aa0*/  VIADD R4, R183, 0xffffff80 ;  /* 0xffffff80b7047836 */ /* 0x000fec0000000000 */
[----:B------:R-:W2:Y:S02]  /*8ab0*/  F2I.FTZ.U32.TRUNC.NTZ R15, R14 ;  /* 0x0000000e000f7305 */ /* 0x000ea4000021f000 */
[--C-:B--2---:R-:W-:Y:S01]  /*8ac0*/  IMAD.MOV R0, RZ, RZ, -R15.reuse ;  /* 0x000000ffff007224 */ /* 0x104fe200078e0a0f */
[----:B------:R-:W-:Y:S03]  /*8ad0*/  MOV R14, RZ ;  /* 0x000000ff000e7202 */ /* 0x000fe60000000f00 */
[----:B------:R-:W-:Y:S01]  /*8ae0*/  IMAD R11, R0, R7, RZ ;  /* 0x00000007000b7224 */ /* 0x000fe200078e02ff */
[----:B------:R-:W-:Y:S02]  /*8af0*/  IABS R0, R4 ;  /* 0x0000000400007213 */ /* 0x000fe40000000000 */
[----:B------:R-:W-:Y:S01]  /*8b00*/  LOP3.LUT R4, R4, R13, RZ, 0x3c, !PT ;  /* 0x0000000d04047212 */ /* 0x000fe200078e3cff */
[----:B------:R-:W-:Y:S02]  /*8b10*/  IMAD.HI.U32 R11, R15, R11, R14 ;  /* 0x0000000b0f0b7227 */ /* 0x000fe400078e000e */
[----:B------:R-:W2:Y:S04]  /*8b20*/  LD.E.64 R14, desc[UR4][R2.64+0x38] ;  /* 0x00003804020e7980 */ /* 0x000ea8000c101b00 */
[C---:B------:R-:W-:Y:S04]  /*8b30*/  IMAD.HI.U32 R8, R11.reuse, R5, RZ ;  /* 0x000000050b087227 */ /* 0x040fe800078e00ff */
[C---:B------:R-:W-:Y:S02]  /*8b40*/  IMAD R5, R8.reuse, R6, R5 ;  /* 0x0000000608057224 */ /* 0x040fe400078e0205 */
[----:B------:R-:W-:Y:S03]  /*8b50*/  IMAD.HI.U32 R11, R11, R0, RZ ;  /* 0x000000000b0b7227 */ /* 0x000fe600078e00ff */
[----:B------:R-:W-:Y:S01]  /*8b60*/  ISETP.GT.U32.AND P6, PT, R7, R5, PT ;  /* 0x000000050700720c */ /* 0x000fe20003fc4070 */
        /* <DEDUP_REMOVED lines=22> */
[----:B------:R-:W4:Y:S01]  /*8cd0*/  LD.E R5, desc[UR4][R20.64] ;  /* 0x0000000414057980 */ /* 0x000f22000c101900 */
[----:B------:R-:W-:Y:S01]  /*8ce0*/  LEA.HI.X.SX32 R19, R11, R191, 0x2, P4 ;  /* 0x000000bf0b137211 */ /* 0x000fe200020f16ff */
[----:B------:R-:W-:Y:S04]  /*8cf0*/  IMAD R13, R13, R4, -0x80 ;  /* 0xffffff800d0d7424 */ /* 0x000fe800078e0204 */
        /* <DEDUP_REMOVED lines=14> */
.L_x_724:
[----:B------:R-:W-:Y:S05]  /*8de0*/  BSYNC.RECONVERGENT B0 ;  /* 0x0000000000007941 */ /* 0x000fea0003800200 */
.L_x_723:
[----:B-1----:R-:W-:Y:S01]  /*8df0*/  @!P2 IMAD.MOV.U32 R177, RZ, RZ, R175 ;  /* 0x000000ffffb1a224 */ /* 0x002fe200078e00af */
        /* <DEDUP_REMOVED lines=71> */
.L_x_722:
[----:B------:R-:W-:Y:S05]  /*9270*/  BSYNC.RECONVERGENT B1 ;  /* 0x0000000000017941 */ /* 0x000fea0003800200 */
.L_x_721:
[----:B------:R-:W3:Y:S01]  /*9280*/  LD.E R53, desc[UR4][R2.64+0xdc] ;  /* 0x0000dc0402357980 */ /* 0x000ee2000c101900 */
        /* <DEDUP_REMOVED lines=13> */
[----:B-1----:R-:W-:Y:S02]  /*9360*/  FMNMX3.FTZ R0, R0, R237, R235, !PT ;  /* 0x000000ed00007276 */ /* 0x002fe400078100eb */
        /* <DEDUP_REMOVED lines=30> */
[----:B------:R-:W2:Y:S08]  /*9550*/  SHFL.BFLY PT, R52, R11, 0x1, 0x1f ;  /* 0x0c201f000b347f89 */ /* 0x000eb000000e0000 */
[----:B------:R-:W4:Y:S01]  /*9560*/  LDSM.16.MT88.4 R12, [R164+0x9000] ;  /* 0x00900000a40c783b */ /* 0x000f220000004200 */
[----:B-1----:R-:W-:Y:S02]  /*9570*/  FMNMX.FTZ R0, R5, R0, !PT ;  /* 0x0000000005007209 */ /* 0x002fe40007810000 */
[----:B--2---:R-:W-:Y:S03]  /*9580*/  FMNMX.FTZ R52, R11, R52, !PT ;  /* 0x000000340b347209 */ /* 0x004fe60007810000 */
[----:B------:R-:W-:Y:S01]  /*9590*/  FADD.FTZ R4, -R0, R119 ;  /* 0x0000007700047221 */ /* 0x000fe20000010100 */
[C---:B------:R-:W-:Y:S01]  /*95a0*/  FSETP.NEU.FTZ.AND P0, PT, R52.reuse, -INF , PT ;  /* 0xff8000003400780b */ /* 0x040fe20003f1d000 */
[C---:B---3--:R-:W-:Y:S01]  /*95b0*/  FMUL.FTZ R119, R53.reuse, R52 ;  /* 0x0000003435777220 */ /* 0x048fe20000410000 */
[C---:B------:R-:W-:Y:S01]  /*95c0*/  FMUL.FTZ R120, R53.reuse, R0 ;  /* 0x0000000035787220 */ /* 0x040fe20000410000 */
[----:B------:R-:W-:Y:S01]  /*95d0*/  FMUL.FTZ R59, R53, R4 ;  /* 0x00000004353b7220 */ /* 0x000fe20000410000 */
[----:B------:R-:W-:Y:S02]  /*95e0*/  FADD.FTZ R4, -R52, R117 ;  /* 0x0000007534047221 */ /* 0x000fe40000010100 */
        /* <DEDUP_REMOVED lines=53> */
[-CC-:B------:R-:W-:Y:S03]  /*9940*/  FFMA.FTZ R79, R249, R53.reuse, -R120.reuse ;  /* 0x00000035f94f7223 */ /* 0x180fe60000010878 */
[----:B------:R-:W2:Y:S01]  /*9950*/  MUFU.EX2 R121, R121 ;  /* 0x0000007900797308 */ /* 0x000ea20000000800 */
[----:B-1----:R-:W-:Y:S01]  /*9960*/  F2FP.BF16.F32.PACK_AB R63, R123, R126 ;  /* 0x0000007e7b3f723e */ /* 0x002fe200000010ff */
[-CC-:B------:R-:W-:Y:S01]  /*9970*/  FFMA.FTZ R76, R247, R53.reuse, -R120.reuse ;  /* 0x00000035f74c7223 */ /* 0x180fe20000010878 */
[-CC-:B------:R-:W-:Y:S01]  /*9980*/  FFMA.FTZ R92, R244, R53.reuse, -R119.reuse ;  /* 0x00000035f45c7223 */ /* 0x180fe20000010877 */
[-CC-:B------:R-:W-:Y:S01]  /*9990*/  FFMA.FTZ R87, R242, R53.reuse, -R119.reuse ;  /* 0x00000035f2577223 */ /* 0x180fe20000010877 */
[-CC-:B------:R-:W-:Y:S01]  /*99a0*/  FFMA.FTZ R93, R243, R53.reuse, -R120.reuse ;  /* 0x00000035f35d7223 */ /* 0x180fe20000010878 */
[----:B------:R-:W-:Y:S01]  /*99b0*/  LDSM.16.MT88.4 R68, [R116+0x9800] ;  /* 0x009800007444783b */ /* 0x000fe20000004200 */
[-CC-:B------:R-:W-:Y:S03]  /*99c0*/  FFMA.FTZ R94, R57, R53.reuse, -R120.reuse ;  /* 0x00000035395e7223 */ /* 0x180fe60000010878 */
[----:B------:R-:W1:Y:S01]  /*99d0*/  MUFU.EX2 R122, R122 ;  /* 0x0000007a007a7308 */ /* 0x000e620000000800 */
[-CC-:B------:R-:W-:Y:S01]  /*99e0*/  FFMA.FTZ R84, R239, R53.reuse, -R120.reuse ;  /* 0x00000035ef547223 */ /* 0x180fe20000010878 */
[-CC-:B------:R-:W-:Y:S01]  /*99f0*/  FFMA.FTZ R86, R240, R53.reuse, -R119.reuse ;  /* 0x00000035f0567223 */ /* 0x180fe20000010877 */
[-CC-:B------:R-:W-:Y:S01]  /*9a00*/  FFMA.FTZ R85, R236, R53.reuse, -R119.reuse ;  /* 0x00000035ec557223 */ /* 0x180fe20000010877 */
[-C--:B------:R-:W-:Y:S01]  /*9a10*/  FFMA.FTZ R136, R216, R53.reuse, -R119 ;  /* 0x00000035d8887223 */ /* 0x080fe20000010877 */
[-CC-:B------:R-:W-:Y:S01]  /*9a20*/  FFMA.FTZ R133, R209, R53.reuse, -R120.reuse ;  /* 0x00000035d1857223 */ /* 0x180fe20000010878 */
[----:B------:R-:W-:Y:S01]  /*9a30*/  LDSM.16.MT88.4 R108, [R164+0xac00] ;  /* 0x00ac0000a46c783b */ /* 0x000fe20000004200 */
[--C-:B------:R-:W-:Y:S03]  /*9a40*/  FFMA.FTZ R134, R207, R53, -R120.reuse ;  /* 0x00000035cf867223 */ /* 0x100fe60000010878 */
[----:B------:R-:W-:Y:S01]  /*9a50*/  MUFU.EX2 R125, R125 ;  /* 0x0000007d007d7308 */ /* 0x000fe20000000800 */
[----:B--2---:R-:W-:Y:S01]  /*9a60*/  F2FP.BF16.F32.PACK_AB R60, R121, R127 ;  /* 0x0000007f793c723e */ /* 0x004fe200000010ff */
[-CC-:B------:R-:W-:Y:S01]  /*9a70*/  FFMA.FTZ R137, R205, R53.reuse, -R120.reuse ;  /* 0x00000035cd897223 */ /* 0x180fe20000010878 */
[-CC-:B------:R-:W-:Y:S01]  /*9a80*/  FFMA.FTZ R138, R203, R53.reuse, -R120.reuse ;  /* 0x00000035cb8a7223 */ /* 0x180fe20000010878 */
[-CC-:B------:R-:W-:Y:S01]  /*9a90*/  FFMA.FTZ R141, R201, R53.reuse, -R120.reuse ;  /* 0x00000035c98d7223 */ /* 0x180fe20000010878 */
[-CC-:B------:R-:W-:Y:S01]  /*9aa0*/  FFMA.FTZ R142, R200, R53.reuse, -R120.reuse ;  /* 0x00000035c88e7223 */ /* 0x180fe20000010878 */
[----:B------:R-:W-:Y:S01]  /*9ab0*/  LDSM.16.MT88.4 R100, [R116+0xac00] ;  /* 0x00ac00007464783b */ /* 0x000fe20000004200 */
[-C--:B------:R-:W-:Y:S03]  /*9ac0*/  FFMA.FTZ R145, R199, R53.reuse, -R120 ;  /* 0x00000035c7917223 */ /* 0x080fe60000010878 */
[----:B------:R-:W2:Y:S01]  /*9ad0*/  MUFU.EX2 R124, R124 ;  /* 0x0000007c007c7308 */ /* 0x000ea20000000800 */
[----:B-1----:R-:W-:Y:S01]  /*9ae0*/  F2FP.BF16.F32.PACK_AB R61, R117, R122 ;  /* 0x0000007a753d723e */ /* 0x002fe200000010ff */
[----:B------:R-:W-:Y:S01]  /*9af0*/  FFMA.FTZ R122, R59, R196, R122 ;  /* 0x000000c43b7a7223 */ /* 0x000fe2000001007a */
[--C-:B------:R-:W-:Y:S01]  /*9b00*/  FFMA.FTZ R146, R198, R53, -R120.reuse ;  /* 0x00000035c6927223 */ /* 0x100fe20000010878 */
[----:B------:R-:W-:Y:S01]  /*9b10*/  FFMA.FTZ R127, R58, R197, R127 ;  /* 0x000000c53a7f7223 */ /* 0x000fe2000001007f */
[-CC-:B------:R-:W-:Y:S01]  /*9b20*/  FFMA.FTZ R139, R218, R53.reuse, -R119.reuse ;  /* 0x00000035da8b7223 */ /* 0x180fe20000010877 */
[-CC-:B------:R-:W-:Y:S01]  /*9b30*/  FFMA.FTZ R140, R219, R53.reuse, -R119.reuse ;  /* 0x00000035db8c7223 */ /* 0x180fe20000010877 */
[-CC-:B------:R-:W-:Y:S03]  /*9b40*/  FFMA.FTZ R143, R220, R53.reuse, -R119.reuse ;  /* 0x00000035dc8f7223 */ /* 0x180fe60000010877 */
[----:B------:R-:W-:Y:S01]  /*9b50*/  MUFU.EX2 R77, R77 ;  /* 0x0000004d004d7308 */ /* 0x000fe20000000800 */
[-CC-:B------:R-:W-:Y:S01]  /*9b60*/  FFMA.FTZ R144, R221, R53.reuse, -R119.reuse ;  /* 0x00000035dd907223 */ /* 0x180fe20000010877 */
[-CC-:B------:R-:W-:Y:S01]  /*9b70*/  FFMA.FTZ R222, R222, R53.reuse, -R119.reuse ;  /* 0x00000035dede7223 */ /* 0x180fe20000010877 */
[-CC-:B------:R-:W-:Y:S01]  /*9b80*/  FFMA.FTZ R224, R224, R53.reuse, -R119.reuse ;  /* 0x00000035e0e07223 */ /* 0x180fe20000010877 */
[--C-:B------:R-:W-:Y:S01]  /*9b90*/  FFMA.FTZ R226, R226, R53, -R119.reuse ;  /* 0x00000035e2e27223 */ /* 0x100fe20000010877 */
[----:B------:R-:W-:Y:S05]  /*9ba0*/  ISETP.NE.AND P0, PT, R195, -0x1, PT ;  /* 0xffffffffc300780c */ /* 0x000fea0003f05270 */
[----:B------:R-:W1:Y:S01]  /*9bb0*/  MUFU.EX2 R79, R79 ;  /* 0x0000004f004f7308 */ /* 0x000e620000000800 */
[----:B--2---:R-:W-:Y:S07]  /*9bc0*/  F2FP.BF16.F32.PACK_AB R62, R124, R125 ;  /* 0x0000007d7c3e723e */ /* 0x004fee00000010ff */
[C---:B----4-:R-:W-:Y:S02]  /*9bd0*/  HMMA.16816.F32.BF16 R4, R60.reuse, R12, R4 ;  /* 0x0000000c3c04723c */ /* 0x050fe40000041804 */
[----:B------:R-:W2:Y:S03]  /*9be0*/  MUFU.EX2 R76, R76 ;  /* 0x0000004c004c7308 */ /* 0x000ea60000000800 */
[C---:B------:R-:W-:Y:S01]  /*9bf0*/  FMUL.FTZ R12, R58.reuse, R104 ;  /* 0x000000683a0c7220 */ /* 0x040fe20000410000 */
[----:B------:R-:W-:Y:S01]  /*9c00*/  FMUL.FTZ R13, R58, R105 ;  /* 0x000000693a0d7220 */ /* 0x000fe20000410000 */
[--C-:B------:R-:W-:Y:S01]  /*9c10*/  FFMA.FTZ R104, R229, R53, -R120.reuse ;  /* 0x00000035e5687223 */ /* 0x100fe20000010878 */
[C---:B------:R-:W-:Y:S04]  /*9c20*/  HMMA.16816.F32.BF16 R8, R60.reuse, R14, R8 ;  /* 0x0000000e3c08723c */ /* 0x040fe80000041808 */
[----:B------:R-:W-:Y:S01]  /*9c30*/  MUFU.EX2 R92, R92 ;  /* 0x0000005c005c7308 */ /* 0x000fe20000000800 */
[C---:B------:R-:W-:Y:S01]  /*9c40*/  FMUL.FTZ R14, R59.reuse, R106 ;  /* 0x0000006a3b0e7220 */ /* 0x040fe20000410000 */
[----:B------:R-:W-:Y:S01]  /*9c50*/  FMUL.FTZ R15, R59, R107 ;  /* 0x0000006b3b0f7220 */ /* 0x000fe20000410000 */
[-CC-:B------:R-:W-:Y:S01]  /*9c60*/  FFMA.FTZ R106, R56, R53.reuse, -R120.reuse ;  /* 0x00000035386a7223 */ /* 0x180fe20000010878 */
[--C-:B------:R-:W-:Y:S06]  /*9c70*/  FFMA.FTZ R105, R55, R53, -R120.reuse ;  /* 0x0000003537697223 */ /* 0x100fec0000010878 */
[----:B------:R-:W-:Y:S01]  /*9c80*/  MUFU.EX2 R84, R84 ;  /* 0x0000005400547308 */ /* 0x000fe20000000800 */
[C---:B------:R-:W-:Y:S03]  /*9c90*/  HMMA.16816.F32.BF16 R12, R60.reuse, R20, R12 ;  /* 0x000000143c0c723c */ /* 0x040fe6000004180c */
[C---:B------:R-:W-:Y:S01]  /*9ca0*/  FMUL.FTZ R20, R58.reuse, R96 ;  /* 0x000000603a147220 */ /* 0x040fe20000410000 */
[----:B------:R-:W-:Y:S01]  /*9cb0*/  FMUL.FTZ R21, R58, R97 ;  /* 0x000000613a157220 */ /* 0x000fe20000410000 */
[-CC-:B------:R-:W-:Y:S04]  /*9cc0*/  FFMA.FTZ R97, R228, R53.reuse, -R119.reuse ;  /* 0x00000035e4617223 */ /* 0x180fe80000010877 */
[----:B------:R-:W-:Y:S01]  /*9cd0*/  MUFU.EX2 R86, R86 ;  /* 0x0000005600567308 */ /* 0x000fe20000000800 */
[--C-:B------:R-:W-:Y:S01]  /*9ce0*/  FFMA.FTZ R96, R230, R53, -R119.reuse ;  /* 0x00000035e6607223 */ /* 0x100fe20000010877 */
[C---:B------:R-:W-:Y:S03]  /*9cf0*/  HMMA.16816.F32.BF16 R16, R60.reuse, R22, R16 ;  /* 0x000000163c10723c */ /* 0x040fe60000041810 */
[C---:B------:R-:W-:Y:S01]  /*9d00*/  FMUL.FTZ R22, R59.reuse, R98 ;  /* 0x000000623b167220 */ /* 0x040fe20000410000 */
[----:B------:R-:W-:Y:S01]  /*9d10*/  FMUL.FTZ R23, R59, R99 ;  /* 0x000000633b177220 */ /* 0x000fe20000410000 */
[-CC-:B------:R-:W-:Y:S03]  /*9d20*/  FFMA.FTZ R99, R231, R53.reuse, -R120.reuse ;  /* 0x00000035e7637223 */ /* 0x180fe60000010878 */
[----:B------:R-:W-:Y:S01]  /*9d30*/  MUFU.EX2 R87, R87 ;  /* 0x0000005700577308 */ /* 0x000fe20000000800 */
[--C-:B------:R-:W-:Y:S02]  /*9d40*/  FFMA.FTZ R98, R233, R53, -R119.reuse ;  /* 0x00000035e9627223 */ /* 0x100fe40000010877 */
[C---:B------:R-:W-:Y:S07]  /*9d50*/  HMMA.16816.F32.BF16 R20, R60.reuse, R28, R20 ;  /* 0x0000001c3c14723c */ /* 0x040fee0000041814 */
[----:B------:R-:W-:Y:S01]  /*9d60*/  MUFU.EX2 R93, R93 ;  /* 0x0000005d005d7308 */ /* 0x000fe20000000800 */
[C---:B------:R-:W-:Y:S01]  /*9d70*/  FMUL.FTZ R28, R58.reuse, R88 ;  /* 0x000000583a1c7220 */ /* 0x040fe20000410000 */
[----:B------:R-:W-:Y:S01]  /*9d80*/  FMUL.FTZ R29, R58, R89 ;  /* 0x000000593a1d7220 */ /* 0x000fe20000410000 */
[-CC-:B------:R-:W-:Y:S01]  /*9d90*/  FFMA.FTZ R88, R238, R53.reuse, -R119.reuse ;  /* 0x00000035ee587223 */ /* 0x180fe20000010877 */
[--C-:B------:R-:W-:Y:S01]  /*9da0*/  FFMA.FTZ R89, R235, R53, -R120.reuse ;  /* 0x00000035eb597223 */ /* 0x100fe20000010878 */
[C---:B------:R-:W-:Y:S03]  /*9db0*/  HMMA.16816.F32.BF16 R24, R60.reuse, R30, R24 ;  /* 0x0000001e3c18723c */ /* 0x040fe60000041818 */
[C---:B------:R-:W-:Y:S01]  /*9dc0*/  FMUL.FTZ R30, R59.reuse, R90 ;  /* 0x0000005a3b1e7220 */ /* 0x040fe20000410000 */
[----:B------:R-:W-:Y:S01]  /*9dd0*/  FMUL.FTZ R31, R59, R91 ;  /* 0x0000005b3b1f7220 */ /* 0x000fe20000410000 */
[----:B------:R-:W-:Y:S01]  /*9de0*/  MUFU.EX2 R88, R88 ;  /* 0x0000005800587308 */ /* 0x000fe20000000800 */
[-CC-:B------:R-:W-:Y:S01]  /*9df0*/  FFMA.FTZ R91, R234, R53.reuse, -R119.reuse ;  /* 0x00000035ea5b7223 */ /* 0x180fe20000010877 */
[--C-:B------:R-:W-:Y:S04]  /*9e00*/  FFMA.FTZ R90, R237, R53, -R120.reuse ;  /* 0x00000035ed5a7223 */ /* 0x100fe80000010878 */
[C---:B------:R-:W-:Y:S04]  /*9e10*/  HMMA.16816.F32.BF16 R28, R60.reuse, R36, R28 ;  /* 0x000000243c1c723c */ /* 0x040fe8000004181c */
[----:B------:R-:W-:Y:S01]  /*9e20*/  MUFU.EX2 R85, R85 ;  /* 0x0000005500557308 */ /* 0x000fe20000000800 */
[C---:B------:R-:W-:Y:S01]  /*9e30*/  FMUL.FTZ R37, R58.reuse, R81 ;  /* 0x000000513a257220 */ /* 0x040fe20000410000 */
[----:B------:R-:W-:Y:S01]  /*9e40*/  FMUL.FTZ R36, R58, R80 ;  /* 0x000000503a247220 */ /* 0x000fe20000410000 */
[----:B------:R-:W-:Y:S01]  /*9e50*/  FFMA.FTZ R80, R246, R53, -R119 ;  /* 0x00000035f6507223 */ /* 0x000fe20000010877 */
[C---:B------:R-:W-:Y:S06]  /*9e60*/  HMMA.16816.F32.BF16 R32, R60.reuse, R38, R32 ;  /* 0x000000263c20723c */ /* 0x040fec0000041820 */
[----:B------:R-:W-:Y:S01]  /*9e70*/  MUFU.EX2 R91, R91 ;  /* 0x0000005b005b7308 */ /* 0x000fe20000000800 */
[C---:B------:R-:W-:Y:S01]  /*9e80*/  FMUL.FTZ R39, R59.reuse, R83 ;  /* 0x000000533b277220 */ /* 0x040fe20000410000 */
[----:B------:R-:W-:Y:S01]  /*9e90*/  FMUL.FTZ R38, R59, R82 ;  /* 0x000000523b267220 */ /* 0x000fe20000410000 */
[----:B------:R-:W-:Y:S07]  /*9ea0*/  FFMA.FTZ R82, R245, R53, -R120 ;  /* 0x00000035f5527223 */ /* 0x000fee0000010878 */
[----:B------:R-:W3:Y:S01]  /*9eb0*/  MUFU.EX2 R80, R80 ;  /* 0x0000005000507308 */ /* 0x000ee20000000800 */
[C---:B------:R-:W-:Y:S03]  /*9ec0*/  HMMA.16816.F32.BF16 R36, R60.reuse, R44, R36 ;  /* 0x0000002c3c24723c */ /* 0x040fe60000041824 */
[C---:B------:R-:W-:Y:S01]  /*9ed0*/  FMUL.FTZ R44, R58.reuse, R72 ;  /* 0x000000483a2c7220 */ /* 0x040fe20000410000 */
[----:B------:R-:W-:Y:S01]  /*9ee0*/  FMUL.FTZ R45, R58, R73 ;  /* 0x000000493a2d7220 */ /* 0x000fe20000410000 */
[----:B------:R-:W-:Y:S01]  /*9ef0*/  FADD.FTZ R73, R117, R122 ;  /* 0x0000007a75497221 */ /* 0x000fe20000010000 */
[----:B------:R-:W-:Y:S03]  /*9f00*/  FADD.FTZ R58, R121, R127 ;  /* 0x0000007f793a7221 */ /* 0x000fe60000010000 */
[----:B------:R-:W4:Y:S01]  /*9f10*/  MUFU.EX2 R82, R82 ;  /* 0x0000005200527308 */ /* 0x000f220000000800 */
[C---:B------:R-:W-:Y:S03]  /*9f20*/  HMMA.16816.F32.BF16 R40, R60.reuse, R46, R40 ;  /* 0x0000002e3c28723c */ /* 0x040fe60000041828 */
[C---:B------:R-:W-:Y:S01]  /*9f30*/  FMUL.FTZ R46, R59.reuse, R74 ;  /* 0x0000004a3b2e7220 */ /* 0x040fe20000410000 */
[----:B------:R-:W-:Y:S01]  /*9f40*/  FMUL.FTZ R47, R59, R75 ;  /* 0x0000004b3b2f7220 */ /* 0x000fe20000410000 */
[----:B------:R-:W-:Y:S01]  /*9f50*/  FADD.FTZ R78, R126, R73 ;  /* 0x000000497e4e7221 */ /* 0x000fe20000010000 */
[-C--:B------:R-:W-:Y:S01]  /*9f60*/  FFMA.FTZ R59, R241, R53.reuse, -R120 ;  /* 0x00000035f13b7223 */ /* 0x080fe20000010878 */
[----:B------:R-:W-:Y:S02]  /*9f70*/  LDSM.16.MT88.4 R72, [R164+0xbc00] ;  /* 0x00bc0000a448783b */ /* 0x000fe40000004200 */
[----:B------:R-:W-:Y:S01]  /*9f80*/  MUFU.EX2 R90, R90 ;  /* 0x0000005a005a7308 */ /* 0x000fe20000000800 */
[----:B------:R-:W-:Y:S01]  /*9f90*/  FADD.FTZ R78, R123, R78 ;  /* 0x0000004e7b4e7221 */ /* 0x000fe20000010000 */
[-C--:B------:R-:W-:Y:S01]  /*9fa0*/  FFMA.FTZ R117, R232, R53.reuse, -R119 ;  /* 0x00000035e8757223 */ /* 0x080fe20000010877 */
[C---:B------:R-:W-:Y:S03]  /*9fb0*/  HMMA.16816.F32.BF16 R44, R60.reuse, R64, R44 ;  /* 0x000000403c2c723c */ /* 0x040fe6000004182c */
[----:B-1----:R-:W-:Y:S01]  /*9fc0*/  FADD.FTZ R81, R79, R78 ;  /* 0x0000004e4f517221 */ /* 0x002fe20000010000 */
[-CC-:B------:R-:W-:Y:S03]  /*9fd0*/  FFMA.FTZ R121, R225, R53.reuse, -R120.reuse ;  /* 0x00000035e1797223 */ /* 0x180fe60000010878 */
[----:B------:R-:W1:Y:S01]  /*9fe0*/  MUFU.EX2 R59, R59 ;  /* 0x0000003b003b7308 */ /* 0x000e620000000800 */
[----:B------:R-:W-:Y:S01]  /*9ff0*/  FFMA.FTZ R122, R223, R53, -R120 ;  /* 0x00000035df7a7223 */ /* 0x000fe20000010878 */
[----:B--2---:R-:W-:Y:S01]  /*a000*/  FADD.FTZ R81, R76, R81 ;  /* 0x000000514c517221 */ /* 0x004fe20000010000 */
[----:B------:R-:W-:Y:S01]  /*a010*/  HMMA.16816.F32.BF16 R48, R60, R66, R48 ;  /* 0x000000423c30723c */ /* 0x000fe20000041830 */
[----:B------:R-:W2:Y:S02]  /*a020*/  LDSM.16.MT88.4 R64, [R164+0x9400] ;  /* 0x00940000a440783b */ /* 0x000ea40000004200 */
[----:B---3--:R-:W-:Y:S01]  /*a030*/  F2FP.BF16.F32.PACK_AB R60, R80, R77 ;  /* 0x0000004d503c723e */ /* 0x008fe200000010ff */
[----:B------:R-:W-:Y:S01]  /*a040*/  FADD.FTZ R125, R125, R58 ;  /* 0x0000003a7d7d7221 */ /* 0x000fe20000010000 */
[----:B------:R-:W-:Y:S02]  /*a050*/  F2FP.BF16.F32.PACK_AB R61, R76, R79 ;  /* 0x0000004f4c3d723e */ /* 0x000fe400000010ff */
[----:B------:R-:W-:Y:S01]  /*a060*/  MUFU.EX2 R98, R98 ;  /* 0x0000006200627308 */ /* 0x000fe20000000800 */
[----:B----4-:R-:W-:Y:S01]  /*a070*/  F2FP.BF16.F32.PACK_AB R63, R93, R82 ;  /* 0x000000525d3f723e */ /* 0x010fe200000010ff */
[----:B------:R-:W-:Y:S01]  /*a080*/  FADD.FTZ R58, R124, R125 ;  /* 0x0000007d7c3a7221 */ /* 0x000fe20000010000 */
[----:B------:R-:W-:Y:S01]  /*a090*/  F2FP.BF16.F32.PACK_AB R62, R87, R92 ;  /* 0x0000005c573e723e */ /* 0x000fe200000010ff */
[-CC-:B------:R-:W-:Y:S01]  /*a0a0*/  FFMA.FTZ R125, R217, R53.reuse, -R120.reuse ;  /* 0x00000035d97d7223 */ /* 0x180fe20000010878 */
[-C--:B------:R-:W-:Y:S01]  /*a0b0*/  FFMA.FTZ R120, R54, R53.reuse, -R120 ;  /* 0x0000003536787223 */ /* 0x080fe20000010878 */
[----:B------:R-:W-:Y:S01]  /*a0c0*/  FADD.FTZ R83, R77, R58 ;  /* 0x0000003a4d537221 */ /* 0x000fe20000010000 */
[----:B------:R-:W-:Y:S01]  /*a0d0*/  FADD.FTZ R58, R82, R81 ;  /* 0x00000051523a7221 */ /* 0x000fe20000010000 */
[----:B------:R-:W-:Y:S02]  /*a0e0*/  LDSM.16.MT88.4 R76, [R164+0xc000] ;  /* 0x00c00000a44c783b */ /* 0x000fe40000004200 */
[----:B------:R-:W-:Y:S01]  /*a0f0*/  MUFU.EX2 R54, R94 ;  /* 0x0000005e00367308 */ /* 0x000fe20000000800 */
[----:B------:R-:W-:Y:S01]  /*a100*/  FADD.FTZ R95, R80, R83 ;  /* 0x00000053505f7221 */ /* 0x000fe20000010000 */
[----:B------:R-:W-:Y:S01]  /*a110*/  FADD.FTZ R58, R93, R58 ;  /* 0x0000003a5d3a7221 */ /* 0x000fe20000010000 */
[-CC-:B------:R-:W-:Y:S01]  /*a120*/  FFMA.FTZ R124, R208, R53.reuse, -R119.reuse ;  /* 0x00000035d07c7223 */ /* 0x180fe20000010877 */
[-C--:B------:R-:W-:Y:S01]  /*a130*/  FFMA.FTZ R123, R210, R53.reuse, -R119 ;  /* 0x00000035d27b7223 */ /* 0x080fe20000010877 */
[----:B------:R-:W-:Y:S01]  /*a140*/  FADD.FTZ R92, R92, R95 ;  /* 0x0000005f5c5c7221 */ /* 0x000fe20000010000 */
[-CC-:B------:R-:W-:Y:S01]  /*a150*/  FFMA.FTZ R126, R212, R53.reuse, -R119.reuse ;  /* 0x00000035d47e7223 */ /* 0x180fe20000010877 */
[----:B------:R-:W-:Y:S03]  /*a160*/  LDSM.16.MT88.4 R80, [R116+0xc400] ;  /* 0x00c400007450783b */ /* 0x000fe60000004200 */
[----:B------:R-:W-:Y:S01]  /*a170*/  MUFU.EX2 R117, R117 ;  /* 0x0000007500757308 */ /* 0x000fe20000000800 */
[----:B------:R-:W-:Y:S01]  /*a180*/  FADD.FTZ R93, R87, R92 ;  /* 0x0000005c575d7221 */ /* 0x000fe20000010000 */
[----:B-1----:R-:W-:Y:S01]  /*a190*/  FADD.FTZ R87, R59, R58 ;  /* 0x0000003a3b577221 */ /* 0x002fe20000010000 */
[-CC-:B------:R-:W-:Y:S01]  /*a1a0*/  FFMA.FTZ R127, R206, R53.reuse, -R119.reuse ;  /* 0x00000035ce7f7223 */ /* 0x180fe20000010877 */
[----:B------:R-:W-:Y:S02]  /*a1b0*/  FFMA.FTZ R119, R227, R53, -R119 ;  /* 0x00000035e3777223 */ /* 0x000fe40000010877 */
[----:B------:R-:W-:Y:S04]  /*a1c0*/  FADD.FTZ R87, R84, R87 ;  /* 0x0000005754577221 */ /* 0x000fe80000010000 */
[----:B------:R-:W-:Y:S10]  /*a1d0*/  MUFU.EX2 R131, R131 ;  /* 0x0000008300837308 */ /* 0x000ff40000000800 */
[----:B------:R-:W-:Y:S01]  /*a1e0*/  MUFU.EX2 R132, R132 ;  /* 0x0000008400847308 */ /* 0x000fe20000000800 */
[C---:B--2---:R-:W-:Y:S09]  /*a1f0*/  HMMA.16816.F32.BF16 R4, R60.reuse, R64, R4 ;  /* 0x000000403c04723c */ /* 0x044ff20000041804 */
        /* <DEDUP_REMOVED lines=33> */
[----:B------:R-:W2:Y:S10]  /*a410*/  MUFU.EX2 R140, R140 ;  /* 0x0000008c008c7308 */ /* 0x000eb40000000800 */
[----:B------:R-:W-:Y:S01]  /*a420*/  MUFU.EX2 R141, R141 ;  /* 0x0000008d008d7308 */ /* 0x000fe20000000800 */
[C---:B-1----:R-:W-:Y:S09]  /*a430*/  HMMA.16816.F32.BF16 R36, R60.reuse, R64, R36 ;  /* 0x000000403c24723c */ /* 0x042ff20000041824 */
[----:B------:R-:W1:Y:S01]  /*a440*/  MUFU.EX2 R142, R142 ;  /* 0x0000008e008e7308 */ /* 0x000e620000000800 */
[----:B--2---:R-:W-:Y:S01]  /*a450*/  F2FP.BF16.F32.PACK_AB R56, R140, R139 ;  /* 0x0000008b8c38723e */ /* 0x004fe200000010ff */
[C---:B------:R-:W-:Y:S01]  /*a460*/  HMMA.16816.F32.BF16 R40, R60.reuse, R66, R40 ;  /* 0x000000423c28723c */ /* 0x040fe20000041828 */
[----:B------:R-:W2:Y:S07]  /*a470*/  LDSM.16.MT88.4 R64, [R116+0xd400] ;  /* 0x00d400007440783b */ /* 0x000eae0000004200 */
[----:B------:R-:W-:Y:S10]  /*a480*/  MUFU.EX2 R143, R143 ;  /* 0x0000008f008f7308 */ /* 0x000ff40000000800 */
[----:B------:R-:W3:Y:S01]  /*a490*/  MUFU.EX2 R144, R144 ;  /* 0x0000009000907308 */ /* 0x000ee20000000800 */
[----:B-1----:R-:W-:Y:S09]  /*a4a0*/  F2FP.BF16.F32.PACK_AB R57, R142, R141 ;  /* 0x0000008d8e39723e */ /* 0x002ff200000010ff */
[----:B------:R-:W-:Y:S10]  /*a4b0*/  MUFU.EX2 R145, R145 ;  /* 0x0000009100917308 */ /* 0x000ff40000000800 */
[----:B------:R-:W1:Y:S01]  /*a4c0*/  MUFU.EX2 R146, R146 ;  /* 0x0000009200927308 */ /* 0x000e620000000800 */
[----:B---3--:R-:W-:Y:S09]  /*a4d0*/  F2FP.BF16.F32.PACK_AB R58, R144, R143 ;  /* 0x0000008f903a723e */ /* 0x008ff200000010ff */
[----:B------:R-:W-:Y:S01]  /*a4e0*/  MUFU.EX2 R222, R222 ;  /* 0x000000de00de7308 */ /* 0x000fe20000000800 */
[C---:B--2---:R-:W-:Y:S09]  /*a4f0*/  HMMA.16816.F32.BF16 R44, R60.reuse, R64, R44 ;  /* 0x000000403c2c723c */ /* 0x044ff2000004182c */
[----:B------:R-:W2:Y:S01]  /*a500*/  MUFU.EX2 R55, R224 ;  /* 0x000000e000377308 */ /* 0x000ea20000000800 */
[----:B------:R-:W-:Y:S01]  /*a510*/  HMMA.16816.F32.BF16 R48, R60, R66, R48 ;  /* 0x000000423c30723c */ /* 0x000fe20000041830 */
[----:B------:R-:W3:Y:S08]  /*a520*/  LDSM.16.MT88.4 R64, [R164+0x9800] ;  /* 0x00980000a440783b */ /* 0x000ef00000004200 */
[----:B------:R-:W-:Y:S01]  /*a530*/  MUFU.EX2 R226, R226 ;  /* 0x000000e200e27308 */ /* 0x000fe20000000800 */
[----:B------:R-:W-:Y:S02]  /*a540*/  F2FP.BF16.F32.PACK_AB R61, R84, R59 ;  /* 0x0000003b543d723e */ /* 0x000fe400000010ff */
[----:B------:R-:W-:Y:S02]  /*a550*/  F2FP.BF16.F32.PACK_AB R62, R91, R86 ;  /* 0x000000565b3e723e */ /* 0x000fe400000010ff */
[----:B------:R-:W-:Y:S01]  /*a560*/  F2FP.BF16.F32.PACK_AB R60, R85, R88 ;  /* 0x00000058553c723e */ /* 0x000fe200000010ff */
[----:B------:R-:W-:Y:S01]  /*a570*/  FADD.FTZ R88, R88, R93 ;  /* 0x0000005d58587221 */ /* 0x000fe20000010000 */
[----:B------:R-:W-:Y:S01]  /*a580*/  F2FP.BF16.F32.PACK_AB R63, R89, R90 ;  /* 0x0000005a593f723e */ /* 0x000fe200000010ff */
[----:B------:R-:W-:Y:S01]  /*a590*/  LDSM.16.MT88.4 R92, [R164+0xcc00] ;  /* 0x00cc0000a45c783b */ /* 0x000fe20000004200 */
[----:B------:R-:W-:Y:S01]  /*a5a0*/  FADD.FTZ R90, R90, R87 ;  /* 0x000000575a5a7221 */ /* 0x000fe20000010000 */
[----:B------:R-:W-:Y:S01]  /*a5b0*/  FADD.FTZ R85, R85, R88 ;  /* 0x0000005855557221 */ /* 0x000fe20000010000 */
[----:B-1----:R-:W-:Y:S01]  /*a5c0*/  F2FP.BF16.F32.PACK_AB R59, R146, R145 ;  /* 0x00000091923b723e */ /* 0x002fe200000010ff */
[----:B------:R-:W-:Y:S01]  /*a5d0*/  MUFU.EX2 R119, R119 ;  /* 0x0000007700777308 */ /* 0x000fe20000000800 */
[----:B------:R-:W-:Y:S01]  /*a5e0*/  FADD.FTZ R89, R89, R90 ;  /* 0x0000005a59597221 */ /* 0x000fe20000010000 */
[C---:B---3--:R-:W-:Y:S08]  /*a5f0*/  HMMA.16816.F32.BF16 R4, R60.reuse, R64, R4 ;  /* 0x000000403c04723c */ /* 0x048ff00000041804 */
[C---:B------:R-:W-:Y:S01]  /*a600*/  HMMA.16816.F32.BF16 R8, R60.reuse, R66, R8 ;  /* 0x000000423c08723c */ /* 0x040fe20000041808 */
[----:B------:R-:W1:Y:S07]  /*a610*/  LDSM.16.MT88.4 R64, [R164+0xb800] ;  /* 0x00b80000a440783b */ /* 0x000e6e0000004200 */
[C---:B------:R-:W-:Y:S08]  /*a620*/  HMMA.16816.F32.BF16 R12, R60.reuse, R68, R12 ;  /* 0x000000443c0c723c */ /* 0x040ff0000004180c */
[C---:B------:R-:W-:Y:S01]  /*a630*/  HMMA.16816.F32.BF16 R16, R60.reuse, R70, R16 ;  /* 0x000000463c10723c */ /* 0x040fe20000041810 */
[----:B------:R-:W3:Y:S07]  /*a640*/  LDSM.16.MT88.4 R68, [R116+0xb800] ;  /* 0x00b800007444783b */ /* 0x000eee0000004200 */
[C---:B-1----:R-:W-:Y:S08]  /*a650*/  HMMA.16816.F32.BF16 R20, R60.reuse, R64, R20 ;  /* 0x000000403c14723c */ /* 0x042ff00000041814 */
[C---:B------:R-:W-:Y:S01]  /*a660*/  HMMA.16816.F32.BF16 R24, R60.reuse, R66, R24 ;  /* 0x000000423c18723c */ /* 0x040fe20000041818 */
[----:B------:R-:W1:Y:S07]  /*a670*/  LDSM.16.MT88.4 R64, [R164+0xd800] ;  /* 0x00d80000a440783b */ /* 0x000e6e0000004200 */
[C---:B---3--:R-:W-:Y:S08]  /*a680*/  HMMA.16816.F32.BF16 R28, R60.reuse, R68, R28 ;  /* 0x000000443c1c723c */ /* 0x048ff0000004181c */
[C---:B------:R-:W-:Y:S01]  /*a690*/  HMMA.16816.F32.BF16 R32, R60.reuse, R70, R32 ;  /* 0x000000463c20723c */ /* 0x040fe20000041820 */
[----:B------:R-:W3:Y:S07]  /*a6a0*/  LDSM.16.MT88.4 R68, [R116+0xd800] ;  /* 0x00d800007444783b */ /* 0x000eee0000004200 */
        /* <DEDUP_REMOVED lines=41> */
[C---:B----4-:R-:W-:Y:S08]  /*a940*/  HMMA.16816.F32.BF16 R28, R60.reuse, R72, R28 ;  /* 0x000000483c1c723c */ /* 0x050ff0000004181c */
[C---:B------:R-:W-:Y:S01]  /*a950*/  HMMA.16816.F32.BF16 R32, R60.reuse, R74, R32 ;  /* 0x0000004a3c20723c */ /* 0x040fe20000041820 */
[----:B------:R-:W4:Y:S07]  /*a960*/  LDSM.16.MT88.4 R72, [R164+0xa400] ;  /* 0x00a40000a448783b */ /* 0x000f2e0000004200 */
        /* <DEDUP_REMOVED lines=25> */
[C---:B----4-:R-:W-:Y:S08]  /*ab00*/  HMMA.16816.F32.BF16 R44, R60.reuse, R72, R44 ;  /* 0x000000483c2c723c */ /* 0x050ff0000004182c */
[----:B------:R-:W-:Y:S01]  /*ab10*/  HMMA.16816.F32.BF16 R48, R60, R74, R48 ;  /* 0x0000004a3c30723c */ /* 0x000fe20000041830 */
[----:B------:R-:W4:Y:S07]  /*ab20*/  LDSM.16.MT88.4 R60, [R164+0xe800] ;  /* 0x00e80000a43c783b */ /* 0x000f2e0000004200 */
[C---:B-1----:R-:W-:Y:S01]  /*ab30*/  HMMA.16816.F32.BF16 R4, R56.reuse, R64, R4 ;  /* 0x000000403804723c */ /* 0x042fe20000041804 */
[----:B------:R-:W1:Y:S01]  /*ab40*/  LDSM.16.MT88.4 R72, [R116+0xe800] ;  /* 0x00e800007448783b */ /* 0x000e620000004200 */
[----:B------:R-:W5:Y:S03]  /*ab50*/  MUFU.EX2 R65, R106 ;  /* 0x0000006a00417308 */ /* 0x000f660000000800 */
[----:B------:R-:W-:Y:S03]  /*ab60*/  FADD.FTZ R64, R104, R89 ;  /* 0x0000005968407221 */ /* 0x000fe60000010000 */
[C---:B------:R-:W-:Y:S03]  /*ab70*/  HMMA.16816.F32.BF16 R8, R56.reuse, R66, R8 ;  /* 0x000000423808723c */ /* 0x040fe60000041808 */
[----:B------:R-:W-:Y:S04]  /*ab80*/  FADD.FTZ R64, R99, R64 ;  /* 0x0000004063407221 */ /* 0x000fe80000010000 */
[----:B------:R-:W-:Y:S01]  /*ab90*/  FADD.FTZ R121, R121, R64 ;  /* 0x0000004079797221 */ /* 0x000fe20000010000 */
[C---:B------:R-:W-:Y:S03]  /*aba0*/  HMMA.16816.F32.BF16 R12, R56.reuse, R76, R12 ;  /* 0x0000004c380c723c */ /* 0x040fe6000004180c */
[----:B------:R-:W-:Y:S04]  /*abb0*/  FADD.FTZ R122, R122, R121 ;  /* 0x000000797a7a7221 */ /* 0x000fe80000010000 */
[----:B------:R-:W-:Y:S01]  /*abc0*/  FADD.FTZ R125, R125, R122 ;  /* 0x0000007a7d7d7221 */ /* 0x000fe20000010000 */
[C---:B------:R-:W-:Y:S01]  /*abd0*/  HMMA.16816.F32.BF16 R16, R56.reuse, R78, R16 ;  /* 0x0000004e3810723c */ /* 0x040fe20000041810 */
[----:B------:R-:W-:Y:S02]  /*abe0*/  LDSM.16.MT88.4 R76, [R164+0xec00] ;  /* 0x00ec0000a44c783b */ /* 0x000fe40000004200 */
[----:B------:R-:W-:Y:S04]  /*abf0*/  FADD.FTZ R128, R128, R125 ;  /* 0x0000007d80807221 */ /* 0x000fe80000010000 */
[----:B------:R-:W-:Y:S01]  /*ac00*/  FADD.FTZ R129, R129, R128 ;  /* 0x0000008081817221 */ /* 0x000fe20000010000 */
[C---:B---3--:R-:W-:Y:S03]  /*ac10*/  HMMA.16816.F32.BF16 R20, R56.reuse, R68, R20 ;  /* 0x000000443814723c */ /* 0x048fe60000041814 */
[----:B--2---:R-:W-:Y:S01]  /*ac20*/  F2FP.BF16.F32.PACK_AB R68, R55, R222 ;  /* 0x000000de3744723e */ /* 0x004fe200000010ff */
[----:B------:R-:W-:Y:S01]  /*ac30*/  FADD.FTZ R130, R130, R129 ;  /* 0x0000008182827221 */ /* 0x000fe20000010000 */
[----:B-----5:R-:W-:Y:S03]  /*ac40*/  F2FP.BF16.F32.PACK_AB R69, R65, R54 ;  /* 0x000000364145723e */ /* 0x020fe600000010ff */
[C---:B------:R-:W-:Y:S03]  /*ac50*/  HMMA.16816.F32.BF16 R24, R56.reuse, R70, R24 ;  /* 0x000000463818723c */ /* 0x040fe60000041818 */
[----:B------:R-:W-:Y:S01]  /*ac60*/  F2FP.BF16.F32.PACK_AB R70, R119, R226 ;  /* 0x000000e27746723e */ /* 0x000fe200000010ff */
[----:B------:R-:W-:Y:S04]  /*ac70*/  FADD.FTZ R133, R133, R130 ;  /* 0x0000008285857221 */ /* 0x000fe80000010000 */
[C---:B------:R-:W-:Y:S03]  /*ac80*/  HMMA.16816.F32.BF16 R28, R56.reuse, R80, R28 ;  /* 0x00000050381c723c */ /* 0x040fe6000004181c */
[----:B------:R-:W-:Y:S04]  /*ac90*/  FADD.FTZ R134, R134, R133 ;  /* 0x0000008586867221 */ /* 0x000fe80000010000 */
[----:B------:R-:W-:Y:S01]  /*aca0*/  FADD.FTZ R137, R137, R134 ;  /* 0x0000008689897221 */ /* 0x000fe20000010000 */
[C---:B------:R-:W-:Y:S03]  /*acb0*/  HMMA.16816.F32.BF16 R32, R56.reuse, R82, R32 ;  /* 0x000000523820723c */ /* 0x040fe60000041820 */
[----:B------:R-:W-:Y:S04]  /*acc0*/  FADD.FTZ R138, R138, R137 ;  /* 0x000000898a8a7221 */ /* 0x000fe80000010000 */
[----:B------:R-:W-:Y:S01]  /*acd0*/  FADD.FTZ R141, R141, R138 ;  /* 0x0000008a8d8d7221 */ /* 0x000fe20000010000 */
[C---:B----4-:R-:W-:Y:S01]  /*ace0*/  HMMA.16816.F32.BF16 R36, R56.reuse, R60, R36 ;  /* 0x0000003c3824723c */ /* 0x050fe20000041824 */
[----:B------:R-:W-:Y:S02]  /*acf0*/  MUFU.EX2 R60, R105 ;  /* 0x00000069003c7308 */ /* 0x000fe40000000800 */
[----:B------:R-:W-:Y:S05]  /*ad00*/  FADD.FTZ R142, R142, R141 ;  /* 0x0000008d8e8e7221 */ /* 0x000fea0000010000 */
[C---:B------:R-:W-:Y:S03]  /*ad10*/  HMMA.16816.F32.BF16 R40, R56.reuse, R62, R40 ;  /* 0x0000003e3828723c */ /* 0x040fe60000041828 */
[----:B------:R-:W2:Y:S01]  /*ad20*/  MUFU.EX2 R61, R120 ;  /* 0x00000078003d7308 */ /* 0x000ea20000000800 */
[----:B------:R-:W-:Y:S02]  /*ad30*/  FADD.FTZ R62, R86, R85 ;  /* 0x00000055563e7221 */ /* 0x000fe40000010000 */
[----:B------:R-:W3:Y:S02]  /*ad40*/  LDSM.16.MT88.4 R84, [R116+0xcc00] ;  /* 0x00cc00007454783b */ /* 0x000ee40000004200 */
[----:B------:R-:W-:Y:S01]  /*ad50*/  FADD.FTZ R62, R91, R62 ;  /* 0x0000003e5b3e7221 */ /* 0x000fe20000010000 */
[C---:B-1----:R-:W-:Y:S03]  /*ad60*/  HMMA.16816.F32.BF16 R44, R56.reuse, R72, R44 ;  /* 0x00000048382c723c */ /* 0x042fe6000004182c */
[----:B------:R-:W-:Y:S04]  /*ad70*/  FADD.FTZ R97, R97, R62 ;  /* 0x0000003e61617221 */ /* 0x000fe80000010000 */
[----:B------:R-:W-:Y:S01]  /*ad80*/  FADD.FTZ R97, R96, R97 ;  /* 0x0000006160617221 */ /* 0x000fe20000010000 */
[----:B------:R-:W-:Y:S03]  /*ad90*/  HMMA.16816.F32.BF16 R48, R56, R74, R48 ;  /* 0x0000004a3830723c */ /* 0x000fe60000041830 */
[----:B--2---:R-:W-:Y:S07]  /*ada0*/  F2FP.BF16.F32.PACK_AB R71, R61, R60 ;  /* 0x0000003c3d47723e */ /* 0x004fee00000010ff */
[C---:B------:R-:W-:Y:S05]  /*adb0*/  HMMA.16816.F32.BF16 R112, R68.reuse, R108, R4 ;  /* 0x0000006c4470723c */ /* 0x040fea0000041804 */
[----:B------:R-:W-:Y:S03]  /*adc0*/  FADD.FTZ R4, R98, R97 ;  /* 0x0000006162047221 */ /* 0x000fe60000010000 */
[C---:B------:R-:W-:Y:S03]  /*add0*/  HMMA.16816.F32.BF16 R108, R68.reuse, R110, R8 ;  /* 0x0000006e446c723c */ /* 0x040fe60000041808 */
[----:B------:R-:W-:Y:S01]  /*ade0*/  FADD.FTZ R117, R117, R4 ;  /* 0x0000000475757221 */ /* 0x000fe20000010000 */
[----:B------:R-:W-:Y:S01]  /*adf0*/  FADD.FTZ R9, R145, R142 ;  /* 0x0000008e91097221 */ /* 0x000fe20000010000 */
[----:B------:R-:W1:Y:S02]  /*ae00*/  LDSM.16.MT88.4 R4, [R116+0xec00] ;  /* 0x00ec00007404783b */ /* 0x000e640000004200 */
        /* <DEDUP_REMOVED lines=30> */
[C---:B-1----:R-:W-:Y:S03]  /*aff0*/  HMMA.16816.F32.BF16 R72, R68.reuse, R4, R44 ;  /* 0x000000044448723c */ /* 0x042fe6000004182c */
[----:B------:R-:W-:Y:S05]  /*b000*/  MOV R119, R0 ;  /* 0x0000000000777202 */ /* 0x000fea0000000f00 */
[----:B------:R-:W-:Y:S01]  /*b010*/  HMMA.16816.F32.BF16 R68, R68, R6, R48 ;  /* 0x000000064444723c */ /* 0x000fe20000041830 */
[----:B------:R-:W-:Y:S08]  /*b020*/  @!UPT UIADD3 URZ, UPT, UPT, URZ, URZ, URZ ;  /* 0x000000fffffff290 */ /* 0x000ff0000fffe0ff */
[----:B------:R-:W-:Y:S11]  /*b030*/  @P0 BRA `(.L_x_725) ;  /* 0xffffffbc006c0947 */ /* 0x000ff6000383ffff */
.L_x_718:
        /* <DEDUP_REMOVED lines=12> */
.L_x_737:
        /* <DEDUP_REMOVED lines=149> */
.L_x_728:
[----:B------:R-:W-:Y:S05]  /*ba50*/  BSYNC.RECONVERGENT B0 ;  /* 0x0000000000007941 */ /* 0x000fea0003800200 */
.L_x_727:
        /* <DEDUP_REMOVED lines=27> */
.L_x_730:
[----:B------:R-:W-:Y:S05]  /*bc10*/  BSYNC.RECONVERGENT B0 ;  /* 0x0000000000007941 */ /* 0x000fea0003800200 */
.L_x_729:
        /* <DEDUP_REMOVED lines=31> */
.L_x_732:
[----:B------:R-:W-:Y:S05]  /*be10*/  BSYNC.RECONVERGENT B0 ;  /* 0x0000000000007941 */ /* 0x000fea0003800200 */
.L_x_731:
[----:B------:R-:W-:-:S04]  /*be20*/  MOV R181, 0x0 ;  /* 0x0000000000b57802 */ /* 0x000fc80000000f00 */
[----:B-12345:R-:W-:Y:S05]  /*be30*/  @P0 RET.REL.NODEC R180 `(_ZN5flash24flash_fwd_splitkv_kernelI23Flash_fwd_kernel_traitsILi96ELi64ELi128ELi4ELb0ELb0EN7cutlass10bfloat16_tE19Flash_kernel_traitsILi96ELi64ELi128ELi4ES3_EELb0ELb0ELb0ELb0ELb0ELb1ELb0ELb0EEEvNS_16Flash_fwd_paramsE) ;  /* 0xffffff40b4700950 */ /* 0x03efea0003c3ffff */
        /* <DEDUP_REMOVED lines=14> */
[----:B-1----:R-:W-:Y:S05]  /*bf20*/  @P0 RET.REL.NODEC R180 `(_ZN5flash24flash_fwd_splitkv_kernelI23Flash_fwd_kernel_traitsILi96ELi64ELi128ELi4ELb0ELb0EN7cutlass10bfloat16_tE19Flash_kernel_traitsILi96ELi64ELi128ELi4ES3_EELb0ELb0ELb0ELb0ELb0ELb1ELb0ELb0EEEvNS_16Flash_fwd_paramsE) ;  /* 0xffffff40b4340950 */ /* 0x002fea0003c3ffff */
[----:B------:R-:W-:Y:S01]  /*bf30*/  MOV R181, 0x0 ;  /* 0x0000000000b57802 */ /* 0x000fe20000000f00 */
[----:B------:R1:W-:Y:S03]  /*bf40*/  ST.E.128 desc[UR4][R2.64+0x80], R28 ;  /* 0x0000801c02007985 */ /* 0x0003e6000c101d04 */
[----:B-1----:R-:W-:Y:S05]  /*bf50*/  RET.REL.NODEC R180 `(_ZN5flash24flash_fwd_splitkv_kernelI23Flash_fwd_kernel_traitsILi96ELi64ELi128ELi4ELb0ELb0EN7cutlass10bfloat16_tE19Flash_kernel_traitsILi96ELi64ELi128ELi4ES3_EELb0ELb0ELb0ELb0ELb0ELb1ELb0ELb0EEEvNS_16Flash_fwd_paramsE) ;  /* 0xffffff40b4287950 */ /* 0x002fea0003c3ffff */
.L_x_726:
[----:B------:R-:W-:Y:S01]  /*bf60*/  MOV R5, 0x2 ;  /* 0x0000000200057802 */ /* 0x000fe20000000f00 */
[----:B------:R-:W-:Y:S01]  /*bf70*/  IMAD.MOV.U32 R4, RZ, RZ, 0x1f ;  /* 0x0000001fff047424 */ /* 0x000fe200078e00ff */
[----:B------:R-:W-:-:S07]  /*bf80*/  MOV R6, 0xffffffff ;  /* 0xffffffff00067802 */ /* 0x000fce0000000f00 */
[----:B-12--5:R-:W-:Y:S05]  /*bf90*/  WARPSYNC.COLLECTIVE R6, `(.L_x_733) ;  /* 0x0000000006087348 */ /* 0x026fea0003c00000 */
[----:B------:R3:W4:Y:S02]  /*bfa0*/  SHFL.BFLY P0, R12, R197, R5, R4 ;  /* 0x0c000005c50c7389 */ /* 0x0007240000000004 */
[----:B-12345:R-:W-:Y:S05]  /*bfb0*/  ENDCOLLECTIVE ;  /* 0x000000000000791b */ /* 0x03efea0003800000 */
.L_x_733:
[----:B------:R-:W-:Y:S02]  /*bfc0*/  IMAD.MOV.U32 R8, RZ, RZ, R12 ;  /* 0x000000ffff087224 */ /* 0x000fe400078e000c */
[----:B------:R-:W-:Y:S02]  /*bfd0*/  IMAD.MOV.U32 R5, RZ, RZ, 0x1 ;  /* 0x00000001ff057424 */ /* 0x000fe400078e00ff */
[----:B------:R-:W-:-:S05]  /*bfe0*/  FADD.FTZ R11, R8, R197 ;  /* 0x000000c5080b7221 */ /* 0x000fca0000010000 */
[----:B------:R-:W-:-:S07]  /*bff0*/  MOV R197, R11 ;  /* 0x0000000b00c57202 */ /* 0x000fce0000000f00 */
[----:B------:R-:W-:Y:S05]  /*c000*/  WARPSYNC.COLLECTIVE R6, `(.L_x_734) ;  /* 0x0000000006087348 */ /* 0x000fea0003c00000 */
[----:B------:R1:W2:Y:S02]  /*c010*/  SHFL.BFLY P0, R12, R197, R5, R4 ;  /* 0x0c000005c50c7389 */ /* 0x0002a40000000004 */
[----:B-12---:R-:W-:Y:S05]  /*c020*/  ENDCOLLECTIVE ;  /* 0x000000000000791b */ /* 0x006fea0003800000 */
.L_x_734:
[----:B------:R-:W-:Y:S01]  /*c030*/  MOV R197, R196 ;  /* 0x000000c400c57202 */ /* 0x000fe20000000f00 */
[----:B------:R-:W-:Y:S01]  /*c040*/  IMAD.MOV.U32 R5, RZ, RZ, 0x2 ;  /* 0x00000002ff057424 */ /* 0x000fe200078e00ff */
[----:B------:R-:W-:-:S07]  /*c050*/  MOV R8, R12 ;  /* 0x0000000c00087202 */ /* 0x000fce0000000f00 */
[----:B------:R-:W-:Y:S05]  /*c060*/  WARPSYNC.COLLECTIVE R6, `(.L_x_735) ;  /* 0x0000000006087348 */ /* 0x000fea0003c00000 */
[----:B------:R1:W2:Y:S02]  /*c070*/  SHFL.BFLY P0, R12, R197, R5, R4 ;  /* 0x0c000005c50c7389 */ /* 0x0002a40000000004 */
[----:B-12---:R-:W-:Y:S05]  /*c080*/  ENDCOLLECTIVE ;  /* 0x000000000000791b */ /* 0x006fea0003800000 */
.L_x_735:
[----:B------:R-:W-:Y:S01]  /*c090*/  FADD.FTZ R8, R11, R8 ;  /* 0x000000080b087221 */ /* 0x000fe20000010000 */
[----:B------:R-:W-:Y:S01]  /*c0a0*/  FADD.FTZ R10, R12, R196 ;  /* 0x000000c40c0a7221 */ /* 0x000fe20000010000 */
[----:B------:R-:W-:-:S04]  /*c0b0*/  MOV R5, 0x1 ;  /* 0x0000000100057802 */ /* 0x000fc80000000f00 */
[----:B------:R-:W-:-:S07]  /*c0c0*/  MOV R197, R10 ;  /* 0x0000000a00c57202 */ /* 0x000fce0000000f00 */
[----:B------:R-:W-:Y:S05]  /*c0d0*/  WARPSYNC.COLLECTIVE R6, `(.L_x_736) ;  /* 0x0000000006087348 */ /* 0x000fea0003c00000 */
[----:B------:R1:W2:Y:S02]  /*c0e0*/  SHFL.BFLY P0, R12, R197, R5, R4 ;  /* 0x0c000005c50c7389 */ /* 0x0002a40000000004 */
[----:B-12---:R-:W-:Y:S05]  /*c0f0*/  ENDCOLLECTIVE ;  /* 0x000000000000791b */ /* 0x006fea0003800000 */
.L_x_736:
[----:B------:R-:W-:Y:S05]  /*c100*/  BRA `(.L_x_737) ;  /* 0xffffffec00fc7947 */ /* 0x000fea000383ffff */
.L_x_738:
        /* <DEDUP_REMOVED lines=15> */
.L_x_11597:


//--------------------- .text._ZN5flash24flash_fwd_splitkv_kernelI23Flash_fwd_kernel_traitsILi96ELi64ELi128ELi4ELb0ELb0EN7cutlass10bfloat16_tE19Flash_kernel_traitsILi96ELi64ELi128ELi4ES3_EELb0ELb0ELb0ELb0ELb0ELb0ELb0ELb1EEEvNS_16Flash_fwd_paramsE --------------------------
	.section	.text._ZN5flash24flash_fwd_splitkv_kernelI23Flash_fwd_kernel_traitsILi96ELi64ELi128ELi4ELb0ELb0EN7cutlass10bfloat16_tE19Flash_kernel_traitsILi96ELi64ELi128ELi4ES3_EELb0ELb0ELb0ELb0ELb0ELb0ELb0ELb1EEEvNS_16Flash_fwd_paramsE,"ax",@progbits
	.align	128
        .global         _ZN5flash24flash_fwd_splitkv_kernelI23Flash_fwd_kernel_traitsILi96ELi64ELi128ELi4ELb0ELb0EN7cutlass10bfloat16_tE19Flash_kernel_traitsILi96ELi64ELi128ELi4ES3_EELb0ELb0ELb0ELb0ELb0ELb0ELb0ELb1EEEvNS_16Flash_fwd_paramsE
        .type           _ZN5flash24flash_fwd_splitkv_kernelI23Flash_fwd_kernel_traitsILi96ELi64ELi128ELi4ELb0ELb0EN7cutlass10bfloat16_tE19Flash_kernel_traitsILi96ELi64ELi128ELi4ES3_EELb0ELb0ELb0ELb0ELb0ELb0ELb0ELb1EEEvNS_16Flash_fwd_paramsE,@function
        .size           _ZN5flash24flash_fwd_splitkv_kernelI23Flash_fwd_kernel_traitsILi96ELi64ELi128ELi4ELb0ELb0EN7cutlass10bfloat16_tE19Flash_kernel_traitsILi96ELi64ELi128ELi4ES3_EELb0ELb0ELb0ELb0ELb0ELb0ELb0ELb1EEEvNS_16Flash_fwd_paramsE,(.L_x_11598 - _ZN5flash24flash_fwd_splitkv_kernelI23Flash_fwd_kernel_traitsILi96ELi64ELi128ELi4ELb0ELb0EN7cutlass10bfloat16_tE19Flash_kernel_traitsILi96ELi64ELi128ELi4ES3_EELb0ELb0ELb0ELb0ELb0ELb0ELb0ELb1EEEvNS_16Flash_fwd_paramsE)
        .other          _ZN5flash24flash_fwd_splitkv_kernelI23Flash_fwd_kernel_traitsILi96ELi64ELi128ELi4ELb0ELb0EN7cutlass10bfloat16_tE19Flash_kernel_traitsILi96ELi64ELi128ELi4ES3_EELb0ELb0ELb0ELb0ELb0ELb0ELb0ELb1EEEvNS_16Flash_fwd_paramsE,@"STO_CUDA_ENTRY STV_DEFAULT"
_ZN5flash24flash_fwd_splitkv_kernelI23Flash_fwd_kernel_traitsILi96ELi64ELi128ELi4ELb0ELb0EN7cutlass10bfloat16_tE19Flash_kernel_traitsILi96ELi64ELi128ELi4ES3_EELb0ELb0ELb0ELb0ELb0ELb0ELb0ELb1EEEvNS_16Flash_fwd_paramsE:
.text._ZN5flash24flash_fwd_splitkv_kernelI23Flash_fwd_kernel_traitsILi96ELi64ELi128ELi4ELb0ELb0EN7cutlass10bfloat16_tE19Flash_kernel_traitsILi96ELi64ELi128ELi4ES3_EELb0ELb0ELb0ELb0ELb0ELb0ELb0ELb1EEEvNS_16Flash_fwd_paramsE:
[----:B------:R-:W-:Y:S01]  /*0000*/  LDC R1, c[0x0][0x37c] ;  /* 0x0000df00ff017b82 */ /* 0x000fe20000000800 */
[----:B------:R-:W1:Y:S07]  /*0010*/  S2R R17, SR_CTAID.X ;  /* 0x0000000000117919 */ /* 0x000e6e0000002500 */
[----:B------:R-:W2:Y:S01]  /*0020*/  LDC.64 R120, c[0x0][0x348] ;  /* 0x0000d200ff787b82 */ /* 0x000ea20000000a00 */
[----:B------:R-:W-:Y:S01]  /*0030*/  BSSY.RECONVERGENT B4, `(.L_x_739) ;  /* 0x0000005000047945 */ /* 0x000fe20003800200 */
[----:B------:R-:W-:Y:S01]  /*0040*/  MOV R166, 0x80 ;  /* 0x0000008000a67802 */ /* 0x000fe20000000f00 */
[----:B------:R-:W3:Y:S01]  /*0050*/  S2R R168, SR_CTAID.Y ;  /* 0x0000000000a87919 */ /* 0x000ee20000002600 */
[----:B------:R-:W4:Y:S05]  /*0060*/  S2R R167, SR_CTAID.Z ;  /* 0x0000000000a77919 */ /* 0x000f2a0000002700 */
[----:B-1234-:R-:W-:Y:S05]  /*0070*/  CALL.REL.NOINC `($_ZN5flash24flash_fwd_splitkv_kernelI23Flash_fwd_kernel_traitsILi96ELi64ELi128ELi4ELb0ELb0EN7cutlass10bfloat16_tE19Flash_kernel_traitsILi96ELi64ELi128ELi4ES3_EELb0ELb0ELb0ELb0ELb0ELb0ELb0ELb1EEEvNS_16Flash_fwd_paramsE$_ZN5flash30compute_attn_1rowblock_splitkvI23Flash_fwd_kernel_traitsILi96ELi64ELi128ELi4ELb0ELb0EN7cutlass10bfloat16_tE19Flash_kernel_traitsILi96ELi64ELi128ELi4ES3_EELb0ELb0ELb0ELb0ELb0ELb0ELb0ELb1ENS_16Flash_fwd_paramsEEEvRKT8_iiiii) ;  /* 0x0000000000087944 */ /* 0x01efea0003c00000 */
[----:B------:R-:W-:Y:S05]  /*0080*/  BSYNC.RECONVERGENT B4 ;  /* 0x0000000000047941 */ /* 0x000fea0003800200 */
.L_x_739:
[----:B------:R-:W-:Y:S05]  /*0090*/  EXIT ;  /* 0x000000000000794d */ /* 0x000fea0003800000 */
        .type           $_ZN5flash24flash_fwd_splitkv_kernelI23Flash_fwd_kernel_traitsILi96ELi64ELi128ELi4ELb0ELb0EN7cutlass10bfloat16_tE19Flash_kernel_traitsILi96ELi64ELi128ELi4ES3_EELb0ELb0ELb0ELb0ELb0ELb0ELb0ELb1EEEvNS_16Flash_fwd_paramsE$_ZN5flash30compute_attn_1rowblock_splitkvI23Flash_fwd_kernel_traitsILi96ELi64ELi128ELi4ELb0ELb0EN7cutlass10bfloat16_tE19Flash_kernel_traitsILi96ELi64ELi128ELi4ES3_EELb0ELb0ELb0ELb0ELb0ELb0ELb0ELb1ENS_16Flash_fwd_paramsEEEvRKT8_iiiii,@function
        .size           $_ZN5flash24flash_fwd_splitkv_kernelI23Flash_fwd_kernel_traitsILi96ELi64ELi128ELi4ELb0ELb0EN7cutlass10bfloat16_tE19Flash_kernel_traitsILi96ELi64ELi128ELi4ES3_EELb0ELb0ELb0ELb0ELb0ELb0ELb0ELb1EEEvNS_16Flash_fwd_paramsE$_ZN5flash30compute_attn_1rowblock_splitkvI23Flash_fwd_kernel_traitsILi96ELi64ELi128ELi4ELb0ELb0EN7cutlass10bfloat16_tE19Flash_kernel_traitsILi96ELi64ELi128ELi4ES3_EELb0ELb0ELb0ELb0ELb0ELb0ELb0ELb1ENS_16Flash_fwd_paramsEEEvRKT8_iiiii,(.L_x_11598 - $_ZN5flash24flash_fwd_splitkv_kernelI23Flash_fwd_kernel_traitsILi96ELi64ELi128ELi4ELb0ELb0EN7cutlass10bfloat16_tE19Flash_kernel_traitsILi96ELi64ELi128ELi4ES3_EELb0ELb0ELb0ELb0ELb0ELb0ELb0ELb1EEEvNS_16Flash_fwd_paramsE$_ZN5flash30compute_attn_1rowblock_splitkvI23Flash_fwd_kernel_traitsILi96ELi64ELi128ELi4ELb0ELb0EN7cutlass10bfloat16_tE19Flash_kernel_traitsILi96ELi64ELi128ELi4ES3_EELb0ELb0ELb0ELb0ELb0ELb0ELb0ELb1ENS_16Flash_fwd_paramsEEEvRKT8_iiiii)
$_ZN5flash24flash_fwd_splitkv_kernelI23Flash_fwd_kernel_traitsILi96ELi64ELi128ELi4ELb0ELb0EN7cutlass10bfloat16_tE19Flash_kernel_traitsILi96ELi64ELi128ELi4ES3_EELb0ELb0ELb0ELb0ELb0ELb0ELb0ELb1EEEvNS_16Flash_fwd_paramsE$_ZN5flash30compute_attn_1rowblock_splitkvI23Flash_fwd_kernel_traitsILi96ELi64ELi128ELi4ELb0ELb0EN7cutlass10bfloat16_tE19Flash_kernel_traitsILi96ELi64ELi128ELi4ES3_EELb0ELb0ELb0ELb0ELb0ELb0ELb0ELb1ENS_16Flash_fwd_paramsEEEvRKT8_iiiii:
[----:B------:R-:W1:Y:S02]  /*00a0*/  LDCU.64 UR4, c[0x0][0x358] ;  /* 0x00006b00ff0477ac */ /* 0x000e640008000a00 */
[----:B-1----:R-:W2:Y:S04]  /*00b0*/  LD.E.64 R12, desc[UR4][R120.64+0xe0] ;  /* 0x0000e004780c7980 */ /* 0x002ea8000c101b00 */
[----:B------:R-:W3:Y:S04]  /*00c0*/  LD.E.64 R8, desc[UR4][R120.64+0xe8] ;  /* 0x0000e80478087980 */ /* 0x000ee8000c101b00 */
[----:B------:R-:W4:Y:S01]  /*00d0*/  LD.E.64 R4, desc[UR4][R120.64+0xf0] ;  /* 0x0000f00478047980 */ /* 0x000f22000c101b00 */
[----:B------:R-:W-:Y:S01]  /*00e0*/  IMAD.SHL.U32 R2, R168, 0x4, RZ ;  /* 0x00000004a8027824 */ /* 0x000fe200078e00ff */
[----:B------:R-:W-:-:S02]  /*00f0*/  SHF.R.U32.HI R0, RZ, 0x1e, R168 ;  /* 0x0000001eff007819 */ /* 0x000fc400000116a8 */
[----:B------:R-:W4:Y:S01]  /*0100*/  LD.E.64 R6, desc[UR4][R120.64+0xf8] ;  /* 0x0000f80478067980 */ /* 0x000f22000c101b00 */
[----:B------:R-:W-:Y:S02]  /*0110*/  IMAD.MOV.U32 R10, RZ, RZ, RZ ;  /* 0x000000ffff0a7224 */ /* 0x000fe400078e00ff */
[----:B------:R-:W-:Y:S01]  /*0120*/  IMAD.MOV.U32 R172, RZ, RZ, -0x1 ;  /* 0xffffffffffac7424 */ /* 0x000fe200078e00ff */
[C---:B--2---:R-:W-:Y:S02]  /*0130*/  ISETP.NE.U32.AND P5, PT, R12.reuse, RZ, PT ;  /* 0x000000ff0c00720c */ /* 0x044fe40003fa5070 */
[----:B------:R-:W-:Y:S02]  /*0140*/  ISETP.NE.U32.AND P1, PT, R12, RZ, PT ;  /* 0x000000ff0c00720c */ /* 0x000fe40003f25070 */
[----:B---3--:R-:W-:Y:S02]  /*0150*/  ISETP.NE.U32.AND P3, PT, R8, RZ, PT ;  /* 0x000000ff0800720c */ /* 0x008fe40003f65070 */
[----:B------:R-:W-:-:S02]  /*0160*/  ISETP.NE.AND.EX P5, PT, R13, RZ, PT, P5 ;  /* 0x000000ff0d00720c */ /* 0x000fc40003fa5350 */
[C---:B----4-:R-:W-:Y:S02]  /*0170*/  ISETP.NE.U32.AND P4, PT, R4.reuse, RZ, PT ;  /* 0x000000ff0400720c */ /* 0x050fe40003f85070 */
[----:B------:R-:W-:Y:S02]  /*0180*/  ISETP.NE.AND.EX P3, PT, R9, RZ, PT, P3 ;  /* 0x000000ff0900720c */ /* 0x000fe40003f65330 */
[----:B------:R-:W-:Y:S02]  /*0190*/  ISETP.NE.AND.EX P4, PT, R5, RZ, PT, P4 ;  /* 0x000000ff0500720c */ /* 0x000fe40003f85340 */
[----:B------:R-:W-:Y:S02]  /*01a0*/  IADD3 R32, P0, PT, R4, R2, RZ ;  /* 0x0000000204207210 */ /* 0x000fe40007f1e0ff */
[----:B------:R-:W-:Y:S01]  /*01b0*/  ISETP.NE.AND.EX P1, PT, R13, RZ, PT, P1 ;  /* 0x000000ff0d00720c */ /* 0x000fe20003f25310 */
[----:B------:R-:W-:Y:S02]  /*01c0*/  IMAD.WIDE.U32 R12, R168, 0x4, R12 ;  /* 0x00000004a80c7825 */ /* 0x000fe400078e000c */
[----:B------:R1:W5:Y:S02]  /*01d0*/  @!P5 LD.E R175, desc[UR4][R120.64+0xb4] ;  /* 0x0000b40478afd980 */ /* 0x000364000c101900 */
[----:B------:R-:W-:-:S02]  /*01e0*/  IMAD.X R33, R5, 0x1, R0, P0 ;  /* 0x0000000105217824 */ /* 0x000fc400000e0600 */
[----:B------:R1:W5:Y:S04]  /*01f0*/  @P5 LD.E R5, desc[UR4][R12.64+0x4] ;  /* 0x000004040c055980 */ /* 0x000368000c101900 */
[----:B------:R1:W5:Y:S04]  /*0200*/  @!P3 LD.E R3, desc[UR4][R120.64+0xb8] ;  /* 0x0000b8047803b980 */ /* 0x000368000c101900 */
[----:B------:R1:W5:Y:S01]  /*0210*/  @P4 LD.E R10, desc[UR4][R32.64] ;  /* 0x00000004200a4980 */ /* 0x000362000c101900 */
[C---:B------:R-:W-:Y:S01]  /*0220*/  ISETP.NE.U32.AND P2, PT, R8.reuse, RZ, PT ;  /* 0x000000ff0800720c */ /* 0x040fe20003f45070 */
[----:B------:R-:W2:Y:S03]  /*0230*/  S2R R60, SR_TID.X ;  /* 0x00000000003c7919 */ /* 0x000ea60000002100 */
[----:B------:R-:W-:Y:S01]  /*0240*/  ISETP.NE.AND.EX P2, PT, R9, RZ, PT, P2 ;  /* 0x000000ff0900720c */ /* 0x000fe20003f45320 */
[----:B------:R1:W5:Y:S01]  /*0250*/  @P1 LD.E R172, desc[UR4][R12.64] ;  /* 0x000000040cac1980 */ /* 0x000362000c101900 */
[----:B------:R-:W-:Y:S01]  /*0260*/  IADD3 R8, P1, PT, R8, R2, RZ ;  /* 0x0000000208087210 */ /* 0x000fe20007f3e0ff */
[----:B------:R-:W-:Y:S01]  /*0270*/  BSSY.RECONVERGENT B0, `(.L_x_740) ;  /* 0x000000a000007945 */ /* 0x000fe20003800200 */
[----:B------:R-:W-:Y:S01]  /*0280*/  ISETP.NE.U32.AND P0, PT, R6, RZ, PT ;  /* 0x000000ff0600720c */ /* 0x000fe20003f05070 */
[----:B------:R-:W-:-:S02]  /*0290*/  IMAD.MOV.U32 R11, RZ, RZ, -0x1 ;  /* 0xffffffffff0b7424 */ /* 0x000fc400078e00ff */
[----:B------:R-:W-:Y:S01]  /*02a0*/  IMAD.X R9, R9, 0x1, R0, P1 ;  /* 0x0000000109097824 */ /* 0x000fe200008e0600 */
[----:B------:R-:W-:-:S05]  /*02b0*/  ISETP.NE.AND.EX P0, PT, R7, RZ, PT, P0 ;  /* 0x000000ff0700720c */ /* 0x000fca0003f05300 */
[----:B------:R-:W-:Y:S08]  /*02c0*/  @!P2 BRA `(.L_x_741) ;  /* 0x000000000010a947 */ /* 0x000ff00003800000 */
[----:B------:R-:W3:Y:S02]  /*02d0*/  LD.E.U8 R4, desc[UR4][R120.64+0x1b2] ;  /* 0x0001b20478047980 */ /* 0x000ee4000c101100 */
[----:B---3--:R-:W-:-:S13]  /*02e0*/  ISETP.NE.AND P1, PT, R4, RZ, PT ;  /* 0x000000ff0400720c */ /* 0x008fda0003f25270 */
[----:B------:R-:W-:Y:S05]  /*02f0*/  @!P1 BRA `(.L_x_741) ;  /* 0x0000000000049947 */ /* 0x000fea0003800000 */
[----:B------:R3:W5:Y:S02]  /*0300*/  LD.E R11, desc[UR4][R8.64] ;  /* 0x00000004080b7980 */ /* 0x000764000c101900 */
.L_x_741:
[----:B------:R-:W-:Y:S05]  /*0310*/  BSYNC.RECONVERGENT B0 ;  /* 0x0000000000007941 */ /* 0x000fea0003800200 */
.L_x_740:
[----:B------:R-:W-:Y:S04]  /*0320*/  BSSY.RECONVERGENT B0, `(.L_x_742) ;  /* 0x0000007000007945 */ /* 0x000fe80003800200 */
[----:B------:R-:W-:Y:S05]  /*0330*/  @!P3 BRA `(.L_x_743) ;  /* 0x000000000014b947 */ /* 0x000fea0003800000 */
[----:B-----5:R-:W4:Y:S02]  /*0340*/  LD.E.U8 R3, desc[UR4][R120.64+0x1b2] ;  /* 0x0001b20478037980 */ /* 0x020f24000c101100 */
[----:B----4-:R-:W-:-:S13]  /*0350*/  ISETP.NE.AND P1, PT, R3, RZ, PT ;  /* 0x000000ff0300720c */ /* 0x010fda0003f25270 */
[----:B------:R-:W4:Y:S02]  /*0360*/  @P1 LD.E R4, desc[UR4][R8.64+0x4] ;  /* 0x0000040408041980 */ /* 0x000f24000c101900 */
[----:B----4-:R-:W-:-:S06]  /*0370*/  @P1 IADD3 R3, PT, PT, R4, -R11, RZ ;  /* 0x8000000b04031210 */ /* 0x010fcc0007ffe0ff */
[----:B------:R4:W5:Y:S02]  /*0380*/  @!P1 LD.E R3, desc[UR4][R8.64] ;  /* 0x0000000408039980 */ /* 0x000964000c101900 */
.L_x_743:
[----:B------:R-:W-:Y:S05]  /*0390*/  BSYNC.RECONVERGENT B0 ;  /* 0x0000000000007941 */ /* 0x000fea0003800200 */
.L_x_742:
[----:B------:R-:W-:Y:S01]  /*03a0*/  BSSY.RECONVERGENT B1, `(.L_x_744) ;  /* 0x0000012000017945 */ /* 0x000fe20003800200 */
[----:B-----5:R-:W-:Y:S02]  /*03b0*/  @P5 IADD3 R175, PT, PT, -R172, R5, RZ ;  /* 0x00000005acaf5210 */ /* 0x020fe40007ffe1ff */
[----:B------:R-:W-:Y:S01]  /*03c0*/  IADD3 R72, PT, PT, R3, -R10, RZ ;  /* 0x8000000a03487210 */ /* 0x000fe20007ffe0ff */
[----:B------:R-:W-:Y:S06]  /*03d0*/  @!P0 BRA `(.L_x_745) ;  /* 0x0000000000148947 */ /* 0x000fec0003800000 */
[----:B------:R-:W-:-:S05]  /*03e0*/  IADD3 R4, P0, PT, R6, R2, RZ ;  /* 0x0000000206047210 */ /* 0x000fca0007f1e0ff */
[----:B------:R-:W-:-:S05]  /*03f0*/  IMAD.X R5, R7, 0x1, R0, P0 ;  /* 0x0000000107057824 */ /* 0x000fca00000e0600 */
[----:B------:R-:W5:Y:S02]  /*0400*/  LD.E R3, desc[UR4][R4.64] ;  /* 0x0000000404037980 */ /* 0x000f64000c101900 */
[----:B-----5:R-:W-:Y:S01]  /*0410*/  IADD3 R64, PT, PT, R3, -R10, RZ ;  /* 0x8000000a03407210 */ /* 0x020fe20007ffe0ff */
[----:B------:R-:W-:Y:S05]  /*0420*/  BRA `(.L_x_746) ;  /* 0x0000000000247947 */ /* 0x000fea0003800000 */
.L_x_745:
[----:B------:R-:W5:Y:S01]  /*0430*/  LD.E.64 R4, desc[UR4][R120.64+0x108] ;  /* 0x0001080478047980 */ /* 0x000f62000c101b00 */
[----:B------:R-:W-:Y:S01]  /*0440*/  BSSY.RECONVERGENT B0, `(.L_x_747) ;  /* 0x0000006000007945 */ /* 0x000fe20003800200 */
[----:B------:R-:W-:Y:S01]  /*0450*/  IMAD.MOV.U32 R3, RZ, RZ, RZ ;  /* 0x000000ffff037224 */ /* 0x000fe200078e00ff */
[----:B-----5:R-:W-:-:S04]  /*0460*/  ISETP.NE.U32.AND P0, PT, R4, RZ, PT ;  /* 0x000000ff0400720c */ /* 0x020fc80003f05070 */
[----:B------:R-:W-:-:S13]  /*0470*/  ISETP.NE.AND.EX P0, PT, R5, RZ, PT, P0 ;  /* 0x000000ff0500720c */ /* 0x000fda0003f05300 */
[----:B------:R-:W-:Y:S05]  /*0480*/  @!P0 BRA `(.L_x_748) ;  /* 0x0000000000048947 */ /* 0x000fea0003800000 */
[----:B------:R1:W5:Y:S02]  /*0490*/  LD.E R3, desc[UR4][R120.64+0xbc] ;  /* 0x0000bc0478037980 */ /* 0x000364000c101900 */
.L_x_748:
[----:B------:R-:W-:Y:S05]  /*04a0*/  BSYNC.RECONVERGENT B0 ;  /* 0x0000000000007941 */ /* 0x000fea0003800200 */
.L_x_747:
[----:B-----5:R-:W-:Y:S02]  /*04b0*/  IADD3 R64, PT, PT, R72, R3, RZ ;  /* 0x0000000348407210 */ /* 0x020fe40007ffe0ff */
.L_x_746:
[----:B------:R-:W-:Y:S05]  /*04c0*/  BSYNC.RECONVERGENT B1 ;  /* 0x0000000000017941 */ /* 0x000fea0003800200 */
.L_x_744:
[----:B------:R-:W-:Y:S01]  /*04d0*/  IMAD.SHL.U32 R170, R17, 0x40, RZ ;  /* 0x0000004011aa7824 */ /* 0x000fe200078e00ff */
[----:B------:R-:W-:Y:S01]  /*04e0*/  MOV R4, R166 ;  /* 0x000000a600047202 */ /* 0x000fe20000000f00 */
[----:B------:R-:W-:-:S03]  /*04f0*/  IMAD.MOV.U32 R5, RZ, RZ, 0x0 ;  /* 0x00000000ff057424 */ /* 0x000fc600078e00ff */
[----:B------:R-:W-:-:S13]  /*0500*/  ISETP.GT.AND P0, PT, R175, R170, PT ;  /* 0x000000aaaf00720c */ /* 0x000fda0003f04270 */
[----:B-1234-:R-:W-:Y:S05]  /*0510*/  @!P0 RET.REL.NODEC R4 `(_ZN5flash24flash_fwd_splitkv_kernelI23Flash_fwd_kernel_traitsILi96ELi64ELi128ELi4ELb0ELb0EN7cutlass10bfloat16_tE19Flash_kernel_traitsILi96ELi64ELi128ELi4ES3_EELb0ELb0ELb0ELb0ELb0ELb0ELb0ELb1EEEvNS_16Flash_fwd_paramsE) ;  /* 0xfffffff804b88950 */ /* 0x01efea0003c3ffff */
        /* <DEDUP_REMOVED lines=18> */
[----:B------:R-:W4:Y:S04]  /*0640*/  LD.E.64 R10, desc[UR4][R120.64+0x90] ;  /* 0x00009004780a7980 */ /* 0x000f28000c101b00 */
[----:B------:R1:W5:Y:S04]  /*0650*/  LD.E R0, desc[UR4][R120.64+0xc0] ;  /* 0x0000c00478007980 */ /* 0x000368000c101900 */
[----:B------:R1:W5:Y:S01]  /*0660*/  LD.E.64 R14, desc[UR4][R120.64+0x70] ;  /* 0x00007004780e7980 */ /* 0x000362000c101b00 */
[----:B------:R-:W-:-:S02]  /*0670*/  IMAD.SHL.U32 R6, R60, 0x8, RZ ;  /* 0x000000083c067824 */ /* 0x000fc400078e00ff */
[----:B------:R-:W-:-:S03]  /*0680*/  IMAD.MOV.U32 R19, RZ, RZ, RZ ;  /* 0x000000ffff137224 */ /* 0x000fc600078e00ff */
[----:B------:R-:W-:Y:S02]  /*0690*/  LOP3.LUT R18, R6, 0x18, RZ, 0xc0, !PT ;  /* 0x0000001806127812 */ /* 0x000fe400078ec0ff */
[----:B------:R-:W-:Y:S02]  /*06a0*/  IADD3 R175, PT, PT, -R170, R175, RZ ;  /* 0x000000afaaaf7210 */ /* 0x000fe40007ffe1ff */
[----:B------:R-:W-:Y:S01]  /*06b0*/  ISETP.NE.AND P5, PT, R18, RZ, PT ;  /* 0x000000ff1200720c */ /* 0x000fe20003fa5270 */
[----:B------:R-:W-:Y:S01]  /*06c0*/  BSSY.RECONVERGENT B0, `(.L_x_750) ;  /* 0x000002c000007945 */ /* 0x000fe20003800200 */
[-C--:B--2---:R-:W-:Y:S02]  /*06d0*/  @P0 IMAD R4, R13, R172.reuse, RZ ;  /* 0x000000ac0d040224 */ /* 0x084fe400078e02ff */
[----:B------:R-:W-:-:S04]  /*06e0*/  @P0 IMAD.WIDE.U32 R172, R12, R172, RZ ;  /* 0x000000ac0cac0225 */ /* 0x000fc800078e00ff */
[----:B---3--:R-:W-:Y:S02]  /*06f0*/  IMAD R2, R168, R2, R167 ;  /* 0x00000002a8027224 */ /* 0x008fe400078e02a7 */
[-C--:B----4-:R-:W-:Y:S02]  /*0700*/  @!P0 IMAD R5, R17, R168.reuse, RZ ;  /* 0x000000a811058224 */ /* 0x090fe400078e02ff */
[----:B------:R-:W-:-:S04]  /*0710*/  @!P0 IMAD.WIDE.U32 R16, R16, R168, RZ ;  /* 0x000000a810108225 */ /* 0x000fc800078e00ff */
[----:B------:R-:W-:Y:S02]  /*0720*/  @!P0 IMAD.IADD R5, R17, 0x1, R5 ;  /* 0x0000000111058824 */ /* 0x000fe400078e0205 */
[----:B------:R-:W-:Y:S02]  /*0730*/  @!P0 IMAD.MOV.U32 R6, RZ, RZ, R16 ;  /* 0x000000ffff068224 */ /* 0x000fe400078e0010 */
[----:B------:R-:W-:-:S04]  /*0740*/  IMAD.WIDE.U32 R16, R170, R12, R18 ;  /* 0x0000000caa107225 */ /* 0x000fc800078e0012 */
[----:B------:R-:W-:Y:S02]  /*0750*/  @P0 IMAD.MOV.U32 R6, RZ, RZ, R172 ;  /* 0x000000ffff060224 */ /* 0x000fe400078e00ac */
[----:B------:R-:W-:Y:S01]  /*0760*/  IMAD R2, R3, R2, R170 ;  /* 0x0000000203027224 */ /* 0x000fe200078e02aa */
[----:B------:R-:W-:Y:S01]  /*0770*/  SHF.R.U32.HI R3, RZ, 0x2, R60 ;  /* 0x00000002ff037819 */ /* 0x000fe2000001163c */
[----:B------:R-:W-:Y:S01]  /*0780*/  IMAD R170, R13, R170, RZ ;  /* 0x000000aa0daa7224 */ /* 0x000fe200078e02ff */
[----:B------:R-:W-:Y:S02]  /*0790*/  @P0 IADD3 R5, PT, PT, R173, R4, RZ ;  /* 0x00000004ad050210 */ /* 0x000fe40007ffe0ff */
[----:B------:R-:W-:Y:S02]  /*07a0*/  IADD3 R6, P0, PT, R6, R16, RZ ;  /* 0x0000001006067210 */ /* 0x000fe40007f1e0ff */
[CC--:B------:R-:W-:Y:S01]  /*07b0*/  ISETP.GE.AND P2, PT, R3.reuse, R175.reuse, PT ;  /* 0x000000af0300720c */ /* 0x0c0fe20003f46270 */
[C---:B------:R-:W-:Y:S01]  /*07c0*/  VIADD R4, R3.reuse, 0x20 ;  /* 0x0000002003047836 */ /* 0x040fe20000000000 */
[----:B------:R-:W-:-:S02]  /*07d0*/  ISETP.GE.OR P6, PT, R3, R175, P5 ;  /* 0x000000af0300720c */ /* 0x000fc40002fc6670 */
[----:B------:R-:W-:Y:S02]  /*07e0*/  IADD3.X R7, PT, PT, R5, R17, R170, P0, !PT ;  /* 0x0000001105077210 */ /* 0x000fe400007fe4aa */
[----:B------:R-:W-:Y:S02]  /*07f0*/  IADD3 R5, P0, PT, R2, R3, RZ ;  /* 0x0000000302057210 */ /* 0x000fe40007f1e0ff */
[CC--:B------:R-:W-:Y:S02]  /*0800*/  ISETP.GE.AND P1, PT, R4.reuse, R175.reuse, PT ;  /* 0x000000af0400720c */ /* 0x0c0fe40003f26270 */
[----:B------:R-:W-:Y:S01]  /*0810*/  ISETP.GE.OR P5, PT, R4, R175, P5 ;  /* 0x000000af0400720c */ /* 0x000fe20002fa6670 */
[----:B------:R-:W-:Y:S01]  /*0820*/  IMAD.WIDE.U32 R16, R167, R10, R6 ;  /* 0x0000000aa7107225 */ /* 0x000fe200078e0006 */
[----:B------:R-:W-:Y:S02]  /*0830*/  LEA.HI.X.SX32 R4, R2, RZ, 0x1, P0 ;  /* 0x000000ff02047211 */ /* 0x000fe400000f0eff */
[----:B------:R-:W-:Y:S01]  /*0840*/  LEA R8, P0, R5, R8, 0x2 ;  /* 0x0000000805087211 */ /* 0x000fe200078010ff */
[----:B------:R-:W-:Y:S01]  /*0850*/  IMAD R2, R11, R167, RZ ;  /* 0x000000a70b027224 */ /* 0x000fe200078e02ff */
[----:B------:R-:W-:-:S02]  /*0860*/  LOP3.LUT R11, R18, 0x20, RZ, 0xfc, !PT ;  /* 0x00000020120b7812 */ /* 0x000fc400078efcff */
[----:B------:R-:W-:Y:S01]  /*0870*/  LEA.HI.X R9, R5, R9, R4, 0x2, P0 ;  /* 0x0000000905097211 */ /* 0x000fe200000f1404 */
[----:B------:R-:W-:Y:S01]  /*0880*/  @!P6 IMAD.MOV.U32 R5, RZ, RZ, 0x7f800000 ;  /* 0x7f800000ff05e424 */ /* 0x000fe200078e00ff */
[----:B------:R-:W-:Y:S02]  /*0890*/  LOP3.LUT R7, R18, 0x40, RZ, 0xfc, !PT ;  /* 0x0000004012077812 */ /* 0x000fe400078efcff */
[----:B------:R-:W-:Y:S01]  /*08a0*/  IADD3 R23, PT, PT, R17, R2, RZ ;  /* 0x0000000211177210 */ /* 0x000fe20007ffe0ff */
[----:B-1----:R-:W-:Y:S06]  /*08b0*/  @P2 BRA `(.L_x_751) ;  /* 0x0000000000302947 */ /* 0x002fec0003800000 */
        /* <DEDUP_REMOVED lines=12> */
.L_x_751:
[----:B------:R-:W-:Y:S05]  /*0980*/  BSYNC.RECONVERGENT B0 ;  /* 0x0000000000007941 */ /* 0x000fea0003800200 */
.L_x_750:
[----:B------:R-:W-:Y:S04]  /*0990*/  BSSY.RECONVERGENT B0, `(.L_x_752) ;  /* 0x0000012000007945 */ /* 0x000fe80003800200 */
[----:B------:R-:W-:Y:S05]  /*09a0*/  @P1 BRA `(.L_x_753) ;  /* 0x0000000000401947 */ /* 0x000fea0003800000 */
[----:B------:R-:W-:Y:S01]  /*09b0*/  IADD3 R17, P0, PT, R3, 0x20, RZ ;  /* 0x0000002003117810 */ /* 0x000fe20007f1e0ff */
[----:B------:R-:W-:Y:S01]  /*09c0*/  IMAD.MOV.U32 R20, RZ, RZ, R16 ;  /* 0x000000ffff147224 */ /* 0x000fe200078e0010 */
[----:B------:R-:W-:Y:S02]  /*09d0*/  MOV R21, R23 ;  /* 0x0000001700157202 */ /* 0x000fe40000000f00 */
[-C--:B-----5:R-:W-:Y:S01]  /*09e0*/  ISETP.GE.AND P2, PT, R18, R0.reuse, PT ;  /* 0x000000001200720c */ /* 0x0a0fe20003f46270 */
[----:B------:R-:W-:Y:S01]  /*09f0*/  IMAD.X R3, RZ, RZ, RZ, P0 ;  /* 0x000000ffff037224 */ /* 0x000fe200000e06ff */
[-C--:B------:R-:W-:Y:S01]  /*0a00*/  ISETP.GE.AND P1, PT, R11, R0.reuse, PT ;  /* 0x000000000b00720c */ /* 0x080fe20003f26270 */
[----:B------:R-:W-:Y:S01]  /*0a10*/  IMAD.WIDE.U32 R20, R12, R17, R20 ;  /* 0x000000110c147225 */ /* 0x000fe200078e0014 */
[----:B------:R-:W-:-:S03]  /*0a20*/  ISETP.GE.AND P0, PT, R7, R0, PT ;  /* 0x000000000700720c */ /* 0x000fc60003f06270 */
        /* <DEDUP_REMOVED lines=8> */
.L_x_753:
[----:B------:R-:W-:Y:S05]  /*0ab0*/  BSYNC.RECONVERGENT B0 ;  /* 0x0000000000007941 */ /* 0x000fea0003800200 */
.L_x_752:
[----:B------:R-:W-:Y:S01]  /*0ac0*/  MOV R167, 0x0 ;  /* 0x0000000000a77802 */ /* 0x000fe20000000f00 */
[----:B------:R1:W-:Y:S03]  /*0ad0*/  @!P6 ST.E desc[UR4][R8.64], R5 ;  /* 0x000000050800e985 */ /* 0x0003e6000c101904 */
[----:B-12--5:R-:W-:Y:S05]  /*0ae0*/  @P5 RET.REL.NODEC R166 `(_ZN5flash24flash_fwd_splitkv_kernelI23Flash_fwd_kernel_traitsILi96ELi64ELi128ELi4ELb0ELb0EN7cutlass10bfloat16_tE19Flash_kernel_traitsILi96ELi64ELi128ELi4ES3_EELb0ELb0ELb0ELb0ELb0ELb0ELb0ELb1EEEvNS_16Flash_fwd_paramsE) ;  /* 0xfffffff4a6445950 */ /* 0x026fea0003c3ffff */
[----:B------:R-:W-:Y:S02]  /*0af0*/  MOV R3, 0x7f800000 ;  /* 0x7f80000000037802 */ /* 0x000fe40000000f00 */
[----:B------:R-:W-:-:S03]  /*0b00*/  MOV R167, 0x0 ;  /* 0x0000000000a77802 */ /* 0x000fc60000000f00 */
[----:B------:R1:W-:Y:S02]  /*0b10*/  ST.E desc[UR4][R8.64+0x80], R3 ;  /* 0x0000800308007985 */ /* 0x0003e4000c101904 */
[----:B-1----:R-:W-:Y:S05]  /*0b20*/  RET.REL.NODEC R166 `(_ZN5flash24flash_fwd_splitkv_kernelI23Flash_fwd_kernel_traitsILi96ELi64ELi128ELi4ELb0ELb0EN7cutlass10bfloat16_tE19Flash_kernel_traitsILi96ELi64ELi128ELi4ES3_EELb0ELb0ELb0ELb0ELb0ELb0ELb0ELb1EEEvNS_16Flash_fwd_paramsE) ;  /* 0xfffffff4a6347950 */ /* 0x002fea0003c3ffff */
.L_x_749:
        /* <DEDUP_REMOVED lines=13> */
[----:B------:R-:W3:Y:S04]  /*0c00*/  LD.E.64 R12, desc[UR4][R120.64+0x168] ;  /* 0x00016804780c7980 */ /* 0x000ee8000c101b00 */
[----:B------:R-:W4:Y:S01]  /*0c10*/  LD.E R8, desc[UR4][R120.64+0x68] ;  /* 0x0000680478087980 */ /* 0x000f22000c101900 */
[----:B------:R-:W-:-:S03]  /*0c20*/  LEA R5, R49, 0xffffff80, 0x7 ;  /* 0xffffff8031057811 */ /* 0x000fc600078e38ff */
[----:B------:R-:W4:Y:S01]  /*0c30*/  LD.E.64 R20, desc[UR4][R120.64+0x20] ;  /* 0x0000200478147980 */ /* 0x000f22000c101b00 */
[----:B-1----:R-:W-:-:S03]  /*0c40*/  IABS R2, R5 ;  /* 0x0000000500027213 */ /* 0x002fc60000000000 */
[----:B------:R-:W4:Y:S04]  /*0c50*/  LD.E.64 R158, desc[UR4][R120.64+0x38] ;  /* 0x00003804789e7980 */ /* 0x000f28000c101b00 */
[----:B------:R-:W4:Y:S04]  /*0c60*/  LD.E.64 R18, desc[UR4][R120.64+0x50] ;  /* 0x0000500478127980 */ /* 0x000f28000c101b00 */
[----:B------:R-:W5:Y:S04]  /*0c70*/  LD.E.64 R24, desc[UR4][R120.64+0x58] ;  /* 0x0000580478187980 */ /* 0x000f68000c101b00 */
[----:B------:R-:W5:Y:S01]  /*0c80*/  LD.E.64 R160, desc[UR4][R120.64+0x40] ;  /* 0x0000400478a07980 */ /* 0x000f62000c101b00 */
        /* <DEDUP_REMOVED lines=10> */
[----:B------:R-:W-:Y:S01]  /*0d30*/  IADD3 R0, PT, PT, RZ, -R0, RZ ;  /* 0x80000000ff007210 */ /* 0x000fe20007ffe0ff */
[----:B------:R-:W2:Y:S04]  /*0d40*/  LD.E.64 R14, desc[UR4][R120.64+0x28] ;  /* 0x00002804780e7980 */ /* 0x000ea8000c101b00 */
[----:B-----5:R-:W-:-:S04]  /*0d50*/  IMAD.HI.U32 R6, R7, R2, RZ ;  /* 0x0000000207067227 */ /* 0x020fc800078e00ff */
[----:B------:R-:W-:-:S05]  /*0d60*/  IMAD R0, R6, R0, R2 ;  /* 0x0000000006007224 */ /* 0x000fca00078e0202 */
[----:B------:R-:W-:-:S13]  /*0d70*/  ISETP.GT.U32.AND P2, PT, R3, R0, PT ;  /* 0x000000000300720c */ /* 0x000fda0003f44070 */
[----:B------:R-:W-:-:S05]  /*0d80*/  @!P2 IMAD.IADD R0, R0, 0x1, -R3 ;  /* 0x000000010000a824 */ /* 0x000fca00078e0a03 */
[----:B------:R-:W-:Y:S02]  /*0d90*/  ISETP.GE.U32.AND P0, PT, R0, R3, PT ;  /* 0x000000030000720c */ /* 0x000fe40003f06070 */
[----:B------:R-:W-:Y:S02]  /*0da0*/  LOP3.LUT R0, R5, R10, RZ, 0x3c, !PT ;  /* 0x0000000a05007212 */ /* 0x000fe400078e3cff */
[----:B------:R-:W-:Y:S02]  /*0db0*/  @!P2 IADD3 R6, PT, PT, R6, 0x1, RZ ;  /* 0x000000010606a810 */ /* 0x000fe40007ffe0ff */
[----:B------:R-:W-:Y:S02]  /*0dc0*/  ISETP.GE.AND P1, PT, R0, RZ, PT ;  /* 0x000000ff0000720c */ /* 0x000fe40003f26270 */
[----:B------:R-:W-:Y:S01]  /*0dd0*/  ISETP.NE.AND P2, PT, R10, RZ, PT ;  /* 0x000000ff0a00720c */ /* 0x000fe20003f45270 */
[-C--:B---3--:R-:W-:Y:S02]  /*0de0*/  IMAD R0, R13, R168.reuse, RZ ;  /* 0x000000a80d007224 */ /* 0x088fe400078e02ff */
[----:B------:R-:W-:-:S04]  /*0df0*/  IMAD.WIDE.U32 R12, R12, R168, RZ ;  /* 0x000000a80c0c7225 */ /* 0x000fc800078e00ff */
[----:B------:R-:W-:Y:S01]  /*0e00*/  @P0 VIADD R6, R6, 0x1 ;  /* 0x0000000106060836 */ /* 0x000fe20000000000 */
[----:B------:R-:W-:Y:S02]  /*0e10*/  IADD3 R177, PT, PT, R13, R0, RZ ;  /* 0x000000000db17210 */ /* 0x000fe40007ffe0ff */
[C---:B------:R-:W-:Y:S01]  /*0e20*/  LEA R176, P0, R12.reuse, R178, 0x2 ;  /* 0x000000b20cb07211 */ /* 0x040fe200078010ff */
[----:B------:R-:W-:Y:S02]  /*0e30*/  @!P1 IMAD.MOV R6, RZ, RZ, -R6 ;  /* 0x000000ffff069224 */ /* 0x000fe400078e0a06 */
[----:B------:R-:W-:Y:S02]  /*0e40*/  @!P2 LOP3.LUT R6, RZ, R10, RZ, 0x33, !PT ;  /* 0x0000000aff06a212 */ /* 0x000fe400078e33ff */
[----:B------:R-:W-:-:S03]  /*0e50*/  LEA.HI.X R177, R12, R179, R177, 0x2, P0 ;  /* 0x000000b30cb17211 */ /* 0x000fc600000f14b1 */
[----:B------:R-:W-:-:S05]  /*0e60*/  IMAD.WIDE R12, R6, 0x4, R176 ;  /* 0x00000004060c7825 */ /* 0x000fca00078e02b0 */
[----:B------:R1:W3:Y:S01]  /*0e70*/  LD.E R2, desc[UR4][R12.64] ;  /* 0x000000040c027980 */ /* 0x0002e2000c101900 */
[----:B----4-:R-:W-:-:S04]  /*0e80*/  IABS R3, R8 ;  /* 0x0000000800037213 */ /* 0x010fc80000000000 */
[----:B------:R-:W4:Y:S08]  /*0e90*/  I2F.RP R9, R3 ;  /* 0x0000000300097306 */ /* 0x000f300000209400 */
[----:B----4-:R-:W4:Y:S02]  /*0ea0*/  MUFU.RCP R4, R9 ;  /* 0x0000000900047308 */ /* 0x010f240000001000 */
[----:B----4-:R-:W-:-:S06]  /*0eb0*/  IADD3 R4, PT, PT, R4, 0xffffffe, RZ ;  /* 0x0ffffffe04047810 */ /* 0x010fcc0007ffe0ff */
[----:B------:R-:W4:Y:S01]  /*0ec0*/  F2I.FTZ.U32.TRUNC.NTZ R23, R4 ;  /* 0x0000000400177305 */ /* 0x000f22000021f000 */
[----:B------:R-:W-:Y:S02]  /*0ed0*/  MOV R22, RZ ;  /* 0x000000ff00167202 */ /* 0x000fe40000000f00 */
[----:B-1----:R-:W-:Y:S01]  /*0ee0*/  IABS R12, R167 ;  /* 0x000000a7000c7213 */ /* 0x002fe20000000000 */
[----:B----4-:R-:W-:-:S04]  /*0ef0*/  IMAD.MOV R0, RZ, RZ, -R23 ;  /* 0x000000ffff007224 */ /* 0x010fc800078e0a17 */
[----:B------:R-:W-:Y:S01]  /*0f00*/  IMAD R7, R0, R3, RZ ;  /* 0x0000000300077224 */ /* 0x000fe200078e02ff */
[----:B------:R-:W-:-:S03]  /*0f10*/  IABS R0, R8 ;  /* 0x0000000800007213 */ /* 0x000fc60000000000 */
[----:B------:R-:W-:-:S04]  /*0f20*/  IMAD.HI.U32 R7, R23, R7, R22 ;  /* 0x0000000717077227 */ /* 0x000fc800078e0016 */
[----:B------:R-:W-:Y:S02]  /*0f30*/  IMAD.MOV R0, RZ, RZ, -R0 ;  /* 0x000000ffff007224 */ /* 0x000fe400078e0a00 */
[----:B------:R-:W-:-:S04]  /*0f40*/  IMAD.HI.U32 R7, R7, R12, RZ ;  /* 0x0000000c07077227 */ /* 0x000fc800078e00ff */
[----:B------:R-:W-:-:S05]  /*0f50*/  IMAD R0, R7, R0, R12 ;  /* 0x0000000007007224 */ /* 0x000fca00078e020c */
[----:B------:R-:W-:Y:S02]  /*0f60*/  ISETP.GT.U32.AND P1, PT, R3, R0, PT ;  /* 0x000000000300720c */ /* 0x000fe40003f24070 */
[----:B------:R-:W-:Y:S01]  /*0f70*/  LOP3.LUT R4, R167, R8, RZ, 0x3c, !PT ;  /* 0x00000008a7047212 */ /* 0x000fe200078e3cff */
[----:B------:R-:W-:-:S10]  /*0f80*/  IMAD.MOV R6, RZ, RZ, -R6 ;  /* 0x000000ffff067224 */ /* 0x000fd400078e0a06 */
[----:B------:R-:W-:-:S04]  /*0f90*/  @!P1 IADD3 R0, PT, PT, R0, -R3, RZ ;  /* 0x8000000300009210 */ /* 0x000fc80007ffe0ff */
[----:B------:R-:W-:Y:S02]  /*0fa0*/  ISETP.GE.U32.AND P2, PT, R0, R3, PT ;  /* 0x000000030000720c */ /* 0x000fe40003f46070 */
[----:B------:R-:W-:Y:S02]  /*0fb0*/  ISETP.GE.AND P0, PT, R4, RZ, PT ;  /* 0x000000ff0400720c */ /* 0x000fe40003f06270 */
[----:B------:R-:W-:Y:S01]  /*0fc0*/  @!P1 IADD3 R7, PT, PT, R7, 0x1, RZ ;  /* 0x0000000107079810 */ /* 0x000fe20007ffe0ff */
[----:B------:R-:W-:Y:S01]  /*0fd0*/  IMAD R5, R10, R6, R5 ;  /* 0x000000060a057224 */ /* 0x000fe200078e0205 */
[----:B------:R-:W-:-:S04]  /*0fe0*/  ISETP.NE.AND P1, PT, R8, RZ, PT ;  /* 0x000000ff0800720c */ /* 0x000fc80003f25270 */
[----:B------:R-:W-:-:S03]  /*0ff0*/  SHF.R.S32.HI R13, RZ, 0x1f, R5 ;  /* 0x0000001fff0d7819 */ /* 0x000fc60000011405 */
[----:B------:R-:W-:-:S04]  /*1000*/  @P2 VIADD R7, R7, 0x1 ;  /* 0x0000000107072836 */ /* 0x000fc80000000000 */
[----:B------:R-:W-:Y:S02]  /*1010*/  @!P0 IMAD.MOV R7, RZ, RZ, -R7 ;  /* 0x000000ffff078224 */ /* 0x000fe400078e0a07 */
[----:B------:R-:W-:-:S04]  /*1020*/  @!P1 LOP3.LUT R7, RZ, R8, RZ, 0x33, !PT ;  /* 0x00000008ff079212 */ /* 0x000fc800078e33ff */
[----:B------:R-:W-:Y:S02]  /*1030*/  SHF.R.S32.HI R4, RZ, 0x1f, R7 ;  /* 0x0000001fff047819 */ /* 0x000fe40000011407 */
[----:B---3--:R-:W-:Y:S01]  /*1040*/  SHF.R.S32.HI R0, RZ, 0x1f, R2 ;  /* 0x0000001fff007819 */ /* 0x008fe20000011402 */
[-C--:B------:R-:W-:Y:S02]  /*1050*/  IMAD R3, R21, R2.reuse, RZ ;  /* 0x0000000215037224 */ /* 0x080fe400078e02ff */
[----:B------:R-:W-:-:S04]  /*1060*/  IMAD.WIDE.U32 R10, R20, R2, RZ ;  /* 0x00000002140a7225 */ /* 0x000fc800078e00ff */
[----:B------:R-:W-:-:S05]  /*1070*/  IMAD R3, R20, R0, R3 ;  /* 0x0000000014037224 */ /* 0x000fca00078e0203 */
[----:B------:R-:W-:Y:S01]  /*1080*/  IADD3 R11, PT, PT, R11, R3, RZ ;  /* 0x000000030b0b7210 */ /* 0x000fe20007ffe0ff */
[----:B------:R-:W-:-:S04]  /*1090*/  IMAD R3, R159, R5, RZ ;  /* 0x000000059f037224 */ /* 0x000fc800078e02ff */
[----:B------:R-:W-:Y:S02]  /*10a0*/  IMAD R3, R158, R13, R3 ;  /* 0x0000000d9e037224 */ /* 0x000fe400078e0203 */
[----:B------:R-:W-:-:S05]  /*10b0*/  IMAD.WIDE.U32 R10, R5, R158, R10 ;  /* 0x0000009e050a7225 */ /* 0x000fca00078e000a */
[----:B------:R-:W-:Y:S01]  /*10c0*/  IADD3 R11, PT, PT, R11, R3, RZ ;  /* 0x000000030b0b7210 */ /* 0x000fe20007ffe0ff */
[----:B------:R-:W-:-:S04]  /*10d0*/  IMAD R3, R19, R7, RZ ;  /* 0x0000000713037224 */ /* 0x000fc800078e02ff */
[----:B------:R-:W-:Y:S02]  /*10e0*/  IMAD R4, R18, R4, R3 ;  /* 0x0000000412047224 */ /* 0x000fe400078e0203 */
[----:B--2---:R-:W-:Y:S02]  /*10f0*/  IMAD R3, R15, R2, RZ ;  /* 0x000000020f037224 */ /* 0x004fe400078e02ff */
[----:B------:R-:W-:-:S04]  /*1100*/  IMAD.WIDE.U32 R18, R7, R18, R10 ;  /* 0x0000001207127225 */ /* 0x000fc800078e000a */
[----:B------:R-:W-:-:S04]  /*1110*/  IMAD.WIDE.U32 R10, R14, R2, RZ ;  /* 0x000000020e0a7225 */ /* 0x000fc800078e00ff */
[----:B------:R-:W-:Y:S02]  /*1120*/  IMAD R3, R14, R0, R3 ;  /* 0x000000000e037224 */ /* 0x000fe400078e0203 */
[----:B------:R-:W-:Y:S01]  /*1130*/  IMAD.IADD R0, R19, 0x1, R4 ;  /* 0x0000000113007824 */ /* 0x000fe200078e0204 */
[----:B------:R-:W-:Y:S01]  /*1140*/  MOV R4, R18 ;  /* 0x0000001200047202 */ /* 0x000fe20000000f00 */
[----:B------:R-:W-:Y:S01]  /*1150*/  IMAD.IADD R11, R11, 0x1, R3 ;  /* 0x000000010b0b7824 */ /* 0x000fe200078e0203 */
[----:B------:R-:W-:Y:S05]  /*1160*/  BRA `(.L_x_756) ;  /* 0x0000000400347947 */ /* 0x000fea0003800000 */
.L_x_755:
        /* <DEDUP_REMOVED lines=8> */
[----:B------:R-:W-:Y:S01]  /*11f0*/  IMAD.MOV.U32 R22, RZ, RZ, RZ ;  /* 0x000000ffff167224 */ /* 0x000fe200078e00ff */
[----:B------:R-:W-:-:S02]  /*1200*/  IABS R12, R167 ;  /* 0x000000a7000c7213 */ /* 0x000fc40000000000 */
[----:B------:R-:W-:Y:S02]  /*1210*/  CS2R R176, SRZ ;  /* 0x0000000000b07805 */ /* 0x000fe4000001ff00 */
[----:B------:R-:W-:Y:S02]  /*1220*/  MOV R13, RZ ;  /* 0x000000ff000d7202 */ /* 0x000fe40000000f00 */
[----:B-1----:R-:W-:-:S04]  /*1230*/  IABS R3, R8 ;  /* 0x0000000800037213 */ /* 0x002fc80000000000 */
[----:B------:R-:W1:Y:S08]  /*1240*/  I2F.RP R5, R3 ;  /* 0x0000000300057306 */ /* 0x000e700000209400 */
[----:B-1----:R-:W1:Y:S02]  /*1250*/  MUFU.RCP R4, R5 ;  /* 0x0000000500047308 */ /* 0x002e640000001000 */
[----:B-1----:R-:W-:-:S06]  /*1260*/  IADD3 R4, PT, PT, R4, 0xffffffe, RZ ;  /* 0x0ffffffe04047810 */ /* 0x002fcc0007ffe0ff */
[----:B------:R-:W1:Y:S01]  /*1270*/  F2I.FTZ.U32.TRUNC.NTZ R23, R4 ;  /* 0x0000000400177305 */ /* 0x000e62000021f000 */
[----:B------:R-:W-:Y:S02]  /*1280*/  IABS R2, R8 ;  /* 0x0000000800027213 */ /* 0x000fe40000000000 */
[----:B-1----:R-:W-:-:S05]  /*1290*/  IADD3 R0, PT, PT, RZ, -R23, RZ ;  /* 0x80000017ff007210 */ /* 0x002fca0007ffe0ff */
        /* <DEDUP_REMOVED lines=8> */
[----:B------:R-:W-:Y:S01]  /*1320*/  @!P3 IMAD.WIDE.U32 R22, R158, R10, RZ ;  /* 0x0000000a9e16b225 */ /* 0x000fe200078e00ff */
[----:B-----5:R-:W-:-:S03]  /*1330*/  @!P3 SHF.R.S32.HI R4, RZ, 0x1f, R6 ;  /* 0x0000001fff04b819 */ /* 0x020fc60000011406 */
[----:B------:R-:W-:Y:S02]  /*1340*/  @!P3 IMAD R0, R0, R158, R5 ;  /* 0x0000009e0000b224 */ /* 0x000fe400078e0205 */
        /* <DEDUP_REMOVED lines=9> */
[----:B------:R-:W-:-:S03]  /*13e0*/  LOP3.LUT R0, R167, R8, RZ, 0x3c, !PT ;  /* 0x00000008a7007212 */ /* 0x000fc600078e3cff */
[----:B------:R-:W-:Y:S01]  /*13f0*/  @!P0 VIADD R7, R7, 0x1 ;  /* 0x0000000107078836 */ /* 0x000fe20000000000 */
[----:B------:R-:W-:Y:S01]  /*1400*/  ISETP.GE.AND P1, PT, R0, RZ, PT ;  /* 0x000000ff0000720c */ /* 0x000fe20003f26270 */
[----:B------:R-:W-:Y:S01]  /*1410*/  @!P3 IMAD.IADD R9, R5, 0x1, R9 ;  /* 0x000000010509b824 */ /* 0x000fe200078e0209 */
[----:B------:R-:W-:Y:S02]  /*1420*/  ISETP.NE.AND P0, PT, R8, RZ, PT ;  /* 0x000000ff0800720c */ /* 0x000fe40003f05270 */
[----:B------:R-:W-:Y:S02]  /*1430*/  @P3 IADD3 R9, PT, PT, R21, R2, RZ ;  /* 0x0000000215093210 */ /* 0x000fe40007ffe0ff */
[----:B------:R-:W-:Y:S01]  /*1440*/  @P3 MOV R4, R20 ;  /* 0x0000001400043202 */ /* 0x000fe20000000f00 */
[----:B------:R-:W-:Y:S01]  /*1450*/  @!P3 IMAD R0, R161, R10, RZ ;  /* 0x0000000aa100b224 */ /* 0x000fe200078e02ff */
[----:B------:R-:W-:Y:S01]  /*1460*/  @!P3 SHF.R.S32.HI R3, RZ, 0x1f, R10 ;  /* 0x0000001fff03b819 */ /* 0x000fe2000001140a */
[----:B------:R-:W-:Y:S01]  /*1470*/  @P2 VIADD R7, R7, 0x1 ;  /* 0x0000000107072836 */ /* 0x000fe20000000000 */
[----:B------:R-:W-:-:S02]  /*1480*/  LEA R5, R49, 0xffffff80, 0x7 ;  /* 0xffffff8031057811 */ /* 0x000fc400078e38ff */
[----:B------:R-:W-:Y:S02]  /*1490*/  MOV R20, R4 ;  /* 0x0000000400147202 */ /* 0x000fe40000000f00 */
[----:B------:R-:W-:Y:S01]  /*14a0*/  MOV R21, R9 ;  /* 0x0000000900157202 */ /* 0x000fe20000000f00 */
[----:B------:R-:W-:Y:S02]  /*14b0*/  @!P3 IMAD R0, R3, R160, R0 ;  /* 0x000000a00300b224 */ /* 0x000fe400078e0200 */
[----:B------:R-:W-:Y:S01]  /*14c0*/  @!P3 IMAD.WIDE.U32 R22, R160, R10, RZ ;  /* 0x0000000aa016b225 */ /* 0x000fe200078e00ff */
[----:B------:R-:W-:-:S03]  /*14d0*/  @!P1 IADD3 R7, PT, PT, -R7, RZ, RZ ;  /* 0x000000ff07079210 */ /* 0x000fc60007ffe1ff */
[-C--:B------:R-:W-:Y:S02]  /*14e0*/  IMAD R2, R159, R5.reuse, RZ ;  /* 0x000000059f027224 */ /* 0x080fe400078e02ff */
[----:B------:R-:W-:Y:S01]  /*14f0*/  IMAD.WIDE.U32 R20, R158, R5, R20 ;  /* 0x000000059e147225 */ /* 0x000fe200078e0014 */
[----:B------:R-:W-:Y:S02]  /*1500*/  @!P0 LOP3.LUT R7, RZ, R8, RZ, 0x33, !PT ;  /* 0x00000008ff078212 */ /* 0x000fe400078e33ff */
[----:B------:R-:W-:Y:S01]  /*1510*/  @!P3 IADD3 R23, PT, PT, R23, R0, RZ ;  /* 0x000000001717b210 */ /* 0x000fe20007ffe0ff */
[----:B----4-:R-:W-:Y:S01]  /*1520*/  @!P3 IMAD R0, R15, R6, RZ ;  /* 0x000000060f00b224 */ /* 0x010fe200078e02ff */
[----:B------:R-:W-:Y:S02]  /*1530*/  @!P3 SHF.R.S32.HI R3, RZ, 0x1f, R6 ;  /* 0x0000001fff03b819 */ /* 0x000fe40000011406 */
[----:B------:R-:W-:Y:S01]  /*1540*/  IADD3 R21, PT, PT, R21, R2, RZ ;  /* 0x0000000215157210 */ /* 0x000fe20007ffe0ff */
[----:B------:R-:W-:Y:S01]  /*1550*/  @P3 IMAD.IADD R10, R10, 0x1, R11 ;  /* 0x000000010a0a3824 */ /* 0x000fe200078e020b */
[----:B------:R-:W-:Y:S01]  /*1560*/  SHF.R.S32.HI R2, RZ, 0x1f, R7 ;  /* 0x0000001fff027819 */ /* 0x000fe20000011407 */
[----:B------:R-:W-:-:S02]  /*1570*/  IMAD R9, R19, R7, RZ ;  /* 0x0000000713097224 */ /* 0x000fc400078e02ff */
[C---:B------:R-:W-:Y:S02]  /*1580*/  @!P3 IMAD R0, R14.reuse, R3, R0 ;  /* 0x000000030e00b224 */ /* 0x040fe400078e0200 */
        /* <DEDUP_REMOVED lines=11> */
.L_x_756:
[----:B------:R-:W-:Y:S05]  /*1640*/  BSYNC.RECONVERGENT B0 ;  /* 0x0000000000007941 */ /* 0x000fea0003800200 */
.L_x_754:
[----:B------:R-:W-:Y:S01]  /*1650*/  ISETP.NE.AND P0, PT, R172, -0x1, PT ;  /* 0xffffffffac00780c */ /* 0x000fe20003f05270 */
[----:B------:R-:W2:Y:S04]  /*1660*/  LD.E.64 R18, desc[UR4][R120.64+0x30] ;  /* 0x0000300478127980 */ /* 0x000ea8000c101b00 */
[----:B------:R-:W3:Y:S04]  /*1670*/  LD.E.64 R22, desc[UR4][R120.64+0x48] ;  /* 0x0000480478167980 */ /* 0x000ee8000c101b00 */
[----:B------:R-:W4:Y:S04]  /*1680*/  LD.E.64 R2, desc[UR4][R120.64] ;  /* 0x0000000478027980 */ /* 0x000f28000c101b00 */
[----:B------:R-:W3:Y:S04]  /*1690*/  @!P0 LD.E.64 R26, desc[UR4][R120.64+0x18] ;  /* 0x00001804781a8980 */ /* 0x000ee8000c101b00 */
[----:B------:R-:W4:Y:S04]  /*16a0*/  LD.E.64 R6, desc[UR4][R120.64+0x10] ;  /* 0x0000100478067980 */ /* 0x000f28000c101b00 */
[----:B------:R-:W4:Y:S04]  /*16b0*/  LD.E.64 R14, desc[UR4][R120.64+0x8] ;  /* 0x00000804780e7980 */ /* 0x000f28000c101b00 */
[----:B------:R-:W4:Y:S04]  /*16c0*/  LD.E R99, desc[UR4][R120.64+0xd0] ;  /* 0x0000d00478637980 */ /* 0x000f28000c101900 */
[----:B------:R1:W5:Y:S01]  /*16d0*/  LD.E R171, desc[UR4][R120.64+0xc0] ;  /* 0x0000c00478ab7980 */ /* 0x000362000c101900 */
        /* <DEDUP_REMOVED lines=14> */
[----:B------:R-:W-:Y:S02]  /*17c0*/  IMAD.SHL.U32 R173, R60, 0x8, RZ ;  /* 0x000000083cad7824 */ /* 0x000fe400078e00ff */
[----:B------:R-:W-:-:S03]  /*17d0*/  IMAD.MOV.U32 R78, RZ, RZ, RZ ;  /* 0x000000ffff4e7224 */ /* 0x000fc600078e00ff */
[----:B------:R-:W-:Y:S01]  /*17e0*/  LOP3.LUT R118, R173, 0x18, RZ, 0xc0, !PT ;  /* 0x00000018ad767812 */ /* 0x000fe200078ec0ff */
[----:B------:R-:W-:Y:S02]  /*17f0*/  IMAD.SHL.U32 R47, R60, 0x10, RZ ;  /* 0x000000103c2f7824 */ /* 0x000fe400078e00ff */
[----:B------:R1:W5:Y:S01]  /*1800*/  @P4 LD.E R78, desc[UR4][R32.64] ;  /* 0x00000004204e4980 */ /* 0x000362000c101900 */
[----:B------:R-:W-:Y:S01]  /*1810*/  IADD3 R28, P3, PT, R118, R10, RZ ;  /* 0x0000000a761c7210 */ /* 0x000fe20007f7e0ff */
[----:B------:R-:W-:Y:S02]  /*1820*/  IMAD R10, R13, R160, RZ ;  /* 0x000000a00d0a7224 */ /* 0x000fe400078e02ff */
[----:B------:R-:W-:Y:S01]  /*1830*/  @!P2 IMAD.IADD R12, R12, 0x1, -R9 ;  /* 0x000000010c0ca824 */ /* 0x000fe200078e0a09 */
[----:B------:R-:W-:Y:S01]  /*1840*/  LOP3.LUT R16, R167, R8, RZ, 0x3c, !PT ;  /* 0x00000008a7107212 */ /* 0x000fe200078e3cff */
[----:B------:R-:W-:Y:S01]  /*1850*/  IMAD.X R29, RZ, RZ, R11, P3 ;  /* 0x000000ffff1d7224 */ /* 0x000fe200018e060b */
[----:B------:R-:W-:-:S02]  /*1860*/  LOP3.LUT R11, R47, 0x3e00, RZ, 0xc0, !PT ;  /* 0x00003e002f0b7812 */ /* 0x000fc400078ec0ff */
[----:B------:R-:W-:Y:S01]  /*1870*/  ISETP.GE.U32.AND P4, PT, R12, R9, PT ;  /* 0x000000090c00720c */ /* 0x000fe20003f86070 */
[----:B------:R-:W-:Y:S01]  /*1880*/  IMAD R9, R5, R161, R10 ;  /* 0x000000a105097224 */ /* 0x000fe200078e020a */
[----:B------:R-:W-:Y:S02]  /*1890*/  SHF.L.U32 R10, R60, 0x5, RZ ;  /* 0x000000053c0a7819 */ /* 0x000fe400000006ff */
[----:B------:R-:W-:Y:S02]  /*18a0*/  ISETP.GE.AND P1, PT, R16, RZ, PT ;  /* 0x000000ff1000720c */ /* 0x000fe40003f26270 */
[----:B------:R-:W-:Y:S02]  /*18b0*/  ISETP.NE.AND P3, PT, R8, RZ, PT ;  /* 0x000000ff0800720c */ /* 0x000fe40003f65270 */
[----:B------:R-:W-:Y:S02]  /*18c0*/  LOP3.LUT R11, R11, 0x20, R10, 0xf8, !PT ;  /* 0x000000200b0b7812 */ /* 0x000fe400078ef80a */
[----:B------:R-:W-:Y:S01]  /*18d0*/  LOP3.LUT R47, R47, 0x100, RZ, 0xc0, !PT ;  /* 0x000001002f2f7812 */ /* 0x000fe200078ec0ff */
[----:B------:R-:W-:Y:S01]  /*18e0*/  @!P2 VIADD R20, R20, 0x1 ;  /* 0x000000011414a836 */ /* 0x000fe20000000000 */
[----:B------:R-:W-:-:S02]  /*18f0*/  LOP3.LUT R13, R10, 0xc0, RZ, 0xc0, !PT ;  /* 0x000000c00a0d7812 */ /* 0x000fc400078ec0ff */
[--C-:B------:R-:W-:Y:S02]  /*1900*/  LOP3.LUT R48, R11, 0x100, R10.reuse, 0xf8, !PT ;  /* 0x000001000b307812 */ /* 0x100fe400078ef80a */
[----:B------:R-:W-:Y:S02]  /*1910*/  LOP3.LUT R47, R47, 0x20, R10, 0xf8, !PT ;  /* 0x000000202f2f7812 */ /* 0x000fe400078ef80a */
[----:B------:R-:W-:Y:S01]  /*1920*/  SHF.R.U32.HI R12, RZ, 0x1, R60 ;  /* 0x00000001ff0c7819 */ /* 0x000fe2000001163c */
[----:B------:R-:W-:-:S03]  /*1930*/  IMAD.WIDE.U32 R28, R5, R160, R28 ;  /* 0x000000a0051c7225 */ /* 0x000fc600078e001c */
[----:B------:R-:W-:Y:S01]  /*1940*/  LOP3.LUT R5, R13, 0x8, R12, 0xf8, !PT ;  /* 0x000000080d057812 */ /* 0x000fe200078ef80c */
[----:B------:R-:W-:Y:S02]  /*1950*/  IMAD.SHL.U32 R98, R60, 0x4, RZ ;  /* 0x000000043c627824 */ /* 0x000fe400078e00ff */
[----:B------:R-:W-:Y:S02]  /*1960*/  @P4 VIADD R20, R20, 0x1 ;  /* 0x0000000114144836 */ /* 0x000fe40000000000 */
[----:B------:R-:W-:Y:S01]  /*1970*/  IMAD.IADD R29, R29, 0x1, R9 ;  /* 0x000000011d1d7824 */ /* 0x000fe200078e0209 */
[----:B------:R-:W-:Y:S01]  /*1980*/  LOP3.LUT R5, R5, 0x18, R98, 0x78, !PT ;  /* 0x0000001805057812 */ /* 0x000fe200078e7862 */
[----:B------:R-:W-:Y:S01]  /*1990*/  @!P1 IMAD.MOV R20, RZ, RZ, -R20 ;  /* 0x000000ffff149224 */ /* 0x000fe200078e0a14 */
[----:B------:R-:W-:Y:S02]  /*19a0*/  @!P3 LOP3.LUT R20, RZ, R8, RZ, 0x33, !PT ;  /* 0x00000008ff14b212 */ /* 0x000fe400078e33ff */
[----:B------:R-:W-:-:S02]  /*19b0*/  LOP3.LUT R48, R48, R5, RZ, 0xfc, !PT ;  /* 0x0000000530307212 */ /* 0x000fc400078efcff */
[----:B------:R-:W-:Y:S01]  /*19c0*/  SHF.R.S32.HI R8, RZ, 0x1f, R20 ;  /* 0x0000001fff087819 */ /* 0x000fe20000011414 */
[----:B------:R-:W-:Y:S01]  /*19d0*/  IMAD R5, R25, R20, RZ ;  /* 0x0000001419057224 */ /* 0x000fe200078e02ff */
[----:B------:R-:W-:Y:S01]  /*19e0*/  SHF.R.U32.HI R104, RZ, 0x2, R60 ;  /* 0x00000002ff687819 */ /* 0x000fe2000001163c */
[----:B------:R-:W-:Y:S02]  /*19f0*/  IMAD.MOV.U32 R105, RZ, RZ, RZ ;  /* 0x000000ffff697224 */ /* 0x000fe400078e00ff */
[----:B------:R-:W-:-:S04]  /*1a00*/  IMAD.WIDE.U32 R28, R20, R24, R28 ;  /* 0x00000018141c7225 */ /* 0x000fc800078e001c */
[----:B------:R-:W-:Y:S02]  /*1a10*/  IMAD R5, R8, R24, R5 ;  /* 0x0000001808057224 */ /* 0x000fe400078e0205 */
[----:B------:R-:W-:Y:S01]  /*1a20*/  IMAD.WIDE.U32 R16, R17, 0x40, R104 ;  /* 0x0000004011107825 */ /* 0x000fe200078e0068 */
[----:B------:R-:W-:Y:S01]  /*1a30*/  LOP3.LUT R13, R13, 0x8, R60, 0xf8, !PT ;  /* 0x000000080d0d7812 */ /* 0x000fe200078ef83c */
[----:B------:R-:W1:Y:S02]  /*1a40*/  S2UR UR6, SR_CgaCtaId ;  /* 0x00000000000679c3 */ /* 0x000e640000008800 */
[----:B------:R-:W-:Y:S01]  /*1a50*/  IMAD.IADD R29, R29, 0x1, R5 ;  /* 0x000000011d1d7824 */ /* 0x000fe200078e0205 */
[----:B------:R-:W-:Y:S01]  /*1a60*/  LOP3.LUT R12, R13, 0x18, R98, 0x78, !PT ;  /* 0x000000180d0c7812 */ /* 0x000fe200078e7862 */
[----:B------:R-:W-:-:S03]  /*1a70*/  IMAD R165, R161, R104, RZ ;  /* 0x00000068a1a57224 */ /* 0x000fc600078e02ff */
[----:B------:R-:W-:Y:S01]  /*1a80*/  LOP3.LUT R47, R47, R12, RZ, 0xfc, !PT ;  /* 0x0000000c2f2f7212 */ /* 0x000fe200078efcff */
[----:B------:R-:W-:Y:S01]  /*1a90*/  UMOV UR7, 0x400 ;  /* 0x0000040000077882 */ /* 0x000fe20000000000 */
[----:B------:R-:W-:Y:S01]  /*1aa0*/  IMAD R163, R159, R104, RZ ;  /* 0x000000689fa37224 */ /* 0x000fe200078e02ff */
[----:B------:R-:W-:Y:S01]  /*1ab0*/  LEA R169, R49, 0xffffff80, 0x7 ;  /* 0xffffff8031a97811 */ /* 0x000fe200078e38ff */
[----:B------:R-:W-:Y:S01]  /*1ac0*/  IMAD.SHL.U32 R67, R160, 0x20, RZ ;  /* 0x00000020a0437824 */ /* 0x000fe200078e00ff */
[----:B------:R-:W-:Y:S01]  /*1ad0*/  LOP3.LUT R62, R60, 0x3, RZ, 0xc0, !PT ;  /* 0x000000033c3e7812 */ /* 0x000fe200078ec0ff */
[----:B------:R-:W-:Y:S01]  /*1ae0*/  IMAD.SHL.U32 R65, R158, 0x20, RZ ;  /* 0x000000209e417824 */ /* 0x000fe200078e00ff */
[----:B------:R-:W-:Y:S01]  /*1af0*/  SHF.L.U64.HI R68, R160, 0x5, R161 ;  /* 0x00000005a0447819 */ /* 0x000fe200000102a1 */
[----:B-1----:R-:W-:Y:S01]  /*1b00*/  ULEA UR6, UR6, UR7, 0x18 ;  /* 0x0000000706067291 */ /* 0x002fe2000f8ec0ff */
[----:B------:R-:W-:Y:S02]  /*1b10*/  SHF.L.U64.HI R66, R158, 0x5, R159 ;  /* 0x000000059e427819 */ /* 0x000fe4000001029f */
[----:B------:R-:W-:-:S02]  /*1b20*/  LOP3.LUT R117, R118, 0x20, RZ, 0xfc, !PT ;  /* 0x0000002076757812 */ /* 0x000fc400078efcff */
[----:B------:R-:W-:Y:S01]  /*1b30*/  LOP3.LUT R116, R118, 0x40, RZ, 0xfc, !PT ;  /* 0x0000004076747812 */ /* 0x000fe200078efcff */
[----:B--2---:R-:W-:Y:S02]  /*1b40*/  @P0 IMAD R9, R19, R172, RZ ;  /* 0x000000ac13090224 */ /* 0x004fe400078e02ff */
[----:B---3--:R-:W-:-:S04]  /*1b50*/  @!P0 IMAD.WIDE.U32 R30, R26, R168, RZ ;  /* 0x000000a81a1e8225 */ /* 0x008fc800078e00ff */
[----:B------:R-:W-:Y:S02]  /*1b60*/  @!P0 IMAD R10, R27, R168, RZ ;  /* 0x000000a81b0a8224 */ /* 0x000fe400078e02ff */
[----:B------:R-:W-:-:S04]  /*1b70*/  @P0 IMAD.WIDE.U32 R26, R18, R172, RZ ;  /* 0x000000ac121a0225 */ /* 0x000fc800078e00ff */
[----:B------:R-:W-:Y:S02]  /*1b80*/  @!P0 IMAD.MOV.U32 R11, RZ, RZ, R30 ;  /* 0x000000ffff0b8224 */ /* 0x000fe400078e001e */
[----:B------:R-:W-:Y:S01]  /*1b90*/  @P0 IMAD.MOV.U32 R11, RZ, RZ, R26 ;  /* 0x000000ffff0b0224 */ /* 0x000fe200078e001a */
[----:B------:R-:W-:Y:S01]  /*1ba0*/  @!P0 IADD3 R10, PT, PT, R31, R10, RZ ;  /* 0x0000000a1f0a8210 */ /* 0x000fe20007ffe0ff */
[----:B------:R-:W-:-:S03]  /*1bb0*/  @P0 IMAD.IADD R10, R27, 0x1, R9 ;  /* 0x000000011b0a0824 */ /* 0x000fc600078e0209 */
[----:B------:R-:W-:-:S05]  /*1bc0*/  IADD3 R26, P1, PT, R118, R11, RZ ;  /* 0x0000000b761a7210 */ /* 0x000fca0007f3e0ff */
[----:B------:R-:W-:Y:S02]  /*1bd0*/  IMAD.X R27, RZ, RZ, R10, P1 ;  /* 0x000000ffff1b7224 */ /* 0x000fe400008e060a */
[----:B------:R-:W-:Y:S02]  /*1be0*/  IMAD R10, R23, R167, RZ ;  /* 0x000000a7170a7224 */ /* 0x000fe400078e02ff */
[----:B------:R-:W-:Y:S01]  /*1bf0*/  IMAD.WIDE.U32 R26, R167, R22, R26 ;  /* 0x00000016a71a7225 */ /* 0x000fe200078e001a */
[----:B------:R-:W-:-:S03]  /*1c00*/  LOP3.LUT R9, R173, 0xc0, RZ, 0xc0, !PT ;  /* 0x000000c0ad097812 */ /* 0x000fc600078ec0ff */
[-C--:B------:R-:W-:Y:S02]  /*1c10*/  IMAD R5, R17, R18.reuse, RZ ;  /* 0x0000001211057224 */ /* 0x080fe400078e02ff */
[----:B------:R-:W-:Y:S02]  /*1c20*/  IMAD.IADD R27, R27, 0x1, R10 ;  /* 0x000000011b1b7824 */ /* 0x000fe400078e020a */
[C---:B------:R-:W-:Y:S01]  /*1c30*/  IMAD R5, R16.reuse, R19, R5 ;  /* 0x0000001310057224 */ /* 0x040fe200078e0205 */
[----:B------:R-:W-:Y:S01]  /*1c40*/  LOP3.LUT R24, R9, 0x18, R60, 0xf8, !PT ;  /* 0x0000001809187812 */ /* 0x000fe200078ef83c */
[----:B------:R-:W-:Y:S01]  /*1c50*/  IMAD.WIDE.U32 R16, R16, R18, R26 ;  /* 0x0000001210107225 */ /* 0x000fe200078e001a */
[----:B------:R-:W-:Y:S02]  /*1c60*/  SHF.R.S32.HI R9, RZ, 0x1f, R72 ;  /* 0x0000001fff097819 */ /* 0x000fe40000011448 */
[----:B------:R-:W-:Y:S01]  /*1c70*/  IADD3 R12, P0, PT, R118, R4, RZ ;  /* 0x00000004760c7210 */ /* 0x000fe20007f1e0ff */
[----:B------:R-:W-:Y:S01]  /*1c80*/  IMAD.WIDE.U32 R10, R104, R160, R28 ;  /* 0x000000a0680a7225 */ /* 0x000fe200078e001c */
[----:B----4-:R-:W-:-:S02]  /*1c90*/  LEA R102, P2, R16, R2, 0x1 ;  /* 0x0000000210667211 */ /* 0x010fc400078408ff */
[----:B------:R-:W-:Y:S01]  /*1ca0*/  LEA.HI R2, R9, R72, RZ, 0x7 ;  /* 0x0000004809027211 */ /* 0x000fe200078f38ff */
[----:B------:R-:W-:Y:S01]  /*1cb0*/  IMAD.X R13, RZ, RZ, R0, P0 ;  /* 0x000000ffff0d7224 */ /* 0x000fe200000e0600 */
[----:B------:R-:W-:Y:S01]  /*1cc0*/  LEA R164, P0, R10, R6, 0x1 ;  /* 0x000000060aa47211 */ /* 0x000fe200078008ff */
[----:B------:R-:W-:Y:S01]  /*1cd0*/  IMAD.IADD R165, R11, 0x1, R165 ;  /* 0x000000010ba57824 */ /* 0x000fe200078e02a5 */
[----:B------:R-:W-:-:S04]  /*1ce0*/  SHF.R.S32.HI R2, RZ, 0x7, R2 ;  /* 0x00000007ff027819 */ /* 0x000fc80000011402 */
[----:B------:R-:W-:Y:S02]  /*1cf0*/  LEA.HI.X R165, R10, R7, R165, 0x1, P0 ;  /* 0x000000070aa57211 */ /* 0x000fe400000f0ca5 */
[----:B------:R-:W-:Y:S02]  /*1d00*/  ISETP.GE.AND P0, PT, R2, R49, PT ;  /* 0x000000310200720c */ /* 0x000fe40003f06270 */
[----:B------:R-:W-:Y:S01]  /*1d10*/  LOP3.LUT R24, R24, 0x18, R173, 0x78, !PT ;  /* 0x0000001818187812 */ /* 0x000fe200078e78ad */
[----:B------:R-:W-:-:S03]  /*1d20*/  IMAD.WIDE.U32 R12, R104, R158, R12 ;  /* 0x0000009e680c7225 */ /* 0x000fc600078e000c */
[----:B------:R-:W-:Y:S01]  /*1d30*/  LOP3.LUT R173, R24, 0x1f20, R173, 0xf8, !PT ;  /* 0x00001f2018ad7812 */ /* 0x000fe200078ef8ad */
[----:B------:R-:W-:Y:S01]  /*1d40*/  IMAD.IADD R163, R13, 0x1, R163 ;  /* 0x000000010da37824 */ /* 0x000fe200078e02a3 */
[----:B------:R-:W-:Y:S01]  /*1d50*/  LEA R162, P1, R12, R14, 0x1 ;  /* 0x0000000e0ca27211 */ /* 0x000fe200078208ff */
[----:B------:R-:W-:Y:S01]  /*1d60*/  IMAD.IADD R5, R17, 0x1, R5 ;  /* 0x0000000111057824 */ /* 0x000fe200078e0205 */
[----:B------:R-:W-:Y:S02]  /*1d70*/  LEA R173, R173, UR6, 0x1 ;  /* 0x00000006adad7c11 */ /* 0x000fe4000f8e08ff */
[C---:B------:R-:W-:Y:S02]  /*1d80*/  SHF.L.U64.HI R70, R18.reuse, 0x5, R19 ;  /* 0x0000000512467819 */ /* 0x040fe40000010213 */
[----:B------:R-:W-:Y:S02]  /*1d90*/  SHF.L.U32 R69, R18, 0x5, RZ ;  /* 0x0000000512457819 */ /* 0x000fe400000006ff */
[----:B------:R-:W-:-:S02]  /*1da0*/  LEA.HI.X R163, R12, R15, R163, 0x1, P1 ;  /* 0x0000000f0ca37211 */ /* 0x000fc400008f0ca3 */
[----:B------:R-:W-:Y:S02]  /*1db0*/  LEA.HI.X R103, R16, R3, R5, 0x1, P2 ;  /* 0x0000000310677211 */ /* 0x000fe400010f0c05 */
[----:B------:R-:W-:Y:S01]  /*1dc0*/  LEA.HI R99, R99, R99, RZ, 0x1 ;  /* 0x0000006363637211 */ /* 0x000fe200078f08ff */
[----:B------:R-:W-:Y:S06]  /*1dd0*/  @P0 BRA `(.L_x_757) ;  /* 0x0000008000c00947 */ /* 0x000fec0003800000 */
[----:B------:R-:W2:Y:S04]  /*1de0*/  LD.E.64 R12, desc[UR4][R120.64+0x120] ;  /* 0x00012004780c7980 */ /* 0x000ea8000c101b00 */
[----:B------:R-:W3:Y:S04]  /*1df0*/  LD.E.64 R24, desc[UR4][R120.64+0x118] ;  /* 0x0001180478187980 */ /* 0x000ee8000c101b00 */
[----:B------:R-:W4:Y:S04]  /*1e00*/  LD.E.64 R106, desc[UR4][R120.64+0x130] ;  /* 0x00013004786a7980 */ /* 0x000f28000c101b00 */
[----:B------:R-:W4:Y:S04]  /*1e10*/  LD.E.64 R108, desc[UR4][R120.64+0x128] ;  /* 0x00012804786c7980 */ /* 0x000f28000c101b00 */
[----:B------:R-:W4:Y:S04]  /*1e20*/  LD.E.64 R22, desc[UR4][R120.64+0x140] ;  /* 0x0001400478167980 */ /* 0x000f28000c101b00 */
[----:B------:R-:W4:Y:S04]  /*1e30*/  LD.E.64 R10, desc[UR4][R120.64+0x138] ;  /* 0x00013804780a7980 */ /* 0x000f28000c101b00 */
[----:B------:R-:W4:Y:S04]  /*1e40*/  LD.E.64 R18, desc[UR4][R120.64+0x110] ;  /* 0x0001100478127980 */ /* 0x000f28000c101b00 */
[----:B------:R-:W4:Y:S04]  /*1e50*/  LD.E.64 R16, desc[UR4][R120.64+0x108] ;  /* 0x0001080478107980 */ /* 0x000f28000c101b00 */
[----:B------:R-:W4:Y:S04]  /*1e60*/  LD.E.64 R6, desc[UR4][R120.64+0x150] ;  /* 0x0001500478067980 */ /* 0x000f28000c101b00 */
[----:B------:R-:W4:Y:S01]  /*1e70*/  LD.E.64 R4, desc[UR4][R120.64+0x148] ;  /* 0x0001480478047980 */ /* 0x000f22000c101b00 */
[----:B------:R-:W-:Y:S01]  /*1e80*/  MOV R119, RZ ;  /* 0x000000ff00777202 */ /* 0x000fe20000000f00 */
[----:B------:R-:W-:Y:S01]  /*1e90*/  VIADD R95, R104, 0x40 ;  /* 0x00000040685f7836 */ /* 0x000fe20000000000 */
[----:B------:R-:W-:Y:S01]  /*1ea0*/  SHF.R.S32.HI R99, RZ, 0x1, R99 ;  /* 0x00000001ff637819 */ /* 0x000fe20000011463 */
[----:B------:R-:W-:Y:S01]  /*1eb0*/  IMAD R96, R49, -0x80, R72 ;  /* 0xffffff8031607824 */ /* 0x000fe200078e0248 */
[----:B-----5:R-:W-:Y:S01]  /*1ec0*/  IADD3 R78, PT, PT, R169, R78, RZ ;  /* 0x0000004ea94e7210 */ /* 0x020fe20007ffe0ff */
[----:B------:R-:W-:Y:S01]  /*1ed0*/  IMAD R94, R49, -0x80, R64 ;  /* 0xffffff80315e7824 */ /* 0x000fe200078e0240 */
[C---:B------:R-:W-:Y:S01]  /*1ee0*/  SHF.L.U32 R89, R99.reuse, 0x6, RZ ;  /* 0x0000000663597819 */ /* 0x040fe200000006ff */
[C---:B------:R-:W-:Y:S01]  /*1ef0*/  IMAD.SHL.U32 R97, R99.reuse, 0x20, RZ ;  /* 0x0000002063617824 */ /* 0x040fe200078e00ff */
[----:B------:R-:W-:Y:S01]  /*1f00*/  VIMNMX R63, PT, PT, RZ, R2, !PT ;  /* 0x00000002ff3f7248 */ /* 0x000fe20007fe0100 */
[----:B------:R-:W-:Y:S01]  /*1f10*/  IMAD R78, R78, R99, RZ ;  /* 0x000000634e4e7224 */ /* 0x000fe200078e02ff */
[C---:B------:R-:W-:Y:S01]  /*1f20*/  IADD3 R61, PT, PT, R104.reuse, 0x20, RZ ;  /* 0x00000020683d7810 */ /* 0x040fe20007ffe0ff */
[----:B------:R-:W-:Y:S01]  /*1f30*/  IMAD R91, R99, 0x60, RZ ;  /* 0x00000060635b7824 */ /* 0x000fe200078e02ff */
[----:B------:R-:W-:Y:S01]  /*1f40*/  IADD3 R93, PT, PT, R104, 0x60, RZ ;  /* 0x00000060685d7810 */ /* 0x000fe20007ffe0ff */
[----:B------:R-:W-:Y:S01]  /*1f50*/  IMAD.MOV.U32 R92, RZ, RZ, R169 ;  /* 0x000000ffff5c7224 */ /* 0x000fe200078e00a9 */
[----:B------:R-:W-:Y:S01]  /*1f60*/  MOV R90, R49 ;  /* 0x00000031005a7202 */ /* 0x000fe20000000f00 */
[----:B------:R-:W-:Y:S01]  /*1f70*/  IMAD.MOV.U32 R80, RZ, RZ, R162 ;  /* 0x000000ffff507224 */ /* 0x000fe200078e00a2 */
[----:B------:R-:W-:Y:S01]  /*1f80*/  MOV R81, R163 ;  /* 0x000000a300517202 */ /* 0x000fe20000000f00 */
[----:B------:R-:W-:Y:S01]  /*1f90*/  IMAD.MOV.U32 R82, RZ, RZ, R164 ;  /* 0x000000ffff527224 */ /* 0x000fe200078e00a4 */
[----:B------:R-:W-:-:S02]  /*1fa0*/  MOV R83, R165 ;  /* 0x000000a500537202 */ /* 0x000fc40000000f00 */
[----:B------:R-:W-:Y:S02]  /*1fb0*/  SHF.R.S32.HI R88, RZ, 0x1f, R97 ;  /* 0x0000001fff587819 */ /* 0x000fe40000011461 */
[----:B------:R-:W-:Y:S02]  /*1fc0*/  SHF.R.S32.HI R86, RZ, 0x1f, R89 ;  /* 0x0000001fff567819 */ /* 0x000fe40000011459 */
[----:B------:R-:W-:Y:S01]  /*1fd0*/  SHF.R.S32.HI R84, RZ, 0x1f, R91 ;  /* 0x0000001fff547819 */ /* 0x000fe2000001145b */
[----:B--2---:R-:W-:Y:S02]  /*1fe0*/  IMAD R0, R13, R168, RZ ;  /* 0x000000a80d007224 */ /* 0x004fe400078e02ff */
[----:B------:R-:W-:-:S04]  /*1ff0*/  IMAD.WIDE.U32 R12, R168, R12, R118 ;  /* 0x0000000ca80c7225 */ /* 0x000fc800078e0076 */
[----:B---3--:R-:W-:Y:S01]  /*2000*/  IMAD.WIDE.U32 R14, R168, R24, R118 ;  /* 0x00000018a80e7225 */ /* 0x008fe200078e0076 */
[----:B------:R-:W-:-:S03]  /*2010*/  IADD3 R13, PT, PT, R13, R0, RZ ;  /* 0x000000000d0d7210 */ /* 0x000fc60007ffe0ff */
[----:B------:R-:W-:Y:S02]  /*2020*/  IMAD R0, R25, R168, RZ ;  /* 0x000000a819007224 */ /* 0x000fe400078e02ff */
[----:B----4-:R-:W-:Y:S01]  /*2030*/  IMAD R3, R107, R169, RZ ;  /* 0x000000a96b037224 */ /* 0x010fe200078e02ff */
[----:B------:R-:W-:Y:S01]  /*2040*/  SHF.L.U64.HI R85, R108, 0x5, R109 ;  /* 0x000000056c557819 */ /* 0x000fe2000001026d */
[----:B------:R-:W-:-:S04]  /*2050*/  IMAD.WIDE.U32 R12, R169, R106, R12 ;  /* 0x0000006aa90c7225 */ /* 0x000fc800078e000c */
[----:B------:R-:W-:Y:S01]  /*2060*/  IMAD.IADD R15, R15, 0x1, R0 ;  /* 0x000000010f0f7824 */ /* 0x000fe200078e0200 */
[----:B------:R-:W-:Y:S01]  /*2070*/  IADD3 R13, PT, PT, R13, R3, RZ ;  /* 0x000000030d0d7210 */ /* 0x000fe20007ffe0ff */
[----:B------:R-:W-:Y:S02]  /*2080*/  IMAD R0, R109, R169, RZ ;  /* 0x000000a96d007224 */ /* 0x000fe400078e02ff */
[----:B------:R-:W-:-:S04]  /*2090*/  IMAD.WIDE.U32 R14, R169, R108, R14 ;  /* 0x0000006ca90e7225 */ /* 0x000fc800078e000e */
[----:B------:R-:W-:Y:S02]  /*20a0*/  IMAD R3, R23, R20, RZ ;  /* 0x0000001417037224 */ /* 0x000fe400078e02ff */
[----:B------:R-:W-:Y:S01]  /*20b0*/  IMAD.IADD R15, R15, 0x1, R0 ;  /* 0x000000010f0f7824 */ /* 0x000fe200078e0200 */
[----:B------:R-:W-:Y:S01]  /*20c0*/  LOP3.LUT R0, R98, 0xc, RZ, 0xc0, !PT ;  /* 0x0000000c62007812 */ /* 0x000fe200078ec0ff */
[----:B------:R-:W-:Y:S02]  /*20d0*/  IMAD R3, R22, R8, R3 ;  /* 0x0000000816037224 */ /* 0x000fe400078e0203 */
[----:B------:R-:W-:Y:S01]  /*20e0*/  IMAD R9, R11, R20, RZ ;  /* 0x000000140b097224 */ /* 0x000fe200078e02ff */
[----:B------:R-:W-:Y:S01]  /*20f0*/  IADD3 R11, P0, PT, -R72, R104, RZ ;  /* 0x00000068480b7210 */ /* 0x000fe20007f1e1ff */
[----:B------:R-:W-:-:S04]  /*2100*/  IMAD.WIDE.U32 R22, R20, R22, R12 ;  /* 0x0000001614167225 */ /* 0x000fc800078e000c */
[----:B------:R-:W-:Y:S01]  /*2110*/  IMAD R13, R104, R99, RZ ;  /* 0x00000063680d7224 */ /* 0x000fe200078e02ff */
[----:B------:R-:W-:Y:S01]  /*2120*/  IADD3 R23, PT, PT, R23, R3, RZ ;  /* 0x0000000317177210 */ /* 0x000fe20007ffe0ff */
[----:B------:R-:W-:Y:S01]  /*2130*/  IMAD R8, R10, R8, R9 ;  /* 0x000000080a087224 */ /* 0x000fe200078e0209 */
[----:B------:R-:W-:Y:S01]  /*2140*/  SHF.R.S32.HI R9, RZ, 0x1f, R72 ;  /* 0x0000001fff097819 */ /* 0x000fe20000011448 */
[----:B------:R-:W-:-:S04]  /*2150*/  IMAD.WIDE.U32 R20, R20, R10, R14 ;  /* 0x0000000a14147225 */ /* 0x000fc800078e000e */
[----:B------:R-:W-:Y:S01]  /*2160*/  IMAD.IADD R15, R0, 0x1, R13 ;  /* 0x00000001000f7824 */ /* 0x000fe200078e020d */
[----:B------:R-:W-:Y:S01]  /*2170*/  LEA R13, R62, R13, 0x3 ;  /* 0x0000000d3e0d7211 */ /* 0x000fe200078e18ff */
[----:B------:R-:W-:Y:S01]  /*2180*/  IMAD.X R9, RZ, RZ, ~R9, P0 ;  /* 0x000000ffff097224 */ /* 0x000fe200000e0e09 */
[----:B------:R-:W-:Y:S01]  /*2190*/  SHF.R.S32.HI R0, RZ, 0x1f, R78 ;  /* 0x0000001fff007819 */ /* 0x000fe2000001144e */
[----:B------:R-:W-:Y:S01]  /*21a0*/  IMAD.IADD R21, R21, 0x1, R8 ;  /* 0x0000000115157824 */ /* 0x000fe200078e0208 */
[C---:B------:R-:W-:Y:S01]  /*21b0*/  IADD3 R12, P1, PT, R78.reuse, R15, RZ ;  /* 0x0000000f4e0c7210 */ /* 0x040fe20007f3e0ff */
[----:B------:R-:W-:Y:S01]  /*21c0*/  IMAD R71, R9, R106, RZ ;  /* 0x0000006a09477224 */ /* 0x000fe200078e02ff */
[----:B------:R-:W-:Y:S01]  /*21d0*/  IADD3 R78, P0, PT, R78, R13, RZ ;  /* 0x0000000d4e4e7210 */ /* 0x000fe20007f1e0ff */
[C---:B------:R-:W-:Y:S01]  /*21e0*/  IMAD.SHL.U32 R87, R108.reuse, 0x20, RZ ;  /* 0x000000206c577824 */ /* 0x040fe200078e00ff */
[-C--:B------:R-:W-:Y:S01]  /*21f0*/  LEA.HI.X.SX32 R3, R15, R0.reuse, 0x1, P1 ;  /* 0x000000000f037211 */ /* 0x080fe200008f0eff */
[----:B------:R-:W-:Y:S01]  /*2200*/  IMAD.WIDE.U32 R14, R108, R11, R20 ;  /* 0x0000000b6c0e7225 */ /* 0x000fe200078e0014 */
[----:B------:R-:W-:-:S03]  /*2210*/  LEA.HI.X.SX32 R79, R13, R0, 0x1, P0 ;  /* 0x000000000d4f7211 */ /* 0x000fc600000f0eff */
[----:B------:R-:W-:Y:S01]  /*2220*/  IMAD R0, R9, R108, RZ ;  /* 0x0000006c09007224 */ /* 0x000fe200078e02ff */
[----:B------:R-:W-:Y:S01]  /*2230*/  SHF.L.U64.HI R79, R78, 0x1, R79 ;  /* 0x000000014e4f7819 */ /* 0x000fe2000001024f */
[-C--:B------:R-:W-:Y:S01]  /*2240*/  IMAD R71, R107, R11.reuse, R71 ;  /* 0x0000000b6b477224 */ /* 0x080fe200078e0247 */
[----:B------:R-:W-:Y:S01]  /*2250*/  LEA R10, P0, R14, R16, 0x1 ;  /* 0x000000100e0a7211 */ /* 0x000fe200078008ff */
[-C--:B------:R-:W-:Y:S01]  /*2260*/  IMAD R0, R109, R11.reuse, R0 ;  /* 0x0000000b6d007224 */ /* 0x080fe200078e0200 */
[----:B------:R-:W-:Y:S01]  /*2270*/  SHF.L.U32 R78, R78, 0x1, RZ ;  /* 0x000000014e4e7819 */ /* 0x000fe200000006ff */
[----:B------:R-:W-:-:S03]  /*2280*/  IMAD.WIDE.U32 R8, R106, R11, R22 ;  /* 0x0000000b6a087225 */ /* 0x000fc600078e0016 */
[----:B------:R-:W-:Y:S01]  /*2290*/  IADD3 R11, PT, PT, R15, R0, RZ ;  /* 0x000000000f0b7210 */ /* 0x000fe20007ffe0ff */
[----:B------:R-:W-:Y:S01]  /*22a0*/  IMAD.IADD R71, R9, 0x1, R71 ;  /* 0x0000000109477824 */ /* 0x000fe200078e0247 */
[C---:B------:R-:W-:Y:S01]  /*22b0*/  SHF.L.U64.HI R0, R12.reuse, 0x1, R3 ;  /* 0x000000010c007819 */ /* 0x040fe20000010203 */
[----:B------:R-:W-:Y:S01]  /*22c0*/  IMAD.SHL.U32 R12, R12, 0x2, RZ ;  /* 0x000000020c0c7824 */ /* 0x000fe200078e00ff */
[----:B------:R-:W-:Y:S02]  /*22d0*/  LEA R74, P1, R8, R18, 0x1 ;  /* 0x00000012084a7211 */ /* 0x000fe400078208ff */
[----:B------:R-:W-:Y:S02]  /*22e0*/  LEA.HI.X R11, R14, R17, R11, 0x1, P0 ;  /* 0x000000110e0b7211 */ /* 0x000fe400000f0c0b */
[----:B------:R-:W-:Y:S02]  /*22f0*/  LEA.HI.X R71, R8, R19, R71, 0x1, P1 ;  /* 0x0000001308477211 */ /* 0x000fe400008f0c47 */
[----:B------:R-:W-:-:S02]  /*2300*/  IADD3 R50, P1, PT, R6, R12, RZ ;  /* 0x0000000c06327210 */ /* 0x000fc40007f3e0ff */
[----:B------:R-:W-:Y:S02]  /*2310*/  IADD3 R76, P3, PT, R6, R78, RZ ;  /* 0x0000004e064c7210 */ /* 0x000fe40007f7e0ff */
[C---:B------:R-:W-:Y:S01]  /*2320*/  IADD3 R12, P0, PT, R4.reuse, R12, RZ ;  /* 0x0000000c040c7210 */ /* 0x040fe20007f1e0ff */
[C-C-:B------:R-:W-:Y:S01]  /*2330*/  IMAD.X R51, R7.reuse, 0x1, R0.reuse, P1 ;  /* 0x0000000107337824 */ /* 0x140fe200008e0600 */
[----:B------:R-:W-:Y:S02]  /*2340*/  IADD3 R78, P2, PT, R4, R78, RZ ;  /* 0x0000004e044e7210 */ /* 0x000fe40007f5e0ff */
[-C--:B------:R-:W-:Y:S01]  /*2350*/  IADD3.X R73, PT, PT, R7, R79.reuse, RZ, P3, !PT ;  /* 0x0000004f07497210 */ /* 0x080fe20001ffe4ff */
[C---:B------:R-:W-:Y:S01]  /*2360*/  IMAD.X R13, R5.reuse, 0x1, R0, P0 ;  /* 0x00000001050d7824 */ /* 0x040fe200000e0600 */
[----:B------:R-:W-:-:S09]  /*2370*/  IADD3.X R79, PT, PT, R5, R79, RZ, P2, !PT ;  /* 0x0000004f054f7210 */ /* 0x000fd200017fe4ff */
.L_x_826:
[----:B------:R-:W-:Y:S01]  /*2380*/  VIADD R94, R94, 0x80 ;  /* 0x000000805e5e7836 */ /* 0x000fe20000000000 */
[----:B------:R-:W-:Y:S01]  /*2390*/  BSSY.RECONVERGENT B0, `(.L_x_758) ;  /* 0x0000014000007945 */ /* 0x000fe20003800200 */
[----:B------:R-:W-:Y:S03]  /*23a0*/  VIADD R96, R96, 0x80 ;  /* 0x0000008060607836 */ /* 0x000fe60000000000 */
[CC--:B------:R-:W-:Y:S02]  /*23b0*/  ISETP.GE.AND P0, PT, R104.reuse, R94.reuse, PT ;  /* 0x0000005e6800720c */ /* 0x0c0fe40003f06270 */
[----:B------:R-:W-:Y:S02]  /*23c0*/  ISETP.GE.AND P5, PT, R61, R94, PT ;  /* 0x0000005e3d00720c */ /* 0x000fe40003fa6270 */
[----:B------:R-:W-:Y:S02]  /*23d0*/  ISETP.GE.AND P0, PT, R104, R96, !P0 ;  /* 0x000000606800720c */ /* 0x000fe40004706270 */
[----:B------:R-:W-:Y:S02]  /*23e0*/  ISETP.GE.AND P4, PT, R95, R94, PT ;  /* 0x0000005e5f00720c */ /* 0x000fe40003f86270 */
[----:B------:R-:W-:Y:S09]  /*23f0*/  ISETP.GE.AND P5, PT, R61, R96, !P5 ;  /* 0x000000603d00720c */ /* 0x000ff20006fa6270 */
[----:B-----5:R-:W-:Y:S05]  /*2400*/  @!P0 BRA `(.L_x_759) ;  /* 0x0000000000308947 */ /* 0x020fea0003800000 */
[-C--:B------:R-:W-:Y:S02]  /*2410*/  ISETP.GE.AND P1, PT, R118, R171.reuse, PT ;  /* 0x000000ab7600720c */ /* 0x080fe40003f26270 */
[-C--:B------:R-:W-:Y:S11]  /*2420*/  ISETP.GE.AND P2, PT, R117, R171.reuse, PT ;  /* 0x000000ab7500720c */ /* 0x080ff60003f46270 */
[--C-:B------:R-:W-:Y:S05]  /*2430*/  @!P1 IMAD.MOV.U32 R75, RZ, RZ, R71.reuse ;  /* 0x000000ffff4b9224 */ /* 0x100fea00078e0047 */
[----:B------:R1:W2:Y:S02]  /*2440*/  @!P1 LD.E.128 R20, desc[UR4][R74.64] ;  /* 0x000000044a149980 */ /* 0x0002a4000c101d00 */
[--C-:B-1----:R-:W-:Y:S02]  /*2450*/  @!P2 IMAD.MOV.U32 R75, RZ, RZ, R71.reuse ;  /* 0x000000ffff4ba224 */ /* 0x102fe400078e0047 */
[----:B--2---:R1:W-:Y:S01]  /*2460*/  @!P1 ST.E.128 desc[UR4][R82.64], R20 ;  /* 0x0000001452009985 */ /* 0x0043e2000c101d04 */
[----:B------:R-:W-:Y:S03]  /*2470*/  ISETP.GE.AND P1, PT, R116, R171, PT ;  /* 0x000000ab7400720c */ /* 0x000fe60003f26270 */
[----:B------:R2:W3:Y:S10]  /*2480*/  @!P2 LD.E.128 R16, desc[UR4][R74.64+0x40] ;  /* 0x000040044a10a980 */ /* 0x0004f4000c101d00 */
[----:B--2---:R-:W-:Y:S01]  /*2490*/  @!P1 IMAD.MOV.U32 R75, RZ, RZ, R71 ;  /* 0x000000ffff4b9224 */ /* 0x004fe200078e0047 */
[----:B---3--:R1:W-:Y:S04]  /*24a0*/  @!P2 ST.E.128 desc[UR4][R82.64+0x40], R16 ;  /* 0x000040105200a985 */ /* 0x0083e8000c101d04 */
[----:B------:R-:W2:Y:S04]  /*24b0*/  @!P1 LD.E.128 R4, desc[UR4][R74.64+0x80] ;  /* 0x000080044a049980 */ /* 0x000ea8000c101d00 */
[----:B--2---:R1:W-:Y:S02]  /*24c0*/  @!P1 ST.E.128 desc[UR4][R82.64+0x80], R4 ;  /* 0x0000800452009985 */ /* 0x0043e4000c101d04 */
.L_x_759:
[----:B------:R-:W-:Y:S05]  /*24d0*/  BSYNC.RECONVERGENT B0 ;  /* 0x0000000000007941 */ /* 0x000fea0003800200 */
.L_x_758:
[----:B------:R-:W-:Y:S04]  /*24e0*/  BSSY.RECONVERGENT B0, `(.L_x_760) ;  /* 0x000000f000007945 */ /* 0x000fe80003800200 */
[----:B------:R-:W-:Y:S05]  /*24f0*/  @!P5 BRA `(.L_x_761) ;  /* 0x000000000034d947 */ /* 0x000fea0003800000 */
[----:B------:R-:W-:Y:S02]  /*2500*/  ISETP.GE.AND P2, PT, R118, R171, PT ;  /* 0x000000ab7600720c */ /* 0x000fe40003f46270 */
[C---:B------:R-:W-:Y:S02]  /*2510*/  LEA R8, P1, R106.reuse, R74, 0x6 ;  /* 0x0000004a6a087211 */ /* 0x040fe400078230ff */
[----:B------:R-:W-:Y:S02]  /*2520*/  LEA R2, P3, R67, R82, 0x1 ;  /* 0x0000005243027211 */ /* 0x000fe400078608ff */
[----:B------:R-:W-:Y:S02]  /*2530*/  LEA.HI.X R9, R106, R71, R107, 0x6, P1 ;  /* 0x000000476a097211 */ /* 0x000fe400008f346b */
[----:B------:R-:W-:Y:S02]  /*2540*/  ISETP.GE.AND P1, PT, R117, R171, PT ;  /* 0x000000ab7500720c */ /* 0x000fe40003f26270 */
[----:B------:R-:W-:Y:S03]  /*2550*/  LEA.HI.X R3, R67, R83, R68, 0x1, P3 ;  /* 0x0000005343037211 */ /* 0x000fe600018f0c44 */
[----:B-1----:R-:W2:Y:S04]  /*2560*/  @!P2 LD.E.128 R20, desc[UR4][R8.64] ;  /* 0x000000040814a980 */ /* 0x002ea8000c101d00 */
[----:B--2---:R2:W-:Y:S01]  /*2570*/  @!P2 ST.E.128 desc[UR4][R2.64], R20 ;  /* 0x000000140200a985 */ /* 0x0045e2000c101d04 */
[----:B------:R-:W-:Y:S03]  /*2580*/  ISETP.GE.AND P2, PT, R116, R171, PT ;  /* 0x000000ab7400720c */ /* 0x000fe60003f46270 */
[----:B------:R-:W3:Y:S04]  /*2590*/  @!P1 LD.E.128 R16, desc[UR4][R8.64+0x40] ;  /* 0x0000400408109980 */ /* 0x000ee8000c101d00 */
[----:B---3--:R2:W-:Y:S06]  /*25a0*/  @!P1 ST.E.128 desc[UR4][R2.64+0x40], R16 ;  /* 0x0000401002009985 */ /* 0x0085ec000c101d04 */
[----:B------:R-:W3:Y:S04]  /*25b0*/  @!P2 LD.E.128 R4, desc[UR4][R8.64+0x80] ;  /* 0x000080040804a980 */ /* 0x000ee8000c101d00 */
[----:B---3--:R2:W-:Y:S02]  /*25c0*/  @!P2 ST.E.128 desc[UR4][R2.64+0x80], R4 ;  /* 0x000080040200a985 */ /* 0x0085e4000c101d04 */
.L_x_761:
[----:B------:R-:W-:Y:S05]  /*25d0*/  BSYNC.RECONVERGENT B0 ;  /* 0x0000000000007941 */ /* 0x000fea0003800200 */
.L_x_760:
[----:B------:R-:W-:Y:S01]  /*25e0*/  ISETP.GE.AND P4, PT, R95, R96, !P4 ;  /* 0x000000605f00720c */ /* 0x000fe20006786270 */
[----:B------:R-:W-:Y:S01]  /*25f0*/  BSSY.RECONVERGENT B0, `(.L_x_762) ;  /* 0x0000011000007945 */ /* 0x000fe20003800200 */
[C---:B------:R-:W-:Y:S04]  /*2600*/  ISETP.GE.AND P3, PT, R93.reuse, R94, PT ;  /* 0x0000005e5d00720c */ /* 0x040fe80003f66270 */
[----:B------:R-:W-:Y:S07]  /*2610*/  ISETP.GE.AND P3, PT, R93, R96, !P3 ;  /* 0x000000605d00720c */ /* 0x000fee0005f66270 */
[----:B------:R-:W-:Y:S05]  /*2620*/  @!P4 BRA `(.L_x_763) ;  /* 0x000000000034c947 */ /* 0x000fea0003800000 */
[----:B------:R-:W-:Y:S02]  /*2630*/  ISETP.GE.AND P2, PT, R118, R171, PT ;  /* 0x000000ab7600720c */ /* 0x000fe40003f46270 */
[----:B------:R-:W-:Y:S02]  /*2640*/  LEA R8, P1, R106, R74, 0x7 ;  /* 0x0000004a6a087211 */ /* 0x000fe400078238ff */
[----:B--2---:R-:W-:Y:S02]  /*2650*/  LEA R2, P6, R160, R82, 0x7 ;  /* 0x00000052a0027211 */ /* 0x004fe400078c38ff */
[----:B------:R-:W-:Y:S02]  /*2660*/  LEA.HI.X R9, R106, R71, R107, 0x7, P1 ;  /* 0x000000476a097211 */ /* 0x000fe400008f3c6b */
[----:B------:R-:W-:Y:S02]  /*2670*/  ISETP.GE.AND P1, PT, R117, R171, PT ;  /* 0x000000ab7500720c */ /* 0x000fe40003f26270 */
[----:B------:R-:W-:Y:S03]  /*2680*/  LEA.HI.X R3, R160, R83, R161, 0x7, P6 ;  /* 0x00000053a0037211 */ /* 0x000fe600030f3ca1 */
[----:B-1----:R-:W2:Y:S04]  /*2690*/  @!P2 LD.E.128 R20, desc[UR4][R8.64] ;  /* 0x000000040814a980 */ /* 0x002ea8000c101d00 */
[----:B--2---:R3:W-:Y:S01]  /*26a0*/  @!P2 ST.E.128 desc[UR4][R2.64], R20 ;  /* 0x000000140200a985 */ /* 0x0047e2000c101d04 */
[----:B------:R-:W-:Y:S03]  /*26b0*/  ISETP.GE.AND P2, PT, R116, R171, PT ;  /* 0x000000ab7400720c */ /* 0x000fe60003f46270 */
[----:B------:R-:W2:Y:S04]  /*26c0*/  @!P1 LD.E.128 R16, desc[UR4][R8.64+0x40] ;  /* 0x0000400408109980 */ /* 0x000ea8000c101d00 */
[----:B--2---:R3:W-:Y:S06]  /*26d0*/  @!P1 ST.E.128 desc[UR4][R2.64+0x40], R16 ;  /* 0x0000401002009985 */ /* 0x0047ec000c101d04 */
[----:B------:R-:W2:Y:S04]  /*26e0*/  @!P2 LD.E.128 R4, desc[UR4][R8.64+0x80] ;  /* 0x000080040804a980 */ /* 0x000ea8000c101d00 */
[----:B--2---:R3:W-:Y:S02]  /*26f0*/  @!P2 ST.E.128 desc[UR4][R2.64+0x80], R4 ;  /* 0x000080040200a985 */ /* 0x0047e4000c101d04 */
.L_x_763:
[----:B------:R-:W-:Y:S05]  /*2700*/  BSYNC.RECONVERGENT B0 ;  /* 0x0000000000007941 */ /* 0x000fea0003800200 */
.L_x_762:
[----:B------:R-:W-:Y:S04]  /*2710*/  BSSY.RECONVERGENT B0, `(.L_x_764) ;  /* 0x0000012000007945 */ /* 0x000fe80003800200 */
[----:B------:R-:W-:Y:S05]  /*2720*/  @!P3 BRA `(.L_x_765) ;  /* 0x000000000040b947 */ /* 0x000fea0003800000 */
[----:B------:R-:W-:Y:S01]  /*2730*/  MOV R75, R71 ;  /* 0x00000047004b7202 */ /* 0x000fe20000000f00 */
[----:B------:R-:W-:Y:S01]  /*2740*/  IMAD R0, R107, 0xc0, RZ ;  /* 0x000000c06b007824 */ /* 0x000fe200078e02ff */
[-C--:B------:R-:W-:Y:S01]  /*2750*/  ISETP.GE.AND P1, PT, R118, R171.reuse, PT ;  /* 0x000000ab7600720c */ /* 0x080fe20003f26270 */
[----:B--23--:R-:W-:Y:S01]  /*2760*/  IMAD.WIDE.U32 R2, R160, 0xc0, R82 ;  /* 0x000000c0a0027825 */ /* 0x00cfe200078e0052 */
[-C--:B------:R-:W-:Y:S03]  /*2770*/  ISETP.GE.AND P2, PT, R117, R171.reuse, PT ;  /* 0x000000ab7500720c */ /* 0x080fe60003f46270 */
[----:B------:R-:W-:Y:S05]  /*2780*/  IMAD.WIDE.U32 R8, R106, 0xc0, R74 ;  /* 0x000000c06a087825 */ /* 0x000fea00078e004a */
[----:B------:R-:W-:Y:S01]  /*2790*/  IADD3 R9, PT, PT, R9, R0, RZ ;  /* 0x0000000009097210 */ /* 0x000fe20007ffe0ff */
[----:B------:R-:W-:Y:S04]  /*27a0*/  IMAD R0, R161, 0xc0, RZ ;  /* 0x000000c0a1007824 */ /* 0x000fe800078e02ff */
[----:B-1----:R-:W2:Y:S01]  /*27b0*/  @!P1 LD.E.128 R20, desc[UR4][R8.64] ;  /* 0x0000000408149980 */ /* 0x002ea2000c101d00 */
[----:B------:R-:W-:Y:S05]  /*27c0*/  IADD3 R3, PT, PT, R3, R0, RZ ;  /* 0x0000000003037210 */ /* 0x000fea0007ffe0ff */
[----:B--2---:R4:W-:Y:S01]  /*27d0*/  @!P1 ST.E.128 desc[UR4][R2.64], R20 ;  /* 0x0000001402009985 */ /* 0x0049e2000c101d04 */
[----:B------:R-:W-:Y:S03]  /*27e0*/  ISETP.GE.AND P1, PT, R116, R171, PT ;  /* 0x000000ab7400720c */ /* 0x000fe60003f26270 */
[----:B------:R-:W2:Y:S04]  /*27f0*/  @!P2 LD.E.128 R16, desc[UR4][R8.64+0x40] ;  /* 0x000040040810a980 */ /* 0x000ea8000c101d00 */
[----:B--2---:R4:W-:Y:S06]  /*2800*/  @!P2 ST.E.128 desc[UR4][R2.64+0x40], R16 ;  /* 0x000040100200a985 */ /* 0x0049ec000c101d04 */
[----:B------:R-:W2:Y:S04]  /*2810*/  @!P1 LD.E.128 R4, desc[UR4][R8.64+0x80] ;  /* 0x0000800408049980 */ /* 0x000ea8000c101d00 */
[----:B--2---:R4:W-:Y:S02]  /*2820*/  @!P1 ST.E.128 desc[UR4][R2.64+0x80], R4 ;  /* 0x0000800402009985 */ /* 0x0049e4000c101d04 */
.L_x_765:
[----:B------:R-:W-:Y:S05]  /*2830*/  BSYNC.RECONVERGENT B0 ;  /* 0x0000000000007941 */ /* 0x000fea0003800200 */
.L_x_764:
[----:B------:R-:W5:Y:S01]  /*2840*/  LD.E R0, desc[UR4][R120.64+0x130] ;  /* 0x0001300478007980 */ /* 0x000f62000c101900 */
[----:B------:R-:W-:Y:S01]  /*2850*/  UMOV UR6, URZ ;  /* 0x000000ff00067c82 */ /* 0x000fe20008000000 */
[----:B------:R-:W-:Y:S01]  /*2860*/  VIADD R90, R90, 0xffffffff ;  /* 0xffffffff5a5a7836 */ /* 0x000fe20000000000 */
[----:B--234-:R-:W-:Y:S01]  /*2870*/  IADD3 R3, P1, PT, RZ, -UR6, RZ ;  /* 0x80000006ff037c10 */ /* 0x01cfe2000ff3e0ff */
[----:B------:R-:W2:Y:S01]  /*2880*/  LD.E R9, desc[UR4][R120.64+0xd0] ;  /* 0x0000d00478097980 */ /* 0x000ea2000c101900 */
[----:B------:R-:W-:Y:S01]  /*2890*/  BSSY.RECONVERGENT B2, `(.L_x_766) ;  /* 0x000071d000027945 */ /* 0x000fe20003800200 */
[----:B------:R-:W-:Y:S01]  /*28a0*/  IMAD.MOV.U32 R100, RZ, RZ, R92 ;  /* 0x000000ffff647224 */ /* 0x000fe200078e005c */
[----:B------:R-:W-:Y:S01]  /*28b0*/  ISETP.GT.AND P2, PT, R90, R63, PT ;  /* 0x0000003f5a00720c */ /* 0x000fe20003f44270 */
[----:B------:R-:W-:Y:S01]  /*28c0*/  VIADD R92, R92, 0xffffff80 ;  /* 0xffffff805c5c7836 */ /* 0x000fe20000000000 */
[----:B--2---:R-:W-:Y:S01]  /*28d0*/  ISETP.NE.AND P6, PT, R9, RZ, PT ;  /* 0x000000ff0900720c */ /* 0x004fe20003fc5270 */
[----:B-----5:R-:W-:Y:S04]  /*28e0*/  IMAD.SHL.U32 R0, R0, 0x80, RZ ;  /* 0x0000008000007824 */ /* 0x020fe800078e00ff */
[----:B------:R-:W-:Y:S05]  /*28f0*/  IMAD.X R0, RZ, RZ, ~R0, P1 ;  /* 0x000000ffff007224 */ /* 0x000fea00008e0e00 */
[----:B------:R-:W-:Y:S04]  /*2900*/  SHF.R.S64 R3, R3, 0x1f, R0 ;  /* 0x0000001f03037819 */ /* 0x000fe80000001000 */
[----:B------:R-:W-:Y:S04]  /*2910*/  IADD3 R74, P1, PT, R74, R3, RZ ;  /* 0x000000034a4a7210 */ /* 0x000fe80007f3e0ff */
[----:B------:R-:W-:Y:S01]  /*2920*/  LEA.HI.X.SX32 R71, R0, R71, 0x1, P1 ;  /* 0x0000004700477211 */ /* 0x000fe200008f0eff */
[----:B------:R-:W-:Y:S08]  /*2930*/  @P6 BRA `(.L_x_767) ;  /* 0x0000000000fc6947 */ /* 0x000ff00003800000 */
[----:B------:R-:W-:Y:S04]  /*2940*/  BSSY.RECONVERGENT B0, `(.L_x_768) ;  /* 0x000000b000007945 */ /* 0x000fe80003800200 */
[----:B------:R-:W-:Y:S05]  /*2950*/  @!P0 BRA `(.L_x_769) ;  /* 0x0000000000248947 */ /* 0x000fea0003800000 */
[-C--:B------:R-:W-:Y:S02]  /*2960*/  ISETP.GE.AND P0, PT, R118, R171.reuse, PT ;  /* 0x000000ab7600720c */ /* 0x080fe40003f06270 */
[-C--:B------:R-:W-:Y:S11]  /*2970*/  ISETP.GE.AND P1, PT, R117, R171.reuse, PT ;  /* 0x000000ab7500720c */ /* 0x080ff60003f26270 */
[----:B-1----:R-:W2:Y:S04]  /*2980*/  @!P0 LD.E.128 R20, desc[UR4][R10.64] ;  /* 0x000000040a148980 */ /* 0x002ea8000c101d00 */
[----:B--2---:R2:W-:Y:S01]  /*2990*/  @!P0 ST.E.128 desc[UR4][R80.64], R20 ;  /* 0x0000001450008985 */ /* 0x0045e2000c101d04 */
[----:B------:R-:W-:Y:S03]  /*29a0*/  ISETP.GE.AND P0, PT, R116, R171, PT ;  /* 0x000000ab7400720c */ /* 0x000fe60003f06270 */
[----:B------:R-:W3:Y:S04]  /*29b0*/  @!P1 LD.E.128 R16, desc[UR4][R10.64+0x40] ;  /* 0x000040040a109980 */ /* 0x000ee8000c101d00 */
[----:B---3--:R2:W-:Y:S06]  /*29c0*/  @!P1 ST.E.128 desc[UR4][R80.64+0x40], R16 ;  /* 0x0000401050009985 */ /* 0x0085ec000c101d04 */
[----:B------:R-:W3:Y:S04]  /*29d0*/  @!P0 LD.E.128 R4, desc[UR4][R10.64+0x80] ;  /* 0x000080040a048980 */ /* 0x000ee8000c101d00 */
[----:B---3--:R2:W-:Y:S02]  /*29e0*/  @!P0 ST.E.128 desc[UR4][R80.64+0x80], R4 ;  /* 0x0000800450008985 */ /* 0x0085e4000c101d04 */
.L_x_769:
[----:B------:R-:W-:Y:S05]  /*29f0*/  BSYNC.RECONVERGENT B0 ;  /* 0x0000000000007941 */ /* 0x000fea0003800200 */
.L_x_768:
[----:B------:R-:W-:Y:S04]  /*2a00*/  BSSY.RECONVERGENT B0, `(.L_x_770) ;  /* 0x000000f000007945 */ /* 0x000fe80003800200 */
[----:B------:R-:W-:Y:S05]  /*2a10*/  @!P5 BRA `(.L_x_771) ;  /* 0x000000000034d947 */ /* 0x000fea0003800000 */
[----:B------:R-:W-:Y:S02]  /*2a20*/  ISETP.GE.AND P1, PT, R118, R171, PT ;  /* 0x000000ab7600720c */ /* 0x000fe40003f26270 */
[----:B------:R-:W-:Y:S02]  /*2a30*/  LEA R8, P0, R87, R10, 0x1 ;  /* 0x0000000a57087211 */ /* 0x000fe400078008ff */
[----:B------:R-:W-:Y:S02]  /*2a40*/  LEA R2, P5, R65, R80, 0x1 ;  /* 0x0000005041027211 */ /* 0x000fe400078a08ff */
[----:B------:R-:W-:Y:S02]  /*2a50*/  LEA.HI.X R9, R87, R11, R85, 0x1, P0 ;  /* 0x0000000b57097211 */ /* 0x000fe400000f0c55 */
[----:B------:R-:W-:Y:S02]  /*2a60*/  ISETP.GE.AND P0, PT, R117, R171, PT ;  /* 0x000000ab7500720c */ /* 0x000fe40003f06270 */
[----:B------:R-:W-:Y:S03]  /*2a70*/  LEA.HI.X R3, R65, R81, R66, 0x1, P5 ;  /* 0x0000005141037211 */ /* 0x000fe600028f0c42 */
[----:B-12---:R-:W2:Y:S04]  /*2a80*/  @!P1 LD.E.128 R20, desc[UR4][R8.64] ;  /* 0x0000000408149980 */ /* 0x006ea8000c101d00 */
[----:B--2---:R3:W-:Y:S01]  /*2a90*/  @!P1 ST.E.128 desc[UR4][R2.64], R20 ;  /* 0x0000001402009985 */ /* 0x0047e2000c101d04 */
[----:B------:R-:W-:Y:S03]  /*2aa0*/  ISETP.GE.AND P1, PT, R116, R171, PT ;  /* 0x000000ab7400720c */ /* 0x000fe60003f26270 */
[----:B------:R-:W2:Y:S04]  /*2ab0*/  @!P0 LD.E.128 R16, desc[UR4][R8.64+0x40] ;  /* 0x0000400408108980 */ /* 0x000ea8000c101d00 */
[----:B--2---:R3:W-:Y:S06]  /*2ac0*/  @!P0 ST.E.128 desc[UR4][R2.64+0x40], R16 ;  /* 0x0000401002008985 */ /* 0x0047ec000c101d04 */
[----:B------:R-:W2:Y:S04]  /*2ad0*/  @!P1 LD.E.128 R4, desc[UR4][R8.64+0x80] ;  /* 0x0000800408049980 */ /* 0x000ea8000c101d00 */
[----:B--2---:R3:W-:Y:S02]  /*2ae0*/  @!P1 ST.E.128 desc[UR4][R2.64+0x80], R4 ;  /* 0x0000800402009985 */ /* 0x0047e4000c101d04 */
.L_x_771:
[----:B------:R-:W-:Y:S05]  /*2af0*/  BSYNC.RECONVERGENT B0 ;  /* 0x0000000000007941 */ /* 0x000fea0003800200 */
.L_x_770:
[----:B------:R-:W-:Y:S04]  /*2b00*/  BSSY.RECONVERGENT B0, `(.L_x_772) ;  /* 0x000000f000007945 */ /* 0x000fe80003800200 */
[----:B------:R-:W-:Y:S05]  /*2b10*/  @!P4 BRA `(.L_x_773) ;  /* 0x000000000034c947 */ /* 0x000fea0003800000 */
[----:B------:R-:W-:Y:S02]  /*2b20*/  ISETP.GE.AND P1, PT, R118, R171, PT ;  /* 0x000000ab7600720c */ /* 0x000fe40003f26270 */
[----:B------:R-:W-:Y:S02]  /*2b30*/  LEA R8, P0, R108, R10, 0x7 ;  /* 0x0000000a6c087211 */ /* 0x000fe400078038ff */
[----:B---3--:R-:W-:Y:S02]  /*2b40*/  LEA R2, P4, R158, R80, 0x7 ;  /* 0x000000509e027211 */ /* 0x008fe400078838ff */
        /* <DEDUP_REMOVED lines=10> */
.L_x_773:
[----:B------:R-:W-:Y:S05]  /*2bf0*/  BSYNC.RECONVERGENT B0 ;  /* 0x0000000000007941 */ /* 0x000fea0003800200 */
.L_x_772:
[----:B------:R-:W-:Y:S05]  /*2c00*/  @!P3 BRA `(.L_x_774) ;  /* 0x0000006c0094b947 */ /* 0x000fea0003800000 */
[-C--:B------:R-:W-:Y:S01]  /*2c10*/  ISETP.GE.AND P1, PT, R118, R171.reuse, PT ;  /* 0x000000ab7600720c */ /* 0x080fe20003f26270 */
[----:B------:R-:W-:Y:S01]  /*2c20*/  IMAD.WIDE.U32 R8, R108, 0xc0, R10 ;  /* 0x000000c06c087825 */ /* 0x000fe200078e000a */
[-C--:B------:R-:W-:Y:S03]  /*2c30*/  ISETP.GE.AND P0, PT, R117, R171.reuse, PT ;  /* 0x000000ab7500720c */ /* 0x080fe60003f06270 */
[----:B------:R-:W-:Y:S02]  /*2c40*/  IMAD R0, R109, 0xc0, RZ ;  /* 0x000000c06d007824 */ /* 0x000fe400078e02ff */
[----:B---34-:R-:W-:Y:S03]  /*2c50*/  IMAD.WIDE.U32 R2, R158, 0xc0, R80 ;  /* 0x000000c09e027825 */ /* 0x018fe600078e0050 */
[----:B------:R-:W-:Y:S01]  /*2c60*/  IADD3 R9, PT, PT, R9, R0, RZ ;  /* 0x0000000009097210 */ /* 0x000fe20007ffe0ff */
[----:B------:R-:W-:Y:S04]  /*2c70*/  IMAD R0, R159, 0xc0, RZ ;  /* 0x000000c09f007824 */ /* 0x000fe800078e02ff */
[----:B-12---:R-:W2:Y:S01]  /*2c80*/  @!P1 LD.E.128 R16, desc[UR4][R8.64] ;  /* 0x0000000408109980 */ /* 0x006ea2000c101d00 */
[----:B------:R-:W-:Y:S05]  /*2c90*/  IADD3 R3, PT, PT, R3, R0, RZ ;  /* 0x0000000003037210 */ /* 0x000fea0007ffe0ff */
[----:B--2---:R1:W-:Y:S04]  /*2ca0*/  @!P1 ST.E.128 desc[UR4][R2.64], R16 ;  /* 0x0000001002009985 */ /* 0x0043e8000c101d04 */
[----:B------:R-:W2:Y:S04]  /*2cb0*/  @!P0 LD.E.128 R4, desc[UR4][R8.64+0x40] ;  /* 0x0000400408048980 */ /* 0x000ea8000c101d00 */
[----:B--2---:R1:W-:Y:S01]  /*2cc0*/  @!P0 ST.E.128 desc[UR4][R2.64+0x40], R4 ;  /* 0x0000400402008985 */ /* 0x0043e2000c101d04 */
[----:B------:R-:W-:Y:S11]  /*2cd0*/  ISETP.GE.AND P0, PT, R116, R171, PT ;  /* 0x000000ab7400720c */ /* 0x000ff60003f06270 */
[----:B------:R-:W-:Y:S02]  /*2ce0*/  @!UPT UIADD3 URZ, UPT, UPT, URZ, URZ, URZ ;  /* 0x000000fffffff290 */ /* 0x000fe4000fffe0ff */
[----:B------:R-:W-:Y:S05]  /*2cf0*/  @P0 BRA `(.L_x_774) ;  /* 0x0000006c00580947 */ /* 0x000fea0003800000 */
[----:B-1----:R-:W2:Y:S04]  /*2d00*/  LD.E.128 R4, desc[UR4][R8.64+0x80] ;  /* 0x0000800408047980 */ /* 0x002ea8000c101d00 */
[----:B--2---:R1:W-:Y:S01]  /*2d10*/  ST.E.128 desc[UR4][R2.64+0x80], R4 ;  /* 0x0000800402007985 */ /* 0x0043e2000c101d04 */
[----:B------:R-:W-:Y:S05]  /*2d20*/  BRA `(.L_x_774) ;  /* 0x0000006c004c7947 */ /* 0x000fea0003800000 */
.L_x_767:
[----:B------:R-:W2:Y:S02]  /*2d30*/  LD.E.U8 R0, desc[UR4][R120.64+0x1b3] ;  /* 0x0001b30478007980 */ /* 0x000ea4000c101100 */
[----:B--2---:R-:W-:Y:S11]  /*2d40*/  ISETP.NE.AND P1, PT, R0, RZ, PT ;  /* 0x000000ff0000720c */ /* 0x004ff60003f25270 */
[----:B------:R-:W-:Y:S02]  /*2d50*/  @!UPT UIADD3 URZ, UPT, UPT, URZ, URZ, URZ ;  /* 0x000000fffffff290 */ /* 0x000fe4000fffe0ff */
[----:B------:R-:W-:Y:S05]  /*2d60*/  @!P1 BRA `(.L_x_775) ;  /* 0x0000002800049947 */ /* 0x000fea0003800000 */
[----:B------:R2:W5:Y:S01]  /*2d70*/  LD.E R39, desc[UR4][R120.64+0xc0] ;  /* 0x0000c00478277980 */ /* 0x000562000c101900 */
[----:B------:R-:W-:Y:S04]  /*2d80*/  BSSY.RECONVERGENT B1, `(.L_x_776) ;  /* 0x0000096000017945 */ /* 0x000fe80003800200 */
[----:B------:R-:W-:Y:S05]  /*2d90*/  @!P0 BRA `(.L_x_777) ;  /* 0x0000000800508947 */ /* 0x000fea0003800000 */
[-C--:B-----5:R-:W-:Y:S01]  /*2da0*/  ISETP.GE.AND P0, PT, R118, R39.reuse, PT ;  /* 0x000000277600720c */ /* 0x0a0fe20003f06270 */
[----:B------:R-:W-:Y:S01]  /*2db0*/  BSSY.RECONVERGENT B0, `(.L_x_778) ;  /* 0x0000032000007945 */ /* 0x000fe20003800200 */
[-C--:B------:R-:W-:Y:S02]  /*2dc0*/  ISETP.GE.AND P6, PT, R117, R39.reuse, PT ;  /* 0x000000277500720c */ /* 0x080fe40003fc6270 */
[----:B------:R-:W-:Y:S09]  /*2dd0*/  ISETP.GE.AND P1, PT, R116, R39, PT ;  /* 0x000000277400720c */ /* 0x000ff20003f26270 */
[----:B------:R-:W-:Y:S05]  /*2de0*/  @P0 BRA `(.L_x_779) ;  /* 0x0000000000b80947 */ /* 0x000fea0003800000 */
[----:B------:R-:W-:Y:S01]  /*2df0*/  ISETP.GE.AND P0, PT, R118, R9, PT ;  /* 0x000000097600720c */ /* 0x000fe20003f06270 */
[----:B-1----:R-:W3:Y:S11]  /*2e00*/  LD.E.128 R16, desc[UR4][R10.64] ;  /* 0x000000040a107980 */ /* 0x002ef6000c101d00 */
[----:B------:R-:W-:Y:S01]  /*2e10*/  @!UPT UIADD3 URZ, UPT, UPT, URZ, URZ, URZ ;  /* 0x000000fffffff290 */ /* 0x000fe2000fffe0ff */
[----:B------:R-:W4:Y:S06]  /*2e20*/  @!P0 LD.E.64 R28, desc[UR4][R50.64] ;  /* 0x00000004321c8980 */ /* 0x000f2c000c101b00 */
[----:B------:R-:W5:Y:S01]  /*2e30*/  @!P0 LD.E.64 R6, desc[UR4][R12.64] ;  /* 0x000000040c068980 */ /* 0x000f62000c101b00 */
[----:B---3--:R-:W-:Y:S01]  /*2e40*/  @!P0 LOP3.LUT R15, R16, 0xffff0000, RZ, 0xc0, !PT ;  /* 0xffff0000100f8812 */ /* 0x008fe200078ec0ff */
[----:B------:R-:W-:Y:S01]  /*2e50*/  @!P0 IMAD.U32 R22, R18, 0x10000, RZ ;  /* 0x0001000012168824 */ /* 0x000fe200078e00ff */
[----:B------:R-:W-:Y:S02]  /*2e60*/  @!P0 SHF.L.U32 R25, R16, 0x10, RZ ;  /* 0x0000001010198819 */ /* 0x000fe400000006ff */
[----:B------:R-:W-:Y:S02]  /*2e70*/  @!P0 LOP3.LUT R21, R17, 0xffff0000, RZ, 0xc0, !PT ;  /* 0xffff000011158812 */ /* 0x000fe400078ec0ff */
[----:B------:R-:W-:Y:S02]  /*2e80*/  @!P0 LOP3.LUT R14, R18, 0xffff0000, RZ, 0xc0, !PT ;  /* 0xffff0000120e8812 */ /* 0x000fe400078ec0ff */
[----:B------:R-:W-:Y:S02]  /*2e90*/  @!P0 SHF.L.U32 R24, R19, 0x10, RZ ;  /* 0x0000001013188819 */ /* 0x000fe400000006ff */
[C---:B----4-:R-:W-:Y:S01]  /*2ea0*/  @!P0 LOP3.LUT R27, R28.reuse, 0xffff0000, RZ, 0xc0, !PT ;  /* 0xffff00001c1b8812 */ /* 0x050fe200078ec0ff */
[----:B------:R-:W-:Y:S02]  /*2eb0*/  @!P0 IMAD.U32 R23, R28, 0x10000, RZ ;  /* 0x000100001c178824 */ /* 0x000fe400078e00ff */
[C---:B------:R-:W-:Y:S01]  /*2ec0*/  @!P0 IMAD.U32 R20, R29.reuse, 0x10000, RZ ;  /* 0x000100001d148824 */ /* 0x040fe200078e00ff */
[----:B------:R-:W-:Y:S01]  /*2ed0*/  @!P0 LOP3.LUT R29, R29, 0xffff0000, RZ, 0xc0, !PT ;  /* 0xffff00001d1d8812 */ /* 0x000fe200078ec0ff */
[----:B------:R-:W-:Y:S01]  /*2ee0*/  @!P0 FMUL.FTZ R31, R15, R23 ;  /* 0x000000170f1f8220 */ /* 0x000fe20000410000 */
[C---:B-----5:R-:W-:Y:S01]  /*2ef0*/  @!P0 SHF.L.U32 R8, R6.reuse, 0x10, RZ ;  /* 0x0000001006088819 */ /* 0x060fe200000006ff */
[----:B------:R-:W-:Y:S01]  /*2f00*/  @!P0 FMUL.FTZ R33, R21, R27 ;  /* 0x0000001b15218220 */ /* 0x000fe20000410000 */
[----:B------:R-:W-:Y:S01]  /*2f10*/  @!P0 LOP3.LUT R6, R6, 0xffff0000, RZ, 0xc0, !PT ;  /* 0xffff000006068812 */ /* 0x000fe200078ec0ff */
[C---:B------:R-:W-:Y:S01]  /*2f20*/  @!P0 FMUL.FTZ R26, R14.reuse, R20 ;  /* 0x000000140e1a8220 */ /* 0x040fe20000410000 */
[----:B------:R-:W-:Y:S01]  /*2f30*/  @!P0 SHF.L.U32 R5, R7, 0x10, RZ ;  /* 0x0000001007058819 */ /* 0x000fe200000006ff */
[-C--:B------:R-:W-:Y:S01]  /*2f40*/  @!P0 FMUL.FTZ R0, R15, R8.reuse ;  /* 0x000000080f008220 */ /* 0x080fe20000410000 */
[----:B------:R-:W-:Y:S01]  /*2f50*/  @!P0 LOP3.LUT R7, R7, 0xffff0000, RZ, 0xc0, !PT ;  /* 0xffff000007078812 */ /* 0x000fe200078ec0ff */
[----:B------:R-:W-:Y:S01]  /*2f60*/  @!P0 FFMA.FTZ R31, R25, R8, -R31 ;  /* 0x00000008191f8223 */ /* 0x000fe2000001081f */
[----:B------:R-:W-:Y:S01]  /*2f70*/  @!P0 LOP3.LUT R8, R19, 0xffff0000, RZ, 0xc0, !PT ;  /* 0xffff000013088812 */ /* 0x000fe200078ec0ff */
[----:B------:R-:W-:Y:S01]  /*2f80*/  @!P0 FFMA.FTZ R0, R23, R25, R0 ;  /* 0x0000001917008223 */ /* 0x000fe20000010000 */
[----:B------:R-:W-:Y:S01]  /*2f90*/  @!P0 SHF.L.U32 R23, R17, 0x10, RZ ;  /* 0x0000001011178819 */ /* 0x000fe200000006ff */
[-C--:B------:R-:W-:Y:S01]  /*2fa0*/  @!P0 FMUL.FTZ R2, R21, R6.reuse ;  /* 0x0000000615028220 */ /* 0x080fe20000410000 */
[----:B------:R-:W-:Y:S01]  /*2fb0*/  @!P0 FMUL.FTZ R3, R14, R5 ;  /* 0x000000050e038220 */ /* 0x000fe20000410000 */
[----:B------:R-:W-:Y:S01]  /*2fc0*/  @!P0 FMUL.FTZ R35, R8, R29 ;  /* 0x0000001d08238220 */ /* 0x000fe20000410000 */
[----:B------:R-:W-:Y:S01]  /*2fd0*/  @!P0 F2FP.BF16.F32.PACK_AB R31, R0, R31 ;  /* 0x0000001f001f823e */ /* 0x000fe200000010ff */
[----:B------:R-:W-:Y:S01]  /*2fe0*/  @!P0 FMUL.FTZ R4, R8, R7 ;  /* 0x0000000708048220 */ /* 0x000fe20000410000 */
[----:B------:R-:W-:Y:S01]  /*2ff0*/  @!P0 FFMA.FTZ R2, R27, R23, R2 ;  /* 0x000000171b028223 */ /* 0x000fe20000010002 */
[----:B------:R-:W-:Y:S01]  /*3000*/  @!P0 FFMA.FTZ R33, R23, R6, -R33 ;  /* 0x0000000617218223 */ /* 0x000fe20000010821 */
[----:B------:R-:W-:Y:S01]  /*3010*/  @!P0 MOV R16, R31 ;  /* 0x0000001f00108202 */ /* 0x000fe20000000f00 */
[----:B------:R-:W-:Y:S01]  /*3020*/  @!P0 FFMA.FTZ R3, R20, R22, R3 ;  /* 0x0000001614038223 */ /* 0x000fe20000010003 */
[----:B------:R-:W-:Y:S01]  /*3030*/  @!P0 FFMA.FTZ R26, R22, R5, -R26 ;  /* 0x00000005161a8223 */ /* 0x000fe2000001081a */
[----:B------:R-:W-:Y:S01]  /*3040*/  @!P0 FFMA.FTZ R35, R24, R7, -R35 ;  /* 0x0000000718238223 */ /* 0x000fe20000010823 */
[----:B------:R-:W-:Y:S01]  /*3050*/  @!P0 F2FP.BF16.F32.PACK_AB R30, R2, R33 ;  /* 0x00000021021e823e */ /* 0x000fe200000010ff */
[----:B------:R-:W-:Y:S02]  /*3060*/  @!P0 FFMA.FTZ R4, R29, R24, R4 ;  /* 0x000000181d048223 */ /* 0x000fe40000010004 */
[----:B------:R-:W-:Y:S02]  /*3070*/  @!P0 F2FP.BF16.F32.PACK_AB R26, R3, R26 ;  /* 0x0000001a031a823e */ /* 0x000fe400000010ff */
[----:B------:R-:W-:Y:S01]  /*3080*/  @!P0 IMAD.MOV.U32 R17, RZ, RZ, R30 ;  /* 0x000000ffff118224 */ /* 0x000fe200078e001e */
[----:B------:R-:W-:Y:S02]  /*3090*/  @!P0 F2FP.BF16.F32.PACK_AB R35, R4, R35 ;  /* 0x000000230423823e */ /* 0x000fe400000010ff */
[----:B------:R-:W-:Y:S02]  /*30a0*/  @!P0 MOV R18, R26 ;  /* 0x0000001a00128202 */ /* 0x000fe40000000f00 */
[----:B------:R-:W-:Y:S05]  /*30b0*/  @!P0 MOV R19, R35 ;  /* 0x0000002300138202 */ /* 0x000fea0000000f00 */
[----:B------:R3:W-:Y:S02]  /*30c0*/  ST.E.128 desc[UR4][R80.64], R16 ;  /* 0x0000001050007985 */ /* 0x0007e4000c101d04 */
.L_x_779:
[----:B------:R-:W-:Y:S05]  /*30d0*/  BSYNC.RECONVERGENT B0 ;  /* 0x0000000000007941 */ /* 0x000fea0003800200 */
.L_x_778:
[----:B------:R-:W-:Y:S04]  /*30e0*/  BSSY.RECONVERGENT B0, `(.L_x_780) ;  /* 0x0000030000007945 */ /* 0x000fe80003800200 */
[----:B------:R-:W-:Y:S05]  /*30f0*/  @P6 BRA `(.L_x_781) ;  /* 0x0000000000b86947 */ /* 0x000fea0003800000 */
[----:B------:R-:W-:Y:S01]  /*3100*/  ISETP.GE.AND P0, PT, R117, R9, PT ;  /* 0x000000097500720c */ /* 0x000fe20003f06270 */
[----:B-1-3--:R-:W3:Y:S11]  /*3110*/  LD.E.128 R16, desc[UR4][R10.64+0x40] ;  /* 0x000040040a107980 */ /* 0x00aef6000c101d00 */
        /* <DEDUP_REMOVED lines=44> */
.L_x_781:
[----:B------:R-:W-:Y:S05]  /*33e0*/  BSYNC.RECONVERGENT B0 ;  /* 0x0000000000007941 */ /* 0x000fea0003800200 */
.L_x_780:
[----:B------:R-:W-:Y:S05]  /*33f0*/  @P1 BRA `(.L_x_777) ;  /* 0x0000000000b81947 */ /* 0x000fea0003800000 */
[----:B------:R-:W-:Y:S01]  /*3400*/  ISETP.GE.AND P0, PT, R116, R9, PT ;  /* 0x000000097400720c */ /* 0x000fe20003f06270 */
[----:B-1-34-:R-:W3:Y:S11]  /*3410*/  LD.E.128 R16, desc[UR4][R10.64+0x80] ;  /* 0x000080040a107980 */ /* 0x01aef6000c101d00 */
        /* <DEDUP_REMOVED lines=44> */
.L_x_777:
[----:B------:R-:W-:Y:S05]  /*36e0*/  BSYNC.RECONVERGENT B1 ;  /* 0x0000000000017941 */ /* 0x000fea0003800200 */
.L_x_776:
[C---:B------:R-:W-:Y:S01]  /*36f0*/  SHF.L.U64.HI R3, R97.reuse, 0x1, R88 ;  /* 0x0000000161037819 */ /* 0x040fe20000010258 */
[----:B-1----:R-:W-:Y:S01]  /*3700*/  IMAD.SHL.U32 R5, R97, 0x2, RZ ;  /* 0x0000000261057824 */ /* 0x002fe200078e00ff */
[----:B------:R-:W-:Y:S04]  /*3710*/  BSSY.RECONVERGENT B1, `(.L_x_782) ;  /* 0x000009e000017945 */ /* 0x000fe80003800200 */
[-C--:B------:R-:W-:Y:S02]  /*3720*/  IADD3 R6, P1, PT, R12, R5.reuse, RZ ;  /* 0x000000050c067210 */ /* 0x080fe40007f3e0ff */
[----:B------:R-:W-:Y:S03]  /*3730*/  IADD3 R34, P0, PT, R50, R5, RZ ;  /* 0x0000000532227210 */ /* 0x000fe60007f1e0ff */
[--C-:B------:R-:W-:Y:S02]  /*3740*/  IMAD.X R7, R13, 0x1, R3.reuse, P1 ;  /* 0x000000010d077824 */ /* 0x100fe400008e0603 */
[----:B------:R-:W-:Y:S01]  /*3750*/  IMAD.X R35, R51, 0x1, R3, P0 ;  /* 0x0000000133237824 */ /* 0x000fe200000e0603 */
[----:B------:R-:W-:Y:S07]  /*3760*/  @!P5 BRA `(.L_x_783) ;  /* 0x000000080060d947 */ /* 0x000fee0003800000 */
[----:B-----5:R-:W-:Y:S01]  /*3770*/  ISETP.GE.AND P6, PT, R118, R39, PT ;  /* 0x000000277600720c */ /* 0x020fe20003fc6270 */
[----:B------:R-:W-:Y:S01]  /*3780*/  BSSY.RECONVERGENT B0, `(.L_x_784) ;  /* 0x0000036000007945 */ /* 0x000fe20003800200 */
[----:B------:R-:W-:Y:S02]  /*3790*/  LEA R36, P1, R87, R10, 0x1 ;  /* 0x0000000a57247211 */ /* 0x000fe400078208ff */
[----:B------:R-:W-:Y:S02]  /*37a0*/  LEA R32, P0, R65, R80, 0x1 ;  /* 0x0000005041207211 */ /* 0x000fe400078008ff */
[----:B------:R-:W-:Y:S02]  /*37b0*/  LEA.HI.X R37, R87, R11, R85, 0x1, P1 ;  /* 0x0000000b57257211 */ /* 0x000fe400008f0c55 */
[-C--:B------:R-:W-:Y:S02]  /*37c0*/  ISETP.GE.AND P5, PT, R117, R39.reuse, PT ;  /* 0x000000277500720c */ /* 0x080fe40003fa6270 */
[----:B------:R-:W-:Y:S02]  /*37d0*/  ISETP.GE.AND P1, PT, R116, R39, PT ;  /* 0x000000277400720c */ /* 0x000fe40003f26270 */
[----:B------:R-:W-:Y:S01]  /*37e0*/  LEA.HI.X R33, R65, R81, R66, 0x1, P0 ;  /* 0x0000005141217211 */ /* 0x000fe200000f0c42 */
[----:B------:R-:W-:Y:S10]  /*37f0*/  @P6 BRA `(.L_x_785) ;  /* 0x0000000000b86947 */ /* 0x000ff40003800000 */
[----:B------:R-:W-:Y:S01]  /*3800*/  ISETP.GE.AND P0, PT, R118, R9, PT ;  /* 0x000000097600720c */ /* 0x000fe20003f06270 */
[----:B---34-:R-:W3:Y:S11]  /*3810*/  LD.E.128 R16, desc[UR4][R36.64] ;  /* 0x0000000424107980 */ /* 0x018ef6000c101d00 */
        /* <DEDUP_REMOVED lines=44> */
.L_x_785:
[----:B------:R-:W-:Y:S05]  /*3ae0*/  BSYNC.RECONVERGENT B0 ;  /* 0x0000000000007941 */ /* 0x000fea0003800200 */
.L_x_784:
[----:B------:R-:W-:Y:S04]  /*3af0*/  BSSY.RECONVERGENT B0, `(.L_x_786) ;  /* 0x0000030000007945 */ /* 0x000fe80003800200 */
        /* <DEDUP_REMOVED lines=47> */
.L_x_787:
[----:B------:R-:W-:Y:S05]  /*3df0*/  BSYNC.RECONVERGENT B0 ;  /* 0x0000000000007941 */ /* 0x000fea0003800200 */
.L_x_786:
        /* <DEDUP_REMOVED lines=47> */
.L_x_783:
[----:B------:R-:W-:Y:S05]  /*40f0*/  BSYNC.RECONVERGENT B1 ;  /* 0x0000000000017941 */ /* 0x000fea0003800200 */
.L_x_782:
[----:B------:R-:W-:Y:S04]  /*4100*/  BSSY.RECONVERGENT B1, `(.L_x_788) ;  /* 0x000009e000017945 */ /* 0x000fe80003800200 */
[----:B------:R-:W-:Y:S05]  /*4110*/  @!P4 BRA `(.L_x_789) ;  /* 0x000000080070c947 */ /* 0x000fea0003800000 */
[----:B-----5:R-:W-:Y:S01]  /*4120*/  ISETP.GE.AND P6, PT, R118, R39, PT ;  /* 0x000000277600720c */ /* 0x020fe20003fc6270 */
[----:B------:R-:W-:Y:S01]  /*4130*/  BSSY.RECONVERGENT B0, `(.L_x_790) ;  /* 0x000003a000007945 */ /* 0x000fe20003800200 */
[C---:B------:R-:W-:Y:S02]  /*4140*/  LEA R20, P0, R99.reuse, R6, 0x6 ;  /* 0x0000000663147211 */ /* 0x040fe400078030ff */
[C---:B------:R-:W-:Y:S02]  /*4150*/  LEA R36, P1, R99.reuse, R34, 0x6 ;  /* 0x0000002263247211 */ /* 0x040fe400078230ff */
[C---:B------:R-:W-:Y:S02]  /*4160*/  LEA.HI.X.SX32 R21, R99.reuse, R7, 0x6, P0 ;  /* 0x0000000763157211 */ /* 0x040fe400000f36ff */
[----:B------:R-:W-:Y:S02]  /*4170*/  LEA R42, P5, R108, R10, 0x7 ;  /* 0x0000000a6c2a7211 */ /* 0x000fe400078a38ff */
[----:B------:R-:W-:Y:S02]  /*4180*/  LEA R40, P0, R158, R80, 0x7 ;  /* 0x000000509e287211 */ /* 0x000fe400078038ff */
[----:B------:R-:W-:Y:S02]  /*4190*/  LEA.HI.X.SX32 R37, R99, R35, 0x6, P1 ;  /* 0x0000002363257211 */ /* 0x000fe400008f36ff */
[-C--:B------:R-:W-:Y:S02]  /*41a0*/  ISETP.GE.AND P4, PT, R117, R39.reuse, PT ;  /* 0x000000277500720c */ /* 0x080fe40003f86270 */
[----:B------:R-:W-:Y:S02]  /*41b0*/  ISETP.GE.AND P1, PT, R116, R39, PT ;  /* 0x000000277400720c */ /* 0x000fe40003f26270 */
[----:B------:R-:W-:Y:S02]  /*41c0*/  LEA.HI.X R43, R108, R11, R109, 0x7, P5 ;  /* 0x0000000b6c2b7211 */ /* 0x000fe400028f3c6d */
[----:B------:R-:W-:Y:S01]  /*41d0*/  LEA.HI.X R41, R158, R81, R159, 0x7, P0 ;  /* 0x000000519e297211 */ /* 0x000fe200000f3c9f */
[----:B------:R-:W-:Y:S08]  /*41e0*/  @P6 BRA `(.L_x_791) ;  /* 0x0000000000b86947 */ /* 0x000ff00003800000 */
        /* <DEDUP_REMOVED lines=46> */
.L_x_791:
[----:B------:R-:W-:Y:S05]  /*44d0*/  BSYNC.RECONVERGENT B0 ;  /* 0x0000000000007941 */ /* 0x000fea0003800200 */
.L_x_790:
        /* <DEDUP_REMOVED lines=48> */
.L_x_793:
[----:B------:R-:W-:Y:S05]  /*47e0*/  BSYNC.RECONVERGENT B0 ;  /* 0x0000000000007941 */ /* 0x000fea0003800200 */
.L_x_792:
[----:B------:R-:W-:Y:S05]  /*47f0*/  @P1 BRA `(.L_x_789) ;  /* 0x0000000000b81947 */ /* 0x000fea0003800000 */
[----:B------:R-:W-:Y:S01]  /*4800*/  ISETP.GE.AND P0, PT, R116, R9, PT ;  /* 0x000000097400720c */ /* 0x000fe20003f06270 */
[----:B-1-34-:R-:W3:Y:S11]  /*4810*/  LD.E.128 R16, desc[UR4][R42.64+0x80] ;  /* 0x000080042a107980 */ /* 0x01aef6000c101d00 */
[----:B------:R-:W-:Y:S01]  /*4820*/  @!UPT UIADD3 URZ, UPT, UPT, URZ, URZ, URZ ;  /* 0x000000fffffff290 */ /* 0x000fe2000fffe0ff */
[----:B------:R-:W4:Y:S06]  /*4830*/  @!P0 LD.E.64 R36, desc[UR4][R36.64+0x40] ;  /* 0x0000400424248980 */ /* 0x000f2c000c101b00 */
[----:B------:R1:W5:Y:S01]  /*4840*/  @!P0 LD.E.64 R14, desc[UR4][R20.64+0x40] ;  /* 0x00004004140e8980 */ /* 0x000362000c101b00 */
[----:B---3--:R-:W-:Y:S01]  /*4850*/  @!P0 LOP3.LUT R23, R16, 0xffff0000, RZ, 0xc0, !PT ;  /* 0xffff000010178812 */ /* 0x008fe200078ec0ff */
[----:B------:R-:W-:Y:S01]  /*4860*/  @!P0 IMAD.U32 R24, R18, 0x10000, RZ ;  /* 0x0001000012188824 */ /* 0x000fe200078e00ff */
[----:B------:R-:W-:Y:S02]  /*4870*/  @!P0 SHF.L.U32 R29, R16, 0x10, RZ ;  /* 0x00000010101d8819 */ /* 0x000fe400000006ff */
[----:B------:R-:W-:Y:S02]  /*4880*/  @!P0 LOP3.LUT R25, R17, 0xffff0000, RZ, 0xc0, !PT ;  /* 0xffff000011198812 */ /* 0x000fe400078ec0ff */
[----:B-1----:R-:W-:Y:S02]  /*4890*/  @!P0 LOP3.LUT R20, R18, 0xffff0000, RZ, 0xc0, !PT ;  /* 0xffff000012148812 */ /* 0x002fe400078ec0ff */
[----:B------:R-:W-:Y:S02]  /*48a0*/  @!P0 SHF.L.U32 R26, R19, 0x10, RZ ;  /* 0x00000010131a8819 */ /* 0x000fe400000006ff */
[C---:B----4-:R-:W-:Y:S01]  /*48b0*/  @!P0 LOP3.LUT R31, R36.reuse, 0xffff0000, RZ, 0xc0, !PT ;  /* 0xffff0000241f8812 */ /* 0x050fe200078ec0ff */
[----:B------:R-:W-:Y:S01]  /*48c0*/  @!P0 IMAD.U32 R27, R36, 0x10000, RZ ;  /* 0x00010000241b8824 */ /* 0x000fe200078e00ff */
[C---:B------:R-:W-:Y:S01]  /*48d0*/  @!P0 LOP3.LUT R33, R37.reuse, 0xffff0000, RZ, 0xc0, !PT ;  /* 0xffff000025218812 */ /* 0x040fe200078ec0ff */
[----:B------:R-:W-:Y:S02]  /*48e0*/  @!P0 IMAD.U32 R22, R37, 0x10000, RZ ;  /* 0x0001000025168824 */ /* 0x000fe400078e00ff */
        /* <DEDUP_REMOVED lines=31> */
.L_x_789:
[----:B------:R-:W-:Y:S05]  /*4ae0*/  BSYNC.RECONVERGENT B1 ;  /* 0x0000000000017941 */ /* 0x000fea0003800200 */
.L_x_788:
[----:B------:R-:W-:Y:S04]  /*4af0*/  BSSY.RECONVERGENT B1, `(.L_x_794) ;  /* 0x00000a1000017945 */ /* 0x000fe80003800200 */
[----:B------:R-:W-:Y:S05]  /*4b00*/  @!P3 BRA `(.L_x_795) ;  /* 0x00000008007cb947 */ /* 0x000fea0003800000 */
[----:B------:R-:W-:Y:S01]  /*4b10*/  IMAD R38, R109, 0xc0, RZ ;  /* 0x000000c06d267824 */ /* 0x000fe200078e02ff */
[-C--:B-----5:R-:W-:Y:S01]  /*4b20*/  ISETP.GE.AND P5, PT, R118, R39.reuse, PT ;  /* 0x000000277600720c */ /* 0x0a0fe20003fa6270 */
[----:B------:R-:W-:Y:S01]  /*4b30*/  IMAD.WIDE.U32 R4, R108, 0xc0, R10 ;  /* 0x000000c06c047825 */ /* 0x000fe200078e000a */
[C---:B------:R-:W-:Y:S01]  /*4b40*/  LEA R14, P4, R99.reuse, R6, 0x7 ;  /* 0x00000006630e7211 */ /* 0x040fe200078838ff */
[----:B------:R-:W-:Y:S01]  /*4b50*/  BSSY.RECONVERGENT B0, `(.L_x_796) ;  /* 0x000003a000007945 */ /* 0x000fe20003800200 */
[----:B-1----:R-:W-:Y:S01]  /*4b60*/  LEA R32, P0, R99, R34, 0x7 ;  /* 0x0000002263207211 */ /* 0x002fe200078038ff */
[----:B------:R-:W-:Y:S01]  /*4b70*/  IMAD R3, R159, 0xc0, RZ ;  /* 0x000000c09f037824 */ /* 0x000fe200078e02ff */
[-C--:B------:R-:W-:Y:S01]  /*4b80*/  ISETP.GE.AND P3, PT, R117, R39.reuse, PT ;  /* 0x000000277500720c */ /* 0x080fe20003f66270 */
[----:B------:R-:W-:Y:S01]  /*4b90*/  IMAD.WIDE.U32 R36, R158, 0xc0, R80 ;  /* 0x000000c09e247825 */ /* 0x000fe200078e0050 */
[----:B------:R-:W-:Y:S02]  /*4ba0*/  ISETP.GE.AND P1, PT, R116, R39, PT ;  /* 0x000000277400720c */ /* 0x000fe40003f26270 */
[----:B------:R-:W-:Y:S01]  /*4bb0*/  LEA.HI.X.SX32 R15, R99, R7, 0x7, P4 ;  /* 0x00000007630f7211 */ /* 0x000fe200020f3eff */
[----:B------:R-:W-:Y:S01]  /*4bc0*/  IMAD.IADD R39, R5, 0x1, R38 ;  /* 0x0000000105277824 */ /* 0x000fe200078e0226 */
[----:B------:R-:W-:Y:S01]  /*4bd0*/  LEA.HI.X.SX32 R33, R99, R35, 0x7, P0 ;  /* 0x0000002363217211 */ /* 0x000fe200000f3eff */
[----:B------:R-:W-:Y:S02]  /*4be0*/  IMAD.IADD R37, R37, 0x1, R3 ;  /* 0x0000000125257824 */ /* 0x000fe400078e0203 */
[----:B------:R-:W-:Y:S01]  /*4bf0*/  IMAD.MOV.U32 R38, RZ, RZ, R4 ;  /* 0x000000ffff267224 */ /* 0x000fe200078e0004 */
[----:B------:R-:W-:Y:S06]  /*4c00*/  @P5 BRA `(.L_x_797) ;  /* 0x0000000000b85947 */ /* 0x000fec0003800000 */
        /* <DEDUP_REMOVED lines=46> */
.L_x_797:
[----:B------:R-:W-:Y:S05]  /*4ef0*/  BSYNC.RECONVERGENT B0 ;  /* 0x0000000000007941 */ /* 0x000fea0003800200 */
.L_x_796:
        /* <DEDUP_REMOVED lines=48> */
.L_x_799:
[----:B------:R-:W-:Y:S05]  /*5200*/  BSYNC.RECONVERGENT B0 ;  /* 0x0000000000007941 */ /* 0x000fea0003800200 */
.L_x_798:
        /* <DEDUP_REMOVED lines=47> */
.L_x_795:
[----:B------:R-:W-:Y:S05]  /*5500*/  BSYNC.RECONVERGENT B1 ;  /* 0x0000000000017941 */ /* 0x000fea0003800200 */
.L_x_794:
[----:B------:R-:W2:Y:S02]  /*5510*/  LD.E R3, desc[UR4][R120.64+0xd0] ;  /* 0x0000d00478037980 */ /* 0x000ea4000c101900 */
[----:B--2---:R-:W-:Y:S05]  /*5520*/  IMAD.U32 R3, R3, -0x40, RZ ;  /* 0xffffffc003037824 */ /* 0x004fea00078e00ff */
[C---:B------:R-:W-:Y:S02]  /*5530*/  LEA R12, P1, R3.reuse, R12, 0x1 ;  /* 0x0000000c030c7211 */ /* 0x040fe400078208ff */
[C---:B------:R-:W-:Y:S02]  /*5540*/  LEA R50, P0, R3.reuse, R50, 0x1 ;  /* 0x0000003203327211 */ /* 0x040fe400078008ff */
[C---:B------:R-:W-:Y:S02]  /*5550*/  LEA.HI.X.SX32 R13, R3.reuse, R13, 0x1, P1 ;  /* 0x0000000d030d7211 */ /* 0x040fe400008f0eff */
[----:B------:R-:W-:Y:S01]  /*5560*/  LEA.HI.X.SX32 R51, R3, R51, 0x1, P0 ;  /* 0x0000003303337211 */ /* 0x000fe200000f0eff */
[----:B------:R-:W-:Y:S05]  /*5570*/  BRA `(.L_x_774) ;  /* 0x0000004400387947 */ /* 0x000fea0003800000 */
.L_x_775:
[----:B-1----:R-:W-:Y:S01]  /*5580*/  LEA.HI R17, R9, R9, RZ, 0x1 ;  /* 0x0000000909117211 */ /* 0x002fe200078f08ff */
[----:B------:R1:W5:Y:S01]  /*5590*/  LD.E R77, desc[UR4][R120.64+0xc0] ;  /* 0x0000c004784d7980 */ /* 0x000362000c101900 */
[----:B------:R-:W-:Y:S02]  /*55a0*/  BSSY.RECONVERGENT B1, `(.L_x_800) ;  /* 0x0000110000017945 */ /* 0x000fe40003800200 */
[----:B------:R-:W-:Y:S05]  /*55b0*/  SHF.R.S32.HI R17, RZ, 0x1, R17 ;  /* 0x00000001ff117819 */ /* 0x000fea0000011411 */
[----:B------:R-:W-:Y:S02]  /*55c0*/  IMAD.MOV R14, RZ, RZ, -R17 ;  /* 0x000000ffff0e7224 */ /* 0x000fe400078e0a11 */
[----:B------:R-:W-:Y:S03]  /*55d0*/  IMAD.IADD R15, R17, 0x1, -R118 ;  /* 0x00000001110f7824 */ /* 0x000fe600078e0a76 */
[----:B------:R-:W-:Y:S01]  /*55e0*/  SHF.R.S32.HI R75, RZ, 0x1f, R14 ;  /* 0x0000001fff4b7819 */ /* 0x000fe2000001140e */
[----:B------:R-:W-:Y:S05]  /*55f0*/  @!P0 BRA `(.L_x_801) ;  /* 0x0000001000288947 */ /* 0x000fea0003800000 */
[----:B-----5:R-:W-:Y:S01]  /*5600*/  ISETP.GE.AND P0, PT, R118, R77, PT ;  /* 0x0000004d7600720c */ /* 0x020fe20003f06270 */
[----:B------:R-:W-:Y:S11]  /*5610*/  BSSY.RECONVERGENT B0, `(.L_x_802) ;  /* 0x0000056000007945 */ /* 0x000ff60003800200 */
[----:B------:R-:W-:Y:S01]  /*5620*/  @!UPT UIADD3 URZ, UPT, UPT, URZ, URZ, URZ ;  /* 0x000000fffffff290 */ /* 0x000fe2000fffe0ff */
[----:B------:R-:W-:Y:S05]  /*5630*/  @P0 BRA `(.L_x_803) ;  /* 0x00000004004c0947 */ /* 0x000fea0003800000 */
[----:B------:R-:W-:Y:S01]  /*5640*/  ISETP.GE.AND P0, PT, R118, R9, PT ;  /* 0x000000097600720c */ /* 0x000fe20003f06270 */
[----:B------:R-:W2:Y:S11]  /*5650*/  LD.E.128 R52, desc[UR4][R10.64] ;  /* 0x000000040a347980 */ /* 0x000eb6000c101d00 */
[----:B------:R-:W-:Y:S01]  /*5660*/  @!UPT UIADD3 URZ, UPT, UPT, URZ, URZ, URZ ;  /* 0x000000fffffff290 */ /* 0x000fe2000fffe0ff */
[----:B------:R-:W-:Y:S04]  /*5670*/  @!P0 ISETP.GT.AND P1, PT, R15, RZ, PT ;  /* 0x000000ff0f00820c */ /* 0x000fe80003f24270 */
[----:B------:R-:W-:Y:S02]  /*5680*/  @!P0 SEL R57, R14, RZ, !P1 ;  /* 0x000000ff0e398207 */ /* 0x000fe40004800000 */
[----:B------:R-:W-:Y:S02]  /*5690*/  @!P0 SEL R46, R75, RZ, !P1 ;  /* 0x000000ff4b2e8207 */ /* 0x000fe40004800000 */
[----:B------:R-:W-:Y:S01]  /*56a0*/  @!P0 SEL R19, R17, R14, P1 ;  /* 0x0000000e11138207 */ /* 0x000fe20000800000 */
[C---:B------:R-:W-:Y:S01]  /*56b0*/  @!P0 IMAD.SHL.U32 R45, R57.reuse, 0x2, RZ ;  /* 0x00000002392d8824 */ /* 0x040fe200078e00ff */
[----:B------:R-:W-:Y:S03]  /*56c0*/  @!P0 SHF.L.U64.HI R46, R57, 0x1, R46 ;  /* 0x00000001392e8819 */ /* 0x000fe6000001022e */
[----:B------:R-:W-:Y:S01]  /*56d0*/  @!P0 IMAD.WIDE R20, R19, 0x2, R10 ;  /* 0x0000000213148825 */ /* 0x000fe200078e020a */
[C---:B------:R-:W-:Y:S05]  /*56e0*/  @!P0 IADD3 R58, P1, PT, R45.reuse, R76, RZ ;  /* 0x0000004c2d3a8210 */ /* 0x040fea0007f3e0ff */
[C---:B------:R-:W-:Y:S01]  /*56f0*/  @!P0 IMAD.X R59, R46.reuse, 0x1, R73, P1 ;  /* 0x000000012e3b8824 */ /* 0x040fe200008e0649 */
[----:B------:R-:W-:Y:S01]  /*5700*/  @!P0 IADD3 R34, P1, PT, R45, R78, RZ ;  /* 0x0000004e2d228210 */ /* 0x000fe20007f3e0ff */
[----:B------:R-:W3:Y:S03]  /*5710*/  @!P0 LD.E.128 R20, desc[UR4][R20.64] ;  /* 0x0000000414148980 */ /* 0x000ee6000c101d00 */
[----:B------:R-:W-:Y:S02]  /*5720*/  @!P0 IADD3.X R35, PT, PT, R46, R79, RZ, P1, !PT ;  /* 0x0000004f2e238210 */ /* 0x000fe40000ffe4ff */
[----:B------:R-:W-:Y:S03]  /*5730*/  ISETP.GT.AND P1, PT, R15, RZ, !P0 ;  /* 0x000000ff0f00720c */ /* 0x000fe60004724270 */
[----:B------:R-:W4:Y:S08]  /*5740*/  @!P0 LD.E.128 R56, desc[UR4][R58.64] ;  /* 0x000000043a388980 */ /* 0x000f30000c101d00 */
[----:B------:R5:W4:Y:S01]  /*5750*/  @!P0 LD.E.128 R40, desc[UR4][R34.64] ;  /* 0x0000000422288980 */ /* 0x000b22000c101d00 */
[C---:B--2---:R-:W-:Y:S01]  /*5760*/  @!P0 LOP3.LUT R37, R52.reuse, 0xffff0000, RZ, 0xc0, !PT ;  /* 0xffff000034258812 */ /* 0x044fe200078ec0ff */
[----:B-----5:R-:W-:Y:S01]  /*5770*/  @!P0 IMAD.U32 R35, R52, 0x10000, RZ ;  /* 0x0001000034238824 */ /* 0x020fe200078e00ff */
[----:B------:R-:W-:Y:S02]  /*5780*/  @!P0 SHF.L.U32 R36, R53, 0x10, RZ ;  /* 0x0000001035248819 */ /* 0x000fe400000006ff */
[----:B---3--:R-:W-:Y:S01]  /*5790*/  @!P0 LOP3.LUT R27, R20, 0xffff0000, RZ, 0xc0, !PT ;  /* 0xffff0000141b8812 */ /* 0x008fe200078ec0ff */
[----:B------:R-:W-:Y:S01]  /*57a0*/  @!P0 IMAD.U32 R24, R22, 0x10000, RZ ;  /* 0x0001000016188824 */ /* 0x000fe200078e00ff */
[C---:B------:R-:W-:Y:S01]  /*57b0*/  @!P0 SHF.L.U32 R16, R23.reuse, 0x10, RZ ;  /* 0x0000001017108819 */ /* 0x040fe200000006ff */
[----:B------:R-:W-:Y:S01]  /*57c0*/  @!P0 IMAD.U32 R28, R20, 0x10000, RZ ;  /* 0x00010000141c8824 */ /* 0x000fe200078e00ff */
[----:B------:R-:W-:Y:S02]  /*57d0*/  @!P0 LOP3.LUT R20, R22, 0xffff0000, RZ, 0xc0, !PT ;  /* 0xffff000016148812 */ /* 0x000fe400078ec0ff */
[----:B------:R-:W-:Y:S02]  /*57e0*/  @!P0 LOP3.LUT R19, R23, 0xffff0000, RZ, 0xc0, !PT ;  /* 0xffff000017138812 */ /* 0x000fe400078ec0ff */
[C---:B----4-:R-:W-:Y:S01]  /*57f0*/  @!P0 LOP3.LUT R30, R56.reuse, 0xffff0000, RZ, 0xc0, !PT ;  /* 0xffff0000381e8812 */ /* 0x050fe200078ec0ff */
[----:B------:R-:W-:Y:S01]  /*5800*/  @!P0 IMAD.U32 R33, R56, 0x10000, RZ ;  /* 0x0001000038218824 */ /* 0x000fe200078e00ff */
[C---:B------:R-:W-:Y:S01]  /*5810*/  @!P0 SHF.L.U32 R22, R57.reuse, 0x10, RZ ;  /* 0x0000001039168819 */ /* 0x040fe200000006ff */
[----:B------:R-:W-:Y:S01]  /*5820*/  @!P0 IMAD.U32 R29, R58, 0x10000, RZ ;  /* 0x000100003a1d8824 */ /* 0x000fe200078e00ff */
[----:B------:R-:W-:Y:S01]  /*5830*/  @!P0 LOP3.LUT R31, R57, 0xffff0000, RZ, 0xc0, !PT ;  /* 0xffff0000391f8812 */ /* 0x000fe200078ec0ff */
[----:B------:R-:W-:Y:S01]  /*5840*/  @P1 FADD.FTZ R33, -R33, -RZ ;  /* 0x800000ff21211221 */ /* 0x000fe20000010100 */
[C---:B------:R-:W-:Y:S01]  /*5850*/  @!P0 SHF.L.U32 R25, R21.reuse, 0x10, RZ ;  /* 0x0000001015198819 */ /* 0x040fe200000006ff */
[----:B------:R-:W-:Y:S01]  /*5860*/  @P1 FADD.FTZ R30, -R30, -RZ ;  /* 0x800000ff1e1e1221 */ /* 0x000fe20000010100 */
[----:B------:R-:W-:Y:S01]  /*5870*/  @!P0 LOP3.LUT R26, R21, 0xffff0000, RZ, 0xc0, !PT ;  /* 0xffff0000151a8812 */ /* 0x000fe200078ec0ff */
[----:B------:R-:W-:Y:S01]  /*5880*/  @!P0 IMAD.U32 R32, R40, 0x10000, RZ ;  /* 0x0001000028208824 */ /* 0x000fe200078e00ff */
[----:B------:R-:W-:Y:S01]  /*5890*/  @!P0 LOP3.LUT R23, R58, 0xffff0000, RZ, 0xc0, !PT ;  /* 0xffff00003a178812 */ /* 0x000fe200078ec0ff */
[----:B------:R-:W-:Y:S01]  /*58a0*/  @!P0 FMUL.FTZ R0, R28, R33 ;  /* 0x000000211c008220 */ /* 0x000fe20000410000 */
[----:B------:R-:W-:Y:S01]  /*58b0*/  @!P0 SHF.L.U32 R21, R59, 0x10, RZ ;  /* 0x000000103b158819 */ /* 0x000fe200000006ff */
[----:B------:R-:W-:Y:S01]  /*58c0*/  @!P0 FMUL.FTZ R2, R27, R30 ;  /* 0x0000001e1b028220 */ /* 0x000fe20000410000 */
[----:B------:R-:W-:Y:S01]  /*58d0*/  @!P0 LOP3.LUT R18, R59, 0xffff0000, RZ, 0xc0, !PT ;  /* 0xffff00003b128812 */ /* 0x000fe200078ec0ff */
[----:B------:R-:W-:Y:S01]  /*58e0*/  @!P0 FFMA.FTZ R0, R35, R32, R0 ;  /* 0x0000002023008223 */ /* 0x000fe20000010000 */
[----:B------:R-:W-:Y:S01]  /*58f0*/  @!P0 LOP3.LUT R34, R40, 0xffff0000, RZ, 0xc0, !PT ;  /* 0xffff000028228812 */ /* 0x000fe200078ec0ff */
[----:B------:R-:W-:Y:S01]  /*5900*/  @P1 FADD.FTZ R22, -R22, -RZ ;  /* 0x800000ff16161221 */ /* 0x000fe20000010100 */
[----:B------:R-:W-:Y:S01]  /*5910*/  @!P0 SHF.L.U32 R38, R41, 0x10, RZ ;  /* 0x0000001029268819 */ /* 0x000fe200000006ff */
[----:B------:R-:W-:Y:S01]  /*5920*/  @P1 FADD.FTZ R31, -R31, -RZ ;  /* 0x800000ff1f1f1221 */ /* 0x000fe20000010100 */
[----:B------:R-:W-:Y:S01]  /*5930*/  @!P0 LOP3.LUT R39, R41, 0xffff0000, RZ, 0xc0, !PT ;  /* 0xffff000029278812 */ /* 0x000fe200078ec0ff */
[----:B------:R-:W-:Y:S01]  /*5940*/  @P1 FADD.FTZ R29, -R29, -RZ ;  /* 0x800000ff1d1d1221 */ /* 0x000fe20000010100 */
[----:B------:R-:W-:Y:S01]  /*5950*/  @!P0 LOP3.LUT R35, R53, 0xffff0000, RZ, 0xc0, !PT ;  /* 0xffff000035238812 */ /* 0x000fe200078ec0ff */
[----:B------:R-:W-:Y:S01]  /*5960*/  @P1 FADD.FTZ R23, -R23, -RZ ;  /* 0x800000ff17171221 */ /* 0x000fe20000010100 */
[----:B------:R-:W-:Y:S01]  /*5970*/  @!P0 LOP3.LUT R41, R42, 0xffff0000, RZ, 0xc0, !PT ;  /* 0xffff00002a298812 */ /* 0x000fe200078ec0ff */
[----:B------:R-:W-:Y:S01]  /*5980*/  @!P0 FMUL.FTZ R3, R25, R22 ;  /* 0x0000001619038220 */ /* 0x000fe20000410000 */
[----:B------:R-:W-:Y:S01]  /*5990*/  @!P0 LOP3.LUT R44, R43, 0xffff0000, RZ, 0xc0, !PT ;  /* 0xffff00002b2c8812 */ /* 0x000fe200078ec0ff */
[----:B------:R-:W-:Y:S01]  /*59a0*/  @P1 FADD.FTZ R21, -R21, -RZ ;  /* 0x800000ff15151221 */ /* 0x000fe20000010100 */
[----:B------:R-:W-:Y:S01]  /*59b0*/  @!P0 FFMA.FTZ R2, R37, R34, R2 ;  /* 0x0000002225028223 */ /* 0x000fe20000010002 */
[----:B------:R-:W-:Y:S01]  /*59c0*/  @!P0 LOP3.LUT R37, R54, 0xffff0000, RZ, 0xc0, !PT ;  /* 0xffff000036258812 */ /* 0x000fe200078ec0ff */
[----:B------:R-:W-:Y:S01]  /*59d0*/  @!P0 FMUL.FTZ R4, R26, R31 ;  /* 0x0000001f1a048220 */ /* 0x000fe20000410000 */
[----:B------:R-:W-:Y:S01]  /*59e0*/  @!P0 SHF.L.U32 R34, R55, 0x10, RZ ;  /* 0x0000001037228819 */ /* 0x000fe200000006ff */
[----:B------:R-:W-:Y:S01]  /*59f0*/  @P1 FADD.FTZ R18, -R18, -RZ ;  /* 0x800000ff12121221 */ /* 0x000fe20000010100 */
[----:B------:R-:W-:Y:S01]  /*5a00*/  @!P0 F2FP.BF16.F32.PACK_AB R45, R2, R0 ;  /* 0x00000000022d823e */ /* 0x000fe200000010ff */
[----:B------:R-:W-:Y:S02]  /*5a10*/  @!P0 IMAD.U32 R32, R54, 0x10000, RZ ;  /* 0x0001000036208824 */ /* 0x000fe400078e00ff */
[----:B------:R-:W-:Y:S01]  /*5a20*/  @!P0 FMUL.FTZ R5, R24, R29 ;  /* 0x0000001d18058220 */ /* 0x000fe20000410000 */
[----:B------:R-:W-:Y:S01]  /*5a30*/  @!P0 IMAD.U32 R40, R42, 0x10000, RZ ;  /* 0x000100002a288824 */ /* 0x000fe200078e00ff */
[----:B------:R-:W-:Y:S01]  /*5a40*/  @!P0 SHF.L.U32 R42, R43, 0x10, RZ ;  /* 0x000000102b2a8819 */ /* 0x000fe200000006ff */
[----:B------:R-:W-:Y:S01]  /*5a50*/  @!P0 FMUL.FTZ R6, R20, R23 ;  /* 0x0000001714068220 */ /* 0x000fe20000410000 */
[----:B------:R-:W-:Y:S01]  /*5a60*/  @!P0 LOP3.LUT R43, R55, 0xffff0000, RZ, 0xc0, !PT ;  /* 0xffff0000372b8812 */ /* 0x000fe200078ec0ff */
[----:B------:R-:W-:Y:S01]  /*5a70*/  @!P0 FFMA.FTZ R3, R36, R38, R3 ;  /* 0x0000002624038223 */ /* 0x000fe20000010003 */
[----:B------:R-:W-:Y:S01]  /*5a80*/  @!P0 FMUL.FTZ R7, R16, R21 ;  /* 0x0000001510078220 */ /* 0x000fe20000410000 */
[----:B------:R-:W-:Y:S01]  /*5a90*/  @!P0 FFMA.FTZ R4, R35, R39, R4 ;  /* 0x0000002723048223 */ /* 0x000fe20000010004 */
[----:B------:R-:W-:Y:S01]  /*5aa0*/  @!P0 FMUL.FTZ R8, R19, R18 ;  /* 0x0000001213088220 */ /* 0x000fe20000410000 */
[----:B------:R-:W-:Y:S01]  /*5ab0*/  @!P0 FFMA.FTZ R5, R32, R40, R5 ;  /* 0x0000002820058223 */ /* 0x000fe20000010005 */
[----:B------:R-:W-:Y:S01]  /*5ac0*/  @!P0 FFMA.FTZ R6, R37, R41, R6 ;  /* 0x0000002925068223 */ /* 0x000fe20000010006 */
[----:B------:R-:W-:Y:S01]  /*5ad0*/  @!P0 FFMA.FTZ R7, R34, R42, R7 ;  /* 0x0000002a22078223 */ /* 0x000fe20000010007 */
[----:B------:R-:W-:Y:S01]  /*5ae0*/  @!P0 F2FP.BF16.F32.PACK_AB R46, R4, R3 ;  /* 0x00000003042e823e */ /* 0x000fe200000010ff */
[----:B------:R-:W-:Y:S01]  /*5af0*/  @!P0 FFMA.FTZ R8, R43, R44, R8 ;  /* 0x0000002c2b088223 */ /* 0x000fe20000010008 */
[----:B------:R-:W-:Y:S01]  /*5b00*/  @!P0 IMAD.MOV.U32 R52, RZ, RZ, R45 ;  /* 0x000000ffff348224 */ /* 0x000fe200078e002d */
[----:B------:R-:W-:Y:S02]  /*5b10*/  @!P0 F2FP.BF16.F32.PACK_AB R56, R6, R5 ;  /* 0x000000050638823e */ /* 0x000fe400000010ff */
[----:B------:R-:W-:Y:S02]  /*5b20*/  @!P0 MOV R53, R46 ;  /* 0x0000002e00358202 */ /* 0x000fe40000000f00 */
[----:B------:R-:W-:Y:S01]  /*5b30*/  @!P0 F2FP.BF16.F32.PACK_AB R57, R8, R7 ;  /* 0x000000070839823e */ /* 0x000fe200000010ff */
[----:B------:R-:W-:Y:S03]  /*5b40*/  @!P0 IMAD.MOV.U32 R54, RZ, RZ, R56 ;  /* 0x000000ffff368224 */ /* 0x000fe600078e0038 */
[----:B------:R-:W-:Y:S05]  /*5b50*/  @!P0 MOV R55, R57 ;  /* 0x0000003900378202 */ /* 0x000fea0000000f00 */
[----:B------:R2:W-:Y:S02]  /*5b60*/  ST.E.128 desc[UR4][R80.64], R52 ;  /* 0x0000003450007985 */ /* 0x0005e4000c101d04 */
.L_x_803:
[----:B------:R-:W-:Y:S05]  /*5b70*/  BSYNC.RECONVERGENT B0 ;  /* 0x0000000000007941 */ /* 0x000fea0003800200 */
.L_x_802:
[----:B------:R-:W-:Y:S01]  /*5b80*/  ISETP.GE.AND P0, PT, R117, R77, PT ;  /* 0x0000004d7500720c */ /* 0x000fe20003f06270 */
[----:B------:R-:W-:Y:S11]  /*5b90*/  BSSY.RECONVERGENT B0, `(.L_x_804) ;  /* 0x0000058000007945 */ /* 0x000ff60003800200 */
[----:B------:R-:W-:Y:S01]  /*5ba0*/  @!UPT UIADD3 URZ, UPT, UPT, URZ, URZ, URZ ;  /* 0x000000fffffff290 */ /* 0x000fe2000fffe0ff */
[----:B------:R-:W-:Y:S05]  /*5bb0*/  @P0 BRA `(.L_x_805) ;  /* 0x0000000400540947 */ /* 0x000fea0003800000 */
[----:B------:R-:W-:Y:S01]  /*5bc0*/  ISETP.GE.AND P0, PT, R117, R9, PT ;  /* 0x000000097500720c */ /* 0x000fe20003f06270 */
[----:B--2---:R-:W2:Y:S11]  /*5bd0*/  LD.E.128 R52, desc[UR4][R10.64+0x40] ;  /* 0x000040040a347980 */ /* 0x004eb6000c101d00 */
[----:B------:R-:W-:Y:S01]  /*5be0*/  @!UPT UIADD3 URZ, UPT, UPT, URZ, URZ, URZ ;  /* 0x000000fffffff290 */ /* 0x000fe2000fffe0ff */
[----:B------:R-:W-:Y:S02]  /*5bf0*/  @!P0 ISETP.GT.AND P1, PT, R15, 0x20, PT ;  /* 0x000000200f00880c */ /* 0x000fe40003f24270 */
[----:B------:R-:W-:Y:S02]  /*5c00*/  @!P0 IADD3 R57, P6, PT, R14, 0x20, RZ ;  /* 0x000000200e398810 */ /* 0x000fe40007fde0ff */
[----:B------:R-:W-:Y:S02]  /*5c10*/  @!P0 SEL R19, R17, R14, P1 ;  /* 0x0000000e11138207 */ /* 0x000fe40000800000 */
[----:B------:R-:W-:Y:S01]  /*5c20*/  @!P0 SEL R57, R57, 0x20, !P1 ;  /* 0x0000002039398807 */ /* 0x000fe20004800000 */
[----:B------:R-:W-:Y:S02]  /*5c30*/  @!P0 IMAD.X R46, RZ, RZ, R75, P6 ;  /* 0x000000ffff2e8224 */ /* 0x000fe400030e064b */
[----:B------:R-:W-:Y:S03]  /*5c40*/  @!P0 IMAD.WIDE R20, R19, 0x2, R10 ;  /* 0x0000000213148825 */ /* 0x000fe600078e020a */
[----:B------:R-:W-:Y:S01]  /*5c50*/  @!P0 SEL R46, R46, RZ, !P1 ;  /* 0x000000ff2e2e8207 */ /* 0x000fe20004800000 */
[C---:B------:R-:W-:Y:S02]  /*5c60*/  @!P0 IMAD.SHL.U32 R45, R57.reuse, 0x2, RZ ;  /* 0x00000002392d8824 */ /* 0x040fe400078e00ff */
[----:B------:R-:W3:Y:S01]  /*5c70*/  @!P0 LD.E.128 R20, desc[UR4][R20.64+0x40] ;  /* 0x0000400414148980 */ /* 0x000ee2000c101d00 */
[----:B------:R-:W-:Y:S02]  /*5c80*/  @!P0 SHF.L.U64.HI R46, R57, 0x1, R46 ;  /* 0x00000001392e8819 */ /* 0x000fe4000001022e */
[C---:B------:R-:W-:Y:S04]  /*5c90*/  @!P0 IADD3 R58, P1, PT, R45.reuse, R76, RZ ;  /* 0x0000004c2d3a8210 */ /* 0x040fe80007f3e0ff */
[C---:B------:R-:W-:Y:S02]  /*5ca0*/  @!P0 IADD3.X R59, PT, PT, R46.reuse, R73, RZ, P1, !PT ;  /* 0x000000492e3b8210 */ /* 0x040fe40000ffe4ff */
[----:B------:R-:W-:Y:S04]  /*5cb0*/  @!P0 IADD3 R34, P1, PT, R45, R78, RZ ;  /* 0x0000004e2d228210 */ /* 0x000fe80007f3e0ff */
[----:B------:R-:W4:Y:S01]  /*5cc0*/  @!P0 LD.E.128 R56, desc[UR4][R58.64] ;  /* 0x000000043a388980 */ /* 0x000f22000c101d00 */
[----:B------:R-:W-:Y:S01]  /*5cd0*/  @!P0 IMAD.X R35, R46, 0x1, R79, P1 ;  /* 0x000000012e238824 */ /* 0x000fe200008e064f */
[----:B------:R-:W-:Y:S06]  /*5ce0*/  ISETP.GT.AND P1, PT, R15, 0x20, !P0 ;  /* 0x000000200f00780c */ /* 0x000fec0004724270 */
        /* <DEDUP_REMOVED lines=10> */
[C---:B------:R-:W-:Y:S02]  /*5d90*/  @!P0 SHF.L.U32 R25, R21.reuse, 0x10, RZ ;  /* 0x0000001015198819 */ /* 0x040fe400000006ff */
[----:B------:R-:W-:Y:S02]  /*5da0*/  @!P0 LOP3.LUT R26, R21, 0xffff0000, RZ, 0xc0, !PT ;  /* 0xffff0000151a8812 */ /* 0x000fe400078ec0ff */
[C---:B----4-:R-:W-:Y:S01]  /*5db0*/  @!P0 LOP3.LUT R30, R56.reuse, 0xffff0000, RZ, 0xc0, !PT ;  /* 0xffff0000381e8812 */ /* 0x050fe200078ec0ff */
[----:B------:R-:W-:Y:S01]  /*5dc0*/  @!P0 IMAD.U32 R33, R56, 0x10000, RZ ;  /* 0x0001000038218824 */ /* 0x000fe200078e00ff */
[C---:B------:R-:W-:Y:S01]  /*5dd0*/  @!P0 SHF.L.U32 R22, R57.reuse, 0x10, RZ ;  /* 0x0000001039168819 */ /* 0x040fe200000006ff */
[C---:B------:R-:W-:Y:S01]  /*5de0*/  @!P0 IMAD.U32 R29, R58.reuse, 0x10000, RZ ;  /* 0x000100003a1d8824 */ /* 0x040fe200078e00ff */
[----:B------:R-:W-:Y:S01]  /*5df0*/  @!P0 LOP3.LUT R31, R57, 0xffff0000, RZ, 0xc0, !PT ;  /* 0xffff0000391f8812 */ /* 0x000fe200078ec0ff */
[----:B------:R-:W-:Y:S01]  /*5e00*/  @P1 FADD.FTZ R33, -R33, -RZ ;  /* 0x800000ff21211221 */ /* 0x000fe20000010100 */
[----:B------:R-:W-:Y:S01]  /*5e10*/  @!P0 LOP3.LUT R23, R58, 0xffff0000, RZ, 0xc0, !PT ;  /* 0xffff00003a178812 */ /* 0x000fe200078ec0ff */
[----:B------:R-:W-:Y:S01]  /*5e20*/  @P1 FADD.FTZ R30, -R30, -RZ ;  /* 0x800000ff1e1e1221 */ /* 0x000fe20000010100 */
[C---:B------:R-:W-:Y:S01]  /*5e30*/  @!P0 SHF.L.U32 R21, R59.reuse, 0x10, RZ ;  /* 0x000000103b158819 */ /* 0x040fe200000006ff */
[----:B------:R-:W-:Y:S01]  /*5e40*/  @!P0 IMAD.U32 R32, R40, 0x10000, RZ ;  /* 0x0001000028208824 */ /* 0x000fe200078e00ff */
[----:B------:R-:W-:Y:S01]  /*5e50*/  @!P0 LOP3.LUT R18, R59, 0xffff0000, RZ, 0xc0, !PT ;  /* 0xffff00003b128812 */ /* 0x000fe200078ec0ff */
[----:B------:R-:W-:Y:S01]  /*5e60*/  @!P0 FMUL.FTZ R0, R28, R33 ;  /* 0x000000211c008220 */ /* 0x000fe20000410000 */
[----:B------:R-:W-:Y:S01]  /*5e70*/  @!P0 LOP3.LUT R34, R40, 0xffff0000, RZ, 0xc0, !PT ;  /* 0xffff000028228812 */ /* 0x000fe200078ec0ff */
[----:B------:R-:W-:Y:S01]  /*5e80*/  @P1 FADD.FTZ R22, -R22, -RZ ;  /* 0x800000ff16161221 */ /* 0x000fe20000010100 */
[----:B------:R-:W-:Y:S01]  /*5e90*/  @!P0 SHF.L.U32 R38, R41, 0x10, RZ ;  /* 0x0000001029268819 */ /* 0x000fe200000006ff */
[----:B------:R-:W-:Y:S01]  /*5ea0*/  @!P0 FMUL.FTZ R2, R27, R30 ;  /* 0x0000001e1b028220 */ /* 0x000fe20000410000 */
[----:B------:R-:W-:Y:S01]  /*5eb0*/  @!P0 LOP3.LUT R39, R41, 0xffff0000, RZ, 0xc0, !PT ;  /* 0xffff000029278812 */ /* 0x000fe200078ec0ff */
[----:B------:R-:W-:Y:S01]  /*5ec0*/  @P1 FADD.FTZ R31, -R31, -RZ ;  /* 0x800000ff1f1f1221 */ /* 0x000fe20000010100 */
[----:B------:R-:W-:Y:S01]  /*5ed0*/  @!P0 LOP3.LUT R41, R42, 0xffff0000, RZ, 0xc0, !PT ;  /* 0xffff00002a298812 */ /* 0x000fe200078ec0ff */
[----:B------:R-:W-:Y:S01]  /*5ee0*/  @P1 FADD.FTZ R29, -R29, -RZ ;  /* 0x800000ff1d1d1221 */ /* 0x000fe20000010100 */
[----:B------:R-:W-:Y:S01]  /*5ef0*/  @!P0 LOP3.LUT R44, R43, 0xffff0000, RZ, 0xc0, !PT ;  /* 0xffff00002b2c8812 */ /* 0x000fe200078ec0ff */
[----:B------:R-:W-:Y:S01]  /*5f00*/  @!P0 FFMA.FTZ R0, R35, R32, R0 ;  /* 0x0000002023008223 */ /* 0x000fe20000010000 */
[----:B------:R-:W-:Y:S01]  /*5f10*/  @!P0 LOP3.LUT R35, R53, 0xffff0000, RZ, 0xc0, !PT ;  /* 0xffff000035238812 */ /* 0x000fe200078ec0ff */
[----:B------:R-:W-:Y:S01]  /*5f20*/  @P1 FADD.FTZ R23, -R23, -RZ ;  /* 0x800000ff17171221 */ /* 0x000fe20000010100 */
[----:B------:R-:W-:Y:S01]  /*5f30*/  @!P0 FMUL.FTZ R3, R25, R22 ;  /* 0x0000001619038220 */ /* 0x000fe20000410000 */
        /* <DEDUP_REMOVED lines=29> */
.L_x_805:
[----:B------:R-:W-:Y:S05]  /*6110*/  BSYNC.RECONVERGENT B0 ;  /* 0x0000000000007941 */ /* 0x000fea0003800200 */
.L_x_804:
[----:B------:R-:W-:Y:S11]  /*6120*/  ISETP.GE.AND P0, PT, R116, R77, PT ;  /* 0x0000004d7400720c */ /* 0x000ff60003f06270 */
[----:B------:R-:W-:Y:S02]  /*6130*/  @!UPT UIADD3 URZ, UPT, UPT, URZ, URZ, URZ ;  /* 0x000000fffffff290 */ /* 0x000fe4000fffe0ff */
[----:B------:R-:W-:Y:S05]  /*6140*/  @P0 BRA `(.L_x_801) ;  /* 0x0000000400540947 */ /* 0x000fea0003800000 */
[----:B------:R-:W-:Y:S01]  /*6150*/  ISETP.GE.AND P0, PT, R116, R9, PT ;  /* 0x000000097400720c */ /* 0x000fe20003f06270 */
[----:B--23--:R-:W2:Y:S11]  /*6160*/  LD.E.128 R52, desc[UR4][R10.64+0x80] ;  /* 0x000080040a347980 */ /* 0x00ceb6000c101d00 */
        /* <DEDUP_REMOVED lines=83> */
.L_x_801:
[----:B------:R-:W-:Y:S05]  /*66a0*/  BSYNC.RECONVERGENT B1 ;  /* 0x0000000000017941 */ /* 0x000fea0003800200 */
.L_x_800:
[----:B------:R-:W-:Y:S04]  /*66b0*/  BSSY.RECONVERGENT B1, `(.L_x_806) ;  /* 0x0000111000017945 */ /* 0x000fe80003800200 */
[----:B------:R-:W-:Y:S05]  /*66c0*/  @!P5 BRA `(.L_x_807) ;  /* 0x00000010003cd947 */ /* 0x000fea0003800000 */
[----:B-----5:R-:W-:Y:S01]  /*66d0*/  ISETP.GE.AND P5, PT, R118, R77, PT ;  /* 0x0000004d7600720c */ /* 0x020fe20003fa6270 */
[----:B------:R-:W-:Y:S01]  /*66e0*/  BSSY.RECONVERGENT B0, `(.L_x_808) ;  /* 0x000005b000007945 */ /* 0x000fe20003800200 */
[----:B------:R-:W-:Y:S02]  /*66f0*/  LEA R30, P1, R87, R10, 0x1 ;  /* 0x0000000a571e7211 */ /* 0x000fe400078208ff */
[----:B------:R-:W-:Y:S02]  /*6700*/  LEA R110, P0, R65, R80, 0x1 ;  /* 0x00000050416e7211 */ /* 0x000fe400078008ff */
[----:B------:R-:W-:Y:S02]  /*6710*/  LEA.HI.X R31, R87, R11, R85, 0x1, P1 ;  /* 0x0000000b571f7211 */ /* 0x000fe400008f0c55 */
[----:B------:R-:W-:Y:S05]  /*6720*/  LEA.HI.X R111, R65, R81, R66, 0x1, P0 ;  /* 0x00000051416f7211 */ /* 0x000fea00000f0c42 */
[----:B------:R-:W-:Y:S05]  /*6730*/  @P5 BRA `(.L_x_809) ;  /* 0x0000000400545947 */ /* 0x000fea0003800000 */
[----:B------:R-:W-:Y:S01]  /*6740*/  ISETP.GE.AND P0, PT, R118, R9, PT ;  /* 0x000000097600720c */ /* 0x000fe20003f06270 */
[----:B--234-:R-:W2:Y:S11]  /*6750*/  LD.E.128 R52, desc[UR4][R30.64] ;  /* 0x000000041e347980 */ /* 0x01ceb6000c101d00 */
[----:B------:R-:W-:Y:S01]  /*6760*/  @!UPT UIADD3 URZ, UPT, UPT, URZ, URZ, URZ ;  /* 0x000000fffffff290 */ /* 0x000fe2000fffe0ff */
[----:B------:R-:W-:Y:S04]  /*6770*/  @!P0 ISETP.GT.AND P1, PT, R15, RZ, PT ;  /* 0x000000ff0f00820c */ /* 0x000fe80003f24270 */
[----:B------:R-:W-:Y:S02]  /*6780*/  @!P0 SEL R122, R14, RZ, !P1 ;  /* 0x000000ff0e7a8207 */ /* 0x000fe40004800000 */
[----:B------:R-:W-:Y:S02]  /*6790*/  @!P0 SEL R19, R17, R14, P1 ;  /* 0x0000000e11138207 */ /* 0x000fe40000800000 */
[----:B------:R-:W-:Y:S02]  /*67a0*/  @!P0 SEL R101, R75, RZ, !P1 ;  /* 0x000000ff4b658207 */ /* 0x000fe40004800000 */
[----:B------:R-:W-:Y:S01]  /*67b0*/  @!P0 IADD3 R122, P1, PT, R97, R122, RZ ;  /* 0x0000007a617a8210 */ /* 0x000fe20007f3e0ff */
[----:B------:R-:W-:Y:S04]  /*67c0*/  @!P0 IMAD.WIDE R20, R19, 0x2, R30 ;  /* 0x0000000213148825 */ /* 0x000fe800078e021e */
[----:B------:R-:W-:Y:S02]  /*67d0*/  @!P0 IMAD.X R113, R88, 0x1, R101, P1 ;  /* 0x0000000158718824 */ /* 0x000fe400008e0665 */
[C---:B------:R-:W-:Y:S01]  /*67e0*/  @!P0 IMAD.SHL.U32 R101, R122.reuse, 0x2, RZ ;  /* 0x000000027a658824 */ /* 0x040fe200078e00ff */
[----:B------:R-:W3:Y:S02]  /*67f0*/  @!P0 LD.E.128 R20, desc[UR4][R20.64] ;  /* 0x0000000414148980 */ /* 0x000ee4000c101d00 */
[----:B------:R-:W-:Y:S02]  /*6800*/  @!P0 SHF.L.U64.HI R122, R122, 0x1, R113 ;  /* 0x000000017a7a8819 */ /* 0x000fe40000010271 */
[C---:B------:R-:W-:Y:S04]  /*6810*/  @!P0 IADD3 R114, P1, PT, R101.reuse, R76, RZ ;  /* 0x0000004c65728210 */ /* 0x040fe80007f3e0ff */
[C---:B------:R-:W-:Y:S02]  /*6820*/  @!P0 IADD3.X R115, PT, PT, R122.reuse, R73, RZ, P1, !PT ;  /* 0x000000497a738210 */ /* 0x040fe40000ffe4ff */
[----:B------:R-:W-:Y:S04]  /*6830*/  @!P0 IADD3 R36, P1, PT, R101, R78, RZ ;  /* 0x0000004e65248210 */ /* 0x000fe80007f3e0ff */
[----:B------:R-:W4:Y:S01]  /*6840*/  @!P0 LD.E.128 R112, desc[UR4][R114.64] ;  /* 0x0000000472708980 */ /* 0x000f22000c101d00 */
[----:B------:R-:W-:Y:S01]  /*6850*/  @!P0 IMAD.X R37, R122, 0x1, R79, P1 ;  /* 0x000000017a258824 */ /* 0x000fe200008e064f */
[----:B------:R-:W-:Y:S06]  /*6860*/  ISETP.GT.AND P1, PT, R15, RZ, !P0 ;  /* 0x000000ff0f00720c */ /* 0x000fec0004724270 */
[----:B------:R5:W4:Y:S01]  /*6870*/  @!P0 LD.E.128 R56, desc[UR4][R36.64] ;  /* 0x0000000424388980 */ /* 0x000b22000c101d00 */
[C---:B--2---:R-:W-:Y:S01]  /*6880*/  @!P0 LOP3.LUT R39, R52.reuse, 0xffff0000, RZ, 0xc0, !PT ;  /* 0xffff000034278812 */ /* 0x044fe200078ec0ff */
[----:B-----5:R-:W-:Y:S01]  /*6890*/  @!P0 IMAD.U32 R37, R52, 0x10000, RZ ;  /* 0x0001000034258824 */ /* 0x020fe200078e00ff */
[----:B------:R-:W-:Y:S02]  /*68a0*/  @!P0 SHF.L.U32 R38, R53, 0x10, RZ ;  /* 0x0000001035268819 */ /* 0x000fe400000006ff */
[----:B------:R-:W-:Y:S02]  /*68b0*/  @!P0 LOP3.LUT R45, R55, 0xffff0000, RZ, 0xc0, !PT ;  /* 0xffff0000372d8812 */ /* 0x000fe400078ec0ff */
        /* <DEDUP_REMOVED lines=28> */
[----:B------:R-:W-:Y:S01]  /*6a80*/  @!P0 SHF.L.U32 R44, R59, 0x10, RZ ;  /* 0x000000103b2c8819 */ /* 0x000fe200000006ff */
[----:B------:R-:W-:Y:S01]  /*6a90*/  @!P0 FFMA.FTZ R0, R37, R34, R0 ;  /* 0x0000002225008223 */ /* 0x000fe20000010000 */
[----:B------:R-:W-:Y:S01]  /*6aa0*/  @!P0 LOP3.LUT R37, R53, 0xffff0000, RZ, 0xc0, !PT ;  /* 0xffff000035258812 */ /* 0x000fe200078ec0ff */
[----:B------:R-:W-:Y:S01]  /*6ab0*/  @P1 FADD.FTZ R23, -R23, -RZ ;  /* 0x800000ff17171221 */ /* 0x000fe20000010100 */
[----:B------:R-:W-:Y:S01]  /*6ac0*/  @!P0 LOP3.LUT R46, R59, 0xffff0000, RZ, 0xc0, !PT ;  /* 0xffff00003b2e8812 */ /* 0x000fe200078ec0ff */
        /* <DEDUP_REMOVED lines=9> */
[----:B------:R-:W-:Y:S01]  /*6b60*/  @!P0 FFMA.FTZ R3, R38, R40, R3 ;  /* 0x0000002826038223 */ /* 0x000fe20000010003 */
[----:B------:R-:W-:Y:S01]  /*6b70*/  @!P0 FMUL.FTZ R5, R24, R29 ;  /* 0x0000001d18058220 */ /* 0x000fe20000410000 */
[----:B------:R-:W-:Y:S02]  /*6b80*/  @!P0 IMAD.U32 R42, R58, 0x10000, RZ ;  /* 0x000100003a2a8824 */ /* 0x000fe400078e00ff */
[----:B------:R-:W-:Y:S01]  /*6b90*/  @!P0 FMUL.FTZ R6, R20, R23 ;  /* 0x0000001714068220 */ /* 0x000fe20000410000 */
        /* <DEDUP_REMOVED lines=15> */
.L_x_809:
[----:B------:R-:W-:Y:S05]  /*6c90*/  BSYNC.RECONVERGENT B0 ;  /* 0x0000000000007941 */ /* 0x000fea0003800200 */
.L_x_808:
[----:B------:R-:W-:Y:S01]  /*6ca0*/  ISETP.GE.AND P0, PT, R117, R77, PT ;  /* 0x0000004d7500720c */ /* 0x000fe20003f06270 */
[----:B------:R-:W-:Y:S11]  /*6cb0*/  BSSY.RECONVERGENT B0, `(.L_x_810) ;  /* 0x0000058000007945 */ /* 0x000ff60003800200 */
[----:B------:R-:W-:Y:S01]  /*6cc0*/  @!UPT UIADD3 URZ, UPT, UPT, URZ, URZ, URZ ;  /* 0x000000fffffff290 */ /* 0x000fe2000fffe0ff */
[----:B------:R-:W-:Y:S05]  /*6cd0*/  @P0 BRA `(.L_x_811) ;  /* 0x0000000400540947 */ /* 0x000fea0003800000 */
[----:B------:R-:W-:Y:S01]  /*6ce0*/  ISETP.GE.AND P0, PT, R117, R9, PT ;  /* 0x000000097500720c */ /* 0x000fe20003f06270 */
[----:B--234-:R-:W2:Y:S11]  /*6cf0*/  LD.E.128 R52, desc[UR4][R30.64+0x40] ;  /* 0x000040041e347980 */ /* 0x01ceb6000c101d00 */
[----:B------:R-:W-:Y:S01]  /*6d00*/  @!UPT UIADD3 URZ, UPT, UPT, URZ, URZ, URZ ;  /* 0x000000fffffff290 */ /* 0x000fe2000fffe0ff */
[----:B------:R-:W-:Y:S04]  /*6d10*/  @!P0 ISETP.GT.AND P1, PT, R15, 0x20, PT ;  /* 0x000000200f00880c */ /* 0x000fe80003f24270 */
        /* <DEDUP_REMOVED lines=81> */
.L_x_811:
[----:B------:R-:W-:Y:S05]  /*7230*/  BSYNC.RECONVERGENT B0 ;  /* 0x0000000000007941 */ /* 0x000fea0003800200 */
.L_x_810:
[----:B------:R-:W-:Y:S11]  /*7240*/  ISETP.GE.AND P0, PT, R116, R77, PT ;  /* 0x0000004d7400720c */ /* 0x000ff60003f06270 */
[----:B------:R-:W-:Y:S02]  /*7250*/  @!UPT UIADD3 URZ, UPT, UPT, URZ, URZ, URZ ;  /* 0x000000fffffff290 */ /* 0x000fe4000fffe0ff */
[----:B------:R-:W-:Y:S05]  /*7260*/  @P0 BRA `(.L_x_807) ;  /* 0x0000000400540947 */ /* 0x000fea0003800000 */
[----:B------:R-:W-:Y:S01]  /*7270*/  ISETP.GE.AND P0, PT, R116, R9, PT ;  /* 0x000000097400720c */ /* 0x000fe20003f06270 */
[----:B--234-:R-:W2:Y:S11]  /*7280*/  LD.E.128 R52, desc[UR4][R30.64+0x80] ;  /* 0x000080041e347980 */ /* 0x01ceb6000c101d00 */
[----:B------:R-:W-:Y:S01]  /*7290*/  @!UPT UIADD3 URZ, UPT, UPT, URZ, URZ, URZ ;  /* 0x000000fffffff290 */ /* 0x000fe2000fffe0ff */
[----:B------:R-:W-:Y:S04]  /*72a0*/  @!P0 ISETP.GT.AND P1, PT, R15, 0x40, PT ;  /* 0x000000400f00880c */ /* 0x000fe80003f24270 */
[----:B------:R-:W-:Y:S02]  /*72b0*/  @!P0 SEL R46, R14, RZ, !P1 ;  /* 0x000000ff0e2e8207 */ /* 0x000fe40004800000 */
[----:B------:R-:W-:Y:S02]  /*72c0*/  @!P0 SEL R45, R75, RZ, !P1 ;  /* 0x000000ff4b2d8207 */ /* 0x000fe40004800000 */
[----:B------:R-:W-:Y:S02]  /*72d0*/  @!P0 IADD3 R101, P5, PT, R97, R46, RZ ;  /* 0x0000002e61658210 */ /* 0x000fe40007fbe0ff */
[----:B------:R-:W-:Y:S03]  /*72e0*/  @!P0 SEL R19, R17, R14, P1 ;  /* 0x0000000e11138207 */ /* 0x000fe60000800000 */
[----:B------:R-:W-:Y:S02]  /*72f0*/  @!P0 IMAD.X R46, R88, 0x1, R45, P5 ;  /* 0x00000001582e8824 */ /* 0x000fe400028e062d */
[----:B------:R-:W-:Y:S02]  /*7300*/  @!P0 IMAD.SHL.U32 R45, R101, 0x2, RZ ;  /* 0x00000002652d8824 */ /* 0x000fe400078e00ff */
[----:B------:R-:W-:Y:S01]  /*7310*/  @!P0 IMAD.WIDE R20, R19, 0x2, R30 ;  /* 0x0000000213148825 */ /* 0x000fe200078e021e */
[----:B------:R-:W-:Y:S02]  /*7320*/  @!P0 SHF.L.U64.HI R46, R101, 0x1, R46 ;  /* 0x00000001652e8819 */ /* 0x000fe4000001022e */
[C---:B------:R-:W-:Y:S02]  /*7330*/  @!P0 IADD3 R112, P5, PT, R45.reuse, R76, RZ ;  /* 0x0000004c2d708210 */ /* 0x040fe40007fbe0ff */
[----:B------:R-:W-:Y:S01]  /*7340*/  @!P0 IADD3 R34, P1, PT, R45, R78, RZ ;  /* 0x0000004e2d228210 */ /* 0x000fe20007f3e0ff */
[----:B------:R-:W3:Y:S01]  /*7350*/  @!P0 LD.E.128 R20, desc[UR4][R20.64+0x80] ;  /* 0x0000800414148980 */ /* 0x000ee2000c101d00 */
[C---:B------:R-:W-:Y:S03]  /*7360*/  @!P0 IADD3.X R113, PT, PT, R46.reuse, R73, RZ, P5, !PT ;  /* 0x000000492e718210 */ /* 0x040fe60002ffe4ff */
[----:B------:R-:W-:Y:S01]  /*7370*/  @!P0 IMAD.X R35, R46, 0x1, R79, P1 ;  /* 0x000000012e238824 */ /* 0x000fe200008e064f */
[----:B------:R-:W-:Y:S03]  /*7380*/  ISETP.GT.AND P1, PT, R15, 0x40, !P0 ;  /* 0x000000400f00780c */ /* 0x000fe60004724270 */
[----:B------:R-:W4:Y:S08]  /*7390*/  @!P0 LD.E.128 R112, desc[UR4][R112.64+0x80] ;  /* 0x0000800470708980 */ /* 0x000f30000c101d00 */
[----:B------:R5:W4:Y:S01]  /*73a0*/  @!P0 LD.E.128 R56, desc[UR4][R34.64+0x80] ;  /* 0x0000800422388980 */ /* 0x000b22000c101d00 */
[C---:B--2---:R-:W-:Y:S01]  /*73b0*/  @!P0 LOP3.LUT R37, R52.reuse, 0xffff0000, RZ, 0xc0, !PT ;  /* 0xffff000034258812 */ /* 0x044fe200078ec0ff */
[----:B-----5:R-:W-:Y:S01]  /*73c0*/  @!P0 IMAD.U32 R35, R52, 0x10000, RZ ;  /* 0x0001000034238824 */ /* 0x020fe200078e00ff */
[----:B------:R-:W-:Y:S02]  /*73d0*/  @!P0 SHF.L.U32 R38, R53, 0x10, RZ ;  /* 0x0000001035268819 */ /* 0x000fe400000006ff */
[C---:B---3--:R-:W-:Y:S01]  /*73e0*/  @!P0 LOP3.LUT R31, R20.reuse, 0xffff0000, RZ, 0xc0, !PT ;  /* 0xffff0000141f8812 */ /* 0x048fe200078ec0ff */
[----:B------:R-:W-:Y:S01]  /*73f0*/  @!P0 IMAD.U32 R33, R20, 0x10000, RZ ;  /* 0x0001000014218824 */ /* 0x000fe200078e00ff */
[C---:B------:R-:W-:Y:S01]  /*7400*/  @!P0 SHF.L.U32 R29, R21.reuse, 0x10, RZ ;  /* 0x00000010151d8819 */ /* 0x040fe200000006ff */
[C---:B------:R-:W-:Y:S01]  /*7410*/  @!P0 IMAD.U32 R27, R22.reuse, 0x10000, RZ ;  /* 0x00010000161b8824 */ /* 0x040fe200078e00ff */
        /* <DEDUP_REMOVED lines=8> */
[----:B------:R-:W-:Y:S01]  /*74a0*/  @!P0 LOP3.LUT R19, R114, 0xffff0000, RZ, 0xc0, !PT ;  /* 0xffff000072138812 */ /* 0x000fe200078ec0ff */
[----:B------:R-:W-:Y:S01]  /*74b0*/  @P1 FADD.FTZ R28, -R28, -RZ ;  /* 0x800000ff1c1c1221 */ /* 0x000fe20000010100 */
[C---:B------:R-:W-:Y:S01]  /*74c0*/  @!P0 SHF.L.U32 R18, R115.reuse, 0x10, RZ ;  /* 0x0000001073128819 */ /* 0x040fe200000006ff */
[C---:B------:R-:W-:Y:S01]  /*74d0*/  @!P0 IMAD.U32 R34, R56.reuse, 0x10000, RZ ;  /* 0x0001000038228824 */ /* 0x040fe200078e00ff */
[----:B------:R-:W-:Y:S01]  /*74e0*/  @!P0 LOP3.LUT R16, R115, 0xffff0000, RZ, 0xc0, !PT ;  /* 0xffff000073108812 */ /* 0x000fe200078ec0ff */
[----:B------:R-:W-:Y:S01]  /*74f0*/  @!P0 FMUL.FTZ R0, R33, R32 ;  /* 0x0000002021008220 */ /* 0x000fe20000410000 */
[----:B------:R-:W-:Y:S01]  /*7500*/  @!P0 LOP3.LUT R36, R56, 0xffff0000, RZ, 0xc0, !PT ;  /* 0xffff000038248812 */ /* 0x000fe200078ec0ff */
[----:B------:R-:W-:Y:S01]  /*7510*/  @P1 FADD.FTZ R26, -R26, -RZ ;  /* 0x800000ff1a1a1221 */ /* 0x000fe20000010100 */
[----:B------:R-:W-:Y:S01]  /*7520*/  @!P0 SHF.L.U32 R39, R57, 0x10, RZ ;  /* 0x0000001039278819 */ /* 0x000fe200000006ff */
[----:B------:R-:W-:Y:S01]  /*7530*/  @!P0 FMUL.FTZ R2, R31, R28 ;  /* 0x0000001c1f028220 */ /* 0x000fe20000410000 */
[----:B------:R-:W-:Y:S01]  /*7540*/  @!P0 SHF.L.U32 R21, R23, 0x10, RZ ;  /* 0x0000001017158819 */ /* 0x000fe200000006ff */
[----:B------:R-:W-:Y:S01]  /*7550*/  @P1 FADD.FTZ R25, -R25, -RZ ;  /* 0x800000ff19191221 */ /* 0x000fe20000010100 */
[----:B------:R-:W-:Y:S01]  /*7560*/  @!P0 LOP3.LUT R23, R23, 0xffff0000, RZ, 0xc0, !PT ;  /* 0xffff000017178812 */ /* 0x000fe200078ec0ff */
[----:B------:R-:W-:Y:S01]  /*7570*/  @P1 FADD.FTZ R24, -R24, -RZ ;  /* 0x800000ff18181221 */ /* 0x000fe20000010100 */
[----:B------:R-:W-:Y:S01]  /*7580*/  @!P0 LOP3.LUT R40, R57, 0xffff0000, RZ, 0xc0, !PT ;  /* 0xffff000039288812 */ /* 0x000fe200078ec0ff */
[----:B------:R-:W-:Y:S01]  /*7590*/  @!P0 FFMA.FTZ R0, R35, R34, R0 ;  /* 0x0000002223008223 */ /* 0x000fe20000010000 */
[----:B------:R-:W-:Y:S01]  /*75a0*/  @!P0 LOP3.LUT R35, R53, 0xffff0000, RZ, 0xc0, !PT ;  /* 0xffff000035238812 */ /* 0x000fe200078ec0ff */
[----:B------:R-:W-:Y:S01]  /*75b0*/  @!P0 FMUL.FTZ R3, R29, R26 ;  /* 0x0000001a1d038220 */ /* 0x000fe20000410000 */
[----:B------:R-:W-:Y:S01]  /*75c0*/  @!P0 LOP3.LUT R42, R58, 0xffff0000, RZ, 0xc0, !PT ;  /* 0xffff00003a2a8812 */ /* 0x000fe200078ec0ff */
[----:B------:R-:W-:Y:S01]  /*75d0*/  @P1 FADD.FTZ R19, -R19, -RZ ;  /* 0x800000ff13131221 */ /* 0x000fe20000010100 */
[C---:B------:R-:W-:Y:S01]  /*75e0*/  @!P0 SHF.L.U32 R43, R59.reuse, 0x10, RZ ;  /* 0x000000103b2b8819 */ /* 0x040fe200000006ff */
[----:B------:R-:W-:Y:S01]  /*75f0*/  @P1 FADD.FTZ R18, -R18, -RZ ;  /* 0x800000ff12121221 */ /* 0x000fe20000010100 */
[----:B------:R-:W-:Y:S01]  /*7600*/  @!P0 LOP3.LUT R44, R59, 0xffff0000, RZ, 0xc0, !PT ;  /* 0xffff00003b2c8812 */ /* 0x000fe200078ec0ff */
        /* <DEDUP_REMOVED lines=8> */
[----:B------:R-:W-:Y:S02]  /*7690*/  @!P0 IMAD.U32 R41, R58, 0x10000, RZ ;  /* 0x000100003a298824 */ /* 0x000fe400078e00ff */
[----:B------:R-:W-:Y:S01]  /*76a0*/  @!P0 FFMA.FTZ R3, R38, R39, R3 ;  /* 0x0000002726038223 */ /* 0x000fe20000010003 */
[----:B------:R-:W-:Y:S01]  /*76b0*/  @!P0 LOP3.LUT R39, R55, 0xffff0000, RZ, 0xc0, !PT ;  /* 0xffff000037278812 */ /* 0x000fe200078ec0ff */
        /* <DEDUP_REMOVED lines=16> */
.L_x_807:
[----:B------:R-:W-:Y:S05]  /*77c0*/  BSYNC.RECONVERGENT B1 ;  /* 0x0000000000017941 */ /* 0x000fea0003800200 */
.L_x_806:
[----:B------:R-:W-:Y:S04]  /*77d0*/  BSSY.RECONVERGENT B1, `(.L_x_812) ;  /* 0x000010f000017945 */ /* 0x000fe80003800200 */
[----:B------:R-:W-:Y:S05]  /*77e0*/  @!P4 BRA `(.L_x_813) ;  /* 0x000000100034c947 */ /* 0x000fea0003800000 */
[-C--:B-----5:R-:W-:Y:S01]  /*77f0*/  ISETP.GE.AND P4, PT, R118, R77.reuse, PT ;  /* 0x0000004d7600720c */ /* 0x0a0fe20003f86270 */
[----:B------:R-:W-:Y:S01]  /*7800*/  BSSY.RECONVERGENT B0, `(.L_x_814) ;  /* 0x000005c000007945 */ /* 0x000fe20003800200 */
[----:B------:R-:W-:Y:S02]  /*7810*/  LEA R30, P1, R108, R10, 0x7 ;  /* 0x0000000a6c1e7211 */ /* 0x000fe400078238ff */
[----:B--2---:R-:W-:Y:S02]  /*7820*/  LEA R110, P0, R158, R80, 0x7 ;  /* 0x000000509e6e7211 */ /* 0x004fe400078038ff */
[----:B------:R-:W-:Y:S02]  /*7830*/  ISETP.GE.AND P5, PT, R117, R77, PT ;  /* 0x0000004d7500720c */ /* 0x000fe40003fa6270 */
[----:B------:R-:W-:Y:S02]  /*7840*/  LEA.HI.X R31, R108, R11, R109, 0x7, P1 ;  /* 0x0000000b6c1f7211 */ /* 0x000fe400008f3c6d */
[----:B------:R-:W-:Y:S03]  /*7850*/  LEA.HI.X R111, R158, R81, R159, 0x7, P0 ;  /* 0x000000519e6f7211 */ /* 0x000fe600000f3c9f */
[----:B------:R-:W-:Y:S06]  /*7860*/  @P4 BRA `(.L_x_815) ;  /* 0x0000000400544947 */ /* 0x000fec0003800000 */
[----:B------:R-:W-:Y:S01]  /*7870*/  ISETP.GE.AND P0, PT, R118, R9, PT ;  /* 0x000000097600720c */ /* 0x000fe20003f06270 */
[----:B---34-:R-:W2:Y:S11]  /*7880*/  LD.E.128 R52, desc[UR4][R30.64] ;  /* 0x000000041e347980 */ /* 0x018eb6000c101d00 */
        /* <DEDUP_REMOVED lines=83> */
.L_x_815:
[----:B------:R-:W-:Y:S05]  /*7dc0*/  BSYNC.RECONVERGENT B0 ;  /* 0x0000000000007941 */ /* 0x000fea0003800200 */
.L_x_814:
[----:B------:R-:W-:Y:S01]  /*7dd0*/  ISETP.GE.AND P4, PT, R116, R77, PT ;  /* 0x0000004d7400720c */ /* 0x000fe20003f86270 */
[----:B------:R-:W-:Y:S04]  /*7de0*/  BSSY.RECONVERGENT B0, `(.L_x_816) ;  /* 0x0000057000007945 */ /* 0x000fe80003800200 */
[----:B------:R-:W-:Y:S08]  /*7df0*/  @P5 BRA `(.L_x_817) ;  /* 0x0000000400545947 */ /* 0x000ff00003800000 */
        /* <DEDUP_REMOVED lines=85> */
.L_x_817:
[----:B------:R-:W-:Y:S05]  /*8350*/  BSYNC.RECONVERGENT B0 ;  /* 0x0000000000007941 */ /* 0x000fea0003800200 */
.L_x_816:
        /* <DEDUP_REMOVED lines=86> */
.L_x_813:
[----:B------:R-:W-:Y:S05]  /*88c0*/  BSYNC.RECONVERGENT B1 ;  /* 0x0000000000017941 */ /* 0x000fea0003800200 */
.L_x_812:
[----:B------:R-:W-:Y:S04]  /*88d0*/  BSSY.RECONVERGENT B1, `(.L_x_818) ;  /* 0x0000111000017945 */ /* 0x000fe80003800200 */
[----:B------:R-:W-:Y:S05]  /*88e0*/  @!P3 BRA `(.L_x_819) ;  /* 0x00000010003cb947 */ /* 0x000fea0003800000 */
[----:B------:R-:W-:Y:S01]  /*88f0*/  IMAD R5, R109, 0xc0, RZ ;  /* 0x000000c06d057824 */ /* 0x000fe200078e02ff */
[-C--:B-----5:R-:W-:Y:S01]  /*8900*/  ISETP.GE.AND P0, PT, R118, R77.reuse, PT ;  /* 0x0000004d7600720c */ /* 0x0a0fe20003f06270 */
[----:B------:R-:W-:Y:S01]  /*8910*/  IMAD R3, R159, 0xc0, RZ ;  /* 0x000000c09f037824 */ /* 0x000fe200078e02ff */
[-C--:B------:R-:W-:Y:S01]  /*8920*/  ISETP.GE.AND P4, PT, R117, R77.reuse, PT ;  /* 0x0000004d7500720c */ /* 0x080fe20003f86270 */
[----:B------:R-:W-:Y:S01]  /*8930*/  IMAD.WIDE.U32 R18, R108, 0xc0, R10 ;  /* 0x000000c06c127825 */ /* 0x000fe200078e000a */
[----:B------:R-:W-:Y:S01]  /*8940*/  ISETP.GE.AND P3, PT, R116, R77, PT ;  /* 0x0000004d7400720c */ /* 0x000fe20003f66270 */
[----:B------:R-:W-:Y:S02]  /*8950*/  BSSY.RECONVERGENT B0, `(.L_x_820) ;  /* 0x000005a000007945 */ /* 0x000fe40003800200 */
[----:B--2---:R-:W-:Y:S01]  /*8960*/  IMAD.WIDE.U32 R110, R158, 0xc0, R80 ;  /* 0x000000c09e6e7825 */ /* 0x004fe200078e0050 */
[----:B------:R-:W-:Y:S04]  /*8970*/  IADD3 R19, PT, PT, R19, R5, RZ ;  /* 0x0000000513137210 */ /* 0x000fe80007ffe0ff */
[----:B------:R-:W-:Y:S01]  /*8980*/  IADD3 R111, PT, PT, R111, R3, RZ ;  /* 0x000000036f6f7210 */ /* 0x000fe20007ffe0ff */
        /* <DEDUP_REMOVED lines=47> */
[C---:B------:R-:W-:Y:S01]  /*8c80*/  @!P0 SHF.L.U32 R40, R57.reuse, 0x10, RZ ;  /* 0x0000001039288819 */ /* 0x040fe200000006ff */
        /* <DEDUP_REMOVED lines=38> */
.L_x_821:
[----:B------:R-:W-:Y:S05]  /*8ef0*/  BSYNC.RECONVERGENT B0 ;  /* 0x0000000000007941 */ /* 0x000fea0003800200 */
.L_x_820:
[----:B------:R-:W-:Y:S04]  /*8f00*/  BSSY.RECONVERGENT B0, `(.L_x_822) ;  /* 0x0000057000007945 */ /* 0x000fe80003800200 */
        /* <DEDUP_REMOVED lines=86> */
.L_x_823:
[----:B------:R-:W-:Y:S05]  /*9470*/  BSYNC.RECONVERGENT B0 ;  /* 0x0000000000007941 */ /* 0x000fea0003800200 */
.L_x_822:
[----:B------:R-:W-:Y:S05]  /*9480*/  @P3 BRA `(.L_x_819) ;  /* 0x0000000400543947 */ /* 0x000fea0003800000 */
[----:B------:R-:W-:Y:S01]  /*9490*/  ISETP.GE.AND P0, PT, R116, R9, PT ;  /* 0x000000097400720c */ /* 0x000fe20003f06270 */
[----:B------:R-:W5:Y:S11]  /*94a0*/  LD.E.128 R40, desc[UR4][R18.64+0x80] ;  /* 0x0000800412287980 */ /* 0x000f76000c101d00 */
[----:B------:R-:W-:Y:S01]  /*94b0*/  @!UPT UIADD3 URZ, UPT, UPT, URZ, URZ, URZ ;  /* 0x000000fffffff290 */ /* 0x000fe2000fffe0ff */
[----:B------:R-:W-:Y:S04]  /*94c0*/  @!P0 ISETP.GT.AND P1, PT, R15, 0x40, PT ;  /* 0x000000400f00880c */ /* 0x000fe80003f24270 */
[----:B------:R-:W-:Y:S02]  /*94d0*/  @!P0 SEL R44, R14, RZ, !P1 ;  /* 0x000000ff0e2c8207 */ /* 0x000fe40004800000 */
[----:B--234-:R-:W-:Y:S02]  /*94e0*/  @!P0 SEL R53, R75, RZ, !P1 ;  /* 0x000000ff4b358207 */ /* 0x01cfe40004800000 */
[----:B------:R-:W-:Y:S02]  /*94f0*/  @!P0 IADD3 R44, P3, PT, R91, R44, RZ ;  /* 0x0000002c5b2c8210 */ /* 0x000fe40007f7e0ff */
[----:B------:R-:W-:Y:S03]  /*9500*/  @!P0 SEL R17, R17, R14, P1 ;  /* 0x0000000e11118207 */ /* 0x000fe60000800000 */
[----:B------:R-:W-:Y:S02]  /*9510*/  @!P0 IMAD.X R53, R84, 0x1, R53, P3 ;  /* 0x0000000154358824 */ /* 0x000fe400018e0635 */
[C---:B------:R-:W-:Y:S02]  /*9520*/  @!P0 IMAD.SHL.U32 R45, R44.reuse, 0x2, RZ ;  /* 0x000000022c2d8824 */ /* 0x040fe400078e00ff */
[----:B------:R-:W-:Y:S01]  /*9530*/  @!P0 IMAD.WIDE R22, R17, 0x2, R18 ;  /* 0x0000000211168825 */ /* 0x000fe200078e0212 */
[----:B------:R-:W-:Y:S02]  /*9540*/  @!P0 SHF.L.U64.HI R44, R44, 0x1, R53 ;  /* 0x000000012c2c8819 */ /* 0x000fe40000010235 */
[C---:B------:R-:W-:Y:S03]  /*9550*/  @!P0 IADD3 R54, P1, PT, R45.reuse, R76, RZ ;  /* 0x0000004c2d368210 */ /* 0x040fe60007f3e0ff */
[----:B------:R-:W2:Y:S01]  /*9560*/  @!P0 LD.E.128 R20, desc[UR4][R22.64+0x80] ;  /* 0x0000800416148980 */ /* 0x000ea2000c101d00 */
[C---:B------:R-:W-:Y:S02]  /*9570*/  @!P0 IADD3.X R55, PT, PT, R44.reuse, R73, RZ, P1, !PT ;  /* 0x000000492c378210 */ /* 0x040fe40000ffe4ff */
[----:B------:R-:W-:Y:S05]  /*9580*/  @!P0 IADD3 R30, P1, PT, R45, R78, RZ ;  /* 0x0000004e2d1e8210 */ /* 0x000fea0007f3e0ff */
[----:B------:R-:W3:Y:S01]  /*9590*/  @!P0 LD.E.128 R52, desc[UR4][R54.64+0x80] ;  /* 0x0000800436348980 */ /* 0x000ee2000c101d00 */
[----:B------:R-:W-:Y:S01]  /*95a0*/  @!P0 IMAD.X R31, R44, 0x1, R79, P1 ;  /* 0x000000012c1f8824 */ /* 0x000fe200008e064f */
[----:B------:R-:W-:Y:S06]  /*95b0*/  ISETP.GT.AND P1, PT, R15, 0x40, !P0 ;  /* 0x000000400f00780c */ /* 0x000fec0004724270 */
[----:B------:R5:W4:Y:S02]  /*95c0*/  @!P0 LD.E.128 R36, desc[UR4][R30.64+0x80] ;  /* 0x000080041e248980 */ /* 0x000b24000c101d00 */
[C---:B-----5:R-:W-:Y:S01]  /*95d0*/  @!P0 LOP3.LUT R31, R40.reuse, 0xffff0000, RZ, 0xc0, !PT ;  /* 0xffff0000281f8812 */ /* 0x060fe200078ec0ff */
[----:B------:R-:W-:Y:S01]  /*95e0*/  @!P0 IMAD.U32 R29, R40, 0x10000, RZ ;  /* 0x00010000281d8824 */ /* 0x000fe200078e00ff */
[----:B------:R-:W-:Y:S02]  /*95f0*/  @!P0 SHF.L.U32 R34, R41, 0x10, RZ ;  /* 0x0000001029228819 */ /* 0x000fe400000006ff */
[C---:B--2---:R-:W-:Y:S01]  /*9600*/  @!P0 SHF.L.U32 R9, R23.reuse, 0x10, RZ ;  /* 0x0000001017098819 */ /* 0x044fe200000006ff */
[----:B------:R-:W-:Y:S01]  /*9610*/  @!P0 IMAD.U32 R25, R20, 0x10000, RZ ;  /* 0x0001000014198824 */ /* 0x000fe200078e00ff */
[----:B------:R-:W-:Y:S01]  /*9620*/  @!P0 LOP3.LUT R15, R23, 0xffff0000, RZ, 0xc0, !PT ;  /* 0xffff0000170f8812 */ /* 0x000fe200078ec0ff */
[----:B------:R-:W-:Y:S01]  /*9630*/  @!P0 IMAD.U32 R17, R22, 0x10000, RZ ;  /* 0x0001000016118824 */ /* 0x000fe200078e00ff */
[----:B------:R-:W-:Y:S02]  /*9640*/  @!P0 LOP3.LUT R24, R20, 0xffff0000, RZ, 0xc0, !PT ;  /* 0xffff000014188812 */ /* 0x000fe400078ec0ff */
[----:B------:R-:W-:Y:S02]  /*9650*/  @!P0 LOP3.LUT R16, R22, 0xffff0000, RZ, 0xc0, !PT ;  /* 0xffff000016108812 */ /* 0x000fe400078ec0ff */
[C---:B---3--:R-:W-:Y:S01]  /*9660*/  @!P0 LOP3.LUT R27, R52.reuse, 0xffff0000, RZ, 0xc0, !PT ;  /* 0xffff0000341b8812 */ /* 0x048fe200078ec0ff */
[----:B------:R-:W-:Y:S01]  /*9670*/  @!P0 IMAD.U32 R28, R52, 0x10000, RZ ;  /* 0x00010000341c8824 */ /* 0x000fe200078e00ff */
[C---:B------:R-:W-:Y:S01]  /*9680*/  @!P0 SHF.L.U32 R23, R53.reuse, 0x10, RZ ;  /* 0x0000001035178819 */ /* 0x040fe200000006ff */
[----:B------:R-:W-:Y:S01]  /*9690*/  @!P0 IMAD.U32 R22, R54, 0x10000, RZ ;  /* 0x0001000036168824 */ /* 0x000fe200078e00ff */
[----:B------:R-:W-:Y:S01]  /*96a0*/  @!P0 LOP3.LUT R26, R53, 0xffff0000, RZ, 0xc0, !PT ;  /* 0xffff0000351a8812 */ /* 0x000fe200078ec0ff */
[----:B------:R-:W-:Y:S01]  /*96b0*/  @P1 FADD.FTZ R28, -R28, -RZ ;  /* 0x800000ff1c1c1221 */ /* 0x000fe20000010100 */
[----:B------:R-:W-:Y:S01]  /*96c0*/  @!P0 SHF.L.U32 R20, R21, 0x10, RZ ;  /* 0x0000001015148819 */ /* 0x000fe200000006ff */
[----:B------:R-:W-:Y:S01]  /*96d0*/  @P1 FADD.FTZ R27, -R27, -RZ ;  /* 0x800000ff1b1b1221 */ /* 0x000fe20000010100 */
[----:B------:R-:W-:Y:S01]  /*96e0*/  @!P0 LOP3.LUT R19, R54, 0xffff0000, RZ, 0xc0, !PT ;  /* 0xffff000036138812 */ /* 0x000fe200078ec0ff */
[C---:B----4-:R-:W-:Y:S01]  /*96f0*/  @!P0 IMAD.U32 R30, R36.reuse, 0x10000, RZ ;  /* 0x00010000241e8824 */ /* 0x050fe200078e00ff */
[----:B------:R-:W-:Y:S01]  /*9700*/  @!P0 SHF.L.U32 R18, R55, 0x10, RZ ;  /* 0x0000001037128819 */ /* 0x000fe200000006ff */
[----:B------:R-:W-:Y:S01]  /*9710*/  @!P0 FMUL.FTZ R0, R25, R28 ;  /* 0x0000001c19008220 */ /* 0x000fe20000410000 */
[----:B------:R-:W-:Y:S01]  /*9720*/  @!P0 LOP3.LUT R21, R21, 0xffff0000, RZ, 0xc0, !PT ;  /* 0xffff000015158812 */ /* 0x000fe200078ec0ff */
[----:B------:R-:W-:Y:S01]  /*9730*/  @P1 FADD.FTZ R23, -R23, -RZ ;  /* 0x800000ff17171221 */ /* 0x000fe20000010100 */
[----:B------:R-:W-:Y:S01]  /*9740*/  @!P0 LOP3.LUT R14, R55, 0xffff0000, RZ, 0xc0, !PT ;  /* 0xffff0000370e8812 */ /* 0x000fe200078ec0ff */
[----:B------:R-:W-:Y:S01]  /*9750*/  @!P0 FFMA.FTZ R0, R29, R30, R0 ;  /* 0x0000001e1d008223 */ /* 0x000fe20000010000 */
[----:B------:R-:W-:Y:S01]  /*9760*/  @!P0 LOP3.LUT R32, R36, 0xffff0000, RZ, 0xc0, !PT ;  /* 0xffff000024208812 */ /* 0x000fe200078ec0ff */
[----:B------:R-:W-:Y:S01]  /*9770*/  @!P0 FMUL.FTZ R2, R24, R27 ;  /* 0x0000001b18028220 */ /* 0x000fe20000410000 */
[C---:B------:R-:W-:Y:S01]  /*9780*/  @!P0 SHF.L.U32 R33, R37.reuse, 0x10, RZ ;  /* 0x0000001025218819 */ /* 0x040fe200000006ff */
[----:B------:R-:W-:Y:S01]  /*9790*/  @P1 FADD.FTZ R26, -R26, -RZ ;  /* 0x800000ff1a1a1221 */ /* 0x000fe20000010100 */
[----:B------:R-:W-:Y:S01]  /*97a0*/  @!P0 LOP3.LUT R35, R37, 0xffff0000, RZ, 0xc0, !PT ;  /* 0xffff000025238812 */ /* 0x000fe200078ec0ff */
[----:B------:R-:W-:Y:S01]  /*97b0*/  @P1 FADD.FTZ R22, -R22, -RZ ;  /* 0x800000ff16161221 */ /* 0x000fe20000010100 */
[----:B------:R-:W-:Y:S01]  /*97c0*/  @!P0 LOP3.LUT R29, R41, 0xffff0000, RZ, 0xc0, !PT ;  /* 0xffff0000291d8812 */ /* 0x000fe200078ec0ff */
[----:B------:R-:W-:Y:S01]  /*97d0*/  @!P0 FMUL.FTZ R3, R20, R23 ;  /* 0x0000001714038220 */ /* 0x000fe20000410000 */
[----:B------:R-:W-:Y:S01]  /*97e0*/  @!P0 LOP3.LUT R37, R38, 0xffff0000, RZ, 0xc0, !PT ;  /* 0xffff000026258812 */ /* 0x000fe200078ec0ff */
[----:B------:R-:W-:Y:S01]  /*97f0*/  @P1 FADD.FTZ R19, -R19, -RZ ;  /* 0x800000ff13131221 */ /* 0x000fe20000010100 */
        /* <DEDUP_REMOVED lines=10> */
[C---:B------:R-:W-:Y:S01]  /*98a0*/  @!P0 SHF.L.U32 R38, R39.reuse, 0x10, RZ ;  /* 0x0000001027268819 */ /* 0x040fe200000006ff */
[----:B------:R-:W-:Y:S01]  /*98b0*/  @!P0 FFMA.FTZ R3, R34, R33, R3 ;  /* 0x0000002122038223 */ /* 0x000fe20000010003 */
[----:B------:R-:W-:Y:S01]  /*98c0*/  @!P0 LOP3.LUT R39, R39, 0xffff0000, RZ, 0xc0, !PT ;  /* 0xffff000027278812 */ /* 0x000fe200078ec0ff */
[----:B------:R-:W-:Y:S01]  /*98d0*/  @!P0 FMUL.FTZ R6, R16, R19 ;  /* 0x0000001310068220 */ /* 0x000fe20000410000 */
[----:B------:R-:W-:Y:S01]  /*98e0*/  @!P0 LOP3.LUT R33, R43, 0xffff0000, RZ, 0xc0, !PT ;  /* 0xffff00002b218812 */ /* 0x000fe200078ec0ff */
        /* <DEDUP_REMOVED lines=15> */
.L_x_819:
[----:B------:R-:W-:Y:S05]  /*99e0*/  BSYNC.RECONVERGENT B1 ;  /* 0x0000000000017941 */ /* 0x000fea0003800200 */
.L_x_818:
[----:B------:R-:W3:Y:S01]  /*99f0*/  LD.E R3, desc[UR4][R120.64+0xd0] ;  /* 0x0000d00478037980 */ /* 0x000ee2000c101900 */
[----:B-----5:R-:W-:Y:S02]  /*9a00*/  IMAD.MOV.U32 R77, RZ, RZ, R73 ;  /* 0x000000ffff4d7224 */ /* 0x020fe400078e0049 */
[----:B---3--:R-:W-:Y:S05]  /*9a10*/  IMAD.U32 R3, R3, -0x40, RZ ;  /* 0xffffffc003037824 */ /* 0x008fea00078e00ff */
[C---:B------:R-:W-:Y:S02]  /*9a20*/  LEA R78, P1, R3.reuse, R78, 0x1 ;  /* 0x0000004e034e7211 */ /* 0x040fe400078208ff */
[C---:B------:R-:W-:Y:S02]  /*9a30*/  LEA R76, P0, R3.reuse, R76, 0x1 ;  /* 0x0000004c034c7211 */ /* 0x040fe400078008ff */
[C---:B------:R-:W-:Y:S02]  /*9a40*/  LEA.HI.X.SX32 R79, R3.reuse, R79, 0x1, P1 ;  /* 0x0000004f034f7211 */ /* 0x040fe400008f0eff */
[----:B------:R-:W-:Y:S09]  /*9a50*/  LEA.HI.X.SX32 R73, R3, R77, 0x1, P0 ;  /* 0x0000004d03497211 */ /* 0x000ff200000f0eff */
.L_x_774:
[----:B------:R-:W-:Y:S05]  /*9a60*/  BSYNC.RECONVERGENT B2 ;  /* 0x0000000000027941 */ /* 0x000fea0003800200 */
.L_x_766:
[----:B------:R-:W-:Y:S01]  /*9a70*/  ISETP.NE.U32.AND P4, PT, R178, RZ, PT ;  /* 0x000000ffb200720c */ /* 0x000fe20003f85070 */
[----:B-1-34-:R-:W3:Y:S01]  /*9a80*/  LD.E R3, desc[UR4][R120.64+0x128] ;  /* 0x0001280478037980 */ /* 0x01aee2000c101900 */
[----:B------:R-:W-:Y:S01]  /*9a90*/  UMOV UR6, URZ ;  /* 0x000000ff00067c82 */ /* 0x000fe20008000000 */
[----:B------:R-:W-:Y:S01]  /*9aa0*/  BSSY.RECONVERGENT B0, `(.L_x_824) ;  /* 0x0000062000007945 */ /* 0x000fe20003800200 */
[----:B------:R-:W-:Y:S02]  /*9ab0*/  ISETP.NE.AND.EX P4, PT, R179, RZ, PT, P4 ;  /* 0x000000ffb300720c */ /* 0x000fe40003f85340 */
[----:B--2---:R-:W-:Y:S11]  /*9ac0*/  IADD3 R7, P0, PT, RZ, -UR6, RZ ;  /* 0x80000006ff077c10 */ /* 0x004ff6000ff1e0ff */
[----:B------:R-:W2:Y:S04]  /*9ad0*/  @!P4 LD.E R2, desc[UR4][R120.64+0x40] ;  /* 0x000040047802c980 */ /* 0x000ea8000c101900 */
[----:B------:R-:W4:Y:S02]  /*9ae0*/  @!P4 LD.E R0, desc[UR4][R120.64+0x38] ;  /* 0x000038047800c980 */ /* 0x000f24000c101900 */
[----:B----4-:R-:W-:Y:S02]  /*9af0*/  @!P4 IMAD.SHL.U32 R0, R0, 0x80, RZ ;  /* 0x000000800000c824 */ /* 0x010fe400078e00ff */
[----:B---3--:R-:W-:Y:S02]  /*9b00*/  IMAD.SHL.U32 R3, R3, 0x80, RZ ;  /* 0x0000008003037824 */ /* 0x008fe400078e00ff */
[----:B--2---:R-:W-:Y:S02]  /*9b10*/  @!P4 IMAD.SHL.U32 R2, R2, 0x80, RZ ;  /* 0x000000800202c824 */ /* 0x004fe400078e00ff */
[----:B------:R-:W-:Y:S02]  /*9b20*/  IMAD.X R3, RZ, RZ, ~R3, P0 ;  /* 0x000000ffff037224 */ /* 0x000fe400000e0e03 */
[----:B------:R-:W-:Y:S02]  /*9b30*/  @!P4 IMAD.X R2, RZ, RZ, ~R2, P0 ;  /* 0x000000ffff02c224 */ /* 0x000fe400000e0e02 */
[----:B------:R-:W-:Y:S01]  /*9b40*/  @!P4 IMAD.X R0, RZ, RZ, ~R0, P0 ;  /* 0x000000ffff00c224 */ /* 0x000fe200000e0e00 */
[C---:B------:R-:W-:Y:S02]  /*9b50*/  SHF.R.S64 R9, R7.reuse, 0x1f, R3 ;  /* 0x0000001f07097819 */ /* 0x040fe40000001003 */
[C---:B------:R-:W-:Y:S02]  /*9b60*/  @!P4 SHF.R.S64 R5, R7.reuse, 0x1f, R2 ;  /* 0x0000001f0705c819 */ /* 0x040fe40000001002 */
[----:B------:R-:W-:Y:S02]  /*9b70*/  @!P4 SHF.R.S64 R7, R7, 0x1f, R0 ;  /* 0x0000001f0707c819 */ /* 0x000fe40000001000 */
[----:B------:R-:W-:Y:S02]  /*9b80*/  IADD3 R10, P3, PT, R10, R9, RZ ;  /* 0x000000090a0a7210 */ /* 0x000fe40007f7e0ff */
[----:B------:R-:W-:Y:S02]  /*9b90*/  @!P4 IADD3 R82, P1, PT, R5, R82, RZ ;  /* 0x000000520552c210 */ /* 0x000fe40007f3e0ff */
[----:B------:R-:W-:Y:S02]  /*9ba0*/  @!P4 IADD3 R80, P0, PT, R7, R80, RZ ;  /* 0x000000500750c210 */ /* 0x000fe40007f1e0ff */
[----:B------:R-:W-:Y:S02]  /*9bb0*/  LEA.HI.X.SX32 R11, R3, R11, 0x1, P3 ;  /* 0x0000000b030b7211 */ /* 0x000fe400018f0eff */
[----:B------:R-:W-:Y:S02]  /*9bc0*/  @!P4 LEA.HI.X.SX32 R83, R2, R83, 0x1, P1 ;  /* 0x000000530253c211 */ /* 0x000fe400008f0eff */
[----:B------:R-:W-:Y:S01]  /*9bd0*/  @!P4 LEA.HI.X.SX32 R81, R0, R81, 0x1, P0 ;  /* 0x000000510051c211 */ /* 0x000fe200000f0eff */
[----:B------:R-:W-:Y:S06]  /*9be0*/  @!P4 BRA `(.L_x_825) ;  /* 0x000000040034c947 */ /* 0x000fec0003800000 */
[----:B------:R-:W-:Y:S11]  /*9bf0*/  ISETP.GT.AND P0, PT, R90, R63, PT ;  /* 0x0000003f5a00720c */ /* 0x000ff60003f04270 */
[----:B------:R-:W-:Y:S02]  /*9c00*/  @!UPT UIADD3 URZ, UPT, UPT, URZ, URZ, URZ ;  /* 0x000000fffffff290 */ /* 0x000fe4000fffe0ff */
[----:B------:R-:W-:Y:S05]  /*9c10*/  @!P0 BRA `(.L_x_825) ;  /* 0x0000000400288947 */ /* 0x000fea0003800000 */
[----:B------:R-:W2:Y:S01]  /*9c20*/  LD.E R3, desc[UR4][R120.64+0x170] ;  /* 0x0001700478037980 */ /* 0x000ea2000c101900 */
[----:B------:R-:W-:Y:S03]  /*9c30*/  IABS R14, R100 ;  /* 0x00000064000e7213 */ /* 0x000fe60000000000 */
[----:B------:R-:W3:Y:S06]  /*9c40*/  LD.E.64 R24, desc[UR4][R120.64+0x40] ;  /* 0x0000400478187980 */ /* 0x000eec000c101b00 */
[----:B------:R-:W4:Y:S06]  /*9c50*/  LD.E.64 R22, desc[UR4][R120.64+0x20] ;  /* 0x0000200478167980 */ /* 0x000f2c000c101b00 */
[----:B------:R-:W4:Y:S01]  /*9c60*/  LD.E.64 R20, desc[UR4][R120.64+0x28] ;  /* 0x0000280478147980 */ /* 0x000f22000c101b00 */
[-C--:B--2---:R-:W-:Y:S02]  /*9c70*/  IABS R15, R3.reuse ;  /* 0x00000003000f7213 */ /* 0x084fe40000000000 */
[----:B------:R-:W-:Y:S02]  /*9c80*/  LOP3.LUT R4, RZ, R3, RZ, 0x33, !PT ;  /* 0x00000003ff047212 */ /* 0x000fe400078e33ff */
[----:B------:R-:W1:Y:S10]  /*9c90*/  I2F.RP R18, R15 ;  /* 0x0000000f00127306 */ /* 0x000e740000209400 */
[----:B-1----:R-:W1:Y:S02]  /*9ca0*/  MUFU.RCP R6, R18 ;  /* 0x0000001200067308 */ /* 0x002e640000001000 */
[----:B-1----:R-:W-:Y:S01]  /*9cb0*/  VIADD R16, R6, 0xffffffe ;  /* 0x0ffffffe06107836 */ /* 0x002fe20000000000 */
[----:B------:R-:W-:Y:S07]  /*9cc0*/  IABS R6, R92 ;  /* 0x0000005c00067213 */ /* 0x000fee0000000000 */
[----:B------:R-:W1:Y:S02]  /*9cd0*/  F2I.FTZ.U32.TRUNC.NTZ R17, R16 ;  /* 0x0000001000117305 */ /* 0x000e64000021f000 */
[--C-:B-1----:R-:W-:Y:S01]  /*9ce0*/  IMAD.MOV R8, RZ, RZ, -R17.reuse ;  /* 0x000000ffff087224 */ /* 0x102fe200078e0a11 */
[----:B------:R-:W-:Y:S03]  /*9cf0*/  MOV R16, RZ ;  /* 0x000000ff00107202 */ /* 0x000fe60000000f00 */
[----:B------:R-:W-:Y:S01]  /*9d00*/  IMAD R19, R8, R15, RZ ;  /* 0x0000000f08137224 */ /* 0x000fe200078e02ff */
[----:B------:R-:W-:Y:S03]  /*9d10*/  IABS R8, R3 ;  /* 0x0000000300087213 */ /* 0x000fe60000000000 */
[----:B------:R-:W-:Y:S02]  /*9d20*/  IMAD.HI.U32 R17, R17, R19, R16 ;  /* 0x0000001311117227 */ /* 0x000fe400078e0010 */
[----:B------:R-:W2:Y:S02]  /*9d30*/  LD.E.64 R18, desc[UR4][R120.64+0x38] ;  /* 0x0000380478127980 */ /* 0x000ea4000c101b00 */
[----:B------:R-:W-:Y:S02]  /*9d40*/  IMAD.MOV R8, RZ, RZ, -R8 ;  /* 0x000000ffff087224 */ /* 0x000fe400078e0a08 */
[C---:B------:R-:W-:Y:S04]  /*9d50*/  IMAD.HI.U32 R7, R17.reuse, R6, RZ ;  /* 0x0000000611077227 */ /* 0x040fe800078e00ff */
[----:B------:R-:W-:Y:S04]  /*9d60*/  IMAD.HI.U32 R5, R17, R14, RZ ;  /* 0x0000000e11057227 */ /* 0x000fe800078e00ff */
[-C--:B------:R-:W-:Y:S02]  /*9d70*/  IMAD R6, R7, R8.reuse, R6 ;  /* 0x0000000807067224 */ /* 0x080fe400078e0206 */
[----:B------:R-:W-:Y:S01]  /*9d80*/  IMAD R14, R5, R8, R14 ;  /* 0x00000008050e7224 */ /* 0x000fe200078e020e */
[----:B------:R-:W-:Y:S02]  /*9d90*/  LOP3.LUT R8, R100, R3, RZ, 0x3c, !PT ;  /* 0x0000000364087212 */ /* 0x000fe400078e3cff */
[C---:B------:R-:W-:Y:S02]  /*9da0*/  ISETP.GT.U32.AND P0, PT, R15.reuse, R6, PT ;  /* 0x000000060f00720c */ /* 0x040fe40003f04070 */
[----:B------:R-:W-:Y:S02]  /*9db0*/  ISETP.GT.U32.AND P4, PT, R15, R14, PT ;  /* 0x0000000e0f00720c */ /* 0x000fe40003f84070 */
[----:B------:R-:W-:Y:S09]  /*9dc0*/  ISETP.GE.AND P3, PT, R8, RZ, PT ;  /* 0x000000ff0800720c */ /* 0x000ff20003f66270 */
[----:B------:R-:W-:Y:S02]  /*9dd0*/  @!P0 IMAD.IADD R6, R6, 0x1, -R15 ;  /* 0x0000000106068824 */ /* 0x000fe400078e0a0f */
[----:B------:R-:W-:Y:S01]  /*9de0*/  @!P0 VIADD R7, R7, 0x1 ;  /* 0x0000000107078836 */ /* 0x000fe20000000000 */
[-C--:B------:R-:W-:Y:S01]  /*9df0*/  @!P4 IADD3 R14, PT, PT, R14, -R15.reuse, RZ ;  /* 0x8000000f0e0ec210 */ /* 0x080fe20007ffe0ff */
[----:B------:R-:W-:Y:S01]  /*9e00*/  @!P4 VIADD R5, R5, 0x1 ;  /* 0x000000010505c836 */ /* 0x000fe20000000000 */
[-C--:B------:R-:W-:Y:S02]  /*9e10*/  ISETP.GE.U32.AND P5, PT, R6, R15.reuse, PT ;  /* 0x0000000f0600720c */ /* 0x080fe40003fa6070 */
[----:B------:R-:W-:Y:S02]  /*9e20*/  ISETP.GE.U32.AND P6, PT, R14, R15, PT ;  /* 0x0000000f0e00720c */ /* 0x000fe40003fc6070 */
[----:B------:R-:W-:Y:S02]  /*9e30*/  LOP3.LUT R6, R92, R3, RZ, 0x3c, !PT ;  /* 0x000000035c067212 */ /* 0x000fe400078e3cff */
[----:B------:R-:W-:Y:S02]  /*9e40*/  ISETP.NE.AND P0, PT, R3, RZ, PT ;  /* 0x000000ff0300720c */ /* 0x000fe40003f05270 */
[----:B------:R-:W-:Y:S05]  /*9e50*/  ISETP.GE.AND P1, PT, R6, RZ, PT ;  /* 0x000000ff0600720c */ /* 0x000fea0003f26270 */
[----:B------:R-:W-:Y:S02]  /*9e60*/  @P5 IADD3 R7, PT, PT, R7, 0x1, RZ ;  /* 0x0000000107075810 */ /* 0x000fe40007ffe0ff */
[----:B------:R-:W-:Y:S05]  /*9e70*/  @P6 VIADD R5, R5, 0x1 ;  /* 0x0000000105056836 */ /* 0x000fea0000000000 */
[----:B------:R-:W-:Y:S01]  /*9e80*/  @!P3 IADD3 R5, PT, PT, -R5, RZ, RZ ;  /* 0x000000ff0505b210 */ /* 0x000fe20007ffe1ff */
[----:B------:R-:W-:Y:S03]  /*9e90*/  @!P1 IMAD.MOV R7, RZ, RZ, -R7 ;  /* 0x000000ffff079224 */ /* 0x000fe600078e0a07 */
[C---:B------:R-:W-:Y:S02]  /*9ea0*/  SEL R9, R4.reuse, R5, !P0 ;  /* 0x0000000504097207 */ /* 0x040fe40004000000 */
[----:B------:R-:W-:Y:S02]  /*9eb0*/  SEL R2, R4, R7, !P0 ;  /* 0x0000000704027207 */ /* 0x000fe40004000000 */
[CC--:B------:R-:W-:Y:S02]  /*9ec0*/  LEA R26, P0, R9.reuse, R176.reuse, 0x2 ;  /* 0x000000b0091a7211 */ /* 0x0c0fe400078010ff */
[C---:B------:R-:W-:Y:S02]  /*9ed0*/  LEA R28, P1, R2.reuse, R176, 0x2 ;  /* 0x000000b0021c7211 */ /* 0x040fe400078210ff */
[CC--:B------:R-:W-:Y:S02]  /*9ee0*/  LEA.HI.X.SX32 R27, R9.reuse, R177.reuse, 0x2, P0 ;  /* 0x000000b1091b7211 */ /* 0x0c0fe400000f16ff */
[----:B------:R-:W-:Y:S01]  /*9ef0*/  LEA.HI.X.SX32 R29, R2, R177, 0x2, P1 ;  /* 0x000000b1021d7211 */ /* 0x000fe200008f16ff */
[----:B------:R-:W-:Y:S02]  /*9f00*/  IMAD.IADD R2, R9, 0x1, -R2 ;  /* 0x0000000109027824 */ /* 0x000fe400078e0a02 */
[----:B------:R1:W4:Y:S02]  /*9f10*/  LD.E R6, desc[UR4][R26.64] ;  /* 0x000000041a067980 */ /* 0x000324000c101900 */
[----:B------:R-:W-:Y:S02]  /*9f20*/  IMAD R0, R2, R3, -0x80 ;  /* 0xffffff8002007424 */ /* 0x000fe400078e0203 */
[----:B------:R-:W4:Y:S02]  /*9f30*/  LD.E R15, desc[UR4][R28.64] ;  /* 0x000000041c0f7980 */ /* 0x000f24000c101900 */
[----:B---3--:R-:W-:Y:S01]  /*9f40*/  IMAD R14, R25, R0, RZ ;  /* 0x00000000190e7224 */ /* 0x008fe200078e02ff */
[----:B------:R-:W-:Y:S05]  /*9f50*/  SHF.R.S32.HI R8, RZ, 0x1f, R0 ;  /* 0x0000001fff087819 */ /* 0x000fea0000011400 */
[C---:B------:R-:W-:Y:S02]  /*9f60*/  IMAD R14, R24.reuse, R8, R14 ;  /* 0x00000008180e7224 */ /* 0x040fe400078e020e */
[-C--:B-1----:R-:W-:Y:S04]  /*9f70*/  IMAD.WIDE.U32 R26, R24, R0.reuse, RZ ;  /* 0x00000000181a7225 */ /* 0x082fe800078e00ff */
[----:B--2---:R-:W-:Y:S04]  /*9f80*/  IMAD R17, R19, R0, RZ ;  /* 0x0000000013117224 */ /* 0x004fe800078e02ff */
[----:B------:R-:W-:Y:S02]  /*9f90*/  IMAD R17, R18, R8, R17 ;  /* 0x0000000812117224 */ /* 0x000fe400078e0211 */
[----:B----4-:R-:W-:Y:S04]  /*9fa0*/  IMAD.IADD R16, R15, 0x1, -R6 ;  /* 0x000000010f107824 */ /* 0x010fe800078e0a06 */
[-C--:B------:R-:W-:Y:S01]  /*9fb0*/  IMAD R6, R23, R16.reuse, RZ ;  /* 0x0000001017067224 */ /* 0x080fe200078e02ff */
[----:B------:R-:W-:Y:S01]  /*9fc0*/  SHF.R.S32.HI R15, RZ, 0x1f, R16 ;  /* 0x0000001fff0f7819 */ /* 0x000fe20000011410 */
[C---:B------:R-:W-:Y:S01]  /*9fd0*/  IMAD.WIDE.U32 R24, R22.reuse, R16, RZ ;  /* 0x0000001016187225 */ /* 0x040fe200078e00ff */
[----:B------:R-:W-:Y:S03]  /*9fe0*/  IADD3 R23, PT, PT, R27, R14, RZ ;  /* 0x0000000e1b177210 */ /* 0x000fe60007ffe0ff */
[-C--:B------:R-:W-:Y:S01]  /*9ff0*/  IMAD R6, R22, R15.reuse, R6 ;  /* 0x0000000f16067224 */ /* 0x080fe200078e0206 */
[----:B------:R-:W-:Y:S03]  /*a000*/  MOV R22, R26 ;  /* 0x0000001a00167202 */ /* 0x000fe60000000f00 */
[----:B------:R-:W-:Y:S02]  /*a010*/  IMAD.IADD R25, R25, 0x1, R6 ;  /* 0x0000000119197824 */ /* 0x000fe400078e0206 */
[----:B------:R-:W-:Y:S04]  /*a020*/  IMAD.WIDE.U32 R22, R16, R20, R22 ;  /* 0x0000001410167225 */ /* 0x000fe800078e0016 */
[----:B------:R-:W-:Y:S01]  /*a030*/  IMAD R16, R21, R16, RZ ;  /* 0x0000001015107224 */ /* 0x000fe200078e02ff */
[----:B------:R-:W-:Y:S01]  /*a040*/  LEA R82, P1, R22, R82, 0x1 ;  /* 0x0000005216527211 */ /* 0x000fe200078208ff */
[----:B------:R-:W-:Y:S04]  /*a050*/  IMAD.WIDE.U32 R24, R18, R0, R24 ;  /* 0x0000000012187225 */ /* 0x000fe800078e0018 */
[----:B------:R-:W-:Y:S01]  /*a060*/  IMAD R16, R20, R15, R16 ;  /* 0x0000000f14107224 */ /* 0x000fe200078e0210 */
[C---:B------:R-:W-:Y:S02]  /*a070*/  LEA R80, P0, R24.reuse, R80, 0x1 ;  /* 0x0000005018507211 */ /* 0x040fe400078008ff */
[----:B------:R-:W-:Y:S01]  /*a080*/  IADD3 R6, PT, PT, R25, R17, RZ ;  /* 0x0000001119067210 */ /* 0x000fe20007ffe0ff */
[----:B------:R-:W-:Y:S03]  /*a090*/  IMAD.IADD R16, R23, 0x1, R16 ;  /* 0x0000000117107824 */ /* 0x000fe600078e0210 */
[----:B------:R-:W-:Y:S02]  /*a0a0*/  LEA.HI.X R81, R24, R81, R6, 0x1, P0 ;  /* 0x0000005118517211 */ /* 0x000fe400000f0c06 */
[----:B------:R-:W-:Y:S02]  /*a0b0*/  LEA.HI.X R83, R22, R83, R16, 0x1, P1 ;  /* 0x0000005316537211 */ /* 0x000fe400008f0c10 */
.L_x_825:
[----:B------:R-:W-:Y:S05]  /*a0c0*/  BSYNC.RECONVERGENT B0 ;  /* 0x0000000000007941 */ /* 0x000fea0003800200 */
.L_x_824:
[----:B------:R-:W-:Y:S05]  /*a0d0*/  @P2 BRA `(.L_x_826) ;  /* 0xffffff8000a82947 */ /* 0x000fea000383ffff */
.L_x_757:
[----:B------:R-:W-:Y:S05]  /*a0e0*/  WARPSYNC.ALL ;  /* 0x0000000000007948 */ /* 0x000fea0003800000 */
[----:B------:R-:W-:Y:S06]  /*a0f0*/  BAR.SYNC.DEFER_BLOCKING 0x0 ;  /* 0x0000000000007b1d */ /* 0x000fec0000010000 */
[----:B------:R-:W2:Y:S01]  /*a100*/  LD.E R3, desc[UR4][R120.64+0xd0] ;  /* 0x0000d00478037980 */ /* 0x000ea2000c101900 */
[----:B------:R-:W-:Y:S01]  /*a110*/  BSSY.RECONVERGENT B3, `(.L_x_827) ;  /* 0x00003a3000037945 */ /* 0x000fe20003800200 */
[----:B--2---:R-:W-:-:S13]  /*a120*/  ISETP.NE.AND P0, PT, R3, RZ, PT ;  /* 0x000000ff0300720c */ /* 0x004fda0003f05270 */
[----:B------:R-:W-:Y:S05]  /*a130*/  @P0 BRA `(.L_x_828) ;  /* 0x0000000000cc0947 */ /* 0x000fea0003800000 */
[----:B------:R-:W-:Y:S01]  /*a140*/  IADD3 R3, PT, PT, -R170, R175, RZ ;  /* 0x000000afaa037210 */ /* 0x000fe20007ffe1ff */
[----:B------:R-:W-:Y:S03]  /*a150*/  BSSY.RECONVERGENT B0, `(.L_x_829) ;  /* 0x0000017000007945 */ /* 0x000fe60003800200 */
[----:B------:R-:W-:-:S13]  /*a160*/  ISETP.GE.AND P0, PT, R104, R3, PT ;  /* 0x000000036800720c */ /* 0x000fda0003f06270 */
[----:B------:R-:W-:Y:S05]  /*a170*/  @P0 BRA `(.L_x_830) ;  /* 0x0000000000500947 */ /* 0x000fea0003800000 */
[-C--:B-----5:R-:W-:Y:S02]  /*a180*/  ISETP.GE.AND P1, PT, R118, R171.reuse, PT ;  /* 0x000000ab7600720c */ /* 0x0a0fe40003f26270 */
[----:B------:R-:W-:-:S11]  /*a190*/  ISETP.GE.AND P0, PT, R117, R171, PT ;  /* 0x000000ab7500720c */ /* 0x000fd60003f06270 */
        /* <DEDUP_REMOVED lines=17> */
.L_x_831:
[----:B------:R2:W-:Y:S02]  /*a2b0*/  STS.128 [R173+0x2000], RZ ;  /* 0x002000ffad007388 */ /* 0x0005e40000000c00 */
.L_x_830:
[----:B------:R-:W-:Y:S05]  /*a2c0*/  BSYNC.RECONVERGENT B0 ;  /* 0x0000000000007941 */ /* 0x000fea0003800200 */
.L_x_829:
[----:B------:R-:W-:-:S04]  /*a2d0*/  IADD3 R30, PT, PT, R104, 0x20, RZ ;  /* 0x00000020681e7810 */ /* 0x000fc80007ffe0ff */
[----:B------:R-:W-:-:S13]  /*a2e0*/  ISETP.GE.AND P0, PT, R30, R3, PT ;  /* 0x000000031e00720c */ /* 0x000fda0003f06270 */
[----:B------:R-:W-:Y:S05]  /*a2f0*/  @P0 BRA `(.L_x_832) ;  /* 0x0000003800100947 */ /* 0x000fea0003800000 */
[-C--:B-----5:R-:W-:Y:S02]  /*a300*/  ISETP.GE.AND P1, PT, R118, R171.reuse, PT ;  /* 0x000000ab7600720c */ /* 0x0a0fe40003f26270 */
        /* <DEDUP_REMOVED lines=20> */
.L_x_833:
[----:B------:R1:W-:Y:S01]  /*a450*/  STS.128 [R173+0x2800], RZ ;  /* 0x002800ffad007388 */ /* 0x0003e20000000c00 */
[----:B------:R-:W-:Y:S05]  /*a460*/  BRA `(.L_x_832) ;  /* 0x0000003400b47947 */ /* 0x000fea0003800000 */
.L_x_828:
[----:B------:R-:W2:Y:S04]  /*a470*/  LD.E.64 R4, desc[UR4][R120.64+0xf0] ;  /* 0x0000f00478047980 */ /* 0x000ea8000c101b00 */
[----:B------:R-:W3:Y:S04]  /*a480*/  LD.E.U8 R0, desc[UR4][R120.64+0x1b3] ;  /* 0x0001b30478007980 */ /* 0x000ee8000c101100 */
[----:B------:R1:W5:Y:S04]  /*a490*/  LD.E.64 R28, desc[UR4][R120.64+0x148] ;  /* 0x00014804781c7980 */ /* 0x000368000c101b00 */
[----:B------:R1:W5:Y:S01]  /*a4a0*/  LD.E.64 R26, desc[UR4][R120.64+0x150] ;  /* 0x00015004781a7980 */ /* 0x000362000c101b00 */
[----:B--2---:R-:W-:-:S04]  /*a4b0*/  ISETP.NE.U32.AND P1, PT, R4, RZ, PT ;  /* 0x000000ff0400720c */ /* 0x004fc80003f25070 */
[----:B------:R-:W-:-:S13]  /*a4c0*/  ISETP.NE.AND.EX P1, PT, R5, RZ, PT, P1 ;  /* 0x000000ff0500720c */ /* 0x000fda0003f25310 */
[----:B------:R-:W-:-:S04]  /*a4d0*/  @P1 LEA R6, P0, R168, R4, 0x2 ;  /* 0x00000004a8061211 */ /* 0x000fc800078010ff */
[----:B------:R-:W-:Y:S01]  /*a4e0*/  @P1 LEA.HI.X R7, R168, R5, RZ, 0x2, P0 ;  /* 0x00000005a8071211 */ /* 0x000fe200000f14ff */
[----:B------:R-:W-:-:S06]  /*a4f0*/  IMAD.MOV.U32 R5, RZ, RZ, RZ ;  /* 0x000000ffff057224 */ /* 0x000fcc00078e00ff */
[----:B------:R-:W2:Y:S01]  /*a500*/  @P1 LD.E R5, desc[UR4][R6.64] ;  /* 0x0000000406051980 */ /* 0x000ea2000c101900 */
[----:B------:R-:W-:-:S04]  /*a510*/  LEA.HI R21, R3, R3, RZ, 0x1 ;  /* 0x0000000303157211 */ /* 0x000fc800078f08ff */
[----:B------:R-:W-:Y:S02]  /*a520*/  SHF.R.S32.HI R21, RZ, 0x1, R21 ;  /* 0x00000001ff157819 */ /* 0x000fe40000011415 */
[----:B---3--:R-:W-:Y:S02]  /*a530*/  ISETP.NE.AND P2, PT, R0, RZ, PT ;  /* 0x000000ff0000720c */ /* 0x008fe40003f45270 */
[----:B------:R-:W-:Y:S01]  /*a540*/  LOP3.LUT R2, R98, 0xc, RZ, 0xc0, !PT ;  /* 0x0000000c62027812 */ /* 0x000fe200078ec0ff */
[----:B--2---:R-:W-:-:S04]  /*a550*/  IMAD.IADD R4, R72, 0x1, R5 ;  /* 0x0000000148047824 */ /* 0x004fc800078e0205 */
[----:B------:R-:W-:-:S05]  /*a560*/  IMAD R4, R4, R21, RZ ;  /* 0x0000001504047224 */ /* 0x000fca00078e02ff */
[----:B------:R-:W-:-:S04]  /*a570*/  IADD3 R5, P1, PT, R2, R4, RZ ;  /* 0x0000000402057210 */ /* 0x000fc80007f3e0ff */
[----:B------:R-:W-:Y:S02]  /*a580*/  IADD3 R2, P0, PT, R2, R5, RZ ;  /* 0x0000000502027210 */ /* 0x000fe40007f1e0ff */
[----:B------:R-:W-:-:S05]  /*a590*/  LEA.HI.X.SX32 R4, R4, RZ, 0x1, P1 ;  /* 0x000000ff04047211 */ /* 0x000fca00008f0eff */
[----:B------:R-:W-:Y:S01]  /*a5a0*/  IMAD.X R0, RZ, RZ, R4, P0 ;  /* 0x000000ffff007224 */ /* 0x000fe200000e0604 */
[----:B-1----:R-:W-:Y:S06]  /*a5b0*/  @!P2 BRA `(.L_x_834) ;  /* 0x0000001000e8a947 */ /* 0x002fec0003800000 */
[----:B------:R1:W5:Y:S01]  /*a5c0*/  LD.E R13, desc[UR4][R120.64+0xc0] ;  /* 0x0000c004780d7980 */ /* 0x000362000c101900 */
[----:B------:R-:W-:Y:S01]  /*a5d0*/  IMAD.IADD R15, R175, 0x1, -R170 ;  /* 0x00000001af0f7824 */ /* 0x000fe200078e0aaa */
[----:B------:R-:W-:Y:S01]  /*a5e0*/  BSSY.RECONVERGENT B2, `(.L_x_835) ;  /* 0x000009f000027945 */ /* 0x000fe20003800200 */
[C---:B------:R-:W-:Y:S01]  /*a5f0*/  IMAD.SHL.U32 R19, R5.reuse, 0x2, RZ ;  /* 0x0000000205137824 */ /* 0x040fe200078e00ff */
[----:B------:R-:W-:Y:S02]  /*a600*/  SHF.L.U64.HI R5, R5, 0x1, R4 ;  /* 0x0000000105057819 */ /* 0x000fe40000010204 */
[----:B------:R-:W-:Y:S02]  /*a610*/  ISETP.GE.AND P2, PT, R104, R15, PT ;  /* 0x0000000f6800720c */ /* 0x000fe40003f46270 */
[-C--:B-----5:R-:W-:Y:S02]  /*a620*/  IADD3 R16, P1, PT, R28, R19.reuse, RZ ;  /* 0x000000131c107210 */ /* 0x0a0fe40007f3e0ff */
[----:B------:R-:W-:-:S03]  /*a630*/  IADD3 R18, P0, PT, R26, R19, RZ ;  /* 0x000000131a127210 */ /* 0x000fc60007f1e0ff */
[--C-:B------:R-:W-:Y:S02]  /*a640*/  IMAD.X R17, R29, 0x1, R5.reuse, P1 ;  /* 0x000000011d117824 */ /* 0x100fe400008e0605 */
[----:B------:R-:W-:-:S04]  /*a650*/  IMAD.X R19, R27, 0x1, R5, P0 ;  /* 0x000000011b137824 */ /* 0x000fc800000e0605 */
[----:B------:R-:W-:Y:S05]  /*a660*/  @P2 BRA `(.L_x_836) ;  /* 0x0000000800582947 */ /* 0x000fea0003800000 */
[----:B------:R-:W-:Y:S01]  /*a670*/  ISETP.GE.AND P0, PT, R118, R13, PT ;  /* 0x0000000d7600720c */ /* 0x000fe20003f06270 */
[----:B------:R-:W-:Y:S01]  /*a680*/  BSSY.RECONVERGENT B1, `(.L_x_837) ;  /* 0x0000033000017945 */ /* 0x000fe20003800200 */
[----:B------:R-:W-:Y:S02]  /*a690*/  CS2R R4, SRZ ;  /* 0x0000000000047805 */ /* 0x000fe4000001ff00 */
[----:B------:R-:W-:-:S09]  /*a6a0*/  CS2R R6, SRZ ;  /* 0x0000000000067805 */ /* 0x000fd2000001ff00 */
[----:B------:R-:W-:Y:S05]  /*a6b0*/  @P0 BRA `(.L_x_838) ;  /* 0x0000000000bc0947 */ /* 0x000fea0003800000 */
[----:B------:R2:W5:Y:S01]  /*a6c0*/  LD.E.128 R8, desc[UR4][R102.64] ;  /* 0x0000000466087980 */ /* 0x000562000c101d00 */
[----:B------:R-:W-:Y:S01]  /*a6d0*/  ISETP.GE.AND P0, PT, R118, R3, PT ;  /* 0x000000037600720c */ /* 0x000fe20003f06270 */
[----:B------:R-:W-:-:S12]  /*a6e0*/  BSSY.RECONVERGENT B0, `(.L_x_839) ;  /* 0x0000028000007945 */ /* 0x000fd80003800200 */
[----:B------:R-:W-:Y:S05]  /*a6f0*/  @P0 BRA `(.L_x_840) ;  /* 0x0000000000980947 */ /* 0x000fea0003800000 */
[----:B------:R-:W3:Y:S04]  /*a700*/  LD.E.64 R4, desc[UR4][R18.64] ;  /* 0x0000000412047980 */ /* 0x000ee8000c101b00 */
[----:B------:R-:W4:Y:S01]  /*a710*/  LD.E.64 R6, desc[UR4][R16.64] ;  /* 0x0000000410067980 */ /* 0x000f22000c101b00 */
[C---:B-----5:R-:W-:Y:S01]  /*a720*/  LOP3.LUT R0, R9.reuse, 0xffff0000, RZ, 0xc0, !PT ;  /* 0xffff000009007812 */ /* 0x060fe200078ec0ff */
[----:B------:R-:W-:Y:S01]  /*a730*/  IMAD.U32 R14, R10, 0x10000, RZ ;  /* 0x000100000a0e7824 */ /* 0x000fe200078e00ff */
[----:B------:R-:W-:Y:S02]  /*a740*/  SHF.L.U32 R2, R9, 0x10, RZ ;  /* 0x0000001009027819 */ /* 0x000fe400000006ff */
[C---:B------:R-:W-:Y:S02]  /*a750*/  SHF.L.U32 R9, R8.reuse, 0x10, RZ ;  /* 0x0000001008097819 */ /* 0x040fe400000006ff */
[----:B------:R-:W-:-:S02]  /*a760*/  LOP3.LUT R20, R8, 0xffff0000, RZ, 0xc0, !PT ;  /* 0xffff000008147812 */ /* 0x000fc400078ec0ff */
[C---:B------:R-:W-:Y:S02]  /*a770*/  SHF.L.U32 R27, R11.reuse, 0x10, RZ ;  /* 0x000000100b1b7819 */ /* 0x040fe400000006ff */
[----:B------:R-:W-:Y:S02]  /*a780*/  LOP3.LUT R25, R11, 0xffff0000, RZ, 0xc0, !PT ;  /* 0xffff00000b197812 */ /* 0x000fe400078ec0ff */
[----:B------:R-:W-:Y:S02]  /*a790*/  LOP3.LUT R22, R10, 0xffff0000, RZ, 0xc0, !PT ;  /* 0xffff00000a167812 */ /* 0x000fe400078ec0ff */
[----:B---3--:R-:W-:Y:S02]  /*a7a0*/  LOP3.LUT R21, R4, 0xffff0000, RZ, 0xc0, !PT ;  /* 0xffff000004157812 */ /* 0x008fe400078ec0ff */
[----:B------:R-:W-:Y:S02]  /*a7b0*/  LOP3.LUT R8, R5, 0xffff0000, RZ, 0xc0, !PT ;  /* 0xffff000005087812 */ /* 0x000fe400078ec0ff */
[----:B----4-:R-:W-:Y:S01]  /*a7c0*/  LOP3.LUT R23, R6, 0xffff0000, RZ, 0xc0, !PT ;  /* 0xffff000006177812 */ /* 0x010fe200078ec0ff */
[C---:B------:R-:W-:Y:S01]  /*a7d0*/  FMUL.FTZ R11, R0.reuse, R21 ;  /* 0x00000015000b7220 */ /* 0x040fe20000410000 */
[----:B------:R-:W-:Y:S01]  /*a7e0*/  LOP3.LUT R12, R7, 0xffff0000, RZ, 0xc0, !PT ;  /* 0xffff0000070c7812 */ /* 0x000fe200078ec0ff */
[----:B------:R-:W-:Y:S01]  /*a7f0*/  FMUL.FTZ R10, R25, R8 ;  /* 0x00000008190a7220 */ /* 0x000fe20000410000 */
[----:B------:R-:W-:Y:S01]  /*a800*/  SHF.L.U32 R5, R5, 0x10, RZ ;  /* 0x0000001005057819 */ /* 0x000fe200000006ff */
[-C--:B------:R-:W-:Y:S01]  /*a810*/  FMUL.FTZ R0, R0, R23.reuse ;  /* 0x0000001700007220 */ /* 0x080fe20000410000 */
[----:B------:R-:W-:Y:S01]  /*a820*/  FFMA.FTZ R11, R2, R23, -R11 ;  /* 0x00000017020b7223 */ /* 0x000fe2000001080b */
[----:B------:R-:W-:Y:S01]  /*a830*/  SHF.L.U32 R4, R4, 0x10, RZ ;  /* 0x0000001004047819 */ /* 0x000fe200000006ff */
[----:B------:R-:W-:-:S02]  /*a840*/  IMAD.U32 R6, R6, 0x10000, RZ ;  /* 0x0001000006067824 */ /* 0x000fc400078e00ff */
[----:B------:R-:W-:Y:S01]  /*a850*/  FFMA.FTZ R0, R2, R21, R0 ;  /* 0x0000001502007223 */ /* 0x000fe20000010000 */
[-C--:B------:R-:W-:Y:S01]  /*a860*/  FMUL.FTZ R2, R25, R12.reuse ;  /* 0x0000000c19027220 */ /* 0x080fe20000410000 */
[----:B------:R-:W-:Y:S01]  /*a870*/  SHF.L.U32 R7, R7, 0x10, RZ ;  /* 0x0000001007077819 */ /* 0x000fe200000006ff */
[C---:B------:R-:W-:Y:S01]  /*a880*/  FFMA.FTZ R10, R27.reuse, R12, -R10 ;  /* 0x0000000c1b0a7223 */ /* 0x040fe2000001080a */
[----:B------:R-:W-:Y:S01]  /*a890*/  FMUL.FTZ R21, R22, R5 ;  /* 0x0000000516157220 */ /* 0x000fe20000410000 */
[----:B------:R-:W-:Y:S01]  /*a8a0*/  FFMA.FTZ R27, R27, R8, R2 ;  /* 0x000000081b1b7223 */ /* 0x000fe20000010002 */
[C---:B------:R-:W-:Y:S01]  /*a8b0*/  FMUL.FTZ R2, R20.reuse, R4 ;  /* 0x0000000414027220 */ /* 0x040fe20000410000 */
[-C--:B------:R-:W-:Y:S01]  /*a8c0*/  FMUL.FTZ R23, R20, R6.reuse ;  /* 0x0000000614177220 */ /* 0x080fe20000410000 */
[-C--:B------:R-:W-:Y:S01]  /*a8d0*/  FMUL.FTZ R22, R22, R7.reuse ;  /* 0x0000000716167220 */ /* 0x080fe20000410000 */
[C---:B------:R-:W-:Y:S01]  /*a8e0*/  FFMA.FTZ R21, R14.reuse, R7, -R21 ;  /* 0x000000070e157223 */ /* 0x040fe20000010815 */
[C---:B------:R-:W-:Y:S01]  /*a8f0*/  FFMA.FTZ R2, R9.reuse, R6, -R2 ;  /* 0x0000000609027223 */ /* 0x040fe20000010802 */
[----:B------:R-:W-:Y:S01]  /*a900*/  FFMA.FTZ R23, R9, R4, R23 ;  /* 0x0000000409177223 */ /* 0x000fe20000010017 */
[----:B------:R-:W-:Y:S01]  /*a910*/  FFMA.FTZ R22, R14, R5, R22 ;  /* 0x000000050e167223 */ /* 0x000fe20000010016 */
[----:B------:R-:W-:-:S02]  /*a920*/  F2FP.BF16.F32.PACK_AB R9, R0, R11 ;  /* 0x0000000b0009723e */ /* 0x000fc400000010ff */
[----:B------:R-:W-:Y:S02]  /*a930*/  F2FP.BF16.F32.PACK_AB R11, R27, R10 ;  /* 0x0000000a1b0b723e */ /* 0x000fe400000010ff */
[----:B------:R-:W-:Y:S02]  /*a940*/  F2FP.BF16.F32.PACK_AB R8, R23, R2 ;  /* 0x000000021708723e */ /* 0x000fe400000010ff */
[----:B------:R-:W-:Y:S02]  /*a950*/  F2FP.BF16.F32.PACK_AB R10, R22, R21 ;  /* 0x00000015160a723e */ /* 0x000fe400000010ff */
.L_x_840:
[----:B------:R-:W-:Y:S05]  /*a960*/  BSYNC.RECONVERGENT B0 ;  /* 0x0000000000007941 */ /* 0x000fea0003800200 */
.L_x_839:
[----:B-----5:R-:W-:Y:S01]  /*a970*/  IMAD.MOV.U32 R6, RZ, RZ, R10 ;  /* 0x000000ffff067224 */ /* 0x020fe200078e000a */
[----:B------:R-:W-:Y:S01]  /*a980*/  MOV R4, R8 ;  /* 0x0000000800047202 */ /* 0x000fe20000000f00 */
[----:B------:R-:W-:Y:S01]  /*a990*/  IMAD.MOV.U32 R7, RZ, RZ, R11 ;  /* 0x000000ffff077224 */ /* 0x000fe200078e000b */
[----:B------:R-:W-:Y:S02]  /*a9a0*/  MOV R5, R9 ;  /* 0x0000000900057202 */ /* 0x000fe40000000f00 */
.L_x_838:
[----:B------:R-:W-:Y:S05]  /*a9b0*/  BSYNC.RECONVERGENT B1 ;  /* 0x0000000000017941 */ /* 0x000fea0003800200 */
.L_x_837:
[----:B------:R-:W-:Y:S01]  /*a9c0*/  ISETP.GE.AND P0, PT, R117, R13, PT ;  /* 0x0000000d7500720c */ /* 0x000fe20003f06270 */
[----:B------:R3:W-:Y:S01]  /*a9d0*/  STS.128 [R173], R4 ;  /* 0x00000004ad007388 */ /* 0x0007e20000000c00 */
[----:B------:R-:W-:Y:S11]  /*a9e0*/  BSSY.RECONVERGENT B1, `(.L_x_841) ;  /* 0x000002f000017945 */ /* 0x000ff60003800200 */
[----:B------:R3:W-:Y:S01]  /*a9f0*/  @P0 STS.128 [R173+0x1000], RZ ;  /* 0x001000ffad000388 */ /* 0x0007e20000000c00 */
[----:B------:R-:W-:Y:S05]  /*aa00*/  @P0 BRA `(.L_x_842) ;  /* 0x0000000000b00947 */ /* 0x000fea0003800000 */
[----:B------:R4:W5:Y:S01]  /*aa10*/  LD.E.128 R8, desc[UR4][R102.64+0x40] ;  /* 0x0000400466087980 */ /* 0x000962000c101d00 */
[----:B------:R-:W-:Y:S01]  /*aa20*/  ISETP.GE.AND P0, PT, R117, R3, PT ;  /* 0x000000037500720c */ /* 0x000fe20003f06270 */
[----:B------:R-:W-:-:S12]  /*aa30*/  BSSY.RECONVERGENT B0, `(.L_x_843) ;  /* 0x0000028000007945 */ /* 0x000fd80003800200 */
[----:B------:R-:W-:Y:S05]  /*aa40*/  @P0 BRA `(.L_x_844) ;  /* 0x0000000000980947 */ /* 0x000fea0003800000 */
[----:B---3--:R-:W3:Y:S04]  /*aa50*/  LD.E.64 R4, desc[UR4][R18.64+0x20] ;  /* 0x0000200412047980 */ /* 0x008ee8000c101b00 */
[----:B------:R-:W2:Y:S01]  /*aa60*/  LD.E.64 R6, desc[UR4][R16.64+0x20] ;  /* 0x0000200410067980 */ /* 0x000ea2000c101b00 */
        /* <DEDUP_REMOVED lines=10> */
[----:B--2---:R-:W-:Y:S01]  /*ab10*/  LOP3.LUT R23, R6, 0xffff0000, RZ, 0xc0, !PT ;  /* 0xffff000006177812 */ /* 0x004fe200078ec0ff */
        /* <DEDUP_REMOVED lines=25> */
.L_x_844:
[----:B------:R-:W-:Y:S05]  /*acb0*/  BSYNC.RECONVERGENT B0 ;  /* 0x0000000000007941 */ /* 0x000fea0003800200 */
.L_x_843:
[----:B-----5:R1:W-:Y:S02]  /*acc0*/  STS.128 [R173+0x1000], R8 ;  /* 0x00100008ad007388 */ /* 0x0203e40000000c00 */
.L_x_842:
[----:B------:R-:W-:Y:S05]  /*acd0*/  BSYNC.RECONVERGENT B1 ;  /* 0x0000000000017941 */ /* 0x000fea0003800200 */
.L_x_841:
[----:B------:R-:W-:-:S13]  /*ace0*/  ISETP.GE.AND P0, PT, R116, R13, PT ;  /* 0x0000000d7400720c */ /* 0x000fda0003f06270 */
[----:B------:R1:W-:Y:S01]  /*acf0*/  @P0 STS.128 [R173+0x2000], RZ ;  /* 0x002000ffad000388 */ /* 0x0003e20000000c00 */
[----:B------:R-:W-:Y:S05]  /*ad00*/  @P0 BRA `(.L_x_836) ;  /* 0x0000000000b00947 */ /* 0x000fea0003800000 */
[----:B-1----:R1:W5:Y:S01]  /*ad10*/  LD.E.128 R8, desc[UR4][R102.64+0x80] ;  /* 0x0000800466087980 */ /* 0x002362000c101d00 */
        /* <DEDUP_REMOVED lines=41> */
.L_x_846:
[----:B------:R-:W-:Y:S05]  /*afb0*/  BSYNC.RECONVERGENT B0 ;  /* 0x0000000000007941 */ /* 0x000fea0003800200 */
.L_x_845:
[----:B-----5:R1:W-:Y:S02]  /*afc0*/  STS.128 [R173+0x2000], R8 ;  /* 0x00200008ad007388 */ /* 0x0203e40000000c00 */
.L_x_836:
[----:B------:R-:W-:Y:S05]  /*afd0*/  BSYNC.RECONVERGENT B2 ;  /* 0x0000000000027941 */ /* 0x000fea0003800200 */
.L_x_835:
[----:B------:R-:W-:-:S04]  /*afe0*/  IADD3 R30, PT, PT, R104, 0x20, RZ ;  /* 0x00000020681e7810 */ /* 0x000fc80007ffe0ff */
[----:B------:R-:W-:-:S13]  /*aff0*/  ISETP.GE.AND P0, PT, R30, R15, PT ;  /* 0x0000000f1e00720c */ /* 0x000fda0003f06270 */
[----:B------:R-:W-:Y:S05]  /*b000*/  @P0 BRA `(.L_x_832) ;  /* 0x0000002800cc0947 */ /* 0x000fea0003800000 */
[----:B------:R-:W-:Y:S01]  /*b010*/  ISETP.GE.AND P1, PT, R118, R13, PT ;  /* 0x0000000d7600720c */ /* 0x000fe20003f26270 */
[----:B------:R-:W-:Y:S01]  /*b020*/  BSSY.RECONVERGENT B1, `(.L_x_847) ;  /* 0x0000031000017945 */ /* 0x000fe20003800200 */
[----:B------:R-:W-:-:S04]  /*b030*/  LEA R14, P0, R69, R102, 0x1 ;  /* 0x00000066450e7211 */ /* 0x000fc800078008ff */
[----:B------:R-:W-:-:S07]  /*b040*/  LEA.HI.X R15, R69, R103, R70, 0x1, P0 ;  /* 0x00000067450f7211 */ /* 0x000fce00000f0c46 */
        /* <DEDUP_REMOVED lines=44> */
.L_x_850:
[----:B------:R-:W-:Y:S05]  /*b310*/  BSYNC.RECONVERGENT B0 ;  /* 0x0000000000007941 */ /* 0x000fea0003800200 */
.L_x_849:
[----:B-----5:R1:W-:Y:S02]  /*b320*/  STS.128 [R173+0x800], R8 ;  /* 0x00080008ad007388 */ /* 0x0203e40000000c00 */
.L_x_848:
[----:B------:R-:W-:Y:S05]  /*b330*/  BSYNC.RECONVERGENT B1 ;  /* 0x0000000000017941 */ /* 0x000fea0003800200 */
.L_x_847:
[----:B------:R-:W-:Y:S01]  /*b340*/  ISETP.GE.AND P0, PT, R117, R13, PT ;  /* 0x0000000d7500720c */ /* 0x000fe20003f06270 */
[----:B------:R-:W-:-:S12]  /*b350*/  BSSY.RECONVERGENT B1, `(.L_x_851) ;  /* 0x000002f000017945 */ /* 0x000fd80003800200 */
        /* <DEDUP_REMOVED lines=44> */
.L_x_854:
[----:B------:R-:W-:Y:S05]  /*b620*/  BSYNC.RECONVERGENT B0 ;  /* 0x0000000000007941 */ /* 0x000fea0003800200 */
.L_x_853:
[----:B-----5:R1:W-:Y:S02]  /*b630*/  STS.128 [R173+0x1800], R8 ;  /* 0x00180008ad007388 */ /* 0x0203e40000000c00 */
.L_x_852:
[----:B------:R-:W-:Y:S05]  /*b640*/  BSYNC.RECONVERGENT B1 ;  /* 0x0000000000017941 */ /* 0x000fea0003800200 */
.L_x_851:
[----:B------:R-:W-:-:S13]  /*b650*/  ISETP.GE.AND P0, PT, R116, R13, PT ;  /* 0x0000000d7400720c */ /* 0x000fda0003f06270 */
[----:B------:R1:W-:Y:S01]  /*b660*/  @P0 STS.128 [R173+0x2800], RZ ;  /* 0x002800ffad000388 */ /* 0x0003e20000000c00 */
[----:B------:R-:W-:Y:S05]  /*b670*/  @P0 BRA `(.L_x_832) ;  /* 0x0000002400300947 */ /* 0x000fea0003800000 */
[----:B-1----:R1:W5:Y:S01]  /*b680*/  LD.E.128 R8, desc[UR4][R14.64+0x80] ;  /* 0x000080040e087980 */ /* 0x002362000c101d00 */
[----:B------:R-:W-:Y:S01]  /*b690*/  ISETP.GE.AND P0, PT, R116, R3, PT ;  /* 0x000000037400720c */ /* 0x000fe20003f06270 */
[----:B------:R-:W-:-:S12]  /*b6a0*/  BSSY.RECONVERGENT B0, `(.L_x_855) ;  /* 0x0000029000007945 */ /* 0x000fd80003800200 */
[----:B------:R-:W-:Y:S05]  /*b6b0*/  @P0 BRA `(.L_x_856) ;  /* 0x00000000009c0947 */ /* 0x000fea0003800000 */
[----:B------:R-:W2:Y:S04]  /*b6c0*/  LD.E.64 R2, desc[UR4][R18.64+0x40] ;  /* 0x0000400412027980 */ /* 0x000ea8000c101b00 */
[----:B---3--:R3:W4:Y:S01]  /*b6d0*/  LD.E.64 R4, desc[UR4][R16.64+0x40] ;  /* 0x0000400410047980 */ /* 0x008722000c101b00 */
[C---:B-----5:R-:W-:Y:S01]  /*b6e0*/  SHF.L.U32 R21, R11.reuse, 0x10, RZ ;  /* 0x000000100b157819 */ /* 0x060fe200000006ff */
[----:B-1----:R-:W-:Y:S01]  /*b6f0*/  IMAD.U32 R14, R10, 0x10000, RZ ;  /* 0x000100000a0e7824 */ /* 0x002fe200078e00ff */
[----:B------:R-:W-:Y:S02]  /*b700*/  LOP3.LUT R15, R11, 0xffff0000, RZ, 0xc0, !PT ;  /* 0xffff00000b0f7812 */ /* 0x000fe400078ec0ff */
[C---:B------:R-:W-:Y:S02]  /*b710*/  LOP3.LUT R0, R9.reuse, 0xffff0000, RZ, 0xc0, !PT ;  /* 0xffff000009007812 */ /* 0x040fe400078ec0ff */
[----:B------:R-:W-:-:S02]  /*b720*/  SHF.L.U32 R6, R9, 0x10, RZ ;  /* 0x0000001009067819 */ /* 0x000fc400000006ff */
[C---:B------:R-:W-:Y:S02]  /*b730*/  SHF.L.U32 R7, R8.reuse, 0x10, RZ ;  /* 0x0000001008077819 */ /* 0x040fe400000006ff */
[----:B------:R-:W-:Y:S02]  /*b740*/  LOP3.LUT R20, R8, 0xffff0000, RZ, 0xc0, !PT ;  /* 0xffff000008147812 */ /* 0x000fe400078ec0ff */
[----:B---3--:R-:W-:Y:S02]  /*b750*/  LOP3.LUT R16, R10, 0xffff0000, RZ, 0xc0, !PT ;  /* 0xffff00000a107812 */ /* 0x008fe400078ec0ff */
[----:B--2---:R-:W-:Y:S02]  /*b760*/  LOP3.LUT R11, R2, 0xffff0000, RZ, 0xc0, !PT ;  /* 0xffff0000020b7812 */ /* 0x004fe400078ec0ff */
[C---:B------:R-:W-:Y:S01]  /*b770*/  LOP3.LUT R8, R3.reuse, 0xffff0000, RZ, 0xc0, !PT ;  /* 0xffff000003087812 */ /* 0x040fe200078ec0ff */
[----:B------:R-:W-:Y:S01]  /*b780*/  IMAD.U32 R3, R3, 0x10000, RZ ;  /* 0x0001000003037824 */ /* 0x000fe200078e00ff */
        /* <DEDUP_REMOVED lines=8> */
[-C--:B------:R-:W-:Y:S01]  /*b810*/  FFMA.FTZ R10, R21, R12.reuse, -R10 ;  /* 0x0000000c150a7223 */ /* 0x080fe2000001080a */
[----:B------:R-:W-:Y:S01]  /*b820*/  FFMA.FTZ R0, R6, R11, R0 ;  /* 0x0000000b06007223 */ /* 0x000fe20000010000 */
[----:B------:R-:W-:Y:S01]  /*b830*/  FMUL.FTZ R6, R15, R12 ;  /* 0x0000000c0f067220 */ /* 0x000fe20000410000 */
[----:B------:R-:W-:Y:S01]  /*b840*/  SHF.L.U32 R4, R4, 0x10, RZ ;  /* 0x0000001004047819 */ /* 0x000fe200000006ff */
[C---:B------:R-:W-:Y:S01]  /*b850*/  FMUL.FTZ R11, R16.reuse, R3 ;  /* 0x00000003100b7220 */ /* 0x040fe20000410000 */
[-C--:B------:R-:W-:Y:S01]  /*b860*/  FMUL.FTZ R16, R16, R5.reuse ;  /* 0x0000000510107220 */ /* 0x080fe20000410000 */
[----:B------:R-:W-:Y:S01]  /*b870*/  FFMA.FTZ R21, R21, R8, R6 ;  /* 0x0000000815157223 */ /* 0x000fe20000010006 */
[C---:B------:R-:W-:Y:S01]  /*b880*/  FMUL.FTZ R6, R20.reuse, R2 ;  /* 0x0000000214067220 */ /* 0x040fe20000410000 */
[-C--:B------:R-:W-:Y:S01]  /*b890*/  FMUL.FTZ R13, R20, R4.reuse ;  /* 0x00000004140d7220 */ /* 0x080fe20000410000 */
[C---:B------:R-:W-:Y:S01]  /*b8a0*/  FFMA.FTZ R11, R14.reuse, R5, -R11 ;  /* 0x000000050e0b7223 */ /* 0x040fe2000001080b */
[----:B------:R-:W-:Y:S01]  /*b8b0*/  FFMA.FTZ R16, R14, R3, R16 ;  /* 0x000000030e107223 */ /* 0x000fe20000010010 */
[C---:B------:R-:W-:Y:S01]  /*b8c0*/  FFMA.FTZ R6, R7.reuse, R4, -R6 ;  /* 0x0000000407067223 */ /* 0x040fe20000010806 */
[----:B------:R-:W-:Y:S01]  /*b8d0*/  FFMA.FTZ R13, R7, R2, R13 ;  /* 0x00000002070d7223 */ /* 0x000fe2000001000d */
[----:B------:R-:W-:-:S02]  /*b8e0*/  F2FP.BF16.F32.PACK_AB R21, R21, R10 ;  /* 0x0000000a1515723e */ /* 0x000fc400000010ff */
[----:B------:R-:W-:Y:S02]  /*b8f0*/  F2FP.BF16.F32.PACK_AB R10, R16, R11 ;  /* 0x0000000b100a723e */ /* 0x000fe400000010ff */
[----:B------:R-:W-:Y:S02]  /*b900*/  F2FP.BF16.F32.PACK_AB R9, R0, R9 ;  /* 0x000000090009723e */ /* 0x000fe400000010ff */
[----:B------:R-:W-:Y:S02]  /*b910*/  F2FP.BF16.F32.PACK_AB R8, R13, R6 ;  /* 0x000000060d08723e */ /* 0x000fe400000010ff */
[----:B------:R-:W-:Y:S02]  /*b920*/  MOV R11, R21 ;  /* 0x00000015000b7202 */ /* 0x000fe40000000f00 */
.L_x_856:
[----:B------:R-:W-:Y:S05]  /*b930*/  BSYNC.RECONVERGENT B0 ;  /* 0x0000000000007941 */ /* 0x000fea0003800200 */
.L_x_855:
[----:B-----5:R1:W-:Y:S01]  /*b940*/  STS.128 [R173+0x2800], R8 ;  /* 0x00280008ad007388 */ /* 0x0203e20000000c00 */
[----:B------:R-:W-:Y:S05]  /*b950*/  BRA `(.L_x_832) ;  /* 0x0000002000787947 */ /* 0x000fea0003800000 */
.L_x_834:
[----:B------:R1:W5:Y:S01]  /*b960*/  LD.E R25, desc[UR4][R120.64+0xc0] ;  /* 0x0000c00478197980 */ /* 0x000362000c101900 */
[----:B------:R-:W-:Y:S01]  /*b970*/  IMAD.IADD R23, R175, 0x1, -R170 ;  /* 0x00000001af177824 */ /* 0x000fe200078e0aaa */
[C---:B------:R-:W-:Y:S01]  /*b980*/  IADD3 R20, PT, PT, -R21.reuse, RZ, RZ ;  /* 0x000000ff15147210 */ /* 0x040fe20007ffe1ff */
[----:B------:R-:W-:Y:S01]  /*b990*/  BSSY.RECONVERGENT B2, `(.L_x_857) ;  /* 0x000010d000027945 */ /* 0x000fe20003800200 */
[----:B------:R-:W-:Y:S02]  /*b9a0*/  IMAD.IADD R24, R21, 0x1, -R118 ;  /* 0x0000000115187824 */ /* 0x000fe400078e0a76 */
[----:B------:R-:W-:Y:S02]  /*b9b0*/  ISETP.GE.AND P0, PT, R104, R23, PT ;  /* 0x000000176800720c */ /* 0x000fe40003f06270 */
[----:B------:R-:W-:-:S11]  /*b9c0*/  SHF.R.S32.HI R22, RZ, 0x1f, R20 ;  /* 0x0000001fff167819 */ /* 0x000fd60000011414 */
[----:B------:R-:W-:Y:S05]  /*b9d0*/  @P0 BRA `(.L_x_858) ;  /* 0x0000001000200947 */ /* 0x000fea0003800000 */
[----:B-----5:R-:W-:Y:S01]  /*b9e0*/  ISETP.GE.AND P0, PT, R118, R25, PT ;  /* 0x000000197600720c */ /* 0x020fe20003f06270 */
        /* <DEDUP_REMOVED lines=8> */
[----:B------:R-:W-:-:S04]  /*ba70*/  ISETP.GT.AND P1, PT, R24, RZ, PT ;  /* 0x000000ff1800720c */ /* 0x000fc80003f24270 */
[----:B------:R-:W-:Y:S02]  /*ba80*/  SEL R9, R20, RZ, !P1 ;  /* 0x000000ff14097207 */ /* 0x000fe40004800000 */
[----:B------:R-:W-:Y:S02]  /*ba90*/  SEL R13, R22, RZ, !P1 ;  /* 0x000000ff160d7207 */ /* 0x000fe40004800000 */
[----:B------:R-:W-:Y:S02]  /*baa0*/  IADD3 R8, P0, PT, R9, R2, RZ ;  /* 0x0000000209087210 */ /* 0x000fe40007f1e0ff */
[----:B------:R-:W-:-:S03]  /*bab0*/  SEL R17, R21, R20, P1 ;  /* 0x0000001415117207 */ /* 0x000fc60000800000 */
[----:B------:R-:W-:Y:S02]  /*bac0*/  IMAD.X R13, R13, 0x1, R0, P0 ;  /* 0x000000010d0d7824 */ /* 0x000fe400000e0600 */
[----:B------:R-:W-:-:S03]  /*bad0*/  IMAD.SHL.U32 R15, R8, 0x2, RZ ;  /* 0x00000002080f7824 */ /* 0x000fc600078e00ff */
[----:B------:R-:W-:Y:S02]  /*bae0*/  SHF.L.U64.HI R13, R8, 0x1, R13 ;  /* 0x00000001080d7819 */ /* 0x000fe4000001020d */
[----:B------:R-:W-:Y:S01]  /*baf0*/  IADD3 R8, P0, PT, R26, R15, RZ ;  /* 0x0000000f1a087210 */ /* 0x000fe20007f1e0ff */
[----:B------:R-:W-:-:S03]  /*bb00*/  IMAD.WIDE R16, R17, 0x2, R102 ;  /* 0x0000000211107825 */ /* 0x000fc600078e0266 */
[----:B------:R-:W-:Y:S02]  /*bb10*/  IADD3.X R9, PT, PT, R27, R13, RZ, P0, !PT ;  /* 0x0000000d1b097210 */ /* 0x000fe400007fe4ff */
[----:B------:R-:W-:Y:S01]  /*bb20*/  IADD3 R12, P0, PT, R28, R15, RZ ;  /* 0x0000000f1c0c7210 */ /* 0x000fe20007f1e0ff */
[----:B------:R-:W3:Y:S04]  /*bb30*/  LD.E.128 R16, desc[UR4][R16.64] ;  /* 0x0000000410107980 */ /* 0x000ee8000c101d00 */
[----:B------:R-:W4:Y:S01]  /*bb40*/  LD.E.128 R8, desc[UR4][R8.64] ;  /* 0x0000000408087980 */ /* 0x000f22000c101d00 */
[----:B------:R-:W-:-:S06]  /*bb50*/  IMAD.X R13, R29, 0x1, R13, P0 ;  /* 0x000000011d0d7824 */ /* 0x000fcc00000e060d */
[----:B------:R-:W2:Y:S01]  /*bb60*/  LD.E.128 R12, desc[UR4][R12.64] ;  /* 0x000000040c0c7980 */ /* 0x000ea2000c101d00 */
[C---:B-----5:R-:W-:Y:S01]  /*bb70*/  SHF.L.U32 R31, R4.reuse, 0x10, RZ ;  /* 0x00000010041f7819 */ /* 0x060fe200000006ff */
[----:B------:R-:W-:Y:S01]  /*bb80*/  IMAD.U32 R33, R5, 0x10000, RZ ;  /* 0x0001000005217824 */ /* 0x000fe200078e00ff */
[----:B------:R-:W-:Y:S01]  /*bb90*/  LOP3.LUT R30, R4, 0xffff0000, RZ, 0xc0, !PT ;  /* 0xffff0000041e7812 */ /* 0x000fe200078ec0ff */
[----:B------:R-:W-:Y:S01]  /*bba0*/  IMAD.U32 R35, R7, 0x10000, RZ ;  /* 0x0001000007237824 */ /* 0x000fe200078e00ff */
[----:B------:R-:W-:Y:S02]  /*bbb0*/  LOP3.LUT R4, R5, 0xffff0000, RZ, 0xc0, !PT ;  /* 0xffff000005047812 */ /* 0x000fe400078ec0ff */
[----:B------:R-:W-:Y:S02]  /*bbc0*/  LOP3.LUT R5, R7, 0xffff0000, RZ, 0xc0, !PT ;  /* 0xffff000007057812 */ /* 0x000fe400078ec0ff */
[C---:B------:R-:W-:Y:S02]  /*bbd0*/  SHF.L.U32 R32, R6.reuse, 0x10, RZ ;  /* 0x0000001006207819 */ /* 0x040fe400000006ff */
[----:B------:R-:W-:-:S02]  /*bbe0*/  LOP3.LUT R6, R6, 0xffff0000, RZ, 0xc0, !PT ;  /* 0xffff000006067812 */ /* 0x000fc400078ec0ff */
[----:B---3--:R-:W-:Y:S02]  /*bbf0*/  SHF.L.U32 R41, R16, 0x10, RZ ;  /* 0x0000001010297819 */ /* 0x008fe400000006ff */
[C---:B----4-:R-:W-:Y:S01]  /*bc00*/  SHF.L.U32 R34, R8.reuse, 0x10, RZ ;  /* 0x0000001008227819 */ /* 0x050fe200000006ff */
[C---:B------:R-:W-:Y:S01]  /*bc10*/  IMAD.U32 R7, R9.reuse, 0x10000, RZ ;  /* 0x0001000009077824 */ /* 0x040fe200078e00ff */
[----:B------:R-:W-:Y:S02]  /*bc20*/  LOP3.LUT R8, R8, 0xffff0000, RZ, 0xc0, !PT ;  /* 0xffff000008087812 */ /* 0x000fe400078ec0ff */
[----:B------:R-:W-:Y:S01]  /*bc30*/  LOP3.LUT R37, R9, 0xffff0000, RZ, 0xc0, !PT ;  /* 0xffff000009257812 */ /* 0x000fe200078ec0ff */
[----:B------:R-:W-:Y:S01]  /*bc40*/  IMAD.U32 R9, R11, 0x10000, RZ ;  /* 0x000100000b097824 */ /* 0x000fe200078e00ff */
[----:B------:R-:W-:Y:S01]  /*bc50*/  LOP3.LUT R39, R16, 0xffff0000, RZ, 0xc0, !PT ;  /* 0xffff000010277812 */ /* 0x000fe200078ec0ff */
[C---:B------:R-:W-:Y:S01]  /*bc60*/  IMAD.U32 R16, R17.reuse, 0x10000, RZ ;  /* 0x0001000011107824 */ /* 0x040fe200078e00ff */
[----:B------:R-:W-:Y:S01]  /*bc70*/  LOP3.LUT R38, R17, 0xffff0000, RZ, 0xc0, !PT ;  /* 0xffff000011267812 */ /* 0x000fe200078ec0ff */
[----:B------:R-:W-:Y:S01]  /*bc80*/  @P1 FADD.FTZ R8, -R8, -RZ ;  /* 0x800000ff08081221 */ /* 0x000fe20000010100 */
[----:B------:R-:W-:Y:S01]  /*bc90*/  LOP3.LUT R11, R11, 0xffff0000, RZ, 0xc0, !PT ;  /* 0xffff00000b0b7812 */ /* 0x000fe200078ec0ff */
[----:B------:R-:W-:Y:S01]  /*bca0*/  @P1 FADD.FTZ R7, -R7, -RZ ;  /* 0x800000ff07071221 */ /* 0x000fe20000010100 */
[C---:B------:R-:W-:Y:S01]  /*bcb0*/  SHF.L.U32 R43, R18.reuse, 0x10, RZ ;  /* 0x00000010122b7819 */ /* 0x040fe200000006ff */
[----:B------:R-:W-:Y:S01]  /*bcc0*/  @P1 FADD.FTZ R9, -R9, -RZ ;  /* 0x800000ff09091221 */ /* 0x000fe20000010100 */
[----:B------:R-:W-:Y:S01]  /*bcd0*/  LOP3.LUT R17, R18, 0xffff0000, RZ, 0xc0, !PT ;  /* 0xffff000012117812 */ /* 0x000fe200078ec0ff */
[----:B------:R-:W-:Y:S01]  /*bce0*/  IMAD.U32 R18, R19, 0x10000, RZ ;  /* 0x0001000013127824 */ /* 0x000fe200078e00ff */
[----:B------:R-:W-:Y:S01]  /*bcf0*/  SHF.L.U32 R36, R10, 0x10, RZ ;  /* 0x000000100a247819 */ /* 0x000fe200000006ff */
[----:B------:R-:W-:Y:S01]  /*bd00*/  @P1 FADD.FTZ R34, -R34, -RZ ;  /* 0x800000ff22221221 */ /* 0x000fe20000010100 */
[----:B------:R-:W-:Y:S01]  /*bd10*/  LOP3.LUT R10, R10, 0xffff0000, RZ, 0xc0, !PT ;  /* 0xffff00000a0a7812 */ /* 0x000fe200078ec0ff */
[----:B------:R-:W-:Y:S01]  /*bd20*/  @P1 FADD.FTZ R37, -R37, -RZ ;  /* 0x800000ff25251221 */ /* 0x000fe20000010100 */
[----:B------:R-:W-:Y:S01]  /*bd30*/  LOP3.LUT R40, R19, 0xffff0000, RZ, 0xc0, !PT ;  /* 0xffff000013287812 */ /* 0x000fe200078ec0ff */
[----:B------:R-:W-:Y:S01]  /*bd40*/  FMUL.FTZ R39, R39, R8 ;  /* 0x0000000827277220 */ /* 0x000fe20000410000 */
[----:B------:R-:W-:Y:S01]  /*bd50*/  FMUL.FTZ R16, R16, R7 ;  /* 0x0000000710107220 */ /* 0x000fe20000410000 */
[----:B------:R-:W-:Y:S01]  /*bd60*/  @P1 FADD.FTZ R11, -R11, -RZ ;  /* 0x800000ff0b0b1221 */ /* 0x000fe20000010100 */
[----:B------:R-:W-:Y:S01]  /*bd70*/  FMUL.FTZ R18, R18, R9 ;  /* 0x0000000912127220 */ /* 0x000fe20000410000 */
[C---:B--2---:R-:W-:Y:S01]  /*bd80*/  SHF.L.U32 R9, R12.reuse, 0x10, RZ ;  /* 0x000000100c097819 */ /* 0x044fe200000006ff */
[----:B------:R-:W-:Y:S01]  /*bd90*/  IMAD.U32 R7, R13, 0x10000, RZ ;  /* 0x000100000d077824 */ /* 0x000fe200078e00ff */
[----:B------:R-:W-:Y:S01]  /*bda0*/  LOP3.LUT R8, R12, 0xffff0000, RZ, 0xc0, !PT ;  /* 0xffff00000c087812 */ /* 0x000fe200078ec0ff */
[----:B------:R-:W-:Y:S01]  /*bdb0*/  FMUL.FTZ R34, R41, R34 ;  /* 0x0000002229227220 */ /* 0x000fe20000410000 */
[----:B------:R-:W-:Y:S01]  /*bdc0*/  @P1 FADD.FTZ R10, -R10, -RZ ;  /* 0x800000ff0a0a1221 */ /* 0x000fe20000010100 */
[----:B------:R-:W-:Y:S01]  /*bdd0*/  LOP3.LUT R13, R13, 0xffff0000, RZ, 0xc0, !PT ;  /* 0xffff00000d0d7812 */ /* 0x000fe200078ec0ff */
[----:B------:R-:W-:Y:S01]  /*bde0*/  FMUL.FTZ R37, R38, R37 ;  /* 0x0000002526257220 */ /* 0x000fe20000410000 */
[----:B------:R-:W-:Y:S01]  /*bdf0*/  @P1 FADD.FTZ R36, -R36, -RZ ;  /* 0x800000ff24241221 */ /* 0x000fe20000010100 */
[----:B------:R-:W-:Y:S01]  /*be00*/  FMUL.FTZ R40, R40, R11 ;  /* 0x0000000b28287220 */ /* 0x000fe20000410000 */
[C---:B------:R-:W-:Y:S01]  /*be10*/  SHF.L.U32 R12, R14.reuse, 0x10, RZ ;  /* 0x000000100e0c7819 */ /* 0x040fe200000006ff */
[----:B------:R-:W-:Y:S01]  /*be20*/  FMUL.FTZ R17, R17, R10 ;  /* 0x0000000a11117220 */ /* 0x000fe20000410000 */
[----:B------:R-:W-:Y:S01]  /*be30*/  LOP3.LUT R11, R14, 0xffff0000, RZ, 0xc0, !PT ;  /* 0xffff00000e0b7812 */ /* 0x000fe200078ec0ff */
[----:B------:R-:W-:Y:S01]  /*be40*/  FFMA.FTZ R9, R31, R9, R34 ;  /* 0x000000091f097223 */ /* 0x000fe20000010022 */
[C---:B------:R-:W-:Y:S01]  /*be50*/  LOP3.LUT R14, R15.reuse, 0xffff0000, RZ, 0xc0, !PT ;  /* 0xffff00000f0e7812 */ /* 0x040fe200078ec0ff */
[----:B------:R-:W-:Y:S01]  /*be60*/  FFMA.FTZ R8, R30, R8, R39 ;  /* 0x000000081e087223 */ /* 0x000fe20000010027 */
[----:B------:R-:W-:-:S02]  /*be70*/  IMAD.U32 R10, R15, 0x10000, RZ ;  /* 0x000100000f0a7824 */ /* 0x000fc400078e00ff */
[----:B------:R-:W-:Y:S01]  /*be80*/  FFMA.FTZ R7, R33, R7, R16 ;  /* 0x0000000721077223 */ /* 0x000fe20000010010 */
[----:B------:R-:W-:Y:S01]  /*be90*/  FFMA.FTZ R4, R4, R13, R37 ;  /* 0x0000000d04047223 */ /* 0x000fe20000010025 */
[----:B------:R-:W-:Y:S01]  /*bea0*/  FMUL.FTZ R43, R43, R36 ;  /* 0x000000242b2b7220 */ /* 0x000fe20000410000 */
[----:B------:R-:W-:Y:S01]  /*beb0*/  FFMA.FTZ R10, R35, R10, R18 ;  /* 0x0000000a230a7223 */ /* 0x000fe20000010012 */
[----:B------:R-:W-:Y:S01]  /*bec0*/  FFMA.FTZ R5, R5, R14, R40 ;  /* 0x0000000e05057223 */ /* 0x000fe20000010028 */
[----:B------:R-:W-:Y:S01]  /*bed0*/  F2FP.BF16.F32.PACK_AB R8, R8, R9 ;  /* 0x000000090808723e */ /* 0x000fe200000010ff */
[----:B------:R-:W-:Y:S01]  /*bee0*/  FFMA.FTZ R12, R32, R12, R43 ;  /* 0x0000000c200c7223 */ /* 0x000fe2000001002b */
[----:B------:R-:W-:Y:S01]  /*bef0*/  FFMA.FTZ R11, R6, R11, R17 ;  /* 0x0000000b060b7223 */ /* 0x000fe20000010011 */
[----:B------:R-:W-:Y:S02]  /*bf00*/  F2FP.BF16.F32.PACK_AB R9, R4, R7 ;  /* 0x000000070409723e */ /* 0x000fe400000010ff */
[----:B------:R-:W-:-:S02]  /*bf10*/  F2FP.BF16.F32.PACK_AB R7, R5, R10 ;  /* 0x0000000a0507723e */ /* 0x000fc400000010ff */
[----:B------:R-:W-:Y:S01]  /*bf20*/  F2FP.BF16.F32.PACK_AB R6, R11, R12 ;  /* 0x0000000c0b06723e */ /* 0x000fe200000010ff */
[----:B------:R-:W-:Y:S01]  /*bf30*/  IMAD.MOV.U32 R5, RZ, RZ, R9 ;  /* 0x000000ffff057224 */ /* 0x000fe200078e0009 */
[----:B------:R-:W-:Y:S02]  /*bf40*/  MOV R4, R8 ;  /* 0x0000000800047202 */ /* 0x000fe40000000f00 */
.L_x_861:
[----:B------:R-:W-:Y:S05]  /*bf50*/  BSYNC.RECONVERGENT B0 ;  /* 0x0000000000007941 */ /* 0x000fea0003800200 */
.L_x_860:
[----:B------:R-:W-:Y:S05]  /*bf60*/  BSYNC.RECONVERGENT B1 ;  /* 0x0000000000017941 */ /* 0x000fea0003800200 */
.L_x_859:
[----:B------:R-:W-:Y:S01]  /*bf70*/  ISETP.GE.AND P0, PT, R117, R25, PT ;  /* 0x000000197500720c */ /* 0x000fe20003f06270 */
[----:B-----5:R3:W-:Y:S01]  /*bf80*/  STS.128 [R173], R4 ;  /* 0x00000004ad007388 */ /* 0x0207e20000000c00 */
[----:B------:R-:W-:Y:S11]  /*bf90*/  BSSY.RECONVERGENT B1, `(.L_x_862) ;  /* 0x0000056000017945 */ /* 0x000ff60003800200 */
[----:B------:R3:W-:Y:S01]  /*bfa0*/  @P0 STS.128 [R173+0x1000], RZ ;  /* 0x001000ffad000388 */ /* 0x0007e20000000c00 */
[----:B------:R-:W-:Y:S05]  /*bfb0*/  @P0 BRA `(.L_x_863) ;  /* 0x00000004004c0947 */ /* 0x000fea0003800000 */
[----:B------:R4:W5:Y:S01]  /*bfc0*/  LD.E.128 R16, desc[UR4][R102.64+0x40] ;  /* 0x0000400466107980 */ /* 0x000962000c101d00 */
[----:B------:R-:W-:Y:S01]  /*bfd0*/  ISETP.GE.AND P0, PT, R117, R3, PT ;  /* 0x000000037500720c */ /* 0x000fe20003f06270 */
[----:B------:R-:W-:-:S12]  /*bfe0*/  BSSY.RECONVERGENT B0, `(.L_x_864) ;  /* 0x000004f000007945 */ /* 0x000fd80003800200 */
[----:B------:R-:W-:Y:S05]  /*bff0*/  @P0 BRA `(.L_x_865) ;  /* 0x0000000400340947 */ /* 0x000fea0003800000 */
[----:B------:R-:W-:-:S04]  /*c000*/  ISETP.GT.AND P1, PT, R24, 0x20, PT ;  /* 0x000000201800780c */ /* 0x000fc80003f24270 */
[----:B---3--:R-:W-:Y:S02]  /*c010*/  SEL R5, R20, RZ, !P1 ;  /* 0x000000ff14057207 */ /* 0x008fe40004800000 */
[----:B------:R-:W-:Y:S02]  /*c020*/  SEL R9, R22, RZ, !P1 ;  /* 0x000000ff16097207 */ /* 0x000fe40004800000 */
[----:B------:R-:W-:Y:S02]  /*c030*/  IADD3 R4, P0, PT, R5, R2, RZ ;  /* 0x0000000205047210 */ /* 0x000fe40007f1e0ff */
[----:B------:R-:W-:-:S03]  /*c040*/  SEL R13, R21, R20, P1 ;  /* 0x00000014150d7207 */ /* 0x000fc60000800000 */
[----:B------:R-:W-:Y:S02]  /*c050*/  IMAD.X R9, R9, 0x1, R0, P0 ;  /* 0x0000000109097824 */ /* 0x000fe400000e0600 */
[----:B------:R-:W-:-:S03]  /*c060*/  IMAD.SHL.U32 R11, R4, 0x2, RZ ;  /* 0x00000002040b7824 */ /* 0x000fc600078e00ff */
[----:B------:R-:W-:Y:S02]  /*c070*/  SHF.L.U64.HI R9, R4, 0x1, R9 ;  /* 0x0000000104097819 */ /* 0x000fe40000010209 */
[----:B------:R-:W-:-:S04]  /*c080*/  IADD3 R4, P0, PT, R26, R11, RZ ;  /* 0x0000000b1a047210 */ /* 0x000fc80007f1e0ff */
[----:B------:R-:W-:Y:S01]  /*c090*/  IADD3.X R5, PT, PT, R27, R9, RZ, P0, !PT ;  /* 0x000000091b057210 */ /* 0x000fe200007fe4ff */
[----:B------:R-:W-:Y:S01]  /*c0a0*/  IMAD.WIDE R12, R13, 0x2, R102 ;  /* 0x000000020d0c7825 */ /* 0x000fe200078e0266 */
[----:B------:R-:W-:-:S04]  /*c0b0*/  IADD3 R8, P0, PT, R28, R11, RZ ;  /* 0x0000000b1c087210 */ /* 0x000fc80007f1e0ff */
[----:B------:R-:W3:Y:S01]  /*c0c0*/  LD.E.128 R4, desc[UR4][R4.64+0x40] ;  /* 0x0000400404047980 */ /* 0x000ee2000c101d00 */
[----:B------:R-:W-:-:S03]  /*c0d0*/  IMAD.X R9, R29, 0x1, R9, P0 ;  /* 0x000000011d097824 */ /* 0x000fc600000e0609 */
[----:B------:R-:W2:Y:S04]  /*c0e0*/  LD.E.128 R12, desc[UR4][R12.64+0x40] ;  /* 0x000040040c0c7980 */ /* 0x000ea8000c101d00 */
[----:B------:R-:W4:Y:S01]  /*c0f0*/  LD.E.128 R8, desc[UR4][R8.64+0x40] ;  /* 0x0000400408087980 */ /* 0x000f22000c101d00 */
[C---:B-----5:R-:W-:Y:S01]  /*c100*/  SHF.L.U32 R31, R16.reuse, 0x10, RZ ;  /* 0x00000010101f7819 */ /* 0x060fe200000006ff */
[----:B------:R-:W-:Y:S01]  /*c110*/  IMAD.U32 R33, R17, 0x10000, RZ ;  /* 0x0001000011217824 */ /* 0x000fe200078e00ff */
[----:B------:R-:W-:Y:S01]  /*c120*/  LOP3.LUT R30, R16, 0xffff0000, RZ, 0xc0, !PT ;  /* 0xffff0000101e7812 */ /* 0x000fe200078ec0ff */
[----:B------:R-:W-:Y:S01]  /*c130*/  IMAD.U32 R35, R19, 0x10000, RZ ;  /* 0x0001000013237824 */ /* 0x000fe200078e00ff */
[----:B------:R-:W-:Y:S02]  /*c140*/  LOP3.LUT R16, R17, 0xffff0000, RZ, 0xc0, !PT ;  /* 0xffff000011107812 */ /* 0x000fe400078ec0ff */
[----:B------:R-:W-:-:S02]  /*c150*/  LOP3.LUT R17, R19, 0xffff0000, RZ, 0xc0, !PT ;  /* 0xffff000013117812 */ /* 0x000fc400078ec0ff */
[C---:B------:R-:W-:Y:S02]  /*c160*/  SHF.L.U32 R32, R18.reuse, 0x10, RZ ;  /* 0x0000001012207819 */ /* 0x040fe400000006ff */
[----:B------:R-:W-:Y:S02]  /*c170*/  LOP3.LUT R18, R18, 0xffff0000, RZ, 0xc0, !PT ;  /* 0xffff000012127812 */ /* 0x000fe400078ec0ff */
[C---:B---3--:R-:W-:Y:S02]  /*c180*/  SHF.L.U32 R34, R4.reuse, 0x10, RZ ;  /* 0x0000001004227819 */ /* 0x048fe400000006ff */
[----:B------:R-:W-:Y:S01]  /*c190*/  LOP3.LUT R19, R4, 0xffff0000, RZ, 0xc0, !PT ;  /* 0xffff000004137812 */ /* 0x000fe200078ec0ff */
[C---:B------:R-:W-:Y:S01]  /*c1a0*/  IMAD.U32 R4, R5.reuse, 0x10000, RZ ;  /* 0x0001000005047824 */ /* 0x040fe200078e00ff */
[----:B------:R-:W-:Y:S01]  /*c1b0*/  LOP3.LUT R37, R5, 0xffff0000, RZ, 0xc0, !PT ;  /* 0xffff000005257812 */ /* 0x000fe200078ec0ff */
[----:B------:R-:W-:Y:S01]  /*c1c0*/  IMAD.U32 R5, R7, 0x10000, RZ ;  /* 0x0001000007057824 */ /* 0x000fe200078e00ff */
[C---:B------:R-:W-:Y:S01]  /*c1d0*/  SHF.L.U32 R36, R6.reuse, 0x10, RZ ;  /* 0x0000001006247819 */ /* 0x040fe200000006ff */
[----:B--2---:R-:W-:Y:S01]  /*c1e0*/  IMAD.U32 R39, R13, 0x10000, RZ ;  /* 0x000100000d277824 */ /* 0x004fe200078e00ff */
[----:B------:R-:W-:Y:S01]  /*c1f0*/  LOP3.LUT R6, R6, 0xffff0000, RZ, 0xc0, !PT ;  /* 0xffff000006067812 */ /* 0x000fe200078ec0ff */
[----:B------:R-:W-:Y:S01]  /*c200*/  @P1 FADD.FTZ R5, -R5, -RZ ;  /* 0x800000ff05051221 */ /* 0x000fe20000010100 */
[----:B------:R-:W-:Y:S01]  /*c210*/  LOP3.LUT R7, R7, 0xffff0000, RZ, 0xc0, !PT ;  /* 0xffff000007077812 */ /* 0x000fe200078ec0ff */
[----:B------:R-:W-:Y:S01]  /*c220*/  @P1 FADD.FTZ R19, -R19, -RZ ;  /* 0x800000ff13131221 */ /* 0x000fe20000010100 */
[----:B------:R-:W-:Y:S01]  /*c230*/  LOP3.LUT R38, R13, 0xffff0000, RZ, 0xc0, !PT ;  /* 0xffff00000d267812 */ /* 0x000fe200078ec0ff */
[----:B------:R-:W-:Y:S01]  /*c240*/  @P1 FADD.FTZ R4, -R4, -RZ ;  /* 0x800000ff04041221 */ /* 0x000fe20000010100 */
[----:B------:R-:W-:Y:S01]  /*c250*/  SHF.L.U32 R41, R12, 0x10, RZ ;  /* 0x000000100c297819 */ /* 0x000fe200000006ff */
[----:B------:R-:W-:Y:S01]  /*c260*/  @P1 FADD.FTZ R37, -R37, -RZ ;  /* 0x800000ff25251221 */ /* 0x000fe20000010100 */
[----:B------:R-:W-:Y:S01]  /*c270*/  SHF.L.U32 R43, R14, 0x10, RZ ;  /* 0x000000100e2b7819 */ /* 0x000fe200000006ff */
[----:B------:R-:W-:Y:S01]  /*c280*/  @P1 FADD.FTZ R6, -R6, -RZ ;  /* 0x800000ff06061221 */ /* 0x000fe20000010100 */
[----:B------:R-:W-:Y:S01]  /*c290*/  LOP3.LUT R13, R14, 0xffff0000, RZ, 0xc0, !PT ;  /* 0xffff00000e0d7812 */ /* 0x000fe200078ec0ff */
[----:B------:R-:W-:Y:S01]  /*c2a0*/  IMAD.U32 R14, R15, 0x10000, RZ ;  /* 0x000100000f0e7824 */ /* 0x000fe200078e00ff */
[----:B------:R-:W-:Y:S01]  /*c2b0*/  LOP3.LUT R12, R12, 0xffff0000, RZ, 0xc0, !PT ;  /* 0xffff00000c0c7812 */ /* 0x000fe200078ec0ff */
[----:B------:R-:W-:Y:S01]  /*c2c0*/  @P1 FADD.FTZ R7, -R7, -RZ ;  /* 0x800000ff07071221 */ /* 0x000fe20000010100 */
[----:B------:R-:W-:Y:S01]  /*c2d0*/  LOP3.LUT R40, R15, 0xffff0000, RZ, 0xc0, !PT ;  /* 0xffff00000f287812 */ /* 0x000fe200078ec0ff */
[----:B------:R-:W-:Y:S01]  /*c2e0*/  FMUL.FTZ R14, R14, R5 ;  /* 0x000000050e0e7220 */ /* 0x000fe20000410000 */
[----:B----4-:R-:W-:Y:S01]  /*c2f0*/  LOP3.LUT R15, R9, 0xffff0000, RZ, 0xc0, !PT ;  /* 0xffff0000090f7812 */ /* 0x010fe200078ec0ff */
[----:B------:R-:W-:Y:S01]  /*c300*/  @P1 FADD.FTZ R34, -R34, -RZ ;  /* 0x800000ff22221221 */ /* 0x000fe20000010100 */
[----:B------:R-:W-:Y:S01]  /*c310*/  FMUL.FTZ R19, R12, R19 ;  /* 0x000000130c137220 */ /* 0x000fe20000410000 */
[----:B------:R-:W-:Y:S01]  /*c320*/  FMUL.FTZ R4, R39, R4 ;  /* 0x0000000427047220 */ /* 0x000fe20000410000 */
[----:B------:R-:W-:Y:S01]  /*c330*/  FMUL.FTZ R37, R38, R37 ;  /* 0x0000002526257220 */ /* 0x000fe20000410000 */
[----:B------:R-:W-:Y:S01]  /*c340*/  @P1 FADD.FTZ R36, -R36, -RZ ;  /* 0x800000ff24241221 */ /* 0x000fe20000010100 */
[----:B------:R-:W-:-:S02]  /*c350*/  IMAD.U32 R5, R9, 0x10000, RZ ;  /* 0x0001000009057824 */ /* 0x000fc400078e00ff */
[----:B------:R-:W-:Y:S01]  /*c360*/  FMUL.FTZ R13, R13, R6 ;  /* 0x000000060d0d7220 */ /* 0x000fe20000410000 */
[----:B------:R-:W-:Y:S01]  /*c370*/  FMUL.FTZ R40, R40, R7 ;  /* 0x0000000728287220 */ /* 0x000fe20000410000 */
[C---:B------:R-:W-:Y:S01]  /*c380*/  SHF.L.U32 R12, R10.reuse, 0x10, RZ ;  /* 0x000000100a0c7819 */ /* 0x040fe200000006ff */
[----:B------:R-:W-:Y:S01]  /*c390*/  FMUL.FTZ R34, R41, R34 ;  /* 0x0000002229227220 */ /* 0x000fe20000410000 */
[----:B------:R-:W-:Y:S01]  /*c3a0*/  LOP3.LUT R9, R10, 0xffff0000, RZ, 0xc0, !PT ;  /* 0xffff00000a097812 */ /* 0x000fe200078ec0ff */
[----:B------:R-:W-:Y:S01]  /*c3b0*/  FMUL.FTZ R43, R43, R36 ;  /* 0x000000242b2b7220 */ /* 0x000fe20000410000 */
[C---:B------:R-:W-:Y:S01]  /*c3c0*/  SHF.L.U32 R7, R8.reuse, 0x10, RZ ;  /* 0x0000001008077819 */ /* 0x040fe200000006ff */
[----:B------:R-:W-:Y:S01]  /*c3d0*/  FFMA.FTZ R4, R33, R5, R4 ;  /* 0x0000000521047223 */ /* 0x000fe20000010004 */
[----:B------:R-:W-:Y:S01]  /*c3e0*/  LOP3.LUT R6, R8, 0xffff0000, RZ, 0xc0, !PT ;  /* 0xffff000008067812 */ /* 0x000fe200078ec0ff */
[C---:B------:R-:W-:Y:S01]  /*c3f0*/  IMAD.U32 R8, R11.reuse, 0x10000, RZ ;  /* 0x000100000b087824 */ /* 0x040fe200078e00ff */
[----:B------:R-:W-:Y:S01]  /*c400*/  LOP3.LUT R10, R11, 0xffff0000, RZ, 0xc0, !PT ;  /* 0xffff00000b0a7812 */ /* 0x000fe200078ec0ff */
[----:B------:R-:W-:Y:S01]  /*c410*/  FFMA.FTZ R15, R16, R15, R37 ;  /* 0x0000000f100f7223 */ /* 0x000fe20000010025 */
[----:B------:R-:W-:Y:S01]  /*c420*/  FFMA.FTZ R7, R31, R7, R34 ;  /* 0x000000071f077223 */ /* 0x000fe20000010022 */
[----:B------:R-:W-:Y:S01]  /*c430*/  FFMA.FTZ R8, R35, R8, R14 ;  /* 0x0000000823087223 */ /* 0x000fe2000001000e */
[----:B------:R-:W-:Y:S01]  /*c440*/  FFMA.FTZ R6, R30, R6, R19 ;  /* 0x000000061e067223 */ /* 0x000fe20000010013 */
[----:B------:R-:W-:Y:S01]  /*c450*/  FFMA.FTZ R17, R17, R10, R40 ;  /* 0x0000000a11117223 */ /* 0x000fe20000010028 */
[----:B------:R-:W-:Y:S01]  /*c460*/  FFMA.FTZ R12, R32, R12, R43 ;  /* 0x0000000c200c7223 */ /* 0x000fe2000001002b */
[----:B------:R-:W-:Y:S01]  /*c470*/  FFMA.FTZ R9, R18, R9, R13 ;  /* 0x0000000912097223 */ /* 0x000fe2000001000d */
[----:B------:R-:W-:-:S02]  /*c480*/  F2FP.BF16.F32.PACK_AB R15, R15, R4 ;  /* 0x000000040f0f723e */ /* 0x000fc400000010ff */
[----:B------:R-:W-:Y:S02]  /*c490*/  F2FP.BF16.F32.PACK_AB R19, R17, R8 ;  /* 0x000000081113723e */ /* 0x000fe400000010ff */
[----:B------:R-:W-:Y:S02]  /*c4a0*/  F2FP.BF16.F32.PACK_AB R16, R6, R7 ;  /* 0x000000070610723e */ /* 0x000fe400000010ff */
[----:B------:R-:W-:Y:S02]  /*c4b0*/  F2FP.BF16.F32.PACK_AB R18, R9, R12 ;  /* 0x0000000c0912723e */ /* 0x000fe400000010ff */
[----:B------:R-:W-:Y:S02]  /*c4c0*/  MOV R17, R15 ;  /* 0x0000000f00117202 */ /* 0x000fe40000000f00 */
.L_x_865:
[----:B------:R-:W-:Y:S05]  /*c4d0*/  BSYNC.RECONVERGENT B0 ;  /* 0x0000000000007941 */ /* 0x000fea0003800200 */
.L_x_864:
[----:B-----5:R1:W-:Y:S02]  /*c4e0*/  STS.128 [R173+0x1000], R16 ;  /* 0x00100010ad007388 */ /* 0x0203e40000000c00 */
.L_x_863:
[----:B------:R-:W-:Y:S05]  /*c4f0*/  BSYNC.RECONVERGENT B1 ;  /* 0x0000000000017941 */ /* 0x000fea0003800200 */
.L_x_862:
[----:B------:R-:W-:-:S13]  /*c500*/  ISETP.GE.AND P0, PT, R116, R25, PT ;  /* 0x000000197400720c */ /* 0x000fda0003f06270 */
[----:B------:R1:W-:Y:S01]  /*c510*/  @P0 STS.128 [R173+0x2000], RZ ;  /* 0x002000ffad000388 */ /* 0x0003e20000000c00 */
[----:B------:R-:W-:Y:S05]  /*c520*/  @P0 BRA `(.L_x_858) ;  /* 0x00000004004c0947 */ /* 0x000fea0003800000 */
[----:B-1----:R1:W5:Y:S01]  /*c530*/  LD.E.128 R16, desc[UR4][R102.64+0x80] ;  /* 0x0000800466107980 */ /* 0x002362000c101d00 */
        /* <DEDUP_REMOVED lines=80> */
.L_x_867:
[----:B------:R-:W-:Y:S05]  /*ca40*/  BSYNC.RECONVERGENT B0 ;  /* 0x0000000000007941 */ /* 0x000fea0003800200 */
.L_x_866:
[----:B-----5:R1:W-:Y:S02]  /*ca50*/  STS.128 [R173+0x2000], R16 ;  /* 0x00200010ad007388 */ /* 0x0203e40000000c00 */
.L_x_858:
[----:B------:R-:W-:Y:S05]  /*ca60*/  BSYNC.RECONVERGENT B2 ;  /* 0x0000000000027941 */ /* 0x000fea0003800200 */
.L_x_857:
[----:B------:R-:W-:-:S04]  /*ca70*/  IADD3 R30, PT, PT, R104, 0x20, RZ ;  /* 0x00000020681e7810 */ /* 0x000fc80007ffe0ff */
[----:B------:R-:W-:-:S13]  /*ca80*/  ISETP.GE.AND P0, PT, R30, R23, PT ;  /* 0x000000171e00720c */ /* 0x000fda0003f06270 */
[----:B------:R-:W-:Y:S05]  /*ca90*/  @P0 BRA `(.L_x_832) ;  /* 0x0000001000280947 */ /* 0x000fea0003800000 */
[----:B-----5:R-:W-:Y:S01]  /*caa0*/  ISETP.GE.AND P1, PT, R118, R25, PT ;  /* 0x000000197600720c */ /* 0x020fe20003f26270 */
        /* <DEDUP_REMOVED lines=9> */
[----:B------:R-:W-:-:S04]  /*cb40*/  ISETP.GT.AND P1, PT, R24, RZ, PT ;  /* 0x000000ff1800720c */ /* 0x000fc80003f24270 */
        /* <DEDUP_REMOVED lines=34> */
[----:B------:R-:W-:Y:S01]  /*cd70*/  SHF.L.U32 R43, R12, 0x10, RZ ;  /* 0x000000100c2b7819 */ /* 0x000fe200000006ff */
[----:B------:R-:W-:Y:S01]  /*cd80*/  @P1 FADD.FTZ R6, -R6, -RZ ;  /* 0x800000ff06061221 */ /* 0x000fe20000010100 */
[----:B------:R-:W-:Y:S01]  /*cd90*/  LOP3.LUT R40, R13, 0xffff0000, RZ, 0xc0, !PT ;  /* 0xffff00000d287812 */ /* 0x000fe200078ec0ff */
[----:B------:R-:W-:Y:S01]  /*cda0*/  @P1 FADD.FTZ R7, -R7, -RZ ;  /* 0x800000ff07071221 */ /* 0x000fe20000010100 */
[----:B------:R-:W-:Y:S01]  /*cdb0*/  LOP3.LUT R12, R12, 0xffff0000, RZ, 0xc0, !PT ;  /* 0xffff00000c0c7812 */ /* 0x000fe200078ec0ff */
[----:B------:R-:W-:Y:S01]  /*cdc0*/  @P1 FADD.FTZ R4, -R4, -RZ ;  /* 0x800000ff04041221 */ /* 0x000fe20000010100 */
[C---:B------:R-:W-:Y:S01]  /*cdd0*/  SHF.L.U32 R45, R14.reuse, 0x10, RZ ;  /* 0x000000100e2d7819 */ /* 0x040fe200000006ff */
[----:B------:R-:W-:Y:S01]  /*cde0*/  @P1 FADD.FTZ R39, -R39, -RZ ;  /* 0x800000ff27271221 */ /* 0x000fe20000010100 */
[----:B------:R-:W-:Y:S01]  /*cdf0*/  LOP3.LUT R13, R14, 0xffff0000, RZ, 0xc0, !PT ;  /* 0xffff00000e0d7812 */ /* 0x000fe200078ec0ff */
[C---:B------:R-:W-:Y:S01]  /*ce00*/  IMAD.U32 R14, R15.reuse, 0x10000, RZ ;  /* 0x000100000f0e7824 */ /* 0x040fe200078e00ff */
[----:B------:R-:W-:Y:S01]  /*ce10*/  LOP3.LUT R42, R15, 0xffff0000, RZ, 0xc0, !PT ;  /* 0xffff00000f2a7812 */ /* 0x000fe200078ec0ff */
[----:B------:R-:W-:Y:S01]  /*ce20*/  FMUL.FTZ R12, R12, R19 ;  /* 0x000000130c0c7220 */ /* 0x000fe20000410000 */
[C---:B----4-:R-:W-:Y:S01]  /*ce30*/  LOP3.LUT R19, R9.reuse, 0xffff0000, RZ, 0xc0, !PT ;  /* 0xffff000009137812 */ /* 0x050fe200078ec0ff */
[----:B------:R-:W-:Y:S01]  /*ce40*/  FMUL.FTZ R14, R14, R5 ;  /* 0x000000050e0e7220 */ /* 0x000fe20000410000 */
[----:B------:R-:W-:-:S02]  /*ce50*/  IMAD.U32 R5, R9, 0x10000, RZ ;  /* 0x0001000009057824 */ /* 0x000fc400078e00ff */
[----:B------:R-:W-:Y:S01]  /*ce60*/  FMUL.FTZ R13, R13, R6 ;  /* 0x000000060d0d7220 */ /* 0x000fe20000410000 */
[----:B------:R-:W-:Y:S01]  /*ce70*/  FMUL.FTZ R42, R42, R7 ;  /* 0x000000072a2a7220 */ /* 0x000fe20000410000 */
[C---:B------:R-:W-:Y:S01]  /*ce80*/  SHF.L.U32 R15, R10.reuse, 0x10, RZ ;  /* 0x000000100a0f7819 */ /* 0x040fe200000006ff */
[----:B------:R-:W-:Y:S01]  /*ce90*/  FMUL.FTZ R4, R41, R4 ;  /* 0x0000000429047220 */ /* 0x000fe20000410000 */
[----:B------:R-:W-:Y:S01]  /*cea0*/  LOP3.LUT R9, R10, 0xffff0000, RZ, 0xc0, !PT ;  /* 0xffff00000a097812 */ /* 0x000fe200078ec0ff */
[----:B------:R-:W-:Y:S01]  /*ceb0*/  FMUL.FTZ R39, R40, R39 ;  /* 0x0000002728277220 */ /* 0x000fe20000410000 */
[----:B------:R-:W-:Y:S01]  /*cec0*/  SHF.L.U32 R7, R8, 0x10, RZ ;  /* 0x0000001008077819 */ /* 0x000fe200000006ff */
[----:B------:R-:W-:Y:S01]  /*ced0*/  @P1 FADD.FTZ R36, -R36, -RZ ;  /* 0x800000ff24241221 */ /* 0x000fe20000010100 */
[----:B------:R-:W-:Y:S01]  /*cee0*/  LOP3.LUT R6, R8, 0xffff0000, RZ, 0xc0, !PT ;  /* 0xffff000008067812 */ /* 0x000fe200078ec0ff */
[C---:B------:R-:W-:Y:S01]  /*cef0*/  IMAD.U32 R8, R11.reuse, 0x10000, RZ ;  /* 0x000100000b087824 */ /* 0x040fe200078e00ff */
[----:B------:R-:W-:Y:S01]  /*cf00*/  LOP3.LUT R10, R11, 0xffff0000, RZ, 0xc0, !PT ;  /* 0xffff00000b0a7812 */ /* 0x000fe200078ec0ff */
[----:B------:R-:W-:Y:S01]  /*cf10*/  @P1 FADD.FTZ R38, -R38, -RZ ;  /* 0x800000ff26261221 */ /* 0x000fe20000010100 */
[----:B------:R-:W-:Y:S01]  /*cf20*/  FFMA.FTZ R4, R33, R5, R4 ;  /* 0x0000000521047223 */ /* 0x000fe20000010004 */
[----:B------:R-:W-:Y:S01]  /*cf30*/  FFMA.FTZ R19, R16, R19, R39 ;  /* 0x0000001310137223 */ /* 0x000fe20000010027 */
[----:B------:R-:W-:Y:S01]  /*cf40*/  FFMA.FTZ R8, R37, R8, R14 ;  /* 0x0000000825087223 */ /* 0x000fe2000001000e */
[----:B------:R-:W-:Y:S01]  /*cf50*/  FFMA.FTZ R17, R17, R10, R42 ;  /* 0x0000000a11117223 */ /* 0x000fe2000001002a */
[----:B------:R-:W-:Y:S01]  /*cf60*/  FMUL.FTZ R36, R43, R36 ;  /* 0x000000242b247220 */ /* 0x000fe20000410000 */
[----:B------:R-:W-:Y:S01]  /*cf70*/  FMUL.FTZ R45, R45, R38 ;  /* 0x000000262d2d7220 */ /* 0x000fe20000410000 */
[----:B------:R-:W-:Y:S01]  /*cf80*/  FFMA.FTZ R6, R23, R6, R12 ;  /* 0x0000000617067223 */ /* 0x000fe2000001000c */
[----:B------:R-:W-:Y:S01]  /*cf90*/  FFMA.FTZ R18, R18, R9, R13 ;  /* 0x0000000912127223 */ /* 0x000fe2000001000d */
[----:B------:R-:W-:Y:S01]  /*cfa0*/  FFMA.FTZ R7, R31, R7, R36 ;  /* 0x000000071f077223 */ /* 0x000fe20000010024 */
[----:B------:R-:W-:Y:S01]  /*cfb0*/  FFMA.FTZ R15, R32, R15, R45 ;  /* 0x0000000f200f7223 */ /* 0x000fe2000001002d */
[----:B------:R-:W-:-:S02]  /*cfc0*/  F2FP.BF16.F32.PACK_AB R19, R19, R4 ;  /* 0x000000041313723e */ /* 0x000fc400000010ff */
[----:B------:R-:W-:Y:S02]  /*cfd0*/  F2FP.BF16.F32.PACK_AB R5, R17, R8 ;  /* 0x000000081105723e */ /* 0x000fe400000010ff */
[----:B------:R-:W-:Y:S02]  /*cfe0*/  MOV R17, R19 ;  /* 0x0000001300117202 */ /* 0x000fe40000000f00 */
[----:B------:R-:W-:Y:S01]  /*cff0*/  F2FP.BF16.F32.PACK_AB R16, R6, R7 ;  /* 0x000000070610723e */ /* 0x000fe200000010ff */
[----:B------:R-:W-:Y:S01]  /*d000*/  IMAD.MOV.U32 R19, RZ, RZ, R5 ;  /* 0x000000ffff137224 */ /* 0x000fe200078e0005 */
[----:B------:R-:W-:Y:S02]  /*d010*/  F2FP.BF16.F32.PACK_AB R18, R18, R15 ;  /* 0x0000000f1212723e */ /* 0x000fe400000010ff */
.L_x_871:
[----:B------:R-:W-:Y:S05]  /*d020*/  BSYNC.RECONVERGENT B0 ;  /* 0x0000000000007941 */ /* 0x000fea0003800200 */
.L_x_870:
[----:B-----5:R1:W-:Y:S02]  /*d030*/  STS.128 [R173+0x800], R16 ;  /* 0x00080010ad007388 */ /* 0x0203e40000000c00 */
.L_x_869:
[----:B------:R-:W-:Y:S05]  /*d040*/  BSYNC.RECONVERGENT B1 ;  /* 0x0000000000017941 */ /* 0x000fea0003800200 */
.L_x_868:
        /* <DEDUP_REMOVED lines=86> */
.L_x_875:
[----:B------:R-:W-:Y:S05]  /*d5b0*/  BSYNC.RECONVERGENT B0 ;  /* 0x0000000000007941 */ /* 0x000fea0003800200 */
.L_x_874:
[----:B-----5:R1:W-:Y:S02]  /*d5c0*/  STS.128 [R173+0x1800], R16 ;  /* 0x00180010ad007388 */ /* 0x0203e40000000c00 */
.L_x_873:
[----:B------:R-:W-:Y:S05]  /*d5d0*/  BSYNC.RECONVERGENT B1 ;  /* 0x0000000000017941 */ /* 0x000fea0003800200 */
.L_x_872:
[----:B------:R-:W-:-:S13]  /*d5e0*/  ISETP.GE.AND P0, PT, R116, R25, PT ;  /* 0x000000197400720c */ /* 0x000fda0003f06270 */
[----:B------:R1:W-:Y:S01]  /*d5f0*/  @P0 STS.128 [R173+0x2800], RZ ;  /* 0x002800ffad000388 */ /* 0x0003e20000000c00 */
[----:B------:R-:W-:Y:S05]  /*d600*/  @P0 BRA `(.L_x_832) ;  /* 0x00000004004c0947 */ /* 0x000fea0003800000 */
[----:B---3--:R3:W5:Y:S01]  /*d610*/  LD.E.128 R4, desc[UR4][R34.64+0x80] ;  /* 0x0000800422047980 */ /* 0x008762000c101d00 */
[----:B------:R-:W-:Y:S01]  /*d620*/  ISETP.GE.AND P0, PT, R116, R3, PT ;  /* 0x000000037400720c */ /* 0x000fe20003f06270 */
[----:B------:R-:W-:-:S12]  /*d630*/  BSSY.RECONVERGENT B0, `(.L_x_876) ;  /* 0x000004f000007945 */ /* 0x000fd80003800200 */
[----:B------:R-:W-:Y:S05]  /*d640*/  @P0 BRA `(.L_x_877) ;  /* 0x0000000400340947 */ /* 0x000fea0003800000 */
[----:B------:R-:W-:-:S04]  /*d650*/  ISETP.GT.AND P1, PT, R24, 0x40, PT ;  /* 0x000000401800780c */ /* 0x000fc80003f24270 */
[----:B------:R-:W-:Y:S02]  /*d660*/  SEL R3, R20, RZ, !P1 ;  /* 0x000000ff14037207 */ /* 0x000fe40004800000 */
[----:B------:R-:W-:Y:S02]  /*d670*/  SEL R9, R22, RZ, !P1 ;  /* 0x000000ff16097207 */ /* 0x000fe40004800000 */
[----:B------:R-:W-:Y:S02]  /*d680*/  IADD3 R2, P0, PT, R3, R2, RZ ;  /* 0x0000000203027210 */ /* 0x000fe40007f1e0ff */
[----:B------:R-:W-:-:S03]  /*d690*/  SEL R21, R21, R20, P1 ;  /* 0x0000001415157207 */ /* 0x000fc60000800000 */
[----:B------:R-:W-:Y:S02]  /*d6a0*/  IMAD.X R9, R9, 0x1, R0, P0 ;  /* 0x0000000109097824 */ /* 0x000fe400000e0600 */
[C---:B------:R-:W-:Y:S02]  /*d6b0*/  IMAD.SHL.U32 R3, R2.reuse, 0x2, RZ ;  /* 0x0000000202037824 */ /* 0x040fe400078e00ff */
[----:B------:R-:W-:Y:S01]  /*d6c0*/  IMAD.WIDE R10, R21, 0x2, R34 ;  /* 0x00000002150a7825 */ /* 0x000fe200078e0222 */
[----:B-1----:R-:W-:Y:S02]  /*d6d0*/  SHF.L.U64.HI R17, R2, 0x1, R9 ;  /* 0x0000000102117819 */ /* 0x002fe40000010209 */
[----:B------:R-:W-:-:S03]  /*d6e0*/  IADD3 R12, P0, PT, R26, R3, RZ ;  /* 0x000000031a0c7210 */ /* 0x000fc60007f1e0ff */
[----:B------:R-:W2:Y:S01]  /*d6f0*/  LD.E.128 R8, desc[UR4][R10.64+0x80] ;  /* 0x000080040a087980 */ /* 0x000ea2000c101d00 */
[----:B------:R-:W-:Y:S02]  /*d700*/  IADD3.X R13, PT, PT, R27, R17, RZ, P0, !PT ;  /* 0x000000111b0d7210 */ /* 0x000fe400007fe4ff */
[----:B------:R-:W-:-:S04]  /*d710*/  IADD3 R16, P0, PT, R28, R3, RZ ;  /* 0x000000031c107210 */ /* 0x000fc80007f1e0ff */
[----:B------:R-:W4:Y:S01]  /*d720*/  LD.E.128 R12, desc[UR4][R12.64+0x80] ;  /* 0x000080040c0c7980 */ /* 0x000f22000c101d00 */
[----:B------:R-:W-:-:S06]  /*d730*/  IMAD.X R17, R29, 0x1, R17, P0 ;  /* 0x000000011d117824 */ /* 0x000fcc00000e0611 */
[----:B------:R-:W3:Y:S01]  /*d740*/  LD.E.128 R16, desc[UR4][R16.64+0x80] ;  /* 0x0000800410107980 */ /* 0x000ee2000c101d00 */
[C---:B-----5:R-:W-:Y:S01]  /*d750*/  LOP3.LUT R0, R5.reuse, 0xffff0000, RZ, 0xc0, !PT ;  /* 0xffff000005007812 */ /* 0x060fe200078ec0ff */
[----:B------:R-:W-:Y:S01]  /*d760*/  IMAD.U32 R21, R5, 0x10000, RZ ;  /* 0x0001000005157824 */ /* 0x000fe200078e00ff */
[C---:B------:R-:W-:Y:S01]  /*d770*/  SHF.L.U32 R20, R6.reuse, 0x10, RZ ;  /* 0x0000001006147819 */ /* 0x040fe200000006ff */
[C---:B------:R-:W-:Y:S01]  /*d780*/  IMAD.U32 R23, R7.reuse, 0x10000, RZ ;  /* 0x0001000007177824 */ /* 0x040fe200078e00ff */
[----:B------:R-:W-:Y:S02]  /*d790*/  LOP3.LUT R5, R6, 0xffff0000, RZ, 0xc0, !PT ;  /* 0xffff000006057812 */ /* 0x000fe400078ec0ff */
[C---:B------:R-:W-:Y:S02]  /*d7a0*/  SHF.L.U32 R3, R4.reuse, 0x10, RZ ;  /* 0x0000001004037819 */ /* 0x040fe400000006ff */
[----:B------:R-:W-:Y:S02]  /*d7b0*/  LOP3.LUT R2, R4, 0xffff0000, RZ, 0xc0, !PT ;  /* 0xffff000004027812 */ /* 0x000fe400078ec0ff */
[----:B------:R-:W-:Y:S01]  /*d7c0*/  LOP3.LUT R4, R7, 0xffff0000, RZ, 0xc0, !PT ;  /* 0xffff000007047812 */ /* 0x000fe200078ec0ff */
[C---:B--2---:R-:W-:Y:S01]  /*d7d0*/  IMAD.U32 R6, R9.reuse, 0x10000, RZ ;  /* 0x0001000009067824 */ /* 0x044fe200078e00ff */
[----:B------:R-:W-:-:S02]  /*d7e0*/  LOP3.LUT R25, R9, 0xffff0000, RZ, 0xc0, !PT ;  /* 0xffff000009197812 */ /* 0x000fc400078ec0ff */
[C---:B------:R-:W-:Y:S02]  /*d7f0*/  SHF.L.U32 R24, R10.reuse, 0x10, RZ ;  /* 0x000000100a187819 */ /* 0x040fe400000006ff */
[----:B------:R-:W-:Y:S02]  /*d800*/  LOP3.LUT R9, R10, 0xffff0000, RZ, 0xc0, !PT ;  /* 0xffff00000a097812 */ /* 0x000fe400078ec0ff */
[C---:B----4-:R-:W-:Y:S02]  /*d810*/  SHF.L.U32 R27, R12.reuse, 0x10, RZ ;  /* 0x000000100c1b7819 */ /* 0x050fe400000006ff */
[----:B------:R-:W-:Y:S02]  /*d820*/  LOP3.LUT R10, R12, 0xffff0000, RZ, 0xc0, !PT ;  /* 0xffff00000c0a7812 */ /* 0x000fe400078ec0ff */
[----:B------:R-:W-:Y:S01]  /*d830*/  LOP3.LUT R12, R14, 0xffff0000, RZ, 0xc0, !PT ;  /* 0xffff00000e0c7812 */ /* 0x000fe200078ec0ff */
[----:B------:R-:W-:Y:S01]  /*d840*/  @P1 FADD.FTZ R27, -R27, -RZ ;  /* 0x800000ff1b1b1221 */ /* 0x000fe20000010100 */
[----:B------:R-:W-:Y:S01]  /*d850*/  SHF.L.U32 R22, R8, 0x10, RZ ;  /* 0x0000001008167819 */ /* 0x000fe200000006ff */
[----:B------:R-:W-:Y:S01]  /*d860*/  @P1 FADD.FTZ R10, -R10, -RZ ;  /* 0x800000ff0a0a1221 */ /* 0x000fe20000010100 */
[----:B------:R-:W-:Y:S01]  /*d870*/  LOP3.LUT R7, R8, 0xffff0000, RZ, 0xc0, !PT ;  /* 0xffff000008077812 */ /* 0x000fe200078ec0ff */
[C---:B------:R-:W-:Y:S01]  /*d880*/  IMAD.U32 R8, R11.reuse, 0x10000, RZ ;  /* 0x000100000b087824 */ /* 0x040fe200078e00ff */
[----:B------:R-:W-:Y:S01]  /*d890*/  LOP3.LUT R26, R11, 0xffff0000, RZ, 0xc0, !PT ;  /* 0xffff00000b1a7812 */ /* 0x000fe200078ec0ff */
[C---:B------:R-:W-:Y:S01]  /*d8a0*/  IMAD.U32 R11, R13.reuse, 0x10000, RZ ;  /* 0x000100000d0b7824 */ /* 0x040fe200078e00ff */
[----:B------:R-:W-:Y:S01]  /*d8b0*/  LOP3.LUT R28, R13, 0xffff0000, RZ, 0xc0, !PT ;  /* 0xffff00000d1c7812 */ /* 0x000fe200078ec0ff */
[----:B------:R-:W-:Y:S01]  /*d8c0*/  @P1 FADD.FTZ R12, -R12, -RZ ;  /* 0x800000ff0c0c1221 */ /* 0x000fe20000010100 */
[----:B------:R-:W-:Y:S01]  /*d8d0*/  SHF.L.U32 R29, R14, 0x10, RZ ;  /* 0x000000100e1d7819 */ /* 0x000fe200000006ff */
[C---:B------:R-:W-:Y:S01]  /*d8e0*/  IMAD.U32 R13, R15.reuse, 0x10000, RZ ;  /* 0x000100000f0d7824 */ /* 0x040fe200078e00ff */
[----:B------:R-:W-:Y:S01]  /*d8f0*/  LOP3.LUT R15, R15, 0xffff0000, RZ, 0xc0, !PT ;  /* 0xffff00000f0f7812 */ /* 0x000fe200078ec0ff */
[----:B------:R-:W-:Y:S01]  /*d900*/  @P1 FADD.FTZ R11, -R11, -RZ ;  /* 0x800000ff0b0b1221 */ /* 0x000fe20000010100 */
[----:B------:R-:W-:Y:S01]  /*d910*/  @P1 FADD.FTZ R28, -R28, -RZ ;  /* 0x800000ff1c1c1221 */ /* 0x000fe20000010100 */
[----:B------:R-:W-:Y:S01]  /*d920*/  FMUL.FTZ R12, R9, R12 ;  /* 0x0000000c090c7220 */ /* 0x000fe20000410000 */
[----:B---3--:R-:W-:-:S02]  /*d930*/  IMAD.U32 R9, R17, 0x10000, RZ ;  /* 0x0001000011097824 */ /* 0x008fc400078e00ff */
[----:B------:R-:W-:Y:S01]  /*d940*/  @P1 FADD.FTZ R29, -R29, -RZ ;  /* 0x800000ff1d1d1221 */ /* 0x000fe20000010100 */
[----:B------:R-:W-:Y:S01]  /*d950*/  @P1 FADD.FTZ R13, -R13, -RZ ;  /* 0x800000ff0d0d1221 */ /* 0x000fe20000010100 */
[----:B------:R-:W-:Y:S01]  /*d960*/  LOP3.LUT R17, R17, 0xffff0000, RZ, 0xc0, !PT ;  /* 0xffff000011117812 */ /* 0x000fe200078ec0ff */
[----:B------:R-:W-:Y:S01]  /*d970*/  FMUL.FTZ R7, R7, R10 ;  /* 0x0000000a07077220 */ /* 0x000fe20000410000 */
[----:B------:R-:W-:Y:S01]  /*d980*/  FMUL.FTZ R6, R6, R11 ;  /* 0x0000000b06067220 */ /* 0x000fe20000410000 */
[----:B------:R-:W-:Y:S01]  /*d990*/  FMUL.FTZ R25, R25, R28 ;  /* 0x0000001c19197220 */ /* 0x000fe20000410000 */
[----:B------:R-:W-:Y:S01]  /*d9a0*/  @P1 FADD.FTZ R15, -R15, -RZ ;  /* 0x800000ff0f0f1221 */ /* 0x000fe20000010100 */
[----:B------:R-:W-:Y:S01]  /*d9b0*/  SHF.L.U32 R11, R16, 0x10, RZ ;  /* 0x00000010100b7819 */ /* 0x000fe200000006ff */
[----:B------:R-:W-:Y:S01]  /*d9c0*/  FMUL.FTZ R29, R24, R29 ;  /* 0x0000001d181d7220 */ /* 0x000fe20000410000 */
[----:B------:R-:W-:Y:S01]  /*d9d0*/  LOP3.LUT R10, R16, 0xffff0000, RZ, 0xc0, !PT ;  /* 0xffff0000100a7812 */ /* 0x000fe200078ec0ff */
[----:B------:R-:W-:Y:S01]  /*d9e0*/  FMUL.FTZ R8, R8, R13 ;  /* 0x0000000d08087220 */ /* 0x000fe20000410000 */
[----:B------:R-:W-:Y:S01]  /*d9f0*/  SHF.L.U32 R16, R18, 0x10, RZ ;  /* 0x0000001012107819 */ /* 0x000fe200000006ff */
[----:B------:R-:W-:Y:S01]  /*da00*/  FMUL.FTZ R22, R22, R27 ;  /* 0x0000001b16167220 */ /* 0x000fe20000410000 */
[----:B------:R-:W-:Y:S01]  /*da10*/  LOP3.LUT R14, R18, 0xffff0000, RZ, 0xc0, !PT ;  /* 0xffff0000120e7812 */ /* 0x000fe200078ec0ff */
[----:B------:R-:W-:Y:S01]  /*da20*/  FMUL.FTZ R15, R26, R15 ;  /* 0x0000000f1a0f7220 */ /* 0x000fe20000410000 */
[C---:B------:R-:W-:Y:S01]  /*da30*/  LOP3.LUT R18, R19.reuse, 0xffff0000, RZ, 0xc0, !PT ;  /* 0xffff000013127812 */ /* 0x040fe200078ec0ff */
[----:B------:R-:W-:-:S02]  /*da40*/  IMAD.U32 R13, R19, 0x10000, RZ ;  /* 0x00010000130d7824 */ /* 0x000fc400078e00ff */
[----:B------:R-:W-:Y:S01]  /*da50*/  FFMA.FTZ R6, R21, R9, R6 ;  /* 0x0000000915067223 */ /* 0x000fe20000010006 */
[----:B------:R-:W-:Y:S01]  /*da60*/  FFMA.FTZ R17, R0, R17, R25 ;  /* 0x0000001100117223 */ /* 0x000fe20000010019 */
[----:B------:R-:W-:Y:S01]  /*da70*/  FFMA.FTZ R16, R20, R16, R29 ;  /* 0x0000001014107223 */ /* 0x000fe2000001001d */
[----:B------:R-:W-:Y:S01]  /*da80*/  FFMA.FTZ R5, R5, R14, R12 ;  /* 0x0000000e05057223 */ /* 0x000fe2000001000c */
[----:B------:R-:W-:Y:S01]  /*da90*/  FFMA.FTZ R3, R3, R11, R22 ;  /* 0x0000000b03037223 */ /* 0x000fe20000010016 */
[----:B------:R-:W-:Y:S01]  /*daa0*/  FFMA.FTZ R2, R2, R10, R7 ;  /* 0x0000000a02027223 */ /* 0x000fe20000010007 */
[----:B------:R-:W-:Y:S01]  /*dab0*/  FFMA.FTZ R8, R23, R13, R8 ;  /* 0x0000000d17087223 */ /* 0x000fe20000010008 */
[----:B------:R-:W-:Y:S01]  /*dac0*/  FFMA.FTZ R15, R4, R18, R15 ;  /* 0x00000012040f7223 */ /* 0x000fe2000001000f */
[----:B------:R-:W-:Y:S02]  /*dad0*/  F2FP.BF16.F32.PACK_AB R17, R17, R6 ;  /* 0x000000061111723e */ /* 0x000fe400000010ff */
[----:B------:R-:W-:-:S02]  /*dae0*/  F2FP.BF16.F32.PACK_AB R6, R5, R16 ;  /* 0x000000100506723e */ /* 0x000fc400000010ff */
[----:B------:R-:W-:Y:S02]  /*daf0*/  F2FP.BF16.F32.PACK_AB R4, R2, R3 ;  /* 0x000000030204723e */ /* 0x000fe400000010ff */
[----:B------:R-:W-:Y:S02]  /*db00*/  F2FP.BF16.F32.PACK_AB R7, R15, R8 ;  /* 0x000000080f07723e */ /* 0x000fe400000010ff */
[----:B------:R-:W-:Y:S02]  /*db10*/  MOV R5, R17 ;  /* 0x0000001100057202 */ /* 0x000fe40000000f00 */
.L_x_877:
[----:B------:R-:W-:Y:S05]  /*db20*/  BSYNC.RECONVERGENT B0 ;  /* 0x0000000000007941 */ /* 0x000fea0003800200 */
.L_x_876:
[----:B-----5:R1:W-:Y:S02]  /*db30*/  STS.128 [R173+0x2800], R4 ;  /* 0x00280004ad007388 */ /* 0x0203e40000000c00 */
.L_x_832:
[----:B------:R-:W-:Y:S05]  /*db40*/  BSYNC.RECONVERGENT B3 ;  /* 0x0000000000037941 */ /* 0x000fea0003800200 */
.L_x_827:
[----:B-1--4-:R-:W-:Y:S01]  /*db50*/  IADD3 R3, PT, PT, -R169, R64, RZ ;  /* 0x00000040a9037210 */ /* 0x012fe20007ffe1ff */
[----:B------:R-:W-:Y:S03]  /*db60*/  BSSY.RECONVERGENT B0, `(.L_x_878) ;  /* 0x0000019000007945 */ /* 0x000fe60003800200 */
[----:B------:R-:W-:-:S13]  /*db70*/  ISETP.GE.AND P3, PT, R104, R3, PT ;  /* 0x000000036800720c */ /* 0x000fda0003f66270 */
[----:B------:R-:W-:Y:S05]  /*db80*/  @P3 BRA `(.L_x_879) ;  /* 0x0000000000583947 */ /* 0x000fea0003800000 */
[-C--:B-----5:R-:W-:Y:S02]  /*db90*/  ISETP.GE.AND P1, PT, R118, R171.reuse, PT ;  /* 0x000000ab7600720c */ /* 0x0a0fe40003f26270 */
[----:B------:R-:W-:-:S11]  /*dba0*/  ISETP.GE.AND P0, PT, R117, R171, PT ;  /* 0x000000ab7500720c */ /* 0x000fd60003f06270 */
[----:B---3--:R-:W-:Y:S02]  /*dbb0*/  @!P1 IMAD.MOV.U32 R4, RZ, RZ, R162 ;  /* 0x000000ffff049224 */ /* 0x008fe400078e00a2 */
        /* <DEDUP_REMOVED lines=18> */
.L_x_880:
[----:B------:R3:W-:Y:S02]  /*dce0*/  STS.128 [R173+0x7000], RZ ;  /* 0x007000ffad007388 */ /* 0x0007e40000000c00 */
.L_x_879:
[----:B------:R-:W-:Y:S05]  /*dcf0*/  BSYNC.RECONVERGENT B0 ;  /* 0x0000000000007941 */ /* 0x000fea0003800200 */
.L_x_878:
[----:B------:R-:W-:Y:S01]  /*dd00*/  ISETP.GE.AND P0, PT, R30, R3, PT ;  /* 0x000000031e00720c */ /* 0x000fe20003f06270 */
[----:B------:R-:W-:-:S12]  /*dd10*/  BSSY.RECONVERGENT B0, `(.L_x_881) ;  /* 0x0000018000007945 */ /* 0x000fd80003800200 */
[----:B------:R-:W-:Y:S05]  /*dd20*/  @P0 BRA `(.L_x_882) ;  /* 0x0000000000580947 */ /* 0x000fea0003800000 */
[-C--:B-----5:R-:W-:Y:S02]  /*dd30*/  ISETP.GE.AND P1, PT, R118, R171.reuse, PT ;  /* 0x000000ab7600720c */ /* 0x0a0fe40003f26270 */
[----:B------:R-:W-:Y:S02]  /*dd40*/  ISETP.GE.AND P0, PT, R117, R171, PT ;  /* 0x000000ab7500720c */ /* 0x000fe40003f06270 */
[----:B-1-3--:R-:W-:-:S04]  /*dd50*/  LEA R4, P2, R65, R162, 0x1 ;  /* 0x000000a241047211 */ /* 0x00afc800078408ff */
        /* <DEDUP_REMOVED lines=18> */
.L_x_883:
[----:B------:R3:W-:Y:S02]  /*de80*/  STS.128 [R173+0x7800], RZ ;  /* 0x007800ffad007388 */ /* 0x0007e40000000c00 */
.L_x_882:
[----:B------:R-:W-:Y:S05]  /*de90*/  BSYNC.RECONVERGENT B0 ;  /* 0x0000000000007941 */ /* 0x000fea0003800200 */
.L_x_881:
[----:B------:R-:W-:Y:S01]  /*dea0*/  IADD3 R0, PT, PT, R104, 0x40, RZ ;  /* 0x0000004068007810 */ /* 0x000fe20007ffe0ff */
[----:B------:R-:W-:Y:S03]  /*deb0*/  BSSY.RECONVERGENT B0, `(.L_x_884) ;  /* 0x0000019000007945 */ /* 0x000fe60003800200 */
[----:B------:R-:W-:-:S13]  /*dec0*/  ISETP.GE.AND P0, PT, R0, R3, PT ;  /* 0x000000030000720c */ /* 0x000fda0003f06270 */
        /* <DEDUP_REMOVED lines=22> */
.L_x_886:
[----:B------:R3:W-:Y:S02]  /*e030*/  STS.128 [R173+0x8000], RZ ;  /* 0x008000ffad007388 */ /* 0x0007e40000000c00 */
.L_x_885:
[----:B------:R-:W-:Y:S05]  /*e040*/  BSYNC.RECONVERGENT B0 ;  /* 0x0000000000007941 */ /* 0x000fea0003800200 */
.L_x_884:
[----:B------:R-:W-:Y:S01]  /*e050*/  IADD3 R104, PT, PT, R104, 0x60, RZ ;  /* 0x0000006068687810 */ /* 0x000fe20007ffe0ff */
[----:B------:R-:W-:Y:S03]  /*e060*/  BSSY.RECONVERGENT B0, `(.L_x_887) ;  /* 0x000001a000007945 */ /* 0x000fe60003800200 */
[----:B------:R-:W-:-:S13]  /*e070*/  ISETP.GE.AND P0, PT, R104, R3, PT ;  /* 0x000000036800720c */ /* 0x000fda0003f06270 */
[----:B------:R-:W-:Y:S05]  /*e080*/  @P0 BRA `(.L_x_888) ;  /* 0x00000000005c0947 */ /* 0x000fea0003800000 */
[-C--:B-----5:R-:W-:Y:S01]  /*e090*/  ISETP.GE.AND P1, PT, R118, R171.reuse, PT ;  /* 0x000000ab7600720c */ /* 0x0a0fe20003f26270 */
[----:B------:R-:W-:Y:S01]  /*e0a0*/  IMAD R2, R159, 0xc0, RZ ;  /* 0x000000c09f027824 */ /* 0x000fe200078e02ff */
[----:B------:R-:W-:Y:S01]  /*e0b0*/  ISETP.GE.AND P0, PT, R117, R171, PT ;  /* 0x000000ab7500720c */ /* 0x000fe20003f06270 */
[----:B-1-3--:R-:W-:-:S05]  /*e0c0*/  IMAD.WIDE.U32 R4, R158, 0xc0, R162 ;  /* 0x000000c09e047825 */ /* 0x00afca00078e00a2 */
        /* <DEDUP_REMOVED lines=18> */
.L_x_889:
[----:B------:R3:W-:Y:S02]  /*e1f0*/  STS.128 [R173+0x8800], RZ ;  /* 0x008800ffad007388 */ /* 0x0007e40000000c00 */
.L_x_888:
[----:B------:R-:W-:Y:S05]  /*e200*/  BSYNC.RECONVERGENT B0 ;  /* 0x0000000000007941 */ /* 0x000fea0003800200 */
.L_x_887:
[----:B------:R-:W0:Y:S01]  /*e210*/  LDGDEPBAR ;  /* 0x00000000000079af */ /* 0x000e220000000000 */
[----:B------:R-:W-:Y:S01]  /*e220*/  BSSY.RECONVERGENT B0, `(.L_x_890) ;  /* 0x000001e000007945 */ /* 0x000fe20003800200 */
[----:B------:R-:W-:-:S04]  /*e230*/  DEPBAR.LE SB0, 0x0 ;  /* 0x000080000000791a */ /* 0x000fc80000000000 */
[----:B------:R-:W-:Y:S06]  /*e240*/  BAR.SYNC.DEFER_BLOCKING 0x0 ;  /* 0x0000000000007b1d */ /* 0x000fec0000010000 */
[----:B------:R-:W-:Y:S05]  /*e250*/  @P3 BRA `(.L_x_891) ;  /* 0x00000000005c3947 */ /* 0x000fea0003800000 */
[-C--:B-----5:R-:W-:Y:S02]  /*e260*/  ISETP.GE.AND P1, PT, R118, R171.reuse, PT ;  /* 0x000000ab7600720c */ /* 0x0a0fe40003f26270 */
[----:B------:R-:W-:-:S11]  /*e270*/  ISETP.GE.AND P0, PT, R117, R171, PT ;  /* 0x000000ab7500720c */ /* 0x000fd60003f06270 */
[----:B-1-3--:R-:W-:Y:S02]  /*e280*/  @!P1 IMAD.MOV.U32 R4, RZ, RZ, R164 ;  /* 0x000000ffff049224 */ /* 0x00afe400078e00a4 */
        /* <DEDUP_REMOVED lines=18> */
.L_x_892:
[----:B------:R3:W-:Y:S01]  /*e3b0*/  STS.128 [R173+0xd000], RZ ;  /* 0x00d000ffad007388 */ /* 0x0007e20000000c00 */
[----:B------:R-:W-:Y:S05]  /*e3c0*/  BRA `(.L_x_893) ;  /* 0x00000000000c7947 */ /* 0x000fea0003800000 */
.L_x_891:
[----:B------:R1:W-:Y:S04]  /*e3d0*/  STS.128 [R173+0x9000], RZ ;  /* 0x009000ffad007388 */ /* 0x0003e80000000c00 */
[----:B------:R1:W-:Y:S04]  /*e3e0*/  STS.128 [R173+0xb000], RZ ;  /* 0x00b000ffad007388 */ /* 0x0003e80000000c00 */
[----:B------:R1:W-:Y:S02]  /*e3f0*/  STS.128 [R173+0xd000], RZ ;  /* 0x00d000ffad007388 */ /* 0x0003e40000000c00 */
.L_x_893:
[----:B------:R-:W-:Y:S05]  /*e400*/  BSYNC.RECONVERGENT B0 ;  /* 0x0000000000007941 */ /* 0x000fea0003800200 */
.L_x_890:
[----:B------:R-:W-:Y:S01]  /*e410*/  ISETP.GE.AND P0, PT, R30, R3, PT ;  /* 0x000000031e00720c */ /* 0x000fe20003f06270 */
[----:B------:R-:W-:-:S12]  /*e420*/  BSSY.RECONVERGENT B0, `(.L_x_894) ;  /* 0x000001b000007945 */ /* 0x000fd80003800200 */
[----:B------:R1:W-:Y:S04]  /*e430*/  @P0 STS.128 [R173+0x9800], RZ ;  /* 0x009800ffad000388 */ /* 0x0003e80000000c00 */
[----:B------:R1:W-:Y:S04]  /*e440*/  @P0 STS.128 [R173+0xb800], RZ ;  /* 0x00b800ffad000388 */ /* 0x0003e80000000c00 */
[----:B------:R1:W-:Y:S01]  /*e450*/  @P0 STS.128 [R173+0xd800], RZ ;  /* 0x00d800ffad000388 */ /* 0x0003e20000000c00 */
        /* <DEDUP_REMOVED lines=22> */
.L_x_896:
[----:B------:R3:W-:Y:S02]  /*e5c0*/  STS.128 [R173+0xd800], RZ ;  /* 0x00d800ffad007388 */ /* 0x0007e40000000c00 */
.L_x_895:
[----:B------:R-:W-:Y:S05]  /*e5d0*/  BSYNC.RECONVERGENT B0 ;  /* 0x0000000000007941 */ /* 0x000fea0003800200 */
.L_x_894:
        /* <DEDUP_REMOVED lines=27> */
.L_x_899:
[----:B------:R3:W-:Y:S02]  /*e790*/  STS.128 [R173+0xe000], RZ ;  /* 0x00e000ffad007388 */ /* 0x0007e40000000c00 */
.L_x_898:
[----:B------:R-:W-:Y:S05]  /*e7a0*/  BSYNC.RECONVERGENT B0 ;  /* 0x0000000000007941 */ /* 0x000fea0003800200 */
.L_x_897:
        /* <DEDUP_REMOVED lines=31> */
.L_x_902:
[----:B------:R3:W-:Y:S02]  /*e9a0*/  STS.128 [R173+0xe800], RZ ;  /* 0x00e800ffad007388 */ /* 0x0007e40000000c00 */
.L_x_901:
[----:B------:R-:W-:Y:S05]  /*e9b0*/  BSYNC.RECONVERGENT B0 ;  /* 0x0000000000007941 */ /* 0x000fea0003800200 */
.L_x_900:
[----:B------:R-:W2:Y:S01]  /*e9c0*/  S2UR UR6, SR_CgaCtaId ;  /* 0x00000000000679c3 */ /* 0x000ea20000008800 */
[----:B------:R-:W-:Y:S01]  /*e9d0*/  UMOV UR7, 0x400 ;  /* 0x0000040000077882 */ /* 0x000fe20000000000 */
[----:B------:R-:W-:Y:S01]  /*e9e0*/  IMAD R67, R62, 0x2, R169 ;  /* 0x000000023e437824 */ /* 0x000fe200078e02a9 */
[----:B------:R-:W0:Y:S01]  /*e9f0*/  LDGDEPBAR ;  /* 0x00000000000079af */ /* 0x000e220000000000 */
[----:B------:R-:W-:Y:S02]  /*ea00*/  BSSY.RECONVERGENT B1, `(.L_x_903) ;  /* 0x00001b5000017945 */ /* 0x000fe40003800200 */
[C---:B------:R-:W-:Y:S01]  /*ea10*/  VIADD R51, R67.reuse, 0x9 ;  /* 0x0000000943337836 */ /* 0x040fe20000000000 */
[CC--:B------:R-:W-:Y:S01]  /*ea20*/  ISETP.GE.AND P3, PT, R67.reuse, R64.reuse, PT ;  /* 0x000000404300720c */ /* 0x0c0fe20003f66270 */
[C---:B------:R-:W-:Y:S02]  /*ea30*/  VIADD R61, R67.reuse, 0x11 ;  /* 0x00000011433d7836 */ /* 0x040fe40000000000 */
[----:B------:R-:W-:Y:S01]  /*ea40*/  VIADD R63, R67, 0x10 ;  /* 0x00000010433f7836 */ /* 0x000fe20000000000 */
[-C--:B------:R-:W-:Y:S01]  /*ea50*/  ISETP.GE.AND P0, PT, R51, R64.reuse, PT ;  /* 0x000000403300720c */ /* 0x080fe20003f06270 */
[----:B------:R-:W-:Y:S01]  /*ea60*/  VIADD R51, R67, 0x18 ;  /* 0x0000001843337836 */ /* 0x000fe20000000000 */
[-C--:B------:R-:W-:Y:S01]  /*ea70*/  ISETP.GE.AND P5, PT, R61, R64.reuse, PT ;  /* 0x000000403d00720c */ /* 0x080fe20003fa6270 */
[----:B------:R-:W-:Y:S01]  /*ea80*/  VIADD R61, R67, 0x19 ;  /* 0x00000019433d7836 */ /* 0x000fe20000000000 */
[-C--:B------:R-:W-:Y:S01]  /*ea90*/  ISETP.GE.AND P6, PT, R63, R64.reuse, PT ;  /* 0x000000403f00720c */ /* 0x080fe20003fc6270 */
[----:B------:R-:W-:Y:S01]  /*eaa0*/  VIADD R63, R67, 0x21 ;  /* 0x00000021433f7836 */ /* 0x000fe20000000000 */
[----:B------:R-:W-:Y:S01]  /*eab0*/  ISETP.GE.AND P4, PT, R51, R64, PT ;  /* 0x000000403300720c */ /* 0x000fe20003f86270 */
[----:B--2---:R-:W-:-:S06]  /*eac0*/  ULEA UR6, UR6, UR7, 0x18 ;  /* 0x0000000706067291 */ /* 0x004fcc000f8ec0ff */
[----:B------:R-:W-:Y:S02]  /*ead0*/  LEA R157, R48, UR6, 0x1 ;  /* 0x00000006309d7c11 */ /* 0x000fe4000f8e08ff */
[----:B------:R-:W-:-:S03]  /*eae0*/  LEA R156, R47, UR6, 0x1 ;  /* 0x000000062f9c7c11 */ /* 0x000fc6000f8e08ff */
[----:B------:R-:W-:Y:S01]  /*eaf0*/  LDSM.16.M88.4 R12, [R157] ;  /* 0x000000009d0c783b */ /* 0x000fe20000000200 */
[C---:B------:R-:W-:Y:S02]  /*eb00*/  IMAD R155, R3.reuse, 0x2, R157 ;  /* 0x00000002039b7824 */ /* 0x040fe400078e029d */
[----:B------:R-:W-:Y:S01]  /*eb10*/  IMAD R153, R3, 0x2, R156 ;  /* 0x0000000203997824 */ /* 0x000fe200078e029c */
[----:B------:R-:W2:Y:S04]  /*eb20*/  LDSM.16.M88.4 R80, [R156+0x3000] ;  /* 0x003000009c50783b */ /* 0x000ea80000000200 */
[----:B------:R-:W4:Y:S04]  /*eb30*/  LDSM.16.M88.4 R72, [R156+0x3400] ;  /* 0x003400009c48783b */ /* 0x000f280000000200 */
[----:B------:R-:W4:Y:S04]  /*eb40*/  LDSM.16.M88.4 R56, [R156+0x3800] ;  /* 0x003800009c38783b */ /* 0x000f280000000200 */
[----:B------:R-:W4:Y:S04]  /*eb50*/  LDSM.16.M88.4 R44, [R156+0x3c00] ;  /* 0x003c00009c2c783b */ /* 0x000f280000000200 */
[----:B-----5:R-:W4:Y:S04]  /*eb60*/  LDSM.16.M88.4 R36, [R156+0x4000] ;  /* 0x004000009c24783b */ /* 0x020f280000000200 */
[----:B------:R-:W4:Y:S04]  /*eb70*/  LDSM.16.M88.4 R28, [R156+0x4400] ;  /* 0x004400009c1c783b */ /* 0x000f280000000200 */
[----:B------:R-:W4:Y:S04]  /*eb80*/  LDSM.16.M88.4 R20, [R156+0x4800] ;  /* 0x004800009c14783b */ /* 0x000f280000000200 */
[----:B------:R-:W4:Y:S04]  /*eb90*/  LDSM.16.M88.4 R88, [R156+0x4c00] ;  /* 0x004c00009c58783b */ /* 0x000f280000000200 */
[----:B------:R-:W-:Y:S04]  /*eba0*/  LDSM.16.M88.4 R104, [R155] ;  /* 0x000000009b68783b */ /* 0x000fe80000000200 */
[----:B------:R-:W4:Y:S01]  /*ebb0*/  LDSM.16.M88.4 R8, [R153+0x3000] ;  /* 0x003000009908783b */ /* 0x000f220000000200 */
[C---:B--2---:R-:W-:Y:S03]  /*ebc0*/  HMMA.16816.F32.BF16 R84, R12.reuse, R80, RZ ;  /* 0x000000500c54723c */ /* 0x044fe600000418ff */
[----:B-1-3--:R-:W1:Y:S04]  /*ebd0*/  LDSM.16.M88.4 R4, [R153+0x3400] ;  /* 0x003400009904783b */ /* 0x00ae680000000200 */
[----:B------:R-:W2:Y:S01]  /*ebe0*/  LDSM.16.M88.4 R128, [R153+0x3800] ;  /* 0x003800009980783b */ /* 0x000ea20000000200 */
[C---:B------:R-:W-:Y:S03]  /*ebf0*/  HMMA.16816.F32.BF16 R80, R12.reuse, R82, RZ ;  /* 0x000000520c50723c */ /* 0x040fe600000418ff */
[----:B------:R-:W3:Y:S04]  /*ec00*/  LDSM.16.M88.4 R96, [R153+0x3c00] ;  /* 0x003c00009960783b */ /* 0x000ee80000000200 */
[----:B------:R-:W-:Y:S01]  /*ec10*/  LDSM.16.M88.4 R124, [R153+0x4000] ;  /* 0x00400000997c783b */ /* 0x000fe20000000200 */
[C---:B----4-:R-:W-:Y:S03]  /*ec20*/  HMMA.16816.F32.BF16 R76, R12.reuse, R72, RZ ;  /* 0x000000480c4c723c */ /* 0x050fe600000418ff */
[----:B------:R-:W-:Y:S04]  /*ec30*/  LDSM.16.M88.4 R92, [R153+0x4400] ;  /* 0x00440000995c783b */ /* 0x000fe80000000200 */
[----:B------:R-:W-:Y:S01]  /*ec40*/  LDSM.16.M88.4 R108, [R153+0x4c00] ;  /* 0x004c0000996c783b */ /* 0x000fe20000000200 */
[C---:B------:R-:W-:Y:S03]  /*ec50*/  HMMA.16816.F32.BF16 R68, R12.reuse, R56, RZ ;  /* 0x000000380c44723c */ /* 0x040fe600000418ff */
        /* <DEDUP_REMOVED lines=14> */
[----:B------:R-:W-:Y:S07]  /*ed40*/  LDSM.16.M88.4 R88, [R156+0x5400] ;  /* 0x005400009c58783b */ /* 0x000fee0000000200 */
[C---:B------:R-:W-:Y:S08]  /*ed50*/  HMMA.16816.F32.BF16 R84, R104.reuse, R8, R84 ;  /* 0x000000086854723c */ /* 0x040ff00000041854 */
[C---:B------:R-:W-:Y:S01]  /*ed60*/  HMMA.16816.F32.BF16 R80, R104.reuse, R10, R80 ;  /* 0x0000000a6850723c */ /* 0x040fe20000041850 */
[----:B------:R-:W4:Y:S07]  /*ed70*/  LDSM.16.M88.4 R8, [R157+0x1000] ;  /* 0x001000009d08783b */ /* 0x000f2e0000000200 */
[C---:B-1----:R-:W-:Y:S08]  /*ed80*/  HMMA.16816.F32.BF16 R76, R104.reuse, R4, R76 ;  /* 0x00000004684c723c */ /* 0x042ff0000004184c */
[C---:B------:R-:W-:Y:S01]  /*ed90*/  HMMA.16816.F32.BF16 R72, R104.reuse, R6, R72 ;  /* 0x000000066848723c */ /* 0x040fe20000041848 */
[----:B------:R-:W1:Y:S07]  /*eda0*/  LDSM.16.M88.4 R4, [R156+0x5800] ;  /* 0x005800009c04783b */ /* 0x000e6e0000000200 */
[C---:B--2---:R-:W-:Y:S08]  /*edb0*/  HMMA.16816.F32.BF16 R68, R104.reuse, R128, R68 ;  /* 0x000000806844723c */ /* 0x044ff00000041844 */
[C---:B------:R-:W-:Y:S01]  /*edc0*/  HMMA.16816.F32.BF16 R56, R104.reuse, R130, R56 ;  /* 0x000000826838723c */ /* 0x040fe20000041838 */
[----:B------:R-:W-:Y:S07]  /*edd0*/  LDSM.16.M88.4 R128, [R156+0x6400] ;  /* 0x006400009c80783b */ /* 0x000fee0000000200 */
[----:B---3--:R-:W-:Y:S08]  /*ede0*/  HMMA.16816.F32.BF16 R52, R104, R96, R52 ;  /* 0x000000606834723c */ /* 0x008ff00000041834 */
[C---:B----4-:R-:W-:Y:S08]  /*edf0*/  HMMA.16816.F32.BF16 R76, R8.reuse, R88, R76 ;  /* 0x00000058084c723c */ /* 0x050ff0000004184c */
[----:B------:R-:W-:Y:S01]  /*ee00*/  HMMA.16816.F32.BF16 R72, R8, R90, R72 ;  /* 0x0000005a0848723c */ /* 0x000fe20000041848 */
[----:B------:R-:W2:Y:S07]  /*ee10*/  LDSM.16.M88.4 R88, [R156+0x6c00] ;  /* 0x006c00009c58783b */ /* 0x000eae0000000200 */
[C---:B------:R-:W-:Y:S01]  /*ee20*/  HMMA.16816.F32.BF16 R44, R104.reuse, R98, R44 ;  /* 0x00000062682c723c */ /* 0x040fe2000004182c */
[----:B------:R-:W3:Y:S07]  /*ee30*/  LDSM.16.M88.4 R96, [R156+0x5c00] ;  /* 0x005c00009c60783b */ /* 0x000eee0000000200 */
[C---:B------:R-:W-:Y:S08]  /*ee40*/  HMMA.16816.F32.BF16 R40, R104.reuse, R124, R40 ;  /* 0x0000007c6828723c */ /* 0x040ff00000041828 */
[C---:B------:R-:W-:Y:S01]  /*ee50*/  HMMA.16816.F32.BF16 R36, R104.reuse, R126, R36 ;  /* 0x0000007e6824723c */ /* 0x040fe20000041824 */
[----:B------:R-:W-:Y:S07]  /*ee60*/  LDSM.16.M88.4 R124, [R156+0x6800] ;  /* 0x006800009c7c783b */ /* 0x000fee0000000200 */
[C---:B------:R-:W-:Y:S08]  /*ee70*/  HMMA.16816.F32.BF16 R32, R104.reuse, R92, R32 ;  /* 0x0000005c6820723c */ /* 0x040ff00000041820 */
[C---:B------:R-:W-:Y:S01]  /*ee80*/  HMMA.16816.F32.BF16 R28, R104.reuse, R94, R28 ;  /* 0x0000005e681c723c */ /* 0x040fe2000004181c */
[----:B------:R-:W4:Y:S07]  /*ee90*/  LDSM.16.M88.4 R92, [R156+0x6000] ;  /* 0x006000009c5c783b */ /* 0x000f2e0000000200 */
[C---:B------:R-:W-:Y:S08]  /*eea0*/  HMMA.16816.F32.BF16 R16, R104.reuse, R108, R16 ;  /* 0x0000006c6810723c */ /* 0x040ff00000041810 */
[C---:B------:R-:W-:Y:S01]  /*eeb0*/  HMMA.16816.F32.BF16 R12, R104.reuse, R110, R12 ;  /* 0x0000006e680c723c */ /* 0x040fe2000004180c */
[----:B------:R-:W-:Y:S07]  /*eec0*/  LDSM.16.M88.4 R108, [R153+0x5400] ;  /* 0x00540000996c783b */ /* 0x000fee0000000200 */
[C---:B------:R-:W-:Y:S08]  /*eed0*/  HMMA.16816.F32.BF16 R24, R104.reuse, R112, R24 ;  /* 0x000000706818723c */ /* 0x040ff00000041818 */
[----:B------:R-:W-:Y:S01]  /*eee0*/  HMMA.16816.F32.BF16 R20, R104, R114, R20 ;  /* 0x000000726814723c */ /* 0x000fe20000041814 */
[----:B------:R-:W-:Y:S04]  /*eef0*/  LDSM.16.M88.4 R112, [R153+0x5000] ;  /* 0x005000009970783b */ /* 0x000fe80000000200 */
[----:B------:R-:W-:Y:S03]  /*ef00*/  LDSM.16.M88.4 R104, [R153+0x5800] ;  /* 0x005800009968783b */ /* 0x000fe60000000200 */
[C---:B-1----:R-:W-:Y:S08]  /*ef10*/  HMMA.16816.F32.BF16 R68, R8.reuse, R4, R68 ;  /* 0x000000040844723c */ /* 0x042ff00000041844 */
[C---:B------:R-:W-:Y:S01]  /*ef20*/  HMMA.16816.F32.BF16 R56, R8.reuse, R6, R56 ;  /* 0x000000060838723c */ /* 0x040fe20000041838 */
[----:B------:R-:W1:Y:S07]  /*ef30*/  LDSM.16.M88.4 R4, [R155+0x1000] ;  /* 0x001000009b04783b */ /* 0x000e6e0000000200 */
[C---:B--2---:R-:W-:Y:S08]  /*ef40*/  HMMA.16816.F32.BF16 R16, R8.reuse, R88, R16 ;  /* 0x000000580810723c */ /* 0x044ff00000041810 */
[C---:B------:R-:W-:Y:S01]  /*ef50*/  HMMA.16816.F32.BF16 R12, R8.reuse, R90, R12 ;  /* 0x0000005a080c723c */ /* 0x040fe2000004180c */
[----:B------:R-:W2:Y:S07]  /*ef60*/  LDSM.16.M88.4 R88, [R153+0x6800] ;  /* 0x006800009958783b */ /* 0x000eae0000000200 */
[C---:B------:R-:W-:Y:S08]  /*ef70*/  HMMA.16816.F32.BF16 R84, R8.reuse, R100, R84 ;  /* 0x000000640854723c */ /* 0x040ff00000041854 */
[C---:B------:R-:W-:Y:S01]  /*ef80*/  HMMA.16816.F32.BF16 R80, R8.reuse, R102, R80 ;  /* 0x000000660850723c */ /* 0x040fe20000041850 */
[----:B------:R-:W2:Y:S07]  /*ef90*/  LDSM.16.M88.4 R100, [R153+0x5c00] ;  /* 0x005c00009964783b */ /* 0x000eae0000000200 */
[C---:B---3--:R-:W-:Y:S08]  /*efa0*/  HMMA.16816.F32.BF16 R52, R8.reuse, R96, R52 ;  /* 0x000000600834723c */ /* 0x048ff00000041834 */
[C---:B------:R-:W-:Y:S01]  /*efb0*/  HMMA.16816.F32.BF16 R44, R8.reuse, R98, R44 ;  /* 0x00000062082c723c */ /* 0x040fe2000004182c */
[----:B------:R-:W3:Y:S07]  /*efc0*/  LDSM.16.M88.4 R96, [R153+0x6000] ;  /* 0x006000009960783b */ /* 0x000eee0000000200 */
[C---:B----4-:R-:W-:Y:S08]  /*efd0*/  HMMA.16816.F32.BF16 R40, R8.reuse, R92, R40 ;  /* 0x0000005c0828723c */ /* 0x050ff00000041828 */
[C---:B------:R-:W-:Y:S01]  /*efe0*/  HMMA.16816.F32.BF16 R36, R8.reuse, R94, R36 ;  /* 0x0000005e0824723c */ /* 0x040fe20000041824 */
[----:B------:R-:W4:Y:S07]  /*eff0*/  LDSM.16.M88.4 R92, [R153+0x6400] ;  /* 0x00640000995c783b */ /* 0x000f2e0000000200 */
[C---:B------:R-:W-:Y:S08]  /*f000*/  HMMA.16816.F32.BF16 R32, R8.reuse, R128, R32 ;  /* 0x000000800820723c */ /* 0x040ff00000041820 */
[C---:B------:R-:W-:Y:S01]  /*f010*/  HMMA.16816.F32.BF16 R28, R8.reuse, R130, R28 ;  /* 0x00000082081c723c */ /* 0x040fe2000004181c */
[----:B------:R-:W-:Y:S07]  /*f020*/  LDSM.16.M88.4 R128, [R157+0x2000] ;  /* 0x002000009d80783b */ /* 0x000fee0000000200 */
[C---:B------:R-:W-:Y:S08]  /*f030*/  HMMA.16816.F32.BF16 R24, R8.reuse, R124, R24 ;  /* 0x0000007c0818723c */ /* 0x040ff00000041818 */
[----:B------:R-:W-:Y:S01]  /*f040*/  HMMA.16816.F32.BF16 R20, R8, R126, R20 ;  /* 0x0000007e0814723c */ /* 0x000fe20000041814 */
[----:B------:R-:W4:Y:S04]  /*f050*/  LDSM.16.M88.4 R8, [R153+0x6c00] ;  /* 0x006c00009908783b */ /* 0x000f280000000200 */
[----:B------:R-:W4:Y:S03]  /*f060*/  LDSM.16.M88.4 R124, [R156+0x7000] ;  /* 0x007000009c7c783b */ /* 0x000f260000000200 */
        /* <DEDUP_REMOVED lines=8> */
[----:B------:R-:W-:Y:S07]  /*f0f0*/  LDSM.16.M88.4 R108, [R156+0x7800] ;  /* 0x007800009c6c783b */ /* 0x000fee0000000200 */
[C---:B------:R-:W-:Y:S08]  /*f100*/  HMMA.16816.F32.BF16 R68, R4.reuse, R104, R68 ;  /* 0x000000680444723c */ /* 0x040ff00000041844 */
[C---:B------:R-:W-:Y:S01]  /*f110*/  HMMA.16816.F32.BF16 R56, R4.reuse, R106, R56 ;  /* 0x0000006a0438723c */ /* 0x040fe20000041838 */
[----:B------:R-:W-:Y:S07]  /*f120*/  LDSM.16.M88.4 R104, [R156+0x7c00] ;  /* 0x007c00009c68783b */ /* 0x000fee0000000200 */
[C---:B------:R-:W-:Y:S08]  /*f130*/  HMMA.16816.F32.BF16 R52, R4.reuse, R100, R52 ;  /* 0x000000640434723c */ /* 0x040ff00000041834 */
[C---:B------:R-:W-:Y:S01]  /*f140*/  HMMA.16816.F32.BF16 R44, R4.reuse, R102, R44 ;  /* 0x00000066042c723c */ /* 0x040fe2000004182c */
[----:B------:R-:W-:Y:S07]  /*f150*/  LDSM.16.M88.4 R100, [R156+0x8000] ;  /* 0x008000009c64783b */ /* 0x000fee0000000200 */
[C---:B---3--:R-:W-:Y:S08]  /*f160*/  HMMA.16816.F32.BF16 R40, R4.reuse, R96, R40 ;  /* 0x000000600428723c */ /* 0x048ff00000041828 */
[C---:B------:R-:W-:Y:S01]  /*f170*/  HMMA.16816.F32.BF16 R36, R4.reuse, R98, R36 ;  /* 0x000000620424723c */ /* 0x040fe20000041824 */
[----:B------:R-:W-:Y:S07]  /*f180*/  LDSM.16.M88.4 R96, [R156+0x8400] ;  /* 0x008400009c60783b */ /* 0x000fee0000000200 */
[C---:B----4-:R-:W-:Y:S08]  /*f190*/  HMMA.16816.F32.BF16 R32, R4.reuse, R92, R32 ;  /* 0x0000005c0420723c */ /* 0x050ff00000041820 */
[C---:B------:R-:W-:Y:S01]  /*f1a0*/  HMMA.16816.F32.BF16 R28, R4.reuse, R94, R28 ;  /* 0x0000005e041c723c */ /* 0x040fe2000004181c */
[----:B------:R-:W-:Y:S07]  /*f1b0*/  LDSM.16.M88.4 R92, [R156+0x8800] ;  /* 0x008800009c5c783b */ /* 0x000fee0000000200 */
[C---:B------:R-:W-:Y:S08]  /*f1c0*/  HMMA.16816.F32.BF16 R16, R4.reuse, R8, R16 ;  /* 0x000000080410723c */ /* 0x040ff00000041810 */
[----:B------:R-:W-:Y:S01]  /*f1d0*/  HMMA.16816.F32.BF16 R12, R4, R10, R12 ;  /* 0x0000000a040c723c */ /* 0x000fe2000004180c */
[----:B------:R-:W-:Y:S04]  /*f1e0*/  LDSM.16.M88.4 R8, [R155+0x2000] ;  /* 0x002000009b08783b */ /* 0x000fe80000000200 */
[----:B------:R-:W3:Y:S03]  /*f1f0*/  LDSM.16.M88.4 R4, [R153+0x7000] ;  /* 0x007000009904783b */ /* 0x000ee60000000200 */
[C---:B------:R-:W-:Y:S08]  /*f200*/  HMMA.16816.F32.BF16 R84, R128.reuse, R124, R84 ;  /* 0x0000007c8054723c */ /* 0x040ff00000041854 */
[C---:B------:R-:W-:Y:S08]  /*f210*/  HMMA.16816.F32.BF16 R80, R128.reuse, R126, R80 ;  /* 0x0000007e8050723c */ /* 0x040ff00000041850 */
[C---:B-1----:R-:W-:Y:S08]  /*f220*/  HMMA.16816.F32.BF16 R76, R128.reuse, R112, R76 ;  /* 0x00000070804c723c */ /* 0x042ff0000004184c */
[C---:B------:R-:W-:Y:S01]  /*f230*/  HMMA.16816.F32.BF16 R72, R128.reuse, R114, R72 ;  /* 0x000000728048723c */ /* 0x040fe20000041848 */
[----:B------:R-:W1:Y:S07]  /*f240*/  LDSM.16.M88.4 R112, [R153+0x7400] ;  /* 0x007400009970783b */ /* 0x000e6e0000000200 */
[C---:B--2---:R-:W-:Y:S08]  /*f250*/  HMMA.16816.F32.BF16 R16, R128.reuse, R88, R16 ;  /* 0x000000588010723c */ /* 0x044ff00000041810 */
[----:B------:R-:W-:Y:S01]  /*f260*/  HMMA.16816.F32.BF16 R12, R128, R90, R12 ;  /* 0x0000005a800c723c */ /* 0x000fe2000004180c */
[----:B------:R-:W2:Y:S07]  /*f270*/  LDSM.16.M88.4 R88, [R153+0x7800] ;  /* 0x007800009958783b */ /* 0x000eae0000000200 */
[----:B---3--:R-:W-:Y:S05]  /*f280*/  HMMA.16816.F32.BF16 R84, R8, R4, R84 ;  /* 0x000000040854723c */ /* 0x008fea0000041854 */
[----:B------:R-:W-:-:S05]  /*f290*/  VIADD R5, R67, 0x8 ;  /* 0x0000000843057836 */ /* 0x000fca0000000000 */
[----:B------:R-:W-:Y:S01]  /*f2a0*/  ISETP.GE.AND P1, PT, R5, R64, PT ;  /* 0x000000400500720c */ /* 0x000fe20003f26270 */
[----:B------:R-:W-:Y:S03]  /*f2b0*/  HMMA.16816.F32.BF16 R80, R8, R6, R80 ;  /* 0x000000060850723c */ /* 0x000fe60000041850 */
[----:B------:R-:W-:-:S05]  /*f2c0*/  VIADD R7, R67, 0x1 ;  /* 0x0000000143077836 */ /* 0x000fca0000000000 */
[----:B------:R-:W-:Y:S02]  /*f2d0*/  ISETP.GE.AND P2, PT, R7, R64, PT ;  /* 0x000000400700720c */ /* 0x000fe40003f46270 */
[----:B------:R-:W3:Y:S01]  /*f2e0*/  LDSM.16.M88.4 R4, [R153+0x7c00] ;  /* 0x007c00009904783b */ /* 0x000ee20000000200 */
[----:B------:R-:W-:Y:S05]  /*f2f0*/  HMMA.16816.F32.BF16 R68, R128, R108, R68 ;  /* 0x0000006c8044723c */ /* 0x000fea0000041844 */
[----:B------:R-:W-:Y:S02]  /*f300*/  FSEL R51, R86, -INF , !P3 ;  /* 0xff80000056337808 */ /* 0x000fe40005800000 */
[----:B------:R-:W-:-:S02]  /*f310*/  FSEL R66, R84, -INF , !P3 ;  /* 0xff80000054427808 */ /* 0x000fc40005800000 */
[----:B------:R-:W-:Y:S01]  /*f320*/  ISETP.GE.AND P3, PT, R61, R64, PT ;  /* 0x000000403d00720c */ /* 0x000fe20003f66270 */
[----:B------:R-:W-:Y:S01]  /*f330*/  VIADD R61, R67, 0x20 ;  /* 0x00000020433d7836 */ /* 0x000fe20000000000 */
[----:B------:R-:W-:Y:S03]  /*f340*/  HMMA.16816.F32.BF16 R52, R128, R104, R52 ;  /* 0x000000688034723c */ /* 0x000fe60000041834 */
[----:B------:R-:W-:Y:S02]  /*f350*/  FSEL R2, R82, -INF , !P1 ;  /* 0xff80000052027808 */ /* 0x000fe40004800000 */
[----:B------:R-:W-:Y:S02]  /*f360*/  FSEL R82, R80, -INF , !P1 ;  /* 0xff80000050527808 */ /* 0x000fe40004800000 */
[----:B------:R-:W-:Y:S01]  /*f370*/  FSEL R80, R81, -INF , !P0 ;  /* 0xff80000051507808 */ /* 0x000fe20004000000 */
[----:B-1----:R-:W-:Y:S05]  /*f380*/  HMMA.16816.F32.BF16 R72, R8, R114, R72 ;  /* 0x000000720848723c */ /* 0x002fea0000041848 */
[----:B------:R-:W-:-:S02]  /*f390*/  FSEL R83, R83, -INF , !P0 ;  /* 0xff80000053537808 */ /* 0x000fc40004000000 */
[----:B------:R-:W-:Y:S01]  /*f3a0*/  ISETP.GE.AND P1, PT, R63, R64, PT ;  /* 0x000000403f00720c */ /* 0x000fe20003f26270 */
[----:B------:R-:W-:Y:S01]  /*f3b0*/  VIADD R63, R67, 0x41 ;  /* 0x00000041433f7836 */ /* 0x000fe20000000000 */
[C---:B------:R-:W-:Y:S08]  /*f3c0*/  HMMA.16816.F32.BF16 R56, R128.reuse, R110, R56 ;  /* 0x0000006e8038723c */ /* 0x040ff00000041838 */
[C---:B------:R-:W-:Y:S08]  /*f3d0*/  HMMA.16816.F32.BF16 R44, R128.reuse, R106, R44 ;  /* 0x0000006a802c723c */ /* 0x040ff0000004182c */
[----:B------:R-:W-:Y:S03]  /*f3e0*/  HMMA.16816.F32.BF16 R24, R128, R92, R24 ;  /* 0x0000005c8018723c */ /* 0x000fe60000041818 */
[----:B------:R-:W-:-:S02]  /*f3f0*/  FSEL R93, R87, -INF , !P2 ;  /* 0xff800000575d7808 */ /* 0x000fc40005000000 */
[----:B------:R-:W-:Y:S02]  /*f400*/  FSEL R92, R85, -INF , !P2 ;  /* 0xff800000555c7808 */ /* 0x000fe40005000000 */
[----:B------:R-:W1:Y:S01]  /*f410*/  LDSM.16.M88.4 R84, [R153+0x8000] ;  /* 0x008000009954783b */ /* 0x000e620000000200 */
[-C--:B------:R-:W-:Y:S01]  /*f420*/  ISETP.GE.AND P2, PT, R61, R64.reuse, PT ;  /* 0x000000403d00720c */ /* 0x080fe20003f46270 */
[----:B------:R-:W-:Y:S01]  /*f430*/  VIADD R61, R67, 0x28 ;  /* 0x00000028433d7836 */ /* 0x000fe20000000000 */
[----:B------:R-:W-:Y:S05]  /*f440*/  HMMA.16816.F32.BF16 R76, R8, R112, R76 ;  /* 0x00000070084c723c */ /* 0x000fea000004184c */
[----:B------:R-:W-:Y:S01]  /*f450*/  ISETP.GE.AND P0, PT, R61, R64, PT ;  /* 0x000000403d00720c */ /* 0x000fe20003f06270 */
[----:B------:R-:W-:-:S02]  /*f460*/  VIADD R61, R67, 0x29 ;  /* 0x00000029433d7836 */ /* 0x000fc40000000000 */
[----:B--2---:R-:W-:Y:S03]  /*f470*/  HMMA.16816.F32.BF16 R68, R8, R88, R68 ;  /* 0x000000580844723c */ /* 0x004fe60000041844 */
[----:B------:R-:W-:-:S05]  /*f480*/  FSEL R89, R75, -INF , !P3 ;  /* 0xff8000004b597808 */ /* 0x000fca0005800000 */
[----:B---3--:R-:W-:Y:S03]  /*f490*/  HMMA.16816.F32.BF16 R52, R8, R4, R52 ;  /* 0x000000040834723c */ /* 0x008fe60000041834 */
[----:B------:R-:W-:Y:S01]  /*f4a0*/  VIADD R5, R67, 0x38 ;  /* 0x0000003843057836 */ /* 0x000fe20000000000 */
[----:B------:R-:W-:Y:S02]  /*f4b0*/  FSEL R88, R76, -INF , !P6 ;  /* 0xff8000004c587808 */ /* 0x000fe40007000000 */
[----:B------:R-:W-:Y:S02]  /*f4c0*/  FSEL R81, R79, -INF , !P5 ;  /* 0xff8000004f517808 */ /* 0x000fe40006800000 */
[----:B------:R-:W-:Y:S05]  /*f4d0*/  HMMA.16816.F32.BF16 R20, R128, R94, R20 ;  /* 0x0000005e8014723c */ /* 0x000fea0000041814 */
[----:B------:R-:W-:-:S02]  /*f4e0*/  FSEL R94, R73, -INF , !P3 ;  /* 0xff800000495e7808 */ /* 0x000fc40005800000 */
[----:B------:R-:W-:Y:S01]  /*f4f0*/  ISETP.GE.AND P3, PT, R5, R64, PT ;  /* 0x000000400500720c */ /* 0x000fe20003f66270 */
[----:B------:R-:W-:Y:S01]  /*f500*/  VIADD R5, R67, 0x39 ;  /* 0x0000003943057836 */ /* 0x000fe20000000000 */
[----:B------:R-:W-:Y:S02]  /*f510*/  FSEL R147, R70, -INF , !P2 ;  /* 0xff80000046937808 */ /* 0x000fe40005000000 */
[----:B------:R-:W-:Y:S01]  /*f520*/  FSEL R146, R68, -INF , !P2 ;  /* 0xff80000044927808 */ /* 0x000fe20005000000 */
[----:B------:R-:W-:Y:S05]  /*f530*/  HMMA.16816.F32.BF16 R56, R8, R90, R56 ;  /* 0x0000005a0838723c */ /* 0x000fea0000041838 */
[----:B------:R-:W-:-:S02]  /*f540*/  FSEL R91, R78, -INF , !P6 ;  /* 0xff8000004e5b7808 */ /* 0x000fc40007000000 */
[----:B------:R-:W-:Y:S02]  /*f550*/  FSEL R90, R77, -INF , !P5 ;  /* 0xff8000004d5a7808 */ /* 0x000fe40006800000 */
[----:B------:R-:W2:Y:S01]  /*f560*/  LDSM.16.M88.4 R76, [R153+0x8400] ;  /* 0x00840000994c783b */ /* 0x000ea20000000200 */
[-C--:B------:R-:W-:Y:S01]  /*f570*/  ISETP.GE.AND P2, PT, R5, R64.reuse, PT ;  /* 0x000000400500720c */ /* 0x080fe20003f46270 */
[----:B------:R-:W-:Y:S02]  /*f580*/  HMMA.16816.F32.BF16 R44, R8, R6, R44 ;  /* 0x00000006082c723c */ /* 0x000fe4000004182c */
[----:B------:R-:W3:Y:S01]  /*f590*/  LDSM.16.M88.4 R4, [R153+0x8800] ;  /* 0x008800009904783b */ /* 0x000ee20000000200 */
[-C--:B------:R-:W-:Y:S01]  /*f5a0*/  ISETP.GE.AND P6, PT, R61, R64.reuse, PT ;  /* 0x000000403d00720c */ /* 0x080fe20003fc6270 */
[----:B------:R-:W-:Y:S01]  /*f5b0*/  VIADD R61, R67, 0x30 ;  /* 0x00000030433d7836 */ /* 0x000fe20000000000 */
[----:B------:R-:W-:Y:S02]  /*f5c0*/  FSEL R95, R74, -INF , !P4 ;  /* 0xff8000004a5f7808 */ /* 0x000fe40006000000 */
[----:B------:R-:W-:Y:S01]  /*f5d0*/  FSEL R151, R71, -INF , !P1 ;  /* 0xff80000047977808 */ /* 0x000fe20004800000 */
[----:B------:R-:W-:Y:S05]  /*f5e0*/  HMMA.16816.F32.BF16 R40, R128, R100, R40 ;  /* 0x000000648028723c */ /* 0x000fea0000041828 */
[----:B------:R-:W-:Y:S01]  /*f5f0*/  ISETP.GE.AND P5, PT, R61, R64, PT ;  /* 0x000000403d00720c */ /* 0x000fe20003fa6270 */
[----:B------:R-:W-:Y:S01]  /*f600*/  VIADD R61, R67, 0x31 ;  /* 0x00000031433d7836 */ /* 0x000fe20000000000 */
[----:B------:R-:W-:-:S02]  /*f610*/  FSEL R148, R69, -INF , !P1 ;  /* 0xff80000045947808 */ /* 0x000fc40004800000 */
[----:B------:R-:W-:Y:S01]  /*f620*/  FSEL R174, R57, -INF , !P6 ;  /* 0xff80000039ae7808 */ /* 0x000fe20007000000 */
[----:B------:R-:W-:Y:S01]  /*f630*/  VIADD R57, R67, 0x49 ;  /* 0x0000004943397836 */ /* 0x000fe20000000000 */
[----:B------:R-:W-:Y:S01]  /*f640*/  FSEL R149, R59, -INF , !P6 ;  /* 0xff8000003b957808 */ /* 0x000fe20007000000 */
[----:B------:R-:W-:Y:S03]  /*f650*/  HMMA.16816.F32.BF16 R36, R128, R102, R36 ;  /* 0x000000668024723c */ /* 0x000fe60000041824 */
[----:B------:R-:W-:Y:S02]  /*f660*/  FSEL R62, R52, -INF , !P5 ;  /* 0xff800000343e7808 */ /* 0x000fe40006800000 */
[----:B------:R-:W-:Y:S02]  /*f670*/  FSEL R181, R58, -INF , !P0 ;  /* 0xff8000003ab57808 */ /* 0x000fe40004000000 */
[----:B------:R-:W-:-:S02]  /*f680*/  FSEL R150, R56, -INF , !P0 ;  /* 0xff80000038967808 */ /* 0x000fc40004000000 */
[-C--:B------:R-:W-:Y:S01]  /*f690*/  ISETP.GE.AND P0, PT, R63, R64.reuse, PT ;  /* 0x000000403f00720c */ /* 0x080fe20003f06270 */
[----:B------:R-:W-:Y:S03]  /*f6a0*/  HMMA.16816.F32.BF16 R32, R128, R96, R32 ;  /* 0x000000608020723c */ /* 0x000fe60000041820 */
[----:B------:R-:W-:Y:S02]  /*f6b0*/  FSEL R96, R72, -INF , !P4 ;  /* 0xff80000048607808 */ /* 0x000fe40006000000 */
[-C--:B------:R-:W-:Y:S01]  /*f6c0*/  ISETP.GE.AND P4, PT, R61, R64.reuse, PT ;  /* 0x000000403d00720c */ /* 0x080fe20003f86270 */
[----:B------:R-:W-:Y:S01]  /*f6d0*/  VIADD R61, R67, 0x40 ;  /* 0x00000040433d7836 */ /* 0x000fe20000000000 */
[----:B------:R-:W-:Y:S02]  /*f6e0*/  FSEL R145, R46, -INF , !P3 ;  /* 0xff8000002e917808 */ /* 0x000fe40005800000 */
[----:B------:R-:W-:Y:S01]  /*f6f0*/  FSEL R63, R55, -INF , !P4 ;  /* 0xff800000373f7808 */ /* 0x000fe20006000000 */
[C---:B-1----:R-:W-:Y:S05]  /*f700*/  HMMA.16816.F32.BF16 R40, R8.reuse, R84, R40 ;  /* 0x000000540828723c */ /* 0x042fea0000041828 */
[-C--:B------:R-:W-:Y:S01]  /*f710*/  ISETP.GE.AND P1, PT, R61, R64.reuse, PT ;  /* 0x000000403d00720c */ /* 0x080fe20003f26270 */
[C---:B------:R-:W-:Y:S01]  /*f720*/  VIADD R61, R67.reuse, 0x48 ;  /* 0x00000048433d7836 */ /* 0x040fe20000000000 */
[----:B------:R-:W-:Y:S01]  /*f730*/  FSEL R138, R44, -INF , !P3 ;  /* 0xff8000002c8a7808 */ /* 0x000fe20005800000 */
[----:B------:R-:W-:Y:S01]  /*f740*/  VIADD R55, R67, 0x51 ;  /* 0x0000005143377836 */ /* 0x000fe20000000000 */
[----:B------:R-:W-:Y:S01]  /*f750*/  FSEL R139, R47, -INF , !P2 ;  /* 0xff8000002f8b7808 */ /* 0x000fe20005000000 */
[----:B------:R-:W-:Y:S01]  /*f760*/  VIADD R47, R67, 0x59 ;  /* 0x00000059432f7836 */ /* 0x000fe20000000000 */
[----:B------:R-:W-:Y:S01]  /*f770*/  ISETP.GE.AND P6, PT, R61, R64, PT ;  /* 0x000000403d00720c */ /* 0x000fe20003fc6270 */
[----:B------:R-:W-:Y:S01]  /*f780*/  HMMA.16816.F32.BF16 R84, R8, R86, R36 ;  /* 0x000000560854723c */ /* 0x000fe20000041824 */
[----:B------:R-:W1:Y:S02]  /*f790*/  LDSM.16.M88.4 R36, [R153+0x8c00] ;  /* 0x008c00009924783b */ /* 0x000e640000000200 */
[----:B------:R-:W-:Y:S01]  /*f7a0*/  FSEL R61, R54, -INF , !P5 ;  /* 0xff800000363d7808 */ /* 0x000fe20006800000 */
[----:B------:R-:W-:-:S04]  /*f7b0*/  DEPBAR.LE SB0, 0x0 ;  /* 0x000080000000791a */ /* 0x000fc80000000000 */
[-C--:B------:R-:W-:Y:S01]  /*f7c0*/  ISETP.GE.AND P5, PT, R57, R64.reuse, PT ;  /* 0x000000403900720c */ /* 0x080fe20003fa6270 */
[----:B------:R-:W-:Y:S05]  /*f7d0*/  HMMA.16816.F32.BF16 R28, R128, R98, R28 ;  /* 0x00000062801c723c */ /* 0x000fea000004181c */
[----:B------:R-:W-:Y:S01]  /*f7e0*/  VIADD R57, R67, 0x50 ;  /* 0x0000005043397836 */ /* 0x000fe20000000000 */
[-C--:B------:R-:W-:Y:S02]  /*f7f0*/  ISETP.GE.AND P3, PT, R55, R64.reuse, PT ;  /* 0x000000403700720c */ /* 0x080fe40003f66270 */
[----:B------:R-:W-:Y:S01]  /*f800*/  FSEL R136, R53, -INF , !P4 ;  /* 0xff80000035887808 */ /* 0x000fe20006000000 */
[----:B------:R-:W-:Y:S01]  /*f810*/  VIADD R53, R67, 0x58 ;  /* 0x0000005843357836 */ /* 0x000fe20000000000 */
[----:B------:R-:W-:Y:S01]  /*f820*/  ISETP.GE.AND P4, PT, R57, R64, PT ;  /* 0x000000403900720c */ /* 0x000fe20003f86270 */
[----:B--2---:R-:W-:Y:S05]  /*f830*/  HMMA.16816.F32.BF16 R32, R8, R76, R32 ;  /* 0x0000004c0820723c */ /* 0x004fea0000041820 */
[----:B------:R-:W-:-:S02]  /*f840*/  FSEL R137, R42, -INF , !P1 ;  /* 0xff8000002a897808 */ /* 0x000fc40004800000 */
[----:B------:R-:W-:Y:S02]  /*f850*/  FSEL R143, R87, -INF , !P5 ;  /* 0xff800000578f7808 */ /* 0x000fe40006800000 */
[----:B------:R-:W-:Y:S02]  /*f860*/  FSEL R140, R85, -INF , !P5 ;  /* 0xff800000558c7808 */ /* 0x000fe40006800000 */
[----:B------:R-:W-:Y:S01]  /*f870*/  FSEL R134, R40, -INF , !P1 ;  /* 0xff80000028867808 */ /* 0x000fe20004800000 */
[C---:B---3--:R-:W-:Y:S03]  /*f880*/  HMMA.16816.F32.BF16 R24, R8.reuse, R4, R24 ;  /* 0x000000040818723c */ /* 0x048fe60000041818 */
[----:B------:R-:W-:Y:S01]  /*f890*/  VIADD R5, R67, 0x68 ;  /* 0x0000006843057836 */ /* 0x000fe20000000000 */
[-C--:B------:R-:W-:Y:S02]  /*f8a0*/  ISETP.GE.AND P1, PT, R47, R64.reuse, PT ;  /* 0x000000402f00720c */ /* 0x080fe40003f26270 */
[----:B------:R-:W-:Y:S01]  /*f8b0*/  FSEL R144, R45, -INF , !P2 ;  /* 0xff8000002d907808 */ /* 0x000fe20005000000 */
[----:B------:R-:W-:Y:S01]  /*f8c0*/  VIADD R45, R67, 0x60 ;  /* 0x00000060432d7836 */ /* 0x000fe20000000000 */
[-C--:B------:R-:W-:Y:S01]  /*f8d0*/  ISETP.GE.AND P5, PT, R5, R64.reuse, PT ;  /* 0x000000400500720c */ /* 0x080fe20003fa6270 */
[----:B------:R-:W-:Y:S03]  /*f8e0*/  HMMA.16816.F32.BF16 R28, R8, R78, R28 ;  /* 0x0000004e081c723c */ /* 0x000fe6000004181c */
[----:B------:R-:W-:-:S02]  /*f8f0*/  ISETP.GE.AND P2, PT, R53, R64, PT ;  /* 0x000000403500720c */ /* 0x000fc40003f46270 */
[----:B------:R-:W-:Y:S02]  /*f900*/  FSEL R127, R35, -INF , !P3 ;  /* 0xff800000237f7808 */ /* 0x000fe40005800000 */
[----:B------:R-:W-:Y:S02]  /*f910*/  FSEL R122, R33, -INF , !P3 ;  /* 0xff800000217a7808 */ /* 0x000fe40005800000 */
[----:B------:R-:W-:Y:S01]  /*f920*/  FSEL R129, R34, -INF , !P4 ;  /* 0xff80000022817808 */ /* 0x000fe20006000000 */
[C---:B------:R-:W-:Y:S03]  /*f930*/  HMMA.16816.F32.BF16 R4, R8.reuse, R6, R20 ;  /* 0x000000060804723c */ /* 0x040fe60000041814 */
[C---:B------:R-:W-:Y:S01]  /*f940*/  VIADD R21, R67.reuse, 0x70 ;  /* 0x0000007043157836 */ /* 0x040fe20000000000 */
[----:B------:R-:W-:Y:S01]  /*f950*/  FSEL R124, R32, -INF , !P4 ;  /* 0xff800000207c7808 */ /* 0x000fe20006000000 */
[----:B------:R-:W-:Y:S01]  /*f960*/  VIADD R23, R67, 0x69 ;  /* 0x0000006943177836 */ /* 0x000fe20000000000 */
[----:B------:R-:W-:Y:S01]  /*f970*/  FSEL R132, R41, -INF , !P0 ;  /* 0xff80000029847808 */ /* 0x000fe20004000000 */
[----:B------:R-:W-:Y:S01]  /*f980*/  VIADD R41, R67, 0x61 ;  /* 0x0000006143297836 */ /* 0x000fe20000000000 */
[-C--:B------:R-:W-:Y:S01]  /*f990*/  ISETP.GE.AND P3, PT, R21, R64.reuse, PT ;  /* 0x000000401500720c */ /* 0x080fe20003f66270 */
[----:B------:R-:W-:Y:S01]  /*f9a0*/  VIADD R21, R67, 0x78 ;  /* 0x0000007843157836 */ /* 0x000fe20000000000 */
[----:B------:R-:W-:Y:S01]  /*f9b0*/  ISETP.GE.AND P4, PT, R23, R64, PT ;  /* 0x000000401700720c */ /* 0x000fe20003f86270 */
[----:B-1----:R-:W-:Y:S03]  /*f9c0*/  HMMA.16816.F32.BF16 R16, R8, R36, R16 ;  /* 0x000000240810723c */ /* 0x002fe60000041810 */
[----:B------:R-:W-:Y:S01]  /*f9d0*/  VIADD R23, R67, 0x71 ;  /* 0x0000007143177836 */ /* 0x000fe20000000000 */
[----:B------:R-:W-:Y:S01]  /*f9e0*/  FSEL R65, R31, -INF , !P1 ;  /* 0xff8000001f417808 */ /* 0x000fe20004800000 */
[----:B------:R-:W-:Y:S01]  /*f9f0*/  VIADD R67, R67, 0x79 ;  /* 0x0000007943437836 */ /* 0x000fe20000000000 */
[----:B------:R-:W-:-:S02]  /*fa00*/  FSEL R126, R29, -INF , !P1 ;  /* 0xff8000001d7e7808 */ /* 0x000fc40004800000 */
[----:B------:R-:W-:Y:S01]  /*fa10*/  ISETP.GE.AND P1, PT, R21, R64, PT ;  /* 0x000000401500720c */ /* 0x000fe20003f26270 */
[----:B------:R-:W-:Y:S03]  /*fa20*/  HMMA.16816.F32.BF16 R12, R8, R38, R12 ;  /* 0x00000026080c723c */ /* 0x000fe6000004180c */
[----:B------:R-:W-:Y:S02]  /*fa30*/  FSEL R135, R43, -INF , !P0 ;  /* 0xff8000002b877808 */ /* 0x000fe40004000000 */
[----:B------:R-:W-:Y:S02]  /*fa40*/  FSEL R21, R7, -INF , !P4 ;  /* 0xff80000007157808 */ /* 0x000fe40006000000 */
[----:B------:R-:W-:Y:S02]  /*fa50*/  FSEL R20, R5, -INF , !P4 ;  /* 0xff80000005147808 */ /* 0x000fe40006000000 */
[----:B------:R-:W-:-:S02]  /*fa60*/  ISETP.NE.AND P4, PT, R49, 0x1, PT ;  /* 0x000000013100780c */ /* 0x000fc40003f85270 */
[-C--:B------:R-:W-:Y:S02]  /*fa70*/  ISETP.GE.AND P0, PT, R45, R64.reuse, PT ;  /* 0x000000402d00720c */ /* 0x080fe40003f06270 */
[----:B------:R-:W-:Y:S02]  /*fa80*/  FSEL R131, R30, -INF , !P2 ;  /* 0xff8000001e837808 */ /* 0x000fe40005000000 */
[----:B------:R-:W-:Y:S02]  /*fa90*/  FSEL R128, R28, -INF , !P2 ;  /* 0xff8000001c807808 */ /* 0x000fe40005000000 */
[----:B------:R-:W-:Y:S02]  /*faa0*/  ISETP.GE.AND P2, PT, R23, R64, PT ;  /* 0x000000401700720c */ /* 0x000fe40003f46270 */
[----:B------:R-:W-:Y:S02]  /*fab0*/  FSEL R141, R86, -INF , !P6 ;  /* 0xff800000568d7808 */ /* 0x000fe40007000000 */
[----:B------:R-:W-:-:S02]  /*fac0*/  FSEL R142, R84, -INF , !P6 ;  /* 0xff800000548e7808 */ /* 0x000fc40007000000 */
[----:B------:R-:W-:Y:S02]  /*fad0*/  FSEL R23, R26, -INF , !P0 ;  /* 0xff8000001a177808 */ /* 0x000fe40004000000 */
[----:B------:R-:W-:Y:S02]  /*fae0*/  FSEL R22, R24, -INF , !P0 ;  /* 0xff80000018167808 */ /* 0x000fe40004000000 */
        /* <DEDUP_REMOVED lines=29> */
.L_x_906:
        /* <DEDUP_REMOVED lines=60> */
.L_x_907:
[----:B------:R-:W-:Y:S05]  /*10080*/  BSYNC.RECONVERGENT B0 ;  /* 0x0000000000007941 */ /* 0x000fea0003800200 */
.L_x_905:
        /* <DEDUP_REMOVED lines=8> */
[----:B------:R-:W-:Y:S01]  /*10110*/  @!PT LDS RZ, [RZ] ;  /* 0x00000000fffff984 */ /* 0x000fe20000000800 */
[----:B------:R-:W-:Y:S01]  /*10120*/  @!PT LDS RZ, [RZ] ;  /* 0x00000000fffff984 */ /* 0x000fe20000000800 */
[----:B------:R-:W-:Y:S01]  /*10130*/  @!PT LDS RZ, [RZ] ;  /* 0x00000000fffff984 */ /* 0x000fe20000000800 */
[----:B------:R1:W-:Y:S01]  /*10140*/  @!P2 LDGSTS.E.BYPASS.LTC128B.128 [R173+0x3000], desc[UR4][R162.64] ;  /* 0x03000000a2adafae */ /* 0x0003e2000b981a04 */
[C---:B------:R-:W-:Y:S01]  /*10150*/  IMAD.X R7, R0.reuse, 0x1, R163, P3 ;  /* 0x0000000100077824 */ /* 0x040fe200018e06a3 */
[----:B------:R-:W-:Y:S02]  /*10160*/  IADD3 R8, P3, PT, R5, R4, RZ ;  /* 0x0000000405087210 */ /* 0x000fe40007f7e0ff */
[----:B------:R1:W-:Y:S01]  /*10170*/  @P2 STS.128 [R173+0x3000], RZ ;  /* 0x003000ffad002388 */ /* 0x0003e20000000c00 */
[----:B------:R-:W-:-:S03]  /*10180*/  IMAD.X R5, R0, 0x1, R7, P5 ;  /* 0x0000000100057824 */ /* 0x000fc600028e0607 */
[----:B------:R-:W-:Y:S01]  /*10190*/  @!PT LDS RZ, [RZ] ;  /* 0x00000000fffff984 */ /* 0x000fe20000000800 */
[----:B------:R-:W-:Y:S01]  /*101a0*/  @!PT LDS RZ, [RZ] ;  /* 0x00000000fffff984 */ /* 0x000fe20000000800 */
[----:B------:R-:W-:Y:S01]  /*101b0*/  @!PT LDS RZ, [RZ] ;  /* 0x00000000fffff984 */ /* 0x000fe20000000800 */
[----:B------:R1:W-:Y:S01]  /*101c0*/  @!P1 LDGSTS.E.BYPASS.LTC128B.128 [R173+0x5000], desc[UR4][R162.64+0x40] ;  /* 0x05000040a2ad9fae */ /* 0x0003e2000b981a04 */
[----:B------:R-:W-:-:S03]  /*101d0*/  IMAD.X R9, R0, 0x1, R5, P3 ;  /* 0x0000000100097824 */ /* 0x000fc600018e0605 */
        /* <DEDUP_REMOVED lines=52> */
.L_x_909:
[----:B------:R2:W-:Y:S02]  /*10520*/  STS.128 [R173+0x8800], RZ ;  /* 0x008800ffad007388 */ /* 0x0005e40000000c00 */
.L_x_910:
[----:B------:R-:W-:Y:S05]  /*10530*/  BSYNC.RECONVERGENT B0 ;  /* 0x0000000000007941 */ /* 0x000fea0003800200 */
.L_x_908:
[----:B------:R-:W0:Y:S02]  /*10540*/  LDGDEPBAR ;  /* 0x00000000000079af */ /* 0x000e240000000000 */
.L_x_904:
[----:B------:R-:W-:Y:S05]  /*10550*/  BSYNC.RECONVERGENT B1 ;  /* 0x0000000000017941 */ /* 0x000fea0003800200 */
.L_x_903:
[----:B------:R-:W4:Y:S01]  /*10560*/  LD.E R55, desc[UR4][R120.64+0xdc] ;  /* 0x0000dc0478377980 */ /* 0x000f22000c101900 */
        /* <DEDUP_REMOVED lines=32> */
[----:B------:R-:W-:Y:S01]  /*10770*/  SHF.L.U32 R154, R60, 0x5, RZ ;  /* 0x000000053c9a7819 */ /* 0x000fe200000006ff */
[----:B---3--:R-:W1:Y:S02]  /*10780*/  SHFL.BFLY PT, R9, R4, 0x2, 0x1f ;  /* 0x0c401f0004097f89 */ /* 0x008e6400000e0000 */
[----:B-1----:R-:W-:Y:S02]  /*10790*/  FMNMX.FTZ R9, R4, R9, !PT ;  /* 0x0000000904097209 */ /* 0x002fe40007810000 */
[----:B------:R-:W1:Y:S04]  /*107a0*/  SHFL.BFLY PT, R4, R7, 0x2, 0x1f ;  /* 0x0c401f0007047f89 */ /* 0x000e6800000e0000 */
[----:B------:R-:W3:Y:S01]  /*107b0*/  SHFL.BFLY PT, R0, R9, 0x1, 0x1f ;  /* 0x0c201f0009007f89 */ /* 0x000ee200000e0000 */
[----:B-1----:R-:W-:-:S02]  /*107c0*/  FMNMX.FTZ R4, R7, R4, !PT ;  /* 0x0000000407047209 */ /* 0x002fc40007810000 */
[----:B---3--:R-:W-:-:S03]  /*107d0*/  FMNMX.FTZ R0, R9, R0, !PT ;  /* 0x0000000009007209 */ /* 0x008fc60007810000 */
[----:B------:R-:W1:Y:S01]  /*107e0*/  SHFL.BFLY PT, R5, R4, 0x1, 0x1f ;  /* 0x0c201f0004057f89 */ /* 0x000e6200000e0000 */
[----:B------:R-:W-:Y:S01]  /*107f0*/  FSETP.NEU.FTZ.AND P0, PT, R0, -INF , PT ;  /* 0xff8000000000780b */ /* 0x000fe20003f1d000 */
[----:B----4-:R-:W-:-:S05]  /*10800*/  FMUL.FTZ R50, R55, R0 ;  /* 0x0000000037327220 */ /* 0x010fca0000410000 */
[----:B------:R-:W-:-:S05]  /*10810*/  FSEL R50, R50, RZ, P0 ;  /* 0x000000ff32327208 */ /* 0x000fca0000000000 */
[--C-:B------:R-:W-:Y:S01]  /*10820*/  FFMA.FTZ R67, R2, R55, -R50.reuse ;  /* 0x0000003702437223 */ /* 0x100fe20000010832 */
[----:B-1----:R-:W-:Y:S01]  /*10830*/  FMNMX.FTZ R2, R4, R5, !PT ;  /* 0x0000000504027209 */ /* 0x002fe20007810000 */
[-C--:B------:R-:W-:Y:S01]  /*10840*/  FFMA.FTZ R64, R83, R55.reuse, -R50 ;  /* 0x0000003753407223 */ /* 0x080fe20000010832 */
[----:B------:R-:W-:Y:S01]  /*10850*/  SHF.R.U32.HI R4, RZ, 0x1, R60 ;  /* 0x00000001ff047819 */ /* 0x000fe2000001163c */
[-CC-:B------:R-:W-:Y:S01]  /*10860*/  FFMA.FTZ R48, R81, R55.reuse, -R50.reuse ;  /* 0x0000003751307223 */ /* 0x180fe20000010832 */
[----:B------:R-:W-:Y:S01]  /*10870*/  LOP3.LUT R5, R154, 0xc0, RZ, 0xc0, !PT ;  /* 0x000000c09a057812 */ /* 0x000fe200078ec0ff */
[----:B------:R-:W-:Y:S01]  /*10880*/  FMUL.FTZ R53, R55, R2 ;  /* 0x0000000237357220 */ /* 0x000fe20000410000 */
[----:B------:R-:W-:Y:S01]  /*10890*/  FSETP.NEU.FTZ.AND P0, PT, R2, -INF , PT ;  /* 0xff8000000200780b */ /* 0x000fe20003f1d000 */
[-C--:B------:R-:W-:Y:S01]  /*108a0*/  FFMA.FTZ R133, R51, R55.reuse, -R50 ;  /* 0x0000003733857223 */ /* 0x080fe20000010832 */
[----:B------:R-:W-:Y:S01]  /*108b0*/  LOP3.LUT R4, R5, 0x8, R4, 0xf8, !PT ;  /* 0x0000000805047812 */ /* 0x000fe200078ef804 */
[-CC-:B------:R-:W-:Y:S01]  /*108c0*/  FFMA.FTZ R130, R93, R55.reuse, -R50.reuse ;  /* 0x000000375d827223 */ /* 0x180fe20000010832 */
[----:B------:R-:W-:Y:S01]  /*108d0*/  SHF.L.U32 R5, R60, 0x2, RZ ;  /* 0x000000023c057819 */ /* 0x000fe200000006ff */
[----:B------:R-:W-:Y:S01]  /*108e0*/  MUFU.EX2 R67, R67 ;  /* 0x0000004300437308 */ /* 0x000fe20000000800 */
[----:B------:R-:W-:Y:S01]  /*108f0*/  FSEL R53, R53, RZ, P0 ;  /* 0x000000ff35357208 */ /* 0x000fe20000000000 */
[-CC-:B------:R-:W-:Y:S01]  /*10900*/  FFMA.FTZ R51, R91, R55.reuse, -R50.reuse ;  /* 0x000000375b337223 */ /* 0x180fe20000010832 */
[----:B------:R-:W-:Y:S01]  /*10910*/  LOP3.LUT R5, R4, 0x18, R5, 0x78, !PT ;  /* 0x0000001804057812 */ /* 0x000fe200078e7805 */
[-CC-:B------:R-:W-:Y:S01]  /*10920*/  FFMA.FTZ R38, R95, R55.reuse, -R50.reuse ;  /* 0x000000375f267223 */ /* 0x180fe20000010832 */
[-C--:B------:R-:W-:Y:S01]  /*10930*/  FFMA.FTZ R33, R89, R55.reuse, -R50 ;  /* 0x0000003759217223 */ /* 0x080fe20000010832 */
[-CC-:B------:R-:W-:Y:S01]  /*10940*/  FFMA.FTZ R125, R82, R55.reuse, -R53.reuse ;  /* 0x00000037527d7223 */ /* 0x180fe20000010835 */
[----:B------:R-:W-:Y:S01]  /*10950*/  LOP3.LUT R154, R5, 0x120, R154, 0xf8, !PT ;  /* 0x00000120059a7812 */ /* 0x000fe200078ef89a */
[-CC-:B------:R-:W-:Y:S01]  /*10960*/  FFMA.FTZ R54, R80, R55.reuse, -R53.reuse ;  /* 0x0000003750367223 */ /* 0x180fe20000010835 */
[-CC-:B------:R-:W-:Y:S01]  /*10970*/  FFMA.FTZ R66, R66, R55.reuse, -R53.reuse ;  /* 0x0000003742427223 */ /* 0x180fe20000010835 */
[-CC-:B------:R-:W-:Y:S01]  /*10980*/  FFMA.FTZ R123, R92, R55.reuse, -R53.reuse ;  /* 0x000000375c7b7223 */ /* 0x180fe20000010835 */
[----:B------:R-:W-:Y:S01]  /*10990*/  LEA R154, R154, UR6, 0x1 ;  /* 0x000000069a9a7c11 */ /* 0x000fe2000f8e08ff */
[----:B------:R-:W-:Y:S01]  /*109a0*/  MUFU.EX2 R133, R133 ;  /* 0x0000008500857308 */ /* 0x000fe20000000800 */
[-CC-:B------:R-:W-:Y:S01]  /*109b0*/  FFMA.FTZ R52, R88, R55.reuse, -R53.reuse ;  /* 0x0000003758347223 */ /* 0x180fe20000010835 */
[-CC-:B------:R-:W-:Y:S01]  /*109c0*/  FFMA.FTZ R39, R90, R55.reuse, -R53.reuse ;  /* 0x000000375a277223 */ /* 0x180fe20000010835 */
[-CC-:B------:R-:W-:Y:S01]  /*109d0*/  FFMA.FTZ R37, R96, R55.reuse, -R53.reuse ;  /* 0x0000003760257223 */ /* 0x180fe20000010835 */
[----:B------:R-:W1:Y:S01]  /*109e0*/  LDSM.16.MT88.4 R80, [R154+0xb000] ;  /* 0x00b000009a50783b */ /* 0x000e620000004200 */
[-CC-:B------:R-:W-:Y:S01]  /*109f0*/  FFMA.FTZ R36, R94, R55.reuse, -R53.reuse ;  /* 0x000000375e247223 */ /* 0x180fe20000010835 */
[----:B------:R-:W-:Y:S01]  /*10a00*/  LEA R152, R3, R154, 0x1 ;  /* 0x0000009a03987211 */ /* 0x000fe200078e08ff */
[-CC-:B------:R-:W-:Y:S01]  /*10a10*/  FFMA.FTZ R34, R147, R55.reuse, -R50.reuse ;  /* 0x0000003793227223 */ /* 0x180fe20000010832 */
[----:B------:R-:W3:Y:S01]  /*10a20*/  MUFU.EX2 R130, R130 ;  /* 0x0000008200827308 */ /* 0x000ee20000000800 */
[----:B------:R-:W-:Y:S01]  /*10a30*/  LDSM.16.MT88.4 R8, [R154+0xb400] ;  /* 0x00b400009a08783b */ /* 0x000fe20000004200 */
[-CC-:B------:R-:W-:Y:S01]  /*10a40*/  FFMA.FTZ R31, R151, R55.reuse, -R50.reuse ;  /* 0x00000037971f7223 */ /* 0x180fe20000010832 */
[-CC-:B------:R-:W-:Y:S01]  /*10a50*/  FFMA.FTZ R28, R181, R55.reuse, -R50.reuse ;  /* 0x00000037b51c7223 */ /* 0x180fe20000010832 */
[-CC-:B------:R-:W-:Y:S01]  /*10a60*/  FFMA.FTZ R35, R146, R55.reuse, -R53.reuse ;  /* 0x0000003792237223 */ /* 0x180fe20000010835 */
[----:B------:R-:W4:Y:S01]  /*10a70*/  LDSM.16.MT88.4 R72, [R152+0x9000] ;  /* 0x009000009848783b */ /* 0x000f220000004200 */
[-CC-:B------:R-:W-:Y:S01]  /*10a80*/  FFMA.FTZ R32, R148, R55.reuse, -R53.reuse ;  /* 0x0000003794207223 */ /* 0x180fe20000010835 */
[-CC-:B------:R-:W-:Y:S01]  /*10a90*/  FFMA.FTZ R30, R150, R55.reuse, -R53.reuse ;  /* 0x00000037961e7223 */ /* 0x180fe20000010835 */
[----:B------:R-:W5:Y:S01]  /*10aa0*/  MUFU.EX2 R64, R64 ;  /* 0x0000004000407308 */ /* 0x000f620000000800 */
[----:B------:R-:W2:Y:S01]  /*10ab0*/  LDSM.16.MT88.4 R108, [R154+0x9000] ;  /* 0x009000009a6c783b */ /* 0x000ea20000004200 */
[-CC-:B------:R-:W-:Y:S01]  /*10ac0*/  FFMA.FTZ R29, R174, R55.reuse, -R53.reuse ;  /* 0x00000037ae1d7223 */ /* 0x180fe20000010835 */
[-CC-:B------:R-:W-:Y:S01]  /*10ad0*/  FFMA.FTZ R27, R149, R55.reuse, -R50.reuse ;  /* 0x00000037951b7223 */ /* 0x180fe20000010832 */
[-CC-:B------:R-:W-:Y:S01]  /*10ae0*/  FFMA.FTZ R60, R63, R55.reuse, -R50.reuse ;  /* 0x000000373f3c7223 */ /* 0x180fe20000010832 */
[----:B------:R-:W2:Y:S01]  /*10af0*/  LDSM.16.MT88.4 R88, [R152+0xb000] ;  /* 0x00b000009858783b */ /* 0x000ea20000004200 */
[-CC-:B------:R-:W-:Y:S01]  /*10b00*/  FFMA.FTZ R63, R62, R55.reuse, -R53.reuse ;  /* 0x000000373e3f7223 */ /* 0x180fe20000010835 */
[--C-:B------:R-:W-:Y:S01]  /*10b10*/  FFMA.FTZ R61, R61, R55, -R50.reuse ;  /* 0x000000373d3d7223 */ /* 0x100fe20000010832 */
[----:B------:R-:W-:Y:S01]  /*10b20*/  MUFU.EX2 R66, R66 ;  /* 0x0000004200427308 */ /* 0x000fe20000000800 */
[----:B---3--:R-:W-:Y:S01]  /*10b30*/  F2FP.BF16.F32.PACK_AB R105, R130, R133 ;  /* 0x000000858269723e */ /* 0x008fe200000010ff */
[----:B------:R-:W3:Y:S01]  /*10b40*/  LDSM.16.MT88.4 R96, [R154+0xd000] ;  /* 0x00d000009a60783b */ /* 0x000ee20000004200 */
[-CC-:B------:R-:W-:Y:S01]  /*10b50*/  FFMA.FTZ R24, R145, R55.reuse, -R50.reuse ;  /* 0x0000003791187223 */ /* 0x180fe20000010832 */
[-CC-:B------:R-:W-:Y:S01]  /*10b60*/  FFMA.FTZ R62, R136, R55.reuse, -R53.reuse ;  /* 0x00000037883e7223 */ /* 0x180fe20000010835 */
[-CC-:B------:R-:W-:Y:S01]  /*10b70*/  FFMA.FTZ R26, R138, R55.reuse, -R53.reuse ;  /* 0x000000378a1a7223 */ /* 0x180fe20000010835 */
[----:B------:R-:W3:Y:S01]  /*10b80*/  LDSM.16.MT88.4 R12, [R152+0x9400] ;  /* 0x00940000980c783b */ /* 0x000ee20000004200 */
[--C-:B------:R-:W-:Y:S01]  /*10b90*/  FFMA.FTZ R25, R144, R55, -R53.reuse ;  /* 0x0000003790197223 */ /* 0x100fe20000010835 */
[----:B------:R-:W1:Y:S01]  /*10ba0*/  MUFU.EX2 R123, R123 ;  /* 0x0000007b007b7308 */ /* 0x000e620000000800 */
[----:B-----5:R-:W-:Y:S01]  /*10bb0*/  F2FP.BF16.F32.PACK_AB R107, R64, R67 ;  /* 0x00000043406b723e */ /* 0x020fe200000010ff */
[----:B------:R-:W5:Y:S01]  /*10bc0*/  LDSM.16.MT88.4 R16, [R154+0x9400] ;  /* 0x009400009a10783b */ /* 0x000f620000004200 */
        /* <DEDUP_REMOVED lines=13> */
[----:B------:R-:W4:Y:S01]  /*10ca0*/  MUFU.EX2 R54, R54 ;  /* 0x0000003600367308 */ /* 0x000f220000000800 */
[----:B-1----:R-:W-:Y:S01]  /*10cb0*/  F2FP.BF16.F32.PACK_AB R104, R123, R66 ;  /* 0x000000427b68723e */ /* 0x002fe200000010ff */
[-CC-:B------:R-:W-:Y:S01]  /*10cc0*/  FFMA.FTZ R131, R126, R55.reuse, -R53.reuse ;  /* 0x000000377e837223 */ /* 0x180fe20000010835 */
[-CC-:B------:R-:W-:Y:S01]  /*10cd0*/  FFMA.FTZ R129, R129, R55.reuse, -R50.reuse ;  /* 0x0000003781817223 */ /* 0x180fe20000010832 */
[-CC-:B------:R-:W-:Y:S01]  /*10ce0*/  FFMA.FTZ R124, R124, R55.reuse, -R53.reuse ;  /* 0x000000377c7c7223 */ /* 0x180fe20000010835 */
[-C--:B------:R-:W-:Y:S01]  /*10cf0*/  FFMA.FTZ R122, R128, R55.reuse, -R53 ;  /* 0x00000037807a7223 */ /* 0x080fe20000010835 */
[-C--:B------:R-:W-:Y:S01]  /*10d00*/  FFMA.FTZ R126, R65, R55.reuse, -R50 ;  /* 0x00000037417e7223 */ /* 0x080fe20000010832 */
[----:B------:R-:W-:Y:S01]  /*10d10*/  FADD.FTZ R130, R133, R130 ;  /* 0x0000008285827221 */ /* 0x000fe20000010000 */
[----:B------:R-:W-:Y:S01]  /*10d20*/  MUFU.EX2 R51, R51 ;  /* 0x0000003300337308 */ /* 0x000fe20000000800 */
[----:B------:R-:W-:Y:S01]  /*10d30*/  FADD.FTZ R66, R66, R123 ;  /* 0x0000007b42427221 */ /* 0x000fe20000010000 */
[-C--:B------:R-:W-:Y:S01]  /*10d40*/  FFMA.FTZ R59, R59, R55.reuse, -R50 ;  /* 0x000000373b3b7223 */ /* 0x080fe20000010832 */
[----:B------:R-:W-:Y:S01]  /*10d50*/  FADD.FTZ R67, R67, R130 ;  /* 0x0000008243437221 */ /* 0x000fe20000010000 */
[-C--:B------:R-:W-:Y:S01]  /*10d60*/  FFMA.FTZ R57, R57, R55.reuse, -R50 ;  /* 0x0000003739397223 */ /* 0x080fe20000010832 */
[-CC-:B------:R-:W-:Y:S01]  /*10d70*/  FFMA.FTZ R65, R22, R55.reuse, -R53.reuse ;  /* 0x0000003716417223 */ /* 0x180fe20000010835 */
[-CC-:B------:R-:W-:Y:S01]  /*10d80*/  FFMA.FTZ R58, R58, R55.reuse, -R53.reuse ;  /* 0x000000373a3a7223 */ /* 0x180fe20000010835 */
[----:B------:R-:W-:Y:S01]  /*10d90*/  FFMA.FTZ R56, R56, R55, -R53 ;  /* 0x0000003738387223 */ /* 0x000fe20000010835 */
[----:B------:R-:W1:Y:S01]  /*10da0*/  MUFU.EX2 R48, R48 ;  /* 0x0000003000307308 */ /* 0x000e620000000800 */
[----:B----4-:R-:W-:Y:S01]  /*10db0*/  F2FP.BF16.F32.PACK_AB R106, R54, R125 ;  /* 0x0000007d366a723e */ /* 0x010fe200000010ff */
[----:B------:R-:W-:Y:S01]  /*10dc0*/  FADD.FTZ R125, R125, R66 ;  /* 0x000000427d7d7221 */ /* 0x000fe20000010000 */
[----:B------:R-:W-:Y:S01]  /*10dd0*/  FADD.FTZ R66, R64, R67 ;  /* 0x0000004340427221 */ /* 0x000fe20000010000 */
[-CC-:B------:R-:W-:Y:S01]  /*10de0*/  FFMA.FTZ R64, R23, R55.reuse, -R50.reuse ;  /* 0x0000003717407223 */ /* 0x180fe20000010832 */
[-CC-:B------:R-:W-:Y:S01]  /*10df0*/  FFMA.FTZ R67, R20, R55.reuse, -R53.reuse ;  /* 0x0000003714437223 */ /* 0x180fe20000010835 */
[-CC-:B------:R-:W-:Y:S01]  /*10e00*/  FFMA.FTZ R123, R44, R55.reuse, -R50.reuse ;  /* 0x000000372c7b7223 */ /* 0x180fe20000010832 */
[-C--:B------:R-:W-:Y:S01]  /*10e10*/  FFMA.FTZ R180, R41, R55.reuse, -R50 ;  /* 0x0000003729b47223 */ /* 0x080fe20000010832 */
[----:B------:R-:W-:Y:S01]  /*10e20*/  MUFU.EX2 R38, R38 ;  /* 0x0000002600267308 */ /* 0x000fe20000000800 */
[----:B------:R-:W-:Y:S03]  /*10e30*/  HMMA.16816.F32.BF16 R76, R104, R80, RZ ;  /* 0x00000050684c723c */ /* 0x000fe600000418ff */
[-CC-:B------:R-:W-:Y:S01]  /*10e40*/  FFMA.FTZ R44, R42, R55.reuse, -R53.reuse ;  /* 0x000000372a2c7223 */ /* 0x180fe20000010835 */
[----:B------:R-:W-:-:S03]  /*10e50*/  FFMA.FTZ R181, R40, R55, -R53 ;  /* 0x0000003728b57223 */ /* 0x000fc60000010835 */
        /* <DEDUP_REMOVED lines=8> */
[----:B------:R-:W4:Y:S01]  /*10ee0*/  MUFU.EX2 R36, R36 ;  /* 0x0000002400247308 */ /* 0x000f220000000800 */
[----:B-1----:R-:W-:Y:S01]  /*10ef0*/  F2FP.BF16.F32.PACK_AB R4, R39, R52 ;  /* 0x000000342704723e */ /* 0x002fe200000010ff */
[C---:B--2---:R-:W-:Y:S06]  /*10f00*/  HMMA.16816.F32.BF16 R112, R104.reuse, R108, RZ ;  /* 0x0000006c6870723c */ /* 0x044fec00000418ff */
[----:B------:R-:W1:Y:S02]  /*10f10*/  MUFU.EX2 R33, R33 ;  /* 0x0000002100217308 */ /* 0x000e640000000800 */
[C---:B------:R-:W-:Y:S06]  /*10f20*/  HMMA.16816.F32.BF16 R84, R104.reuse, R88, RZ ;  /* 0x000000586854723c */ /* 0x040fec00000418ff */
[----:B------:R-:W-:Y:S01]  /*10f30*/  MUFU.EX2 R34, R34 ;  /* 0x0000002200227308 */ /* 0x000fe20000000800 */
[----:B----4-:R-:W-:Y:S01]  /*10f40*/  F2FP.BF16.F32.PACK_AB R6, R36, R37 ;  /* 0x000000252406723e */ /* 0x010fe200000010ff */
[C---:B---3--:R-:W-:Y:S06]  /*10f50*/  HMMA.16816.F32.BF16 R92, R104.reuse, R96, RZ ;  /* 0x00000060685c723c */ /* 0x048fec00000418ff */
        /* <DEDUP_REMOVED lines=16> */
[----:B------:R-:W2:Y:S05]  /*11060*/  LDSM.16.MT88.4 R12, [R154+0xd400] ;  /* 0x00d400009a0c783b */ /* 0x000eaa0000004200 */
[----:B------:R-:W-:Y:S02]  /*11070*/  MUFU.EX2 R61, R61 ;  /* 0x0000003d003d7308 */ /* 0x000fe40000000800 */
[----:B-----5:R-:W-:Y:S06]  /*11080*/  HMMA.16816.F32.BF16 R112, R4, R16, R112 ;  /* 0x000000100470723c */ /* 0x020fec0000041870 */
[----:B------:R-:W-:Y:S02]  /*11090*/  MUFU.EX2 R60, R60 ;  /* 0x0000003c003c7308 */ /* 0x000fe40000000800 */
[C---:B-1----:R-:W-:Y:S06]  /*110a0*/  HMMA.16816.F32.BF16 R100, R104.reuse, R8, RZ ;  /* 0x000000086864723c */ /* 0x042fec00000418ff */
[----:B------:R-:W-:Y:S02]  /*110b0*/  MUFU.EX2 R24, R24 ;  /* 0x0000001800187308 */ /* 0x000fe40000000800 */
[----:B------:R-:W-:Y:S01]  /*110c0*/  HMMA.16816.F32.BF16 R104, R104, R10, RZ ;  /* 0x0000000a6868723c */ /* 0x000fe200000418ff */
[----:B------:R-:W1:Y:S05]  /*110d0*/  LDSM.16.MT88.4 R8, [R152+0xd400] ;  /* 0x00d400009808783b */ /* 0x000e6a0000004200 */
[----:B------:R-:W-:Y:S02]  /*110e0*/  MUFU.EX2 R63, R63 ;  /* 0x0000003f003f7308 */ /* 0x000fe40000000800 */
[C---:B------:R-:W-:Y:S01]  /*110f0*/  HMMA.16816.F32.BF16 R108, R4.reuse, R18, R108 ;  /* 0x00000012046c723c */ /* 0x040fe2000004186c */
[----:B------:R-:W5:Y:S05]  /*11100*/  LDSM.16.MT88.4 R16, [R152+0xb400] ;  /* 0x00b400009810783b */ /* 0x000f6a0000004200 */
[----:B------:R-:W4:Y:S02]  /*11110*/  MUFU.EX2 R62, R62 ;  /* 0x0000003e003e7308 */ /* 0x000f240000000800 */
[C---:B--2---:R-:W-:Y:S06]  /*11120*/  HMMA.16816.F32.BF16 R92, R4.reuse, R12, R92 ;  /* 0x0000000c045c723c */ /* 0x044fec000004185c */
[----:B------:R-:W-:Y:S02]  /*11130*/  MUFU.EX2 R26, R26 ;  /* 0x0000001a001a7308 */ /* 0x000fe40000000800 */
[C---:B------:R-:W-:Y:S01]  /*11140*/  HMMA.16816.F32.BF16 R96, R4.reuse, R14, R96 ;  /* 0x0000000e0460723c */ /* 0x040fe20000041860 */
[----:B------:R-:W2:Y:S05]  /*11150*/  LDSM.16.MT88.4 R12, [R154+0x9800] ;  /* 0x009800009a0c783b */ /* 0x000eaa0000004200 */
[----:B------:R-:W2:Y:S08]  /*11160*/  MUFU.EX2 R25, R25 ;  /* 0x0000001900197308 */ /* 0x000eb00000000800 */
[----:B------:R-:W2:Y:S01]  /*11170*/  MUFU.EX2 R3, R3 ;  /* 0x0000000300037308 */ /* 0x000ea20000000800 */
[C---:B-1----:R-:W-:Y:S07]  /*11180*/  HMMA.16816.F32.BF16 R100, R4.reuse, R8, R100 ;  /* 0x000000080464723c */ /* 0x042fee0000041864 */
[----:B------:R-:W-:Y:S01]  /*11190*/  MUFU.EX2 R139, R139 ;  /* 0x0000008b008b7308 */ /* 0x000fe20000000800 */
[C---:B------:R-:W-:Y:S01]  /*111a0*/  HMMA.16816.F32.BF16 R104, R4.reuse, R10, R104 ;  /* 0x0000000a0468723c */ /* 0x040fe20000041868 */
[----:B------:R-:W1:Y:S06]  /*111b0*/  LDSM.16.MT88.4 R8, [R152+0x9800] ;  /* 0x009800009808783b */ /* 0x000e6c0000004200 */
[----:B------:R-:W-:Y:S01]  /*111c0*/  MUFU.EX2 R136, R136 ;  /* 0x0000008800887308 */ /* 0x000fe20000000800 */
[C---:B-----5:R-:W-:Y:S07]  /*111d0*/  HMMA.16816.F32.BF16 R84, R4.reuse, R16, R84 ;  /* 0x000000100454723c */ /* 0x060fee0000041854 */
[----:B------:R-:W-:Y:S01]  /*111e0*/  MUFU.EX2 R135, R135 ;  /* 0x0000008700877308 */ /* 0x000fe20000000800 */
[----:B------:R-:W-:Y:S03]  /*111f0*/  HMMA.16816.F32.BF16 R88, R4, R18, R88 ;  /* 0x000000120458723c */ /* 0x000fe60000041858 */
[----:B------:R-:W-:Y:S01]  /*11200*/  F2FP.BF16.F32.PACK_AB R4, R32, R35 ;  /* 0x000000232004723e */ /* 0x000fe200000010ff */
[----:B------:R-:W-:Y:S01]  /*11210*/  LDSM.16.MT88.4 R16, [R154+0xa400] ;  /* 0x00a400009a10783b */ /* 0x000fe20000004200 */
[----:B------:R-:W-:-:S02]  /*11220*/  F2FP.BF16.F32.PACK_AB R5, R31, R34 ;  /* 0x000000221f05723e */ /* 0x000fc400000010ff */
[----:B---3--:R-:W-:Y:S01]  /*11230*/  F2FP.BF16.F32.PACK_AB R6, R29, R30 ;  /* 0x0000001e1d06723e */ /* 0x008fe200000010ff */
[----:B------:R-:W-:Y:S01]  /*11240*/  MUFU.EX2 R141, R141 ;  /* 0x0000008d008d7308 */ /* 0x000fe20000000800 */
[----:B----4-:R-:W-:-:S07]  /*11250*/  F2FP.BF16.F32.PACK_AB R7, R27, R28 ;  /* 0x0000001c1b07723e */ /* 0x010fce00000010ff */
[C---:B--2---:R-:W-:Y:S01]  /*11260*/  HMMA.16816.F32.BF16 R112, R4.reuse, R12, R112 ;  /* 0x0000000c0470723c */ /* 0x044fe20000041870 */
        /* <DEDUP_REMOVED lines=27> */
[----:B------:R-:W-:Y:S01]  /*11420*/  MUFU.EX2 R59, R59 ;  /* 0x0000003b003b7308 */ /* 0x000fe20000000800 */
[C---:B--2---:R-:W-:Y:S07]  /*11430*/  HMMA.16816.F32.BF16 R100, R4.reuse, R8, R100 ;  /* 0x000000080464723c */ /* 0x044fee0000041864 */
[----:B------:R-:W-:Y:S01]  /*11440*/  MUFU.EX2 R57, R57 ;  /* 0x0000003900397308 */ /* 0x000fe20000000800 */
[----:B------:R-:W-:Y:S01]  /*11450*/  HMMA.16816.F32.BF16 R104, R4, R10, R104 ;  /* 0x0000000a0468723c */ /* 0x000fe20000041868 */
[----:B------:R-:W2:Y:S02]  /*11460*/  LDSM.16.MT88.4 R8, [R152+0x9c00] ;  /* 0x009c00009808783b */ /* 0x000ea40000004200 */
[----:B------:R-:W-:-:S04]  /*11470*/  F2FP.BF16.F32.PACK_AB R4, R62, R63 ;  /* 0x0000003f3e04723e */ /* 0x000fc800000010ff */
        /* <DEDUP_REMOVED lines=72> */
[----:B------:R-:W1:Y:S02]  /*11900*/  LDSM.16.MT88.4 R8, [R154+0xa800] ;  /* 0x00a800009a08783b */ /* 0x000e640000004200 */
[-CC-:B------:R-:W-:Y:S01]  /*11910*/  FFMA.FTZ R4, R21, R55.reuse, -R50.reuse ;  /* 0x0000003715047223 */ /* 0x180fe20000010832 */
[----:B------:R-:W-:Y:S01]  /*11920*/  FADD.FTZ R5, R54, R125 ;  /* 0x0000007d36057221 */ /* 0x000fe20000010000 */
[----:B---3--:R-:W-:Y:S01]  /*11930*/  F2FP.BF16.F32.PACK_AB R6, R67, R56 ;  /* 0x000000384306723e */ /* 0x008fe200000010ff */
[----:B------:R-:W2:Y:S01]  /*11940*/  LDSM.16.MT88.4 R20, [R152+0xa800] ;  /* 0x00a800009814783b */ /* 0x000ea20000004200 */
[----:B------:R3:W5:Y:S01]  /*11950*/  MUFU.EX2 R54, R4 ;  /* 0x0000000400367308 */ /* 0x0007620000000800 */
[----:B------:R-:W-:Y:S01]  /*11960*/  FADD.FTZ R52, R52, R5 ;  /* 0x0000000534347221 */ /* 0x000fe20000010000 */
[----:B------:R-:W-:Y:S01]  /*11970*/  F2FP.BF16.F32.PACK_AB R5, R59, R64 ;  /* 0x000000403b05723e */ /* 0x000fe200000010ff */
[-CC-:B------:R-:W-:Y:S01]  /*11980*/  FFMA.FTZ R125, R47, R55.reuse, -R50.reuse ;  /* 0x000000372f7d7223 */ /* 0x180fe20000010832 */
[-C--:B------:R-:W-:Y:S01]  /*11990*/  FFMA.FTZ R47, R43, R55.reuse, -R50 ;  /* 0x000000372b2f7223 */ /* 0x080fe20000010832 */
[-CC-:B------:R-:W-:Y:S01]  /*119a0*/  FFMA.FTZ R43, R46, R55.reuse, -R53.reuse ;  /* 0x000000372e2b7223 */ /* 0x180fe20000010835 */
[----:B------:R-:W-:Y:S01]  /*119b0*/  FFMA.FTZ R50, R45, R55, -R53 ;  /* 0x000000372d327223 */ /* 0x000fe20000010835 */
[----:B------:R-:W-:Y:S01]  /*119c0*/  FADD.FTZ R45, R48, R51 ;  /* 0x00000033302d7221 */ /* 0x000fe20000010000 */
[----:B------:R-:W-:Y:S01]  /*119d0*/  FADD.FTZ R46, R39, R52 ;  /* 0x00000034272e7221 */ /* 0x000fe20000010000 */
[----:B------:R-:W-:Y:S02]  /*119e0*/  MUFU.EX2 R41, R125 ;  /* 0x0000007d00297308 */ /* 0x000fe40000000800 */
[----:B------:R-:W-:Y:S01]  /*119f0*/  FADD.FTZ R38, R38, R45 ;  /* 0x0000002d26267221 */ /* 0x000fe20000010000 */
[----:B------:R-:W-:-:S03]  /*11a00*/  FADD.FTZ R37, R37, R46 ;  /* 0x0000002e25257221 */ /* 0x000fc60000010000 */
[----:B------:R-:W-:Y:S01]  /*11a10*/  FADD.FTZ R33, R33, R38 ;  /* 0x0000002621217221 */ /* 0x000fe20000010000 */
[----:B------:R-:W-:Y:S01]  /*11a20*/  FADD.FTZ R36, R36, R37 ;  /* 0x0000002524247221 */ /* 0x000fe20000010000 */
[----:B---3--:R-:W-:Y:S01]  /*11a30*/  F2FP.BF16.F32.PACK_AB R4, R58, R65 ;  /* 0x000000413a04723e */ /* 0x008fe200000010ff */
[----:B------:R-:W-:Y:S01]  /*11a40*/  MUFU.EX2 R39, R47 ;  /* 0x0000002f00277308 */ /* 0x000fe20000000800 */
[----:B-----5:R-:W-:Y:S01]  /*11a50*/  F2FP.BF16.F32.PACK_AB R7, R54, R57 ;  /* 0x000000393607723e */ /* 0x020fe200000010ff */
[----:B------:R-:W-:-:S04]  /*11a60*/  FADD.FTZ R34, R34, R33 ;  /* 0x0000002122227221 */ /* 0x000fc80000010000 */
[----:B------:R-:W-:Y:S02]  /*11a70*/  FADD.FTZ R31, R31, R34 ;  /* 0x000000221f1f7221 */ /* 0x000fe40000010000 */
[----:B------:R-:W-:Y:S01]  /*11a80*/  MUFU.EX2 R43, R43 ;  /* 0x0000002b002b7308 */ /* 0x000fe20000000800 */
[C---:B----4-:R-:W-:Y:S07]  /*11a90*/  HMMA.16816.F32.BF16 R76, R4.reuse, R16, R76 ;  /* 0x00000010044c723c */ /* 0x050fee000004184c */
[----:B------:R-:W3:Y:S01]  /*11aa0*/  MUFU.EX2 R42, R50 ;  /* 0x00000032002a7308 */ /* 0x000ee20000000800 */
[C---:B-1----:R-:W-:Y:S08]  /*11ab0*/  HMMA.16816.F32.BF16 R112, R4.reuse, R8, R112 ;  /* 0x000000080470723c */ /* 0x042ff00000041870 */
[C---:B------:R-:W-:Y:S01]  /*11ac0*/  HMMA.16816.F32.BF16 R108, R4.reuse, R10, R108 ;  /* 0x0000000a046c723c */ /* 0x040fe2000004186c */
[----:B------:R-:W1:Y:S07]  /*11ad0*/  LDSM.16.MT88.4 R8, [R154+0xe800] ;  /* 0x00e800009a08783b */ /* 0x000e6e0000004200 */
[C---:B--2---:R-:W-:Y:S08]  /*11ae0*/  HMMA.16816.F32.BF16 R68, R4.reuse, R20, R68 ;  /* 0x000000140444723c */ /* 0x044ff00000041844 */
[C---:B------:R-:W-:Y:S01]  /*11af0*/  HMMA.16816.F32.BF16 R72, R4.reuse, R22, R72 ;  /* 0x000000160448723c */ /* 0x040fe20000041848 */
[----:B------:R-:W2:Y:S07]  /*11b00*/  LDSM.16.MT88.4 R20, [R152+0xe800] ;  /* 0x00e800009814783b */ /* 0x000eae0000004200 */
[C---:B------:R-:W-:Y:S01]  /*11b10*/  HMMA.16816.F32.BF16 R80, R4.reuse, R18, R80 ;  /* 0x000000120450723c */ /* 0x040fe20000041850 */
[----:B------:R-:W-:Y:S07]  /*11b20*/  LDSM.16.MT88.4 R16, [R154+0xcc00] ;  /* 0x00cc00009a10783b */ /* 0x000fee0000004200 */
[C---:B------:R-:W-:Y:S08]  /*11b30*/  HMMA.16816.F32.BF16 R84, R4.reuse, R12, R84 ;  /* 0x0000000c0454723c */ /* 0x040ff00000041854 */
[C---:B------:R-:W-:Y:S01]  /*11b40*/  HMMA.16816.F32.BF16 R88, R4.reuse, R14, R88 ;  /* 0x0000000e0458723c */ /* 0x040fe20000041858 */
[----:B------:R-:W4:Y:S07]  /*11b50*/  LDSM.16.MT88.4 R12, [R154+0xac00] ;  /* 0x00ac00009a0c783b */ /* 0x000f2e0000004200 */
[C---:B-1----:R-:W-:Y:S08]  /*11b60*/  HMMA.16816.F32.BF16 R92, R4.reuse, R8, R92 ;  /* 0x00000008045c723c */ /* 0x042ff0000004185c */
[C---:B------:R-:W-:Y:S01]  /*11b70*/  HMMA.16816.F32.BF16 R96, R4.reuse, R10, R96 ;  /* 0x0000000a0460723c */ /* 0x040fe20000041860 */
[----:B------:R-:W1:Y:S07]  /*11b80*/  LDSM.16.MT88.4 R8, [R152+0xac00] ;  /* 0x00ac00009808783b */ /* 0x000e6e0000004200 */
[----:B--2---:R-:W-:Y:S03]  /*11b90*/  HMMA.16816.F32.BF16 R100, R4, R20, R100 ;  /* 0x000000140464723c */ /* 0x004fe60000041864 */
[----:B------:R-:W-:Y:S01]  /*11ba0*/  FADD.FTZ R21, R35, R36 ;  /* 0x0000002423157221 */ /* 0x000fe20000010000 */
[----:B------:R-:W-:-:S03]  /*11bb0*/  FADD.FTZ R20, R28, R31 ;  /* 0x0000001f1c147221 */ /* 0x000fc60000010000 */
[----:B------:R-:W-:Y:S01]  /*11bc0*/  FADD.FTZ R21, R32, R21 ;  /* 0x0000001520157221 */ /* 0x000fe20000010000 */
[----:B------:R-:W-:Y:S01]  /*11bd0*/  FADD.FTZ R20, R27, R20 ;  /* 0x000000141b147221 */ /* 0x000fe20000010000 */
[----:B------:R-:W-:Y:S03]  /*11be0*/  HMMA.16816.F32.BF16 R104, R4, R22, R104 ;  /* 0x000000160468723c */ /* 0x000fe60000041868 */
[----:B---3--:R-:W-:Y:S01]  /*11bf0*/  F2FP.BF16.F32.PACK_AB R4, R42, R43 ;  /* 0x0000002b2a04723e */ /* 0x008fe200000010ff */
        /* <DEDUP_REMOVED lines=10> */
[----:B----4-:R-:W-:Y:S03]  /*11ca0*/  HMMA.16816.F32.BF16 R112, R4, R12, R112 ;  /* 0x0000000c0470723c */ /* 0x010fe60000041870 */
[----:B------:R-:W-:Y:S01]  /*11cb0*/  FADD.FTZ R20, R3, R20 ;  /* 0x0000001403147221 */ /* 0x000fe20000010000 */
[----:B------:R-:W-:-:S03]  /*11cc0*/  FADD.FTZ R22, R26, R23 ;  /* 0x000000171a167221 */ /* 0x000fc60000010000 */
[----:B------:R-:W-:Y:S01]  /*11cd0*/  FADD.FTZ R139, R139, R20 ;  /* 0x000000148b8b7221 */ /* 0x000fe20000010000 */
[----:B------:R-:W-:Y:S01]  /*11ce0*/  FADD.FTZ R22, R25, R22 ;  /* 0x0000001619167221 */ /* 0x000fe20000010000 */
[C---:B------:R-:W-:Y:S03]  /*11cf0*/  HMMA.16816.F32.BF16 R108, R4.reuse, R14, R108 ;  /* 0x0000000e046c723c */ /* 0x040fe6000004186c */
[----:B------:R-:W-:Y:S01]  /*11d00*/  FADD.FTZ R136, R136, R139 ;  /* 0x0000008b88887221 */ /* 0x000fe20000010000 */
[----:B------:R-:W2:Y:S01]  /*11d10*/  LDSM.16.MT88.4 R12, [R152+0xcc00] ;  /* 0x00cc0000980c783b */ /* 0x000ea20000004200 */
[----:B------:R-:W-:Y:S02]  /*11d20*/  FADD.FTZ R141, R141, R22 ;  /* 0x000000168d8d7221 */ /* 0x000fe40000010000 */
[----:B------:R-:W-:Y:S02]  /*11d30*/  FADD.FTZ R135, R135, R136 ;  /* 0x0000008887877221 */ /* 0x000fe40000010000 */
[----:B------:R-:W-:Y:S01]  /*11d40*/  FADD.FTZ R138, R138, R141 ;  /* 0x0000008d8a8a7221 */ /* 0x000fe20000010000 */
[----:B-1----:R-:W-:Y:S03]  /*11d50*/  HMMA.16816.F32.BF16 R68, R4, R8, R68 ;  /* 0x000000080444723c */ /* 0x002fe60000041844 */
[----:B------:R-:W-:Y:S01]  /*11d60*/  FADD.FTZ R132, R132, R135 ;  /* 0x0000008784847221 */ /* 0x000fe20000010000 */
[----:B------:R-:W-:-:S03]  /*11d70*/  FADD.FTZ R3, R137, R138 ;  /* 0x0000008a89037221 */ /* 0x000fc60000010000 */
[----:B------:R-:W-:Y:S01]  /*11d80*/  FADD.FTZ R129, R129, R132 ;  /* 0x0000008481817221 */ /* 0x000fe20000010000 */
[----:B------:R-:W-:Y:S01]  /*11d90*/  FADD.FTZ R3, R134, R3 ;  /* 0x0000000386037221 */ /* 0x000fe20000010000 */
[----:B------:R-:W-:Y:S01]  /*11da0*/  HMMA.16816.F32.BF16 R72, R4, R10, R72 ;  /* 0x0000000a0448723c */ /* 0x000fe20000041848 */
[----:B------:R-:W1:Y:S02]  /*11db0*/  LDSM.16.MT88.4 R8, [R154+0xec00] ;  /* 0x00ec00009a08783b */ /* 0x000e640000004200 */
[----:B------:R-:W-:Y:S01]  /*11dc0*/  FADD.FTZ R140, R140, R129 ;  /* 0x000000818c8c7221 */ /* 0x000fe20000010000 */
[----:B------:R-:W-:-:S03]  /*11dd0*/  FADD.FTZ R124, R124, R3 ;  /* 0x000000037c7c7221 */ /* 0x000fc60000010000 */
[----:B------:R-:W-:Y:S01]  /*11de0*/  FADD.FTZ R3, R127, R140 ;  /* 0x0000008c7f037221 */ /* 0x000fe20000010000 */
[----:B------:R-:W-:Y:S01]  /*11df0*/  FADD.FTZ R143, R143, R124 ;  /* 0x0000007c8f8f7221 */ /* 0x000fe20000010000 */
[----:B------:R-:W-:Y:S03]  /*11e00*/  HMMA.16816.F32.BF16 R76, R4, R16, R76 ;  /* 0x00000010044c723c */ /* 0x000fe6000004184c */
[----:B------:R-:W-:-:S04]  /*11e10*/  FADD.FTZ R3, R126, R3 ;  /* 0x000000037e037221 */ /* 0x000fc80000010000 */
[----:B------:R-:W-:Y:S01]  /*11e20*/  FADD.FTZ R64, R64, R3 ;  /* 0x0000000340407221 */ /* 0x000fe20000010000 */
[C---:B------:R-:W-:Y:S01]  /*11e30*/  HMMA.16816.F32.BF16 R80, R4.reuse, R18, R80 ;  /* 0x000000120450723c */ /* 0x040fe20000041850 */
[----:B------:R-:W3:Y:S07]  /*11e40*/  LDSM.16.MT88.4 R16, [R152+0xec00] ;  /* 0x00ec00009810783b */ /* 0x000eee0000004200 */
[C---:B--2---:R-:W-:Y:S08]  /*11e50*/  HMMA.16816.F32.BF16 R84, R4.reuse, R12, R84 ;  /* 0x0000000c0454723c */ /* 0x044ff00000041854 */
[C---:B------:R-:W-:Y:S08]  /*11e60*/  HMMA.16816.F32.BF16 R88, R4.reuse, R14, R88 ;  /* 0x0000000e0458723c */ /* 0x040ff00000041858 */
[----:B-1----:R-:W-:Y:S03]  /*11e70*/  HMMA.16816.F32.BF16 R92, R4, R8, R92 ;  /* 0x00000008045c723c */ /* 0x002fe6000004185c */
[----:B------:R-:W-:-:S04]  /*11e80*/  FADD.FTZ R8, R122, R143 ;  /* 0x0000008f7a087221 */ /* 0x000fc80000010000 */
[----:B------:R-:W-:Y:S01]  /*11e90*/  FADD.FTZ R8, R131, R8 ;  /* 0x0000000883087221 */ /* 0x000fe20000010000 */
[----:B------:R-:W-:Y:S03]  /*11ea0*/  HMMA.16816.F32.BF16 R96, R4, R10, R96 ;  /* 0x0000000a0460723c */ /* 0x000fe60000041860 */
[----:B------:R-:W-:Y:S01]  /*11eb0*/  FADD.FTZ R3, R65, R8 ;  /* 0x0000000841037221 */ /* 0x000fe20000010000 */
[----:B------:R-:W-:-:S03]  /*11ec0*/  FADD.FTZ R8, R59, R64 ;  /* 0x000000403b087221 */ /* 0x000fc60000010000 */
[----:B------:R-:W-:Y:S01]  /*11ed0*/  FADD.FTZ R3, R58, R3 ;  /* 0x000000033a037221 */ /* 0x000fe20000010000 */
[----:B------:R-:W-:Y:S01]  /*11ee0*/  FADD.FTZ R57, R57, R8 ;  /* 0x0000000839397221 */ /* 0x000fe20000010000 */
[----:B---3--:R-:W-:Y:S03]  /*11ef0*/  HMMA.16816.F32.BF16 R100, R4, R16, R100 ;  /* 0x000000100464723c */ /* 0x008fe60000041864 */
[----:B------:R-:W-:Y:S01]  /*11f00*/  FADD.FTZ R8, R56, R3 ;  /* 0x0000000338087221 */ /* 0x000fe20000010000 */
[----:B------:R-:W-:-:S03]  /*11f10*/  FADD.FTZ R54, R54, R57 ;  /* 0x0000003936367221 */ /* 0x000fc60000010000 */
[----:B------:R-:W-:Y:S01]  /*11f20*/  FADD.FTZ R8, R67, R8 ;  /* 0x0000000843087221 */ /* 0x000fe20000010000 */
[----:B------:R-:W-:Y:S01]  /*11f30*/  FADD.FTZ R41, R41, R54 ;  /* 0x0000003629297221 */ /* 0x000fe20000010000 */
[----:B------:R-:W-:Y:S03]  /*11f40*/  HMMA.16816.F32.BF16 R104, R4, R18, R104 ;  /* 0x000000120468723c */ /* 0x000fe60000041868 */
[----:B------:R-:W-:Y:S01]  /*11f50*/  FADD.FTZ R43, R43, R8 ;  /* 0x000000082b2b7221 */ /* 0x000fe20000010000 */
[----:B------:R-:W-:-:S03]  /*11f60*/  FADD.FTZ R40, R40, R41 ;  /* 0x0000002928287221 */ /* 0x000fc60000010000 */
[----:B------:R-:W-:Y:S01]  /*11f70*/  FADD.FTZ R43, R42, R43 ;  /* 0x0000002b2a2b7221 */ /* 0x000fe20000010000 */
[----:B------:R-:W-:-:S03]  /*11f80*/  FADD.FTZ R39, R39, R40 ;  /* 0x0000002827277221 */ /* 0x000fc60000010000 */
[----:B------:R-:W-:Y:S01]  /*11f90*/  FADD.FTZ R44, R44, R43 ;  /* 0x0000002b2c2c7221 */ /* 0x000fe20000010000 */
[----:B------:R-:W-:-:S03]  /*11fa0*/  FADD.FTZ R180, R180, R39 ;  /* 0x00000027b4b47221 */ /* 0x000fc60000010000 */
[----:B------:R-:W-:Y:S01]  /*11fb0*/  FADD.FTZ R181, R181, R44 ;  /* 0x0000002cb5b57221 */ /* 0x000fe20000010000 */
[----:B------:R-:W-:Y:S06]  /*11fc0*/  @!P4 BRA `(.L_x_911) ;  /* 0x000000380094c947 */ /* 0x000fec0003800000 */
[----:B------:R-:W-:Y:S01]  /*11fd0*/  ISETP.NE.U32.AND P3, PT, R178, RZ, PT ;  /* 0x000000ffb200720c */ /* 0x000fe20003f65070 */
[----:B------:R-:W-:Y:S01]  /*11fe0*/  VIADD R174, R49, 0xfffffffe ;  /* 0xfffffffe31ae7836 */ /* 0x000fe20000000000 */
[----:B------:R-:W-:Y:S01]  /*11ff0*/  MOV R125, R0 ;  /* 0x00000000007d7202 */ /* 0x000fe20000000f00 */
[----:B------:R-:W-:Y:S01]  /*12000*/  IMAD.MOV.U32 R123, RZ, RZ, R2 ;  /* 0x000000ffff7b7224 */ /* 0x000fe200078e0002 */
[----:B------:R-:W-:-:S13]  /*12010*/  ISETP.NE.AND.EX P3, PT, R179, RZ, PT, P3 ;  /* 0x000000ffb300720c */ /* 0x000fda0003f65330 */
.L_x_918:
        /* <DEDUP_REMOVED lines=9> */
[----:B------:R-:W2:Y:S01]  /*120b0*/  @!P3 LD.E R4, desc[UR4][R120.64+0x40] ;  /* 0x000040047804b980 */ /* 0x000ea2000c101900 */
[----:B------:R-:W-:Y:S01]  /*120c0*/  BSSY.RECONVERGENT B0, `(.L_x_912) ;  /* 0x0000046000007945 */ /* 0x000fe20003800200 */
[----:B--2---:R-:W-:Y:S04]  /*120d0*/  @!P3 IMAD.SHL.U32 R4, R4, 0x80, RZ ;  /* 0x000000800404b824 */ /* 0x004fe800078e00ff */
[----:B------:R-:W-:Y:S05]  /*120e0*/  @!P3 IMAD.X R4, RZ, RZ, ~R4, P0 ;  /* 0x000000ffff04b224 */ /* 0x000fea00000e0e04 */
[----:B------:R-:W-:Y:S04]  /*120f0*/  @!P3 SHF.R.S64 R3, R3, 0x1f, R4 ;  /* 0x0000001f0303b819 */ /* 0x000fe80000001004 */
[----:B------:R-:W-:Y:S01]  /*12100*/  @!P3 IADD3 R164, P0, PT, R164, R3, RZ ;  /* 0x00000003a4a4b210 */ /* 0x000fe20007f1e0ff */
[----:B------:R-:W-:Y:S03]  /*12110*/  IMAD.SHL.U32 R3, R160, 0x40, RZ ;  /* 0x00000040a0037824 */ /* 0x000fe600078e00ff */
        /* <DEDUP_REMOVED lines=18> */
[----:B------:R-:W-:Y:S02]  /*12240*/  IMAD.HI.U32 R10, R13, R10, R12 ;  /* 0x0000000a0d0a7227 */ /* 0x000fe400078e000c */
[----:B------:R-:W2:Y:S04]  /*12250*/  LD.E.64 R12, desc[UR4][R120.64+0x40] ;  /* 0x00004004780c7980 */ /* 0x000ea8000c101b00 */
        /* <DEDUP_REMOVED lines=17> */
[----:B------:R-:W-:Y:S03]  /*12370*/  ISETP.NE.AND P5, PT, R11, RZ, PT ;  /* 0x000000ff0b00720c */ /* 0x000fe60003fa5270 */
[----:B------:R-:W-:Y:S02]  /*12380*/  @P6 VIADD R10, R10, 0x1 ;  /* 0x000000010a0a6836 */ /* 0x000fe40000000000 */
[----:B------:R-:W-:Y:S03]  /*12390*/  @!P0 IMAD.MOV R9, RZ, RZ, -R9 ;  /* 0x000000ffff098224 */ /* 0x000fe600078e0a09 */
[----:B------:R-:W-:Y:S02]  /*123a0*/  @!P4 IADD3 R10, PT, PT, -R10, RZ, RZ ;  /* 0x000000ff0a0ac210 */ /* 0x000fe40007ffe1ff */
        /* <DEDUP_REMOVED lines=23> */
.L_x_913:
[----:B------:R-:W-:Y:S05]  /*12520*/  BSYNC.RECONVERGENT B0 ;  /* 0x0000000000007941 */ /* 0x000fea0003800200 */
.L_x_912:
[----:B------:R-:W-:Y:S01]  /*12530*/  @!PT LDS RZ, [RZ] ;  /* 0x00000000fffff984 */ /* 0x000fe20000000800 */
[----:B------:R-:W-:Y:S01]  /*12540*/  @!PT LDS RZ, [RZ] ;  /* 0x00000000fffff984 */ /* 0x000fe20000000800 */
[----:B------:R-:W-:Y:S01]  /*12550*/  @!PT LDS RZ, [RZ] ;  /* 0x00000000fffff984 */ /* 0x000fe20000000800 */
[----:B------:R-:W-:Y:S01]  /*12560*/  @!P2 LDGSTS.E.BYPASS.LTC128B.128 [R173+0x9000], desc[UR4][R164.64] ;  /* 0x09000000a4adafae */ /* 0x000fe2000b981a04 */
[----:B------:R-:W-:Y:S01]  /*12570*/  ISETP.GE.AND P0, PT, R116, R171, PT ;  /* 0x000000ab7400720c */ /* 0x000fe20003f06270 */
[----:B------:R-:W-:Y:S01]  /*12580*/  BSSY.RECONVERGENT B1, `(.L_x_914) ;  /* 0x000016e000017945 */ /* 0x000fe20003800200 */
[C---:B------:R-:W-:Y:S01]  /*12590*/  IADD3 R4, P4, PT, R3.reuse, R164, RZ ;  /* 0x000000a403047210 */ /* 0x040fe20007f9e0ff */
[----:B------:R-:W-:Y:S01]  /*125a0*/  @P2 STS.128 [R173+0x9000], RZ ;  /* 0x009000ffad002388 */ /* 0x000fe20000000c00 */
[----:B------:R-:W-:Y:S02]  /*125b0*/  SHF.L.U64.HI R0, R160, 0x6, R161 ;  /* 0x00000006a0007819 */ /* 0x000fe400000102a1 */
[C---:B------:R-:W-:Y:S01]  /*125c0*/  IADD3 R2, P5, PT, R3.reuse, R4, RZ ;  /* 0x0000000403027210 */ /* 0x040fe20007fbe0ff */
[----:B------:R-:W-:Y:S01]  /*125d0*/  @!PT LDS RZ, [RZ] ;  /* 0x00000000fffff984 */ /* 0x000fe20000000800 */
[----:B------:R-:W-:Y:S01]  /*125e0*/  @!PT LDS RZ, [RZ] ;  /* 0x00000000fffff984 */ /* 0x000fe20000000800 */
[----:B------:R-:W-:Y:S01]  /*125f0*/  @!PT LDS RZ, [RZ] ;  /* 0x00000000fffff984 */ /* 0x000fe20000000800 */
[----:B------:R-:W-:Y:S02]  /*12600*/  @!P1 LDGSTS.E.BYPASS.LTC128B.128 [R173+0xb000], desc[UR4][R164.64+0x40] ;  /* 0x0b000040a4ad9fae */ /* 0x000fe4000b981a04 */
[C---:B------:R-:W-:Y:S01]  /*12610*/  IMAD.X R5, R0.reuse, 0x1, R165, P4 ;  /* 0x0000000100057824 */ /* 0x040fe200020e06a5 */
[----:B------:R-:W-:Y:S01]  /*12620*/  IADD3 R6, P4, PT, R3, R2, RZ ;  /* 0x0000000203067210 */ /* 0x000fe20007f9e0ff */
[----:B------:R-:W-:Y:S02]  /*12630*/  @P1 STS.128 [R173+0xb000], RZ ;  /* 0x00b000ffad001388 */ /* 0x000fe40000000c00 */
[C---:B------:R-:W-:Y:S02]  /*12640*/  IMAD.X R3, R0.reuse, 0x1, R5, P5 ;  /* 0x0000000100037824 */ /* 0x040fe400028e0605 */
[----:B------:R-:W-:Y:S01]  /*12650*/  @!PT LDS RZ, [RZ] ;  /* 0x00000000fffff984 */ /* 0x000fe20000000800 */
[----:B------:R-:W-:Y:S01]  /*12660*/  @!PT LDS RZ, [RZ] ;  /* 0x00000000fffff984 */ /* 0x000fe20000000800 */
[----:B------:R-:W-:Y:S01]  /*12670*/  @!PT LDS RZ, [RZ] ;  /* 0x00000000fffff984 */ /* 0x000fe20000000800 */
[----:B------:R-:W-:Y:S02]  /*12680*/  @!P0 LDGSTS.E.BYPASS.LTC128B.128 [R173+0xd000], desc[UR4][R164.64+0x80] ;  /* 0x0d000080a4ad8fae */ /* 0x000fe4000b981a04 */
[----:B------:R-:W-:Y:S01]  /*12690*/  IMAD.X R7, R0, 0x1, R3, P4 ;  /* 0x0000000100077824 */ /* 0x000fe200020e0603 */
[----:B------:R-:W-:Y:S01]  /*126a0*/  ISETP.NE.AND P4, PT, R174, RZ, PT ;  /* 0x000000ffae00720c */ /* 0x000fe20003f85270 */
[----:B------:R-:W-:Y:S04]  /*126b0*/  @P0 STS.128 [R173+0xd000], RZ ;  /* 0x00d000ffad000388 */ /* 0x000fe80000000c00 */
[----:B------:R-:W-:Y:S01]  /*126c0*/  @!PT LDS RZ, [RZ] ;  /* 0x00000000fffff984 */ /* 0x000fe20000000800 */
[----:B------:R-:W-:Y:S01]  /*126d0*/  @!PT LDS RZ, [RZ] ;  /* 0x00000000fffff984 */ /* 0x000fe20000000800 */
[----:B------:R-:W-:Y:S01]  /*126e0*/  @!PT LDS RZ, [RZ] ;  /* 0x00000000fffff984 */ /* 0x000fe20000000800 */
[----:B------:R-:W-:Y:S04]  /*126f0*/  @!P2 LDGSTS.E.BYPASS.LTC128B.128 [R173+0x9800], desc[UR4][R4.64] ;  /* 0x0980000004adafae */ /* 0x000fe8000b981a04 */
        /* <DEDUP_REMOVED lines=39> */
[----:B------:R1:W-:Y:S04]  /*12970*/  @!P0 LDGSTS.E.BYPASS.LTC128B.128 [R173+0xe800], desc[UR4][R6.64+0x80] ;  /* 0x0e80008006ad8fae */ /* 0x0003e8000b981a04 */
[----:B------:R-:W-:Y:S04]  /*12980*/  @P0 STS.128 [R173+0xe800], RZ ;  /* 0x00e800ffad000388 */ /* 0x000fe80000000c00 */
[----:B------:R-:W-:Y:S04]  /*12990*/  LDSM.16.M88.4 R128, [R157] ;  /* 0x000000009d80783b */ /* 0x000fe80000000200 */
[----:B------:R-:W1:Y:S04]  /*129a0*/  LDSM.16.M88.4 R132, [R156+0x3000] ;  /* 0x003000009c84783b */ /* 0x000e680000000200 */
[----:B------:R-:W2:Y:S04]  /*129b0*/  LDSM.16.M88.4 R136, [R156+0x3400] ;  /* 0x003400009c88783b */ /* 0x000ea80000000200 */
[----:B------:R-:W3:Y:S04]  /*129c0*/  LDSM.16.M88.4 R140, [R156+0x3800] ;  /* 0x003800009c8c783b */ /* 0x000ee80000000200 */
[----:B------:R-:W0:Y:S04]  /*129d0*/  LDGDEPBAR ;  /* 0x00000000000079af */ /* 0x000e280000000000 */
[----:B------:R-:W4:Y:S04]  /*129e0*/  LDSM.16.M88.4 R144, [R156+0x3c00] ;  /* 0x003c00009c90783b */ /* 0x000f280000000200 */
[----:B------:R-:W5:Y:S04]  /*129f0*/  LDSM.16.M88.4 R148, [R156+0x4000] ;  /* 0x004000009c94783b */ /* 0x000f680000000200 */
[----:B------:R-:W5:Y:S04]  /*12a00*/  LDSM.16.M88.4 R48, [R156+0x4400] ;  /* 0x004400009c30783b */ /* 0x000f680000000200 */
[----:B------:R-:W5:Y:S04]  /*12a10*/  LDSM.16.M88.4 R56, [R156+0x4800] ;  /* 0x004800009c38783b */ /* 0x000f680000000200 */
[----:B------:R-:W5:Y:S01]  /*12a20*/  LDSM.16.M88.4 R64, [R156+0x4c00] ;  /* 0x004c00009c40783b */ /* 0x000f620000000200 */
[C---:B-1----:R-:W-:Y:S08]  /*12a30*/  HMMA.16816.F32.BF16 R4, R128.reuse, R132, RZ ;  /* 0x000000848004723c */ /* 0x042ff000000418ff */
[C---:B------:R-:W-:Y:S01]  /*12a40*/  HMMA.16816.F32.BF16 R8, R128.reuse, R134, RZ ;  /* 0x000000868008723c */ /* 0x040fe200000418ff */
[----:B------:R-:W-:Y:S07]  /*12a50*/  LDSM.16.M88.4 R132, [R155] ;  /* 0x000000009b84783b */ /* 0x000fee0000000200 */
[C---:B--2---:R-:W-:Y:S08]  /*12a60*/  HMMA.16816.F32.BF16 R12, R128.reuse, R136, RZ ;  /* 0x00000088800c723c */ /* 0x044ff000000418ff */
[C---:B------:R-:W-:Y:S01]  /*12a70*/  HMMA.16816.F32.BF16 R16, R128.reuse, R138, RZ ;  /* 0x0000008a8010723c */ /* 0x040fe200000418ff */
[----:B------:R-:W1:Y:S07]  /*12a80*/  LDSM.16.M88.4 R136, [R153+0x3000] ;  /* 0x003000009988783b */ /* 0x000e6e0000000200 */
[C---:B---3--:R-:W-:Y:S08]  /*12a90*/  HMMA.16816.F32.BF16 R20, R128.reuse, R140, RZ ;  /* 0x0000008c8014723c */ /* 0x048ff000000418ff */
[C---:B------:R-:W-:Y:S08]  /*12aa0*/  HMMA.16816.F32.BF16 R24, R128.reuse, R142, RZ ;  /* 0x0000008e8018723c */ /* 0x040ff000000418ff */
[C---:B----4-:R-:W-:Y:S08]  /*12ab0*/  HMMA.16816.F32.BF16 R28, R128.reuse, R144, RZ ;  /* 0x00000090801c723c */ /* 0x050ff000000418ff */
        /* <DEDUP_REMOVED lines=212> */
.L_x_917:
[----:B------:R-:W-:Y:S05]  /*13800*/  BSYNC.RECONVERGENT B0 ;  /* 0x0000000000007941 */ /* 0x000fea0003800200 */
.L_x_916:
[----:B------:R-:W-:Y:S01]  /*13810*/  @!PT LDS RZ, [RZ] ;  /* 0x00000000fffff984 */ /* 0x000fe20000000800 */
[----:B------:R-:W-:Y:S01]  /*13820*/  @!PT LDS RZ, [RZ] ;  /* 0x00000000fffff984 */ /* 0x000fe20000000800 */
[----:B------:R-:W-:Y:S01]  /*13830*/  @!PT LDS RZ, [RZ] ;  /* 0x00000000fffff984 */ /* 0x000fe20000000800 */
[----:B------:R1:W-:Y:S01]  /*13840*/  @!P2 LDGSTS.E.BYPASS.LTC128B.128 [R173+0x3000], desc[UR4][R162.64] ;  /* 0x03000000a2adafae */ /* 0x0003e2000b981a04 */
[C---:B------:R-:W-:Y:S01]  /*13850*/  LEA R128, P4, R158.reuse, R162, 0x6 ;  /* 0x000000a29e807211 */ /* 0x040fe200078830ff */
[C---:B------:R-:W-:Y:S01]  /*13860*/  IMAD.SHL.U32 R0, R158.reuse, 0x40, RZ ;  /* 0x000000409e007824 */ /* 0x040fe200078e00ff */
[C-C-:B------:R-:W-:Y:S01]  /*13870*/  SHF.L.U64.HI R2, R158.reuse, 0x6, R159.reuse ;  /* 0x000000069e027819 */ /* 0x140fe2000001029f */
[----:B------:R1:W-:Y:S01]  /*13880*/  @P2 STS.128 [R173+0x3000], RZ ;  /* 0x003000ffad002388 */ /* 0x0003e20000000c00 */
[----:B------:R-:W-:Y:S02]  /*13890*/  LEA.HI.X R129, R158, R163, R159, 0x6, P4 ;  /* 0x000000a39e817211 */ /* 0x000fe400020f349f */
[C---:B------:R-:W-:Y:S01]  /*138a0*/  IADD3 R126, P5, PT, R0.reuse, R128, RZ ;  /* 0x00000080007e7210 */ /* 0x040fe20007fbe0ff */
[----:B------:R-:W-:Y:S01]  /*138b0*/  @!PT LDS RZ, [RZ] ;  /* 0x00000000fffff984 */ /* 0x000fe20000000800 */
[----:B------:R-:W-:Y:S01]  /*138c0*/  @!PT LDS RZ, [RZ] ;  /* 0x00000000fffff984 */ /* 0x000fe20000000800 */
[----:B------:R-:W-:Y:S01]  /*138d0*/  @!PT LDS RZ, [RZ] ;  /* 0x00000000fffff984 */ /* 0x000fe20000000800 */
[----:B------:R1:W-:Y:S03]  /*138e0*/  @!P1 LDGSTS.E.BYPASS.LTC128B.128 [R173+0x5000], desc[UR4][R162.64+0x40] ;  /* 0x05000040a2ad9fae */ /* 0x0003e6000b981a04 */
[----:B------:R-:W-:Y:S01]  /*138f0*/  IADD3 R130, P4, PT, R0, R126, RZ ;  /* 0x0000007e00827210 */ /* 0x000fe20007f9e0ff */
[----:B------:R1:W-:Y:S01]  /*13900*/  @P1 STS.128 [R173+0x5000], RZ ;  /* 0x005000ffad001388 */ /* 0x0003e20000000c00 */
[C---:B------:R-:W-:Y:S03]  /*13910*/  IMAD.X R127, R2.reuse, 0x1, R129, P5 ;  /* 0x00000001027f7824 */ /* 0x040fe600028e0681 */
[----:B------:R-:W-:Y:S01]  /*13920*/  @!PT LDS RZ, [RZ] ;  /* 0x00000000fffff984 */ /* 0x000fe20000000800 */
[----:B------:R-:W-:Y:S01]  /*13930*/  @!PT LDS RZ, [RZ] ;  /* 0x00000000fffff984 */ /* 0x000fe20000000800 */
[----:B------:R-:W-:Y:S01]  /*13940*/  @!PT LDS RZ, [RZ] ;  /* 0x00000000fffff984 */ /* 0x000fe20000000800 */
[----:B------:R1:W-:Y:S01]  /*13950*/  @!P0 LDGSTS.E.BYPASS.LTC128B.128 [R173+0x7000], desc[UR4][R162.64+0x80] ;  /* 0x07000080a2ad8fae */ /* 0x0003e2000b981a04 */
[----:B------:R-:W-:Y:S03]  /*13960*/  IMAD.X R131, R2, 0x1, R127, P4 ;  /* 0x0000000102837824 */ /* 0x000fe600020e067f */
        /* <DEDUP_REMOVED lines=47> */
.L_x_915:
[----:B------:R-:W-:Y:S05]  /*13c60*/  BSYNC.RECONVERGENT B1 ;  /* 0x0000000000017941 */ /* 0x000fea0003800200 */
.L_x_914:
[----:B------:R-:W2:Y:S01]  /*13c70*/  LD.E R3, desc[UR4][R120.64+0xdc] ;  /* 0x0000dc0478037980 */ /* 0x000ea2000c101900 */
        /* <DEDUP_REMOVED lines=30> */
[----:B-1----:R-:W-:Y:S02]  /*13e60*/  FMNMX3.FTZ R129, R0, R66, R67, !PT ;  /* 0x0000004200817276 */ /* 0x002fe40007810043 */
        /* <DEDUP_REMOVED lines=40> */
[----:B------:R-:W2:Y:S01]  /*140f0*/  MUFU.EX2 R134, R134 ;  /* 0x0000008600867308 */ /* 0x000ea20000000800 */
[C---:B------:R-:W-:Y:S01]  /*14100*/  FMUL.FTZ R4, R122.reuse, R112 ;  /* 0x000000707a047220 */ /* 0x040fe20000410000 */
[C---:B------:R-:W-:Y:S01]  /*14110*/  FMUL.FTZ R5, R122.reuse, R113 ;  /* 0x000000717a057220 */ /* 0x040fe20000410000 */
[C---:B------:R-:W-:Y:S01]  /*14120*/  FMUL.FTZ R68, R122.reuse, R68 ;  /* 0x000000447a447220 */ /* 0x040fe20000410000 */
[C---:B------:R-:W-:Y:S01]  /*14130*/  FMUL.FTZ R69, R122.reuse, R69 ;  /* 0x000000457a457220 */ /* 0x040fe20000410000 */
[----:B------:R-:W3:Y:S01]  /*14140*/  LDSM.16.MT88.4 R108, [R152+0x9000] ;  /* 0x00900000986c783b */ /* 0x000ee20000004200 */
        /* <DEDUP_REMOVED lines=8> */
[----:B------:R-:W-:Y:S01]  /*141d0*/  FMUL.FTZ R77, R122, R77 ;  /* 0x0000004d7a4d7220 */ /* 0x000fe20000410000 */
[C---:B------:R-:W-:Y:S03]  /*141e0*/  FMUL.FTZ R82, R123.reuse, R82 ;  /* 0x000000527b527220 */ /* 0x040fe60000410000 */
[----:B------:R-:W4:Y:S01]  /*141f0*/  MUFU.EX2 R129, R129 ;  /* 0x0000008100817308 */ /* 0x000f220000000800 */
[----:B--2---:R-:W-:Y:S01]  /*14200*/  F2FP.BF16.F32.PACK_AB R112, R134, R131 ;  /* 0x000000838670723e */ /* 0x004fe200000010ff */
        /* <DEDUP_REMOVED lines=14> */
[----:B------:R-:W-:Y:S01]  /*142f0*/  MUFU.EX2 R142, R142 ;  /* 0x0000008e008e7308 */ /* 0x000fe20000000800 */
[----:B----4-:R-:W-:Y:S01]  /*14300*/  F2FP.BF16.F32.PACK_AB R114, R129, R136 ;  /* 0x000000888172723e */ /* 0x010fe200000010ff */
[C---:B------:R-:W-:Y:S01]  /*14310*/  FMUL.FTZ R92, R122.reuse, R92 ;  /* 0x0000005c7a5c7220 */ /* 0x040fe20000410000 */
[C---:B------:R-:W-:Y:S01]  /*14320*/  FMUL.FTZ R93, R122.reuse, R93 ;  /* 0x0000005d7a5d7220 */ /* 0x040fe20000410000 */
[C---:B------:R-:W-:Y:S01]  /*14330*/  FMUL.FTZ R98, R123.reuse, R98 ;  /* 0x000000627b627220 */ /* 0x040fe20000410000 */
[C---:B------:R-:W-:Y:S01]  /*14340*/  FMUL.FTZ R99, R123.reuse, R99 ;  /* 0x000000637b637220 */ /* 0x040fe20000410000 */
[C---:B------:R-:W-:Y:S01]  /*14350*/  FMUL.FTZ R96, R122.reuse, R96 ;  /* 0x000000607a607220 */ /* 0x040fe20000410000 */
[C---:B------:R-:W-:Y:S03]  /*14360*/  FMUL.FTZ R97, R122.reuse, R97 ;  /* 0x000000617a617220 */ /* 0x040fe60000410000 */
[----:B------:R-:W2:Y:S01]  /*14370*/  MUFU.EX2 R139, R139 ;  /* 0x0000008b008b7308 */ /* 0x000ea20000000800 */
[C---:B------:R-:W-:Y:S01]  /*14380*/  FMUL.FTZ R102, R123.reuse, R102 ;  /* 0x000000667b667220 */ /* 0x040fe20000410000 */
[----:B------:R-:W-:Y:S01]  /*14390*/  FMUL.FTZ R103, R123, R103 ;  /* 0x000000677b677220 */ /* 0x000fe20000410000 */
[C---:B------:R-:W-:Y:S01]  /*143a0*/  FMUL.FTZ R100, R122.reuse, R100 ;  /* 0x000000647a647220 */ /* 0x040fe20000410000 */
[----:B------:R-:W-:Y:S01]  /*143b0*/  FMUL.FTZ R101, R122, R101 ;  /* 0x000000657a657220 */ /* 0x000fe20000410000 */
[-CC-:B------:R-:W-:Y:S01]  /*143c0*/  FFMA.FTZ R141, R12, R3.reuse, -R130.reuse ;  /* 0x000000030c8d7223 */ /* 0x180fe20000010882 */
[-C--:B------:R-:W-:Y:S01]  /*143d0*/  FFMA.FTZ R132, R13, R3.reuse, -R130 ;  /* 0x000000030d847223 */ /* 0x080fe20000010882 */
[-CC-:B------:R-:W-:Y:S03]  /*143e0*/  FFMA.FTZ R140, R14, R3.reuse, -R128.reuse ;  /* 0x000000030e8c7223 */ /* 0x180fe60000010880 */
[----:B------:R-:W4:Y:S01]  /*143f0*/  MUFU.EX2 R138, R138 ;  /* 0x0000008a008a7308 */ /* 0x000f220000000800 */
[----:B------:R-:W-:Y:S01]  /*14400*/  FFMA.FTZ R135, R15, R3, -R128 ;  /* 0x000000030f877223 */ /* 0x000fe20000010880 */
[C---:B------:R-:W-:Y:S01]  /*14410*/  FMUL.FTZ R14, R123.reuse, R106 ;  /* 0x0000006a7b0e7220 */ /* 0x040fe20000410000 */
[----:B------:R-:W-:Y:S01]  /*14420*/  FMUL.FTZ R15, R123, R107 ;  /* 0x0000006b7b0f7220 */ /* 0x000fe20000410000 */
[C---:B------:R-:W-:Y:S01]  /*14430*/  FMUL.FTZ R12, R122.reuse, R104 ;  /* 0x000000687a0c7220 */ /* 0x040fe20000410000 */
[----:B------:R-:W-:Y:S01]  /*14440*/  FMUL.FTZ R13, R122, R105 ;  /* 0x000000697a0d7220 */ /* 0x000fe20000410000 */
[-C--:B------:R-:W-:Y:S01]  /*14450*/  FFMA.FTZ R133, R16, R3.reuse, -R130 ;  /* 0x0000000310857223 */ /* 0x080fe20000010882 */
[----:B------:R-:W-:Y:S03]  /*14460*/  LDSM.16.MT88.4 R104, [R154+0x9400] ;  /* 0x009400009a68783b */ /* 0x000fe60000004200 */
[----:B------:R-:W-:Y:S01]  /*14470*/  MUFU.EX2 R141, R141 ;  /* 0x0000008d008d7308 */ /* 0x000fe20000000800 */
[----:B--2---:R-:W-:Y:S01]  /*14480*/  F2FP.BF16.F32.PACK_AB R113, R139, R142 ;  /* 0x0000008e8b71723e */ /* 0x004fe200000010ff */
[-C--:B------:R-:W-:Y:S01]  /*14490*/  FFMA.FTZ R35, R35, R3.reuse, -R128 ;  /* 0x0000000323237223 */ /* 0x080fe20000010880 */
[----:B------:R-:W-:Y:S01]  /*144a0*/  FFMA.FTZ R142, R123, R180, R142 ;  /* 0x000000b47b8e7223 */ /* 0x000fe2000001008e */
[--C-:B------:R-:W-:Y:S01]  /*144b0*/  FFMA.FTZ R123, R29, R3, -R130.reuse ;  /* 0x000000031d7b7223 */ /* 0x100fe20000010882 */
[----:B------:R-:W-:Y:S01]  /*144c0*/  FFMA.FTZ R181, R122, R181, R131 ;  /* 0x000000b57ab57223 */ /* 0x000fe20000010083 */
[-C--:B------:R-:W-:Y:S01]  /*144d0*/  FFMA.FTZ R122, R28, R3.reuse, -R130 ;  /* 0x000000031c7a7223 */ /* 0x080fe20000010882 */
[-C--:B------:R-:W-:Y:S03]  /*144e0*/  FFMA.FTZ R131, R34, R3.reuse, -R128 ;  /* 0x0000000322837223 */ /* 0x080fe60000010880 */
[----:B------:R-:W-:Y:S01]  /*144f0*/  MUFU.EX2 R140, R140 ;  /* 0x0000008c008c7308 */ /* 0x000fe20000000800 */
[----:B----4-:R-:W-:Y:S01]  /*14500*/  F2FP.BF16.F32.PACK_AB R115, R137, R138 ;  /* 0x0000008a8973723e */ /* 0x010fe200000010ff */
[----:B------:R-:W-:Y:S01]  /*14510*/  FADD.FTZ R181, R134, R181 ;  /* 0x000000b586b57221 */ /* 0x000fe20000010000 */
[----:B------:R-:W-:Y:S01]  /*14520*/  FADD.FTZ R139, R139, R142 ;  /* 0x0000008e8b8b7221 */ /* 0x000fe20000010000 */
[-CC-:B------:R-:W-:Y:S01]  /*14530*/  FFMA.FTZ R40, R40, R3.reuse, -R130.reuse ;  /* 0x0000000328287223 */ /* 0x180fe20000010882 */
[-C--:B------:R-:W-:Y:S01]  /*14540*/  FFMA.FTZ R41, R41, R3.reuse, -R130 ;  /* 0x0000000329297223 */ /* 0x080fe20000010882 */
[-CC-:B------:R-:W-:Y:S01]  /*14550*/  FFMA.FTZ R42, R42, R3.reuse, -R128.reuse ;  /* 0x000000032a2a7223 */ /* 0x180fe20000010880 */
[----:B------:R-:W-:Y:S01]  /*14560*/  FADD.FTZ R138, R138, R139 ;  /* 0x0000008b8a8a7221 */ /* 0x000fe20000010000 */
[C---:B-1----:R-:W-:Y:S02]  /*14570*/  HMMA.16816.F32.BF16 R4, R112.reuse, R124, R4 ;  /* 0x0000007c7004723c */ /* 0x042fe40000041804 */
[----:B------:R-:W-:Y:S03]  /*14580*/  MUFU.EX2 R134, R35 ;  /* 0x0000002300867308 */ /* 0x000fe60000000800 */
[-CC-:B------:R-:W-:Y:S01]  /*14590*/  FFMA.FTZ R124, R30, R3.reuse, -R128.reuse ;  /* 0x000000031e7c7223 */ /* 0x180fe20000010880 */
[-C--:B------:R-:W-:Y:S01]  /*145a0*/  FFMA.FTZ R139, R39, R3.reuse, -R128 ;  /* 0x00000003278b7223 */ /* 0x080fe20000010880 */
[-C--:B------:R-:W-:Y:S01]  /*145b0*/  FFMA.FTZ R125, R32, R3.reuse, -R130 ;  /* 0x00000003207d7223 */ /* 0x080fe20000010882 */
[C---:B------:R-:W-:Y:S04]  /*145c0*/  HMMA.16816.F32.BF16 R8, R112.reuse, R126, R8 ;  /* 0x0000007e7008723c */ /* 0x040fe80000041808 */
[----:B------:R-:W-:Y:S01]  /*145d0*/  MUFU.EX2 R133, R133 ;  /* 0x0000008500857308 */ /* 0x000fe20000000800 */
[-C--:B------:R-:W-:Y:S01]  /*145e0*/  FFMA.FTZ R127, R31, R3.reuse, -R128 ;  /* 0x000000031f7f7223 */ /* 0x080fe20000010880 */
[-C--:B------:R-:W-:Y:S01]  /*145f0*/  FFMA.FTZ R126, R33, R3.reuse, -R130 ;  /* 0x00000003217e7223 */ /* 0x080fe20000010882 */
[----:B------:R-:W-:Y:S01]  /*14600*/  LDSM.16.MT88.4 R28, [R152+0x9c00] ;  /* 0x009c0000981c783b */ /* 0x000fe20000004200 */
[----:B------:R-:W-:Y:S01]  /*14610*/  FADD.FTZ R33, R137, R138 ;  /* 0x0000008a89217221 */ /* 0x000fe20000010000 */
[-C--:B------:R-:W-:Y:S01]  /*14620*/  FFMA.FTZ R137, R37, R3.reuse, -R130 ;  /* 0x0000000325897223 */ /* 0x080fe20000010882 */
[C---:B---3--:R-:W-:Y:S04]  /*14630*/  HMMA.16816.F32.BF16 R68, R112.reuse, R108, R68 ;  /* 0x0000006c7044723c */ /* 0x048fe80000041844 */
[----:B------:R-:W-:Y:S01]  /*14640*/  MUFU.EX2 R123, R123 ;  /* 0x0000007b007b7308 */ /* 0x000fe20000000800 */
[-C--:B------:R-:W-:Y:S01]  /*14650*/  FFMA.FTZ R138, R38, R3.reuse, -R128 ;  /* 0x00000003268a7223 */ /* 0x080fe20000010880 */
[----:B------:R-:W-:Y:S01]  /*14660*/  FADD.FTZ R32, R136, R181 ;  /* 0x000000b588207221 */ /* 0x000fe20000010000 */
[-C--:B------:R-:W-:Y:S01]  /*14670*/  FFMA.FTZ R136, R36, R3.reuse, -R130 ;  /* 0x0000000324887223 */ /* 0x080fe20000010882 */
[-C--:B------:R-:W-:Y:S01]  /*14680*/  FFMA.FTZ R43, R43, R3.reuse, -R128 ;  /* 0x000000032b2b7223 */ /* 0x080fe20000010880 */
[----:B------:R-:W-:Y:S01]  /*14690*/  LDSM.16.MT88.4 R36, [R152+0xc400] ;  /* 0x00c400009824783b */ /* 0x000fe20000004200 */
[C---:B------:R-:W-:Y:S04]  /*146a0*/  HMMA.16816.F32.BF16 R72, R112.reuse, R110, R72 ;  /* 0x0000006e7048723c */ /* 0x040fe80000041848 */
[----:B------:R-:W1:Y:S01]  /*146b0*/  MUFU.EX2 R132, R132 ;  /* 0x0000008400847308 */ /* 0x000e620000000800 */
[----:B------:R-:W-:Y:S01]  /*146c0*/  FADD.FTZ R32, R129, R32 ;  /* 0x0000002081207221 */ /* 0x000fe20000010000 */
[-CC-:B------:R-:W-:Y:S01]  /*146d0*/  FFMA.FTZ R44, R44, R3.reuse, -R130.reuse ;  /* 0x000000032c2c7223 */ /* 0x180fe20000010882 */
[-CC-:B------:R-:W-:Y:S01]  /*146e0*/  FFMA.FTZ R45, R45, R3.reuse, -R130.reuse ;  /* 0x000000032d2d7223 */ /* 0x180fe20000010882 */
[-CC-:B------:R-:W-:Y:S01]  /*146f0*/  FFMA.FTZ R48, R48, R3.reuse, -R130.reuse ;  /* 0x0000000330307223 */ /* 0x180fe20000010882 */
[----:B------:R-:W2:Y:S01]  /*14700*/  LDSM.16.MT88.4 R108, [R154+0xb000] ;  /* 0x00b000009a6c783b */ /* 0x000ea20000004200 */
[-C--:B------:R-:W-:Y:S04]  /*14710*/  FFMA.FTZ R49, R49, R3.reuse, -R130 ;  /* 0x0000000331317223 */ /* 0x080fe80000010882 */
[----:B------:R-:W-:Y:S01]  /*14720*/  MUFU.EX2 R127, R127 ;  /* 0x0000007f007f7308 */ /* 0x000fe20000000800 */
[-CC-:B------:R-:W-:Y:S01]  /*14730*/  FFMA.FTZ R46, R46, R3.reuse, -R128.reuse ;  /* 0x000000032e2e7223 */ /* 0x180fe20000010880 */
[-CC-:B------:R-:W-:Y:S01]  /*14740*/  FFMA.FTZ R47, R47, R3.reuse, -R128.reuse ;  /* 0x000000032f2f7223 */ /* 0x180fe20000010880 */
[-CC-:B------:R-:W-:Y:S01]  /*14750*/  FFMA.FTZ R50, R50, R3.reuse, -R128.reuse ;  /* 0x0000000332327223 */ /* 0x180fe20000010880 */
[-C--:B------:R-:W-:Y:S01]  /*14760*/  FFMA.FTZ R51, R51, R3.reuse, -R128 ;  /* 0x0000000333337223 */ /* 0x080fe20000010880 */
[-CC-:B------:R-:W-:Y:S01]  /*14770*/  FFMA.FTZ R52, R52, R3.reuse, -R130.reuse ;  /* 0x0000000334347223 */ /* 0x180fe20000010882 */
[-CC-:B------:R-:W-:Y:S01]  /*14780*/  FFMA.FTZ R53, R53, R3.reuse, -R130.reuse ;  /* 0x0000000335357223 */ /* 0x180fe20000010882 */
[----:B------:R-:W-:Y:S03]  /*14790*/  FFMA.FTZ R56, R56, R3, -R130 ;  /* 0x0000000338387223 */ /* 0x000fe60000010882 */
[----:B------:R-:W-:Y:S01]  /*147a0*/  MUFU.EX2 R125, R125 ;  /* 0x0000007d007d7308 */ /* 0x000fe20000000800 */
[----:B-1----:R-:W-:Y:S01]  /*147b0*/  F2FP.BF16.F32.PACK_AB R16, R132, R141 ;  /* 0x0000008d8410723e */ /* 0x002fe200000010ff */
[----:B------:R-:W-:Y:S01]  /*147c0*/  FADD.FTZ R141, R141, R32 ;  /* 0x000000208d8d7221 */ /* 0x000fe20000010000 */
[-C--:B------:R-:W-:Y:S01]  /*147d0*/  FFMA.FTZ R57, R57, R3.reuse, -R130 ;  /* 0x0000000339397223 */ /* 0x080fe20000010882 */
[-CC-:B------:R-:W-:Y:S01]  /*147e0*/  FFMA.FTZ R54, R54, R3.reuse, -R128.reuse ;  /* 0x0000000336367223 */ /* 0x180fe20000010880 */
[-CC-:B------:R-:W-:Y:S01]  /*147f0*/  FFMA.FTZ R55, R55, R3.reuse, -R128.reuse ;  /* 0x0000000337377223 */ /* 0x180fe20000010880 */
[----:B------:R-:W-:Y:S01]  /*14800*/  FADD.FTZ R132, R132, R141 ;  /* 0x0000008d84847221 */ /* 0x000fe20000010000 */
[-CC-:B------:R-:W-:Y:S03]  /*14810*/  FFMA.FTZ R58, R58, R3.reuse, -R128.reuse ;  /* 0x000000033a3a7223 */ /* 0x180fe60000010880 */
[----:B------:R-:W-:Y:S01]  /*14820*/  MUFU.EX2 R126, R126 ;  /* 0x0000007e007e7308 */ /* 0x000fe20000000800 */
[-C--:B------:R-:W-:Y:S01]  /*14830*/  FFMA.FTZ R59, R59, R3.reuse, -R128 ;  /* 0x000000033b3b7223 */ /* 0x080fe20000010880 */
[-CC-:B------:R-:W-:Y:S01]  /*14840*/  FFMA.FTZ R60, R60, R3.reuse, -R130.reuse ;  /* 0x000000033c3c7223 */ /* 0x180fe20000010882 */
[-CC-:B------:R-:W-:Y:S01]  /*14850*/  FFMA.FTZ R61, R61, R3.reuse, -R130.reuse ;  /* 0x000000033d3d7223 */ /* 0x180fe20000010882 */
[-C--:B------:R-:W-:Y:S01]  /*14860*/  FFMA.FTZ R64, R64, R3.reuse, -R130 ;  /* 0x0000000340407223 */ /* 0x080fe20000010882 */
[-CC-:B------:R-:W-:Y:S01]  /*14870*/  FFMA.FTZ R63, R63, R3.reuse, -R128.reuse ;  /* 0x000000033f3f7223 */ /* 0x180fe20000010880 */
[-C--:B------:R-:W-:Y:S01]  /*14880*/  FFMA.FTZ R66, R66, R3.reuse, -R128 ;  /* 0x0000000342427223 */ /* 0x080fe20000010880 */
[C---:B------:R-:W-:Y:S03]  /*14890*/  ISETP.GT.AND P0, PT, R174.reuse, RZ, PT ;  /* 0x000000ffae00720c */ /* 0x040fe60003f04270 */
[----:B------:R-:W-:Y:S01]  /*148a0*/  MUFU.EX2 R131, R131 ;  /* 0x0000008300837308 */ /* 0x000fe20000000800 */
[----:B------:R-:W-:Y:S09]  /*148b0*/  IADD3 R174, PT, PT, R174, -0x1, RZ ;  /* 0xffffffffaeae7810 */ /* 0x000ff20007ffe0ff */
[----:B------:R-:W-:Y:S01]  /*148c0*/  MUFU.EX2 R136, R136 ;  /* 0x0000008800887308 */ /* 0x000fe20000000800 */
[C---:B--2---:R-:W-:Y:S09]  /*148d0*/  HMMA.16816.F32.BF16 R76, R112.reuse, R108, R76 ;  /* 0x0000006c704c723c */ /* 0x044ff2000004184c */
        /* <DEDUP_REMOVED lines=28> */
[-C--:B------:R-:W-:Y:S01]  /*14aa0*/  FFMA.FTZ R108, R17, R3.reuse, -R130 ;  /* 0x00000003116c7223 */ /* 0x080fe20000010882 */
[----:B--2---:R-:W-:Y:S01]  /*14ab0*/  F2FP.BF16.F32.PACK_AB R17, R135, R140 ;  /* 0x0000008c8711723e */ /* 0x004fe200000010ff */
[----:B------:R-:W-:Y:S01]  /*14ac0*/  FADD.FTZ R140, R140, R33 ;  /* 0x000000218c8c7221 */ /* 0x000fe20000010000 */
[-CC-:B------:R-:W-:Y:S01]  /*14ad0*/  FFMA.FTZ R109, R19, R3.reuse, -R128.reuse ;  /* 0x00000003136d7223 */ /* 0x180fe20000010880 */
[----:B------:R-:W-:Y:S01]  /*14ae0*/  LDSM.16.MT88.4 R32, [R152+0xc000] ;  /* 0x00c000009820783b */ /* 0x000fe20000004200 */
[----:B------:R-:W-:Y:S04]  /*14af0*/  HMMA.16816.F32.BF16 R12, R112, R110, R12 ;  /* 0x0000006e700c723c */ /* 0x000fe8000004180c */
[----:B------:R-:W1:Y:S01]  /*14b00*/  MUFU.EX2 R108, R108 ;  /* 0x0000006c006c7308 */ /* 0x000e620000000800 */
[-C--:B------:R-:W-:Y:S01]  /*14b10*/  FFMA.FTZ R110, R18, R3.reuse, -R128 ;  /* 0x00000003126e7223 */ /* 0x080fe20000010880 */
[-CC-:B------:R-:W-:Y:S01]  /*14b20*/  FFMA.FTZ R112, R20, R3.reuse, -R130.reuse ;  /* 0x0000000314707223 */ /* 0x180fe20000010882 */
[-C--:B------:R-:W-:Y:S01]  /*14b30*/  FFMA.FTZ R113, R21, R3.reuse, -R130 ;  /* 0x0000000315717223 */ /* 0x080fe20000010882 */
[-CC-:B------:R-:W-:Y:S01]  /*14b40*/  FFMA.FTZ R115, R22, R3.reuse, -R128.reuse ;  /* 0x0000000316737223 */ /* 0x180fe20000010880 */
[----:B------:R-:W-:Y:S01]  /*14b50*/  FFMA.FTZ R114, R23, R3, -R128 ;  /* 0x0000000317727223 */ /* 0x000fe20000010880 */
[----:B------:R-:W-:Y:S04]  /*14b60*/  FADD.FTZ R135, R135, R140 ;  /* 0x0000008c87877221 */ /* 0x000fe80000010000 */
[----:B------:R-:W-:Y:S01]  /*14b70*/  MUFU.EX2 R109, R109 ;  /* 0x0000006d006d7308 */ /* 0x000fe20000000800 */
[----:B------:R-:W-:Y:S09]  /*14b80*/  LDSM.16.MT88.4 R20, [R154+0x9800] ;  /* 0x009800009a14783b */ /* 0x000ff20000004200 */
[----:B------:R-:W2:Y:S01]  /*14b90*/  MUFU.EX2 R110, R110 ;  /* 0x0000006e006e7308 */ /* 0x000ea20000000800 */
[C---:B-1----:R-:W-:Y:S01]  /*14ba0*/  F2FP.BF16.F32.PACK_AB R18, R108.reuse, R133 ;  /* 0x000000856c12723e */ /* 0x042fe200000010ff */
[----:B------:R-:W-:Y:S04]  /*14bb0*/  FADD.FTZ R133, R133, R132 ;  /* 0x0000008485857221 */ /* 0x000fe80000010000 */
[----:B------:R-:W-:Y:S04]  /*14bc0*/  FADD.FTZ R133, R108, R133 ;  /* 0x000000856c857221 */ /* 0x000fe80000010000 */
[----:B------:R-:W-:Y:S10]  /*14bd0*/  MUFU.EX2 R112, R112 ;  /* 0x0000007000707308 */ /* 0x000ff40000000800 */
[----:B------:R-:W1:Y:S01]  /*14be0*/  MUFU.EX2 R113, R113 ;  /* 0x0000007100717308 */ /* 0x000e620000000800 */
[----:B--2---:R-:W-:Y:S01]  /*14bf0*/  F2FP.BF16.F32.PACK_AB R19, R109, R110 ;  /* 0x0000006e6d13723e */ /* 0x004fe200000010ff */
[----:B------:R-:W-:Y:S06]  /*14c00*/  FADD.FTZ R110, R110, R135 ;  /* 0x000000876e6e7221 */ /* 0x000fec0000010000 */
[C---:B------:R-:W-:Y:S02]  /*14c10*/  HMMA.16816.F32.BF16 R4, R16.reuse, R104, R4 ;  /* 0x000000681004723c */ /* 0x040fe40000041804 */
[----:B------:R-:W-:Y:S06]  /*14c20*/  MUFU.EX2 R115, R115 ;  /* 0x0000007300737308 */ /* 0x000fec0000000800 */
[C---:B------:R-:W-:Y:S01]  /*14c30*/  HMMA.16816.F32.BF16 R8, R16.reuse, R106, R8 ;  /* 0x0000006a1008723c */ /* 0x040fe20000041808 */
[----:B------:R-:W2:Y:S03]  /*14c40*/  LDSM.16.MT88.4 R104, [R152+0x9400] ;  /* 0x009400009868783b */ /* 0x000ea60000004200 */
[----:B------:R-:W3:Y:S10]  /*14c50*/  MUFU.EX2 R114, R114 ;  /* 0x0000007200727308 */ /* 0x000ef40000000800 */
[----:B------:R-:W-:Y:S10]  /*14c60*/  MUFU.EX2 R53, R53 ;  /* 0x0000003500357308 */ /* 0x000ff40000000800 */
[----:B------:R-:W-:Y:S10]  /*14c70*/  MUFU.EX2 R54, R54 ;  /* 0x0000003600367308 */ /* 0x000ff40000000800 */
        /* <DEDUP_REMOVED lines=23> */
[-C--:B------:R-:W-:Y:S01]  /*14df0*/  FFMA.FTZ R65, R62, R3.reuse, -R128 ;  /* 0x000000033e417223 */ /* 0x080fe20000010880 */
[----:B------:R-:W-:Y:S01]  /*14e00*/  FADD.FTZ R62, R109, R110 ;  /* 0x0000006e6d3e7221 */ /* 0x000fe20000010000 */
[----:B------:R-:W-:Y:S01]  /*14e10*/  HMMA.16816.F32.BF16 R12, R16, R106, R12 ;  /* 0x0000006a100c723c */ /* 0x000fe2000004180c */
[----:B------:R-:W-:Y:S01]  /*14e20*/  MUFU.EX2 R104, R104 ;  /* 0x0000006800687308 */ /* 0x000fe20000000800 */
[----:B------:R-:W-:Y:S01]  /*14e30*/  LDSM.16.MT88.4 R108, [R154+0xac00] ;  /* 0x00ac00009a6c783b */ /* 0x000fe20000004200 */
[-CC-:B------:R-:W-:Y:S01]  /*14e40*/  FFMA.FTZ R107, R26, R3.reuse, -R128.reuse ;  /* 0x000000031a6b7223 */ /* 0x180fe20000010880 */
[----:B------:R-:W-:Y:S01]  /*14e50*/  FFMA.FTZ R106, R27, R3, -R128 ;  /* 0x000000031b6a7223 */ /* 0x000fe20000010880 */
[----:B-1----:R-:W-:Y:S01]  /*14e60*/  F2FP.BF16.F32.PACK_AB R16, R113, R112 ;  /* 0x000000707110723e */ /* 0x002fe200000010ff */
[----:B------:R-:W-:Y:S01]  /*14e70*/  FADD.FTZ R112, R112, R133 ;  /* 0x0000008570707221 */ /* 0x000fe20000010000 */
[C---:B---3--:R-:W-:Y:S01]  /*14e80*/  F2FP.BF16.F32.PACK_AB R17, R114.reuse, R115 ;  /* 0x000000737211723e */ /* 0x048fe200000010ff */
[----:B------:R-:W-:Y:S03]  /*14e90*/  FADD.FTZ R115, R115, R62 ;  /* 0x0000003e73737221 */ /* 0x000fe60000010000 */
[----:B------:R-:W1:Y:S01]  /*14ea0*/  MUFU.EX2 R105, R105 ;  /* 0x0000006900697308 */ /* 0x000e620000000800 */
[----:B------:R-:W2:Y:S01]  /*14eb0*/  LDSM.16.MT88.4 R24, [R152+0x9800] ;  /* 0x009800009818783b */ /* 0x000ea20000004200 */
[----:B------:R-:W-:Y:S01]  /*14ec0*/  FADD.FTZ R113, R113, R112 ;  /* 0x0000007071717221 */ /* 0x000fe20000010000 */
[----:B------:R-:W-:Y:S01]  /*14ed0*/  FADD.FTZ R114, R114, R115 ;  /* 0x0000007372727221 */ /* 0x000fe20000010000 */
[----:B------:R-:W-:Y:S06]  /*14ee0*/  FFMA.FTZ R128, R67, R3, -R128 ;  /* 0x0000000343807223 */ /* 0x000fec0000010880 */
[----:B------:R-:W-:Y:S10]  /*14ef0*/  MUFU.EX2 R107, R107 ;  /* 0x0000006b006b7308 */ /* 0x000ff40000000800 */
[----:B------:R-:W3:Y:S01]  /*14f00*/  MUFU.EX2 R106, R106 ;  /* 0x0000006a006a7308 */ /* 0x000ee20000000800 */
[----:B-1----:R-:W-:Y:S01]  /*14f10*/  F2FP.BF16.F32.PACK_AB R18, R105, R104 ;  /* 0x000000686912723e */ /* 0x002fe200000010ff */
[----:B------:R-:W-:Y:S08]  /*14f20*/  FADD.FTZ R104, R104, R113 ;  /* 0x0000007168687221 */ /* 0x000ff00000010000 */
[----:B------:R-:W-:Y:S01]  /*14f30*/  MUFU.EX2 R130, R130 ;  /* 0x0000008200827308 */ /* 0x000fe20000000800 */
[----:B---3--:R-:W-:Y:S07]  /*14f40*/  F2FP.BF16.F32.PACK_AB R19, R106, R107 ;  /* 0x0000006b6a13723e */ /* 0x008fee00000010ff */
        /* <DEDUP_REMOVED lines=50> */
[C---:B--2---:R-:W-:Y:S08]  /*15270*/  HMMA.16816.F32.BF16 R76, R16.reuse, R24, R76 ;  /* 0x00000018104c723c */ /* 0x044ff0000004184c */
[C---:B------:R-:W-:Y:S01]  /*15280*/  HMMA.16816.F32.BF16 R80, R16.reuse, R26, R80 ;  /* 0x0000001a1050723c */ /* 0x040fe20000041850 */
[----:B------:R-:W2:Y:S07]  /*15290*/  LDSM.16.MT88.4 R24, [R154+0xa400] ;  /* 0x00a400009a18783b */ /* 0x000eae0000004200 */
[C---:B------:R-:W-:Y:S08]  /*152a0*/  HMMA.16816.F32.BF16 R84, R16.reuse, R32, R84 ;  /* 0x000000201054723c */ /* 0x040ff00000041854 */
        /* <DEDUP_REMOVED lines=15> */
[C---:B----4-:R-:W-:Y:S08]  /*153a0*/  HMMA.16816.F32.BF16 R68, R16.reuse, R32, R68 ;  /* 0x000000201044723c */ /* 0x050ff00000041844 */
        /* <DEDUP_REMOVED lines=24> */
[----:B------:R-:W4:Y:S05]  /*15530*/  MUFU.EX2 R33, R63 ;  /* 0x0000003f00217308 */ /* 0x000f2a0000000800 */
[C---:B---3--:R-:W-:Y:S05]  /*15540*/  HMMA.16816.F32.BF16 R76, R16.reuse, R28, R76 ;  /* 0x0000001c104c723c */ /* 0x048fea000004184c */
[----:B------:R-:W-:Y:S03]  /*15550*/  MUFU.EX2 R35, R64 ;  /* 0x0000004000237308 */ /* 0x000fe60000000800 */
[C---:B------:R-:W-:Y:S01]  /*15560*/  HMMA.16816.F32.BF16 R80, R16.reuse, R30, R80 ;  /* 0x0000001e1050723c */ /* 0x040fe20000041850 */
[----:B------:R-:W3:Y:S06]  /*15570*/  LDSM.16.MT88.4 R28, [R152+0xac00] ;  /* 0x00ac0000981c783b */ /* 0x000eec0000004200 */
[----:B------:R-:W-:Y:S01]  /*15580*/  MUFU.EX2 R34, R66 ;  /* 0x0000004200227308 */ /* 0x000fe20000000800 */
[C---:B------:R-:W-:Y:S09]  /*15590*/  HMMA.16816.F32.BF16 R84, R16.reuse, R36, R84 ;  /* 0x000000241054723c */ /* 0x040ff20000041854 */
[----:B------:R-:W5:Y:S01]  /*155a0*/  MUFU.EX2 R37, R128 ;  /* 0x0000008000257308 */ /* 0x000f620000000800 */
[C---:B------:R-:W-:Y:S03]  /*155b0*/  HMMA.16816.F32.BF16 R88, R16.reuse, R38, R88 ;  /* 0x000000261058723c */ /* 0x040fe60000041858 */
[----:B------:R-:W-:Y:S01]  /*155c0*/  FADD.FTZ R39, R105, R104 ;  /* 0x0000006869277221 */ /* 0x000fe20000010000 */
[----:B------:R-:W-:Y:S02]  /*155d0*/  F2FP.BF16.F32.PACK_AB R104, R61, R60 ;  /* 0x0000003c3d68723e */ /* 0x000fe400000010ff */
[----:B----4-:R-:W-:Y:S02]  /*155e0*/  F2FP.BF16.F32.PACK_AB R105, R33, R32 ;  /* 0x000000202169723e */ /* 0x010fe400000010ff */
[C---:B--2---:R-:W-:Y:S08]  /*155f0*/  HMMA.16816.F32.BF16 R92, R16.reuse, R24, R92 ;  /* 0x00000018105c723c */ /* 0x044ff0000004185c */
[C---:B------:R-:W-:Y:S01]  /*15600*/  HMMA.16816.F32.BF16 R96, R16.reuse, R26, R96 ;  /* 0x0000001a1060723c */ /* 0x040fe20000041860 */
[----:B------:R-:W2:Y:S07]  /*15610*/  LDSM.16.MT88.4 R24, [R154+0xcc00] ;  /* 0x00cc00009a18783b */ /* 0x000eae0000004200 */
[C---:B-1----:R-:W-:Y:S03]  /*15620*/  HMMA.16816.F32.BF16 R100, R16.reuse, R20, R100 ;  /* 0x000000141064723c */ /* 0x042fe60000041864 */
[----:B------:R-:W-:Y:S01]  /*15630*/  FADD.FTZ R21, R107, R114 ;  /* 0x000000726b157221 */ /* 0x000fe20000010000 */
[----:B-----5:R-:W-:Y:S03]  /*15640*/  F2FP.BF16.F32.PACK_AB R107, R37, R34 ;  /* 0x00000022256b723e */ /* 0x020fe600000010ff */
[----:B------:R-:W-:Y:S01]  /*15650*/  FADD.FTZ R21, R106, R21 ;  /* 0x000000156a157221 */ /* 0x000fe20000010000 */
[----:B------:R-:W-:Y:S03]  /*15660*/  HMMA.16816.F32.BF16 R12, R16, R22, R12 ;  /* 0x00000016100c723c */ /* 0x000fe6000004180c */
[----:B------:R-:W-:Y:S01]  /*15670*/  F2FP.BF16.F32.PACK_AB R106, R130, R35 ;  /* 0x00000023826a723e */ /* 0x000fe200000010ff */
[----:B------:R-:W-:Y:S01]  /*15680*/  FADD.FTZ R16, R124, R21 ;  /* 0x000000157c107221 */ /* 0x000fe20000010000 */
[----:B------:R-:W-:Y:S03]  /*15690*/  FADD.FTZ R18, R122, R39 ;  /* 0x000000277a127221 */ /* 0x000fe60000010000 */
[----:B------:R-:W-:Y:S01]  /*156a0*/  FADD.FTZ R16, R127, R16 ;  /* 0x000000107f107221 */ /* 0x000fe20000010000 */
[----:B------:R-:W-:Y:S01]  /*156b0*/  FADD.FTZ R18, R123, R18 ;  /* 0x000000127b127221 */ /* 0x000fe20000010000 */
[C---:B------:R-:W-:Y:S01]  /*156c0*/  HMMA.16816.F32.BF16 R112, R104.reuse, R108, R4 ;  /* 0x0000006c6870723c */ /* 0x040fe20000041804 */
[----:B------:R-:W1:Y:S04]  /*156d0*/  LDSM.16.MT88.4 R4, [R152+0xcc00] ;  /* 0x00cc00009804783b */ /* 0x000e680000004200 */
[----:B------:R-:W-:Y:S01]  /*156e0*/  FADD.FTZ R17, R131, R16 ;  /* 0x0000001083117221 */ /* 0x000fe20000010000 */
[----:B------:R-:W-:Y:S01]  /*156f0*/  FADD.FTZ R19, R125, R18 ;  /* 0x000000127d137221 */ /* 0x000fe20000010000 */
[----:B------:R-:W-:Y:S01]  /*15700*/  MOV R125, R0 ;  /* 0x00000000007d7202 */ /* 0x000fe20000000f00 */
[C---:B------:R-:W-:Y:S01]  /*15710*/  HMMA.16816.F32.BF16 R108, R104.reuse, R110, R8 ;  /* 0x0000006e686c723c */ /* 0x040fe20000041808 */
[----:B------:R-:W4:Y:S02]  /*15720*/  LDSM.16.MT88.4 R8, [R154+0xec00] ;  /* 0x00ec00009a08783b */ /* 0x000f240000004200 */
[----:B------:R-:W-:Y:S01]  /*15730*/  FADD.FTZ R17, R134, R17 ;  /* 0x0000001186117221 */ /* 0x000fe20000010000 */
[----:B------:R-:W-:Y:S01]  /*15740*/  FADD.FTZ R19, R126, R19 ;  /* 0x000000137e137221 */ /* 0x000fe20000010000 */
[----:B------:R-:W-:Y:S02]  /*15750*/  MOV R123, R2 ;  /* 0x00000002007b7202 */ /* 0x000fe40000000f00 */
[----:B------:R-:W-:Y:S01]  /*15760*/  FADD.FTZ R138, R138, R17 ;  /* 0x000000118a8a7221 */ /* 0x000fe20000010000 */
[C---:B---3--:R-:W-:Y:S03]  /*15770*/  HMMA.16816.F32.BF16 R68, R104.reuse, R28, R68 ;  /* 0x0000001c6844723c */ /* 0x048fe60000041844 */
[----:B------:R-:W-:Y:S01]  /*15780*/  FADD.FTZ R136, R136, R19 ;  /* 0x0000001388887221 */ /* 0x000fe20000010000 */
[----:B------:R-:W-:Y:S01]  /*15790*/  FADD.FTZ R139, R139, R138 ;  /* 0x0000008a8b8b7221 */ /* 0x000fe20000010000 */
[----:B------:R-:W3:Y:S02]  /*157a0*/  LDSM.16.MT88.4 R16, [R152+0xec00] ;  /* 0x00ec00009810783b */ /* 0x000ee40000004200 */
        /* <DEDUP_REMOVED lines=33> */
[----:B------:R-:W-:Y:S03]  /*159c0*/  HMMA.16816.F32.BF16 R104, R104, R18, R12 ;  /* 0x000000126868723c */ /* 0x000fe6000004180c */
[----:B------:R-:W-:Y:S01]  /*159d0*/  FADD.FTZ R34, R34, R33 ;  /* 0x0000002122227221 */ /* 0x000fe20000010000 */
[----:B------:R-:W-:Y:S03]  /*159e0*/  FADD.FTZ R35, R35, R4 ;  /* 0x0000000423237221 */ /* 0x000fe60000010000 */
[----:B------:R-:W-:Y:S01]  /*159f0*/  FADD.FTZ R180, R37, R34 ;  /* 0x0000002225b47221 */ /* 0x000fe20000010000 */
[----:B------:R-:W-:Y:S01]  /*15a00*/  FADD.FTZ R181, R130, R35 ;  /* 0x0000002382b57221 */ /* 0x000fe20000010000 */
[----:B------:R-:W-:Y:S11]  /*15a10*/  @P0 BRA `(.L_x_918) ;  /* 0xffffffc400800947 */ /* 0x000ff6000383ffff */
.L_x_911:
[----:B------:R1:W5:Y:S01]  /*15a20*/  LD.E R5, desc[UR4][R120.64+0xd8] ;  /* 0x0000d80478057980 */ /* 0x000362000c101900 */
[----:B------:R-:W-:Y:S01]  /*15a30*/  UMOV UR6, 0xffffffff ;  /* 0xffffffff00067882 */ /* 0x000fe20000000000 */
[----:B------:R-:W2:Y:S02]  /*15a40*/  S2R R4, SR_TID.X ;  /* 0x0000000000047919 */ /* 0x000ea40000002100 */
[----:B--2---:R-:W-:Y:S01]  /*15a50*/  LOP3.LUT R3, R4, 0x3, RZ, 0xc0, !PT ;  /* 0x0000000304037812 */ /* 0x004fe200078ec0ff */
[----:B-1----:R-:W-:Y:S05]  /*15a60*/  BRA.DIV UR6, `(.L_x_919) ;  /* 0x0000000e06bc7947 */ /* 0x002fea000b800000 */
[----:B------:R-:W1:Y:S04]  /*15a70*/  SHFL.BFLY PT, R10, R181, 0x2, 0x1f ;  /* 0x0c401f00b50a7f89 */ /* 0x000e6800000e0000 */
[----:B------:R-:W2:Y:S01]  /*15a80*/  SHFL.BFLY PT, R12, R180, 0x2, 0x1f ;  /* 0x0c401f00b40c7f89 */ /* 0x000ea200000e0000 */
[----:B-1----:R-:W-:Y:S01]  /*15a90*/  FADD.FTZ R9, R10, R181 ;  /* 0x000000b50a097221 */ /* 0x002fe20000010000 */
[----:B--2---:R-:W-:-:S04]  /*15aa0*/  FADD.FTZ R11, R12, R180 ;  /* 0x000000b40c0b7221 */ /* 0x004fc80000010000 */
[----:B------:R-:W1:Y:S04]  /*15ab0*/  SHFL.BFLY PT, R10, R9, 0x1, 0x1f ;  /* 0x0c201f00090a7f89 */ /* 0x000e6800000e0000 */
[----:B------:R2:W3:Y:S01]  /*15ac0*/  SHFL.BFLY PT, R12, R11, 0x1, 0x1f ;  /* 0x0c201f000b0c7f89 */ /* 0x0004e200000e0000 */
[----:B-1----:R-:W-:-:S07]  /*15ad0*/  FADD.FTZ R10, R9, R10 ;  /* 0x0000000a090a7221 */ /* 0x002fce0000010000 */
.L_x_930:
[----:B------:R-:W1:Y:S01]  /*15ae0*/  S2UR UR6, SR_CgaCtaId ;  /* 0x00000000000679c3 */ /* 0x000e620000008800 */
[----:B---3--:R-:W-:Y:S01]  /*15af0*/  FADD.FTZ R9, R11, R12 ;  /* 0x0000000c0b097221 */ /* 0x008fe20000010000 */
[----:B------:R-:W3:Y:S01]  /*15b00*/  MUFU.RCP R8, R10 ;  /* 0x0000000a00087308 */ /* 0x000ee20000001000 */
[C---:B------:R-:W-:Y:S01]  /*15b10*/  SHF.L.U32 R7, R4.reuse, 0x3, RZ ;  /* 0x0000000304077819 */ /* 0x040fe200000006ff */
[----:B------:R-:W-:Y:S01]  /*15b20*/  UMOV UR7, 0x400 ;  /* 0x0000040000077882 */ /* 0x000fe20000000000 */
[----:B------:R-:W-:Y:S02]  /*15b30*/  SHF.L.U32 R6, R4, 0x4, RZ ;  /* 0x0000000404067819 */ /* 0x000fe400000006ff */
[C---:B--2---:R-:W-:Y:S02]  /*15b40*/  LOP3.LUT R11, R7.reuse, 0x20, RZ, 0xc0, !PT ;  /* 0x00000020070b7812 */ /* 0x044fe400078ec0ff */
[----:B------:R-:W-:Y:S01]  /*15b50*/  LOP3.LUT R6, R6, 0x3e00, RZ, 0xc0, !PT ;  /* 0x00003e0006067812 */ /* 0x000fe200078ec0ff */
[----:B------:R-:W2:Y:S01]  /*15b60*/  MUFU.RCP R12, R9 ;  /* 0x00000009000c7308 */ /* 0x000ea20000001000 */
[----:B------:R-:W-:-:S02]  /*15b70*/  LOP3.LUT R7, R7, 0xc0, RZ, 0xc0, !PT ;  /* 0x000000c007077812 */ /* 0x000fc400078ec0ff */
[----:B------:R-:W-:Y:S02]  /*15b80*/  FSETP.NE.FTZ.AND P4, PT, R10, RZ, PT ;  /* 0x000000ff0a00720b */ /* 0x000fe40003f95000 */
[----:B------:R-:W-:Y:S02]  /*15b90*/  FSETP.NE.FTZ.AND P3, PT, R9, RZ, PT ;  /* 0x000000ff0900720b */ /* 0x000fe40003f75000 */
[----:B------:R-:W-:Y:S02]  /*15ba0*/  LEA R6, R3, R6, 0x1 ;  /* 0x0000000603067211 */ /* 0x000fe400078e08ff */
[----:B------:R-:W-:Y:S02]  /*15bb0*/  LOP3.LUT R7, R7, 0x18, R4, 0xf8, !PT ;  /* 0x0000001807077812 */ /* 0x000fe400078ef804 */
[----:B---3--:R-:W-:Y:S02]  /*15bc0*/  FSEL R8, R8, 1, P4 ;  /* 0x3f80000008087808 */ /* 0x008fe40002000000 */
[----:B------:R-:W-:Y:S01]  /*15bd0*/  IADD3 R6, PT, PT, R7, R6, R11 ;  /* 0x0000000607067210 */ /* 0x000fe20007ffe00b */
[----:B-1----:R-:W-:Y:S01]  /*15be0*/  ULEA UR6, UR6, UR7, 0x18 ;  /* 0x0000000706067291 */ /* 0x002fe2000f8ec0ff */
[----:B------:R-:W-:Y:S01]  /*15bf0*/  SHF.L.U32 R7, R4, 0x2, RZ ;  /* 0x0000000204077819 */ /* 0x000fe200000006ff */
[----:B------:R-:W-:Y:S01]  /*15c00*/  FMUL.FTZ R112, R8, R112 ;  /* 0x0000007008707220 */ /* 0x000fe20000410000 */
[----:B--2---:R-:W-:Y:S01]  /*15c10*/  FSEL R12, R12, 1, P3 ;  /* 0x3f8000000c0c7808 */ /* 0x004fe20001800000 */
        /* <DEDUP_REMOVED lines=24> */
[C---:B------:R-:W-:Y:S01]  /*15da0*/  FMUL.FTZ R115, R12.reuse, R115 ;  /* 0x000000730c737220 */ /* 0x040fe20000410000 */
[C---:B------:R-:W-:Y:S01]  /*15db0*/  LOP3.LUT R8, R7.reuse, 0x20, RZ, 0xc0, !PT ;  /* 0x0000002007087812 */ /* 0x040fe200078ec0ff */
[----:B------:R-:W-:Y:S01]  /*15dc0*/  FMUL.FTZ R110, R12, R110 ;  /* 0x0000006e0c6e7220 */ /* 0x000fe20000410000 */
        /* <DEDUP_REMOVED lines=8> */
[C---:B------:R-:W-:Y:S01]  /*15e50*/  FMUL.FTZ R79, R12.reuse, R79 ;  /* 0x0000004f0c4f7220 */ /* 0x040fe20000410000 */
[----:B------:R-:W-:Y:S01]  /*15e60*/  IADD3 R7, PT, PT, R11, -R8, RZ ;  /* 0x800000080b077210 */ /* 0x000fe20007ffe0ff */
[C---:B------:R-:W-:Y:S01]  /*15e70*/  FMUL.FTZ R82, R12.reuse, R82 ;  /* 0x000000520c527220 */ /* 0x040fe20000410000 */
[C---:B------:R-:W-:Y:S01]  /*15e80*/  FMUL.FTZ R83, R12.reuse, R83 ;  /* 0x000000530c537220 */ /* 0x040fe20000410000 */
[----:B------:R-:W-:Y:S01]  /*15e90*/  F2FP.BF16.F32.PACK_AB R112, R113, R112 ;  /* 0x000000707170723e */ /* 0x000fe200000010ff */
        /* <DEDUP_REMOVED lines=11> */
[----:B------:R-:W-:Y:S01]  /*15f50*/  IADD3 R13, PT, PT, R11, -R6, RZ ;  /* 0x800000060b0d7210 */ /* 0x000fe20007ffe0ff */
        /* <DEDUP_REMOVED lines=8> */
[----:B------:R-:W-:Y:S01]  /*15fe0*/  STS [R11], R112 ;  /* 0x000000700b007388 */ /* 0x000fe20000000800 */
[----:B------:R-:W-:Y:S01]  /*15ff0*/  F2FP.BF16.F32.PACK_AB R78, R79, R78 ;  /* 0x0000004e4f4e723e */ /* 0x000fe200000010ff */
[C---:B------:R-:W-:Y:S01]  /*16000*/  FMUL.FTZ R106, R12.reuse, R106 ;  /* 0x0000006a0c6a7220 */ /* 0x040fe20000410000 */
[----:B------:R-:W-:Y:S01]  /*16010*/  F2FP.BF16.F32.PACK_AB R80, R81, R80 ;  /* 0x000000505150723e */ /* 0x000fe200000010ff */
[----:B------:R-:W-:Y:S01]  /*16020*/  STS [R11+0x200], R114 ;  /* 0x000200720b007388 */ /* 0x000fe20000000800 */
        /* <DEDUP_REMOVED lines=19> */
[----:B------:R-:W-:-:S03]  /*16160*/  F2FP.BF16.F32.PACK_AB R106, R107, R106 ;  /* 0x0000006a6b6a723e */ /* 0x000fc600000010ff */
        /* <DEDUP_REMOVED lines=12> */
[----:B------:R2:W-:Y:S04]  /*16230*/  STS [R13+0x2020], R100 ;  /* 0x002020640d007388 */ /* 0x0005e80000000800 */
[----:B------:R2:W-:Y:S04]  /*16240*/  STS [R13+0x2220], R102 ;  /* 0x002220660d007388 */ /* 0x0005e80000000800 */
[----:B------:R2:W-:Y:S04]  /*16250*/  STS [R15+0x2030], R104 ;  /* 0x002030680f007388 */ /* 0x0005e80000000800 */
        /* <DEDUP_REMOVED lines=8> */
[----:B------:R-:W2:Y:S01]  /*162e0*/  @!P2 LD.E R8, desc[UR4][R120.64+0xb4] ;  /* 0x0000b4047808a980 */ /* 0x000ea2000c101900 */
[----:B------:R-:W1:Y:S08]  /*162f0*/  @P4 MUFU.LG2 R10, R10 ;  /* 0x0000000a000a4308 */ /* 0x000e700000000c00 */
[----:B------:R-:W4:Y:S01]  /*16300*/  @P3 MUFU.LG2 R9, R9 ;  /* 0x0000000900093308 */ /* 0x000f220000000c00 */
[----:B------:R-:W-:Y:S01]  /*16310*/  ISETP.NE.AND P1, PT, R3, RZ, PT ;  /* 0x000000ff0300720c */ /* 0x000fe20003f25270 */
[----:B------:R-:W-:Y:S01]  /*16320*/  BSSY.RECONVERGENT B0, `(.L_x_920) ;  /* 0x0000011000007945 */ /* 0x000fe20003800200 */
[----:B------:R-:W-:-:S02]  /*16330*/  MOV R6, 0x7f800000 ;  /* 0x7f80000000067802 */ /* 0x000fc40000000f00 */
[----:B------:R-:W-:Y:S01]  /*16340*/  MOV R3, 0x7f800000 ;  /* 0x7f80000000037802 */ /* 0x000fe20000000f00 */
[----:B-1----:R-:W-:Y:S01]  /*16350*/  @P4 FMUL.FTZ R14, R10, 0.69314718246459960938 ;  /* 0x3f3172180a0e4820 */ /* 0x002fe20000410000 */
[----:B----4-:R-:W-:-:S04]  /*16360*/  @P0 IMAD.WIDE.U32 R40, R38, R172, RZ ;  /* 0x000000ac26280225 */ /* 0x010fc800078e00ff */
[----:B-----5:R-:W-:Y:S01]  /*16370*/  @P4 FFMA.FTZ R6, R5, R2, R14 ;  /* 0x0000000205064223 */ /* 0x020fe2000001000e */
[----:B------:R-:W-:-:S04]  /*16380*/  @P3 FMUL.FTZ R7, R9, 0.69314718246459960938 ;  /* 0x3f31721809073820 */ /* 0x000fc80000410000 */
[----:B------:R-:W-:Y:S01]  /*16390*/  @P3 FFMA.FTZ R3, R5, R0, R7 ;  /* 0x0000000005033223 */ /* 0x000fe20000010007 */
[----:B------:R-:W-:Y:S02]  /*163a0*/  @P0 IMAD R0, R39, R172, RZ ;  /* 0x000000ac27000224 */ /* 0x000fe400078e02ff */
[----:B---3--:R-:W-:-:S04]  /*163b0*/  @!P2 IMAD R11, R168, R12, R167 ;  /* 0x0000000ca80ba224 */ /* 0x008fc800078e02a7 */
[----:B--2---:R-:W-:Y:S01]  /*163c0*/  @!P2 IMAD R5, R11, R8, RZ ;  /* 0x000000080b05a224 */ /* 0x004fe200078e02ff */
[----:B------:R-:W-:Y:S06]  /*163d0*/  @!P2 BRA `(.L_x_921) ;  /* 0x000000000014a947 */ /* 0x000fec0003800000 */
[----:B------:R-:W2:Y:S04]  /*163e0*/  @!P0 LD.E R5, desc[UR4][R120.64+0xb4] ;  /* 0x0000b40478058980 */ /* 0x000ea8000c101900 */
[----:B------:R-:W3:Y:S01]  /*163f0*/  LD.E R2, desc[UR4][R120.64+0xd4] ;  /* 0x0000d40478027980 */ /* 0x000ee2000c101900 */
[----:B--2---:R-:W-:Y:S02]  /*16400*/  @!P0 IMAD R172, R168, R5, RZ ;  /* 0x00000005a8ac8224 */ /* 0x004fe400078e02ff */
[----:B---3--:R-:W-:-:S05]  /*16410*/  IMAD R5, R167, R2, RZ ;  /* 0x00000002a7057224 */ /* 0x008fca00078e02ff */
[----:B------:R-:W-:Y:S02]  /*16420*/  IADD3 R5, PT, PT, R5, R172, RZ ;  /* 0x000000ac05057210 */ /* 0x000fe40007ffe0ff */
.L_x_921:
[----:B------:R-:W-:Y:S05]  /*16430*/  BSYNC.RECONVERGENT B0 ;  /* 0x0000000000007941 */ /* 0x000fea0003800200 */
.L_x_920:
[----:B------:R1:W5:Y:S01]  /*16440*/  LD.E.64 R42, desc[UR4][R120.64+0x70] ;  /* 0x00007004782a7980 */ /* 0x000362000c101b00 */
[----:B------:R-:W-:Y:S05]  /*16450*/  WARPSYNC.ALL ;  /* 0x0000000000007948 */ /* 0x000fea0003800000 */
[----:B------:R1:W5:Y:S01]  /*16460*/  LD.E.64 R44, desc[UR4][R120.64+0xa0] ;  /* 0x0000a004782c7980 */ /* 0x000362000c101b00 */
[----:B------:R-:W-:Y:S01]  /*16470*/  SHF.R.U32.HI R2, RZ, 0x2, R4 ;  /* 0x00000002ff027819 */ /* 0x000fe20000011604 */
[----:B------:R-:W-:Y:S06]  /*16480*/  BAR.SYNC.DEFER_BLOCKING 0x0 ;  /* 0x0000000000007b1d */ /* 0x000fec0000010000 */
        /* <DEDUP_REMOVED lines=8> */
[----:B------:R-:W-:Y:S01]  /*16510*/  SHF.R.U32.HI R4, RZ, 0x1, R4 ;  /* 0x00000001ff047819 */ /* 0x000fe20000011604 */
[----:B------:R-:W-:-:S03]  /*16520*/  IMAD.IADD R32, R170, 0x1, R5 ;  /* 0x00000001aa207824 */ /* 0x000fc600078e0205 */
[----:B------:R-:W-:Y:S01]  /*16530*/  LOP3.LUT R33, R4, 0x30, RZ, 0xc0, !PT ;  /* 0x0000003004217812 */ /* 0x000fe200078ec0ff */
[----:B------:R-:W-:-:S03]  /*16540*/  IMAD.IADD R4, R175, 0x1, -R170 ;  /* 0x00000001af047824 */ /* 0x000fc600078e0aaa */
[----:B------:R-:W-:-:S04]  /*16550*/  LOP3.LUT R33, R33, 0x7, R2, 0xf8, !PT ;  /* 0x0000000721217812 */ /* 0x000fc800078ef802 */
[C---:B------:R-:W-:Y:S01]  /*16560*/  IADD3 R5, P1, PT, R33.reuse, R32, RZ ;  /* 0x0000002021057210 */ /* 0x040fe20007f3e0ff */
[C---:B------:R-:W-:Y:S01]  /*16570*/  VIADD R7, R33.reuse, 0x8 ;  /* 0x0000000821077836 */ /* 0x040fe20000000000 */
[-C--:B------:R-:W-:Y:S02]  /*16580*/  ISETP.GE.AND P3, PT, R33, R4.reuse, PT ;  /* 0x000000042100720c */ /* 0x080fe40003f66270 */
[----:B------:R-:W-:Y:S02]  /*16590*/  LEA.HI.X.SX32 R32, R32, RZ, 0x1, P1 ;  /* 0x000000ff20207211 */ /* 0x000fe400008f0eff */
[----:B------:R-:W-:Y:S02]  /*165a0*/  ISETP.GE.AND P2, PT, R7, R4, PT ;  /* 0x000000040700720c */ /* 0x000fe40003f46270 */
[----:B-----5:R-:W-:-:S04]  /*165b0*/  LEA R4, P1, R5, R44, 0x2 ;  /* 0x0000002c05047211 */ /* 0x020fc800078210ff */
[----:B------:R-:W-:-:S05]  /*165c0*/  LEA.HI.X R5, R5, R45, R32, 0x2, P1 ;  /* 0x0000002d05057211 */ /* 0x000fca00008f1420 */
[----:B------:R1:W-:Y:S04]  /*165d0*/  @!P3 ST.E desc[UR4][R4.64], R6 ;  /* 0x000000060400b985 */ /* 0x0003e8000c101904 */
[----:B------:R1:W-:Y:S02]  /*165e0*/  @!P2 ST.E desc[UR4][R4.64+0x20], R3 ;  /* 0x000020030400a985 */ /* 0x0003e4000c101904 */
.L_x_923:
[----:B------:R-:W-:Y:S05]  /*165f0*/  BSYNC.RECONVERGENT B0 ;  /* 0x0000000000007941 */ /* 0x000fea0003800200 */
.L_x_922:
[----:B-1----:R1:W5:Y:S01]  /*16600*/  LD.E R121, desc[UR4][R120.64+0xc0] ;  /* 0x0000c00478797980 */ /* 0x002362000c101900 */
[----:B------:R-:W-:Y:S01]  /*16610*/  IADD3 R175, PT, PT, -R170, R175, RZ ;  /* 0x000000afaaaf7210 */ /* 0x000fe20007ffe1ff */
[-C--:B------:R-:W-:Y:S01]  /*16620*/  @!P0 IMAD R3, R37, R168.reuse, RZ ;  /* 0x000000a825038224 */ /* 0x080fe200078e02ff */
[----:B------:R-:W-:Y:S01]  /*16630*/  MOV R33, RZ ;  /* 0x000000ff00217202 */ /* 0x000fe20000000f00 */
[----:B------:R-:W-:Y:S01]  /*16640*/  @!P0 IMAD.WIDE.U32 R6, R36, R168, RZ ;  /* 0x000000a824068225 */ /* 0x000fe200078e00ff */
[----:B------:R-:W-:Y:S01]  /*16650*/  ISETP.GE.AND P2, PT, R2, R175, PT ;  /* 0x000000af0200720c */ /* 0x000fe20003f46270 */
[----:B------:R-:W-:Y:S01]  /*16660*/  BSSY.RECONVERGENT B0, `(.L_x_924) ;  /* 0x000001b000007945 */ /* 0x000fe20003800200 */
[----:B------:R-:W-:Y:S01]  /*16670*/  @P0 MOV R6, R40 ;  /* 0x0000002800060202 */ /* 0x000fe20000000f00 */
[----:B------:R-:W-:Y:S01]  /*16680*/  IMAD.MOV.U32 R32, RZ, RZ, R118 ;  /* 0x000000ffff207224 */ /* 0x000fe200078e0076 */
[----:B------:R-:W-:Y:S01]  /*16690*/  @!P0 IADD3 R4, PT, PT, R7, R3, RZ ;  /* 0x0000000307048210 */ /* 0x000fe20007ffe0ff */
[----:B------:R-:W-:-:S02]  /*166a0*/  IMAD R3, R35, R167, RZ ;  /* 0x000000a723037224 */ /* 0x000fc400078e02ff */
[----:B------:R-:W-:Y:S02]  /*166b0*/  VIADD R5, R2, 0x20 ;  /* 0x0000002002057836 */ /* 0x000fe40000000000 */
[----:B------:R-:W-:-:S03]  /*166c0*/  IMAD.WIDE.U32 R32, R170, R38, R32 ;  /* 0x00000026aa207225 */ /* 0x000fc600078e0020 */
[----:B------:R-:W-:Y:S01]  /*166d0*/  ISETP.GE.AND P1, PT, R5, R175, PT ;  /* 0x000000af0500720c */ /* 0x000fe20003f26270 */
[----:B------:R-:W-:-:S04]  /*166e0*/  IMAD.WIDE.U32 R34, R34, R167, RZ ;  /* 0x000000a722227225 */ /* 0x000fc800078e00ff */
[----:B------:R-:W-:Y:S01]  /*166f0*/  IMAD R170, R39, R170, RZ ;  /* 0x000000aa27aa7224 */ /* 0x000fe200078e02ff */
[----:B------:R-:W-:Y:S01]  /*16700*/  IADD3 R3, PT, PT, R35, R3, RZ ;  /* 0x0000000323037210 */ /* 0x000fe20007ffe0ff */
[----:B------:R-:W-:Y:S01]  /*16710*/  @P0 IMAD.IADD R4, R41, 0x1, R0 ;  /* 0x0000000129040824 */ /* 0x000fe200078e0200 */
[----:B------:R-:W-:Y:S02]  /*16720*/  IADD3 R6, P3, P0, R34, R32, R6 ;  /* 0x0000002022067210 */ /* 0x000fe4000787e006 */
[----:B------:R-:W-:-:S04]  /*16730*/  IADD3 R5, PT, PT, R33, R170, RZ ;  /* 0x000000aa21057210 */ /* 0x000fc80007ffe0ff */
[----:B------:R-:W-:Y:S01]  /*16740*/  IADD3.X R7, PT, PT, R3, R5, R4, P3, P0 ;  /* 0x0000000503077210 */ /* 0x000fe20001fe0404 */
[----:B-1----:R-:W-:Y:S06]  /*16750*/  @P2 BRA `(.L_x_925) ;  /* 0x00000000002c2947 */ /* 0x002fec0003800000 */
        /* <DEDUP_REMOVED lines=11> */
.L_x_925:
[----:B------:R-:W-:Y:S05]  /*16810*/  BSYNC.RECONVERGENT B0 ;  /* 0x0000000000007941 */ /* 0x000fea0003800200 */
.L_x_924:
[----:B------:R-:W-:-:S04]  /*16820*/  MOV R167, 0x0 ;  /* 0x0000000000a77802 */ /* 0x000fc80000000f00 */
[----:B-12345:R-:W-:Y:S05]  /*16830*/  @P1 RET.REL.NODEC R166 `(_ZN5flash24flash_fwd_splitkv_kernelI23Flash_fwd_kernel_traitsILi96ELi64ELi128ELi4ELb0ELb0EN7cutlass10bfloat16_tE19Flash_kernel_traitsILi96ELi64ELi128ELi4ES3_EELb0ELb0ELb0ELb0ELb0ELb0ELb0ELb1EEEvNS_16Flash_fwd_paramsE) ;  /* 0xfffffe94a6f01950 */ /* 0x03efea0003c3ffff */
        /* <DEDUP_REMOVED lines=14> */
[----:B-1----:R-:W-:Y:S05]  /*16920*/  @P0 RET.REL.NODEC R166 `(_ZN5flash24flash_fwd_splitkv_kernelI23Flash_fwd_kernel_traitsILi96ELi64ELi128ELi4ELb0ELb0EN7cutlass10bfloat16_tE19Flash_kernel_traitsILi96ELi64ELi128ELi4ES3_EELb0ELb0ELb0ELb0ELb0ELb0ELb0ELb1EEEvNS_16Flash_fwd_paramsE) ;  /* 0xfffffe94a6b40950 */ /* 0x002fea0003c3ffff */
[----:B------:R-:W-:Y:S01]  /*16930*/  MOV R167, 0x0 ;  /* 0x0000000000a77802 */ /* 0x000fe20000000f00 */
[----:B------:R1:W-:Y:S03]  /*16940*/  ST.E.128 desc[UR4][R2.64+0x80], R28 ;  /* 0x0000801c02007985 */ /* 0x0003e6000c101d04 */
[----:B-1----:R-:W-:Y:S05]  /*16950*/  RET.REL.NODEC R166 `(_ZN5flash24flash_fwd_splitkv_kernelI23Flash_fwd_kernel_traitsILi96ELi64ELi128ELi4ELb0ELb0EN7cutlass10bfloat16_tE19Flash_kernel_traitsILi96ELi64ELi128ELi4ES3_EELb0ELb0ELb0ELb0ELb0ELb0ELb0ELb1EEEvNS_16Flash_fwd_paramsE) ;  /* 0xfffffe94a6a87950 */ /* 0x002fea0003c3ffff */
.L_x_919:
[----:B------:R-:W-:Y:S01]  /*16960*/  MOV R7, 0x2 ;  /* 0x0000000200077802 */ /* 0x000fe20000000f00 */
[----:B------:R-:W-:Y:S01]  /*16970*/  IMAD.MOV.U32 R6, RZ, RZ, 0x1f ;  /* 0x0000001fff067424 */ /* 0x000fe200078e00ff */
[----:B------:R-:W-:-:S07]  /*16980*/  MOV R8, 0xffffffff ;  /* 0xffffffff00087802 */ /* 0x000fce0000000f00 */
[----:B-----5:R-:W-:Y:S05]  /*16990*/  WARPSYNC.COLLECTIVE R8, `(.L_x_926) ;  /* 0x0000000008087348 */ /* 0x020fea0003c00000 */
[----:B------:R1:W2:Y:S02]  /*169a0*/  SHFL.BFLY P0, R12, R181, R7, R6 ;  /* 0x0c000007b50c7389 */ /* 0x0002a40000000006 */
[----:B-12--5:R-:W-:Y:S05]  /*169b0*/  ENDCOLLECTIVE ;  /* 0x000000000000791b */ /* 0x026fea0003800000 */
.L_x_926:
[----:B------:R-:W-:Y:S02]  /*169c0*/  IMAD.MOV.U32 R10, RZ, RZ, R12 ;  /* 0x000000ffff0a7224 */ /* 0x000fe400078e000c */
[----:B------:R-:W-:Y:S02]  /*169d0*/  IMAD.MOV.U32 R7, RZ, RZ, 0x1 ;  /* 0x00000001ff077424 */ /* 0x000fe400078e00ff */
[----:B------:R-:W-:-:S05]  /*169e0*/  FADD.FTZ R9, R10, R181 ;  /* 0x000000b50a097221 */ /* 0x000fca0000010000 */
[----:B------:R-:W-:-:S07]  /*169f0*/  MOV R181, R9 ;  /* 0x0000000900b57202 */ /* 0x000fce0000000f00 */
[----:B------:R-:W-:Y:S05]  /*16a00*/  WARPSYNC.COLLECTIVE R8, `(.L_x_927) ;  /* 0x0000000008087348 */ /* 0x000fea0003c00000 */
[----:B------:R1:W2:Y:S02]  /*16a10*/  SHFL.BFLY P0, R12, R181, R7, R6 ;  /* 0x0c000007b50c7389 */ /* 0x0002a40000000006 */
[----:B-12---:R-:W-:Y:S05]  /*16a20*/  ENDCOLLECTIVE ;  /* 0x000000000000791b */ /* 0x006fea0003800000 */
.L_x_927:
[----:B------:R-:W-:Y:S01]  /*16a30*/  MOV R181, R180 ;  /* 0x000000b400b57202 */ /* 0x000fe20000000f00 */
[----:B------:R-:W-:Y:S01]  /*16a40*/  IMAD.MOV.U32 R7, RZ, RZ, 0x2 ;  /* 0x00000002ff077424 */ /* 0x000fe200078e00ff */
[----:B------:R-:W-:-:S07]  /*16a50*/  MOV R10, R12 ;  /* 0x0000000c000a7202 */ /* 0x000fce0000000f00 */
[----:B------:R-:W-:Y:S05]  /*16a60*/  WARPSYNC.COLLECTIVE R8, `(.L_x_928) ;  /* 0x0000000008087348 */ /* 0x000fea0003c00000 */
[----:B------:R1:W2:Y:S02]  /*16a70*/  SHFL.BFLY P0, R12, R181, R7, R6 ;  /* 0x0c000007b50c7389 */ /* 0x0002a40000000006 */
[----:B-12---:R-:W-:Y:S05]  /*16a80*/  ENDCOLLECTIVE ;  /* 0x000000000000791b */ /* 0x006fea0003800000 */
.L_x_928:
[----:B------:R-:W-:Y:S01]  /*16a90*/  FADD.FTZ R10, R9, R10 ;  /* 0x0000000a090a7221 */ /* 0x000fe20000010000 */
[----:B------:R-:W-:Y:S01]  /*16aa0*/  FADD.FTZ R11, R12, R180 ;  /* 0x000000b40c0b7221 */ /* 0x000fe20000010000 */
[----:B------:R-:W-:-:S04]  /*16ab0*/  MOV R7, 0x1 ;  /* 0x0000000100077802 */ /* 0x000fc80000000f00 */
[----:B------:R-:W-:-:S07]  /*16ac0*/  MOV R181, R11 ;  /* 0x0000000b00b57202 */ /* 0x000fce0000000f00 */
[----:B------:R-:W-:Y:S05]  /*16ad0*/  WARPSYNC.COLLECTIVE R8, `(.L_x_929) ;  /* 0x0000000008087348 */ /* 0x000fea0003c00000 */
[----:B------:R1:W2:Y:S02]  /*16ae0*/  SHFL.BFLY P0, R12, R181, R7, R6 ;  /* 0x0c000007b50c7389 */ /* 0x0002a40000000006 */
[----:B-12---:R-:W-:Y:S05]  /*16af0*/  ENDCOLLECTIVE ;  /* 0x000000000000791b */ /* 0x006fea0003800000 */
.L_x_929:
[----:B------:R-:W-:Y:S05]  /*16b00*/  BRA `(.L_x_930) ;  /* 0xffffffec00f47947 */ /* 0x000fea000383ffff */
.L_x_931:
        /* <DEDUP_REMOVED lines=15> */
.L_x_11598:


//--------------------- .text._ZN5flash24flash_fwd_splitkv_kernelI23Flash_fwd_kernel_traitsILi96ELi64ELi128ELi4ELb0ELb0EN7cutlass10bfloat16_tE19Flash_kernel_traitsILi96ELi64ELi128ELi4ES3_EELb0ELb0ELb0ELb0ELb0ELb1ELb0ELb1EEEvNS_16Flash_fwd_paramsE --------------------------
	.section	.text._ZN5flash24flash_fwd_splitkv_kernelI23Flash_fwd_kernel_traitsILi96ELi64ELi128ELi4ELb0ELb0EN7cutlass10bfloat16_tE19Flash_kernel_traitsILi96ELi64ELi128ELi4ES3_EELb0ELb0ELb0ELb0ELb0ELb1ELb0ELb1EEEvNS_16Flash_fwd_paramsE,"ax",@progbits
	.align	128
        .global         _ZN5flash24flash_fwd_splitkv_kernelI23Flash_fwd_kernel_traitsILi96ELi64ELi128ELi4ELb0ELb0EN7cutlass10bfloat16_tE19Flash_kernel_traitsILi96ELi64ELi128ELi4ES3_EELb0ELb0ELb0ELb0ELb0ELb1ELb0ELb1EEEvNS_16Flash_fwd_paramsE
        .type           _ZN5flash24flash_fwd_splitkv_kernelI23Flash_fwd_kernel_traitsILi96ELi64ELi128ELi4ELb0ELb0EN7cutlass10bfloat16_tE19Flash_kernel_traitsILi96ELi64ELi128ELi4ES3_EELb0ELb0ELb0ELb0ELb0ELb1ELb0ELb1EEEvNS_16Flash_fwd_paramsE,@function
        .size           _ZN5flash24flash_fwd_splitkv_kernelI23Flash_fwd_kernel_traitsILi96ELi64ELi128ELi4ELb0ELb0EN7cutlass10bfloat16_tE19Flash_kernel_traitsILi96ELi64ELi128ELi4ES3_EELb0ELb0ELb0ELb0ELb0ELb1ELb0ELb1EEEvNS_16Flash_fwd_paramsE,(.L_x_11599 - _ZN5flash24flash_fwd_splitkv_kernelI23Flash_fwd_kernel_traitsILi96ELi64ELi128ELi4ELb0ELb0EN7cutlass10bfloat16_tE19Flash_kernel_traitsILi96ELi64ELi128ELi4ES3_EELb0ELb0ELb0ELb0ELb0ELb1ELb0ELb1EEEvNS_16Flash_fwd_paramsE)
        .other          _ZN5flash24flash_fwd_splitkv_kernelI23Flash_fwd_kernel_traitsILi96ELi64ELi128ELi4ELb0ELb0EN7cutlass10bfloat16_tE19Flash_kernel_traitsILi96ELi64ELi128ELi4ES3_EELb0ELb0ELb0ELb0ELb0ELb1ELb0ELb1EEEvNS_16Flash_fwd_paramsE,@"STO_CUDA_ENTRY STV_DEFAULT"
_ZN5flash24flash_fwd_splitkv_kernelI23Flash_fwd_kernel_traitsILi96ELi64ELi128ELi4ELb0ELb0EN7cutlass10bfloat16_tE19Flash_kernel_traitsILi96ELi64ELi128ELi4ES3_EELb0ELb0ELb0ELb0ELb0ELb1ELb0ELb1EEEvNS_16Flash_fwd_paramsE:
.text._ZN5flash24flash_fwd_splitkv_kernelI23Flash_fwd_kernel_traitsILi96ELi64ELi128ELi4ELb0ELb0EN7cutlass10bfloat16_tE19Flash_kernel_traitsILi96ELi64ELi128ELi4ES3_EELb0ELb0ELb0ELb0ELb0ELb1ELb0ELb1EEEvNS_16Flash_fwd_paramsE:
[----:B------:R-:W-:Y:S01]  /*0000*/  LDC R1, c[0x0][0x37c] ;  /* 0x0000df00ff017b82 */ /* 0x000fe20000000800 */
[----:B------:R-:W1:Y:S07]  /*0010*/  S2R R23, SR_CTAID.X ;  /* 0x0000000000177919 */ /* 0x000e6e0000002500 */
[----:B------:R-:W2:Y:S01]  /*0020*/  LDC.64 R120, c[0x0][0x348] ;  /* 0x0000d200ff787b82 */ /* 0x000ea20000000a00 */
[----:B------:R-:W-:Y:S01]  /*0030*/  BSSY.RECONVERGENT B4, `(.L_x_932) ;  /* 0x0000005000047945 */ /* 0x000fe20003800200 */
[----:B------:R-:W-:Y:S01]  /*0040*/  MOV R158, 0x80 ;  /* 0x00000080009e7802 */ /* 0x000fe20000000f00 */
[----:B------:R-:W3:Y:S01]  /*0050*/  S2R R160, SR_CTAID.Y ;  /* 0x0000000000a07919 */ /* 0x000ee20000002600 */
[----:B------:R-:W4:Y:S05]  /*0060*/  S2R R159, SR_CTAID.Z ;  /* 0x00000000009f7919 */ /* 0x000f2a0000002700 */
[----:B-1234-:R-:W-:Y:S05]  /*0070*/  CALL.REL.NOINC `($_ZN5flash24flash_fwd_splitkv_kernelI23Flash_fwd_kernel_traitsILi96ELi64ELi128ELi4ELb0ELb0EN7cutlass10bfloat16_tE19Flash_kernel_traitsILi96ELi64ELi128ELi4ES3_EELb0ELb0ELb0ELb0ELb0ELb1ELb0ELb1EEEvNS_16Flash_fwd_paramsE$_ZN5flash30compute_attn_1rowblock_splitkvI23Flash_fwd_kernel_traitsILi96ELi64ELi128ELi4ELb0ELb0EN7cutlass10bfloat16_tE19Flash_kernel_traitsILi96ELi64ELi128ELi4ES3_EELb0ELb0ELb0ELb0ELb0ELb1ELb0ELb1ENS_16Flash_fwd_paramsEEEvRKT8_iiiii) ;  /* 0x0000000000087944 */ /* 0x01efea0003c00000 */
[----:B------:R-:W-:Y:S05]  /*0080*/  BSYNC.RECONVERGENT B4 ;  /* 0x0000000000047941 */ /* 0x000fea0003800200 */
.L_x_932:
[----:B------:R-:W-:Y:S05]  /*0090*/  EXIT ;  /* 0x000000000000794d */ /* 0x000fea0003800000 */
        .type           $_ZN5flash24flash_fwd_splitkv_kernelI23Flash_fwd_kernel_traitsILi96ELi64ELi128ELi4ELb0ELb0EN7cutlass10bfloat16_tE19Flash_kernel_traitsILi96ELi64ELi128ELi4ES3_EELb0ELb0ELb0ELb0ELb0ELb1ELb0ELb1EEEvNS_16Flash_fwd_paramsE$_ZN5flash30compute_attn_1rowblock_splitkvI23Flash_fwd_kernel_traitsILi96ELi64ELi128ELi4ELb0ELb0EN7cutlass10bfloat16_tE19Flash_kernel_traitsILi96ELi64ELi128ELi4ES3_EELb0ELb0ELb0ELb0ELb0ELb1ELb0ELb1ENS_16Flash_fwd_paramsEEEvRKT8_iiiii,@function
        .size           $_ZN5flash24flash_fwd_splitkv_kernelI23Flash_fwd_kernel_traitsILi96ELi64ELi128ELi4ELb0ELb0EN7cutlass10bfloat16_tE19Flash_kernel_traitsILi96ELi64ELi128ELi4ES3_EELb0ELb0ELb0ELb0ELb0ELb1ELb0ELb1EEEvNS_16Flash_fwd_paramsE$_ZN5flash30compute_attn_1rowblock_splitkvI23Flash_fwd_kernel_traitsILi96ELi64ELi128ELi4ELb0ELb0EN7cutlass10bfloat16_tE19Flash_kernel_traitsILi96ELi64ELi128ELi4ES3_EELb0ELb0ELb0ELb0ELb0ELb1ELb0ELb1ENS_16Flash_fwd_paramsEEEvRKT8_iiiii,(.L_x_11599 - $_ZN5flash24flash_fwd_splitkv_kernelI23Flash_fwd_kernel_traitsILi96ELi64ELi128ELi4ELb0ELb0EN7cutlass10bfloat16_tE19Flash_kernel_traitsILi96ELi64ELi128ELi4ES3_EELb0ELb0ELb0ELb0ELb0ELb1ELb0ELb1EEEvNS_16Flash_fwd_paramsE$_ZN5flash30compute_attn_1rowblock_splitkvI23Flash_fwd_kernel_traitsILi96ELi64ELi128ELi4ELb0ELb0EN7cutlass10bfloat16_tE19Flash_kernel_traitsILi96ELi64ELi128ELi4ES3_EELb0ELb0ELb0ELb0ELb0ELb1ELb0ELb1ENS_16Flash_fwd_paramsEEEvRKT8_iiiii)
$_ZN5flash24flash_fwd_splitkv_kernelI23Flash_fwd_kernel_traitsILi96ELi64ELi128ELi4ELb0ELb0EN7cutlass10bfloat16_tE19Flash_kernel_traitsILi96ELi64ELi128ELi4ES3_EELb0ELb0ELb0ELb0ELb0ELb1ELb0ELb1EEEvNS_16Flash_fwd_paramsE$_ZN5flash30compute_attn_1rowblock_splitkvI23Flash_fwd_kernel_traitsILi96ELi64ELi128ELi4ELb0ELb0EN7cutlass10bfloat16_tE19Flash_kernel_traitsILi96ELi64ELi128ELi4ES3_EELb0ELb0ELb0ELb0ELb0ELb1ELb0ELb1ENS_16Flash_fwd_paramsEEEvRKT8_iiiii:
        /* <DEDUP_REMOVED lines=16> */
[----:B------:R-:W-:Y:S01]  /*01a0*/  IADD3 R34, P0, PT, R4, R2, RZ ;  /* 0x0000000204227210 */ /* 0x000fe20007f1e0ff */
[----:B------:R-:W1:Y:S01]  /*01b0*/  S2R R89, SR_TID.X ;  /* 0x0000000000597919 */ /* 0x000e620000002100 */
[----:B------:R-:W-:Y:S01]  /*01c0*/  ISETP.NE.AND.EX P1, PT, R13, RZ, PT, P1 ;  /* 0x000000ff0d00720c */ /* 0x000fe20003f25310 */
[----:B------:R-:W-:Y:S02]  /*01d0*/  IMAD.WIDE.U32 R12, R160, 0x4, R12 ;  /* 0x00000004a00c7825 */ /* 0x000fe400078e000c */
[----:B------:R-:W5:Y:S02]  /*01e0*/  @!P5 LD.E R165, desc[UR4][R120.64+0xb4] ;  /* 0x0000b40478a5d980 */ /* 0x000f64000c101900 */
[----:B------:R-:W-:-:S02]  /*01f0*/  IMAD.X R35, R5, 0x1, R0, P0 ;  /* 0x0000000105237824 */ /* 0x000fc400000e0600 */
[----:B------:R-:W5:Y:S04]  /*0200*/  @!P3 LD.E R4, desc[UR4][R120.64+0xb8] ;  /* 0x0000b8047804b980 */ /* 0x000f68000c101900 */
[----:B------:R-:W5:Y:S01]  /*0210*/  @P4 LD.E R9, desc[UR4][R34.64] ;  /* 0x0000000422094980 */ /* 0x000f62000c101900 */
[----:B------:R-:W-:-:S03]  /*0220*/  ISETP.NE.U32.AND P2, PT, R10, RZ, PT ;  /* 0x000000ff0a00720c */ /* 0x000fc60003f45070 */
[----:B------:R-:W5:Y:S01]  /*0230*/  @P1 LD.E R164, desc[UR4][R12.64] ;  /* 0x000000040ca41980 */ /* 0x000f62000c101900 */
[C---:B------:R-:W-:Y:S02]  /*0240*/  ISETP.NE.AND.EX P2, PT, R11.reuse, RZ, PT, P2 ;  /* 0x000000ff0b00720c */ /* 0x040fe40003f45320 */
[----:B------:R-:W-:Y:S01]  /*0250*/  IADD3 R10, P1, PT, R10, R2, RZ ;  /* 0x000000020a0a7210 */ /* 0x000fe20007f3e0ff */
[----:B------:R-:W-:Y:S01]  /*0260*/  BSSY.RECONVERGENT B0, `(.L_x_933) ;  /* 0x000000b000007945 */ /* 0x000fe20003800200 */
[----:B------:R-:W-:Y:S01]  /*0270*/  ISETP.NE.U32.AND P0, PT, R6, RZ, PT ;  /* 0x000000ff0600720c */ /* 0x000fe20003f05070 */
[----:B------:R2:W5:Y:S02]  /*0280*/  @P5 LD.E R3, desc[UR4][R12.64+0x4] ;  /* 0x000004040c035980 */ /* 0x000564000c101900 */
[----:B------:R-:W-:Y:S01]  /*0290*/  IMAD.X R11, R11, 0x1, R0, P1 ;  /* 0x000000010b0b7824 */ /* 0x000fe200008e0600 */
[----:B------:R-:W-:Y:S01]  /*02a0*/  ISETP.NE.AND.EX P0, PT, R7, RZ, PT, P0 ;  /* 0x000000ff0700720c */ /* 0x000fe20003f05300 */
[----:B--2---:R-:W-:-:S04]  /*02b0*/  IMAD.MOV.U32 R12, RZ, RZ, -0x1 ;  /* 0xffffffffff0c7424 */ /* 0x004fc800078e00ff */
[----:B-1----:R-:W-:Y:S08]  /*02c0*/  @!P2 BRA `(.L_x_934) ;  /* 0x000000000010a947 */ /* 0x002ff00003800000 */
[----:B------:R-:W2:Y:S02]  /*02d0*/  LD.E.U8 R5, desc[UR4][R120.64+0x1b2] ;  /* 0x0001b20478057980 */ /* 0x000ea4000c101100 */
[----:B--2---:R-:W-:-:S13]  /*02e0*/  ISETP.NE.AND P1, PT, R5, RZ, PT ;  /* 0x000000ff0500720c */ /* 0x004fda0003f25270 */
[----:B------:R-:W-:Y:S05]  /*02f0*/  @!P1 BRA `(.L_x_934) ;  /* 0x0000000000049947 */ /* 0x000fea0003800000 */
[----:B------:R1:W5:Y:S02]  /*0300*/  LD.E R12, desc[UR4][R10.64] ;  /* 0x000000040a0c7980 */ /* 0x000364000c101900 */
.L_x_934:
[----:B------:R-:W-:Y:S05]  /*0310*/  BSYNC.RECONVERGENT B0 ;  /* 0x0000000000007941 */ /* 0x000fea0003800200 */
.L_x_933:
[----:B------:R-:W-:Y:S04]  /*0320*/  BSSY.RECONVERGENT B0, `(.L_x_935) ;  /* 0x0000007000007945 */ /* 0x000fe80003800200 */
[----:B------:R-:W-:Y:S05]  /*0330*/  @!P3 BRA `(.L_x_936) ;  /* 0x000000000014b947 */ /* 0x000fea0003800000 */
[----:B-----5:R-:W2:Y:S02]  /*0340*/  LD.E.U8 R4, desc[UR4][R120.64+0x1b2] ;  /* 0x0001b20478047980 */ /* 0x020ea4000c101100 */
[----:B--2---:R-:W-:-:S13]  /*0350*/  ISETP.NE.AND P1, PT, R4, RZ, PT ;  /* 0x000000ff0400720c */ /* 0x004fda0003f25270 */
[----:B------:R-:W2:Y:S02]  /*0360*/  @P1 LD.E R5, desc[UR4][R10.64+0x4] ;  /* 0x000004040a051980 */ /* 0x000ea4000c101900 */
[----:B--2---:R-:W-:-:S06]  /*0370*/  @P1 IADD3 R4, PT, PT, R5, -R12, RZ ;  /* 0x8000000c05041210 */ /* 0x004fcc0007ffe0ff */
[----:B------:R2:W5:Y:S02]  /*0380*/  @!P1 LD.E R4, desc[UR4][R10.64] ;  /* 0x000000040a049980 */ /* 0x000564000c101900 */
.L_x_936:
[----:B------:R-:W-:Y:S05]  /*0390*/  BSYNC.RECONVERGENT B0 ;  /* 0x0000000000007941 */ /* 0x000fea0003800200 */
.L_x_935:
[----:B------:R-:W-:Y:S01]  /*03a0*/  BSSY.RECONVERGENT B1, `(.L_x_937) ;  /* 0x0000012000017945 */ /* 0x000fe20003800200 */
[----:B-----5:R-:W-:Y:S02]  /*03b0*/  @P5 IADD3 R165, PT, PT, -R164, R3, RZ ;  /* 0x00000003a4a55210 */ /* 0x020fe40007ffe1ff */
[----:B------:R-:W-:Y:S01]  /*03c0*/  IADD3 R73, PT, PT, R4, -R9, RZ ;  /* 0x8000000904497210 */ /* 0x000fe20007ffe0ff */
[----:B------:R-:W-:Y:S06]  /*03d0*/  @!P0 BRA `(.L_x_938) ;  /* 0x0000000000148947 */ /* 0x000fec0003800000 */
[----:B------:R-:W-:-:S05]  /*03e0*/  IADD3 R4, P0, PT, R6, R2, RZ ;  /* 0x0000000206047210 */ /* 0x000fca0007f1e0ff */
[----:B------:R-:W-:-:S05]  /*03f0*/  IMAD.X R5, R7, 0x1, R0, P0 ;  /* 0x0000000107057824 */ /* 0x000fca00000e0600 */
[----:B------:R-:W3:Y:S02]  /*0400*/  LD.E R4, desc[UR4][R4.64] ;  /* 0x0000000404047980 */ /* 0x000ee4000c101900 */
[----:B---3--:R-:W-:Y:S01]  /*0410*/  IADD3 R65, PT, PT, R4, -R9, RZ ;  /* 0x8000000904417210 */ /* 0x008fe20007ffe0ff */
[----:B------:R-:W-:Y:S05]  /*0420*/  BRA `(.L_x_939) ;  /* 0x0000000000247947 */ /* 0x000fea0003800000 */
.L_x_938:
[----:B------:R-:W3:Y:S01]  /*0430*/  LD.E.64 R4, desc[UR4][R120.64+0x108] ;  /* 0x0001080478047980 */ /* 0x000ee2000c101b00 */
[----:B------:R-:W-:Y:S01]  /*0440*/  BSSY.RECONVERGENT B0, `(.L_x_940) ;  /* 0x0000006000007945 */ /* 0x000fe20003800200 */
[----:B---3--:R-:W-:Y:S01]  /*0450*/  ISETP.NE.U32.AND P0, PT, R4, RZ, PT ;  /* 0x000000ff0400720c */ /* 0x008fe20003f05070 */
[----:B------:R-:W-:-:S03]  /*0460*/  IMAD.MOV.U32 R4, RZ, RZ, RZ ;  /* 0x000000ffff047224 */ /* 0x000fc600078e00ff */
[----:B------:R-:W-:-:S13]  /*0470*/  ISETP.NE.AND.EX P0, PT, R5, RZ, PT, P0 ;  /* 0x000000ff0500720c */ /* 0x000fda0003f05300 */
[----:B------:R-:W-:Y:S05]  /*0480*/  @!P0 BRA `(.L_x_941) ;  /* 0x0000000000048947 */ /* 0x000fea0003800000 */
[----:B------:R3:W5:Y:S02]  /*0490*/  LD.E R4, desc[UR4][R120.64+0xbc] ;  /* 0x0000bc0478047980 */ /* 0x000764000c101900 */
.L_x_941:
[----:B------:R-:W-:Y:S05]  /*04a0*/  BSYNC.RECONVERGENT B0 ;  /* 0x0000000000007941 */ /* 0x000fea0003800200 */
.L_x_940:
[----:B-----5:R-:W-:Y:S02]  /*04b0*/  IADD3 R65, PT, PT, R73, R4, RZ ;  /* 0x0000000449417210 */ /* 0x020fe40007ffe0ff */
.L_x_939:
[----:B------:R-:W-:Y:S05]  /*04c0*/  BSYNC.RECONVERGENT B1 ;  /* 0x0000000000017941 */ /* 0x000fea0003800200 */
.L_x_937:
[----:B------:R-:W-:Y:S01]  /*04d0*/  IMAD.SHL.U32 R162, R23, 0x40, RZ ;  /* 0x0000004017a27824 */ /* 0x000fe200078e00ff */
[----:B------:R-:W-:Y:S01]  /*04e0*/  MOV R4, R158 ;  /* 0x0000009e00047202 */ /* 0x000fe20000000f00 */
[----:B------:R-:W-:-:S03]  /*04f0*/  IMAD.MOV.U32 R5, RZ, RZ, 0x0 ;  /* 0x00000000ff057424 */ /* 0x000fc600078e00ff */
[----:B------:R-:W-:-:S13]  /*0500*/  ISETP.GT.AND P0, PT, R165, R162, PT ;  /* 0x000000a2a500720c */ /* 0x000fda0003f04270 */
[----:B-123--:R-:W-:Y:S05]  /*0510*/  @!P0 RET.REL.NODEC R4 `(_ZN5flash24flash_fwd_splitkv_kernelI23Flash_fwd_kernel_traitsILi96ELi64ELi128ELi4ELb0ELb0EN7cutlass10bfloat16_tE19Flash_kernel_traitsILi96ELi64ELi128ELi4ES3_EELb0ELb0ELb0ELb0ELb0ELb1ELb0ELb1EEEvNS_16Flash_fwd_paramsE) ;  /* 0xfffffff804b88950 */ /* 0x00efea0003c3ffff */
        /* <DEDUP_REMOVED lines=25> */
[----:B------:R-:W-:Y:S02]  /*06b0*/  SHF.R.U32.HI R89, RZ, 0x2, R89 ;  /* 0x00000002ff597819 */ /* 0x000fe40000011659 */
[----:B------:R-:W-:Y:S02]  /*06c0*/  ISETP.NE.AND P5, PT, R20, RZ, PT ;  /* 0x000000ff1400720c */ /* 0x000fe40003fa5270 */
[CC--:B------:R-:W-:Y:S02]  /*06d0*/  ISETP.GE.AND P2, PT, R89.reuse, R165.reuse, PT ;  /* 0x000000a55900720c */ /* 0x0c0fe40003f46270 */
[----:B------:R-:W-:Y:S01]  /*06e0*/  ISETP.GE.OR P6, PT, R89, R165, P5 ;  /* 0x000000a55900720c */ /* 0x000fe20002fc6670 */
[----:B------:R-:W-:Y:S01]  /*06f0*/  BSSY.RECONVERGENT B0, `(.L_x_943) ;  /* 0x0000029000007945 */ /* 0x000fe20003800200 */
[----:B--2---:R-:W-:-:S04]  /*0700*/  @P0 IMAD.WIDE.U32 R16, R12, R164, RZ ;  /* 0x000000a40c100225 */ /* 0x004fc800078e00ff */
[----:B------:R-:W-:Y:S02]  /*0710*/  @P0 IMAD R4, R13, R164, RZ ;  /* 0x000000a40d040224 */ /* 0x000fe400078e02ff */
[----:B---3--:R-:W-:Y:S02]  /*0720*/  IMAD R2, R160, R2, R159 ;  /* 0x00000002a0027224 */ /* 0x008fe400078e029f */
[-C--:B----4-:R-:W-:Y:S02]  /*0730*/  @!P0 IMAD R5, R19, R160.reuse, RZ ;  /* 0x000000a013058224 */ /* 0x090fe400078e02ff */
[----:B------:R-:W-:-:S04]  /*0740*/  @!P0 IMAD.WIDE.U32 R18, R18, R160, RZ ;  /* 0x000000a012128225 */ /* 0x000fc800078e00ff */
[----:B------:R-:W-:Y:S02]  /*0750*/  @!P0 IMAD.IADD R5, R19, 0x1, R5 ;  /* 0x0000000113058824 */ /* 0x000fe400078e0205 */
[----:B------:R-:W-:Y:S02]  /*0760*/  @!P0 IMAD.MOV.U32 R6, RZ, RZ, R18 ;  /* 0x000000ffff068224 */ /* 0x000fe400078e0012 */
[----:B------:R-:W-:-:S04]  /*0770*/  IMAD.WIDE.U32 R18, R162, R12, R20 ;  /* 0x0000000ca2127225 */ /* 0x000fc800078e0014 */
[----:B------:R-:W-:Y:S01]  /*0780*/  @P0 IMAD.MOV.U32 R6, RZ, RZ, R16 ;  /* 0x000000ffff060224 */ /* 0x000fe200078e0010 */
[----:B------:R-:W-:Y:S01]  /*0790*/  @P0 IADD3 R5, PT, PT, R17, R4, RZ ;  /* 0x0000000411050210 */ /* 0x000fe20007ffe0ff */
[----:B------:R-:W-:Y:S02]  /*07a0*/  IMAD R2, R3, R2, R162 ;  /* 0x0000000203027224 */ /* 0x000fe400078e02a2 */
[----:B------:R-:W-:Y:S01]  /*07b0*/  IMAD R162, R13, R162, RZ ;  /* 0x000000a20da27224 */ /* 0x000fe200078e02ff */
[----:B------:R-:W-:Y:S01]  /*07c0*/  IADD3 R6, P0, PT, R6, R18, RZ ;  /* 0x0000001206067210 */ /* 0x000fe20007f1e0ff */
[----:B------:R-:W-:-:S03]  /*07d0*/  VIADD R4, R89, 0x20 ;  /* 0x0000002059047836 */ /* 0x000fc60000000000 */
[----:B------:R-:W-:Y:S02]  /*07e0*/  IADD3.X R7, PT, PT, R5, R19, R162, P0, !PT ;  /* 0x0000001305077210 */ /* 0x000fe400007fe4a2 */
[----:B------:R-:W-:Y:S02]  /*07f0*/  IADD3 R3, P0, PT, R2, R89, RZ ;  /* 0x0000005902037210 */ /* 0x000fe40007f1e0ff */
[CC--:B------:R-:W-:Y:S02]  /*0800*/  ISETP.GE.AND P1, PT, R4.reuse, R165.reuse, PT ;  /* 0x000000a50400720c */ /* 0x0c0fe40003f26270 */
[----:B------:R-:W-:Y:S02]  /*0810*/  ISETP.GE.OR P5, PT, R4, R165, P5 ;  /* 0x000000a50400720c */ /* 0x000fe40002fa6670 */
[----:B------:R-:W-:Y:S01]  /*0820*/  LEA.HI.X.SX32 R4, R2, RZ, 0x1, P0 ;  /* 0x000000ff02047211 */ /* 0x000fe200000f0eff */
[----:B------:R-:W-:Y:S01]  /*0830*/  IMAD R2, R11, R159, RZ ;  /* 0x0000009f0b027224 */ /* 0x000fe200078e02ff */
[----:B------:R-:W-:Y:S01]  /*0840*/  LEA R8, P0, R3, R8, 0x2 ;  /* 0x0000000803087211 */ /* 0x000fe200078010ff */
[----:B------:R-:W-:Y:S01]  /*0850*/  IMAD.WIDE.U32 R10, R159, R10, R6 ;  /* 0x0000000a9f0a7225 */ /* 0x000fe200078e0006 */
        /* <DEDUP_REMOVED lines=18> */
.L_x_944:
[----:B------:R-:W-:Y:S05]  /*0980*/  BSYNC.RECONVERGENT B0 ;  /* 0x0000000000007941 */ /* 0x000fea0003800200 */
.L_x_943:
        /* <DEDUP_REMOVED lines=18> */
.L_x_946:
[----:B------:R-:W-:Y:S05]  /*0ab0*/  BSYNC.RECONVERGENT B0 ;  /* 0x0000000000007941 */ /* 0x000fea0003800200 */
.L_x_945:
[----:B------:R-:W-:Y:S01]  /*0ac0*/  MOV R159, 0x0 ;  /* 0x00000000009f7802 */ /* 0x000fe20000000f00 */
[----:B------:R1:W-:Y:S03]  /*0ad0*/  @!P6 ST.E desc[UR4][R8.64], R3 ;  /* 0x000000030800e985 */ /* 0x0003e6000c101904 */
[----:B-12--5:R-:W-:Y:S05]  /*0ae0*/  @P5 RET.REL.NODEC R158 `(_ZN5flash24flash_fwd_splitkv_kernelI23Flash_fwd_kernel_traitsILi96ELi64ELi128ELi4ELb0ELb0EN7cutlass10bfloat16_tE19Flash_kernel_traitsILi96ELi64ELi128ELi4ES3_EELb0ELb0ELb0ELb0ELb0ELb1ELb0ELb1EEEvNS_16Flash_fwd_paramsE) ;  /* 0xfffffff49e445950 */ /* 0x026fea0003c3ffff */
[----:B------:R-:W-:Y:S02]  /*0af0*/  MOV R3, 0x7f800000 ;  /* 0x7f80000000037802 */ /* 0x000fe40000000f00 */
[----:B------:R-:W-:-:S03]  /*0b00*/  MOV R159, 0x0 ;  /* 0x00000000009f7802 */ /* 0x000fc60000000f00 */
[----:B------:R1:W-:Y:S02]  /*0b10*/  ST.E desc[UR4][R8.64+0x80], R3 ;  /* 0x0000800308007985 */ /* 0x0003e4000c101904 */
[----:B-1----:R-:W-:Y:S05]  /*0b20*/  RET.REL.NODEC R158 `(_ZN5flash24flash_fwd_splitkv_kernelI23Flash_fwd_kernel_traitsILi96ELi64ELi128ELi4ELb0ELb0EN7cutlass10bfloat16_tE19Flash_kernel_traitsILi96ELi64ELi128ELi4ES3_EELb0ELb0ELb0ELb0ELb0ELb1ELb0ELb1EEEvNS_16Flash_fwd_paramsE) ;  /* 0xfffffff49e347950 */ /* 0x002fea0003c3ffff */
.L_x_942:
        /* <DEDUP_REMOVED lines=14> */
[----:B-1----:R-:W4:Y:S01]  /*0c10*/  LD.E R2, desc[UR4][R120.64+0x68] ;  /* 0x0000680478027980 */ /* 0x002f22000c101900 */
[----:B------:R-:W-:-:S03]  /*0c20*/  LEA R10, R60, 0xffffff80, 0x7 ;  /* 0xffffff803c0a7811 */ /* 0x000fc600078e38ff */
[----:B------:R-:W4:Y:S04]  /*0c30*/  LD.E.64 R16, desc[UR4][R120.64+0x20] ;  /* 0x0000200478107980 */ /* 0x000f28000c101b00 */
        /* <DEDUP_REMOVED lines=15> */
[----:B------:R-:W-:Y:S01]  /*0d30*/  IADD3 R0, PT, PT, RZ, -R0, RZ ;  /* 0x80000000ff007210 */ /* 0x000fe20007ffe0ff */
[----:B------:R-:W2:Y:S04]  /*0d40*/  LD.E.64 R12, desc[UR4][R120.64+0x28] ;  /* 0x00002804780c7980 */ /* 0x000ea8000c101b00 */
[----:B------:R-:W-:-:S04]  /*0d50*/  IMAD.HI.U32 R6, R6, R3, RZ ;  /* 0x0000000306067227 */ /* 0x000fc800078e00ff */
[----:B------:R-:W-:-:S05]  /*0d60*/  IMAD R3, R6, R0, R3 ;  /* 0x0000000006037224 */ /* 0x000fca00078e0203 */
[----:B------:R-:W-:Y:S02]  /*0d70*/  ISETP.GT.U32.AND P2, PT, R4, R3, PT ;  /* 0x000000030400720c */ /* 0x000fe40003f44070 */
[----:B------:R-:W-:-:S11]  /*0d80*/  LOP3.LUT R0, R10, R11, RZ, 0x3c, !PT ;  /* 0x0000000b0a007212 */ /* 0x000fd600078e3cff */
[----:B------:R-:W-:-:S05]  /*0d90*/  @!P2 IMAD.IADD R3, R3, 0x1, -R4 ;  /* 0x000000010303a824 */ /* 0x000fca00078e0a04 */
[----:B------:R-:W-:Y:S02]  /*0da0*/  ISETP.GE.U32.AND P0, PT, R3, R4, PT ;  /* 0x000000040300720c */ /* 0x000fe40003f06070 */
[----:B------:R-:W-:Y:S02]  /*0db0*/  @!P2 IADD3 R6, PT, PT, R6, 0x1, RZ ;  /* 0x000000010606a810 */ /* 0x000fe40007ffe0ff */
[----:B------:R-:W-:Y:S02]  /*0dc0*/  ISETP.GE.AND P1, PT, R0, RZ, PT ;  /* 0x000000ff0000720c */ /* 0x000fe40003f26270 */
[----:B------:R-:W-:Y:S01]  /*0dd0*/  ISETP.NE.AND P2, PT, R11, RZ, PT ;  /* 0x000000ff0b00720c */ /* 0x000fe20003f45270 */
[-C--:B---3--:R-:W-:Y:S02]  /*0de0*/  IMAD R0, R9, R160.reuse, RZ ;  /* 0x000000a009007224 */ /* 0x088fe400078e02ff */
[----:B------:R-:W-:-:S04]  /*0df0*/  IMAD.WIDE.U32 R4, R8, R160, RZ ;  /* 0x000000a008047225 */ /* 0x000fc800078e00ff */
[----:B------:R-:W-:Y:S01]  /*0e00*/  @P0 VIADD R6, R6, 0x1 ;  /* 0x0000000106060836 */ /* 0x000fe20000000000 */
[----:B------:R-:W-:Y:S01]  /*0e10*/  LEA R166, P0, R4, R168, 0x2 ;  /* 0x000000a804a67211 */ /* 0x000fe200078010ff */
[----:B------:R-:W-:-:S03]  /*0e20*/  IMAD.IADD R167, R5, 0x1, R0 ;  /* 0x0000000105a77824 */ /* 0x000fc600078e0200 */
[----:B------:R-:W-:Y:S02]  /*0e30*/  MOV R9, R6 ;  /* 0x0000000600097202 */ /* 0x000fe40000000f00 */
[----:B------:R-:W-:Y:S02]  /*0e40*/  LEA.HI.X R167, R4, R169, R167, 0x2, P0 ;  /* 0x000000a904a77211 */ /* 0x000fe400000f14a7 */
[----:B------:R-:W-:Y:S02]  /*0e50*/  @!P1 IADD3 R9, PT, PT, -R9, RZ, RZ ;  /* 0x000000ff09099210 */ /* 0x000fe40007ffe1ff */
[----:B------:R-:W-:-:S05]  /*0e60*/  @!P2 LOP3.LUT R9, RZ, R11, RZ, 0x33, !PT ;  /* 0x0000000bff09a212 */ /* 0x000fca00078e33ff */
[----:B------:R-:W-:-:S05]  /*0e70*/  IMAD.WIDE R18, R9, 0x4, R166 ;  /* 0x0000000409127825 */ /* 0x000fca00078e02a6 */
[----:B------:R1:W3:Y:S01]  /*0e80*/  LD.E R3, desc[UR4][R18.64] ;  /* 0x0000000412037980 */ /* 0x0002e2000c101900 */
[----:B----4-:R-:W-:-:S04]  /*0e90*/  IABS R4, R2 ;  /* 0x0000000200047213 */ /* 0x010fc80000000000 */
[----:B------:R-:W4:Y:S08]  /*0ea0*/  I2F.RP R6, R4 ;  /* 0x0000000400067306 */ /* 0x000f300000209400 */
[----:B----4-:R-:W4:Y:S02]  /*0eb0*/  MUFU.RCP R5, R6 ;  /* 0x0000000600057308 */ /* 0x010f240000001000 */
[----:B----4-:R-:W-:-:S06]  /*0ec0*/  VIADD R5, R5, 0xffffffe ;  /* 0x0ffffffe05057836 */ /* 0x010fcc0000000000 */
[----:B------:R-:W4:Y:S01]  /*0ed0*/  F2I.FTZ.U32.TRUNC.NTZ R21, R5 ;  /* 0x0000000500157305 */ /* 0x000f22000021f000 */
[----:B------:R-:W-:Y:S01]  /*0ee0*/  IMAD.MOV.U32 R20, RZ, RZ, RZ ;  /* 0x000000ffff147224 */ /* 0x000fe200078e00ff */
[----:B-1----:R-:W-:Y:S02]  /*0ef0*/  IABS R18, R159 ;  /* 0x0000009f00127213 */ /* 0x002fe40000000000 */
[----:B------:R-:W-:Y:S02]  /*0f00*/  IABS R0, R2 ;  /* 0x0000000200007213 */ /* 0x000fe40000000000 */
[----:B----4-:R-:W-:-:S05]  /*0f10*/  IADD3 R7, PT, PT, RZ, -R21, RZ ;  /* 0x80000015ff077210 */ /* 0x010fca0007ffe0ff */
[----:B------:R-:W-:-:S04]  /*0f20*/  IMAD R7, R7, R4, RZ ;  /* 0x0000000407077224 */ /* 0x000fc800078e02ff */
[----:B------:R-:W-:Y:S01]  /*0f30*/  IMAD.HI.U32 R7, R21, R7, R20 ;  /* 0x0000000715077227 */ /* 0x000fe200078e0014 */
[----:B------:R-:W-:-:S05]  /*0f40*/  IADD3 R0, PT, PT, RZ, -R0, RZ ;  /* 0x80000000ff007210 */ /* 0x000fca0007ffe0ff */
[----:B------:R-:W-:-:S04]  /*0f50*/  IMAD.HI.U32 R7, R7, R18, RZ ;  /* 0x0000001207077227 */ /* 0x000fc800078e00ff */
[----:B------:R-:W-:-:S05]  /*0f60*/  IMAD R5, R7, R0, R18 ;  /* 0x0000000007057224 */ /* 0x000fca00078e0212 */
[----:B------:R-:W-:-:S13]  /*0f70*/  ISETP.GT.U32.AND P1, PT, R4, R5, PT ;  /* 0x000000050400720c */ /* 0x000fda0003f24070 */
[----:B------:R-:W-:-:S05]  /*0f80*/  @!P1 IMAD.IADD R5, R5, 0x1, -R4 ;  /* 0x0000000105059824 */ /* 0x000fca00078e0a04 */
[----:B------:R-:W-:Y:S01]  /*0f90*/  ISETP.GE.U32.AND P2, PT, R5, R4, PT ;  /* 0x000000040500720c */ /* 0x000fe20003f46070 */
[----:B------:R-:W-:Y:S01]  /*0fa0*/  @!P1 VIADD R7, R7, 0x1 ;  /* 0x0000000107079836 */ /* 0x000fe20000000000 */
[----:B------:R-:W-:Y:S02]  /*0fb0*/  LOP3.LUT R4, R159, R2, RZ, 0x3c, !PT ;  /* 0x000000029f047212 */ /* 0x000fe400078e3cff */
[----:B------:R-:W-:Y:S02]  /*0fc0*/  IADD3 R9, PT, PT, -R9, RZ, RZ ;  /* 0x000000ff09097210 */ /* 0x000fe40007ffe1ff */
[----:B------:R-:W-:Y:S02]  /*0fd0*/  ISETP.GE.AND P0, PT, R4, RZ, PT ;  /* 0x000000ff0400720c */ /* 0x000fe40003f06270 */
[----:B------:R-:W-:Y:S01]  /*0fe0*/  ISETP.NE.AND P1, PT, R2, RZ, PT ;  /* 0x000000ff0200720c */ /* 0x000fe20003f25270 */
[----:B------:R-:W-:-:S04]  /*0ff0*/  IMAD R10, R11, R9, R10 ;  /* 0x000000090b0a7224 */ /* 0x000fc800078e020a */
[----:B------:R-:W-:Y:S01]  /*1000*/  @P2 IADD3 R7, PT, PT, R7, 0x1, RZ ;  /* 0x0000000107072810 */ /* 0x000fe20007ffe0ff */
[----:B------:R-:W-:-:S03]  /*1010*/  IMAD R4, R151, R10, RZ ;  /* 0x0000000a97047224 */ /* 0x000fc600078e02ff */
[----:B------:R-:W-:Y:S02]  /*1020*/  MOV R9, R7 ;  /* 0x0000000700097202 */ /* 0x000fe40000000f00 */
[----:B------:R-:W-:-:S03]  /*1030*/  SHF.R.S32.HI R7, RZ, 0x1f, R10 ;  /* 0x0000001fff077819 */ /* 0x000fc6000001140a */
[----:B------:R-:W-:Y:S02]  /*1040*/  @!P0 IMAD.MOV R9, RZ, RZ, -R9 ;  /* 0x000000ffff098224 */ /* 0x000fe400078e0a09 */
[----:B------:R-:W-:Y:S01]  /*1050*/  IMAD R4, R150, R7, R4 ;  /* 0x0000000796047224 */ /* 0x000fe200078e0204 */
[----:B------:R-:W-:Y:S02]  /*1060*/  @!P1 LOP3.LUT R9, RZ, R2, RZ, 0x33, !PT ;  /* 0x00000002ff099212 */ /* 0x000fe400078e33ff */
[----:B---3--:R-:W-:Y:S01]  /*1070*/  SHF.R.S32.HI R0, RZ, 0x1f, R3 ;  /* 0x0000001fff007819 */ /* 0x008fe20000011403 */
[----:B------:R-:W-:-:S04]  /*1080*/  IMAD R5, R17, R3, RZ ;  /* 0x0000000311057224 */ /* 0x000fc800078e02ff */
[C---:B------:R-:W-:Y:S02]  /*1090*/  IMAD R5, R16.reuse, R0, R5 ;  /* 0x0000000010057224 */ /* 0x040fe400078e0205 */
[----:B------:R-:W-:-:S04]  /*10a0*/  IMAD.WIDE.U32 R16, R16, R3, RZ ;  /* 0x0000000310107225 */ /* 0x000fc800078e00ff */
[----:B------:R-:W-:Y:S02]  /*10b0*/  IMAD.IADD R17, R17, 0x1, R5 ;  /* 0x0000000111117824 */ /* 0x000fe400078e0205 */
[----:B------:R-:W-:-:S05]  /*10c0*/  IMAD.WIDE.U32 R16, R10, R150, R16 ;  /* 0x000000960a107225 */ /* 0x000fca00078e0010 */
[----:B------:R-:W-:Y:S01]  /*10d0*/  IADD3 R17, PT, PT, R17, R4, RZ ;  /* 0x0000000411117210 */ /* 0x000fe20007ffe0ff */
[----:B------:R-:W-:Y:S01]  /*10e0*/  IMAD R5, R15, R9, RZ ;  /* 0x000000090f057224 */ /* 0x000fe200078e02ff */
[----:B------:R-:W-:-:S05]  /*10f0*/  SHF.R.S32.HI R4, RZ, 0x1f, R9 ;  /* 0x0000001fff047819 */ /* 0x000fca0000011409 */
[----:B------:R-:W-:Y:S02]  /*1100*/  IMAD R4, R14, R4, R5 ;  /* 0x000000040e047224 */ /* 0x000fe400078e0205 */
[----:B--2---:R-:W-:Y:S02]  /*1110*/  IMAD R5, R13, R3, RZ ;  /* 0x000000030d057224 */ /* 0x004fe400078e02ff */
[----:B------:R-:W-:-:S04]  /*1120*/  IMAD.WIDE.U32 R14, R9, R14, R16 ;  /* 0x0000000e090e7225 */ /* 0x000fc800078e0010 */
[----:B------:R-:W-:Y:S01]  /*1130*/  IMAD.WIDE.U32 R16, R12, R3, RZ ;  /* 0x000000030c107225 */ /* 0x000fe200078e00ff */
[----:B------:R-:W-:-:S03]  /*1140*/  MOV R6, R14 ;  /* 0x0000000e00067202 */ /* 0x000fc60000000f00 */
[----:B------:R-:W-:Y:S02]  /*1150*/  IMAD R5, R12, R0, R5 ;  /* 0x000000000c057224 */ /* 0x000fe400078e0205 */
[----:B------:R-:W-:Y:S02]  /*1160*/  IMAD.IADD R0, R15, 0x1, R4 ;  /* 0x000000010f007824 */ /* 0x000fe400078e0204 */
[----:B------:R-:W-:Y:S01]  /*1170*/  IMAD.IADD R14, R17, 0x1, R5 ;  /* 0x00000001110e7824 */ /* 0x000fe200078e0205 */
[----:B------:R-:W-:Y:S05]  /*1180*/  BRA `(.L_x_949) ;  /* 0x0000000400347947 */ /* 0x000fea0003800000 */
.L_x_948:
[----:B-1----:R-:W2:Y:S01]  /*1190*/  LD.E R2, desc[UR4][R120.64+0x68] ;  /* 0x0000680478027980 */ /* 0x002ea2000c101900 */
[----:B------:R-:W-:-:S03]  /*11a0*/  ISETP.NE.AND P3, PT, R12, -0x1, PT ;  /* 0xffffffff0c00780c */ /* 0x000fc60003f65270 */
[----:B------:R-:W3:Y:S04]  /*11b0*/  LD.E.64 R150, desc[UR4][R120.64+0x38] ;  /* 0x0000380478967980 */ /* 0x000ee8000c101b00 */
[----:B------:R-:W4:Y:S04]  /*11c0*/  LD.E.64 R152, desc[UR4][R120.64+0x40] ;  /* 0x0000400478987980 */ /* 0x000f28000c101b00 */
[----:B------:R-:W4:Y:S04]  /*11d0*/  LD.E.64 R16, desc[UR4][R120.64+0x50] ;  /* 0x0000500478107980 */ /* 0x000f28000c101b00 */
[----:B------:R-:W4:Y:S04]  /*11e0*/  @!P3 LD.E.64 R10, desc[UR4][R120.64+0x20] ;  /* 0x00002004780ab980 */ /* 0x000f28000c101b00 */
[----:B------:R-:W4:Y:S04]  /*11f0*/  @!P3 LD.E.64 R14, desc[UR4][R120.64+0x28] ;  /* 0x00002804780eb980 */ /* 0x000f28000c101b00 */
[----:B------:R1:W5:Y:S01]  /*1200*/  LD.E.64 R30, desc[UR4][R120.64+0x58] ;  /* 0x00005804781e7980 */ /* 0x000362000c101b00 */
[----:B------:R-:W-:Y:S01]  /*1210*/  IMAD.MOV.U32 R20, RZ, RZ, RZ ;  /* 0x000000ffff147224 */ /* 0x000fe200078e00ff */
[----:B------:R-:W-:-:S02]  /*1220*/  IABS R18, R159 ;  /* 0x0000009f00127213 */ /* 0x000fc40000000000 */
[----:B------:R-:W-:Y:S02]  /*1230*/  CS2R R166, SRZ ;  /* 0x0000000000a67805 */ /* 0x000fe4000001ff00 */
[----:B--2---:R-:W-:-:S04]  /*1240*/  IABS R4, R2 ;  /* 0x0000000200047213 */ /* 0x004fc80000000000 */
[----:B------:R-:W2:Y:S08]  /*1250*/  I2F.RP R6, R4 ;  /* 0x0000000400067306 */ /* 0x000eb00000209400 */
[----:B--2---:R-:W2:Y:S02]  /*1260*/  MUFU.RCP R0, R6 ;  /* 0x0000000600007308 */ /* 0x004ea40000001000 */
[----:B--2---:R-:W-:-:S06]  /*1270*/  IADD3 R0, PT, PT, R0, 0xffffffe, RZ ;  /* 0x0ffffffe00007810 */ /* 0x004fcc0007ffe0ff */
[----:B------:R-:W2:Y:S01]  /*1280*/  F2I.FTZ.U32.TRUNC.NTZ R21, R0 ;  /* 0x0000000000157305 */ /* 0x000ea2000021f000 */
[----:B------:R-:W-:Y:S02]  /*1290*/  IABS R3, R2 ;  /* 0x0000000200037213 */ /* 0x000fe40000000000 */
[----:B--2---:R-:W-:-:S05]  /*12a0*/  IADD3 R5, PT, PT, RZ, -R21, RZ ;  /* 0x80000015ff057210 */ /* 0x004fca0007ffe0ff */
        /* <DEDUP_REMOVED lines=8> */
[----:B------:R-:W-:Y:S01]  /*1330*/  @!P3 IMAD.WIDE.U32 R20, R150, R9, RZ ;  /* 0x000000099614b225 */ /* 0x000fe200078e00ff */
[----:B-----5:R-:W-:-:S03]  /*1340*/  @!P3 SHF.R.S32.HI R6, RZ, 0x1f, R8 ;  /* 0x0000001fff06b819 */ /* 0x020fc60000011408 */
[----:B------:R-:W-:Y:S02]  /*1350*/  @!P3 IMAD R0, R0, R150, R7 ;  /* 0x000000960000b224 */ /* 0x000fe400078e0207 */
[----:B----4-:R-:W-:Y:S02]  /*1360*/  @!P3 IMAD R7, R11, R8, RZ ;  /* 0x000000080b07b224 */ /* 0x010fe400078e02ff */
        /* <DEDUP_REMOVED lines=13> */
[----:B------:R-:W-:Y:S01]  /*1440*/  @P3 IADD3 R7, PT, PT, R21, R3, RZ ;  /* 0x0000000315073210 */ /* 0x000fe20007ffe0ff */
[----:B------:R-:W-:Y:S01]  /*1450*/  @!P3 IMAD R0, R153, R9, RZ ;  /* 0x000000099900b224 */ /* 0x000fe200078e02ff */
[----:B------:R-:W-:-:S02]  /*1460*/  @!P3 MOV R6, R10 ;  /* 0x0000000a0006b202 */ /* 0x000fc40000000f00 */
[----:B------:R-:W-:Y:S01]  /*1470*/  @!P3 SHF.R.S32.HI R3, RZ, 0x1f, R9 ;  /* 0x0000001fff03b819 */ /* 0x000fe20000011409 */
[----:B------:R-:W-:Y:S01]  /*1480*/  @P3 IMAD.MOV.U32 R6, RZ, RZ, R20 ;  /* 0x000000ffff063224 */ /* 0x000fe200078e0014 */
[----:B------:R-:W-:Y:S02]  /*1490*/  LEA R10, R60, 0xffffff80, 0x7 ;  /* 0xffffff803c0a7811 */ /* 0x000fe400078e38ff */
[----:B------:R-:W-:Y:S01]  /*14a0*/  @P2 IADD3 R5, PT, PT, R5, 0x1, RZ ;  /* 0x0000000105052810 */ /* 0x000fe20007ffe0ff */
[----:B------:R-:W-:Y:S02]  /*14b0*/  @!P3 IMAD R0, R3, R152, R0 ;  /* 0x000000980300b224 */ /* 0x000fe400078e0200 */
[----:B------:R-:W-:Y:S01]  /*14c0*/  @!P3 IMAD.WIDE.U32 R20, R152, R9, RZ ;  /* 0x000000099814b225 */ /* 0x000fe200078e00ff */
[----:B------:R-:W-:Y:S02]  /*14d0*/  @!P1 IADD3 R5, PT, PT, -R5, RZ, RZ ;  /* 0x000000ff05059210 */ /* 0x000fe40007ffe1ff */
[----:B------:R-:W-:Y:S01]  /*14e0*/  @!P0 LOP3.LUT R5, RZ, R2, RZ, 0x33, !PT ;  /* 0x00000002ff058212 */ /* 0x000fe200078e33ff */
[----:B------:R-:W-:-:S02]  /*14f0*/  IMAD R4, R151, R10, RZ ;  /* 0x0000000a97047224 */ /* 0x000fc400078e02ff */
[----:B------:R-:W-:Y:S01]  /*1500*/  IMAD.WIDE.U32 R6, R150, R10, R6 ;  /* 0x0000000a96067225 */ /* 0x000fe200078e0006 */
[----:B------:R-:W-:Y:S02]  /*1510*/  @!P3 SHF.R.S32.HI R3, RZ, 0x1f, R8 ;  /* 0x0000001fff03b819 */ /* 0x000fe40000011408 */
[----:B------:R-:W-:Y:S01]  /*1520*/  @P3 IADD3 R9, PT, PT, R9, R12, RZ ;  /* 0x0000000c09093210 */ /* 0x000fe20007ffe0ff */
[----:B------:R-:W-:Y:S01]  /*1530*/  @!P3 IMAD.IADD R21, R21, 0x1, R0 ;  /* 0x000000011515b824 */ /* 0x000fe200078e0200 */
[----:B------:R-:W-:Y:S01]  /*1540*/  MOV R12, R6 ;  /* 0x00000006000c7202 */ /* 0x000fe20000000f00 */
[----:B------:R-:W-:Y:S01]  /*1550*/  IMAD.IADD R13, R7, 0x1, R4 ;  /* 0x00000001070d7824 */ /* 0x000fe200078e0204 */
[----:B------:R-:W-:Y:S01]  /*1560*/  SHF.R.S32.HI R4, RZ, 0x1f, R5 ;  /* 0x0000001fff047819 */ /* 0x000fe20000011405 */
[----:B------:R-:W-:Y:S02]  /*1570*/  @!P3 IMAD R0, R15, R8, RZ ;  /* 0x000000080f00b224 */ /* 0x000fe400078e02ff */
[----:B------:R-:W-:-:S02]  /*1580*/  IMAD R7, R17, R5, RZ ;  /* 0x0000000511077224 */ /* 0x000fc400078e02ff */
[C---:B------:R-:W-:Y:S02]  /*1590*/  @!P3 IMAD R0, R14.reuse, R3, R0 ;  /* 0x000000030e00b224 */ /* 0x040fe400078e0200 */
[----:B------:R-:W-:-:S04]  /*15a0*/  @!P3 IMAD.WIDE.U32 R20, R14, R8, R20 ;  /* 0x000000080e14b225 */ /* 0x000fc800078e0014 */
[----:B------:R-:W-:Y:S02]  /*15b0*/  @P3 IMAD R3, R153, R9, RZ ;  /* 0x0000000999033224 */ /* 0x000fe400078e02ff */
[----:B------:R-:W-:-:S04]  /*15c0*/  IMAD.WIDE.U32 R12, R16, R5, R12 ;  /* 0x00000005100c7225 */ /* 0x000fc800078e000c */
[----:B------:R-:W-:Y:S02]  /*15d0*/  IMAD R4, R16, R4, R7 ;  /* 0x0000000410047224 */ /* 0x000fe400078e0207 */
[----:B------:R-:W-:Y:S01]  /*15e0*/  @P3 IMAD.WIDE.U32 R8, R152, R9, RZ ;  /* 0x0000000998083225 */ /* 0x000fe200078e00ff */
[----:B------:R-:W-:Y:S02]  /*15f0*/  @!P3 IADD3 R14, PT, PT, R21, R0, RZ ;  /* 0x00000000150eb210 */ /* 0x000fe40007ffe0ff */
[----:B------:R-:W-:Y:S01]  /*1600*/  MOV R6, R12 ;  /* 0x0000000c00067202 */ /* 0x000fe20000000f00 */
[----:B------:R-:W-:Y:S01]  /*1610*/  @!P3 IMAD.MOV.U32 R16, RZ, RZ, R20 ;  /* 0x000000ffff10b224 */ /* 0x000fe200078e0014 */
[----:B------:R-:W-:Y:S01]  /*1620*/  IADD3 R0, PT, PT, R13, R4, RZ ;  /* 0x000000040d007210 */ /* 0x000fe20007ffe0ff */
[----:B------:R-:W-:Y:S01]  /*1630*/  @P3 IMAD.IADD R14, R9, 0x1, R3 ;  /* 0x00000001090e3824 */ /* 0x000fe200078e0203 */
[----:B------:R-:W-:Y:S02]  /*1640*/  @P3 MOV R16, R8 ;  /* 0x0000000800103202 */ /* 0x000fe40000000f00 */
[----:B-1----:R-:W-:-:S02]  /*1650*/  MOV R7, RZ ;  /* 0x000000ff00077202 */ /* 0x002fc40000000f00 */
.L_x_949:
[----:B------:R-:W-:Y:S05]  /*1660*/  BSYNC.RECONVERGENT B0 ;  /* 0x0000000000007941 */ /* 0x000fea0003800200 */
.L_x_947:
        /* <DEDUP_REMOVED lines=21> */
[----:B------:R-:W-:-:S05]  /*17c0*/  IMAD R18, R20, R15, R18 ;  /* 0x0000000f14127224 */ /* 0x000fca00078e0212 */
[----:B------:R-:W-:Y:S01]  /*17d0*/  ISETP.GT.U32.AND P3, PT, R3, R18, PT ;  /* 0x000000120300720c */ /* 0x000fe20003f64070 */
[----:B------:R-:W-:Y:S01]  /*17e0*/  IMAD.MOV.U32 R11, RZ, RZ, RZ ;  /* 0x000000ffff0b7224 */ /* 0x000fe200078e00ff */
[----:B------:R-:W-:Y:S01]  /*17f0*/  LOP3.LUT R15, R159, R2, RZ, 0x3c, !PT ;  /* 0x000000029f0f7212 */ /* 0x000fe200078e3cff */
[----:B------:R-:W-:-:S04]  /*1800*/  IMAD.SHL.U32 R163, R89, 0x8, RZ ;  /* 0x0000000859a37824 */ /* 0x000fc800078e00ff */
[----:B------:R1:W5:Y:S06]  /*1810*/  @P4 LD.E R11, desc[UR4][R34.64] ;  /* 0x00000004220b4980 */ /* 0x00036c000c101900 */
[----:B------:R-:W-:-:S05]  /*1820*/  @!P3 IMAD.IADD R18, R18, 0x1, -R3 ;  /* 0x000000011212b824 */ /* 0x000fca00078e0a03 */
[----:B------:R-:W-:Y:S01]  /*1830*/  ISETP.GE.U32.AND P4, PT, R18, R3, PT ;  /* 0x000000031200720c */ /* 0x000fe20003f86070 */
[----:B------:R-:W-:Y:S01]  /*1840*/  IMAD.SHL.U32 R18, R89, 0x20, RZ ;  /* 0x0000002059127824 */ /* 0x000fe200078e00ff */
[----:B------:R-:W-:Y:S01]  /*1850*/  ISETP.GE.AND P2, PT, R15, RZ, PT ;  /* 0x000000ff0f00720c */ /* 0x000fe20003f46270 */
[----:B------:R-:W-:Y:S01]  /*1860*/  IMAD.SHL.U32 R15, R89, 0x10, RZ ;  /* 0x00000010590f7824 */ /* 0x000fe200078e00ff */
[----:B------:R-:W-:Y:S02]  /*1870*/  LOP3.LUT R118, R163, 0x18, RZ, 0xc0, !PT ;  /* 0x00000018a3767812 */ /* 0x000fe400078ec0ff */
[----:B------:R-:W-:Y:S02]  /*1880*/  LOP3.LUT R26, R18, 0xc0, RZ, 0xc0, !PT ;  /* 0x000000c0121a7812 */ /* 0x000fe400078ec0ff */
[----:B------:R-:W-:Y:S02]  /*1890*/  SHF.L.U32 R100, R89, 0x2, RZ ;  /* 0x0000000259647819 */ /* 0x000fe400000006ff */
[----:B------:R-:W-:-:S02]  /*18a0*/  LOP3.LUT R17, R26, 0x8, R89, 0xf8, !PT ;  /* 0x000000081a117812 */ /* 0x000fc400078ef859 */
[----:B------:R-:W-:Y:S02]  /*18b0*/  IADD3 R16, P1, PT, R118, R16, RZ ;  /* 0x0000001076107210 */ /* 0x000fe40007f3e0ff */
[----:B------:R-:W-:Y:S02]  /*18c0*/  LOP3.LUT R49, R15, 0x3e00, RZ, 0xc0, !PT ;  /* 0x00003e000f317812 */ /* 0x000fe400078ec0ff */
[----:B------:R-:W-:Y:S01]  /*18d0*/  LOP3.LUT R48, R17, 0x18, R100, 0x78, !PT ;  /* 0x0000001811307812 */ /* 0x000fe200078e7864 */
[----:B------:R-:W-:Y:S01]  /*18e0*/  IMAD.X R17, RZ, RZ, R14, P1 ;  /* 0x000000ffff117224 */ /* 0x000fe200008e060e */
[----:B------:R-:W-:Y:S02]  /*18f0*/  LOP3.LUT R15, R15, 0x100, RZ, 0xc0, !PT ;  /* 0x000001000f0f7812 */ /* 0x000fe400078ec0ff */
[----:B------:R-:W-:Y:S02]  /*1900*/  LOP3.LUT R47, R18, 0x100, RZ, 0xc0, !PT ;  /* 0x00000100122f7812 */ /* 0x000fe400078ec0ff */
[----:B------:R-:W-:-:S02]  /*1910*/  LOP3.LUT R49, R49, 0x20, R18, 0xf8, !PT ;  /* 0x0000002031317812 */ /* 0x000fc400078ef812 */
[----:B------:R-:W-:Y:S02]  /*1920*/  SHF.R.U32.HI R3, RZ, 0x1, R89 ;  /* 0x00000001ff037819 */ /* 0x000fe40000011659 */
[----:B------:R-:W-:Y:S01]  /*1930*/  ISETP.NE.AND P1, PT, R2, RZ, PT ;  /* 0x000000ff0200720c */ /* 0x000fe20003f25270 */
[----:B------:R-:W-:Y:S01]  /*1940*/  @!P3 VIADD R20, R20, 0x1 ;  /* 0x000000011414b836 */ /* 0x000fe20000000000 */
[--C-:B------:R-:W-:Y:S02]  /*1950*/  LOP3.LUT R15, R15, 0x20, R18.reuse, 0xf8, !PT ;  /* 0x000000200f0f7812 */ /* 0x100fe400078ef812 */
[--C-:B------:R-:W-:Y:S02]  /*1960*/  LOP3.LUT R47, R47, 0x20, R18.reuse, 0xf8, !PT ;  /* 0x000000202f2f7812 */ /* 0x100fe400078ef812 */
[----:B------:R-:W-:Y:S01]  /*1970*/  LOP3.LUT R49, R49, 0x100, R18, 0xf8, !PT ;  /* 0x0000010031317812 */ /* 0x000fe200078ef812 */
[----:B-----5:R-:W-:Y:S01]  /*1980*/  IMAD R7, R7, R152, RZ ;  /* 0x0000009807077224 */ /* 0x020fe200078e02ff */
[----:B------:R-:W-:Y:S01]  /*1990*/  LOP3.LUT R3, R26, 0x8, R3, 0xf8, !PT ;  /* 0x000000081a037812 */ /* 0x000fe200078ef803 */
[----:B------:R-:W-:Y:S01]  /*19a0*/  @P4 VIADD R20, R20, 0x1 ;  /* 0x0000000114144836 */ /* 0x000fe20000000000 */
[----:B------:R-:W-:Y:S01]  /*19b0*/  LOP3.LUT R48, R15, R48, RZ, 0xfc, !PT ;  /* 0x000000300f307212 */ /* 0x000fe200078efcff */
[----:B------:R-:W-:-:S02]  /*19c0*/  IMAD R7, R10, R153, R7 ;  /* 0x000000990a077224 */ /* 0x000fc400078e0207 */
[----:B------:R-:W-:-:S04]  /*19d0*/  IMAD.WIDE.U32 R16, R10, R152, R16 ;  /* 0x000000980a107225 */ /* 0x000fc800078e0010 */
[----:B------:R-:W-:Y:S01]  /*19e0*/  @!P2 IMAD.MOV R20, RZ, RZ, -R20 ;  /* 0x000000ffff14a224 */ /* 0x000fe200078e0a14 */
[----:B------:R-:W-:Y:S01]  /*19f0*/  @!P1 LOP3.LUT R20, RZ, R2, RZ, 0x33, !PT ;  /* 0x00000002ff149212 */ /* 0x000fe200078e33ff */
[----:B------:R-:W-:Y:S01]  /*1a00*/  IMAD.MOV.U32 R107, RZ, RZ, RZ ;  /* 0x000000ffff6b7224 */ /* 0x000fe200078e00ff */
[----:B------:R-:W-:Y:S02]  /*1a10*/  SHF.R.U32.HI R106, RZ, 0x2, R89 ;  /* 0x00000002ff6a7819 */ /* 0x000fe40000011659 */
[----:B------:R-:W-:Y:S01]  /*1a20*/  IADD3 R17, PT, PT, R17, R7, RZ ;  /* 0x0000000711117210 */ /* 0x000fe20007ffe0ff */
[----:B------:R-:W-:Y:S01]  /*1a30*/  IMAD R7, R31, R20, RZ ;  /* 0x000000141f077224 */ /* 0x000fe200078e02ff */
[----:B------:R-:W-:Y:S01]  /*1a40*/  SHF.R.S32.HI R2, RZ, 0x1f, R20 ;  /* 0x0000001fff027819 */ /* 0x000fe20000011414 */
[----:B------:R-:W-:Y:S01]  /*1a50*/  IMAD.WIDE.U32 R22, R23, 0x40, R106 ;  /* 0x0000004017167825 */ /* 0x000fe200078e006a */
[----:B------:R-:W1:Y:S03]  /*1a60*/  S2UR UR6, SR_CgaCtaId ;  /* 0x00000000000679c3 */ /* 0x000e660000008800 */
[----:B------:R-:W-:-:S02]  /*1a70*/  IMAD R7, R2, R30, R7 ;  /* 0x0000001e02077224 */ /* 0x000fc400078e0207 */
[-C--:B------:R-:W-:Y:S01]  /*1a80*/  IMAD R157, R153, R106.reuse, RZ ;  /* 0x0000006a999d7224 */ /* 0x080fe200078e02ff */
[----:B------:R-:W-:Y:S01]  /*1a90*/  UMOV UR7, 0x400 ;  /* 0x0000040000077882 */ /* 0x000fe20000000000 */
[----:B------:R-:W-:Y:S02]  /*1aa0*/  IMAD R155, R151, R106, RZ ;  /* 0x0000006a979b7224 */ /* 0x000fe400078e02ff */
[----:B------:R-:W-:Y:S01]  /*1ab0*/  IMAD.SHL.U32 R61, R60, 0x80, RZ ;  /* 0x000000803c3d7824 */ /* 0x000fe200078e00ff */
[----:B------:R-:W-:Y:S01]  /*1ac0*/  LOP3.LUT R63, R89, 0x3, RZ, 0xc0, !PT ;  /* 0x00000003593f7812 */ /* 0x000fe200078ec0ff */
[C---:B------:R-:W-:Y:S01]  /*1ad0*/  IMAD.SHL.U32 R68, R152.reuse, 0x20, RZ ;  /* 0x0000002098447824 */ /* 0x040fe200078e00ff */
[----:B------:R-:W-:Y:S01]  /*1ae0*/  SHF.L.U64.HI R69, R152, 0x5, R153 ;  /* 0x0000000598457819 */ /* 0x000fe20000010299 */
[C---:B------:R-:W-:Y:S01]  /*1af0*/  IMAD.SHL.U32 R66, R150.reuse, 0x20, RZ ;  /* 0x0000002096427824 */ /* 0x040fe200078e00ff */
[----:B------:R-:W-:Y:S01]  /*1b00*/  SHF.L.U64.HI R67, R150, 0x5, R151 ;  /* 0x0000000596437819 */ /* 0x000fe20000010297 */
[----:B------:R-:W-:Y:S01]  /*1b10*/  VIADD R70, R61, 0xffffff80 ;  /* 0xffffff803d467836 */ /* 0x000fe20000000000 */
[----:B-1----:R-:W-:Y:S01]  /*1b20*/  ULEA UR6, UR6, UR7, 0x18 ;  /* 0x0000000706067291 */ /* 0x002fe2000f8ec0ff */
[----:B------:R-:W-:-:S02]  /*1b30*/  LOP3.LUT R117, R118, 0x20, RZ, 0xfc, !PT ;  /* 0x0000002076757812 */ /* 0x000fc400078efcff */
[----:B------:R-:W-:Y:S01]  /*1b40*/  LOP3.LUT R116, R118, 0x40, RZ, 0xfc, !PT ;  /* 0x0000004076747812 */ /* 0x000fe200078efcff */
[----:B--2---:R-:W-:-:S04]  /*1b50*/  @P0 IMAD.WIDE.U32 R26, R24, R164, RZ ;  /* 0x000000a4181a0225 */ /* 0x004fc800078e00ff */
[----:B------:R-:W-:Y:S02]  /*1b60*/  @P0 IMAD R14, R25, R164, RZ ;  /* 0x000000a4190e0224 */ /* 0x000fe400078e02ff */
[----:B---3--:R-:W-:-:S04]  /*1b70*/  @!P0 IMAD.WIDE.U32 R18, R32, R160, RZ ;  /* 0x000000a020128225 */ /* 0x008fc800078e00ff */
[----:B------:R-:W-:Y:S02]  /*1b80*/  @!P0 IMAD.MOV.U32 R15, RZ, RZ, R18 ;  /* 0x000000ffff0f8224 */ /* 0x000fe400078e0012 */
[----:B------:R-:W-:Y:S02]  /*1b90*/  @P0 IMAD.MOV.U32 R15, RZ, RZ, R26 ;  /* 0x000000ffff0f0224 */ /* 0x000fe400078e001a */
[----:B------:R-:W-:-:S03]  /*1ba0*/  @!P0 IMAD R10, R33, R160, RZ ;  /* 0x000000a0210a8224 */ /* 0x000fc600078e02ff */
[----:B------:R-:W-:Y:S01]  /*1bb0*/  IADD3 R26, P1, PT, R118, R15, RZ ;  /* 0x0000000f761a7210 */ /* 0x000fe20007f3e0ff */
[----:B------:R-:W-:Y:S02]  /*1bc0*/  @!P0 IMAD.IADD R10, R19, 0x1, R10 ;  /* 0x00000001130a8824 */ /* 0x000fe400078e020a */
[----:B------:R-:W-:Y:S01]  /*1bd0*/  @P0 IMAD.IADD R10, R27, 0x1, R14 ;  /* 0x000000011b0a0824 */ /* 0x000fe200078e020e */
[----:B------:R-:W-:-:S03]  /*1be0*/  LOP3.LUT R14, R3, 0x18, R100, 0x78, !PT ;  /* 0x00000018030e7812 */ /* 0x000fc600078e7864 */
[----:B------:R-:W-:Y:S02]  /*1bf0*/  IMAD.X R27, RZ, RZ, R10, P1 ;  /* 0x000000ffff1b7224 */ /* 0x000fe400008e060a */
[----:B------:R-:W-:Y:S02]  /*1c00*/  IMAD R10, R29, R159, RZ ;  /* 0x0000009f1d0a7224 */ /* 0x000fe400078e02ff */
[----:B------:R-:W-:Y:S01]  /*1c10*/  IMAD.WIDE.U32 R28, R159, R28, R26 ;  /* 0x0000001c9f1c7225 */ /* 0x000fe200078e001a */
[-C--:B------:R-:W-:Y:S02]  /*1c20*/  LOP3.LUT R49, R49, R14.reuse, RZ, 0xfc, !PT ;  /* 0x0000000e31317212 */ /* 0x080fe400078efcff */
[----:B------:R-:W-:Y:S01]  /*1c30*/  LOP3.LUT R47, R47, R14, RZ, 0xfc, !PT ;  /* 0x0000000e2f2f7212 */ /* 0x000fe200078efcff */
[----:B------:R-:W-:Y:S01]  /*1c40*/  IMAD R3, R23, R24, RZ ;  /* 0x0000001817037224 */ /* 0x000fe200078e02ff */
[----:B------:R-:W-:Y:S01]  /*1c50*/  IADD3 R14, P0, PT, R118, R6, RZ ;  /* 0x00000006760e7210 */ /* 0x000fe20007f1e0ff */
[----:B------:R-:W-:-:S04]  /*1c60*/  IMAD.WIDE.U32 R18, R20, R30, R16 ;  /* 0x0000001e14127225 */ /* 0x000fc800078e0010 */
[----:B------:R-:W-:Y:S02]  /*1c70*/  IMAD.IADD R29, R29, 0x1, R10 ;  /* 0x000000011d1d7824 */ /* 0x000fe400078e020a */
[C---:B------:R-:W-:Y:S02]  /*1c80*/  IMAD R3, R22.reuse, R25, R3 ;  /* 0x0000001916037224 */ /* 0x040fe400078e0203 */
[----:B------:R-:W-:Y:S02]  /*1c90*/  IMAD.IADD R19, R19, 0x1, R7 ;  /* 0x0000000113137824 */ /* 0x000fe400078e0207 */
[----:B------:R-:W-:-:S04]  /*1ca0*/  IMAD.WIDE.U32 R22, R22, R24, R28 ;  /* 0x0000001816167225 */ /* 0x000fc800078e001c */
[----:B------:R-:W-:Y:S01]  /*1cb0*/  IMAD.X R15, RZ, RZ, R0, P0 ;  /* 0x000000ffff0f7224 */ /* 0x000fe200000e0600 */
[----:B------:R-:W-:Y:S01]  /*1cc0*/  SHF.R.S32.HI R0, RZ, 0x1f, R73 ;  /* 0x0000001fff007819 */ /* 0x000fe20000011449 */
[----:B------:R-:W-:Y:S01]  /*1cd0*/  IMAD.WIDE.U32 R6, R106, R152, R18 ;  /* 0x000000986a067225 */ /* 0x000fe200078e0012 */
[----:B------:R-:W-:Y:S02]  /*1ce0*/  IADD3 R3, PT, PT, R23, R3, RZ ;  /* 0x0000000317037210 */ /* 0x000fe40007ffe0ff */
[----:B----4-:R-:W-:Y:S02]  /*1cf0*/  LEA R104, P2, R22, R4, 0x1 ;  /* 0x0000000416687211 */ /* 0x010fe400078408ff */
[----:B------:R-:W-:Y:S01]  /*1d00*/  LEA.HI R0, R0, R73, RZ, 0x7 ;  /* 0x0000004900007211 */ /* 0x000fe200078f38ff */
[----:B------:R-:W-:Y:S01]  /*1d10*/  IMAD.IADD R157, R7, 0x1, R157 ;  /* 0x00000001079d7824 */ /* 0x000fe200078e029d */
[----:B------:R-:W-:Y:S02]  /*1d20*/  LEA R156, P0, R6, R8, 0x1 ;  /* 0x00000008069c7211 */ /* 0x000fe400078008ff */
[----:B------:R-:W-:-:S02]  /*1d30*/  LEA.HI.X R105, R22, R5, R3, 0x1, P2 ;  /* 0x0000000516697211 */ /* 0x000fc400010f0c03 */
[----:B------:R-:W-:Y:S02]  /*1d40*/  LOP3.LUT R16, R163, 0xc0, RZ, 0xc0, !PT ;  /* 0x000000c0a3107812 */ /* 0x000fe400078ec0ff */
[----:B------:R-:W-:Y:S02]  /*1d50*/  SHF.R.S32.HI R3, RZ, 0x7, R0 ;  /* 0x00000007ff037819 */ /* 0x000fe40000011400 */
[----:B------:R-:W-:Y:S02]  /*1d60*/  LEA.HI.X R157, R6, R9, R157, 0x1, P0 ;  /* 0x00000009069d7211 */ /* 0x000fe400000f0c9d */
[----:B------:R-:W-:Y:S02]  /*1d70*/  LOP3.LUT R16, R16, 0x18, R89, 0xf8, !PT ;  /* 0x0000001810107812 */ /* 0x000fe400078ef859 */
[----:B------:R-:W-:Y:S02]  /*1d80*/  ISETP.GE.AND P0, PT, R3, R60, PT ;  /* 0x0000003c0300720c */ /* 0x000fe40003f06270 */
[----:B------:R-:W-:Y:S01]  /*1d90*/  LOP3.LUT R16, R16, 0x18, R163, 0x78, !PT ;  /* 0x0000001810107812 */ /* 0x000fe200078e78a3 */
[----:B------:R-:W-:-:S03]  /*1da0*/  IMAD.WIDE.U32 R14, R106, R150, R14 ;  /* 0x000000966a0e7225 */ /* 0x000fc600078e000e */
[----:B------:R-:W-:Y:S01]  /*1db0*/  LOP3.LUT R163, R16, 0x1f20, R163, 0xf8, !PT ;  /* 0x00001f2010a37812 */ /* 0x000fe200078ef8a3 */
[----:B------:R-:W-:Y:S01]  /*1dc0*/  IMAD.IADD R155, R15, 0x1, R155 ;  /* 0x000000010f9b7824 */ /* 0x000fe200078e029b */
[----:B------:R-:W-:Y:S02]  /*1dd0*/  LEA R154, P1, R14, R12, 0x1 ;  /* 0x0000000c0e9a7211 */ /* 0x000fe400078208ff */
[----:B------:R-:W-:Y:S01]  /*1de0*/  LEA R163, R163, UR6, 0x1 ;  /* 0x00000006a3a37c11 */ /* 0x000fe2000f8e08ff */
[C---:B------:R-:W-:Y:S01]  /*1df0*/  IMAD.SHL.U32 R71, R24.reuse, 0x20, RZ ;  /* 0x0000002018477824 */ /* 0x040fe200078e00ff */
[----:B------:R-:W-:Y:S02]  /*1e00*/  SHF.L.U64.HI R72, R24, 0x5, R25 ;  /* 0x0000000518487819 */ /* 0x000fe40000010219 */
[----:B------:R-:W-:Y:S02]  /*1e10*/  LEA.HI.X R155, R14, R13, R155, 0x1, P1 ;  /* 0x0000000d0e9b7211 */ /* 0x000fe400008f0c9b */
[----:B------:R-:W-:Y:S01]  /*1e20*/  LEA.HI R99, R99, R99, RZ, 0x1 ;  /* 0x0000006363637211 */ /* 0x000fe200078f08ff */
[----:B------:R-:W-:Y:S06]  /*1e30*/  @P0 BRA `(.L_x_950) ;  /* 0x0000008000ac0947 */ /* 0x000fec0003800000 */
[----:B------:R-:W2:Y:S04]  /*1e40*/  LD.E.64 R26, desc[UR4][R120.64+0x120] ;  /* 0x00012004781a7980 */ /* 0x000ea8000c101b00 */
[----:B------:R-:W3:Y:S04]  /*1e50*/  LD.E.64 R4, desc[UR4][R120.64+0x118] ;  /* 0x0001180478047980 */ /* 0x000ee8000c101b00 */
[----:B------:R-:W4:Y:S04]  /*1e60*/  LD.E.64 R108, desc[UR4][R120.64+0x130] ;  /* 0x00013004786c7980 */ /* 0x000f28000c101b00 */
[----:B------:R-:W5:Y:S04]  /*1e70*/  LD.E.64 R22, desc[UR4][R120.64+0x140] ;  /* 0x0001400478167980 */ /* 0x000f68000c101b00 */
[----:B------:R-:W5:Y:S04]  /*1e80*/  LD.E.64 R14, desc[UR4][R120.64+0x138] ;  /* 0x00013804780e7980 */ /* 0x000f68000c101b00 */
[----:B------:R-:W5:Y:S04]  /*1e90*/  LD.E.64 R110, desc[UR4][R120.64+0x128] ;  /* 0x00012804786e7980 */ /* 0x000f68000c101b00 */
[----:B------:R-:W5:Y:S04]  /*1ea0*/  LD.E.64 R18, desc[UR4][R120.64+0x110] ;  /* 0x0001100478127980 */ /* 0x000f68000c101b00 */
[----:B------:R-:W5:Y:S04]  /*1eb0*/  LD.E.64 R16, desc[UR4][R120.64+0x108] ;  /* 0x0001080478107980 */ /* 0x000f68000c101b00 */
[----:B------:R-:W5:Y:S04]  /*1ec0*/  LD.E.64 R8, desc[UR4][R120.64+0x150] ;  /* 0x0001500478087980 */ /* 0x000f68000c101b00 */
[----:B------:R-:W5:Y:S01]  /*1ed0*/  LD.E.64 R6, desc[UR4][R120.64+0x148] ;  /* 0x0001480478067980 */ /* 0x000f62000c101b00 */
[----:B------:R-:W-:-:S02]  /*1ee0*/  MOV R119, RZ ;  /* 0x000000ff00777202 */ /* 0x000fc40000000f00 */
[----:B------:R-:W-:Y:S02]  /*1ef0*/  SHF.R.S32.HI R99, RZ, 0x1, R99 ;  /* 0x00000001ff637819 */ /* 0x000fe40000011463 */
[----:B------:R-:W-:Y:S02]  /*1f00*/  IADD3 R78, PT, PT, R70, R11, RZ ;  /* 0x0000000b464e7210 */ /* 0x000fe40007ffe0ff */
[----:B------:R-:W-:-:S03]  /*1f10*/  SHF.R.S32.HI R11, RZ, 0x1f, R73 ;  /* 0x0000001fff0b7819 */ /* 0x000fc60000011449 */
[----:B------:R-:W-:Y:S01]  /*1f20*/  IMAD R78, R78, R99, RZ ;  /* 0x000000634e4e7224 */ /* 0x000fe200078e02ff */
[C---:B------:R-:W-:Y:S01]  /*1f30*/  SHF.L.U32 R92, R99.reuse, 0x6, RZ ;  /* 0x00000006635c7819 */ /* 0x040fe200000006ff */
[C---:B------:R-:W-:Y:S02]  /*1f40*/  IMAD.SHL.U32 R97, R99.reuse, 0x20, RZ ;  /* 0x0000002063617824 */ /* 0x040fe400078e00ff */
[----:B------:R-:W-:Y:S01]  /*1f50*/  IMAD R94, R99, 0x60, RZ ;  /* 0x00000060635e7824 */ /* 0x000fe200078e02ff */
[----:B------:R-:W-:Y:S01]  /*1f60*/  VIMNMX R64, PT, PT, RZ, R3, !PT ;  /* 0x00000003ff407248 */ /* 0x000fe20007fe0100 */
[C---:B------:R-:W-:Y:S01]  /*1f70*/  VIADD R98, R106.reuse, 0x40 ;  /* 0x000000406a627836 */ /* 0x040fe20000000000 */
[----:B------:R-:W-:Y:S01]  /*1f80*/  IADD3 R62, PT, PT, R106, 0x20, RZ ;  /* 0x000000206a3e7810 */ /* 0x000fe20007ffe0ff */
[----:B------:R-:W-:Y:S01]  /*1f90*/  IMAD R95, R60, -0x80, R73 ;  /* 0xffffff803c5f7824 */ /* 0x000fe200078e0249 */
[----:B------:R-:W-:Y:S01]  /*1fa0*/  IADD3 R96, PT, PT, R106, 0x60, RZ ;  /* 0x000000606a607810 */ /* 0x000fe20007ffe0ff */
[----:B------:R-:W-:Y:S01]  /*1fb0*/  IMAD R93, R60, -0x80, R65 ;  /* 0xffffff803c5d7824 */ /* 0x000fe200078e0241 */
[----:B------:R-:W-:Y:S01]  /*1fc0*/  MOV R91, R60 ;  /* 0x0000003c005b7202 */ /* 0x000fe20000000f00 */
[----:B------:R-:W-:Y:S01]  /*1fd0*/  IMAD.MOV.U32 R90, RZ, RZ, R70 ;  /* 0x000000ffff5a7224 */ /* 0x000fe200078e0046 */
[----:B------:R-:W-:Y:S01]  /*1fe0*/  MOV R81, R155 ;  /* 0x0000009b00517202 */ /* 0x000fe20000000f00 */
[----:B------:R-:W-:Y:S01]  /*1ff0*/  IMAD.MOV.U32 R80, RZ, RZ, R154 ;  /* 0x000000ffff507224 */ /* 0x000fe200078e009a */
[----:B------:R-:W-:Y:S01]  /*2000*/  MOV R83, R157 ;  /* 0x0000009d00537202 */ /* 0x000fe20000000f00 */
[----:B------:R-:W-:Y:S01]  /*2010*/  IMAD.MOV.U32 R82, RZ, RZ, R156 ;  /* 0x000000ffff527224 */ /* 0x000fe200078e009c */
[----:B------:R-:W-:-:S02]  /*2020*/  SHF.R.S32.HI R88, RZ, 0x1f, R97 ;  /* 0x0000001fff587819 */ /* 0x000fc40000011461 */
[----:B------:R-:W-:Y:S02]  /*2030*/  SHF.R.S32.HI R86, RZ, 0x1f, R92 ;  /* 0x0000001fff567819 */ /* 0x000fe4000001145c */
[----:B------:R-:W-:Y:S01]  /*2040*/  SHF.R.S32.HI R84, RZ, 0x1f, R94 ;  /* 0x0000001fff547819 */ /* 0x000fe2000001145e */
[----:B--2---:R-:W-:Y:S02]  /*2050*/  IMAD R0, R27, R160, RZ ;  /* 0x000000a01b007224 */ /* 0x004fe400078e02ff */
[----:B------:R-:W-:-:S04]  /*2060*/  IMAD.WIDE.U32 R26, R160, R26, R118 ;  /* 0x0000001aa01a7225 */ /* 0x000fc800078e0076 */
[----:B---3--:R-:W-:Y:S01]  /*2070*/  IMAD.WIDE.U32 R24, R160, R4, R118 ;  /* 0x00000004a0187225 */ /* 0x008fe200078e0076 */
[----:B------:R-:W-:-:S03]  /*2080*/  IADD3 R27, PT, PT, R27, R0, RZ ;  /* 0x000000001b1b7210 */ /* 0x000fc60007ffe0ff */
[----:B------:R-:W-:Y:S02]  /*2090*/  IMAD R0, R5, R160, RZ ;  /* 0x000000a005007224 */ /* 0x000fe400078e02ff */
[----:B----4-:R-:W-:Y:S02]  /*20a0*/  IMAD R4, R109, R70, RZ ;  /* 0x000000466d047224 */ /* 0x010fe400078e02ff */
[----:B------:R-:W-:Y:S02]  /*20b0*/  IMAD.IADD R25, R25, 0x1, R0 ;  /* 0x0000000119197824 */ /* 0x000fe400078e0200 */
[----:B------:R-:W-:-:S04]  /*20c0*/  IMAD.WIDE.U32 R26, R70, R108, R26 ;  /* 0x0000006c461a7225 */ /* 0x000fc800078e001a */
[-C--:B-----5:R-:W-:Y:S02]  /*20d0*/  IMAD R13, R23, R20.reuse, RZ ;  /* 0x00000014170d7224 */ /* 0x0a0fe400078e02ff */
[----:B------:R-:W-:Y:S01]  /*20e0*/  IMAD R5, R15, R20, RZ ;  /* 0x000000140f057224 */ /* 0x000fe200078e02ff */
[----:B------:R-:W-:Y:S01]  /*20f0*/  IADD3 R27, PT, PT, R27, R4, RZ ;  /* 0x000000041b1b7210 */ /* 0x000fe20007ffe0ff */
[----:B------:R-:W-:Y:S02]  /*2100*/  IMAD R0, R111, R70, RZ ;  /* 0x000000466f007224 */ /* 0x000fe400078e02ff */
[----:B------:R-:W-:-:S04]  /*2110*/  IMAD.WIDE.U32 R24, R70, R110, R24 ;  /* 0x0000006e46187225 */ /* 0x000fc800078e0018 */
[-C--:B------:R-:W-:Y:S02]  /*2120*/  IMAD R4, R22, R2.reuse, R13 ;  /* 0x0000000216047224 */ /* 0x080fe400078e020d */
[----:B------:R-:W-:Y:S01]  /*2130*/  IMAD R2, R14, R2, R5 ;  /* 0x000000020e027224 */ /* 0x000fe200078e0205 */
[----:B------:R-:W-:Y:S01]  /*2140*/  LOP3.LUT R5, R100, 0xc, RZ, 0xc0, !PT ;  /* 0x0000000c64057812 */ /* 0x000fe200078ec0ff */
[----:B------:R-:W-:Y:S02]  /*2150*/  IMAD.IADD R25, R25, 0x1, R0 ;  /* 0x0000000119197824 */ /* 0x000fe400078e0200 */
[----:B------:R-:W-:Y:S01]  /*2160*/  IMAD R0, R106, R99, RZ ;  /* 0x000000636a007224 */ /* 0x000fe200078e02ff */
[----:B------:R-:W-:Y:S01]  /*2170*/  IADD3 R13, P0, PT, -R73, R106, RZ ;  /* 0x0000006a490d7210 */ /* 0x000fe20007f1e1ff */
[----:B------:R-:W-:-:S04]  /*2180*/  IMAD.WIDE.U32 R22, R20, R22, R26 ;  /* 0x0000001614167225 */ /* 0x000fc800078e001a */
[----:B------:R-:W-:Y:S01]  /*2190*/  IMAD.IADD R5, R5, 0x1, R0 ;  /* 0x0000000105057824 */ /* 0x000fe200078e0200 */
[----:B------:R-:W-:Y:S01]  /*21a0*/  LEA R15, R63, R0, 0x3 ;  /* 0x000000003f0f7211 */ /* 0x000fe200078e18ff */
[----:B------:R-:W-:Y:S01]  /*21b0*/  IMAD.X R11, RZ, RZ, ~R11, P0 ;  /* 0x000000ffff0b7224 */ /* 0x000fe200000e0e0b */
[----:B------:R-:W-:Y:S01]  /*21c0*/  SHF.R.S32.HI R0, RZ, 0x1f, R78 ;  /* 0x0000001fff007819 */ /* 0x000fe2000001144e */
[----:B------:R-:W-:Y:S01]  /*21d0*/  IMAD.WIDE.U32 R20, R20, R14, R24 ;  /* 0x0000000e14147225 */ /* 0x000fe200078e0018 */
[C---:B------:R-:W-:Y:S02]  /*21e0*/  IADD3 R12, P1, PT, R78.reuse, R5, RZ ;  /* 0x000000054e0c7210 */ /* 0x040fe40007f3e0ff */
[----:B------:R-:W-:Y:S01]  /*21f0*/  IADD3 R78, P0, PT, R78, R15, RZ ;  /* 0x0000000f4e4e7210 */ /* 0x000fe20007f1e0ff */
[----:B------:R-:W-:Y:S01]  /*2200*/  IMAD R75, R11, R108, RZ ;  /* 0x0000006c0b4b7224 */ /* 0x000fe200078e02ff */
[----:B------:R-:W-:Y:S01]  /*2210*/  IADD3 R23, PT, PT, R23, R4, RZ ;  /* 0x0000000417177210 */ /* 0x000fe20007ffe0ff */
[----:B------:R-:W-:-:S02]  /*2220*/  IMAD.IADD R21, R21, 0x1, R2 ;  /* 0x0000000115157824 */ /* 0x000fc400078e0202 */
[----:B------:R-:W-:Y:S01]  /*2230*/  IMAD R11, R11, R110, RZ ;  /* 0x0000006e0b0b7224 */ /* 0x000fe200078e02ff */
[-C--:B------:R-:W-:Y:S01]  /*2240*/  LEA.HI.X.SX32 R79, R15, R0.reuse, 0x1, P0 ;  /* 0x000000000f4f7211 */ /* 0x080fe200000f0eff */
[-C--:B------:R-:W-:Y:S01]  /*2250*/  IMAD R75, R109, R13.reuse, R75 ;  /* 0x0000000d6d4b7224 */ /* 0x080fe200078e024b */
[----:B------:R-:W-:Y:S01]  /*2260*/  LEA.HI.X.SX32 R5, R5, R0, 0x1, P1 ;  /* 0x0000000005057211 */ /* 0x000fe200008f0eff */
[----:B------:R-:W-:-:S04]  /*2270*/  IMAD.WIDE.U32 R14, R108, R13, R22 ;  /* 0x0000000d6c0e7225 */ /* 0x000fc800078e0016 */
[-C--:B------:R-:W-:Y:S02]  /*2280*/  IMAD R11, R111, R13.reuse, R11 ;  /* 0x0000000d6f0b7224 */ /* 0x080fe400078e020b */
[----:B------:R-:W-:Y:S01]  /*2290*/  IMAD.WIDE.U32 R20, R110, R13, R20 ;  /* 0x0000000d6e147225 */ /* 0x000fe200078e0014 */
[----:B------:R-:W-:Y:S02]  /*22a0*/  SHF.L.U64.HI R0, R12, 0x1, R5 ;  /* 0x000000010c007819 */ /* 0x000fe40000010205 */
[----:B------:R-:W-:Y:S01]  /*22b0*/  LEA R74, P1, R14, R18, 0x1 ;  /* 0x000000120e4a7211 */ /* 0x000fe200078208ff */
[----:B------:R-:W-:Y:S01]  /*22c0*/  IMAD.IADD R75, R15, 0x1, R75 ;  /* 0x000000010f4b7824 */ /* 0x000fe200078e024b */
[----:B------:R-:W-:Y:S01]  /*22d0*/  SHF.L.U64.HI R79, R78, 0x1, R79 ;  /* 0x000000014e4f7819 */ /* 0x000fe2000001024f */
[----:B------:R-:W-:Y:S01]  /*22e0*/  IMAD.SHL.U32 R12, R12, 0x2, RZ ;  /* 0x000000020c0c7824 */ /* 0x000fe200078e00ff */
[----:B------:R-:W-:Y:S02]  /*22f0*/  IADD3 R11, PT, PT, R21, R11, RZ ;  /* 0x0000000b150b7210 */ /* 0x000fe40007ffe0ff */
[----:B------:R-:W-:-:S02]  /*2300*/  LEA R10, P0, R20, R16, 0x1 ;  /* 0x00000010140a7211 */ /* 0x000fc400078008ff */
[----:B------:R-:W-:Y:S02]  /*2310*/  SHF.L.U32 R78, R78, 0x1, RZ ;  /* 0x000000014e4e7819 */ /* 0x000fe400000006ff */
[----:B------:R-:W-:Y:S02]  /*2320*/  LEA.HI.X R75, R14, R19, R75, 0x1, P1 ;  /* 0x000000130e4b7211 */ /* 0x000fe400008f0c4b */
[----:B------:R-:W-:Y:S02]  /*2330*/  LEA.HI.X R11, R20, R17, R11, 0x1, P0 ;  /* 0x00000011140b7211 */ /* 0x000fe400000f0c0b */
[C---:B------:R-:W-:Y:S02]  /*2340*/  IADD3 R50, P1, PT, R8.reuse, R12, RZ ;  /* 0x0000000c08327210 */ /* 0x040fe40007f3e0ff */
[----:B------:R-:W-:Y:S02]  /*2350*/  IADD3 R76, P3, PT, R8, R78, RZ ;  /* 0x0000004e084c7210 */ /* 0x000fe40007f7e0ff */
[----:B------:R-:W-:-:S02]  /*2360*/  IADD3 R12, P0, PT, R6, R12, RZ ;  /* 0x0000000c060c7210 */ /* 0x000fc40007f1e0ff */
[----:B------:R-:W-:Y:S01]  /*2370*/  IADD3 R78, P2, PT, R6, R78, RZ ;  /* 0x0000004e064e7210 */ /* 0x000fe20007f5e0ff */
[C-C-:B------:R-:W-:Y:S01]  /*2380*/  IMAD.X R51, R9.reuse, 0x1, R0.reuse, P1 ;  /* 0x0000000109337824 */ /* 0x140fe200008e0600 */
[-C--:B------:R-:W-:Y:S01]  /*2390*/  IADD3.X R77, PT, PT, R9, R79.reuse, RZ, P3, !PT ;  /* 0x0000004f094d7210 */ /* 0x080fe20001ffe4ff */
[C---:B------:R-:W-:Y:S01]  /*23a0*/  IMAD.X R13, R7.reuse, 0x1, R0, P0 ;  /* 0x00000001070d7824 */ /* 0x040fe200000e0600 */
[----:B------:R-:W-:Y:S01]  /*23b0*/  IADD3.X R79, PT, PT, R7, R79, RZ, P2, !PT ;  /* 0x0000004f074f7210 */ /* 0x000fe200017fe4ff */
[C---:B------:R-:W-:Y:S01]  /*23c0*/  IMAD.SHL.U32 R87, R110.reuse, 0x20, RZ ;  /* 0x000000206e577824 */ /* 0x040fe200078e00ff */
[----:B------:R-:W-:-:S07]  /*23d0*/  SHF.L.U64.HI R85, R110, 0x5, R111 ;  /* 0x000000056e557819 */ /* 0x000fce000001026f */
.L_x_1019:
[----:B------:R-:W-:Y:S01]  /*23e0*/  VIADD R93, R93, 0x80 ;  /* 0x000000805d5d7836 */ /* 0x000fe20000000000 */
[----:B------:R-:W-:Y:S01]  /*23f0*/  BSSY.RECONVERGENT B0, `(.L_x_951) ;  /* 0x0000011000007945 */ /* 0x000fe20003800200 */
[----:B------:R-:W-:Y:S03]  /*2400*/  VIADD R95, R95, 0x80 ;  /* 0x000000805f5f7836 */ /* 0x000fe60000000000 */
[-C--:B------:R-:W-:Y:S02]  /*2410*/  ISETP.GE.AND P0, PT, R106, R93.reuse, PT ;  /* 0x0000005d6a00720c */ /* 0x080fe40003f06270 */
[----:B------:R-:W-:Y:S02]  /*2420*/  ISETP.GE.AND P5, PT, R62, R93, PT ;  /* 0x0000005d3e00720c */ /* 0x000fe40003fa6270 */
[----:B------:R-:W-:Y:S02]  /*2430*/  ISETP.GE.AND P0, PT, R106, R95, !P0 ;  /* 0x0000005f6a00720c */ /* 0x000fe40004706270 */
[----:B------:R-:W-:Y:S02]  /*2440*/  ISETP.GE.AND P4, PT, R98, R93, PT ;  /* 0x0000005d6200720c */ /* 0x000fe40003f86270 */
[----:B------:R-:W-:Y:S09]  /*2450*/  ISETP.GE.AND P5, PT, R62, R95, !P5 ;  /* 0x0000005f3e00720c */ /* 0x000ff20006fa6270 */
[----:B-----5:R-:W-:Y:S05]  /*2460*/  @!P0 BRA `(.L_x_952) ;  /* 0x0000000000248947 */ /* 0x020fea0003800000 */
[-C--:B------:R-:W-:Y:S02]  /*2470*/  ISETP.GE.AND P1, PT, R118, R161.reuse, PT ;  /* 0x000000a17600720c */ /* 0x080fe40003f26270 */
[-C--:B------:R-:W-:Y:S11]  /*2480*/  ISETP.GE.AND P2, PT, R117, R161.reuse, PT ;  /* 0x000000a17500720c */ /* 0x080ff60003f46270 */
[----:B------:R-:W2:Y:S04]  /*2490*/  @!P1 LD.E.128 R20, desc[UR4][R74.64] ;  /* 0x000000044a149980 */ /* 0x000ea8000c101d00 */
[----:B--2---:R1:W-:Y:S01]  /*24a0*/  @!P1 ST.E.128 desc[UR4][R82.64], R20 ;  /* 0x0000001452009985 */ /* 0x0043e2000c101d04 */
[----:B------:R-:W-:Y:S03]  /*24b0*/  ISETP.GE.AND P1, PT, R116, R161, PT ;  /* 0x000000a17400720c */ /* 0x000fe60003f26270 */
[----:B------:R-:W2:Y:S04]  /*24c0*/  @!P2 LD.E.128 R16, desc[UR4][R74.64+0x40] ;  /* 0x000040044a10a980 */ /* 0x000ea8000c101d00 */
[----:B--2---:R1:W-:Y:S06]  /*24d0*/  @!P2 ST.E.128 desc[UR4][R82.64+0x40], R16 ;  /* 0x000040105200a985 */ /* 0x0043ec000c101d04 */
[----:B------:R-:W2:Y:S04]  /*24e0*/  @!P1 LD.E.128 R4, desc[UR4][R74.64+0x80] ;  /* 0x000080044a049980 */ /* 0x000ea8000c101d00 */
[----:B--2---:R1:W-:Y:S02]  /*24f0*/  @!P1 ST.E.128 desc[UR4][R82.64+0x80], R4 ;  /* 0x0000800452009985 */ /* 0x0043e4000c101d04 */
.L_x_952:
[----:B------:R-:W-:Y:S05]  /*2500*/  BSYNC.RECONVERGENT B0 ;  /* 0x0000000000007941 */ /* 0x000fea0003800200 */
.L_x_951:
        /* <DEDUP_REMOVED lines=15> */
.L_x_954:
[----:B------:R-:W-:Y:S05]  /*2600*/  BSYNC.RECONVERGENT B0 ;  /* 0x0000000000007941 */ /* 0x000fea0003800200 */
.L_x_953:
        /* <DEDUP_REMOVED lines=18> */
.L_x_956:
[----:B------:R-:W-:Y:S05]  /*2730*/  BSYNC.RECONVERGENT B0 ;  /* 0x0000000000007941 */ /* 0x000fea0003800200 */
.L_x_955:
[----:B------:R-:W-:Y:S04]  /*2740*/  BSSY.RECONVERGENT B0, `(.L_x_957) ;  /* 0x0000011000007945 */ /* 0x000fe80003800200 */
[----:B------:R-:W-:Y:S05]  /*2750*/  @!P3 BRA `(.L_x_958) ;  /* 0x00000000003cb947 */ /* 0x000fea0003800000 */
[-C--:B------:R-:W-:Y:S01]  /*2760*/  ISETP.GE.AND P1, PT, R118, R161.reuse, PT ;  /* 0x000000a17600720c */ /* 0x080fe20003f26270 */
[----:B------:R-:W-:Y:S01]  /*2770*/  IMAD.WIDE.U32 R8, R108, 0xc0, R74 ;  /* 0x000000c06c087825 */ /* 0x000fe200078e004a */
[-C--:B------:R-:W-:Y:S03]  /*2780*/  ISETP.GE.AND P2, PT, R117, R161.reuse, PT ;  /* 0x000000a17500720c */ /* 0x080fe60003f46270 */
[----:B------:R-:W-:Y:S02]  /*2790*/  IMAD R0, R109, 0xc0, RZ ;  /* 0x000000c06d007824 */ /* 0x000fe400078e02ff */
[----:B--23--:R-:W-:Y:S03]  /*27a0*/  IMAD.WIDE.U32 R2, R152, 0xc0, R82 ;  /* 0x000000c098027825 */ /* 0x00cfe600078e0052 */
        /* <DEDUP_REMOVED lines=10> */
.L_x_958:
[----:B------:R-:W-:Y:S05]  /*2850*/  BSYNC.RECONVERGENT B0 ;  /* 0x0000000000007941 */ /* 0x000fea0003800200 */
.L_x_957:
        /* <DEDUP_REMOVED lines=27> */
.L_x_962:
[----:B------:R-:W-:Y:S05]  /*2a10*/  BSYNC.RECONVERGENT B0 ;  /* 0x0000000000007941 */ /* 0x000fea0003800200 */
.L_x_961:
[----:B------:R-:W-:Y:S04]  /*2a20*/  BSSY.RECONVERGENT B0, `(.L_x_963) ;  /* 0x000000f000007945 */ /* 0x000fe80003800200 */
[----:B------:R-:W-:Y:S05]  /*2a30*/  @!P5 BRA `(.L_x_964) ;  /* 0x000000000034d947 */ /* 0x000fea0003800000 */
[----:B------:R-:W-:Y:S02]  /*2a40*/  ISETP.GE.AND P1, PT, R118, R161, PT ;  /* 0x000000a17600720c */ /* 0x000fe40003f26270 */
[C---:B------:R-:W-:Y:S02]  /*2a50*/  LEA R8, P0, R87.reuse, R10, 0x1 ;  /* 0x0000000a57087211 */ /* 0x040fe400078008ff */
[C---:B------:R-:W-:Y:S02]  /*2a60*/  LEA R2, P5, R66.reuse, R80, 0x1 ;  /* 0x0000005042027211 */ /* 0x040fe400078a08ff */
        /* <DEDUP_REMOVED lines=10> */
.L_x_964:
[----:B------:R-:W-:Y:S05]  /*2b10*/  BSYNC.RECONVERGENT B0 ;  /* 0x0000000000007941 */ /* 0x000fea0003800200 */
.L_x_963:
        /* <DEDUP_REMOVED lines=15> */
.L_x_966:
[----:B------:R-:W-:Y:S05]  /*2c10*/  BSYNC.RECONVERGENT B0 ;  /* 0x0000000000007941 */ /* 0x000fea0003800200 */
.L_x_965:
        /* <DEDUP_REMOVED lines=19> */
.L_x_960:
        /* <DEDUP_REMOVED lines=58> */
.L_x_972:
[----:B------:R-:W-:Y:S05]  /*30f0*/  BSYNC.RECONVERGENT B0 ;  /* 0x0000000000007941 */ /* 0x000fea0003800200 */
.L_x_971:
        /* <DEDUP_REMOVED lines=48> */
.L_x_974:
[----:B------:R-:W-:Y:S05]  /*3400*/  BSYNC.RECONVERGENT B0 ;  /* 0x0000000000007941 */ /* 0x000fea0003800200 */
.L_x_973:
        /* <DEDUP_REMOVED lines=47> */
.L_x_970:
[----:B------:R-:W-:Y:S05]  /*3700*/  BSYNC.RECONVERGENT B1 ;  /* 0x0000000000017941 */ /* 0x000fea0003800200 */
.L_x_969:
        /* <DEDUP_REMOVED lines=10> */
[C---:B------:R-:W-:Y:S02]  /*37b0*/  LEA R36, P1, R87.reuse, R10, 0x1 ;  /* 0x0000000a57247211 */ /* 0x040fe400078208ff */
        /* <DEDUP_REMOVED lines=52> */
.L_x_978:
[----:B------:R-:W-:Y:S05]  /*3b00*/  BSYNC.RECONVERGENT B0 ;  /* 0x0000000000007941 */ /* 0x000fea0003800200 */
.L_x_977:
        /* <DEDUP_REMOVED lines=48> */
.L_x_980:
[----:B------:R-:W-:Y:S05]  /*3e10*/  BSYNC.RECONVERGENT B0 ;  /* 0x0000000000007941 */ /* 0x000fea0003800200 */
.L_x_979:
        /* <DEDUP_REMOVED lines=47> */
.L_x_976:
[----:B------:R-:W-:Y:S05]  /*4110*/  BSYNC.RECONVERGENT B1 ;  /* 0x0000000000017941 */ /* 0x000fea0003800200 */
.L_x_975:
        /* <DEDUP_REMOVED lines=61> */
.L_x_984:
[----:B------:R-:W-:Y:S05]  /*44f0*/  BSYNC.RECONVERGENT B0 ;  /* 0x0000000000007941 */ /* 0x000fea0003800200 */
.L_x_983:
        /* <DEDUP_REMOVED lines=48> */
.L_x_986:
[----:B------:R-:W-:Y:S05]  /*4800*/  BSYNC.RECONVERGENT B0 ;  /* 0x0000000000007941 */ /* 0x000fea0003800200 */
.L_x_985:
        /* <DEDUP_REMOVED lines=47> */
.L_x_982:
[----:B------:R-:W-:Y:S05]  /*4b00*/  BSYNC.RECONVERGENT B1 ;  /* 0x0000000000017941 */ /* 0x000fea0003800200 */
.L_x_981:
        /* <DEDUP_REMOVED lines=64> */
.L_x_990:
[----:B------:R-:W-:Y:S05]  /*4f10*/  BSYNC.RECONVERGENT B0 ;  /* 0x0000000000007941 */ /* 0x000fea0003800200 */
.L_x_989:
        /* <DEDUP_REMOVED lines=48> */
.L_x_992:
[----:B------:R-:W-:Y:S05]  /*5220*/  BSYNC.RECONVERGENT B0 ;  /* 0x0000000000007941 */ /* 0x000fea0003800200 */
.L_x_991:
        /* <DEDUP_REMOVED lines=47> */
.L_x_988:
[----:B------:R-:W-:Y:S05]  /*5520*/  BSYNC.RECONVERGENT B1 ;  /* 0x0000000000017941 */ /* 0x000fea0003800200 */
.L_x_987:
[----:B------:R-:W2:Y:S02]  /*5530*/  LD.E R3, desc[UR4][R120.64+0xd0] ;  /* 0x0000d00478037980 */ /* 0x000ea4000c101900 */
[----:B--2---:R-:W-:Y:S05]  /*5540*/  IMAD.U32 R3, R3, -0x40, RZ ;  /* 0xffffffc003037824 */ /* 0x004fea00078e00ff */
[C---:B------:R-:W-:Y:S02]  /*5550*/  LEA R12, P1, R3.reuse, R12, 0x1 ;  /* 0x0000000c030c7211 */ /* 0x040fe400078208ff */
[C---:B------:R-:W-:Y:S02]  /*5560*/  LEA R50, P0, R3.reuse, R50, 0x1 ;  /* 0x0000003203327211 */ /* 0x040fe400078008ff */
[C---:B------:R-:W-:Y:S02]  /*5570*/  LEA.HI.X.SX32 R13, R3.reuse, R13, 0x1, P1 ;  /* 0x0000000d030d7211 */ /* 0x040fe400008f0eff */
[----:B------:R-:W-:Y:S01]  /*5580*/  LEA.HI.X.SX32 R51, R3, R51, 0x1, P0 ;  /* 0x0000003303337211 */ /* 0x000fe200000f0eff */
[----:B------:R-:W-:Y:S05]  /*5590*/  BRA `(.L_x_967) ;  /* 0x0000004400347947 */ /* 0x000fea0003800000 */
.L_x_968:
        /* <DEDUP_REMOVED lines=95> */
.L_x_996:
[----:B------:R-:W-:Y:S05]  /*5b90*/  BSYNC.RECONVERGENT B0 ;  /* 0x0000000000007941 */ /* 0x000fea0003800200 */
.L_x_995:
        /* <DEDUP_REMOVED lines=89> */
.L_x_998:
[----:B------:R-:W-:Y:S05]  /*6130*/  BSYNC.RECONVERGENT B0 ;  /* 0x0000000000007941 */ /* 0x000fea0003800200 */
.L_x_997:
        /* <DEDUP_REMOVED lines=88> */
.L_x_994:
[----:B------:R-:W-:Y:S05]  /*66c0*/  BSYNC.RECONVERGENT B1 ;  /* 0x0000000000017941 */ /* 0x000fea0003800200 */
.L_x_993:
[----:B------:R-:W-:Y:S04]  /*66d0*/  BSSY.RECONVERGENT B1, `(.L_x_999) ;  /* 0x0000111000017945 */ /* 0x000fe80003800200 */
[----:B------:R-:W-:Y:S05]  /*66e0*/  @!P5 BRA `(.L_x_1000) ;  /* 0x00000010003cd947 */ /* 0x000fea0003800000 */
[----:B-----5:R-:W-:Y:S01]  /*66f0*/  ISETP.GE.AND P5, PT, R118, R103, PT ;  /* 0x000000677600720c */ /* 0x020fe20003fa6270 */
[----:B------:R-:W-:Y:S01]  /*6700*/  BSSY.RECONVERGENT B0, `(.L_x_1001) ;  /* 0x000005b000007945 */ /* 0x000fe20003800200 */
[C---:B------:R-:W-:Y:S02]  /*6710*/  LEA R30, P1, R87.reuse, R10, 0x1 ;  /* 0x0000000a571e7211 */ /* 0x040fe400078208ff */
[C---:B------:R-:W-:Y:S02]  /*6720*/  LEA R112, P0, R66.reuse, R80, 0x1 ;  /* 0x0000005042707211 */ /* 0x040fe400078008ff */
        /* <DEDUP_REMOVED lines=27> */
[C---:B---3--:R-:W-:Y:S01]  /*68e0*/  @!P0 LOP3.LUT R27, R20.reuse, 0xffff0000, RZ, 0xc0, !PT ;  /* 0xffff0000141b8812 */ /* 0x048fe200078ec0ff */
[----:B------:R-:W-:Y:S01]  /*68f0*/  @!P0 IMAD.U32 R28, R20, 0x10000, RZ ;  /* 0x00010000141c8824 */ /* 0x000fe200078e00ff */
[C---:B------:R-:W-:Y:S01]  /*6900*/  @!P0 LOP3.LUT R20, R22.reuse, 0xffff0000, RZ, 0xc0, !PT ;  /* 0xffff000016148812 */ /* 0x040fe200078ec0ff */
[----:B------:R-:W-:Y:S01]  /*6910*/  @!P0 IMAD.U32 R24, R22, 0x10000, RZ ;  /* 0x0001000016188824 */ /* 0x000fe200078e00ff */
[C---:B------:R-:W-:Y:S02]  /*6920*/  @!P0 SHF.L.U32 R16, R23.reuse, 0x10, RZ ;  /* 0x0000001017108819 */ /* 0x040fe400000006ff */
        /* <DEDUP_REMOVED lines=56> */
.L_x_1002:
[----:B------:R-:W-:Y:S05]  /*6cb0*/  BSYNC.RECONVERGENT B0 ;  /* 0x0000000000007941 */ /* 0x000fea0003800200 */
.L_x_1001:
        /* <DEDUP_REMOVED lines=89> */
.L_x_1004:
[----:B------:R-:W-:Y:S05]  /*7250*/  BSYNC.RECONVERGENT B0 ;  /* 0x0000000000007941 */ /* 0x000fea0003800200 */
.L_x_1003:
        /* <DEDUP_REMOVED lines=88> */
.L_x_1000:
[----:B------:R-:W-:Y:S05]  /*77e0*/  BSYNC.RECONVERGENT B1 ;  /* 0x0000000000017941 */ /* 0x000fea0003800200 */
.L_x_999:
        /* <DEDUP_REMOVED lines=95> */
.L_x_1008:
[----:B------:R-:W-:Y:S05]  /*7de0*/  BSYNC.RECONVERGENT B0 ;  /* 0x0000000000007941 */ /* 0x000fea0003800200 */
.L_x_1007:
        /* <DEDUP_REMOVED lines=88> */
.L_x_1010:
[----:B------:R-:W-:Y:S05]  /*8370*/  BSYNC.RECONVERGENT B0 ;  /* 0x0000000000007941 */ /* 0x000fea0003800200 */
.L_x_1009:
        /* <DEDUP_REMOVED lines=86> */
.L_x_1006:
[----:B------:R-:W-:Y:S05]  /*88e0*/  BSYNC.RECONVERGENT B1 ;  /* 0x0000000000017941 */ /* 0x000fea0003800200 */
.L_x_1005:
        /* <DEDUP_REMOVED lines=39> */
[C---:B------:R-:W-:Y:S01]  /*8b60*/  @!P0 SHF.L.U32 R26, R21.reuse, 0x10, RZ ;  /* 0x00000010151a8819 */ /* 0x040fe200000006ff */
[C---:B------:R-:W-:Y:S01]  /*8b70*/  @!P0 IMAD.U32 R24, R22.reuse, 0x10000, RZ ;  /* 0x0001000016188824 */ /* 0x040fe200078e00ff */
        /* <DEDUP_REMOVED lines=57> */
.L_x_1014:
[----:B------:R-:W-:Y:S05]  /*8f10*/  BSYNC.RECONVERGENT B0 ;  /* 0x0000000000007941 */ /* 0x000fea0003800200 */
.L_x_1013:
        /* <DEDUP_REMOVED lines=87> */
.L_x_1016:
[----:B------:R-:W-:Y:S05]  /*9490*/  BSYNC.RECONVERGENT B0 ;  /* 0x0000000000007941 */ /* 0x000fea0003800200 */
.L_x_1015:
        /* <DEDUP_REMOVED lines=86> */
.L_x_1012:
[----:B------:R-:W-:Y:S05]  /*9a00*/  BSYNC.RECONVERGENT B1 ;  /* 0x0000000000017941 */ /* 0x000fea0003800200 */
.L_x_1011:
[----:B------:R-:W3:Y:S02]  /*9a10*/  LD.E R3, desc[UR4][R120.64+0xd0] ;  /* 0x0000d00478037980 */ /* 0x000ee4000c101900 */
[----:B---3--:R-:W-:Y:S05]  /*9a20*/  IMAD.U32 R3, R3, -0x40, RZ ;  /* 0xffffffc003037824 */ /* 0x008fea00078e00ff */
[C---:B------:R-:W-:Y:S02]  /*9a30*/  LEA R78, P1, R3.reuse, R78, 0x1 ;  /* 0x0000004e034e7211 */ /* 0x040fe400078208ff */
[C---:B------:R-:W-:Y:S02]  /*9a40*/  LEA R76, P0, R3.reuse, R76, 0x1 ;  /* 0x0000004c034c7211 */ /* 0x040fe400078008ff */
[C---:B------:R-:W-:Y:S02]  /*9a50*/  LEA.HI.X.SX32 R79, R3.reuse, R79, 0x1, P1 ;  /* 0x0000004f034f7211 */ /* 0x040fe400008f0eff */
[----:B------:R-:W-:Y:S09]  /*9a60*/  LEA.HI.X.SX32 R77, R3, R77, 0x1, P0 ;  /* 0x0000004d034d7211 */ /* 0x000ff200000f0eff */
.L_x_967:
[----:B------:R-:W-:Y:S05]  /*9a70*/  BSYNC.RECONVERGENT B2 ;  /* 0x0000000000027941 */ /* 0x000fea0003800200 */
.L_x_959:
        /* <DEDUP_REMOVED lines=101> */
.L_x_1018:
[----:B------:R-:W-:Y:S05]  /*a0d0*/  BSYNC.RECONVERGENT B0 ;  /* 0x0000000000007941 */ /* 0x000fea0003800200 */
.L_x_1017:
[----:B------:R-:W-:Y:S05]  /*a0e0*/  @P2 BRA `(.L_x_1019) ;  /* 0xffffff8000bc2947 */ /* 0x000fea000383ffff */
.L_x_950:
        /* <DEDUP_REMOVED lines=10> */
[-C--:B------:R-:W-:Y:S02]  /*a190*/  ISETP.GE.AND P1, PT, R118, R161.reuse, PT ;  /* 0x000000a17600720c */ /* 0x080fe40003f26270 */
        /* <DEDUP_REMOVED lines=18> */
.L_x_1024:
[----:B------:R2:W-:Y:S02]  /*a2c0*/  STS.128 [R163+0x2000], RZ ;  /* 0x002000ffa3007388 */ /* 0x0005e40000000c00 */
.L_x_1023:
[----:B------:R-:W-:Y:S05]  /*a2d0*/  BSYNC.RECONVERGENT B0 ;  /* 0x0000000000007941 */ /* 0x000fea0003800200 */
.L_x_1022:
[----:B------:R-:W-:-:S04]  /*a2e0*/  IADD3 R30, PT, PT, R106, 0x20, RZ ;  /* 0x000000206a1e7810 */ /* 0x000fc80007ffe0ff */
        /* <DEDUP_REMOVED lines=23> */
.L_x_1026:
[----:B------:R1:W-:Y:S01]  /*a460*/  STS.128 [R163+0x2800], RZ ;  /* 0x002800ffa3007388 */ /* 0x0003e20000000c00 */
[----:B------:R-:W-:Y:S05]  /*a470*/  BRA `(.L_x_1025) ;  /* 0x0000003400b47947 */ /* 0x000fea0003800000 */
.L_x_1021:
[----:B------:R-:W2:Y:S04]  /*a480*/  LD.E.64 R4, desc[UR4][R120.64+0xf0] ;  /* 0x0000f00478047980 */ /* 0x000ea8000c101b00 */
[----:B------:R-:W3:Y:S04]  /*a490*/  LD.E.U8 R0, desc[UR4][R120.64+0x1b3] ;  /* 0x0001b30478007980 */ /* 0x000ee8000c101100 */
[----:B------:R1:W5:Y:S04]  /*a4a0*/  LD.E.64 R28, desc[UR4][R120.64+0x148] ;  /* 0x00014804781c7980 */ /* 0x000368000c101b00 */
[----:B------:R1:W5:Y:S01]  /*a4b0*/  LD.E.64 R26, desc[UR4][R120.64+0x150] ;  /* 0x00015004781a7980 */ /* 0x000362000c101b00 */
[----:B--2---:R-:W-:-:S04]  /*a4c0*/  ISETP.NE.U32.AND P1, PT, R4, RZ, PT ;  /* 0x000000ff0400720c */ /* 0x004fc80003f25070 */
[----:B------:R-:W-:-:S13]  /*a4d0*/  ISETP.NE.AND.EX P1, PT, R5, RZ, PT, P1 ;  /* 0x000000ff0500720c */ /* 0x000fda0003f25310 */
[----:B------:R-:W-:Y:S01]  /*a4e0*/  @P1 LEA R6, P0, R160, R4, 0x2 ;  /* 0x00000004a0061211 */ /* 0x000fe200078010ff */
[----:B------:R-:W-:-:S03]  /*a4f0*/  IMAD.MOV.U32 R4, RZ, RZ, RZ ;  /* 0x000000ffff047224 */ /* 0x000fc600078e00ff */
[----:B------:R-:W-:-:S05]  /*a500*/  @P1 LEA.HI.X R7, R160, R5, RZ, 0x2, P0 ;  /* 0x00000005a0071211 */ /* 0x000fca00000f14ff */
        /* <DEDUP_REMOVED lines=70> */
.L_x_1033:
[----:B------:R-:W-:Y:S05]  /*a970*/  BSYNC.RECONVERGENT B0 ;  /* 0x0000000000007941 */ /* 0x000fea0003800200 */
.L_x_1032:
[----:B-----5:R-:W-:Y:S01]  /*a980*/  IMAD.MOV.U32 R6, RZ, RZ, R10 ;  /* 0x000000ffff067224 */ /* 0x020fe200078e000a */
[----:B------:R-:W-:Y:S01]  /*a990*/  MOV R4, R8 ;  /* 0x0000000800047202 */ /* 0x000fe20000000f00 */
[----:B------:R-:W-:Y:S01]  /*a9a0*/  IMAD.MOV.U32 R7, RZ, RZ, R11 ;  /* 0x000000ffff077224 */ /* 0x000fe200078e000b */
[----:B------:R-:W-:Y:S02]  /*a9b0*/  MOV R5, R9 ;  /* 0x0000000900057202 */ /* 0x000fe40000000f00 */
.L_x_1031:
[----:B------:R-:W-:Y:S05]  /*a9c0*/  BSYNC.RECONVERGENT B1 ;  /* 0x0000000000017941 */ /* 0x000fea0003800200 */
.L_x_1030:
        /* <DEDUP_REMOVED lines=47> */
.L_x_1037:
[----:B------:R-:W-:Y:S05]  /*acc0*/  BSYNC.RECONVERGENT B0 ;  /* 0x0000000000007941 */ /* 0x000fea0003800200 */
.L_x_1036:
[----:B-----5:R1:W-:Y:S02]  /*acd0*/  STS.128 [R163+0x1000], R8 ;  /* 0x00100008a3007388 */ /* 0x0203e40000000c00 */
.L_x_1035:
[----:B------:R-:W-:Y:S05]  /*ace0*/  BSYNC.RECONVERGENT B1 ;  /* 0x0000000000017941 */ /* 0x000fea0003800200 */
.L_x_1034:
        /* <DEDUP_REMOVED lines=45> */
.L_x_1039:
[----:B------:R-:W-:Y:S05]  /*afc0*/  BSYNC.RECONVERGENT B0 ;  /* 0x0000000000007941 */ /* 0x000fea0003800200 */
.L_x_1038:
[----:B-----5:R1:W-:Y:S02]  /*afd0*/  STS.128 [R163+0x2000], R8 ;  /* 0x00200008a3007388 */ /* 0x0203e40000000c00 */
.L_x_1029:
[----:B------:R-:W-:Y:S05]  /*afe0*/  BSYNC.RECONVERGENT B2 ;  /* 0x0000000000027941 */ /* 0x000fea0003800200 */
.L_x_1028:
        /* <DEDUP_REMOVED lines=51> */
.L_x_1043:
[----:B------:R-:W-:Y:S05]  /*b320*/  BSYNC.RECONVERGENT B0 ;  /* 0x0000000000007941 */ /* 0x000fea0003800200 */
.L_x_1042:
[----:B-----5:R1:W-:Y:S02]  /*b330*/  STS.128 [R163+0x800], R8 ;  /* 0x00080008a3007388 */ /* 0x0203e40000000c00 */
.L_x_1041:
[----:B------:R-:W-:Y:S05]  /*b340*/  BSYNC.RECONVERGENT B1 ;  /* 0x0000000000017941 */ /* 0x000fea0003800200 */
.L_x_1040:
        /* <DEDUP_REMOVED lines=46> */
.L_x_1047:
[----:B------:R-:W-:Y:S05]  /*b630*/  BSYNC.RECONVERGENT B0 ;  /* 0x0000000000007941 */ /* 0x000fea0003800200 */
.L_x_1046:
[----:B-----5:R1:W-:Y:S02]  /*b640*/  STS.128 [R163+0x1800], R8 ;  /* 0x00180008a3007388 */ /* 0x0203e40000000c00 */
.L_x_1045:
[----:B------:R-:W-:Y:S05]  /*b650*/  BSYNC.RECONVERGENT B1 ;  /* 0x0000000000017941 */ /* 0x000fea0003800200 */
.L_x_1044:
        /* <DEDUP_REMOVED lines=46> */
.L_x_1049:
[----:B------:R-:W-:Y:S05]  /*b940*/  BSYNC.RECONVERGENT B0 ;  /* 0x0000000000007941 */ /* 0x000fea0003800200 */
.L_x_1048:
[----:B-----5:R1:W-:Y:S01]  /*b950*/  STS.128 [R163+0x2800], R8 ;  /* 0x00280008a3007388 */ /* 0x0203e20000000c00 */
[----:B------:R-:W-:Y:S05]  /*b960*/  BRA `(.L_x_1025) ;  /* 0x0000002000787947 */ /* 0x000fea0003800000 */
.L_x_1027:
        /* <DEDUP_REMOVED lines=95> */
.L_x_1054:
[----:B------:R-:W-:Y:S05]  /*bf60*/  BSYNC.RECONVERGENT B0 ;  /* 0x0000000000007941 */ /* 0x000fea0003800200 */
.L_x_1053:
[----:B------:R-:W-:Y:S05]  /*bf70*/  BSYNC.RECONVERGENT B1 ;  /* 0x0000000000017941 */ /* 0x000fea0003800200 */
.L_x_1052:
        /* <DEDUP_REMOVED lines=86> */
.L_x_1058:
[----:B------:R-:W-:Y:S05]  /*c4e0*/  BSYNC.RECONVERGENT B0 ;  /* 0x0000000000007941 */ /* 0x000fea0003800200 */
.L_x_1057:
[----:B-----5:R1:W-:Y:S02]  /*c4f0*/  STS.128 [R163+0x1000], R16 ;  /* 0x00100010a3007388 */ /* 0x0203e40000000c00 */
.L_x_1056:
[----:B------:R-:W-:Y:S05]  /*c500*/  BSYNC.RECONVERGENT B1 ;  /* 0x0000000000017941 */ /* 0x000fea0003800200 */
.L_x_1055:
        /* <DEDUP_REMOVED lines=84> */
.L_x_1060:
[----:B------:R-:W-:Y:S05]  /*ca50*/  BSYNC.RECONVERGENT B0 ;  /* 0x0000000000007941 */ /* 0x000fea0003800200 */
.L_x_1059:
[----:B-----5:R1:W-:Y:S02]  /*ca60*/  STS.128 [R163+0x2000], R16 ;  /* 0x00200010a3007388 */ /* 0x0203e40000000c00 */
.L_x_1051:
[----:B------:R-:W-:Y:S05]  /*ca70*/  BSYNC.RECONVERGENT B2 ;  /* 0x0000000000027941 */ /* 0x000fea0003800200 */
.L_x_1050:
        /* <DEDUP_REMOVED lines=91> */
.L_x_1064:
[----:B------:R-:W-:Y:S05]  /*d030*/  BSYNC.RECONVERGENT B0 ;  /* 0x0000000000007941 */ /* 0x000fea0003800200 */
.L_x_1063:
[----:B-----5:R1:W-:Y:S02]  /*d040*/  STS.128 [R163+0x800], R16 ;  /* 0x00080010a3007388 */ /* 0x0203e40000000c00 */
.L_x_1062:
[----:B------:R-:W-:Y:S05]  /*d050*/  BSYNC.RECONVERGENT B1 ;  /* 0x0000000000017941 */ /* 0x000fea0003800200 */
.L_x_1061:
        /* <DEDUP_REMOVED lines=86> */
.L_x_1068:
[----:B------:R-:W-:Y:S05]  /*d5c0*/  BSYNC.RECONVERGENT B0 ;  /* 0x0000000000007941 */ /* 0x000fea0003800200 */
.L_x_1067:
[----:B-----5:R1:W-:Y:S02]  /*d5d0*/  STS.128 [R163+0x1800], R16 ;  /* 0x00180010a3007388 */ /* 0x0203e40000000c00 */
.L_x_1066:
[----:B------:R-:W-:Y:S05]  /*d5e0*/  BSYNC.RECONVERGENT B1 ;  /* 0x0000000000017941 */ /* 0x000fea0003800200 */
.L_x_1065:
        /* <DEDUP_REMOVED lines=84> */
.L_x_1070:
[----:B------:R-:W-:Y:S05]  /*db30*/  BSYNC.RECONVERGENT B0 ;  /* 0x0000000000007941 */ /* 0x000fea0003800200 */
.L_x_1069:
[----:B-----5:R1:W-:Y:S02]  /*db40*/  STS.128 [R163+0x2800], R4 ;  /* 0x00280004a3007388 */ /* 0x0203e40000000c00 */
.L_x_1025:
[----:B------:R-:W-:Y:S05]  /*db50*/  BSYNC.RECONVERGENT B3 ;  /* 0x0000000000037941 */ /* 0x000fea0003800200 */
.L_x_1020:
[----:B-1--4-:R-:W-:Y:S01]  /*db60*/  IADD3 R3, PT, PT, -R70, R65, RZ ;  /* 0x0000004146037210 */ /* 0x012fe20007ffe1ff */
[----:B------:R-:W-:Y:S03]  /*db70*/  BSSY.RECONVERGENT B0, `(.L_x_1071) ;  /* 0x0000019000007945 */ /* 0x000fe60003800200 */
[----:B------:R-:W-:-:S13]  /*db80*/  ISETP.GE.AND P3, PT, R106, R3, PT ;  /* 0x000000036a00720c */ /* 0x000fda0003f66270 */
[----:B------:R-:W-:Y:S05]  /*db90*/  @P3 BRA `(.L_x_1072) ;  /* 0x0000000000583947 */ /* 0x000fea0003800000 */
[-C--:B------:R-:W-:Y:S02]  /*dba0*/  ISETP.GE.AND P1, PT, R118, R161.reuse, PT ;  /* 0x000000a17600720c */ /* 0x080fe40003f26270 */
        /* <DEDUP_REMOVED lines=20> */
.L_x_1073:
[----:B------:R3:W-:Y:S02]  /*dcf0*/  STS.128 [R163+0x7000], RZ ;  /* 0x007000ffa3007388 */ /* 0x0007e40000000c00 */
.L_x_1072:
[----:B------:R-:W-:Y:S05]  /*dd00*/  BSYNC.RECONVERGENT B0 ;  /* 0x0000000000007941 */ /* 0x000fea0003800200 */
.L_x_1071:
[----:B------:R-:W-:Y:S01]  /*dd10*/  ISETP.GE.AND P0, PT, R30, R3, PT ;  /* 0x000000031e00720c */ /* 0x000fe20003f06270 */
[----:B------:R-:W-:-:S12]  /*dd20*/  BSSY.RECONVERGENT B0, `(.L_x_1074) ;  /* 0x0000018000007945 */ /* 0x000fd80003800200 */
[----:B------:R-:W-:Y:S05]  /*dd30*/  @P0 BRA `(.L_x_1075) ;  /* 0x0000000000580947 */ /* 0x000fea0003800000 */
[-C--:B------:R-:W-:Y:S02]  /*dd40*/  ISETP.GE.AND P1, PT, R118, R161.reuse, PT ;  /* 0x000000a17600720c */ /* 0x080fe40003f26270 */
        /* <DEDUP_REMOVED lines=20> */
.L_x_1076:
[----:B------:R3:W-:Y:S02]  /*de90*/  STS.128 [R163+0x7800], RZ ;  /* 0x007800ffa3007388 */ /* 0x0007e40000000c00 */
.L_x_1075:
[----:B------:R-:W-:Y:S05]  /*dea0*/  BSYNC.RECONVERGENT B0 ;  /* 0x0000000000007941 */ /* 0x000fea0003800200 */
.L_x_1074:
[----:B------:R-:W-:Y:S01]  /*deb0*/  IADD3 R0, PT, PT, R106, 0x40, RZ ;  /* 0x000000406a007810 */ /* 0x000fe20007ffe0ff */
[----:B------:R-:W-:Y:S03]  /*dec0*/  BSSY.RECONVERGENT B0, `(.L_x_1077) ;  /* 0x0000019000007945 */ /* 0x000fe60003800200 */
[----:B------:R-:W-:-:S13]  /*ded0*/  ISETP.GE.AND P0, PT, R0, R3, PT ;  /* 0x000000030000720c */ /* 0x000fda0003f06270 */
        /* <DEDUP_REMOVED lines=22> */
.L_x_1079:
[----:B------:R3:W-:Y:S02]  /*e040*/  STS.128 [R163+0x8000], RZ ;  /* 0x008000ffa3007388 */ /* 0x0007e40000000c00 */
.L_x_1078:
[----:B------:R-:W-:Y:S05]  /*e050*/  BSYNC.RECONVERGENT B0 ;  /* 0x0000000000007941 */ /* 0x000fea0003800200 */
.L_x_1077:
[----:B------:R-:W-:Y:S01]  /*e060*/  IADD3 R106, PT, PT, R106, 0x60, RZ ;  /* 0x000000606a6a7810 */ /* 0x000fe20007ffe0ff */
[----:B------:R-:W-:Y:S03]  /*e070*/  BSSY.RECONVERGENT B0, `(.L_x_1080) ;  /* 0x000001a000007945 */ /* 0x000fe60003800200 */
[----:B------:R-:W-:-:S13]  /*e080*/  ISETP.GE.AND P0, PT, R106, R3, PT ;  /* 0x000000036a00720c */ /* 0x000fda0003f06270 */
[----:B------:R-:W-:Y:S05]  /*e090*/  @P0 BRA `(.L_x_1081) ;  /* 0x00000000005c0947 */ /* 0x000fea0003800000 */
[-C--:B------:R-:W-:Y:S01]  /*e0a0*/  ISETP.GE.AND P1, PT, R118, R161.reuse, PT ;  /* 0x000000a17600720c */ /* 0x080fe20003f26270 */
        /* <DEDUP_REMOVED lines=21> */
.L_x_1082:
[----:B------:R3:W-:Y:S02]  /*e200*/  STS.128 [R163+0x8800], RZ ;  /* 0x008800ffa3007388 */ /* 0x0007e40000000c00 */
.L_x_1081:
[----:B------:R-:W-:Y:S05]  /*e210*/  BSYNC.RECONVERGENT B0 ;  /* 0x0000000000007941 */ /* 0x000fea0003800200 */
.L_x_1080:
[----:B------:R-:W0:Y:S01]  /*e220*/  LDGDEPBAR ;  /* 0x00000000000079af */ /* 0x000e220000000000 */
[----:B------:R-:W-:Y:S01]  /*e230*/  BSSY.RECONVERGENT B0, `(.L_x_1083) ;  /* 0x000001e000007945 */ /* 0x000fe20003800200 */
[----:B------:R-:W-:-:S04]  /*e240*/  DEPBAR.LE SB0, 0x0 ;  /* 0x000080000000791a */ /* 0x000fc80000000000 */
[----:B------:R-:W-:Y:S06]  /*e250*/  BAR.SYNC.DEFER_BLOCKING 0x0 ;  /* 0x0000000000007b1d */ /* 0x000fec0000010000 */
[----:B------:R-:W-:Y:S05]  /*e260*/  @P3 BRA `(.L_x_1084) ;  /* 0x00000000005c3947 */ /* 0x000fea0003800000 */
[-C--:B------:R-:W-:Y:S02]  /*e270*/  ISETP.GE.AND P1, PT, R118, R161.reuse, PT ;  /* 0x000000a17600720c */ /* 0x080fe40003f26270 */
        /* <DEDUP_REMOVED lines=20> */
.L_x_1085:
[----:B------:R3:W-:Y:S01]  /*e3c0*/  STS.128 [R163+0xd000], RZ ;  /* 0x00d000ffa3007388 */ /* 0x0007e20000000c00 */
[----:B------:R-:W-:Y:S05]  /*e3d0*/  BRA `(.L_x_1086) ;  /* 0x00000000000c7947 */ /* 0x000fea0003800000 */
.L_x_1084:
[----:B------:R1:W-:Y:S04]  /*e3e0*/  STS.128 [R163+0x9000], RZ ;  /* 0x009000ffa3007388 */ /* 0x0003e80000000c00 */
[----:B------:R1:W-:Y:S04]  /*e3f0*/  STS.128 [R163+0xb000], RZ ;  /* 0x00b000ffa3007388 */ /* 0x0003e80000000c00 */
[----:B------:R1:W-:Y:S02]  /*e400*/  STS.128 [R163+0xd000], RZ ;  /* 0x00d000ffa3007388 */ /* 0x0003e40000000c00 */
.L_x_1086:
[----:B------:R-:W-:Y:S05]  /*e410*/  BSYNC.RECONVERGENT B0 ;  /* 0x0000000000007941 */ /* 0x000fea0003800200 */
.L_x_1083:
        /* <DEDUP_REMOVED lines=27> */
.L_x_1089:
[----:B------:R3:W-:Y:S02]  /*e5d0*/  STS.128 [R163+0xd800], RZ ;  /* 0x00d800ffa3007388 */ /* 0x0007e40000000c00 */
.L_x_1088:
[----:B------:R-:W-:Y:S05]  /*e5e0*/  BSYNC.RECONVERGENT B0 ;  /* 0x0000000000007941 */ /* 0x000fea0003800200 */
.L_x_1087:
        /* <DEDUP_REMOVED lines=27> */
.L_x_1092:
[----:B------:R3:W-:Y:S02]  /*e7a0*/  STS.128 [R163+0xe000], RZ ;  /* 0x00e000ffa3007388 */ /* 0x0007e40000000c00 */
.L_x_1091:
[----:B------:R-:W-:Y:S05]  /*e7b0*/  BSYNC.RECONVERGENT B0 ;  /* 0x0000000000007941 */ /* 0x000fea0003800200 */
.L_x_1090:
        /* <DEDUP_REMOVED lines=31> */
.L_x_1095:
[----:B------:R3:W-:Y:S02]  /*e9b0*/  STS.128 [R163+0xe800], RZ ;  /* 0x00e800ffa3007388 */ /* 0x0007e40000000c00 */
.L_x_1094:
[----:B------:R-:W-:Y:S05]  /*e9c0*/  BSYNC.RECONVERGENT B0 ;  /* 0x0000000000007941 */ /* 0x000fea0003800200 */
.L_x_1093:
[----:B------:R-:W4:Y:S01]  /*e9d0*/  LD.E R0, desc[UR4][R120.64+0x18c] ;  /* 0x00018c0478007980 */ /* 0x000f22000c101900 */
[----:B------:R-:W2:Y:S01]  /*e9e0*/  S2UR UR6, SR_CgaCtaId ;  /* 0x00000000000679c3 */ /* 0x000ea20000008800 */
[----:B------:R-:W-:Y:S01]  /*e9f0*/  UMOV UR7, 0x400 ;  /* 0x0000040000077882 */ /* 0x000fe20000000000 */
[----:B------:R-:W-:Y:S01]  /*ea00*/  VIADD R170, R61, 0xffffff80 ;  /* 0xffffff803daa7836 */ /* 0x000fe20000000000 */
[----:B------:R-:W0:Y:S01]  /*ea10*/  LDGDEPBAR ;  /* 0x00000000000079af */ /* 0x000e220000000000 */
[----:B------:R-:W-:Y:S01]  /*ea20*/  BSSY.RECONVERGENT B1, `(.L_x_1096) ;  /* 0x0000237000017945 */ /* 0x000fe20003800200 */
[----:B--2---:R-:W-:-:S06]  /*ea30*/  ULEA UR6, UR6, UR7, 0x18 ;  /* 0x0000000706067291 */ /* 0x004fcc000f8ec0ff */
[----:B------:R-:W-:Y:S02]  /*ea40*/  LEA R149, R49, UR6, 0x1 ;  /* 0x0000000631957c11 */ /* 0x000fe4000f8e08ff */
[----:B------:R-:W-:-:S03]  /*ea50*/  LEA R148, R48, UR6, 0x1 ;  /* 0x0000000630947c11 */ /* 0x000fc6000f8e08ff */
[----:B------:R-:W-:Y:S01]  /*ea60*/  LDSM.16.M88.4 R40, [R149] ;  /* 0x000000009528783b */ /* 0x000fe20000000200 */
[C---:B------:R-:W-:Y:S02]  /*ea70*/  IMAD R127, R3.reuse, 0x2, R149 ;  /* 0x00000002037f7824 */ /* 0x040fe400078e0295 */
[----:B------:R-:W-:Y:S01]  /*ea80*/  IMAD R124, R3, 0x2, R148 ;  /* 0x00000002037c7824 */ /* 0x000fe200078e0294 */
[----:B---3--:R-:W2:Y:S04]  /*ea90*/  LDSM.16.M88.4 R32, [R148+0x3000] ;  /* 0x003000009420783b */ /* 0x008ea80000000200 */
[----:B-----5:R-:W3:Y:S04]  /*eaa0*/  LDSM.16.M88.4 R100, [R148+0x3400] ;  /* 0x003400009464783b */ /* 0x020ee80000000200 */
        /* <DEDUP_REMOVED lines=10> */
[----:B------:R-:W2:Y:S04]  /*eb50*/  LDSM.16.M88.4 R16, [R124+0x3800] ;  /* 0x003800007c10783b */ /* 0x000ea80000000200 */
[----:B------:R-:W2:Y:S01]  /*eb60*/  LDSM.16.M88.4 R12, [R124+0x3c00] ;  /* 0x003c00007c0c783b */ /* 0x000ea20000000200 */
        /* <DEDUP_REMOVED lines=29> */
[C---:B------:R-:W-:Y:S08]  /*ed40*/  HMMA.16816.F32.BF16 R88, R4.reuse, R12, R88 ;  /* 0x0000000c0458723c */ /* 0x040ff00000041858 */
        /* <DEDUP_REMOVED lines=28> */
[C---:B------:R-:W-:Y:S01]  /*ef10*/  HMMA.16816.F32.BF16 R112, R108.reuse, R104, R96 ;  /* 0x000000686c70723c */ /* 0x040fe20000041860 */
[----:B------:R-:W3:Y:S04]  /*ef20*/  LDSM.16.M88.4 R96, [R148+0x7400] ;  /* 0x007400009460783b */ /* 0x000ee80000000200 */
[-C--:B------:R-:W-:Y:S01]  /*ef30*/  FMUL.FTZ R2, R20, R0.reuse ;  /* 0x0000000014027220 */ /* 0x080fe20000410000 */
[-C--:B------:R-:W-:Y:S01]  /*ef40*/  FMUL.FTZ R44, R21, R0.reuse ;  /* 0x00000000152c7220 */ /* 0x080fe20000410000 */
[-C--:B------:R-:W-:Y:S01]  /*ef50*/  FMUL.FTZ R45, R22, R0.reuse ;  /* 0x00000000162d7220 */ /* 0x080fe20000410000 */
[-C--:B------:R-:W-:Y:S01]  /*ef60*/  FMUL.FTZ R46, R23, R0.reuse ;  /* 0x00000000172e7220 */ /* 0x080fe20000410000 */
[----:B------:R-:W-:Y:S01]  /*ef70*/  HMMA.16816.F32.BF16 R92, R108, R106, R92 ;  /* 0x0000006a6c5c723c */ /* 0x000fe2000004185c */
[----:B------:R-:W4:Y:S01]  /*ef80*/  LDSM.16.M88.4 R20, [R148+0x7800] ;  /* 0x007800009414783b */ /* 0x000f220000000200 */
[----:B------:R-:W4:Y:S01]  /*ef90*/  MUFU.TANH R2, R2 ;  /* 0x0000000200027308 */ /* 0x000f220000002400 */
[-C--:B------:R-:W-:Y:S01]  /*efa0*/  FMUL.FTZ R32, R32, R0.reuse ;  /* 0x0000000020207220 */ /* 0x080fe20000410000 */
[-C--:B------:R-:W-:Y:S01]  /*efb0*/  FMUL.FTZ R33, R33, R0.reuse ;  /* 0x0000000021217220 */ /* 0x080fe20000410000 */
[-C--:B------:R-:W-:Y:S01]  /*efc0*/  FMUL.FTZ R34, R34, R0.reuse ;  /* 0x0000000022227220 */ /* 0x080fe20000410000 */
[----:B------:R-:W-:-:S02]  /*efd0*/  FMUL.FTZ R35, R35, R0 ;  /* 0x0000000023237220 */ /* 0x000fc40000410000 */
[C---:B------:R-:W-:Y:S01]  /*efe0*/  HMMA.16816.F32.BF16 R128, R12.reuse, R36, R28 ;  /* 0x000000240c80723c */ /* 0x040fe2000004181c */
[----:B------:R-:W4:Y:S01]  /*eff0*/  LDSM.16.M88.4 R28, [R124+0x7400] ;  /* 0x007400007c1c783b */ /* 0x000f220000000200 */
        /* <DEDUP_REMOVED lines=10> */
[----:B------:R-:W-:Y:S06]  /*f0a0*/  MUFU.TANH R45, R45 ;  /* 0x0000002d002d7308 */ /* 0x000fec0000002400 */
[----:B------:R-:W-:Y:S01]  /*f0b0*/  HMMA.16816.F32.BF16 R92, R12, R18, R92 ;  /* 0x000000120c5c723c */ /* 0x000fe2000004185c */
[----:B------:R-:W2:Y:S01]  /*f0c0*/  LDSM.16.M88.4 R16, [R148+0x7c00] ;  /* 0x007c00009410783b */ /* 0x000ea20000000200 */
[----:B------:R-:W-:Y:S03]  /*f0d0*/  MUFU.TANH R44, R44 ;  /* 0x0000002c002c7308 */ /* 0x000fe60000002400 */
        /* <DEDUP_REMOVED lines=8> */
[C---:B------:R-:W-:Y:S08]  /*f160*/  HMMA.16816.F32.BF16 R128, R4.reuse, R28, R128 ;  /* 0x0000001c0480723c */ /* 0x040ff00000041880 */
[----:B------:R-:W-:Y:S01]  /*f170*/  HMMA.16816.F32.BF16 R100, R4, R30, R100 ;  /* 0x0000001e0464723c */ /* 0x000fe20000041864 */
[----:B------:R-:W4:Y:S07]  /*f180*/  LDSM.16.M88.4 R28, [R124+0x7c00] ;  /* 0x007c00007c1c783b */ /* 0x000f2e0000000200 */
[C---:B-1----:R-:W-:Y:S05]  /*f190*/  HMMA.16816.F32.BF16 R88, R12.reuse, R24, R88 ;  /* 0x000000180c58723c */ /* 0x042fea0000041858 */
[-C--:B------:R-:W-:Y:S01]  /*f1a0*/  FMUL.FTZ R104, R128, R0.reuse ;  /* 0x0000000080687220 */ /* 0x080fe20000410000 */
[-C--:B------:R-:W-:Y:S01]  /*f1b0*/  FMUL.FTZ R106, R130, R0.reuse ;  /* 0x00000000826a7220 */ /* 0x080fe20000410000 */
[-C--:B------:R-:W-:Y:S01]  /*f1c0*/  FMUL.FTZ R105, R129, R0.reuse ;  /* 0x0000000081697220 */ /* 0x080fe20000410000 */
[-C--:B------:R-:W-:Y:S01]  /*f1d0*/  FMUL.FTZ R107, R131, R0.reuse ;  /* 0x00000000836b7220 */ /* 0x080fe20000410000 */
        /* <DEDUP_REMOVED lines=10> */
[----:B------:R-:W2:Y:S06]  /*f280*/  MUFU.TANH R107, R107 ;  /* 0x0000006b006b7308 */ /* 0x000eac0000002400 */
        /* <DEDUP_REMOVED lines=20> */
[-C--:B------:R-:W-:Y:S01]  /*f3d0*/  FMUL.FTZ R202, R85, R0.reuse ;  /* 0x0000000055ca7220 */ /* 0x080fe20000410000 */
[-C--:B------:R-:W-:Y:S01]  /*f3e0*/  FMUL.FTZ R84, R84, R0.reuse ;  /* 0x0000000054547220 */ /* 0x080fe20000410000 */
[-C--:B------:R-:W-:Y:S01]  /*f3f0*/  FMUL.FTZ R85, R86, R0.reuse ;  /* 0x0000000056557220 */ /* 0x080fe20000410000 */
[----:B------:R-:W-:-:S02]  /*f400*/  FMUL.FTZ R87, R87, R0 ;  /* 0x0000000057577220 */ /* 0x000fc40000410000 */
        /* <DEDUP_REMOVED lines=11> */
[----:B------:R-:W-:Y:S03]  /*f4c0*/  MUFU.TANH R85, R85 ;  /* 0x0000005500557308 */ /* 0x000fe60000002400 */
[-C--:B------:R-:W-:Y:S01]  /*f4d0*/  FMUL.FTZ R82, R82, R0.reuse ;  /* 0x0000000052527220 */ /* 0x080fe20000410000 */
[-C--:B------:R-:W-:Y:S01]  /*f4e0*/  FMUL.FTZ R80, R80, R0.reuse ;  /* 0x0000000050507220 */ /* 0x080fe20000410000 */
[-C--:B------:R-:W-:Y:S01]  /*f4f0*/  FMUL.FTZ R81, R81, R0.reuse ;  /* 0x0000000051517220 */ /* 0x080fe20000410000 */
[-C--:B------:R-:W-:Y:S01]  /*f500*/  FMUL.FTZ R83, R83, R0.reuse ;  /* 0x0000000053537220 */ /* 0x080fe20000410000 */
[C---:B----4-:R-:W-:Y:S01]  /*f510*/  HMMA.16816.F32.BF16 R72, R8.reuse, R28, R72 ;  /* 0x0000001c0848723c */ /* 0x050fe20000041848 */
[----:B------:R-:W-:Y:S04]  /*f520*/  MUFU.TANH R186, R82 ;  /* 0x0000005200ba7308 */ /* 0x000fe80000002400 */
[-C--:B------:R-:W-:Y:S01]  /*f530*/  FMUL.FTZ R78, R78, R0.reuse ;  /* 0x000000004e4e7220 */ /* 0x080fe20000410000 */
[-C--:B------:R-:W-:Y:S01]  /*f540*/  FMUL.FTZ R76, R76, R0.reuse ;  /* 0x000000004c4c7220 */ /* 0x080fe20000410000 */
[-C--:B------:R-:W-:Y:S01]  /*f550*/  FMUL.FTZ R77, R77, R0.reuse ;  /* 0x000000004d4d7220 */ /* 0x080fe20000410000 */
[-C--:B------:R-:W-:Y:S01]  /*f560*/  FMUL.FTZ R79, R79, R0.reuse ;  /* 0x000000004f4f7220 */ /* 0x080fe20000410000 */
[----:B------:R-:W-:Y:S01]  /*f570*/  HMMA.16816.F32.BF16 R68, R8, R30, R68 ;  /* 0x0000001e0844723c */ /* 0x000fe20000041844 */
[----:B------:R3:W-:Y:S07]  /*f580*/  MUFU.TANH R182, R78 ;  /* 0x0000004e00b67308 */ /* 0x0007ee0000002400 */
[----:B------:R-:W-:Y:S01]  /*f590*/  HMMA.16816.F32.BF16 R56, R12, R32, R56 ;  /* 0x000000200c38723c */ /* 0x000fe20000041838 */
[----:B------:R-:W-:Y:S07]  /*f5a0*/  MUFU.TANH R188, R80 ;  /* 0x0000005000bc7308 */ /* 0x000fee0000002400 */
[----:B------:R-:W-:Y:S01]  /*f5b0*/  HMMA.16816.F32.BF16 R52, R108, R22, R52 ;  /* 0x000000166c34723c */ /* 0x000fe20000041834 */
[----:B------:R-:W4:Y:S01]  /*f5c0*/  LDSM.16.M88.4 R20, [R124+0x8800] ;  /* 0x008800007c14783b */ /* 0x000f220000000200 */
[----:B------:R-:W-:Y:S06]  /*f5d0*/  MUFU.TANH R202, R202 ;  /* 0x000000ca00ca7308 */ /* 0x000fec0000002400 */
[C---:B-1----:R-:W-:Y:S02]  /*f5e0*/  HMMA.16816.F32.BF16 R72, R4.reuse, R24, R72 ;  /* 0x000000180448723c */ /* 0x042fe40000041848 */
[----:B------:R-:W-:Y:S06]  /*f5f0*/  MUFU.TANH R198, R87 ;  /* 0x0000005700c67308 */ /* 0x000fec0000002400 */
[----:B------:R-:W-:Y:S01]  /*f600*/  HMMA.16816.F32.BF16 R68, R4, R26, R68 ;  /* 0x0000001a0444723c */ /* 0x000fe20000041844 */
[----:B------:R-:W1:Y:S01]  /*f610*/  LDSM.16.M88.4 R24, [R124+0x6c00] ;  /* 0x006c00007c18783b */ /* 0x000e620000000200 */
[----:B------:R-:W-:Y:S06]  /*f620*/  MUFU.TANH R192, R76 ;  /* 0x0000004c00c07308 */ /* 0x000fec0000002400 */
[----:B--2---:R-:W-:Y:S05]  /*f630*/  HMMA.16816.F32.BF16 R40, R108, R38, R40 ;  /* 0x000000266c28723c */ /* 0x004fea0000041828 */
[----:B------:R-:W-:Y:S01]  /*f640*/  IMAD R38, R63, 0x2, R170 ;  /* 0x000000023f267824 */ /* 0x000fe200078e02aa */
[----:B------:R-:W-:Y:S01]  /*f650*/  MUFU.TANH R194, R81 ;  /* 0x0000005100c27308 */ /* 0x000fe20000002400 */
[-C--:B------:R-:W-:Y:S01]  /*f660*/  FMUL.FTZ R72, R72, R0.reuse ;  /* 0x0000000048487220 */ /* 0x080fe20000410000 */
[-C--:B------:R-:W-:Y:S01]  /*f670*/  FMUL.FTZ R74, R74, R0.reuse ;  /* 0x000000004a4a7220 */ /* 0x080fe20000410000 */
[C---:B------:R-:W-:Y:S01]  /*f680*/  VIADD R30, R38.reuse, 0x1 ;  /* 0x00000001261e7836 */ /* 0x040fe20000000000 */
[CC--:B------:R-:W-:Y:S01]  /*f690*/  ISETP.GE.AND P4, PT, R38.reuse, R65.reuse, PT ;  /* 0x000000412600720c */ /* 0x0c0fe20003f86270 */
[C---:B------:R-:W-:Y:S01]  /*f6a0*/  VIADD R28, R38.reuse, 0x8 ;  /* 0x00000008261c7836 */ /* 0x040fe20000000000 */
[----:B------:R-:W-:Y:S05]  /*f6b0*/  HMMA.16816.F32.BF16 R56, R8, R16, R56 ;  /* 0x000000100838723c */ /* 0x000fea0000041838 */
[----:B------:R-:W-:Y:S01]  /*f6c0*/  VIADD R16, R38, 0x9 ;  /* 0x0000000926107836 */ /* 0x000fe20000000000 */
[-C--:B------:R-:W-:Y:S01]  /*f6d0*/  ISETP.GE.AND P3, PT, R30, R65.reuse, PT ;  /* 0x000000411e00720c */ /* 0x080fe20003f66270 */
[-C--:B------:R-:W-:Y:S01]  /*f6e0*/  FMUL.FTZ R68, R68, R0.reuse ;  /* 0x0000000044447220 */ /* 0x080fe20000410000 */
[-C--:B------:R-:W-:Y:S01]  /*f6f0*/  ISETP.GE.AND P2, PT, R28, R65.reuse, PT ;  /* 0x000000411c00720c */ /* 0x080fe20003f46270 */
[-C--:B------:R-:W-:Y:S01]  /*f700*/  FMUL.FTZ R70, R70, R0.reuse ;  /* 0x0000000046467220 */ /* 0x080fe20000410000 */
[----:B------:R-:W2:Y:S01]  /*f710*/  LDSM.16.M88.4 R28, [R148+0x8c00] ;  /* 0x008c0000941c783b */ /* 0x000ea20000000200 */
[-C--:B------:R-:W-:Y:S01]  /*f720*/  ISETP.GE.AND P1, PT, R16, R65.reuse, PT ;  /* 0x000000411000720c */ /* 0x080fe20003f26270 */
[----:B------:R-:W-:Y:S05]  /*f730*/  HMMA.16816.F32.BF16 R52, R12, R34, R52 ;  /* 0x000000220c34723c */ /* 0x000fea0000041834 */
[----:B------:R-:W-:Y:S01]  /*f740*/  VIADD R16, R38, 0x18 ;  /* 0x0000001826107836 */ /* 0x000fe20000000000 */
[----:B------:R4:W-:Y:S01]  /*f750*/  MUFU.TANH R144, R68 ;  /* 0x0000004400907308 */ /* 0x0009e20000002400 */
[----:B------:R-:W-:Y:S01]  /*f760*/  FSEL R34, R2, -INF , !P4 ;  /* 0xff80000002227808 */ /* 0x000fe20006000000 */
[----:B------:R-:W-:Y:S01]  /*f770*/  VIADD R32, R38, 0x10 ;  /* 0x0000001026207836 */ /* 0x000fe20000000000 */
[----:B------:R-:W-:Y:S01]  /*f780*/  FSEL R2, R46, -INF , !P3 ;  /* 0xff8000002e027808 */ /* 0x000fe20005800000 */
[-C--:B------:R-:W-:Y:S01]  /*f790*/  FMUL.FTZ R73, R73, R0.reuse ;  /* 0x0000000049497220 */ /* 0x080fe20000410000 */
[-C--:B------:R-:W-:Y:S01]  /*f7a0*/  ISETP.GE.AND P5, PT, R16, R65.reuse, PT ;  /* 0x000000411000720c */ /* 0x080fe20003fa6270 */
[----:B------:R-:W-:Y:S05]  /*f7b0*/  HMMA.16816.F32.BF16 R48, R108, R36, R48 ;  /* 0x000000246c30723c */ /* 0x000fea0000041830 */
[----:B------:R-:W-:Y:S01]  /*f7c0*/  VIADD R16, R38, 0x19 ;  /* 0x0000001926107836 */ /* 0x000fe20000000000 */
[----:B------:R-:W-:Y:S01]  /*f7d0*/  FSEL R36, R44, -INF , !P3 ;  /* 0xff8000002c247808 */ /* 0x000fe20005800000 */
[----:B------:R1:W-:Y:S01]  /*f7e0*/  MUFU.TANH R146, R70 ;  /* 0x0000004600927308 */ /* 0x0003e20000002400 */
[----:B---3--:R-:W-:Y:S01]  /*f7f0*/  FSEL R78, R67, -INF , !P1 ;  /* 0xff800000434e7808 */ /* 0x008fe20004800000 */
[-C--:B------:R-:W-:Y:S01]  /*f800*/  FMUL.FTZ R75, R75, R0.reuse ;  /* 0x000000004b4b7220 */ /* 0x080fe20000410000 */
[----:B------:R-:W-:Y:S01]  /*f810*/  ISETP.GE.AND P0, PT, R32, R65, PT ;  /* 0x000000412000720c */ /* 0x000fe20003f06270 */
[-C--:B------:R-:W-:Y:S01]  /*f820*/  FMUL.FTZ R69, R69, R0.reuse ;  /* 0x0000000045457220 */ /* 0x080fe20000410000 */
[----:B------:R-:W-:Y:S05]  /*f830*/  HMMA.16816.F32.BF16 R92, R4, R98, R92 ;  /* 0x00000062045c723c */ /* 0x000fea000004185c */
[----:B------:R-:W-:Y:S01]  /*f840*/  FMUL.FTZ R71, R71, R0 ;  /* 0x0000000047477220 */ /* 0x000fe20000410000 */
[----:B------:R-:W-:Y:S01]  /*f850*/  FSEL R106, R106, -INF , !P0 ;  /* 0xff8000006a6a7808 */ /* 0x000fe20004000000 */
[----:B------:R3:W-:Y:S01]  /*f860*/  MUFU.TANH R176, R72 ;  /* 0x0000004800b07308 */ /* 0x0007e20000002400 */
[----:B----4-:R-:W-:-:S02]  /*f870*/  FSEL R68, R45, -INF , !P4 ;  /* 0xff8000002d447808 */ /* 0x010fc40006000000 */
[-C--:B------:R-:W-:Y:S01]  /*f880*/  ISETP.GE.AND P4, PT, R16, R65.reuse, PT ;  /* 0x000000411000720c */ /* 0x080fe20003f86270 */
[C---:B------:R-:W-:Y:S01]  /*f890*/  VIADD R16, R38.reuse, 0x20 ;  /* 0x0000002026107836 */ /* 0x040fe20000000000 */
[----:B------:R-:W-:Y:S03]  /*f8a0*/  HMMA.16816.F32.BF16 R56, R4, R20, R56 ;  /* 0x000000140438723c */ /* 0x000fe60000041838 */
[----:B------:R-:W-:Y:S01]  /*f8b0*/  VIADD R20, R38, 0x11 ;  /* 0x0000001126147836 */ /* 0x000fe20000000000 */
[----:B------:R-:W-:Y:S01]  /*f8c0*/  FSEL R21, R66, -INF , !P2 ;  /* 0xff80000042157808 */ /* 0x000fe20005000000 */
[----:B------:R4:W-:Y:S01]  /*f8d0*/  MUFU.TANH R178, R74 ;  /* 0x0000004a00b27308 */ /* 0x0009e20000002400 */
[-C--:B------:R-:W-:Y:S02]  /*f8e0*/  ISETP.GE.AND P3, PT, R16, R65.reuse, PT ;  /* 0x000000411000720c */ /* 0x080fe40003f66270 */
[-C--:B------:R-:W-:Y:S01]  /*f8f0*/  ISETP.GE.AND P6, PT, R20, R65.reuse, PT ;  /* 0x000000411400720c */ /* 0x080fe20003fc6270 */
[----:B------:R-:W-:Y:S01]  /*f900*/  VIADD R20, R38, 0x21 ;  /* 0x0000002126147836 */ /* 0x000fe20000000000 */
[----:B------:R-:W-:Y:S01]  /*f910*/  HMMA.16816.F32.BF16 R52, R8, R18, R52 ;  /* 0x000000120834723c */ /* 0x000fe20000041834 */
[----:B------:R-:W2:Y:S04]  /*f920*/  LDSM.16.M88.4 R16, [R124+0x8c00] ;  /* 0x008c00007c10783b */ /* 0x000ea80000000200 */
[----:B-1----:R-:W-:Y:S01]  /*f930*/  FSEL R70, R64, -INF , !P1 ;  /* 0xff80000040467808 */ /* 0x002fe20004800000 */
[-C--:B------:R-:W-:Y:S01]  /*f940*/  FMUL.FTZ R93, R93, R0.reuse ;  /* 0x000000005d5d7220 */ /* 0x080fe20000410000 */
[-C--:B------:R-:W-:Y:S01]  /*f950*/  FMUL.FTZ R95, R95, R0.reuse ;  /* 0x000000005f5f7220 */ /* 0x080fe20000410000 */
[----:B------:R-:W-:Y:S01]  /*f960*/  FSEL R104, R104, -INF , !P0 ;  /* 0xff80000068687808 */ /* 0x000fe20004000000 */
[-C--:B------:R-:W-:Y:S01]  /*f970*/  FMUL.FTZ R92, R92, R0.reuse ;  /* 0x000000005c5c7220 */ /* 0x080fe20000410000 */
[----:B------:R-:W-:Y:S01]  /*f980*/  FSEL R82, R107, -INF , !P6 ;  /* 0xff8000006b527808 */ /* 0x000fe20007000000 */
[C---:B------:R-:W-:Y:S01]  /*f990*/  HMMA.16816.F32.BF16 R48, R12.reuse, R24, R48 ;  /* 0x000000180c30723c */ /* 0x040fe20000041830 */
[----:B------:R-:W-:Y:S04]  /*f9a0*/  MUFU.TANH R93, R93 ;  /* 0x0000005d005d7308 */ /* 0x000fe80000002400 */
[----:B------:R-:W-:Y:S01]  /*f9b0*/  FSEL R25, R62, -INF , !P2 ;  /* 0xff8000003e197808 */ /* 0x000fe20005000000 */
[-C--:B------:R-:W-:Y:S01]  /*f9c0*/  FMUL.FTZ R94, R94, R0.reuse ;  /* 0x000000005e5e7220 */ /* 0x080fe20000410000 */
[-C--:B------:R-:W-:Y:S01]  /*f9d0*/  ISETP.GE.AND P2, PT, R20, R65.reuse, PT ;  /* 0x000000411400720c */ /* 0x080fe20003f46270 */
[----:B------:R-:W-:Y:S01]  /*f9e0*/  VIADD R20, R38, 0x28 ;  /* 0x0000002826147836 */ /* 0x000fe20000000000 */
[----:B---3--:R-:W-:Y:S01]  /*f9f0*/  FSEL R72, R105, -INF , !P6 ;  /* 0xff80000069487808 */ /* 0x008fe20007000000 */
[----:B------:R-:W-:Y:S01]  /*fa00*/  FMUL.FTZ R57, R57, R0 ;  /* 0x0000000039397220 */ /* 0x000fe20000410000 */
[----:B------:R-:W-:Y:S01]  /*fa10*/  HMMA.16816.F32.BF16 R40, R12, R26, R40 ;  /* 0x0000001a0c28723c */ /* 0x000fe20000041828 */
[----:B------:R-:W1:Y:S02]  /*fa20*/  MUFU.TANH R95, R95 ;  /* 0x0000005f005f7308 */ /* 0x000e640000002400 */
[----:B------:R-:W-:Y:S01]  /*fa30*/  ISETP.GE.AND P1, PT, R20, R65, PT ;  /* 0x000000411400720c */ /* 0x000fe20003f26270 */
[----:B------:R-:W-:Y:S01]  /*fa40*/  VIADD R20, R38, 0x29 ;  /* 0x0000002926147836 */ /* 0x000fe20000000000 */
[----:B----4-:R-:W-:Y:S01]  /*fa50*/  FSEL R74, R100, -INF , !P5 ;  /* 0xff800000644a7808 */ /* 0x010fe20006800000 */
[----:B------:R-:W-:-:S02]  /*fa60*/  VIADD R12, R38, 0x38 ;  /* 0x00000038260c7836 */ /* 0x000fc40000000000 */
[-C--:B------:R-:W-:Y:S01]  /*fa70*/  FMUL.FTZ R59, R59, R0.reuse ;  /* 0x000000003b3b7220 */ /* 0x080fe20000410000 */
[-C--:B------:R-:W-:Y:S01]  /*fa80*/  FMUL.FTZ R56, R56, R0.reuse ;  /* 0x0000000038387220 */ /* 0x080fe20000410000 */
[----:B------:R-:W-:Y:S05]  /*fa90*/  HMMA.16816.F32.BF16 R112, R4, R96, R112 ;  /* 0x000000600470723c */ /* 0x000fea0000041870 */
[-C--:B------:R-:W-:Y:S01]  /*faa0*/  FMUL.FTZ R97, R102, R0.reuse ;  /* 0x0000000066617220 */ /* 0x080fe20000410000 */
[-C--:B------:R-:W-:Y:S01]  /*fab0*/  FMUL.FTZ R96, R101, R0.reuse ;  /* 0x0000000065607220 */ /* 0x080fe20000410000 */
[-C--:B------:R-:W-:Y:S01]  /*fac0*/  FMUL.FTZ R101, R103, R0.reuse ;  /* 0x0000000067657220 */ /* 0x080fe20000410000 */
[----:B------:R-:W-:Y:S01]  /*fad0*/  ISETP.GE.AND P0, PT, R20, R65, PT ;  /* 0x000000411400720c */ /* 0x000fe20003f06270 */
[----:B------:R-:W-:Y:S01]  /*fae0*/  VIADD R20, R38, 0x30 ;  /* 0x0000003026147836 */ /* 0x000fe20000000000 */
[----:B------:R-:W-:Y:S01]  /*faf0*/  MUFU.TANH R92, R92 ;  /* 0x0000005c005c7308 */ /* 0x000fe20000002400 */
[----:B------:R-:W-:Y:S01]  /*fb00*/  FMUL.FTZ R58, R58, R0 ;  /* 0x000000003a3a7220 */ /* 0x000fe20000410000 */
[----:B--2---:R-:W-:Y:S01]  /*fb10*/  HMMA.16816.F32.BF16 R48, R8, R28, R48 ;  /* 0x0000001c0830723c */ /* 0x004fe20000041830 */
[----:B------:R-:W-:-:S04]  /*fb20*/  DEPBAR.LE SB0, 0x0 ;  /* 0x000080000000791a */ /* 0x000fc80000000000 */
[----:B-1----:R-:W-:Y:S01]  /*fb30*/  FSEL R214, R95, -INF , !P0 ;  /* 0xff8000005fd67808 */ /* 0x002fe20004000000 */
[----:B------:R-:W1:Y:S01]  /*fb40*/  MUFU.TANH R97, R97 ;  /* 0x0000006100617308 */ /* 0x000e620000002400 */
[-C--:B------:R-:W-:Y:S01]  /*fb50*/  ISETP.GE.AND P6, PT, R20, R65.reuse, PT ;  /* 0x000000411400720c */ /* 0x080fe20003fc6270 */
[----:B------:R-:W-:Y:S05]  /*fb60*/  HMMA.16816.F32.BF16 R40, R8, R30, R40 ;  /* 0x0000001e0828723c */ /* 0x000fea0000041828 */
[----:B------:R-:W-:Y:S01]  /*fb70*/  VIADD R8, R38, 0x48 ;  /* 0x0000004826087836 */ /* 0x000fe20000000000 */
[----:B------:R-:W-:Y:S01]  /*fb80*/  FSEL R30, R93, -INF , !P0 ;  /* 0xff8000005d1e7808 */ /* 0x000fe20004000000 */
[-C--:B------:R-:W-:Y:S01]  /*fb90*/  FMUL.FTZ R102, R112, R0.reuse ;  /* 0x0000000070667220 */ /* 0x080fe20000410000 */
[-C--:B------:R-:W-:Y:S01]  /*fba0*/  FMUL.FTZ R99, R114, R0.reuse ;  /* 0x0000000072637220 */ /* 0x080fe20000410000 */
[-C--:B------:R-:W-:Y:S01]  /*fbb0*/  FMUL.FTZ R98, R113, R0.reuse ;  /* 0x0000000071627220 */ /* 0x080fe20000410000 */
[----:B------:R-:W2:Y:S01]  /*fbc0*/  MUFU.TANH R96, R96 ;  /* 0x0000006000607308 */ /* 0x000ea20000002400 */
[----:B------:R-:W-:Y:S01]  /*fbd0*/  ISETP.GE.AND P0, PT, R8, R65, PT ;  /* 0x000000410800720c */ /* 0x000fe20003f06270 */
[----:B------:R-:W-:Y:S01]  /*fbe0*/  FMUL.FTZ R103, R115, R0 ;  /* 0x0000000073677220 */ /* 0x000fe20000410000 */
[----:B------:R-:W-:Y:S01]  /*fbf0*/  VIADD R8, R38, 0x49 ;  /* 0x0000004926087836 */ /* 0x000fe20000000000 */
[----:B------:R-:W-:Y:S01]  /*fc00*/  FSEL R130, R130, -INF , !P6 ;  /* 0xff80000082827808 */ /* 0x000fe20007000000 */
[----:B------:R-:W-:Y:S01]  /*fc10*/  VIADD R20, R38, 0x31 ;  /* 0x0000003126147836 */ /* 0x000fe20000000000 */
[----:B------:R-:W-:Y:S01]  /*fc20*/  FSEL R132, R88, -INF , !P6 ;  /* 0xff80000058847808 */ /* 0x000fe20007000000 */
[----:B------:R-:W-:Y:S01]  /*fc30*/  HMMA.16816.F32.BF16 R52, R4, R22, R52 ;  /* 0x000000160434723c */ /* 0x000fe20000041834 */
[----:B------:R-:W3:Y:S04]  /*fc40*/  MUFU.TANH R101, R101 ;  /* 0x0000006500657308 */ /* 0x000ee80000002400 */
[----:B-1----:R-:W-:-:S02]  /*fc50*/  FSEL R80, R97, -INF , !P5 ;  /* 0xff80000061507808 */ /* 0x002fc40006800000 */
[-C--:B------:R-:W-:Y:S01]  /*fc60*/  ISETP.GE.AND P6, PT, R8, R65.reuse, PT ;  /* 0x000000410800720c */ /* 0x080fe20003fc6270 */
[----:B------:R-:W-:Y:S01]  /*fc70*/  VIADD R8, R38, 0x50 ;  /* 0x0000005026087836 */ /* 0x000fe20000000000 */
[----:B------:R-:W-:Y:S01]  /*fc80*/  ISETP.GE.AND P5, PT, R20, R65, PT ;  /* 0x000000411400720c */ /* 0x000fe20003fa6270 */
[----:B------:R-:W-:Y:S01]  /*fc90*/  HMMA.16816.F32.BF16 R48, R4, R16, R48 ;  /* 0x000000100430723c */ /* 0x000fe20000041830 */
[----:B------:R-:W1:Y:S02]  /*fca0*/  MUFU.TANH R102, R102 ;  /* 0x0000006600667308 */ /* 0x000e640000002400 */
[----:B------:R-:W-:Y:S02]  /*fcb0*/  FSEL R204, R204, -INF , !P5 ;  /* 0xff800000cccc7808 */ /* 0x000fe40006800000 */
[----:B------:R-:W-:Y:S02]  /*fcc0*/  FSEL R200, R89, -INF , !P5 ;  /* 0xff80000059c87808 */ /* 0x000fe40006800000 */
[----:B--2---:R-:W-:-:S02]  /*fcd0*/  FSEL R96, R96, -INF , !P4 ;  /* 0xff80000060607808 */ /* 0x004fc40006000000 */
[-C--:B------:R-:W-:Y:S01]  /*fce0*/  ISETP.GE.AND P5, PT, R8, R65.reuse, PT ;  /* 0x000000410800720c */ /* 0x080fe20003fa6270 */
[----:B------:R-:W2:Y:S01]  /*fcf0*/  MUFU.TANH R99, R99 ;  /* 0x0000006300637308 */ /* 0x000ea20000002400 */
[----:B---3--:R-:W-:Y:S01]  /*fd00*/  FSEL R76, R101, -INF , !P4 ;  /* 0xff800000654c7808 */ /* 0x008fe20006000000 */
[----:B------:R-:W-:Y:S01]  /*fd10*/  VIADD R8, R38, 0x51 ;  /* 0x0000005126087836 */ /* 0x000fe20000000000 */
[-C--:B------:R-:W-:Y:S01]  /*fd20*/  ISETP.GE.AND P4, PT, R12, R65.reuse, PT ;  /* 0x000000410c00720c */ /* 0x080fe20003f86270 */
[----:B------:R-:W-:Y:S01]  /*fd30*/  VIADD R12, R38, 0x39 ;  /* 0x00000039260c7836 */ /* 0x000fe20000000000 */
[----:B------:R-:W-:Y:S03]  /*fd40*/  HMMA.16816.F32.BF16 R4, R4, R18, R40 ;  /* 0x000000120404723c */ /* 0x000fe60000041828 */
[----:B------:R-:W-:Y:S01]  /*fd50*/  FSEL R208, R92, -INF , !P1 ;  /* 0xff8000005cd07808 */ /* 0x000fe20004800000 */
[-C--:B------:R-:W-:Y:S01]  /*fd60*/  FMUL.FTZ R20, R53, R0.reuse ;  /* 0x0000000035147220 */ /* 0x080fe20000410000 */
[----:B------:R-:W3:Y:S01]  /*fd70*/  MUFU.TANH R98, R98 ;  /* 0x0000006200627308 */ /* 0x000ee20000002400 */
[----:B------:R-:W-:Y:S01]  /*fd80*/  FSEL R24, R85, -INF , !P4 ;  /* 0xff80000055187808 */ /* 0x000fe20006000000 */
[-C--:B------:R-:W-:Y:S01]  /*fd90*/  FMUL.FTZ R46, R48, R0.reuse ;  /* 0x00000000302e7220 */ /* 0x080fe20000410000 */
[----:B------:R-:W-:Y:S01]  /*fda0*/  FSEL R26, R84, -INF , !P4 ;  /* 0xff800000541a7808 */ /* 0x000fe20006000000 */
[-C--:B------:R-:W-:Y:S01]  /*fdb0*/  FMUL.FTZ R22, R55, R0.reuse ;  /* 0x0000000037167220 */ /* 0x080fe20000410000 */
[----:B-1----:R-:W-:Y:S01]  /*fdc0*/  FSEL R32, R102, -INF , !P3 ;  /* 0xff80000066207808 */ /* 0x002fe20005800000 */
[-C--:B------:R-:W-:Y:S01]  /*fdd0*/  FMUL.FTZ R45, R49, R0.reuse ;  /* 0x00000000312d7220 */ /* 0x080fe20000410000 */
[-C--:B------:R-:W-:Y:S01]  /*fde0*/  ISETP.GE.AND P4, PT, R8, R65.reuse, PT ;  /* 0x000000410800720c */ /* 0x080fe20003f86270 */
[----:B------:R-:W1:Y:S01]  /*fdf0*/  MUFU.TANH R103, R103 ;  /* 0x0000006700677308 */ /* 0x000e620000002400 */
[----:B--2---:R-:W-:Y:S01]  /*fe00*/  FSEL R28, R99, -INF , !P3 ;  /* 0xff800000631c7808 */ /* 0x004fe20005800000 */
[----:B------:R-:W-:Y:S01]  /*fe10*/  VIADD R8, R38, 0x58 ;  /* 0x0000005826087836 */ /* 0x000fe20000000000 */
[-C--:B------:R-:W-:Y:S01]  /*fe20*/  ISETP.GE.AND P3, PT, R12, R65.reuse, PT ;  /* 0x000000410c00720c */ /* 0x080fe20003f66270 */
[----:B------:R-:W-:Y:S01]  /*fe30*/  VIADD R12, R38, 0x40 ;  /* 0x00000040260c7836 */ /* 0x000fe20000000000 */
[----:B------:R-:W-:Y:S01]  /*fe40*/  FSEL R178, R178, -INF , !P5 ;  /* 0xff800000b2b27808 */ /* 0x000fe20006800000 */
[-C--:B------:R-:W-:Y:S01]  /*fe50*/  FMUL.FTZ R48, R50, R0.reuse ;  /* 0x0000000032307220 */ /* 0x080fe20000410000 */
[----:B------:R-:W-:Y:S01]  /*fe60*/  FSEL R198, R198, -INF , !P3 ;  /* 0xff800000c6c67808 */ /* 0x000fe20005800000 */
[----:B------:R-:W2:Y:S01]  /*fe70*/  MUFU.TANH R94, R94 ;  /* 0x0000005e005e7308 */ /* 0x000ea20000002400 */
[----:B------:R-:W-:Y:S01]  /*fe80*/  FSEL R202, R202, -INF , !P3 ;  /* 0xff800000caca7808 */ /* 0x000fe20005800000 */
[-C--:B------:R-:W-:Y:S01]  /*fe90*/  FMUL.FTZ R42, R4, R0.reuse ;  /* 0x00000000042a7220 */ /* 0x080fe20000410000 */
[----:B---3--:R-:W-:Y:S01]  /*fea0*/  FSEL R206, R98, -INF , !P2 ;  /* 0xff80000062ce7808 */ /* 0x008fe20005000000 */
[----:B------:R-:W-:Y:S01]  /*feb0*/  VIADD R4, R38, 0x69 ;  /* 0x0000006926047836 */ /* 0x000fe20000000000 */
[-C--:B------:R-:W-:Y:S01]  /*fec0*/  ISETP.GE.AND P3, PT, R8, R65.reuse, PT ;  /* 0x000000410800720c */ /* 0x080fe20003f66270 */
[----:B------:R-:W-:Y:S01]  /*fed0*/  VIADD R8, R38, 0x59 ;  /* 0x0000005926087836 */ /* 0x000fe20000000000 */
[----:B------:R-:W-:Y:S01]  /*fee0*/  FSEL R176, R176, -INF , !P5 ;  /* 0xff800000b0b07808 */ /* 0x000fe20006800000 */
[----:B------:R-:W3:Y:S01]  /*fef0*/  MUFU.TANH R196, R83 ;  /* 0x0000005300c47308 */ /* 0x000ee20000002400 */
[----:B-1----:R-:W-:Y:S01]  /*ff00*/  FSEL R210, R103, -INF , !P2 ;  /* 0xff80000067d27808 */ /* 0x002fe20005000000 */
[-C--:B------:R-:W-:Y:S01]  /*ff10*/  FMUL.FTZ R44, R51, R0.reuse ;  /* 0x00000000332c7220 */ /* 0x080fe20000410000 */
[-C--:B------:R-:W-:Y:S01]  /*ff20*/  ISETP.GE.AND P2, PT, R12, R65.reuse, PT ;  /* 0x000000410c00720c */ /* 0x080fe20003f46270 */
[----:B------:R-:W-:Y:S01]  /*ff30*/  VIADD R12, R38, 0x41 ;  /* 0x00000041260c7836 */ /* 0x000fe20000000000 */
[-C--:B------:R-:W-:Y:S01]  /*ff40*/  ISETP.GE.AND P5, PT, R4, R65.reuse, PT ;  /* 0x000000410400720c */ /* 0x080fe20003fa6270 */
[----:B------:R-:W-:Y:S01]  /*ff50*/  VIADD R4, R38, 0x70 ;  /* 0x0000007026047836 */ /* 0x000fe20000000000 */
[----:B------:R-:W-:Y:S01]  /*ff60*/  FSEL R186, R186, -INF , !P2 ;  /* 0xff800000baba7808 */ /* 0x000fe20005000000 */
[----:B------:R-:W1:Y:S01]  /*ff70*/  MUFU.TANH R172, R73 ;  /* 0x0000004900ac7308 */ /* 0x000e620000002400 */
[----:B------:R-:W-:Y:S01]  /*ff80*/  FSEL R188, R188, -INF , !P2 ;  /* 0xff800000bcbc7808 */ /* 0x000fe20005000000 */
[-C--:B------:R-:W-:Y:S01]  /*ff90*/  FMUL.FTZ R52, R52, R0.reuse ;  /* 0x0000000034347220 */ /* 0x080fe20000410000 */
[----:B--2---:R-:W-:Y:S01]  /*ffa0*/  FSEL R212, R94, -INF , !P1 ;  /* 0xff8000005ed47808 */ /* 0x004fe20004800000 */
[-C--:B------:R-:W-:Y:S01]  /*ffb0*/  FMUL.FTZ R54, R54, R0.reuse ;  /* 0x0000000036367220 */ /* 0x080fe20000410000 */
[-C--:B------:R-:W-:Y:S01]  /*ffc0*/  ISETP.GE.AND P2, PT, R8, R65.reuse, PT ;  /* 0x000000410800720c */ /* 0x080fe20003f46270 */
[----:B------:R-:W-:Y:S01]  /*ffd0*/  VIADD R8, R38, 0x60 ;  /* 0x0000006026087836 */ /* 0x000fe20000000000 */
[-C--:B------:R-:W-:Y:S01]  /*ffe0*/  ISETP.GE.AND P1, PT, R12, R65.reuse, PT ;  /* 0x000000410c00720c */ /* 0x080fe20003f26270 */
[----:B------:R-:W2:Y:S01]  /*fff0*/  MUFU.TANH R174, R75 ;  /* 0x0000004b00ae7308 */ /* 0x000ea20000002400 */
[----:B------:R-:W-:Y:S01]  /*10000*/  FSEL R182, R182, -INF , !P0 ;  /* 0xff800000b6b67808 */ /* 0x000fe20004000000 */
[-C--:B------:R-:W-:Y:S01]  /*10010*/  FMUL.FTZ R5, R5, R0.reuse ;  /* 0x0000000005057220 */ /* 0x080fe20000410000 */
[----:B---3--:R-:W-:Y:S01]  /*10020*/  FSEL R196, R196, -INF , !P1 ;  /* 0xff800000c4c47808 */ /* 0x008fe20004800000 */
[-C--:B------:R-:W-:Y:S01]  /*10030*/  FMUL.FTZ R6, R6, R0.reuse ;  /* 0x0000000006067220 */ /* 0x080fe20000410000 */
[----:B------:R-:W-:Y:S01]  /*10040*/  FSEL R194, R194, -INF , !P1 ;  /* 0xff800000c2c27808 */ /* 0x000fe20004800000 */
[----:B------:R-:W-:Y:S01]  /*10050*/  FMUL.FTZ R7, R7, R0 ;  /* 0x0000000007077220 */ /* 0x000fe20000410000 */
[----:B------:R-:W-:Y:S01]  /*10060*/  ISETP.GE.AND P1, PT, R8, R65, PT ;  /* 0x000000410800720c */ /* 0x000fe20003f26270 */
[----:B------:R-:W3:Y:S01]  /*10070*/  MUFU.TANH R66, R57 ;  /* 0x0000003900427308 */ /* 0x000ee20000002400 */
[----:B------:R-:W-:Y:S01]  /*10080*/  VIADD R8, R38, 0x61 ;  /* 0x0000006126087836 */ /* 0x000fe20000000000 */
[----:B------:R-:W-:-:S02]  /*10090*/  FSEL R192, R192, -INF , !P0 ;  /* 0xff800000c0c07808 */ /* 0x000fc40004000000 */
[----:B-1----:R-:W-:Y:S02]  /*100a0*/  FSEL R172, R172, -INF , !P4 ;  /* 0xff800000acac7808 */ /* 0x002fe40006000000 */
[-C--:B------:R-:W-:Y:S01]  /*100b0*/  ISETP.GE.AND P0, PT, R8, R65.reuse, PT ;  /* 0x000000410800720c */ /* 0x080fe20003f06270 */
[----:B------:R-:W-:Y:S01]  /*100c0*/  VIADD R8, R38, 0x68 ;  /* 0x0000006826087836 */ /* 0x000fe20000000000 */
[----:B------:R-:W1:Y:S01]  /*100d0*/  MUFU.TANH R128, R59 ;  /* 0x0000003b00807308 */ /* 0x000e620000002400 */
[----:B--2---:R-:W-:Y:S02]  /*100e0*/  FSEL R174, R174, -INF , !P4 ;  /* 0xff800000aeae7808 */ /* 0x004fe40006000000 */
[----:B------:R-:W-:Y:S01]  /*100f0*/  ISETP.GE.AND P4, PT, R4, R65, PT ;  /* 0x000000410400720c */ /* 0x000fe20003f86270 */
[----:B------:R-:W-:Y:S01]  /*10100*/  VIADD R4, R38, 0x71 ;  /* 0x0000007126047836 */ /* 0x000fe20000000000 */
[----:B------:R-:W-:Y:S02]  /*10110*/  FSEL R146, R146, -INF , !P3 ;  /* 0xff80000092927808 */ /* 0x000fe40005800000 */
[----:B------:R-:W-:Y:S01]  /*10120*/  FSEL R144, R144, -INF , !P3 ;  /* 0xff80000090907808 */ /* 0x000fe20005800000 */
[----:B------:R-:W2:Y:S01]  /*10130*/  MUFU.TANH R184, R77 ;  /* 0x0000004d00b87308 */ /* 0x000ea20000002400 */
[----:B---3--:R-:W-:-:S02]  /*10140*/  FSEL R66, R66, -INF , !P0 ;  /* 0xff80000042427808 */ /* 0x008fc40004000000 */
[----:B------:R-:W-:Y:S01]  /*10150*/  ISETP.GE.AND P3, PT, R4, R65, PT ;  /* 0x000000410400720c */ /* 0x000fe20003f66270 */
[C---:B------:R-:W-:Y:S02]  /*10160*/  VIADD R4, R38.reuse, 0x78 ;  /* 0x0000007826047836 */ /* 0x040fe40000000000 */
[----:B------:R-:W-:Y:S02]  /*10170*/  VIADD R38, R38, 0x79 ;  /* 0x0000007926267836 */ /* 0x000fe40000000000 */
[----:B------:R-:W3:Y:S01]  /*10180*/  MUFU.TANH R190, R79 ;  /* 0x0000004f00be7308 */ /* 0x000ee20000002400 */
[----:B-1----:R-:W-:Y:S02]  /*10190*/  FSEL R128, R128, -INF , !P0 ;  /* 0xff80000080807808 */ /* 0x002fe40004000000 */
[----:B------:R-:W-:-:S05]  /*101a0*/  ISETP.NE.AND P0, PT, R60, 0x1, PT ;  /* 0x000000013c00780c */ /* 0x000fca0003f05270 */
[----:B------:R-:W1:Y:S01]  /*101b0*/  MUFU.TANH R142, R69 ;  /* 0x00000045008e7308 */ /* 0x000e620000002400 */
[----:B--2---:R-:W-:-:S07]  /*101c0*/  FSEL R184, R184, -INF , !P6 ;  /* 0xff800000b8b87808 */ /* 0x004fce0007000000 */
[----:B------:R-:W2:Y:S01]  /*101d0*/  MUFU.TANH R134, R71 ;  /* 0x0000004700867308 */ /* 0x000ea20000002400 */
[----:B---3--:R-:W-:Y:S02]  /*101e0*/  FSEL R190, R190, -INF , !P6 ;  /* 0xff800000bebe7808 */ /* 0x008fe40007000000 */
[----:B------:R-:W-:-:S05]  /*101f0*/  ISETP.GE.AND P6, PT, R8, R65, PT ;  /* 0x000000410800720c */ /* 0x000fca0003fc6270 */
[----:B------:R-:W3:Y:S01]  /*10200*/  MUFU.TANH R56, R56 ;  /* 0x0000003800387308 */ /* 0x000ee20000002400 */
[----:B-1----:R-:W-:-:S07]  /*10210*/  FSEL R142, R142, -INF , !P2 ;  /* 0xff8000008e8e7808 */ /* 0x002fce0005000000 */
[----:B------:R-:W1:Y:S01]  /*10220*/  MUFU.TANH R58, R58 ;  /* 0x0000003a003a7308 */ /* 0x000e620000002400 */
[----:B--2---:R-:W-:Y:S02]  /*10230*/  FSEL R134, R134, -INF , !P2 ;  /* 0xff80000086867808 */ /* 0x004fe40005000000 */
[----:B------:R-:W-:-:S05]  /*10240*/  ISETP.GE.AND P2, PT, R4, R65, PT ;  /* 0x000000410400720c */ /* 0x000fca0003f46270 */
[----:B------:R-:W2:Y:S01]  /*10250*/  MUFU.TANH R62, R52 ;  /* 0x00000034003e7308 */ /* 0x000ea20000002400 */
[----:B---3--:R-:W-:-:S07]  /*10260*/  FSEL R56, R56, -INF , !P1 ;  /* 0xff80000038387808 */ /* 0x008fce0004800000 */
[----:B------:R-:W3:Y:S01]  /*10270*/  MUFU.TANH R20, R20 ;  /* 0x0000001400147308 */ /* 0x000ee20000002400 */
[----:B-1----:R-:W-:Y:S02]  /*10280*/  FSEL R58, R58, -INF , !P1 ;  /* 0xff8000003a3a7808 */ /* 0x002fe40004800000 */
[----:B------:R-:W-:-:S05]  /*10290*/  ISETP.GE.AND P1, PT, R38, R65, PT ;  /* 0x000000412600720c */ /* 0x000fca0003f26270 */
[----:B------:R-:W1:Y:S01]  /*102a0*/  MUFU.TANH R64, R54 ;  /* 0x0000003600407308 */ /* 0x000e620000002400 */
[----:B--2---:R-:W-:-:S07]  /*102b0*/  FSEL R62, R62, -INF , !P6 ;  /* 0xff8000003e3e7808 */ /* 0x004fce0007000000 */
[----:B------:R-:W2:Y:S01]  /*102c0*/  MUFU.TANH R22, R22 ;  /* 0x0000001600167308 */ /* 0x000ea20000002400 */
[----:B---3--:R-:W-:-:S07]  /*102d0*/  FSEL R20, R20, -INF , !P5 ;  /* 0xff80000014147808 */ /* 0x008fce0006800000 */
[----:B------:R-:W3:Y:S01]  /*102e0*/  MUFU.TANH R46, R46 ;  /* 0x0000002e002e7308 */ /* 0x000ee20000002400 */
[----:B-1----:R-:W-:-:S07]  /*102f0*/  FSEL R64, R64, -INF , !P6 ;  /* 0xff80000040407808 */ /* 0x002fce0007000000 */
        /* <DEDUP_REMOVED lines=13> */
[----:B--2---:R-:W-:Y:S02]  /*103d0*/  FSEL R40, R40, -INF , !P1 ;  /* 0xff80000028287808 */ /* 0x004fe40004800000 */
[----:B---3--:R-:W-:Y:S02]  /*103e0*/  FSEL R43, R43, -INF , !P2 ;  /* 0xff8000002b2b7808 */ /* 0x008fe40005000000 */
[----:B-1----:R-:W-:Y:S01]  /*103f0*/  FSEL R41, R41, -INF , !P1 ;  /* 0xff80000029297808 */ /* 0x002fe20004800000 */
        /* <DEDUP_REMOVED lines=15> */
.L_x_1099:
[----:B------:R-:W2:Y:S01]  /*104f0*/  LD.E R5, desc[UR4][R120.64+0x170] ;  /* 0x0001700478057980 */ /* 0x000ea2000c101900 */
[----:B------:R-:W-:Y:S02]  /*10500*/  IADD3 R10, PT, PT, R61, -0x100, RZ ;  /* 0xffffff003d0a7810 */ /* 0x000fe40007ffe0ff */
        /* <DEDUP_REMOVED lines=11> */
[----:B-1----:R-:W-:Y:S02]  /*105c0*/  IMAD.MOV R9, RZ, RZ, -R13 ;  /* 0x000000ffff097224 */ /* 0x002fe400078e0a0d */
[----:B------:R-:W-:Y:S02]  /*105d0*/  IMAD.MOV.U32 R12, RZ, RZ, RZ ;  /* 0x000000ffff0c7224 */ /* 0x000fe400078e00ff */
[----:B------:R-:W-:-:S04]  /*105e0*/  IMAD R9, R9, R0, RZ ;  /* 0x0000000009097224 */ /* 0x000fc800078e02ff */
[----:B------:R-:W-:Y:S02]  /*105f0*/  IMAD.HI.U32 R9, R13, R9, R12 ;  /* 0x000000090d097227 */ /* 0x000fe400078e000c */
[----:B------:R-:W2:Y:S04]  /*10600*/  LD.E.64 R12, desc[UR4][R120.64+0x20] ;  /* 0x00002004780c7980 */ /* 0x000ea8000c101b00 */
[----:B------:R-:W-:-:S04]  /*10610*/  IMAD.HI.U32 R8, R9, R4, RZ ;  /* 0x0000000409087227 */ /* 0x000fc800078e00ff */
[----:B------:R-:W-:-:S04]  /*10620*/  IMAD.HI.U32 R9, R9, R6, RZ ;  /* 0x0000000609097227 */ /* 0x000fc800078e00ff */
[-C--:B------:R-:W-:Y:S02]  /*10630*/  IMAD R11, R8, R7.reuse, R4 ;  /* 0x00000007080b7224 */ /* 0x080fe400078e0204 */
[----:B------:R-:W-:-:S03]  /*10640*/  IMAD R7, R9, R7, R6 ;  /* 0x0000000709077224 */ /* 0x000fc600078e0206 */
[C---:B------:R-:W-:Y:S02]  /*10650*/  ISETP.GT.U32.AND P2, PT, R0.reuse, R11, PT ;  /* 0x0000000b0000720c */ /* 0x040fe40003f44070 */
[----:B------:R-:W-:-:S11]  /*10660*/  ISETP.GT.U32.AND P4, PT, R0, R7, PT ;  /* 0x000000070000720c */ /* 0x000fd60003f84070 */
[-C--:B------:R-:W-:Y:S02]  /*10670*/  @!P2 IADD3 R11, PT, PT, R11, -R0.reuse, RZ ;  /* 0x800000000b0ba210 */ /* 0x080fe40007ffe0ff */
[----:B------:R-:W-:Y:S01]  /*10680*/  @!P4 IMAD.IADD R7, R7, 0x1, -R0 ;  /* 0x000000010707c824 */ /* 0x000fe200078e0a00 */
[----:B------:R-:W-:Y:S01]  /*10690*/  @!P2 IADD3 R8, PT, PT, R8, 0x1, RZ ;  /* 0x000000010808a810 */ /* 0x000fe20007ffe0ff */
[----:B------:R-:W-:Y:S01]  /*106a0*/  @!P4 VIADD R9, R9, 0x1 ;  /* 0x000000010909c836 */ /* 0x000fe20000000000 */
[-C--:B------:R-:W-:Y:S02]  /*106b0*/  ISETP.GE.U32.AND P5, PT, R11, R0.reuse, PT ;  /* 0x000000000b00720c */ /* 0x080fe40003fa6070 */
[----:B------:R-:W-:Y:S01]  /*106c0*/  ISETP.GE.U32.AND P6, PT, R7, R0, PT ;  /* 0x000000000700720c */ /* 0x000fe20003fc6070 */
[----:B------:R-:W3:Y:S01]  /*106d0*/  LD.E.64 R10, desc[UR4][R120.64+0x38] ;  /* 0x00003804780a7980 */ /* 0x000ee2000c101b00 */
[----:B------:R-:W-:Y:S02]  /*106e0*/  LOP3.LUT R0, R170, R5, RZ, 0x3c, !PT ;  /* 0x00000005aa007212 */ /* 0x000fe400078e3cff */
[----:B------:R-:W-:-:S02]  /*106f0*/  ISETP.NE.AND P2, PT, R5, RZ, PT ;  /* 0x000000ff0500720c */ /* 0x000fc40003f45270 */
[----:B------:R-:W-:-:S05]  /*10700*/  ISETP.GE.AND P3, PT, R0, RZ, PT ;  /* 0x000000ff0000720c */ /* 0x000fca0003f66270 */
[----:B------:R-:W-:Y:S02]  /*10710*/  @P5 IADD3 R8, PT, PT, R8, 0x1, RZ ;  /* 0x0000000108085810 */ /* 0x000fe40007ffe0ff */
[----:B------:R-:W-:-:S03]  /*10720*/  @P6 VIADD R9, R9, 0x1 ;  /* 0x0000000109096836 */ /* 0x000fc60000000000 */
[----:B------:R-:W-:Y:S02]  /*10730*/  @!P1 IMAD.MOV R8, RZ, RZ, -R8 ;  /* 0x000000ffff089224 */ /* 0x000fe400078e0a08 */
[----:B------:R-:W-:Y:S02]  /*10740*/  MOV R0, R9 ;  /* 0x0000000900007202 */ /* 0x000fe40000000f00 */
[----:B------:R-:W-:Y:S02]  /*10750*/  LOP3.LUT R9, RZ, R5, RZ, 0x33, !PT ;  /* 0x00000005ff097212 */ /* 0x000fe400078e33ff */
[----:B------:R-:W-:Y:S02]  /*10760*/  @!P3 IADD3 R0, PT, PT, -R0, RZ, RZ ;  /* 0x000000ff0000b210 */ /* 0x000fe40007ffe1ff */
[C---:B------:R-:W-:Y:S02]  /*10770*/  SEL R4, R9.reuse, R8, !P2 ;  /* 0x0000000809047207 */ /* 0x040fe40005000000 */
[----:B------:R-:W-:-:S03]  /*10780*/  SEL R9, R9, R0, !P2 ;  /* 0x0000000009097207 */ /* 0x000fc60005000000 */
        /* <DEDUP_REMOVED lines=9> */
[----:B------:R-:W-:-:S04]  /*10820*/  IMAD R4, R10, R5, R4 ;  /* 0x000000050a047224 */ /* 0x000fc800078e0204 */
[----:B------:R-:W-:Y:S01]  /*10830*/  IMAD.IADD R9, R9, 0x1, R4 ;  /* 0x0000000109097824 */ /* 0x000fe200078e0204 */
[----:B----4-:R-:W-:-:S04]  /*10840*/  IADD3 R7, PT, PT, R7, -R0, RZ ;  /* 0x8000000007077210 */ /* 0x010fc80007ffe0ff */
[----:B------:R-:W-:Y:S01]  /*10850*/  SHF.R.S32.HI R0, RZ, 0x1f, R7 ;  /* 0x0000001fff007819 */ /* 0x000fe20000011407 */
[----:B--2---:R-:W-:Y:S02]  /*10860*/  IMAD R5, R13, R7, RZ ;  /* 0x000000070d057224 */ /* 0x004fe400078e02ff */
[----:B------:R-:W-:-:S04]  /*10870*/  IMAD.WIDE.U32 R6, R7, R12, R8 ;  /* 0x0000000c07067225 */ /* 0x000fc800078e0008 */
[----:B------:R-:W-:Y:S01]  /*10880*/  IMAD R0, R12, R0, R5 ;  /* 0x000000000c007224 */ /* 0x000fe200078e0205 */
[----:B------:R-:W-:-:S04]  /*10890*/  LEA R154, P1, R6, R154, 0x1 ;  /* 0x0000009a069a7211 */ /* 0x000fc800078208ff */
[----:B------:R-:W-:-:S04]  /*108a0*/  IADD3 R0, PT, PT, R7, R0, RZ ;  /* 0x0000000007007210 */ /* 0x000fc80007ffe0ff */
[----:B------:R-:W-:Y:S02]  /*108b0*/  LEA.HI.X R155, R6, R155, R0, 0x1, P1 ;  /* 0x0000009b069b7211 */ /* 0x000fe400008f0c00 */
.L_x_1100:
[----:B------:R-:W-:Y:S05]  /*108c0*/  BSYNC.RECONVERGENT B0 ;  /* 0x0000000000007941 */ /* 0x000fea0003800200 */
.L_x_1098:
        /* <DEDUP_REMOVED lines=73> */
.L_x_1102:
[----:B------:R2:W-:Y:S02]  /*10d60*/  STS.128 [R163+0x8800], RZ ;  /* 0x008800ffa3007388 */ /* 0x0005e40000000c00 */
.L_x_1103:
[----:B------:R-:W-:Y:S05]  /*10d70*/  BSYNC.RECONVERGENT B0 ;  /* 0x0000000000007941 */ /* 0x000fea0003800200 */
.L_x_1101:
[----:B------:R-:W0:Y:S02]  /*10d80*/  LDGDEPBAR ;  /* 0x00000000000079af */ /* 0x000e240000000000 */
.L_x_1097:
[----:B------:R-:W-:Y:S05]  /*10d90*/  BSYNC.RECONVERGENT B1 ;  /* 0x0000000000017941 */ /* 0x000fea0003800200 */
.L_x_1096:
        /* <DEDUP_REMOVED lines=33> */
[----:B------:R-:W-:Y:S01]  /*10fb0*/  LEA R126, R47, UR6, 0x1 ;  /* 0x000000062f7e7c11 */ /* 0x000fe2000f8e08ff */
[----:B------:R-:W1:Y:S03]  /*10fc0*/  SHFL.BFLY PT, R7, R4, 0x2, 0x1f ;  /* 0x0c401f0004077f89 */ /* 0x000e6600000e0000 */
[----:B------:R-:W-:Y:S01]  /*10fd0*/  LEA R122, R3, R126, 0x1 ;  /* 0x0000007e037a7211 */ /* 0x000fe200078e08ff */
[----:B------:R-:W5:Y:S04]  /*10fe0*/  SHFL.BFLY PT, R5, R6, 0x2, 0x1f ;  /* 0x0c401f0006057f89 */ /* 0x000f6800000e0000 */
[----:B------:R-:W-:Y:S04]  /*10ff0*/  LDSM.16.MT88.4 R92, [R126+0xb000] ;  /* 0x00b000007e5c783b */ /* 0x000fe80000004200 */
[----:B---3--:R-:W-:Y:S04]  /*11000*/  LDSM.16.MT88.4 R8, [R126+0xb400] ;  /* 0x00b400007e08783b */ /* 0x008fe80000004200 */
[----:B------:R-:W-:Y:S04]  /*11010*/  LDSM.16.MT88.4 R100, [R122+0x9000] ;  /* 0x009000007a64783b */ /* 0x000fe80000004200 */
[----:B------:R-:W-:Y:S01]  /*11020*/  LDSM.16.MT88.4 R108, [R126+0x9000] ;  /* 0x009000007e6c783b */ /* 0x000fe20000004200 */
[----:B-1----:R-:W-:-:S03]  /*11030*/  FMNMX.FTZ R7, R4, R7, !PT ;  /* 0x0000000704077209 */ /* 0x002fc60007810000 */
[----:B------:R-:W-:Y:S01]  /*11040*/  LDSM.16.MT88.4 R84, [R122+0xb000] ;  /* 0x00b000007a54783b */ /* 0x000fe20000004200 */
[----:B-----5:R-:W-:-:S03]  /*11050*/  FMNMX.FTZ R5, R6, R5, !PT ;  /* 0x0000000506057209 */ /* 0x020fc60007810000 */
[----:B------:R-:W1:Y:S04]  /*11060*/  SHFL.BFLY PT, R0, R7, 0x1, 0x1f ;  /* 0x0c201f0007007f89 */ /* 0x000e6800000e0000 */
[----:B------:R-:W3:Y:S04]  /*11070*/  SHFL.BFLY PT, R4, R5, 0x1, 0x1f ;  /* 0x0c201f0005047f89 */ /* 0x000ee800000e0000 */
[----:B------:R-:W-:Y:S04]  /*11080*/  LDSM.16.MT88.4 R12, [R122+0x9400] ;  /* 0x009400007a0c783b */ /* 0x000fe80000004200 */
[----:B------:R-:W-:Y:S01]  /*11090*/  LDSM.16.MT88.4 R16, [R126+0x9400] ;  /* 0x009400007e10783b */ /* 0x000fe20000004200 */
[----:B-1----:R-:W-:-:S04]  /*110a0*/  FMNMX.FTZ R0, R7, R0, !PT ;  /* 0x0000000007007209 */ /* 0x002fc80007810000 */
[----:B------:R-:W-:Y:S01]  /*110b0*/  FSETP.NEU.FTZ.AND P1, PT, R0, -INF , PT ;  /* 0xff8000000000780b */ /* 0x000fe20003f3d000 */
[----:B----4-:R-:W-:-:S05]  /*110c0*/  FMUL.FTZ R51, R52, R0 ;  /* 0x0000000034337220 */ /* 0x010fca0000410000 */
[----:B------:R-:W-:-:S05]  /*110d0*/  FSEL R51, R51, RZ, P1 ;  /* 0x000000ff33337208 */ /* 0x000fca0000800000 */
[--C-:B------:R-:W-:Y:S01]  /*110e0*/  FFMA.FTZ R59, R2, R52, -R51.reuse ;  /* 0x00000034023b7223 */ /* 0x100fe20000010833 */
[----:B---3--:R-:W-:Y:S01]  /*110f0*/  FMNMX.FTZ R2, R5, R4, !PT ;  /* 0x0000000405027209 */ /* 0x008fe20007810000 */
[-CC-:B------:R-:W-:Y:S01]  /*11100*/  FFMA.FTZ R136, R21, R52.reuse, -R51.reuse ;  /* 0x0000003415887223 */ /* 0x180fe20000010833 */
[-CC-:B------:R-:W-:Y:S01]  /*11110*/  FFMA.FTZ R180, R68, R52.reuse, -R51.reuse ;  /* 0x0000003444b47223 */ /* 0x180fe20000010833 */
[--C-:B------:R-:W-:Y:S01]  /*11120*/  FFMA.FTZ R21, R78, R52, -R51.reuse ;  /* 0x000000344e157223 */ /* 0x100fe20000010833 */
[----:B------:R-:W-:Y:S01]  /*11130*/  FSETP.NEU.FTZ.AND P1, PT, R2, -INF , PT ;  /* 0xff8000000200780b */ /* 0x000fe20003f3d000 */
[----:B------:R-:W-:Y:S01]  /*11140*/  FMUL.FTZ R53, R52, R2 ;  /* 0x0000000234357220 */ /* 0x000fe20000410000 */
[----:B------:R-:W-:Y:S01]  /*11150*/  MUFU.EX2 R59, R59 ;  /* 0x0000003b003b7308 */ /* 0x000fe20000000800 */
[-CC-:B------:R-:W-:Y:S01]  /*11160*/  FFMA.FTZ R50, R106, R52.reuse, -R51.reuse ;  /* 0x000000346a327223 */ /* 0x180fe20000010833 */
[-CC-:B------:R-:W-:Y:S01]  /*11170*/  FFMA.FTZ R49, R82, R52.reuse, -R51.reuse ;  /* 0x0000003452317223 */ /* 0x180fe20000010833 */
[-CC-:B------:R-:W-:Y:S01]  /*11180*/  FFMA.FTZ R38, R80, R52.reuse, -R51.reuse ;  /* 0x0000003450267223 */ /* 0x180fe20000010833 */
[----:B------:R-:W-:Y:S01]  /*11190*/  FSEL R53, R53, RZ, P1 ;  /* 0x000000ff35357208 */ /* 0x000fe20000800000 */
[-CC-:B------:R-:W-:Y:S01]  /*111a0*/  FFMA.FTZ R33, R76, R52.reuse, -R51.reuse ;  /* 0x000000344c217223 */ /* 0x180fe20000010833 */
[-C--:B------:R-:W-:Y:S01]  /*111b0*/  FFMA.FTZ R31, R210, R52.reuse, -R51 ;  /* 0x00000034d21f7223 */ /* 0x080fe20000010833 */
[----:B------:R-:W1:Y:S01]  /*111c0*/  LDSM.16.MT88.4 R76, [R126+0xd000] ;  /* 0x00d000007e4c783b */ /* 0x000e620000004200 */
[----:B------:R-:W3:Y:S01]  /*111d0*/  MUFU.EX2 R180, R180 ;  /* 0x000000b400b47308 */ /* 0x000ee20000000800 */
        /* <DEDUP_REMOVED lines=9> */
[-C--:B------:R-:W-:Y:S01]  /*11270*/  FFMA.FTZ R34, R28, R52.reuse, -R51 ;  /* 0x000000341c227223 */ /* 0x080fe20000010833 */
[-C--:B------:R-:W-:Y:S01]  /*11280*/  FFMA.FTZ R35, R32, R52.reuse, -R53 ;  /* 0x0000003420237223 */ /* 0x080fe20000010835 */
[-C--:B------:R-:W-:Y:S01]  /*11290*/  FFMA.FTZ R28, R212, R52.reuse, -R51 ;  /* 0x00000034d41c7223 */ /* 0x080fe20000010833 */
[-CC-:B------:R-:W-:Y:S01]  /*112a0*/  FFMA.FTZ R32, R206, R52.reuse, -R53.reuse ;  /* 0x00000034ce207223 */ /* 0x180fe20000010835 */
[-C--:B------:R-:W-:Y:S01]  /*112b0*/  FFMA.FTZ R29, R30, R52.reuse, -R53 ;  /* 0x000000341e1d7223 */ /* 0x080fe20000010835 */
[----:B------:R-:W-:Y:S01]  /*112c0*/  FFMA.FTZ R27, R214, R52, -R51 ;  /* 0x00000034d61b7223 */ /* 0x000fe20000010833 */
[----:B------:R-:W4:Y:S01]  /*112d0*/  MUFU.EX2 R21, R21 ;  /* 0x0000001500157308 */ /* 0x000f220000000800 */
[----:B---3--:R-:W-:Y:S01]  /*112e0*/  F2FP.BF16.F32.PACK_AB R69, R59, R180 ;  /* 0x000000b43b45723e */ /* 0x008fe200000010ff */
[-C--:B------:R-:W-:Y:S01]  /*112f0*/  FFMA.FTZ R208, R208, R52.reuse, -R53 ;  /* 0x00000034d0d07223 */ /* 0x080fe20000010835 */
[-CC-:B------:R-:W-:Y:S01]  /*11300*/  FFMA.FTZ R130, R130, R52.reuse, -R51.reuse ;  /* 0x0000003482827223 */ /* 0x180fe20000010833 */
[-CC-:B------:R-:W-:Y:S01]  /*11310*/  FFMA.FTZ R55, R204, R52.reuse, -R51.reuse ;  /* 0x00000034cc377223 */ /* 0x180fe20000010833 */
[-C--:B------:R-:W-:Y:S01]  /*11320*/  FFMA.FTZ R24, R24, R52.reuse, -R51 ;  /* 0x0000003418187223 */ /* 0x080fe20000010833 */
[-CC-:B------:R-:W-:Y:S01]  /*11330*/  FFMA.FTZ R132, R132, R52.reuse, -R53.reuse ;  /* 0x0000003484847223 */ /* 0x180fe20000010835 */
[-CC-:B------:R-:W-:Y:S01]  /*11340*/  FFMA.FTZ R57, R200, R52.reuse, -R53.reuse ;  /* 0x00000034c8397223 */ /* 0x180fe20000010835 */
[----:B------:R-:W-:Y:S01]  /*11350*/  MUFU.EX2 R138, R138 ;  /* 0x0000008a008a7308 */ /* 0x000fe20000000800 */
[-CC-:B------:R-:W-:Y:S01]  /*11360*/  FFMA.FTZ R26, R26, R52.reuse, -R53.reuse ;  /* 0x000000341a1a7223 */ /* 0x180fe20000010835 */
[-C--:B------:R-:W-:Y:S01]  /*11370*/  FFMA.FTZ R25, R202, R52.reuse, -R53 ;  /* 0x00000034ca197223 */ /* 0x080fe20000010835 */
[-CC-:B------:R-:W-:Y:S01]  /*11380*/  FFMA.FTZ R3, R198, R52.reuse, -R51.reuse ;  /* 0x00000034c6037223 */ /* 0x180fe20000010833 */
[-CC-:B------:R-:W-:Y:S01]  /*11390*/  FFMA.FTZ R186, R186, R52.reuse, -R51.reuse ;  /* 0x00000034baba7223 */ /* 0x180fe20000010833 */
[-CC-:B------:R-:W-:Y:S01]  /*113a0*/  FFMA.FTZ R65, R196, R52.reuse, -R51.reuse ;  /* 0x00000034c4417223 */ /* 0x180fe20000010833 */
[-C--:B------:R-:W-:Y:S01]  /*113b0*/  FFMA.FTZ R182, R182, R52.reuse, -R51 ;  /* 0x00000034b6b67223 */ /* 0x080fe20000010833 */
[--C-:B------:R-:W-:Y:S01]  /*113c0*/  FFMA.FTZ R188, R188, R52, -R53.reuse ;  /* 0x00000034bcbc7223 */ /* 0x100fe20000010835 */
[----:B------:R-:W3:Y:S01]  /*113d0*/  MUFU.EX2 R23, R23 ;  /* 0x0000001700177308 */ /* 0x000ee20000000800 */
[----:B----4-:R-:W-:Y:S01]  /*113e0*/  F2FP.BF16.F32.PACK_AB R71, R21, R136 ;  /* 0x000000881547723e */ /* 0x010fe200000010ff */
[-CC-:B------:R-:W-:Y:S01]  /*113f0*/  FFMA.FTZ R67, R194, R52.reuse, -R53.reuse ;  /* 0x00000034c2437223 */ /* 0x180fe20000010835 */
[-C--:B------:R-:W-:Y:S01]  /*11400*/  FFMA.FTZ R63, R184, R52.reuse, -R53 ;  /* 0x00000034b83f7223 */ /* 0x080fe20000010835 */
[-C--:B------:R-:W-:Y:S01]  /*11410*/  FFMA.FTZ R61, R190, R52.reuse, -R51 ;  /* 0x00000034be3d7223 */ /* 0x080fe20000010833 */
[-C--:B------:R-:W-:Y:S01]  /*11420*/  FFMA.FTZ R192, R192, R52.reuse, -R53 ;  /* 0x00000034c0c07223 */ /* 0x080fe20000010835 */
[-CC-:B------:R-:W-:Y:S01]  /*11430*/  FFMA.FTZ R123, R146, R52.reuse, -R51.reuse ;  /* 0x00000034927b7223 */ /* 0x180fe20000010833 */
[-CC-:B------:R-:W-:Y:S01]  /*11440*/  FFMA.FTZ R125, R178, R52.reuse, -R51.reuse ;  /* 0x00000034b27d7223 */ /* 0x180fe20000010833 */
[----:B------:R-:W-:Y:S01]  /*11450*/  MUFU.EX2 R140, R140 ;  /* 0x0000008c008c7308 */ /* 0x000fe20000000800 */
[-C--:B------:R-:W-:Y:S01]  /*11460*/  FFMA.FTZ R174, R174, R52.reuse, -R51 ;  /* 0x00000034aeae7223 */ /* 0x080fe20000010833 */
[-CC-:B------:R-:W-:Y:S01]  /*11470*/  FFMA.FTZ R131, R176, R52.reuse, -R53.reuse ;  /* 0x00000034b0837223 */ /* 0x180fe20000010835 */
[-CC-:B------:R-:W-:Y:S01]  /*11480*/  FFMA.FTZ R146, R172, R52.reuse, -R53.reuse ;  /* 0x00000034ac927223 */ /* 0x180fe20000010835 */
[-CC-:B------:R-:W-:Y:S01]  /*11490*/  FFMA.FTZ R129, R144, R52.reuse, -R53.reuse ;  /* 0x0000003490817223 */ /* 0x180fe20000010835 */
[-C--:B------:R-:W-:Y:S01]  /*114a0*/  FFMA.FTZ R142, R142, R52.reuse, -R53 ;  /* 0x000000348e8e7223 */ /* 0x080fe20000010835 */
[----:B------:R-:W-:Y:S01]  /*114b0*/  FFMA.FTZ R134, R134, R52, -R51 ;  /* 0x0000003486867223 */ /* 0x000fe20000010833 */
[----:B------:R-:W-:Y:S01]  /*114c0*/  FADD.FTZ R59, R180, R59 ;  /* 0x0000003bb43b7221 */ /* 0x000fe20000010000 */
[----:B------:R-:W4:Y:S01]  /*114d0*/  MUFU.EX2 R47, R47 ;  /* 0x0000002f002f7308 */ /* 0x000f220000000800 */
[----:B---3--:R-:W-:Y:S01]  /*114e0*/  F2FP.BF16.F32.PACK_AB R68, R23, R138 ;  /* 0x0000008a1744723e */ /* 0x008fe200000010ff */
[----:B------:R-:W-:Y:S01]  /*114f0*/  FADD.FTZ R23, R138, R23 ;  /* 0x000000178a177221 */ /* 0x000fe20000010000 */
[----:B------:R-:W-:Y:S01]  /*11500*/  FADD.FTZ R136, R136, R59 ;  /* 0x0000003b88887221 */ /* 0x000fe20000010000 */
[-C--:B------:R-:W-:Y:S01]  /*11510*/  FFMA.FTZ R135, R20, R52.reuse, -R53 ;  /* 0x0000003414877223 */ /* 0x080fe20000010835 */
[-CC-:B------:R-:W-:Y:S01]  /*11520*/  FFMA.FTZ R59, R58, R52.reuse, -R51.reuse ;  /* 0x000000343a3b7223 */ /* 0x180fe20000010833 */
[-CC-:B------:R-:W-:Y:S01]  /*11530*/  FFMA.FTZ R128, R128, R52.reuse, -R51.reuse ;  /* 0x0000003480807223 */ /* 0x180fe20000010833 */
[----:B------:R-:W-:Y:S01]  /*11540*/  FADD.FTZ R137, R21, R136 ;  /* 0x0000008815897221 */ /* 0x000fe20000010000 */
[----:B------:R-:W-:Y:S01]  /*11550*/  MUFU.EX2 R50, R50 ;  /* 0x0000003200327308 */ /* 0x000fe20000000800 */
[-C--:B------:R-:W-:Y:S01]  /*11560*/  FFMA.FTZ R58, R64, R52.reuse, -R51 ;  /* 0x00000034403a7223 */ /* 0x080fe20000010833 */
[-CC-:B------:R-:W-:Y:S01]  /*11570*/  FFMA.FTZ R56, R56, R52.reuse, -R53.reuse ;  /* 0x0000003438387223 */ /* 0x180fe20000010835 */
[-CC-:B------:R-:W-:Y:S01]  /*11580*/  FFMA.FTZ R133, R66, R52.reuse, -R53.reuse ;  /* 0x0000003442857223 */ /* 0x180fe20000010835 */
[-C--:B------:R-:W-:Y:S01]  /*11590*/  FFMA.FTZ R62, R62, R52.reuse, -R53 ;  /* 0x000000343e3e7223 */ /* 0x080fe20000010835 */
[-CC-:B------:R-:W-:Y:S01]  /*115a0*/  FFMA.FTZ R66, R48, R52.reuse, -R51.reuse ;  /* 0x0000003430427223 */ /* 0x180fe20000010833 */
[-CC-:B------:R-:W-:Y:S01]  /*115b0*/  FFMA.FTZ R64, R44, R52.reuse, -R51.reuse ;  /* 0x000000342c407223 */ /* 0x180fe20000010833 */
[----:B------:R-:W-:Y:S01]  /*115c0*/  FFMA.FTZ R48, R43, R52, -R51 ;  /* 0x000000342b307223 */ /* 0x000fe20000010833 */
[----:B------:R-:W3:Y:S01]  /*115d0*/  MUFU.EX2 R49, R49 ;  /* 0x0000003100317308 */ /* 0x000ee20000000800 */
[----:B----4-:R-:W-:Y:S01]  /*115e0*/  F2FP.BF16.F32.PACK_AB R70, R47, R140 ;  /* 0x0000008c2f46723e */ /* 0x010fe200000010ff */
[----:B------:R-:W-:Y:S01]  /*115f0*/  FADD.FTZ R140, R140, R23 ;  /* 0x000000178c8c7221 */ /* 0x000fe20000010000 */
[-C--:B------:R-:W-:Y:S01]  /*11600*/  FFMA.FTZ R172, R41, R52.reuse, -R51 ;  /* 0x0000003429ac7223 */ /* 0x080fe20000010833 */
[-CC-:B------:R-:W-:Y:S01]  /*11610*/  FFMA.FTZ R43, R46, R52.reuse, -R53.reuse ;  /* 0x000000342e2b7223 */ /* 0x180fe20000010835 */
[-CC-:B------:R-:W-:Y:S01]  /*11620*/  FFMA.FTZ R44, R42, R52.reuse, -R53.reuse ;  /* 0x000000342a2c7223 */ /* 0x180fe20000010835 */
[-CC-:B------:R-:W-:Y:S01]  /*11630*/  FFMA.FTZ R173, R40, R52.reuse, -R53.reuse ;  /* 0x0000003428ad7223 */ /* 0x180fe20000010835 */
[----:B------:R-:W-:Y:S01]  /*11640*/  FFMA.FTZ R45, R45, R52, -R53 ;  /* 0x000000342d2d7223 */ /* 0x000fe20000010835 */
[----:B------:R-:W-:Y:S01]  /*11650*/  MUFU.EX2 R38, R38 ;  /* 0x0000002600267308 */ /* 0x000fe20000000800 */
[C---:B------:R-:W-:Y:S07]  /*11660*/  HMMA.16816.F32.BF16 R96, R68.reuse, R92, RZ ;  /* 0x0000005c4460723c */ /* 0x040fee00000418ff */
[----:B------:R-:W-:Y:S01]  /*11670*/  MUFU.EX2 R54, R54 ;  /* 0x0000003600367308 */ /* 0x000fe20000000800 */
[----:B------:R-:W-:Y:S01]  /*11680*/  HMMA.16816.F32.BF16 R92, R68, R94, RZ ;  /* 0x0000005e445c723c */ /* 0x000fe200000418ff */
[----:B---3--:R-:W-:Y:S01]  /*11690*/  F2FP.BF16.F32.PACK_AB R5, R49, R50 ;  /* 0x000000323105723e */ /* 0x008fe200000010ff */
[----:B------:R-:W-:-:S04]  /*116a0*/  FADD.FTZ R50, R50, R137 ;  /* 0x0000008932327221 */ /* 0x000fc80000010000 */
[----:B------:R-:W-:Y:S01]  /*116b0*/  FADD.FTZ R49, R49, R50 ;  /* 0x0000003231317221 */ /* 0x000fe20000010000 */
[----:B------:R-:W3:Y:S01]  /*116c0*/  MUFU.EX2 R39, R39 ;  /* 0x0000002700277308 */ /* 0x000ee20000000800 */
[C---:B------:R-:W-:Y:S07]  /*116d0*/  HMMA.16816.F32.BF16 R104, R68.reuse, R100, RZ ;  /* 0x000000644468723c */ /* 0x040fee00000418ff */
[----:B------:R-:W-:Y:S01]  /*116e0*/  MUFU.EX2 R37, R37 ;  /* 0x0000002500257308 */ /* 0x000fe20000000800 */
[C---:B------:R-:W-:Y:S07]  /*116f0*/  HMMA.16816.F32.BF16 R100, R68.reuse, R102, RZ ;  /* 0x000000664464723c */ /* 0x040fee00000418ff */
[----:B------:R-:W4:Y:S01]  /*11700*/  MUFU.EX2 R36, R36 ;  /* 0x0000002400247308 */ /* 0x000f220000000800 */
[----:B---3--:R-:W-:Y:S01]  /*11710*/  F2FP.BF16.F32.PACK_AB R4, R39, R54 ;  /* 0x000000362704723e */ /* 0x008fe200000010ff */
[C---:B------:R-:W-:Y:S06]  /*11720*/  HMMA.16816.F32.BF16 R112, R68.reuse, R108, RZ ;  /* 0x0000006c4470723c */ /* 0x040fec00000418ff */
[----:B------:R-:W3:Y:S02]  /*11730*/  MUFU.EX2 R33, R33 ;  /* 0x0000002100217308 */ /* 0x000ee40000000800 */
[C---:B------:R-:W-:Y:S06]  /*11740*/  HMMA.16816.F32.BF16 R88, R68.reuse, R84, RZ ;  /* 0x000000544458723c */ /* 0x040fec00000418ff */
[----:B------:R-:W-:Y:S01]  /*11750*/  MUFU.EX2 R34, R34 ;  /* 0x0000002200227308 */ /* 0x000fe20000000800 */
[----:B----4-:R-:W-:Y:S01]  /*11760*/  F2FP.BF16.F32.PACK_AB R6, R36, R37 ;  /* 0x000000252406723e */ /* 0x010fe200000010ff */
[C---:B-1----:R-:W-:Y:S06]  /*11770*/  HMMA.16816.F32.BF16 R80, R68.reuse, R76, RZ ;  /* 0x0000004c4450723c */ /* 0x042fec00000418ff */
[----:B------:R-:W-:Y:S01]  /*11780*/  MUFU.EX2 R31, R31 ;  /* 0x0000001f001f7308 */ /* 0x000fe20000000800 */
[----:B---3--:R-:W-:Y:S01]  /*11790*/  F2FP.BF16.F32.PACK_AB R7, R33, R38 ;  /* 0x000000262107723e */ /* 0x008fe200000010ff */
[----:B------:R-:W-:Y:S01]  /*117a0*/  HMMA.16816.F32.BF16 R108, R68, R110, RZ ;  /* 0x0000006e446c723c */ /* 0x000fe200000418ff */
[----:B------:R-:W-:-:S04]  /*117b0*/  FADD.FTZ R38, R38, R49 ;  /* 0x0000003126267221 */ /* 0x000fc80000010000 */
[----:B------:R-:W-:Y:S01]  /*117c0*/  FADD.FTZ R33, R33, R38 ;  /* 0x0000002621217221 */ /* 0x000fe20000010000 */
[----:B------:R-:W-:Y:S02]  /*117d0*/  MUFU.EX2 R28, R28 ;  /* 0x0000001c001c7308 */ /* 0x000fe40000000800 */
[C---:B------:R-:W-:Y:S06]  /*117e0*/  HMMA.16816.F32.BF16 R96, R4.reuse, R8, R96 ;  /* 0x000000080460723c */ /* 0x040fec0000041860 */
[----:B------:R-:W-:Y:S02]  /*117f0*/  MUFU.EX2 R35, R35 ;  /* 0x0000002300237308 */ /* 0x000fe40000000800 */
[----:B------:R-:W-:Y:S01]  /*11800*/  HMMA.16816.F32.BF16 R92, R4, R10, R92 ;  /* 0x0000000a045c723c */ /* 0x000fe2000004185c */
[----:B------:R-:W1:Y:S05]  /*11810*/  LDSM.16.MT88.4 R8, [R122+0xd000] ;  /* 0x00d000007a08783b */ /* 0x000e6a0000004200 */
[----:B------:R-:W3:Y:S02]  /*11820*/  MUFU.EX2 R32, R32 ;  /* 0x0000002000207308 */ /* 0x000ee40000000800 */
[C---:B------:R-:W-:Y:S06]  /*11830*/  HMMA.16816.F32.BF16 R84, R68.reuse, R86, RZ ;  /* 0x000000564454723c */ /* 0x040fec00000418ff */
[----:B------:R-:W-:Y:S02]  /*11840*/  MUFU.EX2 R30, R208 ;  /* 0x000000d0001e7308 */ /* 0x000fe40000000800 */
[----:B------:R-:W-:Y:S06]  /*11850*/  HMMA.16816.F32.BF16 R76, R68, R78, RZ ;  /* 0x0000004e444c723c */ /* 0x000fec00000418ff */
[----:B------:R-:W4:Y:S02]  /*11860*/  MUFU.EX2 R29, R29 ;  /* 0x0000001d001d7308 */ /* 0x000f240000000800 */
[C---:B------:R-:W-:Y:S06]  /*11870*/  HMMA.16816.F32.BF16 R104, R4.reuse, R12, R104 ;  /* 0x0000000c0468723c */ /* 0x040fec0000041868 */
[----:B------:R-:W5:Y:S02]  /*11880*/  MUFU.EX2 R27, R27 ;  /* 0x0000001b001b7308 */ /* 0x000f640000000800 */
[C---:B------:R-:W-:Y:S01]  /*11890*/  HMMA.16816.F32.BF16 R100, R4.reuse, R14, R100 ;  /* 0x0000000e0464723c */ /* 0x040fe20000041864 */
[----:B------:R-:W2:Y:S05]  /*118a0*/  LDSM.16.MT88.4 R12, [R126+0xd400] ;  /* 0x00d400007e0c783b */ /* 0x000eaa0000004200 */
        /* <DEDUP_REMOVED lines=9> */
[----:B------:R-:W3:Y:S05]  /*11940*/  LDSM.16.MT88.4 R16, [R122+0xb400] ;  /* 0x00b400007a10783b */ /* 0x000eea0000004200 */
[----:B------:R-:W5:Y:S02]  /*11950*/  MUFU.EX2 R57, R57 ;  /* 0x0000003900397308 */ /* 0x000f640000000800 */
        /* <DEDUP_REMOVED lines=11> */
[C---:B---3--:R-:W-:Y:S07]  /*11a10*/  HMMA.16816.F32.BF16 R88, R4.reuse, R16, R88 ;  /* 0x000000100458723c */ /* 0x048fee0000041858 */
[----:B------:R-:W-:Y:S01]  /*11a20*/  MUFU.EX2 R182, R182 ;  /* 0x000000b600b67308 */ /* 0x000fe20000000800 */
[----:B------:R-:W-:Y:S03]  /*11a30*/  HMMA.16816.F32.BF16 R84, R4, R18, R84 ;  /* 0x000000120454723c */ /* 0x000fe60000041854 */
[----:B------:R-:W-:Y:S01]  /*11a40*/  F2FP.BF16.F32.PACK_AB R4, R32, R35 ;  /* 0x000000232004723e */ /* 0x000fe200000010ff */
[----:B------:R-:W-:Y:S01]  /*11a50*/  LDSM.16.MT88.4 R16, [R126+0xa400] ;  /* 0x00a400007e10783b */ /* 0x000fe20000004200 */
[----:B------:R-:W-:Y:S01]  /*11a60*/  F2FP.BF16.F32.PACK_AB R5, R31, R34 ;  /* 0x000000221f05723e */ /* 0x000fe200000010ff */
[----:B------:R-:W-:Y:S01]  /*11a70*/  FADD.FTZ R34, R34, R33 ;  /* 0x0000002122227221 */ /* 0x000fe20000010000 */
[----:B----4-:R-:W-:Y:S01]  /*11a80*/  F2FP.BF16.F32.PACK_AB R6, R29, R30 ;  /* 0x0000001e1d06723e */ /* 0x010fe200000010ff */
[----:B------:R-:W-:Y:S01]  /*11a90*/  MUFU.EX2 R188, R188 ;  /* 0x000000bc00bc7308 */ /* 0x000fe20000000800 */
[----:B-----5:R-:W-:Y:S01]  /*11aa0*/  F2FP.BF16.F32.PACK_AB R7, R27, R28 ;  /* 0x0000001c1b07723e */ /* 0x020fe200000010ff */
[----:B------:R-:W-:-:S04]  /*11ab0*/  FADD.FTZ R31, R31, R34 ;  /* 0x000000221f1f7221 */ /* 0x000fc80000010000 */
[----:B------:R-:W-:Y:S02]  /*11ac0*/  FADD.FTZ R28, R28, R31 ;  /* 0x0000001f1c1c7221 */ /* 0x000fe40000010000 */
[----:B--2---:R-:W-:Y:S01]  /*11ad0*/  HMMA.16816.F32.BF16 R112, R4, R12, R112 ;  /* 0x0000000c0470723c */ /* 0x004fe20000041870 */
[----:B------:R-:W2:Y:S02]  /*11ae0*/  MUFU.EX2 R67, R67 ;  /* 0x0000004300437308 */ /* 0x000ea40000000800 */
[----:B------:R-:W-:-:S05]  /*11af0*/  FADD.FTZ R27, R27, R28 ;  /* 0x0000001c1b1b7221 */ /* 0x000fca0000010000 */
        /* <DEDUP_REMOVED lines=33> */
[----:B------:R-:W-:Y:S01]  /*11d10*/  F2FP.BF16.F32.PACK_AB R5, R55, R130 ;  /* 0x000000823705723e */ /* 0x000fe200000010ff */
[----:B------:R-:W-:Y:S01]  /*11d20*/  FADD.FTZ R130, R130, R27 ;  /* 0x0000001b82827221 */ /* 0x000fe20000010000 */
[----:B------:R-:W-:Y:S02]  /*11d30*/  F2FP.BF16.F32.PACK_AB R6, R25, R26 ;  /* 0x0000001a1906723e */ /* 0x000fe400000010ff */
[----:B------:R-:W-:Y:S01]  /*11d40*/  F2FP.BF16.F32.PACK_AB R7, R3, R24 ;  /* 0x000000180307723e */ /* 0x000fe200000010ff */
[----:B------:R-:W-:Y:S02]  /*11d50*/  FADD.FTZ R55, R55, R130 ;  /* 0x0000008237377221 */ /* 0x000fe40000010000 */
[----:B------:R-:W-:Y:S02]  /*11d60*/  MUFU.EX2 R133, R133 ;  /* 0x0000008500857308 */ /* 0x000fe40000000800 */
[----:B------:R-:W-:-:S04]  /*11d70*/  FADD.FTZ R24, R24, R55 ;  /* 0x0000003718187221 */ /* 0x000fc80000010000 */
[----:B------:R-:W-:Y:S02]  /*11d80*/  FADD.FTZ R3, R3, R24 ;  /* 0x0000001803037221 */ /* 0x000fe40000010000 */
        /* <DEDUP_REMOVED lines=11> */
[----:B------:R-:W-:Y:S08]  /*11e40*/  MUFU.EX2 R42, R45 ;  /* 0x0000002d002a7308 */ /* 0x000ff00000000800 */
[----:B------:R-:W-:Y:S01]  /*11e50*/  MUFU.EX2 R44, R44 ;  /* 0x0000002c002c7308 */ /* 0x000fe20000000800 */
[C---:B-1----:R-:W-:Y:S07]  /*11e60*/  HMMA.16816.F32.BF16 R96, R4.reuse, R12, R96 ;  /* 0x0000000c0460723c */ /* 0x042fee0000041860 */
[----:B------:R-:W-:Y:S01]  /*11e70*/  MUFU.EX2 R173, R173 ;  /* 0x000000ad00ad7308 */ /* 0x000fe20000000800 */
[C---:B------:R-:W-:Y:S01]  /*11e80*/  HMMA.16816.F32.BF16 R92, R4.reuse, R14, R92 ;  /* 0x0000000e045c723c */ /* 0x040fe2000004185c */
[----:B------:R-:W1:Y:S06]  /*11e90*/  LDSM.16.MT88.4 R12, [R126+0xdc00] ;  /* 0x00dc00007e0c783b */ /* 0x000e6c0000004200 */
[----:B------:R-:W-:Y:S01]  /*11ea0*/  MUFU.EX2 R172, R172 ;  /* 0x000000ac00ac7308 */ /* 0x000fe20000000800 */
        /* <DEDUP_REMOVED lines=10> */
[----:B------:R-:W-:Y:S01]  /*11f50*/  F2FP.BF16.F32.PACK_AB R5, R65, R186 ;  /* 0x000000ba4105723e */ /* 0x000fe200000010ff */
[----:B------:R-:W-:Y:S01]  /*11f60*/  FADD.FTZ R186, R186, R3 ;  /* 0x00000003baba7221 */ /* 0x000fe20000010000 */
[----:B------:R-:W-:Y:S02]  /*11f70*/  F2FP.BF16.F32.PACK_AB R6, R63, R184 ;  /* 0x000000b83f06723e */ /* 0x000fe400000010ff */
[----:B-----5:R-:W-:Y:S01]  /*11f80*/  F2FP.BF16.F32.PACK_AB R7, R61, R182 ;  /* 0x000000b63d07723e */ /* 0x020fe200000010ff */
[----:B------:R-:W-:-:S06]  /*11f90*/  FADD.FTZ R65, R65, R186 ;  /* 0x000000ba41417221 */ /* 0x000fcc0000010000 */
        /* <DEDUP_REMOVED lines=37> */
[C---:B--2---:R-:W-:Y:S08]  /*121f0*/  HMMA.16816.F32.BF16 R72, R4.reuse, R8, R72 ;  /* 0x000000080448723c */ /* 0x044ff00000041848 */
[----:B------:R-:W-:Y:S01]  /*12200*/  HMMA.16816.F32.BF16 R68, R4, R10, R68 ;  /* 0x0000000a0444723c */ /* 0x000fe20000041844 */
[----:B------:R-:W2:Y:S02]  /*12210*/  LDSM.16.MT88.4 R8, [R126+0xa800] ;  /* 0x00a800007e08783b */ /* 0x000ea40000004200 */
[----:B------:R-:W-:Y:S01]  /*12220*/  FFMA.FTZ R4, R22, R52, -R51 ;  /* 0x0000003416047223 */ /* 0x000fe20000010833 */
[----:B------:R-:W-:Y:S01]  /*12230*/  FADD.FTZ R5, R47, R140 ;  /* 0x0000008c2f057221 */ /* 0x000fe20000010000 */
[----:B---3--:R-:W-:Y:S01]  /*12240*/  F2FP.BF16.F32.PACK_AB R6, R135, R62 ;  /* 0x0000003e8706723e */ /* 0x008fe200000010ff */
[----:B------:R-:W3:Y:S01]  /*12250*/  LDSM.16.MT88.4 R20, [R122+0xa800] ;  /* 0x00a800007a14783b */ /* 0x000ee20000004200 */
[----:B------:R4:W5:Y:S01]  /*12260*/  MUFU.EX2 R47, R4 ;  /* 0x00000004002f7308 */ /* 0x0009620000000800 */
[----:B------:R-:W-:Y:S01]  /*12270*/  FADD.FTZ R54, R54, R5 ;  /* 0x0000000536367221 */ /* 0x000fe20000010000 */
[----:B------:R-:W-:-:S03]  /*12280*/  F2FP.BF16.F32.PACK_AB R5, R128, R59 ;  /* 0x0000003b8005723e */ /* 0x000fc600000010ff */
[----:B------:R-:W-:-:S03]  /*12290*/  FADD.FTZ R46, R39, R54 ;  /* 0x00000036272e7221 */ /* 0x000fc60000010000 */
[----:B------:R-:W3:Y:S01]  /*122a0*/  MUFU.EX2 R39, R48 ;  /* 0x0000003000277308 */ /* 0x000ee20000000800 */
[----:B------:R-:W-:-:S04]  /*122b0*/  FADD.FTZ R37, R37, R46 ;  /* 0x0000002e25257221 */ /* 0x000fc80000010000 */
[----:B------:R-:W-:Y:S01]  /*122c0*/  FADD.FTZ R36, R36, R37 ;  /* 0x0000002524247221 */ /* 0x000fe20000010000 */
[----:B----4-:R-:W-:Y:S02]  /*122d0*/  F2FP.BF16.F32.PACK_AB R4, R133, R56 ;  /* 0x000000388504723e */ /* 0x010fe400000010ff */
[----:B-----5:R-:W-:-:S07]  /*122e0*/  F2FP.BF16.F32.PACK_AB R7, R47, R58 ;  /* 0x0000003a2f07723e */ /* 0x020fce00000010ff */
[C---:B-1----:R-:W-:Y:S08]  /*122f0*/  HMMA.16816.F32.BF16 R88, R4.reuse, R12, R88 ;  /* 0x0000000c0458723c */ /* 0x042ff00000041858 */
[C---:B------:R-:W-:Y:S01]  /*12300*/  HMMA.16816.F32.BF16 R84, R4.reuse, R14, R84 ;  /* 0x0000000e0454723c */ /* 0x040fe20000041854 */
[----:B------:R-:W-:Y:S07]  /*12310*/  LDSM.16.MT88.4 R12, [R126+0xac00] ;  /* 0x00ac00007e0c783b */ /* 0x000fee0000004200 */
[C---:B--2---:R-:W-:Y:S08]  /*12320*/  HMMA.16816.F32.BF16 R112, R4.reuse, R8, R112 ;  /* 0x000000080470723c */ /* 0x044ff00000041870 */
[C---:B------:R-:W-:Y:S01]  /*12330*/  HMMA.16816.F32.BF16 R108, R4.reuse, R10, R108 ;  /* 0x0000000a046c723c */ /* 0x040fe2000004186c */
[----:B------:R-:W1:Y:S07]  /*12340*/  LDSM.16.MT88.4 R8, [R126+0xe800] ;  /* 0x00e800007e08783b */ /* 0x000e6e0000004200 */
[C---:B---3--:R-:W-:Y:S08]  /*12350*/  HMMA.16816.F32.BF16 R104, R4.reuse, R20, R104 ;  /* 0x000000140468723c */ /* 0x048ff00000041868 */
        /* <DEDUP_REMOVED lines=8> */
[----:B--2---:R-:W-:Y:S03]  /*123e0*/  HMMA.16816.F32.BF16 R72, R4, R20, R72 ;  /* 0x000000140448723c */ /* 0x004fe60000041848 */
[----:B------:R-:W-:-:S04]  /*123f0*/  FADD.FTZ R21, R35, R36 ;  /* 0x0000002423157221 */ /* 0x000fc80000010000 */
[----:B------:R-:W-:Y:S01]  /*12400*/  FADD.FTZ R21, R32, R21 ;  /* 0x0000001520157221 */ /* 0x000fe20000010000 */
[----:B------:R-:W-:Y:S03]  /*12410*/  HMMA.16816.F32.BF16 R68, R4, R22, R68 ;  /* 0x000000160444723c */ /* 0x000fe60000041844 */
[----:B------:R-:W-:Y:S01]  /*12420*/  F2FP.BF16.F32.PACK_AB R4, R42, R43 ;  /* 0x0000002b2a04723e */ /* 0x000fe200000010ff */
[----:B------:R-:W-:Y:S01]  /*12430*/  FADD.FTZ R30, R30, R21 ;  /* 0x000000151e1e7221 */ /* 0x000fe20000010000 */
[----:B------:R-:W-:Y:S02]  /*12440*/  F2FP.BF16.F32.PACK_AB R5, R40, R41 ;  /* 0x000000292805723e */ /* 0x000fe400000010ff */
[----:B------:R-:W-:Y:S01]  /*12450*/  F2FP.BF16.F32.PACK_AB R6, R173, R44 ;  /* 0x0000002cad06723e */ /* 0x000fe200000010ff */
[----:B------:R-:W-:Y:S01]  /*12460*/  FADD.FTZ R29, R29, R30 ;  /* 0x0000001e1d1d7221 */ /* 0x000fe20000010000 */
[----:B------:R-:W-:-:S03]  /*12470*/  F2FP.BF16.F32.PACK_AB R7, R172, R39 ;  /* 0x00000027ac07723e */ /* 0x000fc600000010ff */
[----:B------:R-:W-:-:S04]  /*12480*/  FADD.FTZ R132, R132, R29 ;  /* 0x0000001d84847221 */ /* 0x000fc80000010000 */
[----:B------:R-:W-:Y:S03]  /*12490*/  HMMA.16816.F32.BF16 R112, R4, R12, R112 ;  /* 0x0000000c0470723c */ /* 0x000fe60000041870 */
[----:B------:R-:W-:-:S04]  /*124a0*/  FADD.FTZ R57, R57, R132 ;  /* 0x0000008439397221 */ /* 0x000fc80000010000 */
[----:B------:R-:W-:Y:S01]  /*124b0*/  FADD.FTZ R26, R26, R57 ;  /* 0x000000391a1a7221 */ /* 0x000fe20000010000 */
[----:B------:R-:W-:Y:S01]  /*124c0*/  HMMA.16816.F32.BF16 R108, R4, R14, R108 ;  /* 0x0000000e046c723c */ /* 0x000fe2000004186c */
[----:B------:R-:W2:Y:S02]  /*124d0*/  LDSM.16.MT88.4 R12, [R122+0xcc00] ;  /* 0x00cc00007a0c783b */ /* 0x000ea40000004200 */
        /* <DEDUP_REMOVED lines=13> */
[----:B------:R-:W3:Y:S02]  /*125b0*/  LDSM.16.MT88.4 R16, [R122+0xec00] ;  /* 0x00ec00007a10783b */ /* 0x000ee40000004200 */
[----:B------:R-:W-:-:S04]  /*125c0*/  FADD.FTZ R3, R142, R3 ;  /* 0x000000038e037221 */ /* 0x000fc80000010000 */
[----:B------:R-:W-:Y:S01]  /*125d0*/  FADD.FTZ R56, R56, R3 ;  /* 0x0000000338387221 */ /* 0x000fe20000010000 */
[----:B--2---:R-:W-:Y:S03]  /*125e0*/  HMMA.16816.F32.BF16 R88, R4, R12, R88 ;  /* 0x0000000c0458723c */ /* 0x004fe60000041858 */
[----:B------:R-:W-:Y:S01]  /*125f0*/  FADD.FTZ R12, R182, R65 ;  /* 0x00000041b60c7221 */ /* 0x000fe20000010000 */
[----:B------:R-:W-:-:S03]  /*12600*/  FADD.FTZ R133, R133, R56 ;  /* 0x0000003885857221 */ /* 0x000fc60000010000 */
[----:B------:R-:W-:Y:S01]  /*12610*/  FADD.FTZ R12, R61, R12 ;  /* 0x0000000c3d0c7221 */ /* 0x000fe20000010000 */
[----:B------:R-:W-:Y:S03]  /*12620*/  HMMA.16816.F32.BF16 R84, R4, R14, R84 ;  /* 0x0000000e0454723c */ /* 0x000fe60000041854 */
[----:B------:R-:W-:-:S04]  /*12630*/  FADD.FTZ R125, R125, R12 ;  /* 0x0000000c7d7d7221 */ /* 0x000fc80000010000 */
[----:B------:R-:W-:Y:S01]  /*12640*/  FADD.FTZ R174, R174, R125 ;  /* 0x0000007daeae7221 */ /* 0x000fe20000010000 */
        /* <DEDUP_REMOVED lines=18> */
[----:B------:R-:W-:-:S04]  /*12770*/  FADD.FTZ R39, R39, R40 ;  /* 0x0000002827277221 */ /* 0x000fc80000010000 */
[----:B------:R-:W-:Y:S01]  /*12780*/  FADD.FTZ R172, R172, R39 ;  /* 0x00000027acac7221 */ /* 0x000fe20000010000 */
[----:B------:R-:W-:Y:S06]  /*12790*/  @!P0 BRA `(.L_x_1104) ;  /* 0x0000004000988947 */ /* 0x000fec0003800000 */
[----:B------:R-:W-:Y:S01]  /*127a0*/  ISETP.NE.U32.AND P3, PT, R168, RZ, PT ;  /* 0x000000ffa800720c */ /* 0x000fe20003f65070 */
[----:B------:R-:W-:Y:S01]  /*127b0*/  VIADD R171, R60, 0xfffffffe ;  /* 0xfffffffe3cab7836 */ /* 0x000fe20000000000 */
[----:B------:R-:W-:Y:S01]  /*127c0*/  MOV R125, R0 ;  /* 0x00000000007d7202 */ /* 0x000fe20000000f00 */
[----:B------:R-:W-:Y:S01]  /*127d0*/  IMAD.MOV.U32 R123, RZ, RZ, R2 ;  /* 0x000000ffff7b7224 */ /* 0x000fe200078e0002 */
[----:B------:R-:W-:-:S13]  /*127e0*/  ISETP.NE.AND.EX P3, PT, R169, RZ, PT, P3 ;  /* 0x000000ffa900720c */ /* 0x000fda0003f65330 */
.L_x_1111:
        /* <DEDUP_REMOVED lines=80> */
.L_x_1106:
[----:B------:R-:W-:Y:S05]  /*12cf0*/  BSYNC.RECONVERGENT B0 ;  /* 0x0000000000007941 */ /* 0x000fea0003800200 */
.L_x_1105:
        /* <DEDUP_REMOVED lines=17> */
[C---:B------:R-:W-:Y:S05]  /*12e10*/  IADD3.X R3, PT, PT, R0.reuse, R5, RZ, P5, !PT ;  /* 0x0000000500037210 */ /* 0x040fea0002ffe4ff */
        /* <DEDUP_REMOVED lines=53> */
[----:B------:R-:W1:Y:S06]  /*13170*/  LDSM.16.M88.4 R132, [R148+0x3000] ;  /* 0x003000009484783b */ /* 0x000e6c0000000200 */
[----:B------:R-:W2:Y:S06]  /*13180*/  LDSM.16.M88.4 R136, [R148+0x3400] ;  /* 0x003400009488783b */ /* 0x000eac0000000200 */
[----:B------:R-:W3:Y:S06]  /*13190*/  LDSM.16.M88.4 R140, [R148+0x3800] ;  /* 0x00380000948c783b */ /* 0x000eec0000000200 */
[----:B------:R-:W0:Y:S06]  /*131a0*/  LDGDEPBAR ;  /* 0x00000000000079af */ /* 0x000e2c0000000000 */
[----:B------:R-:W4:Y:S06]  /*131b0*/  LDSM.16.M88.4 R144, [R148+0x3c00] ;  /* 0x003c00009490783b */ /* 0x000f2c0000000200 */
[----:B------:R-:W5:Y:S06]  /*131c0*/  LDSM.16.M88.4 R40, [R148+0x4000] ;  /* 0x004000009428783b */ /* 0x000f6c0000000200 */
[----:B------:R-:W5:Y:S01]  /*131d0*/  LDSM.16.M88.4 R48, [R148+0x4400] ;  /* 0x004400009430783b */ /* 0x000f620000000200 */
[C---:B-1----:R-:W-:Y:S05]  /*131e0*/  HMMA.16816.F32.BF16 R4, R128.reuse, R132, RZ ;  /* 0x000000848004723c */ /* 0x042fea00000418ff */
[----:B------:R-:W1:Y:S06]  /*131f0*/  LDSM.16.M88.4 R56, [R148+0x4800] ;  /* 0x004800009438783b */ /* 0x000e6c0000000200 */
[----:B------:R-:W1:Y:S01]  /*13200*/  LDSM.16.M88.4 R64, [R148+0x4c00] ;  /* 0x004c00009440783b */ /* 0x000e620000000200 */
[C---:B------:R-:W-:Y:S05]  /*13210*/  HMMA.16816.F32.BF16 R8, R128.reuse, R134, RZ ;  /* 0x000000868008723c */ /* 0x040fea00000418ff */
[----:B------:R-:W-:Y:S03]  /*13220*/  LDSM.16.M88.4 R132, [R127] ;  /* 0x000000007f84783b */ /* 0x000fe60000000200 */
[C---:B--2---:R-:W-:Y:S03]  /*13230*/  HMMA.16816.F32.BF16 R12, R128.reuse, R136, RZ ;  /* 0x00000088800c723c */ /* 0x044fe600000418ff */
[----:B------:R-:W2:Y:S05]  /*13240*/  LD.E R0, desc[UR4][R120.64+0x18c] ;  /* 0x00018c0478007980 */ /* 0x000eaa000c101900 */
        /* <DEDUP_REMOVED lines=10> */
[C---:B-1----:R-:W-:Y:S08]  /*132f0*/  HMMA.16816.F32.BF16 R52, R128.reuse, R56, RZ ;  /* 0x000000388034723c */ /* 0x042ff000000418ff */
[C---:B------:R-:W-:Y:S08]  /*13300*/  HMMA.16816.F32.BF16 R56, R128.reuse, R58, RZ ;  /* 0x0000003a8038723c */ /* 0x040ff000000418ff */
[C---:B------:R-:W-:Y:S08]  /*13310*/  HMMA.16816.F32.BF16 R60, R128.reuse, R64, RZ ;  /* 0x00000040803c723c */ /* 0x040ff000000418ff */
[----:B------:R-:W-:Y:S01]  /*13320*/  HMMA.16816.F32.BF16 R64, R128, R66, RZ ;  /* 0x000000428040723c */ /* 0x000fe200000418ff */
        /* <DEDUP_REMOVED lines=102> */
[C---:B------:R-:W-:Y:S08]  /*13990*/  HMMA.16816.F32.BF16 R8, R128.reuse, R134, R8 ;  /* 0x000000868008723c */ /* 0x040ff00000041808 */
[C---:B---3--:R-:W-:Y:S03]  /*139a0*/  HMMA.16816.F32.BF16 R12, R128.reuse, R136, R12 ;  /* 0x00000088800c723c */ /* 0x048fe6000004180c */
[-C--:B--2---:R-:W-:Y:S01]  /*139b0*/  FMUL.FTZ R230, R4, R0.reuse ;  /* 0x0000000004e67220 */ /* 0x084fe20000410000 */
[-C--:B------:R-:W-:Y:S01]  /*139c0*/  FMUL.FTZ R226, R5, R0.reuse ;  /* 0x0000000005e27220 */ /* 0x080fe20000410000 */
[-C--:B------:R-:W-:Y:S01]  /*139d0*/  FMUL.FTZ R227, R6, R0.reuse ;  /* 0x0000000006e37220 */ /* 0x080fe20000410000 */
[-C--:B------:R-:W-:Y:S02]  /*139e0*/  FMUL.FTZ R228, R7, R0.reuse ;  /* 0x0000000007e47220 */ /* 0x080fe40000410000 */
[----:B------:R-:W1:Y:S01]  /*139f0*/  LDSM.16.M88.4 R4, [R124+0x7800] ;  /* 0x007800007c04783b */ /* 0x000e620000000200 */
[----:B------:R-:W2:Y:S01]  /*13a00*/  MUFU.TANH R230, R230 ;  /* 0x000000e600e67308 */ /* 0x000ea20000002400 */
[C---:B------:R-:W-:Y:S03]  /*13a10*/  HMMA.16816.F32.BF16 R16, R128.reuse, R138, R16 ;  /* 0x0000008a8010723c */ /* 0x040fe60000041810 */
[-C--:B------:R-:W-:Y:S01]  /*13a20*/  FMUL.FTZ R9, R9, R0.reuse ;  /* 0x0000000009097220 */ /* 0x080fe20000410000 */
[-C--:B------:R-:W-:Y:S01]  /*13a30*/  FMUL.FTZ R10, R10, R0.reuse ;  /* 0x000000000a0a7220 */ /* 0x080fe20000410000 */
[-C--:B------:R-:W-:Y:S01]  /*13a40*/  FMUL.FTZ R11, R11, R0.reuse ;  /* 0x000000000b0b7220 */ /* 0x080fe20000410000 */
[-C--:B------:R-:W-:Y:S03]  /*13a50*/  FMUL.FTZ R234, R8, R0.reuse ;  /* 0x0000000008ea7220 */ /* 0x080fe60000410000 */
[----:B------:R-:W3:Y:S01]  /*13a60*/  MUFU.TANH R232, R9 ;  /* 0x0000000900e87308 */ /* 0x000ee20000002400 */
[-C--:B------:R-:W-:Y:S01]  /*13a70*/  FMUL.FTZ R12, R12, R0.reuse ;  /* 0x000000000c0c7220 */ /* 0x080fe20000410000 */
[-C--:B------:R-:W-:Y:S01]  /*13a80*/  FMUL.FTZ R13, R13, R0.reuse ;  /* 0x000000000d0d7220 */ /* 0x080fe20000410000 */
[-C--:B------:R-:W-:Y:S01]  /*13a90*/  FMUL.FTZ R14, R14, R0.reuse ;  /* 0x000000000e0e7220 */ /* 0x080fe20000410000 */
[-C--:B------:R-:W-:Y:S06]  /*13aa0*/  FMUL.FTZ R15, R15, R0.reuse ;  /* 0x000000000f0f7220 */ /* 0x080fec0000410000 */
[----:B------:R-:W4:Y:S01]  /*13ab0*/  MUFU.TANH R231, R10 ;  /* 0x0000000a00e77308 */ /* 0x000f220000002400 */
[-C--:B------:R-:W-:Y:S01]  /*13ac0*/  FMUL.FTZ R220, R16, R0.reuse ;  /* 0x0000000010dc7220 */ /* 0x080fe20000410000 */
[-C--:B------:R-:W-:Y:S01]  /*13ad0*/  FMUL.FTZ R17, R17, R0.reuse ;  /* 0x0000000011117220 */ /* 0x080fe20000410000 */
[-C--:B------:R-:W-:Y:S01]  /*13ae0*/  FMUL.FTZ R18, R18, R0.reuse ;  /* 0x0000000012127220 */ /* 0x080fe20000410000 */
[-C--:B------:R-:W-:Y:S06]  /*13af0*/  FMUL.FTZ R19, R19, R0.reuse ;  /* 0x0000000013137220 */ /* 0x080fec0000410000 */
[----:B------:R5:W2:Y:S10]  /*13b00*/  MUFU.TANH R229, R11 ;  /* 0x0000000b00e57308 */ /* 0x000ab40000002400 */
[----:B------:R-:W2:Y:S01]  /*13b10*/  MUFU.TANH R226, R226 ;  /* 0x000000e200e27308 */ /* 0x000ea20000002400 */
[C---:B-1----:R-:W-:Y:S09]  /*13b20*/  HMMA.16816.F32.BF16 R20, R128.reuse, R4, R20 ;  /* 0x000000048014723c */ /* 0x042ff20000041814 */
[----:B------:R-:W1:Y:S01]  /*13b30*/  MUFU.TANH R227, R227 ;  /* 0x000000e300e37308 */ /* 0x000e620000002400 */
[----:B-----5:R-:W5:Y:S01]  /*13b40*/  LDSM.16.M88.4 R8, [R124+0x7c00] ;  /* 0x007c00007c08783b */ /* 0x020f620000000200 */
[C---:B------:R-:W-:Y:S08]  /*13b50*/  HMMA.16816.F32.BF16 R24, R128.reuse, R6, R24 ;  /* 0x000000068018723c */ /* 0x040ff00000041818 */
[----:B------:R-:W1:Y:S01]  /*13b60*/  MUFU.TANH R228, R228 ;  /* 0x000000e400e47308 */ /* 0x000e620000002400 */
[----:B------:R-:W3:Y:S09]  /*13b70*/  LDSM.16.M88.4 R4, [R124+0x8000] ;  /* 0x008000007c04783b */ /* 0x000ef20000000200 */
        /* <DEDUP_REMOVED lines=17> */
[C---:B---3--:R-:W-:Y:S03]  /*13c90*/  HMMA.16816.F32.BF16 R36, R128.reuse, R4, R36 ;  /* 0x000000048024723c */ /* 0x048fe60000041824 */
[-C--:B------:R-:W-:Y:S01]  /*13ca0*/  FMUL.FTZ R28, R28, R0.reuse ;  /* 0x000000001c1c7220 */ /* 0x080fe20000410000 */
[-C--:B------:R-:W-:Y:S01]  /*13cb0*/  FMUL.FTZ R29, R29, R0.reuse ;  /* 0x000000001d1d7220 */ /* 0x080fe20000410000 */
[-C--:B------:R-:W-:Y:S01]  /*13cc0*/  FMUL.FTZ R30, R30, R0.reuse ;  /* 0x000000001e1e7220 */ /* 0x080fe20000410000 */
[-C--:B------:R-:W-:Y:S03]  /*13cd0*/  FMUL.FTZ R31, R31, R0.reuse ;  /* 0x000000001f1f7220 */ /* 0x080fe60000410000 */
[----:B------:R-:W3:Y:S01]  /*13ce0*/  MUFU.TANH R218, R17 ;  /* 0x0000001100da7308 */ /* 0x000ee20000002400 */
[C---:B------:R-:W-:Y:S01]  /*13cf0*/  HMMA.16816.F32.BF16 R40, R128.reuse, R6, R40 ;  /* 0x000000068028723c */ /* 0x040fe20000041828 */
[----:B------:R-:W4:Y:S02]  /*13d00*/  LDSM.16.M88.4 R4, [R124+0x8800] ;  /* 0x008800007c04783b */ /* 0x000f240000000200 */
        /* <DEDUP_REMOVED lines=15> */
[C---:B-----5:R-:W-:Y:S09]  /*13e00*/  HMMA.16816.F32.BF16 R44, R128.reuse, R8, R44 ;  /* 0x00000008802c723c */ /* 0x060ff2000004182c */
[----:B------:R-:W1:Y:S01]  /*13e10*/  MUFU.TANH R212, R21 ;  /* 0x0000001500d47308 */ /* 0x000e620000002400 */
[C---:B------:R-:W-:Y:S01]  /*13e20*/  HMMA.16816.F32.BF16 R48, R128.reuse, R10, R48 ;  /* 0x0000000a8030723c */ /* 0x040fe20000041830 */
[----:B------:R-:W5:Y:S01]  /*13e30*/  LDSM.16.M88.4 R8, [R124+0x8c00] ;  /* 0x008c00007c08783b */ /* 0x000f620000000200 */
[----:B------:R-:W-:Y:S07]  /*13e40*/  DEPBAR.LE SB0, 0x0 ;  /* 0x000080000000791a */ /* 0x000fee0000000000 */
[----:B------:R-:W1:Y:S01]  /*13e50*/  MUFU.TANH R217, R22 ;  /* 0x0000001600d97308 */ /* 0x000e620000002400 */
[----:B------:R-:W-:Y:S01]  /*13e60*/  BAR.SYNC.DEFER_BLOCKING 0x0 ;  /* 0x0000000000007b1d */ /* 0x000fe20000010000 */
[C---:B----4-:R-:W-:Y:S05]  /*13e70*/  HMMA.16816.F32.BF16 R52, R128.reuse, R4, R52 ;  /* 0x000000048034723c */ /* 0x050fea0000041834 */
[-C--:B------:R-:W-:Y:S03]  /*13e80*/  FMUL.FTZ R178, R44, R0.reuse ;  /* 0x000000002cb27220 */ /* 0x080fe60000410000 */
[----:B------:R-:W4:Y:S01]  /*13e90*/  MUFU.TANH R215, R23 ;  /* 0x0000001700d77308 */ /* 0x000f220000002400 */
[-C--:B------:R-:W-:Y:S01]  /*13ea0*/  FMUL.FTZ R45, R45, R0.reuse ;  /* 0x000000002d2d7220 */ /* 0x080fe20000410000 */
[C---:B------:R-:W-:Y:S03]  /*13eb0*/  HMMA.16816.F32.BF16 R56, R128.reuse, R6, R56 ;  /* 0x000000068038723c */ /* 0x040fe60000041838 */
        /* <DEDUP_REMOVED lines=8> */
[-C--:B------:R-:W-:Y:S01]  /*13f40*/  FMUL.FTZ R53, R53, R0.reuse ;  /* 0x0000000035357220 */ /* 0x080fe20000410000 */
[-C--:B------:R-:W-:Y:S04]  /*13f50*/  FMUL.FTZ R54, R54, R0.reuse ;  /* 0x0000000036367220 */ /* 0x080fe80000410000 */
        /* <DEDUP_REMOVED lines=8> */
[----:B------:R5:W1:Y:S01]  /*13fe0*/  MUFU.TANH R195, R53 ;  /* 0x0000003500c37308 */ /* 0x000a620000002400 */
[----:B------:R-:W-:Y:S09]  /*13ff0*/  HMMA.16816.F32.BF16 R64, R128, R10, R64 ;  /* 0x0000000a8040723c */ /* 0x000ff20000041840 */
[----:B------:R2:W1:Y:S01]  /*14000*/  MUFU.TANH R177, R54 ;  /* 0x0000003600b17308 */ /* 0x0004620000002400 */
[-C--:B------:R-:W-:Y:S01]  /*14010*/  FMUL.FTZ R198, R60, R0.reuse ;  /* 0x000000003cc67220 */ /* 0x080fe20000410000 */
[-C--:B------:R-:W-:Y:S08]  /*14020*/  FMUL.FTZ R61, R61, R0.reuse ;  /* 0x000000003d3d7220 */ /* 0x080ff00000410000 */
[----:B------:R3:W1:Y:S01]  /*14030*/  MUFU.TANH R176, R55 ;  /* 0x0000003700b07308 */ /* 0x0006620000002400 */
[-C--:B------:R-:W-:Y:S01]  /*14040*/  FMUL.FTZ R202, R64, R0.reuse ;  /* 0x0000000040ca7220 */ /* 0x080fe20000410000 */
[-C--:B-----5:R-:W-:Y:S08]  /*14050*/  FMUL.FTZ R53, R66, R0.reuse ;  /* 0x0000000042357220 */ /* 0x0a0ff00000410000 */
[----:B------:R1:W1:Y:S01]  /*14060*/  MUFU.TANH R213, R26 ;  /* 0x0000001a00d57308 */ /* 0x0002620000002400 */
[-C--:B--2---:R-:W-:Y:S01]  /*14070*/  FMUL.FTZ R54, R63, R0.reuse ;  /* 0x000000003f367220 */ /* 0x084fe20000410000 */
[-C--:B------:R-:W-:Y:S01]  /*14080*/  FMUL.FTZ R52, R67, R0.reuse ;  /* 0x0000000043347220 */ /* 0x080fe20000410000 */
[-C--:B------:R-:W-:Y:S07]  /*14090*/  FMUL.FTZ R65, R65, R0.reuse ;  /* 0x0000000041417220 */ /* 0x080fee0000410000 */
[----:B------:R2:W1:Y:S01]  /*140a0*/  MUFU.TANH R211, R27 ;  /* 0x0000001b00d37308 */ /* 0x0004620000002400 */
[----:B---3--:R-:W-:Y:S09]  /*140b0*/  FMUL.FTZ R55, R62, R0 ;  /* 0x000000003e377220 */ /* 0x008ff20000410000 */
[----:B------:R2:W3:Y:S10]  /*140c0*/  MUFU.TANH R204, R28 ;  /* 0x0000001c00cc7308 */ /* 0x0004f40000002400 */
[----:B------:R2:W1:Y:S10]  /*140d0*/  MUFU.TANH R205, R29 ;  /* 0x0000001d00cd7308 */ /* 0x0004740000002400 */
[----:B------:R2:W1:Y:S10]  /*140e0*/  MUFU.TANH R207, R30 ;  /* 0x0000001e00cf7308 */ /* 0x0004740000002400 */
[----:B------:R2:W1:Y:S10]  /*140f0*/  MUFU.TANH R209, R31 ;  /* 0x0000001f00d17308 */ /* 0x0004740000002400 */
[----:B------:R-:W1:Y:S10]  /*14100*/  MUFU.TANH R208, R208 ;  /* 0x000000d000d07308 */ /* 0x000e740000002400 */
[----:B------:R2:W1:Y:S10]  /*14110*/  MUFU.TANH R206, R33 ;  /* 0x0000002100ce7308 */ /* 0x0004740000002400 */
[----:B------:R2:W1:Y:S10]  /*14120*/  MUFU.TANH R201, R34 ;  /* 0x0000002200c97308 */ /* 0x0004740000002400 */
[----:B------:R2:W1:Y:S10]  /*14130*/  MUFU.TANH R199, R35 ;  /* 0x0000002300c77308 */ /* 0x0004740000002400 */
[----:B------:R2:W1:Y:S10]  /*14140*/  MUFU.TANH R184, R36 ;  /* 0x0000002400b87308 */ /* 0x0004740000002400 */
[----:B------:R2:W1:Y:S10]  /*14150*/  MUFU.TANH R186, R37 ;  /* 0x0000002500ba7308 */ /* 0x0004740000002400 */
[----:B------:R2:W1:Y:S10]  /*14160*/  MUFU.TANH R193, R38 ;  /* 0x0000002600c17308 */ /* 0x0004740000002400 */
[----:B------:R2:W1:Y:S10]  /*14170*/  MUFU.TANH R191, R39 ;  /* 0x0000002700bf7308 */ /* 0x0004740000002400 */
[----:B------:R-:W1:Y:S10]  /*14180*/  MUFU.TANH R188, R188 ;  /* 0x000000bc00bc7308 */ /* 0x000e740000002400 */
        /* <DEDUP_REMOVED lines=17> */
[----:B------:R-:W1:Y:S10]  /*142a0*/  MUFU.TANH R55, R55 ;  /* 0x0000003700377308 */ /* 0x000e740000002400 */
[----:B------:R-:W1:Y:S10]  /*142b0*/  MUFU.TANH R54, R54 ;  /* 0x0000003600367308 */ /* 0x000e740000002400 */
[----:B------:R-:W1:Y:S10]  /*142c0*/  MUFU.TANH R202, R202 ;  /* 0x000000ca00ca7308 */ /* 0x000e740000002400 */
[----:B------:R2:W1:Y:S10]  /*142d0*/  MUFU.TANH R203, R65 ;  /* 0x0000004100cb7308 */ /* 0x0004740000002400 */
        /* <DEDUP_REMOVED lines=19> */
[----:B------:R-:W-:Y:S01]  /*14410*/  IABS R3, R7 ;  /* 0x0000000700037213 */ /* 0x000fe20000000000 */
[----:B------:R-:W3:Y:S01]  /*14420*/  LD.E.64 R12, desc[UR4][R120.64+0x20] ;  /* 0x00002004780c7980 */ /* 0x000ee2000c101b00 */
[-C--:B--2---:R-:W-:Y:S02]  /*14430*/  IABS R5, R9.reuse ;  /* 0x0000000900057213 */ /* 0x084fe40000000000 */
[-C--:B------:R-:W-:Y:S02]  /*14440*/  IABS R4, R9.reuse ;  /* 0x0000000900047213 */ /* 0x080fe40000000000 */
[----:B------:R-:W2:Y:S01]  /*14450*/  I2F.RP R0, R5 ;  /* 0x0000000500007306 */ /* 0x000ea20000209400 */
[-C--:B------:R-:W-:Y:S02]  /*14460*/  LOP3.LUT R7, R7, R9.reuse, RZ, 0x3c, !PT ;  /* 0x0000000907077212 */ /* 0x080fe400078e3cff */
[----:B------:R-:W-:Y:S07]  /*14470*/  IMAD.MOV R4, RZ, RZ, -R4 ;  /* 0x000000ffff047224 */ /* 0x000fee00078e0a04 */
[----:B--2---:R-:W2:Y:S02]  /*14480*/  MUFU.RCP R0, R0 ;  /* 0x0000000000007308 */ /* 0x004ea40000001000 */
[----:B--2---:R-:W-:Y:S01]  /*14490*/  VIADD R10, R0, 0xffffffe ;  /* 0x0ffffffe000a7836 */ /* 0x004fe20000000000 */
[----:B------:R-:W-:Y:S02]  /*144a0*/  IABS R0, R2 ;  /* 0x0000000200007213 */ /* 0x000fe40000000000 */
[----:B------:R-:W-:Y:S05]  /*144b0*/  LOP3.LUT R2, R2, R9, RZ, 0x3c, !PT ;  /* 0x0000000902027212 */ /* 0x000fea00078e3cff */
[----:B------:R-:W2:Y:S02]  /*144c0*/  F2I.FTZ.U32.TRUNC.NTZ R11, R10 ;  /* 0x0000000a000b7305 */ /* 0x000ea4000021f000 */
[--C-:B--2---:R-:W-:Y:S01]  /*144d0*/  IMAD.MOV R8, RZ, RZ, -R11.reuse ;  /* 0x000000ffff087224 */ /* 0x104fe200078e0a0b */
[----:B------:R-:W-:Y:S03]  /*144e0*/  MOV R10, RZ ;  /* 0x000000ff000a7202 */ /* 0x000fe60000000f00 */
[----:B------:R-:W-:Y:S04]  /*144f0*/  IMAD R8, R8, R5, RZ ;  /* 0x0000000508087224 */ /* 0x000fe800078e02ff */
[----:B------:R-:W-:Y:S06]  /*14500*/  IMAD.HI.U32 R8, R11, R8, R10 ;  /* 0x000000080b087227 */ /* 0x000fec00078e000a */
[----:B------:R-:W-:Y:S04]  /*14510*/  IMAD.HI.U32 R6, R8, R3, RZ ;  /* 0x0000000308067227 */ /* 0x000fe800078e00ff */
[----:B------:R-:W-:Y:S02]  /*14520*/  IMAD R3, R6, R4, R3 ;  /* 0x0000000406037224 */ /* 0x000fe400078e0203 */
        /* <DEDUP_REMOVED lines=17> */
[C---:B------:R-:W-:Y:S02]  /*14640*/  SEL R5, R0.reuse, R6, !P6 ;  /* 0x0000000600057207 */ /* 0x040fe40007000000 */
[----:B------:R-:W2:Y:S01]  /*14650*/  LD.E.64 R6, desc[UR4][R120.64+0x38] ;  /* 0x0000380478067980 */ /* 0x000ea2000c101b00 */
        /* <DEDUP_REMOVED lines=23> */
.L_x_1110:
[----:B------:R-:W-:Y:S05]  /*147d0*/  BSYNC.RECONVERGENT B0 ;  /* 0x0000000000007941 */ /* 0x000fea0003800200 */
.L_x_1109:
        /* <DEDUP_REMOVED lines=69> */
.L_x_1108:
[----:B------:R-:W-:Y:S05]  /*14c30*/  BSYNC.RECONVERGENT B1 ;  /* 0x0000000000017941 */ /* 0x000fea0003800200 */
.L_x_1107:
        /* <DEDUP_REMOVED lines=36> */
[----:B--2---:R-:W-:Y:S01]  /*14e80*/  FMNMX3.FTZ R7, R0, R53, R52, !PT ;  /* 0x0000003500077276 */ /* 0x004fe20007810034 */
[----:B------:R-:W-:Y:S01]  /*14e90*/  LDSM.16.MT88.4 R12, [R126+0x9000] ;  /* 0x009000007e0c783b */ /* 0x000fe20000004200 */
[----:B------:R-:W-:Y:S02]  /*14ea0*/  FMNMX3.FTZ R11, R2, R202, R203, !PT ;  /* 0x000000ca020b7276 */ /* 0x000fe400078100cb */
[----:B------:R-:W-:Y:S05]  /*14eb0*/  IADD3 R170, PT, PT, R170, -0x80, RZ ;  /* 0xffffff80aaaa7810 */ /* 0x000fea0007ffe0ff */
[----:B------:R-:W1:Y:S08]  /*14ec0*/  SHFL.BFLY PT, R0, R7, 0x2, 0x1f ;  /* 0x0c401f0007007f89 */ /* 0x000e7000000e0000 */
        /* <DEDUP_REMOVED lines=12> */
[C---:B------:R-:W-:Y:S02]  /*14f90*/  FMUL.FTZ R128, R3.reuse, R0 ;  /* 0x0000000003807220 */ /* 0x040fe40000410000 */
[----:B------:R-:W-:Y:S01]  /*14fa0*/  FMUL.FTZ R56, R3, R4 ;  /* 0x0000000403387220 */ /* 0x000fe20000410000 */
[----:B------:R-:W1:Y:S01]  /*14fb0*/  MUFU.EX2 R57, R57 ;  /* 0x0000003900397308 */ /* 0x000e620000000800 */
[----:B------:R-:W-:Y:S02]  /*14fc0*/  FSEL R123, R123, RZ, P0 ;  /* 0x000000ff7b7b7208 */ /* 0x000fe40000000000 */
[----:B------:R-:W-:Y:S03]  /*14fd0*/  FSETP.NEU.FTZ.AND P0, PT, R0, -INF , PT ;  /* 0xff8000000000780b */ /* 0x000fe60003f1d000 */
[-CC-:B------:R-:W-:Y:S01]  /*14fe0*/  FFMA.FTZ R59, R230, R3.reuse, -R123.reuse ;  /* 0x00000003e63b7223 */ /* 0x180fe2000001087b */
[----:B------:R-:W-:Y:S01]  /*14ff0*/  FSEL R128, R128, RZ, P0 ;  /* 0x000000ff80807208 */ /* 0x000fe20000000000 */
        /* <DEDUP_REMOVED lines=37> */
[C---:B------:R-:W-:Y:S01]  /*15250*/  FMUL.FTZ R50, R57.reuse, R70 ;  /* 0x0000004639327220 */ /* 0x040fe20000410000 */
[----:B------:R-:W-:Y:S01]  /*15260*/  FMUL.FTZ R51, R57, R71 ;  /* 0x0000004739337220 */ /* 0x000fe20000410000 */
[C---:B------:R-:W-:Y:S01]  /*15270*/  FMUL.FTZ R48, R56.reuse, R68 ;  /* 0x0000004438307220 */ /* 0x040fe20000410000 */
[----:B------:R-:W-:Y:S01]  /*15280*/  FMUL.FTZ R49, R56, R69 ;  /* 0x0000004538317220 */ /* 0x000fe20000410000 */
[-CC-:B------:R-:W-:Y:S01]  /*15290*/  FFMA.FTZ R76, R222, R3.reuse, -R123.reuse ;  /* 0x00000003de4c7223 */ /* 0x180fe2000001087b */
[-CC-:B------:R-:W-:Y:S03]  /*152a0*/  FFMA.FTZ R77, R223, R3.reuse, -R128.reuse ;  /* 0x00000003df4d7223 */ /* 0x180fe60000010880 */
[----:B------:R-:W-:Y:S01]  /*152b0*/  MUFU.EX2 R136, R136 ;  /* 0x0000008800887308 */ /* 0x000fe20000000800 */
[-CC-:B------:R-:W-:Y:S01]  /*152c0*/  FFMA.FTZ R79, R224, R3.reuse, -R123.reuse ;  /* 0x00000003e04f7223 */ /* 0x180fe2000001087b */
[-CC-:B------:R-:W-:Y:S01]  /*152d0*/  FFMA.FTZ R92, R220, R3.reuse, -R123.reuse ;  /* 0x00000003dc5c7223 */ /* 0x180fe2000001087b */
[-C--:B------:R-:W-:Y:S01]  /*152e0*/  FFMA.FTZ R85, R218, R3.reuse, -R123 ;  /* 0x00000003da557223 */ /* 0x080fe2000001087b */
[-CC-:B------:R-:W-:Y:S01]  /*152f0*/  FFMA.FTZ R94, R221, R3.reuse, -R128.reuse ;  /* 0x00000003dd5e7223 */ /* 0x180fe20000010880 */
[----:B------:R-:W-:Y:S01]  /*15300*/  LDSM.16.MT88.4 R68, [R126+0xbc00] ;  /* 0x00bc00007e44783b */ /* 0x000fe20000004200 */
[--C-:B------:R-:W-:Y:S01]  /*15310*/  FFMA.FTZ R86, R211, R3, -R128.reuse ;  /* 0x00000003d3567223 */ /* 0x100fe20000010880 */
[----:B-1----:R-:W-:Y:S03]  /*15320*/  FFMA.FTZ R173, R56, R173, R59 ;  /* 0x000000ad38ad7223 */ /* 0x002fe6000001003b */
[----:B------:R-:W1:Y:S01]  /*15330*/  MUFU.EX2 R58, R58 ;  /* 0x0000003a003a7308 */ /* 0x000e620000000800 */
[----:B--2---:R-:W-:Y:S01]  /*15340*/  F2FP.BF16.F32.PACK_AB R60, R134, R59 ;  /* 0x0000003b863c723e */ /* 0x004fe200000010ff */
[-CC-:B------:R-:W-:Y:S01]  /*15350*/  FFMA.FTZ R87, R217, R3.reuse, -R128.reuse ;  /* 0x00000003d9577223 */ /* 0x180fe20000010880 */
[-C--:B------:R-:W-:Y:S01]  /*15360*/  FFMA.FTZ R84, R216, R3.reuse, -R123 ;  /* 0x00000003d8547223 */ /* 0x080fe2000001087b */
[----:B------:R-:W-:Y:S01]  /*15370*/  FADD.FTZ R173, R134, R173 ;  /* 0x000000ad86ad7221 */ /* 0x000fe20000010000 */
[----:B------:R-:W-:Y:S01]  /*15380*/  LDSM.16.MT88.4 R108, [R126+0xac00] ;  /* 0x00ac00007e6c783b */ /* 0x000fe20000004200 */
[-CC-:B------:R-:W-:Y:S01]  /*15390*/  FFMA.FTZ R139, R180, R3.reuse, -R123.reuse ;  /* 0x00000003b48b7223 */ /* 0x180fe2000001087b */
[-CC-:B------:R-:W-:Y:S03]  /*153a0*/  FFMA.FTZ R142, R190, R3.reuse, -R123.reuse ;  /* 0x00000003be8e7223 */ /* 0x180fe6000001087b */
[----:B------:R-:W2:Y:S01]  /*153b0*/  MUFU.EX2 R132, R132 ;  /* 0x0000008400847308 */ /* 0x000ea20000000800 */
[-CC-:B------:R-:W-:Y:S01]  /*153c0*/  FFMA.FTZ R143, R192, R3.reuse, -R123.reuse ;  /* 0x00000003c08f7223 */ /* 0x180fe2000001087b */
[-CC-:B------:R-:W-:Y:S01]  /*153d0*/  FFMA.FTZ R140, R185, R3.reuse, -R128.reuse ;  /* 0x00000003b98c7223 */ /* 0x180fe20000010880 */
[-CC-:B------:R-:W-:Y:S01]  /*153e0*/  FFMA.FTZ R141, R183, R3.reuse, -R128.reuse ;  /* 0x00000003b78d7223 */ /* 0x180fe20000010880 */
[-CC-:B------:R-:W-:Y:S01]  /*153f0*/  FFMA.FTZ R144, R181, R3.reuse, -R128.reuse ;  /* 0x00000003b5907223 */ /* 0x180fe20000010880 */
[----:B------:R-:W-:Y:S01]  /*15400*/  LDSM.16.MT88.4 R100, [R122+0xac00] ;  /* 0x00ac00007a64783b */ /* 0x000fe20000004200 */
[-C--:B------:R-:W-:Y:S01]  /*15410*/  FFMA.FTZ R145, R179, R3.reuse, -R128 ;  /* 0x00000003b3917223 */ /* 0x080fe20000010880 */
[-CC-:B------:R-:W-:Y:S03]  /*15420*/  FFMA.FTZ R125, R206, R3.reuse, -R123.reuse ;  /* 0x00000003ce7d7223 */ /* 0x180fe6000001087b */
[----:B------:R-:W3:Y:S01]  /*15430*/  MUFU.EX2 R133, R133 ;  /* 0x0000008500857308 */ /* 0x000ee20000000800 */
[----:B-1----:R-:W-:Y:S01]  /*15440*/  F2FP.BF16.F32.PACK_AB R61, R58, R136 ;  /* 0x000000883a3d723e */ /* 0x002fe200000010ff */
[----:B------:R-:W-:Y:S01]  /*15450*/  FFMA.FTZ R136, R57, R172, R136 ;  /* 0x000000ac39887223 */ /* 0x000fe20000010088 */
[-CC-:B------:R-:W-:Y:S01]  /*15460*/  FFMA.FTZ R131, R199, R3.reuse, -R128.reuse ;  /* 0x00000003c7837223 */ /* 0x180fe20000010880 */
[-C--:B------:R-:W-:Y:S01]  /*15470*/  FFMA.FTZ R135, R191, R3.reuse, -R128 ;  /* 0x00000003bf877223 */ /* 0x080fe20000010880 */
[-CC-:B------:R-:W-:Y:S01]  /*15480*/  FFMA.FTZ R134, R188, R3.reuse, -R123.reuse ;  /* 0x00000003bc867223 */ /* 0x180fe2000001087b */
[----:B------:R-:W-:Y:S01]  /*15490*/  FADD.FTZ R136, R58, R136 ;  /* 0x000000883a887221 */ /* 0x000fe20000010000 */
[-CC-:B------:R-:W-:Y:S03]  /*154a0*/  FFMA.FTZ R137, R182, R3.reuse, -R123.reuse ;  /* 0x00000003b6897223 */ /* 0x180fe6000001087b */
[----:B------:R-:W-:Y:S01]  /*154b0*/  MUFU.EX2 R76, R76 ;  /* 0x0000004c004c7308 */ /* 0x000fe20000000800 */
[----:B--2---:R-:W-:Y:S01]  /*154c0*/  F2FP.BF16.F32.PACK_AB R62, R129, R132 ;  /* 0x00000084813e723e */ /* 0x004fe200000010ff */
[-CC-:B------:R-:W-:Y:S01]  /*154d0*/  FFMA.FTZ R146, R194, R3.reuse, -R123.reuse ;  /* 0x00000003c2927223 */ /* 0x180fe2000001087b */
[-CC-:B------:R-:W-:Y:S01]  /*154e0*/  FFMA.FTZ R147, R195, R3.reuse, -R123.reuse ;  /* 0x00000003c3937223 */ /* 0x180fe2000001087b */
[-CC-:B------:R-:W-:Y:S01]  /*154f0*/  FFMA.FTZ R172, R177, R3.reuse, -R128.reuse ;  /* 0x00000003b1ac7223 */ /* 0x180fe20000010880 */
[-CC-:B------:R-:W-:Y:S01]  /*15500*/  FFMA.FTZ R175, R175, R3.reuse, -R128.reuse ;  /* 0x00000003afaf7223 */ /* 0x180fe20000010880 */
[-CC-:B------:R-:W-:Y:S01]  /*15510*/  FFMA.FTZ R174, R174, R3.reuse, -R128.reuse ;  /* 0x00000003aeae7223 */ /* 0x180fe20000010880 */
[--C-:B------:R-:W-:Y:S03]  /*15520*/  FFMA.FTZ R196, R196, R3, -R123.reuse ;  /* 0x00000003c4c47223 */ /* 0x100fe6000001087b */
[----:B------:R-:W-:Y:S01]  /*15530*/  MUFU.EX2 R77, R77 ;  /* 0x0000004d004d7308 */ /* 0x000fe20000000800 */
[----:B---3--:R-:W-:Y:S01]  /*15540*/  F2FP.BF16.F32.PACK_AB R63, R130, R133 ;  /* 0x00000085823f723e */ /* 0x008fe200000010ff */
[-CC-:B------:R-:W-:Y:S01]  /*15550*/  FFMA.FTZ R197, R197, R3.reuse, -R123.reuse ;  /* 0x00000003c5c57223 */ /* 0x180fe2000001087b */
[-CC-:B------:R-:W-:Y:S01]  /*15560*/  FFMA.FTZ R198, R198, R3.reuse, -R123.reuse ;  /* 0x00000003c6c67223 */ /* 0x180fe2000001087b */
[-CC-:B------:R-:W-:Y:S01]  /*15570*/  FFMA.FTZ R200, R200, R3.reuse, -R123.reuse ;  /* 0x00000003c8c87223 */ /* 0x180fe2000001087b */
[--C-:B------:R-:W-:Y:S01]  /*15580*/  FFMA.FTZ R202, R202, R3, -R123.reuse ;  /* 0x00000003caca7223 */ /* 0x100fe2000001087b */
[C---:B------:R-:W-:Y:S02]  /*15590*/  ISETP.GT.AND P0, PT, R171.reuse, RZ, PT ;  /* 0x000000ffab00720c */ /* 0x040fe40003f04270 */
[C---:B------:R-:W-:Y:S02]  /*155a0*/  HMMA.16816.F32.BF16 R4, R60.reuse, R12, R4 ;  /* 0x0000000c3c04723c */ /* 0x040fe40000041804 */
[----:B------:R-:W-:Y:S03]  /*155b0*/  MUFU.EX2 R86, R86 ;  /* 0x0000005600567308 */ /* 0x000fe60000000800 */
[C---:B------:R-:W-:Y:S01]  /*155c0*/  FMUL.FTZ R12, R56.reuse, R104 ;  /* 0x00000068380c7220 */ /* 0x040fe20000410000 */
[C---:B------:R-:W-:Y:S01]  /*155d0*/  FMUL.FTZ R13, R56.reuse, R105 ;  /* 0x00000069380d7220 */ /* 0x040fe20000410000 */
[----:B------:R-:W-:Y:S01]  /*155e0*/  IADD3 R171, PT, PT, R171, -0x1, RZ ;  /* 0xffffffffabab7810 */ /* 0x000fe20007ffe0ff */
[C---:B------:R-:W-:Y:S04]  /*155f0*/  HMMA.16816.F32.BF16 R8, R60.reuse, R14, R8 ;  /* 0x0000000e3c08723c */ /* 0x040fe80000041808 */
[----:B------:R-:W-:Y:S01]  /*15600*/  MUFU.EX2 R79, R79 ;  /* 0x0000004f004f7308 */ /* 0x000fe20000000800 */
[C---:B------:R-:W-:Y:S01]  /*15610*/  FMUL.FTZ R14, R57.reuse, R106 ;  /* 0x0000006a390e7220 */ /* 0x040fe20000410000 */
[----:B------:R-:W-:Y:S08]  /*15620*/  FMUL.FTZ R15, R57, R107 ;  /* 0x0000006b390f7220 */ /* 0x000ff00000410000 */
        /* <DEDUP_REMOVED lines=26> */
[----:B------:R-:W1:Y:S01]  /*157d0*/  MUFU.EX2 R89, R89 ;  /* 0x0000005900597308 */ /* 0x000e620000000800 */
[C---:B------:R-:W-:Y:S01]  /*157e0*/  FMUL.FTZ R36, R56.reuse, R80 ;  /* 0x0000005038247220 */ /* 0x040fe20000410000 */
[----:B------:R-:W-:Y:S01]  /*157f0*/  FMUL.FTZ R37, R56, R81 ;  /* 0x0000005138257220 */ /* 0x000fe20000410000 */
[-CC-:B------:R-:W-:Y:S01]  /*15800*/  FFMA.FTZ R80, R215, R3.reuse, -R128.reuse ;  /* 0x00000003d7507223 */ /* 0x180fe20000010880 */
[--C-:B------:R-:W-:Y:S01]  /*15810*/  FFMA.FTZ R81, R212, R3, -R123.reuse ;  /* 0x00000003d4517223 */ /* 0x100fe2000001087b */
[C---:B------:R-:W-:Y:S05]  /*15820*/  HMMA.16816.F32.BF16 R32, R60.reuse, R38, R32 ;  /* 0x000000263c20723c */ /* 0x040fea0000041820 */
[----:B------:R-:W2:Y:S01]  /*15830*/  MUFU.EX2 R91, R91 ;  /* 0x0000005b005b7308 */ /* 0x000ea20000000800 */
[C---:B------:R-:W-:Y:S01]  /*15840*/  FMUL.FTZ R38, R57.reuse, R82 ;  /* 0x0000005239267220 */ /* 0x040fe20000410000 */
[----:B------:R-:W-:Y:S01]  /*15850*/  FMUL.FTZ R39, R57, R83 ;  /* 0x0000005339277220 */ /* 0x000fe20000410000 */
[-CC-:B------:R-:W-:Y:S01]  /*15860*/  FFMA.FTZ R83, R219, R3.reuse, -R128.reuse ;  /* 0x00000003db537223 */ /* 0x180fe20000010880 */
[----:B------:R-:W-:Y:S06]  /*15870*/  FFMA.FTZ R82, R214, R3, -R123 ;  /* 0x00000003d6527223 */ /* 0x000fec000001087b */
[----:B------:R-:W3:Y:S01]  /*15880*/  MUFU.EX2 R80, R80 ;  /* 0x0000005000507308 */ /* 0x000ee20000000800 */
[C---:B------:R-:W-:Y:S03]  /*15890*/  HMMA.16816.F32.BF16 R36, R60.reuse, R44, R36 ;  /* 0x0000002c3c24723c */ /* 0x040fe60000041824 */
[----:B-1----:R-:W-:Y:S01]  /*158a0*/  F2FP.BF16.F32.PACK_AB R58, R89, R84 ;  /* 0x00000054593a723e */ /* 0x002fe200000010ff */
[C---:B------:R-:W-:Y:S01]  /*158b0*/  FMUL.FTZ R44, R56.reuse, R72 ;  /* 0x00000048382c7220 */ /* 0x040fe20000410000 */
[----:B------:R-:W-:Y:S01]  /*158c0*/  FMUL.FTZ R45, R56, R73 ;  /* 0x00000049382d7220 */ /* 0x000fe20000410000 */
[----:B------:R-:W-:Y:S03]  /*158d0*/  FFMA.FTZ R72, R225, R3, -R128 ;  /* 0x00000003e1487223 */ /* 0x000fe60000010880 */
[----:B------:R-:W-:Y:S01]  /*158e0*/  MUFU.EX2 R83, R83 ;  /* 0x0000005300537308 */ /* 0x000fe20000000800 */
[C---:B------:R-:W-:Y:S03]  /*158f0*/  HMMA.16816.F32.BF16 R40, R60.reuse, R46, R40 ;  /* 0x0000002e3c28723c */ /* 0x040fe60000041828 */
[C---:B------:R-:W-:Y:S01]  /*15900*/  FMUL.FTZ R47, R57.reuse, R75 ;  /* 0x0000004b392f7220 */ /* 0x040fe20000410000 */
[----:B------:R-:W-:Y:S01]  /*15910*/  FMUL.FTZ R46, R57, R74 ;  /* 0x0000004a392e7220 */ /* 0x000fe20000410000 */
[----:B--2---:R-:W-:Y:S01]  /*15920*/  F2FP.BF16.F32.PACK_AB R59, R86, R91 ;  /* 0x0000005b563b723e */ /* 0x004fe200000010ff */
[----:B------:R-:W-:Y:S03]  /*15930*/  FADD.FTZ R73, R133, R136 ;  /* 0x0000008885497221 */ /* 0x000fe60000010000 */
[----:B------:R-:W1:Y:S01]  /*15940*/  MUFU.EX2 R72, R72 ;  /* 0x0000004800487308 */ /* 0x000e620000000800 */
[----:B---3--:R-:W-:Y:S01]  /*15950*/  F2FP.BF16.F32.PACK_AB R57, R80, R87 ;  /* 0x000000575039723e */ /* 0x008fe200000010ff */
[----:B------:R-:W-:Y:S01]  /*15960*/  FADD.FTZ R74, R132, R173 ;  /* 0x000000ad844a7221 */ /* 0x000fe20000010000 */
[----:B------:R-:W-:Y:S01]  /*15970*/  FADD.FTZ R73, R130, R73 ;  /* 0x0000004982497221 */ /* 0x000fe20000010000 */
[C---:B------:R-:W-:Y:S03]  /*15980*/  HMMA.16816.F32.BF16 R44, R60.reuse, R64, R44 ;  /* 0x000000403c2c723c */ /* 0x040fe6000004182c */
[----:B------:R-:W-:Y:S03]  /*15990*/  FADD.FTZ R74, R129, R74 ;  /* 0x0000004a814a7221 */ /* 0x000fe60000010000 */
[----:B------:R-:W-:Y:S01]  /*159a0*/  MUFU.EX2 R82, R82 ;  /* 0x0000005200527308 */ /* 0x000fe20000000800 */
[-CC-:B------:R-:W-:Y:S01]  /*159b0*/  FFMA.FTZ R130, R184, R3.reuse, -R123.reuse ;  /* 0x00000003b8827223 */ /* 0x180fe2000001087b */
[-C--:B------:R-:W-:Y:S01]  /*159c0*/  FFMA.FTZ R133, R186, R3.reuse, -R123 ;  /* 0x00000003ba857223 */ /* 0x080fe2000001087b */
[----:B------:R-:W-:Y:S01]  /*159d0*/  FFMA.FTZ R132, R193, R3, -R128 ;  /* 0x00000003c1847223 */ /* 0x000fe20000010880 */
[----:B------:R-:W-:Y:S01]  /*159e0*/  HMMA.16816.F32.BF16 R48, R60, R66, R48 ;  /* 0x000000423c30723c */ /* 0x000fe20000041830 */
[----:B------:R-:W2:Y:S02]  /*159f0*/  LDSM.16.MT88.4 R64, [R126+0x9400] ;  /* 0x009400007e40783b */ /* 0x000ea40000004200 */
[----:B------:R-:W-:Y:S01]  /*15a00*/  F2FP.BF16.F32.PACK_AB R60, R76, R79 ;  /* 0x0000004f4c3c723e */ /* 0x000fe200000010ff */
[----:B------:R-:W-:Y:S01]  /*15a10*/  FADD.FTZ R79, R79, R74 ;  /* 0x0000004a4f4f7221 */ /* 0x000fe20000010000 */
[----:B-1----:R-:W-:Y:S01]  /*15a20*/  F2FP.BF16.F32.PACK_AB R61, R77, R72 ;  /* 0x000000484d3d723e */ /* 0x002fe200000010ff */
[----:B------:R-:W-:Y:S01]  /*15a30*/  FADD.FTZ R78, R72, R73 ;  /* 0x00000049484e7221 */ /* 0x000fe20000010000 */
[----:B------:R-:W-:Y:S01]  /*15a40*/  F2FP.BF16.F32.PACK_AB R62, R85, R92 ;  /* 0x0000005c553e723e */ /* 0x000fe200000010ff */
[----:B------:R-:W-:Y:S01]  /*15a50*/  FADD.FTZ R95, R76, R79 ;  /* 0x0000004f4c5f7221 */ /* 0x000fe20000010000 */
[----:B------:R-:W-:Y:S01]  /*15a60*/  F2FP.BF16.F32.PACK_AB R63, R83, R94 ;  /* 0x0000005e533f723e */ /* 0x000fe200000010ff */
[----:B------:R-:W-:Y:S01]  /*15a70*/  LDSM.16.MT88.4 R72, [R122+0xc000] ;  /* 0x00c000007a48783b */ /* 0x000fe20000004200 */
[----:B------:R-:W-:Y:S01]  /*15a80*/  FADD.FTZ R93, R77, R78 ;  /* 0x0000004e4d5d7221 */ /* 0x000fe20000010000 */
[----:B------:R-:W-:Y:S01]  /*15a90*/  FADD.FTZ R92, R92, R95 ;  /* 0x0000005f5c5c7221 */ /* 0x000fe20000010000 */
[----:B------:R-:W-:Y:S01]  /*15aa0*/  MUFU.EX2 R138, R138 ;  /* 0x0000008a008a7308 */ /* 0x000fe20000000800 */
[-CC-:B------:R-:W-:Y:S01]  /*15ab0*/  FFMA.FTZ R136, R189, R3.reuse, -R128.reuse ;  /* 0x00000003bd887223 */ /* 0x180fe20000010880 */
[----:B------:R-:W-:Y:S01]  /*15ac0*/  FADD.FTZ R94, R94, R93 ;  /* 0x0000005d5e5e7221 */ /* 0x000fe20000010000 */
[-C--:B------:R-:W-:Y:S01]  /*15ad0*/  FFMA.FTZ R93, R55, R3.reuse, -R128 ;  /* 0x00000003375d7223 */ /* 0x080fe20000010880 */
[----:B------:R-:W-:Y:S01]  /*15ae0*/  FADD.FTZ R85, R85, R92 ;  /* 0x0000005c55557221 */ /* 0x000fe20000010000 */
[----:B------:R-:W-:Y:S01]  /*15af0*/  LDSM.16.MT88.4 R76, [R122+0xc400] ;  /* 0x00c400007a4c783b */ /* 0x000fe20000004200 */
[----:B------:R-:W-:Y:S01]  /*15b00*/  FADD.FTZ R94, R83, R94 ;  /* 0x0000005e535e7221 */ /* 0x000fe20000010000 */
[-CC-:B------:R-:W-:Y:S03]  /*15b10*/  FFMA.FTZ R129, R187, R3.reuse, -R128.reuse ;  /* 0x00000003bb817223 */ /* 0x180fe60000010880 */
[----:B------:R-:W-:Y:S01]  /*15b20*/  MUFU.EX2 R139, R139 ;  /* 0x0000008b008b7308 */ /* 0x000fe20000000800 */
[-C--:B------:R-:W-:Y:S01]  /*15b30*/  FFMA.FTZ R173, R176, R3.reuse, -R128 ;  /* 0x00000003b0ad7223 */ /* 0x080fe20000010880 */
[----:B------:R-:W-:Y:S01]  /*15b40*/  FADD.FTZ R87, R87, R94 ;  /* 0x0000005e57577221 */ /* 0x000fe20000010000 */
[----:B------:R-:W-:Y:S03]  /*15b50*/  FFMA.FTZ R123, R203, R3, -R123 ;  /* 0x00000003cb7b7223 */ /* 0x000fe6000001087b */
        /* <DEDUP_REMOVED lines=13> */
[----:B------:R-:W-:Y:S01]  /*15c30*/  MUFU.EX2 R97, R97 ;  /* 0x0000006100617308 */ /* 0x000fe20000000800 */
[C---:B--2---:R-:W-:Y:S01]  /*15c40*/  F2FP.BF16.F32.PACK_AB R56, R81.reuse, R82 ;  /* 0x000000525138723e */ /* 0x044fe200000010ff */
[----:B------:R-:W-:Y:S01]  /*15c50*/  FADD.FTZ R82, R82, R85 ;  /* 0x0000005552527221 */ /* 0x000fe20000010000 */
[C---:B------:R-:W-:Y:S01]  /*15c60*/  HMMA.16816.F32.BF16 R16, R60.reuse, R66, R16 ;  /* 0x000000423c10723c */ /* 0x040fe20000041810 */
[----:B------:R-:W1:Y:S02]  /*15c70*/  LDSM.16.MT88.4 R64, [R126+0xb400] ;  /* 0x00b400007e40783b */ /* 0x000e640000004200 */
[----:B------:R-:W-:Y:S04]  /*15c80*/  FADD.FTZ R81, R81, R82 ;  /* 0x0000005251517221 */ /* 0x000fe80000010000 */
[----:B------:R-:W-:Y:S01]  /*15c90*/  MUFU.EX2 R90, R90 ;  /* 0x0000005a005a7308 */ /* 0x000fe20000000800 */
[----:B------:R-:W-:Y:S04]  /*15ca0*/  FADD.FTZ R84, R84, R81 ;  /* 0x0000005154547221 */ /* 0x000fe80000010000 */
[----:B------:R-:W-:Y:S05]  /*15cb0*/  FADD.FTZ R89, R89, R84 ;  /* 0x0000005459597221 */ /* 0x000fea0000010000 */
        /* <DEDUP_REMOVED lines=33> */
[----:B--2---:R-:W-:Y:S01]  /*15ed0*/  F2FP.BF16.F32.PACK_AB R55, R174, R175 ;  /* 0x000000afae37723e */ /* 0x004fe200000010ff */
[----:B------:R-:W-:Y:S01]  /*15ee0*/  HMMA.16816.F32.BF16 R48, R60, R66, R48 ;  /* 0x000000423c30723c */ /* 0x000fe20000041830 */
[----:B------:R-:W1:Y:S07]  /*15ef0*/  LDSM.16.MT88.4 R60, [R126+0x9800] ;  /* 0x009800007e3c783b */ /* 0x000e6e0000004200 */
[----:B------:R-:W2:Y:S01]  /*15f00*/  MUFU.EX2 R123, R123 ;  /* 0x0000007b007b7308 */ /* 0x000ea20000000800 */
[----:B------:R-:W3:Y:S01]  /*15f10*/  LDSM.16.MT88.4 R64, [R122+0x9800] ;  /* 0x009800007a40783b */ /* 0x000ee20000004200 */
        /* <DEDUP_REMOVED lines=18> */
[----:B------:R-:W-:Y:S01]  /*16040*/  F2FP.BF16.F32.PACK_AB R56, R97, R88 ;  /* 0x000000586138723e */ /* 0x000fe200000010ff */
[----:B------:R-:W-:Y:S01]  /*16050*/  FADD.FTZ R88, R88, R89 ;  /* 0x0000005958587221 */ /* 0x000fe20000010000 */
[----:B------:R-:W-:Y:S02]  /*16060*/  F2FP.BF16.F32.PACK_AB R57, R99, R90 ;  /* 0x0000005a6339723e */ /* 0x000fe400000010ff */
[----:B------:R-:W-:Y:S01]  /*16070*/  F2FP.BF16.F32.PACK_AB R58, R125, R96 ;  /* 0x000000607d3a723e */ /* 0x000fe200000010ff */
[----:B------:R-:W-:Y:S01]  /*16080*/  FADD.FTZ R97, R97, R88 ;  /* 0x0000005861617221 */ /* 0x000fe20000010000 */
[----:B------:R-:W-:Y:S03]  /*16090*/  F2FP.BF16.F32.PACK_AB R59, R131, R98 ;  /* 0x00000062833b723e */ /* 0x000fe600000010ff */
[----:B------:R-:W-:Y:S04]  /*160a0*/  FADD.FTZ R96, R96, R97 ;  /* 0x0000006160607221 */ /* 0x000fe80000010000 */
[----:B------:R-:W-:Y:S01]  /*160b0*/  FADD.FTZ R125, R125, R96 ;  /* 0x000000607d7d7221 */ /* 0x000fe20000010000 */
        /* <DEDUP_REMOVED lines=18> */
[----:B------:R-:W-:Y:S01]  /*161e0*/  F2FP.BF16.F32.PACK_AB R56, R133, R130 ;  /* 0x000000828538723e */ /* 0x000fe200000010ff */
        /* <DEDUP_REMOVED lines=33> */
[C---:B----4-:R-:W-:Y:S03]  /*16400*/  HMMA.16816.F32.BF16 R4, R56.reuse, R68, R4 ;  /* 0x000000443804723c */ /* 0x050fe60000041804 */
[----:B------:R-:W-:Y:S05]  /*16410*/  FADD.FTZ R143, R143, R142 ;  /* 0x0000008e8f8f7221 */ /* 0x000fea0000010000 */
        /* <DEDUP_REMOVED lines=15> */
[-CC-:B------:R-:W-:Y:S01]  /*16510*/  FFMA.FTZ R69, R54, R3.reuse, -R128.reuse ;  /* 0x0000000336457223 */ /* 0x180fe20000010880 */
[-CC-:B------:R-:W-:Y:S01]  /*16520*/  FFMA.FTZ R68, R53, R3.reuse, -R128.reuse ;  /* 0x0000000335447223 */ /* 0x180fe20000010880 */
[----:B------:R-:W-:Y:S01]  /*16530*/  F2FP.BF16.F32.PACK_AB R53, R173, R172 ;  /* 0x000000acad35723e */ /* 0x000fe200000010ff */
[----:B------:R-:W-:Y:S01]  /*16540*/  FFMA.FTZ R128, R52, R3, -R128 ;  /* 0x0000000334807223 */ /* 0x000fe20000010880 */
[----:B------:R-:W-:Y:S01]  /*16550*/  F2FP.BF16.F32.PACK_AB R52, R147, R146 ;  /* 0x000000929334723e */ /* 0x000fe200000010ff */
[----:B------:R-:W-:Y:S01]  /*16560*/  HMMA.16816.F32.BF16 R48, R56, R70, R48 ;  /* 0x000000463830723c */ /* 0x000fe20000041830 */
[----:B------:R-:W4:Y:S02]  /*16570*/  LDSM.16.MT88.4 R56, [R126+0xe800] ;  /* 0x00e800007e38783b */ /* 0x000f240000004200 */
[----:B------:R-:W-:Y:S01]  /*16580*/  F2FP.BF16.F32.PACK_AB R54, R177, R176 ;  /* 0x000000b0b136723e */ /* 0x000fe200000010ff */
[----:B------:R-:W-:Y:S01]  /*16590*/  FADD.FTZ R146, R146, R143 ;  /* 0x0000008f92927221 */ /* 0x000fe20000010000 */
[----:B--2---:R-:W-:Y:S03]  /*165a0*/  F2FP.BF16.F32.PACK_AB R70, R123, R202 ;  /* 0x000000ca7b46723e */ /* 0x004fe600000010ff */
[----:B------:R-:W-:Y:S02]  /*165b0*/  FADD.FTZ R147, R147, R146 ;  /* 0x0000009293937221 */ /* 0x000fe40000010000 */
[C---:B-1----:R-:W-:Y:S05]  /*165c0*/  HMMA.16816.F32.BF16 R4, R52.reuse, R60, R4 ;  /* 0x0000003c3404723c */ /* 0x042fea0000041804 */
[----:B------:R-:W-:Y:S03]  /*165d0*/  FADD.FTZ R176, R176, R147 ;  /* 0x00000093b0b07221 */ /* 0x000fe60000010000 */
[C---:B------:R-:W-:Y:S01]  /*165e0*/  HMMA.16816.F32.BF16 R8, R52.reuse, R62, R8 ;  /* 0x0000003e3408723c */ /* 0x040fe20000041808 */
[----:B------:R-:W1:Y:S02]  /*165f0*/  LDSM.16.MT88.4 R60, [R122+0xe800] ;  /* 0x00e800007a3c783b */ /* 0x000e640000004200 */
[----:B------:R-:W-:Y:S05]  /*16600*/  FADD.FTZ R177, R177, R176 ;  /* 0x000000b0b1b17221 */ /* 0x000fea0000010000 */
[C---:B------:R-:W-:Y:S08]  /*16610*/  HMMA.16816.F32.BF16 R12, R52.reuse, R72, R12 ;  /* 0x00000048340c723c */ /* 0x040ff0000004180c */
[C---:B------:R-:W-:Y:S08]  /*16620*/  HMMA.16816.F32.BF16 R16, R52.reuse, R74, R16 ;  /* 0x0000004a3410723c */ /* 0x040ff00000041810 */
[C---:B---3--:R-:W-:Y:S01]  /*16630*/  HMMA.16816.F32.BF16 R20, R52.reuse, R64, R20 ;  /* 0x000000403414723c */ /* 0x048fe20000041814 */
[----:B------:R2:W-:Y:S07]  /*16640*/  MUFU.EX2 R64, R93 ;  /* 0x0000005d00407308 */ /* 0x0005ee0000000800 */
[C---:B------:R-:W-:Y:S03]  /*16650*/  HMMA.16816.F32.BF16 R24, R52.reuse, R66, R24 ;  /* 0x000000423418723c */ /* 0x040fe60000041818 */
[----:B------:R-:W-:Y:S05]  /*16660*/  MUFU.EX2 R65, R200 ;  /* 0x000000c800417308 */ /* 0x000fea0000000800 */
[C---:B------:R-:W-:Y:S05]  /*16670*/  HMMA.16816.F32.BF16 R28, R52.reuse, R76, R28 ;  /* 0x0000004c341c723c */ /* 0x040fea000004181c */
[----:B------:R-:W3:Y:S01]  /*16680*/  MUFU.EX2 R67, R69 ;  /* 0x0000004500437308 */ /* 0x000ee20000000800 */
[----:B--2---:R-:W2:Y:S02]  /*16690*/  LDSM.16.MT88.4 R92, [R126+0xcc00] ;  /* 0x00cc00007e5c783b */ /* 0x004ea40000004200 */
[C---:B------:R-:W-:Y:S06]  /*166a0*/  HMMA.16816.F32.BF16 R32, R52.reuse, R78, R32 ;  /* 0x0000004e3420723c */ /* 0x040fec0000041820 */
[----:B------:R-:W-:Y:S02]  /*166b0*/  LDSM.16.MT88.4 R76, [R126+0xec00] ;  /* 0x00ec00007e4c783b */ /* 0x000fe40000004200 */
[C---:B----4-:R-:W-:Y:S01]  /*166c0*/  HMMA.16816.F32.BF16 R36, R52.reuse, R56, R36 ;  /* 0x000000383424723c */ /* 0x050fe20000041824 */
[----:B------:R4:W-:Y:S02]  /*166d0*/  MUFU.EX2 R56, R68 ;  /* 0x0000004400387308 */ /* 0x0009e40000000800 */
[----:B---3--:R-:W-:Y:S05]  /*166e0*/  F2FP.BF16.F32.PACK_AB R69, R67, R64 ;  /* 0x000000404345723e */ /* 0x008fea00000010ff */
[C---:B------:R-:W-:Y:S03]  /*166f0*/  HMMA.16816.F32.BF16 R40, R52.reuse, R58, R40 ;  /* 0x0000003a3428723c */ /* 0x040fe60000041828 */
[----:B------:R-:W3:Y:S01]  /*16700*/  MUFU.EX2 R57, R128 ;  /* 0x0000008000397308 */ /* 0x000ee20000000800 */
[----:B------:R-:W-:Y:S04]  /*16710*/  FADD.FTZ R59, R91, R80 ;  /* 0x000000505b3b7221 */ /* 0x000fe80000010000 */
[----:B------:R-:W-:Y:S01]  /*16720*/  FADD.FTZ R59, R86, R59 ;  /* 0x0000003b563b7221 */ /* 0x000fe20000010000 */
[C---:B-1----:R-:W-:Y:S01]  /*16730*/  HMMA.16816.F32.BF16 R44, R52.reuse, R60, R44 ;  /* 0x0000003c342c723c */ /* 0x042fe2000004182c */
[----:B------:R-:W1:Y:S02]  /*16740*/  LDSM.16.MT88.4 R84, [R122+0xcc00] ;  /* 0x00cc00007a54783b */ /* 0x000e640000004200 */
[----:B----4-:R-:W-:Y:S01]  /*16750*/  F2FP.BF16.F32.PACK_AB R68, R65, R198 ;  /* 0x000000c64144723e */ /* 0x010fe200000010ff */
[----:B------:R-:W-:Y:S01]  /*16760*/  FADD.FTZ R90, R90, R59 ;  /* 0x0000003b5a5a7221 */ /* 0x000fe20000010000 */
[----:B------:R-:W-:Y:S03]  /*16770*/  FADD.FTZ R198, R198, R177 ;  /* 0x000000b1c6c67221 */ /* 0x000fe60000010000 */
[----:B------:R-:W-:Y:S03]  /*16780*/  HMMA.16816.F32.BF16 R48, R52, R62, R48 ;  /* 0x0000003e3430723c */ /* 0x000fe60000041830 */
[----:B---3--:R-:W-:Y:S01]  /*16790*/  F2FP.BF16.F32.PACK_AB R71, R57, R56 ;  /* 0x000000383947723e */ /* 0x008fe200000010ff */
[----:B------:R-:W-:Y:S01]  /*167a0*/  FADD.FTZ R99, R99, R90 ;  /* 0x0000005a63637221 */ /* 0x000fe20000010000 */
[----:B------:R-:W-:Y:S03]  /*167b0*/  FADD.FTZ R65, R65, R198 ;  /* 0x000000c641417221 */ /* 0x000fe60000010000 */
[----:B------:R-:W-:Y:S01]  /*167c0*/  FADD.FTZ R98, R98, R99 ;  /* 0x0000006362627221 */ /* 0x000fe20000010000 */
[----:B------:R-:W-:Y:S01]  /*167d0*/  FADD.FTZ R202, R202, R65 ;  /* 0x00000041caca7221 */ /* 0x000fe20000010000 */
[C---:B------:R-:W-:Y:S01]  /*167e0*/  HMMA.16816.F32.BF16 R112, R68.reuse, R108, R4 ;  /* 0x0000006c4470723c */ /* 0x040fe20000041804 */
[----:B------:R-:W3:Y:S04]  /*167f0*/  LDSM.16.MT88.4 R4, [R122+0xec00] ;  /* 0x00ec00007a04783b */ /* 0x000ee80000004200 */
[----:B------:R-:W-:Y:S03]  /*16800*/  FADD.FTZ R131, R131, R98 ;  /* 0x0000006283837221 */ /* 0x000fe60000010000 */
        /* <DEDUP_REMOVED lines=16> */
[----:B------:R-:W-:Y:S01]  /*16910*/  FADD.FTZ R9, R175, R8 ;  /* 0x00000008af097221 */ /* 0x000fe20000010000 */
[----:B------:R-:W-:Y:S01]  /*16920*/  FADD.FTZ R173, R123, R202 ;  /* 0x000000ca7bad7221 */ /* 0x000fe20000010000 */
[----:B------:R-:W-:Y:S02]  /*16930*/  MOV R123, R2 ;  /* 0x00000002007b7202 */ /* 0x000fe40000000f00 */
[----:B------:R-:W-:Y:S01]  /*16940*/  FADD.FTZ R9, R174, R9 ;  /* 0x00000009ae097221 */ /* 0x000fe20000010000 */
[C---:B------:R-:W-:Y:S03]  /*16950*/  HMMA.16816.F32.BF16 R84, R68.reuse, R86, R32 ;  /* 0x000000564454723c */ /* 0x040fe60000041820 */
[----:B------:R-:W-:Y:S04]  /*16960*/  FADD.FTZ R64, R64, R9 ;  /* 0x0000000940407221 */ /* 0x000fe80000010000 */
[----:B------:R-:W-:Y:S01]  /*16970*/  FADD.FTZ R67, R67, R64 ;  /* 0x0000004043437221 */ /* 0x000fe20000010000 */
[C---:B------:R-:W-:Y:S03]  /*16980*/  HMMA.16816.F32.BF16 R80, R68.reuse, R76, R36 ;  /* 0x0000004c4450723c */ /* 0x040fe60000041824 */
[----:B------:R-:W-:Y:S04]  /*16990*/  FADD.FTZ R56, R56, R67 ;  /* 0x0000004338387221 */ /* 0x000fe80000010000 */
[----:B------:R-:W-:Y:S01]  /*169a0*/  FADD.FTZ R172, R57, R56 ;  /* 0x0000003839ac7221 */ /* 0x000fe20000010000 */
[C---:B------:R-:W-:Y:S08]  /*169b0*/  HMMA.16816.F32.BF16 R76, R68.reuse, R78, R40 ;  /* 0x0000004e444c723c */ /* 0x040ff00000041828 */
[C---:B---3--:R-:W-:Y:S08]  /*169c0*/  HMMA.16816.F32.BF16 R72, R68.reuse, R4, R44 ;  /* 0x000000044448723c */ /* 0x048ff0000004182c */
[----:B------:R-:W-:Y:S01]  /*169d0*/  HMMA.16816.F32.BF16 R68, R68, R6, R48 ;  /* 0x000000064444723c */ /* 0x000fe20000041830 */
[----:B------:R-:W-:Y:S08]  /*169e0*/  @!UPT UIADD3 URZ, UPT, UPT, URZ, URZ, URZ ;  /* 0x000000fffffff290 */ /* 0x000ff0000fffe0ff */
[----:B------:R-:W-:Y:S11]  /*169f0*/  @P0 BRA `(.L_x_1111) ;  /* 0xffffffbc007c0947 */ /* 0x000ff6000383ffff */
.L_x_1104:
        /* <DEDUP_REMOVED lines=12> */
.L_x_1123:
        /* <DEDUP_REMOVED lines=149> */
.L_x_1114:
[----:B------:R-:W-:Y:S05]  /*17410*/  BSYNC.RECONVERGENT B0 ;  /* 0x0000000000007941 */ /* 0x000fea0003800200 */
.L_x_1113:
        /* <DEDUP_REMOVED lines=27> */
.L_x_1116:
[----:B------:R-:W-:Y:S05]  /*175d0*/  BSYNC.RECONVERGENT B0 ;  /* 0x0000000000007941 */ /* 0x000fea0003800200 */
.L_x_1115:
        /* <DEDUP_REMOVED lines=33> */
.L_x_1118:
[----:B------:R-:W-:Y:S05]  /*177f0*/  BSYNC.RECONVERGENT B0 ;  /* 0x0000000000007941 */ /* 0x000fea0003800200 */
.L_x_1117:
[----:B------:R-:W-:-:S04]  /*17800*/  MOV R159, 0x0 ;  /* 0x00000000009f7802 */ /* 0x000fc80000000f00 */
[----:B-12345:R-:W-:Y:S05]  /*17810*/  @P1 RET.REL.NODEC R158 `(_ZN5flash24flash_fwd_splitkv_kernelI23Flash_fwd_kernel_traitsILi96ELi64ELi128ELi4ELb0ELb0EN7cutlass10bfloat16_tE19Flash_kernel_traitsILi96ELi64ELi128ELi4ES3_EELb0ELb0ELb0ELb0ELb0ELb1ELb0ELb1EEEvNS_16Flash_fwd_paramsE) ;  /* 0xfffffe849ef81950 */ /* 0x03efea0003c3ffff */
        /* <DEDUP_REMOVED lines=14> */
[----:B-1----:R-:W-:Y:S05]  /*17900*/  @P0 RET.REL.NODEC R158 `(_ZN5flash24flash_fwd_splitkv_kernelI23Flash_fwd_kernel_traitsILi96ELi64ELi128ELi4ELb0ELb0EN7cutlass10bfloat16_tE19Flash_kernel_traitsILi96ELi64ELi128ELi4ES3_EELb0ELb0ELb0ELb0ELb0ELb1ELb0ELb1EEEvNS_16Flash_fwd_paramsE) ;  /* 0xfffffe849ebc0950 */ /* 0x002fea0003c3ffff */
[----:B------:R-:W-:Y:S01]  /*17910*/  MOV R159, 0x0 ;  /* 0x00000000009f7802 */ /* 0x000fe20000000f00 */
[----:B------:R1:W-:Y:S03]  /*17920*/  ST.E.128 desc[UR4][R2.64+0x80], R28 ;  /* 0x0000801c02007985 */ /* 0x0003e6000c101d04 */
[----:B-1----:R-:W-:Y:S05]  /*17930*/  RET.REL.NODEC R158 `(_ZN5flash24flash_fwd_splitkv_kernelI23Flash_fwd_kernel_traitsILi96ELi64ELi128ELi4ELb0ELb0EN7cutlass10bfloat16_tE19Flash_kernel_traitsILi96ELi64ELi128ELi4ES3_EELb0ELb0ELb0ELb0ELb0ELb1ELb0ELb1EEEvNS_16Flash_fwd_paramsE) ;  /* 0xfffffe849eb07950 */ /* 0x002fea0003c3ffff */
.L_x_1112:
[----:B------:R-:W-:Y:S01]  /*17940*/  MOV R7, 0x2 ;  /* 0x0000000200077802 */ /* 0x000fe20000000f00 */
[----:B------:R-:W-:Y:S01]  /*17950*/  IMAD.MOV.U32 R6, RZ, RZ, 0x1f ;  /* 0x0000001fff067424 */ /* 0x000fe200078e00ff */
[----:B------:R-:W-:-:S07]  /*17960*/  MOV R8, 0xffffffff ;  /* 0xffffffff00087802 */ /* 0x000fce0000000f00 */
[----:B-----5:R-:W-:Y:S05]  /*17970*/  WARPSYNC.COLLECTIVE R8, `(.L_x_1119) ;  /* 0x0000000008087348 */ /* 0x020fea0003c00000 */
[----:B------:R1:W2:Y:S02]  /*17980*/  SHFL.BFLY P0, R12, R173, R7, R6 ;  /* 0x0c000007ad0c7389 */ /* 0x0002a40000000006 */
[----:B-12--5:R-:W-:Y:S05]  /*17990*/  ENDCOLLECTIVE ;  /* 0x000000000000791b */ /* 0x026fea0003800000 */
.L_x_1119:
[----:B------:R-:W-:Y:S02]  /*179a0*/  IMAD.MOV.U32 R10, RZ, RZ, R12 ;  /* 0x000000ffff0a7224 */ /* 0x000fe400078e000c */
[----:B------:R-:W-:Y:S02]  /*179b0*/  IMAD.MOV.U32 R7, RZ, RZ, 0x1 ;  /* 0x00000001ff077424 */ /* 0x000fe400078e00ff */
[----:B------:R-:W-:-:S05]  /*179c0*/  FADD.FTZ R9, R10, R173 ;  /* 0x000000ad0a097221 */ /* 0x000fca0000010000 */
[----:B------:R-:W-:-:S07]  /*179d0*/  MOV R173, R9 ;  /* 0x0000000900ad7202 */ /* 0x000fce0000000f00 */
[----:B------:R-:W-:Y:S05]  /*179e0*/  WARPSYNC.COLLECTIVE R8, `(.L_x_1120) ;  /* 0x0000000008087348 */ /* 0x000fea0003c00000 */
[----:B------:R1:W2:Y:S02]  /*179f0*/  SHFL.BFLY P0, R12, R173, R7, R6 ;  /* 0x0c000007ad0c7389 */ /* 0x0002a40000000006 */
[----:B-12---:R-:W-:Y:S05]  /*17a00*/  ENDCOLLECTIVE ;  /* 0x000000000000791b */ /* 0x006fea0003800000 */
.L_x_1120:
[----:B------:R-:W-:Y:S01]  /*17a10*/  MOV R173, R172 ;  /* 0x000000ac00ad7202 */ /* 0x000fe20000000f00 */
[----:B------:R-:W-:Y:S01]  /*17a20*/  IMAD.MOV.U32 R7, RZ, RZ, 0x2 ;  /* 0x00000002ff077424 */ /* 0x000fe200078e00ff */
[----:B------:R-:W-:-:S07]  /*17a30*/  MOV R10, R12 ;  /* 0x0000000c000a7202 */ /* 0x000fce0000000f00 */
[----:B------:R-:W-:Y:S05]  /*17a40*/  WARPSYNC.COLLECTIVE R8, `(.L_x_1121) ;  /* 0x0000000008087348 */ /* 0x000fea0003c00000 */
[----:B------:R1:W2:Y:S02]  /*17a50*/  SHFL.BFLY P0, R12, R173, R7, R6 ;  /* 0x0c000007ad0c7389 */ /* 0x0002a40000000006 */
[----:B-12---:R-:W-:Y:S05]  /*17a60*/  ENDCOLLECTIVE ;  /* 0x000000000000791b */ /* 0x006fea0003800000 */
.L_x_1121:
[----:B------:R-:W-:Y:S01]  /*17a70*/  FADD.FTZ R10, R9, R10 ;  /* 0x0000000a090a7221 */ /* 0x000fe20000010000 */
[----:B------:R-:W-:Y:S01]  /*17a80*/  FADD.FTZ R11, R12, R172 ;  /* 0x000000ac0c0b7221 */ /* 0x000fe20000010000 */
[----:B------:R-:W-:-:S04]  /*17a90*/  MOV R7, 0x1 ;  /* 0x0000000100077802 */ /* 0x000fc80000000f00 */
[----:B------:R-:W-:-:S07]  /*17aa0*/  MOV R173, R11 ;  /* 0x0000000b00ad7202 */ /* 0x000fce0000000f00 */
[----:B------:R-:W-:Y:S05]  /*17ab0*/  WARPSYNC.COLLECTIVE R8, `(.L_x_1122) ;  /* 0x0000000008087348 */ /* 0x000fea0003c00000 */
[----:B------:R1:W2:Y:S02]  /*17ac0*/  SHFL.BFLY P0, R12, R173, R7, R6 ;  /* 0x0c000007ad0c7389 */ /* 0x0002a40000000006 */
[----:B-12---:R-:W-:Y:S05]  /*17ad0*/  ENDCOLLECTIVE ;  /* 0x000000000000791b */ /* 0x006fea0003800000 */
.L_x_1122:
[----:B------:R-:W-:Y:S05]  /*17ae0*/  BRA `(.L_x_1123) ;  /* 0xffffffec00f47947 */ /* 0x000fea000383ffff */
.L_x_1124:
        /* <DEDUP_REMOVED lines=9> */
.L_x_11599:


//--------------------- .text._ZN5flash24flash_fwd_splitkv_kernelI23Flash_fwd_kernel_traitsILi96ELi64ELi128ELi4ELb0ELb0EN7cutlass10bfloat16_tE19Flash_kernel_traitsILi96ELi64ELi128ELi4ES3_EELb0ELb0ELb0ELb0ELb0ELb0ELb1ELb0EEEvNS_16Flash_fwd_paramsE --------------------------
	.section	.text._ZN5flash24flash_fwd_splitkv_kernelI23Flash_fwd_kernel_traitsILi96ELi64ELi128ELi4ELb0ELb0EN7cutlass10bfloat16_tE19Flash_kernel_traitsILi96ELi64ELi128ELi4ES3_EELb0ELb0ELb0ELb0ELb0ELb0ELb1ELb0EEEvNS_16Flash_fwd_paramsE,"ax",@progbits
	.align	128
        .global         _ZN5flash24flash_fwd_splitkv_kernelI23Flash_fwd_kernel_traitsILi96ELi64ELi128ELi4ELb0ELb0EN7cutlass10bfloat16_tE19Flash_kernel_traitsILi96ELi64ELi128ELi4ES3_EELb0ELb0ELb0ELb0ELb0ELb0ELb1ELb0EEEvNS_16Flash_fwd_paramsE
        .type           _ZN5flash24flash_fwd_splitkv_kernelI23Flash_fwd_kernel_traitsILi96ELi64ELi128ELi4ELb0ELb0EN7cutlass10bfloat16_tE19Flash_kernel_traitsILi96ELi64ELi128ELi4ES3_EELb0ELb0ELb0ELb0ELb0ELb0ELb1ELb0EEEvNS_16Flash_fwd_paramsE,@function
        .size           _ZN5flash24flash_fwd_splitkv_kernelI23Flash_fwd_kernel_traitsILi96ELi64ELi128ELi4ELb0ELb0EN7cutlass10bfloat16_tE19Flash_kernel_traitsILi96ELi64ELi128ELi4ES3_EELb0ELb0ELb0ELb0ELb0ELb0ELb1ELb0EEEvNS_16Flash_fwd_paramsE,(.L_x_11600 - _ZN5flash24flash_fwd_splitkv_kernelI23Flash_fwd_kernel_traitsILi96ELi64ELi128ELi4ELb0ELb0EN7cutlass10bfloat16_tE19Flash_kernel_traitsILi96ELi64ELi128ELi4ES3_EELb0ELb0ELb0ELb0ELb0ELb0ELb1ELb0EEEvNS_16Flash_fwd_paramsE)
        .other          _ZN5flash24flash_fwd_splitkv_kernelI23Flash_fwd_kernel_traitsILi96ELi64ELi128ELi4ELb0ELb0EN7cutlass10bfloat16_tE19Flash_kernel_traitsILi96ELi64ELi128ELi4ES3_EELb0ELb0ELb0ELb0ELb0ELb0ELb1ELb0EEEvNS_16Flash_fwd_paramsE,@"STO_CUDA_ENTRY STV_DEFAULT"
_ZN5flash24flash_fwd_splitkv_kernelI23Flash_fwd_kernel_traitsILi96ELi64ELi128ELi4ELb0ELb0EN7cutlass10bfloat16_tE19Flash_kernel_traitsILi96ELi64ELi128ELi4ES3_EELb0ELb0ELb0ELb0ELb0ELb0ELb1ELb0EEEvNS_16Flash_fwd_paramsE:
.text._ZN5flash24flash_fwd_splitkv_kernelI23Flash_fwd_kernel_traitsILi96ELi64ELi128ELi4ELb0ELb0EN7cutlass10bfloat16_tE19Flash_kernel_traitsILi96ELi64ELi128ELi4ES3_EELb0ELb0ELb0ELb0ELb0ELb0ELb1ELb0EEEvNS_16Flash_fwd_paramsE:
        /* <DEDUP_REMOVED lines=13> */
[----:B-1----:R-:W-:Y:S01]  /*00d0*/  IMAD.MOV R0, RZ, RZ, -R3 ;  /* 0x000000ffff007224 */ /* 0x002fe200078e0a03 */
[----:B------:R-:W-:-:S03]  /*00e0*/  MOV R2, RZ ;  /* 0x000000ff00027202 */ /* 0x000fc60000000f00 */
[----:B------:R-:W-:-:S04]  /*00f0*/  IMAD R7, R0, R5, RZ ;  /* 0x0000000500077224 */ /* 0x000fc800078e02ff */
[----:B------:R-:W-:Y:S02]  /*0100*/  IMAD.HI.U32 R7, R3, R7, R2 ;  /* 0x0000000703077227 */ /* 0x000fe400078e0002 */
[----:B------:R-:W1:Y:S04]  /*0110*/  LDC.64 R2, c[0x0][0x348] ;  /* 0x0000d200ff027b82 */ /* 0x000e680000000a00 */
[----:B---3--:R-:W-:-:S04]  /*0120*/  IMAD.HI.U32 R185, R7, UR4, RZ ;  /* 0x0000000407b97c27 */ /* 0x008fc8000f8e00ff */
[----:B------:R-:W-:-:S04]  /*0130*/  IMAD.MOV R0, RZ, RZ, -R185 ;  /* 0x000000ffff007224 */ /* 0x000fc800078e0ab9 */
[----:B------:R-:W-:-:S05]  /*0140*/  IMAD R0, R5, R0, UR4 ;  /* 0x0000000405007e24 */ /* 0x000fca000f8e0200 */
[----:B------:R-:W-:-:S13]  /*0150*/  ISETP.GE.U32.AND P2, PT, R0, R5, PT ;  /* 0x000000050000720c */ /* 0x000fda0003f46070 */
[----:B------:R-:W-:Y:S01]  /*0160*/  @P2 IADD3 R0, PT, PT, R0, -R5, RZ ;  /* 0x8000000500002210 */ /* 0x000fe20007ffe0ff */
[----:B------:R-:W-:-:S03]  /*0170*/  @P2 VIADD R185, R185, 0x1 ;  /* 0x00000001b9b92836 */ /* 0x000fc60000000000 */
[----:B------:R-:W-:-:S13]  /*0180*/  ISETP.GE.U32.AND P1, PT, R0, R5, PT ;  /* 0x000000050000720c */ /* 0x000fda0003f26070 */
[----:B------:R-:W-:Y:S02]  /*0190*/  @P1 IADD3 R185, PT, PT, R185, 0x1, RZ ;  /* 0x00000001b9b91810 */ /* 0x000fe40007ffe0ff */
[----:B------:R-:W-:-:S04]  /*01a0*/  @!P0 LOP3.LUT R185, RZ, R5, RZ, 0x33, !PT ;  /* 0x00000005ffb98212 */ /* 0x000fc800078e33ff */
[----:B------:R-:W-:-:S05]  /*01b0*/  IADD3 R184, PT, PT, -R185, RZ, RZ ;  /* 0x000000ffb9b87210 */ /* 0x000fca0007ffe1ff */
[----:B-12-4-:R-:W-:Y:S02]  /*01c0*/  IMAD R184, R5, R184, UR4 ;  /* 0x0000000405b87e24 */ /* 0x016fe4000f8e02b8 */
[----:B------:R-:W-:Y:S05]  /*01d0*/  CALL.REL.NOINC `($_ZN5flash24flash_fwd_splitkv_kernelI23Flash_fwd_kernel_traitsILi96ELi64ELi128ELi4ELb0ELb0EN7cutlass10bfloat16_tE19Flash_kernel_traitsILi96ELi64ELi128ELi4ES3_EELb0ELb0ELb0ELb0ELb0ELb0ELb1ELb0EEEvNS_16Flash_fwd_paramsE$_ZN5flash30compute_attn_1rowblock_splitkvI23Flash_fwd_kernel_traitsILi96ELi64ELi128ELi4ELb0ELb0EN7cutlass10bfloat16_tE19Flash_kernel_traitsILi96ELi64ELi128ELi4ES3_EELb0ELb0ELb0ELb0ELb0ELb0ELb1ELb0ENS_16Flash_fwd_paramsEEEvRKT8_iiiii) ;  /* 0x0000000000087944 */ /* 0x000fea0003c00000 */
[----:B------:R-:W-:Y:S05]  /*01e0*/  BSYNC.RECONVERGENT B2 ;  /* 0x0000000000027941 */ /* 0x000fea0003800200 */
.L_x_1125:
[----:B------:R-:W-:Y:S05]  /*01f0*/  EXIT ;  /* 0x000000000000794d */ /* 0x000fea0003800000 */
        .type           $_ZN5flash24flash_fwd_splitkv_kernelI23Flash_fwd_kernel_traitsILi96ELi64ELi128ELi4ELb0ELb0EN7cutlass10bfloat16_tE19Flash_kernel_traitsILi96ELi64ELi128ELi4ES3_EELb0ELb0ELb0ELb0ELb0ELb0ELb1ELb0EEEvNS_16Flash_fwd_paramsE$_ZN5flash30compute_attn_1rowblock_splitkvI23Flash_fwd_kernel_traitsILi96ELi64ELi128ELi4ELb0ELb0EN7cutlass10bfloat16_tE19Flash_kernel_traitsILi96ELi64ELi128ELi4ES3_EELb0ELb0ELb0ELb0ELb0ELb0ELb1ELb0ENS_16Flash_fwd_paramsEEEvRKT8_iiiii,@function
        .size           $_ZN5flash24flash_fwd_splitkv_kernelI23Flash_fwd_kernel_traitsILi96ELi64ELi128ELi4ELb0ELb0EN7cutlass10bfloat16_tE19Flash_kernel_traitsILi96ELi64ELi128ELi4ES3_EELb0ELb0ELb0ELb0ELb0ELb0ELb1ELb0EEEvNS_16Flash_fwd_paramsE$_ZN5flash30compute_attn_1rowblock_splitkvI23Flash_fwd_kernel_traitsILi96ELi64ELi128ELi4ELb0ELb0EN7cutlass10bfloat16_tE19Flash_kernel_traitsILi96ELi64ELi128ELi4ES3_EELb0ELb0ELb0ELb0ELb0ELb0ELb1ELb0ENS_16Flash_fwd_paramsEEEvRKT8_iiiii,(.L_x_11600 - $_ZN5flash24flash_fwd_splitkv_kernelI23Flash_fwd_kernel_traitsILi96ELi64ELi128ELi4ELb0ELb0EN7cutlass10bfloat16_tE19Flash_kernel_traitsILi96ELi64ELi128ELi4ES3_EELb0ELb0ELb0ELb0ELb0ELb0ELb1ELb0EEEvNS_16Flash_fwd_paramsE$_ZN5flash30compute_attn_1rowblock_splitkvI23Flash_fwd_kernel_traitsILi96ELi64ELi128ELi4ELb0ELb0EN7cutlass10bfloat16_tE19Flash_kernel_traitsILi96ELi64ELi128ELi4ES3_EELb0ELb0ELb0ELb0ELb0ELb0ELb1ELb0ENS_16Flash_fwd_paramsEEEvRKT8_iiiii)
$_ZN5flash24flash_fwd_splitkv_kernelI23Flash_fwd_kernel_traitsILi96ELi64ELi128ELi4ELb0ELb0EN7cutlass10bfloat16_tE19Flash_kernel_traitsILi96ELi64ELi128ELi4ES3_EELb0ELb0ELb0ELb0ELb0ELb0ELb1ELb0EEEvNS_16Flash_fwd_paramsE$_ZN5flash30compute_attn_1rowblock_splitkvI23Flash_fwd_kernel_traitsILi96ELi64ELi128ELi4ELb0ELb0EN7cutlass10bfloat16_tE19Flash_kernel_traitsILi96ELi64ELi128ELi4ES3_EELb0ELb0ELb0ELb0ELb0ELb0ELb1ELb0ENS_16Flash_fwd_paramsEEEvRKT8_iiiii:
        /* <DEDUP_REMOVED lines=39> */
.L_x_1127:
[----:B------:R-:W-:Y:S05]  /*0470*/  BSYNC.RECONVERGENT B0 ;  /* 0x0000000000007941 */ /* 0x000fea0003800200 */
.L_x_1126:
[----:B------:R-:W-:Y:S04]  /*0480*/  BSSY.RECONVERGENT B0, `(.L_x_1128) ;  /* 0x0000007000007945 */ /* 0x000fe80003800200 */
[----:B------:R-:W-:Y:S05]  /*0490*/  @!P3 BRA `(.L_x_1129) ;  /* 0x000000000014b947 */ /* 0x000fea0003800000 */
[----:B------:R-:W4:Y:S02]  /*04a0*/  LD.E.U8 R6, desc[UR4][R2.64+0x1b2] ;  /* 0x0001b20402067980 */ /* 0x000f24000c101100 */
[----:B----4-:R-:W-:-:S13]  /*04b0*/  ISETP.NE.AND P1, PT, R6, RZ, PT ;  /* 0x000000ff0600720c */ /* 0x010fda0003f25270 */
[----:B------:R-:W4:Y:S02]  /*04c0*/  @P1 LD.E R6, desc[UR4][R12.64+0x4] ;  /* 0x000004040c061980 */ /* 0x000f24000c101900 */
[----:B----45:R-:W-:-:S06]  /*04d0*/  @P1 IADD3 R125, PT, PT, R6, -R17, RZ ;  /* 0x80000011067d1210 */ /* 0x030fcc0007ffe0ff */
[----:B------:R4:W5:Y:S02]  /*04e0*/  @!P1 LD.E R125, desc[UR4][R12.64] ;  /* 0x000000040c7d9980 */ /* 0x000964000c101900 */
.L_x_1129:
[----:B------:R-:W-:Y:S05]  /*04f0*/  BSYNC.RECONVERGENT B0 ;  /* 0x0000000000007941 */ /* 0x000fea0003800200 */
.L_x_1128:
[----:B------:R-:W-:Y:S01]  /*0500*/  BSSY.RECONVERGENT B1, `(.L_x_1130) ;  /* 0x0000011000017945 */ /* 0x000fe20003800200 */
[----:B-----5:R-:W-:-:S03]  /*0510*/  @P4 IADD3 R5, PT, PT, R7, -R18, RZ ;  /* 0x8000001207054210 */ /* 0x020fc60007ffe0ff */
[----:B------:R-:W-:Y:S05]  /*0520*/  @!P0 BRA `(.L_x_1131) ;  /* 0x0000000000148947 */ /* 0x000fea0003800000 */
[----:B------:R-:W-:-:S05]  /*0530*/  IADD3 R6, P0, PT, R8, R4, RZ ;  /* 0x0000000408067210 */ /* 0x000fca0007f1e0ff */
[----:B------:R-:W-:-:S05]  /*0540*/  IMAD.X R7, R9, 0x1, R0, P0 ;  /* 0x0000000109077824 */ /* 0x000fca00000e0600 */
[----:B------:R-:W5:Y:S02]  /*0550*/  LD.E R125, desc[UR4][R6.64] ;  /* 0x00000004067d7980 */ /* 0x000f64000c101900 */
[----:B-----5:R-:W-:Y:S01]  /*0560*/  IADD3 R125, PT, PT, R125, -R16, RZ ;  /* 0x800000107d7d7210 */ /* 0x020fe20007ffe0ff */
[----:B------:R-:W-:Y:S05]  /*0570*/  BRA `(.L_x_1132) ;  /* 0x0000000000247947 */ /* 0x000fea0003800000 */
.L_x_1131:
[----:B------:R-:W5:Y:S01]  /*0580*/  LD.E.64 R6, desc[UR4][R2.64+0x108] ;  /* 0x0001080402067980 */ /* 0x000f62000c101b00 */
[----:B------:R-:W-:Y:S01]  /*0590*/  BSSY.RECONVERGENT B0, `(.L_x_1133) ;  /* 0x0000006000007945 */ /* 0x000fe20003800200 */
[----:B-----5:R-:W-:Y:S01]  /*05a0*/  ISETP.NE.U32.AND P0, PT, R6, RZ, PT ;  /* 0x000000ff0600720c */ /* 0x020fe20003f05070 */
[----:B------:R-:W-:-:S03]  /*05b0*/  IMAD.MOV.U32 R6, RZ, RZ, RZ ;  /* 0x000000ffff067224 */ /* 0x000fc600078e00ff */
[----:B------:R-:W-:-:S13]  /*05c0*/  ISETP.NE.AND.EX P0, PT, R7, RZ, PT, P0 ;  /* 0x000000ff0700720c */ /* 0x000fda0003f05300 */
[----:B------:R-:W-:Y:S05]  /*05d0*/  @!P0 BRA `(.L_x_1134) ;  /* 0x0000000000048947 */ /* 0x000fea0003800000 */
[----:B------:R1:W5:Y:S02]  /*05e0*/  LD.E R6, desc[UR4][R2.64+0xbc] ;  /* 0x0000bc0402067980 */ /* 0x000364000c101900 */
.L_x_1134:
[----:B------:R-:W-:Y:S05]  /*05f0*/  BSYNC.RECONVERGENT B0 ;  /* 0x0000000000007941 */ /* 0x000fea0003800200 */
.L_x_1133:
[----:B-----5:R-:W-:Y:S02]  /*0600*/  IADD3 R125, PT, PT, R6, R125, -R16 ;  /* 0x0000007d067d7210 */ /* 0x020fe40007ffe810 */
.L_x_1132:
[----:B------:R-:W-:Y:S05]  /*0610*/  BSYNC.RECONVERGENT B1 ;  /* 0x0000000000017941 */ /* 0x000fea0003800200 */
.L_x_1130:
[----:B------:R-:W-:Y:S01]  /*0620*/  IMAD.SHL.U32 R182, R11, 0x40, RZ ;  /* 0x000000400bb67824 */ /* 0x000fe200078e00ff */
[----:B------:R-:W-:-:S04]  /*0630*/  MOV R177, 0x0 ;  /* 0x0000000000b17802 */ /* 0x000fc80000000f00 */
[----:B------:R-:W-:-:S13]  /*0640*/  ISETP.GT.AND P0, PT, R5, R182, PT ;  /* 0x000000b60500720c */ /* 0x000fda0003f04270 */
[----:B-1234-:R-:W-:Y:S05]  /*0650*/  @!P0 RET.REL.NODEC R176 `(_ZN5flash24flash_fwd_splitkv_kernelI23Flash_fwd_kernel_traitsILi96ELi64ELi128ELi4ELb0ELb0EN7cutlass10bfloat16_tE19Flash_kernel_traitsILi96ELi64ELi128ELi4ES3_EELb0ELb0ELb0ELb0ELb0ELb0ELb1ELb0EEEvNS_16Flash_fwd_paramsE) ;  /* 0xfffffff8b0688950 */ /* 0x01efea0003c3ffff */
        /* <DEDUP_REMOVED lines=23> */
[----:B------:R-:W-:-:S13]  /*07d0*/  ISETP.GT.U32.AND P1, PT, R9, R6, PT ;  /* 0x000000060900720c */ /* 0x000fda0003f24070 */
[----:B------:R-:W-:Y:S02]  /*07e0*/  @!P1 IMAD.IADD R6, R6, 0x1, -R9 ;  /* 0x0000000106069824 */ /* 0x000fe400078e0a09 */
[----:B------:R-:W-:Y:S01]  /*07f0*/  @!P1 VIADD R8, R8, 0x1 ;  /* 0x0000000108089836 */ /* 0x000fe20000000000 */
[----:B------:R-:W-:Y:S02]  /*0800*/  ISETP.NE.AND P1, PT, R10, RZ, PT ;  /* 0x000000ff0a00720c */ /* 0x000fe40003f25270 */
[----:B------:R-:W-:Y:S02]  /*0810*/  ISETP.GE.U32.AND P2, PT, R6, R9, PT ;  /* 0x000000090600720c */ /* 0x000fe40003f46070 */
[----:B------:R-:W-:-:S04]  /*0820*/  SHF.R.S32.HI R6, RZ, 0x1f, R7 ;  /* 0x0000001fff067819 */ /* 0x000fc80000011407 */
[----:B------:R-:W-:-:S04]  /*0830*/  LEA.HI R6, R6, R7, RZ, 0x7 ;  /* 0x0000000706067211 */ /* 0x000fc800078f38ff */
[----:B------:R-:W-:-:S03]  /*0840*/  SHF.R.S32.HI R6, RZ, 0x7, R6 ;  /* 0x00000007ff067819 */ /* 0x000fc60000011406 */
        /* <DEDUP_REMOVED lines=9> */
[----:B------:R-:W4:Y:S01]  /*08e0*/  LD.E R4, desc[UR4][R2.64+0xcc] ;  /* 0x0000cc0402047980 */ /* 0x000f22000c101900 */
[----:B------:R-:W-:-:S03]  /*08f0*/  IMAD.IADD R5, R5, 0x1, -R182 ;  /* 0x0000000105057824 */ /* 0x000fc600078e0ab6 */
[----:B------:R-:W5:Y:S04]  /*0900*/  LD.E.64 R8, desc[UR4][R2.64+0xa8] ;  /* 0x0000a80402087980 */ /* 0x000f68000c101b00 */
[----:B------:R-:W5:Y:S04]  /*0910*/  LD.E R0, desc[UR4][R2.64+0xc0] ;  /* 0x0000c00402007980 */ /* 0x000f68000c101900 */
[----:B------:R4:W5:Y:S01]  /*0920*/  LD.E.64 R10, desc[UR4][R2.64+0x78] ;  /* 0x00007804020a7980 */ /* 0x000962000c101b00 */
[----:B------:R-:W-:Y:S01]  /*0930*/  BSSY.RECONVERGENT B0, `(.L_x_1136) ;  /* 0x000001c000007945 */ /* 0x000fe20003800200 */
[----:B--2---:R-:W-:-:S04]  /*0940*/  IMAD R6, R6, UR8, R185 ;  /* 0x0000000806067c24 */ /* 0x004fc8000f8e02b9 */
[----:B---3--:R-:W-:Y:S02]  /*0950*/  IMAD R184, R6, R13, R184 ;  /* 0x0000000d06b87224 */ /* 0x008fe400078e02b8 */
[----:B------:R-:W-:Y:S01]  /*0960*/  IMAD.SHL.U32 R13, R124, 0x4, RZ ;  /* 0x000000047c0d7824 */ /* 0x000fe200078e00ff */
[----:B------:R-:W-:Y:S01]  /*0970*/  SHF.R.U32.HI R124, RZ, 0x3, R124 ;  /* 0x00000003ff7c7819 */ /* 0x000fe2000001167c */
[----:B------:R-:W-:-:S03]  /*0980*/  IMAD R7, R7, R184, R182 ;  /* 0x000000b807077224 */ /* 0x000fc600078e02b6 */
[CC--:B------:R-:W-:Y:S01]  /*0990*/  ISETP.GE.AND P2, PT, R124.reuse, R5.reuse, PT ;  /* 0x000000057c00720c */ /* 0x0c0fe20003f46270 */
[----:B----4-:R-:W-:Y:S01]  /*09a0*/  IMAD R3, R7, R4, RZ ;  /* 0x0000000407037224 */ /* 0x010fe200078e02ff */
[----:B------:R-:W-:Y:S01]  /*09b0*/  LOP3.LUT R13, R13, 0x1c, RZ, 0xc0, !PT ;  /* 0x0000001c0d0d7812 */ /* 0x000fe200078ec0ff */
[C---:B------:R-:W-:Y:S02]  /*09c0*/  VIADD R6, R124.reuse, 0x10 ;  /* 0x000000107c067836 */ /* 0x040fe40000000000 */
[C---:B------:R-:W-:Y:S01]  /*09d0*/  VIADD R4, R124.reuse, 0x20 ;  /* 0x000000207c047836 */ /* 0x040fe20000000000 */
[----:B------:R-:W-:Y:S01]  /*09e0*/  ISETP.NE.AND P6, PT, R13, RZ, PT ;  /* 0x000000ff0d00720c */ /* 0x000fe20003fc5270 */
[----:B------:R-:W-:Y:S01]  /*09f0*/  IMAD R2, R124, 0x60, R13 ;  /* 0x000000607c027824 */ /* 0x000fe200078e020d */
[CC--:B------:R-:W-:Y:S02]  /*0a00*/  ISETP.GE.AND P0, PT, R6.reuse, R5.reuse, PT ;  /* 0x000000050600720c */ /* 0x0c0fe40003f06270 */
[----:B------:R-:W-:-:S02]  /*0a10*/  ISETP.GE.OR P4, PT, R6, R5, P6 ;  /* 0x000000050600720c */ /* 0x000fc40003786670 */
[----:B------:R-:W-:Y:S02]  /*0a20*/  IADD3 R15, P1, PT, R3, R2, RZ ;  /* 0x00000002030f7210 */ /* 0x000fe40007f3e0ff */
[C---:B------:R-:W-:Y:S02]  /*0a30*/  LOP3.LUT R19, R13.reuse, 0x20, RZ, 0xfc, !PT ;  /* 0x000000200d137812 */ /* 0x040fe400078efcff */
[----:B------:R-:W-:Y:S02]  /*0a40*/  LOP3.LUT R17, R13, 0x40, RZ, 0xfc, !PT ;  /* 0x000000400d117812 */ /* 0x000fe400078efcff */
[----:B------:R-:W-:Y:S01]  /*0a50*/  LEA.HI.X.SX32 R3, R3, RZ, 0x1, P1 ;  /* 0x000000ff03037211 */ /* 0x000fe200008f0eff */
[----:B------:R-:W-:Y:S06]  /*0a60*/  @P2 BRA `(.L_x_1137) ;  /* 0x0000000000202947 */ /* 0x000fec0003800000 */
[-C--:B-----5:R-:W-:Y:S02]  /*0a70*/  ISETP.GE.AND P5, PT, R13, R0.reuse, PT ;  /* 0x000000000d00720c */ /* 0x0a0fe40003fa6270 */
[-C--:B------:R-:W-:Y:S02]  /*0a80*/  ISETP.GE.AND P3, PT, R19, R0.reuse, PT ;  /* 0x000000001300720c */ /* 0x080fe40003f66270 */
[----:B------:R-:W-:Y:S02]  /*0a90*/  ISETP.GE.AND P2, PT, R17, R0, PT ;  /* 0x000000001100720c */ /* 0x000fe40003f46270 */
[----:B------:R-:W-:-:S04]  /*0aa0*/  LEA R20, P1, R15, R10, 0x2 ;  /* 0x0000000a0f147211 */ /* 0x000fc800078210ff */
[----:B------:R-:W-:-:S05]  /*0ab0*/  LEA.HI.X R21, R15, R11, R3, 0x2, P1 ;  /* 0x0000000b0f157211 */ /* 0x000fca00008f1403 */
[----:B------:R1:W-:Y:S04]  /*0ac0*/  @!P5 ST.E.128 desc[UR4][R20.64], RZ ;  /* 0x000000ff1400d985 */ /* 0x0003e8000c101d04 */
[----:B------:R1:W-:Y:S04]  /*0ad0*/  @!P3 ST.E.128 desc[UR4][R20.64+0x80], RZ ;  /* 0x000080ff1400b985 */ /* 0x0003e8000c101d04 */
[----:B------:R1:W-:Y:S02]  /*0ae0*/  @!P2 ST.E.128 desc[UR4][R20.64+0x100], RZ ;  /* 0x000100ff1400a985 */ /* 0x0003e4000c101d04 */
.L_x_1137:
[----:B------:R-:W-:Y:S05]  /*0af0*/  BSYNC.RECONVERGENT B0 ;  /* 0x0000000000007941 */ /* 0x000fea0003800200 */
.L_x_1136:
[----:B------:R-:W-:Y:S01]  /*0b00*/  BSSY.RECONVERGENT B0, `(.L_x_1138) ;  /* 0x0000010000007945 */ /* 0x000fe20003800200 */
[----:B------:R-:W-:Y:S02]  /*0b10*/  ISETP.GE.AND P1, PT, R4, R5, PT ;  /* 0x000000050400720c */ /* 0x000fe40003f26270 */
[----:B------:R-:W-:Y:S01]  /*0b20*/  IADD3 R2, PT, PT, R124, 0x30, RZ ;  /* 0x000000307c027810 */ /* 0x000fe20007ffe0ff */
[----:B------:R-:W-:Y:S05]  /*0b30*/  @P0 BRA `(.L_x_1139) ;  /* 0x0000000000300947 */ /* 0x000fea0003800000 */
[-C--:B-----5:R-:W-:Y:S02]  /*0b40*/  ISETP.GE.AND P5, PT, R13, R0.reuse, PT ;  /* 0x000000000d00720c */ /* 0x0a0fe40003fa6270 */
[-C--:B------:R-:W-:Y:S02]  /*0b50*/  ISETP.GE.AND P3, PT, R19, R0.reuse, PT ;  /* 0x000000001300720c */ /* 0x080fe40003f66270 */
[----:B------:R-:W-:-:S09]  /*0b60*/  ISETP.GE.AND P2, PT, R17, R0, PT ;  /* 0x000000001100720c */ /* 0x000fd20003f46270 */
[----:B------:R-:W-:-:S04]  /*0b70*/  @!P5 LEA R24, P0, R15, R10, 0x2 ;  /* 0x0000000a0f18d211 */ /* 0x000fc800078010ff */
[C---:B------:R-:W-:Y:S02]  /*0b80*/  @!P5 LEA.HI.X R25, R15.reuse, R11, R3, 0x2, P0 ;  /* 0x0000000b0f19d211 */ /* 0x040fe400000f1403 */
[----:B------:R-:W-:-:S03]  /*0b90*/  @!P3 LEA R22, P0, R15, R10, 0x2 ;  /* 0x0000000a0f16b211 */ /* 0x000fc600078010ff */
[----:B------:R2:W-:Y:S01]  /*0ba0*/  @!P5 ST.E.128 desc[UR4][R24.64+0x1800], RZ ;  /* 0x001800ff1800d985 */ /* 0x0005e2000c101d04 */
[C---:B------:R-:W-:Y:S02]  /*0bb0*/  @!P3 LEA.HI.X R23, R15.reuse, R11, R3, 0x2, P0 ;  /* 0x0000000b0f17b211 */ /* 0x040fe400000f1403 */
[----:B-1----:R-:W-:-:S03]  /*0bc0*/  @!P2 LEA R20, P0, R15, R10, 0x2 ;  /* 0x0000000a0f14a211 */ /* 0x002fc600078010ff */
[----:B------:R2:W-:Y:S01]  /*0bd0*/  @!P3 ST.E.128 desc[UR4][R22.64+0x1880], RZ ;  /* 0x001880ff1600b985 */ /* 0x0005e2000c101d04 */
[----:B------:R-:W-:-:S05]  /*0be0*/  @!P2 LEA.HI.X R21, R15, R11, R3, 0x2, P0 ;  /* 0x0000000b0f15a211 */ /* 0x000fca00000f1403 */
[----:B------:R2:W-:Y:S04]  /*0bf0*/  @!P2 ST.E.128 desc[UR4][R20.64+0x1900], RZ ;  /* 0x001900ff1400a985 */ /* 0x0005e8000c101d04 */
.L_x_1139:
[----:B------:R-:W-:Y:S05]  /*0c00*/  BSYNC.RECONVERGENT B0 ;  /* 0x0000000000007941 */ /* 0x000fea0003800200 */
.L_x_1138:
[----:B------:R-:W-:Y:S01]  /*0c10*/  BSSY.RECONVERGENT B0, `(.L_x_1140) ;  /* 0x000000f000007945 */ /* 0x000fe20003800200 */
[----:B------:R-:W-:-:S03]  /*0c20*/  ISETP.GE.AND P0, PT, R2, R5, PT ;  /* 0x000000050200720c */ /* 0x000fc60003f06270 */
[----:B------:R-:W-:Y:S10]  /*0c30*/  @P1 BRA `(.L_x_1141) ;  /* 0x0000000000301947 */ /* 0x000ff40003800000 */
[-C--:B-----5:R-:W-:Y:S02]  /*0c40*/  ISETP.GE.AND P5, PT, R13, R0.reuse, PT ;  /* 0x000000000d00720c */ /* 0x0a0fe40003fa6270 */
[-C--:B------:R-:W-:Y:S02]  /*0c50*/  ISETP.GE.AND P3, PT, R19, R0.reuse, PT ;  /* 0x000000001300720c */ /* 0x080fe40003f66270 */
[----:B------:R-:W-:-:S09]  /*0c60*/  ISETP.GE.AND P2, PT, R17, R0, PT ;  /* 0x000000001100720c */ /* 0x000fd20003f46270 */
[----:B--2---:R-:W-:-:S04]  /*0c70*/  @!P5 LEA R24, P1, R15, R10, 0x2 ;  /* 0x0000000a0f18d211 */ /* 0x004fc800078210ff */
        /* <DEDUP_REMOVED lines=8> */
.L_x_1141:
[----:B------:R-:W-:Y:S05]  /*0d00*/  BSYNC.RECONVERGENT B0 ;  /* 0x0000000000007941 */ /* 0x000fea0003800200 */
.L_x_1140:
[----:B------:R-:W-:Y:S01]  /*0d10*/  BSSY.RECONVERGENT B0, `(.L_x_1142) ;  /* 0x000000f000007945 */ /* 0x000fe20003800200 */
[----:B------:R-:W-:-:S03]  /*0d20*/  ISETP.GE.OR P5, PT, R124, R5, P6 ;  /* 0x000000057c00720c */ /* 0x000fc600037a6670 */
[----:B------:R-:W-:Y:S10]  /*0d30*/  @P0 BRA `(.L_x_1143) ;  /* 0x0000000000300947 */ /* 0x000ff40003800000 */
        /* <DEDUP_REMOVED lines=8> */
[----:B------:R-:W-:-:S03]  /*0dc0*/  @!P1 LEA R10, P0, R15, R10, 0x2 ;  /* 0x0000000a0f0a9211 */ /* 0x000fc600078010ff */
[----:B------:R4:W-:Y:S01]  /*0dd0*/  @!P2 ST.E.128 desc[UR4][R12.64+0x4880], RZ ;  /* 0x004880ff0c00a985 */ /* 0x0009e2000c101d04 */
[----:B------:R-:W-:-:S05]  /*0de0*/  @!P1 LEA.HI.X R11, R15, R11, R3, 0x2, P0 ;  /* 0x0000000b0f0b9211 */ /* 0x000fca00000f1403 */
[----:B------:R4:W-:Y:S04]  /*0df0*/  @!P1 ST.E.128 desc[UR4][R10.64+0x4900], RZ ;  /* 0x004900ff0a009985 */ /* 0x0009e8000c101d04 */
.L_x_1143:
[----:B------:R-:W-:Y:S05]  /*0e00*/  BSYNC.RECONVERGENT B0 ;  /* 0x0000000000007941 */ /* 0x000fea0003800200 */
.L_x_1142:
[-C--:B------:R-:W-:Y:S01]  /*0e10*/  ISETP.GE.OR P1, PT, R4, R5.reuse, P6 ;  /* 0x000000050400720c */ /* 0x080fe20003726670 */
[----:B------:R-:W-:Y:S01]  /*0e20*/  IMAD.MOV.U32 R177, RZ, RZ, 0x0 ;  /* 0x00000000ffb17424 */ /* 0x000fe200078e00ff */
[C---:B------:R-:W-:Y:S02]  /*0e30*/  IADD3 R3, P0, PT, R7.reuse, R124, RZ ;  /* 0x0000007c07037210 */ /* 0x040fe40007f1e0ff */
[----:B------:R-:W-:Y:S02]  /*0e40*/  ISETP.GE.OR P6, PT, R2, R5, P6 ;  /* 0x000000050200720c */ /* 0x000fe400037c6670 */
[----:B------:R-:W-:Y:S02]  /*0e50*/  LEA.HI.X.SX32 R7, R7, RZ, 0x1, P0 ;  /* 0x000000ff07077211 */ /* 0x000fe400000f0eff */
[----:B-----5:R-:W-:-:S04]  /*0e60*/  LEA R4, P0, R3, R8, 0x2 ;  /* 0x0000000803047211 */ /* 0x020fc800078010ff */
[----:B------:R-:W-:Y:S01]  /*0e70*/  LEA.HI.X R5, R3, R9, R7, 0x2, P0 ;  /* 0x0000000903057211 */ /* 0x000fe200000f1407 */
[----:B------:R-:W-:Y:S02]  /*0e80*/  @!P5 IMAD.MOV.U32 R9, RZ, RZ, -0x800000 ;  /* 0xff800000ff09d424 */ /* 0x000fe400078e00ff */
[----:B------:R-:W-:Y:S02]  /*0e90*/  @!P4 IMAD.MOV.U32 R7, RZ, RZ, -0x800000 ;  /* 0xff800000ff07c424 */ /* 0x000fe400078e00ff */
[----:B------:R-:W-:Y:S01]  /*0ea0*/  @!P1 IMAD.MOV.U32 R3, RZ, RZ, -0x800000 ;  /* 0xff800000ff039424 */ /* 0x000fe200078e00ff */
[----:B------:R-:W-:Y:S04]  /*0eb0*/  @!P5 ST.E desc[UR4][R4.64], R9 ;  /* 0x000000090400d985 */ /* 0x000fe8000c101904 */
[----:B------:R-:W-:Y:S04]  /*0ec0*/  @!P4 ST.E desc[UR4][R4.64+0x40], R7 ;  /* 0x000040070400c985 */ /* 0x000fe8000c101904 */
[----:B------:R1:W-:Y:S02]  /*0ed0*/  @!P1 ST.E desc[UR4][R4.64+0x80], R3 ;  /* 0x0000800304009985 */ /* 0x0003e4000c101904 */
[----:B-1234-:R-:W-:Y:S05]  /*0ee0*/  @P6 RET.REL.NODEC R176 `(_ZN5flash24flash_fwd_splitkv_kernelI23Flash_fwd_kernel_traitsILi96ELi64ELi128ELi4ELb0ELb0EN7cutlass10bfloat16_tE19Flash_kernel_traitsILi96ELi64ELi128ELi4ES3_EELb0ELb0ELb0ELb0ELb0ELb0ELb1ELb0EEEvNS_16Flash_fwd_paramsE) ;  /* 0xfffffff0b0446950 */ /* 0x01efea0003c3ffff */
[----:B------:R-:W-:Y:S02]  /*0ef0*/  MOV R3, 0xff800000 ;  /* 0xff80000000037802 */ /* 0x000fe40000000f00 */
[----:B------:R-:W-:-:S03]  /*0f00*/  MOV R177, 0x0 ;  /* 0x0000000000b17802 */ /* 0x000fc60000000f00 */
[----:B------:R1:W-:Y:S02]  /*0f10*/  ST.E desc[UR4][R4.64+0xc0], R3 ;  /* 0x0000c00304007985 */ /* 0x0003e4000c101904 */
[----:B-1----:R-:W-:Y:S05]  /*0f20*/  RET.REL.NODEC R176 `(_ZN5flash24flash_fwd_splitkv_kernelI23Flash_fwd_kernel_traitsILi96ELi64ELi128ELi4ELb0ELb0EN7cutlass10bfloat16_tE19Flash_kernel_traitsILi96ELi64ELi128ELi4ES3_EELb0ELb0ELb0ELb0ELb0ELb0ELb1ELb0EEEvNS_16Flash_fwd_paramsE) ;  /* 0xfffffff0b0347950 */ /* 0x002fea0003c3ffff */
.L_x_1135:
        /* <DEDUP_REMOVED lines=52> */
[----:B------:R1:W2:Y:S01]  /*1270*/  LD.E R7, desc[UR4][R12.64] ;  /* 0x000000040c077980 */ /* 0x0002a2000c101900 */
[----:B---3--:R-:W-:-:S04]  /*1280*/  IABS R8, R27 ;  /* 0x0000001b00087213 */ /* 0x008fc80000000000 */
[----:B------:R-:W3:Y:S08]  /*1290*/  I2F.RP R9, R8 ;  /* 0x0000000800097306 */ /* 0x000ef00000209400 */
[----:B---3--:R-:W3:Y:S02]  /*12a0*/  MUFU.RCP R28, R9 ;  /* 0x00000009001c7308 */ /* 0x008ee40000001000 */
[----:B---3--:R-:W-:-:S06]  /*12b0*/  IADD3 R28, PT, PT, R28, 0xffffffe, RZ ;  /* 0x0ffffffe1c1c7810 */ /* 0x008fcc0007ffe0ff */
[----:B------:R-:W1:Y:S01]  /*12c0*/  F2I.FTZ.U32.TRUNC.NTZ R29, R28 ;  /* 0x0000001c001d7305 */ /* 0x000e62000021f000 */
[----:B------:R-:W-:Y:S02]  /*12d0*/  IABS R10, R184 ;  /* 0x000000b8000a7213 */ /* 0x000fe40000000000 */
[----:B------:R-:W-:Y:S01]  /*12e0*/  IABS R0, R27 ;  /* 0x0000001b00007213 */ /* 0x000fe20000000000 */
[----:B-1----:R-:W-:Y:S01]  /*12f0*/  IMAD.MOV R13, RZ, RZ, -R29 ;  /* 0x000000ffff0d7224 */ /* 0x002fe200078e0a1d */
        /* <DEDUP_REMOVED lines=10> */
[----:B------:R-:W-:Y:S02]  /*13a0*/  LOP3.LUT R8, R184, R27, RZ, 0x3c, !PT ;  /* 0x0000001bb8087212 */ /* 0x000fe400078e3cff */
[----:B------:R-:W-:Y:S02]  /*13b0*/  @!P1 IADD3 R13, PT, PT, R13, 0x1, RZ ;  /* 0x000000010d0d9810 */ /* 0x000fe40007ffe0ff */
[----:B------:R-:W-:Y:S02]  /*13c0*/  ISETP.GE.AND P0, PT, R8, RZ, PT ;  /* 0x000000ff0800720c */ /* 0x000fe40003f06270 */
[----:B------:R-:W-:Y:S01]  /*13d0*/  ISETP.NE.AND P1, PT, R27, RZ, PT ;  /* 0x000000ff1b00720c */ /* 0x000fe20003f25270 */
[----:B------:R-:W-:-:S04]  /*13e0*/  IMAD R4, R17, R15, R4 ;  /* 0x0000000f11047224 */ /* 0x000fc800078e0204 */
[----:B------:R-:W-:Y:S01]  /*13f0*/  @P2 VIADD R13, R13, 0x1 ;  /* 0x000000010d0d2836 */ /* 0x000fe20000000000 */
[----:B------:R-:W-:Y:S01]  /*1400*/  SHF.R.S32.HI R15, RZ, 0x1f, R4 ;  /* 0x0000001fff0f7819 */ /* 0x000fe20000011404 */
[----:B----4-:R-:W-:-:S04]  /*1410*/  IMAD R8, R167, R4, RZ ;  /* 0x00000004a7087224 */ /* 0x010fc800078e02ff */
[----:B------:R-:W-:Y:S02]  /*1420*/  @!P0 IMAD.MOV R13, RZ, RZ, -R13 ;  /* 0x000000ffff0d8224 */ /* 0x000fe400078e0a0d */
[----:B------:R-:W-:Y:S01]  /*1430*/  @!P1 LOP3.LUT R13, RZ, R27, RZ, 0x33, !PT ;  /* 0x0000001bff0d9212 */ /* 0x000fe200078e33ff */
[----:B------:R-:W-:-:S03]  /*1440*/  IMAD R8, R166, R15, R8 ;  /* 0x0000000fa6087224 */ /* 0x000fc600078e0208 */
[----:B------:R-:W-:Y:S02]  /*1450*/  SHF.R.S32.HI R14, RZ, 0x1f, R13 ;  /* 0x0000001fff0e7819 */ /* 0x000fe4000001140d */
[----:B--2---:R-:W-:Y:S01]  /*1460*/  SHF.R.S32.HI R0, RZ, 0x1f, R7 ;  /* 0x0000001fff007819 */ /* 0x004fe20000011407 */
[-C--:B------:R-:W-:Y:S02]  /*1470*/  IMAD R9, R25, R7.reuse, RZ ;  /* 0x0000000719097224 */ /* 0x080fe400078e02ff */
[----:B------:R-:W-:-:S04]  /*1480*/  IMAD.WIDE.U32 R16, R24, R7, RZ ;  /* 0x0000000718107225 */ /* 0x000fc800078e00ff */
[----:B------:R-:W-:-:S05]  /*1490*/  IMAD R9, R24, R0, R9 ;  /* 0x0000000018097224 */ /* 0x000fca00078e0209 */
[----:B------:R-:W-:Y:S01]  /*14a0*/  IADD3 R17, PT, PT, R17, R9, RZ ;  /* 0x0000000911117210 */ /* 0x000fe20007ffe0ff */
[----:B------:R-:W-:Y:S02]  /*14b0*/  IMAD R9, R23, R13, RZ ;  /* 0x0000000d17097224 */ /* 0x000fe400078e02ff */
[----:B------:R-:W-:-:S05]  /*14c0*/  IMAD.WIDE.U32 R16, R4, R166, R16 ;  /* 0x000000a604107225 */ /* 0x000fca00078e0010 */
[----:B------:R-:W-:Y:S01]  /*14d0*/  IADD3 R17, PT, PT, R17, R8, RZ ;  /* 0x0000000811117210 */ /* 0x000fe20007ffe0ff */
        /* <DEDUP_REMOVED lines=9> */
.L_x_1145:
        /* <DEDUP_REMOVED lines=9> */
[----:B-1---5:R-:W-:Y:S02]  /*1600*/  @!P4 SHF.R.S32.HI R8, RZ, 0x1f, R14 ;  /* 0x0000001fff08c819 */ /* 0x022fe4000001140e */
        /* <DEDUP_REMOVED lines=18> */
[----:B------:R-:W-:-:S06]  /*1730*/  @!P4 IMAD R4, R4, R166, R7 ;  /* 0x000000a60404c224 */ /* 0x000fcc00078e0207 */
[----:B------:R-:W-:Y:S02]  /*1740*/  @!P3 IMAD.IADD R0, R0, 0x1, -R15 ;  /* 0x000000010000b824 */ /* 0x000fe400078e0a0f */
[----:B------:R-:W-:Y:S01]  /*1750*/  @!P4 IMAD.IADD R25, R25, 0x1, R4 ;  /* 0x000000011919c824 */ /* 0x000fe200078e0204 */
[----:B------:R-:W-:Y:S01]  /*1760*/  @P4 IADD3 R4, PT, PT, R16, R17, RZ ;  /* 0x0000001110044210 */ /* 0x000fe20007ffe0ff */
[----:B----4-:R-:W-:Y:S01]  /*1770*/  @!P4 IMAD R13, R13, R14, RZ ;  /* 0x0000000e0d0dc224 */ /* 0x010fe200078e02ff */
[----:B------:R-:W-:Y:S02]  /*1780*/  ISETP.GE.U32.AND P2, PT, R0, R15, PT ;  /* 0x0000000f0000720c */ /* 0x000fe40003f46070 */
[----:B------:R-:W-:Y:S01]  /*1790*/  LOP3.LUT R0, R184, R27, RZ, 0x3c, !PT ;  /* 0x0000001bb8007212 */ /* 0x000fe200078e3cff */
[C---:B------:R-:W-:Y:S01]  /*17a0*/  @!P4 IMAD R13, R12.reuse, R8, R13 ;  /* 0x000000080c0dc224 */ /* 0x040fe200078e020d */
[----:B------:R-:W-:Y:S01]  /*17b0*/  ISETP.NE.AND P0, PT, R27, RZ, PT ;  /* 0x000000ff1b00720c */ /* 0x000fe20003f05270 */
[----:B------:R-:W-:Y:S01]  /*17c0*/  @!P4 IMAD.WIDE.U32 R28, R12, R14, R24 ;  /* 0x0000000e0c1cc225 */ /* 0x000fe200078e0018 */
[----:B------:R-:W-:-:S03]  /*17d0*/  ISETP.GE.AND P1, PT, R0, RZ, PT ;  /* 0x000000ff0000720c */ /* 0x000fc60003f26270 */
[----:B------:R-:W-:Y:S01]  /*17e0*/  @P4 IMAD.WIDE.U32 R24, R166, R4, RZ ;  /* 0x00000004a6184225 */ /* 0x000fe200078e00ff */
[----:B------:R-:W-:-:S03]  /*17f0*/  @!P3 IADD3 R9, PT, PT, R9, 0x1, RZ ;  /* 0x000000010909b810 */ /* 0x000fc60007ffe0ff */
[----:B------:R-:W-:Y:S01]  /*1800*/  @P4 IMAD R7, R167, R4, RZ ;  /* 0x00000004a7074224 */ /* 0x000fe200078e02ff */
[----:B------:R-:W-:Y:S02]  /*1810*/  LEA R4, R6, 0xffffff80, 0x7 ;  /* 0xffffff8006047811 */ /* 0x000fe400078e38ff */
[----:B------:R-:W-:Y:S01]  /*1820*/  @!P4 IADD3 R13, PT, PT, R29, R13, RZ ;  /* 0x0000000d1d0dc210 */ /* 0x000fe20007ffe0ff */
[----:B------:R-:W-:Y:S01]  /*1830*/  @P4 IMAD.IADD R13, R25, 0x1, R7 ;  /* 0x00000001190d4824 */ /* 0x000fe200078e0207 */
[----:B------:R-:W-:Y:S02]  /*1840*/  @!P4 MOV R12, R28 ;  /* 0x0000001c000cc202 */ /* 0x000fe40000000f00 */
[----:B------:R-:W-:Y:S01]  /*1850*/  @P4 MOV R12, R24 ;  /* 0x00000018000c4202 */ /* 0x000fe20000000f00 */
[----:B------:R-:W-:Y:S01]  /*1860*/  IMAD R8, R167, R4, RZ ;  /* 0x00000004a7087224 */ /* 0x000fe200078e02ff */
[----:B------:R-:W-:Y:S01]  /*1870*/  SHF.R.S32.HI R15, RZ, 0x1f, R4 ;  /* 0x0000001fff0f7819 */ /* 0x000fe20000011404 */
[----:B------:R-:W-:Y:S01]  /*1880*/  @!P4 IMAD R0, R169, R16, RZ ;  /* 0x00000010a900c224 */ /* 0x000fe200078e02ff */
[----:B------:R-:W-:Y:S01]  /*1890*/  @!P4 SHF.R.S32.HI R7, RZ, 0x1f, R16 ;  /* 0x0000001fff07c819 */ /* 0x000fe20000011410 */
[----:B------:R-:W-:-:S02]  /*18a0*/  @P2 VIADD R9, R9, 0x1 ;  /* 0x0000000109092836 */ /* 0x000fc40000000000 */
[----:B------:R-:W-:-:S03]  /*18b0*/  IMAD.WIDE.U32 R24, R166, R4, R12 ;  /* 0x00000004a6187225 */ /* 0x000fc600078e000c */
[----:B------:R-:W-:Y:S01]  /*18c0*/  @!P1 IADD3 R9, PT, PT, -R9, RZ, RZ ;  /* 0x000000ff09099210 */ /* 0x000fe20007ffe1ff */
[----:B------:R-:W-:Y:S02]  /*18d0*/  IMAD R8, R15, R166, R8 ;  /* 0x000000a60f087224 */ /* 0x000fe400078e0208 */
[----:B------:R-:W-:Y:S02]  /*18e0*/  @!P4 IMAD R0, R7, R168, R0 ;  /* 0x000000a80700c224 */ /* 0x000fe400078e0200 */
[----:B------:R-:W-:Y:S01]  /*18f0*/  @!P4 IMAD.WIDE.U32 R12, R168, R16, RZ ;  /* 0x00000010a80cc225 */ /* 0x000fe200078e00ff */
[----:B------:R-:W-:Y:S02]  /*1900*/  @!P0 LOP3.LUT R9, RZ, R27, RZ, 0x33, !PT ;  /* 0x0000001bff098212 */ /* 0x000fe400078e33ff */
[----:B------:R-:W-:Y:S02]  /*1910*/  IADD3 R25, PT, PT, R25, R8, RZ ;  /* 0x0000000819197210 */ /* 0x000fe40007ffe0ff */
[----:B------:R-:W-:Y:S01]  /*1920*/  @!P4 IADD3 R29, PT, PT, R13, R0, RZ ;  /* 0x000000000d1dc210 */ /* 0x000fe20007ffe0ff */
[----:B------:R-:W-:Y:S01]  /*1930*/  @!P4 IMAD R0, R21, R14, RZ ;  /* 0x0000000e1500c224 */ /* 0x000fe200078e02ff */
[----:B------:R-:W-:Y:S01]  /*1940*/  @!P4 SHF.R.S32.HI R7, RZ, 0x1f, R14 ;  /* 0x0000001fff07c819 */ /* 0x000fe2000001140e */
[----:B------:R-:W-:Y:S01]  /*1950*/  IMAD R13, R23, R9, RZ ;  /* 0x00000009170d7224 */ /* 0x000fe200078e02ff */
[----:B------:R-:W-:-:S02]  /*1960*/  @!P4 MOV R28, R12 ;  /* 0x0000000c001cc202 */ /* 0x000fc40000000f00 */
[----:B------:R-:W-:Y:S01]  /*1970*/  SHF.R.S32.HI R8, RZ, 0x1f, R9 ;  /* 0x0000001fff087819 */ /* 0x000fe20000011409 */
[----:B------:R-:W-:Y:S02]  /*1980*/  @P4 IMAD.IADD R16, R16, 0x1, R17 ;  /* 0x0000000110104824 */ /* 0x000fe400078e0211 */
[C---:B------:R-:W-:Y:S02]  /*1990*/  @!P4 IMAD R0, R20.reuse, R7, R0 ;  /* 0x000000071400c224 */ /* 0x040fe400078e0200 */
[----:B------:R-:W-:-:S04]  /*19a0*/  @!P4 IMAD.WIDE.U32 R20, R20, R14, R28 ;  /* 0x0000000e1414c225 */ /* 0x000fc800078e001c */
[C---:B------:R-:W-:Y:S02]  /*19b0*/  IMAD R8, R22.reuse, R8, R13 ;  /* 0x0000000816087224 */ /* 0x040fe400078e020d */
[----:B------:R-:W-:-:S04]  /*19c0*/  IMAD.WIDE.U32 R24, R22, R9, R24 ;  /* 0x0000000916187225 */ /* 0x000fc800078e0018 */
[-C--:B------:R-:W-:Y:S02]  /*19d0*/  @P4 IMAD R7, R169, R16.reuse, RZ ;  /* 0x00000010a9074224 */ /* 0x080fe400078e02ff */
[----:B------:R-:W-:Y:S01]  /*19e0*/  @P4 IMAD.WIDE.U32 R12, R168, R16, RZ ;  /* 0x00000010a80c4225 */ /* 0x000fe200078e00ff */
[----:B------:R-:W-:-:S03]  /*19f0*/  MOV R16, R24 ;  /* 0x0000001800107202 */ /* 0x000fc60000000f00 */
[----:B------:R-:W-:Y:S01]  /*1a00*/  @!P4 IMAD.IADD R28, R21, 0x1, R0 ;  /* 0x00000001151cc824 */ /* 0x000fe200078e0200 */
[----:B------:R-:W-:Y:S01]  /*1a10*/  @!P4 MOV R0, R20 ;  /* 0x000000140000c202 */ /* 0x000fe20000000f00 */
[----:B------:R-:W-:Y:S01]  /*1a20*/  IMAD.IADD R14, R25, 0x1, R8 ;  /* 0x00000001190e7824 */ /* 0x000fe200078e0208 */
[----:B------:R-:W-:Y:S02]  /*1a30*/  @P4 IADD3 R28, PT, PT, R13, R7, RZ ;  /* 0x000000070d1c4210 */ /* 0x000fe40007ffe0ff */
[----:B------:R-:W-:Y:S02]  /*1a40*/  @P4 MOV R0, R12 ;  /* 0x0000000c00004202 */ /* 0x000fe40000000f00 */
.L_x_1146:
[----:B------:R-:W-:Y:S05]  /*1a50*/  BSYNC.RECONVERGENT B0 ;  /* 0x0000000000007941 */ /* 0x000fea0003800200 */
.L_x_1144:
        /* <DEDUP_REMOVED lines=29> */
[----:B------:R-:W-:Y:S01]  /*1c30*/  ISETP.GE.U32.AND P6, PT, R10, R9, PT ;  /* 0x000000090a00720c */ /* 0x000fe20003fc6070 */
[----:B------:R-:W-:Y:S01]  /*1c40*/  IMAD R15, R4, R169, R15 ;  /* 0x000000a9040f7224 */ /* 0x000fe200078e020f */
[----:B------:R-:W-:Y:S02]  /*1c50*/  ISETP.GE.AND P3, PT, R8, RZ, PT ;  /* 0x000000ff0800720c */ /* 0x000fe40003f66270 */
[----:B------:R-:W-:Y:S01]  /*1c60*/  ISETP.NE.AND P5, PT, R27, RZ, PT ;  /* 0x000000ff1b00720c */ /* 0x000fe20003fa5270 */
[----:B------:R-:W-:Y:S01]  /*1c70*/  IMAD.SHL.U32 R19, R124, 0x10, RZ ;  /* 0x000000107c137824 */ /* 0x000fe200078e00ff */
[----:B------:R-:W-:Y:S02]  /*1c80*/  MOV R4, 0x400 ;  /* 0x0000040000047802 */ /* 0x000fe40000000f00 */
[----:B------:R-:W-:Y:S01]  /*1c90*/  IADD3 R0, P1, P0, R22, R0, R183 ;  /* 0x0000000016007210 */ /* 0x000fe2000783e0b7 */
[----:B------:R-:W-:Y:S02]  /*1ca0*/  IMAD.SHL.U32 R22, R124, 0x20, RZ ;  /* 0x000000207c167824 */ /* 0x000fe400078e00ff */
[----:B------:R-:W-:Y:S01]  /*1cb0*/  @!P4 VIADD R26, R26, 0x1 ;  /* 0x000000011a1ac836 */ /* 0x000fe20000000000 */
        /* <DEDUP_REMOVED lines=10> */
[----:B------:R-:W-:Y:S02]  /*1d60*/  LOP3.LUT R23, R39, 0x8, R10, 0xf8, !PT ;  /* 0x0000000827177812 */ /* 0x000fe400078ef80a */
[----:B------:R-:W-:-:S02]  /*1d70*/  @!P3 IADD3 R26, PT, PT, -R26, RZ, RZ ;  /* 0x000000ff1a1ab210 */ /* 0x000fc40007ffe1ff */
[----:B------:R-:W-:Y:S02]  /*1d80*/  @!P5 LOP3.LUT R26, RZ, R27, RZ, 0x33, !PT ;  /* 0x0000001bff1ad212 */ /* 0x000fe400078e33ff */
[----:B------:R-:W-:Y:S02]  /*1d90*/  LOP3.LUT R164, R29, R164, R4, 0xf6, !PT ;  /* 0x000000a41da47212 */ /* 0x000fe400078ef604 */
[----:B------:R-:W-:Y:S02]  /*1da0*/  IADD3.X R15, PT, PT, R15, R28, RZ, P1, P0 ;  /* 0x0000001c0f0f7210 */ /* 0x000fe40000fe04ff */
[----:B------:R-:W-:Y:S02]  /*1db0*/  LOP3.LUT R4, R23, R4, RZ, 0x3c, !PT ;  /* 0x0000000417047212 */ /* 0x000fe400078e3cff */
[----:B------:R-:W-:Y:S01]  /*1dc0*/  LOP3.LUT R23, R19, 0x3e00, RZ, 0xc0, !PT ;  /* 0x00003e0013177812 */ /* 0x000fe200078ec0ff */
[-C--:B------:R-:W-:Y:S01]  /*1dd0*/  IMAD R19, R37, R26.reuse, RZ ;  /* 0x0000001a25137224 */ /* 0x080fe200078e02ff */
[----:B------:R-:W-:Y:S01]  /*1de0*/  SHF.R.S32.HI R28, RZ, 0x1f, R26 ;  /* 0x0000001fff1c7819 */ /* 0x000fe2000001141a */
[----:B------:R-:W-:Y:S01]  /*1df0*/  IMAD.WIDE.U32 R38, R36, R26, RZ ;  /* 0x0000001a24267225 */ /* 0x000fe200078e00ff */
[----:B------:R-:W-:-:S03]  /*1e00*/  LOP3.LUT R27, R22, 0x100, RZ, 0xc0, !PT ;  /* 0x00000100161b7812 */ /* 0x000fc600078ec0ff */
[----:B------:R-:W-:Y:S01]  /*1e10*/  IMAD R19, R28, R36, R19 ;  /* 0x000000241c137224 */ /* 0x000fe200078e0213 */
[--C-:B------:R-:W-:Y:S02]  /*1e20*/  LOP3.LUT R23, R23, 0x20, R22.reuse, 0xf8, !PT ;  /* 0x0000002017177812 */ /* 0x100fe400078ef816 */
[----:B------:R-:W-:Y:S01]  /*1e30*/  LOP3.LUT R29, R17, 0xc0, RZ, 0xc0, !PT ;  /* 0x000000c0111d7812 */ /* 0x000fe200078ec0ff */
[----:B------:R-:W-:Y:S01]  /*1e40*/  IMAD.IADD R26, R39, 0x1, R19 ;  /* 0x00000001271a7824 */ /* 0x000fe200078e0213 */
[----:B------:R-:W-:Y:S02]  /*1e50*/  IADD3 R28, P0, PT, R0, R38, RZ ;  /* 0x00000026001c7210 */ /* 0x000fe40007f1e0ff */
[--C-:B------:R-:W-:Y:S02]  /*1e60*/  LOP3.LUT R27, R27, 0x20, R22.reuse, 0xf8, !PT ;  /* 0x000000201b1b7812 */ /* 0x100fe400078ef816 */
[----:B------:R-:W-:Y:S02]  /*1e70*/  LOP3.LUT R23, R23, 0x100, R22, 0xf8, !PT ;  /* 0x0000010017177812 */ /* 0x000fe400078ef816 */
[----:B------:R-:W-:-:S02]  /*1e80*/  SHF.R.U32.HI R8, RZ, 0x2, R124 ;  /* 0x00000002ff087819 */ /* 0x000fc4000001167c */
[----:B------:R-:W-:Y:S01]  /*1e90*/  LOP3.LUT R22, R29, 0x18, R124, 0xf8, !PT ;  /* 0x000000181d167812 */ /* 0x000fe200078ef87c */
[----:B------:R-:W-:Y:S01]  /*1ea0*/  IMAD.X R29, R15, 0x1, R26, P0 ;  /* 0x000000010f1d7824 */ /* 0x000fe200000e061a */
[----:B------:R-:W-:Y:S01]  /*1eb0*/  IADD3 R36, P0, PT, R183, R16, RZ ;  /* 0x00000010b7247210 */ /* 0x000fe20007f1e0ff */
[----:B------:R-:W-:-:S04]  /*1ec0*/  IMAD R15, R169, R8, RZ ;  /* 0x00000008a90f7224 */ /* 0x000fc800078e02ff */
[----:B------:R-:W-:Y:S02]  /*1ed0*/  IMAD.X R37, RZ, RZ, R14, P0 ;  /* 0x000000ffff257224 */ /* 0x000fe400000e060e */
[----:B------:R-:W-:Y:S01]  /*1ee0*/  IMAD.IADD R170, R5, 0x1, -R182 ;  /* 0x0000000105aa7824 */ /* 0x000fe200078e0ab6 */
[-C--:B------:R-:W-:Y:S02]  /*1ef0*/  LOP3.LUT R0, R23, R4.reuse, RZ, 0xfc, !PT ;  /* 0x0000000417007212 */ /* 0x080fe400078efcff */
[----:B------:R-:W-:Y:S01]  /*1f00*/  LOP3.LUT R4, R27, R4, RZ, 0xfc, !PT ;  /* 0x000000041b047212 */ /* 0x000fe200078efcff */
[----:B------:R-:W-:Y:S01]  /*1f10*/  IMAD R16, R167, R8, RZ ;  /* 0x00000008a7107224 */ /* 0x000fe200078e02ff */
[--C-:B------:R-:W-:Y:S01]  /*1f20*/  LOP3.LUT R22, R22, 0x18, R17.reuse, 0x78, !PT ;  /* 0x0000001816167812 */ /* 0x100fe200078e7811 */
[----:B------:R-:W-:Y:S01]  /*1f30*/  IMAD.MOV.U32 R9, RZ, RZ, RZ ;  /* 0x000000ffff097224 */ /* 0x000fe200078e00ff */
[----:B------:R-:W-:Y:S02]  /*1f40*/  BSSY.RECONVERGENT B0, `(.L_x_1147) ;  /* 0x000003a000007945 */ /* 0x000fe40003800200 */
[----:B------:R-:W-:Y:S01]  /*1f50*/  LOP3.LUT R22, R22, 0x1f20, R17, 0xf8, !PT ;  /* 0x00001f2016167812 */ /* 0x000fe200078ef811 */
[----:B------:R-:W-:Y:S01]  /*1f60*/  IMAD.WIDE.U32 R10, R11, 0x40, R8 ;  /* 0x000000400b0a7825 */ /* 0x000fe200078e0008 */
[----:B------:R-:W-:-:S02]  /*1f70*/  LOP3.LUT R179, R183, 0x20, RZ, 0xfc, !PT ;  /* 0x00000020b7b37812 */ /* 0x000fc400078efcff */
[----:B------:R-:W-:Y:S01]  /*1f80*/  LOP3.LUT R177, R183, 0x40, RZ, 0xfc, !PT ;  /* 0x00000040b7b17812 */ /* 0x000fe200078efcff */
[----:B------:R-:W-:Y:S02]  /*1f90*/  IMAD R181, R22, 0x2, R7 ;  /* 0x0000000216b57824 */ /* 0x000fe400078e0207 */
[----:B--2---:R-:W-:-:S04]  /*1fa0*/  @P2 IMAD.WIDE.U32 R38, R24, R18, RZ ;  /* 0x0000001218262225 */ /* 0x004fc800078e00ff */
[-C--:B---3--:R-:W-:Y:S02]  /*1fb0*/  @!P2 IMAD R19, R35, R185.reuse, RZ ;  /* 0x000000b92313a224 */ /* 0x088fe400078e02ff */
[----:B------:R-:W-:-:S04]  /*1fc0*/  @!P2 IMAD.WIDE.U32 R34, R34, R185, RZ ;  /* 0x000000b92222a225 */ /* 0x000fc800078e00ff */
[----:B------:R-:W-:Y:S02]  /*1fd0*/  @!P2 IMAD.IADD R19, R35, 0x1, R19 ;  /* 0x000000012313a824 */ /* 0x000fe400078e0213 */
[----:B------:R-:W-:Y:S02]  /*1fe0*/  @!P2 IMAD.MOV.U32 R26, RZ, RZ, R34 ;  /* 0x000000ffff1aa224 */ /* 0x000fe400078e0022 */
[----:B------:R-:W-:-:S04]  /*1ff0*/  IMAD.WIDE.U32 R34, R8, R168, R28 ;  /* 0x000000a808227225 */ /* 0x000fc800078e001c */
[----:B------:R-:W-:Y:S01]  /*2000*/  IMAD.IADD R15, R35, 0x1, R15 ;  /* 0x00000001230f7824 */ /* 0x000fe200078e020f */
[C---:B------:R-:W-:Y:S01]  /*2010*/  LEA R174, P0, R34.reuse, R32, 0x1 ;  /* 0x0000002022ae7211 */ /* 0x040fe200078008ff */
[----:B------:R-:W-:Y:S02]  /*2020*/  @P2 IMAD R18, R25, R18, RZ ;  /* 0x0000001219122224 */ /* 0x000fe400078e02ff */
[----:B------:R-:W-:Y:S01]  /*2030*/  @P2 IMAD.MOV.U32 R26, RZ, RZ, R38 ;  /* 0x000000ffff1a2224 */ /* 0x000fe200078e0026 */
[----:B------:R-:W-:Y:S02]  /*2040*/  LEA.HI.X R175, R34, R33, R15, 0x1, P0 ;  /* 0x0000002122af7211 */ /* 0x000fe400000f0c0f */
[----:B------:R-:W-:Y:S02]  /*2050*/  @P2 IADD3 R19, PT, PT, R39, R18, RZ ;  /* 0x0000001227132210 */ /* 0x000fe40007ffe0ff */
[----:B------:R-:W-:-:S05]  /*2060*/  IADD3 R26, P0, PT, R183, R26, RZ ;  /* 0x0000001ab71a7210 */ /* 0x000fca0007f1e0ff */
[----:B------:R-:W-:Y:S01]  /*2070*/  IMAD.X R27, RZ, RZ, R19, P0 ;  /* 0x000000ffff1b7224 */ /* 0x000fe200000e0613 */
[C---:B------:R-:W-:Y:S01]  /*2080*/  ISETP.GE.AND P0, PT, R8.reuse, R170, PT ;  /* 0x000000aa0800720c */ /* 0x040fe20003f06270 */
[----:B------:R-:W-:Y:S01]  /*2090*/  IMAD.WIDE.U32 R28, R8, R166, R36 ;  /* 0x000000a6081c7225 */ /* 0x000fe200078e0024 */
[----:B------:R-:W-:-:S03]  /*20a0*/  SHF.R.S32.HI R15, RZ, 0x1f, R184 ;  /* 0x0000001fff0f7819 */ /* 0x000fc600000114b8 */
[----:B----4-:R-:W-:Y:S01]  /*20b0*/  IMAD R14, R21, R184, RZ ;  /* 0x000000b8150e7224 */ /* 0x010fe200078e02ff */
[----:B------:R-:W-:Y:S01]  /*20c0*/  LEA R172, P1, R28, R30, 0x1 ;  /* 0x0000001e1cac7211 */ /* 0x000fe200078208ff */
[----:B------:R-:W-:Y:S02]  /*20d0*/  IMAD.IADD R173, R29, 0x1, R16 ;  /* 0x000000011dad7824 */ /* 0x000fe400078e0210 */
[----:B------:R-:W-:Y:S02]  /*20e0*/  IMAD R14, R20, R15, R14 ;  /* 0x0000000f140e7224 */ /* 0x000fe400078e020e */
[----:B------:R-:W-:Y:S01]  /*20f0*/  IMAD.WIDE.U32 R20, R184, R20, R26 ;  /* 0x00000014b8147225 */ /* 0x000fe200078e001a */
[----:B------:R-:W-:-:S03]  /*2100*/  LEA.HI.X R173, R28, R31, R173, 0x1, P1 ;  /* 0x0000001f1cad7211 */ /* 0x000fc600008f0cad */
[----:B------:R-:W-:Y:S01]  /*2110*/  IMAD.IADD R15, R21, 0x1, R14 ;  /* 0x00000001150f7824 */ /* 0x000fe200078e020e */
[----:B------:R-:W-:Y:S06]  /*2120*/  @P0 BRA `(.L_x_1148) ;  /* 0x00000000006c0947 */ /* 0x000fec0003800000 */
        /* <DEDUP_REMOVED lines=26> */
.L_x_1149:
[----:B------:R3:W-:Y:S02]  /*22d0*/  STS.128 [R181+0x2000], RZ ;  /* 0x002000ffb5007388 */ /* 0x0007e40000000c00 */
.L_x_1148:
[----:B------:R-:W-:Y:S05]  /*22e0*/  BSYNC.RECONVERGENT B0 ;  /* 0x0000000000007941 */ /* 0x000fea0003800200 */
.L_x_1147:
        /* <DEDUP_REMOVED lines=32> */
.L_x_1152:
[----:B------:R1:W-:Y:S02]  /*24f0*/  STS.128 [R181+0x2800], RZ ;  /* 0x002800ffb5007388 */ /* 0x0003e40000000c00 */
.L_x_1151:
[----:B------:R-:W-:Y:S05]  /*2500*/  BSYNC.RECONVERGENT B0 ;  /* 0x0000000000007941 */ /* 0x000fea0003800200 */
.L_x_1150:
[----:B------:R-:W-:Y:S01]  /*2510*/  VIADD R178, R6, 0xffffffff ;  /* 0xffffffff06b27836 */ /* 0x000fe20000000000 */
[----:B------:R-:W-:Y:S04]  /*2520*/  BSSY.RECONVERGENT B0, `(.L_x_1153) ;  /* 0x000001b000007945 */ /* 0x000fe80003800200 */
[----:B------:R-:W-:-:S05]  /*2530*/  SHF.L.U32 R190, R178, 0x7, RZ ;  /* 0x00000007b2be7819 */ /* 0x000fca00000006ff */
[----:B-----5:R-:W-:-:S05]  /*2540*/  IMAD.IADD R12, R125, 0x1, -R190 ;  /* 0x000000017d0c7824 */ /* 0x020fca00078e0abe */
[----:B------:R-:W-:-:S13]  /*2550*/  ISETP.GE.AND P3, PT, R8, R12, PT ;  /* 0x0000000c0800720c */ /* 0x000fda0003f66270 */
        /* <DEDUP_REMOVED lines=22> */
.L_x_1155:
[----:B------:R4:W-:Y:S02]  /*26c0*/  STS.128 [R181+0x7000], RZ ;  /* 0x007000ffb5007388 */ /* 0x0009e40000000c00 */
.L_x_1154:
[----:B------:R-:W-:Y:S05]  /*26d0*/  BSYNC.RECONVERGENT B0 ;  /* 0x0000000000007941 */ /* 0x000fea0003800200 */
.L_x_1153:
[----:B------:R-:W-:Y:S01]  /*26e0*/  ISETP.GE.AND P0, PT, R5, R12, PT ;  /* 0x0000000c0500720c */ /* 0x000fe20003f06270 */
[----:B------:R-:W-:-:S12]  /*26f0*/  BSSY.RECONVERGENT B0, `(.L_x_1156) ;  /* 0x000001a000007945 */ /* 0x000fd80003800200 */
[----:B------:R-:W-:Y:S05]  /*2700*/  @P0 BRA `(.L_x_1157) ;  /* 0x0000000000600947 */ /* 0x000fea0003800000 */
[C---:B-1--4-:R-:W-:Y:S01]  /*2710*/  IMAD.SHL.U32 R10, R166.reuse, 0x20, RZ ;  /* 0x00000020a60a7824 */ /* 0x052fe200078e00ff */
        /* <DEDUP_REMOVED lines=22> */
.L_x_1158:
[----:B------:R4:W-:Y:S02]  /*2880*/  STS.128 [R181+0x7800], RZ ;  /* 0x007800ffb5007388 */ /* 0x0009e40000000c00 */
.L_x_1157:
[----:B------:R-:W-:Y:S05]  /*2890*/  BSYNC.RECONVERGENT B0 ;  /* 0x0000000000007941 */ /* 0x000fea0003800200 */
.L_x_1156:
        /* <DEDUP_REMOVED lines=25> */
.L_x_1161:
[----:B------:R4:W-:Y:S02]  /*2a30*/  STS.128 [R181+0x8000], RZ ;  /* 0x008000ffb5007388 */ /* 0x0009e40000000c00 */
.L_x_1160:
[----:B------:R-:W-:Y:S05]  /*2a40*/  BSYNC.RECONVERGENT B0 ;  /* 0x0000000000007941 */ /* 0x000fea0003800200 */
.L_x_1159:
[----:B------:R-:W-:Y:S01]  /*2a50*/  IADD3 R9, PT, PT, R8, 0x60, RZ ;  /* 0x0000006008097810 */ /* 0x000fe20007ffe0ff */
[----:B------:R-:W-:Y:S03]  /*2a60*/  BSSY.RECONVERGENT B0, `(.L_x_1162) ;  /* 0x000001a000007945 */ /* 0x000fe60003800200 */
[----:B------:R-:W-:-:S13]  /*2a70*/  ISETP.GE.AND P0, PT, R9, R12, PT ;  /* 0x0000000c0900720c */ /* 0x000fda0003f06270 */
[----:B------:R-:W-:Y:S05]  /*2a80*/  @P0 BRA `(.L_x_1163) ;  /* 0x00000000005c0947 */ /* 0x000fea0003800000 */
        /* <DEDUP_REMOVED lines=22> */
.L_x_1164:
[----:B------:R4:W-:Y:S02]  /*2bf0*/  STS.128 [R181+0x8800], RZ ;  /* 0x008800ffb5007388 */ /* 0x0009e40000000c00 */
.L_x_1163:
[----:B------:R-:W-:Y:S05]  /*2c00*/  BSYNC.RECONVERGENT B0 ;  /* 0x0000000000007941 */ /* 0x000fea0003800200 */
.L_x_1162:
        /* <DEDUP_REMOVED lines=27> */
.L_x_1167:
[----:B------:R4:W-:Y:S01]  /*2dc0*/  STS.128 [R181+0xd000], RZ ;  /* 0x00d000ffb5007388 */ /* 0x0009e20000000c00 */
[----:B------:R-:W-:Y:S05]  /*2dd0*/  BRA `(.L_x_1168) ;  /* 0x00000000000c7947 */ /* 0x000fea0003800000 */
.L_x_1166:
[----:B------:R1:W-:Y:S04]  /*2de0*/  STS.128 [R181+0x9000], RZ ;  /* 0x009000ffb5007388 */ /* 0x0003e80000000c00 */
[----:B------:R1:W-:Y:S04]  /*2df0*/  STS.128 [R181+0xb000], RZ ;  /* 0x00b000ffb5007388 */ /* 0x0003e80000000c00 */
[----:B------:R1:W-:Y:S02]  /*2e00*/  STS.128 [R181+0xd000], RZ ;  /* 0x00d000ffb5007388 */ /* 0x0003e40000000c00 */
.L_x_1168:
[----:B------:R-:W-:Y:S05]  /*2e10*/  BSYNC.RECONVERGENT B0 ;  /* 0x0000000000007941 */ /* 0x000fea0003800200 */
.L_x_1165:
[----:B------:R-:W-:Y:S01]  /*2e20*/  ISETP.GE.AND P0, PT, R5, R12, PT ;  /* 0x0000000c0500720c */ /* 0x000fe20003f06270 */
[----:B------:R-:W-:-:S12]  /*2e30*/  BSSY.RECONVERGENT B0, `(.L_x_1169) ;  /* 0x000001d000007945 */ /* 0x000fd80003800200 */
[----:B------:R1:W-:Y:S04]  /*2e40*/  @P0 STS.128 [R181+0x9800], RZ ;  /* 0x009800ffb5000388 */ /* 0x0003e80000000c00 */
[----:B------:R1:W-:Y:S04]  /*2e50*/  @P0 STS.128 [R181+0xb800], RZ ;  /* 0x00b800ffb5000388 */ /* 0x0003e80000000c00 */
[----:B------:R1:W-:Y:S01]  /*2e60*/  @P0 STS.128 [R181+0xd800], RZ ;  /* 0x00d800ffb5000388 */ /* 0x0003e20000000c00 */
[----:B------:R-:W-:Y:S05]  /*2e70*/  @P0 BRA `(.L_x_1170) ;  /* 0x0000000000600947 */ /* 0x000fea0003800000 */
[C---:B------:R-:W-:Y:S01]  /*2e80*/  IMAD.SHL.U32 R5, R168.reuse, 0x20, RZ ;  /* 0x00000020a8057824 */ /* 0x040fe200078e00ff */
        /* <DEDUP_REMOVED lines=22> */
.L_x_1171:
[----:B------:R4:W-:Y:S02]  /*2ff0*/  STS.128 [R181+0xd800], RZ ;  /* 0x00d800ffb5007388 */ /* 0x0009e40000000c00 */
.L_x_1170:
[----:B------:R-:W-:Y:S05]  /*3000*/  BSYNC.RECONVERGENT B0 ;  /* 0x0000000000007941 */ /* 0x000fea0003800200 */
.L_x_1169:
        /* <DEDUP_REMOVED lines=27> */
.L_x_1174:
[----:B------:R1:W-:Y:S02]  /*31c0*/  STS.128 [R181+0xe000], RZ ;  /* 0x00e000ffb5007388 */ /* 0x0003e40000000c00 */
.L_x_1173:
[----:B------:R-:W-:Y:S05]  /*31d0*/  BSYNC.RECONVERGENT B0 ;  /* 0x0000000000007941 */ /* 0x000fea0003800200 */
.L_x_1172:
        /* <DEDUP_REMOVED lines=31> */
.L_x_1177:
[----:B------:R1:W-:Y:S02]  /*33d0*/  STS.128 [R181+0xe800], RZ ;  /* 0x00e800ffb5007388 */ /* 0x0003e40000000c00 */
.L_x_1176:
[----:B------:R-:W-:Y:S05]  /*33e0*/  BSYNC.RECONVERGENT B0 ;  /* 0x0000000000007941 */ /* 0x000fea0003800200 */
.L_x_1175:
        /* <DEDUP_REMOVED lines=9> */
[----:B------:R-:W2:Y:S04]  /*3480*/  LDSM.16.M88.4 R52, [R164+0x3800] ;  /* 0x00380000a434783b */ /* 0x000ea80000000200 */
[----:B-1--4-:R-:W-:Y:S04]  /*3490*/  LDSM.16.M88.4 R12, [R163] ;  /* 0x00000000a30c783b */ /* 0x012fe80000000200 */
[----:B------:R-:W1:Y:S04]  /*34a0*/  LDSM.16.M88.4 R76, [R161+0x3400] ;  /* 0x00340000a14c783b */ /* 0x000e680000000200 */
[----:B------:R-:W4:Y:S04]  /*34b0*/  LDSM.16.M88.4 R68, [R164+0x3000] ;  /* 0x00300000a444783b */ /* 0x000f280000000200 */
[----:B------:R-:W3:Y:S04]  /*34c0*/  LDSM.16.M88.4 R8, [R161+0x3800] ;  /* 0x00380000a108783b */ /* 0x000ee80000000200 */
[----:B------:R-:W3:Y:S04]  /*34d0*/  LDSM.16.M88.4 R44, [R164+0x3c00] ;  /* 0x003c0000a42c783b */ /* 0x000ee80000000200 */
[----:B------:R-:W3:Y:S04]  /*34e0*/  LDSM.16.M88.4 R36, [R164+0x4000] ;  /* 0x00400000a424783b */ /* 0x000ee80000000200 */
[----:B------:R-:W3:Y:S04]  /*34f0*/  LDSM.16.M88.4 R28, [R164+0x4400] ;  /* 0x00440000a41c783b */ /* 0x000ee80000000200 */
[----:B------:R-:W3:Y:S01]  /*3500*/  LDSM.16.M88.4 R20, [R164+0x4800] ;  /* 0x00480000a414783b */ /* 0x000ee20000000200 */
[C---:B-----5:R-:W-:Y:S03]  /*3510*/  HMMA.16816.F32.BF16 R64, R112.reuse, R60, RZ ;  /* 0x0000003c7040723c */ /* 0x060fe600000418ff */
[----:B------:R-:W5:Y:S04]  /*3520*/  LDSM.16.M88.4 R88, [R164+0x4c00] ;  /* 0x004c0000a458783b */ /* 0x000f680000000200 */
[----:B------:R-:W5:Y:S01]  /*3530*/  LDSM.16.M88.4 R84, [R161+0x3000] ;  /* 0x00300000a154783b */ /* 0x000f620000000200 */
[C---:B------:R-:W-:Y:S03]  /*3540*/  HMMA.16816.F32.BF16 R60, R112.reuse, R62, RZ ;  /* 0x0000003e703c723c */ /* 0x040fe600000418ff */
[----:B------:R-:W-:Y:S04]  /*3550*/  LDSM.16.M88.4 R80, [R161+0x3c00] ;  /* 0x003c0000a150783b */ /* 0x000fe80000000200 */
[----:B------:R-:W-:Y:S01]  /*3560*/  LDSM.16.M88.4 R108, [R161+0x4000] ;  /* 0x00400000a16c783b */ /* 0x000fe20000000200 */
[C---:B--2---:R-:W-:Y:S03]  /*3570*/  HMMA.16816.F32.BF16 R56, R112.reuse, R52, RZ ;  /* 0x000000347038723c */ /* 0x044fe600000418ff */
[----:B------:R-:W-:Y:S04]  /*3580*/  LDSM.16.M88.4 R104, [R161+0x4400] ;  /* 0x00440000a168783b */ /* 0x000fe80000000200 */
[----:B------:R-:W-:Y:S01]  /*3590*/  LDSM.16.M88.4 R100, [R161+0x4c00] ;  /* 0x004c0000a164783b */ /* 0x000fe20000000200 */
[----:B------:R-:W-:Y:S03]  /*35a0*/  HMMA.16816.F32.BF16 R52, R112, R54, RZ ;  /* 0x000000367034723c */ /* 0x000fe600000418ff */
[----:B------:R-:W-:Y:S04]  /*35b0*/  LDSM.16.M88.4 R96, [R164+0x5000] ;  /* 0x00500000a460783b */ /* 0x000fe80000000200 */
[----:B------:R-:W-:Y:S01]  /*35c0*/  LDSM.16.M88.4 R92, [R164+0x5400] ;  /* 0x00540000a45c783b */ /* 0x000fe20000000200 */
[C---:B-1----:R-:W-:Y:S03]  /*35d0*/  HMMA.16816.F32.BF16 R64, R12.reuse, R76, R64 ;  /* 0x0000004c0c40723c */ /* 0x042fe60000041840 */
[----:B------:R-:W-:Y:S04]  /*35e0*/  LDSM.16.M88.4 R116, [R163+0x1000] ;  /* 0x00100000a374783b */ /* 0x000fe80000000200 */
[----:B------:R-:W-:Y:S01]  /*35f0*/  LDSM.16.M88.4 R120, [R161+0x6c00] ;  /* 0x006c0000a178783b */ /* 0x000fe20000000200 */
[----:B------:R-:W-:Y:S03]  /*3600*/  HMMA.16816.F32.BF16 R60, R12, R78, R60 ;  /* 0x0000004e0c3c723c */ /* 0x000fe6000004183c */
[----:B------:R-:W1:Y:S05]  /*3610*/  LDSM.16.M88.4 R76, [R161+0x4800] ;  /* 0x00480000a14c783b */ /* 0x000e6a0000000200 */
[----:B----4-:R-:W-:Y:S08]  /*3620*/  HMMA.16816.F32.BF16 R72, R112, R68, RZ ;  /* 0x000000447048723c */ /* 0x010ff000000418ff */
[C---:B---3--:R-:W-:Y:S08]  /*3630*/  HMMA.16816.F32.BF16 R56, R12.reuse, R8, R56 ;  /* 0x000000080c38723c */ /* 0x048ff00000041838 */
[----:B------:R-:W-:Y:S01]  /*3640*/  HMMA.16816.F32.BF16 R52, R12, R10, R52 ;  /* 0x0000000a0c34723c */ /* 0x000fe20000041834 */
[----:B------:R-:W2:Y:S07]  /*3650*/  LDSM.16.M88.4 R8, [R165+0x1000] ;  /* 0x00100000a508783b */ /* 0x000eae0000000200 */
        /* <DEDUP_REMOVED lines=9> */
[C---:B-----5:R-:W-:Y:S08]  /*36f0*/  HMMA.16816.F32.BF16 R16, R112.reuse, R88, RZ ;  /* 0x000000587010723c */ /* 0x060ff000000418ff */
[----:B------:R-:W-:Y:S01]  /*3700*/  HMMA.16816.F32.BF16 R112, R112, R90, RZ ;  /* 0x0000005a7070723c */ /* 0x000fe200000418ff */
[----:B------:R-:W-:Y:S07]  /*3710*/  LDSM.16.M88.4 R88, [R164+0x5800] ;  /* 0x00580000a458783b */ /* 0x000fee0000000200 */
        /* <DEDUP_REMOVED lines=14> */
[----:B------:R-:W-:Y:S07]  /*3800*/  LDSM.16.M88.4 R104, [R164+0x7000] ;  /* 0x00700000a468783b */ /* 0x000fee0000000200 */
[C---:B------:R-:W-:Y:S08]  /*3810*/  HMMA.16816.F32.BF16 R16, R12.reuse, R100, R16 ;  /* 0x000000640c10723c */ /* 0x040ff00000041810 */
[----:B------:R-:W-:Y:S01]  /*3820*/  HMMA.16816.F32.BF16 R112, R12, R102, R112 ;  /* 0x000000660c70723c */ /* 0x000fe20000041870 */
[----:B------:R-:W4:Y:S04]  /*3830*/  LDSM.16.M88.4 R12, [R164+0x6800] ;  /* 0x00680000a40c783b */ /* 0x000f280000000200 */
[----:B------:R-:W-:Y:S03]  /*3840*/  LDSM.16.M88.4 R100, [R164+0x7400] ;  /* 0x00740000a464783b */ /* 0x000fe60000000200 */
        /* <DEDUP_REMOVED lines=8> */
[----:B------:R-:W5:Y:S07]  /*38d0*/  LDSM.16.M88.4 R92, [R161+0x5000] ;  /* 0x00500000a15c783b */ /* 0x000f6e0000000200 */
        /* <DEDUP_REMOVED lines=11> */
[----:B------:R-:W3:Y:S07]  /*3990*/  LDSM.16.M88.4 R12, [R161+0x6400] ;  /* 0x00640000a10c783b */ /* 0x000eee0000000200 */
[C---:B--2---:R-:W-:Y:S08]  /*39a0*/  HMMA.16816.F32.BF16 R16, R8.reuse, R96, R16 ;  /* 0x000000600810723c */ /* 0x044ff00000041810 */
[----:B------:R-:W-:Y:S01]  /*39b0*/  HMMA.16816.F32.BF16 R112, R8, R98, R112 ;  /* 0x000000620870723c */ /* 0x000fe20000041870 */
[----:B------:R-:W2:Y:S04]  /*39c0*/  LDSM.16.M88.4 R8, [R161+0x6800] ;  /* 0x00680000a108783b */ /* 0x000ea80000000200 */
[----:B------:R-:W-:Y:S03]  /*39d0*/  LDSM.16.M88.4 R96, [R164+0x7800] ;  /* 0x00780000a460783b */ /* 0x000fe60000000200 */
[C---:B-1----:R-:W-:Y:S08]  /*39e0*/  HMMA.16816.F32.BF16 R40, R116.reuse, R76, R40 ;  /* 0x0000004c7428723c */ /* 0x042ff00000041828 */
[C---:B------:R-:W-:Y:S01]  /*39f0*/  HMMA.16816.F32.BF16 R36, R116.reuse, R78, R36 ;  /* 0x0000004e7424723c */ /* 0x040fe20000041824 */
[----:B------:R-:W1:Y:S07]  /*3a00*/  LDSM.16.M88.4 R76, [R164+0x8c00] ;  /* 0x008c0000a44c783b */ /* 0x000e6e0000000200 */
[C---:B-----5:R-:W-:Y:S08]  /*3a10*/  HMMA.16816.F32.BF16 R72, R116.reuse, R92, R72 ;  /* 0x0000005c7448723c */ /* 0x060ff00000041848 */
[C---:B---3--:R-:W-:Y:S08]  /*3a20*/  HMMA.16816.F32.BF16 R32, R116.reuse, R12, R32 ;  /* 0x0000000c7420723c */ /* 0x048ff00000041820 */
[C---:B------:R-:W-:Y:S01]  /*3a30*/  HMMA.16816.F32.BF16 R28, R116.reuse, R14, R28 ;  /* 0x0000000e741c723c */ /* 0x040fe2000004181c */
[----:B------:R-:W-:Y:S07]  /*3a40*/  LDSM.16.M88.4 R12, [R163+0x2000] ;  /* 0x00200000a30c783b */ /* 0x000fee0000000200 */
[C---:B--2---:R-:W-:Y:S08]  /*3a50*/  HMMA.16816.F32.BF16 R24, R116.reuse, R8, R24 ;  /* 0x000000087418723c */ /* 0x044ff00000041818 */
[C---:B------:R-:W-:Y:S01]  /*3a60*/  HMMA.16816.F32.BF16 R20, R116.reuse, R10, R20 ;  /* 0x0000000a7414723c */ /* 0x040fe20000041814 */
[----:B------:R-:W2:Y:S07]  /*3a70*/  LDSM.16.M88.4 R8, [R161+0x7000] ;  /* 0x00700000a108783b */ /* 0x000eae0000000200 */
[C---:B------:R-:W-:Y:S08]  /*3a80*/  HMMA.16816.F32.BF16 R64, R116.reuse, R88, R64 ;  /* 0x000000587440723c */ /* 0x040ff00000041840 */
[C---:B------:R-:W-:Y:S01]  /*3a90*/  HMMA.16816.F32.BF16 R60, R116.reuse, R90, R60 ;  /* 0x0000005a743c723c */ /* 0x040fe2000004183c */
[----:B------:R-:W-:Y:S07]  /*3aa0*/  LDSM.16.M88.4 R88, [R164+0x8000] ;  /* 0x00800000a458783b */ /* 0x000fee0000000200 */
[C---:B------:R-:W-:Y:S01]  /*3ab0*/  HMMA.16816.F32.BF16 R68, R116.reuse, R94, R68 ;  /* 0x0000005e7444723c */ /* 0x040fe20000041844 */
[----:B------:R-:W-:Y:S07]  /*3ac0*/  LDSM.16.M88.4 R92, [R164+0x7c00] ;  /* 0x007c0000a45c783b */ /* 0x000fee0000000200 */
[C---:B------:R-:W-:Y:S08]  /*3ad0*/  HMMA.16816.F32.BF16 R16, R116.reuse, R120, R16 ;  /* 0x000000787410723c */ /* 0x040ff00000041810 */
[----:B------:R-:W-:Y:S08]  /*3ae0*/  HMMA.16816.F32.BF16 R112, R116, R122, R112 ;  /* 0x0000007a7470723c */ /* 0x000ff00000041870 */
[----:B------:R-:W-:Y:S08]  /*3af0*/  HMMA.16816.F32.BF16 R72, R108, R104, R72 ;  /* 0x000000686c48723c */ /* 0x000ff00000041848 */
[C---:B------:R-:W-:Y:S08]  /*3b00*/  HMMA.16816.F32.BF16 R48, R116.reuse, R80, R48 ;  /* 0x000000507430723c */ /* 0x040ff00000041830 */
[----:B------:R-:W-:Y:S01]  /*3b10*/  HMMA.16816.F32.BF16 R44, R116, R82, R44 ;  /* 0x00000052742c723c */ /* 0x000fe2000004182c */
[----:B------:R-:W3:Y:S07]  /*3b20*/  LDSM.16.M88.4 R80, [R164+0x8800] ;  /* 0x00880000a450783b */ /* 0x000eee0000000200 */
[C---:B------:R-:W-:Y:S08]  /*3b30*/  HMMA.16816.F32.BF16 R64, R108.reuse, R100, R64 ;  /* 0x000000646c40723c */ /* 0x040ff00000041840 */
[C---:B------:R-:W-:Y:S01]  /*3b40*/  HMMA.16816.F32.BF16 R60, R108.reuse, R102, R60 ;  /* 0x000000666c3c723c */ /* 0x040fe2000004183c */
[----:B------:R-:W4:Y:S07]  /*3b50*/  LDSM.16.M88.4 R100, [R161+0x7400] ;  /* 0x00740000a164783b */ /* 0x000f2e0000000200 */
[----:B------:R-:W-:Y:S08]  /*3b60*/  HMMA.16816.F32.BF16 R68, R108, R106, R68 ;  /* 0x0000006a6c44723c */ /* 0x000ff00000041844 */
[C---:B------:R-:W-:Y:S08]  /*3b70*/  HMMA.16816.F32.BF16 R56, R116.reuse, R84, R56 ;  /* 0x000000547438723c */ /* 0x040ff00000041838 */
[----:B------:R-:W-:Y:S01]  /*3b80*/  HMMA.16816.F32.BF16 R52, R116, R86, R52 ;  /* 0x000000567434723c */ /* 0x000fe20000041834 */
[----:B------:R-:W5:Y:S07]  /*3b90*/  LDSM.16.M88.4 R84, [R164+0x8400] ;  /* 0x00840000a454783b */ /* 0x000f6e0000000200 */
[C---:B-1----:R-:W-:Y:S08]  /*3ba0*/  HMMA.16816.F32.BF16 R16, R108.reuse, R76, R16 ;  /* 0x0000004c6c10723c */ /* 0x042ff00000041810 */
[----:B------:R-:W-:Y:S01]  /*3bb0*/  HMMA.16816.F32.BF16 R112, R108, R78, R112 ;  /* 0x0000004e6c70723c */ /* 0x000fe20000041870 */
[----:B------:R-:W1:Y:S07]  /*3bc0*/  LDSM.16.M88.4 R76, [R161+0x7800] ;  /* 0x00780000a14c783b */ /* 0x000e6e0000000200 */
[----:B--2---:R-:W-:Y:S01]  /*3bd0*/  HMMA.16816.F32.BF16 R72, R12, R8, R72 ;  /* 0x000000080c48723c */ /* 0x004fe20000041848 */
[----:B------:R-:W-:-:S05]  /*3be0*/  LOP3.LUT R9, R124, 0x6, RZ, 0xc0, !PT ;  /* 0x000000067c097812 */ /* 0x000fca00078ec0ff */
[----:B------:R-:W-:Y:S02]  /*3bf0*/  IMAD.IADD R0, R190, 0x1, R9 ;  /* 0x00000001be007824 */ /* 0x000fe400078e0209 */
[----:B------:R-:W-:Y:S02]  /*3c00*/  HMMA.16816.F32.BF16 R68, R12, R10, R68 ;  /* 0x0000000a0c44723c */ /* 0x000fe40000041844 */
[C---:B------:R-:W-:Y:S01]  /*3c10*/  VIADD R10, R0.reuse, 0x1 ;  /* 0x00000001000a7836 */ /* 0x040fe20000000000 */
[C---:B------:R-:W-:Y:S01]  /*3c20*/  ISETP.GE.AND P3, PT, R0.reuse, R125, PT ;  /* 0x0000007d0000720c */ /* 0x040fe20003f66270 */
[----:B------:R-:W-:-:S03]  /*3c30*/  VIADD R8, R0, 0x8 ;  /* 0x0000000800087836 */ /* 0x000fc60000000000 */
[-C--:B------:R-:W-:Y:S01]  /*3c40*/  ISETP.GE.AND P2, PT, R10, R125.reuse, PT ;  /* 0x0000007d0a00720c */ /* 0x080fe20003f46270 */
[C---:B------:R-:W-:Y:S01]  /*3c50*/  HMMA.16816.F32.BF16 R56, R108.reuse, R96, R56 ;  /* 0x000000606c38723c */ /* 0x040fe20000041838 */
[----:B------:R-:W-:Y:S02]  /*3c60*/  ISETP.GE.AND P1, PT, R8, R125, PT ;  /* 0x0000007d0800720c */ /* 0x000fe40003f26270 */
[----:B------:R-:W2:Y:S05]  /*3c70*/  LDSM.16.M88.4 R8, [R161+0x7c00] ;  /* 0x007c0000a108783b */ /* 0x000eaa0000000200 */
[C---:B------:R-:W-:Y:S08]  /*3c80*/  HMMA.16816.F32.BF16 R52, R108.reuse, R98, R52 ;  /* 0x000000626c34723c */ /* 0x040ff00000041834 */
[----:B---3--:R-:W-:Y:S01]  /*3c90*/  HMMA.16816.F32.BF16 R24, R108, R80, R24 ;  /* 0x000000506c18723c */ /* 0x008fe20000041818 */
[----:B------:R-:W-:Y:S01]  /*3ca0*/  VIADD R80, R0, 0x9 ;  /* 0x0000000900507836 */ /* 0x000fe20000000000 */
[----:B------:R-:W-:-:S04]  /*3cb0*/  FSEL R81, R72, -INF , !P3 ;  /* 0xff80000048517808 */ /* 0x000fc80005800000 */
[-C--:B------:R-:W-:Y:S01]  /*3cc0*/  ISETP.GE.AND P0, PT, R80, R125.reuse, PT ;  /* 0x0000007d5000720c */ /* 0x080fe20003f06270 */
[----:B------:R-:W-:Y:S01]  /*3cd0*/  VIADD R80, R0, 0x18 ;  /* 0x0000001800507836 */ /* 0x000fe20000000000 */
[----:B----4-:R-:W-:Y:S02]  /*3ce0*/  HMMA.16816.F32.BF16 R64, R12, R100, R64 ;  /* 0x000000640c40723c */ /* 0x010fe40000041840 */
[----:B------:R-:W-:Y:S02]  /*3cf0*/  FSEL R69, R69, -INF , !P0 ;  /* 0xff80000045457808 */ /* 0x000fe40004000000 */
[----:B------:R-:W-:Y:S02]  /*3d00*/  ISETP.GE.AND P4, PT, R80, R125, PT ;  /* 0x0000007d5000720c */ /* 0x000fe40003f86270 */
[----:B------:R-:W-:Y:S02]  /*3d10*/  FSEL R80, R74, -INF , !P3 ;  /* 0xff8000004a507808 */ /* 0x000fe40005800000 */
[----:B------:R-:W-:Y:S01]  /*3d20*/  HMMA.16816.F32.BF16 R20, R108, R82, R20 ;  /* 0x000000526c14723c */ /* 0x000fe20000041814 */
[----:B------:R-:W-:Y:S01]  /*3d30*/  VIADD R82, R0, 0x11 ;  /* 0x0000001100527836 */ /* 0x000fe20000000000 */
[----:B------:R-:W-:-:S04]  /*3d40*/  FSEL R83, R73, -INF , !P2 ;  /* 0xff80000049537808 */ /* 0x000fc80005000000 */
[----:B------:R-:W-:Y:S01]  /*3d50*/  ISETP.GE.AND P5, PT, R82, R125, PT ;  /* 0x0000007d5200720c */ /* 0x000fe20003fa6270 */
[C---:B------:R-:W-:Y:S01]  /*3d60*/  VIADD R82, R0.reuse, 0x19 ;  /* 0x0000001900527836 */ /* 0x040fe20000000000 */
[----:B-----5:R-:W-:Y:S01]  /*3d70*/  HMMA.16816.F32.BF16 R32, R108, R84, R32 ;  /* 0x000000546c20723c */ /* 0x020fe20000041820 */
[----:B------:R-:W-:-:S03]  /*3d80*/  VIADD R84, R0, 0x10 ;  /* 0x0000001000547836 */ /* 0x000fc60000000000 */
[-C--:B------:R-:W-:Y:S02]  /*3d90*/  ISETP.GE.AND P3, PT, R82, R125.reuse, PT ;  /* 0x0000007d5200720c */ /* 0x080fe40003f66270 */
[-C--:B------:R-:W-:Y:S01]  /*3da0*/  ISETP.GE.AND P6, PT, R84, R125.reuse, PT ;  /* 0x0000007d5400720c */ /* 0x080fe20003fc6270 */
[----:B------:R-:W-:Y:S01]  /*3db0*/  VIADD R84, R0, 0x20 ;  /* 0x0000002000547836 */ /* 0x000fe20000000000 */
[----:B------:R-:W-:Y:S01]  /*3dc0*/  HMMA.16816.F32.BF16 R48, R108, R92, R48 ;  /* 0x0000005c6c30723c */ /* 0x000fe20000041830 */
[----:B------:R-:W-:Y:S02]  /*3dd0*/  FSEL R82, R75, -INF , !P2 ;  /* 0xff8000004b527808 */ /* 0x000fe40005000000 */
[----:B------:R-:W3:Y:S01]  /*3de0*/  LDSM.16.M88.4 R72, [R161+0x8000] ;  /* 0x00800000a148783b */ /* 0x000ee20000000200 */
[----:B------:R-:W-:Y:S01]  /*3df0*/  ISETP.GE.AND P2, PT, R84, R125, PT ;  /* 0x0000007d5400720c */ /* 0x000fe20003f46270 */
[----:B------:R-:W-:-:S03]  /*3e00*/  VIADD R84, R0, 0x21 ;  /* 0x0000002100547836 */ /* 0x000fc60000000000 */
[C---:B------:R-:W-:Y:S08]  /*3e10*/  HMMA.16816.F32.BF16 R60, R12.reuse, R102, R60 ;  /* 0x000000660c3c723c */ /* 0x040ff0000004183c */
[----:B-1----:R-:W-:Y:S01]  /*3e20*/  HMMA.16816.F32.BF16 R56, R12, R76, R56 ;  /* 0x0000004c0c38723c */ /* 0x002fe20000041838 */
[----:B------:R-:W-:Y:S02]  /*3e30*/  FSEL R76, R70, -INF , !P1 ;  /* 0xff800000464c7808 */ /* 0x000fe40004800000 */
[----:B------:R-:W-:Y:S01]  /*3e40*/  FSEL R70, R68, -INF , !P1 ;  /* 0xff80000044467808 */ /* 0x000fe20004800000 */
[----:B------:R-:W-:Y:S01]  /*3e50*/  VIADD R68, R0, 0x29 ;  /* 0x0000002900447836 */ /* 0x000fe20000000000 */
[----:B------:R-:W-:-:S02]  /*3e60*/  FSEL R77, R64, -INF , !P6 ;  /* 0xff800000404d7808 */ /* 0x000fc40007000000 */
[-C--:B------:R-:W-:Y:S01]  /*3e70*/  ISETP.GE.AND P1, PT, R84, R125.reuse, PT ;  /* 0x0000007d5400720c */ /* 0x080fe20003f26270 */
[----:B------:R-:W-:Y:S01]  /*3e80*/  HMMA.16816.F32.BF16 R28, R108, R86, R28 ;  /* 0x000000566c1c723c */ /* 0x000fe2000004181c */
[----:B------:R-:W-:Y:S01]  /*3e90*/  VIADD R86, R0, 0x28 ;  /* 0x0000002800567836 */ /* 0x000fe20000000000 */
[----:B------:R-:W-:Y:S02]  /*3ea0*/  FSEL R84, R71, -INF , !P0 ;  /* 0xff80000047547808 */ /* 0x000fe40004000000 */
[----:B------:R-:W-:Y:S02]  /*3eb0*/  FSEL R85, R60, -INF , !P4 ;  /* 0xff8000003c557808 */ /* 0x000fe40006000000 */
[----:B------:R-:W-:Y:S02]  /*3ec0*/  ISETP.GE.AND P0, PT, R86, R125, PT ;  /* 0x0000007d5600720c */ /* 0x000fe40003f06270 */
[----:B------:R-:W-:Y:S01]  /*3ed0*/  HMMA.16816.F32.BF16 R52, R12, R78, R52 ;  /* 0x0000004e0c34723c */ /* 0x000fe20000041834 */
[----:B------:R-:W-:-:S02]  /*3ee0*/  FSEL R78, R66, -INF , !P6 ;  /* 0xff800000424e7808 */ /* 0x000fc40007000000 */
[-C--:B------:R-:W-:Y:S01]  /*3ef0*/  ISETP.GE.AND P6, PT, R68, R125.reuse, PT ;  /* 0x0000007d4400720c */ /* 0x080fe20003fc6270 */
[----:B------:R-:W-:Y:S01]  /*3f00*/  VIADD R68, R0, 0x30 ;  /* 0x0000003000447836 */ /* 0x000fe20000000000 */
[----:B------:R-:W-:Y:S02]  /*3f10*/  FSEL R86, R67, -INF , !P5 ;  /* 0xff80000043567808 */ /* 0x000fe40006800000 */
[----:B------:R-:W-:Y:S01]  /*3f20*/  FSEL R79, R65, -INF , !P5 ;  /* 0xff800000414f7808 */ /* 0x000fe20006800000 */
[----:B------:R-:W-:Y:S01]  /*3f30*/  HMMA.16816.F32.BF16 R44, R108, R94, R44 ;  /* 0x0000005e6c2c723c */ /* 0x000fe2000004182c */
[----:B------:R-:W-:Y:S01]  /*3f40*/  ISETP.GE.AND P5, PT, R68, R125, PT ;  /* 0x0000007d4400720c */ /* 0x000fe20003fa6270 */
[----:B------:R-:W-:Y:S01]  /*3f50*/  VIADD R68, R0, 0x31 ;  /* 0x0000003100447836 */ /* 0x000fe20000000000 */
[----:B------:R-:W-:Y:S01]  /*3f60*/  FSEL R71, R61, -INF , !P3 ;  /* 0xff8000003d477808 */ /* 0x000fe20005800000 */
[----:B------:R-:W1:Y:S01]  /*3f70*/  LDSM.16.M88.4 R64, [R161+0x8400] ;  /* 0x00840000a140783b */ /* 0x000e620000000200 */
[----:B------:R-:W-:Y:S01]  /*3f80*/  FSEL R142, R58, -INF , !P2 ;  /* 0xff8000003a8e7808 */ /* 0x000fe20005000000 */
[----:B------:R-:W-:Y:S01]  /*3f90*/  VIADD R58, R0, 0x41 ;  /* 0x00000041003a7836 */ /* 0x000fe20000000000 */
[----:B------:R-:W-:Y:S01]  /*3fa0*/  FSEL R61, R56, -INF , !P2 ;  /* 0xff800000383d7808 */ /* 0x000fe20005000000 */
[----:B--2---:R-:W-:Y:S01]  /*3fb0*/  HMMA.16816.F32.BF16 R48, R12, R8, R48 ;  /* 0x000000080c30723c */ /* 0x004fe20000041830 */
[C---:B------:R-:W-:Y:S01]  /*3fc0*/  VIADD R8, R0.reuse, 0x38 ;  /* 0x0000003800087836 */ /* 0x040fe20000000000 */
[----:B------:R-:W-:Y:S01]  /*3fd0*/  FSEL R146, R59, -INF , !P1 ;  /* 0xff8000003b927808 */ /* 0x000fe20004800000 */
[----:B------:R-:W-:Y:S01]  /*3fe0*/  VIADD R56, R0, 0x40 ;  /* 0x0000004000387836 */ /* 0x000fe20000000000 */
[----:B------:R-:W-:-:S02]  /*3ff0*/  FSEL R143, R57, -INF , !P1 ;  /* 0xff800000398f7808 */ /* 0x000fc40004800000 */
[----:B------:R-:W-:Y:S02]  /*4000*/  FSEL R148, R54, -INF , !P0 ;  /* 0xff80000036947808 */ /* 0x000fe40004000000 */
[C---:B------:R-:W-:Y:S01]  /*4010*/  HMMA.16816.F32.BF16 R40, R108.reuse, R88, R40 ;  /* 0x000000586c28723c */ /* 0x040fe20000041828 */
[----:B------:R-:W-:Y:S02]  /*4020*/  FSEL R88, R62, -INF , !P4 ;  /* 0xff8000003e587808 */ /* 0x000fe40006000000 */
[-C--:B------:R-:W-:Y:S02]  /*4030*/  ISETP.GE.AND P4, PT, R68, R125.reuse, PT ;  /* 0x0000007d4400720c */ /* 0x080fe40003f86270 */
[----:B------:R-:W-:Y:S02]  /*4040*/  FSEL R68, R63, -INF , !P3 ;  /* 0xff8000003f447808 */ /* 0x000fe40005800000 */
[-C--:B------:R-:W-:Y:S01]  /*4050*/  ISETP.GE.AND P3, PT, R8, R125.reuse, PT ;  /* 0x0000007d0800720c */ /* 0x080fe20003f66270 */
[----:B------:R-:W-:Y:S01]  /*4060*/  VIADD R8, R0, 0x39 ;  /* 0x0000003900087836 */ /* 0x000fe20000000000 */
[----:B------:R-:W-:Y:S01]  /*4070*/  HMMA.16816.F32.BF16 R36, R108, R90, R36 ;  /* 0x0000005a6c24723c */ /* 0x000fe20000041824 */
[----:B------:R-:W-:Y:S01]  /*4080*/  FSEL R145, R52, -INF , !P0 ;  /* 0xff80000034917808 */ /* 0x000fe20004000000 */
[----:B------:R-:W-:Y:S01]  /*4090*/  VIADD R52, R0, 0x49 ;  /* 0x0000004900347836 */ /* 0x000fe20000000000 */
[----:B------:R-:W-:Y:S01]  /*40a0*/  FSEL R63, R48, -INF , !P5 ;  /* 0xff800000303f7808 */ /* 0x000fe20006800000 */
[----:B------:R-:W-:Y:S01]  /*40b0*/  VIADD R48, R0, 0x50 ;  /* 0x0000005000307836 */ /* 0x000fe20000000000 */
[----:B------:R-:W-:-:S02]  /*40c0*/  ISETP.GE.AND P2, PT, R8, R125, PT ;  /* 0x0000007d0800720c */ /* 0x000fc40003f46270 */
[-C--:B------:R-:W-:Y:S01]  /*40d0*/  ISETP.GE.AND P1, PT, R56, R125.reuse, PT ;  /* 0x0000007d3800720c */ /* 0x080fe20003f26270 */
[C---:B------:R-:W-:Y:S01]  /*40e0*/  HMMA.16816.F32.BF16 R44, R12.reuse, R10, R44 ;  /* 0x0000000a0c2c723c */ /* 0x040fe2000004182c */
[----:B------:R-:W2:Y:S01]  /*40f0*/  LDSM.16.M88.4 R8, [R161+0x8800] ;  /* 0x00880000a108783b */ /* 0x000ea20000000200 */
[-C--:B------:R-:W-:Y:S01]  /*4100*/  ISETP.GE.AND P0, PT, R58, R125.reuse, PT ;  /* 0x0000007d3a00720c */ /* 0x080fe20003f06270 */
[----:B------:R-:W-:Y:S01]  /*4110*/  VIADD R56, R0, 0x48 ;  /* 0x0000004800387836 */ /* 0x000fe20000000000 */
[----:B------:R-:W-:Y:S02]  /*4120*/  FSEL R62, R51, -INF , !P4 ;  /* 0xff800000333e7808 */ /* 0x000fe40006000000 */
[----:B------:R-:W-:Y:S02]  /*4130*/  FSEL R133, R49, -INF , !P4 ;  /* 0xff80000031857808 */ /* 0x000fe40006000000 */
[----:B---3--:R-:W-:Y:S01]  /*4140*/  HMMA.16816.F32.BF16 R40, R12, R72, R40 ;  /* 0x000000480c28723c */ /* 0x008fe20000041828 */
[----:B------:R-:W-:Y:S01]  /*4150*/  ISETP.GE.AND P4, PT, R48, R125, PT ;  /* 0x0000007d3000720c */ /* 0x000fe20003f86270 */
[----:B------:R-:W-:Y:S01]  /*4160*/  VIADD R48, R0, 0x58 ;  /* 0x0000005800307836 */ /* 0x000fe20000000000 */
[----:B------:R-:W-:-:S02]  /*4170*/  FSEL R144, R55, -INF , !P6 ;  /* 0xff80000037907808 */ /* 0x000fc40007000000 */
[----:B------:R-:W-:Y:S02]  /*4180*/  FSEL R147, R53, -INF , !P6 ;  /* 0xff80000035937808 */ /* 0x000fe40007000000 */
[----:B------:R-:W-:Y:S01]  /*4190*/  FSEL R60, R50, -INF , !P5 ;  /* 0xff800000323c7808 */ /* 0x000fe20006800000 */
[----:B------:R-:W-:Y:S01]  /*41a0*/  HMMA.16816.F32.BF16 R72, R12, R74, R36 ;  /* 0x0000004a0c48723c */ /* 0x000fe20000041824 */
[----:B------:R-:W3:Y:S01]  /*41b0*/  LDSM.16.M88.4 R36, [R161+0x8c00] ;  /* 0x008c0000a124783b */ /* 0x000ee20000000200 */
[-C--:B------:R-:W-:Y:S01]  /*41c0*/  ISETP.GE.AND P6, PT, R56, R125.reuse, PT ;  /* 0x0000007d3800720c */ /* 0x080fe20003fc6270 */
[----:B------:R-:W-:Y:S01]  /*41d0*/  VIADD R50, R0, 0x51 ;  /* 0x0000005100327836 */ /* 0x000fe20000000000 */
[----:B------:R-:W-:Y:S01]  /*41e0*/  ISETP.GE.AND P5, PT, R52, R125, PT ;  /* 0x0000007d3400720c */ /* 0x000fe20003fa6270 */
[----:B------:R-:W-:-:S04]  /*41f0*/  DEPBAR.LE SB0, 0x0 ;  /* 0x000080000000791a */ /* 0x000fc80000000000 */
[C---:B-1----:R-:W-:Y:S01]  /*4200*/  HMMA.16816.F32.BF16 R32, R12.reuse, R64, R32 ;  /* 0x000000400c20723c */ /* 0x042fe20000041820 */
[----:B------:R-:W-:Y:S01]  /*4210*/  FSEL R140, R46, -INF , !P3 ;  /* 0xff8000002e8c7808 */ /* 0x000fe20005800000 */
[----:B------:R-:W-:Y:S01]  /*4220*/  VIADD R46, R0, 0x59 ;  /* 0x00000059002e7836 */ /* 0x000fe20000000000 */
[----:B------:R-:W-:Y:S02]  /*4230*/  FSEL R132, R42, -INF , !P1 ;  /* 0xff8000002a847808 */ /* 0x000fe40004800000 */
[----:B------:R-:W-:Y:S02]  /*4240*/  FSEL R131, R40, -INF , !P1 ;  /* 0xff80000028837808 */ /* 0x000fe40004800000 */
[----:B------:R-:W-:Y:S01]  /*4250*/  FSEL R130, R43, -INF , !P0 ;  /* 0xff8000002b827808 */ /* 0x000fe20004000000 */
[----:B------:R-:W-:Y:S01]  /*4260*/  HMMA.16816.F32.BF16 R28, R12, R66, R28 ;  /* 0x000000420c1c723c */ /* 0x000fe2000004181c */
[----:B------:R-:W-:Y:S02]  /*4270*/  FSEL R129, R41, -INF , !P0 ;  /* 0xff80000029817808 */ /* 0x000fe40004000000 */
[----:B------:R-:W-:-:S02]  /*4280*/  FSEL R136, R74, -INF , !P6 ;  /* 0xff8000004a887808 */ /* 0x000fc40007000000 */
[----:B------:R-:W-:Y:S02]  /*4290*/  FSEL R139, R72, -INF , !P6 ;  /* 0xff800000488b7808 */ /* 0x000fe40007000000 */
[----:B------:R-:W-:Y:S01]  /*42a0*/  FSEL R138, R75, -INF , !P5 ;  /* 0xff8000004b8a7808 */ /* 0x000fe20006800000 */
[C---:B--2---:R-:W-:Y:S01]  /*42b0*/  HMMA.16816.F32.BF16 R20, R12.reuse, R10, R20 ;  /* 0x0000000a0c14723c */ /* 0x044fe20000041814 */
[----:B------:R-:W-:Y:S01]  /*42c0*/  VIADD R10, R0, 0x69 ;  /* 0x00000069000a7836 */ /* 0x000fe20000000000 */
[----:B------:R-:W-:Y:S02]  /*42d0*/  FSEL R137, R73, -INF , !P5 ;  /* 0xff80000049897808 */ /* 0x000fe40006800000 */
[----:B------:R-:W-:Y:S02]  /*42e0*/  FSEL R118, R34, -INF , !P4 ;  /* 0xff80000022767808 */ /* 0x000fe40006000000 */
[----:B------:R-:W-:Y:S02]  /*42f0*/  FSEL R67, R32, -INF , !P4 ;  /* 0xff80000020437808 */ /* 0x000fe40006000000 */
[C---:B------:R-:W-:Y:S01]  /*4300*/  HMMA.16816.F32.BF16 R40, R12.reuse, R8, R24 ;  /* 0x000000080c28723c */ /* 0x040fe20000041818 */
[----:B------:R-:W-:Y:S01]  /*4310*/  VIADD R24, R0, 0x61 ;  /* 0x0000006100187836 */ /* 0x000fe20000000000 */
[-C--:B------:R-:W-:Y:S01]  /*4320*/  ISETP.GE.AND P4, PT, R10, R125.reuse, PT ;  /* 0x0000007d0a00720c */ /* 0x080fe20003f86270 */
[----:B------:R-:W-:Y:S01]  /*4330*/  VIADD R8, R0, 0x68 ;  /* 0x0000006800087836 */ /* 0x000fe20000000000 */
[----:B------:R-:W-:Y:S01]  /*4340*/  FSEL R135, R44, -INF , !P3 ;  /* 0xff8000002c877808 */ /* 0x000fe20005800000 */
[----:B------:R-:W-:Y:S01]  /*4350*/  VIADD R44, R0, 0x60 ;  /* 0x00000060002c7836 */ /* 0x000fe20000000000 */
[-C--:B------:R-:W-:Y:S01]  /*4360*/  ISETP.GE.AND P6, PT, R24, R125.reuse, PT ;  /* 0x0000007d1800720c */ /* 0x080fe20003fc6270 */
[----:B------:R-:W-:Y:S01]  /*4370*/  VIADD R10, R0, 0x71 ;  /* 0x00000071000a7836 */ /* 0x000fe20000000000 */
[----:B---3--:R-:W-:Y:S01]  /*4380*/  HMMA.16816.F32.BF16 R16, R12, R36, R16 ;  /* 0x000000240c10723c */ /* 0x008fe20000041810 */
[-C--:B------:R-:W-:Y:S01]  /*4390*/  ISETP.GE.AND P5, PT, R8, R125.reuse, PT ;  /* 0x0000007d0800720c */ /* 0x080fe20003fa6270 */
[----:B------:R-:W-:Y:S01]  /*43a0*/  VIADD R8, R0, 0x70 ;  /* 0x0000007000087836 */ /* 0x000fe20000000000 */
[----:B------:R-:W-:-:S02]  /*43b0*/  ISETP.GE.AND P3, PT, R50, R125, PT ;  /* 0x0000007d3200720c */ /* 0x000fc40003f66270 */
[----:B------:R-:W-:Y:S02]  /*43c0*/  FSEL R24, R23, -INF , !P4 ;  /* 0xff80000017187808 */ /* 0x000fe40006000000 */
[----:B------:R-:W-:Y:S01]  /*43d0*/  FSEL R25, R21, -INF , !P4 ;  /* 0xff80000015197808 */ /* 0x000fe20006000000 */
[----:B------:R-:W-:Y:S01]  /*43e0*/  HMMA.16816.F32.BF16 R112, R12, R38, R112 ;  /* 0x000000260c70723c */ /* 0x000fe20000041870 */
[----:B------:R-:W-:Y:S02]  /*43f0*/  ISETP.GT.AND P4, PT, R178, R171, PT ;  /* 0x000000abb200720c */ /* 0x000fe40003f84270 */
[----:B------:R-:W-:Y:S02]  /*4400*/  FSEL R66, R35, -INF , !P3 ;  /* 0xff80000023427808 */ /* 0x000fe40005800000 */
[----:B------:R-:W-:Y:S02]  /*4410*/  FSEL R65, R33, -INF , !P3 ;  /* 0xff80000021417808 */ /* 0x000fe40005800000 */
[----:B------:R-:W-:Y:S01]  /*4420*/  ISETP.GE.AND P3, PT, R8, R125, PT ;  /* 0x0000007d0800720c */ /* 0x000fe20003f66270 */
[C---:B------:R-:W-:Y:S01]  /*4430*/  VIADD R8, R0.reuse, 0x78 ;  /* 0x0000007800087836 */ /* 0x040fe20000000000 */
[----:B------:R-:W-:Y:S01]  /*4440*/  FSEL R134, R47, -INF , !P2 ;  /* 0xff8000002f867808 */ /* 0x000fe20005000000 */
[----:B------:R-:W-:Y:S01]  /*4450*/  VIADD R0, R0, 0x79 ;  /* 0x0000007900007836 */ /* 0x000fe20000000000 */
[----:B------:R-:W-:-:S02]  /*4460*/  FSEL R141, R45, -INF , !P2 ;  /* 0xff8000002d8d7808 */ /* 0x000fc40005000000 */
[-C--:B------:R-:W-:Y:S02]  /*4470*/  ISETP.GE.AND P2, PT, R48, R125.reuse, PT ;  /* 0x0000007d3000720c */ /* 0x080fe40003f46270 */
[-C--:B------:R-:W-:Y:S02]  /*4480*/  ISETP.GE.AND P1, PT, R46, R125.reuse, PT ;  /* 0x0000007d2e00720c */ /* 0x080fe40003f26270 */
[----:B------:R-:W-:Y:S02]  /*4490*/  ISETP.GE.AND P0, PT, R44, R125, PT ;  /* 0x0000007d2c00720c */ /* 0x000fe40003f06270 */
[----:B------:R-:W-:Y:S02]  /*44a0*/  FSEL R124, R30, -INF , !P2 ;  /* 0xff8000001e7c7808 */ /* 0x000fe40005000000 */
[----:B------:R-:W-:Y:S02]  /*44b0*/  FSEL R123, R28, -INF , !P2 ;  /* 0xff8000001c7b7808 */ /* 0x000fe40005000000 */
[----:B------:R-:W-:-:S02]  /*44c0*/  FSEL R64, R31, -INF , !P1 ;  /* 0xff8000001f407808 */ /* 0x000fc40004800000 */
[----:B------:R-:W-:Y:S02]  /*44d0*/  FSEL R121, R29, -INF , !P1 ;  /* 0xff8000001d797808 */ /* 0x000fe40004800000 */
[----:B------:R-:W-:Y:S02]  /*44e0*/  FSEL R26, R42, -INF , !P0 ;  /* 0xff8000002a1a7808 */ /* 0x000fe40004000000 */
[----:B------:R-:W-:Y:S02]  /*44f0*/  FSEL R27, R40, -INF , !P0 ;  /* 0xff800000281b7808 */ /* 0x000fe40004000000 */
[-C--:B------:R-:W-:Y:S02]  /*4500*/  ISETP.GE.AND P2, PT, R10, R125.reuse, PT ;  /* 0x0000007d0a00720c */ /* 0x080fe40003f46270 */
        /* <DEDUP_REMOVED lines=29> */
.L_x_1181:
        /* <DEDUP_REMOVED lines=20> */
[----:B------:R-:W-:Y:S01]  /*4820*/  IMAD R15, R11, R9, R0 ;  /* 0x000000090b0f7224 */ /* 0x000fe200078e0200 */
[----:B------:R-:W-:Y:S01]  /*4830*/  LOP3.LUT R0, R190, R13, RZ, 0x3c, !PT ;  /* 0x0000000dbe007212 */ /* 0x000fe200078e3cff */
[----:B------:R-:W-:Y:S01]  /*4840*/  IMAD R9, R14, R9, R8 ;  /* 0x000000090e097224 */ /* 0x000fe200078e0208 */
[----:B------:R-:W-:Y:S02]  /*4850*/  LOP3.LUT R8, RZ, R13, RZ, 0x33, !PT ;  /* 0x0000000dff087212 */ /* 0x000fe400078e33ff */
[C---:B------:R-:W-:Y:S02]  /*4860*/  ISETP.GT.U32.AND P1, PT, R10.reuse, R15, PT ;  /* 0x0000000f0a00720c */ /* 0x040fe40003f24070 */
[----:B------:R-:W-:Y:S02]  /*4870*/  ISETP.GT.U32.AND P3, PT, R10, R9, PT ;  /* 0x000000090a00720c */ /* 0x000fe40003f64070 */
[----:B------:R-:W-:-:S09]  /*4880*/  ISETP.GE.AND P2, PT, R0, RZ, PT ;  /* 0x000000ff0000720c */ /* 0x000fd20003f46270 */
[-C--:B------:R-:W-:Y:S01]  /*4890*/  @!P1 IADD3 R15, PT, PT, R15, -R10.reuse, RZ ;  /* 0x8000000a0f0f9210 */ /* 0x080fe20007ffe0ff */
[----:B------:R-:W-:Y:S01]  /*48a0*/  @!P1 VIADD R11, R11, 0x1 ;  /* 0x000000010b0b9836 */ /* 0x000fe20000000000 */
[----:B------:R-:W-:Y:S01]  /*48b0*/  @!P3 IADD3 R14, PT, PT, R14, 0x1, RZ ;  /* 0x000000010e0eb810 */ /* 0x000fe20007ffe0ff */
[----:B------:R-:W-:Y:S01]  /*48c0*/  @!P3 IMAD.IADD R9, R9, 0x1, -R10 ;  /* 0x000000010909b824 */ /* 0x000fe200078e0a0a */
[-C--:B------:R-:W-:Y:S02]  /*48d0*/  ISETP.GE.U32.AND P4, PT, R15, R10.reuse, PT ;  /* 0x0000000a0f00720c */ /* 0x080fe40003f86070 */
[----:B------:R-:W-:Y:S02]  /*48e0*/  ISETP.NE.AND P1, PT, R13, RZ, PT ;  /* 0x000000ff0d00720c */ /* 0x000fe40003f25270 */
[----:B------:R-:W-:-:S09]  /*48f0*/  ISETP.GE.U32.AND P5, PT, R9, R10, PT ;  /* 0x0000000a0900720c */ /* 0x000fd20003fa6070 */
[----:B------:R-:W-:-:S04]  /*4900*/  @P4 VIADD R11, R11, 0x1 ;  /* 0x000000010b0b4836 */ /* 0x000fc80000000000 */
[----:B------:R-:W-:Y:S01]  /*4910*/  @P5 IADD3 R14, PT, PT, R14, 0x1, RZ ;  /* 0x000000010e0e5810 */ /* 0x000fe20007ffe0ff */
[----:B------:R-:W-:-:S03]  /*4920*/  @!P0 IMAD.MOV R11, RZ, RZ, -R11 ;  /* 0x000000ffff0b8224 */ /* 0x000fc600078e0a0b */
[----:B------:R-:W-:Y:S02]  /*4930*/  @!P2 IADD3 R14, PT, PT, -R14, RZ, RZ ;  /* 0x000000ff0e0ea210 */ /* 0x000fe40007ffe1ff */
        /* <DEDUP_REMOVED lines=22> */
.L_x_1182:
[----:B------:R-:W-:Y:S05]  /*4aa0*/  BSYNC.RECONVERGENT B0 ;  /* 0x0000000000007941 */ /* 0x000fea0003800200 */
.L_x_1180:
[-C--:B------:R-:W-:Y:S01]  /*4ab0*/  ISETP.GE.AND P2, PT, R183, R180.reuse, PT ;  /* 0x000000b4b700720c */ /* 0x080fe20003f46270 */
[C---:B------:R-:W-:Y:S01]  /*4ac0*/  IMAD.SHL.U32 R9, R166.reuse, 0x40, RZ ;  /* 0x00000040a6097824 */ /* 0x040fe200078e00ff */
        /* <DEDUP_REMOVED lines=71> */
.L_x_1184:
[----:B------:R3:W-:Y:S02]  /*4f40*/  STS.128 [R181+0x8800], RZ ;  /* 0x008800ffb5007388 */ /* 0x0007e40000000c00 */
.L_x_1185:
[----:B------:R-:W-:Y:S05]  /*4f50*/  BSYNC.RECONVERGENT B0 ;  /* 0x0000000000007941 */ /* 0x000fea0003800200 */
.L_x_1183:
[----:B------:R-:W0:Y:S02]  /*4f60*/  LDGDEPBAR ;  /* 0x00000000000079af */ /* 0x000e240000000000 */
.L_x_1179:
[----:B------:R-:W-:Y:S05]  /*4f70*/  BSYNC.RECONVERGENT B1 ;  /* 0x0000000000017941 */ /* 0x000fea0003800200 */
.L_x_1178:
        /* <DEDUP_REMOVED lines=34> */
[----:B------:R-:W1:Y:S01]  /*51a0*/  SHFL.BFLY PT, R11, R10, 0x2, 0x1f ;  /* 0x0c401f000a0b7f89 */ /* 0x000e6200000e0000 */
[----:B------:R-:W-:Y:S02]  /*51b0*/  IADD3 R6, PT, PT, R6, -0x2, RZ ;  /* 0xfffffffe06067810 */ /* 0x000fe40007ffe0ff */
[----:B------:R-:W-:Y:S01]  /*51c0*/  LEA R160, R5, R162, 0x1 ;  /* 0x000000a205a07211 */ /* 0x000fe200078e08ff */
[----:B------:R-:W5:Y:S04]  /*51d0*/  SHFL.BFLY PT, R9, R8, 0x2, 0x1f ;  /* 0x0c401f0008097f89 */ /* 0x000f6800000e0000 */
[----:B--2---:R-:W-:Y:S04]  /*51e0*/  LDSM.16.MT88.4 R12, [R162+0xb400] ;  /* 0x00b40000a20c783b */ /* 0x004fe80000004200 */
[----:B------:R-:W-:Y:S04]  /*51f0*/  LDSM.16.MT88.4 R72, [R160+0x9000] ;  /* 0x00900000a048783b */ /* 0x000fe80000004200 */
[----:B------:R-:W-:Y:S04]  /*5200*/  LDSM.16.MT88.4 R16, [R160+0x9400] ;  /* 0x00940000a010783b */ /* 0x000fe80000004200 */
[----:B------:R-:W-:Y:S01]  /*5210*/  LDSM.16.MT88.4 R108, [R162+0x9000] ;  /* 0x00900000a26c783b */ /* 0x000fe20000004200 */
[----:B-1----:R-:W-:-:S03]  /*5220*/  FMNMX.FTZ R11, R10, R11, !PT ;  /* 0x0000000b0a0b7209 */ /* 0x002fc60007810000 */
[----:B------:R-:W-:Y:S01]  /*5230*/  LDSM.16.MT88.4 R96, [R162+0xd000] ;  /* 0x00d00000a260783b */ /* 0x000fe20000004200 */
[----:B-----5:R-:W-:-:S03]  /*5240*/  FMNMX.FTZ R9, R8, R9, !PT ;  /* 0x0000000908097209 */ /* 0x020fc60007810000 */
[----:B------:R-:W1:Y:S04]  /*5250*/  SHFL.BFLY PT, R0, R11, 0x1, 0x1f ;  /* 0x0c201f000b007f89 */ /* 0x000e6800000e0000 */
[----:B------:R-:W2:Y:S04]  /*5260*/  SHFL.BFLY PT, R116, R9, 0x1, 0x1f ;  /* 0x0c201f0009747f89 */ /* 0x000ea800000e0000 */
[----:B------:R-:W-:Y:S01]  /*5270*/  LDSM.16.MT88.4 R20, [R162+0x9400] ;  /* 0x00940000a214783b */ /* 0x000fe20000004200 */
[----:B-1----:R-:W-:Y:S02]  /*5280*/  FMNMX.FTZ R0, R11, R0, !PT ;  /* 0x000000000b007209 */ /* 0x002fe40007810000 */
[----:B--2---:R-:W-:-:S02]  /*5290*/  FMNMX.FTZ R116, R9, R116, !PT ;  /* 0x0000007409747209 */ /* 0x004fc40007810000 */
[----:B------:R-:W-:Y:S01]  /*52a0*/  FSETP.NEU.FTZ.AND P0, PT, R0, -INF , PT ;  /* 0xff8000000000780b */ /* 0x000fe20003f1d000 */
[C---:B----4-:R-:W-:Y:S02]  /*52b0*/  FMUL.FTZ R51, R53.reuse, R0 ;  /* 0x0000000035337220 */ /* 0x050fe40000410000 */
        /* <DEDUP_REMOVED lines=38> */
[----:B------:R-:W5:Y:S01]  /*5520*/  MUFU.EX2 R117, R117 ;  /* 0x0000007500757308 */ /* 0x000f620000000800 */
        /* <DEDUP_REMOVED lines=16> */
[----:B-----5:R-:W-:Y:S01]  /*5630*/  F2FP.BF16.F32.PACK_AB R107, R117, R120 ;  /* 0x00000078756b723e */ /* 0x020fe200000010ff */
[-CC-:B------:R-:W-:Y:S01]  /*5640*/  FFMA.FTZ R124, R65, R53.reuse, -R52.reuse ;  /* 0x00000035417c7223 */ /* 0x180fe20000010834 */
[-C--:B------:R-:W-:Y:S01]  /*5650*/  FFMA.FTZ R118, R118, R53.reuse, -R51 ;  /* 0x0000003576767223 */ /* 0x080fe20000010833 */
[-CC-:B------:R-:W-:Y:S01]  /*5660*/  FFMA.FTZ R67, R67, R53.reuse, -R52.reuse ;  /* 0x0000003543437223 */ /* 0x180fe20000010834 */
[-CC-:B------:R-:W-:Y:S01]  /*5670*/  FFMA.FTZ R65, R123, R53.reuse, -R52.reuse ;  /* 0x000000357b417223 */ /* 0x180fe20000010834 */
[----:B------:R-:W-:Y:S01]  /*5680*/  FADD.FTZ R125, R126, R125 ;  /* 0x0000007d7e7d7221 */ /* 0x000fe20000010000 */
[-C--:B------:R-:W-:Y:S01]  /*5690*/  FFMA.FTZ R56, R56, R53.reuse, -R51 ;  /* 0x0000003538387223 */ /* 0x080fe20000010833 */
[----:B------:R-:W-:Y:S01]  /*56a0*/  MUFU.EX2 R122, R122 ;  /* 0x0000007a007a7308 */ /* 0x000fe20000000800 */
[-CC-:B------:R-:W-:Y:S01]  /*56b0*/  FFMA.FTZ R59, R59, R53.reuse, -R52.reuse ;  /* 0x000000353b3b7223 */ /* 0x180fe20000010834 */
[----:B------:R-:W-:Y:S01]  /*56c0*/  FADD.FTZ R120, R120, R125 ;  /* 0x0000007d78787221 */ /* 0x000fe20000010000 */
[-CC-:B------:R-:W-:Y:S01]  /*56d0*/  FFMA.FTZ R57, R57, R53.reuse, -R52.reuse ;  /* 0x0000003539397223 */ /* 0x180fe20000010834 */
[----:B------:R-:W-:Y:S01]  /*56e0*/  FFMA.FTZ R191, R41, R53, -R52 ;  /* 0x0000003529bf7223 */ /* 0x000fe20000010834 */
[----:B------:R-:W-:Y:S01]  /*56f0*/  ISETP.GE.AND P0, PT, R6, R171, PT ;  /* 0x000000ab0600720c */ /* 0x000fe20003f06270 */
[----:B------:R-:W-:Y:S01]  /*5700*/  FADD.FTZ R123, R117, R120 ;  /* 0x00000078757b7221 */ /* 0x000fe20000010000 */
[-C--:B------:R-:W-:Y:S01]  /*5710*/  FFMA.FTZ R117, R58, R53.reuse, -R51 ;  /* 0x000000353a757223 */ /* 0x080fe20000010833 */
[----:B------:R-:W5:Y:S01]  /*5720*/  MUFU.EX2 R119, R119 ;  /* 0x0000007700777308 */ /* 0x000f620000000800 */
[----:B--2---:R-:W-:Y:S01]  /*5730*/  F2FP.BF16.F32.PACK_AB R104, R127, R128 ;  /* 0x000000807f68723e */ /* 0x004fe200000010ff */
[----:B------:R-:W-:Y:S01]  /*5740*/  FADD.FTZ R127, R128, R127 ;  /* 0x0000007f807f7221 */ /* 0x000fe20000010000 */
[-CC-:B------:R-:W-:Y:S01]  /*5750*/  FFMA.FTZ R58, R27, R53.reuse, -R52.reuse ;  /* 0x000000351b3a7223 */ /* 0x180fe20000010834 */
[----:B------:R-:W-:-:S04]  /*5760*/  FFMA.FTZ R120, R25, R53, -R52 ;  /* 0x0000003519787223 */ /* 0x000fc80000010834 */
[----:B------:R-:W-:Y:S08]  /*5770*/  MUFU.EX2 R50, R50 ;  /* 0x0000003200327308 */ /* 0x000ff00000000800 */
[----:B------:R-:W2:Y:S01]  /*5780*/  MUFU.EX2 R49, R49 ;  /* 0x0000003100317308 */ /* 0x000ea20000000800 */
[----:B-----5:R-:W-:Y:S01]  /*5790*/  F2FP.BF16.F32.PACK_AB R106, R119, R122 ;  /* 0x0000007a776a723e */ /* 0x020fe200000010ff */
[----:B------:R-:W-:-:S04]  /*57a0*/  FADD.FTZ R122, R122, R127 ;  /* 0x0000007f7a7a7221 */ /* 0x000fc80000010000 */
[----:B------:R-:W-:Y:S01]  /*57b0*/  FADD.FTZ R122, R119, R122 ;  /* 0x0000007a777a7221 */ /* 0x000fe20000010000 */
[----:B------:R-:W-:Y:S01]  /*57c0*/  FFMA.FTZ R119, R24, R53, -R51 ;  /* 0x0000003518777223 */ /* 0x000fe20000010833 */
[----:B------:R-:W-:Y:S01]  /*57d0*/  MUFU.EX2 R40, R40 ;  /* 0x0000002800287308 */ /* 0x000fe20000000800 */
[C---:B-1----:R-:W-:Y:S07]  /*57e0*/  HMMA.16816.F32.BF16 R76, R104.reuse, R80, RZ ;  /* 0x00000050684c723c */ /* 0x042fee00000418ff */
        /* <DEDUP_REMOVED lines=9> */
[----:B------:R-:W-:Y:S01]  /*5880*/  HMMA.16816.F32.BF16 R112, R104, R108, RZ ;  /* 0x0000006c6870723c */ /* 0x000fe200000418ff */
[----:B------:R-:W-:-:S04]  /*5890*/  FADD.FTZ R55, R55, R122 ;  /* 0x0000007a37377221 */ /* 0x000fc80000010000 */
[----:B------:R-:W-:Y:S01]  /*58a0*/  FADD.FTZ R54, R54, R55 ;  /* 0x0000003736367221 */ /* 0x000fe20000010000 */
[----:B------:R-:W1:Y:S02]  /*58b0*/  MUFU.EX2 R37, R37 ;  /* 0x0000002500257308 */ /* 0x000e640000000800 */
[C---:B----4-:R-:W-:Y:S06]  /*58c0*/  HMMA.16816.F32.BF16 R84, R104.reuse, R88, RZ ;  /* 0x000000586854723c */ /* 0x050fec00000418ff */
[----:B------:R-:W-:Y:S01]  /*58d0*/  MUFU.EX2 R35, R35 ;  /* 0x0000002300237308 */ /* 0x000fe20000000800 */
[----:B--2---:R-:W-:Y:S01]  /*58e0*/  F2FP.BF16.F32.PACK_AB R10, R38, R39 ;  /* 0x00000027260a723e */ /* 0x004fe200000010ff */
[----:B------:R-:W-:Y:S01]  /*58f0*/  HMMA.16816.F32.BF16 R92, R104, R96, RZ ;  /* 0x00000060685c723c */ /* 0x000fe200000418ff */
[----:B------:R-:W-:-:S04]  /*5900*/  FADD.FTZ R39, R39, R54 ;  /* 0x0000003627277221 */ /* 0x000fc80000010000 */
[----:B------:R-:W-:Y:S01]  /*5910*/  FADD.FTZ R39, R38, R39 ;  /* 0x0000002726277221 */ /* 0x000fe20000010000 */
[----:B------:R-:W-:Y:S01]  /*5920*/  MUFU.EX2 R34, R34 ;  /* 0x0000002200227308 */ /* 0x000fe20000000800 */
[----:B-1----:R-:W-:Y:S01]  /*5930*/  F2FP.BF16.F32.PACK_AB R11, R37, R40 ;  /* 0x00000028250b723e */ /* 0x002fe200000010ff */
[----:B------:R-:W-:Y:S06]  /*5940*/  HMMA.16816.F32.BF16 R108, R104, R110, RZ ;  /* 0x0000006e686c723c */ /* 0x000fec00000418ff */
        /* <DEDUP_REMOVED lines=9> */
[----:B------:R-:W4:Y:S05]  /*59e0*/  LDSM.16.MT88.4 R16, [R162+0xd400] ;  /* 0x00d40000a210783b */ /* 0x000f2a0000004200 */
[----:B------:R-:W5:Y:S02]  /*59f0*/  MUFU.EX2 R30, R30 ;  /* 0x0000001e001e7308 */ /* 0x000f640000000800 */
[C---:B------:R-:W-:Y:S06]  /*5a00*/  HMMA.16816.F32.BF16 R88, R104.reuse, R90, RZ ;  /* 0x0000005a6858723c */ /* 0x040fec00000418ff */
[----:B------:R-:W3:Y:S02]  /*5a10*/  MUFU.EX2 R29, R29 ;  /* 0x0000001d001d7308 */ /* 0x000ee40000000800 */
[----:B------:R-:W-:Y:S06]  /*5a20*/  HMMA.16816.F32.BF16 R96, R104, R98, RZ ;  /* 0x000000626860723c */ /* 0x000fec00000418ff */
        /* <DEDUP_REMOVED lines=10> */
[----:B------:R-:W3:Y:S02]  /*5ad0*/  MUFU.EX2 R62, R62 ;  /* 0x0000003e003e7308 */ /* 0x000ee40000000800 */
[C---:B----4-:R-:W-:Y:S06]  /*5ae0*/  HMMA.16816.F32.BF16 R92, R8.reuse, R16, R92 ;  /* 0x00000010085c723c */ /* 0x050fec000004185c */
[----:B------:R-:W-:Y:S02]  /*5af0*/  MUFU.EX2 R28, R28 ;  /* 0x0000001c001c7308 */ /* 0x000fe40000000800 */
[C---:B------:R-:W-:Y:S01]  /*5b00*/  HMMA.16816.F32.BF16 R96, R8.reuse, R18, R96 ;  /* 0x000000120860723c */ /* 0x040fe20000041860 */
[----:B------:R-:W4:Y:S05]  /*5b10*/  LDSM.16.MT88.4 R16, [R162+0x9800] ;  /* 0x00980000a210783b */ /* 0x000f2a0000004200 */
[----:B------:R-:W4:Y:S08]  /*5b20*/  MUFU.EX2 R7, R7 ;  /* 0x0000000700077308 */ /* 0x000f300000000800 */
[----:B------:R-:W4:Y:S01]  /*5b30*/  MUFU.EX2 R4, R4 ;  /* 0x0000000400047308 */ /* 0x000f220000000800 */
        /* <DEDUP_REMOVED lines=10> */
[----:B------:R-:W-:Y:S01]  /*5be0*/  F2FP.BF16.F32.PACK_AB R9, R34, R35 ;  /* 0x000000232209723e */ /* 0x000fe200000010ff */
[----:B------:R-:W-:Y:S01]  /*5bf0*/  FADD.FTZ R36, R36, R39 ;  /* 0x0000002724247221 */ /* 0x000fe20000010000 */
[----:B-----5:R-:W-:-:S02]  /*5c00*/  F2FP.BF16.F32.PACK_AB R10, R30, R31 ;  /* 0x0000001f1e0a723e */ /* 0x020fc400000010ff */
[----:B------:R-:W-:Y:S01]  /*5c10*/  MUFU.EX2 R136, R136 ;  /* 0x0000008800887308 */ /* 0x000fe20000000800 */
[----:B---3--:R-:W-:-:S07]  /*5c20*/  F2FP.BF16.F32.PACK_AB R11, R29, R32 ;  /* 0x000000201d0b723e */ /* 0x008fce00000010ff */
[C---:B----4-:R-:W-:Y:S01]  /*5c30*/  HMMA.16816.F32.BF16 R112, R8.reuse, R16, R112 ;  /* 0x000000100870723c */ /* 0x050fe20000041870 */
        /* <DEDUP_REMOVED lines=21> */
[----:B------:R-:W-:Y:S08]  /*5d90*/  MUFU.EX2 R117, R117 ;  /* 0x0000007500757308 */ /* 0x000ff00000000800 */
[----:B------:R-:W-:Y:S01]  /*5da0*/  MUFU.EX2 R56, R56 ;  /* 0x0000003800387308 */ /* 0x000fe20000000800 */
        /* <DEDUP_REMOVED lines=16> */
[C---:B---3--:R-:W-:Y:S08]  /*5eb0*/  HMMA.16816.F32.BF16 R112, R8.reuse, R16, R112 ;  /* 0x000000100870723c */ /* 0x048ff00000041870 */
[C---:B------:R-:W-:Y:S01]  /*5ec0*/  HMMA.16816.F32.BF16 R108, R8.reuse, R18, R108 ;  /* 0x00000012086c723c */ /* 0x040fe2000004186c */
[----:B------:R-:W3:Y:S07]  /*5ed0*/  LDSM.16.MT88.4 R16, [R162+0xbc00] ;  /* 0x00bc0000a210783b */ /* 0x000eee0000004200 */
[C---:B--2---:R-:W-:Y:S08]  /*5ee0*/  HMMA.16816.F32.BF16 R68, R8.reuse, R12, R68 ;  /* 0x0000000c0844723c */ /* 0x044ff00000041844 */
[C---:B------:R-:W-:Y:S01]  /*5ef0*/  HMMA.16816.F32.BF16 R72, R8.reuse, R14, R72 ;  /* 0x0000000e0848723c */ /* 0x040fe20000041848 */
[----:B------:R-:W2:Y:S07]  /*5f00*/  LDSM.16.MT88.4 R12, [R160+0xbc00] ;  /* 0x00bc0000a00c783b */ /* 0x000eae0000004200 */
        /* <DEDUP_REMOVED lines=10> */
[----:B------:R-:W-:Y:S01]  /*5fb0*/  HMMA.16816.F32.BF16 R104, R8, R14, R104 ;  /* 0x0000000e0868723c */ /* 0x000fe20000041868 */
[----:B------:R-:W2:Y:S01]  /*5fc0*/  LDSM.16.MT88.4 R12, [R160+0xa000] ;  /* 0x00a00000a00c783b */ /* 0x000ea20000004200 */
[----:B------:R-:W-:-:S02]  /*5fd0*/  F2FP.BF16.F32.PACK_AB R8, R135, R136 ;  /* 0x000000888708723e */ /* 0x000fc400000010ff */
[----:B------:R-:W-:Y:S02]  /*5fe0*/  F2FP.BF16.F32.PACK_AB R9, R133, R134 ;  /* 0x000000868509723e */ /* 0x000fe400000010ff */
[----:B-1----:R-:W-:Y:S02]  /*5ff0*/  F2FP.BF16.F32.PACK_AB R10, R131, R132 ;  /* 0x00000084830a723e */ /* 0x002fe400000010ff */
[----:B-----5:R-:W-:-:S07]  /*6000*/  F2FP.BF16.F32.PACK_AB R11, R129, R130 ;  /* 0x00000082810b723e */ /* 0x020fce00000010ff */
[C---:B---3--:R-:W-:Y:S08]  /*6010*/  HMMA.16816.F32.BF16 R112, R8.reuse, R16, R112 ;  /* 0x000000100870723c */ /* 0x048ff00000041870 */
        /* <DEDUP_REMOVED lines=16> */
[-C--:B------:R-:W-:Y:S01]  /*6120*/  FFMA.FTZ R9, R121, R53.reuse, -R52 ;  /* 0x0000003579097223 */ /* 0x080fe20000010834 */
[----:B------:R-:W2:Y:S01]  /*6130*/  LDSM.16.MT88.4 R12, [R162+0xc400] ;  /* 0x00c40000a20c783b */ /* 0x000ea20000004200 */
[--C-:B------:R-:W-:Y:S01]  /*6140*/  FFMA.FTZ R121, R64, R53, -R51.reuse ;  /* 0x0000003540797223 */ /* 0x100fe20000010833 */
[----:B----4-:R-:W-:Y:S01]  /*6150*/  F2FP.BF16.F32.PACK_AB R8, R124, R67 ;  /* 0x000000437c08723e */ /* 0x010fe200000010ff */
[----:B------:R3:W4:Y:S01]  /*6160*/  MUFU.EX2 R126, R9 ;  /* 0x00000009007e7308 */ /* 0x0007220000000800 */
[----:B------:R-:W-:-:S02]  /*6170*/  FFMA.FTZ R64, R26, R53, -R51 ;  /* 0x000000351a407223 */ /* 0x000fc40000010833 */
[----:B------:R-:W-:Y:S05]  /*6180*/  LDSM.16.MT88.4 R24, [R160+0xa800] ;  /* 0x00a80000a018783b */ /* 0x000fea0000004200 */
[----:B------:R-:W5:Y:S08]  /*6190*/  MUFU.EX2 R121, R121 ;  /* 0x0000007900797308 */ /* 0x000f700000000800 */
[----:B------:R-:W2:Y:S01]  /*61a0*/  MUFU.EX2 R64, R64 ;  /* 0x0000004000407308 */ /* 0x000ea20000000800 */
[----:B---3--:R-:W-:-:S02]  /*61b0*/  F2FP.BF16.F32.PACK_AB R9, R137, R118 ;  /* 0x000000768909723e */ /* 0x008fc400000010ff */
[----:B----4-:R-:W-:Y:S02]  /*61c0*/  F2FP.BF16.F32.PACK_AB R10, R126, R65 ;  /* 0x000000417e0a723e */ /* 0x010fe400000010ff */
[----:B-----5:R-:W-:-:S07]  /*61d0*/  F2FP.BF16.F32.PACK_AB R11, R121, R66 ;  /* 0x00000042790b723e */ /* 0x020fce00000010ff */
[C---:B-1----:R-:W-:Y:S08]  /*61e0*/  HMMA.16816.F32.BF16 R68, R8.reuse, R16, R68 ;  /* 0x000000100844723c */ /* 0x042ff00000041844 */
[C---:B------:R-:W-:Y:S01]  /*61f0*/  HMMA.16816.F32.BF16 R72, R8.reuse, R18, R72 ;  /* 0x000000120848723c */ /* 0x040fe20000041848 */
[----:B------:R-:W1:Y:S07]  /*6200*/  LDSM.16.MT88.4 R16, [R162+0xe400] ;  /* 0x00e40000a210783b */ /* 0x000e6e0000004200 */
        /* <DEDUP_REMOVED lines=14> */
[----:B------:R-:W-:Y:S01]  /*62f0*/  FADD.FTZ R8, R50, R123 ;  /* 0x0000007b32087221 */ /* 0x000fe20000010000 */
[----:B------:R-:W-:Y:S01]  /*6300*/  F2FP.BF16.F32.PACK_AB R9, R117, R64 ;  /* 0x000000407509723e */ /* 0x000fe200000010ff */
[----:B------:R-:W3:Y:S01]  /*6310*/  LDSM.16.MT88.4 R20, [R160+0xc800] ;  /* 0x00c80000a014783b */ /* 0x000ee20000004200 */
[----:B------:R-:W-:Y:S01]  /*6320*/  F2FP.BF16.F32.PACK_AB R10, R120, R57 ;  /* 0x00000039780a723e */ /* 0x000fe200000010ff */
[----:B------:R-:W-:Y:S01]  /*6330*/  FADD.FTZ R49, R49, R8 ;  /* 0x0000000831317221 */ /* 0x000fe20000010000 */
[----:B------:R-:W-:Y:S01]  /*6340*/  F2FP.BF16.F32.PACK_AB R8, R59, R58 ;  /* 0x0000003a3b08723e */ /* 0x000fe200000010ff */
[-CC-:B------:R-:W-:Y:S01]  /*6350*/  FFMA.FTZ R50, R45, R53.reuse, -R51.reuse ;  /* 0x000000352d327223 */ /* 0x180fe20000010833 */
[----:B------:R-:W-:Y:S01]  /*6360*/  F2FP.BF16.F32.PACK_AB R11, R119, R56 ;  /* 0x00000038770b723e */ /* 0x000fe200000010ff */
[-CC-:B------:R-:W-:Y:S01]  /*6370*/  FFMA.FTZ R45, R44, R53.reuse, -R51.reuse ;  /* 0x000000352c2d7223 */ /* 0x180fe20000010833 */
[-CC-:B------:R-:W-:Y:S01]  /*6380*/  FFMA.FTZ R44, R47, R53.reuse, -R52.reuse ;  /* 0x000000352f2c7223 */ /* 0x180fe20000010834 */
[-CC-:B------:R-:W-:Y:S01]  /*6390*/  FFMA.FTZ R47, R46, R53.reuse, -R52.reuse ;  /* 0x000000352e2f7223 */ /* 0x180fe20000010834 */
[-C--:B------:R-:W-:Y:S01]  /*63a0*/  FFMA.FTZ R123, R48, R53.reuse, -R51 ;  /* 0x00000035307b7223 */ /* 0x080fe20000010833 */
[-C--:B------:R-:W-:Y:S01]  /*63b0*/  FFMA.FTZ R46, R43, R53.reuse, -R52 ;  /* 0x000000352b2e7223 */ /* 0x080fe20000010834 */
[----:B------:R-:W-:Y:S01]  /*63c0*/  FADD.FTZ R48, R40, R49 ;  /* 0x0000003128307221 */ /* 0x000fe20000010000 */
[----:B-1----:R-:W-:Y:S01]  /*63d0*/  HMMA.16816.F32.BF16 R76, R8, R16, R76 ;  /* 0x00000010084c723c */ /* 0x002fe2000004184c */
[----:B------:R-:W-:Y:S01]  /*63e0*/  FFMA.FTZ R51, R42, R53, -R51 ;  /* 0x000000352a337223 */ /* 0x000fe20000010833 */
[----:B------:R-:W-:Y:S01]  /*63f0*/  MUFU.EX2 R41, R50 ;  /* 0x0000003200297308 */ /* 0x000fe20000000800 */
[----:B------:R-:W-:-:S05]  /*6400*/  FADD.FTZ R48, R37, R48 ;  /* 0x0000003025307221 */ /* 0x000fca0000010000 */
[C---:B------:R-:W-:Y:S01]  /*6410*/  HMMA.16816.F32.BF16 R80, R8.reuse, R18, R80 ;  /* 0x000000120850723c */ /* 0x040fe20000041850 */
[----:B------:R-:W1:Y:S01]  /*6420*/  LDSM.16.MT88.4 R16, [R160+0xe800] ;  /* 0x00e80000a010783b */ /* 0x000e620000004200 */
[----:B------:R-:W-:Y:S06]  /*6430*/  MUFU.EX2 R42, R123 ;  /* 0x0000007b002a7308 */ /* 0x000fec0000000800 */
[C---:B--2---:R-:W-:Y:S02]  /*6440*/  HMMA.16816.F32.BF16 R112, R8.reuse, R12, R112 ;  /* 0x0000000c0870723c */ /* 0x044fe40000041870 */
[----:B------:R-:W-:Y:S06]  /*6450*/  MUFU.EX2 R40, R45 ;  /* 0x0000002d00287308 */ /* 0x000fec0000000800 */
[C---:B------:R-:W-:Y:S01]  /*6460*/  HMMA.16816.F32.BF16 R108, R8.reuse, R14, R108 ;  /* 0x0000000e086c723c */ /* 0x040fe2000004186c */
[----:B------:R-:W2:Y:S01]  /*6470*/  LDSM.16.MT88.4 R12, [R162+0xe800] ;  /* 0x00e80000a20c783b */ /* 0x000ea20000004200 */
[----:B------:R-:W-:Y:S06]  /*6480*/  MUFU.EX2 R44, R44 ;  /* 0x0000002c002c7308 */ /* 0x000fec0000000800 */
[C---:B------:R-:W-:Y:S02]  /*6490*/  HMMA.16816.F32.BF16 R68, R8.reuse, R24, R68 ;  /* 0x000000180844723c */ /* 0x040fe40000041844 */
[----:B------:R-:W4:Y:S06]  /*64a0*/  MUFU.EX2 R43, R47 ;  /* 0x0000002f002b7308 */ /* 0x000f2c0000000800 */
[C---:B------:R-:W-:Y:S01]  /*64b0*/  HMMA.16816.F32.BF16 R72, R8.reuse, R26, R72 ;  /* 0x0000001a0848723c */ /* 0x040fe20000041848 */
[----:B------:R-:W5:Y:S01]  /*64c0*/  LDSM.16.MT88.4 R24, [R162+0xac00] ;  /* 0x00ac0000a218783b */ /* 0x000f620000004200 */
[----:B------:R-:W4:Y:S06]  /*64d0*/  MUFU.EX2 R46, R46 ;  /* 0x0000002e002e7308 */ /* 0x000f2c0000000800 */
[C---:B---3--:R-:W-:Y:S02]  /*64e0*/  HMMA.16816.F32.BF16 R84, R8.reuse, R20, R84 ;  /* 0x000000140854723c */ /* 0x048fe40000041854 */
[----:B------:R-:W3:Y:S06]  /*64f0*/  MUFU.EX2 R37, R51 ;  /* 0x0000003300257308 */ /* 0x000eec0000000800 */
[----:B-1----:R-:W-:Y:S01]  /*6500*/  HMMA.16816.F32.BF16 R100, R8, R16, R100 ;  /* 0x000000100864723c */ /* 0x002fe20000041864 */
[----:B------:R-:W-:-:S04]  /*6510*/  FADD.FTZ R17, R35, R48 ;  /* 0x0000003023117221 */ /* 0x000fc80000010000 */
[----:B------:R-:W-:Y:S01]  /*6520*/  FADD.FTZ R17, R34, R17 ;  /* 0x0000001122117221 */ /* 0x000fe20000010000 */
[----:B------:R-:W-:Y:S02]  /*6530*/  FADD.FTZ R34, R33, R36 ;  /* 0x0000002421227221 */ /* 0x000fe40000010000 */
[----:B------:R-:W-:Y:S01]  /*6540*/  HMMA.16816.F32.BF16 R88, R8, R22, R88 ;  /* 0x000000160858723c */ /* 0x000fe20000041858 */
[----:B------:R-:W1:Y:S01]  /*6550*/  LDSM.16.MT88.4 R20, [R162+0xcc00] ;  /* 0x00cc0000a214783b */ /* 0x000e620000004200 */
[----:B------:R-:W-:Y:S01]  /*6560*/  FADD.FTZ R32, R32, R17 ;  /* 0x0000001120207221 */ /* 0x000fe20000010000 */
[----:B------:R-:W-:-:S03]  /*6570*/  FADD.FTZ R31, R31, R34 ;  /* 0x000000221f1f7221 */ /* 0x000fc60000010000 */
[----:B------:R-:W-:Y:S01]  /*6580*/  FADD.FTZ R32, R29, R32 ;  /* 0x000000201d207221 */ /* 0x000fe20000010000 */
[----:B------:R-:W-:Y:S01]  /*6590*/  FADD.FTZ R30, R30, R31 ;  /* 0x0000001f1e1e7221 */ /* 0x000fe20000010000 */
[----:B--2---:R-:W-:Y:S02]  /*65a0*/  HMMA.16816.F32.BF16 R92, R8, R12, R92 ;  /* 0x0000000c085c723c */ /* 0x004fe4000004185c */
[----:B------:R-:W-:-:S04]  /*65b0*/  FADD.FTZ R61, R61, R32 ;  /* 0x000000203d3d7221 */ /* 0x000fc80000010000 */
[----:B------:R-:W-:Y:S02]  /*65c0*/  FADD.FTZ R60, R60, R61 ;  /* 0x0000003d3c3c7221 */ /* 0x000fe40000010000 */
[----:B------:R-:W-:Y:S01]  /*65d0*/  HMMA.16816.F32.BF16 R96, R8, R14, R96 ;  /* 0x0000000e0860723c */ /* 0x000fe20000041860 */
[----:B------:R-:W2:Y:S01]  /*65e0*/  LDSM.16.MT88.4 R12, [R160+0xac00] ;  /* 0x00ac0000a00c783b */ /* 0x000ea20000004200 */
[----:B------:R-:W-:-:S04]  /*65f0*/  FADD.FTZ R5, R5, R60 ;  /* 0x0000003c05057221 */ /* 0x000fc80000010000 */
[----:B------:R-:W-:Y:S02]  /*6600*/  FADD.FTZ R5, R4, R5 ;  /* 0x0000000504057221 */ /* 0x000fe40000010000 */
[----:B------:R-:W-:Y:S01]  /*6610*/  HMMA.16816.F32.BF16 R104, R8, R18, R104 ;  /* 0x000000120868723c */ /* 0x000fe20000041868 */
[----:B----4-:R-:W-:Y:S01]  /*6620*/  F2FP.BF16.F32.PACK_AB R8, R43, R44 ;  /* 0x0000002c2b08723e */ /* 0x010fe200000010ff */
[----:B------:R-:W-:Y:S01]  /*6630*/  FADD.FTZ R134, R134, R5 ;  /* 0x0000000586867221 */ /* 0x000fe20000010000 */
[----:B------:R-:W-:Y:S01]  /*6640*/  F2FP.BF16.F32.PACK_AB R9, R41, R42 ;  /* 0x0000002a2909723e */ /* 0x000fe200000010ff */
[----:B------:R-:W4:Y:S01]  /*6650*/  LDSM.16.MT88.4 R16, [R160+0xcc00] ;  /* 0x00cc0000a010783b */ /* 0x000f220000004200 */
[----:B------:R-:W-:Y:S01]  /*6660*/  F2FP.BF16.F32.PACK_AB R10, R191, R46 ;  /* 0x0000002ebf0a723e */ /* 0x000fe200000010ff */
[----:B------:R-:W-:Y:S01]  /*6670*/  FADD.FTZ R133, R133, R134 ;  /* 0x0000008685857221 */ /* 0x000fe20000010000 */
[----:B---3--:R-:W-:-:S03]  /*6680*/  F2FP.BF16.F32.PACK_AB R11, R37, R40 ;  /* 0x00000028250b723e */ /* 0x008fc600000010ff */
[----:B------:R-:W-:-:S04]  /*6690*/  FADD.FTZ R130, R130, R133 ;  /* 0x0000008582827221 */ /* 0x000fc80000010000 */
[----:B-----5:R-:W-:Y:S01]  /*66a0*/  HMMA.16816.F32.BF16 R112, R8, R24, R112 ;  /* 0x000000180870723c */ /* 0x020fe20000041870 */
        /* <DEDUP_REMOVED lines=9> */
[C---:B------:R-:W-:Y:S01]  /*6740*/  HMMA.16816.F32.BF16 R80, R8.reuse, R22, R80 ;  /* 0x000000160850723c */ /* 0x040fe20000041850 */
[----:B------:R-:W-:Y:S01]  /*6750*/  FADD.FTZ R136, R136, R7 ;  /* 0x0000000788887221 */ /* 0x000fe20000010000 */
[----:B------:R-:W1:Y:S01]  /*6760*/  LDSM.16.MT88.4 R20, [R160+0xec00] ;  /* 0x00ec0000a014783b */ /* 0x000e620000004200 */
[----:B------:R-:W-:Y:S02]  /*6770*/  FADD.FTZ R121, R121, R66 ;  /* 0x0000004279797221 */ /* 0x000fe40000010000 */
[----:B------:R-:W-:Y:S02]  /*6780*/  FADD.FTZ R135, R135, R136 ;  /* 0x0000008887877221 */ /* 0x000fe40000010000 */
[----:B------:R-:W-:Y:S01]  /*6790*/  FADD.FTZ R64, R64, R121 ;  /* 0x0000007940407221 */ /* 0x000fe20000010000 */
[----:B--2---:R-:W-:Y:S01]  /*67a0*/  HMMA.16816.F32.BF16 R68, R8, R12, R68 ;  /* 0x0000000c0844723c */ /* 0x004fe20000041844 */
[----:B------:R-:W-:-:S02]  /*67b0*/  FADD.FTZ R4, R132, R135 ;  /* 0x0000008784047221 */ /* 0x000fc40000010000 */
[----:B------:R-:W-:Y:S02]  /*67c0*/  FADD.FTZ R117, R117, R64 ;  /* 0x0000004075757221 */ /* 0x000fe40000010000 */
[----:B------:R-:W-:Y:S02]  /*67d0*/  FADD.FTZ R4, R131, R4 ;  /* 0x0000000483047221 */ /* 0x000fe40000010000 */
[----:B------:R-:W-:Y:S01]  /*67e0*/  FADD.FTZ R56, R56, R117 ;  /* 0x0000007538387221 */ /* 0x000fe20000010000 */
[----:B------:R-:W-:Y:S01]  /*67f0*/  HMMA.16816.F32.BF16 R72, R8, R14, R72 ;  /* 0x0000000e0848723c */ /* 0x000fe20000041848 */
[----:B------:R-:W-:Y:S01]  /*6800*/  FADD.FTZ R67, R67, R4 ;  /* 0x0000000443437221 */ /* 0x000fe20000010000 */
[----:B------:R-:W2:Y:S01]  /*6810*/  LDSM.16.MT88.4 R12, [R162+0xec00] ;  /* 0x00ec0000a20c783b */ /* 0x000ea20000004200 */
        /* <DEDUP_REMOVED lines=8> */
[----:B----4-:R-:W-:Y:S01]  /*68a0*/  HMMA.16816.F32.BF16 R84, R8, R16, R84 ;  /* 0x000000100854723c */ /* 0x010fe20000041854 */
[----:B------:R-:W-:-:S02]  /*68b0*/  FADD.FTZ R4, R58, R5 ;  /* 0x000000053a047221 */ /* 0x000fc40000010000 */
[----:B------:R-:W-:Y:S02]  /*68c0*/  FADD.FTZ R192, R37, R40 ;  /* 0x0000002825c07221 */ /* 0x000fe40000010000 */
[----:B------:R-:W-:-:S03]  /*68d0*/  FADD.FTZ R4, R59, R4 ;  /* 0x000000043b047221 */ /* 0x000fc60000010000 */
[----:B------:R-:W-:Y:S01]  /*68e0*/  HMMA.16816.F32.BF16 R88, R8, R18, R88 ;  /* 0x000000120858723c */ /* 0x000fe20000041858 */
[----:B------:R-:W-:-:S04]  /*68f0*/  FADD.FTZ R5, R57, R4 ;  /* 0x0000000439057221 */ /* 0x000fc80000010000 */
[----:B------:R-:W-:-:S03]  /*6900*/  FADD.FTZ R5, R120, R5 ;  /* 0x0000000578057221 */ /* 0x000fc60000010000 */
[----:B-1----:R-:W-:Y:S01]  /*6910*/  HMMA.16816.F32.BF16 R100, R8, R20, R100 ;  /* 0x000000140864723c */ /* 0x002fe20000041864 */
[----:B------:R-:W-:-:S04]  /*6920*/  FADD.FTZ R44, R44, R5 ;  /* 0x000000052c2c7221 */ /* 0x000fc80000010000 */
[----:B------:R-:W-:-:S03]  /*6930*/  FADD.FTZ R43, R43, R44 ;  /* 0x0000002c2b2b7221 */ /* 0x000fc60000010000 */
[----:B------:R-:W-:Y:S01]  /*6940*/  HMMA.16816.F32.BF16 R104, R8, R22, R104 ;  /* 0x000000160868723c */ /* 0x000fe20000041868 */
[----:B------:R-:W-:-:S04]  /*6950*/  FADD.FTZ R46, R46, R43 ;  /* 0x0000002b2e2e7221 */ /* 0x000fc80000010000 */
[----:B------:R-:W-:-:S03]  /*6960*/  FADD.FTZ R191, R191, R46 ;  /* 0x0000002ebfbf7221 */ /* 0x000fc60000010000 */
[C---:B--2---:R-:W-:Y:S08]  /*6970*/  HMMA.16816.F32.BF16 R92, R8.reuse, R12, R92 ;  /* 0x0000000c085c723c */ /* 0x044ff0000004185c */
[----:B------:R-:W-:Y:S01]  /*6980*/  HMMA.16816.F32.BF16 R96, R8, R14, R96 ;  /* 0x0000000e0860723c */ /* 0x000fe20000041860 */
[----:B------:R-:W-:-:S04]  /*6990*/  NOP ;  /* 0x0000000000007918 */ /* 0x000fc80000000000 */
[----:B------:R-:W-:-:S15]  /*69a0*/  @!P0 BRA `(.L_x_1186) ;  /* 0x0000003800908947 */ /* 0x000fde0003800000 */
[----:B------:R-:W-:Y:S01]  /*69b0*/  ISETP.NE.U32.AND P3, PT, R188, RZ, PT ;  /* 0x000000ffbc00720c */ /* 0x000fe20003f65070 */
[----:B------:R-:W-:Y:S02]  /*69c0*/  IMAD.MOV.U32 R121, RZ, RZ, R0 ;  /* 0x000000ffff797224 */ /* 0x000fe400078e0000 */
[----:B------:R-:W-:Y:S01]  /*69d0*/  IMAD.MOV.U32 R119, RZ, RZ, R116 ;  /* 0x000000ffff777224 */ /* 0x000fe200078e0074 */
[----:B------:R-:W-:-:S13]  /*69e0*/  ISETP.NE.AND.EX P3, PT, R189, RZ, PT, P3 ;  /* 0x000000ffbd00720c */ /* 0x000fda0003f65330 */
.L_x_1193:
        /* <DEDUP_REMOVED lines=18> */
[----:B------:R-:W-:Y:S01]  /*6b10*/  VIADD R6, R190, 0xffffff80 ;  /* 0xffffff80be067836 */ /* 0x000fe20000000000 */
[----:B------:R-:W2:Y:S01]  /*6b20*/  LD.E R11, desc[UR4][R2.64+0x170] ;  /* 0x00017004020b7980 */ /* 0x000ea2000c101900 */
[----:B------:R-:W-:Y:S02]  /*6b30*/  IABS R7, R190 ;  /* 0x000000be00077213 */ /* 0x000fe40000000000 */
[-C--:B--2---:R-:W-:Y:S02]  /*6b40*/  IABS R10, R11.reuse ;  /* 0x0000000b000a7213 */ /* 0x084fe40000000000 */
[-C--:B------:R-:W-:Y:S02]  /*6b50*/  IABS R8, R11.reuse ;  /* 0x0000000b00087213 */ /* 0x080fe40000000000 */
[----:B------:R-:W1:Y:S02]  /*6b60*/  I2F.RP R9, R10 ;  /* 0x0000000a00097306 */ /* 0x000e640000209400 */
[----:B------:R-:W-:Y:S08]  /*6b70*/  IADD3 R8, PT, PT, RZ, -R8, RZ ;  /* 0x80000008ff087210 */ /* 0x000ff00007ffe0ff */
[----:B-1----:R-:W1:Y:S02]  /*6b80*/  MUFU.RCP R5, R9 ;  /* 0x0000000900057308 */ /* 0x002e640000001000 */
[----:B-1----:R-:W-:Y:S08]  /*6b90*/  VIADD R14, R5, 0xffffffe ;  /* 0x0ffffffe050e7836 */ /* 0x002ff00000000000 */
        /* <DEDUP_REMOVED lines=31> */
[-C--:B------:R-:W-:Y:S01]  /*6d90*/  LEA R18, P4, R7, R186.reuse, 0x2 ;  /* 0x000000ba07127211 */ /* 0x080fe200078810ff */
[----:B------:R-:W3:Y:S01]  /*6da0*/  LD.E.64 R12, desc[UR4][R2.64+0x40] ;  /* 0x00004004020c7980 */ /* 0x000ee2000c101b00 */
        /* <DEDUP_REMOVED lines=8> */
[-C--:B---3--:R-:W-:Y:S02]  /*6e30*/  IMAD R5, R13, R7.reuse, RZ ;  /* 0x000000070d057224 */ /* 0x088fe400078e02ff */
[C---:B------:R-:W-:Y:S04]  /*6e40*/  IMAD.WIDE.U32 R10, R12.reuse, R7, RZ ;  /* 0x000000070c0a7225 */ /* 0x040fe800078e00ff */
[----:B------:R-:W-:Y:S05]  /*6e50*/  IMAD R5, R12, R6, R5 ;  /* 0x000000060c057224 */ /* 0x000fea00078e0205 */
[----:B------:R-:W-:Y:S01]  /*6e60*/  IADD3 R11, PT, PT, R11, R5, RZ ;  /* 0x000000050b0b7210 */ /* 0x000fe20007ffe0ff */
[----:B----4-:R-:W-:Y:S04]  /*6e70*/  IMAD.IADD R9, R9, 0x1, -R8 ;  /* 0x0000000109097824 */ /* 0x010fe800078e0a08 */
[----:B--2---:R-:W-:Y:S01]  /*6e80*/  IMAD R5, R15, R9, RZ ;  /* 0x000000090f057224 */ /* 0x004fe200078e02ff */
[----:B------:R-:W-:Y:S01]  /*6e90*/  SHF.R.S32.HI R6, RZ, 0x1f, R9 ;  /* 0x0000001fff067819 */ /* 0x000fe20000011409 */
[----:B------:R-:W-:Y:S04]  /*6ea0*/  IMAD.WIDE.U32 R10, R9, R14, R10 ;  /* 0x0000000e090a7225 */ /* 0x000fe800078e000a */
[----:B------:R-:W-:Y:S01]  /*6eb0*/  IMAD R5, R14, R6, R5 ;  /* 0x000000060e057224 */ /* 0x000fe200078e0205 */
[C---:B------:R-:W-:Y:S03]  /*6ec0*/  LEA R174, P0, R10.reuse, R4, 0x1 ;  /* 0x000000040aae7211 */ /* 0x040fe600078008ff */
[----:B------:R-:W-:Y:S05]  /*6ed0*/  IMAD.IADD R5, R11, 0x1, R5 ;  /* 0x000000010b057824 */ /* 0x000fea00078e0205 */
[----:B------:R-:W-:Y:S02]  /*6ee0*/  LEA.HI.X R175, R10, R0, R5, 0x1, P0 ;  /* 0x000000000aaf7211 */ /* 0x000fe400000f0c05 */
.L_x_1188:
[----:B------:R-:W-:Y:S05]  /*6ef0*/  BSYNC.RECONVERGENT B0 ;  /* 0x0000000000007941 */ /* 0x000fea0003800200 */
.L_x_1187:
        /* <DEDUP_REMOVED lines=24> */
[----:B------:R-:W-:Y:S01]  /*7080*/  ISETP.GT.AND P4, PT, R178, R171, PT ;  /* 0x000000abb200720c */ /* 0x000fe20003f84270 */
        /* <DEDUP_REMOVED lines=55> */
[----:B------:R-:W1:Y:S01]  /*7400*/  LDSM.16.M88.4 R156, [R164+0x4c00] ;  /* 0x004c0000a49c783b */ /* 0x000e620000000200 */
[C---:B--2---:R-:W-:Y:S08]  /*7410*/  HMMA.16816.F32.BF16 R4, R124.reuse, R128, RZ ;  /* 0x000000807c04723c */ /* 0x044ff000000418ff */
[C---:B------:R-:W-:Y:S01]  /*7420*/  HMMA.16816.F32.BF16 R8, R124.reuse, R130, RZ ;  /* 0x000000827c08723c */ /* 0x040fe200000418ff */
[----:B------:R-:W-:Y:S07]  /*7430*/  LDSM.16.M88.4 R128, [R163] ;  /* 0x00000000a380783b */ /* 0x000fee0000000200 */
[C---:B---3--:R-:W-:Y:S08]  /*7440*/  HMMA.16816.F32.BF16 R12, R124.reuse, R132, RZ ;  /* 0x000000847c0c723c */ /* 0x048ff000000418ff */
[C---:B------:R-:W-:Y:S01]  /*7450*/  HMMA.16816.F32.BF16 R16, R124.reuse, R134, RZ ;  /* 0x000000867c10723c */ /* 0x040fe200000418ff */
[----:B------:R-:W2:Y:S07]  /*7460*/  LDSM.16.M88.4 R132, [R161+0x3000] ;  /* 0x00300000a184783b */ /* 0x000eae0000000200 */
        /* <DEDUP_REMOVED lines=215> */
.L_x_1192:
[----:B------:R-:W-:Y:S05]  /*81e0*/  BSYNC.RECONVERGENT B0 ;  /* 0x0000000000007941 */ /* 0x000fea0003800200 */
.L_x_1191:
        /* <DEDUP_REMOVED lines=69> */
.L_x_1190:
[----:B------:R-:W-:Y:S05]  /*8640*/  BSYNC.RECONVERGENT B1 ;  /* 0x0000000000017941 */ /* 0x000fea0003800200 */
.L_x_1189:
        /* <DEDUP_REMOVED lines=167> */
[-C--:B------:R-:W-:Y:S01]  /*90c0*/  FFMA.FTZ R41, R41, R117.reuse, -R126 ;  /* 0x0000007529297223 */ /* 0x080fe2000001087e */
        /* <DEDUP_REMOVED lines=16> */
[-C--:B------:R-:W-:Y:S01]  /*91d0*/  FFMA.FTZ R53, R53, R117.reuse, -R126 ;  /* 0x0000007535357223 */ /* 0x080fe2000001087e */
        /* <DEDUP_REMOVED lines=8> */
[----:B------:R-:W-:Y:S01]  /*9260*/  FFMA.FTZ R66, R66, R117, -R124 ;  /* 0x0000007542427223 */ /* 0x000fe2000001087c */
[----:B------:R-:W-:Y:S03]  /*9270*/  ISETP.GT.AND P0, PT, R178, R171, PT ;  /* 0x000000abb200720c */ /* 0x000fe60003f04270 */
[----:B------:R-:W-:Y:S10]  /*9280*/  MUFU.EX2 R57, R57 ;  /* 0x0000003900397308 */ /* 0x000ff40000000800 */
        /* <DEDUP_REMOVED lines=101> */
[----:B-1----:R-:W-:Y:S09]  /*98e0*/  F2FP.BF16.F32.PACK_AB R18, R105, R104 ;  /* 0x000000686912723e */ /* 0x002ff200000010ff */
        /* <DEDUP_REMOVED lines=96> */
[----:B------:R-:W-:Y:S05]  /*9ef0*/  MUFU.EX2 R33, R63 ;  /* 0x0000003f00217308 */ /* 0x000fea0000000800 */
[C---:B---3--:R-:W-:Y:S05]  /*9f00*/  HMMA.16816.F32.BF16 R76, R16.reuse, R28, R76 ;  /* 0x0000001c104c723c */ /* 0x048fea000004184c */
[----:B------:R-:W-:Y:S03]  /*9f10*/  MUFU.EX2 R35, R64 ;  /* 0x0000004000237308 */ /* 0x000fe60000000800 */
[C---:B------:R-:W-:Y:S01]  /*9f20*/  HMMA.16816.F32.BF16 R80, R16.reuse, R30, R80 ;  /* 0x0000001e1050723c */ /* 0x040fe20000041850 */
[----:B------:R-:W3:Y:S06]  /*9f30*/  LDSM.16.MT88.4 R28, [R160+0xac00] ;  /* 0x00ac0000a01c783b */ /* 0x000eec0000004200 */
[----:B------:R-:W-:Y:S01]  /*9f40*/  MUFU.EX2 R34, R66 ;  /* 0x0000004200227308 */ /* 0x000fe20000000800 */
[C---:B------:R-:W-:Y:S09]  /*9f50*/  HMMA.16816.F32.BF16 R84, R16.reuse, R36, R84 ;  /* 0x000000241054723c */ /* 0x040ff20000041854 */
[----:B------:R-:W4:Y:S01]  /*9f60*/  MUFU.EX2 R37, R124 ;  /* 0x0000007c00257308 */ /* 0x000f220000000800 */
[C---:B------:R-:W-:Y:S08]  /*9f70*/  HMMA.16816.F32.BF16 R88, R16.reuse, R38, R88 ;  /* 0x000000261058723c */ /* 0x040ff00000041858 */
[C---:B--2---:R-:W-:Y:S08]  /*9f80*/  HMMA.16816.F32.BF16 R92, R16.reuse, R24, R92 ;  /* 0x00000018105c723c */ /* 0x044ff0000004185c */
[C---:B------:R-:W-:Y:S01]  /*9f90*/  HMMA.16816.F32.BF16 R96, R16.reuse, R26, R96 ;  /* 0x0000001a1060723c */ /* 0x040fe20000041860 */
[----:B------:R-:W2:Y:S07]  /*9fa0*/  LDSM.16.MT88.4 R24, [R162+0xcc00] ;  /* 0x00cc0000a218783b */ /* 0x000eae0000004200 */
[C---:B-1----:R-:W-:Y:S03]  /*9fb0*/  HMMA.16816.F32.BF16 R100, R16.reuse, R20, R100 ;  /* 0x000000141064723c */ /* 0x042fe60000041864 */
[----:B------:R-:W-:Y:S01]  /*9fc0*/  FADD.FTZ R21, R107, R114 ;  /* 0x000000726b157221 */ /* 0x000fe20000010000 */
[----:B------:R-:W-:Y:S01]  /*9fd0*/  FADD.FTZ R20, R104, R113 ;  /* 0x0000007168147221 */ /* 0x000fe20000010000 */
[----:B------:R-:W-:Y:S02]  /*9fe0*/  F2FP.BF16.F32.PACK_AB R104, R61, R60 ;  /* 0x0000003c3d68723e */ /* 0x000fe400000010ff */
[----:B----4-:R-:W-:Y:S01]  /*9ff0*/  F2FP.BF16.F32.PACK_AB R107, R37, R34 ;  /* 0x00000022256b723e */ /* 0x010fe200000010ff */
[----:B------:R-:W-:Y:S03]  /*a000*/  HMMA.16816.F32.BF16 R12, R16, R22, R12 ;  /* 0x00000016100c723c */ /* 0x000fe6000004180c */
[----:B------:R-:W-:Y:S01]  /*a010*/  FADD.FTZ R21, R106, R21 ;  /* 0x000000156a157221 */ /* 0x000fe20000010000 */
[----:B------:R-:W-:Y:S01]  /*a020*/  FADD.FTZ R20, R105, R20 ;  /* 0x0000001469147221 */ /* 0x000fe20000010000 */
[----:B------:R-:W-:Y:S02]  /*a030*/  F2FP.BF16.F32.PACK_AB R105, R33, R32 ;  /* 0x000000202169723e */ /* 0x000fe400000010ff */
        /* <DEDUP_REMOVED lines=16> */
[C---:B---3--:R-:W-:Y:S01]  /*a140*/  HMMA.16816.F32.BF16 R68, R104.reuse, R28, R68 ;  /* 0x0000001c6844723c */ /* 0x048fe20000041844 */
[----:B------:R-:W3:Y:S02]  /*a150*/  LDSM.16.MT88.4 R16, [R160+0xec00] ;  /* 0x00ec0000a010783b */ /* 0x000ee40000004200 */
        /* <DEDUP_REMOVED lines=41> */
.L_x_1186:
[----:B------:R1:W5:Y:S01]  /*a3f0*/  LD.E R7, desc[UR4][R2.64+0xd8] ;  /* 0x0000d80402077980 */ /* 0x000362000c101900 */
[----:B------:R-:W-:Y:S01]  /*a400*/  UMOV UR6, 0xffffffff ;  /* 0xffffffff00067882 */ /* 0x000fe20000000000 */
[----:B------:R-:W2:Y:S02]  /*a410*/  S2R R5, SR_TID.X ;  /* 0x0000000000057919 */ /* 0x000ea40000002100 */
[----:B--2---:R-:W-:Y:S01]  /*a420*/  IMAD.SHL.U32 R6, R5, 0x8, RZ ;  /* 0x0000000805067824 */ /* 0x004fe200078e00ff */
[--C-:B------:R-:W-:Y:S02]  /*a430*/  SHF.R.U32.HI R4, RZ, 0x2, R5.reuse ;  /* 0x00000002ff047819 */ /* 0x100fe40000011605 */
[----:B------:R-:W-:Y:S02]  /*a440*/  SHF.R.U32.HI R53, RZ, 0x3, R5 ;  /* 0x00000003ff357819 */ /* 0x000fe40000011605 */
        /* <DEDUP_REMOVED lines=10> */
.L_x_1207:
[----:B------:R-:W-:Y:S05]  /*a4f0*/  WARPSYNC.ALL ;  /* 0x0000000000007948 */ /* 0x000fea0003800000 */
[----:B------:R-:W1:Y:S01]  /*a500*/  S2UR UR6, SR_CgaCtaId ;  /* 0x00000000000679c3 */ /* 0x000e620000008800 */
[----:B------:R-:W4:Y:S01]  /*a510*/  MUFU.RCP R10, R8 ;  /* 0x00000008000a7308 */ /* 0x000f220000001000 */
[----:B---3--:R-:W-:Y:S01]  /*a520*/  FADD.FTZ R6, R12, R14 ;  /* 0x0000000e0c067221 */ /* 0x008fe20000010000 */
[----:B--2---:R-:W-:-:S05]  /*a530*/  SHF.L.U32 R12, R5, 0x1, RZ ;  /* 0x00000001050c7819 */ /* 0x004fca00000006ff */
[----:B------:R-:W-:Y:S01]  /*a540*/  BAR.SYNC.DEFER_BLOCKING 0x0 ;  /* 0x0000000000007b1d */ /* 0x000fe20000010000 */
[----:B------:R-:W-:Y:S02]  /*a550*/  SHF.L.U32 R13, R5, 0x4, RZ ;  /* 0x00000004050d7819 */ /* 0x000fe400000006ff */
[----:B------:R-:W-:Y:S02]  /*a560*/  LOP3.LUT R12, R12, 0x6, RZ, 0xc0, !PT ;  /* 0x000000060c0c7812 */ /* 0x000fe400078ec0ff */
[----:B------:R-:W-:Y:S01]  /*a570*/  FSETP.NE.FTZ.AND P1, PT, R8, RZ, PT ;  /* 0x000000ff0800720b */ /* 0x000fe20003f35000 */
[----:B------:R-:W2:Y:S01]  /*a580*/  MUFU.RCP R9, R6 ;  /* 0x0000000600097308 */ /* 0x000ea20000001000 */
[----:B------:R-:W-:Y:S01]  /*a590*/  LOP3.LUT R13, R12, 0x3e00, R13, 0xf8, !PT ;  /* 0x00003e000c0d7812 */ /* 0x000fe200078ef80d */
[----:B------:R-:W-:Y:S01]  /*a5a0*/  UMOV UR7, 0x400 ;  /* 0x0000040000077882 */ /* 0x000fe20000000000 */
[----:B------:R-:W-:Y:S02]  /*a5b0*/  SHF.L.U32 R12, R4, 0x5, RZ ;  /* 0x00000005040c7819 */ /* 0x000fe400000006ff */
[----:B------:R-:W-:-:S02]  /*a5c0*/  FSETP.NE.FTZ.AND P0, PT, R6, RZ, PT ;  /* 0x000000ff0600720b */ /* 0x000fc40003f15000 */
[----:B------:R-:W-:Y:S02]  /*a5d0*/  LOP3.LUT R12, R13, 0x20, R12, 0xf8, !PT ;  /* 0x000000200d0c7812 */ /* 0x000fe400078ef80c */
[----:B----4-:R-:W-:Y:S02]  /*a5e0*/  FSEL R10, R10, 1, P1 ;  /* 0x3f8000000a0a7808 */ /* 0x010fe40000800000 */
[----:B------:R-:W-:Y:S02]  /*a5f0*/  IADD3 R12, PT, PT, R11, R12, RZ ;  /* 0x0000000c0b0c7210 */ /* 0x000fe40007ffe0ff */
[----:B------:R-:W-:Y:S01]  /*a600*/  SHF.L.U32 R11, R5, 0x3, RZ ;  /* 0x00000003050b7819 */ /* 0x000fe200000006ff */
[----:B-1----:R-:W-:Y:S01]  /*a610*/  ULEA UR6, UR6, UR7, 0x18 ;  /* 0x0000000706067291 */ /* 0x002fe2000f8ec0ff */
[C---:B------:R-:W-:Y:S01]  /*a620*/  FMUL.FTZ R112, R10.reuse, R112 ;  /* 0x000000700a707220 */ /* 0x040fe20000410000 */
[C---:B------:R-:W-:Y:S01]  /*a630*/  FMUL.FTZ R113, R10.reuse, R113 ;  /* 0x000000710a717220 */ /* 0x040fe20000410000 */
        /* <DEDUP_REMOVED lines=50> */
[----:B------:R-:W-:Y:S01]  /*a960*/  STS.64 [R13], R112 ;  /* 0x000000700d007388 */ /* 0x000fe20000000a00 */
[----:B------:R-:W-:-:S02]  /*a970*/  IADD3 R9, PT, PT, R13, -R10, RZ ;  /* 0x8000000a0d097210 */ /* 0x000fc40007ffe0ff */
[-C--:B------:R-:W-:Y:S01]  /*a980*/  IADD3 R10, PT, PT, R13, -R12.reuse, RZ ;  /* 0x8000000c0d0a7210 */ /* 0x080fe20007ffe0ff */
[----:B------:R-:W-:Y:S01]  /*a990*/  STS.64 [R13+0x400], R114 ;  /* 0x000400720d007388 */ /* 0x000fe20000000a00 */
[----:B------:R-:W-:-:S03]  /*a9a0*/  IADD3 R12, PT, PT, R9, -R12, RZ ;  /* 0x8000000c090c7210 */ /* 0x000fc60007ffe0ff */
        /* <DEDUP_REMOVED lines=23> */
[----:B------:R-:W3:Y:S01]  /*ab20*/  LD.E R11, desc[UR4][R2.64+0x60] ;  /* 0x00006004020b7980 */ /* 0x000ee2000c101900 */
[----:B------:R-:W2:Y:S01]  /*ab30*/  @P0 MUFU.LG2 R6, R6 ;  /* 0x0000000600060308 */ /* 0x000ea20000000c00 */
[----:B------:R-:W-:-:S02]  /*ab40*/  SHF.L.U32 R52, R5, 0x2, RZ ;  /* 0x0000000205347819 */ /* 0x000fc400000006ff */
[----:B------:R3:W5:Y:S01]  /*ab50*/  LD.E R54, desc[UR4][R2.64+0xcc] ;  /* 0x0000cc0402367980 */ /* 0x000762000c101900 */
[----:B-1----:R-:W-:Y:S02]  /*ab60*/  SHF.R.U32.HI R13, RZ, 0x1, R5 ;  /* 0x00000001ff0d7819 */ /* 0x002fe40000011605 */
[----:B------:R-:W-:Y:S01]  /*ab70*/  SHF.L.U32 R16, R53, 0x5, RZ ;  /* 0x0000000535107819 */ /* 0x000fe200000006ff */
[----:B------:R1:W5:Y:S01]  /*ab80*/  LD.E.64 R62, desc[UR4][R2.64+0x78] ;  /* 0x00007804023e7980 */ /* 0x000362000c101b00 */
[----:B------:R-:W1:Y:S01]  /*ab90*/  @P1 MUFU.LG2 R8, R8 ;  /* 0x0000000800081308 */ /* 0x000e620000000c00 */
[C---:B------:R-:W-:Y:S02]  /*aba0*/  LOP3.LUT R18, R52.reuse, 0xd8, RZ, 0xc0, !PT ;  /* 0x000000d834127812 */ /* 0x040fe400078ec0ff */
[----:B------:R3:W5:Y:S01]  /*abb0*/  LD.E.64 R60, desc[UR4][R2.64+0xa8] ;  /* 0x0000a804023c7980 */ /* 0x000762000c101b00 */
[----:B--2---:R-:W-:Y:S02]  /*abc0*/  LOP3.LUT R9, R52, 0xf04, RZ, 0xc0, !PT ;  /* 0x00000f0434097812 */ /* 0x004fe400078ec0ff */
[----:B------:R-:W-:-:S02]  /*abd0*/  LOP3.LUT P2, RZ, R5, 0x3, RZ, 0xc0, !PT ;  /* 0x0000000305ff7812 */ /* 0x000fc4000784c0ff */
[----:B------:R-:W-:Y:S02]  /*abe0*/  LOP3.LUT R5, R18, 0x18, R13, 0x78, !PT ;  /* 0x0000001812057812 */ /* 0x000fe400078e780d */
[----:B------:R-:W-:Y:S01]  /*abf0*/  LOP3.LUT R16, R9, 0x20, R16, 0xf8, !PT ;  /* 0x0000002009107812 */ /* 0x000fe200078ef810 */
[----:B------:R-:W-:Y:S01]  /*ac00*/  @P0 FMUL.FTZ R9, R6, 0.69314718246459960938 ;  /* 0x3f31721806090820 */ /* 0x000fe20000410000 */
[----:B------:R-:W-:Y:S02]  /*ac10*/  MOV R56, 0xff800000 ;  /* 0xff80000000387802 */ /* 0x000fe40000000f00 */
[----:B------:R-:W-:Y:S01]  /*ac20*/  LOP3.LUT R5, R16, R5, RZ, 0xfc, !PT ;  /* 0x0000000510057212 */ /* 0x000fe200078efcff */
[----:B-----5:R-:W-:Y:S01]  /*ac30*/  @P0 FFMA.FTZ R56, R7, R0, R9 ;  /* 0x0000000007380223 */ /* 0x020fe20000010009 */
[----:B------:R-:W-:Y:S01]  /*ac40*/  LOP3.LUT R55, R13, 0x30, RZ, 0xc0, !PT ;  /* 0x000000300d377812 */ /* 0x000fe200078ec0ff */
[----:B-1----:R-:W-:Y:S01]  /*ac50*/  @P1 FMUL.FTZ R8, R8, 0.69314718246459960938 ;  /* 0x3f31721808081820 */ /* 0x002fe20000410000 */
[----:B------:R-:W-:Y:S01]  /*ac60*/  LEA R0, R5, UR6, 0x2 ;  /* 0x0000000605007c11 */ /* 0x000fe2000f8e10ff */
[----:B------:R-:W-:Y:S01]  /*ac70*/  BAR.SYNC.DEFER_BLOCKING 0x0 ;  /* 0x0000000000007b1d */ /* 0x000fe20000010000 */
[----:B------:R-:W-:Y:S01]  /*ac80*/  MOV R57, 0xff800000 ;  /* 0xff80000000397802 */ /* 0x000fe20000000f00 */
[----:B------:R-:W-:Y:S01]  /*ac90*/  @P1 FFMA.FTZ R57, R7, R116, R8 ;  /* 0x0000007407391223 */ /* 0x000fe20000010008 */
[----:B------:R-:W-:-:S03]  /*aca0*/  LOP3.LUT R55, R55, 0x7, R4, 0xf8, !PT ;  /* 0x0000000737377812 */ /* 0x000fc600078ef804 */
[----:B------:R1:W2:Y:S04]  /*acb0*/  LDS.128 R48, [R0] ;  /* 0x0000000000307984 */ /* 0x0002a80000000c00 */
[----:B------:R1:W1:Y:S04]  /*acc0*/  LDS.128 R44, [R0+0x800] ;  /* 0x00080000002c7984 */ /* 0x0002680000000c00 */
[----:B------:R1:W1:Y:S04]  /*acd0*/  LDS.128 R40, [R0+0x1000] ;  /* 0x0010000000287984 */ /* 0x0002680000000c00 */
[----:B------:R1:W1:Y:S04]  /*ace0*/  LDS.128 R36, [R0+0x1800] ;  /* 0x0018000000247984 */ /* 0x0002680000000c00 */
[----:B------:R1:W1:Y:S04]  /*acf0*/  LDS.128 R32, [R0+0x2000] ;  /* 0x0020000000207984 */ /* 0x0002680000000c00 */
[----:B------:R1:W1:Y:S04]  /*ad00*/  LDS.128 R28, [R0+0x2800] ;  /* 0x00280000001c7984 */ /* 0x0002680000000c00 */
[----:B------:R1:W1:Y:S04]  /*ad10*/  LDS.128 R24, [R0+0x3000] ;  /* 0x0030000000187984 */ /* 0x0002680000000c00 */
[----:B------:R1:W1:Y:S04]  /*ad20*/  LDS.128 R20, [R0+0x3800] ;  /* 0x0038000000147984 */ /* 0x0002680000000c00 */
[----:B------:R1:W1:Y:S04]  /*ad30*/  LDS.128 R16, [R0+0x4000] ;  /* 0x0040000000107984 */ /* 0x0002680000000c00 */
[----:B------:R1:W1:Y:S01]  /*ad40*/  LDS.128 R4, [R0+0x5800] ;  /* 0x0058000000047984 */ /* 0x0002620000000c00 */
[----:B------:R-:W-:Y:S01]  /*ad50*/  BSSY.RECONVERGENT B0, `(.L_x_1195) ;  /* 0x0000010000007945 */ /* 0x000fe20003800200 */
[----:B----4-:R-:W-:-:S04]  /*ad60*/  IMAD R14, R14, UR8, R185 ;  /* 0x000000080e0e7c24 */ /* 0x010fc8000f8e02b9 */
[----:B---3--:R-:W-:-:S04]  /*ad70*/  IMAD R11, R14, R11, R184 ;  /* 0x0000000b0e0b7224 */ /* 0x008fc800078e02b8 */
[----:B------:R-:W-:Y:S02]  /*ad80*/  IMAD R182, R15, R11, R182 ;  /* 0x0000000b0fb67224 */ /* 0x000fe400078e02b6 */
[----:B------:R3:W4:Y:S04]  /*ad90*/  LDS.128 R12, [R0+0x4800] ;  /* 0x00480000000c7984 */ /* 0x0007280000000c00 */
[----:B------:R3:W1:Y:S01]  /*ada0*/  LDS.128 R8, [R0+0x5000] ;  /* 0x0050000000087984 */ /* 0x0006620000000c00 */
[----:B--2---:R-:W-:Y:S05]  /*adb0*/  @P2 BRA `(.L_x_1196) ;  /* 0x0000000000242947 */ /* 0x004fea0003800000 */
[C---:B------:R-:W-:Y:S01]  /*adc0*/  VIADD R59, R55.reuse, 0x8 ;  /* 0x00000008373b7836 */ /* 0x040fe20000000000 */
[C---:B-1-3--:R-:W-:Y:S02]  /*add0*/  IADD3 R0, P0, PT, R182.reuse, R55, RZ ;  /* 0x00000037b6007210 */ /* 0x04afe40007f1e0ff */
[-C--:B------:R-:W-:Y:S02]  /*ade0*/  ISETP.GE.AND P2, PT, R55, R170.reuse, PT ;  /* 0x000000aa3700720c */ /* 0x080fe40003f46270 */
[----:B------:R-:W-:Y:S02]  /*adf0*/  ISETP.GE.AND P1, PT, R59, R170, PT ;  /* 0x000000aa3b00720c */ /* 0x000fe40003f26270 */
[----:B------:R-:W-:Y:S02]  /*ae00*/  LEA.HI.X.SX32 R55, R182, RZ, 0x1, P0 ;  /* 0x000000ffb6377211 */ /* 0x000fe400000f0eff */
[----:B------:R-:W-:-:S04]  /*ae10*/  LEA R58, P0, R0, R60, 0x2 ;  /* 0x0000003c003a7211 */ /* 0x000fc800078010ff */
[----:B------:R-:W-:-:S05]  /*ae20*/  LEA.HI.X R59, R0, R61, R55, 0x2, P0 ;  /* 0x0000003d003b7211 */ /* 0x000fca00000f1437 */
[----:B------:R2:W-:Y:S04]  /*ae30*/  @!P2 ST.E desc[UR4][R58.64], R57 ;  /* 0x000000393a00a985 */ /* 0x0005e8000c101904 */
[----:B------:R2:W-:Y:S02]  /*ae40*/  @!P1 ST.E desc[UR4][R58.64+0x20], R56 ;  /* 0x000020383a009985 */ /* 0x0005e4000c101904 */
.L_x_1196:
[----:B------:R-:W-:Y:S05]  /*ae50*/  BSYNC.RECONVERGENT B0 ;  /* 0x0000000000007941 */ /* 0x000fea0003800200 */
.L_x_1195:
[C---:B------:R-:W-:Y:S01]  /*ae60*/  VIADD R55, R53.reuse, 0x10 ;  /* 0x0000001035377836 */ /* 0x040fe20000000000 */
[CC--:B------:R-:W-:Y:S01]  /*ae70*/  ISETP.GE.AND P2, PT, R53.reuse, R170.reuse, PT ;  /* 0x000000aa3500720c */ /* 0x0c0fe20003f46270 */
[----:B------:R3:W5:Y:S01]  /*ae80*/  LD.E R2, desc[UR4][R2.64+0xc0] ;  /* 0x0000c00402027980 */ /* 0x000762000c101900 */
[----:B--2---:R-:W-:Y:S01]  /*ae90*/  VIADD R59, R53, 0x20 ;  /* 0x00000020353b7836 */ /* 0x004fe20000000000 */
[----:B------:R-:W-:Y:S01]  /*aea0*/  BSSY.RECONVERGENT B0, `(.L_x_1197) ;  /* 0x0000015000007945 */ /* 0x000fe20003800200 */
[----:B------:R-:W-:Y:S01]  /*aeb0*/  ISETP.GE.AND P1, PT, R55, R170, PT ;  /* 0x000000aa3700720c */ /* 0x000fe20003f26270 */
[----:B------:R-:W-:Y:S01]  /*aec0*/  VIADD R57, R53, 0x30 ;  /* 0x0000003035397836 */ /* 0x000fe20000000000 */
[----:B------:R-:W-:Y:S01]  /*aed0*/  LOP3.LUT R55, R52, 0x1c, RZ, 0xc0, !PT ;  /* 0x0000001c34377812 */ /* 0x000fe200078ec0ff */
[----:B------:R-:W-:Y:S01]  /*aee0*/  IMAD R54, R182, R54, RZ ;  /* 0x00000036b6367224 */ /* 0x000fe200078e02ff */
[-C--:B------:R-:W-:Y:S02]  /*aef0*/  ISETP.GE.AND P5, PT, R59, R170.reuse, PT ;  /* 0x000000aa3b00720c */ /* 0x080fe40003fa6270 */
[----:B------:R-:W-:Y:S01]  /*af00*/  ISETP.GE.AND P6, PT, R57, R170, PT ;  /* 0x000000aa3900720c */ /* 0x000fe20003fc6270 */
[----:B------:R-:W-:-:S05]  /*af10*/  IMAD R53, R53, 0x60, R55 ;  /* 0x0000006035357824 */ /* 0x000fca00078e0237 */
[----:B------:R-:W-:Y:S02]  /*af20*/  IADD3 R57, P0, PT, R53, R54, RZ ;  /* 0x0000003635397210 */ /* 0x000fe40007f1e0ff */
[C---:B------:R-:W-:Y:S02]  /*af30*/  LOP3.LUT R53, R55.reuse, 0x20, RZ, 0xfc, !PT ;  /* 0x0000002037357812 */ /* 0x040fe400078efcff */
[----:B------:R-:W-:Y:S02]  /*af40*/  LEA.HI.X.SX32 R54, R54, RZ, 0x1, P0 ;  /* 0x000000ff36367211 */ /* 0x000fe400000f0eff */
[----:B---3--:R-:W-:Y:S01]  /*af50*/  LOP3.LUT R3, R55, 0x40, RZ, 0xfc, !PT ;  /* 0x0000004037037812 */ /* 0x008fe200078efcff */
[----:B------:R-:W-:Y:S06]  /*af60*/  @P2 BRA `(.L_x_1198) ;  /* 0x0000000000202947 */ /* 0x000fec0003800000 */
[-C--:B-----5:R-:W-:Y:S02]  /*af70*/  ISETP.GE.AND P4, PT, R55, R2.reuse, PT ;  /* 0x000000023700720c */ /* 0x0a0fe40003f86270 */
[-C--:B------:R-:W-:Y:S02]  /*af80*/  ISETP.GE.AND P3, PT, R53, R2.reuse, PT ;  /* 0x000000023500720c */ /* 0x080fe40003f66270 */
[----:B------:R-:W-:Y:S02]  /*af90*/  ISETP.GE.AND P2, PT, R3, R2, PT ;  /* 0x000000020300720c */ /* 0x000fe40003f46270 */
[----:B------:R-:W-:-:S04]  /*afa0*/  LEA R58, P0, R57, R62, 0x2 ;  /* 0x0000003e393a7211 */ /* 0x000fc800078010ff */
[----:B------:R-:W-:-:S05]  /*afb0*/  LEA.HI.X R59, R57, R63, R54, 0x2, P0 ;  /* 0x0000003f393b7211 */ /* 0x000fca00000f1436 */
[----:B------:R2:W-:Y:S04]  /*afc0*/  @!P4 ST.E.128 desc[UR4][R58.64], R48 ;  /* 0x000000303a00c985 */ /* 0x0005e8000c101d04 */
[----:B-1----:R2:W-:Y:S04]  /*afd0*/  @!P3 ST.E.128 desc[UR4][R58.64+0x80], R32 ;  /* 0x000080203a00b985 */ /* 0x0025e8000c101d04 */
[----:B------:R2:W-:Y:S02]  /*afe0*/  @!P2 ST.E.128 desc[UR4][R58.64+0x100], R16 ;  /* 0x000100103a00a985 */ /* 0x0005e4000c101d04 */
.L_x_1198:
[----:B------:R-:W-:Y:S05]  /*aff0*/  BSYNC.RECONVERGENT B0 ;  /* 0x0000000000007941 */ /* 0x000fea0003800200 */
.L_x_1197:
[----:B------:R-:W-:Y:S04]  /*b000*/  BSSY.RECONVERGENT B0, `(.L_x_1199) ;  /* 0x000000e000007945 */ /* 0x000fe80003800200 */
[----:B------:R-:W-:Y:S05]  /*b010*/  @P1 BRA `(.L_x_1200) ;  /* 0x0000000000301947 */ /* 0x000fea0003800000 */
[-C--:B-----5:R-:W-:Y:S02]  /*b020*/  ISETP.GE.AND P4, PT, R55, R2.reuse, PT ;  /* 0x000000023700720c */ /* 0x0a0fe40003f86270 */
[-C--:B------:R-:W-:Y:S02]  /*b030*/  ISETP.GE.AND P3, PT, R53, R2.reuse, PT ;  /* 0x000000023500720c */ /* 0x080fe40003f66270 */
[----:B------:R-:W-:-:S09]  /*b040*/  ISETP.GE.AND P1, PT, R3, R2, PT ;  /* 0x000000020300720c */ /* 0x000fd20003f26270 */
[CC--:B-12---:R-:W-:Y:S02]  /*b050*/  @!P4 LEA R32, P0, R57.reuse, R62.reuse, 0x2 ;  /* 0x0000003e3920c211 */ /* 0x0c6fe400078010ff */
[CC--:B------:R-:W-:Y:S02]  /*b060*/  @!P3 LEA R18, P2, R57.reuse, R62.reuse, 0x2 ;  /* 0x0000003e3912b211 */ /* 0x0c0fe400078410ff */
[CCC-:B------:R-:W-:Y:S02]  /*b070*/  @!P4 LEA.HI.X R33, R57.reuse, R63.reuse, R54.reuse, 0x2, P0 ;  /* 0x0000003f3921c211 */ /* 0x1c0fe400000f1436 */
[C---:B------:R-:W-:Y:S02]  /*b080*/  @!P1 LEA R16, P0, R57.reuse, R62, 0x2 ;  /* 0x0000003e39109211 */ /* 0x040fe400078010ff */
[CCC-:B------:R-:W-:Y:S01]  /*b090*/  @!P3 LEA.HI.X R19, R57.reuse, R63.reuse, R54.reuse, 0x2, P2 ;  /* 0x0000003f3913b211 */ /* 0x1c0fe200010f1436 */
[----:B------:R3:W-:Y:S01]  /*b0a0*/  @!P4 ST.E.128 desc[UR4][R32.64+0x1800], R44 ;  /* 0x0018002c2000c985 */ /* 0x0007e2000c101d04 */
[----:B------:R-:W-:-:S03]  /*b0b0*/  @!P1 LEA.HI.X R17, R57, R63, R54, 0x2, P0 ;  /* 0x0000003f39119211 */ /* 0x000fc600000f1436 */
[----:B------:R3:W-:Y:S04]  /*b0c0*/  @!P3 ST.E.128 desc[UR4][R18.64+0x1880], R28 ;  /* 0x0018801c1200b985 */ /* 0x0007e8000c101d04 */
[----:B----4-:R3:W-:Y:S02]  /*b0d0*/  @!P1 ST.E.128 desc[UR4][R16.64+0x1900], R12 ;  /* 0x0019000c10009985 */ /* 0x0107e4000c101d04 */
.L_x_1200:
[----:B------:R-:W-:Y:S05]  /*b0e0*/  BSYNC.RECONVERGENT B0 ;  /* 0x0000000000007941 */ /* 0x000fea0003800200 */
.L_x_1199:
[----:B------:R-:W-:Y:S04]  /*b0f0*/  BSSY.RECONVERGENT B0, `(.L_x_1201) ;  /* 0x000000e000007945 */ /* 0x000fe80003800200 */
[----:B------:R-:W-:Y:S05]  /*b100*/  @P5 BRA `(.L_x_1202) ;  /* 0x0000000000305947 */ /* 0x000fea0003800000 */
[-C--:B-----5:R-:W-:Y:S02]  /*b110*/  ISETP.GE.AND P5, PT, R55, R2.reuse, PT ;  /* 0x000000023700720c */ /* 0x0a0fe40003fa6270 */
[-C--:B------:R-:W-:Y:S02]  /*b120*/  ISETP.GE.AND P3, PT, R53, R2.reuse, PT ;  /* 0x000000023500720c */ /* 0x080fe40003f66270 */
[----:B------:R-:W-:-:S09]  /*b130*/  ISETP.GE.AND P1, PT, R3, R2, PT ;  /* 0x000000020300720c */ /* 0x000fd20003f26270 */
[CC--:B-123--:R-:W-:Y:S02]  /*b140*/  @!P5 LEA R16, P4, R57.reuse, R62.reuse, 0x2 ;  /* 0x0000003e3910d211 */ /* 0x0cefe400078810ff */
[CC--:B----4-:R-:W-:Y:S02]  /*b150*/  @!P3 LEA R14, P2, R57.reuse, R62.reuse, 0x2 ;  /* 0x0000003e390eb211 */ /* 0x0d0fe400078410ff */
[C---:B------:R-:W-:Y:S02]  /*b160*/  @!P1 LEA R12, P0, R57.reuse, R62, 0x2 ;  /* 0x0000003e390c9211 */ /* 0x040fe400078010ff */
[CCC-:B------:R-:W-:Y:S02]  /*b170*/  @!P5 LEA.HI.X R17, R57.reuse, R63.reuse, R54.reuse, 0x2, P4 ;  /* 0x0000003f3911d211 */ /* 0x1c0fe400020f1436 */
[CCC-:B------:R-:W-:Y:S02]  /*b180*/  @!P3 LEA.HI.X R15, R57.reuse, R63.reuse, R54.reuse, 0x2, P2 ;  /* 0x0000003f390fb211 */ /* 0x1c0fe400010f1436 */
[----:B------:R-:W-:Y:S01]  /*b190*/  @!P1 LEA.HI.X R13, R57, R63, R54, 0x2, P0 ;  /* 0x0000003f390d9211 */ /* 0x000fe200000f1436 */
[----:B------:R1:W-:Y:S04]  /*b1a0*/  @!P5 ST.E.128 desc[UR4][R16.64+0x3000], R40 ;  /* 0x003000281000d985 */ /* 0x0003e8000c101d04 */
[----:B------:R1:W-:Y:S04]  /*b1b0*/  @!P3 ST.E.128 desc[UR4][R14.64+0x3080], R24 ;  /* 0x003080180e00b985 */ /* 0x0003e8000c101d04 */
[----:B------:R1:W-:Y:S02]  /*b1c0*/  @!P1 ST.E.128 desc[UR4][R12.64+0x3100], R8 ;  /* 0x003100080c009985 */ /* 0x0003e4000c101d04 */
.L_x_1202:
[----:B------:R-:W-:Y:S05]  /*b1d0*/  BSYNC.RECONVERGENT B0 ;  /* 0x0000000000007941 */ /* 0x000fea0003800200 */
.L_x_1201:
[----:B------:R-:W-:-:S04]  /*b1e0*/  MOV R177, 0x0 ;  /* 0x0000000000b17802 */ /* 0x000fc80000000f00 */
[----:B-12345:R-:W-:Y:S05]  /*b1f0*/  @P6 RET.REL.NODEC R176 `(_ZN5flash24flash_fwd_splitkv_kernelI23Flash_fwd_kernel_traitsILi96ELi64ELi128ELi4ELb0ELb0EN7cutlass10bfloat16_tE19Flash_kernel_traitsILi96ELi64ELi128ELi4ES3_EELb0ELb0ELb0ELb0ELb0ELb0ELb1ELb0EEEvNS_16Flash_fwd_paramsE) ;  /* 0xffffff4cb0806950 */ /* 0x03efea0003c3ffff */
[-C--:B------:R-:W-:Y:S01]  /*b200*/  ISETP.GE.AND P4, PT, R55, R2.reuse, PT ;  /* 0x000000023700720c */ /* 0x080fe20003f86270 */
[----:B------:R-:W-:Y:S01]  /*b210*/  IMAD.MOV.U32 R177, RZ, RZ, 0x0 ;  /* 0x00000000ffb17424 */ /* 0x000fe200078e00ff */
[-C--:B------:R-:W-:Y:S02]  /*b220*/  ISETP.GE.AND P2, PT, R53, R2.reuse, PT ;  /* 0x000000023500720c */ /* 0x080fe40003f46270 */
[----:B------:R-:W-:-:S09]  /*b230*/  ISETP.GE.AND P0, PT, R3, R2, PT ;  /* 0x000000020300720c */ /* 0x000fd20003f06270 */
[CC--:B------:R-:W-:Y:S02]  /*b240*/  @!P4 LEA R10, P3, R57.reuse, R62.reuse, 0x2 ;  /* 0x0000003e390ac211 */ /* 0x0c0fe400078610ff */
[C---:B------:R-:W-:Y:S02]  /*b250*/  @!P2 LEA R8, P1, R57.reuse, R62, 0x2 ;  /* 0x0000003e3908a211 */ /* 0x040fe400078210ff */
[CCC-:B------:R-:W-:Y:S02]  /*b260*/  @!P4 LEA.HI.X R11, R57.reuse, R63.reuse, R54.reuse, 0x2, P3 ;  /* 0x0000003f390bc211 */ /* 0x1c0fe400018f1436 */
[----:B------:R-:W-:-:S03]  /*b270*/  @!P2 LEA.HI.X R9, R57, R63, R54, 0x2, P1 ;  /* 0x0000003f3909a211 */ /* 0x000fc600008f1436 */
[----:B------:R-:W-:Y:S04]  /*b280*/  @!P4 ST.E.128 desc[UR4][R10.64+0x4800], R36 ;  /* 0x004800240a00c985 */ /* 0x000fe8000c101d04 */
[----:B------:R1:W-:Y:S02]  /*b290*/  @!P2 ST.E.128 desc[UR4][R8.64+0x4880], R20 ;  /* 0x004880140800a985 */ /* 0x0003e4000c101d04 */
[----:B-1----:R-:W-:Y:S05]  /*b2a0*/  @P0 RET.REL.NODEC R176 `(_ZN5flash24flash_fwd_splitkv_kernelI23Flash_fwd_kernel_traitsILi96ELi64ELi128ELi4ELb0ELb0EN7cutlass10bfloat16_tE19Flash_kernel_traitsILi96ELi64ELi128ELi4ES3_EELb0ELb0ELb0ELb0ELb0ELb0ELb1ELb0EEEvNS_16Flash_fwd_paramsE) ;  /* 0xffffff4cb0540950 */ /* 0x002fea0003c3ffff */
[----:B------:R-:W-:Y:S01]  /*b2b0*/  LEA R2, P0, R57, R62, 0x2 ;  /* 0x0000003e39027211 */ /* 0x000fe200078010ff */
[----:B------:R-:W-:-:S03]  /*b2c0*/  IMAD.MOV.U32 R177, RZ, RZ, 0x0 ;  /* 0x00000000ffb17424 */ /* 0x000fc600078e00ff */
[----:B------:R-:W-:-:S05]  /*b2d0*/  LEA.HI.X R3, R57, R63, R54, 0x2, P0 ;  /* 0x0000003f39037211 */ /* 0x000fca00000f1436 */
[----:B------:R1:W-:Y:S02]  /*b2e0*/  ST.E.128 desc[UR4][R2.64+0x4900], R4 ;  /* 0x0049000402007985 */ /* 0x0003e4000c101d04 */
[----:B-1----:R-:W-:Y:S05]  /*b2f0*/  RET.REL.NODEC R176 `(_ZN5flash24flash_fwd_splitkv_kernelI23Flash_fwd_kernel_traitsILi96ELi64ELi128ELi4ELb0ELb0EN7cutlass10bfloat16_tE19Flash_kernel_traitsILi96ELi64ELi128ELi4ES3_EELb0ELb0ELb0ELb0ELb0ELb0ELb1ELb0EEEvNS_16Flash_fwd_paramsE) ;  /* 0xffffff4cb0407950 */ /* 0x002fea0003c3ffff */
.L_x_1194:
[----:B------:R-:W-:Y:S01]  /*b300*/  MOV R9, 0x2 ;  /* 0x0000000200097802 */ /* 0x000fe20000000f00 */
[----:B------:R-:W-:Y:S01]  /*b310*/  IMAD.MOV.U32 R6, RZ, RZ, 0x1f ;  /* 0x0000001fff067424 */ /* 0x000fe200078e00ff */
[----:B------:R-:W-:-:S07]  /*b320*/  MOV R10, 0xffffffff ;  /* 0xffffffff000a7802 */ /* 0x000fce0000000f00 */
[----:B-----5:R-:W-:Y:S05]  /*b330*/  WARPSYNC.COLLECTIVE R10, `(.L_x_1203) ;  /* 0x000000000a087348 */ /* 0x020fea0003c00000 */
[----:B------:R1:W2:Y:S02]  /*b340*/  SHFL.BFLY P0, R14, R191, R9, R6 ;  /* 0x0c000009bf0e7389 */ /* 0x0002a40000000006 */
[----:B-12--5:R-:W-:Y:S05]  /*b350*/  ENDCOLLECTIVE ;  /* 0x000000000000791b */ /* 0x026fea0003800000 */
.L_x_1203:
[----:B------:R-:W-:Y:S02]  /*b360*/  IMAD.MOV.U32 R8, RZ, RZ, R14 ;  /* 0x000000ffff087224 */ /* 0x000fe400078e000e */
[----:B------:R-:W-:Y:S02]  /*b370*/  IMAD.MOV.U32 R9, RZ, RZ, 0x1 ;  /* 0x00000001ff097424 */ /* 0x000fe400078e00ff */
[----:B------:R-:W-:-:S05]  /*b380*/  FADD.FTZ R13, R8, R191 ;  /* 0x000000bf080d7221 */ /* 0x000fca0000010000 */
[----:B------:R-:W-:-:S07]  /*b390*/  MOV R191, R13 ;  /* 0x0000000d00bf7202 */ /* 0x000fce0000000f00 */
[----:B------:R-:W-:Y:S05]  /*b3a0*/  WARPSYNC.COLLECTIVE R10, `(.L_x_1204) ;  /* 0x000000000a087348 */ /* 0x000fea0003c00000 */
[----:B------:R1:W2:Y:S02]  /*b3b0*/  SHFL.BFLY P0, R14, R191, R9, R6 ;  /* 0x0c000009bf0e7389 */ /* 0x0002a40000000006 */
[----:B-12---:R-:W-:Y:S05]  /*b3c0*/  ENDCOLLECTIVE ;  /* 0x000000000000791b */ /* 0x006fea0003800000 */
.L_x_1204:
[----:B------:R-:W-:Y:S01]  /*b3d0*/  MOV R191, R192 ;  /* 0x000000c000bf7202 */ /* 0x000fe20000000f00 */
[----:B------:R-:W-:Y:S01]  /*b3e0*/  IMAD.MOV.U32 R9, RZ, RZ, 0x2 ;  /* 0x00000002ff097424 */ /* 0x000fe200078e00ff */
[----:B------:R-:W-:-:S07]  /*b3f0*/  MOV R8, R14 ;  /* 0x0000000e00087202 */ /* 0x000fce0000000f00 */
[----:B------:R-:W-:Y:S05]  /*b400*/  WARPSYNC.COLLECTIVE R10, `(.L_x_1205) ;  /* 0x000000000a087348 */ /* 0x000fea0003c00000 */
[----:B------:R1:W2:Y:S02]  /*b410*/  SHFL.BFLY P0, R14, R191, R9, R6 ;  /* 0x0c000009bf0e7389 */ /* 0x0002a40000000006 */
[----:B-12---:R-:W-:Y:S05]  /*b420*/  ENDCOLLECTIVE ;  /* 0x000000000000791b */ /* 0x006fea0003800000 */
.L_x_1205:
[----:B------:R-:W-:Y:S01]  /*b430*/  FADD.FTZ R8, R13, R8 ;  /* 0x000000080d087221 */ /* 0x000fe20000010000 */
[----:B------:R-:W-:Y:S01]  /*b440*/  FADD.FTZ R12, R14, R192 ;  /* 0x000000c00e0c7221 */ /* 0x000fe20000010000 */
[----:B------:R-:W-:-:S04]  /*b450*/  MOV R9, 0x1 ;  /* 0x0000000100097802 */ /* 0x000fc80000000f00 */
[----:B------:R-:W-:-:S07]  /*b460*/  MOV R191, R12 ;  /* 0x0000000c00bf7202 */ /* 0x000fce0000000f00 */
[----:B------:R-:W-:Y:S05]  /*b470*/  WARPSYNC.COLLECTIVE R10, `(.L_x_1206) ;  /* 0x000000000a087348 */ /* 0x000fea0003c00000 */
[----:B------:R1:W2:Y:S02]  /*b480*/  SHFL.BFLY P0, R14, R191, R9, R6 ;  /* 0x0c000009bf0e7389 */ /* 0x0002a40000000006 */
[----:B-12---:R-:W-:Y:S05]  /*b490*/  ENDCOLLECTIVE ;  /* 0x000000000000791b */ /* 0x006fea0003800000 */
.L_x_1206:
[----:B------:R-:W-:Y:S05]  /*b4a0*/  BRA `(.L_x_1207) ;  /* 0xfffffff000107947 */ /* 0x000fea000383ffff */
.L_x_1208:
        /* <DEDUP_REMOVED lines=13> */
.L_x_11600:


//--------------------- .text._ZN5flash24flash_fwd_splitkv_kernelI23Flash_fwd_kernel_traitsILi96ELi64ELi128ELi4ELb0ELb0EN7cutlass10bfloat16_tE19Flash_kernel_traitsILi96ELi64ELi128ELi4ES3_EELb0ELb0ELb0ELb0ELb0ELb1ELb1ELb0EEEvNS_16Flash_fwd_paramsE --------------------------
	.section	.text._ZN5flash24flash_fwd_splitkv_kernelI23Flash_fwd_kernel_traitsILi96ELi64ELi128ELi4ELb0ELb0EN7cutlass10bfloat16_tE19Flash_kernel_traitsILi96ELi64ELi128ELi4ES3_EELb0ELb0ELb0ELb0ELb0ELb1ELb1ELb0EEEvNS_16Flash_fwd_paramsE,"ax",@progbits
	.align	128
        .global         _ZN5flash24flash_fwd_splitkv_kernelI23Flash_fwd_kernel_traitsILi96ELi64ELi128ELi4ELb0ELb0EN7cutlass10bfloat16_tE19Flash_kernel_traitsILi96ELi64ELi128ELi4ES3_EELb0ELb0ELb0ELb0ELb0ELb1ELb1ELb0EEEvNS_16Flash_fwd_paramsE
        .type           _ZN5flash24flash_fwd_splitkv_kernelI23Flash_fwd_kernel_traitsILi96ELi64ELi128ELi4ELb0ELb0EN7cutlass10bfloat16_tE19Flash_kernel_traitsILi96ELi64ELi128ELi4ES3_EELb0ELb0ELb0ELb0ELb0ELb1ELb1ELb0EEEvNS_16Flash_fwd_paramsE,@function
        .size           _ZN5flash24flash_fwd_splitkv_kernelI23Flash_fwd_kernel_traitsILi96ELi64ELi128ELi4ELb0ELb0EN7cutlass10bfloat16_tE19Flash_kernel_traitsILi96ELi64ELi128ELi4ES3_EELb0ELb0ELb0ELb0ELb0ELb1ELb1ELb0EEEvNS_16Flash_fwd_paramsE,(.L_x_11601 - _ZN5flash24flash_fwd_splitkv_kernelI23Flash_fwd_kernel_traitsILi96ELi64ELi128ELi4ELb0ELb0EN7cutlass10bfloat16_tE19Flash_kernel_traitsILi96ELi64ELi128ELi4ES3_EELb0ELb0ELb0ELb0ELb0ELb1ELb1ELb0EEEvNS_16Flash_fwd_paramsE)
        .other          _ZN5flash24flash_fwd_splitkv_kernelI23Flash_fwd_kernel_traitsILi96ELi64ELi128ELi4ELb0ELb0EN7cutlass10bfloat16_tE19Flash_kernel_traitsILi96ELi64ELi128ELi4ES3_EELb0ELb0ELb0ELb0ELb0ELb1ELb1ELb0EEEvNS_16Flash_fwd_paramsE,@"STO_CUDA_ENTRY STV_DEFAULT"
_ZN5flash24flash_fwd_splitkv_kernelI23Flash_fwd_kernel_traitsILi96ELi64ELi128ELi4ELb0ELb0EN7cutlass10bfloat16_tE19Flash_kernel_traitsILi96ELi64ELi128ELi4ES3_EELb0ELb0ELb0ELb0ELb0ELb1ELb1ELb0EEEvNS_16Flash_fwd_paramsE:
.text._ZN5flash24flash_fwd_splitkv_kernelI23Flash_fwd_kernel_traitsILi96ELi64ELi128ELi4ELb0ELb0EN7cutlass10bfloat16_tE19Flash_kernel_traitsILi96ELi64ELi128ELi4ES3_EELb0ELb0ELb0ELb0ELb0ELb1ELb1ELb0EEEvNS_16Flash_fwd_paramsE:
        /* <DEDUP_REMOVED lines=29> */
[----:B------:R-:W-:Y:S05]  /*01d0*/  CALL.REL.NOINC `($_ZN5flash24flash_fwd_splitkv_kernelI23Flash_fwd_kernel_traitsILi96ELi64ELi128ELi4ELb0ELb0EN7cutlass10bfloat16_tE19Flash_kernel_traitsILi96ELi64ELi128ELi4ES3_EELb0ELb0ELb0ELb0ELb0ELb1ELb1ELb0EEEvNS_16Flash_fwd_paramsE$_ZN5flash30compute_attn_1rowblock_splitkvI23Flash_fwd_kernel_traitsILi96ELi64ELi128ELi4ELb0ELb0EN7cutlass10bfloat16_tE19Flash_kernel_traitsILi96ELi64ELi128ELi4ES3_EELb0ELb0ELb0ELb0ELb0ELb1ELb1ELb0ENS_16Flash_fwd_paramsEEEvRKT8_iiiii) ;  /* 0x0000000000087944 */ /* 0x000fea0003c00000 */
[----:B------:R-:W-:Y:S05]  /*01e0*/  BSYNC.RECONVERGENT B2 ;  /* 0x0000000000027941 */ /* 0x000fea0003800200 */
.L_x_1209:
[----:B------:R-:W-:Y:S05]  /*01f0*/  EXIT ;  /* 0x000000000000794d */ /* 0x000fea0003800000 */
        .type           $_ZN5flash24flash_fwd_splitkv_kernelI23Flash_fwd_kernel_traitsILi96ELi64ELi128ELi4ELb0ELb0EN7cutlass10bfloat16_tE19Flash_kernel_traitsILi96ELi64ELi128ELi4ES3_EELb0ELb0ELb0ELb0ELb0ELb1ELb1ELb0EEEvNS_16Flash_fwd_paramsE$_ZN5flash30compute_attn_1rowblock_splitkvI23Flash_fwd_kernel_traitsILi96ELi64ELi128ELi4ELb0ELb0EN7cutlass10bfloat16_tE19Flash_kernel_traitsILi96ELi64ELi128ELi4ES3_EELb0ELb0ELb0ELb0ELb0ELb1ELb1ELb0ENS_16Flash_fwd_paramsEEEvRKT8_iiiii,@function
        .size           $_ZN5flash24flash_fwd_splitkv_kernelI23Flash_fwd_kernel_traitsILi96ELi64ELi128ELi4ELb0ELb0EN7cutlass10bfloat16_tE19Flash_kernel_traitsILi96ELi64ELi128ELi4ES3_EELb0ELb0ELb0ELb0ELb0ELb1ELb1ELb0EEEvNS_16Flash_fwd_paramsE$_ZN5flash30compute_attn_1rowblock_splitkvI23Flash_fwd_kernel_traitsILi96ELi64ELi128ELi4ELb0ELb0EN7cutlass10bfloat16_tE19Flash_kernel_traitsILi96ELi64ELi128ELi4ES3_EELb0ELb0ELb0ELb0ELb0ELb1ELb1ELb0ENS_16Flash_fwd_paramsEEEvRKT8_iiiii,(.L_x_11601 - $_ZN5flash24flash_fwd_splitkv_kernelI23Flash_fwd_kernel_traitsILi96ELi64ELi128ELi4ELb0ELb0EN7cutlass10bfloat16_tE19Flash_kernel_traitsILi96ELi64ELi128ELi4ES3_EELb0ELb0ELb0ELb0ELb0ELb1ELb1ELb0EEEvNS_16Flash_fwd_paramsE$_ZN5flash30compute_attn_1rowblock_splitkvI23Flash_fwd_kernel_traitsILi96ELi64ELi128ELi4ELb0ELb0EN7cutlass10bfloat16_tE19Flash_kernel_traitsILi96ELi64ELi128ELi4ES3_EELb0ELb0ELb0ELb0ELb0ELb1ELb1ELb0ENS_16Flash_fwd_paramsEEEvRKT8_iiiii)
$_ZN5flash24flash_fwd_splitkv_kernelI23Flash_fwd_kernel_traitsILi96ELi64ELi128ELi4ELb0ELb0EN7cutlass10bfloat16_tE19Flash_kernel_traitsILi96ELi64ELi128ELi4ES3_EELb0ELb0ELb0ELb0ELb0ELb1ELb1ELb0EEEvNS_16Flash_fwd_paramsE$_ZN5flash30compute_attn_1rowblock_splitkvI23Flash_fwd_kernel_traitsILi96ELi64ELi128ELi4ELb0ELb0EN7cutlass10bfloat16_tE19Flash_kernel_traitsILi96ELi64ELi128ELi4ES3_EELb0ELb0ELb0ELb0ELb0ELb1ELb1ELb0ENS_16Flash_fwd_paramsEEEvRKT8_iiiii:
        /* <DEDUP_REMOVED lines=39> */
.L_x_1211:
[----:B------:R-:W-:Y:S05]  /*0470*/  BSYNC.RECONVERGENT B0 ;  /* 0x0000000000007941 */ /* 0x000fea0003800200 */
.L_x_1210:
[----:B------:R-:W-:Y:S04]  /*0480*/  BSSY.RECONVERGENT B0, `(.L_x_1212) ;  /* 0x0000007000007945 */ /* 0x000fe80003800200 */
[----:B------:R-:W-:Y:S05]  /*0490*/  @!P3 BRA `(.L_x_1213) ;  /* 0x000000000014b947 */ /* 0x000fea0003800000 */
[----:B------:R-:W4:Y:S02]  /*04a0*/  LD.E.U8 R6, desc[UR4][R2.64+0x1b2] ;  /* 0x0001b20402067980 */ /* 0x000f24000c101100 */
[----:B----4-:R-:W-:-:S13]  /*04b0*/  ISETP.NE.AND P1, PT, R6, RZ, PT ;  /* 0x000000ff0600720c */ /* 0x010fda0003f25270 */
[----:B------:R-:W4:Y:S02]  /*04c0*/  @P1 LD.E R6, desc[UR4][R12.64+0x4] ;  /* 0x000004040c061980 */ /* 0x000f24000c101900 */
[----:B----45:R-:W-:-:S06]  /*04d0*/  @P1 IADD3 R113, PT, PT, R6, -R17, RZ ;  /* 0x8000001106711210 */ /* 0x030fcc0007ffe0ff */
[----:B------:R4:W5:Y:S02]  /*04e0*/  @!P1 LD.E R113, desc[UR4][R12.64] ;  /* 0x000000040c719980 */ /* 0x000964000c101900 */
.L_x_1213:
[----:B------:R-:W-:Y:S05]  /*04f0*/  BSYNC.RECONVERGENT B0 ;  /* 0x0000000000007941 */ /* 0x000fea0003800200 */
.L_x_1212:
        /* <DEDUP_REMOVED lines=8> */
.L_x_1215:
[----:B------:R-:W5:Y:S01]  /*0580*/  LD.E.64 R6, desc[UR4][R2.64+0x108] ;  /* 0x0001080402067980 */ /* 0x000f62000c101b00 */
[----:B------:R-:W-:Y:S01]  /*0590*/  BSSY.RECONVERGENT B0, `(.L_x_1217) ;  /* 0x0000006000007945 */ /* 0x000fe20003800200 */
[----:B-----5:R-:W-:Y:S01]  /*05a0*/  ISETP.NE.U32.AND P0, PT, R6, RZ, PT ;  /* 0x000000ff0600720c */ /* 0x020fe20003f05070 */
[----:B------:R-:W-:-:S03]  /*05b0*/  IMAD.MOV.U32 R6, RZ, RZ, RZ ;  /* 0x000000ffff067224 */ /* 0x000fc600078e00ff */
[----:B------:R-:W-:-:S13]  /*05c0*/  ISETP.NE.AND.EX P0, PT, R7, RZ, PT, P0 ;  /* 0x000000ff0700720c */ /* 0x000fda0003f05300 */
[----:B------:R-:W-:Y:S05]  /*05d0*/  @!P0 BRA `(.L_x_1218) ;  /* 0x0000000000048947 */ /* 0x000fea0003800000 */
[----:B------:R1:W5:Y:S02]  /*05e0*/  LD.E R6, desc[UR4][R2.64+0xbc] ;  /* 0x0000bc0402067980 */ /* 0x000364000c101900 */
.L_x_1218:
[----:B------:R-:W-:Y:S05]  /*05f0*/  BSYNC.RECONVERGENT B0 ;  /* 0x0000000000007941 */ /* 0x000fea0003800200 */
.L_x_1217:
[----:B-----5:R-:W-:Y:S02]  /*0600*/  IADD3 R113, PT, PT, R6, R113, -R16 ;  /* 0x0000007106717210 */ /* 0x020fe40007ffe810 */
.L_x_1216:
[----:B------:R-:W-:Y:S05]  /*0610*/  BSYNC.RECONVERGENT B1 ;  /* 0x0000000000017941 */ /* 0x000fea0003800200 */
.L_x_1214:
[----:B------:R-:W-:Y:S01]  /*0620*/  IMAD.SHL.U32 R176, R11, 0x40, RZ ;  /* 0x000000400bb07824 */ /* 0x000fe200078e00ff */
[----:B------:R-:W-:-:S04]  /*0630*/  MOV R171, 0x0 ;  /* 0x0000000000ab7802 */ /* 0x000fc80000000f00 */
[----:B------:R-:W-:-:S13]  /*0640*/  ISETP.GT.AND P0, PT, R5, R176, PT ;  /* 0x000000b00500720c */ /* 0x000fda0003f04270 */
[----:B-1234-:R-:W-:Y:S05]  /*0650*/  @!P0 RET.REL.NODEC R170 `(_ZN5flash24flash_fwd_splitkv_kernelI23Flash_fwd_kernel_traitsILi96ELi64ELi128ELi4ELb0ELb0EN7cutlass10bfloat16_tE19Flash_kernel_traitsILi96ELi64ELi128ELi4ES3_EELb0ELb0ELb0ELb0ELb0ELb1ELb1ELb0EEEvNS_16Flash_fwd_paramsE) ;  /* 0xfffffff8aa688950 */ /* 0x01efea0003c3ffff */
        /* <DEDUP_REMOVED lines=73> */
.L_x_1221:
[----:B------:R-:W-:Y:S05]  /*0af0*/  BSYNC.RECONVERGENT B0 ;  /* 0x0000000000007941 */ /* 0x000fea0003800200 */
.L_x_1220:
        /* <DEDUP_REMOVED lines=16> */
.L_x_1223:
[----:B------:R-:W-:Y:S05]  /*0c00*/  BSYNC.RECONVERGENT B0 ;  /* 0x0000000000007941 */ /* 0x000fea0003800200 */
.L_x_1222:
        /* <DEDUP_REMOVED lines=15> */
.L_x_1225:
[----:B------:R-:W-:Y:S05]  /*0d00*/  BSYNC.RECONVERGENT B0 ;  /* 0x0000000000007941 */ /* 0x000fea0003800200 */
.L_x_1224:
        /* <DEDUP_REMOVED lines=15> */
.L_x_1227:
[----:B------:R-:W-:Y:S05]  /*0e00*/  BSYNC.RECONVERGENT B0 ;  /* 0x0000000000007941 */ /* 0x000fea0003800200 */
.L_x_1226:
        /* <DEDUP_REMOVED lines=13> */
[----:B-1234-:R-:W-:Y:S05]  /*0ee0*/  @P6 RET.REL.NODEC R170 `(_ZN5flash24flash_fwd_splitkv_kernelI23Flash_fwd_kernel_traitsILi96ELi64ELi128ELi4ELb0ELb0EN7cutlass10bfloat16_tE19Flash_kernel_traitsILi96ELi64ELi128ELi4ES3_EELb0ELb0ELb0ELb0ELb0ELb1ELb1ELb0EEEvNS_16Flash_fwd_paramsE) ;  /* 0xfffffff0aa446950 */ /* 0x01efea0003c3ffff */
[----:B------:R-:W-:Y:S02]  /*0ef0*/  MOV R3, 0xff800000 ;  /* 0xff80000000037802 */ /* 0x000fe40000000f00 */
[----:B------:R-:W-:-:S03]  /*0f00*/  MOV R171, 0x0 ;  /* 0x0000000000ab7802 */ /* 0x000fc60000000f00 */
[----:B------:R1:W-:Y:S02]  /*0f10*/  ST.E desc[UR4][R4.64+0xc0], R3 ;  /* 0x0000c00304007985 */ /* 0x0003e4000c101904 */
[----:B-1----:R-:W-:Y:S05]  /*0f20*/  RET.REL.NODEC R170 `(_ZN5flash24flash_fwd_splitkv_kernelI23Flash_fwd_kernel_traitsILi96ELi64ELi128ELi4ELb0ELb0EN7cutlass10bfloat16_tE19Flash_kernel_traitsILi96ELi64ELi128ELi4ES3_EELb0ELb0ELb0ELb0ELb0ELb1ELb1ELb0EEEvNS_16Flash_fwd_paramsE) ;  /* 0xfffffff0aa347950 */ /* 0x002fea0003c3ffff */
.L_x_1219:
        /* <DEDUP_REMOVED lines=100> */
.L_x_1229:
        /* <DEDUP_REMOVED lines=78> */
.L_x_1230:
[----:B------:R-:W-:Y:S05]  /*1a50*/  BSYNC.RECONVERGENT B0 ;  /* 0x0000000000007941 */ /* 0x000fea0003800200 */
.L_x_1228:
[----:B------:R-:W-:Y:S01]  /*1a60*/  ISETP.NE.AND P2, PT, R18, -0x1, PT ;  /* 0xffffffff1200780c */ /* 0x000fe20003f45270 */
[----:B------:R-:W2:Y:S04]  /*1a70*/  LD.E.64 R24, desc[UR4][R2.64+0x30] ;  /* 0x0000300402187980 */ /* 0x000ea8000c101b00 */
[----:B------:R-:W3:Y:S04]  /*1a80*/  LD.E.64 R32, desc[UR4][R2.64+0x10] ;  /* 0x0000100402207980 */ /* 0x000ee8000c101b00 */
[----:B------:R-:W4:Y:S04]  /*1a90*/  LD.E.64 R20, desc[UR4][R2.64+0x48] ;  /* 0x0000480402147980 */ /* 0x000f28000c101b00 */
[----:B------:R-:W2:Y:S04]  /*1aa0*/  @!P2 LD.E.64 R34, desc[UR4][R2.64+0x18] ;  /* 0x000018040222a980 */ /* 0x000ea8000c101b00 */
        /* <DEDUP_REMOVED lines=65> */
[----:B------:R-:W-:Y:S02]  /*1ec0*/  IMAD R15, R163, R8, RZ ;  /* 0x00000008a30f7224 */ /* 0x000fe400078e02ff */
[----:B------:R-:W-:-:S04]  /*1ed0*/  IMAD.WIDE.U32 R28, R8, R162, R28 ;  /* 0x000000a2081c7225 */ /* 0x000fc800078e001c */
[----:B------:R-:W-:Y:S02]  /*1ee0*/  IMAD.X R167, RZ, RZ, R14, P0 ;  /* 0x000000ffffa77224 */ /* 0x000fe400000e060e */
[----:B------:R-:W-:Y:S02]  /*1ef0*/  IMAD.IADD R15, R29, 0x1, R15 ;  /* 0x000000011d0f7824 */ /* 0x000fe400078e020f */
[----:B------:R-:W-:Y:S01]  /*1f00*/  IMAD.IADD R164, R5, 0x1, -R176 ;  /* 0x0000000105a47824 */ /* 0x000fe200078e0ab0 */
[-C--:B------:R-:W-:Y:S02]  /*1f10*/  LOP3.LUT R0, R23, R4.reuse, RZ, 0xfc, !PT ;  /* 0x0000000417007212 */ /* 0x080fe400078efcff */
[----:B------:R-:W-:Y:S01]  /*1f20*/  LOP3.LUT R4, R27, R4, RZ, 0xfc, !PT ;  /* 0x000000041b047212 */ /* 0x000fe200078efcff */
[----:B------:R-:W-:Y:S01]  /*1f30*/  IMAD R16, R161, R8, RZ ;  /* 0x00000008a1107224 */ /* 0x000fe200078e02ff */
[----:B------:R-:W-:Y:S01]  /*1f40*/  LOP3.LUT R22, R22, 0x18, R17, 0x78, !PT ;  /* 0x0000001816167812 */ /* 0x000fe200078e7811 */
[----:B------:R-:W-:-:S03]  /*1f50*/  IMAD.WIDE.U32 R166, R8, R160, R166 ;  /* 0x000000a008a67225 */ /* 0x000fc600078e00a6 */
[----:B------:R-:W-:Y:S01]  /*1f60*/  LOP3.LUT R22, R22, 0x1f20, R17, 0xf8, !PT ;  /* 0x00001f2016167812 */ /* 0x000fe200078ef811 */
[----:B------:R-:W-:Y:S01]  /*1f70*/  IMAD.IADD R17, R167, 0x1, R16 ;  /* 0x00000001a7117824 */ /* 0x000fe200078e0210 */
[----:B------:R-:W-:Y:S01]  /*1f80*/  BSSY.RECONVERGENT B0, `(.L_x_1231) ;  /* 0x0000036000007945 */ /* 0x000fe20003800200 */
[----:B------:R-:W-:Y:S01]  /*1f90*/  IMAD.MOV.U32 R9, RZ, RZ, RZ ;  /* 0x000000ffff097224 */ /* 0x000fe200078e00ff */
[C---:B------:R-:W-:Y:S01]  /*1fa0*/  LOP3.LUT R173, R177.reuse, 0x20, RZ, 0xfc, !PT ;  /* 0x00000020b1ad7812 */ /* 0x040fe200078efcff */
[----:B------:R-:W-:Y:S01]  /*1fb0*/  IMAD R175, R22, 0x2, R7 ;  /* 0x0000000216af7824 */ /* 0x000fe200078e0207 */
[----:B------:R-:W-:Y:S01]  /*1fc0*/  LOP3.LUT R171, R177, 0x40, RZ, 0xfc, !PT ;  /* 0x00000040b1ab7812 */ /* 0x000fe200078efcff */
[----:B------:R-:W-:-:S04]  /*1fd0*/  IMAD.WIDE.U32 R10, R11, 0x40, R8 ;  /* 0x000000400b0a7825 */ /* 0x000fc800078e0008 */
[-C--:B--2---:R-:W-:Y:S02]  /*1fe0*/  @!P2 IMAD R19, R35, R179.reuse, RZ ;  /* 0x000000b32313a224 */ /* 0x084fe400078e02ff */
[----:B------:R-:W-:-:S04]  /*1ff0*/  @!P2 IMAD.WIDE.U32 R34, R34, R179, RZ ;  /* 0x000000b32222a225 */ /* 0x000fc800078e00ff */
[----:B------:R-:W-:Y:S02]  /*2000*/  @!P2 IMAD.IADD R19, R35, 0x1, R19 ;  /* 0x000000012313a824 */ /* 0x000fe400078e0213 */
[----:B------:R-:W-:Y:S02]  /*2010*/  @!P2 IMAD.MOV.U32 R26, RZ, RZ, R34 ;  /* 0x000000ffff1aa224 */ /* 0x000fe400078e0022 */
[----:B------:R-:W-:Y:S01]  /*2020*/  @P2 IMAD.WIDE.U32 R34, R24, R18, RZ ;  /* 0x0000001218222225 */ /* 0x000fe200078e00ff */
[----:B---3--:R-:W-:-:S03]  /*2030*/  LEA R168, P0, R28, R32, 0x1 ;  /* 0x000000201ca87211 */ /* 0x008fc600078008ff */
[----:B------:R-:W-:Y:S02]  /*2040*/  @P2 IMAD R18, R25, R18, RZ ;  /* 0x0000001219122224 */ /* 0x000fe400078e02ff */
[----:B------:R-:W-:Y:S01]  /*2050*/  @P2 IMAD.MOV.U32 R26, RZ, RZ, R34 ;  /* 0x000000ffff1a2224 */ /* 0x000fe200078e0022 */
[----:B------:R-:W-:Y:S02]  /*2060*/  LEA.HI.X R169, R28, R33, R15, 0x1, P0 ;  /* 0x000000211ca97211 */ /* 0x000fe400000f0c0f */
[----:B------:R-:W-:Y:S02]  /*2070*/  @P2 IADD3 R19, PT, PT, R35, R18, RZ ;  /* 0x0000001223132210 */ /* 0x000fe40007ffe0ff */
[----:B------:R-:W-:-:S05]  /*2080*/  IADD3 R26, P0, PT, R177, R26, RZ ;  /* 0x0000001ab11a7210 */ /* 0x000fca0007f1e0ff */
[----:B------:R-:W-:Y:S01]  /*2090*/  IMAD.X R27, RZ, RZ, R19, P0 ;  /* 0x000000ffff1b7224 */ /* 0x000fe200000e0613 */
[----:B------:R-:W-:Y:S01]  /*20a0*/  ISETP.GE.AND P0, PT, R8, R164, PT ;  /* 0x000000a40800720c */ /* 0x000fe20003f06270 */
[----:B----4-:R-:W-:Y:S01]  /*20b0*/  IMAD R14, R21, R178, RZ ;  /* 0x000000b2150e7224 */ /* 0x010fe200078e02ff */
[----:B------:R-:W-:Y:S02]  /*20c0*/  SHF.R.S32.HI R15, RZ, 0x1f, R178 ;  /* 0x0000001fff0f7819 */ /* 0x000fe400000114b2 */
[----:B------:R-:W-:-:S03]  /*20d0*/  LEA R167, P1, R166, R30, 0x1 ;  /* 0x0000001ea6a77211 */ /* 0x000fc600078208ff */
        /* <DEDUP_REMOVED lines=31> */
.L_x_1233:
[----:B------:R3:W-:Y:S02]  /*22d0*/  STS.128 [R175+0x2000], RZ ;  /* 0x002000ffaf007388 */ /* 0x0007e40000000c00 */
.L_x_1232:
[----:B------:R-:W-:Y:S05]  /*22e0*/  BSYNC.RECONVERGENT B0 ;  /* 0x0000000000007941 */ /* 0x000fea0003800200 */
.L_x_1231:
        /* <DEDUP_REMOVED lines=32> */
.L_x_1236:
[----:B------:R1:W-:Y:S02]  /*24f0*/  STS.128 [R175+0x2800], RZ ;  /* 0x002800ffaf007388 */ /* 0x0003e40000000c00 */
.L_x_1235:
[----:B------:R-:W-:Y:S05]  /*2500*/  BSYNC.RECONVERGENT B0 ;  /* 0x0000000000007941 */ /* 0x000fea0003800200 */
.L_x_1234:
        /* <DEDUP_REMOVED lines=8> */
[----:B------:R-:W-:Y:S02]  /*2590*/  @!P1 IMAD.MOV.U32 R14, RZ, RZ, R167 ;  /* 0x000000ffff0e9224 */ /* 0x000fe400078e00a7 */
[--C-:B------:R-:W-:Y:S01]  /*25a0*/  @!P1 IMAD.MOV.U32 R15, RZ, RZ, R166.reuse ;  /* 0x000000ffff0f9224 */ /* 0x100fe200078e00a6 */
[----:B-1--4-:R-:W-:Y:S01]  /*25b0*/  @!P0 MOV R10, R167 ;  /* 0x000000a7000a8202 */ /* 0x012fe20000000f00 */
        /* <DEDUP_REMOVED lines=13> */
[----:B-1----:R-:W-:Y:S02]  /*2690*/  MOV R10, R167 ;  /* 0x000000a7000a7202 */ /* 0x002fe40000000f00 */
[----:B------:R-:W-:-:S05]  /*26a0*/  MOV R11, R166 ;  /* 0x000000a6000b7202 */ /* 0x000fca0000000f00 */
[----:B------:R-:W-:Y:S01]  /*26b0*/  @!PT LDS RZ, [RZ] ;  /* 0x00000000fffff984 */ /* 0x000fe20000000800 */
[----:B------:R-:W-:Y:S01]  /*26c0*/  @!PT LDS RZ, [RZ] ;  /* 0x00000000fffff984 */ /* 0x000fe20000000800 */
[----:B------:R-:W-:Y:S01]  /*26d0*/  @!PT LDS RZ, [RZ] ;  /* 0x00000000fffff984 */ /* 0x000fe20000000800 */
[----:B------:R1:W-:Y:S01]  /*26e0*/  LDGSTS.E.BYPASS.LTC128B.128 [R175+0x7000], desc[UR4][R10.64+0x80] ;  /* 0x070000800aaf7fae */ /* 0x0003e2000b981a04 */
[----:B------:R-:W-:Y:S05]  /*26f0*/  BRA `(.L_x_1238) ;  /* 0x0000000000047947 */ /* 0x000fea0003800000 */
.L_x_1239:
[----:B------:R4:W-:Y:S02]  /*2700*/  STS.128 [R175+0x7000], RZ ;  /* 0x007000ffaf007388 */ /* 0x0009e40000000c00 */
.L_x_1238:
[----:B------:R-:W-:Y:S05]  /*2710*/  BSYNC.RECONVERGENT B0 ;  /* 0x0000000000007941 */ /* 0x000fea0003800200 */
.L_x_1237:
        /* <DEDUP_REMOVED lines=26> */
.L_x_1242:
[----:B------:R4:W-:Y:S02]  /*28c0*/  STS.128 [R175+0x7800], RZ ;  /* 0x007800ffaf007388 */ /* 0x0009e40000000c00 */
.L_x_1241:
[----:B------:R-:W-:Y:S05]  /*28d0*/  BSYNC.RECONVERGENT B0 ;  /* 0x0000000000007941 */ /* 0x000fea0003800200 */
.L_x_1240:
        /* <DEDUP_REMOVED lines=25> */
.L_x_1245:
[----:B------:R4:W-:Y:S02]  /*2a70*/  STS.128 [R175+0x8000], RZ ;  /* 0x008000ffaf007388 */ /* 0x0009e40000000c00 */
.L_x_1244:
[----:B------:R-:W-:Y:S05]  /*2a80*/  BSYNC.RECONVERGENT B0 ;  /* 0x0000000000007941 */ /* 0x000fea0003800200 */
.L_x_1243:
[----:B------:R-:W-:Y:S01]  /*2a90*/  IADD3 R9, PT, PT, R8, 0x60, RZ ;  /* 0x0000006008097810 */ /* 0x000fe20007ffe0ff */
[----:B------:R-:W-:Y:S03]  /*2aa0*/  BSSY.RECONVERGENT B0, `(.L_x_1246) ;  /* 0x000001c000007945 */ /* 0x000fe60003800200 */
[----:B------:R-:W-:-:S13]  /*2ab0*/  ISETP.GE.AND P0, PT, R9, R12, PT ;  /* 0x0000000c0900720c */ /* 0x000fda0003f06270 */
[----:B------:R-:W-:Y:S05]  /*2ac0*/  @P0 BRA `(.L_x_1247) ;  /* 0x0000000000640947 */ /* 0x000fea0003800000 */
[----:B-1--4-:R-:W-:Y:S01]  /*2ad0*/  MOV R15, R166 ;  /* 0x000000a6000f7202 */ /* 0x012fe20000000f00 */
[----:B------:R-:W-:Y:S01]  /*2ae0*/  IMAD.MOV.U32 R14, RZ, RZ, R167 ;  /* 0x000000ffff0e7224 */ /* 0x000fe200078e00a7 */
[-C--:B------:R-:W-:Y:S01]  /*2af0*/  ISETP.GE.AND P1, PT, R177, R174.reuse, PT ;  /* 0x000000aeb100720c */ /* 0x080fe20003f26270 */
[----:B------:R-:W-:Y:S01]  /*2b00*/  IMAD R8, R161, 0xc0, RZ ;  /* 0x000000c0a1087824 */ /* 0x000fe200078e02ff */
[----:B------:R-:W-:Y:S01]  /*2b10*/  ISETP.GE.AND P0, PT, R173, R174, PT ;  /* 0x000000aead00720c */ /* 0x000fe20003f06270 */
[----:B------:R-:W-:-:S04]  /*2b20*/  IMAD.WIDE.U32 R14, R160, 0xc0, R14 ;  /* 0x000000c0a00e7825 */ /* 0x000fc800078e000e */
[----:B------:R-:W-:-:S06]  /*2b30*/  IMAD.IADD R15, R15, 0x1, R8 ;  /* 0x000000010f0f7824 */ /* 0x000fcc00078e0208 */
        /* <DEDUP_REMOVED lines=17> */
.L_x_1248:
[----:B------:R4:W-:Y:S02]  /*2c50*/  STS.128 [R175+0x8800], RZ ;  /* 0x008800ffaf007388 */ /* 0x0009e40000000c00 */
.L_x_1247:
[----:B------:R-:W-:Y:S05]  /*2c60*/  BSYNC.RECONVERGENT B0 ;  /* 0x0000000000007941 */ /* 0x000fea0003800200 */
.L_x_1246:
        /* <DEDUP_REMOVED lines=27> */
.L_x_1251:
[----:B------:R4:W-:Y:S01]  /*2e20*/  STS.128 [R175+0xd000], RZ ;  /* 0x00d000ffaf007388 */ /* 0x0009e20000000c00 */
[----:B------:R-:W-:Y:S05]  /*2e30*/  BRA `(.L_x_1252) ;  /* 0x00000000000c7947 */ /* 0x000fea0003800000 */
.L_x_1250:
[----:B------:R1:W-:Y:S04]  /*2e40*/  STS.128 [R175+0x9000], RZ ;  /* 0x009000ffaf007388 */ /* 0x0003e80000000c00 */
[----:B------:R1:W-:Y:S04]  /*2e50*/  STS.128 [R175+0xb000], RZ ;  /* 0x00b000ffaf007388 */ /* 0x0003e80000000c00 */
[----:B------:R1:W-:Y:S02]  /*2e60*/  STS.128 [R175+0xd000], RZ ;  /* 0x00d000ffaf007388 */ /* 0x0003e40000000c00 */
.L_x_1252:
[----:B------:R-:W-:Y:S05]  /*2e70*/  BSYNC.RECONVERGENT B0 ;  /* 0x0000000000007941 */ /* 0x000fea0003800200 */
.L_x_1249:
        /* <DEDUP_REMOVED lines=29> */
.L_x_1255:
[----:B------:R4:W-:Y:S02]  /*3050*/  STS.128 [R175+0xd800], RZ ;  /* 0x00d800ffaf007388 */ /* 0x0009e40000000c00 */
.L_x_1254:
[----:B------:R-:W-:Y:S05]  /*3060*/  BSYNC.RECONVERGENT B0 ;  /* 0x0000000000007941 */ /* 0x000fea0003800200 */
.L_x_1253:
        /* <DEDUP_REMOVED lines=27> */
.L_x_1258:
[----:B------:R1:W-:Y:S02]  /*3220*/  STS.128 [R175+0xe000], RZ ;  /* 0x00e000ffaf007388 */ /* 0x0003e40000000c00 */
.L_x_1257:
[----:B------:R-:W-:Y:S05]  /*3230*/  BSYNC.RECONVERGENT B0 ;  /* 0x0000000000007941 */ /* 0x000fea0003800200 */
.L_x_1256:
        /* <DEDUP_REMOVED lines=31> */
.L_x_1261:
[----:B------:R1:W-:Y:S02]  /*3430*/  STS.128 [R175+0xe800], RZ ;  /* 0x00e800ffaf007388 */ /* 0x0003e40000000c00 */
.L_x_1260:
[----:B------:R-:W-:Y:S05]  /*3440*/  BSYNC.RECONVERGENT B0 ;  /* 0x0000000000007941 */ /* 0x000fea0003800200 */
.L_x_1259:
        /* <DEDUP_REMOVED lines=9> */
[----:B------:R-:W2:Y:S04]  /*34e0*/  LDSM.16.M88.4 R32, [R158+0x3000] ;  /* 0x003000009e20783b */ /* 0x000ea80000000200 */
        /* <DEDUP_REMOVED lines=100> */
[----:B---3--:R-:W-:Y:S03]  /*3b30*/  LDSM.16.M88.4 R32, [R118+0x6000] ;  /* 0x006000007620783b */ /* 0x008fe60000000200 */
        /* <DEDUP_REMOVED lines=20> */
[----:B------:R-:W3:Y:S06]  /*3c80*/  MUFU.TANH R110, R110 ;  /* 0x0000006e006e7308 */ /* 0x000eec0000002400 */
[----:B------:R-:W-:Y:S01]  /*3c90*/  HMMA.16816.F32.BF16 R68, R100, R38, R68 ;  /* 0x000000266444723c */ /* 0x000fe20000041844 */
[----:B------:R-:W-:Y:S01]  /*3ca0*/  LDSM.16.M88.4 R36, [R118+0x8000] ;  /* 0x008000007624783b */ /* 0x000fe20000000200 */
[----:B------:R-:W-:Y:S06]  /*3cb0*/  MUFU.TANH R109, R109 ;  /* 0x0000006d006d7308 */ /* 0x000fec0000002400 */
[C---:B--2---:R-:W-:Y:S02]  /*3cc0*/  HMMA.16816.F32.BF16 R80, R24.reuse, R8, R80 ;  /* 0x000000081850723c */ /* 0x044fe40000041850 */
[----:B------:R-:W2:Y:S06]  /*3cd0*/  MUFU.TANH R111, R111 ;  /* 0x0000006f006f7308 */ /* 0x000eac0000002400 */
[----:B------:R-:W-:Y:S01]  /*3ce0*/  HMMA.16816.F32.BF16 R76, R24, R10, R76 ;  /* 0x0000000a184c723c */ /* 0x000fe2000004184c */
[----:B------:R-:W3:Y:S01]  /*3cf0*/  LDSM.16.M88.4 R8, [R118+0x6400] ;  /* 0x006400007608783b */ /* 0x000ee20000000200 */
[----:B------:R-:W2:Y:S06]  /*3d00*/  MUFU.TANH R92, R92 ;  /* 0x0000005c005c7308 */ /* 0x000eac0000002400 */
[C---:B----4-:R-:W-:Y:S08]  /*3d10*/  HMMA.16816.F32.BF16 R64, R100.reuse, R16, R64 ;  /* 0x000000106440723c */ /* 0x050ff00000041840 */
[----:B------:R-:W-:Y:S01]  /*3d20*/  HMMA.16816.F32.BF16 R60, R100, R18, R60 ;  /* 0x00000012643c723c */ /* 0x000fe2000004183c */
[----:B------:R-:W4:Y:S07]  /*3d30*/  LDSM.16.M88.4 R16, [R158+0x6800] ;  /* 0x006800009e10783b */ /* 0x000f2e0000000200 */
[C---:B------:R-:W-:Y:S08]  /*3d40*/  HMMA.16816.F32.BF16 R72, R40.reuse, R32, R72 ;  /* 0x000000202848723c */ /* 0x040ff00000041848 */
[----:B------:R-:W-:Y:S01]  /*3d50*/  HMMA.16816.F32.BF16 R68, R40, R34, R68 ;  /* 0x000000222844723c */ /* 0x000fe20000041844 */
[----:B------:R-:W-:Y:S07]  /*3d60*/  LDSM.16.M88.4 R32, [R118+0x6800] ;  /* 0x006800007620783b */ /* 0x000fee0000000200 */
        /* <DEDUP_REMOVED lines=15> */
[C---:B---3--:R-:W-:Y:S02]  /*3e60*/  HMMA.16816.F32.BF16 R64, R40.reuse, R8, R64 ;  /* 0x000000082840723c */ /* 0x048fe40000041840 */
[----:B------:R-:W-:Y:S06]  /*3e70*/  MUFU.TANH R82, R82 ;  /* 0x0000005200527308 */ /* 0x000fec0000002400 */
[----:B------:R-:W-:Y:S01]  /*3e80*/  HMMA.16816.F32.BF16 R60, R40, R10, R60 ;  /* 0x0000000a283c723c */ /* 0x000fe2000004183c */
[----:B------:R-:W3:Y:S01]  /*3e90*/  LDSM.16.M88.4 R8, [R158+0x8800] ;  /* 0x008800009e08783b */ /* 0x000ee20000000200 */
[----:B------:R-:W-:Y:S06]  /*3ea0*/  MUFU.TANH R81, R81 ;  /* 0x0000005100517308 */ /* 0x000fec0000002400 */
[----:B----4-:R-:W-:Y:S02]  /*3eb0*/  HMMA.16816.F32.BF16 R56, R100, R16, R56 ;  /* 0x000000106438723c */ /* 0x010fe40000041838 */
[----:B------:R-:W-:Y:S06]  /*3ec0*/  MUFU.TANH R83, R83 ;  /* 0x0000005300537308 */ /* 0x000fec0000002400 */
[C---:B------:R-:W-:Y:S02]  /*3ed0*/  HMMA.16816.F32.BF16 R72, R12.reuse, R36, R72 ;  /* 0x000000240c48723c */ /* 0x040fe40000041848 */
[----:B------:R-:W-:Y:S06]  /*3ee0*/  MUFU.TANH R133, R133 ;  /* 0x0000008500857308 */ /* 0x000fec0000002400 */
[----:B------:R-:W-:Y:S01]  /*3ef0*/  HMMA.16816.F32.BF16 R68, R12, R38, R68 ;  /* 0x000000260c44723c */ /* 0x000fe20000041844 */
[----:B------:R-:W4:Y:S01]  /*3f00*/  LDSM.16.M88.4 R36, [R158+0x6c00] ;  /* 0x006c00009e24783b */ /* 0x000f220000000200 */
[----:B------:R-:W-:Y:S06]  /*3f10*/  MUFU.TANH R76, R76 ;  /* 0x0000004c004c7308 */ /* 0x000fec0000002400 */
[----:B-----5:R-:W-:Y:S02]  /*3f20*/  HMMA.16816.F32.BF16 R64, R24, R28, R64 ;  /* 0x0000001c1840723c */ /* 0x020fe40000041840 */
[----:B------:R-:W-:Y:S01]  /*3f30*/  MUFU.TANH R141, R77 ;  /* 0x0000004d008d7308 */ /* 0x000fe20000002400 */
[-C--:B------:R-:W-:Y:S01]  /*3f40*/  FMUL.FTZ R72, R72, R112.reuse ;  /* 0x0000007048487220 */ /* 0x080fe20000410000 */
[-C--:B------:R-:W-:Y:S01]  /*3f50*/  FMUL.FTZ R74, R74, R112.reuse ;  /* 0x000000704a4a7220 */ /* 0x080fe20000410000 */
[-C--:B------:R-:W-:Y:S01]  /*3f60*/  FMUL.FTZ R73, R73, R112.reuse ;  /* 0x0000007049497220 */ /* 0x080fe20000410000 */
[----:B------:R-:W-:-:S02]  /*3f70*/  FMUL.FTZ R75, R75, R112 ;  /* 0x000000704b4b7220 */ /* 0x000fc40000410000 */
[----:B------:R-:W-:Y:S02]  /*3f80*/  HMMA.16816.F32.BF16 R60, R24, R30, R60 ;  /* 0x0000001e183c723c */ /* 0x000fe4000004183c */
[----:B------:R-:W-:Y:S01]  /*3f90*/  MUFU.TANH R140, R79 ;  /* 0x0000004f008c7308 */ /* 0x000fe20000002400 */
[-C--:B------:R-:W-:Y:S01]  /*3fa0*/  FMUL.FTZ R68, R68, R112.reuse ;  /* 0x0000007044447220 */ /* 0x080fe20000410000 */
[-C--:B------:R-:W-:Y:S01]  /*3fb0*/  FMUL.FTZ R69, R69, R112.reuse ;  /* 0x0000007045457220 */ /* 0x080fe20000410000 */
[-C--:B------:R-:W-:Y:S01]  /*3fc0*/  FMUL.FTZ R70, R70, R112.reuse ;  /* 0x0000007046467220 */ /* 0x080fe20000410000 */
[-C--:B------:R-:W-:Y:S02]  /*3fd0*/  FMUL.FTZ R71, R71, R112.reuse ;  /* 0x0000007047477220 */ /* 0x080fe40000410000 */
[----:B------:R-:W-:Y:S01]  /*3fe0*/  HMMA.16816.F32.BF16 R52, R100, R18, R52 ;  /* 0x000000126434723c */ /* 0x000fe20000041834 */
[----:B------:R-:W5:Y:S01]  /*3ff0*/  LDSM.16.M88.4 R16, [R118+0x8800] ;  /* 0x008800007610783b */ /* 0x000f620000000200 */
[----:B------:R2:W-:Y:S06]  /*4000*/  MUFU.TANH R131, R68 ;  /* 0x0000004400837308 */ /* 0x0005ec0000002400 */
[----:B------:R-:W-:Y:S02]  /*4010*/  HMMA.16816.F32.BF16 R56, R40, R32, R56 ;  /* 0x000000202838723c */ /* 0x000fe40000041838 */
[----:B------:R-:W-:Y:S06]  /*4020*/  MUFU.TANH R129, R69 ;  /* 0x0000004500817308 */ /* 0x000fec0000002400 */
[C---:B-1----:R-:W-:Y:S02]  /*4030*/  HMMA.16816.F32.BF16 R64, R12.reuse, R20, R64 ;  /* 0x000000140c40723c */ /* 0x042fe40000041840 */
[----:B------:R-:W-:Y:S06]  /*4040*/  MUFU.TANH R137, R72 ;  /* 0x0000004800897308 */ /* 0x000fec0000002400 */
[----:B------:R-:W-:Y:S01]  /*4050*/  HMMA.16816.F32.BF16 R60, R12, R22, R60 ;  /* 0x000000160c3c723c */ /* 0x000fe2000004183c */
[----:B------:R-:W1:Y:S01]  /*4060*/  LDSM.16.M88.4 R20, [R118+0x6c00] ;  /* 0x006c00007614783b */ /* 0x000e620000000200 */
[----:B------:R-:W-:Y:S06]  /*4070*/  MUFU.TANH R138, R74 ;  /* 0x0000004a008a7308 */ /* 0x000fec0000002400 */
[----:B---3--:R-:W-:Y:S01]  /*4080*/  HMMA.16816.F32.BF16 R56, R24, R8, R56 ;  /* 0x000000081838723c */ /* 0x008fe20000041838 */
[----:B------:R-:W-:Y:S01]  /*4090*/  LOP3.LUT R9, R114, 0x6, RZ, 0xc0, !PT ;  /* 0x0000000672097812 */ /* 0x000fe200078ec0ff */
[----:B------:R-:W-:Y:S01]  /*40a0*/  MUFU.TANH R135, R73 ;  /* 0x0000004900877308 */ /* 0x000fe20000002400 */
[-C--:B------:R-:W-:Y:S01]  /*40b0*/  FMUL.FTZ R66, R66, R112.reuse ;  /* 0x0000007042427220 */ /* 0x080fe20000410000 */
[-C--:B------:R-:W-:Y:S01]  /*40c0*/  FMUL.FTZ R64, R64, R112.reuse ;  /* 0x0000007040407220 */ /* 0x080fe20000410000 */
[-C--:B------:R-:W-:Y:S01]  /*40d0*/  FMUL.FTZ R65, R65, R112.reuse ;  /* 0x0000007041417220 */ /* 0x080fe20000410000 */
[----:B------:R-:W-:-:S02]  /*40e0*/  FMUL.FTZ R67, R67, R112 ;  /* 0x0000007043437220 */ /* 0x000fc40000410000 */
[----:B----4-:R-:W-:Y:S01]  /*40f0*/  HMMA.16816.F32.BF16 R44, R100, R38, R44 ;  /* 0x00000026642c723c */ /* 0x010fe2000004182c */
        /* <DEDUP_REMOVED lines=12> */
[----:B------:R-:W-:Y:S01]  /*41c0*/  MUFU.TANH R124, R62 ;  /* 0x0000003e007c7308 */ /* 0x000fe20000002400 */
[----:B------:R-:W3:Y:S01]  /*41d0*/  LDSM.16.M88.4 R28, [R158+0x8c00] ;  /* 0x008c00009e1c783b */ /* 0x000ee20000000200 */
[-C--:B------:R-:W-:Y:S01]  /*41e0*/  ISETP.GE.AND P1, PT, R8, R113.reuse, PT ;  /* 0x000000710800720c */ /* 0x080fe20003f26270 */
[----:B------:R-:W-:Y:S01]  /*41f0*/  HMMA.16816.F32.BF16 R48, R100, R36, R48 ;  /* 0x000000246430723c */ /* 0x000fe20000041830 */
[----:B------:R-:W-:Y:S01]  /*4200*/  VIADD R8, R38, 0x18 ;  /* 0x0000001826087836 */ /* 0x000fe20000000000 */
[----:B------:R-:W-:Y:S01]  /*4210*/  FSEL R98, R98, -INF , !P3 ;  /* 0xff80000062627808 */ /* 0x000fe20005800000 */
[-C--:B------:R-:W-:Y:S01]  /*4220*/  FMUL.FTZ R37, R61, R112.reuse ;  /* 0x000000703d257220 */ /* 0x080fe20000410000 */
[----:B------:R-:W-:Y:S01]  /*4230*/  FSEL R35, R96, -INF , !P3 ;  /* 0xff80000060237808 */ /* 0x000fe20005800000 */
[----:B------:R-:W-:Y:S01]  /*4240*/  MUFU.TANH R123, R64 ;  /* 0x00000040007b7308 */ /* 0x000fe20000002400 */
[----:B------:R-:W-:Y:S01]  /*4250*/  ISETP.GE.AND P5, PT, R8, R113, PT ;  /* 0x000000710800720c */ /* 0x000fe20003fa6270 */
[----:B------:R-:W-:Y:S01]  /*4260*/  FMUL.FTZ R60, R60, R112 ;  /* 0x000000703c3c7220 */ /* 0x000fe20000410000 */
[----:B-----5:R-:W-:Y:S01]  /*4270*/  HMMA.16816.F32.BF16 R56, R12, R16, R56 ;  /* 0x000000100c38723c */ /* 0x020fe20000041838 */
[C---:B------:R-:W-:Y:S01]  /*4280*/  VIADD R16, R38.reuse, 0x11 ;  /* 0x0000001126107836 */ /* 0x040fe20000000000 */
[----:B------:R-:W-:-:S02]  /*4290*/  IADD3 R8, PT, PT, R38, 0x19, RZ ;  /* 0x0000001926087810 */ /* 0x000fc40007ffe0ff */
[----:B------:R-:W-:Y:S01]  /*42a0*/  FSEL R17, R0, -INF , !P4 ;  /* 0xff80000000117808 */ /* 0x000fe20006000000 */
[----:B------:R-:W-:Y:S01]  /*42b0*/  MUFU.TANH R66, R63 ;  /* 0x0000003f00427308 */ /* 0x000fe20000002400 */
[-C--:B------:R-:W-:Y:S02]  /*42c0*/  ISETP.GE.AND P6, PT, R16, R113.reuse, PT ;  /* 0x000000711000720c */ /* 0x080fe40003fc6270 */
[----:B------:R-:W-:Y:S01]  /*42d0*/  FSEL R16, R97, -INF , !P4 ;  /* 0xff80000061107808 */ /* 0x000fe20006000000 */
[----:B------:R-:W-:Y:S01]  /*42e0*/  HMMA.16816.F32.BF16 R52, R24, R10, R52 ;  /* 0x0000000a1834723c */ /* 0x000fe20000041834 */
[----:B------:R-:W-:Y:S01]  /*42f0*/  ISETP.GE.AND P4, PT, R8, R113, PT ;  /* 0x000000710800720c */ /* 0x000fe20003f86270 */
[----:B------:R-:W-:Y:S01]  /*4300*/  VIADD R8, R38, 0x20 ;  /* 0x0000002026087836 */ /* 0x000fe20000000000 */
[----:B------:R-:W-:Y:S01]  /*4310*/  FSEL R116, R116, -INF , !P2 ;  /* 0xff80000074747808 */ /* 0x000fe20005000000 */
[----:B------:R-:W-:Y:S01]  /*4320*/  MUFU.TANH R136, R75 ;  /* 0x0000004b00887308 */ /* 0x000fe20000002400 */
[----:B------:R-:W-:-:S02]  /*4330*/  FSEL R99, R99, -INF , !P2 ;  /* 0xff80000063637808 */ /* 0x000fc40005000000 */
[-C--:B------:R-:W-:Y:S01]  /*4340*/  ISETP.GE.AND P3, PT, R8, R113.reuse, PT ;  /* 0x000000710800720c */ /* 0x080fe20003f66270 */
[----:B-1----:R-:W-:Y:S01]  /*4350*/  HMMA.16816.F32.BF16 R48, R40, R20, R48 ;  /* 0x000000142830723c */ /* 0x002fe20000041830 */
[----:B------:R-:W1:Y:S01]  /*4360*/  LDSM.16.M88.4 R8, [R118+0x8c00] ;  /* 0x008c00007608783b */ /* 0x000e620000000200 */
[----:B------:R-:W-:Y:S01]  /*4370*/  VIADD R20, R38, 0x21 ;  /* 0x0000002126147836 */ /* 0x000fe20000000000 */
[----:B------:R-:W-:Y:S01]  /*4380*/  FSEL R115, R115, -INF , !P1 ;  /* 0xff80000073737808 */ /* 0x000fe20004800000 */
[-C--:B------:R-:W-:Y:S01]  /*4390*/  FMUL.FTZ R0, R56, R112.reuse ;  /* 0x0000007038007220 */ /* 0x080fe20000410000 */
[-C--:B------:R-:W-:Y:S01]  /*43a0*/  ISETP.GE.AND P0, PT, R32, R113.reuse, PT ;  /* 0x000000712000720c */ /* 0x080fe20003f06270 */
[----:B------:R-:W-:Y:S01]  /*43b0*/  MUFU.TANH R119, R60 ;  /* 0x0000003c00777308 */ /* 0x000fe20000002400 */
[----:B------:R-:W-:Y:S01]  /*43c0*/  ISETP.GE.AND P2, PT, R20, R113, PT ;  /* 0x000000711400720c */ /* 0x000fe20003f46270 */
[C---:B------:R-:W-:Y:S01]  /*43d0*/  HMMA.16816.F32.BF16 R104, R12.reuse, R88, R104 ;  /* 0x000000580c68723c */ /* 0x040fe20000041868 */
[-C--:B------:R-:W-:Y:S01]  /*43e0*/  FMUL.FTZ R88, R93, R112.reuse ;  /* 0x000000705d587220 */ /* 0x080fe20000410000 */
[-C--:B------:R-:W-:Y:S01]  /*43f0*/  FMUL.FTZ R93, R95, R112.reuse ;  /* 0x000000705f5d7220 */ /* 0x080fe20000410000 */
[-C--:B------:R-:W-:Y:S01]  /*4400*/  FMUL.FTZ R89, R94, R112.reuse ;  /* 0x000000705e597220 */ /* 0x080fe20000410000 */
[----:B------:R-:W-:Y:S01]  /*4410*/  FSEL R20, R117, -INF , !P1 ;  /* 0xff80000075147808 */ /* 0x000fe20004800000 */
[----:B------:R-:W-:Y:S01]  /*4420*/  FMUL.FTZ R57, R57, R112 ;  /* 0x0000007039397220 */ /* 0x000fe20000410000 */
[----:B------:R-:W-:Y:S01]  /*4430*/  FSEL R110, R110, -INF , !P0 ;  /* 0xff8000006e6e7808 */ /* 0x000fe20004000000 */
[----:B------:R-:W4:Y:S01]  /*4440*/  MUFU.TANH R88, R88 ;  /* 0x0000005800587308 */ /* 0x000f220000002400 */
[----:B------:R-:W-:Y:S01]  /*4450*/  HMMA.16816.F32.BF16 R84, R12, R90, R84 ;  /* 0x0000005a0c54723c */ /* 0x000fe20000041854 */
[----:B--2---:R-:W-:Y:S01]  /*4460*/  FSEL R68, R111, -INF , !P6 ;  /* 0xff8000006f447808 */ /* 0x004fe20007000000 */
[----:B------:R-:W-:-:S04]  /*4470*/  DEPBAR.LE SB0, 0x0 ;  /* 0x000080000000791a */ /* 0x000fc80000000000 */
[----:B------:R-:W-:Y:S01]  /*4480*/  FSEL R39, R109, -INF , !P6 ;  /* 0xff8000006d277808 */ /* 0x000fe20007000000 */
[----:B------:R-:W2:Y:S01]  /*4490*/  MUFU.TANH R89, R89 ;  /* 0x0000005900597308 */ /* 0x000ea20000002400 */
[----:B---3--:R-:W-:Y:S01]  /*44a0*/  HMMA.16816.F32.BF16 R48, R24, R28, R48 ;  /* 0x0000001c1830723c */ /* 0x008fe20000041830 */
[----:B------:R-:W-:Y:S01]  /*44b0*/  FSEL R21, R92, -INF , !P5 ;  /* 0xff8000005c157808 */ /* 0x000fe20006800000 */
[----:B------:R-:W-:Y:S02]  /*44c0*/  VIADD R28, R38, 0x39 ;  /* 0x00000039261c7836 */ /* 0x000fe40000000000 */
[-C--:B------:R-:W-:Y:S01]  /*44d0*/  FMUL.FTZ R90, R105, R112.reuse ;  /* 0x00000070695a7220 */ /* 0x080fe20000410000 */
[-C--:B------:R-:W-:Y:S01]  /*44e0*/  FMUL.FTZ R95, R107, R112.reuse ;  /* 0x000000706b5f7220 */ /* 0x080fe20000410000 */
[-C--:B------:R-:W-:Y:S01]  /*44f0*/  FMUL.FTZ R94, R104, R112.reuse ;  /* 0x00000070685e7220 */ /* 0x080fe20000410000 */
[-C--:B------:R-:W-:Y:S01]  /*4500*/  FMUL.FTZ R91, R106, R112.reuse ;  /* 0x000000706a5b7220 */ /* 0x080fe20000410000 */
[----:B------:R-:W-:Y:S01]  /*4510*/  MUFU.TANH R93, R93 ;  /* 0x0000005d005d7308 */ /* 0x000fe20000002400 */
[----:B------:R-:W-:Y:S01]  /*4520*/  HMMA.16816.F32.BF16 R44, R40, R22, R44 ;  /* 0x00000016282c723c */ /* 0x000fe2000004182c */
[----:B------:R-:W-:Y:S01]  /*4530*/  VIADD R22, R38, 0x38 ;  /* 0x0000003826167836 */ /* 0x000fe20000000000 */
[----:B----4-:R-:W-:Y:S01]  /*4540*/  FSEL R69, R88, -INF , !P4 ;  /* 0xff80000058457808 */ /* 0x010fe20006000000 */
[-C--:B------:R-:W-:Y:S01]  /*4550*/  FMUL.FTZ R84, R84, R112.reuse ;  /* 0x0000007054547220 */ /* 0x080fe20000410000 */
[-C--:B------:R-:W-:Y:S01]  /*4560*/  FMUL.FTZ R86, R86, R112.reuse ;  /* 0x0000007056567220 */ /* 0x080fe20000410000 */
[-C--:B------:R-:W-:Y:S01]  /*4570*/  FMUL.FTZ R85, R85, R112.reuse ;  /* 0x0000007055557220 */ /* 0x080fe20000410000 */
[-C--:B------:R-:W-:Y:S01]  /*4580*/  FMUL.FTZ R87, R87, R112.reuse ;  /* 0x0000007057577220 */ /* 0x080fe20000410000 */
[----:B------:R-:W3:Y:S01]  /*4590*/  MUFU.TANH R90, R90 ;  /* 0x0000005a005a7308 */ /* 0x000ee20000002400 */
[C---:B------:R-:W-:Y:S01]  /*45a0*/  HMMA.16816.F32.BF16 R52, R12.reuse, R18, R52 ;  /* 0x000000120c34723c */ /* 0x040fe20000041834 */
[----:B------:R-:W-:Y:S01]  /*45b0*/  VIADD R18, R38, 0x28 ;  /* 0x0000002826127836 */ /* 0x000fe20000000000 */
[----:B------:R-:W-:Y:S01]  /*45c0*/  FSEL R19, R108, -INF , !P0 ;  /* 0xff8000006c137808 */ /* 0x000fe20004000000 */
[-C--:B------:R-:W-:Y:S01]  /*45d0*/  FMUL.FTZ R60, R58, R112.reuse ;  /* 0x000000703a3c7220 */ /* 0x080fe20000410000 */
[----:B--2---:R-:W-:Y:S01]  /*45e0*/  FSEL R56, R89, -INF , !P5 ;  /* 0xff80000059387808 */ /* 0x004fe20006800000 */
[----:B------:R-:W-:Y:S01]  /*45f0*/  FMUL.FTZ R58, R59, R112 ;  /* 0x000000703b3a7220 */ /* 0x000fe20000410000 */
[----:B------:R-:W-:Y:S01]  /*4600*/  ISETP.GE.AND P1, PT, R18, R113, PT ;  /* 0x000000711200720c */ /* 0x000fe20003f26270 */
[----:B------:R-:W2:Y:S01]  /*4610*/  MUFU.TANH R95, R95 ;  /* 0x0000005f005f7308 */ /* 0x000ea20000002400 */
[----:B-1----:R-:W-:Y:S01]  /*4620*/  HMMA.16816.F32.BF16 R48, R12, R8, R48 ;  /* 0x000000080c30723c */ /* 0x002fe20000041830 */
[C---:B------:R-:W-:Y:S01]  /*4630*/  IADD3 R8, PT, PT, R38.reuse, 0x40, RZ ;  /* 0x0000004026087810 */ /* 0x040fe20007ffe0ff */
[----:B------:R-:W-:-:S05]  /*4640*/  VIADD R18, R38, 0x29 ;  /* 0x0000002926127836 */ /* 0x000fca0000000000 */
[----:B------:R-:W1:Y:S01]  /*4650*/  MUFU.TANH R84, R84 ;  /* 0x0000005400547308 */ /* 0x000e620000002400 */
[----:B---3--:R-:W-:Y:S01]  /*4660*/  FSEL R33, R90, -INF , !P2 ;  /* 0xff8000005a217808 */ /* 0x008fe20005000000 */
[----:B------:R-:W-:Y:S01]  /*4670*/  HMMA.16816.F32.BF16 R44, R24, R30, R44 ;  /* 0x0000001e182c723c */ /* 0x000fe2000004182c */
[-C--:B------:R-:W-:Y:S01]  /*4680*/  ISETP.GE.AND P0, PT, R18, R113.reuse, PT ;  /* 0x000000711200720c */ /* 0x080fe20003f06270 */
[----:B------:R-:W-:Y:S02]  /*4690*/  VIADD R18, R38, 0x30 ;  /* 0x0000003026127836 */ /* 0x000fe40000000000 */
[-C--:B------:R-:W-:Y:S01]  /*46a0*/  FMUL.FTZ R23, R53, R112.reuse ;  /* 0x0000007035177220 */ /* 0x080fe20000410000 */
[-C--:B------:R-:W-:Y:S01]  /*46b0*/  FMUL.FTZ R40, R54, R112.reuse ;  /* 0x0000007036287220 */ /* 0x080fe20000410000 */
[-C--:B------:R-:W-:Y:S01]  /*46c0*/  FMUL.FTZ R24, R55, R112.reuse ;  /* 0x0000007037187220 */ /* 0x080fe20000410000 */
[----:B------:R-:W3:Y:S01]  /*46d0*/  MUFU.TANH R86, R86 ;  /* 0x0000005600567308 */ /* 0x000ee20000002400 */
[----:B--2---:R-:W-:Y:S01]  /*46e0*/  FSEL R34, R95, -INF , !P2 ;  /* 0xff8000005f227808 */ /* 0x004fe20005000000 */
[-C--:B------:R-:W-:Y:S01]  /*46f0*/  FMUL.FTZ R52, R52, R112.reuse ;  /* 0x0000007034347220 */ /* 0x080fe20000410000 */
[-C--:B------:R-:W-:Y:S01]  /*4700*/  ISETP.GE.AND P2, PT, R8, R113.reuse, PT ;  /* 0x000000710800720c */ /* 0x080fe20003f46270 */
[----:B------:R-:W-:Y:S01]  /*4710*/  VIADD R8, R38, 0x41 ;  /* 0x0000004126087836 */ /* 0x000fe20000000000 */
[-C--:B------:R-:W-:Y:S01]  /*4720*/  ISETP.GE.AND P6, PT, R18, R113.reuse, PT ;  /* 0x000000711200720c */ /* 0x080fe20003fc6270 */
[----:B------:R-:W-:Y:S01]  /*4730*/  VIADD R18, R38, 0x31 ;  /* 0x0000003126127836 */ /* 0x000fe20000000000 */
[----:B------:R-:W-:Y:S01]  /*4740*/  FSEL R138, R138, -INF , !P2 ;  /* 0xff8000008a8a7808 */ /* 0x000fe20005000000 */
[----:B------:R-:W2:Y:S01]  /*4750*/  MUFU.TANH R85, R85 ;  /* 0x0000005500557308 */ /* 0x000ea20000002400 */
[----:B-1----:R-:W-:Y:S01]  /*4760*/  FSEL R61, R84, -INF , !P1 ;  /* 0xff800000543d7808 */ /* 0x002fe20004800000 */
[-C--:B------:R-:W-:Y:S01]  /*4770*/  FMUL.FTZ R30, R48, R112.reuse ;  /* 0x00000070301e7220 */ /* 0x080fe20000410000 */
[----:B------:R-:W-:Y:S01]  /*4780*/  FSEL R62, R82, -INF , !P6 ;  /* 0xff800000523e7808 */ /* 0x000fe20007000000 */
[-C--:B------:R-:W-:Y:S01]  /*4790*/  FMUL.FTZ R48, R50, R112.reuse ;  /* 0x0000007032307220 */ /* 0x080fe20000410000 */
[----:B------:R-:W-:Y:S01]  /*47a0*/  FSEL R139, R80, -INF , !P6 ;  /* 0xff800000508b7808 */ /* 0x000fe20007000000 */
[----:B------:R-:W-:Y:S01]  /*47b0*/  FMUL.FTZ R49, R49, R112 ;  /* 0x0000007031317220 */ /* 0x000fe20000410000 */
[----:B------:R-:W-:Y:S01]  /*47c0*/  ISETP.GE.AND P5, PT, R18, R113, PT ;  /* 0x000000711200720c */ /* 0x000fe20003fa6270 */
[----:B------:R-:W1:Y:S01]  /*47d0*/  MUFU.TANH R87, R87 ;  /* 0x0000005700577308 */ /* 0x000e620000002400 */
[----:B---3--:R-:W-:-:S02]  /*47e0*/  FSEL R36, R86, -INF , !P1 ;  /* 0xff80000056247808 */ /* 0x008fc40004800000 */
[-C--:B------:R-:W-:Y:S01]  /*47f0*/  ISETP.GE.AND P1, PT, R8, R113.reuse, PT ;  /* 0x000000710800720c */ /* 0x080fe20003f26270 */
[----:B------:R-:W-:Y:S01]  /*4800*/  VIADD R8, R38, 0x48 ;  /* 0x0000004826087836 */ /* 0x000fe20000000000 */
[----:B------:R-:W-:Y:S02]  /*4810*/  FSEL R64, R83, -INF , !P5 ;  /* 0xff80000053407808 */ /* 0x000fe40006800000 */
[----:B------:R-:W-:Y:S01]  /*4820*/  FSEL R63, R81, -INF , !P5 ;  /* 0xff800000513f7808 */ /* 0x000fe20006800000 */
[----:B------:R-:W3:Y:S01]  /*4830*/  MUFU.TANH R94, R94 ;  /* 0x0000005e005e7308 */ /* 0x000ee20000002400 */
[----:B--2---:R-:W-:Y:S02]  /*4840*/  FSEL R31, R85, -INF , !P0 ;  /* 0xff800000551f7808 */ /* 0x004fe40004000000 */
[----:B------:R-:W-:Y:S02]  /*4850*/  FSEL R18, R93, -INF , !P4 ;  /* 0xff8000005d127808 */ /* 0x000fe40006000000 */
[----:B------:R-:W-:-:S02]  /*4860*/  ISETP.GE.AND P4, PT, R22, R113, PT ;  /* 0x000000711600720c */ /* 0x000fc40003f86270 */
[----:B------:R-:W-:Y:S01]  /*4870*/  FSEL R137, R137, -INF , !P2 ;  /* 0xff80000089897808 */ /* 0x000fe20005000000 */
[----:B------:R-:W2:Y:S01]  /*4880*/  MUFU.TANH R91, R91 ;  /* 0x0000005b005b7308 */ /* 0x000ea20000002400 */
[----:B-1----:R-:W-:Y:S02]  /*4890*/  FSEL R144, R87, -INF , !P0 ;  /* 0xff80000057907808 */ /* 0x002fe40004000000 */
[-C--:B------:R-:W-:Y:S01]  /*48a0*/  ISETP.GE.AND P0, PT, R8, R113.reuse, PT ;  /* 0x000000710800720c */ /* 0x080fe20003f06270 */
[----:B------:R-:W-:Y:S01]  /*48b0*/  VIADD R8, R38, 0x49 ;  /* 0x0000004926087836 */ /* 0x000fe20000000000 */
[----:B------:R-:W-:Y:S02]  /*48c0*/  FSEL R133, R133, -INF , !P4 ;  /* 0xff80000085857808 */ /* 0x000fe40006000000 */
[----:B------:R-:W-:Y:S01]  /*48d0*/  FSEL R136, R136, -INF , !P1 ;  /* 0xff80000088887808 */ /* 0x000fe20004800000 */
[----:B------:R-:W1:Y:S01]  /*48e0*/  MUFU.TANH R134, R70 ;  /* 0x0000004600867308 */ /* 0x000e620000002400 */
[----:B------:R-:W-:Y:S01]  /*48f0*/  ISETP.GE.AND P6, PT, R8, R113, PT ;  /* 0x000000710800720c */ /* 0x000fe20003fc6270 */
[----:B------:R-:W-:Y:S01]  /*4900*/  VIADD R8, R38, 0x50 ;  /* 0x0000005026087836 */ /* 0x000fe20000000000 */
[----:B---3--:R-:W-:-:S02]  /*4910*/  FSEL R29, R94, -INF , !P3 ;  /* 0xff8000005e1d7808 */ /* 0x008fc40005800000 */
[----:B------:R-:W-:Y:S02]  /*4920*/  FSEL R135, R135, -INF , !P1 ;  /* 0xff80000087877808 */ /* 0x000fe40004800000 */
[-C--:B------:R-:W-:Y:S01]  /*4930*/  ISETP.GE.AND P5, PT, R8, R113.reuse, PT ;  /* 0x000000710800720c */ /* 0x080fe20003fa6270 */
[----:B------:R-:W-:Y:S01]  /*4940*/  VIADD R8, R38, 0x51 ;  /* 0x0000005126087836 */ /* 0x000fe20000000000 */
[----:B--2---:R-:W-:Y:S01]  /*4950*/  FSEL R32, R91, -INF , !P3 ;  /* 0xff8000005b207808 */ /* 0x004fe20005800000 */
[----:B------:R-:W-:Y:S01]  /*4960*/  MUFU.TANH R121, R65 ;  /* 0x0000004100797308 */ /* 0x000fe20000002400 */
[-C--:B------:R-:W-:Y:S02]  /*4970*/  ISETP.GE.AND P3, PT, R28, R113.reuse, PT ;  /* 0x000000711c00720c */ /* 0x080fe40003f66270 */
[----:B------:R-:W-:Y:S02]  /*4980*/  FSEL R28, R76, -INF , !P4 ;  /* 0xff8000004c1c7808 */ /* 0x000fe40006000000 */
[----:B------:R-:W-:-:S02]  /*4990*/  ISETP.GE.AND P4, PT, R8, R113, PT ;  /* 0x000000710800720c */ /* 0x000fc40003f86270 */
[----:B------:R-:W-:Y:S01]  /*49a0*/  HMMA.16816.F32.BF16 R8, R12, R10, R44 ;  /* 0x0000000a0c08723c */ /* 0x000fe2000004182c */
[----:B------:R-:W-:Y:S01]  /*49b0*/  VIADD R12, R38, 0x58 ;  /* 0x00000058260c7836 */ /* 0x000fe20000000000 */
[----:B------:R-:W-:Y:S01]  /*49c0*/  FSEL R140, R140, -INF , !P3 ;  /* 0xff8000008c8c7808 */ /* 0x000fe20005800000 */
[----:B------:R-:W2:Y:S01]  /*49d0*/  MUFU.TANH R126, R67 ;  /* 0x00000043007e7308 */ /* 0x000ea20000002400 */
[----:B------:R-:W-:Y:S01]  /*49e0*/  FSEL R141, R141, -INF , !P3 ;  /* 0xff8000008d8d7808 */ /* 0x000fe20005800000 */
[----:B------:R-:W-:Y:S01]  /*49f0*/  FMUL.FTZ R45, R51, R112 ;  /* 0x00000070332d7220 */ /* 0x000fe20000410000 */
[-C--:B------:R-:W-:Y:S01]  /*4a00*/  ISETP.GE.AND P3, PT, R12, R113.reuse, PT ;  /* 0x000000710c00720c */ /* 0x080fe20003f66270 */
[----:B------:R-:W-:Y:S01]  /*4a10*/  VIADD R12, R38, 0x59 ;  /* 0x00000059260c7836 */ /* 0x000fe20000000000 */
[----:B------:R-:W-:Y:S02]  /*4a20*/  FSEL R128, R128, -INF , !P5 ;  /* 0xff80000080807808 */ /* 0x000fe40006800000 */
[----:B------:R-:W-:Y:S01]  /*4a30*/  FSEL R123, R123, -INF , !P5 ;  /* 0xff8000007b7b7808 */ /* 0x000fe20006800000 */
[----:B------:R-:W-:Y:S01]  /*4a40*/  MUFU.TANH R57, R57 ;  /* 0x0000003900397308 */ /* 0x000fe20000002400 */
[----:B------:R-:W-:Y:S01]  /*4a50*/  ISETP.GE.AND P2, PT, R12, R113, PT ;  /* 0x000000710c00720c */ /* 0x000fe20003f46270 */
[----:B------:R-:W-:Y:S01]  /*4a60*/  VIADD R12, R38, 0x60 ;  /* 0x00000060260c7836 */ /* 0x000fe20000000000 */
[----:B-1----:R-:W-:-:S02]  /*4a70*/  FSEL R134, R134, -INF , !P0 ;  /* 0xff80000086867808 */ /* 0x002fc40004000000 */
[----:B------:R-:W-:Y:S02]  /*4a80*/  FSEL R131, R131, -INF , !P0 ;  /* 0xff80000083837808 */ /* 0x000fe40004000000 */
[-C--:B------:R-:W-:Y:S01]  /*4a90*/  ISETP.GE.AND P1, PT, R12, R113.reuse, PT ;  /* 0x000000710c00720c */ /* 0x080fe20003f26270 */
[----:B------:R-:W1:Y:S01]  /*4aa0*/  MUFU.TANH R58, R58 ;  /* 0x0000003a003a7308 */ /* 0x000e620000002400 */
[-C--:B------:R-:W-:Y:S01]  /*4ab0*/  FMUL.FTZ R43, R8, R112.reuse ;  /* 0x00000070082b7220 */ /* 0x080fe20000410000 */
[C---:B------:R-:W-:Y:S01]  /*4ac0*/  VIADD R8, R38.reuse, 0x69 ;  /* 0x0000006926087836 */ /* 0x040fe20000000000 */
[----:B------:R-:W-:Y:S01]  /*4ad0*/  IADD3 R12, PT, PT, R38, 0x61, RZ ;  /* 0x00000061260c7810 */ /* 0x000fe20007ffe0ff */
[-C--:B------:R-:W-:Y:S01]  /*4ae0*/  FMUL.FTZ R9, R9, R112.reuse ;  /* 0x0000007009097220 */ /* 0x080fe20000410000 */
[-C--:B------:R-:W-:Y:S01]  /*4af0*/  FMUL.FTZ R10, R10, R112.reuse ;  /* 0x000000700a0a7220 */ /* 0x080fe20000410000 */
[----:B------:R-:W-:Y:S01]  /*4b00*/  FMUL.FTZ R11, R11, R112 ;  /* 0x000000700b0b7220 */ /* 0x000fe20000410000 */
[-C--:B------:R-:W-:Y:S01]  /*4b10*/  ISETP.GE.AND P5, PT, R8, R113.reuse, PT ;  /* 0x000000710800720c */ /* 0x080fe20003fa6270 */
[----:B------:R-:W3:Y:S01]  /*4b20*/  MUFU.TANH R142, R71 ;  /* 0x00000047008e7308 */ /* 0x000ee20000002400 */
[----:B------:R-:W-:Y:S01]  /*4b30*/  VIADD R8, R38, 0x70 ;  /* 0x0000007026087836 */ /* 0x000fe20000000000 */
[----:B------:R-:W-:Y:S01]  /*4b40*/  ISETP.GE.AND P0, PT, R12, R113, PT ;  /* 0x000000710c00720c */ /* 0x000fe20003f06270 */
[----:B------:R-:W-:Y:S01]  /*4b50*/  VIADD R12, R38, 0x68 ;  /* 0x00000068260c7836 */ /* 0x000fe20000000000 */
[----:B--2---:R-:W-:-:S02]  /*4b60*/  FSEL R126, R126, -INF , !P4 ;  /* 0xff8000007e7e7808 */ /* 0x004fc40006000000 */
[----:B------:R-:W-:Y:S02]  /*4b70*/  FSEL R121, R121, -INF , !P4 ;  /* 0xff80000079797808 */ /* 0x000fe40006000000 */
[----:B------:R-:W2:Y:S01]  /*4b80*/  MUFU.TANH R37, R37 ;  /* 0x0000002500257308 */ /* 0x000ea20000002400 */
[----:B------:R-:W-:Y:S01]  /*4b90*/  ISETP.GE.AND P4, PT, R8, R113, PT ;  /* 0x000000710800720c */ /* 0x000fe20003f86270 */
[----:B------:R-:W-:Y:S01]  /*4ba0*/  VIADD R8, R38, 0x71 ;  /* 0x0000007126087836 */ /* 0x000fe20000000000 */
[----:B-1----:R-:W-:Y:S02]  /*4bb0*/  FSEL R58, R58, -INF , !P0 ;  /* 0xff8000003a3a7808 */ /* 0x002fe40004000000 */
[----:B------:R-:W-:Y:S02]  /*4bc0*/  FSEL R57, R57, -INF , !P0 ;  /* 0xff80000039397808 */ /* 0x000fe40004000000 */
[----:B------:R-:W-:Y:S01]  /*4bd0*/  ISETP.GT.AND P0, PT, R172, R165, PT ;  /* 0x000000a5ac00720c */ /* 0x000fe20003f04270 */
[----:B------:R-:W1:Y:S01]  /*4be0*/  MUFU.TANH R0, R0 ;  /* 0x0000000000007308 */ /* 0x000e620000002400 */
[----:B------:R-:W-:-:S02]  /*4bf0*/  FSEL R124, R124, -INF , !P3 ;  /* 0xff8000007c7c7808 */ /* 0x000fc40005800000 */
[----:B------:R-:W-:Y:S02]  /*4c00*/  FSEL R119, R119, -INF , !P3 ;  /* 0xff80000077777808 */ /* 0x000fe40005800000 */
[----:B------:R-:W-:Y:S01]  /*4c10*/  ISETP.GE.AND P3, PT, R8, R113, PT ;  /* 0x000000710800720c */ /* 0x000fe20003f66270 */
[----:B------:R-:W-:Y:S01]  /*4c20*/  VIADD R8, R38, 0x78 ;  /* 0x0000007826087836 */ /* 0x000fe20000000000 */
[----:B---3--:R-:W-:Y:S01]  /*4c30*/  FSEL R142, R142, -INF , !P6 ;  /* 0xff8000008e8e7808 */ /* 0x008fe20007000000 */
[----:B------:R-:W3:Y:S01]  /*4c40*/  MUFU.TANH R60, R60 ;  /* 0x0000003c003c7308 */ /* 0x000ee20000002400 */
[----:B------:R-:W-:Y:S01]  /*4c50*/  VIADD R38, R38, 0x79 ;  /* 0x0000007926267836 */ /* 0x000fe20000000000 */
[----:B------:R-:W-:Y:S02]  /*4c60*/  FSEL R129, R129, -INF , !P6 ;  /* 0xff80000081817808 */ /* 0x000fe40007000000 */
[----:B------:R-:W-:Y:S02]  /*4c70*/  FSEL R66, R66, -INF , !P2 ;  /* 0xff80000042427808 */ /* 0x000fe40005000000 */
[----:B--2---:R-:W-:-:S02]  /*4c80*/  FSEL R117, R37, -INF , !P2 ;  /* 0xff80000025757808 */ /* 0x004fc40005000000 */
[----:B------:R-:W2:Y:S01]  /*4c90*/  MUFU.TANH R22, R52 ;  /* 0x0000003400167308 */ /* 0x000ea20000002400 */
[----:B-1----:R-:W-:Y:S02]  /*4ca0*/  FSEL R59, R0, -INF , !P1 ;  /* 0xff800000003b7808 */ /* 0x002fe40004800000 */
[-C--:B------:R-:W-:Y:S02]  /*4cb0*/  ISETP.GE.AND P6, PT, R12, R113.reuse, PT ;  /* 0x000000710c00720c */ /* 0x080fe40003fc6270 */
[----:B------:R-:W-:-:S03]  /*4cc0*/  ISETP.GE.AND P2, PT, R8, R113, PT ;  /* 0x000000710800720c */ /* 0x000fc60003f46270 */
[----:B------:R-:W1:Y:S01]  /*4cd0*/  MUFU.TANH R23, R23 ;  /* 0x0000001700177308 */ /* 0x000e620000002400 */
[----:B---3--:R-:W-:Y:S02]  /*4ce0*/  FSEL R60, R60, -INF , !P1 ;  /* 0xff8000003c3c7808 */ /* 0x008fe40004800000 */
[----:B------:R-:W-:-:S05]  /*4cf0*/  ISETP.GE.AND P1, PT, R38, R113, PT ;  /* 0x000000712600720c */ /* 0x000fca0003f26270 */
[----:B------:R-:W3:Y:S01]  /*4d00*/  MUFU.TANH R40, R40 ;  /* 0x0000002800287308 */ /* 0x000ee20000002400 */
[----:B--2---:R-:W-:-:S07]  /*4d10*/  FSEL R27, R22, -INF , !P6 ;  /* 0xff800000161b7808 */ /* 0x004fce0007000000 */
[----:B------:R-:W2:Y:S01]  /*4d20*/  MUFU.TANH R24, R24 ;  /* 0x0000001800187308 */ /* 0x000ea20000002400 */
[----:B-1----:R-:W-:-:S07]  /*4d30*/  FSEL R25, R23, -INF , !P5 ;  /* 0xff80000017197808 */ /* 0x002fce0006800000 */
[----:B------:R-:W1:Y:S01]  /*4d40*/  MUFU.TANH R30, R30 ;  /* 0x0000001e001e7308 */ /* 0x000e620000002400 */
[----:B---3--:R-:W-:-:S07]  /*4d50*/  FSEL R26, R40, -INF , !P6 ;  /* 0xff800000281a7808 */ /* 0x008fce0007000000 */
        /* <DEDUP_REMOVED lines=13> */
[----:B--2---:R-:W-:Y:S02]  /*4e30*/  FSEL R41, R41, -INF , !P1 ;  /* 0xff80000029297808 */ /* 0x004fe40004800000 */
[----:B-1----:R-:W-:Y:S02]  /*4e40*/  FSEL R44, R44, -INF , !P2 ;  /* 0xff8000002c2c7808 */ /* 0x002fe40005000000 */
[----:B---3--:R-:W-:Y:S01]  /*4e50*/  FSEL R42, R42, -INF , !P1 ;  /* 0xff8000002a2a7808 */ /* 0x008fe20004800000 */
        /* <DEDUP_REMOVED lines=15> */
.L_x_1265:
        /* <DEDUP_REMOVED lines=60> */
.L_x_1266:
[----:B------:R-:W-:Y:S05]  /*5310*/  BSYNC.RECONVERGENT B0 ;  /* 0x0000000000007941 */ /* 0x000fea0003800200 */
.L_x_1264:
[-C--:B------:R-:W-:Y:S01]  /*5320*/  ISETP.GE.AND P2, PT, R177, R174.reuse, PT ;  /* 0x000000aeb100720c */ /* 0x080fe20003f46270 */
[----:B------:R-:W-:Y:S01]  /*5330*/  IMAD.SHL.U32 R0, R160, 0x40, RZ ;  /* 0x00000040a0007824 */ /* 0x000fe200078e00ff */
[-C--:B------:R-:W-:Y:S01]  /*5340*/  ISETP.GE.AND P1, PT, R173, R174.reuse, PT ;  /* 0x000000aead00720c */ /* 0x080fe20003f26270 */
[----:B------:R-:W-:Y:S01]  /*5350*/  BSSY.RECONVERGENT B0, `(.L_x_1267) ;  /* 0x000004d000007945 */ /* 0x000fe20003800200 */
[----:B------:R-:W-:Y:S02]  /*5360*/  ISETP.GE.AND P0, PT, R171, R174, PT ;  /* 0x000000aeab00720c */ /* 0x000fe40003f06270 */
[----:B------:R-:W-:Y:S02]  /*5370*/  IADD3 R14, P3, PT, R0, R167, RZ ;  /* 0x000000a7000e7210 */ /* 0x000fe40007f7e0ff */
[----:B------:R-:W-:Y:S02]  /*5380*/  SHF.L.U64.HI R9, R160, 0x6, R161 ;  /* 0x00000006a0097819 */ /* 0x000fe400000102a1 */
[----:B------:R-:W-:-:S02]  /*5390*/  IADD3 R12, P4, PT, R0, R14, RZ ;  /* 0x0000000e000c7210 */ /* 0x000fc40007f9e0ff */
[C---:B------:R-:W-:Y:S01]  /*53a0*/  IADD3.X R15, PT, PT, R9.reuse, R166, RZ, P3, !PT ;  /* 0x000000a6090f7210 */ /* 0x040fe20001ffe4ff */
[----:B------:R-:W-:Y:S01]  /*53b0*/  @!P2 IMAD.MOV.U32 R10, RZ, RZ, R167 ;  /* 0x000000ffff0aa224 */ /* 0x000fe200078e00a7 */
[----:B------:R-:W-:Y:S01]  /*53c0*/  IADD3 R8, P3, PT, R0, R12, RZ ;  /* 0x0000000c00087210 */ /* 0x000fe20007f7e0ff */
[----:B------:R-:W-:Y:S01]  /*53d0*/  @!P2 IMAD.MOV.U32 R11, RZ, RZ, R166 ;  /* 0x000000ffff0ba224 */ /* 0x000fe200078e00a6 */
[----:B------:R-:W-:-:S04]  /*53e0*/  IADD3.X R13, PT, PT, R9, R15, RZ, P4, !PT ;  /* 0x0000000f090d7210 */ /* 0x000fc800027fe4ff */
[----:B------:R-:W-:Y:S01]  /*53f0*/  @!PT LDS RZ, [RZ] ;  /* 0x00000000fffff984 */ /* 0x000fe20000000800 */
[----:B------:R-:W-:Y:S01]  /*5400*/  @!PT LDS RZ, [RZ] ;  /* 0x00000000fffff984 */ /* 0x000fe20000000800 */
[----:B------:R-:W-:Y:S01]  /*5410*/  @!PT LDS RZ, [RZ] ;  /* 0x00000000fffff984 */ /* 0x000fe20000000800 */
[----:B------:R1:W-:Y:S01]  /*5420*/  @!P2 LDGSTS.E.BYPASS.LTC128B.128 [R175+0x3000], desc[UR4][R10.64] ;  /* 0x030000000aafafae */ /* 0x0003e2000b981a04 */
[----:B------:R-:W-:-:S03]  /*5430*/  IADD3.X R9, PT, PT, R9, R13, RZ, P3, !PT ;  /* 0x0000000d09097210 */ /* 0x000fc60001ffe4ff */
[----:B------:R2:W-:Y:S01]  /*5440*/  @P2 STS.128 [R175+0x3000], RZ ;  /* 0x003000ffaf002388 */ /* 0x0005e20000000c00 */
[----:B-1----:R-:W-:Y:S02]  /*5450*/  @!P1 IMAD.MOV.U32 R10, RZ, RZ, R167 ;  /* 0x000000ffff0a9224 */ /* 0x002fe400078e00a7 */
[----:B------:R-:W-:-:S05]  /*5460*/  @!P1 IMAD.MOV.U32 R11, RZ, RZ, R166 ;  /* 0x000000ffff0b9224 */ /* 0x000fca00078e00a6 */
[----:B------:R-:W-:Y:S01]  /*5470*/  @!PT LDS RZ, [RZ] ;  /* 0x00000000fffff984 */ /* 0x000fe20000000800 */
[----:B------:R-:W-:Y:S01]  /*5480*/  @!PT LDS RZ, [RZ] ;  /* 0x00000000fffff984 */ /* 0x000fe20000000800 */
[----:B------:R-:W-:Y:S01]  /*5490*/  @!PT LDS RZ, [RZ] ;  /* 0x00000000fffff984 */ /* 0x000fe20000000800 */
[----:B------:R1:W-:Y:S04]  /*54a0*/  @!P1 LDGSTS.E.BYPASS.LTC128B.128 [R175+0x5000], desc[UR4][R10.64+0x40] ;  /* 0x050000400aaf9fae */ /* 0x0003e8000b981a04 */
[----:B------:R2:W-:Y:S01]  /*54b0*/  @P1 STS.128 [R175+0x5000], RZ ;  /* 0x005000ffaf001388 */ /* 0x0005e20000000c00 */
[----:B-1----:R-:W-:Y:S02]  /*54c0*/  @!P0 IMAD.MOV.U32 R10, RZ, RZ, R167 ;  /* 0x000000ffff0a8224 */ /* 0x002fe400078e00a7 */
        /* <DEDUP_REMOVED lines=52> */
.L_x_1268:
[----:B------:R3:W-:Y:S02]  /*5810*/  STS.128 [R175+0x8800], RZ ;  /* 0x008800ffaf007388 */ /* 0x0007e40000000c00 */
.L_x_1269:
[----:B------:R-:W-:Y:S05]  /*5820*/  BSYNC.RECONVERGENT B0 ;  /* 0x0000000000007941 */ /* 0x000fea0003800200 */
.L_x_1267:
[----:B------:R-:W0:Y:S02]  /*5830*/  LDGDEPBAR ;  /* 0x00000000000079af */ /* 0x000e240000000000 */
.L_x_1263:
[----:B------:R-:W-:Y:S05]  /*5840*/  BSYNC.RECONVERGENT B1 ;  /* 0x0000000000017941 */ /* 0x000fea0003800200 */
.L_x_1262:
[----:B------:R-:W4:Y:S01]  /*5850*/  LD.E R53, desc[UR4][R2.64+0xdc] ;  /* 0x0000dc0402357980 */ /* 0x000f22000c101900 */
[----:B-12---:R-:W-:Y:S02]  /*5860*/  FMNMX3.FTZ R9, R16, R98, R116, !PT ;  /* 0x0000006210097276 */ /* 0x006fe40007810074 */
        /* <DEDUP_REMOVED lines=33> */
[----:B------:R-:W-:-:S03]  /*5a80*/  IADD3 R6, PT, PT, R6, -0x2, RZ ;  /* 0xfffffffe06067810 */ /* 0x000fc60007ffe0ff */
[----:B------:R-:W2:Y:S04]  /*5a90*/  SHFL.BFLY PT, R9, R8, 0x2, 0x1f ;  /* 0x0c401f0008097f89 */ /* 0x000ea800000e0000 */
[----:B------:R-:W-:Y:S04]  /*5aa0*/  LDSM.16.MT88.4 R92, [R156+0xb000] ;  /* 0x00b000009c5c783b */ /* 0x000fe80000004200 */
[----:B------:R-:W-:Y:S04]  /*5ab0*/  LDSM.16.MT88.4 R12, [R156+0xb400] ;  /* 0x00b400009c0c783b */ /* 0x000fe80000004200 */
[----:B------:R-:W-:Y:S01]  /*5ac0*/  LDSM.16.MT88.4 R76, [R156+0xd000] ;  /* 0x00d000009c4c783b */ /* 0x000fe20000004200 */
[----:B-1----:R-:W-:-:S02]  /*5ad0*/  FMNMX.FTZ R11, R10, R11, !PT ;  /* 0x0000000b0a0b7209 */ /* 0x002fc40007810000 */
[----:B--2---:R-:W-:-:S03]  /*5ae0*/  FMNMX.FTZ R9, R8, R9, !PT ;  /* 0x0000000908097209 */ /* 0x004fc60007810000 */
        /* <DEDUP_REMOVED lines=60> */
[----:B---3--:R-:W-:Y:S01]  /*5eb0*/  F2FP.BF16.F32.PACK_AB R71, R65, R120 ;  /* 0x000000784147723e */ /* 0x008fe200000010ff */
[-CC-:B------:R-:W-:Y:S01]  /*5ec0*/  FFMA.FTZ R129, R142, R53.reuse, -R51.reuse ;  /* 0x000000358e817223 */ /* 0x180fe20000010833 */
[-CC-:B------:R-:W-:Y:S01]  /*5ed0*/  FFMA.FTZ R137, R126, R53.reuse, -R51.reuse ;  /* 0x000000357e897223 */ /* 0x180fe20000010833 */
[-CC-:B------:R-:W-:Y:S01]  /*5ee0*/  FFMA.FTZ R128, R128, R53.reuse, -R51.reuse ;  /* 0x0000003580807223 */ /* 0x180fe20000010833 */
[-C--:B------:R-:W-:Y:S01]  /*5ef0*/  FFMA.FTZ R124, R124, R53.reuse, -R51 ;  /* 0x000000357c7c7223 */ /* 0x080fe20000010833 */
[-CC-:B------:R-:W-:Y:S01]  /*5f00*/  FFMA.FTZ R123, R123, R53.reuse, -R54.reuse ;  /* 0x000000357b7b7223 */ /* 0x180fe20000010836 */
[-CC-:B------:R-:W-:Y:S01]  /*5f10*/  FFMA.FTZ R126, R121, R53.reuse, -R54.reuse ;  /* 0x00000035797e7223 */ /* 0x180fe20000010836 */
[----:B------:R-:W-:Y:S01]  /*5f20*/  MUFU.EX2 R122, R122 ;  /* 0x0000007a007a7308 */ /* 0x000fe20000000800 */
[-CC-:B------:R-:W-:Y:S01]  /*5f30*/  FFMA.FTZ R119, R119, R53.reuse, -R54.reuse ;  /* 0x0000003577777223 */ /* 0x180fe20000010836 */
[----:B------:R-:W-:Y:S01]  /*5f40*/  FADD.FTZ R125, R130, R125 ;  /* 0x0000007d827d7221 */ /* 0x000fe20000010000 */
[-C--:B------:R-:W-:Y:S01]  /*5f50*/  FFMA.FTZ R60, R60, R53.reuse, -R51 ;  /* 0x000000353c3c7223 */ /* 0x080fe20000010833 */
[-CC-:B------:R-:W-:Y:S01]  /*5f60*/  FFMA.FTZ R59, R59, R53.reuse, -R54.reuse ;  /* 0x000000353b3b7223 */ /* 0x180fe20000010836 */
[----:B------:R-:W-:Y:S01]  /*5f70*/  FFMA.FTZ R185, R41, R53, -R54 ;  /* 0x0000003529b97223 */ /* 0x000fe20000010836 */
[----:B------:R-:W-:Y:S01]  /*5f80*/  FADD.FTZ R120, R120, R125 ;  /* 0x0000007d78787221 */ /* 0x000fe20000010000 */
[----:B------:R-:W-:Y:S01]  /*5f90*/  ISETP.GE.AND P0, PT, R6, R165, PT ;  /* 0x000000a50600720c */ /* 0x000fe20003f06270 */
[----:B------:R-:W3:Y:S01]  /*5fa0*/  MUFU.EX2 R67, R67 ;  /* 0x0000004300437308 */ /* 0x000ee20000000800 */
[----:B--2---:R-:W-:Y:S01]  /*5fb0*/  F2FP.BF16.F32.PACK_AB R68, R127, R132 ;  /* 0x000000847f44723e */ /* 0x004fe200000010ff */
[----:B------:R-:W-:Y:S01]  /*5fc0*/  FADD.FTZ R127, R132, R127 ;  /* 0x0000007f847f7221 */ /* 0x000fe20000010000 */
[----:B------:R-:W-:Y:S01]  /*5fd0*/  FADD.FTZ R121, R65, R120 ;  /* 0x0000007841797221 */ /* 0x000fe20000010000 */
[-CC-:B------:R-:W-:Y:S01]  /*5fe0*/  FFMA.FTZ R65, R58, R53.reuse, -R51.reuse ;  /* 0x000000353a417223 */ /* 0x180fe20000010833 */
[-C--:B------:R-:W-:Y:S01]  /*5ff0*/  FFMA.FTZ R58, R26, R53.reuse, -R51 ;  /* 0x000000351a3a7223 */ /* 0x080fe20000010833 */
[----:B------:R-:W-:-:S02]  /*6000*/  FFMA.FTZ R120, R25, R53, -R54 ;  /* 0x0000003519787223 */ /* 0x000fc40000010836 */
[----:B------:R-:W-:Y:S08]  /*6010*/  MUFU.EX2 R50, R50 ;  /* 0x0000003200327308 */ /* 0x000ff00000000800 */
[----:B------:R-:W2:Y:S01]  /*6020*/  MUFU.EX2 R49, R49 ;  /* 0x0000003100317308 */ /* 0x000ea20000000800 */
[----:B---3--:R-:W-:Y:S01]  /*6030*/  F2FP.BF16.F32.PACK_AB R70, R67, R122 ;  /* 0x0000007a4346723e */ /* 0x008fe200000010ff */
[----:B------:R-:W-:-:S04]  /*6040*/  FADD.FTZ R122, R122, R127 ;  /* 0x0000007f7a7a7221 */ /* 0x000fc80000010000 */
[----:B------:R-:W-:Y:S01]  /*6050*/  FADD.FTZ R125, R67, R122 ;  /* 0x0000007a437d7221 */ /* 0x000fe20000010000 */
[-CC-:B------:R-:W-:Y:S01]  /*6060*/  FFMA.FTZ R67, R24, R53.reuse, -R51.reuse ;  /* 0x0000003518437223 */ /* 0x180fe20000010833 */
[----:B------:R-:W3:Y:S01]  /*6070*/  MUFU.EX2 R40, R40 ;  /* 0x0000002800287308 */ /* 0x000ee20000000800 */
[----:B------:R-:W-:Y:S01]  /*6080*/  HMMA.16816.F32.BF16 R96, R68, R92, RZ ;  /* 0x0000005c4460723c */ /* 0x000fe200000418ff */
[----:B------:R-:W-:-:S06]  /*6090*/  FFMA.FTZ R122, R48, R53, -R51 ;  /* 0x00000035307a7223 */ /* 0x000fcc0000010833 */
[----:B------:R-:W-:Y:S01]  /*60a0*/  MUFU.EX2 R56, R56 ;  /* 0x0000003800387308 */ /* 0x000fe20000000800 */
[C---:B------:R-:W-:Y:S01]  /*60b0*/  HMMA.16816.F32.BF16 R92, R68.reuse, R94, RZ ;  /* 0x0000005e445c723c */ /* 0x040fe200000418ff */
[----:B--2---:R-:W-:Y:S01]  /*60c0*/  F2FP.BF16.F32.PACK_AB R9, R49, R50 ;  /* 0x000000323109723e */ /* 0x004fe200000010ff */
[----:B------:R-:W-:Y:S01]  /*60d0*/  FADD.FTZ R50, R50, R121 ;  /* 0x0000007932327221 */ /* 0x000fe20000010000 */
[-CC-:B------:R-:W-:Y:S01]  /*60e0*/  FFMA.FTZ R121, R45, R53.reuse, -R51.reuse ;  /* 0x000000352d797223 */ /* 0x180fe20000010833 */
[-C--:B------:R-:W-:Y:S01]  /*60f0*/  FFMA.FTZ R45, R44, R53.reuse, -R51 ;  /* 0x000000352c2d7223 */ /* 0x080fe20000010833 */
[-C--:B------:R-:W-:Y:S01]  /*6100*/  FFMA.FTZ R44, R47, R53.reuse, -R54 ;  /* 0x000000352f2c7223 */ /* 0x080fe20000010836 */
[----:B------:R-:W-:Y:S01]  /*6110*/  FADD.FTZ R49, R49, R50 ;  /* 0x0000003231317221 */ /* 0x000fe20000010000 */
[----:B------:R-:W2:Y:S01]  /*6120*/  MUFU.EX2 R55, R55 ;  /* 0x0000003700377308 */ /* 0x000ea20000000800 */
[----:B------:R-:W-:Y:S01]  /*6130*/  HMMA.16816.F32.BF16 R104, R68, R100, RZ ;  /* 0x000000644468723c */ /* 0x000fe200000418ff */
[-CC-:B------:R-:W-:Y:S01]  /*6140*/  FFMA.FTZ R47, R46, R53.reuse, -R54.reuse ;  /* 0x000000352e2f7223 */ /* 0x180fe20000010836 */
[----:B------:R-:W-:Y:S01]  /*6150*/  FFMA.FTZ R46, R43, R53, -R54 ;  /* 0x000000352b2e7223 */ /* 0x000fe20000010836 */
[----:B---3--:R-:W-:-:S04]  /*6160*/  FADD.FTZ R48, R40, R49 ;  /* 0x0000003128307221 */ /* 0x008fc80000010000 */
[----:B------:R-:W-:Y:S01]  /*6170*/  MUFU.EX2 R39, R39 ;  /* 0x0000002700277308 */ /* 0x000fe20000000800 */
[C---:B------:R-:W-:Y:S07]  /*6180*/  HMMA.16816.F32.BF16 R100, R68.reuse, R102, RZ ;  /* 0x000000664464723c */ /* 0x040fee00000418ff */
[----:B------:R-:W3:Y:S01]  /*6190*/  MUFU.EX2 R38, R38 ;  /* 0x0000002600267308 */ /* 0x000ee20000000800 */
[----:B--2---:R-:W-:Y:S01]  /*61a0*/  F2FP.BF16.F32.PACK_AB R8, R55, R56 ;  /* 0x000000383708723e */ /* 0x004fe200000010ff */
[----:B------:R-:W-:Y:S01]  /*61b0*/  HMMA.16816.F32.BF16 R112, R68, R108, RZ ;  /* 0x0000006c4470723c */ /* 0x000fe200000418ff */
[----:B------:R-:W-:-:S04]  /*61c0*/  FADD.FTZ R56, R56, R125 ;  /* 0x0000007d38387221 */ /* 0x000fc80000010000 */
[----:B------:R-:W-:Y:S01]  /*61d0*/  FADD.FTZ R50, R55, R56 ;  /* 0x0000003837327221 */ /* 0x000fe20000010000 */
[----:B------:R-:W2:Y:S02]  /*61e0*/  MUFU.EX2 R37, R37 ;  /* 0x0000002500257308 */ /* 0x000ea40000000800 */
[C---:B----4-:R-:W-:Y:S06]  /*61f0*/  HMMA.16816.F32.BF16 R88, R68.reuse, R84, RZ ;  /* 0x000000544458723c */ /* 0x050fec00000418ff */
[----:B------:R-:W-:Y:S01]  /*6200*/  MUFU.EX2 R35, R35 ;  /* 0x0000002300237308 */ /* 0x000fe20000000800 */
[----:B---3--:R-:W-:Y:S01]  /*6210*/  F2FP.BF16.F32.PACK_AB R10, R38, R39 ;  /* 0x00000027260a723e */ /* 0x008fe200000010ff */
[----:B------:R-:W-:Y:S01]  /*6220*/  HMMA.16816.F32.BF16 R80, R68, R76, RZ ;  /* 0x0000004c4450723c */ /* 0x000fe200000418ff */
[----:B------:R-:W-:-:S04]  /*6230*/  FADD.FTZ R39, R39, R50 ;  /* 0x0000003227277221 */ /* 0x000fc80000010000 */
[----:B------:R-:W-:Y:S01]  /*6240*/  FADD.FTZ R39, R38, R39 ;  /* 0x0000002726277221 */ /* 0x000fe20000010000 */
[----:B------:R-:W-:Y:S01]  /*6250*/  MUFU.EX2 R34, R34 ;  /* 0x0000002200227308 */ /* 0x000fe20000000800 */
[C---:B--2---:R-:W-:Y:S01]  /*6260*/  F2FP.BF16.F32.PACK_AB R11, R37.reuse, R40 ;  /* 0x00000028250b723e */ /* 0x044fe200000010ff */
[----:B------:R-:W-:Y:S01]  /*6270*/  HMMA.16816.F32.BF16 R108, R68, R110, RZ ;  /* 0x0000006e446c723c */ /* 0x000fe200000418ff */
[----:B------:R-:W-:-:S05]  /*6280*/  FADD.FTZ R48, R37, R48 ;  /* 0x0000003025307221 */ /* 0x000fca0000010000 */
[----:B------:R-:W-:Y:S02]  /*6290*/  MUFU.EX2 R32, R32 ;  /* 0x0000002000207308 */ /* 0x000fe40000000800 */
[C---:B------:R-:W-:Y:S06]  /*62a0*/  HMMA.16816.F32.BF16 R96, R8.reuse, R12, R96 ;  /* 0x0000000c0860723c */ /* 0x040fec0000041860 */
[----:B------:R-:W-:Y:S02]  /*62b0*/  MUFU.EX2 R36, R36 ;  /* 0x0000002400247308 */ /* 0x000fe40000000800 */
[C---:B------:R-:W-:Y:S01]  /*62c0*/  HMMA.16816.F32.BF16 R92, R8.reuse, R14, R92 ;  /* 0x0000000e085c723c */ /* 0x040fe2000004185c */
[----:B------:R-:W2:Y:S05]  /*62d0*/  LDSM.16.MT88.4 R12, [R116+0xd000] ;  /* 0x00d00000740c783b */ /* 0x000eaa0000004200 */
[----:B------:R-:W3:Y:S02]  /*62e0*/  MUFU.EX2 R33, R33 ;  /* 0x0000002100217308 */ /* 0x000ee40000000800 */
[C---:B-----5:R-:W-:Y:S06]  /*62f0*/  HMMA.16816.F32.BF16 R104, R8.reuse, R16, R104 ;  /* 0x000000100868723c */ /* 0x060fec0000041868 */
[----:B------:R4:W-:Y:S02]  /*6300*/  MUFU.EX2 R31, R61 ;  /* 0x0000003d001f7308 */ /* 0x0009e40000000800 */
[----:B------:R-:W-:Y:S01]  /*6310*/  HMMA.16816.F32.BF16 R100, R8, R18, R100 ;  /* 0x000000120864723c */ /* 0x000fe20000041864 */
[----:B------:R-:W5:Y:S05]  /*6320*/  LDSM.16.MT88.4 R16, [R156+0xd400] ;  /* 0x00d400009c10783b */ /* 0x000f6a0000004200 */
[----:B------:R-:W3:Y:S02]  /*6330*/  MUFU.EX2 R30, R30 ;  /* 0x0000001e001e7308 */ /* 0x000ee40000000800 */
[C---:B------:R-:W-:Y:S06]  /*6340*/  HMMA.16816.F32.BF16 R84, R68.reuse, R86, RZ ;  /* 0x000000564454723c */ /* 0x040fec00000418ff */
[----:B------:R-:W3:Y:S01]  /*6350*/  MUFU.EX2 R29, R29 ;  /* 0x0000001d001d7308 */ /* 0x000ee20000000800 */
[-C--:B----4-:R-:W-:Y:S01]  /*6360*/  FFMA.FTZ R61, R64, R53.reuse, -R51 ;  /* 0x00000035403d7223 */ /* 0x090fe20000010833 */
[----:B------:R-:W-:Y:S01]  /*6370*/  HMMA.16816.F32.BF16 R76, R68, R78, RZ ;  /* 0x0000004e444c723c */ /* 0x000fe200000418ff */
[----:B------:R-:W-:-:S05]  /*6380*/  FFMA.FTZ R64, R139, R53, -R54 ;  /* 0x000000358b407223 */ /* 0x000fca0000010836 */
        /* <DEDUP_REMOVED lines=25> */
[----:B---3--:R-:W-:Y:S01]  /*6520*/  F2FP.BF16.F32.PACK_AB R8, R33, R36 ;  /* 0x000000242108723e */ /* 0x008fe200000010ff */
[----:B------:R-:W-:Y:S01]  /*6530*/  LDSM.16.MT88.4 R20, [R156+0xa400] ;  /* 0x00a400009c14783b */ /* 0x000fe20000004200 */
[----:B------:R-:W-:Y:S01]  /*6540*/  F2FP.BF16.F32.PACK_AB R9, R34, R35 ;  /* 0x000000232209723e */ /* 0x000fe200000010ff */
[----:B------:R-:W-:Y:S01]  /*6550*/  FADD.FTZ R36, R36, R39 ;  /* 0x0000002724247221 */ /* 0x000fe20000010000 */
[----:B------:R-:W-:-:S02]  /*6560*/  F2FP.BF16.F32.PACK_AB R10, R30, R31 ;  /* 0x0000001f1e0a723e */ /* 0x000fc400000010ff */
[----:B------:R-:W-:Y:S01]  /*6570*/  MUFU.EX2 R140, R140 ;  /* 0x0000008c008c7308 */ /* 0x000fe20000000800 */
[----:B------:R-:W-:-:S07]  /*6580*/  F2FP.BF16.F32.PACK_AB R11, R29, R32 ;  /* 0x000000201d0b723e */ /* 0x000fce00000010ff */
        /* <DEDUP_REMOVED lines=8> */
[----:B------:R-:W5:Y:S01]  /*6610*/  LDSM.16.MT88.4 R12, [R116+0xb800] ;  /* 0x00b80000740c783b */ /* 0x000f620000004200 */
[----:B------:R-:W1:Y:S08]  /*6620*/  MUFU.EX2 R129, R129 ;  /* 0x0000008100817308 */ /* 0x000e700000000800 */
        /* <DEDUP_REMOVED lines=8> */
[----:B------:R-:W5:Y:S01]  /*66b0*/  MUFU.EX2 R126, R126 ;  /* 0x0000007e007e7308 */ /* 0x000f620000000800 */
[C---:B------:R-:W-:Y:S01]  /*66c0*/  HMMA.16816.F32.BF16 R84, R8.reuse, R14, R84 ;  /* 0x0000000e0854723c */ /* 0x040fe20000041854 */
[----:B------:R-:W4:Y:S06]  /*66d0*/  LDSM.16.MT88.4 R12, [R116+0xd800] ;  /* 0x00d80000740c783b */ /* 0x000f2c0000004200 */
        /* <DEDUP_REMOVED lines=9> */
[----:B------:R-:W-:Y:S01]  /*6770*/  MUFU.EX2 R120, R120 ;  /* 0x0000007800787308 */ /* 0x000fe20000000800 */
[----:B------:R-:W-:Y:S01]  /*6780*/  HMMA.16816.F32.BF16 R68, R8, R14, R68 ;  /* 0x0000000e0844723c */ /* 0x000fe20000041844 */
[----:B------:R-:W4:Y:S01]  /*6790*/  LDSM.16.MT88.4 R12, [R116+0x9c00] ;  /* 0x009c0000740c783b */ /* 0x000f220000004200 */
        /* <DEDUP_REMOVED lines=14> */
[C---:B------:R-:W-:Y:S01]  /*6880*/  HMMA.16816.F32.BF16 R100, R8.reuse, R14, R100 ;  /* 0x0000000e0864723c */ /* 0x040fe20000041864 */
[----:B------:R-:W4:Y:S06]  /*6890*/  LDSM.16.MT88.4 R12, [R116+0xbc00] ;  /* 0x00bc0000740c783b */ /* 0x000f2c0000004200 */
[----:B------:R-:W-:Y:S01]  /*68a0*/  MUFU.EX2 R185, R185 ;  /* 0x000000b900b97308 */ /* 0x000fe20000000800 */
[C---:B---3--:R-:W-:Y:S08]  /*68b0*/  HMMA.16816.F32.BF16 R96, R8.reuse, R16, R96 ;  /* 0x000000100860723c */ /* 0x048ff00000041860 */
[C---:B------:R-:W-:Y:S01]  /*68c0*/  HMMA.16816.F32.BF16 R92, R8.reuse, R18, R92 ;  /* 0x00000012085c723c */ /* 0x040fe2000004185c */
[----:B------:R-:W3:Y:S07]  /*68d0*/  LDSM.16.MT88.4 R16, [R156+0xdc00] ;  /* 0x00dc00009c10783b */ /* 0x000eee0000004200 */
[C---:B----4-:R-:W-:Y:S08]  /*68e0*/  HMMA.16816.F32.BF16 R88, R8.reuse, R12, R88 ;  /* 0x0000000c0858723c */ /* 0x050ff00000041858 */
[C---:B------:R-:W-:Y:S01]  /*68f0*/  HMMA.16816.F32.BF16 R84, R8.reuse, R14, R84 ;  /* 0x0000000e0854723c */ /* 0x040fe20000041854 */
[----:B------:R-:W4:Y:S07]  /*6900*/  LDSM.16.MT88.4 R12, [R116+0xdc00] ;  /* 0x00dc0000740c783b */ /* 0x000f2e0000004200 */
[C---:B---3--:R-:W-:Y:S08]  /*6910*/  HMMA.16816.F32.BF16 R80, R8.reuse, R16, R80 ;  /* 0x000000100850723c */ /* 0x048ff00000041850 */
[C---:B------:R-:W-:Y:S01]  /*6920*/  HMMA.16816.F32.BF16 R76, R8.reuse, R18, R76 ;  /* 0x00000012084c723c */ /* 0x040fe2000004184c */
[----:B------:R-:W3:Y:S07]  /*6930*/  LDSM.16.MT88.4 R16, [R156+0xa000] ;  /* 0x00a000009c10783b */ /* 0x000eee0000004200 */
[C---:B----4-:R-:W-:Y:S08]  /*6940*/  HMMA.16816.F32.BF16 R72, R8.reuse, R12, R72 ;  /* 0x0000000c0848723c */ /* 0x050ff00000041848 */
[----:B------:R-:W-:Y:S01]  /*6950*/  HMMA.16816.F32.BF16 R68, R8, R14, R68 ;  /* 0x0000000e0844723c */ /* 0x000fe20000041844 */
[----:B------:R-:W4:Y:S01]  /*6960*/  LDSM.16.MT88.4 R12, [R116+0xa000] ;  /* 0x00a00000740c783b */ /* 0x000f220000004200 */
[----:B--2---:R-:W-:-:S02]  /*6970*/  F2FP.BF16.F32.PACK_AB R8, R135, R140 ;  /* 0x0000008c8708723e */ /* 0x004fc400000010ff */
[----:B------:R-:W-:Y:S02]  /*6980*/  F2FP.BF16.F32.PACK_AB R9, R133, R138 ;  /* 0x0000008a8509723e */ /* 0x000fe400000010ff */
[----:B-1----:R-:W-:Y:S02]  /*6990*/  F2FP.BF16.F32.PACK_AB R10, R131, R136 ;  /* 0x00000088830a723e */ /* 0x002fe400000010ff */
[----:B------:R-:W-:-:S07]  /*69a0*/  F2FP.BF16.F32.PACK_AB R11, R129, R134 ;  /* 0x00000086810b723e */ /* 0x000fce00000010ff */
[C---:B---3--:R-:W-:Y:S08]  /*69b0*/  HMMA.16816.F32.BF16 R112, R8.reuse, R16, R112 ;  /* 0x000000100870723c */ /* 0x048ff00000041870 */
[C---:B------:R-:W-:Y:S01]  /*69c0*/  HMMA.16816.F32.BF16 R108, R8.reuse, R18, R108 ;  /* 0x00000012086c723c */ /* 0x040fe2000004186c */
[----:B------:R-:W1:Y:S07]  /*69d0*/  LDSM.16.MT88.4 R16, [R156+0xc000] ;  /* 0x00c000009c10783b */ /* 0x000e6e0000004200 */
[C---:B----4-:R-:W-:Y:S08]  /*69e0*/  HMMA.16816.F32.BF16 R104, R8.reuse, R12, R104 ;  /* 0x0000000c0868723c */ /* 0x050ff00000041868 */
        /* <DEDUP_REMOVED lines=14> */
[-CC-:B------:R-:W-:Y:S01]  /*6ad0*/  FFMA.FTZ R9, R117, R53.reuse, -R54.reuse ;  /* 0x0000003575097223 */ /* 0x180fe20000010836 */
[--C-:B------:R-:W-:Y:S01]  /*6ae0*/  FFMA.FTZ R117, R66, R53, -R51.reuse ;  /* 0x0000003542757223 */ /* 0x100fe20000010833 */
[----:B-----5:R-:W-:Y:S01]  /*6af0*/  F2FP.BF16.F32.PACK_AB R8, R126, R123 ;  /* 0x0000007b7e08723e */ /* 0x020fe200000010ff */
[-CC-:B------:R-:W-:Y:S01]  /*6b00*/  FFMA.FTZ R66, R57, R53.reuse, -R54.reuse ;  /* 0x0000003539427223 */ /* 0x180fe20000010836 */
[----:B------:R3:W4:Y:S01]  /*6b10*/  MUFU.EX2 R130, R9 ;  /* 0x0000000900827308 */ /* 0x0007220000000800 */
[-C--:B------:R-:W-:Y:S01]  /*6b20*/  FFMA.FTZ R57, R27, R53.reuse, -R54 ;  /* 0x000000351b397223 */ /* 0x080fe20000010836 */
[----:B------:R-:W-:Y:S01]  /*6b30*/  FFMA.FTZ R51, R42, R53, -R51 ;  /* 0x000000352a337223 */ /* 0x000fe20000010833 */
[----:B------:R-:W-:Y:S05]  /*6b40*/  LDSM.16.MT88.4 R24, [R116+0xa800] ;  /* 0x00a800007418783b */ /* 0x000fea0000004200 */
[----:B------:R-:W5:Y:S08]  /*6b50*/  MUFU.EX2 R117, R117 ;  /* 0x0000007500757308 */ /* 0x000f700000000800 */
[----:B------:R-:W2:Y:S01]  /*6b60*/  MUFU.EX2 R66, R66 ;  /* 0x0000004200427308 */ /* 0x000ea20000000800 */
[----:B---3--:R-:W-:-:S02]  /*6b70*/  F2FP.BF16.F32.PACK_AB R9, R137, R128 ;  /* 0x000000808909723e */ /* 0x008fc400000010ff */
[----:B----4-:R-:W-:-:S05]  /*6b80*/  F2FP.BF16.F32.PACK_AB R10, R130, R119 ;  /* 0x00000077820a723e */ /* 0x010fca00000010ff */
[----:B------:R-:W3:Y:S01]  /*6b90*/  MUFU.EX2 R57, R57 ;  /* 0x0000003900397308 */ /* 0x000ee20000000800 */
[----:B-----5:R-:W-:-:S07]  /*6ba0*/  F2FP.BF16.F32.PACK_AB R11, R117, R124 ;  /* 0x0000007c750b723e */ /* 0x020fce00000010ff */
[C---:B-1----:R-:W-:Y:S01]  /*6bb0*/  HMMA.16816.F32.BF16 R104, R8.reuse, R16, R104 ;  /* 0x000000100868723c */ /* 0x042fe20000041868 */
[----:B------:R-:W1:Y:S07]  /*6bc0*/  MUFU.EX2 R42, R122 ;  /* 0x0000007a002a7308 */ /* 0x000e6e0000000800 */
[C---:B------:R-:W-:Y:S01]  /*6bd0*/  HMMA.16816.F32.BF16 R100, R8.reuse, R18, R100 ;  /* 0x000000120864723c */ /* 0x040fe20000041864 */
[----:B------:R-:W4:Y:S01]  /*6be0*/  LDSM.16.MT88.4 R16, [R156+0xe400] ;  /* 0x00e400009c10783b */ /* 0x000f220000004200 */
[----:B------:R-:W5:Y:S06]  /*6bf0*/  MUFU.EX2 R37, R51 ;  /* 0x0000003300257308 */ /* 0x000f6c0000000800 */
[C---:B--2---:R-:W-:Y:S08]  /*6c00*/  HMMA.16816.F32.BF16 R96, R8.reuse, R12, R96 ;  /* 0x0000000c0860723c */ /* 0x044ff00000041860 */
[C---:B------:R-:W-:Y:S01]  /*6c10*/  HMMA.16816.F32.BF16 R92, R8.reuse, R14, R92 ;  /* 0x0000000e085c723c */ /* 0x040fe2000004185c */
[----:B------:R-:W2:Y:S07]  /*6c20*/  LDSM.16.MT88.4 R12, [R116+0xe400] ;  /* 0x00e40000740c783b */ /* 0x000eae0000004200 */
[C---:B------:R-:W-:Y:S08]  /*6c30*/  HMMA.16816.F32.BF16 R112, R8.reuse, R20, R112 ;  /* 0x000000140870723c */ /* 0x040ff00000041870 */
[C---:B------:R-:W-:Y:S01]  /*6c40*/  HMMA.16816.F32.BF16 R108, R8.reuse, R22, R108 ;  /* 0x00000016086c723c */ /* 0x040fe2000004186c */
[----:B------:R-:W3:Y:S07]  /*6c50*/  LDSM.16.MT88.4 R20, [R116+0xc400] ;  /* 0x00c400007414783b */ /* 0x000eee0000004200 */
[C---:B----4-:R-:W-:Y:S08]  /*6c60*/  HMMA.16816.F32.BF16 R80, R8.reuse, R16, R80 ;  /* 0x000000100850723c */ /* 0x050ff00000041850 */
[C---:B------:R-:W-:Y:S01]  /*6c70*/  HMMA.16816.F32.BF16 R76, R8.reuse, R18, R76 ;  /* 0x00000012084c723c */ /* 0x040fe2000004184c */
[----:B------:R-:W4:Y:S07]  /*6c80*/  LDSM.16.MT88.4 R16, [R156+0xc800] ;  /* 0x00c800009c10783b */ /* 0x000f2e0000004200 */
[C---:B--2---:R-:W-:Y:S08]  /*6c90*/  HMMA.16816.F32.BF16 R72, R8.reuse, R12, R72 ;  /* 0x0000000c0848723c */ /* 0x044ff00000041848 */
[C---:B------:R-:W-:Y:S01]  /*6ca0*/  HMMA.16816.F32.BF16 R68, R8.reuse, R14, R68 ;  /* 0x0000000e0844723c */ /* 0x040fe20000041844 */
[----:B------:R-:W2:Y:S07]  /*6cb0*/  LDSM.16.MT88.4 R12, [R156+0xa800] ;  /* 0x00a800009c0c783b */ /* 0x000eae0000004200 */
[C---:B---3--:R-:W-:Y:S08]  /*6cc0*/  HMMA.16816.F32.BF16 R88, R8.reuse, R20, R88 ;  /* 0x000000140858723c */ /* 0x048ff00000041858 */
[----:B------:R-:W-:Y:S01]  /*6cd0*/  HMMA.16816.F32.BF16 R84, R8, R22, R84 ;  /* 0x000000160854723c */ /* 0x000fe20000041854 */
[----:B------:R-:W-:Y:S01]  /*6ce0*/  F2FP.BF16.F32.PACK_AB R8, R66, R59 ;  /* 0x0000003b4208723e */ /* 0x000fe200000010ff */
[----:B------:R-:W3:Y:S01]  /*6cf0*/  LDSM.16.MT88.4 R20, [R116+0xc800] ;  /* 0x00c800007414783b */ /* 0x000ee20000004200 */
[----:B------:R-:W-:-:S02]  /*6d00*/  F2FP.BF16.F32.PACK_AB R9, R65, R60 ;  /* 0x0000003c4109723e */ /* 0x000fc400000010ff */
[----:B------:R-:W-:Y:S02]  /*6d10*/  F2FP.BF16.F32.PACK_AB R10, R120, R57 ;  /* 0x00000039780a723e */ /* 0x000fe400000010ff */
[----:B------:R-:W-:-:S07]  /*6d20*/  F2FP.BF16.F32.PACK_AB R11, R67, R58 ;  /* 0x0000003a430b723e */ /* 0x000fce00000010ff */
[C---:B----4-:R-:W-:Y:S08]  /*6d30*/  HMMA.16816.F32.BF16 R96, R8.reuse, R16, R96 ;  /* 0x000000100860723c */ /* 0x050ff00000041860 */
[C---:B------:R-:W-:Y:S01]  /*6d40*/  HMMA.16816.F32.BF16 R92, R8.reuse, R18, R92 ;  /* 0x00000012085c723c */ /* 0x040fe2000004185c */
[----:B------:R-:W4:Y:S07]  /*6d50*/  LDSM.16.MT88.4 R16, [R116+0xe800] ;  /* 0x00e800007410783b */ /* 0x000f2e0000004200 */
[C---:B--2---:R-:W-:Y:S08]  /*6d60*/  HMMA.16816.F32.BF16 R112, R8.reuse, R12, R112 ;  /* 0x0000000c0870723c */ /* 0x044ff00000041870 */
[C---:B------:R-:W-:Y:S01]  /*6d70*/  HMMA.16816.F32.BF16 R108, R8.reuse, R14, R108 ;  /* 0x0000000e086c723c */ /* 0x040fe2000004186c */
[----:B------:R-:W2:Y:S07]  /*6d80*/  LDSM.16.MT88.4 R12, [R156+0xe800] ;  /* 0x00e800009c0c783b */ /* 0x000eae0000004200 */
[C---:B------:R-:W-:Y:S08]  /*6d90*/  HMMA.16816.F32.BF16 R104, R8.reuse, R24, R104 ;  /* 0x000000180868723c */ /* 0x040ff00000041868 */
[C---:B------:R-:W-:Y:S01]  /*6da0*/  HMMA.16816.F32.BF16 R100, R8.reuse, R26, R100 ;  /* 0x0000001a0864723c */ /* 0x040fe20000041864 */
[----:B------:R-:W5:Y:S07]  /*6db0*/  LDSM.16.MT88.4 R24, [R156+0xac00] ;  /* 0x00ac00009c18783b */ /* 0x000f6e0000004200 */
[C---:B---3--:R-:W-:Y:S08]  /*6dc0*/  HMMA.16816.F32.BF16 R88, R8.reuse, R20, R88 ;  /* 0x000000140858723c */ /* 0x048ff00000041858 */
[----:B----4-:R-:W-:Y:S01]  /*6dd0*/  HMMA.16816.F32.BF16 R72, R8, R16, R72 ;  /* 0x000000100848723c */ /* 0x010fe20000041848 */
[----:B------:R-:W-:-:S04]  /*6de0*/  FADD.FTZ R17, R35, R48 ;  /* 0x0000003023117221 */ /* 0x000fc80000010000 */
[----:B------:R-:W-:Y:S01]  /*6df0*/  FADD.FTZ R17, R34, R17 ;  /* 0x0000001122117221 */ /* 0x000fe20000010000 */
[----:B------:R-:W-:Y:S02]  /*6e00*/  FADD.FTZ R34, R33, R36 ;  /* 0x0000002421227221 */ /* 0x000fe40000010000 */
[----:B------:R-:W-:Y:S01]  /*6e10*/  HMMA.16816.F32.BF16 R84, R8, R22, R84 ;  /* 0x000000160854723c */ /* 0x000fe20000041854 */
[----:B------:R-:W3:Y:S01]  /*6e20*/  LDSM.16.MT88.4 R20, [R156+0xcc00] ;  /* 0x00cc00009c14783b */ /* 0x000ee20000004200 */
[----:B------:R-:W-:-:S04]  /*6e30*/  FADD.FTZ R32, R32, R17 ;  /* 0x0000001120207221 */ /* 0x000fc80000010000 */
[----:B------:R-:W-:Y:S02]  /*6e40*/  FADD.FTZ R29, R29, R32 ;  /* 0x000000201d1d7221 */ /* 0x000fe40000010000 */
[C---:B--2---:R-:W-:Y:S08]  /*6e50*/  HMMA.16816.F32.BF16 R80, R8.reuse, R12, R80 ;  /* 0x0000000c0850723c */ /* 0x044ff00000041850 */
[C---:B------:R-:W-:Y:S01]  /*6e60*/  HMMA.16816.F32.BF16 R76, R8.reuse, R14, R76 ;  /* 0x0000000e084c723c */ /* 0x040fe2000004184c */
[----:B------:R-:W2:Y:S07]  /*6e70*/  LDSM.16.MT88.4 R12, [R116+0xac00] ;  /* 0x00ac0000740c783b */ /* 0x000eae0000004200 */
[----:B------:R-:W-:Y:S01]  /*6e80*/  HMMA.16816.F32.BF16 R68, R8, R18, R68 ;  /* 0x000000120844723c */ /* 0x000fe20000041844 */
[----:B------:R-:W-:Y:S01]  /*6e90*/  F2FP.BF16.F32.PACK_AB R8, R43, R44 ;  /* 0x0000002c2b08723e */ /* 0x000fe200000010ff */
[----:B------:R-:W4:Y:S01]  /*6ea0*/  LDSM.16.MT88.4 R16, [R116+0xcc00] ;  /* 0x00cc00007410783b */ /* 0x000f220000004200 */
[----:B-1----:R-:W-:-:S02]  /*6eb0*/  F2FP.BF16.F32.PACK_AB R9, R41, R42 ;  /* 0x0000002a2909723e */ /* 0x002fc400000010ff */
[----:B------:R-:W-:Y:S02]  /*6ec0*/  F2FP.BF16.F32.PACK_AB R10, R185, R46 ;  /* 0x0000002eb90a723e */ /* 0x000fe400000010ff */
[----:B-----5:R-:W-:-:S07]  /*6ed0*/  F2FP.BF16.F32.PACK_AB R11, R37, R40 ;  /* 0x00000028250b723e */ /* 0x020fce00000010ff */
        /* <DEDUP_REMOVED lines=24> */
[----:B------:R-:W2:Y:S02]  /*7060*/  LDSM.16.MT88.4 R12, [R156+0xec00] ;  /* 0x00ec00009c0c783b */ /* 0x000ea40000004200 */
        /* <DEDUP_REMOVED lines=28> */
[----:B------:R-:W-:-:S04]  /*7230*/  FADD.FTZ R46, R46, R43 ;  /* 0x0000002b2e2e7221 */ /* 0x000fc80000010000 */
[----:B------:R-:W-:-:S03]  /*7240*/  FADD.FTZ R185, R185, R46 ;  /* 0x0000002eb9b97221 */ /* 0x000fc60000010000 */
[----:B------:R-:W-:Y:S01]  /*7250*/  HMMA.16816.F32.BF16 R76, R8, R14, R76 ;  /* 0x0000000e084c723c */ /* 0x000fe2000004184c */
[----:B------:R-:W-:-:S04]  /*7260*/  NOP ;  /* 0x0000000000007918 */ /* 0x000fc80000000000 */
[----:B------:R-:W-:-:S15]  /*7270*/  @!P0 BRA `(.L_x_1270) ;  /* 0x0000004000ac8947 */ /* 0x000fde0003800000 */
[----:B------:R-:W-:Y:S01]  /*7280*/  ISETP.NE.U32.AND P3, PT, R182, RZ, PT ;  /* 0x000000ffb600720c */ /* 0x000fe20003f65070 */
[----:B------:R-:W-:Y:S02]  /*7290*/  IMAD.MOV.U32 R119, RZ, RZ, R0 ;  /* 0x000000ffff777224 */ /* 0x000fe400078e0000 */
[----:B------:R-:W-:Y:S01]  /*72a0*/  IMAD.MOV.U32 R117, RZ, RZ, R52 ;  /* 0x000000ffff757224 */ /* 0x000fe200078e0034 */
[----:B------:R-:W-:-:S13]  /*72b0*/  ISETP.NE.AND.EX P3, PT, R183, RZ, PT, P3 ;  /* 0x000000ffb700720c */ /* 0x000fda0003f65330 */
.L_x_1277:
        /* <DEDUP_REMOVED lines=80> */
.L_x_1272:
[----:B------:R-:W-:Y:S05]  /*77c0*/  BSYNC.RECONVERGENT B0 ;  /* 0x0000000000007941 */ /* 0x000fea0003800200 */
.L_x_1271:
        /* <DEDUP_REMOVED lines=18> */
[----:B------:R-:W-:Y:S03]  /*78f0*/  IADD3 R172, PT, PT, R172, -0x1, RZ ;  /* 0xffffffffacac7810 */ /* 0x000fe60007ffe0ff */
[----:B------:R-:W-:Y:S01]  /*7900*/  @!PT LDS RZ, [RZ] ;  /* 0x00000000fffff984 */ /* 0x000fe20000000800 */
[----:B------:R-:W-:Y:S01]  /*7910*/  @!PT LDS RZ, [RZ] ;  /* 0x00000000fffff984 */ /* 0x000fe20000000800 */
[----:B------:R-:W-:Y:S01]  /*7920*/  @!PT LDS RZ, [RZ] ;  /* 0x00000000fffff984 */ /* 0x000fe20000000800 */
[----:B------:R-:W-:Y:S01]  /*7930*/  @!P0 LDGSTS.E.BYPASS.LTC128B.128 [R175+0xd000], desc[UR4][R168.64+0x80] ;  /* 0x0d000080a8af8fae */ /* 0x000fe2000b981a04 */
[----:B------:R-:W-:Y:S02]  /*7940*/  IADD3.X R193, PT, PT, R0, R189, RZ, P4, !PT ;  /* 0x000000bd00c17210 */ /* 0x000fe400027fe4ff */
[----:B------:R-:W-:Y:S03]  /*7950*/  ISETP.GT.AND P4, PT, R172, R165, PT ;  /* 0x000000a5ac00720c */ /* 0x000fe60003f84270 */
        /* <DEDUP_REMOVED lines=47> */
[----:B------:R-:W2:Y:S06]  /*7c50*/  LDSM.16.M88.4 R124, [R158+0x3000] ;  /* 0x003000009e7c783b */ /* 0x000eac0000000200 */
[----:B------:R-:W3:Y:S06]  /*7c60*/  LDSM.16.M88.4 R128, [R158+0x3400] ;  /* 0x003400009e80783b */ /* 0x000eec0000000200 */
[----:B------:R-:W4:Y:S06]  /*7c70*/  LDSM.16.M88.4 R132, [R158+0x3800] ;  /* 0x003800009e84783b */ /* 0x000f2c0000000200 */
[----:B------:R-:W5:Y:S06]  /*7c80*/  LD.E R0, desc[UR4][R2.64+0x18c] ;  /* 0x00018c0402007980 */ /* 0x000f6c000c101900 */
[----:B------:R-:W1:Y:S06]  /*7c90*/  LDSM.16.M88.4 R136, [R158+0x3c00] ;  /* 0x003c00009e88783b */ /* 0x000e6c0000000200 */
[----:B------:R-:W0:Y:S06]  /*7ca0*/  LDGDEPBAR ;  /* 0x00000000000079af */ /* 0x000e2c0000000000 */
[----:B------:R-:W1:Y:S06]  /*7cb0*/  LDSM.16.M88.4 R140, [R158+0x4000] ;  /* 0x004000009e8c783b */ /* 0x000e6c0000000200 */
[----:B------:R-:W1:Y:S01]  /*7cc0*/  LDSM.16.M88.4 R144, [R158+0x4400] ;  /* 0x004400009e90783b */ /* 0x000e620000000200 */
[C---:B--2---:R-:W-:Y:S05]  /*7cd0*/  HMMA.16816.F32.BF16 R4, R120.reuse, R124, RZ ;  /* 0x0000007c7804723c */ /* 0x044fea00000418ff */
[----:B------:R-:W2:Y:S03]  /*7ce0*/  LDSM.16.M88.4 R148, [R158+0x4800] ;  /* 0x004800009e94783b */ /* 0x000ea60000000200 */
[C---:B------:R-:W-:Y:S03]  /*7cf0*/  HMMA.16816.F32.BF16 R8, R120.reuse, R126, RZ ;  /* 0x0000007e7808723c */ /* 0x040fe600000418ff */
[----:B------:R-:W2:Y:S05]  /*7d00*/  LDSM.16.M88.4 R152, [R158+0x4c00] ;  /* 0x004c00009e98783b */ /* 0x000eaa0000000200 */
[C---:B---3--:R-:W-:Y:S01]  /*7d10*/  HMMA.16816.F32.BF16 R12, R120.reuse, R128, RZ ;  /* 0x00000080780c723c */ /* 0x048fe200000418ff */
[----:B------:R-:W-:Y:S07]  /*7d20*/  LDSM.16.M88.4 R124, [R157] ;  /* 0x000000009d7c783b */ /* 0x000fee0000000200 */
[C---:B------:R-:W-:Y:S01]  /*7d30*/  HMMA.16816.F32.BF16 R16, R120.reuse, R130, RZ ;  /* 0x000000827810723c */ /* 0x040fe200000418ff */
[----:B------:R-:W3:Y:S07]  /*7d40*/  LDSM.16.M88.4 R128, [R118+0x3000] ;  /* 0x003000007680783b */ /* 0x000eee0000000200 */
[C---:B----4-:R-:W-:Y:S08]  /*7d50*/  HMMA.16816.F32.BF16 R20, R120.reuse, R132, RZ ;  /* 0x000000847814723c */ /* 0x050ff000000418ff */
[C---:B------:R-:W-:Y:S08]  /*7d60*/  HMMA.16816.F32.BF16 R24, R120.reuse, R134, RZ ;  /* 0x000000867818723c */ /* 0x040ff000000418ff */
[C---:B-1----:R-:W-:Y:S08]  /*7d70*/  HMMA.16816.F32.BF16 R28, R120.reuse, R136, RZ ;  /* 0x00000088781c723c */ /* 0x042ff000000418ff */
[C---:B------:R-:W-:Y:S08]  /*7d80*/  HMMA.16816.F32.BF16 R32, R120.reuse, R138, RZ ;  /* 0x0000008a7820723c */ /* 0x040ff000000418ff */
[C---:B------:R-:W-:Y:S08]  /*7d90*/  HMMA.16816.F32.BF16 R36, R120.reuse, R140, RZ ;  /* 0x0000008c7824723c */ /* 0x040ff000000418ff */
[C---:B------:R-:W-:Y:S08]  /*7da0*/  HMMA.16816.F32.BF16 R40, R120.reuse, R142, RZ ;  /* 0x0000008e7828723c */ /* 0x040ff000000418ff */
[C---:B------:R-:W-:Y:S08]  /*7db0*/  HMMA.16816.F32.BF16 R44, R120.reuse, R144, RZ ;  /* 0x00000090782c723c */ /* 0x040ff000000418ff */
[C---:B------:R-:W-:Y:S08]  /*7dc0*/  HMMA.16816.F32.BF16 R48, R120.reuse, R146, RZ ;  /* 0x000000927830723c */ /* 0x040ff000000418ff */
[C---:B--2---:R-:W-:Y:S08]  /*7dd0*/  HMMA.16816.F32.BF16 R52, R120.reuse, R148, RZ ;  /* 0x000000947834723c */ /* 0x044ff000000418ff */
[C---:B------:R-:W-:Y:S08]  /*7de0*/  HMMA.16816.F32.BF16 R56, R120.reuse, R150, RZ ;  /* 0x000000967838723c */ /* 0x040ff000000418ff */
[C---:B------:R-:W-:Y:S08]  /*7df0*/  HMMA.16816.F32.BF16 R60, R120.reuse, R152, RZ ;  /* 0x00000098783c723c */ /* 0x040ff000000418ff */
[----:B------:R-:W-:Y:S01]  /*7e00*/  HMMA.16816.F32.BF16 R64, R120, R154, RZ ;  /* 0x0000009a7840723c */ /* 0x000fe200000418ff */
[----:B------:R-:W1:Y:S07]  /*7e10*/  LDSM.16.M88.4 R120, [R118+0x3400] ;  /* 0x003400007678783b */ /* 0x000e6e0000000200 */
[C---:B---3--:R-:W-:Y:S08]  /*7e20*/  HMMA.16816.F32.BF16 R4, R124.reuse, R128, R4 ;  /* 0x000000807c04723c */ /* 0x048ff00000041804 */
        /* <DEDUP_REMOVED lines=22> */
[----:B------:R-:W1:Y:S06]  /*7f90*/  LDSM.16.M88.4 R120, [R158+0x5000] ;  /* 0x005000009e78783b */ /* 0x000e6c0000000200 */
[----:B------:R-:W2:Y:S01]  /*7fa0*/  LDSM.16.M88.4 R124, [R158+0x5400] ;  /* 0x005400009e7c783b */ /* 0x000ea20000000200 */
        /* <DEDUP_REMOVED lines=78> */
[C---:B--2---:R-:W-:Y:S03]  /*8490*/  HMMA.16816.F32.BF16 R12, R120.reuse, R128, R12 ;  /* 0x00000080780c723c */ /* 0x044fe6000004180c */
[-C--:B-----5:R-:W-:Y:S01]  /*84a0*/  FMUL.FTZ R242, R4, R0.reuse ;  /* 0x0000000004f27220 */ /* 0x0a0fe20000410000 */
[-C--:B------:R-:W-:Y:S01]  /*84b0*/  FMUL.FTZ R240, R5, R0.reuse ;  /* 0x0000000005f07220 */ /* 0x080fe20000410000 */
[-C--:B------:R-:W-:Y:S01]  /*84c0*/  FMUL.FTZ R239, R6, R0.reuse ;  /* 0x0000000006ef7220 */ /* 0x080fe20000410000 */
[-C--:B------:R-:W-:Y:S02]  /*84d0*/  FMUL.FTZ R241, R7, R0.reuse ;  /* 0x0000000007f17220 */ /* 0x080fe40000410000 */
[C---:B------:R-:W-:Y:S01]  /*84e0*/  HMMA.16816.F32.BF16 R16, R120.reuse, R130, R16 ;  /* 0x000000827810723c */ /* 0x040fe20000041810 */
[----:B------:R-:W2:Y:S01]  /*84f0*/  MUFU.TANH R242, R242 ;  /* 0x000000f200f27308 */ /* 0x000ea20000002400 */
[----:B------:R-:W3:Y:S01]  /*8500*/  LDSM.16.M88.4 R128, [R118+0x7c00] ;  /* 0x007c00007680783b */ /* 0x000ee20000000200 */
[-C--:B------:R-:W-:Y:S01]  /*8510*/  FMUL.FTZ R246, R8, R0.reuse ;  /* 0x0000000008f67220 */ /* 0x080fe20000410000 */
[-C--:B------:R-:W-:Y:S01]  /*8520*/  FMUL.FTZ R244, R9, R0.reuse ;  /* 0x0000000009f47220 */ /* 0x080fe20000410000 */
[-C--:B------:R-:W-:Y:S01]  /*8530*/  FMUL.FTZ R245, R10, R0.reuse ;  /* 0x000000000af57220 */ /* 0x080fe20000410000 */
[-C--:B------:R-:W-:Y:S05]  /*8540*/  FMUL.FTZ R243, R11, R0.reuse ;  /* 0x000000000bf37220 */ /* 0x080fea0000410000 */
[----:B------:R-:W4:Y:S01]  /*8550*/  MUFU.TANH R240, R240 ;  /* 0x000000f000f07308 */ /* 0x000f220000002400 */
[-C--:B------:R-:W-:Y:S01]  /*8560*/  FMUL.FTZ R238, R12, R0.reuse ;  /* 0x000000000cee7220 */ /* 0x080fe20000410000 */
[-C--:B------:R-:W-:Y:S01]  /*8570*/  FMUL.FTZ R236, R13, R0.reuse ;  /* 0x000000000dec7220 */ /* 0x080fe20000410000 */
[-C--:B------:R-:W-:Y:S01]  /*8580*/  FMUL.FTZ R237, R14, R0.reuse ;  /* 0x000000000eed7220 */ /* 0x080fe20000410000 */
[-C--:B------:R-:W-:Y:S06]  /*8590*/  FMUL.FTZ R235, R15, R0.reuse ;  /* 0x000000000feb7220 */ /* 0x080fec0000410000 */
[----:B------:R-:W2:Y:S01]  /*85a0*/  MUFU.TANH R239, R239 ;  /* 0x000000ef00ef7308 */ /* 0x000ea20000002400 */
[-C--:B------:R-:W-:Y:S01]  /*85b0*/  FMUL.FTZ R234, R16, R0.reuse ;  /* 0x0000000010ea7220 */ /* 0x080fe20000410000 */
[-C--:B------:R-:W-:Y:S01]  /*85c0*/  FMUL.FTZ R232, R17, R0.reuse ;  /* 0x0000000011e87220 */ /* 0x080fe20000410000 */
[-C--:B------:R-:W-:Y:S01]  /*85d0*/  FMUL.FTZ R233, R18, R0.reuse ;  /* 0x0000000012e97220 */ /* 0x080fe20000410000 */
[-C--:B------:R-:W-:Y:S06]  /*85e0*/  FMUL.FTZ R231, R19, R0.reuse ;  /* 0x0000000013e77220 */ /* 0x080fec0000410000 */
[----:B------:R-:W2:Y:S01]  /*85f0*/  MUFU.TANH R241, R241 ;  /* 0x000000f100f17308 */ /* 0x000ea20000002400 */
[C---:B-1----:R-:W-:Y:S09]  /*8600*/  HMMA.16816.F32.BF16 R20, R120.reuse, R124, R20 ;  /* 0x0000007c7814723c */ /* 0x042ff20000041814 */
        /* <DEDUP_REMOVED lines=39> */
[----:B------:R-:W2:Y:S01]  /*8880*/  LDSM.16.M88.4 R128, [R118+0x8c00] ;  /* 0x008c00007680783b */ /* 0x000ea20000000200 */
[----:B------:R-:W-:Y:S06]  /*8890*/  DEPBAR.LE SB0, 0x0 ;  /* 0x000080000000791a */ /* 0x000fec0000000000 */
        /* <DEDUP_REMOVED lines=161> */
.L_x_1276:
[----:B------:R-:W-:Y:S05]  /*92b0*/  BSYNC.RECONVERGENT B0 ;  /* 0x0000000000007941 */ /* 0x000fea0003800200 */
.L_x_1275:
[----:B------:R-:W-:Y:S01]  /*92c0*/  @!P2 IMAD.MOV.U32 R6, RZ, RZ, R167 ;  /* 0x000000ffff06a224 */ /* 0x000fe200078e00a7 */
[C---:B------:R-:W-:Y:S01]  /*92d0*/  LEA R10, P4, R160.reuse, R167, 0x6 ;  /* 0x000000a7a00a7211 */ /* 0x040fe200078830ff */
[--C-:B------:R-:W-:Y:S01]  /*92e0*/  @!P2 IMAD.MOV.U32 R7, RZ, RZ, R166.reuse ;  /* 0x000000ffff07a224 */ /* 0x100fe200078e00a6 */
[C-C-:B------:R-:W-:Y:S01]  /*92f0*/  SHF.L.U64.HI R4, R160.reuse, 0x6, R161.reuse ;  /* 0x00000006a0047819 */ /* 0x140fe200000102a1 */
[C---:B------:R-:W-:Y:S01]  /*9300*/  IMAD.SHL.U32 R0, R160.reuse, 0x40, RZ ;  /* 0x00000040a0007824 */ /* 0x040fe200078e00ff */
[----:B------:R-:W-:Y:S02]  /*9310*/  LEA.HI.X R11, R160, R166, R161, 0x6, P4 ;  /* 0x000000a6a00b7211 */ /* 0x000fe400020f34a1 */
[----:B------:R-:W-:Y:S01]  /*9320*/  @!PT LDS RZ, [RZ] ;  /* 0x00000000fffff984 */ /* 0x000fe20000000800 */
[----:B------:R-:W-:Y:S01]  /*9330*/  @!PT LDS RZ, [RZ] ;  /* 0x00000000fffff984 */ /* 0x000fe20000000800 */
[----:B------:R-:W-:Y:S01]  /*9340*/  @!PT LDS RZ, [RZ] ;  /* 0x00000000fffff984 */ /* 0x000fe20000000800 */
[----:B------:R2:W-:Y:S02]  /*9350*/  @!P2 LDGSTS.E.BYPASS.LTC128B.128 [R175+0x3000], desc[UR4][R6.64] ;  /* 0x0300000006afafae */ /* 0x0005e4000b981a04 */
[C---:B------:R-:W-:Y:S02]  /*9360*/  IADD3 R8, P5, PT, R0.reuse, R10, RZ ;  /* 0x0000000a00087210 */ /* 0x040fe40007fbe0ff */
[----:B------:R3:W-:Y:S02]  /*9370*/  @P2 STS.128 [R175+0x3000], RZ ;  /* 0x003000ffaf002388 */ /* 0x0007e40000000c00 */
[----:B------:R-:W-:Y:S01]  /*9380*/  IADD3 R12, P4, PT, R0, R8, RZ ;  /* 0x00000008000c7210 */ /* 0x000fe20007f9e0ff */
[C---:B------:R-:W-:Y:S05]  /*9390*/  IMAD.X R9, R4.reuse, 0x1, R11, P5 ;  /* 0x0000000104097824 */ /* 0x040fea00028e060b */
[----:B------:R-:W-:Y:S02]  /*93a0*/  IADD3.X R13, PT, PT, R4, R9, RZ, P4, !PT ;  /* 0x00000009040d7210 */ /* 0x000fe400027fe4ff */
[-C--:B--2---:R-:W-:Y:S01]  /*93b0*/  @!P1 MOV R6, R167.reuse ;  /* 0x000000a700069202 */ /* 0x084fe20000000f00 */
[--C-:B------:R-:W-:Y:S05]  /*93c0*/  @!P1 IMAD.MOV.U32 R7, RZ, RZ, R166.reuse ;  /* 0x000000ffff079224 */ /* 0x100fea00078e00a6 */
[----:B------:R-:W-:Y:S01]  /*93d0*/  @!PT LDS RZ, [RZ] ;  /* 0x00000000fffff984 */ /* 0x000fe20000000800 */
[----:B------:R-:W-:Y:S01]  /*93e0*/  @!PT LDS RZ, [RZ] ;  /* 0x00000000fffff984 */ /* 0x000fe20000000800 */
[----:B------:R-:W-:Y:S01]  /*93f0*/  @!PT LDS RZ, [RZ] ;  /* 0x00000000fffff984 */ /* 0x000fe20000000800 */
[----:B------:R2:W-:Y:S04]  /*9400*/  @!P1 LDGSTS.E.BYPASS.LTC128B.128 [R175+0x5000], desc[UR4][R6.64+0x40] ;  /* 0x0500004006af9fae */ /* 0x0005e8000b981a04 */
[----:B------:R3:W-:Y:S01]  /*9410*/  @P1 STS.128 [R175+0x5000], RZ ;  /* 0x005000ffaf001388 */ /* 0x0007e20000000c00 */
[----:B--2---:R-:W-:Y:S01]  /*9420*/  @!P0 MOV R6, R167 ;  /* 0x000000a700068202 */ /* 0x004fe20000000f00 */
[----:B------:R-:W-:Y:S05]  /*9430*/  @!P0 IMAD.MOV.U32 R7, RZ, RZ, R166 ;  /* 0x000000ffff078224 */ /* 0x000fea00078e00a6 */
        /* <DEDUP_REMOVED lines=51> */
.L_x_1274:
[----:B------:R-:W-:Y:S05]  /*9770*/  BSYNC.RECONVERGENT B1 ;  /* 0x0000000000017941 */ /* 0x000fea0003800200 */
.L_x_1273:
[----:B------:R-:W2:Y:S01]  /*9780*/  LD.E R53, desc[UR4][R2.64+0xdc] ;  /* 0x0000dc0402357980 */ /* 0x000ea2000c101900 */
[----:B---3--:R-:W-:Y:S02]  /*9790*/  FMNMX3.FTZ R13, R117, R242, R240, !PT ;  /* 0x000000f2750d7276 */ /* 0x008fe400078100f0 */
        /* <DEDUP_REMOVED lines=35> */
[----:B------:R-:W-:Y:S01]  /*99d0*/  FMNMX3.FTZ R7, R0, R55, R54, !PT ;  /* 0x0000003700077276 */ /* 0x000fe20007810036 */
[----:B------:R-:W-:Y:S01]  /*99e0*/  LDSM.16.MT88.4 R12, [R156+0x9000] ;  /* 0x009000009c0c783b */ /* 0x000fe20000004200 */
[----:B------:R-:W-:Y:S07]  /*99f0*/  IADD3 R184, PT, PT, R184, -0x80, RZ ;  /* 0xffffff80b8b87810 */ /* 0x000fee0007ffe0ff */
[----:B------:R-:W1:Y:S08]  /*9a00*/  SHFL.BFLY PT, R4, R11, 0x2, 0x1f ;  /* 0x0c401f000b047f89 */ /* 0x000e7000000e0000 */
[----:B------:R-:W3:Y:S01]  /*9a10*/  SHFL.BFLY PT, R0, R7, 0x2, 0x1f ;  /* 0x0c401f0007007f89 */ /* 0x000ee200000e0000 */
[----:B-1----:R-:W-:Y:S02]  /*9a20*/  FMNMX.FTZ R9, R11, R4, !PT ;  /* 0x000000040b097209 */ /* 0x002fe40007810000 */
[----:B---3--:R-:W-:Y:S05]  /*9a30*/  FMNMX.FTZ R5, R7, R0, !PT ;  /* 0x0000000007057209 */ /* 0x008fea0007810000 */
[----:B------:R-:W1:Y:S08]  /*9a40*/  SHFL.BFLY PT, R52, R9, 0x1, 0x1f ;  /* 0x0c201f0009347f89 */ /* 0x000e7000000e0000 */
[----:B------:R-:W3:Y:S01]  /*9a50*/  SHFL.BFLY PT, R0, R5, 0x1, 0x1f ;  /* 0x0c201f0005007f89 */ /* 0x000ee200000e0000 */
[----:B-1----:R-:W-:Y:S02]  /*9a60*/  FMNMX.FTZ R52, R9, R52, !PT ;  /* 0x0000003409347209 */ /* 0x002fe40007810000 */
[----:B---3--:R-:W-:Y:S02]  /*9a70*/  FMNMX.FTZ R0, R5, R0, !PT ;  /* 0x0000000005007209 */ /* 0x008fe40007810000 */
[----:B------:R-:W-:Y:S03]  /*9a80*/  FSETP.NEU.FTZ.AND P0, PT, R52, -INF , PT ;  /* 0xff8000003400780b */ /* 0x000fe60003f1d000 */
[----:B------:R-:W-:Y:S01]  /*9a90*/  FADD.FTZ R4, -R0, R119 ;  /* 0x0000007700047221 */ /* 0x000fe20000010100 */
[C---:B--2---:R-:W-:Y:S01]  /*9aa0*/  FMUL.FTZ R121, R53.reuse, R52 ;  /* 0x0000003435797220 */ /* 0x044fe20000410000 */
        /* <DEDUP_REMOVED lines=49> */
[----:B------:R-:W-:Y:S01]  /*9dc0*/  MUFU.EX2 R122, R122 ;  /* 0x0000007a007a7308 */ /* 0x000fe20000000800 */
[----:B-1----:R-:W-:Y:S01]  /*9dd0*/  F2FP.BF16.F32.PACK_AB R60, R129, R119 ;  /* 0x00000077813c723e */ /* 0x002fe200000010ff */
[C---:B------:R-:W-:Y:S01]  /*9de0*/  FMUL.FTZ R41, R58.reuse, R77 ;  /* 0x0000004d3a297220 */ /* 0x040fe20000410000 */
[C---:B------:R-:W-:Y:S01]  /*9df0*/  FMUL.FTZ R50, R59.reuse, R70 ;  /* 0x000000463b327220 */ /* 0x040fe20000410000 */
[----:B------:R-:W-:Y:S01]  /*9e00*/  FMUL.FTZ R51, R59, R71 ;  /* 0x000000473b337220 */ /* 0x000fe20000410000 */
[C---:B------:R-:W-:Y:S01]  /*9e10*/  FMUL.FTZ R48, R58.reuse, R68 ;  /* 0x000000443a307220 */ /* 0x040fe20000410000 */
[----:B------:R-:W-:Y:S01]  /*9e20*/  FMUL.FTZ R49, R58, R69 ;  /* 0x000000453a317220 */ /* 0x000fe20000410000 */
[-CC-:B------:R-:W-:Y:S03]  /*9e30*/  FFMA.FTZ R77, R238, R53.reuse, -R121.reuse ;  /* 0x00000035ee4d7223 */ /* 0x180fe60000010879 */
[----:B------:R-:W1:Y:S01]  /*9e40*/  MUFU.EX2 R117, R117 ;  /* 0x0000007500757308 */ /* 0x000e620000000800 */
[-CC-:B------:R-:W-:Y:S01]  /*9e50*/  FFMA.FTZ R76, R237, R53.reuse, -R120.reuse ;  /* 0x00000035ed4c7223 */ /* 0x180fe20000010878 */
[-CC-:B------:R-:W-:Y:S01]  /*9e60*/  FFMA.FTZ R87, R231, R53.reuse, -R120.reuse ;  /* 0x00000035e7577223 */ /* 0x180fe20000010878 */
[-CC-:B------:R-:W-:Y:S01]  /*9e70*/  FFMA.FTZ R92, R234, R53.reuse, -R121.reuse ;  /* 0x00000035ea5c7223 */ /* 0x180fe20000010879 */
[-CC-:B------:R-:W-:Y:S01]  /*9e80*/  FFMA.FTZ R94, R233, R53.reuse, -R120.reuse ;  /* 0x00000035e95e7223 */ /* 0x180fe20000010878 */
        /* <DEDUP_REMOVED lines=9> */
[-CC-:B------:R-:W-:Y:S01]  /*9f20*/  FFMA.FTZ R135, R197, R53.reuse, -R120.reuse ;  /* 0x00000035c5877223 */ /* 0x180fe20000010878 */
[-CC-:B------:R-:W-:Y:S03]  /*9f30*/  FFMA.FTZ R136, R195, R53.reuse, -R120.reuse ;  /* 0x00000035c3887223 */ /* 0x180fe60000010878 */
[----:B------:R-:W-:Y:S01]  /*9f40*/  MUFU.EX2 R127, R127 ;  /* 0x0000007f007f7308 */ /* 0x000fe20000000800 */
[----:B-1----:R-:W-:Y:S01]  /*9f50*/  F2FP.BF16.F32.PACK_AB R61, R117, R122 ;  /* 0x0000007a753d723e */ /* 0x002fe200000010ff */
[-CC-:B------:R-:W-:Y:S01]  /*9f60*/  FFMA.FTZ R139, R193, R53.reuse, -R120.reuse ;  /* 0x00000035c18b7223 */ /* 0x180fe20000010878 */
[-CC-:B------:R-:W-:Y:S01]  /*9f70*/  FFMA.FTZ R140, R191, R53.reuse, -R120.reuse ;  /* 0x00000035bf8c7223 */ /* 0x180fe20000010878 */
[-CC-:B------:R-:W-:Y:S01]  /*9f80*/  FFMA.FTZ R143, R189, R53.reuse, -R120.reuse ;  /* 0x00000035bd8f7223 */ /* 0x180fe20000010878 */
[----:B------:R-:W-:Y:S01]  /*9f90*/  LDSM.16.MT88.4 R100, [R116+0xac00] ;  /* 0x00ac00007464783b */ /* 0x000fe20000004200 */
[-CC-:B------:R-:W-:Y:S01]  /*9fa0*/  FFMA.FTZ R144, R190, R53.reuse, -R120.reuse ;  /* 0x00000035be907223 */ /* 0x180fe20000010878 */
[-CC-:B------:R-:W-:Y:S03]  /*9fb0*/  FFMA.FTZ R147, R187, R53.reuse, -R120.reuse ;  /* 0x00000035bb937223 */ /* 0x180fe60000010878 */
[----:B------:R-:W1:Y:S01]  /*9fc0*/  MUFU.EX2 R126, R126 ;  /* 0x0000007e007e7308 */ /* 0x000e620000000800 */
[----:B--2---:R-:W-:Y:S01]  /*9fd0*/  F2FP.BF16.F32.PACK_AB R62, R123, R128 ;  /* 0x000000807b3e723e */ /* 0x004fe200000010ff */
[-C--:B------:R-:W-:Y:S01]  /*9fe0*/  FFMA.FTZ R148, R188, R53.reuse, -R120 ;  /* 0x00000035bc947223 */ /* 0x080fe20000010878 */
[----:B------:R-:W-:Y:S01]  /*9ff0*/  FFMA.FTZ R122, R59, R186, R122 ;  /* 0x000000ba3b7a7223 */ /* 0x000fe2000001007a */
[-CC-:B------:R-:W-:Y:S01]  /*a000*/  FFMA.FTZ R130, R196, R53.reuse, -R121.reuse ;  /* 0x00000035c4827223 */ /* 0x180fe20000010879 */
        /* <DEDUP_REMOVED lines=8> */
[----:B------:R-:W-:Y:S05]  /*a090*/  ISETP.GT.AND P0, PT, R172, R165, PT ;  /* 0x000000a5ac00720c */ /* 0x000fea0003f04270 */
[----:B------:R-:W-:Y:S01]  /*a0a0*/  MUFU.EX2 R76, R76 ;  /* 0x0000004c004c7308 */ /* 0x000fe20000000800 */
[----:B-1----:R-:W-:Y:S07]  /*a0b0*/  F2FP.BF16.F32.PACK_AB R63, R126, R127 ;  /* 0x0000007f7e3f723e */ /* 0x002fee00000010ff */
[C---:B------:R-:W-:Y:S02]  /*a0c0*/  HMMA.16816.F32.BF16 R4, R60.reuse, R12, R4 ;  /* 0x0000000c3c04723c */ /* 0x040fe40000041804 */
[----:B------:R-:W-:Y:S03]  /*a0d0*/  MUFU.EX2 R87, R87 ;  /* 0x0000005700577308 */ /* 0x000fe60000000800 */
[C---:B------:R-:W-:Y:S01]  /*a0e0*/  FMUL.FTZ R12, R58.reuse, R104 ;  /* 0x000000683a0c7220 */ /* 0x040fe20000410000 */
[C---:B------:R-:W-:Y:S02]  /*a0f0*/  FMUL.FTZ R13, R58.reuse, R105 ;  /* 0x000000693a0d7220 */ /* 0x040fe40000410000 */
        /* <DEDUP_REMOVED lines=28> */
[-CC-:B------:R-:W-:Y:S04]  /*a2c0*/  FFMA.FTZ R90, R223, R53.reuse, -R120.reuse ;  /* 0x00000035df5a7223 */ /* 0x180fe80000010878 */
[C---:B------:R-:W-:Y:S04]  /*a2d0*/  HMMA.16816.F32.BF16 R28, R60.reuse, R36, R28 ;  /* 0x000000243c1c723c */ /* 0x040fe8000004181c */
[----:B------:R-:W-:Y:S01]  /*a2e0*/  MUFU.EX2 R91, R91 ;  /* 0x0000005b005b7308 */ /* 0x000fe20000000800 */
[----:B------:R-:W-:Y:S01]  /*a2f0*/  FMUL.FTZ R36, R58, R80 ;  /* 0x000000503a247220 */ /* 0x000fe20000410000 */
[----:B------:R-:W-:Y:S01]  /*a300*/  FFMA.FTZ R80, R236, R53, -R121 ;  /* 0x00000035ec507223 */ /* 0x000fe20000010879 */
[C---:B------:R-:W-:Y:S01]  /*a310*/  FMUL.FTZ R37, R58.reuse, R81 ;  /* 0x000000513a257220 */ /* 0x040fe20000410000 */
[----:B------:R-:W-:Y:S01]  /*a320*/  FFMA.FTZ R81, R235, R53, -R120 ;  /* 0x00000035eb517223 */ /* 0x000fe20000010878 */
[C---:B------:R-:W-:Y:S05]  /*a330*/  HMMA.16816.F32.BF16 R32, R60.reuse, R38, R32 ;  /* 0x000000263c20723c */ /* 0x040fea0000041820 */
[----:B------:R-:W1:Y:S01]  /*a340*/  MUFU.EX2 R80, R80 ;  /* 0x0000005000507308 */ /* 0x000e620000000800 */
[C---:B------:R-:W-:Y:S01]  /*a350*/  FMUL.FTZ R38, R59.reuse, R82 ;  /* 0x000000523b267220 */ /* 0x040fe20000410000 */
[----:B------:R-:W-:Y:S08]  /*a360*/  FMUL.FTZ R39, R59, R83 ;  /* 0x000000533b277220 */ /* 0x000ff00000410000 */
[----:B------:R-:W2:Y:S01]  /*a370*/  MUFU.EX2 R81, R81 ;  /* 0x0000005100517308 */ /* 0x000ea20000000800 */
[C---:B------:R-:W-:Y:S03]  /*a380*/  HMMA.16816.F32.BF16 R36, R60.reuse, R44, R36 ;  /* 0x0000002c3c24723c */ /* 0x040fe60000041824 */
[C---:B------:R-:W-:Y:S01]  /*a390*/  FMUL.FTZ R45, R58.reuse, R73 ;  /* 0x000000493a2d7220 */ /* 0x040fe20000410000 */
[C---:B------:R-:W-:Y:S01]  /*a3a0*/  FMUL.FTZ R44, R58.reuse, R72 ;  /* 0x000000483a2c7220 */ /* 0x040fe20000410000 */
[----:B------:R-:W-:Y:S01]  /*a3b0*/  FFMA.FTZ R72, R58, R185, R119 ;  /* 0x000000b93a487223 */ /* 0x000fe20000010077 */
[----:B------:R-:W-:Y:S03]  /*a3c0*/  FADD.FTZ R58, R117, R122 ;  /* 0x0000007a753a7221 */ /* 0x000fe60000010000 */
[----:B------:R-:W-:Y:S01]  /*a3d0*/  MUFU.EX2 R84, R84 ;  /* 0x0000005400547308 */ /* 0x000fe20000000800 */
        /* <DEDUP_REMOVED lines=8> */
[----:B------:R-:W-:Y:S01]  /*a460*/  FADD.FTZ R58, R128, R129 ;  /* 0x00000081803a7221 */ /* 0x000fe20000010000 */
[C---:B------:R-:W-:Y:S03]  /*a470*/  HMMA.16816.F32.BF16 R44, R60.reuse, R64, R44 ;  /* 0x000000403c2c723c */ /* 0x040fe6000004182c */
[----:B------:R-:W-:Y:S01]  /*a480*/  FADD.FTZ R78, R123, R58 ;  /* 0x0000003a7b4e7221 */ /* 0x000fe20000010000 */
[----:B------:R-:W-:Y:S03]  /*a490*/  FADD.FTZ R59, R126, R59 ;  /* 0x0000003b7e3b7221 */ /* 0x000fe60000010000 */
[----:B------:R-:W-:Y:S01]  /*a4a0*/  MUFU.EX2 R90, R90 ;  /* 0x0000005a005a7308 */ /* 0x000fe20000000800 */
[-CC-:B------:R-:W-:Y:S01]  /*a4b0*/  FFMA.FTZ R128, R205, R53.reuse, -R120.reuse ;  /* 0x00000035cd807223 */ /* 0x180fe20000010878 */
[----:B------:R-:W-:Y:S01]  /*a4c0*/  FFMA.FTZ R123, R199, R53, -R120 ;  /* 0x00000035c77b7223 */ /* 0x000fe20000010878 */
[----:B------:R-:W-:Y:S01]  /*a4d0*/  HMMA.16816.F32.BF16 R48, R60, R66, R48 ;  /* 0x000000423c30723c */ /* 0x000fe20000041830 */
[----:B------:R-:W3:Y:S02]  /*a4e0*/  LDSM.16.MT88.4 R64, [R156+0x9400] ;  /* 0x009400009c40783b */ /* 0x000ee40000004200 */
[----:B-1----:R-:W-:Y:S01]  /*a4f0*/  F2FP.BF16.F32.PACK_AB R60, R80, R77 ;  /* 0x0000004d503c723e */ /* 0x002fe200000010ff */
[----:B------:R-:W-:Y:S01]  /*a500*/  FADD.FTZ R58, R76, R59 ;  /* 0x0000003b4c3a7221 */ /* 0x000fe20000010000 */
[----:B--2---:R-:W-:Y:S01]  /*a510*/  F2FP.BF16.F32.PACK_AB R61, R81, R76 ;  /* 0x0000004c513d723e */ /* 0x004fe200000010ff */
[----:B------:R-:W-:Y:S01]  /*a520*/  FADD.FTZ R59, R77, R78 ;  /* 0x0000004e4d3b7221 */ /* 0x000fe20000010000 */
[----:B------:R-:W-:Y:S01]  /*a530*/  F2FP.BF16.F32.PACK_AB R63, R87, R94 ;  /* 0x0000005e573f723e */ /* 0x000fe200000010ff */
[----:B------:R-:W-:Y:S01]  /*a540*/  FADD.FTZ R95, R81, R58 ;  /* 0x0000003a515f7221 */ /* 0x000fe20000010000 */
[----:B------:R-:W-:Y:S01]  /*a550*/  F2FP.BF16.F32.PACK_AB R62, R89, R92 ;  /* 0x0000005c593e723e */ /* 0x000fe200000010ff */
[----:B------:R-:W-:Y:S01]  /*a560*/  LDSM.16.MT88.4 R76, [R116+0xc000] ;  /* 0x00c00000744c783b */ /* 0x000fe20000004200 */
[----:B------:R-:W-:Y:S01]  /*a570*/  FADD.FTZ R59, R80, R59 ;  /* 0x0000003b503b7221 */ /* 0x000fe20000010000 */
[----:B------:R-:W-:Y:S01]  /*a580*/  MUFU.EX2 R133, R133 ;  /* 0x0000008500857308 */ /* 0x000fe20000000800 */
[----:B------:R-:W-:Y:S01]  /*a590*/  FADD.FTZ R94, R94, R95 ;  /* 0x0000005f5e5e7221 */ /* 0x000fe20000010000 */
[-C--:B------:R-:W-:Y:S01]  /*a5a0*/  FFMA.FTZ R95, R57, R53.reuse, -R120 ;  /* 0x00000035395f7223 */ /* 0x080fe20000010878 */
[----:B------:R-:W-:Y:S01]  /*a5b0*/  FADD.FTZ R92, R92, R59 ;  /* 0x0000003b5c5c7221 */ /* 0x000fe20000010000 */
[-CC-:B------:R-:W-:Y:S01]  /*a5c0*/  FFMA.FTZ R117, R222, R53.reuse, -R121.reuse ;  /* 0x00000035de757223 */ /* 0x180fe20000010879 */
[----:B------:R-:W-:Y:S01]  /*a5d0*/  FADD.FTZ R94, R87, R94 ;  /* 0x0000005e575e7221 */ /* 0x000fe20000010000 */
[----:B------:R-:W-:Y:S01]  /*a5e0*/  LDSM.16.MT88.4 R80, [R116+0xc400] ;  /* 0x00c400007450783b */ /* 0x000fe20000004200 */
[----:B------:R-:W-:Y:S03]  /*a5f0*/  FADD.FTZ R89, R89, R92 ;  /* 0x0000005c59597221 */ /* 0x000fe60000010000 */
[----:B------:R-:W-:Y:S01]  /*a600*/  MUFU.EX2 R134, R134 ;  /* 0x0000008600867308 */ /* 0x000fe20000000800 */
[-CC-:B------:R-:W-:Y:S01]  /*a610*/  FFMA.FTZ R122, R220, R53.reuse, -R121.reuse ;  /* 0x00000035dc7a7223 */ /* 0x180fe20000010879 */
[-CC-:B------:R-:W-:Y:S01]  /*a620*/  FFMA.FTZ R127, R198, R53.reuse, -R121.reuse ;  /* 0x00000035c67f7223 */ /* 0x180fe20000010879 */
[-CC-:B------:R-:W-:Y:S01]  /*a630*/  FFMA.FTZ R126, R200, R53.reuse, -R121.reuse ;  /* 0x00000035c87e7223 */ /* 0x180fe20000010879 */
[-CC-:B------:R-:W-:Y:S01]  /*a640*/  FFMA.FTZ R129, R202, R53.reuse, -R121.reuse ;  /* 0x00000035ca817223 */ /* 0x180fe20000010879 */
[----:B------:R-:W-:Y:S05]  /*a650*/  FFMA.FTZ R121, R216, R53, -R121 ;  /* 0x00000035d8797223 */ /* 0x000fea0000010879 */
[----:B------:R-:W-:Y:S10]  /*a660*/  MUFU.EX2 R135, R135 ;  /* 0x0000008700877308 */ /* 0x000ff40000000800 */
[----:B------:R-:W-:Y:S01]  /*a670*/  MUFU.EX2 R136, R136 ;  /* 0x0000008800887308 */ /* 0x000fe20000000800 */
[C---:B---3--:R-:W-:Y:S09]  /*a680*/  HMMA.16816.F32.BF16 R4, R60.reuse, R64, R4 ;  /* 0x000000403c04723c */ /* 0x048ff20000041804 */
        /* <DEDUP_REMOVED lines=36> */
[----:B------:R-:W1:Y:S01]  /*a8d0*/  MUFU.EX2 R144, R144 ;  /* 0x0000009000907308 */ /* 0x000e620000000800 */
[C---:B------:R-:W-:Y:S01]  /*a8e0*/  HMMA.16816.F32.BF16 R40, R60.reuse, R66, R40 ;  /* 0x000000423c28723c */ /* 0x040fe20000041828 */
[----:B------:R-:W2:Y:S08]  /*a8f0*/  LDSM.16.MT88.4 R64, [R116+0xd400] ;  /* 0x00d400007440783b */ /* 0x000eb00000004200 */
[----:B------:R-:W-:Y:S01]  /*a900*/  MUFU.EX2 R145, R145 ;  /* 0x0000009100917308 */ /* 0x000fe20000000800 */
[----:B-1----:R-:W-:Y:S09]  /*a910*/  F2FP.BF16.F32.PACK_AB R57, R144, R143 ;  /* 0x0000008f9039723e */ /* 0x002ff200000010ff */
[----:B------:R-:W1:Y:S10]  /*a920*/  MUFU.EX2 R146, R146 ;  /* 0x0000009200927308 */ /* 0x000e740000000800 */
[----:B------:R-:W-:Y:S10]  /*a930*/  MUFU.EX2 R147, R147 ;  /* 0x0000009300937308 */ /* 0x000ff40000000800 */
[----:B------:R-:W3:Y:S01]  /*a940*/  MUFU.EX2 R148, R148 ;  /* 0x0000009400947308 */ /* 0x000ee20000000800 */
[----:B-1----:R-:W-:Y:S09]  /*a950*/  F2FP.BF16.F32.PACK_AB R58, R146, R145 ;  /* 0x00000091923a723e */ /* 0x002ff200000010ff */
[----:B------:R-:W-:Y:S01]  /*a960*/  MUFU.EX2 R212, R212 ;  /* 0x000000d400d47308 */ /* 0x000fe20000000800 */
[C---:B--2---:R-:W-:Y:S09]  /*a970*/  HMMA.16816.F32.BF16 R44, R60.reuse, R64, R44 ;  /* 0x000000403c2c723c */ /* 0x044ff2000004182c */
[----:B------:R-:W1:Y:S01]  /*a980*/  MUFU.EX2 R213, R213 ;  /* 0x000000d500d57308 */ /* 0x000e620000000800 */
[----:B---3--:R-:W-:Y:S01]  /*a990*/  F2FP.BF16.F32.PACK_AB R59, R148, R147 ;  /* 0x00000093943b723e */ /* 0x008fe200000010ff */
[----:B------:R-:W-:Y:S01]  /*a9a0*/  HMMA.16816.F32.BF16 R48, R60, R66, R48 ;  /* 0x000000423c30723c */ /* 0x000fe20000041830 */
[----:B------:R-:W2:Y:S07]  /*a9b0*/  LDSM.16.MT88.4 R64, [R156+0x9800] ;  /* 0x009800009c40783b */ /* 0x000eae0000004200 */
[----:B------:R-:W-:Y:S01]  /*a9c0*/  MUFU.EX2 R214, R214 ;  /* 0x000000d600d67308 */ /* 0x000fe20000000800 */
[----:B------:R-:W-:Y:S02]  /*a9d0*/  F2FP.BF16.F32.PACK_AB R63, R90, R93 ;  /* 0x0000005d5a3f723e */ /* 0x000fe400000010ff */
[----:B------:R-:W-:Y:S01]  /*a9e0*/  F2FP.BF16.F32.PACK_AB R60, R85, R86 ;  /* 0x00000056553c723e */ /* 0x000fe200000010ff */
[----:B------:R-:W-:Y:S01]  /*a9f0*/  FADD.FTZ R86, R86, R89 ;  /* 0x0000005956567221 */ /* 0x000fe20000010000 */
[C---:B------:R-:W-:Y:S01]  /*aa00*/  F2FP.BF16.F32.PACK_AB R61, R84.reuse, R91 ;  /* 0x0000005b543d723e */ /* 0x040fe200000010ff */
[----:B------:R-:W-:Y:S01]  /*aa10*/  FADD.FTZ R91, R91, R94 ;  /* 0x0000005e5b5b7221 */ /* 0x000fe20000010000 */
[----:B------:R-:W-:Y:S01]  /*aa20*/  F2FP.BF16.F32.PACK_AB R62, R97, R88 ;  /* 0x00000058613e723e */ /* 0x000fe200000010ff */
[----:B------:R-:W-:Y:S02]  /*aa30*/  FADD.FTZ R85, R85, R86 ;  /* 0x0000005655557221 */ /* 0x000fe40000010000 */
[----:B------:R-:W-:Y:S01]  /*aa40*/  MUFU.EX2 R121, R121 ;  /* 0x0000007900797308 */ /* 0x000fe20000000800 */
[----:B------:R-:W-:Y:S03]  /*aa50*/  FADD.FTZ R84, R84, R91 ;  /* 0x0000005b54547221 */ /* 0x000fe60000010000 */
[C---:B--2---:R-:W-:Y:S08]  /*aa60*/  HMMA.16816.F32.BF16 R4, R60.reuse, R64, R4 ;  /* 0x000000403c04723c */ /* 0x044ff00000041804 */
[C---:B------:R-:W-:Y:S01]  /*aa70*/  HMMA.16816.F32.BF16 R8, R60.reuse, R66, R8 ;  /* 0x000000423c08723c */ /* 0x040fe20000041808 */
[----:B------:R-:W2:Y:S07]  /*aa80*/  LDSM.16.MT88.4 R64, [R156+0xb800] ;  /* 0x00b800009c40783b */ /* 0x000eae0000004200 */
[C---:B------:R-:W-:Y:S08]  /*aa90*/  HMMA.16816.F32.BF16 R12, R60.reuse, R68, R12 ;  /* 0x000000443c0c723c */ /* 0x040ff0000004180c */
        /* <DEDUP_REMOVED lines=26> */
[----:B------:R-:W4:Y:S07]  /*ac40*/  LDSM.16.MT88.4 R72, [R116+0xdc00] ;  /* 0x00dc00007448783b */ /* 0x000f2e0000004200 */
[C---:B--2---:R-:W-:Y:S08]  /*ac50*/  HMMA.16816.F32.BF16 R28, R60.reuse, R64, R28 ;  /* 0x000000403c1c723c */ /* 0x044ff0000004181c */
[C---:B------:R-:W-:Y:S01]  /*ac60*/  HMMA.16816.F32.BF16 R32, R60.reuse, R66, R32 ;  /* 0x000000423c20723c */ /* 0x040fe20000041820 */
[----:B------:R-:W2:Y:S07]  /*ac70*/  LDSM.16.MT88.4 R64, [R156+0xa000] ;  /* 0x00a000009c40783b */ /* 0x000eae0000004200 */
        /* <DEDUP_REMOVED lines=47> */
[C---:B----4-:R-:W-:Y:S03]  /*af70*/  HMMA.16816.F32.BF16 R44, R60.reuse, R72, R44 ;  /* 0x000000483c2c723c */ /* 0x050fe6000004182c */
[--C-:B------:R-:W-:Y:S01]  /*af80*/  FFMA.FTZ R73, R56, R53, -R120.reuse ;  /* 0x0000003538497223 */ /* 0x100fe20000010878 */
[----:B------:R-:W-:Y:S01]  /*af90*/  F2FP.BF16.F32.PACK_AB R56, R142, R141 ;  /* 0x0000008d8e38723e */ /* 0x000fe200000010ff */
[-CC-:B------:R-:W-:Y:S01]  /*afa0*/  FFMA.FTZ R72, R55, R53.reuse, -R120.reuse ;  /* 0x0000003537487223 */ /* 0x180fe20000010878 */
[----:B------:R-:W-:Y:S01]  /*afb0*/  FFMA.FTZ R120, R54, R53, -R120 ;  /* 0x0000003536787223 */ /* 0x000fe20000010878 */
[----:B------:R-:W-:Y:S01]  /*afc0*/  MUFU.EX2 R55, R73 ;  /* 0x0000004900377308 */ /* 0x000fe20000000800 */
[----:B------:R-:W-:Y:S01]  /*afd0*/  HMMA.16816.F32.BF16 R48, R60, R74, R48 ;  /* 0x0000004a3c30723c */ /* 0x000fe20000041830 */
[----:B------:R-:W4:Y:S08]  /*afe0*/  LDSM.16.MT88.4 R60, [R156+0xe800] ;  /* 0x00e800009c3c783b */ /* 0x000f300000004200 */
[----:B------:R-:W5:Y:S01]  /*aff0*/  MUFU.EX2 R54, R95 ;  /* 0x0000005f00367308 */ /* 0x000f620000000800 */
[C---:B--2---:R-:W-:Y:S08]  /*b000*/  HMMA.16816.F32.BF16 R4, R56.reuse, R64, R4 ;  /* 0x000000403804723c */ /* 0x044ff00000041804 */
[C---:B------:R-:W-:Y:S01]  /*b010*/  HMMA.16816.F32.BF16 R8, R56.reuse, R66, R8 ;  /* 0x000000423808723c */ /* 0x040fe20000041808 */
[----:B------:R-:W2:Y:S07]  /*b020*/  LDSM.16.MT88.4 R64, [R116+0xe800] ;  /* 0x00e800007440783b */ /* 0x000eae0000004200 */
[C---:B------:R-:W-:Y:S08]  /*b030*/  HMMA.16816.F32.BF16 R12, R56.reuse, R76, R12 ;  /* 0x0000004c380c723c */ /* 0x040ff0000004180c */
[C---:B------:R-:W-:Y:S01]  /*b040*/  HMMA.16816.F32.BF16 R16, R56.reuse, R78, R16 ;  /* 0x0000004e3810723c */ /* 0x040fe20000041810 */
[----:B------:R-:W-:Y:S07]  /*b050*/  LDSM.16.MT88.4 R76, [R156+0xec00] ;  /* 0x00ec00009c4c783b */ /* 0x000fee0000004200 */
[C---:B---3--:R-:W-:Y:S03]  /*b060*/  HMMA.16816.F32.BF16 R20, R56.reuse, R68, R20 ;  /* 0x000000443814723c */ /* 0x048fe60000041814 */
[----:B-1----:R-:W-:Y:S02]  /*b070*/  F2FP.BF16.F32.PACK_AB R68, R213, R212 ;  /* 0x000000d4d544723e */ /* 0x002fe400000010ff */
[----:B-----5:R-:W-:Y:S03]  /*b080*/  F2FP.BF16.F32.PACK_AB R69, R55, R54 ;  /* 0x000000363745723e */ /* 0x020fe600000010ff */
[C---:B------:R-:W-:Y:S03]  /*b090*/  HMMA.16816.F32.BF16 R24, R56.reuse, R70, R24 ;  /* 0x000000463818723c */ /* 0x040fe60000041818 */
[----:B------:R-:W-:Y:S05]  /*b0a0*/  F2FP.BF16.F32.PACK_AB R70, R121, R214 ;  /* 0x000000d67946723e */ /* 0x000fea00000010ff */
[C---:B------:R-:W-:Y:S08]  /*b0b0*/  HMMA.16816.F32.BF16 R28, R56.reuse, R80, R28 ;  /* 0x00000050381c723c */ /* 0x040ff0000004181c */
[C---:B------:R-:W-:Y:S08]  /*b0c0*/  HMMA.16816.F32.BF16 R32, R56.reuse, R82, R32 ;  /* 0x000000523820723c */ /* 0x040ff00000041820 */
[C---:B----4-:R-:W-:Y:S01]  /*b0d0*/  HMMA.16816.F32.BF16 R36, R56.reuse, R60, R36 ;  /* 0x0000003c3824723c */ /* 0x050fe20000041824 */
[----:B------:R-:W-:Y:S07]  /*b0e0*/  MUFU.EX2 R60, R72 ;  /* 0x00000048003c7308 */ /* 0x000fee0000000800 */
[C---:B------:R-:W-:Y:S03]  /*b0f0*/  HMMA.16816.F32.BF16 R40, R56.reuse, R62, R40 ;  /* 0x0000003e3828723c */ /* 0x040fe60000041828 */
[----:B------:R-:W1:Y:S01]  /*b100*/  MUFU.EX2 R61, R120 ;  /* 0x00000078003d7308 */ /* 0x000e620000000800 */
[----:B------:R-:W-:Y:S01]  /*b110*/  FADD.FTZ R63, R93, R84 ;  /* 0x000000545d3f7221 */ /* 0x000fe20000010000 */
[----:B------:R-:W-:Y:S01]  /*b120*/  FADD.FTZ R62, R88, R85 ;  /* 0x00000055583e7221 */ /* 0x000fe20000010000 */
[----:B------:R-:W3:Y:S02]  /*b130*/  LDSM.16.MT88.4 R92, [R156+0xcc00] ;  /* 0x00cc00009c5c783b */ /* 0x000ee40000004200 */
[----:B------:R-:W-:Y:S01]  /*b140*/  FADD.FTZ R63, R90, R63 ;  /* 0x0000003f5a3f7221 */ /* 0x000fe20000010000 */
[C---:B--2---:R-:W-:Y:S03]  /*b150*/  HMMA.16816.F32.BF16 R44, R56.reuse, R64, R44 ;  /* 0x00000040382c723c */ /* 0x044fe6000004182c */
[----:B------:R-:W-:Y:S01]  /*b160*/  FADD.FTZ R62, R97, R62 ;  /* 0x0000003e613e7221 */ /* 0x000fe20000010000 */
[----:B------:R-:W-:Y:S01]  /*b170*/  FADD.FTZ R98, R98, R63 ;  /* 0x0000003f62627221 */ /* 0x000fe20000010000 */
[----:B------:R-:W2:Y:S02]  /*b180*/  LDSM.16.MT88.4 R84, [R116+0xcc00] ;  /* 0x00cc00007454783b */ /* 0x000ea40000004200 */
[----:B------:R-:W-:Y:S01]  /*b190*/  FADD.FTZ R99, R99, R62 ;  /* 0x0000003e63637221 */ /* 0x000fe20000010000 */
[----:B------:R-:W-:Y:S03]  /*b1a0*/  HMMA.16816.F32.BF16 R48, R56, R66, R48 ;  /* 0x000000423830723c */ /* 0x000fe60000041830 */
[----:B-1----:R-:W-:Y:S01]  /*b1b0*/  F2FP.BF16.F32.PACK_AB R71, R61, R60 ;  /* 0x0000003c3d47723e */ /* 0x002fe200000010ff */
[----:B------:R-:W-:Y:S01]  /*b1c0*/  FADD.FTZ R96, R96, R99 ;  /* 0x0000006360607221 */ /* 0x000fe20000010000 */
[----:B------:R-:W-:Y:S03]  /*b1d0*/  FADD.FTZ R119, R119, R98 ;  /* 0x0000006277777221 */ /* 0x000fe60000010000 */
[----:B------:R-:W-:Y:S01]  /*b1e0*/  FADD.FTZ R117, R117, R96 ;  /* 0x0000006075757221 */ /* 0x000fe20000010000 */
[----:B------:R-:W-:Y:S01]  /*b1f0*/  FADD.FTZ R124, R124, R119 ;  /* 0x000000777c7c7221 */ /* 0x000fe20000010000 */
[C---:B------:R-:W-:Y:S01]  /*b200*/  HMMA.16816.F32.BF16 R112, R68.reuse, R108, R4 ;  /* 0x0000006c4470723c */ /* 0x040fe20000041804 */
[----:B------:R-:W1:Y:S04]  /*b210*/  LDSM.16.MT88.4 R4, [R116+0xec00] ;  /* 0x00ec00007404783b */ /* 0x000e680000004200 */
[----:B------:R-:W-:Y:S01]  /*b220*/  MOV R119, R0 ;  /* 0x0000000000777202 */ /* 0x000fe20000000f00 */
[----:B------:R-:W-:Y:S01]  /*b230*/  FADD.FTZ R125, R125, R124 ;  /* 0x0000007c7d7d7221 */ /* 0x000fe20000010000 */
[----:B------:R-:W-:Y:S01]  /*b240*/  FADD.FTZ R122, R122, R117 ;  /* 0x000000757a7a7221 */ /* 0x000fe20000010000 */
[C---:B------:R-:W-:Y:S03]  /*b250*/  HMMA.16816.F32.BF16 R108, R68.reuse, R110, R8 ;  /* 0x0000006e446c723c */ /* 0x040fe60000041808 */
[----:B------:R-:W-:Y:S01]  /*b260*/  FADD.FTZ R128, R128, R125 ;  /* 0x0000007d80807221 */ /* 0x000fe20000010000 */
[----:B------:R-:W-:Y:S01]  /*b270*/  FADD.FTZ R127, R127, R122 ;  /* 0x0000007a7f7f7221 */ /* 0x000fe20000010000 */
[----:B------:R-:W-:Y:S02]  /*b280*/  MOV R117, R52 ;  /* 0x0000003400757202 */ /* 0x000fe40000000f00 */
        /* <DEDUP_REMOVED lines=37> */
[----:B------:R-:W-:Y:S03]  /*b4e0*/  HMMA.16816.F32.BF16 R68, R68, R6, R48 ;  /* 0x000000064444723c */ /* 0x000fe60000041830 */
[----:B------:R-:W-:Y:S01]  /*b4f0*/  FADD.FTZ R186, R61, R60 ;  /* 0x0000003c3dba7221 */ /* 0x000fe20000010000 */
[----:B------:R-:W-:Y:S04]  /*b500*/  FADD.FTZ R185, R121, R214 ;  /* 0x000000d679b97221 */ /* 0x000fe80000010000 */
[----:B------:R-:W-:Y:S01]  /*b510*/  @!UPT UIADD3 URZ, UPT, UPT, URZ, URZ, URZ ;  /* 0x000000fffffff290 */ /* 0x000fe2000fffe0ff */
[----:B------:R-:W-:Y:S11]  /*b520*/  @P0 BRA `(.L_x_1277) ;  /* 0xffffffbc00640947 */ /* 0x000ff6000383ffff */
.L_x_1270:
        /* <DEDUP_REMOVED lines=16> */
.L_x_1291:
        /* <DEDUP_REMOVED lines=150> */
.L_x_1280:
[----:B------:R-:W-:Y:S05]  /*bf90*/  BSYNC.RECONVERGENT B0 ;  /* 0x0000000000007941 */ /* 0x000fea0003800200 */
.L_x_1279:
[C---:B------:R-:W-:Y:S01]  /*bfa0*/  VIADD R57, R53.reuse, 0x10 ;  /* 0x0000001035397836 */ /* 0x040fe20000000000 */
[-C--:B------:R-:W-:Y:S01]  /*bfb0*/  ISETP.GE.AND P2, PT, R53, R164.reuse, PT ;  /* 0x000000a43500720c */ /* 0x080fe20003f46270 */
[----:B------:R3:W5:Y:S01]  /*bfc0*/  LD.E R2, desc[UR4][R2.64+0xc0] ;  /* 0x0000c00402027980 */ /* 0x000762000c101900 */
[----:B------:R-:W-:Y:S01]  /*bfd0*/  IMAD R176, R176, R55, RZ ;  /* 0x00000037b0b07224 */ /* 0x000fe200078e02ff */
[----:B------:R-:W-:Y:S01]  /*bfe0*/  BSSY.RECONVERGENT B0, `(.L_x_1281) ;  /* 0x0000015000007945 */ /* 0x000fe20003800200 */
[----:B------:R-:W-:Y:S01]  /*bff0*/  ISETP.GE.AND P1, PT, R57, R164, PT ;  /* 0x000000a43900720c */ /* 0x000fe20003f26270 */
[C---:B------:R-:W-:Y:S01]  /*c000*/  VIADD R59, R53.reuse, 0x20 ;  /* 0x00000020353b7836 */ /* 0x040fe20000000000 */
[----:B------:R-:W-:Y:S01]  /*c010*/  LOP3.LUT R57, R54, 0x1c, RZ, 0xc0, !PT ;  /* 0x0000001c36397812 */ /* 0x000fe200078ec0ff */
[----:B------:R-:W-:-:S03]  /*c020*/  VIADD R55, R53, 0x30 ;  /* 0x0000003035377836 */ /* 0x000fc60000000000 */
[-C--:B------:R-:W-:Y:S01]  /*c030*/  ISETP.GE.AND P5, PT, R59, R164.reuse, PT ;  /* 0x000000a43b00720c */ /* 0x080fe20003fa6270 */
[----:B------:R-:W-:Y:S01]  /*c040*/  IMAD R53, R53, 0x60, R57 ;  /* 0x0000006035357824 */ /* 0x000fe200078e0239 */
[----:B------:R-:W-:-:S04]  /*c050*/  ISETP.GE.AND P6, PT, R55, R164, PT ;  /* 0x000000a43700720c */ /* 0x000fc80003fc6270 */
        /* <DEDUP_REMOVED lines=8> */
[----:B--2---:R-:W-:-:S04]  /*c0e0*/  LEA R58, P0, R55, R62, 0x2 ;  /* 0x0000003e373a7211 */ /* 0x004fc800078010ff */
[----:B------:R-:W-:-:S05]  /*c0f0*/  LEA.HI.X R59, R55, R63, R176, 0x2, P0 ;  /* 0x0000003f373b7211 */ /* 0x000fca00000f14b0 */
[----:B------:R3:W-:Y:S04]  /*c100*/  @!P4 ST.E.128 desc[UR4][R58.64], R48 ;  /* 0x000000303a00c985 */ /* 0x0007e8000c101d04 */
[----:B-1----:R3:W-:Y:S04]  /*c110*/  @!P3 ST.E.128 desc[UR4][R58.64+0x80], R32 ;  /* 0x000080203a00b985 */ /* 0x0027e8000c101d04 */
[----:B------:R3:W-:Y:S02]  /*c120*/  @!P2 ST.E.128 desc[UR4][R58.64+0x100], R16 ;  /* 0x000100103a00a985 */ /* 0x0007e4000c101d04 */
.L_x_1282:
[----:B------:R-:W-:Y:S05]  /*c130*/  BSYNC.RECONVERGENT B0 ;  /* 0x0000000000007941 */ /* 0x000fea0003800200 */
.L_x_1281:
[----:B------:R-:W-:Y:S04]  /*c140*/  BSSY.RECONVERGENT B0, `(.L_x_1283) ;  /* 0x000000e000007945 */ /* 0x000fe80003800200 */
[----:B------:R-:W-:Y:S05]  /*c150*/  @P1 BRA `(.L_x_1284) ;  /* 0x0000000000301947 */ /* 0x000fea0003800000 */
[-C--:B-----5:R-:W-:Y:S02]  /*c160*/  ISETP.GE.AND P4, PT, R57, R2.reuse, PT ;  /* 0x000000023900720c */ /* 0x0a0fe40003f86270 */
[-C--:B------:R-:W-:Y:S02]  /*c170*/  ISETP.GE.AND P3, PT, R53, R2.reuse, PT ;  /* 0x000000023500720c */ /* 0x080fe40003f66270 */
[----:B------:R-:W-:-:S09]  /*c180*/  ISETP.GE.AND P1, PT, R3, R2, PT ;  /* 0x000000020300720c */ /* 0x000fd20003f26270 */
[CC--:B-1-3--:R-:W-:Y:S02]  /*c190*/  @!P4 LEA R32, P0, R55.reuse, R62.reuse, 0x2 ;  /* 0x0000003e3720c211 */ /* 0x0cafe400078010ff */
        /* <DEDUP_REMOVED lines=8> */
.L_x_1284:
[----:B------:R-:W-:Y:S05]  /*c220*/  BSYNC.RECONVERGENT B0 ;  /* 0x0000000000007941 */ /* 0x000fea0003800200 */
.L_x_1283:
[----:B------:R-:W-:Y:S04]  /*c230*/  BSSY.RECONVERGENT B0, `(.L_x_1285) ;  /* 0x000000e000007945 */ /* 0x000fe80003800200 */
[----:B------:R-:W-:Y:S05]  /*c240*/  @P5 BRA `(.L_x_1286) ;  /* 0x0000000000305947 */ /* 0x000fea0003800000 */
[-C--:B-----5:R-:W-:Y:S02]  /*c250*/  ISETP.GE.AND P5, PT, R57, R2.reuse, PT ;  /* 0x000000023900720c */ /* 0x0a0fe40003fa6270 */
[-C--:B------:R-:W-:Y:S02]  /*c260*/  ISETP.GE.AND P3, PT, R53, R2.reuse, PT ;  /* 0x000000023500720c */ /* 0x080fe40003f66270 */
[----:B------:R-:W-:-:S09]  /*c270*/  ISETP.GE.AND P1, PT, R3, R2, PT ;  /* 0x000000020300720c */ /* 0x000fd20003f26270 */
[CC--:B-1-3--:R-:W-:Y:S02]  /*c280*/  @!P5 LEA R16, P4, R55.reuse, R62.reuse, 0x2 ;  /* 0x0000003e3710d211 */ /* 0x0cafe400078810ff */
        /* <DEDUP_REMOVED lines=8> */
.L_x_1286:
[----:B------:R-:W-:Y:S05]  /*c310*/  BSYNC.RECONVERGENT B0 ;  /* 0x0000000000007941 */ /* 0x000fea0003800200 */
.L_x_1285:
[----:B------:R-:W-:-:S04]  /*c320*/  MOV R171, 0x0 ;  /* 0x0000000000ab7802 */ /* 0x000fc80000000f00 */
[----:B-12345:R-:W-:Y:S05]  /*c330*/  @P6 RET.REL.NODEC R170 `(_ZN5flash24flash_fwd_splitkv_kernelI23Flash_fwd_kernel_traitsILi96ELi64ELi128ELi4ELb0ELb0EN7cutlass10bfloat16_tE19Flash_kernel_traitsILi96ELi64ELi128ELi4ES3_EELb0ELb0ELb0ELb0ELb0ELb1ELb1ELb0EEEvNS_16Flash_fwd_paramsE) ;  /* 0xffffff3caa306950 */ /* 0x03efea0003c3ffff */
        /* <DEDUP_REMOVED lines=10> */
[----:B-1----:R-:W-:Y:S05]  /*c3e0*/  @P0 RET.REL.NODEC R170 `(_ZN5flash24flash_fwd_splitkv_kernelI23Flash_fwd_kernel_traitsILi96ELi64ELi128ELi4ELb0ELb0EN7cutlass10bfloat16_tE19Flash_kernel_traitsILi96ELi64ELi128ELi4ES3_EELb0ELb0ELb0ELb0ELb0ELb1ELb1ELb0EEEvNS_16Flash_fwd_paramsE) ;  /* 0xffffff3caa040950 */ /* 0x002fea0003c3ffff */
[----:B------:R-:W-:Y:S01]  /*c3f0*/  LEA R2, P0, R55, R62, 0x2 ;  /* 0x0000003e37027211 */ /* 0x000fe200078010ff */
[----:B------:R-:W-:-:S03]  /*c400*/  IMAD.MOV.U32 R171, RZ, RZ, 0x0 ;  /* 0x00000000ffab7424 */ /* 0x000fc600078e00ff */
[----:B------:R-:W-:-:S05]  /*c410*/  LEA.HI.X R3, R55, R63, R176, 0x2, P0 ;  /* 0x0000003f37037211 */ /* 0x000fca00000f14b0 */
[----:B------:R1:W-:Y:S02]  /*c420*/  ST.E.128 desc[UR4][R2.64+0x4900], R4 ;  /* 0x0049000402007985 */ /* 0x0003e4000c101d04 */
[----:B-1----:R-:W-:Y:S05]  /*c430*/  RET.REL.NODEC R170 `(_ZN5flash24flash_fwd_splitkv_kernelI23Flash_fwd_kernel_traitsILi96ELi64ELi128ELi4ELb0ELb0EN7cutlass10bfloat16_tE19Flash_kernel_traitsILi96ELi64ELi128ELi4ES3_EELb0ELb0ELb0ELb0ELb0ELb1ELb1ELb0EEEvNS_16Flash_fwd_paramsE) ;  /* 0xffffff38aaf07950 */ /* 0x002fea0003c3ffff */
.L_x_1278:
[----:B------:R-:W-:Y:S01]  /*c440*/  MOV R9, 0x2 ;  /* 0x0000000200097802 */ /* 0x000fe20000000f00 */
[----:B------:R-:W-:Y:S01]  /*c450*/  IMAD.MOV.U32 R6, RZ, RZ, 0x1f ;  /* 0x0000001fff067424 */ /* 0x000fe200078e00ff */
[----:B------:R-:W-:-:S07]  /*c460*/  MOV R10, 0xffffffff ;  /* 0xffffffff000a7802 */ /* 0x000fce0000000f00 */
[----:B-----5:R-:W-:Y:S05]  /*c470*/  WARPSYNC.COLLECTIVE R10, `(.L_x_1287) ;  /* 0x000000000a087348 */ /* 0x020fea0003c00000 */
[----:B------:R1:W2:Y:S02]  /*c480*/  SHFL.BFLY P0, R14, R185, R9, R6 ;  /* 0x0c000009b90e7389 */ /* 0x0002a40000000006 */
[----:B-12--5:R-:W-:Y:S05]  /*c490*/  ENDCOLLECTIVE ;  /* 0x000000000000791b */ /* 0x026fea0003800000 */
.L_x_1287:
[----:B------:R-:W-:Y:S02]  /*c4a0*/  IMAD.MOV.U32 R8, RZ, RZ, R14 ;  /* 0x000000ffff087224 */ /* 0x000fe400078e000e */
[----:B------:R-:W-:Y:S02]  /*c4b0*/  IMAD.MOV.U32 R9, RZ, RZ, 0x1 ;  /* 0x00000001ff097424 */ /* 0x000fe400078e00ff */
[----:B------:R-:W-:-:S05]  /*c4c0*/  FADD.FTZ R13, R8, R185 ;  /* 0x000000b9080d7221 */ /* 0x000fca0000010000 */
[----:B------:R-:W-:-:S07]  /*c4d0*/  MOV R185, R13 ;  /* 0x0000000d00b97202 */ /* 0x000fce0000000f00 */
[----:B------:R-:W-:Y:S05]  /*c4e0*/  WARPSYNC.COLLECTIVE R10, `(.L_x_1288) ;  /* 0x000000000a087348 */ /* 0x000fea0003c00000 */
[----:B------:R1:W2:Y:S02]  /*c4f0*/  SHFL.BFLY P0, R14, R185, R9, R6 ;  /* 0x0c000009b90e7389 */ /* 0x0002a40000000006 */
[----:B-12---:R-:W-:Y:S05]  /*c500*/  ENDCOLLECTIVE ;  /* 0x000000000000791b */ /* 0x006fea0003800000 */
.L_x_1288:
[----:B------:R-:W-:Y:S01]  /*c510*/  MOV R185, R186 ;  /* 0x000000ba00b97202 */ /* 0x000fe20000000f00 */
[----:B------:R-:W-:Y:S01]  /*c520*/  IMAD.MOV.U32 R9, RZ, RZ, 0x2 ;  /* 0x00000002ff097424 */ /* 0x000fe200078e00ff */
[----:B------:R-:W-:-:S07]  /*c530*/  MOV R8, R14 ;  /* 0x0000000e00087202 */ /* 0x000fce0000000f00 */
[----:B------:R-:W-:Y:S05]  /*c540*/  WARPSYNC.COLLECTIVE R10, `(.L_x_1289) ;  /* 0x000000000a087348 */ /* 0x000fea0003c00000 */
[----:B------:R1:W2:Y:S02]  /*c550*/  SHFL.BFLY P0, R14, R185, R9, R6 ;  /* 0x0c000009b90e7389 */ /* 0x0002a40000000006 */
[----:B-12---:R-:W-:Y:S05]  /*c560*/  ENDCOLLECTIVE ;  /* 0x000000000000791b */ /* 0x006fea0003800000 */
.L_x_1289:
[----:B------:R-:W-:Y:S01]  /*c570*/  FADD.FTZ R8, R13, R8 ;  /* 0x000000080d087221 */ /* 0x000fe20000010000 */
[----:B------:R-:W-:Y:S01]  /*c580*/  FADD.FTZ R12, R14, R186 ;  /* 0x000000ba0e0c7221 */ /* 0x000fe20000010000 */
[----:B------:R-:W-:-:S04]  /*c590*/  MOV R9, 0x1 ;  /* 0x0000000100097802 */ /* 0x000fc80000000f00 */
[----:B------:R-:W-:-:S07]  /*c5a0*/  MOV R185, R12 ;  /* 0x0000000c00b97202 */ /* 0x000fce0000000f00 */
[----:B------:R-:W-:Y:S05]  /*c5b0*/  WARPSYNC.COLLECTIVE R10, `(.L_x_1290) ;  /* 0x000000000a087348 */ /* 0x000fea0003c00000 */
[----:B------:R1:W2:Y:S02]  /*c5c0*/  SHFL.BFLY P0, R14, R185, R9, R6 ;  /* 0x0c000009b90e7389 */ /* 0x0002a40000000006 */
[----:B-12---:R-:W-:Y:S05]  /*c5d0*/  ENDCOLLECTIVE ;  /* 0x000000000000791b */ /* 0x006fea0003800000 */
.L_x_1290:
[----:B------:R-:W-:Y:S05]  /*c5e0*/  BRA `(.L_x_1291) ;  /* 0xfffffff000107947 */ /* 0x000fea000383ffff */
.L_x_1292:
        /* <DEDUP_REMOVED lines=9> */
.L_x_11601:


//--------------------- .text._ZN5flash24flash_fwd_splitkv_kernelI23Flash_fwd_kernel_traitsILi96ELi64ELi128ELi4ELb0ELb0EN7cutlass10bfloat16_tE19Flash_kernel_traitsILi96ELi64ELi128ELi4ES3_EELb0ELb0ELb0ELb0ELb0ELb0ELb1ELb1EEEvNS_16Flash_fwd_paramsE --------------------------
	.section	.text._ZN5flash24flash_fwd_splitkv_kernelI23Flash_fwd_kernel_traitsILi96ELi64ELi128ELi4ELb0ELb0EN7cutlass10bfloat16_tE19Flash_kernel_traitsILi96ELi64ELi128ELi4ES3_EELb0ELb0ELb0ELb0ELb0ELb0ELb1ELb1EEEvNS_16Flash_fwd_paramsE,"ax",@progbits
	.align	128
        .global         _ZN5flash24flash_fwd_splitkv_kernelI23Flash_fwd_kernel_traitsILi96ELi64ELi128ELi4ELb0ELb0EN7cutlass10bfloat16_tE19Flash_kernel_traitsILi96ELi64ELi128ELi4ES3_EELb0ELb0ELb0ELb0ELb0ELb0ELb1ELb1EEEvNS_16Flash_fwd_paramsE
        .type           _ZN5flash24flash_fwd_splitkv_kernelI23Flash_fwd_kernel_traitsILi96ELi64ELi128ELi4ELb0ELb0EN7cutlass10bfloat16_tE19Flash_kernel_traitsILi96ELi64ELi128ELi4ES3_EELb0ELb0ELb0ELb0ELb0ELb0ELb1ELb1EEEvNS_16Flash_fwd_paramsE,@function
        .size           _ZN5flash24flash_fwd_splitkv_kernelI23Flash_fwd_kernel_traitsILi96ELi64ELi128ELi4ELb0ELb0EN7cutlass10bfloat16_tE19Flash_kernel_traitsILi96ELi64ELi128ELi4ES3_EELb0ELb0ELb0ELb0ELb0ELb0ELb1ELb1EEEvNS_16Flash_fwd_paramsE,(.L_x_11602 - _ZN5flash24flash_fwd_splitkv_kernelI23Flash_fwd_kernel_traitsILi96ELi64ELi128ELi4ELb0ELb0EN7cutlass10bfloat16_tE19Flash_kernel_traitsILi96ELi64ELi128ELi4ES3_EELb0ELb0ELb0ELb0ELb0ELb0ELb1ELb1EEEvNS_16Flash_fwd_paramsE)
        .other          _ZN5flash24flash_fwd_splitkv_kernelI23Flash_fwd_kernel_traitsILi96ELi64ELi128ELi4ELb0ELb0EN7cutlass10bfloat16_tE19Flash_kernel_traitsILi96ELi64ELi128ELi4ES3_EELb0ELb0ELb0ELb0ELb0ELb0ELb1ELb1EEEvNS_16Flash_fwd_paramsE,@"STO_CUDA_ENTRY STV_DEFAULT"
_ZN5flash24flash_fwd_splitkv_kernelI23Flash_fwd_kernel_traitsILi96ELi64ELi128ELi4ELb0ELb0EN7cutlass10bfloat16_tE19Flash_kernel_traitsILi96ELi64ELi128ELi4ES3_EELb0ELb0ELb0ELb0ELb0ELb0ELb1ELb1EEEvNS_16Flash_fwd_paramsE:
.text._ZN5flash24flash_fwd_splitkv_kernelI23Flash_fwd_kernel_traitsILi96ELi64ELi128ELi4ELb0ELb0EN7cutlass10bfloat16_tE19Flash_kernel_traitsILi96ELi64ELi128ELi4ES3_EELb0ELb0ELb0ELb0ELb0ELb0ELb1ELb1EEEvNS_16Flash_fwd_paramsE:
        /* <DEDUP_REMOVED lines=9> */
[----:B------:R-:W2:Y:S08]  /*0090*/  LDC R8, c[0x0][0x374] ;  /* 0x0000dd00ff087b82 */ /* 0x000eb00000000800 */
[----:B------:R-:W2:Y:S01]  /*00a0*/  LDC.64 R120, c[0x0][0x348] ;  /* 0x0000d200ff787b82 */ /* 0x000ea20000000a00 */
[----:B-1----:R-:W1:Y:S02]  /*00b0*/  MUFU.RCP R4, R2 ;  /* 0x0000000200047308 */ /* 0x002e640000001000 */
[----:B-1----:R-:W-:-:S06]  /*00c0*/  VIADD R4, R4, 0xffffffe ;  /* 0x0ffffffe04047836 */ /* 0x002fcc0000000000 */
[----:B------:R-:W1:Y:S02]  /*00d0*/  F2I.FTZ.U32.TRUNC.NTZ R5, R4 ;  /* 0x0000000400057305 */ /* 0x000e64000021f000 */
[----:B-1----:R-:W-:Y:S01]  /*00e0*/  IMAD.MOV R0, RZ, RZ, -R5 ;  /* 0x000000ffff007224 */ /* 0x002fe200078e0a05 */
[----:B------:R-:W-:-:S03]  /*00f0*/  MOV R4, RZ ;  /* 0x000000ff00047202 */ /* 0x000fc60000000f00 */
[----:B------:R-:W-:-:S04]  /*0100*/  IMAD R7, R0, R3, RZ ;  /* 0x0000000300077224 */ /* 0x000fc800078e02ff */
[----:B------:R-:W-:-:S06]  /*0110*/  IMAD.HI.U32 R7, R5, R7, R4 ;  /* 0x0000000705077227 */ /* 0x000fcc00078e0004 */
        /* <DEDUP_REMOVED lines=10> */
[----:B--2-4-:R-:W-:Y:S02]  /*01c0*/  IMAD R178, R3, R178, UR4 ;  /* 0x0000000403b27e24 */ /* 0x014fe4000f8e02b2 */
[----:B------:R-:W-:Y:S05]  /*01d0*/  CALL.REL.NOINC `($_ZN5flash24flash_fwd_splitkv_kernelI23Flash_fwd_kernel_traitsILi96ELi64ELi128ELi4ELb0ELb0EN7cutlass10bfloat16_tE19Flash_kernel_traitsILi96ELi64ELi128ELi4ES3_EELb0ELb0ELb0ELb0ELb0ELb0ELb1ELb1EEEvNS_16Flash_fwd_paramsE$_ZN5flash30compute_attn_1rowblock_splitkvI23Flash_fwd_kernel_traitsILi96ELi64ELi128ELi4ELb0ELb0EN7cutlass10bfloat16_tE19Flash_kernel_traitsILi96ELi64ELi128ELi4ES3_EELb0ELb0ELb0ELb0ELb0ELb0ELb1ELb1ENS_16Flash_fwd_paramsEEEvRKT8_iiiii) ;  /* 0x0000000000087944 */ /* 0x000fea0003c00000 */
[----:B------:R-:W-:Y:S05]  /*01e0*/  BSYNC.RECONVERGENT B4 ;  /* 0x0000000000047941 */ /* 0x000fea0003800200 */
.L_x_1293:
[----:B------:R-:W-:Y:S05]  /*01f0*/  EXIT ;  /* 0x000000000000794d */ /* 0x000fea0003800000 */
        .type           $_ZN5flash24flash_fwd_splitkv_kernelI23Flash_fwd_kernel_traitsILi96ELi64ELi128ELi4ELb0ELb0EN7cutlass10bfloat16_tE19Flash_kernel_traitsILi96ELi64ELi128ELi4ES3_EELb0ELb0ELb0ELb0ELb0ELb0ELb1ELb1EEEvNS_16Flash_fwd_paramsE$_ZN5flash30compute_attn_1rowblock_splitkvI23Flash_fwd_kernel_traitsILi96ELi64ELi128ELi4ELb0ELb0EN7cutlass10bfloat16_tE19Flash_kernel_traitsILi96ELi64ELi128ELi4ES3_EELb0ELb0ELb0ELb0ELb0ELb0ELb1ELb1ENS_16Flash_fwd_paramsEEEvRKT8_iiiii,@function
        .size           $_ZN5flash24flash_fwd_splitkv_kernelI23Flash_fwd_kernel_traitsILi96ELi64ELi128ELi4ELb0ELb0EN7cutlass10bfloat16_tE19Flash_kernel_traitsILi96ELi64ELi128ELi4ES3_EELb0ELb0ELb0ELb0ELb0ELb0ELb1ELb1EEEvNS_16Flash_fwd_paramsE$_ZN5flash30compute_attn_1rowblock_splitkvI23Flash_fwd_kernel_traitsILi96ELi64ELi128ELi4ELb0ELb0EN7cutlass10bfloat16_tE19Flash_kernel_traitsILi96ELi64ELi128ELi4ES3_EELb0ELb0ELb0ELb0ELb0ELb0ELb1ELb1ENS_16Flash_fwd_paramsEEEvRKT8_iiiii,(.L_x_11602 - $_ZN5flash24flash_fwd_splitkv_kernelI23Flash_fwd_kernel_traitsILi96ELi64ELi128ELi4ELb0ELb0EN7cutlass10bfloat16_tE19Flash_kernel_traitsILi96ELi64ELi128ELi4ES3_EELb0ELb0ELb0ELb0ELb0ELb0ELb1ELb1EEEvNS_16Flash_fwd_paramsE$_ZN5flash30compute_attn_1rowblock_splitkvI23Flash_fwd_kernel_traitsILi96ELi64ELi128ELi4ELb0ELb0EN7cutlass10bfloat16_tE19Flash_kernel_traitsILi96ELi64ELi128ELi4ES3_EELb0ELb0ELb0ELb0ELb0ELb0ELb1ELb1ENS_16Flash_fwd_paramsEEEvRKT8_iiiii)
$_ZN5flash24flash_fwd_splitkv_kernelI23Flash_fwd_kernel_traitsILi96ELi64ELi128ELi4ELb0ELb0EN7cutlass10bfloat16_tE19Flash_kernel_traitsILi96ELi64ELi128ELi4ES3_EELb0ELb0ELb0ELb0ELb0ELb0ELb1ELb1EEEvNS_16Flash_fwd_paramsE$_ZN5flash30compute_attn_1rowblock_splitkvI23Flash_fwd_kernel_traitsILi96ELi64ELi128ELi4ELb0ELb0EN7cutlass10bfloat16_tE19Flash_kernel_traitsILi96ELi64ELi128ELi4ES3_EELb0ELb0ELb0ELb0ELb0ELb0ELb1ELb1ENS_16Flash_fwd_paramsEEEvRKT8_iiiii:
        /* <DEDUP_REMOVED lines=30> */
[----:B------:R-:W-:-:S03]  /*03e0*/  ISETP.NE.U32.AND P0, PT, R16, RZ, PT ;  /* 0x000000ff1000720c */ /* 0x000fc60003f05070 */
[----:B------:R-:W-:Y:S01]  /*03f0*/  IMAD.X R19, R13, 0x1, R0, P1 ;  /* 0x000000010d137824 */ /* 0x000fe200008e0600 */
[----:B------:R-:W-:Y:S01]  /*0400*/  ISETP.NE.AND.EX P0, PT, R17, RZ, PT, P0 ;  /* 0x000000ff1100720c */ /* 0x000fe20003f05300 */
[----:B------:R-:W-:-:S04]  /*0410*/  IMAD.MOV.U32 R13, RZ, RZ, -0x1 ;  /* 0xffffffffff0d7424 */ /* 0x000fc800078e00ff */
[----:B------:R-:W-:Y:S08]  /*0420*/  @!P2 BRA `(.L_x_1295) ;  /* 0x000000000010a947 */ /* 0x000ff00003800000 */
[----:B------:R-:W3:Y:S02]  /*0430*/  LD.E.U8 R5, desc[UR4][R120.64+0x1b2] ;  /* 0x0001b20478057980 */ /* 0x000ee4000c101100 */
[----:B---3--:R-:W-:-:S13]  /*0440*/  ISETP.NE.AND P1, PT, R5, RZ, PT ;  /* 0x000000ff0500720c */ /* 0x008fda0003f25270 */
[----:B------:R-:W-:Y:S05]  /*0450*/  @!P1 BRA `(.L_x_1295) ;  /* 0x0000000000049947 */ /* 0x000fea0003800000 */
[----:B------:R3:W5:Y:S02]  /*0460*/  LD.E R13, desc[UR4][R18.64] ;  /* 0x00000004120d7980 */ /* 0x000764000c101900 */
.L_x_1295:
[----:B------:R-:W-:Y:S05]  /*0470*/  BSYNC.RECONVERGENT B0 ;  /* 0x0000000000007941 */ /* 0x000fea0003800200 */
.L_x_1294:
[----:B------:R-:W-:Y:S04]  /*0480*/  BSSY.RECONVERGENT B0, `(.L_x_1296) ;  /* 0x0000007000007945 */ /* 0x000fe80003800200 */
[----:B------:R-:W-:Y:S05]  /*0490*/  @!P3 BRA `(.L_x_1297) ;  /* 0x000000000014b947 */ /* 0x000fea0003800000 */
[----:B-----5:R-:W4:Y:S02]  /*04a0*/  LD.E.U8 R3, desc[UR4][R120.64+0x1b2] ;  /* 0x0001b20478037980 */ /* 0x020f24000c101100 */
[----:B----4-:R-:W-:-:S13]  /*04b0*/  ISETP.NE.AND P1, PT, R3, RZ, PT ;  /* 0x000000ff0300720c */ /* 0x010fda0003f25270 */
[----:B------:R-:W4:Y:S02]  /*04c0*/  @P1 LD.E R10, desc[UR4][R18.64+0x4] ;  /* 0x00000404120a1980 */ /* 0x000f24000c101900 */
[----:B----4-:R-:W-:-:S06]  /*04d0*/  @P1 IADD3 R3, PT, PT, R10, -R13, RZ ;  /* 0x8000000d0a031210 */ /* 0x010fcc0007ffe0ff */
[----:B------:R4:W5:Y:S02]  /*04e0*/  @!P1 LD.E R3, desc[UR4][R18.64] ;  /* 0x0000000412039980 */ /* 0x000964000c101900 */
.L_x_1297:
[----:B------:R-:W-:Y:S05]  /*04f0*/  BSYNC.RECONVERGENT B0 ;  /* 0x0000000000007941 */ /* 0x000fea0003800200 */
.L_x_1296:
[----:B------:R-:W-:Y:S01]  /*0500*/  BSSY.RECONVERGENT B1, `(.L_x_1298) ;  /* 0x0000012000017945 */ /* 0x000fe20003800200 */
[----:B-----5:R-:W-:Y:S02]  /*0510*/  @P4 IADD3 R181, PT, PT, R4, -R11, RZ ;  /* 0x8000000b04b54210 */ /* 0x020fe40007ffe0ff */
[----:B------:R-:W-:Y:S01]  /*0520*/  IADD3 R72, PT, PT, R3, -R6, RZ ;  /* 0x8000000603487210 */ /* 0x000fe20007ffe0ff */
[----:B------:R-:W-:Y:S06]  /*0530*/  @!P0 BRA `(.L_x_1299) ;  /* 0x0000000000148947 */ /* 0x000fec0003800000 */
[----:B------:R-:W-:-:S05]  /*0540*/  IADD3 R4, P0, PT, R16, R2, RZ ;  /* 0x0000000210047210 */ /* 0x000fca0007f1e0ff */
[----:B------:R-:W-:-:S05]  /*0550*/  IMAD.X R5, R17, 0x1, R0, P0 ;  /* 0x0000000111057824 */ /* 0x000fca00000e0600 */
[----:B------:R-:W5:Y:S02]  /*0560*/  LD.E R3, desc[UR4][R4.64] ;  /* 0x0000000404037980 */ /* 0x000f64000c101900 */
[----:B-----5:R-:W-:Y:S01]  /*0570*/  IADD3 R62, PT, PT, R3, -R6, RZ ;  /* 0x80000006033e7210 */ /* 0x020fe20007ffe0ff */
[----:B------:R-:W-:Y:S05]  /*0580*/  BRA `(.L_x_1300) ;  /* 0x0000000000247947 */ /* 0x000fea0003800000 */
.L_x_1299:
[----:B------:R-:W5:Y:S01]  /*0590*/  LD.E.64 R4, desc[UR4][R120.64+0x108] ;  /* 0x0001080478047980 */ /* 0x000f62000c101b00 */
[----:B------:R-:W-:Y:S01]  /*05a0*/  BSSY.RECONVERGENT B0, `(.L_x_1301) ;  /* 0x0000006000007945 */ /* 0x000fe20003800200 */
[----:B------:R-:W-:Y:S01]  /*05b0*/  IMAD.MOV.U32 R3, RZ, RZ, RZ ;  /* 0x000000ffff037224 */ /* 0x000fe200078e00ff */
[----:B-----5:R-:W-:-:S04]  /*05c0*/  ISETP.NE.U32.AND P0, PT, R4, RZ, PT ;  /* 0x000000ff0400720c */ /* 0x020fc80003f05070 */
[----:B------:R-:W-:-:S13]  /*05d0*/  ISETP.NE.AND.EX P0, PT, R5, RZ, PT, P0 ;  /* 0x000000ff0500720c */ /* 0x000fda0003f05300 */
[----:B------:R-:W-:Y:S05]  /*05e0*/  @!P0 BRA `(.L_x_1302) ;  /* 0x0000000000048947 */ /* 0x000fea0003800000 */
[----:B------:R1:W5:Y:S02]  /*05f0*/  LD.E R3, desc[UR4][R120.64+0xbc] ;  /* 0x0000bc0478037980 */ /* 0x000364000c101900 */
.L_x_1302:
[----:B------:R-:W-:Y:S05]  /*0600*/  BSYNC.RECONVERGENT B0 ;  /* 0x0000000000007941 */ /* 0x000fea0003800200 */
.L_x_1301:
[----:B-----5:R-:W-:Y:S02]  /*0610*/  IADD3 R62, PT, PT, R72, R3, RZ ;  /* 0x00000003483e7210 */ /* 0x020fe40007ffe0ff */
.L_x_1300:
[----:B------:R-:W-:Y:S05]  /*0620*/  BSYNC.RECONVERGENT B1 ;  /* 0x0000000000017941 */ /* 0x000fea0003800200 */
.L_x_1298:
[----:B------:R-:W-:Y:S01]  /*0630*/  IMAD.SHL.U32 R176, R15, 0x40, RZ ;  /* 0x000000400fb07824 */ /* 0x000fe200078e00ff */
[----:B------:R-:W-:Y:S01]  /*0640*/  MOV R4, R172 ;  /* 0x000000ac00047202 */ /* 0x000fe20000000f00 */
[----:B------:R-:W-:-:S03]  /*0650*/  IMAD.MOV.U32 R5, RZ, RZ, 0x0 ;  /* 0x00000000ff057424 */ /* 0x000fc600078e00ff */
[----:B------:R-:W-:-:S13]  /*0660*/  ISETP.GT.AND P0, PT, R181, R176, PT ;  /* 0x000000b0b500720c */ /* 0x000fda0003f04270 */
[----:B-1234-:R-:W-:Y:S05]  /*0670*/  @!P0 RET.REL.NODEC R4 `(_ZN5flash24flash_fwd_splitkv_kernelI23Flash_fwd_kernel_traitsILi96ELi64ELi128ELi4ELb0ELb0EN7cutlass10bfloat16_tE19Flash_kernel_traitsILi96ELi64ELi128ELi4ES3_EELb0ELb0ELb0ELb0ELb0ELb0ELb1ELb1EEEvNS_16Flash_fwd_paramsE) ;  /* 0xfffffff804608950 */ /* 0x01efea0003c3ffff */
        /* <DEDUP_REMOVED lines=41> */
[----:B------:R1:W5:Y:S04]  /*0910*/  LD.E.64 R6, desc[UR4][R120.64+0xa8] ;  /* 0x0000a80478067980 */ /* 0x000368000c101b00 */
[----:B------:R1:W5:Y:S04]  /*0920*/  LD.E R0, desc[UR4][R120.64+0xc0] ;  /* 0x0000c00478007980 */ /* 0x000368000c101900 */
[----:B------:R1:W5:Y:S01]  /*0930*/  LD.E.64 R8, desc[UR4][R120.64+0x78] ;  /* 0x0000780478087980 */ /* 0x000362000c101b00 */
[----:B------:R-:W-:Y:S01]  /*0940*/  IMAD.IADD R181, R181, 0x1, -R176 ;  /* 0x00000001b5b57824 */ /* 0x000fe200078e0ab0 */
[----:B------:R-:W-:Y:S01]  /*0950*/  BSSY.RECONVERGENT B0, `(.L_x_1304) ;  /* 0x000001c000007945 */ /* 0x000fe20003800200 */
[----:B--2---:R-:W-:-:S04]  /*0960*/  IMAD R2, R2, UR8, R183 ;  /* 0x0000000802027c24 */ /* 0x004fc8000f8e02b7 */
[----:B---3--:R-:W-:Y:S01]  /*0970*/  IMAD R178, R2, R5, R178 ;  /* 0x0000000502b27224 */ /* 0x008fe200078e02b2 */
[----:B------:R-:W-:Y:S01]  /*0980*/  SHF.R.U32.HI R2, RZ, 0x3, R173 ;  /* 0x00000003ff027819 */ /* 0x000fe200000116ad */
[----:B------:R-:W-:Y:S02]  /*0990*/  IMAD.SHL.U32 R5, R173, 0x4, RZ ;  /* 0x00000004ad057824 */ /* 0x000fe400078e00ff */
[----:B------:R-:W-:Y:S01]  /*09a0*/  IMAD R3, R3, R178, R176 ;  /* 0x000000b203037224 */ /* 0x000fe200078e02b0 */
[C---:B------:R-:W-:Y:S01]  /*09b0*/  ISETP.GE.AND P2, PT, R2.reuse, R181, PT ;  /* 0x000000b50200720c */ /* 0x040fe20003f46270 */
[----:B------:R-:W-:Y:S01]  /*09c0*/  VIADD R10, R2, 0x10 ;  /* 0x00000010020a7836 */ /* 0x000fe20000000000 */
[----:B------:R-:W-:Y:S01]  /*09d0*/  LOP3.LUT R5, R5, 0x1c, RZ, 0xc0, !PT ;  /* 0x0000001c05057812 */ /* 0x000fe200078ec0ff */
[----:B----4-:R-:W-:-:S03]  /*09e0*/  IMAD R4, R3, R4, RZ ;  /* 0x0000000403047224 */ /* 0x010fc600078e02ff */
[C---:B------:R-:W-:Y:S01]  /*09f0*/  ISETP.NE.AND P6, PT, R5.reuse, RZ, PT ;  /* 0x000000ff0500720c */ /* 0x040fe20003fc5270 */
[----:B------:R-:W-:Y:S01]  /*0a00*/  IMAD R13, R2, 0x60, R5 ;  /* 0x00000060020d7824 */ /* 0x000fe200078e0205 */
[CC--:B------:R-:W-:Y:S02]  /*0a10*/  ISETP.GE.AND P0, PT, R10.reuse, R181.reuse, PT ;  /* 0x000000b50a00720c */ /* 0x0c0fe40003f06270 */
[----:B------:R-:W-:Y:S01]  /*0a20*/  ISETP.GE.OR P4, PT, R10, R181, P6 ;  /* 0x000000b50a00720c */ /* 0x000fe20003786670 */
[----:B------:R-:W-:Y:S01]  /*0a30*/  VIADD R10, R2, 0x20 ;  /* 0x00000020020a7836 */ /* 0x000fe20000000000 */
[----:B------:R-:W-:Y:S02]  /*0a40*/  IADD3 R13, P1, PT, R4, R13, RZ ;  /* 0x0000000d040d7210 */ /* 0x000fe40007f3e0ff */
[C---:B------:R-:W-:Y:S02]  /*0a50*/  LOP3.LUT R17, R5.reuse, 0x20, RZ, 0xfc, !PT ;  /* 0x0000002005117812 */ /* 0x040fe400078efcff */
[----:B------:R-:W-:-:S02]  /*0a60*/  LOP3.LUT R15, R5, 0x40, RZ, 0xfc, !PT ;  /* 0x00000040050f7812 */ /* 0x000fc400078efcff */
[----:B------:R-:W-:Y:S01]  /*0a70*/  LEA.HI.X.SX32 R11, R4, RZ, 0x1, P1 ;  /* 0x000000ff040b7211 */ /* 0x000fe200008f0eff */
[----:B-1----:R-:W-:Y:S06]  /*0a80*/  @P2 BRA `(.L_x_1305) ;  /* 0x0000000000202947 */ /* 0x002fec0003800000 */
        /* <DEDUP_REMOVED lines=8> */
.L_x_1305:
[----:B------:R-:W-:Y:S05]  /*0b10*/  BSYNC.RECONVERGENT B0 ;  /* 0x0000000000007941 */ /* 0x000fea0003800200 */
.L_x_1304:
        /* <DEDUP_REMOVED lines=16> */
.L_x_1307:
[----:B------:R-:W-:Y:S05]  /*0c20*/  BSYNC.RECONVERGENT B0 ;  /* 0x0000000000007941 */ /* 0x000fea0003800200 */
.L_x_1306:
        /* <DEDUP_REMOVED lines=15> */
.L_x_1309:
[----:B------:R-:W-:Y:S05]  /*0d20*/  BSYNC.RECONVERGENT B0 ;  /* 0x0000000000007941 */ /* 0x000fea0003800200 */
.L_x_1308:
        /* <DEDUP_REMOVED lines=15> */
.L_x_1311:
[----:B------:R-:W-:Y:S05]  /*0e20*/  BSYNC.RECONVERGENT B0 ;  /* 0x0000000000007941 */ /* 0x000fea0003800200 */
.L_x_1310:
[-C--:B------:R-:W-:Y:S01]  /*0e30*/  ISETP.GE.OR P1, PT, R10, R181.reuse, P6 ;  /* 0x000000b50a00720c */ /* 0x080fe20003726670 */
[----:B----45:R-:W-:Y:S01]  /*0e40*/  @!P5 IMAD.MOV.U32 R9, RZ, RZ, -0x800000 ;  /* 0xff800000ff09d424 */ /* 0x030fe200078e00ff */
[C---:B------:R-:W-:Y:S01]  /*0e50*/  IADD3 R5, P0, PT, R3.reuse, R2, RZ ;  /* 0x0000000203057210 */ /* 0x040fe20007f1e0ff */
[----:B------:R-:W-:Y:S01]  /*0e60*/  IMAD.MOV.U32 R173, RZ, RZ, 0x0 ;  /* 0x00000000ffad7424 */ /* 0x000fe200078e00ff */
[----:B------:R-:W-:Y:S02]  /*0e70*/  ISETP.GE.OR P6, PT, R4, R181, P6 ;  /* 0x000000b50400720c */ /* 0x000fe400037c6670 */
[----:B------:R-:W-:Y:S02]  /*0e80*/  LEA.HI.X.SX32 R3, R3, RZ, 0x1, P0 ;  /* 0x000000ff03037211 */ /* 0x000fe400000f0eff */
[----:B------:R-:W-:-:S04]  /*0e90*/  LEA R2, P0, R5, R6, 0x2 ;  /* 0x0000000605027211 */ /* 0x000fc800078010ff */
[----:B------:R-:W-:Y:S01]  /*0ea0*/  LEA.HI.X R3, R5, R7, R3, 0x2, P0 ;  /* 0x0000000705037211 */ /* 0x000fe200000f1403 */
[----:B------:R-:W-:Y:S02]  /*0eb0*/  @!P4 IMAD.MOV.U32 R7, RZ, RZ, -0x800000 ;  /* 0xff800000ff07c424 */ /* 0x000fe400078e00ff */
[----:B------:R-:W-:Y:S02]  /*0ec0*/  @!P1 IMAD.MOV.U32 R5, RZ, RZ, -0x800000 ;  /* 0xff800000ff059424 */ /* 0x000fe400078e00ff */
[----:B------:R-:W-:Y:S04]  /*0ed0*/  @!P5 ST.E desc[UR4][R2.64], R9 ;  /* 0x000000090200d985 */ /* 0x000fe8000c101904 */
[----:B------:R-:W-:Y:S04]  /*0ee0*/  @!P4 ST.E desc[UR4][R2.64+0x40], R7 ;  /* 0x000040070200c985 */ /* 0x000fe8000c101904 */
[----:B------:R1:W-:Y:S02]  /*0ef0*/  @!P1 ST.E desc[UR4][R2.64+0x80], R5 ;  /* 0x0000800502009985 */ /* 0x0003e4000c101904 */
[----:B-123--:R-:W-:Y:S05]  /*0f00*/  @P6 RET.REL.NODEC R172 `(_ZN5flash24flash_fwd_splitkv_kernelI23Flash_fwd_kernel_traitsILi96ELi64ELi128ELi4ELb0ELb0EN7cutlass10bfloat16_tE19Flash_kernel_traitsILi96ELi64ELi128ELi4ES3_EELb0ELb0ELb0ELb0ELb0ELb0ELb1ELb1EEEvNS_16Flash_fwd_paramsE) ;  /* 0xfffffff0ac3c6950 */ /* 0x00efea0003c3ffff */
[----:B------:R-:W-:Y:S02]  /*0f10*/  MOV R5, 0xff800000 ;  /* 0xff80000000057802 */ /* 0x000fe40000000f00 */
[----:B------:R-:W-:-:S03]  /*0f20*/  MOV R173, 0x0 ;  /* 0x0000000000ad7802 */ /* 0x000fc60000000f00 */
[----:B------:R1:W-:Y:S02]  /*0f30*/  ST.E desc[UR4][R2.64+0xc0], R5 ;  /* 0x0000c00502007985 */ /* 0x0003e4000c101904 */
[----:B-1----:R-:W-:Y:S05]  /*0f40*/  RET.REL.NODEC R172 `(_ZN5flash24flash_fwd_splitkv_kernelI23Flash_fwd_kernel_traitsILi96ELi64ELi128ELi4ELb0ELb0EN7cutlass10bfloat16_tE19Flash_kernel_traitsILi96ELi64ELi128ELi4ES3_EELb0ELb0ELb0ELb0ELb0ELb0ELb1ELb1EEEvNS_16Flash_fwd_paramsE) ;  /* 0xfffffff0ac2c7950 */ /* 0x002fea0003c3ffff */
.L_x_1303:
[----:B------:R-:W2:Y:S04]  /*0f50*/  LD.E.64 R4, desc[UR4][R120.64+0x158] ;  /* 0x0001580478047980 */ /* 0x000ea8000c101b00 */
[----:B------:R-:W3:Y:S01]  /*0f60*/  LD.E.64 R186, desc[UR4][R120.64+0x160] ;  /* 0x0001600478ba7980 */ /* 0x000ee2000c101b00 */
[----:B--2---:R-:W-:-:S04]  /*0f70*/  ISETP.NE.U32.AND P1, PT, R4, RZ, PT ;  /* 0x000000ff0400720c */ /* 0x004fc80003f25070 */
[----:B------:R-:W-:-:S13]  /*0f80*/  ISETP.NE.AND.EX P1, PT, R5, RZ, PT, P1 ;  /* 0x000000ff0500720c */ /* 0x000fda0003f25310 */
[----:B------:R-:W-:Y:S01]  /*0f90*/  @P1 IADD3 R2, P0, PT, R4, R2, RZ ;  /* 0x0000000204021210 */ /* 0x000fe20007f1e0ff */
[----:B------:R-:W-:-:S04]  /*0fa0*/  IMAD.MOV.U32 R4, RZ, RZ, R183 ;  /* 0x000000ffff047224 */ /* 0x000fc800078e00b7 */
        /* <DEDUP_REMOVED lines=17> */
[----:B-----5:R-:W1:Y:S08]  /*10c0*/  I2F.RP R4, R3 ;  /* 0x0000000300047306 */ /* 0x020e700000209400 */
        /* <DEDUP_REMOVED lines=37> */
[----:B----4-:R-:W-:-:S05]  /*1320*/  IADD3 R0, PT, PT, RZ, -R29, RZ ;  /* 0x8000001dff007210 */ /* 0x010fca0007ffe0ff */
[----:B------:R-:W-:Y:S01]  /*1330*/  IMAD R5, R0, R3, RZ ;  /* 0x0000000300057224 */ /* 0x000fe200078e02ff */
        /* <DEDUP_REMOVED lines=19> */
[----:B---3--:R-:W-:Y:S01]  /*1470*/  SHF.R.S32.HI R0, RZ, 0x1f, R2 ;  /* 0x0000001fff007819 */ /* 0x008fe20000011402 */
[-C--:B------:R-:W-:Y:S02]  /*1480*/  IMAD R3, R25, R2.reuse, RZ ;  /* 0x0000000219037224 */ /* 0x080fe400078e02ff */
[----:B------:R-:W-:-:S04]  /*1490*/  IMAD.WIDE.U32 R8, R24, R2, RZ ;  /* 0x0000000218087225 */ /* 0x000fc800078e00ff */
[----:B------:R-:W-:-:S04]  /*14a0*/  IMAD R3, R24, R0, R3 ;  /* 0x0000000018037224 */ /* 0x000fc800078e0203 */
[----:B------:R-:W-:Y:S02]  /*14b0*/  IMAD.IADD R9, R9, 0x1, R3 ;  /* 0x0000000109097824 */ /* 0x000fe400078e0203 */
[----:B------:R-:W-:Y:S02]  /*14c0*/  IMAD R3, R163, R20, RZ ;  /* 0x00000014a3037224 */ /* 0x000fe400078e02ff */
[----:B------:R-:W-:-:S04]  /*14d0*/  IMAD.WIDE.U32 R8, R20, R162, R8 ;  /* 0x000000a214087225 */ /* 0x000fc800078e0008 */
[----:B------:R-:W-:-:S04]  /*14e0*/  IMAD R3, R162, R19, R3 ;  /* 0x00000013a2037224 */ /* 0x000fc800078e0203 */
[----:B------:R-:W-:Y:S02]  /*14f0*/  IMAD.IADD R9, R9, 0x1, R3 ;  /* 0x0000000109097824 */ /* 0x000fe400078e0203 */
[----:B------:R-:W-:-:S04]  /*1500*/  IMAD R3, R23, R5, RZ ;  /* 0x0000000517037224 */ /* 0x000fc800078e02ff */
[----:B------:R-:W-:Y:S02]  /*1510*/  IMAD R4, R22, R4, R3 ;  /* 0x0000000416047224 */ /* 0x000fe400078e0203 */
[----:B--2---:R-:W-:Y:S02]  /*1520*/  IMAD R3, R17, R2, RZ ;  /* 0x0000000211037224 */ /* 0x004fe400078e02ff */
[----:B------:R-:W-:-:S04]  /*1530*/  IMAD.WIDE.U32 R22, R5, R22, R8 ;  /* 0x0000001605167225 */ /* 0x000fc800078e0008 */
[----:B------:R-:W-:-:S04]  /*1540*/  IMAD.WIDE.U32 R8, R16, R2, RZ ;  /* 0x0000000210087225 */ /* 0x000fc800078e00ff */
[----:B------:R-:W-:Y:S01]  /*1550*/  IMAD R3, R16, R0, R3 ;  /* 0x0000000010037224 */ /* 0x000fe200078e0203 */
[----:B------:R-:W-:Y:S01]  /*1560*/  IADD3 R4, PT, PT, R23, R4, RZ ;  /* 0x0000000417047210 */ /* 0x000fe20007ffe0ff */
[----:B------:R-:W-:Y:S01]  /*1570*/  IMAD.MOV.U32 R6, RZ, RZ, R22 ;  /* 0x000000ffff067224 */ /* 0x000fe200078e0016 */
[----:B------:R-:W-:Y:S01]  /*1580*/  MOV R16, R8 ;  /* 0x0000000800107202 */ /* 0x000fe20000000f00 */
[----:B------:R-:W-:Y:S01]  /*1590*/  IMAD.IADD R14, R9, 0x1, R3 ;  /* 0x00000001090e7824 */ /* 0x000fe200078e0203 */
[----:B------:R-:W-:Y:S05]  /*15a0*/  BRA `(.L_x_1314) ;  /* 0x0000000400347947 */ /* 0x000fea0003800000 */
.L_x_1313:
        /* <DEDUP_REMOVED lines=11> */
[----:B-1----:R-:W-:-:S04]  /*1660*/  IABS R3, R7 ;  /* 0x0000000700037213 */ /* 0x002fc80000000000 */
[----:B------:R-:W1:Y:S08]  /*1670*/  I2F.RP R8, R3 ;  /* 0x0000000300087306 */ /* 0x000e700000209400 */
[----:B-1----:R-:W1:Y:S02]  /*1680*/  MUFU.RCP R2, R8 ;  /* 0x0000000800027308 */ /* 0x002e640000001000 */
[----:B-1----:R-:W-:-:S06]  /*1690*/  IADD3 R2, PT, PT, R2, 0xffffffe, RZ ;  /* 0x0ffffffe02027810 */ /* 0x002fcc0007ffe0ff */
[----:B------:R-:W1:Y:S02]  /*16a0*/  F2I.FTZ.U32.TRUNC.NTZ R25, R2 ;  /* 0x0000000200197305 */ /* 0x000e64000021f000 */
[----:B-1----:R-:W-:-:S05]  /*16b0*/  IADD3 R0, PT, PT, RZ, -R25, RZ ;  /* 0x80000019ff007210 */ /* 0x002fca0007ffe0ff */
        /* <DEDUP_REMOVED lines=11> */
[----:B---3-5:R-:W-:-:S03]  /*1770*/  @!P4 IMAD R9, R21, R4, RZ ;  /* 0x000000041509c224 */ /* 0x028fc600078e02ff */
[----:B------:R-:W-:Y:S02]  /*1780*/  @!P4 IADD3 R25, PT, PT, R25, R2, RZ ;  /* 0x000000021919c210 */ /* 0x000fe40007ffe0ff */
[-C--:B------:R-:W-:Y:S02]  /*1790*/  @!P3 IADD3 R0, PT, PT, R0, -R3.reuse, RZ ;  /* 0x800000030000b210 */ /* 0x080fe40007ffe0ff */
[----:B------:R-:W-:Y:S02]  /*17a0*/  @!P4 SHF.R.S32.HI R2, RZ, 0x1f, R4 ;  /* 0x0000001fff02c819 */ /* 0x000fe40000011404 */
[----:B------:R-:W-:Y:S01]  /*17b0*/  ISETP.GE.U32.AND P2, PT, R0, R3, PT ;  /* 0x000000030000720c */ /* 0x000fe20003f46070 */
[----:B------:R-:W-:Y:S01]  /*17c0*/  @P4 IMAD.IADD R8, R6, 0x1, R13 ;  /* 0x0000000106084824 */ /* 0x000fe200078e020d */
[----:B------:R-:W-:Y:S01]  /*17d0*/  LOP3.LUT R0, R178, R7, RZ, 0x3c, !PT ;  /* 0x00000007b2007212 */ /* 0x000fe200078e3cff */
[C---:B------:R-:W-:Y:S02]  /*17e0*/  @!P4 IMAD R9, R20.reuse, R2, R9 ;  /* 0x000000021409c224 */ /* 0x040fe400078e0209 */
[----:B------:R-:W-:Y:S01]  /*17f0*/  @!P4 IMAD.WIDE.U32 R20, R20, R4, R24 ;  /* 0x000000041414c225 */ /* 0x000fe200078e0018 */
[----:B------:R-:W-:-:S02]  /*1800*/  ISETP.GE.AND P1, PT, R0, RZ, PT ;  /* 0x000000ff0000720c */ /* 0x000fc40003f26270 */
[----:B------:R-:W-:Y:S01]  /*1810*/  ISETP.NE.AND P0, PT, R7, RZ, PT ;  /* 0x000000ff0700720c */ /* 0x000fe20003f05270 */
[-C--:B------:R-:W-:Y:S02]  /*1820*/  @P4 IMAD R2, R163, R8.reuse, RZ ;  /* 0x00000008a3024224 */ /* 0x080fe400078e02ff */
[----:B------:R-:W-:Y:S01]  /*1830*/  @P4 IMAD.WIDE.U32 R24, R162, R8, RZ ;  /* 0x00000008a2184225 */ /* 0x000fe200078e00ff */
[----:B------:R-:W-:-:S03]  /*1840*/  @!P4 IADD3 R9, PT, PT, R21, R9, RZ ;  /* 0x000000091509c210 */ /* 0x000fc60007ffe0ff */
[----:B------:R-:W-:Y:S01]  /*1850*/  @!P4 IMAD.MOV.U32 R8, RZ, RZ, R20 ;  /* 0x000000ffff08c224 */ /* 0x000fe200078e0014 */
[----:B------:R-:W-:Y:S01]  /*1860*/  LEA R20, R49, 0xffffff80, 0x7 ;  /* 0xffffff8031147811 */ /* 0x000fe200078e38ff */
[----:B------:R-:W-:Y:S01]  /*1870*/  @!P3 VIADD R5, R5, 0x1 ;  /* 0x000000010505b836 */ /* 0x000fe20000000000 */
[----:B------:R-:W-:Y:S02]  /*1880*/  @P4 IADD3 R9, PT, PT, R25, R2, RZ ;  /* 0x0000000219094210 */ /* 0x000fe40007ffe0ff */
[----:B------:R-:W-:Y:S01]  /*1890*/  @P4 MOV R8, R24 ;  /* 0x0000001800084202 */ /* 0x000fe20000000f00 */
[----:B------:R-:W-:Y:S01]  /*18a0*/  IMAD R2, R163, R20, RZ ;  /* 0x00000014a3027224 */ /* 0x000fe200078e02ff */
[----:B------:R-:W-:Y:S01]  /*18b0*/  SHF.R.S32.HI R19, RZ, 0x1f, R20 ;  /* 0x0000001fff137819 */ /* 0x000fe20000011414 */
[----:B------:R-:W-:Y:S01]  /*18c0*/  @!P4 IMAD R0, R165, R6, RZ ;  /* 0x00000006a500c224 */ /* 0x000fe200078e02ff */
[----:B------:R-:W-:Y:S02]  /*18d0*/  @!P4 SHF.R.S32.HI R3, RZ, 0x1f, R6 ;  /* 0x0000001fff03c819 */ /* 0x000fe40000011406 */
[----:B------:R-:W-:Y:S01]  /*18e0*/  @P2 IADD3 R5, PT, PT, R5, 0x1, RZ ;  /* 0x0000000105052810 */ /* 0x000fe20007ffe0ff */
[----:B------:R-:W-:-:S04]  /*18f0*/  IMAD.WIDE.U32 R24, R162, R20, R8 ;  /* 0x00000014a2187225 */ /* 0x000fc800078e0008 */
[----:B------:R-:W-:Y:S02]  /*1900*/  IMAD R2, R19, R162, R2 ;  /* 0x000000a213027224 */ /* 0x000fe400078e0202 */
[----:B------:R-:W-:Y:S02]  /*1910*/  @!P4 IMAD R0, R3, R164, R0 ;  /* 0x000000a40300c224 */ /* 0x000fe400078e0200 */
[----:B------:R-:W-:Y:S01]  /*1920*/  @!P4 IMAD.WIDE.U32 R8, R164, R6, RZ ;  /* 0x00000006a408c225 */ /* 0x000fe200078e00ff */
[----:B------:R-:W-:-:S03]  /*1930*/  @P4 IADD3 R6, PT, PT, R6, R13, RZ ;  /* 0x0000000d06064210 */ /* 0x000fc60007ffe0ff */
[----:B------:R-:W-:Y:S01]  /*1940*/  @!P1 IMAD.MOV R5, RZ, RZ, -R5 ;  /* 0x000000ffff059224 */ /* 0x000fe200078e0a05 */
[----:B------:R-:W-:Y:S02]  /*1950*/  @!P0 LOP3.LUT R5, RZ, R7, RZ, 0x33, !PT ;  /* 0x00000007ff058212 */ /* 0x000fe400078e33ff */
[----:B------:R-:W-:Y:S02]  /*1960*/  IADD3 R25, PT, PT, R25, R2, RZ ;  /* 0x0000000219197210 */ /* 0x000fe40007ffe0ff */
[----:B------:R-:W-:Y:S01]  /*1970*/  @!P4 IADD3 R13, PT, PT, R9, R0, RZ ;  /* 0x00000000090dc210 */ /* 0x000fe20007ffe0ff */
[----:B----4-:R-:W-:Y:S01]  /*1980*/  @!P4 IMAD R0, R17, R4, RZ ;  /* 0x000000041100c224 */ /* 0x010fe200078e02ff */
[----:B------:R-:W-:Y:S01]  /*1990*/  @!P4 SHF.R.S32.HI R3, RZ, 0x1f, R4 ;  /* 0x0000001fff03c819 */ /* 0x000fe20000011404 */
[----:B------:R-:W-:Y:S01]  /*19a0*/  @!P4 IMAD.MOV.U32 R12, RZ, RZ, R8 ;  /* 0x000000ffff0cc224 */ /* 0x000fe200078e0008 */
[----:B------:R-:W-:Y:S01]  /*19b0*/  SHF.R.S32.HI R2, RZ, 0x1f, R5 ;  /* 0x0000001fff027819 */ /* 0x000fe20000011405 */
[----:B------:R-:W-:-:S02]  /*19c0*/  IMAD R9, R23, R5, RZ ;  /* 0x0000000517097224 */ /* 0x000fc400078e02ff */
[C---:B------:R-:W-:Y:S02]  /*19d0*/  @!P4 IMAD R0, R16.reuse, R3, R0 ;  /* 0x000000031000c224 */ /* 0x040fe400078e0200 */
[----:B------:R-:W-:-:S04]  /*19e0*/  @!P4 IMAD.WIDE.U32 R16, R16, R4, R12 ;  /* 0x000000041010c225 */ /* 0x000fc800078e000c */
[C---:B------:R-:W-:Y:S02]  /*19f0*/  IMAD R9, R22.reuse, R2, R9 ;  /* 0x0000000216097224 */ /* 0x040fe400078e0209 */
[----:B------:R-:W-:-:S04]  /*1a00*/  IMAD.WIDE.U32 R24, R22, R5, R24 ;  /* 0x0000000516187225 */ /* 0x000fc800078e0018 */
[-C--:B------:R-:W-:Y:S02]  /*1a10*/  @P4 IMAD R2, R165, R6.reuse, RZ ;  /* 0x00000006a5024224 */ /* 0x080fe400078e02ff */
[----:B------:R-:W-:Y:S01]  /*1a20*/  @P4 IMAD.WIDE.U32 R12, R164, R6, RZ ;  /* 0x00000006a40c4225 */ /* 0x000fe200078e00ff */
[----:B------:R-:W-:Y:S02]  /*1a30*/  @!P4 IADD3 R14, PT, PT, R17, R0, RZ ;  /* 0x00000000110ec210 */ /* 0x000fe40007ffe0ff */
[----:B------:R-:W-:Y:S01]  /*1a40*/  MOV R6, R24 ;  /* 0x0000001800067202 */ /* 0x000fe20000000f00 */
[----:B------:R-:W-:Y:S01]  /*1a50*/  IMAD.IADD R4, R25, 0x1, R9 ;  /* 0x0000000119047824 */ /* 0x000fe200078e0209 */
[----:B------:R-:W-:Y:S02]  /*1a60*/  @P4 IADD3 R14, PT, PT, R13, R2, RZ ;  /* 0x000000020d0e4210 */ /* 0x000fe40007ffe0ff */
[----:B------:R-:W-:Y:S02]  /*1a70*/  @P4 MOV R16, R12 ;  /* 0x0000000c00104202 */ /* 0x000fe40000000f00 */
.L_x_1314:
[----:B------:R-:W-:Y:S05]  /*1a80*/  BSYNC.RECONVERGENT B0 ;  /* 0x0000000000007941 */ /* 0x000fea0003800200 */
.L_x_1312:
[----:B------:R-:W-:Y:S01]  /*1a90*/  ISETP.NE.AND P0, PT, R11, -0x1, PT ;  /* 0xffffffff0b00780c */ /* 0x000fe20003f05270 */
[----:B------:R-:W2:Y:S04]  /*1aa0*/  LD.E.64 R22, desc[UR4][R120.64+0x30] ;  /* 0x0000300478167980 */ /* 0x000ea8000c101b00 */
[----:B------:R-:W3:Y:S04]  /*1ab0*/  LD.E.64 R24, desc[UR4][R120.64+0x48] ;  /* 0x0000480478187980 */ /* 0x000ee8000c101b00 */
[----:B------:R-:W4:Y:S04]  /*1ac0*/  LD.E.64 R2, desc[UR4][R120.64] ;  /* 0x0000000478027980 */ /* 0x000f28000c101b00 */
[----:B------:R-:W3:Y:S04]  /*1ad0*/  @!P0 LD.E.64 R28, desc[UR4][R120.64+0x18] ;  /* 0x00001804781c8980 */ /* 0x000ee8000c101b00 */
[----:B------:R-:W4:Y:S01]  /*1ae0*/  LD.E.64 R8, desc[UR4][R120.64+0x10] ;  /* 0x0000100478087980 */ /* 0x000f22000c101b00 */
[----:B------:R-:W-:-:S03]  /*1af0*/  IMAD.MOV.U32 R5, RZ, RZ, RZ ;  /* 0x000000ffff057224 */ /* 0x000fc600078e00ff */
[----:B------:R-:W4:Y:S04]  /*1b00*/  LD.E.64 R12, desc[UR4][R120.64+0x8] ;  /* 0x00000804780c7980 */ /* 0x000f28000c101b00 */
[----:B------:R-:W4:Y:S04]  /*1b10*/  LD.E R101, desc[UR4][R120.64+0xd0] ;  /* 0x0000d00478657980 */ /* 0x000f28000c101900 */
[----:B------:R1:W5:Y:S04]  /*1b20*/  @P5 LD.E R5, desc[UR4][R34.64] ;  /* 0x0000000422055980 */ /* 0x000368000c101900 */
        /* <DEDUP_REMOVED lines=15> */
[----:B------:R-:W-:-:S05]  /*1c20*/  IMAD.SHL.U32 R179, R173, 0x8, RZ ;  /* 0x00000008adb37824 */ /* 0x000fca00078e00ff */
[----:B------:R-:W-:Y:S01]  /*1c30*/  LOP3.LUT R118, R179, 0x18, RZ, 0xc0, !PT ;  /* 0x00000018b3767812 */ /* 0x000fe200078ec0ff */
[----:B------:R-:W-:-:S03]  /*1c40*/  IMAD R19, R19, R164, RZ ;  /* 0x000000a413137224 */ /* 0x000fc600078e02ff */
[----:B------:R-:W-:-:S03]  /*1c50*/  IADD3 R30, P1, PT, R118, R16, RZ ;  /* 0x00000010761e7210 */ /* 0x000fc60007f3e0ff */
[----:B------:R-:W-:Y:S01]  /*1c60*/  @!P2 IMAD.IADD R17, R17, 0x1, -R10 ;  /* 0x000000011111a824 */ /* 0x000fe200078e0a0a */
[----:B------:R-:W-:Y:S01]  /*1c70*/  LOP3.LUT R16, R178, R7, RZ, 0x3c, !PT ;  /* 0x00000007b2107212 */ /* 0x000fe200078e3cff */
[----:B------:R-:W-:-:S03]  /*1c80*/  IMAD.X R31, RZ, RZ, R14, P1 ;  /* 0x000000ffff1f7224 */ /* 0x000fc600008e060e */
[----:B------:R-:W-:Y:S01]  /*1c90*/  ISETP.GE.U32.AND P4, PT, R17, R10, PT ;  /* 0x0000000a1100720c */ /* 0x000fe20003f86070 */
[----:B------:R-:W-:Y:S01]  /*1ca0*/  IMAD R14, R20, R165, R19 ;  /* 0x000000a5140e7224 */ /* 0x000fe200078e0213 */
[----:B------:R-:W-:Y:S01]  /*1cb0*/  ISETP.GE.AND P1, PT, R16, RZ, PT ;  /* 0x000000ff1000720c */ /* 0x000fe20003f26270 */
[----:B------:R-:W-:Y:S01]  /*1cc0*/  IMAD.SHL.U32 R16, R173, 0x10, RZ ;  /* 0x00000010ad107824 */ /* 0x000fe200078e00ff */
[----:B------:R-:W-:Y:S01]  /*1cd0*/  ISETP.NE.AND P3, PT, R7, RZ, PT ;  /* 0x000000ff0700720c */ /* 0x000fe20003f65270 */
[----:B------:R-:W-:Y:S01]  /*1ce0*/  IMAD.SHL.U32 R19, R173, 0x20, RZ ;  /* 0x00000020ad137824 */ /* 0x000fe200078e00ff */
[----:B------:R-:W-:Y:S01]  /*1cf0*/  SHF.R.U32.HI R17, RZ, 0x1, R173 ;  /* 0x00000001ff117819 */ /* 0x000fe200000116ad */
[----:B------:R-:W-:Y:S01]  /*1d00*/  @!P2 VIADD R0, R0, 0x1 ;  /* 0x000000010000a836 */ /* 0x000fe20000000000 */
[----:B------:R-:W-:Y:S02]  /*1d10*/  LOP3.LUT R48, R16, 0x3e00, RZ, 0xc0, !PT ;  /* 0x00003e0010307812 */ /* 0x000fe400078ec0ff */
[----:B------:R-:W-:-:S02]  /*1d20*/  LOP3.LUT R10, R19, 0xc0, RZ, 0xc0, !PT ;  /* 0x000000c0130a7812 */ /* 0x000fc400078ec0ff */
[----:B------:R-:W-:Y:S01]  /*1d30*/  SHF.L.U32 R63, R173, 0x2, RZ ;  /* 0x00000002ad3f7819 */ /* 0x000fe200000006ff */
[----:B------:R-:W-:Y:S01]  /*1d40*/  @P4 VIADD R0, R0, 0x1 ;  /* 0x0000000100004836 */ /* 0x000fe20000000000 */
[----:B------:R-:W-:Y:S02]  /*1d50*/  LOP3.LUT R16, R16, 0x100, RZ, 0xc0, !PT ;  /* 0x0000010010107812 */ /* 0x000fe400078ec0ff */
[----:B------:R-:W-:Y:S02]  /*1d60*/  LOP3.LUT R48, R48, 0x20, R19, 0xf8, !PT ;  /* 0x0000002030307812 */ /* 0x000fe400078ef813 */
[----:B------:R-:W-:Y:S01]  /*1d70*/  LOP3.LUT R18, R10, 0x8, R17, 0xf8, !PT ;  /* 0x000000080a127812 */ /* 0x000fe200078ef811 */
[----:B------:R-:W-:Y:S01]  /*1d80*/  IMAD.WIDE.U32 R20, R20, R164, R30 ;  /* 0x000000a414147225 */ /* 0x000fe200078e001e */
[----:B------:R-:W-:Y:S02]  /*1d90*/  SHF.R.U32.HI R104, RZ, 0x2, R173 ;  /* 0x00000002ff687819 */ /* 0x000fe400000116ad */
[----:B------:R-:W-:Y:S01]  /*1da0*/  LOP3.LUT R48, R48, 0x100, R19, 0xf8, !PT ;  /* 0x0000010030307812 */ /* 0x000fe200078ef813 */
[----:B------:R-:W-:Y:S01]  /*1db0*/  @!P1 IMAD.MOV R0, RZ, RZ, -R0 ;  /* 0x000000ffff009224 */ /* 0x000fe200078e0a00 */
[----:B------:R-:W-:Y:S01]  /*1dc0*/  LOP3.LUT R17, R18, 0x18, R63, 0x78, !PT ;  /* 0x0000001812117812 */ /* 0x000fe200078e783f */
[----:B------:R-:W-:Y:S01]  /*1dd0*/  IMAD.MOV.U32 R105, RZ, RZ, RZ ;  /* 0x000000ffff697224 */ /* 0x000fe200078e00ff */
[----:B------:R-:W-:-:S02]  /*1de0*/  LOP3.LUT R16, R16, 0x20, R19, 0xf8, !PT ;  /* 0x0000002010107812 */ /* 0x000fc400078ef813 */
[----:B------:R-:W-:Y:S01]  /*1df0*/  @!P3 LOP3.LUT R0, RZ, R7, RZ, 0x33, !PT ;  /* 0x00000007ff00b212 */ /* 0x000fe200078e33ff */
[----:B------:R-:W-:Y:S02]  /*1e00*/  IMAD.MOV.U32 R32, RZ, RZ, R20 ;  /* 0x000000ffff207224 */ /* 0x000fe400078e0014 */
[----:B------:R-:W-:Y:S01]  /*1e10*/  IMAD.IADD R33, R21, 0x1, R14 ;  /* 0x0000000115217824 */ /* 0x000fe200078e020e */
[----:B------:R-:W-:Y:S01]  /*1e20*/  SHF.R.S32.HI R20, RZ, 0x1f, R0 ;  /* 0x0000001fff147819 */ /* 0x000fe20000011400 */
[----:B------:R-:W-:-:S04]  /*1e30*/  IMAD.WIDE.U32 R30, R15, 0x40, R104 ;  /* 0x000000400f1e7825 */ /* 0x000fc800078e0068 */
[----:B------:R-:W-:Y:S01]  /*1e40*/  IMAD.WIDE.U32 R32, R0, R26, R32 ;  /* 0x0000001a00207225 */ /* 0x000fe200078e0020 */
[----:B------:R-:W-:-:S04]  /*1e50*/  LOP3.LUT R10, R10, 0x8, R173, 0xf8, !PT ;  /* 0x000000080a0a7812 */ /* 0x000fc800078ef8ad */
[----:B------:R-:W-:Y:S01]  /*1e60*/  LOP3.LUT R47, R10, 0x18, R63, 0x78, !PT ;  /* 0x000000180a2f7812 */ /* 0x000fe200078e783f */
[-C--:B------:R-:W-:Y:S01]  /*1e70*/  IMAD R171, R165, R104.reuse, RZ ;  /* 0x00000068a5ab7224 */ /* 0x080fe200078e02ff */
[----:B------:R-:W1:Y:S01]  /*1e80*/  S2UR UR6, SR_CgaCtaId ;  /* 0x00000000000679c3 */ /* 0x000e620000008800 */
[----:B------:R-:W-:Y:S01]  /*1e90*/  UMOV UR7, 0x400 ;  /* 0x0000040000077882 */ /* 0x000fe20000000000 */
[----:B------:R-:W-:Y:S02]  /*1ea0*/  IMAD R167, R163, R104, RZ ;  /* 0x00000068a3a77224 */ /* 0x000fe400078e02ff */
[----:B------:R-:W-:Y:S01]  /*1eb0*/  VIADD R175, R49, 0xffffffff ;  /* 0xffffffff31af7836 */ /* 0x000fe20000000000 */
[----:B------:R-:W-:Y:S01]  /*1ec0*/  LOP3.LUT R48, R48, R17, RZ, 0xfc, !PT ;  /* 0x0000001130307212 */ /* 0x000fe200078efcff */
[----:B------:R-:W-:Y:S01]  /*1ed0*/  IMAD.SHL.U32 R66, R164, 0x20, RZ ;  /* 0x00000020a4427824 */ /* 0x000fe200078e00ff */
[----:B------:R-:W-:Y:S01]  /*1ee0*/  LOP3.LUT R47, R16, R47, RZ, 0xfc, !PT ;  /* 0x0000002f102f7212 */ /* 0x000fe200078efcff */
[----:B------:R-:W-:Y:S01]  /*1ef0*/  IMAD.SHL.U32 R174, R175, 0x80, RZ ;  /* 0x00000080afae7824 */ /* 0x000fe200078e00ff */
[----:B------:R-:W-:Y:S01]  /*1f00*/  SHF.R.U32.HI R60, RZ, 0x3, R173 ;  /* 0x00000003ff3c7819 */ /* 0x000fe200000116ad */
[----:B------:R-:W-:Y:S01]  /*1f10*/  IMAD.SHL.U32 R64, R162, 0x20, RZ ;  /* 0x00000020a2407824 */ /* 0x000fe200078e00ff */
[----:B------:R-:W-:-:S02]  /*1f20*/  LOP3.LUT R61, R173, 0x3, RZ, 0xc0, !PT ;  /* 0x00000003ad3d7812 */ /* 0x000fc400078ec0ff */
[----:B------:R-:W-:Y:S02]  /*1f30*/  SHF.L.U64.HI R67, R164, 0x5, R165 ;  /* 0x00000005a4437819 */ /* 0x000fe400000102a5 */
[----:B------:R-:W-:Y:S01]  /*1f40*/  SHF.L.U64.HI R65, R162, 0x5, R163 ;  /* 0x00000005a2417819 */ /* 0x000fe200000102a3 */
[----:B-1----:R-:W-:Y:S01]  /*1f50*/  ULEA UR6, UR6, UR7, 0x18 ;  /* 0x0000000706067291 */ /* 0x002fe2000f8ec0ff */
[C---:B------:R-:W-:Y:S02]  /*1f60*/  LOP3.LUT R117, R118.reuse, 0x20, RZ, 0xfc, !PT ;  /* 0x0000002076757812 */ /* 0x040fe400078efcff */
[----:B------:R-:W-:Y:S01]  /*1f70*/  LOP3.LUT R116, R118, 0x40, RZ, 0xfc, !PT ;  /* 0x0000004076747812 */ /* 0x000fe200078efcff */
[----:B--2---:R-:W-:-:S04]  /*1f80*/  @P0 IMAD.WIDE.U32 R18, R22, R11, RZ ;  /* 0x0000000b16120225 */ /* 0x004fc800078e00ff */
[----:B------:R-:W-:Y:S02]  /*1f90*/  @P0 IMAD R7, R23, R11, RZ ;  /* 0x0000000b17070224 */ /* 0x000fe400078e02ff */
[----:B------:R-:W-:Y:S02]  /*1fa0*/  IMAD R11, R27, R0, RZ ;  /* 0x000000001b0b7224 */ /* 0x000fe400078e02ff */
[----:B---3--:R-:W-:Y:S01]  /*1fb0*/  @!P0 IMAD.WIDE.U32 R14, R28, R183, RZ ;  /* 0x000000b71c0e8225 */ /* 0x008fe200078e00ff */
[----:B------:R-:W-:-:S03]  /*1fc0*/  @P0 MOV R14, R18 ;  /* 0x00000012000e0202 */ /* 0x000fc60000000f00 */
[----:B------:R-:W-:Y:S02]  /*1fd0*/  @!P0 IMAD R28, R29, R183, RZ ;  /* 0x000000b71d1c8224 */ /* 0x000fe400078e02ff */
[----:B------:R-:W-:Y:S01]  /*1fe0*/  IMAD R11, R20, R26, R11 ;  /* 0x0000001a140b7224 */ /* 0x000fe200078e020b */
[----:B------:R-:W-:Y:S01]  /*1ff0*/  IADD3 R26, P1, PT, R118, R14, RZ ;  /* 0x0000000e761a7210 */ /* 0x000fe20007f3e0ff */
[----:B------:R-:W-:Y:S02]  /*2000*/  @!P0 IMAD.IADD R28, R15, 0x1, R28 ;  /* 0x000000010f1c8824 */ /* 0x000fe400078e021c */
[----:B------:R-:W-:Y:S01]  /*2010*/  @P0 IMAD.IADD R28, R19, 0x1, R7 ;  /* 0x00000001131c0824 */ /* 0x000fe200078e0207 */
[----:B------:R-:W-:Y:S01]  /*2020*/  SHF.R.S32.HI R7, RZ, 0x1f, R178 ;  /* 0x0000001fff077819 */ /* 0x000fe200000114b2 */
[----:B------:R-:W-:Y:S02]  /*2030*/  IMAD R14, R25, R178, RZ ;  /* 0x000000b2190e7224 */ /* 0x000fe400078e02ff */
[----:B------:R-:W-:Y:S01]  /*2040*/  IMAD.X R27, RZ, RZ, R28, P1 ;  /* 0x000000ffff1b7224 */ /* 0x000fe200008e061c */
[----:B------:R-:W-:Y:S01]  /*2050*/  LOP3.LUT R18, R179, 0xc0, RZ, 0xc0, !PT ;  /* 0x000000c0b3127812 */ /* 0x000fe200078ec0ff */
[----:B------:R-:W-:-:S02]  /*2060*/  IMAD R7, R24, R7, R14 ;  /* 0x0000000718077224 */ /* 0x000fc400078e020e */
[----:B------:R-:W-:Y:S01]  /*2070*/  IMAD.WIDE.U32 R26, R178, R24, R26 ;  /* 0x00000018b21a7225 */ /* 0x000fe200078e001a */
[----:B------:R-:W-:-:S03]  /*2080*/  LOP3.LUT R15, R18, 0x18, R173, 0xf8, !PT ;  /* 0x00000018120f7812 */ /* 0x000fc600078ef8ad */
[----:B------:R-:W-:Y:S01]  /*2090*/  IMAD.IADD R27, R27, 0x1, R7 ;  /* 0x000000011b1b7824 */ /* 0x000fe200078e0207 */
[----:B------:R-:W-:Y:S01]  /*20a0*/  LOP3.LUT R10, R15, R118, RZ, 0x3c, !PT ;  /* 0x000000760f0a7212 */ /* 0x000fe200078e3cff */
[-C--:B------:R-:W-:Y:S02]  /*20b0*/  IMAD R7, R31, R22.reuse, RZ ;  /* 0x000000161f077224 */ /* 0x080fe400078e02ff */
[----:B------:R-:W-:Y:S01]  /*20c0*/  IMAD.IADD R33, R33, 0x1, R11 ;  /* 0x0000000121217824 */ /* 0x000fe200078e020b */
[----:B------:R-:W-:Y:S01]  /*20d0*/  LOP3.LUT R179, R10, 0x1f20, R179, 0xf8, !PT ;  /* 0x00001f200ab37812 */ /* 0x000fe200078ef8b3 */
[C---:B------:R-:W-:Y:S02]  /*20e0*/  IMAD R7, R30.reuse, R23, R7 ;  /* 0x000000171e077224 */ /* 0x040fe400078e0207 */
[----:B------:R-:W-:-:S04]  /*20f0*/  IMAD.WIDE.U32 R30, R30, R22, R26 ;  /* 0x000000161e1e7225 */ /* 0x000fc800078e001a */
[----:B------:R-:W-:Y:S01]  /*2100*/  IMAD.WIDE.U32 R10, R104, R164, R32 ;  /* 0x000000a4680a7225 */ /* 0x000fe200078e0020 */
[----:B------:R-:W-:Y:S02]  /*2110*/  IADD3 R7, PT, PT, R31, R7, RZ ;  /* 0x000000071f077210 */ /* 0x000fe40007ffe0ff */
[C---:B----4-:R-:W-:Y:S01]  /*2120*/  LEA R102, P2, R30.reuse, R2, 0x1 ;  /* 0x000000021e667211 */ /* 0x050fe200078408ff */
[----:B------:R-:W-:Y:S01]  /*2130*/  IMAD.IADD R171, R11, 0x1, R171 ;  /* 0x000000010bab7824 */ /* 0x000fe200078e02ab */
[----:B------:R-:W-:Y:S02]  /*2140*/  SHF.R.S32.HI R11, RZ, 0x1f, R72 ;  /* 0x0000001fff0b7819 */ /* 0x000fe40000011448 */
[----:B------:R-:W-:Y:S02]  /*2150*/  LEA.HI.X R103, R30, R3, R7, 0x1, P2 ;  /* 0x000000031e677211 */ /* 0x000fe400010f0c07 */
[----:B------:R-:W-:Y:S02]  /*2160*/  LEA.HI R3, R11, R72, RZ, 0x7 ;  /* 0x000000480b037211 */ /* 0x000fe400078f38ff */
[----:B------:R-:W-:-:S02]  /*2170*/  IADD3 R14, P0, PT, R118, R6, RZ ;  /* 0x00000006760e7210 */ /* 0x000fc40007f1e0ff */
[----:B------:R-:W-:-:S03]  /*2180*/  SHF.R.S32.HI R3, RZ, 0x7, R3 ;  /* 0x00000007ff037819 */ /* 0x000fc60000011403 */
[----:B------:R-:W-:Y:S01]  /*2190*/  IMAD.X R15, RZ, RZ, R4, P0 ;  /* 0x000000ffff0f7224 */ /* 0x000fe200000e0604 */
[----:B------:R-:W-:Y:S02]  /*21a0*/  LEA R170, P0, R10, R8, 0x1 ;  /* 0x000000080aaa7211 */ /* 0x000fe400078008ff */
[----:B------:R-:W-:Y:S02]  /*21b0*/  VIMNMX R68, PT, PT, R166, R3, !PT ;  /* 0x00000003a6447248 */ /* 0x000fe40007fe0100 */
[----:B------:R-:W-:Y:S02]  /*21c0*/  LEA.HI.X R171, R10, R9, R171, 0x1, P0 ;  /* 0x000000090aab7211 */ /* 0x000fe400000f0cab */
[----:B------:R-:W-:Y:S01]  /*21d0*/  ISETP.GT.AND P0, PT, R49, R68, PT ;  /* 0x000000443100720c */ /* 0x000fe20003f04270 */
[----:B------:R-:W-:Y:S01]  /*21e0*/  IMAD.WIDE.U32 R14, R104, R162, R14 ;  /* 0x000000a2680e7225 */ /* 0x000fe200078e000e */
[----:B------:R-:W-:-:S03]  /*21f0*/  LEA R179, R179, UR6, 0x1 ;  /* 0x00000006b3b37c11 */ /* 0x000fc6000f8e08ff */
[----:B------:R-:W-:Y:S01]  /*2200*/  IMAD.IADD R167, R15, 0x1, R167 ;  /* 0x000000010fa77824 */ /* 0x000fe200078e02a7 */
[----:B------:R-:W-:Y:S01]  /*2210*/  LEA R168, P1, R14, R12, 0x1 ;  /* 0x0000000c0ea87211 */ /* 0x000fe200078208ff */
[C---:B------:R-:W-:Y:S01]  /*2220*/  IMAD.SHL.U32 R69, R22.reuse, 0x20, RZ ;  /* 0x0000002016457824 */ /* 0x040fe200078e00ff */
[----:B------:R-:W-:Y:S02]  /*2230*/  SHF.L.U64.HI R70, R22, 0x5, R23 ;  /* 0x0000000516467819 */ /* 0x000fe40000010217 */
[----:B------:R-:W-:Y:S02]  /*2240*/  LEA.HI.X R167, R14, R13, R167, 0x1, P1 ;  /* 0x0000000d0ea77211 */ /* 0x000fe400008f0ca7 */
[----:B------:R-:W-:Y:S01]  /*2250*/  LEA.HI R101, R101, R101, RZ, 0x1 ;  /* 0x0000006565657211 */ /* 0x000fe200078f08ff */
[----:B------:R-:W-:Y:S06]  /*2260*/  @!P0 BRA `(.L_x_1315) ;  /* 0x0000008000d08947 */ /* 0x000fec0003800000 */
        /* <DEDUP_REMOVED lines=10> */
[----:B------:R-:W-:-:S02]  /*2310*/  MOV R119, RZ ;  /* 0x000000ff00777202 */ /* 0x000fc40000000f00 */
[----:B------:R-:W-:Y:S02]  /*2320*/  SHF.R.S32.HI R11, RZ, 0x1f, R174 ;  /* 0x0000001fff0b7819 */ /* 0x000fe400000114ae */
[----:B------:R-:W-:-:S04]  /*2330*/  SHF.R.S32.HI R101, RZ, 0x1, R101 ;  /* 0x00000001ff657819 */ /* 0x000fc80000011465 */
[C---:B------:R-:W-:Y:S01]  /*2340*/  SHF.L.U32 R93, R101.reuse, 0x6, RZ ;  /* 0x00000006655d7819 */ /* 0x040fe200000006ff */
[C---:B------:R-:W-:Y:S02]  /*2350*/  IMAD.SHL.U32 R99, R101.reuse, 0x20, RZ ;  /* 0x0000002065637824 */ /* 0x040fe400078e00ff */
[----:B------:R-:W-:Y:S01]  /*2360*/  IMAD R94, R101, 0x60, RZ ;  /* 0x00000060655e7824 */ /* 0x000fe200078e02ff */
[C---:B------:R-:W-:Y:S01]  /*2370*/  IADD3 R96, PT, PT, R104.reuse, 0x40, RZ ;  /* 0x0000004068607810 */ /* 0x040fe20007ffe0ff */
[C---:B------:R-:W-:Y:S01]  /*2380*/  VIADD R97, R104.reuse, 0x20 ;  /* 0x0000002068617836 */ /* 0x040fe20000000000 */
[----:B------:R-:W-:Y:S01]  /*2390*/  MOV R90, R174 ;  /* 0x000000ae005a7202 */ /* 0x000fe20000000f00 */
[----:B------:R-:W-:Y:S01]  /*23a0*/  VIADD R95, R104, 0x60 ;  /* 0x00000060685f7836 */ /* 0x000fe20000000000 */
[----:B------:R-:W-:Y:S01]  /*23b0*/  MOV R80, R168 ;  /* 0x000000a800507202 */ /* 0x000fe20000000f00 */
[C---:B------:R-:W-:Y:S01]  /*23c0*/  IMAD R92, R49.reuse, -0x80, R72 ;  /* 0xffffff80315c7824 */ /* 0x040fe200078e0248 */
[----:B------:R-:W-:Y:S01]  /*23d0*/  MOV R82, R170 ;  /* 0x000000aa00527202 */ /* 0x000fe20000000f00 */
[----:B------:R-:W-:Y:S01]  /*23e0*/  IMAD R91, R49, -0x80, R62 ;  /* 0xffffff80315b7824 */ /* 0x000fe200078e023e */
[----:B------:R-:W-:Y:S01]  /*23f0*/  MOV R83, R171 ;  /* 0x000000ab00537202 */ /* 0x000fe20000000f00 */
[----:B------:R-:W-:Y:S01]  /*2400*/  IMAD.MOV.U32 R89, RZ, RZ, R49 ;  /* 0x000000ffff597224 */ /* 0x000fe200078e0031 */
[----:B------:R-:W-:Y:S01]  /*2410*/  SHF.R.S32.HI R88, RZ, 0x1f, R99 ;  /* 0x0000001fff587819 */ /* 0x000fe20000011463 */
[----:B------:R-:W-:Y:S01]  /*2420*/  IMAD.MOV.U32 R81, RZ, RZ, R167 ;  /* 0x000000ffff517224 */ /* 0x000fe200078e00a7 */
[----:B------:R-:W-:-:S02]  /*2430*/  SHF.R.S32.HI R86, RZ, 0x1f, R93 ;  /* 0x0000001fff567819 */ /* 0x000fc4000001145d */
[----:B------:R-:W-:Y:S01]  /*2440*/  SHF.R.S32.HI R84, RZ, 0x1f, R94 ;  /* 0x0000001fff547819 */ /* 0x000fe2000001145e */
[----:B--2---:R-:W-:Y:S02]  /*2450*/  IMAD R4, R27, R183, RZ ;  /* 0x000000b71b047224 */ /* 0x004fe400078e02ff */
[----:B------:R-:W-:-:S04]  /*2460*/  IMAD.WIDE.U32 R26, R183, R26, R118 ;  /* 0x0000001ab71a7225 */ /* 0x000fc800078e0076 */
[----:B------:R-:W-:Y:S02]  /*2470*/  IMAD.IADD R27, R27, 0x1, R4 ;  /* 0x000000011b1b7824 */ /* 0x000fe400078e0204 */
[----:B---3--:R-:W-:-:S04]  /*2480*/  IMAD.WIDE.U32 R24, R183, R18, R118 ;  /* 0x00000012b7187225 */ /* 0x008fc800078e0076 */
[----:B------:R-:W-:Y:S02]  /*2490*/  IMAD R4, R19, R183, RZ ;  /* 0x000000b713047224 */ /* 0x000fe400078e02ff */
[-C--:B----4-:R-:W-:Y:S02]  /*24a0*/  IMAD R8, R107, R174.reuse, RZ ;  /* 0x000000ae6b087224 */ /* 0x090fe400078e02ff */
[----:B------:R-:W-:Y:S02]  /*24b0*/  IMAD.IADD R25, R25, 0x1, R4 ;  /* 0x0000000119197824 */ /* 0x000fe400078e0204 */
[-C--:B------:R-:W-:Y:S02]  /*24c0*/  IMAD R9, R109, R174.reuse, RZ ;  /* 0x000000ae6d097224 */ /* 0x080fe400078e02ff */
[C---:B------:R-:W-:Y:S02]  /*24d0*/  IMAD R8, R106.reuse, R11, R8 ;  /* 0x0000000b6a087224 */ /* 0x040fe400078e0208 */
[----:B------:R-:W-:-:S04]  /*24e0*/  IMAD.WIDE.U32 R26, R106, R174, R26 ;  /* 0x000000ae6a1a7225 */ /* 0x000fc800078e001a */
[C---:B------:R-:W-:Y:S02]  /*24f0*/  IMAD R4, R108.reuse, R11, R9 ;  /* 0x0000000b6c047224 */ /* 0x040fe400078e0209 */
[----:B------:R-:W-:Y:S01]  /*2500*/  IMAD.WIDE.U32 R24, R108, R174, R24 ;  /* 0x000000ae6c187225 */ /* 0x000fe200078e0018 */
[----:B------:R-:W-:-:S03]  /*2510*/  IADD3 R27, PT, PT, R27, R8, RZ ;  /* 0x000000081b1b7210 */ /* 0x000fc60007ffe0ff */
[-C--:B------:R-:W-:Y:S02]  /*2520*/  IMAD R13, R13, R0.reuse, RZ ;  /* 0x000000000d0d7224 */ /* 0x080fe400078e02ff */
[----:B------:R-:W-:Y:S02]  /*2530*/  IMAD R9, R23, R0, RZ ;  /* 0x0000000017097224 */ /* 0x000fe400078e02ff */
[----:B------:R-:W-:Y:S02]  /*2540*/  IMAD.IADD R25, R25, 0x1, R4 ;  /* 0x0000000119197824 */ /* 0x000fe400078e0204 */
[-C--:B------:R-:W-:Y:S02]  /*2550*/  IMAD R18, R12, R20.reuse, R13 ;  /* 0x000000140c127224 */ /* 0x080fe400078e020d */
[----:B------:R-:W-:Y:S02]  /*2560*/  IMAD R20, R22, R20, R9 ;  /* 0x0000001416147224 */ /* 0x000fe400078e0209 */
[----:B------:R-:W-:Y:S01]  /*2570*/  IMAD.WIDE.U32 R12, R0, R12, R26 ;  /* 0x0000000c000c7225 */ /* 0x000fe200078e001a */
[----:B------:R-:W-:-:S03]  /*2580*/  SHF.R.S32.HI R11, RZ, 0x1f, R72 ;  /* 0x0000001fff0b7819 */ /* 0x000fc60000011448 */
[----:B------:R-:W-:Y:S01]  /*2590*/  IMAD.WIDE.U32 R22, R0, R22, R24 ;  /* 0x0000001600167225 */ /* 0x000fe200078e0018 */
[----:B------:R-:W-:-:S03]  /*25a0*/  IADD3 R9, P0, PT, -R72, R104, RZ ;  /* 0x0000006848097210 */ /* 0x000fc60007f1e1ff */
[----:B-----5:R-:W-:Y:S01]  /*25b0*/  IMAD.IADD R0, R174, 0x1, R5 ;  /* 0x00000001ae007824 */ /* 0x020fe200078e0205 */
[----:B------:R-:W-:Y:S01]  /*25c0*/  LOP3.LUT R5, R63, 0xc, RZ, 0xc0, !PT ;  /* 0x0000000c3f057812 */ /* 0x000fe200078ec0ff */
[-C--:B------:R-:W-:Y:S01]  /*25d0*/  IMAD R4, R104, R101.reuse, RZ ;  /* 0x0000006568047224 */ /* 0x080fe200078e02ff */
[----:B------:R-:W-:Y:S01]  /*25e0*/  IADD3 R19, PT, PT, R13, R18, RZ ;  /* 0x000000120d137210 */ /* 0x000fe20007ffe0ff */
[----:B------:R-:W-:Y:S02]  /*25f0*/  IMAD R13, R0, R101, RZ ;  /* 0x00000065000d7224 */ /* 0x000fe400078e02ff */
[----:B------:R-:W-:Y:S01]  /*2600*/  IMAD.IADD R0, R5, 0x1, R4 ;  /* 0x0000000105007824 */ /* 0x000fe200078e0204 */
[----:B------:R-:W-:Y:S01]  /*2610*/  LEA R4, R61, R4, 0x3 ;  /* 0x000000043d047211 */ /* 0x000fe200078e18ff */
[----:B------:R-:W-:Y:S01]  /*2620*/  IMAD.X R11, RZ, RZ, ~R11, P0 ;  /* 0x000000ffff0b7224 */ /* 0x000fe200000e0e0b */
[----:B------:R-:W-:Y:S02]  /*2630*/  MOV R18, R12 ;  /* 0x0000000c00127202 */ /* 0x000fe40000000f00 */
[----:B------:R-:W-:Y:S01]  /*2640*/  IADD3 R21, PT, PT, R23, R20, RZ ;  /* 0x0000001417157210 */ /* 0x000fe20007ffe0ff */
[C---:B------:R-:W-:Y:S01]  /*2650*/  IMAD R71, R11.reuse, R106, RZ ;  /* 0x0000006a0b477224 */ /* 0x040fe200078e02ff */
[----:B------:R-:W-:Y:S01]  /*2660*/  SHF.R.S32.HI R5, RZ, 0x1f, R13 ;  /* 0x0000001fff057819 */ /* 0x000fe2000001140d */
[----:B------:R-:W-:Y:S01]  /*2670*/  IMAD R11, R11, R108, RZ ;  /* 0x0000006c0b0b7224 */ /* 0x000fe200078e02ff */
[----:B------:R-:W-:-:S02]  /*2680*/  IADD3 R78, P0, PT, R13, R4, RZ ;  /* 0x000000040d4e7210 */ /* 0x000fc40007f1e0ff */
[----:B------:R-:W-:Y:S02]  /*2690*/  MOV R20, R22 ;  /* 0x0000001600147202 */ /* 0x000fe40000000f00 */
[----:B------:R-:W-:Y:S01]  /*26a0*/  IADD3 R12, P1, PT, R13, R0, RZ ;  /* 0x000000000d0c7210 */ /* 0x000fe20007f3e0ff */
[----:B------:R-:W-:Y:S01]  /*26b0*/  IMAD R71, R107, R9, R71 ;  /* 0x000000096b477224 */ /* 0x000fe200078e0247 */
[----:B------:R-:W-:Y:S01]  /*26c0*/  LEA.HI.X.SX32 R79, R4, R5, 0x1, P0 ;  /* 0x00000005044f7211 */ /* 0x000fe200000f0eff */
[----:B------:R-:W-:Y:S01]  /*26d0*/  IMAD R11, R109, R9, R11 ;  /* 0x000000096d0b7224 */ /* 0x000fe200078e020b */
[----:B------:R-:W-:Y:S01]  /*26e0*/  LEA.HI.X.SX32 R5, R0, R5, 0x1, P1 ;  /* 0x0000000500057211 */ /* 0x000fe200008f0eff */
[----:B------:R-:W-:Y:S01]  /*26f0*/  IMAD.WIDE.U32 R18, R106, R9, R18 ;  /* 0x000000096a127225 */ /* 0x000fe200078e0012 */
[----:B------:R-:W-:-:S03]  /*2700*/  SHF.L.U64.HI R79, R78, 0x1, R79 ;  /* 0x000000014e4f7819 */ /* 0x000fc6000001024f */
[----:B------:R-:W-:Y:S01]  /*2710*/  IMAD.WIDE.U32 R8, R108, R9, R20 ;  /* 0x000000096c087225 */ /* 0x000fe200078e0014 */
[----:B------:R-:W-:Y:S02]  /*2720*/  IADD3 R71, PT, PT, R19, R71, RZ ;  /* 0x0000004713477210 */ /* 0x000fe40007ffe0ff */
[----:B------:R-:W-:Y:S01]  /*2730*/  LEA R74, P1, R18, R16, 0x1 ;  /* 0x00000010124a7211 */ /* 0x000fe200078208ff */
[----:B------:R-:W-:Y:S01]  /*2740*/  IMAD.SHL.U32 R78, R78, 0x2, RZ ;  /* 0x000000024e4e7824 */ /* 0x000fe200078e00ff */
[----:B------:R-:W-:Y:S01]  /*2750*/  SHF.L.U64.HI R0, R12, 0x1, R5 ;  /* 0x000000010c007819 */ /* 0x000fe20000010205 */
[----:B------:R-:W-:Y:S01]  /*2760*/  IMAD.IADD R11, R9, 0x1, R11 ;  /* 0x00000001090b7824 */ /* 0x000fe200078e020b */
[----:B------:R-:W-:Y:S02]  /*2770*/  LEA R10, P0, R8, R14, 0x1 ;  /* 0x0000000e080a7211 */ /* 0x000fe400078008ff */
[----:B------:R-:W-:Y:S02]  /*2780*/  SHF.L.U32 R12, R12, 0x1, RZ ;  /* 0x000000010c0c7819 */ /* 0x000fe400000006ff */
[----:B------:R-:W-:-:S02]  /*2790*/  LEA.HI.X R71, R18, R17, R71, 0x1, P1 ;  /* 0x0000001112477211 */ /* 0x000fc400008f0c47 */
[----:B------:R-:W-:Y:S02]  /*27a0*/  IADD3 R76, P3, PT, R6, R78, RZ ;  /* 0x0000004e064c7210 */ /* 0x000fe40007f7e0ff */
[----:B------:R-:W-:Y:S02]  /*27b0*/  LEA.HI.X R11, R8, R15, R11, 0x1, P0 ;  /* 0x0000000f080b7211 */ /* 0x000fe400000f0c0b */
[----:B------:R-:W-:Y:S02]  /*27c0*/  IADD3 R50, P1, PT, R6, R12, RZ ;  /* 0x0000000c06327210 */ /* 0x000fe40007f3e0ff */
[C---:B------:R-:W-:Y:S02]  /*27d0*/  IADD3 R78, P2, PT, R2.reuse, R78, RZ ;  /* 0x0000004e024e7210 */ /* 0x040fe40007f5e0ff */
[----:B------:R-:W-:Y:S01]  /*27e0*/  IADD3 R12, P0, PT, R2, R12, RZ ;  /* 0x0000000c020c7210 */ /* 0x000fe20007f1e0ff */
[C-C-:B------:R-:W-:Y:S01]  /*27f0*/  IMAD.X R73, R7.reuse, 0x1, R79.reuse, P3 ;  /* 0x0000000107497824 */ /* 0x140fe200018e064f */
[-C--:B------:R-:W-:Y:S01]  /*2800*/  IADD3.X R51, PT, PT, R7, R0.reuse, RZ, P1, !PT ;  /* 0x0000000007337210 */ /* 0x080fe20000ffe4ff */
[C---:B------:R-:W-:Y:S01]  /*2810*/  IMAD.X R79, R3.reuse, 0x1, R79, P2 ;  /* 0x00000001034f7824 */ /* 0x040fe200010e064f */
[----:B------:R-:W-:-:S02]  /*2820*/  IADD3.X R13, PT, PT, R3, R0, RZ, P0, !PT ;  /* 0x00000000030d7210 */ /* 0x000fc400007fe4ff */
[C---:B------:R-:W-:Y:S02]  /*2830*/  SHF.L.U64.HI R85, R108.reuse, 0x5, R109 ;  /* 0x000000056c557819 */ /* 0x040fe4000001026d */
[----:B------:R-:W-:-:S07]  /*2840*/  SHF.L.U32 R87, R108, 0x5, RZ ;  /* 0x000000056c577819 */ /* 0x000fce00000006ff */
.L_x_1384:
[----:B------:R-:W-:Y:S01]  /*2850*/  VIADD R91, R91, 0x80 ;  /* 0x000000805b5b7836 */ /* 0x000fe20000000000 */
[----:B------:R-:W-:Y:S01]  /*2860*/  BSSY.RECONVERGENT B0, `(.L_x_1316) ;  /* 0x0000014000007945 */ /* 0x000fe20003800200 */
[----:B------:R-:W-:Y:S03]  /*2870*/  VIADD R92, R92, 0x80 ;  /* 0x000000805c5c7836 */ /* 0x000fe60000000000 */
[CC--:B------:R-:W-:Y:S02]  /*2880*/  ISETP.GE.AND P0, PT, R104.reuse, R91.reuse, PT ;  /* 0x0000005b6800720c */ /* 0x0c0fe40003f06270 */
[CC--:B------:R-:W-:Y:S02]  /*2890*/  ISETP.GE.AND P5, PT, R97.reuse, R91.reuse, PT ;  /* 0x0000005b6100720c */ /* 0x0c0fe40003fa6270 */
[-C--:B------:R-:W-:Y:S02]  /*28a0*/  ISETP.GE.AND P0, PT, R104, R92.reuse, !P0 ;  /* 0x0000005c6800720c */ /* 0x080fe40004706270 */
        /* <DEDUP_REMOVED lines=15> */
.L_x_1317:
[----:B------:R-:W-:Y:S05]  /*29a0*/  BSYNC.RECONVERGENT B0 ;  /* 0x0000000000007941 */ /* 0x000fea0003800200 */
.L_x_1316:
        /* <DEDUP_REMOVED lines=15> */
.L_x_1319:
[----:B------:R-:W-:Y:S05]  /*2aa0*/  BSYNC.RECONVERGENT B0 ;  /* 0x0000000000007941 */ /* 0x000fea0003800200 */
.L_x_1318:
[-C--:B------:R-:W-:Y:S01]  /*2ab0*/  ISETP.GE.AND P4, PT, R96, R92.reuse, !P4 ;  /* 0x0000005c6000720c */ /* 0x080fe20006786270 */
        /* <DEDUP_REMOVED lines=17> */
.L_x_1321:
[----:B------:R-:W-:Y:S05]  /*2bd0*/  BSYNC.RECONVERGENT B0 ;  /* 0x0000000000007941 */ /* 0x000fea0003800200 */
.L_x_1320:
        /* <DEDUP_REMOVED lines=18> */
.L_x_1323:
[----:B------:R-:W-:Y:S05]  /*2d00*/  BSYNC.RECONVERGENT B0 ;  /* 0x0000000000007941 */ /* 0x000fea0003800200 */
.L_x_1322:
        /* <DEDUP_REMOVED lines=27> */
.L_x_1327:
[----:B------:R-:W-:Y:S05]  /*2ec0*/  BSYNC.RECONVERGENT B0 ;  /* 0x0000000000007941 */ /* 0x000fea0003800200 */
.L_x_1326:
        /* <DEDUP_REMOVED lines=15> */
.L_x_1329:
[----:B------:R-:W-:Y:S05]  /*2fc0*/  BSYNC.RECONVERGENT B0 ;  /* 0x0000000000007941 */ /* 0x000fea0003800200 */
.L_x_1328:
        /* <DEDUP_REMOVED lines=15> */
.L_x_1331:
[----:B------:R-:W-:Y:S05]  /*30c0*/  BSYNC.RECONVERGENT B0 ;  /* 0x0000000000007941 */ /* 0x000fea0003800200 */
.L_x_1330:
        /* <DEDUP_REMOVED lines=19> */
.L_x_1325:
        /* <DEDUP_REMOVED lines=58> */
.L_x_1337:
[----:B------:R-:W-:Y:S05]  /*35a0*/  BSYNC.RECONVERGENT B0 ;  /* 0x0000000000007941 */ /* 0x000fea0003800200 */
.L_x_1336:
        /* <DEDUP_REMOVED lines=48> */
.L_x_1339:
[----:B------:R-:W-:Y:S05]  /*38b0*/  BSYNC.RECONVERGENT B0 ;  /* 0x0000000000007941 */ /* 0x000fea0003800200 */
.L_x_1338:
        /* <DEDUP_REMOVED lines=47> */
.L_x_1335:
[----:B------:R-:W-:Y:S05]  /*3bb0*/  BSYNC.RECONVERGENT B1 ;  /* 0x0000000000017941 */ /* 0x000fea0003800200 */
.L_x_1334:
        /* <DEDUP_REMOVED lines=63> */
.L_x_1343:
[----:B------:R-:W-:Y:S05]  /*3fb0*/  BSYNC.RECONVERGENT B0 ;  /* 0x0000000000007941 */ /* 0x000fea0003800200 */
.L_x_1342:
        /* <DEDUP_REMOVED lines=48> */
.L_x_1345:
[----:B------:R-:W-:Y:S05]  /*42c0*/  BSYNC.RECONVERGENT B0 ;  /* 0x0000000000007941 */ /* 0x000fea0003800200 */
.L_x_1344:
        /* <DEDUP_REMOVED lines=47> */
.L_x_1341:
[----:B------:R-:W-:Y:S05]  /*45c0*/  BSYNC.RECONVERGENT B1 ;  /* 0x0000000000017941 */ /* 0x000fea0003800200 */
.L_x_1340:
        /* <DEDUP_REMOVED lines=61> */
.L_x_1349:
[----:B------:R-:W-:Y:S05]  /*49a0*/  BSYNC.RECONVERGENT B0 ;  /* 0x0000000000007941 */ /* 0x000fea0003800200 */
.L_x_1348:
        /* <DEDUP_REMOVED lines=48> */
.L_x_1351:
[----:B------:R-:W-:Y:S05]  /*4cb0*/  BSYNC.RECONVERGENT B0 ;  /* 0x0000000000007941 */ /* 0x000fea0003800200 */
.L_x_1350:
        /* <DEDUP_REMOVED lines=47> */
.L_x_1347:
[----:B------:R-:W-:Y:S05]  /*4fb0*/  BSYNC.RECONVERGENT B1 ;  /* 0x0000000000017941 */ /* 0x000fea0003800200 */
.L_x_1346:
        /* <DEDUP_REMOVED lines=64> */
.L_x_1355:
[----:B------:R-:W-:Y:S05]  /*53c0*/  BSYNC.RECONVERGENT B0 ;  /* 0x0000000000007941 */ /* 0x000fea0003800200 */
.L_x_1354:
        /* <DEDUP_REMOVED lines=48> */
.L_x_1357:
[----:B------:R-:W-:Y:S05]  /*56d0*/  BSYNC.RECONVERGENT B0 ;  /* 0x0000000000007941 */ /* 0x000fea0003800200 */
.L_x_1356:
        /* <DEDUP_REMOVED lines=47> */
.L_x_1353:
[----:B------:R-:W-:Y:S05]  /*59d0*/  BSYNC.RECONVERGENT B1 ;  /* 0x0000000000017941 */ /* 0x000fea0003800200 */
.L_x_1352:
[----:B------:R-:W2:Y:S02]  /*59e0*/  LD.E R3, desc[UR4][R120.64+0xd0] ;  /* 0x0000d00478037980 */ /* 0x000ea4000c101900 */
[----:B--2---:R-:W-:Y:S05]  /*59f0*/  IMAD.U32 R3, R3, -0x40, RZ ;  /* 0xffffffc003037824 */ /* 0x004fea00078e00ff */
[C---:B------:R-:W-:Y:S02]  /*5a00*/  LEA R12, P1, R3.reuse, R12, 0x1 ;  /* 0x0000000c030c7211 */ /* 0x040fe400078208ff */
[C---:B------:R-:W-:Y:S02]  /*5a10*/  LEA R50, P0, R3.reuse, R50, 0x1 ;  /* 0x0000003203327211 */ /* 0x040fe400078008ff */
[C---:B------:R-:W-:Y:S02]  /*5a20*/  LEA.HI.X.SX32 R13, R3.reuse, R13, 0x1, P1 ;  /* 0x0000000d030d7211 */ /* 0x040fe400008f0eff */
[----:B------:R-:W-:Y:S01]  /*5a30*/  LEA.HI.X.SX32 R51, R3, R51, 0x1, P0 ;  /* 0x0000003303337211 */ /* 0x000fe200000f0eff */
[----:B------:R-:W-:Y:S05]  /*5a40*/  BRA `(.L_x_1332) ;  /* 0x0000004400387947 */ /* 0x000fea0003800000 */
.L_x_1333:
        /* <DEDUP_REMOVED lines=95> */
.L_x_1361:
[----:B------:R-:W-:Y:S05]  /*6040*/  BSYNC.RECONVERGENT B0 ;  /* 0x0000000000007941 */ /* 0x000fea0003800200 */
.L_x_1360:
        /* <DEDUP_REMOVED lines=89> */
.L_x_1363:
[----:B------:R-:W-:Y:S05]  /*65e0*/  BSYNC.RECONVERGENT B0 ;  /* 0x0000000000007941 */ /* 0x000fea0003800200 */
.L_x_1362:
        /* <DEDUP_REMOVED lines=88> */
.L_x_1359:
[----:B------:R-:W-:Y:S05]  /*6b70*/  BSYNC.RECONVERGENT B1 ;  /* 0x0000000000017941 */ /* 0x000fea0003800200 */
.L_x_1358:
        /* <DEDUP_REMOVED lines=94> */
.L_x_1367:
[----:B------:R-:W-:Y:S05]  /*7160*/  BSYNC.RECONVERGENT B0 ;  /* 0x0000000000007941 */ /* 0x000fea0003800200 */
.L_x_1366:
        /* <DEDUP_REMOVED lines=89> */
.L_x_1369:
[----:B------:R-:W-:Y:S05]  /*7700*/  BSYNC.RECONVERGENT B0 ;  /* 0x0000000000007941 */ /* 0x000fea0003800200 */
.L_x_1368:
        /* <DEDUP_REMOVED lines=88> */
.L_x_1365:
[----:B------:R-:W-:Y:S05]  /*7c90*/  BSYNC.RECONVERGENT B1 ;  /* 0x0000000000017941 */ /* 0x000fea0003800200 */
.L_x_1364:
        /* <DEDUP_REMOVED lines=95> */
.L_x_1373:
[----:B------:R-:W-:Y:S05]  /*8290*/  BSYNC.RECONVERGENT B0 ;  /* 0x0000000000007941 */ /* 0x000fea0003800200 */
.L_x_1372:
        /* <DEDUP_REMOVED lines=88> */
.L_x_1375:
[----:B------:R-:W-:Y:S05]  /*8820*/  BSYNC.RECONVERGENT B0 ;  /* 0x0000000000007941 */ /* 0x000fea0003800200 */
.L_x_1374:
        /* <DEDUP_REMOVED lines=86> */
.L_x_1371:
[----:B------:R-:W-:Y:S05]  /*8d90*/  BSYNC.RECONVERGENT B1 ;  /* 0x0000000000017941 */ /* 0x000fea0003800200 */
.L_x_1370:
        /* <DEDUP_REMOVED lines=98> */
.L_x_1379:
[----:B------:R-:W-:Y:S05]  /*93c0*/  BSYNC.RECONVERGENT B0 ;  /* 0x0000000000007941 */ /* 0x000fea0003800200 */
.L_x_1378:
        /* <DEDUP_REMOVED lines=87> */
.L_x_1381:
[----:B------:R-:W-:Y:S05]  /*9940*/  BSYNC.RECONVERGENT B0 ;  /* 0x0000000000007941 */ /* 0x000fea0003800200 */
.L_x_1380:
        /* <DEDUP_REMOVED lines=86> */
.L_x_1377:
[----:B------:R-:W-:Y:S05]  /*9eb0*/  BSYNC.RECONVERGENT B1 ;  /* 0x0000000000017941 */ /* 0x000fea0003800200 */
.L_x_1376:
[----:B------:R-:W3:Y:S01]  /*9ec0*/  LD.E R3, desc[UR4][R120.64+0xd0] ;  /* 0x0000d00478037980 */ /* 0x000ee2000c101900 */
[----:B-----5:R-:W-:Y:S02]  /*9ed0*/  IMAD.MOV.U32 R77, RZ, RZ, R73 ;  /* 0x000000ffff4d7224 */ /* 0x020fe400078e0049 */
[----:B---3--:R-:W-:Y:S05]  /*9ee0*/  IMAD.U32 R3, R3, -0x40, RZ ;  /* 0xffffffc003037824 */ /* 0x008fea00078e00ff */
[C---:B------:R-:W-:Y:S02]  /*9ef0*/  LEA R78, P1, R3.reuse, R78, 0x1 ;  /* 0x0000004e034e7211 */ /* 0x040fe400078208ff */
[C---:B------:R-:W-:Y:S02]  /*9f00*/  LEA R76, P0, R3.reuse, R76, 0x1 ;  /* 0x0000004c034c7211 */ /* 0x040fe400078008ff */
[C---:B------:R-:W-:Y:S02]  /*9f10*/  LEA.HI.X.SX32 R79, R3.reuse, R79, 0x1, P1 ;  /* 0x0000004f034f7211 */ /* 0x040fe400008f0eff */
[----:B------:R-:W-:Y:S09]  /*9f20*/  LEA.HI.X.SX32 R73, R3, R77, 0x1, P0 ;  /* 0x0000004d03497211 */ /* 0x000ff200000f0eff */
.L_x_1332:
[----:B------:R-:W-:Y:S05]  /*9f30*/  BSYNC.RECONVERGENT B2 ;  /* 0x0000000000027941 */ /* 0x000fea0003800200 */
.L_x_1324:
        /* <DEDUP_REMOVED lines=101> */
.L_x_1383:
[----:B------:R-:W-:Y:S05]  /*a590*/  BSYNC.RECONVERGENT B0 ;  /* 0x0000000000007941 */ /* 0x000fea0003800200 */
.L_x_1382:
[----:B------:R-:W-:Y:S05]  /*a5a0*/  @P2 BRA `(.L_x_1384) ;  /* 0xffffff8000a82947 */ /* 0x000fea000383ffff */
.L_x_1315:
        /* <DEDUP_REMOVED lines=29> */
.L_x_1389:
[----:B------:R2:W-:Y:S02]  /*a780*/  STS.128 [R179+0x2000], RZ ;  /* 0x002000ffb3007388 */ /* 0x0005e40000000c00 */
.L_x_1388:
[----:B------:R-:W-:Y:S05]  /*a790*/  BSYNC.RECONVERGENT B0 ;  /* 0x0000000000007941 */ /* 0x000fea0003800200 */
.L_x_1387:
        /* <DEDUP_REMOVED lines=24> */
.L_x_1391:
[----:B------:R1:W-:Y:S01]  /*a920*/  STS.128 [R179+0x2800], RZ ;  /* 0x002800ffb3007388 */ /* 0x0003e20000000c00 */
[----:B------:R-:W-:Y:S05]  /*a930*/  BRA `(.L_x_1390) ;  /* 0x0000003400b47947 */ /* 0x000fea0003800000 */
.L_x_1386:
[----:B-----5:R-:W2:Y:S04]  /*a940*/  LD.E.64 R4, desc[UR4][R120.64+0xf0] ;  /* 0x0000f00478047980 */ /* 0x020ea8000c101b00 */
        /* <DEDUP_REMOVED lines=78> */
.L_x_1398:
[----:B------:R-:W-:Y:S05]  /*ae30*/  BSYNC.RECONVERGENT B0 ;  /* 0x0000000000007941 */ /* 0x000fea0003800200 */
.L_x_1397:
[----:B-----5:R-:W-:Y:S01]  /*ae40*/  IMAD.MOV.U32 R6, RZ, RZ, R10 ;  /* 0x000000ffff067224 */ /* 0x020fe200078e000a */
[----:B------:R-:W-:Y:S01]  /*ae50*/  MOV R4, R8 ;  /* 0x0000000800047202 */ /* 0x000fe20000000f00 */
[----:B------:R-:W-:Y:S01]  /*ae60*/  IMAD.MOV.U32 R7, RZ, RZ, R11 ;  /* 0x000000ffff077224 */ /* 0x000fe200078e000b */
[----:B------:R-:W-:Y:S02]  /*ae70*/  MOV R5, R9 ;  /* 0x0000000900057202 */ /* 0x000fe40000000f00 */
.L_x_1396:
[----:B------:R-:W-:Y:S05]  /*ae80*/  BSYNC.RECONVERGENT B1 ;  /* 0x0000000000017941 */ /* 0x000fea0003800200 */
.L_x_1395:
        /* <DEDUP_REMOVED lines=47> */
.L_x_1402:
[----:B------:R-:W-:Y:S05]  /*b180*/  BSYNC.RECONVERGENT B0 ;  /* 0x0000000000007941 */ /* 0x000fea0003800200 */
.L_x_1401:
[----:B-----5:R1:W-:Y:S02]  /*b190*/  STS.128 [R179+0x1000], R8 ;  /* 0x00100008b3007388 */ /* 0x0203e40000000c00 */
.L_x_1400:
[----:B------:R-:W-:Y:S05]  /*b1a0*/  BSYNC.RECONVERGENT B1 ;  /* 0x0000000000017941 */ /* 0x000fea0003800200 */
.L_x_1399:
        /* <DEDUP_REMOVED lines=45> */
.L_x_1404:
[----:B------:R-:W-:Y:S05]  /*b480*/  BSYNC.RECONVERGENT B0 ;  /* 0x0000000000007941 */ /* 0x000fea0003800200 */
.L_x_1403:
[----:B-----5:R1:W-:Y:S02]  /*b490*/  STS.128 [R179+0x2000], R8 ;  /* 0x00200008b3007388 */ /* 0x0203e40000000c00 */
.L_x_1394:
[----:B------:R-:W-:Y:S05]  /*b4a0*/  BSYNC.RECONVERGENT B2 ;  /* 0x0000000000027941 */ /* 0x000fea0003800200 */
.L_x_1393:
        /* <DEDUP_REMOVED lines=51> */
.L_x_1408:
[----:B------:R-:W-:Y:S05]  /*b7e0*/  BSYNC.RECONVERGENT B0 ;  /* 0x0000000000007941 */ /* 0x000fea0003800200 */
.L_x_1407:
[----:B-----5:R1:W-:Y:S02]  /*b7f0*/  STS.128 [R179+0x800], R8 ;  /* 0x00080008b3007388 */ /* 0x0203e40000000c00 */
.L_x_1406:
[----:B------:R-:W-:Y:S05]  /*b800*/  BSYNC.RECONVERGENT B1 ;  /* 0x0000000000017941 */ /* 0x000fea0003800200 */
.L_x_1405:
        /* <DEDUP_REMOVED lines=46> */
.L_x_1412:
[----:B------:R-:W-:Y:S05]  /*baf0*/  BSYNC.RECONVERGENT B0 ;  /* 0x0000000000007941 */ /* 0x000fea0003800200 */
.L_x_1411:
[----:B-----5:R1:W-:Y:S02]  /*bb00*/  STS.128 [R179+0x1800], R8 ;  /* 0x00180008b3007388 */ /* 0x0203e40000000c00 */
.L_x_1410:
[----:B------:R-:W-:Y:S05]  /*bb10*/  BSYNC.RECONVERGENT B1 ;  /* 0x0000000000017941 */ /* 0x000fea0003800200 */
.L_x_1409:
        /* <DEDUP_REMOVED lines=46> */
.L_x_1414:
[----:B------:R-:W-:Y:S05]  /*be00*/  BSYNC.RECONVERGENT B0 ;  /* 0x0000000000007941 */ /* 0x000fea0003800200 */
.L_x_1413:
[----:B-----5:R1:W-:Y:S01]  /*be10*/  STS.128 [R179+0x2800], R8 ;  /* 0x00280008b3007388 */ /* 0x0203e20000000c00 */
[----:B------:R-:W-:Y:S05]  /*be20*/  BRA `(.L_x_1390) ;  /* 0x0000002000787947 */ /* 0x000fea0003800000 */
.L_x_1392:
        /* <DEDUP_REMOVED lines=95> */
.L_x_1419:
[----:B------:R-:W-:Y:S05]  /*c420*/  BSYNC.RECONVERGENT B0 ;  /* 0x0000000000007941 */ /* 0x000fea0003800200 */
.L_x_1418:
[----:B------:R-:W-:Y:S05]  /*c430*/  BSYNC.RECONVERGENT B1 ;  /* 0x0000000000017941 */ /* 0x000fea0003800200 */
.L_x_1417:
        /* <DEDUP_REMOVED lines=86> */
.L_x_1423:
[----:B------:R-:W-:Y:S05]  /*c9a0*/  BSYNC.RECONVERGENT B0 ;  /* 0x0000000000007941 */ /* 0x000fea0003800200 */
.L_x_1422:
[----:B-----5:R1:W-:Y:S02]  /*c9b0*/  STS.128 [R179+0x1000], R16 ;  /* 0x00100010b3007388 */ /* 0x0203e40000000c00 */
.L_x_1421:
[----:B------:R-:W-:Y:S05]  /*c9c0*/  BSYNC.RECONVERGENT B1 ;  /* 0x0000000000017941 */ /* 0x000fea0003800200 */
.L_x_1420:
        /* <DEDUP_REMOVED lines=84> */
.L_x_1425:
[----:B------:R-:W-:Y:S05]  /*cf10*/  BSYNC.RECONVERGENT B0 ;  /* 0x0000000000007941 */ /* 0x000fea0003800200 */
.L_x_1424:
[----:B-----5:R1:W-:Y:S02]  /*cf20*/  STS.128 [R179+0x2000], R16 ;  /* 0x00200010b3007388 */ /* 0x0203e40000000c00 */
.L_x_1416:
[----:B------:R-:W-:Y:S05]  /*cf30*/  BSYNC.RECONVERGENT B2 ;  /* 0x0000000000027941 */ /* 0x000fea0003800200 */
.L_x_1415:
        /* <DEDUP_REMOVED lines=91> */
.L_x_1429:
[----:B------:R-:W-:Y:S05]  /*d4f0*/  BSYNC.RECONVERGENT B0 ;  /* 0x0000000000007941 */ /* 0x000fea0003800200 */
.L_x_1428:
[----:B-----5:R1:W-:Y:S02]  /*d500*/  STS.128 [R179+0x800], R16 ;  /* 0x00080010b3007388 */ /* 0x0203e40000000c00 */
.L_x_1427:
[----:B------:R-:W-:Y:S05]  /*d510*/  BSYNC.RECONVERGENT B1 ;  /* 0x0000000000017941 */ /* 0x000fea0003800200 */
.L_x_1426:
        /* <DEDUP_REMOVED lines=86> */
.L_x_1433:
[----:B------:R-:W-:Y:S05]  /*da80*/  BSYNC.RECONVERGENT B0 ;  /* 0x0000000000007941 */ /* 0x000fea0003800200 */
.L_x_1432:
[----:B-----5:R1:W-:Y:S02]  /*da90*/  STS.128 [R179+0x1800], R16 ;  /* 0x00180010b3007388 */ /* 0x0203e40000000c00 */
.L_x_1431:
[----:B------:R-:W-:Y:S05]  /*daa0*/  BSYNC.RECONVERGENT B1 ;  /* 0x0000000000017941 */ /* 0x000fea0003800200 */
.L_x_1430:
        /* <DEDUP_REMOVED lines=84> */
.L_x_1435:
[----:B------:R-:W-:Y:S05]  /*dff0*/  BSYNC.RECONVERGENT B0 ;  /* 0x0000000000007941 */ /* 0x000fea0003800200 */
.L_x_1434:
[----:B-----5:R1:W-:Y:S02]  /*e000*/  STS.128 [R179+0x2800], R4 ;  /* 0x00280004b3007388 */ /* 0x0203e40000000c00 */
.L_x_1390:
[----:B------:R-:W-:Y:S05]  /*e010*/  BSYNC.RECONVERGENT B3 ;  /* 0x0000000000037941 */ /* 0x000fea0003800200 */
.L_x_1385:
[----:B-1--4-:R-:W-:Y:S01]  /*e020*/  IADD3 R3, PT, PT, -R174, R62, RZ ;  /* 0x0000003eae037210 */ /* 0x012fe20007ffe1ff */
[----:B------:R-:W-:Y:S03]  /*e030*/  BSSY.RECONVERGENT B0, `(.L_x_1436) ;  /* 0x000001b000007945 */ /* 0x000fe60003800200 */
[----:B------:R-:W-:-:S13]  /*e040*/  ISETP.GE.AND P3, PT, R104, R3, PT ;  /* 0x000000036800720c */ /* 0x000fda0003f66270 */
[----:B------:R-:W-:Y:S05]  /*e050*/  @P3 BRA `(.L_x_1437) ;  /* 0x0000000000603947 */ /* 0x000fea0003800000 */
[-C--:B-----5:R-:W-:Y:S02]  /*e060*/  ISETP.GE.AND P1, PT, R118, R177.reuse, PT ;  /* 0x000000b17600720c */ /* 0x0a0fe40003f26270 */
[----:B------:R-:W-:-:S11]  /*e070*/  ISETP.GE.AND P0, PT, R117, R177, PT ;  /* 0x000000b17500720c */ /* 0x000fd60003f06270 */
[----:B---3--:R-:W-:Y:S02]  /*e080*/  @!P1 IMAD.MOV.U32 R4, RZ, RZ, R168 ;  /* 0x000000ffff049224 */ /* 0x008fe400078e00a8 */
        /* <DEDUP_REMOVED lines=20> */
.L_x_1438:
[----:B------:R4:W-:Y:S02]  /*e1d0*/  STS.128 [R179+0x7000], RZ ;  /* 0x007000ffb3007388 */ /* 0x0009e40000000c00 */
.L_x_1437:
[----:B------:R-:W-:Y:S05]  /*e1e0*/  BSYNC.RECONVERGENT B0 ;  /* 0x0000000000007941 */ /* 0x000fea0003800200 */
.L_x_1436:
        /* <DEDUP_REMOVED lines=24> */
.L_x_1441:
[----:B------:R3:W-:Y:S02]  /*e370*/  STS.128 [R179+0x7800], RZ ;  /* 0x007800ffb3007388 */ /* 0x0007e40000000c00 */
.L_x_1440:
[----:B------:R-:W-:Y:S05]  /*e380*/  BSYNC.RECONVERGENT B0 ;  /* 0x0000000000007941 */ /* 0x000fea0003800200 */
.L_x_1439:
        /* <DEDUP_REMOVED lines=25> */
.L_x_1444:
[----:B------:R3:W-:Y:S02]  /*e520*/  STS.128 [R179+0x8000], RZ ;  /* 0x008000ffb3007388 */ /* 0x0007e40000000c00 */
.L_x_1443:
[----:B------:R-:W-:Y:S05]  /*e530*/  BSYNC.RECONVERGENT B0 ;  /* 0x0000000000007941 */ /* 0x000fea0003800200 */
.L_x_1442:
[----:B------:R-:W-:Y:S01]  /*e540*/  IADD3 R104, PT, PT, R104, 0x60, RZ ;  /* 0x0000006068687810 */ /* 0x000fe20007ffe0ff */
[----:B------:R-:W-:Y:S03]  /*e550*/  BSSY.RECONVERGENT B0, `(.L_x_1445) ;  /* 0x000001b000007945 */ /* 0x000fe60003800200 */
[----:B------:R-:W-:-:S13]  /*e560*/  ISETP.GE.AND P0, PT, R104, R3, PT ;  /* 0x000000036800720c */ /* 0x000fda0003f06270 */
[----:B------:R-:W-:Y:S05]  /*e570*/  @P0 BRA `(.L_x_1446) ;  /* 0x0000000000600947 */ /* 0x000fea0003800000 */
[----:B-1----:R-:W-:Y:S01]  /*e580*/  IMAD.MOV.U32 R169, RZ, RZ, R167 ;  /* 0x000000ffffa97224 */ /* 0x002fe200078e00a7 */
[-C--:B-----5:R-:W-:Y:S01]  /*e590*/  ISETP.GE.AND P1, PT, R118, R177.reuse, PT ;  /* 0x000000b17600720c */ /* 0x0a0fe20003f26270 */
[----:B------:R-:W-:Y:S01]  /*e5a0*/  IMAD R2, R163, 0xc0, RZ ;  /* 0x000000c0a3027824 */ /* 0x000fe200078e02ff */
[----:B------:R-:W-:Y:S01]  /*e5b0*/  ISETP.GE.AND P0, PT, R117, R177, PT ;  /* 0x000000b17500720c */ /* 0x000fe20003f06270 */
[----:B---3--:R-:W-:-:S05]  /*e5c0*/  IMAD.WIDE.U32 R4, R162, 0xc0, R168 ;  /* 0x000000c0a2047825 */ /* 0x008fca00078e00a8 */
        /* <DEDUP_REMOVED lines=18> */
.L_x_1447:
[----:B------:R3:W-:Y:S02]  /*e6f0*/  STS.128 [R179+0x8800], RZ ;  /* 0x008800ffb3007388 */ /* 0x0007e40000000c00 */
.L_x_1446:
[----:B------:R-:W-:Y:S05]  /*e700*/  BSYNC.RECONVERGENT B0 ;  /* 0x0000000000007941 */ /* 0x000fea0003800200 */
.L_x_1445:
        /* <DEDUP_REMOVED lines=26> */
.L_x_1450:
[----:B------:R3:W-:Y:S01]  /*e8b0*/  STS.128 [R179+0xd000], RZ ;  /* 0x00d000ffb3007388 */ /* 0x0007e20000000c00 */
[----:B------:R-:W-:Y:S05]  /*e8c0*/  BRA `(.L_x_1451) ;  /* 0x00000000000c7947 */ /* 0x000fea0003800000 */
.L_x_1449:
[----:B------:R1:W-:Y:S04]  /*e8d0*/  STS.128 [R179+0x9000], RZ ;  /* 0x009000ffb3007388 */ /* 0x0003e80000000c00 */
[----:B------:R1:W-:Y:S04]  /*e8e0*/  STS.128 [R179+0xb000], RZ ;  /* 0x00b000ffb3007388 */ /* 0x0003e80000000c00 */
[----:B------:R1:W-:Y:S02]  /*e8f0*/  STS.128 [R179+0xd000], RZ ;  /* 0x00d000ffb3007388 */ /* 0x0003e40000000c00 */
.L_x_1451:
[----:B------:R-:W-:Y:S05]  /*e900*/  BSYNC.RECONVERGENT B0 ;  /* 0x0000000000007941 */ /* 0x000fea0003800200 */
.L_x_1448:
        /* <DEDUP_REMOVED lines=27> */
.L_x_1454:
[----:B------:R3:W-:Y:S02]  /*eac0*/  STS.128 [R179+0xd800], RZ ;  /* 0x00d800ffb3007388 */ /* 0x0007e40000000c00 */
.L_x_1453:
[----:B------:R-:W-:Y:S05]  /*ead0*/  BSYNC.RECONVERGENT B0 ;  /* 0x0000000000007941 */ /* 0x000fea0003800200 */
.L_x_1452:
        /* <DEDUP_REMOVED lines=27> */
.L_x_1457:
[----:B------:R3:W-:Y:S02]  /*ec90*/  STS.128 [R179+0xe000], RZ ;  /* 0x00e000ffb3007388 */ /* 0x0007e40000000c00 */
.L_x_1456:
[----:B------:R-:W-:Y:S05]  /*eca0*/  BSYNC.RECONVERGENT B0 ;  /* 0x0000000000007941 */ /* 0x000fea0003800200 */
.L_x_1455:
        /* <DEDUP_REMOVED lines=31> */
.L_x_1460:
[----:B------:R3:W-:Y:S02]  /*eea0*/  STS.128 [R179+0xe800], RZ ;  /* 0x00e800ffb3007388 */ /* 0x0007e40000000c00 */
.L_x_1459:
[----:B------:R-:W-:Y:S05]  /*eeb0*/  BSYNC.RECONVERGENT B0 ;  /* 0x0000000000007941 */ /* 0x000fea0003800200 */
.L_x_1458:
[----:B------:R-:W2:Y:S01]  /*eec0*/  S2UR UR6, SR_CgaCtaId ;  /* 0x00000000000679c3 */ /* 0x000ea20000008800 */
[----:B------:R-:W-:Y:S01]  /*eed0*/  UMOV UR7, 0x400 ;  /* 0x0000040000077882 */ /* 0x000fe20000000000 */
[----:B------:R-:W-:Y:S01]  /*eee0*/  IMAD R61, R61, 0x2, R174 ;  /* 0x000000023d3d7824 */ /* 0x000fe200078e02ae */
[----:B------:R-:W0:Y:S01]  /*eef0*/  LDGDEPBAR ;  /* 0x00000000000079af */ /* 0x000e220000000000 */
[----:B------:R-:W-:Y:S02]  /*ef00*/  BSSY.RECONVERGENT B1, `(.L_x_1461) ;  /* 0x00001bb000017945 */ /* 0x000fe40003800200 */
[C---:B------:R-:W-:Y:S01]  /*ef10*/  VIADD R51, R61.reuse, 0x9 ;  /* 0x000000093d337836 */ /* 0x040fe20000000000 */
[C---:B------:R-:W-:Y:S01]  /*ef20*/  ISETP.GE.AND P3, PT, R61.reuse, R62, PT ;  /* 0x0000003e3d00720c */ /* 0x040fe20003f66270 */
[----:B------:R-:W-:-:S03]  /*ef30*/  VIADD R63, R61, 0x11 ;  /* 0x000000113d3f7836 */ /* 0x000fc60000000000 */
[-C--:B------:R-:W-:Y:S01]  /*ef40*/  ISETP.GE.AND P0, PT, R51, R62.reuse, PT ;  /* 0x0000003e3300720c */ /* 0x080fe20003f06270 */
[----:B------:R-:W-:Y:S01]  /*ef50*/  VIADD R51, R61, 0x18 ;  /* 0x000000183d337836 */ /* 0x000fe20000000000 */
[----:B------:R-:W-:Y:S01]  /*ef60*/  ISETP.GE.AND P5, PT, R63, R62, PT ;  /* 0x0000003e3f00720c */ /* 0x000fe20003fa6270 */
[----:B------:R-:W-:-:S03]  /*ef70*/  VIADD R63, R61, 0x21 ;  /* 0x000000213d3f7836 */ /* 0x000fc60000000000 */
[----:B------:R-:W-:Y:S01]  /*ef80*/  ISETP.GE.AND P4, PT, R51, R62, PT ;  /* 0x0000003e3300720c */ /* 0x000fe20003f86270 */
[----:B------:R-:W-:Y:S01]  /*ef90*/  VIADD R51, R61, 0x19 ;  /* 0x000000193d337836 */ /* 0x000fe20000000000 */
        /* <DEDUP_REMOVED lines=14> */
[----:B---3--:R-:W-:Y:S04]  /*f080*/  LDSM.16.M88.4 R100, [R159] ;  /* 0x000000009f64783b */ /* 0x008fe80000000200 */
[----:B------:R-:W3:Y:S01]  /*f090*/  LDSM.16.M88.4 R8, [R157+0x3000] ;  /* 0x003000009d08783b */ /* 0x000ee20000000200 */
[C---:B--2---:R-:W-:Y:S03]  /*f0a0*/  HMMA.16816.F32.BF16 R80, R12.reuse, R76, RZ ;  /* 0x0000004c0c50723c */ /* 0x044fe600000418ff */
[----:B-1----:R-:W1:Y:S04]  /*f0b0*/  LDSM.16.M88.4 R4, [R157+0x3400] ;  /* 0x003400009d04783b */ /* 0x002e680000000200 */
[----:B------:R-:W2:Y:S01]  /*f0c0*/  LDSM.16.M88.4 R124, [R157+0x3800] ;  /* 0x003800009d7c783b */ /* 0x000ea20000000200 */
[C---:B------:R-:W-:Y:S03]  /*f0d0*/  HMMA.16816.F32.BF16 R76, R12.reuse, R78, RZ ;  /* 0x0000004e0c4c723c */ /* 0x040fe600000418ff */
[----:B------:R-:W2:Y:S04]  /*f0e0*/  LDSM.16.M88.4 R92, [R157+0x3c00] ;  /* 0x003c00009d5c783b */ /* 0x000ea80000000200 */
        /* <DEDUP_REMOVED lines=20> */
[C---:B---3--:R-:W-:Y:S08]  /*f230*/  HMMA.16816.F32.BF16 R80, R100.reuse, R8, R80 ;  /* 0x000000086450723c */ /* 0x048ff00000041850 */
[C---:B------:R-:W-:Y:S01]  /*f240*/  HMMA.16816.F32.BF16 R76, R100.reuse, R10, R76 ;  /* 0x0000000a644c723c */ /* 0x040fe2000004184c */
[----:B------:R-:W3:Y:S07]  /*f250*/  LDSM.16.M88.4 R8, [R161+0x1000] ;  /* 0x00100000a108783b */ /* 0x000eee0000000200 */
[C---:B-1----:R-:W-:Y:S08]  /*f260*/  HMMA.16816.F32.BF16 R72, R100.reuse, R4, R72 ;  /* 0x000000046448723c */ /* 0x042ff00000041848 */
[C---:B------:R-:W-:Y:S01]  /*f270*/  HMMA.16816.F32.BF16 R68, R100.reuse, R6, R68 ;  /* 0x000000066444723c */ /* 0x040fe20000041844 */
[----:B------:R-:W1:Y:S07]  /*f280*/  LDSM.16.M88.4 R4, [R160+0x5800] ;  /* 0x00580000a004783b */ /* 0x000e6e0000000200 */
[C---:B--2---:R-:W-:Y:S08]  /*f290*/  HMMA.16816.F32.BF16 R64, R100.reuse, R124, R64 ;  /* 0x0000007c6440723c */ /* 0x044ff00000041840 */
[C---:B------:R-:W-:Y:S01]  /*f2a0*/  HMMA.16816.F32.BF16 R56, R100.reuse, R126, R56 ;  /* 0x0000007e6438723c */ /* 0x040fe20000041838 */
[----:B------:R-:W-:Y:S07]  /*f2b0*/  LDSM.16.M88.4 R124, [R160+0x6400] ;  /* 0x00640000a07c783b */ /* 0x000fee0000000200 */
[----:B------:R-:W-:Y:S08]  /*f2c0*/  HMMA.16816.F32.BF16 R52, R100, R92, R52 ;  /* 0x0000005c6434723c */ /* 0x000ff00000041834 */
[C---:B---3--:R-:W-:Y:S08]  /*f2d0*/  HMMA.16816.F32.BF16 R72, R8.reuse, R84, R72 ;  /* 0x000000540848723c */ /* 0x048ff00000041848 */
        /* <DEDUP_REMOVED lines=79> */
[C---:B------:R-:W-:Y:S08]  /*f7d0*/  HMMA.16816.F32.BF16 R64, R124.reuse, R104, R64 ;  /* 0x000000687c40723c */ /* 0x040ff00000041840 */
[----:B------:R-:W-:Y:S03]  /*f7e0*/  HMMA.16816.F32.BF16 R24, R124, R88, R24 ;  /* 0x000000587c18723c */ /* 0x000fe60000041818 */
[----:B------:R-:W-:Y:S01]  /*f7f0*/  VIADD R89, R61, 0x10 ;  /* 0x000000103d597836 */ /* 0x000fe20000000000 */
[----:B------:R-:W-:-:S02]  /*f800*/  FSEL R77, R77, -INF , !P0 ;  /* 0xff8000004d4d7808 */ /* 0x000fc40004000000 */
[----:B------:R-:W-:Y:S02]  /*f810*/  FSEL R78, R78, -INF , !P1 ;  /* 0xff8000004e4e7808 */ /* 0x000fe40004800000 */
[-C--:B------:R-:W-:Y:S01]  /*f820*/  ISETP.GE.AND P6, PT, R89, R62.reuse, PT ;  /* 0x0000003e5900720c */ /* 0x080fe20003fc6270 */
[C---:B------:R-:W-:Y:S03]  /*f830*/  HMMA.16816.F32.BF16 R52, R124.reuse, R100, R52 ;  /* 0x000000647c34723c */ /* 0x040fe60000041834 */
[----:B------:R-:W-:Y:S02]  /*f840*/  FSEL R89, R81, -INF , !P2 ;  /* 0xff80000051597808 */ /* 0x000fe40005000000 */
[----:B------:R-:W-:Y:S02]  /*f850*/  FSEL R76, R76, -INF , !P1 ;  /* 0xff8000004c4c7808 */ /* 0x000fe40004800000 */
[----:B------:R-:W-:Y:S01]  /*f860*/  ISETP.GE.AND P1, PT, R63, R62, PT ;  /* 0x0000003e3f00720c */ /* 0x000fe20003f26270 */
[----:B------:R-:W-:Y:S01]  /*f870*/  VIADD R63, R61, 0x41 ;  /* 0x000000413d3f7836 */ /* 0x000fe20000000000 */
[----:B------:R-:W-:Y:S03]  /*f880*/  HMMA.16816.F32.BF16 R32, R124, R92, R32 ;  /* 0x0000005c7c20723c */ /* 0x000fe60000041820 */
[----:B------:R-:W-:-:S05]  /*f890*/  FSEL R93, R82, -INF , !P3 ;  /* 0xff800000525d7808 */ /* 0x000fca0005800000 */
[----:B------:R-:W-:Y:S03]  /*f8a0*/  HMMA.16816.F32.BF16 R28, R124, R94, R28 ;  /* 0x0000005e7c1c723c */ /* 0x000fe6000004181c */
[----:B------:R-:W-:-:S05]  /*f8b0*/  FSEL R95, R83, -INF , !P2 ;  /* 0xff800000535f7808 */ /* 0x000fca0005000000 */
[----:B------:R-:W-:Y:S03]  /*f8c0*/  HMMA.16816.F32.BF16 R20, R124, R90, R20 ;  /* 0x0000005a7c14723c */ /* 0x000fe60000041814 */
[----:B------:R-:W-:Y:S02]  /*f8d0*/  FSEL R91, R80, -INF , !P3 ;  /* 0xff800000505b7808 */ /* 0x000fe40005800000 */
[----:B------:R-:W4:Y:S01]  /*f8e0*/  LDSM.16.M88.4 R80, [R157+0x8000] ;  /* 0x008000009d50783b */ /* 0x000f220000000200 */
[-C--:B------:R-:W-:Y:S01]  /*f8f0*/  ISETP.GE.AND P3, PT, R51, R62.reuse, PT ;  /* 0x0000003e3300720c */ /* 0x080fe20003f66270 */
[----:B------:R-:W-:Y:S01]  /*f900*/  VIADD R51, R61, 0x20 ;  /* 0x000000203d337836 */ /* 0x000fe20000000000 */
[----:B-1----:R-:W-:Y:S05]  /*f910*/  HMMA.16816.F32.BF16 R68, R8, R110, R68 ;  /* 0x0000006e0844723c */ /* 0x002fea0000041844 */
[----:B------:R-:W-:Y:S01]  /*f920*/  ISETP.GE.AND P2, PT, R51, R62, PT ;  /* 0x0000003e3300720c */ /* 0x000fe20003f46270 */
[----:B------:R-:W-:-:S02]  /*f930*/  VIADD R51, R61, 0x28 ;  /* 0x000000283d337836 */ /* 0x000fc40000000000 */
[----:B------:R-:W-:Y:S08]  /*f940*/  HMMA.16816.F32.BF16 R72, R8, R108, R72 ;  /* 0x0000006c0848723c */ /* 0x000ff00000041848 */
[----:B------:R-:W-:Y:S05]  /*f950*/  HMMA.16816.F32.BF16 R44, R124, R102, R44 ;  /* 0x000000667c2c723c */ /* 0x000fea000004182c */
[----:B------:R-:W-:-:S02]  /*f960*/  FSEL R71, R71, -INF , !P3 ;  /* 0xff80000047477808 */ /* 0x000fc40005800000 */
[----:B------:R-:W-:Y:S02]  /*f970*/  FSEL R69, R69, -INF , !P3 ;  /* 0xff80000045457808 */ /* 0x000fe40005800000 */
[----:B------:R-:W-:Y:S01]  /*f980*/  FSEL R103, R70, -INF , !P4 ;  /* 0xff80000046677808 */ /* 0x000fe20006000000 */
[C---:B--2---:R-:W-:Y:S05]  /*f990*/  HMMA.16816.F32.BF16 R64, R8.reuse, R84, R64 ;  /* 0x000000540840723c */ /* 0x044fea0000041840 */
[----:B------:R-:W-:Y:S02]  /*f9a0*/  FSEL R101, R74, -INF , !P6 ;  /* 0xff8000004a657808 */ /* 0x000fe40007000000 */
[----:B------:R-:W-:Y:S01]  /*f9b0*/  FSEL R85, R73, -INF , !P5 ;  /* 0xff80000049557808 */ /* 0x000fe20006800000 */
[----:B---3--:R-:W-:Y:S03]  /*f9c0*/  HMMA.16816.F32.BF16 R52, R8, R4, R52 ;  /* 0x000000040834723c */ /* 0x008fe60000041834 */
[----:B------:R-:W-:-:S05]  /*f9d0*/  VIADD R5, R61, 0x38 ;  /* 0x000000383d057836 */ /* 0x000fca0000000000 */
[----:B------:R-:W-:Y:S01]  /*f9e0*/  ISETP.GE.AND P3, PT, R5, R62, PT ;  /* 0x0000003e0500720c */ /* 0x000fe20003f66270 */
[----:B------:R-:W-:Y:S01]  /*f9f0*/  VIADD R5, R61, 0x39 ;  /* 0x000000393d057836 */ /* 0x000fe20000000000 */
[----:B------:R-:W-:Y:S05]  /*fa00*/  HMMA.16816.F32.BF16 R40, R124, R96, R40 ;  /* 0x000000607c28723c */ /* 0x000fea0000041828 */
[----:B------:R-:W-:Y:S02]  /*fa10*/  FSEL R97, R79, -INF , !P0 ;  /* 0xff8000004f617808 */ /* 0x000fe40004000000 */
[----:B------:R-:W-:Y:S02]  /*fa20*/  FSEL R79, R72, -INF , !P6 ;  /* 0xff800000484f7808 */ /* 0x000fe40007000000 */
[----:B------:R-:W-:-:S02]  /*fa30*/  FSEL R199, R66, -INF , !P2 ;  /* 0xff80000042c77808 */ /* 0x000fc40005000000 */
[----:B------:R-:W-:Y:S01]  /*fa40*/  FSEL R195, R64, -INF , !P2 ;  /* 0xff80000040c37808 */ /* 0x000fe20005000000 */
[C---:B------:R-:W-:Y:S03]  /*fa50*/  HMMA.16816.F32.BF16 R36, R124.reuse, R98, R36 ;  /* 0x000000627c24723c */ /* 0x040fe60000041824 */
[----:B------:R-:W-:Y:S02]  /*fa60*/  FSEL R99, R75, -INF , !P5 ;  /* 0xff8000004b637808 */ /* 0x000fe40006800000 */
[----:B------:R-:W1:Y:S01]  /*fa70*/  LDSM.16.M88.4 R72, [R157+0x8400] ;  /* 0x008400009d48783b */ /* 0x000e620000000200 */
[-C--:B------:R-:W-:Y:S02]  /*fa80*/  ISETP.GE.AND P2, PT, R5, R62.reuse, PT ;  /* 0x0000003e0500720c */ /* 0x080fe40003f46270 */
[----:B------:R-:W-:Y:S01]  /*fa90*/  ISETP.GE.AND P0, PT, R51, R62, PT ;  /* 0x0000003e3300720c */ /* 0x000fe20003f06270 */
[----:B------:R-:W-:Y:S01]  /*faa0*/  VIADD R51, R61, 0x29 ;  /* 0x000000293d337836 */ /* 0x000fe20000000000 */
[----:B------:R-:W-:Y:S03]  /*fab0*/  HMMA.16816.F32.BF16 R56, R124, R106, R56 ;  /* 0x0000006a7c38723c */ /* 0x000fe60000041838 */
[----:B------:R-:W-:-:S02]  /*fac0*/  FSEL R203, R67, -INF , !P1 ;  /* 0xff80000043cb7808 */ /* 0x000fc40004800000 */
[----:B------:R-:W-:Y:S02]  /*fad0*/  FSEL R197, R65, -INF , !P1 ;  /* 0xff80000041c57808 */ /* 0x000fe40004800000 */
[-C--:B------:R-:W-:Y:S01]  /*fae0*/  ISETP.GE.AND P6, PT, R51, R62.reuse, PT ;  /* 0x0000003e3300720c */ /* 0x080fe20003fc6270 */
[----:B------:R-:W-:Y:S01]  /*faf0*/  VIADD R51, R61, 0x30 ;  /* 0x000000303d337836 */ /* 0x000fe20000000000 */
[----:B------:R-:W-:Y:S01]  /*fb00*/  HMMA.16816.F32.BF16 R44, R8, R6, R44 ;  /* 0x00000006082c723c */ /* 0x000fe2000004182c */
[----:B------:R-:W2:Y:S04]  /*fb10*/  LDSM.16.M88.4 R4, [R157+0x8800] ;  /* 0x008800009d04783b */ /* 0x000ea80000000200 */
[----:B------:R-:W-:Y:S01]  /*fb20*/  ISETP.GE.AND P5, PT, R51, R62, PT ;  /* 0x0000003e3300720c */ /* 0x000fe20003fa6270 */
[----:B------:R-:W-:-:S03]  /*fb30*/  VIADD R51, R61, 0x31 ;  /* 0x000000313d337836 */ /* 0x000fc60000000000 */
[----:B------:R-:W-:Y:S01]  /*fb40*/  FSEL R153, R54, -INF , !P5 ;  /* 0xff80000036997808 */ /* 0x000fe20006800000 */
[----:B----4-:R-:W-:Y:S03]  /*fb50*/  HMMA.16816.F32.BF16 R40, R8, R80, R40 ;  /* 0x000000500828723c */ /* 0x010fe60000041828 */
[----:B------:R-:W-:-:S05]  /*fb60*/  FSEL R149, R52, -INF , !P5 ;  /* 0xff80000034957808 */ /* 0x000fca0006800000 */
[----:B------:R-:W-:Y:S01]  /*fb70*/  HMMA.16816.F32.BF16 R80, R8, R82, R36 ;  /* 0x000000520850723c */ /* 0x000fe20000041824 */
[----:B------:R-:W3:Y:S01]  /*fb80*/  LDSM.16.M88.4 R36, [R157+0x8c00] ;  /* 0x008c00009d24783b */ /* 0x000ee20000000200 */
[----:B------:R-:W-:-:S04]  /*fb90*/  DEPBAR.LE SB0, 0x0 ;  /* 0x000080000000791a */ /* 0x000fc80000000000 */
[----:B------:R-:W-:Y:S02]  /*fba0*/  FSEL R193, R46, -INF , !P3 ;  /* 0xff8000002ec17808 */ /* 0x000fe40005800000 */
[----:B------:R-:W-:Y:S05]  /*fbb0*/  HMMA.16816.F32.BF16 R56, R8, R86, R56 ;  /* 0x000000560838723c */ /* 0x000fea0000041838 */
[----:B------:R-:W-:Y:S02]  /*fbc0*/  FSEL R87, R68, -INF , !P4 ;  /* 0xff80000044577808 */ /* 0x000fe40006000000 */
[----:B------:R-:W-:Y:S01]  /*fbd0*/  ISETP.GE.AND P4, PT, R51, R62, PT ;  /* 0x0000003e3300720c */ /* 0x000fe20003f86270 */
[----:B------:R-:W-:Y:S01]  /*fbe0*/  VIADD R51, R61, 0x40 ;  /* 0x000000403d337836 */ /* 0x000fe20000000000 */
[----:B------:R-:W-:-:S02]  /*fbf0*/  FSEL R189, R44, -INF , !P3 ;  /* 0xff8000002cbd7808 */ /* 0x000fc40005800000 */
[----:B------:R-:W-:Y:S01]  /*fc00*/  FSEL R169, R55, -INF , !P4 ;  /* 0xff80000037a97808 */ /* 0x000fe20006000000 */
[C---:B-1----:R-:W-:Y:S03]  /*fc10*/  HMMA.16816.F32.BF16 R32, R8.reuse, R72, R32 ;  /* 0x000000480820723c */ /* 0x042fe60000041820 */
[-C--:B------:R-:W-:Y:S01]  /*fc20*/  ISETP.GE.AND P1, PT, R51, R62.reuse, PT ;  /* 0x0000003e3300720c */ /* 0x080fe20003f26270 */
[----:B------:R-:W-:Y:S01]  /*fc30*/  VIADD R51, R61, 0x48 ;  /* 0x000000483d337836 */ /* 0x000fe20000000000 */
[----:B------:R-:W-:Y:S01]  /*fc40*/  FSEL R151, R53, -INF , !P4 ;  /* 0xff80000035977808 */ /* 0x000fe20006000000 */
[----:B------:R-:W-:Y:S01]  /*fc50*/  VIADD R53, R61, 0x51 ;  /* 0x000000513d357836 */ /* 0x000fe20000000000 */
[----:B------:R-:W-:Y:S02]  /*fc60*/  FSEL R139, R42, -INF , !P1 ;  /* 0xff8000002a8b7808 */ /* 0x000fe40004800000 */
[----:B------:R-:W-:Y:S01]  /*fc70*/  FSEL R155, R47, -INF , !P2 ;  /* 0xff8000002f9b7808 */ /* 0x000fe20005000000 */
[----:B------:R-:W-:Y:S03]  /*fc80*/  HMMA.16816.F32.BF16 R28, R8, R74, R28 ;  /* 0x0000004a081c723c */ /* 0x000fe6000004181c */
[----:B------:R-:W-:Y:S01]  /*fc90*/  ISETP.GE.AND P3, PT, R53, R62, PT ;  /* 0x0000003e3500720c */ /* 0x000fe20003f66270 */
[----:B------:R-:W-:Y:S01]  /*fca0*/  VIADD R47, R61, 0x59 ;  /* 0x000000593d2f7836 */ /* 0x000fe20000000000 */
[----:B------:R-:W-:-:S02]  /*fcb0*/  FSEL R201, R59, -INF , !P6 ;  /* 0xff8000003bc97808 */ /* 0x000fc40007000000 */
[----:B------:R-:W-:Y:S02]  /*fcc0*/  FSEL R207, R57, -INF , !P6 ;  /* 0xff80000039cf7808 */ /* 0x000fe40007000000 */
[-C--:B------:R-:W-:Y:S01]  /*fcd0*/  ISETP.GE.AND P6, PT, R51, R62.reuse, PT ;  /* 0x0000003e3300720c */ /* 0x080fe20003fc6270 */
[C---:B------:R-:W-:Y:S01]  /*fce0*/  VIADD R51, R61.reuse, 0x49 ;  /* 0x000000493d337836 */ /* 0x040fe20000000000 */
[C---:B--2---:R-:W-:Y:S03]  /*fcf0*/  HMMA.16816.F32.BF16 R20, R8.reuse, R6, R20 ;  /* 0x000000060814723c */ /* 0x044fe60000041814 */
[----:B------:R-:W-:Y:S01]  /*fd00*/  VIADD R7, R61, 0x69 ;  /* 0x000000693d077836 */ /* 0x000fe20000000000 */
[----:B------:R-:W-:Y:S02]  /*fd10*/  FSEL R209, R58, -INF , !P0 ;  /* 0xff8000003ad17808 */ /* 0x000fe40004000000 */
[-C--:B------:R-:W-:Y:S01]  /*fd20*/  ISETP.GE.AND P5, PT, R51, R62.reuse, PT ;  /* 0x0000003e3300720c */ /* 0x080fe20003fa6270 */
[C---:B------:R-:W-:Y:S01]  /*fd30*/  VIADD R51, R61.reuse, 0x50 ;  /* 0x000000503d337836 */ /* 0x040fe20000000000 */
[----:B------:R-:W-:Y:S01]  /*fd40*/  FSEL R205, R56, -INF , !P0 ;  /* 0xff80000038cd7808 */ /* 0x000fe20004000000 */
[----:B------:R-:W-:Y:S03]  /*fd50*/  HMMA.16816.F32.BF16 R24, R8, R4, R24 ;  /* 0x000000040818723c */ /* 0x000fe60000041818 */
[----:B------:R-:W-:Y:S01]  /*fd60*/  VIADD R5, R61, 0x68 ;  /* 0x000000683d057836 */ /* 0x000fe20000000000 */
[----:B------:R-:W-:Y:S01]  /*fd70*/  ISETP.GE.AND P4, PT, R51, R62, PT ;  /* 0x0000003e3300720c */ /* 0x000fe20003f86270 */
[----:B------:R-:W-:Y:S01]  /*fd80*/  VIADD R51, R61, 0x58 ;  /* 0x000000583d337836 */ /* 0x000fe20000000000 */
[----:B------:R-:W-:-:S02]  /*fd90*/  FSEL R137, R83, -INF , !P5 ;  /* 0xff80000053897808 */ /* 0x000fc40006800000 */
[----:B------:R-:W-:Y:S02]  /*fda0*/  FSEL R58, R34, -INF , !P4 ;  /* 0xff800000223a7808 */ /* 0x000fe40006000000 */
[----:B------:R-:W-:Y:S01]  /*fdb0*/  FSEL R59, R32, -INF , !P4 ;  /* 0xff800000203b7808 */ /* 0x000fe20006000000 */
[----:B---3--:R-:W-:Y:S03]  /*fdc0*/  HMMA.16816.F32.BF16 R16, R8, R36, R16 ;  /* 0x000000240810723c */ /* 0x008fe60000041810 */
[-C--:B------:R-:W-:Y:S01]  /*fdd0*/  ISETP.GE.AND P4, PT, R7, R62.reuse, PT ;  /* 0x0000003e0700720c */ /* 0x080fe20003f86270 */
[----:B------:R-:W-:Y:S01]  /*fde0*/  VIADD R7, R61, 0x71 ;  /* 0x000000713d077836 */ /* 0x000fe20000000000 */
[----:B------:R-:W-:Y:S02]  /*fdf0*/  FSEL R143, R81, -INF , !P5 ;  /* 0xff800000518f7808 */ /* 0x000fe40006800000 */
[----:B------:R-:W-:-:S02]  /*fe00*/  ISETP.GE.AND P0, PT, R63, R62, PT ;  /* 0x0000003e3f00720c */ /* 0x000fc40003f06270 */
[----:B------:R-:W-:Y:S01]  /*fe10*/  ISETP.GE.AND P5, PT, R5, R62, PT ;  /* 0x0000003e0500720c */ /* 0x000fe20003fa6270 */
[----:B------:R-:W-:Y:S03]  /*fe20*/  HMMA.16816.F32.BF16 R12, R8, R38, R12 ;  /* 0x00000026080c723c */ /* 0x000fe6000004180c */
[----:B------:R-:W-:Y:S01]  /*fe30*/  VIADD R5, R61, 0x70 ;  /* 0x000000703d057836 */ /* 0x000fe20000000000 */
[----:B------:R-:W-:Y:S02]  /*fe40*/  FSEL R63, R23, -INF , !P4 ;  /* 0xff800000173f7808 */ /* 0x000fe40006000000 */
[----:B------:R-:W-:Y:S02]  /*fe50*/  FSEL R42, R21, -INF , !P4 ;  /* 0xff800000152a7808 */ /* 0x000fe40006000000 */
[----:B------:R-:W-:Y:S01]  /*fe60*/  FSEL R191, R45, -INF , !P2 ;  /* 0xff8000002dbf7808 */ /* 0x000fe20005000000 */
[----:B------:R-:W-:Y:S01]  /*fe70*/  VIADD R45, R61, 0x60 ;  /* 0x000000603d2d7836 */ /* 0x000fe20000000000 */
[----:B------:R-:W-:-:S02]  /*fe80*/  ISETP.GT.AND P4, PT, R175, R166, PT ;  /* 0x000000a6af00720c */ /* 0x000fc40003f84270 */
[----:B------:R-:W-:Y:S02]  /*fe90*/  FSEL R56, R35, -INF , !P3 ;  /* 0xff80000023387808 */ /* 0x000fe40005800000 */
[----:B------:R-:W-:Y:S02]  /*fea0*/  FSEL R57, R33, -INF , !P3 ;  /* 0xff80000021397808 */ /* 0x000fe40005800000 */
[----:B------:R-:W-:Y:S01]  /*feb0*/  FSEL R135, R41, -INF , !P0 ;  /* 0xff80000029877808 */ /* 0x000fe20004000000 */
[----:B------:R-:W-:Y:S01]  /*fec0*/  VIADD R41, R61, 0x61 ;  /* 0x000000613d297836 */ /* 0x000fe20000000000 */
        /* <DEDUP_REMOVED lines=16> */
[----:B------:R-:W-:-:S02]  /*ffd0*/  ISETP.GE.AND P6, PT, R41, R62, PT ;  /* 0x0000003e2900720c */ /* 0x000fc40003fc6270 */
        /* <DEDUP_REMOVED lines=30> */
.L_x_1464:
        /* <DEDUP_REMOVED lines=9> */
[----:B------:R-:W-:Y:S02]  /*10250*/  ISETP.GE.AND P0, PT, R7, RZ, PT ;  /* 0x000000ff0700720c */ /* 0x000fe40003f06270 */
[----:B------:R-:W-:Y:S01]  /*10260*/  LOP3.LUT R7, RZ, R9, RZ, 0x33, !PT ;  /* 0x00000009ff077212 */ /* 0x000fe200078e33ff */
        /* <DEDUP_REMOVED lines=12> */
[----:B------:R-:W-:-:S03]  /*10330*/  IMAD R5, R8, R5, R2 ;  /* 0x0000000508057224 */ /* 0x000fc600078e0202 */
        /* <DEDUP_REMOVED lines=8> */
[----:B------:R-:W-:Y:S01]  /*103c0*/  ISETP.NE.AND P1, PT, R9, RZ, PT ;  /* 0x000000ff0900720c */ /* 0x000fe20003f25270 */
[----:B------:R-:W3:Y:S01]  /*103d0*/  LD.E.64 R10, desc[UR4][R120.64+0x38] ;  /* 0x00003804780a7980 */ /* 0x000ee2000c101b00 */
[----:B------:R-:W-:-:S09]  /*103e0*/  ISETP.GE.U32.AND P5, PT, R5, R4, PT ;  /* 0x000000040500720c */ /* 0x000fd20003fa6070 */
[----:B------:R-:W-:-:S04]  /*103f0*/  @P4 VIADD R6, R6, 0x1 ;  /* 0x0000000106064836 */ /* 0x000fc80000000000 */
[----:B------:R-:W-:Y:S01]  /*10400*/  @P5 IADD3 R8, PT, PT, R8, 0x1, RZ ;  /* 0x0000000108085810 */ /* 0x000fe20007ffe0ff */
[----:B------:R-:W-:-:S03]  /*10410*/  @!P0 IMAD.MOV R6, RZ, RZ, -R6 ;  /* 0x000000ffff068224 */ /* 0x000fc600078e0a06 */
        /* <DEDUP_REMOVED lines=22> */
.L_x_1465:
[----:B------:R-:W-:Y:S05]  /*10580*/  BSYNC.RECONVERGENT B0 ;  /* 0x0000000000007941 */ /* 0x000fea0003800200 */
.L_x_1463:
[-C--:B------:R-:W-:Y:S01]  /*10590*/  ISETP.GE.AND P2, PT, R118, R177.reuse, PT ;  /* 0x000000b17600720c */ /* 0x080fe20003f46270 */
[----:B------:R-:W-:Y:S01]  /*105a0*/  IMAD.SHL.U32 R5, R162, 0x40, RZ ;  /* 0x00000040a2057824 */ /* 0x000fe200078e00ff */
[-C--:B------:R-:W-:Y:S01]  /*105b0*/  ISETP.GE.AND P1, PT, R117, R177.reuse, PT ;  /* 0x000000b17500720c */ /* 0x080fe20003f26270 */
[----:B------:R-:W-:Y:S01]  /*105c0*/  BSSY.RECONVERGENT B0, `(.L_x_1466) ;  /* 0x000004d000007945 */ /* 0x000fe20003800200 */
[----:B------:R-:W-:Y:S02]  /*105d0*/  ISETP.GE.AND P0, PT, R116, R177, PT ;  /* 0x000000b17400720c */ /* 0x000fe40003f06270 */
[C---:B------:R-:W-:Y:S02]  /*105e0*/  IADD3 R8, P3, PT, R5.reuse, R168, RZ ;  /* 0x000000a805087210 */ /* 0x040fe40007f7e0ff */
        /* <DEDUP_REMOVED lines=73> */
.L_x_1467:
[----:B------:R1:W-:Y:S02]  /*10a80*/  STS.128 [R179+0x8800], RZ ;  /* 0x008800ffb3007388 */ /* 0x0003e40000000c00 */
.L_x_1468:
[----:B------:R-:W-:Y:S05]  /*10a90*/  BSYNC.RECONVERGENT B0 ;  /* 0x0000000000007941 */ /* 0x000fea0003800200 */
.L_x_1466:
[----:B------:R-:W0:Y:S02]  /*10aa0*/  LDGDEPBAR ;  /* 0x00000000000079af */ /* 0x000e240000000000 */
.L_x_1462:
[----:B------:R-:W-:Y:S05]  /*10ab0*/  BSYNC.RECONVERGENT B1 ;  /* 0x0000000000017941 */ /* 0x000fea0003800200 */
.L_x_1461:
[----:B------:R-:W4:Y:S01]  /*10ac0*/  LD.E R45, desc[UR4][R120.64+0xdc] ;  /* 0x0000dc04782d7980 */ /* 0x000f22000c101900 */
[----:B------:R-:W-:Y:S02]  /*10ad0*/  FMNMX3.FTZ R0, R93, R95, R78, !PT ;  /* 0x0000005f5d007276 */ /* 0x000fe4000781004e */
[----:B--2---:R-:W-:Y:S02]  /*10ae0*/  SHF.L.U32 R4, R173, 0x5, RZ ;  /* 0x00000005ad047819 */ /* 0x004fe400000006ff */
[----:B------:R-:W-:Y:S02]  /*10af0*/  FMNMX3.FTZ R0, R0, R97, R101, !PT ;  /* 0x0000006100007276 */ /* 0x000fe40007810065 */
[----:B------:R-:W-:Y:S02]  /*10b00*/  LOP3.LUT R6, R4, 0xc0, RZ, 0xc0, !PT ;  /* 0x000000c004067812 */ /* 0x000fe400078ec0ff */
[----:B------:R-:W-:Y:S02]  /*10b10*/  FMNMX3.FTZ R0, R0, R99, R103, !PT ;  /* 0x0000006300007276 */ /* 0x000fe40007810067 */
[----:B------:R-:W-:-:S02]  /*10b20*/  IADD3 R49, PT, PT, R49, -0x2, RZ ;  /* 0xfffffffe31317810 */ /* 0x000fc40007ffe0ff */
[----:B------:R-:W-:-:S04]  /*10b30*/  FMNMX3.FTZ R0, R0, R71, R199, !PT ;  /* 0x0000004700007276 */ /* 0x000fc800078100c7 */
[----:B------:R-:W-:-:S04]  /*10b40*/  FMNMX3.FTZ R0, R0, R203, R209, !PT ;  /* 0x000000cb00007276 */ /* 0x000fc800078100d1 */
[----:B------:R-:W-:-:S04]  /*10b50*/  FMNMX3.FTZ R0, R0, R201, R153, !PT ;  /* 0x000000c900007276 */ /* 0x000fc80007810099 */
[----:B------:R-:W-:-:S04]  /*10b60*/  FMNMX3.FTZ R0, R0, R169, R193, !PT ;  /* 0x000000a900007276 */ /* 0x000fc800078100c1 */
[----:B------:R-:W-:-:S04]  /*10b70*/  FMNMX3.FTZ R0, R0, R155, R139, !PT ;  /* 0x0000009b00007276 */ /* 0x000fc8000781008b */
        /* <DEDUP_REMOVED lines=14> */
[----:B------:R-:W-:Y:S02]  /*10c60*/  FMNMX.FTZ R2, R62, R5, !PT ;  /* 0x000000053e027209 */ /* 0x000fe40007810000 */
[----:B------:R-:W-:-:S03]  /*10c70*/  FMNMX3.FTZ R0, R0, R191, R141, !PT ;  /* 0x000000bf00007276 */ /* 0x000fc6000781008d */
[----:B------:R-:W2:Y:S01]  /*10c80*/  SHFL.BFLY PT, R9, R2, 0x2, 0x1f ;  /* 0x0c401f0002097f89 */ /* 0x000ea200000e0000 */
[----:B------:R-:W-:-:S04]  /*10c90*/  FMNMX3.FTZ R0, R0, R135, R145, !PT ;  /* 0x0000008700007276 */ /* 0x000fc80007810091 */
[----:B------:R-:W-:-:S04]  /*10ca0*/  FMNMX3.FTZ R0, R0, R143, R59, !PT ;  /* 0x0000008f00007276 */ /* 0x000fc8000781003b */
[----:B------:R-:W-:-:S04]  /*10cb0*/  FMNMX3.FTZ R0, R0, R57, R123, !PT ;  /* 0x0000003900007276 */ /* 0x000fc8000781007b */
[----:B------:R-:W-:-:S04]  /*10cc0*/  FMNMX3.FTZ R0, R0, R119, R51, !PT ;  /* 0x0000007700007276 */ /* 0x000fc80007810033 */
[----:B------:R-:W-:-:S04]  /*10cd0*/  FMNMX3.FTZ R0, R0, R55, R53, !PT ;  /* 0x0000003700007276 */ /* 0x000fc80007810035 */
[----:B------:R-:W-:Y:S02]  /*10ce0*/  FMNMX3.FTZ R7, R0, R42, R23, !PT ;  /* 0x0000002a00077276 */ /* 0x000fe40007810017 */
[----:B--2---:R-:W-:Y:S02]  /*10cf0*/  FMNMX.FTZ R9, R2, R9, !PT ;  /* 0x0000000902097209 */ /* 0x004fe40007810000 */
[----:B------:R-:W-:-:S03]  /*10d00*/  FMNMX3.FTZ R7, R7, R22, R21, !PT ;  /* 0x0000001607077276 */ /* 0x000fc60007810015 */
[----:B------:R-:W2:Y:S01]  /*10d10*/  SHFL.BFLY PT, R0, R9, 0x1, 0x1f ;  /* 0x0c201f0009007f89 */ /* 0x000ea200000e0000 */
[----:B------:R-:W-:-:S05]  /*10d20*/  FMNMX.FTZ R7, R20, R7, !PT ;  /* 0x0000000714077209 */ /* 0x000fca0007810000 */
[----:B------:R-:W5:Y:S01]  /*10d30*/  SHFL.BFLY PT, R2, R7, 0x2, 0x1f ;  /* 0x0c401f0007027f89 */ /* 0x000f6200000e0000 */
[----:B--2---:R-:W-:-:S04]  /*10d40*/  FMNMX.FTZ R0, R9, R0, !PT ;  /* 0x0000000009007209 */ /* 0x004fc80007810000 */
[----:B------:R-:W-:Y:S02]  /*10d50*/  FSETP.NEU.FTZ.AND P0, PT, R0, -INF , PT ;  /* 0xff8000000000780b */ /* 0x000fe40003f1d000 */
[----:B-----5:R-:W-:Y:S02]  /*10d60*/  FMNMX.FTZ R2, R7, R2, !PT ;  /* 0x0000000207027209 */ /* 0x020fe40007810000 */
[----:B------:R-:W-:-:S03]  /*10d70*/  SHF.L.U32 R7, R60, 0x8, RZ ;  /* 0x000000083c077819 */ /* 0x000fc600000006ff */
[----:B------:R-:W2:Y:S01]  /*10d80*/  SHFL.BFLY PT, R5, R2, 0x1, 0x1f ;  /* 0x0c201f0002057f89 */ /* 0x000ea200000e0000 */
[----:B------:R-:W-:-:S04]  /*10d90*/  LOP3.LUT R7, R7, 0x100, RZ, 0xc0, !PT ;  /* 0x0000010007077812 */ /* 0x000fc800078ec0ff */
[----:B------:R-:W-:Y:S02]  /*10da0*/  LOP3.LUT R158, R7, 0x20, R4, 0xf8, !PT ;  /* 0x00000020079e7812 */ /* 0x000fe400078ef804 */
[----:B--2---:R-:W-:Y:S02]  /*10db0*/  FMNMX.FTZ R2, R2, R5, !PT ;  /* 0x0000000502027209 */ /* 0x004fe40007810000 */
[----:B------:R-:W-:-:S04]  /*10dc0*/  SHF.R.U32.HI R5, RZ, 0x1, R173 ;  /* 0x00000001ff057819 */ /* 0x000fc800000116ad */
[----:B------:R-:W-:Y:S02]  /*10dd0*/  LOP3.LUT R5, R6, 0x8, R5, 0xf8, !PT ;  /* 0x0000000806057812 */ /* 0x000fe400078ef805 */
[----:B------:R-:W-:-:S04]  /*10de0*/  SHF.L.U32 R6, R173, 0x2, RZ ;  /* 0x00000002ad067819 */ /* 0x000fc800000006ff */
[----:B------:R-:W-:-:S04]  /*10df0*/  LOP3.LUT R5, R5, 0x18, R6, 0x78, !PT ;  /* 0x0000001805057812 */ /* 0x000fc800078e7806 */
[----:B------:R-:W-:-:S04]  /*10e00*/  LOP3.LUT R158, R158, R5, RZ, 0xfc, !PT ;  /* 0x000000059e9e7212 */ /* 0x000fc800078efcff */
[----:B------:R-:W-:-:S04]  /*10e10*/  LEA R158, R158, UR6, 0x1 ;  /* 0x000000069e9e7c11 */ /* 0x000fc8000f8e08ff */
[----:B------:R-:W-:Y:S01]  /*10e20*/  LEA R156, R3, R158, 0x1 ;  /* 0x0000009e039c7211 */ /* 0x000fe200078e08ff */
[----:B------:R-:W2:Y:S04]  /*10e30*/  LDSM.16.MT88.4 R80, [R158+0xb000] ;  /* 0x00b000009e50783b */ /* 0x000ea80000004200 */
[----:B------:R-:W5:Y:S04]  /*10e40*/  LDSM.16.MT88.4 R72, [R156+0x9000] ;  /* 0x009000009c48783b */ /* 0x000f680000004200 */
[----:B---3--:R-:W-:Y:S04]  /*10e50*/  LDSM.16.MT88.4 R8, [R158+0xb400] ;  /* 0x00b400009e08783b */ /* 0x008fe80000004200 */
[----:B------:R-:W-:Y:S04]  /*10e60*/  LDSM.16.MT88.4 R12, [R156+0x9400] ;  /* 0x009400009c0c783b */ /* 0x000fe80000004200 */
[----:B------:R-:W-:Y:S04]  /*10e70*/  LDSM.16.MT88.4 R108, [R158+0x9000] ;  /* 0x009000009e6c783b */ /* 0x000fe80000004200 */
[----:B------:R-:W-:Y:S04]  /*10e80*/  LDSM.16.MT88.4 R24, [R158+0x9400] ;  /* 0x009400009e18783b */ /* 0x000fe80000004200 */
[----:B------:R-:W-:Y:S01]  /*10e90*/  LDSM.16.MT88.4 R16, [R156+0xb400] ;  /* 0x00b400009c10783b */ /* 0x000fe20000004200 */
[C---:B----4-:R-:W-:Y:S01]  /*10ea0*/  FMUL.FTZ R124, R45.reuse, R0 ;  /* 0x000000002d7c7220 */ /* 0x050fe20000410000 */
        /* <DEDUP_REMOVED lines=12> */
[-C--:B------:R-:W-:Y:S01]  /*10f70*/  FFMA.FTZ R127, R77, R45.reuse, -R48 ;  /* 0x0000002d4d7f7223 */ /* 0x080fe20000010830 */
[----:B------:R-:W-:Y:S01]  /*10f80*/  MUFU.EX2 R129, R129 ;  /* 0x0000008100817308 */ /* 0x000fe20000000800 */
[-CC-:B------:R-:W-:Y:S01]  /*10f90*/  FFMA.FTZ R46, R99, R45.reuse, -R124.reuse ;  /* 0x0000002d632e7223 */ /* 0x180fe2000001087c */
[-C--:B------:R-:W-:Y:S01]  /*10fa0*/  FFMA.FTZ R41, R103, R45.reuse, -R124 ;  /* 0x0000002d67297223 */ /* 0x080fe2000001087c */
[-CC-:B------:R-:W-:Y:S01]  /*10fb0*/  FFMA.FTZ R50, R79, R45.reuse, -R48.reuse ;  /* 0x0000002d4f327223 */ /* 0x180fe20000010830 */
[-CC-:B------:R-:W-:Y:S01]  /*10fc0*/  FFMA.FTZ R47, R85, R45.reuse, -R48.reuse ;  /* 0x0000002d552f7223 */ /* 0x180fe20000010830 */
[-CC-:B------:R-:W-:Y:S01]  /*10fd0*/  FFMA.FTZ R44, R87, R45.reuse, -R48.reuse ;  /* 0x0000002d572c7223 */ /* 0x180fe20000010830 */
[-C--:B------:R-:W-:Y:S01]  /*10fe0*/  FFMA.FTZ R39, R69, R45.reuse, -R48 ;  /* 0x0000002d45277223 */ /* 0x080fe20000010830 */
[-CC-:B------:R-:W-:Y:S01]  /*10ff0*/  FFMA.FTZ R40, R71, R45.reuse, -R124.reuse ;  /* 0x0000002d47287223 */ /* 0x180fe2000001087c */
[----:B------:R-:W3:Y:S01]  /*11000*/  MUFU.EX2 R128, R128 ;  /* 0x0000008000807308 */ /* 0x000ee20000000800 */
[----:B------:R-:W4:Y:S01]  /*11010*/  LDSM.16.MT88.4 R96, [R158+0xd000] ;  /* 0x00d000009e60783b */ /* 0x000f220000004200 */
[-CC-:B------:R-:W-:Y:S01]  /*11020*/  FFMA.FTZ R38, R199, R45.reuse, -R124.reuse ;  /* 0x0000002dc7267223 */ /* 0x180fe2000001087c */
[-CC-:B------:R-:W-:Y:S01]  /*11030*/  FFMA.FTZ R35, R203, R45.reuse, -R124.reuse ;  /* 0x0000002dcb237223 */ /* 0x180fe2000001087c */
[-C--:B------:R-:W-:Y:S01]  /*11040*/  FFMA.FTZ R34, R209, R45.reuse, -R124 ;  /* 0x0000002dd1227223 */ /* 0x080fe2000001087c */
[----:B------:R-:W1:Y:S01]  /*11050*/  LDSM.16.MT88.4 R88, [R156+0xb000] ;  /* 0x00b000009c58783b */ /* 0x000e620000004200 */
[-CC-:B------:R-:W-:Y:S01]  /*11060*/  FFMA.FTZ R37, R195, R45.reuse, -R48.reuse ;  /* 0x0000002dc3257223 */ /* 0x180fe20000010830 */
[-CC-:B------:R-:W-:Y:S01]  /*11070*/  FFMA.FTZ R36, R197, R45.reuse, -R48.reuse ;  /* 0x0000002dc5247223 */ /* 0x180fe20000010830 */
[----:B------:R-:W-:Y:S01]  /*11080*/  MUFU.EX2 R126, R126 ;  /* 0x0000007e007e7308 */ /* 0x000fe20000000800 */
[-CC-:B------:R-:W-:Y:S01]  /*11090*/  FFMA.FTZ R33, R205, R45.reuse, -R48.reuse ;  /* 0x0000002dcd217223 */ /* 0x180fe20000010830 */
[-C--:B------:R-:W-:Y:S01]  /*110a0*/  FFMA.FTZ R32, R207, R45.reuse, -R48 ;  /* 0x0000002dcf207223 */ /* 0x080fe20000010830 */
[-CC-:B------:R-:W-:Y:S01]  /*110b0*/  FFMA.FTZ R31, R201, R45.reuse, -R124.reuse ;  /* 0x0000002dc91f7223 */ /* 0x180fe2000001087c */
[-C--:B------:R-:W-:Y:S01]  /*110c0*/  FFMA.FTZ R28, R153, R45.reuse, -R124 ;  /* 0x0000002d991c7223 */ /* 0x080fe2000001087c */
[-CC-:B------:R-:W-:Y:S01]  /*110d0*/  FFMA.FTZ R30, R149, R45.reuse, -R48.reuse ;  /* 0x0000002d951e7223 */ /* 0x180fe20000010830 */
[-C--:B------:R-:W-:Y:S01]  /*110e0*/  FFMA.FTZ R29, R151, R45.reuse, -R48 ;  /* 0x0000002d971d7223 */ /* 0x080fe20000010830 */
[--C-:B------:R-:W-:Y:S01]  /*110f0*/  FFMA.FTZ R3, R155, R45, -R124.reuse ;  /* 0x0000002d9b037223 */ /* 0x100fe2000001087c */
[----:B------:R-:W2:Y:S01]  /*11100*/  MUFU.EX2 R67, R67 ;  /* 0x0000004300437308 */ /* 0x000ea20000000800 */
[----:B---3--:R-:W-:Y:S01]  /*11110*/  F2FP.BF16.F32.PACK_AB R105, R128, R129 ;  /* 0x000000818069723e */ /* 0x008fe200000010ff */
[-C--:B------:R-:W-:Y:S01]  /*11120*/  FFMA.FTZ R136, R133, R45.reuse, -R124 ;  /* 0x0000002d85887223 */ /* 0x080fe2000001087c */
[-C--:B------:R-:W-:Y:S01]  /*11130*/  FFMA.FTZ R138, R135, R45.reuse, -R48 ;  /* 0x0000002d878a7223 */ /* 0x080fe20000010830 */
[-CC-:B------:R-:W-:Y:S01]  /*11140*/  FFMA.FTZ R139, R139, R45.reuse, -R124.reuse ;  /* 0x0000002d8b8b7223 */ /* 0x180fe2000001087c */
[-C--:B------:R-:W-:Y:S01]  /*11150*/  FFMA.FTZ R133, R147, R45.reuse, -R124 ;  /* 0x0000002d93857223 */ /* 0x080fe2000001087c */
[-CC-:B------:R-:W-:Y:S01]  /*11160*/  FFMA.FTZ R141, R141, R45.reuse, -R48.reuse ;  /* 0x0000002d8d8d7223 */ /* 0x180fe20000010830 */
[-CC-:B------:R-:W-:Y:S01]  /*11170*/  FFMA.FTZ R135, R145, R45.reuse, -R48.reuse ;  /* 0x0000002d91877223 */ /* 0x180fe20000010830 */
[----:B------:R-:W-:Y:S01]  /*11180*/  MUFU.EX2 R130, R130 ;  /* 0x0000008200827308 */ /* 0x000fe20000000800 */
[-C--:B------:R-:W-:Y:S01]  /*11190*/  FFMA.FTZ R134, R143, R45.reuse, -R48 ;  /* 0x0000002d8f867223 */ /* 0x080fe20000010830 */
[-CC-:B------:R-:W-:Y:S01]  /*111a0*/  FFMA.FTZ R132, R137, R45.reuse, -R124.reuse ;  /* 0x0000002d89847223 */ /* 0x180fe2000001087c */
[-C--:B------:R-:W-:Y:S01]  /*111b0*/  FFMA.FTZ R137, R56, R45.reuse, -R124 ;  /* 0x0000002d38897223 */ /* 0x080fe2000001087c */
[-C--:B------:R-:W-:Y:S01]  /*111c0*/  FFMA.FTZ R140, R57, R45.reuse, -R48 ;  /* 0x0000002d398c7223 */ /* 0x080fe20000010830 */
[-CC-:B------:R-:W-:Y:S01]  /*111d0*/  FFMA.FTZ R58, R58, R45.reuse, -R124.reuse ;  /* 0x0000002d3a3a7223 */ /* 0x180fe2000001087c */
[-C--:B------:R-:W-:Y:S01]  /*111e0*/  FFMA.FTZ R56, R125, R45.reuse, -R124 ;  /* 0x0000002d7d387223 */ /* 0x080fe2000001087c */
[-CC-:B------:R-:W-:Y:S01]  /*111f0*/  FFMA.FTZ R59, R59, R45.reuse, -R48.reuse ;  /* 0x0000002d3b3b7223 */ /* 0x180fe20000010830 */
[----:B------:R-:W3:Y:S01]  /*11200*/  MUFU.EX2 R131, R131 ;  /* 0x0000008300837308 */ /* 0x000ee20000000800 */
[----:B--2---:R-:W-:Y:S01]  /*11210*/  F2FP.BF16.F32.PACK_AB R107, R67, R126 ;  /* 0x0000007e436b723e */ /* 0x004fe200000010ff */
[-C--:B------:R-:W-:Y:S01]  /*11220*/  FFMA.FTZ R57, R123, R45.reuse, -R48 ;  /* 0x0000002d7b397223 */ /* 0x080fe20000010830 */
[----:B------:R-:W-:Y:S01]  /*11230*/  FADD.FTZ R129, R129, R128 ;  /* 0x0000008081817221 */ /* 0x000fe20000010000 */
[-CC-:B------:R-:W-:Y:S01]  /*11240*/  FFMA.FTZ R123, R54, R45.reuse, -R124.reuse ;  /* 0x0000002d367b7223 */ /* 0x180fe2000001087c */
[-C--:B------:R-:W-:Y:S01]  /*11250*/  FFMA.FTZ R54, R122, R45.reuse, -R124 ;  /* 0x0000002d7a367223 */ /* 0x080fe2000001087c */
[-CC-:B------:R-:W-:Y:S01]  /*11260*/  FFMA.FTZ R51, R51, R45.reuse, -R48.reuse ;  /* 0x0000002d33337223 */ /* 0x180fe20000010830 */
[-CC-:B------:R-:W-:Y:S01]  /*11270*/  FFMA.FTZ R53, R53, R45.reuse, -R48.reuse ;  /* 0x0000002d35357223 */ /* 0x180fe20000010830 */
[----:B------:R-:W-:Y:S01]  /*11280*/  MUFU.EX2 R60, R60 ;  /* 0x0000003c003c7308 */ /* 0x000fe20000000800 */
[-C--:B------:R-:W-:Y:S01]  /*11290*/  FFMA.FTZ R42, R42, R45.reuse, -R48 ;  /* 0x0000002d2a2a7223 */ /* 0x080fe20000010830 */
[-CC-:B------:R-:W-:Y:S01]  /*112a0*/  FFMA.FTZ R66, R66, R45.reuse, -R124.reuse ;  /* 0x0000002d42427223 */ /* 0x180fe2000001087c */
[-CC-:B------:R-:W-:Y:S01]  /*112b0*/  FFMA.FTZ R64, R64, R45.reuse, -R124.reuse ;  /* 0x0000002d40407223 */ /* 0x180fe2000001087c */
[----:B------:R-:W-:Y:S01]  /*112c0*/  FFMA.FTZ R62, R62, R45, -R124 ;  /* 0x0000002d3e3e7223 */ /* 0x000fe2000001087c */
[----:B------:R-:W-:-:S03]  /*112d0*/  ISETP.GE.AND P0, PT, R49, R166, PT ;  /* 0x000000a63100720c */ /* 0x000fc60003f06270 */
[----:B------:R-:W2:Y:S01]  /*112e0*/  MUFU.EX2 R127, R127 ;  /* 0x0000007f007f7308 */ /* 0x000ea20000000800 */
[----:B---3--:R-:W-:Y:S01]  /*112f0*/  F2FP.BF16.F32.PACK_AB R104, R131, R130 ;  /* 0x000000828368723e */ /* 0x008fe200000010ff */
[----:B------:R-:W-:-:S06]  /*11300*/  FADD.FTZ R131, R130, R131 ;  /* 0x0000008382837221 */ /* 0x000fcc0000010000 */
[----:B------:R-:W-:Y:S08]  /*11310*/  MUFU.EX2 R43, R43 ;  /* 0x0000002b002b7308 */ /* 0x000ff00000000800 */
[----:B------:R-:W3:Y:S01]  /*11320*/  MUFU.EX2 R46, R46 ;  /* 0x0000002e002e7308 */ /* 0x000ee20000000800 */
[----:B--2---:R-:W-:Y:S01]  /*11330*/  F2FP.BF16.F32.PACK_AB R106, R127, R60 ;  /* 0x0000003c7f6a723e */ /* 0x004fe200000010ff */
[----:B------:R-:W-:-:S04]  /*11340*/  FADD.FTZ R60, R60, R131 ;  /* 0x000000833c3c7221 */ /* 0x000fc80000010000 */
[----:B------:R-:W-:Y:S01]  /*11350*/  FADD.FTZ R127, R127, R60 ;  /* 0x0000003c7f7f7221 */ /* 0x000fe20000010000 */
[-CC-:B------:R-:W-:Y:S01]  /*11360*/  FFMA.FTZ R60, R55, R45.reuse, -R48.reuse ;  /* 0x0000002d373c7223 */ /* 0x180fe20000010830 */
[----:B------:R-:W-:Y:S01]  /*11370*/  MUFU.EX2 R41, R41 ;  /* 0x0000002900297308 */ /* 0x000fe20000000800 */
[----:B------:R-:W-:Y:S03]  /*11380*/  HMMA.16816.F32.BF16 R76, R104, R80, RZ ;  /* 0x00000050684c723c */ /* 0x000fe600000418ff */
[----:B------:R-:W-:-:S04]  /*11390*/  FFMA.FTZ R55, R22, R45, -R48 ;  /* 0x0000002d16377223 */ /* 0x000fc80000010830 */
[----:B------:R-:W-:Y:S01]  /*113a0*/  MUFU.EX2 R50, R50 ;  /* 0x0000003200327308 */ /* 0x000fe20000000800 */
[----:B------:R-:W-:Y:S01]  /*113b0*/  HMMA.16816.F32.BF16 R80, R104, R82, RZ ;  /* 0x000000526850723c */ /* 0x000fe200000418ff */
[----:B---3--:R-:W-:-:S06]  /*113c0*/  F2FP.BF16.F32.PACK_AB R5, R46, R43 ;  /* 0x0000002b2e05723e */ /* 0x008fcc00000010ff */
[----:B------:R-:W2:Y:S01]  /*113d0*/  MUFU.EX2 R47, R47 ;  /* 0x0000002f002f7308 */ /* 0x000ea20000000800 */
[C---:B-----5:R-:W-:Y:S07]  /*113e0*/  HMMA.16816.F32.BF16 R68, R104.reuse, R72, RZ ;  /* 0x000000486844723c */ /* 0x060fee00000418ff */
[----:B------:R-:W-:Y:S01]  /*113f0*/  MUFU.EX2 R44, R44 ;  /* 0x0000002c002c7308 */ /* 0x000fe20000000800 */
[C---:B------:R-:W-:Y:S07]  /*11400*/  HMMA.16816.F32.BF16 R72, R104.reuse, R74, RZ ;  /* 0x0000004a6848723c */ /* 0x040fee00000418ff */
[----:B------:R-:W3:Y:S01]  /*11410*/  MUFU.EX2 R39, R39 ;  /* 0x0000002700277308 */ /* 0x000ee20000000800 */
[----:B--2---:R-:W-:Y:S01]  /*11420*/  F2FP.BF16.F32.PACK_AB R4, R47, R50 ;  /* 0x000000322f04723e */ /* 0x004fe200000010ff */
[C---:B----4-:R-:W-:Y:S06]  /*11430*/  HMMA.16816.F32.BF16 R92, R104.reuse, R96, RZ ;  /* 0x00000060685c723c */ /* 0x050fec00000418ff */
[----:B------:R-:W2:Y:S02]  /*11440*/  MUFU.EX2 R40, R40 ;  /* 0x0000002800287308 */ /* 0x000ea40000000800 */
[C---:B------:R-:W-:Y:S06]  /*11450*/  HMMA.16816.F32.BF16 R96, R104.reuse, R98, RZ ;  /* 0x000000626860723c */ /* 0x040fec00000418ff */
[----:B------:R-:W-:Y:S01]  /*11460*/  MUFU.EX2 R38, R38 ;  /* 0x0000002600267308 */ /* 0x000fe20000000800 */
[----:B---3--:R-:W-:Y:S01]  /*11470*/  F2FP.BF16.F32.PACK_AB R6, R39, R44 ;  /* 0x0000002c2706723e */ /* 0x008fe200000010ff */
[C---:B------:R-:W-:Y:S06]  /*11480*/  HMMA.16816.F32.BF16 R112, R104.reuse, R108, RZ ;  /* 0x0000006c6870723c */ /* 0x040fec00000418ff */
[----:B------:R-:W-:Y:S01]  /*11490*/  MUFU.EX2 R35, R35 ;  /* 0x0000002300237308 */ /* 0x000fe20000000800 */
[----:B--2---:R-:W-:Y:S01]  /*114a0*/  F2FP.BF16.F32.PACK_AB R7, R40, R41 ;  /* 0x000000292807723e */ /* 0x004fe200000010ff */
[----:B-1----:R-:W-:Y:S06]  /*114b0*/  HMMA.16816.F32.BF16 R84, R104, R88, RZ ;  /* 0x000000586854723c */ /* 0x002fec00000418ff */
        /* <DEDUP_REMOVED lines=12> */
[----:B------:R-:W5:Y:S02]  /*11580*/  MUFU.EX2 R31, R31 ;  /* 0x0000001f001f7308 */ /* 0x000f640000000800 */
[----:B------:R-:W-:Y:S06]  /*11590*/  HMMA.16816.F32.BF16 R88, R104, R90, RZ ;  /* 0x0000005a6858723c */ /* 0x000fec00000418ff */
[----:B------:R-:W-:Y:S02]  /*115a0*/  MUFU.EX2 R28, R28 ;  /* 0x0000001c001c7308 */ /* 0x000fe40000000800 */
[C---:B------:R-:W-:Y:S05]  /*115b0*/  HMMA.16816.F32.BF16 R112, R4.reuse, R24, R112 ;  /* 0x000000180470723c */ /* 0x040fea0000041870 */
[-C--:B------:R-:W-:Y:S01]  /*115c0*/  FFMA.FTZ R24, R193, R45.reuse, -R124 ;  /* 0x0000002dc1187223 */ /* 0x080fe2000001087c */
[-C--:B------:R-:W-:Y:S01]  /*115d0*/  FFMA.FTZ R25, R191, R45.reuse, -R48 ;  /* 0x0000002dbf197223 */ /* 0x080fe20000010830 */
[----:B------:R-:W-:Y:S01]  /*115e0*/  MUFU.EX2 R30, R30 ;  /* 0x0000001e001e7308 */ /* 0x000fe20000000800 */
[C---:B-1----:R-:W-:Y:S07]  /*115f0*/  HMMA.16816.F32.BF16 R92, R4.reuse, R8, R92 ;  /* 0x00000008045c723c */ /* 0x042fee000004185c */
[----:B------:R-:W-:Y:S01]  /*11600*/  MUFU.EX2 R24, R24 ;  /* 0x0000001800187308 */ /* 0x000fe20000000800 */
[----:B------:R-:W-:Y:S01]  /*11610*/  HMMA.16816.F32.BF16 R96, R4, R10, R96 ;  /* 0x0000000a0460723c */ /* 0x000fe20000041860 */
[----:B------:R-:W1:Y:S06]  /*11620*/  LDSM.16.MT88.4 R8, [R156+0xd400] ;  /* 0x00d400009c08783b */ /* 0x000e6c0000004200 */
[----:B------:R-:W5:Y:S01]  /*11630*/  MUFU.EX2 R29, R29 ;  /* 0x0000001d001d7308 */ /* 0x000f620000000800 */
[C---:B---3--:R-:W-:Y:S07]  /*11640*/  HMMA.16816.F32.BF16 R100, R104.reuse, R12, RZ ;  /* 0x0000000c6864723c */ /* 0x048fee00000418ff */
[----:B------:R-:W-:Y:S01]  /*11650*/  MUFU.EX2 R25, R25 ;  /* 0x0000001900197308 */ /* 0x000fe20000000800 */
[----:B------:R-:W-:Y:S01]  /*11660*/  HMMA.16816.F32.BF16 R104, R104, R14, RZ ;  /* 0x0000000e6868723c */ /* 0x000fe200000418ff */
[----:B------:R-:W-:Y:S06]  /*11670*/  LDSM.16.MT88.4 R12, [R156+0xa400] ;  /* 0x00a400009c0c783b */ /* 0x000fec0000004200 */
[----:B------:R-:W-:Y:S01]  /*11680*/  MUFU.EX2 R3, R3 ;  /* 0x0000000300037308 */ /* 0x000fe20000000800 */
[C---:B------:R-:W-:Y:S05]  /*11690*/  HMMA.16816.F32.BF16 R108, R4.reuse, R26, R108 ;  /* 0x0000001a046c723c */ /* 0x040fea000004186c */
[-C--:B------:R-:W-:Y:S01]  /*116a0*/  FFMA.FTZ R27, R169, R45.reuse, -R124 ;  /* 0x0000002da91b7223 */ /* 0x080fe2000001087c */
[----:B------:R-:W-:Y:S01]  /*116b0*/  FFMA.FTZ R26, R189, R45, -R48 ;  /* 0x0000002dbd1a7223 */ /* 0x000fe20000010830 */
[----:B------:R-:W-:Y:S01]  /*116c0*/  MUFU.EX2 R139, R139 ;  /* 0x0000008b008b7308 */ /* 0x000fe20000000800 */
[C---:B------:R-:W-:Y:S07]  /*116d0*/  HMMA.16816.F32.BF16 R84, R4.reuse, R16, R84 ;  /* 0x000000100454723c */ /* 0x040fee0000041854 */
[----:B------:R-:W3:Y:S01]  /*116e0*/  MUFU.EX2 R27, R27 ;  /* 0x0000001b001b7308 */ /* 0x000ee20000000800 */
[C---:B------:R-:W-:Y:S01]  /*116f0*/  HMMA.16816.F32.BF16 R88, R4.reuse, R18, R88 ;  /* 0x000000120458723c */ /* 0x040fe20000041858 */
[----:B------:R-:W-:Y:S06]  /*11700*/  LDSM.16.MT88.4 R16, [R158+0xa400] ;  /* 0x00a400009e10783b */ /* 0x000fec0000004200 */
[----:B------:R-:W3:Y:S01]  /*11710*/  MUFU.EX2 R26, R26 ;  /* 0x0000001a001a7308 */ /* 0x000ee20000000800 */
[C---:B-1----:R-:W-:Y:S07]  /*11720*/  HMMA.16816.F32.BF16 R100, R4.reuse, R8, R100 ;  /* 0x000000080464723c */ /* 0x042fee0000041864 */
[----:B------:R-:W-:Y:S01]  /*11730*/  MUFU.EX2 R136, R136 ;  /* 0x0000008800887308 */ /* 0x000fe20000000800 */
[----:B------:R-:W-:Y:S01]  /*11740*/  HMMA.16816.F32.BF16 R104, R4, R10, R104 ;  /* 0x0000000a0468723c */ /* 0x000fe20000041868 */
[----:B------:R-:W1:Y:S02]  /*11750*/  LDSM.16.MT88.4 R8, [R158+0x9800] ;  /* 0x009800009e08783b */ /* 0x000e640000004200 */
[----:B--2---:R-:W-:-:S02]  /*11760*/  F2FP.BF16.F32.PACK_AB R4, R36, R37 ;  /* 0x000000252404723e */ /* 0x004fc400000010ff */
[----:B------:R-:W-:Y:S02]  /*11770*/  F2FP.BF16.F32.PACK_AB R5, R35, R38 ;  /* 0x000000262305723e */ /* 0x000fe400000010ff */
[----:B----4-:R-:W-:Y:S01]  /*11780*/  F2FP.BF16.F32.PACK_AB R6, R32, R33 ;  /* 0x000000212006723e */ /* 0x010fe200000010ff */
[----:B------:R-:W-:Y:S01]  /*11790*/  MUFU.EX2 R133, R133 ;  /* 0x0000008500857308 */ /* 0x000fe20000000800 */
[----:B-----5:R-:W-:-:S07]  /*117a0*/  F2FP.BF16.F32.PACK_AB R7, R31, R34 ;  /* 0x000000221f07723e */ /* 0x020fce00000010ff */
[----:B------:R-:W-:Y:S08]  /*117b0*/  MUFU.EX2 R141, R141 ;  /* 0x0000008d008d7308 */ /* 0x000ff00000000800 */
[----:B------:R-:W2:Y:S08]  /*117c0*/  MUFU.EX2 R138, R138 ;  /* 0x0000008a008a7308 */ /* 0x000eb00000000800 */
[----:B------:R-:W-:Y:S08]  /*117d0*/  MUFU.EX2 R135, R135 ;  /* 0x0000008700877308 */ /* 0x000ff00000000800 */
[----:B------:R-:W4:Y:S01]  /*117e0*/  MUFU.EX2 R134, R134 ;  /* 0x0000008600867308 */ /* 0x000f220000000800 */
[C---:B-1----:R-:W-:Y:S07]  /*117f0*/  HMMA.16816.F32.BF16 R112, R4.reuse, R8, R112 ;  /* 0x000000080470723c */ /* 0x042fee0000041870 */
[----:B------:R-:W1:Y:S01]  /*11800*/  MUFU.EX2 R132, R132 ;  /* 0x0000008400847308 */ /* 0x000e620000000800 */
[C---:B------:R-:W-:Y:S01]  /*11810*/  HMMA.16816.F32.BF16 R108, R4.reuse, R10, R108 ;  /* 0x0000000a046c723c */ /* 0x040fe2000004186c */
[----:B------:R-:W5:Y:S06]  /*11820*/  LDSM.16.MT88.4 R8, [R156+0x9800] ;  /* 0x009800009c08783b */ /* 0x000f6c0000004200 */
[----:B------:R-:W-:Y:S08]  /*11830*/  MUFU.EX2 R58, R58 ;  /* 0x0000003a003a7308 */ /* 0x000ff00000000800 */
[----:B------:R-:W-:Y:S08]  /*11840*/  MUFU.EX2 R137, R137 ;  /* 0x0000008900897308 */ /* 0x000ff00000000800 */
[----:B------:R-:W-:Y:S08]  /*11850*/  MUFU.EX2 R56, R56 ;  /* 0x0000003800387308 */ /* 0x000ff00000000800 */
[----:B------:R-:W-:Y:S08]  /*11860*/  MUFU.EX2 R59, R59 ;  /* 0x0000003b003b7308 */ /* 0x000ff00000000800 */
[----:B------:R-:W1:Y:S01]  /*11870*/  MUFU.EX2 R140, R140 ;  /* 0x0000008c008c7308 */ /* 0x000e620000000800 */
[C---:B-----5:R-:W-:Y:S07]  /*11880*/  HMMA.16816.F32.BF16 R68, R4.reuse, R8, R68 ;  /* 0x000000080444723c */ /* 0x060fee0000041844 */
[----:B------:R-:W-:Y:S01]  /*11890*/  MUFU.EX2 R57, R57 ;  /* 0x0000003900397308 */ /* 0x000fe20000000800 */
[C---:B------:R-:W-:Y:S01]  /*118a0*/  HMMA.16816.F32.BF16 R72, R4.reuse, R10, R72 ;  /* 0x0000000a0448723c */ /* 0x040fe20000041848 */
[----:B------:R-:W5:Y:S06]  /*118b0*/  LDSM.16.MT88.4 R8, [R158+0xb800] ;  /* 0x00b800009e08783b */ /* 0x000f6c0000004200 */
[----:B------:R-:W-:Y:S08]  /*118c0*/  MUFU.EX2 R54, R54 ;  /* 0x0000003600367308 */ /* 0x000ff00000000800 */
[----:B------:R-:W-:Y:S08]  /*118d0*/  MUFU.EX2 R51, R51 ;  /* 0x0000003300337308 */ /* 0x000ff00000000800 */
[----:B------:R-:W-:Y:S08]  /*118e0*/  MUFU.EX2 R60, R60 ;  /* 0x0000003c003c7308 */ /* 0x000ff00000000800 */
[----:B------:R-:W-:Y:S08]  /*118f0*/  MUFU.EX2 R53, R53 ;  /* 0x0000003500357308 */ /* 0x000ff00000000800 */
[----:B------:R-:W-:Y:S01]  /*11900*/  MUFU.EX2 R42, R42 ;  /* 0x0000002a002a7308 */ /* 0x000fe20000000800 */
[C---:B-----5:R-:W-:Y:S07]  /*11910*/  HMMA.16816.F32.BF16 R76, R4.reuse, R8, R76 ;  /* 0x00000008044c723c */ /* 0x060fee000004184c */
[----:B------:R-:W-:Y:S01]  /*11920*/  MUFU.EX2 R66, R66 ;  /* 0x0000004200427308 */ /* 0x000fe20000000800 */
[C---:B------:R-:W-:Y:S01]  /*11930*/  HMMA.16816.F32.BF16 R80, R4.reuse, R10, R80 ;  /* 0x0000000a0450723c */ /* 0x040fe20000041850 */
[----:B------:R-:W5:Y:S06]  /*11940*/  LDSM.16.MT88.4 R8, [R156+0xb800] ;  /* 0x00b800009c08783b */ /* 0x000f6c0000004200 */
[----:B------:R-:W-:Y:S08]  /*11950*/  MUFU.EX2 R64, R64 ;  /* 0x0000004000407308 */ /* 0x000ff00000000800 */
[----:B------:R-:W-:Y:S01]  /*11960*/  MUFU.EX2 R189, R62 ;  /* 0x0000003e00bd7308 */ /* 0x000fe20000000800 */
[C---:B-----5:R-:W-:Y:S08]  /*11970*/  HMMA.16816.F32.BF16 R84, R4.reuse, R8, R84 ;  /* 0x000000080454723c */ /* 0x060ff00000041854 */
[C---:B------:R-:W-:Y:S01]  /*11980*/  HMMA.16816.F32.BF16 R88, R4.reuse, R10, R88 ;  /* 0x0000000a0458723c */ /* 0x040fe20000041858 */
[----:B------:R-:W5:Y:S07]  /*11990*/  LDSM.16.MT88.4 R8, [R158+0xd800] ;  /* 0x00d800009e08783b */ /* 0x000f6e0000004200 */
[C---:B-----5:R-:W-:Y:S08]  /*119a0*/  HMMA.16816.F32.BF16 R92, R4.reuse, R8, R92 ;  /* 0x00000008045c723c */ /* 0x060ff0000004185c */
[C---:B------:R-:W-:Y:S01]  /*119b0*/  HMMA.16816.F32.BF16 R96, R4.reuse, R10, R96 ;  /* 0x0000000a0460723c */ /* 0x040fe20000041860 */
[----:B------:R-:W5:Y:S07]  /*119c0*/  LDSM.16.MT88.4 R8, [R156+0xd800] ;  /* 0x00d800009c08783b */ /* 0x000f6e0000004200 */
[C---:B-----5:R-:W-:Y:S08]  /*119d0*/  HMMA.16816.F32.BF16 R100, R4.reuse, R8, R100 ;  /* 0x000000080464723c */ /* 0x060ff00000041864 */
[----:B------:R-:W-:Y:S01]  /*119e0*/  HMMA.16816.F32.BF16 R104, R4, R10, R104 ;  /* 0x0000000a0468723c */ /* 0x000fe20000041868 */
[----:B------:R-:W5:Y:S02]  /*119f0*/  LDSM.16.MT88.4 R8, [R158+0x9c00] ;  /* 0x009c00009e08783b */ /* 0x000f640000004200 */
[----:B------:R-:W-:-:S02]  /*11a00*/  F2FP.BF16.F32.PACK_AB R4, R29, R30 ;  /* 0x0000001e1d04723e */ /* 0x000fc400000010ff */
[----:B---3--:R-:W-:Y:S02]  /*11a10*/  F2FP.BF16.F32.PACK_AB R5, R27, R28 ;  /* 0x0000001c1b05723e */ /* 0x008fe400000010ff */
[----:B------:R-:W-:Y:S02]  /*11a20*/  F2FP.BF16.F32.PACK_AB R6, R25, R26 ;  /* 0x0000001a1906723e */ /* 0x000fe400000010ff */
[----:B------:R-:W-:-:S07]  /*11a30*/  F2FP.BF16.F32.PACK_AB R7, R3, R24 ;  /* 0x000000180307723e */ /* 0x000fce00000010ff */
[C---:B-----5:R-:W-:Y:S08]  /*11a40*/  HMMA.16816.F32.BF16 R112, R4.reuse, R8, R112 ;  /* 0x000000080470723c */ /* 0x060ff00000041870 */
        /* <DEDUP_REMOVED lines=16> */
[----:B------:R-:W3:Y:S02]  /*11b50*/  LDSM.16.MT88.4 R8, [R158+0xa000] ;  /* 0x00a000009e08783b */ /* 0x000ee40000004200 */
[----:B--2---:R-:W-:-:S02]  /*11b60*/  F2FP.BF16.F32.PACK_AB R4, R138, R141 ;  /* 0x0000008d8a04723e */ /* 0x004fc400000010ff */
[----:B------:R-:W-:Y:S02]  /*11b70*/  F2FP.BF16.F32.PACK_AB R5, R136, R139 ;  /* 0x0000008b8805723e */ /* 0x000fe400000010ff */
[----:B----4-:R-:W-:Y:S02]  /*11b80*/  F2FP.BF16.F32.PACK_AB R6, R134, R135 ;  /* 0x000000878606723e */ /* 0x010fe400000010ff */
        /* <DEDUP_REMOVED lines=17> */
[----:B------:R-:W-:Y:S03]  /*11ca0*/  HMMA.16816.F32.BF16 R104, R4, R10, R104 ;  /* 0x0000000a0468723c */ /* 0x000fe60000041868 */
[-C--:B------:R-:W-:Y:S01]  /*11cb0*/  FFMA.FTZ R5, R119, R45.reuse, -R48 ;  /* 0x0000002d77057223 */ /* 0x080fe20000010830 */
[-CC-:B------:R-:W-:Y:S01]  /*11cc0*/  FFMA.FTZ R119, R52, R45.reuse, -R124.reuse ;  /* 0x0000002d34777223 */ /* 0x180fe2000001087c */
[----:B------:R-:W-:Y:S01]  /*11cd0*/  FADD.FTZ R4, R126, R129 ;  /* 0x000000817e047221 */ /* 0x000fe20000010000 */
[----:B------:R-:W1:Y:S01]  /*11ce0*/  LDSM.16.MT88.4 R8, [R158+0xc400] ;  /* 0x00c400009e08783b */ /* 0x000e620000004200 */
[----:B------:R2:W3:Y:S01]  /*11cf0*/  MUFU.EX2 R126, R5 ;  /* 0x00000005007e7308 */ /* 0x0004e20000000800 */
[----:B------:R-:W-:Y:S01]  /*11d00*/  FFMA.FTZ R52, R65, R45, -R124 ;  /* 0x0000002d41347223 */ /* 0x000fe2000001087c */
[----:B------:R-:W-:Y:S01]  /*11d10*/  FADD.FTZ R122, R67, R4 ;  /* 0x00000004437a7221 */ /* 0x000fe20000010000 */
[----:B------:R-:W-:Y:S01]  /*11d20*/  F2FP.BF16.F32.PACK_AB R4, R140, R59 ;  /* 0x0000003b8c04723e */ /* 0x000fe200000010ff */
[-CC-:B------:R-:W-:Y:S01]  /*11d30*/  FFMA.FTZ R65, R63, R45.reuse, -R124.reuse ;  /* 0x0000002d3f417223 */ /* 0x180fe2000001087c */
[-C--:B------:R-:W-:Y:S01]  /*11d40*/  FFMA.FTZ R63, R61, R45.reuse, -R124 ;  /* 0x0000002d3d3f7223 */ /* 0x080fe2000001087c */
[----:B------:R-:W-:-:S02]  /*11d50*/  FFMA.FTZ R67, R23, R45, -R48 ;  /* 0x0000002d17437223 */ /* 0x000fc40000010830 */
[----:B------:R-:W4:Y:S08]  /*11d60*/  MUFU.EX2 R119, R119 ;  /* 0x0000007700777308 */ /* 0x000f300000000800 */
[----:B------:R-:W-:Y:S01]  /*11d70*/  MUFU.EX2 R61, R123 ;  /* 0x0000007b003d7308 */ /* 0x000fe20000000800 */
[----:B--2---:R-:W-:Y:S02]  /*11d80*/  F2FP.BF16.F32.PACK_AB R5, R137, R58 ;  /* 0x0000003a8905723e */ /* 0x004fe400000010ff */
[----:B---3--:R-:W-:-:S05]  /*11d90*/  F2FP.BF16.F32.PACK_AB R6, R126, R57 ;  /* 0x000000397e06723e */ /* 0x008fca00000010ff */
[----:B------:R-:W2:Y:S01]  /*11da0*/  MUFU.EX2 R52, R52 ;  /* 0x0000003400347308 */ /* 0x000ea20000000800 */
[----:B----4-:R-:W-:-:S07]  /*11db0*/  F2FP.BF16.F32.PACK_AB R7, R119, R56 ;  /* 0x000000387707723e */ /* 0x010fce00000010ff */
[C---:B------:R-:W-:Y:S01]  /*11dc0*/  HMMA.16816.F32.BF16 R68, R4.reuse, R12, R68 ;  /* 0x0000000c0444723c */ /* 0x040fe20000041844 */
[----:B------:R-:W-:Y:S07]  /*11dd0*/  MUFU.EX2 R63, R63 ;  /* 0x0000003f003f7308 */ /* 0x000fee0000000800 */
        /* <DEDUP_REMOVED lines=14> */
[C---:B-1----:R-:W-:Y:S08]  /*11ec0*/  HMMA.16816.F32.BF16 R100, R4.reuse, R8, R100 ;  /* 0x000000080464723c */ /* 0x042ff00000041864 */
[----:B------:R-:W-:Y:S03]  /*11ed0*/  HMMA.16816.F32.BF16 R104, R4, R10, R104 ;  /* 0x0000000a0468723c */ /* 0x000fe60000041868 */
[----:B------:R-:W-:Y:S01]  /*11ee0*/  FADD.FTZ R5, R43, R122 ;  /* 0x0000007a2b057221 */ /* 0x000fe20000010000 */
[----:B------:R-:W-:Y:S01]  /*11ef0*/  FADD.FTZ R4, R50, R127 ;  /* 0x0000007f32047221 */ /* 0x000fe20000010000 */
[----:B------:R-:W1:Y:S01]  /*11f00*/  MUFU.EX2 R43, R65 ;  /* 0x00000041002b7308 */ /* 0x000e620000000800 */
[----:B------:R-:W5:Y:S01]  /*11f10*/  LDSM.16.MT88.4 R8, [R156+0xa800] ;  /* 0x00a800009c08783b */ /* 0x000f620000004200 */
[----:B------:R-:W-:Y:S01]  /*11f20*/  FADD.FTZ R46, R46, R5 ;  /* 0x000000052e2e7221 */ /* 0x000fe20000010000 */
[----:B------:R-:W-:Y:S01]  /*11f30*/  FADD.FTZ R5, R47, R4 ;  /* 0x000000042f057221 */ /* 0x000fe20000010000 */
[----:B------:R-:W-:Y:S01]  /*11f40*/  F2FP.BF16.F32.PACK_AB R4, R60, R51 ;  /* 0x000000333c04723e */ /* 0x000fe200000010ff */
[----:B------:R-:W-:Y:S01]  /*11f50*/  FFMA.FTZ R50, R21, R45, -R48 ;  /* 0x0000002d15327223 */ /* 0x000fe20000010830 */
[----:B------:R-:W-:Y:S01]  /*11f60*/  FADD.FTZ R47, R41, R46 ;  /* 0x0000002e292f7221 */ /* 0x000fe20000010000 */
[----:B------:R-:W-:Y:S01]  /*11f70*/  FADD.FTZ R46, R44, R5 ;  /* 0x000000052c2e7221 */ /* 0x000fe20000010000 */
[----:B--2---:R-:W-:Y:S01]  /*11f80*/  F2FP.BF16.F32.PACK_AB R5, R52, R61 ;  /* 0x0000003d3405723e */ /* 0x004fe200000010ff */
[----:B------:R-:W-:Y:S01]  /*11f90*/  FFMA.FTZ R48, R20, R45, -R48 ;  /* 0x0000002d14307223 */ /* 0x000fe20000010830 */
[----:B------:R-:W-:Y:S01]  /*11fa0*/  F2FP.BF16.F32.PACK_AB R6, R42, R53 ;  /* 0x000000352a06723e */ /* 0x000fe200000010ff */
[----:B------:R-:W2:Y:S01]  /*11fb0*/  LDSM.16.MT88.4 R20, [R158+0xc800] ;  /* 0x00c800009e14783b */ /* 0x000ea20000004200 */
[----:B------:R-:W-:Y:S01]  /*11fc0*/  MUFU.EX2 R41, R67 ;  /* 0x0000004300297308 */ /* 0x000fe20000000800 */
[----:B------:R-:W-:Y:S01]  /*11fd0*/  FADD.FTZ R47, R40, R47 ;  /* 0x0000002f282f7221 */ /* 0x000fe20000010000 */
[----:B------:R-:W-:Y:S01]  /*11fe0*/  FADD.FTZ R46, R39, R46 ;  /* 0x0000002e272e7221 */ /* 0x000fe20000010000 */
[----:B-1----:R-:W-:-:S02]  /*11ff0*/  F2FP.BF16.F32.PACK_AB R7, R43, R54 ;  /* 0x000000362b07723e */ /* 0x002fc400000010ff */
[----:B------:R-:W-:Y:S01]  /*12000*/  FADD.FTZ R38, R38, R47 ;  /* 0x0000002f26267221 */ /* 0x000fe20000010000 */
[----:B------:R-:W-:Y:S02]  /*12010*/  FADD.FTZ R37, R37, R46 ;  /* 0x0000002e25257221 */ /* 0x000fe40000010000 */
[----:B------:R-:W1:Y:S01]  /*12020*/  MUFU.EX2 R44, R55 ;  /* 0x00000037002c7308 */ /* 0x000e620000000800 */
[----:B------:R-:W-:Y:S01]  /*12030*/  FADD.FTZ R35, R35, R38 ;  /* 0x0000002623237221 */ /* 0x000fe20000010000 */
[----:B------:R-:W-:Y:S01]  /*12040*/  FADD.FTZ R36, R36, R37 ;  /* 0x0000002524247221 */ /* 0x000fe20000010000 */
[C---:B---3--:R-:W-:Y:S03]  /*12050*/  HMMA.16816.F32.BF16 R112, R4.reuse, R12, R112 ;  /* 0x0000000c0470723c */ /* 0x048fe60000041870 */
[----:B------:R-:W-:Y:S01]  /*12060*/  FADD.FTZ R34, R34, R35 ;  /* 0x0000002322227221 */ /* 0x000fe20000010000 */
[----:B------:R-:W-:Y:S01]  /*12070*/  FADD.FTZ R33, R33, R36 ;  /* 0x0000002421217221 */ /* 0x000fe20000010000 */
[----:B------:R-:W-:Y:S02]  /*12080*/  MUFU.EX2 R45, R50 ;  /* 0x00000032002d7308 */ /* 0x000fe40000000800 */
[----:B------:R-:W-:Y:S01]  /*12090*/  FADD.FTZ R31, R31, R34 ;  /* 0x000000221f1f7221 */ /* 0x000fe20000010000 */
[----:B------:R-:W-:Y:S01]  /*120a0*/  FADD.FTZ R33, R32, R33 ;  /* 0x0000002120217221 */ /* 0x000fe20000010000 */
[C---:B------:R-:W-:Y:S01]  /*120b0*/  HMMA.16816.F32.BF16 R108, R4.reuse, R14, R108 ;  /* 0x0000000e046c723c */ /* 0x040fe2000004186c */
[----:B------:R-:W3:Y:S02]  /*120c0*/  LDSM.16.MT88.4 R12, [R156+0xc800] ;  /* 0x00c800009c0c783b */ /* 0x000ee40000004200 */
[----:B------:R-:W-:Y:S01]  /*120d0*/  FADD.FTZ R28, R28, R31 ;  /* 0x0000001f1c1c7221 */ /* 0x000fe20000010000 */
[----:B------:R-:W-:Y:S01]  /*120e0*/  FADD.FTZ R30, R30, R33 ;  /* 0x000000211e1e7221 */ /* 0x000fe20000010000 */
[----:B------:R-:W1:Y:S02]  /*120f0*/  MUFU.EX2 R48, R48 ;  /* 0x0000003000307308 */ /* 0x000e640000000800 */
[----:B------:R-:W-:Y:S01]  /*12100*/  FADD.FTZ R27, R27, R28 ;  /* 0x0000001c1b1b7221 */ /* 0x000fe20000010000 */
[----:B------:R-:W-:Y:S01]  /*12110*/  FADD.FTZ R29, R29, R30 ;  /* 0x0000001e1d1d7221 */ /* 0x000fe20000010000 */
[C---:B----4-:R-:W-:Y:S08]  /*12120*/  HMMA.16816.F32.BF16 R100, R4.reuse, R16, R100 ;  /* 0x000000100464723c */ /* 0x050ff00000041864 */
[C---:B-----5:R-:W-:Y:S08]  /*12130*/  HMMA.16816.F32.BF16 R68, R4.reuse, R8, R68 ;  /* 0x000000080444723c */ /* 0x060ff00000041844 */
        /* <DEDUP_REMOVED lines=8> */
[C---:B------:R-:W-:Y:S01]  /*121c0*/  HMMA.16816.F32.BF16 R104, R4.reuse, R18, R104 ;  /* 0x000000120468723c */ /* 0x040fe20000041868 */
[----:B------:R-:W-:Y:S07]  /*121d0*/  LDSM.16.MT88.4 R16, [R156+0xcc00] ;  /* 0x00cc00009c10783b */ /* 0x000fee0000004200 */
[C---:B----4-:R-:W-:Y:S08]  /*121e0*/  HMMA.16816.F32.BF16 R92, R4.reuse, R8, R92 ;  /* 0x00000008045c723c */ /* 0x050ff0000004185c */
[----:B------:R-:W-:Y:S03]  /*121f0*/  HMMA.16816.F32.BF16 R96, R4, R10, R96 ;  /* 0x0000000a0460723c */ /* 0x000fe60000041860 */
[----:B-1----:R-:W-:Y:S01]  /*12200*/  F2FP.BF16.F32.PACK_AB R4, R44, R41 ;  /* 0x000000292c04723e */ /* 0x002fe200000010ff */
[----:B------:R-:W1:Y:S01]  /*12210*/  LDSM.16.MT88.4 R8, [R158+0xcc00] ;  /* 0x00cc00009e08783b */ /* 0x000e620000004200 */
[----:B------:R-:W-:-:S02]  /*12220*/  F2FP.BF16.F32.PACK_AB R5, R63, R66 ;  /* 0x000000423f05723e */ /* 0x000fc400000010ff */
[----:B------:R-:W-:Y:S02]  /*12230*/  F2FP.BF16.F32.PACK_AB R6, R48, R45 ;  /* 0x0000002d3006723e */ /* 0x000fe400000010ff */
[----:B------:R-:W-:-:S07]  /*12240*/  F2FP.BF16.F32.PACK_AB R7, R189, R64 ;  /* 0x00000040bd07723e */ /* 0x000fce00000010ff */
[----:B--2---:R-:W-:Y:S03]  /*12250*/  HMMA.16816.F32.BF16 R112, R4, R20, R112 ;  /* 0x000000140470723c */ /* 0x004fe60000041870 */
[----:B------:R-:W-:-:S04]  /*12260*/  FADD.FTZ R20, R24, R27 ;  /* 0x0000001b18147221 */ /* 0x000fc80000010000 */
[----:B------:R-:W-:Y:S01]  /*12270*/  FADD.FTZ R20, R3, R20 ;  /* 0x0000001403147221 */ /* 0x000fe20000010000 */
[----:B---3--:R-:W-:Y:S03]  /*12280*/  HMMA.16816.F32.BF16 R68, R4, R12, R68 ;  /* 0x0000000c0444723c */ /* 0x008fe60000041844 */
[----:B------:R-:W-:-:S04]  /*12290*/  FADD.FTZ R139, R139, R20 ;  /* 0x000000148b8b7221 */ /* 0x000fc80000010000 */
[----:B------:R-:W-:Y:S01]  /*122a0*/  FADD.FTZ R136, R136, R139 ;  /* 0x0000008b88887221 */ /* 0x000fe20000010000 */
[----:B------:R-:W-:Y:S01]  /*122b0*/  HMMA.16816.F32.BF16 R72, R4, R14, R72 ;  /* 0x0000000e0448723c */ /* 0x000fe20000041848 */
[----:B------:R-:W2:Y:S02]  /*122c0*/  LDSM.16.MT88.4 R12, [R158+0xec00] ;  /* 0x00ec00009e0c783b */ /* 0x000ea40000004200 */
[----:B------:R-:W-:-:S04]  /*122d0*/  FADD.FTZ R3, R133, R136 ;  /* 0x0000008885037221 */ /* 0x000fc80000010000 */
[----:B------:R-:W-:Y:S01]  /*122e0*/  FADD.FTZ R3, R132, R3 ;  /* 0x0000000384037221 */ /* 0x000fe20000010000 */
[----:B------:R-:W-:Y:S03]  /*122f0*/  HMMA.16816.F32.BF16 R108, R4, R22, R108 ;  /* 0x00000016046c723c */ /* 0x000fe6000004186c */
[----:B------:R-:W-:Y:S01]  /*12300*/  FADD.FTZ R22, R26, R29 ;  /* 0x0000001d1a167221 */ /* 0x000fe20000010000 */
[----:B------:R-:W-:-:S03]  /*12310*/  FADD.FTZ R58, R58, R3 ;  /* 0x000000033a3a7221 */ /* 0x000fc60000010000 */
[----:B------:R-:W-:Y:S01]  /*12320*/  FADD.FTZ R22, R25, R22 ;  /* 0x0000001619167221 */ /* 0x000fe20000010000 */
[----:B------:R-:W-:Y:S01]  /*12330*/  FADD.FTZ R137, R137, R58 ;  /* 0x0000003a89897221 */ /* 0x000fe20000010000 */
[----:B-1----:R-:W-:Y:S03]  /*12340*/  HMMA.16816.F32.BF16 R76, R4, R8, R76 ;  /* 0x00000008044c723c */ /* 0x002fe6000004184c */
[----:B------:R-:W-:-:S04]  /*12350*/  FADD.FTZ R141, R141, R22 ;  /* 0x000000168d8d7221 */ /* 0x000fc80000010000 */
[----:B------:R-:W-:Y:S01]  /*12360*/  FADD.FTZ R138, R138, R141 ;  /* 0x0000008d8a8a7221 */ /* 0x000fe20000010000 */
[C---:B------:R-:W-:Y:S03]  /*12370*/  HMMA.16816.F32.BF16 R80, R4.reuse, R10, R80 ;  /* 0x0000000a0450723c */ /* 0x040fe60000041850 */
[----:B------:R-:W-:Y:S01]  /*12380*/  FADD.FTZ R135, R135, R138 ;  /* 0x0000008a87877221 */ /* 0x000fe20000010000 */
[----:B------:R-:W1:Y:S03]  /*12390*/  LDSM.16.MT88.4 R8, [R156+0xec00] ;  /* 0x00ec00009c08783b */ /* 0x000e660000004200 */
[----:B------:R-:W-:Y:S01]  /*123a0*/  FADD.FTZ R134, R134, R135 ;  /* 0x0000008786867221 */ /* 0x000fe20000010000 */
[----:B------:R-:W-:Y:S03]  /*123b0*/  HMMA.16816.F32.BF16 R84, R4, R16, R84 ;  /* 0x000000100454723c */ /* 0x000fe60000041854 */
[----:B------:R-:W-:-:S04]  /*123c0*/  FADD.FTZ R59, R59, R134 ;  /* 0x000000863b3b7221 */ /* 0x000fc80000010000 */
[----:B------:R-:W-:Y:S01]  /*123d0*/  FADD.FTZ R140, R140, R59 ;  /* 0x0000003b8c8c7221 */ /* 0x000fe20000010000 */
[----:B------:R-:W-:Y:S03]  /*123e0*/  HMMA.16816.F32.BF16 R88, R4, R18, R88 ;  /* 0x000000120458723c */ /* 0x000fe60000041858 */
[----:B------:R-:W-:-:S04]  /*123f0*/  FADD.FTZ R57, R57, R140 ;  /* 0x0000008c39397221 */ /* 0x000fc80000010000 */
[----:B------:R-:W-:Y:S01]  /*12400*/  FADD.FTZ R126, R126, R57 ;  /* 0x000000397e7e7221 */ /* 0x000fe20000010000 */
[----:B--2---:R-:W-:Y:S03]  /*12410*/  HMMA.16816.F32.BF16 R92, R4, R12, R92 ;  /* 0x0000000c045c723c */ /* 0x004fe6000004185c */
        /* <DEDUP_REMOVED lines=15> */
[----:B------:R-:W-:Y:S01]  /*12510*/  FADD.FTZ R45, R45, R44 ;  /* 0x0000002c2d2d7221 */ /* 0x000fe20000010000 */
[----:B------:R-:W-:Y:S03]  /*12520*/  HMMA.16816.F32.BF16 R104, R4, R10, R104 ;  /* 0x0000000a0468723c */ /* 0x000fe60000041868 */
[----:B------:R-:W-:Y:S01]  /*12530*/  FADD.FTZ R63, R63, R66 ;  /* 0x000000423f3f7221 */ /* 0x000fe20000010000 */
[----:B------:R-:W-:-:S03]  /*12540*/  FADD.FTZ R180, R48, R45 ;  /* 0x0000002d30b47221 */ /* 0x000fc60000010000 */
[----:B------:R-:W-:-:S04]  /*12550*/  FADD.FTZ R64, R64, R63 ;  /* 0x0000003f40407221 */ /* 0x000fc80000010000 */
[----:B------:R-:W-:Y:S01]  /*12560*/  FADD.FTZ R189, R189, R64 ;  /* 0x00000040bdbd7221 */ /* 0x000fe20000010000 */
[----:B------:R-:W-:Y:S08]  /*12570*/  @!P0 BRA `(.L_x_1469) ;  /* 0x0000003800d08947 */ /* 0x000ff00003800000 */
[----:B------:R-:W-:Y:S01]  /*12580*/  ISETP.NE.U32.AND P3, PT, R186, RZ, PT ;  /* 0x000000ffba00720c */ /* 0x000fe20003f65070 */
[----:B------:R-:W-:Y:S02]  /*12590*/  IMAD.MOV.U32 R123, RZ, RZ, R0 ;  /* 0x000000ffff7b7224 */ /* 0x000fe400078e0000 */
[----:B------:R-:W-:Y:S01]  /*125a0*/  IMAD.MOV.U32 R119, RZ, RZ, R2 ;  /* 0x000000ffff777224 */ /* 0x000fe200078e0002 */
[----:B------:R-:W-:-:S13]  /*125b0*/  ISETP.NE.AND.EX P3, PT, R187, RZ, PT, P3 ;  /* 0x000000ffbb00720c */ /* 0x000fda0003f65330 */
.L_x_1476:
        /* <DEDUP_REMOVED lines=47> */
[----:B------:R-:W-:Y:S02]  /*128b0*/  ISETP.NE.AND P1, PT, R9, RZ, PT ;  /* 0x000000ff0900720c */ /* 0x000fe40003f25270 */
[----:B------:R-:W-:Y:S03]  /*128c0*/  LOP3.LUT R3, RZ, R9, RZ, 0x33, !PT ;  /* 0x00000009ff037212 */ /* 0x000fe600078e33ff */
[----:B------:R-:W-:Y:S04]  /*128d0*/  @P5 VIADD R7, R7, 0x1 ;  /* 0x0000000107075836 */ /* 0x000fe80000000000 */
        /* <DEDUP_REMOVED lines=27> */
.L_x_1471:
[----:B------:R-:W-:Y:S05]  /*12a90*/  BSYNC.RECONVERGENT B0 ;  /* 0x0000000000007941 */ /* 0x000fea0003800200 */
.L_x_1470:
[-C--:B------:R-:W-:Y:S01]  /*12aa0*/  ISETP.GE.AND P2, PT, R118, R177.reuse, PT ;  /* 0x000000b17600720c */ /* 0x080fe20003f46270 */
[----:B------:R-:W1:Y:S01]  /*12ab0*/  S2UR UR7, SR_CgaCtaId ;  /* 0x00000000000779c3 */ /* 0x000e620000008800 */
[----:B------:R-:W-:Y:S01]  /*12ac0*/  IMAD.SHL.U32 R5, R173, 0x8, RZ ;  /* 0x00000008ad057824 */ /* 0x000fe200078e00ff */
[-C--:B------:R-:W-:Y:S01]  /*12ad0*/  ISETP.GE.AND P1, PT, R117, R177.reuse, PT ;  /* 0x000000b17500720c */ /* 0x080fe20003f26270 */
[----:B------:R-:W-:Y:S01]  /*12ae0*/  UMOV UR9, 0x400 ;  /* 0x0000040000097882 */ /* 0x000fe20000000000 */
[----:B------:R-:W-:Y:S01]  /*12af0*/  ISETP.GE.AND P0, PT, R116, R177, PT ;  /* 0x000000b17400720c */ /* 0x000fe20003f06270 */
[----:B------:R-:W-:Y:S01]  /*12b00*/  VIADD R175, R175, 0xffffffff ;  /* 0xffffffffafaf7836 */ /* 0x000fe20000000000 */
[C---:B------:R-:W-:Y:S01]  /*12b10*/  LOP3.LUT R0, R5.reuse, 0xc0, RZ, 0xc0, !PT ;  /* 0x000000c005007812 */ /* 0x040fe200078ec0ff */
[----:B------:R-:W-:Y:S01]  /*12b20*/  BSSY.RECONVERGENT B1, `(.L_x_1472) ;  /* 0x000017e000017945 */ /* 0x000fe20003800200 */
[----:B------:R-:W-:Y:S02]  /*12b30*/  LOP3.LUT R118, R5, 0x18, RZ, 0xc0, !PT ;  /* 0x0000001805767812 */ /* 0x000fe400078ec0ff */
[----:B------:R-:W-:Y:S02]  /*12b40*/  LOP3.LUT R3, R0, 0x18, R173, 0xf8, !PT ;  /* 0x0000001800037812 */ /* 0x000fe400078ef8ad */
[----:B------:R-:W-:Y:S01]  /*12b50*/  @!PT LDS RZ, [RZ] ;  /* 0x00000000fffff984 */ /* 0x000fe20000000800 */
[----:B------:R-:W-:Y:S01]  /*12b60*/  @!PT LDS RZ, [RZ] ;  /* 0x00000000fffff984 */ /* 0x000fe20000000800 */
[----:B------:R-:W-:Y:S01]  /*12b70*/  @!PT LDS RZ, [RZ] ;  /* 0x00000000fffff984 */ /* 0x000fe20000000800 */
[----:B------:R2:W-:Y:S01]  /*12b80*/  @!P2 LDGSTS.E.BYPASS.LTC128B.128 [R179+0x9000], desc[UR4][R170.64] ;  /* 0x09000000aab3afae */ /* 0x0005e2000b981a04 */
[C---:B------:R-:W-:Y:S02]  /*12b90*/  SHF.L.U64.HI R2, R164.reuse, 0x6, R165 ;  /* 0x00000006a4027819 */ /* 0x040fe400000102a5 */
[----:B------:R-:W-:Y:S01]  /*12ba0*/  LOP3.LUT R0, R3, R118, RZ, 0x3c, !PT ;  /* 0x0000007603007212 */ /* 0x000fe200078e3cff */
[----:B------:R2:W-:Y:S01]  /*12bb0*/  @P2 STS.128 [R179+0x9000], RZ ;  /* 0x009000ffb3002388 */ /* 0x0005e20000000c00 */
[----:B------:R-:W-:Y:S02]  /*12bc0*/  IMAD.SHL.U32 R3, R164, 0x40, RZ ;  /* 0x00000040a4037824 */ /* 0x000fe400078e00ff */
[----:B------:R-:W-:Y:S01]  /*12bd0*/  LOP3.LUT R0, R0, 0x1f20, R5, 0xf8, !PT ;  /* 0x00001f2000007812 */ /* 0x000fe200078ef805 */
[----:B------:R-:W-:Y:S02]  /*12be0*/  @!P0 IMAD.MOV.U32 R10, RZ, RZ, R170 ;  /* 0x000000ffff0a8224 */ /* 0x000fe400078e00aa */
[--C-:B------:R-:W-:Y:S01]  /*12bf0*/  @!P0 IMAD.MOV.U32 R11, RZ, RZ, R171.reuse ;  /* 0x000000ffff0b8224 */ /* 0x100fe200078e00ab */
[C---:B------:R-:W-:Y:S01]  /*12c00*/  IADD3 R6, P4, PT, R3.reuse, R170, RZ ;  /* 0x000000aa03067210 */ /* 0x040fe20007f9e0ff */
[----:B-1----:R-:W-:Y:S03]  /*12c10*/  ULEA UR6, UR7, UR9, 0x18 ;  /* 0x0000000907067291 */ /* 0x002fe6000f8ec0ff */
[C---:B------:R-:W-:Y:S01]  /*12c20*/  IADD3 R4, P5, PT, R3.reuse, R6, RZ ;  /* 0x0000000603047210 */ /* 0x040fe20007fbe0ff */
[C---:B------:R-:W-:Y:S03]  /*12c30*/  IMAD.X R7, R2.reuse, 0x1, R171, P4 ;  /* 0x0000000102077824 */ /* 0x040fe600020e06ab */
[----:B------:R-:W-:Y:S01]  /*12c40*/  IADD3 R8, P4, PT, R3, R4, RZ ;  /* 0x0000000403087210 */ /* 0x000fe20007f9e0ff */
[C---:B------:R-:W-:Y:S04]  /*12c50*/  IMAD.X R5, R2.reuse, 0x1, R7, P5 ;  /* 0x0000000102057824 */ /* 0x040fe800028e0607 */
[----:B------:R-:W-:Y:S01]  /*12c60*/  IMAD.X R9, R2, 0x1, R5, P4 ;  /* 0x0000000102097824 */ /* 0x000fe200020e0605 */
[----:B------:R-:W-:Y:S02]  /*12c70*/  ISETP.GT.AND P4, PT, R175, R166, PT ;  /* 0x000000a6af00720c */ /* 0x000fe40003f84270 */
[----:B--2---:R-:W-:Y:S05]  /*12c80*/  LEA R179, R0, UR6, 0x1 ;  /* 0x0000000600b37c11 */ /* 0x004fea000f8e08ff */
        /* <DEDUP_REMOVED lines=57> */
[----:B------:R-:W3:Y:S04]  /*13020*/  LDSM.16.M88.4 R132, [R160+0x3400] ;  /* 0x00340000a084783b */ /* 0x000ee80000000200 */
[----:B------:R-:W4:Y:S04]  /*13030*/  LDSM.16.M88.4 R136, [R160+0x3800] ;  /* 0x00380000a088783b */ /* 0x000f280000000200 */
[----:B------:R-:W0:Y:S04]  /*13040*/  LDGDEPBAR ;  /* 0x00000000000079af */ /* 0x000e280000000000 */
[----:B------:R-:W5:Y:S04]  /*13050*/  LDSM.16.M88.4 R140, [R160+0x3c00] ;  /* 0x003c0000a08c783b */ /* 0x000f680000000200 */
[----:B------:R-:W5:Y:S04]  /*13060*/  LDSM.16.M88.4 R144, [R160+0x4000] ;  /* 0x00400000a090783b */ /* 0x000f680000000200 */
[----:B------:R-:W5:Y:S04]  /*13070*/  LDSM.16.M88.4 R48, [R160+0x4400] ;  /* 0x00440000a030783b */ /* 0x000f680000000200 */
[----:B------:R-:W5:Y:S04]  /*13080*/  LDSM.16.M88.4 R56, [R160+0x4800] ;  /* 0x00480000a038783b */ /* 0x000f680000000200 */
[----:B------:R-:W5:Y:S04]  /*13090*/  LDSM.16.M88.4 R64, [R160+0x4c00] ;  /* 0x004c0000a040783b */ /* 0x000f680000000200 */
[----:B------:R-:W-:Y:S01]  /*130a0*/  LDSM.16.M88.4 R148, [R159] ;  /* 0x000000009f94783b */ /* 0x000fe20000000200 */
[C---:B-1----:R-:W-:Y:S03]  /*130b0*/  HMMA.16816.F32.BF16 R4, R124.reuse, R128, RZ ;  /* 0x000000807c04723c */ /* 0x042fe600000418ff */
[----:B------:R-:W1:Y:S05]  /*130c0*/  LDSM.16.M88.4 R152, [R157+0x3000] ;  /* 0x003000009d98783b */ /* 0x000e6a0000000200 */
[C---:B--2---:R-:W-:Y:S01]  /*130d0*/  HMMA.16816.F32.BF16 R8, R124.reuse, R130, RZ ;  /* 0x000000827c08723c */ /* 0x044fe200000418ff */
        /* <DEDUP_REMOVED lines=18> */
[C---:B------:R-:W-:Y:S08]  /*13200*/  HMMA.16816.F32.BF16 R8, R148.reuse, R154, R8 ;  /* 0x0000009a9408723c */ /* 0x040ff00000041808 */
[C---:B--2---:R-:W-:Y:S08]  /*13210*/  HMMA.16816.F32.BF16 R12, R148.reuse, R124, R12 ;  /* 0x0000007c940c723c */ /* 0x044ff0000004180c */
        /* <DEDUP_REMOVED lines=141> */
[----:B------:R-:W1:Y:S01]  /*13af0*/  I2F.RP R0, R124 ;  /* 0x0000007c00007306 */ /* 0x000e620000209400 */
[-C--:B------:R-:W-:Y:S02]  /*13b00*/  LOP3.LUT R126, R126, R129.reuse, RZ, 0x3c, !PT ;  /* 0x000000817e7e7212 */ /* 0x080fe400078e3cff */
        /* <DEDUP_REMOVED lines=8> */
[----:B------:R-:W-:Y:S04]  /*13b90*/  IMAD R127, R127, R124, RZ ;  /* 0x0000007c7f7f7224 */ /* 0x000fe800078e02ff */
[----:B------:R-:W-:Y:S02]  /*13ba0*/  IMAD.HI.U32 R127, R131, R127, R130 ;  /* 0x0000007f837f7227 */ /* 0x000fe400078e0082 */
[----:B------:R-:W2:Y:S04]  /*13bb0*/  LD.E.64 R130, desc[UR4][R120.64+0x38] ;  /* 0x0000380478827980 */ /* 0x000ea8000c101b00 */
        /* <DEDUP_REMOVED lines=43> */
.L_x_1475:
[----:B------:R-:W-:Y:S05]  /*13e70*/  BSYNC.RECONVERGENT B0 ;  /* 0x0000000000007941 */ /* 0x000fea0003800200 */
.L_x_1474:
        /* <DEDUP_REMOVED lines=72> */
.L_x_1473:
[----:B------:R-:W-:Y:S05]  /*14300*/  BSYNC.RECONVERGENT B1 ;  /* 0x0000000000017941 */ /* 0x000fea0003800200 */
.L_x_1472:
        /* <DEDUP_REMOVED lines=63> */
[--C-:B------:R-:W-:Y:S01]  /*14700*/  FFMA.FTZ R129, R7, R3, -R128.reuse ;  /* 0x0000000307817223 */ /* 0x100fe20000010880 */
        /* <DEDUP_REMOVED lines=35> */
[----:B------:R-:W-:Y:S01]  /*14940*/  MUFU.EX2 R136, R136 ;  /* 0x0000008800887308 */ /* 0x000fe20000000800 */
        /* <DEDUP_REMOVED lines=16> */
[----:B------:R-:W-:Y:S01]  /*14a50*/  FMUL.FTZ R101, R119, R101 ;  /* 0x0000006577657220 */ /* 0x000fe20000410000 */
[-CC-:B------:R-:W-:Y:S01]  /*14a60*/  FFMA.FTZ R142, R14, R3.reuse, -R128.reuse ;  /* 0x000000030e8e7223 */ /* 0x180fe20000010880 */
[----:B------:R-:W-:Y:S01]  /*14a70*/  FFMA.FTZ R139, R15, R3, -R128 ;  /* 0x000000030f8b7223 */ /* 0x000fe20000010880 */
[C---:B------:R-:W-:Y:S01]  /*14a80*/  FMUL.FTZ R14, R122.reuse, R106 ;  /* 0x0000006a7a0e7220 */ /* 0x040fe20000410000 */
[----:B------:R-:W-:Y:S01]  /*14a90*/  FMUL.FTZ R15, R122, R107 ;  /* 0x0000006b7a0f7220 */ /* 0x000fe20000410000 */
[----:B------:R-:W-:Y:S01]  /*14aa0*/  FMUL.FTZ R12, R119, R104 ;  /* 0x00000068770c7220 */ /* 0x000fe20000410000 */
[-CC-:B------:R-:W-:Y:S03]  /*14ab0*/  FFMA.FTZ R138, R41, R3.reuse, -R130.reuse ;  /* 0x00000003298a7223 */ /* 0x180fe60000010882 */
[----:B------:R-:W5:Y:S01]  /*14ac0*/  MUFU.EX2 R134, R134 ;  /* 0x0000008600867308 */ /* 0x000f620000000800 */
[----:B---3--:R-:W-:Y:S01]  /*14ad0*/  F2FP.BF16.F32.PACK_AB R112, R123, R136 ;  /* 0x000000887b70723e */ /* 0x008fe200000010ff */
[-C--:B------:R-:W-:Y:S01]  /*14ae0*/  FFMA.FTZ R41, R56, R3.reuse, -R130 ;  /* 0x0000000338297223 */ /* 0x080fe20000010882 */
[----:B------:R-:W-:Y:S01]  /*14af0*/  FFMA.FTZ R136, R119, R180, R136 ;  /* 0x000000b477887223 */ /* 0x000fe20000010088 */
[-CC-:B------:R-:W-:Y:S01]  /*14b00*/  FFMA.FTZ R54, R54, R3.reuse, -R128.reuse ;  /* 0x0000000336367223 */ /* 0x180fe20000010880 */
[-CC-:B------:R-:W-:Y:S01]  /*14b10*/  FFMA.FTZ R55, R55, R3.reuse, -R128.reuse ;  /* 0x0000000337377223 */ /* 0x180fe20000010880 */
[----:B------:R-:W-:Y:S01]  /*14b20*/  FFMA.FTZ R58, R58, R3, -R128 ;  /* 0x000000033a3a7223 */ /* 0x000fe20000010880 */
[----:B------:R-:W-:Y:S03]  /*14b30*/  FADD.FTZ R137, R123, R136 ;  /* 0x000000887b897221 */ /* 0x000fe60000010000 */
[----:B------:R-:W-:Y:S01]  /*14b40*/  MUFU.EX2 R140, R140 ;  /* 0x0000008c008c7308 */ /* 0x000fe20000000800 */
[----:B----4-:R-:W-:Y:S01]  /*14b50*/  F2FP.BF16.F32.PACK_AB R113, R129, R135 ;  /* 0x000000878171723e */ /* 0x010fe200000010ff */
[----:B------:R-:W-:Y:S01]  /*14b60*/  FFMA.FTZ R135, R122, R189, R135 ;  /* 0x000000bd7a877223 */ /* 0x000fe20000010087 */
[-C--:B------:R-:W-:Y:S01]  /*14b70*/  FFMA.FTZ R122, R28, R3.reuse, -R130 ;  /* 0x000000031c7a7223 */ /* 0x080fe20000010882 */
[-C--:B------:R-:W-:Y:S01]  /*14b80*/  FFMA.FTZ R136, R39, R3.reuse, -R128 ;  /* 0x0000000327887223 */ /* 0x080fe20000010880 */
[-C--:B------:R-:W-:Y:S01]  /*14b90*/  FFMA.FTZ R39, R44, R3.reuse, -R130 ;  /* 0x000000032c277223 */ /* 0x080fe20000010882 */
[----:B------:R-:W-:Y:S01]  /*14ba0*/  FADD.FTZ R135, R129, R135 ;  /* 0x0000008781877221 */ /* 0x000fe20000010000 */
[-C--:B------:R-:W-:Y:S03]  /*14bb0*/  FFMA.FTZ R129, R30, R3.reuse, -R128 ;  /* 0x000000031e817223 */ /* 0x080fe60000010880 */
[----:B------:R-:W-:Y:S01]  /*14bc0*/  MUFU.EX2 R142, R142 ;  /* 0x0000008e008e7308 */ /* 0x000fe20000000800 */
[----:B-----5:R-:W-:Y:S01]  /*14bd0*/  F2FP.BF16.F32.PACK_AB R115, R133, R134 ;  /* 0x000000868573723e */ /* 0x020fe200000010ff */
[----:B------:R-:W-:Y:S01]  /*14be0*/  FADD.FTZ R134, R134, R135 ;  /* 0x0000008786867221 */ /* 0x000fe20000010000 */
[-CC-:B------:R-:W-:Y:S01]  /*14bf0*/  FFMA.FTZ R135, R40, R3.reuse, -R130.reuse ;  /* 0x0000000328877223 */ /* 0x180fe20000010882 */
[-CC-:B------:R-:W-:Y:S01]  /*14c00*/  FFMA.FTZ R40, R57, R3.reuse, -R130.reuse ;  /* 0x0000000339287223 */ /* 0x180fe20000010882 */
[-C--:B------:R-:W-:Y:S01]  /*14c10*/  FFMA.FTZ R123, R32, R3.reuse, -R130 ;  /* 0x00000003207b7223 */ /* 0x080fe20000010882 */
[----:B------:R-:W-:Y:S01]  /*14c20*/  FADD.FTZ R32, R132, R137 ;  /* 0x0000008984207221 */ /* 0x000fe20000010000 */
[-CC-:B------:R-:W-:Y:S01]  /*14c30*/  FFMA.FTZ R137, R42, R3.reuse, -R128.reuse ;  /* 0x000000032a897223 */ /* 0x180fe20000010880 */
[C---:B--2---:R-:W-:Y:S02]  /*14c40*/  HMMA.16816.F32.BF16 R4, R112.reuse, R124, R4 ;  /* 0x0000007c7004723c */ /* 0x044fe40000041804 */
[----:B------:R-:W-:Y:S03]  /*14c50*/  MUFU.EX2 R57, R41 ;  /* 0x0000002900397308 */ /* 0x000fe60000000800 */
[-C--:B------:R-:W-:Y:S01]  /*14c60*/  FFMA.FTZ R124, R31, R3.reuse, -R128 ;  /* 0x000000031f7c7223 */ /* 0x080fe20000010880 */
[-C--:B------:R-:W-:Y:S01]  /*14c70*/  FFMA.FTZ R42, R53, R3.reuse, -R130 ;  /* 0x00000003352a7223 */ /* 0x080fe20000010882 */
[-CC-:B------:R-:W-:Y:S01]  /*14c80*/  FFMA.FTZ R125, R34, R3.reuse, -R128.reuse ;  /* 0x00000003227d7223 */ /* 0x180fe20000010880 */
[C---:B------:R-:W-:Y:S04]  /*14c90*/  HMMA.16816.F32.BF16 R8, R112.reuse, R126, R8 ;  /* 0x0000007e7008723c */ /* 0x040fe80000041808 */
[----:B------:R-:W-:Y:S01]  /*14ca0*/  MUFU.EX2 R54, R54 ;  /* 0x0000003600367308 */ /* 0x000fe20000000800 */
[-C--:B------:R-:W-:Y:S01]  /*14cb0*/  FFMA.FTZ R34, R35, R3.reuse, -R128 ;  /* 0x0000000323227223 */ /* 0x080fe20000010880 */
[----:B------:R-:W-:Y:S01]  /*14cc0*/  FADD.FTZ R35, R133, R134 ;  /* 0x0000008685237221 */ /* 0x000fe20000010000 */
[--C-:B------:R-:W-:Y:S01]  /*14cd0*/  FFMA.FTZ R127, R13, R3, -R130.reuse ;  /* 0x000000030d7f7223 */ /* 0x100fe20000010882 */
[----:B------:R-:W-:Y:S01]  /*14ce0*/  FMUL.FTZ R13, R119, R105 ;  /* 0x00000069770d7220 */ /* 0x000fe20000410000 */
[-CC-:B------:R-:W-:Y:S01]  /*14cf0*/  FFMA.FTZ R119, R29, R3.reuse, -R130.reuse ;  /* 0x000000031d777223 */ /* 0x180fe20000010882 */
[C---:B-1----:R-:W-:Y:S01]  /*14d00*/  HMMA.16816.F32.BF16 R68, R112.reuse, R108, R68 ;  /* 0x0000006c7044723c */ /* 0x042fe20000041844 */
[----:B------:R-:W-:Y:S03]  /*14d10*/  LDSM.16.MT88.4 R104, [R158+0x9400] ;  /* 0x009400009e68783b */ /* 0x000fe60000004200 */
[----:B------:R-:W-:Y:S01]  /*14d20*/  MUFU.EX2 R132, R34 ;  /* 0x0000002200847308 */ /* 0x000fe20000000800 */
[-C--:B------:R-:W-:Y:S01]  /*14d30*/  FFMA.FTZ R126, R33, R3.reuse, -R130 ;  /* 0x00000003217e7223 */ /* 0x080fe20000010882 */
[----:B------:R-:W-:Y:S01]  /*14d40*/  FADD.FTZ R33, R131, R32 ;  /* 0x0000002083217221 */ /* 0x000fe20000010000 */
[-C--:B------:R-:W-:Y:S01]  /*14d50*/  FFMA.FTZ R32, R43, R3.reuse, -R128 ;  /* 0x000000032b207223 */ /* 0x080fe20000010880 */
[-CC-:B------:R-:W-:Y:S01]  /*14d60*/  FFMA.FTZ R43, R52, R3.reuse, -R130.reuse ;  /* 0x00000003342b7223 */ /* 0x180fe20000010882 */
[-CC-:B------:R-:W-:Y:S01]  /*14d70*/  FFMA.FTZ R134, R36, R3.reuse, -R130.reuse ;  /* 0x0000000324867223 */ /* 0x180fe20000010882 */
[C---:B------:R-:W-:Y:S01]  /*14d80*/  HMMA.16816.F32.BF16 R72, R112.reuse, R110, R72 ;  /* 0x0000006e7048723c */ /* 0x040fe20000041848 */
[----:B------:R-:W1:Y:S03]  /*14d90*/  LDSM.16.MT88.4 R108, [R158+0xb000] ;  /* 0x00b000009e6c783b */ /* 0x000e660000004200 */
[----:B------:R-:W-:Y:S01]  /*14da0*/  MUFU.EX2 R44, R32 ;  /* 0x00000020002c7308 */ /* 0x000fe20000000800 */
[-CC-:B------:R-:W-:Y:S01]  /*14db0*/  FFMA.FTZ R36, R49, R3.reuse, -R130.reuse ;  /* 0x0000000331247223 */ /* 0x180fe20000010882 */
[-CC-:B------:R-:W-:Y:S01]  /*14dc0*/  FFMA.FTZ R131, R37, R3.reuse, -R130.reuse ;  /* 0x0000000325837223 */ /* 0x180fe20000010882 */
[-C--:B------:R-:W-:Y:S01]  /*14dd0*/  FFMA.FTZ R37, R48, R3.reuse, -R130 ;  /* 0x0000000330257223 */ /* 0x080fe20000010882 */
[-C--:B------:R-:W-:Y:S01]  /*14de0*/  FFMA.FTZ R133, R38, R3.reuse, -R128 ;  /* 0x0000000326857223 */ /* 0x080fe20000010880 */
[-C--:B------:R-:W-:Y:S01]  /*14df0*/  FFMA.FTZ R38, R45, R3.reuse, -R130 ;  /* 0x000000032d267223 */ /* 0x080fe20000010882 */
[-CC-:B------:R-:W-:Y:S01]  /*14e00*/  FFMA.FTZ R59, R59, R3.reuse, -R128.reuse ;  /* 0x000000033b3b7223 */ /* 0x180fe20000010880 */
[----:B------:R-:W-:Y:S03]  /*14e10*/  LDSM.16.MT88.4 R28, [R156+0x9c00] ;  /* 0x009c00009c1c783b */ /* 0x000fe60000004200 */
[----:B------:R-:W-:Y:S01]  /*14e20*/  MUFU.EX2 R45, R39 ;  /* 0x00000027002d7308 */ /* 0x000fe20000000800 */
[-CC-:B------:R-:W-:Y:S01]  /*14e30*/  FFMA.FTZ R46, R46, R3.reuse, -R128.reuse ;  /* 0x000000032e2e7223 */ /* 0x180fe20000010880 */
[-CC-:B------:R-:W-:Y:S01]  /*14e40*/  FFMA.FTZ R47, R47, R3.reuse, -R128.reuse ;  /* 0x000000032f2f7223 */ /* 0x180fe20000010880 */
[-CC-:B------:R-:W-:Y:S01]  /*14e50*/  FFMA.FTZ R50, R50, R3.reuse, -R128.reuse ;  /* 0x0000000332327223 */ /* 0x180fe20000010880 */
[-C--:B------:R-:W-:Y:S01]  /*14e60*/  FFMA.FTZ R51, R51, R3.reuse, -R128 ;  /* 0x0000000333337223 */ /* 0x080fe20000010880 */
[-CC-:B------:R-:W-:Y:S01]  /*14e70*/  FFMA.FTZ R60, R60, R3.reuse, -R130.reuse ;  /* 0x000000033c3c7223 */ /* 0x180fe20000010882 */
[-CC-:B------:R-:W-:Y:S01]  /*14e80*/  FFMA.FTZ R61, R61, R3.reuse, -R130.reuse ;  /* 0x000000033d3d7223 */ /* 0x180fe20000010882 */
[-C--:B------:R-:W-:Y:S03]  /*14e90*/  FFMA.FTZ R64, R64, R3.reuse, -R130 ;  /* 0x0000000340407223 */ /* 0x080fe60000010882 */
[----:B------:R-:W-:Y:S01]  /*14ea0*/  MUFU.EX2 R48, R38 ;  /* 0x0000002600307308 */ /* 0x000fe20000000800 */
[-CC-:B------:R-:W-:Y:S01]  /*14eb0*/  FFMA.FTZ R63, R63, R3.reuse, -R128.reuse ;  /* 0x000000033f3f7223 */ /* 0x180fe20000010880 */
[-C--:B------:R-:W-:Y:S01]  /*14ec0*/  FFMA.FTZ R66, R66, R3.reuse, -R128 ;  /* 0x0000000342427223 */ /* 0x080fe20000010880 */
[----:B------:R-:W-:Y:S07]  /*14ed0*/  ISETP.GT.AND P0, PT, R175, R166, PT ;  /* 0x000000a6af00720c */ /* 0x000fee0003f04270 */
[----:B------:R-:W-:Y:S10]  /*14ee0*/  MUFU.EX2 R49, R37 ;  /* 0x0000002500317308 */ /* 0x000ff40000000800 */
[----:B------:R2:W-:Y:S01]  /*14ef0*/  MUFU.EX2 R52, R36 ;  /* 0x0000002400347308 */ /* 0x0005e20000000800 */
[C---:B-1----:R-:W-:Y:S09]  /*14f00*/  HMMA.16816.F32.BF16 R76, R112.reuse, R108, R76 ;  /* 0x0000006c704c723c */ /* 0x042ff2000004184c */
[----:B------:R-:W-:Y:S01]  /*14f10*/  MUFU.EX2 R53, R43 ;  /* 0x0000002b00357308 */ /* 0x000fe20000000800 */
[C---:B------:R-:W-:Y:S01]  /*14f20*/  HMMA.16816.F32.BF16 R80, R112.reuse, R110, R80 ;  /* 0x0000006e7050723c */ /* 0x040fe20000041850 */
[----:B------:R-:W1:Y:S08]  /*14f30*/  LDSM.16.MT88.4 R108, [R156+0xb000] ;  /* 0x00b000009c6c783b */ /* 0x000e700000004200 */
[----:B------:R-:W-:Y:S01]  /*14f40*/  MUFU.EX2 R56, R42 ;  /* 0x0000002a00387308 */ /* 0x000fe20000000800 */
[----:B--2---:R-:W-:Y:S09]  /*14f50*/  LDSM.16.MT88.4 R36, [R156+0xc400] ;  /* 0x00c400009c24783b */ /* 0x004ff20000004200 */
        /* <DEDUP_REMOVED lines=8> */
[----:B------:R-:W-:Y:S10]  /*14fe0*/  MUFU.EX2 R122, R122 ;  /* 0x0000007a007a7308 */ /* 0x000ff40000000800 */
        /* <DEDUP_REMOVED lines=15> */
[-CC-:B------:R-:W-:Y:S01]  /*150e0*/  FFMA.FTZ R108, R17, R3.reuse, -R130.reuse ;  /* 0x00000003116c7223 */ /* 0x180fe20000010882 */
[----:B-1----:R-:W-:Y:S01]  /*150f0*/  F2FP.BF16.F32.PACK_AB R17, R139, R142 ;  /* 0x0000008e8b11723e */ /* 0x002fe200000010ff */
[----:B------:R-:W-:Y:S01]  /*15100*/  FADD.FTZ R142, R142, R35 ;  /* 0x000000238e8e7221 */ /* 0x000fe20000010000 */
[-C--:B------:R-:W-:Y:S01]  /*15110*/  FFMA.FTZ R109, R16, R3.reuse, -R130 ;  /* 0x00000003106d7223 */ /* 0x080fe20000010882 */
[----:B------:R-:W-:Y:S01]  /*15120*/  F2FP.BF16.F32.PACK_AB R16, R127, R140 ;  /* 0x0000008c7f10723e */ /* 0x000fe200000010ff */
[----:B------:R-:W-:Y:S04]  /*15130*/  HMMA.16816.F32.BF16 R12, R112, R110, R12 ;  /* 0x0000006e700c723c */ /* 0x000fe8000004180c */
[----:B------:R-:W-:Y:S01]  /*15140*/  MUFU.EX2 R108, R108 ;  /* 0x0000006c006c7308 */ /* 0x000fe20000000800 */
[-CC-:B------:R-:W-:Y:S01]  /*15150*/  FFMA.FTZ R114, R18, R3.reuse, -R128.reuse ;  /* 0x0000000312727223 */ /* 0x180fe20000010880 */
[-C--:B------:R-:W-:Y:S01]  /*15160*/  FFMA.FTZ R111, R19, R3.reuse, -R128 ;  /* 0x00000003136f7223 */ /* 0x080fe20000010880 */
[-CC-:B------:R-:W-:Y:S01]  /*15170*/  FFMA.FTZ R115, R20, R3.reuse, -R130.reuse ;  /* 0x0000000314737223 */ /* 0x180fe20000010882 */
[-C--:B------:R-:W-:Y:S01]  /*15180*/  FFMA.FTZ R112, R21, R3.reuse, -R130 ;  /* 0x0000000315707223 */ /* 0x080fe20000010882 */
[-CC-:B------:R-:W-:Y:S01]  /*15190*/  FFMA.FTZ R110, R22, R3.reuse, -R128.reuse ;  /* 0x00000003166e7223 */ /* 0x180fe20000010880 */
[----:B------:R-:W-:Y:S04]  /*151a0*/  FFMA.FTZ R113, R23, R3, -R128 ;  /* 0x0000000317717223 */ /* 0x000fe80000010880 */
[----:B------:R-:W1:Y:S01]  /*151b0*/  MUFU.EX2 R109, R109 ;  /* 0x0000006d006d7308 */ /* 0x000e620000000800 */
[----:B------:R-:W-:Y:S01]  /*151c0*/  LDSM.16.MT88.4 R20, [R158+0x9800] ;  /* 0x009800009e14783b */ /* 0x000fe20000004200 */
[----:B------:R-:W-:Y:S01]  /*151d0*/  FADD.FTZ R140, R140, R33 ;  /* 0x000000218c8c7221 */ /* 0x000fe20000010000 */
[----:B------:R-:W-:Y:S03]  /*151e0*/  FADD.FTZ R139, R139, R142 ;  /* 0x0000008e8b8b7221 */ /* 0x000fe60000010000 */
[----:B------:R-:W-:Y:S04]  /*151f0*/  FADD.FTZ R140, R127, R140 ;  /* 0x0000008c7f8c7221 */ /* 0x000fe80000010000 */
[----:B------:R-:W-:Y:S01]  /*15200*/  MUFU.EX2 R111, R111 ;  /* 0x0000006f006f7308 */ /* 0x000fe20000000800 */
[----:B------:R-:W-:Y:S09]  /*15210*/  LDSM.16.MT88.4 R32, [R158+0xc000] ;  /* 0x00c000009e20783b */ /* 0x000ff20000004200 */
[----:B------:R-:W2:Y:S01]  /*15220*/  MUFU.EX2 R114, R114 ;  /* 0x0000007200727308 */ /* 0x000ea20000000800 */
[----:B-1----:R-:W-:Y:S01]  /*15230*/  F2FP.BF16.F32.PACK_AB R18, R108, R109 ;  /* 0x0000006d6c12723e */ /* 0x002fe200000010ff */
[----:B------:R-:W-:Y:S08]  /*15240*/  FADD.FTZ R109, R109, R140 ;  /* 0x0000008c6d6d7221 */ /* 0x000ff00000010000 */
[----:B------:R-:W1:Y:S10]  /*15250*/  MUFU.EX2 R110, R110 ;  /* 0x0000006e006e7308 */ /* 0x000e740000000800 */
[----:B------:R3:W-:Y:S01]  /*15260*/  MUFU.EX2 R140, R40 ;  /* 0x00000028008c7308 */ /* 0x0007e20000000800 */
[C---:B--2---:R-:W-:Y:S01]  /*15270*/  F2FP.BF16.F32.PACK_AB R19, R111.reuse, R114 ;  /* 0x000000726f13723e */ /* 0x044fe200000010ff */
[----:B------:R-:W-:Y:S04]  /*15280*/  FADD.FTZ R114, R114, R139 ;  /* 0x0000008b72727221 */ /* 0x000fe80000010000 */
[----:B------:R-:W-:Y:S01]  /*15290*/  FADD.FTZ R111, R111, R114 ;  /* 0x000000726f6f7221 */ /* 0x000fe20000010000 */
[----:B------:R-:W-:Y:S01]  /*152a0*/  FADD.FTZ R114, R108, R109 ;  /* 0x0000006d6c727221 */ /* 0x000fe20000010000 */
[C---:B------:R-:W-:Y:S02]  /*152b0*/  HMMA.16816.F32.BF16 R4, R16.reuse, R104, R4 ;  /* 0x000000681004723c */ /* 0x040fe40000041804 */
[----:B------:R-:W-:Y:S06]  /*152c0*/  MUFU.EX2 R112, R112 ;  /* 0x0000007000707308 */ /* 0x000fec0000000800 */
[C---:B------:R-:W-:Y:S01]  /*152d0*/  HMMA.16816.F32.BF16 R8, R16.reuse, R106, R8 ;  /* 0x0000006a1008723c */ /* 0x040fe20000041808 */
[----:B------:R-:W2:Y:S03]  /*152e0*/  LDSM.16.MT88.4 R104, [R156+0x9400] ;  /* 0x009400009c68783b */ /* 0x000ea60000004200 */
[----:B------:R-:W4:Y:S05]  /*152f0*/  MUFU.EX2 R113, R113 ;  /* 0x0000007100717308 */ /* 0x000f2a0000000800 */
[----:B---3--:R-:W-:Y:S05]  /*15300*/  LDSM.16.MT88.4 R40, [R156+0xe800] ;  /* 0x00e800009c28783b */ /* 0x008fea0000004200 */
[----:B------:R-:W3:Y:S10]  /*15310*/  MUFU.EX2 R115, R115 ;  /* 0x0000007300737308 */ /* 0x000ef40000000800 */
        /* <DEDUP_REMOVED lines=25> */
[----:B-1----:R-:W-:Y:S01]  /*154b0*/  FADD.FTZ R62, R110, R111 ;  /* 0x0000006f6e3e7221 */ /* 0x002fe20000010000 */
[----:B------:R-:W-:Y:S01]  /*154c0*/  HMMA.16816.F32.BF16 R12, R16, R106, R12 ;  /* 0x0000006a100c723c */ /* 0x000fe2000004180c */
[----:B------:R-:W-:Y:S02]  /*154d0*/  MUFU.EX2 R104, R104 ;  /* 0x0000006800687308 */ /* 0x000fe40000000800 */
[-CC-:B------:R-:W-:Y:S01]  /*154e0*/  FFMA.FTZ R107, R26, R3.reuse, -R128.reuse ;  /* 0x000000031a6b7223 */ /* 0x180fe20000010880 */
[----:B------:R-:W-:Y:S01]  /*154f0*/  FFMA.FTZ R106, R27, R3, -R128 ;  /* 0x000000031b6a7223 */ /* 0x000fe20000010880 */
[----:B----4-:R-:W-:Y:S01]  /*15500*/  F2FP.BF16.F32.PACK_AB R17, R113, R110 ;  /* 0x0000006e7111723e */ /* 0x010fe200000010ff */
[----:B------:R-:W1:Y:S01]  /*15510*/  LDSM.16.MT88.4 R24, [R156+0x9800] ;  /* 0x009800009c18783b */ /* 0x000e620000004200 */
[C---:B---3--:R-:W-:Y:S01]  /*15520*/  F2FP.BF16.F32.PACK_AB R16, R112.reuse, R115 ;  /* 0x000000737010723e */ /* 0x048fe200000010ff */
[----:B------:R-:W-:Y:S03]  /*15530*/  FADD.FTZ R115, R115, R114 ;  /* 0x0000007273737221 */ /* 0x000fe60000010000 */
[----:B------:R-:W2:Y:S01]  /*15540*/  MUFU.EX2 R105, R105 ;  /* 0x0000006900697308 */ /* 0x000ea20000000800 */
[----:B------:R-:W-:Y:S01]  /*15550*/  FADD.FTZ R62, R113, R62 ;  /* 0x0000003e713e7221 */ /* 0x000fe20000010000 */
[----:B------:R-:W-:Y:S01]  /*15560*/  FFMA.FTZ R128, R67, R3, -R128 ;  /* 0x0000000343807223 */ /* 0x000fe20000010880 */
[----:B------:R-:W-:Y:S01]  /*15570*/  FADD.FTZ R115, R112, R115 ;  /* 0x0000007370737221 */ /* 0x000fe20000010000 */
[----:B------:R-:W-:Y:S06]  /*15580*/  LDSM.16.MT88.4 R108, [R158+0xac00] ;  /* 0x00ac00009e6c783b */ /* 0x000fec0000004200 */
[----:B------:R-:W-:Y:S10]  /*15590*/  MUFU.EX2 R107, R107 ;  /* 0x0000006b006b7308 */ /* 0x000ff40000000800 */
[----:B------:R-:W3:Y:S01]  /*155a0*/  MUFU.EX2 R106, R106 ;  /* 0x0000006a006a7308 */ /* 0x000ee20000000800 */
[----:B--2---:R-:W-:Y:S01]  /*155b0*/  F2FP.BF16.F32.PACK_AB R18, R105, R104 ;  /* 0x000000686912723e */ /* 0x004fe200000010ff */
[----:B------:R-:W-:Y:S08]  /*155c0*/  FADD.FTZ R104, R104, R115 ;  /* 0x0000007368687221 */ /* 0x000ff00000010000 */
        /* <DEDUP_REMOVED lines=107> */
[----:B------:R-:W-:Y:S01]  /*15c80*/  FADD.FTZ R122, R119, R122 ;  /* 0x0000007a777a7221 */ /* 0x000fe20000010000 */
[----:B------:R-:W-:Y:S03]  /*15c90*/  MOV R119, R2 ;  /* 0x0000000200777202 */ /* 0x000fe60000000f00 */
[----:B------:R-:W-:Y:S01]  /*15ca0*/  FADD.FTZ R123, R123, R122 ;  /* 0x0000007a7b7b7221 */ /* 0x000fe20000010000 */
[C---:B---3--:R-:W-:Y:S01]  /*15cb0*/  HMMA.16816.F32.BF16 R76, R16.reuse, R28, R76 ;  /* 0x0000001c104c723c */ /* 0x048fe2000004184c */
[----:B------:R-:W-:Y:S02]  /*15cc0*/  MUFU.EX2 R28, R65 ;  /* 0x00000041001c7308 */ /* 0x000fe40000000800 */
[----:B------:R-:W-:Y:S04]  /*15cd0*/  FADD.FTZ R123, R126, R123 ;  /* 0x0000007b7e7b7221 */ /* 0x000fe80000010000 */
[----:B------:R-:W-:Y:S01]  /*15ce0*/  FADD.FTZ R134, R134, R123 ;  /* 0x0000007b86867221 */ /* 0x000fe20000010000 */
[C---:B------:R-:W-:Y:S03]  /*15cf0*/  HMMA.16816.F32.BF16 R80, R16.reuse, R30, R80 ;  /* 0x0000001e1050723c */ /* 0x040fe60000041850 */
[----:B------:R-:W3:Y:S01]  /*15d00*/  MUFU.EX2 R29, R63 ;  /* 0x0000003f001d7308 */ /* 0x000ee20000000800 */
[----:B------:R-:W-:Y:S01]  /*15d10*/  FADD.FTZ R134, R131, R134 ;  /* 0x0000008683867221 */ /* 0x000fe20000010000 */
[----:B------:R-:W-:Y:S03]  /*15d20*/  MOV R123, R0 ;  /* 0x00000000007b7202 */ /* 0x000fe60000000f00 */
        /* <DEDUP_REMOVED lines=31> */
[----:B------:R-:W-:Y:S01]  /*15f20*/  FADD.FTZ R21, R137, R136 ;  /* 0x0000008889157221 */ /* 0x000fe20000010000 */
[----:B------:R-:W-:Y:S03]  /*15f30*/  FADD.FTZ R180, R130, R31 ;  /* 0x0000001f82b47221 */ /* 0x000fe60000010000 */
        /* <DEDUP_REMOVED lines=24> */
.L_x_1469:
[----:B------:R1:W5:Y:S01]  /*160c0*/  LD.E R5, desc[UR4][R120.64+0xd8] ;  /* 0x0000d80478057980 */ /* 0x000362000c101900 */
[----:B------:R-:W-:Y:S01]  /*160d0*/  UMOV UR7, 0xffffffff ;  /* 0xffffffff00077882 */ /* 0x000fe20000000000 */
[----:B------:R-:W-:Y:S01]  /*160e0*/  SHF.R.U32.HI R4, RZ, 0x2, R173 ;  /* 0x00000002ff047819 */ /* 0x000fe200000116ad */
[----:B------:R-:W2:Y:S02]  /*160f0*/  S2R R3, SR_TID.X ;  /* 0x0000000000037919 */ /* 0x000ea40000002100 */
[----:B--2---:R-:W-:Y:S01]  /*16100*/  SHF.R.U32.HI R3, RZ, 0x3, R3 ;  /* 0x00000003ff037819 */ /* 0x004fe20000011603 */
        /* <DEDUP_REMOVED lines=8> */
.L_x_1490:
[----:B---3--:R-:W-:Y:S01]  /*16190*/  FADD.FTZ R6, R11, R12 ;  /* 0x0000000c0b067221 */ /* 0x008fe20000010000 */
[C---:B--2---:R-:W-:Y:S01]  /*161a0*/  SHF.L.U32 R11, R173.reuse, 0x1, RZ ;  /* 0x00000001ad0b7819 */ /* 0x044fe200000006ff */
[----:B------:R-:W1:Y:S01]  /*161b0*/  MUFU.RCP R9, R7 ;  /* 0x0000000700097308 */ /* 0x000e620000001000 */
[----:B------:R-:W-:Y:S01]  /*161c0*/  SHF.L.U32 R10, R173, 0x4, RZ ;  /* 0x00000004ad0a7819 */ /* 0x000fe200000006ff */
[----:B------:R-:W-:Y:S05]  /*161d0*/  WARPSYNC.ALL ;  /* 0x0000000000007948 */ /* 0x000fea0003800000 */
[----:B------:R-:W-:Y:S01]  /*161e0*/  LOP3.LUT R11, R11, 0x6, RZ, 0xc0, !PT ;  /* 0x000000060b0b7812 */ /* 0x000fe200078ec0ff */
[----:B------:R-:W2:Y:S01]  /*161f0*/  MUFU.RCP R8, R6 ;  /* 0x0000000600087308 */ /* 0x000ea20000001000 */
[----:B------:R-:W-:Y:S01]  /*16200*/  BAR.SYNC.DEFER_BLOCKING 0x0 ;  /* 0x0000000000007b1d */ /* 0x000fe20000010000 */
[----:B------:R-:W-:-:S02]  /*16210*/  FSETP.NE.FTZ.AND P1, PT, R7, RZ, PT ;  /* 0x000000ff0700720b */ /* 0x000fc40003f35000 */
[----:B------:R-:W-:Y:S02]  /*16220*/  LOP3.LUT R10, R11, 0x3e00, R10, 0xf8, !PT ;  /* 0x00003e000b0a7812 */ /* 0x000fe400078ef80a */
[----:B------:R-:W-:Y:S02]  /*16230*/  SHF.L.U32 R11, R173, 0x3, RZ ;  /* 0x00000003ad0b7819 */ /* 0x000fe400000006ff */
[----:B------:R-:W-:Y:S02]  /*16240*/  FSETP.NE.FTZ.AND P0, PT, R6, RZ, PT ;  /* 0x000000ff0600720b */ /* 0x000fe40003f15000 */
[----:B------:R-:W-:Y:S02]  /*16250*/  LOP3.LUT R12, R11, 0xc0, RZ, 0xc0, !PT ;  /* 0x000000c00b0c7812 */ /* 0x000fe400078ec0ff */
[----:B------:R-:W-:Y:S02]  /*16260*/  LOP3.LUT R13, R10, 0x20, R11, 0xf8, !PT ;  /* 0x000000200a0d7812 */ /* 0x000fe400078ef80b */
[----:B------:R-:W-:-:S02]  /*16270*/  LOP3.LUT R12, R12, 0x18, R173, 0xf8, !PT ;  /* 0x000000180c0c7812 */ /* 0x000fc400078ef8ad */
[----:B-1----:R-:W-:Y:S02]  /*16280*/  FSEL R9, R9, 1, P1 ;  /* 0x3f80000009097808 */ /* 0x002fe40000800000 */
[----:B--2---:R-:W-:Y:S02]  /*16290*/  FSEL R8, R8, 1, P0 ;  /* 0x3f80000008087808 */ /* 0x004fe40000000000 */
[----:B------:R-:W-:Y:S01]  /*162a0*/  LOP3.LUT R12, R13, R12, RZ, 0xfc, !PT ;  /* 0x0000000c0d0c7212 */ /* 0x000fe200078efcff */
        /* <DEDUP_REMOVED lines=49> */
[----:B------:R-:W-:Y:S02]  /*165c0*/  LEA R9, R12, UR6, 0x2 ;  /* 0x000000060c097c11 */ /* 0x000fe4000f8e10ff */
        /* <DEDUP_REMOVED lines=25> */
[----:B------:R3:W-:Y:S04]  /*16760*/  STS.64 [R8+0x4440], R102 ;  /* 0x0044406608007388 */ /* 0x0007e80000000a00 */
[----:B------:R4:W-:Y:S04]  /*16770*/  STS.64 [R10+0x4060], R104 ;  /* 0x004060680a007388 */ /* 0x0009e80000000a00 */
[----:B------:R4:W-:Y:S04]  /*16780*/  STS.64 [R10+0x4460], R106 ;  /* 0x0044606a0a007388 */ /* 0x0009e80000000a00 */
[----:B------:R-:W4:Y:S04]  /*16790*/  LD.E.64 R12, desc[UR4][R120.64+0xb0] ;  /* 0x0000b004780c7980 */ /* 0x000f28000c101b00 */
[----:B------:R-:W4:Y:S01]  /*167a0*/  LD.E R15, desc[UR4][R120.64+0x60] ;  /* 0x00006004780f7980 */ /* 0x000f22000c101900 */
[----:B------:R-:W3:Y:S01]  /*167b0*/  @P1 MUFU.LG2 R7, R7 ;  /* 0x0000000700071308 */ /* 0x000ee20000000c00 */
[----:B------:R-:W-:-:S02]  /*167c0*/  SHF.L.U32 R52, R173, 0x2, RZ ;  /* 0x00000002ad347819 */ /* 0x000fc400000006ff */
[----:B------:R4:W5:Y:S01]  /*167d0*/  LD.E R53, desc[UR4][R120.64+0xcc] ;  /* 0x0000cc0478357980 */ /* 0x000962000c101900 */
[----:B------:R-:W-:Y:S02]  /*167e0*/  SHF.R.U32.HI R16, RZ, 0x1, R173 ;  /* 0x00000001ff107819 */ /* 0x000fe400000116ad */
[----:B------:R-:W-:Y:S01]  /*167f0*/  SHF.L.U32 R14, R3, 0x5, RZ ;  /* 0x00000005030e7819 */ /* 0x000fe200000006ff */
[----:B------:R4:W5:Y:S01]  /*16800*/  LD.E.64 R62, desc[UR4][R120.64+0x78] ;  /* 0x00007804783e7980 */ /* 0x000962000c101b00 */
[----:B------:R-:W3:Y:S01]  /*16810*/  @P0 MUFU.LG2 R6, R6 ;  /* 0x0000000600060308 */ /* 0x000ee20000000c00 */
[C---:B------:R-:W-:Y:S02]  /*16820*/  LOP3.LUT R17, R52.reuse, 0xd8, RZ, 0xc0, !PT ;  /* 0x000000d834117812 */ /* 0x040fe400078ec0ff */
[----:B------:R4:W5:Y:S01]  /*16830*/  LD.E.64 R60, desc[UR4][R120.64+0xa8] ;  /* 0x0000a804783c7980 */ /* 0x000962000c101b00 */
[----:B-1----:R-:W-:Y:S02]  /*16840*/  LOP3.LUT R9, R52, 0xf04, RZ, 0xc0, !PT ;  /* 0x00000f0434097812 */ /* 0x002fe400078ec0ff */
[----:B--2---:R-:W-:-:S02]  /*16850*/  LOP3.LUT R11, R16, 0x30, RZ, 0xc0, !PT ;  /* 0x00000030100b7812 */ /* 0x004fc400078ec0ff */
[----:B---3--:R-:W-:Y:S02]  /*16860*/  LOP3.LUT R8, R17, 0x18, R16, 0x78, !PT ;  /* 0x0000001811087812 */ /* 0x008fe400078e7810 */
[----:B------:R-:W-:Y:S02]  /*16870*/  LOP3.LUT R9, R9, 0x20, R14, 0xf8, !PT ;  /* 0x0000002009097812 */ /* 0x000fe400078ef80e */
[----:B------:R-:W-:Y:S01]  /*16880*/  LOP3.LUT R54, R11, 0x7, R4, 0xf8, !PT ;  /* 0x000000070b367812 */ /* 0x000fe200078ef804 */
[----:B------:R-:W-:Y:S01]  /*16890*/  @P1 FMUL.FTZ R4, R7, 0.69314718246459960938 ;  /* 0x3f31721807041820 */ /* 0x000fe20000410000 */
[----:B------:R-:W-:Y:S01]  /*168a0*/  LOP3.LUT R8, R9, R8, RZ, 0xfc, !PT ;  /* 0x0000000809087212 */ /* 0x000fe200078efcff */
[----:B------:R-:W-:Y:S01]  /*168b0*/  @P0 FMUL.FTZ R7, R6, 0.69314718246459960938 ;  /* 0x3f31721806070820 */ /* 0x000fe20000410000 */
[----:B------:R-:W-:-:S03]  /*168c0*/  MOV R55, 0xff800000 ;  /* 0xff80000000377802 */ /* 0x000fc60000000f00 */
[C---:B-----5:R-:W-:Y:S01]  /*168d0*/  @P0 FFMA.FTZ R55, R5.reuse, R0, R7 ;  /* 0x0000000005370223 */ /* 0x060fe20000010007 */
[----:B------:R-:W-:Y:S01]  /*168e0*/  LEA R0, R8, UR6, 0x2 ;  /* 0x0000000608007c11 */ /* 0x000fe2000f8e10ff */
[----:B------:R-:W-:Y:S01]  /*168f0*/  BAR.SYNC.DEFER_BLOCKING 0x0 ;  /* 0x0000000000007b1d */ /* 0x000fe20000010000 */
[----:B------:R-:W-:Y:S01]  /*16900*/  MOV R56, 0xff800000 ;  /* 0xff80000000387802 */ /* 0x000fe20000000f00 */
[----:B------:R-:W-:Y:S01]  /*16910*/  @P1 FFMA.FTZ R56, R5, R2, R4 ;  /* 0x0000000205381223 */ /* 0x000fe20000010004 */
[----:B------:R-:W-:-:S03]  /*16920*/  LOP3.LUT P2, RZ, R173, 0x3, RZ, 0xc0, !PT ;  /* 0x00000003adff7812 */ /* 0x000fc6000784c0ff */
        /* <DEDUP_REMOVED lines=13> */
[----:B------:R-:W-:-:S04]  /*16a00*/  IMAD R12, R12, R15, R178 ;  /* 0x0000000f0c0c7224 */ /* 0x000fc800078e02b2 */
[----:B------:R-:W-:Y:S02]  /*16a10*/  IMAD R58, R13, R12, R176 ;  /* 0x0000000c0d3a7224 */ /* 0x000fe400078e02b0 */
[----:B------:R4:W1:Y:S01]  /*16a20*/  LDS.128 R12, [R0+0x4800] ;  /* 0x00480000000c7984 */ /* 0x0008620000000c00 */
[----:B--23--:R-:W-:Y:S05]  /*16a30*/  @P2 BRA `(.L_x_1479) ;  /* 0x0000000000282947 */ /* 0x00cfea0003800000 */
[----:B------:R-:W-:Y:S01]  /*16a40*/  IMAD.IADD R57, R181, 0x1, -R176 ;  /* 0x00000001b5397824 */ /* 0x000fe200078e0ab0 */
[----:B-1--4-:R-:W-:Y:S01]  /*16a50*/  IADD3 R0, P0, PT, R58, R54, RZ ;  /* 0x000000363a007210 */ /* 0x012fe20007f1e0ff */
[----:B------:R-:W-:-:S03]  /*16a60*/  VIADD R2, R54, 0x8 ;  /* 0x0000000836027836 */ /* 0x000fc60000000000 */
[-C--:B------:R-:W-:Y:S02]  /*16a70*/  ISETP.GE.AND P2, PT, R54, R57.reuse, PT ;  /* 0x000000393600720c */ /* 0x080fe40003f46270 */
[----:B------:R-:W-:Y:S02]  /*16a80*/  ISETP.GE.AND P1, PT, R2, R57, PT ;  /* 0x000000390200720c */ /* 0x000fe40003f26270 */
[----:B------:R-:W-:Y:S02]  /*16a90*/  LEA.HI.X.SX32 R57, R58, RZ, 0x1, P0 ;  /* 0x000000ff3a397211 */ /* 0x000fe400000f0eff */
[----:B------:R-:W-:-:S04]  /*16aa0*/  LEA R60, P0, R0, R60, 0x2 ;  /* 0x0000003c003c7211 */ /* 0x000fc800078010ff */
[----:B------:R-:W-:-:S05]  /*16ab0*/  LEA.HI.X R61, R0, R61, R57, 0x2, P0 ;  /* 0x0000003d003d7211 */ /* 0x000fca00000f1439 */
[----:B------:R2:W-:Y:S04]  /*16ac0*/  @!P2 ST.E desc[UR4][R60.64], R56 ;  /* 0x000000383c00a985 */ /* 0x0005e8000c101904 */
[----:B------:R2:W-:Y:S02]  /*16ad0*/  @!P1 ST.E desc[UR4][R60.64+0x20], R55 ;  /* 0x000020373c009985 */ /* 0x0005e4000c101904 */
.L_x_1479:
[----:B------:R-:W-:Y:S05]  /*16ae0*/  BSYNC.RECONVERGENT B0 ;  /* 0x0000000000007941 */ /* 0x000fea0003800200 */
.L_x_1478:
[----:B------:R3:W5:Y:S01]  /*16af0*/  LD.E R120, desc[UR4][R120.64+0xc0] ;  /* 0x0000c00478787980 */ /* 0x000762000c101900 */
[----:B------:R-:W-:Y:S01]  /*16b00*/  IMAD.IADD R176, R181, 0x1, -R176 ;  /* 0x00000001b5b07824 */ /* 0x000fe200078e0ab0 */
[----:B--2---:R-:W-:Y:S01]  /*16b10*/  LOP3.LUT R55, R52, 0x1c, RZ, 0xc0, !PT ;  /* 0x0000001c34377812 */ /* 0x004fe200078ec0ff */
[----:B------:R-:W-:Y:S01]  /*16b20*/  IMAD R58, R58, R53, RZ ;  /* 0x000000353a3a7224 */ /* 0x000fe200078e02ff */
[----:B------:R-:W-:Y:S01]  /*16b30*/  BSSY.RECONVERGENT B0, `(.L_x_1480) ;  /* 0x0000016000007945 */ /* 0x000fe20003800200 */
[C---:B-1--4-:R-:W-:Y:S01]  /*16b40*/  VIADD R0, R3.reuse, 0x10 ;  /* 0x0000001003007836 */ /* 0x052fe20000000000 */
[CC--:B------:R-:W-:Y:S01]  /*16b50*/  ISETP.GE.AND P2, PT, R3.reuse, R176.reuse, PT ;  /* 0x000000b00300720c */ /* 0x0c0fe20003f46270 */
[C---:B------:R-:W-:Y:S02]  /*16b60*/  VIADD R57, R3.reuse, 0x20 ;  /* 0x0000002003397836 */ /* 0x040fe40000000000 */
[C---:B------:R-:W-:Y:S01]  /*16b70*/  VIADD R53, R3.reuse, 0x30 ;  /* 0x0000003003357836 */ /* 0x040fe20000000000 */
[-C--:B------:R-:W-:Y:S01]  /*16b80*/  ISETP.GE.AND P1, PT, R0, R176.reuse, PT ;  /* 0x000000b00000720c */ /* 0x080fe20003f26270 */
[----:B------:R-:W-:Y:S01]  /*16b90*/  IMAD R3, R3, 0x60, R55 ;  /* 0x0000006003037824 */ /* 0x000fe200078e0237 */
[----:B------:R-:W-:-:S02]  /*16ba0*/  ISETP.GE.AND P5, PT, R57, R176, PT ;  /* 0x000000b03900720c */ /* 0x000fc40003fa6270 */
[----:B------:R-:W-:Y:S02]  /*16bb0*/  ISETP.GE.AND P6, PT, R53, R176, PT ;  /* 0x000000b03500720c */ /* 0x000fe40003fc6270 */
        /* <DEDUP_REMOVED lines=10> */
[----:B------:R1:W-:Y:S04]  /*16c60*/  @!P4 ST.E.128 desc[UR4][R60.64], R48 ;  /* 0x000000303c00c985 */ /* 0x0003e8000c101d04 */
[----:B------:R1:W-:Y:S04]  /*16c70*/  @!P3 ST.E.128 desc[UR4][R60.64+0x80], R32 ;  /* 0x000080203c00b985 */ /* 0x0003e8000c101d04 */
[----:B------:R1:W-:Y:S02]  /*16c80*/  @!P2 ST.E.128 desc[UR4][R60.64+0x100], R16 ;  /* 0x000100103c00a985 */ /* 0x0003e4000c101d04 */
.L_x_1481:
[----:B------:R-:W-:Y:S05]  /*16c90*/  BSYNC.RECONVERGENT B0 ;  /* 0x0000000000007941 */ /* 0x000fea0003800200 */
.L_x_1480:
[----:B------:R-:W-:Y:S04]  /*16ca0*/  BSSY.RECONVERGENT B0, `(.L_x_1482) ;  /* 0x000000e000007945 */ /* 0x000fe80003800200 */
[----:B------:R-:W-:Y:S05]  /*16cb0*/  @P1 BRA `(.L_x_1483) ;  /* 0x0000000000301947 */ /* 0x000fea0003800000 */
[-C--:B-----5:R-:W-:Y:S02]  /*16cc0*/  ISETP.GE.AND P4, PT, R55, R120.reuse, PT ;  /* 0x000000783700720c */ /* 0x0a0fe40003f86270 */
[-C--:B------:R-:W-:Y:S02]  /*16cd0*/  ISETP.GE.AND P3, PT, R53, R120.reuse, PT ;  /* 0x000000783500720c */ /* 0x080fe40003f66270 */
[----:B------:R-:W-:-:S09]  /*16ce0*/  ISETP.GE.AND P1, PT, R3, R120, PT ;  /* 0x000000780300720c */ /* 0x000fd20003f26270 */
[CC--:B-1----:R-:W-:Y:S02]  /*16cf0*/  @!P4 LEA R32, P0, R57.reuse, R62.reuse, 0x2 ;  /* 0x0000003e3920c211 */ /* 0x0c2fe400078010ff */
[CC--:B------:R-:W-:Y:S02]  /*16d00*/  @!P3 LEA R18, P2, R57.reuse, R62.reuse, 0x2 ;  /* 0x0000003e3912b211 */ /* 0x0c0fe400078410ff */
[CCC-:B------:R-:W-:Y:S02]  /*16d10*/  @!P4 LEA.HI.X R33, R57.reuse, R63.reuse, R58.reuse, 0x2, P0 ;  /* 0x0000003f3921c211 */ /* 0x1c0fe400000f143a */
[C---:B------:R-:W-:Y:S02]  /*16d20*/  @!P1 LEA R16, P0, R57.reuse, R62, 0x2 ;  /* 0x0000003e39109211 */ /* 0x040fe400078010ff */
[CCC-:B------:R-:W-:Y:S01]  /*16d30*/  @!P3 LEA.HI.X R19, R57.reuse, R63.reuse, R58.reuse, 0x2, P2 ;  /* 0x0000003f3913b211 */ /* 0x1c0fe200010f143a */
[----:B------:R2:W-:Y:S01]  /*16d40*/  @!P4 ST.E.128 desc[UR4][R32.64+0x1800], R44 ;  /* 0x0018002c2000c985 */ /* 0x0005e2000c101d04 */
[----:B------:R-:W-:-:S03]  /*16d50*/  @!P1 LEA.HI.X R17, R57, R63, R58, 0x2, P0 ;  /* 0x0000003f39119211 */ /* 0x000fc600000f143a */
[----:B------:R2:W-:Y:S04]  /*16d60*/  @!P3 ST.E.128 desc[UR4][R18.64+0x1880], R28 ;  /* 0x0018801c1200b985 */ /* 0x0005e8000c101d04 */
[----:B------:R2:W-:Y:S02]  /*16d70*/  @!P1 ST.E.128 desc[UR4][R16.64+0x1900], R12 ;  /* 0x0019000c10009985 */ /* 0x0005e4000c101d04 */
.L_x_1483:
[----:B------:R-:W-:Y:S05]  /*16d80*/  BSYNC.RECONVERGENT B0 ;  /* 0x0000000000007941 */ /* 0x000fea0003800200 */
.L_x_1482:
[----:B------:R-:W-:Y:S04]  /*16d90*/  BSSY.RECONVERGENT B0, `(.L_x_1484) ;  /* 0x000000e000007945 */ /* 0x000fe80003800200 */
[----:B------:R-:W-:Y:S05]  /*16da0*/  @P5 BRA `(.L_x_1485) ;  /* 0x0000000000305947 */ /* 0x000fea0003800000 */
[-C--:B-----5:R-:W-:Y:S02]  /*16db0*/  ISETP.GE.AND P5, PT, R55, R120.reuse, PT ;  /* 0x000000783700720c */ /* 0x0a0fe40003fa6270 */
[-C--:B------:R-:W-:Y:S02]  /*16dc0*/  ISETP.GE.AND P3, PT, R53, R120.reuse, PT ;  /* 0x000000783500720c */ /* 0x080fe40003f66270 */
[----:B------:R-:W-:-:S09]  /*16dd0*/  ISETP.GE.AND P1, PT, R3, R120, PT ;  /* 0x000000780300720c */ /* 0x000fd20003f26270 */
[CC--:B-12---:R-:W-:Y:S02]  /*16de0*/  @!P5 LEA R16, P4, R57.reuse, R62.reuse, 0x2 ;  /* 0x0000003e3910d211 */ /* 0x0c6fe400078810ff */
[CC--:B------:R-:W-:Y:S02]  /*16df0*/  @!P3 LEA R14, P2, R57.reuse, R62.reuse, 0x2 ;  /* 0x0000003e390eb211 */ /* 0x0c0fe400078410ff */
[C---:B------:R-:W-:Y:S02]  /*16e00*/  @!P1 LEA R12, P0, R57.reuse, R62, 0x2 ;  /* 0x0000003e390c9211 */ /* 0x040fe400078010ff */
[CCC-:B------:R-:W-:Y:S02]  /*16e10*/  @!P5 LEA.HI.X R17, R57.reuse, R63.reuse, R58.reuse, 0x2, P4 ;  /* 0x0000003f3911d211 */ /* 0x1c0fe400020f143a */
[CCC-:B------:R-:W-:Y:S02]  /*16e20*/  @!P3 LEA.HI.X R15, R57.reuse, R63.reuse, R58.reuse, 0x2, P2 ;  /* 0x0000003f390fb211 */ /* 0x1c0fe400010f143a */
[----:B------:R-:W-:Y:S01]  /*16e30*/  @!P1 LEA.HI.X R13, R57, R63, R58, 0x2, P0 ;  /* 0x0000003f390d9211 */ /* 0x000fe200000f143a */
[----:B------:R4:W-:Y:S04]  /*16e40*/  @!P5 ST.E.128 desc[UR4][R16.64+0x3000], R40 ;  /* 0x003000281000d985 */ /* 0x0009e8000c101d04 */
[----:B------:R4:W-:Y:S04]  /*16e50*/  @!P3 ST.E.128 desc[UR4][R14.64+0x3080], R24 ;  /* 0x003080180e00b985 */ /* 0x0009e8000c101d04 */
[----:B------:R4:W-:Y:S02]  /*16e60*/  @!P1 ST.E.128 desc[UR4][R12.64+0x3100], R8 ;  /* 0x003100080c009985 */ /* 0x0009e4000c101d04 */
.L_x_1485:
[----:B------:R-:W-:Y:S05]  /*16e70*/  BSYNC.RECONVERGENT B0 ;  /* 0x0000000000007941 */ /* 0x000fea0003800200 */
.L_x_1484:
[----:B------:R-:W-:-:S04]  /*16e80*/  MOV R173, 0x0 ;  /* 0x0000000000ad7802 */ /* 0x000fc80000000f00 */
[----:B-12345:R-:W-:Y:S05]  /*16e90*/  @P6 RET.REL.NODEC R172 `(_ZN5flash24flash_fwd_splitkv_kernelI23Flash_fwd_kernel_traitsILi96ELi64ELi128ELi4ELb0ELb0EN7cutlass10bfloat16_tE19Flash_kernel_traitsILi96ELi64ELi128ELi4ES3_EELb0ELb0ELb0ELb0ELb0ELb0ELb1ELb1EEEvNS_16Flash_fwd_paramsE) ;  /* 0xfffffe90ac586950 */ /* 0x03efea0003c3ffff */
        /* <DEDUP_REMOVED lines=10> */
[----:B-1----:R-:W-:Y:S05]  /*16f40*/  @P0 RET.REL.NODEC R172 `(_ZN5flash24flash_fwd_splitkv_kernelI23Flash_fwd_kernel_traitsILi96ELi64ELi128ELi4ELb0ELb0EN7cutlass10bfloat16_tE19Flash_kernel_traitsILi96ELi64ELi128ELi4ES3_EELb0ELb0ELb0ELb0ELb0ELb0ELb1ELb1EEEvNS_16Flash_fwd_paramsE) ;  /* 0xfffffe90ac2c0950 */ /* 0x002fea0003c3ffff */
[----:B------:R-:W-:Y:S01]  /*16f50*/  LEA R2, P0, R57, R62, 0x2 ;  /* 0x0000003e39027211 */ /* 0x000fe200078010ff */
[----:B------:R-:W-:-:S03]  /*16f60*/  IMAD.MOV.U32 R173, RZ, RZ, 0x0 ;  /* 0x00000000ffad7424 */ /* 0x000fc600078e00ff */
[----:B------:R-:W-:-:S05]  /*16f70*/  LEA.HI.X R3, R57, R63, R58, 0x2, P0 ;  /* 0x0000003f39037211 */ /* 0x000fca00000f143a */
[----:B------:R1:W-:Y:S02]  /*16f80*/  ST.E.128 desc[UR4][R2.64+0x4900], R4 ;  /* 0x0049000402007985 */ /* 0x0003e4000c101d04 */
[----:B-1----:R-:W-:Y:S05]  /*16f90*/  RET.REL.NODEC R172 `(_ZN5flash24flash_fwd_splitkv_kernelI23Flash_fwd_kernel_traitsILi96ELi64ELi128ELi4ELb0ELb0EN7cutlass10bfloat16_tE19Flash_kernel_traitsILi96ELi64ELi128ELi4ES3_EELb0ELb0ELb0ELb0ELb0ELb0ELb1ELb1EEEvNS_16Flash_fwd_paramsE) ;  /* 0xfffffe90ac187950 */ /* 0x002fea0003c3ffff */
.L_x_1477:
[----:B------:R-:W-:Y:S01]  /*16fa0*/  MOV R9, 0x2 ;  /* 0x0000000200097802 */ /* 0x000fe20000000f00 */
[----:B------:R-:W-:Y:S01]  /*16fb0*/  IMAD.MOV.U32 R6, RZ, RZ, 0x1f ;  /* 0x0000001fff067424 */ /* 0x000fe200078e00ff */
[----:B------:R-:W-:-:S07]  /*16fc0*/  MOV R8, 0xffffffff ;  /* 0xffffffff00087802 */ /* 0x000fce0000000f00 */
[----:B-----5:R-:W-:Y:S05]  /*16fd0*/  WARPSYNC.COLLECTIVE R8, `(.L_x_1486) ;  /* 0x0000000008087348 */ /* 0x020fea0003c00000 */
[----:B------:R1:W2:Y:S02]  /*16fe0*/  SHFL.BFLY P0, R12, R180, R9, R6 ;  /* 0x0c000009b40c7389 */ /* 0x0002a40000000006 */
[----:B-12--5:R-:W-:Y:S05]  /*16ff0*/  ENDCOLLECTIVE ;  /* 0x000000000000791b */ /* 0x026fea0003800000 */
.L_x_1486:
[----:B------:R-:W-:Y:S02]  /*17000*/  IMAD.MOV.U32 R7, RZ, RZ, R12 ;  /* 0x000000ffff077224 */ /* 0x000fe400078e000c */
[----:B------:R-:W-:Y:S02]  /*17010*/  IMAD.MOV.U32 R9, RZ, RZ, 0x1 ;  /* 0x00000001ff097424 */ /* 0x000fe400078e00ff */
[----:B------:R-:W-:-:S05]  /*17020*/  FADD.FTZ R10, R7, R180 ;  /* 0x000000b4070a7221 */ /* 0x000fca0000010000 */
[----:B------:R-:W-:-:S07]  /*17030*/  MOV R180, R10 ;  /* 0x0000000a00b47202 */ /* 0x000fce0000000f00 */
[----:B------:R-:W-:Y:S05]  /*17040*/  WARPSYNC.COLLECTIVE R8, `(.L_x_1487) ;  /* 0x0000000008087348 */ /* 0x000fea0003c00000 */
[----:B------:R1:W2:Y:S02]  /*17050*/  SHFL.BFLY P0, R12, R180, R9, R6 ;  /* 0x0c000009b40c7389 */ /* 0x0002a40000000006 */
[----:B-12---:R-:W-:Y:S05]  /*17060*/  ENDCOLLECTIVE ;  /* 0x000000000000791b */ /* 0x006fea0003800000 */
.L_x_1487:
[----:B------:R-:W-:Y:S01]  /*17070*/  MOV R180, R189 ;  /* 0x000000bd00b47202 */ /* 0x000fe20000000f00 */
[----:B------:R-:W-:Y:S01]  /*17080*/  IMAD.MOV.U32 R9, RZ, RZ, 0x2 ;  /* 0x00000002ff097424 */ /* 0x000fe200078e00ff */
[----:B------:R-:W-:-:S07]  /*17090*/  MOV R7, R12 ;  /* 0x0000000c00077202 */ /* 0x000fce0000000f00 */
[----:B------:R-:W-:Y:S05]  /*170a0*/  WARPSYNC.COLLECTIVE R8, `(.L_x_1488) ;  /* 0x0000000008087348 */ /* 0x000fea0003c00000 */
[----:B------:R1:W2:Y:S02]  /*170b0*/  SHFL.BFLY P0, R12, R180, R9, R6 ;  /* 0x0c000009b40c7389 */ /* 0x0002a40000000006 */
[----:B-12---:R-:W-:Y:S05]  /*170c0*/  ENDCOLLECTIVE ;  /* 0x000000000000791b */ /* 0x006fea0003800000 */
.L_x_1488:
[----:B------:R-:W-:Y:S01]  /*170d0*/  FADD.FTZ R7, R10, R7 ;  /* 0x000000070a077221 */ /* 0x000fe20000010000 */
[----:B------:R-:W-:Y:S01]  /*170e0*/  FADD.FTZ R11, R12, R189 ;  /* 0x000000bd0c0b7221 */ /* 0x000fe20000010000 */
[----:B------:R-:W-:-:S04]  /*170f0*/  MOV R9, 0x1 ;  /* 0x0000000100097802 */ /* 0x000fc80000000f00 */
[----:B------:R-:W-:-:S07]  /*17100*/  MOV R180, R11 ;  /* 0x0000000b00b47202 */ /* 0x000fce0000000f00 */
[----:B------:R-:W-:Y:S05]  /*17110*/  WARPSYNC.COLLECTIVE R8, `(.L_x_1489) ;  /* 0x0000000008087348 */ /* 0x000fea0003c00000 */
[----:B------:R1:W2:Y:S02]  /*17120*/  SHFL.BFLY P0, R12, R180, R9, R6 ;  /* 0x0c000009b40c7389 */ /* 0x0002a40000000006 */
[----:B-12---:R-:W-:Y:S05]  /*17130*/  ENDCOLLECTIVE ;  /* 0x000000000000791b */ /* 0x006fea0003800000 */
.L_x_1489:
[----:B------:R-:W-:Y:S05]  /*17140*/  BRA `(.L_x_1490) ;  /* 0xfffffff000107947 */ /* 0x000fea000383ffff */
.L_x_1491:
        /* <DEDUP_REMOVED lines=11> */
.L_x_11602:


//--------------------- .text._ZN5flash24flash_fwd_splitkv_kernelI23Flash_fwd_kernel_traitsILi96ELi64ELi128ELi4ELb0ELb0EN7cutlass10bfloat16_tE19Flash_kernel_traitsILi96ELi64ELi128ELi4ES3_EELb0ELb0ELb0ELb0ELb0ELb1ELb1ELb1EEEvNS_16Flash_fwd_paramsE --------------------------
	.section	.text._ZN5flash24flash_fwd_splitkv_kernelI23Flash_fwd_kernel_traitsILi96ELi64ELi128ELi4ELb0ELb0EN7cutlass10bfloat16_tE19Flash_kernel_traitsILi96ELi64ELi128ELi4ES3_EELb0ELb0ELb0ELb0ELb0ELb1ELb1ELb1EEEvNS_16Flash_fwd_paramsE,"ax",@progbits
	.align	128
        .global         _ZN5flash24flash_fwd_splitkv_kernelI23Flash_fwd_kernel_traitsILi96ELi64ELi128ELi4ELb0ELb0EN7cutlass10bfloat16_tE19Flash_kernel_traitsILi96ELi64ELi128ELi4ES3_EELb0ELb0ELb0ELb0ELb0ELb1ELb1ELb1EEEvNS_16Flash_fwd_paramsE
        .type           _ZN5flash24flash_fwd_splitkv_kernelI23Flash_fwd_kernel_traitsILi96ELi64ELi128ELi4ELb0ELb0EN7cutlass10bfloat16_tE19Flash_kernel_traitsILi96ELi64ELi128ELi4ES3_EELb0ELb0ELb0ELb0ELb0ELb1ELb1ELb1EEEvNS_16Flash_fwd_paramsE,@function
        .size           _ZN5flash24flash_fwd_splitkv_kernelI23Flash_fwd_kernel_traitsILi96ELi64ELi128ELi4ELb0ELb0EN7cutlass10bfloat16_tE19Flash_kernel_traitsILi96ELi64ELi128ELi4ES3_EELb0ELb0ELb0ELb0ELb0ELb1ELb1ELb1EEEvNS_16Flash_fwd_paramsE,(.L_x_11603 - _ZN5flash24flash_fwd_splitkv_kernelI23Flash_fwd_kernel_traitsILi96ELi64ELi128ELi4ELb0ELb0EN7cutlass10bfloat16_tE19Flash_kernel_traitsILi96ELi64ELi128ELi4ES3_EELb0ELb0ELb0ELb0ELb0ELb1ELb1ELb1EEEvNS_16Flash_fwd_paramsE)
        .other          _ZN5flash24flash_fwd_splitkv_kernelI23Flash_fwd_kernel_traitsILi96ELi64ELi128ELi4ELb0ELb0EN7cutlass10bfloat16_tE19Flash_kernel_traitsILi96ELi64ELi128ELi4ES3_EELb0ELb0ELb0ELb0ELb0ELb1ELb1ELb1EEEvNS_16Flash_fwd_paramsE,@"STO_CUDA_ENTRY STV_DEFAULT"
_ZN5flash24flash_fwd_splitkv_kernelI23Flash_fwd_kernel_traitsILi96ELi64ELi128ELi4ELb0ELb0EN7cutlass10bfloat16_tE19Flash_kernel_traitsILi96ELi64ELi128ELi4ES3_EELb0ELb0ELb0ELb0ELb0ELb1ELb1ELb1EEEvNS_16Flash_fwd_paramsE:
.text._ZN5flash24flash_fwd_splitkv_kernelI23Flash_fwd_kernel_traitsILi96ELi64ELi128ELi4ELb0ELb0EN7cutlass10bfloat16_tE19Flash_kernel_traitsILi96ELi64ELi128ELi4ES3_EELb0ELb0ELb0ELb0ELb0ELb1ELb1ELb1EEEvNS_16Flash_fwd_paramsE:
        /* <DEDUP_REMOVED lines=29> */
[----:B------:R-:W-:Y:S05]  /*01d0*/  CALL.REL.NOINC `($_ZN5flash24flash_fwd_splitkv_kernelI23Flash_fwd_kernel_traitsILi96ELi64ELi128ELi4ELb0ELb0EN7cutlass10bfloat16_tE19Flash_kernel_traitsILi96ELi64ELi128ELi4ES3_EELb0ELb0ELb0ELb0ELb0ELb1ELb1ELb1EEEvNS_16Flash_fwd_paramsE$_ZN5flash30compute_attn_1rowblock_splitkvI23Flash_fwd_kernel_traitsILi96ELi64ELi128ELi4ELb0ELb0EN7cutlass10bfloat16_tE19Flash_kernel_traitsILi96ELi64ELi128ELi4ES3_EELb0ELb0ELb0ELb0ELb0ELb1ELb1ELb1ENS_16Flash_fwd_paramsEEEvRKT8_iiiii) ;  /* 0x0000000000087944 */ /* 0x000fea0003c00000 */
[----:B------:R-:W-:Y:S05]  /*01e0*/  BSYNC.RECONVERGENT B4 ;  /* 0x0000000000047941 */ /* 0x000fea0003800200 */
.L_x_1492:
[----:B------:R-:W-:Y:S05]  /*01f0*/  EXIT ;  /* 0x000000000000794d */ /* 0x000fea0003800000 */
        .type           $_ZN5flash24flash_fwd_splitkv_kernelI23Flash_fwd_kernel_traitsILi96ELi64ELi128ELi4ELb0ELb0EN7cutlass10bfloat16_tE19Flash_kernel_traitsILi96ELi64ELi128ELi4ES3_EELb0ELb0ELb0ELb0ELb0ELb1ELb1ELb1EEEvNS_16Flash_fwd_paramsE$_ZN5flash30compute_attn_1rowblock_splitkvI23Flash_fwd_kernel_traitsILi96ELi64ELi128ELi4ELb0ELb0EN7cutlass10bfloat16_tE19Flash_kernel_traitsILi96ELi64ELi128ELi4ES3_EELb0ELb0ELb0ELb0ELb0ELb1ELb1ELb1ENS_16Flash_fwd_paramsEEEvRKT8_iiiii,@function
        .size           $_ZN5flash24flash_fwd_splitkv_kernelI23Flash_fwd_kernel_traitsILi96ELi64ELi128ELi4ELb0ELb0EN7cutlass10bfloat16_tE19Flash_kernel_traitsILi96ELi64ELi128ELi4ES3_EELb0ELb0ELb0ELb0ELb0ELb1ELb1ELb1EEEvNS_16Flash_fwd_paramsE$_ZN5flash30compute_attn_1rowblock_splitkvI23Flash_fwd_kernel_traitsILi96ELi64ELi128ELi4ELb0ELb0EN7cutlass10bfloat16_tE19Flash_kernel_traitsILi96ELi64ELi128ELi4ES3_EELb0ELb0ELb0ELb0ELb0ELb1ELb1ELb1ENS_16Flash_fwd_paramsEEEvRKT8_iiiii,(.L_x_11603 - $_ZN5flash24flash_fwd_splitkv_kernelI23Flash_fwd_kernel_traitsILi96ELi64ELi128ELi4ELb0ELb0EN7cutlass10bfloat16_tE19Flash_kernel_traitsILi96ELi64ELi128ELi4ES3_EELb0ELb0ELb0ELb0ELb0ELb1ELb1ELb1EEEvNS_16Flash_fwd_paramsE$_ZN5flash30compute_attn_1rowblock_splitkvI23Flash_fwd_kernel_traitsILi96ELi64ELi128ELi4ELb0ELb0EN7cutlass10bfloat16_tE19Flash_kernel_traitsILi96ELi64ELi128ELi4ES3_EELb0ELb0ELb0ELb0ELb0ELb1ELb1ELb1ENS_16Flash_fwd_paramsEEEvRKT8_iiiii)
$_ZN5flash24flash_fwd_splitkv_kernelI23Flash_fwd_kernel_traitsILi96ELi64ELi128ELi4ELb0ELb0EN7cutlass10bfloat16_tE19Flash_kernel_traitsILi96ELi64ELi128ELi4ES3_EELb0ELb0ELb0ELb0ELb0ELb1ELb1ELb1EEEvNS_16Flash_fwd_paramsE$_ZN5flash30compute_attn_1rowblock_splitkvI23Flash_fwd_kernel_traitsILi96ELi64ELi128ELi4ELb0ELb0EN7cutlass10bfloat16_tE19Flash_kernel_traitsILi96ELi64ELi128ELi4ES3_EELb0ELb0ELb0ELb0ELb0ELb1ELb1ELb1ENS_16Flash_fwd_paramsEEEvRKT8_iiiii:
        /* <DEDUP_REMOVED lines=39> */
.L_x_1494:
[----:B------:R-:W-:Y:S05]  /*0470*/  BSYNC.RECONVERGENT B0 ;  /* 0x0000000000007941 */ /* 0x000fea0003800200 */
.L_x_1493:
[----:B------:R-:W-:Y:S04]  /*0480*/  BSSY.RECONVERGENT B0, `(.L_x_1495) ;  /* 0x0000007000007945 */ /* 0x000fe80003800200 */
[----:B------:R-:W-:Y:S05]  /*0490*/  @!P3 BRA `(.L_x_1496) ;  /* 0x000000000014b947 */ /* 0x000fea0003800000 */
[----:B------:R-:W4:Y:S02]  /*04a0*/  LD.E.U8 R3, desc[UR4][R120.64+0x1b2] ;  /* 0x0001b20478037980 */ /* 0x000f24000c101100 */
[----:B----4-:R-:W-:-:S13]  /*04b0*/  ISETP.NE.AND P1, PT, R3, RZ, PT ;  /* 0x000000ff0300720c */ /* 0x010fda0003f25270 */
[----:B------:R-:W4:Y:S02]  /*04c0*/  @P1 LD.E R10, desc[UR4][R18.64+0x4] ;  /* 0x00000404120a1980 */ /* 0x000f24000c101900 */
[----:B----45:R-:W-:-:S06]  /*04d0*/  @P1 IADD3 R73, PT, PT, R10, -R13, RZ ;  /* 0x8000000d0a491210 */ /* 0x030fcc0007ffe0ff */
[----:B------:R4:W5:Y:S02]  /*04e0*/  @!P1 LD.E R73, desc[UR4][R18.64] ;  /* 0x0000000412499980 */ /* 0x000964000c101900 */
.L_x_1496:
[----:B------:R-:W-:Y:S05]  /*04f0*/  BSYNC.RECONVERGENT B0 ;  /* 0x0000000000007941 */ /* 0x000fea0003800200 */
.L_x_1495:
        /* <DEDUP_REMOVED lines=9> */
.L_x_1498:
[----:B------:R-:W5:Y:S01]  /*0590*/  LD.E.64 R4, desc[UR4][R120.64+0x108] ;  /* 0x0001080478047980 */ /* 0x000f62000c101b00 */
[----:B------:R-:W-:Y:S01]  /*05a0*/  BSSY.RECONVERGENT B0, `(.L_x_1500) ;  /* 0x0000006000007945 */ /* 0x000fe20003800200 */
[----:B-----5:R-:W-:Y:S01]  /*05b0*/  ISETP.NE.U32.AND P0, PT, R4, RZ, PT ;  /* 0x000000ff0400720c */ /* 0x020fe20003f05070 */
[----:B------:R-:W-:-:S03]  /*05c0*/  IMAD.MOV.U32 R4, RZ, RZ, RZ ;  /* 0x000000ffff047224 */ /* 0x000fc600078e00ff */
[----:B------:R-:W-:-:S13]  /*05d0*/  ISETP.NE.AND.EX P0, PT, R5, RZ, PT, P0 ;  /* 0x000000ff0500720c */ /* 0x000fda0003f05300 */
[----:B------:R-:W-:Y:S05]  /*05e0*/  @!P0 BRA `(.L_x_1501) ;  /* 0x0000000000048947 */ /* 0x000fea0003800000 */
[----:B------:R1:W5:Y:S02]  /*05f0*/  LD.E R4, desc[UR4][R120.64+0xbc] ;  /* 0x0000bc0478047980 */ /* 0x000364000c101900 */
.L_x_1501:
[----:B------:R-:W-:Y:S05]  /*0600*/  BSYNC.RECONVERGENT B0 ;  /* 0x0000000000007941 */ /* 0x000fea0003800200 */
.L_x_1500:
[----:B-----5:R-:W-:Y:S02]  /*0610*/  IADD3 R63, PT, PT, R73, R4, RZ ;  /* 0x00000004493f7210 */ /* 0x020fe40007ffe0ff */
.L_x_1499:
[----:B------:R-:W-:Y:S05]  /*0620*/  BSYNC.RECONVERGENT B1 ;  /* 0x0000000000017941 */ /* 0x000fea0003800200 */
.L_x_1497:
[----:B------:R-:W-:Y:S01]  /*0630*/  IMAD.SHL.U32 R168, R15, 0x40, RZ ;  /* 0x000000400fa87824 */ /* 0x000fe200078e00ff */
[----:B------:R-:W-:Y:S01]  /*0640*/  MOV R4, R162 ;  /* 0x000000a200047202 */ /* 0x000fe20000000f00 */
[----:B------:R-:W-:-:S03]  /*0650*/  IMAD.MOV.U32 R5, RZ, RZ, 0x0 ;  /* 0x00000000ff057424 */ /* 0x000fc600078e00ff */
[----:B------:R-:W-:-:S13]  /*0660*/  ISETP.GT.AND P0, PT, R169, R168, PT ;  /* 0x000000a8a900720c */ /* 0x000fda0003f04270 */
[----:B-1234-:R-:W-:Y:S05]  /*0670*/  @!P0 RET.REL.NODEC R4 `(_ZN5flash24flash_fwd_splitkv_kernelI23Flash_fwd_kernel_traitsILi96ELi64ELi128ELi4ELb0ELb0EN7cutlass10bfloat16_tE19Flash_kernel_traitsILi96ELi64ELi128ELi4ES3_EELb0ELb0ELb0ELb0ELb0ELb1ELb1ELb1EEEvNS_16Flash_fwd_paramsE) ;  /* 0xfffffff804608950 */ /* 0x01efea0003c3ffff */
        /* <DEDUP_REMOVED lines=73> */
.L_x_1504:
[----:B------:R-:W-:Y:S05]  /*0b10*/  BSYNC.RECONVERGENT B0 ;  /* 0x0000000000007941 */ /* 0x000fea0003800200 */
.L_x_1503:
        /* <DEDUP_REMOVED lines=16> */
.L_x_1506:
[----:B------:R-:W-:Y:S05]  /*0c20*/  BSYNC.RECONVERGENT B0 ;  /* 0x0000000000007941 */ /* 0x000fea0003800200 */
.L_x_1505:
        /* <DEDUP_REMOVED lines=15> */
.L_x_1508:
[----:B------:R-:W-:Y:S05]  /*0d20*/  BSYNC.RECONVERGENT B0 ;  /* 0x0000000000007941 */ /* 0x000fea0003800200 */
.L_x_1507:
        /* <DEDUP_REMOVED lines=15> */
.L_x_1510:
[----:B------:R-:W-:Y:S05]  /*0e20*/  BSYNC.RECONVERGENT B0 ;  /* 0x0000000000007941 */ /* 0x000fea0003800200 */
.L_x_1509:
        /* <DEDUP_REMOVED lines=13> */
[----:B-123--:R-:W-:Y:S05]  /*0f00*/  @P6 RET.REL.NODEC R162 `(_ZN5flash24flash_fwd_splitkv_kernelI23Flash_fwd_kernel_traitsILi96ELi64ELi128ELi4ELb0ELb0EN7cutlass10bfloat16_tE19Flash_kernel_traitsILi96ELi64ELi128ELi4ES3_EELb0ELb0ELb0ELb0ELb0ELb1ELb1ELb1EEEvNS_16Flash_fwd_paramsE) ;  /* 0xfffffff0a23c6950 */ /* 0x00efea0003c3ffff */
[----:B------:R-:W-:Y:S02]  /*0f10*/  MOV R5, 0xff800000 ;  /* 0xff80000000057802 */ /* 0x000fe40000000f00 */
[----:B------:R-:W-:-:S03]  /*0f20*/  MOV R163, 0x0 ;  /* 0x0000000000a37802 */ /* 0x000fc60000000f00 */
[----:B------:R1:W-:Y:S02]  /*0f30*/  ST.E desc[UR4][R2.64+0xc0], R5 ;  /* 0x0000c00502007985 */ /* 0x0003e4000c101904 */
[----:B-1----:R-:W-:Y:S05]  /*0f40*/  RET.REL.NODEC R162 `(_ZN5flash24flash_fwd_splitkv_kernelI23Flash_fwd_kernel_traitsILi96ELi64ELi128ELi4ELb0ELb0EN7cutlass10bfloat16_tE19Flash_kernel_traitsILi96ELi64ELi128ELi4ES3_EELb0ELb0ELb0ELb0ELb0ELb1ELb1ELb1EEEvNS_16Flash_fwd_paramsE) ;  /* 0xfffffff0a22c7950 */ /* 0x002fea0003c3ffff */
.L_x_1502:
        /* <DEDUP_REMOVED lines=102> */
.L_x_1512:
        /* <DEDUP_REMOVED lines=77> */
.L_x_1513:
[----:B------:R-:W-:Y:S05]  /*1a80*/  BSYNC.RECONVERGENT B0 ;  /* 0x0000000000007941 */ /* 0x000fea0003800200 */
.L_x_1511:
        /* <DEDUP_REMOVED lines=26> */
[----:B------:R-:W-:-:S04]  /*1c30*/  LOP3.LUT R118, R167, 0x18, RZ, 0xc0, !PT ;  /* 0x00000018a7767812 */ /* 0x000fc800078ec0ff */
[----:B------:R-:W-:-:S03]  /*1c40*/  IADD3 R30, P1, PT, R118, R16, RZ ;  /* 0x00000010761e7210 */ /* 0x000fc60007f3e0ff */
[----:B------:R-:W-:Y:S01]  /*1c50*/  @!P2 IMAD.IADD R17, R17, 0x1, -R10 ;  /* 0x000000011111a824 */ /* 0x000fe200078e0a0a */
[----:B------:R-:W-:Y:S01]  /*1c60*/  LOP3.LUT R16, R170, R7, RZ, 0x3c, !PT ;  /* 0x00000007aa107212 */ /* 0x000fe200078e3cff */
[----:B------:R-:W-:-:S03]  /*1c70*/  IMAD.X R31, RZ, RZ, R14, P1 ;  /* 0x000000ffff1f7224 */ /* 0x000fc600008e060e */
[----:B------:R-:W-:Y:S01]  /*1c80*/  ISETP.GE.U32.AND P4, PT, R17, R10, PT ;  /* 0x0000000a1100720c */ /* 0x000fe20003f86070 */
[----:B------:R-:W-:Y:S01]  /*1c90*/  IMAD R19, R19, R156, RZ ;  /* 0x0000009c13137224 */ /* 0x000fe200078e02ff */
[----:B------:R-:W-:Y:S01]  /*1ca0*/  ISETP.GE.AND P1, PT, R16, RZ, PT ;  /* 0x000000ff1000720c */ /* 0x000fe20003f26270 */
[----:B------:R-:W-:Y:S01]  /*1cb0*/  IMAD.SHL.U32 R16, R163, 0x10, RZ ;  /* 0x00000010a3107824 */ /* 0x000fe200078e00ff */
[----:B------:R-:W-:Y:S01]  /*1cc0*/  ISETP.NE.AND P3, PT, R7, RZ, PT ;  /* 0x000000ff0700720c */ /* 0x000fe20003f65270 */
[----:B------:R-:W-:Y:S02]  /*1cd0*/  IMAD R14, R20, R157, R19 ;  /* 0x0000009d140e7224 */ /* 0x000fe400078e0213 */
[----:B------:R-:W-:Y:S01]  /*1ce0*/  IMAD.SHL.U32 R19, R163, 0x20, RZ ;  /* 0x00000020a3137824 */ /* 0x000fe200078e00ff */
[----:B------:R-:W-:Y:S01]  /*1cf0*/  LOP3.LUT R48, R16, 0x3e00, RZ, 0xc0, !PT ;  /* 0x00003e0010307812 */ /* 0x000fe200078ec0ff */
[----:B------:R-:W-:Y:S01]  /*1d00*/  @!P2 VIADD R0, R0, 0x1 ;  /* 0x000000010000a836 */ /* 0x000fe20000000000 */
[----:B------:R-:W-:-:S02]  /*1d10*/  LOP3.LUT R16, R16, 0x100, RZ, 0xc0, !PT ;  /* 0x0000010010107812 */ /* 0x000fc400078ec0ff */
[----:B------:R-:W-:Y:S01]  /*1d20*/  LOP3.LUT R48, R48, 0x20, R19, 0xf8, !PT ;  /* 0x0000002030307812 */ /* 0x000fe200078ef813 */
[----:B------:R-:W-:Y:S01]  /*1d30*/  @P4 VIADD R0, R0, 0x1 ;  /* 0x0000000100004836 */ /* 0x000fe20000000000 */
[----:B------:R-:W-:Y:S01]  /*1d40*/  SHF.R.U32.HI R102, RZ, 0x2, R163 ;  /* 0x00000002ff667819 */ /* 0x000fe200000116a3 */
[----:B------:R-:W-:Y:S01]  /*1d50*/  IMAD.WIDE.U32 R20, R20, R156, R30 ;  /* 0x0000009c14147225 */ /* 0x000fe200078e001e */
[----:B------:R-:W-:Y:S02]  /*1d60*/  LOP3.LUT R10, R19, 0xc0, RZ, 0xc0, !PT ;  /* 0x000000c0130a7812 */ /* 0x000fe400078ec0ff */
[--C-:B------:R-:W-:Y:S01]  /*1d70*/  LOP3.LUT R48, R48, 0x100, R19.reuse, 0xf8, !PT ;  /* 0x0000010030307812 */ /* 0x100fe200078ef813 */
[----:B------:R-:W-:Y:S01]  /*1d80*/  @!P1 IMAD.MOV R0, RZ, RZ, -R0 ;  /* 0x000000ffff009224 */ /* 0x000fe200078e0a00 */
[----:B------:R-:W-:Y:S01]  /*1d90*/  LOP3.LUT R16, R16, 0x20, R19, 0xf8, !PT ;  /* 0x0000002010107812 */ /* 0x000fe200078ef813 */
[----:B------:R-:W-:Y:S01]  /*1da0*/  IMAD.MOV.U32 R103, RZ, RZ, RZ ;  /* 0x000000ffff677224 */ /* 0x000fe200078e00ff */
[----:B------:R-:W-:Y:S01]  /*1db0*/  @!P3 LOP3.LUT R0, RZ, R7, RZ, 0x33, !PT ;  /* 0x00000007ff00b212 */ /* 0x000fe200078e33ff */
[----:B------:R-:W-:-:S02]  /*1dc0*/  IMAD.MOV.U32 R32, RZ, RZ, R20 ;  /* 0x000000ffff207224 */ /* 0x000fc400078e0014 */
[----:B------:R-:W-:Y:S01]  /*1dd0*/  IMAD.IADD R33, R21, 0x1, R14 ;  /* 0x0000000115217824 */ /* 0x000fe200078e020e */
[----:B------:R-:W-:Y:S01]  /*1de0*/  SHF.R.S32.HI R20, RZ, 0x1f, R0 ;  /* 0x0000001fff147819 */ /* 0x000fe20000011400 */
[----:B------:R-:W-:-:S04]  /*1df0*/  IMAD.WIDE.U32 R30, R15, 0x40, R102 ;  /* 0x000000400f1e7825 */ /* 0x000fc800078e0066 */
[----:B------:R-:W-:Y:S01]  /*1e00*/  IMAD.WIDE.U32 R32, R0, R26, R32 ;  /* 0x0000001a00207225 */ /* 0x000fe200078e0020 */
[----:B------:R-:W-:Y:S02]  /*1e10*/  SHF.R.U32.HI R17, RZ, 0x1, R163 ;  /* 0x00000001ff117819 */ /* 0x000fe400000116a3 */
[----:B------:R-:W-:Y:S02]  /*1e20*/  SHF.L.U32 R62, R163, 0x2, RZ ;  /* 0x00000002a33e7819 */ /* 0x000fe400000006ff */
[----:B------:R-:W-:-:S04]  /*1e30*/  LOP3.LUT R17, R10, 0x8, R17, 0xf8, !PT ;  /* 0x000000080a117812 */ /* 0x000fc800078ef811 */
[----:B------:R-:W-:Y:S01]  /*1e40*/  LOP3.LUT R17, R17, 0x18, R62, 0x78, !PT ;  /* 0x0000001811117812 */ /* 0x000fe200078e783e */
[----:B------:R-:W1:Y:S03]  /*1e50*/  S2UR UR6, SR_CgaCtaId ;  /* 0x00000000000679c3 */ /* 0x000e660000008800 */
[----:B------:R-:W-:Y:S01]  /*1e60*/  LOP3.LUT R48, R48, R17, RZ, 0xfc, !PT ;  /* 0x0000001130307212 */ /* 0x000fe200078efcff */
[-C--:B------:R-:W-:Y:S01]  /*1e70*/  IMAD R161, R157, R102.reuse, RZ ;  /* 0x000000669da17224 */ /* 0x080fe200078e02ff */
[----:B------:R-:W-:Y:S01]  /*1e80*/  UMOV UR7, 0x400 ;  /* 0x0000040000077882 */ /* 0x000fe20000000000 */
[----:B------:R-:W-:Y:S02]  /*1e90*/  IMAD R159, R155, R102, RZ ;  /* 0x000000669b9f7224 */ /* 0x000fe400078e02ff */
[----:B------:R-:W-:Y:S01]  /*1ea0*/  VIADD R165, R60, 0xffffffff ;  /* 0xffffffff3ca57836 */ /* 0x000fe20000000000 */
[----:B------:R-:W-:Y:S01]  /*1eb0*/  SHF.R.U32.HI R49, RZ, 0x3, R163 ;  /* 0x00000003ff317819 */ /* 0x000fe200000116a3 */
[C---:B------:R-:W-:Y:S01]  /*1ec0*/  IMAD.SHL.U32 R66, R156.reuse, 0x20, RZ ;  /* 0x000000209c427824 */ /* 0x040fe200078e00ff */
[----:B------:R-:W-:Y:S01]  /*1ed0*/  LOP3.LUT R61, R163, 0x3, RZ, 0xc0, !PT ;  /* 0x00000003a33d7812 */ /* 0x000fe200078ec0ff */
[----:B------:R-:W-:Y:S01]  /*1ee0*/  IMAD.SHL.U32 R164, R165, 0x80, RZ ;  /* 0x00000080a5a47824 */ /* 0x000fe200078e00ff */
[----:B------:R-:W-:Y:S01]  /*1ef0*/  SHF.L.U64.HI R67, R156, 0x5, R157 ;  /* 0x000000059c437819 */ /* 0x000fe2000001029d */
[C---:B------:R-:W-:Y:S01]  /*1f00*/  IMAD.SHL.U32 R64, R154.reuse, 0x20, RZ ;  /* 0x000000209a407824 */ /* 0x040fe200078e00ff */
[----:B------:R-:W-:Y:S01]  /*1f10*/  SHF.L.U64.HI R65, R154, 0x5, R155 ;  /* 0x000000059a417819 */ /* 0x000fe2000001029b */
[----:B-1----:R-:W-:Y:S01]  /*1f20*/  ULEA UR6, UR6, UR7, 0x18 ;  /* 0x0000000706067291 */ /* 0x002fe2000f8ec0ff */
[----:B------:R-:W-:-:S02]  /*1f30*/  LOP3.LUT R117, R118, 0x20, RZ, 0xfc, !PT ;  /* 0x0000002076757812 */ /* 0x000fc400078efcff */
        /* <DEDUP_REMOVED lines=13> */
[----:B------:R-:W-:-:S02]  /*2010*/  IMAD.X R27, RZ, RZ, R28, P1 ;  /* 0x000000ffff1b7224 */ /* 0x000fc400008e061c */
[----:B------:R-:W-:Y:S02]  /*2020*/  IMAD R7, R24, R7, R14 ;  /* 0x0000000718077224 */ /* 0x000fe400078e020e */
[----:B------:R-:W-:-:S04]  /*2030*/  IMAD.WIDE.U32 R26, R170, R24, R26 ;  /* 0x00000018aa1a7225 */ /* 0x000fc800078e001a */
[----:B------:R-:W-:Y:S02]  /*2040*/  IMAD.IADD R27, R27, 0x1, R7 ;  /* 0x000000011b1b7824 */ /* 0x000fe400078e0207 */
[----:B------:R-:W-:Y:S01]  /*2050*/  IMAD R7, R31, R22, RZ ;  /* 0x000000161f077224 */ /* 0x000fe200078e02ff */
[----:B------:R-:W-:-:S03]  /*2060*/  LOP3.LUT R18, R167, 0xc0, RZ, 0xc0, !PT ;  /* 0x000000c0a7127812 */ /* 0x000fc600078ec0ff */
[C---:B------:R-:W-:Y:S02]  /*2070*/  IMAD R7, R30.reuse, R23, R7 ;  /* 0x000000171e077224 */ /* 0x040fe400078e0207 */
[----:B------:R-:W-:Y:S01]  /*2080*/  IMAD.WIDE.U32 R30, R30, R22, R26 ;  /* 0x000000161e1e7225 */ /* 0x000fe200078e001a */
[--C-:B------:R-:W-:Y:S02]  /*2090*/  LOP3.LUT R17, R18, 0x18, R163.reuse, 0xf8, !PT ;  /* 0x0000001812117812 */ /* 0x100fe400078ef8a3 */
[----:B------:R-:W-:Y:S02]  /*20a0*/  LOP3.LUT R15, R10, 0x8, R163, 0xf8, !PT ;  /* 0x000000080a0f7812 */ /* 0x000fe400078ef8a3 */
[----:B----4-:R-:W-:Y:S02]  /*20b0*/  LEA R100, P2, R30, R2, 0x1 ;  /* 0x000000021e647211 */ /* 0x010fe400078408ff */
[----:B------:R-:W-:Y:S01]  /*20c0*/  SHF.R.S32.HI R2, RZ, 0x1f, R73 ;  /* 0x0000001fff027819 */ /* 0x000fe20000011449 */
[----:B------:R-:W-:Y:S01]  /*20d0*/  IMAD.IADD R33, R33, 0x1, R11 ;  /* 0x0000000121217824 */ /* 0x000fe200078e020b */
[----:B------:R-:W-:-:S02]  /*20e0*/  LOP3.LUT R10, R17, R118, RZ, 0x3c, !PT ;  /* 0x00000076110a7212 */ /* 0x000fc400078e3cff */
[----:B------:R-:W-:Y:S02]  /*20f0*/  LEA.HI R2, R2, R73, RZ, 0x7 ;  /* 0x0000004902027211 */ /* 0x000fe400078f38ff */
[----:B------:R-:W-:Y:S02]  /*2100*/  LOP3.LUT R15, R15, 0x18, R62, 0x78, !PT ;  /* 0x000000180f0f7812 */ /* 0x000fe400078e783e */
[----:B------:R-:W-:Y:S01]  /*2110*/  LOP3.LUT R167, R10, 0x1f20, R167, 0xf8, !PT ;  /* 0x00001f200aa77812 */ /* 0x000fe200078ef8a7 */
[----:B------:R-:W-:Y:S01]  /*2120*/  IMAD.WIDE.U32 R10, R102, R156, R32 ;  /* 0x0000009c660a7225 */ /* 0x000fe200078e0020 */
[----:B------:R-:W-:Y:S02]  /*2130*/  IADD3 R14, P0, PT, R118, R6, RZ ;  /* 0x00000006760e7210 */ /* 0x000fe40007f1e0ff */
[----:B------:R-:W-:Y:S01]  /*2140*/  SHF.R.S32.HI R2, RZ, 0x7, R2 ;  /* 0x00000007ff027819 */ /* 0x000fe20000011402 */
[----:B------:R-:W-:Y:S01]  /*2150*/  IMAD.IADD R161, R11, 0x1, R161 ;  /* 0x000000010ba17824 */ /* 0x000fe200078e02a1 */
[----:B------:R-:W-:Y:S01]  /*2160*/  LOP3.LUT R47, R16, R15, RZ, 0xfc, !PT ;  /* 0x0000000f102f7212 */ /* 0x000fe200078efcff */
[----:B------:R-:W-:Y:S01]  /*2170*/  IMAD.X R15, RZ, RZ, R4, P0 ;  /* 0x000000ffff0f7224 */ /* 0x000fe200000e0604 */
[----:B------:R-:W-:-:S02]  /*2180*/  LEA R160, P0, R10, R8, 0x1 ;  /* 0x000000080aa07211 */ /* 0x000fc400078008ff */
[----:B------:R-:W-:Y:S02]  /*2190*/  VIMNMX R69, PT, PT, R153, R2, !PT ;  /* 0x0000000299457248 */ /* 0x000fe40007fe0100 */
[----:B------:R-:W-:Y:S02]  /*21a0*/  LEA.HI.X R161, R10, R9, R161, 0x1, P0 ;  /* 0x000000090aa17211 */ /* 0x000fe400000f0ca1 */
[----:B------:R-:W-:Y:S01]  /*21b0*/  ISETP.GT.AND P0, PT, R60, R69, PT ;  /* 0x000000453c00720c */ /* 0x000fe20003f04270 */
[----:B------:R-:W-:Y:S01]  /*21c0*/  IMAD.WIDE.U32 R14, R102, R154, R14 ;  /* 0x0000009a660e7225 */ /* 0x000fe200078e000e */
[----:B------:R-:W-:-:S03]  /*21d0*/  IADD3 R7, PT, PT, R31, R7, RZ ;  /* 0x000000071f077210 */ /* 0x000fc60007ffe0ff */
[----:B------:R-:W-:Y:S01]  /*21e0*/  IMAD.IADD R159, R15, 0x1, R159 ;  /* 0x000000010f9f7824 */ /* 0x000fe200078e029f */
[----:B------:R-:W-:Y:S02]  /*21f0*/  LEA R158, P1, R14, R12, 0x1 ;  /* 0x0000000c0e9e7211 */ /* 0x000fe400078208ff */
[----:B------:R-:W-:Y:S01]  /*2200*/  LEA R167, R167, UR6, 0x1 ;  /* 0x00000006a7a77c11 */ /* 0x000fe2000f8e08ff */
[C---:B------:R-:W-:Y:S01]  /*2210*/  IMAD.SHL.U32 R68, R22.reuse, 0x20, RZ ;  /* 0x0000002016447824 */ /* 0x040fe200078e00ff */
[----:B------:R-:W-:Y:S02]  /*2220*/  SHF.L.U64.HI R71, R22, 0x5, R23 ;  /* 0x0000000516477819 */ /* 0x000fe40000010217 */
[----:B------:R-:W-:Y:S02]  /*2230*/  LEA.HI.X R159, R14, R13, R159, 0x1, P1 ;  /* 0x0000000d0e9f7211 */ /* 0x000fe400008f0c9f */
        /* <DEDUP_REMOVED lines=97> */
.L_x_1583:
        /* <DEDUP_REMOVED lines=18> */
.L_x_1516:
[----:B------:R-:W-:Y:S05]  /*2970*/  BSYNC.RECONVERGENT B0 ;  /* 0x0000000000007941 */ /* 0x000fea0003800200 */
.L_x_1515:
[----:B------:R-:W-:Y:S04]  /*2980*/  BSSY.RECONVERGENT B0, `(.L_x_1517) ;  /* 0x000000f000007945 */ /* 0x000fe80003800200 */
[----:B------:R-:W-:Y:S05]  /*2990*/  @!P5 BRA `(.L_x_1518) ;  /* 0x000000000034d947 */ /* 0x000fea0003800000 */
[----:B------:R-:W-:Y:S02]  /*29a0*/  ISETP.GE.AND P2, PT, R118, R166, PT ;  /* 0x000000a67600720c */ /* 0x000fe40003f46270 */
[----:B------:R-:W-:Y:S02]  /*29b0*/  LEA R8, P1, R104, R74, 0x6 ;  /* 0x0000004a68087211 */ /* 0x000fe400078230ff */
[----:B------:R-:W-:Y:S02]  /*29c0*/  LEA R2, P3, R66, R82, 0x1 ;  /* 0x0000005242027211 */ /* 0x000fe400078608ff */
[----:B------:R-:W-:Y:S02]  /*29d0*/  LEA.HI.X R9, R104, R75, R105, 0x6, P1 ;  /* 0x0000004b68097211 */ /* 0x000fe400008f3469 */
[-C--:B------:R-:W-:Y:S02]  /*29e0*/  ISETP.GE.AND P1, PT, R117, R166.reuse, PT ;  /* 0x000000a67500720c */ /* 0x080fe40003f26270 */
        /* <DEDUP_REMOVED lines=8> */
.L_x_1518:
[----:B------:R-:W-:Y:S05]  /*2a70*/  BSYNC.RECONVERGENT B0 ;  /* 0x0000000000007941 */ /* 0x000fea0003800200 */
.L_x_1517:
        /* <DEDUP_REMOVED lines=9> */
[-C--:B------:R-:W-:Y:S02]  /*2b10*/  ISETP.GE.AND P1, PT, R117, R166.reuse, PT ;  /* 0x000000a67500720c */ /* 0x080fe40003f26270 */
        /* <DEDUP_REMOVED lines=8> */
.L_x_1520:
[----:B------:R-:W-:Y:S05]  /*2ba0*/  BSYNC.RECONVERGENT B0 ;  /* 0x0000000000007941 */ /* 0x000fea0003800200 */
.L_x_1519:
[----:B------:R-:W-:Y:S04]  /*2bb0*/  BSSY.RECONVERGENT B0, `(.L_x_1521) ;  /* 0x0000011000007945 */ /* 0x000fe80003800200 */
[----:B------:R-:W-:Y:S05]  /*2bc0*/  @!P3 BRA `(.L_x_1522) ;  /* 0x00000000003cb947 */ /* 0x000fea0003800000 */
[-C--:B------:R-:W-:Y:S01]  /*2bd0*/  ISETP.GE.AND P1, PT, R118, R166.reuse, PT ;  /* 0x000000a67600720c */ /* 0x080fe20003f26270 */
[----:B------:R-:W-:Y:S01]  /*2be0*/  IMAD.WIDE.U32 R8, R104, 0xc0, R74 ;  /* 0x000000c068087825 */ /* 0x000fe200078e004a */
[----:B------:R-:W-:Y:S03]  /*2bf0*/  ISETP.GE.AND P2, PT, R117, R166, PT ;  /* 0x000000a67500720c */ /* 0x000fe60003f46270 */
        /* <DEDUP_REMOVED lines=12> */
.L_x_1522:
[----:B------:R-:W-:Y:S05]  /*2cc0*/  BSYNC.RECONVERGENT B0 ;  /* 0x0000000000007941 */ /* 0x000fea0003800200 */
.L_x_1521:
        /* <DEDUP_REMOVED lines=27> */
.L_x_1526:
[----:B------:R-:W-:Y:S05]  /*2e80*/  BSYNC.RECONVERGENT B0 ;  /* 0x0000000000007941 */ /* 0x000fea0003800200 */
.L_x_1525:
[----:B------:R-:W-:Y:S04]  /*2e90*/  BSSY.RECONVERGENT B0, `(.L_x_1527) ;  /* 0x000000f000007945 */ /* 0x000fe80003800200 */
[----:B------:R-:W-:Y:S05]  /*2ea0*/  @!P5 BRA `(.L_x_1528) ;  /* 0x000000000034d947 */ /* 0x000fea0003800000 */
[----:B------:R-:W-:Y:S02]  /*2eb0*/  ISETP.GE.AND P1, PT, R118, R166, PT ;  /* 0x000000a67600720c */ /* 0x000fe40003f26270 */
[C---:B------:R-:W-:Y:S02]  /*2ec0*/  LEA R8, P0, R87.reuse, R10, 0x1 ;  /* 0x0000000a57087211 */ /* 0x040fe400078008ff */
[C---:B------:R-:W-:Y:S02]  /*2ed0*/  LEA R2, P5, R64.reuse, R80, 0x1 ;  /* 0x0000005040027211 */ /* 0x040fe400078a08ff */
[----:B------:R-:W-:Y:S02]  /*2ee0*/  LEA.HI.X R9, R87, R11, R85, 0x1, P0 ;  /* 0x0000000b57097211 */ /* 0x000fe400000f0c55 */
[-C--:B------:R-:W-:Y:S02]  /*2ef0*/  ISETP.GE.AND P0, PT, R117, R166.reuse, PT ;  /* 0x000000a67500720c */ /* 0x080fe40003f06270 */
        /* <DEDUP_REMOVED lines=8> */
.L_x_1528:
[----:B------:R-:W-:Y:S05]  /*2f80*/  BSYNC.RECONVERGENT B0 ;  /* 0x0000000000007941 */ /* 0x000fea0003800200 */
.L_x_1527:
[----:B------:R-:W-:Y:S04]  /*2f90*/  BSSY.RECONVERGENT B0, `(.L_x_1529) ;  /* 0x000000f000007945 */ /* 0x000fe80003800200 */
[----:B------:R-:W-:Y:S05]  /*2fa0*/  @!P4 BRA `(.L_x_1530) ;  /* 0x000000000034c947 */ /* 0x000fea0003800000 */
[----:B------:R-:W-:Y:S02]  /*2fb0*/  ISETP.GE.AND P1, PT, R118, R166, PT ;  /* 0x000000a67600720c */ /* 0x000fe40003f26270 */
[----:B------:R-:W-:Y:S02]  /*2fc0*/  LEA R8, P0, R106, R10, 0x7 ;  /* 0x0000000a6a087211 */ /* 0x000fe400078038ff */
[----:B---3--:R-:W-:Y:S02]  /*2fd0*/  LEA R2, P4, R154, R80, 0x7 ;  /* 0x000000509a027211 */ /* 0x008fe400078838ff */
        /* <DEDUP_REMOVED lines=10> */
.L_x_1530:
[----:B------:R-:W-:Y:S05]  /*3080*/  BSYNC.RECONVERGENT B0 ;  /* 0x0000000000007941 */ /* 0x000fea0003800200 */
.L_x_1529:
[----:B------:R-:W-:Y:S05]  /*3090*/  @!P3 BRA `(.L_x_1531) ;  /* 0x0000006c0094b947 */ /* 0x000fea0003800000 */
[-C--:B------:R-:W-:Y:S01]  /*30a0*/  ISETP.GE.AND P1, PT, R118, R166.reuse, PT ;  /* 0x000000a67600720c */ /* 0x080fe20003f26270 */
[----:B------:R-:W-:Y:S01]  /*30b0*/  IMAD.WIDE.U32 R8, R106, 0xc0, R10 ;  /* 0x000000c06a087825 */ /* 0x000fe200078e000a */
[----:B------:R-:W-:Y:S03]  /*30c0*/  ISETP.GE.AND P0, PT, R117, R166, PT ;  /* 0x000000a67500720c */ /* 0x000fe60003f06270 */
        /* <DEDUP_REMOVED lines=15> */
.L_x_1524:
        /* <DEDUP_REMOVED lines=58> */
.L_x_1536:
[----:B------:R-:W-:Y:S05]  /*3560*/  BSYNC.RECONVERGENT B0 ;  /* 0x0000000000007941 */ /* 0x000fea0003800200 */
.L_x_1535:
        /* <DEDUP_REMOVED lines=48> */
.L_x_1538:
[----:B------:R-:W-:Y:S05]  /*3870*/  BSYNC.RECONVERGENT B0 ;  /* 0x0000000000007941 */ /* 0x000fea0003800200 */
.L_x_1537:
        /* <DEDUP_REMOVED lines=47> */
.L_x_1534:
[----:B------:R-:W-:Y:S05]  /*3b70*/  BSYNC.RECONVERGENT B1 ;  /* 0x0000000000017941 */ /* 0x000fea0003800200 */
.L_x_1533:
        /* <DEDUP_REMOVED lines=63> */
.L_x_1542:
[----:B------:R-:W-:Y:S05]  /*3f70*/  BSYNC.RECONVERGENT B0 ;  /* 0x0000000000007941 */ /* 0x000fea0003800200 */
.L_x_1541:
        /* <DEDUP_REMOVED lines=48> */
.L_x_1544:
[----:B------:R-:W-:Y:S05]  /*4280*/  BSYNC.RECONVERGENT B0 ;  /* 0x0000000000007941 */ /* 0x000fea0003800200 */
.L_x_1543:
        /* <DEDUP_REMOVED lines=47> */
.L_x_1540:
[----:B------:R-:W-:Y:S05]  /*4580*/  BSYNC.RECONVERGENT B1 ;  /* 0x0000000000017941 */ /* 0x000fea0003800200 */
.L_x_1539:
        /* <DEDUP_REMOVED lines=61> */
.L_x_1548:
[----:B------:R-:W-:Y:S05]  /*4960*/  BSYNC.RECONVERGENT B0 ;  /* 0x0000000000007941 */ /* 0x000fea0003800200 */
.L_x_1547:
        /* <DEDUP_REMOVED lines=48> */
.L_x_1550:
[----:B------:R-:W-:Y:S05]  /*4c70*/  BSYNC.RECONVERGENT B0 ;  /* 0x0000000000007941 */ /* 0x000fea0003800200 */
.L_x_1549:
        /* <DEDUP_REMOVED lines=47> */
.L_x_1546:
[----:B------:R-:W-:Y:S05]  /*4f70*/  BSYNC.RECONVERGENT B1 ;  /* 0x0000000000017941 */ /* 0x000fea0003800200 */
.L_x_1545:
        /* <DEDUP_REMOVED lines=64> */
.L_x_1554:
[----:B------:R-:W-:Y:S05]  /*5380*/  BSYNC.RECONVERGENT B0 ;  /* 0x0000000000007941 */ /* 0x000fea0003800200 */
.L_x_1553:
        /* <DEDUP_REMOVED lines=48> */
.L_x_1556:
[----:B------:R-:W-:Y:S05]  /*5690*/  BSYNC.RECONVERGENT B0 ;  /* 0x0000000000007941 */ /* 0x000fea0003800200 */
.L_x_1555:
        /* <DEDUP_REMOVED lines=47> */
.L_x_1552:
[----:B------:R-:W-:Y:S05]  /*5990*/  BSYNC.RECONVERGENT B1 ;  /* 0x0000000000017941 */ /* 0x000fea0003800200 */
.L_x_1551:
[----:B------:R-:W2:Y:S02]  /*59a0*/  LD.E R3, desc[UR4][R120.64+0xd0] ;  /* 0x0000d00478037980 */ /* 0x000ea4000c101900 */
[----:B--2---:R-:W-:Y:S05]  /*59b0*/  IMAD.U32 R3, R3, -0x40, RZ ;  /* 0xffffffc003037824 */ /* 0x004fea00078e00ff */
[C---:B------:R-:W-:Y:S02]  /*59c0*/  LEA R12, P1, R3.reuse, R12, 0x1 ;  /* 0x0000000c030c7211 */ /* 0x040fe400078208ff */
[C---:B------:R-:W-:Y:S02]  /*59d0*/  LEA R50, P0, R3.reuse, R50, 0x1 ;  /* 0x0000003203327211 */ /* 0x040fe400078008ff */
[C---:B------:R-:W-:Y:S02]  /*59e0*/  LEA.HI.X.SX32 R13, R3.reuse, R13, 0x1, P1 ;  /* 0x0000000d030d7211 */ /* 0x040fe400008f0eff */
[----:B------:R-:W-:Y:S01]  /*59f0*/  LEA.HI.X.SX32 R51, R3, R51, 0x1, P0 ;  /* 0x0000003303337211 */ /* 0x000fe200000f0eff */
[----:B------:R-:W-:Y:S05]  /*5a00*/  BRA `(.L_x_1531) ;  /* 0x0000004400387947 */ /* 0x000fea0003800000 */
.L_x_1532:
        /* <DEDUP_REMOVED lines=95> */
.L_x_1560:
[----:B------:R-:W-:Y:S05]  /*6000*/  BSYNC.RECONVERGENT B0 ;  /* 0x0000000000007941 */ /* 0x000fea0003800200 */
.L_x_1559:
        /* <DEDUP_REMOVED lines=89> */
.L_x_1562:
[----:B------:R-:W-:Y:S05]  /*65a0*/  BSYNC.RECONVERGENT B0 ;  /* 0x0000000000007941 */ /* 0x000fea0003800200 */
.L_x_1561:
        /* <DEDUP_REMOVED lines=88> */
.L_x_1558:
[----:B------:R-:W-:Y:S05]  /*6b30*/  BSYNC.RECONVERGENT B1 ;  /* 0x0000000000017941 */ /* 0x000fea0003800200 */
.L_x_1557:
        /* <DEDUP_REMOVED lines=94> */
.L_x_1566:
[----:B------:R-:W-:Y:S05]  /*7120*/  BSYNC.RECONVERGENT B0 ;  /* 0x0000000000007941 */ /* 0x000fea0003800200 */
.L_x_1565:
        /* <DEDUP_REMOVED lines=89> */
.L_x_1568:
[----:B------:R-:W-:Y:S05]  /*76c0*/  BSYNC.RECONVERGENT B0 ;  /* 0x0000000000007941 */ /* 0x000fea0003800200 */
.L_x_1567:
        /* <DEDUP_REMOVED lines=88> */
.L_x_1564:
[----:B------:R-:W-:Y:S05]  /*7c50*/  BSYNC.RECONVERGENT B1 ;  /* 0x0000000000017941 */ /* 0x000fea0003800200 */
.L_x_1563:
        /* <DEDUP_REMOVED lines=95> */
.L_x_1572:
[----:B------:R-:W-:Y:S05]  /*8250*/  BSYNC.RECONVERGENT B0 ;  /* 0x0000000000007941 */ /* 0x000fea0003800200 */
.L_x_1571:
        /* <DEDUP_REMOVED lines=88> */
.L_x_1574:
[----:B------:R-:W-:Y:S05]  /*87e0*/  BSYNC.RECONVERGENT B0 ;  /* 0x0000000000007941 */ /* 0x000fea0003800200 */
.L_x_1573:
        /* <DEDUP_REMOVED lines=86> */
.L_x_1570:
[----:B------:R-:W-:Y:S05]  /*8d50*/  BSYNC.RECONVERGENT B1 ;  /* 0x0000000000017941 */ /* 0x000fea0003800200 */
.L_x_1569:
[----:B------:R-:W-:Y:S04]  /*8d60*/  BSSY.RECONVERGENT B1, `(.L_x_1575) ;  /* 0x0000112000017945 */ /* 0x000fe80003800200 */
[----:B------:R-:W-:Y:S05]  /*8d70*/  @!P3 BRA `(.L_x_1576) ;  /* 0x000000100040b947 */ /* 0x000fea0003800000 */
[-C--:B-----5:R-:W-:Y:S01]  /*8d80*/  ISETP.GE.AND P0, PT, R118, R109.reuse, PT ;  /* 0x0000006d7600720c */ /* 0x0a0fe20003f06270 */
[----:B------:R-:W-:Y:S01]  /*8d90*/  IMAD R108, R155, 0xc0, RZ ;  /* 0x000000c09b6c7824 */ /* 0x000fe200078e02ff */
[-C--:B------:R-:W-:Y:S01]  /*8da0*/  ISETP.GE.AND P4, PT, R117, R109.reuse, PT ;  /* 0x0000006d7500720c */ /* 0x080fe20003f86270 */
[----:B------:R-:W-:Y:S01]  /*8db0*/  IMAD.WIDE.U32 R4, R154, 0xc0, R80 ;  /* 0x000000c09a047825 */ /* 0x000fe200078e0050 */
[----:B------:R-:W-:Y:S01]  /*8dc0*/  ISETP.GE.AND P3, PT, R116, R109, PT ;  /* 0x0000006d7400720c */ /* 0x000fe20003f66270 */
[----:B------:R-:W-:Y:S02]  /*8dd0*/  BSSY.RECONVERGENT B0, `(.L_x_1577) ;  /* 0x000005c000007945 */ /* 0x000fe40003800200 */
[----:B------:R-:W-:Y:S01]  /*8de0*/  IMAD R3, R107, 0xc0, RZ ;  /* 0x000000c06b037824 */ /* 0x000fe200078e02ff */
[----:B------:R-:W-:Y:S01]  /*8df0*/  IADD3 R109, PT, PT, R5, R108, RZ ;  /* 0x0000006c056d7210 */ /* 0x000fe20007ffe0ff */
[----:B------:R-:W-:Y:S01]  /*8e00*/  IMAD.WIDE.U32 R18, R106, 0xc0, R10 ;  /* 0x000000c06a127825 */ /* 0x000fe200078e000a */
[----:B------:R-:W-:Y:S04]  /*8e10*/  MOV R108, R4 ;  /* 0x00000004006c7202 */ /* 0x000fe80000000f00 */
[----:B------:R-:W-:Y:S01]  /*8e20*/  IADD3 R19, PT, PT, R19, R3, RZ ;  /* 0x0000000313137210 */ /* 0x000fe20007ffe0ff */
[----:B------:R-:W-:Y:S06]  /*8e30*/  @P0 BRA `(.L_x_1578) ;  /* 0x0000000400540947 */ /* 0x000fec0003800000 */
        /* <DEDUP_REMOVED lines=85> */
.L_x_1578:
[----:B------:R-:W-:Y:S05]  /*9390*/  BSYNC.RECONVERGENT B0 ;  /* 0x0000000000007941 */ /* 0x000fea0003800200 */
.L_x_1577:
        /* <DEDUP_REMOVED lines=87> */
.L_x_1580:
[----:B------:R-:W-:Y:S05]  /*9910*/  BSYNC.RECONVERGENT B0 ;  /* 0x0000000000007941 */ /* 0x000fea0003800200 */
.L_x_1579:
        /* <DEDUP_REMOVED lines=86> */
.L_x_1576:
[----:B------:R-:W-:Y:S05]  /*9e80*/  BSYNC.RECONVERGENT B1 ;  /* 0x0000000000017941 */ /* 0x000fea0003800200 */
.L_x_1575:
[----:B------:R-:W3:Y:S02]  /*9e90*/  LD.E R3, desc[UR4][R120.64+0xd0] ;  /* 0x0000d00478037980 */ /* 0x000ee4000c101900 */
[----:B---3--:R-:W-:Y:S05]  /*9ea0*/  IMAD.U32 R3, R3, -0x40, RZ ;  /* 0xffffffc003037824 */ /* 0x008fea00078e00ff */
[C---:B------:R-:W-:Y:S02]  /*9eb0*/  LEA R78, P1, R3.reuse, R78, 0x1 ;  /* 0x0000004e034e7211 */ /* 0x040fe400078208ff */
[C---:B------:R-:W-:Y:S02]  /*9ec0*/  LEA R76, P0, R3.reuse, R76, 0x1 ;  /* 0x0000004c034c7211 */ /* 0x040fe400078008ff */
[C---:B------:R-:W-:Y:S02]  /*9ed0*/  LEA.HI.X.SX32 R79, R3.reuse, R79, 0x1, P1 ;  /* 0x0000004f034f7211 */ /* 0x040fe400008f0eff */
[----:B------:R-:W-:Y:S09]  /*9ee0*/  LEA.HI.X.SX32 R77, R3, R77, 0x1, P0 ;  /* 0x0000004d034d7211 */ /* 0x000ff200000f0eff */
.L_x_1531:
[----:B------:R-:W-:Y:S05]  /*9ef0*/  BSYNC.RECONVERGENT B2 ;  /* 0x0000000000027941 */ /* 0x000fea0003800200 */
.L_x_1523:
        /* <DEDUP_REMOVED lines=101> */
.L_x_1582:
[----:B------:R-:W-:Y:S05]  /*a550*/  BSYNC.RECONVERGENT B0 ;  /* 0x0000000000007941 */ /* 0x000fea0003800200 */
.L_x_1581:
[----:B------:R-:W-:Y:S05]  /*a560*/  @P2 BRA `(.L_x_1583) ;  /* 0xffffff8000b82947 */ /* 0x000fea000383ffff */
.L_x_1514:
        /* <DEDUP_REMOVED lines=29> */
.L_x_1588:
[----:B------:R2:W-:Y:S02]  /*a740*/  STS.128 [R167+0x2000], RZ ;  /* 0x002000ffa7007388 */ /* 0x0005e40000000c00 */
.L_x_1587:
[----:B------:R-:W-:Y:S05]  /*a750*/  BSYNC.RECONVERGENT B0 ;  /* 0x0000000000007941 */ /* 0x000fea0003800200 */
.L_x_1586:
        /* <DEDUP_REMOVED lines=24> */
.L_x_1590:
[----:B------:R1:W-:Y:S01]  /*a8e0*/  STS.128 [R167+0x2800], RZ ;  /* 0x002800ffa7007388 */ /* 0x0003e20000000c00 */
[----:B------:R-:W-:Y:S05]  /*a8f0*/  BRA `(.L_x_1589) ;  /* 0x0000003400b47947 */ /* 0x000fea0003800000 */
.L_x_1585:
[----:B-----5:R-:W2:Y:S04]  /*a900*/  LD.E.64 R4, desc[UR4][R120.64+0xf0] ;  /* 0x0000f00478047980 */ /* 0x020ea8000c101b00 */
        /* <DEDUP_REMOVED lines=78> */
.L_x_1597:
[----:B------:R-:W-:Y:S05]  /*adf0*/  BSYNC.RECONVERGENT B0 ;  /* 0x0000000000007941 */ /* 0x000fea0003800200 */
.L_x_1596:
[----:B-----5:R-:W-:Y:S01]  /*ae00*/  IMAD.MOV.U32 R6, RZ, RZ, R10 ;  /* 0x000000ffff067224 */ /* 0x020fe200078e000a */
[----:B------:R-:W-:Y:S01]  /*ae10*/  MOV R4, R8 ;  /* 0x0000000800047202 */ /* 0x000fe20000000f00 */
[----:B------:R-:W-:Y:S01]  /*ae20*/  IMAD.MOV.U32 R7, RZ, RZ, R11 ;  /* 0x000000ffff077224 */ /* 0x000fe200078e000b */
[----:B------:R-:W-:Y:S02]  /*ae30*/  MOV R5, R9 ;  /* 0x0000000900057202 */ /* 0x000fe40000000f00 */
.L_x_1595:
[----:B------:R-:W-:Y:S05]  /*ae40*/  BSYNC.RECONVERGENT B1 ;  /* 0x0000000000017941 */ /* 0x000fea0003800200 */
.L_x_1594:
        /* <DEDUP_REMOVED lines=47> */
.L_x_1601:
[----:B------:R-:W-:Y:S05]  /*b140*/  BSYNC.RECONVERGENT B0 ;  /* 0x0000000000007941 */ /* 0x000fea0003800200 */
.L_x_1600:
[----:B-----5:R1:W-:Y:S02]  /*b150*/  STS.128 [R167+0x1000], R8 ;  /* 0x00100008a7007388 */ /* 0x0203e40000000c00 */
.L_x_1599:
[----:B------:R-:W-:Y:S05]  /*b160*/  BSYNC.RECONVERGENT B1 ;  /* 0x0000000000017941 */ /* 0x000fea0003800200 */
.L_x_1598:
        /* <DEDUP_REMOVED lines=45> */
.L_x_1603:
[----:B------:R-:W-:Y:S05]  /*b440*/  BSYNC.RECONVERGENT B0 ;  /* 0x0000000000007941 */ /* 0x000fea0003800200 */
.L_x_1602:
[----:B-----5:R1:W-:Y:S02]  /*b450*/  STS.128 [R167+0x2000], R8 ;  /* 0x00200008a7007388 */ /* 0x0203e40000000c00 */
.L_x_1593:
[----:B------:R-:W-:Y:S05]  /*b460*/  BSYNC.RECONVERGENT B2 ;  /* 0x0000000000027941 */ /* 0x000fea0003800200 */
.L_x_1592:
        /* <DEDUP_REMOVED lines=51> */
.L_x_1607:
[----:B------:R-:W-:Y:S05]  /*b7a0*/  BSYNC.RECONVERGENT B0 ;  /* 0x0000000000007941 */ /* 0x000fea0003800200 */
.L_x_1606:
[----:B-----5:R1:W-:Y:S02]  /*b7b0*/  STS.128 [R167+0x800], R8 ;  /* 0x00080008a7007388 */ /* 0x0203e40000000c00 */
.L_x_1605:
[----:B------:R-:W-:Y:S05]  /*b7c0*/  BSYNC.RECONVERGENT B1 ;  /* 0x0000000000017941 */ /* 0x000fea0003800200 */
.L_x_1604:
        /* <DEDUP_REMOVED lines=46> */
.L_x_1611:
[----:B------:R-:W-:Y:S05]  /*bab0*/  BSYNC.RECONVERGENT B0 ;  /* 0x0000000000007941 */ /* 0x000fea0003800200 */
.L_x_1610:
[----:B-----5:R1:W-:Y:S02]  /*bac0*/  STS.128 [R167+0x1800], R8 ;  /* 0x00180008a7007388 */ /* 0x0203e40000000c00 */
.L_x_1609:
[----:B------:R-:W-:Y:S05]  /*bad0*/  BSYNC.RECONVERGENT B1 ;  /* 0x0000000000017941 */ /* 0x000fea0003800200 */
.L_x_1608:
        /* <DEDUP_REMOVED lines=46> */
.L_x_1613:
[----:B------:R-:W-:Y:S05]  /*bdc0*/  BSYNC.RECONVERGENT B0 ;  /* 0x0000000000007941 */ /* 0x000fea0003800200 */
.L_x_1612:
[----:B-----5:R1:W-:Y:S01]  /*bdd0*/  STS.128 [R167+0x2800], R8 ;  /* 0x00280008a7007388 */ /* 0x0203e20000000c00 */
[----:B------:R-:W-:Y:S05]  /*bde0*/  BRA `(.L_x_1589) ;  /* 0x0000002000787947 */ /* 0x000fea0003800000 */
.L_x_1591:
        /* <DEDUP_REMOVED lines=95> */
.L_x_1618:
[----:B------:R-:W-:Y:S05]  /*c3e0*/  BSYNC.RECONVERGENT B0 ;  /* 0x0000000000007941 */ /* 0x000fea0003800200 */
.L_x_1617:
[----:B------:R-:W-:Y:S05]  /*c3f0*/  BSYNC.RECONVERGENT B1 ;  /* 0x0000000000017941 */ /* 0x000fea0003800200 */
.L_x_1616:
        /* <DEDUP_REMOVED lines=86> */
.L_x_1622:
[----:B------:R-:W-:Y:S05]  /*c960*/  BSYNC.RECONVERGENT B0 ;  /* 0x0000000000007941 */ /* 0x000fea0003800200 */
.L_x_1621:
[----:B-----5:R1:W-:Y:S02]  /*c970*/  STS.128 [R167+0x1000], R16 ;  /* 0x00100010a7007388 */ /* 0x0203e40000000c00 */
.L_x_1620:
[----:B------:R-:W-:Y:S05]  /*c980*/  BSYNC.RECONVERGENT B1 ;  /* 0x0000000000017941 */ /* 0x000fea0003800200 */
.L_x_1619:
        /* <DEDUP_REMOVED lines=84> */
.L_x_1624:
[----:B------:R-:W-:Y:S05]  /*ced0*/  BSYNC.RECONVERGENT B0 ;  /* 0x0000000000007941 */ /* 0x000fea0003800200 */
.L_x_1623:
[----:B-----5:R1:W-:Y:S02]  /*cee0*/  STS.128 [R167+0x2000], R16 ;  /* 0x00200010a7007388 */ /* 0x0203e40000000c00 */
.L_x_1615:
[----:B------:R-:W-:Y:S05]  /*cef0*/  BSYNC.RECONVERGENT B2 ;  /* 0x0000000000027941 */ /* 0x000fea0003800200 */
.L_x_1614:
        /* <DEDUP_REMOVED lines=91> */
.L_x_1628:
[----:B------:R-:W-:Y:S05]  /*d4b0*/  BSYNC.RECONVERGENT B0 ;  /* 0x0000000000007941 */ /* 0x000fea0003800200 */
.L_x_1627:
[----:B-----5:R1:W-:Y:S02]  /*d4c0*/  STS.128 [R167+0x800], R16 ;  /* 0x00080010a7007388 */ /* 0x0203e40000000c00 */
.L_x_1626:
[----:B------:R-:W-:Y:S05]  /*d4d0*/  BSYNC.RECONVERGENT B1 ;  /* 0x0000000000017941 */ /* 0x000fea0003800200 */
.L_x_1625:
        /* <DEDUP_REMOVED lines=86> */
.L_x_1632:
[----:B------:R-:W-:Y:S05]  /*da40*/  BSYNC.RECONVERGENT B0 ;  /* 0x0000000000007941 */ /* 0x000fea0003800200 */
.L_x_1631:
[----:B-----5:R1:W-:Y:S02]  /*da50*/  STS.128 [R167+0x1800], R16 ;  /* 0x00180010a7007388 */ /* 0x0203e40000000c00 */
.L_x_1630:
[----:B------:R-:W-:Y:S05]  /*da60*/  BSYNC.RECONVERGENT B1 ;  /* 0x0000000000017941 */ /* 0x000fea0003800200 */
.L_x_1629:
        /* <DEDUP_REMOVED lines=84> */
.L_x_1634:
[----:B------:R-:W-:Y:S05]  /*dfb0*/  BSYNC.RECONVERGENT B0 ;  /* 0x0000000000007941 */ /* 0x000fea0003800200 */
.L_x_1633:
[----:B-----5:R1:W-:Y:S02]  /*dfc0*/  STS.128 [R167+0x2800], R4 ;  /* 0x00280004a7007388 */ /* 0x0203e40000000c00 */
.L_x_1589:
[----:B------:R-:W-:Y:S05]  /*dfd0*/  BSYNC.RECONVERGENT B3 ;  /* 0x0000000000037941 */ /* 0x000fea0003800200 */
.L_x_1584:
        /* <DEDUP_REMOVED lines=25> */
.L_x_1637:
[----:B------:R4:W-:Y:S02]  /*e170*/  STS.128 [R167+0x7000], RZ ;  /* 0x007000ffa7007388 */ /* 0x0009e40000000c00 */
.L_x_1636:
[----:B------:R-:W-:Y:S05]  /*e180*/  BSYNC.RECONVERGENT B0 ;  /* 0x0000000000007941 */ /* 0x000fea0003800200 */
.L_x_1635:
        /* <DEDUP_REMOVED lines=24> */
.L_x_1640:
[----:B------:R3:W-:Y:S02]  /*e310*/  STS.128 [R167+0x7800], RZ ;  /* 0x007800ffa7007388 */ /* 0x0007e40000000c00 */
.L_x_1639:
[----:B------:R-:W-:Y:S05]  /*e320*/  BSYNC.RECONVERGENT B0 ;  /* 0x0000000000007941 */ /* 0x000fea0003800200 */
.L_x_1638:
        /* <DEDUP_REMOVED lines=25> */
.L_x_1643:
[----:B------:R3:W-:Y:S02]  /*e4c0*/  STS.128 [R167+0x8000], RZ ;  /* 0x008000ffa7007388 */ /* 0x0007e40000000c00 */
.L_x_1642:
[----:B------:R-:W-:Y:S05]  /*e4d0*/  BSYNC.RECONVERGENT B0 ;  /* 0x0000000000007941 */ /* 0x000fea0003800200 */
.L_x_1641:
        /* <DEDUP_REMOVED lines=26> */
.L_x_1646:
[----:B------:R3:W-:Y:S02]  /*e680*/  STS.128 [R167+0x8800], RZ ;  /* 0x008800ffa7007388 */ /* 0x0007e40000000c00 */
.L_x_1645:
[----:B------:R-:W-:Y:S05]  /*e690*/  BSYNC.RECONVERGENT B0 ;  /* 0x0000000000007941 */ /* 0x000fea0003800200 */
.L_x_1644:
        /* <DEDUP_REMOVED lines=26> */
.L_x_1649:
[----:B------:R3:W-:Y:S01]  /*e840*/  STS.128 [R167+0xd000], RZ ;  /* 0x00d000ffa7007388 */ /* 0x0007e20000000c00 */
[----:B------:R-:W-:Y:S05]  /*e850*/  BRA `(.L_x_1650) ;  /* 0x00000000000c7947 */ /* 0x000fea0003800000 */
.L_x_1648:
[----:B------:R1:W-:Y:S04]  /*e860*/  STS.128 [R167+0x9000], RZ ;  /* 0x009000ffa7007388 */ /* 0x0003e80000000c00 */
[----:B------:R1:W-:Y:S04]  /*e870*/  STS.128 [R167+0xb000], RZ ;  /* 0x00b000ffa7007388 */ /* 0x0003e80000000c00 */
[----:B------:R1:W-:Y:S02]  /*e880*/  STS.128 [R167+0xd000], RZ ;  /* 0x00d000ffa7007388 */ /* 0x0003e40000000c00 */
.L_x_1650:
[----:B------:R-:W-:Y:S05]  /*e890*/  BSYNC.RECONVERGENT B0 ;  /* 0x0000000000007941 */ /* 0x000fea0003800200 */
.L_x_1647:
        /* <DEDUP_REMOVED lines=27> */
.L_x_1653:
[----:B------:R3:W-:Y:S02]  /*ea50*/  STS.128 [R167+0xd800], RZ ;  /* 0x00d800ffa7007388 */ /* 0x0007e40000000c00 */
.L_x_1652:
[----:B------:R-:W-:Y:S05]  /*ea60*/  BSYNC.RECONVERGENT B0 ;  /* 0x0000000000007941 */ /* 0x000fea0003800200 */
.L_x_1651:
        /* <DEDUP_REMOVED lines=27> */
.L_x_1656:
[----:B------:R3:W-:Y:S02]  /*ec20*/  STS.128 [R167+0xe000], RZ ;  /* 0x00e000ffa7007388 */ /* 0x0007e40000000c00 */
.L_x_1655:
[----:B------:R-:W-:Y:S05]  /*ec30*/  BSYNC.RECONVERGENT B0 ;  /* 0x0000000000007941 */ /* 0x000fea0003800200 */
.L_x_1654:
[----:B------:R-:W-:Y:S01]  /*ec40*/  ISETP.GE.AND P0, PT, R102, R3, PT ;  /* 0x000000036600720c */ /* 0x000fe20003f06270 */
[----:B-1-3--:R-:W-:Y:S01]  /*ec50*/  IMAD.MOV.U32 R4, RZ, RZ, 0x10 ;  /* 0x00000010ff047424 */ /* 0x00afe200078e00ff */
        /* <DEDUP_REMOVED lines=10> */
[----:B------:R-:W-:-:S05]  /*ed00*/  IMAD.WIDE.U32 R2, R156, 0xc0, R160 ;  /* 0x000000c09c027825 */ /* 0x000fca00078e00a0 */
        /* <DEDUP_REMOVED lines=18> */
.L_x_1659:
[----:B------:R1:W-:Y:S02]  /*ee30*/  STS.128 [R167+0xe800], RZ ;  /* 0x00e800ffa7007388 */ /* 0x0003e40000000c00 */
.L_x_1658:
[----:B------:R-:W-:Y:S05]  /*ee40*/  BSYNC.RECONVERGENT B0 ;  /* 0x0000000000007941 */ /* 0x000fea0003800200 */
.L_x_1657:
[----:B------:R-:W1:Y:S01]  /*ee50*/  LD.E R0, desc[UR4][R120.64+0x18c] ;  /* 0x00018c0478007980 */ /* 0x000e62000c101900 */
[----:B------:R-:W2:Y:S01]  /*ee60*/  S2UR UR6, SR_CgaCtaId ;  /* 0x00000000000679c3 */ /* 0x000ea20000008800 */
[----:B------:R-:W-:Y:S01]  /*ee70*/  UMOV UR7, 0x400 ;  /* 0x0000040000077882 */ /* 0x000fe20000000000 */
[----:B------:R-:W-:Y:S01]  /*ee80*/  BSSY.RECONVERGENT B1, `(.L_x_1660) ;  /* 0x0000237000017945 */ /* 0x000fe20003800200 */
[----:B------:R-:W0:Y:S01]  /*ee90*/  LDGDEPBAR ;  /* 0x00000000000079af */ /* 0x000e220000000000 */
[----:B--2---:R-:W-:-:S06]  /*eea0*/  ULEA UR6, UR6, UR7, 0x18 ;  /* 0x0000000706067291 */ /* 0x004fcc000f8ec0ff */
[----:B------:R-:W-:Y:S02]  /*eeb0*/  LEA R152, R48, UR6, 0x1 ;  /* 0x0000000630987c11 */ /* 0x000fe4000f8e08ff */
[----:B------:R-:W-:-:S03]  /*eec0*/  LEA R151, R47, UR6, 0x1 ;  /* 0x000000062f977c11 */ /* 0x000fc6000f8e08ff */
[----:B------:R-:W-:Y:S01]  /*eed0*/  LDSM.16.M88.4 R44, [R152] ;  /* 0x00000000982c783b */ /* 0x000fe20000000200 */
[C---:B------:R-:W-:Y:S02]  /*eee0*/  IMAD R150, R4.reuse, 0x2, R152 ;  /* 0x0000000204967824 */ /* 0x040fe400078e0298 */
[----:B------:R-:W-:Y:S01]  /*eef0*/  IMAD R148, R4, 0x2, R151 ;  /* 0x0000000204947824 */ /* 0x000fe200078e0297 */
[----:B------:R-:W2:Y:S04]  /*ef00*/  LDSM.16.M88.4 R32, [R151+0x3000] ;  /* 0x003000009720783b */ /* 0x000ea80000000200 */
[----:B------:R-:W3:Y:S04]  /*ef10*/  LDSM.16.M88.4 R100, [R151+0x3400] ;  /* 0x003400009764783b */ /* 0x000ee80000000200 */
[----:B------:R-:W4:Y:S04]  /*ef20*/  LDSM.16.M88.4 R92, [R151+0x3800] ;  /* 0x00380000975c783b */ /* 0x000f280000000200 */
[----:B------:R-:W4:Y:S04]  /*ef30*/  LDSM.16.M88.4 R84, [R151+0x3c00] ;  /* 0x003c00009754783b */ /* 0x000f280000000200 */
[----:B------:R-:W4:Y:S04]  /*ef40*/  LDSM.16.M88.4 R76, [R151+0x4000] ;  /* 0x00400000974c783b */ /* 0x000f280000000200 */
[----:B------:R-:W4:Y:S04]  /*ef50*/  LDSM.16.M88.4 R68, [R151+0x4400] ;  /* 0x004400009744783b */ /* 0x000f280000000200 */
[----:B------:R-:W4:Y:S04]  /*ef60*/  LDSM.16.M88.4 R56, [R151+0x4800] ;  /* 0x004800009738783b */ /* 0x000f280000000200 */
[----:B-----5:R-:W4:Y:S04]  /*ef70*/  LDSM.16.M88.4 R24, [R151+0x4c00] ;  /* 0x004c00009718783b */ /* 0x020f280000000200 */
[----:B------:R-:W-:Y:S04]  /*ef80*/  LDSM.16.M88.4 R8, [R150] ;  /* 0x000000009608783b */ /* 0x000fe80000000200 */
[----:B------:R-:W4:Y:S04]  /*ef90*/  LDSM.16.M88.4 R20, [R148+0x3000] ;  /* 0x003000009414783b */ /* 0x000f280000000200 */
[----:B------:R-:W4:Y:S01]  /*efa0*/  LDSM.16.M88.4 R36, [R148+0x3400] ;  /* 0x003400009424783b */ /* 0x000f220000000200 */
        /* <DEDUP_REMOVED lines=23> */
[C---:B------:R-:W-:Y:S08]  /*f120*/  HMMA.16816.F32.BF16 R16, R8.reuse, R20, R16 ;  /* 0x000000140810723c */ /* 0x040ff00000041810 */
[C---:B------:R-:W-:Y:S01]  /*f130*/  HMMA.16816.F32.BF16 R32, R8.reuse, R22, R32 ;  /* 0x000000160820723c */ /* 0x040fe20000041820 */
[----:B------:R-:W4:Y:S07]  /*f140*/  LDSM.16.M88.4 R20, [R148+0x4400] ;  /* 0x004400009414783b */ /* 0x000f2e0000000200 */
[C---:B------:R-:W-:Y:S08]  /*f150*/  HMMA.16816.F32.BF16 R28, R8.reuse, R36, R28 ;  /* 0x00000024081c723c */ /* 0x040ff0000004181c */
[C---:B------:R-:W-:Y:S01]  /*f160*/  HMMA.16816.F32.BF16 R100, R8.reuse, R38, R100 ;  /* 0x000000260864723c */ /* 0x040fe20000041864 */
[----:B------:R-:W4:Y:S07]  /*f170*/  LDSM.16.M88.4 R36, [R151+0x5000] ;  /* 0x005000009724783b */ /* 0x000f2e0000000200 */
[C---:B--2---:R-:W-:Y:S08]  /*f180*/  HMMA.16816.F32.BF16 R88, R8.reuse, R12, R88 ;  /* 0x0000000c0858723c */ /* 0x044ff00000041858 */
[C---:B------:R-:W-:Y:S01]  /*f190*/  HMMA.16816.F32.BF16 R84, R8.reuse, R14, R84 ;  /* 0x0000000e0854723c */ /* 0x040fe20000041854 */
[----:B------:R-:W2:Y:S07]  /*f1a0*/  LDSM.16.M88.4 R12, [R148+0x4c00] ;  /* 0x004c0000940c783b */ /* 0x000eae0000000200 */
[C---:B------:R-:W-:Y:S08]  /*f1b0*/  HMMA.16816.F32.BF16 R96, R8.reuse, R40, R96 ;  /* 0x000000280860723c */ /* 0x040ff00000041860 */
[C---:B------:R-:W-:Y:S01]  /*f1c0*/  HMMA.16816.F32.BF16 R92, R8.reuse, R42, R92 ;  /* 0x0000002a085c723c */ /* 0x040fe2000004185c */
[----:B------:R-:W1:Y:S07]  /*f1d0*/  LDSM.16.M88.4 R40, [R150+0x1000] ;  /* 0x001000009628783b */ /* 0x000e6e0000000200 */
[C---:B---3--:R-:W-:Y:S08]  /*f1e0*/  HMMA.16816.F32.BF16 R80, R8.reuse, R24, R80 ;  /* 0x000000180850723c */ /* 0x048ff00000041850 */
[C---:B------:R-:W-:Y:S01]  /*f1f0*/  HMMA.16816.F32.BF16 R76, R8.reuse, R26, R76 ;  /* 0x0000001a084c723c */ /* 0x040fe2000004184c */
[----:B------:R-:W-:Y:S07]  /*f200*/  LDSM.16.M88.4 R24, [R152+0x2000] ;  /* 0x002000009818783b */ /* 0x000fee0000000200 */
[C---:B----4-:R-:W-:Y:S08]  /*f210*/  HMMA.16816.F32.BF16 R72, R8.reuse, R20, R72 ;  /* 0x000000140848723c */ /* 0x050ff00000041848 */
        /* <DEDUP_REMOVED lines=12> */
[C---:B-1----:R-:W-:Y:S08]  /*f2e0*/  HMMA.16816.F32.BF16 R16, R40.reuse, R124, R16 ;  /* 0x0000007c2810723c */ /* 0x042ff00000041810 */
[----:B------:R-:W-:Y:S08]  /*f2f0*/  HMMA.16816.F32.BF16 R32, R40, R126, R32 ;  /* 0x0000007e2820723c */ /* 0x000ff00000041820 */
[----:B------:R-:W-:Y:S08]  /*f300*/  HMMA.16816.F32.BF16 R28, R108, R112, R28 ;  /* 0x000000706c1c723c */ /* 0x000ff0000004181c */
[C---:B---3--:R-:W-:Y:S08]  /*f310*/  HMMA.16816.F32.BF16 R16, R24.reuse, R20, R16 ;  /* 0x000000141810723c */ /* 0x048ff00000041810 */
        /* <DEDUP_REMOVED lines=14> */
[----:B------:R-:W-:Y:S01]  /*f400*/  MUFU.TANH R2, R2 ;  /* 0x0000000200027308 */ /* 0x000fe20000002400 */
        /* <DEDUP_REMOVED lines=9> */
[----:B------:R-:W4:Y:S06]  /*f4a0*/  MUFU.TANH R50, R34 ;  /* 0x0000002200327308 */ /* 0x000f2c0000002400 */
[C---:B-1----:R-:W-:Y:S02]  /*f4b0*/  HMMA.16816.F32.BF16 R88, R108.reuse, R20, R88 ;  /* 0x000000146c58723c */ /* 0x042fe40000041858 */
[----:B------:R1:W4:Y:S06]  /*f4c0*/  MUFU.TANH R51, R35 ;  /* 0x0000002300337308 */ /* 0x00032c0000002400 */
[----:B------:R-:W-:Y:S01]  /*f4d0*/  HMMA.16816.F32.BF16 R84, R108, R22, R84 ;  /* 0x000000166c54723c */ /* 0x000fe20000041854 */
[----:B------:R-:W4:Y:S01]  /*f4e0*/  LDSM.16.M88.4 R20, [R148+0x5c00] ;  /* 0x005c00009414783b */ /* 0x000f220000000200 */
[----:B------:R-:W-:Y:S06]  /*f4f0*/  MUFU.TANH R5, R5 ;  /* 0x0000000500057308 */ /* 0x000fec0000002400 */
[C---:B--2---:R-:W-:Y:S02]  /*f500*/  HMMA.16816.F32.BF16 R112, R40.reuse, R8, R112 ;  /* 0x000000082870723c */ /* 0x044fe40000041870 */
[----:B------:R-:W-:Y:S01]  /*f510*/  MUFU.TANH R3, R3 ;  /* 0x0000000300037308 */ /* 0x000fe20000002400 */
[----:B-1----:R-:W-:Y:S05]  /*f520*/  LDSM.16.M88.4 R32, [R148+0x6000] ;  /* 0x006000009420783b */ /* 0x002fea0000000200 */
[----:B------:R-:W-:Y:S01]  /*f530*/  HMMA.16816.F32.BF16 R92, R40, R10, R92 ;  /* 0x0000000a285c723c */ /* 0x000fe2000004185c */
[----:B------:R-:W1:Y:S01]  /*f540*/  LDSM.16.M88.4 R8, [R151+0x7c00] ;  /* 0x007c00009708783b */ /* 0x000e620000000200 */
[----:B------:R-:W2:Y:S06]  /*f550*/  MUFU.TANH R6, R6 ;  /* 0x0000000600067308 */ /* 0x000eac0000002400 */
[C---:B---3--:R-:W-:Y:S02]  /*f560*/  HMMA.16816.F32.BF16 R124, R24.reuse, R96, R124 ;  /* 0x00000060187c723c */ /* 0x048fe4000004187c */
        /* <DEDUP_REMOVED lines=8> */
[----:B------:R-:W2:Y:S07]  /*f5f0*/  LDSM.16.M88.4 R28, [R148+0x7c00] ;  /* 0x007c0000941c783b */ /* 0x000eae0000000200 */
[C---:B------:R-:W-:Y:S05]  /*f600*/  HMMA.16816.F32.BF16 R88, R40.reuse, R20, R88 ;  /* 0x000000142858723c */ /* 0x040fea0000041858 */
[-C--:B------:R-:W-:Y:S01]  /*f610*/  FMUL.FTZ R62, R124, R0.reuse ;  /* 0x000000007c3e7220 */ /* 0x080fe20000410000 */
[-C--:B------:R-:W-:Y:S01]  /*f620*/  FMUL.FTZ R105, R126, R0.reuse ;  /* 0x000000007e697220 */ /* 0x080fe20000410000 */
[-C--:B------:R-:W-:Y:S01]  /*f630*/  FMUL.FTZ R104, R125, R0.reuse ;  /* 0x000000007d687220 */ /* 0x080fe20000410000 */
[-C--:B------:R-:W-:Y:S01]  /*f640*/  FMUL.FTZ R106, R127, R0.reuse ;  /* 0x000000007f6a7220 */ /* 0x080fe20000410000 */
[----:B------:R-:W-:Y:S01]  /*f650*/  HMMA.16816.F32.BF16 R84, R40, R22, R84 ;  /* 0x000000162854723c */ /* 0x000fe20000041854 */
[----:B------:R-:W3:Y:S01]  /*f660*/  LDSM.16.M88.4 R20, [R151+0x8000] ;  /* 0x008000009714783b */ /* 0x000ee20000000200 */
[----:B------:R-:W-:Y:S01]  /*f670*/  MUFU.TANH R62, R62 ;  /* 0x0000003e003e7308 */ /* 0x000fe20000002400 */
[----:B------:R-:W-:-:S05]  /*f680*/  FMUL.FTZ R100, R100, R0 ;  /* 0x0000000064647220 */ /* 0x000fca0000410000 */
[C---:B------:R-:W-:Y:S02]  /*f690*/  HMMA.16816.F32.BF16 R80, R108.reuse, R36, R80 ;  /* 0x000000246c50723c */ /* 0x040fe40000041850 */
        /* <DEDUP_REMOVED lines=8> */
[----:B------:R-:W1:Y:S06]  /*f720*/  MUFU.TANH R100, R100 ;  /* 0x0000006400647308 */ /* 0x000e6c0000002400 */
[C---:B----4-:R-:W-:Y:S08]  /*f730*/  HMMA.16816.F32.BF16 R72, R108.reuse, R16, R72 ;  /* 0x000000106c48723c */ /* 0x050ff00000041848 */
[----:B------:R-:W-:Y:S01]  /*f740*/  HMMA.16816.F32.BF16 R68, R108, R18, R68 ;  /* 0x000000126c44723c */ /* 0x000fe20000041844 */
[----:B------:R-:W4:Y:S07]  /*f750*/  LDSM.16.M88.4 R16, [R151+0x6800] ;  /* 0x006800009710783b */ /* 0x000f2e0000000200 */
[----:B--2---:R-:W-:Y:S08]  /*f760*/  HMMA.16816.F32.BF16 R88, R12, R28, R88 ;  /* 0x0000001c0c58723c */ /* 0x004ff00000041858 */
[----:B------:R-:W-:Y:S08]  /*f770*/  HMMA.16816.F32.BF16 R80, R40, R32, R80 ;  /* 0x000000202850723c */ /* 0x000ff00000041850 */
[----:B------:R-:W-:Y:S01]  /*f780*/  HMMA.16816.F32.BF16 R84, R12, R30, R84 ;  /* 0x0000001e0c54723c */ /* 0x000fe20000041854 */
[----:B------:R-:W2:Y:S04]  /*f790*/  LDSM.16.M88.4 R28, [R151+0x8400] ;  /* 0x00840000971c783b */ /* 0x000ea80000000200 */
[-C--:B------:R-:W-:Y:S01]  /*f7a0*/  FMUL.FTZ R88, R88, R0.reuse ;  /* 0x0000000058587220 */ /* 0x080fe20000410000 */
[-C--:B------:R-:W-:Y:S01]  /*f7b0*/  FMUL.FTZ R90, R90, R0.reuse ;  /* 0x000000005a5a7220 */ /* 0x080fe20000410000 */
[-C--:B------:R-:W-:Y:S01]  /*f7c0*/  FMUL.FTZ R89, R89, R0.reuse ;  /* 0x0000000059597220 */ /* 0x080fe20000410000 */
[-C--:B------:R-:W-:Y:S01]  /*f7d0*/  FMUL.FTZ R91, R91, R0.reuse ;  /* 0x000000005b5b7220 */ /* 0x080fe20000410000 */
[----:B------:R-:W-:Y:S01]  /*f7e0*/  HMMA.16816.F32.BF16 R76, R40, R34, R76 ;  /* 0x00000022284c723c */ /* 0x000fe2000004184c */
[----:B------:R-:W2:Y:S01]  /*f7f0*/  LDSM.16.M88.4 R32, [R148+0x6800] ;  /* 0x006800009420783b */ /* 0x000ea20000000200 */
[----:B------:R-:W-:Y:S06]  /*f800*/  MUFU.TANH R88, R88 ;  /* 0x0000005800587308 */ /* 0x000fec0000002400 */
[----:B---3--:R-:W-:Y:S02]  /*f810*/  HMMA.16816.F32.BF16 R80, R24, R20, R80 ;  /* 0x000000141850723c */ /* 0x008fe40000041850 */
[----:B------:R-:W3:Y:S03]  /*f820*/  MUFU.TANH R189, R90 ;  /* 0x0000005a00bd7308 */ /* 0x000ee60000002400 */
[-C--:B------:R-:W-:Y:S01]  /*f830*/  FMUL.FTZ R179, R84, R0.reuse ;  /* 0x0000000054b37220 */ /* 0x080fe20000410000 */
[-C--:B------:R-:W-:Y:S01]  /*f840*/  FMUL.FTZ R86, R86, R0.reuse ;  /* 0x0000000056567220 */ /* 0x080fe20000410000 */
[-C--:B------:R-:W-:Y:S01]  /*f850*/  FMUL.FTZ R84, R87, R0.reuse ;  /* 0x0000000057547220 */ /* 0x080fe20000410000 */
[-C--:B------:R-:W-:Y:S01]  /*f860*/  FMUL.FTZ R85, R85, R0.reuse ;  /* 0x0000000055557220 */ /* 0x080fe20000410000 */
[----:B-1----:R-:W-:Y:S01]  /*f870*/  HMMA.16816.F32.BF16 R72, R40, R8, R72 ;  /* 0x000000082848723c */ /* 0x002fe20000041848 */
[----:B------:R-:W-:Y:S07]  /*f880*/  MUFU.TANH R89, R89 ;  /* 0x0000005900597308 */ /* 0x000fee0000002400 */
[----:B------:R-:W-:Y:S01]  /*f890*/  HMMA.16816.F32.BF16 R76, R24, R22, R76 ;  /* 0x00000016184c723c */ /* 0x000fe2000004184c */
[----:B------:R-:W1:Y:S01]  /*f8a0*/  LDSM.16.M88.4 R20, [R148+0x8400] ;  /* 0x008400009414783b */ /* 0x000e620000000200 */
[----:B------:R-:W-:Y:S06]  /*f8b0*/  MUFU.TANH R187, R91 ;  /* 0x0000005b00bb7308 */ /* 0x000fec0000002400 */
[----:B------:R-:W-:Y:S01]  /*f8c0*/  HMMA.16816.F32.BF16 R68, R40, R10, R68 ;  /* 0x0000000a2844723c */ /* 0x000fe20000041844 */
[----:B------:R-:W3:Y:S01]  /*f8d0*/  LDSM.16.M88.4 R8, [R151+0x8800] ;  /* 0x008800009708783b */ /* 0x000ee20000000200 */
[----:B------:R-:W-:Y:S06]  /*f8e0*/  MUFU.TANH R179, R179 ;  /* 0x000000b300b37308 */ /* 0x000fec0000002400 */
[----:B----4-:R-:W-:Y:S02]  /*f8f0*/  HMMA.16816.F32.BF16 R64, R108, R16, R64 ;  /* 0x000000106c40723c */ /* 0x010fe40000041840 */
[----:B------:R-:W-:Y:S06]  /*f900*/  MUFU.TANH R183, R86 ;  /* 0x0000005600b77308 */ /* 0x000fec0000002400 */
[----:B------:R-:W-:Y:S02]  /*f910*/  HMMA.16816.F32.BF16 R80, R12, R36, R80 ;  /* 0x000000240c50723c */ /* 0x000fe40000041850 */
[----:B------:R-:W-:Y:S06]  /*f920*/  MUFU.TANH R185, R85 ;  /* 0x0000005500b97308 */ /* 0x000fec0000002400 */
[----:B--2---:R-:W-:Y:S02]  /*f930*/  HMMA.16816.F32.BF16 R72, R24, R28, R72 ;  /* 0x0000001c1848723c */ /* 0x004fe40000041848 */
[----:B------:R-:W-:Y:S06]  /*f940*/  MUFU.TANH R84, R84 ;  /* 0x0000005400547308 */ /* 0x000fec0000002400 */
[----:B------:R-:W-:Y:S01]  /*f950*/  HMMA.16816.F32.BF16 R76, R12, R38, R76 ;  /* 0x000000260c4c723c */ /* 0x000fe2000004184c */
[----:B------:R-:W2:Y:S04]  /*f960*/  LDSM.16.M88.4 R36, [R151+0x6c00] ;  /* 0x006c00009724783b */ /* 0x000ea80000000200 */
[-C--:B------:R-:W-:Y:S01]  /*f970*/  FMUL.FTZ R81, R81, R0.reuse ;  /* 0x0000000051517220 */ /* 0x080fe20000410000 */
[-C--:B------:R-:W-:Y:S01]  /*f980*/  FMUL.FTZ R80, R80, R0.reuse ;  /* 0x0000000050507220 */ /* 0x080fe20000410000 */
[-C--:B------:R-:W-:Y:S01]  /*f990*/  FMUL.FTZ R82, R82, R0.reuse ;  /* 0x0000000052527220 */ /* 0x080fe20000410000 */
[-C--:B------:R-:W-:Y:S01]  /*f9a0*/  FMUL.FTZ R83, R83, R0.reuse ;  /* 0x0000000053537220 */ /* 0x080fe20000410000 */
[----:B------:R-:W-:Y:S01]  /*f9b0*/  MUFU.TANH R147, R81 ;  /* 0x0000005100937308 */ /* 0x000fe20000002400 */
[----:B------:R-:W-:Y:S07]  /*f9c0*/  HMMA.16816.F32.BF16 R68, R24, R30, R68 ;  /* 0x0000001e1844723c */ /* 0x000fee0000041844 */
[----:B------:R-:W-:Y:S01]  /*f9d0*/  MUFU.TANH R141, R80 ;  /* 0x00000050008d7308 */ /* 0x000fe20000002400 */
[----:B------:R-:W-:Y:S01]  /*f9e0*/  HMMA.16816.F32.BF16 R56, R108, R18, R56 ;  /* 0x000000126c38723c */ /* 0x000fe20000041838 */
[----:B------:R-:W4:Y:S04]  /*f9f0*/  LDSM.16.M88.4 R16, [R148+0x8800] ;  /* 0x008800009410783b */ /* 0x000f280000000200 */
[-C--:B------:R-:W-:Y:S01]  /*fa00*/  FMUL.FTZ R79, R79, R0.reuse ;  /* 0x000000004f4f7220 */ /* 0x080fe20000410000 */
[-C--:B------:R-:W-:Y:S01]  /*fa10*/  FMUL.FTZ R77, R77, R0.reuse ;  /* 0x000000004d4d7220 */ /* 0x080fe20000410000 */
[-C--:B------:R-:W-:Y:S01]  /*fa20*/  FMUL.FTZ R76, R76, R0.reuse ;  /* 0x000000004c4c7220 */ /* 0x080fe20000410000 */
[----:B------:R-:W-:Y:S01]  /*fa30*/  FMUL.FTZ R78, R78, R0 ;  /* 0x000000004e4e7220 */ /* 0x000fe20000410000 */
[----:B------:R2:W-:Y:S01]  /*fa40*/  MUFU.TANH R143, R79 ;  /* 0x0000004f008f7308 */ /* 0x0005e20000002400 */
[----:B------:R-:W-:Y:S05]  /*fa50*/  HMMA.16816.F32.BF16 R64, R40, R32, R64 ;  /* 0x000000202840723c */ /* 0x000fea0000041840 */
[----:B------:R-:W-:-:S04]  /*fa60*/  IMAD R32, R61, 0x2, R164 ;  /* 0x000000023d207824 */ /* 0x000fc800078e02a4 */
[C---:B------:R-:W-:Y:S01]  /*fa70*/  VIADD R30, R32.reuse, 0x1 ;  /* 0x00000001201e7836 */ /* 0x040fe20000000000 */
[CC--:B------:R-:W-:Y:S01]  /*fa80*/  ISETP.GE.AND P4, PT, R32.reuse, R63.reuse, PT ;  /* 0x0000003f2000720c */ /* 0x0c0fe20003f86270 */
[----:B------:R-:W-:Y:S01]  /*fa90*/  VIADD R28, R32, 0x8 ;  /* 0x00000008201c7836 */ /* 0x000fe20000000000 */
[----:B-1----:R-:W-:Y:S01]  /*faa0*/  HMMA.16816.F32.BF16 R72, R12, R20, R72 ;  /* 0x000000140c48723c */ /* 0x002fe20000041848 */
[----:B------:R1:W-:Y:S04]  /*fab0*/  MUFU.TANH R137, R77 ;  /* 0x0000004d00897308 */ /* 0x0003e80000002400 */
[-C--:B------:R-:W-:Y:S02]  /*fac0*/  ISETP.GE.AND P3, PT, R30, R63.reuse, PT ;  /* 0x0000003f1e00720c */ /* 0x080fe40003f66270 */
[----:B------:R-:W-:-:S02]  /*fad0*/  ISETP.GE.AND P2, PT, R28, R63, PT ;  /* 0x0000003f1c00720c */ /* 0x000fc40003f46270 */
[----:B------:R-:W-:Y:S01]  /*fae0*/  LDSM.16.M88.4 R28, [R151+0x8c00] ;  /* 0x008c0000971c783b */ /* 0x000fe20000000200 */
[----:B------:R-:W-:Y:S03]  /*faf0*/  HMMA.16816.F32.BF16 R68, R12, R22, R68 ;  /* 0x000000160c44723c */ /* 0x000fe60000041844 */
[----:B------:R-:W-:Y:S01]  /*fb00*/  FSEL R50, R50, -INF , !P2 ;  /* 0xff80000032327808 */ /* 0x000fe20005000000 */
[----:B------:R-:W4:Y:S01]  /*fb10*/  LDSM.16.M88.4 R20, [R148+0x6c00] ;  /* 0x006c00009414783b */ /* 0x000f220000000200 */
[----:B------:R-:W-:Y:S03]  /*fb20*/  MUFU.TANH R139, R82 ;  /* 0x00000052008b7308 */ /* 0x000fe60000002400 */
[----:B---3--:R-:W-:Y:S05]  /*fb30*/  HMMA.16816.F32.BF16 R64, R24, R8, R64 ;  /* 0x000000081840723c */ /* 0x008fea0000041840 */
[----:B------:R-:W-:-:S02]  /*fb40*/  VIADD R8, R32, 0x9 ;  /* 0x0000000920087836 */ /* 0x000fc40000000000 */
[-C--:B------:R-:W-:Y:S01]  /*fb50*/  FMUL.FTZ R75, R75, R0.reuse ;  /* 0x000000004b4b7220 */ /* 0x080fe20000410000 */
[-C--:B------:R-:W-:Y:S01]  /*fb60*/  FMUL.FTZ R73, R73, R0.reuse ;  /* 0x0000000049497220 */ /* 0x080fe20000410000 */
[----:B------:R-:W-:Y:S01]  /*fb70*/  MUFU.TANH R177, R83 ;  /* 0x0000005300b17308 */ /* 0x000fe20000002400 */
[-C--:B------:R-:W-:Y:S01]  /*fb80*/  ISETP.GE.AND P1, PT, R8, R63.reuse, PT ;  /* 0x0000003f0800720c */ /* 0x080fe20003f26270 */
[----:B------:R-:W-:Y:S01]  /*fb90*/  VIADD R8, R32, 0x18 ;  /* 0x0000001820087836 */ /* 0x000fe20000000000 */
[----:B------:R-:W-:Y:S05]  /*fba0*/  HMMA.16816.F32.BF16 R56, R40, R34, R56 ;  /* 0x000000222838723c */ /* 0x000fea0000041838 */
[-C--:B------:R-:W-:Y:S01]  /*fbb0*/  FMUL.FTZ R72, R72, R0.reuse ;  /* 0x0000000048487220 */ /* 0x080fe20000410000 */
[----:B--2---:R-:W-:Y:S01]  /*fbc0*/  FSEL R79, R51, -INF , !P1 ;  /* 0xff800000334f7808 */ /* 0x004fe20004800000 */
[-C--:B------:R-:W-:Y:S01]  /*fbd0*/  FMUL.FTZ R33, R71, R0.reuse ;  /* 0x0000000047217220 */ /* 0x080fe20000410000 */
[-C--:B------:R-:W-:Y:S01]  /*fbe0*/  ISETP.GE.AND P5, PT, R8, R63.reuse, PT ;  /* 0x0000003f0800720c */ /* 0x080fe20003fa6270 */
[----:B------:R-:W-:Y:S01]  /*fbf0*/  VIADD R8, R32, 0x19 ;  /* 0x0000001920087836 */ /* 0x000fe20000000000 */
[----:B------:R-:W-:Y:S01]  /*fc00*/  FSEL R71, R6, -INF , !P3 ;  /* 0xff80000006477808 */ /* 0x000fe20005800000 */
[-C--:B------:R-:W-:Y:S01]  /*fc10*/  FMUL.FTZ R69, R69, R0.reuse ;  /* 0x0000000045457220 */ /* 0x080fe20000410000 */
[C---:B------:R-:W-:Y:S05]  /*fc20*/  HMMA.16816.F32.BF16 R52, R108.reuse, R36, R52 ;  /* 0x000000246c34723c */ /* 0x040fea0000041834 */
[----:B------:R-:W-:Y:S01]  /*fc30*/  VIADD R36, R32, 0x11 ;  /* 0x0000001120247836 */ /* 0x000fe20000000000 */
[----:B------:R-:W-:Y:S01]  /*fc40*/  FSEL R6, R7, -INF , !P2 ;  /* 0xff80000007067808 */ /* 0x000fe20005000000 */
[----:B------:R2:W-:Y:S01]  /*fc50*/  MUFU.TANH R125, R75 ;  /* 0x0000004b007d7308 */ /* 0x0005e20000002400 */
[----:B-1----:R-:W-:Y:S01]  /*fc60*/  FSEL R77, R100, -INF , !P5 ;  /* 0xff800000644d7808 */ /* 0x002fe20006800000 */
[-C--:B------:R-:W-:Y:S01]  /*fc70*/  FMUL.FTZ R74, R74, R0.reuse ;  /* 0x000000004a4a7220 */ /* 0x080fe20000410000 */
[-C--:B------:R-:W-:Y:S01]  /*fc80*/  ISETP.GE.AND P6, PT, R36, R63.reuse, PT ;  /* 0x0000003f2400720c */ /* 0x080fe20003fc6270 */
[C---:B------:R-:W-:Y:S01]  /*fc90*/  VIADD R36, R32.reuse, 0x21 ;  /* 0x0000002120247836 */ /* 0x040fe20000000000 */
[----:B------:R-:W-:Y:S03]  /*fca0*/  HMMA.16816.F32.BF16 R44, R108, R38, R44 ;  /* 0x000000266c2c723c */ /* 0x000fe6000004182c */
[----:B------:R-:W-:Y:S01]  /*fcb0*/  FSEL R39, R5, -INF , !P4 ;  /* 0xff80000005277808 */ /* 0x000fe20006000000 */
[----:B------:R-:W-:Y:S01]  /*fcc0*/  VIADD R38, R32, 0x10 ;  /* 0x0000001020267836 */ /* 0x000fe20000000000 */
[----:B------:R-:W-:Y:S01]  /*fcd0*/  FSEL R5, R3, -INF , !P3 ;  /* 0xff80000003057808 */ /* 0x000fe20005800000 */
[----:B------:R-:W-:Y:S01]  /*fce0*/  MUFU.TANH R123, R73 ;  /* 0x00000049007b7308 */ /* 0x000fe20000002400 */
[-C--:B------:R-:W-:Y:S01]  /*fcf0*/  ISETP.GE.AND P2, PT, R36, R63.reuse, PT ;  /* 0x0000003f2400720c */ /* 0x080fe20003f46270 */
[----:B------:R-:W-:Y:S01]  /*fd00*/  VIADD R36, R32, 0x28 ;  /* 0x0000002820247836 */ /* 0x000fe20000000000 */
[-C--:B------:R-:W-:Y:S01]  /*fd10*/  ISETP.GE.AND P0, PT, R38, R63.reuse, PT ;  /* 0x0000003f2600720c */ /* 0x080fe20003f06270 */
[----:B----4-:R-:W-:Y:S05]  /*fd20*/  HMMA.16816.F32.BF16 R64, R12, R16, R64 ;  /* 0x000000100c40723c */ /* 0x010fea0000041840 */
[----:B------:R-:W-:Y:S01]  /*fd30*/  FSEL R17, R2, -INF , !P4 ;  /* 0xff80000002117808 */ /* 0x000fe20006000000 */
[-C--:B------:R-:W-:Y:S01]  /*fd40*/  FMUL.FTZ R68, R68, R0.reuse ;  /* 0x0000000044447220 */ /* 0x080fe20000410000 */
[-C--:B------:R-:W-:Y:S01]  /*fd50*/  ISETP.GE.AND P4, PT, R8, R63.reuse, PT ;  /* 0x0000003f0800720c */ /* 0x080fe20003f86270 */
[----:B------:R-:W-:Y:S01]  /*fd60*/  VIADD R8, R32, 0x20 ;  /* 0x0000002020087836 */ /* 0x000fe20000000000 */
[----:B------:R1:W-:Y:S01]  /*fd70*/  MUFU.TANH R16, R69 ;  /* 0x0000004500107308 */ /* 0x0003e20000002400 */
[----:B------:R-:W-:Y:S01]  /*fd80*/  FSEL R105, R105, -INF , !P0 ;  /* 0xff80000069697808 */ /* 0x000fe20004000000 */
[----:B------:R-:W-:Y:S01]  /*fd90*/  FMUL.FTZ R70, R70, R0 ;  /* 0x0000000046467220 */ /* 0x000fe20000410000 */
[----:B------:R-:W-:Y:S05]  /*fda0*/  HMMA.16816.F32.BF16 R56, R24, R10, R56 ;  /* 0x0000000a1838723c */ /* 0x000fea0000041838 */
[----:B------:R-:W-:-:S02]  /*fdb0*/  ISETP.GE.AND P3, PT, R8, R63, PT ;  /* 0x0000003f0800720c */ /* 0x000fc40003f66270 */
[----:B------:R-:W3:Y:S01]  /*fdc0*/  LDSM.16.M88.4 R8, [R148+0x8c00] ;  /* 0x008c00009408783b */ /* 0x000ee20000000200 */
[----:B------:R-:W-:Y:S01]  /*fdd0*/  FSEL R81, R106, -INF , !P6 ;  /* 0xff8000006a517808 */ /* 0x000fe20007000000 */
[----:B------:R-:W-:Y:S01]  /*fde0*/  MUFU.TANH R2, R33 ;  /* 0x0000002100027308 */ /* 0x000fe20000002400 */
[----:B--2---:R-:W-:Y:S01]  /*fdf0*/  FSEL R75, R104, -INF , !P6 ;  /* 0xff800000684b7808 */ /* 0x004fe20007000000 */
[----:B------:R-:W-:-:S04]  /*fe00*/  DEPBAR.LE SB0, 0x0 ;  /* 0x000080000000791a */ /* 0x000fc80000000000 */
[----:B------:R-:W-:Y:S05]  /*fe10*/  HMMA.16816.F32.BF16 R52, R40, R20, R52 ;  /* 0x000000142834723c */ /* 0x000fea0000041834 */
[-C--:B------:R-:W-:Y:S01]  /*fe20*/  FMUL.FTZ R61, R67, R0.reuse ;  /* 0x00000000433d7220 */ /* 0x080fe20000410000 */
[----:B------:R-:W-:Y:S01]  /*fe30*/  MUFU.TANH R145, R76 ;  /* 0x0000004c00917308 */ /* 0x000fe20000002400 */
[----:B-1----:R-:W-:Y:S01]  /*fe40*/  FSEL R69, R48, -INF , !P1 ;  /* 0xff80000030457808 */ /* 0x002fe20004800000 */
[----:B------:R-:W-:Y:S01]  /*fe50*/  FMUL.FTZ R65, R65, R0 ;  /* 0x0000000041417220 */ /* 0x000fe20000410000 */
[----:B------:R-:W-:Y:S01]  /*fe60*/  ISETP.GE.AND P1, PT, R36, R63, PT ;  /* 0x0000003f2400720c */ /* 0x000fe20003f26270 */
[----:B------:R-:W-:-:S02]  /*fe70*/  VIADD R36, R32, 0x29 ;  /* 0x0000002920247836 */ /* 0x000fc40000000000 */
[-C--:B------:R-:W-:Y:S01]  /*fe80*/  FMUL.FTZ R21, R66, R0.reuse ;  /* 0x0000000042157220 */ /* 0x080fe20000410000 */
[C---:B------:R-:W-:Y:S05]  /*fe90*/  HMMA.16816.F32.BF16 R112, R12.reuse, R96, R112 ;  /* 0x000000600c70723c */ /* 0x040fea0000041870 */
[-C--:B------:R-:W-:Y:S01]  /*fea0*/  FMUL.FTZ R96, R101, R0.reuse ;  /* 0x0000000065607220 */ /* 0x080fe20000410000 */
[-C--:B------:R-:W-:Y:S01]  /*feb0*/  FMUL.FTZ R101, R103, R0.reuse ;  /* 0x0000000067657220 */ /* 0x080fe20000410000 */
[-C--:B------:R-:W-:Y:S01]  /*fec0*/  FMUL.FTZ R97, R102, R0.reuse ;  /* 0x0000000066617220 */ /* 0x080fe20000410000 */
[----:B------:R-:W-:Y:S01]  /*fed0*/  MUFU.TANH R135, R78 ;  /* 0x0000004e00877308 */ /* 0x000fe20000002400 */
[----:B------:R-:W-:Y:S01]  /*fee0*/  FMUL.FTZ R64, R64, R0 ;  /* 0x0000000040407220 */ /* 0x000fe20000410000 */
[----:B------:R-:W-:Y:S06]  /*fef0*/  HMMA.16816.F32.BF16 R92, R12, R98, R92 ;  /* 0x000000620c5c723c */ /* 0x000fec000004185c */
[----:B------:R-:W1:Y:S02]  /*ff00*/  MUFU.TANH R97, R97 ;  /* 0x0000006100617308 */ /* 0x000e640000002400 */
[----:B------:R-:W-:Y:S05]  /*ff10*/  HMMA.16816.F32.BF16 R52, R24, R28, R52 ;  /* 0x0000001c1834723c */ /* 0x000fea0000041834 */
[----:B------:R-:W-:-:S02]  /*ff20*/  VIADD R28, R32, 0x30 ;  /* 0x00000030201c7836 */ /* 0x000fc40000000000 */
[-C--:B------:R-:W-:Y:S01]  /*ff30*/  FMUL.FTZ R98, R113, R0.reuse ;  /* 0x0000000071627220 */ /* 0x080fe20000410000 */
[-C--:B------:R-:W-:Y:S01]  /*ff40*/  FMUL.FTZ R103, R115, R0.reuse ;  /* 0x0000000073677220 */ /* 0x080fe20000410000 */
[----:B------:R-:W-:Y:S01]  /*ff50*/  MUFU.TANH R96, R96 ;  /* 0x0000006000607308 */ /* 0x000fe20000002400 */
[-C--:B------:R-:W-:Y:S01]  /*ff60*/  FMUL.FTZ R102, R112, R0.reuse ;  /* 0x0000000070667220 */ /* 0x080fe20000410000 */
[----:B------:R-:W-:Y:S01]  /*ff70*/  FMUL.FTZ R99, R114, R0 ;  /* 0x0000000072637220 */ /* 0x000fe20000410000 */
[----:B------:R-:W-:Y:S05]  /*ff80*/  HMMA.16816.F32.BF16 R44, R40, R22, R44 ;  /* 0x00000016282c723c */ /* 0x000fea000004182c */
[----:B------:R-:W-:Y:S01]  /*ff90*/  ISETP.GE.AND P6, PT, R28, R63, PT ;  /* 0x0000003f1c00720c */ /* 0x000fe20003fc6270 */
[----:B------:R-:W-:-:S02]  /*ffa0*/  VIADD R28, R32, 0x31 ;  /* 0x00000031201c7836 */ /* 0x000fc40000000000 */
[-C--:B------:R-:W-:Y:S01]  /*ffb0*/  FMUL.FTZ R92, R92, R0.reuse ;  /* 0x000000005c5c7220 */ /* 0x080fe20000410000 */
[-C--:B------:R-:W-:Y:S01]  /*ffc0*/  FMUL.FTZ R94, R94, R0.reuse ;  /* 0x000000005e5e7220 */ /* 0x080fe20000410000 */
[----:B------:R-:W2:Y:S01]  /*ffd0*/  MUFU.TANH R98, R98 ;  /* 0x0000006200627308 */ /* 0x000ea20000002400 */
[-C--:B------:R-:W-:Y:S01]  /*ffe0*/  FMUL.FTZ R93, R93, R0.reuse ;  /* 0x000000005d5d7220 */ /* 0x080fe20000410000 */
[----:B------:R-:W-:Y:S01]  /*fff0*/  FMUL.FTZ R95, R95, R0 ;  /* 0x000000005f5f7220 */ /* 0x000fe20000410000 */
[C---:B------:R-:W-:Y:S05]  /*10000*/  HMMA.16816.F32.BF16 R56, R12.reuse, R18, R56 ;  /* 0x000000120c38723c */ /* 0x040fea0000041838 */
[----:B------:R-:W-:Y:S01]  /*10010*/  FSEL R19, R62, -INF , !P0 ;  /* 0xff8000003e137808 */ /* 0x000fe20004000000 */
[----:B------:R-:W-:Y:S01]  /*10020*/  VIADD R22, R32, 0x38 ;  /* 0x0000003820167836 */ /* 0x000fe20000000000 */
[----:B------:R-:W-:Y:S01]  /*10030*/  ISETP.GE.AND P0, PT, R36, R63, PT ;  /* 0x0000003f2400720c */ /* 0x000fe20003f06270 */
[----:B------:R-:W4:Y:S01]  /*10040*/  MUFU.TANH R103, R103 ;  /* 0x0000006700677308 */ /* 0x000f220000002400 */
[----:B------:R-:W-:Y:S01]  /*10050*/  FSEL R189, R189, -INF , !P6 ;  /* 0xff800000bdbd7808 */ /* 0x000fe20007000000 */
[----:B---3--:R-:W-:Y:S03]  /*10060*/  HMMA.16816.F32.BF16 R52, R12, R8, R52 ;  /* 0x000000080c34723c */ /* 0x008fe60000041834 */
[----:B------:R-:W-:Y:S01]  /*10070*/  VIADD R8, R32, 0x40 ;  /* 0x0000004020087836 */ /* 0x000fe20000000000 */
[----:B------:R-:W-:-:S02]  /*10080*/  FSEL R181, R88, -INF , !P6 ;  /* 0xff80000058b57808 */ /* 0x000fc40007000000 */
[----:B-1----:R-:W-:Y:S01]  /*10090*/  FSEL R97, R97, -INF , !P5 ;  /* 0xff80000061617808 */ /* 0x002fe20006800000 */
[----:B------:R-:W1:Y:S01]  /*100a0*/  MUFU.TANH R92, R92 ;  /* 0x0000005c005c7308 */ /* 0x000e620000002400 */
[----:B--2---:R-:W-:Y:S01]  /*100b0*/  FSEL R191, R98, -INF , !P2 ;  /* 0xff80000062bf7808 */ /* 0x004fe20005000000 */
[----:B------:R-:W-:Y:S05]  /*100c0*/  HMMA.16816.F32.BF16 R44, R24, R30, R44 ;  /* 0x0000001e182c723c */ /* 0x000fea000004182c */
[-C--:B------:R-:W-:Y:S01]  /*100d0*/  ISETP.GE.AND P5, PT, R28, R63.reuse, PT ;  /* 0x0000003f1c00720c */ /* 0x080fe20003fa6270 */
[----:B------:R-:W-:Y:S01]  /*100e0*/  VIADD R28, R32, 0x39 ;  /* 0x00000039201c7836 */ /* 0x000fe20000000000 */
[----:B------:R-:W-:Y:S01]  /*100f0*/  FSEL R73, R96, -INF , !P4 ;  /* 0xff80000060497808 */ /* 0x000fe20006000000 */
[-C--:B------:R-:W-:Y:S01]  /*10100*/  FMUL.FTZ R56, R56, R0.reuse ;  /* 0x0000000038387220 */ /* 0x080fe20000410000 */
[----:B------:R-:W2:Y:S01]  /*10110*/  MUFU.TANH R94, R94 ;  /* 0x0000005e005e7308 */ /* 0x000ea20000002400 */
[----:B----4-:R-:W-:Y:S01]  /*10120*/  FSEL R37, R103, -INF , !P2 ;  /* 0xff80000067257808 */ /* 0x010fe20005000000 */
[-C--:B------:R-:W-:Y:S01]  /*10130*/  FMUL.FTZ R42, R57, R0.reuse ;  /* 0x00000000392a7220 */ /* 0x080fe20000410000 */
[-C--:B------:R-:W-:Y:S01]  /*10140*/  ISETP.GE.AND P2, PT, R8, R63.reuse, PT ;  /* 0x0000003f0800720c */ /* 0x080fe20003f46270 */
[----:B------:R-:W-:Y:S01]  /*10150*/  VIADD R8, R32, 0x41 ;  /* 0x0000004120087836 */ /* 0x000fe20000000000 */
[----:B------:R-:W-:Y:S01]  /*10160*/  FSEL R187, R187, -INF , !P5 ;  /* 0xff800000bbbb7808 */ /* 0x000fe20006800000 */
[-C--:B------:R-:W-:Y:S01]  /*10170*/  FMUL.FTZ R58, R58, R0.reuse ;  /* 0x000000003a3a7220 */ /* 0x080fe20000410000 */
[----:B------:R-:W-:Y:S01]  /*10180*/  FSEL R29, R89, -INF , !P5 ;  /* 0xff800000591d7808 */ /* 0x000fe20006800000 */
[----:B------:R-:W3:Y:S01]  /*10190*/  MUFU.TANH R93, R93 ;  /* 0x0000005d005d7308 */ /* 0x000ee20000002400 */
[----:B-1----:R-:W-:Y:S01]  /*101a0*/  FSEL R193, R92, -INF , !P1 ;  /* 0xff8000005cc17808 */ /* 0x002fe20004800000 */
[-C--:B------:R-:W-:Y:S01]  /*101b0*/  FMUL.FTZ R59, R59, R0.reuse ;  /* 0x000000003b3b7220 */ /* 0x080fe20000410000 */
[----:B------:R-:W-:Y:S01]  /*101c0*/  FSEL R139, R139, -INF , !P2 ;  /* 0xff8000008b8b7808 */ /* 0x000fe20005000000 */
[-C--:B------:R-:W-:Y:S01]  /*101d0*/  FMUL.FTZ R23, R52, R0.reuse ;  /* 0x0000000034177220 */ /* 0x080fe20000410000 */
[----:B------:R-:W-:Y:S01]  /*101e0*/  FSEL R141, R141, -INF , !P2 ;  /* 0xff8000008d8d7808 */ /* 0x000fe20005000000 */
[-C--:B------:R-:W-:Y:S01]  /*101f0*/  FMUL.FTZ R53, R53, R0.reuse ;  /* 0x0000000035357220 */ /* 0x080fe20000410000 */
[-C--:B------:R-:W-:Y:S01]  /*10200*/  FMUL.FTZ R54, R54, R0.reuse ;  /* 0x0000000036367220 */ /* 0x080fe20000410000 */
[----:B------:R-:W1:Y:S01]  /*10210*/  MUFU.TANH R95, R95 ;  /* 0x0000005f005f7308 */ /* 0x000e620000002400 */
[----:B--2---:R-:W-:Y:S01]  /*10220*/  FSEL R195, R94, -INF , !P1 ;  /* 0xff8000005ec37808 */ /* 0x004fe20004800000 */
[----:B------:R-:W-:Y:S01]  /*10230*/  FMUL.FTZ R55, R55, R0 ;  /* 0x0000000037377220 */ /* 0x000fe20000410000 */
[----:B------:R-:W-:Y:S01]  /*10240*/  ISETP.GE.AND P1, PT, R8, R63, PT ;  /* 0x0000003f0800720c */ /* 0x000fe20003f26270 */
[----:B------:R-:W-:-:S03]  /*10250*/  VIADD R8, R32, 0x48 ;  /* 0x0000004820087836 */ /* 0x000fc60000000000 */
[----:B------:R-:W-:Y:S01]  /*10260*/  FSEL R177, R177, -INF , !P1 ;  /* 0xff800000b1b17808 */ /* 0x000fe20004800000 */
[----:B------:R-:W2:Y:S01]  /*10270*/  MUFU.TANH R101, R101 ;  /* 0x0000006500657308 */ /* 0x000ea20000002400 */
[----:B---3--:R-:W-:Y:S02]  /*10280*/  FSEL R197, R93, -INF , !P0 ;  /* 0xff8000005dc57808 */ /* 0x008fe40004000000 */
[----:B------:R-:W-:-:S05]  /*10290*/  FSEL R147, R147, -INF , !P1 ;  /* 0xff80000093937808 */ /* 0x000fca0004800000 */
[----:B------:R-:W3:Y:S01]  /*102a0*/  MUFU.TANH R102, R102 ;  /* 0x0000006600667308 */ /* 0x000ee20000002400 */
[----:B-1----:R-:W-:Y:S02]  /*102b0*/  FSEL R31, R95, -INF , !P0 ;  /* 0xff8000005f1f7808 */ /* 0x002fe40004000000 */
[----:B------:R-:W-:Y:S01]  /*102c0*/  ISETP.GE.AND P0, PT, R8, R63, PT ;  /* 0x0000003f0800720c */ /* 0x000fe20003f06270 */
[----:B------:R-:W-:-:S03]  /*102d0*/  VIADD R8, R32, 0x49 ;  /* 0x0000004920087836 */ /* 0x000fc60000000000 */
[----:B------:R-:W-:Y:S01]  /*102e0*/  FSEL R135, R135, -INF , !P0 ;  /* 0xff80000087877808 */ /* 0x000fe20004000000 */
[----:B------:R-:W1:Y:S01]  /*102f0*/  MUFU.TANH R99, R99 ;  /* 0x0000006300637308 */ /* 0x000e620000002400 */
[-C--:B------:R-:W-:Y:S01]  /*10300*/  ISETP.GE.AND P6, PT, R8, R63.reuse, PT ;  /* 0x0000003f0800720c */ /* 0x080fe20003fc6270 */
[----:B------:R-:W-:Y:S01]  /*10310*/  VIADD R8, R32, 0x50 ;  /* 0x0000005020087836 */ /* 0x000fe20000000000 */
[----:B--2---:R-:W-:Y:S02]  /*10320*/  FSEL R7, R101, -INF , !P4 ;  /* 0xff80000065077808 */ /* 0x004fe40006000000 */
[-C--:B------:R-:W-:Y:S02]  /*10330*/  ISETP.GE.AND P4, PT, R22, R63.reuse, PT ;  /* 0x0000003f1600720c */ /* 0x080fe40003f86270 */
[----:B------:R-:W-:Y:S01]  /*10340*/  ISETP.GE.AND P5, PT, R8, R63, PT ;  /* 0x0000003f0800720c */ /* 0x000fe20003fa6270 */
[----:B------:R-:W-:Y:S01]  /*10350*/  VIADD R8, R32, 0x51 ;  /* 0x0000005120087836 */ /* 0x000fe20000000000 */
[----:B------:R-:W-:Y:S01]  /*10360*/  FSEL R183, R183, -INF , !P4 ;  /* 0xff800000b7b77808 */ /* 0x000fe20006000000 */
[----:B------:R-:W2:Y:S01]  /*10370*/  MUFU.TANH R127, R72 ;  /* 0x00000048007f7308 */ /* 0x000ea20000002400 */
[----:B------:R-:W-:-:S02]  /*10380*/  FSEL R179, R179, -INF , !P4 ;  /* 0xff800000b3b37808 */ /* 0x000fc40006000000 */
[-C--:B------:R-:W-:Y:S02]  /*10390*/  ISETP.GE.AND P4, PT, R8, R63.reuse, PT ;  /* 0x0000003f0800720c */ /* 0x080fe40003f86270 */
[----:B---3--:R-:W-:Y:S01]  /*103a0*/  FSEL R33, R102, -INF , !P3 ;  /* 0xff80000066217808 */ /* 0x008fe20005800000 */
[----:B------:R-:W-:Y:S03]  /*103b0*/  HMMA.16816.F32.BF16 R8, R12, R10, R44 ;  /* 0x0000000a0c08723c */ /* 0x000fe6000004182c */
[----:B-1----:R-:W-:Y:S01]  /*103c0*/  FSEL R35, R99, -INF , !P3 ;  /* 0xff80000063237808 */ /* 0x002fe20005800000 */
[----:B------:R-:W-:Y:S01]  /*103d0*/  VIADD R14, R32, 0x58 ;  /* 0x00000058200e7836 */ /* 0x000fe20000000000 */
[----:B------:R-:W-:Y:S01]  /*103e0*/  ISETP.GE.AND P3, PT, R28, R63, PT ;  /* 0x0000003f1c00720c */ /* 0x000fe20003f66270 */
[----:B------:R-:W1:Y:S01]  /*103f0*/  MUFU.TANH R129, R74 ;  /* 0x0000004a00817308 */ /* 0x000e620000002400 */
[----:B------:R-:W-:-:S02]  /*10400*/  FSEL R145, R145, -INF , !P0 ;  /* 0xff80000091917808 */ /* 0x000fc40004000000 */
[----:B------:R-:W-:Y:S02]  /*10410*/  FSEL R3, R84, -INF , !P3 ;  /* 0xff80000054037808 */ /* 0x000fe40005800000 */
[----:B------:R-:W-:Y:S02]  /*10420*/  FSEL R185, R185, -INF , !P3 ;  /* 0xff800000b9b97808 */ /* 0x000fe40005800000 */
[-C--:B------:R-:W-:Y:S01]  /*10430*/  ISETP.GE.AND P3, PT, R14, R63.reuse, PT ;  /* 0x0000003f0e00720c */ /* 0x080fe20003f66270 */
[----:B------:R-:W-:Y:S01]  /*10440*/  VIADD R14, R32, 0x59 ;  /* 0x00000059200e7836 */ /* 0x000fe20000000000 */
[----:B------:R-:W-:Y:S01]  /*10450*/  MUFU.TANH R18, R65 ;  /* 0x0000004100127308 */ /* 0x000fe20000002400 */
[----:B------:R-:W-:Y:S02]  /*10460*/  FSEL R143, R143, -INF , !P6 ;  /* 0xff8000008f8f7808 */ /* 0x000fe40007000000 */
[----:B------:R-:W-:Y:S02]  /*10470*/  FSEL R137, R137, -INF , !P6 ;  /* 0xff80000089897808 */ /* 0x000fe40007000000 */
[-C--:B------:R-:W-:Y:S01]  /*10480*/  ISETP.GE.AND P2, PT, R14, R63.reuse, PT ;  /* 0x0000003f0e00720c */ /* 0x080fe20003f46270 */
[----:B------:R-:W-:Y:S01]  /*10490*/  VIADD R14, R32, 0x60 ;  /* 0x00000060200e7836 */ /* 0x000fe20000000000 */
[----:B--2---:R-:W-:Y:S01]  /*104a0*/  FSEL R127, R127, -INF , !P5 ;  /* 0xff8000007f7f7808 */ /* 0x004fe20006800000 */
[----:B------:R-:W2:Y:S01]  /*104b0*/  MUFU.TANH R61, R61 ;  /* 0x0000003d003d7308 */ /* 0x000ea20000002400 */
[----:B-1----:R-:W-:Y:S01]  /*104c0*/  FSEL R129, R129, -INF , !P5 ;  /* 0xff80000081817808 */ /* 0x002fe20006800000 */
[----:B------:R-:W-:Y:S01]  /*104d0*/  FMUL.FTZ R8, R8, R0 ;  /* 0x0000000008087220 */ /* 0x000fe20000410000 */
[----:B------:R-:W-:Y:S01]  /*104e0*/  ISETP.GE.AND P1, PT, R14, R63, PT ;  /* 0x0000003f0e00720c */ /* 0x000fe20003f26270 */
[----:B------:R-:W-:-:S02]  /*104f0*/  VIADD R14, R32, 0x61 ;  /* 0x00000061200e7836 */ /* 0x000fc40000000000 */
[-C--:B------:R-:W-:Y:S01]  /*10500*/  FMUL.FTZ R9, R9, R0.reuse ;  /* 0x0000000009097220 */ /* 0x080fe20000410000 */
[-C--:B------:R-:W-:Y:S01]  /*10510*/  FMUL.FTZ R10, R10, R0.reuse ;  /* 0x000000000a0a7220 */ /* 0x080fe20000410000 */
[----:B------:R-:W-:Y:S01]  /*10520*/  FMUL.FTZ R11, R11, R0 ;  /* 0x000000000b0b7220 */ /* 0x000fe20000410000 */
[----:B------:R-:W1:Y:S01]  /*10530*/  MUFU.TANH R34, R68 ;  /* 0x0000004400227308 */ /* 0x000e620000002400 */
[-C--:B------:R-:W-:Y:S01]  /*10540*/  ISETP.GE.AND P0, PT, R14, R63.reuse, PT ;  /* 0x0000003f0e00720c */ /* 0x080fe20003f06270 */
[----:B------:R-:W-:Y:S01]  /*10550*/  VIADD R14, R32, 0x68 ;  /* 0x00000068200e7836 */ /* 0x000fe20000000000 */
[----:B------:R-:W-:Y:S02]  /*10560*/  FSEL R125, R125, -INF , !P4 ;  /* 0xff8000007d7d7808 */ /* 0x000fe40006000000 */
[----:B------:R-:W-:Y:S02]  /*10570*/  FSEL R123, R123, -INF , !P4 ;  /* 0xff8000007b7b7808 */ /* 0x000fe40006000000 */
[----:B------:R-:W-:Y:S01]  /*10580*/  ISETP.GE.AND P6, PT, R14, R63, PT ;  /* 0x0000003f0e00720c */ /* 0x000fe20003fc6270 */
[----:B------:R-:W3:Y:S01]  /*10590*/  MUFU.TANH R119, R70 ;  /* 0x0000004600777308 */ /* 0x000ee20000002400 */
[----:B------:R-:W-:Y:S01]  /*105a0*/  VIADD R14, R32, 0x69 ;  /* 0x00000069200e7836 */ /* 0x000fe20000000000 */
[----:B--2---:R-:W-:-:S02]  /*105b0*/  FSEL R61, R61, -INF , !P0 ;  /* 0xff8000003d3d7808 */ /* 0x004fc40004000000 */
[----:B------:R-:W-:Y:S02]  /*105c0*/  FSEL R65, R16, -INF , !P2 ;  /* 0xff80000010417808 */ /* 0x000fe40005000000 */
[----:B------:R-:W-:Y:S01]  /*105d0*/  ISETP.GE.AND P5, PT, R14, R63, PT ;  /* 0x0000003f0e00720c */ /* 0x000fe20003fa6270 */
[----:B------:R-:W-:Y:S01]  /*105e0*/  VIADD R14, R32, 0x70 ;  /* 0x00000070200e7836 */ /* 0x000fe20000000000 */
[----:B------:R-:W2:Y:S01]  /*105f0*/  MUFU.TANH R20, R64 ;  /* 0x0000004000147308 */ /* 0x000ea20000002400 */
[----:B-1----:R-:W-:-:S03]  /*10600*/  FSEL R67, R34, -INF , !P3 ;  /* 0xff80000022437808 */ /* 0x002fc60005800000 */
[----:B------:R-:W-:Y:S01]  /*10610*/  ISETP.GE.AND P4, PT, R14, R63, PT ;  /* 0x0000003f0e00720c */ /* 0x000fe20003f86270 */
[----:B------:R-:W-:-:S03]  /*10620*/  VIADD R14, R32, 0x71 ;  /* 0x00000071200e7836 */ /* 0x000fc60000000000 */
[----:B------:R-:W1:Y:S01]  /*10630*/  MUFU.TANH R21, R21 ;  /* 0x0000001500157308 */ /* 0x000e620000002400 */
[----:B---3--:R-:W-:Y:S02]  /*10640*/  FSEL R119, R119, -INF , !P3 ;  /* 0xff80000077777808 */ /* 0x008fe40005800000 */
[----:B------:R-:W-:Y:S01]  /*10650*/  ISETP.GE.AND P3, PT, R14, R63, PT ;  /* 0x0000003f0e00720c */ /* 0x000fe20003f66270 */
[C---:B------:R-:W-:Y:S02]  /*10660*/  VIADD R14, R32.reuse, 0x78 ;  /* 0x00000078200e7836 */ /* 0x040fe40000000000 */
[----:B------:R-:W-:Y:S02]  /*10670*/  VIADD R32, R32, 0x79 ;  /* 0x0000007920207836 */ /* 0x000fe40000000000 */
[----:B------:R-:W-:Y:S01]  /*10680*/  MUFU.TANH R22, R56 ;  /* 0x0000003800167308 */ /* 0x000fe20000002400 */
[----:B--2---:R-:W-:-:S07]  /*10690*/  FSEL R51, R20, -INF , !P1 ;  /* 0xff80000014337808 */ /* 0x004fce0004800000 */
[----:B------:R-:W2:Y:S01]  /*106a0*/  MUFU.TANH R64, R58 ;  /* 0x0000003a00407308 */ /* 0x000ea20000002400 */
[----:B-1----:R-:W-:Y:S02]  /*106b0*/  FSEL R52, R21, -INF , !P1 ;  /* 0xff80000015347808 */ /* 0x002fe40004800000 */
[----:B------:R-:W-:-:S05]  /*106c0*/  ISETP.GE.AND P1, PT, R32, R63, PT ;  /* 0x0000003f2000720c */ /* 0x000fca0003f26270 */
[----:B------:R-:W1:Y:S08]  /*106d0*/  MUFU.TANH R42, R42 ;  /* 0x0000002a002a7308 */ /* 0x000e700000002400 */
[----:B------:R-:W3:Y:S01]  /*106e0*/  MUFU.TANH R59, R59 ;  /* 0x0000003b003b7308 */ /* 0x000ee20000002400 */
[----:B--2---:R-:W-:-:S07]  /*106f0*/  FSEL R64, R64, -INF , !P6 ;  /* 0xff80000040407808 */ /* 0x004fce0007000000 */
[----:B------:R-:W2:Y:S01]  /*10700*/  MUFU.TANH R23, R23 ;  /* 0x0000001700177308 */ /* 0x000ea20000002400 */
[----:B-1----:R-:W-:-:S07]  /*10710*/  FSEL R42, R42, -INF , !P5 ;  /* 0xff8000002a2a7808 */ /* 0x002fce0006800000 */
[----:B------:R1:W4:Y:S01]  /*10720*/  MUFU.TANH R12, R53 ;  /* 0x00000035000c7308 */ /* 0x0003220000002400 */
[----:B---3--:R-:W-:-:S07]  /*10730*/  FSEL R59, R59, -INF , !P5 ;  /* 0xff8000003b3b7808 */ /* 0x008fce0006800000 */
[----:B------:R3:W3:Y:S01]  /*10740*/  MUFU.TANH R62, R54 ;  /* 0x00000036003e7308 */ /* 0x0006e20000002400 */
[----:B--2---:R-:W-:-:S07]  /*10750*/  FSEL R23, R23, -INF , !P4 ;  /* 0xff80000017177808 */ /* 0x004fce0006000000 */
[----:B------:R2:W2:Y:S01]  /*10760*/  MUFU.TANH R57, R55 ;  /* 0x0000003700397308 */ /* 0x0004a20000002400 */
[----:B-1----:R-:W-:Y:S02]  /*10770*/  FSEL R53, R22, -INF , !P6 ;  /* 0xff80000016357808 */ /* 0x002fe40007000000 */
[----:B----4-:R-:W-:-:S05]  /*10780*/  FSEL R22, R12, -INF , !P3 ;  /* 0xff8000000c167808 */ /* 0x010fca0005800000 */
[----:B------:R-:W1:Y:S01]  /*10790*/  MUFU.TANH R8, R8 ;  /* 0x0000000800087308 */ /* 0x000e620000002400 */
[----:B---3--:R-:W-:Y:S01]  /*107a0*/  FSEL R54, R2, -INF , !P2 ;  /* 0xff80000002367808 */ /* 0x008fe20005000000 */
[----:B------:R-:W-:Y:S01]  /*107b0*/  BAR.SYNC.DEFER_BLOCKING 0x0 ;  /* 0x0000000000007b1d */ /* 0x000fe20000010000 */
[----:B------:R-:W-:Y:S02]  /*107c0*/  ISETP.GE.AND P2, PT, R14, R63, PT ;  /* 0x0000003f0e00720c */ /* 0x000fe40003f46270 */
[----:B------:R-:W-:-:S03]  /*107d0*/  FSEL R62, R62, -INF , !P4 ;  /* 0xff8000003e3e7808 */ /* 0x000fc60006000000 */
[----:B------:R-:W3:Y:S01]  /*107e0*/  MUFU.TANH R9, R9 ;  /* 0x0000000900097308 */ /* 0x000ee20000002400 */
[----:B--2---:R-:W-:Y:S02]  /*107f0*/  FSEL R55, R18, -INF , !P0 ;  /* 0xff80000012377808 */ /* 0x004fe40004000000 */
[----:B------:R-:W-:Y:S02]  /*10800*/  ISETP.GT.AND P0, PT, R165, R153, PT ;  /* 0x00000099a500720c */ /* 0x000fe40003f04270 */
[----:B------:R-:W-:-:S03]  /*10810*/  FSEL R57, R57, -INF , !P3 ;  /* 0xff80000039397808 */ /* 0x000fc60005800000 */
[----:B------:R-:W2:Y:S01]  /*10820*/  MUFU.TANH R58, R10 ;  /* 0x0000000a003a7308 */ /* 0x000ea20000002400 */
[----:B-1----:R-:W-:-:S07]  /*10830*/  FSEL R21, R8, -INF , !P2 ;  /* 0xff80000008157808 */ /* 0x002fce0005000000 */
[----:B------:R-:W1:Y:S01]  /*10840*/  MUFU.TANH R56, R11 ;  /* 0x0000000b00387308 */ /* 0x000e620000002400 */
[----:B---3--:R-:W-:Y:S02]  /*10850*/  FSEL R20, R9, -INF , !P1 ;  /* 0xff80000009147808 */ /* 0x008fe40004800000 */
[----:B--2---:R-:W-:Y:S02]  /*10860*/  FSEL R58, R58, -INF , !P2 ;  /* 0xff8000003a3a7808 */ /* 0x004fe40005000000 */
[----:B-1----:R-:W-:Y:S01]  /*10870*/  FSEL R56, R56, -INF , !P1 ;  /* 0xff80000038387808 */ /* 0x002fe20004800000 */
        /* <DEDUP_REMOVED lines=14> */
.L_x_1663:
        /* <DEDUP_REMOVED lines=60> */
.L_x_1664:
[----:B------:R-:W-:Y:S05]  /*10d20*/  BSYNC.RECONVERGENT B0 ;  /* 0x0000000000007941 */ /* 0x000fea0003800200 */
.L_x_1662:
        /* <DEDUP_REMOVED lines=73> */
.L_x_1666:
[----:B------:R2:W-:Y:S02]  /*111c0*/  STS.128 [R167+0x8800], RZ ;  /* 0x008800ffa7007388 */ /* 0x0005e40000000c00 */
.L_x_1667:
[----:B------:R-:W-:Y:S05]  /*111d0*/  BSYNC.RECONVERGENT B0 ;  /* 0x0000000000007941 */ /* 0x000fea0003800200 */
.L_x_1665:
[----:B------:R-:W0:Y:S02]  /*111e0*/  LDGDEPBAR ;  /* 0x00000000000079af */ /* 0x000e240000000000 */
.L_x_1661:
[----:B------:R-:W-:Y:S05]  /*111f0*/  BSYNC.RECONVERGENT B1 ;  /* 0x0000000000017941 */ /* 0x000fea0003800200 */
.L_x_1660:
[----:B------:R-:W4:Y:S01]  /*11200*/  LD.E R45, desc[UR4][R120.64+0xdc] ;  /* 0x0000dc04782d7980 */ /* 0x000f22000c101900 */
        /* <DEDUP_REMOVED lines=20> */
[----:B-1----:R-:W-:Y:S02]  /*11350*/  FMNMX3.FTZ R9, R2, R125, R119, !PT ;  /* 0x0000007d02097276 */ /* 0x002fe40007810077 */
        /* <DEDUP_REMOVED lines=12> */
[----:B---3--:R-:W1:Y:S01]  /*11420*/  SHFL.BFLY PT, R13, R2, 0x2, 0x1f ;  /* 0x0c401f00020d7f89 */ /* 0x008e6200000e0000 */
[----:B------:R-:W-:Y:S02]  /*11430*/  SHF.L.U32 R49, R49, 0x8, RZ ;  /* 0x0000000831317819 */ /* 0x000fe400000006ff */
[----:B------:R-:W-:Y:S02]  /*11440*/  LOP3.LUT R10, R8, 0xc0, RZ, 0xc0, !PT ;  /* 0x000000c0080a7812 */ /* 0x000fe400078ec0ff */
[----:B------:R-:W-:-:S02]  /*11450*/  LOP3.LUT R149, R49, 0x100, RZ, 0xc0, !PT ;  /* 0x0000010031957812 */ /* 0x000fc400078ec0ff */
[----:B------:R-:W-:Y:S02]  /*11460*/  IADD3 R60, PT, PT, R60, -0x2, RZ ;  /* 0xfffffffe3c3c7810 */ /* 0x000fe40007ffe0ff */
[----:B------:R-:W-:Y:S02]  /*11470*/  LOP3.LUT R149, R149, 0x20, R8, 0xf8, !PT ;  /* 0x0000002095957812 */ /* 0x000fe400078ef808 */
[----:B-1----:R-:W-:Y:S02]  /*11480*/  FMNMX.FTZ R13, R2, R13, !PT ;  /* 0x0000000d020d7209 */ /* 0x002fe40007810000 */
[----:B------:R-:W1:Y:S04]  /*11490*/  SHFL.BFLY PT, R2, R11, 0x2, 0x1f ;  /* 0x0c401f000b027f89 */ /* 0x000e6800000e0000 */
[----:B------:R-:W3:Y:S01]  /*114a0*/  SHFL.BFLY PT, R0, R13, 0x1, 0x1f ;  /* 0x0c201f000d007f89 */ /* 0x000ee200000e0000 */
[----:B-1----:R-:W-:-:S02]  /*114b0*/  FMNMX.FTZ R2, R11, R2, !PT ;  /* 0x000000020b027209 */ /* 0x002fc40007810000 */
[----:B---3--:R-:W-:-:S03]  /*114c0*/  FMNMX.FTZ R0, R13, R0, !PT ;  /* 0x000000000d007209 */ /* 0x008fc60007810000 */
[----:B------:R-:W1:Y:S01]  /*114d0*/  SHFL.BFLY PT, R9, R2, 0x1, 0x1f ;  /* 0x0c201f0002097f89 */ /* 0x000e6200000e0000 */
[----:B------:R-:W-:Y:S02]  /*114e0*/  FSETP.NEU.FTZ.AND P0, PT, R0, -INF , PT ;  /* 0xff8000000000780b */ /* 0x000fe40003f1d000 */
[----:B-1----:R-:W-:Y:S02]  /*114f0*/  FMNMX.FTZ R2, R2, R9, !PT ;  /* 0x0000000902027209 */ /* 0x002fe40007810000 */
[----:B------:R-:W-:-:S04]  /*11500*/  SHF.R.U32.HI R9, RZ, 0x1, R163 ;  /* 0x00000001ff097819 */ /* 0x000fc800000116a3 */
[----:B------:R-:W-:Y:S02]  /*11510*/  LOP3.LUT R9, R10, 0x8, R9, 0xf8, !PT ;  /* 0x000000080a097812 */ /* 0x000fe400078ef809 */
[----:B------:R-:W-:-:S04]  /*11520*/  SHF.L.U32 R10, R163, 0x2, RZ ;  /* 0x00000002a30a7819 */ /* 0x000fc800000006ff */
[----:B------:R-:W-:-:S04]  /*11530*/  LOP3.LUT R10, R9, 0x18, R10, 0x78, !PT ;  /* 0x00000018090a7812 */ /* 0x000fc800078e780a */
[----:B------:R-:W-:-:S04]  /*11540*/  LOP3.LUT R149, R149, R10, RZ, 0xfc, !PT ;  /* 0x0000000a95957212 */ /* 0x000fc800078efcff */
[----:B------:R-:W-:-:S04]  /*11550*/  LEA R149, R149, UR6, 0x1 ;  /* 0x0000000695957c11 */ /* 0x000fc8000f8e08ff */
[----:B------:R-:W-:Y:S01]  /*11560*/  LEA R122, R4, R149, 0x1 ;  /* 0x00000095047a7211 */ /* 0x000fe200078e08ff */
[----:B------:R-:W1:Y:S04]  /*11570*/  LDSM.16.MT88.4 R92, [R149+0xb000] ;  /* 0x00b00000955c783b */ /* 0x000e680000004200 */
[----:B------:R-:W3:Y:S04]  /*11580*/  LDSM.16.MT88.4 R100, [R122+0x9000] ;  /* 0x009000007a64783b */ /* 0x000ee80000004200 */
[----:B------:R-:W-:Y:S04]  /*11590*/  LDSM.16.MT88.4 R8, [R149+0xb400] ;  /* 0x00b400009508783b */ /* 0x000fe80000004200 */
        /* <DEDUP_REMOVED lines=26> */
[----:B------:R-:W4:Y:S01]  /*11740*/  MUFU.EX2 R128, R128 ;  /* 0x0000008000807308 */ /* 0x000f220000000800 */
[----:B------:R-:W5:Y:S01]  /*11750*/  LDSM.16.MT88.4 R76, [R149+0xd000] ;  /* 0x00d00000954c783b */ /* 0x000f620000004200 */
[-CC-:B------:R-:W-:Y:S01]  /*11760*/  FFMA.FTZ R38, R35, R45.reuse, -R66.reuse ;  /* 0x0000002d23267223 */ /* 0x180fe20000010842 */
[-C--:B------:R-:W-:Y:S01]  /*11770*/  FFMA.FTZ R35, R37, R45.reuse, -R66 ;  /* 0x0000002d25237223 */ /* 0x080fe20000010842 */
[-C--:B------:R-:W-:Y:S01]  /*11780*/  FFMA.FTZ R37, R33, R45.reuse, -R48 ;  /* 0x0000002d21257223 */ /* 0x080fe20000010830 */
[----:B------:R-:W-:Y:S01]  /*11790*/  LDSM.16.MT88.4 R16, [R122+0xb400] ;  /* 0x00b400007a10783b */ /* 0x000fe20000004200 */
[-C--:B------:R-:W-:Y:S01]  /*117a0*/  FFMA.FTZ R34, R195, R45.reuse, -R66 ;  /* 0x0000002dc3227223 */ /* 0x080fe20000010842 */
        /* <DEDUP_REMOVED lines=10> */
[----:B----4-:R-:W-:Y:S01]  /*11850*/  F2FP.BF16.F32.PACK_AB R69, R128, R131 ;  /* 0x000000838045723e */ /* 0x010fe200000010ff */
[-CC-:B------:R-:W-:Y:S01]  /*11860*/  FFMA.FTZ R139, R139, R45.reuse, -R66.reuse ;  /* 0x0000002d8b8b7223 */ /* 0x180fe20000010842 */
[-CC-:B------:R-:W-:Y:S01]  /*11870*/  FFMA.FTZ R136, R177, R45.reuse, -R66.reuse ;  /* 0x0000002db1887223 */ /* 0x180fe20000010842 */
[-C--:B------:R-:W-:Y:S01]  /*11880*/  FFMA.FTZ R135, R135, R45.reuse, -R66 ;  /* 0x0000002d87877223 */ /* 0x080fe20000010842 */
[-CC-:B------:R-:W-:Y:S01]  /*11890*/  FFMA.FTZ R141, R141, R45.reuse, -R48.reuse ;  /* 0x0000002d8d8d7223 */ /* 0x180fe20000010830 */
[-CC-:B------:R-:W-:Y:S01]  /*118a0*/  FFMA.FTZ R138, R147, R45.reuse, -R48.reuse ;  /* 0x0000002d938a7223 */ /* 0x180fe20000010830 */
[-C--:B------:R-:W-:Y:S01]  /*118b0*/  FFMA.FTZ R134, R137, R45.reuse, -R48 ;  /* 0x0000002d89867223 */ /* 0x080fe20000010830 */
[----:B------:R-:W-:Y:S01]  /*118c0*/  MUFU.EX2 R130, R130 ;  /* 0x0000008200827308 */ /* 0x000fe20000000800 */
[-C--:B------:R-:W-:Y:S01]  /*118d0*/  FFMA.FTZ R132, R143, R45.reuse, -R66 ;  /* 0x0000002d8f847223 */ /* 0x080fe20000010842 */
[-C--:B------:R-:W-:Y:S01]  /*118e0*/  FFMA.FTZ R145, R145, R45.reuse, -R48 ;  /* 0x0000002d91917223 */ /* 0x080fe20000010830 */
[-CC-:B------:R-:W-:Y:S01]  /*118f0*/  FFMA.FTZ R140, R125, R45.reuse, -R66.reuse ;  /* 0x0000002d7d8c7223 */ /* 0x180fe20000010842 */
[-CC-:B------:R-:W-:Y:S01]  /*11900*/  FFMA.FTZ R129, R129, R45.reuse, -R66.reuse ;  /* 0x0000002d81817223 */ /* 0x180fe20000010842 */
[-C--:B------:R-:W-:Y:S01]  /*11910*/  FFMA.FTZ R119, R119, R45.reuse, -R66 ;  /* 0x0000002d77777223 */ /* 0x080fe20000010842 */
[-CC-:B------:R-:W-:Y:S01]  /*11920*/  FFMA.FTZ R125, R127, R45.reuse, -R48.reuse ;  /* 0x0000002d7f7d7223 */ /* 0x180fe20000010830 */
[-CC-:B------:R-:W-:Y:S01]  /*11930*/  FFMA.FTZ R142, R123, R45.reuse, -R48.reuse ;  /* 0x0000002d7b8e7223 */ /* 0x180fe20000010830 */
[----:B------:R-:W4:Y:S01]  /*11940*/  MUFU.EX2 R133, R133 ;  /* 0x0000008500857308 */ /* 0x000f220000000800 */
[----:B--2---:R-:W-:Y:S01]  /*11950*/  F2FP.BF16.F32.PACK_AB R71, R63, R126 ;  /* 0x0000007e3f47723e */ /* 0x004fe200000010ff */
[-C--:B------:R-:W-:Y:S01]  /*11960*/  FFMA.FTZ R67, R67, R45.reuse, -R48 ;  /* 0x0000002d43437223 */ /* 0x080fe20000010830 */
[-C--:B------:R-:W-:Y:S01]  /*11970*/  FFMA.FTZ R54, R54, R45.reuse, -R66 ;  /* 0x0000002d36367223 */ /* 0x080fe20000010842 */
[----:B------:R-:W-:Y:S01]  /*11980*/  FADD.FTZ R131, R131, R128 ;  /* 0x0000008083837221 */ /* 0x000fe20000010000 */
[-C--:B------:R-:W-:Y:S01]  /*11990*/  FFMA.FTZ R52, R52, R45.reuse, -R66 ;  /* 0x0000002d34347223 */ /* 0x080fe20000010842 */
[-CC-:B------:R-:W-:Y:S01]  /*119a0*/  FFMA.FTZ R51, R51, R45.reuse, -R48.reuse ;  /* 0x0000002d33337223 */ /* 0x180fe20000010830 */
[-CC-:B------:R-:W-:Y:S01]  /*119b0*/  FFMA.FTZ R53, R53, R45.reuse, -R48.reuse ;  /* 0x0000002d35357223 */ /* 0x180fe20000010830 */
[----:B------:R-:W-:Y:S01]  /*119c0*/  MUFU.EX2 R49, R49 ;  /* 0x0000003100317308 */ /* 0x000fe20000000800 */
[-C--:B------:R-:W-:Y:S01]  /*119d0*/  FFMA.FTZ R42, R42, R45.reuse, -R48 ;  /* 0x0000002d2a2a7223 */ /* 0x080fe20000010830 */
[-CC-:B------:R-:W-:Y:S01]  /*119e0*/  FFMA.FTZ R62, R62, R45.reuse, -R66.reuse ;  /* 0x0000002d3e3e7223 */ /* 0x180fe20000010842 */
[----:B------:R-:W-:Y:S01]  /*119f0*/  FFMA.FTZ R57, R57, R45, -R66 ;  /* 0x0000002d39397223 */ /* 0x000fe20000010842 */
[----:B------:R-:W-:-:S04]  /*11a00*/  ISETP.GE.AND P0, PT, R60, R153, PT ;  /* 0x000000993c00720c */ /* 0x000fc80003f06270 */
[----:B------:R-:W2:Y:S01]  /*11a10*/  MUFU.EX2 R124, R124 ;  /* 0x0000007c007c7308 */ /* 0x000ea20000000800 */
[----:B----4-:R-:W-:Y:S01]  /*11a20*/  F2FP.BF16.F32.PACK_AB R68, R133, R130 ;  /* 0x000000828544723e */ /* 0x010fe200000010ff */
[----:B------:R-:W-:-:S06]  /*11a30*/  FADD.FTZ R130, R130, R133 ;  /* 0x0000008582827221 */ /* 0x000fcc0000010000 */
[----:B------:R-:W-:Y:S08]  /*11a40*/  MUFU.EX2 R43, R43 ;  /* 0x0000002b002b7308 */ /* 0x000ff00000000800 */
[----:B------:R-:W4:Y:S01]  /*11a50*/  MUFU.EX2 R46, R46 ;  /* 0x0000002e002e7308 */ /* 0x000f220000000800 */
[----:B--2---:R-:W-:-:S07]  /*11a60*/  F2FP.BF16.F32.PACK_AB R70, R124, R49 ;  /* 0x000000317c46723e */ /* 0x004fce00000010ff */
[----:B------:R-:W-:Y:S01]  /*11a70*/  MUFU.EX2 R41, R41 ;  /* 0x0000002900297308 */ /* 0x000fe20000000800 */
[C---:B-1----:R-:W-:Y:S07]  /*11a80*/  HMMA.16816.F32.BF16 R96, R68.reuse, R92, RZ ;  /* 0x0000005c4460723c */ /* 0x042fee00000418ff */
[----:B------:R-:W-:Y:S01]  /*11a90*/  MUFU.EX2 R50, R50 ;  /* 0x0000003200327308 */ /* 0x000fe20000000800 */
[----:B------:R-:W-:Y:S01]  /*11aa0*/  HMMA.16816.F32.BF16 R92, R68, R94, RZ ;  /* 0x0000005e445c723c */ /* 0x000fe200000418ff */
[----:B----4-:R-:W-:-:S06]  /*11ab0*/  F2FP.BF16.F32.PACK_AB R5, R46, R43 ;  /* 0x0000002b2e05723e */ /* 0x010fcc00000010ff */
[----:B------:R-:W1:Y:S01]  /*11ac0*/  MUFU.EX2 R47, R47 ;  /* 0x0000002f002f7308 */ /* 0x000e620000000800 */
[C---:B---3--:R-:W-:Y:S07]  /*11ad0*/  HMMA.16816.F32.BF16 R104, R68.reuse, R100, RZ ;  /* 0x000000644468723c */ /* 0x048fee00000418ff */
[----:B------:R-:W-:Y:S01]  /*11ae0*/  MUFU.EX2 R44, R44 ;  /* 0x0000002c002c7308 */ /* 0x000fe20000000800 */
[C---:B------:R-:W-:Y:S07]  /*11af0*/  HMMA.16816.F32.BF16 R100, R68.reuse, R102, RZ ;  /* 0x000000664464723c */ /* 0x040fee00000418ff */
[----:B------:R-:W2:Y:S01]  /*11b00*/  MUFU.EX2 R39, R39 ;  /* 0x0000002700277308 */ /* 0x000ea20000000800 */
[----:B-1----:R-:W-:Y:S01]  /*11b10*/  F2FP.BF16.F32.PACK_AB R4, R47, R50 ;  /* 0x000000322f04723e */ /* 0x002fe200000010ff */
[C---:B-----5:R-:W-:Y:S06]  /*11b20*/  HMMA.16816.F32.BF16 R80, R68.reuse, R76, RZ ;  /* 0x0000004c4450723c */ /* 0x060fec00000418ff */
[----:B------:R-:W1:Y:S02]  /*11b30*/  MUFU.EX2 R40, R40 ;  /* 0x0000002800287308 */ /* 0x000e640000000800 */
[C---:B------:R-:W-:Y:S06]  /*11b40*/  HMMA.16816.F32.BF16 R76, R68.reuse, R78, RZ ;  /* 0x0000004e444c723c */ /* 0x040fec00000418ff */
        /* <DEDUP_REMOVED lines=70> */
[----:B------:R-:W1:Y:S08]  /*11fb0*/  MUFU.EX2 R54, R54 ;  /* 0x0000003600367308 */ /* 0x000e700000000800 */
        /* <DEDUP_REMOVED lines=61> */
[----:B------:R-:W1:Y:S02]  /*12390*/  LDSM.16.MT88.4 R8, [R149+0xc400] ;  /* 0x00c400009508783b */ /* 0x000e640000004200 */
[-C--:B------:R-:W-:Y:S01]  /*123a0*/  FFMA.FTZ R6, R65, R45.reuse, -R48 ;  /* 0x0000002d41067223 */ /* 0x080fe20000010830 */
[----:B------:R-:W-:Y:S01]  /*123b0*/  FADD.FTZ R4, R126, R131 ;  /* 0x000000837e047221 */ /* 0x000fe20000010000 */
[----:B------:R-:W-:Y:S01]  /*123c0*/  FADD.FTZ R5, R49, R130 ;  /* 0x0000008231057221 */ /* 0x000fe20000010000 */
[----:B------:R-:W-:Y:S01]  /*123d0*/  FFMA.FTZ R65, R64, R45, -R66 ;  /* 0x0000002d40417223 */ /* 0x000fe20000010842 */
[----:B------:R-:W2:Y:S01]  /*123e0*/  MUFU.EX2 R126, R6 ;  /* 0x00000006007e7308 */ /* 0x000ea20000000800 */
[----:B------:R-:W-:Y:S01]  /*123f0*/  FADD.FTZ R64, R63, R4 ;  /* 0x000000043f407221 */ /* 0x000fe20000010000 */
[----:B------:R-:W-:Y:S01]  /*12400*/  FADD.FTZ R63, R124, R5 ;  /* 0x000000057c3f7221 */ /* 0x000fe20000010000 */
[----:B------:R-:W-:Y:S01]  /*12410*/  F2FP.BF16.F32.PACK_AB R4, R142, R125 ;  /* 0x0000007d8e04723e */ /* 0x000fe200000010ff */
[--C-:B------:R-:W-:Y:S01]  /*12420*/  FFMA.FTZ R49, R61, R45, -R66.reuse ;  /* 0x0000002d3d317223 */ /* 0x100fe20000010842 */
[----:B------:R-:W-:Y:S01]  /*12430*/  F2FP.BF16.F32.PACK_AB R5, R140, R129 ;  /* 0x000000818c05723e */ /* 0x000fe200000010ff */
[--C-:B------:R-:W-:Y:S01]  /*12440*/  FFMA.FTZ R61, R59, R45, -R66.reuse ;  /* 0x0000002d3b3d7223 */ /* 0x100fe20000010842 */
[----:B------:R-:W-:Y:S01]  /*12450*/  F2FP.BF16.F32.PACK_AB R7, R54, R119 ;  /* 0x000000773607723e */ /* 0x000fe200000010ff */
[-C--:B------:R-:W-:Y:S01]  /*12460*/  FFMA.FTZ R59, R58, R45.reuse, -R66 ;  /* 0x0000002d3a3b7223 */ /* 0x080fe20000010842 */
[-CC-:B------:R-:W-:Y:S01]  /*12470*/  FFMA.FTZ R58, R55, R45.reuse, -R48.reuse ;  /* 0x0000002d373a7223 */ /* 0x180fe20000010830 */
[-C--:B------:R-:W-:Y:S01]  /*12480*/  FFMA.FTZ R55, R22, R45.reuse, -R48 ;  /* 0x0000002d16377223 */ /* 0x080fe20000010830 */
[----:B------:R-:W-:Y:S01]  /*12490*/  FFMA.FTZ R66, R56, R45, -R66 ;  /* 0x0000002d38427223 */ /* 0x000fe20000010842 */
[----:B------:R-:W-:Y:S01]  /*124a0*/  MUFU.EX2 R49, R49 ;  /* 0x0000003100317308 */ /* 0x000fe20000000800 */
[----:B--2---:R-:W-:-:S07]  /*124b0*/  F2FP.BF16.F32.PACK_AB R6, R126, R67 ;  /* 0x000000437e06723e */ /* 0x004fce00000010ff */
[----:B------:R-:W-:Y:S01]  /*124c0*/  MUFU.EX2 R56, R65 ;  /* 0x0000004100387308 */ /* 0x000fe20000000800 */
[C---:B------:R-:W-:Y:S07]  /*124d0*/  HMMA.16816.F32.BF16 R104, R4.reuse, R12, R104 ;  /* 0x0000000c0468723c */ /* 0x040fee0000041868 */
[----:B------:R-:W2:Y:S01]  /*124e0*/  MUFU.EX2 R58, R58 ;  /* 0x0000003a003a7308 */ /* 0x000ea20000000800 */
[C---:B------:R-:W-:Y:S01]  /*124f0*/  HMMA.16816.F32.BF16 R100, R4.reuse, R14, R100 ;  /* 0x0000000e0464723c */ /* 0x040fe20000041864 */
[----:B------:R-:W3:Y:S06]  /*12500*/  LDSM.16.MT88.4 R12, [R149+0xe400] ;  /* 0x00e40000950c783b */ /* 0x000eec0000004200 */
[----:B------:R-:W-:Y:S01]  /*12510*/  MUFU.EX2 R59, R59 ;  /* 0x0000003b003b7308 */ /* 0x000fe20000000800 */
[C---:B-1----:R-:W-:Y:S07]  /*12520*/  HMMA.16816.F32.BF16 R96, R4.reuse, R8, R96 ;  /* 0x000000080460723c */ /* 0x042fee0000041860 */
[----:B------:R-:W-:Y:S01]  /*12530*/  MUFU.EX2 R66, R66 ;  /* 0x0000004200427308 */ /* 0x000fe20000000800 */
        /* <DEDUP_REMOVED lines=12> */
[----:B------:R-:W-:Y:S03]  /*12600*/  HMMA.16816.F32.BF16 R84, R4, R18, R84 ;  /* 0x000000120454723c */ /* 0x000fe60000041854 */
[----:B------:R-:W-:Y:S01]  /*12610*/  FADD.FTZ R4, R50, R63 ;  /* 0x0000003f32047221 */ /* 0x000fe20000010000 */
[-CC-:B------:R-:W-:Y:S01]  /*12620*/  FFMA.FTZ R63, R23, R45.reuse, -R48.reuse ;  /* 0x0000002d173f7223 */ /* 0x180fe20000010830 */
[-C--:B------:R-:W-:Y:S01]  /*12630*/  FFMA.FTZ R50, R21, R45.reuse, -R48 ;  /* 0x0000002d15327223 */ /* 0x080fe20000010830 */
[----:B------:R-:W-:Y:S01]  /*12640*/  FADD.FTZ R5, R43, R64 ;  /* 0x000000402b057221 */ /* 0x000fe20000010000 */
[----:B------:R-:W-:Y:S01]  /*12650*/  FFMA.FTZ R48, R20, R45, -R48 ;  /* 0x0000002d14307223 */ /* 0x000fe20000010830 */
[----:B------:R-:W4:Y:S01]  /*12660*/  MUFU.EX2 R43, R61 ;  /* 0x0000003d002b7308 */ /* 0x000f220000000800 */
[----:B------:R-:W5:Y:S01]  /*12670*/  LDSM.16.MT88.4 R20, [R149+0xc800] ;  /* 0x00c800009514783b */ /* 0x000f620000004200 */
[----:B------:R-:W-:Y:S01]  /*12680*/  FADD.FTZ R46, R46, R5 ;  /* 0x000000052e2e7221 */ /* 0x000fe20000010000 */
[----:B------:R-:W-:Y:S01]  /*12690*/  FADD.FTZ R5, R47, R4 ;  /* 0x000000042f057221 */ /* 0x000fe20000010000 */
[----:B--2---:R-:W-:Y:S01]  /*126a0*/  F2FP.BF16.F32.PACK_AB R4, R58, R51 ;  /* 0x000000333a04723e */ /* 0x004fe200000010ff */
[----:B------:R-:W2:Y:S01]  /*126b0*/  LDSM.16.MT88.4 R16, [R122+0xe800] ;  /* 0x00e800007a10783b */ /* 0x000ea20000004200 */
[----:B------:R-:W-:Y:S01]  /*126c0*/  FADD.FTZ R47, R41, R46 ;  /* 0x0000002e292f7221 */ /* 0x000fe20000010000 */
[----:B------:R-:W-:Y:S01]  /*126d0*/  FADD.FTZ R46, R44, R5 ;  /* 0x000000052c2e7221 */ /* 0x000fe20000010000 */
[----:B------:R-:W-:Y:S01]  /*126e0*/  F2FP.BF16.F32.PACK_AB R5, R49, R52 ;  /* 0x000000343105723e */ /* 0x000fe200000010ff */
[----:B------:R-:W-:Y:S01]  /*126f0*/  MUFU.EX2 R41, R63 ;  /* 0x0000003f00297308 */ /* 0x000fe20000000800 */
[----:B------:R-:W-:Y:S01]  /*12700*/  F2FP.BF16.F32.PACK_AB R6, R42, R53 ;  /* 0x000000352a06723e */ /* 0x000fe200000010ff */
[----:B------:R-:W-:Y:S01]  /*12710*/  FADD.FTZ R47, R40, R47 ;  /* 0x0000002f282f7221 */ /* 0x000fe20000010000 */
[----:B------:R-:W-:-:S03]  /*12720*/  FADD.FTZ R46, R39, R46 ;  /* 0x0000002e272e7221 */ /* 0x000fc60000010000 */
[----:B------:R-:W-:Y:S01]  /*12730*/  FADD.FTZ R38, R38, R47 ;  /* 0x0000002f26267221 */ /* 0x000fe20000010000 */
[----:B------:R-:W-:Y:S01]  /*12740*/  FADD.FTZ R37, R37, R46 ;  /* 0x0000002e25257221 */ /* 0x000fe20000010000 */
[----:B----4-:R-:W-:Y:S01]  /*12750*/  F2FP.BF16.F32.PACK_AB R7, R43, R56 ;  /* 0x000000382b07723e */ /* 0x010fe200000010ff */
[----:B------:R-:W4:Y:S01]  /*12760*/  MUFU.EX2 R44, R55 ;  /* 0x00000037002c7308 */ /* 0x000f220000000800 */
[----:B------:R-:W-:Y:S01]  /*12770*/  FADD.FTZ R35, R35, R38 ;  /* 0x0000002623237221 */ /* 0x000fe20000010000 */
[----:B------:R-:W-:-:S03]  /*12780*/  FADD.FTZ R36, R36, R37 ;  /* 0x0000002524247221 */ /* 0x000fc60000010000 */
[----:B------:R-:W-:Y:S01]  /*12790*/  FADD.FTZ R34, R34, R35 ;  /* 0x0000002322227221 */ /* 0x000fe20000010000 */
[C---:B---3--:R-:W-:Y:S03]  /*127a0*/  HMMA.16816.F32.BF16 R112, R4.reuse, R12, R112 ;  /* 0x0000000c0470723c */ /* 0x048fe60000041870 */
[----:B------:R-:W-:Y:S01]  /*127b0*/  FADD.FTZ R33, R33, R36 ;  /* 0x0000002421217221 */ /* 0x000fe20000010000 */
[----:B------:R-:W-:Y:S01]  /*127c0*/  MUFU.EX2 R45, R50 ;  /* 0x00000032002d7308 */ /* 0x000fe20000000800 */
[----:B------:R-:W-:Y:S02]  /*127d0*/  FADD.FTZ R31, R31, R34 ;  /* 0x000000221f1f7221 */ /* 0x000fe40000010000 */
[----:B------:R-:W-:Y:S02]  /*127e0*/  FADD.FTZ R33, R32, R33 ;  /* 0x0000002120217221 */ /* 0x000fe40000010000 */
[----:B------:R-:W-:Y:S01]  /*127f0*/  FADD.FTZ R28, R28, R31 ;  /* 0x0000001f1c1c7221 */ /* 0x000fe20000010000 */
[----:B------:R-:W-:Y:S01]  /*12800*/  HMMA.16816.F32.BF16 R108, R4, R14, R108 ;  /* 0x0000000e046c723c */ /* 0x000fe2000004186c */
[----:B------:R-:W3:Y:S01]  /*12810*/  LDSM.16.MT88.4 R12, [R122+0xc800] ;  /* 0x00c800007a0c783b */ /* 0x000ee20000004200 */
[----:B------:R-:W4:Y:S01]  /*12820*/  MUFU.EX2 R48, R48 ;  /* 0x0000003000307308 */ /* 0x000f220000000800 */
[----:B------:R-:W-:Y:S01]  /*12830*/  FADD.FTZ R30, R30, R33 ;  /* 0x000000211e1e7221 */ /* 0x000fe20000010000 */
[----:B------:R-:W-:-:S03]  /*12840*/  FADD.FTZ R27, R27, R28 ;  /* 0x0000001c1b1b7221 */ /* 0x000fc60000010000 */
[----:B------:R-:W-:Y:S01]  /*12850*/  FADD.FTZ R29, R29, R30 ;  /* 0x0000001e1d1d7221 */ /* 0x000fe20000010000 */
[C---:B-1----:R-:W-:Y:S08]  /*12860*/  HMMA.16816.F32.BF16 R104, R4.reuse, R8, R104 ;  /* 0x000000080468723c */ /* 0x042ff00000041868 */
[C---:B------:R-:W-:Y:S01]  /*12870*/  HMMA.16816.F32.BF16 R100, R4.reuse, R10, R100 ;  /* 0x0000000a0464723c */ /* 0x040fe20000041864 */
[----:B------:R-:W1:Y:S07]  /*12880*/  LDSM.16.MT88.4 R8, [R149+0xe800] ;  /* 0x00e800009508783b */ /* 0x000e6e0000004200 */
[C---:B-----5:R-:W-:Y:S08]  /*12890*/  HMMA.16816.F32.BF16 R96, R4.reuse, R20, R96 ;  /* 0x000000140460723c */ /* 0x060ff00000041860 */
[C---:B------:R-:W-:Y:S01]  /*128a0*/  HMMA.16816.F32.BF16 R92, R4.reuse, R22, R92 ;  /* 0x00000016045c723c */ /* 0x040fe2000004185c */
[----:B------:R-:W5:Y:S07]  /*128b0*/  LDSM.16.MT88.4 R20, [R149+0xac00] ;  /* 0x00ac00009514783b */ /* 0x000f6e0000004200 */
[C---:B--2---:R-:W-:Y:S08]  /*128c0*/  HMMA.16816.F32.BF16 R72, R4.reuse, R16, R72 ;  /* 0x000000100448723c */ /* 0x044ff00000041848 */
[C---:B---3--:R-:W-:Y:S08]  /*128d0*/  HMMA.16816.F32.BF16 R88, R4.reuse, R12, R88 ;  /* 0x0000000c0458723c */ /* 0x048ff00000041858 */
[C---:B------:R-:W-:Y:S01]  /*128e0*/  HMMA.16816.F32.BF16 R84, R4.reuse, R14, R84 ;  /* 0x0000000e0454723c */ /* 0x040fe20000041854 */
[----:B------:R-:W2:Y:S07]  /*128f0*/  LDSM.16.MT88.4 R12, [R122+0xac00] ;  /* 0x00ac00007a0c783b */ /* 0x000eae0000004200 */
[C---:B-1----:R-:W-:Y:S08]  /*12900*/  HMMA.16816.F32.BF16 R80, R4.reuse, R8, R80 ;  /* 0x000000080450723c */ /* 0x042ff00000041850 */
[C---:B------:R-:W-:Y:S01]  /*12910*/  HMMA.16816.F32.BF16 R76, R4.reuse, R10, R76 ;  /* 0x0000000a044c723c */ /* 0x040fe2000004184c */
[----:B------:R-:W1:Y:S07]  /*12920*/  LDSM.16.MT88.4 R8, [R149+0xcc00] ;  /* 0x00cc00009508783b */ /* 0x000e6e0000004200 */
[----:B------:R-:W-:Y:S03]  /*12930*/  HMMA.16816.F32.BF16 R68, R4, R18, R68 ;  /* 0x000000120444723c */ /* 0x000fe60000041844 */
[----:B----4-:R-:W-:Y:S01]  /*12940*/  F2FP.BF16.F32.PACK_AB R4, R44, R41 ;  /* 0x000000292c04723e */ /* 0x010fe200000010ff */
[----:B------:R-:W3:Y:S01]  /*12950*/  LDSM.16.MT88.4 R16, [R122+0xcc00] ;  /* 0x00cc00007a10783b */ /* 0x000ee20000004200 */
[----:B------:R-:W-:-:S02]  /*12960*/  F2FP.BF16.F32.PACK_AB R5, R57, R62 ;  /* 0x0000003e3905723e */ /* 0x000fc400000010ff */
[----:B------:R-:W-:Y:S02]  /*12970*/  F2FP.BF16.F32.PACK_AB R6, R48, R45 ;  /* 0x0000002d3006723e */ /* 0x000fe400000010ff */
[----:B------:R-:W-:-:S07]  /*12980*/  F2FP.BF16.F32.PACK_AB R7, R66, R59 ;  /* 0x0000003b4207723e */ /* 0x000fce00000010ff */
[----:B-----5:R-:W-:Y:S03]  /*12990*/  HMMA.16816.F32.BF16 R112, R4, R20, R112 ;  /* 0x000000140470723c */ /* 0x020fe60000041870 */
[----:B------:R-:W-:-:S04]  /*129a0*/  FADD.FTZ R20, R24, R27 ;  /* 0x0000001b18147221 */ /* 0x000fc80000010000 */
[----:B------:R-:W-:Y:S01]  /*129b0*/  FADD.FTZ R20, R3, R20 ;  /* 0x0000001403147221 */ /* 0x000fe20000010000 */
[----:B------:R-:W-:Y:S03]  /*129c0*/  HMMA.16816.F32.BF16 R108, R4, R22, R108 ;  /* 0x00000016046c723c */ /* 0x000fe6000004186c */
[----:B------:R-:W-:Y:S01]  /*129d0*/  FADD.FTZ R22, R26, R29 ;  /* 0x0000001d1a167221 */ /* 0x000fe20000010000 */
[----:B------:R-:W-:-:S03]  /*129e0*/  FADD.FTZ R139, R139, R20 ;  /* 0x000000148b8b7221 */ /* 0x000fc60000010000 */
[----:B------:R-:W-:Y:S01]  /*129f0*/  FADD.FTZ R22, R25, R22 ;  /* 0x0000001619167221 */ /* 0x000fe20000010000 */
[----:B------:R-:W-:Y:S01]  /*12a00*/  FADD.FTZ R136, R136, R139 ;  /* 0x0000008b88887221 */ /* 0x000fe20000010000 */
[----:B--2---:R-:W-:Y:S03]  /*12a10*/  HMMA.16816.F32.BF16 R104, R4, R12, R104 ;  /* 0x0000000c0468723c */ /* 0x004fe60000041868 */
[----:B------:R-:W-:Y:S01]  /*12a20*/  FADD.FTZ R141, R141, R22 ;  /* 0x000000168d8d7221 */ /* 0x000fe20000010000 */
[----:B------:R-:W-:-:S03]  /*12a30*/  FADD.FTZ R135, R135, R136 ;  /* 0x0000008887877221 */ /* 0x000fc60000010000 */
[----:B------:R-:W-:Y:S01]  /*12a40*/  FADD.FTZ R138, R138, R141 ;  /* 0x0000008d8a8a7221 */ /* 0x000fe20000010000 */
[----:B------:R-:W-:Y:S01]  /*12a50*/  FADD.FTZ R132, R132, R135 ;  /* 0x0000008784847221 */ /* 0x000fe20000010000 */
[C---:B------:R-:W-:Y:S03]  /*12a60*/  HMMA.16816.F32.BF16 R100, R4.reuse, R14, R100 ;  /* 0x0000000e0464723c */ /* 0x040fe60000041864 */
[----:B------:R-:W-:Y:S01]  /*12a70*/  FADD.FTZ R137, R137, R138 ;  /* 0x0000008a89897221 */ /* 0x000fe20000010000 */
[----:B------:R-:W-:Y:S01]  /*12a80*/  FADD.FTZ R129, R129, R132 ;  /* 0x0000008481817221 */ /* 0x000fe20000010000 */
[----:B------:R-:W2:Y:S02]  /*12a90*/  LDSM.16.MT88.4 R12, [R149+0xec00] ;  /* 0x00ec0000950c783b */ /* 0x000ea40000004200 */
[----:B------:R-:W-:Y:S01]  /*12aa0*/  FADD.FTZ R134, R134, R137 ;  /* 0x0000008986867221 */ /* 0x000fe20000010000 */
        /* <DEDUP_REMOVED lines=28> */
[----:B------:R-:W-:Y:S03]  /*12c70*/  HMMA.16816.F32.BF16 R76, R4, R14, R76 ;  /* 0x0000000e044c723c */ /* 0x000fe6000004184c */
[----:B------:R-:W-:-:S05]  /*12c80*/  FADD.FTZ R177, R48, R45 ;  /* 0x0000002d30b17221 */ /* 0x000fca0000010000 */
[C---:B-1----:R-:W-:Y:S08]  /*12c90*/  HMMA.16816.F32.BF16 R72, R4.reuse, R8, R72 ;  /* 0x000000080448723c */ /* 0x042ff00000041848 */
[----:B------:R-:W-:Y:S01]  /*12ca0*/  HMMA.16816.F32.BF16 R68, R4, R10, R68 ;  /* 0x0000000a0444723c */ /* 0x000fe20000041844 */
[----:B------:R-:W-:-:S04]  /*12cb0*/  NOP ;  /* 0x0000000000007918 */ /* 0x000fc80000000000 */
[----:B------:R-:W-:-:S15]  /*12cc0*/  @!P0 BRA `(.L_x_1668) ;  /* 0x0000004000c48947 */ /* 0x000fde0003800000 */
[----:B------:R-:W-:Y:S01]  /*12cd0*/  ISETP.NE.U32.AND P3, PT, R174, RZ, PT ;  /* 0x000000ffae00720c */ /* 0x000fe20003f65070 */
[----:B------:R-:W-:Y:S02]  /*12ce0*/  IMAD.MOV.U32 R123, RZ, RZ, R0 ;  /* 0x000000ffff7b7224 */ /* 0x000fe400078e0000 */
[----:B------:R-:W-:Y:S01]  /*12cf0*/  IMAD.MOV.U32 R119, RZ, RZ, R2 ;  /* 0x000000ffff777224 */ /* 0x000fe200078e0002 */
[----:B------:R-:W-:-:S13]  /*12d00*/  ISETP.NE.AND.EX P3, PT, R175, RZ, PT, P3 ;  /* 0x000000ffaf00720c */ /* 0x000fda0003f65330 */
.L_x_1675:
        /* <DEDUP_REMOVED lines=77> */
.L_x_1670:
[----:B------:R-:W-:Y:S05]  /*131e0*/  BSYNC.RECONVERGENT B0 ;  /* 0x0000000000007941 */ /* 0x000fea0003800200 */
.L_x_1669:
[-C--:B------:R-:W-:Y:S01]  /*131f0*/  ISETP.GE.AND P2, PT, R118, R166.reuse, PT ;  /* 0x000000a67600720c */ /* 0x080fe20003f46270 */
[----:B------:R-:W1:Y:S01]  /*13200*/  S2UR UR7, SR_CgaCtaId ;  /* 0x00000000000779c3 */ /* 0x000e620000008800 */
[----:B------:R-:W-:Y:S01]  /*13210*/  SHF.L.U32 R5, R163, 0x3, RZ ;  /* 0x00000003a3057819 */ /* 0x000fe200000006ff */
[----:B------:R-:W-:Y:S01]  /*13220*/  UMOV UR9, 0x400 ;  /* 0x0000040000097882 */ /* 0x000fe20000000000 */
[-C--:B------:R-:W-:Y:S01]  /*13230*/  ISETP.GE.AND P1, PT, R117, R166.reuse, PT ;  /* 0x000000a67500720c */ /* 0x080fe20003f26270 */
[----:B------:R-:W-:Y:S01]  /*13240*/  BSSY.RECONVERGENT B1, `(.L_x_1671) ;  /* 0x00001fe000017945 */ /* 0x000fe20003800200 */
[C---:B------:R-:W-:Y:S02]  /*13250*/  LOP3.LUT R0, R5.reuse, 0xc0, RZ, 0xc0, !PT ;  /* 0x000000c005007812 */ /* 0x040fe400078ec0ff */
[----:B------:R-:W-:Y:S02]  /*13260*/  LOP3.LUT R118, R5, 0x18, RZ, 0xc0, !PT ;  /* 0x0000001805767812 */ /* 0x000fe400078ec0ff */
[----:B------:R-:W-:Y:S02]  /*13270*/  LOP3.LUT R3, R0, 0x18, R163, 0xf8, !PT ;  /* 0x0000001800037812 */ /* 0x000fe400078ef8a3 */
[----:B------:R-:W-:Y:S01]  /*13280*/  ISETP.GE.AND P0, PT, R116, R166, PT ;  /* 0x000000a67400720c */ /* 0x000fe20003f06270 */
[----:B------:R-:W-:Y:S01]  /*13290*/  @!PT LDS RZ, [RZ] ;  /* 0x00000000fffff984 */ /* 0x000fe20000000800 */
[----:B------:R-:W-:Y:S01]  /*132a0*/  @!PT LDS RZ, [RZ] ;  /* 0x00000000fffff984 */ /* 0x000fe20000000800 */
[----:B------:R-:W-:Y:S01]  /*132b0*/  @!PT LDS RZ, [RZ] ;  /* 0x00000000fffff984 */ /* 0x000fe20000000800 */
[----:B------:R2:W-:Y:S01]  /*132c0*/  @!P2 LDGSTS.E.BYPASS.LTC128B.128 [R167+0x9000], desc[UR4][R160.64] ;  /* 0x09000000a0a7afae */ /* 0x0005e2000b981a04 */
[----:B------:R-:W-:Y:S02]  /*132d0*/  LOP3.LUT R0, R3, R118, RZ, 0x3c, !PT ;  /* 0x0000007603007212 */ /* 0x000fe400078e3cff */
[----:B------:R-:W-:Y:S03]  /*132e0*/  SHF.L.U32 R3, R156, 0x6, RZ ;  /* 0x000000069c037819 */ /* 0x000fe600000006ff */
[----:B------:R2:W-:Y:S01]  /*132f0*/  @P2 STS.128 [R167+0x9000], RZ ;  /* 0x009000ffa7002388 */ /* 0x0005e20000000c00 */
[----:B------:R-:W-:Y:S02]  /*13300*/  LOP3.LUT R0, R0, 0x1f20, R5, 0xf8, !PT ;  /* 0x00001f2000007812 */ /* 0x000fe400078ef805 */
[C---:B------:R-:W-:Y:S02]  /*13310*/  IADD3 R6, P4, PT, R3.reuse, R160, RZ ;  /* 0x000000a003067210 */ /* 0x040fe40007f9e0ff */
[----:B------:R-:W-:Y:S02]  /*13320*/  SHF.L.U64.HI R2, R156, 0x6, R157 ;  /* 0x000000069c027819 */ /* 0x000fe4000001029d */
[C---:B------:R-:W-:Y:S01]  /*13330*/  IADD3 R4, P5, PT, R3.reuse, R6, RZ ;  /* 0x0000000603047210 */ /* 0x040fe20007fbe0ff */
[----:B-1----:R-:W-:Y:S01]  /*13340*/  ULEA UR6, UR7, UR9, 0x18 ;  /* 0x0000000907067291 */ /* 0x002fe2000f8ec0ff */
[----:B------:R-:W-:Y:S02]  /*13350*/  @!P0 MOV R10, R160 ;  /* 0x000000a0000a8202 */ /* 0x000fe40000000f00 */
[-C--:B------:R-:W-:Y:S02]  /*13360*/  @!P0 MOV R11, R161.reuse ;  /* 0x000000a1000b8202 */ /* 0x080fe40000000f00 */
[C---:B------:R-:W-:Y:S02]  /*13370*/  IADD3.X R7, PT, PT, R2.reuse, R161, RZ, P4, !PT ;  /* 0x000000a102077210 */ /* 0x040fe400027fe4ff */
[----:B------:R-:W-:Y:S02]  /*13380*/  IADD3 R8, P4, PT, R3, R4, RZ ;  /* 0x0000000403087210 */ /* 0x000fe40007f9e0ff */
[C---:B------:R-:W-:Y:S02]  /*13390*/  IADD3.X R5, PT, PT, R2.reuse, R7, RZ, P5, !PT ;  /* 0x0000000702057210 */ /* 0x040fe40002ffe4ff */
[----:B------:R-:W-:Y:S02]  /*133a0*/  IADD3 R165, PT, PT, R165, -0x1, RZ ;  /* 0xffffffffa5a57810 */ /* 0x000fe40007ffe0ff */
[----:B------:R-:W-:Y:S02]  /*133b0*/  IADD3.X R9, PT, PT, R2, R5, RZ, P4, !PT ;  /* 0x0000000502097210 */ /* 0x000fe400027fe4ff */
[----:B--2---:R-:W-:Y:S02]  /*133c0*/  LEA R167, R0, UR6, 0x1 ;  /* 0x0000000600a77c11 */ /* 0x004fe4000f8e08ff */
[----:B------:R-:W-:Y:S03]  /*133d0*/  ISETP.GT.AND P4, PT, R165, R153, PT ;  /* 0x00000099a500720c */ /* 0x000fe60003f84270 */
        /* <DEDUP_REMOVED lines=57> */
[----:B------:R-:W3:Y:S06]  /*13770*/  LDSM.16.M88.4 R132, [R151+0x3400] ;  /* 0x003400009784783b */ /* 0x000eec0000000200 */
[----:B------:R-:W4:Y:S06]  /*13780*/  LDSM.16.M88.4 R136, [R151+0x3800] ;  /* 0x003800009788783b */ /* 0x000f2c0000000200 */
[----:B------:R-:W0:Y:S06]  /*13790*/  LDGDEPBAR ;  /* 0x00000000000079af */ /* 0x000e2c0000000000 */
[----:B------:R-:W5:Y:S06]  /*137a0*/  LDSM.16.M88.4 R32, [R151+0x3c00] ;  /* 0x003c00009720783b */ /* 0x000f6c0000000200 */
[----:B------:R-:W5:Y:S06]  /*137b0*/  LDSM.16.M88.4 R40, [R151+0x4000] ;  /* 0x004000009728783b */ /* 0x000f6c0000000200 */
[----:B------:R-:W5:Y:S01]  /*137c0*/  LDSM.16.M88.4 R48, [R151+0x4400] ;  /* 0x004400009730783b */ /* 0x000f620000000200 */
[C---:B-1----:R-:W-:Y:S05]  /*137d0*/  HMMA.16816.F32.BF16 R4, R124.reuse, R128, RZ ;  /* 0x000000807c04723c */ /* 0x042fea00000418ff */
[----:B------:R-:W1:Y:S06]  /*137e0*/  LDSM.16.M88.4 R56, [R151+0x4800] ;  /* 0x004800009738783b */ /* 0x000e6c0000000200 */
[----:B------:R-:W1:Y:S01]  /*137f0*/  LDSM.16.M88.4 R64, [R151+0x4c00] ;  /* 0x004c00009740783b */ /* 0x000e620000000200 */
[C---:B--2---:R-:W-:Y:S05]  /*13800*/  HMMA.16816.F32.BF16 R8, R124.reuse, R130, RZ ;  /* 0x000000827c08723c */ /* 0x044fea00000418ff */
[----:B------:R-:W-:Y:S03]  /*13810*/  LDSM.16.M88.4 R140, [R150] ;  /* 0x00000000968c783b */ /* 0x000fe60000000200 */
[C---:B---3--:R-:W-:Y:S03]  /*13820*/  HMMA.16816.F32.BF16 R12, R124.reuse, R132, RZ ;  /* 0x000000847c0c723c */ /* 0x048fe600000418ff */
[----:B------:R-:W2:Y:S05]  /*13830*/  LDSM.16.M88.4 R144, [R148+0x3000] ;  /* 0x003000009490783b */ /* 0x000eaa0000000200 */
[C---:B------:R-:W-:Y:S01]  /*13840*/  HMMA.16816.F32.BF16 R16, R124.reuse, R134, RZ ;  /* 0x000000867c10723c */ /* 0x040fe200000418ff */
[----:B------:R-:W-:Y:S06]  /*13850*/  LDSM.16.M88.4 R128, [R148+0x3800] ;  /* 0x003800009480783b */ /* 0x000fec0000000200 */
[----:B------:R-:W-:Y:S01]  /*13860*/  LDSM.16.M88.4 R132, [R151+0x5400] ;  /* 0x005400009784783b */ /* 0x000fe20000000200 */
[C---:B----4-:R-:W-:Y:S05]  /*13870*/  HMMA.16816.F32.BF16 R20, R124.reuse, R136, RZ ;  /* 0x000000887c14723c */ /* 0x050fea00000418ff */
[----:B------:R-:W3:Y:S03]  /*13880*/  LD.E R0, desc[UR4][R120.64+0x18c] ;  /* 0x00018c0478007980 */ /* 0x000ee6000c101900 */
[C---:B------:R-:W-:Y:S08]  /*13890*/  HMMA.16816.F32.BF16 R24, R124.reuse, R138, RZ ;  /* 0x0000008a7c18723c */ /* 0x040ff000000418ff */
[C---:B-----5:R-:W-:Y:S08]  /*138a0*/  HMMA.16816.F32.BF16 R28, R124.reuse, R32, RZ ;  /* 0x000000207c1c723c */ /* 0x060ff000000418ff */
[C---:B------:R-:W-:Y:S08]  /*138b0*/  HMMA.16816.F32.BF16 R32, R124.reuse, R34, RZ ;  /* 0x000000227c20723c */ /* 0x040ff000000418ff */
[C---:B------:R-:W-:Y:S08]  /*138c0*/  HMMA.16816.F32.BF16 R36, R124.reuse, R40, RZ ;  /* 0x000000287c24723c */ /* 0x040ff000000418ff */
        /* <DEDUP_REMOVED lines=107> */
[C---:B------:R-:W-:Y:S08]  /*13f80*/  HMMA.16816.F32.BF16 R8, R124.reuse, R130, R8 ;  /* 0x000000827c08723c */ /* 0x040ff00000041808 */
[C---:B--2---:R-:W-:Y:S03]  /*13f90*/  HMMA.16816.F32.BF16 R12, R124.reuse, R132, R12 ;  /* 0x000000847c0c723c */ /* 0x044fe6000004180c */
[-C--:B---3--:R-:W-:Y:S01]  /*13fa0*/  FMUL.FTZ R226, R4, R0.reuse ;  /* 0x0000000004e27220 */ /* 0x088fe20000410000 */
        /* <DEDUP_REMOVED lines=225> */
.L_x_1674:
[----:B------:R-:W-:Y:S05]  /*14dc0*/  BSYNC.RECONVERGENT B0 ;  /* 0x0000000000007941 */ /* 0x000fea0003800200 */
.L_x_1673:
        /* <DEDUP_REMOVED lines=69> */
.L_x_1672:
[----:B------:R-:W-:Y:S05]  /*15220*/  BSYNC.RECONVERGENT B1 ;  /* 0x0000000000017941 */ /* 0x000fea0003800200 */
.L_x_1671:
        /* <DEDUP_REMOVED lines=108> */
[----:B------:R-:W1:Y:S01]  /*158f0*/  MUFU.EX2 R59, R59 ;  /* 0x0000003b003b7308 */ /* 0x000e620000000800 */
[-CC-:B------:R-:W-:Y:S01]  /*15900*/  FFMA.FTZ R79, R220, R3.reuse, -R123.reuse ;  /* 0x00000003dc4f7223 */ /* 0x180fe2000001087b */
[-CC-:B------:R-:W-:Y:S01]  /*15910*/  FFMA.FTZ R92, R216, R3.reuse, -R123.reuse ;  /* 0x00000003d85c7223 */ /* 0x180fe2000001087b */
[-CC-:B------:R-:W-:Y:S01]  /*15920*/  FFMA.FTZ R94, R215, R3.reuse, -R124.reuse ;  /* 0x00000003d75e7223 */ /* 0x180fe2000001087c */
[----:B------:R-:W-:Y:S01]  /*15930*/  LDSM.16.MT88.4 R108, [R149+0xac00] ;  /* 0x00ac0000956c783b */ /* 0x000fe20000004200 */
[-CC-:B------:R-:W-:Y:S01]  /*15940*/  FFMA.FTZ R93, R213, R3.reuse, -R124.reuse ;  /* 0x00000003d55d7223 */ /* 0x180fe2000001087c */
[-CC-:B------:R-:W-:Y:S01]  /*15950*/  FFMA.FTZ R87, R206, R3.reuse, -R123.reuse ;  /* 0x00000003ce577223 */ /* 0x180fe2000001087b */
[-CC-:B------:R-:W-:Y:S03]  /*15960*/  FFMA.FTZ R84, R210, R3.reuse, -R123.reuse ;  /* 0x00000003d2547223 */ /* 0x180fe6000001087b */
[----:B------:R-:W2:Y:S01]  /*15970*/  MUFU.EX2 R130, R130 ;  /* 0x0000008200827308 */ /* 0x000ea20000000800 */
[-CC-:B------:R-:W-:Y:S01]  /*15980*/  FFMA.FTZ R86, R209, R3.reuse, -R124.reuse ;  /* 0x00000003d1567223 */ /* 0x180fe2000001087c */
[-CC-:B------:R-:W-:Y:S01]  /*15990*/  FFMA.FTZ R85, R207, R3.reuse, -R124.reuse ;  /* 0x00000003cf557223 */ /* 0x180fe2000001087c */
[-CC-:B------:R-:W-:Y:S01]  /*159a0*/  FFMA.FTZ R139, R147, R3.reuse, -R124.reuse ;  /* 0x00000003938b7223 */ /* 0x180fe2000001087c */
[----:B------:R-:W-:Y:S01]  /*159b0*/  LDSM.16.MT88.4 R100, [R122+0xac00] ;  /* 0x00ac00007a64783b */ /* 0x000fe20000004200 */
[-CC-:B------:R-:W-:Y:S01]  /*159c0*/  FFMA.FTZ R144, R145, R3.reuse, -R124.reuse ;  /* 0x0000000391907223 */ /* 0x180fe2000001087c */
[-C--:B------:R-:W-:Y:S01]  /*159d0*/  FFMA.FTZ R129, R178, R3.reuse, -R123 ;  /* 0x00000003b2817223 */ /* 0x080fe2000001087b */
[--C-:B------:R-:W-:Y:S03]  /*159e0*/  FFMA.FTZ R131, R185, R3, -R124.reuse ;  /* 0x00000003b9837223 */ /* 0x100fe6000001087c */
[----:B------:R-:W3:Y:S01]  /*159f0*/  MUFU.EX2 R127, R127 ;  /* 0x0000007f007f7308 */ /* 0x000ee20000000800 */
[----:B-1----:R-:W-:Y:S01]  /*15a00*/  F2FP.BF16.F32.PACK_AB R60, R59, R119 ;  /* 0x000000773b3c723e */ /* 0x002fe200000010ff */
[----:B------:R-:W-:Y:S01]  /*15a10*/  FFMA.FTZ R119, R56, R177, R119 ;  /* 0x000000b138777223 */ /* 0x000fe20000010077 */
[-CC-:B------:R-:W-:Y:S01]  /*15a20*/  FFMA.FTZ R132, R183, R3.reuse, -R124.reuse ;  /* 0x00000003b7847223 */ /* 0x180fe2000001087c */
[-CC-:B------:R-:W-:Y:S01]  /*15a30*/  FFMA.FTZ R146, R191, R3.reuse, -R123.reuse ;  /* 0x00000003bf927223 */ /* 0x180fe2000001087b */
[-CC-:B------:R-:W-:Y:S01]  /*15a40*/  FFMA.FTZ R143, R143, R3.reuse, -R124.reuse ;  /* 0x000000038f8f7223 */ /* 0x180fe2000001087c */
[-CC-:B------:R-:W-:Y:S01]  /*15a50*/  FFMA.FTZ R142, R142, R3.reuse, -R124.reuse ;  /* 0x000000038e8e7223 */ /* 0x180fe2000001087c */
[-C--:B------:R-:W-:Y:S03]  /*15a60*/  FFMA.FTZ R141, R141, R3.reuse, -R124 ;  /* 0x000000038d8d7223 */ /* 0x080fe6000001087c */
[----:B------:R-:W1:Y:S01]  /*15a70*/  MUFU.EX2 R125, R125 ;  /* 0x0000007d007d7308 */ /* 0x000e620000000800 */
[----:B--2---:R-:W-:Y:S01]  /*15a80*/  F2FP.BF16.F32.PACK_AB R61, R58, R130 ;  /* 0x000000823a3d723e */ /* 0x004fe200000010ff */
[----:B------:R-:W-:Y:S01]  /*15a90*/  FFMA.FTZ R130, R57, R176, R130 ;  /* 0x000000b039827223 */ /* 0x000fe20000010082 */
[-CC-:B------:R-:W-:Y:S01]  /*15aa0*/  FFMA.FTZ R176, R193, R3.reuse, -R123.reuse ;  /* 0x00000003c1b07223 */ /* 0x180fe2000001087b */
[-C--:B------:R-:W-:Y:S01]  /*15ab0*/  FFMA.FTZ R140, R140, R3.reuse, -R124 ;  /* 0x000000038c8c7223 */ /* 0x080fe2000001087c */
[-C--:B------:R-:W-:Y:S01]  /*15ac0*/  FFMA.FTZ R190, R190, R3.reuse, -R123 ;  /* 0x00000003bebe7223 */ /* 0x080fe2000001087b */
[----:B------:R-:W-:Y:S01]  /*15ad0*/  FADD.FTZ R69, R58, R130 ;  /* 0x000000823a457221 */ /* 0x000fe20000010000 */
[----:B------:R-:W-:Y:S03]  /*15ae0*/  FFMA.FTZ R130, R187, R3, -R124 ;  /* 0x00000003bb827223 */ /* 0x000fe6000001087c */
[----:B------:R-:W-:Y:S01]  /*15af0*/  MUFU.EX2 R76, R76 ;  /* 0x0000004c004c7308 */ /* 0x000fe20000000800 */
[----:B---3--:R-:W-:Y:S01]  /*15b00*/  F2FP.BF16.F32.PACK_AB R62, R126, R127 ;  /* 0x0000007f7e3e723e */ /* 0x008fe200000010ff */
[----:B------:R-:W-:Y:S01]  /*15b10*/  FADD.FTZ R78, R128, R69 ;  /* 0x00000045804e7221 */ /* 0x000fe20000010000 */
[-CC-:B------:R-:W-:Y:S01]  /*15b20*/  FFMA.FTZ R192, R192, R3.reuse, -R123.reuse ;  /* 0x00000003c0c07223 */ /* 0x180fe2000001087b */
[----:B------:R-:W-:Y:S01]  /*15b30*/  LDSM.16.MT88.4 R68, [R149+0xbc00] ;  /* 0x00bc00009544783b */ /* 0x000fe20000004200 */
[-CC-:B------:R-:W-:Y:S01]  /*15b40*/  FFMA.FTZ R194, R194, R3.reuse, -R123.reuse ;  /* 0x00000003c2c27223 */ /* 0x180fe2000001087b */
[-CC-:B------:R-:W-:Y:S01]  /*15b50*/  FFMA.FTZ R196, R196, R3.reuse, -R123.reuse ;  /* 0x00000003c4c47223 */ /* 0x180fe2000001087b */
[-CC-:B------:R-:W-:Y:S03]  /*15b60*/  FFMA.FTZ R198, R198, R3.reuse, -R123.reuse ;  /* 0x00000003c6c67223 */ /* 0x180fe6000001087b */
[----:B------:R-:W-:Y:S01]  /*15b70*/  MUFU.EX2 R77, R77 ;  /* 0x0000004d004d7308 */ /* 0x000fe20000000800 */
[C---:B-1----:R-:W-:Y:S01]  /*15b80*/  F2FP.BF16.F32.PACK_AB R63, R125.reuse, R128 ;  /* 0x000000807d3f723e */ /* 0x042fe200000010ff */
[----:B------:R-:W-:Y:S01]  /*15b90*/  FADD.FTZ R78, R125, R78 ;  /* 0x0000004e7d4e7221 */ /* 0x000fe20000010000 */
[-CC-:B------:R-:W-:Y:S01]  /*15ba0*/  FFMA.FTZ R125, R182, R3.reuse, -R123.reuse ;  /* 0x00000003b67d7223 */ /* 0x180fe2000001087b */
[--C-:B------:R-:W-:Y:S01]  /*15bb0*/  FFMA.FTZ R128, R184, R3, -R123.reuse ;  /* 0x00000003b8807223 */ /* 0x100fe2000001087b */
[----:B------:R-:W-:Y:S03]  /*15bc0*/  ISETP.GT.AND P0, PT, R165, R153, PT ;  /* 0x00000099a500720c */ /* 0x000fe60003f04270 */
[C---:B------:R-:W-:Y:S02]  /*15bd0*/  HMMA.16816.F32.BF16 R4, R60.reuse, R12, R4 ;  /* 0x0000000c3c04723c */ /* 0x040fe40000041804 */
[----:B------:R-:W-:Y:S03]  /*15be0*/  MUFU.EX2 R93, R93 ;  /* 0x0000005d005d7308 */ /* 0x000fe60000000800 */
[C---:B------:R-:W-:Y:S01]  /*15bf0*/  FMUL.FTZ R12, R56.reuse, R104 ;  /* 0x00000068380c7220 */ /* 0x040fe20000410000 */
[----:B------:R-:W-:Y:S01]  /*15c00*/  FMUL.FTZ R13, R56, R105 ;  /* 0x00000069380d7220 */ /* 0x000fe20000410000 */
[--C-:B------:R-:W-:Y:S01]  /*15c10*/  FFMA.FTZ R105, R55, R3, -R124.reuse ;  /* 0x0000000337697223 */ /* 0x100fe2000001087c */
[C---:B------:R-:W-:Y:S04]  /*15c20*/  HMMA.16816.F32.BF16 R8, R60.reuse, R14, R8 ;  /* 0x0000000e3c08723c */ /* 0x040fe80000041808 */
[----:B------:R-:W-:Y:S01]  /*15c30*/  MUFU.EX2 R79, R79 ;  /* 0x0000004f004f7308 */ /* 0x000fe20000000800 */
[C---:B------:R-:W-:Y:S01]  /*15c40*/  FMUL.FTZ R14, R57.reuse, R106 ;  /* 0x0000006a390e7220 */ /* 0x040fe20000410000 */
[----:B------:R-:W-:Y:S01]  /*15c50*/  FMUL.FTZ R15, R57, R107 ;  /* 0x0000006b390f7220 */ /* 0x000fe20000410000 */
[--C-:B------:R-:W-:Y:S07]  /*15c60*/  FFMA.FTZ R104, R54, R3, -R124.reuse ;  /* 0x0000000336687223 */ /* 0x100fee000001087c */
[----:B------:R-:W-:Y:S01]  /*15c70*/  MUFU.EX2 R87, R87 ;  /* 0x0000005700577308 */ /* 0x000fe20000000800 */
[C---:B------:R-:W-:Y:S03]  /*15c80*/  HMMA.16816.F32.BF16 R12, R60.reuse, R20, R12 ;  /* 0x000000143c0c723c */ /* 0x040fe6000004180c */
[C---:B------:R-:W-:Y:S01]  /*15c90*/  FMUL.FTZ R20, R56.reuse, R96 ;  /* 0x0000006038147220 */ /* 0x040fe20000410000 */
[C---:B------:R-:W-:Y:S01]  /*15ca0*/  FMUL.FTZ R21, R56.reuse, R97 ;  /* 0x0000006138157220 */ /* 0x040fe20000410000 */
[-CC-:B------:R-:W-:Y:S04]  /*15cb0*/  FFMA.FTZ R97, R195, R3.reuse, -R124.reuse ;  /* 0x00000003c3617223 */ /* 0x180fe8000001087c */
[----:B------:R-:W-:Y:S01]  /*15cc0*/  MUFU.EX2 R92, R92 ;  /* 0x0000005c005c7308 */ /* 0x000fe20000000800 */
[--C-:B------:R-:W-:Y:S01]  /*15cd0*/  FFMA.FTZ R96, R197, R3, -R124.reuse ;  /* 0x00000003c5607223 */ /* 0x100fe2000001087c */
[C---:B------:R-:W-:Y:S03]  /*15ce0*/  HMMA.16816.F32.BF16 R16, R60.reuse, R22, R16 ;  /* 0x000000163c10723c */ /* 0x040fe60000041810 */
[C---:B------:R-:W-:Y:S01]  /*15cf0*/  FMUL.FTZ R22, R57.reuse, R98 ;  /* 0x0000006239167220 */ /* 0x040fe20000410000 */
[----:B------:R-:W-:Y:S01]  /*15d00*/  FMUL.FTZ R23, R57, R99 ;  /* 0x0000006339177220 */ /* 0x000fe20000410000 */
[--C-:B------:R-:W-:Y:S03]  /*15d10*/  FFMA.FTZ R98, R201, R3, -R124.reuse ;  /* 0x00000003c9627223 */ /* 0x100fe6000001087c */
[----:B------:R-:W-:Y:S03]  /*15d20*/  MUFU.EX2 R94, R94 ;  /* 0x0000005e005e7308 */ /* 0x000fe60000000800 */
        /* <DEDUP_REMOVED lines=22> */
[-CC-:B------:R-:W-:Y:S01]  /*15e90*/  FFMA.FTZ R83, R214, R3.reuse, -R123.reuse ;  /* 0x00000003d6537223 */ /* 0x180fe2000001087b */
[----:B------:R-:W-:Y:S06]  /*15ea0*/  FFMA.FTZ R82, R212, R3, -R123 ;  /* 0x00000003d4527223 */ /* 0x000fec000001087b */
[----:B------:R-:W2:Y:S01]  /*15eb0*/  MUFU.EX2 R81, R81 ;  /* 0x0000005100517308 */ /* 0x000ea20000000800 */
[C---:B------:R-:W-:Y:S03]  /*15ec0*/  HMMA.16816.F32.BF16 R36, R60.reuse, R44, R36 ;  /* 0x0000002c3c24723c */ /* 0x040fe60000041824 */
[C---:B------:R-:W-:Y:S01]  /*15ed0*/  FMUL.FTZ R44, R56.reuse, R72 ;  /* 0x00000048382c7220 */ /* 0x040fe20000410000 */
[----:B------:R-:W-:Y:S01]  /*15ee0*/  FMUL.FTZ R45, R56, R73 ;  /* 0x00000049382d7220 */ /* 0x000fe20000410000 */
[-CC-:B------:R-:W-:Y:S01]  /*15ef0*/  FFMA.FTZ R72, R219, R3.reuse, -R124.reuse ;  /* 0x00000003db487223 */ /* 0x180fe2000001087c */
[----:B------:R-:W-:Y:S03]  /*15f00*/  FFMA.FTZ R73, R221, R3, -R124 ;  /* 0x00000003dd497223 */ /* 0x000fe6000001087c */
[----:B------:R-:W3:Y:S01]  /*15f10*/  MUFU.EX2 R83, R83 ;  /* 0x0000005300537308 */ /* 0x000ee20000000800 */
[C---:B------:R-:W-:Y:S03]  /*15f20*/  HMMA.16816.F32.BF16 R40, R60.reuse, R46, R40 ;  /* 0x0000002e3c28723c */ /* 0x040fe60000041828 */
[C---:B------:R-:W-:Y:S01]  /*15f30*/  FMUL.FTZ R47, R57.reuse, R75 ;  /* 0x0000004b392f7220 */ /* 0x040fe20000410000 */
[----:B------:R-:W-:Y:S01]  /*15f40*/  FMUL.FTZ R46, R57, R74 ;  /* 0x0000004a392e7220 */ /* 0x000fe20000410000 */
[----:B------:R-:W-:Y:S01]  /*15f50*/  FADD.FTZ R74, R59, R119 ;  /* 0x000000773b4a7221 */ /* 0x000fe20000010000 */
[----:B-1----:R-:W-:Y:S03]  /*15f60*/  F2FP.BF16.F32.PACK_AB R59, R85, R86 ;  /* 0x00000056553b723e */ /* 0x002fe600000010ff */
[----:B------:R-:W-:Y:S01]  /*15f70*/  MUFU.EX2 R72, R72 ;  /* 0x0000004800487308 */ /* 0x000fe20000000800 */
[----:B--2---:R-:W-:Y:S01]  /*15f80*/  F2FP.BF16.F32.PACK_AB R56, R81, R84 ;  /* 0x000000545138723e */ /* 0x004fe200000010ff */
[----:B------:R-:W-:Y:S01]  /*15f90*/  FADD.FTZ R127, R127, R74 ;  /* 0x0000004a7f7f7221 */ /* 0x000fe20000010000 */
[-C--:B------:R-:W-:Y:S01]  /*15fa0*/  FFMA.FTZ R119, R204, R3.reuse, -R123 ;  /* 0x00000003cc777223 */ /* 0x080fe2000001087b */
[C---:B------:R-:W-:Y:S03]  /*15fb0*/  HMMA.16816.F32.BF16 R44, R60.reuse, R64, R44 ;  /* 0x000000403c2c723c */ /* 0x040fe6000004182c */
[----:B------:R-:W-:Y:S03]  /*15fc0*/  FADD.FTZ R74, R126, R127 ;  /* 0x0000007f7e4a7221 */ /* 0x000fe60000010000 */
[----:B------:R-:W1:Y:S01]  /*15fd0*/  MUFU.EX2 R73, R73 ;  /* 0x0000004900497308 */ /* 0x000e620000000800 */
[-C--:B------:R-:W-:Y:S01]  /*15fe0*/  FFMA.FTZ R127, R189, R3.reuse, -R124 ;  /* 0x00000003bd7f7223 */ /* 0x080fe2000001087c */
[-CC-:B------:R-:W-:Y:S01]  /*15ff0*/  FFMA.FTZ R126, R180, R3.reuse, -R123.reuse ;  /* 0x00000003b47e7223 */ /* 0x180fe2000001087b */
[----:B------:R-:W-:Y:S01]  /*16000*/  FFMA.FTZ R123, R199, R3, -R123 ;  /* 0x00000003c77b7223 */ /* 0x000fe2000001087b */
[----:B------:R-:W-:Y:S01]  /*16010*/  HMMA.16816.F32.BF16 R48, R60, R66, R48 ;  /* 0x000000423c30723c */ /* 0x000fe20000041830 */
[----:B------:R-:W2:Y:S02]  /*16020*/  LDSM.16.MT88.4 R64, [R149+0x9400] ;  /* 0x009400009540783b */ /* 0x000ea40000004200 */
[----:B------:R-:W-:Y:S01]  /*16030*/  F2FP.BF16.F32.PACK_AB R60, R76, R79 ;  /* 0x0000004f4c3c723e */ /* 0x000fe200000010ff */
[----:B------:R-:W-:Y:S01]  /*16040*/  FADD.FTZ R79, R79, R74 ;  /* 0x0000004a4f4f7221 */ /* 0x000fe20000010000 */
[----:B---3--:R-:W-:Y:S01]  /*16050*/  F2FP.BF16.F32.PACK_AB R62, R83, R92 ;  /* 0x0000005c533e723e */ /* 0x008fe200000010ff */
[----:B------:R-:W3:Y:S01]  /*16060*/  MUFU.EX2 R80, R80 ;  /* 0x0000005000507308 */ /* 0x000ee20000000800 */
[----:B------:R-:W-:Y:S01]  /*16070*/  F2FP.BF16.F32.PACK_AB R63, R94, R77 ;  /* 0x0000004d5e3f723e */ /* 0x000fe200000010ff */
[----:B------:R-:W-:Y:S04]  /*16080*/  FADD.FTZ R99, R76, R79 ;  /* 0x0000004f4c637221 */ /* 0x000fe80000010000 */
[----:B------:R-:W-:Y:S01]  /*16090*/  FADD.FTZ R92, R92, R99 ;  /* 0x000000635c5c7221 */ /* 0x000fe20000010000 */
[----:B-1----:R-:W-:Y:S01]  /*160a0*/  F2FP.BF16.F32.PACK_AB R61, R72, R73 ;  /* 0x00000049483d723e */ /* 0x002fe200000010ff */
[----:B------:R-:W-:Y:S02]  /*160b0*/  FADD.FTZ R73, R73, R78 ;  /* 0x0000004e49497221 */ /* 0x000fe40000010000 */
[----:B------:R-:W1:Y:S01]  /*160c0*/  MUFU.EX2 R82, R82 ;  /* 0x0000005200527308 */ /* 0x000e620000000800 */
[-CC-:B------:R-:W-:Y:S01]  /*160d0*/  FFMA.FTZ R99, R53, R3.reuse, -R124.reuse ;  /* 0x0000000335637223 */ /* 0x180fe2000001087c */
[----:B------:R-:W-:Y:S01]  /*160e0*/  FFMA.FTZ R124, R52, R3, -R124 ;  /* 0x00000003347c7223 */ /* 0x000fe2000001087c */
[----:B------:R-:W-:Y:S02]  /*160f0*/  FADD.FTZ R78, R72, R73 ;  /* 0x00000049484e7221 */ /* 0x000fe40000010000 */
[----:B------:R-:W-:Y:S02]  /*16100*/  LDSM.16.MT88.4 R72, [R149+0xc000] ;  /* 0x00c000009548783b */ /* 0x000fe40000004200 */
[----:B------:R-:W-:Y:S01]  /*16110*/  FADD.FTZ R95, R77, R78 ;  /* 0x0000004e4d5f7221 */ /* 0x000fe20000010000 */
[----:B---3--:R-:W-:Y:S02]  /*16120*/  F2FP.BF16.F32.PACK_AB R57, R80, R93 ;  /* 0x0000005d5039723e */ /* 0x008fe400000010ff */
[----:B------:R-:W-:Y:S01]  /*16130*/  MUFU.EX2 R97, R97 ;  /* 0x0000006100617308 */ /* 0x000fe20000000800 */
[----:B------:R-:W-:Y:S01]  /*16140*/  FADD.FTZ R94, R94, R95 ;  /* 0x0000005f5e5e7221 */ /* 0x000fe20000010000 */
[----:B------:R-:W-:Y:S01]  /*16150*/  FADD.FTZ R95, R83, R92 ;  /* 0x0000005c535f7221 */ /* 0x000fe20000010000 */
[----:B------:R-:W-:Y:S02]  /*16160*/  LDSM.16.MT88.4 R76, [R122+0xc400] ;  /* 0x00c400007a4c783b */ /* 0x000fe40000004200 */
[----:B------:R-:W-:Y:S01]  /*16170*/  FADD.FTZ R83, R93, R94 ;  /* 0x0000005e5d537221 */ /* 0x000fe20000010000 */
[----:B------:R-:W-:Y:S01]  /*16180*/  FADD.FTZ R84, R84, R95 ;  /* 0x0000005f54547221 */ /* 0x000fe20000010000 */
[----:B-1----:R-:W-:Y:S03]  /*16190*/  F2FP.BF16.F32.PACK_AB R58, R87, R82 ;  /* 0x00000052573a723e */ /* 0x002fe600000010ff */
[----:B------:R-:W-:Y:S01]  /*161a0*/  MUFU.EX2 R127, R127 ;  /* 0x0000007f007f7308 */ /* 0x000fe20000000800 */
[----:B------:R-:W-:Y:S01]  /*161b0*/  FADD.FTZ R83, R80, R83 ;  /* 0x0000005350537221 */ /* 0x000fe20000010000 */
[----:B------:R-:W-:Y:S01]  /*161c0*/  FADD.FTZ R81, R81, R84 ;  /* 0x0000005451517221 */ /* 0x000fe20000010000 */
[----:B------:R-:W-:Y:S02]  /*161d0*/  LDSM.16.MT88.4 R92, [R149+0xcc00] ;  /* 0x00cc0000955c783b */ /* 0x000fe40000004200 */
[----:B------:R-:W-:Y:S01]  /*161e0*/  FADD.FTZ R86, R86, R83 ;  /* 0x0000005356567221 */ /* 0x000fe20000010000 */
[C---:B--2---:R-:W-:Y:S04]  /*161f0*/  HMMA.16816.F32.BF16 R4, R60.reuse, R64, R4 ;  /* 0x000000403c04723c */ /* 0x044fe80000041804 */
[----:B------:R-:W-:Y:S01]  /*16200*/  MUFU.EX2 R133, R133 ;  /* 0x0000008500857308 */ /* 0x000fe20000000800 */
[----:B------:R-:W-:Y:S03]  /*16210*/  FADD.FTZ R85, R85, R86 ;  /* 0x0000005655557221 */ /* 0x000fe60000010000 */
[C---:B------:R-:W-:Y:S01]  /*16220*/  HMMA.16816.F32.BF16 R8, R60.reuse, R66, R8 ;  /* 0x000000423c08723c */ /* 0x040fe20000041808 */
[----:B------:R-:W1:Y:S05]  /*16230*/  LDSM.16.MT88.4 R64, [R122+0x9400] ;  /* 0x009400007a40783b */ /* 0x000e6a0000004200 */
        /* <DEDUP_REMOVED lines=45> */
[----:B------:R-:W-:Y:S01]  /*16510*/  MUFU.EX2 R198, R198 ;  /* 0x000000c600c67308 */ /* 0x000fe20000000800 */
[----:B---3--:R-:W-:Y:S01]  /*16520*/  F2FP.BF16.F32.PACK_AB R55, R140, R141 ;  /* 0x0000008d8c37723e */ /* 0x008fe200000010ff */
[----:B------:R-:W-:Y:S01]  /*16530*/  HMMA.16816.F32.BF16 R48, R60, R66, R48 ;  /* 0x000000423c30723c */ /* 0x000fe20000041830 */
[----:B------:R-:W1:Y:S07]  /*16540*/  LDSM.16.MT88.4 R60, [R149+0x9800] ;  /* 0x00980000953c783b */ /* 0x000e6e0000004200 */
[----:B------:R-:W-:Y:S01]  /*16550*/  MUFU.EX2 R123, R123 ;  /* 0x0000007b007b7308 */ /* 0x000fe20000000800 */
[----:B------:R-:W2:Y:S01]  /*16560*/  LDSM.16.MT88.4 R64, [R122+0x9800] ;  /* 0x009800007a40783b */ /* 0x000ea20000004200 */
        /* <DEDUP_REMOVED lines=19> */
[----:B------:R-:W-:Y:S01]  /*166a0*/  F2FP.BF16.F32.PACK_AB R57, R91, R98 ;  /* 0x000000625b39723e */ /* 0x000fe200000010ff */
[----:B------:R-:W-:Y:S01]  /*166b0*/  FADD.FTZ R98, R98, R85 ;  /* 0x0000005562627221 */ /* 0x000fe20000010000 */
[----:B------:R-:W-:Y:S02]  /*166c0*/  F2FP.BF16.F32.PACK_AB R58, R119, R90 ;  /* 0x0000005a773a723e */ /* 0x000fe400000010ff */
[----:B------:R-:W-:Y:S01]  /*166d0*/  F2FP.BF16.F32.PACK_AB R59, R97, R96 ;  /* 0x00000060613b723e */ /* 0x000fe200000010ff */
[----:B------:R-:W-:Y:S06]  /*166e0*/  FADD.FTZ R91, R91, R98 ;  /* 0x000000625b5b7221 */ /* 0x000fec0000010000 */
        /* <DEDUP_REMOVED lines=65> */
[C---:B------:R-:W-:Y:S04]  /*16b00*/  HMMA.16816.F32.BF16 R8, R52.reuse, R62, R8 ;  /* 0x0000003e3408723c */ /* 0x040fe80000041808 */
[----:B------:R-:W-:Y:S04]  /*16b10*/  MUFU.EX2 R60, R105 ;  /* 0x00000069003c7308 */ /* 0x000fe80000000800 */
[C---:B------:R-:W-:Y:S06]  /*16b20*/  HMMA.16816.F32.BF16 R12, R52.reuse, R72, R12 ;  /* 0x00000048340c723c */ /* 0x040fec000004180c */
[----:B------:R-:W5:Y:S02]  /*16b30*/  MUFU.EX2 R63, R104 ;  /* 0x00000068003f7308 */ /* 0x000f640000000800 */
[C---:B------:R-:W-:Y:S08]  /*16b40*/  HMMA.16816.F32.BF16 R16, R52.reuse, R74, R16 ;  /* 0x0000004a3410723c */ /* 0x040ff00000041810 */
[C---:B--2---:R-:W-:Y:S08]  /*16b50*/  HMMA.16816.F32.BF16 R20, R52.reuse, R64, R20 ;  /* 0x000000403414723c */ /* 0x044ff00000041814 */
[C---:B------:R-:W-:Y:S08]  /*16b60*/  HMMA.16816.F32.BF16 R24, R52.reuse, R66, R24 ;  /* 0x000000423418723c */ /* 0x040ff00000041818 */
[C---:B------:R-:W-:Y:S08]  /*16b70*/  HMMA.16816.F32.BF16 R28, R52.reuse, R76, R28 ;  /* 0x0000004c341c723c */ /* 0x040ff0000004181c */
[C---:B------:R-:W-:Y:S01]  /*16b80*/  HMMA.16816.F32.BF16 R32, R52.reuse, R78, R32 ;  /* 0x0000004e3420723c */ /* 0x040fe20000041820 */
[----:B------:R-:W-:Y:S07]  /*16b90*/  LDSM.16.MT88.4 R76, [R149+0xec00] ;  /* 0x00ec0000954c783b */ /* 0x000fee0000004200 */
[C---:B---3--:R-:W-:Y:S01]  /*16ba0*/  HMMA.16816.F32.BF16 R36, R52.reuse, R56, R36 ;  /* 0x000000383424723c */ /* 0x048fe20000041824 */
[----:B------:R-:W-:Y:S07]  /*16bb0*/  MUFU.EX2 R56, R99 ;  /* 0x0000006300387308 */ /* 0x000fee0000000800 */
[C---:B------:R-:W-:Y:S03]  /*16bc0*/  HMMA.16816.F32.BF16 R40, R52.reuse, R58, R40 ;  /* 0x0000003a3428723c */ /* 0x040fe60000041828 */
[----:B------:R-:W2:Y:S01]  /*16bd0*/  MUFU.EX2 R57, R124 ;  /* 0x0000007c00397308 */ /* 0x000ea20000000800 */
[----:B------:R-:W-:Y:S04]  /*16be0*/  FADD.FTZ R58, R82, R81 ;  /* 0x00000051523a7221 */ /* 0x000fe80000010000 */
[----:B------:R-:W-:Y:S01]  /*16bf0*/  FADD.FTZ R58, R87, R58 ;  /* 0x0000003a573a7221 */ /* 0x000fe20000010000 */
[C---:B-1----:R-:W-:Y:S01]  /*16c00*/  HMMA.16816.F32.BF16 R44, R52.reuse, R68, R44 ;  /* 0x00000044342c723c */ /* 0x042fe2000004182c */
[----:B------:R-:W1:Y:S02]  /*16c10*/  LDSM.16.MT88.4 R84, [R122+0xcc00] ;  /* 0x00cc00007a54783b */ /* 0x000e640000004200 */
[----:B----4-:R-:W-:Y:S01]  /*16c20*/  F2FP.BF16.F32.PACK_AB R68, R61, R194 ;  /* 0x000000c23d44723e */ /* 0x010fe200000010ff */
[----:B------:R-:W-:Y:S01]  /*16c30*/  FADD.FTZ R89, R89, R58 ;  /* 0x0000003a59597221 */ /* 0x000fe20000010000 */
[----:B-----5:R-:W-:Y:S03]  /*16c40*/  F2FP.BF16.F32.PACK_AB R69, R63, R60 ;  /* 0x0000003c3f45723e */ /* 0x020fe600000010ff */
[----:B------:R-:W-:Y:S03]  /*16c50*/  HMMA.16816.F32.BF16 R48, R52, R70, R48 ;  /* 0x000000463430723c */ /* 0x000fe60000041830 */
[----:B------:R-:W-:Y:S01]  /*16c60*/  F2FP.BF16.F32.PACK_AB R70, R123, R198 ;  /* 0x000000c67b46723e */ /* 0x000fe200000010ff */
[----:B------:R-:W-:Y:S01]  /*16c70*/  FADD.FTZ R89, R88, R89 ;  /* 0x0000005958597221 */ /* 0x000fe20000010000 */
[----:B--2---:R-:W-:Y:S03]  /*16c80*/  F2FP.BF16.F32.PACK_AB R71, R57, R56 ;  /* 0x000000383947723e */ /* 0x004fe600000010ff */
[----:B------:R-:W-:Y:S04]  /*16c90*/  FADD.FTZ R90, R90, R89 ;  /* 0x000000595a5a7221 */ /* 0x000fe80000010000 */
[C---:B------:R-:W-:Y:S05]  /*16ca0*/  HMMA.16816.F32.BF16 R112, R68.reuse, R108, R4 ;  /* 0x0000006c4470723c */ /* 0x040fea0000041804 */
[----:B------:R-:W-:Y:S01]  /*16cb0*/  FADD.FTZ R4, R96, R91 ;  /* 0x0000005b60047221 */ /* 0x000fe20000010000 */
[----:B------:R-:W-:Y:S02]  /*16cc0*/  FADD.FTZ R119, R119, R90 ;  /* 0x0000005a77777221 */ /* 0x000fe40000010000 */
[C---:B------:R-:W-:Y:S03]  /*16cd0*/  HMMA.16816.F32.BF16 R108, R68.reuse, R110, R8 ;  /* 0x0000006e446c723c */ /* 0x040fe60000041808 */
[----:B------:R-:W-:Y:S01]  /*16ce0*/  FADD.FTZ R4, R97, R4 ;  /* 0x0000000461047221 */ /* 0x000fe20000010000 */
[----:B------:R-:W-:Y:S01]  /*16cf0*/  FADD.FTZ R126, R126, R119 ;  /* 0x000000777e7e7221 */ /* 0x000fe20000010000 */
[----:B------:R-:W-:Y:S02]  /*16d00*/  MOV R119, R2 ;  /* 0x0000000200777202 */ /* 0x000fe40000000f00 */
[----:B------:R-:W-:Y:S01]  /*16d10*/  FADD.FTZ R127, R127, R4 ;  /* 0x000000047f7f7221 */ /* 0x000fe20000010000 */
[C---:B------:R-:W-:Y:S01]  /*16d20*/  HMMA.16816.F32.BF16 R104, R68.reuse, R100, R12 ;  /* 0x000000644468723c */ /* 0x040fe2000004180c */
[----:B------:R-:W2:Y:S02]  /*16d30*/  LDSM.16.MT88.4 R4, [R122+0xec00] ;  /* 0x00ec00007a04783b */ /* 0x000ea40000004200 */
        /* <DEDUP_REMOVED lines=35> */
[----:B------:R-:W-:Y:S03]  /*16f70*/  HMMA.16816.F32.BF16 R68, R68, R6, R48 ;  /* 0x000000064444723c */ /* 0x000fe60000041830 */
[----:B------:R-:W-:Y:S01]  /*16f80*/  FADD.FTZ R56, R56, R63 ;  /* 0x0000003f38387221 */ /* 0x000fe20000010000 */
[----:B------:R-:W-:Y:S01]  /*16f90*/  FADD.FTZ R177, R123, R198 ;  /* 0x000000c67bb17221 */ /* 0x000fe20000010000 */
[----:B------:R-:W-:Y:S02]  /*16fa0*/  MOV R123, R0 ;  /* 0x00000000007b7202 */ /* 0x000fe40000000f00 */
[----:B------:R-:W-:Y:S01]  /*16fb0*/  FADD.FTZ R176, R57, R56 ;  /* 0x0000003839b07221 */ /* 0x000fe20000010000 */
[----:B------:R-:W-:Y:S01]  /*16fc0*/  @!UPT UIADD3 URZ, UPT, UPT, URZ, URZ, URZ ;  /* 0x000000fffffff290 */ /* 0x000fe2000fffe0ff */
[----:B------:R-:W-:Y:S11]  /*16fd0*/  @P0 BRA `(.L_x_1675) ;  /* 0xffffffbc004c0947 */ /* 0x000ff6000383ffff */
.L_x_1668:
        /* <DEDUP_REMOVED lines=13> */
.L_x_1689:
        /* <DEDUP_REMOVED lines=149> */
.L_x_1678:
[----:B------:R-:W-:Y:S05]  /*17a00*/  BSYNC.RECONVERGENT B0 ;  /* 0x0000000000007941 */ /* 0x000fea0003800200 */
.L_x_1677:
        /* <DEDUP_REMOVED lines=26> */
.L_x_1680:
[----:B------:R-:W-:Y:S05]  /*17bb0*/  BSYNC.RECONVERGENT B0 ;  /* 0x0000000000007941 */ /* 0x000fea0003800200 */
.L_x_1679:
        /* <DEDUP_REMOVED lines=14> */
.L_x_1682:
[----:B------:R-:W-:Y:S05]  /*17ca0*/  BSYNC.RECONVERGENT B0 ;  /* 0x0000000000007941 */ /* 0x000fea0003800200 */
.L_x_1681:
        /* <DEDUP_REMOVED lines=14> */
.L_x_1684:
[----:B------:R-:W-:Y:S05]  /*17d90*/  BSYNC.RECONVERGENT B0 ;  /* 0x0000000000007941 */ /* 0x000fea0003800200 */
.L_x_1683:
[----:B------:R-:W-:-:S04]  /*17da0*/  MOV R163, 0x0 ;  /* 0x0000000000a37802 */ /* 0x000fc80000000f00 */
[----:B-12345:R-:W-:Y:S05]  /*17db0*/  @P6 RET.REL.NODEC R162 `(_ZN5flash24flash_fwd_splitkv_kernelI23Flash_fwd_kernel_traitsILi96ELi64ELi128ELi4ELb0ELb0EN7cutlass10bfloat16_tE19Flash_kernel_traitsILi96ELi64ELi128ELi4ES3_EELb0ELb0ELb0ELb0ELb0ELb1ELb1ELb1EEEvNS_16Flash_fwd_paramsE) ;  /* 0xfffffe80a2906950 */ /* 0x03efea0003c3ffff */
        /* <DEDUP_REMOVED lines=10> */
[----:B-1----:R-:W-:Y:S05]  /*17e60*/  @P0 RET.REL.NODEC R162 `(_ZN5flash24flash_fwd_splitkv_kernelI23Flash_fwd_kernel_traitsILi96ELi64ELi128ELi4ELb0ELb0EN7cutlass10bfloat16_tE19Flash_kernel_traitsILi96ELi64ELi128ELi4ES3_EELb0ELb0ELb0ELb0ELb0ELb1ELb1ELb1EEEvNS_16Flash_fwd_paramsE) ;  /* 0xfffffe80a2640950 */ /* 0x002fea0003c3ffff */
[----:B------:R-:W-:Y:S01]  /*17e70*/  LEA R2, P0, R57, R62, 0x2 ;  /* 0x0000003e39027211 */ /* 0x000fe200078010ff */
[----:B------:R-:W-:-:S03]  /*17e80*/  IMAD.MOV.U32 R163, RZ, RZ, 0x0 ;  /* 0x00000000ffa37424 */ /* 0x000fc600078e00ff */
[----:B------:R-:W-:-:S05]  /*17e90*/  LEA.HI.X R3, R57, R63, R58, 0x2, P0 ;  /* 0x0000003f39037211 */ /* 0x000fca00000f143a */
[----:B------:R1:W-:Y:S02]  /*17ea0*/  ST.E.128 desc[UR4][R2.64+0x4900], R4 ;  /* 0x0049000402007985 */ /* 0x0003e4000c101d04 */
[----:B-1----:R-:W-:Y:S05]  /*17eb0*/  RET.REL.NODEC R162 `(_ZN5flash24flash_fwd_splitkv_kernelI23Flash_fwd_kernel_traitsILi96ELi64ELi128ELi4ELb0ELb0EN7cutlass10bfloat16_tE19Flash_kernel_traitsILi96ELi64ELi128ELi4ES3_EELb0ELb0ELb0ELb0ELb0ELb1ELb1ELb1EEEvNS_16Flash_fwd_paramsE) ;  /* 0xfffffe80a2507950 */ /* 0x002fea0003c3ffff */
.L_x_1676:
[----:B------:R-:W-:Y:S01]  /*17ec0*/  MOV R9, 0x2 ;  /* 0x0000000200097802 */ /* 0x000fe20000000f00 */
[----:B------:R-:W-:Y:S01]  /*17ed0*/  IMAD.MOV.U32 R6, RZ, RZ, 0x1f ;  /* 0x0000001fff067424 */ /* 0x000fe200078e00ff */
[----:B------:R-:W-:-:S07]  /*17ee0*/  MOV R8, 0xffffffff ;  /* 0xffffffff00087802 */ /* 0x000fce0000000f00 */
[----:B-----5:R-:W-:Y:S05]  /*17ef0*/  WARPSYNC.COLLECTIVE R8, `(.L_x_1685) ;  /* 0x0000000008087348 */ /* 0x020fea0003c00000 */
[----:B------:R1:W2:Y:S02]  /*17f00*/  SHFL.BFLY P0, R12, R177, R9, R6 ;  /* 0x0c000009b10c7389 */ /* 0x0002a40000000006 */
[----:B-12--5:R-:W-:Y:S05]  /*17f10*/  ENDCOLLECTIVE ;  /* 0x000000000000791b */ /* 0x026fea0003800000 */
.L_x_1685:
[----:B------:R-:W-:Y:S02]  /*17f20*/  IMAD.MOV.U32 R10, RZ, RZ, R12 ;  /* 0x000000ffff0a7224 */ /* 0x000fe400078e000c */
[----:B------:R-:W-:Y:S02]  /*17f30*/  IMAD.MOV.U32 R9, RZ, RZ, 0x1 ;  /* 0x00000001ff097424 */ /* 0x000fe400078e00ff */
[----:B------:R-:W-:-:S05]  /*17f40*/  FADD.FTZ R10, R10, R177 ;  /* 0x000000b10a0a7221 */ /* 0x000fca0000010000 */
[----:B------:R-:W-:-:S07]  /*17f50*/  MOV R177, R10 ;  /* 0x0000000a00b17202 */ /* 0x000fce0000000f00 */
[----:B------:R-:W-:Y:S05]  /*17f60*/  WARPSYNC.COLLECTIVE R8, `(.L_x_1686) ;  /* 0x0000000008087348 */ /* 0x000fea0003c00000 */
[----:B------:R1:W2:Y:S02]  /*17f70*/  SHFL.BFLY P0, R12, R177, R9, R6 ;  /* 0x0c000009b10c7389 */ /* 0x0002a40000000006 */
[----:B-12---:R-:W-:Y:S05]  /*17f80*/  ENDCOLLECTIVE ;  /* 0x000000000000791b */ /* 0x006fea0003800000 */
.L_x_1686:
[----:B------:R-:W-:Y:S01]  /*17f90*/  MOV R177, R176 ;  /* 0x000000b000b17202 */ /* 0x000fe20000000f00 */
[----:B------:R-:W-:Y:S01]  /*17fa0*/  IMAD.MOV.U32 R9, RZ, RZ, 0x2 ;  /* 0x00000002ff097424 */ /* 0x000fe200078e00ff */
[----:B------:R-:W-:-:S07]  /*17fb0*/  MOV R7, R12 ;  /* 0x0000000c00077202 */ /* 0x000fce0000000f00 */
[----:B------:R-:W-:Y:S05]  /*17fc0*/  WARPSYNC.COLLECTIVE R8, `(.L_x_1687) ;  /* 0x0000000008087348 */ /* 0x000fea0003c00000 */
[----:B------:R1:W2:Y:S02]  /*17fd0*/  SHFL.BFLY P0, R12, R177, R9, R6 ;  /* 0x0c000009b10c7389 */ /* 0x0002a40000000006 */
[----:B-12---:R-:W-:Y:S05]  /*17fe0*/  ENDCOLLECTIVE ;  /* 0x000000000000791b */ /* 0x006fea0003800000 */
.L_x_1687:
[----:B------:R-:W-:Y:S01]  /*17ff0*/  FADD.FTZ R7, R10, R7 ;  /* 0x000000070a077221 */ /* 0x000fe20000010000 */
[----:B------:R-:W-:Y:S01]  /*18000*/  FADD.FTZ R11, R12, R176 ;  /* 0x000000b00c0b7221 */ /* 0x000fe20000010000 */
[----:B------:R-:W-:-:S04]  /*18010*/  MOV R9, 0x1 ;  /* 0x0000000100097802 */ /* 0x000fc80000000f00 */
[----:B------:R-:W-:-:S07]  /*18020*/  MOV R177, R11 ;  /* 0x0000000b00b17202 */ /* 0x000fce0000000f00 */
[----:B------:R-:W-:Y:S05]  /*18030*/  WARPSYNC.COLLECTIVE R8, `(.L_x_1688) ;  /* 0x0000000008087348 */ /* 0x000fea0003c00000 */
[----:B------:R1:W2:Y:S02]  /*18040*/  SHFL.BFLY P0, R12, R177, R9, R6 ;  /* 0x0c000009b10c7389 */ /* 0x0002a40000000006 */
[----:B-12---:R-:W-:Y:S05]  /*18050*/  ENDCOLLECTIVE ;  /* 0x000000000000791b */ /* 0x006fea0003800000 */
.L_x_1688:
[----:B------:R-:W-:Y:S05]  /*18060*/  BRA `(.L_x_1689) ;  /* 0xfffffff000107947 */ /* 0x000fea000383ffff */
.L_x_1690:
        /* <DEDUP_REMOVED lines=9> */
.L_x_11603:


//--------------------- .text._ZN5flash24flash_fwd_splitkv_kernelI23Flash_fwd_kernel_traitsILi96ELi64ELi128ELi4ELb0ELb0EN7cutlass10bfloat16_tE19Flash_kernel_traitsILi96ELi64ELi128ELi4ES3_EELb0ELb1ELb0ELb0ELb0ELb0ELb0ELb0EEEvNS_16Flash_fwd_paramsE --------------------------
	.section	.text._ZN5flash24flash_fwd_splitkv_kernelI23Flash_fwd_kernel_traitsILi96ELi64ELi128ELi4ELb0ELb0EN7cutlass10bfloat16_tE19Flash_kernel_traitsILi96ELi64ELi128ELi4ES3_EELb0ELb1ELb0ELb0ELb0ELb0ELb0ELb0EEEvNS_16Flash_fwd_paramsE,"ax",@progbits
	.align	128
        .global         _ZN5flash24flash_fwd_splitkv_kernelI23Flash_fwd_kernel_traitsILi96ELi64ELi128ELi4ELb0ELb0EN7cutlass10bfloat16_tE19Flash_kernel_traitsILi96ELi64ELi128ELi4ES3_EELb0ELb1ELb0ELb0ELb0ELb0ELb0ELb0EEEvNS_16Flash_fwd_paramsE
        .type           _ZN5flash24flash_fwd_splitkv_kernelI23Flash_fwd_kernel_traitsILi96ELi64ELi128ELi4ELb0ELb0EN7cutlass10bfloat16_tE19Flash_kernel_traitsILi96ELi64ELi128ELi4ES3_EELb0ELb1ELb0ELb0ELb0ELb0ELb0ELb0EEEvNS_16Flash_fwd_paramsE,@function
        .size           _ZN5flash24flash_fwd_splitkv_kernelI23Flash_fwd_kernel_traitsILi96ELi64ELi128ELi4ELb0ELb0EN7cutlass10bfloat16_tE19Flash_kernel_traitsILi96ELi64ELi128ELi4ES3_EELb0ELb1ELb0ELb0ELb0ELb0ELb0ELb0EEEvNS_16Flash_fwd_paramsE,(.L_x_11604 - _ZN5flash24flash_fwd_splitkv_kernelI23Flash_fwd_kernel_traitsILi96ELi64ELi128ELi4ELb0ELb0EN7cutlass10bfloat16_tE19Flash_kernel_traitsILi96ELi64ELi128ELi4ES3_EELb0ELb1ELb0ELb0ELb0ELb0ELb0ELb0EEEvNS_16Flash_fwd_paramsE)
        .other          _ZN5flash24flash_fwd_splitkv_kernelI23Flash_fwd_kernel_traitsILi96ELi64ELi128ELi4ELb0ELb0EN7cutlass10bfloat16_tE19Flash_kernel_traitsILi96ELi64ELi128ELi4ES3_EELb0ELb1ELb0ELb0ELb0ELb0ELb0ELb0EEEvNS_16Flash_fwd_paramsE,@"STO_CUDA_ENTRY STV_DEFAULT"
_ZN5flash24flash_fwd_splitkv_kernelI23Flash_fwd_kernel_traitsILi96ELi64ELi128ELi4ELb0ELb0EN7cutlass10bfloat16_tE19Flash_kernel_traitsILi96ELi64ELi128ELi4ES3_EELb0ELb1ELb0ELb0ELb0ELb0ELb0ELb0EEEvNS_16Flash_fwd_paramsE:
.text._ZN5flash24flash_fwd_splitkv_kernelI23Flash_fwd_kernel_traitsILi96ELi64ELi128ELi4ELb0ELb0EN7cutlass10bfloat16_tE19Flash_kernel_traitsILi96ELi64ELi128ELi4ES3_EELb0ELb1ELb0ELb0ELb0ELb0ELb0ELb0EEEvNS_16Flash_fwd_paramsE:
[----:B------:R-:W-:Y:S01]  /*0000*/  LDC R1, c[0x0][0x37c] ;  /* 0x0000df00ff017b82 */ /* 0x000fe20000000800 */
[----:B------:R-:W1:Y:S07]  /*0010*/  S2R R9, SR_CTAID.X ;  /* 0x0000000000097919 */ /* 0x000e6e0000002500 */
[----:B------:R-:W2:Y:S01]  /*0020*/  LDC.64 R2, c[0x0][0x348] ;  /* 0x0000d200ff027b82 */ /* 0x000ea20000000a00 */
[----:B------:R-:W-:Y:S01]  /*0030*/  BSSY.RECONVERGENT B3, `(.L_x_1691) ;  /* 0x0000005000037945 */ /* 0x000fe20003800200 */
[----:B------:R-:W-:Y:S01]  /*0040*/  MOV R196, 0x80 ;  /* 0x0000008000c47802 */ /* 0x000fe20000000f00 */
[----:B------:R-:W3:Y:S01]  /*0050*/  S2R R198, SR_CTAID.Y ;  /* 0x0000000000c67919 */ /* 0x000ee20000002600 */
[----:B------:R-:W4:Y:S05]  /*0060*/  S2R R197, SR_CTAID.Z ;  /* 0x0000000000c57919 */ /* 0x000f2a0000002700 */
[----:B-1234-:R-:W-:Y:S05]  /*0070*/  CALL.REL.NOINC `($_ZN5flash24flash_fwd_splitkv_kernelI23Flash_fwd_kernel_traitsILi96ELi64ELi128ELi4ELb0ELb0EN7cutlass10bfloat16_tE19Flash_kernel_traitsILi96ELi64ELi128ELi4ES3_EELb0ELb1ELb0ELb0ELb0ELb0ELb0ELb0EEEvNS_16Flash_fwd_paramsE$_ZN5flash30compute_attn_1rowblock_splitkvI23Flash_fwd_kernel_traitsILi96ELi64ELi128ELi4ELb0ELb0EN7cutlass10bfloat16_tE19Flash_kernel_traitsILi96ELi64ELi128ELi4ES3_EELb0ELb1ELb0ELb0ELb0ELb0ELb0ELb0ENS_16Flash_fwd_paramsEEEvRKT8_iiiii) ;  /* 0x0000000000087944 */ /* 0x01efea0003c00000 */
[----:B------:R-:W-:Y:S05]  /*0080*/  BSYNC.RECONVERGENT B3 ;  /* 0x0000000000037941 */ /* 0x000fea0003800200 */
.L_x_1691:
[----:B------:R-:W-:Y:S05]  /*0090*/  EXIT ;  /* 0x000000000000794d */ /* 0x000fea0003800000 */
        .type           $_ZN5flash24flash_fwd_splitkv_kernelI23Flash_fwd_kernel_traitsILi96ELi64ELi128ELi4ELb0ELb0EN7cutlass10bfloat16_tE19Flash_kernel_traitsILi96ELi64ELi128ELi4ES3_EELb0ELb1ELb0ELb0ELb0ELb0ELb0ELb0EEEvNS_16Flash_fwd_paramsE$_ZN5flash30compute_attn_1rowblock_splitkvI23Flash_fwd_kernel_traitsILi96ELi64ELi128ELi4ELb0ELb0EN7cutlass10bfloat16_tE19Flash_kernel_traitsILi96ELi64ELi128ELi4ES3_EELb0ELb1ELb0ELb0ELb0ELb0ELb0ELb0ENS_16Flash_fwd_paramsEEEvRKT8_iiiii,@function
        .size           $_ZN5flash24flash_fwd_splitkv_kernelI23Flash_fwd_kernel_traitsILi96ELi64ELi128ELi4ELb0ELb0EN7cutlass10bfloat16_tE19Flash_kernel_traitsILi96ELi64ELi128ELi4ES3_EELb0ELb1ELb0ELb0ELb0ELb0ELb0ELb0EEEvNS_16Flash_fwd_paramsE$_ZN5flash30compute_attn_1rowblock_splitkvI23Flash_fwd_kernel_traitsILi96ELi64ELi128ELi4ELb0ELb0EN7cutlass10bfloat16_tE19Flash_kernel_traitsILi96ELi64ELi128ELi4ES3_EELb0ELb1ELb0ELb0ELb0ELb0ELb0ELb0ENS_16Flash_fwd_paramsEEEvRKT8_iiiii,(.L_x_11604 - $_ZN5flash24flash_fwd_splitkv_kernelI23Flash_fwd_kernel_traitsILi96ELi64ELi128ELi4ELb0ELb0EN7cutlass10bfloat16_tE19Flash_kernel_traitsILi96ELi64ELi128ELi4ES3_EELb0ELb1ELb0ELb0ELb0ELb0ELb0ELb0EEEvNS_16Flash_fwd_paramsE$_ZN5flash30compute_attn_1rowblock_splitkvI23Flash_fwd_kernel_traitsILi96ELi64ELi128ELi4ELb0ELb0EN7cutlass10bfloat16_tE19Flash_kernel_traitsILi96ELi64ELi128ELi4ES3_EELb0ELb1ELb0ELb0ELb0ELb0ELb0ELb0ENS_16Flash_fwd_paramsEEEvRKT8_iiiii)
$_ZN5flash24flash_fwd_splitkv_kernelI23Flash_fwd_kernel_traitsILi96ELi64ELi128ELi4ELb0ELb0EN7cutlass10bfloat16_tE19Flash_kernel_traitsILi96ELi64ELi128ELi4ES3_EELb0ELb1ELb0ELb0ELb0ELb0ELb0ELb0EEEvNS_16Flash_fwd_paramsE$_ZN5flash30compute_attn_1rowblock_splitkvI23Flash_fwd_kernel_traitsILi96ELi64ELi128ELi4ELb0ELb0EN7cutlass10bfloat16_tE19Flash_kernel_traitsILi96ELi64ELi128ELi4ES3_EELb0ELb1ELb0ELb0ELb0ELb0ELb0ELb0ENS_16Flash_fwd_paramsEEEvRKT8_iiiii:
        /* <DEDUP_REMOVED lines=16> */
[----:B----4-:R-:W-:Y:S01]  /*01a0*/  ISETP.NE.U32.AND P1, PT, R12, RZ, PT ;  /* 0x000000ff0c00720c */ /* 0x010fe20003f25070 */
[----:B------:R-:W-:-:S02]  /*01b0*/  IMAD.SHL.U32 R4, R198, 0x4, RZ ;  /* 0x00000004c6047824 */ /* 0x000fc400078e00ff */
[----:B------:R1:W5:Y:S01]  /*01c0*/  @P2 LD.E R202, desc[UR4][R18.64] ;  /* 0x0000000412ca2980 */ /* 0x000362000c101900 */
[----:B------:R-:W-:Y:S02]  /*01d0*/  ISETP.NE.AND.EX P1, PT, R13, RZ, PT, P1 ;  /* 0x000000ff0d00720c */ /* 0x000fe40003f25310 */
[----:B------:R-:W-:Y:S01]  /*01e0*/  ISETP.NE.U32.AND P2, PT, R6, RZ, PT ;  /* 0x000000ff0600720c */ /* 0x000fe20003f45070 */
[----:B------:R-:W2:Y:S01]  /*01f0*/  S2R R119, SR_TID.X ;  /* 0x0000000000777919 */ /* 0x000ea20000002100 */
[----:B------:R-:W-:Y:S02]  /*0200*/  SHF.R.U32.HI R0, RZ, 0x1e, R198 ;  /* 0x0000001eff007819 */ /* 0x000fe400000116c6 */
[----:B------:R-:W-:Y:S01]  /*0210*/  ISETP.NE.AND.EX P2, PT, R7, RZ, PT, P2 ;  /* 0x000000ff0700720c */ /* 0x000fe20003f45320 */
[----:B------:R-:W-:-:S06]  /*0220*/  IMAD.MOV.U32 R14, RZ, RZ, RZ ;  /* 0x000000ffff0e7224 */ /* 0x000fcc00078e00ff */
[----:B------:R-:W-:-:S05]  /*0230*/  @P1 IADD3 R16, P0, PT, R12, R4, RZ ;  /* 0x000000040c101210 */ /* 0x000fca0007f1e0ff */
[----:B------:R-:W-:Y:S01]  /*0240*/  @P1 IMAD.X R17, R13, 0x1, R0, P0 ;  /* 0x000000010d111824 */ /* 0x000fe200000e0600 */
[----:B------:R-:W-:Y:S01]  /*0250*/  ISETP.NE.U32.AND P0, PT, R10, RZ, PT ;  /* 0x000000ff0a00720c */ /* 0x000fe20003f05070 */
[----:B------:R-:W-:Y:S03]  /*0260*/  BSSY.RECONVERGENT B0, `(.L_x_1692) ;  /* 0x000000b000007945 */ /* 0x000fe60003800200 */
        /* <DEDUP_REMOVED lines=10> */
.L_x_1693:
[----:B------:R-:W-:Y:S05]  /*0310*/  BSYNC.RECONVERGENT B0 ;  /* 0x0000000000007941 */ /* 0x000fea0003800200 */
.L_x_1692:
[----:B------:R-:W-:Y:S04]  /*0320*/  BSSY.RECONVERGENT B0, `(.L_x_1694) ;  /* 0x0000007000007945 */ /* 0x000fe80003800200 */
[----:B------:R-:W-:Y:S05]  /*0330*/  @!P3 BRA `(.L_x_1695) ;  /* 0x000000000014b947 */ /* 0x000fea0003800000 */
[----:B------:R-:W4:Y:S02]  /*0340*/  LD.E.U8 R6, desc[UR4][R2.64+0x1b2] ;  /* 0x0001b20402067980 */ /* 0x000f24000c101100 */
[----:B----4-:R-:W-:-:S13]  /*0350*/  ISETP.NE.AND P1, PT, R6, RZ, PT ;  /* 0x000000ff0600720c */ /* 0x010fda0003f25270 */
[----:B------:R-:W4:Y:S02]  /*0360*/  @P1 LD.E R6, desc[UR4][R12.64+0x4] ;  /* 0x000004040c061980 */ /* 0x000f24000c101900 */
[----:B----45:R-:W-:-:S06]  /*0370*/  @P1 IADD3 R133, PT, PT, R6, -R15, RZ ;  /* 0x8000000f06851210 */ /* 0x030fcc0007ffe0ff */
[----:B------:R4:W5:Y:S02]  /*0380*/  @!P1 LD.E R133, desc[UR4][R12.64] ;  /* 0x000000040c859980 */ /* 0x000964000c101900 */
.L_x_1695:
[----:B------:R-:W-:Y:S05]  /*0390*/  BSYNC.RECONVERGENT B0 ;  /* 0x0000000000007941 */ /* 0x000fea0003800200 */
.L_x_1694:
        /* <DEDUP_REMOVED lines=8> */
.L_x_1697:
[----:B------:R-:W5:Y:S01]  /*0420*/  LD.E.64 R6, desc[UR4][R2.64+0x108] ;  /* 0x0001080402067980 */ /* 0x000f62000c101b00 */
[----:B------:R-:W-:Y:S01]  /*0430*/  BSSY.RECONVERGENT B0, `(.L_x_1699) ;  /* 0x0000006000007945 */ /* 0x000fe20003800200 */
[----:B------:R-:W-:Y:S01]  /*0440*/  IMAD.MOV.U32 R5, RZ, RZ, RZ ;  /* 0x000000ffff057224 */ /* 0x000fe200078e00ff */
[----:B-----5:R-:W-:-:S04]  /*0450*/  ISETP.NE.U32.AND P0, PT, R6, RZ, PT ;  /* 0x000000ff0600720c */ /* 0x020fc80003f05070 */
[----:B------:R-:W-:-:S13]  /*0460*/  ISETP.NE.AND.EX P0, PT, R7, RZ, PT, P0 ;  /* 0x000000ff0700720c */ /* 0x000fda0003f05300 */
[----:B------:R-:W-:Y:S05]  /*0470*/  @!P0 BRA `(.L_x_1700) ;  /* 0x0000000000048947 */ /* 0x000fea0003800000 */
[----:B------:R1:W5:Y:S02]  /*0480*/  LD.E R5, desc[UR4][R2.64+0xbc] ;  /* 0x0000bc0402057980 */ /* 0x000364000c101900 */
.L_x_1700:
[----:B------:R-:W-:Y:S05]  /*0490*/  BSYNC.RECONVERGENT B0 ;  /* 0x0000000000007941 */ /* 0x000fea0003800200 */
.L_x_1699:
[----:B-----5:R-:W-:Y:S02]  /*04a0*/  IADD3 R133, PT, PT, R5, R133, -R14 ;  /* 0x0000008505857210 */ /* 0x020fe40007ffe80e */
.L_x_1698:
[----:B------:R-:W-:Y:S05]  /*04b0*/  BSYNC.RECONVERGENT B1 ;  /* 0x0000000000017941 */ /* 0x000fea0003800200 */
.L_x_1696:
[----:B------:R-:W-:Y:S01]  /*04c0*/  IMAD.SHL.U32 R200, R9, 0x40, RZ ;  /* 0x0000004009c87824 */ /* 0x000fe200078e00ff */
[----:B------:R-:W-:Y:S01]  /*04d0*/  MOV R6, R196 ;  /* 0x000000c400067202 */ /* 0x000fe20000000f00 */
[----:B------:R-:W-:-:S03]  /*04e0*/  IMAD.MOV.U32 R7, RZ, RZ, 0x0 ;  /* 0x00000000ff077424 */ /* 0x000fc600078e00ff */
[----:B------:R-:W-:-:S13]  /*04f0*/  ISETP.GT.AND P0, PT, R137, R200, PT ;  /* 0x000000c88900720c */ /* 0x000fda0003f04270 */
[----:B-1234-:R-:W-:Y:S05]  /*0500*/  @!P0 RET.REL.NODEC R6 `(_ZN5flash24flash_fwd_splitkv_kernelI23Flash_fwd_kernel_traitsILi96ELi64ELi128ELi4ELb0ELb0EN7cutlass10bfloat16_tE19Flash_kernel_traitsILi96ELi64ELi128ELi4ES3_EELb0ELb1ELb0ELb0ELb0ELb0ELb0ELb0EEEvNS_16Flash_fwd_paramsE) ;  /* 0xfffffff806bc8950 */ /* 0x01efea0003c3ffff */
[----:B------:R-:W2:Y:S04]  /*0510*/  LD.E R10, desc[UR4][R2.64+0x184] ;  /* 0x00018404020a7980 */ /* 0x000ea8000c101900 */
[----:B------:R-:W3:Y:S04]  /*0520*/  LD.E R13, desc[UR4][R2.64+0xb8] ;  /* 0x0000b804020d7980 */ /* 0x000ee8000c101900 */
[----:B------:R-:W4:Y:S01]  /*0530*/  LD.E R5, desc[UR4][R2.64+0x188] ;  /* 0x0001880402057980 */ /* 0x000f22000c101900 */
[----:B------:R-:W-:-:S05]  /*0540*/  VIADD R8, R133, 0x7f ;  /* 0x0000007f85087836 */ /* 0x000fca0000000000 */
[----:B------:R-:W-:Y:S02]  /*0550*/  IADD3 R6, PT, PT, R8, R200, -R137 ;  /* 0x000000c808067210 */ /* 0x000fe40007ffe889 */
[----:B------:R-:W-:-:S04]  /*0560*/  SHF.R.S32.HI R7, RZ, 0x1f, R8 ;  /* 0x0000001fff077819 */ /* 0x000fc80000011408 */
[----:B------:R-:W-:-:S04]  /*0570*/  LEA.HI R7, R7, R8, RZ, 0x7 ;  /* 0x0000000807077211 */ /* 0x000fc800078f38ff */
[----:B------:R-:W-:Y:S01]  /*0580*/  SHF.R.S32.HI R7, RZ, 0x7, R7 ;  /* 0x00000007ff077819 */ /* 0x000fe20000011407 */
[----:B--2---:R-:W-:Y:S02]  /*0590*/  IMAD.IADD R11, R10, 0x1, R137 ;  /* 0x000000010a0b7824 */ /* 0x004fe400078e0289 */
[----:B---3--:R-:W-:-:S03]  /*05a0*/  VIADD R13, R13, 0x7f ;  /* 0x0000007f0d0d7836 */ /* 0x008fc60000000000 */
[----:B------:R-:W-:Y:S02]  /*05b0*/  IADD3 R11, PT, PT, -R11, R200, R133 ;  /* 0x000000c80b0b7210 */ /* 0x000fe40007ffe185 */
[----:B----4-:R-:W-:Y:S02]  /*05c0*/  IADD3 R6, PT, PT, R6, 0x40, R5 ;  /* 0x0000004006067810 */ /* 0x010fe40007ffe005 */
[----:B------:R-:W-:Y:S02]  /*05d0*/  SHF.R.S32.HI R12, RZ, 0x1f, R13 ;  /* 0x0000001fff0c7819 */ /* 0x000fe4000001140d */
[----:B------:R-:W-:Y:S02]  /*05e0*/  SHF.R.S32.HI R5, RZ, 0x1f, R6 ;  /* 0x0000001fff057819 */ /* 0x000fe40000011406 */
[----:B------:R-:W-:Y:S02]  /*05f0*/  SHF.R.S32.HI R10, RZ, 0x1f, R11 ;  /* 0x0000001fff0a7819 */ /* 0x000fe4000001140b */
[----:B------:R-:W-:-:S02]  /*0600*/  LEA.HI R12, R12, R13, RZ, 0x7 ;  /* 0x0000000d0c0c7211 */ /* 0x000fc400078f38ff */
[----:B------:R-:W-:Y:S02]  /*0610*/  LEA.HI R5, R5, R6, RZ, 0x7 ;  /* 0x0000000605057211 */ /* 0x000fe400078f38ff */
[----:B------:R-:W-:Y:S02]  /*0620*/  LEA.HI R10, R10, R11, RZ, 0x7 ;  /* 0x0000000b0a0a7211 */ /* 0x000fe400078f38ff */
[----:B------:R-:W-:Y:S02]  /*0630*/  SHF.R.S32.HI R12, RZ, 0x7, R12 ;  /* 0x00000007ff0c7819 */ /* 0x000fe4000001140c */
[----:B------:R-:W-:Y:S02]  /*0640*/  SHF.R.S32.HI R5, RZ, 0x7, R5 ;  /* 0x00000007ff057819 */ /* 0x000fe40000011405 */
[----:B------:R-:W-:Y:S02]  /*0650*/  SHF.R.S32.HI R10, RZ, 0x7, R10 ;  /* 0x00000007ff0a7819 */ /* 0x000fe4000001140a */
[----:B------:R-:W-:-:S02]  /*0660*/  VIMNMX3 R53, R12, R7, R5, PT ;  /* 0x000000070c35720f */ /* 0x000fc40003800105 */
[----:B------:R-:W-:-:S04]  /*0670*/  VIMNMX R190, PT, PT, RZ, R10, !PT ;  /* 0x0000000affbe7248 */ /* 0x000fc80007fe0100 */
[----:B------:R-:W-:-:S13]  /*0680*/  ISETP.GE.AND P0, PT, R190, R53, PT ;  /* 0x00000035be00720c */ /* 0x000fda0003f06270 */
[----:B------:R-:W-:Y:S05]  /*0690*/  @!P0 BRA `(.L_x_1701) ;  /* 0x0000000400508947 */ /* 0x000fea0003800000 */
        /* <DEDUP_REMOVED lines=9> */
[----:B------:R-:W5:Y:S02]  /*0730*/  LD.E R0, desc[UR4][R2.64+0xc0] ;  /* 0x0000c00402007980 */ /* 0x000f64000c101900 */
[----:B------:R-:W-:Y:S02]  /*0740*/  LOP3.LUT R20, R8, 0x18, RZ, 0xc0, !PT ;  /* 0x0000001808147812 */ /* 0x000fe400078ec0ff */
[----:B------:R1:W5:Y:S01]  /*0750*/  LD.E.64 R16, desc[UR4][R2.64+0x70] ;  /* 0x0000700402107980 */ /* 0x000362000c101b00 */
[----:B------:R-:W-:Y:S02]  /*0760*/  IADD3 R137, PT, PT, -R200, R137, RZ ;  /* 0x00000089c8897210 */ /* 0x000fe40007ffe1ff */
[----:B------:R-:W-:Y:S02]  /*0770*/  SHF.R.U32.HI R119, RZ, 0x2, R119 ;  /* 0x00000002ff777819 */ /* 0x000fe40000011677 */
[----:B------:R-:W-:-:S02]  /*0780*/  ISETP.NE.AND P5, PT, R20, RZ, PT ;  /* 0x000000ff1400720c */ /* 0x000fc40003fa5270 */
[CC--:B------:R-:W-:Y:S02]  /*0790*/  ISETP.GE.AND P2, PT, R119.reuse, R137.reuse, PT ;  /* 0x000000897700720c */ /* 0x0c0fe40003f46270 */
[----:B------:R-:W-:Y:S01]  /*07a0*/  ISETP.GE.OR P6, PT, R119, R137, P5 ;  /* 0x000000897700720c */ /* 0x000fe20002fc6670 */
[----:B------:R-:W-:Y:S01]  /*07b0*/  BSSY.RECONVERGENT B0, `(.L_x_1702) ;  /* 0x0000029000007945 */ /* 0x000fe20003800200 */
[-C--:B--2---:R-:W-:Y:S02]  /*07c0*/  @P0 IMAD R6, R15, R202.reuse, RZ ;  /* 0x000000ca0f060224 */ /* 0x084fe400078e02ff */
[----:B------:R-:W-:-:S04]  /*07d0*/  @P0 IMAD.WIDE.U32 R202, R14, R202, RZ ;  /* 0x000000ca0eca0225 */ /* 0x000fc800078e00ff */
[----:B---3--:R-:W-:Y:S02]  /*07e0*/  IMAD R4, R198, R4, R197 ;  /* 0x00000004c6047224 */ /* 0x008fe400078e02c5 */
[-C--:B----4-:R-:W-:Y:S02]  /*07f0*/  @!P0 IMAD R7, R19, R198.reuse, RZ ;  /* 0x000000c613078224 */ /* 0x090fe400078e02ff */
[----:B------:R-:W-:-:S04]  /*0800*/  @!P0 IMAD.WIDE.U32 R18, R18, R198, RZ ;  /* 0x000000c612128225 */ /* 0x000fc800078e00ff */
[----:B------:R-:W-:Y:S02]  /*0810*/  @!P0 IMAD.MOV.U32 R8, RZ, RZ, R18 ;  /* 0x000000ffff088224 */ /* 0x000fe400078e0012 */
[----:B-1----:R-:W-:-:S04]  /*0820*/  IMAD.WIDE.U32 R2, R200, R14, R20 ;  /* 0x0000000ec8027225 */ /* 0x002fc800078e0014 */
[----:B------:R-:W-:Y:S02]  /*0830*/  @P0 IMAD.MOV.U32 R8, RZ, RZ, R202 ;  /* 0x000000ffff080224 */ /* 0x000fe400078e00ca */
[----:B------:R-:W-:Y:S01]  /*0840*/  @!P0 IMAD.IADD R7, R19, 0x1, R7 ;  /* 0x0000000113078824 */ /* 0x000fe200078e0207 */
[----:B------:R-:W-:Y:S01]  /*0850*/  @P0 IADD3 R7, PT, PT, R203, R6, RZ ;  /* 0x00000006cb070210 */ /* 0x000fe20007ffe0ff */
[----:B------:R-:W-:Y:S01]  /*0860*/  IMAD R4, R5, R4, R200 ;  /* 0x0000000405047224 */ /* 0x000fe200078e02c8 */
[----:B------:R-:W-:Y:S01]  /*0870*/  IADD3 R8, P0, PT, R8, R2, RZ ;  /* 0x0000000208087210 */ /* 0x000fe20007f1e0ff */
[----:B------:R-:W-:Y:S02]  /*0880*/  IMAD R200, R15, R200, RZ ;  /* 0x000000c80fc87224 */ /* 0x000fe400078e02ff */
[----:B------:R-:W-:-:S03]  /*0890*/  VIADD R2, R119, 0x20 ;  /* 0x0000002077027836 */ /* 0x000fc60000000000 */
[----:B------:R-:W-:Y:S02]  /*08a0*/  IADD3.X R9, PT, PT, R7, R3, R200, P0, !PT ;  /* 0x0000000307097210 */ /* 0x000fe400007fe4c8 */
[----:B------:R-:W-:Y:S02]  /*08b0*/  IADD3 R3, P0, PT, R4, R119, RZ ;  /* 0x0000007704037210 */ /* 0x000fe40007f1e0ff */
[CC--:B------:R-:W-:Y:S02]  /*08c0*/  ISETP.GE.AND P1, PT, R2.reuse, R137.reuse, PT ;  /* 0x000000890200720c */ /* 0x0c0fe40003f26270 */
[----:B------:R-:W-:Y:S01]  /*08d0*/  ISETP.GE.OR P5, PT, R2, R137, P5 ;  /* 0x000000890200720c */ /* 0x000fe20002fa6670 */
[----:B------:R-:W-:Y:S01]  /*08e0*/  IMAD R2, R13, R197, RZ ;  /* 0x000000c50d027224 */ /* 0x000fe200078e02ff */
[----:B------:R-:W-:Y:S01]  /*08f0*/  LEA.HI.X.SX32 R4, R4, RZ, 0x1, P0 ;  /* 0x000000ff04047211 */ /* 0x000fe200000f0eff */
[----:B------:R-:W-:Y:S01]  /*0900*/  IMAD.WIDE.U32 R12, R197, R12, R8 ;  /* 0x0000000cc50c7225 */ /* 0x000fe200078e0008 */
[----:B------:R-:W-:-:S02]  /*0910*/  LEA R6, P0, R3, R10, 0x2 ;  /* 0x0000000a03067211 */ /* 0x000fc400078010ff */
        /* <DEDUP_REMOVED lines=18> */
.L_x_1703:
[----:B------:R-:W-:Y:S05]  /*0a40*/  BSYNC.RECONVERGENT B0 ;  /* 0x0000000000007941 */ /* 0x000fea0003800200 */
.L_x_1702:
        /* <DEDUP_REMOVED lines=17> */
.L_x_1705:
[----:B------:R-:W-:Y:S05]  /*0b60*/  BSYNC.RECONVERGENT B0 ;  /* 0x0000000000007941 */ /* 0x000fea0003800200 */
.L_x_1704:
[----:B------:R-:W-:Y:S01]  /*0b70*/  MOV R197, 0x0 ;  /* 0x0000000000c57802 */ /* 0x000fe20000000f00 */
[----:B------:R1:W-:Y:S03]  /*0b80*/  @!P6 ST.E desc[UR4][R6.64], R3 ;  /* 0x000000030600e985 */ /* 0x0003e6000c101904 */
[----:B-12--5:R-:W-:Y:S05]  /*0b90*/  @P5 RET.REL.NODEC R196 `(_ZN5flash24flash_fwd_splitkv_kernelI23Flash_fwd_kernel_traitsILi96ELi64ELi128ELi4ELb0ELb0EN7cutlass10bfloat16_tE19Flash_kernel_traitsILi96ELi64ELi128ELi4ES3_EELb0ELb1ELb0ELb0ELb0ELb0ELb0ELb0EEEvNS_16Flash_fwd_paramsE) ;  /* 0xfffffff4c4185950 */ /* 0x026fea0003c3ffff */
[----:B------:R-:W-:Y:S02]  /*0ba0*/  MOV R3, 0x7f800000 ;  /* 0x7f80000000037802 */ /* 0x000fe40000000f00 */
[----:B------:R-:W-:-:S03]  /*0bb0*/  MOV R197, 0x0 ;  /* 0x0000000000c57802 */ /* 0x000fc60000000f00 */
[----:B------:R1:W-:Y:S02]  /*0bc0*/  ST.E desc[UR4][R6.64+0x80], R3 ;  /* 0x0000800306007985 */ /* 0x0003e4000c101904 */
[----:B-1----:R-:W-:Y:S05]  /*0bd0*/  RET.REL.NODEC R196 `(_ZN5flash24flash_fwd_splitkv_kernelI23Flash_fwd_kernel_traitsILi96ELi64ELi128ELi4ELb0ELb0EN7cutlass10bfloat16_tE19Flash_kernel_traitsILi96ELi64ELi128ELi4ES3_EELb0ELb1ELb0ELb0ELb0ELb0ELb0ELb0EEEvNS_16Flash_fwd_paramsE) ;  /* 0xfffffff4c4087950 */ /* 0x002fea0003c3ffff */
.L_x_1701:
        /* <DEDUP_REMOVED lines=53> */
[----:B------:R1:W2:Y:S01]  /*0f30*/  LD.E R6, desc[UR4][R12.64] ;  /* 0x000000040c067980 */ /* 0x0002a2000c101900 */
[----:B----4-:R-:W-:-:S04]  /*0f40*/  IABS R5, R4 ;  /* 0x0000000400057213 */ /* 0x010fc80000000000 */
[----:B------:R-:W3:Y:S08]  /*0f50*/  I2F.RP R8, R5 ;  /* 0x0000000500087306 */ /* 0x000ef00000209400 */
[----:B---3--:R-:W3:Y:S02]  /*0f60*/  MUFU.RCP R24, R8 ;  /* 0x0000000800187308 */ /* 0x008ee40000001000 */
[----:B---3--:R-:W-:-:S06]  /*0f70*/  VIADD R24, R24, 0xffffffe ;  /* 0x0ffffffe18187836 */ /* 0x008fcc0000000000 */
[----:B------:R-:W3:Y:S01]  /*0f80*/  F2I.FTZ.U32.TRUNC.NTZ R25, R24 ;  /* 0x0000001800197305 */ /* 0x000ee2000021f000 */
[----:B-1----:R-:W-:Y:S02]  /*0f90*/  IABS R12, R197 ;  /* 0x000000c5000c7213 */ /* 0x002fe40000000000 */
[----:B---3--:R-:W-:Y:S01]  /*0fa0*/  IADD3 R0, PT, PT, RZ, -R25, RZ ;  /* 0x80000019ff007210 */ /* 0x008fe20007ffe0ff */
        /* <DEDUP_REMOVED lines=10> */
[----:B------:R-:W-:Y:S01]  /*1050*/  ISETP.GE.U32.AND P2, PT, R0, R5, PT ;  /* 0x000000050000720c */ /* 0x000fe20003f46070 */
[----:B------:R-:W-:Y:S01]  /*1060*/  @!P1 VIADD R11, R11, 0x1 ;  /* 0x000000010b0b9836 */ /* 0x000fe20000000000 */
[----:B------:R-:W-:Y:S02]  /*1070*/  ISETP.GE.AND P0, PT, R8, RZ, PT ;  /* 0x000000ff0800720c */ /* 0x000fe40003f06270 */
[----:B------:R-:W-:Y:S02]  /*1080*/  ISETP.NE.AND P1, PT, R4, RZ, PT ;  /* 0x000000ff0400720c */ /* 0x000fe40003f25270 */
[----:B------:R-:W-:-:S07]  /*1090*/  IADD3 R10, PT, PT, -R10, RZ, RZ ;  /* 0x000000ff0a0a7210 */ /* 0x000fce0007ffe1ff */
[----:B------:R-:W-:Y:S01]  /*10a0*/  @P2 IADD3 R11, PT, PT, R11, 0x1, RZ ;  /* 0x000000010b0b2810 */ /* 0x000fe20007ffe0ff */
[----:B------:R-:W-:-:S03]  /*10b0*/  IMAD R7, R14, R10, R7 ;  /* 0x0000000a0e077224 */ /* 0x000fc600078e0207 */
[----:B------:R-:W-:Y:S01]  /*10c0*/  MOV R13, R11 ;  /* 0x0000000b000d7202 */ /* 0x000fe20000000f00 */
[----:B------:R-:W-:-:S04]  /*10d0*/  IMAD R8, R185, R7, RZ ;  /* 0x00000007b9087224 */ /* 0x000fc800078e02ff */
[----:B------:R-:W-:Y:S01]  /*10e0*/  @!P0 IMAD.MOV R13, RZ, RZ, -R13 ;  /* 0x000000ffff0d8224 */ /* 0x000fe200078e0a0d */
[----:B------:R-:W-:-:S04]  /*10f0*/  @!P1 LOP3.LUT R13, RZ, R4, RZ, 0x33, !PT ;  /* 0x00000004ff0d9212 */ /* 0x000fc800078e33ff */
[----:B------:R-:W-:Y:S01]  /*1100*/  SHF.R.S32.HI R14, RZ, 0x1f, R13 ;  /* 0x0000001fff0e7819 */ /* 0x000fe2000001140d */
[----:B------:R-:W-:-:S04]  /*1110*/  IMAD R11, R21, R13, RZ ;  /* 0x0000000d150b7224 */ /* 0x000fc800078e02ff */
[----:B------:R-:W-:Y:S01]  /*1120*/  IMAD R14, R20, R14, R11 ;  /* 0x0000000e140e7224 */ /* 0x000fe200078e020b */
[----:B--2---:R-:W-:Y:S01]  /*1130*/  SHF.R.S32.HI R0, RZ, 0x1f, R6 ;  /* 0x0000001fff007819 */ /* 0x004fe20000011406 */
[----:B------:R-:W-:-:S04]  /*1140*/  IMAD R5, R23, R6, RZ ;  /* 0x0000000617057224 */ /* 0x000fc800078e02ff */
[C---:B------:R-:W-:Y:S02]  /*1150*/  IMAD R5, R22.reuse, R0, R5 ;  /* 0x0000000016057224 */ /* 0x040fe400078e0205 */
[----:B------:R-:W-:-:S04]  /*1160*/  IMAD.WIDE.U32 R22, R22, R6, RZ ;  /* 0x0000000616167225 */ /* 0x000fc800078e00ff */
[----:B------:R-:W-:Y:S01]  /*1170*/  IMAD.IADD R23, R23, 0x1, R5 ;  /* 0x0000000117177824 */ /* 0x000fe200078e0205 */
[----:B------:R-:W-:Y:S01]  /*1180*/  SHF.R.S32.HI R5, RZ, 0x1f, R7 ;  /* 0x0000001fff057819 */ /* 0x000fe20000011407 */
[----:B------:R-:W-:-:S04]  /*1190*/  IMAD.WIDE.U32 R22, R7, R184, R22 ;  /* 0x000000b807167225 */ /* 0x000fc800078e0016 */
[----:B------:R-:W-:Y:S02]  /*11a0*/  IMAD R8, R184, R5, R8 ;  /* 0x00000005b8087224 */ /* 0x000fe400078e0208 */
[----:B------:R-:W-:-:S03]  /*11b0*/  IMAD R11, R17, R6, RZ ;  /* 0x00000006110b7224 */ /* 0x000fc600078e02ff */
[----:B------:R-:W-:Y:S01]  /*11c0*/  IADD3 R23, PT, PT, R23, R8, RZ ;  /* 0x0000000817177210 */ /* 0x000fe20007ffe0ff */
[----:B------:R-:W-:-:S04]  /*11d0*/  IMAD.WIDE.U32 R30, R16, R6, RZ ;  /* 0x00000006101e7225 */ /* 0x000fc800078e00ff */
[----:B------:R-:W-:-:S04]  /*11e0*/  IMAD.WIDE.U32 R20, R13, R20, R22 ;  /* 0x000000140d147225 */ /* 0x000fc800078e0016 */
[----:B------:R-:W-:Y:S01]  /*11f0*/  IMAD R0, R16, R0, R11 ;  /* 0x0000000010007224 */ /* 0x000fe200078e020b */
[----:B------:R-:W-:Y:S01]  /*1200*/  MOV R16, R20 ;  /* 0x0000001400107202 */ /* 0x000fe20000000f00 */
[----:B------:R-:W-:Y:S02]  /*1210*/  IMAD.IADD R14, R21, 0x1, R14 ;  /* 0x00000001150e7824 */ /* 0x000fe400078e020e */
[----:B------:R-:W-:Y:S01]  /*1220*/  IMAD.IADD R0, R31, 0x1, R0 ;  /* 0x000000011f007824 */ /* 0x000fe200078e0200 */
[----:B------:R-:W-:Y:S05]  /*1230*/  BRA `(.L_x_1708) ;  /* 0x0000000400307947 */ /* 0x000fea0003800000 */
.L_x_1707:
        /* <DEDUP_REMOVED lines=9> */
[----:B-----5:R-:W-:Y:S02]  /*12d0*/  @!P4 SHF.R.S32.HI R8, RZ, 0x1f, R10 ;  /* 0x0000001fff08c819 */ /* 0x020fe4000001140a */
[----:B------:R-:W-:Y:S02]  /*12e0*/  CS2R R210, SRZ ;  /* 0x0000000000d27805 */ /* 0x000fe4000001ff00 */
        /* <DEDUP_REMOVED lines=17> */
[----:B------:R-:W-:Y:S02]  /*1400*/  @!P4 IMAD R0, R0, R184, R7 ;  /* 0x000000b80000c224 */ /* 0x000fe400078e0207 */
        /* <DEDUP_REMOVED lines=15> */
[----:B------:R-:W-:-:S02]  /*1500*/  @!P4 MOV R8, R24 ;  /* 0x000000180008c202 */ /* 0x000fc40000000f00 */
[----:B------:R-:W-:Y:S01]  /*1510*/  @P4 MOV R8, R22 ;  /* 0x0000001600084202 */ /* 0x000fe20000000f00 */
[----:B------:R-:W-:Y:S01]  /*1520*/  @!P4 IMAD R0, R187, R14, RZ ;  /* 0x0000000ebb00c224 */ /* 0x000fe200078e02ff */
[----:B------:R-:W-:Y:S02]  /*1530*/  @!P4 SHF.R.S32.HI R5, RZ, 0x1f, R14 ;  /* 0x0000001fff05c819 */ /* 0x000fe4000001140e */
[----:B------:R-:W-:Y:S01]  /*1540*/  LEA R7, R53, 0xffffff80, 0x7 ;  /* 0xffffff8035077811 */ /* 0x000fe200078e38ff */
[----:B------:R-:W-:Y:S01]  /*1550*/  IMAD.MOV.U32 R22, RZ, RZ, R8 ;  /* 0x000000ffff167224 */ /* 0x000fe200078e0008 */
[----:B------:R-:W-:Y:S02]  /*1560*/  MOV R23, R13 ;  /* 0x0000000d00177202 */ /* 0x000fe40000000f00 */
[----:B------:R-:W-:Y:S01]  /*1570*/  @P2 IADD3 R11, PT, PT, R11, 0x1, RZ ;  /* 0x000000010b0b2810 */ /* 0x000fe20007ffe0ff */
[----:B------:R-:W-:Y:S02]  /*1580*/  @!P4 IMAD R0, R5, R186, R0 ;  /* 0x000000ba0500c224 */ /* 0x000fe400078e0200 */
[----:B------:R-:W-:Y:S01]  /*1590*/  @!P4 IMAD.WIDE.U32 R24, R186, R14, RZ ;  /* 0x0000000eba18c225 */ /* 0x000fe200078e00ff */
[----:B------:R-:W-:-:S02]  /*15a0*/  @!P1 IADD3 R11, PT, PT, -R11, RZ, RZ ;  /* 0x000000ff0b0b9210 */ /* 0x000fc40007ffe1ff */
[----:B------:R-:W-:Y:S01]  /*15b0*/  @!P0 LOP3.LUT R11, RZ, R4, RZ, 0x33, !PT ;  /* 0x00000004ff0b8212 */ /* 0x000fe200078e33ff */
[-C--:B------:R-:W-:Y:S02]  /*15c0*/  IMAD R6, R185, R7.reuse, RZ ;  /* 0x00000007b9067224 */ /* 0x080fe400078e02ff */
[----:B------:R-:W-:Y:S01]  /*15d0*/  IMAD.WIDE.U32 R22, R184, R7, R22 ;  /* 0x00000007b8167225 */ /* 0x000fe200078e0016 */
[----:B------:R-:W-:-:S03]  /*15e0*/  @!P4 SHF.R.S32.HI R5, RZ, 0x1f, R10 ;  /* 0x0000001fff05c819 */ /* 0x000fc6000001140a */
[----:B------:R-:W-:Y:S01]  /*15f0*/  @!P4 IMAD.IADD R25, R25, 0x1, R0 ;  /* 0x000000011919c824 */ /* 0x000fe200078e0200 */
[----:B------:R-:W-:Y:S01]  /*1600*/  @P4 IADD3 R14, PT, PT, R14, R15, RZ ;  /* 0x0000000f0e0e4210 */ /* 0x000fe20007ffe0ff */
[----:B------:R-:W-:Y:S01]  /*1610*/  IMAD.IADD R23, R23, 0x1, R6 ;  /* 0x0000000117177824 */ /* 0x000fe200078e0206 */
[----:B------:R-:W-:Y:S01]  /*1620*/  SHF.R.S32.HI R6, RZ, 0x1f, R11 ;  /* 0x0000001fff067819 */ /* 0x000fe2000001140b */
[-C--:B------:R-:W-:Y:S02]  /*1630*/  @!P4 IMAD R0, R17, R10.reuse, RZ ;  /* 0x0000000a1100c224 */ /* 0x080fe400078e02ff */
[----:B------:R-:W-:Y:S02]  /*1640*/  IMAD R13, R21, R11, RZ ;  /* 0x0000000b150d7224 */ /* 0x000fe400078e02ff */
[C---:B------:R-:W-:Y:S02]  /*1650*/  @!P4 IMAD R0, R16.reuse, R5, R0 ;  /* 0x000000051000c224 */ /* 0x040fe400078e0200 */
[----:B------:R-:W-:-:S04]  /*1660*/  @!P4 IMAD.WIDE.U32 R30, R16, R10, R24 ;  /* 0x0000000a101ec225 */ /* 0x000fc800078e0018 */
[----:B------:R-:W-:Y:S01]  /*1670*/  IMAD.WIDE.U32 R16, R20, R11, R22 ;  /* 0x0000000b14107225 */ /* 0x000fe200078e0016 */
[----:B------:R-:W-:-:S03]  /*1680*/  @!P4 IADD3 R0, PT, PT, R31, R0, RZ ;  /* 0x000000001f00c210 */ /* 0x000fc60007ffe0ff */
[----:B------:R-:W-:Y:S02]  /*1690*/  IMAD R6, R20, R6, R13 ;  /* 0x0000000614067224 */ /* 0x000fe400078e020d */
[-C--:B------:R-:W-:Y:S02]  /*16a0*/  @P4 IMAD R5, R187, R14.reuse, RZ ;  /* 0x0000000ebb054224 */ /* 0x080fe400078e02ff */
[----:B------:R-:W-:Y:S01]  /*16b0*/  @P4 IMAD.WIDE.U32 R10, R186, R14, RZ ;  /* 0x0000000eba0a4225 */ /* 0x000fe200078e00ff */
[----:B------:R-:W-:-:S03]  /*16c0*/  IADD3 R14, PT, PT, R17, R6, RZ ;  /* 0x00000006110e7210 */ /* 0x000fc60007ffe0ff */
[----:B------:R-:W-:Y:S01]  /*16d0*/  @P4 IMAD.IADD R0, R11, 0x1, R5 ;  /* 0x000000010b004824 */ /* 0x000fe200078e0205 */
[----:B------:R-:W-:Y:S02]  /*16e0*/  @P4 MOV R30, R10 ;  /* 0x0000000a001e4202 */ /* 0x000fe40000000f00 */
[----:B-1----:R-:W-:Y:S02]  /*16f0*/  MOV R5, RZ ;  /* 0x000000ff00057202 */ /* 0x002fe40000000f00 */
.L_x_1708:
[----:B------:R-:W-:Y:S05]  /*1700*/  BSYNC.RECONVERGENT B0 ;  /* 0x0000000000007941 */ /* 0x000fea0003800200 */
.L_x_1706:
        /* <DEDUP_REMOVED lines=22> */
[----:B------:R-:W1:Y:S01]  /*1870*/  S2R R12, SR_CgaCtaId ;  /* 0x00000000000c7919 */ /* 0x000e620000008800 */
[----:B------:R-:W-:-:S11]  /*1880*/  LOP3.LUT R6, R197, R4, RZ, 0x3c, !PT ;  /* 0x00000004c5067212 */ /* 0x000fd600078e3cff */
[----:B------:R-:W-:-:S04]  /*1890*/  @!P2 IADD3 R15, PT, PT, R15, -R8, RZ ;  /* 0x800000080f0fa210 */ /* 0x000fc80007ffe0ff */
[----:B------:R-:W-:Y:S01]  /*18a0*/  ISETP.GE.U32.AND P4, PT, R15, R8, PT ;  /* 0x000000080f00720c */ /* 0x000fe20003f86070 */
[----:B------:R-:W-:Y:S01]  /*18b0*/  @!P2 VIADD R13, R13, 0x1 ;  /* 0x000000010d0da836 */ /* 0x000fe20000000000 */
[----:B------:R-:W-:Y:S02]  /*18c0*/  ISETP.GE.AND P1, PT, R6, RZ, PT ;  /* 0x000000ff0600720c */ /* 0x000fe40003f26270 */
[----:B------:R-:W-:Y:S01]  /*18d0*/  ISETP.NE.AND P2, PT, R4, RZ, PT ;  /* 0x000000ff0400720c */ /* 0x000fe20003f45270 */
[----:B-----5:R-:W-:-:S08]  /*18e0*/  IMAD R8, R5, R186, RZ ;  /* 0x000000ba05087224 */ /* 0x020fd000078e02ff */
[----:B------:R-:W-:-:S04]  /*18f0*/  @P4 VIADD R13, R13, 0x1 ;  /* 0x000000010d0d4836 */ /* 0x000fc80000000000 */
[----:B------:R-:W-:Y:S01]  /*1900*/  IMAD.MOV.U32 R6, RZ, RZ, R13 ;  /* 0x000000ffff067224 */ /* 0x000fe200078e000d */
[----:B------:R-:W-:-:S03]  /*1910*/  MOV R13, 0x400 ;  /* 0x00000400000d7802 */ /* 0x000fc60000000f00 */
[----:B------:R-:W-:Y:S01]  /*1920*/  @!P1 IMAD.MOV R6, RZ, RZ, -R6 ;  /* 0x000000ffff069224 */ /* 0x000fe200078e0a06 */
[----:B------:R-:W-:Y:S02]  /*1930*/  @!P2 LOP3.LUT R6, RZ, R4, RZ, 0x33, !PT ;  /* 0x00000004ff06a212 */ /* 0x000fe400078e33ff */
[----:B------:R-:W-:Y:S01]  /*1940*/  SHF.L.U32 R4, R119, 0x3, RZ ;  /* 0x0000000377047819 */ /* 0x000fe200000006ff */
[C---:B------:R-:W-:Y:S01]  /*1950*/  IMAD R15, R7.reuse, R187, R8 ;  /* 0x000000bb070f7224 */ /* 0x040fe200078e0208 */
[----:B-1----:R-:W-:Y:S01]  /*1960*/  LEA R5, R12, R13, 0x18 ;  /* 0x0000000d0c057211 */ /* 0x002fe200078ec0ff */
[----:B------:R-:W-:Y:S01]  /*1970*/  IMAD.WIDE.U32 R22, R7, R186, RZ ;  /* 0x000000ba07167225 */ /* 0x000fe200078e00ff */
[----:B------:R-:W-:Y:S02]  /*1980*/  SHF.R.S32.HI R7, RZ, 0x1f, R6 ;  /* 0x0000001fff077819 */ /* 0x000fe40000011406 */
[----:B------:R-:W-:Y:S01]  /*1990*/  LOP3.LUT R204, R4, 0x18, RZ, 0xc0, !PT ;  /* 0x0000001804cc7812 */ /* 0x000fe200078ec0ff */
[----:B------:R-:W-:-:S02]  /*19a0*/  IMAD R12, R19, R6, RZ ;  /* 0x00000006130c7224 */ /* 0x000fc400078e02ff */
[----:B------:R-:W-:Y:S01]  /*19b0*/  IMAD.IADD R15, R23, 0x1, R15 ;  /* 0x00000001170f7824 */ /* 0x000fe200078e020f */
[----:B------:R-:W-:Y:S01]  /*19c0*/  IADD3 R30, P2, P1, R22, R30, R204 ;  /* 0x0000001e161e7210 */ /* 0x000fe2000795e0cc */
[----:B------:R-:W-:Y:S02]  /*19d0*/  IMAD R12, R7, R18, R12 ;  /* 0x00000012070c7224 */ /* 0x000fe400078e020c */
[----:B------:R-:W-:Y:S02]  /*19e0*/  IMAD.SHL.U32 R117, R119, 0x20, RZ ;  /* 0x0000002077757824 */ /* 0x000fe400078e00ff */
[----:B------:R-:W-:Y:S01]  /*19f0*/  IMAD.WIDE.U32 R22, R18, R6, RZ ;  /* 0x0000000612167225 */ /* 0x000fe200078e00ff */
[----:B------:R-:W-:-:S03]  /*1a00*/  IADD3.X R15, PT, PT, R15, R0, RZ, P2, P1 ;  /* 0x000000000f0f7210 */ /* 0x000fc600017e24ff */
[----:B------:R-:W-:Y:S01]  /*1a10*/  IMAD.SHL.U32 R7, R119, 0x10, RZ ;  /* 0x0000001077077824 */ /* 0x000fe200078e00ff */
[----:B------:R-:W-:Y:S02]  /*1a20*/  SHF.R.U32.HI R135, RZ, 0x1, R119 ;  /* 0x00000001ff877819 */ /* 0x000fe40000011677 */
[----:B------:R-:W-:Y:S01]  /*1a30*/  LOP3.LUT R0, R117, 0xc0, RZ, 0xc0, !PT ;  /* 0x000000c075007812 */ /* 0x000fe200078ec0ff */
[----:B------:R-:W-:Y:S01]  /*1a40*/  IMAD.IADD R12, R23, 0x1, R12 ;  /* 0x00000001170c7824 */ /* 0x000fe200078e020c */
[----:B------:R-:W-:Y:S02]  /*1a50*/  IADD3 R30, P1, PT, R30, R22, RZ ;  /* 0x000000161e1e7210 */ /* 0x000fe40007f3e0ff */
[----:B------:R-:W-:Y:S02]  /*1a60*/  SHF.L.U32 R6, R119, 0x2, RZ ;  /* 0x0000000277067819 */ /* 0x000fe400000006ff */
[----:B------:R-:W-:Y:S02]  /*1a70*/  LOP3.LUT R18, R7, 0x100, RZ, 0xc0, !PT ;  /* 0x0000010007127812 */ /* 0x000fe400078ec0ff */
[----:B------:R-:W-:Y:S01]  /*1a80*/  LOP3.LUT R19, R0, 0x8, R135, 0xf8, !PT ;  /* 0x0000000800137812 */ /* 0x000fe200078ef887 */
[----:B------:R-:W-:Y:S01]  /*1a90*/  IMAD.X R31, R15, 0x1, R12, P1 ;  /* 0x000000010f1f7824 */ /* 0x000fe200008e060c */
[----:B------:R-:W-:-:S02]  /*1aa0*/  LOP3.LUT R22, R4, 0xc0, RZ, 0xc0, !PT ;  /* 0x000000c004167812 */ /* 0x000fc400078ec0ff */
[----:B------:R-:W-:Y:S02]  /*1ab0*/  LOP3.LUT R6, R6, 0x18, RZ, 0xc0, !PT ;  /* 0x0000001806067812 */ /* 0x000fe400078ec0ff */
[----:B------:R-:W-:Y:S02]  /*1ac0*/  LOP3.LUT R0, R0, 0x8, R119, 0xf8, !PT ;  /* 0x0000000800007812 */ /* 0x000fe400078ef877 */
[----:B------:R-:W-:Y:S02]  /*1ad0*/  LOP3.LUT R23, R18, 0x20, R117, 0xf8, !PT ;  /* 0x0000002012177812 */ /* 0x000fe400078ef875 */
[----:B------:R-:W-:Y:S02]  /*1ae0*/  IADD3 R18, P1, PT, R204, R16, RZ ;  /* 0x00000010cc127210 */ /* 0x000fe40007f3e0ff */
[----:B------:R-:W-:Y:S02]  /*1af0*/  LOP3.LUT R17, R22, 0x18, R119, 0xf8, !PT ;  /* 0x0000001816117812 */ /* 0x000fe400078ef877 */
[----:B------:R-:W-:-:S02]  /*1b00*/  LOP3.LUT R0, R23, R0, R6, 0xf6, !PT ;  /* 0x0000000017007212 */ /* 0x000fc400078ef606 */
[----:B------:R-:W-:Y:S01]  /*1b10*/  LOP3.LUT R6, R19, R6, RZ, 0x3c, !PT ;  /* 0x0000000613067212 */ /* 0x000fe200078e3cff */
[----:B------:R-:W-:Y:S01]  /*1b20*/  IMAD.X R19, RZ, RZ, R14, P1 ;  /* 0x000000ffff137224 */ /* 0x000fe200008e060e */
[----:B------:R-:W-:Y:S01]  /*1b30*/  SHF.R.U32.HI R138, RZ, 0x2, R119 ;  /* 0x00000002ff8a7819 */ /* 0x000fe20000011677 */
[----:B------:R-:W-:Y:S01]  /*1b40*/  IMAD.IADD R183, R137, 0x1, -R200 ;  /* 0x0000000189b77824 */ /* 0x000fe200078e0ac8 */
[----:B------:R-:W-:-:S03]  /*1b50*/  LOP3.LUT R17, R17, 0x18, R4, 0x78, !PT ;  /* 0x0000001811117812 */ /* 0x000fc600078e7804 */
[----:B------:R-:W-:Y:S02]  /*1b60*/  IMAD R12, R185, R138, RZ ;  /* 0x0000008ab90c7224 */ /* 0x000fe400078e02ff */
[----:B------:R-:W-:-:S04]  /*1b70*/  IMAD.WIDE.U32 R18, R138, R184, R18 ;  /* 0x000000b88a127225 */ /* 0x000fc800078e0012 */
[----:B------:R-:W-:Y:S02]  /*1b80*/  IMAD R16, R187, R138, RZ ;  /* 0x0000008abb107224 */ /* 0x000fe400078e02ff */
[----:B------:R-:W-:Y:S01]  /*1b90*/  IMAD.WIDE.U32 R30, R138, R186, R30 ;  /* 0x000000ba8a1e7225 */ /* 0x000fe200078e001e */
[----:B------:R-:W-:-:S03]  /*1ba0*/  LOP3.LUT R4, R17, 0x1f20, R4, 0xf8, !PT ;  /* 0x00001f2011047812 */ /* 0x000fc600078ef804 */
[----:B------:R-:W-:Y:S02]  /*1bb0*/  IMAD.IADD R191, R19, 0x1, R12 ;  /* 0x0000000113bf7824 */ /* 0x000fe400078e020c */
[----:B------:R-:W-:Y:S01]  /*1bc0*/  IMAD.IADD R195, R31, 0x1, R16 ;  /* 0x000000011fc37824 */ /* 0x000fe200078e0210 */
[----:B------:R-:W-:Y:S01]  /*1bd0*/  BSSY.RECONVERGENT B0, `(.L_x_1709) ;  /* 0x0000034000007945 */ /* 0x000fe20003800200 */
        /* <DEDUP_REMOVED lines=10> */
[----:B------:R-:W-:Y:S01]  /*1c80*/  @P0 IMAD.MOV.U32 R15, RZ, RZ, R22 ;  /* 0x000000ffff0f0224 */ /* 0x000fe200078e0016 */
[----:B------:R-:W-:Y:S02]  /*1c90*/  @!P0 IADD3 R13, PT, PT, R33, R13, RZ ;  /* 0x0000000d210d8210 */ /* 0x000fe40007ffe0ff */
[----:B------:R-:W-:Y:S02]  /*1ca0*/  @P0 IADD3 R13, PT, PT, R23, R14, RZ ;  /* 0x0000000e170d0210 */ /* 0x000fe40007ffe0ff */
[----:B------:R-:W-:-:S04]  /*1cb0*/  IADD3 R14, P1, PT, R204, R15, RZ ;  /* 0x0000000fcc0e7210 */ /* 0x000fc80007f3e0ff */
[----:B------:R-:W-:Y:S02]  /*1cc0*/  IADD3.X R15, PT, PT, RZ, R13, RZ, P1, !PT ;  /* 0x0000000dff0f7210 */ /* 0x000fe40000ffe4ff */
        /* <DEDUP_REMOVED lines=9> */
[-C--:B------:R-:W-:Y:S01]  /*1d60*/  IMAD R13, R9, R24.reuse, RZ ;  /* 0x00000018090d7224 */ /* 0x080fe200078e02ff */
[-C--:B------:R-:W-:Y:S01]  /*1d70*/  ISETP.GE.AND P2, PT, R204, R199.reuse, PT ;  /* 0x000000c7cc00720c */ /* 0x080fe20003f46270 */
        /* <DEDUP_REMOVED lines=24> */
.L_x_1711:
[----:B------:R3:W-:Y:S02]  /*1f00*/  STS.128 [R201+0x2000], RZ ;  /* 0x002000ffc9007388 */ /* 0x0007e40000000c00 */
.L_x_1710:
[----:B------:R-:W-:Y:S05]  /*1f10*/  BSYNC.RECONVERGENT B0 ;  /* 0x0000000000007941 */ /* 0x000fea0003800200 */
.L_x_1709:
[----:B-12---:R-:W-:Y:S01]  /*1f20*/  IADD3 R12, PT, PT, R138, 0x20, RZ ;  /* 0x000000208a0c7810 */ /* 0x006fe20007ffe0ff */
[----:B------:R-:W-:Y:S03]  /*1f30*/  BSSY.RECONVERGENT B0, `(.L_x_1712) ;  /* 0x0000020000007945 */ /* 0x000fe60003800200 */
[----:B------:R-:W-:-:S13]  /*1f40*/  ISETP.GE.AND P0, PT, R12, R183, PT ;  /* 0x000000b70c00720c */ /* 0x000fda0003f06270 */
[----:B------:R-:W-:Y:S05]  /*1f50*/  @P0 BRA `(.L_x_1713) ;  /* 0x0000000000740947 */ /* 0x000fea0003800000 */
[----:B------:R-:W-:Y:S01]  /*1f60*/  IADD3 R4, P0, PT, R8, 0x20, RZ ;  /* 0x0000002008047810 */ /* 0x000fe20007f1e0ff */
[----:B------:R-:W-:Y:S01]  /*1f70*/  IMAD.MOV.U32 R14, RZ, RZ, R20 ;  /* 0x000000ffff0e7224 */ /* 0x000fe200078e0014 */
[----:B------:R-:W-:-:S03]  /*1f80*/  ISETP.GE.AND P1, PT, R204, R199, PT ;  /* 0x000000c7cc00720c */ /* 0x000fc60003f26270 */
[----:B------:R-:W-:Y:S01]  /*1f90*/  IMAD.X R9, RZ, RZ, R9, P0 ;  /* 0x000000ffff097224 */ /* 0x000fe200000e0609 */
[----:B------:R-:W-:Y:S01]  /*1fa0*/  ISETP.GE.AND P0, PT, R189, R199, PT ;  /* 0x000000c7bd00720c */ /* 0x000fe20003f06270 */
[----:B------:R-:W-:-:S04]  /*1fb0*/  IMAD.WIDE.U32 R14, R24, R4, R14 ;  /* 0x00000004180e7225 */ /* 0x000fc800078e000e */
[----:B------:R-:W-:Y:S01]  /*1fc0*/  IMAD R9, R9, R24, RZ ;  /* 0x0000001809097224 */ /* 0x000fe200078e02ff */
[----:B------:R-:W-:-:S03]  /*1fd0*/  LEA R8, P2, R14, R10, 0x1 ;  /* 0x0000000a0e087211 */ /* 0x000fc600078408ff */
[----:B------:R-:W-:-:S04]  /*1fe0*/  IMAD R9, R25, R4, R9 ;  /* 0x0000000419097224 */ /* 0x000fc800078e0209 */
        /* <DEDUP_REMOVED lines=19> */
.L_x_1714:
[----:B------:R2:W-:Y:S02]  /*2120*/  STS.128 [R201+0x2800], RZ ;  /* 0x002800ffc9007388 */ /* 0x0005e40000000c00 */
.L_x_1713:
[----:B------:R-:W-:Y:S05]  /*2130*/  BSYNC.RECONVERGENT B0 ;  /* 0x0000000000007941 */ /* 0x000fea0003800200 */
.L_x_1712:
[----:B------:R-:W-:Y:S01]  /*2140*/  VIADD R55, R53, 0xffffffff ;  /* 0xffffffff35377836 */ /* 0x000fe20000000000 */
[----:B------:R-:W-:Y:S04]  /*2150*/  BSSY.RECONVERGENT B0, `(.L_x_1715) ;  /* 0x000001d000007945 */ /* 0x000fe80003800200 */
[----:B------:R-:W-:-:S05]  /*2160*/  SHF.L.U32 R4, R55, 0x7, RZ ;  /* 0x0000000737047819 */ /* 0x000fca00000006ff */
[----:B-1--4-:R-:W-:-:S05]  /*2170*/  IMAD.IADD R9, R133, 0x1, -R4 ;  /* 0x0000000185097824 */ /* 0x012fca00078e0a04 */
[----:B------:R-:W-:-:S13]  /*2180*/  ISETP.GE.AND P4, PT, R138, R9, PT ;  /* 0x000000098a00720c */ /* 0x000fda0003f86270 */
[----:B------:R-:W-:Y:S05]  /*2190*/  @P4 BRA `(.L_x_1716) ;  /* 0x0000000000604947 */ /* 0x000fea0003800000 */
[-C--:B------:R-:W-:Y:S02]  /*21a0*/  ISETP.GE.AND P1, PT, R204, R199.reuse, PT ;  /* 0x000000c7cc00720c */ /* 0x080fe40003f26270 */
[----:B------:R-:W-:-:S11]  /*21b0*/  ISETP.GE.AND P0, PT, R189, R199, PT ;  /* 0x000000c7bd00720c */ /* 0x000fd60003f06270 */
[----:B------:R-:W-:Y:S02]  /*21c0*/  @!P1 IMAD.MOV.U32 R10, RZ, RZ, R192 ;  /* 0x000000ffff0a9224 */ /* 0x000fe400078e00c0 */
        /* <DEDUP_REMOVED lines=20> */
.L_x_1717:
[----:B------:R4:W-:Y:S02]  /*2310*/  STS.128 [R201+0x7000], RZ ;  /* 0x007000ffc9007388 */ /* 0x0009e40000000c00 */
.L_x_1716:
[----:B------:R-:W-:Y:S05]  /*2320*/  BSYNC.RECONVERGENT B0 ;  /* 0x0000000000007941 */ /* 0x000fea0003800200 */
.L_x_1715:
[----:B------:R-:W-:Y:S01]  /*2330*/  ISETP.GE.AND P0, PT, R12, R9, PT ;  /* 0x000000090c00720c */ /* 0x000fe20003f06270 */
[----:B------:R-:W-:-:S12]  /*2340*/  BSSY.RECONVERGENT B0, `(.L_x_1718) ;  /* 0x000001a000007945 */ /* 0x000fd80003800200 */
[----:B------:R-:W-:Y:S05]  /*2350*/  @P0 BRA `(.L_x_1719) ;  /* 0x0000000000600947 */ /* 0x000fea0003800000 */
[----:B------:R-:W-:Y:S01]  /*2360*/  IMAD.SHL.U32 R8, R184, 0x20, RZ ;  /* 0x00000020b8087824 */ /* 0x000fe200078e00ff */
[-C--:B------:R-:W-:Y:S02]  /*2370*/  ISETP.GE.AND P1, PT, R204, R199.reuse, PT ;  /* 0x000000c7cc00720c */ /* 0x080fe40003f26270 */
[----:B------:R-:W-:Y:S02]  /*2380*/  ISETP.GE.AND P0, PT, R189, R199, PT ;  /* 0x000000c7bd00720c */ /* 0x000fe40003f06270 */
[----:B-1----:R-:W-:Y:S02]  /*2390*/  SHF.L.U64.HI R10, R184, 0x5, R185 ;  /* 0x00000005b80a7819 */ /* 0x002fe400000102b9 */
        /* <DEDUP_REMOVED lines=19> */
.L_x_1720:
[----:B------:R1:W-:Y:S02]  /*24d0*/  STS.128 [R201+0x7800], RZ ;  /* 0x007800ffc9007388 */ /* 0x0003e40000000c00 */
.L_x_1719:
[----:B------:R-:W-:Y:S05]  /*24e0*/  BSYNC.RECONVERGENT B0 ;  /* 0x0000000000007941 */ /* 0x000fea0003800200 */
.L_x_1718:
[----:B-1----:R-:W-:Y:S01]  /*24f0*/  IADD3 R10, PT, PT, R138, 0x40, RZ ;  /* 0x000000408a0a7810 */ /* 0x002fe20007ffe0ff */
        /* <DEDUP_REMOVED lines=24> */
.L_x_1723:
[----:B------:R1:W-:Y:S02]  /*2680*/  STS.128 [R201+0x8000], RZ ;  /* 0x008000ffc9007388 */ /* 0x0003e40000000c00 */
.L_x_1722:
[----:B------:R-:W-:Y:S05]  /*2690*/  BSYNC.RECONVERGENT B0 ;  /* 0x0000000000007941 */ /* 0x000fea0003800200 */
.L_x_1721:
[----:B------:R-:W-:Y:S01]  /*26a0*/  IADD3 R8, PT, PT, R138, 0x60, RZ ;  /* 0x000000608a087810 */ /* 0x000fe20007ffe0ff */
[----:B------:R-:W-:Y:S03]  /*26b0*/  BSSY.RECONVERGENT B0, `(.L_x_1724) ;  /* 0x0000019000007945 */ /* 0x000fe60003800200 */
[----:B------:R-:W-:-:S13]  /*26c0*/  ISETP.GE.AND P0, PT, R8, R9, PT ;  /* 0x000000090800720c */ /* 0x000fda0003f06270 */
[----:B------:R-:W-:Y:S05]  /*26d0*/  @P0 BRA `(.L_x_1725) ;  /* 0x0000000000580947 */ /* 0x000fea0003800000 */
[----:B------:R-:W-:Y:S01]  /*26e0*/  IMAD.MOV.U32 R193, RZ, RZ, R191 ;  /* 0x000000ffffc17224 */ /* 0x000fe200078e00bf */
[-C--:B------:R-:W-:Y:S01]  /*26f0*/  ISETP.GE.AND P2, PT, R204, R199.reuse, PT ;  /* 0x000000c7cc00720c */ /* 0x080fe20003f46270 */
[----:B------:R-:W-:Y:S01]  /*2700*/  IMAD R11, R185, 0xc0, RZ ;  /* 0x000000c0b90b7824 */ /* 0x000fe200078e02ff */
[-C--:B------:R-:W-:Y:S01]  /*2710*/  ISETP.GE.AND P1, PT, R189, R199.reuse, PT ;  /* 0x000000c7bd00720c */ /* 0x080fe20003f26270 */
[----:B-1----:R-:W-:Y:S01]  /*2720*/  IMAD.WIDE.U32 R14, R184, 0xc0, R192 ;  /* 0x000000c0b80e7825 */ /* 0x002fe200078e00c0 */
[----:B------:R-:W-:-:S04]  /*2730*/  ISETP.GE.AND P0, PT, R188, R199, PT ;  /* 0x000000c7bc00720c */ /* 0x000fc80003f06270 */
        /* <DEDUP_REMOVED lines=15> */
[----:B------:R1:W-:Y:S02]  /*2830*/  @P0 STS.128 [R201+0x8800], RZ ;  /* 0x008800ffc9000388 */ /* 0x0003e40000000c00 */
.L_x_1725:
[----:B------:R-:W-:Y:S05]  /*2840*/  BSYNC.RECONVERGENT B0 ;  /* 0x0000000000007941 */ /* 0x000fea0003800200 */
.L_x_1724:
[----:B------:R-:W0:Y:S04]  /*2850*/  LDGDEPBAR ;  /* 0x00000000000079af */ /* 0x000e280000000000 */
[----:B------:R1:W5:Y:S04]  /*2860*/  LD.E R54, desc[UR4][R2.64+0x184] ;  /* 0x0001840402367980 */ /* 0x000368000c101900 */
[----:B------:R1:W5:Y:S01]  /*2870*/  LD.E R52, desc[UR4][R2.64+0x188] ;  /* 0x0001880402347980 */ /* 0x000362000c101900 */
[----:B------:R-:W-:-:S04]  /*2880*/  DEPBAR.LE SB0, 0x0 ;  /* 0x000080000000791a */ /* 0x000fc80000000000 */
[----:B------:R-:W-:Y:S05]  /*2890*/  WARPSYNC.ALL ;  /* 0x0000000000007948 */ /* 0x000fea0003800000 */
[----:B------:R-:W-:Y:S01]  /*28a0*/  BSSY.RECONVERGENT B0, `(.L_x_1726) ;  /* 0x000001d000007945 */ /* 0x000fe20003800200 */
[----:B------:R-:W-:Y:S06]  /*28b0*/  BAR.SYNC.DEFER_BLOCKING 0x0 ;  /* 0x0000000000007b1d */ /* 0x000fec0000010000 */
[----:B------:R-:W-:Y:S05]  /*28c0*/  @P4 BRA `(.L_x_1727) ;  /* 0x00000000005c4947 */ /* 0x000fea0003800000 */
[-C--:B------:R-:W-:Y:S02]  /*28d0*/  ISETP.GE.AND P1, PT, R204, R199.reuse, PT ;  /* 0x000000c7cc00720c */ /* 0x080fe40003f26270 */
[----:B------:R-:W-:-:S11]  /*28e0*/  ISETP.GE.AND P0, PT, R189, R199, PT ;  /* 0x000000c7bd00720c */ /* 0x000fd60003f06270 */
        /* <DEDUP_REMOVED lines=19> */
.L_x_1728:
[----:B------:R1:W-:Y:S01]  /*2a20*/  STS.128 [R201+0xd000], RZ ;  /* 0x00d000ffc9007388 */ /* 0x0003e20000000c00 */
[----:B------:R-:W-:Y:S05]  /*2a30*/  BRA `(.L_x_1729) ;  /* 0x00000000000c7947 */ /* 0x000fea0003800000 */
.L_x_1727:
[----:B------:R1:W-:Y:S04]  /*2a40*/  STS.128 [R201+0x9000], RZ ;  /* 0x009000ffc9007388 */ /* 0x0003e80000000c00 */
[----:B------:R1:W-:Y:S04]  /*2a50*/  STS.128 [R201+0xb000], RZ ;  /* 0x00b000ffc9007388 */ /* 0x0003e80000000c00 */
[----:B------:R1:W-:Y:S02]  /*2a60*/  STS.128 [R201+0xd000], RZ ;  /* 0x00d000ffc9007388 */ /* 0x0003e40000000c00 */
.L_x_1729:
[----:B------:R-:W-:Y:S05]  /*2a70*/  BSYNC.RECONVERGENT B0 ;  /* 0x0000000000007941 */ /* 0x000fea0003800200 */
.L_x_1726:
        /* <DEDUP_REMOVED lines=10> */
[----:B-1----:R-:W-:-:S04]  /*2b20*/  LEA R14, P2, R11, R194, 0x1 ;  /* 0x000000c20b0e7211 */ /* 0x002fc800078408ff */
        /* <DEDUP_REMOVED lines=18> */
.L_x_1732:
[----:B------:R1:W-:Y:S02]  /*2c50*/  STS.128 [R201+0xd800], RZ ;  /* 0x00d800ffc9007388 */ /* 0x0003e40000000c00 */
.L_x_1731:
[----:B------:R-:W-:Y:S05]  /*2c60*/  BSYNC.RECONVERGENT B0 ;  /* 0x0000000000007941 */ /* 0x000fea0003800200 */
.L_x_1730:
        /* <DEDUP_REMOVED lines=27> */
.L_x_1735:
[----:B------:R1:W-:Y:S02]  /*2e20*/  STS.128 [R201+0xe000], RZ ;  /* 0x00e000ffc9007388 */ /* 0x0003e40000000c00 */
.L_x_1734:
[----:B------:R-:W-:Y:S05]  /*2e30*/  BSYNC.RECONVERGENT B0 ;  /* 0x0000000000007941 */ /* 0x000fea0003800200 */
.L_x_1733:
[----:B------:R-:W-:Y:S01]  /*2e40*/  ISETP.GE.AND P0, PT, R8, R9, PT ;  /* 0x000000090800720c */ /* 0x000fe20003f06270 */
[----:B------:R-:W-:Y:S01]  /*2e50*/  BSSY.RECONVERGENT B0, `(.L_x_1736) ;  /* 0x0000024000007945 */ /* 0x000fe20003800200 */
[----:B------:R-:W-:Y:S01]  /*2e60*/  LOP3.LUT R8, R7, 0x3e00, RZ, 0xc0, !PT ;  /* 0x00003e0007087812 */ /* 0x000fe200078ec0ff */
[----:B------:R-:W-:Y:S01]  /*2e70*/  IMAD.MOV.U32 R7, RZ, RZ, 0x10 ;  /* 0x00000010ff077424 */ /* 0x000fe200078e00ff */
[----:B------:R-:W-:Y:S02]  /*2e80*/  LOP3.LUT P6, RZ, R119, 0x4, RZ, 0xc0, !PT ;  /* 0x0000000477ff7812 */ /* 0x000fe400078cc0ff */
[--C-:B------:R-:W-:Y:S02]  /*2e90*/  LOP3.LUT R8, R8, 0x20, R117.reuse, 0xf8, !PT ;  /* 0x0000002008087812 */ /* 0x100fe400078ef875 */
[----:B------:R-:W-:Y:S02]  /*2ea0*/  LOP3.LUT R135, R135, 0x1f0, RZ, 0xc0, !PT ;  /* 0x000001f087877812 */ /* 0x000fe400078ec0ff */
[----:B------:R-:W-:-:S02]  /*2eb0*/  LOP3.LUT R9, R8, 0x100, R117, 0xf8, !PT ;  /* 0x0000010008097812 */ /* 0x000fc400078ef875 */
[----:B------:R-:W-:Y:S01]  /*2ec0*/  SEL R7, R7, 0xfffffff0, !P6 ;  /* 0xfffffff007077807 */ /* 0x000fe20007000000 */
[----:B------:R1:W-:Y:S01]  /*2ed0*/  @P0 STS.128 [R201+0xa800], RZ ;  /* 0x00a800ffc9000388 */ /* 0x0003e20000000c00 */
[----:B------:R-:W-:-:S03]  /*2ee0*/  LOP3.LUT R182, R9, R6, RZ, 0xfc, !PT ;  /* 0x0000000609b67212 */ /* 0x000fc600078efcff */
        /* <DEDUP_REMOVED lines=25> */
.L_x_1738:
[----:B------:R1:W-:Y:S02]  /*3080*/  STS.128 [R201+0xe800], RZ ;  /* 0x00e800ffc9007388 */ /* 0x0003e40000000c00 */
.L_x_1737:
[----:B------:R-:W-:Y:S05]  /*3090*/  BSYNC.RECONVERGENT B0 ;  /* 0x0000000000007941 */ /* 0x000fea0003800200 */
.L_x_1736:
[--C-:B------:R-:W-:Y:S01]  /*30a0*/  IMAD R182, R182, 0x2, R5.reuse ;  /* 0x00000002b6b67824 */ /* 0x100fe200078e0205 */
[----:B------:R-:W-:Y:S01]  /*30b0*/  LOP3.LUT R138, R138, 0x7, RZ, 0xc0, !PT ;  /* 0x000000078a8a7812 */ /* 0x000fe200078ec0ff */
[----:B------:R-:W-:Y:S01]  /*30c0*/  IMAD R181, R0, 0x2, R5 ;  /* 0x0000000200b57824 */ /* 0x000fe200078e0205 */
[----:B-----5:R-:W-:Y:S01]  /*30d0*/  IADD3 R54, PT, PT, R133, -R137, -R54 ;  /* 0x8000008985367210 */ /* 0x020fe20007ffe836 */
[C---:B------:R-:W-:Y:S01]  /*30e0*/  IMAD R116, R7.reuse, 0x2, R182 ;  /* 0x0000000207747824 */ /* 0x040fe200078e02b6 */
[----:B------:R-:W-:Y:S01]  /*30f0*/  LDSM.16.M88.4 R88, [R182] ;  /* 0x00000000b658783b */ /* 0x000fe20000000200 */
[----:B------:R-:W-:Y:S01]  /*3100*/  IMAD R0, R7, 0x2, R181 ;  /* 0x0000000207007824 */ /* 0x000fe200078e02b5 */
[----:B------:R-:W-:Y:S01]  /*3110*/  IADD3 R135, PT, PT, R200, R138, R135 ;  /* 0x0000008ac8877210 */ /* 0x000fe20007ffe087 */
[----:B------:R-:W-:Y:S01]  /*3120*/  BSSY.RECONVERGENT B1, `(.L_x_1739) ;  /* 0x000025e000017945 */ /* 0x000fe20003800200 */
[----:B------:R-:W2:Y:S01]  /*3130*/  LDSM.16.M88.4 R48, [R181+0x3000] ;  /* 0x00300000b530783b */ /* 0x000ea20000000200 */
[----:B------:R-:W-:-:S02]  /*3140*/  IADD3 R52, PT, PT, R52, R133, -R137 ;  /* 0x0000008534347210 */ /* 0x000fc40007ffe889 */
[C---:B------:R-:W-:Y:S01]  /*3150*/  IMAD.IADD R208, R135.reuse, 0x1, R54 ;  /* 0x0000000187d07824 */ /* 0x040fe200078e0236 */
[----:B------:R-:W-:Y:S02]  /*3160*/  LDSM.16.M88.4 R60, [R116] ;  /* 0x00000000743c783b */ /* 0x000fe40000000200 */
[----:B------:R-:W-:Y:S02]  /*3170*/  IMAD.IADD R52, R135, 0x1, R52 ;  /* 0x0000000187347824 */ /* 0x000fe400078e0234 */
[----:B-1----:R-:W-:Y:S01]  /*3180*/  LDSM.16.M88.4 R8, [R0+0x3000] ;  /* 0x003000000008783b */ /* 0x002fe20000000200 */
[----:B------:R-:W-:Y:S02]  /*3190*/  VIADD R206, R208, 0x8 ;  /* 0x00000008d0ce7836 */ /* 0x000fe40000000000 */
[C-C-:B------:R-:W-:Y:S01]  /*31a0*/  VIADDMNMX R207, R52.reuse, 0x1, R133.reuse, PT ;  /* 0x0000000134cf7846 */ /* 0x140fe20003800185 */
[----:B------:R-:W1:Y:S01]  /*31b0*/  LDSM.16.M88.4 R40, [R181+0x3400] ;  /* 0x00340000b528783b */ /* 0x000e620000000200 */
[----:B------:R-:W-:-:S03]  /*31c0*/  VIADDMNMX R203, R52, 0x9, R133, PT ;  /* 0x0000000934cb7846 */ /* 0x000fc60003800185 */
[----:B------:R-:W3:Y:S04]  /*31d0*/  LDSM.16.M88.4 R32, [R181+0x3800] ;  /* 0x00380000b520783b */ /* 0x000ee80000000200 */
[----:B------:R-:W4:Y:S04]  /*31e0*/  LDSM.16.M88.4 R24, [R181+0x3c00] ;  /* 0x003c0000b518783b */ /* 0x000f280000000200 */
[----:B------:R-:W4:Y:S04]  /*31f0*/  LDSM.16.M88.4 R16, [R181+0x4000] ;  /* 0x00400000b510783b */ /* 0x000f280000000200 */
[----:B------:R-:W4:Y:S04]  /*3200*/  LDSM.16.M88.4 R104, [R181+0x4400] ;  /* 0x00440000b568783b */ /* 0x000f280000000200 */
[----:B------:R-:W4:Y:S04]  /*3210*/  LDSM.16.M88.4 R96, [R181+0x4800] ;  /* 0x00480000b560783b */ /* 0x000f280000000200 */
[----:B------:R-:W4:Y:S01]  /*3220*/  LDSM.16.M88.4 R64, [R181+0x4c00] ;  /* 0x004c0000b540783b */ /* 0x000f220000000200 */
[C---:B--2---:R-:W-:Y:S03]  /*3230*/  HMMA.16816.F32.BF16 R56, R88.reuse, R48, RZ ;  /* 0x000000305838723c */ /* 0x044fe600000418ff */
[----:B------:R-:W2:Y:S04]  /*3240*/  LDSM.16.M88.4 R12, [R0+0x3400] ;  /* 0x00340000000c783b */ /* 0x000ea80000000200 */
[----:B------:R-:W-:Y:S01]  /*3250*/  LDSM.16.M88.4 R84, [R0+0x3800] ;  /* 0x003800000054783b */ /* 0x000fe20000000200 */
[C---:B------:R-:W-:Y:S03]  /*3260*/  HMMA.16816.F32.BF16 R48, R88.reuse, R50, RZ ;  /* 0x000000325830723c */ /* 0x040fe600000418ff */
[----:B------:R-:W-:Y:S04]  /*3270*/  LDSM.16.M88.4 R80, [R0+0x3c00] ;  /* 0x003c00000050783b */ /* 0x000fe80000000200 */
[----:B------:R-:W-:Y:S01]  /*3280*/  LDSM.16.M88.4 R76, [R0+0x4000] ;  /* 0x00400000004c783b */ /* 0x000fe20000000200 */
[----:B-1----:R-:W-:Y:S03]  /*3290*/  HMMA.16816.F32.BF16 R44, R88, R40, RZ ;  /* 0x00000028582c723c */ /* 0x002fe600000418ff */
[----:B------:R-:W-:Y:S04]  /*32a0*/  LDSM.16.M88.4 R72, [R0+0x4400] ;  /* 0x004400000048783b */ /* 0x000fe80000000200 */
[----:B------:R-:W-:Y:S01]  /*32b0*/  LDSM.16.M88.4 R68, [R0+0x4c00] ;  /* 0x004c00000044783b */ /* 0x000fe20000000200 */
[C---:B------:R-:W-:Y:S03]  /*32c0*/  HMMA.16816.F32.BF16 R56, R60.reuse, R8, R56 ;  /* 0x000000083c38723c */ /* 0x040fe60000041838 */
[----:B------:R-:W-:Y:S04]  /*32d0*/  LDSM.16.M88.4 R112, [R181+0x5400] ;  /* 0x00540000b570783b */ /* 0x000fe80000000200 */
[----:B------:R-:W-:Y:S01]  /*32e0*/  LDSM.16.M88.4 R128, [R182+0x2000] ;  /* 0x00200000b680783b */ /* 0x000fe20000000200 */
[----:B------:R-:W-:Y:S03]  /*32f0*/  HMMA.16816.F32.BF16 R48, R60, R10, R48 ;  /* 0x0000000a3c30723c */ /* 0x000fe60000041830 */
[----:B------:R-:W1:Y:S04]  /*3300*/  LDSM.16.M88.4 R8, [R0+0x4800] ;  /* 0x004800000008783b */ /* 0x000e680000000200 */
[----:B------:R-:W-:Y:S01]  /*3310*/  LDSM.16.M88.4 R124, [R181+0x8400] ;  /* 0x00840000b57c783b */ /* 0x000fe20000000200 */
[C---:B------:R-:W-:Y:S03]  /*3320*/  HMMA.16816.F32.BF16 R40, R88.reuse, R42, RZ ;  /* 0x0000002a5828723c */ /* 0x040fe600000418ff */
[----:B------:R-:W-:Y:S04]  /*3330*/  LDSM.16.M88.4 R120, [R181+0x8800] ;  /* 0x00880000b578783b */ /* 0x000fe80000000200 */
[----:B------:R-:W0:Y:S01]  /*3340*/  LDGDEPBAR ;  /* 0x00000000000079af */ /* 0x000e220000000000 */
[C---:B---3--:R-:W-:Y:S08]  /*3350*/  HMMA.16816.F32.BF16 R36, R88.reuse, R32, RZ ;  /* 0x000000205824723c */ /* 0x048ff000000418ff */
        /* <DEDUP_REMOVED lines=23> */
[----:B------:R-:W4:Y:S07]  /*34d0*/  LDSM.16.M88.4 R80, [R181+0x5c00] ;  /* 0x005c0000b550783b */ /* 0x000f2e0000000200 */
        /* <DEDUP_REMOVED lines=26> */
[C---:B------:R-:W-:Y:S01]  /*3680*/  HMMA.16816.F32.BF16 R16, R12.reuse, R78, R16 ;  /* 0x0000004e0c10723c */ /* 0x040fe20000041810 */
[----:B------:R-:W-:Y:S07]  /*3690*/  LDSM.16.M88.4 R76, [R0+0x6800] ;  /* 0x00680000004c783b */ /* 0x000fee0000000200 */
[C---:B------:R-:W-:Y:S08]  /*36a0*/  HMMA.16816.F32.BF16 R100, R12.reuse, R60, R100 ;  /* 0x0000003c0c64723c */ /* 0x040ff00000041864 */
[C---:B------:R-:W-:Y:S01]  /*36b0*/  HMMA.16816.F32.BF16 R96, R12.reuse, R62, R96 ;  /* 0x0000003e0c60723c */ /* 0x040fe20000041860 */
[----:B------:R-:W3:Y:S07]  /*36c0*/  LDSM.16.M88.4 R60, [R0+0x6000] ;  /* 0x00600000003c783b */ /* 0x000eee0000000200 */
[C---:B------:R-:W-:Y:S08]  /*36d0*/  HMMA.16816.F32.BF16 R92, R12.reuse, R72, R92 ;  /* 0x000000480c5c723c */ /* 0x040ff0000004185c */
[----:B------:R-:W-:Y:S01]  /*36e0*/  HMMA.16816.F32.BF16 R88, R12, R74, R88 ;  /* 0x0000004a0c58723c */ /* 0x000fe20000041858 */
[----:B------:R-:W4:Y:S04]  /*36f0*/  LDSM.16.M88.4 R12, [R181+0x7000] ;  /* 0x00700000b50c783b */ /* 0x000f280000000200 */
[----:B------:R-:W-:Y:S03]  /*3700*/  LDSM.16.M88.4 R72, [R0+0x6c00] ;  /* 0x006c00000048783b */ /* 0x000fe60000000200 */
[C---:B--2---:R-:W-:Y:S08]  /*3710*/  HMMA.16816.F32.BF16 R56, R68.reuse, R64, R56 ;  /* 0x000000404438723c */ /* 0x044ff00000041838 */
[C---:B------:R-:W-:Y:S01]  /*3720*/  HMMA.16816.F32.BF16 R48, R68.reuse, R66, R48 ;  /* 0x000000424430723c */ /* 0x040fe20000041830 */
[----:B------:R-:W-:Y:S07]  /*3730*/  LDSM.16.M88.4 R64, [R181+0x7400] ;  /* 0x00740000b540783b */ /* 0x000fee0000000200 */
[C---:B-1----:R-:W-:Y:S08]  /*3740*/  HMMA.16816.F32.BF16 R44, R68.reuse, R8, R44 ;  /* 0x00000008442c723c */ /* 0x042ff0000004182c */
[C---:B------:R-:W-:Y:S01]  /*3750*/  HMMA.16816.F32.BF16 R40, R68.reuse, R10, R40 ;  /* 0x0000000a4428723c */ /* 0x040fe20000041828 */
[----:B------:R-:W1:Y:S07]  /*3760*/  LDSM.16.M88.4 R8, [R181+0x7800] ;  /* 0x00780000b508783b */ /* 0x000e6e0000000200 */
        /* <DEDUP_REMOVED lines=8> */
[----:B------:R-:W4:Y:S07]  /*37f0*/  LDSM.16.M88.4 R112, [R181+0x8c00] ;  /* 0x008c0000b570783b */ /* 0x000f2e0000000200 */
[C---:B------:R-:W-:Y:S08]  /*3800*/  HMMA.16816.F32.BF16 R28, R68.reuse, R84, R28 ;  /* 0x00000054441c723c */ /* 0x040ff0000004181c */
[----:B------:R-:W-:Y:S01]  /*3810*/  HMMA.16816.F32.BF16 R24, R68, R86, R24 ;  /* 0x000000564418723c */ /* 0x000fe20000041818 */
[----:B------:R-:W-:Y:S07]  /*3820*/  LDSM.16.M88.4 R84, [R0+0x7000] ;  /* 0x007000000054783b */ /* 0x000fee0000000200 */
[C---:B-1----:R-:W-:Y:S08]  /*3830*/  HMMA.16816.F32.BF16 R36, R128.reuse, R8, R36 ;  /* 0x000000088024723c */ /* 0x042ff00000041824 */
[C---:B------:R-:W-:Y:S01]  /*3840*/  HMMA.16816.F32.BF16 R32, R128.reuse, R10, R32 ;  /* 0x0000000a8020723c */ /* 0x040fe20000041820 */
[----:B------:R-:W1:Y:S07]  /*3850*/  LDSM.16.M88.4 R8, [R116+0x2000] ;  /* 0x002000007408783b */ /* 0x000e6e0000000200 */
[C---:B--2---:R-:W-:Y:S08]  /*3860*/  HMMA.16816.F32.BF16 R20, R128.reuse, R12, R20 ;  /* 0x0000000c8014723c */ /* 0x044ff00000041814 */
[----:B------:R-:W-:Y:S01]  /*3870*/  HMMA.16816.F32.BF16 R16, R128, R14, R16 ;  /* 0x0000000e8010723c */ /* 0x000fe20000041810 */
[----:B------:R-:W2:Y:S07]  /*3880*/  LDSM.16.M88.4 R12, [R0+0x8c00] ;  /* 0x008c0000000c783b */ /* 0x000eae0000000200 */
[C---:B------:R-:W-:Y:S08]  /*3890*/  HMMA.16816.F32.BF16 R92, R68.reuse, R72, R92 ;  /* 0x00000048445c723c */ /* 0x040ff0000004185c */
[C---:B------:R-:W-:Y:S08]  /*38a0*/  HMMA.16816.F32.BF16 R108, R68.reuse, R80, R108 ;  /* 0x00000050446c723c */ /* 0x040ff0000004186c */
[C---:B------:R-:W-:Y:S01]  /*38b0*/  HMMA.16816.F32.BF16 R104, R68.reuse, R82, R104 ;  /* 0x000000524468723c */ /* 0x040fe20000041868 */
[----:B------:R-:W2:Y:S07]  /*38c0*/  LDSM.16.M88.4 R80, [R0+0x7400] ;  /* 0x007400000050783b */ /* 0x000eae0000000200 */
[C---:B------:R-:W-:Y:S08]  /*38d0*/  HMMA.16816.F32.BF16 R100, R68.reuse, R76, R100 ;  /* 0x0000004c4464723c */ /* 0x040ff00000041864 */
[C---:B------:R-:W-:Y:S01]  /*38e0*/  HMMA.16816.F32.BF16 R96, R68.reuse, R78, R96 ;  /* 0x0000004e4460723c */ /* 0x040fe20000041860 */
[----:B------:R-:W-:Y:S07]  /*38f0*/  LDSM.16.M88.4 R76, [R0+0x7800] ;  /* 0x00780000004c783b */ /* 0x000fee0000000200 */
[----:B------:R-:W-:Y:S01]  /*3900*/  HMMA.16816.F32.BF16 R88, R68, R74, R88 ;  /* 0x0000004a4458723c */ /* 0x000fe20000041858 */
[----:B------:R-:W2:Y:S04]  /*3910*/  LDSM.16.M88.4 R68, [R0+0x8000] ;  /* 0x008000000044783b */ /* 0x000ea80000000200 */
[----:B------:R-:W2:Y:S03]  /*3920*/  LDSM.16.M88.4 R72, [R0+0x7c00] ;  /* 0x007c00000048783b */ /* 0x000ea60000000200 */
[C---:B------:R-:W-:Y:S08]  /*3930*/  HMMA.16816.F32.BF16 R44, R128.reuse, R64, R44 ;  /* 0x00000040802c723c */ /* 0x040ff0000004182c */
[C---:B------:R-:W-:Y:S01]  /*3940*/  HMMA.16816.F32.BF16 R40, R128.reuse, R66, R40 ;  /* 0x000000428028723c */ /* 0x040fe20000041828 */
[----:B------:R-:W2:Y:S07]  /*3950*/  LDSM.16.M88.4 R64, [R0+0x8400] ;  /* 0x008400000040783b */ /* 0x000eae0000000200 */
[C---:B---3--:R-:W-:Y:S08]  /*3960*/  HMMA.16816.F32.BF16 R28, R128.reuse, R60, R28 ;  /* 0x0000003c801c723c */ /* 0x048ff0000004181c */
[----:B------:R-:W-:Y:S01]  /*3970*/  HMMA.16816.F32.BF16 R24, R128, R62, R24 ;  /* 0x0000003e8018723c */ /* 0x000fe20000041818 */
[----:B------:R3:W2:Y:S01]  /*3980*/  LDSM.16.M88.4 R60, [R0+0x8800] ;  /* 0x00880000003c783b */ /* 0x0006a20000000200 */
[----:B------:R-:W-:-:S06]  /*3990*/  DEPBAR.LE SB0, 0x0 ;  /* 0x000080000000791a */ /* 0x000fcc0000000000 */
[C---:B----4-:R-:W-:Y:S08]  /*39a0*/  HMMA.16816.F32.BF16 R92, R128.reuse, R112, R92 ;  /* 0x00000070805c723c */ /* 0x050ff0000004185c */
[C---:B------:R-:W-:Y:S08]  /*39b0*/  HMMA.16816.F32.BF16 R88, R128.reuse, R114, R88 ;  /* 0x000000728058723c */ /* 0x040ff00000041858 */
[----:B------:R-:W-:Y:S01]  /*39c0*/  HMMA.16816.F32.BF16 R108, R128, R124, R108 ;  /* 0x0000007c806c723c */ /* 0x000fe2000004186c */
[----:B---3--:R-:W-:-:S07]  /*39d0*/  IMAD.SHL.U32 R0, R119, 0x2, RZ ;  /* 0x0000000277007824 */ /* 0x008fce00078e00ff */
[C---:B------:R-:W-:Y:S08]  /*39e0*/  HMMA.16816.F32.BF16 R104, R128.reuse, R126, R104 ;  /* 0x0000007e8068723c */ /* 0x040ff00000041868 */
[C---:B------:R-:W-:Y:S08]  /*39f0*/  HMMA.16816.F32.BF16 R100, R128.reuse, R120, R100 ;  /* 0x000000788064723c */ /* 0x040ff00000041864 */
[----:B------:R-:W-:Y:S08]  /*3a00*/  HMMA.16816.F32.BF16 R96, R128, R122, R96 ;  /* 0x0000007a8060723c */ /* 0x000ff00000041860 */
[C---:B-1----:R-:W-:Y:S08]  /*3a10*/  HMMA.16816.F32.BF16 R56, R8.reuse, R84, R56 ;  /* 0x000000540838723c */ /* 0x042ff00000041838 */
[----:B--2---:R-:W-:Y:S01]  /*3a20*/  HMMA.16816.F32.BF16 R92, R8, R12, R92 ;  /* 0x0000000c085c723c */ /* 0x004fe2000004185c */
[----:B------:R-:W-:-:S07]  /*3a30*/  LOP3.LUT R13, R0, 0x6, RZ, 0xc0, !PT ;  /* 0x00000006000d7812 */ /* 0x000fce00078ec0ff */
[C---:B------:R-:W-:Y:S08]  /*3a40*/  HMMA.16816.F32.BF16 R48, R8.reuse, R86, R48 ;  /* 0x000000560830723c */ /* 0x040ff00000041830 */
[C---:B------:R-:W-:Y:S08]  /*3a50*/  HMMA.16816.F32.BF16 R44, R8.reuse, R80, R44 ;  /* 0x00000050082c723c */ /* 0x040ff0000004182c */
[----:B------:R-:W-:Y:S01]  /*3a60*/  HMMA.16816.F32.BF16 R20, R8, R68, R20 ;  /* 0x000000440814723c */ /* 0x000fe20000041814 */
[----:B------:R-:W-:-:S04]  /*3a70*/  IMAD.IADD R68, R4, 0x1, R13 ;  /* 0x0000000104447824 */ /* 0x000fc800078e020d */
[----:B------:R-:W-:Y:S01]  /*3a80*/  VIADD R81, R68, 0x1 ;  /* 0x0000000144517836 */ /* 0x000fe20000000000 */
[----:B------:R-:W-:Y:S01]  /*3a90*/  ISETP.GT.AND P2, PT, R208, R68, PT ;  /* 0x00000044d000720c */ /* 0x000fe20003f44270 */
[C---:B------:R-:W-:Y:S01]  /*3aa0*/  VIADD R12, R68.reuse, 0x20 ;  /* 0x00000020440c7836 */ /* 0x040fe20000000000 */
[C---:B------:R-:W-:Y:S01]  /*3ab0*/  HMMA.16816.F32.BF16 R40, R8.reuse, R82, R40 ;  /* 0x000000520828723c */ /* 0x040fe20000041828 */
[----:B------:R-:W-:Y:S01]  /*3ac0*/  VIADD R69, R68, 0x40 ;  /* 0x0000004044457836 */ /* 0x000fe20000000000 */
[----:B------:R-:W-:Y:S01]  /*3ad0*/  ISETP.GT.AND P1, PT, R208, R81, PT ;  /* 0x00000051d000720c */ /* 0x000fe20003f24270 */
[----:B------:R-:W-:Y:S01]  /*3ae0*/  VIADD R54, R68, 0x61 ;  /* 0x0000006144367836 */ /* 0x000fe20000000000 */
[----:B------:R-:W-:Y:S01]  /*3af0*/  FSEL R82, R56, -INF , !P2 ;  /* 0xff80000038527808 */ /* 0x000fe20005000000 */
[C---:B------:R-:W-:Y:S01]  /*3b00*/  VIADD R52, R68.reuse, 0x68 ;  /* 0x0000006844347836 */ /* 0x040fe20000000000 */
[----:B------:R-:W-:Y:S01]  /*3b10*/  FSEL R80, R57, -INF , !P1 ;  /* 0xff80000039507808 */ /* 0x000fe20004800000 */
[C---:B------:R-:W-:Y:S01]  /*3b20*/  VIADD R0, R68.reuse, 0x79 ;  /* 0x0000007944007836 */ /* 0x040fe20000000000 */
[----:B------:R-:W-:Y:S01]  /*3b30*/  HMMA.16816.F32.BF16 R36, R8, R76, R36 ;  /* 0x0000004c0824723c */ /* 0x000fe20000041824 */
[C---:B------:R-:W-:Y:S01]  /*3b40*/  VIADD R77, R68.reuse, 0x28 ;  /* 0x00000028444d7836 */ /* 0x040fe20000000000 */
[C---:B------:R-:W-:Y:S01]  /*3b50*/  ISETP.GE.AND P5, PT, R68.reuse, R207, PT ;  /* 0x000000cf4400720c */ /* 0x040fe20003fa6270 */
[----:B------:R-:W-:-:S02]  /*3b60*/  VIADD R76, R68, 0x29 ;  /* 0x00000029444c7836 */ /* 0x000fc40000000000 */
[----:B------:R-:W-:-:S03]  /*3b70*/  VIADD R13, R68, 0x70 ;  /* 0x00000070440d7836 */ /* 0x000fc60000000000 */
[----:B------:R-:W-:Y:S01]  /*3b80*/  HMMA.16816.F32.BF16 R28, R8, R72, R28 ;  /* 0x00000048081c723c */ /* 0x000fe2000004181c */
[C---:B------:R-:W-:Y:S02]  /*3b90*/  VIADD R72, R68.reuse, 0x8 ;  /* 0x0000000844487836 */ /* 0x040fe40000000000 */
[----:B------:R-:W-:-:S03]  /*3ba0*/  VIADD R73, R68, 0x38 ;  /* 0x0000003844497836 */ /* 0x000fc60000000000 */
[----:B------:R-:W-:Y:S02]  /*3bb0*/  ISETP.GT.AND P4, PT, R208, R72, PT ;  /* 0x00000048d000720c */ /* 0x000fe40003f84270 */
[----:B------:R-:W-:Y:S01]  /*3bc0*/  HMMA.16816.F32.BF16 R32, R8, R78, R32 ;  /* 0x0000004e0820723c */ /* 0x000fe20000041820 */
[----:B------:R-:W-:Y:S01]  /*3bd0*/  VIADD R79, R68, 0x10 ;  /* 0x00000010444f7836 */ /* 0x000fe20000000000 */
[----:B------:R-:W-:Y:S01]  /*3be0*/  FSEL R48, R48, -INF , !P4 ;  /* 0xff80000030307808 */ /* 0x000fe20006000000 */
[----:B------:R-:W-:-:S03]  /*3bf0*/  VIADD R78, R68, 0x21 ;  /* 0x00000021444e7836 */ /* 0x000fc60000000000 */
[----:B------:R-:W-:Y:S02]  /*3c00*/  ISETP.GT.AND P2, PT, R208, R79, PT ;  /* 0x0000004fd000720c */ /* 0x000fe40003f44270 */
[C---:B------:R-:W-:Y:S01]  /*3c10*/  HMMA.16816.F32.BF16 R16, R8.reuse, R70, R16 ;  /* 0x000000460810723c */ /* 0x040fe20000041810 */
[----:B------:R-:W-:Y:S01]  /*3c20*/  VIADD R70, R68, 0x9 ;  /* 0x0000000944467836 */ /* 0x000fe20000000000 */
[----:B------:R-:W-:Y:S01]  /*3c30*/  FSEL R56, R44, -INF , !P2 ;  /* 0xff8000002c387808 */ /* 0x000fe20005000000 */
[----:B------:R-:W-:Y:S01]  /*3c40*/  VIADD R71, R68, 0x39 ;  /* 0x0000003944477836 */ /* 0x000fe20000000000 */
[C---:B------:R-:W-:Y:S02]  /*3c50*/  ISETP.GT.AND P2, PT, R208.reuse, R12, PT ;  /* 0x0000000cd000720c */ /* 0x040fe40003f44270 */
[----:B------:R-:W-:Y:S02]  /*3c60*/  ISETP.GT.AND P0, PT, R208, R70, PT ;  /* 0x00000046d000720c */ /* 0x000fe40003f04270 */
[----:B------:R-:W-:Y:S01]  /*3c70*/  HMMA.16816.F32.BF16 R88, R8, R14, R88 ;  /* 0x0000000e0858723c */ /* 0x000fe20000041858 */
[C---:B------:R-:W-:Y:S01]  /*3c80*/  VIADD R14, R68.reuse, 0x11 ;  /* 0x00000011440e7836 */ /* 0x040fe20000000000 */
[----:B------:R-:W-:Y:S01]  /*3c90*/  FSEL R57, R49, -INF , !P0 ;  /* 0xff80000031397808 */ /* 0x000fe20004000000 */
[----:B------:R-:W-:Y:S01]  /*3ca0*/  VIADD R15, R68, 0x69 ;  /* 0x00000069440f7836 */ /* 0x000fe20000000000 */
[----:B------:R-:W-:Y:S01]  /*3cb0*/  FSEL R220, R36, -INF , !P2 ;  /* 0xff80000024dc7808 */ /* 0x000fe20005000000 */
[----:B------:R-:W-:Y:S01]  /*3cc0*/  BAR.SYNC.DEFER_BLOCKING 0x0 ;  /* 0x0000000000007b1d */ /* 0x000fe20000010000 */
[----:B------:R-:W-:-:S02]  /*3cd0*/  ISETP.GT.AND P1, PT, R208, R14, PT ;  /* 0x0000000ed000720c */ /* 0x000fc40003f24270 */
[----:B------:R-:W-:Y:S01]  /*3ce0*/  HMMA.16816.F32.BF16 R24, R8, R74, R24 ;  /* 0x0000004a0818723c */ /* 0x000fe20000041818 */
[C---:B------:R-:W-:Y:S01]  /*3cf0*/  VIADD R74, R68.reuse, 0x31 ;  /* 0x00000031444a7836 */ /* 0x040fe20000000000 */
[----:B------:R-:W-:Y:S01]  /*3d00*/  FSEL R49, R45, -INF , !P1 ;  /* 0xff8000002d317808 */ /* 0x000fe20004800000 */
[----:B------:R-:W-:Y:S01]  /*3d10*/  VIADD R75, R68, 0x30 ;  /* 0x00000030444b7836 */ /* 0x000fe20000000000 */
[----:B------:R-:W-:-:S04]  /*3d20*/  ISETP.GT.AND P1, PT, R208, R78, PT ;  /* 0x0000004ed000720c */ /* 0x000fc80003f24270 */
[C---:B------:R-:W-:Y:S01]  /*3d30*/  HMMA.16816.F32.BF16 R108, R8.reuse, R64, R108 ;  /* 0x00000040086c723c */ /* 0x040fe2000004186c */
[----:B------:R-:W-:Y:S01]  /*3d40*/  FSEL R36, R37, -INF , !P1 ;  /* 0xff80000025247808 */ /* 0x000fe20004800000 */
[----:B------:R-:W-:Y:S01]  /*3d50*/  VIADD R65, R68, 0x49 ;  /* 0x0000004944417836 */ /* 0x000fe20000000000 */
[----:B------:R-:W-:Y:S01]  /*3d60*/  ISETP.GT.AND P1, PT, R208, R74, PT ;  /* 0x0000004ad000720c */ /* 0x000fe20003f24270 */
[----:B------:R-:W-:Y:S01]  /*3d70*/  VIADD R64, R68, 0x50 ;  /* 0x0000005044407836 */ /* 0x000fe20000000000 */
[----:B------:R-:W-:Y:S02]  /*3d80*/  ISETP.GT.AND P2, PT, R208, R75, PT ;  /* 0x0000004bd000720c */ /* 0x000fe40003f44270 */
[----:B------:R-:W-:Y:S01]  /*3d90*/  FSEL R29, R29, -INF , !P1 ;  /* 0xff8000001d1d7808 */ /* 0x000fe20004800000 */
[----:B------:R-:W-:Y:S01]  /*3da0*/  HMMA.16816.F32.BF16 R104, R8, R66, R104 ;  /* 0x000000420868723c */ /* 0x000fe20000041868 */
[----:B------:R-:W-:Y:S01]  /*3db0*/  VIADD R67, R68, 0x41 ;  /* 0x0000004144437836 */ /* 0x000fe20000000000 */
[----:B------:R-:W-:Y:S01]  /*3dc0*/  FSEL R28, R28, -INF , !P2 ;  /* 0xff8000001c1c7808 */ /* 0x000fe20005000000 */
[----:B------:R-:W-:Y:S01]  /*3dd0*/  VIADD R66, R68, 0x48 ;  /* 0x0000004844427836 */ /* 0x000fe20000000000 */
[----:B------:R-:W-:-:S02]  /*3de0*/  ISETP.GT.AND P2, PT, R208, R69, PT ;  /* 0x00000045d000720c */ /* 0x000fc40003f44270 */
[----:B------:R-:W-:Y:S02]  /*3df0*/  ISETP.GT.AND P1, PT, R208, R67, PT ;  /* 0x00000043d000720c */ /* 0x000fe40003f24270 */
[C---:B------:R-:W-:Y:S01]  /*3e00*/  HMMA.16816.F32.BF16 R100, R8.reuse, R60, R100 ;  /* 0x0000003c0864723c */ /* 0x040fe20000041864 */
[C---:B------:R-:W-:Y:S01]  /*3e10*/  VIADD R61, R68.reuse, 0x59 ;  /* 0x00000059443d7836 */ /* 0x040fe20000000000 */
[----:B------:R-:W-:Y:S01]  /*3e20*/  FSEL R148, R21, -INF , !P1 ;  /* 0xff80000015947808 */ /* 0x000fe20004800000 */
[----:B------:R-:W-:Y:S01]  /*3e30*/  VIADD R60, R68, 0x60 ;  /* 0x00000060443c7836 */ /* 0x000fe20000000000 */
[----:B------:R-:W-:Y:S02]  /*3e40*/  FSEL R168, R20, -INF , !P2 ;  /* 0xff80000014a87808 */ /* 0x000fe40005000000 */
[----:B------:R-:W-:Y:S02]  /*3e50*/  ISETP.GT.AND P2, PT, R208, R64, PT ;  /* 0x00000040d000720c */ /* 0x000fe40003f44270 */
[----:B------:R-:W-:Y:S01]  /*3e60*/  HMMA.16816.F32.BF16 R96, R8, R62, R96 ;  /* 0x0000003e0860723c */ /* 0x000fe20000041860 */
[----:B------:R-:W-:Y:S01]  /*3e70*/  VIADD R10, R68, 0x18 ;  /* 0x00000018440a7836 */ /* 0x000fe20000000000 */
[----:B------:R-:W-:Y:S01]  /*3e80*/  FSEL R108, R108, -INF , !P2 ;  /* 0xff8000006c6c7808 */ /* 0x000fe20005000000 */
[----:B------:R-:W-:Y:S01]  /*3e90*/  VIADD R8, R68, 0x19 ;  /* 0x0000001944087836 */ /* 0x000fe20000000000 */
[----:B------:R-:W-:Y:S01]  /*3ea0*/  ISETP.GT.AND P2, PT, R208, R60, PT ;  /* 0x0000003cd000720c */ /* 0x000fe20003f44270 */
[----:B------:R-:W-:Y:S01]  /*3eb0*/  VIADD R63, R68, 0x51 ;  /* 0x00000051443f7836 */ /* 0x000fe20000000000 */
[----:B------:R-:W-:Y:S01]  /*3ec0*/  ISETP.GT.AND P4, PT, R208, R10, PT ;  /* 0x0000000ad000720c */ /* 0x000fe20003f84270 */
[----:B------:R-:W-:Y:S01]  /*3ed0*/  VIADD R62, R68, 0x58 ;  /* 0x00000058443e7836 */ /* 0x000fe20000000000 */
[----:B------:R-:W-:Y:S01]  /*3ee0*/  ISETP.GT.AND P0, PT, R208, R8, PT ;  /* 0x00000008d000720c */ /* 0x000fe20003f04270 */
[----:B------:R-:W-:Y:S01]  /*3ef0*/  VIADD R11, R68, 0x71 ;  /* 0x00000071440b7836 */ /* 0x000fe20000000000 */
[----:B------:R-:W-:Y:S01]  /*3f00*/  FSEL R45, R40, -INF , !P4 ;  /* 0xff800000282d7808 */ /* 0x000fe20006000000 */
[----:B------:R-:W-:Y:S01]  /*3f10*/  VIADD R9, R68, 0x78 ;  /* 0x0000007844097836 */ /* 0x000fe20000000000 */
[----:B------:R-:W-:-:S02]  /*3f20*/  ISETP.GT.AND P4, PT, R208, R77, PT ;  /* 0x0000004dd000720c */ /* 0x000fc40003f84270 */
[----:B------:R-:W-:Y:S02]  /*3f30*/  FSEL R41, R41, -INF , !P0 ;  /* 0xff80000029297808 */ /* 0x000fe40004000000 */
[----:B------:R-:W-:Y:S02]  /*3f40*/  ISETP.GT.AND P0, PT, R208, R76, PT ;  /* 0x0000004cd000720c */ /* 0x000fe40003f04270 */
[----:B------:R-:W-:Y:S02]  /*3f50*/  FSEL R218, R32, -INF , !P4 ;  /* 0xff80000020da7808 */ /* 0x000fe40006000000 */
[C---:B------:R-:W-:Y:S02]  /*3f60*/  ISETP.GT.AND P4, PT, R208.reuse, R73, PT ;  /* 0x00000049d000720c */ /* 0x040fe40003f84270 */
[----:B------:R-:W-:Y:S02]  /*3f70*/  FSEL R32, R33, -INF , !P0 ;  /* 0xff80000021207808 */ /* 0x000fe40004000000 */
[----:B------:R-:W-:-:S02]  /*3f80*/  ISETP.GT.AND P0, PT, R208, R71, PT ;  /* 0x00000047d000720c */ /* 0x000fc40003f04270 */
[----:B------:R-:W-:Y:S02]  /*3f90*/  FSEL R174, R24, -INF , !P4 ;  /* 0xff80000018ae7808 */ /* 0x000fe40006000000 */
[C---:B------:R-:W-:Y:S02]  /*3fa0*/  ISETP.GT.AND P4, PT, R208.reuse, R66, PT ;  /* 0x00000042d000720c */ /* 0x040fe40003f84270 */
[----:B------:R-:W-:Y:S02]  /*3fb0*/  FSEL R25, R25, -INF , !P0 ;  /* 0xff80000019197808 */ /* 0x000fe40004000000 */
[C---:B------:R-:W-:Y:S02]  /*3fc0*/  ISETP.GT.AND P0, PT, R208.reuse, R65, PT ;  /* 0x00000041d000720c */ /* 0x040fe40003f04270 */
[----:B------:R-:W-:Y:S02]  /*3fd0*/  ISETP.GT.AND P1, PT, R208, R63, PT ;  /* 0x0000003fd000720c */ /* 0x000fe40003f24270 */
[----:B------:R-:W-:-:S02]  /*3fe0*/  FSEL R166, R16, -INF , !P4 ;  /* 0xff80000010a67808 */ /* 0x000fc40006000000 */
[C---:B------:R-:W-:Y:S02]  /*3ff0*/  ISETP.GT.AND P4, PT, R208.reuse, R62, PT ;  /* 0x0000003ed000720c */ /* 0x040fe40003f84270 */
[----:B------:R-:W-:Y:S02]  /*4000*/  FSEL R152, R17, -INF , !P0 ;  /* 0xff80000011987808 */ /* 0x000fe40004000000 */
[C---:B------:R-:W-:Y:S02]  /*4010*/  ISETP.GT.AND P0, PT, R208.reuse, R61, PT ;  /* 0x0000003dd000720c */ /* 0x040fe40003f04270 */
[----:B------:R-:W-:Y:S02]  /*4020*/  FSEL R109, R109, -INF , !P1 ;  /* 0xff8000006d6d7808 */ /* 0x000fe40004800000 */
        /* <DEDUP_REMOVED lines=8> */
[----:B------:R-:W-:Y:S02]  /*40b0*/  ISETP.GT.AND P4, PT, R208, R9, PT ;  /* 0x00000009d000720c */ /* 0x000fe40003f84270 */
[----:B------:R-:W-:Y:S02]  /*40c0*/  FSEL R97, R97, -INF , !P0 ;  /* 0xff80000061617808 */ /* 0x000fe40004000000 */
[----:B------:R-:W-:Y:S02]  /*40d0*/  FSEL R100, R100, -INF , !P2 ;  /* 0xff80000064647808 */ /* 0x000fe40005000000 */
[C---:B------:R-:W-:Y:S02]  /*40e0*/  ISETP.GT.AND P0, PT, R208.reuse, R0, PT ;  /* 0x00000000d000720c */ /* 0x040fe40003f04270 */
[----:B------:R-:W-:Y:S02]  /*40f0*/  ISETP.GT.AND P2, PT, R208, R13, PT ;  /* 0x0000000dd000720c */ /* 0x000fe40003f44270 */
[----:B------:R-:W-:-:S02]  /*4100*/  FSEL R93, R93, -INF , !P1 ;  /* 0xff8000005d5d7808 */ /* 0x000fc40004800000 */
[----:B------:R-:W-:Y:S02]  /*4110*/  ISETP.GT.AND P1, PT, R206, R68, PT ;  /* 0x00000044ce00720c */ /* 0x000fe40003f24270 */
[----:B------:R-:W-:Y:S02]  /*4120*/  FSEL R88, R88, -INF , !P4 ;  /* 0xff80000058587808 */ /* 0x000fe40006000000 */
[----:B------:R-:W-:Y:S02]  /*4130*/  ISETP.GT.AND P4, PT, R206, R81, PT ;  /* 0x00000051ce00720c */ /* 0x000fe40003f84270 */
[----:B------:R-:W-:Y:S02]  /*4140*/  FSEL R89, R89, -INF , !P0 ;  /* 0xff80000059597808 */ /* 0x000fe40004000000 */
[----:B------:R-:W-:Y:S02]  /*4150*/  FSEL R92, R92, -INF , !P2 ;  /* 0xff8000005c5c7808 */ /* 0x000fe40005000000 */
[----:B------:R-:W-:-:S02]  /*4160*/  ISETP.GE.AND P0, PT, R81, R207, PT ;  /* 0x000000cf5100720c */ /* 0x000fc40003f06270 */
[-C--:B------:R-:W-:Y:S02]  /*4170*/  ISETP.GE.AND P2, PT, R68, R203.reuse, PT ;  /* 0x000000cb4400720c */ /* 0x080fe40003f46270 */
[----:B------:R-:W-:Y:S02]  /*4180*/  FSEL R21, R58, -INF , !P1 ;  /* 0xff8000003a157808 */ /* 0x000fe40004800000 */
[----:B------:R-:W-:Y:S02]  /*4190*/  ISETP.GE.AND P1, PT, R81, R203, PT ;  /* 0x000000cb5100720c */ /* 0x000fe40003f26270 */
[----:B------:R-:W-:Y:S02]  /*41a0*/  FSEL R59, R59, -INF , !P4 ;  /* 0xff8000003b3b7808 */ /* 0x000fe40006000000 */
[----:B------:R-:W-:Y:S02]  /*41b0*/  FSEL R68, R80, -INF , !P0 ;  /* 0xff80000050447808 */ /* 0x000fe40004000000 */
[----:B------:R-:W-:-:S02]  /*41c0*/  FSEL R17, R82, -INF , !P5 ;  /* 0xff80000052117808 */ /* 0x000fc40006800000 */
[----:B------:R-:W-:Y:S02]  /*41d0*/  FSEL R21, R21, -INF , !P2 ;  /* 0xff80000015157808 */ /* 0x000fe40005000000 */
[----:B------:R-:W-:Y:S02]  /*41e0*/  ISETP.GT.AND P0, PT, R206, R72, PT ;  /* 0x00000048ce00720c */ /* 0x000fe40003f04270 */
[C---:B------:R-:W-:Y:S02]  /*41f0*/  ISETP.GE.AND P5, PT, R72.reuse, R207, PT ;  /* 0x000000cf4800720c */ /* 0x040fe40003fa6270 */
[----:B------:R-:W-:Y:S02]  /*4200*/  ISETP.GE.AND P2, PT, R72, R203, PT ;  /* 0x000000cb4800720c */ /* 0x000fe40003f46270 */
[----:B------:R-:W-:Y:S02]  /*4210*/  ISETP.GT.AND P4, PT, R206, R70, PT ;  /* 0x00000046ce00720c */ /* 0x000fe40003f84270 */
[----:B------:R-:W-:-:S02]  /*4220*/  FSEL R72, R59, -INF , !P1 ;  /* 0xff8000003b487808 */ /* 0x000fc40004800000 */
[----:B------:R-:W-:Y:S02]  /*4230*/  ISETP.GE.AND P1, PT, R70, R207, PT ;  /* 0x000000cf4600720c */ /* 0x000fe40003f26270 */
[----:B------:R-:W-:Y:S02]  /*4240*/  FSEL R16, R50, -INF , !P0 ;  /* 0xff80000032107808 */ /* 0x000fe40004000000 */
[----:B------:R-:W-:Y:S02]  /*4250*/  ISETP.GE.AND P0, PT, R70, R203, PT ;  /* 0x000000cb4600720c */ /* 0x000fe40003f06270 */
[----:B------:R-:W-:Y:S02]  /*4260*/  FSEL R50, R51, -INF , !P4 ;  /* 0xff80000033327808 */ /* 0x000fe40006000000 */
[----:B------:R-:W-:Y:S02]  /*4270*/  FSEL R44, R57, -INF , !P1 ;  /* 0xff800000392c7808 */ /* 0x000fe40004800000 */
[----:B------:R-:W-:-:S02]  /*4280*/  ISETP.GT.AND P1, PT, R206, R79, PT ;  /* 0x0000004fce00720c */ /* 0x000fc40003f24270 */
[----:B------:R-:W-:Y:S02]  /*4290*/  FSEL R50, R50, -INF , !P0 ;  /* 0xff80000032327808 */ /* 0x000fe40004000000 */
[----:B------:R-:W-:Y:S02]  /*42a0*/  FSEL R70, R48, -INF , !P5 ;  /* 0xff80000030467808 */ /* 0x000fe40006800000 */
[----:B------:R-:W-:Y:S02]  /*42b0*/  ISETP.GT.AND P4, PT, R206, R14, PT ;  /* 0x0000000ece00720c */ /* 0x000fe40003f84270 */
[-C--:B------:R-:W-:Y:S02]  /*42c0*/  ISETP.GE.AND P0, PT, R14, R207.reuse, PT ;  /* 0x000000cf0e00720c */ /* 0x080fe40003f06270 */
[----:B------:R-:W-:Y:S02]  /*42d0*/  FSEL R48, R16, -INF , !P2 ;  /* 0xff80000010307808 */ /* 0x000fe40005000000 */
[----:B------:R-:W-:-:S02]  /*42e0*/  ISETP.GE.AND P5, PT, R79, R207, PT ;  /* 0x000000cf4f00720c */ /* 0x000fc40003fa6270 */
[-C--:B------:R-:W-:Y:S02]  /*42f0*/  ISETP.GE.AND P2, PT, R79, R203.reuse, PT ;  /* 0x000000cb4f00720c */ /* 0x080fe40003f46270 */
[----:B------:R-:W-:Y:S02]  /*4300*/  FSEL R40, R46, -INF , !P1 ;  /* 0xff8000002e287808 */ /* 0x000fe40004800000 */
[----:B------:R-:W-:Y:S02]  /*4310*/  ISETP.GE.AND P1, PT, R14, R203, PT ;  /* 0x000000cb0e00720c */ /* 0x000fe40003f26270 */
[----:B------:R-:W-:Y:S02]  /*4320*/  FSEL R47, R47, -INF , !P4 ;  /* 0xff8000002f2f7808 */ /* 0x000fe40006000000 */
[----:B------:R-:W-:Y:S02]  /*4330*/  FSEL R20, R49, -INF , !P0 ;  /* 0xff80000031147808 */ /* 0x000fe40004000000 */
[----:B------:R-:W-:-:S02]  /*4340*/  ISETP.GT.AND P0, PT, R206, R10, PT ;  /* 0x0000000ace00720c */ /* 0x000fc40003f04270 */
[----:B------:R-:W-:Y:S02]  /*4350*/  FSEL R24, R56, -INF , !P5 ;  /* 0xff80000038187808 */ /* 0x000fe40006800000 */
[----:B------:R-:W-:Y:S02]  /*4360*/  FSEL R40, R40, -INF , !P2 ;  /* 0xff80000028287808 */ /* 0x000fe40005000000 */
        /* <DEDUP_REMOVED lines=9> */
[----:B------:R-:W-:-:S02]  /*4400*/  FSEL R8, R42, -INF , !P2 ;  /* 0xff8000002a087808 */ /* 0x000fc40005000000 */
[----:B------:R-:W-:Y:S02]  /*4410*/  FSEL R14, R41, -INF , !P1 ;  /* 0xff800000290e7808 */ /* 0x000fe40004800000 */
[C---:B------:R-:W-:Y:S02]  /*4420*/  ISETP.GE.AND P5, PT, R12.reuse, R207, PT ;  /* 0x000000cf0c00720c */ /* 0x040fe40003fa6270 */
[----:B------:R-:W-:Y:S02]  /*4430*/  ISETP.GE.AND P2, PT, R12, R203, PT ;  /* 0x000000cb0c00720c */ /* 0x000fe40003f46270 */
[----:B------:R-:W-:Y:S02]  /*4440*/  ISETP.GT.AND P1, PT, R206, R12, PT ;  /* 0x0000000cce00720c */ /* 0x000fe40003f24270 */
[----:B------:R-:W-:Y:S02]  /*4450*/  FSEL R12, R43, -INF , !P0 ;  /* 0xff8000002b0c7808 */ /* 0x000fe40004000000 */
[----:B------:R-:W-:-:S02]  /*4460*/  ISETP.GE.AND P0, PT, R78, R207, PT ;  /* 0x000000cf4e00720c */ /* 0x000fc40003f06270 */
[----:B------:R-:W-:Y:S02]  /*4470*/  ISETP.GT.AND P4, PT, R206, R78, PT ;  /* 0x0000004ece00720c */ /* 0x000fe40003f84270 */
[----:B------:R-:W-:Y:S02]  /*4480*/  FSEL R36, R36, -INF , !P0 ;  /* 0xff80000024247808 */ /* 0x000fe40004000000 */
[----:B------:R-:W-:Y:S02]  /*4490*/  FSEL R39, R39, -INF , !P4 ;  /* 0xff80000027277808 */ /* 0x000fe40006000000 */
[C---:B------:R-:W-:Y:S02]  /*44a0*/  ISETP.GT.AND P0, PT, R206.reuse, R77, PT ;  /* 0x0000004dce00720c */ /* 0x040fe40003f04270 */
[----:B------:R-:W-:Y:S02]  /*44b0*/  ISETP.GT.AND P4, PT, R206, R76, PT ;  /* 0x0000004cce00720c */ /* 0x000fe40003f84270 */
[----:B------:R-:W-:-:S02]  /*44c0*/  FSEL R34, R34, -INF , !P0 ;  /* 0xff80000022227808 */ /* 0x000fc40004000000 */
[-C--:B------:R-:W-:Y:S02]  /*44d0*/  ISETP.GE.AND P0, PT, R76, R203.reuse, PT ;  /* 0x000000cb4c00720c */ /* 0x080fe40003f06270 */
[----:B------:R-:W-:Y:S02]  /*44e0*/  FSEL R35, R35, -INF , !P4 ;  /* 0xff80000023237808 */ /* 0x000fe40006000000 */
[----:B------:R-:W-:Y:S02]  /*44f0*/  FSEL R38, R38, -INF , !P1 ;  /* 0xff80000026267808 */ /* 0x000fe40004800000 */
[----:B------:R-:W-:Y:S02]  /*4500*/  ISETP.GE.AND P1, PT, R78, R203, PT ;  /* 0x000000cb4e00720c */ /* 0x000fe40003f26270 */
[----:B------:R-:W-:Y:S02]  /*4510*/  FSEL R214, R35, -INF , !P0 ;  /* 0xff80000023d67808 */ /* 0x000fe40004000000 */
[----:B------:R-:W-:-:S02]  /*4520*/  ISETP.GE.AND P0, PT, R74, R207, PT ;  /* 0x000000cf4a00720c */ /* 0x000fc40003f06270 */
[----:B------:R-:W-:Y:S02]  /*4530*/  FSEL R224, R39, -INF , !P1 ;  /* 0xff80000027e07808 */ /* 0x000fe40004800000 */
[----:B------:R-:W-:Y:S02]  /*4540*/  ISETP.GT.AND P4, PT, R206, R74, PT ;  /* 0x0000004ace00720c */ /* 0x000fe40003f84270 */
[----:B------:R-:W-:Y:S02]  /*4550*/  ISETP.GE.AND P1, PT, R76, R207, PT ;  /* 0x000000cf4c00720c */ /* 0x000fe40003f26270 */
[----:B------:R-:W-:Y:S02]  /*4560*/  FSEL R128, R29, -INF , !P0 ;  /* 0xff8000001d807808 */ /* 0x000fe40004000000 */
[----:B------:R-:W-:Y:S02]  /*4570*/  FSEL R31, R31, -INF , !P4 ;  /* 0xff8000001f1f7808 */ /* 0x000fe40006000000 */
[----:B------:R-:W-:-:S02]  /*4580*/  ISETP.GT.AND P0, PT, R206, R73, PT ;  /* 0x00000049ce00720c */ /* 0x000fc40003f04270 */
[----:B------:R-:W-:Y:S02]  /*4590*/  FSEL R32, R32, -INF , !P1 ;  /* 0xff80000020207808 */ /* 0x000fe40004800000 */
[C---:B------:R-:W-:Y:S02]  /*45a0*/  ISETP.GT.AND P4, PT, R206.reuse, R71, PT ;  /* 0x00000047ce00720c */ /* 0x040fe40003f84270 */
[----:B------:R-:W-:Y:S02]  /*45b0*/  ISETP.GT.AND P1, PT, R206, R75, PT ;  /* 0x0000004bce00720c */ /* 0x000fe40003f24270 */
[----:B------:R-:W-:Y:S02]  /*45c0*/  FSEL R26, R26, -INF , !P0 ;  /* 0xff8000001a1a7808 */ /* 0x000fe40004000000 */
[----:B------:R-:W-:Y:S02]  /*45d0*/  ISETP.GE.AND P0, PT, R71, R203, PT ;  /* 0x000000cb4700720c */ /* 0x000fe40003f06270 */
[----:B------:R-:W-:-:S02]  /*45e0*/  FSEL R27, R27, -INF , !P4 ;  /* 0xff8000001b1b7808 */ /* 0x000fc40006000000 */
[----:B------:R-:W-:Y:S02]  /*45f0*/  FSEL R30, R30, -INF , !P1 ;  /* 0xff8000001e1e7808 */ /* 0x000fe40004800000 */
[----:B------:R-:W-:Y:S02]  /*4600*/  ISETP.GE.AND P1, PT, R74, R203, PT ;  /* 0x000000cb4a00720c */ /* 0x000fe40003f26270 */
[----:B------:R-:W-:Y:S02]  /*4610*/  FSEL R134, R27, -INF , !P0 ;  /* 0xff8000001b867808 */ /* 0x000fe40004000000 */
[----:B------:R-:W-:Y:S02]  /*4620*/  ISETP.GE.AND P0, PT, R67, R207, PT ;  /* 0x000000cf4300720c */ /* 0x000fe40003f06270 */
[----:B------:R-:W-:Y:S02]  /*4630*/  FSEL R122, R31, -INF , !P1 ;  /* 0xff8000001f7a7808 */ /* 0x000fe40004800000 */
[----:B------:R-:W-:-:S02]  /*4640*/  ISETP.GT.AND P4, PT, R206, R67, PT ;  /* 0x00000043ce00720c */ /* 0x000fc40003f84270 */
[----:B------:R-:W-:Y:S02]  /*4650*/  ISETP.GE.AND P1, PT, R71, R207, PT ;  /* 0x000000cf4700720c */ /* 0x000fe40003f26270 */
[----:B------:R-:W-:Y:S02]  /*4660*/  FSEL R148, R148, -INF , !P0 ;  /* 0xff80000094947808 */ /* 0x000fe40004000000 */
[----:B------:R-:W-:Y:S02]  /*4670*/  FSEL R23, R23, -INF , !P4 ;  /* 0xff80000017177808 */ /* 0x000fe40006000000 */
[C---:B------:R-:W-:Y:S02]  /*4680*/  ISETP.GT.AND P0, PT, R206.reuse, R66, PT ;  /* 0x00000042ce00720c */ /* 0x040fe40003f04270 */
[----:B------:R-:W-:Y:S02]  /*4690*/  FSEL R130, R25, -INF , !P1 ;  /* 0xff80000019827808 */ /* 0x000fe40004800000 */
[----:B------:R-:W-:-:S02]  /*46a0*/  ISETP.GT.AND P4, PT, R206, R65, PT ;  /* 0x00000041ce00720c */ /* 0x000fc40003f84270 */
[----:B------:R-:W-:Y:S02]  /*46b0*/  FSEL R226, R38, -INF , !P2 ;  /* 0xff80000026e27808 */ /* 0x000fe40005000000 */
[----:B------:R-:W-:Y:S02]  /*46c0*/  ISETP.GT.AND P1, PT, R206, R69, PT ;  /* 0x00000045ce00720c */ /* 0x000fe40003f24270 */
[C---:B------:R-:W-:Y:S02]  /*46d0*/  ISETP.GE.AND P2, PT, R77.reuse, R203, PT ;  /* 0x000000cb4d00720c */ /* 0x040fe40003f46270 */
[----:B------:R-:W-:Y:S02]  /*46e0*/  FSEL R220, R220, -INF , !P5 ;  /* 0xff800000dcdc7808 */ /* 0x000fe40006800000 */
[----:B------:R-:W-:Y:S02]  /*46f0*/  FSEL R18, R18, -INF , !P0 ;  /* 0xff80000012127808 */ /* 0x000fe40004000000 */
[----:B------:R-:W-:-:S02]  /*4700*/  ISETP.GE.AND P5, PT, R77, R207, PT ;  /* 0x000000cf4d00720c */ /* 0x000fc40003fa6270 */
[-C--:B------:R-:W-:Y:S02]  /*4710*/  ISETP.GE.AND P0, PT, R65, R203.reuse, PT ;  /* 0x000000cb4100720c */ /* 0x080fe40003f06270 */
[----:B------:R-:W-:Y:S02]  /*4720*/  FSEL R19, R19, -INF , !P4 ;  /* 0xff80000013137808 */ /* 0x000fe40006000000 */
[----:B------:R-:W-:Y:S02]  /*4730*/  FSEL R22, R22, -INF , !P1 ;  /* 0xff80000016167808 */ /* 0x000fe40004800000 */
[----:B------:R-:W-:Y:S02]  /*4740*/  FSEL R222, R34, -INF , !P2 ;  /* 0xff80000022de7808 */ /* 0x000fe40005000000 */
[-C--:B------:R-:W-:Y:S02]  /*4750*/  ISETP.GE.AND P1, PT, R67, R203.reuse, PT ;  /* 0x000000cb4300720c */ /* 0x080fe40003f26270 */
[----:B------:R-:W-:-:S02]  /*4760*/  ISETP.GE.AND P2, PT, R75, R203, PT ;  /* 0x000000cb4b00720c */ /* 0x000fc40003f46270 */
[----:B------:R-:W-:Y:S02]  /*4770*/  FSEL R218, R218, -INF , !P5 ;  /* 0xff800000dada7808 */ /* 0x000fe40006800000 */
[----:B------:R-:W-:Y:S02]  /*4780*/  FSEL R158, R19, -INF , !P0 ;  /* 0xff800000139e7808 */ /* 0x000fe40004000000 */
[-C--:B------:R-:W-:Y:S02]  /*4790*/  ISETP.GE.AND P5, PT, R75, R207.reuse, PT ;  /* 0x000000cf4b00720c */ /* 0x080fe40003fa6270 */
[----:B------:R-:W-:Y:S02]  /*47a0*/  ISETP.GE.AND P0, PT, R63, R207, PT ;  /* 0x000000cf3f00720c */ /* 0x000fe40003f06270 */
[----:B------:R-:W-:Y:S02]  /*47b0*/  FSEL R146, R23, -INF , !P1 ;  /* 0xff80000017927808 */ /* 0x000fe40004800000 */
[----:B------:R-:W-:-:S02]  /*47c0*/  ISETP.GT.AND P4, PT, R206, R63, PT ;  /* 0x0000003fce00720c */ /* 0x000fc40003f84270 */
[----:B------:R-:W-:Y:S02]  /*47d0*/  FSEL R212, R30, -INF , !P2 ;  /* 0xff8000001ed47808 */ /* 0x000fe40005000000 */
[----:B------:R-:W-:Y:S02]  /*47e0*/  ISETP.GE.AND P1, PT, R65, R207, PT ;  /* 0x000000cf4100720c */ /* 0x000fe40003f26270 */
[----:B------:R-:W-:Y:S02]  /*47f0*/  ISETP.GE.AND P2, PT, R73, R203, PT ;  /* 0x000000cb4900720c */ /* 0x000fe40003f46270 */
[----:B------:R-:W-:Y:S02]  /*4800*/  FSEL R176, R28, -INF , !P5 ;  /* 0xff8000001cb07808 */ /* 0x000fe40006800000 */
[----:B------:R-:W-:Y:S02]  /*4810*/  FSEL R160, R109, -INF , !P0 ;  /* 0xff8000006da07808 */ /* 0x000fe40004000000 */
[----:B------:R-:W-:-:S02]  /*4820*/  FSEL R28, R111, -INF , !P4 ;  /* 0xff8000006f1c7808 */ /* 0x000fc40006000000 */
[----:B------:R-:W-:Y:S02]  /*4830*/  ISETP.GT.AND P0, PT, R206, R62, PT ;  /* 0x0000003ece00720c */ /* 0x000fe40003f04270 */
[----:B------:R-:W-:Y:S02]  /*4840*/  FSEL R152, R152, -INF , !P1 ;  /* 0xff80000098987808 */ /* 0x000fe40004800000 */
[----:B------:R-:W-:Y:S02]  /*4850*/  ISETP.GT.AND P4, PT, R206, R61, PT ;  /* 0x0000003dce00720c */ /* 0x000fe40003f84270 */
[----:B------:R-:W-:Y:S02]  /*4860*/  FSEL R178, R26, -INF , !P2 ;  /* 0xff8000001ab27808 */ /* 0x000fe40005000000 */
[----:B------:R-:W-:Y:S02]  /*4870*/  ISETP.GT.AND P1, PT, R206, R64, PT ;  /* 0x00000040ce00720c */ /* 0x000fe40003f24270 */
[----:B------:R-:W-:-:S02]  /*4880*/  ISETP.GE.AND P2, PT, R69, R203, PT ;  /* 0x000000cb4500720c */ /* 0x000fc40003f46270 */
[----:B------:R-:W-:Y:S02]  /*4890*/  FSEL R106, R106, -INF , !P0 ;  /* 0xff8000006a6a7808 */ /* 0x000fe40004000000 */
[----:B------:R-:W-:Y:S02]  /*48a0*/  ISETP.GE.AND P0, PT, R61, R203, PT ;  /* 0x000000cb3d00720c */ /* 0x000fe40003f06270 */
[----:B------:R-:W-:Y:S02]  /*48b0*/  FSEL R107, R107, -INF , !P4 ;  /* 0xff8000006b6b7808 */ /* 0x000fe40006000000 */
[----:B------:R-:W-:Y:S02]  /*48c0*/  ISETP.GE.AND P5, PT, R73, R207, PT ;  /* 0x000000cf4900720c */ /* 0x000fe40003fa6270 */
[----:B------:R-:W-:Y:S02]  /*48d0*/  FSEL R30, R110, -INF , !P1 ;  /* 0xff8000006e1e7808 */ /* 0x000fe40004800000 */
[----:B------:R-:W-:-:S02]  /*48e0*/  FSEL R172, R22, -INF , !P2 ;  /* 0xff80000016ac7808 */ /* 0x000fc40005000000 */
[-C--:B------:R-:W-:Y:S02]  /*48f0*/  ISETP.GE.AND P1, PT, R63, R203.reuse, PT ;  /* 0x000000cb3f00720c */ /* 0x080fe40003f26270 */
[----:B------:R-:W-:Y:S02]  /*4900*/  ISETP.GE.AND P2, PT, R66, R203, PT ;  /* 0x000000cb4200720c */ /* 0x000fe40003f46270 */
[----:B------:R-:W-:Y:S02]  /*4910*/  FSEL R150, R107, -INF , !P0 ;  /* 0xff8000006b967808 */ /* 0x000fe40004000000 */
[----:B------:R-:W-:Y:S02]  /*4920*/  FSEL R174, R174, -INF , !P5 ;  /* 0xff800000aeae7808 */ /* 0x000fe40006800000 */
[-C--:B------:R-:W-:Y:S02]  /*4930*/  ISETP.GE.AND P0, PT, R54, R207.reuse, PT ;  /* 0x000000cf3600720c */ /* 0x080fe40003f06270 */
[----:B------:R-:W-:-:S02]  /*4940*/  ISETP.GE.AND P5, PT, R69, R207, PT ;  /* 0x000000cf4500720c */ /* 0x000fc40003fa6270 */
[----:B------:R-:W-:Y:S02]  /*4950*/  FSEL R28, R28, -INF , !P1 ;  /* 0xff8000001c1c7808 */ /* 0x000fe40004800000 */
[----:B------:R-:W-:Y:S02]  /*4960*/  ISETP.GT.AND P4, PT, R206, R54, PT ;  /* 0x00000036ce00720c */ /* 0x000fe40003f84270 */
[----:B------:R-:W-:Y:S02]  /*4970*/  FSEL R170, R18, -INF , !P2 ;  /* 0xff80000012aa7808 */ /* 0x000fe40005000000 */
[----:B------:R-:W-:Y:S02]  /*4980*/  ISETP.GE.AND P1, PT, R61, R207, PT ;  /* 0x000000cf3d00720c */ /* 0x000fe40003f26270 */
[----:B------:R-:W-:Y:S02]  /*4990*/  ISETP.GE.AND P2, PT, R64, R203, PT ;  /* 0x000000cb4000720c */ /* 0x000fe40003f46270 */
[----:B------:R-:W-:-:S02]  /*49a0*/  FSEL R136, R101, -INF , !P0 ;  /* 0xff80000065887808 */ /* 0x000fc40004000000 */
[----:B------:R-:W-:Y:S02]  /*49b0*/  FSEL R168, R168, -INF , !P5 ;  /* 0xff800000a8a87808 */ /* 0x000fe40006800000 */
[----:B------:R-:W-:Y:S02]  /*49c0*/  FSEL R103, R103, -INF , !P4 ;  /* 0xff80000067677808 */ /* 0x000fe40006000000 */
[----:B------:R-:W-:Y:S02]  /*49d0*/  ISETP.GT.AND P0, PT, R206, R52, PT ;  /* 0x00000034ce00720c */ /* 0x000fe40003f04270 */
[----:B------:R-:W-:Y:S02]  /*49e0*/  ISETP.GE.AND P5, PT, R66, R207, PT ;  /* 0x000000cf4200720c */ /* 0x000fe40003fa6270 */
[----:B------:R-:W-:Y:S02]  /*49f0*/  FSEL R154, R105, -INF , !P1 ;  /* 0xff800000699a7808 */ /* 0x000fe40004800000 */
[----:B------:R-:W-:-:S02]  /*4a00*/  ISETP.GT.AND P4, PT, R206, R15, PT ;  /* 0x0000000fce00720c */ /* 0x000fc40003f84270 */
[----:B------:R-:W-:Y:S02]  /*4a10*/  FSEL R30, R30, -INF , !P2 ;  /* 0xff8000001e1e7808 */ /* 0x000fe40005000000 */
[----:B------:R-:W-:Y:S02]  /*4a20*/  ISETP.GT.AND P1, PT, R206, R60, PT ;  /* 0x0000003cce00720c */ /* 0x000fe40003f24270 */
[-C--:B------:R-:W-:Y:S02]  /*4a30*/  ISETP.GE.AND P2, PT, R62, R203.reuse, PT ;  /* 0x000000cb3e00720c */ /* 0x080fe40003f46270 */
[----:B------:R-:W-:Y:S02]  /*4a40*/  FSEL R98, R98, -INF , !P0 ;  /* 0xff80000062627808 */ /* 0x000fe40004000000 */
[----:B------:R-:W-:Y:S02]  /*4a50*/  FSEL R166, R166, -INF , !P5 ;  /* 0xff800000a6a67808 */ /* 0x000fe40006800000 */
[----:B------:R-:W-:-:S02]  /*4a60*/  ISETP.GE.AND P0, PT, R15, R203, PT ;  /* 0x000000cb0f00720c */ /* 0x000fc40003f06270 */
[----:B------:R-:W-:Y:S02]  /*4a70*/  FSEL R99, R99, -INF , !P4 ;  /* 0xff80000063637808 */ /* 0x000fe40006000000 */
[----:B------:R-:W-:Y:S02]  /*4a80*/  ISETP.GE.AND P5, PT, R64, R207, PT ;  /* 0x000000cf4000720c */ /* 0x000fe40003fa6270 */
        /* <DEDUP_REMOVED lines=9> */
[----:B------:R-:W-:-:S02]  /*4b20*/  FSEL R144, R102, -INF , !P2 ;  /* 0xff80000066907808 */ /* 0x000fc40005000000 */
[----:B------:R-:W-:Y:S02]  /*4b30*/  ISETP.GE.AND P1, PT, R15, R207, PT ;  /* 0x000000cf0f00720c */ /* 0x000fe40003f26270 */
[----:B------:R-:W-:Y:S02]  /*4b40*/  ISETP.GE.AND P2, PT, R52, R203, PT ;  /* 0x000000cb3400720c */ /* 0x000fe40003f46270 */
[----:B------:R-:W-:Y:S02]  /*4b50*/  FSEL R64, R93, -INF , !P0 ;  /* 0xff8000005d407808 */ /* 0x000fe40004000000 */
[----:B------:R-:W-:Y:S02]  /*4b60*/  FSEL R156, R104, -INF , !P5 ;  /* 0xff800000689c7808 */ /* 0x000fe40006800000 */
[----:B------:R-:W-:Y:S02]  /*4b70*/  ISETP.GT.AND P0, PT, R206, R9, PT ;  /* 0x00000009ce00720c */ /* 0x000fe40003f04270 */
[----:B------:R-:W-:-:S02]  /*4b80*/  ISETP.GE.AND P5, PT, R60, R207, PT ;  /* 0x000000cf3c00720c */ /* 0x000fc40003fa6270 */
[----:B------:R-:W-:Y:S02]  /*4b90*/  FSEL R126, R97, -INF , !P1 ;  /* 0xff800000617e7808 */ /* 0x000fe40004800000 */
[----:B------:R-:W-:Y:S02]  /*4ba0*/  FSEL R140, R98, -INF , !P2 ;  /* 0xff800000628c7808 */ /* 0x000fe40005000000 */
[C---:B------:R-:W-:Y:S02]  /*4bb0*/  ISETP.GT.AND P1, PT, R206.reuse, R13, PT ;  /* 0x0000000dce00720c */ /* 0x040fe40003f24270 */
[----:B------:R-:W-:Y:S02]  /*4bc0*/  ISETP.GT.AND P2, PT, R206, R11, PT ;  /* 0x0000000bce00720c */ /* 0x000fe40003f44270 */
[----:B------:R-:W-:Y:S02]  /*4bd0*/  FSEL R90, R90, -INF , !P0 ;  /* 0xff8000005a5a7808 */ /* 0x000fe40004000000 */
[----:B------:R-:W-:-:S02]  /*4be0*/  FSEL R138, R100, -INF , !P5 ;  /* 0xff800000648a7808 */ /* 0x000fc40006800000 */
[----:B------:R-:W-:Y:S02]  /*4bf0*/  ISETP.GT.U32.AND P0, PT, R55, R190, PT ;  /* 0x000000be3700720c */ /* 0x000fe40003f04070 */
[----:B------:R-:W-:Y:S02]  /*4c00*/  ISETP.GE.AND P5, PT, R52, R207, PT ;  /* 0x000000cf3400720c */ /* 0x000fe40003fa6270 */
[----:B------:R-:W-:Y:S02]  /*4c10*/  FSEL R94, R94, -INF , !P1 ;  /* 0xff8000005e5e7808 */ /* 0x000fe40004800000 */
[----:B------:R-:W-:Y:S02]  /*4c20*/  ISETP.GE.AND P1, PT, R11, R203, PT ;  /* 0x000000cb0b00720c */ /* 0x000fe40003f26270 */
[----:B------:R-:W-:Y:S02]  /*4c30*/  FSEL R95, R95, -INF , !P2 ;  /* 0xff8000005f5f7808 */ /* 0x000fe40005000000 */
[----:B------:R-:W-:-:S02]  /*4c40*/  FSEL R132, R96, -INF , !P5 ;  /* 0xff80000060847808 */ /* 0x000fc40006800000 */
[C---:B------:R-:W-:Y:S02]  /*4c50*/  ISETP.GE.AND P5, PT, R13.reuse, R207, PT ;  /* 0x000000cf0d00720c */ /* 0x040fe40003fa6270 */
[----:B------:R-:W-:Y:S02]  /*4c60*/  ISETP.GE.AND P4, PT, R13, R203, PT ;  /* 0x000000cb0d00720c */ /* 0x000fe40003f86270 */
[----:B------:R-:W-:Y:S02]  /*4c70*/  ISETP.GE.AND P2, PT, R9, R207, PT ;  /* 0x000000cf0900720c */ /* 0x000fe40003f46270 */
[----:B------:R-:W-:Y:S02]  /*4c80*/  FSEL R118, R95, -INF , !P1 ;  /* 0xff8000005f767808 */ /* 0x000fe40004800000 */
[----:B------:R-:W-:Y:S02]  /*4c90*/  ISETP.GT.AND P1, PT, R206, R0, PT ;  /* 0x00000000ce00720c */ /* 0x000fe40003f24270 */
[----:B------:R-:W-:-:S02]  /*4ca0*/  FSEL R66, R92, -INF , !P5 ;  /* 0xff8000005c427808 */ /* 0x000fc40006800000 */
[----:B------:R-:W-:Y:S02]  /*4cb0*/  FSEL R120, R94, -INF , !P4 ;  /* 0xff8000005e787808 */ /* 0x000fe40006000000 */
[----:B------:R-:W-:Y:S02]  /*4cc0*/  FSEL R62, R88, -INF , !P2 ;  /* 0xff800000583e7808 */ /* 0x000fe40005000000 */
[----:B------:R-:W-:Y:S02]  /*4cd0*/  ISETP.GE.AND P4, PT, R9, R203, PT ;  /* 0x000000cb0900720c */ /* 0x000fe40003f86270 */
[C---:B------:R-:W-:Y:S02]  /*4ce0*/  ISETP.GE.AND P5, PT, R0.reuse, R207, PT ;  /* 0x000000cf0000720c */ /* 0x040fe40003fa6270 */
[----:B------:R-:W-:Y:S02]  /*4cf0*/  ISETP.GE.AND P2, PT, R0, R203, PT ;  /* 0x000000cb0000720c */ /* 0x000fe40003f46270 */
[----:B------:R-:W-:-:S02]  /*4d00*/  FSEL R56, R91, -INF , !P1 ;  /* 0xff8000005b387808 */ /* 0x000fc40004800000 */
[----:B------:R-:W-:Y:S02]  /*4d10*/  VIMNMX R208, PT, PT, RZ, R208, !PT ;  /* 0x000000d0ffd07248 */ /* 0x000fe40007fe0100 */
[----:B------:R-:W-:Y:S02]  /*4d20*/  VIMNMX R206, PT, PT, RZ, R206, !PT ;  /* 0x000000ceffce7248 */ /* 0x000fe40007fe0100 */
        /* <DEDUP_REMOVED lines=17> */
.L_x_1742:
[----:B------:R-:W2:Y:S01]  /*4e40*/  LD.E R22, desc[UR4][R2.64+0x170] ;  /* 0x0001700402167980 */ /* 0x000ea2000c101900 */
[----:B------:R-:W-:Y:S02]  /*4e50*/  IADD3 R15, PT, PT, R4, -0x80, RZ ;  /* 0xffffff80040f7810 */ /* 0x000fe40007ffe0ff */
[----:B------:R-:W-:Y:S01]  /*4e60*/  IABS R18, R4 ;  /* 0x0000000400127213 */ /* 0x000fe20000000000 */
[----:B------:R-:W3:Y:S01]  /*4e70*/  LD.E.64 R34, desc[UR4][R2.64+0x20] ;  /* 0x0000200402227980 */ /* 0x000ee2000c101b00 */
        /* <DEDUP_REMOVED lines=12> */
[----:B------:R-:W-:-:S02]  /*4f40*/  IMAD.HI.U32 R19, R27, R19, R26 ;  /* 0x000000131b137227 */ /* 0x000fc400078e001a */
[----:B------:R-:W2:Y:S01]  /*4f50*/  LD.E.64 R26, desc[UR4][R2.64+0x38] ;  /* 0x00003804021a7980 */ /* 0x000ea2000c101b00 */
[----:B------:R-:W-:-:S03]  /*4f60*/  ISETP.GE.AND P0, PT, R15, RZ, PT ;  /* 0x000000ff0f00720c */ /* 0x000fc60003f06270 */
        /* <DEDUP_REMOVED lines=11> */
[----:B------:R-:W-:Y:S02]  /*5020*/  ISETP.GE.U32.AND P5, PT, R18, R11, PT ;  /* 0x0000000b1200720c */ /* 0x000fe40003fa6070 */
[----:B------:R-:W-:Y:S02]  /*5030*/  LOP3.LUT R0, R4, R22, RZ, 0x3c, !PT ;  /* 0x0000001604007212 */ /* 0x000fe400078e3cff */
[----:B------:R-:W-:-:S02]  /*5040*/  ISETP.NE.AND P1, PT, R22, RZ, PT ;  /* 0x000000ff1600720c */ /* 0x000fc40003f25270 */
[----:B------:R-:W-:Y:S02]  /*5050*/  ISETP.GE.AND P2, PT, R0, RZ, PT ;  /* 0x000000ff0000720c */ /* 0x000fe40003f46270 */
[----:B------:R-:W-:-:S03]  /*5060*/  LOP3.LUT R0, RZ, R22, RZ, 0x33, !PT ;  /* 0x00000016ff007212 */ /* 0x000fc600078e33ff */
[----:B------:R-:W-:Y:S02]  /*5070*/  @P4 VIADD R13, R13, 0x1 ;  /* 0x000000010d0d4836 */ /* 0x000fe40000000000 */
[----:B------:R-:W-:Y:S02]  /*5080*/  @P5 IADD3 R19, PT, PT, R19, 0x1, RZ ;  /* 0x0000000113135810 */ /* 0x000fe40007ffe0ff */
[----:B------:R-:W-:-:S04]  /*5090*/  @!P0 IMAD.MOV R13, RZ, RZ, -R13 ;  /* 0x000000ffff0d8224 */ /* 0x000fc800078e0a0d */
        /* <DEDUP_REMOVED lines=10> */
[-C--:B--2---:R-:W-:Y:S02]  /*5140*/  IMAD R11, R27, R22.reuse, RZ ;  /* 0x000000161b0b7224 */ /* 0x084fe400078e02ff */
[----:B------:R-:W-:-:S04]  /*5150*/  IMAD.WIDE.U32 R22, R26, R22, RZ ;  /* 0x000000161a167225 */ /* 0x000fc800078e00ff */
[----:B------:R-:W-:-:S04]  /*5160*/  IMAD R11, R26, R18, R11 ;  /* 0x000000121a0b7224 */ /* 0x000fc800078e020b */
[----:B------:R-:W-:Y:S01]  /*5170*/  IMAD.IADD R23, R23, 0x1, R11 ;  /* 0x0000000117177824 */ /* 0x000fe200078e020b */
[----:B----4-:R-:W-:-:S04]  /*5180*/  IADD3 R9, PT, PT, R9, -R0, RZ ;  /* 0x8000000009097210 */ /* 0x010fc80007ffe0ff */
[----:B------:R-:W-:Y:S01]  /*5190*/  SHF.R.S32.HI R0, RZ, 0x1f, R9 ;  /* 0x0000001fff007819 */ /* 0x000fe20000011409 */
[----:B---3--:R-:W-:Y:S02]  /*51a0*/  IMAD R11, R35, R9, RZ ;  /* 0x00000009230b7224 */ /* 0x008fe400078e02ff */
[----:B------:R-:W-:-:S04]  /*51b0*/  IMAD.WIDE.U32 R18, R9, R34, R22 ;  /* 0x0000002209127225 */ /* 0x000fc800078e0016 */
[----:B------:R-:W-:Y:S01]  /*51c0*/  IMAD R0, R34, R0, R11 ;  /* 0x0000000022007224 */ /* 0x000fe200078e020b */
[----:B------:R-:W-:-:S04]  /*51d0*/  LEA R192, P0, R18, R192, 0x1 ;  /* 0x000000c012c07211 */ /* 0x000fc800078008ff */
[----:B------:R-:W-:-:S04]  /*51e0*/  IADD3 R0, PT, PT, R19, R0, RZ ;  /* 0x0000000013007210 */ /* 0x000fc80007ffe0ff */
[----:B------:R-:W-:Y:S02]  /*51f0*/  LEA.HI.X R191, R18, R191, R0, 0x1, P0 ;  /* 0x000000bf12bf7211 */ /* 0x000fe400000f0c00 */
.L_x_1743:
[----:B------:R-:W-:Y:S05]  /*5200*/  BSYNC.RECONVERGENT B0 ;  /* 0x0000000000007941 */ /* 0x000fea0003800200 */
.L_x_1741:
        /* <DEDUP_REMOVED lines=76> */
.L_x_1745:
[----:B------:R3:W-:Y:S02]  /*56d0*/  STS.128 [R201+0x8800], RZ ;  /* 0x008800ffc9007388 */ /* 0x0007e40000000c00 */
.L_x_1746:
[----:B------:R-:W-:Y:S05]  /*56e0*/  BSYNC.RECONVERGENT B0 ;  /* 0x0000000000007941 */ /* 0x000fea0003800200 */
.L_x_1744:
[----:B------:R-:W0:Y:S02]  /*56f0*/  LDGDEPBAR ;  /* 0x00000000000079af */ /* 0x000e240000000000 */
.L_x_1740:
[----:B------:R-:W-:Y:S05]  /*5700*/  BSYNC.RECONVERGENT B1 ;  /* 0x0000000000017941 */ /* 0x000fea0003800200 */
.L_x_1739:
[----:B------:R-:W4:Y:S01]  /*5710*/  LD.E R60, desc[UR4][R2.64+0xdc] ;  /* 0x0000dc04023c7980 */ /* 0x000f22000c101900 */
[----:B------:R-:W-:Y:S01]  /*5720*/  FMNMX3.FTZ R11, R21, R72, R48, !PT ;  /* 0x00000048150b7276 */ /* 0x000fe20007810030 */
[----:B------:R-:W-:Y:S01]  /*5730*/  BSSY B2, `(.L_x_1747) ;  /* 0x000066e000027945 */ /* 0x000fe20003800000 */
        /* <DEDUP_REMOVED lines=29> */
[----:B--2---:R-:W-:Y:S02]  /*5910*/  FMNMX.FTZ R22, R56, R11, !PT ;  /* 0x0000000b38167209 */ /* 0x004fe40007810000 */
[----:B------:R-:W-:Y:S02]  /*5920*/  FMNMX.FTZ R18, R58, R9, !PT ;  /* 0x000000093a127209 */ /* 0x000fe40007810000 */
[----:B------:R-:W-:Y:S01]  /*5930*/  LOP3.LUT R180, R6, 0x120, R117, 0xf8, !PT ;  /* 0x0000012006b47812 */ /* 0x000fe200078ef875 */
[----:B------:R-:W2:Y:S03]  /*5940*/  SHFL.BFLY PT, R11, R22, 0x2, 0x1f ;  /* 0x0c401f00160b7f89 */ /* 0x000ea600000e0000 */
[----:B------:R-:W-:Y:S01]  /*5950*/  LEA R180, R180, R5, 0x1 ;  /* 0x00000005b4b47211 */ /* 0x000fe200078e08ff */
[----:B------:R-:W5:Y:S03]  /*5960*/  SHFL.BFLY PT, R9, R18, 0x2, 0x1f ;  /* 0x0c401f0012097f89 */ /* 0x000f6600000e0000 */
[----:B------:R-:W-:Y:S01]  /*5970*/  LEA R5, R7, R180, 0x1 ;  /* 0x000000b407057211 */ /* 0x000fe200078e08ff */
[----:B------:R-:W-:Y:S01]  /*5980*/  LDSM.16.MT88.4 R108, [R180+0x9000] ;  /* 0x00900000b46c783b */ /* 0x000fe20000004200 */
[----:B------:R-:W-:-:S03]  /*5990*/  IADD3 R215, PT, PT, R180, 0x9000, RZ ;  /* 0x00009000b4d77810 */ /* 0x000fc60007ffe0ff */
[----:B------:R-:W-:Y:S04]  /*59a0*/  LDSM.16.MT88.4 R100, [R5+0x9000] ;  /* 0x009000000564783b */ /* 0x000fe80000004200 */
[----:B------:R-:W-:Y:S04]  /*59b0*/  LDSM.16.MT88.4 R92, [R180+0xb000] ;  /* 0x00b00000b45c783b */ /* 0x000fe80000004200 */
[----:B------:R-:W-:Y:S01]  /*59c0*/  LDSM.16.MT88.4 R84, [R5+0xb000] ;  /* 0x00b000000554783b */ /* 0x000fe20000004200 */
[----:B--2---:R-:W-:-:S03]  /*59d0*/  FMNMX.FTZ R11, R22, R11, !PT ;  /* 0x0000000b160b7209 */ /* 0x004fc60007810000 */
[----:B------:R-:W-:Y:S01]  /*59e0*/  LDSM.16.MT88.4 R76, [R180+0xd000] ;  /* 0x00d00000b44c783b */ /* 0x000fe20000004200 */
[----:B-----5:R-:W-:-:S03]  /*59f0*/  FMNMX.FTZ R9, R18, R9, !PT ;  /* 0x0000000912097209 */ /* 0x020fc60007810000 */
[----:B------:R-:W2:Y:S04]  /*5a00*/  SHFL.BFLY PT, R0, R11, 0x1, 0x1f ;  /* 0x0c201f000b007f89 */ /* 0x000ea800000e0000 */
[----:B------:R-:W5:Y:S01]  /*5a10*/  SHFL.BFLY PT, R52, R9, 0x1, 0x1f ;  /* 0x0c201f0009347f89 */ /* 0x000f6200000e0000 */
[----:B--2---:R-:W-:Y:S02]  /*5a20*/  FMNMX.FTZ R0, R11, R0, !PT ;  /* 0x000000000b007209 */ /* 0x004fe40007810000 */
[----:B-----5:R-:W-:Y:S02]  /*5a30*/  FMNMX.FTZ R52, R9, R52, !PT ;  /* 0x0000003409347209 */ /* 0x020fe40007810000 */
        /* <DEDUP_REMOVED lines=15> */
[-C--:B------:R-:W-:Y:S01]  /*5b30*/  FFMA.FTZ R39, R8, R60.reuse, -R59 ;  /* 0x0000003c08277223 */ /* 0x080fe2000001083b */
[----:B------:R-:W-:Y:S01]  /*5b40*/  MUFU.EX2 R57, R57 ;  /* 0x0000003900397308 */ /* 0x000fe20000000800 */
[----:B------:R-:W2:Y:S01]  /*5b50*/  LDSM.16.MT88.4 R8, [R5+0xd000] ;  /* 0x00d000000508783b */ /* 0x000ea20000004200 */
[-CC-:B------:R-:W-:Y:S01]  /*5b60*/  FFMA.FTZ R43, R20, R60.reuse, -R61.reuse ;  /* 0x0000003c142b7223 */ /* 0x180fe2000001083d */
[-C--:B------:R-:W-:Y:S01]  /*5b70*/  FFMA.FTZ R41, R16, R60.reuse, -R61 ;  /* 0x0000003c10297223 */ /* 0x080fe2000001083d */
[-C--:B------:R-:W-:Y:S01]  /*5b80*/  FFMA.FTZ R47, R40, R60.reuse, -R59 ;  /* 0x0000003c282f7223 */ /* 0x080fe2000001083b */
[----:B------:R-:W4:Y:S01]  /*5b90*/  LDSM.16.MT88.4 R20, [R180+0x9400] ;  /* 0x00940000b414783b */ /* 0x000f220000004200 */
[-C--:B------:R-:W-:Y:S01]  /*5ba0*/  FFMA.FTZ R40, R14, R60.reuse, -R61 ;  /* 0x0000003c0e287223 */ /* 0x080fe2000001083d */
[-C--:B------:R-:W-:Y:S01]  /*5bb0*/  FFMA.FTZ R38, R12, R60.reuse, -R59 ;  /* 0x0000003c0c267223 */ /* 0x080fe2000001083b */
[----:B------:R-:W5:Y:S01]  /*5bc0*/  MUFU.EX2 R54, R54 ;  /* 0x0000003600367308 */ /* 0x000f620000000800 */
[----:B------:R-:W3:Y:S01]  /*5bd0*/  LDSM.16.MT88.4 R16, [R5+0x9400] ;  /* 0x009400000510783b */ /* 0x000ee20000004200 */
[-C--:B------:R-:W-:Y:S01]  /*5be0*/  FFMA.FTZ R44, R24, R60.reuse, -R61 ;  /* 0x0000003c182c7223 */ /* 0x080fe2000001083d */
[-CC-:B------:R-:W-:Y:S01]  /*5bf0*/  FFMA.FTZ R35, R226, R60.reuse, -R59.reuse ;  /* 0x0000003ce2237223 */ /* 0x180fe2000001083b */
[-CC-:B------:R-:W-:Y:S01]  /*5c00*/  FFMA.FTZ R34, R224, R60.reuse, -R59.reuse ;  /* 0x0000003ce0227223 */ /* 0x180fe2000001083b */
[----:B------:R-:W3:Y:S01]  /*5c10*/  LDSM.16.MT88.4 R12, [R180+0xb400] ;  /* 0x00b40000b40c783b */ /* 0x000ee20000004200 */
[-C--:B------:R-:W-:Y:S01]  /*5c20*/  FFMA.FTZ R7, R222, R60.reuse, -R59 ;  /* 0x0000003cde077223 */ /* 0x080fe2000001083b */
[-CC-:B------:R-:W-:Y:S01]  /*5c30*/  FFMA.FTZ R37, R220, R60.reuse, -R61.reuse ;  /* 0x0000003cdc257223 */ /* 0x180fe2000001083d */
[----:B------:R-:W-:Y:S01]  /*5c40*/  MUFU.EX2 R48, R48 ;  /* 0x0000003000307308 */ /* 0x000fe20000000800 */
[----:B-1----:R-:W1:Y:S01]  /*5c50*/  LDSM.16.MT88.4 R24, [R5+0xb400] ;  /* 0x00b400000518783b */ /* 0x002e620000004200 */
[-CC-:B------:R-:W-:Y:S01]  /*5c60*/  FFMA.FTZ R36, R36, R60.reuse, -R61.reuse ;  /* 0x0000003c24247223 */ /* 0x180fe2000001083d */
[-CC-:B------:R-:W-:Y:S01]  /*5c70*/  FFMA.FTZ R33, R218, R60.reuse, -R61.reuse ;  /* 0x0000003cda217223 */ /* 0x180fe2000001083d */
[-C--:B------:R-:W-:Y:S01]  /*5c80*/  FFMA.FTZ R32, R32, R60.reuse, -R61 ;  /* 0x0000003c20207223 */ /* 0x080fe2000001083d */
[-CC-:B------:R-:W-:Y:S01]  /*5c90*/  FFMA.FTZ R6, R214, R60.reuse, -R59.reuse ;  /* 0x0000003cd6067223 */ /* 0x180fe2000001083b */
[-CC-:B------:R-:W-:Y:S01]  /*5ca0*/  FFMA.FTZ R63, R212, R60.reuse, -R59.reuse ;  /* 0x0000003cd43f7223 */ /* 0x180fe2000001083b */
[-CC-:B------:R-:W-:Y:S01]  /*5cb0*/  FFMA.FTZ R122, R122, R60.reuse, -R59.reuse ;  /* 0x0000003c7a7a7223 */ /* 0x180fe2000001083b */
[----:B------:R-:W2:Y:S01]  /*5cc0*/  MUFU.EX2 R45, R45 ;  /* 0x0000002d002d7308 */ /* 0x000ea20000000800 */
[----:B-----5:R-:W-:Y:S01]  /*5cd0*/  F2FP.BF16.F32.PACK_AB R69, R54, R57 ;  /* 0x000000393645723e */ /* 0x020fe200000010ff */
[-C--:B------:R-:W-:Y:S01]  /*5ce0*/  FFMA.FTZ R65, R178, R60.reuse, -R59 ;  /* 0x0000003cb2417223 */ /* 0x080fe2000001083b */
[-CC-:B------:R-:W-:Y:S01]  /*5cf0*/  FFMA.FTZ R67, R176, R60.reuse, -R61.reuse ;  /* 0x0000003cb0437223 */ /* 0x180fe2000001083d */
[-CC-:B------:R-:W-:Y:S01]  /*5d00*/  FFMA.FTZ R128, R128, R60.reuse, -R61.reuse ;  /* 0x0000003c80807223 */ /* 0x180fe2000001083d */
[-CC-:B------:R-:W-:Y:S01]  /*5d10*/  FFMA.FTZ R117, R174, R60.reuse, -R61.reuse ;  /* 0x0000003cae757223 */ /* 0x180fe2000001083d */
[-C--:B------:R-:W-:Y:S01]  /*5d20*/  FFMA.FTZ R130, R130, R60.reuse, -R61 ;  /* 0x0000003c82827223 */ /* 0x080fe2000001083d */
[-CC-:B------:R-:W-:Y:S01]  /*5d30*/  FFMA.FTZ R134, R134, R60.reuse, -R59.reuse ;  /* 0x0000003c86867223 */ /* 0x180fe2000001083b */
[----:B------:R-:W-:Y:S01]  /*5d40*/  MUFU.EX2 R51, R51 ;  /* 0x0000003300337308 */ /* 0x000fe20000000800 */
[-CC-:B------:R-:W-:Y:S01]  /*5d50*/  FFMA.FTZ R121, R172, R60.reuse, -R59.reuse ;  /* 0x0000003cac797223 */ /* 0x180fe2000001083b */
        /* <DEDUP_REMOVED lines=8> */
[-CC-:B------:R-:W-:Y:S01]  /*5de0*/  FFMA.FTZ R158, R158, R60.reuse, -R59.reuse ;  /* 0x0000003c9e9e7223 */ /* 0x180fe2000001083b */
[-CC-:B------:R-:W-:Y:S01]  /*5df0*/  FFMA.FTZ R129, R30, R60.reuse, -R59.reuse ;  /* 0x0000003c1e817223 */ /* 0x180fe2000001083b */
[-CC-:B------:R-:W-:Y:S01]  /*5e00*/  FFMA.FTZ R166, R28, R60.reuse, -R59.reuse ;  /* 0x0000003c1ca67223 */ /* 0x180fe2000001083b */
[-C--:B------:R-:W-:Y:S01]  /*5e10*/  FFMA.FTZ R131, R164, R60.reuse, -R59 ;  /* 0x0000003ca4837223 */ /* 0x080fe2000001083b */
[----:B------:R-:W-:Y:S01]  /*5e20*/  LDSM.16.MT88.4 R28, [R5+0xc000] ;  /* 0x00c00000051c783b */ /* 0x000fe20000004200 */
        /* <DEDUP_REMOVED lines=8> */
[-C--:B------:R-:W-:Y:S01]  /*5eb0*/  FFMA.FTZ R139, R140, R60.reuse, -R59 ;  /* 0x0000003c8c8b7223 */ /* 0x080fe2000001083b */
[----:B------:R-:W2:Y:S01]  /*5ec0*/  MUFU.EX2 R46, R46 ;  /* 0x0000002e002e7308 */ /* 0x000ea20000000800 */
[----:B-----5:R-:W-:Y:S01]  /*5ed0*/  F2FP.BF16.F32.PACK_AB R68, R50, R51 ;  /* 0x000000333244723e */ /* 0x020fe200000010ff */
[-CC-:B------:R-:W-:Y:S01]  /*5ee0*/  FFMA.FTZ R138, R138, R60.reuse, -R61.reuse ;  /* 0x0000003c8a8a7223 */ /* 0x180fe2000001083d */
[-CC-:B------:R-:W-:Y:S01]  /*5ef0*/  FFMA.FTZ R141, R136, R60.reuse, -R61.reuse ;  /* 0x0000003c888d7223 */ /* 0x180fe2000001083d */
[-CC-:B------:R-:W-:Y:S01]  /*5f00*/  FFMA.FTZ R132, R132, R60.reuse, -R61.reuse ;  /* 0x0000003c84847223 */ /* 0x180fe2000001083d */
[-C--:B------:R-:W-:Y:S01]  /*5f10*/  FFMA.FTZ R143, R126, R60.reuse, -R61 ;  /* 0x0000003c7e8f7223 */ /* 0x080fe2000001083d */
[----:B------:R-:W-:Y:S01]  /*5f20*/  FFMA.FTZ R124, R124, R60, -R59 ;  /* 0x0000003c7c7c7223 */ /* 0x000fe2000001083b */
[----:B------:R-:W-:Y:S01]  /*5f30*/  FADD.FTZ R57, R57, R54 ;  /* 0x0000003639397221 */ /* 0x000fe20000010000 */
[----:B------:R-:W-:Y:S01]  /*5f40*/  MUFU.EX2 R47, R47 ;  /* 0x0000002f002f7308 */ /* 0x000fe20000000800 */
[----:B------:R-:W-:Y:S01]  /*5f50*/  FADD.FTZ R50, R51, R50 ;  /* 0x0000003233327221 */ /* 0x000fe20000010000 */
[----:B------:R-:W-:Y:S01]  /*5f60*/  ISETP.GT.U32.AND P0, PT, R55, R190, PT ;  /* 0x000000be3700720c */ /* 0x000fe20003f04070 */
[----:B------:R-:W-:-:S04]  /*5f70*/  FADD.FTZ R48, R48, R57 ;  /* 0x0000003930307221 */ /* 0x000fc80000010000 */
[----:B------:R-:W-:Y:S01]  /*5f80*/  FADD.FTZ R48, R45, R48 ;  /* 0x000000302d307221 */ /* 0x000fe20000010000 */
[----:B------:R-:W-:Y:S01]  /*5f90*/  MUFU.EX2 R42, R42 ;  /* 0x0000002a002a7308 */ /* 0x000fe20000000800 */
[----:B--2---:R-:W-:Y:S01]  /*5fa0*/  F2FP.BF16.F32.PACK_AB R70, R46, R49 ;  /* 0x000000312e46723e */ /* 0x004fe200000010ff */
[----:B------:R-:W-:-:S04]  /*5fb0*/  FADD.FTZ R49, R49, R50 ;  /* 0x0000003231317221 */ /* 0x000fc80000010000 */
[----:B------:R-:W-:Y:S02]  /*5fc0*/  FADD.FTZ R45, R46, R49 ;  /* 0x000000312e2d7221 */ /* 0x000fe40000010000 */
[----:B------:R-:W-:Y:S01]  /*5fd0*/  MUFU.EX2 R39, R39 ;  /* 0x0000002700277308 */ /* 0x000fe20000000800 */
[C---:B------:R-:W-:Y:S07]  /*5fe0*/  HMMA.16816.F32.BF16 R112, R68.reuse, R108, RZ ;  /* 0x0000006c4470723c */ /* 0x040fee00000418ff */
[----:B------:R-:W-:Y:S01]  /*5ff0*/  MUFU.EX2 R44, R44 ;  /* 0x0000002c002c7308 */ /* 0x000fe20000000800 */
[C---:B------:R-:W-:Y:S07]  /*6000*/  HMMA.16816.F32.BF16 R104, R68.reuse, R100, RZ ;  /* 0x000000644468723c */ /* 0x040fee00000418ff */
[----:B------:R-:W2:Y:S01]  /*6010*/  MUFU.EX2 R43, R43 ;  /* 0x0000002b002b7308 */ /* 0x000ea20000000800 */
[C---:B------:R-:W-:Y:S07]  /*6020*/  HMMA.16816.F32.BF16 R108, R68.reuse, R110, RZ ;  /* 0x0000006e446c723c */ /* 0x040fee00000418ff */
[----:B------:R-:W-:Y:S01]  /*6030*/  MUFU.EX2 R41, R41 ;  /* 0x0000002900297308 */ /* 0x000fe20000000800 */
[C---:B------:R-:W-:Y:S07]  /*6040*/  HMMA.16816.F32.BF16 R100, R68.reuse, R102, RZ ;  /* 0x000000664464723c */ /* 0x040fee00000418ff */
[----:B------:R-:W5:Y:S01]  /*6050*/  MUFU.EX2 R40, R40 ;  /* 0x0000002800287308 */ /* 0x000f620000000800 */
[C---:B------:R-:W-:Y:S07]  /*6060*/  HMMA.16816.F32.BF16 R96, R68.reuse, R92, RZ ;  /* 0x0000005c4460723c */ /* 0x040fee00000418ff */
[----:B------:R-:W4:Y:S01]  /*6070*/  MUFU.EX2 R38, R38 ;  /* 0x0000002600267308 */ /* 0x000f220000000800 */
[C---:B------:R-:W-:Y:S07]  /*6080*/  HMMA.16816.F32.BF16 R92, R68.reuse, R94, RZ ;  /* 0x0000005e445c723c */ /* 0x040fee00000418ff */
[----:B------:R-:W-:Y:S01]  /*6090*/  MUFU.EX2 R35, R35 ;  /* 0x0000002300237308 */ /* 0x000fe20000000800 */
[C---:B------:R-:W-:Y:S07]  /*60a0*/  HMMA.16816.F32.BF16 R88, R68.reuse, R84, RZ ;  /* 0x000000544458723c */ /* 0x040fee00000418ff */
[----:B------:R-:W-:Y:S01]  /*60b0*/  MUFU.EX2 R34, R34 ;  /* 0x0000002200227308 */ /* 0x000fe20000000800 */
[C---:B------:R-:W-:Y:S07]  /*60c0*/  HMMA.16816.F32.BF16 R80, R68.reuse, R76, RZ ;  /* 0x0000004c4450723c */ /* 0x040fee00000418ff */
[----:B------:R-:W-:Y:S01]  /*60d0*/  MUFU.EX2 R7, R7 ;  /* 0x0000000700077308 */ /* 0x000fe20000000800 */
[C---:B------:R-:W-:Y:S07]  /*60e0*/  HMMA.16816.F32.BF16 R84, R68.reuse, R86, RZ ;  /* 0x000000564454723c */ /* 0x040fee00000418ff */
[----:B------:R-:W-:Y:S01]  /*60f0*/  MUFU.EX2 R37, R37 ;  /* 0x0000002500257308 */ /* 0x000fe20000000800 */
[C---:B------:R-:W-:Y:S07]  /*6100*/  HMMA.16816.F32.BF16 R76, R68.reuse, R78, RZ ;  /* 0x0000004e444c723c */ /* 0x040fee00000418ff */
[----:B------:R-:W1:Y:S01]  /*6110*/  MUFU.EX2 R36, R36 ;  /* 0x0000002400247308 */ /* 0x000e620000000800 */
[----:B------:R-:W-:Y:S01]  /*6120*/  HMMA.16816.F32.BF16 R72, R68, R8, RZ ;  /* 0x000000084448723c */ /* 0x000fe200000418ff */
[----:B--2---:R-:W-:Y:S01]  /*6130*/  F2FP.BF16.F32.PACK_AB R8, R43, R44 ;  /* 0x0000002c2b08723e */ /* 0x004fe200000010ff */
[----:B------:R-:W-:Y:S01]  /*6140*/  FADD.FTZ R44, R44, R45 ;  /* 0x0000002d2c2c7221 */ /* 0x000fe20000010000 */
[----:B------:R-:W-:Y:S01]  /*6150*/  F2FP.BF16.F32.PACK_AB R9, R42, R47 ;  /* 0x0000002f2a09723e */ /* 0x000fe200000010ff */
[----:B------:R-:W-:-:S02]  /*6160*/  FADD.FTZ R47, R47, R48 ;  /* 0x000000302f2f7221 */ /* 0x000fc40000010000 */
[----:B------:R-:W-:Y:S01]  /*6170*/  FADD.FTZ R44, R43, R44 ;  /* 0x0000002c2b2c7221 */ /* 0x000fe20000010000 */
[----:B------:R-:W-:Y:S01]  /*6180*/  MUFU.EX2 R33, R33 ;  /* 0x0000002100217308 */ /* 0x000fe20000000800 */
[----:B------:R-:W-:Y:S01]  /*6190*/  HMMA.16816.F32.BF16 R68, R68, R10, RZ ;  /* 0x0000000a4444723c */ /* 0x000fe200000418ff */
[----:B-----5:R-:W-:Y:S01]  /*61a0*/  F2FP.BF16.F32.PACK_AB R10, R40, R41 ;  /* 0x00000029280a723e */ /* 0x020fe200000010ff */
[----:B------:R-:W-:Y:S01]  /*61b0*/  FADD.FTZ R42, R42, R47 ;  /* 0x0000002f2a2a7221 */ /* 0x000fe20000010000 */
[----:B----4-:R-:W-:Y:S01]  /*61c0*/  F2FP.BF16.F32.PACK_AB R11, R38, R39 ;  /* 0x00000027260b723e */ /* 0x010fe200000010ff */
[----:B------:R-:W-:Y:S02]  /*61d0*/  FADD.FTZ R41, R41, R44 ;  /* 0x0000002c29297221 */ /* 0x000fe40000010000 */
[----:B------:R-:W-:Y:S01]  /*61e0*/  FADD.FTZ R39, R39, R42 ;  /* 0x0000002a27277221 */ /* 0x000fe20000010000 */
[----:B------:R-:W2:Y:S01]  /*61f0*/  MUFU.EX2 R32, R32 ;  /* 0x0000002000207308 */ /* 0x000ea20000000800 */
[----:B------:R-:W-:-:S02]  /*6200*/  FADD.FTZ R40, R40, R41 ;  /* 0x0000002928287221 */ /* 0x000fc40000010000 */
[----:B------:R-:W-:Y:S01]  /*6210*/  HMMA.16816.F32.BF16 R112, R8, R20, R112 ;  /* 0x000000140870723c */ /* 0x000fe20000041870 */
[----:B------:R-:W-:-:S04]  /*6220*/  FADD.FTZ R38, R38, R39 ;  /* 0x0000002726267221 */ /* 0x000fc80000010000 */
[----:B------:R-:W4:Y:S03]  /*6230*/  MUFU.EX2 R6, R6 ;  /* 0x0000000600067308 */ /* 0x000f260000000800 */
[C---:B------:R-:W-:Y:S01]  /*6240*/  HMMA.16816.F32.BF16 R108, R8.reuse, R22, R108 ;  /* 0x00000016086c723c */ /* 0x040fe2000004186c */
[----:B------:R-:W5:Y:S04]  /*6250*/  LDSM.16.MT88.4 R20, [R180+0xd400] ;  /* 0x00d40000b414783b */ /* 0x000f680000004200 */
[----:B------:R-:W-:Y:S03]  /*6260*/  MUFU.EX2 R63, R63 ;  /* 0x0000003f003f7308 */ /* 0x000fe60000000800 */
[C---:B---3--:R-:W-:Y:S05]  /*6270*/  HMMA.16816.F32.BF16 R104, R8.reuse, R16, R104 ;  /* 0x000000100868723c */ /* 0x048fea0000041868 */
[----:B------:R-:W-:Y:S03]  /*6280*/  MUFU.EX2 R122, R122 ;  /* 0x0000007a007a7308 */ /* 0x000fe60000000800 */
[C---:B------:R-:W-:Y:S01]  /*6290*/  HMMA.16816.F32.BF16 R100, R8.reuse, R18, R100 ;  /* 0x000000120864723c */ /* 0x040fe20000041864 */
[----:B------:R-:W3:Y:S04]  /*62a0*/  LDSM.16.MT88.4 R16, [R5+0xd400] ;  /* 0x00d400000510783b */ /* 0x000ee80000004200 */
[----:B------:R-:W-:Y:S03]  /*62b0*/  MUFU.EX2 R65, R65 ;  /* 0x0000004100417308 */ /* 0x000fe60000000800 */
[C---:B------:R-:W-:Y:S05]  /*62c0*/  HMMA.16816.F32.BF16 R96, R8.reuse, R12, R96 ;  /* 0x0000000c0860723c */ /* 0x040fea0000041860 */
[----:B------:R-:W-:Y:S03]  /*62d0*/  MUFU.EX2 R67, R67 ;  /* 0x0000004300437308 */ /* 0x000fe60000000800 */
[C---:B------:R-:W-:Y:S01]  /*62e0*/  HMMA.16816.F32.BF16 R92, R8.reuse, R14, R92 ;  /* 0x0000000e085c723c */ /* 0x040fe2000004185c */
[----:B------:R-:W4:Y:S04]  /*62f0*/  LDSM.16.MT88.4 R12, [R180+0x9800] ;  /* 0x00980000b40c783b */ /* 0x000f280000004200 */
[----:B------:R-:W4:Y:S03]  /*6300*/  MUFU.EX2 R128, R128 ;  /* 0x0000008000807308 */ /* 0x000f260000000800 */
[C---:B-1----:R-:W-:Y:S05]  /*6310*/  HMMA.16816.F32.BF16 R88, R8.reuse, R24, R88 ;  /* 0x000000180858723c */ /* 0x042fea0000041858 */
[----:B------:R-:W-:Y:S03]  /*6320*/  MUFU.EX2 R117, R117 ;  /* 0x0000007500757308 */ /* 0x000fe60000000800 */
[C---:B------:R-:W-:Y:S01]  /*6330*/  HMMA.16816.F32.BF16 R84, R8.reuse, R26, R84 ;  /* 0x0000001a0854723c */ /* 0x040fe20000041854 */
[----:B------:R-:W1:Y:S04]  /*6340*/  LDSM.16.MT88.4 R24, [R5+0x9800] ;  /* 0x009800000518783b */ /* 0x000e680000004200 */
[----:B------:R-:W1:Y:S03]  /*6350*/  MUFU.EX2 R130, R130 ;  /* 0x0000008200827308 */ /* 0x000e660000000800 */
[C---:B-----5:R-:W-:Y:S05]  /*6360*/  HMMA.16816.F32.BF16 R80, R8.reuse, R20, R80 ;  /* 0x000000140850723c */ /* 0x060fea0000041850 */
[----:B------:R-:W5:Y:S03]  /*6370*/  MUFU.EX2 R134, R134 ;  /* 0x0000008600867308 */ /* 0x000f660000000800 */
[C---:B------:R-:W-:Y:S01]  /*6380*/  HMMA.16816.F32.BF16 R76, R8.reuse, R22, R76 ;  /* 0x00000016084c723c */ /* 0x040fe2000004184c */
[----:B------:R-:W5:Y:S04]  /*6390*/  LDSM.16.MT88.4 R20, [R180+0xb800] ;  /* 0x00b80000b414783b */ /* 0x000f680000004200 */
[----:B------:R-:W-:Y:S03]  /*63a0*/  MUFU.EX2 R121, R121 ;  /* 0x0000007900797308 */ /* 0x000fe60000000800 */
[C---:B---3--:R-:W-:Y:S05]  /*63b0*/  HMMA.16816.F32.BF16 R72, R8.reuse, R16, R72 ;  /* 0x000000100848723c */ /* 0x048fea0000041848 */
[----:B------:R-:W-:Y:S03]  /*63c0*/  MUFU.EX2 R146, R146 ;  /* 0x0000009200927308 */ /* 0x000fe60000000800 */
[----:B------:R-:W-:Y:S01]  /*63d0*/  HMMA.16816.F32.BF16 R68, R8, R18, R68 ;  /* 0x000000120844723c */ /* 0x000fe20000041844 */
[----:B------:R-:W-:Y:S01]  /*63e0*/  F2FP.BF16.F32.PACK_AB R8, R36, R37 ;  /* 0x000000252408723e */ /* 0x000fe200000010ff */
[----:B------:R-:W3:Y:S01]  /*63f0*/  LDSM.16.MT88.4 R16, [R5+0xb800] ;  /* 0x00b800000510783b */ /* 0x000ee20000004200 */
[----:B------:R-:W-:Y:S01]  /*6400*/  F2FP.BF16.F32.PACK_AB R9, R34, R35 ;  /* 0x000000232209723e */ /* 0x000fe200000010ff */
[----:B------:R-:W-:Y:S01]  /*6410*/  FADD.FTZ R35, R35, R38 ;  /* 0x0000002623237221 */ /* 0x000fe20000010000 */
[----:B--2---:R-:W-:Y:S01]  /*6420*/  F2FP.BF16.F32.PACK_AB R10, R32, R33 ;  /* 0x00000021200a723e */ /* 0x004fe200000010ff */
[----:B------:R-:W-:Y:S01]  /*6430*/  MUFU.EX2 R123, R123 ;  /* 0x0000007b007b7308 */ /* 0x000fe20000000800 */
[----:B----4-:R-:W-:Y:S01]  /*6440*/  F2FP.BF16.F32.PACK_AB R11, R6, R7 ;  /* 0x00000007060b723e */ /* 0x010fe200000010ff */
[----:B------:R-:W-:Y:S01]  /*6450*/  FADD.FTZ R37, R37, R40 ;  /* 0x0000002825257221 */ /* 0x000fe20000010000 */
[----:B------:R-:W-:-:S03]  /*6460*/  FADD.FTZ R34, R34, R35 ;  /* 0x0000002322227221 */ /* 0x000fc60000010000 */
[----:B------:R-:W-:Y:S01]  /*6470*/  FADD.FTZ R36, R36, R37 ;  /* 0x0000002524247221 */ /* 0x000fe20000010000 */
[----:B------:R-:W-:Y:S01]  /*6480*/  FADD.FTZ R7, R7, R34 ;  /* 0x0000002207077221 */ /* 0x000fe20000010000 */
[----:B------:R-:W-:Y:S01]  /*6490*/  HMMA.16816.F32.BF16 R112, R8, R12, R112 ;  /* 0x0000000c0870723c */ /* 0x000fe20000041870 */
[----:B------:R-:W-:Y:S01]  /*64a0*/  MUFU.EX2 R125, R125 ;  /* 0x0000007d007d7308 */ /* 0x000fe20000000800 */
[----:B------:R-:W-:Y:S01]  /*64b0*/  FADD.FTZ R33, R33, R36 ;  /* 0x0000002421217221 */ /* 0x000fe20000010000 */
[----:B------:R-:W-:-:S03]  /*64c0*/  FADD.FTZ R6, R6, R7 ;  /* 0x0000000706067221 */ /* 0x000fc60000010000 */
[----:B------:R-:W-:Y:S02]  /*64d0*/  FADD.FTZ R32, R32, R33 ;  /* 0x0000002120207221 */ /* 0x000fe40000010000 */
[C---:B------:R-:W-:Y:S01]  /*64e0*/  HMMA.16816.F32.BF16 R108, R8.reuse, R14, R108 ;  /* 0x0000000e086c723c */ /* 0x040fe2000004186c */
[----:B------:R-:W2:Y:S01]  /*64f0*/  LDSM.16.MT88.4 R12, [R180+0xd800] ;  /* 0x00d80000b40c783b */ /* 0x000ea20000004200 */
[----:B------:R-:W4:Y:S06]  /*6500*/  MUFU.EX2 R148, R148 ;  /* 0x0000009400947308 */ /* 0x000f2c0000000800 */
[C---:B-1----:R-:W-:Y:S02]  /*6510*/  HMMA.16816.F32.BF16 R104, R8.reuse, R24, R104 ;  /* 0x000000180868723c */ /* 0x042fe40000041868 */
[----:B------:R-:W-:Y:S06]  /*6520*/  MUFU.EX2 R127, R127 ;  /* 0x0000007f007f7308 */ /* 0x000fec0000000800 */
[C---:B------:R-:W-:Y:S01]  /*6530*/  HMMA.16816.F32.BF16 R100, R8.reuse, R26, R100 ;  /* 0x0000001a0864723c */ /* 0x040fe20000041864 */
[----:B------:R-:W1:Y:S01]  /*6540*/  LDSM.16.MT88.4 R24, [R5+0xd800] ;  /* 0x00d800000518783b */ /* 0x000e620000004200 */
[----:B------:R-:W4:Y:S06]  /*6550*/  MUFU.EX2 R152, R152 ;  /* 0x0000009800987308 */ /* 0x000f2c0000000800 */
[C---:B-----5:R-:W-:Y:S02]  /*6560*/  HMMA.16816.F32.BF16 R96, R8.reuse, R20, R96 ;  /* 0x000000140860723c */ /* 0x060fe40000041860 */
[----:B------:R-:W5:Y:S06]  /*6570*/  MUFU.EX2 R158, R158 ;  /* 0x0000009e009e7308 */ /* 0x000f6c0000000800 */
[C---:B------:R-:W-:Y:S01]  /*6580*/  HMMA.16816.F32.BF16 R92, R8.reuse, R22, R92 ;  /* 0x00000016085c723c */ /* 0x040fe2000004185c */
[----:B------:R-:W4:Y:S01]  /*6590*/  LDSM.16.MT88.4 R20, [R180+0x9c00] ;  /* 0x009c0000b414783b */ /* 0x000f220000004200 */
[----:B------:R-:W-:Y:S06]  /*65a0*/  MUFU.EX2 R129, R129 ;  /* 0x0000008100817308 */ /* 0x000fec0000000800 */
[C---:B---3--:R-:W-:Y:S02]  /*65b0*/  HMMA.16816.F32.BF16 R88, R8.reuse, R16, R88 ;  /* 0x000000100858723c */ /* 0x048fe40000041858 */
[----:B------:R-:W-:Y:S06]  /*65c0*/  MUFU.EX2 R166, R166 ;  /* 0x000000a600a67308 */ /* 0x000fec0000000800 */
[C---:B------:R-:W-:Y:S01]  /*65d0*/  HMMA.16816.F32.BF16 R84, R8.reuse, R18, R84 ;  /* 0x000000120854723c */ /* 0x040fe20000041854 */
[----:B------:R-:W3:Y:S01]  /*65e0*/  LDSM.16.MT88.4 R16, [R5+0x9c00] ;  /* 0x009c00000510783b */ /* 0x000ee20000004200 */
[----:B------:R-:W-:Y:S06]  /*65f0*/  MUFU.EX2 R131, R131 ;  /* 0x0000008300837308 */ /* 0x000fec0000000800 */
[C---:B--2---:R-:W-:Y:S02]  /*6600*/  HMMA.16816.F32.BF16 R80, R8.reuse, R12, R80 ;  /* 0x0000000c0850723c */ /* 0x044fe40000041850 */
[----:B------:R-:W-:Y:S06]  /*6610*/  MUFU.EX2 R133, R133 ;  /* 0x0000008500857308 */ /* 0x000fec0000000800 */
[C---:B------:R-:W-:Y:S01]  /*6620*/  HMMA.16816.F32.BF16 R76, R8.reuse, R14, R76 ;  /* 0x0000000e084c723c */ /* 0x040fe2000004184c */
[----:B------:R-:W2:Y:S01]  /*6630*/  LDSM.16.MT88.4 R12, [R180+0xbc00] ;  /* 0x00bc0000b40c783b */ /* 0x000ea20000004200 */
[----:B------:R-:W5:Y:S06]  /*6640*/  MUFU.EX2 R160, R160 ;  /* 0x000000a000a07308 */ /* 0x000f6c0000000800 */
[C---:B-1----:R-:W-:Y:S02]  /*6650*/  HMMA.16816.F32.BF16 R72, R8.reuse, R24, R72 ;  /* 0x000000180848723c */ /* 0x042fe40000041848 */
[----:B------:R-:W-:Y:S06]  /*6660*/  MUFU.EX2 R135, R135 ;  /* 0x0000008700877308 */ /* 0x000fec0000000800 */
[----:B------:R-:W-:Y:S01]  /*6670*/  HMMA.16816.F32.BF16 R68, R8, R26, R68 ;  /* 0x0000001a0844723c */ /* 0x000fe20000041844 */
[----:B------:R-:W-:Y:S01]  /*6680*/  F2FP.BF16.F32.PACK_AB R8, R128, R67 ;  /* 0x000000438008723e */ /* 0x000fe200000010ff */
[----:B------:R-:W1:Y:S01]  /*6690*/  LDSM.16.MT88.4 R24, [R5+0xdc00] ;  /* 0x00dc00000518783b */ /* 0x000e620000004200 */
[----:B------:R-:W-:Y:S01]  /*66a0*/  F2FP.BF16.F32.PACK_AB R9, R122, R63 ;  /* 0x0000003f7a09723e */ /* 0x000fe200000010ff */
[----:B------:R-:W5:Y:S01]  /*66b0*/  MUFU.EX2 R154, R154 ;  /* 0x0000009a009a7308 */ /* 0x000f620000000800 */
[----:B------:R-:W-:Y:S01]  /*66c0*/  F2FP.BF16.F32.PACK_AB R10, R130, R117 ;  /* 0x00000075820a723e */ /* 0x000fe200000010ff */
[----:B------:R-:W-:Y:S01]  /*66d0*/  FADD.FTZ R63, R63, R6 ;  /* 0x000000063f3f7221 */ /* 0x000fe20000010000 */
[----:B------:R-:W-:Y:S01]  /*66e0*/  F2FP.BF16.F32.PACK_AB R11, R134, R65 ;  /* 0x00000041860b723e */ /* 0x000fe200000010ff */
[----:B------:R-:W-:-:S02]  /*66f0*/  FADD.FTZ R67, R67, R32 ;  /* 0x0000002043437221 */ /* 0x000fc40000010000 */
[----:B------:R-:W-:Y:S02]  /*6700*/  FADD.FTZ R122, R122, R63 ;  /* 0x0000003f7a7a7221 */ /* 0x000fe40000010000 */
[----:B------:R-:W5:Y:S01]  /*6710*/  MUFU.EX2 R150, R150 ;  /* 0x0000009600967308 */ /* 0x000f620000000800 */
[----:B------:R-:W-:Y:S01]  /*6720*/  FADD.FTZ R128, R128, R67 ;  /* 0x0000004380807221 */ /* 0x000fe20000010000 */
[C---:B----4-:R-:W-:Y:S01]  /*6730*/  HMMA.16816.F32.BF16 R112, R8.reuse, R20, R112 ;  /* 0x000000140870723c */ /* 0x050fe20000041870 */
[----:B------:R-:W-:Y:S02]  /*6740*/  FADD.FTZ R65, R65, R122 ;  /* 0x0000007a41417221 */ /* 0x000fe40000010000 */
[----:B------:R-:W-:Y:S02]  /*6750*/  FADD.FTZ R117, R117, R128 ;  /* 0x0000008075757221 */ /* 0x000fe40000010000 */
[----:B------:R-:W-:Y:S01]  /*6760*/  FADD.FTZ R134, R134, R65 ;  /* 0x0000004186867221 */ /* 0x000fe20000010000 */
[----:B------:R-:W-:Y:S01]  /*6770*/  MUFU.EX2 R137, R137 ;  /* 0x0000008900897308 */ /* 0x000fe20000000800 */
[----:B------:R-:W-:Y:S01]  /*6780*/  FADD.FTZ R130, R130, R117 ;  /* 0x0000007582827221 */ /* 0x000fe20000010000 */
[C---:B------:R-:W-:Y:S01]  /*6790*/  HMMA.16816.F32.BF16 R108, R8.reuse, R22, R108 ;  /* 0x00000016086c723c */ /* 0x040fe2000004186c */
[----:B------:R-:W4:Y:S05]  /*67a0*/  LDSM.16.MT88.4 R20, [R5+0xbc00] ;  /* 0x00bc00000514783b */ /* 0x000f2a0000004200 */
[----:B------:R-:W-:Y:S02]  /*67b0*/  MUFU.EX2 R142, R142 ;  /* 0x0000008e008e7308 */ /* 0x000fe40000000800 */
[C---:B---3--:R-:W-:Y:S06]  /*67c0*/  HMMA.16816.F32.BF16 R104, R8.reuse, R16, R104 ;  /* 0x000000100868723c */ /* 0x048fec0000041868 */
[----:B------:R-:W-:Y:S02]  /*67d0*/  MUFU.EX2 R139, R139 ;  /* 0x0000008b008b7308 */ /* 0x000fe40000000800 */
[C---:B------:R-:W-:Y:S01]  /*67e0*/  HMMA.16816.F32.BF16 R100, R8.reuse, R18, R100 ;  /* 0x000000120864723c */ /* 0x040fe20000041864 */
[----:B------:R-:W3:Y:S05]  /*67f0*/  LDSM.16.MT88.4 R16, [R180+0xdc00] ;  /* 0x00dc0000b410783b */ /* 0x000eea0000004200 */
[----:B------:R-:W-:Y:S02]  /*6800*/  MUFU.EX2 R138, R138 ;  /* 0x0000008a008a7308 */ /* 0x000fe40000000800 */
[C---:B--2---:R-:W-:Y:S06]  /*6810*/  HMMA.16816.F32.BF16 R96, R8.reuse, R12, R96 ;  /* 0x0000000c0860723c */ /* 0x044fec0000041860 */
[----:B------:R-:W2:Y:S02]  /*6820*/  MUFU.EX2 R141, R141 ;  /* 0x0000008d008d7308 */ /* 0x000ea40000000800 */
[C---:B------:R-:W-:Y:S01]  /*6830*/  HMMA.16816.F32.BF16 R92, R8.reuse, R14, R92 ;  /* 0x0000000e085c723c */ /* 0x040fe2000004185c */
[----:B------:R-:W2:Y:S05]  /*6840*/  LDSM.16.MT88.4 R12, [R180+0xa000] ;  /* 0x00a00000b40c783b */ /* 0x000eaa0000004200 */
[----:B------:R-:W-:Y:S02]  /*6850*/  MUFU.EX2 R132, R132 ;  /* 0x0000008400847308 */ /* 0x000fe40000000800 */
[C---:B-1----:R-:W-:Y:S06]  /*6860*/  HMMA.16816.F32.BF16 R72, R8.reuse, R24, R72 ;  /* 0x000000180848723c */ /* 0x042fec0000041848 */
[----:B------:R-:W1:Y:S02]  /*6870*/  MUFU.EX2 R143, R143 ;  /* 0x0000008f008f7308 */ /* 0x000e640000000800 */
[C---:B----4-:R-:W-:Y:S06]  /*6880*/  HMMA.16816.F32.BF16 R88, R8.reuse, R20, R88 ;  /* 0x000000140858723c */ /* 0x050fec0000041858 */
[----:B------:R-:W4:Y:S02]  /*6890*/  MUFU.EX2 R124, R124 ;  /* 0x0000007c007c7308 */ /* 0x000f240000000800 */
[C---:B------:R-:W-:Y:S01]  /*68a0*/  HMMA.16816.F32.BF16 R84, R8.reuse, R22, R84 ;  /* 0x000000160854723c */ /* 0x040fe20000041854 */
[----:B------:R-:W1:Y:S07]  /*68b0*/  LDSM.16.MT88.4 R20, [R5+0xa000] ;  /* 0x00a000000514783b */ /* 0x000e6e0000004200 */
[C---:B---3--:R-:W-:Y:S08]  /*68c0*/  HMMA.16816.F32.BF16 R80, R8.reuse, R16, R80 ;  /* 0x000000100850723c */ /* 0x048ff00000041850 */
[C---:B------:R-:W-:Y:S01]  /*68d0*/  HMMA.16816.F32.BF16 R76, R8.reuse, R18, R76 ;  /* 0x00000012084c723c */ /* 0x040fe2000004184c */
[----:B------:R-:W3:Y:S07]  /*68e0*/  LDSM.16.MT88.4 R16, [R180+0xc000] ;  /* 0x00c00000b410783b */ /* 0x000eee0000004200 */
[----:B------:R-:W-:Y:S01]  /*68f0*/  HMMA.16816.F32.BF16 R68, R8, R26, R68 ;  /* 0x0000001a0844723c */ /* 0x000fe20000041844 */
[----:B------:R-:W-:Y:S01]  /*6900*/  F2FP.BF16.F32.PACK_AB R8, R148, R125 ;  /* 0x0000007d9408723e */ /* 0x000fe200000010ff */
[----:B------:R-:W-:Y:S01]  /*6910*/  LDSM.16.MT88.4 R24, [R180+0xe000] ;  /* 0x00e00000b418783b */ /* 0x000fe20000004200 */
[----:B------:R-:W-:Y:S01]  /*6920*/  F2FP.BF16.F32.PACK_AB R9, R146, R121 ;  /* 0x000000799209723e */ /* 0x000fe200000010ff */
[----:B------:R-:W-:Y:S01]  /*6930*/  FADD.FTZ R121, R121, R134 ;  /* 0x0000008679797221 */ /* 0x000fe20000010000 */
[----:B------:R-:W-:Y:S01]  /*6940*/  F2FP.BF16.F32.PACK_AB R10, R152, R127 ;  /* 0x0000007f980a723e */ /* 0x000fe200000010ff */
[----:B------:R-:W-:Y:S01]  /*6950*/  FADD.FTZ R125, R125, R130 ;  /* 0x000000827d7d7221 */ /* 0x000fe20000010000 */
[----:B-----5:R-:W-:Y:S01]  /*6960*/  F2FP.BF16.F32.PACK_AB R11, R158, R123 ;  /* 0x0000007b9e0b723e */ /* 0x020fe200000010ff */
[----:B------:R-:W-:-:S02]  /*6970*/  FADD.FTZ R146, R146, R121 ;  /* 0x0000007992927221 */ /* 0x000fc40000010000 */
[----:B------:R-:W-:Y:S02]  /*6980*/  FADD.FTZ R148, R148, R125 ;  /* 0x0000007d94947221 */ /* 0x000fe40000010000 */
[----:B------:R-:W-:Y:S02]  /*6990*/  FADD.FTZ R123, R123, R146 ;  /* 0x000000927b7b7221 */ /* 0x000fe40000010000 */
[----:B--2---:R-:W-:Y:S01]  /*69a0*/  HMMA.16816.F32.BF16 R112, R8, R12, R112 ;  /* 0x0000000c0870723c */ /* 0x004fe20000041870 */
[----:B------:R-:W-:Y:S01]  /*69b0*/  FADD.FTZ R127, R127, R148 ;  /* 0x000000947f7f7221 */ /* 0x000fe20000010000 */
[----:B------:R-:W-:-:S03]  /*69c0*/  FADD.FTZ R158, R158, R123 ;  /* 0x0000007b9e9e7221 */ /* 0x000fc60000010000 */
[----:B------:R-:W-:-:S03]  /*69d0*/  FADD.FTZ R152, R152, R127 ;  /* 0x0000007f98987221 */ /* 0x000fc60000010000 */
        /* <DEDUP_REMOVED lines=8> */
[C---:B------:R-:W-:Y:S08]  /*6a60*/  HMMA.16816.F32.BF16 R88, R8.reuse, R28, R88 ;  /* 0x0000001c0858723c */ /* 0x040ff00000041858 */
[C---:B--2---:R-:W-:Y:S08]  /*6a70*/  HMMA.16816.F32.BF16 R72, R8.reuse, R12, R72 ;  /* 0x0000000c0848723c */ /* 0x044ff00000041848 */
[C---:B------:R-:W-:Y:S01]  /*6a80*/  HMMA.16816.F32.BF16 R68, R8.reuse, R14, R68 ;  /* 0x0000000e0844723c */ /* 0x040fe20000041844 */
[----:B------:R-:W2:Y:S07]  /*6a90*/  LDSM.16.MT88.4 R12, [R180+0xc400] ;  /* 0x00c40000b40c783b */ /* 0x000eae0000004200 */
[C---:B------:R-:W-:Y:S01]  /*6aa0*/  HMMA.16816.F32.BF16 R84, R8.reuse, R30, R84 ;  /* 0x0000001e0854723c */ /* 0x040fe20000041854 */
[----:B------:R-:W-:Y:S07]  /*6ab0*/  LDSM.16.MT88.4 R28, [R180+0xe400] ;  /* 0x00e40000b41c783b */ /* 0x000fee0000004200 */
[C---:B------:R-:W-:Y:S08]  /*6ac0*/  HMMA.16816.F32.BF16 R80, R8.reuse, R24, R80 ;  /* 0x000000180850723c */ /* 0x040ff00000041850 */
[----:B------:R-:W-:Y:S01]  /*6ad0*/  HMMA.16816.F32.BF16 R76, R8, R26, R76 ;  /* 0x0000001a084c723c */ /* 0x000fe2000004184c */
[----:B------:R-:W-:Y:S01]  /*6ae0*/  F2FP.BF16.F32.PACK_AB R8, R160, R133 ;  /* 0x00000085a008723e */ /* 0x000fe200000010ff */
[----:B------:R-:W5:Y:S01]  /*6af0*/  LDSM.16.MT88.4 R24, [R5+0xc400] ;  /* 0x00c400000518783b */ /* 0x000f620000004200 */
        /* <DEDUP_REMOVED lines=8> */
[----:B-1----:R-:W-:Y:S02]  /*6b80*/  HMMA.16816.F32.BF16 R112, R8, R20, R112 ;  /* 0x000000140870723c */ /* 0x002fe40000041870 */
[----:B------:R-:W-:-:S06]  /*6b90*/  FADD.FTZ R150, R150, R131 ;  /* 0x0000008396967221 */ /* 0x000fcc0000010000 */
        /* <DEDUP_REMOVED lines=8> */
[C---:B-----5:R-:W-:Y:S08]  /*6c20*/  HMMA.16816.F32.BF16 R88, R8.reuse, R24, R88 ;  /* 0x000000180858723c */ /* 0x060ff00000041858 */
[C---:B------:R-:W-:Y:S01]  /*6c30*/  HMMA.16816.F32.BF16 R84, R8.reuse, R26, R84 ;  /* 0x0000001a0854723c */ /* 0x040fe20000041854 */
[----:B------:R-:W-:Y:S07]  /*6c40*/  LDSM.16.MT88.4 R24, [R180+0xc800] ;  /* 0x00c80000b418783b */ /* 0x000fee0000004200 */
[----:B------:R-:W-:Y:S01]  /*6c50*/  HMMA.16816.F32.BF16 R80, R8, R28, R80 ;  /* 0x0000001c0850723c */ /* 0x000fe20000041850 */
[-CC-:B------:R-:W-:Y:S01]  /*6c60*/  FFMA.FTZ R28, R120, R60.reuse, -R59.reuse ;  /* 0x0000003c781c7223 */ /* 0x180fe2000001083b */
[----:B------:R-:W-:-:S05]  /*6c70*/  FFMA.FTZ R29, R118, R60, -R59 ;  /* 0x0000003c761d7223 */ /* 0x000fca000001083b */
[----:B------:R-:W-:Y:S01]  /*6c80*/  MUFU.EX2 R28, R28 ;  /* 0x0000001c001c7308 */ /* 0x000fe20000000800 */
[----:B------:R-:W-:Y:S01]  /*6c90*/  HMMA.16816.F32.BF16 R76, R8, R30, R76 ;  /* 0x0000001e084c723c */ /* 0x000fe2000004184c */
[-C--:B------:R-:W-:Y:S01]  /*6ca0*/  FFMA.FTZ R30, R58, R60.reuse, -R61 ;  /* 0x0000003c3a1e7223 */ /* 0x080fe2000001083d */
[----:B------:R-:W-:-:S05]  /*6cb0*/  FFMA.FTZ R31, R56, R60, -R59 ;  /* 0x0000003c381f7223 */ /* 0x000fca000001083b */
[----:B------:R-:W5:Y:S01]  /*6cc0*/  MUFU.EX2 R29, R29 ;  /* 0x0000001d001d7308 */ /* 0x000f620000000800 */
[C---:B-1----:R-:W-:Y:S07]  /*6cd0*/  HMMA.16816.F32.BF16 R72, R8.reuse, R20, R72 ;  /* 0x000000140848723c */ /* 0x042fee0000041848 */
[----:B------:R-:W-:Y:S01]  /*6ce0*/  MUFU.EX2 R30, R30 ;  /* 0x0000001e001e7308 */ /* 0x000fe20000000800 */
[----:B------:R-:W-:Y:S01]  /*6cf0*/  HMMA.16816.F32.BF16 R68, R8, R22, R68 ;  /* 0x000000160844723c */ /* 0x000fe20000041844 */
[----:B------:R-:W-:Y:S01]  /*6d00*/  F2FP.BF16.F32.PACK_AB R8, R141, R138 ;  /* 0x0000008a8d08723e */ /* 0x000fe200000010ff */
[----:B------:R-:W1:Y:S01]  /*6d10*/  LDSM.16.MT88.4 R20, [R5+0xc800] ;  /* 0x00c800000514783b */ /* 0x000e620000004200 */
[----:B------:R-:W-:Y:S01]  /*6d20*/  F2FP.BF16.F32.PACK_AB R9, R142, R137 ;  /* 0x000000898e09723e */ /* 0x000fe200000010ff */
[----:B------:R-:W-:Y:S01]  /*6d30*/  FADD.FTZ R137, R137, R150 ;  /* 0x0000009689897221 */ /* 0x000fe20000010000 */
[----:B------:R-:W-:-:S02]  /*6d40*/  F2FP.BF16.F32.PACK_AB R10, R143, R132 ;  /* 0x000000848f0a723e */ /* 0x000fc400000010ff */
[----:B----4-:R-:W-:Y:S01]  /*6d50*/  F2FP.BF16.F32.PACK_AB R11, R124, R139 ;  /* 0x0000008b7c0b723e */ /* 0x010fe200000010ff */
[----:B------:R-:W-:Y:S01]  /*6d60*/  MUFU.EX2 R31, R31 ;  /* 0x0000001f001f7308 */ /* 0x000fe20000000800 */
[----:B------:R-:W-:-:S04]  /*6d70*/  FADD.FTZ R142, R142, R137 ;  /* 0x000000898e8e7221 */ /* 0x000fc80000010000 */
[----:B------:R-:W-:Y:S01]  /*6d80*/  FADD.FTZ R139, R139, R142 ;  /* 0x0000008e8b8b7221 */ /* 0x000fe20000010000 */
[----:B---3--:R-:W-:Y:S03]  /*6d90*/  HMMA.16816.F32.BF16 R112, R8, R16, R112 ;  /* 0x000000100870723c */ /* 0x008fe60000041870 */
[----:B------:R-:W-:-:S05]  /*6da0*/  FADD.FTZ R139, R124, R139 ;  /* 0x0000008b7c8b7221 */ /* 0x000fca0000010000 */
        /* <DEDUP_REMOVED lines=8> */
[----:B------:R-:W-:Y:S01]  /*6e30*/  HMMA.16816.F32.BF16 R96, R8, R24, R96 ;  /* 0x000000180860723c */ /* 0x000fe20000041860 */
[-C--:B------:R-:W-:Y:S01]  /*6e40*/  FFMA.FTZ R24, R116, R60.reuse, -R59 ;  /* 0x0000003c74187223 */ /* 0x080fe2000001083b */
[----:B------:R-:W-:-:S05]  /*6e50*/  FFMA.FTZ R25, R66, R60, -R61 ;  /* 0x0000003c42197223 */ /* 0x000fca000001083d */
[----:B------:R-:W4:Y:S01]  /*6e60*/  MUFU.EX2 R24, R24 ;  /* 0x0000001800187308 */ /* 0x000f220000000800 */
[C---:B---3--:R-:W-:Y:S07]  /*6e70*/  HMMA.16816.F32.BF16 R80, R8.reuse, R16, R80 ;  /* 0x000000100850723c */ /* 0x048fee0000041850 */
[----:B------:R-:W-:Y:S01]  /*6e80*/  MUFU.EX2 R25, R25 ;  /* 0x0000001900197308 */ /* 0x000fe20000000800 */
[C---:B------:R-:W-:Y:S01]  /*6e90*/  HMMA.16816.F32.BF16 R76, R8.reuse, R18, R76 ;  /* 0x00000012084c723c */ /* 0x040fe2000004184c */
[----:B------:R-:W3:Y:S07]  /*6ea0*/  LDSM.16.MT88.4 R16, [R5+0xac00] ;  /* 0x00ac00000510783b */ /* 0x000eee0000004200 */
[C---:B--2---:R-:W-:Y:S08]  /*6eb0*/  HMMA.16816.F32.BF16 R72, R8.reuse, R12, R72 ;  /* 0x0000000c0848723c */ /* 0x044ff00000041848 */
[C---:B------:R-:W-:Y:S01]  /*6ec0*/  HMMA.16816.F32.BF16 R68, R8.reuse, R14, R68 ;  /* 0x0000000e0844723c */ /* 0x040fe20000041844 */
[----:B------:R-:W2:Y:S07]  /*6ed0*/  LDSM.16.MT88.4 R12, [R180+0xcc00] ;  /* 0x00cc0000b40c783b */ /* 0x000eae0000004200 */
[----:B------:R-:W-:Y:S01]  /*6ee0*/  HMMA.16816.F32.BF16 R92, R8, R26, R92 ;  /* 0x0000001a085c723c */ /* 0x000fe2000004185c */
[-CC-:B------:R-:W-:Y:S01]  /*6ef0*/  FFMA.FTZ R26, R64, R60.reuse, -R61.reuse ;  /* 0x0000003c401a7223 */ /* 0x180fe2000001083d */
[----:B------:R-:W-:Y:S01]  /*6f00*/  FFMA.FTZ R27, R62, R60, -R61 ;  /* 0x0000003c3e1b7223 */ /* 0x000fe2000001083d */
[----:B-----5:R-:W-:Y:S01]  /*6f10*/  F2FP.BF16.F32.PACK_AB R9, R29, R28 ;  /* 0x0000001c1d09723e */ /* 0x020fe200000010ff */
[----:B------:R-:W-:Y:S01]  /*6f20*/  FADD.FTZ R28, R28, R139 ;  /* 0x0000008b1c1c7221 */ /* 0x000fe20000010000 */
[----:B----4-:R-:W-:-:S02]  /*6f30*/  F2FP.BF16.F32.PACK_AB R11, R31, R24 ;  /* 0x000000181f0b723e */ /* 0x010fc400000010ff */
[----:B------:R-:W4:Y:S01]  /*6f40*/  MUFU.EX2 R26, R26 ;  /* 0x0000001a001a7308 */ /* 0x000f220000000800 */
[----:B------:R-:W-:-:S04]  /*6f50*/  FADD.FTZ R29, R29, R28 ;  /* 0x0000001c1d1d7221 */ /* 0x000fc80000010000 */
[----:B------:R-:W-:-:S03]  /*6f60*/  FADD.FTZ R24, R24, R29 ;  /* 0x0000001d18187221 */ /* 0x000fc60000010000 */
[----:B------:R-:W5:Y:S01]  /*6f70*/  MUFU.EX2 R27, R27 ;  /* 0x0000001b001b7308 */ /* 0x000f620000000800 */
[----:B------:R-:W-:Y:S01]  /*6f80*/  FADD.FTZ R218, R31, R24 ;  /* 0x000000181fda7221 */ /* 0x000fe20000010000 */
[----:B----4-:R-:W-:Y:S02]  /*6f90*/  F2FP.BF16.F32.PACK_AB R8, R26, R25 ;  /* 0x000000191a08723e */ /* 0x010fe400000010ff */
[----:B-----5:R-:W-:-:S07]  /*6fa0*/  F2FP.BF16.F32.PACK_AB R10, R30, R27 ;  /* 0x0000001b1e0a723e */ /* 0x020fce00000010ff */
        /* <DEDUP_REMOVED lines=8> */
[----:B------:R2:W4:Y:S07]  /*7030*/  LDSM.16.MT88.4 R12, [R5+0xec00] ;  /* 0x00ec0000050c783b */ /* 0x00052e0000004200 */
[C---:B-1----:R-:W-:Y:S08]  /*7040*/  HMMA.16816.F32.BF16 R88, R8.reuse, R20, R88 ;  /* 0x000000140858723c */ /* 0x042ff00000041858 */
[----:B------:R-:W-:Y:S01]  /*7050*/  HMMA.16816.F32.BF16 R84, R8, R22, R84 ;  /* 0x000000160854723c */ /* 0x000fe20000041854 */
[----:B--2---:R-:W-:-:S07]  /*7060*/  FADD.FTZ R5, R135, R160 ;  /* 0x000000a087057221 */ /* 0x004fce0000010000 */
[----:B---3--:R-:W-:Y:S01]  /*7070*/  HMMA.16816.F32.BF16 R80, R8, R16, R80 ;  /* 0x000000100850723c */ /* 0x008fe20000041850 */
[----:B------:R-:W-:-:S04]  /*7080*/  FADD.FTZ R5, R154, R5 ;  /* 0x000000059a057221 */ /* 0x000fc80000010000 */
[----:B------:R-:W-:-:S03]  /*7090*/  FADD.FTZ R138, R138, R5 ;  /* 0x000000058a8a7221 */ /* 0x000fc60000010000 */
[----:B------:R-:W-:Y:S01]  /*70a0*/  HMMA.16816.F32.BF16 R76, R8, R18, R76 ;  /* 0x00000012084c723c */ /* 0x000fe2000004184c */
[----:B------:R-:W-:-:S04]  /*70b0*/  FADD.FTZ R141, R141, R138 ;  /* 0x0000008a8d8d7221 */ /* 0x000fc80000010000 */
[----:B------:R-:W-:-:S03]  /*70c0*/  FADD.FTZ R6, R132, R141 ;  /* 0x0000008d84067221 */ /* 0x000fc60000010000 */
[----:B----4-:R-:W-:Y:S01]  /*70d0*/  HMMA.16816.F32.BF16 R72, R8, R12, R72 ;  /* 0x0000000c0848723c */ /* 0x010fe20000041848 */
[----:B------:R-:W-:-:S04]  /*70e0*/  FADD.FTZ R6, R143, R6 ;  /* 0x000000068f067221 */ /* 0x000fc80000010000 */
[----:B------:R-:W-:-:S03]  /*70f0*/  FADD.FTZ R25, R25, R6 ;  /* 0x0000000619197221 */ /* 0x000fc60000010000 */
[----:B------:R-:W-:Y:S01]  /*7100*/  HMMA.16816.F32.BF16 R68, R8, R14, R68 ;  /* 0x0000000e0844723c */ /* 0x000fe20000041844 */
[----:B------:R-:W-:-:S04]  /*7110*/  FADD.FTZ R26, R26, R25 ;  /* 0x000000191a1a7221 */ /* 0x000fc80000010000 */
[----:B------:R-:W-:-:S04]  /*7120*/  FADD.FTZ R27, R27, R26 ;  /* 0x0000001a1b1b7221 */ /* 0x000fc80000010000 */
[----:B------:R-:W-:Y:S01]  /*7130*/  FADD.FTZ R219, R30, R27 ;  /* 0x0000001b1edb7221 */ /* 0x000fe20000010000 */
[----:B------:R-:W-:Y:S10]  /*7140*/  @!P0 BRA `(.L_x_1748) ;  /* 0x0000004c002c8947 */ /* 0x000ff40003800000 */
[----:B------:R-:W-:-:S04]  /*7150*/  DEPBAR.LE SB0, 0x0 ;  /* 0x000080000000791a */ /* 0x000fc80000000000 */
[----:B------:R-:W-:Y:S05]  /*7160*/  WARPSYNC.ALL ;  /* 0x0000000000007948 */ /* 0x000fea0003800000 */
[----:B------:R-:W-:Y:S01]  /*7170*/  BSSY.RECONVERGENT B0, `(.L_x_1749) ;  /* 0x0000049000007945 */ /* 0x000fe20003800200 */
[----:B------:R-:W-:Y:S01]  /*7180*/  IADD3 R5, PT, PT, R53, -0x2, RZ ;  /* 0xfffffffe35057810 */ /* 0x000fe20007ffe0ff */
[----:B------:R-:W-:Y:S06]  /*7190*/  BAR.SYNC.DEFER_BLOCKING 0x0 ;  /* 0x0000000000007b1d */ /* 0x000fec0000010000 */
[----:B------:R-:W-:Y:S05]  /*71a0*/  @!P3 BRA `(.L_x_1750) ;  /* 0x0000000000f4b947 */ /* 0x000fea0003800000 */
[----:B------:R-:W2:Y:S01]  /*71b0*/  LD.E R12, desc[UR4][R2.64+0x170] ;  /* 0x00017004020c7980 */ /* 0x000ea2000c101900 */
[----:B------:R-:W-:Y:S02]  /*71c0*/  SHF.L.U32 R5, R5, 0x7, RZ ;  /* 0x0000000705057819 */ /* 0x000fe400000006ff */
        /* <DEDUP_REMOVED lines=15> */
[----:B------:R-:W-:-:S06]  /*72c0*/  IMAD.HI.U32 R11, R15, R11, R14 ;  /* 0x0000000b0f0b7227 */ /* 0x000fcc00078e000e */
[----:B------:R-:W-:-:S04]  /*72d0*/  IMAD.HI.U32 R10, R11, R6, RZ ;  /* 0x000000060b0a7227 */ /* 0x000fc800078e00ff */
[----:B------:R-:W-:-:S04]  /*72e0*/  IMAD.HI.U32 R11, R11, R8, RZ ;  /* 0x000000080b0b7227 */ /* 0x000fc800078e00ff */
[-C--:B------:R-:W-:Y:S02]  /*72f0*/  IMAD R6, R10, R7.reuse, R6 ;  /* 0x000000070a067224 */ /* 0x080fe400078e0206 */
[----:B------:R-:W-:Y:S01]  /*7300*/  IMAD R8, R11, R7, R8 ;  /* 0x000000070b087224 */ /* 0x000fe200078e0208 */
[----:B------:R-:W-:Y:S02]  /*7310*/  LOP3.LUT R7, RZ, R12, RZ, 0x33, !PT ;  /* 0x0000000cff077212 */ /* 0x000fe400078e33ff */
        /* <DEDUP_REMOVED lines=8> */
[----:B------:R-:W-:Y:S01]  /*73a0*/  ISETP.GE.AND P0, PT, R5, RZ, PT ;  /* 0x000000ff0500720c */ /* 0x000fe20003f06270 */
[----:B------:R-:W2:Y:S01]  /*73b0*/  LD.E.64 R8, desc[UR4][R2.64+0x40] ;  /* 0x0000400402087980 */ /* 0x000ea2000c101b00 */
[----:B------:R-:W-:-:S07]  /*73c0*/  ISETP.NE.AND P1, PT, R12, RZ, PT ;  /* 0x000000ff0c00720c */ /* 0x000fce0003f25270 */
[----:B------:R-:W-:Y:S02]  /*73d0*/  @P4 VIADD R10, R10, 0x1 ;  /* 0x000000010a0a4836 */ /* 0x000fe40000000000 */
[----:B------:R-:W-:Y:S02]  /*73e0*/  @P5 IADD3 R11, PT, PT, R11, 0x1, RZ ;  /* 0x000000010b0b5810 */ /* 0x000fe40007ffe0ff */
        /* <DEDUP_REMOVED lines=23> */
[----:B------:R-:W-:Y:S01]  /*7560*/  LEA.HI.X R195, R8, R195, R4, 0x1, P0 ;  /* 0x000000c308c37211 */ /* 0x000fe200000f0c04 */
[----:B------:R-:W-:Y:S05]  /*7570*/  BRA `(.L_x_1751) ;  /* 0x0000000000207947 */ /* 0x000fea0003800000 */
.L_x_1750:
[----:B------:R-:W2:Y:S01]  /*7580*/  LD.E R4, desc[UR4][R2.64+0x40] ;  /* 0x0000400402047980 */ /* 0x000ea2000c101900 */
[----:B------:R-:W-:Y:S02]  /*7590*/  UMOV UR6, URZ ;  /* 0x000000ff00067c82 */ /* 0x000fe40008000000 */
[----:B------:R-:W-:Y:S01]  /*75a0*/  IADD3 R5, P0, PT, RZ, -UR6, RZ ;  /* 0x80000006ff057c10 */ /* 0x000fe2000ff1e0ff */
[----:B--2---:R-:W-:-:S04]  /*75b0*/  IMAD.SHL.U32 R4, R4, 0x80, RZ ;  /* 0x0000008004047824 */ /* 0x004fc800078e00ff */
[----:B------:R-:W-:-:S05]  /*75c0*/  IMAD.X R4, RZ, RZ, ~R4, P0 ;  /* 0x000000ffff047224 */ /* 0x000fca00000e0e04 */
[----:B------:R-:W-:-:S04]  /*75d0*/  SHF.R.S64 R5, R5, 0x1f, R4 ;  /* 0x0000001f05057819 */ /* 0x000fc80000001004 */
[----:B------:R-:W-:-:S04]  /*75e0*/  IADD3 R194, P0, PT, R5, R194, RZ ;  /* 0x000000c205c27210 */ /* 0x000fc80007f1e0ff */
[----:B------:R-:W-:-:S09]  /*75f0*/  LEA.HI.X.SX32 R195, R4, R195, 0x1, P0 ;  /* 0x000000c304c37211 */ /* 0x000fd200000f0eff */
.L_x_1751:
[----:B------:R-:W-:Y:S05]  /*7600*/  BSYNC.RECONVERGENT B0 ;  /* 0x0000000000007941 */ /* 0x000fea0003800200 */
.L_x_1749:
[-C--:B------:R-:W-:Y:S01]  /*7610*/  ISETP.GE.AND P2, PT, R204, R199.reuse, PT ;  /* 0x000000c7cc00720c */ /* 0x080fe20003f46270 */
[----:B------:R-:W-:Y:S01]  /*7620*/  IMAD.SHL.U32 R5, R186, 0x40, RZ ;  /* 0x00000040ba057824 */ /* 0x000fe200078e00ff */
[-C--:B------:R-:W-:Y:S01]  /*7630*/  ISETP.GE.AND P1, PT, R189, R199.reuse, PT ;  /* 0x000000c7bd00720c */ /* 0x080fe20003f26270 */
[----:B------:R-:W-:Y:S01]  /*7640*/  IMAD.MOV.U32 R54, RZ, RZ, 0x20 ;  /* 0x00000020ff367424 */ /* 0x000fe200078e00ff */
[----:B------:R-:W-:Y:S01]  /*7650*/  ISETP.GE.AND P0, PT, R188, R199, PT ;  /* 0x000000c7bc00720c */ /* 0x000fe20003f06270 */
[----:B------:R-:W-:Y:S01]  /*7660*/  BSSY.RECONVERGENT B1, `(.L_x_1752) ;  /* 0x0000176000017945 */ /* 0x000fe20003800200 */
[C---:B------:R-:W-:Y:S02]  /*7670*/  IADD3 R8, P4, PT, R5.reuse, R194, RZ ;  /* 0x000000c205087210 */ /* 0x040fe40007f9e0ff */
[----:B------:R-:W-:Y:S02]  /*7680*/  SHF.L.U64.HI R4, R186, 0x6, R187 ;  /* 0x00000006ba047819 */ /* 0x000fe400000102bb */
[----:B------:R-:W-:-:S02]  /*7690*/  IADD3 R6, P5, PT, R5, R8, RZ ;  /* 0x0000000805067210 */ /* 0x000fc40007fbe0ff */
[----:B------:R-:W-:Y:S01]  /*76a0*/  SEL R54, R54, 0xffffffe0, !P6 ;  /* 0xffffffe036367807 */ /* 0x000fe20007000000 */
[----:B------:R-:W-:Y:S01]  /*76b0*/  @!PT LDS RZ, [RZ] ;  /* 0x00000000fffff984 */ /* 0x000fe20000000800 */
[----:B------:R-:W-:Y:S01]  /*76c0*/  @!PT LDS RZ, [RZ] ;  /* 0x00000000fffff984 */ /* 0x000fe20000000800 */
[----:B------:R-:W-:Y:S01]  /*76d0*/  @!PT LDS RZ, [RZ] ;  /* 0x00000000fffff984 */ /* 0x000fe20000000800 */
[----:B------:R-:W-:Y:S01]  /*76e0*/  @!P2 LDGSTS.E.BYPASS.LTC128B.128 [R201+0x9000], desc[UR4][R194.64] ;  /* 0x09000000c2c9afae */ /* 0x000fe2000b981a04 */
[C---:B------:R-:W-:Y:S01]  /*76f0*/  IMAD.X R9, R4.reuse, 0x1, R195, P4 ;  /* 0x0000000104097824 */ /* 0x040fe200020e06c3 */
[----:B------:R-:W-:Y:S02]  /*7700*/  IADD3 R10, P4, PT, R5, R6, RZ ;  /* 0x00000006050a7210 */ /* 0x000fe40007f9e0ff */
[----:B------:R-:W-:Y:S01]  /*7710*/  @P2 STS.128 [R201+0x9000], RZ ;  /* 0x009000ffc9002388 */ /* 0x000fe20000000c00 */
[----:B------:R-:W-:Y:S02]  /*7720*/  IMAD.X R7, R4, 0x1, R9, P5 ;  /* 0x0000000104077824 */ /* 0x000fe400028e0609 */
[----:B------:R-:W-:Y:S01]  /*7730*/  IMAD.IADD R55, R182, 0x1, R54 ;  /* 0x00000001b6377824 */ /* 0x000fe200078e0236 */
[----:B------:R-:W-:Y:S01]  /*7740*/  @!PT LDS RZ, [RZ] ;  /* 0x00000000fffff984 */ /* 0x000fe20000000800 */
[----:B------:R-:W-:Y:S01]  /*7750*/  @!PT LDS RZ, [RZ] ;  /* 0x00000000fffff984 */ /* 0x000fe20000000800 */
[----:B------:R-:W-:Y:S01]  /*7760*/  @!PT LDS RZ, [RZ] ;  /* 0x00000000fffff984 */ /* 0x000fe20000000800 */
[----:B------:R-:W-:Y:S01]  /*7770*/  @!P1 LDGSTS.E.BYPASS.LTC128B.128 [R201+0xb000], desc[UR4][R194.64+0x40] ;  /* 0x0b000040c2c99fae */ /* 0x000fe2000b981a04 */
[----:B------:R-:W-:-:S02]  /*7780*/  IMAD.X R11, R4, 0x1, R7, P4 ;  /* 0x00000001040b7824 */ /* 0x000fc400020e0607 */
[----:B------:R-:W-:Y:S01]  /*7790*/  IMAD.IADD R54, R181, 0x1, R54 ;  /* 0x00000001b5367824 */ /* 0x000fe200078e0236 */
        /* <DEDUP_REMOVED lines=52> */
[----:B------:R-:W3:Y:S04]  /*7ae0*/  LDSM.16.M88.4 R20, [R181+0x3000] ;  /* 0x00300000b514783b */ /* 0x000ee80000000200 */
[----:B------:R-:W4:Y:S04]  /*7af0*/  LDSM.16.M88.4 R12, [R181+0x3400] ;  /* 0x00340000b50c783b */ /* 0x000f280000000200 */
[----:B-1----:R-:W2:Y:S04]  /*7b00*/  LDSM.16.M88.4 R4, [R181+0x3800] ;  /* 0x00380000b504783b */ /* 0x002ea80000000200 */
[----:B------:R-:W-:Y:S04]  /*7b10*/  LDSM.16.M88.4 R40, [R55] ;  /* 0x000000003728783b */ /* 0x000fe80000000200 */
[----:B------:R-:W1:Y:S04]  /*7b20*/  LDSM.16.M88.4 R32, [R54+0x3000] ;  /* 0x003000003620783b */ /* 0x000e680000000200 */
[----:B------:R-:W5:Y:S04]  /*7b30*/  LDSM.16.M88.4 R28, [R54+0x3400] ;  /* 0x00340000361c783b */ /* 0x000f680000000200 */
[----:B------:R-:W5:Y:S04]  /*7b40*/  LDSM.16.M88.4 R152, [R181+0x3c00] ;  /* 0x003c0000b598783b */ /* 0x000f680000000200 */
[----:B------:R-:W5:Y:S04]  /*7b50*/  LDSM.16.M88.4 R144, [R181+0x4000] ;  /* 0x00400000b590783b */ /* 0x000f680000000200 */
[----:B------:R-:W5:Y:S04]  /*7b60*/  LDSM.16.M88.4 R136, [R181+0x4400] ;  /* 0x00440000b588783b */ /* 0x000f680000000200 */
[----:B------:R-:W5:Y:S01]  /*7b70*/  LDSM.16.M88.4 R128, [R181+0x4800] ;  /* 0x00480000b580783b */ /* 0x000f620000000200 */
[C---:B---3--:R-:W-:Y:S03]  /*7b80*/  HMMA.16816.F32.BF16 R24, R120.reuse, R20, RZ ;  /* 0x000000147818723c */ /* 0x048fe600000418ff */
[----:B------:R-:W3:Y:S04]  /*7b90*/  LDSM.16.M88.4 R56, [R181+0x4c00] ;  /* 0x004c0000b538783b */ /* 0x000ee80000000200 */
[----:B------:R-:W3:Y:S01]  /*7ba0*/  LDSM.16.M88.4 R48, [R54+0x3800] ;  /* 0x003800003630783b */ /* 0x000ee20000000200 */
[C---:B----4-:R-:W-:Y:S03]  /*7bb0*/  HMMA.16816.F32.BF16 R16, R120.reuse, R12, RZ ;  /* 0x0000000c7810723c */ /* 0x050fe600000418ff */
[----:B------:R-:W4:Y:S04]  /*7bc0*/  LDSM.16.M88.4 R44, [R54+0x3c00] ;  /* 0x003c0000362c783b */ /* 0x000f280000000200 */
[----:B------:R-:W4:Y:S01]  /*7bd0*/  LDSM.16.M88.4 R36, [R54+0x4000] ;  /* 0x004000003624783b */ /* 0x000f220000000200 */
[C---:B------:R-:W-:Y:S03]  /*7be0*/  HMMA.16816.F32.BF16 R20, R120.reuse, R22, RZ ;  /* 0x000000167814723c */ /* 0x040fe600000418ff */
[----:B------:R-:W4:Y:S04]  /*7bf0*/  LDSM.16.M88.4 R160, [R54+0x4400] ;  /* 0x0044000036a0783b */ /* 0x000f280000000200 */
[----:B------:R-:W4:Y:S01]  /*7c00*/  LDSM.16.M88.4 R64, [R54+0x4800] ;  /* 0x004800003640783b */ /* 0x000f220000000200 */
[C---:B------:R-:W-:Y:S03]  /*7c10*/  HMMA.16816.F32.BF16 R12, R120.reuse, R14, RZ ;  /* 0x0000000e780c723c */ /* 0x040fe600000418ff */
[----:B------:R-:W4:Y:S04]  /*7c20*/  LDSM.16.M88.4 R60, [R54+0x4c00] ;  /* 0x004c0000363c783b */ /* 0x000f280000000200 */
[----:B------:R-:W-:Y:S01]  /*7c30*/  LDSM.16.M88.4 R164, [R182+0x1000] ;  /* 0x00100000b6a4783b */ /* 0x000fe20000000200 */
[----:B--2---:R-:W-:Y:S03]  /*7c40*/  HMMA.16816.F32.BF16 R8, R120, R4, RZ ;  /* 0x000000047808723c */ /* 0x004fe600000418ff */
[----:B------:R-:W-:Y:S04]  /*7c50*/  LDSM.16.M88.4 R172, [R181+0x6800] ;  /* 0x00680000b5ac783b */ /* 0x000fe80000000200 */
[----:B------:R-:W-:Y:S01]  /*7c60*/  LDSM.16.M88.4 R168, [R181+0x6c00] ;  /* 0x006c0000b5a8783b */ /* 0x000fe20000000200 */
[C---:B-1----:R-:W-:Y:S03]  /*7c70*/  HMMA.16816.F32.BF16 R24, R40.reuse, R32, R24 ;  /* 0x000000202818723c */ /* 0x042fe60000041818 */
[----:B------:R-:W-:Y:S04]  /*7c80*/  LDSM.16.M88.4 R220, [R182+0x2000] ;  /* 0x00200000b6dc783b */ /* 0x000fe80000000200 */
[----:B------:R-:W-:Y:S01]  /*7c90*/  LDSM.16.M88.4 R176, [R181+0x7c00] ;  /* 0x007c0000b5b0783b */ /* 0x000fe20000000200 */
[C---:B------:R-:W-:Y:S03]  /*7ca0*/  HMMA.16816.F32.BF16 R20, R40.reuse, R34, R20 ;  /* 0x000000222814723c */ /* 0x040fe60000041814 */
[----:B------:R-:W1:Y:S04]  /*7cb0*/  LDSM.16.M88.4 R32, [R181+0x5000] ;  /* 0x00500000b520783b */ /* 0x000e680000000200 */
[----:B------:R-:W0:Y:S01]  /*7cc0*/  LDGDEPBAR ;  /* 0x00000000000079af */ /* 0x000e220000000000 */
[C---:B-----5:R-:W-:Y:S08]  /*7cd0*/  HMMA.16816.F32.BF16 R16, R40.reuse, R28, R16 ;  /* 0x0000001c2810723c */ /* 0x060ff00000041810 */
        /* <DEDUP_REMOVED lines=11> */
[C---:B---3--:R-:W-:Y:S08]  /*7d90*/  HMMA.16816.F32.BF16 R124, R120.reuse, R56, RZ ;  /* 0x00000038787c723c */ /* 0x048ff000000418ff */
[----:B------:R-:W-:Y:S01]  /*7da0*/  HMMA.16816.F32.BF16 R120, R120, R58, RZ ;  /* 0x0000003a7878723c */ /* 0x000fe200000418ff */
[----:B------:R-:W3:Y:S07]  /*7db0*/  LDSM.16.M88.4 R56, [R181+0x5800] ;  /* 0x00580000b538783b */ /* 0x000eee0000000200 */
[C---:B------:R-:W-:Y:S08]  /*7dc0*/  HMMA.16816.F32.BF16 R8, R40.reuse, R48, R8 ;  /* 0x000000302808723c */ /* 0x040ff00000041808 */
[C---:B------:R-:W-:Y:S01]  /*7dd0*/  HMMA.16816.F32.BF16 R4, R40.reuse, R50, R4 ;  /* 0x000000322804723c */ /* 0x040fe20000041804 */
[----:B------:R-:W5:Y:S07]  /*7de0*/  LDSM.16.M88.4 R48, [R181+0x5c00] ;  /* 0x005c0000b530783b */ /* 0x000f6e0000000200 */
[C---:B----4-:R-:W-:Y:S08]  /*7df0*/  HMMA.16816.F32.BF16 R156, R40.reuse, R44, R156 ;  /* 0x0000002c289c723c */ /* 0x050ff0000004189c */
        /* <DEDUP_REMOVED lines=24> */
[C---:B-----5:R-:W-:Y:S08]  /*7f80*/  HMMA.16816.F32.BF16 R156, R164.reuse, R48, R156 ;  /* 0x00000030a49c723c */ /* 0x060ff0000004189c */
[C---:B------:R-:W-:Y:S01]  /*7f90*/  HMMA.16816.F32.BF16 R152, R164.reuse, R50, R152 ;  /* 0x00000032a498723c */ /* 0x040fe20000041898 */
[----:B------:R-:W5:Y:S07]  /*7fa0*/  LDSM.16.M88.4 R48, [R54+0x6800] ;  /* 0x006800003630783b */ /* 0x000f6e0000000200 */
[C---:B----4-:R-:W-:Y:S08]  /*7fb0*/  HMMA.16816.F32.BF16 R148, R164.reuse, R44, R148 ;  /* 0x0000002ca494723c */ /* 0x050ff00000041894 */
[C---:B------:R-:W-:Y:S01]  /*7fc0*/  HMMA.16816.F32.BF16 R144, R164.reuse, R46, R144 ;  /* 0x0000002ea490723c */ /* 0x040fe20000041890 */
[----:B------:R-:W4:Y:S07]  /*7fd0*/  LDSM.16.M88.4 R44, [R54+0x6c00] ;  /* 0x006c0000362c783b */ /* 0x000f2e0000000200 */
[C---:B------:R-:W-:Y:S08]  /*7fe0*/  HMMA.16816.F32.BF16 R140, R164.reuse, R36, R140 ;  /* 0x00000024a48c723c */ /* 0x040ff0000004188c */
[----:B------:R-:W-:Y:S01]  /*7ff0*/  HMMA.16816.F32.BF16 R136, R164, R38, R136 ;  /* 0x00000026a488723c */ /* 0x000fe20000041888 */
[----:B------:R-:W4:Y:S07]  /*8000*/  LDSM.16.M88.4 R36, [R181+0x7000] ;  /* 0x00700000b524783b */ /* 0x000f2e0000000200 */
        /* <DEDUP_REMOVED lines=8> */
[----:B------:R-:W2:Y:S07]  /*8090*/  LDSM.16.M88.4 R172, [R181+0x8000] ;  /* 0x00800000b5ac783b */ /* 0x000eae0000000200 */
[C---:B------:R-:W-:Y:S08]  /*80a0*/  HMMA.16816.F32.BF16 R124, R164.reuse, R168, R124 ;  /* 0x000000a8a47c723c */ /* 0x040ff0000004187c */
[----:B------:R-:W-:Y:S01]  /*80b0*/  HMMA.16816.F32.BF16 R120, R164, R170, R120 ;  /* 0x000000aaa478723c */ /* 0x000fe20000041878 */
[----:B------:R-:W2:Y:S04]  /*80c0*/  LDSM.16.M88.4 R168, [R181+0x8400] ;  /* 0x00840000b5a8783b */ /* 0x000ea80000000200 */
[----:B------:R-:W2:Y:S03]  /*80d0*/  LDSM.16.M88.4 R164, [R181+0x8800] ;  /* 0x00880000b5a4783b */ /* 0x000ea60000000200 */
[C---:B------:R-:W-:Y:S08]  /*80e0*/  HMMA.16816.F32.BF16 R24, R40.reuse, R160, R24 ;  /* 0x000000a02818723c */ /* 0x040ff00000041818 */
[C---:B------:R-:W-:Y:S01]  /*80f0*/  HMMA.16816.F32.BF16 R20, R40.reuse, R162, R20 ;  /* 0x000000a22814723c */ /* 0x040fe20000041814 */
[----:B------:R-:W2:Y:S07]  /*8100*/  LDSM.16.M88.4 R160, [R181+0x8c00] ;  /* 0x008c0000b5a0783b */ /* 0x000eae0000000200 */
[C---:B------:R-:W-:Y:S08]  /*8110*/  HMMA.16816.F32.BF16 R16, R40.reuse, R64, R16 ;  /* 0x000000402810723c */ /* 0x040ff00000041810 */
[C---:B------:R-:W-:Y:S01]  /*8120*/  HMMA.16816.F32.BF16 R12, R40.reuse, R66, R12 ;  /* 0x00000042280c723c */ /* 0x040fe2000004180c */
[----:B------:R5:W-:Y:S07]  /*8130*/  LDSM.16.M88.4 R64, [R55+0x2000] ;  /* 0x002000003740783b */ /* 0x000bee0000000200 */
[C---:B------:R-:W-:Y:S08]  /*8140*/  HMMA.16816.F32.BF16 R148, R40.reuse, R60, R148 ;  /* 0x0000003c2894723c */ /* 0x040ff00000041894 */
[C---:B------:R-:W-:Y:S01]  /*8150*/  HMMA.16816.F32.BF16 R144, R40.reuse, R62, R144 ;  /* 0x0000003e2890723c */ /* 0x040fe20000041890 */
[----:B------:R-:W2:Y:S07]  /*8160*/  LDSM.16.M88.4 R60, [R54+0x7000] ;  /* 0x00700000363c783b */ /* 0x000eae0000000200 */
[----:B---3--:R-:W-:Y:S01]  /*8170*/  HMMA.16816.F32.BF16 R140, R40, R56, R140 ;  /* 0x00000038288c723c */ /* 0x008fe2000004188c */
[----:B-----5:R-:W-:-:S05]  /*8180*/  VIADD R55, R53, 0xfffffffe ;  /* 0xfffffffe35377836 */ /* 0x020fca0000000000 */
[----:B------:R-:W-:Y:S02]  /*8190*/  ISETP.GT.AND P5, PT, R55, R190, PT ;  /* 0x000000be3700720c */ /* 0x000fe40003fa4270 */
[C---:B------:R-:W-:Y:S01]  /*81a0*/  HMMA.16816.F32.BF16 R136, R40.reuse, R58, R136 ;  /* 0x0000003a2888723c */ /* 0x040fe20000041888 */
[----:B------:R-:W3:Y:S07]  /*81b0*/  LDSM.16.M88.4 R56, [R54+0x7400] ;  /* 0x007400003638783b */ /* 0x000eee0000000200 */
[C---:B------:R-:W-:Y:S08]  /*81c0*/  HMMA.16816.F32.BF16 R132, R40.reuse, R48, R132 ;  /* 0x000000302884723c */ /* 0x040ff00000041884 */
[C---:B------:R-:W-:Y:S01]  /*81d0*/  HMMA.16816.F32.BF16 R128, R40.reuse, R50, R128 ;  /* 0x000000322880723c */ /* 0x040fe20000041880 */
[----:B------:R-:W5:Y:S07]  /*81e0*/  LDSM.16.M88.4 R48, [R54+0x7800] ;  /* 0x007800003630783b */ /* 0x000f6e0000000200 */
[C---:B----4-:R-:W-:Y:S08]  /*81f0*/  HMMA.16816.F32.BF16 R124, R40.reuse, R44, R124 ;  /* 0x0000002c287c723c */ /* 0x050ff0000004187c */
[----:B------:R-:W-:Y:S01]  /*8200*/  HMMA.16816.F32.BF16 R120, R40, R46, R120 ;  /* 0x0000002e2878723c */ /* 0x000fe20000041878 */
[----:B------:R-:W4:Y:S04]  /*8210*/  LDSM.16.M88.4 R44, [R54+0x7c00] ;  /* 0x007c0000362c783b */ /* 0x000f280000000200 */
[----:B------:R-:W4:Y:S03]  /*8220*/  LDSM.16.M88.4 R40, [R54+0x8000] ;  /* 0x008000003628783b */ /* 0x000f260000000200 */
[C---:B------:R-:W-:Y:S08]  /*8230*/  HMMA.16816.F32.BF16 R24, R220.reuse, R36, R24 ;  /* 0x00000024dc18723c */ /* 0x040ff00000041818 */
[C---:B------:R-:W-:Y:S01]  /*8240*/  HMMA.16816.F32.BF16 R20, R220.reuse, R38, R20 ;  /* 0x00000026dc14723c */ /* 0x040fe20000041814 */
[----:B------:R-:W4:Y:S07]  /*8250*/  LDSM.16.M88.4 R36, [R54+0x8400] ;  /* 0x008400003624783b */ /* 0x000f2e0000000200 */
[C---:B-1----:R-:W-:Y:S08]  /*8260*/  HMMA.16816.F32.BF16 R16, R220.reuse, R32, R16 ;  /* 0x00000020dc10723c */ /* 0x042ff00000041810 */
[C---:B------:R-:W-:Y:S01]  /*8270*/  HMMA.16816.F32.BF16 R12, R220.reuse, R34, R12 ;  /* 0x00000022dc0c723c */ /* 0x040fe2000004180c */
[----:B------:R-:W1:Y:S07]  /*8280*/  LDSM.16.M88.4 R32, [R54+0x8800] ;  /* 0x008800003620783b */ /* 0x000e6e0000000200 */
[C---:B--2---:R-:W-:Y:S08]  /*8290*/  HMMA.16816.F32.BF16 R8, R220.reuse, R28, R8 ;  /* 0x0000001cdc08723c */ /* 0x044ff00000041808 */
[----:B------:R-:W-:Y:S01]  /*82a0*/  HMMA.16816.F32.BF16 R4, R220, R30, R4 ;  /* 0x0000001edc04723c */ /* 0x000fe20000041804 */
[----:B------:R-:W2:Y:S01]  /*82b0*/  LDSM.16.M88.4 R28, [R54+0x8c00] ;  /* 0x008c0000361c783b */ /* 0x000ea20000000200 */
[----:B------:R-:W-:-:S06]  /*82c0*/  DEPBAR.LE SB0, 0x0 ;  /* 0x000080000000791a */ /* 0x000fcc0000000000 */
[C---:B------:R-:W-:Y:S08]  /*82d0*/  HMMA.16816.F32.BF16 R156, R220.reuse, R176, R156 ;  /* 0x000000b0dc9c723c */ /* 0x040ff0000004189c */
        /* <DEDUP_REMOVED lines=8> */
[----:B------:R-:W-:Y:S08]  /*8360*/  HMMA.16816.F32.BF16 R120, R220, R162, R120 ;  /* 0x000000a2dc78723c */ /* 0x000ff00000041878 */
[C---:B------:R-:W-:Y:S08]  /*8370*/  HMMA.16816.F32.BF16 R24, R64.reuse, R60, R24 ;  /* 0x0000003c4018723c */ /* 0x040ff00000041818 */
[C---:B------:R-:W-:Y:S08]  /*8380*/  HMMA.16816.F32.BF16 R20, R64.reuse, R62, R20 ;  /* 0x0000003e4014723c */ /* 0x040ff00000041814 */
[C---:B---3--:R-:W-:Y:S08]  /*8390*/  HMMA.16816.F32.BF16 R16, R64.reuse, R56, R16 ;  /* 0x000000384010723c */ /* 0x048ff00000041810 */
[C---:B------:R-:W-:Y:S08]  /*83a0*/  HMMA.16816.F32.BF16 R12, R64.reuse, R58, R12 ;  /* 0x0000003a400c723c */ /* 0x040ff0000004180c */
[C---:B-----5:R-:W-:Y:S08]  /*83b0*/  HMMA.16816.F32.BF16 R8, R64.reuse, R48, R8 ;  /* 0x000000304008723c */ /* 0x060ff00000041808 */
[C---:B------:R-:W-:Y:S08]  /*83c0*/  HMMA.16816.F32.BF16 R4, R64.reuse, R50, R4 ;  /* 0x000000324004723c */ /* 0x040ff00000041804 */
[C---:B----4-:R-:W-:Y:S08]  /*83d0*/  HMMA.16816.F32.BF16 R156, R64.reuse, R44, R156 ;  /* 0x0000002c409c723c */ /* 0x050ff0000004189c */
[C---:B------:R-:W-:Y:S08]  /*83e0*/  HMMA.16816.F32.BF16 R152, R64.reuse, R46, R152 ;  /* 0x0000002e4098723c */ /* 0x040ff00000041898 */
[C---:B------:R-:W-:Y:S08]  /*83f0*/  HMMA.16816.F32.BF16 R148, R64.reuse, R40, R148 ;  /* 0x000000284094723c */ /* 0x040ff00000041894 */
[C---:B------:R-:W-:Y:S08]  /*8400*/  HMMA.16816.F32.BF16 R144, R64.reuse, R42, R144 ;  /* 0x0000002a4090723c */ /* 0x040ff00000041890 */
[C---:B------:R-:W-:Y:S08]  /*8410*/  HMMA.16816.F32.BF16 R140, R64.reuse, R36, R140 ;  /* 0x00000024408c723c */ /* 0x040ff0000004188c */
[C---:B------:R-:W-:Y:S08]  /*8420*/  HMMA.16816.F32.BF16 R136, R64.reuse, R38, R136 ;  /* 0x000000264088723c */ /* 0x040ff00000041888 */
[C---:B-1----:R-:W-:Y:S08]  /*8430*/  HMMA.16816.F32.BF16 R132, R64.reuse, R32, R132 ;  /* 0x000000204084723c */ /* 0x042ff00000041884 */
[C---:B------:R-:W-:Y:S08]  /*8440*/  HMMA.16816.F32.BF16 R128, R64.reuse, R34, R128 ;  /* 0x000000224080723c */ /* 0x040ff00000041880 */
[C---:B--2---:R-:W-:Y:S08]  /*8450*/  HMMA.16816.F32.BF16 R124, R64.reuse, R28, R124 ;  /* 0x0000001c407c723c */ /* 0x044ff0000004187c */
[----:B------:R-:W-:Y:S01]  /*8460*/  HMMA.16816.F32.BF16 R120, R64, R30, R120 ;  /* 0x0000001e4078723c */ /* 0x000fe20000041878 */
[----:B------:R-:W-:Y:S06]  /*8470*/  BAR.SYNC.DEFER_BLOCKING 0x0 ;  /* 0x0000000000007b1d */ /* 0x000fec0000010000 */
[----:B------:R-:W-:-:S13]  /*8480*/  @!P5 BRA `(.L_x_1753) ;  /* 0x00000008004cd947 */ /* 0x000fda0003800000 */
[----:B------:R-:W-:Y:S04]  /*8490*/  BSSY.RECONVERGENT B0, `(.L_x_1754) ;  /* 0x000004a000007945 */ /* 0x000fe80003800200 */
[----:B------:R-:W-:Y:S05]  /*84a0*/  @!P3 BRA `(.L_x_1755) ;  /* 0x000000040000b947 */ /* 0x000fea0003800000 */
[----:B------:R-:W2:Y:S01]  /*84b0*/  LD.E R36, desc[UR4][R2.64+0x170] ;  /* 0x0001700402247980 */ /* 0x000ea2000c101900 */
[----:B------:R-:W-:-:S04]  /*84c0*/  VIADD R32, R53, 0xffffffff ;  /* 0xffffffff35207836 */ /* 0x000fc80000000000 */
[----:B------:R-:W-:-:S04]  /*84d0*/  IMAD.SHL.U32 R32, R32, 0x80, RZ ;  /* 0x0000008020207824 */ /* 0x000fc800078e00ff */
[C---:B------:R-:W-:Y:S01]  /*84e0*/  VIADD R29, R32.reuse, 0xffffff80 ;  /* 0xffffff80201d7836 */ /* 0x040fe20000000000 */
[----:B------:R-:W-:-:S04]  /*84f0*/  IADD3 R32, PT, PT, R32, -0x100, RZ ;  /* 0xffffff0020207810 */ /* 0x000fc80007ffe0ff */
[----:B------:R-:W-:Y:S02]  /*8500*/  IABS R34, R29 ;  /* 0x0000001d00227213 */ /* 0x000fe40000000000 */
[-C--:B--2---:R-:W-:Y:S02]  /*8510*/  IABS R31, R36.reuse ;  /* 0x00000024001f7213 */ /* 0x084fe40000000000 */
[-C--:B------:R-:W-:Y:S02]  /*8520*/  IABS R30, R36.reuse ;  /* 0x00000024001e7213 */ /* 0x080fe40000000000 */
[----:B------:R-:W1:Y:S01]  /*8530*/  I2F.RP R33, R31 ;  /* 0x0000001f00217306 */ /* 0x000e620000209400 */
[----:B------:R-:W-:Y:S02]  /*8540*/  LOP3.LUT R29, R29, R36, RZ, 0x3c, !PT ;  /* 0x000000241d1d7212 */ /* 0x000fe400078e3cff */
[----:B------:R-:W-:-:S05]  /*8550*/  IADD3 R30, PT, PT, RZ, -R30, RZ ;  /* 0x8000001eff1e7210 */ /* 0x000fca0007ffe0ff */
[----:B-1----:R-:W1:Y:S02]  /*8560*/  MUFU.RCP R38, R33 ;  /* 0x0000002100267308 */ /* 0x002e640000001000 */
[----:B-1----:R-:W-:-:S06]  /*8570*/  VIADD R38, R38, 0xffffffe ;  /* 0x0ffffffe26267836 */ /* 0x002fcc0000000000 */
[----:B------:R-:W1:Y:S02]  /*8580*/  F2I.FTZ.U32.TRUNC.NTZ R39, R38 ;  /* 0x0000002600277305 */ /* 0x000e64000021f000 */
[----:B-1----:R-:W-:Y:S01]  /*8590*/  IADD3 R28, PT, PT, RZ, -R39, RZ ;  /* 0x80000027ff1c7210 */ /* 0x002fe20007ffe0ff */
[----:B------:R-:W-:-:S04]  /*85a0*/  IMAD.MOV.U32 R38, RZ, RZ, RZ ;  /* 0x000000ffff267224 */ /* 0x000fc800078e00ff */
[----:B------:R-:W-:Y:S01]  /*85b0*/  IMAD R35, R28, R31, RZ ;  /* 0x0000001f1c237224 */ /* 0x000fe200078e02ff */
[----:B------:R-:W-:Y:S02]  /*85c0*/  IABS R28, R32 ;  /* 0x00000020001c7213 */ /* 0x000fe40000000000 */
[----:B------:R-:W-:Y:S01]  /*85d0*/  LOP3.LUT R32, R32, R36, RZ, 0x3c, !PT ;  /* 0x0000002420207212 */ /* 0x000fe200078e3cff */
[----:B------:R-:W-:-:S06]  /*85e0*/  IMAD.HI.U32 R35, R39, R35, R38 ;  /* 0x0000002327237227 */ /* 0x000fcc00078e0026 */
[----:B------:R-:W-:-:S04]  /*85f0*/  IMAD.HI.U32 R33, R35, R34, RZ ;  /* 0x0000002223217227 */ /* 0x000fc800078e00ff */
[----:B------:R-:W-:Y:S02]  /*8600*/  IMAD R34, R33, R30, R34 ;  /* 0x0000001e21227224 */ /* 0x000fe400078e0222 */
[----:B------:R-:W-:-:S03]  /*8610*/  IMAD.HI.U32 R35, R35, R28, RZ ;  /* 0x0000001c23237227 */ /* 0x000fc600078e00ff */
[----:B------:R-:W-:Y:S01]  /*8620*/  ISETP.GT.U32.AND P3, PT, R31, R34, PT ;  /* 0x000000221f00720c */ /* 0x000fe20003f64070 */
[----:B------:R-:W-:-:S05]  /*8630*/  IMAD R28, R35, R30, R28 ;  /* 0x0000001e231c7224 */ /* 0x000fca00078e021c */
[----:B------:R-:W-:-:S07]  /*8640*/  ISETP.GT.U32.AND P4, PT, R31, R28, PT ;  /* 0x0000001c1f00720c */ /* 0x000fce0003f84070 */
[----:B------:R-:W-:Y:S01]  /*8650*/  @!P3 IADD3 R34, PT, PT, R34, -R31, RZ ;  /* 0x8000001f2222b210 */ /* 0x000fe20007ffe0ff */
[----:B------:R-:W-:-:S03]  /*8660*/  @!P3 VIADD R33, R33, 0x1 ;  /* 0x000000012121b836 */ /* 0x000fc60000000000 */
[----:B------:R-:W-:Y:S02]  /*8670*/  ISETP.GE.U32.AND P3, PT, R34, R31, PT ;  /* 0x0000001f2200720c */ /* 0x000fe40003f66070 */
[----:B------:R-:W-:Y:S02]  /*8680*/  @!P4 IMAD.IADD R28, R28, 0x1, -R31 ;  /* 0x000000011c1cc824 */ /* 0x000fe400078e0a1f */
[----:B------:R-:W-:Y:S01]  /*8690*/  @!P4 VIADD R35, R35, 0x1 ;  /* 0x000000012323c836 */ /* 0x000fe20000000000 */
[----:B------:R-:W-:-:S08]  /*86a0*/  ISETP.GE.AND P4, PT, R29, RZ, PT ;  /* 0x000000ff1d00720c */ /* 0x000fd00003f86270 */
[----:B------:R-:W-:Y:S02]  /*86b0*/  @P3 IADD3 R33, PT, PT, R33, 0x1, RZ ;  /* 0x0000000121213810 */ /* 0x000fe40007ffe0ff */
[----:B------:R-:W-:Y:S02]  /*86c0*/  ISETP.GE.U32.AND P3, PT, R28, R31, PT ;  /* 0x0000001f1c00720c */ /* 0x000fe40003f66070 */
[----:B------:R-:W-:Y:S01]  /*86d0*/  LOP3.LUT R28, RZ, R36, RZ, 0x33, !PT ;  /* 0x00000024ff1c7212 */ /* 0x000fe200078e33ff */
[----:B------:R-:W-:Y:S01]  /*86e0*/  @!P4 IMAD.MOV R33, RZ, RZ, -R33 ;  /* 0x000000ffff21c224 */ /* 0x000fe200078e0a21 */
[----:B------:R-:W-:-:S04]  /*86f0*/  ISETP.NE.AND P4, PT, R36, RZ, PT ;  /* 0x000000ff2400720c */ /* 0x000fc80003f85270 */
[----:B------:R-:W-:-:S05]  /*8700*/  SEL R31, R28, R33, !P4 ;  /* 0x000000211c1f7207 */ /* 0x000fca0006000000 */
[----:B------:R-:W-:Y:S02]  /*8710*/  @P3 IADD3 R35, PT, PT, R35, 0x1, RZ ;  /* 0x0000000123233810 */ /* 0x000fe40007ffe0ff */
[----:B------:R-:W-:Y:S01]  /*8720*/  ISETP.GE.AND P3, PT, R32, RZ, PT ;  /* 0x000000ff2000720c */ /* 0x000fe20003f66270 */
[----:B------:R-:W-:Y:S01]  /*8730*/  IMAD.WIDE R38, R31, 0x4, R210 ;  /* 0x000000041f267825 */ /* 0x000fe200078e02d2 */
[----:B------:R-:W2:Y:S11]  /*8740*/  LD.E.64 R32, desc[UR4][R2.64+0x38] ;  /* 0x0000380402207980 */ /* 0x000eb6000c101b00 */
[----:B------:R-:W-:-:S04]  /*8750*/  @!P3 IADD3 R35, PT, PT, -R35, RZ, RZ ;  /* 0x000000ff2323b210 */ /* 0x000fc80007ffe1ff */
[----:B------:R-:W-:Y:S02]  /*8760*/  SEL R30, R28, R35, !P4 ;  /* 0x000000231c1e7207 */ /* 0x000fe40006000000 */
[----:B------:R-:W3:Y:S03]  /*8770*/  LD.E R28, desc[UR4][R38.64] ;  /* 0x00000004261c7980 */ /* 0x000ee6000c101900 */
[----:B------:R-:W-:Y:S01]  /*8780*/  IMAD.WIDE R40, R30, 0x4, R210 ;  /* 0x000000041e287825 */ /* 0x000fe200078e02d2 */
[----:B------:R-:W4:Y:S04]  /*8790*/  LD.E.64 R34, desc[UR4][R2.64+0x20] ;  /* 0x0000200402227980 */ /* 0x000f28000c101b00 */
[----:B------:R-:W3:Y:S01]  /*87a0*/  LD.E R29, desc[UR4][R40.64] ;  /* 0x00000004281d7980 */ /* 0x000ee2000c101900 */
[----:B------:R-:W-:-:S04]  /*87b0*/  IMAD.IADD R31, R31, 0x1, -R30 ;  /* 0x000000011f1f7824 */ /* 0x000fc800078e0a1e */
[----:B------:R-:W-:-:S05]  /*87c0*/  IMAD R36, R36, R31, -0x80 ;  /* 0xffffff8024247424 */ /* 0x000fca00078e021f */
[----:B------:R-:W-:Y:S01]  /*87d0*/  SHF.R.S32.HI R31, RZ, 0x1f, R36 ;  /* 0x0000001fff1f7819 */ /* 0x000fe20000011424 */
[-C--:B--2---:R-:W-:Y:S02]  /*87e0*/  IMAD R30, R33, R36.reuse, RZ ;  /* 0x00000024211e7224 */ /* 0x084fe400078e02ff */
[----:B------:R-:W-:-:S04]  /*87f0*/  IMAD.WIDE.U32 R36, R32, R36, RZ ;  /* 0x0000002420247225 */ /* 0x000fc800078e00ff */
[----:B------:R-:W-:-:S04]  /*8800*/  IMAD R30, R32, R31, R30 ;  /* 0x0000001f201e7224 */ /* 0x000fc800078e021e */
[----:B------:R-:W-:Y:S01]  /*8810*/  IMAD.IADD R37, R37, 0x1, R30 ;  /* 0x0000000125257824 */ /* 0x000fe200078e021e */
[----:B---3--:R-:W-:-:S04]  /*8820*/  IADD3 R29, PT, PT, R29, -R28, RZ ;  /* 0x8000001c1d1d7210 */ /* 0x008fc80007ffe0ff */
[----:B------:R-:W-:Y:S01]  /*8830*/  SHF.R.S32.HI R28, RZ, 0x1f, R29 ;  /* 0x0000001fff1c7819 */ /* 0x000fe2000001141d */
[----:B----4-:R-:W-:Y:S02]  /*8840*/  IMAD R31, R35, R29, RZ ;  /* 0x0000001d231f7224 */ /* 0x010fe400078e02ff */
[----:B------:R-:W-:-:S04]  /*8850*/  IMAD.WIDE.U32 R32, R29, R34, R36 ;  /* 0x000000221d207225 */ /* 0x000fc800078e0024 */
[----:B------:R-:W-:Y:S01]  /*8860*/  IMAD R28, R34, R28, R31 ;  /* 0x0000001c221c7224 */ /* 0x000fe200078e021f */
[----:B------:R-:W-:-:S04]  /*8870*/  LEA R192, P3, R32, R192, 0x1 ;  /* 0x000000c020c07211 */ /* 0x000fc800078608ff */
[----:B------:R-:W-:-:S04]  /*8880*/  IADD3 R28, PT, PT, R33, R28, RZ ;  /* 0x0000001c211c7210 */ /* 0x000fc80007ffe0ff */
[----:B------:R-:W-:Y:S01]  /*8890*/  LEA.HI.X R191, R32, R191, R28, 0x1, P3 ;  /* 0x000000bf20bf7211 */ /* 0x000fe200018f0c1c */
[----:B------:R-:W-:Y:S05]  /*88a0*/  BRA `(.L_x_1756) ;  /* 0x0000000000207947 */ /* 0x000fea0003800000 */
.L_x_1755:
        /* <DEDUP_REMOVED lines=8> */
.L_x_1756:
[----:B------:R-:W-:Y:S05]  /*8930*/  BSYNC.RECONVERGENT B0 ;  /* 0x0000000000007941 */ /* 0x000fea0003800200 */
.L_x_1754:
        /* <DEDUP_REMOVED lines=11> */
[----:B------:R-:W-:-:S02]  /*89f0*/  IADD3.X R31, PT, PT, R29, R33, RZ, P4, !PT ;  /* 0x000000211d1f7210 */ /* 0x000fc400027fe4ff */
[----:B------:R-:W-:-:S04]  /*8a00*/  IADD3 R28, P3, PT, R28, R30, RZ ;  /* 0x0000001e1c1c7210 */ /* 0x000fc80007f7e0ff */
[----:B------:R-:W-:Y:S01]  /*8a10*/  IADD3.X R29, PT, PT, R29, R31, RZ, P3, !PT ;  /* 0x0000001f1d1d7210 */ /* 0x000fe20001ffe4ff */
        /* <DEDUP_REMOVED lines=58> */
.L_x_1753:
[----:B------:R-:W-:Y:S05]  /*8dc0*/  BSYNC.RECONVERGENT B1 ;  /* 0x0000000000017941 */ /* 0x000fea0003800200 */
.L_x_1752:
[----:B------:R-:W3:Y:S01]  /*8dd0*/  LD.E R54, desc[UR4][R2.64+0xdc] ;  /* 0x0000dc0402367980 */ /* 0x000ee2000c101900 */
[----:B--2---:R-:W-:-:S05]  /*8de0*/  IMAD.SHL.U32 R30, R119, 0x2, RZ ;  /* 0x00000002771e7824 */ /* 0x004fca00078e00ff */
[----:B------:R-:W-:-:S05]  /*8df0*/  LOP3.LUT R30, R30, 0x6, RZ, 0xc0, !PT ;  /* 0x000000061e1e7812 */ /* 0x000fca00078ec0ff */
[----:B------:R-:W-:-:S04]  /*8e00*/  IMAD R30, R53, 0x80, R30 ;  /* 0x00000080351e7824 */ /* 0x000fc800078e021e */
[C---:B------:R-:W-:Y:S02]  /*8e10*/  VIADD R28, R30.reuse, 0xffffff00 ;  /* 0xffffff001e1c7836 */ /* 0x040fe40000000000 */
[----:B------:R-:W-:-:S03]  /*8e20*/  VIADD R67, R30, 0xffffff01 ;  /* 0xffffff011e437836 */ /* 0x000fc60000000000 */
[----:B------:R-:W-:Y:S01]  /*8e30*/  ISETP.GE.AND P0, PT, R28, R208, PT ;  /* 0x000000d01c00720c */ /* 0x000fe20003f06270 */
[----:B------:R-:W-:Y:S01]  /*8e40*/  VIADD R66, R30, 0xffffff08 ;  /* 0xffffff081e427836 */ /* 0x000fe20000000000 */
[----:B------:R-:W-:Y:S01]  /*8e50*/  ISETP.GE.AND P1, PT, R28, R206, PT ;  /* 0x000000ce1c00720c */ /* 0x000fe20003f26270 */
[----:B------:R-:W-:Y:S01]  /*8e60*/  VIADD R65, R30, 0xffffff09 ;  /* 0xffffff091e417836 */ /* 0x000fe20000000000 */
[----:B------:R-:W-:Y:S02]  /*8e70*/  FSEL R24, R24, -INF , P0 ;  /* 0xff80000018187808 */ /* 0x000fe40000000000 */
[----:B------:R-:W-:Y:S01]  /*8e80*/  ISETP.GE.AND P0, PT, R67, R208, PT ;  /* 0x000000d04300720c */ /* 0x000fe20003f06270 */
[----:B------:R-:W-:Y:S01]  /*8e90*/  VIADD R64, R30, 0xffffff10 ;  /* 0xffffff101e407836 */ /* 0x000fe20000000000 */
[----:B------:R-:W-:Y:S01]  /*8ea0*/  FSEL R26, R26, -INF , P1 ;  /* 0xff8000001a1a7808 */ /* 0x000fe20000800000 */
[----:B------:R-:W-:Y:S01]  /*8eb0*/  VIADD R63, R30, 0xffffff11 ;  /* 0xffffff111e3f7836 */ /* 0x000fe20000000000 */
[----:B------:R-:W-:-:S02]  /*8ec0*/  FSEL R25, R25, -INF , P0 ;  /* 0xff80000019197808 */ /* 0x000fc40000000000 */
[-C--:B------:R-:W-:Y:S02]  /*8ed0*/  ISETP.GE.AND P1, PT, R66, R208.reuse, PT ;  /* 0x000000d04200720c */ /* 0x080fe40003f26270 */
[-C--:B------:R-:W-:Y:S01]  /*8ee0*/  ISETP.GE.AND P0, PT, R65, R208.reuse, PT ;  /* 0x000000d04100720c */ /* 0x080fe20003f06270 */
[----:B------:R-:W-:Y:S01]  /*8ef0*/  VIADD R42, R30, 0xffffff18 ;  /* 0xffffff181e2a7836 */ /* 0x000fe20000000000 */
[----:B------:R-:W-:Y:S01]  /*8f00*/  ISETP.GE.AND P3, PT, R28, R207, PT ;  /* 0x000000cf1c00720c */ /* 0x000fe20003f66270 */
[----:B------:R-:W-:Y:S01]  /*8f10*/  VIADD R48, R30, 0xffffff19 ;  /* 0xffffff191e307836 */ /* 0x000fe20000000000 */
[----:B------:R-:W-:Y:S02]  /*8f20*/  FSEL R20, R20, -INF , P1 ;  /* 0xff80000014147808 */ /* 0x000fe40000800000 */
[----:B------:R-:W-:Y:S02]  /*8f30*/  FSEL R21, R21, -INF , P0 ;  /* 0xff80000015157808 */ /* 0x000fe40000000000 */
[----:B------:R-:W-:-:S02]  /*8f40*/  ISETP.GE.AND P1, PT, R64, R208, PT ;  /* 0x000000d04000720c */ /* 0x000fc40003f26270 */
[-C--:B------:R-:W-:Y:S02]  /*8f50*/  ISETP.GE.AND P0, PT, R63, R208.reuse, PT ;  /* 0x000000d03f00720c */ /* 0x080fe40003f06270 */
[----:B------:R-:W-:Y:S01]  /*8f60*/  FSEL R29, R24, -INF , !P3 ;  /* 0xff800000181d7808 */ /* 0x000fe20005800000 */
[----:B------:R-:W-:Y:S01]  /*8f70*/  VIADD R58, R30, 0xffffff20 ;  /* 0xffffff201e3a7836 */ /* 0x000fe20000000000 */
[----:B------:R-:W-:Y:S01]  /*8f80*/  FSEL R24, R16, -INF , P1 ;  /* 0xff80000010187808 */ /* 0x000fe20000800000 */
[----:B------:R-:W-:Y:S01]  /*8f90*/  VIADD R56, R30, 0xffffff21 ;  /* 0xffffff211e387836 */ /* 0x000fe20000000000 */
[----:B------:R-:W-:Y:S02]  /*8fa0*/  FSEL R17, R17, -INF , P0 ;  /* 0xff80000011117808 */ /* 0x000fe40000000000 */
[-C--:B------:R-:W-:Y:S02]  /*8fb0*/  ISETP.GE.AND P1, PT, R42, R208.reuse, PT ;  /* 0x000000d02a00720c */ /* 0x080fe40003f26270 */
[----:B------:R-:W-:Y:S01]  /*8fc0*/  ISETP.GE.AND P0, PT, R48, R208, PT ;  /* 0x000000d03000720c */ /* 0x000fe20003f06270 */
[----:B------:R-:W-:Y:S01]  /*8fd0*/  VIADD R62, R30, 0xffffff28 ;  /* 0xffffff281e3e7836 */ /* 0x000fe20000000000 */
[----:B------:R-:W-:Y:S01]  /*8fe0*/  FSEL R12, R12, -INF , P1 ;  /* 0xff8000000c0c7808 */ /* 0x000fe20000800000 */
[----:B------:R-:W-:Y:S01]  /*8ff0*/  VIADD R61, R30, 0xffffff29 ;  /* 0xffffff291e3d7836 */ /* 0x000fe20000000000 */
[----:B------:R-:W-:-:S02]  /*9000*/  FSEL R13, R13, -INF , P0 ;  /* 0xff8000000d0d7808 */ /* 0x000fc40000000000 */
[-C--:B------:R-:W-:Y:S02]  /*9010*/  ISETP.GE.AND P1, PT, R58, R208.reuse, PT ;  /* 0x000000d03a00720c */ /* 0x080fe40003f26270 */
[-C--:B------:R-:W-:Y:S01]  /*9020*/  ISETP.GE.AND P0, PT, R56, R208.reuse, PT ;  /* 0x000000d03800720c */ /* 0x080fe20003f06270 */
[C---:B------:R-:W-:Y:S01]  /*9030*/  VIADD R60, R30.reuse, 0xffffff30 ;  /* 0xffffff301e3c7836 */ /* 0x040fe20000000000 */
[----:B------:R-:W-:Y:S01]  /*9040*/  ISETP.GE.AND P2, PT, R67, R207, PT ;  /* 0x000000cf4300720c */ /* 0x000fe20003f46270 */
[----:B------:R-:W-:Y:S01]  /*9050*/  VIADD R59, R30, 0xffffff31 ;  /* 0xffffff311e3b7836 */ /* 0x000fe20000000000 */
[----:B------:R-:W-:Y:S02]  /*9060*/  FSEL R8, R8, -INF , P1 ;  /* 0xff80000008087808 */ /* 0x000fe40000800000 */
[----:B------:R-:W-:Y:S02]  /*9070*/  FSEL R9, R9, -INF , P0 ;  /* 0xff80000009097808 */ /* 0x000fe40000000000 */
[----:B------:R-:W-:-:S02]  /*9080*/  ISETP.GE.AND P1, PT, R62, R208, PT ;  /* 0x000000d03e00720c */ /* 0x000fc40003f26270 */
[----:B------:R-:W-:Y:S02]  /*9090*/  ISETP.GE.AND P0, PT, R61, R208, PT ;  /* 0x000000d03d00720c */ /* 0x000fe40003f06270 */
[----:B------:R-:W-:Y:S02]  /*90a0*/  ISETP.GE.AND P4, PT, R28, R203, PT ;  /* 0x000000cb1c00720c */ /* 0x000fe40003f86270 */
[----:B------:R-:W-:Y:S01]  /*90b0*/  FSEL R28, R25, -INF , !P2 ;  /* 0xff800000191c7808 */ /* 0x000fe20005000000 */
[----:B------:R-:W-:Y:S01]  /*90c0*/  VIADD R57, R30, 0xffffff38 ;  /* 0xffffff381e397836 */ /* 0x000fe20000000000 */
[----:B------:R-:W-:Y:S01]  /*90d0*/  ISETP.GE.AND P2, PT, R64, R207, PT ;  /* 0x000000cf4000720c */ /* 0x000fe20003f46270 */
[----:B------:R-:W-:Y:S01]  /*90e0*/  VIADD R51, R30, 0xffffff39 ;  /* 0xffffff391e337836 */ /* 0x000fe20000000000 */
[----:B------:R-:W-:Y:S02]  /*90f0*/  FSEL R4, R4, -INF , P1 ;  /* 0xff80000004047808 */ /* 0x000fe40000800000 */
[----:B------:R-:W-:-:S02]  /*9100*/  FSEL R5, R5, -INF , P0 ;  /* 0xff80000005057808 */ /* 0x000fc40000000000 */
[-C--:B------:R-:W-:Y:S02]  /*9110*/  ISETP.GE.AND P1, PT, R60, R208.reuse, PT ;  /* 0x000000d03c00720c */ /* 0x080fe40003f26270 */
        /* <DEDUP_REMOVED lines=9> */
[-C--:B------:R-:W-:Y:S02]  /*91b0*/  ISETP.GE.AND P3, PT, R66, R207.reuse, PT ;  /* 0x000000cf4200720c */ /* 0x080fe40003f66270 */
[----:B------:R-:W-:Y:S01]  /*91c0*/  FSEL R40, R13, -INF , !P2 ;  /* 0xff8000000d287808 */ /* 0x000fe20005000000 */
[----:B------:R-:W-:Y:S01]  /*91d0*/  VIADD R47, R30, 0xffffff48 ;  /* 0xffffff481e2f7836 */ /* 0x000fe20000000000 */
[----:B------:R-:W-:Y:S01]  /*91e0*/  ISETP.GE.AND P2, PT, R62, R207, PT ;  /* 0x000000cf3e00720c */ /* 0x000fe20003f46270 */
[----:B------:R-:W-:Y:S01]  /*91f0*/  VIADD R46, R30, 0xffffff49 ;  /* 0xffffff491e2e7836 */ /* 0x000fe20000000000 */
[----:B------:R-:W-:-:S02]  /*9200*/  FSEL R152, R152, -INF , P1 ;  /* 0xff80000098987808 */ /* 0x000fc40000800000 */
[----:B------:R-:W-:Y:S02]  /*9210*/  FSEL R153, R153, -INF , P0 ;  /* 0xff80000099997808 */ /* 0x000fe40000000000 */
[-C--:B------:R-:W-:Y:S02]  /*9220*/  ISETP.GE.AND P1, PT, R50, R208.reuse, PT ;  /* 0x000000d03200720c */ /* 0x080fe40003f26270 */
[----:B------:R-:W-:Y:S02]  /*9230*/  ISETP.GE.AND P0, PT, R49, R208, PT ;  /* 0x000000d03100720c */ /* 0x000fe40003f06270 */
[----:B------:R-:W-:Y:S02]  /*9240*/  FSEL R26, R26, -INF , !P4 ;  /* 0xff8000001a1a7808 */ /* 0x000fe40006000000 */
[----:B------:R-:W-:Y:S02]  /*9250*/  ISETP.GE.AND P4, PT, R65, R207, PT ;  /* 0x000000cf4100720c */ /* 0x000fe40003f86270 */
[----:B------:R-:W-:-:S02]  /*9260*/  FSEL R20, R20, -INF , !P3 ;  /* 0xff80000014147808 */ /* 0x000fc40005800000 */
[-C--:B------:R-:W-:Y:S02]  /*9270*/  ISETP.GE.AND P3, PT, R63, R207.reuse, PT ;  /* 0x000000cf3f00720c */ /* 0x080fe40003f66270 */
[----:B------:R-:W-:Y:S01]  /*9280*/  FSEL R244, R4, -INF , !P2 ;  /* 0xff80000004f47808 */ /* 0x000fe20005000000 */
[C---:B------:R-:W-:Y:S01]  /*9290*/  VIADD R45, R30.reuse, 0xffffff50 ;  /* 0xffffff501e2d7836 */ /* 0x040fe20000000000 */
[----:B------:R-:W-:Y:S01]  /*92a0*/  ISETP.GE.AND P2, PT, R59, R207, PT ;  /* 0x000000cf3b00720c */ /* 0x000fe20003f46270 */
[----:B------:R-:W-:Y:S01]  /*92b0*/  VIADD R44, R30, 0xffffff51 ;  /* 0xffffff511e2c7836 */ /* 0x000fe20000000000 */
[----:B------:R-:W-:Y:S02]  /*92c0*/  FSEL R148, R148, -INF , P1 ;  /* 0xff80000094947808 */ /* 0x000fe40000800000 */
[----:B------:R-:W-:Y:S02]  /*92d0*/  FSEL R149, R149, -INF , P0 ;  /* 0xff80000095957808 */ /* 0x000fe40000000000 */
[----:B------:R-:W-:-:S02]  /*92e0*/  ISETP.GE.AND P1, PT, R47, R208, PT ;  /* 0x000000d02f00720c */ /* 0x000fc40003f26270 */
[----:B------:R-:W-:Y:S02]  /*92f0*/  ISETP.GE.AND P0, PT, R46, R208, PT ;  /* 0x000000d02e00720c */ /* 0x000fe40003f06270 */
[----:B------:R-:W-:Y:S02]  /*9300*/  FSEL R16, R21, -INF , !P4 ;  /* 0xff80000015107808 */ /* 0x000fe40006000000 */
[-C--:B------:R-:W-:Y:S02]  /*9310*/  ISETP.GE.AND P4, PT, R42, R207.reuse, PT ;  /* 0x000000cf2a00720c */ /* 0x080fe40003f86270 */
[----:B------:R-:W-:Y:S02]  /*9320*/  FSEL R34, R17, -INF , !P3 ;  /* 0xff80000011227808 */ /* 0x000fe40005800000 */
        /* <DEDUP_REMOVED lines=14> */
[----:B------:R-:W-:Y:S01]  /*9410*/  VIADD R38, R30, 0xffffff61 ;  /* 0xffffff611e267836 */ /* 0x000fe20000000000 */
[----:B------:R-:W-:Y:S02]  /*9420*/  ISETP.GE.AND P2, PT, R46, R207, PT ;  /* 0x000000cf2e00720c */ /* 0x000fe40003f46270 */
[----:B------:R-:W-:Y:S02]  /*9430*/  FSEL R140, R140, -INF , P1 ;  /* 0xff8000008c8c7808 */ /* 0x000fe40000800000 */
[----:B------:R-:W-:Y:S02]  /*9440*/  FSEL R141, R141, -INF , P0 ;  /* 0xff8000008d8d7808 */ /* 0x000fe40000000000 */
[----:B------:R-:W-:-:S02]  /*9450*/  ISETP.GE.AND P1, PT, R43, R208, PT ;  /* 0x000000d02b00720c */ /* 0x000fc40003f26270 */
[----:B------:R-:W-:Y:S02]  /*9460*/  ISETP.GE.AND P0, PT, R41, R208, PT ;  /* 0x000000d02900720c */ /* 0x000fe40003f06270 */
[----:B------:R-:W-:Y:S01]  /*9470*/  FSEL R246, R9, -INF , !P4 ;  /* 0xff80000009f67808 */ /* 0x000fe20006000000 */
[----:B------:R-:W-:Y:S01]  /*9480*/  VIADD R39, R30, 0xffffff60 ;  /* 0xffffff601e277836 */ /* 0x000fe20000000000 */
[-C--:B------:R-:W-:Y:S02]  /*9490*/  ISETP.GE.AND P4, PT, R60, R207.reuse, PT ;  /* 0x000000cf3c00720c */ /* 0x080fe40003f86270 */
[----:B------:R-:W-:Y:S02]  /*94a0*/  FSEL R238, R5, -INF , !P3 ;  /* 0xff80000005ee7808 */ /* 0x000fe40005800000 */
[----:B------:R-:W-:Y:S02]  /*94b0*/  ISETP.GE.AND P3, PT, R57, R207, PT ;  /* 0x000000cf3900720c */ /* 0x000fe40003f66270 */
[----:B------:R-:W-:-:S02]  /*94c0*/  FSEL R172, R145, -INF , !P2 ;  /* 0xff80000091ac7808 */ /* 0x000fc40005000000 */
[-C--:B------:R-:W-:Y:S02]  /*94d0*/  ISETP.GE.AND P2, PT, R43, R207.reuse, PT ;  /* 0x000000cf2b00720c */ /* 0x080fe40003f46270 */
[----:B------:R-:W-:Y:S02]  /*94e0*/  FSEL R136, R136, -INF , P1 ;  /* 0xff80000088887808 */ /* 0x000fe40000800000 */
[----:B------:R-:W-:Y:S02]  /*94f0*/  FSEL R137, R137, -INF , P0 ;  /* 0xff80000089897808 */ /* 0x000fe40000000000 */
[----:B------:R-:W-:Y:S02]  /*9500*/  ISETP.GE.AND P0, PT, R38, R208, PT ;  /* 0x000000d02600720c */ /* 0x000fe40003f06270 */
[----:B------:R-:W-:Y:S01]  /*9510*/  FSEL R234, R156, -INF , !P4 ;  /* 0xff8000009cea7808 */ /* 0x000fe20006000000 */
[C---:B------:R-:W-:Y:S01]  /*9520*/  VIADD R37, R30.reuse, 0xffffff68 ;  /* 0xffffff681e257836 */ /* 0x040fe20000000000 */
[-C--:B------:R-:W-:Y:S01]  /*9530*/  ISETP.GE.AND P4, PT, R51, R207.reuse, PT ;  /* 0x000000cf3300720c */ /* 0x080fe20003f86270 */
[----:B------:R-:W-:Y:S01]  /*9540*/  VIADD R36, R30, 0xffffff69 ;  /* 0xffffff691e247836 */ /* 0x000fe20000000000 */
[----:B------:R-:W-:Y:S01]  /*9550*/  FSEL R228, R152, -INF , !P3 ;  /* 0xff80000098e47808 */ /* 0x000fe20005800000 */
[----:B------:R-:W-:Y:S01]  /*9560*/  VIADD R35, R30, 0xffffff70 ;  /* 0xffffff701e237836 */ /* 0x000fe20000000000 */
[----:B------:R-:W-:-:S02]  /*9570*/  ISETP.GE.AND P3, PT, R49, R207, PT ;  /* 0x000000cf3100720c */ /* 0x000fc40003f66270 */
[----:B------:R-:W-:Y:S02]  /*9580*/  ISETP.GE.AND P1, PT, R39, R208, PT ;  /* 0x000000d02700720c */ /* 0x000fe40003f26270 */
[----:B------:R-:W-:Y:S02]  /*9590*/  FSEL R160, R136, -INF , !P2 ;  /* 0xff80000088a07808 */ /* 0x000fe40005000000 */
[-C--:B------:R-:W-:Y:S02]  /*95a0*/  ISETP.GE.AND P2, PT, R38, R207.reuse, PT ;  /* 0x000000cf2600720c */ /* 0x080fe40003f46270 */
[----:B------:R-:W-:Y:S02]  /*95b0*/  FSEL R133, R133, -INF , P0 ;  /* 0xff80000085857808 */ /* 0x000fe40000000000 */
[----:B------:R-:W-:Y:S01]  /*95c0*/  FSEL R170, R153, -INF , !P4 ;  /* 0xff80000099aa7808 */ /* 0x000fe20006000000 */
[----:B------:R-:W-:Y:S01]  /*95d0*/  VIADD R33, R30, 0xffffff71 ;  /* 0xffffff711e217836 */ /* 0x000fe20000000000 */
[----:B------:R-:W-:-:S02]  /*95e0*/  ISETP.GE.AND P4, PT, R47, R207, PT ;  /* 0x000000cf2f00720c */ /* 0x000fc40003f86270 */
[----:B------:R-:W-:Y:S02]  /*95f0*/  FSEL R174, R149, -INF , !P3 ;  /* 0xff80000095ae7808 */ /* 0x000fe40005800000 */
[----:B------:R-:W-:Y:S02]  /*9600*/  FSEL R132, R132, -INF , P1 ;  /* 0xff80000084847808 */ /* 0x000fe40000800000 */
[----:B------:R-:W-:Y:S02]  /*9610*/  ISETP.GE.AND P3, PT, R45, R207, PT ;  /* 0x000000cf2d00720c */ /* 0x000fe40003f66270 */
[-C--:B------:R-:W-:Y:S02]  /*9620*/  ISETP.GE.AND P1, PT, R37, R208.reuse, PT ;  /* 0x000000d02500720c */ /* 0x080fe40003f26270 */
[----:B------:R-:W-:Y:S02]  /*9630*/  ISETP.GE.AND P0, PT, R36, R208, PT ;  /* 0x000000d02400720c */ /* 0x000fe40003f06270 */
[----:B------:R-:W-:-:S02]  /*9640*/  FSEL R148, R133, -INF , !P2 ;  /* 0xff80000085947808 */ /* 0x000fc40005000000 */
[----:B------:R-:W-:Y:S01]  /*9650*/  ISETP.GE.AND P2, PT, R35, R208, PT ;  /* 0x000000d02300720c */ /* 0x000fe20003f46270 */
[----:B------:R-:W-:Y:S01]  /*9660*/  VIADD R31, R30, 0xffffff78 ;  /* 0xffffff781e1f7836 */ /* 0x000fe20000000000 */
[----:B------:R-:W-:Y:S01]  /*9670*/  FSEL R176, R144, -INF , !P4 ;  /* 0xff80000090b07808 */ /* 0x000fe20006000000 */
[----:B------:R-:W-:Y:S01]  /*9680*/  VIADD R30, R30, 0xffffff79 ;  /* 0xffffff791e1e7836 */ /* 0x000fe20000000000 */
[----:B------:R-:W-:Y:S02]  /*9690*/  ISETP.GE.AND P4, PT, R44, R207, PT ;  /* 0x000000cf2c00720c */ /* 0x000fe40003f86270 */
[----:B------:R-:W-:Y:S02]  /*96a0*/  FSEL R166, R140, -INF , !P3 ;  /* 0xff8000008ca67808 */ /* 0x000fe40005800000 */
[----:B------:R-:W-:Y:S02]  /*96b0*/  FSEL R128, R128, -INF , P1 ;  /* 0xff80000080807808 */ /* 0x000fe40000800000 */
[----:B------:R-:W-:-:S02]  /*96c0*/  FSEL R129, R129, -INF , P0 ;  /* 0xff80000081817808 */ /* 0x000fc40000000000 */
[-C--:B------:R-:W-:Y:S02]  /*96d0*/  ISETP.GE.AND P3, PT, R41, R207.reuse, PT ;  /* 0x000000cf2900720c */ /* 0x080fe40003f66270 */
[-C--:B------:R-:W-:Y:S02]  /*96e0*/  ISETP.GE.AND P1, PT, R35, R207.reuse, PT ;  /* 0x000000cf2300720c */ /* 0x080fe40003f26270 */
[----:B------:R-:W-:Y:S02]  /*96f0*/  ISETP.GE.AND P0, PT, R33, R208, PT ;  /* 0x000000d02100720c */ /* 0x000fe40003f06270 */
[----:B------:R-:W-:Y:S02]  /*9700*/  FSEL R117, R124, -INF , P2 ;  /* 0xff8000007c757808 */ /* 0x000fe40001000000 */
[----:B------:R-:W-:Y:S02]  /*9710*/  FSEL R162, R141, -INF , !P4 ;  /* 0xff8000008da27808 */ /* 0x000fe40006000000 */
[----:B------:R-:W-:-:S02]  /*9720*/  ISETP.GE.AND P4, PT, R39, R207, PT ;  /* 0x000000cf2700720c */ /* 0x000fc40003f86270 */
[----:B------:R-:W-:Y:S02]  /*9730*/  FSEL R156, R137, -INF , !P3 ;  /* 0xff800000899c7808 */ /* 0x000fe40005800000 */
[----:B------:R-:W-:Y:S02]  /*9740*/  FSEL R116, R125, -INF , P0 ;  /* 0xff8000007d747808 */ /* 0x000fe40000000000 */
[----:B------:R-:W-:Y:S02]  /*9750*/  FSEL R117, R117, -INF , !P1 ;  /* 0xff80000075757808 */ /* 0x000fe40004800000 */
[----:B------:R-:W-:Y:S02]  /*9760*/  ISETP.GE.AND P3, PT, R37, R207, PT ;  /* 0x000000cf2500720c */ /* 0x000fe40003f66270 */
[----:B------:R-:W-:Y:S02]  /*9770*/  ISETP.GE.AND P1, PT, R30, R208, PT ;  /* 0x000000d01e00720c */ /* 0x000fe40003f26270 */
[----:B------:R-:W-:-:S02]  /*9780*/  ISETP.GE.AND P0, PT, R67, R206, PT ;  /* 0x000000ce4300720c */ /* 0x000fc40003f06270 */
[----:B------:R-:W-:Y:S02]  /*9790*/  FSEL R152, R132, -INF , !P4 ;  /* 0xff80000084987808 */ /* 0x000fe40006000000 */
[-C--:B------:R-:W-:Y:S02]  /*97a0*/  ISETP.GE.AND P4, PT, R36, R207.reuse, PT ;  /* 0x000000cf2400720c */ /* 0x080fe40003f86270 */
[----:B------:R-:W-:Y:S02]  /*97b0*/  FSEL R144, R128, -INF , !P3 ;  /* 0xff80000080907808 */ /* 0x000fe40005800000 */
[----:B------:R-:W-:Y:S02]  /*97c0*/  FSEL R118, R121, -INF , P1 ;  /* 0xff80000079767808 */ /* 0x000fe40000800000 */
[----:B------:R-:W-:Y:S02]  /*97d0*/  FSEL R5, R27, -INF , P0 ;  /* 0xff8000001b057808 */ /* 0x000fe40000000000 */
[----:B------:R-:W-:-:S02]  /*97e0*/  ISETP.GE.AND P3, PT, R33, R207, PT ;  /* 0x000000cf2100720c */ /* 0x000fc40003f66270 */
[----:B------:R-:W-:Y:S02]  /*97f0*/  ISETP.GE.AND P2, PT, R31, R208, PT ;  /* 0x000000d01f00720c */ /* 0x000fe40003f46270 */
[-C--:B------:R-:W-:Y:S02]  /*9800*/  ISETP.GE.AND P1, PT, R66, R206.reuse, PT ;  /* 0x000000ce4200720c */ /* 0x080fe40003f26270 */
[----:B------:R-:W-:Y:S02]  /*9810*/  ISETP.GE.AND P0, PT, R65, R206, PT ;  /* 0x000000ce4100720c */ /* 0x000fe40003f06270 */
[----:B------:R-:W-:Y:S02]  /*9820*/  FSEL R140, R129, -INF , !P4 ;  /* 0xff800000818c7808 */ /* 0x000fe40006000000 */
[----:B------:R-:W-:Y:S02]  /*9830*/  ISETP.GE.AND P4, PT, R31, R207, PT ;  /* 0x000000cf1f00720c */ /* 0x000fe40003f86270 */
[----:B------:R-:W-:-:S02]  /*9840*/  FSEL R120, R120, -INF , P2 ;  /* 0xff80000078787808 */ /* 0x000fc40001000000 */
[----:B------:R-:W-:Y:S02]  /*9850*/  FSEL R116, R116, -INF , !P3 ;  /* 0xff80000074747808 */ /* 0x000fe40005800000 */
[----:B------:R-:W-:Y:S02]  /*9860*/  FSEL R8, R22, -INF , P1 ;  /* 0xff80000016087808 */ /* 0x000fe40000800000 */
[----:B------:R-:W-:Y:S02]  /*9870*/  FSEL R4, R23, -INF , P0 ;  /* 0xff80000017047808 */ /* 0x000fe40000000000 */
[----:B------:R-:W-:Y:S02]  /*9880*/  ISETP.GE.AND P3, PT, R30, R207, PT ;  /* 0x000000cf1e00720c */ /* 0x000fe40003f66270 */
[-C--:B------:R-:W-:Y:S02]  /*9890*/  ISETP.GE.AND P1, PT, R64, R206.reuse, PT ;  /* 0x000000ce4000720c */ /* 0x080fe40003f26270 */
[----:B------:R-:W-:-:S02]  /*98a0*/  ISETP.GE.AND P0, PT, R63, R206, PT ;  /* 0x000000ce3f00720c */ /* 0x000fc40003f06270 */
[-C--:B------:R-:W-:Y:S02]  /*98b0*/  ISETP.GE.AND P2, PT, R67, R203.reuse, PT ;  /* 0x000000cb4300720c */ /* 0x080fe40003f46270 */
[----:B------:R-:W-:Y:S02]  /*98c0*/  FSEL R121, R120, -INF , !P4 ;  /* 0xff80000078797808 */ /* 0x000fe40006000000 */
[----:B------:R-:W-:Y:S02]  /*98d0*/  ISETP.GE.AND P4, PT, R66, R203, PT ;  /* 0x000000cb4200720c */ /* 0x000fe40003f86270 */
[----:B------:R-:W-:Y:S02]  /*98e0*/  FSEL R118, R118, -INF , !P3 ;  /* 0xff80000076767808 */ /* 0x000fe40005800000 */
[----:B------:R-:W-:Y:S02]  /*98f0*/  FSEL R18, R18, -INF , P1 ;  /* 0xff80000012127808 */ /* 0x000fe40000800000 */
[----:B------:R-:W-:-:S02]  /*9900*/  FSEL R19, R19, -INF , P0 ;  /* 0xff80000013137808 */ /* 0x000fc40000000000 */
[-C--:B------:R-:W-:Y:S02]  /*9910*/  ISETP.GE.AND P3, PT, R65, R203.reuse, PT ;  /* 0x000000cb4100720c */ /* 0x080fe40003f66270 */
[-C--:B------:R-:W-:Y:S02]  /*9920*/  ISETP.GE.AND P1, PT, R42, R206.reuse, PT ;  /* 0x000000ce2a00720c */ /* 0x080fe40003f26270 */
[----:B------:R-:W-:Y:S02]  /*9930*/  ISETP.GE.AND P0, PT, R48, R206, PT ;  /* 0x000000ce3000720c */ /* 0x000fe40003f06270 */
[----:B------:R-:W-:Y:S02]  /*9940*/  FSEL R5, R5, -INF , !P2 ;  /* 0xff80000005057808 */ /* 0x000fe40005000000 */
[----:B------:R-:W-:Y:S02]  /*9950*/  ISETP.GE.AND P2, PT, R64, R203, PT ;  /* 0x000000cb4000720c */ /* 0x000fe40003f46270 */
[----:B------:R-:W-:-:S02]  /*9960*/  FSEL R8, R8, -INF , !P4 ;  /* 0xff80000008087808 */ /* 0x000fc40006000000 */
[-C--:B------:R-:W-:Y:S02]  /*9970*/  ISETP.GE.AND P4, PT, R63, R203.reuse, PT ;  /* 0x000000cb3f00720c */ /* 0x080fe40003f86270 */
[----:B------:R-:W-:Y:S02]  /*9980*/  FSEL R4, R4, -INF , !P3 ;  /* 0xff80000004047808 */ /* 0x000fe40005800000 */
[----:B------:R-:W-:Y:S02]  /*9990*/  FSEL R14, R14, -INF , P1 ;  /* 0xff8000000e0e7808 */ /* 0x000fe40000800000 */
[----:B------:R-:W-:Y:S02]  /*99a0*/  FSEL R15, R15, -INF , P0 ;  /* 0xff8000000f0f7808 */ /* 0x000fe40000000000 */
[----:B------:R-:W-:Y:S02]  /*99b0*/  ISETP.GE.AND P3, PT, R42, R203, PT ;  /* 0x000000cb2a00720c */ /* 0x000fe40003f66270 */
[----:B------:R-:W-:-:S02]  /*99c0*/  ISETP.GE.AND P1, PT, R58, R206, PT ;  /* 0x000000ce3a00720c */ /* 0x000fc40003f26270 */
[----:B------:R-:W-:Y:S02]  /*99d0*/  ISETP.GE.AND P0, PT, R56, R206, PT ;  /* 0x000000ce3800720c */ /* 0x000fe40003f06270 */
[----:B------:R-:W-:Y:S02]  /*99e0*/  FSEL R42, R18, -INF , !P2 ;  /* 0xff800000122a7808 */ /* 0x000fe40005000000 */
[-C--:B------:R-:W-:Y:S02]  /*99f0*/  ISETP.GE.AND P2, PT, R48, R203.reuse, PT ;  /* 0x000000cb3000720c */ /* 0x080fe40003f46270 */
[----:B------:R-:W-:Y:S02]  /*9a00*/  FSEL R48, R19, -INF , !P4 ;  /* 0xff80000013307808 */ /* 0x000fe40006000000 */
[----:B------:R-:W-:Y:S02]  /*9a10*/  ISETP.GE.AND P4, PT, R58, R203, PT ;  /* 0x000000cb3a00720c */ /* 0x000fe40003f86270 */
[----:B------:R-:W-:-:S02]  /*9a20*/  FSEL R10, R10, -INF , P1 ;  /* 0xff8000000a0a7808 */ /* 0x000fc40000800000 */
[----:B------:R-:W-:Y:S02]  /*9a30*/  FSEL R11, R11, -INF , P0 ;  /* 0xff8000000b0b7808 */ /* 0x000fe40000000000 */
[C---:B------:R-:W-:Y:S02]  /*9a40*/  ISETP.GE.AND P0, PT, R61.reuse, R206, PT ;  /* 0x000000ce3d00720c */ /* 0x040fe40003f06270 */
[----:B------:R-:W-:Y:S02]  /*9a50*/  FSEL R252, R10, -INF , !P4 ;  /* 0xff8000000afc7808 */ /* 0x000fe40006000000 */
[----:B------:R-:W-:Y:S02]  /*9a60*/  ISETP.GE.AND P4, PT, R61, R203, PT ;  /* 0x000000cb3d00720c */ /* 0x000fe40003f86270 */
[----:B------:R-:W-:-:S04]  /*9a70*/  FSEL R7, R7, -INF , P0 ;  /* 0xff80000007077808 */ /* 0x000fc80000000000 */
[----:B------:R-:W-:Y:S02]  /*9a80*/  FSEL R240, R7, -INF , !P4 ;  /* 0xff80000007f07808 */ /* 0x000fe40006000000 */
[----:B------:R-:W-:-:S04]  /*9a90*/  FMNMX3.FTZ R7, R52, R29, R28, !PT ;  /* 0x0000001d34077276 */ /* 0x000fc8000781001c */
[----:B------:R-:W-:-:S04]  /*9aa0*/  FMNMX3.FTZ R7, R7, R20, R16, !PT ;  /* 0x0000001407077276 */ /* 0x000fc80007810010 */
[----:B------:R-:W-:-:S04]  /*9ab0*/  FMNMX3.FTZ R7, R7, R24, R34, !PT ;  /* 0x0000001807077276 */ /* 0x000fc80007810022 */
[----:B------:R-:W-:Y:S02]  /*9ac0*/  FMNMX3.FTZ R7, R7, R32, R40, !PT ;  /* 0x0000002007077276 */ /* 0x000fe40007810028 */
[----:B------:R-:W-:Y:S02]  /*9ad0*/  ISETP.GE.AND P1, PT, R62, R206, PT ;  /* 0x000000ce3e00720c */ /* 0x000fe40003f26270 */
[----:B------:R-:W-:Y:S02]  /*9ae0*/  FMNMX3.FTZ R9, R7, R250, R246, !PT ;  /* 0x000000fa07097276 */ /* 0x000fe400078100f6 */
[----:B------:R-:W-:Y:S02]  /*9af0*/  FMNMX3.FTZ R7, R0, R26, R5, !PT ;  /* 0x0000001a00077276 */ /* 0x000fe40007810005 */
[----:B------:R-:W-:Y:S02]  /*9b00*/  FSEL R58, R14, -INF , !P3 ;  /* 0xff8000000e3a7808 */ /* 0x000fe40005800000 */
[----:B------:R-:W-:-:S02]  /*9b10*/  ISETP.GE.AND P3, PT, R56, R203, PT ;  /* 0x000000cb3800720c */ /* 0x000fc40003f66270 */
[----:B------:R-:W-:Y:S02]  /*9b20*/  FSEL R56, R15, -INF , !P2 ;  /* 0xff8000000f387808 */ /* 0x000fe40005000000 */
[----:B------:R-:W-:Y:S02]  /*9b30*/  ISETP.GE.AND P0, PT, R59, R206, PT ;  /* 0x000000ce3b00720c */ /* 0x000fe40003f06270 */
[----:B------:R-:W-:Y:S02]  /*9b40*/  ISETP.GE.AND P2, PT, R62, R203, PT ;  /* 0x000000cb3e00720c */ /* 0x000fe40003f46270 */
[----:B------:R-:W-:Y:S02]  /*9b50*/  FSEL R6, R6, -INF , P1 ;  /* 0xff80000006067808 */ /* 0x000fe40000800000 */
[----:B------:R-:W-:Y:S02]  /*9b60*/  FMNMX3.FTZ R7, R7, R8, R4, !PT ;  /* 0x0000000807077276 */ /* 0x000fe40007810004 */
[----:B------:R-:W-:-:S02]  /*9b70*/  FSEL R159, R159, -INF , P0 ;  /* 0xff8000009f9f7808 */ /* 0x000fc40000000000 */
[----:B------:R-:W-:Y:S02]  /*9b80*/  FMNMX3.FTZ R9, R9, R244, R238, !PT ;  /* 0x000000f409097276 */ /* 0x000fe400078100ee */
[----:B------:R-:W-:Y:S02]  /*9b90*/  FSEL R242, R6, -INF , !P2 ;  /* 0xff80000006f27808 */ /* 0x000fe40005000000 */
[----:B------:R-:W-:Y:S02]  /*9ba0*/  ISETP.GE.AND P0, PT, R51, R206, PT ;  /* 0x000000ce3300720c */ /* 0x000fe40003f06270 */
[----:B------:R-:W-:Y:S02]  /*9bb0*/  FMNMX3.FTZ R7, R7, R42, R48, !PT ;  /* 0x0000002a07077276 */ /* 0x000fe40007810030 */
[----:B------:R-:W-:Y:S02]  /*9bc0*/  ISETP.GE.AND P1, PT, R60, R206, PT ;  /* 0x000000ce3c00720c */ /* 0x000fe40003f26270 */
[----:B------:R-:W-:-:S02]  /*9bd0*/  ISETP.GE.AND P2, PT, R59, R203, PT ;  /* 0x000000cb3b00720c */ /* 0x000fc40003f46270 */
[----:B------:R-:W-:Y:S02]  /*9be0*/  FMNMX3.FTZ R9, R9, R234, R230, !PT ;  /* 0x000000ea09097276 */ /* 0x000fe400078100e6 */
[----:B------:R-:W-:Y:S02]  /*9bf0*/  FSEL R248, R11, -INF , !P3 ;  /* 0xff8000000bf87808 */ /* 0x000fe40005800000 */
[----:B------:R-:W-:Y:S02]  /*9c00*/  FSEL R155, R155, -INF , P0 ;  /* 0xff8000009b9b7808 */ /* 0x000fe40000000000 */
[----:B------:R-:W-:Y:S02]  /*9c10*/  FMNMX3.FTZ R7, R7, R58, R56, !PT ;  /* 0x0000003a07077276 */ /* 0x000fe40007810038 */
[----:B------:R-:W-:Y:S02]  /*9c20*/  ISETP.GE.AND P3, PT, R60, R203, PT ;  /* 0x000000cb3c00720c */ /* 0x000fe40003f66270 */
[----:B------:R-:W-:-:S02]  /*9c30*/  FSEL R158, R158, -INF , P1 ;  /* 0xff8000009e9e7808 */ /* 0x000fc40000800000 */
[----:B------:R-:W-:Y:S02]  /*9c40*/  FSEL R232, R159, -INF , !P2 ;  /* 0xff8000009fe87808 */ /* 0x000fe40005000000 */
[-C--:B------:R-:W-:Y:S02]  /*9c50*/  ISETP.GE.AND P0, PT, R49, R206.reuse, PT ;  /* 0x000000ce3100720c */ /* 0x080fe40003f06270 */
[-C--:B------:R-:W-:Y:S02]  /*9c60*/  ISETP.GE.AND P2, PT, R50, R206.reuse, PT ;  /* 0x000000ce3200720c */ /* 0x080fe40003f46270 */
[----:B------:R-:W-:Y:S02]  /*9c70*/  ISETP.GE.AND P1, PT, R57, R206, PT ;  /* 0x000000ce3900720c */ /* 0x000fe40003f26270 */
[----:B------:R-:W-:Y:S02]  /*9c80*/  FMNMX3.FTZ R9, R9, R228, R170, !PT ;  /* 0x000000e409097276 */ /* 0x000fe400078100aa */
[----:B------:R-:W-:-:S02]  /*9c90*/  FMNMX3.FTZ R7, R7, R252, R248, !PT ;  /* 0x000000fc07077276 */ /* 0x000fc400078100f8 */
[----:B------:R-:W-:Y:S02]  /*9ca0*/  FSEL R236, R158, -INF , !P3 ;  /* 0xff8000009eec7808 */ /* 0x000fe40005800000 */
[----:B------:R-:W-:Y:S02]  /*9cb0*/  FSEL R151, R151, -INF , P0 ;  /* 0xff80000097977808 */ /* 0x000fe40000000000 */
[-C--:B------:R-:W-:Y:S02]  /*9cc0*/  ISETP.GE.AND P3, PT, R51, R203.reuse, PT ;  /* 0x000000cb3300720c */ /* 0x080fe40003f66270 */
[----:B------:R-:W-:Y:S02]  /*9cd0*/  FSEL R150, R150, -INF , P2 ;  /* 0xff80000096967808 */ /* 0x000fe40001000000 */
[----:B------:R-:W-:Y:S02]  /*9ce0*/  ISETP.GE.AND P0, PT, R46, R206, PT ;  /* 0x000000ce2e00720c */ /* 0x000fe40003f06270 */
[----:B------:R-:W-:-:S02]  /*9cf0*/  ISETP.GE.AND P4, PT, R57, R203, PT ;  /* 0x000000cb3900720c */ /* 0x000fc40003f86270 */
[----:B------:R-:W-:Y:S02]  /*9d00*/  FSEL R154, R154, -INF , P1 ;  /* 0xff8000009a9a7808 */ /* 0x000fe40000800000 */
[----:B------:R-:W-:Y:S02]  /*9d10*/  ISETP.GE.AND P2, PT, R47, R206, PT ;  /* 0x000000ce2f00720c */ /* 0x000fe40003f46270 */
[----:B------:R-:W-:Y:S02]  /*9d20*/  FMNMX3.FTZ R9, R9, R220, R174, !PT ;  /* 0x000000dc09097276 */ /* 0x000fe400078100ae */
[----:B------:R-:W-:Y:S02]  /*9d30*/  ISETP.GE.AND P1, PT, R50, R203, PT ;  /* 0x000000cb3200720c */ /* 0x000fe40003f26270 */
[----:B------:R-:W-:Y:S02]  /*9d40*/  FMNMX3.FTZ R7, R7, R242, R240, !PT ;  /* 0x000000f207077276 */ /* 0x000fe400078100f0 */
[----:B------:R-:W-:-:S02]  /*9d50*/  FSEL R224, R155, -INF , !P3 ;  /* 0xff8000009be07808 */ /* 0x000fc40005800000 */
[----:B------:R-:W-:Y:S02]  /*9d60*/  FSEL R147, R147, -INF , P0 ;  /* 0xff80000093937808 */ /* 0x000fe40000000000 */
[----:B------:R-:W-:Y:S02]  /*9d70*/  FSEL R226, R154, -INF , !P4 ;  /* 0xff8000009ae27808 */ /* 0x000fe40006000000 */
[----:B------:R-:W-:Y:S02]  /*9d80*/  ISETP.GE.AND P3, PT, R47, R203, PT ;  /* 0x000000cb2f00720c */ /* 0x000fe40003f66270 */
[----:B------:R-:W-:Y:S02]  /*9d90*/  FSEL R146, R146, -INF , P2 ;  /* 0xff80000092927808 */ /* 0x000fe40001000000 */
[----:B------:R-:W-:Y:S02]  /*9da0*/  ISETP.GE.AND P0, PT, R44, R206, PT ;  /* 0x000000ce2c00720c */ /* 0x000fe40003f06270 */
[----:B------:R-:W-:-:S02]  /*9db0*/  FMNMX3.FTZ R9, R9, R176, R172, !PT ;  /* 0x000000b009097276 */ /* 0x000fc400078100ac */
[-C--:B------:R-:W-:Y:S02]  /*9dc0*/  ISETP.GE.AND P4, PT, R49, R203.reuse, PT ;  /* 0x000000cb3100720c */ /* 0x080fe40003f86270 */
[----:B------:R-:W-:Y:S02]  /*9dd0*/  FSEL R222, R150, -INF , !P1 ;  /* 0xff80000096de7808 */ /* 0x000fe40004800000 */
[----:B------:R-:W-:Y:S02]  /*9de0*/  FMNMX3.FTZ R7, R7, R236, R232, !PT ;  /* 0x000000ec07077276 */ /* 0x000fe400078100e8 */
[----:B------:R-:W-:Y:S02]  /*9df0*/  ISETP.GE.AND P1, PT, R46, R203, PT ;  /* 0x000000cb2e00720c */ /* 0x000fe40003f26270 */
[----:B------:R-:W-:Y:S02]  /*9e00*/  ISETP.GE.AND P2, PT, R45, R206, PT ;  /* 0x000000ce2d00720c */ /* 0x000fe40003f46270 */
[----:B------:R-:W-:-:S02]  /*9e10*/  FSEL R212, R146, -INF , !P3 ;  /* 0xff80000092d47808 */ /* 0x000fc40005800000 */
[----:B------:R-:W-:Y:S02]  /*9e20*/  FSEL R143, R143, -INF , P0 ;  /* 0xff8000008f8f7808 */ /* 0x000fe40000000000 */
[----:B------:R-:W-:Y:S02]  /*9e30*/  FMNMX3.FTZ R9, R9, R166, R162, !PT ;  /* 0x000000a609097276 */ /* 0x000fe400078100a2 */
[----:B------:R-:W-:Y:S02]  /*9e40*/  FSEL R214, R151, -INF , !P4 ;  /* 0xff80000097d67808 */ /* 0x000fe40006000000 */
[----:B------:R-:W-:Y:S02]  /*9e50*/  ISETP.GE.AND P3, PT, R44, R203, PT ;  /* 0x000000cb2c00720c */ /* 0x000fe40003f66270 */
[----:B------:R-:W-:Y:S02]  /*9e60*/  ISETP.GE.AND P0, PT, R41, R206, PT ;  /* 0x000000ce2900720c */ /* 0x000fe40003f06270 */
[----:B------:R-:W-:-:S02]  /*9e70*/  FMNMX3.FTZ R7, R7, R226, R224, !PT ;  /* 0x000000e207077276 */ /* 0x000fc400078100e0 */
[----:B------:R-:W-:Y:S02]  /*9e80*/  ISETP.GE.AND P4, PT, R45, R203, PT ;  /* 0x000000cb2d00720c */ /* 0x000fe40003f86270 */
[----:B------:R-:W-:Y:S01]  /*9e90*/  FSEL R178, R147, -INF , !P1 ;  /* 0xff80000093b27808 */ /* 0x000fe20004800000 */
[----:B------:R-:W-:Y:S01]  /*9ea0*/  VIADD R137, R180, 0x9020 ;  /* 0x00009020b4897836 */ /* 0x000fe20000000000 */
[----:B------:R-:W-:Y:S01]  /*9eb0*/  FSEL R142, R142, -INF , P2 ;  /* 0xff8000008e8e7808 */ /* 0x000fe20001000000 */
[----:B------:R-:W-:Y:S01]  /*9ec0*/  LDSM.16.MT88.4 R44, [R180+0xd000] ;  /* 0x00d00000b42c783b */ /* 0x000fe20000004200 */
[----:B------:R-:W-:Y:S02]  /*9ed0*/  ISETP.GE.AND P1, PT, R43, R206, PT ;  /* 0x000000ce2b00720c */ /* 0x000fe40003f26270 */
[----:B------:R-:W-:Y:S02]  /*9ee0*/  FMNMX3.FTZ R9, R9, R160, R156, !PT ;  /* 0x000000a009097276 */ /* 0x000fe4000781009c */
[----:B------:R-:W-:-:S02]  /*9ef0*/  FSEL R164, R143, -INF , !P3 ;  /* 0xff8000008fa47808 */ /* 0x000fc40005800000 */
[----:B------:R-:W-:Y:S02]  /*9f00*/  FSEL R139, R139, -INF , P0 ;  /* 0xff8000008b8b7808 */ /* 0x000fe40000000000 */
[----:B------:R-:W-:Y:S02]  /*9f10*/  FMNMX3.FTZ R7, R7, R222, R214, !PT ;  /* 0x000000de07077276 */ /* 0x000fe400078100d6 */
[----:B------:R-:W-:Y:S02]  /*9f20*/  FSEL R168, R142, -INF , !P4 ;  /* 0xff8000008ea87808 */ /* 0x000fe40006000000 */
[-C--:B------:R-:W-:Y:S02]  /*9f30*/  ISETP.GE.AND P3, PT, R39, R206.reuse, PT ;  /* 0x000000ce2700720c */ /* 0x080fe40003f66270 */
[----:B------:R-:W-:Y:S02]  /*9f40*/  ISETP.GE.AND P0, PT, R38, R206, PT ;  /* 0x000000ce2600720c */ /* 0x000fe40003f06270 */
[----:B------:R-:W-:-:S02]  /*9f50*/  ISETP.GE.AND P2, PT, R43, R203, PT ;  /* 0x000000cb2b00720c */ /* 0x000fc40003f46270 */
[-C--:B------:R-:W-:Y:S02]  /*9f60*/  ISETP.GE.AND P4, PT, R41, R203.reuse, PT ;  /* 0x000000cb2900720c */ /* 0x080fe40003f86270 */
[----:B------:R-:W-:Y:S02]  /*9f70*/  FSEL R138, R138, -INF , P1 ;  /* 0xff8000008a8a7808 */ /* 0x000fe40000800000 */
[----:B------:R-:W-:Y:S02]  /*9f80*/  FMNMX3.FTZ R9, R9, R152, R148, !PT ;  /* 0x0000009809097276 */ /* 0x000fe40007810094 */
[----:B------:R-:W-:Y:S02]  /*9f90*/  FMNMX3.FTZ R7, R7, R212, R178, !PT ;  /* 0x000000d407077276 */ /* 0x000fe400078100b2 */
[----:B------:R-:W-:Y:S02]  /*9fa0*/  ISETP.GE.AND P1, PT, R39, R203, PT ;  /* 0x000000cb2700720c */ /* 0x000fe40003f26270 */
[----:B------:R-:W-:-:S02]  /*9fb0*/  FSEL R134, R134, -INF , P3 ;  /* 0xff80000086867808 */ /* 0x000fc40001800000 */
[----:B------:R-:W-:Y:S02]  /*9fc0*/  FSEL R135, R135, -INF , P0 ;  /* 0xff80000087877808 */ /* 0x000fe40000000000 */
[----:B------:R-:W-:Y:S02]  /*9fd0*/  FSEL R158, R138, -INF , !P2 ;  /* 0xff8000008a9e7808 */ /* 0x000fe40005000000 */
[----:B------:R-:W-:Y:S02]  /*9fe0*/  FSEL R154, R139, -INF , !P4 ;  /* 0xff8000008b9a7808 */ /* 0x000fe40006000000 */
[-C--:B------:R-:W-:Y:S02]  /*9ff0*/  ISETP.GE.AND P0, PT, R36, R206.reuse, PT ;  /* 0x000000ce2400720c */ /* 0x080fe40003f06270 */
[----:B------:R-:W-:Y:S02]  /*a000*/  ISETP.GE.AND P2, PT, R38, R203, PT ;  /* 0x000000cb2600720c */ /* 0x000fe40003f46270 */
[----:B------:R-:W-:-:S02]  /*a010*/  ISETP.GE.AND P4, PT, R37, R206, PT ;  /* 0x000000ce2500720c */ /* 0x000fc40003f86270 */
[----:B------:R-:W-:Y:S02]  /*a020*/  FMNMX3.FTZ R9, R9, R144, R140, !PT ;  /* 0x0000009009097276 */ /* 0x000fe4000781008c */
[----:B------:R-:W-:Y:S02]  /*a030*/  FMNMX3.FTZ R7, R7, R168, R164, !PT ;  /* 0x000000a807077276 */ /* 0x000fe400078100a4 */
[----:B------:R-:W-:Y:S02]  /*a040*/  FSEL R150, R134, -INF , !P1 ;  /* 0xff80000086967808 */ /* 0x000fe40004800000 */
[-C--:B------:R-:W-:Y:S02]  /*a050*/  ISETP.GE.AND P1, PT, R36, R203.reuse, PT ;  /* 0x000000cb2400720c */ /* 0x080fe40003f26270 */
[----:B------:R-:W-:Y:S02]  /*a060*/  FSEL R131, R131, -INF , P0 ;  /* 0xff80000083837808 */ /* 0x000fe40000000000 */
[----:B------:R-:W-:-:S02]  /*a070*/  ISETP.GE.AND P3, PT, R37, R203, PT ;  /* 0x000000cb2500720c */ /* 0x000fc40003f66270 */
[----:B------:R-:W-:Y:S02]  /*a080*/  FSEL R146, R135, -INF , !P2 ;  /* 0xff80000087927808 */ /* 0x000fe40005000000 */
[----:B------:R-:W-:Y:S02]  /*a090*/  FSEL R130, R130, -INF , P4 ;  /* 0xff80000082827808 */ /* 0x000fe40002000000 */
[-C--:B------:R-:W-:Y:S02]  /*a0a0*/  ISETP.GE.AND P0, PT, R33, R206.reuse, PT ;  /* 0x000000ce2100720c */ /* 0x080fe40003f06270 */
[----:B------:R-:W-:Y:S02]  /*a0b0*/  FMNMX3.FTZ R6, R9, R117, R116, !PT ;  /* 0x0000007509067276 */ /* 0x000fe40007810074 */
[----:B------:R-:W-:Y:S02]  /*a0c0*/  ISETP.GE.AND P2, PT, R35, R206, PT ;  /* 0x000000ce2300720c */ /* 0x000fe40003f46270 */
[----:B------:R-:W-:-:S02]  /*a0d0*/  FMNMX3.FTZ R9, R7, R158, R154, !PT ;  /* 0x0000009e07097276 */ /* 0x000fc4000781009a */
[----:B------:R-:W-:Y:S02]  /*a0e0*/  FSEL R138, R131, -INF , !P1 ;  /* 0xff800000838a7808 */ /* 0x000fe40004800000 */
[----:B------:R-:W-:Y:S02]  /*a0f0*/  FSEL R142, R130, -INF , !P3 ;  /* 0xff800000828e7808 */ /* 0x000fe40005800000 */
[----:B------:R-:W-:Y:S02]  /*a100*/  ISETP.GE.AND P1, PT, R31, R206, PT ;  /* 0x000000ce1f00720c */ /* 0x000fe40003f26270 */
[----:B------:R-:W-:Y:S02]  /*a110*/  FSEL R127, R127, -INF , P0 ;  /* 0xff8000007f7f7808 */ /* 0x000fe40000000000 */
[-C--:B------:R-:W-:Y:S02]  /*a120*/  ISETP.GE.AND P4, PT, R35, R203.reuse, PT ;  /* 0x000000cb2300720c */ /* 0x080fe40003f86270 */
[----:B------:R-:W-:-:S02]  /*a130*/  ISETP.GE.AND P3, PT, R33, R203, PT ;  /* 0x000000cb2100720c */ /* 0x000fc40003f66270 */
[----:B------:R-:W-:Y:S02]  /*a140*/  FSEL R126, R126, -INF , P2 ;  /* 0xff8000007e7e7808 */ /* 0x000fe40001000000 */
[----:B------:R-:W-:Y:S02]  /*a150*/  ISETP.GE.AND P0, PT, R30, R206, PT ;  /* 0x000000ce1e00720c */ /* 0x000fe40003f06270 */
[----:B------:R-:W-:Y:S02]  /*a160*/  FMNMX3.FTZ R9, R9, R150, R146, !PT ;  /* 0x0000009609097276 */ /* 0x000fe40007810092 */
[----:B------:R-:W-:Y:S02]  /*a170*/  FSEL R122, R122, -INF , P1 ;  /* 0xff8000007a7a7808 */ /* 0x000fe40000800000 */
[-C--:B------:R-:W-:Y:S02]  /*a180*/  ISETP.GE.AND P2, PT, R31, R203.reuse, PT ;  /* 0x000000cb1f00720c */ /* 0x080fe40003f46270 */
[----:B------:R-:W-:-:S02]  /*a190*/  ISETP.GE.AND P1, PT, R30, R203, PT ;  /* 0x000000cb1e00720c */ /* 0x000fc40003f26270 */
[----:B------:R-:W-:Y:S02]  /*a1a0*/  FSEL R123, R123, -INF , P0 ;  /* 0xff8000007b7b7808 */ /* 0x000fe40000000000 */
[----:B------:R-:W-:Y:S02]  /*a1b0*/  FSEL R136, R126, -INF , !P4 ;  /* 0xff8000007e887808 */ /* 0x000fe40006000000 */
[----:B------:R-:W-:Y:S02]  /*a1c0*/  FSEL R134, R127, -INF , !P3 ;  /* 0xff8000007f867808 */ /* 0x000fe40005800000 */
[----:B------:R-:W-:Y:S02]  /*a1d0*/  FMNMX3.FTZ R9, R9, R142, R138, !PT ;  /* 0x0000008e09097276 */ /* 0x000fe4000781008a */
[----:B------:R-:W-:Y:S02]  /*a1e0*/  FSEL R132, R122, -INF , !P2 ;  /* 0xff8000007a847808 */ /* 0x000fe40005000000 */
[----:B------:R-:W-:-:S02]  /*a1f0*/  FSEL R130, R123, -INF , !P1 ;  /* 0xff8000007b827808 */ /* 0x000fc40004800000 */
[----:B------:R-:W-:Y:S02]  /*a200*/  FMNMX3.FTZ R9, R9, R136, R134, !PT ;  /* 0x0000008809097276 */ /* 0x000fe40007810086 */
[----:B------:R-:W-:Y:S02]  /*a210*/  FMNMX3.FTZ R6, R6, R121, R118, !PT ;  /* 0x0000007906067276 */ /* 0x000fe40007810076 */
[----:B------:R-:W-:-:S03]  /*a220*/  FMNMX3.FTZ R12, R9, R132, R130, !PT ;  /* 0x00000084090c7276 */ /* 0x000fc60007810082 */
[----:B------:R-:W1:Y:S04]  /*a230*/  SHFL.BFLY PT, R7, R6, 0x2, 0x1f ;  /* 0x0c401f0006077f89 */ /* 0x000e6800000e0000 */
[----:B------:R-:W2:Y:S01]  /*a240*/  SHFL.BFLY PT, R9, R12, 0x2, 0x1f ;  /* 0x0c401f000c097f89 */ /* 0x000ea200000e0000 */
[----:B-1----:R-:W-:Y:S02]  /*a250*/  FMNMX.FTZ R10, R6, R7, !PT ;  /* 0x00000007060a7209 */ /* 0x002fe40007810000 */
[----:B--2---:R-:W-:-:S03]  /*a260*/  FMNMX.FTZ R6, R12, R9, !PT ;  /* 0x000000090c067209 */ /* 0x004fc60007810000 */
[----:B------:R-:W1:Y:S04]  /*a270*/  SHFL.BFLY PT, R125, R10, 0x1, 0x1f ;  /* 0x0c201f000a7d7f89 */ /* 0x000e6800000e0000 */
[----:B------:R-:W2:Y:S01]  /*a280*/  SHFL.BFLY PT, R123, R6, 0x1, 0x1f ;  /* 0x0c201f00067b7f89 */ /* 0x000ea200000e0000 */
[----:B------:R-:W-:-:S03]  /*a290*/  @P6 VIADD R137, R215, 0xffffffe0 ;  /* 0xffffffe0d7896836 */ /* 0x000fc60000000000 */
[----:B------:R-:W-:Y:S04]  /*a2a0*/  LDSM.16.MT88.4 R12, [R180+0x9000] ;  /* 0x00900000b40c783b */ /* 0x000fe80000004200 */
[----:B------:R-:W-:Y:S04]  /*a2b0*/  LDSM.16.MT88.4 R36, [R137+0x2000] ;  /* 0x002000008924783b */ /* 0x000fe80000004200 */
[----:B------:R-:W-:Y:S01]  /*a2c0*/  LDSM.16.MT88.4 R60, [R137+0x4000] ;  /* 0x00400000893c783b */ /* 0x000fe20000004200 */
[----:B-1----:R-:W-:Y:S02]  /*a2d0*/  FMNMX.FTZ R125, R10, R125, !PT ;  /* 0x0000007d0a7d7209 */ /* 0x002fe40007810000 */
[----:B--2---:R-:W-:-:S03]  /*a2e0*/  FMNMX.FTZ R123, R6, R123, !PT ;  /* 0x0000007b067b7209 */ /* 0x004fc60007810000 */
[C---:B---3--:R-:W-:Y:S01]  /*a2f0*/  FMUL.FTZ R133, R54.reuse, R125 ;  /* 0x0000007d36857220 */ /* 0x048fe20000410000 */
[----:B------:R-:W-:Y:S02]  /*a300*/  FSETP.NEU.FTZ.AND P1, PT, R125, -INF , PT ;  /* 0xff8000007d00780b */ /* 0x000fe40003f3d000 */
[----:B------:R-:W-:Y:S01]  /*a310*/  FSETP.NEU.FTZ.AND P0, PT, R123, -INF , PT ;  /* 0xff8000007b00780b */ /* 0x000fe20003f1d000 */
[----:B------:R-:W-:Y:S01]  /*a320*/  FMUL.FTZ R129, R54, R123 ;  /* 0x0000007b36817220 */ /* 0x000fe20000410000 */
[----:B------:R-:W-:-:S04]  /*a330*/  FSEL R133, R133, RZ, P1 ;  /* 0x000000ff85857208 */ /* 0x000fc80000800000 */
[----:B------:R-:W-:Y:S01]  /*a340*/  FSEL R129, R129, RZ, P0 ;  /* 0x000000ff81817208 */ /* 0x000fe20000000000 */
[-C--:B------:R-:W-:Y:S01]  /*a350*/  FFMA.FTZ R131, R20, R54.reuse, -R133 ;  /* 0x0000003614837223 */ /* 0x080fe20000010885 */
[----:B------:R-:W-:Y:S01]  /*a360*/  FSEL R7, R123, RZ, P0 ;  /* 0x000000ff7b077208 */ /* 0x000fe20000000000 */
[----:B------:R-:W1:Y:S02]  /*a370*/  LDSM.16.MT88.4 R20, [R137] ;  /* 0x000000008914783b */ /* 0x000e640000004200 */
[-C--:B------:R-:W-:Y:S01]  /*a380*/  FFMA.FTZ R122, R5, R54.reuse, -R129 ;  /* 0x00000036057a7223 */ /* 0x080fe20000010881 */
[----:B------:R-:W-:Y:S01]  /*a390*/  FSEL R5, R125, RZ, P1 ;  /* 0x000000ff7d057208 */ /* 0x000fe20000800000 */
[----:B------:R-:W-:Y:S01]  /*a3a0*/  FADD.FTZ R7, R0, -R7 ;  /* 0x8000000700077221 */ /* 0x000fe20000010000 */
[-CC-:B------:R-:W-:Y:S01]  /*a3b0*/  FFMA.FTZ R128, R29, R54.reuse, -R133.reuse ;  /* 0x000000361d807223 */ /* 0x180fe20000010885 */
[-C--:B------:R-:W-:Y:S02]  /*a3c0*/  FFMA.FTZ R126, R28, R54.reuse, -R133 ;  /* 0x000000361c7e7223 */ /* 0x080fe40000010885 */
[----:B------:R-:W-:Y:S01]  /*a3d0*/  FADD.FTZ R5, R52, -R5 ;  /* 0x8000000534057221 */ /* 0x000fe20000010000 */
[----:B------:R-:W2:Y:S01]  /*a3e0*/  LDSM.16.MT88.4 R28, [R180+0xb000] ;  /* 0x00b00000b41c783b */ /* 0x000ea20000004200 */
[-C--:B------:R-:W-:Y:S01]  /*a3f0*/  FFMA.FTZ R124, R16, R54.reuse, -R133 ;  /* 0x00000036107c7223 */ /* 0x080fe20000010885 */
[-CC-:B------:R-:W-:Y:S01]  /*a400*/  FFMA.FTZ R127, R26, R54.reuse, -R129.reuse ;  /* 0x000000361a7f7223 */ /* 0x180fe20000010881 */
[-CC-:B------:R-:W-:Y:S01]  /*a410*/  FFMA.FTZ R120, R8, R54.reuse, -R129.reuse ;  /* 0x0000003608787223 */ /* 0x180fe20000010881 */
[----:B------:R-:W-:Y:S01]  /*a420*/  FFMA.FTZ R135, R4, R54, -R129 ;  /* 0x0000003604877223 */ /* 0x000fe20000010881 */
[C---:B------:R-:W-:Y:S01]  /*a430*/  FMUL.FTZ R52, R54.reuse, R5 ;  /* 0x0000000536347220 */ /* 0x040fe20000410000 */
[----:B------:R-:W-:Y:S01]  /*a440*/  FMUL.FTZ R0, R54, R7 ;  /* 0x0000000736007220 */ /* 0x000fe20000410000 */
[----:B------:R-:W-:Y:S08]  /*a450*/  MUFU.EX2 R128, R128 ;  /* 0x0000008000807308 */ /* 0x000ff00000000800 */
[----:B------:R-:W3:Y:S08]  /*a460*/  MUFU.EX2 R126, R126 ;  /* 0x0000007e007e7308 */ /* 0x000ef00000000800 */
[----:B------:R-:W-:Y:S08]  /*a470*/  MUFU.EX2 R131, R131 ;  /* 0x0000008300837308 */ /* 0x000ff00000000800 */
[----:B------:R-:W-:Y:S08]  /*a480*/  MUFU.EX2 R124, R124 ;  /* 0x0000007c007c7308 */ /* 0x000ff00000000800 */
[----:B------:R-:W-:Y:S08]  /*a490*/  MUFU.EX2 R127, R127 ;  /* 0x0000007f007f7308 */ /* 0x000ff00000000800 */
[----:B------:R-:W4:Y:S08]  /*a4a0*/  MUFU.EX2 R122, R122 ;  /* 0x0000007a007a7308 */ /* 0x000f300000000800 */
[----:B------:R-:W-:Y:S08]  /*a4b0*/  MUFU.EX2 R120, R120 ;  /* 0x0000007800787308 */ /* 0x000ff00000000800 */
[----:B------:R-:W5:Y:S08]  /*a4c0*/  MUFU.EX2 R135, R135 ;  /* 0x0000008700877308 */ /* 0x000f700000000800 */
[----:B------:R-:W1:Y:S08]  /*a4d0*/  MUFU.EX2 R52, R52 ;  /* 0x0000003400347308 */ /* 0x000e700000000800 */
[----:B------:R-:W2:Y:S01]  /*a4e0*/  MUFU.EX2 R0, R0 ;  /* 0x0000000000007308 */ /* 0x000ea20000000800 */
[----:B---3--:R-:W-:-:S02]  /*a4f0*/  F2FP.BF16.F32.PACK_AB R4, R126, R128 ;  /* 0x000000807e04723e */ /* 0x008fc400000010ff */
[----:B----4-:R-:W-:Y:S02]  /*a500*/  F2FP.BF16.F32.PACK_AB R5, R122, R127 ;  /* 0x0000007f7a05723e */ /* 0x010fe400000010ff */
[----:B------:R-:W-:Y:S02]  /*a510*/  F2FP.BF16.F32.PACK_AB R6, R124, R131 ;  /* 0x000000837c06723e */ /* 0x000fe400000010ff */
[----:B-----5:R-:W-:Y:S01]  /*a520*/  F2FP.BF16.F32.PACK_AB R7, R135, R120 ;  /* 0x000000788707723e */ /* 0x020fe200000010ff */
[-C--:B-1----:R-:W-:Y:S01]  /*a530*/  FMUL.FTZ R16, R104, R52.reuse ;  /* 0x0000003468107220 */ /* 0x082fe20000410000 */
[-C--:B------:R-:W-:Y:S01]  /*a540*/  FMUL.FTZ R17, R105, R52.reuse ;  /* 0x0000003469117220 */ /* 0x080fe20000410000 */
[-C--:B------:R-:W-:Y:S01]  /*a550*/  FMUL.FTZ R100, R100, R52.reuse ;  /* 0x0000003464647220 */ /* 0x080fe20000410000 */
[----:B------:R-:W-:Y:S01]  /*a560*/  FMUL.FTZ R101, R101, R52 ;  /* 0x0000003465657220 */ /* 0x000fe20000410000 */
[-C--:B--2---:R-:W-:Y:S01]  /*a570*/  FMUL.FTZ R18, R106, R0.reuse ;  /* 0x000000006a127220 */ /* 0x084fe20000410000 */
[-C--:B------:R-:W-:Y:S01]  /*a580*/  FMUL.FTZ R19, R107, R0.reuse ;  /* 0x000000006b137220 */ /* 0x080fe20000410000 */
[-C--:B------:R-:W-:Y:S01]  /*a590*/  FMUL.FTZ R102, R102, R0.reuse ;  /* 0x0000000066667220 */ /* 0x080fe20000410000 */
[----:B------:R-:W-:Y:S01]  /*a5a0*/  FMUL.FTZ R103, R103, R0 ;  /* 0x0000000067677220 */ /* 0x000fe20000410000 */
[--C-:B------:R-:W-:Y:S01]  /*a5b0*/  FFMA.FTZ R33, R24, R54, -R133.reuse ;  /* 0x0000003618217223 */ /* 0x100fe20000010885 */
[-C--:B------:R-:W-:Y:S01]  /*a5c0*/  FMUL.FTZ R24, R96, R52.reuse ;  /* 0x0000003460187220 */ /* 0x080fe20000410000 */
[----:B------:R-:W-:Y:S01]  /*a5d0*/  FMUL.FTZ R25, R97, R52 ;  /* 0x0000003461197220 */ /* 0x000fe20000410000 */
[-C--:B------:R-:W-:Y:S01]  /*a5e0*/  FMUL.FTZ R26, R98, R0.reuse ;  /* 0x00000000621a7220 */ /* 0x080fe20000410000 */
[C---:B------:R-:W-:Y:S01]  /*a5f0*/  HMMA.16816.F32.BF16 R16, R4.reuse, R20, R16 ;  /* 0x000000140410723c */ /* 0x040fe20000041810 */
[----:B------:R-:W-:Y:S01]  /*a600*/  FMUL.FTZ R27, R99, R0 ;  /* 0x00000000631b7220 */ /* 0x000fe20000410000 */
[--C-:B------:R-:W-:Y:S01]  /*a610*/  FFMA.FTZ R97, R34, R54, -R133.reuse ;  /* 0x0000003622617223 */ /* 0x100fe20000010885 */
[-C--:B------:R-:W-:Y:S01]  /*a620*/  FMUL.FTZ R92, R92, R52.reuse ;  /* 0x000000345c5c7220 */ /* 0x080fe20000410000 */
[----:B------:R-:W-:Y:S01]  /*a630*/  FMUL.FTZ R93, R93, R52 ;  /* 0x000000345d5d7220 */ /* 0x000fe20000410000 */
[-C--:B------:R-:W-:Y:S01]  /*a640*/  FMUL.FTZ R94, R94, R0.reuse ;  /* 0x000000005e5e7220 */ /* 0x080fe20000410000 */
[----:B------:R-:W-:Y:S01]  /*a650*/  FMUL.FTZ R95, R95, R0 ;  /* 0x000000005f5f7220 */ /* 0x000fe20000410000 */
[----:B------:R-:W-:Y:S01]  /*a660*/  FFMA.FTZ R41, R32, R54, -R133 ;  /* 0x0000003620297223 */ /* 0x000fe20000010885 */
[C---:B------:R-:W-:Y:S01]  /*a670*/  HMMA.16816.F32.BF16 R20, R4.reuse, R22, R100 ;  /* 0x000000160414723c */ /* 0x040fe20000041864 */
[----:B------:R1:W-:Y:S01]  /*a680*/  MUFU.EX2 R100, R33 ;  /* 0x0000002100647308 */ /* 0x0003e20000000800 */
[----:B------:R-:W-:Y:S01]  /*a690*/  FMUL.FTZ R32, R88, R52 ;  /* 0x0000003458207220 */ /* 0x000fe20000410000 */
[-C--:B------:R-:W-:Y:S01]  /*a6a0*/  FMUL.FTZ R34, R90, R0.reuse ;  /* 0x000000005a227220 */ /* 0x080fe20000410000 */
[----:B------:R-:W-:Y:S01]  /*a6b0*/  FMUL.FTZ R35, R91, R0 ;  /* 0x000000005b237220 */ /* 0x000fe20000410000 */
[-C--:B------:R-:W-:Y:S01]  /*a6c0*/  FMUL.FTZ R84, R84, R52.reuse ;  /* 0x0000003454547220 */ /* 0x080fe20000410000 */
[----:B------:R-:W-:Y:S01]  /*a6d0*/  FMUL.FTZ R85, R85, R52 ;  /* 0x0000003455557220 */ /* 0x000fe20000410000 */
[-C--:B------:R-:W-:Y:S01]  /*a6e0*/  FMUL.FTZ R86, R86, R0.reuse ;  /* 0x0000000056567220 */ /* 0x080fe20000410000 */
[----:B------:R-:W-:Y:S01]  /*a6f0*/  FMUL.FTZ R87, R87, R0 ;  /* 0x0000000057577220 */ /* 0x000fe20000410000 */
[----:B------:R-:W-:Y:S01]  /*a700*/  HMMA.16816.F32.BF16 R24, R4, R28, R24 ;  /* 0x0000001c0418723c */ /* 0x000fe20000041818 */
[----:B------:R-:W-:Y:S01]  /*a710*/  FFMA.FTZ R51, R42, R54, -R129 ;  /* 0x000000362a337223 */ /* 0x000fe20000010881 */
[----:B-1----:R-:W-:-:S06]  /*a720*/  FMUL.FTZ R33, R89, R52 ;  /* 0x0000003459217220 */ /* 0x002fcc0000410000 */
[----:B------:R-:W-:Y:S01]  /*a730*/  HMMA.16816.F32.BF16 R28, R4, R30, R92 ;  /* 0x0000001e041c723c */ /* 0x000fe2000004185c */
[----:B------:R1:W-:Y:S01]  /*a740*/  MUFU.EX2 R93, R41 ;  /* 0x00000029005d7308 */ /* 0x0003e20000000800 */
[----:B------:R-:W-:Y:S01]  /*a750*/  FFMA.FTZ R88, R40, R54, -R133 ;  /* 0x0000003628587223 */ /* 0x000fe20000010885 */
[----:B------:R-:W-:Y:S01]  /*a760*/  FMUL.FTZ R40, R80, R52 ;  /* 0x0000003450287220 */ /* 0x000fe20000410000 */
[----:B------:R-:W-:Y:S01]  /*a770*/  FMUL.FTZ R43, R83, R0 ;  /* 0x00000000532b7220 */ /* 0x000fe20000410000 */
[----:B------:R-:W-:-:S03]  /*a780*/  FMUL.FTZ R49, R77, R52 ;  /* 0x000000344d317220 */ /* 0x000fc60000410000 */
[C---:B------:R-:W-:Y:S01]  /*a790*/  HMMA.16816.F32.BF16 R32, R4.reuse, R36, R32 ;  /* 0x000000240420723c */ /* 0x040fe20000041820 */
[----:B------:R-:W-:Y:S01]  /*a7a0*/  FMUL.FTZ R50, R78, R0 ;  /* 0x000000004e327220 */ /* 0x000fe20000410000 */
[-CC-:B------:R-:W-:Y:S01]  /*a7b0*/  FFMA.FTZ R83, R58, R54.reuse, -R129.reuse ;  /* 0x000000363a537223 */ /* 0x180fe20000010881 */
[--C-:B------:R-:W-:Y:S02]  /*a7c0*/  FFMA.FTZ R80, R56, R54, -R129.reuse ;  /* 0x0000003638507223 */ /* 0x100fe40000010881 */
[----:B------:R-:W-:Y:S03]  /*a7d0*/  LDSM.16.MT88.4 R56, [R137+0x400] ;  /* 0x000400008938783b */ /* 0x000fe60000004200 */
[----:B------:R-:W-:Y:S01]  /*a7e0*/  HMMA.16816.F32.BF16 R36, R4, R38, R84 ;  /* 0x000000260424723c */ /* 0x000fe20000041854 */
[----:B------:R2:W-:Y:S01]  /*a7f0*/  MUFU.EX2 R84, R51 ;  /* 0x0000003300547308 */ /* 0x0005e20000000800 */
[----:B-1----:R-:W-:Y:S01]  /*a800*/  FMUL.FTZ R41, R81, R52 ;  /* 0x0000003451297220 */ /* 0x002fe20000410000 */
[----:B------:R-:W-:Y:S01]  /*a810*/  FFMA.FTZ R81, R48, R54, -R129 ;  /* 0x0000003630517223 */ /* 0x000fe20000010881 */
[-C--:B------:R-:W-:Y:S01]  /*a820*/  FMUL.FTZ R48, R76, R52.reuse ;  /* 0x000000344c307220 */ /* 0x080fe20000410000 */
[----:B------:R-:W-:Y:S01]  /*a830*/  FMUL.FTZ R8, R112, R52 ;  /* 0x0000003470087220 */ /* 0x000fe20000410000 */
[----:B--2---:R-:W-:-:S02]  /*a840*/  FMUL.FTZ R51, R79, R0 ;  /* 0x000000004f337220 */ /* 0x004fc40000410000 */
[----:B------:R-:W1:Y:S01]  /*a850*/  LDSM.16.MT88.4 R76, [R180+0x9400] ;  /* 0x00940000b44c783b */ /* 0x000e620000004200 */
[----:B------:R-:W-:Y:S01]  /*a860*/  FMUL.FTZ R9, R113, R52 ;  /* 0x0000003471097220 */ /* 0x000fe20000410000 */
[-C--:B------:R-:W-:Y:S01]  /*a870*/  FMUL.FTZ R10, R114, R0.reuse ;  /* 0x00000000720a7220 */ /* 0x080fe20000410000 */
[----:B------:R-:W-:Y:S01]  /*a880*/  FMUL.FTZ R11, R115, R0 ;  /* 0x00000000730b7220 */ /* 0x000fe20000410000 */
[-C--:B------:R-:W-:Y:S01]  /*a890*/  FMUL.FTZ R108, R108, R52.reuse ;  /* 0x000000346c6c7220 */ /* 0x080fe20000410000 */
[----:B------:R-:W-:Y:S01]  /*a8a0*/  FMUL.FTZ R109, R109, R52 ;  /* 0x000000346d6d7220 */ /* 0x000fe20000410000 */
[-C--:B------:R-:W-:Y:S01]  /*a8b0*/  FMUL.FTZ R110, R110, R0.reuse ;  /* 0x000000006e6e7220 */ /* 0x080fe20000410000 */
[-C--:B------:R-:W-:Y:S01]  /*a8c0*/  FMUL.FTZ R111, R111, R0.reuse ;  /* 0x000000006f6f7220 */ /* 0x080fe20000410000 */
[----:B------:R-:W-:Y:S01]  /*a8d0*/  FMUL.FTZ R42, R82, R0 ;  /* 0x00000000522a7220 */ /* 0x000fe20000410000 */
[----:B------:R-:W2:Y:S01]  /*a8e0*/  MUFU.EX2 R97, R97 ;  /* 0x0000006100617308 */ /* 0x000ea20000000800 */
[C---:B------:R-:W-:Y:S07]  /*a8f0*/  HMMA.16816.F32.BF16 R8, R4.reuse, R12, R8 ;  /* 0x0000000c0408723c */ /* 0x040fee0000041808 */
[----:B------:R-:W-:Y:S01]  /*a900*/  MUFU.EX2 R88, R88 ;  /* 0x0000005800587308 */ /* 0x000fe20000000800 */
[C---:B------:R-:W-:Y:S07]  /*a910*/  HMMA.16816.F32.BF16 R12, R4.reuse, R14, R108 ;  /* 0x0000000e040c723c */ /* 0x040fee000004186c */
[----:B------:R-:W3:Y:S01]  /*a920*/  MUFU.EX2 R81, R81 ;  /* 0x0000005100517308 */ /* 0x000ee20000000800 */
[C---:B------:R-:W-:Y:S07]  /*a930*/  HMMA.16816.F32.BF16 R40, R4.reuse, R44, R40 ;  /* 0x0000002c0428723c */ /* 0x040fee0000041828 */
[----:B------:R-:W-:Y:S01]  /*a940*/  MUFU.EX2 R83, R83 ;  /* 0x0000005300537308 */ /* 0x000fe20000000800 */
[C---:B------:R-:W-:Y:S07]  /*a950*/  HMMA.16816.F32.BF16 R44, R4.reuse, R46, R48 ;  /* 0x0000002e042c723c */ /* 0x040fee0000041830 */
[----:B------:R-:W4:Y:S01]  /*a960*/  MUFU.EX2 R80, R80 ;  /* 0x0000005000507308 */ /* 0x000f220000000800 */
[-C--:B------:R-:W-:Y:S01]  /*a970*/  FMUL.FTZ R48, R72, R52.reuse ;  /* 0x0000003448307220 */ /* 0x080fe20000410000 */
[----:B------:R-:W-:Y:S01]  /*a980*/  FMUL.FTZ R49, R73, R52 ;  /* 0x0000003449317220 */ /* 0x000fe20000410000 */
[-C--:B------:R-:W-:Y:S01]  /*a990*/  FMUL.FTZ R50, R74, R0.reuse ;  /* 0x000000004a327220 */ /* 0x080fe20000410000 */
[----:B------:R-:W-:Y:S01]  /*a9a0*/  FMUL.FTZ R51, R75, R0 ;  /* 0x000000004b337220 */ /* 0x000fe20000410000 */
[-C--:B------:R-:W-:Y:S01]  /*a9b0*/  FMUL.FTZ R68, R68, R52.reuse ;  /* 0x0000003444447220 */ /* 0x080fe20000410000 */
[----:B------:R-:W-:Y:S01]  /*a9c0*/  FMUL.FTZ R69, R69, R52 ;  /* 0x0000003445457220 */ /* 0x000fe20000410000 */
[-C--:B------:R-:W-:Y:S01]  /*a9d0*/  FMUL.FTZ R70, R70, R0.reuse ;  /* 0x0000000046467220 */ /* 0x080fe20000410000 */
[----:B------:R-:W-:Y:S01]  /*a9e0*/  FMUL.FTZ R71, R71, R0 ;  /* 0x0000000047477220 */ /* 0x000fe20000410000 */
[----:B--2---:R-:W-:Y:S01]  /*a9f0*/  F2FP.BF16.F32.PACK_AB R64, R97, R100 ;  /* 0x000000646140723e */ /* 0x004fe200000010ff */
[----:B------:R-:W-:Y:S01]  /*aa00*/  LDSM.16.MT88.4 R72, [R137+0x4400] ;  /* 0x004400008948783b */ /* 0x000fe20000004200 */
[----:B------:R-:W-:Y:S01]  /*aa10*/  HMMA.16816.F32.BF16 R48, R4, R60, R48 ;  /* 0x0000003c0430723c */ /* 0x000fe20000041830 */
[----:B---3--:R-:W-:-:S02]  /*aa20*/  F2FP.BF16.F32.PACK_AB R65, R81, R84 ;  /* 0x000000545141723e */ /* 0x008fc400000010ff */
[----:B------:R-:W-:Y:S01]  /*aa30*/  F2FP.BF16.F32.PACK_AB R66, R88, R93 ;  /* 0x0000005d5842723e */ /* 0x000fe200000010ff */
[-CC-:B------:R-:W-:Y:S01]  /*aa40*/  FFMA.FTZ R82, R250, R54.reuse, -R133.reuse ;  /* 0x00000036fa527223 */ /* 0x180fe20000010885 */
[-CC-:B------:R-:W-:Y:S01]  /*aa50*/  FFMA.FTZ R85, R246, R54.reuse, -R133.reuse ;  /* 0x00000036f6557223 */ /* 0x180fe20000010885 */
[----:B----4-:R-:W-:Y:S01]  /*aa60*/  F2FP.BF16.F32.PACK_AB R67, R80, R83 ;  /* 0x000000535043723e */ /* 0x010fe200000010ff */
[-CC-:B------:R-:W-:Y:S01]  /*aa70*/  FFMA.FTZ R87, R244, R54.reuse, -R133.reuse ;  /* 0x00000036f4577223 */ /* 0x180fe20000010885 */
[----:B------:R-:W-:Y:S01]  /*aa80*/  HMMA.16816.F32.BF16 R4, R4, R62, R68 ;  /* 0x0000003e0404723c */ /* 0x000fe20000041844 */
[----:B------:R-:W2:Y:S04]  /*aa90*/  LDSM.16.MT88.4 R60, [R180+0xb400] ;  /* 0x00b40000b43c783b */ /* 0x000ea80000004200 */
[----:B------:R-:W3:Y:S03]  /*aaa0*/  LDSM.16.MT88.4 R68, [R137+0x2400] ;  /* 0x002400008944783b */ /* 0x000ee60000004200 */
[C---:B-1----:R-:W-:Y:S01]  /*aab0*/  HMMA.16816.F32.BF16 R8, R64.reuse, R76, R8 ;  /* 0x0000004c4008723c */ /* 0x042fe20000041808 */
[-C--:B------:R-:W-:Y:S01]  /*aac0*/  FFMA.FTZ R86, R238, R54.reuse, -R133 ;  /* 0x00000036ee567223 */ /* 0x080fe20000010885 */
[-CC-:B------:R-:W-:Y:S01]  /*aad0*/  FFMA.FTZ R89, R252, R54.reuse, -R129.reuse ;  /* 0x00000036fc597223 */ /* 0x180fe20000010881 */
[-CC-:B------:R-:W-:Y:S01]  /*aae0*/  FFMA.FTZ R90, R248, R54.reuse, -R129.reuse ;  /* 0x00000036f85a7223 */ /* 0x180fe20000010881 */
[-CC-:B------:R-:W-:Y:S01]  /*aaf0*/  FFMA.FTZ R91, R242, R54.reuse, -R129.reuse ;  /* 0x00000036f25b7223 */ /* 0x180fe20000010881 */
[-C--:B------:R-:W-:Y:S01]  /*ab00*/  FFMA.FTZ R92, R240, R54.reuse, -R129 ;  /* 0x00000036f05c7223 */ /* 0x080fe20000010881 */
[-CC-:B------:R-:W-:Y:S01]  /*ab10*/  FFMA.FTZ R139, R170, R54.reuse, -R133.reuse ;  /* 0x00000036aa8b7223 */ /* 0x180fe20000010885 */
[-CC-:B------:R-:W-:Y:S01]  /*ab20*/  FFMA.FTZ R94, R234, R54.reuse, -R133.reuse ;  /* 0x00000036ea5e7223 */ /* 0x180fe20000010885 */
[C---:B------:R-:W-:Y:S01]  /*ab30*/  HMMA.16816.F32.BF16 R12, R64.reuse, R78, R12 ;  /* 0x0000004e400c723c */ /* 0x040fe2000004180c */
[----:B------:R-:W1:Y:S01]  /*ab40*/  LDSM.16.MT88.4 R76, [R180+0xd400] ;  /* 0x00d40000b44c783b */ /* 0x000e620000004200 */
[-CC-:B------:R-:W-:Y:S01]  /*ab50*/  FFMA.FTZ R95, R230, R54.reuse, -R133.reuse ;  /* 0x00000036e65f7223 */ /* 0x180fe20000010885 */
[-C--:B------:R-:W-:Y:S01]  /*ab60*/  FFMA.FTZ R96, R228, R54.reuse, -R133 ;  /* 0x00000036e4607223 */ /* 0x080fe20000010885 */
[-CC-:B------:R-:W-:Y:S01]  /*ab70*/  FFMA.FTZ R98, R236, R54.reuse, -R129.reuse ;  /* 0x00000036ec627223 */ /* 0x180fe20000010881 */
[-CC-:B------:R-:W-:Y:S01]  /*ab80*/  FFMA.FTZ R99, R232, R54.reuse, -R129.reuse ;  /* 0x00000036e8637223 */ /* 0x180fe20000010881 */
[-C--:B------:R-:W-:Y:S01]  /*ab90*/  FFMA.FTZ R141, R226, R54.reuse, -R129 ;  /* 0x00000036e28d7223 */ /* 0x080fe20000010881 */
[-CC-:B------:R-:W-:Y:S01]  /*aba0*/  FFMA.FTZ R145, R172, R54.reuse, -R133.reuse ;  /* 0x00000036ac917223 */ /* 0x180fe20000010885 */
[C---:B------:R-:W-:Y:S01]  /*abb0*/  HMMA.16816.F32.BF16 R16, R64.reuse, R56, R16 ;  /* 0x000000384010723c */ /* 0x040fe20000041810 */
[-CC-:B------:R-:W-:Y:S01]  /*abc0*/  FFMA.FTZ R143, R220, R54.reuse, -R133.reuse ;  /* 0x00000036dc8f7223 */ /* 0x180fe20000010885 */
[-CC-:B------:R-:W-:Y:S01]  /*abd0*/  FFMA.FTZ R174, R174, R54.reuse, -R133.reuse ;  /* 0x00000036aeae7223 */ /* 0x180fe20000010885 */
[-C--:B------:R-:W-:Y:S01]  /*abe0*/  FFMA.FTZ R176, R176, R54.reuse, -R133 ;  /* 0x00000036b0b07223 */ /* 0x080fe20000010885 */
[-CC-:B------:R-:W-:Y:S01]  /*abf0*/  FFMA.FTZ R147, R214, R54.reuse, -R129.reuse ;  /* 0x00000036d6937223 */ /* 0x180fe20000010881 */
[-CC-:B------:R-:W-:Y:S01]  /*ac00*/  FFMA.FTZ R149, R212, R54.reuse, -R129.reuse ;  /* 0x00000036d4957223 */ /* 0x180fe20000010881 */
[-C--:B------:R-:W-:Y:S01]  /*ac10*/  FFMA.FTZ R178, R178, R54.reuse, -R129 ;  /* 0x00000036b2b27223 */ /* 0x080fe20000010881 */
[-CC-:B------:R-:W-:Y:S01]  /*ac20*/  FFMA.FTZ R153, R160, R54.reuse, -R133.reuse ;  /* 0x00000036a0997223 */ /* 0x180fe20000010885 */
[C---:B------:R-:W-:Y:S01]  /*ac30*/  HMMA.16816.F32.BF16 R20, R64.reuse, R58, R20 ;  /* 0x0000003a4014723c */ /* 0x040fe20000041814 */
[----:B------:R-:W4:Y:S01]  /*ac40*/  LDSM.16.MT88.4 R56, [R180+0x9800] ;  /* 0x00980000b438783b */ /* 0x000f220000004200 */
[----:B------:R-:W-:Y:S01]  /*ac50*/  MUFU.EX2 R82, R82 ;  /* 0x0000005200527308 */ /* 0x000fe20000000800 */
[-CC-:B------:R-:W-:Y:S01]  /*ac60*/  FFMA.FTZ R151, R166, R54.reuse, -R133.reuse ;  /* 0x00000036a6977223 */ /* 0x180fe20000010885 */
[-CC-:B------:R-:W-:Y:S01]  /*ac70*/  FFMA.FTZ R162, R162, R54.reuse, -R133.reuse ;  /* 0x00000036a2a27223 */ /* 0x180fe20000010885 */
[-C--:B------:R-:W-:Y:S01]  /*ac80*/  FFMA.FTZ R156, R156, R54.reuse, -R133 ;  /* 0x000000369c9c7223 */ /* 0x080fe20000010885 */
[-CC-:B------:R-:W-:Y:S01]  /*ac90*/  FFMA.FTZ R155, R168, R54.reuse, -R129.reuse ;  /* 0x00000036a89b7223 */ /* 0x180fe20000010881 */
[-CC-:B------:R-:W-:Y:S01]  /*aca0*/  FFMA.FTZ R157, R158, R54.reuse, -R129.reuse ;  /* 0x000000369e9d7223 */ /* 0x180fe20000010881 */
[-C--:B------:R-:W-:Y:S01]  /*acb0*/  FFMA.FTZ R154, R154, R54.reuse, -R129 ;  /* 0x000000369a9a7223 */ /* 0x080fe20000010881 */
[-CC-:B------:R-:W-:Y:S01]  /*acc0*/  FFMA.FTZ R161, R140, R54.reuse, -R133.reuse ;  /* 0x000000368ca17223 */ /* 0x180fe20000010885 */
[----:B------:R-:W5:Y:S01]  /*acd0*/  MUFU.EX2 R85, R85 ;  /* 0x0000005500557308 */ /* 0x000f620000000800 */
[-CC-:B------:R-:W-:Y:S01]  /*ace0*/  FFMA.FTZ R152, R152, R54.reuse, -R133.reuse ;  /* 0x0000003698987223 */ /* 0x180fe20000010885 */
[-CC-:B------:R-:W-:Y:S01]  /*acf0*/  FFMA.FTZ R159, R148, R54.reuse, -R133.reuse ;  /* 0x00000036949f7223 */ /* 0x180fe20000010885 */
[-C--:B------:R-:W-:Y:S01]  /*ad00*/  FFMA.FTZ R144, R144, R54.reuse, -R133 ;  /* 0x0000003690907223 */ /* 0x080fe20000010885 */
[-CC-:B------:R-:W-:Y:S01]  /*ad10*/  FFMA.FTZ R163, R146, R54.reuse, -R129.reuse ;  /* 0x0000003692a37223 */ /* 0x180fe20000010881 */
[-CC-:B------:R-:W-:Y:S01]  /*ad20*/  FFMA.FTZ R142, R142, R54.reuse, -R129.reuse ;  /* 0x000000368e8e7223 */ /* 0x180fe20000010881 */
[----:B------:R-:W-:Y:S01]  /*ad30*/  FFMA.FTZ R165, R138, R54, -R129 ;  /* 0x000000368aa57223 */ /* 0x000fe20000010881 */
[----:B------:R-:W-:Y:S01]  /*ad40*/  FFMA.FTZ R219, R219, R52, R128 ;  /* 0x00000034dbdb7223 */ /* 0x000fe20000010080 */
[----:B------:R-:W-:Y:S01]  /*ad50*/  MUFU.EX2 R87, R87 ;  /* 0x0000005700577308 */ /* 0x000fe20000000800 */
[----:B------:R-:W-:Y:S07]  /*ad60*/  LDSM.16.MT88.4 R108, [R180+0xac00] ;  /* 0x00ac0000b46c783b */ /* 0x000fee0000004200 */
[----:B------:R-:W-:Y:S08]  /*ad70*/  MUFU.EX2 R86, R86 ;  /* 0x0000005600567308 */ /* 0x000ff00000000800 */
[----:B------:R-:W-:Y:S08]  /*ad80*/  MUFU.EX2 R89, R89 ;  /* 0x0000005900597308 */ /* 0x000ff00000000800 */
[----:B------:R-:W1:Y:S08]  /*ad90*/  MUFU.EX2 R90, R90 ;  /* 0x0000005a005a7308 */ /* 0x000e700000000800 */
[----:B------:R-:W-:Y:S08]  /*ada0*/  MUFU.EX2 R91, R91 ;  /* 0x0000005b005b7308 */ /* 0x000ff00000000800 */
[----:B------:R-:W4:Y:S01]  /*adb0*/  MUFU.EX2 R92, R92 ;  /* 0x0000005c005c7308 */ /* 0x000f220000000800 */
[C---:B--2---:R-:W-:Y:S08]  /*adc0*/  HMMA.16816.F32.BF16 R24, R64.reuse, R60, R24 ;  /* 0x0000003c4018723c */ /* 0x044ff00000041818 */
[C---:B------:R-:W-:Y:S01]  /*add0*/  HMMA.16816.F32.BF16 R28, R64.reuse, R62, R28 ;  /* 0x0000003e401c723c */ /* 0x040fe2000004181c */
[----:B------:R-:W2:Y:S07]  /*ade0*/  LDSM.16.MT88.4 R60, [R137+0x800] ;  /* 0x00080000893c783b */ /* 0x000eae0000004200 */
[----:B---3--:R-:W-:Y:S01]  /*adf0*/  HMMA.16816.F32.BF16 R32, R64, R68, R32 ;  /* 0x000000444020723c */ /* 0x008fe20000041820 */
[----:B-----5:R-:W-:-:S02]  /*ae00*/  F2FP.BF16.F32.PACK_AB R68, R85, R82 ;  /* 0x000000525544723e */ /* 0x020fc400000010ff */
[----:B-1----:R-:W-:-:S05]  /*ae10*/  F2FP.BF16.F32.PACK_AB R69, R90, R89 ;  /* 0x000000595a45723e */ /* 0x002fca00000010ff */
[----:B------:R-:W-:Y:S01]  /*ae20*/  HMMA.16816.F32.BF16 R36, R64, R70, R36 ;  /* 0x000000464024723c */ /* 0x000fe20000041824 */
[----:B------:R-:W-:Y:S02]  /*ae30*/  F2FP.BF16.F32.PACK_AB R70, R86, R87 ;  /* 0x000000575646723e */ /* 0x000fe400000010ff */
[----:B----4-:R-:W-:-:S05]  /*ae40*/  F2FP.BF16.F32.PACK_AB R71, R92, R91 ;  /* 0x0000005b5c47723e */ /* 0x010fca00000010ff */
[C---:B------:R-:W-:Y:S08]  /*ae50*/  HMMA.16816.F32.BF16 R40, R64.reuse, R76, R40 ;  /* 0x0000004c4028723c */ /* 0x040ff00000041828 */
[C---:B------:R-:W-:Y:S01]  /*ae60*/  HMMA.16816.F32.BF16 R44, R64.reuse, R78, R44 ;  /* 0x0000004e402c723c */ /* 0x040fe2000004182c */
[----:B------:R-:W-:Y:S07]  /*ae70*/  LDSM.16.MT88.4 R76, [R180+0xd800] ;  /* 0x00d80000b44c783b */ /* 0x000fee0000004200 */
[C---:B------:R-:W-:Y:S08]  /*ae80*/  HMMA.16816.F32.BF16 R48, R64.reuse, R72, R48 ;  /* 0x000000484030723c */ /* 0x040ff00000041830 */
[----:B------:R-:W-:Y:S01]  /*ae90*/  HMMA.16816.F32.BF16 R4, R64, R74, R4 ;  /* 0x0000004a4004723c */ /* 0x000fe20000041804 */
[----:B------:R-:W1:Y:S04]  /*aea0*/  LDSM.16.MT88.4 R64, [R180+0xb800] ;  /* 0x00b80000b440783b */ /* 0x000e680000004200 */
[----:B------:R-:W-:Y:S03]  /*aeb0*/  LDSM.16.MT88.4 R72, [R137+0x4800] ;  /* 0x004800008948783b */ /* 0x000fe60000004200 */
[C---:B------:R-:W-:Y:S08]  /*aec0*/  HMMA.16816.F32.BF16 R8, R68.reuse, R56, R8 ;  /* 0x000000384408723c */ /* 0x040ff00000041808 */
[C---:B------:R-:W-:Y:S01]  /*aed0*/  HMMA.16816.F32.BF16 R12, R68.reuse, R58, R12 ;  /* 0x0000003a440c723c */ /* 0x040fe2000004180c */
[----:B------:R-:W3:Y:S07]  /*aee0*/  LDSM.16.MT88.4 R56, [R137+0x2800] ;  /* 0x002800008938783b */ /* 0x000eee0000004200 */
[C---:B--2---:R-:W-:Y:S08]  /*aef0*/  HMMA.16816.F32.BF16 R16, R68.reuse, R60, R16 ;  /* 0x0000003c4410723c */ /* 0x044ff00000041810 */
[----:B------:R-:W-:Y:S01]  /*af00*/  HMMA.16816.F32.BF16 R20, R68, R62, R20 ;  /* 0x0000003e4414723c */ /* 0x000fe20000041814 */
[----:B------:R-:W2:Y:S01]  /*af10*/  LDSM.16.MT88.4 R60, [R180+0x9c00] ;  /* 0x009c0000b43c783b */ /* 0x000ea20000004200 */
[----:B------:R-:W-:-:S06]  /*af20*/  FFMA.FTZ R170, R224, R54, -R129 ;  /* 0x00000036e0aa7223 */ /* 0x000fcc0000010881 */
[C---:B-1----:R-:W-:Y:S08]  /*af30*/  HMMA.16816.F32.BF16 R24, R68.reuse, R64, R24 ;  /* 0x000000404418723c */ /* 0x042ff00000041818 */
[C---:B------:R-:W-:Y:S01]  /*af40*/  HMMA.16816.F32.BF16 R28, R68.reuse, R66, R28 ;  /* 0x00000042441c723c */ /* 0x040fe2000004181c */
[----:B------:R-:W1:Y:S07]  /*af50*/  LDSM.16.MT88.4 R64, [R137+0xc00] ;  /* 0x000c00008940783b */ /* 0x000e6e0000004200 */
[C---:B---3--:R-:W-:Y:S08]  /*af60*/  HMMA.16816.F32.BF16 R32, R68.reuse, R56, R32 ;  /* 0x000000384420723c */ /* 0x048ff00000041820 */
[C---:B------:R-:W-:Y:S01]  /*af70*/  HMMA.16816.F32.BF16 R36, R68.reuse, R58, R36 ;  /* 0x0000003a4424723c */ /* 0x040fe20000041824 */
[----:B------:R-:W3:Y:S01]  /*af80*/  LDSM.16.MT88.4 R56, [R180+0xbc00] ;  /* 0x00bc0000b438783b */ /* 0x000ee20000004200 */
[----:B------:R-:W-:Y:S08]  /*af90*/  MUFU.EX2 R94, R94 ;  /* 0x0000005e005e7308 */ /* 0x000ff00000000800 */
[----:B------:R-:W4:Y:S08]  /*afa0*/  MUFU.EX2 R95, R95 ;  /* 0x0000005f005f7308 */ /* 0x000f300000000800 */
[----:B------:R-:W-:Y:S08]  /*afb0*/  MUFU.EX2 R96, R96 ;  /* 0x0000006000607308 */ /* 0x000ff00000000800 */
[----:B------:R-:W-:Y:S08]  /*afc0*/  MUFU.EX2 R139, R139 ;  /* 0x0000008b008b7308 */ /* 0x000ff00000000800 */
[----:B------:R-:W-:Y:S08]  /*afd0*/  MUFU.EX2 R98, R98 ;  /* 0x0000006200627308 */ /* 0x000ff00000000800 */
[----:B------:R-:W5:Y:S08]  /*afe0*/  MUFU.EX2 R99, R99 ;  /* 0x0000006300637308 */ /* 0x000f700000000800 */
[----:B------:R-:W-:Y:S08]  /*aff0*/  MUFU.EX2 R141, R141 ;  /* 0x0000008d008d7308 */ /* 0x000ff00000000800 */
[----:B------:R-:W2:Y:S01]  /*b000*/  MUFU.EX2 R170, R170 ;  /* 0x000000aa00aa7308 */ /* 0x000ea20000000800 */
[C---:B------:R-:W-:Y:S08]  /*b010*/  HMMA.16816.F32.BF16 R40, R68.reuse, R76, R40 ;  /* 0x0000004c4428723c */ /* 0x040ff00000041828 */
[C---:B------:R-:W-:Y:S01]  /*b020*/  HMMA.16816.F32.BF16 R44, R68.reuse, R78, R44 ;  /* 0x0000004e442c723c */ /* 0x040fe2000004182c */
[----:B------:R-:W-:Y:S07]  /*b030*/  LDSM.16.MT88.4 R76, [R180+0xdc00] ;  /* 0x00dc0000b44c783b */ /* 0x000fee0000004200 */
[C---:B------:R-:W-:Y:S08]  /*b040*/  HMMA.16816.F32.BF16 R48, R68.reuse, R72, R48 ;  /* 0x000000484430723c */ /* 0x040ff00000041830 */
[----:B------:R-:W-:Y:S01]  /*b050*/  HMMA.16816.F32.BF16 R4, R68, R74, R4 ;  /* 0x0000004a4404723c */ /* 0x000fe20000041804 */
[----:B----4-:R-:W-:Y:S01]  /*b060*/  F2FP.BF16.F32.PACK_AB R68, R95, R94 ;  /* 0x0000005e5f44723e */ /* 0x010fe200000010ff */
[----:B------:R-:W-:Y:S01]  /*b070*/  LDSM.16.MT88.4 R72, [R137+0x4c00] ;  /* 0x004c00008948783b */ /* 0x000fe20000004200 */
[----:B-----5:R-:W-:-:S02]  /*b080*/  F2FP.BF16.F32.PACK_AB R69, R99, R98 ;  /* 0x000000626345723e */ /* 0x020fc400000010ff */
[----:B------:R-:W-:Y:S02]  /*b090*/  F2FP.BF16.F32.PACK_AB R70, R139, R96 ;  /* 0x000000608b46723e */ /* 0x000fe400000010ff */
[----:B--2---:R-:W-:-:S07]  /*b0a0*/  F2FP.BF16.F32.PACK_AB R71, R170, R141 ;  /* 0x0000008daa47723e */ /* 0x004fce00000010ff */
[C---:B------:R-:W-:Y:S08]  /*b0b0*/  HMMA.16816.F32.BF16 R8, R68.reuse, R60, R8 ;  /* 0x0000003c4408723c */ /* 0x040ff00000041808 */
[C---:B------:R-:W-:Y:S01]  /*b0c0*/  HMMA.16816.F32.BF16 R12, R68.reuse, R62, R12 ;  /* 0x0000003e440c723c */ /* 0x040fe2000004180c */
[----:B------:R-:W2:Y:S07]  /*b0d0*/  LDSM.16.MT88.4 R60, [R137+0x2c00] ;  /* 0x002c0000893c783b */ /* 0x000eae0000004200 */
[C---:B-1----:R-:W-:Y:S08]  /*b0e0*/  HMMA.16816.F32.BF16 R16, R68.reuse, R64, R16 ;  /* 0x000000404410723c */ /* 0x042ff00000041810 */
[C---:B------:R-:W-:Y:S01]  /*b0f0*/  HMMA.16816.F32.BF16 R20, R68.reuse, R66, R20 ;  /* 0x000000424414723c */ /* 0x040fe20000041814 */
[----:B------:R-:W1:Y:S07]  /*b100*/  LDSM.16.MT88.4 R64, [R180+0xa000] ;  /* 0x00a00000b440783b */ /* 0x000e6e0000004200 */
[C---:B---3--:R-:W-:Y:S08]  /*b110*/  HMMA.16816.F32.BF16 R24, R68.reuse, R56, R24 ;  /* 0x000000384418723c */ /* 0x048ff00000041818 */
[C---:B------:R-:W-:Y:S01]  /*b120*/  HMMA.16816.F32.BF16 R28, R68.reuse, R58, R28 ;  /* 0x0000003a441c723c */ /* 0x040fe2000004181c */
[----:B------:R-:W3:Y:S01]  /*b130*/  LDSM.16.MT88.4 R56, [R137+0x1000] ;  /* 0x001000008938783b */ /* 0x000ee20000004200 */
[-CC-:B------:R-:W-:Y:S01]  /*b140*/  FFMA.FTZ R172, R222, R54.reuse, -R129.reuse ;  /* 0x00000036deac7223 */ /* 0x180fe20000010881 */
[----:B------:R-:W-:Y:S08]  /*b150*/  MUFU.EX2 R143, R143 ;  /* 0x0000008f008f7308 */ /* 0x000ff00000000800 */
[----:B------:R-:W4:Y:S08]  /*b160*/  MUFU.EX2 R174, R174 ;  /* 0x000000ae00ae7308 */ /* 0x000f300000000800 */
[----:B------:R-:W-:Y:S08]  /*b170*/  MUFU.EX2 R176, R176 ;  /* 0x000000b000b07308 */ /* 0x000ff00000000800 */
[----:B------:R-:W-:Y:S08]  /*b180*/  MUFU.EX2 R145, R145 ;  /* 0x0000009100917308 */ /* 0x000ff00000000800 */
[----:B------:R-:W-:Y:S08]  /*b190*/  MUFU.EX2 R172, R172 ;  /* 0x000000ac00ac7308 */ /* 0x000ff00000000800 */
[----:B------:R-:W5:Y:S08]  /*b1a0*/  MUFU.EX2 R147, R147 ;  /* 0x0000009300937308 */ /* 0x000f700000000800 */
[----:B------:R-:W-:Y:S08]  /*b1b0*/  MUFU.EX2 R149, R149 ;  /* 0x0000009500957308 */ /* 0x000ff00000000800 */
[----:B------:R-:W1:Y:S01]  /*b1c0*/  MUFU.EX2 R178, R178 ;  /* 0x000000b200b27308 */ /* 0x000e620000000800 */
[C---:B--2---:R-:W-:Y:S08]  /*b1d0*/  HMMA.16816.F32.BF16 R32, R68.reuse, R60, R32 ;  /* 0x0000003c4420723c */ /* 0x044ff00000041820 */
[C---:B------:R-:W-:Y:S01]  /*b1e0*/  HMMA.16816.F32.BF16 R36, R68.reuse, R62, R36 ;  /* 0x0000003e4424723c */ /* 0x040fe20000041824 */
[----:B------:R-:W2:Y:S07]  /*b1f0*/  LDSM.16.MT88.4 R60, [R180+0xc000] ;  /* 0x00c00000b43c783b */ /* 0x000eae0000004200 */
[C---:B------:R-:W-:Y:S08]  /*b200*/  HMMA.16816.F32.BF16 R40, R68.reuse, R76, R40 ;  /* 0x0000004c4428723c */ /* 0x040ff00000041828 */
[C---:B------:R-:W-:Y:S01]  /*b210*/  HMMA.16816.F32.BF16 R44, R68.reuse, R78, R44 ;  /* 0x0000004e442c723c */ /* 0x040fe2000004182c */
[----:B------:R-:W-:Y:S01]  /*b220*/  FFMA.FTZ R160, R164, R54, -R129 ;  /* 0x00000036a4a07223 */ /* 0x000fe20000010881 */
[----:B------:R-:W-:Y:S08]  /*b230*/  MUFU.EX2 R151, R151 ;  /* 0x0000009700977308 */ /* 0x000ff00000000800 */
[----:B------:R-:W2:Y:S01]  /*b240*/  MUFU.EX2 R162, R162 ;  /* 0x000000a200a27308 */ /* 0x000ea20000000800 */
[C---:B------:R-:W-:Y:S07]  /*b250*/  HMMA.16816.F32.BF16 R48, R68.reuse, R72, R48 ;  /* 0x000000484430723c */ /* 0x040fee0000041830 */
[----:B------:R-:W-:Y:S01]  /*b260*/  MUFU.EX2 R153, R153 ;  /* 0x0000009900997308 */ /* 0x000fe20000000800 */
[----:B------:R-:W-:Y:S01]  /*b270*/  HMMA.16816.F32.BF16 R4, R68, R74, R4 ;  /* 0x0000004a4404723c */ /* 0x000fe20000041804 */
[----:B----4-:R-:W-:Y:S01]  /*b280*/  F2FP.BF16.F32.PACK_AB R68, R174, R143 ;  /* 0x0000008fae44723e */ /* 0x010fe200000010ff */
[----:B------:R-:W4:Y:S01]  /*b290*/  LDSM.16.MT88.4 R72, [R137+0x3000] ;  /* 0x003000008948783b */ /* 0x000f220000004200 */
[----:B-----5:R-:W-:-:S02]  /*b2a0*/  F2FP.BF16.F32.PACK_AB R69, R147, R172 ;  /* 0x000000ac9345723e */ /* 0x020fc400000010ff */
[----:B------:R-:W-:Y:S02]  /*b2b0*/  F2FP.BF16.F32.PACK_AB R70, R145, R176 ;  /* 0x000000b09146723e */ /* 0x000fe400000010ff */
[----:B------:R-:W-:Y:S01]  /*b2c0*/  MUFU.EX2 R156, R156 ;  /* 0x0000009c009c7308 */ /* 0x000fe20000000800 */
[----:B-1----:R-:W-:-:S07]  /*b2d0*/  F2FP.BF16.F32.PACK_AB R71, R178, R149 ;  /* 0x00000095b247723e */ /* 0x002fce00000010ff */
[----:B------:R-:W-:Y:S01]  /*b2e0*/  MUFU.EX2 R155, R155 ;  /* 0x0000009b009b7308 */ /* 0x000fe20000000800 */
[C---:B------:R-:W-:Y:S07]  /*b2f0*/  HMMA.16816.F32.BF16 R8, R68.reuse, R64, R8 ;  /* 0x000000404408723c */ /* 0x040fee0000041808 */
[----:B------:R-:W-:Y:S01]  /*b300*/  MUFU.EX2 R157, R157 ;  /* 0x0000009d009d7308 */ /* 0x000fe20000000800 */
[C---:B------:R-:W-:Y:S01]  /*b310*/  HMMA.16816.F32.BF16 R12, R68.reuse, R66, R12 ;  /* 0x00000042440c723c */ /* 0x040fe2000004180c */
[----:B------:R-:W1:Y:S06]  /*b320*/  LDSM.16.MT88.4 R64, [R180+0xe000] ;  /* 0x00e00000b440783b */ /* 0x000e6c0000004200 */
[----:B------:R-:W-:Y:S01]  /*b330*/  MUFU.EX2 R154, R154 ;  /* 0x0000009a009a7308 */ /* 0x000fe20000000800 */
[C---:B---3--:R-:W-:Y:S01]  /*b340*/  HMMA.16816.F32.BF16 R16, R68.reuse, R56, R16 ;  /* 0x000000384410723c */ /* 0x048fe20000041810 */
[----:B------:R-:W-:Y:S01]  /*b350*/  FFMA.FTZ R140, R150, R54, -R129 ;  /* 0x00000036968c7223 */ /* 0x000fe20000010881 */
[----:B------:R-:W-:Y:S06]  /*b360*/  LDSM.16.MT88.4 R76, [R137+0x1400] ;  /* 0x00140000894c783b */ /* 0x000fec0000004200 */
[C---:B------:R-:W-:Y:S01]  /*b370*/  HMMA.16816.F32.BF16 R20, R68.reuse, R58, R20 ;  /* 0x0000003a4414723c */ /* 0x040fe20000041814 */
[----:B------:R-:W3:Y:S07]  /*b380*/  LDSM.16.MT88.4 R56, [R137+0x5000] ;  /* 0x005000008938783b */ /* 0x000eee0000004200 */
[C---:B--2---:R-:W-:Y:S08]  /*b390*/  HMMA.16816.F32.BF16 R24, R68.reuse, R60, R24 ;  /* 0x0000003c4418723c */ /* 0x044ff00000041818 */
[C---:B------:R-:W-:Y:S01]  /*b3a0*/  HMMA.16816.F32.BF16 R28, R68.reuse, R62, R28 ;  /* 0x0000003e441c723c */ /* 0x040fe2000004181c */
[----:B------:R-:W2:Y:S07]  /*b3b0*/  LDSM.16.MT88.4 R60, [R180+0xa400] ;  /* 0x00a40000b43c783b */ /* 0x000eae0000004200 */
[C---:B----4-:R-:W-:Y:S08]  /*b3c0*/  HMMA.16816.F32.BF16 R32, R68.reuse, R72, R32 ;  /* 0x000000484420723c */ /* 0x050ff00000041820 */
[C---:B------:R-:W-:Y:S08]  /*b3d0*/  HMMA.16816.F32.BF16 R36, R68.reuse, R74, R36 ;  /* 0x0000004a4424723c */ /* 0x040ff00000041824 */
[C---:B-1----:R-:W-:Y:S08]  /*b3e0*/  HMMA.16816.F32.BF16 R40, R68.reuse, R64, R40 ;  /* 0x000000404428723c */ /* 0x042ff00000041828 */
[C---:B------:R-:W-:Y:S01]  /*b3f0*/  HMMA.16816.F32.BF16 R44, R68.reuse, R66, R44 ;  /* 0x00000042442c723c */ /* 0x040fe2000004182c */
[----:B------:R-:W1:Y:S01]  /*b400*/  MUFU.EX2 R160, R160 ;  /* 0x000000a000a07308 */ /* 0x000e620000000800 */
[----:B------:R-:W-:Y:S04]  /*b410*/  LDSM.16.MT88.4 R64, [R180+0xc400] ;  /* 0x00c40000b440783b */ /* 0x000fe80000004200 */
[----:B------:R-:W-:Y:S02]  /*b420*/  LDSM.16.MT88.4 R72, [R180+0xe400] ;  /* 0x00e40000b448783b */ /* 0x000fe40000004200 */
[C---:B---3--:R-:W-:Y:S08]  /*b430*/  HMMA.16816.F32.BF16 R48, R68.reuse, R56, R48 ;  /* 0x000000384430723c */ /* 0x048ff00000041830 */
[----:B------:R-:W-:Y:S01]  /*b440*/  HMMA.16816.F32.BF16 R4, R68, R58, R4 ;  /* 0x0000003a4404723c */ /* 0x000fe20000041804 */
[----:B------:R-:W3:Y:S01]  /*b450*/  LDSM.16.MT88.4 R68, [R137+0x3400] ;  /* 0x003400008944783b */ /* 0x000ee20000004200 */
[----:B------:R-:W-:-:S02]  /*b460*/  F2FP.BF16.F32.PACK_AB R56, R162, R151 ;  /* 0x00000097a238723e */ /* 0x000fc400000010ff */
[----:B-1----:R-:W-:Y:S02]  /*b470*/  F2FP.BF16.F32.PACK_AB R57, R160, R155 ;  /* 0x0000009ba039723e */ /* 0x002fe400000010ff */
[----:B------:R-:W-:Y:S02]  /*b480*/  F2FP.BF16.F32.PACK_AB R58, R156, R153 ;  /* 0x000000999c3a723e */ /* 0x000fe400000010ff */
[----:B------:R-:W-:-:S07]  /*b490*/  F2FP.BF16.F32.PACK_AB R59, R154, R157 ;  /* 0x0000009d9a3b723e */ /* 0x000fce00000010ff */
[C---:B--2---:R-:W-:Y:S08]  /*b4a0*/  HMMA.16816.F32.BF16 R8, R56.reuse, R60, R8 ;  /* 0x0000003c3808723c */ /* 0x044ff00000041808 */
[C---:B------:R-:W-:Y:S01]  /*b4b0*/  HMMA.16816.F32.BF16 R12, R56.reuse, R62, R12 ;  /* 0x0000003e380c723c */ /* 0x040fe2000004180c */
[----:B------:R-:W1:Y:S07]  /*b4c0*/  LDSM.16.MT88.4 R60, [R137+0x5400] ;  /* 0x00540000893c783b */ /* 0x000e6e0000004200 */
[C---:B---3--:R-:W-:Y:S08]  /*b4d0*/  HMMA.16816.F32.BF16 R32, R56.reuse, R68, R32 ;  /* 0x000000443820723c */ /* 0x048ff00000041820 */
[C---:B------:R-:W-:Y:S01]  /*b4e0*/  HMMA.16816.F32.BF16 R36, R56.reuse, R70, R36 ;  /* 0x000000463824723c */ /* 0x040fe20000041824 */
[----:B------:R-:W2:Y:S01]  /*b4f0*/  LDSM.16.MT88.4 R68, [R180+0xc800] ;  /* 0x00c80000b444783b */ /* 0x000ea20000004200 */
[----:B------:R-:W-:Y:S08]  /*b500*/  MUFU.EX2 R152, R152 ;  /* 0x0000009800987308 */ /* 0x000ff00000000800 */
[----:B------:R-:W3:Y:S01]  /*b510*/  MUFU.EX2 R159, R159 ;  /* 0x0000009f009f7308 */ /* 0x000ee20000000800 */
[C---:B------:R-:W-:Y:S07]  /*b520*/  HMMA.16816.F32.BF16 R24, R56.reuse, R64, R24 ;  /* 0x000000403818723c */ /* 0x040fee0000041818 */
[----:B------:R-:W-:Y:S08]  /*b530*/  MUFU.EX2 R144, R144 ;  /* 0x0000009000907308 */ /* 0x000ff00000000800 */
[----:B------:R-:W-:Y:S08]  /*b540*/  MUFU.EX2 R161, R161 ;  /* 0x000000a100a17308 */ /* 0x000ff00000000800 */
[----:B------:R-:W-:Y:S08]  /*b550*/  MUFU.EX2 R140, R140 ;  /* 0x0000008c008c7308 */ /* 0x000ff00000000800 */
[----:B------:R-:W4:Y:S08]  /*b560*/  MUFU.EX2 R163, R163 ;  /* 0x000000a300a37308 */ /* 0x000f300000000800 */
[----:B------:R-:W-:Y:S08]  /*b570*/  MUFU.EX2 R142, R142 ;  /* 0x0000008e008e7308 */ /* 0x000ff00000000800 */
[----:B------:R-:W5:Y:S01]  /*b580*/  MUFU.EX2 R165, R165 ;  /* 0x000000a500a57308 */ /* 0x000f620000000800 */
[----:B-1----:R-:W-:Y:S01]  /*b590*/  HMMA.16816.F32.BF16 R48, R56, R60, R48 ;  /* 0x0000003c3830723c */ /* 0x002fe20000041830 */
[----:B---3--:R-:W-:-:S02]  /*b5a0*/  F2FP.BF16.F32.PACK_AB R60, R159, R152 ;  /* 0x000000989f3c723e */ /* 0x008fc400000010ff */
[----:B----4-:R-:W-:-:S05]  /*b5b0*/  F2FP.BF16.F32.PACK_AB R61, R163, R140 ;  /* 0x0000008ca33d723e */ /* 0x010fca00000010ff */
[----:B------:R-:W-:Y:S01]  /*b5c0*/  HMMA.16816.F32.BF16 R4, R56, R62, R4 ;  /* 0x0000003e3804723c */ /* 0x000fe20000041804 */
[----:B------:R-:W-:Y:S02]  /*b5d0*/  F2FP.BF16.F32.PACK_AB R62, R161, R144 ;  /* 0x00000090a13e723e */ /* 0x000fe400000010ff */
[----:B-----5:R-:W-:-:S05]  /*b5e0*/  F2FP.BF16.F32.PACK_AB R63, R165, R142 ;  /* 0x0000008ea53f723e */ /* 0x020fca00000010ff */
[----:B------:R-:W-:Y:S01]  /*b5f0*/  HMMA.16816.F32.BF16 R28, R56, R66, R28 ;  /* 0x00000042381c723c */ /* 0x000fe2000004181c */
[----:B------:R-:W1:Y:S01]  /*b600*/  LDSM.16.MT88.4 R64, [R137+0x1800] ;  /* 0x001800008940783b */ /* 0x000e620000004200 */
[----:B------:R-:W-:-:S06]  /*b610*/  FADD.FTZ R126, R126, R219 ;  /* 0x000000db7e7e7221 */ /* 0x000fcc0000010000 */
[----:B--2---:R-:W-:Y:S01]  /*b620*/  HMMA.16816.F32.BF16 R24, R60, R68, R24 ;  /* 0x000000443c18723c */ /* 0x004fe20000041818 */
[----:B------:R-:W-:-:S04]  /*b630*/  FFMA.FTZ R69, R218, R0, R127 ;  /* 0x00000000da457223 */ /* 0x000fc8000001007f */
[----:B------:R-:W-:Y:S01]  /*b640*/  FADD.FTZ R69, R122, R69 ;  /* 0x000000457a457221 */ /* 0x000fe20000010000 */
[----:B------:R-:W-:-:S03]  /*b650*/  FADD.FTZ R131, R131, R126 ;  /* 0x0000007e83837221 */ /* 0x000fc60000010000 */
[----:B------:R-:W-:Y:S01]  /*b660*/  FADD.FTZ R120, R120, R69 ;  /* 0x0000004578787221 */ /* 0x000fe20000010000 */
[----:B------:R-:W-:-:S03]  /*b670*/  FADD.FTZ R69, R124, R131 ;  /* 0x000000837c457221 */ /* 0x000fc60000010000 */
[----:B------:R-:W-:Y:S01]  /*b680*/  FADD.FTZ R135, R135, R120 ;  /* 0x0000007887877221 */ /* 0x000fe20000010000 */
[----:B------:R-:W-:Y:S01]  /*b690*/  FADD.FTZ R0, R100, R69 ;  /* 0x0000004564007221 */ /* 0x000fe20000010000 */
[----:B------:R-:W-:Y:S02]  /*b6a0*/  HMMA.16816.F32.BF16 R16, R56, R76, R16 ;  /* 0x0000004c3810723c */ /* 0x000fe40000041810 */
[----:B------:R-:W-:Y:S01]  /*b6b0*/  FADD.FTZ R84, R84, R135 ;  /* 0x0000008754547221 */ /* 0x000fe20000010000 */
[----:B------:R-:W-:-:S05]  /*b6c0*/  FADD.FTZ R0, R97, R0 ;  /* 0x0000000061007221 */ /* 0x000fca0000010000 */
[----:B------:R-:W-:Y:S01]  /*b6d0*/  HMMA.16816.F32.BF16 R20, R56, R78, R20 ;  /* 0x0000004e3814723c */ /* 0x000fe20000041814 */
[----:B------:R-:W2:Y:S01]  /*b6e0*/  LDSM.16.MT88.4 R76, [R180+0xa800] ;  /* 0x00a80000b44c783b */ /* 0x000ea20000004200 */
        /* <DEDUP_REMOVED lines=12> */
[----:B------:R-:W3:Y:S01]  /*b7b0*/  LDSM.16.MT88.4 R56, [R137+0x3800] ;  /* 0x003800008938783b */ /* 0x000ee20000004200 */
[----:B------:R-:W-:-:S03]  /*b7c0*/  FADD.FTZ R91, R91, R90 ;  /* 0x0000005a5b5b7221 */ /* 0x000fc60000010000 */
[----:B------:R-:W4:Y:S03]  /*b7d0*/  LDSM.16.MT88.4 R72, [R180+0xe800] ;  /* 0x00e80000b448783b */ /* 0x000f260000004200 */
[----:B-1----:R-:W-:Y:S01]  /*b7e0*/  HMMA.16816.F32.BF16 R16, R60, R64, R16 ;  /* 0x000000403c10723c */ /* 0x002fe20000041810 */
[----:B------:R-:W-:Y:S01]  /*b7f0*/  FADD.FTZ R87, R86, R87 ;  /* 0x0000005756577221 */ /* 0x000fe20000010000 */
[----:B------:R-:W-:-:S06]  /*b800*/  FADD.FTZ R91, R92, R91 ;  /* 0x0000005b5c5b7221 */ /* 0x000fcc0000010000 */
[----:B------:R-:W-:Y:S01]  /*b810*/  HMMA.16816.F32.BF16 R20, R60, R66, R20 ;  /* 0x000000423c14723c */ /* 0x000fe20000041814 */
[----:B------:R-:W1:Y:S01]  /*b820*/  LDSM.16.MT88.4 R64, [R137+0x5800] ;  /* 0x005800008940783b */ /* 0x000e620000004200 */
[-CC-:B------:R-:W-:Y:S01]  /*b830*/  FFMA.FTZ R117, R117, R54.reuse, -R133.reuse ;  /* 0x0000003675757223 */ /* 0x180fe20000010885 */
[-CC-:B------:R-:W-:Y:S01]  /*b840*/  FFMA.FTZ R116, R116, R54.reuse, -R133.reuse ;  /* 0x0000003674747223 */ /* 0x180fe20000010885 */
[-CC-:B------:R-:W-:Y:S01]  /*b850*/  FFMA.FTZ R121, R121, R54.reuse, -R133.reuse ;  /* 0x0000003679797223 */ /* 0x180fe20000010885 */
[-C--:B------:R-:W-:Y:S01]  /*b860*/  FFMA.FTZ R118, R118, R54.reuse, -R133 ;  /* 0x0000003676767223 */ /* 0x080fe20000010885 */
[-CC-:B------:R-:W-:Y:S01]  /*b870*/  FFMA.FTZ R133, R136, R54.reuse, -R129.reuse ;  /* 0x0000003688857223 */ /* 0x180fe20000010881 */
[-CC-:B------:R-:W-:Y:S01]  /*b880*/  FFMA.FTZ R134, R134, R54.reuse, -R129.reuse ;  /* 0x0000003686867223 */ /* 0x180fe20000010881 */
[-C--:B------:R-:W-:Y:S01]  /*b890*/  FFMA.FTZ R218, R130, R54.reuse, -R129 ;  /* 0x0000003682da7223 */ /* 0x080fe20000010881 */
[----:B------:R-:W-:Y:S01]  /*b8a0*/  FADD.FTZ R94, R94, R87 ;  /* 0x000000575e5e7221 */ /* 0x000fe20000010000 */
[----:B------:R-:W-:Y:S01]  /*b8b0*/  FADD.FTZ R98, R98, R91 ;  /* 0x0000005b62627221 */ /* 0x000fe20000010000 */
[----:B------:R-:W-:-:S02]  /*b8c0*/  FFMA.FTZ R132, R132, R54, -R129 ;  /* 0x0000003684847223 */ /* 0x000fc40000010881 */
[----:B------:R-:W-:Y:S01]  /*b8d0*/  FADD.FTZ R95, R95, R94 ;  /* 0x0000005e5f5f7221 */ /* 0x000fe20000010000 */
[----:B------:R-:W-:Y:S01]  /*b8e0*/  FADD.FTZ R98, R99, R98 ;  /* 0x0000006263627221 */ /* 0x000fe20000010000 */
[----:B------:R-:W-:Y:S02]  /*b8f0*/  MUFU.EX2 R117, R117 ;  /* 0x0000007500757308 */ /* 0x000fe40000000800 */
[----:B------:R-:W-:Y:S01]  /*b900*/  FADD.FTZ R0, R96, R95 ;  /* 0x0000005f60007221 */ /* 0x000fe20000010000 */
[----:B------:R-:W-:Y:S01]  /*b910*/  FADD.FTZ R141, R141, R98 ;  /* 0x000000628d8d7221 */ /* 0x000fe20000010000 */
[----:B--2---:R-:W-:Y:S04]  /*b920*/  HMMA.16816.F32.BF16 R8, R60, R76, R8 ;  /* 0x0000004c3c08723c */ /* 0x004fe80000041808 */
[----:B------:R-:W2:Y:S01]  /*b930*/  MUFU.EX2 R116, R116 ;  /* 0x0000007400747308 */ /* 0x000ea20000000800 */
[----:B------:R-:W-:Y:S01]  /*b940*/  FADD.FTZ R0, R139, R0 ;  /* 0x000000008b007221 */ /* 0x000fe20000010000 */
[----:B------:R-:W-:-:S06]  /*b950*/  FADD.FTZ R141, R170, R141 ;  /* 0x0000008daa8d7221 */ /* 0x000fcc0000010000 */
[----:B------:R-:W-:Y:S08]  /*b960*/  MUFU.EX2 R121, R121 ;  /* 0x0000007900797308 */ /* 0x000ff00000000800 */
[----:B------:R-:W-:Y:S08]  /*b970*/  MUFU.EX2 R118, R118 ;  /* 0x0000007600767308 */ /* 0x000ff00000000800 */
[----:B------:R-:W-:Y:S08]  /*b980*/  MUFU.EX2 R133, R133 ;  /* 0x0000008500857308 */ /* 0x000ff00000000800 */
[----:B------:R-:W5:Y:S08]  /*b990*/  MUFU.EX2 R134, R134 ;  /* 0x0000008600867308 */ /* 0x000f700000000800 */
[----:B------:R-:W-:Y:S08]  /*b9a0*/  MUFU.EX2 R127, R132 ;  /* 0x00000084007f7308 */ /* 0x000ff00000000800 */
[----:B------:R-:W3:Y:S01]  /*b9b0*/  MUFU.EX2 R218, R218 ;  /* 0x000000da00da7308 */ /* 0x000ee20000000800 */
[----:B------:R-:W-:Y:S01]  /*b9c0*/  FADD.FTZ R143, R143, R0 ;  /* 0x000000008f8f7221 */ /* 0x000fe20000010000 */
[----:B------:R-:W-:Y:S01]  /*b9d0*/  FADD.FTZ R172, R172, R141 ;  /* 0x0000008dacac7221 */ /* 0x000fe20000010000 */
[----:B------:R-:W-:Y:S02]  /*b9e0*/  HMMA.16816.F32.BF16 R28, R60, R70, R28 ;  /* 0x000000463c1c723c */ /* 0x000fe4000004181c */
[----:B------:R-:W-:Y:S01]  /*b9f0*/  FADD.FTZ R143, R174, R143 ;  /* 0x0000008fae8f7221 */ /* 0x000fe20000010000 */
[----:B------:R-:W-:Y:S01]  /*ba00*/  FADD.FTZ R172, R147, R172 ;  /* 0x000000ac93ac7221 */ /* 0x000fe20000010000 */
[----:B--2---:R-:W-:-:S02]  /*ba10*/  F2FP.BF16.F32.PACK_AB R68, R116, R117 ;  /* 0x000000757444723e */ /* 0x004fc400000010ff */
[----:B-----5:R-:W-:Y:S01]  /*ba20*/  F2FP.BF16.F32.PACK_AB R69, R134, R133 ;  /* 0x000000858645723e */ /* 0x020fe200000010ff */
[----:B------:R-:W-:Y:S01]  /*ba30*/  FADD.FTZ R176, R176, R143 ;  /* 0x0000008fb0b07221 */ /* 0x000fe20000010000 */
[----:B------:R-:W-:Y:S01]  /*ba40*/  F2FP.BF16.F32.PACK_AB R70, R118, R121 ;  /* 0x000000797646723e */ /* 0x000fe200000010ff */
[----:B------:R-:W-:Y:S01]  /*ba50*/  FADD.FTZ R149, R149, R172 ;  /* 0x000000ac95957221 */ /* 0x000fe20000010000 */
[----:B---3--:R-:W-:Y:S01]  /*ba60*/  F2FP.BF16.F32.PACK_AB R71, R218, R127 ;  /* 0x0000007fda47723e */ /* 0x008fe200000010ff */
[----:B------:R-:W-:Y:S02]  /*ba70*/  FADD.FTZ R176, R145, R176 ;  /* 0x000000b091b07221 */ /* 0x000fe40000010000 */
[----:B------:R-:W-:Y:S01]  /*ba80*/  FADD.FTZ R178, R178, R149 ;  /* 0x00000095b2b27221 */ /* 0x000fe20000010000 */
[----:B------:R-:W-:Y:S01]  /*ba90*/  HMMA.16816.F32.BF16 R12, R60, R78, R12 ;  /* 0x0000004e3c0c723c */ /* 0x000fe2000004180c */
[----:B------:R-:W2:Y:S01]  /*baa0*/  LDSM.16.MT88.4 R76, [R180+0xec00] ;  /* 0x00ec0000b44c783b */ /* 0x000ea20000004200 */
[----:B------:R-:W-:Y:S01]  /*bab0*/  FADD.FTZ R151, R151, R176 ;  /* 0x000000b097977221 */ /* 0x000fe20000010000 */
[----:B------:R-:W-:-:S05]  /*bac0*/  FADD.FTZ R155, R155, R178 ;  /* 0x000000b29b9b7221 */ /* 0x000fca0000010000 */
[----:B------:R-:W-:Y:S01]  /*bad0*/  HMMA.16816.F32.BF16 R32, R60, R56, R32 ;  /* 0x000000383c20723c */ /* 0x000fe20000041820 */
[----:B------:R-:W-:Y:S01]  /*bae0*/  FADD.FTZ R162, R162, R151 ;  /* 0x00000097a2a27221 */ /* 0x000fe20000010000 */
[----:B------:R-:W-:-:S06]  /*baf0*/  FADD.FTZ R160, R160, R155 ;  /* 0x0000009ba0a07221 */ /* 0x000fcc0000010000 */
[----:B------:R-:W-:Y:S01]  /*bb00*/  HMMA.16816.F32.BF16 R36, R60, R58, R36 ;  /* 0x0000003a3c24723c */ /* 0x000fe20000041824 */
[----:B------:R-:W3:Y:S07]  /*bb10*/  LDSM.16.MT88.4 R56, [R137+0x1c00] ;  /* 0x001c00008938783b */ /* 0x000eee0000004200 */
[----:B------:R-:W-:Y:S01]  /*bb20*/  HMMA.16816.F32.BF16 R112, R68, R108, R8 ;  /* 0x0000006c4470723c */ /* 0x000fe20000041808 */
[----:B------:R-:W-:Y:S04]  /*bb30*/  LDSM.16.MT88.4 R8, [R137+0x3c00] ;  /* 0x003c00008908783b */ /* 0x000fe80000004200 */
[----:B------:R-:W-:Y:S03]  /*bb40*/  LDSM.16.MT88.4 R136, [R137+0x5c00] ;  /* 0x005c00008988783b */ /* 0x000fe60000004200 */
[C---:B----4-:R-:W-:Y:S08]  /*bb50*/  HMMA.16816.F32.BF16 R40, R60.reuse, R72, R40 ;  /* 0x000000483c28723c */ /* 0x050ff00000041828 */
[C---:B------:R-:W-:Y:S08]  /*bb60*/  HMMA.16816.F32.BF16 R44, R60.reuse, R74, R44 ;  /* 0x0000004a3c2c723c */ /* 0x040ff0000004182c */
[C---:B-1----:R-:W-:Y:S08]  /*bb70*/  HMMA.16816.F32.BF16 R48, R60.reuse, R64, R48 ;  /* 0x000000403c30723c */ /* 0x042ff00000041830 */
[----:B------:R-:W-:Y:S01]  /*bb80*/  HMMA.16816.F32.BF16 R4, R60, R66, R4 ;  /* 0x000000423c04723c */ /* 0x000fe20000041804 */
[----:B------:R-:W1:Y:S01]  /*bb90*/  LDSM.16.MT88.4 R60, [R180+0xcc00] ;  /* 0x00cc0000b43c783b */ /* 0x000e620000004200 */
[----:B------:R-:W-:Y:S01]  /*bba0*/  FADD.FTZ R153, R153, R162 ;  /* 0x000000a299997221 */ /* 0x000fe20000010000 */
[----:B------:R-:W-:-:S03]  /*bbb0*/  FADD.FTZ R157, R157, R160 ;  /* 0x000000a09d9d7221 */ /* 0x000fc60000010000 */
        /* <DEDUP_REMOVED lines=14> */
[----:B--2---:R-:W-:Y:S02]  /*bca0*/  HMMA.16816.F32.BF16 R80, R68, R76, R40 ;  /* 0x0000004c4450723c */ /* 0x004fe40000041828 */
[----:B------:R-:W-:Y:S01]  /*bcb0*/  FADD.FTZ R121, R121, R116 ;  /* 0x0000007479797221 */ /* 0x000fe20000010000 */
[----:B------:R-:W-:Y:S01]  /*bcc0*/  FADD.FTZ R127, R127, R134 ;  /* 0x000000867f7f7221 */ /* 0x000fe20000010000 */
[----:B------:R-:W-:-:S04]  /*bcd0*/  IMAD.MOV.U32 R0, RZ, RZ, R123 ;  /* 0x000000ffff007224 */ /* 0x000fc800078e007b */
[C---:B------:R-:W-:Y:S01]  /*bce0*/  HMMA.16816.F32.BF16 R108, R68.reuse, R110, R12 ;  /* 0x0000006e446c723c */ /* 0x040fe2000004180c */
[----:B------:R-:W-:Y:S02]  /*bcf0*/  IMAD.MOV.U32 R52, RZ, RZ, R125 ;  /* 0x000000ffff347224 */ /* 0x000fe400078e007d */
[----:B------:R-:W-:Y:S01]  /*bd00*/  FADD.FTZ R219, R118, R121 ;  /* 0x0000007976db7221 */ /* 0x000fe20000010000 */
[----:B------:R-:W-:Y:S02]  /*bd10*/  @P5 IMAD.MOV.U32 R0, RZ, RZ, R123 ;  /* 0x000000ffff005224 */ /* 0x000fe400078e007b */
[----:B------:R-:W-:Y:S02]  /*bd20*/  FADD.FTZ R218, R218, R127 ;  /* 0x0000007fdada7221 */ /* 0x000fe40000010000 */
[----:B---3--:R-:W-:Y:S01]  /*bd30*/  HMMA.16816.F32.BF16 R104, R68, R56, R16 ;  /* 0x000000384468723c */ /* 0x008fe20000041810 */
[----:B------:R-:W-:Y:S02]  /*bd40*/  @P5 IMAD.MOV.U32 R52, RZ, RZ, R125 ;  /* 0x000000ffff345224 */ /* 0x000fe400078e007d */
[----:B------:R-:W-:-:S05]  /*bd50*/  @P5 VIADD R53, R53, 0xfffffffd ;  /* 0xfffffffd35355836 */ /* 0x000fca0000000000 */
[C---:B------:R-:W-:Y:S08]  /*bd60*/  HMMA.16816.F32.BF16 R100, R68.reuse, R58, R20 ;  /* 0x0000003a4464723c */ /* 0x040ff00000041814 */
[C---:B-1----:R-:W-:Y:S08]  /*bd70*/  HMMA.16816.F32.BF16 R96, R68.reuse, R60, R24 ;  /* 0x0000003c4460723c */ /* 0x042ff00000041818 */
[C---:B------:R-:W-:Y:S08]  /*bd80*/  HMMA.16816.F32.BF16 R92, R68.reuse, R62, R28 ;  /* 0x0000003e445c723c */ /* 0x040ff0000004181c */
[C---:B------:R-:W-:Y:S08]  /*bd90*/  HMMA.16816.F32.BF16 R88, R68.reuse, R8, R32 ;  /* 0x000000084458723c */ /* 0x040ff00000041820 */
[C---:B------:R-:W-:Y:S08]  /*bda0*/  HMMA.16816.F32.BF16 R84, R68.reuse, R10, R36 ;  /* 0x0000000a4454723c */ /* 0x040ff00000041824 */
[C---:B------:R-:W-:Y:S08]  /*bdb0*/  HMMA.16816.F32.BF16 R76, R68.reuse, R78, R44 ;  /* 0x0000004e444c723c */ /* 0x040ff0000004182c */
[C---:B------:R-:W-:Y:S08]  /*bdc0*/  HMMA.16816.F32.BF16 R72, R68.reuse, R136, R48 ;  /* 0x000000884448723c */ /* 0x040ff00000041830 */
[----:B------:R-:W-:Y:S01]  /*bdd0*/  HMMA.16816.F32.BF16 R68, R68, R138, R4 ;  /* 0x0000008a4444723c */ /* 0x000fe20000041804 */
[----:B------:R-:W-:-:S04]  /*bde0*/  NOP ;  /* 0x0000000000007918 */ /* 0x000fc80000000000 */
[----:B------:R-:W-:-:S15]  /*bdf0*/  @P5 BRA `(.L_x_1757) ;  /* 0x0000000000045947 */ /* 0x000fde0003800000 */
.L_x_1748:
[----:B------:R-:W-:-:S05]  /*be00*/  IADD3 R53, PT, PT, R55, -0x1, RZ ;  /* 0xffffffff37357810 */ /* 0x000fca0007ffe0ff */
.L_x_1757:
[----:B------:R-:W-:Y:S05]  /*be10*/  BSYNC B2 ;  /* 0x0000000000027941 */ /* 0x000fea0003800000 */
.L_x_1747:
[----:B------:R-:W-:-:S13]  /*be20*/  ISETP.GE.AND P0, PT, R53, R190, PT ;  /* 0x000000be3500720c */ /* 0x000fda0003f06270 */
[----:B------:R-:W-:Y:S05]  /*be30*/  @!P0 BRA `(.L_x_1758) ;  /* 0x0000004c005c8947 */ /* 0x000fea0003800000 */
[----:B------:R-:W-:Y:S01]  /*be40*/  IMAD.SHL.U32 R5, R119, 0x2, RZ ;  /* 0x0000000277057824 */ /* 0x000fe200078e00ff */
[----:B------:R-:W-:Y:S01]  /*be50*/  SHF.L.U32 R212, R53, 0x7, RZ ;  /* 0x0000000735d47819 */ /* 0x000fe200000006ff */
[----:B------:R-:W-:Y:S01]  /*be60*/  IMAD.MOV.U32 R118, RZ, RZ, R0 ;  /* 0x000000ffff767224 */ /* 0x000fe200078e0000 */
[----:B------:R-:W-:Y:S01]  /*be70*/  ISETP.NE.U32.AND P3, PT, R216, RZ, PT ;  /* 0x000000ffd800720c */ /* 0x000fe20003f65070 */
[----:B------:R-:W-:Y:S01]  /*be80*/  IMAD.MOV.U32 R116, RZ, RZ, R52 ;  /* 0x000000ffff747224 */ /* 0x000fe200078e0034 */
[----:B------:R-:W-:Y:S01]  /*be90*/  LOP3.LUT R5, R5, 0x6, RZ, 0xc0, !PT ;  /* 0x0000000605057812 */ /* 0x000fe200078ec0ff */
[----:B------:R-:W-:Y:S01]  /*bea0*/  VIADD R209, R180, 0x9020 ;  /* 0x00009020b4d17836 */ /* 0x000fe20000000000 */
[----:B------:R-:W-:Y:S02]  /*beb0*/  ISETP.NE.AND.EX P3, PT, R217, RZ, PT, P3 ;  /* 0x000000ffd900720c */ /* 0x000fe40003f65330 */
[----:B------:R-:W-:Y:S02]  /*bec0*/  LOP3.LUT R214, R212, 0x40, R5, 0xfe, !PT ;  /* 0x00000040d4d67812 */ /* 0x000fe400078efe05 */
[----:B------:R-:W-:-:S02]  /*bed0*/  IADD3 R213, PT, PT, R53, 0x1, RZ ;  /* 0x0000000135d57810 */ /* 0x000fc40007ffe0ff */
[----:B------:R-:W-:-:S07]  /*bee0*/  IADD3 R212, PT, PT, R212, 0x80, RZ ;  /* 0x00000080d4d47810 */ /* 0x000fce0007ffe0ff */
.L_x_1765:
        /* <DEDUP_REMOVED lines=80> */
.L_x_1760:
[----:B------:R-:W-:Y:S05]  /*c3f0*/  BSYNC.RECONVERGENT B0 ;  /* 0x0000000000007941 */ /* 0x000fea0003800200 */
.L_x_1759:
[----:B------:R-:W-:Y:S01]  /*c400*/  @!PT LDS RZ, [RZ] ;  /* 0x00000000fffff984 */ /* 0x000fe20000000800 */
[----:B------:R-:W-:Y:S01]  /*c410*/  @!PT LDS RZ, [RZ] ;  /* 0x00000000fffff984 */ /* 0x000fe20000000800 */
[----:B------:R-:W-:Y:S01]  /*c420*/  @!PT LDS RZ, [RZ] ;  /* 0x00000000fffff984 */ /* 0x000fe20000000800 */
[----:B------:R-:W-:Y:S01]  /*c430*/  @!P6 LDGSTS.E.BYPASS.LTC128B.128 [R201+0x9000], desc[UR4][R194.64] ;  /* 0x09000000c2c9efae */ /* 0x000fe2000b981a04 */
[----:B------:R-:W-:Y:S01]  /*c440*/  ISETP.GE.AND P4, PT, R188, R199, PT ;  /* 0x000000c7bc00720c */ /* 0x000fe20003f86270 */
[----:B------:R-:W-:Y:S01]  /*c450*/  IMAD.MOV.U32 R144, RZ, RZ, 0x20 ;  /* 0x00000020ff907424 */ /* 0x000fe200078e00ff */
[----:B------:R-:W-:Y:S01]  /*c460*/  SHF.L.U64.HI R156, R186, 0x6, R187 ;  /* 0x00000006ba9c7819 */ /* 0x000fe200000102bb */
[----:B------:R-:W-:Y:S01]  /*c470*/  @P6 STS.128 [R201+0x9000], RZ ;  /* 0x009000ffc9006388 */ /* 0x000fe20000000c00 */
[----:B------:R-:W-:Y:S01]  /*c480*/  IADD3 R160, P0, PT, R157, R194, RZ ;  /* 0x000000c29da07210 */ /* 0x000fe20007f1e0ff */
[----:B------:R-:W-:Y:S01]  /*c490*/  VIADD R213, R213, 0xffffffff ;  /* 0xffffffffd5d57836 */ /* 0x000fe20000000000 */
[----:B------:R-:W-:Y:S01]  /*c4a0*/  LOP3.LUT P2, RZ, R119, 0x4, RZ, 0xc0, !PT ;  /* 0x0000000477ff7812 */ /* 0x000fe2000784c0ff */
[----:B------:R-:W-:Y:S01]  /*c4b0*/  @!PT LDS RZ, [RZ] ;  /* 0x00000000fffff984 */ /* 0x000fe20000000800 */
[----:B------:R-:W-:Y:S01]  /*c4c0*/  @!PT LDS RZ, [RZ] ;  /* 0x00000000fffff984 */ /* 0x000fe20000000800 */
[----:B------:R-:W-:Y:S01]  /*c4d0*/  @!PT LDS RZ, [RZ] ;  /* 0x00000000fffff984 */ /* 0x000fe20000000800 */
[----:B------:R-:W-:Y:S01]  /*c4e0*/  @!P5 LDGSTS.E.BYPASS.LTC128B.128 [R201+0xb000], desc[UR4][R194.64+0x40] ;  /* 0x0b000040c2c9dfae */ /* 0x000fe2000b981a04 */
[C---:B------:R-:W-:Y:S01]  /*c4f0*/  IADD3 R158, P1, PT, R157.reuse, R160, RZ ;  /* 0x000000a09d9e7210 */ /* 0x040fe20007f3e0ff */
[----:B------:R-:W-:Y:S01]  /*c500*/  IMAD.X R161, R156, 0x1, R195, P0 ;  /* 0x000000019ca17824 */ /* 0x000fe200000e06c3 */
[----:B------:R-:W-:Y:S01]  /*c510*/  SEL R144, R144, 0xffffffe0, !P2 ;  /* 0xffffffe090907807 */ /* 0x000fe20005000000 */
[----:B------:R-:W-:Y:S01]  /*c520*/  @P5 STS.128 [R201+0xb000], RZ ;  /* 0x00b000ffc9005388 */ /* 0x000fe20000000c00 */
[----:B------:R-:W-:Y:S01]  /*c530*/  IADD3 R162, P0, PT, R157, R158, RZ ;  /* 0x0000009e9da27210 */ /* 0x000fe20007f1e0ff */
[----:B------:R-:W-:Y:S01]  /*c540*/  IMAD.X R159, R156, 0x1, R161, P1 ;  /* 0x000000019c9f7824 */ /* 0x000fe200008e06a1 */
[----:B------:R-:W-:Y:S01]  /*c550*/  BSSY.RECONVERGENT B1, `(.L_x_1761) ;  /* 0x0000167000017945 */ /* 0x000fe20003800200 */
[----:B------:R-:W-:Y:S01]  /*c560*/  @!PT LDS RZ, [RZ] ;  /* 0x00000000fffff984 */ /* 0x000fe20000000800 */
[----:B------:R-:W-:Y:S01]  /*c570*/  @!PT LDS RZ, [RZ] ;  /* 0x00000000fffff984 */ /* 0x000fe20000000800 */
[----:B------:R-:W-:Y:S01]  /*c580*/  @!PT LDS RZ, [RZ] ;  /* 0x00000000fffff984 */ /* 0x000fe20000000800 */
[----:B------:R-:W-:Y:S01]  /*c590*/  @!P4 LDGSTS.E.BYPASS.LTC128B.128 [R201+0xd000], desc[UR4][R194.64+0x80] ;  /* 0x0d000080c2c9cfae */ /* 0x000fe2000b981a04 */
[--C-:B------:R-:W-:Y:S02]  /*c5a0*/  IMAD.IADD R117, R182, 0x1, R144.reuse ;  /* 0x00000001b6757824 */ /* 0x100fe400078e0290 */
[----:B------:R-:W-:Y:S01]  /*c5b0*/  IMAD.X R163, R156, 0x1, R159, P0 ;  /* 0x000000019ca37824 */ /* 0x000fe200000e069f */
[----:B------:R-:W-:Y:S01]  /*c5c0*/  @P4 STS.128 [R201+0xd000], RZ ;  /* 0x00d000ffc9004388 */ /* 0x000fe20000000c00 */
[----:B------:R-:W-:Y:S01]  /*c5d0*/  IMAD.IADD R0, R181, 0x1, R144 ;  /* 0x00000001b5007824 */ /* 0x000fe200078e0290 */
[----:B------:R-:W-:Y:S02]  /*c5e0*/  ISETP.GT.AND P0, PT, R213, R190, PT ;  /* 0x000000bed500720c */ /* 0x000fe40003f04270 */
        /* <DEDUP_REMOVED lines=48> */
[----:B------:R-:W5:Y:S04]  /*c8f0*/  LDSM.16.M88.4 R132, [R181+0x3800] ;  /* 0x00380000b584783b */ /* 0x000f680000000200 */
[----:B------:R-:W0:Y:S04]  /*c900*/  LDGDEPBAR ;  /* 0x00000000000079af */ /* 0x000e280000000000 */
[----:B------:R-:W5:Y:S04]  /*c910*/  LDSM.16.M88.4 R136, [R181+0x3c00] ;  /* 0x003c0000b588783b */ /* 0x000f680000000200 */
[----:B------:R-:W-:Y:S04]  /*c920*/  LDSM.16.M88.4 R140, [R181+0x4400] ;  /* 0x00440000b58c783b */ /* 0x000fe80000000200 */
[----:B------:R-:W-:Y:S04]  /*c930*/  LDSM.16.M88.4 R144, [R181+0x4c00] ;  /* 0x004c0000b590783b */ /* 0x000fe80000000200 */
[----:B------:R-:W-:Y:S04]  /*c940*/  LDSM.16.M88.4 R148, [R117] ;  /* 0x000000007594783b */ /* 0x000fe80000000200 */
[----:B------:R-:W-:Y:S04]  /*c950*/  LDSM.16.M88.4 R152, [R0+0x3000] ;  /* 0x003000000098783b */ /* 0x000fe80000000200 */
[----:B-1----:R-:W-:Y:S01]  /*c960*/  LDSM.16.M88.4 R156, [R181+0x5400] ;  /* 0x00540000b59c783b */ /* 0x002fe20000000200 */
[C---:B---3--:R-:W-:Y:S03]  /*c970*/  HMMA.16816.F32.BF16 R4, R120.reuse, R124, RZ ;  /* 0x0000007c7804723c */ /* 0x048fe600000418ff */
[----:B--2---:R-:W-:Y:S04]  /*c980*/  LDSM.16.M88.4 R160, [R181+0x6000] ;  /* 0x00600000b5a0783b */ /* 0x004fe80000000200 */
[----:B------:R-:W-:Y:S01]  /*c990*/  LDSM.16.M88.4 R164, [R0+0x5c00] ;  /* 0x005c000000a4783b */ /* 0x000fe20000000200 */
[C---:B------:R-:W-:Y:S03]  /*c9a0*/  HMMA.16816.F32.BF16 R8, R120.reuse, R126, RZ ;  /* 0x0000007e7808723c */ /* 0x040fe600000418ff */
[----:B------:R-:W1:Y:S04]  /*c9b0*/  LDSM.16.M88.4 R124, [R181+0x4000] ;  /* 0x00400000b57c783b */ /* 0x000e680000000200 */
[----:B------:R-:W-:Y:S01]  /*c9c0*/  LDSM.16.M88.4 R168, [R182+0x2000] ;  /* 0x00200000b6a8783b */ /* 0x000fe20000000200 */
[C---:B----4-:R-:W-:Y:S03]  /*c9d0*/  HMMA.16816.F32.BF16 R12, R120.reuse, R128, RZ ;  /* 0x00000080780c723c */ /* 0x050fe600000418ff */
[----:B------:R-:W-:Y:S04]  /*c9e0*/  LDSM.16.M88.4 R172, [R181+0x7000] ;  /* 0x00700000b5ac783b */ /* 0x000fe80000000200 */
[----:B------:R-:W-:Y:S01]  /*c9f0*/  LDSM.16.M88.4 R176, [R0+0x8800] ;  /* 0x0088000000b0783b */ /* 0x000fe20000000200 */
[C---:B------:R-:W-:Y:S03]  /*ca00*/  HMMA.16816.F32.BF16 R16, R120.reuse, R130, RZ ;  /* 0x000000827810723c */ /* 0x040fe600000418ff */
[----:B------:R-:W2:Y:S05]  /*ca10*/  LDSM.16.M88.4 R128, [R181+0x4800] ;  /* 0x00480000b580783b */ /* 0x000eaa0000000200 */
[C---:B-----5:R-:W-:Y:S08]  /*ca20*/  HMMA.16816.F32.BF16 R20, R120.reuse, R132, RZ ;  /* 0x000000847814723c */ /* 0x060ff000000418ff */
[C---:B------:R-:W-:Y:S01]  /*ca30*/  HMMA.16816.F32.BF16 R24, R120.reuse, R134, RZ ;  /* 0x000000867818723c */ /* 0x040fe200000418ff */
[----:B------:R-:W3:Y:S07]  /*ca40*/  LDSM.16.M88.4 R132, [R0+0x3400] ;  /* 0x003400000084783b */ /* 0x000eee0000000200 */
[C---:B------:R-:W-:Y:S08]  /*ca50*/  HMMA.16816.F32.BF16 R28, R120.reuse, R136, RZ ;  /* 0x00000088781c723c */ /* 0x040ff000000418ff */
[C---:B------:R-:W-:Y:S01]  /*ca60*/  HMMA.16816.F32.BF16 R32, R120.reuse, R138, RZ ;  /* 0x0000008a7820723c */ /* 0x040fe200000418ff */
[----:B------:R-:W4:Y:S07]  /*ca70*/  LDSM.16.M88.4 R136, [R0+0x3800] ;  /* 0x003800000088783b */ /* 0x000f2e0000000200 */
[C---:B-1----:R-:W-:Y:S08]  /*ca80*/  HMMA.16816.F32.BF16 R36, R120.reuse, R124, RZ ;  /* 0x0000007c7824723c */ /* 0x042ff000000418ff */
[C---:B------:R-:W-:Y:S01]  /*ca90*/  HMMA.16816.F32.BF16 R40, R120.reuse, R126, RZ ;  /* 0x0000007e7828723c */ /* 0x040fe200000418ff */
[----:B------:R-:W1:Y:S07]  /*caa0*/  LDSM.16.M88.4 R124, [R0+0x3c00] ;  /* 0x003c0000007c783b */ /* 0x000e6e0000000200 */
[C---:B------:R-:W-:Y:S08]  /*cab0*/  HMMA.16816.F32.BF16 R44, R120.reuse, R140, RZ ;  /* 0x0000008c782c723c */ /* 0x040ff000000418ff */
[C---:B------:R-:W-:Y:S01]  /*cac0*/  HMMA.16816.F32.BF16 R48, R120.reuse, R142, RZ ;  /* 0x0000008e7830723c */ /* 0x040fe200000418ff */
[----:B------:R-:W-:Y:S07]  /*cad0*/  LDSM.16.M88.4 R140, [R0+0x4c00] ;  /* 0x004c0000008c783b */ /* 0x000fee0000000200 */
[C---:B--2---:R-:W-:Y:S08]  /*cae0*/  HMMA.16816.F32.BF16 R52, R120.reuse, R128, RZ ;  /* 0x000000807834723c */ /* 0x044ff000000418ff */
[C---:B------:R-:W-:Y:S01]  /*caf0*/  HMMA.16816.F32.BF16 R56, R120.reuse, R130, RZ ;  /* 0x000000827838723c */ /* 0x040fe200000418ff */
[----:B------:R-:W2:Y:S07]  /*cb00*/  LDSM.16.M88.4 R128, [R0+0x4000] ;  /* 0x004000000080783b */ /* 0x000eae0000000200 */
[C---:B------:R-:W-:Y:S08]  /*cb10*/  HMMA.16816.F32.BF16 R60, R120.reuse, R144, RZ ;  /* 0x00000090783c723c */ /* 0x040ff000000418ff */
[----:B------:R-:W-:Y:S01]  /*cb20*/  HMMA.16816.F32.BF16 R64, R120, R146, RZ ;  /* 0x000000927840723c */ /* 0x000fe200000418ff */
[----:B------:R-:W5:Y:S04]  /*cb30*/  LDSM.16.M88.4 R120, [R0+0x4400] ;  /* 0x004400000078783b */ /* 0x000f680000000200 */
[----:B------:R-:W-:Y:S03]  /*cb40*/  LDSM.16.M88.4 R144, [R182+0x1000] ;  /* 0x00100000b690783b */ /* 0x000fe60000000200 */
[C---:B------:R-:W-:Y:S08]  /*cb50*/  HMMA.16816.F32.BF16 R4, R148.reuse, R152, R4 ;  /* 0x000000989404723c */ /* 0x040ff00000041804 */
[C---:B------:R-:W-:Y:S01]  /*cb60*/  HMMA.16816.F32.BF16 R8, R148.reuse, R154, R8 ;  /* 0x0000009a9408723c */ /* 0x040fe20000041808 */
[----:B------:R-:W-:Y:S07]  /*cb70*/  LDSM.16.M88.4 R152, [R181+0x5000] ;  /* 0x00500000b598783b */ /* 0x000fee0000000200 */
[C---:B---3--:R-:W-:Y:S08]  /*cb80*/  HMMA.16816.F32.BF16 R12, R148.reuse, R132, R12 ;  /* 0x00000084940c723c */ /* 0x048ff0000004180c */
[C---:B------:R-:W-:Y:S01]  /*cb90*/  HMMA.16816.F32.BF16 R16, R148.reuse, R134, R16 ;  /* 0x000000869410723c */ /* 0x040fe20000041810 */
[----:B------:R-:W3:Y:S07]  /*cba0*/  LDSM.16.M88.4 R132, [R0+0x4800] ;  /* 0x004800000084783b */ /* 0x000eee0000000200 */
[C---:B----4-:R-:W-:Y:S08]  /*cbb0*/  HMMA.16816.F32.BF16 R20, R148.reuse, R136, R20 ;  /* 0x000000889414723c */ /* 0x050ff00000041814 */
[C---:B------:R-:W-:Y:S01]  /*cbc0*/  HMMA.16816.F32.BF16 R24, R148.reuse, R138, R24 ;  /* 0x0000008a9418723c */ /* 0x040fe20000041818 */
[----:B------:R-:W4:Y:S07]  /*cbd0*/  LDSM.16.M88.4 R136, [R181+0x5800] ;  /* 0x00580000b588783b */ /* 0x000f2e0000000200 */
[C---:B-1----:R-:W-:Y:S08]  /*cbe0*/  HMMA.16816.F32.BF16 R28, R148.reuse, R124, R28 ;  /* 0x0000007c941c723c */ /* 0x042ff0000004181c */
[C---:B------:R-:W-:Y:S01]  /*cbf0*/  HMMA.16816.F32.BF16 R32, R148.reuse, R126, R32 ;  /* 0x0000007e9420723c */ /* 0x040fe20000041820 */
[----:B------:R-:W1:Y:S07]  /*cc00*/  LDSM.16.M88.4 R124, [R181+0x5c00] ;  /* 0x005c0000b57c783b */ /* 0x000e6e0000000200 */
[C---:B--2---:R-:W-:Y:S08]  /*cc10*/  HMMA.16816.F32.BF16 R36, R148.reuse, R128, R36 ;  /* 0x000000809424723c */ /* 0x044ff00000041824 */
[C---:B------:R-:W-:Y:S01]  /*cc20*/  HMMA.16816.F32.BF16 R40, R148.reuse, R130, R40 ;  /* 0x000000829428723c */ /* 0x040fe20000041828 */
[----:B------:R-:W2:Y:S07]  /*cc30*/  LDSM.16.M88.4 R128, [R181+0x6400] ;  /* 0x00640000b580783b */ /* 0x000eae0000000200 */
[C---:B-----5:R-:W-:Y:S08]  /*cc40*/  HMMA.16816.F32.BF16 R44, R148.reuse, R120, R44 ;  /* 0x00000078942c723c */ /* 0x060ff0000004182c */
[C---:B------:R-:W-:Y:S01]  /*cc50*/  HMMA.16816.F32.BF16 R48, R148.reuse, R122, R48 ;  /* 0x0000007a9430723c */ /* 0x040fe20000041830 */
[----:B------:R-:W5:Y:S07]  /*cc60*/  LDSM.16.M88.4 R120, [R181+0x6800] ;  /* 0x00680000b578783b */ /* 0x000f6e0000000200 */
[C---:B---3--:R-:W-:Y:S08]  /*cc70*/  HMMA.16816.F32.BF16 R52, R148.reuse, R132, R52 ;  /* 0x000000849434723c */ /* 0x048ff00000041834 */
[C---:B------:R-:W-:Y:S01]  /*cc80*/  HMMA.16816.F32.BF16 R56, R148.reuse, R134, R56 ;  /* 0x000000869438723c */ /* 0x040fe20000041838 */
[----:B------:R-:W3:Y:S07]  /*cc90*/  LDSM.16.M88.4 R132, [R181+0x6c00] ;  /* 0x006c0000b584783b */ /* 0x000eee0000000200 */
[C---:B------:R-:W-:Y:S08]  /*cca0*/  HMMA.16816.F32.BF16 R60, R148.reuse, R140, R60 ;  /* 0x0000008c943c723c */ /* 0x040ff0000004183c */
[----:B------:R-:W-:Y:S01]  /*ccb0*/  HMMA.16816.F32.BF16 R64, R148, R142, R64 ;  /* 0x0000008e9440723c */ /* 0x000fe20000041840 */
[----:B------:R-:W-:Y:S04]  /*ccc0*/  LDSM.16.M88.4 R140, [R117+0x1000] ;  /* 0x00100000758c783b */ /* 0x000fe80000000200 */
[----:B------:R-:W3:Y:S03]  /*ccd0*/  LDSM.16.M88.4 R148, [R0+0x5000] ;  /* 0x005000000094783b */ /* 0x000ee60000000200 */
[C---:B------:R-:W-:Y:S08]  /*cce0*/  HMMA.16816.F32.BF16 R4, R144.reuse, R152, R4 ;  /* 0x000000989004723c */ /* 0x040ff00000041804 */
[C---:B------:R-:W-:Y:S01]  /*ccf0*/  HMMA.16816.F32.BF16 R8, R144.reuse, R154, R8 ;  /* 0x0000009a9008723c */ /* 0x040fe20000041808 */
[----:B------:R-:W3:Y:S07]  /*cd00*/  LDSM.16.M88.4 R152, [R0+0x5400] ;  /* 0x005400000098783b */ /* 0x000eee0000000200 */
[C---:B------:R-:W-:Y:S08]  /*cd10*/  HMMA.16816.F32.BF16 R12, R144.reuse, R156, R12 ;  /* 0x0000009c900c723c */ /* 0x040ff0000004180c */
[C---:B------:R-:W-:Y:S01]  /*cd20*/  HMMA.16816.F32.BF16 R16, R144.reuse, R158, R16 ;  /* 0x0000009e9010723c */ /* 0x040fe20000041810 */
[----:B------:R-:W3:Y:S07]  /*cd30*/  LDSM.16.M88.4 R156, [R0+0x5800] ;  /* 0x00580000009c783b */ /* 0x000eee0000000200 */
[C---:B----4-:R-:W-:Y:S08]  /*cd40*/  HMMA.16816.F32.BF16 R20, R144.reuse, R136, R20 ;  /* 0x000000889014723c */ /* 0x050ff00000041814 */
[C---:B------:R-:W-:Y:S01]  /*cd50*/  HMMA.16816.F32.BF16 R24, R144.reuse, R138, R24 ;  /* 0x0000008a9018723c */ /* 0x040fe20000041818 */
[----:B------:R-:W-:Y:S07]  /*cd60*/  LDSM.16.M88.4 R136, [R0+0x6400] ;  /* 0x006400000088783b */ /* 0x000fee0000000200 */
[C---:B-1----:R-:W-:Y:S08]  /*cd70*/  HMMA.16816.F32.BF16 R28, R144.reuse, R124, R28 ;  /* 0x0000007c901c723c */ /* 0x042ff0000004181c */
[C---:B------:R-:W-:Y:S01]  /*cd80*/  HMMA.16816.F32.BF16 R32, R144.reuse, R126, R32 ;  /* 0x0000007e9020723c */ /* 0x040fe20000041820 */
[----:B------:R-:W1:Y:S07]  /*cd90*/  LDSM.16.M88.4 R124, [R0+0x6000] ;  /* 0x00600000007c783b */ /* 0x000e6e0000000200 */
[C---:B------:R-:W-:Y:S08]  /*cda0*/  HMMA.16816.F32.BF16 R36, R144.reuse, R160, R36 ;  /* 0x000000a09024723c */ /* 0x040ff00000041824 */
[C---:B------:R-:W-:Y:S01]  /*cdb0*/  HMMA.16816.F32.BF16 R40, R144.reuse, R162, R40 ;  /* 0x000000a29028723c */ /* 0x040fe20000041828 */
[----:B------:R-:W4:Y:S07]  /*cdc0*/  LDSM.16.M88.4 R160, [R0+0x6800] ;  /* 0x0068000000a0783b */ /* 0x000f2e0000000200 */
[C---:B--2---:R-:W-:Y:S08]  /*cdd0*/  HMMA.16816.F32.BF16 R44, R144.reuse, R128, R44 ;  /* 0x00000080902c723c */ /* 0x044ff0000004182c */
[C---:B------:R-:W-:Y:S01]  /*cde0*/  HMMA.16816.F32.BF16 R48, R144.reuse, R130, R48 ;  /* 0x000000829030723c */ /* 0x040fe20000041830 */
[----:B------:R-:W2:Y:S07]  /*cdf0*/  LDSM.16.M88.4 R128, [R0+0x6c00] ;  /* 0x006c00000080783b */ /* 0x000eae0000000200 */
[C---:B-----5:R-:W-:Y:S08]  /*ce00*/  HMMA.16816.F32.BF16 R52, R144.reuse, R120, R52 ;  /* 0x000000789034723c */ /* 0x060ff00000041834 */
[C---:B------:R-:W-:Y:S01]  /*ce10*/  HMMA.16816.F32.BF16 R56, R144.reuse, R122, R56 ;  /* 0x0000007a9038723c */ /* 0x040fe20000041838 */
[----:B------:R-:W5:Y:S07]  /*ce20*/  LDSM.16.M88.4 R120, [R181+0x7400] ;  /* 0x00740000b578783b */ /* 0x000f6e0000000200 */
[C---:B---3--:R-:W-:Y:S08]  /*ce30*/  HMMA.16816.F32.BF16 R60, R144.reuse, R132, R60 ;  /* 0x00000084903c723c */ /* 0x048ff0000004183c */
[----:B------:R-:W-:Y:S01]  /*ce40*/  HMMA.16816.F32.BF16 R64, R144, R134, R64 ;  /* 0x000000869040723c */ /* 0x000fe20000041840 */
[----:B------:R-:W3:Y:S04]  /*ce50*/  LDSM.16.M88.4 R132, [R181+0x7800] ;  /* 0x00780000b584783b */ /* 0x000ee80000000200 */
[----:B------:R-:W-:Y:S03]  /*ce60*/  LDSM.16.M88.4 R144, [R181+0x8c00] ;  /* 0x008c0000b590783b */ /* 0x000fe60000000200 */
        /* <DEDUP_REMOVED lines=18> */
[C---:B----4-:R-:W-:Y:S08]  /*cf90*/  HMMA.16816.F32.BF16 R52, R140.reuse, R160, R52 ;  /* 0x000000a08c34723c */ /* 0x050ff00000041834 */
[C---:B------:R-:W-:Y:S01]  /*cfa0*/  HMMA.16816.F32.BF16 R56, R140.reuse, R162, R56 ;  /* 0x000000a28c38723c */ /* 0x040fe20000041838 */
[----:B------:R-:W-:Y:S07]  /*cfb0*/  LDSM.16.M88.4 R160, [R0+0x7c00] ;  /* 0x007c000000a0783b */ /* 0x000fee0000000200 */
[C---:B--2---:R-:W-:Y:S08]  /*cfc0*/  HMMA.16816.F32.BF16 R60, R140.reuse, R128, R60 ;  /* 0x000000808c3c723c */ /* 0x044ff0000004183c */
[----:B------:R-:W-:Y:S01]  /*cfd0*/  HMMA.16816.F32.BF16 R64, R140, R130, R64 ;  /* 0x000000828c40723c */ /* 0x000fe20000041840 */
[----:B------:R-:W2:Y:S04]  /*cfe0*/  LDSM.16.M88.4 R128, [R181+0x8000] ;  /* 0x00800000b580783b */ /* 0x000ea80000000200 */
[----:B------:R-:W4:Y:S03]  /*cff0*/  LDSM.16.M88.4 R140, [R181+0x8800] ;  /* 0x00880000b58c783b */ /* 0x000f260000000200 */
[C---:B------:R-:W-:Y:S08]  /*d000*/  HMMA.16816.F32.BF16 R4, R168.reuse, R172, R4 ;  /* 0x000000aca804723c */ /* 0x040ff00000041804 */
[C---:B------:R-:W-:Y:S01]  /*d010*/  HMMA.16816.F32.BF16 R8, R168.reuse, R174, R8 ;  /* 0x000000aea808723c */ /* 0x040fe20000041808 */
[----:B------:R-:W-:Y:S07]  /*d020*/  LDSM.16.M88.4 R172, [R0+0x8400] ;  /* 0x0084000000ac783b */ /* 0x000fee0000000200 */
[C---:B-----5:R-:W-:Y:S08]  /*d030*/  HMMA.16816.F32.BF16 R12, R168.reuse, R120, R12 ;  /* 0x00000078a80c723c */ /* 0x060ff0000004180c */
[C---:B------:R-:W-:Y:S01]  /*d040*/  HMMA.16816.F32.BF16 R16, R168.reuse, R122, R16 ;  /* 0x0000007aa810723c */ /* 0x040fe20000041810 */
[----:B------:R-:W5:Y:S07]  /*d050*/  LDSM.16.M88.4 R120, [R0+0x7400] ;  /* 0x007400000078783b */ /* 0x000f6e0000000200 */
[C---:B---3--:R-:W-:Y:S08]  /*d060*/  HMMA.16816.F32.BF16 R20, R168.reuse, R132, R20 ;  /* 0x00000084a814723c */ /* 0x048ff00000041814 */
[C---:B------:R-:W-:Y:S01]  /*d070*/  HMMA.16816.F32.BF16 R24, R168.reuse, R134, R24 ;  /* 0x00000086a818723c */ /* 0x040fe20000041818 */
[----:B------:R-:W3:Y:S01]  /*d080*/  LDSM.16.M88.4 R132, [R0+0x8c00] ;  /* 0x008c00000084783b */ /* 0x000ee20000000200 */
[----:B------:R-:W-:Y:S04]  /*d090*/  DEPBAR.LE SB0, 0x0 ;  /* 0x000080000000791a */ /* 0x000fe80000000000 */
[----:B------:R-:W-:Y:S02]  /*d0a0*/  BAR.SYNC.DEFER_BLOCKING 0x0 ;  /* 0x0000000000007b1d */ /* 0x000fe40000010000 */
[C---:B-1----:R-:W-:Y:S08]  /*d0b0*/  HMMA.16816.F32.BF16 R28, R168.reuse, R124, R28 ;  /* 0x0000007ca81c723c */ /* 0x042ff0000004181c */
[C---:B------:R-:W-:Y:S08]  /*d0c0*/  HMMA.16816.F32.BF16 R32, R168.reuse, R126, R32 ;  /* 0x0000007ea820723c */ /* 0x040ff00000041820 */
[C---:B--2---:R-:W-:Y:S08]  /*d0d0*/  HMMA.16816.F32.BF16 R36, R168.reuse, R128, R36 ;  /* 0x00000080a824723c */ /* 0x044ff00000041824 */
[C---:B------:R-:W-:Y:S08]  /*d0e0*/  HMMA.16816.F32.BF16 R40, R168.reuse, R130, R40 ;  /* 0x00000082a828723c */ /* 0x040ff00000041828 */
[C---:B------:R-:W-:Y:S08]  /*d0f0*/  HMMA.16816.F32.BF16 R44, R168.reuse, R136, R44 ;  /* 0x00000088a82c723c */ /* 0x040ff0000004182c */
[C---:B------:R-:W-:Y:S08]  /*d100*/  HMMA.16816.F32.BF16 R48, R168.reuse, R138, R48 ;  /* 0x0000008aa830723c */ /* 0x040ff00000041830 */
[C---:B----4-:R-:W-:Y:S08]  /*d110*/  HMMA.16816.F32.BF16 R52, R168.reuse, R140, R52 ;  /* 0x0000008ca834723c */ /* 0x050ff00000041834 */
[C---:B------:R-:W-:Y:S08]  /*d120*/  HMMA.16816.F32.BF16 R56, R168.reuse, R142, R56 ;  /* 0x0000008ea838723c */ /* 0x040ff00000041838 */
[C---:B------:R-:W-:Y:S08]  /*d130*/  HMMA.16816.F32.BF16 R60, R168.reuse, R144, R60 ;  /* 0x00000090a83c723c */ /* 0x040ff0000004183c */
[----:B------:R-:W-:Y:S08]  /*d140*/  HMMA.16816.F32.BF16 R64, R168, R146, R64 ;  /* 0x00000092a840723c */ /* 0x000ff00000041840 */
[C---:B------:R-:W-:Y:S08]  /*d150*/  HMMA.16816.F32.BF16 R4, R148.reuse, R152, R4 ;  /* 0x000000989404723c */ /* 0x040ff00000041804 */
[C---:B------:R-:W-:Y:S08]  /*d160*/  HMMA.16816.F32.BF16 R8, R148.reuse, R154, R8 ;  /* 0x0000009a9408723c */ /* 0x040ff00000041808 */
[C---:B-----5:R-:W-:Y:S08]  /*d170*/  HMMA.16816.F32.BF16 R12, R148.reuse, R120, R12 ;  /* 0x00000078940c723c */ /* 0x060ff0000004180c */
        /* <DEDUP_REMOVED lines=11> */
[C---:B---3--:R-:W-:Y:S08]  /*d230*/  HMMA.16816.F32.BF16 R60, R148.reuse, R132, R60 ;  /* 0x00000084943c723c */ /* 0x048ff0000004183c */
[----:B------:R-:W-:Y:S01]  /*d240*/  HMMA.16816.F32.BF16 R64, R148, R134, R64 ;  /* 0x000000869440723c */ /* 0x000fe20000041840 */
[----:B------:R-:W-:Y:S08]  /*d250*/  @!UPT UIADD3 URZ, UPT, UPT, URZ, URZ, URZ ;  /* 0x000000fffffff290 */ /* 0x000ff0000fffe0ff */
[----:B------:R-:W-:Y:S11]  /*d260*/  @!P0 BRA `(.L_x_1762) ;  /* 0x0000000800548947 */ /* 0x000ff60003800000 */
[----:B------:R-:W-:Y:S01]  /*d270*/  ISETP.NE.U32.AND P3, PT, R216, RZ, PT ;  /* 0x000000ffd800720c */ /* 0x000fe20003f65070 */
[----:B------:R-:W-:Y:S01]  /*d280*/  BSSY.RECONVERGENT B0, `(.L_x_1763) ;  /* 0x000004c000007945 */ /* 0x000fe20003800200 */
[----:B------:R-:W-:Y:S02]  /*d290*/  IMAD.SHL.U32 R0, R184, 0x40, RZ ;  /* 0x00000040b8007824 */ /* 0x000fe400078e00ff */
        /* <DEDUP_REMOVED lines=12> */
[----:B------:R-:W2:Y:S02]  /*d360*/  LD.E R128, desc[UR4][R2.64+0x170] ;  /* 0x0001700402807980 */ /* 0x000ea4000c101900 */
[-C--:B--2---:R-:W-:Y:S02]  /*d370*/  IABS R123, R128.reuse ;  /* 0x00000080007b7213 */ /* 0x084fe40000000000 */
[-C--:B------:R-:W-:Y:S02]  /*d380*/  IABS R121, R128.reuse ;  /* 0x0000008000797213 */ /* 0x080fe40000000000 */
[----:B------:R-:W1:Y:S03]  /*d390*/  I2F.RP R122, R123 ;  /* 0x0000007b007a7306 */ /* 0x000e660000209400 */
[----:B------:R-:W-:Y:S07]  /*d3a0*/  IMAD.MOV R121, RZ, RZ, -R121 ;  /* 0x000000ffff797224 */ /* 0x000fee00078e0a79 */
[----:B-1----:R-:W1:Y:S02]  /*d3b0*/  MUFU.RCP R117, R122 ;  /* 0x0000007a00757308 */ /* 0x002e640000001000 */
[----:B-1----:R-:W-:Y:S01]  /*d3c0*/  VIADD R126, R117, 0xffffffe ;  /* 0x0ffffffe757e7836 */ /* 0x002fe20000000000 */
[----:B------:R-:W-:Y:S07]  /*d3d0*/  IADD3 R117, PT, PT, R212, -0x80, RZ ;  /* 0xffffff80d4757810 */ /* 0x000fee0007ffe0ff */
[----:B------:R-:W1:Y:S01]  /*d3e0*/  F2I.FTZ.U32.TRUNC.NTZ R127, R126 ;  /* 0x0000007e007f7305 */ /* 0x000e62000021f000 */
[----:B------:R-:W-:Y:S02]  /*d3f0*/  IABS R122, R117 ;  /* 0x00000075007a7213 */ /* 0x000fe40000000000 */
[-C--:B------:R-:W-:Y:S01]  /*d400*/  LOP3.LUT R117, R117, R128.reuse, RZ, 0x3c, !PT ;  /* 0x0000008075757212 */ /* 0x080fe200078e3cff */
        /* <DEDUP_REMOVED lines=9> */
[----:B------:R-:W-:Y:S01]  /*d4a0*/  IMAD R122, R126, R121, R122 ;  /* 0x000000797e7a7224 */ /* 0x000fe200078e027a */
[----:B------:R-:W-:Y:S02]  /*d4b0*/  LOP3.LUT R121, RZ, R128, RZ, 0x33, !PT ;  /* 0x00000080ff797212 */ /* 0x000fe400078e33ff */
[C---:B------:R-:W-:Y:S02]  /*d4c0*/  ISETP.GT.U32.AND P0, PT, R123.reuse, R120, PT ;  /* 0x000000787b00720c */ /* 0x040fe40003f04070 */
[----:B------:R-:W-:Y:S11]  /*d4d0*/  ISETP.GT.U32.AND P1, PT, R123, R122, PT ;  /* 0x0000007a7b00720c */ /* 0x000ff60003f24070 */
[----:B------:R-:W-:Y:S02]  /*d4e0*/  @!P0 IMAD.IADD R120, R120, 0x1, -R123 ;  /* 0x0000000178788824 */ /* 0x000fe400078e0a7b */
[-C--:B------:R-:W-:Y:S01]  /*d4f0*/  @!P1 IADD3 R122, PT, PT, R122, -R123.reuse, RZ ;  /* 0x8000007b7a7a9210 */ /* 0x080fe20007ffe0ff */
[----:B------:R-:W-:Y:S02]  /*d500*/  @!P0 VIADD R124, R124, 0x1 ;  /* 0x000000017c7c8836 */ /* 0x000fe40000000000 */
[-C--:B------:R-:W-:Y:S01]  /*d510*/  ISETP.GE.U32.AND P0, PT, R120, R123.reuse, PT ;  /* 0x0000007b7800720c */ /* 0x080fe20003f06070 */
[----:B------:R-:W-:Y:S01]  /*d520*/  @!P1 VIADD R126, R126, 0x1 ;  /* 0x000000017e7e9836 */ /* 0x000fe20000000000 */
[----:B------:R-:W-:Y:S11]  /*d530*/  ISETP.GE.U32.AND P1, PT, R122, R123, PT ;  /* 0x0000007b7a00720c */ /* 0x000ff60003f26070 */
[----:B------:R-:W-:Y:S02]  /*d540*/  @P0 IADD3 R124, PT, PT, R124, 0x1, RZ ;  /* 0x000000017c7c0810 */ /* 0x000fe40007ffe0ff */
[----:B------:R-:W-:Y:S01]  /*d550*/  ISETP.GE.AND P0, PT, R125, RZ, PT ;  /* 0x000000ff7d00720c */ /* 0x000fe20003f06270 */
[----:B------:R-:W-:Y:S01]  /*d560*/  @P1 VIADD R126, R126, 0x1 ;  /* 0x000000017e7e1836 */ /* 0x000fe20000000000 */
[----:B------:R-:W-:Y:S11]  /*d570*/  ISETP.GE.AND P1, PT, R117, RZ, PT ;  /* 0x000000ff7500720c */ /* 0x000ff60003f26270 */
[----:B------:R-:W-:Y:S01]  /*d580*/  @!P0 IMAD.MOV R124, RZ, RZ, -R124 ;  /* 0x000000ffff7c8224 */ /* 0x000fe200078e0a7c */
[----:B------:R-:W-:Y:S02]  /*d590*/  ISETP.NE.AND P0, PT, R128, RZ, PT ;  /* 0x000000ff8000720c */ /* 0x000fe40003f05270 */
[----:B------:R-:W-:Y:S02]  /*d5a0*/  @!P1 IADD3 R126, PT, PT, -R126, RZ, RZ ;  /* 0x000000ff7e7e9210 */ /* 0x000fe40007ffe1ff */
[C---:B------:R-:W-:Y:S02]  /*d5b0*/  SEL R123, R121.reuse, R124, !P0 ;  /* 0x0000007c797b7207 */ /* 0x040fe40004000000 */
[----:B------:R-:W-:Y:S01]  /*d5c0*/  SEL R121, R121, R126, !P0 ;  /* 0x0000007e79797207 */ /* 0x000fe20004000000 */
[----:B------:R-:W2:Y:S01]  /*d5d0*/  LD.E.64 R124, desc[UR4][R2.64+0x38] ;  /* 0x00003804027c7980 */ /* 0x000ea2000c101b00 */
[-C--:B------:R-:W-:Y:S02]  /*d5e0*/  LEA R132, P1, R123, R210.reuse, 0x2 ;  /* 0x000000d27b847211 */ /* 0x080fe400078210ff */
[----:B------:R-:W-:Y:S02]  /*d5f0*/  LEA R130, P0, R121, R210, 0x2 ;  /* 0x000000d279827211 */ /* 0x000fe400078010ff */
[-C--:B------:R-:W-:Y:S01]  /*d600*/  LEA.HI.X.SX32 R133, R123, R211.reuse, 0x2, P1 ;  /* 0x000000d37b857211 */ /* 0x080fe200008f16ff */
[----:B------:R-:W3:Y:S01]  /*d610*/  LD.E.64 R126, desc[UR4][R2.64+0x20] ;  /* 0x00002004027e7980 */ /* 0x000ee2000c101b00 */
[C---:B------:R-:W-:Y:S01]  /*d620*/  LEA.HI.X.SX32 R131, R121.reuse, R211, 0x2, P0 ;  /* 0x000000d379837211 */ /* 0x040fe200000f16ff */
[----:B------:R-:W-:Y:S04]  /*d630*/  IMAD.IADD R121, R121, 0x1, -R123 ;  /* 0x0000000179797824 */ /* 0x000fe800078e0a7b */
        /* <DEDUP_REMOVED lines=16> */
.L_x_1764:
[----:B------:R-:W-:Y:S05]  /*d740*/  BSYNC.RECONVERGENT B0 ;  /* 0x0000000000007941 */ /* 0x000fea0003800200 */
.L_x_1763:
[----:B------:R-:W-:Y:S01]  /*d750*/  @!P6 IMAD.MOV.U32 R193, RZ, RZ, R191 ;  /* 0x000000ffffc1e224 */ /* 0x000fe200078e00bf */
[C---:B------:R-:W-:Y:S02]  /*d760*/  LEA R122, P0, R184.reuse, R192, 0x6 ;  /* 0x000000c0b87a7211 */ /* 0x040fe400078030ff */
[C-C-:B------:R-:W-:Y:S02]  /*d770*/  SHF.L.U64.HI R117, R184.reuse, 0x6, R185.reuse ;  /* 0x00000006b8757819 */ /* 0x140fe400000102b9 */
[----:B------:R-:W-:Y:S01]  /*d780*/  @!PT LDS RZ, [RZ] ;  /* 0x00000000fffff984 */ /* 0x000fe20000000800 */
[----:B------:R-:W-:Y:S01]  /*d790*/  @!PT LDS RZ, [RZ] ;  /* 0x00000000fffff984 */ /* 0x000fe20000000800 */
[----:B------:R-:W-:Y:S01]  /*d7a0*/  @!PT LDS RZ, [RZ] ;  /* 0x00000000fffff984 */ /* 0x000fe20000000800 */
[----:B------:R1:W-:Y:S01]  /*d7b0*/  @!P6 LDGSTS.E.BYPASS.LTC128B.128 [R201+0x3000], desc[UR4][R192.64] ;  /* 0x03000000c0c9efae */ /* 0x0003e2000b981a04 */
[----:B------:R-:W-:Y:S02]  /*d7c0*/  LEA.HI.X R123, R184, R191, R185, 0x6, P0 ;  /* 0x000000bfb87b7211 */ /* 0x000fe400000f34b9 */
[C---:B------:R-:W-:Y:S01]  /*d7d0*/  IADD3 R120, P1, PT, R0.reuse, R122, RZ ;  /* 0x0000007a00787210 */ /* 0x040fe20007f3e0ff */
[----:B------:R2:W-:Y:S03]  /*d7e0*/  @P6 STS.128 [R201+0x3000], RZ ;  /* 0x003000ffc9006388 */ /* 0x0005e60000000c00 */
[----:B------:R-:W-:Y:S01]  /*d7f0*/  IADD3 R124, P0, PT, R0, R120, RZ ;  /* 0x00000078007c7210 */ /* 0x000fe20007f1e0ff */
[C---:B------:R-:W-:Y:S04]  /*d800*/  IMAD.X R121, R117.reuse, 0x1, R123, P1 ;  /* 0x0000000175797824 */ /* 0x040fe800008e067b */
[----:B------:R-:W-:Y:S02]  /*d810*/  IMAD.X R125, R117, 0x1, R121, P0 ;  /* 0x00000001757d7824 */ /* 0x000fe400000e0679 */
        /* <DEDUP_REMOVED lines=58> */
.L_x_1762:
[----:B------:R-:W-:Y:S05]  /*dbc0*/  BSYNC.RECONVERGENT B1 ;  /* 0x0000000000017941 */ /* 0x000fea0003800200 */
.L_x_1761:
[----:B------:R-:W3:Y:S01]  /*dbd0*/  LD.E R117, desc[UR4][R2.64+0xdc] ;  /* 0x0000dc0402757980 */ /* 0x000ee2000c101900 */
[C---:B------:R-:W-:Y:S02]  /*dbe0*/  VIADD R129, R214.reuse, 0xffffffc1 ;  /* 0xffffffc1d6817836 */ /* 0x040fe40000000000 */
[C---:B--2---:R-:W-:Y:S02]  /*dbf0*/  VIADD R125, R214.reuse, 0xffffffc0 ;  /* 0xffffffc0d67d7836 */ /* 0x044fe40000000000 */
[C---:B------:R-:W-:Y:S01]  /*dc00*/  VIADD R120, R214.reuse, 0xffffffc9 ;  /* 0xffffffc9d6787836 */ /* 0x040fe20000000000 */
[C---:B------:R-:W-:Y:S01]  /*dc10*/  ISETP.GE.AND P4, PT, R129.reuse, R208, PT ;  /* 0x000000d08100720c */ /* 0x040fe20003f86270 */
[C---:B------:R-:W-:Y:S01]  /*dc20*/  VIADD R121, R214.reuse, 0xffffffc8 ;  /* 0xffffffc8d6797836 */ /* 0x040fe20000000000 */
[----:B------:R-:W-:Y:S01]  /*dc30*/  ISETP.GE.AND P0, PT, R129, R206, PT ;  /* 0x000000ce8100720c */ /* 0x000fe20003f06270 */
[C---:B------:R-:W-:Y:S01]  /*dc40*/  VIADD R133, R214.reuse, 0xffffffd0 ;  /* 0xffffffd0d6857836 */ /* 0x040fe20000000000 */
[----:B------:R-:W-:Y:S01]  /*dc50*/  FSEL R128, R5, -INF , P4 ;  /* 0xff80000005807808 */ /* 0x000fe20002000000 */
[C---:B------:R-:W-:Y:S01]  /*dc60*/  VIADD R5, R214.reuse, 0xffffffd9 ;  /* 0xffffffd9d6057836 */ /* 0x040fe20000000000 */
[----:B------:R-:W-:Y:S01]  /*dc70*/  FSEL R123, R7, -INF , P0 ;  /* 0xff800000077b7808 */ /* 0x000fe20000000000 */
[C---:B------:R-:W-:Y:S01]  /*dc80*/  VIADD R132, R214.reuse, 0xffffffe0 ;  /* 0xffffffe0d6847836 */ /* 0x040fe20000000000 */
[-C--:B------:R-:W-:Y:S01]  /*dc90*/  ISETP.GE.AND P5, PT, R125, R208.reuse, PT ;  /* 0x000000d07d00720c */ /* 0x080fe20003fa6270 */
[----:B------:R-:W-:Y:S01]  /*dca0*/  VIADD R127, R214, 0xffffffe1 ;  /* 0xffffffe1d67f7836 */ /* 0x000fe20000000000 */
[----:B------:R-:W-:Y:S01]  /*dcb0*/  ISETP.GE.AND P4, PT, R120, R208, PT ;  /* 0x000000d07800720c */ /* 0x000fe20003f86270 */
[----:B------:R-:W-:Y:S01]  /*dcc0*/  VIADD R7, R214, 0xffffffe8 ;  /* 0xffffffe8d6077836 */ /* 0x000fe20000000000 */
[----:B------:R-:W-:Y:S01]  /*dcd0*/  ISETP.GE.AND P0, PT, R120, R206, PT ;  /* 0x000000ce7800720c */ /* 0x000fe20003f06270 */
[----:B------:R-:W-:Y:S01]  /*dce0*/  VIADD R131, R214, 0xfffffff0 ;  /* 0xfffffff0d6837836 */ /* 0x000fe20000000000 */
[----:B------:R-:W-:Y:S01]  /*dcf0*/  FSEL R130, R4, -INF , P5 ;  /* 0xff80000004827808 */ /* 0x000fe20002800000 */
[C---:B------:R-:W-:Y:S01]  /*dd00*/  VIADD R4, R214.reuse, 0xffffffe9 ;  /* 0xffffffe9d6047836 */ /* 0x040fe20000000000 */
[----:B------:R-:W-:Y:S01]  /*dd10*/  FSEL R141, R9, -INF , P4 ;  /* 0xff800000098d7808 */ /* 0x000fe20002000000 */
[C---:B------:R-:W-:Y:S01]  /*dd20*/  VIADD R126, R214.reuse, 0xfffffff1 ;  /* 0xfffffff1d67e7836 */ /* 0x040fe20000000000 */
[----:B------:R-:W-:Y:S01]  /*dd30*/  ISETP.GE.AND P5, PT, R121, R208, PT ;  /* 0x000000d07900720c */ /* 0x000fe20003fa6270 */
[C---:B------:R-:W-:Y:S01]  /*dd40*/  VIADD R0, R214.reuse, 0xfffffff9 ;  /* 0xfffffff9d6007836 */ /* 0x040fe20000000000 */
[----:B------:R-:W-:Y:S01]  /*dd50*/  FSEL R9, R11, -INF , P0 ;  /* 0xff8000000b097808 */ /* 0x000fe20000000000 */
[C---:B------:R-:W-:Y:S01]  /*dd60*/  VIADD R11, R214.reuse, 0xffffffd1 ;  /* 0xffffffd1d60b7836 */ /* 0x040fe20000000000 */
[----:B------:R-:W-:Y:S01]  /*dd70*/  ISETP.GE.AND P1, PT, R125, R206, PT ;  /* 0x000000ce7d00720c */ /* 0x000fe20003f26270 */
[----:B------:R-:W-:Y:S01]  /*dd80*/  VIADD R135, R214, 0x1 ;  /* 0x00000001d6877836 */ /* 0x000fe20000000000 */
[----:B------:R-:W-:Y:S01]  /*dd90*/  FSEL R142, R8, -INF , P5 ;  /* 0xff800000088e7808 */ /* 0x000fe20002800000 */
[C---:B------:R-:W-:Y:S01]  /*dda0*/  VIADD R8, R214.reuse, 0xffffffd8 ;  /* 0xffffffd8d6087836 */ /* 0x040fe20000000000 */
[----:B------:R-:W-:Y:S01]  /*ddb0*/  ISETP.GE.AND P5, PT, R133, R208, PT ;  /* 0x000000d08500720c */ /* 0x000fe20003fa6270 */
[----:B------:R-:W-:Y:S01]  /*ddc0*/  VIADD R134, R214, 0x11 ;  /* 0x00000011d6867836 */ /* 0x000fe20000000000 */
[-C--:B------:R-:W-:Y:S01]  /*ddd0*/  ISETP.GE.AND P0, PT, R11, R206.reuse, PT ;  /* 0x000000ce0b00720c */ /* 0x080fe20003f06270 */
[----:B------:R-:W-:Y:S01]  /*dde0*/  VIADD R212, R212, 0xffffff80 ;  /* 0xffffff80d4d47836 */ /* 0x000fe20000000000 */
[----:B------:R-:W-:Y:S01]  /*ddf0*/  FSEL R124, R6, -INF , P1 ;  /* 0xff800000067c7808 */ /* 0x000fe20000800000 */
[----:B------:R-:W-:Y:S01]  /*de00*/  VIADD R6, R214, 0xfffffff8 ;  /* 0xfffffff8d6067836 */ /* 0x000fe20000000000 */
[----:B------:R-:W-:Y:S02]  /*de10*/  ISETP.GE.AND P1, PT, R121, R206, PT ;  /* 0x000000ce7900720c */ /* 0x000fe40003f26270 */
[----:B------:R-:W-:Y:S02]  /*de20*/  FSEL R140, R12, -INF , P5 ;  /* 0xff8000000c8c7808 */ /* 0x000fe40002800000 */
[----:B------:R-:W-:Y:S02]  /*de30*/  FSEL R12, R15, -INF , P0 ;  /* 0xff8000000f0c7808 */ /* 0x000fe40000000000 */
[----:B------:R-:W-:Y:S02]  /*de40*/  ISETP.GE.AND P5, PT, R8, R208, PT ;  /* 0x000000d00800720c */ /* 0x000fe40003fa6270 */
[-C--:B------:R-:W-:Y:S02]  /*de50*/  ISETP.GE.AND P0, PT, R5, R206.reuse, PT ;  /* 0x000000ce0500720c */ /* 0x080fe40003f06270 */
[----:B------:R-:W-:Y:S02]  /*de60*/  FSEL R122, R10, -INF , P1 ;  /* 0xff8000000a7a7808 */ /* 0x000fe40000800000 */
[----:B------:R-:W-:Y:S02]  /*de70*/  ISETP.GE.AND P1, PT, R133, R206, PT ;  /* 0x000000ce8500720c */ /* 0x000fe40003f26270 */
[----:B------:R-:W-:Y:S01]  /*de80*/  FSEL R138, R16, -INF , P5 ;  /* 0xff800000108a7808 */ /* 0x000fe20002800000 */
[----:B------:R-:W-:Y:S01]  /*de90*/  VIADD R16, R214, 0x38 ;  /* 0x00000038d6107836 */ /* 0x000fe20000000000 */
        /* <DEDUP_REMOVED lines=8> */
[-C--:B------:R-:W-:Y:S02]  /*df20*/  ISETP.GE.AND P5, PT, R7, R208.reuse, PT ;  /* 0x000000d00700720c */ /* 0x080fe40003fa6270 */
[----:B------:R-:W-:Y:S02]  /*df30*/  ISETP.GE.AND P4, PT, R11, R208, PT ;  /* 0x000000d00b00720c */ /* 0x000fe40003f86270 */
[-C--:B------:R-:W-:Y:S02]  /*df40*/  ISETP.GE.AND P0, PT, R4, R206.reuse, PT ;  /* 0x000000ce0400720c */ /* 0x080fe40003f06270 */
[----:B------:R-:W-:Y:S02]  /*df50*/  FSEL R18, R18, -INF , P1 ;  /* 0xff80000012127808 */ /* 0x000fe40000800000 */
[----:B------:R-:W-:Y:S02]  /*df60*/  ISETP.GE.AND P1, PT, R132, R206, PT ;  /* 0x000000ce8400720c */ /* 0x000fe40003f26270 */
[----:B------:R-:W-:Y:S01]  /*df70*/  FSEL R245, R24, -INF , P5 ;  /* 0xff80000018f57808 */ /* 0x000fe20002800000 */
[----:B------:R-:W-:Y:S01]  /*df80*/  VIADD R24, R214, 0x19 ;  /* 0x00000019d6187836 */ /* 0x000fe20000000000 */
[----:B------:R-:W-:Y:S02]  /*df90*/  FSEL R139, R13, -INF , P4 ;  /* 0xff8000000d8b7808 */ /* 0x000fe40002000000 */
[----:B------:R-:W-:Y:S02]  /*dfa0*/  FSEL R239, R27, -INF , P0 ;  /* 0xff8000001bef7808 */ /* 0x000fe40000000000 */
[----:B------:R-:W-:Y:S02]  /*dfb0*/  ISETP.GE.AND P5, PT, R131, R208, PT ;  /* 0x000000d08300720c */ /* 0x000fe40003fa6270 */
[----:B------:R-:W-:Y:S02]  /*dfc0*/  ISETP.GE.AND P0, PT, R126, R206, PT ;  /* 0x000000ce7e00720c */ /* 0x000fe40003f06270 */
[----:B------:R-:W-:Y:S02]  /*dfd0*/  ISETP.GE.AND P4, PT, R5, R208, PT ;  /* 0x000000d00500720c */ /* 0x000fe40003f86270 */
[----:B------:R-:W-:Y:S02]  /*dfe0*/  FSEL R22, R22, -INF , P1 ;  /* 0xff80000016167808 */ /* 0x000fe40000800000 */
[----:B------:R-:W-:Y:S02]  /*dff0*/  ISETP.GE.AND P1, PT, R7, R206, PT ;  /* 0x000000ce0700720c */ /* 0x000fe40003f26270 */
[----:B------:R-:W-:Y:S01]  /*e000*/  FSEL R237, R28, -INF , P5 ;  /* 0xff8000001ced7808 */ /* 0x000fe20002800000 */
[----:B------:R-:W-:Y:S01]  /*e010*/  VIADD R28, R214, 0x9 ;  /* 0x00000009d61c7836 */ /* 0x000fe20000000000 */
[----:B------:R-:W-:Y:S02]  /*e020*/  FSEL R31, R31, -INF , P0 ;  /* 0xff8000001f1f7808 */ /* 0x000fe40000000000 */
[----:B------:R-:W-:Y:S02]  /*e030*/  FSEL R137, R17, -INF , P4 ;  /* 0xff80000011897808 */ /* 0x000fe40002000000 */
[-C--:B------:R-:W-:Y:S02]  /*e040*/  ISETP.GE.AND P5, PT, R6, R208.reuse, PT ;  /* 0x000000d00600720c */ /* 0x080fe40003fa6270 */
[----:B------:R-:W-:Y:S02]  /*e050*/  ISETP.GE.AND P4, PT, R127, R208, PT ;  /* 0x000000d07f00720c */ /* 0x000fe40003f86270 */
[-C--:B------:R-:W-:Y:S02]  /*e060*/  ISETP.GE.AND P0, PT, R0, R206.reuse, PT ;  /* 0x000000ce0000720c */ /* 0x080fe40003f06270 */
[----:B------:R-:W-:Y:S02]  /*e070*/  FSEL R26, R26, -INF , P1 ;  /* 0xff8000001a1a7808 */ /* 0x000fe40000800000 */
[----:B------:R-:W-:Y:S02]  /*e080*/  ISETP.GE.AND P1, PT, R131, R206, PT ;  /* 0x000000ce8300720c */ /* 0x000fe40003f26270 */
[----:B------:R-:W-:Y:S01]  /*e090*/  FSEL R233, R32, -INF , P5 ;  /* 0xff80000020e97808 */ /* 0x000fe20002800000 */
[C---:B------:R-:W-:Y:S01]  /*e0a0*/  VIADD R32, R214.reuse, 0x28 ;  /* 0x00000028d6207836 */ /* 0x040fe20000000000 */
[----:B------:R-:W-:Y:S02]  /*e0b0*/  FSEL R251, R21, -INF , P4 ;  /* 0xff80000015fb7808 */ /* 0x000fe40002000000 */
[----:B------:R-:W-:Y:S02]  /*e0c0*/  ISETP.GE.AND P6, PT, R125, R207, PT ;  /* 0x000000cf7d00720c */ /* 0x000fe40003fc6270 */
[----:B------:R-:W-:Y:S02]  /*e0d0*/  FSEL R175, R35, -INF , P0 ;  /* 0xff80000023af7808 */ /* 0x000fe40000000000 */
[----:B------:R-:W-:Y:S01]  /*e0e0*/  ISETP.GE.AND P5, PT, R125, R203, PT ;  /* 0x000000cb7d00720c */ /* 0x000fe20003fa6270 */
[----:B------:R-:W-:Y:S01]  /*e0f0*/  VIADD R125, R214, 0x8 ;  /* 0x00000008d67d7836 */ /* 0x000fe20000000000 */
        /* <DEDUP_REMOVED lines=8> */
[-C--:B------:R-:W-:Y:S02]  /*e180*/  ISETP.GE.AND P0, PT, R125, R208.reuse, PT ;  /* 0x000000d07d00720c */ /* 0x080fe40003f06270 */
[----:B------:R-:W-:Y:S02]  /*e190*/  FSEL R34, R34, -INF , P1 ;  /* 0xff80000022227808 */ /* 0x000fe40000800000 */
[----:B------:R-:W-:Y:S02]  /*e1a0*/  ISETP.GE.AND P1, PT, R214, R208, PT ;  /* 0x000000d0d600720c */ /* 0x000fe40003f26270 */
[----:B------:R-:W-:Y:S01]  /*e1b0*/  FSEL R221, R40, -INF , P0 ;  /* 0xff80000028dd7808 */ /* 0x000fe20000000000 */
[C---:B------:R-:W-:Y:S01]  /*e1c0*/  VIADD R40, R214.reuse, 0x20 ;  /* 0x00000020d6287836 */ /* 0x040fe20000000000 */
[----:B------:R-:W-:Y:S01]  /*e1d0*/  FSEL R163, R29, -INF , P4 ;  /* 0xff8000001da37808 */ /* 0x000fe20002000000 */
[----:B------:R-:W-:Y:S01]  /*e1e0*/  VIADD R29, R214, 0x18 ;  /* 0x00000018d61d7836 */ /* 0x000fe20000000000 */
[----:B------:R-:W-:Y:S02]  /*e1f0*/  ISETP.GE.AND P0, PT, R28, R206, PT ;  /* 0x000000ce1c00720c */ /* 0x000fe40003f06270 */
[----:B------:R-:W-:Y:S02]  /*e200*/  ISETP.GE.AND P4, PT, R0, R208, PT ;  /* 0x000000d00000720c */ /* 0x000fe40003f86270 */
[----:B------:R-:W-:Y:S01]  /*e210*/  FSEL R229, R36, -INF , P1 ;  /* 0xff80000024e57808 */ /* 0x000fe20000800000 */
[----:B------:R-:W-:Y:S01]  /*e220*/  VIADD R36, R214, 0x10 ;  /* 0x00000010d6247836 */ /* 0x000fe20000000000 */
[----:B------:R-:W-:Y:S02]  /*e230*/  ISETP.GE.AND P1, PT, R135, R206, PT ;  /* 0x000000ce8700720c */ /* 0x000fe40003f26270 */
[----:B------:R-:W-:Y:S02]  /*e240*/  FSEL R173, R33, -INF , P4 ;  /* 0xff80000021ad7808 */ /* 0x000fe40002000000 */
[----:B------:R-:W-:Y:S02]  /*e250*/  FSEL R177, R43, -INF , P0 ;  /* 0xff8000002bb17808 */ /* 0x000fe40000000000 */
[-C--:B------:R-:W-:Y:S02]  /*e260*/  ISETP.GE.AND P4, PT, R135, R208.reuse, PT ;  /* 0x000000d08700720c */ /* 0x080fe40003f86270 */
[----:B------:R-:W-:Y:S02]  /*e270*/  ISETP.GE.AND P0, PT, R134, R208, PT ;  /* 0x000000d08600720c */ /* 0x000fe40003f06270 */
[----:B------:R-:W-:Y:S02]  /*e280*/  FSEL R39, R39, -INF , P1 ;  /* 0xff80000027277808 */ /* 0x000fe40000800000 */
[----:B------:R-:W-:Y:S02]  /*e290*/  ISETP.GE.AND P1, PT, R125, R206, PT ;  /* 0x000000ce7d00720c */ /* 0x000fe40003f26270 */
[----:B------:R-:W-:Y:S01]  /*e2a0*/  FSEL R227, R37, -INF , P4 ;  /* 0xff80000025e37808 */ /* 0x000fe20002000000 */
[C---:B------:R-:W-:Y:S01]  /*e2b0*/  VIADD R37, R214.reuse, 0x39 ;  /* 0x00000039d6257836 */ /* 0x040fe20000000000 */
[----:B------:R-:W-:Y:S01]  /*e2c0*/  FSEL R167, R45, -INF , P0 ;  /* 0xff8000002da77808 */ /* 0x000fe20000000000 */
[----:B------:R-:W-:Y:S01]  /*e2d0*/  VIADD R45, R214, 0x21 ;  /* 0x00000021d62d7836 */ /* 0x000fe20000000000 */
[-C--:B------:R-:W-:Y:S02]  /*e2e0*/  ISETP.GE.AND P4, PT, R28, R208.reuse, PT ;  /* 0x000000d01c00720c */ /* 0x080fe40003f86270 */
[-C--:B------:R-:W-:Y:S02]  /*e2f0*/  ISETP.GE.AND P0, PT, R29, R208.reuse, PT ;  /* 0x000000d01d00720c */ /* 0x080fe40003f06270 */
[----:B------:R-:W-:Y:S02]  /*e300*/  FSEL R42, R42, -INF , P1 ;  /* 0xff8000002a2a7808 */ /* 0x000fe40000800000 */
[----:B------:R-:W-:Y:S02]  /*e310*/  ISETP.GE.AND P1, PT, R36, R208, PT ;  /* 0x000000d02400720c */ /* 0x000fe40003f26270 */
[----:B------:R-:W-:Y:S02]  /*e320*/  FSEL R193, R41, -INF , P4 ;  /* 0xff80000029c17808 */ /* 0x000fe40002000000 */
[----:B------:R-:W-:Y:S02]  /*e330*/  FSEL R48, R48, -INF , P0 ;  /* 0xff80000030307808 */ /* 0x000fe40000000000 */
[-C--:B------:R-:W-:Y:S02]  /*e340*/  ISETP.GE.AND P4, PT, R36, R206.reuse, PT ;  /* 0x000000ce2400720c */ /* 0x080fe40003f86270 */
[-C--:B------:R-:W-:Y:S02]  /*e350*/  ISETP.GE.AND P0, PT, R24, R206.reuse, PT ;  /* 0x000000ce1800720c */ /* 0x080fe40003f06270 */
        /* <DEDUP_REMOVED lines=8> */
[-C--:B------:R-:W-:Y:S02]  /*e3e0*/  ISETP.GE.AND P1, PT, R29, R206.reuse, PT ;  /* 0x000000ce1d00720c */ /* 0x080fe40003f26270 */
[----:B------:R-:W-:Y:S02]  /*e3f0*/  FSEL R149, R53, -INF , P0 ;  /* 0xff80000035957808 */ /* 0x000fe40000000000 */
[----:B------:R-:W-:Y:S02]  /*e400*/  FSEL R157, R49, -INF , P4 ;  /* 0xff800000319d7808 */ /* 0x000fe40002000000 */
[----:B------:R-:W-:Y:S02]  /*e410*/  ISETP.GE.AND P4, PT, R40, R206, PT ;  /* 0x000000ce2800720c */ /* 0x000fe40003f86270 */
[-C--:B------:R-:W-:Y:S02]  /*e420*/  ISETP.GE.AND P0, PT, R32, R208.reuse, PT ;  /* 0x000000d02000720c */ /* 0x080fe40003f06270 */
[----:B------:R-:W-:Y:S02]  /*e430*/  FSEL R50, R50, -INF , P1 ;  /* 0xff80000032327808 */ /* 0x000fe40000800000 */
[-C--:B------:R-:W-:Y:S02]  /*e440*/  ISETP.GE.AND P1, PT, R40, R208.reuse, PT ;  /* 0x000000d02800720c */ /* 0x080fe40003f26270 */
[----:B------:R-:W-:Y:S02]  /*e450*/  FSEL R54, R54, -INF , P4 ;  /* 0xff80000036367808 */ /* 0x000fe40002000000 */
[----:B------:R-:W-:Y:S02]  /*e460*/  FSEL R56, R56, -INF , P0 ;  /* 0xff80000038387808 */ /* 0x000fe40000000000 */
[C---:B------:R-:W-:Y:S02]  /*e470*/  ISETP.GE.AND P4, PT, R20.reuse, R208, PT ;  /* 0x000000d01400720c */ /* 0x040fe40003f86270 */
[-C--:B------:R-:W-:Y:S02]  /*e480*/  ISETP.GE.AND P0, PT, R20, R206.reuse, PT ;  /* 0x000000ce1400720c */ /* 0x080fe40003f06270 */
[----:B------:R-:W-:Y:S02]  /*e490*/  FSEL R52, R52, -INF , P1 ;  /* 0xff80000034347808 */ /* 0x000fe40000800000 */
[----:B------:R-:W-:Y:S02]  /*e4a0*/  ISETP.GE.AND P1, PT, R45, R206, PT ;  /* 0x000000ce2d00720c */ /* 0x000fe40003f26270 */
[----:B------:R-:W-:Y:S02]  /*e4b0*/  FSEL R23, R130, -INF , !P6 ;  /* 0xff80000082177808 */ /* 0x000fe40007000000 */
[----:B------:R-:W-:Y:S02]  /*e4c0*/  FSEL R57, R57, -INF , P4 ;  /* 0xff80000039397808 */ /* 0x000fe40002000000 */
[----:B------:R-:W-:Y:S02]  /*e4d0*/  FSEL R59, R59, -INF , P0 ;  /* 0xff8000003b3b7808 */ /* 0x000fe40000000000 */
[-C--:B------:R-:W-:Y:S02]  /*e4e0*/  ISETP.GE.AND P6, PT, R120, R207.reuse, PT ;  /* 0x000000cf7800720c */ /* 0x080fe40003fc6270 */
[C---:B------:R-:W-:Y:S02]  /*e4f0*/  ISETP.GE.AND P0, PT, R38.reuse, R208, PT ;  /* 0x000000d02600720c */ /* 0x040fe40003f06270 */
[-C--:B------:R-:W-:Y:S02]  /*e500*/  ISETP.GE.AND P4, PT, R38, R206.reuse, PT ;  /* 0x000000ce2600720c */ /* 0x080fe40003f86270 */
[----:B------:R-:W-:Y:S02]  /*e510*/  FSEL R55, R55, -INF , P1 ;  /* 0xff80000037377808 */ /* 0x000fe40000800000 */
[-C--:B------:R-:W-:Y:S02]  /*e520*/  ISETP.GE.AND P1, PT, R32, R206.reuse, PT ;  /* 0x000000ce2000720c */ /* 0x080fe40003f26270 */
[----:B------:R-:W-:Y:S02]  /*e530*/  FSEL R13, R141, -INF , !P6 ;  /* 0xff8000008d0d7808 */ /* 0x000fe40007000000 */
[----:B------:R-:W-:Y:S02]  /*e540*/  FSEL R60, R60, -INF , P0 ;  /* 0xff8000003c3c7808 */ /* 0x000fe40000000000 */
[----:B------:R-:W-:Y:S02]  /*e550*/  FSEL R62, R62, -INF , P4 ;  /* 0xff8000003e3e7808 */ /* 0x000fe40002000000 */
[----:B------:R-:W-:Y:S02]  /*e560*/  ISETP.GE.AND P6, PT, R133, R207, PT ;  /* 0x000000cf8500720c */ /* 0x000fe40003fc6270 */
[----:B------:R-:W-:Y:S02]  /*e570*/  ISETP.GE.AND P0, PT, R44, R206, PT ;  /* 0x000000ce2c00720c */ /* 0x000fe40003f06270 */
[-C--:B------:R-:W-:Y:S02]  /*e580*/  ISETP.GE.AND P4, PT, R16, R208.reuse, PT ;  /* 0x000000d01000720c */ /* 0x080fe40003f86270 */
[----:B------:R-:W-:Y:S02]  /*e590*/  FSEL R58, R58, -INF , P1 ;  /* 0xff8000003a3a7808 */ /* 0x000fe40000800000 */
[----:B------:R-:W-:Y:S02]  /*e5a0*/  ISETP.GE.AND P1, PT, R44, R208, PT ;  /* 0x000000d02c00720c */ /* 0x000fe40003f26270 */
[----:B------:R-:W-:Y:S02]  /*e5b0*/  FSEL R19, R124, -INF , !P5 ;  /* 0xff8000007c137808 */ /* 0x000fe40006800000 */
[----:B------:R-:W-:Y:S02]  /*e5c0*/  FSEL R27, R140, -INF , !P6 ;  /* 0xff8000008c1b7808 */ /* 0x000fe40007000000 */
[----:B------:R-:W-:Y:S02]  /*e5d0*/  FSEL R64, R64, -INF , P4 ;  /* 0xff80000040407808 */ /* 0x000fe40002000000 */
[----:B------:R-:W-:Y:S02]  /*e5e0*/  FSEL R63, R63, -INF , P0 ;  /* 0xff8000003f3f7808 */ /* 0x000fe40000000000 */
[C---:B------:R-:W-:Y:S02]  /*e5f0*/  ISETP.GE.AND P6, PT, R11.reuse, R203, PT ;  /* 0x000000cb0b00720c */ /* 0x040fe40003fc6270 */
[-C--:B------:R-:W-:Y:S02]  /*e600*/  ISETP.GE.AND P5, PT, R11, R207.reuse, PT ;  /* 0x000000cf0b00720c */ /* 0x080fe40003fa6270 */
[----:B------:R-:W-:Y:S02]  /*e610*/  ISETP.GE.AND P0, PT, R37, R206, PT ;  /* 0x000000ce2500720c */ /* 0x000fe40003f06270 */
[----:B------:R-:W-:Y:S02]  /*e620*/  ISETP.GE.AND P4, PT, R214, R207, PT ;  /* 0x000000cfd600720c */ /* 0x000fe40003f86270 */
[----:B------:R-:W-:Y:S02]  /*e630*/  FSEL R61, R61, -INF , P1 ;  /* 0xff8000003d3d7808 */ /* 0x000fe40000800000 */
[----:B------:R-:W-:Y:S02]  /*e640*/  ISETP.GE.AND P1, PT, R37, R208, PT ;  /* 0x000000d02500720c */ /* 0x000fe40003f26270 */
[----:B------:R-:W-:Y:S02]  /*e650*/  FSEL R33, R12, -INF , !P6 ;  /* 0xff8000000c217808 */ /* 0x000fe40007000000 */
[----:B------:R-:W-:Y:S02]  /*e660*/  FSEL R25, R139, -INF , !P5 ;  /* 0xff8000008b197808 */ /* 0x000fe40006800000 */
[----:B------:R-:W-:Y:S02]  /*e670*/  FSEL R67, R67, -INF , P0 ;  /* 0xff80000043437808 */ /* 0x000fe40000000000 */
[----:B------:R-:W-:Y:S02]  /*e680*/  ISETP.GE.AND P6, PT, R132, R203, PT ;  /* 0x000000cb8400720c */ /* 0x000fe40003fc6270 */
[----:B------:R-:W-:Y:S02]  /*e690*/  ISETP.GE.AND P5, PT, R8, R207, PT ;  /* 0x000000cf0800720c */ /* 0x000fe40003fa6270 */
[----:B------:R-:W-:Y:S02]  /*e6a0*/  FSEL R229, R229, -INF , !P4 ;  /* 0xff800000e5e57808 */ /* 0x000fe40006000000 */
[CC--:B------:R-:W-:Y:S01]  /*e6b0*/  ISETP.GE.AND P0, PT, R214.reuse, R203.reuse, PT ;  /* 0x000000cbd600720c */ /* 0x0c0fe20003f06270 */
[----:B------:R-:W-:Y:S01]  /*e6c0*/  VIADD R214, R214, 0xffffff80 ;  /* 0xffffff80d6d67836 */ /* 0x000fe20000000000 */
[----:B------:R-:W-:Y:S02]  /*e6d0*/  ISETP.GE.AND P4, PT, R129, R203, PT ;  /* 0x000000cb8100720c */ /* 0x000fe40003f86270 */
[----:B------:R-:W-:Y:S02]  /*e6e0*/  FSEL R65, R65, -INF , P1 ;  /* 0xff80000041417808 */ /* 0x000fe40000800000 */
[----:B------:R-:W-:Y:S02]  /*e6f0*/  ISETP.GE.AND P1, PT, R16, R206, PT ;  /* 0x000000ce1000720c */ /* 0x000fe40003f26270 */
[----:B------:R-:W-:Y:S02]  /*e700*/  FSEL R249, R22, -INF , !P6 ;  /* 0xff80000016f97808 */ /* 0x000fe40007000000 */
[----:B------:R-:W-:Y:S02]  /*e710*/  FSEL R43, R138, -INF , !P5 ;  /* 0xff8000008a2b7808 */ /* 0x000fe40006800000 */
[----:B------:R-:W-:Y:S02]  /*e720*/  FSEL R17, R123, -INF , !P4 ;  /* 0xff8000007b117808 */ /* 0x000fe40006000000 */
[----:B------:R-:W-:Y:S02]  /*e730*/  ISETP.GE.AND P6, PT, R126, R207, PT ;  /* 0x000000cf7e00720c */ /* 0x000fe40003fc6270 */
[----:B------:R-:W-:Y:S02]  /*e740*/  FSEL R225, R225, -INF , !P0 ;  /* 0xff800000e1e17808 */ /* 0x000fe40004000000 */
[----:B------:R-:W-:Y:S02]  /*e750*/  ISETP.GE.AND P5, PT, R5, R203, PT ;  /* 0x000000cb0500720c */ /* 0x000fe40003fa6270 */
[----:B------:R-:W-:Y:S02]  /*e760*/  ISETP.GE.AND P0, PT, R121, R207, PT ;  /* 0x000000cf7900720c */ /* 0x000fe40003f06270 */
[----:B------:R-:W-:Y:S02]  /*e770*/  ISETP.GE.AND P4, PT, R133, R203, PT ;  /* 0x000000cb8500720c */ /* 0x000fe40003f86270 */
[----:B------:R-:W-:Y:S02]  /*e780*/  FSEL R53, R66, -INF , P1 ;  /* 0xff80000042357808 */ /* 0x000fe40000800000 */
[----:B------:R-:W-:Y:S02]  /*e790*/  ISETP.GE.AND P1, PT, R129, R207, PT ;  /* 0x000000cf8100720c */ /* 0x000fe40003f26270 */
[----:B------:R-:W-:Y:S02]  /*e7a0*/  FSEL R49, R10, -INF , !P5 ;  /* 0xff8000000a317808 */ /* 0x000fe40006800000 */
[----:B------:R-:W-:Y:S02]  /*e7b0*/  FSEL R163, R163, -INF , !P6 ;  /* 0xff800000a3a37808 */ /* 0x000fe40007000000 */
[----:B------:R-:W-:Y:S02]  /*e7c0*/  FSEL R15, R142, -INF , !P0 ;  /* 0xff8000008e0f7808 */ /* 0x000fe40004000000 */
[----:B------:R-:W-:Y:S02]  /*e7d0*/  FSEL R35, R14, -INF , !P4 ;  /* 0xff8000000e237808 */ /* 0x000fe40006000000 */
[----:B------:R-:W-:Y:S02]  /*e7e0*/  ISETP.GE.AND P5, PT, R7, R203, PT ;  /* 0x000000cb0700720c */ /* 0x000fe40003fa6270 */
[-C--:B------:R-:W-:Y:S02]  /*e7f0*/  ISETP.GE.AND P6, PT, R6, R207.reuse, PT ;  /* 0x000000cf0600720c */ /* 0x080fe40003fc6270 */
[----:B------:R-:W-:Y:S02]  /*e800*/  ISETP.GE.AND P4, PT, R127, R207, PT ;  /* 0x000000cf7f00720c */ /* 0x000fe40003f86270 */
[-C--:B------:R-:W-:Y:S02]  /*e810*/  ISETP.GE.AND P0, PT, R120, R203.reuse, PT ;  /* 0x000000cb7800720c */ /* 0x080fe40003f06270 */
[----:B------:R-:W-:Y:S02]  /*e820*/  FSEL R21, R128, -INF , !P1 ;  /* 0xff80000080157808 */ /* 0x000fe40004800000 */
[----:B------:R-:W-:Y:S02]  /*e830*/  FSEL R241, R26, -INF , !P5 ;  /* 0xff8000001af17808 */ /* 0x000fe40006800000 */
[----:B------:R-:W-:Y:S02]  /*e840*/  ISETP.GE.AND P1, PT, R121, R203, PT ;  /* 0x000000cb7900720c */ /* 0x000fe40003f26270 */
[----:B------:R-:W-:Y:S02]  /*e850*/  FSEL R233, R233, -INF , !P6 ;  /* 0xff800000e9e97808 */ /* 0x000fe40007000000 */
[----:B------:R-:W-:Y:S02]  /*e860*/  FSEL R9, R9, -INF , !P0 ;  /* 0xff80000009097808 */ /* 0x000fe40004000000 */
[C---:B------:R-:W-:Y:S02]  /*e870*/  ISETP.GE.AND P5, PT, R0.reuse, R207, PT ;  /* 0x000000cf0000720c */ /* 0x040fe40003fa6270 */
[----:B------:R-:W-:Y:S02]  /*e880*/  ISETP.GE.AND P6, PT, R0, R203, PT ;  /* 0x000000cb0000720c */ /* 0x000fe40003fc6270 */
[----:B------:R-:W-:Y:S02]  /*e890*/  FSEL R251, R251, -INF , !P4 ;  /* 0xff800000fbfb7808 */ /* 0x000fe40006000000 */
[----:B------:R-:W-:Y:S02]  /*e8a0*/  FMNMX3.FTZ R0, R116, R23, R21, !PT ;  /* 0x0000001774007276 */ /* 0x000fe40007810015 */
[----:B------:R-:W-:Y:S02]  /*e8b0*/  ISETP.GE.AND P0, PT, R8, R203, PT ;  /* 0x000000cb0800720c */ /* 0x000fe40003f06270 */
[-C--:B------:R-:W-:Y:S02]  /*e8c0*/  ISETP.GE.AND P4, PT, R7, R207.reuse, PT ;  /* 0x000000cf0700720c */ /* 0x080fe40003f86270 */
[----:B------:R-:W-:Y:S02]  /*e8d0*/  FSEL R11, R122, -INF , !P1 ;  /* 0xff8000007a0b7808 */ /* 0x000fe40004800000 */
[----:B------:R-:W-:Y:S02]  /*e8e0*/  ISETP.GE.AND P1, PT, R5, R207, PT ;  /* 0x000000cf0500720c */ /* 0x000fe40003f26270 */
[----:B------:R-:W-:Y:S02]  /*e8f0*/  FMNMX3.FTZ R0, R0, R15, R13, !PT ;  /* 0x0000000f00007276 */ /* 0x000fe4000781000d */
[----:B------:R-:W-:Y:S02]  /*e900*/  FSEL R51, R18, -INF , !P0 ;  /* 0xff80000012337808 */ /* 0x000fe40004000000 */
[----:B------:R-:W-:Y:S02]  /*e910*/  FSEL R245, R245, -INF , !P4 ;  /* 0xff800000f5f57808 */ /* 0x000fe40006000000 */
[C---:B------:R-:W-:Y:S02]  /*e920*/  ISETP.GE.AND P0, PT, R4.reuse, R207, PT ;  /* 0x000000cf0400720c */ /* 0x040fe40003f06270 */
[----:B------:R-:W-:Y:S02]  /*e930*/  ISETP.GE.AND P4, PT, R4, R203, PT ;  /* 0x000000cb0400720c */ /* 0x000fe40003f86270 */
[----:B------:R-:W-:Y:S02]  /*e940*/  FMNMX3.FTZ R4, R118, R19, R17, !PT ;  /* 0x0000001376047276 */ /* 0x000fe40007810011 */
[----:B------:R-:W-:Y:S02]  /*e950*/  FSEL R41, R137, -INF , !P1 ;  /* 0xff80000089297808 */ /* 0x000fe40004800000 */
[----:B------:R-:W-:Y:S02]  /*e960*/  FMNMX3.FTZ R0, R0, R27, R25, !PT ;  /* 0x0000001b00007276 */ /* 0x000fe40007810019 */
[----:B------:R-:W-:Y:S02]  /*e970*/  ISETP.GE.AND P1, PT, R132, R207, PT ;  /* 0x000000cf8400720c */ /* 0x000fe40003f26270 */
[----:B------:R-:W-:Y:S02]  /*e980*/  FMNMX3.FTZ R4, R4, R11, R9, !PT ;  /* 0x0000000b04047276 */ /* 0x000fe40007810009 */
[----:B------:R-:W-:Y:S02]  /*e990*/  FSEL R243, R243, -INF , !P0 ;  /* 0xff800000f3f37808 */ /* 0x000fe40004000000 */
[----:B------:R-:W-:Y:S02]  /*e9a0*/  FMNMX3.FTZ R0, R0, R43, R41, !PT ;  /* 0x0000002b00007276 */ /* 0x000fe40007810029 */
[----:B------:R-:W-:Y:S02]  /*e9b0*/  FSEL R132, R136, -INF , !P1 ;  /* 0xff80000088847808 */ /* 0x000fe40004800000 */
[----:B------:R-:W-:Y:S02]  /*e9c0*/  ISETP.GE.AND P0, PT, R131, R207, PT ;  /* 0x000000cf8300720c */ /* 0x000fe40003f06270 */
[----:B------:R-:W-:Y:S02]  /*e9d0*/  ISETP.GE.AND P1, PT, R127, R203, PT ;  /* 0x000000cb7f00720c */ /* 0x000fe40003f26270 */
[----:B------:R-:W-:Y:S02]  /*e9e0*/  FMNMX3.FTZ R4, R4, R35, R33, !PT ;  /* 0x0000002304047276 */ /* 0x000fe40007810021 */
[----:B------:R-:W-:Y:S02]  /*e9f0*/  FSEL R237, R237, -INF , !P0 ;  /* 0xff800000eded7808 */ /* 0x000fe40004000000 */
[----:B------:R-:W-:Y:S02]  /*ea00*/  FMNMX3.FTZ R0, R0, R132, R251, !PT ;  /* 0x0000008400007276 */ /* 0x000fe400078100fb */
[-C--:B------:R-:W-:Y:S02]  /*ea10*/  ISETP.GE.AND P0, PT, R126, R203.reuse, PT ;  /* 0x000000cb7e00720c */ /* 0x080fe40003f06270 */
[----:B------:R-:W-:Y:S02]  /*ea20*/  FSEL R239, R239, -INF , !P4 ;  /* 0xff800000efef7808 */ /* 0x000fe40006000000 */
[----:B------:R-:W-:Y:S02]  /*ea30*/  ISETP.GE.AND P4, PT, R6, R203, PT ;  /* 0x000000cb0600720c */ /* 0x000fe40003f86270 */
[----:B------:R-:W-:Y:S02]  /*ea40*/  FMNMX3.FTZ R4, R4, R51, R49, !PT ;  /* 0x0000003304047276 */ /* 0x000fe40007810031 */
[----:B------:R-:W-:Y:S02]  /*ea50*/  FSEL R247, R247, -INF , !P1 ;  /* 0xff800000f7f77808 */ /* 0x000fe40004800000 */
[----:B------:R-:W-:Y:S02]  /*ea60*/  FMNMX3.FTZ R0, R0, R245, R243, !PT ;  /* 0x000000f500007276 */ /* 0x000fe400078100f3 */
[----:B------:R-:W-:Y:S02]  /*ea70*/  FSEL R169, R31, -INF , !P0 ;  /* 0xff8000001fa97808 */ /* 0x000fe40004000000 */
[----:B------:R-:W-:Y:S02]  /*ea80*/  FSEL R173, R173, -INF , !P5 ;  /* 0xff800000adad7808 */ /* 0x000fe40006800000 */
[----:B------:R-:W-:Y:S02]  /*ea90*/  ISETP.GE.AND P1, PT, R131, R203, PT ;  /* 0x000000cb8300720c */ /* 0x000fe40003f26270 */
[-C--:B------:R-:W-:Y:S02]  /*eaa0*/  ISETP.GE.AND P0, PT, R125, R207.reuse, PT ;  /* 0x000000cf7d00720c */ /* 0x080fe40003f06270 */
[----:B------:R-:W-:Y:S02]  /*eab0*/  FSEL R231, R34, -INF , !P4 ;  /* 0xff80000022e77808 */ /* 0x000fe40006000000 */
[----:B------:R-:W-:Y:S02]  /*eac0*/  ISETP.GE.AND P5, PT, R135, R207, PT ;  /* 0x000000cf8700720c */ /* 0x000fe40003fa6270 */
[----:B------:R-:W-:Y:S02]  /*ead0*/  FMNMX3.FTZ R4, R4, R249, R247, !PT ;  /* 0x000000f904047276 */ /* 0x000fe400078100f7 */
[----:B------:R-:W-:Y:S02]  /*eae0*/  ISETP.GE.AND P4, PT, R28, R207, PT ;  /* 0x000000cf1c00720c */ /* 0x000fe40003f86270 */
[----:B------:R-:W-:Y:S02]  /*eaf0*/  FMNMX3.FTZ R0, R0, R237, R163, !PT ;  /* 0x000000ed00007276 */ /* 0x000fe400078100a3 */
[----:B------:R-:W-:Y:S02]  /*eb00*/  FSEL R235, R30, -INF , !P1 ;  /* 0xff8000001eeb7808 */ /* 0x000fe40004800000 */
[----:B------:R-:W-:Y:S02]  /*eb10*/  FSEL R221, R221, -INF , !P0 ;  /* 0xff800000dddd7808 */ /* 0x000fe40004000000 */
[----:B------:R-:W-:Y:S02]  /*eb20*/  FSEL R227, R227, -INF , !P5 ;  /* 0xff800000e3e37808 */ /* 0x000fe40006800000 */
[----:B------:R-:W-:Y:S02]  /*eb30*/  FMNMX3.FTZ R4, R4, R241, R239, !PT ;  /* 0x000000f104047276 */ /* 0x000fe400078100ef */
[----:B------:R-:W-:Y:S02]  /*eb40*/  ISETP.GE.AND P0, PT, R36, R207, PT ;  /* 0x000000cf2400720c */ /* 0x000fe40003f06270 */
[----:B------:R-:W-:Y:S02]  /*eb50*/  ISETP.GE.AND P5, PT, R125, R203, PT ;  /* 0x000000cb7d00720c */ /* 0x000fe40003fa6270 */
[----:B------:R-:W-:Y:S02]  /*eb60*/  FSEL R193, R193, -INF , !P4 ;  /* 0xff800000c1c17808 */ /* 0x000fe40006000000 */
[----:B------:R-:W-:Y:S02]  /*eb70*/  ISETP.GE.AND P4, PT, R134, R207, PT ;  /* 0x000000cf8600720c */ /* 0x000fe40003f86270 */
[----:B------:R-:W-:Y:S02]  /*eb80*/  FMNMX3.FTZ R0, R0, R233, R173, !PT ;  /* 0x000000e900007276 */ /* 0x000fe400078100ad */
[----:B------:R-:W-:Y:S02]  /*eb90*/  ISETP.GE.AND P1, PT, R135, R203, PT ;  /* 0x000000cb8700720c */ /* 0x000fe40003f26270 */
[----:B------:R-:W-:Y:S02]  /*eba0*/  FSEL R175, R175, -INF , !P6 ;  /* 0xff800000afaf7808 */ /* 0x000fe40007000000 */
[----:B------:R-:W-:Y:S02]  /*ebb0*/  FMNMX3.FTZ R4, R4, R235, R169, !PT ;  /* 0x000000eb04047276 */ /* 0x000fe400078100a9 */
[----:B------:R-:W-:Y:S02]  /*ebc0*/  FSEL R179, R42, -INF , !P5 ;  /* 0xff8000002ab37808 */ /* 0x000fe40006800000 */
[----:B------:R-:W-:Y:S02]  /*ebd0*/  FSEL R171, R171, -INF , !P0 ;  /* 0xff800000abab7808 */ /* 0x000fe40004000000 */
[----:B------:R-:W-:Y:S02]  /*ebe0*/  ISETP.GE.AND P0, PT, R134, R203, PT ;  /* 0x000000cb8600720c */ /* 0x000fe40003f06270 */
[----:B------:R-:W-:Y:S02]  /*ebf0*/  FSEL R167, R167, -INF , !P4 ;  /* 0xff800000a7a77808 */ /* 0x000fe40006000000 */
[----:B------:R-:W-:Y:S02]  /*ec00*/  ISETP.GE.AND P5, PT, R24, R207, PT ;  /* 0x000000cf1800720c */ /* 0x000fe40003fa6270 */
[----:B------:R-:W-:Y:S02]  /*ec10*/  FMNMX3.FTZ R0, R0, R229, R227, !PT ;  /* 0x000000e500007276 */ /* 0x000fe400078100e3 */
[----:B------:R-:W-:Y:S02]  /*ec20*/  ISETP.GE.AND P4, PT, R29, R207, PT ;  /* 0x000000cf1d00720c */ /* 0x000fe40003f86270 */
[----:B------:R-:W-:Y:S02]  /*ec30*/  ISETP.GE.AND P6, PT, R28, R203, PT ;  /* 0x000000cb1c00720c */ /* 0x000fe40003fc6270 */
[----:B------:R-:W-:Y:S02]  /*ec40*/  FSEL R223, R39, -INF , !P1 ;  /* 0xff80000027df7808 */ /* 0x000fe40004800000 */
[----:B------:R-:W-:Y:S02]  /*ec50*/  FMNMX3.FTZ R4, R4, R231, R175, !PT ;  /* 0x000000e704047276 */ /* 0x000fe400078100af */
[----:B------:R-:W-:Y:S02]  /*ec60*/  FSEL R161, R47, -INF , !P0 ;  /* 0xff8000002fa17808 */ /* 0x000fe40004000000 */
[----:B------:R-:W-:Y:S02]  /*ec70*/  FSEL R157, R157, -INF , !P5 ;  /* 0xff8000009d9d7808 */ /* 0x000fe40006800000 */
[----:B------:R-:W-:Y:S02]  /*ec80*/  FMNMX3.FTZ R0, R0, R221, R193, !PT ;  /* 0x000000dd00007276 */ /* 0x000fe400078100c1 */
[-C--:B------:R-:W-:Y:S02]  /*ec90*/  ISETP.GE.AND P0, PT, R45, R207.reuse, PT ;  /* 0x000000cf2d00720c */ /* 0x080fe40003f06270 */
[----:B------:R-:W-:Y:S02]  /*eca0*/  FSEL R159, R48, -INF , !P4 ;  /* 0xff800000309f7808 */ /* 0x000fe40006000000 */
[----:B------:R-:W-:Y:S02]  /*ecb0*/  ISETP.GE.AND P5, PT, R40, R207, PT ;  /* 0x000000cf2800720c */ /* 0x000fe40003fa6270 */
[-C--:B------:R-:W-:Y:S02]  /*ecc0*/  ISETP.GE.AND P1, PT, R36, R203.reuse, PT ;  /* 0x000000cb2400720c */ /* 0x080fe40003f26270 */
[----:B------:R-:W-:Y:S02]  /*ecd0*/  ISETP.GE.AND P4, PT, R24, R203, PT ;  /* 0x000000cb1800720c */ /* 0x000fe40003f86270 */
[----:B------:R-:W-:Y:S02]  /*ece0*/  FSEL R177, R177, -INF , !P6 ;  /* 0xff800000b1b17808 */ /* 0x000fe40007000000 */
[----:B------:R-:W-:Y:S02]  /*ecf0*/  FMNMX3.FTZ R4, R4, R225, R223, !PT ;  /* 0x000000e104047276 */ /* 0x000fe400078100df */
[----:B------:R-:W-:Y:S02]  /*ed00*/  FMNMX3.FTZ R0, R0, R171, R167, !PT ;  /* 0x000000ab00007276 */ /* 0x000fe400078100a7 */
[----:B------:R-:W-:Y:S02]  /*ed10*/  FSEL R151, R52, -INF , !P5 ;  /* 0xff80000034977808 */ /* 0x000fe40006800000 */
[----:B------:R-:W-:Y:S02]  /*ed20*/  FSEL R149, R149, -INF , !P0 ;  /* 0xff80000095957808 */ /* 0x000fe40004000000 */
[----:B------:R-:W-:Y:S02]  /*ed30*/  FSEL R165, R46, -INF , !P1 ;  /* 0xff8000002ea57808 */ /* 0x000fe40004800000 */
[-C--:B------:R-:W-:Y:S02]  /*ed40*/  ISETP.GE.AND P5, PT, R45, R203.reuse, PT ;  /* 0x000000cb2d00720c */ /* 0x080fe40003fa6270 */
[----:B------:R-:W-:Y:S02]  /*ed50*/  ISETP.GE.AND P6, PT, R29, R203, PT ;  /* 0x000000cb1d00720c */ /* 0x000fe40003fc6270 */
[----:B------:R-:W-:Y:S02]  /*ed60*/  ISETP.GE.AND P0, PT, R32, R207, PT ;  /* 0x000000cf2000720c */ /* 0x000fe40003f06270 */
[----:B------:R-:W-:Y:S02]  /*ed70*/  FSEL R153, R153, -INF , !P4 ;  /* 0xff80000099997808 */ /* 0x000fe40006000000 */
[----:B------:R-:W-:Y:S02]  /*ed80*/  FMNMX3.FTZ R4, R4, R179, R177, !PT ;  /* 0x000000b304047276 */ /* 0x000fe400078100b1 */
[----:B------:R-:W-:Y:S02]  /*ed90*/  ISETP.GE.AND P4, PT, R20, R207, PT ;  /* 0x000000cf1400720c */ /* 0x000fe40003f86270 */
[----:B------:R-:W-:Y:S02]  /*eda0*/  FMNMX3.FTZ R0, R0, R159, R157, !PT ;  /* 0x0000009f00007276 */ /* 0x000fe4000781009d */
[----:B------:R-:W-:Y:S02]  /*edb0*/  ISETP.GE.AND P1, PT, R40, R203, PT ;  /* 0x000000cb2800720c */ /* 0x000fe40003f26270 */
[----:B------:R-:W-:Y:S02]  /*edc0*/  FSEL R155, R50, -INF , !P6 ;  /* 0xff800000329b7808 */ /* 0x000fe40007000000 */
[----:B------:R-:W-:Y:S02]  /*edd0*/  FSEL R143, R56, -INF , !P0 ;  /* 0xff800000388f7808 */ /* 0x000fe40004000000 */
[----:B------:R-:W-:Y:S02]  /*ede0*/  FSEL R145, R55, -INF , !P5 ;  /* 0xff80000037917808 */ /* 0x000fe40006800000 */
[----:B------:R-:W-:Y:S02]  /*edf0*/  FMNMX3.FTZ R4, R4, R165, R161, !PT ;  /* 0x000000a504047276 */ /* 0x000fe400078100a1 */
[----:B------:R-:W-:Y:S02]  /*ee00*/  ISETP.GE.AND P0, PT, R20, R203, PT ;  /* 0x000000cb1400720c */ /* 0x000fe40003f06270 */
[-C--:B------:R-:W-:Y:S02]  /*ee10*/  ISETP.GE.AND P5, PT, R44, R207.reuse, PT ;  /* 0x000000cf2c00720c */ /* 0x080fe40003fa6270 */
[----:B------:R-:W-:Y:S01]  /*ee20*/  FSEL R141, R57, -INF , !P4 ;  /* 0xff800000398d7808 */ /* 0x000fe20006000000 */
[----:B------:R-:W-:Y:S01]  /*ee30*/  IMAD.MOV.U32 R57, RZ, RZ, R209 ;  /* 0x000000ffff397224 */ /* 0x000fe200078e00d1 */
[----:B------:R-:W-:Y:S01]  /*ee40*/  ISETP.GE.AND P4, PT, R38, R207, PT ;  /* 0x000000cf2600720c */ /* 0x000fe20003f86270 */
[----:B------:R-:W-:Y:S01]  /*ee50*/  @P2 VIADD R57, R215, 0xffffffe0 ;  /* 0xffffffe0d7392836 */ /* 0x000fe20000000000 */
[----:B------:R-:W-:Y:S02]  /*ee60*/  FMNMX3.FTZ R6, R0, R151, R149, !PT ;  /* 0x0000009700067276 */ /* 0x000fe40007810095 */
[----:B------:R-:W-:Y:S02]  /*ee70*/  ISETP.GE.AND P6, PT, R32, R203, PT ;  /* 0x000000cb2000720c */ /* 0x000fe40003fc6270 */
[----:B------:R-:W-:Y:S02]  /*ee80*/  FSEL R147, R54, -INF , !P1 ;  /* 0xff80000036937808 */ /* 0x000fe40004800000 */
[----:B------:R-:W-:Y:S02]  /*ee90*/  FMNMX3.FTZ R0, R4, R155, R153, !PT ;  /* 0x0000009b04007276 */ /* 0x000fe40007810099 */
[----:B------:R-:W-:Y:S02]  /*eea0*/  FSEL R133, R61, -INF , !P5 ;  /* 0xff8000003d857808 */ /* 0x000fe40006800000 */
[----:B------:R-:W-:Y:S02]  /*eeb0*/  FSEL R137, R59, -INF , !P0 ;  /* 0xff8000003b897808 */ /* 0x000fe40004000000 */
[-C--:B------:R-:W-:Y:S02]  /*eec0*/  ISETP.GE.AND P5, PT, R37, R207.reuse, PT ;  /* 0x000000cf2500720c */ /* 0x080fe40003fa6270 */
[----:B------:R-:W-:Y:S02]  /*eed0*/  FSEL R135, R60, -INF , !P4 ;  /* 0xff8000003c877808 */ /* 0x000fe40006000000 */
[----:B------:R-:W-:Y:S02]  /*eee0*/  ISETP.GE.AND P0, PT, R16, R207, PT ;  /* 0x000000cf1000720c */ /* 0x000fe40003f06270 */
[----:B------:R-:W-:Y:S02]  /*eef0*/  FMNMX3.FTZ R4, R6, R143, R141, !PT ;  /* 0x0000008f06047276 */ /* 0x000fe4000781008d */
[-C--:B------:R-:W-:Y:S02]  /*ef00*/  ISETP.GE.AND P1, PT, R38, R203.reuse, PT ;  /* 0x000000cb2600720c */ /* 0x080fe40003f26270 */
[----:B------:R-:W-:Y:S02]  /*ef10*/  ISETP.GE.AND P4, PT, R44, R203, PT ;  /* 0x000000cb2c00720c */ /* 0x000fe40003f86270 */
[----:B------:R-:W-:Y:S01]  /*ef20*/  FSEL R139, R58, -INF , !P6 ;  /* 0xff8000003a8b7808 */ /* 0x000fe20007000000 */
[----:B------:R-:W-:Y:S01]  /*ef30*/  LDSM.16.MT88.4 R44, [R180+0xd000] ;  /* 0x00d00000b42c783b */ /* 0x000fe20000004200 */
[----:B------:R-:W-:Y:S02]  /*ef40*/  FMNMX3.FTZ R0, R0, R147, R145, !PT ;  /* 0x0000009300007276 */ /* 0x000fe40007810091 */
[----:B------:R-:W-:Y:S02]  /*ef50*/  FSEL R126, R65, -INF , !P5 ;  /* 0xff800000417e7808 */ /* 0x000fe40006800000 */
[----:B------:R-:W-:Y:S02]  /*ef60*/  FSEL R127, R64, -INF , !P0 ;  /* 0xff800000407f7808 */ /* 0x000fe40004000000 */
[----:B------:R-:W-:Y:S02]  /*ef70*/  FMNMX3.FTZ R5, R4, R135, R133, !PT ;  /* 0x0000008704057276 */ /* 0x000fe40007810085 */
[-C--:B------:R-:W-:Y:S02]  /*ef80*/  ISETP.GE.AND P6, PT, R37, R203.reuse, PT ;  /* 0x000000cb2500720c */ /* 0x080fe40003fc6270 */
[----:B------:R-:W-:Y:S01]  /*ef90*/  ISETP.GE.AND P5, PT, R16, R203, PT ;  /* 0x000000cb1000720c */ /* 0x000fe20003fa6270 */
[----:B------:R-:W-:Y:S01]  /*efa0*/  LDSM.16.MT88.4 R36, [R57+0x2000] ;  /* 0x002000003924783b */ /* 0x000fe20000004200 */
[----:B------:R-:W-:Y:S02]  /*efb0*/  FSEL R131, R62, -INF , !P1 ;  /* 0xff8000003e837808 */ /* 0x000fe40004800000 */
[----:B------:R-:W-:Y:S02]  /*efc0*/  FSEL R129, R63, -INF , !P4 ;  /* 0xff8000003f817808 */ /* 0x000fe40006000000 */
[----:B------:R-:W-:Y:S02]  /*efd0*/  FMNMX3.FTZ R0, R0, R139, R137, !PT ;  /* 0x0000008b00007276 */ /* 0x000fe40007810089 */
[----:B------:R-:W-:Y:S02]  /*efe0*/  FMNMX3.FTZ R4, R5, R127, R126, !PT ;  /* 0x0000007f05047276 */ /* 0x000fe4000781007e */
[----:B------:R-:W-:Y:S02]  /*eff0*/  FSEL R54, R67, -INF , !P6 ;  /* 0xff80000043367808 */ /* 0x000fe40007000000 */
[----:B------:R-:W-:Y:S01]  /*f000*/  FSEL R53, R53, -INF , !P5 ;  /* 0xff80000035357808 */ /* 0x000fe20006800000 */
[----:B------:R-:W1:Y:S01]  /*f010*/  SHFL.BFLY PT, R31, R4, 0x2, 0x1f ;  /* 0x0c401f00041f7f89 */ /* 0x000e6200000e0000 */
[----:B------:R-:W-:Y:S07]  /*f020*/  FMNMX3.FTZ R0, R0, R131, R129, !PT ;  /* 0x0000008300007276 */ /* 0x000fee0007810081 */
[----:B------:R-:W-:Y:S01]  /*f030*/  LDSM.16.MT88.4 R64, [R57+0x4000] ;  /* 0x004000003940783b */ /* 0x000fe20000004200 */
[----:B------:R-:W-:Y:S07]  /*f040*/  FMNMX3.FTZ R7, R0, R53, R54, !PT ;  /* 0x0000003500077276 */ /* 0x000fee0007810036 */
[----:B------:R-:W2:Y:S01]  /*f050*/  SHFL.BFLY PT, R0, R7, 0x2, 0x1f ;  /* 0x0c401f0007007f89 */ /* 0x000ea200000e0000 */
[----:B-1----:R-:W-:Y:S07]  /*f060*/  FMNMX.FTZ R29, R4, R31, !PT ;  /* 0x0000001f041d7209 */ /* 0x002fee0007810000 */
[----:B------:R-:W1:Y:S01]  /*f070*/  SHFL.BFLY PT, R52, R29, 0x1, 0x1f ;  /* 0x0c201f001d347f89 */ /* 0x000e6200000e0000 */
[----:B--2---:R-:W-:Y:S07]  /*f080*/  FMNMX.FTZ R5, R7, R0, !PT ;  /* 0x0000000007057209 */ /* 0x004fee0007810000 */
[----:B------:R-:W2:Y:S01]  /*f090*/  SHFL.BFLY PT, R0, R5, 0x1, 0x1f ;  /* 0x0c201f0005007f89 */ /* 0x000ea200000e0000 */
[----:B-1----:R-:W-:Y:S07]  /*f0a0*/  FMNMX.FTZ R52, R29, R52, !PT ;  /* 0x000000341d347209 */ /* 0x002fee0007810000 */
[----:B------:R-:W-:Y:S01]  /*f0b0*/  LDSM.16.MT88.4 R28, [R180+0xb000] ;  /* 0x00b00000b41c783b */ /* 0x000fe20000004200 */
[----:B------:R-:W-:Y:S01]  /*f0c0*/  FSETP.NEU.FTZ.AND P1, PT, R52, -INF , PT ;  /* 0xff8000003400780b */ /* 0x000fe20003f3d000 */
[----:B---3--:R-:W-:Y:S05]  /*f0d0*/  FMUL.FTZ R130, R117, R52 ;  /* 0x0000003475827220 */ /* 0x008fea0000410000 */
[----:B------:R-:W-:Y:S02]  /*f0e0*/  FSEL R130, R130, RZ, P1 ;  /* 0x000000ff82827208 */ /* 0x000fe40000800000 */
[----:B--2---:R-:W-:Y:S03]  /*f0f0*/  FMNMX.FTZ R0, R5, R0, !PT ;  /* 0x0000000005007209 */ /* 0x004fe60007810000 */
[-CC-:B------:R-:W-:Y:S01]  /*f100*/  FFMA.FTZ R123, R15, R117.reuse, -R130.reuse ;  /* 0x000000750f7b7223 */ /* 0x180fe20000010882 */
[C---:B------:R-:W-:Y:S01]  /*f110*/  FSETP.NEU.FTZ.AND P0, PT, R0.reuse, -INF , PT ;  /* 0xff8000000000780b */ /* 0x040fe20003f1d000 */
[-CC-:B------:R-:W-:Y:S01]  /*f120*/  FFMA.FTZ R58, R13, R117.reuse, -R130.reuse ;  /* 0x000000750d3a7223 */ /* 0x180fe20000010882 */
[----:B------:R-:W-:Y:S01]  /*f130*/  FMUL.FTZ R122, R117, R0 ;  /* 0x00000000757a7220 */ /* 0x000fe20000410000 */
[----:B------:R-:W1:Y:S01]  /*f140*/  LDSM.16.MT88.4 R12, [R180+0x9000] ;  /* 0x00900000b40c783b */ /* 0x000e620000004200 */
[----:B------:R-:W-:Y:S01]  /*f150*/  FSEL R5, R0, RZ, P0 ;  /* 0x000000ff00057208 */ /* 0x000fe20000000000 */
[-CC-:B------:R-:W-:Y:S01]  /*f160*/  FFMA.FTZ R125, R23, R117.reuse, -R130.reuse ;  /* 0x00000075177d7223 */ /* 0x180fe20000010882 */
[-C--:B------:R-:W-:Y:S01]  /*f170*/  FFMA.FTZ R124, R21, R117.reuse, -R130 ;  /* 0x00000075157c7223 */ /* 0x080fe20000010882 */
[----:B------:R-:W-:Y:S01]  /*f180*/  FSEL R122, R122, RZ, P0 ;  /* 0x000000ff7a7a7208 */ /* 0x000fe20000000000 */
[----:B------:R-:W-:Y:S01]  /*f190*/  MUFU.EX2 R123, R123 ;  /* 0x0000007b007b7308 */ /* 0x000fe20000000800 */
[----:B------:R-:W-:Y:S01]  /*f1a0*/  FADD.FTZ R6, -R5, R118 ;  /* 0x0000007605067221 */ /* 0x000fe20000010100 */
[----:B------:R-:W-:Y:S01]  /*f1b0*/  FSEL R5, R52, RZ, P1 ;  /* 0x000000ff34057208 */ /* 0x000fe20000800000 */
[----:B------:R-:W2:Y:S01]  /*f1c0*/  LDSM.16.MT88.4 R20, [R57] ;  /* 0x000000003914783b */ /* 0x000ea20000004200 */
[-CC-:B------:R-:W-:Y:S01]  /*f1d0*/  FFMA.FTZ R128, R19, R117.reuse, -R122.reuse ;  /* 0x0000007513807223 */ /* 0x180fe2000001087a */
[----:B------:R-:W-:Y:S01]  /*f1e0*/  FMUL.FTZ R4, R117, R6 ;  /* 0x0000000675047220 */ /* 0x000fe20000410000 */
[-C--:B------:R-:W-:Y:S01]  /*f1f0*/  FFMA.FTZ R121, R17, R117.reuse, -R122 ;  /* 0x0000007511797223 */ /* 0x080fe2000001087a */
[----:B------:R-:W-:Y:S01]  /*f200*/  FADD.FTZ R6, -R5, R116 ;  /* 0x0000007405067221 */ /* 0x000fe20000010100 */
[-CC-:B------:R-:W-:Y:S01]  /*f210*/  FFMA.FTZ R120, R11, R117.reuse, -R122.reuse ;  /* 0x000000750b787223 */ /* 0x180fe2000001087a */
[-C--:B------:R-:W-:Y:S01]  /*f220*/  FFMA.FTZ R59, R9, R117.reuse, -R122 ;  /* 0x00000075093b7223 */ /* 0x080fe2000001087a */
[----:B------:R-:W3:Y:S01]  /*f230*/  MUFU.EX2 R55, R4 ;  /* 0x0000000400377308 */ /* 0x000ee20000000800 */
[----:B------:R-:W-:Y:S01]  /*f240*/  FMUL.FTZ R8, R117, R6 ;  /* 0x0000000675087220 */ /* 0x000fe20000410000 */
[-C--:B------:R-:W-:Y:S01]  /*f250*/  FFMA.FTZ R116, R237, R117.reuse, -R130 ;  /* 0x00000075ed747223 */ /* 0x080fe20000010882 */
[-C--:B------:R-:W-:Y:S01]  /*f260*/  FFMA.FTZ R118, R235, R117.reuse, -R122 ;  /* 0x00000075eb767223 */ /* 0x080fe2000001087a */
[-C--:B------:R-:W-:Y:S01]  /*f270*/  FFMA.FTZ R163, R163, R117.reuse, -R130 ;  /* 0x00000075a3a37223 */ /* 0x080fe20000010882 */
[-C--:B------:R-:W-:Y:S01]  /*f280*/  FFMA.FTZ R169, R169, R117.reuse, -R122 ;  /* 0x00000075a9a97223 */ /* 0x080fe2000001087a */
[-C--:B------:R-:W-:Y:S01]  /*f290*/  FFMA.FTZ R173, R173, R117.reuse, -R130 ;  /* 0x00000075adad7223 */ /* 0x080fe20000010882 */
[-CC-:B------:R-:W-:Y:S03]  /*f2a0*/  FFMA.FTZ R134, R231, R117.reuse, -R122.reuse ;  /* 0x00000075e7867223 */ /* 0x180fe6000001087a */
[----:B------:R-:W4:Y:S01]  /*f2b0*/  MUFU.EX2 R56, R8 ;  /* 0x0000000800387308 */ /* 0x000f220000000800 */
[-C--:B------:R-:W-:Y:S01]  /*f2c0*/  FFMA.FTZ R175, R175, R117.reuse, -R122 ;  /* 0x00000075afaf7223 */ /* 0x080fe2000001087a */
[-CC-:B------:R-:W-:Y:S01]  /*f2d0*/  FFMA.FTZ R136, R229, R117.reuse, -R130.reuse ;  /* 0x00000075e5887223 */ /* 0x180fe20000010882 */
[-C--:B------:R-:W-:Y:S01]  /*f2e0*/  FFMA.FTZ R227, R227, R117.reuse, -R130 ;  /* 0x00000075e3e37223 */ /* 0x080fe20000010882 */
[-CC-:B------:R-:W-:Y:S01]  /*f2f0*/  FFMA.FTZ R138, R225, R117.reuse, -R122.reuse ;  /* 0x00000075e18a7223 */ /* 0x180fe2000001087a */
[-C--:B------:R-:W-:Y:S01]  /*f300*/  FFMA.FTZ R223, R223, R117.reuse, -R122 ;  /* 0x00000075dfdf7223 */ /* 0x080fe2000001087a */
[-CC-:B------:R-:W-:Y:S01]  /*f310*/  FFMA.FTZ R140, R221, R117.reuse, -R130.reuse ;  /* 0x00000075dd8c7223 */ /* 0x180fe20000010882 */
[----:B------:R-:W-:Y:S03]  /*f320*/  FFMA.FTZ R193, R193, R117, -R130 ;  /* 0x00000075c1c17223 */ /* 0x000fe60000010882 */
[----:B------:R-:W-:Y:S01]  /*f330*/  MUFU.EX2 R125, R125 ;  /* 0x0000007d007d7308 */ /* 0x000fe20000000800 */
[C---:B---3--:R-:W-:Y:S01]  /*f340*/  FMUL.FTZ R6, R55.reuse, R114 ;  /* 0x0000007237067220 */ /* 0x048fe20000410000 */
[C---:B------:R-:W-:Y:S01]  /*f350*/  FMUL.FTZ R7, R55.reuse, R115 ;  /* 0x0000007337077220 */ /* 0x040fe20000410000 */
[C---:B------:R-:W-:Y:S01]  /*f360*/  FMUL.FTZ R10, R55.reuse, R110 ;  /* 0x0000006e370a7220 */ /* 0x040fe20000410000 */
[C---:B------:R-:W-:Y:S01]  /*f370*/  FMUL.FTZ R11, R55.reuse, R111 ;  /* 0x0000006f370b7220 */ /* 0x040fe20000410000 */
[C---:B------:R-:W-:Y:S01]  /*f380*/  FMUL.FTZ R18, R55.reuse, R102 ;  /* 0x0000006637127220 */ /* 0x040fe20000410000 */
[C---:B------:R-:W-:Y:S01]  /*f390*/  FMUL.FTZ R19, R55.reuse, R103 ;  /* 0x0000006737137220 */ /* 0x040fe20000410000 */
[C---:B------:R-:W-:Y:S03]  /*f3a0*/  FMUL.FTZ R26, R55.reuse, R94 ;  /* 0x0000005e371a7220 */ /* 0x040fe60000410000 */
[----:B------:R-:W3:Y:S01]  /*f3b0*/  MUFU.EX2 R124, R124 ;  /* 0x0000007c007c7308 */ /* 0x000ee20000000800 */
[C---:B----4-:R-:W-:Y:S01]  /*f3c0*/  FMUL.FTZ R4, R56.reuse, R112 ;  /* 0x0000007038047220 */ /* 0x050fe20000410000 */
[C---:B------:R-:W-:Y:S01]  /*f3d0*/  FMUL.FTZ R5, R56.reuse, R113 ;  /* 0x0000007138057220 */ /* 0x040fe20000410000 */
[C---:B------:R-:W-:Y:S01]  /*f3e0*/  FMUL.FTZ R8, R56.reuse, R108 ;  /* 0x0000006c38087220 */ /* 0x040fe20000410000 */
[C---:B------:R-:W-:Y:S01]  /*f3f0*/  FMUL.FTZ R9, R56.reuse, R109 ;  /* 0x0000006d38097220 */ /* 0x040fe20000410000 */
[C---:B------:R-:W-:Y:S01]  /*f400*/  FMUL.FTZ R16, R56.reuse, R100 ;  /* 0x0000006438107220 */ /* 0x040fe20000410000 */
[C---:B------:R-:W-:Y:S01]  /*f410*/  FMUL.FTZ R17, R56.reuse, R101 ;  /* 0x0000006538117220 */ /* 0x040fe20000410000 */
[----:B------:R-:W-:Y:S03]  /*f420*/  LDSM.16.MT88.4 R108, [R180+0xac00] ;  /* 0x00ac0000b46c783b */ /* 0x000fe60000004200 */
[----:B------:R-:W-:Y:S01]  /*f430*/  MUFU.EX2 R128, R128 ;  /* 0x0000008000807308 */ /* 0x000fe20000000800 */
[C---:B------:R-:W-:Y:S01]  /*f440*/  FMUL.FTZ R42, R55.reuse, R78 ;  /* 0x0000004e372a7220 */ /* 0x040fe20000410000 */
[C---:B------:R-:W-:Y:S01]  /*f450*/  FMUL.FTZ R40, R56.reuse, R76 ;  /* 0x0000004c38287220 */ /* 0x040fe20000410000 */
[C---:B------:R-:W-:Y:S01]  /*f460*/  FMUL.FTZ R50, R55.reuse, R70 ;  /* 0x0000004637327220 */ /* 0x040fe20000410000 */
[C---:B------:R-:W-:Y:S01]  /*f470*/  FMUL.FTZ R48, R56.reuse, R68 ;  /* 0x0000004438307220 */ /* 0x040fe20000410000 */
[----:B------:R-:W-:Y:S01]  /*f480*/  FMUL.FTZ R24, R56, R92 ;  /* 0x0000005c38187220 */ /* 0x000fe20000410000 */
[----:B------:R-:W-:Y:S01]  /*f490*/  FMUL.FTZ R34, R55, R86 ;  /* 0x0000005637227220 */ /* 0x000fe20000410000 */
[----:B------:R-:W-:Y:S03]  /*f4a0*/  LDSM.16.MT88.4 R100, [R57+0x1c00] ;  /* 0x001c00003964783b */ /* 0x000fe60000004200 */
[----:B------:R-:W4:Y:S01]  /*f4b0*/  MUFU.EX2 R121, R121 ;  /* 0x0000007900797308 */ /* 0x000f220000000800 */
[----:B---3--:R-:W-:Y:S01]  /*f4c0*/  F2FP.BF16.F32.PACK_AB R60, R124, R125 ;  /* 0x0000007d7c3c723e */ /* 0x008fe200000010ff */
[----:B------:R-:W-:Y:S01]  /*f4d0*/  FFMA.FTZ R86, R49, R117, -R122 ;  /* 0x0000007531567223 */ /* 0x000fe2000001087a */
[C---:B------:R-:W-:Y:S01]  /*f4e0*/  FMUL.FTZ R49, R56.reuse, R69 ;  /* 0x0000004538317220 */ /* 0x040fe20000410000 */
[----:B------:R-:W-:Y:S01]  /*f4f0*/  FMUL.FTZ R32, R56, R84 ;  /* 0x0000005438207220 */ /* 0x000fe20000410000 */
[----:B------:R-:W-:Y:S01]  /*f500*/  FFMA.FTZ R84, R43, R117, -R130 ;  /* 0x000000752b547223 */ /* 0x000fe20000010882 */
[----:B------:R-:W-:Y:S01]  /*f510*/  FMUL.FTZ R43, R55, R79 ;  /* 0x0000004f372b7220 */ /* 0x000fe20000410000 */
[--C-:B------:R-:W-:Y:S03]  /*f520*/  FFMA.FTZ R92, R35, R117, -R122.reuse ;  /* 0x00000075235c7223 */ /* 0x100fe6000001087a */
[----:B------:R-:W3:Y:S01]  /*f530*/  MUFU.EX2 R58, R58 ;  /* 0x0000003a003a7308 */ /* 0x000ee20000000800 */
[----:B------:R-:W-:Y:S01]  /*f540*/  FMUL.FTZ R35, R55, R87 ;  /* 0x0000005737237220 */ /* 0x000fe20000410000 */
[--C-:B------:R-:W-:Y:S01]  /*f550*/  FFMA.FTZ R87, R51, R117, -R122.reuse ;  /* 0x0000007533577223 */ /* 0x100fe2000001087a */
[----:B------:R-:W-:Y:S01]  /*f560*/  FMUL.FTZ R51, R55, R71 ;  /* 0x0000004737337220 */ /* 0x000fe20000410000 */
[-CC-:B------:R-:W-:Y:S01]  /*f570*/  FFMA.FTZ R142, R179, R117.reuse, -R122.reuse ;  /* 0x00000075b38e7223 */ /* 0x180fe2000001087a */
[----:B------:R-:W-:Y:S01]  /*f580*/  LDSM.16.MT88.4 R68, [R180+0xb400] ;  /* 0x00b40000b444783b */ /* 0x000fe20000004200 */
[-C--:B------:R-:W-:Y:S01]  /*f590*/  FFMA.FTZ R177, R177, R117.reuse, -R122 ;  /* 0x00000075b1b17223 */ /* 0x080fe2000001087a */
[-CC-:B------:R-:W-:Y:S03]  /*f5a0*/  FFMA.FTZ R144, R171, R117.reuse, -R130.reuse ;  /* 0x00000075ab907223 */ /* 0x180fe60000010882 */
[----:B------:R-:W-:Y:S01]  /*f5b0*/  MUFU.EX2 R120, R120 ;  /* 0x0000007800787308 */ /* 0x000fe20000000800 */
[----:B----4-:R-:W-:Y:S01]  /*f5c0*/  F2FP.BF16.F32.PACK_AB R61, R121, R128 ;  /* 0x00000080793d723e */ /* 0x010fe200000010ff */
[-C--:B------:R-:W-:Y:S01]  /*f5d0*/  FFMA.FTZ R167, R167, R117.reuse, -R130 ;  /* 0x00000075a7a77223 */ /* 0x080fe20000010882 */
[-CC-:B------:R-:W-:Y:S01]  /*f5e0*/  FFMA.FTZ R146, R165, R117.reuse, -R122.reuse ;  /* 0x00000075a5927223 */ /* 0x180fe2000001087a */
[-C--:B------:R-:W-:Y:S01]  /*f5f0*/  FFMA.FTZ R161, R161, R117.reuse, -R122 ;  /* 0x00000075a1a17223 */ /* 0x080fe2000001087a */
[-CC-:B------:R-:W-:Y:S01]  /*f600*/  FFMA.FTZ R148, R159, R117.reuse, -R130.reuse ;  /* 0x000000759f947223 */ /* 0x180fe20000010882 */
[-C--:B------:R-:W-:Y:S01]  /*f610*/  FFMA.FTZ R157, R157, R117.reuse, -R130 ;  /* 0x000000759d9d7223 */ /* 0x080fe20000010882 */
[--C-:B------:R-:W-:Y:S03]  /*f620*/  FFMA.FTZ R150, R155, R117, -R122.reuse ;  /* 0x000000759b967223 */ /* 0x100fe6000001087a */
[----:B------:R-:W4:Y:S01]  /*f630*/  MUFU.EX2 R59, R59 ;  /* 0x0000003b003b7308 */ /* 0x000f220000000800 */
[----:B---3--:R-:W-:Y:S01]  /*f640*/  F2FP.BF16.F32.PACK_AB R62, R58, R123 ;  /* 0x0000007b3a3e723e */ /* 0x008fe200000010ff */
[-C--:B------:R-:W-:Y:S01]  /*f650*/  FFMA.FTZ R153, R153, R117.reuse, -R122 ;  /* 0x0000007599997223 */ /* 0x080fe2000001087a */
[-CC-:B------:R-:W-:Y:S01]  /*f660*/  FFMA.FTZ R151, R151, R117.reuse, -R130.reuse ;  /* 0x0000007597977223 */ /* 0x180fe20000010882 */
[-C--:B------:R-:W-:Y:S01]  /*f670*/  FFMA.FTZ R152, R149, R117.reuse, -R130 ;  /* 0x0000007595987223 */ /* 0x080fe20000010882 */
[-CC-:B------:R-:W-:Y:S01]  /*f680*/  FFMA.FTZ R147, R147, R117.reuse, -R122.reuse ;  /* 0x0000007593937223 */ /* 0x180fe2000001087a */
[-C--:B------:R-:W-:Y:S01]  /*f690*/  FFMA.FTZ R154, R145, R117.reuse, -R122 ;  /* 0x00000075919a7223 */ /* 0x080fe2000001087a */
        /* <DEDUP_REMOVED lines=8> */
[----:B------:R-:W-:Y:S03]  /*f720*/  FFMA.FTZ R128, R55, R218, R128 ;  /* 0x000000da37807223 */ /* 0x000fe60000010080 */
[----:B------:R-:W-:Y:S01]  /*f730*/  MUFU.EX2 R84, R84 ;  /* 0x0000005400547308 */ /* 0x000fe20000000800 */
[----:B----4-:R-:W-:Y:S01]  /*f740*/  F2FP.BF16.F32.PACK_AB R63, R59, R120 ;  /* 0x000000783b3f723e */ /* 0x010fe200000010ff */
[----:B------:R-:W-:Y:S01]  /*f750*/  FFMA.FTZ R125, R56, R219, R125 ;  /* 0x000000db387d7223 */ /* 0x000fe2000001007d */
[----:B------:R-:W-:Y:S01]  /*f760*/  FADD.FTZ R121, R121, R128 ;  /* 0x0000008079797221 */ /* 0x000fe20000010000 */
[----:B------:R-:W-:Y:S02]  /*f770*/  ISETP.GT.AND P0, PT, R213, R190, PT ;  /* 0x000000bed500720c */ /* 0x000fe40003f04270 */
[----:B------:R-:W-:Y:S01]  /*f780*/  FADD.FTZ R124, R124, R125 ;  /* 0x0000007d7c7c7221 */ /* 0x000fe20000010000 */
[----:B------:R-:W-:Y:S01]  /*f790*/  FADD.FTZ R120, R120, R121 ;  /* 0x0000007978787221 */ /* 0x000fe20000010000 */
[C---:B-1----:R-:W-:Y:S02]  /*f7a0*/  HMMA.16816.F32.BF16 R4, R60.reuse, R12, R4 ;  /* 0x0000000c3c04723c */ /* 0x042fe40000041804 */
[----:B------:R-:W1:Y:S03]  /*f7b0*/  MUFU.EX2 R87, R87 ;  /* 0x0000005700577308 */ /* 0x000e660000000800 */
[C---:B------:R-:W-:Y:S01]  /*f7c0*/  FMUL.FTZ R12, R56.reuse, R104 ;  /* 0x00000068380c7220 */ /* 0x040fe20000410000 */
[--C-:B------:R-:W-:Y:S01]  /*f7d0*/  FFMA.FTZ R104, R27, R117, -R130.reuse ;  /* 0x000000751b687223 */ /* 0x100fe20000010882 */
[C---:B------:R-:W-:Y:S01]  /*f7e0*/  FMUL.FTZ R27, R55.reuse, R95 ;  /* 0x0000005f371b7220 */ /* 0x040fe20000410000 */
[C---:B------:R-:W-:Y:S04]  /*f7f0*/  HMMA.16816.F32.BF16 R8, R60.reuse, R14, R8 ;  /* 0x0000000e3c08723c */ /* 0x040fe80000041808 */
[----:B------:R-:W-:Y:S01]  /*f800*/  MUFU.EX2 R116, R116 ;  /* 0x0000007400747308 */ /* 0x000fe20000000800 */
[C---:B------:R-:W-:Y:S01]  /*f810*/  FMUL.FTZ R14, R55.reuse, R106 ;  /* 0x0000006a370e7220 */ /* 0x040fe20000410000 */
[----:B------:R-:W-:Y:S01]  /*f820*/  FMUL.FTZ R15, R55, R107 ;  /* 0x0000006b370f7220 */ /* 0x000fe20000410000 */
[C---:B------:R-:W-:Y:S01]  /*f830*/  FMUL.FTZ R13, R56.reuse, R105 ;  /* 0x00000069380d7220 */ /* 0x040fe20000410000 */
[-C--:B------:R-:W-:Y:S01]  /*f840*/  FFMA.FTZ R105, R243, R117.reuse, -R130 ;  /* 0x00000075f3697223 */ /* 0x080fe20000010882 */
[----:B------:R-:W-:Y:S01]  /*f850*/  FFMA.FTZ R107, R239, R117, -R122 ;  /* 0x00000075ef6b7223 */ /* 0x000fe2000001087a */
[----:B------:R-:W-:Y:S04]  /*f860*/  FADD.FTZ R59, R59, R120 ;  /* 0x000000783b3b7221 */ /* 0x000fe80000010000 */
[----:B------:R-:W-:Y:S01]  /*f870*/  MUFU.EX2 R118, R118 ;  /* 0x0000007600767308 */ /* 0x000fe20000000800 */
[----:B------:R-:W-:Y:S01]  /*f880*/  FADD.FTZ R123, R123, R124 ;  /* 0x0000007c7b7b7221 */ /* 0x000fe20000010000 */
[C---:B--2---:R-:W-:Y:S03]  /*f890*/  HMMA.16816.F32.BF16 R12, R60.reuse, R20, R12 ;  /* 0x000000143c0c723c */ /* 0x044fe6000004180c */
[C---:B------:R-:W-:Y:S01]  /*f8a0*/  FMUL.FTZ R20, R56.reuse, R96 ;  /* 0x0000006038147220 */ /* 0x040fe20000410000 */
[C---:B------:R-:W-:Y:S01]  /*f8b0*/  FMUL.FTZ R21, R56.reuse, R97 ;  /* 0x0000006138157220 */ /* 0x040fe20000410000 */
[----:B------:R-:W-:Y:S01]  /*f8c0*/  FFMA.FTZ R97, R25, R117, -R130 ;  /* 0x0000007519617223 */ /* 0x000fe20000010882 */
[----:B------:R-:W-:Y:S02]  /*f8d0*/  FMUL.FTZ R25, R56, R93 ;  /* 0x0000005d38197220 */ /* 0x000fe40000410000 */
[----:B------:R-:W-:Y:S01]  /*f8e0*/  MUFU.EX2 R105, R105 ;  /* 0x0000006900697308 */ /* 0x000fe20000000800 */
[C---:B------:R-:W-:Y:S03]  /*f8f0*/  HMMA.16816.F32.BF16 R16, R60.reuse, R22, R16 ;  /* 0x000000163c10723c */ /* 0x040fe60000041810 */
[C---:B------:R-:W-:Y:S01]  /*f900*/  FMUL.FTZ R22, R55.reuse, R98 ;  /* 0x0000006237167220 */ /* 0x040fe20000410000 */
[----:B------:R-:W-:Y:S01]  /*f910*/  FMUL.FTZ R23, R55, R99 ;  /* 0x0000006337177220 */ /* 0x000fe20000410000 */
[-C--:B------:R-:W-:Y:S01]  /*f920*/  FFMA.FTZ R99, R247, R117.reuse, -R122 ;  /* 0x00000075f7637223 */ /* 0x080fe2000001087a */
[-C--:B------:R-:W-:Y:S03]  /*f930*/  FFMA.FTZ R96, R245, R117.reuse, -R130 ;  /* 0x00000075f5607223 */ /* 0x080fe60000010882 */
[----:B------:R-:W-:Y:S01]  /*f940*/  MUFU.EX2 R107, R107 ;  /* 0x0000006b006b7308 */ /* 0x000fe20000000800 */
[--C-:B------:R-:W-:Y:S01]  /*f950*/  FFMA.FTZ R98, R241, R117, -R122.reuse ;  /* 0x00000075f1627223 */ /* 0x100fe2000001087a */
[----:B------:R-:W-:Y:S01]  /*f960*/  FADD.FTZ R123, R58, R123 ;  /* 0x0000007b3a7b7221 */ /* 0x000fe20000010000 */
[C---:B------:R-:W-:Y:S03]  /*f970*/  HMMA.16816.F32.BF16 R20, R60.reuse, R28, R20 ;  /* 0x0000001c3c14723c */ /* 0x040fe60000041814 */
[C---:B------:R-:W-:Y:S01]  /*f980*/  FMUL.FTZ R28, R56.reuse, R88 ;  /* 0x00000058381c7220 */ /* 0x040fe20000410000 */
[C---:B------:R-:W-:Y:S01]  /*f990*/  FMUL.FTZ R29, R56.reuse, R89 ;  /* 0x00000059381d7220 */ /* 0x040fe20000410000 */
[----:B------:R-:W-:Y:S01]  /*f9a0*/  FFMA.FTZ R89, R33, R117, -R122 ;  /* 0x0000007521597223 */ /* 0x000fe2000001087a */
[C---:B------:R-:W-:Y:S01]  /*f9b0*/  FMUL.FTZ R33, R56.reuse, R85 ;  /* 0x0000005538217220 */ /* 0x040fe20000410000 */
[--C-:B------:R-:W-:Y:S01]  /*f9c0*/  FFMA.FTZ R85, R41, R117, -R130.reuse ;  /* 0x0000007529557223 */ /* 0x100fe20000010882 */
[C---:B------:R-:W-:Y:S01]  /*f9d0*/  HMMA.16816.F32.BF16 R24, R60.reuse, R30, R24 ;  /* 0x0000001e3c18723c */ /* 0x040fe20000041818 */
[----:B------:R-:W-:Y:S02]  /*f9e0*/  MUFU.EX2 R104, R104 ;  /* 0x0000006800687308 */ /* 0x000fe40000000800 */
[C---:B------:R-:W-:Y:S01]  /*f9f0*/  FMUL.FTZ R30, R55.reuse, R90 ;  /* 0x0000005a371e7220 */ /* 0x040fe20000410000 */
[----:B------:R-:W-:Y:S01]  /*fa00*/  FMUL.FTZ R31, R55, R91 ;  /* 0x0000005b371f7220 */ /* 0x000fe20000410000 */
[----:B------:R-:W-:Y:S01]  /*fa10*/  FMUL.FTZ R41, R56, R77 ;  /* 0x0000004d38297220 */ /* 0x000fe20000410000 */
[-C--:B------:R-:W-:Y:S01]  /*fa20*/  FFMA.FTZ R88, R132, R117.reuse, -R130 ;  /* 0x0000007584587223 */ /* 0x080fe20000010882 */
[----:B------:R-:W2:Y:S01]  /*fa30*/  LDSM.16.MT88.4 R76, [R180+0x9400] ;  /* 0x00940000b44c783b */ /* 0x000ea20000004200 */
[-C--:B------:R-:W-:Y:S03]  /*fa40*/  FFMA.FTZ R90, R249, R117.reuse, -R122 ;  /* 0x00000075f95a7223 */ /* 0x080fe6000001087a */
[----:B------:R-:W-:Y:S01]  /*fa50*/  MUFU.EX2 R89, R89 ;  /* 0x0000005900597308 */ /* 0x000fe20000000800 */
[--C-:B------:R-:W-:Y:S01]  /*fa60*/  FFMA.FTZ R91, R251, R117, -R130.reuse ;  /* 0x00000075fb5b7223 */ /* 0x100fe20000010882 */
[C---:B------:R-:W-:Y:S03]  /*fa70*/  HMMA.16816.F32.BF16 R28, R60.reuse, R36, R28 ;  /* 0x000000243c1c723c */ /* 0x040fe6000004181c */
[C---:B------:R-:W-:Y:S01]  /*fa80*/  FMUL.FTZ R36, R56.reuse, R80 ;  /* 0x0000005038247220 */ /* 0x040fe20000410000 */
[C---:B------:R-:W-:Y:S01]  /*fa90*/  FMUL.FTZ R37, R56.reuse, R81 ;  /* 0x0000005138257220 */ /* 0x040fe20000410000 */
[----:B------:R-:W-:Y:S03]  /*faa0*/  FFMA.FTZ R132, R233, R117, -R130 ;  /* 0x00000075e9847223 */ /* 0x000fe60000010882 */
[----:B------:R-:W-:Y:S01]  /*fab0*/  MUFU.EX2 R85, R85 ;  /* 0x0000005500557308 */ /* 0x000fe20000000800 */
[C---:B------:R-:W-:Y:S03]  /*fac0*/  HMMA.16816.F32.BF16 R32, R60.reuse, R38, R32 ;  /* 0x000000263c20723c */ /* 0x040fe60000041820 */
[C---:B------:R-:W-:Y:S01]  /*fad0*/  FMUL.FTZ R38, R55.reuse, R82 ;  /* 0x0000005237267220 */ /* 0x040fe20000410000 */
[C---:B------:R-:W-:Y:S02]  /*fae0*/  FMUL.FTZ R39, R55.reuse, R83 ;  /* 0x0000005337277220 */ /* 0x040fe40000410000 */
[----:B------:R-:W-:Y:S03]  /*faf0*/  LDSM.16.MT88.4 R80, [R57+0x5000] ;  /* 0x005000003950783b */ /* 0x000fe60000004200 */
[----:B------:R-:W-:Y:S02]  /*fb00*/  MUFU.EX2 R88, R88 ;  /* 0x0000005800587308 */ /* 0x000fe40000000800 */
[C---:B------:R-:W-:Y:S03]  /*fb10*/  HMMA.16816.F32.BF16 R36, R60.reuse, R44, R36 ;  /* 0x0000002c3c24723c */ /* 0x040fe60000041824 */
[C---:B------:R-:W-:Y:S01]  /*fb20*/  FMUL.FTZ R44, R56.reuse, R72 ;  /* 0x00000048382c7220 */ /* 0x040fe20000410000 */
[----:B------:R-:W-:Y:S04]  /*fb30*/  FMUL.FTZ R45, R56, R73 ;  /* 0x00000049382d7220 */ /* 0x000fe80000410000 */
[----:B------:R-:W-:Y:S01]  /*fb40*/  MUFU.EX2 R90, R90 ;  /* 0x0000005a005a7308 */ /* 0x000fe20000000800 */
[C---:B------:R-:W-:Y:S03]  /*fb50*/  HMMA.16816.F32.BF16 R40, R60.reuse, R46, R40 ;  /* 0x0000002e3c28723c */ /* 0x040fe60000041828 */
[C---:B------:R-:W-:Y:S01]  /*fb60*/  FMUL.FTZ R46, R55.reuse, R74 ;  /* 0x0000004a372e7220 */ /* 0x040fe20000410000 */
[----:B------:R-:W-:Y:S05]  /*fb70*/  FMUL.FTZ R47, R55, R75 ;  /* 0x0000004b372f7220 */ /* 0x000fea0000410000 */
[----:B------:R-:W3:Y:S01]  /*fb80*/  MUFU.EX2 R97, R97 ;  /* 0x0000006100617308 */ /* 0x000ee20000000800 */
[----:B------:R-:W4:Y:S01]  /*fb90*/  LDSM.16.MT88.4 R72, [R57+0x400] ;  /* 0x000400003948783b */ /* 0x000f220000004200 */
[C---:B------:R-:W-:Y:S08]  /*fba0*/  HMMA.16816.F32.BF16 R44, R60.reuse, R64, R44 ;  /* 0x000000403c2c723c */ /* 0x040ff0000004182c */
[----:B------:R-:W5:Y:S01]  /*fbb0*/  MUFU.EX2 R92, R92 ;  /* 0x0000005c005c7308 */ /* 0x000f620000000800 */
[----:B------:R-:W-:Y:S01]  /*fbc0*/  HMMA.16816.F32.BF16 R48, R60, R66, R48 ;  /* 0x000000423c30723c */ /* 0x000fe20000041830 */
[----:B------:R-:W4:Y:S08]  /*fbd0*/  LDSM.16.MT88.4 R64, [R57+0x2400] ;  /* 0x002400003940783b */ /* 0x000f300000004200 */
[----:B------:R-:W4:Y:S01]  /*fbe0*/  MUFU.EX2 R91, R91 ;  /* 0x0000005b005b7308 */ /* 0x000f220000000800 */
[----:B-1----:R-:W-:Y:S02]  /*fbf0*/  F2FP.BF16.F32.PACK_AB R63, R86, R87 ;  /* 0x00000057563f723e */ /* 0x002fe400000010ff */
[----:B---3--:R-:W-:Y:S01]  /*fc00*/  F2FP.BF16.F32.PACK_AB R60, R97, R104 ;  /* 0x00000068613c723e */ /* 0x008fe200000010ff */
[----:B------:R-:W-:Y:S01]  /*fc10*/  FADD.FTZ R104, R104, R123 ;  /* 0x0000007b68687221 */ /* 0x000fe20000010000 */
[----:B------:R-:W-:Y:S03]  /*fc20*/  F2FP.BF16.F32.PACK_AB R62, R85, R84 ;  /* 0x00000054553e723e */ /* 0x000fe600000010ff */
[----:B------:R-:W-:Y:S01]  /*fc30*/  FADD.FTZ R97, R97, R104 ;  /* 0x0000006861617221 */ /* 0x000fe20000010000 */
[C---:B-----5:R-:W-:Y:S01]  /*fc40*/  F2FP.BF16.F32.PACK_AB R61, R89.reuse, R92 ;  /* 0x0000005c593d723e */ /* 0x060fe200000010ff */
[----:B------:R-:W-:Y:S01]  /*fc50*/  FADD.FTZ R92, R92, R59 ;  /* 0x0000003b5c5c7221 */ /* 0x000fe20000010000 */
[----:B------:R-:W1:Y:S01]  /*fc60*/  MUFU.EX2 R99, R99 ;  /* 0x0000006300637308 */ /* 0x000e620000000800 */
[----:B------:R-:W-:Y:S02]  /*fc70*/  FADD.FTZ R84, R84, R97 ;  /* 0x0000006154547221 */ /* 0x000fe40000010000 */
[----:B------:R-:W-:Y:S02]  /*fc80*/  FADD.FTZ R92, R89, R92 ;  /* 0x0000005c595c7221 */ /* 0x000fe40000010000 */
[C---:B--2---:R-:W-:Y:S03]  /*fc90*/  HMMA.16816.F32.BF16 R4, R60.reuse, R76, R4 ;  /* 0x0000004c3c04723c */ /* 0x044fe60000041804 */
[----:B------:R-:W-:Y:S01]  /*fca0*/  FADD.FTZ R87, R87, R92 ;  /* 0x0000005c57577221 */ /* 0x000fe20000010000 */
[----:B------:R-:W-:Y:S01]  /*fcb0*/  FADD.FTZ R85, R85, R84 ;  /* 0x0000005455557221 */ /* 0x000fe20000010000 */
[----:B------:R-:W-:Y:S01]  /*fcc0*/  LDSM.16.MT88.4 R92, [R180+0xcc00] ;  /* 0x00cc0000b45c783b */ /* 0x000fe20000004200 */
[----:B------:R-:W2:Y:S01]  /*fcd0*/  MUFU.EX2 R96, R96 ;  /* 0x0000006000607308 */ /* 0x000ea20000000800 */
[----:B------:R-:W-:Y:S01]  /*fce0*/  FADD.FTZ R87, R86, R87 ;  /* 0x0000005756577221 */ /* 0x000fe20000010000 */
[C---:B------:R-:W-:Y:S05]  /*fcf0*/  HMMA.16816.F32.BF16 R8, R60.reuse, R78, R8 ;  /* 0x0000004e3c08723c */ /* 0x040fea0000041808 */
[----:B------:R-:W3:Y:S03]  /*fd00*/  LDSM.16.MT88.4 R76, [R180+0xd400] ;  /* 0x00d40000b44c783b */ /* 0x000ee60000004200 */
[----:B------:R-:W5:Y:S01]  /*fd10*/  MUFU.EX2 R98, R98 ;  /* 0x0000006200627308 */ /* 0x000f620000000800 */
[C---:B----4-:R-:W-:Y:S09]  /*fd20*/  HMMA.16816.F32.BF16 R12, R60.reuse, R72, R12 ;  /* 0x000000483c0c723c */ /* 0x050ff2000004180c */
[----:B------:R-:W4:Y:S01]  /*fd30*/  MUFU.EX2 R163, R163 ;  /* 0x000000a300a37308 */ /* 0x000f220000000800 */
[C---:B------:R-:W-:Y:S01]  /*fd40*/  HMMA.16816.F32.BF16 R16, R60.reuse, R74, R16 ;  /* 0x0000004a3c10723c */ /* 0x040fe20000041810 */
[----:B------:R-:W1:Y:S08]  /*fd50*/  LDSM.16.MT88.4 R72, [R57+0x4400] ;  /* 0x004400003948783b */ /* 0x000e700000004200 */
[----:B------:R-:W4:Y:S01]  /*fd60*/  MUFU.EX2 R169, R169 ;  /* 0x000000a900a97308 */ /* 0x000f220000000800 */
[C---:B------:R-:W-:Y:S09]  /*fd70*/  HMMA.16816.F32.BF16 R20, R60.reuse, R68, R20 ;  /* 0x000000443c14723c */ /* 0x040ff20000041814 */
[----:B------:R-:W-:Y:S01]  /*fd80*/  MUFU.EX2 R132, R132 ;  /* 0x0000008400847308 */ /* 0x000fe20000000800 */
[C---:B------:R-:W-:Y:S01]  /*fd90*/  HMMA.16816.F32.BF16 R24, R60.reuse, R70, R24 ;  /* 0x000000463c18723c */ /* 0x040fe20000041818 */
[----:B------:R-:W4:Y:S08]  /*fda0*/  LDSM.16.MT88.4 R68, [R180+0x9800] ;  /* 0x00980000b444783b */ /* 0x000f300000004200 */
[----:B------:R-:W4:Y:S01]  /*fdb0*/  MUFU.EX2 R173, R173 ;  /* 0x000000ad00ad7308 */ /* 0x000f220000000800 */
[C---:B------:R-:W-:Y:S09]  /*fdc0*/  HMMA.16816.F32.BF16 R28, R60.reuse, R64, R28 ;  /* 0x000000403c1c723c */ /* 0x040ff2000004181c */
[----:B------:R-:W-:Y:S01]  /*fdd0*/  MUFU.EX2 R134, R134 ;  /* 0x0000008600867308 */ /* 0x000fe20000000800 */
[C---:B------:R-:W-:Y:S01]  /*fde0*/  HMMA.16816.F32.BF16 R32, R60.reuse, R66, R32 ;  /* 0x000000423c20723c */ /* 0x040fe20000041820 */
[----:B------:R-:W4:Y:S08]  /*fdf0*/  LDSM.16.MT88.4 R64, [R57+0x800] ;  /* 0x000800003940783b */ /* 0x000f300000004200 */
[----:B------:R-:W4:Y:S01]  /*fe00*/  MUFU.EX2 R175, R175 ;  /* 0x000000af00af7308 */ /* 0x000f220000000800 */
[C---:B---3--:R-:W-:Y:S09]  /*fe10*/  HMMA.16816.F32.BF16 R36, R60.reuse, R76, R36 ;  /* 0x0000004c3c24723c */ /* 0x048ff20000041824 */
[----:B------:R-:W-:Y:S01]  /*fe20*/  MUFU.EX2 R136, R136 ;  /* 0x0000008800887308 */ /* 0x000fe20000000800 */
[C---:B------:R-:W-:Y:S01]  /*fe30*/  HMMA.16816.F32.BF16 R40, R60.reuse, R78, R40 ;  /* 0x0000004e3c28723c */ /* 0x040fe20000041828 */
[----:B------:R-:W3:Y:S08]  /*fe40*/  LDSM.16.MT88.4 R76, [R180+0xb800] ;  /* 0x00b80000b44c783b */ /* 0x000ef00000004200 */
[----:B------:R-:W3:Y:S01]  /*fe50*/  MUFU.EX2 R227, R227 ;  /* 0x000000e300e37308 */ /* 0x000ee20000000800 */
[C---:B-1----:R-:W-:Y:S09]  /*fe60*/  HMMA.16816.F32.BF16 R44, R60.reuse, R72, R44 ;  /* 0x000000483c2c723c */ /* 0x042ff2000004182c */
[----:B------:R-:W-:Y:S01]  /*fe70*/  MUFU.EX2 R138, R138 ;  /* 0x0000008a008a7308 */ /* 0x000fe20000000800 */
[----:B------:R-:W-:Y:S01]  /*fe80*/  HMMA.16816.F32.BF16 R48, R60, R74, R48 ;  /* 0x0000004a3c30723c */ /* 0x000fe20000041830 */
[----:B------:R-:W1:Y:S02]  /*fe90*/  LDSM.16.MT88.4 R72, [R57+0x2800] ;  /* 0x002800003948783b */ /* 0x000e640000004200 */
[----:B------:R-:W-:Y:S01]  /*fea0*/  F2FP.BF16.F32.PACK_AB R60, R91, R88 ;  /* 0x000000585b3c723e */ /* 0x000fe200000010ff */
[----:B------:R-:W-:Y:S01]  /*feb0*/  FADD.FTZ R88, R88, R85 ;  /* 0x0000005558587221 */ /* 0x000fe20000010000 */
[----:B------:R-:W-:Y:S01]  /*fec0*/  F2FP.BF16.F32.PACK_AB R61, R99, R90 ;  /* 0x0000005a633d723e */ /* 0x000fe200000010ff */
[----:B------:R-:W-:Y:S01]  /*fed0*/  FADD.FTZ R90, R90, R87 ;  /* 0x000000575a5a7221 */ /* 0x000fe20000010000 */
[----:B--2---:R-:W-:Y:S02]  /*fee0*/  F2FP.BF16.F32.PACK_AB R62, R105, R96 ;  /* 0x00000060693e723e */ /* 0x004fe400000010ff */
[----:B------:R-:W2:Y:S01]  /*fef0*/  MUFU.EX2 R223, R223 ;  /* 0x000000df00df7308 */ /* 0x000ea20000000800 */
[----:B-----5:R-:W-:Y:S01]  /*ff00*/  F2FP.BF16.F32.PACK_AB R63, R107, R98 ;  /* 0x000000626b3f723e */ /* 0x020fe200000010ff */
[----:B------:R-:W-:Y:S01]  /*ff10*/  LDSM.16.MT88.4 R84, [R57+0x3c00] ;  /* 0x003c00003954783b */ /* 0x000fe20000004200 */
[----:B------:R-:W-:Y:S01]  /*ff20*/  FADD.FTZ R99, R99, R90 ;  /* 0x0000005a63637221 */ /* 0x000fe20000010000 */
[----:B------:R-:W-:Y:S03]  /*ff30*/  FADD.FTZ R91, R91, R88 ;  /* 0x000000585b5b7221 */ /* 0x000fe60000010000 */
[----:B------:R-:W-:Y:S01]  /*ff40*/  FADD.FTZ R98, R98, R99 ;  /* 0x0000006362627221 */ /* 0x000fe20000010000 */
[C---:B----4-:R-:W-:Y:S02]  /*ff50*/  HMMA.16816.F32.BF16 R4, R60.reuse, R68, R4 ;  /* 0x000000443c04723c */ /* 0x050fe40000041804 */
[----:B------:R-:W-:Y:S01]  /*ff60*/  MUFU.EX2 R140, R140 ;  /* 0x0000008c008c7308 */ /* 0x000fe20000000800 */
[----:B------:R-:W-:Y:S05]  /*ff70*/  FADD.FTZ R96, R96, R91 ;  /* 0x0000005b60607221 */ /* 0x000fea0000010000 */
[C---:B------:R-:W-:Y:S01]  /*ff80*/  HMMA.16816.F32.BF16 R8, R60.reuse, R70, R8 ;  /* 0x000000463c08723c */ /* 0x040fe20000041808 */
[----:B------:R-:W4:Y:S03]  /*ff90*/  LDSM.16.MT88.4 R68, [R180+0xd800] ;  /* 0x00d80000b444783b */ /* 0x000f260000004200 */
[----:B------:R-:W5:Y:S04]  /*ffa0*/  MUFU.EX2 R193, R193 ;  /* 0x000000c100c17308 */ /* 0x000f680000000800 */
[C---:B------:R-:W-:Y:S06]  /*ffb0*/  HMMA.16816.F32.BF16 R12, R60.reuse, R64, R12 ;  /* 0x000000403c0c723c */ /* 0x040fec000004180c */
[----:B------:R-:W-:Y:S02]  /*ffc0*/  MUFU.EX2 R142, R142 ;  /* 0x0000008e008e7308 */ /* 0x000fe40000000800 */
[C---:B------:R-:W-:Y:S01]  /*ffd0*/  HMMA.16816.F32.BF16 R16, R60.reuse, R66, R16 ;  /* 0x000000423c10723c */ /* 0x040fe20000041810 */
[----:B------:R-:W2:Y:S07]  /*ffe0*/  LDSM.16.MT88.4 R64, [R57+0x4800] ;  /* 0x004800003940783b */ /* 0x000eae0000004200 */
[----:B------:R-:W5:Y:S01]  /*fff0*/  MUFU.EX2 R177, R177 ;  /* 0x000000b100b17308 */ /* 0x000f620000000800 */
[C---:B---3--:R-:W-:Y:S09]  /*10000*/  HMMA.16816.F32.BF16 R20, R60.reuse, R76, R20 ;  /* 0x0000004c3c14723c */ /* 0x048ff20000041814 */
[----:B------:R-:W-:Y:S01]  /*10010*/  MUFU.EX2 R144, R144 ;  /* 0x0000009000907308 */ /* 0x000fe20000000800 */
[C---:B------:R-:W-:Y:S01]  /*10020*/  HMMA.16816.F32.BF16 R24, R60.reuse, R78, R24 ;  /* 0x0000004e3c18723c */ /* 0x040fe20000041818 */
[----:B------:R-:W3:Y:S08]  /*10030*/  LDSM.16.MT88.4 R76, [R180+0x9c00] ;  /* 0x009c0000b44c783b */ /* 0x000ef00000004200 */
[----:B------:R-:W5:Y:S01]  /*10040*/  MUFU.EX2 R167, R167 ;  /* 0x000000a700a77308 */ /* 0x000f620000000800 */
[C---:B-1----:R-:W-:Y:S09]  /*10050*/  HMMA.16816.F32.BF16 R28, R60.reuse, R72, R28 ;  /* 0x000000483c1c723c */ /* 0x042ff2000004181c */
[----:B------:R-:W-:Y:S01]  /*10060*/  MUFU.EX2 R146, R146 ;  /* 0x0000009200927308 */ /* 0x000fe20000000800 */
[C---:B------:R-:W-:Y:S01]  /*10070*/  HMMA.16816.F32.BF16 R32, R60.reuse, R74, R32 ;  /* 0x0000004a3c20723c */ /* 0x040fe20000041820 */
[----:B------:R-:W1:Y:S08]  /*10080*/  LDSM.16.MT88.4 R72, [R57+0xc00] ;  /* 0x000c00003948783b */ /* 0x000e700000004200 */
[----:B------:R-:W5:Y:S01]  /*10090*/  MUFU.EX2 R161, R161 ;  /* 0x000000a100a17308 */ /* 0x000f620000000800 */
[C---:B----4-:R-:W-:Y:S09]  /*100a0*/  HMMA.16816.F32.BF16 R36, R60.reuse, R68, R36 ;  /* 0x000000443c24723c */ /* 0x050ff20000041824 */
[----:B------:R-:W-:Y:S01]  /*100b0*/  MUFU.EX2 R148, R148 ;  /* 0x0000009400947308 */ /* 0x000fe20000000800 */
[C---:B------:R-:W-:Y:S01]  /*100c0*/  HMMA.16816.F32.BF16 R40, R60.reuse, R70, R40 ;  /* 0x000000463c28723c */ /* 0x040fe20000041828 */
[----:B------:R-:W4:Y:S08]  /*100d0*/  LDSM.16.MT88.4 R68, [R180+0xbc00] ;  /* 0x00bc0000b444783b */ /* 0x000f300000004200 */
[----:B------:R-:W5:Y:S01]  /*100e0*/  MUFU.EX2 R157, R157 ;  /* 0x0000009d009d7308 */ /* 0x000f620000000800 */
[C---:B--2---:R-:W-:Y:S09]  /*100f0*/  HMMA.16816.F32.BF16 R44, R60.reuse, R64, R44 ;  /* 0x000000403c2c723c */ /* 0x044ff2000004182c */
[----:B------:R-:W-:Y:S01]  /*10100*/  MUFU.EX2 R150, R150 ;  /* 0x0000009600967308 */ /* 0x000fe20000000800 */
[----:B------:R-:W-:Y:S01]  /*10110*/  HMMA.16816.F32.BF16 R48, R60, R66, R48 ;  /* 0x000000423c30723c */ /* 0x000fe20000041830 */
[----:B------:R-:W2:Y:S08]  /*10120*/  LDSM.16.MT88.4 R64, [R57+0x2c00] ;  /* 0x002c00003940783b */ /* 0x000eb00000004200 */
[----:B------:R-:W5:Y:S01]  /*10130*/  MUFU.EX2 R153, R153 ;  /* 0x0000009900997308 */ /* 0x000f620000000800 */
[----:B------:R-:W-:Y:S02]  /*10140*/  F2FP.BF16.F32.PACK_AB R60, R163, R116 ;  /* 0x00000074a33c723e */ /* 0x000fe400000010ff */
[----:B------:R-:W-:Y:S02]  /*10150*/  F2FP.BF16.F32.PACK_AB R61, R169, R118 ;  /* 0x00000076a93d723e */ /* 0x000fe400000010ff */
[----:B------:R-:W-:Y:S02]  /*10160*/  F2FP.BF16.F32.PACK_AB R62, R173, R132 ;  /* 0x00000084ad3e723e */ /* 0x000fe400000010ff */
[----:B------:R-:W-:Y:S03]  /*10170*/  F2FP.BF16.F32.PACK_AB R63, R175, R134 ;  /* 0x00000086af3f723e */ /* 0x000fe600000010ff */
[----:B------:R-:W-:Y:S04]  /*10180*/  MUFU.EX2 R151, R151 ;  /* 0x0000009700977308 */ /* 0x000fe80000000800 */
[C---:B---3--:R-:W-:Y:S06]  /*10190*/  HMMA.16816.F32.BF16 R4, R60.reuse, R76, R4 ;  /* 0x0000004c3c04723c */ /* 0x048fec0000041804 */
[----:B------:R-:W3:Y:S02]  /*101a0*/  MUFU.EX2 R152, R152 ;  /* 0x0000009800987308 */ /* 0x000ee40000000800 */
[C---:B------:R-:W-:Y:S01]  /*101b0*/  HMMA.16816.F32.BF16 R8, R60.reuse, R78, R8 ;  /* 0x0000004e3c08723c */ /* 0x040fe20000041808 */
[----:B------:R-:W-:Y:S07]  /*101c0*/  LDSM.16.MT88.4 R76, [R57+0x4c00] ;  /* 0x004c0000394c783b */ /* 0x000fee0000004200 */
[----:B------:R-:W-:Y:S01]  /*101d0*/  MUFU.EX2 R147, R147 ;  /* 0x0000009300937308 */ /* 0x000fe20000000800 */
[C---:B-1----:R-:W-:Y:S09]  /*101e0*/  HMMA.16816.F32.BF16 R12, R60.reuse, R72, R12 ;  /* 0x000000483c0c723c */ /* 0x042ff2000004180c */
[----:B------:R-:W1:Y:S01]  /*101f0*/  MUFU.EX2 R154, R154 ;  /* 0x0000009a009a7308 */ /* 0x000e620000000800 */
[C---:B------:R-:W-:Y:S01]  /*10200*/  HMMA.16816.F32.BF16 R16, R60.reuse, R74, R16 ;  /* 0x0000004a3c10723c */ /* 0x040fe20000041810 */
[----:B------:R-:W5:Y:S08]  /*10210*/  LDSM.16.MT88.4 R72, [R180+0xdc00] ;  /* 0x00dc0000b448783b */ /* 0x000f700000004200 */
[----:B------:R-:W-:Y:S01]  /*10220*/  MUFU.EX2 R143, R143 ;  /* 0x0000008f008f7308 */ /* 0x000fe20000000800 */
[C---:B----4-:R-:W-:Y:S09]  /*10230*/  HMMA.16816.F32.BF16 R20, R60.reuse, R68, R20 ;  /* 0x000000443c14723c */ /* 0x050ff20000041814 */
[----:B------:R-:W4:Y:S01]  /*10240*/  MUFU.EX2 R156, R156 ;  /* 0x0000009c009c7308 */ /* 0x000f220000000800 */
[C---:B------:R-:W-:Y:S01]  /*10250*/  HMMA.16816.F32.BF16 R24, R60.reuse, R70, R24 ;  /* 0x000000463c18723c */ /* 0x040fe20000041818 */
[----:B------:R-:W3:Y:S08]  /*10260*/  LDSM.16.MT88.4 R68, [R180+0xa000] ;  /* 0x00a00000b444783b */ /* 0x000ef00000004200 */
[----:B------:R-:W-:Y:S01]  /*10270*/  MUFU.EX2 R139, R139 ;  /* 0x0000008b008b7308 */ /* 0x000fe20000000800 */
[C---:B--2---:R-:W-:Y:S09]  /*10280*/  HMMA.16816.F32.BF16 R28, R60.reuse, R64, R28 ;  /* 0x000000403c1c723c */ /* 0x044ff2000004181c */
[----:B------:R-:W2:Y:S01]  /*10290*/  MUFU.EX2 R158, R158 ;  /* 0x0000009e009e7308 */ /* 0x000ea20000000800 */
[C---:B------:R-:W-:Y:S01]  /*102a0*/  HMMA.16816.F32.BF16 R32, R60.reuse, R66, R32 ;  /* 0x000000423c20723c */ /* 0x040fe20000041820 */
[----:B------:R-:W1:Y:S08]  /*102b0*/  LDSM.16.MT88.4 R64, [R57+0x1000] ;  /* 0x001000003940783b */ /* 0x000e700000004200 */
[----:B------:R-:W-:Y:S01]  /*102c0*/  MUFU.EX2 R135, R135 ;  /* 0x0000008700877308 */ /* 0x000fe20000000800 */
[C---:B-----5:R-:W-:Y:S09]  /*102d0*/  HMMA.16816.F32.BF16 R36, R60.reuse, R72, R36 ;  /* 0x000000483c24723c */ /* 0x060ff20000041824 */
[----:B------:R-:W5:Y:S01]  /*102e0*/  MUFU.EX2 R160, R160 ;  /* 0x000000a000a07308 */ /* 0x000f620000000800 */
[C---:B------:R-:W-:Y:S01]  /*102f0*/  HMMA.16816.F32.BF16 R40, R60.reuse, R74, R40 ;  /* 0x0000004a3c28723c */ /* 0x040fe20000041828 */
[----:B------:R-:W4:Y:S08]  /*10300*/  LDSM.16.MT88.4 R72, [R180+0xc000] ;  /* 0x00c00000b448783b */ /* 0x000f300000004200 */
[----:B------:R-:W-:Y:S01]  /*10310*/  MUFU.EX2 R53, R53 ;  /* 0x0000003500357308 */ /* 0x000fe20000000800 */
[C---:B------:R-:W-:Y:S08]  /*10320*/  HMMA.16816.F32.BF16 R44, R60.reuse, R76, R44 ;  /* 0x0000004c3c2c723c */ /* 0x040ff0000004182c */
        /* <DEDUP_REMOVED lines=15> */
[C---:B--2---:R-:W-:Y:S08]  /*10420*/  HMMA.16816.F32.BF16 R28, R60.reuse, R76, R28 ;  /* 0x0000004c3c1c723c */ /* 0x044ff0000004181c */
[C---:B------:R-:W-:Y:S01]  /*10430*/  HMMA.16816.F32.BF16 R32, R60.reuse, R78, R32 ;  /* 0x0000004e3c20723c */ /* 0x040fe20000041820 */
[----:B------:R-:W-:Y:S07]  /*10440*/  LDSM.16.MT88.4 R76, [R57+0x5400] ;  /* 0x00540000394c783b */ /* 0x000fee0000004200 */
[C---:B---3--:R-:W-:Y:S08]  /*10450*/  HMMA.16816.F32.BF16 R36, R60.reuse, R68, R36 ;  /* 0x000000443c24723c */ /* 0x048ff00000041824 */
[C---:B------:R-:W-:Y:S01]  /*10460*/  HMMA.16816.F32.BF16 R40, R60.reuse, R70, R40 ;  /* 0x000000463c28723c */ /* 0x040fe20000041828 */
[----:B------:R-:W2:Y:S07]  /*10470*/  LDSM.16.MT88.4 R68, [R180+0xc400] ;  /* 0x00c40000b444783b */ /* 0x000eae0000004200 */
[C---:B------:R-:W-:Y:S08]  /*10480*/  HMMA.16816.F32.BF16 R44, R60.reuse, R80, R44 ;  /* 0x000000503c2c723c */ /* 0x040ff0000004182c */
[----:B------:R-:W-:Y:S01]  /*10490*/  HMMA.16816.F32.BF16 R48, R60, R82, R48 ;  /* 0x000000523c30723c */ /* 0x000fe20000041830 */
[----:B------:R-:W-:Y:S02]  /*104a0*/  LDSM.16.MT88.4 R80, [R57+0x1800] ;  /* 0x001800003950783b */ /* 0x000fe40000004200 */
        /* <DEDUP_REMOVED lines=20> */
[----:B------:R-:W-:Y:S01]  /*105f0*/  HMMA.16816.F32.BF16 R48, R60, R78, R48 ;  /* 0x0000004e3c30723c */ /* 0x000fe20000041830 */
[----:B------:R-:W-:Y:S02]  /*10600*/  LDSM.16.MT88.4 R76, [R57+0x5800] ;  /* 0x00580000394c783b */ /* 0x000fe40000004200 */
        /* <DEDUP_REMOVED lines=8> */
[C---:B------:R-:W-:Y:S08]  /*10690*/  HMMA.16816.F32.BF16 R16, R60.reuse, R82, R16 ;  /* 0x000000523c10723c */ /* 0x040ff00000041810 */
[C---:B-1----:R-:W-:Y:S03]  /*106a0*/  HMMA.16816.F32.BF16 R20, R60.reuse, R64, R20 ;  /* 0x000000403c14723c */ /* 0x042fe60000041814 */
[-CC-:B------:R-:W-:Y:S01]  /*106b0*/  FFMA.FTZ R64, R131, R117.reuse, -R122.reuse ;  /* 0x0000007583407223 */ /* 0x180fe2000001087a */
[-CC-:B------:R-:W-:Y:S01]  /*106c0*/  FFMA.FTZ R65, R129, R117.reuse, -R122.reuse ;  /* 0x0000007581417223 */ /* 0x180fe2000001087a */
[-C--:B------:R-:W-:Y:S03]  /*106d0*/  FFMA.FTZ R122, R54, R117.reuse, -R122 ;  /* 0x00000075367a7223 */ /* 0x080fe6000001087a */
[C---:B------:R-:W-:Y:S01]  /*106e0*/  HMMA.16816.F32.BF16 R24, R60.reuse, R66, R24 ;  /* 0x000000423c18723c */ /* 0x040fe20000041818 */
[----:B------:R-:W-:Y:S02]  /*106f0*/  MUFU.EX2 R64, R64 ;  /* 0x0000004000407308 */ /* 0x000fe40000000800 */
[-CC-:B------:R-:W-:Y:S01]  /*10700*/  FFMA.FTZ R66, R127, R117.reuse, -R130.reuse ;  /* 0x000000757f427223 */ /* 0x180fe20000010882 */
[----:B------:R-:W-:Y:S04]  /*10710*/  FFMA.FTZ R130, R126, R117, -R130 ;  /* 0x000000757e827223 */ /* 0x000fe80000010882 */
[C---:B---3--:R-:W-:Y:S03]  /*10720*/  HMMA.16816.F32.BF16 R28, R60.reuse, R72, R28 ;  /* 0x000000483c1c723c */ /* 0x048fe6000004181c */
[----:B------:R-:W1:Y:S05]  /*10730*/  MUFU.EX2 R65, R65 ;  /* 0x0000004100417308 */ /* 0x000e6a0000000800 */
[C---:B------:R-:W-:Y:S05]  /*10740*/  HMMA.16816.F32.BF16 R32, R60.reuse, R74, R32 ;  /* 0x0000004a3c20723c */ /* 0x040fea0000041820 */
[----:B------:R-:W-:Y:S03]  /*10750*/  MUFU.EX2 R66, R66 ;  /* 0x0000004200427308 */ /* 0x000fe60000000800 */
[C---:B--2---:R-:W-:Y:S07]  /*10760*/  HMMA.16816.F32.BF16 R36, R60.reuse, R68, R36 ;  /* 0x000000443c24723c */ /* 0x044fee0000041824 */
[----:B------:R-:W2:Y:S01]  /*10770*/  MUFU.EX2 R67, R130 ;  /* 0x0000008200437308 */ /* 0x000ea20000000800 */
[----:B-----5:R-:W-:Y:S02]  /*10780*/  F2FP.BF16.F32.PACK_AB R68, R160, R135 ;  /* 0x00000087a044723e */ /* 0x020fe400000010ff */
[----:B-1----:R-:W-:Y:S01]  /*10790*/  F2FP.BF16.F32.PACK_AB R69, R65, R64 ;  /* 0x000000404145723e */ /* 0x002fe200000010ff */
[C---:B------:R-:W-:Y:S06]  /*107a0*/  HMMA.16816.F32.BF16 R40, R60.reuse, R70, R40 ;  /* 0x000000463c28723c */ /* 0x040fec0000041828 */
[----:B------:R-:W1:Y:S02]  /*107b0*/  MUFU.EX2 R122, R122 ;  /* 0x0000007a007a7308 */ /* 0x000e640000000800 */
[C---:B------:R-:W-:Y:S03]  /*107c0*/  HMMA.16816.F32.BF16 R44, R60.reuse, R76, R44 ;  /* 0x0000004c3c2c723c */ /* 0x040fe6000004182c */
[----:B--2---:R-:W-:Y:S05]  /*107d0*/  F2FP.BF16.F32.PACK_AB R70, R67, R66 ;  /* 0x000000424346723e */ /* 0x004fea00000010ff */
[----:B------:R-:W-:Y:S01]  /*107e0*/  HMMA.16816.F32.BF16 R48, R60, R78, R48 ;  /* 0x0000004e3c30723c */ /* 0x000fe20000041830 */
[----:B------:R-:W2:Y:S02]  /*107f0*/  LDSM.16.MT88.4 R76, [R180+0xec00] ;  /* 0x00ec0000b44c783b */ /* 0x000ea40000004200 */
[----:B-1----:R-:W-:Y:S07]  /*10800*/  F2FP.BF16.F32.PACK_AB R71, R122, R53 ;  /* 0x000000357a47723e */ /* 0x002fee00000010ff */
[C---:B------:R-:W-:Y:S05]  /*10810*/  HMMA.16816.F32.BF16 R112, R68.reuse, R108, R4 ;  /* 0x0000006c4470723c */ /* 0x040fea0000041804 */
[----:B------:R-:W-:Y:S01]  /*10820*/  FADD.FTZ R5, R107, R98 ;  /* 0x000000626b057221 */ /* 0x000fe20000010000 */
[----:B------:R-:W-:Y:S02]  /*10830*/  FADD.FTZ R7, R105, R96 ;  /* 0x0000006069077221 */ /* 0x000fe40000010000 */
[C---:B------:R-:W-:Y:S03]  /*10840*/  HMMA.16816.F32.BF16 R108, R68.reuse, R110, R8 ;  /* 0x0000006e446c723c */ /* 0x040fe60000041808 */
[----:B------:R-:W-:Y:S01]  /*10850*/  FADD.FTZ R118, R118, R5 ;  /* 0x0000000576767221 */ /* 0x000fe20000010000 */
[----:B------:R-:W-:Y:S02]  /*10860*/  FADD.FTZ R116, R116, R7 ;  /* 0x0000000774747221 */ /* 0x000fe40000010000 */
[----:B------:R-:W1:Y:S01]  /*10870*/  LDSM.16.MT88.4 R4, [R57+0x5c00] ;  /* 0x005c00003904783b */ /* 0x000e620000004200 */
[----:B------:R-:W-:Y:S01]  /*10880*/  FADD.FTZ R169, R169, R118 ;  /* 0x00000076a9a97221 */ /* 0x000fe20000010000 */
[C---:B------:R-:W-:Y:S03]  /*10890*/  HMMA.16816.F32.BF16 R104, R68.reuse, R100, R12 ;  /* 0x000000644468723c */ /* 0x040fe6000004180c */
[----:B------:R-:W-:Y:S02]  /*108a0*/  IMAD.MOV.U32 R118, RZ, RZ, R0 ;  /* 0x000000ffff767224 */ /* 0x000fe400078e0000 */
[----:B------:R-:W-:Y:S01]  /*108b0*/  FADD.FTZ R163, R163, R116 ;  /* 0x00000074a3a37221 */ /* 0x000fe20000010000 */
[----:B------:R-:W-:Y:S01]  /*108c0*/  FADD.FTZ R134, R134, R169 ;  /* 0x000000a986867221 */ /* 0x000fe20000010000 */
[----:B------:R-:W-:Y:S01]  /*108d0*/  IMAD.MOV.U32 R116, RZ, RZ, R52 ;  /* 0x000000ffff747224 */ /* 0x000fe200078e0034 */
        /* <DEDUP_REMOVED lines=41> */
[----:B------:R-:W-:Y:S03]  /*10b70*/  FADD.FTZ R66, R66, R5 ;  /* 0x0000000542427221 */ /* 0x000fe60000010000 */
[----:B------:R-:W-:Y:S01]  /*10b80*/  FADD.FTZ R218, R122, R53 ;  /* 0x000000357ada7221 */ /* 0x000fe20000010000 */
[----:B------:R-:W-:Y:S01]  /*10b90*/  FADD.FTZ R219, R67, R66 ;  /* 0x0000004243db7221 */ /* 0x000fe20000010000 */
[----:B------:R-:W-:Y:S06]  /*10ba0*/  @P0 BRA `(.L_x_1765) ;  /* 0xffffffb000d00947 */ /* 0x000fec000383ffff */
.L_x_1758:
        /* <DEDUP_REMOVED lines=10> */
.L_x_1777:
[----:B------:R-:W2:Y:S01]  /*10c50*/  MUFU.RCP R6, R8 ;  /* 0x0000000800067308 */ /* 0x000ea20000001000 */
[----:B------:R-:W1:Y:S01]  /*10c60*/  S2UR UR6, SR_CgaCtaId ;  /* 0x00000000000679c3 */ /* 0x000e620000008800 */
[----:B---34-:R-:W-:Y:S01]  /*10c70*/  FADD.FTZ R10, R10, R11 ;  /* 0x0000000b0a0a7221 */ /* 0x018fe20000010000 */
[C---:B------:R-:W-:Y:S01]  /*10c80*/  SHF.L.U32 R5, R119.reuse, 0x1, RZ ;  /* 0x0000000177057819 */ /* 0x040fe200000006ff */
[----:B------:R-:W-:Y:S01]  /*10c90*/  UMOV UR7, 0x400 ;  /* 0x0000040000077882 */ /* 0x000fe20000000000 */
[----:B------:R-:W-:Y:S02]  /*10ca0*/  FSETP.NE.FTZ.AND P3, PT, R8, RZ, PT ;  /* 0x000000ff0800720b */ /* 0x000fe40003f75000 */
[----:B------:R-:W-:Y:S01]  /*10cb0*/  SHF.L.U32 R4, R119, 0x4, RZ ;  /* 0x0000000477047819 */ /* 0x000fe200000006ff */
[----:B------:R-:W3:Y:S01]  /*10cc0*/  MUFU.RCP R9, R10 ;  /* 0x0000000a00097308 */ /* 0x000ee20000001000 */
[----:B------:R-:W-:Y:S02]  /*10cd0*/  LOP3.LUT R5, R5, 0x6, RZ, 0xc0, !PT ;  /* 0x0000000605057812 */ /* 0x000fe400078ec0ff */
[----:B------:R-:W-:-:S02]  /*10ce0*/  FSETP.NE.FTZ.AND P1, PT, R10, RZ, PT ;  /* 0x000000ff0a00720b */ /* 0x000fc40003f35000 */
[----:B------:R-:W-:Y:S02]  /*10cf0*/  LOP3.LUT R4, R5, 0x3e00, R4, 0xf8, !PT ;  /* 0x00003e0005047812 */ /* 0x000fe400078ef804 */
[----:B------:R-:W-:Y:S02]  /*10d00*/  SHF.L.U32 R5, R119, 0x3, RZ ;  /* 0x0000000377057819 */ /* 0x000fe400000006ff */
[----:B--2---:R-:W-:Y:S02]  /*10d10*/  FSEL R6, R6, 1, P3 ;  /* 0x3f80000006067808 */ /* 0x004fe40001800000 */
        /* <DEDUP_REMOVED lines=26> */
[----:B-1----:R-:W-:Y:S01]  /*10ec0*/  ULEA UR6, UR6, UR7, 0x18 ;  /* 0x0000000706067291 */ /* 0x002fe2000f8ec0ff */
[----:B---3--:R-:W-:-:S02]  /*10ed0*/  FSEL R9, R9, 1, P1 ;  /* 0x3f80000009097808 */ /* 0x008fc40000800000 */
        /* <DEDUP_REMOVED lines=89> */
[----:B------:R-:W1:Y:S01]  /*11470*/  @P1 MUFU.LG2 R10, R10 ;  /* 0x0000000a000a1308 */ /* 0x000e620000000c00 */
[----:B------:R-:W2:Y:S07]  /*11480*/  S2R R30, SR_TID.X ;  /* 0x00000000001e7919 */ /* 0x000eae0000002100 */
[----:B------:R-:W1:Y:S01]  /*11490*/  @P3 MUFU.LG2 R8, R8 ;  /* 0x0000000800083308 */ /* 0x000e620000000c00 */
[----:B------:R-:W-:Y:S01]  /*114a0*/  BSSY.RECONVERGENT B0, `(.L_x_1767) ;  /* 0x0000011000007945 */ /* 0x000fe20003800200 */
[----:B------:R-:W-:Y:S01]  /*114b0*/  MOV R28, 0x7f800000 ;  /* 0x7f800000001c7802 */ /* 0x000fe20000000f00 */
[----:B----4-:R-:W-:Y:S01]  /*114c0*/  @P2 IMAD.WIDE.U32 R42, R40, R202, RZ ;  /* 0x000000ca282a2225 */ /* 0x010fe200078e00ff */
[----:B------:R-:W-:-:S03]  /*114d0*/  MOV R29, 0x7f800000 ;  /* 0x7f800000001d7802 */ /* 0x000fc60000000f00 */
[----:B-1----:R-:W-:-:S04]  /*114e0*/  @P1 FMUL.FTZ R5, R10, 0.69314718246459960938 ;  /* 0x3f3172180a051820 */ /* 0x002fc80000410000 */
[----:B-----5:R-:W-:Y:S01]  /*114f0*/  @P1 FFMA.FTZ R28, R7, R0, R5 ;  /* 0x00000000071c1223 */ /* 0x020fe20000010005 */
[----:B------:R-:W-:Y:S01]  /*11500*/  @P3 FMUL.FTZ R6, R8, 0.69314718246459960938 ;  /* 0x3f31721808063820 */ /* 0x000fe20000410000 */
[----:B------:R-:W-:-:S03]  /*11510*/  @P2 IMAD R0, R41, R202, RZ ;  /* 0x000000ca29002224 */ /* 0x000fc600078e02ff */
[----:B------:R-:W-:Y:S01]  /*11520*/  @P3 FFMA.FTZ R29, R7, R52, R6 ;  /* 0x00000034071d3223 */ /* 0x000fe20000010006 */
        /* <DEDUP_REMOVED lines=8> */
.L_x_1768:
[----:B------:R-:W-:Y:S05]  /*115b0*/  BSYNC.RECONVERGENT B0 ;  /* 0x0000000000007941 */ /* 0x000fea0003800200 */
.L_x_1767:
        /* <DEDUP_REMOVED lines=27> */
.L_x_1770:
[----:B------:R-:W-:Y:S05]  /*11770*/  BSYNC.RECONVERGENT B0 ;  /* 0x0000000000007941 */ /* 0x000fea0003800200 */
.L_x_1769:
[----:B-1----:R1:W5:Y:S01]  /*11780*/  LD.E R3, desc[UR4][R2.64+0xc0] ;  /* 0x0000c00402037980 */ /* 0x002362000c101900 */
[-C--:B------:R-:W-:Y:S01]  /*11790*/  @!P2 IMAD R28, R39, R198.reuse, RZ ;  /* 0x000000c6271ca224 */ /* 0x080fe200078e02ff */
[----:B------:R-:W-:Y:S01]  /*117a0*/  MOV R205, RZ ;  /* 0x000000ff00cd7202 */ /* 0x000fe20000000f00 */
[----:B------:R-:W-:Y:S01]  /*117b0*/  @!P2 IMAD.WIDE.U32 R32, R38, R198, RZ ;  /* 0x000000c62620a225 */ /* 0x000fe200078e00ff */
[----:B------:R-:W-:Y:S01]  /*117c0*/  ISETP.GE.AND P1, PT, R30, R183, PT ;  /* 0x000000b71e00720c */ /* 0x000fe20003f26270 */
[----:B------:R-:W-:Y:S01]  /*117d0*/  BSSY.RECONVERGENT B0, `(.L_x_1771) ;  /* 0x000001a000007945 */ /* 0x000fe20003800200 */
[----:B------:R-:W-:Y:S01]  /*117e0*/  @P2 MOV R32, R42 ;  /* 0x0000002a00202202 */ /* 0x000fe20000000f00 */
[----:B------:R-:W-:Y:S01]  /*117f0*/  IMAD.WIDE.U32 R38, R36, R197, RZ ;  /* 0x000000c524267225 */ /* 0x000fe200078e00ff */
[----:B------:R-:W-:-:S03]  /*11800*/  @!P2 IADD3 R29, PT, PT, R33, R28, RZ ;  /* 0x0000001c211da210 */ /* 0x000fc60007ffe0ff */
[----:B------:R-:W-:Y:S02]  /*11810*/  IMAD R28, R37, R197, RZ ;  /* 0x000000c5251c7224 */ /* 0x000fe400078e02ff */
[----:B------:R-:W-:-:S03]  /*11820*/  IMAD.WIDE.U32 R36, R200, R40, R204 ;  /* 0x00000028c8247225 */ /* 0x000fc600078e00cc */
[----:B------:R-:W-:Y:S01]  /*11830*/  IADD3 R28, PT, PT, R39, R28, RZ ;  /* 0x0000001c271c7210 */ /* 0x000fe20007ffe0ff */
[----:B------:R-:W-:Y:S02]  /*11840*/  IMAD R200, R41, R200, RZ ;  /* 0x000000c829c87224 */ /* 0x000fe400078e02ff */
[----:B------:R-:W-:Y:S02]  /*11850*/  VIADD R34, R30, 0x20 ;  /* 0x000000201e227836 */ /* 0x000fe40000000000 */
[----:B------:R-:W-:Y:S01]  /*11860*/  @P2 IMAD.IADD R29, R43, 0x1, R0 ;  /* 0x000000012b1d2824 */ /* 0x000fe200078e0200 */
[----:B------:R-:W-:Y:S02]  /*11870*/  IADD3 R200, PT, PT, R37, R200, RZ ;  /* 0x000000c825c87210 */ /* 0x000fe40007ffe0ff */
[----:B------:R-:W-:Y:S02]  /*11880*/  IADD3 R32, P3, P2, R38, R36, R32 ;  /* 0x0000002426207210 */ /* 0x000fe40007a7e020 */
[----:B------:R-:W-:-:S02]  /*11890*/  ISETP.GE.AND P0, PT, R34, R183, PT ;  /* 0x000000b72200720c */ /* 0x000fc40003f06270 */
        /* <DEDUP_REMOVED lines=13> */
.L_x_1772:
[----:B------:R-:W-:Y:S05]  /*11970*/  BSYNC.RECONVERGENT B0 ;  /* 0x0000000000007941 */ /* 0x000fea0003800200 */
.L_x_1771:
[----:B------:R-:W-:-:S04]  /*11980*/  MOV R197, 0x0 ;  /* 0x0000000000c57802 */ /* 0x000fc80000000f00 */
[----:B-12345:R-:W-:Y:S05]  /*11990*/  @P0 RET.REL.NODEC R196 `(_ZN5flash24flash_fwd_splitkv_kernelI23Flash_fwd_kernel_traitsILi96ELi64ELi128ELi4ELb0ELb0EN7cutlass10bfloat16_tE19Flash_kernel_traitsILi96ELi64ELi128ELi4ES3_EELb0ELb1ELb0ELb0ELb0ELb0ELb0ELb0EEEvNS_16Flash_fwd_paramsE) ;  /* 0xfffffee4c4980950 */ /* 0x03efea0003c3ffff */
[----:B------:R-:W-:Y:S01]  /*119a0*/  IADD3 R7, P0, PT, R30, 0x20, RZ ;  /* 0x000000201e077810 */ /* 0x000fe20007f1e0ff */
[----:B------:R-:W-:Y:S01]  /*119b0*/  IMAD.MOV.U32 R12, RZ, RZ, R32 ;  /* 0x000000ffff0c7224 */ /* 0x000fe200078e0020 */
[----:B------:R-:W-:Y:S02]  /*119c0*/  MOV R13, R33 ;  /* 0x00000021000d7202 */ /* 0x000fe40000000f00 */
[-C--:B------:R-:W-:Y:S01]  /*119d0*/  ISETP.GE.AND P2, PT, R204, R3.reuse, PT ;  /* 0x00000003cc00720c */ /* 0x080fe20003f46270 */
[----:B------:R-:W-:Y:S01]  /*119e0*/  IMAD.X R5, RZ, RZ, RZ, P0 ;  /* 0x000000ffff057224 */ /* 0x000fe200000e06ff */
[----:B------:R-:W-:Y:S01]  /*119f0*/  ISETP.GE.AND P1, PT, R189, R3, PT ;  /* 0x00000003bd00720c */ /* 0x000fe20003f26270 */
[----:B------:R-:W-:Y:S01]  /*11a00*/  IMAD.WIDE.U32 R12, R40, R7, R12 ;  /* 0x00000007280c7225 */ /* 0x000fe200078e000c */
[----:B------:R-:W-:Y:S02]  /*11a10*/  ISETP.GE.AND P0, PT, R188, R3, PT ;  /* 0x00000003bc00720c */ /* 0x000fe40003f06270 */
[----:B------:R-:W-:Y:S01]  /*11a20*/  MOV R197, 0x0 ;  /* 0x0000000000c57802 */ /* 0x000fe20000000f00 */
[----:B------:R-:W-:Y:S01]  /*11a30*/  IMAD R5, R5, R40, RZ ;  /* 0x0000002805057224 */ /* 0x000fe200078e02ff */
[----:B------:R-:W-:-:S03]  /*11a40*/  LEA R2, P3, R12, R44, 0x1 ;  /* 0x0000002c0c027211 */ /* 0x000fc600078608ff */
[----:B------:R-:W-:-:S04]  /*11a50*/  IMAD R5, R41, R7, R5 ;  /* 0x0000000729057224 */ /* 0x000fc800078e0205 */
[----:B------:R-:W-:-:S05]  /*11a60*/  IMAD.IADD R5, R13, 0x1, R5 ;  /* 0x000000010d057824 */ /* 0x000fca00078e0205 */
[----:B------:R-:W-:-:S05]  /*11a70*/  LEA.HI.X R3, R12, R45, R5, 0x1, P3 ;  /* 0x0000002d0c037211 */ /* 0x000fca00018f0c05 */
[----:B------:R-:W-:Y:S04]  /*11a80*/  @!P2 ST.E.128 desc[UR4][R2.64], R16 ;  /* 0x000000100200a985 */ /* 0x000fe8000c101d04 */
[----:B------:R1:W-:Y:S02]  /*11a90*/  @!P1 ST.E.128 desc[UR4][R2.64+0x40], R8 ;  /* 0x0000400802009985 */ /* 0x0003e4000c101d04 */
[----:B-1----:R-:W-:Y:S05]  /*11aa0*/  @P0 RET.REL.NODEC R196 `(_ZN5flash24flash_fwd_splitkv_kernelI23Flash_fwd_kernel_traitsILi96ELi64ELi128ELi4ELb0ELb0EN7cutlass10bfloat16_tE19Flash_kernel_traitsILi96ELi64ELi128ELi4ES3_EELb0ELb1ELb0ELb0ELb0ELb0ELb0ELb0EEEvNS_16Flash_fwd_paramsE) ;  /* 0xfffffee4c4540950 */ /* 0x002fea0003c3ffff */
[----:B------:R-:W-:Y:S01]  /*11ab0*/  MOV R197, 0x0 ;  /* 0x0000000000c57802 */ /* 0x000fe20000000f00 */
[----:B------:R1:W-:Y:S03]  /*11ac0*/  ST.E.128 desc[UR4][R2.64+0x80], R24 ;  /* 0x0000801802007985 */ /* 0x0003e6000c101d04 */
[----:B-1----:R-:W-:Y:S05]  /*11ad0*/  RET.REL.NODEC R196 `(_ZN5flash24flash_fwd_splitkv_kernelI23Flash_fwd_kernel_traitsILi96ELi64ELi128ELi4ELb0ELb0EN7cutlass10bfloat16_tE19Flash_kernel_traitsILi96ELi64ELi128ELi4ES3_EELb0ELb1ELb0ELb0ELb0ELb0ELb0ELb0EEEvNS_16Flash_fwd_paramsE) ;  /* 0xfffffee4c4487950 */ /* 0x002fea0003c3ffff */
.L_x_1766:
[----:B------:R-:W-:Y:S01]  /*11ae0*/  MOV R5, 0x2 ;  /* 0x0000000200057802 */ /* 0x000fe20000000f00 */
[----:B------:R-:W-:Y:S01]  /*11af0*/  IMAD.MOV.U32 R4, RZ, RZ, 0x1f ;  /* 0x0000001fff047424 */ /* 0x000fe200078e00ff */
[----:B------:R-:W-:-:S07]  /*11b00*/  MOV R6, 0xffffffff ;  /* 0xffffffff00067802 */ /* 0x000fce0000000f00 */
[----:B-1---5:R-:W-:Y:S05]  /*11b10*/  WARPSYNC.COLLECTIVE R6, `(.L_x_1773) ;  /* 0x0000000006087348 */ /* 0x022fea0003c00000 */
[----:B------:R2:W3:Y:S02]  /*11b20*/  SHFL.BFLY P0, R11, R219, R5, R4 ;  /* 0x0c000005db0b7389 */ /* 0x0004e40000000004 */
[----:B-123-5:R-:W-:Y:S05]  /*11b30*/  ENDCOLLECTIVE ;  /* 0x000000000000791b */ /* 0x02efea0003800000 */
.L_x_1773:
[----:B------:R-:W-:Y:S02]  /*11b40*/  IMAD.MOV.U32 R8, RZ, RZ, R11 ;  /* 0x000000ffff087224 */ /* 0x000fe400078e000b */
[----:B------:R-:W-:Y:S02]  /*11b50*/  IMAD.MOV.U32 R5, RZ, RZ, 0x1 ;  /* 0x00000001ff057424 */ /* 0x000fe400078e00ff */
[----:B------:R-:W-:-:S05]  /*11b60*/  FADD.FTZ R9, R8, R219 ;  /* 0x000000db08097221 */ /* 0x000fca0000010000 */
[----:B------:R-:W-:-:S07]  /*11b70*/  MOV R219, R9 ;  /* 0x0000000900db7202 */ /* 0x000fce0000000f00 */
[----:B------:R-:W-:Y:S05]  /*11b80*/  WARPSYNC.COLLECTIVE R6, `(.L_x_1774) ;  /* 0x0000000006087348 */ /* 0x000fea0003c00000 */
[----:B------:R1:W2:Y:S02]  /*11b90*/  SHFL.BFLY P0, R11, R219, R5, R4 ;  /* 0x0c000005db0b7389 */ /* 0x0002a40000000004 */
[----:B-12---:R-:W-:Y:S05]  /*11ba0*/  ENDCOLLECTIVE ;  /* 0x000000000000791b */ /* 0x006fea0003800000 */
.L_x_1774:
[----:B------:R-:W-:Y:S01]  /*11bb0*/  MOV R219, R218 ;  /* 0x000000da00db7202 */ /* 0x000fe20000000f00 */
[----:B------:R-:W-:Y:S01]  /*11bc0*/  IMAD.MOV.U32 R5, RZ, RZ, 0x2 ;  /* 0x00000002ff057424 */ /* 0x000fe200078e00ff */
[----:B------:R-:W-:-:S07]  /*11bd0*/  MOV R8, R11 ;  /* 0x0000000b00087202 */ /* 0x000fce0000000f00 */
[----:B------:R-:W-:Y:S05]  /*11be0*/  WARPSYNC.COLLECTIVE R6, `(.L_x_1775) ;  /* 0x0000000006087348 */ /* 0x000fea0003c00000 */
[----:B------:R1:W2:Y:S02]  /*11bf0*/  SHFL.BFLY P0, R11, R219, R5, R4 ;  /* 0x0c000005db0b7389 */ /* 0x0002a40000000004 */
[----:B-12---:R-:W-:Y:S05]  /*11c00*/  ENDCOLLECTIVE ;  /* 0x000000000000791b */ /* 0x006fea0003800000 */
.L_x_1775:
[----:B------:R-:W-:Y:S01]  /*11c10*/  FADD.FTZ R8, R9, R8 ;  /* 0x0000000809087221 */ /* 0x000fe20000010000 */
[----:B------:R-:W-:Y:S01]  /*11c20*/  FADD.FTZ R10, R11, R218 ;  /* 0x000000da0b0a7221 */ /* 0x000fe20000010000 */
[----:B------:R-:W-:-:S04]  /*11c30*/  MOV R5, 0x1 ;  /* 0x0000000100057802 */ /* 0x000fc80000000f00 */
[----:B------:R-:W-:-:S07]  /*11c40*/  MOV R219, R10 ;  /* 0x0000000a00db7202 */ /* 0x000fce0000000f00 */
[----:B------:R-:W-:Y:S05]  /*11c50*/  WARPSYNC.COLLECTIVE R6, `(.L_x_1776) ;  /* 0x0000000006087348 */ /* 0x000fea0003c00000 */
[----:B------:R1:W2:Y:S02]  /*11c60*/  SHFL.BFLY P0, R11, R219, R5, R4 ;  /* 0x0c000005db0b7389 */ /* 0x0002a40000000004 */
[----:B-12---:R-:W-:Y:S05]  /*11c70*/  ENDCOLLECTIVE ;  /* 0x000000000000791b */ /* 0x006fea0003800000 */
.L_x_1776:
[----:B------:R-:W-:Y:S05]  /*11c80*/  BRA `(.L_x_1777) ;  /* 0xffffffec00f07947 */ /* 0x000fea000383ffff */
.L_x_1778:
        /* <DEDUP_REMOVED lines=15> */
.L_x_11604:


//--------------------- .text._ZN5flash24flash_fwd_splitkv_kernelI23Flash_fwd_kernel_traitsILi96ELi64ELi128ELi4ELb0ELb0EN7cutlass10bfloat16_tE19Flash_kernel_traitsILi96ELi64ELi128ELi4ES3_EELb0ELb1ELb0ELb0ELb0ELb1ELb0ELb0EEEvNS_16Flash_fwd_paramsE --------------------------
	.section	.text._ZN5flash24flash_fwd_splitkv_kernelI23Flash_fwd_kernel_traitsILi96ELi64ELi128ELi4ELb0ELb0EN7cutlass10bfloat16_tE19Flash_kernel_traitsILi96ELi64ELi128ELi4ES3_EELb0ELb1ELb0ELb0ELb0ELb1ELb0ELb0EEEvNS_16Flash_fwd_paramsE,"ax",@progbits
	.align	128
        .global         _ZN5flash24flash_fwd_splitkv_kernelI23Flash_fwd_kernel_traitsILi96ELi64ELi128ELi4ELb0ELb0EN7cutlass10bfloat16_tE19Flash_kernel_traitsILi96ELi64ELi128ELi4ES3_EELb0ELb1ELb0ELb0ELb0ELb1ELb0ELb0EEEvNS_16Flash_fwd_paramsE
        .type           _ZN5flash24flash_fwd_splitkv_kernelI23Flash_fwd_kernel_traitsILi96ELi64ELi128ELi4ELb0ELb0EN7cutlass10bfloat16_tE19Flash_kernel_traitsILi96ELi64ELi128ELi4ES3_EELb0ELb1ELb0ELb0ELb0ELb1ELb0ELb0EEEvNS_16Flash_fwd_paramsE,@function
        .size           _ZN5flash24flash_fwd_splitkv_kernelI23Flash_fwd_kernel_traitsILi96ELi64ELi128ELi4ELb0ELb0EN7cutlass10bfloat16_tE19Flash_kernel_traitsILi96ELi64ELi128ELi4ES3_EELb0ELb1ELb0ELb0ELb0ELb1ELb0ELb0EEEvNS_16Flash_fwd_paramsE,(.L_x_11605 - _ZN5flash24flash_fwd_splitkv_kernelI23Flash_fwd_kernel_traitsILi96ELi64ELi128ELi4ELb0ELb0EN7cutlass10bfloat16_tE19Flash_kernel_traitsILi96ELi64ELi128ELi4ES3_EELb0ELb1ELb0ELb0ELb0ELb1ELb0ELb0EEEvNS_16Flash_fwd_paramsE)
        .other          _ZN5flash24flash_fwd_splitkv_kernelI23Flash_fwd_kernel_traitsILi96ELi64ELi128ELi4ELb0ELb0EN7cutlass10bfloat16_tE19Flash_kernel_traitsILi96ELi64ELi128ELi4ES3_EELb0ELb1ELb0ELb0ELb0ELb1ELb0ELb0EEEvNS_16Flash_fwd_paramsE,@"STO_CUDA_ENTRY STV_DEFAULT"
_ZN5flash24flash_fwd_splitkv_kernelI23Flash_fwd_kernel_traitsILi96ELi64ELi128ELi4ELb0ELb0EN7cutlass10bfloat16_tE19Flash_kernel_traitsILi96ELi64ELi128ELi4ES3_EELb0ELb1ELb0ELb0ELb0ELb1ELb0ELb0EEEvNS_16Flash_fwd_paramsE:
.text._ZN5flash24flash_fwd_splitkv_kernelI23Flash_fwd_kernel_traitsILi96ELi64ELi128ELi4ELb0ELb0EN7cutlass10bfloat16_tE19Flash_kernel_traitsILi96ELi64ELi128ELi4ES3_EELb0ELb1ELb0ELb0ELb0ELb1ELb0ELb0EEEvNS_16Flash_fwd_paramsE:
[----:B------:R-:W-:Y:S01]  /*0000*/  LDC R1, c[0x0][0x37c] ;  /* 0x0000df00ff017b82 */ /* 0x000fe20000000800 */
[----:B------:R-:W1:Y:S07]  /*0010*/  S2R R9, SR_CTAID.X ;  /* 0x0000000000097919 */ /* 0x000e6e0000002500 */
[----:B------:R-:W2:Y:S01]  /*0020*/  LDC.64 R2, c[0x0][0x348] ;  /* 0x0000d200ff027b82 */ /* 0x000ea20000000a00 */
[----:B------:R-:W-:Y:S01]  /*0030*/  BSSY.RECONVERGENT B3, `(.L_x_1779) ;  /* 0x0000005000037945 */ /* 0x000fe20003800200 */
[----:B------:R-:W-:Y:S01]  /*0040*/  MOV R206, 0x80 ;  /* 0x0000008000ce7802 */ /* 0x000fe20000000f00 */
[----:B------:R-:W3:Y:S01]  /*0050*/  S2R R208, SR_CTAID.Y ;  /* 0x0000000000d07919 */ /* 0x000ee20000002600 */
[----:B------:R-:W4:Y:S05]  /*0060*/  S2R R207, SR_CTAID.Z ;  /* 0x0000000000cf7919 */ /* 0x000f2a0000002700 */
[----:B-1234-:R-:W-:Y:S05]  /*0070*/  CALL.REL.NOINC `($_ZN5flash24flash_fwd_splitkv_kernelI23Flash_fwd_kernel_traitsILi96ELi64ELi128ELi4ELb0ELb0EN7cutlass10bfloat16_tE19Flash_kernel_traitsILi96ELi64ELi128ELi4ES3_EELb0ELb1ELb0ELb0ELb0ELb1ELb0ELb0EEEvNS_16Flash_fwd_paramsE$_ZN5flash30compute_attn_1rowblock_splitkvI23Flash_fwd_kernel_traitsILi96ELi64ELi128ELi4ELb0ELb0EN7cutlass10bfloat16_tE19Flash_kernel_traitsILi96ELi64ELi128ELi4ES3_EELb0ELb1ELb0ELb0ELb0ELb1ELb0ELb0ENS_16Flash_fwd_paramsEEEvRKT8_iiiii) ;  /* 0x0000000000087944 */ /* 0x01efea0003c00000 */
[----:B------:R-:W-:Y:S05]  /*0080*/  BSYNC.RECONVERGENT B3 ;  /* 0x0000000000037941 */ /* 0x000fea0003800200 */
.L_x_1779:
[----:B------:R-:W-:Y:S05]  /*0090*/  EXIT ;  /* 0x000000000000794d */ /* 0x000fea0003800000 */
        .type           $_ZN5flash24flash_fwd_splitkv_kernelI23Flash_fwd_kernel_traitsILi96ELi64ELi128ELi4ELb0ELb0EN7cutlass10bfloat16_tE19Flash_kernel_traitsILi96ELi64ELi128ELi4ES3_EELb0ELb1ELb0ELb0ELb0ELb1ELb0ELb0EEEvNS_16Flash_fwd_paramsE$_ZN5flash30compute_attn_1rowblock_splitkvI23Flash_fwd_kernel_traitsILi96ELi64ELi128ELi4ELb0ELb0EN7cutlass10bfloat16_tE19Flash_kernel_traitsILi96ELi64ELi128ELi4ES3_EELb0ELb1ELb0ELb0ELb0ELb1ELb0ELb0ENS_16Flash_fwd_paramsEEEvRKT8_iiiii,@function
        .size           $_ZN5flash24flash_fwd_splitkv_kernelI23Flash_fwd_kernel_traitsILi96ELi64ELi128ELi4ELb0ELb0EN7cutlass10bfloat16_tE19Flash_kernel_traitsILi96ELi64ELi128ELi4ES3_EELb0ELb1ELb0ELb0ELb0ELb1ELb0ELb0EEEvNS_16Flash_fwd_paramsE$_ZN5flash30compute_attn_1rowblock_splitkvI23Flash_fwd_kernel_traitsILi96ELi64ELi128ELi4ELb0ELb0EN7cutlass10bfloat16_tE19Flash_kernel_traitsILi96ELi64ELi128ELi4ES3_EELb0ELb1ELb0ELb0ELb0ELb1ELb0ELb0ENS_16Flash_fwd_paramsEEEvRKT8_iiiii,(.L_x_11605 - $_ZN5flash24flash_fwd_splitkv_kernelI23Flash_fwd_kernel_traitsILi96ELi64ELi128ELi4ELb0ELb0EN7cutlass10bfloat16_tE19Flash_kernel_traitsILi96ELi64ELi128ELi4ES3_EELb0ELb1ELb0ELb0ELb0ELb1ELb0ELb0EEEvNS_16Flash_fwd_paramsE$_ZN5flash30compute_attn_1rowblock_splitkvI23Flash_fwd_kernel_traitsILi96ELi64ELi128ELi4ELb0ELb0EN7cutlass10bfloat16_tE19Flash_kernel_traitsILi96ELi64ELi128ELi4ES3_EELb0ELb1ELb0ELb0ELb0ELb1ELb0ELb0ENS_16Flash_fwd_paramsEEEvRKT8_iiiii)
$_ZN5flash24flash_fwd_splitkv_kernelI23Flash_fwd_kernel_traitsILi96ELi64ELi128ELi4ELb0ELb0EN7cutlass10bfloat16_tE19Flash_kernel_traitsILi96ELi64ELi128ELi4ES3_EELb0ELb1ELb0ELb0ELb0ELb1ELb0ELb0EEEvNS_16Flash_fwd_paramsE$_ZN5flash30compute_attn_1rowblock_splitkvI23Flash_fwd_kernel_traitsILi96ELi64ELi128ELi4ELb0ELb0EN7cutlass10bfloat16_tE19Flash_kernel_traitsILi96ELi64ELi128ELi4ES3_EELb0ELb1ELb0ELb0ELb0ELb1ELb0ELb0ENS_16Flash_fwd_paramsEEEvRKT8_iiiii:
        /* <DEDUP_REMOVED lines=39> */
.L_x_1781:
[----:B------:R-:W-:Y:S05]  /*0310*/  BSYNC.RECONVERGENT B0 ;  /* 0x0000000000007941 */ /* 0x000fea0003800200 */
.L_x_1780:
[----:B------:R-:W-:Y:S04]  /*0320*/  BSSY.RECONVERGENT B0, `(.L_x_1782) ;  /* 0x0000007000007945 */ /* 0x000fe80003800200 */
[----:B------:R-:W-:Y:S05]  /*0330*/  @!P3 BRA `(.L_x_1783) ;  /* 0x000000000014b947 */ /* 0x000fea0003800000 */
[----:B------:R-:W4:Y:S02]  /*0340*/  LD.E.U8 R6, desc[UR4][R2.64+0x1b2] ;  /* 0x0001b20402067980 */ /* 0x000f24000c101100 */
[----:B----4-:R-:W-:-:S13]  /*0350*/  ISETP.NE.AND P1, PT, R6, RZ, PT ;  /* 0x000000ff0600720c */ /* 0x010fda0003f25270 */
[----:B------:R-:W4:Y:S02]  /*0360*/  @P1 LD.E R6, desc[UR4][R12.64+0x4] ;  /* 0x000004040c061980 */ /* 0x000f24000c101900 */
[----:B----45:R-:W-:-:S06]  /*0370*/  @P1 IADD3 R55, PT, PT, R6, -R15, RZ ;  /* 0x8000000f06371210 */ /* 0x030fcc0007ffe0ff */
[----:B------:R4:W5:Y:S02]  /*0380*/  @!P1 LD.E R55, desc[UR4][R12.64] ;  /* 0x000000040c379980 */ /* 0x000964000c101900 */
.L_x_1783:
[----:B------:R-:W-:Y:S05]  /*0390*/  BSYNC.RECONVERGENT B0 ;  /* 0x0000000000007941 */ /* 0x000fea0003800200 */
.L_x_1782:
        /* <DEDUP_REMOVED lines=8> */
.L_x_1785:
[----:B------:R-:W5:Y:S01]  /*0420*/  LD.E.64 R6, desc[UR4][R2.64+0x108] ;  /* 0x0001080402067980 */ /* 0x000f62000c101b00 */
[----:B------:R-:W-:Y:S01]  /*0430*/  BSSY.RECONVERGENT B0, `(.L_x_1787) ;  /* 0x0000006000007945 */ /* 0x000fe20003800200 */
[----:B------:R-:W-:Y:S01]  /*0440*/  IMAD.MOV.U32 R5, RZ, RZ, RZ ;  /* 0x000000ffff057224 */ /* 0x000fe200078e00ff */
[----:B-----5:R-:W-:-:S04]  /*0450*/  ISETP.NE.U32.AND P0, PT, R6, RZ, PT ;  /* 0x000000ff0600720c */ /* 0x020fc80003f05070 */
[----:B------:R-:W-:-:S13]  /*0460*/  ISETP.NE.AND.EX P0, PT, R7, RZ, PT, P0 ;  /* 0x000000ff0700720c */ /* 0x000fda0003f05300 */
[----:B------:R-:W-:Y:S05]  /*0470*/  @!P0 BRA `(.L_x_1788) ;  /* 0x0000000000048947 */ /* 0x000fea0003800000 */
[----:B------:R1:W5:Y:S02]  /*0480*/  LD.E R5, desc[UR4][R2.64+0xbc] ;  /* 0x0000bc0402057980 */ /* 0x000364000c101900 */
.L_x_1788:
[----:B------:R-:W-:Y:S05]  /*0490*/  BSYNC.RECONVERGENT B0 ;  /* 0x0000000000007941 */ /* 0x000fea0003800200 */
.L_x_1787:
[----:B-----5:R-:W-:Y:S02]  /*04a0*/  IADD3 R55, PT, PT, R5, R55, -R14 ;  /* 0x0000003705377210 */ /* 0x020fe40007ffe80e */
.L_x_1786:
[----:B------:R-:W-:Y:S05]  /*04b0*/  BSYNC.RECONVERGENT B1 ;  /* 0x0000000000017941 */ /* 0x000fea0003800200 */
.L_x_1784:
[----:B------:R-:W-:Y:S01]  /*04c0*/  IMAD.SHL.U32 R210, R9, 0x40, RZ ;  /* 0x0000004009d27824 */ /* 0x000fe200078e00ff */
[----:B------:R-:W-:Y:S01]  /*04d0*/  MOV R6, R206 ;  /* 0x000000ce00067202 */ /* 0x000fe20000000f00 */
[----:B------:R-:W-:-:S03]  /*04e0*/  IMAD.MOV.U32 R7, RZ, RZ, 0x0 ;  /* 0x00000000ff077424 */ /* 0x000fc600078e00ff */
[----:B------:R-:W-:-:S13]  /*04f0*/  ISETP.GT.AND P0, PT, R117, R210, PT ;  /* 0x000000d27500720c */ /* 0x000fda0003f04270 */
[----:B-1234-:R-:W-:Y:S05]  /*0500*/  @!P0 RET.REL.NODEC R6 `(_ZN5flash24flash_fwd_splitkv_kernelI23Flash_fwd_kernel_traitsILi96ELi64ELi128ELi4ELb0ELb0EN7cutlass10bfloat16_tE19Flash_kernel_traitsILi96ELi64ELi128ELi4ES3_EELb0ELb1ELb0ELb0ELb0ELb1ELb0ELb0EEEvNS_16Flash_fwd_paramsE) ;  /* 0xfffffff806bc8950 */ /* 0x01efea0003c3ffff */
        /* <DEDUP_REMOVED lines=38> */
[----:B------:R-:W-:Y:S01]  /*0770*/  ISETP.NE.AND P5, PT, R20, RZ, PT ;  /* 0x000000ff1400720c */ /* 0x000fe20003fa5270 */
[----:B------:R-:W-:Y:S01]  /*0780*/  BSSY.RECONVERGENT B0, `(.L_x_1790) ;  /* 0x000002c000007945 */ /* 0x000fe20003800200 */
[----:B--2---:R-:W-:-:S02]  /*0790*/  @P0 IMAD R6, R15, R212, RZ ;  /* 0x000000d40f060224 */ /* 0x004fc400078e02ff */
[----:B------:R-:W-:-:S04]  /*07a0*/  @P0 IMAD.WIDE.U32 R212, R14, R212, RZ ;  /* 0x000000d40ed40225 */ /* 0x000fc800078e00ff */
[----:B---3--:R-:W-:Y:S02]  /*07b0*/  IMAD R4, R208, R4, R207 ;  /* 0x00000004d0047224 */ /* 0x008fe400078e02cf */
[-C--:B----4-:R-:W-:Y:S02]  /*07c0*/  @!P0 IMAD R7, R19, R208.reuse, RZ ;  /* 0x000000d013078224 */ /* 0x090fe400078e02ff */
[----:B------:R-:W-:-:S04]  /*07d0*/  @!P0 IMAD.WIDE.U32 R18, R18, R208, RZ ;  /* 0x000000d012128225 */ /* 0x000fc800078e00ff */
[----:B------:R-:W-:Y:S02]  /*07e0*/  @!P0 IMAD.MOV.U32 R8, RZ, RZ, R18 ;  /* 0x000000ffff088224 */ /* 0x000fe400078e0012 */
[----:B-1----:R-:W-:-:S04]  /*07f0*/  IMAD.WIDE.U32 R2, R210, R14, R20 ;  /* 0x0000000ed2027225 */ /* 0x002fc800078e0014 */
[----:B------:R-:W-:Y:S02]  /*0800*/  @P0 IMAD.MOV.U32 R8, RZ, RZ, R212 ;  /* 0x000000ffff080224 */ /* 0x000fe400078e00d4 */
[----:B------:R-:W-:Y:S01]  /*0810*/  IMAD R4, R5, R4, R210 ;  /* 0x0000000405047224 */ /* 0x000fe200078e02d2 */
[----:B------:R-:W-:Y:S01]  /*0820*/  SHF.R.U32.HI R5, RZ, 0x2, R118 ;  /* 0x00000002ff057819 */ /* 0x000fe20000011676 */
[----:B------:R-:W-:Y:S01]  /*0830*/  @!P0 IMAD.IADD R7, R19, 0x1, R7 ;  /* 0x0000000113078824 */ /* 0x000fe200078e0207 */
[----:B------:R-:W-:Y:S01]  /*0840*/  @P0 IADD3 R7, PT, PT, R213, R6, RZ ;  /* 0x00000006d5070210 */ /* 0x000fe20007ffe0ff */
[----:B------:R-:W-:Y:S01]  /*0850*/  IMAD R210, R15, R210, RZ ;  /* 0x000000d20fd27224 */ /* 0x000fe200078e02ff */
        /* <DEDUP_REMOVED lines=30> */
.L_x_1791:
[----:B------:R-:W-:Y:S05]  /*0a40*/  BSYNC.RECONVERGENT B0 ;  /* 0x0000000000007941 */ /* 0x000fea0003800200 */
.L_x_1790:
        /* <DEDUP_REMOVED lines=18> */
.L_x_1793:
[----:B------:R-:W-:Y:S05]  /*0b70*/  BSYNC.RECONVERGENT B0 ;  /* 0x0000000000007941 */ /* 0x000fea0003800200 */
.L_x_1792:
[----:B------:R-:W-:Y:S01]  /*0b80*/  MOV R207, 0x0 ;  /* 0x0000000000cf7802 */ /* 0x000fe20000000f00 */
[----:B------:R1:W-:Y:S03]  /*0b90*/  @!P6 ST.E desc[UR4][R6.64], R3 ;  /* 0x000000030600e985 */ /* 0x0003e6000c101904 */
[----:B-12--5:R-:W-:Y:S05]  /*0ba0*/  @P5 RET.REL.NODEC R206 `(_ZN5flash24flash_fwd_splitkv_kernelI23Flash_fwd_kernel_traitsILi96ELi64ELi128ELi4ELb0ELb0EN7cutlass10bfloat16_tE19Flash_kernel_traitsILi96ELi64ELi128ELi4ES3_EELb0ELb1ELb0ELb0ELb0ELb1ELb0ELb0EEEvNS_16Flash_fwd_paramsE) ;  /* 0xfffffff4ce145950 */ /* 0x026fea0003c3ffff */
[----:B------:R-:W-:Y:S02]  /*0bb0*/  MOV R3, 0x7f800000 ;  /* 0x7f80000000037802 */ /* 0x000fe40000000f00 */
[----:B------:R-:W-:-:S03]  /*0bc0*/  MOV R207, 0x0 ;  /* 0x0000000000cf7802 */ /* 0x000fc60000000f00 */
[----:B------:R1:W-:Y:S02]  /*0bd0*/  ST.E desc[UR4][R6.64+0x80], R3 ;  /* 0x0000800306007985 */ /* 0x0003e4000c101904 */
[----:B-1----:R-:W-:Y:S05]  /*0be0*/  RET.REL.NODEC R206 `(_ZN5flash24flash_fwd_splitkv_kernelI23Flash_fwd_kernel_traitsILi96ELi64ELi128ELi4ELb0ELb0EN7cutlass10bfloat16_tE19Flash_kernel_traitsILi96ELi64ELi128ELi4ES3_EELb0ELb1ELb0ELb0ELb0ELb1ELb0ELb0EEEvNS_16Flash_fwd_paramsE) ;  /* 0xfffffff4ce047950 */ /* 0x002fea0003c3ffff */
.L_x_1789:
        /* <DEDUP_REMOVED lines=15> */
[----:B-1----:R-:W-:-:S03]  /*0ce0*/  LEA R5, R116, 0xffffff80, 0x7 ;  /* 0xffffff8074057811 */ /* 0x002fc600078e38ff */
[----:B------:R-:W4:Y:S01]  /*0cf0*/  LD.E.64 R22, desc[UR4][R2.64+0x20] ;  /* 0x0000200402167980 */ /* 0x000f22000c101b00 */
[----:B------:R-:W-:-:S03]  /*0d00*/  IABS R4, R5 ;  /* 0x0000000500047213 */ /* 0x000fc60000000000 */
[----:B------:R-:W4:Y:S04]  /*0d10*/  LD.E.64 R194, desc[UR4][R2.64+0x38] ;  /* 0x0000380402c27980 */ /* 0x000f28000c101b00 */
[----:B------:R-:W4:Y:S04]  /*0d20*/  LD.E.64 R20, desc[UR4][R2.64+0x50] ;  /* 0x0000500402147980 */ /* 0x000f28000c101b00 */
[----:B------:R-:W4:Y:S04]  /*0d30*/  LD.E.64 R18, desc[UR4][R2.64+0x28] ;  /* 0x0000280402127980 */ /* 0x000f28000c101b00 */
[----:B------:R1:W5:Y:S01]  /*0d40*/  LD.E.64 R196, desc[UR4][R2.64+0x40] ;  /* 0x0000400402c47980 */ /* 0x000362000c101b00 */
[----:B--2---:R-:W-:-:S04]  /*0d50*/  IABS R7, R14 ;  /* 0x0000000e00077213 */ /* 0x004fc80000000000 */
[----:B------:R-:W2:Y:S08]  /*0d60*/  I2F.RP R8, R7 ;  /* 0x0000000700087306 */ /* 0x000eb00000209400 */
[----:B--2---:R-:W2:Y:S02]  /*0d70*/  MUFU.RCP R16, R8 ;  /* 0x0000000800107308 */ /* 0x004ea40000001000 */
[----:B--2---:R-:W-:-:S06]  /*0d80*/  VIADD R16, R16, 0xffffffe ;  /* 0x0ffffffe10107836 */ /* 0x004fcc0000000000 */
[----:B------:R-:W2:Y:S02]  /*0d90*/  F2I.FTZ.U32.TRUNC.NTZ R17, R16 ;  /* 0x0000001000117305 */ /* 0x000ea4000021f000 */
[----:B--2---:R-:W-:Y:S01]  /*0da0*/  IMAD.MOV R0, RZ, RZ, -R17 ;  /* 0x000000ffff007224 */ /* 0x004fe200078e0a11 */
[----:B------:R-:W-:-:S03]  /*0db0*/  MOV R16, RZ ;  /* 0x000000ff00107202 */ /* 0x000fc60000000f00 */
[----:B------:R-:W-:Y:S01]  /*0dc0*/  IMAD R11, R0, R7, RZ ;  /* 0x00000007000b7224 */ /* 0x000fe200078e02ff */
[----:B------:R-:W-:-:S03]  /*0dd0*/  IABS R0, R14 ;  /* 0x0000000e00007213 */ /* 0x000fc60000000000 */
[----:B------:R-:W-:-:S04]  /*0de0*/  IMAD.HI.U32 R11, R17, R11, R16 ;  /* 0x0000000b110b7227 */ /* 0x000fc800078e0010 */
        /* <DEDUP_REMOVED lines=12> */
[----:B------:R-:W-:Y:S02]  /*0eb0*/  @P0 IADD3 R11, PT, PT, R11, 0x1, RZ ;  /* 0x000000010b0b0810 */ /* 0x000fe40007ffe0ff */
[----:B------:R-:W-:Y:S02]  /*0ec0*/  IADD3 R221, PT, PT, R17, R0, RZ ;  /* 0x0000000011dd7210 */ /* 0x000fe40007ffe0ff */
[----:B------:R-:W-:Y:S01]  /*0ed0*/  LEA R220, P0, R16, R228, 0x2 ;  /* 0x000000e410dc7211 */ /* 0x000fe200078010ff */
[----:B------:R-:W-:-:S03]  /*0ee0*/  IMAD.MOV.U32 R12, RZ, RZ, R11 ;  /* 0x000000ffff0c7224 */ /* 0x000fc600078e000b */
[----:B------:R-:W-:Y:S01]  /*0ef0*/  LEA.HI.X R221, R16, R229, R221, 0x2, P0 ;  /* 0x000000e510dd7211 */ /* 0x000fe200000f14dd */
[----:B------:R-:W-:Y:S01]  /*0f00*/  @!P1 IMAD.MOV R12, RZ, RZ, -R12 ;  /* 0x000000ffff0c9224 */ /* 0x000fe200078e0a0c */
[----:B------:R-:W-:Y:S01]  /*0f10*/  @!P2 LOP3.LUT R12, RZ, R14, RZ, 0x33, !PT ;  /* 0x0000000eff0ca212 */ /* 0x000fe200078e33ff */
[----:B------:R1:W5:Y:S04]  /*0f20*/  LD.E.64 R16, desc[UR4][R2.64+0x58] ;  /* 0x0000580402107980 */ /* 0x000368000c101b00 */
[----:B------:R-:W-:-:S05]  /*0f30*/  IMAD.WIDE R26, R12, 0x4, R220 ;  /* 0x000000040c1a7825 */ /* 0x000fca00078e02dc */
[----:B------:R-:W2:Y:S01]  /*0f40*/  LD.E R4, desc[UR4][R26.64] ;  /* 0x000000041a047980 */ /* 0x000ea2000c101900 */
[----:B----4-:R-:W-:-:S04]  /*0f50*/  IABS R7, R6 ;  /* 0x0000000600077213 */ /* 0x010fc80000000000 */
[----:B-----5:R-:W3:Y:S08]  /*0f60*/  I2F.RP R10, R7 ;  /* 0x00000007000a7306 */ /* 0x020ef00000209400 */
        /* <DEDUP_REMOVED lines=24> */
[----:B------:R-:W-:-:S05]  /*10f0*/  @!P1 LOP3.LUT R11, RZ, R6, RZ, 0x33, !PT ;  /* 0x00000006ff0b9212 */ /* 0x000fca00078e33ff */
[----:B------:R-:W-:Y:S01]  /*1100*/  IMAD R13, R21, R11, RZ ;  /* 0x0000000b150d7224 */ /* 0x000fe200078e02ff */
[----:B--2---:R-:W-:Y:S01]  /*1110*/  SHF.R.S32.HI R0, RZ, 0x1f, R4 ;  /* 0x0000001fff007819 */ /* 0x004fe20000011404 */
[----:B------:R-:W-:-:S04]  /*1120*/  IMAD R7, R23, R4, RZ ;  /* 0x0000000417077224 */ /* 0x000fc800078e02ff */
[C---:B------:R-:W-:Y:S02]  /*1130*/  IMAD R7, R22.reuse, R0, R7 ;  /* 0x0000000016077224 */ /* 0x040fe400078e0207 */
[----:B------:R-:W-:-:S05]  /*1140*/  IMAD.WIDE.U32 R22, R22, R4, RZ ;  /* 0x0000000416167225 */ /* 0x000fca00078e00ff */
[----:B------:R-:W-:Y:S01]  /*1150*/  IADD3 R23, PT, PT, R23, R7, RZ ;  /* 0x0000000717177210 */ /* 0x000fe20007ffe0ff */
[----:B------:R-:W-:-:S04]  /*1160*/  IMAD R7, R195, R5, RZ ;  /* 0x00000005c3077224 */ /* 0x000fc800078e02ff */
[----:B------:R-:W-:Y:S02]  /*1170*/  IMAD R7, R194, R15, R7 ;  /* 0x0000000fc2077224 */ /* 0x000fe400078e0207 */
[----:B------:R-:W-:-:S05]  /*1180*/  IMAD.WIDE.U32 R22, R5, R194, R22 ;  /* 0x000000c205167225 */ /* 0x000fca00078e0016 */
[----:B------:R-:W-:Y:S02]  /*1190*/  IADD3 R23, PT, PT, R23, R7, RZ ;  /* 0x0000000717177210 */ /* 0x000fe40007ffe0ff */
[----:B------:R-:W-:-:S05]  /*11a0*/  SHF.R.S32.HI R7, RZ, 0x1f, R11 ;  /* 0x0000001fff077819 */ /* 0x000fca000001140b */
[----:B------:R-:W-:Y:S02]  /*11b0*/  IMAD R13, R20, R7, R13 ;  /* 0x00000007140d7224 */ /* 0x000fe400078e020d */
[----:B------:R-:W-:Y:S02]  /*11c0*/  IMAD R7, R19, R4, RZ ;  /* 0x0000000413077224 */ /* 0x000fe400078e02ff */
[----:B------:R-:W-:-:S04]  /*11d0*/  IMAD.WIDE.U32 R20, R11, R20, R22 ;  /* 0x000000140b147225 */ /* 0x000fc800078e0016 */
[----:B------:R-:W-:-:S04]  /*11e0*/  IMAD.WIDE.U32 R30, R18, R4, RZ ;  /* 0x00000004121e7225 */ /* 0x000fc800078e00ff */
[----:B------:R-:W-:Y:S01]  /*11f0*/  IMAD R0, R18, R0, R7 ;  /* 0x0000000012007224 */ /* 0x000fe200078e0207 */
[----:B------:R-:W-:Y:S01]  /*1200*/  MOV R14, R20 ;  /* 0x00000014000e7202 */ /* 0x000fe20000000f00 */
[----:B------:R-:W-:-:S03]  /*1210*/  IMAD.IADD R13, R21, 0x1, R13 ;  /* 0x00000001150d7824 */ /* 0x000fc600078e020d */
[----:B------:R-:W-:Y:S01]  /*1220*/  IADD3 R0, PT, PT, R31, R0, RZ ;  /* 0x000000001f007210 */ /* 0x000fe20007ffe0ff */
[----:B-1----:R-:W-:Y:S05]  /*1230*/  BRA `(.L_x_1796) ;  /* 0x0000000400307947 */ /* 0x002fea0003800000 */
.L_x_1795:
        /* <DEDUP_REMOVED lines=42> */
[----:B------:R-:W-:-:S02]  /*14e0*/  @!P4 MOV R12, R24 ;  /* 0x00000018000cc202 */ /* 0x000fc40000000f00 */
[----:B------:R-:W-:Y:S01]  /*14f0*/  @!P4 IADD3 R13, PT, PT, R25, R13, RZ ;  /* 0x0000000d190dc210 */ /* 0x000fe20007ffe0ff */
[----:B------:R-:W-:Y:S01]  /*1500*/  @P4 IMAD.IADD R13, R23, 0x1, R4 ;  /* 0x00000001170d4824 */ /* 0x000fe200078e0204 */
[----:B------:R-:W-:Y:S02]  /*1510*/  LEA R5, R116, 0xffffff80, 0x7 ;  /* 0xffffff8074057811 */ /* 0x000fe400078e38ff */
[----:B------:R-:W-:Y:S01]  /*1520*/  @P4 MOV R12, R22 ;  /* 0x00000016000c4202 */ /* 0x000fe20000000f00 */
[----:B------:R-:W-:Y:S01]  /*1530*/  @!P4 IMAD R0, R197, R14, RZ ;  /* 0x0000000ec500c224 */ /* 0x000fe200078e02ff */
[----:B------:R-:W-:Y:S01]  /*1540*/  @!P4 SHF.R.S32.HI R7, RZ, 0x1f, R14 ;  /* 0x0000001fff07c819 */ /* 0x000fe2000001140e */
[----:B------:R-:W-:Y:S02]  /*1550*/  @P2 VIADD R11, R11, 0x1 ;  /* 0x000000010b0b2836 */ /* 0x000fe40000000000 */
[----:B------:R-:W-:-:S03]  /*1560*/  IMAD.WIDE.U32 R22, R194, R5, R12 ;  /* 0x00000005c2167225 */ /* 0x000fc600078e000c */
[----:B------:R-:W-:Y:S01]  /*1570*/  @!P1 IADD3 R11, PT, PT, -R11, RZ, RZ ;  /* 0x000000ff0b0b9210 */ /* 0x000fe20007ffe1ff */
[----:B------:R-:W-:Y:S02]  /*1580*/  IMAD R4, R195, R5, RZ ;  /* 0x00000005c3047224 */ /* 0x000fe400078e02ff */
[----:B------:R-:W-:Y:S02]  /*1590*/  @!P4 IMAD R0, R7, R196, R0 ;  /* 0x000000c40700c224 */ /* 0x000fe400078e0200 */
[----:B------:R-:W-:Y:S01]  /*15a0*/  @!P4 IMAD.WIDE.U32 R12, R196, R14, RZ ;  /* 0x0000000ec40cc225 */ /* 0x000fe200078e00ff */
[----:B------:R-:W-:Y:S02]  /*15b0*/  @!P0 LOP3.LUT R11, RZ, R6, RZ, 0x33, !PT ;  /* 0x00000006ff0b8212 */ /* 0x000fe400078e33ff */
[----:B------:R-:W-:Y:S02]  /*15c0*/  IADD3 R23, PT, PT, R23, R4, RZ ;  /* 0x0000000417177210 */ /* 0x000fe40007ffe0ff */
[----:B------:R-:W-:-:S02]  /*15d0*/  @!P4 IADD3 R25, PT, PT, R13, R0, RZ ;  /* 0x000000000d19c210 */ /* 0x000fc40007ffe0ff */
[----:B------:R-:W-:Y:S01]  /*15e0*/  @!P4 MOV R24, R12 ;  /* 0x0000000c0018c202 */ /* 0x000fe20000000f00 */
[----:B------:R-:W-:Y:S01]  /*15f0*/  @P4 IMAD.IADD R14, R14, 0x1, R15 ;  /* 0x000000010e0e4824 */ /* 0x000fe200078e020f */
[----:B------:R-:W-:Y:S01]  /*1600*/  @!P4 SHF.R.S32.HI R7, RZ, 0x1f, R10 ;  /* 0x0000001fff07c819 */ /* 0x000fe2000001140a */
[-C--:B----4-:R-:W-:Y:S01]  /*1610*/  @!P4 IMAD R0, R19, R10.reuse, RZ ;  /* 0x0000000a1300c224 */ /* 0x090fe200078e02ff */
[----:B------:R-:W-:Y:S01]  /*1620*/  SHF.R.S32.HI R4, RZ, 0x1f, R11 ;  /* 0x0000001fff047819 */ /* 0x000fe2000001140b */
[----:B------:R-:W-:Y:S02]  /*1630*/  IMAD R13, R21, R11, RZ ;  /* 0x0000000b150d7224 */ /* 0x000fe400078e02ff */
[----:B------:R-:W-:-:S04]  /*1640*/  @!P4 IMAD.WIDE.U32 R30, R18, R10, R24 ;  /* 0x0000000a121ec225 */ /* 0x000fc800078e0018 */
[----:B------:R-:W-:-:S04]  /*1650*/  IMAD.WIDE.U32 R22, R20, R11, R22 ;  /* 0x0000000b14167225 */ /* 0x000fc800078e0016 */
[----:B------:R-:W-:Y:S02]  /*1660*/  @!P4 IMAD R0, R18, R7, R0 ;  /* 0x000000071200c224 */ /* 0x000fe400078e0200 */
        /* <DEDUP_REMOVED lines=9> */
.L_x_1796:
[----:B------:R-:W-:Y:S05]  /*1700*/  BSYNC.RECONVERGENT B0 ;  /* 0x0000000000007941 */ /* 0x000fea0003800200 */
.L_x_1794:
        /* <DEDUP_REMOVED lines=22> */
[----:B------:R-:W1:-:S12]  /*1870*/  S2R R4, SR_CgaCtaId ;  /* 0x0000000000047919 */ /* 0x000e580000008800 */
[----:B------:R-:W-:-:S04]  /*1880*/  @!P2 IADD3 R8, PT, PT, R8, -R7, RZ ;  /* 0x800000070808a210 */ /* 0x000fc80007ffe0ff */
[----:B------:R-:W-:Y:S02]  /*1890*/  ISETP.GE.U32.AND P4, PT, R8, R7, PT ;  /* 0x000000070800720c */ /* 0x000fe40003f86070 */
[----:B------:R-:W-:Y:S01]  /*18a0*/  LOP3.LUT R7, R207, R6, RZ, 0x3c, !PT ;  /* 0x00000006cf077212 */ /* 0x000fe200078e3cff */
[----:B------:R-:W-:Y:S01]  /*18b0*/  @!P2 VIADD R19, R19, 0x1 ;  /* 0x000000011313a836 */ /* 0x000fe20000000000 */
[----:B------:R-:W-:Y:S02]  /*18c0*/  ISETP.NE.AND P2, PT, R6, RZ, PT ;  /* 0x000000ff0600720c */ /* 0x000fe40003f45270 */
[----:B------:R-:W-:Y:S01]  /*18d0*/  ISETP.GE.AND P1, PT, R7, RZ, PT ;  /* 0x000000ff0700720c */ /* 0x000fe20003f26270 */
[----:B------:R-:W-:-:S06]  /*18e0*/  IMAD R8, R15, R196, RZ ;  /* 0x000000c40f087224 */ /* 0x000fcc00078e02ff */
[----:B------:R-:W-:Y:S01]  /*18f0*/  @P4 VIADD R19, R19, 0x1 ;  /* 0x0000000113134836 */ /* 0x000fe20000000000 */
[----:B------:R-:W-:-:S03]  /*1900*/  SHF.L.U32 R211, R118, 0x3, RZ ;  /* 0x0000000376d37819 */ /* 0x000fc600000006ff */
[----:B------:R-:W-:Y:S01]  /*1910*/  IMAD.MOV.U32 R7, RZ, RZ, R19 ;  /* 0x000000ffff077224 */ /* 0x000fe200078e0013 */
[----:B------:R-:W-:Y:S01]  /*1920*/  MOV R19, 0x400 ;  /* 0x0000040000137802 */ /* 0x000fe20000000f00 */
[C---:B------:R-:W-:Y:S02]  /*1930*/  IMAD R15, R5.reuse, R197, R8 ;  /* 0x000000c5050f7224 */ /* 0x040fe400078e0208 */
[----:B------:R-:W-:Y:S01]  /*1940*/  @!P1 IMAD.MOV R7, RZ, RZ, -R7 ;  /* 0x000000ffff079224 */ /* 0x000fe200078e0a07 */
[----:B-1----:R-:W-:Y:S01]  /*1950*/  LEA R4, R4, R19, 0x18 ;  /* 0x0000001304047211 */ /* 0x002fe200078ec0ff */
[----:B------:R-:W-:Y:S01]  /*1960*/  IMAD.WIDE.U32 R18, R5, R196, RZ ;  /* 0x000000c405127225 */ /* 0x000fe200078e00ff */
[----:B------:R-:W-:Y:S02]  /*1970*/  @!P2 LOP3.LUT R7, RZ, R6, RZ, 0x33, !PT ;  /* 0x00000006ff07a212 */ /* 0x000fe400078e33ff */
[----:B------:R-:W-:Y:S01]  /*1980*/  LOP3.LUT R214, R211, 0x18, RZ, 0xc0, !PT ;  /* 0x00000018d3d67812 */ /* 0x000fe200078ec0ff */
[----:B------:R-:W-:Y:S01]  /*1990*/  IMAD.IADD R15, R19, 0x1, R15 ;  /* 0x00000001130f7824 */ /* 0x000fe200078e020f */
[----:B------:R-:W-:Y:S01]  /*19a0*/  SHF.R.S32.HI R5, RZ, 0x1f, R7 ;  /* 0x0000001fff057819 */ /* 0x000fe20000011407 */
[-C--:B------:R-:W-:Y:S01]  /*19b0*/  IMAD R6, R17, R7.reuse, RZ ;  /* 0x0000000711067224 */ /* 0x080fe200078e02ff */
[----:B------:R-:W-:Y:S01]  /*19c0*/  IADD3 R30, P2, P1, R18, R30, R214 ;  /* 0x0000001e121e7210 */ /* 0x000fe2000795e0d6 */
[----:B------:R-:W-:-:S03]  /*19d0*/  IMAD.WIDE.U32 R18, R16, R7, RZ ;  /* 0x0000000710127225 */ /* 0x000fc600078e00ff */
[----:B------:R-:W-:Y:S01]  /*19e0*/  IADD3.X R15, PT, PT, R15, R0, RZ, P2, P1 ;  /* 0x000000000f0f7210 */ /* 0x000fe200017e24ff */
[----:B------:R-:W-:Y:S02]  /*19f0*/  IMAD R6, R5, R16, R6 ;  /* 0x0000001005067224 */ /* 0x000fe400078e0206 */
[C---:B------:R-:W-:Y:S02]  /*1a00*/  IMAD.SHL.U32 R132, R118.reuse, 0x20, RZ ;  /* 0x0000002076847824 */ /* 0x040fe400078e00ff */
[----:B------:R-:W-:Y:S01]  /*1a10*/  IMAD.SHL.U32 R0, R118, 0x10, RZ ;  /* 0x0000001076007824 */ /* 0x000fe200078e00ff */
[----:B------:R-:W-:Y:S01]  /*1a20*/  SHF.R.U32.HI R53, RZ, 0x1, R118 ;  /* 0x00000001ff357819 */ /* 0x000fe20000011676 */
[----:B------:R-:W-:Y:S01]  /*1a30*/  IMAD.IADD R6, R19, 0x1, R6 ;  /* 0x0000000113067824 */ /* 0x000fe200078e0206 */
[----:B------:R-:W-:Y:S02]  /*1a40*/  LOP3.LUT R19, R211, 0xc0, RZ, 0xc0, !PT ;  /* 0x000000c0d3137812 */ /* 0x000fe400078ec0ff */
[----:B------:R-:W-:-:S02]  /*1a50*/  LOP3.LUT R5, R132, 0xc0, RZ, 0xc0, !PT ;  /* 0x000000c084057812 */ /* 0x000fc400078ec0ff */
[----:B------:R-:W-:Y:S02]  /*1a60*/  SHF.L.U32 R7, R118, 0x2, RZ ;  /* 0x0000000276077819 */ /* 0x000fe400000006ff */
[----:B------:R-:W-:Y:S02]  /*1a70*/  LOP3.LUT R17, R0, 0x100, RZ, 0xc0, !PT ;  /* 0x0000010000117812 */ /* 0x000fe400078ec0ff */
[----:B------:R-:W-:Y:S02]  /*1a80*/  IADD3 R30, P1, PT, R30, R18, RZ ;  /* 0x000000121e1e7210 */ /* 0x000fe40007f3e0ff */
[----:B------:R-:W-:Y:S02]  /*1a90*/  LOP3.LUT R16, R19, 0x18, R118, 0xf8, !PT ;  /* 0x0000001813107812 */ /* 0x000fe400078ef876 */
[----:B------:R-:W-:Y:S02]  /*1aa0*/  LOP3.LUT R18, R5, 0x8, R53, 0xf8, !PT ;  /* 0x0000000805127812 */ /* 0x000fe400078ef835 */
[----:B------:R-:W-:-:S02]  /*1ab0*/  LOP3.LUT R7, R7, 0x18, RZ, 0xc0, !PT ;  /* 0x0000001807077812 */ /* 0x000fc400078ec0ff */
[----:B------:R-:W-:Y:S02]  /*1ac0*/  LOP3.LUT R5, R5, 0x8, R118, 0xf8, !PT ;  /* 0x0000000805057812 */ /* 0x000fe400078ef876 */
[----:B------:R-:W-:Y:S02]  /*1ad0*/  LOP3.LUT R22, R17, 0x20, R132, 0xf8, !PT ;  /* 0x0000002011167812 */ /* 0x000fe400078ef884 */
[----:B------:R-:W-:Y:S01]  /*1ae0*/  LOP3.LUT R16, R16, 0x18, R211, 0x78, !PT ;  /* 0x0000001810107812 */ /* 0x000fe200078e78d3 */
[----:B------:R-:W-:Y:S01]  /*1af0*/  IMAD.X R31, R15, 0x1, R6, P1 ;  /* 0x000000010f1f7824 */ /* 0x000fe200008e0606 */
[----:B------:R-:W-:Y:S02]  /*1b00*/  LOP3.LUT R5, R22, R5, R7, 0xf6, !PT ;  /* 0x0000000516057212 */ /* 0x000fe400078ef607 */
[----:B------:R-:W-:Y:S02]  /*1b10*/  LOP3.LUT R7, R18, R7, RZ, 0x3c, !PT ;  /* 0x0000000712077212 */ /* 0x000fe400078e3cff */
[----:B------:R-:W-:-:S02]  /*1b20*/  IADD3 R18, P1, PT, R214, R14, RZ ;  /* 0x0000000ed6127210 */ /* 0x000fc40007f3e0ff */
[----:B------:R-:W-:-:S03]  /*1b30*/  LOP3.LUT R211, R16, 0x1f20, R211, 0xf8, !PT ;  /* 0x00001f2010d37812 */ /* 0x000fc600078ef8d3 */
[----:B------:R-:W-:Y:S01]  /*1b40*/  IMAD.X R19, RZ, RZ, R13, P1 ;  /* 0x000000ffff137224 */ /* 0x000fe200008e060d */
[----:B------:R-:W-:Y:S01]  /*1b50*/  SHF.R.U32.HI R222, RZ, 0x2, R118 ;  /* 0x00000002ffde7819 */ /* 0x000fe20000011676 */
[----:B------:R-:W-:-:S04]  /*1b60*/  IMAD.IADD R198, R117, 0x1, -R210 ;  /* 0x0000000175c67824 */ /* 0x000fc800078e0ad2 */
[----:B------:R-:W-:Y:S02]  /*1b70*/  IMAD R6, R195, R222, RZ ;  /* 0x000000dec3067224 */ /* 0x000fe400078e02ff */
[----:B------:R-:W-:-:S04]  /*1b80*/  IMAD.WIDE.U32 R18, R222, R194, R18 ;  /* 0x000000c2de127225 */ /* 0x000fc800078e0012 */
[----:B------:R-:W-:Y:S02]  /*1b90*/  IMAD R14, R197, R222, RZ ;  /* 0x000000dec50e7224 */ /* 0x000fe400078e02ff */
[----:B------:R-:W-:Y:S01]  /*1ba0*/  IMAD.WIDE.U32 R30, R222, R196, R30 ;  /* 0x000000c4de1e7225 */ /* 0x000fe200078e001e */
[----:B------:R-:W-:Y:S03]  /*1bb0*/  BSSY.RECONVERGENT B0, `(.L_x_1797) ;  /* 0x0000036000007945 */ /* 0x000fe60003800200 */
[----:B------:R-:W-:Y:S02]  /*1bc0*/  IMAD.IADD R203, R19, 0x1, R6 ;  /* 0x0000000113cb7824 */ /* 0x000fe400078e0206 */
[----:B------:R-:W-:Y:S02]  /*1bd0*/  IMAD.IADD R205, R31, 0x1, R14 ;  /* 0x000000011fcd7824 */ /* 0x000fe400078e020e */
[----:B------:R-:W-:Y:S01]  /*1be0*/  IMAD.MOV.U32 R223, RZ, RZ, RZ ;  /* 0x000000ffffdf7224 */ /* 0x000fe200078e00ff */
[C---:B------:R-:W-:Y:S01]  /*1bf0*/  LOP3.LUT R200, R214.reuse, 0x20, RZ, 0xfc, !PT ;  /* 0x00000020d6c87812 */ /* 0x040fe200078efcff */
        /* <DEDUP_REMOVED lines=48> */
.L_x_1799:
[----:B------:R3:W-:Y:S02]  /*1f00*/  STS.128 [R211+0x2000], RZ ;  /* 0x002000ffd3007388 */ /* 0x0007e40000000c00 */
.L_x_1798:
[----:B------:R-:W-:Y:S05]  /*1f10*/  BSYNC.RECONVERGENT B0 ;  /* 0x0000000000007941 */ /* 0x000fea0003800200 */
.L_x_1797:
[----:B-12---:R-:W-:Y:S01]  /*1f20*/  IADD3 R13, PT, PT, R222, 0x20, RZ ;  /* 0x00000020de0d7810 */ /* 0x006fe20007ffe0ff */
        /* <DEDUP_REMOVED lines=31> */
.L_x_1802:
[----:B------:R2:W-:Y:S02]  /*2120*/  STS.128 [R211+0x2800], RZ ;  /* 0x002800ffd3007388 */ /* 0x0005e40000000c00 */
.L_x_1801:
[----:B------:R-:W-:Y:S05]  /*2130*/  BSYNC.RECONVERGENT B0 ;  /* 0x0000000000007941 */ /* 0x000fea0003800200 */
.L_x_1800:
[----:B------:R-:W-:Y:S01]  /*2140*/  VIADD R164, R116, 0xffffffff ;  /* 0xffffffff74a47836 */ /* 0x000fe20000000000 */
[----:B------:R-:W-:Y:S04]  /*2150*/  BSSY.RECONVERGENT B0, `(.L_x_1803) ;  /* 0x000001b000007945 */ /* 0x000fe80003800200 */
[----:B------:R-:W-:-:S05]  /*2160*/  SHF.L.U32 R54, R164, 0x7, RZ ;  /* 0x00000007a4367819 */ /* 0x000fca00000006ff */
[----:B------:R-:W-:-:S05]  /*2170*/  IMAD.IADD R6, R55, 0x1, -R54 ;  /* 0x0000000137067824 */ /* 0x000fca00078e0a36 */
[----:B------:R-:W-:-:S13]  /*2180*/  ISETP.GE.AND P4, PT, R222, R6, PT ;  /* 0x00000006de00720c */ /* 0x000fda0003f86270 */
[----:B------:R-:W-:Y:S05]  /*2190*/  @P4 BRA `(.L_x_1804) ;  /* 0x0000000000584947 */ /* 0x000fea0003800000 */
[-C--:B-----5:R-:W-:Y:S02]  /*21a0*/  ISETP.GE.AND P1, PT, R214, R209.reuse, PT ;  /* 0x000000d1d600720c */ /* 0x0a0fe40003f26270 */
        /* <DEDUP_REMOVED lines=20> */
.L_x_1805:
[----:B------:R4:W-:Y:S02]  /*22f0*/  STS.128 [R211+0x7000], RZ ;  /* 0x007000ffd3007388 */ /* 0x0009e40000000c00 */
.L_x_1804:
[----:B------:R-:W-:Y:S05]  /*2300*/  BSYNC.RECONVERGENT B0 ;  /* 0x0000000000007941 */ /* 0x000fea0003800200 */
.L_x_1803:
[----:B------:R-:W-:Y:S01]  /*2310*/  ISETP.GE.AND P0, PT, R13, R6, PT ;  /* 0x000000060d00720c */ /* 0x000fe20003f06270 */
[----:B------:R-:W-:-:S12]  /*2320*/  BSSY.RECONVERGENT B0, `(.L_x_1806) ;  /* 0x000001a000007945 */ /* 0x000fd80003800200 */
[----:B------:R-:W-:Y:S05]  /*2330*/  @P0 BRA `(.L_x_1807) ;  /* 0x0000000000600947 */ /* 0x000fea0003800000 */
[----:B-1--4-:R-:W-:Y:S01]  /*2340*/  IMAD.SHL.U32 R8, R194, 0x20, RZ ;  /* 0x00000020c2087824 */ /* 0x012fe200078e00ff */
[-C--:B-----5:R-:W-:Y:S02]  /*2350*/  ISETP.GE.AND P1, PT, R214, R209.reuse, PT ;  /* 0x000000d1d600720c */ /* 0x0a0fe40003f26270 */
        /* <DEDUP_REMOVED lines=21> */
.L_x_1808:
[----:B------:R4:W-:Y:S02]  /*24b0*/  STS.128 [R211+0x7800], RZ ;  /* 0x007800ffd3007388 */ /* 0x0009e40000000c00 */
.L_x_1807:
[----:B------:R-:W-:Y:S05]  /*24c0*/  BSYNC.RECONVERGENT B0 ;  /* 0x0000000000007941 */ /* 0x000fea0003800200 */
.L_x_1806:
[----:B-1--45:R-:W-:Y:S01]  /*24d0*/  IADD3 R11, PT, PT, R222, 0x40, RZ ;  /* 0x00000040de0b7810 */ /* 0x032fe20007ffe0ff */
        /* <DEDUP_REMOVED lines=24> */
.L_x_1811:
[----:B------:R4:W-:Y:S02]  /*2660*/  STS.128 [R211+0x8000], RZ ;  /* 0x008000ffd3007388 */ /* 0x0009e40000000c00 */
.L_x_1810:
[----:B------:R-:W-:Y:S05]  /*2670*/  BSYNC.RECONVERGENT B0 ;  /* 0x0000000000007941 */ /* 0x000fea0003800200 */
.L_x_1809:
[----:B-1--4-:R-:W-:Y:S01]  /*2680*/  IADD3 R9, PT, PT, R222, 0x60, RZ ;  /* 0x00000060de097810 */ /* 0x012fe20007ffe0ff */
[----:B------:R-:W-:Y:S03]  /*2690*/  BSSY.RECONVERGENT B0, `(.L_x_1812) ;  /* 0x0000018000007945 */ /* 0x000fe60003800200 */
[----:B------:R-:W-:-:S13]  /*26a0*/  ISETP.GE.AND P0, PT, R9, R6, PT ;  /* 0x000000060900720c */ /* 0x000fda0003f06270 */
[----:B------:R-:W-:Y:S05]  /*26b0*/  @P0 BRA `(.L_x_1813) ;  /* 0x0000000000540947 */ /* 0x000fea0003800000 */
[-C--:B------:R-:W-:Y:S01]  /*26c0*/  ISETP.GE.AND P2, PT, R214, R209.reuse, PT ;  /* 0x000000d1d600720c */ /* 0x080fe20003f46270 */
[----:B------:R-:W-:Y:S01]  /*26d0*/  IMAD R8, R195, 0xc0, RZ ;  /* 0x000000c0c3087824 */ /* 0x000fe200078e02ff */
[-C--:B------:R-:W-:Y:S01]  /*26e0*/  ISETP.GE.AND P1, PT, R200, R209.reuse, PT ;  /* 0x000000d1c800720c */ /* 0x080fe20003f26270 */
[----:B------:R-:W-:Y:S01]  /*26f0*/  IMAD.WIDE.U32 R14, R194, 0xc0, R202 ;  /* 0x000000c0c20e7825 */ /* 0x000fe200078e00ca */
        /* <DEDUP_REMOVED lines=17> */
.L_x_1813:
[----:B------:R-:W-:Y:S05]  /*2810*/  BSYNC.RECONVERGENT B0 ;  /* 0x0000000000007941 */ /* 0x000fea0003800200 */
.L_x_1812:
        /* <DEDUP_REMOVED lines=29> */
.L_x_1816:
[----:B------:R1:W-:Y:S01]  /*29f0*/  STS.128 [R211+0xd000], RZ ;  /* 0x00d000ffd3007388 */ /* 0x0003e20000000c00 */
[----:B------:R-:W-:Y:S05]  /*2a00*/  BRA `(.L_x_1817) ;  /* 0x00000000000c7947 */ /* 0x000fea0003800000 */
.L_x_1815:
[----:B------:R1:W-:Y:S04]  /*2a10*/  STS.128 [R211+0x9000], RZ ;  /* 0x009000ffd3007388 */ /* 0x0003e80000000c00 */
[----:B------:R1:W-:Y:S04]  /*2a20*/  STS.128 [R211+0xb000], RZ ;  /* 0x00b000ffd3007388 */ /* 0x0003e80000000c00 */
[----:B------:R1:W-:Y:S02]  /*2a30*/  STS.128 [R211+0xd000], RZ ;  /* 0x00d000ffd3007388 */ /* 0x0003e40000000c00 */
.L_x_1817:
[----:B------:R-:W-:Y:S05]  /*2a40*/  BSYNC.RECONVERGENT B0 ;  /* 0x0000000000007941 */ /* 0x000fea0003800200 */
.L_x_1814:
        /* <DEDUP_REMOVED lines=29> */
.L_x_1820:
[----:B------:R1:W-:Y:S02]  /*2c20*/  STS.128 [R211+0xd800], RZ ;  /* 0x00d800ffd3007388 */ /* 0x0003e40000000c00 */
.L_x_1819:
[----:B------:R-:W-:Y:S05]  /*2c30*/  BSYNC.RECONVERGENT B0 ;  /* 0x0000000000007941 */ /* 0x000fea0003800200 */
.L_x_1818:
        /* <DEDUP_REMOVED lines=27> */
.L_x_1823:
[----:B------:R1:W-:Y:S02]  /*2df0*/  STS.128 [R211+0xe000], RZ ;  /* 0x00e000ffd3007388 */ /* 0x0003e40000000c00 */
.L_x_1822:
[----:B------:R-:W-:Y:S05]  /*2e00*/  BSYNC.RECONVERGENT B0 ;  /* 0x0000000000007941 */ /* 0x000fea0003800200 */
.L_x_1821:
[----:B------:R-:W-:Y:S01]  /*2e10*/  ISETP.GE.AND P0, PT, R9, R6, PT ;  /* 0x000000060900720c */ /* 0x000fe20003f06270 */
[----:B------:R-:W-:Y:S01]  /*2e20*/  IMAD.MOV.U32 R6, RZ, RZ, 0x10 ;  /* 0x00000010ff067424 */ /* 0x000fe200078e00ff */
[----:B------:R-:W-:Y:S01]  /*2e30*/  LOP3.LUT R9, R0, 0x3e00, RZ, 0xc0, !PT ;  /* 0x00003e0000097812 */ /* 0x000fe200078ec0ff */
[----:B------:R-:W-:Y:S01]  /*2e40*/  BSSY.RECONVERGENT B0, `(.L_x_1824) ;  /* 0x0000022000007945 */ /* 0x000fe20003800200 */
        /* <DEDUP_REMOVED lines=32> */
.L_x_1826:
[----:B------:R1:W-:Y:S02]  /*3050*/  STS.128 [R211+0xe800], RZ ;  /* 0x00e800ffd3007388 */ /* 0x0003e40000000c00 */
.L_x_1825:
[----:B------:R-:W-:Y:S05]  /*3060*/  BSYNC.RECONVERGENT B0 ;  /* 0x0000000000007941 */ /* 0x000fea0003800200 */
.L_x_1824:
[----:B------:R-:W2:Y:S01]  /*3070*/  LD.E R0, desc[UR4][R2.64+0x18c] ;  /* 0x00018c0402007980 */ /* 0x000ea2000c101900 */
[----:B------:R-:W-:Y:S01]  /*3080*/  IMAD R193, R193, 0x2, R4 ;  /* 0x00000002c1c17824 */ /* 0x000fe200078e0204 */
[----:B-----5:R-:W-:Y:S01]  /*3090*/  IADD3 R134, PT, PT, R55, -R117, -R134 ;  /* 0x8000007537867210 */ /* 0x020fe20007ffe886 */
[----:B------:R-:W-:Y:S01]  /*30a0*/  IMAD R192, R5, 0x2, R4 ;  /* 0x0000000205c07824 */ /* 0x000fe200078e0204 */
[----:B------:R-:W-:Y:S01]  /*30b0*/  IADD3 R52, PT, PT, R52, R55, -R117 ;  /* 0x0000003734347210 */ /* 0x000fe20007ffe875 */
[C---:B------:R-:W-:Y:S01]  /*30c0*/  IMAD R119, R6.reuse, 0x2, R193 ;  /* 0x0000000206777824 */ /* 0x040fe200078e02c1 */
[----:B------:R-:W-:Y:S01]  /*30d0*/  LDSM.16.M88.4 R32, [R193] ;  /* 0x00000000c120783b */ /* 0x000fe20000000200 */
[----:B------:R-:W-:Y:S01]  /*30e0*/  IMAD R5, R6, 0x2, R192 ;  /* 0x0000000206057824 */ /* 0x000fe200078e02c0 */
[----:B------:R-:W-:Y:S02]  /*30f0*/  BSSY.RECONVERGENT B1, `(.L_x_1827) ;  /* 0x00002dc000017945 */ /* 0x000fe40003800200 */
[----:B------:R-:W3:Y:S04]  /*3100*/  LDSM.16.M88.4 R68, [R192+0x3c00] ;  /* 0x003c0000c044783b */ /* 0x000ee80000000200 */
[----:B------:R-:W-:Y:S04]  /*3110*/  LDSM.16.M88.4 R16, [R119] ;  /* 0x000000007710783b */ /* 0x000fe80000000200 */
[----:B------:R-:W-:Y:S04]  /*3120*/  LDSM.16.M88.4 R20, [R5+0x3c00] ;  /* 0x003c00000514783b */ /* 0x000fe80000000200 */
[----:B-1----:R-:W1:Y:S04]  /*3130*/  LDSM.16.M88.4 R8, [R192+0x3000] ;  /* 0x00300000c008783b */ /* 0x002e680000000200 */
[----:B------:R-:W4:Y:S04]  /*3140*/  LDSM.16.M88.4 R84, [R192+0x3400] ;  /* 0x00340000c054783b */ /* 0x000f280000000200 */
[----:B------:R-:W4:Y:S04]  /*3150*/  LDSM.16.M88.4 R76, [R192+0x3800] ;  /* 0x00380000c04c783b */ /* 0x000f280000000200 */
[----:B------:R-:W4:Y:S04]  /*3160*/  LDSM.16.M88.4 R60, [R192+0x4000] ;  /* 0x00400000c03c783b */ /* 0x000f280000000200 */
[----:B------:R-:W4:Y:S04]  /*3170*/  LDSM.16.M88.4 R48, [R192+0x4400] ;  /* 0x00440000c030783b */ /* 0x000f280000000200 */
[----:B------:R-:W4:Y:S04]  /*3180*/  LDSM.16.M88.4 R40, [R192+0x4800] ;  /* 0x00480000c028783b */ /* 0x000f280000000200 */
[----:B------:R-:W4:Y:S01]  /*3190*/  LDSM.16.M88.4 R108, [R192+0x4c00] ;  /* 0x004c0000c06c783b */ /* 0x000f220000000200 */
[C---:B---3--:R-:W-:Y:S03]  /*31a0*/  HMMA.16816.F32.BF16 R72, R32.reuse, R68, RZ ;  /* 0x000000442048723c */ /* 0x048fe600000418ff */
[----:B------:R-:W3:Y:S04]  /*31b0*/  LDSM.16.M88.4 R104, [R5+0x3000] ;  /* 0x003000000568783b */ /* 0x000ee80000000200 */
[----:B------:R-:W3:Y:S01]  /*31c0*/  LDSM.16.M88.4 R100, [R5+0x3400] ;  /* 0x003400000564783b */ /* 0x000ee20000000200 */
[C---:B------:R-:W-:Y:S03]  /*31d0*/  HMMA.16816.F32.BF16 R68, R32.reuse, R70, RZ ;  /* 0x000000462044723c */ /* 0x040fe600000418ff */
[----:B------:R-:W3:Y:S04]  /*31e0*/  LDSM.16.M88.4 R96, [R5+0x3800] ;  /* 0x003800000560783b */ /* 0x000ee80000000200 */
[----:B------:R-:W3:Y:S01]  /*31f0*/  LDSM.16.M88.4 R92, [R5+0x4000] ;  /* 0x00400000055c783b */ /* 0x000ee20000000200 */
[----:B-1----:R-:W-:Y:S03]  /*3200*/  HMMA.16816.F32.BF16 R12, R32, R8, RZ ;  /* 0x00000008200c723c */ /* 0x002fe600000418ff */
[----:B------:R-:W1:Y:S04]  /*3210*/  LDSM.16.M88.4 R28, [R5+0x4400] ;  /* 0x00440000051c783b */ /* 0x000e680000000200 */
[----:B------:R-:W1:Y:S01]  /*3220*/  LDSM.16.M88.4 R24, [R5+0x4800] ;  /* 0x004800000518783b */ /* 0x000e620000000200 */
[C---:B------:R-:W-:Y:S03]  /*3230*/  HMMA.16816.F32.BF16 R72, R16.reuse, R20, R72 ;  /* 0x000000141048723c */ /* 0x040fe60000041848 */
[----:B------:R-:W-:Y:S04]  /*3240*/  LDSM.16.M88.4 R124, [R193+0x1000] ;  /* 0x00100000c17c783b */ /* 0x000fe80000000200 */
[----:B------:R-:W-:Y:S01]  /*3250*/  LDSM.16.M88.4 R112, [R192+0x5800] ;  /* 0x00580000c070783b */ /* 0x000fe20000000200 */
[----:B------:R-:W-:Y:S03]  /*3260*/  HMMA.16816.F32.BF16 R68, R16, R22, R68 ;  /* 0x000000161044723c */ /* 0x000fe60000041844 */
[----:B------:R-:W1:Y:S04]  /*3270*/  LDSM.16.M88.4 R20, [R5+0x4c00] ;  /* 0x004c00000514783b */ /* 0x000e680000000200 */
[----:B------:R-:W1:Y:S01]  /*3280*/  LDSM.16.M88.4 R120, [R192+0x5400] ;  /* 0x00540000c078783b */ /* 0x000e620000000200 */
[C---:B----4-:R-:W-:Y:S03]  /*3290*/  HMMA.16816.F32.BF16 R88, R32.reuse, R84, RZ ;  /* 0x000000542058723c */ /* 0x050fe600000418ff */
[----:B------:R-:W4:Y:S04]  /*32a0*/  LDSM.16.M88.4 R128, [R192+0x5000] ;  /* 0x00500000c080783b */ /* 0x000f280000000200 */
        /* <DEDUP_REMOVED lines=13> */
[----:B------:R-:W4:Y:S07]  /*3380*/  LDSM.16.M88.4 R108, [R192+0x5c00] ;  /* 0x005c0000c06c783b */ /* 0x000f2e0000000200 */
[C---:B---3--:R-:W-:Y:S08]  /*3390*/  HMMA.16816.F32.BF16 R12, R16.reuse, R104, R12 ;  /* 0x00000068100c723c */ /* 0x048ff0000004180c */
        /* <DEDUP_REMOVED lines=9> */
[C---:B------:R-:W-:Y:S01]  /*3430*/  HMMA.16816.F32.BF16 R60, R16.reuse, R94, R60 ;  /* 0x0000005e103c723c */ /* 0x040fe2000004183c */
[----:B------:R-:W-:Y:S07]  /*3440*/  LDSM.16.M88.4 R92, [R192+0x6c00] ;  /* 0x006c0000c05c783b */ /* 0x000fee0000000200 */
[C---:B-1----:R-:W-:Y:S08]  /*3450*/  HMMA.16816.F32.BF16 R56, R16.reuse, R28, R56 ;  /* 0x0000001c1038723c */ /* 0x042ff00000041838 */
[C---:B------:R-:W-:Y:S01]  /*3460*/  HMMA.16816.F32.BF16 R48, R16.reuse, R30, R48 ;  /* 0x0000001e1030723c */ /* 0x040fe20000041830 */
[----:B------:R-:W-:Y:S07]  /*3470*/  LDSM.16.M88.4 R28, [R119+0x1000] ;  /* 0x00100000771c783b */ /* 0x000fee0000000200 */
[C---:B------:R-:W-:Y:S08]  /*3480*/  HMMA.16816.F32.BF16 R44, R16.reuse, R24, R44 ;  /* 0x00000018102c723c */ /* 0x040ff0000004182c */
[C---:B------:R-:W-:Y:S01]  /*3490*/  HMMA.16816.F32.BF16 R40, R16.reuse, R26, R40 ;  /* 0x0000001a1028723c */ /* 0x040fe20000041828 */
[----:B------:R-:W-:Y:S07]  /*34a0*/  LDSM.16.M88.4 R24, [R5+0x5000] ;  /* 0x005000000518783b */ /* 0x000fee0000000200 */
[C---:B------:R-:W-:Y:S08]  /*34b0*/  HMMA.16816.F32.BF16 R36, R16.reuse, R20, R36 ;  /* 0x000000141024723c */ /* 0x040ff00000041824 */
[----:B------:R-:W-:Y:S01]  /*34c0*/  HMMA.16816.F32.BF16 R32, R16, R22, R32 ;  /* 0x000000161020723c */ /* 0x000fe20000041820 */
[----:B------:R-:W1:Y:S04]  /*34d0*/  LDSM.16.M88.4 R16, [R5+0x5800] ;  /* 0x005800000510783b */ /* 0x000e680000000200 */
[----:B------:R-:W2:Y:S03]  /*34e0*/  LDSM.16.M88.4 R20, [R5+0x5400] ;  /* 0x005400000514783b */ /* 0x000ea60000000200 */
[C---:B------:R-:W-:Y:S08]  /*34f0*/  HMMA.16816.F32.BF16 R80, R124.reuse, R112, R80 ;  /* 0x000000707c50723c */ /* 0x040ff00000041850 */
[C---:B------:R-:W-:Y:S01]  /*3500*/  HMMA.16816.F32.BF16 R76, R124.reuse, R114, R76 ;  /* 0x000000727c4c723c */ /* 0x040fe2000004184c */
[----:B------:R-:W2:Y:S07]  /*3510*/  LDSM.16.M88.4 R112, [R5+0x5c00] ;  /* 0x005c00000570783b */ /* 0x000eae0000000200 */
[C---:B------:R-:W-:Y:S08]  /*3520*/  HMMA.16816.F32.BF16 R88, R124.reuse, R120, R88 ;  /* 0x000000787c58723c */ /* 0x040ff00000041858 */
[C---:B------:R-:W-:Y:S01]  /*3530*/  HMMA.16816.F32.BF16 R84, R124.reuse, R122, R84 ;  /* 0x0000007a7c54723c */ /* 0x040fe20000041854 */
[----:B------:R-:W-:Y:S07]  /*3540*/  LDSM.16.M88.4 R120, [R5+0x6800] ;  /* 0x006800000578783b */ /* 0x000fee0000000200 */
[C---:B----4-:R-:W-:Y:S08]  /*3550*/  HMMA.16816.F32.BF16 R12, R124.reuse, R128, R12 ;  /* 0x000000807c0c723c */ /* 0x050ff0000004180c */
[C---:B------:R-:W-:Y:S08]  /*3560*/  HMMA.16816.F32.BF16 R8, R124.reuse, R130, R8 ;  /* 0x000000827c08723c */ /* 0x040ff00000041808 */
[C---:B------:R-:W-:Y:S08]  /*3570*/  HMMA.16816.F32.BF16 R72, R124.reuse, R108, R72 ;  /* 0x0000006c7c48723c */ /* 0x040ff00000041848 */
[C---:B------:R-:W-:Y:S01]  /*3580*/  HMMA.16816.F32.BF16 R68, R124.reuse, R110, R68 ;  /* 0x0000006e7c44723c */ /* 0x040fe20000041844 */
[----:B------:R-:W4:Y:S07]  /*3590*/  LDSM.16.M88.4 R108, [R5+0x6000] ;  /* 0x00600000056c783b */ /* 0x000f2e0000000200 */
[C---:B---3--:R-:W-:Y:S08]  /*35a0*/  HMMA.16816.F32.BF16 R44, R124.reuse, R96, R44 ;  /* 0x000000607c2c723c */ /* 0x048ff0000004182c */
[----:B------:R-:W-:Y:S01]  /*35b0*/  HMMA.16816.F32.BF16 R40, R124, R98, R40 ;  /* 0x000000627c28723c */ /* 0x000fe20000041828 */
        /* <DEDUP_REMOVED lines=10> */
[C---:B------:R-:W-:Y:S08]  /*3660*/  HMMA.16816.F32.BF16 R64, R124.reuse, R104, R64 ;  /* 0x000000687c40723c */ /* 0x040ff00000041840 */
[----:B------:R-:W-:Y:S01]  /*3670*/  HMMA.16816.F32.BF16 R60, R124, R106, R60 ;  /* 0x0000006a7c3c723c */ /* 0x000fe2000004183c */
[----:B------:R-:W3:Y:S07]  /*3680*/  LDSM.16.M88.4 R104, [R5+0x6400] ;  /* 0x006400000568783b */ /* 0x000eee0000000200 */
[C---:B------:R-:W-:Y:S08]  /*3690*/  HMMA.16816.F32.BF16 R72, R28.reuse, R112, R72 ;  /* 0x000000701c48723c */ /* 0x040ff00000041848 */
[----:B------:R-:W-:Y:S01]  /*36a0*/  HMMA.16816.F32.BF16 R68, R28, R114, R68 ;  /* 0x000000721c44723c */ /* 0x000fe20000041844 */
[----:B------:R-:W-:Y:S07]  /*36b0*/  LDSM.16.M88.4 R112, [R192+0x8000] ;  /* 0x00800000c070783b */ /* 0x000fee0000000200 */
[C---:B------:R-:W-:Y:S08]  /*36c0*/  HMMA.16816.F32.BF16 R56, R124.reuse, R100, R56 ;  /* 0x000000647c38723c */ /* 0x040ff00000041838 */
[----:B------:R-:W-:Y:S01]  /*36d0*/  HMMA.16816.F32.BF16 R48, R124, R102, R48 ;  /* 0x000000667c30723c */ /* 0x000fe20000041830 */
[----:B------:R-:W3:Y:S07]  /*36e0*/  LDSM.16.M88.4 R100, [R5+0x6c00] ;  /* 0x006c00000564783b */ /* 0x000eee0000000200 */
[C---:B----4-:R-:W-:Y:S08]  /*36f0*/  HMMA.16816.F32.BF16 R64, R28.reuse, R108, R64 ;  /* 0x0000006c1c40723c */ /* 0x050ff00000041840 */
[C---:B------:R-:W-:Y:S08]  /*3700*/  HMMA.16816.F32.BF16 R60, R28.reuse, R110, R60 ;  /* 0x0000006e1c3c723c */ /* 0x040ff0000004183c */
[----:B------:R-:W-:Y:S01]  /*3710*/  HMMA.16816.F32.BF16 R108, R28, R120, R44 ;  /* 0x000000781c6c723c */ /* 0x000fe2000004182c */
[----:B------:R-:W-:Y:S07]  /*3720*/  LDSM.16.M88.4 R44, [R119+0x2000] ;  /* 0x00200000772c783b */ /* 0x000fee0000000200 */
[C---:B-1----:R-:W-:Y:S08]  /*3730*/  HMMA.16816.F32.BF16 R72, R96.reuse, R16, R72 ;  /* 0x000000106048723c */ /* 0x042ff00000041848 */
[----:B------:R-:W-:Y:S01]  /*3740*/  HMMA.16816.F32.BF16 R68, R96, R18, R68 ;  /* 0x000000126044723c */ /* 0x000fe20000041844 */
[----:B------:R-:W1:Y:S07]  /*3750*/  LDSM.16.M88.4 R16, [R5+0x7400] ;  /* 0x007400000510783b */ /* 0x000e6e0000000200 */
[C---:B------:R-:W-:Y:S08]  /*3760*/  HMMA.16816.F32.BF16 R36, R124.reuse, R92, R36 ;  /* 0x0000005c7c24723c */ /* 0x040ff00000041824 */
[----:B------:R-:W-:Y:S01]  /*3770*/  HMMA.16816.F32.BF16 R32, R124, R94, R32 ;  /* 0x0000005e7c20723c */ /* 0x000fe20000041820 */
        /* <DEDUP_REMOVED lines=8> */
[C---:B------:R-:W-:Y:S01]  /*3800*/  HMMA.16816.F32.BF16 R48, R28.reuse, R106, R48 ;  /* 0x0000006a1c30723c */ /* 0x040fe20000041830 */
[----:B------:R-:W-:Y:S07]  /*3810*/  LDSM.16.M88.4 R104, [R5+0x7000] ;  /* 0x007000000568783b */ /* 0x000fee0000000200 */
[C---:B------:R-:W-:Y:S01]  /*3820*/  HMMA.16816.F32.BF16 R40, R28.reuse, R122, R40 ;  /* 0x0000007a1c28723c */ /* 0x040fe20000041828 */
[----:B------:R-:W-:Y:S07]  /*3830*/  LDSM.16.M88.4 R120, [R192+0x8400] ;  /* 0x00840000c078783b */ /* 0x000fee0000000200 */
[C---:B------:R-:W-:Y:S08]  /*3840*/  HMMA.16816.F32.BF16 R36, R28.reuse, R100, R36 ;  /* 0x000000641c24723c */ /* 0x040ff00000041824 */
[----:B------:R-:W-:Y:S01]  /*3850*/  HMMA.16816.F32.BF16 R32, R28, R102, R32 ;  /* 0x000000661c20723c */ /* 0x000fe20000041820 */
[----:B------:R-:W3:Y:S07]  /*3860*/  LDSM.16.M88.4 R28, [R5+0x7800] ;  /* 0x00780000051c783b */ /* 0x000eee0000000200 */
[C---:B-1----:R-:W-:Y:S08]  /*3870*/  HMMA.16816.F32.BF16 R88, R44.reuse, R16, R88 ;  /* 0x000000102c58723c */ /* 0x042ff00000041858 */
[----:B------:R-:W-:Y:S01]  /*3880*/  HMMA.16816.F32.BF16 R84, R44, R18, R84 ;  /* 0x000000122c54723c */ /* 0x000fe20000041854 */
[----:B------:R-:W1:Y:S07]  /*3890*/  LDSM.16.M88.4 R16, [R5+0x8000] ;  /* 0x008000000510783b */ /* 0x000e6e0000000200 */
[----:B----4-:R-:W-:Y:S03]  /*38a0*/  HMMA.16816.F32.BF16 R12, R96, R92, R12 ;  /* 0x0000005c600c723c */ /* 0x010fe6000004180c */
[-C--:B------:R-:W-:Y:S01]  /*38b0*/  FMUL.FTZ R88, R88, R0.reuse ;  /* 0x0000000058587220 */ /* 0x080fe20000410000 */
[-C--:B------:R-:W-:Y:S01]  /*38c0*/  FMUL.FTZ R89, R89, R0.reuse ;  /* 0x0000000059597220 */ /* 0x080fe20000410000 */
[----:B------:R-:W-:-:S03]  /*38d0*/  FMUL.FTZ R90, R90, R0 ;  /* 0x000000005a5a7220 */ /* 0x000fc60000410000 */
[----:B------:R-:W-:Y:S01]  /*38e0*/  HMMA.16816.F32.BF16 R8, R96, R94, R8 ;  /* 0x0000005e6008723c */ /* 0x000fe20000041808 */
[----:B------:R-:W4:Y:S01]  /*38f0*/  LDSM.16.M88.4 R92, [R5+0x7c00] ;  /* 0x007c0000055c783b */ /* 0x000f220000000200 */
[----:B------:R-:W-:Y:S01]  /*3900*/  MUFU.TANH R88, R88 ;  /* 0x0000005800587308 */ /* 0x000fe20000002400 */
[-C--:B------:R-:W-:Y:S01]  /*3910*/  FMUL.FTZ R84, R84, R0.reuse ;  /* 0x0000000054547220 */ /* 0x080fe20000410000 */
[-C--:B------:R-:W-:Y:S01]  /*3920*/  FMUL.FTZ R85, R85, R0.reuse ;  /* 0x0000000055557220 */ /* 0x080fe20000410000 */
[----:B------:R-:W-:-:S03]  /*3930*/  FMUL.FTZ R86, R86, R0 ;  /* 0x0000000056567220 */ /* 0x000fc60000410000 */
[C---:B--2---:R-:W-:Y:S02]  /*3940*/  HMMA.16816.F32.BF16 R108, R96.reuse, R20, R108 ;  /* 0x00000014606c723c */ /* 0x044fe4000004186c */
[----:B------:R-:W-:Y:S06]  /*3950*/  MUFU.TANH R89, R89 ;  /* 0x0000005900597308 */ /* 0x000fec0000002400 */
[C---:B------:R-:W-:Y:S01]  /*3960*/  HMMA.16816.F32.BF16 R40, R96.reuse, R22, R40 ;  /* 0x000000166028723c */ /* 0x040fe20000041828 */
[----:B------:R-:W2:Y:S01]  /*3970*/  LDSM.16.M88.4 R20, [R5+0x8400] ;  /* 0x008400000514783b */ /* 0x000ea20000000200 */
[----:B------:R-:W-:Y:S06]  /*3980*/  MUFU.TANH R84, R84 ;  /* 0x0000005400547308 */ /* 0x000fec0000002400 */
[C---:B---3--:R-:W-:Y:S02]  /*3990*/  HMMA.16816.F32.BF16 R36, R96.reuse, R24, R36 ;  /* 0x000000186024723c */ /* 0x048fe40000041824 */
[----:B------:R-:W-:Y:S06]  /*39a0*/  MUFU.TANH R85, R85 ;  /* 0x0000005500557308 */ /* 0x000fec0000002400 */
[C---:B------:R-:W-:Y:S01]  /*39b0*/  HMMA.16816.F32.BF16 R32, R96.reuse, R26, R32 ;  /* 0x0000001a6020723c */ /* 0x040fe20000041820 */
[----:B------:R-:W3:Y:S07]  /*39c0*/  LDSM.16.M88.4 R24, [R5+0x8800] ;  /* 0x008800000518783b */ /* 0x000eee0000000200 */
[----:B------:R-:W-:Y:S08]  /*39d0*/  HMMA.16816.F32.BF16 R64, R96, R112, R64 ;  /* 0x000000706040723c */ /* 0x000ff00000041840 */
[C---:B------:R-:W-:Y:S08]  /*39e0*/  HMMA.16816.F32.BF16 R80, R44.reuse, R28, R80 ;  /* 0x0000001c2c50723c */ /* 0x040ff00000041850 */
[----:B------:R-:W-:Y:S01]  /*39f0*/  HMMA.16816.F32.BF16 R76, R44, R30, R76 ;  /* 0x0000001e2c4c723c */ /* 0x000fe2000004184c */
[----:B------:R3:W3:Y:S01]  /*3a00*/  LDSM.16.M88.4 R28, [R5+0x8c00] ;  /* 0x008c0000051c783b */ /* 0x0006e20000000200 */
[----:B------:R-:W-:-:S06]  /*3a10*/  DEPBAR.LE SB0, 0x0 ;  /* 0x000080000000791a */ /* 0x000fcc0000000000 */
[----:B------:R-:W-:Y:S03]  /*3a20*/  HMMA.16816.F32.BF16 R60, R96, R114, R60 ;  /* 0x00000072603c723c */ /* 0x000fe6000004183c */
[-C--:B------:R-:W-:Y:S01]  /*3a30*/  FMUL.FTZ R80, R80, R0.reuse ;  /* 0x0000000050507220 */ /* 0x080fe20000410000 */
[-C--:B------:R-:W-:Y:S01]  /*3a40*/  FMUL.FTZ R81, R81, R0.reuse ;  /* 0x0000000051517220 */ /* 0x080fe20000410000 */
[----:B------:R-:W-:-:S03]  /*3a50*/  FMUL.FTZ R82, R82, R0 ;  /* 0x0000000052527220 */ /* 0x000fc60000410000 */
[----:B------:R-:W-:Y:S01]  /*3a60*/  HMMA.16816.F32.BF16 R12, R44, R104, R12 ;  /* 0x000000682c0c723c */ /* 0x000fe2000004180c */
[----:B------:R-:W-:Y:S07]  /*3a70*/  MUFU.TANH R80, R80 ;  /* 0x0000005000507308 */ /* 0x000fee0000002400 */
[C---:B------:R-:W-:Y:S01]  /*3a80*/  HMMA.16816.F32.BF16 R56, R96.reuse, R120, R56 ;  /* 0x000000786038723c */ /* 0x040fe20000041838 */
[----:B------:R-:W-:Y:S07]  /*3a90*/  MUFU.TANH R81, R81 ;  /* 0x0000005100517308 */ /* 0x000fee0000002400 */
[----:B------:R-:W-:Y:S03]  /*3aa0*/  HMMA.16816.F32.BF16 R48, R96, R122, R48 ;  /* 0x0000007a6030723c */ /* 0x000fe60000041830 */
[-C--:B------:R-:W-:Y:S01]  /*3ab0*/  FMUL.FTZ R12, R12, R0.reuse ;  /* 0x000000000c0c7220 */ /* 0x080fe20000410000 */
[-C--:B------:R-:W-:Y:S01]  /*3ac0*/  FMUL.FTZ R13, R13, R0.reuse ;  /* 0x000000000d0d7220 */ /* 0x080fe20000410000 */
[----:B------:R-:W-:-:S03]  /*3ad0*/  FMUL.FTZ R14, R14, R0 ;  /* 0x000000000e0e7220 */ /* 0x000fc60000410000 */
[C---:B------:R-:W-:Y:S01]  /*3ae0*/  HMMA.16816.F32.BF16 R8, R44.reuse, R106, R8 ;  /* 0x0000006a2c08723c */ /* 0x040fe20000041808 */
[----:B------:R-:W3:Y:S07]  /*3af0*/  MUFU.TANH R12, R12 ;  /* 0x0000000c000c7308 */ /* 0x000eee0000002400 */
[----:B-1----:R-:W-:Y:S01]  /*3b00*/  HMMA.16816.F32.BF16 R64, R44, R16, R64 ;  /* 0x000000102c40723c */ /* 0x002fe20000041840 */
[----:B------:R-:W1:Y:S01]  /*3b10*/  MUFU.TANH R13, R13 ;  /* 0x0000000d000d7308 */ /* 0x000e620000002400 */
[-C--:B------:R-:W-:Y:S01]  /*3b20*/  FMUL.FTZ R16, R76, R0.reuse ;  /* 0x000000004c107220 */ /* 0x080fe20000410000 */
[----:B------:R-:W-:-:S05]  /*3b30*/  FMUL.FTZ R17, R77, R0 ;  /* 0x000000004d117220 */ /* 0x000fca0000410000 */
[C---:B----4-:R-:W-:Y:S01]  /*3b40*/  HMMA.16816.F32.BF16 R72, R44.reuse, R92, R72 ;  /* 0x0000005c2c48723c */ /* 0x050fe20000041848 */
[----:B------:R-:W-:Y:S02]  /*3b50*/  MUFU.TANH R16, R16 ;  /* 0x0000001000107308 */ /* 0x000fe40000002400 */
[-C--:B------:R-:W-:Y:S01]  /*3b60*/  FMUL.FTZ R8, R8, R0.reuse ;  /* 0x0000000008087220 */ /* 0x080fe20000410000 */
[-C--:B------:R-:W-:Y:S01]  /*3b70*/  FMUL.FTZ R9, R9, R0.reuse ;  /* 0x0000000009097220 */ /* 0x080fe20000410000 */
[-C--:B------:R-:W-:Y:S01]  /*3b80*/  FMUL.FTZ R10, R10, R0.reuse ;  /* 0x000000000a0a7220 */ /* 0x080fe20000410000 */
[-C--:B------:R-:W-:Y:S02]  /*3b90*/  FMUL.FTZ R11, R11, R0.reuse ;  /* 0x000000000b0b7220 */ /* 0x080fe40000410000 */
[----:B------:R-:W-:Y:S01]  /*3ba0*/  HMMA.16816.F32.BF16 R60, R44, R18, R60 ;  /* 0x000000122c3c723c */ /* 0x000fe2000004183c */
[----:B------:R-:W-:Y:S01]  /*3bb0*/  LOP3.LUT R18, R222, 0x7, RZ, 0xc0, !PT ;  /* 0x00000007de127812 */ /* 0x000fe200078ec0ff */
[----:B------:R-:W-:Y:S01]  /*3bc0*/  MUFU.TANH R8, R8 ;  /* 0x0000000800087308 */ /* 0x000fe20000002400 */
[-C--:B------:R-:W-:Y:S01]  /*3bd0*/  FMUL.FTZ R149, R65, R0.reuse ;  /* 0x0000000041957220 */ /* 0x080fe20000410000 */
[----:B------:R-:W-:Y:S01]  /*3be0*/  FMUL.FTZ R64, R64, R0 ;  /* 0x0000000040407220 */ /* 0x000fe20000410000 */
[----:B------:R-:W-:Y:S01]  /*3bf0*/  IADD3 R53, PT, PT, R210, R18, R53 ;  /* 0x00000012d2357210 */ /* 0x000fe20007ffe035 */
[----:B------:R-:W-:-:S02]  /*3c00*/  IMAD.SHL.U32 R18, R118, 0x2, RZ ;  /* 0x0000000276127824 */ /* 0x000fc400078e00ff */
[-C--:B------:R-:W-:Y:S01]  /*3c10*/  FMUL.FTZ R66, R66, R0.reuse ;  /* 0x0000000042427220 */ /* 0x080fe20000410000 */
[C---:B--2---:R-:W-:Y:S01]  /*3c20*/  HMMA.16816.F32.BF16 R56, R44.reuse, R20, R56 ;  /* 0x000000142c38723c */ /* 0x044fe20000041838 */
[-C--:B------:R-:W-:Y:S01]  /*3c30*/  FMUL.FTZ R67, R67, R0.reuse ;  /* 0x0000000043437220 */ /* 0x080fe20000410000 */
[C---:B------:R-:W-:Y:S02]  /*3c40*/  IMAD.IADD R52, R53.reuse, 0x1, R52 ;  /* 0x0000000135347824 */ /* 0x040fe400078e0234 */
[-C--:B------:R-:W-:Y:S01]  /*3c50*/  FMUL.FTZ R19, R72, R0.reuse ;  /* 0x0000000048137220 */ /* 0x080fe20000410000 */
[----:B------:R-:W-:Y:S01]  /*3c60*/  IMAD.IADD R218, R53, 0x1, R134 ;  /* 0x0000000135da7824 */ /* 0x000fe200078e0286 */
[----:B------:R-:W-:Y:S01]  /*3c70*/  LOP3.LUT R53, R18, 0x6, RZ, 0xc0, !PT ;  /* 0x0000000612357812 */ /* 0x000fe200078ec0ff */
[----:B------:R-:W2:Y:S01]  /*3c80*/  MUFU.TANH R9, R9 ;  /* 0x0000000900097308 */ /* 0x000ea20000002400 */
[-C--:B------:R-:W-:Y:S01]  /*3c90*/  FMUL.FTZ R73, R73, R0.reuse ;  /* 0x0000000049497220 */ /* 0x080fe20000410000 */
[----:B------:R-:W-:Y:S01]  /*3ca0*/  HMMA.16816.F32.BF16 R68, R44, R94, R68 ;  /* 0x0000005e2c44723c */ /* 0x000fe20000041844 */
[----:B------:R-:W-:Y:S01]  /*3cb0*/  FMUL.FTZ R95, R15, R0 ;  /* 0x000000000f5f7220 */ /* 0x000fe20000410000 */
[----:B------:R-:W-:-:S02]  /*3cc0*/  IMAD.IADD R65, R54, 0x1, R53 ;  /* 0x0000000136417824 */ /* 0x000fc400078e0235 */
[-C--:B------:R-:W-:Y:S01]  /*3cd0*/  FMUL.FTZ R60, R60, R0.reuse ;  /* 0x000000003c3c7220 */ /* 0x080fe20000410000 */
[-C--:B------:R-:W-:Y:S01]  /*3ce0*/  FMUL.FTZ R61, R61, R0.reuse ;  /* 0x000000003d3d7220 */ /* 0x080fe20000410000 */
[--C-:B------:R-:W-:Y:S01]  /*3cf0*/  VIADDMNMX R217, R52, 0x1, R55.reuse, PT ;  /* 0x0000000134d97846 */ /* 0x100fe20003800137 */
[----:B------:R-:W4:Y:S01]  /*3d00*/  MUFU.TANH R19, R19 ;  /* 0x0000001300137308 */ /* 0x000f220000002400 */
[----:B------:R-:W-:Y:S01]  /*3d10*/  ISETP.GT.AND P1, PT, R218, R65, PT ;  /* 0x00000041da00720c */ /* 0x000fe20003f24270 */
[C---:B------:R-:W-:Y:S01]  /*3d20*/  HMMA.16816.F32.BF16 R48, R44.reuse, R22, R48 ;  /* 0x000000162c30723c */ /* 0x040fe20000041830 */
[C---:B------:R-:W-:Y:S01]  /*3d30*/  VIADD R94, R65.reuse, 0x1 ;  /* 0x00000001415e7836 */ /* 0x040fe20000000000 */
[----:B------:R-:W-:Y:S01]  /*3d40*/  VIADDMNMX R213, R52, 0x9, R55, PT ;  /* 0x0000000934d57846 */ /* 0x000fe20003800137 */
[C---:B------:R-:W-:Y:S01]  /*3d50*/  VIADD R76, R65.reuse, 0x20 ;  /* 0x00000020414c7836 */ /* 0x040fe20000000000 */
[----:B---3--:R-:W-:Y:S01]  /*3d60*/  FSEL R96, R12, -INF , !P1 ;  /* 0xff8000000c607808 */ /* 0x008fe20004800000 */
[----:B------:R-:W-:Y:S01]  /*3d70*/  FMUL.FTZ R163, R56, R0 ;  /* 0x0000000038a37220 */ /* 0x000fe20000410000 */
[----:B------:R-:W3:Y:S01]  /*3d80*/  MUFU.TANH R169, R64 ;  /* 0x0000004000a97308 */ /* 0x000ee20000002400 */
[C---:B------:R-:W-:Y:S01]  /*3d90*/  VIADD R15, R65.reuse, 0x11 ;  /* 0x00000011410f7836 */ /* 0x040fe20000000000 */
[----:B------:R-:W-:Y:S01]  /*3da0*/  HMMA.16816.F32.BF16 R108, R44, R24, R108 ;  /* 0x000000182c6c723c */ /* 0x000fe2000004186c */
[----:B------:R-:W-:Y:S01]  /*3db0*/  ISETP.GT.AND P2, PT, R218, R94, PT ;  /* 0x0000005eda00720c */ /* 0x000fe20003f44270 */
[----:B------:R-:W-:-:S02]  /*3dc0*/  VIADD R93, R65, 0x8 ;  /* 0x00000008415d7836 */ /* 0x000fc40000000000 */
[-C--:B------:R-:W-:Y:S01]  /*3dd0*/  FMUL.FTZ R21, R68, R0.reuse ;  /* 0x0000000044157220 */ /* 0x080fe20000410000 */
[-C--:B------:R-:W-:Y:S01]  /*3de0*/  FMUL.FTZ R23, R69, R0.reuse ;  /* 0x0000000045177220 */ /* 0x080fe20000410000 */
[C---:B------:R-:W-:Y:S01]  /*3df0*/  VIADD R92, R65.reuse, 0x18 ;  /* 0x00000018415c7836 */ /* 0x040fe20000000000 */
[----:B------:R2:W3:Y:S01]  /*3e00*/  MUFU.TANH R5, R73 ;  /* 0x0000004900057308 */ /* 0x0004e20000002400 */
[C---:B------:R-:W-:Y:S01]  /*3e10*/  VIADD R77, R65.reuse, 0x19 ;  /* 0x00000019414d7836 */ /* 0x040fe20000000000 */
[C---:B------:R-:W-:Y:S01]  /*3e20*/  HMMA.16816.F32.BF16 R40, R44.reuse, R26, R40 ;  /* 0x0000001a2c28723c */ /* 0x040fe20000041828 */
[----:B------:R-:W-:Y:S01]  /*3e30*/  ISETP.GT.AND P4, PT, R218, R93, PT ;  /* 0x0000005dda00720c */ /* 0x000fe20003f84270 */
[----:B------:R-:W-:Y:S02]  /*3e40*/  VIADD R69, R65, 0x31 ;  /* 0x0000003141457836 */ /* 0x000fe40000000000 */
[-C--:B------:R-:W-:Y:S01]  /*3e50*/  FMUL.FTZ R155, R49, R0.reuse ;  /* 0x00000000319b7220 */ /* 0x080fe20000410000 */
[----:B-1----:R-:W-:Y:S01]  /*3e60*/  FSEL R49, R13, -INF , !P2 ;  /* 0xff8000000d317808 */ /* 0x002fe20005000000 */
[----:B------:R-:W-:Y:S01]  /*3e70*/  FMUL.FTZ R48, R48, R0 ;  /* 0x0000000030307220 */ /* 0x000fe20000410000 */
[----:B------:R-:W1:Y:S01]  /*3e80*/  MUFU.TANH R17, R17 ;  /* 0x0000001100117308 */ /* 0x000e620000002400 */
[----:B------:R-:W-:Y:S01]  /*3e90*/  ISETP.GT.AND P2, PT, R218, R15, PT ;  /* 0x0000000fda00720c */ /* 0x000fe20003f44270 */
[----:B------:R-:W-:Y:S01]  /*3ea0*/  HMMA.16816.F32.BF16 R36, R44, R28, R36 ;  /* 0x0000001c2c24723c */ /* 0x000fe20000041824 */
[----:B------:R-:W-:-:S02]  /*3eb0*/  VIADD R29, R65, 0x30 ;  /* 0x00000030411d7836 */ /* 0x000fc40000000000 */
[-C--:B------:R-:W-:Y:S01]  /*3ec0*/  FMUL.FTZ R57, R57, R0.reuse ;  /* 0x0000000039397220 */ /* 0x080fe20000410000 */
[-C--:B------:R-:W-:Y:S01]  /*3ed0*/  FMUL.FTZ R108, R108, R0.reuse ;  /* 0x000000006c6c7220 */ /* 0x080fe20000410000 */
[----:B------:R-:W-:Y:S01]  /*3ee0*/  FSEL R89, R89, -INF , !P2 ;  /* 0xff80000059597808 */ /* 0x000fe20005000000 */
[C---:B------:R-:W-:Y:S01]  /*3ef0*/  VIADD R72, R65.reuse, 0x28 ;  /* 0x0000002841487836 */ /* 0x040fe20000000000 */
[----:B------:R-:W1:Y:S01]  /*3f00*/  MUFU.TANH R163, R163 ;  /* 0x000000a300a37308 */ /* 0x000e620000002400 */
[C---:B--2---:R-:W-:Y:S01]  /*3f10*/  VIADD R73, R65.reuse, 0x21 ;  /* 0x0000002141497836 */ /* 0x044fe20000000000 */
[----:B------:R-:W-:Y:S01]  /*3f20*/  HMMA.16816.F32.BF16 R32, R44, R30, R32 ;  /* 0x0000001e2c20723c */ /* 0x000fe20000041820 */
[----:B------:R-:W-:Y:S02]  /*3f30*/  VIADD R45, R65, 0x10 ;  /* 0x00000010412d7836 */ /* 0x000fe40000000000 */
[----:B------:R-:W-:Y:S01]  /*3f40*/  FMUL.FTZ R109, R109, R0 ;  /* 0x000000006d6d7220 */ /* 0x000fe20000410000 */
[----:B------:R-:W-:-:S02]  /*3f50*/  VIADD R47, R65, 0x9 ;  /* 0x00000009412f7836 */ /* 0x000fc40000000000 */
[----:B------:R-:W-:Y:S01]  /*3f60*/  FMUL.FTZ R133, R40, R0 ;  /* 0x0000000028857220 */ /* 0x000fe20000410000 */
[C---:B------:R-:W-:Y:S01]  /*3f70*/  ISETP.GT.AND P2, PT, R218.reuse, R73, PT ;  /* 0x00000049da00720c */ /* 0x040fe20003f44270 */
[----:B------:R2:W-:Y:S01]  /*3f80*/  MUFU.TANH R167, R60 ;  /* 0x0000003c00a77308 */ /* 0x0005e20000002400 */
[C---:B------:R-:W-:Y:S01]  /*3f90*/  ISETP.GT.AND P1, PT, R218.reuse, R45, PT ;  /* 0x0000002dda00720c */ /* 0x040fe20003f24270 */
[C---:B------:R-:W-:Y:S01]  /*3fa0*/  VIADD R31, R65.reuse, 0x29 ;  /* 0x00000029411f7836 */ /* 0x040fe20000000000 */
[----:B------:R-:W-:Y:S01]  /*3fb0*/  ISETP.GT.AND P0, PT, R218, R47, PT ;  /* 0x0000002fda00720c */ /* 0x000fe20003f04270 */
[C---:B------:R-:W-:Y:S01]  /*3fc0*/  VIADD R46, R65.reuse, 0x50 ;  /* 0x00000050412e7836 */ /* 0x040fe20000000000 */
[----:B------:R-:W-:Y:S01]  /*3fd0*/  FSEL R88, R88, -INF , !P1 ;  /* 0xff80000058587808 */ /* 0x000fe20004800000 */
[----:B------:R-:W-:Y:S01]  /*3fe0*/  VIADD R68, R65, 0x38 ;  /* 0x0000003841447836 */ /* 0x000fe20000000000 */
[----:B------:R-:W-:Y:S01]  /*3ff0*/  ISETP.GT.AND P1, PT, R218, R76, PT ;  /* 0x0000004cda00720c */ /* 0x000fe20003f24270 */
[----:B------:R-:W1:Y:S01]  /*4000*/  MUFU.TANH R21, R21 ;  /* 0x0000001500157308 */ /* 0x000e620000002400 */
[----:B------:R-:W-:Y:S01]  /*4010*/  FSEL R9, R9, -INF , !P0 ;  /* 0xff80000009097808 */ /* 0x000fe20004000000 */
[C---:B------:R-:W-:Y:S01]  /*4020*/  VIADD R64, R65.reuse, 0x39 ;  /* 0x0000003941407836 */ /* 0x040fe20000000000 */
[----:B------:R-:W-:Y:S01]  /*4030*/  FSEL R80, R80, -INF , !P1 ;  /* 0xff80000050507808 */ /* 0x000fe20004800000 */
[----:B------:R-:W-:Y:S01]  /*4040*/  FMUL.FTZ R36, R36, R0 ;  /* 0x0000000024247220 */ /* 0x000fe20000410000 */
[C---:B------:R-:W-:Y:S01]  /*4050*/  ISETP.GT.AND P1, PT, R218.reuse, R29, PT ;  /* 0x0000001dda00720c */ /* 0x040fe20003f24270 */
[C---:B------:R-:W-:Y:S01]  /*4060*/  VIADD R30, R65.reuse, 0x60 ;  /* 0x00000060411e7836 */ /* 0x040fe20000000000 */
[C---:B------:R-:W-:Y:S01]  /*4070*/  ISETP.GT.AND P0, PT, R218.reuse, R77, PT ;  /* 0x0000004dda00720c */ /* 0x040fe20003f04270 */
[----:B------:R-:W1:Y:S01]  /*4080*/  MUFU.TANH R23, R23 ;  /* 0x0000001700177308 */ /* 0x000e620000002400 */
[----:B--2---:R-:W-:Y:S01]  /*4090*/  VIADD R60, R65, 0x40 ;  /* 0x00000040413c7836 */ /* 0x004fe20000000000 */
[----:B----4-:R-:W-:Y:S01]  /*40a0*/  FSEL R177, R19, -INF , !P1 ;  /* 0xff80000013b17808 */ /* 0x010fe20004800000 */
[----:B------:R-:W-:Y:S01]  /*40b0*/  VIADD R56, R65, 0x41 ;  /* 0x0000004141387836 */ /* 0x000fe20000000000 */
[----:B------:R-:W-:Y:S01]  /*40c0*/  FSEL R81, R81, -INF , !P2 ;  /* 0xff80000051517808 */ /* 0x000fe20005000000 */
[C---:B------:R-:W-:Y:S01]  /*40d0*/  VIADD R55, R65.reuse, 0x48 ;  /* 0x0000004841377836 */ /* 0x040fe20000000000 */
[C---:B------:R-:W-:Y:S01]  /*40e0*/  ISETP.GT.AND P1, PT, R218.reuse, R60, PT ;  /* 0x0000003cda00720c */ /* 0x040fe20003f24270 */
[----:B------:R-:W-:Y:S01]  /*40f0*/  VIADD R52, R65, 0x49 ;  /* 0x0000004941347836 */ /* 0x000fe20000000000 */
[----:B------:R2:W-:Y:S01]  /*4100*/  MUFU.TANH R157, R48 ;  /* 0x00000030009d7308 */ /* 0x0005e20000002400 */
[----:B------:R-:W-:Y:S01]  /*4110*/  FSEL R85, R85, -INF , !P0 ;  /* 0xff80000055557808 */ /* 0x000fe20004000000 */
[----:B------:R-:W-:Y:S01]  /*4120*/  FMUL.FTZ R41, R41, R0 ;  /* 0x0000000029297220 */ /* 0x000fe20000410000 */
[C---:B------:R-:W-:Y:S01]  /*4130*/  ISETP.GT.AND P2, PT, R218.reuse, R69, PT ;  /* 0x00000045da00720c */ /* 0x040fe20003f44270 */
[C---:B------:R-:W-:Y:S01]  /*4140*/  VIADD R26, R65.reuse, 0x68 ;  /* 0x00000068411a7836 */ /* 0x040fe20000000000 */
[C---:B------:R-:W-:Y:S01]  /*4150*/  ISETP.GT.AND P0, PT, R218.reuse, R31, PT ;  /* 0x0000001fda00720c */ /* 0x040fe20003f04270 */
[----:B------:R-:W-:Y:S01]  /*4160*/  VIADD R27, R65, 0x51 ;  /* 0x00000051411b7836 */ /* 0x000fe20000000000 */
[----:B---3--:R-:W-:Y:S01]  /*4170*/  FSEL R169, R169, -INF , !P1 ;  /* 0xff800000a9a97808 */ /* 0x008fe20004800000 */
[----:B------:R-:W3:Y:S01]  /*4180*/  MUFU.TANH R139, R108 ;  /* 0x0000006c008b7308 */ /* 0x000ee20000002400 */
[C---:B------:R-:W-:Y:S01]  /*4190*/  ISETP.GT.AND P1, PT, R218.reuse, R46, PT ;  /* 0x0000002eda00720c */ /* 0x040fe20003f24270 */
[----:B------:R-:W-:Y:S01]  /*41a0*/  VIADD R25, R65, 0x58 ;  /* 0x0000005841197836 */ /* 0x000fe20000000000 */
[----:B------:R-:W-:Y:S01]  /*41b0*/  FSEL R125, R5, -INF , !P2 ;  /* 0xff800000057d7808 */ /* 0x000fe20005000000 */
[----:B------:R-:W-:Y:S01]  /*41c0*/  VIADD R44, R65, 0x59 ;  /* 0x00000059412c7836 */ /* 0x000fe20000000000 */
[----:B-1----:R-:W-:Y:S01]  /*41d0*/  FSEL R40, R17, -INF , !P0 ;  /* 0xff80000011287808 */ /* 0x002fe20004000000 */
[C---:B------:R-:W-:Y:S01]  /*41e0*/  VIADD R22, R65.reuse, 0x70 ;  /* 0x0000007041167836 */ /* 0x040fe20000000000 */
[----:B------:R-:W-:Y:S01]  /*41f0*/  ISETP.GT.AND P0, PT, R218, R64, PT ;  /* 0x00000040da00720c */ /* 0x000fe20003f04270 */
[----:B------:R-:W1:Y:S01]  /*4200*/  MUFU.TANH R149, R149 ;  /* 0x0000009500957308 */ /* 0x000e620000002400 */
[----:B--2---:R-:W-:Y:S01]  /*4210*/  FSEL R48, R8, -INF , !P4 ;  /* 0xff80000008307808 */ /* 0x004fe20006000000 */
[----:B------:R-:W-:Y:S01]  /*4220*/  FMUL.FTZ R32, R32, R0 ;  /* 0x0000000020207220 */ /* 0x000fe20000410000 */
[C---:B------:R-:W-:Y:S01]  /*4230*/  ISETP.GT.AND P4, PT, R218.reuse, R92, PT ;  /* 0x0000005cda00720c */ /* 0x040fe20003f84270 */
[----:B------:R-:W-:Y:S01]  /*4240*/  VIADD R28, R65, 0x61 ;  /* 0x00000061411c7836 */ /* 0x000fe20000000000 */
[----:B------:R-:W-:Y:S01]  /*4250*/  FSEL R163, R163, -INF , !P1 ;  /* 0xff800000a3a37808 */ /* 0x000fe20004800000 */
[----:B------:R-:W-:Y:S01]  /*4260*/  VIADD R216, R218, 0x8 ;  /* 0x00000008dad87836 */ /* 0x000fe20000000000 */
[----:B------:R-:W-:Y:S01]  /*4270*/  FSEL R13, R84, -INF , !P4 ;  /* 0xff800000540d7808 */ /* 0x000fe20006000000 */
[----:B------:R-:W2:Y:S01]  /*4280*/  MUFU.TANH R153, R61 ;  /* 0x0000003d00997308 */ /* 0x000ea20000002400 */
[C---:B------:R-:W-:Y:S01]  /*4290*/  ISETP.GT.AND P4, PT, R218.reuse, R72, PT ;  /* 0x00000048da00720c */ /* 0x040fe20003f84270 */
[----:B------:R-:W-:Y:S01]  /*42a0*/  FMUL.FTZ R33, R33, R0 ;  /* 0x0000000021217220 */ /* 0x000fe20000410000 */
[----:B------:R-:W-:Y:S01]  /*42b0*/  ISETP.GT.AND P1, PT, R218, R30, PT ;  /* 0x0000001eda00720c */ /* 0x000fe20003f24270 */
[----:B------:R-:W-:Y:S01]  /*42c0*/  VIADD R24, R65, 0x69 ;  /* 0x0000006941187836 */ /* 0x000fe20000000000 */
[----:B------:R-:W-:Y:S01]  /*42d0*/  FSEL R183, R16, -INF , !P4 ;  /* 0xff80000010b77808 */ /* 0x000fe20006000000 */
[----:B------:R-:W-:Y:S01]  /*42e0*/  FMUL.FTZ R16, R37, R0 ;  /* 0x0000000025107220 */ /* 0x000fe20000410000 */
[C---:B------:R-:W-:Y:S01]  /*42f0*/  ISETP.GT.AND P4, PT, R218.reuse, R68, PT ;  /* 0x00000044da00720c */ /* 0x040fe20003f84270 */
[----:B------:R-:W4:Y:S01]  /*4300*/  MUFU.TANH R133, R133 ;  /* 0x0000008500857308 */ /* 0x000f220000002400 */
[C---:B------:R-:W-:Y:S01]  /*4310*/  ISETP.GT.AND P2, PT, R218.reuse, R56, PT ;  /* 0x00000038da00720c */ /* 0x040fe20003f44270 */
[----:B------:R-:W-:Y:S01]  /*4320*/  VIADD R20, R65, 0x71 ;  /* 0x0000007141147836 */ /* 0x000fe20000000000 */
[----:B------:R-:W-:Y:S01]  /*4330*/  FSEL R175, R21, -INF , !P4 ;  /* 0xff80000015af7808 */ /* 0x000fe20006000000 */
[----:B------:R-:W-:Y:S01]  /*4340*/  VIADD R18, R65, 0x78 ;  /* 0x0000007841127836 */ /* 0x000fe20000000000 */
[----:B------:R-:W-:Y:S01]  /*4350*/  FSEL R131, R23, -INF , !P0 ;  /* 0xff80000017837808 */ /* 0x000fe20004000000 */
[----:B------:R-:W-:Y:S01]  /*4360*/  VIADD R12, R65, 0x79 ;  /* 0x00000079410c7836 */ /* 0x000fe20000000000 */
[C---:B------:R-:W-:Y:S01]  /*4370*/  ISETP.GT.AND P4, PT, R218.reuse, R55, PT ;  /* 0x00000037da00720c */ /* 0x040fe20003f84270 */
[----:B------:R-:W4:Y:S01]  /*4380*/  MUFU.TANH R161, R57 ;  /* 0x0000003900a17308 */ /* 0x000f220000002400 */
[----:B------:R-:W-:Y:S01]  /*4390*/  ISETP.GT.AND P0, PT, R218, R52, PT ;  /* 0x00000034da00720c */ /* 0x000fe20003f04270 */
[-C--:B------:R-:W-:Y:S01]  /*43a0*/  FMUL.FTZ R19, R91, R0.reuse ;  /* 0x000000005b137220 */ /* 0x080fe20000410000 */
[----:B---3--:R-:W-:Y:S01]  /*43b0*/  FSEL R139, R139, -INF , !P1 ;  /* 0xff8000008b8b7808 */ /* 0x008fe20004800000 */
[-C--:B------:R-:W-:Y:S01]  /*43c0*/  FMUL.FTZ R74, R74, R0.reuse ;  /* 0x000000004a4a7220 */ /* 0x080fe20000410000 */
[----:B-1----:R-:W-:Y:S01]  /*43d0*/  FSEL R149, R149, -INF , !P2 ;  /* 0xff80000095957808 */ /* 0x002fe20005000000 */
[----:B------:R-:W-:Y:S01]  /*43e0*/  FMUL.FTZ R75, R75, R0 ;  /* 0x000000004b4b7220 */ /* 0x000fe20000410000 */
[C---:B------:R-:W-:Y:S01]  /*43f0*/  ISETP.GT.AND P1, PT, R218.reuse, R26, PT ;  /* 0x0000001ada00720c */ /* 0x040fe20003f24270 */
[----:B------:R-:W1:Y:S01]  /*4400*/  MUFU.TANH R155, R155 ;  /* 0x0000009b009b7308 */ /* 0x000e620000002400 */
[----:B------:R-:W-:Y:S01]  /*4410*/  ISETP.GT.AND P2, PT, R218, R27, PT ;  /* 0x0000001bda00720c */ /* 0x000fe20003f44270 */
[-C--:B------:R-:W-:Y:S01]  /*4420*/  FMUL.FTZ R70, R70, R0.reuse ;  /* 0x0000000046467220 */ /* 0x080fe20000410000 */
[----:B------:R-:W-:Y:S01]  /*4430*/  FSEL R167, R167, -INF , !P4 ;  /* 0xff800000a7a77808 */ /* 0x000fe20006000000 */
[-C--:B------:R-:W-:Y:S01]  /*4440*/  FMUL.FTZ R62, R62, R0.reuse ;  /* 0x000000003e3e7220 */ /* 0x080fe20000410000 */
[----:B--2---:R-:W-:Y:S01]  /*4450*/  FSEL R153, R153, -INF , !P0 ;  /* 0xff80000099997808 */ /* 0x004fe20004000000 */
[----:B------:R-:W-:Y:S01]  /*4460*/  FMUL.FTZ R63, R63, R0 ;  /* 0x000000003f3f7220 */ /* 0x000fe20000410000 */
[C---:B------:R-:W-:Y:S01]  /*4470*/  ISETP.GT.AND P4, PT, R218.reuse, R25, PT ;  /* 0x00000019da00720c */ /* 0x040fe20003f84270 */
[----:B------:R2:W3:Y:S01]  /*4480*/  MUFU.TANH R5, R36 ;  /* 0x0000002400057308 */ /* 0x0004e20000002400 */
[----:B------:R-:W-:Y:S01]  /*4490*/  ISETP.GT.AND P0, PT, R218, R44, PT ;  /* 0x0000002cda00720c */ /* 0x000fe20003f04270 */
[-C--:B------:R-:W-:Y:S01]  /*44a0*/  FMUL.FTZ R58, R58, R0.reuse ;  /* 0x000000003a3a7220 */ /* 0x080fe20000410000 */
[----:B----4-:R-:W-:Y:S01]  /*44b0*/  FSEL R133, R133, -INF , !P1 ;  /* 0xff80000085857808 */ /* 0x010fe20004800000 */
[-C--:B------:R-:W-:Y:S01]  /*44c0*/  FMUL.FTZ R59, R59, R0.reuse ;  /* 0x000000003b3b7220 */ /* 0x080fe20000410000 */
[----:B------:R-:W-:Y:S01]  /*44d0*/  FSEL R161, R161, -INF , !P2 ;  /* 0xff800000a1a17808 */ /* 0x000fe20005000000 */
[----:B------:R-:W-:Y:S01]  /*44e0*/  FMUL.FTZ R50, R50, R0 ;  /* 0x0000000032327220 */ /* 0x000fe20000410000 */
[C---:B------:R-:W-:Y:S01]  /*44f0*/  ISETP.GT.AND P1, PT, R218.reuse, R22, PT ;  /* 0x00000016da00720c */ /* 0x040fe20003f24270 */
[----:B------:R-:W4:Y:S01]  /*4500*/  MUFU.TANH R135, R109 ;  /* 0x0000006d00877308 */ /* 0x000f220000002400 */
[----:B------:R-:W-:Y:S01]  /*4510*/  ISETP.GT.AND P2, PT, R218, R28, PT ;  /* 0x0000001cda00720c */ /* 0x000fe20003f44270 */
[-C--:B------:R-:W-:Y:S01]  /*4520*/  FMUL.FTZ R51, R51, R0.reuse ;  /* 0x0000000033337220 */ /* 0x080fe20000410000 */
[----:B------:R-:W-:Y:S01]  /*4530*/  FSEL R157, R157, -INF , !P4 ;  /* 0xff8000009d9d7808 */ /* 0x000fe20006000000 */
[-C--:B------:R-:W-:Y:S01]  /*4540*/  FMUL.FTZ R110, R110, R0.reuse ;  /* 0x000000006e6e7220 */ /* 0x080fe20000410000 */
[----:B-1----:R-:W-:Y:S01]  /*4550*/  FSEL R155, R155, -INF , !P0 ;  /* 0xff8000009b9b7808 */ /* 0x002fe20004000000 */
[-C--:B------:R-:W-:Y:S01]  /*4560*/  FMUL.FTZ R111, R111, R0.reuse ;  /* 0x000000006f6f7220 */ /* 0x080fe20000410000 */
[C---:B------:R-:W-:Y:S01]  /*4570*/  ISETP.GE.AND P5, PT, R65.reuse, R217, PT ;  /* 0x000000d94100720c */ /* 0x040fe20003fa6270 */
[----:B------:R-:W1:Y:S01]  /*4580*/  MUFU.TANH R14, R14 ;  /* 0x0000000e000e7308 */ /* 0x000e620000002400 */
[----:B------:R-:W-:Y:S01]  /*4590*/  ISETP.GE.AND P4, PT, R65, R213, PT ;  /* 0x000000d54100720c */ /* 0x000fe20003f86270 */
[-C--:B--2---:R-:W-:Y:S01]  /*45a0*/  FMUL.FTZ R36, R78, R0.reuse ;  /* 0x000000004e247220 */ /* 0x084fe20000410000 */
[----:B------:R-:W-:Y:S01]  /*45b0*/  ISETP.GT.AND P0, PT, R216, R65, PT ;  /* 0x00000041d800720c */ /* 0x000fe20003f04270 */
[-C--:B------:R-:W-:Y:S01]  /*45c0*/  FMUL.FTZ R42, R42, R0.reuse ;  /* 0x000000002a2a7220 */ /* 0x080fe20000410000 */
[----:B---3--:R-:W-:Y:S01]  /*45d0*/  FSEL R65, R5, -INF , !P1 ;  /* 0xff80000005417808 */ /* 0x008fe20004800000 */
[----:B------:R-:W-:Y:S01]  /*45e0*/  FMUL.FTZ R38, R38, R0 ;  /* 0x0000000026267220 */ /* 0x000fe20000410000 */
[----:B------:R-:W-:Y:S01]  /*45f0*/  ISETP.GT.AND P1, PT, R218, R18, PT ;  /* 0x00000012da00720c */ /* 0x000fe20003f24270 */
[----:B------:R-:W2:Y:S01]  /*4600*/  MUFU.TANH R127, R41 ;  /* 0x00000029007f7308 */ /* 0x000ea20000002400 */
[----:B----4-:R-:W-:-:S02]  /*4610*/  FSEL R135, R135, -INF , !P2 ;  /* 0xff80000087877808 */ /* 0x010fc40005000000 */
[----:B------:R-:W-:Y:S02]  /*4620*/  ISETP.GT.AND P2, PT, R218, R24, PT ;  /* 0x00000018da00720c */ /* 0x000fe40003f44270 */
[----:B------:R-:W-:Y:S02]  /*4630*/  FSEL R8, R96, -INF , !P5 ;  /* 0xff80000060087808 */ /* 0x000fe40006800000 */
[-C--:B------:R-:W-:Y:S01]  /*4640*/  ISETP.GE.AND P5, PT, R93, R217.reuse, PT ;  /* 0x000000d95d00720c */ /* 0x080fe20003fa6270 */
[----:B------:R-:W3:Y:S01]  /*4650*/  MUFU.TANH R16, R16 ;  /* 0x0000001000107308 */ /* 0x000ee20000002400 */
[----:B-1----:R-:W-:Y:S02]  /*4660*/  FSEL R14, R14, -INF , !P0 ;  /* 0xff8000000e0e7808 */ /* 0x002fe40004000000 */
[----:B------:R-:W-:Y:S02]  /*4670*/  ISETP.GT.AND P0, PT, R216, R94, PT ;  /* 0x0000005ed800720c */ /* 0x000fe40003f04270 */
[----:B------:R-:W-:Y:S01]  /*4680*/  FSEL R37, R48, -INF , !P5 ;  /* 0xff80000030257808 */ /* 0x000fe20006800000 */
[----:B------:R-:W-:Y:S01]  /*4690*/  FMUL.FTZ R48, R79, R0 ;  /* 0x000000004f307220 */ /* 0x000fe20000410000 */
[----:B------:R-:W-:Y:S01]  /*46a0*/  ISETP.GE.AND P5, PT, R45, R217, PT ;  /* 0x000000d92d00720c */ /* 0x000fe20003fa6270 */
[----:B------:R-:W1:Y:S01]  /*46b0*/  MUFU.TANH R61, R32 ;  /* 0x00000020003d7308 */ /* 0x000e620000002400 */
[----:B--2---:R-:W-:-:S02]  /*46c0*/  FSEL R127, R127, -INF , !P2 ;  /* 0xff8000007f7f7808 */ /* 0x004fc40005000000 */
[----:B------:R-:W-:Y:S02]  /*46d0*/  ISETP.GT.AND P2, PT, R218, R20, PT ;  /* 0x00000014da00720c */ /* 0x000fe40003f44270 */
[----:B------:R-:W-:Y:S02]  /*46e0*/  FSEL R17, R88, -INF , !P5 ;  /* 0xff80000058117808 */ /* 0x000fe40006800000 */
[----:B------:R-:W-:Y:S01]  /*46f0*/  ISETP.GE.AND P5, PT, R92, R217, PT ;  /* 0x000000d95c00720c */ /* 0x000fe20003fa6270 */
[----:B------:R-:W2:Y:S01]  /*4700*/  MUFU.TANH R95, R95 ;  /* 0x0000005f005f7308 */ /* 0x000ea20000002400 */
[----:B---3--:R-:W-:Y:S02]  /*4710*/  FSEL R16, R16, -INF , !P2 ;  /* 0xff80000010107808 */ /* 0x008fe40005000000 */
[----:B------:R-:W-:Y:S02]  /*4720*/  ISETP.GT.AND P2, PT, R218, R12, PT ;  /* 0x0000000cda00720c */ /* 0x000fe40003f44270 */
[----:B------:R-:W-:-:S02]  /*4730*/  FSEL R13, R13, -INF , !P5 ;  /* 0xff8000000d0d7808 */ /* 0x000fc40006800000 */
[-C--:B------:R-:W-:Y:S01]  /*4740*/  ISETP.GE.AND P5, PT, R76, R217.reuse, PT ;  /* 0x000000d94c00720c */ /* 0x080fe20003fa6270 */
[----:B------:R-:W3:Y:S01]  /*4750*/  MUFU.TANH R57, R33 ;  /* 0x0000002100397308 */ /* 0x000ee20000002400 */
[----:B-1----:R-:W-:Y:S01]  /*4760*/  FSEL R61, R61, -INF , !P1 ;  /* 0xff8000003d3d7808 */ /* 0x002fe20004800000 */
[----:B------:R-:W-:Y:S01]  /*4770*/  FMUL.FTZ R32, R83, R0 ;  /* 0x0000000053207220 */ /* 0x000fe20000410000 */
[----:B------:R-:W-:Y:S02]  /*4780*/  ISETP.GE.AND P1, PT, R94, R217, PT ;  /* 0x000000d95e00720c */ /* 0x000fe40003f26270 */
[----:B------:R-:W-:Y:S02]  /*4790*/  FSEL R187, R80, -INF , !P5 ;  /* 0xff80000050bb7808 */ /* 0x000fe40006800000 */
[----:B------:R-:W-:Y:S01]  /*47a0*/  FSEL R41, R49, -INF , !P1 ;  /* 0xff80000031297808 */ /* 0x000fe20004800000 */
[----:B------:R1:W4:Y:S01]  /*47b0*/  MUFU.TANH R5, R10 ;  /* 0x0000000a00057308 */ /* 0x0003220000002400 */
[----:B--2---:R-:W-:-:S02]  /*47c0*/  FSEL R95, R95, -INF , !P0 ;  /* 0xff8000005f5f7808 */ /* 0x004fc40004000000 */
[----:B------:R-:W-:Y:S02]  /*47d0*/  ISETP.GT.AND P0, PT, R216, R93, PT ;  /* 0x0000005dd800720c */ /* 0x000fe40003f04270 */
[-C--:B------:R-:W-:Y:S02]  /*47e0*/  ISETP.GE.AND P1, PT, R47, R217.reuse, PT ;  /* 0x000000d92f00720c */ /* 0x080fe40003f26270 */
[----:B------:R-:W-:Y:S01]  /*47f0*/  ISETP.GE.AND P5, PT, R72, R217, PT ;  /* 0x000000d94800720c */ /* 0x000fe20003fa6270 */
[----:B------:R-:W2:Y:S01]  /*4800*/  MUFU.TANH R11, R11 ;  /* 0x0000000b000b7308 */ /* 0x000ea20000002400 */
[----:B---3--:R-:W-:Y:S02]  /*4810*/  FSEL R57, R57, -INF , !P2 ;  /* 0xff80000039397808 */ /* 0x008fe40005000000 */
[----:B------:R-:W-:Y:S02]  /*4820*/  ISETP.GE.AND P2, PT, R94, R213, PT ;  /* 0x000000d55e00720c */ /* 0x000fe40003f46270 */
[----:B------:R-:W-:Y:S01]  /*4830*/  FSEL R23, R9, -INF , !P1 ;  /* 0xff80000009177808 */ /* 0x000fe20004800000 */
[----:B------:R-:W-:Y:S01]  /*4840*/  FMUL.FTZ R9, R87, R0 ;  /* 0x0000000057097220 */ /* 0x000fe20000410000 */
[----:B------:R-:W-:Y:S01]  /*4850*/  FSEL R49, R95, -INF , !P2 ;  /* 0xff8000005f317808 */ /* 0x000fe20005000000 */
[----:B------:R-:W-:Y:S01]  /*4860*/  MUFU.TANH R19, R19 ;  /* 0x0000001300137308 */ /* 0x000fe20000002400 */
[----:B-1----:R-:W-:-:S02]  /*4870*/  FSEL R10, R14, -INF , !P4 ;  /* 0xff8000000e0a7808 */ /* 0x002fc40006000000 */
[----:B----4-:R-:W-:Y:S02]  /*4880*/  FSEL R5, R5, -INF , !P0 ;  /* 0xff80000005057808 */ /* 0x010fe40004000000 */
[----:B------:R-:W-:Y:S02]  /*4890*/  ISETP.GE.AND P4, PT, R93, R213, PT ;  /* 0x000000d55d00720c */ /* 0x000fe40003f86270 */
[----:B------:R-:W-:Y:S01]  /*48a0*/  ISETP.GT.AND P0, PT, R216, R47, PT ;  /* 0x0000002fd800720c */ /* 0x000fe20003f04270 */
[----:B------:R-:W1:Y:S01]  /*48b0*/  MUFU.TANH R14, R90 ;  /* 0x0000005a000e7308 */ /* 0x000e620000002400 */
[----:B------:R-:W-:Y:S02]  /*48c0*/  ISETP.GE.AND P2, PT, R47, R213, PT ;  /* 0x000000d52f00720c */ /* 0x000fe40003f46270 */
[----:B------:R-:W-:Y:S02]  /*48d0*/  FSEL R47, R5, -INF , !P4 ;  /* 0xff800000052f7808 */ /* 0x000fe40006000000 */
[----:B--2---:R-:W-:-:S02]  /*48e0*/  FSEL R11, R11, -INF , !P0 ;  /* 0xff8000000b0b7808 */ /* 0x004fc40004000000 */
[----:B------:R-:W-:Y:S01]  /*48f0*/  ISETP.GT.AND P0, PT, R216, R45, PT ;  /* 0x0000002dd800720c */ /* 0x000fe20003f04270 */
[----:B------:R-:W2:Y:S01]  /*4900*/  MUFU.TANH R5, R86 ;  /* 0x0000005600057308 */ /* 0x000ea20000002400 */
[-C--:B------:R-:W-:Y:S02]  /*4910*/  ISETP.GE.AND P4, PT, R45, R213.reuse, PT ;  /* 0x000000d52d00720c */ /* 0x080fe40003f86270 */
[----:B------:R-:W-:Y:S02]  /*4920*/  FSEL R45, R11, -INF , !P2 ;  /* 0xff8000000b2d7808 */ /* 0x000fe40005000000 */
[C---:B------:R-:W-:Y:S02]  /*4930*/  ISETP.GE.AND P2, PT, R15.reuse, R213, PT ;  /* 0x000000d50f00720c */ /* 0x040fe40003f46270 */
[----:B------:R-:W-:Y:S01]  /*4940*/  ISETP.GE.AND P1, PT, R15, R217, PT ;  /* 0x000000d90f00720c */ /* 0x000fe20003f26270 */
[----:B------:R-:W3:Y:S01]  /*4950*/  MUFU.TANH R9, R9 ;  /* 0x0000000900097308 */ /* 0x000ee20000002400 */
[----:B-1----:R-:W-:Y:S01]  /*4960*/  FSEL R14, R14, -INF , !P0 ;  /* 0xff8000000e0e7808 */ /* 0x002fe20004000000 */
[----:B------:R-:W-:Y:S01]  /*4970*/  BAR.SYNC.DEFER_BLOCKING 0x0 ;  /* 0x0000000000007b1d */ /* 0x000fe20000010000 */
[----:B------:R-:W-:-:S02]  /*4980*/  ISETP.GT.AND P0, PT, R216, R15, PT ;  /* 0x0000000fd800720c */ /* 0x000fc40003f04270 */
[----:B------:R-:W-:Y:S02]  /*4990*/  FSEL R21, R14, -INF , !P4 ;  /* 0xff8000000e157808 */ /* 0x000fe40006000000 */
[----:B------:R-:W-:Y:S01]  /*49a0*/  FSEL R19, R19, -INF , !P0 ;  /* 0xff80000013137808 */ /* 0x000fe20004000000 */
[----:B------:R-:W1:Y:S01]  /*49b0*/  MUFU.TANH R14, R82 ;  /* 0x00000052000e7308 */ /* 0x000e620000002400 */
[----:B------:R-:W-:Y:S02]  /*49c0*/  ISETP.GT.AND P0, PT, R216, R92, PT ;  /* 0x0000005cd800720c */ /* 0x000fe40003f04270 */
[----:B------:R-:W-:Y:S02]  /*49d0*/  ISETP.GE.AND P4, PT, R92, R213, PT ;  /* 0x000000d55c00720c */ /* 0x000fe40003f86270 */
[----:B--2---:R-:W-:Y:S02]  /*49e0*/  FSEL R5, R5, -INF , !P0 ;  /* 0xff80000005057808 */ /* 0x004fe40004000000 */
[----:B------:R-:W-:Y:S01]  /*49f0*/  ISETP.GT.AND P0, PT, R216, R77, PT ;  /* 0x0000004dd800720c */ /* 0x000fe20003f04270 */
[----:B------:R-:W2:Y:S01]  /*4a00*/  MUFU.TANH R32, R32 ;  /* 0x0000002000207308 */ /* 0x000ea20000002400 */
[----:B------:R-:W-:-:S02]  /*4a10*/  FSEL R19, R19, -INF , !P2 ;  /* 0xff80000013137808 */ /* 0x000fc40005000000 */
[----:B---3--:R-:W-:Y:S02]  /*4a20*/  FSEL R9, R9, -INF , !P0 ;  /* 0xff80000009097808 */ /* 0x008fe40004000000 */
[----:B------:R-:W-:Y:S02]  /*4a30*/  ISETP.GT.AND P0, PT, R216, R76, PT ;  /* 0x0000004cd800720c */ /* 0x000fe40003f04270 */
[----:B------:R-:W-:Y:S01]  /*4a40*/  FSEL R5, R5, -INF , !P4 ;  /* 0xff80000005057808 */ /* 0x000fe20006000000 */
[----:B------:R-:W3:Y:S01]  /*4a50*/  MUFU.TANH R36, R36 ;  /* 0x0000002400247308 */ /* 0x000ee20000002400 */
[----:B-1----:R-:W-:Y:S02]  /*4a60*/  FSEL R14, R14, -INF , !P0 ;  /* 0xff8000000e0e7808 */ /* 0x002fe40004000000 */
[-C--:B------:R-:W-:Y:S02]  /*4a70*/  ISETP.GE.AND P2, PT, R77, R213.reuse, PT ;  /* 0x000000d54d00720c */ /* 0x080fe40003f46270 */
[----:B------:R-:W-:-:S02]  /*4a80*/  ISETP.GE.AND P4, PT, R76, R213, PT ;  /* 0x000000d54c00720c */ /* 0x000fc40003f86270 */
[----:B------:R-:W-:Y:S01]  /*4a90*/  ISETP.GT.AND P0, PT, R216, R73, PT ;  /* 0x00000049d800720c */ /* 0x000fe20003f04270 */
[----:B------:R-:W1:Y:S01]  /*4aa0*/  MUFU.TANH R48, R48 ;  /* 0x0000003000307308 */ /* 0x000e620000002400 */
[----:B------:R-:W-:Y:S02]  /*4ab0*/  FSEL R15, R89, -INF , !P1 ;  /* 0xff800000590f7808 */ /* 0x000fe40004800000 */
[----:B------:R-:W-:Y:S02]  /*4ac0*/  ISETP.GE.AND P1, PT, R77, R217, PT ;  /* 0x000000d94d00720c */ /* 0x000fe40003f26270 */
[----:B------:R-:W-:Y:S02]  /*4ad0*/  FSEL R9, R9, -INF , !P2 ;  /* 0xff80000009097808 */ /* 0x000fe40005000000 */
[----:B------:R-:W-:Y:S02]  /*4ae0*/  FSEL R191, R14, -INF , !P4 ;  /* 0xff8000000ebf7808 */ /* 0x000fe40006000000 */
[----:B--2---:R-:W-:Y:S01]  /*4af0*/  FSEL R32, R32, -INF , !P0 ;  /* 0xff80000020207808 */ /* 0x004fe20004000000 */
[----:B------:R-:W2:Y:S01]  /*4b00*/  MUFU.TANH R14, R74 ;  /* 0x0000004a000e7308 */ /* 0x000ea20000002400 */
[----:B------:R-:W-:-:S02]  /*4b10*/  ISETP.GE.AND P2, PT, R73, R213, PT ;  /* 0x000000d54900720c */ /* 0x000fc40003f46270 */
[----:B------:R-:W-:Y:S02]  /*4b20*/  FSEL R11, R85, -INF , !P1 ;  /* 0xff800000550b7808 */ /* 0x000fe40004800000 */
[-C--:B------:R-:W-:Y:S02]  /*4b30*/  ISETP.GE.AND P1, PT, R73, R217.reuse, PT ;  /* 0x000000d94900720c */ /* 0x080fe40003f26270 */
[----:B------:R-:W-:Y:S02]  /*4b40*/  ISETP.GT.AND P0, PT, R216, R72, PT ;  /* 0x00000048d800720c */ /* 0x000fe40003f04270 */
[----:B------:R-:W-:Y:S02]  /*4b50*/  FSEL R33, R32, -INF , !P2 ;  /* 0xff80000020217808 */ /* 0x000fe40005000000 */
[----:B------:R-:W4:Y:S01]  /*4b60*/  MUFU.TANH R32, R75 ;  /* 0x0000004b00207308 */ /* 0x000f220000002400 */
[----:B------:R-:W-:Y:S02]  /*4b70*/  FSEL R185, R81, -INF , !P1 ;  /* 0xff80000051b97808 */ /* 0x000fe40004800000 */
[----:B------:R-:W-:-:S02]  /*4b80*/  ISETP.GE.AND P1, PT, R31, R217, PT ;  /* 0x000000d91f00720c */ /* 0x000fc40003f26270 */
[----:B---3--:R-:W-:Y:S02]  /*4b90*/  FSEL R36, R36, -INF , !P0 ;  /* 0xff80000024247808 */ /* 0x008fe40004000000 */
[----:B------:R-:W-:Y:S02]  /*4ba0*/  ISETP.GE.AND P4, PT, R72, R213, PT ;  /* 0x000000d54800720c */ /* 0x000fe40003f86270 */
[----:B------:R-:W-:Y:S02]  /*4bb0*/  ISETP.GT.AND P0, PT, R216, R31, PT ;  /* 0x0000001fd800720c */ /* 0x000fe40003f04270 */
[----:B------:R-:W-:Y:S02]  /*4bc0*/  ISETP.GE.AND P2, PT, R31, R213, PT ;  /* 0x000000d51f00720c */ /* 0x000fe40003f46270 */
[----:B------:R-:W-:Y:S01]  /*4bd0*/  FSEL R31, R40, -INF , !P1 ;  /* 0xff800000281f7808 */ /* 0x000fe20004800000 */
[----:B------:R-:W-:Y:S01]  /*4be0*/  FMUL.FTZ R40, R71, R0 ;  /* 0x0000000047287220 */ /* 0x000fe20000410000 */
[----:B------:R-:W-:-:S02]  /*4bf0*/  FSEL R189, R36, -INF , !P4 ;  /* 0xff80000024bd7808 */ /* 0x000fc40006000000 */
[----:B-1----:R-:W-:Y:S01]  /*4c00*/  FSEL R48, R48, -INF , !P0 ;  /* 0xff80000030307808 */ /* 0x002fe20004000000 */
[----:B------:R-:W1:Y:S01]  /*4c10*/  MUFU.TANH R36, R70 ;  /* 0x0000004600247308 */ /* 0x000e620000002400 */
[----:B------:R-:W-:Y:S02]  /*4c20*/  ISETP.GT.AND P0, PT, R216, R29, PT ;  /* 0x0000001dd800720c */ /* 0x000fe40003f04270 */
[----:B------:R-:W-:Y:S02]  /*4c30*/  ISETP.GE.AND P4, PT, R29, R213, PT ;  /* 0x000000d51d00720c */ /* 0x000fe40003f86270 */
[----:B--2---:R-:W-:Y:S02]  /*4c40*/  FSEL R14, R14, -INF , !P0 ;  /* 0xff8000000e0e7808 */ /* 0x004fe40004000000 */
[----:B------:R-:W-:Y:S01]  /*4c50*/  ISETP.GT.AND P0, PT, R216, R69, PT ;  /* 0x00000045d800720c */ /* 0x000fe20003f04270 */
[----:B------:R-:W2:Y:S01]  /*4c60*/  MUFU.TANH R40, R40 ;  /* 0x0000002800287308 */ /* 0x000ea20000002400 */
[----:B------:R-:W-:-:S02]  /*4c70*/  FSEL R183, R183, -INF , !P5 ;  /* 0xff800000b7b77808 */ /* 0x000fc40006800000 */
[----:B------:R-:W-:Y:S02]  /*4c80*/  ISETP.GE.AND P5, PT, R29, R217, PT ;  /* 0x000000d91d00720c */ /* 0x000fe40003fa6270 */
[----:B------:R-:W-:Y:S02]  /*4c90*/  FSEL R29, R48, -INF , !P2 ;  /* 0xff800000301d7808 */ /* 0x000fe40005000000 */
[----:B------:R-:W-:Y:S02]  /*4ca0*/  FSEL R181, R14, -INF , !P4 ;  /* 0xff8000000eb57808 */ /* 0x000fe40006000000 */
[----:B----4-:R-:W-:Y:S01]  /*4cb0*/  FSEL R32, R32, -INF , !P0 ;  /* 0xff80000020207808 */ /* 0x010fe20004000000 */
[----:B------:R-:W3:Y:S01]  /*4cc0*/  MUFU.TANH R14, R66 ;  /* 0x00000042000e7308 */ /* 0x000ee20000002400 */
[----:B------:R-:W-:Y:S02]  /*4cd0*/  ISETP.GE.AND P2, PT, R69, R213, PT ;  /* 0x000000d54500720c */ /* 0x000fe40003f46270 */
[----:B------:R-:W-:-:S02]  /*4ce0*/  ISETP.GT.AND P0, PT, R216, R68, PT ;  /* 0x00000044d800720c */ /* 0x000fc40003f04270 */
[----:B------:R-:W-:Y:S02]  /*4cf0*/  FSEL R123, R32, -INF , !P2 ;  /* 0xff800000207b7808 */ /* 0x000fe40005000000 */
[----:B-1----:R-:W-:Y:S01]  /*4d00*/  FSEL R36, R36, -INF , !P0 ;  /* 0xff80000024247808 */ /* 0x002fe20004000000 */
[----:B------:R-:W1:Y:S01]  /*4d10*/  MUFU.TANH R32, R67 ;  /* 0x0000004300207308 */ /* 0x000e620000002400 */
[-C--:B------:R-:W-:Y:S02]  /*4d20*/  ISETP.GE.AND P4, PT, R68, R213.reuse, PT ;  /* 0x000000d54400720c */ /* 0x080fe40003f86270 */
[----:B------:R-:W-:Y:S02]  /*4d30*/  ISETP.GT.AND P0, PT, R216, R64, PT ;  /* 0x00000040d800720c */ /* 0x000fe40003f04270 */
[----:B------:R-:W-:Y:S02]  /*4d40*/  FSEL R179, R36, -INF , !P4 ;  /* 0xff80000024b37808 */ /* 0x000fe40006000000 */
[----:B--2---:R-:W-:Y:S01]  /*4d50*/  FSEL R40, R40, -INF , !P0 ;  /* 0xff80000028287808 */ /* 0x004fe20004000000 */
[----:B------:R-:W2:Y:S01]  /*4d60*/  MUFU.TANH R36, R62 ;  /* 0x0000003e00247308 */ /* 0x000ea20000002400 */
[----:B------:R-:W-:-:S02]  /*4d70*/  ISETP.GE.AND P2, PT, R64, R213, PT ;  /* 0x000000d54000720c */ /* 0x000fc40003f46270 */
[----:B------:R-:W-:Y:S02]  /*4d80*/  ISETP.GT.AND P0, PT, R216, R60, PT ;  /* 0x0000003cd800720c */ /* 0x000fe40003f04270 */
[----:B------:R-:W-:Y:S02]  /*4d90*/  FSEL R137, R40, -INF , !P2 ;  /* 0xff80000028897808 */ /* 0x000fe40005000000 */
[----:B---3--:R-:W-:Y:S01]  /*4da0*/  FSEL R14, R14, -INF , !P0 ;  /* 0xff8000000e0e7808 */ /* 0x008fe20004000000 */
[----:B------:R-:W3:Y:S01]  /*4db0*/  MUFU.TANH R40, R63 ;  /* 0x0000003f00287308 */ /* 0x000ee20000002400 */
[----:B------:R-:W-:Y:S02]  /*4dc0*/  ISETP.GE.AND P4, PT, R60, R213, PT ;  /* 0x000000d53c00720c */ /* 0x000fe40003f86270 */
[----:B------:R-:W-:Y:S02]  /*4dd0*/  ISETP.GT.AND P0, PT, R216, R56, PT ;  /* 0x00000038d800720c */ /* 0x000fe40003f04270 */
[----:B------:R-:W-:-:S02]  /*4de0*/  FSEL R173, R14, -INF , !P4 ;  /* 0xff8000000ead7808 */ /* 0x000fc40006000000 */
[----:B-1----:R-:W-:Y:S01]  /*4df0*/  FSEL R32, R32, -INF , !P0 ;  /* 0xff80000020207808 */ /* 0x002fe20004000000 */
[----:B------:R-:W1:Y:S01]  /*4e00*/  MUFU.TANH R14, R58 ;  /* 0x0000003a000e7308 */ /* 0x000e620000002400 */
[----:B------:R-:W-:Y:S02]  /*4e10*/  ISETP.GE.AND P2, PT, R56, R213, PT ;  /* 0x000000d53800720c */ /* 0x000fe40003f46270 */
[----:B------:R-:W-:Y:S02]  /*4e20*/  ISETP.GE.AND P1, PT, R69, R217, PT ;  /* 0x000000d94500720c */ /* 0x000fe40003f26270 */
[----:B------:R-:W-:Y:S02]  /*4e30*/  ISETP.GT.AND P0, PT, R216, R55, PT ;  /* 0x00000037d800720c */ /* 0x000fe40003f04270 */
[----:B------:R-:W-:Y:S02]  /*4e40*/  FSEL R147, R32, -INF , !P2 ;  /* 0xff80000020937808 */ /* 0x000fe40005000000 */
[----:B------:R-:W-:Y:S01]  /*4e50*/  FSEL R177, R177, -INF , !P5 ;  /* 0xff800000b1b17808 */ /* 0x000fe20006800000 */
[----:B------:R-:W4:Y:S01]  /*4e60*/  MUFU.TANH R32, R59 ;  /* 0x0000003b00207308 */ /* 0x000f220000002400 */
[----:B------:R-:W-:-:S02]  /*4e70*/  FSEL R125, R125, -INF , !P1 ;  /* 0xff8000007d7d7808 */ /* 0x000fc40004800000 */
[-C--:B------:R-:W-:Y:S02]  /*4e80*/  ISETP.GE.AND P5, PT, R68, R217.reuse, PT ;  /* 0x000000d94400720c */ /* 0x080fe40003fa6270 */
[----:B------:R-:W-:Y:S02]  /*4e90*/  ISETP.GE.AND P1, PT, R64, R217, PT ;  /* 0x000000d94000720c */ /* 0x000fe40003f26270 */
[----:B--2---:R-:W-:Y:S02]  /*4ea0*/  FSEL R36, R36, -INF , !P0 ;  /* 0xff80000024247808 */ /* 0x004fe40004000000 */
[----:B------:R-:W-:Y:S02]  /*4eb0*/  ISETP.GT.AND P0, PT, R216, R52, PT ;  /* 0x00000034d800720c */ /* 0x000fe40003f04270 */
[----:B------:R-:W-:Y:S02]  /*4ec0*/  FSEL R175, R175, -INF , !P5 ;  /* 0xff800000afaf7808 */ /* 0x000fe40006800000 */
[----:B------:R-:W-:-:S02]  /*4ed0*/  FSEL R131, R131, -INF , !P1 ;  /* 0xff80000083837808 */ /* 0x000fc40004800000 */
[-C--:B------:R-:W-:Y:S02]  /*4ee0*/  ISETP.GE.AND P5, PT, R60, R217.reuse, PT ;  /* 0x000000d93c00720c */ /* 0x080fe40003fa6270 */
[----:B------:R-:W-:Y:S02]  /*4ef0*/  ISETP.GE.AND P1, PT, R56, R217, PT ;  /* 0x000000d93800720c */ /* 0x000fe40003f26270 */
[----:B------:R-:W-:Y:S02]  /*4f00*/  ISETP.GE.AND P4, PT, R55, R213, PT ;  /* 0x000000d53700720c */ /* 0x000fe40003f86270 */
[----:B---3--:R-:W-:Y:S02]  /*4f10*/  FSEL R40, R40, -INF , !P0 ;  /* 0xff80000028287808 */ /* 0x008fe40004000000 */
[----:B------:R-:W-:Y:S02]  /*4f20*/  ISETP.GT.AND P0, PT, R216, R46, PT ;  /* 0x0000002ed800720c */ /* 0x000fe40003f04270 */
[----:B------:R-:W-:-:S02]  /*4f30*/  FSEL R169, R169, -INF , !P5 ;  /* 0xff800000a9a97808 */ /* 0x000fc40006800000 */
[----:B------:R-:W-:Y:S02]  /*4f40*/  FSEL R149, R149, -INF , !P1 ;  /* 0xff80000095957808 */ /* 0x000fe40004800000 */
[-C--:B------:R-:W-:Y:S02]  /*4f50*/  ISETP.GE.AND P5, PT, R55, R217.reuse, PT ;  /* 0x000000d93700720c */ /* 0x080fe40003fa6270 */
[C---:B------:R-:W-:Y:S02]  /*4f60*/  ISETP.GE.AND P1, PT, R52.reuse, R217, PT ;  /* 0x000000d93400720c */ /* 0x040fe40003f26270 */
[----:B------:R-:W-:Y:S02]  /*4f70*/  ISETP.GE.AND P2, PT, R52, R213, PT ;  /* 0x000000d53400720c */ /* 0x000fe40003f46270 */
[----:B------:R-:W-:Y:S02]  /*4f80*/  FSEL R171, R36, -INF , !P4 ;  /* 0xff80000024ab7808 */ /* 0x000fe40006000000 */
[----:B------:R-:W2:Y:S01]  /*4f90*/  MUFU.TANH R36, R50 ;  /* 0x0000003200247308 */ /* 0x000ea20000002400 */
[----:B-1----:R-:W-:-:S02]  /*4fa0*/  FSEL R14, R14, -INF , !P0 ;  /* 0xff8000000e0e7808 */ /* 0x002fc40004000000 */
[----:B------:R-:W-:Y:S02]  /*4fb0*/  ISETP.GE.AND P4, PT, R46, R213, PT ;  /* 0x000000d52e00720c */ /* 0x000fe40003f86270 */
[----:B------:R-:W-:Y:S02]  /*4fc0*/  ISETP.GT.AND P0, PT, R216, R27, PT ;  /* 0x0000001bd800720c */ /* 0x000fe40003f04270 */
[----:B------:R-:W-:Y:S02]  /*4fd0*/  FSEL R167, R167, -INF , !P5 ;  /* 0xff800000a7a77808 */ /* 0x000fe40006800000 */
[----:B------:R-:W-:Y:S02]  /*4fe0*/  FSEL R153, R153, -INF , !P1 ;  /* 0xff80000099997808 */ /* 0x000fe40004800000 */
[----:B------:R-:W-:Y:S02]  /*4ff0*/  FSEL R159, R40, -INF , !P2 ;  /* 0xff800000289f7808 */ /* 0x000fe40005000000 */
[-C--:B------:R-:W-:Y:S01]  /*5000*/  ISETP.GE.AND P5, PT, R46, R217.reuse, PT ;  /* 0x000000d92e00720c */ /* 0x080fe20003fa6270 */
[----:B------:R-:W1:Y:S01]  /*5010*/  MUFU.TANH R40, R51 ;  /* 0x0000003300287308 */ /* 0x000e620000002400 */
[----:B------:R-:W-:-:S02]  /*5020*/  ISETP.GE.AND P1, PT, R27, R217, PT ;  /* 0x000000d91b00720c */ /* 0x000fc40003f26270 */
[----:B------:R-:W-:Y:S02]  /*5030*/  ISETP.GE.AND P2, PT, R27, R213, PT ;  /* 0x000000d51b00720c */ /* 0x000fe40003f46270 */
[----:B------:R-:W-:Y:S02]  /*5040*/  FSEL R27, R14, -INF , !P4 ;  /* 0xff8000000e1b7808 */ /* 0x000fe40006000000 */
[----:B----4-:R-:W-:Y:S01]  /*5050*/  FSEL R32, R32, -INF , !P0 ;  /* 0xff80000020207808 */ /* 0x010fe20004000000 */
[----:B------:R-:W3:Y:S01]  /*5060*/  MUFU.TANH R14, R110 ;  /* 0x0000006e000e7308 */ /* 0x000ee20000002400 */
[----:B------:R-:W-:Y:S02]  /*5070*/  FSEL R163, R163, -INF , !P5 ;  /* 0xff800000a3a37808 */ /* 0x000fe40006800000 */
[C---:B------:R-:W-:Y:S02]  /*5080*/  ISETP.GE.AND P5, PT, R25.reuse, R217, PT ;  /* 0x000000d91900720c */ /* 0x040fe40003fa6270 */
[----:B------:R-:W-:-:S02]  /*5090*/  ISETP.GE.AND P4, PT, R25, R213, PT ;  /* 0x000000d51900720c */ /* 0x000fc40003f86270 */
[----:B------:R-:W-:Y:S02]  /*50a0*/  ISETP.GT.AND P0, PT, R216, R25, PT ;  /* 0x00000019d800720c */ /* 0x000fe40003f04270 */
[----:B------:R-:W-:Y:S02]  /*50b0*/  FSEL R25, R32, -INF , !P2 ;  /* 0xff80000020197808 */ /* 0x000fe40005000000 */
[----:B------:R-:W4:Y:S01]  /*50c0*/  MUFU.TANH R32, R111 ;  /* 0x0000006f00207308 */ /* 0x000f220000002400 */
[----:B------:R-:W-:Y:S02]  /*50d0*/  FSEL R161, R161, -INF , !P1 ;  /* 0xff800000a1a17808 */ /* 0x000fe40004800000 */
[----:B------:R-:W-:Y:S02]  /*50e0*/  ISETP.GE.AND P1, PT, R44, R217, PT ;  /* 0x000000d92c00720c */ /* 0x000fe40003f26270 */
[----:B--2---:R-:W-:Y:S02]  /*50f0*/  FSEL R36, R36, -INF , !P0 ;  /* 0xff80000024247808 */ /* 0x004fe40004000000 */
[----:B------:R-:W-:-:S02]  /*5100*/  FSEL R157, R157, -INF , !P5 ;  /* 0xff8000009d9d7808 */ /* 0x000fc40006800000 */
[----:B------:R-:W-:Y:S02]  /*5110*/  ISETP.GT.AND P0, PT, R216, R44, PT ;  /* 0x0000002cd800720c */ /* 0x000fe40003f04270 */
[----:B------:R-:W-:Y:S02]  /*5120*/  FSEL R155, R155, -INF , !P1 ;  /* 0xff8000009b9b7808 */ /* 0x000fe40004800000 */
[----:B------:R-:W-:Y:S02]  /*5130*/  ISETP.GE.AND P5, PT, R30, R217, PT ;  /* 0x000000d91e00720c */ /* 0x000fe40003fa6270 */
[----:B------:R-:W-:Y:S02]  /*5140*/  ISETP.GT.AND P1, PT, R216, R30, PT ;  /* 0x0000001ed800720c */ /* 0x000fe40003f24270 */
[----:B------:R-:W-:Y:S02]  /*5150*/  FSEL R165, R36, -INF , !P4 ;  /* 0xff80000024a57808 */ /* 0x000fe40006000000 */
[----:B-1----:R-:W-:Y:S01]  /*5160*/  FSEL R40, R40, -INF , !P0 ;  /* 0xff80000028287808 */ /* 0x002fe20004000000 */
[----:B------:R-:W1:Y:S01]  /*5170*/  MUFU.TANH R36, R42 ;  /* 0x0000002a00247308 */ /* 0x000e620000002400 */
[----:B------:R-:W-:-:S02]  /*5180*/  ISETP.GE.AND P2, PT, R44, R213, PT ;  /* 0x000000d52c00720c */ /* 0x000fc40003f46270 */
[----:B------:R-:W-:Y:S01]  /*5190*/  ISETP.GE.AND P4, PT, R30, R213, PT ;  /* 0x000000d51e00720c */ /* 0x000fe20003f86270 */
[----:B------:R-:W-:Y:S01]  /*51a0*/  FMUL.FTZ R30, R43, R0 ;  /* 0x000000002b1e7220 */ /* 0x000fe20000410000 */
[----:B------:R-:W-:Y:S02]  /*51b0*/  ISETP.GE.AND P0, PT, R28, R217, PT ;  /* 0x000000d91c00720c */ /* 0x000fe40003f06270 */
[----:B---3--:R-:W-:Y:S02]  /*51c0*/  FSEL R14, R14, -INF , !P1 ;  /* 0xff8000000e0e7808 */ /* 0x008fe40004800000 */
[----:B------:R-:W-:Y:S01]  /*51d0*/  FSEL R139, R139, -INF , !P5 ;  /* 0xff8000008b8b7808 */ /* 0x000fe20006800000 */
[----:B------:R-:W2:Y:S01]  /*51e0*/  MUFU.TANH R30, R30 ;  /* 0x0000001e001e7308 */ /* 0x000ea20000002400 */
[----:B------:R-:W-:Y:S02]  /*51f0*/  ISETP.GT.AND P5, PT, R216, R28, PT ;  /* 0x0000001cd800720c */ /* 0x000fe40003fa4270 */
[----:B------:R-:W-:-:S02]  /*5200*/  FSEL R151, R40, -INF , !P2 ;  /* 0xff80000028977808 */ /* 0x000fc40005000000 */
[----:B------:R-:W-:Y:S02]  /*5210*/  FSEL R145, R14, -INF , !P4 ;  /* 0xff8000000e917808 */ /* 0x000fe40006000000 */
[----:B------:R-:W-:Y:S01]  /*5220*/  FSEL R135, R135, -INF , !P0 ;  /* 0xff80000087877808 */ /* 0x000fe20004000000 */
[----:B------:R-:W-:Y:S01]  /*5230*/  MUFU.TANH R14, R38 ;  /* 0x00000026000e7308 */ /* 0x000fe20000002400 */
[----:B------:R-:W-:Y:S02]  /*5240*/  ISETP.GE.AND P2, PT, R28, R213, PT ;  /* 0x000000d51c00720c */ /* 0x000fe40003f46270 */
[C---:B------:R-:W-:Y:S02]  /*5250*/  ISETP.GE.AND P1, PT, R26.reuse, R217, PT ;  /* 0x000000d91a00720c */ /* 0x040fe40003f26270 */
[----:B------:R-:W-:Y:S02]  /*5260*/  ISETP.GE.AND P4, PT, R26, R213, PT ;  /* 0x000000d51a00720c */ /* 0x000fe40003f86270 */
[----:B------:R-:W-:Y:S01]  /*5270*/  ISETP.GT.AND P0, PT, R216, R26, PT ;  /* 0x0000001ad800720c */ /* 0x000fe20003f04270 */
[----:B------:R-:W-:Y:S01]  /*5280*/  FMUL.FTZ R26, R39, R0 ;  /* 0x00000000271a7220 */ /* 0x000fe20000410000 */
[----:B----4-:R-:W-:-:S02]  /*5290*/  FSEL R32, R32, -INF , !P5 ;  /* 0xff80000020207808 */ /* 0x010fc40006800000 */
[----:B------:R-:W-:Y:S02]  /*52a0*/  FSEL R133, R133, -INF , !P1 ;  /* 0xff80000085857808 */ /* 0x000fe40004800000 */
[----:B------:R-:W-:Y:S01]  /*52b0*/  FSEL R143, R32, -INF , !P2 ;  /* 0xff800000208f7808 */ /* 0x000fe20005000000 */
[----:B------:R-:W3:Y:S01]  /*52c0*/  MUFU.TANH R26, R26 ;  /* 0x0000001a001a7308 */ /* 0x000ee20000002400 */
[C---:B------:R-:W-:Y:S02]  /*52d0*/  ISETP.GE.AND P5, PT, R24.reuse, R217, PT ;  /* 0x000000d91800720c */ /* 0x040fe40003fa6270 */
[----:B------:R-:W-:Y:S02]  /*52e0*/  ISETP.GE.AND P2, PT, R24, R213, PT ;  /* 0x000000d51800720c */ /* 0x000fe40003f46270 */
[----:B------:R-:W-:Y:S01]  /*52f0*/  ISETP.GT.AND P1, PT, R216, R24, PT ;  /* 0x00000018d800720c */ /* 0x000fe20003f24270 */
[-C--:B------:R-:W-:Y:S01]  /*5300*/  FMUL.FTZ R24, R34, R0.reuse ;  /* 0x0000000022187220 */ /* 0x080fe20000410000 */
[----:B-1----:R-:W-:Y:S01]  /*5310*/  FSEL R36, R36, -INF , !P0 ;  /* 0xff80000024247808 */ /* 0x002fe20004000000 */
[----:B------:R-:W-:Y:S01]  /*5320*/  FMUL.FTZ R0, R35, R0 ;  /* 0x0000000023007220 */ /* 0x000fe20000410000 */
[----:B------:R-:W-:-:S02]  /*5330*/  ISETP.GE.AND P0, PT, R22, R217, PT ;  /* 0x000000d91600720c */ /* 0x000fc40003f06270 */
[----:B--2---:R-:W-:Y:S01]  /*5340*/  FSEL R30, R30, -INF , !P1 ;  /* 0xff8000001e1e7808 */ /* 0x004fe20004800000 */
[----:B------:R-:W1:Y:S01]  /*5350*/  MUFU.TANH R24, R24 ;  /* 0x0000001800187308 */ /* 0x000e620000002400 */
[----:B------:R-:W-:Y:S02]  /*5360*/  FSEL R65, R65, -INF , !P0 ;  /* 0xff80000041417808 */ /* 0x000fe40004000000 */
[C---:B------:R-:W-:Y:S02]  /*5370*/  ISETP.GT.AND P0, PT, R216.reuse, R20, PT ;  /* 0x00000014d800720c */ /* 0x040fe40003f04270 */
[----:B------:R-:W-:Y:S02]  /*5380*/  ISETP.GT.AND P1, PT, R216, R22, PT ;  /* 0x00000016d800720c */ /* 0x000fe40003f24270 */
[----:B---3--:R-:W-:Y:S01]  /*5390*/  FSEL R26, R26, -INF , !P0 ;  /* 0xff8000001a1a7808 */ /* 0x008fe20004000000 */
[----:B------:R-:W2:Y:S01]  /*53a0*/  MUFU.TANH R0, R0 ;  /* 0x0000000000007308 */ /* 0x000ea20000002400 */
[----:B------:R-:W-:-:S02]  /*53b0*/  ISETP.GT.AND P0, PT, R216, R18, PT ;  /* 0x00000012d800720c */ /* 0x000fc40003f04270 */
[----:B------:R-:W-:Y:S02]  /*53c0*/  FSEL R14, R14, -INF , !P1 ;  /* 0xff8000000e0e7808 */ /* 0x000fe40004800000 */
[----:B------:R-:W-:Y:S02]  /*53d0*/  ISETP.GE.AND P1, PT, R18, R217, PT ;  /* 0x000000d91200720c */ /* 0x000fe40003f26270 */
[----:B------:R-:W-:Y:S02]  /*53e0*/  FSEL R141, R36, -INF , !P4 ;  /* 0xff800000248d7808 */ /* 0x000fe40006000000 */
[----:B-1----:R-:W-:Y:S02]  /*53f0*/  FSEL R24, R24, -INF , !P0 ;  /* 0xff80000018187808 */ /* 0x002fe40004000000 */
[----:B------:R-:W-:Y:S02]  /*5400*/  ISETP.GT.U32.AND P0, PT, R164, R201, PT ;  /* 0x000000c9a400720c */ /* 0x000fe40003f04070 */
[----:B------:R-:W-:-:S02]  /*5410*/  FSEL R127, R127, -INF , !P5 ;  /* 0xff8000007f7f7808 */ /* 0x000fc40006800000 */
[----:B------:R-:W-:Y:S02]  /*5420*/  FSEL R129, R30, -INF , !P2 ;  /* 0xff8000001e817808 */ /* 0x000fe40005000000 */
[----:B------:R-:W-:Y:S02]  /*5430*/  ISETP.GE.AND P4, PT, R22, R213, PT ;  /* 0x000000d51600720c */ /* 0x000fe40003f86270 */
[C---:B------:R-:W-:Y:S02]  /*5440*/  ISETP.GE.AND P5, PT, R20.reuse, R217, PT ;  /* 0x000000d91400720c */ /* 0x040fe40003fa6270 */
[----:B------:R-:W-:Y:S02]  /*5450*/  ISETP.GE.AND P2, PT, R20, R213, PT ;  /* 0x000000d51400720c */ /* 0x000fe40003f46270 */
[----:B------:R-:W-:Y:S02]  /*5460*/  FSEL R61, R61, -INF , !P1 ;  /* 0xff8000003d3d7808 */ /* 0x000fe40004800000 */
[----:B------:R-:W-:-:S02]  /*5470*/  ISETP.GT.AND P1, PT, R216, R12, PT ;  /* 0x0000000cd800720c */ /* 0x000fc40003f24270 */
[----:B------:R-:W-:Y:S02]  /*5480*/  FSEL R121, R14, -INF , !P4 ;  /* 0xff8000000e797808 */ /* 0x000fe40006000000 */
[----:B------:R-:W-:Y:S02]  /*5490*/  FSEL R63, R16, -INF , !P5 ;  /* 0xff800000103f7808 */ /* 0x000fe40006800000 */
[----:B------:R-:W-:Y:S02]  /*54a0*/  FSEL R117, R26, -INF , !P2 ;  /* 0xff8000001a757808 */ /* 0x000fe40005000000 */
[----:B------:R-:W-:Y:S02]  /*54b0*/  ISETP.GE.AND P4, PT, R18, R213, PT ;  /* 0x000000d51200720c */ /* 0x000fe40003f86270 */
[C---:B------:R-:W-:Y:S02]  /*54c0*/  ISETP.GE.AND P5, PT, R12.reuse, R217, PT ;  /* 0x000000d90c00720c */ /* 0x040fe40003fa6270 */
[----:B------:R-:W-:-:S02]  /*54d0*/  ISETP.GE.AND P2, PT, R12, R213, PT ;  /* 0x000000d50c00720c */ /* 0x000fc40003f46270 */
[----:B--2---:R-:W-:Y:S02]  /*54e0*/  FSEL R0, R0, -INF , !P1 ;  /* 0xff80000000007808 */ /* 0x004fe40004800000 */
        /* <DEDUP_REMOVED lines=19> */
.L_x_1830:
[----:B------:R-:W2:Y:S01]  /*5620*/  LD.E R39, desc[UR4][R2.64+0x170] ;  /* 0x0001700402277980 */ /* 0x000ea2000c101900 */
[----:B------:R-:W-:Y:S02]  /*5630*/  IADD3 R18, PT, PT, R54, -0x80, RZ ;  /* 0xffffff8036127810 */ /* 0x000fe40007ffe0ff */
[----:B------:R-:W-:Y:S01]  /*5640*/  IABS R12, R54 ;  /* 0x00000036000c7213 */ /* 0x000fe20000000000 */
[----:B------:R-:W3:Y:S01]  /*5650*/  LD.E.64 R58, desc[UR4][R2.64+0x20] ;  /* 0x00002004023a7980 */ /* 0x000ee2000c101b00 */
        /* <DEDUP_REMOVED lines=28> */
[----:B------:R-:W-:Y:S02]  /*5820*/  ISETP.GE.AND P2, PT, R0, RZ, PT ;  /* 0x000000ff0000720c */ /* 0x000fe40003f46270 */
[----:B------:R-:W-:-:S02]  /*5830*/  ISETP.NE.AND P1, PT, R39, RZ, PT ;  /* 0x000000ff2700720c */ /* 0x000fc40003f25270 */
[----:B------:R-:W-:-:S05]  /*5840*/  LOP3.LUT R43, RZ, R39, RZ, 0x33, !PT ;  /* 0x00000027ff2b7212 */ /* 0x000fca00078e33ff */
[----:B------:R-:W-:Y:S02]  /*5850*/  @P4 VIADD R16, R16, 0x1 ;  /* 0x0000000110104836 */ /* 0x000fe40000000000 */
[----:B------:R-:W-:Y:S02]  /*5860*/  @P5 IADD3 R20, PT, PT, R20, 0x1, RZ ;  /* 0x0000000114145810 */ /* 0x000fe40007ffe0ff */
[----:B------:R-:W-:Y:S02]  /*5870*/  @!P0 IMAD.MOV R16, RZ, RZ, -R16 ;  /* 0x000000ffff108224 */ /* 0x000fe400078e0a10 */
[----:B------:R-:W-:-:S03]  /*5880*/  @!P2 IADD3 R20, PT, PT, -R20, RZ, RZ ;  /* 0x000000ff1414a210 */ /* 0x000fc60007ffe1ff */
        /* <DEDUP_REMOVED lines=21> */
.L_x_1831:
[----:B------:R-:W-:Y:S05]  /*59e0*/  BSYNC.RECONVERGENT B0 ;  /* 0x0000000000007941 */ /* 0x000fea0003800200 */
.L_x_1829:
        /* <DEDUP_REMOVED lines=73> */
.L_x_1833:
[----:B------:R3:W-:Y:S02]  /*5e80*/  STS.128 [R211+0x8800], RZ ;  /* 0x008800ffd3007388 */ /* 0x0007e40000000c00 */
.L_x_1834:
[----:B------:R-:W-:Y:S05]  /*5e90*/  BSYNC.RECONVERGENT B0 ;  /* 0x0000000000007941 */ /* 0x000fea0003800200 */
.L_x_1832:
[----:B------:R-:W0:Y:S02]  /*5ea0*/  LDGDEPBAR ;  /* 0x00000000000079af */ /* 0x000e240000000000 */
.L_x_1828:
[----:B------:R-:W-:Y:S05]  /*5eb0*/  BSYNC.RECONVERGENT B1 ;  /* 0x0000000000017941 */ /* 0x000fea0003800200 */
.L_x_1827:
        /* <DEDUP_REMOVED lines=34> */
[----:B------:R-:W-:Y:S01]  /*60e0*/  LOP3.LUT R119, R7, 0x120, R132, 0xf8, !PT ;  /* 0x0000012007777812 */ /* 0x000fe200078ef884 */
[----:B-1----:R-:W1:Y:S03]  /*60f0*/  SHFL.BFLY PT, R39, R14, 0x2, 0x1f ;  /* 0x0c401f000e277f89 */ /* 0x002e6600000e0000 */
        /* <DEDUP_REMOVED lines=8> */
[----:B-1----:R-:W-:-:S03]  /*6180*/  FMNMX.FTZ R39, R14, R39, !PT ;  /* 0x000000270e277209 */ /* 0x002fc60007810000 */
[----:B------:R-:W-:Y:S01]  /*6190*/  LDSM.16.MT88.4 R76, [R119+0xd000] ;  /* 0x00d00000774c783b */ /* 0x000fe20000004200 */
[----:B-----5:R-:W-:-:S03]  /*61a0*/  FMNMX.FTZ R35, R12, R35, !PT ;  /* 0x000000230c237209 */ /* 0x020fc60007810000 */
[----:B------:R-:W1:Y:S04]  /*61b0*/  SHFL.BFLY PT, R0, R39, 0x1, 0x1f ;  /* 0x0c201f0027007f89 */ /* 0x000e6800000e0000 */
[----:B------:R-:W5:Y:S01]  /*61c0*/  SHFL.BFLY PT, R52, R35, 0x1, 0x1f ;  /* 0x0c201f0023347f89 */ /* 0x000f6200000e0000 */
[----:B-1----:R-:W-:Y:S02]  /*61d0*/  FMNMX.FTZ R0, R39, R0, !PT ;  /* 0x0000000027007209 */ /* 0x002fe40007810000 */
        /* <DEDUP_REMOVED lines=16> */
[----:B------:R-:W1:Y:S01]  /*62e0*/  LDSM.16.MT88.4 R4, [R28+0xd000] ;  /* 0x00d000001c04783b */ /* 0x000e620000004200 */
[----:B------:R-:W-:Y:S01]  /*62f0*/  MUFU.EX2 R56, R56 ;  /* 0x0000003800387308 */ /* 0x000fe20000000800 */
[-C--:B------:R-:W-:Y:S01]  /*6300*/  FFMA.FTZ R41, R19, R59.reuse, -R58 ;  /* 0x0000003b13297223 */ /* 0x080fe2000001083a */
[-CC-:B--2---:R-:W-:Y:S01]  /*6310*/  FFMA.FTZ R43, R17, R59.reuse, -R60.reuse ;  /* 0x0000003b112b7223 */ /* 0x184fe2000001083c */
[-CC-:B------:R-:W-:Y:S01]  /*6320*/  FFMA.FTZ R42, R15, R59.reuse, -R60.reuse ;  /* 0x0000003b0f2a7223 */ /* 0x180fe2000001083c */
[----:B------:R-:W2:Y:S01]  /*6330*/  LDSM.16.MT88.4 R16, [R119+0x9400] ;  /* 0x009400007710783b */ /* 0x000ea20000004200 */
[-C--:B------:R-:W-:Y:S01]  /*6340*/  FFMA.FTZ R40, R13, R59.reuse, -R60 ;  /* 0x0000003b0d287223 */ /* 0x080fe2000001083c */
[-C--:B------:R-:W-:Y:S01]  /*6350*/  FFMA.FTZ R46, R21, R59.reuse, -R58 ;  /* 0x0000003b152e7223 */ /* 0x080fe2000001083a */
[-C--:B------:R-:W-:Y:S01]  /*6360*/  FFMA.FTZ R39, R11, R59.reuse, -R60 ;  /* 0x0000003b0b277223 */ /* 0x080fe2000001083c */
[----:B------:R-:W4:Y:S01]  /*6370*/  MUFU.EX2 R51, R51 ;  /* 0x0000003300337308 */ /* 0x000f220000000800 */
[----:B------:R-:W5:Y:S01]  /*6380*/  LDSM.16.MT88.4 R12, [R28+0x9400] ;  /* 0x009400001c0c783b */ /* 0x000f620000004200 */
[-CC-:B------:R-:W-:Y:S01]  /*6390*/  FFMA.FTZ R37, R9, R59.reuse, -R58.reuse ;  /* 0x0000003b09257223 */ /* 0x180fe2000001083a */
[-CC-:B------:R-:W-:Y:S01]  /*63a0*/  FFMA.FTZ R34, R191, R59.reuse, -R58.reuse ;  /* 0x0000003bbf227223 */ /* 0x180fe2000001083a */
[-CC-:B------:R-:W-:Y:S01]  /*63b0*/  FFMA.FTZ R33, R33, R59.reuse, -R58.reuse ;  /* 0x0000003b21217223 */ /* 0x180fe2000001083a */
[----:B------:R-:W3:Y:S01]  /*63c0*/  LDSM.16.MT88.4 R8, [R119+0xb400] ;  /* 0x00b400007708783b */ /* 0x000ee20000004200 */
[-C--:B------:R-:W-:Y:S01]  /*63d0*/  FFMA.FTZ R30, R189, R59.reuse, -R58 ;  /* 0x0000003bbd1e7223 */ /* 0x080fe2000001083a */
[-CC-:B------:R-:W-:Y:S01]  /*63e0*/  FFMA.FTZ R36, R187, R59.reuse, -R60.reuse ;  /* 0x0000003bbb247223 */ /* 0x180fe2000001083c */
[----:B------:R-:W-:Y:S01]  /*63f0*/  MUFU.EX2 R47, R47 ;  /* 0x0000002f002f7308 */ /* 0x000fe20000000800 */
[----:B------:R-:W3:Y:S01]  /*6400*/  LDSM.16.MT88.4 R20, [R28+0xb400] ;  /* 0x00b400001c14783b */ /* 0x000ee20000004200 */
[-CC-:B------:R-:W-:Y:S01]  /*6410*/  FFMA.FTZ R35, R185, R59.reuse, -R60.reuse ;  /* 0x0000003bb9237223 */ /* 0x180fe2000001083c */
[-CC-:B------:R-:W-:Y:S01]  /*6420*/  FFMA.FTZ R32, R183, R59.reuse, -R60.reuse ;  /* 0x0000003bb7207223 */ /* 0x180fe2000001083c */
[-C--:B------:R-:W-:Y:S01]  /*6430*/  FFMA.FTZ R31, R31, R59.reuse, -R60 ;  /* 0x0000003b1f1f7223 */ /* 0x080fe2000001083c */
[-CC-:B------:R-:W-:Y:S01]  /*6440*/  FFMA.FTZ R29, R29, R59.reuse, -R58.reuse ;  /* 0x0000003b1d1d7223 */ /* 0x180fe2000001083a */
[-CC-:B------:R-:W-:Y:S01]  /*6450*/  FFMA.FTZ R62, R181, R59.reuse, -R58.reuse ;  /* 0x0000003bb53e7223 */ /* 0x180fe2000001083a */
[-CC-:B------:R-:W-:Y:S01]  /*6460*/  FFMA.FTZ R123, R123, R59.reuse, -R58.reuse ;  /* 0x0000003b7b7b7223 */ /* 0x180fe2000001083a */
[----:B------:R-:W1:Y:S01]  /*6470*/  MUFU.EX2 R44, R44 ;  /* 0x0000002c002c7308 */ /* 0x000e620000000800 */
[----:B----4-:R-:W-:Y:S01]  /*6480*/  F2FP.BF16.F32.PACK_AB R69, R51, R56 ;  /* 0x000000383345723e */ /* 0x010fe200000010ff */
        /* <DEDUP_REMOVED lines=14> */
[----:B------:R-:W4:Y:S01]  /*6570*/  MUFU.EX2 R49, R49 ;  /* 0x0000003100317308 */ /* 0x000f220000000800 */
[----:B-1----:R-:W-:Y:S01]  /*6580*/  F2FP.BF16.F32.PACK_AB R71, R44, R47 ;  /* 0x0000002f2c47723e */ /* 0x002fe200000010ff */
        /* <DEDUP_REMOVED lines=10> */
[-C--:B------:R-:W-:Y:S01]  /*6630*/  FFMA.FTZ R151, R151, R59.reuse, -R58 ;  /* 0x0000003b97977223 */ /* 0x080fe2000001083a */
[-C--:B------:R-:W-:Y:S01]  /*6640*/  FFMA.FTZ R144, R127, R59.reuse, -R60 ;  /* 0x0000003b7f907223 */ /* 0x080fe2000001083c */
[-CC-:B------:R-:W-:Y:S01]  /*6650*/  FFMA.FTZ R138, R145, R59.reuse, -R58.reuse ;  /* 0x0000003b918a7223 */ /* 0x180fe2000001083a */
[-CC-:B------:R-:W-:Y:S01]  /*6660*/  FFMA.FTZ R143, R143, R59.reuse, -R58.reuse ;  /* 0x0000003b8f8f7223 */ /* 0x180fe2000001083a */
[----:B------:R-:W1:Y:S01]  /*6670*/  MUFU.EX2 R45, R45 ;  /* 0x0000002d002d7308 */ /* 0x000e620000000800 */
[----:B----4-:R-:W-:Y:S01]  /*6680*/  F2FP.BF16.F32.PACK_AB R68, R49, R50 ;  /* 0x000000323144723e */ /* 0x010fe200000010ff */
[-C--:B------:R-:W-:Y:S01]  /*6690*/  FFMA.FTZ R140, R141, R59.reuse, -R58 ;  /* 0x0000003b8d8c7223 */ /* 0x080fe2000001083a */
        /* <DEDUP_REMOVED lines=9> */
[----:B------:R-:W-:Y:S01]  /*6730*/  FFMA.FTZ R231, R55, R59, -R58 ;  /* 0x0000003b37e77223 */ /* 0x000fe2000001083a */
[----:B------:R-:W-:-:S02]  /*6740*/  ISETP.GT.U32.AND P0, PT, R164, R201, PT ;  /* 0x000000c9a400720c */ /* 0x000fc40003f04070 */
[----:B------:R-:W-:Y:S01]  /*6750*/  FADD.FTZ R47, R44, R47 ;  /* 0x0000002f2c2f7221 */ /* 0x000fe20000010000 */
[----:B------:R-:W-:Y:S01]  /*6760*/  MUFU.EX2 R41, R41 ;  /* 0x0000002900297308 */ /* 0x000fe20000000800 */
[----:B-1----:R-:W-:-:S07]  /*6770*/  F2FP.BF16.F32.PACK_AB R70, R45, R48 ;  /* 0x000000302d46723e */ /* 0x002fce00000010ff */
[----:B------:R-:W-:Y:S01]  /*6780*/  MUFU.EX2 R38, R38 ;  /* 0x0000002600267308 */ /* 0x000fe20000000800 */
[C---:B------:R-:W-:Y:S07]  /*6790*/  HMMA.16816.F32.BF16 R112, R68.reuse, R108, RZ ;  /* 0x0000006c4470723c */ /* 0x040fee00000418ff */
[----:B------:R-:W-:Y:S01]  /*67a0*/  MUFU.EX2 R43, R43 ;  /* 0x0000002b002b7308 */ /* 0x000fe20000000800 */
[C---:B------:R-:W-:Y:S07]  /*67b0*/  HMMA.16816.F32.BF16 R108, R68.reuse, R110, RZ ;  /* 0x0000006e446c723c */ /* 0x040fee00000418ff */
[----:B------:R-:W1:Y:S01]  /*67c0*/  MUFU.EX2 R42, R42 ;  /* 0x0000002a002a7308 */ /* 0x000e620000000800 */
[C---:B------:R-:W-:Y:S07]  /*67d0*/  HMMA.16816.F32.BF16 R104, R68.reuse, R100, RZ ;  /* 0x000000644468723c */ /* 0x040fee00000418ff */
[----:B------:R-:W-:Y:S01]  /*67e0*/  MUFU.EX2 R40, R40 ;  /* 0x0000002800287308 */ /* 0x000fe20000000800 */
[C---:B------:R-:W-:Y:S07]  /*67f0*/  HMMA.16816.F32.BF16 R100, R68.reuse, R102, RZ ;  /* 0x000000664464723c */ /* 0x040fee00000418ff */
[----:B------:R-:W4:Y:S01]  /*6800*/  MUFU.EX2 R39, R39 ;  /* 0x0000002700277308 */ /* 0x000f220000000800 */
[C---:B------:R-:W-:Y:S07]  /*6810*/  HMMA.16816.F32.BF16 R96, R68.reuse, R92, RZ ;  /* 0x0000005c4460723c */ /* 0x040fee00000418ff */
[----:B------:R-:W2:Y:S01]  /*6820*/  MUFU.EX2 R37, R37 ;  /* 0x0000002500257308 */ /* 0x000ea20000000800 */
        /* <DEDUP_REMOVED lines=9> */
[----:B------:R-:W3:Y:S01]  /*68c0*/  MUFU.EX2 R35, R35 ;  /* 0x0000002300237308 */ /* 0x000ee20000000800 */
[----:B------:R-:W-:Y:S01]  /*68d0*/  HMMA.16816.F32.BF16 R72, R68, R4, RZ ;  /* 0x000000044448723c */ /* 0x000fe200000418ff */
[----:B-1----:R-:W-:-:S02]  /*68e0*/  F2FP.BF16.F32.PACK_AB R4, R42, R43 ;  /* 0x0000002b2a04723e */ /* 0x002fc400000010ff */
[----:B------:R-:W-:Y:S01]  /*68f0*/  F2FP.BF16.F32.PACK_AB R5, R41, R46 ;  /* 0x0000002e2905723e */ /* 0x000fe200000010ff */
[----:B------:R-:W-:-:S03]  /*6900*/  FADD.FTZ R46, R46, R47 ;  /* 0x0000002f2e2e7221 */ /* 0x000fc60000010000 */
[----:B------:R-:W-:Y:S01]  /*6910*/  MUFU.EX2 R32, R32 ;  /* 0x0000002000207308 */ /* 0x000fe20000000800 */
[----:B------:R-:W-:Y:S01]  /*6920*/  HMMA.16816.F32.BF16 R68, R68, R6, RZ ;  /* 0x000000064444723c */ /* 0x000fe200000418ff */
[----:B----4-:R-:W-:Y:S01]  /*6930*/  F2FP.BF16.F32.PACK_AB R6, R39, R40 ;  /* 0x000000282706723e */ /* 0x010fe200000010ff */
[----:B------:R-:W-:Y:S01]  /*6940*/  FADD.FTZ R41, R41, R46 ;  /* 0x0000002e29297221 */ /* 0x000fe20000010000 */
[----:B--2---:R-:W-:-:S03]  /*6950*/  F2FP.BF16.F32.PACK_AB R7, R37, R38 ;  /* 0x000000262507723e */ /* 0x004fc600000010ff */
[----:B------:R-:W-:Y:S01]  /*6960*/  FADD.FTZ R38, R38, R41 ;  /* 0x0000002926267221 */ /* 0x000fe20000010000 */
[----:B------:R-:W1:Y:S03]  /*6970*/  MUFU.EX2 R31, R31 ;  /* 0x0000001f001f7308 */ /* 0x000e660000000800 */
[----:B------:R-:W-:Y:S01]  /*6980*/  HMMA.16816.F32.BF16 R112, R4, R16, R112 ;  /* 0x000000100470723c */ /* 0x000fe20000041870 */
[----:B------:R-:W-:-:S04]  /*6990*/  FADD.FTZ R37, R37, R38 ;  /* 0x0000002625257221 */ /* 0x000fc80000010000 */
[----:B------:R-:W2:Y:S03]  /*69a0*/  MUFU.EX2 R29, R29 ;  /* 0x0000001d001d7308 */ /* 0x000ea60000000800 */
[C---:B------:R-:W-:Y:S01]  /*69b0*/  HMMA.16816.F32.BF16 R108, R4.reuse, R18, R108 ;  /* 0x00000012046c723c */ /* 0x040fe2000004186c */
[----:B------:R-:W4:Y:S04]  /*69c0*/  LDSM.16.MT88.4 R16, [R119+0xd400] ;  /* 0x00d400007710783b */ /* 0x000f280000004200 */
[----:B------:R-:W-:Y:S03]  /*69d0*/  MUFU.EX2 R62, R62 ;  /* 0x0000003e003e7308 */ /* 0x000fe60000000800 */
[C---:B-----5:R-:W-:Y:S05]  /*69e0*/  HMMA.16816.F32.BF16 R104, R4.reuse, R12, R104 ;  /* 0x0000000c0468723c */ /* 0x060fea0000041868 */
[----:B------:R-:W-:Y:S03]  /*69f0*/  MUFU.EX2 R123, R123 ;  /* 0x0000007b007b7308 */ /* 0x000fe60000000800 */
[C---:B------:R-:W-:Y:S01]  /*6a00*/  HMMA.16816.F32.BF16 R100, R4.reuse, R14, R100 ;  /* 0x0000000e0464723c */ /* 0x040fe20000041864 */
[----:B------:R-:W5:Y:S04]  /*6a10*/  LDSM.16.MT88.4 R12, [R28+0xd400] ;  /* 0x00d400001c0c783b */ /* 0x000f680000004200 */
[----:B------:R-:W-:Y:S03]  /*6a20*/  MUFU.EX2 R64, R64 ;  /* 0x0000004000407308 */ /* 0x000fe60000000800 */
[C---:B---3--:R-:W-:Y:S05]  /*6a30*/  HMMA.16816.F32.BF16 R96, R4.reuse, R8, R96 ;  /* 0x000000080460723c */ /* 0x048fea0000041860 */
[----:B------:R-:W-:Y:S03]  /*6a40*/  MUFU.EX2 R66, R66 ;  /* 0x0000004200427308 */ /* 0x000fe60000000800 */
[C---:B------:R-:W-:Y:S01]  /*6a50*/  HMMA.16816.F32.BF16 R92, R4.reuse, R10, R92 ;  /* 0x0000000a045c723c */ /* 0x040fe2000004185c */
[----:B------:R-:W3:Y:S04]  /*6a60*/  LDSM.16.MT88.4 R8, [R119+0x9800] ;  /* 0x009800007708783b */ /* 0x000ee80000004200 */
[----:B------:R-:W3:Y:S03]  /*6a70*/  MUFU.EX2 R125, R125 ;  /* 0x0000007d007d7308 */ /* 0x000ee60000000800 */
[C---:B------:R-:W-:Y:S05]  /*6a80*/  HMMA.16816.F32.BF16 R88, R4.reuse, R20, R88 ;  /* 0x000000140458723c */ /* 0x040fea0000041858 */
[----:B------:R-:W-:Y:S03]  /*6a90*/  MUFU.EX2 R120, R120 ;  /* 0x0000007800787308 */ /* 0x000fe60000000800 */
[C---:B------:R-:W-:Y:S01]  /*6aa0*/  HMMA.16816.F32.BF16 R84, R4.reuse, R22, R84 ;  /* 0x000000160454723c */ /* 0x040fe20000041854 */
[----:B------:R-:W3:Y:S04]  /*6ab0*/  LDSM.16.MT88.4 R20, [R28+0x9800] ;  /* 0x009800001c14783b */ /* 0x000ee80000004200 */
[----:B------:R-:W3:Y:S03]  /*6ac0*/  MUFU.EX2 R131, R131 ;  /* 0x0000008300837308 */ /* 0x000ee60000000800 */
[C---:B----4-:R-:W-:Y:S05]  /*6ad0*/  HMMA.16816.F32.BF16 R80, R4.reuse, R16, R80 ;  /* 0x000000100450723c */ /* 0x050fea0000041850 */
[----:B------:R-:W4:Y:S03]  /*6ae0*/  MUFU.EX2 R137, R137 ;  /* 0x0000008900897308 */ /* 0x000f260000000800 */
[C---:B------:R-:W-:Y:S01]  /*6af0*/  HMMA.16816.F32.BF16 R76, R4.reuse, R18, R76 ;  /* 0x00000012044c723c */ /* 0x040fe2000004184c */
[----:B------:R-:W4:Y:S04]  /*6b00*/  LDSM.16.MT88.4 R16, [R119+0xb800] ;  /* 0x00b800007710783b */ /* 0x000f280000004200 */
[----:B------:R-:W-:Y:S03]  /*6b10*/  MUFU.EX2 R122, R122 ;  /* 0x0000007a007a7308 */ /* 0x000fe60000000800 */
[C---:B-----5:R-:W-:Y:S05]  /*6b20*/  HMMA.16816.F32.BF16 R72, R4.reuse, R12, R72 ;  /* 0x0000000c0448723c */ /* 0x060fea0000041848 */
[----:B------:R-:W-:Y:S03]  /*6b30*/  MUFU.EX2 R147, R147 ;  /* 0x0000009300937308 */ /* 0x000fe60000000800 */
[----:B------:R-:W-:Y:S01]  /*6b40*/  HMMA.16816.F32.BF16 R68, R4, R14, R68 ;  /* 0x0000000e0444723c */ /* 0x000fe20000041844 */
[----:B------:R-:W-:Y:S01]  /*6b50*/  F2FP.BF16.F32.PACK_AB R4, R35, R36 ;  /* 0x000000242304723e */ /* 0x000fe200000010ff */
[----:B------:R-:W5:Y:S01]  /*6b60*/  LDSM.16.MT88.4 R12, [R28+0xb800] ;  /* 0x00b800001c0c783b */ /* 0x000f620000004200 */
[----:B------:R-:W-:Y:S01]  /*6b70*/  F2FP.BF16.F32.PACK_AB R5, R33, R34 ;  /* 0x000000222105723e */ /* 0x000fe200000010ff */
[----:B------:R-:W-:Y:S01]  /*6b80*/  FADD.FTZ R34, R34, R37 ;  /* 0x0000002522227221 */ /* 0x000fe20000010000 */
[----:B-1----:R-:W-:Y:S01]  /*6b90*/  F2FP.BF16.F32.PACK_AB R6, R31, R32 ;  /* 0x000000201f06723e */ /* 0x002fe200000010ff */
[----:B------:R-:W-:Y:S01]  /*6ba0*/  MUFU.EX2 R124, R124 ;  /* 0x0000007c007c7308 */ /* 0x000fe20000000800 */
[----:B--2---:R-:W-:Y:S01]  /*6bb0*/  F2FP.BF16.F32.PACK_AB R7, R29, R30 ;  /* 0x0000001e1d07723e */ /* 0x004fe200000010ff */
[----:B------:R-:W-:-:S04]  /*6bc0*/  FADD.FTZ R33, R33, R34 ;  /* 0x0000002221217221 */ /* 0x000fc80000010000 */
[----:B------:R-:W-:Y:S02]  /*6bd0*/  FADD.FTZ R30, R30, R33 ;  /* 0x000000211e1e7221 */ /* 0x000fe40000010000 */
[----:B---3--:R-:W-:Y:S01]  /*6be0*/  HMMA.16816.F32.BF16 R112, R4, R8, R112 ;  /* 0x000000080470723c */ /* 0x008fe20000041870 */
[----:B------:R-:W-:Y:S01]  /*6bf0*/  MUFU.EX2 R126, R126 ;  /* 0x0000007e007e7308 */ /* 0x000fe20000000800 */
[----:B------:R-:W-:-:S06]  /*6c00*/  FADD.FTZ R29, R29, R30 ;  /* 0x0000001e1d1d7221 */ /* 0x000fcc0000010000 */
[C---:B------:R-:W-:Y:S01]  /*6c10*/  HMMA.16816.F32.BF16 R108, R4.reuse, R10, R108 ;  /* 0x0000000a046c723c */ /* 0x040fe2000004186c */
[----:B------:R-:W1:Y:S01]  /*6c20*/  LDSM.16.MT88.4 R8, [R119+0xd800] ;  /* 0x00d800007708783b */ /* 0x000e620000004200 */
[----:B------:R-:W2:Y:S06]  /*6c30*/  MUFU.EX2 R149, R149 ;  /* 0x0000009500957308 */ /* 0x000eac0000000800 */
[C---:B------:R-:W-:Y:S02]  /*6c40*/  HMMA.16816.F32.BF16 R104, R4.reuse, R20, R104 ;  /* 0x000000140468723c */ /* 0x040fe40000041868 */
[----:B------:R-:W-:Y:S06]  /*6c50*/  MUFU.EX2 R128, R128 ;  /* 0x0000008000807308 */ /* 0x000fec0000000800 */
[C---:B------:R-:W-:Y:S01]  /*6c60*/  HMMA.16816.F32.BF16 R100, R4.reuse, R22, R100 ;  /* 0x000000160464723c */ /* 0x040fe20000041864 */
[----:B------:R-:W3:Y:S01]  /*6c70*/  LDSM.16.MT88.4 R20, [R28+0xd800] ;  /* 0x00d800001c14783b */ /* 0x000ee20000004200 */
[----:B------:R-:W2:Y:S06]  /*6c80*/  MUFU.EX2 R153, R153 ;  /* 0x0000009900997308 */ /* 0x000eac0000000800 */
[C---:B----4-:R-:W-:Y:S02]  /*6c90*/  HMMA.16816.F32.BF16 R96, R4.reuse, R16, R96 ;  /* 0x000000100460723c */ /* 0x050fe40000041860 */
[----:B------:R-:W4:Y:S06]  /*6ca0*/  MUFU.EX2 R159, R159 ;  /* 0x0000009f009f7308 */ /* 0x000f2c0000000800 */
[C---:B------:R-:W-:Y:S01]  /*6cb0*/  HMMA.16816.F32.BF16 R92, R4.reuse, R18, R92 ;  /* 0x00000012045c723c */ /* 0x040fe2000004185c */
[----:B------:R-:W2:Y:S01]  /*6cc0*/  LDSM.16.MT88.4 R16, [R119+0x9c00] ;  /* 0x009c00007710783b */ /* 0x000ea20000004200 */
[----:B------:R-:W-:Y:S06]  /*6cd0*/  MUFU.EX2 R130, R130 ;  /* 0x0000008200827308 */ /* 0x000fec0000000800 */
[C---:B-----5:R-:W-:Y:S02]  /*6ce0*/  HMMA.16816.F32.BF16 R88, R4.reuse, R12, R88 ;  /* 0x0000000c0458723c */ /* 0x060fe40000041858 */
[----:B------:R-:W-:Y:S06]  /*6cf0*/  MUFU.EX2 R167, R167 ;  /* 0x000000a700a77308 */ /* 0x000fec0000000800 */
[C---:B------:R-:W-:Y:S01]  /*6d00*/  HMMA.16816.F32.BF16 R84, R4.reuse, R14, R84 ;  /* 0x0000000e0454723c */ /* 0x040fe20000041854 */
[----:B------:R-:W5:Y:S01]  /*6d10*/  LDSM.16.MT88.4 R12, [R28+0x9c00] ;  /* 0x009c00001c0c783b */ /* 0x000f620000004200 */
[----:B------:R-:W-:Y:S06]  /*6d20*/  MUFU.EX2 R132, R132 ;  /* 0x0000008400847308 */ /* 0x000fec0000000800 */
[C---:B-1----:R-:W-:Y:S02]  /*6d30*/  HMMA.16816.F32.BF16 R80, R4.reuse, R8, R80 ;  /* 0x000000080450723c */ /* 0x042fe40000041850 */
[----:B------:R-:W-:Y:S06]  /*6d40*/  MUFU.EX2 R134, R134 ;  /* 0x0000008600867308 */ /* 0x000fec0000000800 */
[C---:B------:R-:W-:Y:S01]  /*6d50*/  HMMA.16816.F32.BF16 R76, R4.reuse, R10, R76 ;  /* 0x0000000a044c723c */ /* 0x040fe2000004184c */
[----:B------:R-:W1:Y:S01]  /*6d60*/  LDSM.16.MT88.4 R8, [R119+0xbc00] ;  /* 0x00bc00007708783b */ /* 0x000e620000004200 */
[----:B------:R-:W4:Y:S06]  /*6d70*/  MUFU.EX2 R161, R161 ;  /* 0x000000a100a17308 */ /* 0x000f2c0000000800 */
[C---:B---3--:R-:W-:Y:S02]  /*6d80*/  HMMA.16816.F32.BF16 R72, R4.reuse, R20, R72 ;  /* 0x000000140448723c */ /* 0x048fe40000041848 */
[----:B------:R-:W-:Y:S06]  /*6d90*/  MUFU.EX2 R136, R136 ;  /* 0x0000008800887308 */ /* 0x000fec0000000800 */
[----:B------:R-:W-:Y:S01]  /*6da0*/  HMMA.16816.F32.BF16 R68, R4, R22, R68 ;  /* 0x000000160444723c */ /* 0x000fe20000041844 */
[----:B------:R-:W-:Y:S01]  /*6db0*/  F2FP.BF16.F32.PACK_AB R4, R125, R66 ;  /* 0x000000427d04723e */ /* 0x000fe200000010ff */
[----:B------:R-:W3:Y:S01]  /*6dc0*/  LDSM.16.MT88.4 R20, [R28+0xdc00] ;  /* 0x00dc00001c14783b */ /* 0x000ee20000004200 */
[----:B------:R-:W-:Y:S01]  /*6dd0*/  F2FP.BF16.F32.PACK_AB R5, R123, R62 ;  /* 0x0000003e7b05723e */ /* 0x000fe200000010ff */
[----:B------:R-:W4:Y:S01]  /*6de0*/  MUFU.EX2 R155, R155 ;  /* 0x0000009b009b7308 */ /* 0x000f220000000800 */
[----:B------:R-:W-:Y:S01]  /*6df0*/  F2FP.BF16.F32.PACK_AB R6, R131, R120 ;  /* 0x000000788306723e */ /* 0x000fe200000010ff */
[----:B------:R-:W-:Y:S01]  /*6e00*/  FADD.FTZ R62, R62, R29 ;  /* 0x0000001d3e3e7221 */ /* 0x000fe20000010000 */
[----:B------:R-:W-:-:S03]  /*6e10*/  F2FP.BF16.F32.PACK_AB R7, R137, R64 ;  /* 0x000000408907723e */ /* 0x000fc600000010ff */
[----:B------:R-:W-:Y:S02]  /*6e20*/  FADD.FTZ R123, R123, R62 ;  /* 0x0000003e7b7b7221 */ /* 0x000fe40000010000 */
[----:B------:R-:W4:Y:S02]  /*6e30*/  MUFU.EX2 R151, R151 ;  /* 0x0000009700977308 */ /* 0x000f240000000800 */
[----:B--2---:R-:W-:Y:S01]  /*6e40*/  HMMA.16816.F32.BF16 R112, R4, R16, R112 ;  /* 0x000000100470723c */ /* 0x004fe20000041870 */
[----:B------:R-:W-:-:S04]  /*6e50*/  FADD.FTZ R64, R64, R123 ;  /* 0x0000007b40407221 */ /* 0x000fc80000010000 */
[----:B------:R-:W-:Y:S01]  /*6e60*/  FADD.FTZ R137, R137, R64 ;  /* 0x0000004089897221 */ /* 0x000fe20000010000 */
[----:B------:R-:W-:Y:S02]  /*6e70*/  MUFU.EX2 R138, R138 ;  /* 0x0000008a008a7308 */ /* 0x000fe40000000800 */
[C---:B------:R-:W-:Y:S01]  /*6e80*/  HMMA.16816.F32.BF16 R108, R4.reuse, R18, R108 ;  /* 0x00000012046c723c */ /* 0x040fe2000004186c */
[----:B------:R-:W2:Y:S05]  /*6e90*/  LDSM.16.MT88.4 R16, [R28+0xbc00] ;  /* 0x00bc00001c10783b */ /* 0x000eaa0000004200 */
[----:B------:R-:W-:Y:S02]  /*6ea0*/  MUFU.EX2 R143, R143 ;  /* 0x0000008f008f7308 */ /* 0x000fe40000000800 */
[C---:B-----5:R-:W-:Y:S06]  /*6eb0*/  HMMA.16816.F32.BF16 R104, R4.reuse, R12, R104 ;  /* 0x0000000c0468723c */ /* 0x060fec0000041868 */
[----:B------:R-:W-:Y:S02]  /*6ec0*/  MUFU.EX2 R140, R140 ;  /* 0x0000008c008c7308 */ /* 0x000fe40000000800 */
[C---:B------:R-:W-:Y:S01]  /*6ed0*/  HMMA.16816.F32.BF16 R100, R4.reuse, R14, R100 ;  /* 0x0000000e0464723c */ /* 0x040fe20000041864 */
[----:B------:R-:W5:Y:S05]  /*6ee0*/  LDSM.16.MT88.4 R12, [R119+0xdc00] ;  /* 0x00dc0000770c783b */ /* 0x000f6a0000004200 */
[----:B------:R-:W-:Y:S02]  /*6ef0*/  MUFU.EX2 R139, R139 ;  /* 0x0000008b008b7308 */ /* 0x000fe40000000800 */
[C---:B-1----:R-:W-:Y:S06]  /*6f00*/  HMMA.16816.F32.BF16 R96, R4.reuse, R8, R96 ;  /* 0x000000080460723c */ /* 0x042fec0000041860 */
[----:B------:R-:W1:Y:S02]  /*6f10*/  MUFU.EX2 R142, R142 ;  /* 0x0000008e008e7308 */ /* 0x000e640000000800 */
[C---:B------:R-:W-:Y:S01]  /*6f20*/  HMMA.16816.F32.BF16 R92, R4.reuse, R10, R92 ;  /* 0x0000000a045c723c */ /* 0x040fe2000004185c */
[----:B------:R-:W1:Y:S05]  /*6f30*/  LDSM.16.MT88.4 R8, [R119+0xa000] ;  /* 0x00a000007708783b */ /* 0x000e6a0000004200 */
[----:B------:R-:W-:Y:S02]  /*6f40*/  MUFU.EX2 R133, R133 ;  /* 0x0000008500857308 */ /* 0x000fe40000000800 */
[C---:B---3--:R-:W-:Y:S06]  /*6f50*/  HMMA.16816.F32.BF16 R72, R4.reuse, R20, R72 ;  /* 0x000000140448723c */ /* 0x048fec0000041848 */
[----:B------:R-:W3:Y:S02]  /*6f60*/  MUFU.EX2 R144, R144 ;  /* 0x0000009000907308 */ /* 0x000ee40000000800 */
[C---:B--2---:R-:W-:Y:S06]  /*6f70*/  HMMA.16816.F32.BF16 R88, R4.reuse, R16, R88 ;  /* 0x000000100458723c */ /* 0x044fec0000041858 */
[----:B------:R-:W2:Y:S02]  /*6f80*/  MUFU.EX2 R127, R127 ;  /* 0x0000007f007f7308 */ /* 0x000ea40000000800 */
[C---:B------:R-:W-:Y:S01]  /*6f90*/  HMMA.16816.F32.BF16 R84, R4.reuse, R18, R84 ;  /* 0x000000120454723c */ /* 0x040fe20000041854 */
[----:B------:R-:W3:Y:S05]  /*6fa0*/  LDSM.16.MT88.4 R16, [R28+0xa000] ;  /* 0x00a000001c10783b */ /* 0x000eea0000004200 */
[----:B------:R-:W-:Y:S02]  /*6fb0*/  MUFU.EX2 R230, R230 ;  /* 0x000000e600e67308 */ /* 0x000fe40000000800 */
[C---:B-----5:R-:W-:Y:S06]  /*6fc0*/  HMMA.16816.F32.BF16 R80, R4.reuse, R12, R80 ;  /* 0x0000000c0450723c */ /* 0x060fec0000041850 */
[----:B------:R-:W-:Y:S02]  /*6fd0*/  MUFU.EX2 R231, R231 ;  /* 0x000000e700e77308 */ /* 0x000fe40000000800 */
[C---:B------:R-:W-:Y:S01]  /*6fe0*/  HMMA.16816.F32.BF16 R76, R4.reuse, R14, R76 ;  /* 0x0000000e044c723c */ /* 0x040fe2000004184c */
[----:B------:R-:W5:Y:S07]  /*6ff0*/  LDSM.16.MT88.4 R12, [R119+0xc000] ;  /* 0x00c00000770c783b */ /* 0x000f6e0000004200 */
[----:B------:R-:W-:Y:S01]  /*7000*/  HMMA.16816.F32.BF16 R68, R4, R22, R68 ;  /* 0x000000160444723c */ /* 0x000fe20000041844 */
[----:B------:R-:W-:Y:S01]  /*7010*/  F2FP.BF16.F32.PACK_AB R4, R149, R126 ;  /* 0x0000007e9504723e */ /* 0x000fe200000010ff */
[----:B------:R-:W-:Y:S01]  /*7020*/  LDSM.16.MT88.4 R20, [R119+0xe000] ;  /* 0x00e000007714783b */ /* 0x000fe20000004200 */
[----:B------:R-:W-:Y:S01]  /*7030*/  F2FP.BF16.F32.PACK_AB R5, R147, R122 ;  /* 0x0000007a9305723e */ /* 0x000fe200000010ff */
[----:B------:R-:W-:Y:S01]  /*7040*/  FADD.FTZ R122, R122, R137 ;  /* 0x000000897a7a7221 */ /* 0x000fe20000010000 */
[----:B------:R-:W-:-:S02]  /*7050*/  F2FP.BF16.F32.PACK_AB R6, R153, R128 ;  /* 0x000000809906723e */ /* 0x000fc400000010ff */
[----:B----4-:R-:W-:Y:S01]  /*7060*/  F2FP.BF16.F32.PACK_AB R7, R159, R124 ;  /* 0x0000007c9f07723e */ /* 0x010fe200000010ff */
[----:B------:R-:W-:-:S04]  /*7070*/  FADD.FTZ R147, R147, R122 ;  /* 0x0000007a93937221 */ /* 0x000fc80000010000 */
        /* <DEDUP_REMOVED lines=8> */
[C---:B-----5:R-:W-:Y:S08]  /*7100*/  HMMA.16816.F32.BF16 R96, R4.reuse, R12, R96 ;  /* 0x0000000c0460723c */ /* 0x060ff00000041860 */
[C---:B------:R-:W-:Y:S01]  /*7110*/  HMMA.16816.F32.BF16 R92, R4.reuse, R14, R92 ;  /* 0x0000000e045c723c */ /* 0x040fe2000004185c */
[----:B------:R-:W4:Y:S07]  /*7120*/  LDSM.16.MT88.4 R12, [R28+0xa400] ;  /* 0x00a400001c0c783b */ /* 0x000f2e0000004200 */
[C---:B------:R-:W-:Y:S08]  /*7130*/  HMMA.16816.F32.BF16 R88, R4.reuse, R24, R88 ;  /* 0x000000180458723c */ /* 0x040ff00000041858 */
[C---:B-1----:R-:W-:Y:S08]  /*7140*/  HMMA.16816.F32.BF16 R72, R4.reuse, R8, R72 ;  /* 0x000000080448723c */ /* 0x042ff00000041848 */
[C---:B------:R-:W-:Y:S01]  /*7150*/  HMMA.16816.F32.BF16 R68, R4.reuse, R10, R68 ;  /* 0x0000000a0444723c */ /* 0x040fe20000041844 */
[----:B------:R-:W1:Y:S07]  /*7160*/  LDSM.16.MT88.4 R8, [R119+0xc400] ;  /* 0x00c400007708783b */ /* 0x000e6e0000004200 */
        /* <DEDUP_REMOVED lines=8> */
[----:B------:R-:W-:-:S02]  /*71f0*/  F2FP.BF16.F32.PACK_AB R6, R155, R136 ;  /* 0x000000889b06723e */ /* 0x000fc400000010ff */
[----:B------:R-:W-:Y:S01]  /*7200*/  F2FP.BF16.F32.PACK_AB R7, R151, R132 ;  /* 0x000000849707723e */ /* 0x000fe200000010ff */
[----:B------:R-:W-:-:S04]  /*7210*/  FADD.FTZ R167, R167, R130 ;  /* 0x00000082a7a77221 */ /* 0x000fc80000010000 */
[----:B------:R-:W-:Y:S02]  /*7220*/  FADD.FTZ R132, R132, R167 ;  /* 0x000000a784847221 */ /* 0x000fe40000010000 */
[----:B---3--:R-:W-:Y:S02]  /*7230*/  HMMA.16816.F32.BF16 R112, R4, R16, R112 ;  /* 0x000000100470723c */ /* 0x008fe40000041870 */
[----:B------:R-:W-:-:S06]  /*7240*/  FADD.FTZ R151, R151, R132 ;  /* 0x0000008497977221 */ /* 0x000fcc0000010000 */
[C---:B------:R-:W-:Y:S01]  /*7250*/  HMMA.16816.F32.BF16 R108, R4.reuse, R18, R108 ;  /* 0x00000012046c723c */ /* 0x040fe2000004186c */
[----:B------:R-:W3:Y:S07]  /*7260*/  LDSM.16.MT88.4 R16, [R28+0xe400] ;  /* 0x00e400001c10783b */ /* 0x000eee0000004200 */
[C---:B----4-:R-:W-:Y:S08]  /*7270*/  HMMA.16816.F32.BF16 R104, R4.reuse, R12, R104 ;  /* 0x0000000c0468723c */ /* 0x050ff00000041868 */
[C---:B------:R-:W-:Y:S01]  /*7280*/  HMMA.16816.F32.BF16 R100, R4.reuse, R14, R100 ;  /* 0x0000000e0464723c */ /* 0x040fe20000041864 */
[----:B------:R-:W4:Y:S07]  /*7290*/  LDSM.16.MT88.4 R12, [R119+0xa800] ;  /* 0x00a80000770c783b */ /* 0x000f2e0000004200 */
[C---:B-1----:R-:W-:Y:S08]  /*72a0*/  HMMA.16816.F32.BF16 R96, R4.reuse, R8, R96 ;  /* 0x000000080460723c */ /* 0x042ff00000041860 */
[C---:B------:R-:W-:Y:S01]  /*72b0*/  HMMA.16816.F32.BF16 R92, R4.reuse, R10, R92 ;  /* 0x0000000a045c723c */ /* 0x040fe2000004185c */
[----:B------:R-:W1:Y:S07]  /*72c0*/  LDSM.16.MT88.4 R8, [R28+0xa800] ;  /* 0x00a800001c08783b */ /* 0x000e6e0000004200 */
        /* <DEDUP_REMOVED lines=8> */
[----:B------:R-:W-:-:S04]  /*7350*/  FADD.FTZ R26, R48, R49 ;  /* 0x00000031301a7221 */ /* 0x000fc80000010000 */
[----:B------:R-:W-:Y:S02]  /*7360*/  FADD.FTZ R26, R45, R26 ;  /* 0x0000001a2d1a7221 */ /* 0x000fe40000010000 */
[----:B------:R-:W5:Y:S01]  /*7370*/  MUFU.EX2 R25, R25 ;  /* 0x0000001900197308 */ /* 0x000f620000000800 */
[----:B---3--:R-:W-:Y:S01]  /*7380*/  HMMA.16816.F32.BF16 R72, R4, R16, R72 ;  /* 0x000000100448723c */ /* 0x008fe20000041848 */
[----:B------:R-:W-:-:S04]  /*7390*/  FADD.FTZ R27, R43, R26 ;  /* 0x0000001a2b1b7221 */ /* 0x000fc80000010000 */
[----:B------:R-:W-:-:S03]  /*73a0*/  FADD.FTZ R27, R42, R27 ;  /* 0x0000001b2a1b7221 */ /* 0x000fc60000010000 */
[----:B------:R-:W-:Y:S01]  /*73b0*/  HMMA.16816.F32.BF16 R68, R4, R18, R68 ;  /* 0x000000120444723c */ /* 0x000fe20000041844 */
[----:B------:R-:W-:Y:S01]  /*73c0*/  F2FP.BF16.F32.PACK_AB R4, R142, R139 ;  /* 0x0000008b8e04723e */ /* 0x000fe200000010ff */
[----:B------:R-:W3:Y:S01]  /*73d0*/  LDSM.16.MT88.4 R16, [R28+0xc800] ;  /* 0x00c800001c10783b */ /* 0x000ee20000004200 */
[----:B------:R-:W-:Y:S01]  /*73e0*/  F2FP.BF16.F32.PACK_AB R5, R143, R138 ;  /* 0x0000008a8f05723e */ /* 0x000fe200000010ff */
[----:B------:R-:W-:Y:S01]  /*73f0*/  FADD.FTZ R40, R40, R27 ;  /* 0x0000001b28287221 */ /* 0x000fe20000010000 */
[----:B------:R-:W-:Y:S01]  /*7400*/  F2FP.BF16.F32.PACK_AB R6, R144, R133 ;  /* 0x000000859006723e */ /* 0x000fe200000010ff */
[----:B------:R-:W-:Y:S01]  /*7410*/  FADD.FTZ R138, R138, R151 ;  /* 0x000000978a8a7221 */ /* 0x000fe20000010000 */
[----:B--2---:R-:W-:Y:S01]  /*7420*/  F2FP.BF16.F32.PACK_AB R7, R127, R140 ;  /* 0x0000008c7f07723e */ /* 0x004fe200000010ff */
[----:B------:R-:W-:Y:S02]  /*7430*/  FADD.FTZ R39, R39, R40 ;  /* 0x0000002827277221 */ /* 0x000fe40000010000 */
[----:B------:R-:W-:-:S02]  /*7440*/  FADD.FTZ R143, R143, R138 ;  /* 0x0000008a8f8f7221 */ /* 0x000fc40000010000 */
[----:B------:R-:W-:Y:S02]  /*7450*/  FADD.FTZ R36, R36, R39 ;  /* 0x0000002724247221 */ /* 0x000fe40000010000 */
[----:B----4-:R-:W-:Y:S01]  /*7460*/  HMMA.16816.F32.BF16 R112, R4, R12, R112 ;  /* 0x0000000c0470723c */ /* 0x010fe20000041870 */
[----:B------:R-:W-:Y:S01]  /*7470*/  FADD.FTZ R140, R140, R143 ;  /* 0x0000008f8c8c7221 */ /* 0x000fe20000010000 */
[----:B------:R-:W-:-:S03]  /*7480*/  FADD.FTZ R35, R35, R36 ;  /* 0x0000002423237221 */ /* 0x000fc60000010000 */
[----:B------:R-:W-:Y:S01]  /*7490*/  FADD.FTZ R127, R127, R140 ;  /* 0x0000008c7f7f7221 */ /* 0x000fe20000010000 */
[----:B------:R-:W-:Y:S02]  /*74a0*/  FADD.FTZ R32, R32, R35 ;  /* 0x0000002320207221 */ /* 0x000fe40000010000 */
[----:B------:R-:W-:Y:S01]  /*74b0*/  HMMA.16816.F32.BF16 R108, R4, R14, R108 ;  /* 0x0000000e046c723c */ /* 0x000fe2000004186c */
[----:B------:R-:W2:Y:S01]  /*74c0*/  LDSM.16.MT88.4 R12, [R119+0xe800] ;  /* 0x00e80000770c783b */ /* 0x000ea20000004200 */
[----:B------:R-:W-:-:S04]  /*74d0*/  FADD.FTZ R31, R31, R32 ;  /* 0x000000201f1f7221 */ /* 0x000fc80000010000 */
[----:B------:R-:W-:Y:S02]  /*74e0*/  FADD.FTZ R66, R66, R31 ;  /* 0x0000001f42427221 */ /* 0x000fe40000010000 */
[----:B-1----:R-:W-:Y:S02]  /*74f0*/  HMMA.16816.F32.BF16 R104, R4, R8, R104 ;  /* 0x000000080468723c */ /* 0x002fe40000041868 */
[----:B------:R-:W-:-:S04]  /*7500*/  FADD.FTZ R125, R125, R66 ;  /* 0x000000427d7d7221 */ /* 0x000fc80000010000 */
[----:B------:R-:W-:Y:S02]  /*7510*/  FADD.FTZ R120, R120, R125 ;  /* 0x0000007d78787221 */ /* 0x000fe40000010000 */
[----:B------:R-:W-:Y:S01]  /*7520*/  HMMA.16816.F32.BF16 R100, R4, R10, R100 ;  /* 0x0000000a0464723c */ /* 0x000fe20000041864 */
[----:B------:R-:W1:Y:S01]  /*7530*/  LDSM.16.MT88.4 R8, [R28+0xe800] ;  /* 0x00e800001c08783b */ /* 0x000e620000004200 */
[----:B------:R-:W-:-:S04]  /*7540*/  FADD.FTZ R131, R131, R120 ;  /* 0x0000007883837221 */ /* 0x000fc80000010000 */
[----:B------:R-:W-:Y:S02]  /*7550*/  FADD.FTZ R126, R126, R131 ;  /* 0x000000837e7e7221 */ /* 0x000fe40000010000 */
[----:B---3--:R-:W-:Y:S02]  /*7560*/  HMMA.16816.F32.BF16 R88, R4, R16, R88 ;  /* 0x000000100458723c */ /* 0x008fe40000041858 */
[----:B------:R-:W-:-:S04]  /*7570*/  FADD.FTZ R149, R149, R126 ;  /* 0x0000007e95957221 */ /* 0x000fc80000010000 */
[----:B------:R-:W-:Y:S02]  /*7580*/  FADD.FTZ R128, R128, R149 ;  /* 0x0000009580807221 */ /* 0x000fe40000010000 */
[----:B------:R-:W-:Y:S01]  /*7590*/  HMMA.16816.F32.BF16 R84, R4, R18, R84 ;  /* 0x000000120454723c */ /* 0x000fe20000041854 */
[----:B------:R-:W3:Y:S01]  /*75a0*/  LDSM.16.MT88.4 R16, [R119+0xac00] ;  /* 0x00ac00007710783b */ /* 0x000ee20000004200 */
[----:B------:R-:W-:-:S04]  /*75b0*/  FADD.FTZ R153, R153, R128 ;  /* 0x0000008099997221 */ /* 0x000fc80000010000 */
[----:B------:R-:W-:Y:S02]  /*75c0*/  FADD.FTZ R134, R134, R153 ;  /* 0x0000009986867221 */ /* 0x000fe40000010000 */
[----:B------:R-:W-:Y:S01]  /*75d0*/  HMMA.16816.F32.BF16 R96, R4, R20, R96 ;  /* 0x000000140460723c */ /* 0x000fe20000041860 */
[-C--:B------:R-:W-:Y:S01]  /*75e0*/  FFMA.FTZ R20, R67, R59.reuse, -R58 ;  /* 0x0000003b43147223 */ /* 0x080fe2000001083a */
[----:B------:R-:W-:Y:S01]  /*75f0*/  FFMA.FTZ R21, R65, R59, -R60 ;  /* 0x0000003b41157223 */ /* 0x000fe2000001083c */
[----:B------:R-:W-:-:S04]  /*7600*/  FADD.FTZ R161, R161, R134 ;  /* 0x00000086a1a17221 */ /* 0x000fc80000010000 */
[----:B------:R-:W4:Y:S01]  /*7610*/  MUFU.EX2 R20, R20 ;  /* 0x0000001400147308 */ /* 0x000f220000000800 */
[C---:B--2---:R-:W-:Y:S07]  /*7620*/  HMMA.16816.F32.BF16 R80, R4.reuse, R12, R80 ;  /* 0x0000000c0450723c */ /* 0x044fee0000041850 */
[----:B------:R-:W-:Y:S01]  /*7630*/  MUFU.EX2 R21, R21 ;  /* 0x0000001500157308 */ /* 0x000fe20000000800 */
[C---:B------:R-:W-:Y:S01]  /*7640*/  HMMA.16816.F32.BF16 R76, R4.reuse, R14, R76 ;  /* 0x0000000e044c723c */ /* 0x040fe2000004184c */
[----:B------:R-:W2:Y:S07]  /*7650*/  LDSM.16.MT88.4 R12, [R28+0xac00] ;  /* 0x00ac00001c0c783b */ /* 0x000eae0000004200 */
[C---:B-1----:R-:W-:Y:S08]  /*7660*/  HMMA.16816.F32.BF16 R72, R4.reuse, R8, R72 ;  /* 0x000000080448723c */ /* 0x042ff00000041848 */
[C---:B------:R-:W-:Y:S01]  /*7670*/  HMMA.16816.F32.BF16 R68, R4.reuse, R10, R68 ;  /* 0x0000000a0444723c */ /* 0x040fe20000041844 */
[----:B------:R-:W1:Y:S07]  /*7680*/  LDSM.16.MT88.4 R8, [R119+0xcc00] ;  /* 0x00cc00007708783b */ /* 0x000e6e0000004200 */
        /* <DEDUP_REMOVED lines=13> */
[C---:B---3--:R-:W-:Y:S08]  /*7760*/  HMMA.16816.F32.BF16 R112, R4.reuse, R16, R112 ;  /* 0x000000100470723c */ /* 0x048ff00000041870 */
[C---:B------:R-:W-:Y:S01]  /*7770*/  HMMA.16816.F32.BF16 R108, R4.reuse, R18, R108 ;  /* 0x00000012046c723c */ /* 0x040fe2000004186c */
[----:B------:R-:W3:Y:S04]  /*7780*/  LDSM.16.MT88.4 R16, [R28+0xcc00] ;  /* 0x00cc00001c10783b */ /* 0x000ee80000004200 */
[----:B------:R-:W-:Y:S03]  /*7790*/  LDSM.16.MT88.4 R28, [R28+0xec00] ;  /* 0x00ec00001c1c783b */ /* 0x000fe60000004200 */
[C---:B--2---:R-:W-:Y:S08]  /*77a0*/  HMMA.16816.F32.BF16 R104, R4.reuse, R12, R104 ;  /* 0x0000000c0468723c */ /* 0x044ff00000041868 */
[C---:B------:R-:W-:Y:S01]  /*77b0*/  HMMA.16816.F32.BF16 R100, R4.reuse, R14, R100 ;  /* 0x0000000e0464723c */ /* 0x040fe20000041864 */
[----:B------:R-:W2:Y:S07]  /*77c0*/  LDSM.16.MT88.4 R12, [R119+0xec00] ;  /* 0x00ec0000770c783b */ /* 0x000eae0000004200 */
[----:B-1----:R-:W-:Y:S01]  /*77d0*/  HMMA.16816.F32.BF16 R96, R4, R8, R96 ;  /* 0x000000080460723c */ /* 0x002fe20000041860 */
[----:B------:R-:W-:-:S04]  /*77e0*/  FADD.FTZ R8, R136, R161 ;  /* 0x000000a188087221 */ /* 0x000fc80000010000 */
[----:B------:R-:W-:-:S03]  /*77f0*/  FADD.FTZ R8, R155, R8 ;  /* 0x000000089b087221 */ /* 0x000fc60000010000 */
[----:B------:R-:W-:Y:S01]  /*7800*/  HMMA.16816.F32.BF16 R92, R4, R10, R92 ;  /* 0x0000000a045c723c */ /* 0x000fe2000004185c */
[----:B------:R-:W-:-:S04]  /*7810*/  FADD.FTZ R139, R139, R8 ;  /* 0x000000088b8b7221 */ /* 0x000fc80000010000 */
[----:B------:R-:W-:-:S04]  /*7820*/  FADD.FTZ R142, R142, R139 ;  /* 0x0000008b8e8e7221 */ /* 0x000fc80000010000 */
[----:B------:R-:W-:Y:S01]  /*7830*/  FADD.FTZ R133, R133, R142 ;  /* 0x0000008e85857221 */ /* 0x000fe20000010000 */
[----:B---3--:R-:W-:Y:S03]  /*7840*/  HMMA.16816.F32.BF16 R88, R4, R16, R88 ;  /* 0x000000100458723c */ /* 0x008fe60000041858 */
[----:B------:R-:W-:-:S04]  /*7850*/  FADD.FTZ R144, R144, R133 ;  /* 0x0000008590907221 */ /* 0x000fc80000010000 */
[----:B------:R-:W-:Y:S01]  /*7860*/  FADD.FTZ R21, R21, R144 ;  /* 0x0000009015157221 */ /* 0x000fe20000010000 */
[----:B------:R-:W-:Y:S03]  /*7870*/  HMMA.16816.F32.BF16 R84, R4, R18, R84 ;  /* 0x000000120454723c */ /* 0x000fe60000041854 */
[----:B------:R-:W-:-:S04]  /*7880*/  FADD.FTZ R22, R22, R21 ;  /* 0x0000001516167221 */ /* 0x000fc80000010000 */
[----:B------:R-:W-:Y:S01]  /*7890*/  FADD.FTZ R23, R23, R22 ;  /* 0x0000001617177221 */ /* 0x000fe20000010000 */
[----:B--2---:R-:W-:Y:S03]  /*78a0*/  HMMA.16816.F32.BF16 R80, R4, R12, R80 ;  /* 0x0000000c0450723c */ /* 0x004fe60000041850 */
[----:B------:R-:W-:-:S05]  /*78b0*/  FADD.FTZ R230, R230, R23 ;  /* 0x00000017e6e67221 */ /* 0x000fca0000010000 */
[C---:B------:R-:W-:Y:S08]  /*78c0*/  HMMA.16816.F32.BF16 R76, R4.reuse, R14, R76 ;  /* 0x0000000e044c723c */ /* 0x040ff0000004184c */
[C---:B------:R-:W-:Y:S08]  /*78d0*/  HMMA.16816.F32.BF16 R72, R4.reuse, R28, R72 ;  /* 0x0000001c0448723c */ /* 0x040ff00000041848 */
[----:B------:R-:W-:Y:S01]  /*78e0*/  HMMA.16816.F32.BF16 R68, R4, R30, R68 ;  /* 0x0000001e0444723c */ /* 0x000fe20000041844 */
[----:B------:R-:W-:-:S04]  /*78f0*/  NOP ;  /* 0x0000000000007918 */ /* 0x000fc80000000000 */
[----:B------:R-:W-:-:S15]  /*7900*/  @!P0 BRA `(.L_x_1836) ;  /* 0x0000005400108947 */ /* 0x000fde0003800000 */
        /* <DEDUP_REMOVED lines=23> */
[----:B------:R-:W-:Y:S02]  /*7a80*/  ISETP.GE.AND P0, PT, R4, RZ, PT ;  /* 0x000000ff0400720c */ /* 0x000fe40003f06270 */
[----:B------:R-:W-:Y:S01]  /*7a90*/  LOP3.LUT R4, RZ, R11, RZ, 0x33, !PT ;  /* 0x0000000bff047212 */ /* 0x000fe200078e33ff */
        /* <DEDUP_REMOVED lines=14> */
[----:B------:R-:W-:-:S05]  /*7b80*/  ISETP.GE.AND P2, PT, R5, RZ, PT ;  /* 0x000000ff0500720c */ /* 0x000fca0003f46270 */
[----:B------:R-:W-:Y:S02]  /*7b90*/  @P4 VIADD R9, R9, 0x1 ;  /* 0x0000000109094836 */ /* 0x000fe40000000000 */
[----:B------:R-:W-:Y:S02]  /*7ba0*/  @P5 IADD3 R10, PT, PT, R10, 0x1, RZ ;  /* 0x000000010a0a5810 */ /* 0x000fe40007ffe0ff */
[----:B------:R-:W-:-:S04]  /*7bb0*/  @!P0 IMAD.MOV R9, RZ, RZ, -R9 ;  /* 0x000000ffff098224 */ /* 0x000fc800078e0a09 */
[----:B------:R-:W-:Y:S02]  /*7bc0*/  @!P2 IADD3 R10, PT, PT, -R10, RZ, RZ ;  /* 0x000000ff0a0aa210 */ /* 0x000fe40007ffe1ff */
[C---:B------:R-:W-:Y:S02]  /*7bd0*/  SEL R6, R4.reuse, R9, !P1 ;  /* 0x0000000904067207 */ /* 0x040fe40004800000 */
[----:B------:R-:W-:Y:S01]  /*7be0*/  SEL R7, R4, R10, !P1 ;  /* 0x0000000a04077207 */ /* 0x000fe20004800000 */
[----:B------:R-:W3:Y:S02]  /*7bf0*/  LD.E.64 R8, desc[UR4][R2.64+0x40] ;  /* 0x0000400402087980 */ /* 0x000ee4000c101b00 */
        /* <DEDUP_REMOVED lines=18> */
[----:B------:R-:W-:Y:S01]  /*7d20*/  LEA.HI.X R205, R8, R205, R4, 0x1, P0 ;  /* 0x000000cd08cd7211 */ /* 0x000fe200000f0c04 */
[----:B------:R-:W-:Y:S05]  /*7d30*/  BRA `(.L_x_1839) ;  /* 0x0000000000207947 */ /* 0x000fea0003800000 */
.L_x_1838:
        /* <DEDUP_REMOVED lines=8> */
.L_x_1839:
[----:B------:R-:W-:Y:S05]  /*7dc0*/  BSYNC.RECONVERGENT B0 ;  /* 0x0000000000007941 */ /* 0x000fea0003800200 */
.L_x_1837:
[-C--:B------:R-:W-:Y:S02]  /*7dd0*/  ISETP.GE.AND P2, PT, R214, R209.reuse, PT ;  /* 0x000000d1d600720c */ /* 0x080fe40003f46270 */
[-C--:B------:R-:W-:Y:S02]  /*7de0*/  ISETP.GE.AND P1, PT, R200, R209.reuse, PT ;  /* 0x000000d1c800720c */ /* 0x080fe40003f26270 */
[----:B------:R-:W-:Y:S02]  /*7df0*/  ISETP.GE.AND P0, PT, R199, R209, PT ;  /* 0x000000d1c700720c */ /* 0x000fe40003f06270 */
[C---:B------:R-:W-:Y:S02]  /*7e00*/  SHF.L.U32 R5, R196.reuse, 0x6, RZ ;  /* 0x00000006c4057819 */ /* 0x040fe400000006ff */
[----:B------:R-:W-:Y:S02]  /*7e10*/  SHF.L.U64.HI R4, R196, 0x6, R197 ;  /* 0x00000006c4047819 */ /* 0x000fe400000102c5 */
[----:B------:R-:W-:-:S03]  /*7e20*/  IADD3 R8, P4, PT, R5, R204, RZ ;  /* 0x000000cc05087210 */ /* 0x000fc60007f9e0ff */
[----:B------:R-:W-:Y:S01]  /*7e30*/  @!PT LDS RZ, [RZ] ;  /* 0x00000000fffff984 */ /* 0x000fe20000000800 */
[----:B------:R-:W-:Y:S01]  /*7e40*/  @!PT LDS RZ, [RZ] ;  /* 0x00000000fffff984 */ /* 0x000fe20000000800 */
[----:B------:R-:W-:Y:S01]  /*7e50*/  @!PT LDS RZ, [RZ] ;  /* 0x00000000fffff984 */ /* 0x000fe20000000800 */
[----:B------:R-:W-:Y:S01]  /*7e60*/  @!P2 LDGSTS.E.BYPASS.LTC128B.128 [R211+0x9000], desc[UR4][R204.64] ;  /* 0x09000000ccd3afae */ /* 0x000fe2000b981a04 */
[C---:B------:R-:W-:Y:S02]  /*7e70*/  IADD3.X R9, PT, PT, R4.reuse, R205, RZ, P4, !PT ;  /* 0x000000cd04097210 */ /* 0x040fe400027fe4ff */
[C---:B------:R-:W-:Y:S01]  /*7e80*/  IADD3 R6, P5, PT, R5.reuse, R8, RZ ;  /* 0x0000000805067210 */ /* 0x040fe20007fbe0ff */
[----:B------:R-:W-:Y:S03]  /*7e90*/  @P2 STS.128 [R211+0x9000], RZ ;  /* 0x009000ffd3002388 */ /* 0x000fe60000000c00 */
[----:B------:R-:W-:Y:S01]  /*7ea0*/  IADD3.X R7, PT, PT, R4, R9, RZ, P5, !PT ;  /* 0x0000000904077210 */ /* 0x000fe20002ffe4ff */
[----:B------:R-:W-:Y:S01]  /*7eb0*/  @!PT LDS RZ, [RZ] ;  /* 0x00000000fffff984 */ /* 0x000fe20000000800 */
[----:B------:R-:W-:Y:S01]  /*7ec0*/  @!PT LDS RZ, [RZ] ;  /* 0x00000000fffff984 */ /* 0x000fe20000000800 */
[----:B------:R-:W-:Y:S01]  /*7ed0*/  @!PT LDS RZ, [RZ] ;  /* 0x00000000fffff984 */ /* 0x000fe20000000800 */
[----:B------:R-:W-:Y:S01]  /*7ee0*/  @!P1 LDGSTS.E.BYPASS.LTC128B.128 [R211+0xb000], desc[UR4][R204.64+0x40] ;  /* 0x0b000040ccd39fae */ /* 0x000fe2000b981a04 */
[----:B------:R-:W-:-:S03]  /*7ef0*/  IADD3 R10, P4, PT, R5, R6, RZ ;  /* 0x00000006050a7210 */ /* 0x000fc60007f9e0ff */
[----:B------:R-:W-:Y:S01]  /*7f00*/  @P1 STS.128 [R211+0xb000], RZ ;  /* 0x00b000ffd3001388 */ /* 0x000fe20000000c00 */
[----:B------:R-:W-:-:S03]  /*7f10*/  IADD3.X R11, PT, PT, R4, R7, RZ, P4, !PT ;  /* 0x00000007040b7210 */ /* 0x000fc600027fe4ff */
        /* <DEDUP_REMOVED lines=50> */
[----:B------:R-:W3:Y:S01]  /*8240*/  LD.E R117, desc[UR4][R2.64+0x18c] ;  /* 0x00018c0402757980 */ /* 0x000ee2000c101900 */
[----:B------:R-:W-:Y:S01]  /*8250*/  MOV R55, 0x20 ;  /* 0x0000002000377802 */ /* 0x000fe20000000f00 */
[----:B------:R-:W-:Y:S01]  /*8260*/  BSSY.RECONVERGENT B1, `(.L_x_1840) ;  /* 0x00001ad000017945 */ /* 0x000fe20003800200 */
[----:B------:R-:W-:Y:S01]  /*8270*/  ISETP.GT.AND P5, PT, R164, R201, PT ;  /* 0x000000c9a400720c */ /* 0x000fe20003fa4270 */
[----:B------:R-:W-:Y:S01]  /*8280*/  LDSM.16.M88.4 R40, [R193] ;  /* 0x00000000c128783b */ /* 0x000fe20000000200 */
[----:B------:R-:W-:-:S03]  /*8290*/  SEL R55, R55, 0xffffffe0, !P6 ;  /* 0xffffffe037377807 */ /* 0x000fc60007000000 */
[----:B------:R-:W4:Y:S01]  /*82a0*/  LDSM.16.M88.4 R28, [R192+0x3000] ;  /* 0x00300000c01c783b */ /* 0x000f220000000200 */
[-C--:B------:R-:W-:Y:S02]  /*82b0*/  IADD3 R165, PT, PT, R193, R55.reuse, RZ ;  /* 0x00000037c1a57210 */ /* 0x080fe40007ffe0ff */
[----:B------:R-:W-:Y:S01]  /*82c0*/  IADD3 R55, PT, PT, R192, R55, RZ ;  /* 0x00000037c0377210 */ /* 0x000fe20007ffe0ff */
[----:B------:R-:W5:Y:S04]  /*82d0*/  LDSM.16.M88.4 R144, [R192+0x3400] ;  /* 0x00340000c090783b */ /* 0x000f680000000200 */
[----:B------:R-:W5:Y:S04]  /*82e0*/  LDSM.16.M88.4 R136, [R192+0x3800] ;  /* 0x00380000c088783b */ /* 0x000f680000000200 */
[----:B------:R-:W5:Y:S04]  /*82f0*/  LDSM.16.M88.4 R128, [R192+0x3c00] ;  /* 0x003c0000c080783b */ /* 0x000f680000000200 */
[----:B------:R-:W5:Y:S04]  /*8300*/  LDSM.16.M88.4 R120, [R192+0x4000] ;  /* 0x00400000c078783b */ /* 0x000f680000000200 */
[----:B------:R-:W5:Y:S04]  /*8310*/  LDSM.16.M88.4 R60, [R192+0x4400] ;  /* 0x00440000c03c783b */ /* 0x000f680000000200 */
[----:B------:R-:W5:Y:S04]  /*8320*/  LDSM.16.M88.4 R48, [R192+0x4800] ;  /* 0x00480000c030783b */ /* 0x000f680000000200 */
[----:B------:R-:W5:Y:S04]  /*8330*/  LDSM.16.M88.4 R20, [R192+0x4c00] ;  /* 0x004c0000c014783b */ /* 0x000f680000000200 */
[----:B-1----:R-:W-:Y:S04]  /*8340*/  LDSM.16.M88.4 R4, [R165] ;  /* 0x00000000a504783b */ /* 0x002fe80000000200 */
[----:B------:R-:W1:Y:S04]  /*8350*/  LDSM.16.M88.4 R16, [R55+0x3000] ;  /* 0x003000003710783b */ /* 0x000e680000000200 */
[----:B------:R-:W1:Y:S01]  /*8360*/  LDSM.16.M88.4 R32, [R55+0x3400] ;  /* 0x003400003720783b */ /* 0x000e620000000200 */
[C---:B----4-:R-:W-:Y:S03]  /*8370*/  HMMA.16816.F32.BF16 R12, R40.reuse, R28, RZ ;  /* 0x0000001c280c723c */ /* 0x050fe600000418ff */
[----:B--2---:R-:W2:Y:S04]  /*8380*/  LDSM.16.M88.4 R8, [R55+0x3c00] ;  /* 0x003c00003708783b */ /* 0x004ea80000000200 */
[----:B------:R-:W4:Y:S01]  /*8390*/  LDSM.16.M88.4 R36, [R55+0x3800] ;  /* 0x003800003724783b */ /* 0x000f220000000200 */
[C---:B------:R-:W-:Y:S03]  /*83a0*/  HMMA.16816.F32.BF16 R28, R40.reuse, R30, RZ ;  /* 0x0000001e281c723c */ /* 0x040fe600000418ff */
[----:B------:R-:W-:Y:S04]  /*83b0*/  LDSM.16.M88.4 R152, [R193+0x1000] ;  /* 0x00100000c198783b */ /* 0x000fe80000000200 */
[----:B------:R-:W-:Y:S01]  /*83c0*/  LDSM.16.M88.4 R148, [R55+0x4800] ;  /* 0x004800003794783b */ /* 0x000fe20000000200 */
[C---:B-----5:R-:W-:Y:S03]  /*83d0*/  HMMA.16816.F32.BF16 R24, R40.reuse, R144, RZ ;  /* 0x000000902818723c */ /* 0x060fe600000418ff */
[----:B------:R-:W-:Y:S04]  /*83e0*/  LDSM.16.M88.4 R160, [R55+0x5000] ;  /* 0x0050000037a0783b */ /* 0x000fe80000000200 */
[----:B------:R-:W-:Y:S01]  /*83f0*/  LDSM.16.M88.4 R156, [R192+0x5400] ;  /* 0x00540000c09c783b */ /* 0x000fe20000000200 */
[C---:B------:R-:W-:Y:S03]  /*8400*/  HMMA.16816.F32.BF16 R144, R40.reuse, R146, RZ ;  /* 0x000000922890723c */ /* 0x040fe600000418ff */
[----:B------:R-:W0:Y:S05]  /*8410*/  LDGDEPBAR ;  /* 0x00000000000079af */ /* 0x000e2a0000000000 */
        /* <DEDUP_REMOVED lines=12> */
[----:B------:R-:W5:Y:S07]  /*84e0*/  LDSM.16.M88.4 R20, [R55+0x4000] ;  /* 0x004000003714783b */ /* 0x000f6e0000000200 */
        /* <DEDUP_REMOVED lines=12> */
[C---:B-----5:R-:W-:Y:S08]  /*85b0*/  HMMA.16816.F32.BF16 R124, R4.reuse, R20, R124 ;  /* 0x00000014047c723c */ /* 0x060ff0000004187c */
        /* <DEDUP_REMOVED lines=26> */
[----:B------:R-:W-:Y:S02]  /*8760*/  LDSM.16.M88.4 R140, [R192+0x7400] ;  /* 0x00740000c08c783b */ /* 0x000fe40000000200 */
[-C--:B---3--:R-:W-:Y:S01]  /*8770*/  FMUL.FTZ R12, R12, R117.reuse ;  /* 0x000000750c0c7220 */ /* 0x088fe20000410000 */
[----:B------:R-:W-:-:S03]  /*8780*/  FMUL.FTZ R149, R13, R117 ;  /* 0x000000750d957220 */ /* 0x000fc60000410000 */
[----:B------:R3:W4:Y:S01]  /*8790*/  MUFU.TANH R148, R12 ;  /* 0x0000000c00947308 */ /* 0x0007220000002400 */
[C---:B------:R-:W-:Y:S01]  /*87a0*/  HMMA.16816.F32.BF16 R136, R152.reuse, R150, R136 ;  /* 0x000000969888723c */ /* 0x040fe20000041888 */
[-C--:B------:R-:W-:Y:S01]  /*87b0*/  FMUL.FTZ R151, R14, R117.reuse ;  /* 0x000000750e977220 */ /* 0x080fe20000410000 */
[-C--:B------:R-:W-:Y:S01]  /*87c0*/  FMUL.FTZ R150, R15, R117.reuse ;  /* 0x000000750f967220 */ /* 0x080fe20000410000 */
[-C--:B------:R-:W-:Y:S01]  /*87d0*/  FMUL.FTZ R28, R28, R117.reuse ;  /* 0x000000751c1c7220 */ /* 0x080fe20000410000 */
[-C--:B------:R-:W-:Y:S01]  /*87e0*/  FMUL.FTZ R29, R29, R117.reuse ;  /* 0x000000751d1d7220 */ /* 0x080fe20000410000 */
[-C--:B------:R-:W-:Y:S01]  /*87f0*/  FMUL.FTZ R30, R30, R117.reuse ;  /* 0x000000751e1e7220 */ /* 0x080fe20000410000 */
[-C--:B------:R-:W-:Y:S01]  /*8800*/  FMUL.FTZ R31, R31, R117.reuse ;  /* 0x000000751f1f7220 */ /* 0x080fe20000410000 */
[----:B------:R-:W2:Y:S01]  /*8810*/  MUFU.TANH R165, R28 ;  /* 0x0000001c00a57308 */ /* 0x000ea20000002400 */
[C---:B-1----:R-:W-:Y:S07]  /*8820*/  HMMA.16816.F32.BF16 R132, R152.reuse, R16, R132 ;  /* 0x000000109884723c */ /* 0x042fee0000041884 */
[----:B------:R-:W1:Y:S01]  /*8830*/  MUFU.TANH R167, R29 ;  /* 0x0000001d00a77308 */ /* 0x000e620000002400 */
[----:B---3--:R-:W3:Y:S01]  /*8840*/  LDSM.16.M88.4 R12, [R192+0x7800] ;  /* 0x00780000c00c783b */ /* 0x008ee20000000200 */
[----:B------:R-:W-:Y:S03]  /*8850*/  HMMA.16816.F32.BF16 R128, R152, R18, R128 ;  /* 0x000000129880723c */ /* 0x000fe60000041880 */
[----:B------:R-:W5:Y:S03]  /*8860*/  LDSM.16.M88.4 R16, [R55+0x5c00] ;  /* 0x005c00003710783b */ /* 0x000f660000000200 */
[----:B------:R-:W1:Y:S02]  /*8870*/  MUFU.TANH R166, R30 ;  /* 0x0000001e00a67308 */ /* 0x000e640000002400 */
[C---:B--2---:R-:W-:Y:S06]  /*8880*/  HMMA.16816.F32.BF16 R156, R36.reuse, R4, R156 ;  /* 0x00000004249c723c */ /* 0x044fec000004189c */
[----:B------:R2:W1:Y:S02]  /*8890*/  MUFU.TANH R168, R31 ;  /* 0x0000001f00a87308 */ /* 0x0004640000002400 */
[C---:B------:R-:W-:Y:S01]  /*88a0*/  HMMA.16816.F32.BF16 R136, R36.reuse, R6, R136 ;  /* 0x000000062488723c */ /* 0x040fe20000041888 */
[----:B------:R-:W4:Y:S05]  /*88b0*/  LDSM.16.M88.4 R4, [R192+0x7c00] ;  /* 0x007c0000c004783b */ /* 0x000f2a0000000200 */
[----:B------:R-:W1:Y:S02]  /*88c0*/  MUFU.TANH R149, R149 ;  /* 0x0000009500957308 */ /* 0x000e640000002400 */
[C---:B------:R-:W-:Y:S01]  /*88d0*/  HMMA.16816.F32.BF16 R160, R36.reuse, R32, R24 ;  /* 0x0000002024a0723c */ /* 0x040fe20000041818 */
[----:B------:R-:W-:Y:S05]  /*88e0*/  LDSM.16.M88.4 R24, [R55+0x7400] ;  /* 0x007400003718783b */ /* 0x000fea0000000200 */
[----:B------:R-:W1:Y:S01]  /*88f0*/  MUFU.TANH R151, R151 ;  /* 0x0000009700977308 */ /* 0x000e620000002400 */
[----:B--2---:R-:W-:Y:S01]  /*8900*/  LDSM.16.M88.4 R28, [R55+0x6000] ;  /* 0x00600000371c783b */ /* 0x004fe20000000200 */
[----:B------:R-:W-:Y:S03]  /*8910*/  HMMA.16816.F32.BF16 R144, R36, R34, R144 ;  /* 0x000000222490723c */ /* 0x000fe60000041890 */
[----:B------:R-:W2:Y:S03]  /*8920*/  LDSM.16.M88.4 R32, [R192+0x6000] ;  /* 0x00600000c020783b */ /* 0x000ea60000000200 */
[----:B------:R-:W1:Y:S02]  /*8930*/  MUFU.TANH R150, R150 ;  /* 0x0000009600967308 */ /* 0x000e640000002400 */
[C---:B---3--:R-:W-:Y:S08]  /*8940*/  HMMA.16816.F32.BF16 R156, R20.reuse, R12, R156 ;  /* 0x0000000c149c723c */ /* 0x048ff0000004189c */
[----:B------:R-:W-:Y:S01]  /*8950*/  HMMA.16816.F32.BF16 R136, R20, R14, R136 ;  /* 0x0000000e1488723c */ /* 0x000fe20000041888 */
[----:B------:R-:W3:Y:S07]  /*8960*/  LDSM.16.M88.4 R12, [R192+0x6400] ;  /* 0x00640000c00c783b */ /* 0x000eee0000000200 */
[C---:B-----5:R-:W-:Y:S08]  /*8970*/  HMMA.16816.F32.BF16 R132, R36.reuse, R16, R132 ;  /* 0x000000102484723c */ /* 0x060ff00000041884 */
[----:B------:R-:W-:Y:S01]  /*8980*/  HMMA.16816.F32.BF16 R128, R36, R18, R128 ;  /* 0x000000122480723c */ /* 0x000fe20000041880 */
[----:B------:R-:W-:Y:S07]  /*8990*/  LDSM.16.M88.4 R16, [R192+0x8000] ;  /* 0x00800000c010783b */ /* 0x000fee0000000200 */
[C---:B------:R-:W-:Y:S08]  /*89a0*/  HMMA.16816.F32.BF16 R160, R20.reuse, R140, R160 ;  /* 0x0000008c14a0723c */ /* 0x040ff000000418a0 */
[C---:B------:R-:W-:Y:S01]  /*89b0*/  HMMA.16816.F32.BF16 R144, R20.reuse, R142, R144 ;  /* 0x0000008e1490723c */ /* 0x040fe20000041890 */
[----:B------:R-:W-:Y:S07]  /*89c0*/  LDSM.16.M88.4 R140, [R55+0x7800] ;  /* 0x00780000378c783b */ /* 0x000fee0000000200 */
[C---:B----4-:R-:W-:Y:S08]  /*89d0*/  HMMA.16816.F32.BF16 R132, R20.reuse, R4, R132 ;  /* 0x000000041484723c */ /* 0x050ff00000041884 */
[----:B------:R-:W-:Y:S01]  /*89e0*/  HMMA.16816.F32.BF16 R128, R20, R6, R128 ;  /* 0x000000061480723c */ /* 0x000fe20000041880 */
[----:B------:R-:W4:Y:S07]  /*89f0*/  LDSM.16.M88.4 R4, [R192+0x6800] ;  /* 0x00680000c004783b */ /* 0x000f2e0000000200 */
[C---:B--2---:R-:W-:Y:S08]  /*8a00*/  HMMA.16816.F32.BF16 R124, R152.reuse, R32, R124 ;  /* 0x00000020987c723c */ /* 0x044ff0000004187c */
[----:B------:R-:W-:Y:S01]  /*8a10*/  HMMA.16816.F32.BF16 R120, R152, R34, R120 ;  /* 0x000000229878723c */ /* 0x000fe20000041878 */
[----:B------:R-:W-:Y:S07]  /*8a20*/  LDSM.16.M88.4 R32, [R55+0x8000] ;  /* 0x008000003720783b */ /* 0x000fee0000000200 */
[C---:B------:R-:W-:Y:S08]  /*8a30*/  HMMA.16816.F32.BF16 R160, R8.reuse, R24, R160 ;  /* 0x0000001808a0723c */ /* 0x040ff000000418a0 */
[----:B------:R-:W-:Y:S01]  /*8a40*/  HMMA.16816.F32.BF16 R144, R8, R26, R144 ;  /* 0x0000001a0890723c */ /* 0x000fe20000041890 */
[----:B------:R-:W2:Y:S07]  /*8a50*/  LDSM.16.M88.4 R24, [R55+0x7c00] ;  /* 0x007c00003718783b */ /* 0x000eae0000000200 */
[----:B---3--:R-:W-:Y:S03]  /*8a60*/  HMMA.16816.F32.BF16 R64, R152, R12, R64 ;  /* 0x0000000c9840723c */ /* 0x008fe60000041840 */
[-C--:B------:R-:W-:Y:S01]  /*8a70*/  FMUL.FTZ R169, R160, R117.reuse ;  /* 0x00000075a0a97220 */ /* 0x080fe20000410000 */
[-C--:B------:R-:W-:Y:S01]  /*8a80*/  FMUL.FTZ R160, R162, R117.reuse ;  /* 0x00000075a2a07220 */ /* 0x080fe20000410000 */
[-C--:B------:R-:W-:Y:S01]  /*8a90*/  FMUL.FTZ R161, R161, R117.reuse ;  /* 0x00000075a1a17220 */ /* 0x080fe20000410000 */
[----:B------:R-:W-:-:S02]  /*8aa0*/  FMUL.FTZ R162, R163, R117 ;  /* 0x00000075a3a27220 */ /* 0x000fc40000410000 */
[----:B------:R-:W-:Y:S01]  /*8ab0*/  HMMA.16816.F32.BF16 R60, R152, R14, R60 ;  /* 0x0000000e983c723c */ /* 0x000fe2000004183c */
[----:B------:R-:W3:Y:S01]  /*8ac0*/  LDSM.16.M88.4 R12, [R55+0x6400] ;  /* 0x00640000370c783b */ /* 0x000ee20000000200 */
[----:B------:R-:W1:Y:S01]  /*8ad0*/  MUFU.TANH R169, R169 ;  /* 0x000000a900a97308 */ /* 0x000e620000002400 */
[----:B------:R-:W-:-:S05]  /*8ae0*/  FMUL.FTZ R144, R144, R117 ;  /* 0x0000007590907220 */ /* 0x000fca0000410000 */
[C---:B------:R-:W-:Y:S02]  /*8af0*/  HMMA.16816.F32.BF16 R124, R36.reuse, R28, R124 ;  /* 0x0000001c247c723c */ /* 0x040fe4000004187c */
[----:B------:R-:W1:Y:S06]  /*8b00*/  MUFU.TANH R161, R161 ;  /* 0x000000a100a17308 */ /* 0x000e6c0000002400 */
[----:B------:R-:W-:Y:S01]  /*8b10*/  HMMA.16816.F32.BF16 R120, R36, R30, R120 ;  /* 0x0000001e2478723c */ /* 0x000fe20000041878 */
[----:B------:R-:W-:Y:S01]  /*8b20*/  LDSM.16.M88.4 R28, [R55+0x8400] ;  /* 0x00840000371c783b */ /* 0x000fe20000000200 */
[----:B------:R-:W1:Y:S06]  /*8b30*/  MUFU.TANH R160, R160 ;  /* 0x000000a000a07308 */ /* 0x000e6c0000002400 */
[C---:B----4-:R-:W-:Y:S02]  /*8b40*/  HMMA.16816.F32.BF16 R56, R152.reuse, R4, R56 ;  /* 0x000000049838723c */ /* 0x050fe40000041838 */
[----:B------:R-:W4:Y:S06]  /*8b50*/  MUFU.TANH R162, R162 ;  /* 0x000000a200a27308 */ /* 0x000f2c0000002400 */
[----:B------:R-:W-:Y:S01]  /*8b60*/  HMMA.16816.F32.BF16 R48, R152, R6, R48 ;  /* 0x000000069830723c */ /* 0x000fe20000041830 */
[----:B------:R-:W5:Y:S01]  /*8b70*/  LDSM.16.M88.4 R4, [R55+0x6800] ;  /* 0x006800003704783b */ /* 0x000f620000000200 */
[----:B------:R-:W1:Y:S06]  /*8b80*/  MUFU.TANH R144, R144 ;  /* 0x0000009000907308 */ /* 0x000e6c0000002400 */
[C---:B------:R-:W-:Y:S08]  /*8b90*/  HMMA.16816.F32.BF16 R124, R20.reuse, R16, R124 ;  /* 0x00000010147c723c */ /* 0x040ff0000004187c */
[----:B------:R-:W-:Y:S01]  /*8ba0*/  HMMA.16816.F32.BF16 R120, R20, R18, R120 ;  /* 0x000000121478723c */ /* 0x000fe20000041878 */
[----:B------:R-:W4:Y:S07]  /*8bb0*/  LDSM.16.M88.4 R16, [R192+0x6c00] ;  /* 0x006c0000c010783b */ /* 0x000f2e0000000200 */
[C---:B--2---:R-:W-:Y:S08]  /*8bc0*/  HMMA.16816.F32.BF16 R132, R8.reuse, R24, R132 ;  /* 0x000000180884723c */ /* 0x044ff00000041884 */
[----:B------:R-:W-:Y:S01]  /*8bd0*/  HMMA.16816.F32.BF16 R128, R8, R26, R128 ;  /* 0x0000001a0880723c */ /* 0x000fe20000041880 */
[----:B------:R-:W2:Y:S07]  /*8be0*/  LDSM.16.M88.4 R24, [R192+0x8400] ;  /* 0x00840000c018783b */ /* 0x000eae0000000200 */
[C---:B---3--:R-:W-:Y:S08]  /*8bf0*/  HMMA.16816.F32.BF16 R64, R36.reuse, R12, R64 ;  /* 0x0000000c2440723c */ /* 0x048ff00000041840 */
[----:B------:R-:W-:Y:S01]  /*8c00*/  HMMA.16816.F32.BF16 R60, R36, R14, R60 ;  /* 0x0000000e243c723c */ /* 0x000fe2000004183c */
[----:B------:R-:W3:Y:S02]  /*8c10*/  LDSM.16.M88.4 R12, [R192+0x8800] ;  /* 0x00880000c00c783b */ /* 0x000ee40000000200 */
[-C--:B------:R-:W-:Y:S01]  /*8c20*/  FMUL.FTZ R129, R129, R117.reuse ;  /* 0x0000007581817220 */ /* 0x080fe20000410000 */
[-C--:B------:R-:W-:Y:S01]  /*8c30*/  FMUL.FTZ R130, R130, R117.reuse ;  /* 0x0000007582827220 */ /* 0x080fe20000410000 */
[----:B------:R-:W-:-:S03]  /*8c40*/  FMUL.FTZ R128, R128, R117 ;  /* 0x0000007580807220 */ /* 0x000fc60000410000 */
[C---:B------:R-:W-:Y:S01]  /*8c50*/  HMMA.16816.F32.BF16 R124, R8.reuse, R32, R124 ;  /* 0x00000020087c723c */ /* 0x040fe2000004187c */
[----:B------:R-:W1:Y:S07]  /*8c60*/  MUFU.TANH R129, R129 ;  /* 0x0000008100817308 */ /* 0x000e6e0000002400 */
[----:B------:R-:W-:Y:S01]  /*8c70*/  HMMA.16816.F32.BF16 R120, R8, R34, R120 ;  /* 0x000000220878723c */ /* 0x000fe20000041878 */
[----:B------:R-:W1:Y:S01]  /*8c80*/  LDSM.16.M88.4 R32, [R55+0x6c00] ;  /* 0x006c00003720783b */ /* 0x000e620000000200 */
[----:B------:R-:W1:Y:S06]  /*8c90*/  MUFU.TANH R130, R130 ;  /* 0x0000008200827308 */ /* 0x000e6c0000002400 */
[C---:B-----5:R-:W-:Y:S08]  /*8ca0*/  HMMA.16816.F32.BF16 R56, R36.reuse, R4, R56 ;  /* 0x000000042438723c */ /* 0x060ff00000041838 */
[----:B------:R-:W-:Y:S01]  /*8cb0*/  HMMA.16816.F32.BF16 R48, R36, R6, R48 ;  /* 0x000000062430723c */ /* 0x000fe20000041830 */
[----:B------:R-:W5:Y:S02]  /*8cc0*/  LDSM.16.M88.4 R4, [R192+0x8c00] ;  /* 0x008c0000c004783b */ /* 0x000f640000000200 */
[----:B------:R-:W-:-:S05]  /*8cd0*/  FMUL.FTZ R120, R120, R117 ;  /* 0x0000007578787220 */ /* 0x000fca0000410000 */
[C---:B----4-:R-:W-:Y:S01]  /*8ce0*/  HMMA.16816.F32.BF16 R44, R152.reuse, R16, R44 ;  /* 0x00000010982c723c */ /* 0x050fe2000004182c */
[-C--:B------:R-:W-:Y:S01]  /*8cf0*/  FMUL.FTZ R16, R122, R117.reuse ;  /* 0x000000757a107220 */ /* 0x080fe20000410000 */
[----:B------:R-:W-:Y:S01]  /*8d00*/  FMUL.FTZ R17, R123, R117 ;  /* 0x000000757b117220 */ /* 0x000fe20000410000 */
[----:B------:R-:W4:Y:S05]  /*8d10*/  MUFU.TANH R120, R120 ;  /* 0x0000007800787308 */ /* 0x000f2a0000002400 */
[----:B------:R-:W-:Y:S03]  /*8d20*/  HMMA.16816.F32.BF16 R40, R152, R18, R40 ;  /* 0x000000129828723c */ /* 0x000fe60000041828 */
[----:B------:R-:W1:Y:S05]  /*8d30*/  MUFU.TANH R16, R16 ;  /* 0x0000001000107308 */ /* 0x000e6a0000002400 */
[C---:B--2---:R-:W-:Y:S03]  /*8d40*/  HMMA.16816.F32.BF16 R64, R20.reuse, R24, R64 ;  /* 0x000000181440723c */ /* 0x044fe60000041840 */
[----:B------:R-:W2:Y:S05]  /*8d50*/  MUFU.TANH R17, R17 ;  /* 0x0000001100117308 */ /* 0x000eaa0000002400 */
[C---:B------:R-:W-:Y:S01]  /*8d60*/  HMMA.16816.F32.BF16 R60, R20.reuse, R26, R60 ;  /* 0x0000001a143c723c */ /* 0x040fe2000004183c */
[----:B------:R-:W4:Y:S07]  /*8d70*/  LDSM.16.M88.4 R24, [R55+0x8800] ;  /* 0x008800003718783b */ /* 0x000f2e0000000200 */
[C---:B---3--:R-:W-:Y:S08]  /*8d80*/  HMMA.16816.F32.BF16 R56, R20.reuse, R12, R56 ;  /* 0x0000000c1438723c */ /* 0x048ff00000041838 */
[----:B------:R-:W-:Y:S01]  /*8d90*/  HMMA.16816.F32.BF16 R48, R20, R14, R48 ;  /* 0x0000000e1430723c */ /* 0x000fe20000041830 */
[----:B------:R-:W3:Y:S01]  /*8da0*/  LDSM.16.M88.4 R12, [R55+0x8c00] ;  /* 0x008c0000370c783b */ /* 0x000ee20000000200 */
[----:B------:R-:W-:-:S06]  /*8db0*/  DEPBAR.LE SB0, 0x0 ;  /* 0x000080000000791a */ /* 0x000fcc0000000000 */
[C---:B-1----:R-:W-:Y:S08]  /*8dc0*/  HMMA.16816.F32.BF16 R44, R36.reuse, R32, R44 ;  /* 0x00000020242c723c */ /* 0x042ff0000004182c */
[----:B------:R-:W-:Y:S08]  /*8dd0*/  HMMA.16816.F32.BF16 R40, R36, R34, R40 ;  /* 0x000000222428723c */ /* 0x000ff00000041828 */
[----:B------:R-:W-:Y:S08]  /*8de0*/  HMMA.16816.F32.BF16 R136, R8, R142, R136 ;  /* 0x0000008e0888723c */ /* 0x000ff00000041888 */
[C---:B-----5:R-:W-:Y:S08]  /*8df0*/  HMMA.16816.F32.BF16 R44, R20.reuse, R4, R44 ;  /* 0x00000004142c723c */ /* 0x060ff0000004182c */
[----:B------:R-:W-:Y:S03]  /*8e00*/  HMMA.16816.F32.BF16 R40, R20, R6, R40 ;  /* 0x000000061428723c */ /* 0x000fe60000041828 */
[----:B------:R-:W-:-:S05]  /*8e10*/  FMUL.FTZ R137, R137, R117 ;  /* 0x0000007589897220 */ /* 0x000fca0000410000 */
[C---:B------:R-:W-:Y:S01]  /*8e20*/  HMMA.16816.F32.BF16 R156, R8.reuse, R140, R156 ;  /* 0x0000008c089c723c */ /* 0x040fe2000004189c */
[-C--:B------:R-:W-:Y:S01]  /*8e30*/  FMUL.FTZ R140, R146, R117.reuse ;  /* 0x00000075928c7220 */ /* 0x080fe20000410000 */
[-C--:B------:R-:W-:Y:S01]  /*8e40*/  FMUL.FTZ R146, R147, R117.reuse ;  /* 0x0000007593927220 */ /* 0x080fe20000410000 */
[-C--:B------:R-:W-:Y:S01]  /*8e50*/  FMUL.FTZ R147, R136, R117.reuse ;  /* 0x0000007588937220 */ /* 0x080fe20000410000 */
[-C--:B------:R-:W-:Y:S01]  /*8e60*/  FMUL.FTZ R136, R138, R117.reuse ;  /* 0x000000758a887220 */ /* 0x080fe20000410000 */
[-C--:B------:R-:W-:Y:S01]  /*8e70*/  FMUL.FTZ R138, R139, R117.reuse ;  /* 0x000000758b8a7220 */ /* 0x080fe20000410000 */
[-C--:B------:R-:W-:Y:S01]  /*8e80*/  FMUL.FTZ R139, R132, R117.reuse ;  /* 0x00000075848b7220 */ /* 0x080fe20000410000 */
[-C--:B------:R-:W-:Y:S01]  /*8e90*/  FMUL.FTZ R132, R134, R117.reuse ;  /* 0x0000007586847220 */ /* 0x080fe20000410000 */
[C---:B----4-:R-:W-:Y:S01]  /*8ea0*/  HMMA.16816.F32.BF16 R48, R8.reuse, R26, R48 ;  /* 0x0000001a0830723c */ /* 0x050fe20000041830 */
[-C--:B------:R-:W-:Y:S01]  /*8eb0*/  FMUL.FTZ R141, R145, R117.reuse ;  /* 0x00000075918d7220 */ /* 0x080fe20000410000 */
[-C--:B------:R-:W-:Y:S01]  /*8ec0*/  FMUL.FTZ R134, R131, R117.reuse ;  /* 0x0000007583867220 */ /* 0x080fe20000410000 */
[-C--:B------:R-:W-:Y:S01]  /*8ed0*/  FMUL.FTZ R131, R124, R117.reuse ;  /* 0x000000757c837220 */ /* 0x080fe20000410000 */
[-C--:B------:R-:W-:Y:S01]  /*8ee0*/  FMUL.FTZ R124, R126, R117.reuse ;  /* 0x000000757e7c7220 */ /* 0x080fe20000410000 */
[----:B------:R-:W1:Y:S03]  /*8ef0*/  MUFU.TANH R140, R140 ;  /* 0x0000008c008c7308 */ /* 0x000e660000002400 */
[----:B------:R-:W-:Y:S01]  /*8f00*/  HMMA.16816.F32.BF16 R64, R8, R28, R64 ;  /* 0x0000001c0840723c */ /* 0x000fe20000041840 */
[----:B------:R-:W-:-:S02]  /*8f10*/  FMUL.FTZ R28, R121, R117 ;  /* 0x00000075791c7220 */ /* 0x000fc40000410000 */
[-C--:B------:R-:W-:Y:S01]  /*8f20*/  FMUL.FTZ R143, R157, R117.reuse ;  /* 0x000000759d8f7220 */ /* 0x080fe20000410000 */
[-C--:B------:R-:W-:Y:S01]  /*8f30*/  FMUL.FTZ R142, R158, R117.reuse ;  /* 0x000000759e8e7220 */ /* 0x080fe20000410000 */
[-C--:B------:R-:W-:Y:S01]  /*8f40*/  FMUL.FTZ R145, R156, R117.reuse ;  /* 0x000000759c917220 */ /* 0x080fe20000410000 */
[-C--:B------:R-:W-:Y:S01]  /*8f50*/  FMUL.FTZ R157, R133, R117.reuse ;  /* 0x00000075859d7220 */ /* 0x080fe20000410000 */
[-C--:B------:R-:W-:Y:S01]  /*8f60*/  FMUL.FTZ R158, R125, R117.reuse ;  /* 0x000000757d9e7220 */ /* 0x080fe20000410000 */
        /* <DEDUP_REMOVED lines=8> */
[----:B------:R-:W-:Y:S01]  /*8ff0*/  HMMA.16816.F32.BF16 R56, R8, R24, R56 ;  /* 0x000000180838723c */ /* 0x000fe20000041838 */
[----:B------:R-:W4:Y:S02]  /*9000*/  MUFU.TANH R141, R141 ;  /* 0x0000008d008d7308 */ /* 0x000f240000002400 */
[-C--:B------:R-:W-:Y:S01]  /*9010*/  FMUL.FTZ R64, R64, R117.reuse ;  /* 0x0000007540407220 */ /* 0x080fe20000410000 */
[-C--:B------:R-:W-:Y:S01]  /*9020*/  FMUL.FTZ R31, R65, R117.reuse ;  /* 0x00000075411f7220 */ /* 0x080fe20000410000 */
[-C--:B------:R-:W-:Y:S01]  /*9030*/  FMUL.FTZ R29, R66, R117.reuse ;  /* 0x00000075421d7220 */ /* 0x080fe20000410000 */
[----:B------:R-:W-:-:S02]  /*9040*/  FMUL.FTZ R30, R67, R117 ;  /* 0x00000075431e7220 */ /* 0x000fc40000410000 */
[C---:B---3--:R-:W-:Y:S01]  /*9050*/  HMMA.16816.F32.BF16 R44, R8.reuse, R12, R44 ;  /* 0x0000000c082c723c */ /* 0x048fe2000004182c */
[----:B------:R-:W3:Y:S02]  /*9060*/  MUFU.TANH R146, R146 ;  /* 0x0000009200927308 */ /* 0x000ee40000002400 */
[-C--:B------:R-:W-:Y:S01]  /*9070*/  FMUL.FTZ R32, R60, R117.reuse ;  /* 0x000000753c207220 */ /* 0x080fe20000410000 */
[-C--:B------:R-:W-:Y:S01]  /*9080*/  FMUL.FTZ R24, R61, R117.reuse ;  /* 0x000000753d187220 */ /* 0x080fe20000410000 */
[-C--:B------:R-:W-:Y:S01]  /*9090*/  FMUL.FTZ R18, R62, R117.reuse ;  /* 0x000000753e127220 */ /* 0x080fe20000410000 */
[-C--:B------:R-:W-:Y:S02]  /*90a0*/  FMUL.FTZ R4, R63, R117.reuse ;  /* 0x000000753f047220 */ /* 0x080fe40000410000 */
[----:B------:R-:W-:Y:S01]  /*90b0*/  HMMA.16816.F32.BF16 R40, R8, R14, R40 ;  /* 0x0000000e0828723c */ /* 0x000fe20000041828 */
[----:B------:R-:W1:Y:S02]  /*90c0*/  MUFU.TANH R145, R145 ;  /* 0x0000009100917308 */ /* 0x000e640000002400 */
[-C--:B------:R-:W-:Y:S01]  /*90d0*/  FMUL.FTZ R26, R56, R117.reuse ;  /* 0x00000075381a7220 */ /* 0x080fe20000410000 */
[-C--:B------:R-:W-:Y:S01]  /*90e0*/  FMUL.FTZ R27, R57, R117.reuse ;  /* 0x00000075391b7220 */ /* 0x080fe20000410000 */
[-C--:B------:R-:W-:Y:S01]  /*90f0*/  FMUL.FTZ R19, R58, R117.reuse ;  /* 0x000000753a137220 */ /* 0x080fe20000410000 */
[----:B------:R-:W-:-:S03]  /*9100*/  FMUL.FTZ R5, R59, R117 ;  /* 0x000000753b057220 */ /* 0x000fc60000410000 */
        /* <DEDUP_REMOVED lines=10> */
[----:B------:R-:W1:Y:S08]  /*91b0*/  MUFU.TANH R156, R156 ;  /* 0x0000009c009c7308 */ /* 0x000e700000002400 */
        /* <DEDUP_REMOVED lines=8> */
[----:B------:R1:W1:Y:S08]  /*9240*/  MUFU.TANH R135, R128 ;  /* 0x0000008000877308 */ /* 0x0002700000002400 */
        /* <DEDUP_REMOVED lines=23> */
[----:B------:R1:W1:Y:S08]  /*93c0*/  MUFU.TANH R65, R45 ;  /* 0x0000002d00417308 */ /* 0x0002700000002400 */
[----:B------:R-:W1:Y:S08]  /*93d0*/  MUFU.TANH R9, R9 ;  /* 0x0000000900097308 */ /* 0x000e700000002400 */
[----:B------:R-:W1:Y:S08]  /*93e0*/  MUFU.TANH R10, R10 ;  /* 0x0000000a000a7308 */ /* 0x000e700000002400 */
[----:B------:R1:W1:Y:S08]  /*93f0*/  MUFU.TANH R121, R40 ;  /* 0x0000002800797308 */ /* 0x0002700000002400 */
[----:B------:R1:W1:Y:S08]  /*9400*/  MUFU.TANH R67, R41 ;  /* 0x0000002900437308 */ /* 0x0002700000002400 */
[----:B------:R-:W1:Y:S08]  /*9410*/  MUFU.TANH R12, R12 ;  /* 0x0000000c000c7308 */ /* 0x000e700000002400 */
[----:B------:R-:W1:Y:S01]  /*9420*/  MUFU.TANH R14, R14 ;  /* 0x0000000e000e7308 */ /* 0x000e620000002400 */
[----:B------:R-:W-:Y:S06]  /*9430*/  BAR.SYNC.DEFER_BLOCKING 0x0 ;  /* 0x0000000000007b1d */ /* 0x000fec0000010000 */
[----:B--234-:R-:W-:Y:S05]  /*9440*/  @!P5 BRA `(.L_x_1841) ;  /* 0x000000080038d947 */ /* 0x01cfea0003800000 */
[----:B------:R-:W-:Y:S04]  /*9450*/  BSSY.RECONVERGENT B0, `(.L_x_1842) ;  /* 0x0000048000007945 */ /* 0x000fe80003800200 */
[----:B------:R-:W-:Y:S05]  /*9460*/  @!P3 BRA `(.L_x_1843) ;  /* 0x0000000000f8b947 */ /* 0x000fea0003800000 */
[----:B------:R-:W2:Y:S01]  /*9470*/  LD.E R22, desc[UR4][R2.64+0x170] ;  /* 0x0001700402167980 */ /* 0x000ea2000c101900 */
[----:B------:R-:W-:-:S03]  /*9480*/  IADD3 R11, PT, PT, R54, -0x80, RZ ;  /* 0xffffff80360b7810 */ /* 0x000fc60007ffe0ff */
[----:B------:R-:W3:Y:S01]  /*9490*/  LD.E.64 R38, desc[UR4][R2.64+0x20] ;  /* 0x0000200402267980 */ /* 0x000ee2000c101b00 */
[----:B------:R-:W-:Y:S02]  /*94a0*/  IABS R8, R11 ;  /* 0x0000000b00087213 */ /* 0x000fe40000000000 */
[-C--:B--2---:R-:W-:Y:S02]  /*94b0*/  IABS R15, R22.reuse ;  /* 0x00000016000f7213 */ /* 0x084fe40000000000 */
[-C--:B------:R-:W-:Y:S02]  /*94c0*/  IABS R13, R22.reuse ;  /* 0x00000016000d7213 */ /* 0x080fe40000000000 */
[----:B------:R-:W2:Y:S01]  /*94d0*/  I2F.RP R23, R15 ;  /* 0x0000000f00177306 */ /* 0x000ea20000209400 */
[----:B------:R-:W-:Y:S02]  /*94e0*/  LOP3.LUT R11, R11, R22, RZ, 0x3c, !PT ;  /* 0x000000160b0b7212 */ /* 0x000fe400078e3cff */
[----:B------:R-:W-:-:S05]  /*94f0*/  IMAD.MOV R13, RZ, RZ, -R13 ;  /* 0x000000ffff0d7224 */ /* 0x000fca00078e0a0d */
[----:B--2---:R-:W2:Y:S02]  /*9500*/  MUFU.RCP R36, R23 ;  /* 0x0000001700247308 */ /* 0x004ea40000001000 */
[----:B--2---:R-:W-:Y:S01]  /*9510*/  VIADD R36, R36, 0xffffffe ;  /* 0x0ffffffe24247836 */ /* 0x004fe20000000000 */
[----:B------:R-:W-:-:S05]  /*9520*/  IADD3 R23, PT, PT, R54, -0x100, RZ ;  /* 0xffffff0036177810 */ /* 0x000fca0007ffe0ff */
[----:B------:R-:W2:Y:S02]  /*9530*/  F2I.FTZ.U32.TRUNC.NTZ R37, R36 ;  /* 0x0000002400257305 */ /* 0x000ea4000021f000 */
[----:B--2---:R-:W-:Y:S02]  /*9540*/  IMAD.MOV R20, RZ, RZ, -R37 ;  /* 0x000000ffff147224 */ /* 0x004fe400078e0a25 */
[----:B------:R-:W-:Y:S02]  /*9550*/  IMAD.MOV.U32 R36, RZ, RZ, RZ ;  /* 0x000000ffff247224 */ /* 0x000fe400078e00ff */
[----:B------:R-:W-:-:S04]  /*9560*/  IMAD R21, R20, R15, RZ ;  /* 0x0000000f14157224 */ /* 0x000fc800078e02ff */
[----:B------:R-:W-:-:S06]  /*9570*/  IMAD.HI.U32 R21, R37, R21, R36 ;  /* 0x0000001525157227 */ /* 0x000fcc00078e0024 */
[----:B------:R-:W-:-:S04]  /*9580*/  IMAD.HI.U32 R20, R21, R8, RZ ;  /* 0x0000000815147227 */ /* 0x000fc800078e00ff */
[----:B------:R-:W-:Y:S01]  /*9590*/  IMAD R36, R20, R13, R8 ;  /* 0x0000000d14247224 */ /* 0x000fe200078e0208 */
[----:B------:R-:W-:Y:S02]  /*95a0*/  IABS R8, R23 ;  /* 0x0000001700087213 */ /* 0x000fe40000000000 */
[----:B------:R-:W-:Y:S02]  /*95b0*/  LOP3.LUT R23, R23, R22, RZ, 0x3c, !PT ;  /* 0x0000001617177212 */ /* 0x000fe400078e3cff */
[----:B------:R-:W-:Y:S01]  /*95c0*/  ISETP.GT.U32.AND P3, PT, R15, R36, PT ;  /* 0x000000240f00720c */ /* 0x000fe20003f64070 */
[----:B------:R-:W-:-:S04]  /*95d0*/  IMAD.HI.U32 R21, R21, R8, RZ ;  /* 0x0000000815157227 */ /* 0x000fc800078e00ff */
[----:B------:R-:W-:Y:S01]  /*95e0*/  IMAD R8, R21, R13, R8 ;  /* 0x0000000d15087224 */ /* 0x000fe200078e0208 */
[----:B------:R-:W-:-:S04]  /*95f0*/  LOP3.LUT R13, RZ, R22, RZ, 0x33, !PT ;  /* 0x00000016ff0d7212 */ /* 0x000fc800078e33ff */
[----:B------:R-:W-:-:S03]  /*9600*/  ISETP.GT.U32.AND P4, PT, R15, R8, PT ;  /* 0x000000080f00720c */ /* 0x000fc60003f84070 */
[----:B------:R-:W-:Y:S01]  /*9610*/  @!P3 IADD3 R36, PT, PT, R36, -R15, RZ ;  /* 0x8000000f2424b210 */ /* 0x000fe20007ffe0ff */
[----:B------:R-:W-:-:S03]  /*9620*/  @!P3 VIADD R20, R20, 0x1 ;  /* 0x000000011414b836 */ /* 0x000fc60000000000 */
[----:B------:R-:W-:Y:S02]  /*9630*/  ISETP.GE.U32.AND P3, PT, R36, R15, PT ;  /* 0x0000000f2400720c */ /* 0x000fe40003f66070 */
[----:B------:R-:W2:Y:S04]  /*9640*/  LD.E.64 R36, desc[UR4][R2.64+0x38] ;  /* 0x0000380402247980 */ /* 0x000ea8000c101b00 */
[----:B------:R-:W-:Y:S02]  /*9650*/  @!P4 IMAD.IADD R8, R8, 0x1, -R15 ;  /* 0x000000010808c824 */ /* 0x000fe400078e0a0f */
[----:B------:R-:W-:Y:S01]  /*9660*/  @!P4 VIADD R21, R21, 0x1 ;  /* 0x000000011515c836 */ /* 0x000fe20000000000 */
[----:B------:R-:W-:-:S04]  /*9670*/  ISETP.GE.AND P4, PT, R11, RZ, PT ;  /* 0x000000ff0b00720c */ /* 0x000fc80003f86270 */
[----:B------:R-:W-:Y:S02]  /*9680*/  @P3 IADD3 R20, PT, PT, R20, 0x1, RZ ;  /* 0x0000000114143810 */ /* 0x000fe40007ffe0ff */
[----:B------:R-:W-:-:S07]  /*9690*/  ISETP.GE.U32.AND P3, PT, R8, R15, PT ;  /* 0x0000000f0800720c */ /* 0x000fce0003f66070 */
[----:B------:R-:W-:Y:S01]  /*96a0*/  @!P4 IMAD.MOV R20, RZ, RZ, -R20 ;  /* 0x000000ffff14c224 */ /* 0x000fe200078e0a14 */
[----:B------:R-:W-:-:S05]  /*96b0*/  ISETP.NE.AND P4, PT, R22, RZ, PT ;  /* 0x000000ff1600720c */ /* 0x000fca0003f85270 */
[----:B------:R-:W-:Y:S02]  /*96c0*/  @P3 IADD3 R21, PT, PT, R21, 0x1, RZ ;  /* 0x0000000115153810 */ /* 0x000fe40007ffe0ff */
[----:B------:R-:W-:-:S13]  /*96d0*/  ISETP.GE.AND P3, PT, R23, RZ, PT ;  /* 0x000000ff1700720c */ /* 0x000fda0003f66270 */
[----:B------:R-:W-:-:S04]  /*96e0*/  @!P3 IADD3 R21, PT, PT, -R21, RZ, RZ ;  /* 0x000000ff1515b210 */ /* 0x000fc80007ffe1ff */
[C---:B------:R-:W-:Y:S02]  /*96f0*/  SEL R15, R13.reuse, R21, !P4 ;  /* 0x000000150d0f7207 */ /* 0x040fe40006000000 */
[----:B------:R-:W-:-:S03]  /*9700*/  SEL R13, R13, R20, !P4 ;  /* 0x000000140d0d7207 */ /* 0x000fc60006000000 */
[----:B------:R-:W-:-:S04]  /*9710*/  IMAD.WIDE R42, R15, 0x4, R220 ;  /* 0x000000040f2a7825 */ /* 0x000fc800078e02dc */
[C---:B-1----:R-:W-:Y:S01]  /*9720*/  IMAD.WIDE R40, R13.reuse, 0x4, R220 ;  /* 0x000000040d287825 */ /* 0x042fe200078e02dc */
        /* <DEDUP_REMOVED lines=18> */
.L_x_1843:
        /* <DEDUP_REMOVED lines=8> */
.L_x_1844:
[----:B------:R-:W-:Y:S05]  /*98d0*/  BSYNC.RECONVERGENT B0 ;  /* 0x0000000000007941 */ /* 0x000fea0003800200 */
.L_x_1842:
[C---:B------:R-:W-:Y:S01]  /*98e0*/  LEA R22, P3, R194.reuse, R202, 0x6 ;  /* 0x000000cac2167211 */ /* 0x040fe200078630ff */
[C---:B------:R-:W-:Y:S01]  /*98f0*/  IMAD.SHL.U32 R8, R194.reuse, 0x40, RZ ;  /* 0x00000040c2087824 */ /* 0x040fe200078e00ff */
[----:B------:R-:W-:Y:S01]  /*9900*/  @!PT LDS RZ, [RZ] ;  /* 0x00000000fffff984 */ /* 0x000fe20000000800 */
[----:B------:R-:W-:Y:S01]  /*9910*/  @!PT LDS RZ, [RZ] ;  /* 0x00000000fffff984 */ /* 0x000fe20000000800 */
[----:B------:R-:W-:Y:S01]  /*9920*/  @!PT LDS RZ, [RZ] ;  /* 0x00000000fffff984 */ /* 0x000fe20000000800 */
[----:B------:R2:W-:Y:S01]  /*9930*/  @!P2 LDGSTS.E.BYPASS.LTC128B.128 [R211+0x3000], desc[UR4][R202.64] ;  /* 0x03000000cad3afae */ /* 0x0005e2000b981a04 */
[C-C-:B------:R-:W-:Y:S02]  /*9940*/  SHF.L.U64.HI R11, R194.reuse, 0x6, R195.reuse ;  /* 0x00000006c20b7819 */ /* 0x140fe400000102c3 */
[----:B------:R-:W-:Y:S01]  /*9950*/  LEA.HI.X R23, R194, R203, R195, 0x6, P3 ;  /* 0x000000cbc2177211 */ /* 0x000fe200018f34c3 */
[----:B------:R2:W-:Y:S01]  /*9960*/  @P2 STS.128 [R211+0x3000], RZ ;  /* 0x003000ffd3002388 */ /* 0x0005e20000000c00 */
[----:B------:R-:W-:-:S03]  /*9970*/  IADD3 R20, P4, PT, R8, R22, RZ ;  /* 0x0000001608147210 */ /* 0x000fc60007f9e0ff */
[----:B------:R-:W-:Y:S01]  /*9980*/  @!PT LDS RZ, [RZ] ;  /* 0x00000000fffff984 */ /* 0x000fe20000000800 */
[----:B------:R-:W-:Y:S01]  /*9990*/  @!PT LDS RZ, [RZ] ;  /* 0x00000000fffff984 */ /* 0x000fe20000000800 */
[----:B------:R-:W-:Y:S01]  /*99a0*/  @!PT LDS RZ, [RZ] ;  /* 0x00000000fffff984 */ /* 0x000fe20000000800 */
[----:B------:R2:W-:Y:S01]  /*99b0*/  @!P1 LDGSTS.E.BYPASS.LTC128B.128 [R211+0x5000], desc[UR4][R202.64+0x40] ;  /* 0x05000040cad39fae */ /* 0x0005e2000b981a04 */
[----:B------:R-:W-:Y:S01]  /*99c0*/  IADD3 R36, P3, PT, R8, R20, RZ ;  /* 0x0000001408247210 */ /* 0x000fe20007f7e0ff */
[C---:B------:R-:W-:Y:S02]  /*99d0*/  IMAD.X R21, R11.reuse, 0x1, R23, P4 ;  /* 0x000000010b157824 */ /* 0x040fe400020e0617 */
[----:B------:R2:W-:Y:S02]  /*99e0*/  @P1 STS.128 [R211+0x5000], RZ ;  /* 0x005000ffd3001388 */ /* 0x0005e40000000c00 */
[----:B------:R-:W-:Y:S02]  /*99f0*/  IMAD.X R37, R11, 0x1, R21, P3 ;  /* 0x000000010b257824 */ /* 0x000fe400018e0615 */
        /* <DEDUP_REMOVED lines=51> */
.L_x_1841:
[----:B------:R-:W-:Y:S05]  /*9d30*/  BSYNC.RECONVERGENT B1 ;  /* 0x0000000000017941 */ /* 0x000fea0003800200 */
.L_x_1840:
[----:B-1----:R-:W3:Y:S01]  /*9d40*/  LD.E R128, desc[UR4][R2.64+0xdc] ;  /* 0x0000dc0402807980 */ /* 0x002ee2000c101900 */
[----:B--2---:R-:W-:-:S04]  /*9d50*/  IMAD R20, R116, 0x80, R53 ;  /* 0x0000008074147824 */ /* 0x004fc800078e0235 */
[C---:B------:R-:W-:Y:S02]  /*9d60*/  VIADD R8, R20.reuse, 0xffffff00 ;  /* 0xffffff0014087836 */ /* 0x040fe40000000000 */
[----:B------:R-:W-:-:S03]  /*9d70*/  VIADD R126, R20, 0xffffff01 ;  /* 0xffffff01147e7836 */ /* 0x000fc60000000000 */
[----:B------:R-:W-:Y:S01]  /*9d80*/  ISETP.GE.AND P0, PT, R8, R218, PT ;  /* 0x000000da0800720c */ /* 0x000fe20003f06270 */
[----:B------:R-:W-:Y:S01]  /*9d90*/  VIADD R122, R20, 0xffffff09 ;  /* 0xffffff09147a7836 */ /* 0x000fe20000000000 */
[----:B------:R-:W-:Y:S02]  /*9da0*/  ISETP.GE.AND P1, PT, R8, R216, PT ;  /* 0x000000d80800720c */ /* 0x000fe40003f26270 */
[----:B------:R-:W-:Y:S02]  /*9db0*/  FSEL R21, R148, -INF , P0 ;  /* 0xff80000094157808 */ /* 0x000fe40000000000 */
[----:B------:R-:W-:Y:S01]  /*9dc0*/  ISETP.GE.AND P0, PT, R126, R218, PT ;  /* 0x000000da7e00720c */ /* 0x000fe20003f06270 */
[----:B------:R-:W-:Y:S01]  /*9dd0*/  VIADD R123, R20, 0xffffff08 ;  /* 0xffffff08147b7836 */ /* 0x000fe20000000000 */
[----:B------:R-:W-:Y:S01]  /*9de0*/  ISETP.GE.AND P4, PT, R8, R217, PT ;  /* 0x000000d90800720c */ /* 0x000fe20003f86270 */
[----:B------:R-:W-:Y:S01]  /*9df0*/  VIADD R66, R20, 0xffffff11 ;  /* 0xffffff1114427836 */ /* 0x000fe20000000000 */
[----:B------:R-:W-:-:S02]  /*9e00*/  FSEL R15, R149, -INF , P0 ;  /* 0xff800000950f7808 */ /* 0x000fc40000000000 */
[----:B------:R-:W-:Y:S02]  /*9e10*/  ISETP.GE.AND P3, PT, R8, R213, PT ;  /* 0x000000d50800720c */ /* 0x000fe40003f66270 */
[-C--:B------:R-:W-:Y:S01]  /*9e20*/  ISETP.GE.AND P0, PT, R122, R218.reuse, PT ;  /* 0x000000da7a00720c */ /* 0x080fe20003f06270 */
[C---:B------:R-:W-:Y:S01]  /*9e30*/  VIADD R117, R20.reuse, 0xffffff10 ;  /* 0xffffff1014757836 */ /* 0x040fe20000000000 */
[----:B------:R-:W-:Y:S02]  /*9e40*/  FSEL R8, R151, -INF , P1 ;  /* 0xff80000097087808 */ /* 0x000fe40000800000 */
[-C--:B------:R-:W-:Y:S01]  /*9e50*/  ISETP.GE.AND P1, PT, R123, R218.reuse, PT ;  /* 0x000000da7b00720c */ /* 0x080fe20003f26270 */
[----:B------:R-:W-:Y:S01]  /*9e60*/  VIADD R63, R20, 0xffffff19 ;  /* 0xffffff19143f7836 */ /* 0x000fe20000000000 */
[----:B------:R-:W-:Y:S02]  /*9e70*/  FSEL R11, R167, -INF , P0 ;  /* 0xff800000a70b7808 */ /* 0x000fe40000000000 */
[----:B------:R-:W-:Y:S01]  /*9e80*/  ISETP.GE.AND P0, PT, R66, R218, PT ;  /* 0x000000da4200720c */ /* 0x000fe20003f06270 */
[----:B------:R-:W-:Y:S01]  /*9e90*/  VIADD R40, R20, 0xffffff18 ;  /* 0xffffff1814287836 */ /* 0x000fe20000000000 */
[----:B------:R-:W-:-:S02]  /*9ea0*/  FSEL R13, R165, -INF , P1 ;  /* 0xff800000a50d7808 */ /* 0x000fc40000800000 */
        /* <DEDUP_REMOVED lines=10> */
[----:B------:R-:W-:Y:S01]  /*9f50*/  VIADD R62, R20, 0xffffff28 ;  /* 0xffffff28143e7836 */ /* 0x000fe20000000000 */
[----:B------:R-:W-:Y:S02]  /*9f60*/  FSEL R33, R144, -INF , P1 ;  /* 0xff80000090217808 */ /* 0x000fe40000800000 */
[-C--:B------:R-:W-:Y:S01]  /*9f70*/  ISETP.GE.AND P1, PT, R58, R218.reuse, PT ;  /* 0x000000da3a00720c */ /* 0x080fe20003f26270 */
[C---:B------:R-:W-:Y:S01]  /*9f80*/  VIADD R59, R20.reuse, 0xffffff31 ;  /* 0xffffff31143b7836 */ /* 0x040fe20000000000 */
[----:B------:R-:W-:Y:S02]  /*9f90*/  FSEL R143, R143, -INF , P0 ;  /* 0xff8000008f8f7808 */ /* 0x000fe40000000000 */
[----:B------:R-:W-:Y:S01]  /*9fa0*/  ISETP.GE.AND P0, PT, R61, R218, PT ;  /* 0x000000da3d00720c */ /* 0x000fe20003f06270 */
[----:B------:R-:W-:Y:S01]  /*9fb0*/  VIADD R60, R20, 0xffffff30 ;  /* 0xffffff30143c7836 */ /* 0x000fe20000000000 */
[----:B------:R-:W-:-:S02]  /*9fc0*/  ISETP.GE.AND P2, PT, R126, R217, PT ;  /* 0x000000d97e00720c */ /* 0x000fc40003f46270 */
[----:B------:R-:W-:Y:S02]  /*9fd0*/  FSEL R145, R145, -INF , P1 ;  /* 0xff80000091917808 */ /* 0x000fe40000800000 */
[-C--:B------:R-:W-:Y:S01]  /*9fe0*/  ISETP.GE.AND P1, PT, R62, R218.reuse, PT ;  /* 0x000000da3e00720c */ /* 0x080fe20003f26270 */
[C---:B------:R-:W-:Y:S01]  /*9ff0*/  VIADD R55, R20.reuse, 0xffffff39 ;  /* 0xffffff3914377836 */ /* 0x040fe20000000000 */
[----:B------:R-:W-:Y:S02]  /*a000*/  FSEL R137, R137, -INF , P0 ;  /* 0xff80000089897808 */ /* 0x000fe40000000000 */
[----:B------:R-:W-:Y:S02]  /*a010*/  FSEL R15, R15, -INF , !P2 ;  /* 0xff8000000f0f7808 */ /* 0x000fe40005000000 */
        /* <DEDUP_REMOVED lines=20> */
[----:B------:R-:W-:Y:S02]  /*a160*/  FSEL R8, R8, -INF , !P3 ;  /* 0xff80000008087808 */ /* 0x000fe40005800000 */
[----:B------:R-:W-:Y:S02]  /*a170*/  ISETP.GE.AND P1, PT, R54, R218, PT ;  /* 0x000000da3600720c */ /* 0x000fe40003f26270 */
[----:B------:R-:W-:Y:S02]  /*a180*/  FSEL R21, R21, -INF , !P4 ;  /* 0xff80000015157808 */ /* 0x000fe40006000000 */
[-C--:B------:R-:W-:Y:S01]  /*a190*/  ISETP.GE.AND P3, PT, R122, R217.reuse, PT ;  /* 0x000000d97a00720c */ /* 0x080fe20003f66270 */
[----:B------:R-:W-:Y:S01]  /*a1a0*/  VIADD R45, R20, 0xffffff51 ;  /* 0xffffff51142d7836 */ /* 0x000fe20000000000 */
[----:B------:R-:W-:-:S02]  /*a1b0*/  ISETP.GE.AND P4, PT, R123, R217, PT ;  /* 0x000000d97b00720c */ /* 0x000fc40003f86270 */
[----:B------:R-:W-:Y:S02]  /*a1c0*/  FSEL R158, R158, -INF , P0 ;  /* 0xff8000009e9e7808 */ /* 0x000fe40000000000 */
[----:B------:R-:W-:Y:S02]  /*a1d0*/  FSEL R175, R147, -INF , !P2 ;  /* 0xff80000093af7808 */ /* 0x000fe40005000000 */
[----:B------:R-:W-:Y:S01]  /*a1e0*/  ISETP.GE.AND P0, PT, R47, R218, PT ;  /* 0x000000da2f00720c */ /* 0x000fe20003f06270 */
[----:B------:R-:W-:Y:S01]  /*a1f0*/  VIADD R46, R20, 0xffffff50 ;  /* 0xffffff50142e7836 */ /* 0x000fe20000000000 */
[----:B------:R-:W-:Y:S02]  /*a200*/  ISETP.GE.AND P2, PT, R59, R217, PT ;  /* 0x000000d93b00720c */ /* 0x000fe40003f46270 */
[----:B------:R-:W-:Y:S02]  /*a210*/  FSEL R131, R131, -INF , P1 ;  /* 0xff80000083837808 */ /* 0x000fe40000800000 */
[----:B------:R-:W-:-:S02]  /*a220*/  FSEL R11, R11, -INF , !P3 ;  /* 0xff8000000b0b7808 */ /* 0x000fc40005800000 */
[----:B------:R-:W-:Y:S02]  /*a230*/  ISETP.GE.AND P1, PT, R50, R218, PT ;  /* 0x000000da3200720c */ /* 0x000fe40003f26270 */
[----:B------:R-:W-:Y:S02]  /*a240*/  FSEL R13, R13, -INF , !P4 ;  /* 0xff8000000d0d7808 */ /* 0x000fe40006000000 */
[-C--:B------:R-:W-:Y:S01]  /*a250*/  ISETP.GE.AND P3, PT, R40, R217.reuse, PT ;  /* 0x000000d92800720c */ /* 0x080fe20003f66270 */
[----:B------:R-:W-:Y:S01]  /*a260*/  VIADD R43, R20, 0xffffff59 ;  /* 0xffffff59142b7836 */ /* 0x000fe20000000000 */
[----:B------:R-:W-:Y:S02]  /*a270*/  ISETP.GE.AND P4, PT, R66, R217, PT ;  /* 0x000000d94200720c */ /* 0x000fe40003f86270 */
[----:B------:R-:W-:Y:S02]  /*a280*/  FSEL R28, R28, -INF , P0 ;  /* 0xff8000001c1c7808 */ /* 0x000fe40000000000 */
[----:B------:R-:W-:-:S02]  /*a290*/  FSEL R169, R157, -INF , !P2 ;  /* 0xff8000009da97808 */ /* 0x000fc40005000000 */
[-C--:B------:R-:W-:Y:S01]  /*a2a0*/  ISETP.GE.AND P0, PT, R45, R218.reuse, PT ;  /* 0x000000da2d00720c */ /* 0x080fe20003f06270 */
[----:B------:R-:W-:Y:S01]  /*a2b0*/  VIADD R44, R20, 0xffffff58 ;  /* 0xffffff58142c7836 */ /* 0x000fe20000000000 */
[----:B------:R-:W-:Y:S02]  /*a2c0*/  ISETP.GE.AND P2, PT, R54, R217, PT ;  /* 0x000000d93600720c */ /* 0x000fe40003f46270 */
[----:B------:R-:W-:Y:S02]  /*a2d0*/  FSEL R120, R120, -INF , P1 ;  /* 0xff80000078787808 */ /* 0x000fe40000800000 */
[----:B------:R-:W-:Y:S02]  /*a2e0*/  FSEL R33, R33, -INF , !P3 ;  /* 0xff80000021217808 */ /* 0x000fe40005800000 */
[----:B------:R-:W-:Y:S02]  /*a2f0*/  ISETP.GE.AND P1, PT, R46, R218, PT ;  /* 0x000000da2e00720c */ /* 0x000fe40003f26270 */
[----:B------:R-:W-:-:S02]  /*a300*/  FSEL R35, R35, -INF , !P4 ;  /* 0xff80000023237808 */ /* 0x000fc40006000000 */
[-C--:B------:R-:W-:Y:S01]  /*a310*/  ISETP.GE.AND P3, PT, R56, R217.reuse, PT ;  /* 0x000000d93800720c */ /* 0x080fe20003f66270 */
[----:B------:R-:W-:Y:S01]  /*a320*/  VIADD R39, R20, 0xffffff61 ;  /* 0xffffff6114277836 */ /* 0x000fe20000000000 */
[-C--:B------:R-:W-:Y:S02]  /*a330*/  ISETP.GE.AND P4, PT, R58, R217.reuse, PT ;  /* 0x000000d93a00720c */ /* 0x080fe40003f86270 */
[----:B------:R-:W-:Y:S02]  /*a340*/  FSEL R31, R31, -INF , P0 ;  /* 0xff8000001f1f7808 */ /* 0x000fe40000000000 */
[----:B------:R-:W-:Y:S02]  /*a350*/  FSEL R161, R131, -INF , !P2 ;  /* 0xff80000083a17808 */ /* 0x000fe40005000000 */
[----:B------:R-:W-:Y:S02]  /*a360*/  ISETP.GE.AND P0, PT, R43, R218, PT ;  /* 0x000000da2b00720c */ /* 0x000fe40003f06270 */
[----:B------:R-:W-:-:S02]  /*a370*/  ISETP.GE.AND P2, PT, R47, R217, PT ;  /* 0x000000d92f00720c */ /* 0x000fc40003f46270 */
[----:B------:R-:W-:Y:S02]  /*a380*/  FSEL R64, R64, -INF , P1 ;  /* 0xff80000040407808 */ /* 0x000fe40000800000 */
[----:B------:R-:W-:Y:S02]  /*a390*/  FSEL R177, R143, -INF , !P3 ;  /* 0xff8000008fb17808 */ /* 0x000fe40005800000 */
[----:B------:R-:W-:Y:S02]  /*a3a0*/  ISETP.GE.AND P1, PT, R44, R218, PT ;  /* 0x000000da2c00720c */ /* 0x000fe40003f26270 */
[----:B------:R-:W-:Y:S02]  /*a3b0*/  FSEL R179, R145, -INF , !P4 ;  /* 0xff80000091b37808 */ /* 0x000fe40006000000 */
[-C--:B------:R-:W-:Y:S01]  /*a3c0*/  ISETP.GE.AND P3, PT, R60, R217.reuse, PT ;  /* 0x000000d93c00720c */ /* 0x080fe20003f66270 */
[C---:B------:R-:W-:Y:S01]  /*a3d0*/  VIADD R42, R20.reuse, 0xffffff60 ;  /* 0xffffff60142a7836 */ /* 0x040fe20000000000 */
[----:B------:R-:W-:Y:S01]  /*a3e0*/  ISETP.GE.AND P4, PT, R61, R217, PT ;  /* 0x000000d93d00720c */ /* 0x000fe20003f86270 */
[----:B------:R-:W-:Y:S01]  /*a3f0*/  VIADD R37, R20, 0xffffff69 ;  /* 0xffffff6914257836 */ /* 0x000fe20000000000 */
[----:B------:R-:W-:-:S02]  /*a400*/  FSEL R24, R24, -INF , P0 ;  /* 0xff80000018187808 */ /* 0x000fc40000000000 */
[----:B------:R-:W-:Y:S02]  /*a410*/  FSEL R165, R28, -INF , !P2 ;  /* 0xff8000001ca57808 */ /* 0x000fe40005000000 */
[----:B------:R-:W-:Y:S02]  /*a420*/  ISETP.GE.AND P0, PT, R39, R218, PT ;  /* 0x000000da2700720c */ /* 0x000fe40003f06270 */
[----:B------:R-:W-:Y:S02]  /*a430*/  ISETP.GE.AND P2, PT, R44, R217, PT ;  /* 0x000000d92c00720c */ /* 0x000fe40003f46270 */
[----:B------:R-:W-:Y:S02]  /*a440*/  FSEL R32, R32, -INF , P1 ;  /* 0xff80000020207808 */ /* 0x000fe40000800000 */
[----:B------:R-:W-:Y:S02]  /*a450*/  FSEL R171, R139, -INF , !P3 ;  /* 0xff8000008bab7808 */ /* 0x000fe40005800000 */
[----:B------:R-:W-:-:S02]  /*a460*/  FSEL R173, R137, -INF , !P4 ;  /* 0xff80000089ad7808 */ /* 0x000fc40006000000 */
[-C--:B------:R-:W-:Y:S01]  /*a470*/  ISETP.GE.AND P3, PT, R55, R217.reuse, PT ;  /* 0x000000d93700720c */ /* 0x080fe20003f66270 */
[C---:B------:R-:W-:Y:S01]  /*a480*/  VIADD R38, R20.reuse, 0xffffff68 ;  /* 0xffffff6814267836 */ /* 0x040fe20000000000 */
[----:B------:R-:W-:Y:S01]  /*a490*/  ISETP.GE.AND P4, PT, R57, R217, PT ;  /* 0x000000d93900720c */ /* 0x000fe20003f86270 */
[C---:B------:R-:W-:Y:S01]  /*a4a0*/  VIADD R23, R20.reuse, 0xffffff71 ;  /* 0xffffff7114177836 */ /* 0x040fe20000000000 */
[----:B------:R-:W-:Y:S01]  /*a4b0*/  FSEL R27, R27, -INF , P0 ;  /* 0xff8000001b1b7808 */ /* 0x000fe20000000000 */
[----:B------:R-:W-:Y:S01]  /*a4c0*/  VIADD R36, R20, 0xffffff70 ;  /* 0xffffff7014247836 */ /* 0x000fe20000000000 */
[-C--:B------:R-:W-:Y:S02]  /*a4d0*/  ISETP.GE.AND P1, PT, R42, R218.reuse, PT ;  /* 0x000000da2a00720c */ /* 0x080fe40003f26270 */
[----:B------:R-:W-:Y:S02]  /*a4e0*/  FSEL R153, R32, -INF , !P2 ;  /* 0xff80000020997808 */ /* 0x000fe40005000000 */
[----:B------:R-:W-:-:S02]  /*a4f0*/  ISETP.GE.AND P0, PT, R37, R218, PT ;  /* 0x000000da2500720c */ /* 0x000fc40003f06270 */
[-C--:B------:R-:W-:Y:S02]  /*a500*/  ISETP.GE.AND P2, PT, R39, R217.reuse, PT ;  /* 0x000000d92700720c */ /* 0x080fe40003f46270 */
[----:B------:R-:W-:Y:S01]  /*a510*/  FSEL R149, R129, -INF , !P3 ;  /* 0xff80000081957808 */ /* 0x000fe20005800000 */
[----:B------:R-:W-:Y:S01]  /*a520*/  VIADD R22, R20, 0xffffff78 ;  /* 0xffffff7814167836 */ /* 0x000fe20000000000 */
[----:B------:R-:W-:Y:S02]  /*a530*/  FSEL R157, R135, -INF , !P4 ;  /* 0xff800000879d7808 */ /* 0x000fe40006000000 */
[-C--:B------:R-:W-:Y:S01]  /*a540*/  ISETP.GE.AND P3, PT, R50, R217.reuse, PT ;  /* 0x000000d93200720c */ /* 0x080fe20003f66270 */
[----:B------:R-:W-:Y:S01]  /*a550*/  VIADD R20, R20, 0xffffff79 ;  /* 0xffffff7914147836 */ /* 0x000fe20000000000 */
[----:B------:R-:W-:Y:S02]  /*a560*/  ISETP.GE.AND P4, PT, R51, R217, PT ;  /* 0x000000d93300720c */ /* 0x000fe40003f86270 */
[----:B------:R-:W-:-:S02]  /*a570*/  FSEL R26, R26, -INF , P1 ;  /* 0xff8000001a1a7808 */ /* 0x000fc40000800000 */
[----:B------:R-:W-:Y:S02]  /*a580*/  FSEL R48, R48, -INF , P0 ;  /* 0xff80000030307808 */ /* 0x000fe40000000000 */
[-C--:B------:R-:W-:Y:S02]  /*a590*/  ISETP.GE.AND P1, PT, R38, R218.reuse, PT ;  /* 0x000000da2600720c */ /* 0x080fe40003f26270 */
[----:B------:R-:W-:Y:S02]  /*a5a0*/  FSEL R145, R27, -INF , !P2 ;  /* 0xff8000001b917808 */ /* 0x000fe40005000000 */
[-C--:B------:R-:W-:Y:S02]  /*a5b0*/  ISETP.GE.AND P0, PT, R23, R218.reuse, PT ;  /* 0x000000da1700720c */ /* 0x080fe40003f06270 */
[----:B------:R-:W-:Y:S02]  /*a5c0*/  ISETP.GE.AND P2, PT, R36, R218, PT ;  /* 0x000000da2400720c */ /* 0x000fe40003f46270 */
[----:B------:R-:W-:-:S02]  /*a5d0*/  FSEL R163, R120, -INF , !P3 ;  /* 0xff80000078a37808 */ /* 0x000fc40005800000 */
[----:B------:R-:W-:Y:S02]  /*a5e0*/  FSEL R167, R158, -INF , !P4 ;  /* 0xff8000009ea77808 */ /* 0x000fe40006000000 */
[-C--:B------:R-:W-:Y:S02]  /*a5f0*/  ISETP.GE.AND P3, PT, R45, R217.reuse, PT ;  /* 0x000000d92d00720c */ /* 0x080fe40003f66270 */
[-C--:B------:R-:W-:Y:S02]  /*a600*/  ISETP.GE.AND P4, PT, R46, R217.reuse, PT ;  /* 0x000000d92e00720c */ /* 0x080fe40003f86270 */
[----:B------:R-:W-:Y:S02]  /*a610*/  FSEL R34, R34, -INF , P1 ;  /* 0xff80000022227808 */ /* 0x000fe40000800000 */
[----:B------:R-:W-:Y:S02]  /*a620*/  FSEL R65, R65, -INF , P0 ;  /* 0xff80000041417808 */ /* 0x000fe40000000000 */
[----:B------:R-:W-:-:S02]  /*a630*/  ISETP.GE.AND P1, PT, R36, R217, PT ;  /* 0x000000d92400720c */ /* 0x000fc40003f26270 */
[----:B------:R-:W-:Y:S02]  /*a640*/  FSEL R49, R49, -INF , P2 ;  /* 0xff80000031317808 */ /* 0x000fe40001000000 */
[----:B------:R-:W-:Y:S02]  /*a650*/  ISETP.GE.AND P0, PT, R20, R218, PT ;  /* 0x000000da1400720c */ /* 0x000fe40003f06270 */
[----:B------:R-:W-:Y:S02]  /*a660*/  FSEL R155, R31, -INF , !P3 ;  /* 0xff8000001f9b7808 */ /* 0x000fe40005800000 */
[----:B------:R-:W-:Y:S02]  /*a670*/  FSEL R159, R64, -INF , !P4 ;  /* 0xff800000409f7808 */ /* 0x000fe40006000000 */
[-C--:B------:R-:W-:Y:S02]  /*a680*/  ISETP.GE.AND P3, PT, R42, R217.reuse, PT ;  /* 0x000000d92a00720c */ /* 0x080fe40003f66270 */
[----:B------:R-:W-:-:S02]  /*a690*/  ISETP.GE.AND P4, PT, R43, R217, PT ;  /* 0x000000d92b00720c */ /* 0x000fc40003f86270 */
[----:B------:R-:W-:Y:S02]  /*a6a0*/  FSEL R139, R49, -INF , !P1 ;  /* 0xff800000318b7808 */ /* 0x000fe40004800000 */
[----:B------:R-:W-:Y:S02]  /*a6b0*/  FSEL R67, R67, -INF , P0 ;  /* 0xff80000043437808 */ /* 0x000fe40000000000 */
[-C--:B------:R-:W-:Y:S02]  /*a6c0*/  ISETP.GE.AND P1, PT, R126, R216.reuse, PT ;  /* 0x000000d87e00720c */ /* 0x080fe40003f26270 */
[----:B------:R-:W-:Y:S02]  /*a6d0*/  ISETP.GE.AND P0, PT, R123, R216, PT ;  /* 0x000000d87b00720c */ /* 0x000fe40003f06270 */
[----:B------:R-:W-:Y:S02]  /*a6e0*/  FSEL R147, R26, -INF , !P3 ;  /* 0xff8000001a937808 */ /* 0x000fe40005800000 */
[----:B------:R-:W-:-:S02]  /*a6f0*/  FSEL R151, R24, -INF , !P4 ;  /* 0xff80000018977808 */ /* 0x000fc40006000000 */
[-C--:B------:R-:W-:Y:S02]  /*a700*/  ISETP.GE.AND P3, PT, R37, R217.reuse, PT ;  /* 0x000000d92500720c */ /* 0x080fe40003f66270 */
[----:B------:R-:W-:Y:S02]  /*a710*/  ISETP.GE.AND P4, PT, R38, R217, PT ;  /* 0x000000d92600720c */ /* 0x000fe40003f86270 */
[----:B------:R-:W-:Y:S02]  /*a720*/  FSEL R27, R150, -INF , P1 ;  /* 0xff800000961b7808 */ /* 0x000fe40000800000 */
[----:B------:R-:W-:Y:S02]  /*a730*/  FSEL R26, R166, -INF , P0 ;  /* 0xff800000a61a7808 */ /* 0x000fe40000000000 */
[-C--:B------:R-:W-:Y:S02]  /*a740*/  ISETP.GE.AND P1, PT, R122, R216.reuse, PT ;  /* 0x000000d87a00720c */ /* 0x080fe40003f26270 */
[----:B------:R-:W-:-:S02]  /*a750*/  ISETP.GE.AND P0, PT, R117, R216, PT ;  /* 0x000000d87500720c */ /* 0x000fc40003f06270 */
[----:B------:R-:W-:Y:S02]  /*a760*/  FSEL R141, R48, -INF , !P3 ;  /* 0xff800000308d7808 */ /* 0x000fe40005800000 */
[----:B------:R-:W-:Y:S02]  /*a770*/  FSEL R143, R34, -INF , !P4 ;  /* 0xff800000228f7808 */ /* 0x000fe40006000000 */
[----:B------:R-:W-:Y:S02]  /*a780*/  ISETP.GE.AND P3, PT, R22, R218, PT ;  /* 0x000000da1600720c */ /* 0x000fe40003f66270 */
[----:B------:R-:W-:Y:S02]  /*a790*/  ISETP.GE.AND P4, PT, R23, R217, PT ;  /* 0x000000d91700720c */ /* 0x000fe40003f86270 */
[----:B------:R-:W-:Y:S02]  /*a7a0*/  FSEL R24, R168, -INF , P1 ;  /* 0xff800000a8187808 */ /* 0x000fe40000800000 */
[----:B------:R-:W-:-:S02]  /*a7b0*/  FSEL R160, R160, -INF , P0 ;  /* 0xff800000a0a07808 */ /* 0x000fc40000000000 */
[-C--:B------:R-:W-:Y:S02]  /*a7c0*/  ISETP.GE.AND P1, PT, R66, R216.reuse, PT ;  /* 0x000000d84200720c */ /* 0x080fe40003f26270 */
[----:B------:R-:W-:Y:S02]  /*a7d0*/  ISETP.GE.AND P0, PT, R40, R216, PT ;  /* 0x000000d82800720c */ /* 0x000fe40003f06270 */
[-C--:B------:R-:W-:Y:S02]  /*a7e0*/  ISETP.GE.AND P2, PT, R22, R217.reuse, PT ;  /* 0x000000d91600720c */ /* 0x080fe40003f46270 */
[----:B------:R-:W-:Y:S02]  /*a7f0*/  FSEL R121, R121, -INF , P3 ;  /* 0xff80000079797808 */ /* 0x000fe40001800000 */
[----:B------:R-:W-:Y:S02]  /*a800*/  FSEL R137, R65, -INF , !P4 ;  /* 0xff80000041897808 */ /* 0x000fe40006000000 */
[----:B------:R-:W-:-:S02]  /*a810*/  ISETP.GE.AND P4, PT, R20, R217, PT ;  /* 0x000000d91400720c */ /* 0x000fc40003f86270 */
[----:B------:R-:W-:Y:S02]  /*a820*/  FSEL R48, R162, -INF , P1 ;  /* 0xff800000a2307808 */ /* 0x000fe40000800000 */
[----:B------:R-:W-:Y:S02]  /*a830*/  FSEL R140, R140, -INF , P0 ;  /* 0xff8000008c8c7808 */ /* 0x000fe40000000000 */
[-C--:B------:R-:W-:Y:S02]  /*a840*/  ISETP.GE.AND P1, PT, R63, R216.reuse, PT ;  /* 0x000000d83f00720c */ /* 0x080fe40003f26270 */
[----:B------:R-:W-:Y:S02]  /*a850*/  ISETP.GE.AND P0, PT, R58, R216, PT ;  /* 0x000000d83a00720c */ /* 0x000fe40003f06270 */
[----:B------:R-:W-:Y:S02]  /*a860*/  FSEL R131, R121, -INF , !P2 ;  /* 0xff80000079837808 */ /* 0x000fe40005000000 */
[----:B------:R-:W-:-:S02]  /*a870*/  ISETP.GE.AND P2, PT, R123, R213, PT ;  /* 0x000000d57b00720c */ /* 0x000fc40003f46270 */
[----:B------:R-:W-:Y:S02]  /*a880*/  FSEL R129, R67, -INF , !P4 ;  /* 0xff80000043817808 */ /* 0x000fe40006000000 */
[-C--:B------:R-:W-:Y:S02]  /*a890*/  ISETP.GE.AND P3, PT, R126, R213.reuse, PT ;  /* 0x000000d57e00720c */ /* 0x080fe40003f66270 */
[----:B------:R-:W-:Y:S02]  /*a8a0*/  ISETP.GE.AND P4, PT, R122, R213, PT ;  /* 0x000000d57a00720c */ /* 0x000fe40003f86270 */
[----:B------:R-:W-:Y:S02]  /*a8b0*/  FSEL R146, R146, -INF , P1 ;  /* 0xff80000092927808 */ /* 0x000fe40000800000 */
[----:B------:R-:W-:Y:S02]  /*a8c0*/  FSEL R142, R142, -INF , P0 ;  /* 0xff8000008e8e7808 */ /* 0x000fe40000000000 */
[----:B------:R-:W-:-:S02]  /*a8d0*/  ISETP.GE.AND P1, PT, R56, R216, PT ;  /* 0x000000d83800720c */ /* 0x000fc40003f26270 */
[----:B------:R-:W-:Y:S02]  /*a8e0*/  ISETP.GE.AND P0, PT, R62, R216, PT ;  /* 0x000000d83e00720c */ /* 0x000fe40003f06270 */
[----:B------:R-:W-:Y:S02]  /*a8f0*/  FSEL R26, R26, -INF , !P2 ;  /* 0xff8000001a1a7808 */ /* 0x000fe40005000000 */
[-C--:B------:R-:W-:Y:S02]  /*a900*/  ISETP.GE.AND P2, PT, R66, R213.reuse, PT ;  /* 0x000000d54200720c */ /* 0x080fe40003f46270 */
[----:B------:R-:W-:Y:S02]  /*a910*/  FSEL R27, R27, -INF , !P3 ;  /* 0xff8000001b1b7808 */ /* 0x000fe40005800000 */
[----:B------:R-:W-:Y:S02]  /*a920*/  FSEL R24, R24, -INF , !P4 ;  /* 0xff80000018187808 */ /* 0x000fe40006000000 */
[----:B------:R-:W-:-:S02]  /*a930*/  ISETP.GE.AND P3, PT, R117, R213, PT ;  /* 0x000000d57500720c */ /* 0x000fc40003f66270 */
[----:B------:R-:W-:Y:S02]  /*a940*/  ISETP.GE.AND P4, PT, R40, R213, PT ;  /* 0x000000d52800720c */ /* 0x000fe40003f86270 */
[----:B------:R-:W-:Y:S02]  /*a950*/  FSEL R156, R156, -INF , P1 ;  /* 0xff8000009c9c7808 */ /* 0x000fe40000800000 */
[----:B------:R-:W-:Y:S02]  /*a960*/  FSEL R136, R136, -INF , P0 ;  /* 0xff80000088887808 */ /* 0x000fe40000000000 */
[-C--:B------:R-:W-:Y:S02]  /*a970*/  ISETP.GE.AND P1, PT, R61, R216.reuse, PT ;  /* 0x000000d83d00720c */ /* 0x080fe40003f26270 */
[----:B------:R-:W-:Y:S02]  /*a980*/  ISETP.GE.AND P0, PT, R60, R216, PT ;  /* 0x000000d83c00720c */ /* 0x000fe40003f06270 */
[----:B------:R-:W-:-:S02]  /*a990*/  FSEL R48, R48, -INF , !P2 ;  /* 0xff80000030307808 */ /* 0x000fc40005000000 */
[-C--:B------:R-:W-:Y:S02]  /*a9a0*/  ISETP.GE.AND P2, PT, R58, R213.reuse, PT ;  /* 0x000000d53a00720c */ /* 0x080fe40003f46270 */
[----:B------:R-:W-:Y:S02]  /*a9b0*/  FSEL R40, R160, -INF , !P3 ;  /* 0xff800000a0287808 */ /* 0x000fe40005800000 */
[----:B------:R-:W-:Y:S02]  /*a9c0*/  FSEL R58, R140, -INF , !P4 ;  /* 0xff8000008c3a7808 */ /* 0x000fe40006000000 */
[-C--:B------:R-:W-:Y:S02]  /*a9d0*/  ISETP.GE.AND P3, PT, R63, R213.reuse, PT ;  /* 0x000000d53f00720c */ /* 0x080fe40003f66270 */
[----:B------:R-:W-:Y:S02]  /*a9e0*/  ISETP.GE.AND P4, PT, R56, R213, PT ;  /* 0x000000d53800720c */ /* 0x000fe40003f86270 */
[----:B------:R-:W-:-:S02]  /*a9f0*/  FSEL R138, R138, -INF , P1 ;  /* 0xff8000008a8a7808 */ /* 0x000fc40000800000 */
[----:B------:R-:W-:Y:S02]  /*aa00*/  FSEL R132, R132, -INF , P0 ;  /* 0xff80000084847808 */ /* 0x000fe40000000000 */
[-C--:B------:R-:W-:Y:S02]  /*aa10*/  ISETP.GE.AND P1, PT, R59, R216.reuse, PT ;  /* 0x000000d83b00720c */ /* 0x080fe40003f26270 */
[----:B------:R-:W-:Y:S02]  /*aa20*/  ISETP.GE.AND P0, PT, R57, R216, PT ;  /* 0x000000d83900720c */ /* 0x000fe40003f06270 */
        /* <DEDUP_REMOVED lines=9> */
[----:B------:R-:W-:Y:S02]  /*aac0*/  FSEL R170, R132, -INF , !P4 ;  /* 0xff80000084aa7808 */ /* 0x000fe40006000000 */
[-C--:B------:R-:W-:Y:S02]  /*aad0*/  ISETP.GE.AND P3, PT, R59, R213.reuse, PT ;  /* 0x000000d53b00720c */ /* 0x080fe40003f66270 */
[----:B------:R-:W-:Y:S02]  /*aae0*/  ISETP.GE.AND P4, PT, R55, R213, PT ;  /* 0x000000d53700720c */ /* 0x000fe40003f86270 */
[----:B------:R-:W-:Y:S02]  /*aaf0*/  FSEL R134, R134, -INF , P1 ;  /* 0xff80000086867808 */ /* 0x000fe40000800000 */
[----:B------:R-:W-:Y:S02]  /*ab00*/  FSEL R124, R124, -INF , P0 ;  /* 0xff8000007c7c7808 */ /* 0x000fe40000000000 */
[----:B------:R-:W-:-:S02]  /*ab10*/  ISETP.GE.AND P0, PT, R50, R216, PT ;  /* 0x000000d83200720c */ /* 0x000fc40003f06270 */
[----:B------:R-:W-:Y:S02]  /*ab20*/  FSEL R178, R142, -INF , !P2 ;  /* 0xff8000008eb27808 */ /* 0x000fe40005000000 */
[----:B------:R-:W-:Y:S02]  /*ab30*/  FSEL R158, R133, -INF , !P3 ;  /* 0xff800000859e7808 */ /* 0x000fe40005800000 */
[----:B------:R-:W-:Y:S02]  /*ab40*/  FSEL R156, R134, -INF , !P4 ;  /* 0xff800000869c7808 */ /* 0x000fe40006000000 */
[-C--:B------:R-:W-:Y:S02]  /*ab50*/  ISETP.GE.AND P2, PT, R61, R213.reuse, PT ;  /* 0x000000d53d00720c */ /* 0x080fe40003f46270 */
[-C--:B------:R-:W-:Y:S02]  /*ab60*/  ISETP.GE.AND P3, PT, R54, R213.reuse, PT ;  /* 0x000000d53600720c */ /* 0x080fe40003f66270 */
[----:B------:R-:W-:-:S02]  /*ab70*/  ISETP.GE.AND P4, PT, R50, R213, PT ;  /* 0x000000d53200720c */ /* 0x000fc40003f86270 */
[----:B------:R-:W-:Y:S02]  /*ab80*/  FSEL R16, R16, -INF , P0 ;  /* 0xff80000010107808 */ /* 0x000fe40000000000 */
[----:B------:R-:W-:Y:S02]  /*ab90*/  FSEL R172, R138, -INF , !P2 ;  /* 0xff8000008aac7808 */ /* 0x000fe40005000000 */
[----:B------:R-:W-:Y:S02]  /*aba0*/  ISETP.GE.AND P1, PT, R51, R216, PT ;  /* 0x000000d83300720c */ /* 0x000fe40003f26270 */
[----:B------:R-:W-:Y:S02]  /*abb0*/  FSEL R168, R124, -INF , !P3 ;  /* 0xff8000007ca87808 */ /* 0x000fe40005800000 */
[----:B------:R-:W-:Y:S02]  /*abc0*/  FSEL R162, R16, -INF , !P4 ;  /* 0xff80000010a27808 */ /* 0x000fe40006000000 */
[----:B------:R-:W-:-:S02]  /*abd0*/  ISETP.GE.AND P2, PT, R57, R213, PT ;  /* 0x000000d53900720c */ /* 0x000fc40003f46270 */
[----:B------:R-:W-:Y:S02]  /*abe0*/  ISETP.GE.AND P3, PT, R47, R216, PT ;  /* 0x000000d82f00720c */ /* 0x000fe40003f66270 */
[----:B------:R-:W-:Y:S02]  /*abf0*/  FMNMX3.FTZ R16, R52, R21, R15, !PT ;  /* 0x0000001534107276 */ /* 0x000fe4000781000f */
[----:B------:R-:W-:Y:S02]  /*ac00*/  FSEL R125, R125, -INF , P1 ;  /* 0xff8000007d7d7808 */ /* 0x000fe40000800000 */
[----:B------:R-:W-:Y:S02]  /*ac10*/  FSEL R154, R130, -INF , !P2 ;  /* 0xff800000829a7808 */ /* 0x000fe40005000000 */
[----:B------:R-:W-:Y:S02]  /*ac20*/  ISETP.GE.AND P1, PT, R47, R213, PT ;  /* 0x000000d52f00720c */ /* 0x000fe40003f26270 */
[----:B------:R-:W-:-:S02]  /*ac30*/  FSEL R17, R17, -INF , P3 ;  /* 0xff80000011117808 */ /* 0x000fc40001800000 */
[----:B------:R-:W-:Y:S02]  /*ac40*/  FMNMX3.FTZ R16, R16, R13, R11, !PT ;  /* 0x0000000d10107276 */ /* 0x000fe4000781000b */
[----:B------:R-:W-:Y:S02]  /*ac50*/  ISETP.GE.AND P2, PT, R51, R213, PT ;  /* 0x000000d53300720c */ /* 0x000fe40003f46270 */
[----:B------:R-:W-:Y:S02]  /*ac60*/  ISETP.GE.AND P0, PT, R46, R216, PT ;  /* 0x000000d82e00720c */ /* 0x000fe40003f06270 */
[----:B------:R-:W-:Y:S02]  /*ac70*/  FSEL R160, R17, -INF , !P1 ;  /* 0xff80000011a07808 */ /* 0x000fe40004800000 */
[----:B------:R-:W-:Y:S02]  /*ac80*/  FMNMX3.FTZ R16, R16, R25, R35, !PT ;  /* 0x0000001910107276 */ /* 0x000fe40007810023 */
[----:B------:R-:W-:-:S02]  /*ac90*/  FSEL R166, R125, -INF , !P2 ;  /* 0xff8000007da67808 */ /* 0x000fc40005000000 */
[----:B------:R-:W-:Y:S02]  /*aca0*/  FMNMX3.FTZ R17, R0, R8, R27, !PT ;  /* 0x0000000800117276 */ /* 0x000fe4000781001b */
[----:B------:R-:W-:Y:S02]  /*acb0*/  ISETP.GE.AND P2, PT, R46, R213, PT ;  /* 0x000000d52e00720c */ /* 0x000fe40003f46270 */
[----:B------:R-:W-:Y:S02]  /*acc0*/  FSEL R29, R29, -INF , P0 ;  /* 0xff8000001d1d7808 */ /* 0x000fe40000000000 */
[----:B------:R-:W-:Y:S02]  /*acd0*/  FMNMX3.FTZ R16, R16, R33, R41, !PT ;  /* 0x0000002110107276 */ /* 0x000fe40007810029 */
[----:B------:R-:W-:Y:S02]  /*ace0*/  FMNMX3.FTZ R17, R17, R26, R24, !PT ;  /* 0x0000001a11117276 */ /* 0x000fe40007810018 */
[----:B------:R-:W-:-:S02]  /*acf0*/  FSEL R152, R29, -INF , !P2 ;  /* 0xff8000001d987808 */ /* 0x000fc40005000000 */
[----:B------:R-:W-:Y:S02]  /*ad00*/  ISETP.GE.AND P2, PT, R43, R216, PT ;  /* 0x000000d82b00720c */ /* 0x000fe40003f46270 */
[----:B------:R-:W-:Y:S02]  /*ad10*/  FMNMX3.FTZ R16, R16, R179, R177, !PT ;  /* 0x000000b310107276 */ /* 0x000fe400078100b1 */
[----:B------:R-:W-:Y:S02]  /*ad20*/  FMNMX3.FTZ R17, R17, R40, R48, !PT ;  /* 0x0000002811117276 */ /* 0x000fe40007810030 */
[----:B------:R-:W-:Y:S02]  /*ad30*/  FSEL R146, R4, -INF , P2 ;  /* 0xff80000004927808 */ /* 0x000fe40001000000 */
[----:B------:R-:W-:Y:S02]  /*ad40*/  FMNMX3.FTZ R4, R16, R175, R173, !PT ;  /* 0x000000af10047276 */ /* 0x000fe400078100ad */
[----:B------:R-:W-:-:S02]  /*ad50*/  FMNMX3.FTZ R17, R17, R58, R56, !PT ;  /* 0x0000003a11117276 */ /* 0x000fc40007810038 */
[----:B------:R-:W-:Y:S02]  /*ad60*/  FMNMX3.FTZ R4, R4, R171, R169, !PT ;  /* 0x000000ab04047276 */ /* 0x000fe400078100a9 */
[----:B------:R-:W-:Y:S02]  /*ad70*/  FMNMX3.FTZ R17, R17, R178, R176, !PT ;  /* 0x000000b211117276 */ /* 0x000fe400078100b0 */
[----:B------:R-:W-:Y:S02]  /*ad80*/  FMNMX3.FTZ R4, R4, R157, R149, !PT ;  /* 0x0000009d04047276 */ /* 0x000fe40007810095 */
[----:B------:R-:W-:Y:S02]  /*ad90*/  FMNMX3.FTZ R17, R17, R174, R172, !PT ;  /* 0x000000ae11117276 */ /* 0x000fe400078100ac */
[----:B------:R-:W-:Y:S02]  /*ada0*/  FMNMX3.FTZ R4, R4, R161, R167, !PT ;  /* 0x000000a104047276 */ /* 0x000fe400078100a7 */
[----:B------:R-:W-:-:S02]  /*adb0*/  ISETP.GE.AND P4, PT, R45, R216, PT ;  /* 0x000000d82d00720c */ /* 0x000fc40003f86270 */
[----:B------:R-:W-:Y:S02]  /*adc0*/  ISETP.GE.AND P0, PT, R44, R216, PT ;  /* 0x000000d82c00720c */ /* 0x000fe40003f06270 */
[----:B------:R-:W-:Y:S02]  /*add0*/  FMNMX3.FTZ R17, R17, R170, R158, !PT ;  /* 0x000000aa11117276 */ /* 0x000fe4000781009e */
[----:B------:R-:W-:Y:S02]  /*ade0*/  FMNMX3.FTZ R4, R4, R163, R165, !PT ;  /* 0x000000a304047276 */ /* 0x000fe400078100a5 */
[----:B------:R-:W-:Y:S02]  /*adf0*/  ISETP.GE.AND P3, PT, R45, R213, PT ;  /* 0x000000d52d00720c */ /* 0x000fe40003f66270 */
[----:B------:R-:W-:Y:S02]  /*ae00*/  FSEL R30, R30, -INF , P4 ;  /* 0xff8000001e1e7808 */ /* 0x000fe40002000000 */
[----:B------:R-:W-:-:S02]  /*ae10*/  FSEL R18, R18, -INF , P0 ;  /* 0xff80000012127808 */ /* 0x000fc40000000000 */
[----:B------:R-:W-:Y:S02]  /*ae20*/  FMNMX3.FTZ R17, R17, R154, R156, !PT ;  /* 0x0000009a11117276 */ /* 0x000fe4000781009c */
[-C--:B------:R-:W-:Y:S02]  /*ae30*/  ISETP.GE.AND P4, PT, R43, R213.reuse, PT ;  /* 0x000000d52b00720c */ /* 0x080fe40003f86270 */
[----:B------:R-:W-:Y:S02]  /*ae40*/  ISETP.GE.AND P0, PT, R42, R216, PT ;  /* 0x000000d82a00720c */ /* 0x000fe40003f06270 */
[----:B------:R-:W-:Y:S02]  /*ae50*/  ISETP.GE.AND P1, PT, R44, R213, PT ;  /* 0x000000d52c00720c */ /* 0x000fe40003f26270 */
[----:B------:R-:W-:Y:S01]  /*ae60*/  FMNMX3.FTZ R4, R4, R159, R155, !PT ;  /* 0x0000009f04047276 */ /* 0x000fe2000781009b */
[----:B------:R-:W-:Y:S01]  /*ae70*/  VIADD R135, R119, 0x9020 ;  /* 0x0000902077877836 */ /* 0x000fe20000000000 */
[----:B------:R-:W-:Y:S01]  /*ae80*/  FSEL R150, R30, -INF , !P3 ;  /* 0xff8000001e967808 */ /* 0x000fe20005800000 */
[----:B------:R-:W-:Y:S01]  /*ae90*/  LDSM.16.MT88.4 R44, [R119+0xd000] ;  /* 0x00d00000772c783b */ /* 0x000fe20000004200 */
[----:B------:R-:W-:-:S02]  /*aea0*/  FMNMX3.FTZ R17, R17, R168, R166, !PT ;  /* 0x000000a811117276 */ /* 0x000fc400078100a6 */
[----:B------:R-:W-:Y:S02]  /*aeb0*/  ISETP.GE.AND P3, PT, R42, R213, PT ;  /* 0x000000d52a00720c */ /* 0x000fe40003f66270 */
[----:B------:R-:W-:Y:S02]  /*aec0*/  FSEL R146, R146, -INF , !P4 ;  /* 0xff80000092927808 */ /* 0x000fe40006000000 */
[----:B------:R-:W-:Y:S02]  /*aed0*/  FSEL R19, R19, -INF , P0 ;  /* 0xff80000013137808 */ /* 0x000fe40000000000 */
[----:B------:R-:W-:Y:S02]  /*aee0*/  FSEL R148, R18, -INF , !P1 ;  /* 0xff80000012947808 */ /* 0x000fe40004800000 */
[----:B------:R-:W-:Y:S02]  /*aef0*/  FMNMX3.FTZ R4, R4, R153, R151, !PT ;  /* 0x0000009904047276 */ /* 0x000fe40007810097 */
[----:B------:R-:W-:Y:S01]  /*af00*/  ISETP.GE.AND P2, PT, R39, R213, PT ;  /* 0x000000d52700720c */ /* 0x000fe20003f46270 */
[----:B------:R-:W-:Y:S01]  /*af10*/  @P6 VIADD R135, R227, 0xffffffe0 ;  /* 0xffffffe0e3876836 */ /* 0x000fe20000000000 */
[-C--:B------:R-:W-:Y:S01]  /*af20*/  ISETP.GE.AND P4, PT, R38, R216.reuse, PT ;  /* 0x000000d82600720c */ /* 0x080fe20003f86270 */
[----:B------:R-:W-:Y:S01]  /*af30*/  LDSM.16.MT88.4 R28, [R119+0xb000] ;  /* 0x00b00000771c783b */ /* 0x000fe20000004200 */
[----:B------:R-:W-:-:S02]  /*af40*/  ISETP.GE.AND P1, PT, R39, R216, PT ;  /* 0x000000d82700720c */ /* 0x000fc40003f26270 */
[----:B------:R-:W-:Y:S01]  /*af50*/  FMNMX3.FTZ R17, R17, R162, R160, !PT ;  /* 0x000000a211117276 */ /* 0x000fe200078100a0 */
[----:B------:R-:W-:Y:S01]  /*af60*/  LDSM.16.MT88.4 R60, [R135+0x4000] ;  /* 0x00400000873c783b */ /* 0x000fe20000004200 */
[----:B------:R-:W-:Y:S02]  /*af70*/  FSEL R144, R19, -INF , !P3 ;  /* 0xff80000013907808 */ /* 0x000fe40005800000 */
[----:B------:R-:W-:Y:S02]  /*af80*/  ISETP.GE.AND P0, PT, R38, R213, PT ;  /* 0x000000d52600720c */ /* 0x000fe40003f06270 */
[----:B------:R-:W-:Y:S02]  /*af90*/  ISETP.GE.AND P3, PT, R37, R216, PT ;  /* 0x000000d82500720c */ /* 0x000fe40003f66270 */
[----:B------:R-:W-:Y:S02]  /*afa0*/  FSEL R7, R7, -INF , P4 ;  /* 0xff80000007077808 */ /* 0x000fe40002000000 */
[----:B------:R-:W-:-:S02]  /*afb0*/  FSEL R5, R5, -INF , P1 ;  /* 0xff80000005057808 */ /* 0x000fc40000800000 */
[----:B------:R-:W-:Y:S02]  /*afc0*/  FMNMX3.FTZ R4, R4, R147, R145, !PT ;  /* 0x0000009304047276 */ /* 0x000fe40007810091 */
[----:B------:R-:W-:Y:S02]  /*afd0*/  FMNMX3.FTZ R17, R17, R152, R150, !PT ;  /* 0x0000009811117276 */ /* 0x000fe40007810096 */
[----:B------:R-:W-:Y:S02]  /*afe0*/  ISETP.GE.AND P1, PT, R37, R213, PT ;  /* 0x000000d52500720c */ /* 0x000fe40003f26270 */
[----:B------:R-:W-:Y:S02]  /*aff0*/  FSEL R140, R7, -INF , !P0 ;  /* 0xff800000078c7808 */ /* 0x000fe40004000000 */
[----:B------:R-:W-:Y:S02]  /*b000*/  FSEL R6, R6, -INF , P3 ;  /* 0xff80000006067808 */ /* 0x000fe40001800000 */
[----:B------:R-:W-:-:S02]  /*b010*/  FSEL R142, R5, -INF , !P2 ;  /* 0xff800000058e7808 */ /* 0x000fc40005000000 */
[-C--:B------:R-:W-:Y:S02]  /*b020*/  ISETP.GE.AND P0, PT, R23, R216.reuse, PT ;  /* 0x000000d81700720c */ /* 0x080fe40003f06270 */
[----:B------:R-:W-:Y:S02]  /*b030*/  FMNMX3.FTZ R4, R4, R143, R141, !PT ;  /* 0x0000008f04047276 */ /* 0x000fe4000781008d */
[----:B------:R-:W-:Y:S02]  /*b040*/  ISETP.GE.AND P2, PT, R36, R216, PT ;  /* 0x000000d82400720c */ /* 0x000fe40003f46270 */
[----:B------:R-:W-:Y:S02]  /*b050*/  FMNMX3.FTZ R7, R17, R148, R146, !PT ;  /* 0x0000009411077276 */ /* 0x000fe40007810092 */
[----:B------:R-:W-:Y:S02]  /*b060*/  FSEL R138, R6, -INF , !P1 ;  /* 0xff800000068a7808 */ /* 0x000fe40004800000 */
[----:B------:R-:W-:-:S02]  /*b070*/  FMNMX3.FTZ R4, R4, R139, R137, !PT ;  /* 0x0000008b04047276 */ /* 0x000fc40007810089 */
[-C--:B------:R-:W-:Y:S02]  /*b080*/  ISETP.GE.AND P1, PT, R22, R216.reuse, PT ;  /* 0x000000d81600720c */ /* 0x080fe40003f26270 */
[----:B------:R-:W-:Y:S02]  /*b090*/  FSEL R10, R10, -INF , P0 ;  /* 0xff8000000a0a7808 */ /* 0x000fe40000000000 */
[-C--:B------:R-:W-:Y:S02]  /*b0a0*/  ISETP.GE.AND P4, PT, R36, R213.reuse, PT ;  /* 0x000000d52400720c */ /* 0x080fe40003f86270 */
[----:B------:R-:W-:Y:S01]  /*b0b0*/  ISETP.GE.AND P3, PT, R23, R213, PT ;  /* 0x000000d51700720c */ /* 0x000fe20003f66270 */
[----:B------:R-:W-:Y:S01]  /*b0c0*/  LDSM.16.MT88.4 R36, [R135+0x2000] ;  /* 0x002000008724783b */ /* 0x000fe20000004200 */
[----:B------:R-:W-:Y:S02]  /*b0d0*/  FSEL R9, R9, -INF , P2 ;  /* 0xff80000009097808 */ /* 0x000fe40001000000 */
[----:B------:R-:W-:-:S02]  /*b0e0*/  ISETP.GE.AND P0, PT, R20, R216, PT ;  /* 0x000000d81400720c */ /* 0x000fc40003f06270 */
[----:B------:R-:W-:Y:S02]  /*b0f0*/  FMNMX3.FTZ R7, R7, R144, R142, !PT ;  /* 0x0000009007077276 */ /* 0x000fe4000781008e */
[----:B------:R-:W-:Y:S02]  /*b100*/  FMNMX3.FTZ R4, R4, R131, R129, !PT ;  /* 0x0000008304047276 */ /* 0x000fe40007810081 */
[----:B------:R-:W-:Y:S02]  /*b110*/  FSEL R12, R12, -INF , P1 ;  /* 0xff8000000c0c7808 */ /* 0x000fe40000800000 */
[-C--:B------:R-:W-:Y:S02]  /*b120*/  ISETP.GE.AND P2, PT, R22, R213.reuse, PT ;  /* 0x000000d51600720c */ /* 0x080fe40003f46270 */
[----:B------:R-:W-:Y:S02]  /*b130*/  ISETP.GE.AND P1, PT, R20, R213, PT ;  /* 0x000000d51400720c */ /* 0x000fe40003f26270 */
[----:B------:R-:W-:-:S02]  /*b140*/  FSEL R14, R14, -INF , P0 ;  /* 0xff8000000e0e7808 */ /* 0x000fc40000000000 */
[----:B------:R-:W-:Y:S02]  /*b150*/  FSEL R136, R9, -INF , !P4 ;  /* 0xff80000009887808 */ /* 0x000fe40006000000 */
[----:B------:R-:W-:Y:S02]  /*b160*/  FSEL R134, R10, -INF , !P3 ;  /* 0xff8000000a867808 */ /* 0x000fe40005800000 */
[----:B------:R-:W-:Y:S01]  /*b170*/  FMNMX3.FTZ R7, R7, R140, R138, !PT ;  /* 0x0000008c07077276 */ /* 0x000fe2000781008a */
[----:B------:R-:W1:Y:S01]  /*b180*/  SHFL.BFLY PT, R5, R4, 0x2, 0x1f ;  /* 0x0c401f0004057f89 */ /* 0x000e6200000e0000 */
[----:B------:R-:W-:Y:S02]  /*b190*/  FSEL R132, R12, -INF , !P2 ;  /* 0xff8000000c847808 */ /* 0x000fe40005000000 */
[----:B------:R-:W-:Y:S02]  /*b1a0*/  FSEL R130, R14, -INF , !P1 ;  /* 0xff8000000e827808 */ /* 0x000fe40004800000 */
[----:B------:R-:W-:-:S04]  /*b1b0*/  FMNMX3.FTZ R7, R7, R136, R134, !PT ;  /* 0x0000008807077276 */ /* 0x000fc80007810086 */
[----:B------:R-:W-:-:S05]  /*b1c0*/  FMNMX3.FTZ R7, R7, R132, R130, !PT ;  /* 0x0000008407077276 */ /* 0x000fca0007810082 */
[----:B------:R-:W2:Y:S01]  /*b1d0*/  SHFL.BFLY PT, R6, R7, 0x2, 0x1f ;  /* 0x0c401f0007067f89 */ /* 0x000ea200000e0000 */
[----:B-1----:R-:W-:-:S05]  /*b1e0*/  FMNMX.FTZ R4, R4, R5, !PT ;  /* 0x0000000504047209 */ /* 0x002fca0007810000 */
[----:B------:R-:W1:Y:S01]  /*b1f0*/  SHFL.BFLY PT, R55, R4, 0x1, 0x1f ;  /* 0x0c201f0004377f89 */ /* 0x000e6200000e0000 */
[----:B--2---:R-:W-:-:S05]  /*b200*/  FMNMX.FTZ R5, R7, R6, !PT ;  /* 0x0000000607057209 */ /* 0x004fca0007810000 */
[----:B------:R-:W2:Y:S01]  /*b210*/  SHFL.BFLY PT, R54, R5, 0x1, 0x1f ;  /* 0x0c201f0005367f89 */ /* 0x000ea200000e0000 */
[----:B-1----:R-:W-:-:S04]  /*b220*/  FMNMX.FTZ R55, R4, R55, !PT ;  /* 0x0000003704377209 */ /* 0x002fc80007810000 */
[----:B------:R-:W-:Y:S01]  /*b230*/  FSETP.NEU.FTZ.AND P1, PT, R55, -INF , PT ;  /* 0xff8000003700780b */ /* 0x000fe20003f3d000 */
[----:B---3--:R-:W-:-:S05]  /*b240*/  FMUL.FTZ R126, R128, R55 ;  /* 0x00000037807e7220 */ /* 0x008fca0000410000 */
[----:B------:R-:W-:Y:S02]  /*b250*/  FSEL R126, R126, RZ, P1 ;  /* 0x000000ff7e7e7208 */ /* 0x000fe40000800000 */
[----:B--2---:R-:W-:-:S03]  /*b260*/  FMNMX.FTZ R54, R5, R54, !PT ;  /* 0x0000003605367209 */ /* 0x004fc60007810000 */
[----:B------:R-:W-:Y:S01]  /*b270*/  FFMA.FTZ R127, R21, R128, -R126 ;  /* 0x00000080157f7223 */ /* 0x000fe2000001087e */
[----:B------:R-:W-:Y:S01]  /*b280*/  FSEL R5, R55, RZ, P1 ;  /* 0x000000ff37057208 */ /* 0x000fe20000800000 */
[----:B------:R-:W1:Y:S01]  /*b290*/  LDSM.16.MT88.4 R20, [R135] ;  /* 0x000000008714783b */ /* 0x000e620000004200 */
[----:B------:R-:W-:Y:S01]  /*b2a0*/  FSETP.NEU.FTZ.AND P0, PT, R54, -INF , PT ;  /* 0xff8000003600780b */ /* 0x000fe20003f1d000 */
[----:B------:R-:W-:-:S03]  /*b2b0*/  FMUL.FTZ R121, R128, R54 ;  /* 0x0000003680797220 */ /* 0x000fc60000410000 */
[----:B------:R-:W-:Y:S01]  /*b2c0*/  FSEL R7, R54, RZ, P0 ;  /* 0x000000ff36077208 */ /* 0x000fe20000000000 */
[----:B------:R-:W-:Y:S01]  /*b2d0*/  FADD.FTZ R5, R52, -R5 ;  /* 0x8000000534057221 */ /* 0x000fe20000010000 */
[----:B------:R-:W-:-:S03]  /*b2e0*/  FSEL R121, R121, RZ, P0 ;  /* 0x000000ff79797208 */ /* 0x000fc60000000000 */
[----:B------:R-:W-:Y:S01]  /*b2f0*/  FADD.FTZ R7, R0, -R7 ;  /* 0x8000000700077221 */ /* 0x000fe20000010000 */
[-CC-:B------:R-:W-:Y:S01]  /*b300*/  FFMA.FTZ R125, R15, R128.reuse, -R126.reuse ;  /* 0x000000800f7d7223 */ /* 0x180fe2000001087e */
[-CC-:B------:R-:W-:Y:S01]  /*b310*/  FFMA.FTZ R124, R13, R128.reuse, -R126.reuse ;  /* 0x000000800d7c7223 */ /* 0x180fe2000001087e */
[-C--:B------:R-:W-:Y:S01]  /*b320*/  FFMA.FTZ R123, R11, R128.reuse, -R126 ;  /* 0x000000800b7b7223 */ /* 0x080fe2000001087e */
[-CC-:B------:R-:W-:Y:S01]  /*b330*/  FFMA.FTZ R122, R8, R128.reuse, -R121.reuse ;  /* 0x00000080087a7223 */ /* 0x180fe20000010879 */
[-CC-:B------:R-:W-:Y:S01]  /*b340*/  FFMA.FTZ R120, R27, R128.reuse, -R121.reuse ;  /* 0x000000801b787223 */ /* 0x180fe20000010879 */
[-CC-:B------:R-:W-:Y:S01]  /*b350*/  FFMA.FTZ R117, R26, R128.reuse, -R121.reuse ;  /* 0x000000801a757223 */ /* 0x180fe20000010879 */
[----:B------:R-:W-:Y:S01]  /*b360*/  FFMA.FTZ R52, R24, R128, -R121 ;  /* 0x0000008018347223 */ /* 0x000fe20000010879 */
[C---:B------:R-:W-:Y:S01]  /*b370*/  FMUL.FTZ R133, R128.reuse, R5 ;  /* 0x0000000580857220 */ /* 0x040fe20000410000 */
[----:B------:R-:W-:Y:S01]  /*b380*/  FMUL.FTZ R0, R128, R7 ;  /* 0x0000000780007220 */ /* 0x000fe20000410000 */
[----:B------:R-:W-:Y:S01]  /*b390*/  MUFU.EX2 R127, R127 ;  /* 0x0000007f007f7308 */ /* 0x000fe20000000800 */
[----:B------:R-:W2:Y:S07]  /*b3a0*/  LDSM.16.MT88.4 R12, [R119+0x9000] ;  /* 0x00900000770c783b */ /* 0x000eae0000004200 */
        /* <DEDUP_REMOVED lines=16> */
[-C--:B------:R-:W-:Y:S01]  /*b4b0*/  FMUL.FTZ R101, R101, R133.reuse ;  /* 0x0000008565657220 */ /* 0x080fe20000410000 */
[-C--:B--2---:R-:W-:Y:S01]  /*b4c0*/  FMUL.FTZ R18, R106, R0.reuse ;  /* 0x000000006a127220 */ /* 0x084fe20000410000 */
[-C--:B------:R-:W-:Y:S01]  /*b4d0*/  FMUL.FTZ R19, R107, R0.reuse ;  /* 0x000000006b137220 */ /* 0x080fe20000410000 */
[-C--:B------:R-:W-:Y:S01]  /*b4e0*/  FMUL.FTZ R102, R102, R0.reuse ;  /* 0x0000000066667220 */ /* 0x080fe20000410000 */
[----:B------:R-:W-:Y:S01]  /*b4f0*/  FMUL.FTZ R103, R103, R0 ;  /* 0x0000000067677220 */ /* 0x000fe20000410000 */
[----:B------:R-:W-:Y:S01]  /*b500*/  FFMA.FTZ R32, R25, R128, -R126 ;  /* 0x0000008019207223 */ /* 0x000fe2000001087e */
[-C--:B------:R-:W-:Y:S01]  /*b510*/  FMUL.FTZ R25, R97, R133.reuse ;  /* 0x0000008561197220 */ /* 0x080fe20000410000 */
[----:B------:R-:W-:-:S02]  /*b520*/  FMUL.FTZ R24, R96, R133 ;  /* 0x0000008560187220 */ /* 0x000fc40000410000 */
[C---:B------:R-:W-:Y:S01]  /*b530*/  HMMA.16816.F32.BF16 R16, R4.reuse, R20, R16 ;  /* 0x000000140410723c */ /* 0x040fe20000041810 */
[-C--:B------:R-:W-:Y:S01]  /*b540*/  FMUL.FTZ R26, R98, R0.reuse ;  /* 0x00000000621a7220 */ /* 0x080fe20000410000 */
[----:B------:R-:W-:Y:S01]  /*b550*/  FMUL.FTZ R27, R99, R0 ;  /* 0x00000000631b7220 */ /* 0x000fe20000410000 */
[-CC-:B------:R-:W-:Y:S01]  /*b560*/  FFMA.FTZ R97, R35, R128.reuse, -R126.reuse ;  /* 0x0000008023617223 */ /* 0x180fe2000001087e */
[--C-:B------:R-:W-:Y:S01]  /*b570*/  FFMA.FTZ R42, R33, R128, -R126.reuse ;  /* 0x00000080212a7223 */ /* 0x100fe2000001087e */
[-C--:B------:R-:W-:Y:S01]  /*b580*/  FMUL.FTZ R92, R92, R133.reuse ;  /* 0x000000855c5c7220 */ /* 0x080fe20000410000 */
[-C--:B------:R-:W-:Y:S02]  /*b590*/  FMUL.FTZ R93, R93, R133.reuse ;  /* 0x000000855d5d7220 */ /* 0x080fe40000410000 */
[C---:B------:R-:W-:Y:S01]  /*b5a0*/  HMMA.16816.F32.BF16 R20, R4.reuse, R22, R100 ;  /* 0x000000160414723c */ /* 0x040fe20000041864 */
[----:B------:R1:W-:Y:S01]  /*b5b0*/  MUFU.EX2 R100, R32 ;  /* 0x0000002000647308 */ /* 0x0003e20000000800 */
[-C--:B------:R-:W-:Y:S01]  /*b5c0*/  FMUL.FTZ R94, R94, R0.reuse ;  /* 0x000000005e5e7220 */ /* 0x080fe20000410000 */
[-C--:B------:R-:W-:Y:S01]  /*b5d0*/  FMUL.FTZ R95, R95, R0.reuse ;  /* 0x000000005f5f7220 */ /* 0x080fe20000410000 */
[-C--:B------:R-:W-:Y:S01]  /*b5e0*/  FMUL.FTZ R33, R89, R133.reuse ;  /* 0x0000008559217220 */ /* 0x080fe20000410000 */
[-C--:B------:R-:W-:Y:S01]  /*b5f0*/  FMUL.FTZ R34, R90, R0.reuse ;  /* 0x000000005a227220 */ /* 0x080fe20000410000 */
[-C--:B------:R-:W-:Y:S01]  /*b600*/  FMUL.FTZ R35, R91, R0.reuse ;  /* 0x000000005b237220 */ /* 0x080fe20000410000 */
[-C--:B------:R-:W-:Y:S01]  /*b610*/  FMUL.FTZ R84, R84, R133.reuse ;  /* 0x0000008554547220 */ /* 0x080fe20000410000 */
[-C--:B------:R-:W-:Y:S01]  /*b620*/  FMUL.FTZ R85, R85, R133.reuse ;  /* 0x0000008555557220 */ /* 0x080fe20000410000 */
[-C--:B------:R-:W-:Y:S01]  /*b630*/  FMUL.FTZ R86, R86, R0.reuse ;  /* 0x0000000056567220 */ /* 0x080fe20000410000 */
[----:B------:R-:W-:Y:S01]  /*b640*/  FMUL.FTZ R87, R87, R0 ;  /* 0x0000000057577220 */ /* 0x000fe20000410000 */
[-C--:B------:R-:W-:Y:S01]  /*b650*/  FFMA.FTZ R51, R40, R128.reuse, -R121 ;  /* 0x0000008028337223 */ /* 0x080fe20000010879 */
[----:B------:R-:W-:Y:S01]  /*b660*/  HMMA.16816.F32.BF16 R24, R4, R28, R24 ;  /* 0x0000001c0418723c */ /* 0x000fe20000041818 */
[----:B-1----:R-:W-:Y:S01]  /*b670*/  FMUL.FTZ R32, R88, R133 ;  /* 0x0000008558207220 */ /* 0x002fe20000410000 */
[----:B------:R-:W-:-:S06]  /*b680*/  FFMA.FTZ R88, R41, R128, -R126 ;  /* 0x0000008029587223 */ /* 0x000fcc000001087e */
[----:B------:R-:W-:Y:S01]  /*b690*/  HMMA.16816.F32.BF16 R28, R4, R30, R92 ;  /* 0x0000001e041c723c */ /* 0x000fe2000004185c */
[----:B------:R1:W-:Y:S01]  /*b6a0*/  MUFU.EX2 R93, R42 ;  /* 0x0000002a005d7308 */ /* 0x0003e20000000800 */
[-C--:B------:R-:W-:Y:S01]  /*b6b0*/  FMUL.FTZ R41, R81, R133.reuse ;  /* 0x0000008551297220 */ /* 0x080fe20000410000 */
[----:B------:R-:W-:Y:S01]  /*b6c0*/  FMUL.FTZ R40, R80, R133 ;  /* 0x0000008550287220 */ /* 0x000fe20000410000 */
[----:B------:R-:W-:Y:S01]  /*b6d0*/  FMUL.FTZ R43, R83, R0 ;  /* 0x00000000532b7220 */ /* 0x000fe20000410000 */
[----:B------:R-:W-:-:S03]  /*b6e0*/  FFMA.FTZ R81, R48, R128, -R121 ;  /* 0x0000008030517223 */ /* 0x000fc60000010879 */
[----:B------:R-:W-:Y:S01]  /*b6f0*/  HMMA.16816.F32.BF16 R32, R4, R36, R32 ;  /* 0x000000240420723c */ /* 0x000fe20000041820 */
[-C--:B------:R-:W-:Y:S01]  /*b700*/  FMUL.FTZ R48, R76, R133.reuse ;  /* 0x000000854c307220 */ /* 0x080fe20000410000 */
[----:B------:R-:W-:Y:S01]  /*b710*/  FMUL.FTZ R49, R77, R133 ;  /* 0x000000854d317220 */ /* 0x000fe20000410000 */
[----:B------:R-:W-:-:S05]  /*b720*/  FMUL.FTZ R50, R78, R0 ;  /* 0x000000004e327220 */ /* 0x000fca0000410000 */
[C---:B------:R-:W-:Y:S01]  /*b730*/  HMMA.16816.F32.BF16 R36, R4.reuse, R38, R84 ;  /* 0x000000260424723c */ /* 0x040fe20000041854 */
[----:B------:R2:W-:Y:S01]  /*b740*/  MUFU.EX2 R84, R51 ;  /* 0x0000003300547308 */ /* 0x0005e20000000800 */
[-C--:B-1----:R-:W-:Y:S01]  /*b750*/  FMUL.FTZ R42, R82, R0.reuse ;  /* 0x00000000522a7220 */ /* 0x082fe20000410000 */
[-C--:B------:R-:W-:Y:S01]  /*b760*/  FMUL.FTZ R8, R112, R133.reuse ;  /* 0x0000008570087220 */ /* 0x080fe20000410000 */
[-C--:B------:R-:W-:Y:S01]  /*b770*/  FMUL.FTZ R9, R113, R133.reuse ;  /* 0x0000008571097220 */ /* 0x080fe20000410000 */
[-C--:B------:R-:W-:Y:S01]  /*b780*/  FMUL.FTZ R10, R114, R0.reuse ;  /* 0x00000000720a7220 */ /* 0x080fe20000410000 */
[-C--:B------:R-:W-:Y:S01]  /*b790*/  FMUL.FTZ R11, R115, R0.reuse ;  /* 0x00000000730b7220 */ /* 0x080fe20000410000 */
[-C--:B------:R-:W-:Y:S02]  /*b7a0*/  FMUL.FTZ R108, R108, R133.reuse ;  /* 0x000000856c6c7220 */ /* 0x080fe40000410000 */
[C---:B------:R-:W-:Y:S01]  /*b7b0*/  HMMA.16816.F32.BF16 R40, R4.reuse, R44, R40 ;  /* 0x0000002c0428723c */ /* 0x040fe20000041828 */
[-C--:B------:R-:W-:Y:S01]  /*b7c0*/  FMUL.FTZ R109, R109, R133.reuse ;  /* 0x000000856d6d7220 */ /* 0x080fe20000410000 */
[-C--:B--2---:R-:W-:Y:S01]  /*b7d0*/  FMUL.FTZ R51, R79, R0.reuse ;  /* 0x000000004f337220 */ /* 0x084fe20000410000 */
[-C--:B------:R-:W-:Y:S01]  /*b7e0*/  FMUL.FTZ R110, R110, R0.reuse ;  /* 0x000000006e6e7220 */ /* 0x080fe20000410000 */
[----:B------:R-:W-:Y:S01]  /*b7f0*/  FMUL.FTZ R111, R111, R0 ;  /* 0x000000006f6f7220 */ /* 0x000fe20000410000 */
[-CC-:B------:R-:W-:Y:S01]  /*b800*/  FFMA.FTZ R83, R58, R128.reuse, -R121.reuse ;  /* 0x000000803a537223 */ /* 0x180fe20000010879 */
[----:B------:R-:W-:Y:S01]  /*b810*/  FFMA.FTZ R80, R56, R128, -R121 ;  /* 0x0000008038507223 */ /* 0x000fe20000010879 */
[----:B------:R-:W1:Y:S02]  /*b820*/  LDSM.16.MT88.4 R76, [R119+0x9400] ;  /* 0x00940000774c783b */ /* 0x000e640000004200 */
[C---:B------:R-:W-:Y:S01]  /*b830*/  HMMA.16816.F32.BF16 R44, R4.reuse, R46, R48 ;  /* 0x0000002e042c723c */ /* 0x040fe20000041830 */
[-C--:B------:R-:W-:Y:S01]  /*b840*/  FMUL.FTZ R48, R72, R133.reuse ;  /* 0x0000008548307220 */ /* 0x080fe20000410000 */
[-C--:B------:R-:W-:Y:S01]  /*b850*/  FMUL.FTZ R49, R73, R133.reuse ;  /* 0x0000008549317220 */ /* 0x080fe20000410000 */
[-C--:B------:R-:W-:Y:S01]  /*b860*/  FMUL.FTZ R50, R74, R0.reuse ;  /* 0x000000004a327220 */ /* 0x080fe20000410000 */
[-C--:B------:R-:W-:Y:S01]  /*b870*/  FMUL.FTZ R51, R75, R0.reuse ;  /* 0x000000004b337220 */ /* 0x080fe20000410000 */
[----:B------:R-:W2:Y:S01]  /*b880*/  LDSM.16.MT88.4 R56, [R135+0x400] ;  /* 0x000400008738783b */ /* 0x000ea20000004200 */
[-C--:B------:R-:W-:Y:S01]  /*b890*/  FMUL.FTZ R68, R68, R133.reuse ;  /* 0x0000008544447220 */ /* 0x080fe20000410000 */
[----:B------:R-:W-:Y:S01]  /*b8a0*/  FMUL.FTZ R69, R69, R133 ;  /* 0x0000008545457220 */ /* 0x000fe20000410000 */
[-C--:B------:R-:W-:Y:S01]  /*b8b0*/  FMUL.FTZ R70, R70, R0.reuse ;  /* 0x0000000046467220 */ /* 0x080fe20000410000 */
[----:B------:R-:W-:Y:S01]  /*b8c0*/  FMUL.FTZ R71, R71, R0 ;  /* 0x0000000047477220 */ /* 0x000fe20000410000 */
[C---:B------:R-:W-:Y:S01]  /*b8d0*/  HMMA.16816.F32.BF16 R8, R4.reuse, R12, R8 ;  /* 0x0000000c0408723c */ /* 0x040fe20000041808 */
[----:B------:R-:W3:Y:S01]  /*b8e0*/  MUFU.EX2 R97, R97 ;  /* 0x0000006100617308 */ /* 0x000ee20000000800 */
[----:B------:R-:W-:Y:S06]  /*b8f0*/  LDSM.16.MT88.4 R72, [R135+0x4400] ;  /* 0x004400008748783b */ /* 0x000fec0000004200 */
[C---:B------:R-:W-:Y:S01]  /*b900*/  HMMA.16816.F32.BF16 R12, R4.reuse, R14, R108 ;  /* 0x0000000e040c723c */ /* 0x040fe2000004186c */
[----:B------:R-:W-:Y:S08]  /*b910*/  MUFU.EX2 R88, R88 ;  /* 0x0000005800587308 */ /* 0x000ff00000000800 */
[----:B------:R-:W4:Y:S01]  /*b920*/  MUFU.EX2 R81, R81 ;  /* 0x0000005100517308 */ /* 0x000f220000000800 */
[C---:B------:R-:W-:Y:S07]  /*b930*/  HMMA.16816.F32.BF16 R48, R4.reuse, R60, R48 ;  /* 0x0000003c0430723c */ /* 0x040fee0000041830 */
[----:B------:R-:W-:Y:S01]  /*b940*/  MUFU.EX2 R83, R83 ;  /* 0x0000005300537308 */ /* 0x000fe20000000800 */
[----:B------:R-:W-:Y:S01]  /*b950*/  HMMA.16816.F32.BF16 R4, R4, R62, R68 ;  /* 0x0000003e0404723c */ /* 0x000fe20000041844 */
[----:B------:R-:W5:Y:S06]  /*b960*/  LDSM.16.MT88.4 R60, [R119+0xb400] ;  /* 0x00b40000773c783b */ /* 0x000f6c0000004200 */
[----:B------:R-:W1:Y:S01]  /*b970*/  MUFU.EX2 R80, R80 ;  /* 0x0000005000507308 */ /* 0x000e620000000800 */
[----:B---3--:R-:W-:Y:S01]  /*b980*/  F2FP.BF16.F32.PACK_AB R64, R97, R100 ;  /* 0x000000646140723e */ /* 0x008fe200000010ff */
[----:B------:R-:W3:Y:S01]  /*b990*/  LDSM.16.MT88.4 R68, [R135+0x2400] ;  /* 0x002400008744783b */ /* 0x000ee20000004200 */
[----:B----4-:R-:W-:-:S02]  /*b9a0*/  F2FP.BF16.F32.PACK_AB R65, R81, R84 ;  /* 0x000000545141723e */ /* 0x010fc400000010ff */
[----:B------:R-:W-:Y:S01]  /*b9b0*/  F2FP.BF16.F32.PACK_AB R66, R88, R93 ;  /* 0x0000005d5842723e */ /* 0x000fe200000010ff */
        /* <DEDUP_REMOVED lines=11> */
[----:B-1----:R-:W-:Y:S01]  /*ba70*/  F2FP.BF16.F32.PACK_AB R67, R80, R83 ;  /* 0x000000535043723e */ /* 0x002fe200000010ff */
[-CC-:B------:R-:W-:Y:S01]  /*ba80*/  FFMA.FTZ R149, R149, R128.reuse, -R126.reuse ;  /* 0x0000008095957223 */ /* 0x180fe2000001087e */
[-CC-:B------:R-:W-:Y:S01]  /*ba90*/  FFMA.FTZ R98, R170, R128.reuse, -R121.reuse ;  /* 0x00000080aa627223 */ /* 0x180fe20000010879 */
[-CC-:B------:R-:W-:Y:S01]  /*baa0*/  FFMA.FTZ R99, R158, R128.reuse, -R121.reuse ;  /* 0x000000809e637223 */ /* 0x180fe20000010879 */
[-CC-:B------:R-:W-:Y:S01]  /*bab0*/  FFMA.FTZ R154, R154, R128.reuse, -R121.reuse ;  /* 0x000000809a9a7223 */ /* 0x180fe20000010879 */
[-CC-:B------:R-:W-:Y:S01]  /*bac0*/  FFMA.FTZ R161, R161, R128.reuse, -R126.reuse ;  /* 0x00000080a1a17223 */ /* 0x180fe2000001087e */
[-CC-:B------:R-:W-:Y:S01]  /*bad0*/  FFMA.FTZ R163, R163, R128.reuse, -R126.reuse ;  /* 0x00000080a3a37223 */ /* 0x180fe2000001087e */
[C---:B------:R-:W-:Y:S01]  /*bae0*/  HMMA.16816.F32.BF16 R8, R64.reuse, R76, R8 ;  /* 0x0000004c4008723c */ /* 0x040fe20000041808 */
[-CC-:B------:R-:W-:Y:S01]  /*baf0*/  FFMA.FTZ R168, R168, R128.reuse, -R121.reuse ;  /* 0x00000080a8a87223 */ /* 0x180fe20000010879 */
[-CC-:B------:R-:W-:Y:S01]  /*bb00*/  FFMA.FTZ R162, R162, R128.reuse, -R121.reuse ;  /* 0x00000080a2a27223 */ /* 0x180fe20000010879 */
[-CC-:B------:R-:W-:Y:S01]  /*bb10*/  FFMA.FTZ R159, R159, R128.reuse, -R126.reuse ;  /* 0x000000809f9f7223 */ /* 0x180fe2000001087e */
[-CC-:B------:R-:W-:Y:S01]  /*bb20*/  FFMA.FTZ R153, R153, R128.reuse, -R126.reuse ;  /* 0x0000008099997223 */ /* 0x180fe2000001087e */
[-CC-:B------:R-:W-:Y:S01]  /*bb30*/  FFMA.FTZ R150, R150, R128.reuse, -R121.reuse ;  /* 0x0000008096967223 */ /* 0x180fe20000010879 */
[-CC-:B------:R-:W-:Y:S01]  /*bb40*/  FFMA.FTZ R148, R148, R128.reuse, -R121.reuse ;  /* 0x0000008094947223 */ /* 0x180fe20000010879 */
[-CC-:B------:R-:W-:Y:S01]  /*bb50*/  FFMA.FTZ R145, R145, R128.reuse, -R126.reuse ;  /* 0x0000008091917223 */ /* 0x180fe2000001087e */
[C---:B------:R-:W-:Y:S01]  /*bb60*/  HMMA.16816.F32.BF16 R12, R64.reuse, R78, R12 ;  /* 0x0000004e400c723c */ /* 0x040fe2000004180c */
[----:B------:R-:W1:Y:S01]  /*bb70*/  LDSM.16.MT88.4 R76, [R119+0xd400] ;  /* 0x00d40000774c783b */ /* 0x000e620000004200 */
[-C--:B------:R-:W-:Y:S01]  /*bb80*/  FFMA.FTZ R143, R143, R128.reuse, -R126 ;  /* 0x000000808f8f7223 */ /* 0x080fe2000001087e */
[-CC-:B------:R-:W-:Y:S01]  /*bb90*/  FFMA.FTZ R142, R142, R128.reuse, -R121.reuse ;  /* 0x000000808e8e7223 */ /* 0x180fe20000010879 */
[----:B------:R-:W-:Y:S01]  /*bba0*/  FFMA.FTZ R140, R140, R128, -R121 ;  /* 0x000000808c8c7223 */ /* 0x000fe20000010879 */
[----:B------:R-:W-:Y:S01]  /*bbb0*/  FFMA.FTZ R230, R230, R133, R127 ;  /* 0x00000085e6e67223 */ /* 0x000fe2000001007f */
[----:B------:R-:W-:Y:S02]  /*bbc0*/  LDSM.16.MT88.4 R108, [R119+0xac00] ;  /* 0x00ac0000776c783b */ /* 0x000fe40000004200 */
[C---:B--2---:R-:W-:Y:S08]  /*bbd0*/  HMMA.16816.F32.BF16 R16, R64.reuse, R56, R16 ;  /* 0x000000384010723c */ /* 0x044ff00000041810 */
[C---:B------:R-:W-:Y:S01]  /*bbe0*/  HMMA.16816.F32.BF16 R20, R64.reuse, R58, R20 ;  /* 0x0000003a4014723c */ /* 0x040fe20000041814 */
[----:B------:R-:W2:Y:S07]  /*bbf0*/  LDSM.16.MT88.4 R56, [R119+0x9800] ;  /* 0x009800007738783b */ /* 0x000eae0000004200 */
[C---:B-----5:R-:W-:Y:S08]  /*bc00*/  HMMA.16816.F32.BF16 R24, R64.reuse, R60, R24 ;  /* 0x0000003c4018723c */ /* 0x060ff00000041818 */
[C---:B------:R-:W-:Y:S01]  /*bc10*/  HMMA.16816.F32.BF16 R28, R64.reuse, R62, R28 ;  /* 0x0000003e401c723c */ /* 0x040fe2000004181c */
[----:B------:R-:W4:Y:S01]  /*bc20*/  LDSM.16.MT88.4 R60, [R135+0x800] ;  /* 0x00080000873c783b */ /* 0x000f220000004200 */
[----:B------:R-:W-:Y:S08]  /*bc30*/  MUFU.EX2 R82, R82 ;  /* 0x0000005200527308 */ /* 0x000ff00000000800 */
[----:B------:R-:W5:Y:S08]  /*bc40*/  MUFU.EX2 R85, R85 ;  /* 0x0000005500557308 */ /* 0x000f700000000800 */
[----:B------:R-:W-:Y:S08]  /*bc50*/  MUFU.EX2 R87, R87 ;  /* 0x0000005700577308 */ /* 0x000ff00000000800 */
[----:B------:R-:W-:Y:S08]  /*bc60*/  MUFU.EX2 R86, R86 ;  /* 0x0000005600567308 */ /* 0x000ff00000000800 */
[----:B------:R-:W-:Y:S08]  /*bc70*/  MUFU.EX2 R89, R89 ;  /* 0x0000005900597308 */ /* 0x000ff00000000800 */
[----:B------:R-:W1:Y:S08]  /*bc80*/  MUFU.EX2 R90, R90 ;  /* 0x0000005a005a7308 */ /* 0x000e700000000800 */
[----:B------:R-:W-:Y:S08]  /*bc90*/  MUFU.EX2 R91, R91 ;  /* 0x0000005b005b7308 */ /* 0x000ff00000000800 */
[----:B------:R-:W2:Y:S01]  /*bca0*/  MUFU.EX2 R92, R92 ;  /* 0x0000005c005c7308 */ /* 0x000ea20000000800 */
[----:B---3--:R-:W-:Y:S01]  /*bcb0*/  HMMA.16816.F32.BF16 R32, R64, R68, R32 ;  /* 0x000000444020723c */ /* 0x008fe20000041820 */
[----:B-----5:R-:W-:-:S02]  /*bcc0*/  F2FP.BF16.F32.PACK_AB R68, R85, R82 ;  /* 0x000000525544723e */ /* 0x020fc400000010ff */
[----:B-1----:R-:W-:-:S05]  /*bcd0*/  F2FP.BF16.F32.PACK_AB R69, R90, R89 ;  /* 0x000000595a45723e */ /* 0x002fca00000010ff */
[----:B------:R-:W-:Y:S01]  /*bce0*/  HMMA.16816.F32.BF16 R36, R64, R70, R36 ;  /* 0x000000464024723c */ /* 0x000fe20000041824 */
[----:B------:R-:W-:Y:S02]  /*bcf0*/  F2FP.BF16.F32.PACK_AB R70, R86, R87 ;  /* 0x000000575646723e */ /* 0x000fe400000010ff */
[----:B--2---:R-:W-:-:S05]  /*bd00*/  F2FP.BF16.F32.PACK_AB R71, R92, R91 ;  /* 0x0000005b5c47723e */ /* 0x004fca00000010ff */
        /* <DEDUP_REMOVED lines=9> */
[----:B------:R-:W2:Y:S07]  /*bda0*/  LDSM.16.MT88.4 R56, [R135+0x2800] ;  /* 0x002800008738783b */ /* 0x000eae0000004200 */
[C---:B----4-:R-:W-:Y:S08]  /*bdb0*/  HMMA.16816.F32.BF16 R16, R68.reuse, R60, R16 ;  /* 0x0000003c4410723c */ /* 0x050ff00000041810 */
[C---:B------:R-:W-:Y:S01]  /*bdc0*/  HMMA.16816.F32.BF16 R20, R68.reuse, R62, R20 ;  /* 0x0000003e4414723c */ /* 0x040fe20000041814 */
[----:B------:R-:W3:Y:S01]  /*bdd0*/  LDSM.16.MT88.4 R60, [R119+0x9c00] ;  /* 0x009c0000773c783b */ /* 0x000ee20000004200 */
[----:B------:R-:W-:Y:S01]  /*bde0*/  FFMA.FTZ R157, R156, R128, -R121 ;  /* 0x000000809c9d7223 */ /* 0x000fe20000010879 */
[----:B------:R-:W-:Y:S08]  /*bdf0*/  MUFU.EX2 R94, R94 ;  /* 0x0000005e005e7308 */ /* 0x000ff00000000800 */
[----:B------:R-:W4:Y:S08]  /*be00*/  MUFU.EX2 R95, R95 ;  /* 0x0000005f005f7308 */ /* 0x000f300000000800 */
[----:B------:R-:W-:Y:S08]  /*be10*/  MUFU.EX2 R96, R96 ;  /* 0x0000006000607308 */ /* 0x000ff00000000800 */
[----:B------:R-:W-:Y:S08]  /*be20*/  MUFU.EX2 R149, R149 ;  /* 0x0000009500957308 */ /* 0x000ff00000000800 */
[----:B------:R-:W-:Y:S08]  /*be30*/  MUFU.EX2 R98, R98 ;  /* 0x0000006200627308 */ /* 0x000ff00000000800 */
[----:B------:R-:W5:Y:S08]  /*be40*/  MUFU.EX2 R99, R99 ;  /* 0x0000006300637308 */ /* 0x000f700000000800 */
[----:B------:R-:W-:Y:S08]  /*be50*/  MUFU.EX2 R154, R154 ;  /* 0x0000009a009a7308 */ /* 0x000ff00000000800 */
[----:B------:R-:W3:Y:S01]  /*be60*/  MUFU.EX2 R157, R157 ;  /* 0x0000009d009d7308 */ /* 0x000ee20000000800 */
[C---:B-1----:R-:W-:Y:S08]  /*be70*/  HMMA.16816.F32.BF16 R24, R68.reuse, R64, R24 ;  /* 0x000000404418723c */ /* 0x042ff00000041818 */
[C---:B------:R-:W-:Y:S01]  /*be80*/  HMMA.16816.F32.BF16 R28, R68.reuse, R66, R28 ;  /* 0x00000042441c723c */ /* 0x040fe2000004181c */
[----:B------:R-:W-:Y:S07]  /*be90*/  LDSM.16.MT88.4 R64, [R135+0xc00] ;  /* 0x000c00008740783b */ /* 0x000fee0000004200 */
[C---:B--2---:R-:W-:Y:S08]  /*bea0*/  HMMA.16816.F32.BF16 R32, R68.reuse, R56, R32 ;  /* 0x000000384420723c */ /* 0x044ff00000041820 */
[C---:B------:R-:W-:Y:S01]  /*beb0*/  HMMA.16816.F32.BF16 R36, R68.reuse, R58, R36 ;  /* 0x0000003a4424723c */ /* 0x040fe20000041824 */
[----:B------:R-:W1:Y:S07]  /*bec0*/  LDSM.16.MT88.4 R56, [R119+0xbc00] ;  /* 0x00bc00007738783b */ /* 0x000e6e0000004200 */
        /* <DEDUP_REMOVED lines=9> */
[----:B---3--:R-:W-:-:S07]  /*bf60*/  F2FP.BF16.F32.PACK_AB R71, R157, R154 ;  /* 0x0000009a9d47723e */ /* 0x008fce00000010ff */
[C---:B------:R-:W-:Y:S08]  /*bf70*/  HMMA.16816.F32.BF16 R8, R68.reuse, R60, R8 ;  /* 0x0000003c4408723c */ /* 0x040ff00000041808 */
[C---:B------:R-:W-:Y:S01]  /*bf80*/  HMMA.16816.F32.BF16 R12, R68.reuse, R62, R12 ;  /* 0x0000003e440c723c */ /* 0x040fe2000004180c */
[----:B------:R-:W2:Y:S07]  /*bf90*/  LDSM.16.MT88.4 R60, [R135+0x2c00] ;  /* 0x002c0000873c783b */ /* 0x000eae0000004200 */
[C---:B-1----:R-:W-:Y:S08]  /*bfa0*/  HMMA.16816.F32.BF16 R24, R68.reuse, R56, R24 ;  /* 0x000000384418723c */ /* 0x042ff00000041818 */
[----:B------:R-:W-:Y:S01]  /*bfb0*/  HMMA.16816.F32.BF16 R28, R68, R58, R28 ;  /* 0x0000003a441c723c */ /* 0x000fe2000004181c */
[----:B------:R-:W1:Y:S01]  /*bfc0*/  LDSM.16.MT88.4 R56, [R135+0x1000] ;  /* 0x001000008738783b */ /* 0x000e620000004200 */
[-CC-:B------:R-:W-:Y:S01]  /*bfd0*/  FFMA.FTZ R156, R167, R128.reuse, -R126.reuse ;  /* 0x00000080a79c7223 */ /* 0x180fe2000001087e */
[-C--:B------:R-:W-:Y:S01]  /*bfe0*/  FFMA.FTZ R158, R165, R128.reuse, -R126 ;  /* 0x00000080a59e7223 */ /* 0x080fe2000001087e */
[-CC-:B------:R-:W-:Y:S01]  /*bff0*/  FFMA.FTZ R165, R166, R128.reuse, -R121.reuse ;  /* 0x00000080a6a57223 */ /* 0x180fe20000010879 */
[----:B------:R-:W-:-:S03]  /*c000*/  FFMA.FTZ R167, R160, R128, -R121 ;  /* 0x00000080a0a77223 */ /* 0x000fc60000010879 */
[C---:B------:R-:W-:Y:S08]  /*c010*/  HMMA.16816.F32.BF16 R16, R68.reuse, R64, R16 ;  /* 0x000000404410723c */ /* 0x040ff00000041810 */
[C---:B------:R-:W-:Y:S01]  /*c020*/  HMMA.16816.F32.BF16 R20, R68.reuse, R66, R20 ;  /* 0x000000424414723c */ /* 0x040fe20000041814 */
[----:B------:R-:W3:Y:S07]  /*c030*/  LDSM.16.MT88.4 R64, [R119+0xa000] ;  /* 0x00a000007740783b */ /* 0x000eee0000004200 */
[C---:B--2---:R-:W-:Y:S08]  /*c040*/  HMMA.16816.F32.BF16 R32, R68.reuse, R60, R32 ;  /* 0x0000003c4420723c */ /* 0x044ff00000041820 */
[C---:B------:R-:W-:Y:S01]  /*c050*/  HMMA.16816.F32.BF16 R36, R68.reuse, R62, R36 ;  /* 0x0000003e4424723c */ /* 0x040fe20000041824 */
[----:B------:R-:W2:Y:S01]  /*c060*/  LDSM.16.MT88.4 R60, [R119+0xc000] ;  /* 0x00c00000773c783b */ /* 0x000ea20000004200 */
        /* <DEDUP_REMOVED lines=8> */
[C---:B------:R-:W-:Y:S08]  /*c0f0*/  HMMA.16816.F32.BF16 R40, R68.reuse, R76, R40 ;  /* 0x0000004c4428723c */ /* 0x040ff00000041828 */
[C---:B------:R-:W-:Y:S08]  /*c100*/  HMMA.16816.F32.BF16 R44, R68.reuse, R78, R44 ;  /* 0x0000004e442c723c */ /* 0x040ff0000004182c */
[C---:B------:R-:W-:Y:S08]  /*c110*/  HMMA.16816.F32.BF16 R48, R68.reuse, R72, R48 ;  /* 0x000000484430723c */ /* 0x040ff00000041830 */
[----:B------:R-:W-:Y:S01]  /*c120*/  HMMA.16816.F32.BF16 R4, R68, R74, R4 ;  /* 0x0000004a4404723c */ /* 0x000fe20000041804 */
[----:B----4-:R-:W-:Y:S01]  /*c130*/  F2FP.BF16.F32.PACK_AB R68, R156, R161 ;  /* 0x000000a19c44723e */ /* 0x010fe200000010ff */
[----:B------:R-:W-:Y:S01]  /*c140*/  LDSM.16.MT88.4 R72, [R135+0x3000] ;  /* 0x003000008748783b */ /* 0x000fe20000004200 */
[----:B-----5:R-:W-:-:S02]  /*c150*/  F2FP.BF16.F32.PACK_AB R69, R165, R168 ;  /* 0x000000a8a545723e */ /* 0x020fc400000010ff */
[----:B------:R-:W-:Y:S01]  /*c160*/  F2FP.BF16.F32.PACK_AB R70, R158, R163 ;  /* 0x000000a39e46723e */ /* 0x000fe200000010ff */
[--C-:B------:R-:W-:Y:S01]  /*c170*/  FFMA.FTZ R160, R155, R128, -R126.reuse ;  /* 0x000000809ba07223 */ /* 0x100fe2000001087e */
[----:B-1----:R-:W-:Y:S01]  /*c180*/  F2FP.BF16.F32.PACK_AB R71, R167, R162 ;  /* 0x000000a2a747723e */ /* 0x002fe200000010ff */
[-C--:B------:R-:W-:Y:S01]  /*c190*/  FFMA.FTZ R166, R151, R128.reuse, -R126 ;  /* 0x0000008097a67223 */ /* 0x080fe2000001087e */
[----:B------:R-:W-:Y:S01]  /*c1a0*/  MUFU.EX2 R159, R159 ;  /* 0x0000009f009f7308 */ /* 0x000fe20000000800 */
[----:B------:R-:W-:Y:S04]  /*c1b0*/  LDSM.16.MT88.4 R76, [R135+0x1400] ;  /* 0x00140000874c783b */ /* 0x000fe80000004200 */
[C---:B------:R-:W-:Y:S08]  /*c1c0*/  HMMA.16816.F32.BF16 R16, R68.reuse, R56, R16 ;  /* 0x000000384410723c */ /* 0x040ff00000041810 */
[C---:B------:R-:W-:Y:S01]  /*c1d0*/  HMMA.16816.F32.BF16 R20, R68.reuse, R58, R20 ;  /* 0x0000003a4414723c */ /* 0x040fe20000041814 */
[----:B------:R-:W1:Y:S07]  /*c1e0*/  LDSM.16.MT88.4 R56, [R135+0x5000] ;  /* 0x005000008738783b */ /* 0x000e6e0000004200 */
[C---:B---3--:R-:W-:Y:S08]  /*c1f0*/  HMMA.16816.F32.BF16 R8, R68.reuse, R64, R8 ;  /* 0x000000404408723c */ /* 0x048ff00000041808 */
[C---:B------:R-:W-:Y:S01]  /*c200*/  HMMA.16816.F32.BF16 R12, R68.reuse, R66, R12 ;  /* 0x00000042440c723c */ /* 0x040fe2000004180c */
[----:B------:R-:W3:Y:S07]  /*c210*/  LDSM.16.MT88.4 R64, [R119+0xe000] ;  /* 0x00e000007740783b */ /* 0x000eee0000004200 */
[C---:B--2---:R-:W-:Y:S08]  /*c220*/  HMMA.16816.F32.BF16 R24, R68.reuse, R60, R24 ;  /* 0x0000003c4418723c */ /* 0x044ff00000041818 */
[C---:B------:R-:W-:Y:S01]  /*c230*/  HMMA.16816.F32.BF16 R28, R68.reuse, R62, R28 ;  /* 0x0000003e441c723c */ /* 0x040fe2000004181c */
[----:B------:R-:W2:Y:S01]  /*c240*/  LDSM.16.MT88.4 R60, [R119+0xa400] ;  /* 0x00a40000773c783b */ /* 0x000ea20000004200 */
[-CC-:B------:R-:W-:Y:S01]  /*c250*/  FFMA.FTZ R151, R152, R128.reuse, -R121.reuse ;  /* 0x0000008098977223 */ /* 0x180fe20000010879 */
[----:B------:R-:W-:Y:S01]  /*c260*/  FFMA.FTZ R155, R146, R128, -R121 ;  /* 0x00000080929b7223 */ /* 0x000fe20000010879 */
[----:B------:R-:W4:Y:S08]  /*c270*/  MUFU.EX2 R160, R160 ;  /* 0x000000a000a07308 */ /* 0x000f300000000800 */
[----:B------:R-:W-:Y:S08]  /*c280*/  MUFU.EX2 R153, R153 ;  /* 0x0000009900997308 */ /* 0x000ff00000000800 */
[----:B------:R-:W-:Y:S08]  /*c290*/  MUFU.EX2 R166, R166 ;  /* 0x000000a600a67308 */ /* 0x000ff00000000800 */
[----:B------:R-:W-:Y:S08]  /*c2a0*/  MUFU.EX2 R151, R151 ;  /* 0x0000009700977308 */ /* 0x000ff00000000800 */
[----:B------:R-:W5:Y:S08]  /*c2b0*/  MUFU.EX2 R150, R150 ;  /* 0x0000009600967308 */ /* 0x000f700000000800 */
[----:B------:R-:W-:Y:S08]  /*c2c0*/  MUFU.EX2 R148, R148 ;  /* 0x0000009400947308 */ /* 0x000ff00000000800 */
[----:B------:R-:W3:Y:S01]  /*c2d0*/  MUFU.EX2 R155, R155 ;  /* 0x0000009b009b7308 */ /* 0x000ee20000000800 */
[----:B-1----:R-:W-:Y:S01]  /*c2e0*/  HMMA.16816.F32.BF16 R48, R68, R56, R48 ;  /* 0x000000384430723c */ /* 0x002fe20000041830 */
[----:B----4-:R-:W-:-:S02]  /*c2f0*/  F2FP.BF16.F32.PACK_AB R56, R160, R159 ;  /* 0x0000009fa038723e */ /* 0x010fc400000010ff */
[----:B-----5:R-:W-:-:S05]  /*c300*/  F2FP.BF16.F32.PACK_AB R57, R150, R151 ;  /* 0x000000979639723e */ /* 0x020fca00000010ff */
[----:B------:R-:W-:Y:S01]  /*c310*/  HMMA.16816.F32.BF16 R4, R68, R58, R4 ;  /* 0x0000003a4404723c */ /* 0x000fe20000041804 */
[----:B------:R-:W-:Y:S02]  /*c320*/  F2FP.BF16.F32.PACK_AB R58, R166, R153 ;  /* 0x00000099a63a723e */ /* 0x000fe400000010ff */
[----:B---3--:R-:W-:-:S05]  /*c330*/  F2FP.BF16.F32.PACK_AB R59, R155, R148 ;  /* 0x000000949b3b723e */ /* 0x008fca00000010ff */
[C---:B------:R-:W-:Y:S08]  /*c340*/  HMMA.16816.F32.BF16 R32, R68.reuse, R72, R32 ;  /* 0x000000484420723c */ /* 0x040ff00000041820 */
[C---:B------:R-:W-:Y:S01]  /*c350*/  HMMA.16816.F32.BF16 R36, R68.reuse, R74, R36 ;  /* 0x0000004a4424723c */ /* 0x040fe20000041824 */
[----:B------:R-:W1:Y:S07]  /*c360*/  LDSM.16.MT88.4 R72, [R119+0xe400] ;  /* 0x00e400007748783b */ /* 0x000e6e0000004200 */
[C---:B------:R-:W-:Y:S08]  /*c370*/  HMMA.16816.F32.BF16 R40, R68.reuse, R64, R40 ;  /* 0x000000404428723c */ /* 0x040ff00000041828 */
[----:B------:R-:W-:Y:S01]  /*c380*/  HMMA.16816.F32.BF16 R44, R68, R66, R44 ;  /* 0x00000042442c723c */ /* 0x000fe2000004182c */
[----:B------:R-:W3:Y:S04]  /*c390*/  LDSM.16.MT88.4 R64, [R119+0xc400] ;  /* 0x00c400007740783b */ /* 0x000ee80000004200 */
[----:B------:R-:W4:Y:S03]  /*c3a0*/  LDSM.16.MT88.4 R68, [R135+0x3400] ;  /* 0x003400008744783b */ /* 0x000f260000004200 */
[C---:B--2---:R-:W-:Y:S08]  /*c3b0*/  HMMA.16816.F32.BF16 R8, R56.reuse, R60, R8 ;  /* 0x0000003c3808723c */ /* 0x044ff00000041808 */
[C---:B------:R-:W-:Y:S01]  /*c3c0*/  HMMA.16816.F32.BF16 R12, R56.reuse, R62, R12 ;  /* 0x0000003e380c723c */ /* 0x040fe2000004180c */
[----:B------:R-:W2:Y:S07]  /*c3d0*/  LDSM.16.MT88.4 R60, [R135+0x5400] ;  /* 0x00540000873c783b */ /* 0x000eae0000004200 */
[C---:B------:R-:W-:Y:S08]  /*c3e0*/  HMMA.16816.F32.BF16 R16, R56.reuse, R76, R16 ;  /* 0x0000004c3810723c */ /* 0x040ff00000041810 */
[----:B------:R-:W-:Y:S01]  /*c3f0*/  HMMA.16816.F32.BF16 R20, R56, R78, R20 ;  /* 0x0000004e3814723c */ /* 0x000fe20000041814 */
[----:B------:R-:W-:-:S07]  /*c400*/  FFMA.FTZ R146, R147, R128, -R126 ;  /* 0x0000008093927223 */ /* 0x000fce000001087e */
[C---:B-1----:R-:W-:Y:S08]  /*c410*/  HMMA.16816.F32.BF16 R40, R56.reuse, R72, R40 ;  /* 0x000000483828723c */ /* 0x042ff00000041828 */
[C---:B---3--:R-:W-:Y:S08]  /*c420*/  HMMA.16816.F32.BF16 R24, R56.reuse, R64, R24 ;  /* 0x000000403818723c */ /* 0x048ff00000041818 */
[C---:B------:R-:W-:Y:S08]  /*c430*/  HMMA.16816.F32.BF16 R28, R56.reuse, R66, R28 ;  /* 0x00000042381c723c */ /* 0x040ff0000004181c */
[C---:B----4-:R-:W-:Y:S08]  /*c440*/  HMMA.16816.F32.BF16 R32, R56.reuse, R68, R32 ;  /* 0x000000443820723c */ /* 0x050ff00000041820 */
[C---:B------:R-:W-:Y:S08]  /*c450*/  HMMA.16816.F32.BF16 R36, R56.reuse, R70, R36 ;  /* 0x000000463824723c */ /* 0x040ff00000041824 */
[C---:B------:R-:W-:Y:S08]  /*c460*/  HMMA.16816.F32.BF16 R44, R56.reuse, R74, R44 ;  /* 0x0000004a382c723c */ /* 0x040ff0000004182c */
[C---:B--2---:R-:W-:Y:S08]  /*c470*/  HMMA.16816.F32.BF16 R48, R56.reuse, R60, R48 ;  /* 0x0000003c3830723c */ /* 0x044ff00000041830 */
[----:B------:R-:W-:Y:S01]  /*c480*/  HMMA.16816.F32.BF16 R4, R56, R62, R4 ;  /* 0x0000003e3804723c */ /* 0x000fe20000041804 */
[----:B------:R-:W1:Y:S01]  /*c490*/  LDSM.16.MT88.4 R56, [R135+0x3800] ;  /* 0x003800008738783b */ /* 0x000e620000004200 */
[-C--:B------:R-:W-:Y:S01]  /*c4a0*/  FFMA.FTZ R152, R141, R128.reuse, -R126 ;  /* 0x000000808d987223 */ /* 0x080fe2000001087e */
[-CC-:B------:R-:W-:Y:S01]  /*c4b0*/  FFMA.FTZ R141, R144, R128.reuse, -R121.reuse ;  /* 0x00000080908d7223 */ /* 0x180fe20000010879 */
[----:B------:R-:W-:Y:S01]  /*c4c0*/  FFMA.FTZ R147, R138, R128, -R121 ;  /* 0x000000808a937223 */ /* 0x000fe20000010879 */
[----:B------:R-:W-:Y:S01]  /*c4d0*/  MUFU.EX2 R146, R146 ;  /* 0x0000009200927308 */ /* 0x000fe20000000800 */
[----:B------:R-:W2:Y:S07]  /*c4e0*/  LDSM.16.MT88.4 R64, [R135+0x1800] ;  /* 0x001800008740783b */ /* 0x000eae0000004200 */
[----:B------:R-:W3:Y:S08]  /*c4f0*/  MUFU.EX2 R145, R145 ;  /* 0x0000009100917308 */ /* 0x000ef00000000800 */
[----:B------:R-:W-:Y:S08]  /*c500*/  MUFU.EX2 R143, R143 ;  /* 0x0000008f008f7308 */ /* 0x000ff00000000800 */
[----:B------:R-:W-:Y:S08]  /*c510*/  MUFU.EX2 R142, R142 ;  /* 0x0000008e008e7308 */ /* 0x000ff00000000800 */
[----:B------:R-:W-:Y:S01]  /*c520*/  MUFU.EX2 R140, R140 ;  /* 0x0000008c008c7308 */ /* 0x000fe20000000800 */
[----:B------:R-:W-:Y:S01]  /*c530*/  FADD.FTZ R125, R125, R230 ;  /* 0x000000e67d7d7221 */ /* 0x000fe20000010000 */
[----:B------:R-:W4:Y:S04]  /*c540*/  LDSM.16.MT88.4 R76, [R119+0xa800] ;  /* 0x00a80000774c783b */ /* 0x000f280000004200 */
[----:B------:R-:W5:Y:S02]  /*c550*/  LDSM.16.MT88.4 R68, [R119+0xc800] ;  /* 0x00c800007744783b */ /* 0x000f640000004200 */
[----:B------:R-:W1:Y:S02]  /*c560*/  MUFU.EX2 R152, R152 ;  /* 0x0000009800987308 */ /* 0x000e640000000800 */
[----:B------:R-:W5:Y:S06]  /*c570*/  LDSM.16.MT88.4 R72, [R119+0xe800] ;  /* 0x00e800007748783b */ /* 0x000f6c0000004200 */
[----:B------:R-:W2:Y:S08]  /*c580*/  MUFU.EX2 R141, R141 ;  /* 0x0000008d008d7308 */ /* 0x000eb00000000800 */
[----:B------:R-:W4:Y:S01]  /*c590*/  MUFU.EX2 R147, R147 ;  /* 0x0000009300937308 */ /* 0x000f220000000800 */
[----:B---3--:R-:W-:-:S02]  /*c5a0*/  F2FP.BF16.F32.PACK_AB R60, R145, R146 ;  /* 0x00000092913c723e */ /* 0x008fc400000010ff */
[----:B-1----:R-:W-:Y:S02]  /*c5b0*/  F2FP.BF16.F32.PACK_AB R62, R152, R143 ;  /* 0x0000008f983e723e */ /* 0x002fe400000010ff */
[----:B--2---:R-:W-:Y:S02]  /*c5c0*/  F2FP.BF16.F32.PACK_AB R61, R142, R141 ;  /* 0x0000008d8e3d723e */ /* 0x004fe400000010ff */
[----:B----4-:R-:W-:-:S07]  /*c5d0*/  F2FP.BF16.F32.PACK_AB R63, R147, R140 ;  /* 0x0000008c933f723e */ /* 0x010fce00000010ff */
[----:B------:R-:W-:Y:S01]  /*c5e0*/  HMMA.16816.F32.BF16 R32, R60, R56, R32 ;  /* 0x000000383c20723c */ /* 0x000fe20000041820 */
[----:B------:R-:W-:-:S04]  /*c5f0*/  FFMA.FTZ R57, R231, R0, R122 ;  /* 0x00000000e7397223 */ /* 0x000fc8000001007a */
        /* <DEDUP_REMOVED lines=18> */
[----:B------:R-:W-:-:S03]  /*c720*/  FADD.FTZ R87, R87, R82 ;  /* 0x0000005257577221 */ /* 0x000fc60000010000 */
[----:B------:R-:W-:Y:S02]  /*c730*/  FADD.FTZ R91, R91, R90 ;  /* 0x0000005a5b5b7221 */ /* 0x000fe40000010000 */
[----:B------:R-:W-:Y:S01]  /*c740*/  HMMA.16816.F32.BF16 R20, R60, R66, R20 ;  /* 0x000000423c14723c */ /* 0x000fe20000041814 */
[----:B------:R-:W1:Y:S01]  /*c750*/  LDSM.16.MT88.4 R64, [R135+0x5800] ;  /* 0x005800008740783b */ /* 0x000e620000004200 */
[----:B------:R-:W-:Y:S01]  /*c760*/  FADD.FTZ R87, R86, R87 ;  /* 0x0000005756577221 */ /* 0x000fe20000010000 */
[----:B------:R-:W-:Y:S01]  /*c770*/  FADD.FTZ R91, R92, R91 ;  /* 0x0000005b5c5b7221 */ /* 0x000fe20000010000 */
        /* <DEDUP_REMOVED lines=15> */
[----:B------:R-:W-:Y:S04]  /*c870*/  HMMA.16816.F32.BF16 R8, R60, R76, R8 ;  /* 0x0000004c3c08723c */ /* 0x000fe80000041808 */
[----:B------:R-:W2:Y:S01]  /*c880*/  MUFU.EX2 R137, R137 ;  /* 0x0000008900897308 */ /* 0x000ea20000000800 */
[----:B------:R-:W-:Y:S01]  /*c890*/  FADD.FTZ R0, R149, R0 ;  /* 0x0000000095007221 */ /* 0x000fe20000010000 */
[----:B------:R-:W-:-:S06]  /*c8a0*/  FADD.FTZ R157, R157, R154 ;  /* 0x0000009a9d9d7221 */ /* 0x000fcc0000010000 */
[----:B------:R-:W-:Y:S08]  /*c8b0*/  MUFU.EX2 R131, R131 ;  /* 0x0000008300837308 */ /* 0x000ff00000000800 */
[----:B------:R-:W-:Y:S08]  /*c8c0*/  MUFU.EX2 R126, R126 ;  /* 0x0000007e007e7308 */ /* 0x000ff00000000800 */
[----:B------:R-:W-:Y:S08]  /*c8d0*/  MUFU.EX2 R129, R129 ;  /* 0x0000008100817308 */ /* 0x000ff00000000800 */
[----:B------:R-:W3:Y:S08]  /*c8e0*/  MUFU.EX2 R136, R136 ;  /* 0x0000008800887308 */ /* 0x000ef00000000800 */
[----:B------:R-:W-:Y:S08]  /*c8f0*/  MUFU.EX2 R122, R132 ;  /* 0x00000084007a7308 */ /* 0x000ff00000000800 */
[----:B------:R-:W4:Y:S01]  /*c900*/  MUFU.EX2 R231, R231 ;  /* 0x000000e700e77308 */ /* 0x000f220000000800 */
[----:B------:R-:W-:Y:S01]  /*c910*/  FADD.FTZ R161, R161, R0 ;  /* 0x00000000a1a17221 */ /* 0x000fe20000010000 */
[----:B------:R-:W-:Y:S01]  /*c920*/  FADD.FTZ R168, R168, R157 ;  /* 0x0000009da8a87221 */ /* 0x000fe20000010000 */
[----:B-----5:R-:W-:Y:S02]  /*c930*/  HMMA.16816.F32.BF16 R24, R60, R68, R24 ;  /* 0x000000443c18723c */ /* 0x020fe40000041818 */
[----:B------:R-:W-:Y:S01]  /*c940*/  FADD.FTZ R156, R156, R161 ;  /* 0x000000a19c9c7221 */ /* 0x000fe20000010000 */
[----:B------:R-:W-:Y:S01]  /*c950*/  FADD.FTZ R165, R165, R168 ;  /* 0x000000a8a5a57221 */ /* 0x000fe20000010000 */
[----:B--2---:R-:W-:-:S02]  /*c960*/  F2FP.BF16.F32.PACK_AB R68, R137, R138 ;  /* 0x0000008a8944723e */ /* 0x004fc400000010ff */
[----:B---3--:R-:W-:Y:S02]  /*c970*/  F2FP.BF16.F32.PACK_AB R69, R136, R129 ;  /* 0x000000818845723e */ /* 0x008fe400000010ff */
[C---:B------:R-:W-:Y:S01]  /*c980*/  HMMA.16816.F32.BF16 R28, R60.reuse, R70, R28 ;  /* 0x000000463c1c723c */ /* 0x040fe2000004181c */
[----:B------:R-:W-:Y:S01]  /*c990*/  F2FP.BF16.F32.PACK_AB R70, R126, R131 ;  /* 0x000000837e46723e */ /* 0x000fe200000010ff */
[----:B------:R-:W-:Y:S01]  /*c9a0*/  FADD.FTZ R163, R163, R156 ;  /* 0x0000009ca3a37221 */ /* 0x000fe20000010000 */
[----:B------:R-:W-:Y:S01]  /*c9b0*/  FADD.FTZ R162, R162, R165 ;  /* 0x000000a5a2a27221 */ /* 0x000fe20000010000 */
[----:B----4-:R-:W-:Y:S02]  /*c9c0*/  F2FP.BF16.F32.PACK_AB R71, R231, R122 ;  /* 0x0000007ae747723e */ /* 0x010fe400000010ff */
[----:B------:R-:W-:Y:S01]  /*c9d0*/  FADD.FTZ R158, R158, R163 ;  /* 0x000000a39e9e7221 */ /* 0x000fe20000010000 */
[----:B------:R-:W-:Y:S01]  /*c9e0*/  FADD.FTZ R162, R167, R162 ;  /* 0x000000a2a7a27221 */ /* 0x000fe20000010000 */
[----:B------:R-:W-:Y:S01]  /*c9f0*/  HMMA.16816.F32.BF16 R12, R60, R78, R12 ;  /* 0x0000004e3c0c723c */ /* 0x000fe2000004180c */
[----:B------:R-:W2:Y:S01]  /*ca00*/  LDSM.16.MT88.4 R76, [R119+0xec00] ;  /* 0x00ec0000774c783b */ /* 0x000ea20000004200 */
[----:B------:R-:W-:Y:S01]  /*ca10*/  FADD.FTZ R159, R159, R158 ;  /* 0x0000009e9f9f7221 */ /* 0x000fe20000010000 */
[----:B------:R-:W-:-:S05]  /*ca20*/  FADD.FTZ R151, R151, R162 ;  /* 0x000000a297977221 */ /* 0x000fca0000010000 */
[----:B------:R-:W-:Y:S01]  /*ca30*/  HMMA.16816.F32.BF16 R36, R60, R58, R36 ;  /* 0x0000003a3c24723c */ /* 0x000fe20000041824 */
[----:B------:R-:W3:Y:S01]  /*ca40*/  LDSM.16.MT88.4 R56, [R135+0x1c00] ;  /* 0x001c00008738783b */ /* 0x000ee20000004200 */
[----:B------:R-:W-:-:S06]  /*ca50*/  FADD.FTZ R160, R160, R159 ;  /* 0x0000009fa0a07221 */ /* 0x000fcc0000010000 */
[----:B------:R-:W-:Y:S01]  /*ca60*/  HMMA.16816.F32.BF16 R112, R68, R108, R8 ;  /* 0x0000006c4470723c */ /* 0x000fe20000041808 */
[----:B------:R-:W-:Y:S04]  /*ca70*/  LDSM.16.MT88.4 R8, [R135+0x3c00] ;  /* 0x003c00008708783b */ /* 0x000fe80000004200 */
[----:B------:R-:W-:Y:S03]  /*ca80*/  LDSM.16.MT88.4 R132, [R135+0x5c00] ;  /* 0x005c00008784783b */ /* 0x000fe60000004200 */
[----:B------:R-:W-:Y:S01]  /*ca90*/  HMMA.16816.F32.BF16 R40, R60, R72, R40 ;  /* 0x000000483c28723c */ /* 0x000fe20000041828 */
[----:B------:R-:W-:-:S07]  /*caa0*/  FADD.FTZ R151, R150, R151 ;  /* 0x0000009796977221 */ /* 0x000fce0000010000 */
        /* <DEDUP_REMOVED lines=42> */
.L_x_1836:
[----:B------:R-:W-:-:S07]  /*cd50*/  IADD3 R224, PT, PT, R164, -0x1, RZ ;  /* 0xffffffffa4e07810 */ /* 0x000fce0007ffe0ff */
.L_x_1845:
[----:B------:R-:W-:Y:S05]  /*cd60*/  BSYNC B2 ;  /* 0x0000000000027941 */ /* 0x000fea0003800000 */
.L_x_1835:
[----:B------:R-:W-:-:S13]  /*cd70*/  ISETP.GE.AND P0, PT, R224, R201, PT ;  /* 0x000000c9e000720c */ /* 0x000fda0003f06270 */
[----:B------:R-:W-:Y:S05]  /*cd80*/  @!P0 BRA `(.L_x_1846) ;  /* 0x0000005400488947 */ /* 0x000fea0003800000 */
[----:B------:R-:W-:Y:S01]  /*cd90*/  IMAD.MOV.U32 R117, RZ, RZ, R0 ;  /* 0x000000ffff757224 */ /* 0x000fe200078e0000 */
[----:B------:R-:W-:Y:S01]  /*cda0*/  ISETP.NE.U32.AND P3, PT, R228, RZ, PT ;  /* 0x000000ffe400720c */ /* 0x000fe20003f65070 */
[C---:B------:R-:W-:Y:S01]  /*cdb0*/  IMAD.SHL.U32 R0, R224.reuse, 0x80, RZ ;  /* 0x00000080e0007824 */ /* 0x040fe200078e00ff */
[----:B------:R-:W-:Y:S01]  /*cdc0*/  MOV R116, R52 ;  /* 0x0000003400747202 */ /* 0x000fe20000000f00 */
[----:B------:R-:W-:Y:S01]  /*cdd0*/  VIADD R224, R224, 0x1 ;  /* 0x00000001e0e07836 */ /* 0x000fe20000000000 */
[----:B------:R-:W-:Y:S01]  /*cde0*/  ISETP.NE.AND.EX P3, PT, R229, RZ, PT, P3 ;  /* 0x000000ffe500720c */ /* 0x000fe20003f65330 */
[C---:B------:R-:W-:Y:S01]  /*cdf0*/  VIADD R225, R0.reuse, 0x80 ;  /* 0x0000008000e17836 */ /* 0x040fe20000000000 */
[----:B------:R-:W-:Y:S02]  /*ce00*/  IADD3 R219, PT, PT, R119, 0x9020, RZ ;  /* 0x0000902077db7810 */ /* 0x000fe40007ffe0ff */
[----:B------:R-:W-:-:S09]  /*ce10*/  LOP3.LUT R226, R0, 0x40, R53, 0xfe, !PT ;  /* 0x0000004000e27812 */ /* 0x000fd200078efe35 */
.L_x_1853:
        /* <DEDUP_REMOVED lines=80> */
.L_x_1848:
[----:B------:R-:W-:Y:S05]  /*d320*/  BSYNC.RECONVERGENT B0 ;  /* 0x0000000000007941 */ /* 0x000fea0003800200 */
.L_x_1847:
        /* <DEDUP_REMOVED lines=18> */
[----:B------:R-:W-:Y:S03]  /*d450*/  LOP3.LUT P2, RZ, R118, 0x4, RZ, 0xc0, !PT ;  /* 0x0000000476ff7812 */ /* 0x000fe6000784c0ff */
[----:B------:R-:W-:Y:S01]  /*d460*/  @!PT LDS RZ, [RZ] ;  /* 0x00000000fffff984 */ /* 0x000fe20000000800 */
[----:B------:R-:W-:Y:S01]  /*d470*/  @!PT LDS RZ, [RZ] ;  /* 0x00000000fffff984 */ /* 0x000fe20000000800 */
[----:B------:R-:W-:Y:S01]  /*d480*/  @!PT LDS RZ, [RZ] ;  /* 0x00000000fffff984 */ /* 0x000fe20000000800 */
[----:B------:R-:W-:Y:S01]  /*d490*/  @!P4 LDGSTS.E.BYPASS.LTC128B.128 [R211+0xd000], desc[UR4][R204.64+0x80] ;  /* 0x0d000080ccd3cfae */ /* 0x000fe2000b981a04 */
[----:B------:R-:W-:Y:S02]  /*d4a0*/  IADD3.X R51, PT, PT, R44, R47, RZ, P0, !PT ;  /* 0x0000002f2c337210 */ /* 0x000fe400007fe4ff */
[----:B------:R-:W-:Y:S03]  /*d4b0*/  MOV R144, 0x20 ;  /* 0x0000002000907802 */ /* 0x000fe60000000f00 */
[----:B------:R-:W-:Y:S01]  /*d4c0*/  @P4 STS.128 [R211+0xd000], RZ ;  /* 0x00d000ffd3004388 */ /* 0x000fe20000000c00 */
[----:B------:R-:W-:Y:S02]  /*d4d0*/  IADD3 R224, PT, PT, R224, -0x1, RZ ;  /* 0xffffffffe0e07810 */ /* 0x000fe40007ffe0ff */
[----:B------:R-:W-:Y:S03]  /*d4e0*/  SEL R144, R144, 0xffffffe0, !P2 ;  /* 0xffffffe090907807 */ /* 0x000fe60005000000 */
[----:B------:R-:W-:Y:S01]  /*d4f0*/  @!PT LDS RZ, [RZ] ;  /* 0x00000000fffff984 */ /* 0x000fe20000000800 */
[----:B------:R-:W-:Y:S01]  /*d500*/  @!PT LDS RZ, [RZ] ;  /* 0x00000000fffff984 */ /* 0x000fe20000000800 */
[----:B------:R-:W-:Y:S01]  /*d510*/  @!PT LDS RZ, [RZ] ;  /* 0x00000000fffff984 */ /* 0x000fe20000000800 */
[----:B------:R-:W-:Y:S01]  /*d520*/  @!P6 LDGSTS.E.BYPASS.LTC128B.128 [R211+0x9800], desc[UR4][R48.64] ;  /* 0x0980000030d3efae */ /* 0x000fe2000b981a04 */
[----:B------:R-:W-:Y:S02]  /*d530*/  ISETP.GT.AND P0, PT, R224, R201, PT ;  /* 0x000000c9e000720c */ /* 0x000fe40003f04270 */
[-C--:B------:R-:W-:Y:S03]  /*d540*/  IADD3 R184, PT, PT, R193, R144.reuse, RZ ;  /* 0x00000090c1b87210 */ /* 0x080fe60007ffe0ff */
[----:B------:R-:W-:Y:S01]  /*d550*/  @P6 STS.128 [R211+0x9800], RZ ;  /* 0x009800ffd3006388 */ /* 0x000fe20000000c00 */
[----:B------:R-:W-:Y:S05]  /*d560*/  IADD3 R0, PT, PT, R192, R144, RZ ;  /* 0x00000090c0007210 */ /* 0x000fea0007ffe0ff */
        /* <DEDUP_REMOVED lines=41> */
[----:B------:R-:W3:Y:S06]  /*d800*/  LDSM.16.M88.4 R124, [R192+0x3000] ;  /* 0x00300000c07c783b */ /* 0x000eec0000000200 */
[----:B------:R-:W4:Y:S06]  /*d810*/  LDSM.16.M88.4 R128, [R192+0x3400] ;  /* 0x00340000c080783b */ /* 0x000f2c0000000200 */
[----:B------:R-:W5:Y:S06]  /*d820*/  LDSM.16.M88.4 R132, [R192+0x3800] ;  /* 0x00380000c084783b */ /* 0x000f6c0000000200 */
[----:B------:R-:W0:Y:S06]  /*d830*/  LDGDEPBAR ;  /* 0x00000000000079af */ /* 0x000e2c0000000000 */
[----:B------:R-:W1:Y:S06]  /*d840*/  LDSM.16.M88.4 R136, [R192+0x3c00] ;  /* 0x003c0000c088783b */ /* 0x000e6c0000000200 */
[----:B------:R-:W2:Y:S06]  /*d850*/  LDSM.16.M88.4 R140, [R192+0x4000] ;  /* 0x00400000c08c783b */ /* 0x000eac0000000200 */
[----:B------:R-:W-:Y:S01]  /*d860*/  LDSM.16.M88.4 R144, [R0+0x3000] ;  /* 0x003000000090783b */ /* 0x000fe20000000200 */
[C---:B---3--:R-:W-:Y:S05]  /*d870*/  HMMA.16816.F32.BF16 R4, R120.reuse, R124, RZ ;  /* 0x0000007c7804723c */ /* 0x048fea00000418ff */
[----:B------:R-:W-:Y:S06]  /*d880*/  LDSM.16.M88.4 R148, [R0+0x3400] ;  /* 0x003400000094783b */ /* 0x000fec0000000200 */
[----:B------:R-:W-:Y:S01]  /*d890*/  LDSM.16.M88.4 R152, [R0+0x3800] ;  /* 0x003800000098783b */ /* 0x000fe20000000200 */
[C---:B------:R-:W-:Y:S05]  /*d8a0*/  HMMA.16816.F32.BF16 R8, R120.reuse, R126, RZ ;  /* 0x0000007e7808723c */ /* 0x040fea00000418ff */
[----:B------:R-:W3:Y:S03]  /*d8b0*/  LDSM.16.M88.4 R124, [R192+0x4400] ;  /* 0x00440000c07c783b */ /* 0x000ee60000000200 */
[C---:B----4-:R-:W-:Y:S03]  /*d8c0*/  HMMA.16816.F32.BF16 R12, R120.reuse, R128, RZ ;  /* 0x00000080780c723c */ /* 0x050fe600000418ff */
[----:B------:R-:W-:Y:S05]  /*d8d0*/  LDSM.16.M88.4 R156, [R0+0x3c00] ;  /* 0x003c0000009c783b */ /* 0x000fea0000000200 */
[C---:B------:R-:W-:Y:S01]  /*d8e0*/  HMMA.16816.F32.BF16 R16, R120.reuse, R130, RZ ;  /* 0x000000827810723c */ /* 0x040fe200000418ff */
[----:B------:R-:W4:Y:S06]  /*d8f0*/  LDSM.16.M88.4 R128, [R192+0x4800] ;  /* 0x00480000c080783b */ /* 0x000f2c0000000200 */
[----:B------:R-:W-:Y:S01]  /*d900*/  LDSM.16.M88.4 R160, [R0+0x4000] ;  /* 0x0040000000a0783b */ /* 0x000fe20000000200 */
[C---:B-----5:R-:W-:Y:S05]  /*d910*/  HMMA.16816.F32.BF16 R20, R120.reuse, R132, RZ ;  /* 0x000000847814723c */ /* 0x060fea00000418ff */
[----:B------:R-:W5:Y:S03]  /*d920*/  LD.E R232, desc[UR4][R2.64+0x18c] ;  /* 0x00018c0402e87980 */ /* 0x000f66000c101900 */
[C---:B------:R-:W-:Y:S03]  /*d930*/  HMMA.16816.F32.BF16 R24, R120.reuse, R134, RZ ;  /* 0x000000867818723c */ /* 0x040fe600000418ff */
[----:B------:R-:W4:Y:S06]  /*d940*/  LDSM.16.M88.4 R132, [R192+0x4c00] ;  /* 0x004c0000c084783b */ /* 0x000f2c0000000200 */
[----:B------:R-:W-:Y:S01]  /*d950*/  LDSM.16.M88.4 R164, [R192+0x7800] ;  /* 0x00780000c0a4783b */ /* 0x000fe20000000200 */
[C---:B-1----:R-:W-:Y:S05]  /*d960*/  HMMA.16816.F32.BF16 R28, R120.reuse, R136, RZ ;  /* 0x00000088781c723c */ /* 0x042fea00000418ff */
[----:B------:R-:W-:Y:S03]  /*d970*/  LDSM.16.M88.4 R168, [R192+0x7c00] ;  /* 0x007c0000c0a8783b */ /* 0x000fe60000000200 */
[C---:B------:R-:W-:Y:S03]  /*d980*/  HMMA.16816.F32.BF16 R32, R120.reuse, R138, RZ ;  /* 0x0000008a7820723c */ /* 0x040fe600000418ff */
[----:B------:R-:W1:Y:S05]  /*d990*/  LDSM.16.M88.4 R136, [R184] ;  /* 0x00000000b888783b */ /* 0x000e6a0000000200 */
[C---:B--2---:R-:W-:Y:S01]  /*d9a0*/  HMMA.16816.F32.BF16 R36, R120.reuse, R140, RZ ;  /* 0x0000008c7824723c */ /* 0x044fe200000418ff */
[----:B------:R-:W-:Y:S06]  /*d9b0*/  LDSM.16.M88.4 R172, [R192+0x8000] ;  /* 0x00800000c0ac783b */ /* 0x000fec0000000200 */
[----:B------:R-:W-:Y:S01]  /*d9c0*/  LDSM.16.M88.4 R176, [R192+0x8400] ;  /* 0x00840000c0b0783b */ /* 0x000fe20000000200 */
[C---:B------:R-:W-:Y:S05]  /*d9d0*/  HMMA.16816.F32.BF16 R40, R120.reuse, R142, RZ ;  /* 0x0000008e7828723c */ /* 0x040fea00000418ff */
[----:B------:R-:W2:Y:S03]  /*d9e0*/  LDSM.16.M88.4 R140, [R0+0x4400] ;  /* 0x00440000008c783b */ /* 0x000ea60000000200 */
[C---:B---3--:R-:W-:Y:S03]  /*d9f0*/  HMMA.16816.F32.BF16 R44, R120.reuse, R124, RZ ;  /* 0x0000007c782c723c */ /* 0x048fe600000418ff */
[----:B------:R-:W-:Y:S05]  /*da00*/  LDSM.16.M88.4 R180, [R192+0x8800] ;  /* 0x00880000c0b4783b */ /* 0x000fea0000000200 */
[C---:B------:R-:W-:Y:S01]  /*da10*/  HMMA.16816.F32.BF16 R48, R120.reuse, R126, RZ ;  /* 0x0000007e7830723c */ /* 0x040fe200000418ff */
[----:B------:R-:W3:Y:S06]  /*da20*/  LDSM.16.M88.4 R124, [R0+0x4800] ;  /* 0x00480000007c783b */ /* 0x000eec0000000200 */
[----:B------:R-:W-:Y:S01]  /*da30*/  LDSM.16.M88.4 R188, [R0+0x7000] ;  /* 0x0070000000bc783b */ /* 0x000fe20000000200 */
[C---:B----4-:R-:W-:Y:S08]  /*da40*/  HMMA.16816.F32.BF16 R52, R120.reuse, R128, RZ ;  /* 0x000000807834723c */ /* 0x050ff000000418ff */
[C---:B------:R-:W-:Y:S01]  /*da50*/  HMMA.16816.F32.BF16 R56, R120.reuse, R130, RZ ;  /* 0x000000827838723c */ /* 0x040fe200000418ff */
[----:B------:R-:W-:Y:S07]  /*da60*/  LDSM.16.M88.4 R128, [R193+0x1000] ;  /* 0x00100000c180783b */ /* 0x000fee0000000200 */
[C---:B------:R-:W-:Y:S08]  /*da70*/  HMMA.16816.F32.BF16 R60, R120.reuse, R132, RZ ;  /* 0x00000084783c723c */ /* 0x040ff000000418ff */
[----:B------:R-:W-:Y:S01]  /*da80*/  HMMA.16816.F32.BF16 R64, R120, R134, RZ ;  /* 0x000000867840723c */ /* 0x000fe200000418ff */
[----:B------:R-:W4:Y:S06]  /*da90*/  LDSM.16.M88.4 R120, [R0+0x4c00] ;  /* 0x004c00000078783b */ /* 0x000f2c0000000200 */
[----:B------:R-:W4:Y:S01]  /*daa0*/  LDSM.16.M88.4 R132, [R192+0x5000] ;  /* 0x00500000c084783b */ /* 0x000f220000000200 */
        /* <DEDUP_REMOVED lines=15> */
[C---:B--2---:R-:W-:Y:S08]  /*dba0*/  HMMA.16816.F32.BF16 R44, R136.reuse, R140, R44 ;  /* 0x0000008c882c723c */ /* 0x044ff0000004182c */
[C---:B------:R-:W-:Y:S01]  /*dbb0*/  HMMA.16816.F32.BF16 R48, R136.reuse, R142, R48 ;  /* 0x0000008e8830723c */ /* 0x040fe20000041830 */
[----:B------:R-:W2:Y:S07]  /*dbc0*/  LDSM.16.M88.4 R140, [R192+0x5800] ;  /* 0x00580000c08c783b */ /* 0x000eae0000000200 */
[C---:B---3--:R-:W-:Y:S08]  /*dbd0*/  HMMA.16816.F32.BF16 R52, R136.reuse, R124, R52 ;  /* 0x0000007c8834723c */ /* 0x048ff00000041834 */
[C---:B------:R-:W-:Y:S01]  /*dbe0*/  HMMA.16816.F32.BF16 R56, R136.reuse, R126, R56 ;  /* 0x0000007e8838723c */ /* 0x040fe20000041838 */
[----:B------:R-:W3:Y:S07]  /*dbf0*/  LDSM.16.M88.4 R124, [R192+0x5c00] ;  /* 0x005c0000c07c783b */ /* 0x000eee0000000200 */
[C---:B----4-:R-:W-:Y:S08]  /*dc00*/  HMMA.16816.F32.BF16 R60, R136.reuse, R120, R60 ;  /* 0x00000078883c723c */ /* 0x050ff0000004183c */
[----:B------:R-:W-:Y:S01]  /*dc10*/  HMMA.16816.F32.BF16 R64, R136, R122, R64 ;  /* 0x0000007a8840723c */ /* 0x000fe20000041840 */
[----:B------:R-:W-:Y:S06]  /*dc20*/  LDSM.16.M88.4 R120, [R184+0x1000] ;  /* 0x00100000b878783b */ /* 0x000fec0000000200 */
[----:B------:R-:W4:Y:S01]  /*dc30*/  LDSM.16.M88.4 R136, [R0+0x5000] ;  /* 0x005000000088783b */ /* 0x000f220000000200 */
[C---:B------:R-:W-:Y:S05]  /*dc40*/  HMMA.16816.F32.BF16 R4, R128.reuse, R132, R4 ;  /* 0x000000848004723c */ /* 0x040fea0000041804 */
[----:B------:R-:W-:Y:S03]  /*dc50*/  LDSM.16.M88.4 R184, [R184+0x2000] ;  /* 0x00200000b8b8783b */ /* 0x000fe60000000200 */
[C---:B------:R-:W-:Y:S03]  /*dc60*/  HMMA.16816.F32.BF16 R8, R128.reuse, R134, R8 ;  /* 0x000000868008723c */ /* 0x040fe60000041808 */
[----:B------:R-:W4:Y:S05]  /*dc70*/  LDSM.16.M88.4 R132, [R0+0x5400] ;  /* 0x005400000084783b */ /* 0x000f2a0000000200 */
[C---:B-1----:R-:W-:Y:S08]  /*dc80*/  HMMA.16816.F32.BF16 R12, R128.reuse, R144, R12 ;  /* 0x00000090800c723c */ /* 0x042ff0000004180c */
[C---:B------:R-:W-:Y:S01]  /*dc90*/  HMMA.16816.F32.BF16 R16, R128.reuse, R146, R16 ;  /* 0x000000928010723c */ /* 0x040fe20000041810 */
[----:B------:R-:W-:Y:S07]  /*dca0*/  LDSM.16.M88.4 R144, [R0+0x6400] ;  /* 0x006400000090783b */ /* 0x000fee0000000200 */
[C---:B--2---:R-:W-:Y:S08]  /*dcb0*/  HMMA.16816.F32.BF16 R20, R128.reuse, R140, R20 ;  /* 0x0000008c8014723c */ /* 0x044ff00000041814 */
[C---:B------:R-:W-:Y:S01]  /*dcc0*/  HMMA.16816.F32.BF16 R24, R128.reuse, R142, R24 ;  /* 0x0000008e8018723c */ /* 0x040fe20000041818 */
[----:B------:R-:W-:Y:S07]  /*dcd0*/  LDSM.16.M88.4 R140, [R0+0x6000] ;  /* 0x00600000008c783b */ /* 0x000fee0000000200 */
[C---:B---3--:R-:W-:Y:S08]  /*dce0*/  HMMA.16816.F32.BF16 R28, R128.reuse, R124, R28 ;  /* 0x0000007c801c723c */ /* 0x048ff0000004181c */
        /* <DEDUP_REMOVED lines=13> */
[----:B------:R-:W2:Y:S06]  /*ddc0*/  LDSM.16.M88.4 R128, [R0+0x5c00] ;  /* 0x005c00000080783b */ /* 0x000eac0000000200 */
[----:B------:R-:W3:Y:S01]  /*ddd0*/  LDSM.16.M88.4 R160, [R192+0x7000] ;  /* 0x00700000c0a0783b */ /* 0x000ee20000000200 */
[C---:B----4-:R-:W-:Y:S08]  /*dde0*/  HMMA.16816.F32.BF16 R4, R120.reuse, R136, R4 ;  /* 0x000000887804723c */ /* 0x050ff00000041804 */
[C---:B------:R-:W-:Y:S01]  /*ddf0*/  HMMA.16816.F32.BF16 R8, R120.reuse, R138, R8 ;  /* 0x0000008a7808723c */ /* 0x040fe20000041808 */
[----:B------:R-:W4:Y:S07]  /*de00*/  LDSM.16.M88.4 R136, [R192+0x7400] ;  /* 0x00740000c088783b */ /* 0x000f2e0000000200 */
[C---:B------:R-:W-:Y:S08]  /*de10*/  HMMA.16816.F32.BF16 R12, R120.reuse, R132, R12 ;  /* 0x00000084780c723c */ /* 0x040ff0000004180c */
[C---:B------:R-:W-:Y:S01]  /*de20*/  HMMA.16816.F32.BF16 R16, R120.reuse, R134, R16 ;  /* 0x000000867810723c */ /* 0x040fe20000041810 */
[----:B------:R-:W5:Y:S07]  /*de30*/  LDSM.16.M88.4 R132, [R192+0x8c00] ;  /* 0x008c0000c084783b */ /* 0x000f6e0000000200 */
[C---:B-1----:R-:W-:Y:S08]  /*de40*/  HMMA.16816.F32.BF16 R20, R120.reuse, R124, R20 ;  /* 0x0000007c7814723c */ /* 0x042ff00000041814 */
[C---:B------:R-:W-:Y:S01]  /*de50*/  HMMA.16816.F32.BF16 R24, R120.reuse, R126, R24 ;  /* 0x0000007e7818723c */ /* 0x040fe20000041818 */
[----:B------:R-:W-:Y:S07]  /*de60*/  LDSM.16.M88.4 R124, [R0+0x7800] ;  /* 0x00780000007c783b */ /* 0x000fee0000000200 */
[C---:B--2---:R-:W-:Y:S08]  /*de70*/  HMMA.16816.F32.BF16 R28, R120.reuse, R128, R28 ;  /* 0x00000080781c723c */ /* 0x044ff0000004181c */
        /* <DEDUP_REMOVED lines=8> */
[----:B------:R-:W-:Y:S01]  /*df00*/  HMMA.16816.F32.BF16 R64, R120, R154, R64 ;  /* 0x0000009a7840723c */ /* 0x000fe20000041840 */
[----:B------:R-:W1:Y:S07]  /*df10*/  LDSM.16.M88.4 R120, [R0+0x7400] ;  /* 0x007400000078783b */ /* 0x000e6e0000000200 */
[C---:B---3--:R-:W-:Y:S08]  /*df20*/  HMMA.16816.F32.BF16 R4, R156.reuse, R160, R4 ;  /* 0x000000a09c04723c */ /* 0x048ff00000041804 */
[C---:B------:R-:W-:Y:S08]  /*df30*/  HMMA.16816.F32.BF16 R8, R156.reuse, R162, R8 ;  /* 0x000000a29c08723c */ /* 0x040ff00000041808 */
[C---:B----4-:R-:W-:Y:S08]  /*df40*/  HMMA.16816.F32.BF16 R12, R156.reuse, R136, R12 ;  /* 0x000000889c0c723c */ /* 0x050ff0000004180c */
        /* <DEDUP_REMOVED lines=11> */
[C---:B-----5:R-:W-:Y:S08]  /*e000*/  HMMA.16816.F32.BF16 R60, R156.reuse, R132, R60 ;  /* 0x000000849c3c723c */ /* 0x060ff0000004183c */
[----:B------:R-:W-:Y:S08]  /*e010*/  HMMA.16816.F32.BF16 R64, R156, R134, R64 ;  /* 0x000000869c40723c */ /* 0x000ff00000041840 */
[C---:B------:R-:W-:Y:S08]  /*e020*/  HMMA.16816.F32.BF16 R4, R184.reuse, R188, R4 ;  /* 0x000000bcb804723c */ /* 0x040ff00000041804 */
[C---:B------:R-:W-:Y:S08]  /*e030*/  HMMA.16816.F32.BF16 R8, R184.reuse, R190, R8 ;  /* 0x000000beb808723c */ /* 0x040ff00000041808 */
[C---:B-1----:R-:W-:Y:S03]  /*e040*/  HMMA.16816.F32.BF16 R12, R184.reuse, R120, R12 ;  /* 0x00000078b80c723c */ /* 0x042fe6000004180c */
[-C--:B------:R-:W-:Y:S01]  /*e050*/  FMUL.FTZ R166, R5, R232.reuse ;  /* 0x000000e805a67220 */ /* 0x080fe20000410000 */
[-C--:B------:R-:W-:Y:S01]  /*e060*/  FMUL.FTZ R164, R4, R232.reuse ;  /* 0x000000e804a47220 */ /* 0x080fe20000410000 */
[-C--:B------:R-:W-:Y:S01]  /*e070*/  FMUL.FTZ R165, R6, R232.reuse ;  /* 0x000000e806a57220 */ /* 0x080fe20000410000 */
[-C--:B------:R-:W-:Y:S02]  /*e080*/  FMUL.FTZ R167, R7, R232.reuse ;  /* 0x000000e807a77220 */ /* 0x080fe40000410000 */
[C---:B------:R-:W-:Y:S01]  /*e090*/  HMMA.16816.F32.BF16 R16, R184.reuse, R122, R16 ;  /* 0x0000007ab810723c */ /* 0x040fe20000041810 */
[----:B------:R-:W1:Y:S01]  /*e0a0*/  MUFU.TANH R166, R166 ;  /* 0x000000a600a67308 */ /* 0x000e620000002400 */
[----:B------:R-:W2:Y:S01]  /*e0b0*/  LDSM.16.M88.4 R120, [R0+0x7c00] ;  /* 0x007c00000078783b */ /* 0x000ea20000000200 */
[-C--:B------:R-:W-:Y:S01]  /*e0c0*/  FMUL.FTZ R168, R8, R232.reuse ;  /* 0x000000e808a87220 */ /* 0x080fe20000410000 */
[-C--:B------:R-:W-:Y:S01]  /*e0d0*/  FMUL.FTZ R169, R9, R232.reuse ;  /* 0x000000e809a97220 */ /* 0x080fe20000410000 */
[-C--:B------:R-:W-:Y:S01]  /*e0e0*/  FMUL.FTZ R170, R10, R232.reuse ;  /* 0x000000e80aaa7220 */ /* 0x080fe20000410000 */
[-C--:B------:R-:W-:Y:S02]  /*e0f0*/  FMUL.FTZ R171, R11, R232.reuse ;  /* 0x000000e80bab7220 */ /* 0x080fe40000410000 */
[C---:B------:R-:W-:Y:S03]  /*e100*/  HMMA.16816.F32.BF16 R20, R184.reuse, R124, R20 ;  /* 0x0000007cb814723c */ /* 0x040fe60000041814 */
[----:B------:R-:W3:Y:S01]  /*e110*/  MUFU.TANH R164, R164 ;  /* 0x000000a400a47308 */ /* 0x000ee20000002400 */
[-C--:B------:R-:W-:Y:S01]  /*e120*/  FMUL.FTZ R172, R12, R232.reuse ;  /* 0x000000e80cac7220 */ /* 0x080fe20000410000 */
[-C--:B------:R-:W-:Y:S01]  /*e130*/  FMUL.FTZ R173, R13, R232.reuse ;  /* 0x000000e80dad7220 */ /* 0x080fe20000410000 */
[-C--:B------:R-:W-:Y:S01]  /*e140*/  FMUL.FTZ R174, R14, R232.reuse ;  /* 0x000000e80eae7220 */ /* 0x080fe20000410000 */
[-C--:B------:R-:W-:Y:S01]  /*e150*/  FMUL.FTZ R175, R15, R232.reuse ;  /* 0x000000e80faf7220 */ /* 0x080fe20000410000 */
[C---:B------:R-:W-:Y:S05]  /*e160*/  HMMA.16816.F32.BF16 R24, R184.reuse, R126, R24 ;  /* 0x0000007eb818723c */ /* 0x040fea0000041818 */
[----:B------:R-:W4:Y:S01]  /*e170*/  MUFU.TANH R165, R165 ;  /* 0x000000a500a57308 */ /* 0x000f220000002400 */
[----:B------:R-:W5:Y:S01]  /*e180*/  LDSM.16.M88.4 R124, [R0+0x8000] ;  /* 0x00800000007c783b */ /* 0x000f620000000200 */
        /* <DEDUP_REMOVED lines=15> */
[C---:B--2---:R-:W-:Y:S09]  /*e280*/  HMMA.16816.F32.BF16 R28, R184.reuse, R120, R28 ;  /* 0x00000078b81c723c */ /* 0x044ff2000004181c */
[----:B------:R-:W2:Y:S01]  /*e290*/  MUFU.TANH R170, R170 ;  /* 0x000000aa00aa7308 */ /* 0x000ea20000002400 */
[C---:B------:R-:W-:Y:S01]  /*e2a0*/  HMMA.16816.F32.BF16 R32, R184.reuse, R122, R32 ;  /* 0x0000007ab820723c */ /* 0x040fe20000041820 */
[----:B------:R-:W3:Y:S08]  /*e2b0*/  LDSM.16.M88.4 R120, [R0+0x8400] ;  /* 0x008400000078783b */ /* 0x000ef00000000200 */
[----:B------:R-:W1:Y:S01]  /*e2c0*/  MUFU.TANH R171, R171 ;  /* 0x000000ab00ab7308 */ /* 0x000e620000002400 */
[C---:B-----5:R-:W-:Y:S03]  /*e2d0*/  HMMA.16816.F32.BF16 R36, R184.reuse, R124, R36 ;  /* 0x0000007cb824723c */ /* 0x060fe60000041824 */
[-C--:B------:R-:W-:Y:S01]  /*e2e0*/  FMUL.FTZ R233, R28, R232.reuse ;  /* 0x000000e81ce97220 */ /* 0x080fe20000410000 */
[-C--:B------:R-:W-:Y:S01]  /*e2f0*/  FMUL.FTZ R234, R29, R232.reuse ;  /* 0x000000e81dea7220 */ /* 0x080fe20000410000 */
[-C--:B------:R-:W-:Y:S01]  /*e300*/  FMUL.FTZ R235, R30, R232.reuse ;  /* 0x000000e81eeb7220 */ /* 0x080fe20000410000 */
[-C--:B------:R-:W-:Y:S03]  /*e310*/  FMUL.FTZ R236, R31, R232.reuse ;  /* 0x000000e81fec7220 */ /* 0x080fe60000410000 */
[----:B------:R-:W1:Y:S01]  /*e320*/  MUFU.TANH R172, R172 ;  /* 0x000000ac00ac7308 */ /* 0x000e620000002400 */
[C---:B------:R-:W-:Y:S01]  /*e330*/  HMMA.16816.F32.BF16 R40, R184.reuse, R126, R40 ;  /* 0x0000007eb828723c */ /* 0x040fe20000041828 */
[----:B------:R-:W5:Y:S02]  /*e340*/  LDSM.16.M88.4 R124, [R0+0x8800] ;  /* 0x00880000007c783b */ /* 0x000f640000000200 */
        /* <DEDUP_REMOVED lines=9> */
[----:B------:R4:W1:Y:S01]  /*e3e0*/  MUFU.TANH R34, R245 ;  /* 0x000000f500227308 */ /* 0x0008620000002400 */
[-C--:B------:R-:W-:Y:S01]  /*e3f0*/  FMUL.FTZ R244, R40, R232.reuse ;  /* 0x000000e828f47220 */ /* 0x080fe20000410000 */
[-C--:B------:R-:W-:Y:S01]  /*e400*/  FMUL.FTZ R246, R42, R232.reuse ;  /* 0x000000e82af67220 */ /* 0x080fe20000410000 */
[-C--:B------:R-:W-:Y:S07]  /*e410*/  FMUL.FTZ R247, R43, R232.reuse ;  /* 0x000000e82bf77220 */ /* 0x080fee0000410000 */
[----:B------:R-:W1:Y:S01]  /*e420*/  MUFU.TANH R174, R174 ;  /* 0x000000ae00ae7308 */ /* 0x000e620000002400 */
[C---:B---3--:R-:W-:Y:S09]  /*e430*/  HMMA.16816.F32.BF16 R44, R184.reuse, R120, R44 ;  /* 0x00000078b82c723c */ /* 0x048ff2000004182c */
[----:B------:R-:W3:Y:S01]  /*e440*/  MUFU.TANH R175, R175 ;  /* 0x000000af00af7308 */ /* 0x000ee20000002400 */
[-C--:B----4-:R-:W-:Y:S01]  /*e450*/  FMUL.FTZ R245, R41, R232.reuse ;  /* 0x000000e829f57220 */ /* 0x090fe20000410000 */
[C---:B------:R-:W-:Y:S08]  /*e460*/  HMMA.16816.F32.BF16 R48, R184.reuse, R122, R48 ;  /* 0x0000007ab830723c */ /* 0x040ff00000041830 */
[----:B------:R-:W4:Y:S01]  /*e470*/  MUFU.TANH R176, R176 ;  /* 0x000000b000b07308 */ /* 0x000f220000002400 */
[C---:B-----5:R-:W-:Y:S03]  /*e480*/  HMMA.16816.F32.BF16 R52, R184.reuse, R124, R52 ;  /* 0x0000007cb834723c */ /* 0x060fe60000041834 */
[-C--:B------:R-:W-:Y:S01]  /*e490*/  FMUL.FTZ R248, R44, R232.reuse ;  /* 0x000000e82cf87220 */ /* 0x080fe20000410000 */
[-C--:B------:R-:W-:Y:S01]  /*e4a0*/  FMUL.FTZ R249, R45, R232.reuse ;  /* 0x000000e82df97220 */ /* 0x080fe20000410000 */
[-C--:B------:R-:W-:Y:S04]  /*e4b0*/  FMUL.FTZ R250, R46, R232.reuse ;  /* 0x000000e82efa7220 */ /* 0x080fe80000410000 */
[----:B------:R-:W1:Y:S01]  /*e4c0*/  MUFU.TANH R177, R177 ;  /* 0x000000b100b17308 */ /* 0x000e620000002400 */
[-C--:B------:R-:W-:Y:S01]  /*e4d0*/  FMUL.FTZ R251, R47, R232.reuse ;  /* 0x000000e82ffb7220 */ /* 0x080fe20000410000 */
[C---:B------:R-:W-:Y:S01]  /*e4e0*/  HMMA.16816.F32.BF16 R56, R184.reuse, R126, R56 ;  /* 0x0000007eb838723c */ /* 0x040fe20000041838 */
[----:B------:R-:W5:Y:S01]  /*e4f0*/  LDSM.16.M88.4 R44, [R0+0x8c00] ;  /* 0x008c0000002c783b */ /* 0x000f620000000200 */
        /* <DEDUP_REMOVED lines=9> */
[----:B------:R1:W1:Y:S01]  /*e590*/  MUFU.TANH R48, R252 ;  /* 0x000000fc00307308 */ /* 0x0002620000002400 */
[-C--:B------:R-:W-:Y:S01]  /*e5a0*/  FMUL.FTZ R54, R54, R232.reuse ;  /* 0x000000e836367220 */ /* 0x080fe20000410000 */
[-C--:B------:R-:W-:Y:S01]  /*e5b0*/  FMUL.FTZ R55, R55, R232.reuse ;  /* 0x000000e837377220 */ /* 0x080fe20000410000 */
[-C--:B------:R-:W-:Y:S01]  /*e5c0*/  FMUL.FTZ R53, R56, R232.reuse ;  /* 0x000000e838357220 */ /* 0x080fe20000410000 */
[-C--:B------:R-:W-:Y:S01]  /*e5d0*/  FMUL.FTZ R56, R59, R232.reuse ;  /* 0x000000e83b387220 */ /* 0x080fe20000410000 */
[-C--:B------:R-:W-:Y:S05]  /*e5e0*/  FMUL.FTZ R57, R57, R232.reuse ;  /* 0x000000e839397220 */ /* 0x080fea0000410000 */
[----:B------:R-:W1:Y:S10]  /*e5f0*/  MUFU.TANH R179, R179 ;  /* 0x000000b300b37308 */ /* 0x000e740000002400 */
[----:B------:R-:W1:Y:S10]  /*e600*/  MUFU.TANH R180, R180 ;  /* 0x000000b400b47308 */ /* 0x000e740000002400 */
[----:B------:R-:W1:Y:S01]  /*e610*/  MUFU.TANH R181, R181 ;  /* 0x000000b500b57308 */ /* 0x000e620000002400 */
[C---:B-----5:R-:W-:Y:S09]  /*e620*/  HMMA.16816.F32.BF16 R60, R184.reuse, R44, R60 ;  /* 0x0000002cb83c723c */ /* 0x060ff2000004183c */
[----:B------:R-:W1:Y:S01]  /*e630*/  MUFU.TANH R182, R182 ;  /* 0x000000b600b67308 */ /* 0x000e620000002400 */
[-C--:B------:R-:W-:Y:S01]  /*e640*/  FMUL.FTZ R44, R58, R232.reuse ;  /* 0x000000e83a2c7220 */ /* 0x080fe20000410000 */
[----:B------:R-:W-:Y:S08]  /*e650*/  HMMA.16816.F32.BF16 R64, R184, R46, R64 ;  /* 0x0000002eb840723c */ /* 0x000ff00000041840 */
        /* <DEDUP_REMOVED lines=39> */
[----:B------:R1:W1:Y:S10]  /*e8d0*/  MUFU.TANH R45, R53 ;  /* 0x00000035002d7308 */ /* 0x0002740000002400 */
        /* <DEDUP_REMOVED lines=13> */
[----:B------:R-:W-:Y:S01]  /*e9b0*/  BSSY.RECONVERGENT B0, `(.L_x_1851) ;  /* 0x000004c000007945 */ /* 0x000fe20003800200 */
[----:B------:R-:W-:Y:S02]  /*e9c0*/  IMAD.SHL.U32 R0, R194, 0x40, RZ ;  /* 0x00000040c2007824 */ /* 0x000fe400078e00ff */
[----:B------:R-:W-:Y:S11]  /*e9d0*/  ISETP.NE.AND.EX P3, PT, R229, RZ, PT, P3 ;  /* 0x000000ffe500720c */ /* 0x000ff60003f65330 */
[----:B------:R-:W-:Y:S02]  /*e9e0*/  @!UPT UIADD3 URZ, UPT, UPT, URZ, URZ, URZ ;  /* 0x000000fffffff290 */ /* 0x000fe4000fffe0ff */
[----:B------:R-:W2:Y:S01]  /*e9f0*/  @!P3 LD.E R4, desc[UR4][R2.64+0x38] ;  /* 0x000038040204b980 */ /* 0x000ea2000c101900 */
[----:B-1----:R-:W-:Y:S05]  /*ea00*/  @!P3 IMAD.MOV.U32 R5, RZ, RZ, RZ ;  /* 0x000000ffff05b224 */ /* 0x002fea00078e00ff */
        /* <DEDUP_REMOVED lines=9> */
[----:B------:R-:W3:Y:S01]  /*eaa0*/  LD.E.64 R16, desc[UR4][R2.64+0x20] ;  /* 0x0000200402107980 */ /* 0x000ee2000c101b00 */
        /* <DEDUP_REMOVED lines=32> */
[----:B------:R-:W-:Y:S02]  /*ecb0*/  ISETP.GE.AND P1, PT, R4, RZ, PT ;  /* 0x000000ff0400720c */ /* 0x000fe40003f26270 */
[----:B------:R-:W-:Y:S09]  /*ecc0*/  LOP3.LUT R4, RZ, R13, RZ, 0x33, !PT ;  /* 0x0000000dff047212 */ /* 0x000ff200078e33ff */
[----:B------:R-:W-:Y:S01]  /*ecd0*/  @!P0 IMAD.MOV R9, RZ, RZ, -R9 ;  /* 0x000000ffff098224 */ /* 0x000fe200078e0a09 */
[----:B------:R-:W-:Y:S02]  /*ece0*/  ISETP.NE.AND P0, PT, R13, RZ, PT ;  /* 0x000000ff0d00720c */ /* 0x000fe40003f05270 */
        /* <DEDUP_REMOVED lines=24> */
.L_x_1852:
[----:B------:R-:W-:Y:S05]  /*ee70*/  BSYNC.RECONVERGENT B0 ;  /* 0x0000000000007941 */ /* 0x000fea0003800200 */
.L_x_1851:
[----:B------:R-:W-:Y:S01]  /*ee80*/  @!PT LDS RZ, [RZ] ;  /* 0x00000000fffff984 */ /* 0x000fe20000000800 */
[----:B------:R-:W-:Y:S01]  /*ee90*/  @!PT LDS RZ, [RZ] ;  /* 0x00000000fffff984 */ /* 0x000fe20000000800 */
[----:B------:R-:W-:Y:S01]  /*eea0*/  @!PT LDS RZ, [RZ] ;  /* 0x00000000fffff984 */ /* 0x000fe20000000800 */
[----:B------:R2:W-:Y:S01]  /*eeb0*/  @!P6 LDGSTS.E.BYPASS.LTC128B.128 [R211+0x3000], desc[UR4][R202.64] ;  /* 0x03000000cad3efae */ /* 0x0005e2000b981a04 */
[C---:B------:R-:W-:Y:S02]  /*eec0*/  LEA R8, P0, R194.reuse, R202, 0x6 ;  /* 0x000000cac2087211 */ /* 0x040fe400078030ff */
        /* <DEDUP_REMOVED lines=63> */
.L_x_1850:
[----:B------:R-:W-:Y:S05]  /*f2c0*/  BSYNC.RECONVERGENT B1 ;  /* 0x0000000000017941 */ /* 0x000fea0003800200 */
.L_x_1849:
[----:B-1----:R-:W3:Y:S01]  /*f2d0*/  LD.E R53, desc[UR4][R2.64+0xdc] ;  /* 0x0000dc0402357980 */ /* 0x002ee2000c101900 */
[C---:B------:R-:W-:Y:S01]  /*f2e0*/  ISETP.GE.AND P1, PT, R226.reuse, R218, PT ;  /* 0x000000dae200720c */ /* 0x040fe20003f26270 */
[C---:B------:R-:W-:Y:S02]  /*f2f0*/  VIADD R0, R226.reuse, 0xffffffc0 ;  /* 0xffffffc0e2007836 */ /* 0x040fe40000000000 */
[----:B------:R-:W-:Y:S01]  /*f300*/  VIADD R24, R226, 0xffffffc1 ;  /* 0xffffffc1e2187836 */ /* 0x000fe20000000000 */
[----:B------:R-:W-:Y:S01]  /*f310*/  FSEL R34, R34, -INF , P1 ;  /* 0xff80000022227808 */ /* 0x000fe20000800000 */
[C---:B------:R-:W-:Y:S01]  /*f320*/  VIADD R23, R226.reuse, 0xffffffc8 ;  /* 0xffffffc8e2177836 */ /* 0x040fe20000000000 */
[C---:B------:R-:W-:Y:S01]  /*f330*/  ISETP.GE.AND P1, PT, R226.reuse, R216, PT ;  /* 0x000000d8e200720c */ /* 0x040fe20003f26270 */
[----:B------:R-:W-:Y:S01]  /*f340*/  VIADD R21, R226, 0xffffffc9 ;  /* 0xffffffc9e2157836 */ /* 0x000fe20000000000 */
[-C--:B------:R-:W-:Y:S01]  /*f350*/  ISETP.GE.AND P0, PT, R0, R218.reuse, PT ;  /* 0x000000da0000720c */ /* 0x080fe20003f06270 */
[C---:B------:R-:W-:Y:S01]  /*f360*/  VIADD R19, R226.reuse, 0xffffffd0 ;  /* 0xffffffd0e2137836 */ /* 0x040fe20000000000 */
[----:B------:R-:W-:Y:S01]  /*f370*/  FSEL R243, R243, -INF , P1 ;  /* 0xff800000f3f37808 */ /* 0x000fe20000800000 */
[----:B------:R-:W-:Y:S01]  /*f380*/  VIADD R30, R226, 0xffffffd9 ;  /* 0xffffffd9e21e7836 */ /* 0x000fe20000000000 */
[-C--:B------:R-:W-:Y:S01]  /*f390*/  ISETP.GE.AND P1, PT, R24, R218.reuse, PT ;  /* 0x000000da1800720c */ /* 0x080fe20003f26270 */
[----:B--2---:R-:W-:Y:S01]  /*f3a0*/  VIADD R11, R226, 0xffffffd1 ;  /* 0xffffffd1e20b7836 */ /* 0x004fe20000000000 */
[----:B------:R-:W-:Y:S01]  /*f3b0*/  FSEL R37, R164, -INF , P0 ;  /* 0xff800000a4257808 */ /* 0x000fe20000000000 */
[C---:B------:R-:W-:Y:S01]  /*f3c0*/  VIADD R28, R226.reuse, 0xffffffe0 ;  /* 0xffffffe0e21c7836 */ /* 0x040fe20000000000 */
[-C--:B------:R-:W-:Y:S01]  /*f3d0*/  ISETP.GE.AND P0, PT, R23, R218.reuse, PT ;  /* 0x000000da1700720c */ /* 0x080fe20003f06270 */
[----:B------:R-:W-:Y:S01]  /*f3e0*/  VIADD R32, R226, 0xffffffd8 ;  /* 0xffffffd8e2207836 */ /* 0x000fe20000000000 */
[----:B------:R-:W-:Y:S01]  /*f3f0*/  FSEL R31, R166, -INF , P1 ;  /* 0xff800000a61f7808 */ /* 0x000fe20000800000 */
[C---:B------:R-:W-:Y:S01]  /*f400*/  VIADD R26, R226.reuse, 0xffffffe1 ;  /* 0xffffffe1e21a7836 */ /* 0x040fe20000000000 */
[----:B------:R-:W-:Y:S01]  /*f410*/  ISETP.GE.AND P1, PT, R21, R218, PT ;  /* 0x000000da1500720c */ /* 0x000fe20003f26270 */
[----:B------:R-:W-:Y:S01]  /*f420*/  VIADD R22, R226, 0xffffffe8 ;  /* 0xffffffe8e2167836 */ /* 0x000fe20000000000 */
[----:B------:R-:W-:Y:S01]  /*f430*/  FSEL R168, R168, -INF , P0 ;  /* 0xff800000a8a87808 */ /* 0x000fe20000000000 */
[----:B------:R-:W-:Y:S01]  /*f440*/  VIADD R17, R226, 0xfffffff1 ;  /* 0xfffffff1e2117836 */ /* 0x000fe20000000000 */
[----:B------:R-:W-:Y:S01]  /*f450*/  ISETP.GE.AND P0, PT, R24, R216, PT ;  /* 0x000000d81800720c */ /* 0x000fe20003f06270 */
[C---:B------:R-:W-:Y:S01]  /*f460*/  VIADD R20, R226.reuse, 0xffffffe9 ;  /* 0xffffffe9e2147836 */ /* 0x040fe20000000000 */
[----:B------:R-:W-:Y:S01]  /*f470*/  FSEL R65, R169, -INF , P1 ;  /* 0xff800000a9417808 */ /* 0x000fe20000800000 */
[C---:B------:R-:W-:Y:S01]  /*f480*/  VIADD R16, R226.reuse, 0xfffffff8 ;  /* 0xfffffff8e2107836 */ /* 0x040fe20000000000 */
[----:B------:R-:W-:Y:S01]  /*f490*/  ISETP.GE.AND P1, PT, R19, R218, PT ;  /* 0x000000da1300720c */ /* 0x000fe20003f26270 */
[C---:B------:R-:W-:Y:S01]  /*f4a0*/  VIADD R18, R226.reuse, 0xfffffff0 ;  /* 0xfffffff0e2127836 */ /* 0x040fe20000000000 */
[----:B------:R-:W-:Y:S01]  /*f4b0*/  FSEL R29, R167, -INF , P0 ;  /* 0xff800000a71d7808 */ /* 0x000fe20000000000 */
[C---:B------:R-:W-:Y:S01]  /*f4c0*/  VIADD R15, R226.reuse, 0xfffffff9 ;  /* 0xfffffff9e20f7836 */ /* 0x040fe20000000000 */
[-C--:B------:R-:W-:Y:S01]  /*f4d0*/  ISETP.GE.AND P0, PT, R23, R216.reuse, PT ;  /* 0x000000d81700720c */ /* 0x080fe20003f06270 */
[----:B------:R-:W-:Y:S01]  /*f4e0*/  VIADD R14, R226, 0x1 ;  /* 0x00000001e20e7836 */ /* 0x000fe20000000000 */
        /* <DEDUP_REMOVED lines=8> */
[-C--:B------:R-:W-:Y:S01]  /*f570*/  ISETP.GE.AND P0, PT, R30, R218.reuse, PT ;  /* 0x000000da1e00720c */ /* 0x080fe20003f06270 */
        /* <DEDUP_REMOVED lines=11> */
[----:B------:R-:W-:Y:S01]  /*f630*/  FSEL R64, R173, -INF , P4 ;  /* 0xff800000ad407808 */ /* 0x000fe20002000000 */
[----:B------:R-:W-:Y:S01]  /*f640*/  VIADD R39, R226, 0x30 ;  /* 0x00000030e2277836 */ /* 0x000fe20000000000 */
[-C--:B------:R-:W-:Y:S01]  /*f650*/  ISETP.GE.AND P0, PT, R28, R218.reuse, PT ;  /* 0x000000da1c00720c */ /* 0x080fe20003f06270 */
[----:B------:R-:W-:Y:S01]  /*f660*/  VIADD R36, R226, 0x39 ;  /* 0x00000039e2247836 */ /* 0x000fe20000000000 */
[-C--:B------:R-:W-:Y:S01]  /*f670*/  ISETP.GE.AND P4, PT, R32, R218.reuse, PT ;  /* 0x000000da2000720c */ /* 0x080fe20003f86270 */
[----:B------:R-:W-:Y:S01]  /*f680*/  VIADD R225, R225, 0xffffff80 ;  /* 0xffffff80e1e17836 */ /* 0x000fe20000000000 */
[----:B------:R-:W-:Y:S02]  /*f690*/  FSEL R35, R174, -INF , P1 ;  /* 0xff800000ae237808 */ /* 0x000fe40000800000 */
[----:B------:R-:W-:Y:S02]  /*f6a0*/  ISETP.GE.AND P1, PT, R26, R218, PT ;  /* 0x000000da1a00720c */ /* 0x000fe40003f26270 */
[----:B------:R-:W-:Y:S02]  /*f6b0*/  FSEL R134, R180, -INF , P0 ;  /* 0xff800000b4867808 */ /* 0x000fe40000000000 */
[-C--:B------:R-:W-:Y:S02]  /*f6c0*/  ISETP.GE.AND P0, PT, R30, R216.reuse, PT ;  /* 0x000000d81e00720c */ /* 0x080fe40003f06270 */
[----:B------:R-:W-:Y:S02]  /*f6d0*/  FSEL R43, R176, -INF , P4 ;  /* 0xff800000b02b7808 */ /* 0x000fe40002000000 */
[----:B------:R-:W-:Y:S02]  /*f6e0*/  ISETP.GE.AND P4, PT, R11, R216, PT ;  /* 0x000000d80b00720c */ /* 0x000fe40003f86270 */
[----:B------:R-:W-:Y:S02]  /*f6f0*/  FSEL R132, R181, -INF , P1 ;  /* 0xff800000b5847808 */ /* 0x000fe40000800000 */
[----:B------:R-:W-:Y:S02]  /*f700*/  ISETP.GE.AND P1, PT, R22, R218, PT ;  /* 0x000000da1600720c */ /* 0x000fe40003f26270 */
[----:B------:R-:W-:Y:S02]  /*f710*/  FSEL R42, R179, -INF , P0 ;  /* 0xff800000b32a7808 */ /* 0x000fe40000000000 */
[-C--:B------:R-:W-:Y:S02]  /*f720*/  ISETP.GE.AND P0, PT, R28, R216.reuse, PT ;  /* 0x000000d81c00720c */ /* 0x080fe40003f06270 */
[----:B------:R-:W-:Y:S02]  /*f730*/  FSEL R33, R175, -INF , P4 ;  /* 0xff800000af217808 */ /* 0x000fe40002000000 */
[-C--:B------:R-:W-:Y:S02]  /*f740*/  ISETP.GE.AND P4, PT, R32, R216.reuse, PT ;  /* 0x000000d82000720c */ /* 0x080fe40003f86270 */
[----:B------:R-:W-:Y:S02]  /*f750*/  FSEL R188, R188, -INF , P1 ;  /* 0xff800000bcbc7808 */ /* 0x000fe40000800000 */
[----:B------:R-:W-:Y:S02]  /*f760*/  ISETP.GE.AND P1, PT, R26, R216, PT ;  /* 0x000000d81a00720c */ /* 0x000fe40003f26270 */
[----:B------:R-:W-:Y:S02]  /*f770*/  FSEL R182, R182, -INF , P0 ;  /* 0xff800000b6b67808 */ /* 0x000fe40000000000 */
[----:B------:R-:W-:Y:S02]  /*f780*/  FSEL R178, R178, -INF , P4 ;  /* 0xff800000b2b27808 */ /* 0x000fe40002000000 */
[-C--:B------:R-:W-:Y:S02]  /*f790*/  ISETP.GE.AND P0, PT, R17, R218.reuse, PT ;  /* 0x000000da1100720c */ /* 0x080fe40003f06270 */
        /* <DEDUP_REMOVED lines=28> */
[----:B------:R-:W-:Y:S02]  /*f960*/  FSEL R233, R239, -INF , P4 ;  /* 0xff800000efe97808 */ /* 0x000fe40002000000 */
[----:B------:R-:W-:Y:S02]  /*f970*/  ISETP.GE.AND P0, PT, R13, R216, PT ;  /* 0x000000d80d00720c */ /* 0x000fe40003f06270 */
[----:B------:R-:W-:Y:S02]  /*f980*/  ISETP.GE.AND P4, PT, R12, R218, PT ;  /* 0x000000da0c00720c */ /* 0x000fe40003f86270 */
        /* <DEDUP_REMOVED lines=21> */
[----:B------:R-:W-:Y:S02]  /*fae0*/  ISETP.GE.AND P6, PT, R0, R217, PT ;  /* 0x000000d90000720c */ /* 0x000fe40003fc6270 */
[-C--:B------:R-:W-:Y:S02]  /*faf0*/  ISETP.GE.AND P0, PT, R6, R216.reuse, PT ;  /* 0x000000d80600720c */ /* 0x080fe40003f06270 */
[----:B------:R-:W-:Y:S01]  /*fb00*/  ISETP.GE.AND P5, PT, R0, R213, PT ;  /* 0x000000d50000720c */ /* 0x000fe20003fa6270 */
[----:B------:R-:W-:Y:S01]  /*fb10*/  VIADD R0, R226, 0x29 ;  /* 0x00000029e2007836 */ /* 0x000fe20000000000 */
[----:B------:R-:W-:Y:S02]  /*fb20*/  FSEL R161, R251, -INF , P4 ;  /* 0xff800000fba17808 */ /* 0x000fe40002000000 */
[-C--:B------:R-:W-:Y:S02]  /*fb30*/  ISETP.GE.AND P4, PT, R8, R216.reuse, PT ;  /* 0x000000d80800720c */ /* 0x080fe40003f86270 */
[----:B------:R-:W-:Y:S02]  /*fb40*/  FSEL R45, R45, -INF , P1 ;  /* 0xff8000002d2d7808 */ /* 0x000fe40000800000 */
[----:B------:R-:W-:Y:S02]  /*fb50*/  ISETP.GE.AND P1, PT, R226, R217, PT ;  /* 0x000000d9e200720c */ /* 0x000fe40003f26270 */
[----:B------:R-:W-:Y:S02]  /*fb60*/  FSEL R147, R54, -INF , P0 ;  /* 0xff80000036937808 */ /* 0x000fe40000000000 */
[----:B------:R-:W-:Y:S02]  /*fb70*/  FSEL R50, R50, -INF , P4 ;  /* 0xff80000032327808 */ /* 0x000fe40002000000 */
[----:B------:R-:W-:Y:S02]  /*fb80*/  ISETP.GE.AND P0, PT, R5, R216, PT ;  /* 0x000000d80500720c */ /* 0x000fe40003f06270 */
[-C--:B------:R-:W-:Y:S02]  /*fb90*/  ISETP.GE.AND P4, PT, R0, R218.reuse, PT ;  /* 0x000000da0000720c */ /* 0x080fe40003f86270 */
[----:B------:R-:W-:Y:S01]  /*fba0*/  FSEL R191, R34, -INF , !P1 ;  /* 0xff80000022bf7808 */ /* 0x000fe20004800000 */
[----:B------:R-:W-:Y:S01]  /*fbb0*/  VIADD R34, R226, 0x38 ;  /* 0x00000038e2227836 */ /* 0x000fe20000000000 */
[-C--:B------:R-:W-:Y:S02]  /*fbc0*/  ISETP.GE.AND P1, PT, R38, R218.reuse, PT ;  /* 0x000000da2600720c */ /* 0x080fe40003f26270 */
[----:B------:R-:W-:Y:S02]  /*fbd0*/  FSEL R145, R55, -INF , P0 ;  /* 0xff80000037917808 */ /* 0x000fe40000000000 */
[----:B------:R-:W-:Y:S02]  /*fbe0*/  ISETP.GE.AND P0, PT, R39, R218, PT ;  /* 0x000000da2700720c */ /* 0x000fe40003f06270 */
[----:B------:R-:W-:Y:S02]  /*fbf0*/  FSEL R57, R57, -INF , P4 ;  /* 0xff80000039397808 */ /* 0x000fe40002000000 */
[C---:B------:R-:W-:Y:S01]  /*fc00*/  ISETP.GE.AND P4, PT, R226.reuse, R213, PT ;  /* 0x000000d5e200720c */ /* 0x040fe20003f86270 */
[----:B------:R-:W-:Y:S01]  /*fc10*/  VIADD R226, R226, 0xffffff80 ;  /* 0xffffff80e2e27836 */ /* 0x000fe20000000000 */
[----:B------:R-:W-:Y:S02]  /*fc20*/  FSEL R133, R187, -INF , P1 ;  /* 0xff800000bb857808 */ /* 0x000fe40000800000 */
[-C--:B------:R-:W-:Y:S02]  /*fc30*/  ISETP.GE.AND P1, PT, R0, R216.reuse, PT ;  /* 0x000000d80000720c */ /* 0x080fe40003f26270 */
[----:B------:R-:W-:Y:S02]  /*fc40*/  FSEL R58, R58, -INF , P0 ;  /* 0xff8000003a3a7808 */ /* 0x000fe40000000000 */
[----:B------:R-:W-:Y:S02]  /*fc50*/  ISETP.GE.AND P0, PT, R4, R216, PT ;  /* 0x000000d80400720c */ /* 0x000fe40003f06270 */
[----:B------:R-:W-:Y:S02]  /*fc60*/  FSEL R187, R243, -INF , !P4 ;  /* 0xff800000f3bb7808 */ /* 0x000fe40006000000 */
[----:B------:R-:W-:Y:S02]  /*fc70*/  ISETP.GE.AND P4, PT, R36, R218, PT ;  /* 0x000000da2400720c */ /* 0x000fe40003f86270 */
        /* <DEDUP_REMOVED lines=11> */
[-C--:B------:R-:W-:Y:S02]  /*fd30*/  ISETP.GE.AND P4, PT, R24, R217.reuse, PT ;  /* 0x000000d91800720c */ /* 0x080fe40003f86270 */
[----:B------:R-:W-:Y:S02]  /*fd40*/  FSEL R55, R59, -INF , P1 ;  /* 0xff8000003b377808 */ /* 0x000fe40000800000 */
[----:B------:R-:W-:Y:S02]  /*fd50*/  ISETP.GE.AND P1, PT, R23, R217, PT ;  /* 0x000000d91700720c */ /* 0x000fe40003f26270 */
[----:B------:R-:W-:Y:S02]  /*fd60*/  FSEL R54, R66, -INF , P0 ;  /* 0xff80000042367808 */ /* 0x000fe40000000000 */
[----:B------:R-:W-:Y:S02]  /*fd70*/  FSEL R37, R37, -INF , !P6 ;  /* 0xff80000025257808 */ /* 0x000fe40007000000 */
[----:B------:R-:W-:Y:S02]  /*fd80*/  FSEL R31, R31, -INF , !P4 ;  /* 0xff8000001f1f7808 */ /* 0x000fe40006000000 */
[----:B------:R-:W-:Y:S02]  /*fd90*/  ISETP.GE.AND P0, PT, R24, R213, PT ;  /* 0x000000d51800720c */ /* 0x000fe40003f06270 */
[----:B------:R-:W-:Y:S02]  /*fda0*/  ISETP.GE.AND P6, PT, R21, R217, PT ;  /* 0x000000d91500720c */ /* 0x000fe40003fc6270 */
[-C--:B------:R-:W-:Y:S02]  /*fdb0*/  ISETP.GE.AND P4, PT, R23, R213.reuse, PT ;  /* 0x000000d51700720c */ /* 0x080fe40003f86270 */
[----:B------:R-:W-:Y:S02]  /*fdc0*/  FSEL R23, R168, -INF , !P1 ;  /* 0xff800000a8177808 */ /* 0x000fe40004800000 */
[----:B------:R-:W-:Y:S02]  /*fdd0*/  ISETP.GE.AND P1, PT, R21, R213, PT ;  /* 0x000000d51500720c */ /* 0x000fe40003f26270 */
[----:B------:R-:W-:Y:S02]  /*fde0*/  FSEL R21, R65, -INF , !P6 ;  /* 0xff80000041157808 */ /* 0x000fe40007000000 */
[----:B------:R-:W-:Y:S02]  /*fdf0*/  FSEL R29, R29, -INF , !P0 ;  /* 0xff8000001d1d7808 */ /* 0x000fe40004000000 */
[----:B------:R-:W-:Y:S02]  /*fe00*/  FSEL R24, R25, -INF , !P5 ;  /* 0xff80000019187808 */ /* 0x000fe40006800000 */
[-C--:B------:R-:W-:Y:S02]  /*fe10*/  ISETP.GE.AND P5, PT, R11, R217.reuse, PT ;  /* 0x000000d90b00720c */ /* 0x080fe40003fa6270 */
[C---:B------:R-:W-:Y:S02]  /*fe20*/  ISETP.GE.AND P6, PT, R19.reuse, R217, PT ;  /* 0x000000d91300720c */ /* 0x040fe40003fc6270 */
[-C--:B------:R-:W-:Y:S02]  /*fe30*/  ISETP.GE.AND P0, PT, R19, R213.reuse, PT ;  /* 0x000000d51300720c */ /* 0x080fe40003f06270 */
[----:B------:R-:W-:Y:S02]  /*fe40*/  FSEL R25, R64, -INF , !P5 ;  /* 0xff80000040197808 */ /* 0x000fe40006800000 */
[----:B------:R-:W-:Y:S02]  /*fe50*/  FSEL R27, R27, -INF , !P6 ;  /* 0xff8000001b1b7808 */ /* 0x000fe40007000000 */
[----:B------:R-:W-:Y:S02]  /*fe60*/  FSEL R35, R35, -INF , !P0 ;  /* 0xff80000023237808 */ /* 0x000fe40004000000 */
[----:B------:R-:W-:Y:S02]  /*fe70*/  ISETP.GE.AND P6, PT, R11, R213, PT ;  /* 0x000000d50b00720c */ /* 0x000fe40003fc6270 */
[-C--:B------:R-:W-:Y:S02]  /*fe80*/  ISETP.GE.AND P5, PT, R32, R217.reuse, PT ;  /* 0x000000d92000720c */ /* 0x080fe40003fa6270 */
[-C--:B------:R-:W-:Y:S02]  /*fe90*/  ISETP.GE.AND P0, PT, R26, R217.reuse, PT ;  /* 0x000000d91a00720c */ /* 0x080fe40003f06270 */
[----:B------:R-:W-:Y:S02]  /*fea0*/  FSEL R19, R170, -INF , !P4 ;  /* 0xff800000aa137808 */ /* 0x000fe40006000000 */
[----:B------:R-:W-:Y:S02]  /*feb0*/  FSEL R43, R43, -INF , !P5 ;  /* 0xff8000002b2b7808 */ /* 0x000fe40006800000 */
[----:B------:R-:W-:Y:S02]  /*fec0*/  FSEL R33, R33, -INF , !P6 ;  /* 0xff80000021217808 */ /* 0x000fe40007000000 */
[----:B------:R-:W-:Y:S02]  /*fed0*/  FSEL R132, R132, -INF , !P0 ;  /* 0xff80000084847808 */ /* 0x000fe40004000000 */
[C---:B------:R-:W-:Y:S02]  /*fee0*/  ISETP.GE.AND P4, PT, R30.reuse, R217, PT ;  /* 0x000000d91e00720c */ /* 0x040fe40003f86270 */
[-C--:B------:R-:W-:Y:S02]  /*fef0*/  ISETP.GE.AND P5, PT, R30, R213.reuse, PT ;  /* 0x000000d51e00720c */ /* 0x080fe40003fa6270 */
[----:B------:R-:W-:Y:S02]  /*ff00*/  ISETP.GE.AND P6, PT, R28, R213, PT ;  /* 0x000000d51c00720c */ /* 0x000fe40003fc6270 */
[-C--:B------:R-:W-:Y:S02]  /*ff10*/  ISETP.GE.AND P0, PT, R22, R217.reuse, PT ;  /* 0x000000d91600720c */ /* 0x080fe40003f06270 */
[----:B------:R-:W-:Y:S02]  /*ff20*/  FSEL R41, R41, -INF , !P4 ;  /* 0xff80000029297808 */ /* 0x000fe40006000000 */
[----:B------:R-:W-:Y:S02]  /*ff30*/  FSEL R49, R42, -INF , !P5 ;  /* 0xff8000002a317808 */ /* 0x000fe40006800000 */
[----:B------:R-:W-:Y:S02]  /*ff40*/  FSEL R247, R188, -INF , !P0 ;  /* 0xff800000bcf77808 */ /* 0x000fe40004000000 */
[----:B------:R-:W-:Y:S02]  /*ff50*/  FSEL R251, R182, -INF , !P6 ;  /* 0xff800000b6fb7808 */ /* 0x000fe40007000000 */
[----:B------:R-:W-:Y:S02]  /*ff60*/  ISETP.GE.AND P4, PT, R28, R217, PT ;  /* 0x000000d91c00720c */ /* 0x000fe40003f86270 */
[-C--:B------:R-:W-:Y:S02]  /*ff70*/  ISETP.GE.AND P5, PT, R22, R213.reuse, PT ;  /* 0x000000d51600720c */ /* 0x080fe40003fa6270 */
[----:B------:R-:W-:Y:S02]  /*ff80*/  ISETP.GE.AND P0, PT, R20, R213, PT ;  /* 0x000000d51400720c */ /* 0x000fe40003f06270 */
[----:B------:R-:W-:Y:S02]  /*ff90*/  FSEL R11, R171, -INF , !P1 ;  /* 0xff800000ab0b7808 */ /* 0x000fe40004800000 */
[----:B------:R-:W-:Y:S02]  /*ffa0*/  ISETP.GE.AND P6, PT, R17, R217, PT ;  /* 0x000000d91100720c */ /* 0x000fe40003fc6270 */
[----:B------:R-:W-:Y:S02]  /*ffb0*/  ISETP.GE.AND P1, PT, R32, R213, PT ;  /* 0x000000d52000720c */ /* 0x000fe40003f26270 */
[----:B------:R-:W-:Y:S02]  /*ffc0*/  FSEL R243, R190, -INF , !P5 ;  /* 0xff800000bef37808 */ /* 0x000fe40006800000 */
[----:B------:R-:W-:Y:S02]  /*ffd0*/  FSEL R241, R40, -INF , !P0 ;  /* 0xff80000028f17808 */ /* 0x000fe40004000000 */
[----:B------:R-:W-:Y:S02]  /*ffe0*/  FSEL R134, R134, -INF , !P4 ;  /* 0xff80000086867808 */ /* 0x000fe40006000000 */
[----:B------:R-:W-:Y:S02]  /*fff0*/  FSEL R163, R163, -INF , !P6 ;  /* 0xff800000a3a37808 */ /* 0x000fe40007000000 */
[----:B------:R-:W-:Y:S02]  /*10000*/  ISETP.GE.AND P5, PT, R15, R217, PT ;  /* 0x000000d90f00720c */ /* 0x000fe40003fa6270 */
[----:B------:R-:W-:Y:S02]  /*10010*/  ISETP.GE.AND P4, PT, R26, R213, PT ;  /* 0x000000d51a00720c */ /* 0x000fe40003f86270 */
[----:B------:R-:W-:Y:S02]  /*10020*/  FSEL R51, R178, -INF , !P1 ;  /* 0xff800000b2337808 */ /* 0x000fe40004800000 */
[C---:B------:R-:W-:Y:S02]  /*10030*/  ISETP.GE.AND P6, PT, R16.reuse, R217, PT ;  /* 0x000000d91000720c */ /* 0x040fe40003fc6270 */
[----:B------:R-:W-:Y:S02]  /*10040*/  ISETP.GE.AND P0, PT, R16, R213, PT ;  /* 0x000000d51000720c */ /* 0x000fe40003f06270 */
        /* <DEDUP_REMOVED lines=8> */
[C---:B------:R-:W-:Y:S02]  /*100d0*/  ISETP.GE.AND P4, PT, R18.reuse, R213, PT ;  /* 0x000000d51200720c */ /* 0x040fe40003f86270 */
[----:B------:R-:W-:Y:S02]  /*100e0*/  FSEL R245, R63, -INF , !P1 ;  /* 0xff8000003ff57808 */ /* 0x000fe40004800000 */
[----:B------:R-:W-:Y:S02]  /*100f0*/  ISETP.GE.AND P1, PT, R18, R217, PT ;  /* 0x000000d91200720c */ /* 0x000fe40003f26270 */
[----:B------:R-:W-:Y:S02]  /*10100*/  FSEL R237, R237, -INF , !P4 ;  /* 0xff800000eded7808 */ /* 0x000fe40006000000 */
[----:B------:R-:W-:Y:S02]  /*10110*/  FSEL R175, R175, -INF , !P6 ;  /* 0xff800000afaf7808 */ /* 0x000fe40007000000 */
[----:B------:R-:W-:Y:S02]  /*10120*/  FSEL R189, R189, -INF , !P5 ;  /* 0xff800000bdbd7808 */ /* 0x000fe40006800000 */
[----:B------:R-:W-:Y:S02]  /*10130*/  FSEL R181, R181, -INF , !P0 ;  /* 0xff800000b5b57808 */ /* 0x000fe40004000000 */
[-C--:B------:R-:W-:Y:S02]  /*10140*/  ISETP.GE.AND P4, PT, R14, R213.reuse, PT ;  /* 0x000000d50e00720c */ /* 0x080fe40003f86270 */
[-C--:B------:R-:W-:Y:S02]  /*10150*/  ISETP.GE.AND P6, PT, R12, R213.reuse, PT ;  /* 0x000000d50c00720c */ /* 0x080fe40003fc6270 */
[----:B------:R-:W-:Y:S02]  /*10160*/  ISETP.GE.AND P5, PT, R13, R213, PT ;  /* 0x000000d50d00720c */ /* 0x000fe40003fa6270 */
[----:B------:R-:W-:Y:S02]  /*10170*/  ISETP.GE.AND P0, PT, R9, R217, PT ;  /* 0x000000d90900720c */ /* 0x000fe40003f06270 */
[----:B------:R-:W-:Y:S02]  /*10180*/  FSEL R239, R62, -INF , !P1 ;  /* 0xff8000003eef7808 */ /* 0x000fe40004800000 */
[-C--:B------:R-:W-:Y:S02]  /*10190*/  ISETP.GE.AND P1, PT, R17, R213.reuse, PT ;  /* 0x000000d51100720c */ /* 0x080fe40003f26270 */
[----:B------:R-:W-:Y:S02]  /*101a0*/  FSEL R185, R185, -INF , !P4 ;  /* 0xff800000b9b97808 */ /* 0x000fe40006000000 */
[----:B------:R-:W-:Y:S02]  /*101b0*/  FSEL R167, R167, -INF , !P0 ;  /* 0xff800000a7a77808 */ /* 0x000fe40004000000 */
[----:B------:R-:W-:Y:S02]  /*101c0*/  FSEL R177, R177, -INF , !P6 ;  /* 0xff800000b1b17808 */ /* 0x000fe40007000000 */
[----:B------:R-:W-:Y:S02]  /*101d0*/  FSEL R179, R179, -INF , !P5 ;  /* 0xff800000b3b37808 */ /* 0x000fe40006800000 */
[----:B------:R-:W-:Y:S02]  /*101e0*/  ISETP.GE.AND P4, PT, R10, R213, PT ;  /* 0x000000d50a00720c */ /* 0x000fe40003f86270 */
[C---:B------:R-:W-:Y:S02]  /*101f0*/  ISETP.GE.AND P0, PT, R8.reuse, R217, PT ;  /* 0x000000d90800720c */ /* 0x040fe40003f06270 */
[----:B------:R-:W-:Y:S02]  /*10200*/  ISETP.GE.AND P6, PT, R8, R213, PT ;  /* 0x000000d50800720c */ /* 0x000fe40003fc6270 */
[----:B------:R-:W-:Y:S02]  /*10210*/  FSEL R169, R169, -INF , !P1 ;  /* 0xff800000a9a97808 */ /* 0x000fe40004800000 */
[-C--:B------:R-:W-:Y:S02]  /*10220*/  ISETP.GE.AND P5, PT, R7, R217.reuse, PT ;  /* 0x000000d90700720c */ /* 0x080fe40003fa6270 */
[----:B------:R-:W-:Y:S02]  /*10230*/  FMNMX3.FTZ R8, R117, R24, R29, !PT ;  /* 0x0000001875087276 */ /* 0x000fe4000781001d */
[-C--:B------:R-:W-:Y:S02]  /*10240*/  ISETP.GE.AND P1, PT, R13, R217.reuse, PT ;  /* 0x000000d90d00720c */ /* 0x080fe40003f26270 */
        /* <DEDUP_REMOVED lines=9> */
[----:B------:R-:W-:Y:S02]  /*102e0*/  FMNMX3.FTZ R6, R6, R23, R21, !PT ;  /* 0x0000001706067276 */ /* 0x000fe40007810015 */
[----:B------:R-:W-:Y:S02]  /*102f0*/  FSEL R171, R248, -INF , !P1 ;  /* 0xff800000f8ab7808 */ /* 0x000fe40004800000 */
[----:B------:R-:W-:Y:S02]  /*10300*/  ISETP.GE.AND P1, PT, R9, R213, PT ;  /* 0x000000d50900720c */ /* 0x000fe40003f26270 */
[----:B------:R-:W-:Y:S02]  /*10310*/  FMNMX3.FTZ R8, R8, R51, R49, !PT ;  /* 0x0000003308087276 */ /* 0x000fe40007810031 */
[----:B------:R-:W-:Y:S02]  /*10320*/  FMNMX3.FTZ R6, R6, R27, R25, !PT ;  /* 0x0000001b06067276 */ /* 0x000fe40007810019 */
[----:B------:R-:W-:Y:S02]  /*10330*/  FSEL R161, R161, -INF , !P1 ;  /* 0xff800000a1a17808 */ /* 0x000fe40004800000 */
[C---:B------:R-:W-:Y:S02]  /*10340*/  ISETP.GE.AND P1, PT, R5.reuse, R217, PT ;  /* 0x000000d90500720c */ /* 0x040fe40003f26270 */
[----:B------:R-:W-:Y:S02]  /*10350*/  FSEL R151, R52, -INF , !P5 ;  /* 0xff80000034977808 */ /* 0x000fe40006800000 */
[----:B------:R-:W-:Y:S02]  /*10360*/  ISETP.GE.AND P5, PT, R5, R213, PT ;  /* 0x000000d50500720c */ /* 0x000fe40003fa6270 */
[----:B------:R-:W-:Y:S02]  /*10370*/  FMNMX3.FTZ R8, R8, R251, R249, !PT ;  /* 0x000000fb08087276 */ /* 0x000fe400078100f9 */
[----:B------:R-:W-:Y:S02]  /*10380*/  FMNMX3.FTZ R5, R6, R43, R41, !PT ;  /* 0x0000002b06057276 */ /* 0x000fe40007810029 */
[----:B------:R-:W-:Y:S02]  /*10390*/  FSEL R155, R50, -INF , !P6 ;  /* 0xff800000329b7808 */ /* 0x000fe40007000000 */
[----:B------:R-:W-:Y:S02]  /*103a0*/  FSEL R149, R149, -INF , !P1 ;  /* 0xff80000095957808 */ /* 0x000fe40004800000 */
[C---:B------:R-:W-:Y:S02]  /*103b0*/  ISETP.GE.AND P1, PT, R4.reuse, R217, PT ;  /* 0x000000d90400720c */ /* 0x040fe40003f26270 */
[----:B------:R-:W-:Y:S02]  /*103c0*/  ISETP.GE.AND P6, PT, R4, R213, PT ;  /* 0x000000d50400720c */ /* 0x000fe40003fc6270 */
[----:B------:R-:W-:Y:S02]  /*103d0*/  FMNMX3.FTZ R8, R8, R243, R241, !PT ;  /* 0x000000f308087276 */ /* 0x000fe400078100f1 */
[----:B------:R-:W-:Y:S02]  /*103e0*/  FMNMX3.FTZ R4, R5, R134, R132, !PT ;  /* 0x0000008605047276 */ /* 0x000fe40007810084 */
[----:B------:R-:W-:Y:S02]  /*103f0*/  FMNMX3.FTZ R8, R8, R237, R169, !PT ;  /* 0x000000ed08087276 */ /* 0x000fe400078100a9 */
[----:B------:R-:W-:Y:S02]  /*10400*/  FMNMX3.FTZ R4, R4, R247, R245, !PT ;  /* 0x000000f704047276 */ /* 0x000fe400078100f5 */
[----:B------:R-:W-:Y:S02]  /*10410*/  FMNMX3.FTZ R8, R8, R233, R175, !PT ;  /* 0x000000e908087276 */ /* 0x000fe400078100af */
[----:B------:R-:W-:Y:S02]  /*10420*/  FMNMX3.FTZ R4, R4, R239, R163, !PT ;  /* 0x000000ef04047276 */ /* 0x000fe400078100a3 */
[----:B------:R-:W-:Y:S02]  /*10430*/  FSEL R159, R48, -INF , !P0 ;  /* 0xff800000309f7808 */ /* 0x000fe40004000000 */
[----:B------:R-:W-:Y:S02]  /*10440*/  FMNMX3.FTZ R8, R8, R187, R185, !PT ;  /* 0x000000bb08087276 */ /* 0x000fe400078100b9 */
[----:B------:R-:W-:Y:S02]  /*10450*/  ISETP.GE.AND P0, PT, R7, R213, PT ;  /* 0x000000d50700720c */ /* 0x000fe40003f06270 */
[----:B------:R-:W-:Y:S02]  /*10460*/  FMNMX3.FTZ R4, R4, R235, R173, !PT ;  /* 0x000000eb04047276 */ /* 0x000fe400078100ad */
[----:B------:R-:W-:Y:S02]  /*10470*/  FMNMX3.FTZ R8, R8, R179, R177, !PT ;  /* 0x000000b308087276 */ /* 0x000fe400078100b1 */
[----:B------:R-:W-:Y:S02]  /*10480*/  FSEL R153, R153, -INF , !P0 ;  /* 0xff80000099997808 */ /* 0x000fe40004000000 */
[----:B------:R-:W-:Y:S02]  /*10490*/  FMNMX3.FTZ R4, R4, R191, R189, !PT ;  /* 0x000000bf04047276 */ /* 0x000fe400078100bd */
[----:B------:R-:W-:Y:S02]  /*104a0*/  FSEL R143, R45, -INF , !P1 ;  /* 0xff8000002d8f7808 */ /* 0x000fe40004800000 */
[C---:B------:R-:W-:Y:S02]  /*104b0*/  ISETP.GE.AND P0, PT, R0.reuse, R217, PT ;  /* 0x000000d90000720c */ /* 0x040fe40003f06270 */
[----:B------:R-:W-:Y:S02]  /*104c0*/  ISETP.GE.AND P1, PT, R0, R213, PT ;  /* 0x000000d50000720c */ /* 0x000fe40003f26270 */
[----:B------:R-:W-:Y:S02]  /*104d0*/  FMNMX3.FTZ R0, R8, R165, R161, !PT ;  /* 0x000000a508007276 */ /* 0x000fe400078100a1 */
[----:B------:R-:W-:Y:S02]  /*104e0*/  FSEL R145, R145, -INF , !P5 ;  /* 0xff80000091917808 */ /* 0x000fe40006800000 */
[----:B------:R-:W-:Y:S02]  /*104f0*/  FMNMX3.FTZ R4, R4, R183, R181, !PT ;  /* 0x000000b704047276 */ /* 0x000fe400078100b5 */
[-C--:B------:R-:W-:Y:S02]  /*10500*/  ISETP.GE.AND P5, PT, R38, R217.reuse, PT ;  /* 0x000000d92600720c */ /* 0x080fe40003fa6270 */
[----:B------:R-:W-:Y:S02]  /*10510*/  FSEL R141, R57, -INF , !P0 ;  /* 0xff800000398d7808 */ /* 0x000fe40004000000 */
[----:B------:R-:W-:Y:S02]  /*10520*/  ISETP.GE.AND P0, PT, R39, R217, PT ;  /* 0x000000d92700720c */ /* 0x000fe40003f06270 */
[----:B------:R-:W-:Y:S02]  /*10530*/  FSEL R147, R147, -INF , !P4 ;  /* 0xff80000093937808 */ /* 0x000fe40006000000 */
[----:B------:R-:W-:Y:S02]  /*10540*/  FMNMX3.FTZ R0, R0, R155, R153, !PT ;  /* 0x0000009b00007276 */ /* 0x000fe40007810099 */
[----:B------:R-:W-:Y:S02]  /*10550*/  FMNMX3.FTZ R4, R4, R171, R167, !PT ;  /* 0x000000ab04047276 */ /* 0x000fe400078100a7 */
[----:B------:R-:W-:Y:S02]  /*10560*/  FSEL R133, R133, -INF , !P5 ;  /* 0xff80000085857808 */ /* 0x000fe40006800000 */
[----:B------:R-:W-:Y:S02]  /*10570*/  ISETP.GE.AND P5, PT, R36, R217, PT ;  /* 0x000000d92400720c */ /* 0x000fe40003fa6270 */
[----:B------:R-:W-:Y:S01]  /*10580*/  FSEL R135, R58, -INF , !P0 ;  /* 0xff8000003a877808 */ /* 0x000fe20004000000 */
[----:B------:R-:W-:Y:S01]  /*10590*/  IMAD.MOV.U32 R58, RZ, RZ, R219 ;  /* 0x000000ffff3a7224 */ /* 0x000fe200078e00db */
[-C--:B------:R-:W-:Y:S01]  /*105a0*/  ISETP.GE.AND P4, PT, R39, R213.reuse, PT ;  /* 0x000000d52700720c */ /* 0x080fe20003f86270 */
[----:B------:R-:W-:Y:S01]  /*105b0*/  @P2 VIADD R58, R227, 0xffffffe0 ;  /* 0xffffffe0e33a2836 */ /* 0x000fe20000000000 */
[----:B------:R-:W-:Y:S02]  /*105c0*/  ISETP.GE.AND P0, PT, R38, R213, PT ;  /* 0x000000d52600720c */ /* 0x000fe40003f06270 */
[----:B------:R-:W-:Y:S02]  /*105d0*/  FSEL R139, R44, -INF , !P6 ;  /* 0xff8000002c8b7808 */ /* 0x000fe40007000000 */
[----:B------:R-:W-:Y:S01]  /*105e0*/  FSEL R137, R56, -INF , !P1 ;  /* 0xff80000038897808 */ /* 0x000fe20004800000 */
[----:B------:R-:W-:Y:S01]  /*105f0*/  LDSM.16.MT88.4 R64, [R58+0x4000] ;  /* 0x004000003a40783b */ /* 0x000fe20000004200 */
[----:B------:R-:W-:Y:S02]  /*10600*/  FMNMX3.FTZ R0, R0, R147, R145, !PT ;  /* 0x0000009300007276 */ /* 0x000fe40007810091 */
[----:B------:R-:W-:Y:S02]  /*10610*/  FMNMX3.FTZ R4, R4, R159, R157, !PT ;  /* 0x0000009f04047276 */ /* 0x000fe4000781009d */
[----:B------:R-:W-:Y:S02]  /*10620*/  FSEL R126, R126, -INF , !P5 ;  /* 0xff8000007e7e7808 */ /* 0x000fe40006800000 */
[-C--:B------:R-:W-:Y:S02]  /*10630*/  ISETP.GE.AND P6, PT, R36, R213.reuse, PT ;  /* 0x000000d52400720c */ /* 0x080fe40003fc6270 */
[----:B------:R-:W-:Y:S02]  /*10640*/  FSEL R131, R46, -INF , !P4 ;  /* 0xff8000002e837808 */ /* 0x000fe40006000000 */
[----:B------:R-:W-:Y:S02]  /*10650*/  FSEL R129, R47, -INF , !P0 ;  /* 0xff8000002f817808 */ /* 0x000fe40004000000 */
[----:B------:R-:W-:Y:S01]  /*10660*/  ISETP.GE.AND P5, PT, R34, R213, PT ;  /* 0x000000d52200720c */ /* 0x000fe20003fa6270 */
[----:B------:R-:W-:Y:S01]  /*10670*/  LDSM.16.MT88.4 R44, [R119+0xd000] ;  /* 0x00d00000772c783b */ /* 0x000fe20000004200 */
[----:B------:R-:W-:Y:S02]  /*10680*/  FMNMX3.FTZ R0, R0, R139, R137, !PT ;  /* 0x0000008b00007276 */ /* 0x000fe40007810089 */
[----:B------:R-:W-:Y:S02]  /*10690*/  FMNMX3.FTZ R4, R4, R151, R149, !PT ;  /* 0x0000009704047276 */ /* 0x000fe40007810095 */
[----:B------:R-:W-:Y:S02]  /*106a0*/  FSEL R54, R54, -INF , !P6 ;  /* 0xff80000036367808 */ /* 0x000fe40007000000 */
[----:B------:R-:W-:Y:S02]  /*106b0*/  FSEL R55, R55, -INF , !P5 ;  /* 0xff80000037377808 */ /* 0x000fe40006800000 */
[----:B------:R-:W-:Y:S02]  /*106c0*/  FMNMX3.FTZ R0, R0, R131, R129, !PT ;  /* 0x0000008300007276 */ /* 0x000fe40007810081 */
[----:B------:R-:W-:Y:S02]  /*106d0*/  FMNMX3.FTZ R4, R4, R143, R141, !PT ;  /* 0x0000008f04047276 */ /* 0x000fe4000781008d */
[----:B------:R-:W-:Y:S02]  /*106e0*/  ISETP.GE.AND P1, PT, R34, R217, PT ;  /* 0x000000d92200720c */ /* 0x000fe40003f26270 */
[----:B------:R-:W-:Y:S02]  /*106f0*/  FMNMX3.FTZ R7, R0, R55, R54, !PT ;  /* 0x0000003700077276 */ /* 0x000fe40007810036 */
[----:B------:R-:W-:Y:S02]  /*10700*/  FSEL R127, R127, -INF , !P1 ;  /* 0xff8000007f7f7808 */ /* 0x000fe40004800000 */
[----:B------:R-:W-:Y:S01]  /*10710*/  FMNMX3.FTZ R5, R4, R135, R133, !PT ;  /* 0x0000008704057276 */ /* 0x000fe20007810085 */
[----:B------:R-:W-:Y:S03]  /*10720*/  SHFL.BFLY PT, R0, R7, 0x2, 0x1f ;  /* 0x0c401f0007007f89 */ /* 0x000fe600000e0000 */
[----:B------:R-:W-:Y:S05]  /*10730*/  FMNMX3.FTZ R4, R5, R127, R126, !PT ;  /* 0x0000007f05047276 */ /* 0x000fea000781007e */
[----:B------:R-:W1:Y:S02]  /*10740*/  SHFL.BFLY PT, R13, R4, 0x2, 0x1f ;  /* 0x0c401f00040d7f89 */ /* 0x000e6400000e0000 */
[----:B-1----:R-:W-:Y:S02]  /*10750*/  FMNMX.FTZ R9, R4, R13, !PT ;  /* 0x0000000d04097209 */ /* 0x002fe40007810000 */
[----:B------:R-:W-:Y:S04]  /*10760*/  FMNMX.FTZ R5, R7, R0, !PT ;  /* 0x0000000007057209 */ /* 0x000fe80007810000 */
[----:B------:R-:W-:Y:S08]  /*10770*/  LDSM.16.MT88.4 R12, [R119+0x9000] ;  /* 0x00900000770c783b */ /* 0x000ff00000004200 */
[----:B------:R-:W1:Y:S08]  /*10780*/  SHFL.BFLY PT, R0, R5, 0x1, 0x1f ;  /* 0x0c201f0005007f89 */ /* 0x000e7000000e0000 */
[----:B------:R-:W2:Y:S01]  /*10790*/  SHFL.BFLY PT, R52, R9, 0x1, 0x1f ;  /* 0x0c201f0009347f89 */ /* 0x000ea200000e0000 */
[----:B-1----:R-:W-:Y:S04]  /*107a0*/  FMNMX.FTZ R0, R5, R0, !PT ;  /* 0x0000000005007209 */ /* 0x002fe80007810000 */
[C---:B------:R-:W-:Y:S01]  /*107b0*/  FSETP.NEU.FTZ.AND P0, PT, R0.reuse, -INF , PT ;  /* 0xff8000000000780b */ /* 0x040fe20003f1d000 */
[----:B---3--:R-:W-:Y:S01]  /*107c0*/  FMUL.FTZ R122, R53, R0 ;  /* 0x00000000357a7220 */ /* 0x008fe20000410000 */
[----:B--2---:R-:W-:Y:S02]  /*107d0*/  FMNMX.FTZ R52, R9, R52, !PT ;  /* 0x0000003409347209 */ /* 0x004fe40007810000 */
[----:B------:R-:W-:Y:S02]  /*107e0*/  FSEL R6, R0, RZ, P0 ;  /* 0x000000ff00067208 */ /* 0x000fe40000000000 */
[----:B------:R-:W-:Y:S01]  /*107f0*/  FSETP.NEU.FTZ.AND P1, PT, R52, -INF , PT ;  /* 0xff8000003400780b */ /* 0x000fe20003f3d000 */
[C---:B------:R-:W-:Y:S01]  /*10800*/  FMUL.FTZ R130, R53.reuse, R52 ;  /* 0x0000003435827220 */ /* 0x040fe20000410000 */
[----:B------:R-:W-:Y:S01]  /*10810*/  FSEL R122, R122, RZ, P0 ;  /* 0x000000ff7a7a7208 */ /* 0x000fe20000000000 */
[----:B------:R-:W-:Y:S01]  /*10820*/  FADD.FTZ R6, -R6, R117 ;  /* 0x0000007506067221 */ /* 0x000fe20000010100 */
[----:B------:R-:W-:Y:S02]  /*10830*/  FSEL R5, R52, RZ, P1 ;  /* 0x000000ff34057208 */ /* 0x000fe40000800000 */
[----:B------:R-:W-:Y:S01]  /*10840*/  FSEL R130, R130, RZ, P1 ;  /* 0x000000ff82827208 */ /* 0x000fe20000800000 */
[----:B------:R-:W-:Y:S01]  /*10850*/  FMUL.FTZ R4, R53, R6 ;  /* 0x0000000635047220 */ /* 0x000fe20000410000 */
[-C--:B------:R-:W-:Y:S01]  /*10860*/  FFMA.FTZ R121, R29, R53.reuse, -R122 ;  /* 0x000000351d797223 */ /* 0x080fe2000001087a */
[----:B------:R-:W-:Y:S01]  /*10870*/  FADD.FTZ R6, -R5, R116 ;  /* 0x0000007405067221 */ /* 0x000fe20000010100 */
[-C--:B------:R-:W-:Y:S01]  /*10880*/  FFMA.FTZ R120, R19, R53.reuse, -R122 ;  /* 0x0000003513787223 */ /* 0x080fe2000001087a */
[-CC-:B------:R-:W-:Y:S01]  /*10890*/  FFMA.FTZ R128, R37, R53.reuse, -R130.reuse ;  /* 0x0000003525807223 */ /* 0x180fe20000010882 */
[-CC-:B------:R-:W-:Y:S01]  /*108a0*/  FFMA.FTZ R123, R31, R53.reuse, -R130.reuse ;  /* 0x000000351f7b7223 */ /* 0x180fe20000010882 */
[-CC-:B------:R-:W-:Y:S01]  /*108b0*/  FFMA.FTZ R124, R23, R53.reuse, -R130.reuse ;  /* 0x00000035177c7223 */ /* 0x180fe20000010882 */
[-C--:B------:R-:W-:Y:S01]  /*108c0*/  FFMA.FTZ R59, R21, R53.reuse, -R130 ;  /* 0x00000035153b7223 */ /* 0x080fe20000010882 */
[-CC-:B------:R-:W-:Y:S01]  /*108d0*/  FFMA.FTZ R117, R11, R53.reuse, -R122.reuse ;  /* 0x000000350b757223 */ /* 0x180fe2000001087a */
[-C--:B------:R-:W-:Y:S01]  /*108e0*/  FFMA.FTZ R125, R24, R53.reuse, -R122 ;  /* 0x00000035187d7223 */ /* 0x080fe2000001087a */
[----:B------:R-:W-:Y:S01]  /*108f0*/  FMUL.FTZ R8, R53, R6 ;  /* 0x0000000635087220 */ /* 0x000fe20000410000 */
[----:B------:R-:W1:Y:S01]  /*10900*/  LDSM.16.MT88.4 R20, [R58] ;  /* 0x000000003a14783b */ /* 0x000e620000004200 */
[----:B------:R-:W2:Y:S01]  /*10910*/  MUFU.EX2 R56, R4 ;  /* 0x0000000400387308 */ /* 0x000ea20000000800 */
[-CC-:B------:R-:W-:Y:S01]  /*10920*/  FFMA.FTZ R116, R239, R53.reuse, -R130.reuse ;  /* 0x00000035ef747223 */ /* 0x180fe20000010882 */
[-C--:B------:R-:W-:Y:S01]  /*10930*/  FFMA.FTZ R163, R163, R53.reuse, -R130 ;  /* 0x00000035a3a37223 */ /* 0x080fe20000010882 */
[-C--:B------:R-:W-:Y:S01]  /*10940*/  FFMA.FTZ R169, R169, R53.reuse, -R122 ;  /* 0x00000035a9a97223 */ /* 0x080fe2000001087a */
[-C--:B------:R-:W-:Y:S01]  /*10950*/  FFMA.FTZ R173, R173, R53.reuse, -R130 ;  /* 0x00000035adad7223 */ /* 0x080fe20000010882 */
[-CC-:B------:R-:W-:Y:S01]  /*10960*/  FFMA.FTZ R136, R233, R53.reuse, -R122.reuse ;  /* 0x00000035e9887223 */ /* 0x180fe2000001087a */
[-C--:B------:R-:W-:Y:S01]  /*10970*/  FFMA.FTZ R175, R175, R53.reuse, -R122 ;  /* 0x00000035afaf7223 */ /* 0x080fe2000001087a */
[----:B------:R-:W3:Y:S03]  /*10980*/  LDSM.16.MT88.4 R28, [R119+0xb000] ;  /* 0x00b00000771c783b */ /* 0x000ee60000004200 */
[----:B------:R-:W4:Y:S01]  /*10990*/  MUFU.EX2 R57, R8 ;  /* 0x0000000800397308 */ /* 0x000f220000000800 */
[-CC-:B------:R-:W-:Y:S01]  /*109a0*/  FFMA.FTZ R138, R191, R53.reuse, -R130.reuse ;  /* 0x00000035bf8a7223 */ /* 0x180fe20000010882 */
[-C--:B------:R-:W-:Y:S01]  /*109b0*/  FFMA.FTZ R189, R189, R53.reuse, -R130 ;  /* 0x00000035bdbd7223 */ /* 0x080fe20000010882 */
[-CC-:B------:R-:W-:Y:S01]  /*109c0*/  FFMA.FTZ R140, R187, R53.reuse, -R122.reuse ;  /* 0x00000035bb8c7223 */ /* 0x180fe2000001087a */
[-C--:B------:R-:W-:Y:S01]  /*109d0*/  FFMA.FTZ R185, R185, R53.reuse, -R122 ;  /* 0x00000035b9b97223 */ /* 0x080fe2000001087a */
[-CC-:B------:R-:W-:Y:S01]  /*109e0*/  FFMA.FTZ R142, R183, R53.reuse, -R130.reuse ;  /* 0x00000035b78e7223 */ /* 0x180fe20000010882 */
[----:B------:R-:W-:Y:S01]  /*109f0*/  FFMA.FTZ R181, R181, R53, -R130 ;  /* 0x00000035b5b57223 */ /* 0x000fe20000010882 */
[----:B------:R-:W5:Y:S03]  /*10a00*/  LDSM.16.MT88.4 R36, [R58+0x2000] ;  /* 0x002000003a24783b */ /* 0x000f660000004200 */
        /* <DEDUP_REMOVED lines=8> */
[----:B------:R-:W2:Y:S01]  /*10a90*/  MUFU.EX2 R123, R123 ;  /* 0x0000007b007b7308 */ /* 0x000ea20000000800 */
        /* <DEDUP_REMOVED lines=13> */
[C---:B------:R-:W-:Y:S01]  /*10b70*/  FMUL.FTZ R34, R56.reuse, R86 ;  /* 0x0000005638227220 */ /* 0x040fe20000410000 */
[----:B------:R-:W-:Y:S03]  /*10b80*/  LDSM.16.MT88.4 R100, [R58+0x1c00] ;  /* 0x001c00003a64783b */ /* 0x000fe60000004200 */
[----:B------:R-:W4:Y:S01]  /*10b90*/  MUFU.EX2 R121, R121 ;  /* 0x0000007900797308 */ /* 0x000f220000000800 */
[----:B--2---:R-:W-:Y:S01]  /*10ba0*/  F2FP.BF16.F32.PACK_AB R60, R123, R128 ;  /* 0x000000807b3c723e */ /* 0x004fe200000010ff */
[----:B------:R-:W-:Y:S01]  /*10bb0*/  FFMA.FTZ R86, R49, R53, -R122 ;  /* 0x0000003531567223 */ /* 0x000fe2000001087a */
[C---:B------:R-:W-:Y:S01]  /*10bc0*/  FMUL.FTZ R49, R57.reuse, R69 ;  /* 0x0000004539317220 */ /* 0x040fe20000410000 */
[----:B------:R-:W-:Y:S01]  /*10bd0*/  FMUL.FTZ R32, R57, R84 ;  /* 0x0000005439207220 */ /* 0x000fe20000410000 */
[----:B------:R-:W-:Y:S01]  /*10be0*/  FFMA.FTZ R84, R43, R53, -R130 ;  /* 0x000000352b547223 */ /* 0x000fe20000010882 */
[C---:B------:R-:W-:Y:S01]  /*10bf0*/  FMUL.FTZ R43, R56.reuse, R79 ;  /* 0x0000004f382b7220 */ /* 0x040fe20000410000 */
[--C-:B------:R-:W-:Y:S03]  /*10c00*/  FFMA.FTZ R92, R35, R53, -R122.reuse ;  /* 0x00000035235c7223 */ /* 0x100fe6000001087a */
[----:B------:R-:W-:Y:S01]  /*10c10*/  MUFU.EX2 R124, R124 ;  /* 0x0000007c007c7308 */ /* 0x000fe20000000800 */
[C---:B------:R-:W-:Y:S01]  /*10c20*/  FMUL.FTZ R35, R56.reuse, R87 ;  /* 0x0000005738237220 */ /* 0x040fe20000410000 */
[--C-:B------:R-:W-:Y:S01]  /*10c30*/  FFMA.FTZ R87, R51, R53, -R122.reuse ;  /* 0x0000003533577223 */ /* 0x100fe2000001087a */
[C---:B------:R-:W-:Y:S01]  /*10c40*/  FMUL.FTZ R51, R56.reuse, R71 ;  /* 0x0000004738337220 */ /* 0x040fe20000410000 */
[-CC-:B------:R-:W-:Y:S01]  /*10c50*/  FFMA.FTZ R144, R179, R53.reuse, -R122.reuse ;  /* 0x00000035b3907223 */ /* 0x180fe2000001087a */
[----:B------:R-:W-:Y:S01]  /*10c60*/  LDSM.16.MT88.4 R68, [R119+0xb400] ;  /* 0x00b400007744783b */ /* 0x000fe20000004200 */
[-C--:B------:R-:W-:Y:S01]  /*10c70*/  FFMA.FTZ R177, R177, R53.reuse, -R122 ;  /* 0x00000035b1b17223 */ /* 0x080fe2000001087a */
[--C-:B------:R-:W-:Y:S03]  /*10c80*/  FFMA.FTZ R146, R171, R53, -R130.reuse ;  /* 0x00000035ab927223 */ /* 0x100fe60000010882 */
[----:B------:R-:W2:Y:S01]  /*10c90*/  MUFU.EX2 R59, R59 ;  /* 0x0000003b003b7308 */ /* 0x000ea20000000800 */
[----:B----4-:R-:W-:Y:S01]  /*10ca0*/  F2FP.BF16.F32.PACK_AB R61, R121, R125 ;  /* 0x0000007d793d723e */ /* 0x010fe200000010ff */
        /* <DEDUP_REMOVED lines=9> */
[-C--:B------:R-:W-:Y:S01]  /*10d40*/  FFMA.FTZ R154, R149, R53.reuse, -R130 ;  /* 0x00000035959a7223 */ /* 0x080fe20000010882 */
[-CC-:B------:R-:W-:Y:S01]  /*10d50*/  FFMA.FTZ R147, R147, R53.reuse, -R122.reuse ;  /* 0x0000003593937223 */ /* 0x180fe2000001087a */
[-C--:B------:R-:W-:Y:S01]  /*10d60*/  FFMA.FTZ R156, R145, R53.reuse, -R122 ;  /* 0x00000035919c7223 */ /* 0x080fe2000001087a */
[-CC-:B------:R-:W-:Y:S01]  /*10d70*/  FFMA.FTZ R143, R143, R53.reuse, -R130.reuse ;  /* 0x000000358f8f7223 */ /* 0x180fe20000010882 */
[-C--:B------:R-:W-:Y:S03]  /*10d80*/  FFMA.FTZ R158, R141, R53.reuse, -R130 ;  /* 0x000000358d9e7223 */ /* 0x080fe60000010882 */
[----:B------:R-:W4:Y:S01]  /*10d90*/  MUFU.EX2 R117, R117 ;  /* 0x0000007500757308 */ /* 0x000f220000000800 */
[----:B--2---:R-:W-:Y:S01]  /*10da0*/  F2FP.BF16.F32.PACK_AB R62, R59, R124 ;  /* 0x0000007c3b3e723e */ /* 0x004fe200000010ff */
[-CC-:B------:R-:W-:Y:S01]  /*10db0*/  FFMA.FTZ R139, R139, R53.reuse, -R122.reuse ;  /* 0x000000358b8b7223 */ /* 0x180fe2000001087a */
[-CC-:B------:R-:W-:Y:S01]  /*10dc0*/  FFMA.FTZ R160, R137, R53.reuse, -R122.reuse ;  /* 0x0000003589a07223 */ /* 0x180fe2000001087a */
[-C--:B------:R-:W-:Y:S01]  /*10dd0*/  FFMA.FTZ R55, R55, R53.reuse, -R122 ;  /* 0x0000003537377223 */ /* 0x080fe2000001087a */
[-CC-:B------:R-:W-:Y:S01]  /*10de0*/  FFMA.FTZ R135, R135, R53.reuse, -R130.reuse ;  /* 0x0000003587877223 */ /* 0x180fe20000010882 */
[----:B------:R-:W-:Y:S01]  /*10df0*/  FFMA.FTZ R162, R133, R53, -R130 ;  /* 0x0000003585a27223 */ /* 0x000fe20000010882 */
[----:B------:R-:W-:Y:S03]  /*10e00*/  FFMA.FTZ R125, R56, R231, R125 ;  /* 0x000000e7387d7223 */ /* 0x000fe6000001007d */
[----:B------:R-:W-:Y:S01]  /*10e10*/  MUFU.EX2 R86, R86 ;  /* 0x0000005600567308 */ /* 0x000fe20000000800 */
[----:B------:R-:W-:Y:S01]  /*10e20*/  FFMA.FTZ R128, R57, R230, R128 ;  /* 0x000000e639807223 */ /* 0x000fe20000010080 */
[----:B------:R-:W-:Y:S01]  /*10e30*/  ISETP.GT.AND P0, PT, R224, R201, PT ;  /* 0x000000c9e000720c */ /* 0x000fe20003f04270 */
[----:B------:R-:W-:Y:S02]  /*10e40*/  FADD.FTZ R125, R121, R125 ;  /* 0x0000007d797d7221 */ /* 0x000fe40000010000 */
[----:B------:R-:W-:Y:S05]  /*10e50*/  FADD.FTZ R123, R123, R128 ;  /* 0x000000807b7b7221 */ /* 0x000fea0000010000 */
[----:B------:R-:W-:Y:S01]  /*10e60*/  MUFU.EX2 R84, R84 ;  /* 0x0000005400547308 */ /* 0x000fe20000000800 */
[C---:B----4-:R-:W-:Y:S01]  /*10e70*/  F2FP.BF16.F32.PACK_AB R63, R117.reuse, R120 ;  /* 0x00000078753f723e */ /* 0x050fe200000010ff */
[----:B------:R-:W-:Y:S01]  /*10e80*/  FADD.FTZ R120, R120, R125 ;  /* 0x0000007d78787221 */ /* 0x000fe20000010000 */
[----:B------:R-:W-:Y:S03]  /*10e90*/  FADD.FTZ R124, R124, R123 ;  /* 0x0000007b7c7c7221 */ /* 0x000fe60000010000 */
[----:B------:R-:W-:Y:S01]  /*10ea0*/  FADD.FTZ R117, R117, R120 ;  /* 0x0000007875757221 */ /* 0x000fe20000010000 */
[----:B------:R-:W-:Y:S01]  /*10eb0*/  FADD.FTZ R59, R59, R124 ;  /* 0x0000007c3b3b7221 */ /* 0x000fe20000010000 */
[C---:B------:R-:W-:Y:S02]  /*10ec0*/  HMMA.16816.F32.BF16 R4, R60.reuse, R12, R4 ;  /* 0x0000000c3c04723c */ /* 0x040fe40000041804 */
[----:B------:R-:W2:Y:S03]  /*10ed0*/  MUFU.EX2 R87, R87 ;  /* 0x0000005700577308 */ /* 0x000ea60000000800 */
[----:B------:R-:W-:Y:S01]  /*10ee0*/  FMUL.FTZ R12, R57, R104 ;  /* 0x00000068390c7220 */ /* 0x000fe20000410000 */
[--C-:B------:R-:W-:Y:S01]  /*10ef0*/  FFMA.FTZ R104, R27, R53, -R130.reuse ;  /* 0x000000351b687223 */ /* 0x100fe20000010882 */
[C---:B------:R-:W-:Y:S01]  /*10f00*/  FMUL.FTZ R27, R56.reuse, R95 ;  /* 0x0000005f381b7220 */ /* 0x040fe20000410000 */
[C---:B------:R-:W-:Y:S04]  /*10f10*/  HMMA.16816.F32.BF16 R8, R60.reuse, R14, R8 ;  /* 0x0000000e3c08723c */ /* 0x040fe80000041808 */
[----:B------:R-:W-:Y:S01]  /*10f20*/  MUFU.EX2 R116, R116 ;  /* 0x0000007400747308 */ /* 0x000fe20000000800 */
[C---:B------:R-:W-:Y:S01]  /*10f30*/  FMUL.FTZ R14, R56.reuse, R106 ;  /* 0x0000006a380e7220 */ /* 0x040fe20000410000 */
[C---:B------:R-:W-:Y:S01]  /*10f40*/  FMUL.FTZ R15, R56.reuse, R107 ;  /* 0x0000006b380f7220 */ /* 0x040fe20000410000 */
[----:B------:R-:W-:Y:S01]  /*10f50*/  FMUL.FTZ R13, R57, R105 ;  /* 0x00000069390d7220 */ /* 0x000fe20000410000 */
[-C--:B------:R-:W-:Y:S01]  /*10f60*/  FFMA.FTZ R105, R245, R53.reuse, -R130 ;  /* 0x00000035f5697223 */ /* 0x080fe20000010882 */
[----:B------:R-:W-:Y:S05]  /*10f70*/  FFMA.FTZ R107, R241, R53, -R122 ;  /* 0x00000035f16b7223 */ /* 0x000fea000001087a */
[----:B------:R-:W-:Y:S01]  /*10f80*/  MUFU.EX2 R104, R104 ;  /* 0x0000006800687308 */ /* 0x000fe20000000800 */
[C---:B-1----:R-:W-:Y:S03]  /*10f90*/  HMMA.16816.F32.BF16 R12, R60.reuse, R20, R12 ;  /* 0x000000143c0c723c */ /* 0x042fe6000004180c */
[C---:B------:R-:W-:Y:S01]  /*10fa0*/  FMUL.FTZ R20, R57.reuse, R96 ;  /* 0x0000006039147220 */ /* 0x040fe20000410000 */
[----:B------:R-:W-:Y:S01]  /*10fb0*/  FMUL.FTZ R21, R57, R97 ;  /* 0x0000006139157220 */ /* 0x000fe20000410000 */
[----:B------:R-:W-:Y:S01]  /*10fc0*/  FFMA.FTZ R97, R25, R53, -R130 ;  /* 0x0000003519617223 */ /* 0x000fe20000010882 */
[----:B------:R-:W-:Y:S03]  /*10fd0*/  FMUL.FTZ R25, R57, R93 ;  /* 0x0000005d39197220 */ /* 0x000fe60000410000 */
[----:B------:R-:W-:Y:S01]  /*10fe0*/  MUFU.EX2 R105, R105 ;  /* 0x0000006900697308 */ /* 0x000fe20000000800 */
[C---:B------:R-:W-:Y:S03]  /*10ff0*/  HMMA.16816.F32.BF16 R16, R60.reuse, R22, R16 ;  /* 0x000000163c10723c */ /* 0x040fe60000041810 */
[C---:B------:R-:W-:Y:S01]  /*11000*/  FMUL.FTZ R22, R56.reuse, R98 ;  /* 0x0000006238167220 */ /* 0x040fe20000410000 */
[C---:B------:R-:W-:Y:S01]  /*11010*/  FMUL.FTZ R23, R56.reuse, R99 ;  /* 0x0000006338177220 */ /* 0x040fe20000410000 */
[-C--:B------:R-:W-:Y:S01]  /*11020*/  FFMA.FTZ R99, R249, R53.reuse, -R122 ;  /* 0x00000035f9637223 */ /* 0x080fe2000001087a */
[-C--:B------:R-:W-:Y:S03]  /*11030*/  FFMA.FTZ R96, R247, R53.reuse, -R130 ;  /* 0x00000035f7607223 */ /* 0x080fe60000010882 */
[----:B------:R-:W-:Y:S01]  /*11040*/  MUFU.EX2 R107, R107 ;  /* 0x0000006b006b7308 */ /* 0x000fe20000000800 */
[--C-:B------:R-:W-:Y:S01]  /*11050*/  FFMA.FTZ R98, R243, R53, -R122.reuse ;  /* 0x00000035f3627223 */ /* 0x100fe2000001087a */
[C---:B---3--:R-:W-:Y:S03]  /*11060*/  HMMA.16816.F32.BF16 R20, R60.reuse, R28, R20 ;  /* 0x0000001c3c14723c */ /* 0x048fe60000041814 */
[C---:B------:R-:W-:Y:S01]  /*11070*/  FMUL.FTZ R28, R57.reuse, R88 ;  /* 0x00000058391c7220 */ /* 0x040fe20000410000 */
[----:B------:R-:W-:Y:S01]  /*11080*/  FMUL.FTZ R29, R57, R89 ;  /* 0x00000059391d7220 */ /* 0x000fe20000410000 */
[----:B------:R-:W-:Y:S01]  /*11090*/  FFMA.FTZ R89, R33, R53, -R122 ;  /* 0x0000003521597223 */ /* 0x000fe2000001087a */
[----:B------:R-:W-:Y:S01]  /*110a0*/  FMUL.FTZ R33, R57, R85 ;  /* 0x0000005539217220 */ /* 0x000fe20000410000 */
[--C-:B------:R-:W-:Y:S01]  /*110b0*/  FFMA.FTZ R85, R41, R53, -R130.reuse ;  /* 0x0000003529557223 */ /* 0x100fe20000010882 */
[C---:B------:R-:W-:Y:S01]  /*110c0*/  HMMA.16816.F32.BF16 R24, R60.reuse, R30, R24 ;  /* 0x0000001e3c18723c */ /* 0x040fe20000041818 */
[----:B------:R-:W1:Y:S02]  /*110d0*/  MUFU.EX2 R97, R97 ;  /* 0x0000006100617308 */ /* 0x000e640000000800 */
[C---:B------:R-:W-:Y:S01]  /*110e0*/  FMUL.FTZ R30, R56.reuse, R90 ;  /* 0x0000005a381e7220 */ /* 0x040fe20000410000 */
[----:B------:R-:W-:Y:S01]  /*110f0*/  FMUL.FTZ R31, R56, R91 ;  /* 0x0000005b381f7220 */ /* 0x000fe20000410000 */
[----:B------:R-:W-:Y:S01]  /*11100*/  FMUL.FTZ R41, R57, R77 ;  /* 0x0000004d39297220 */ /* 0x000fe20000410000 */
[-C--:B------:R-:W-:Y:S01]  /*11110*/  FFMA.FTZ R88, R134, R53.reuse, -R130 ;  /* 0x0000003586587223 */ /* 0x080fe20000010882 */
[----:B------:R-:W3:Y:S01]  /*11120*/  LDSM.16.MT88.4 R76, [R119+0x9400] ;  /* 0x00940000774c783b */ /* 0x000ee20000004200 */
[-C--:B------:R-:W-:Y:S03]  /*11130*/  FFMA.FTZ R90, R251, R53.reuse, -R122 ;  /* 0x00000035fb5a7223 */ /* 0x080fe6000001087a */
[----:B------:R-:W-:Y:S01]  /*11140*/  MUFU.EX2 R89, R89 ;  /* 0x0000005900597308 */ /* 0x000fe20000000800 */
[----:B------:R-:W-:Y:S01]  /*11150*/  FFMA.FTZ R91, R132, R53, -R130 ;  /* 0x00000035845b7223 */ /* 0x000fe20000010882 */
[C---:B-----5:R-:W-:Y:S03]  /*11160*/  HMMA.16816.F32.BF16 R28, R60.reuse, R36, R28 ;  /* 0x000000243c1c723c */ /* 0x060fe6000004181c */
[C---:B------:R-:W-:Y:S01]  /*11170*/  FMUL.FTZ R36, R57.reuse, R80 ;  /* 0x0000005039247220 */ /* 0x040fe20000410000 */
[----:B------:R-:W-:Y:S01]  /*11180*/  FMUL.FTZ R37, R57, R81 ;  /* 0x0000005139257220 */ /* 0x000fe20000410000 */
[-C--:B------:R-:W-:Y:S03]  /*11190*/  FFMA.FTZ R132, R237, R53.reuse, -R122 ;  /* 0x00000035ed847223 */ /* 0x080fe6000001087a */
[----:B------:R-:W-:Y:S01]  /*111a0*/  MUFU.EX2 R85, R85 ;  /* 0x0000005500557308 */ /* 0x000fe20000000800 */
[----:B------:R-:W-:Y:S01]  /*111b0*/  FFMA.FTZ R134, R235, R53, -R130 ;  /* 0x00000035eb867223 */ /* 0x000fe20000010882 */
[C---:B------:R-:W-:Y:S03]  /*111c0*/  HMMA.16816.F32.BF16 R32, R60.reuse, R38, R32 ;  /* 0x000000263c20723c */ /* 0x040fe60000041820 */
[C---:B------:R-:W-:Y:S01]  /*111d0*/  FMUL.FTZ R38, R56.reuse, R82 ;  /* 0x0000005238267220 */ /* 0x040fe20000410000 */
[C---:B------:R-:W-:Y:S02]  /*111e0*/  FMUL.FTZ R39, R56.reuse, R83 ;  /* 0x0000005338277220 */ /* 0x040fe40000410000 */
[----:B------:R-:W-:Y:S02]  /*111f0*/  LDSM.16.MT88.4 R80, [R58+0x5000] ;  /* 0x005000003a50783b */ /* 0x000fe40000004200 */
[----:B------:R-:W-:Y:S03]  /*11200*/  MUFU.EX2 R88, R88 ;  /* 0x0000005800587308 */ /* 0x000fe60000000800 */
[C---:B------:R-:W-:Y:S03]  /*11210*/  HMMA.16816.F32.BF16 R36, R60.reuse, R44, R36 ;  /* 0x0000002c3c24723c */ /* 0x040fe60000041824 */
[C---:B------:R-:W-:Y:S01]  /*11220*/  FMUL.FTZ R44, R57.reuse, R72 ;  /* 0x00000048392c7220 */ /* 0x040fe20000410000 */
[----:B------:R-:W-:Y:S03]  /*11230*/  FMUL.FTZ R45, R57, R73 ;  /* 0x00000049392d7220 */ /* 0x000fe60000410000 */
[----:B------:R-:W-:Y:S01]  /*11240*/  MUFU.EX2 R90, R90 ;  /* 0x0000005a005a7308 */ /* 0x000fe20000000800 */
[C---:B------:R-:W-:Y:S03]  /*11250*/  HMMA.16816.F32.BF16 R40, R60.reuse, R46, R40 ;  /* 0x0000002e3c28723c */ /* 0x040fe60000041828 */
[C---:B------:R-:W-:Y:S01]  /*11260*/  FMUL.FTZ R46, R56.reuse, R74 ;  /* 0x0000004a382e7220 */ /* 0x040fe20000410000 */
[----:B------:R-:W-:Y:S05]  /*11270*/  FMUL.FTZ R47, R56, R75 ;  /* 0x0000004b382f7220 */ /* 0x000fea0000410000 */
[----:B------:R-:W4:Y:S01]  /*11280*/  MUFU.EX2 R92, R92 ;  /* 0x0000005c005c7308 */ /* 0x000f220000000800 */
[----:B------:R-:W5:Y:S01]  /*11290*/  LDSM.16.MT88.4 R72, [R58+0x400] ;  /* 0x000400003a48783b */ /* 0x000f620000004200 */
[C---:B------:R-:W-:Y:S08]  /*112a0*/  HMMA.16816.F32.BF16 R44, R60.reuse, R64, R44 ;  /* 0x000000403c2c723c */ /* 0x040ff0000004182c */
[----:B------:R-:W-:Y:S01]  /*112b0*/  MUFU.EX2 R132, R132 ;  /* 0x0000008400847308 */ /* 0x000fe20000000800 */
[----:B------:R-:W-:Y:S01]  /*112c0*/  HMMA.16816.F32.BF16 R48, R60, R66, R48 ;  /* 0x000000423c30723c */ /* 0x000fe20000041830 */
[----:B------:R-:W5:Y:S08]  /*112d0*/  LDSM.16.MT88.4 R64, [R58+0x2400] ;  /* 0x002400003a40783b */ /* 0x000f700000004200 */
[----:B------:R-:W5:Y:S01]  /*112e0*/  MUFU.EX2 R91, R91 ;  /* 0x0000005b005b7308 */ /* 0x000f620000000800 */
[----:B--2---:R-:W-:Y:S02]  /*112f0*/  F2FP.BF16.F32.PACK_AB R63, R86, R87 ;  /* 0x00000057563f723e */ /* 0x004fe400000010ff */
[----:B-1----:R-:W-:Y:S01]  /*11300*/  F2FP.BF16.F32.PACK_AB R60, R97, R104 ;  /* 0x00000068613c723e */ /* 0x002fe200000010ff */
[----:B------:R-:W-:Y:S01]  /*11310*/  FADD.FTZ R104, R104, R59 ;  /* 0x0000003b68687221 */ /* 0x000fe20000010000 */
[----:B----4-:R-:W-:Y:S01]  /*11320*/  F2FP.BF16.F32.PACK_AB R61, R89, R92 ;  /* 0x0000005c593d723e */ /* 0x010fe200000010ff */
[----:B------:R-:W-:Y:S01]  /*11330*/  FADD.FTZ R92, R92, R117 ;  /* 0x000000755c5c7221 */ /* 0x000fe20000010000 */
[----:B------:R-:W-:Y:S01]  /*11340*/  F2FP.BF16.F32.PACK_AB R62, R85, R84 ;  /* 0x00000054553e723e */ /* 0x000fe200000010ff */
[----:B------:R-:W-:Y:S02]  /*11350*/  FADD.FTZ R97, R97, R104 ;  /* 0x0000006861617221 */ /* 0x000fe40000010000 */
[----:B------:R-:W1:Y:S01]  /*11360*/  MUFU.EX2 R99, R99 ;  /* 0x0000006300637308 */ /* 0x000e620000000800 */
[----:B------:R-:W-:Y:S01]  /*11370*/  FADD.FTZ R92, R89, R92 ;  /* 0x0000005c595c7221 */ /* 0x000fe20000010000 */
[----:B------:R-:W-:Y:S02]  /*11380*/  IMAD.MOV.U32 R117, RZ, RZ, R0 ;  /* 0x000000ffff757224 */ /* 0x000fe400078e0000 */
[----:B------:R-:W-:Y:S01]  /*11390*/  FADD.FTZ R84, R84, R97 ;  /* 0x0000006154547221 */ /* 0x000fe20000010000 */
[C---:B---3--:R-:W-:Y:S03]  /*113a0*/  HMMA.16816.F32.BF16 R4, R60.reuse, R76, R4 ;  /* 0x0000004c3c04723c */ /* 0x048fe60000041804 */
[----:B------:R-:W-:Y:S01]  /*113b0*/  FADD.FTZ R87, R87, R92 ;  /* 0x0000005c57577221 */ /* 0x000fe20000010000 */
[----:B------:R-:W-:Y:S01]  /*113c0*/  FADD.FTZ R85, R85, R84 ;  /* 0x0000005455557221 */ /* 0x000fe20000010000 */
[----:B------:R-:W-:Y:S01]  /*113d0*/  LDSM.16.MT88.4 R92, [R119+0xcc00] ;  /* 0x00cc0000775c783b */ /* 0x000fe20000004200 */
[----:B------:R-:W2:Y:S01]  /*113e0*/  MUFU.EX2 R96, R96 ;  /* 0x0000006000607308 */ /* 0x000ea20000000800 */
[----:B------:R-:W-:Y:S01]  /*113f0*/  FADD.FTZ R87, R86, R87 ;  /* 0x0000005756577221 */ /* 0x000fe20000010000 */
[C---:B------:R-:W-:Y:S05]  /*11400*/  HMMA.16816.F32.BF16 R8, R60.reuse, R78, R8 ;  /* 0x0000004e3c08723c */ /* 0x040fea0000041808 */
[----:B------:R-:W3:Y:S03]  /*11410*/  LDSM.16.MT88.4 R76, [R119+0xd400] ;  /* 0x00d40000774c783b */ /* 0x000ee60000004200 */
[----:B------:R-:W4:Y:S01]  /*11420*/  MUFU.EX2 R98, R98 ;  /* 0x0000006200627308 */ /* 0x000f220000000800 */
[C---:B-----5:R-:W-:Y:S09]  /*11430*/  HMMA.16816.F32.BF16 R12, R60.reuse, R72, R12 ;  /* 0x000000483c0c723c */ /* 0x060ff2000004180c */
[----:B------:R-:W5:Y:S01]  /*11440*/  MUFU.EX2 R163, R163 ;  /* 0x000000a300a37308 */ /* 0x000f620000000800 */
[C---:B------:R-:W-:Y:S01]  /*11450*/  HMMA.16816.F32.BF16 R16, R60.reuse, R74, R16 ;  /* 0x0000004a3c10723c */ /* 0x040fe20000041810 */
[----:B------:R-:W1:Y:S08]  /*11460*/  LDSM.16.MT88.4 R72, [R58+0x4400] ;  /* 0x004400003a48783b */ /* 0x000e700000004200 */
[----:B------:R-:W5:Y:S01]  /*11470*/  MUFU.EX2 R169, R169 ;  /* 0x000000a900a97308 */ /* 0x000f620000000800 */
[C---:B------:R-:W-:Y:S09]  /*11480*/  HMMA.16816.F32.BF16 R20, R60.reuse, R68, R20 ;  /* 0x000000443c14723c */ /* 0x040ff20000041814 */
[----:B------:R-:W-:Y:S01]  /*11490*/  MUFU.EX2 R134, R134 ;  /* 0x0000008600867308 */ /* 0x000fe20000000800 */
[C---:B------:R-:W-:Y:S01]  /*114a0*/  HMMA.16816.F32.BF16 R24, R60.reuse, R70, R24 ;  /* 0x000000463c18723c */ /* 0x040fe20000041818 */
[----:B------:R-:W5:Y:S08]  /*114b0*/  LDSM.16.MT88.4 R68, [R119+0x9800] ;  /* 0x009800007744783b */ /* 0x000f700000004200 */
[----:B------:R-:W5:Y:S01]  /*114c0*/  MUFU.EX2 R173, R173 ;  /* 0x000000ad00ad7308 */ /* 0x000f620000000800 */
[C---:B------:R-:W-:Y:S09]  /*114d0*/  HMMA.16816.F32.BF16 R28, R60.reuse, R64, R28 ;  /* 0x000000403c1c723c */ /* 0x040ff2000004181c */
[----:B------:R-:W-:Y:S01]  /*114e0*/  MUFU.EX2 R136, R136 ;  /* 0x0000008800887308 */ /* 0x000fe20000000800 */
[C---:B------:R-:W-:Y:S01]  /*114f0*/  HMMA.16816.F32.BF16 R32, R60.reuse, R66, R32 ;  /* 0x000000423c20723c */ /* 0x040fe20000041820 */
[----:B------:R-:W5:Y:S08]  /*11500*/  LDSM.16.MT88.4 R64, [R58+0x800] ;  /* 0x000800003a40783b */ /* 0x000f700000004200 */
[----:B------:R-:W5:Y:S01]  /*11510*/  MUFU.EX2 R175, R175 ;  /* 0x000000af00af7308 */ /* 0x000f620000000800 */
        /* <DEDUP_REMOVED lines=15> */
[----:B----4-:R-:W-:Y:S01]  /*11610*/  F2FP.BF16.F32.PACK_AB R63, R107, R98 ;  /* 0x000000626b3f723e */ /* 0x010fe200000010ff */
[----:B------:R-:W-:Y:S01]  /*11620*/  LDSM.16.MT88.4 R84, [R58+0x3c00] ;  /* 0x003c00003a54783b */ /* 0x000fe20000004200 */
[----:B------:R-:W-:Y:S01]  /*11630*/  FADD.FTZ R99, R99, R90 ;  /* 0x0000005a63637221 */ /* 0x000fe20000010000 */
[----:B------:R-:W-:Y:S03]  /*11640*/  FADD.FTZ R91, R91, R88 ;  /* 0x000000585b5b7221 */ /* 0x000fe60000010000 */
[----:B------:R-:W-:Y:S01]  /*11650*/  FADD.FTZ R98, R98, R99 ;  /* 0x0000006362627221 */ /* 0x000fe20000010000 */
[C---:B-----5:R-:W-:Y:S02]  /*11660*/  HMMA.16816.F32.BF16 R4, R60.reuse, R68, R4 ;  /* 0x000000443c04723c */ /* 0x060fe40000041804 */
        /* <DEDUP_REMOVED lines=148> */
[----:B------:R-:W-:Y:S01]  /*11fb0*/  FADD.FTZ R163, R163, R116 ;  /* 0x00000074a3a37221 */ /* 0x000fe20000010000 */
[----:B------:R-:W-:Y:S01]  /*11fc0*/  FADD.FTZ R136, R136, R169 ;  /* 0x000000a988887221 */ /* 0x000fe20000010000 */
[----:B------:R-:W-:Y:S02]  /*11fd0*/  IMAD.MOV.U32 R116, RZ, RZ, R52 ;  /* 0x000000ffff747224 */ /* 0x000fe400078e0034 */
        /* <DEDUP_REMOVED lines=45> */
.L_x_1846:
        /* <DEDUP_REMOVED lines=10> */
.L_x_1865:
[----:B------:R-:W2:Y:S01]  /*12350*/  S2UR UR6, SR_CgaCtaId ;  /* 0x00000000000679c3 */ /* 0x000ea20000008800 */
[----:B------:R-:W1:Y:S01]  /*12360*/  MUFU.RCP R6, R8 ;  /* 0x0000000800067308 */ /* 0x000e620000001000 */
[----:B---34-:R-:W-:Y:S01]  /*12370*/  FADD.FTZ R10, R10, R11 ;  /* 0x0000000b0a0a7221 */ /* 0x018fe20000010000 */
[C---:B------:R-:W-:Y:S01]  /*12380*/  SHF.L.U32 R5, R118.reuse, 0x1, RZ ;  /* 0x0000000176057819 */ /* 0x040fe200000006ff */
[----:B------:R-:W-:Y:S01]  /*12390*/  UMOV UR7, 0x400 ;  /* 0x0000040000077882 */ /* 0x000fe20000000000 */
[----:B------:R-:W-:Y:S02]  /*123a0*/  SHF.L.U32 R4, R118, 0x4, RZ ;  /* 0x0000000476047819 */ /* 0x000fe400000006ff */
[----:B------:R-:W-:Y:S02]  /*123b0*/  LOP3.LUT R5, R5, 0x6, RZ, 0xc0, !PT ;  /* 0x0000000605057812 */ /* 0x000fe400078ec0ff */
[----:B------:R-:W3:Y:S01]  /*123c0*/  MUFU.RCP R9, R10 ;  /* 0x0000000a00097308 */ /* 0x000ee20000001000 */
[----:B------:R-:W-:-:S02]  /*123d0*/  FSETP.NE.FTZ.AND P3, PT, R8, RZ, PT ;  /* 0x000000ff0800720b */ /* 0x000fc40003f75000 */
[----:B------:R-:W-:Y:S02]  /*123e0*/  LOP3.LUT R4, R5, 0x3e00, R4, 0xf8, !PT ;  /* 0x00003e0005047812 */ /* 0x000fe400078ef804 */
[----:B------:R-:W-:Y:S02]  /*123f0*/  SHF.L.U32 R5, R118, 0x3, RZ ;  /* 0x0000000376057819 */ /* 0x000fe400000006ff */
[----:B------:R-:W-:Y:S02]  /*12400*/  FSETP.NE.FTZ.AND P1, PT, R10, RZ, PT ;  /* 0x000000ff0a00720b */ /* 0x000fe40003f35000 */
[----:B------:R-:W-:Y:S02]  /*12410*/  LOP3.LUT R4, R4, 0x20, R5, 0xf8, !PT ;  /* 0x0000002004047812 */ /* 0x000fe400078ef805 */
[----:B------:R-:W-:Y:S02]  /*12420*/  LOP3.LUT R5, R5, 0xc0, RZ, 0xc0, !PT ;  /* 0x000000c005057812 */ /* 0x000fe400078ec0ff */
[----:B-1----:R-:W-:-:S02]  /*12430*/  FSEL R6, R6, 1, P3 ;  /* 0x3f80000006067808 */ /* 0x002fc40001800000 */
[----:B------:R-:W-:Y:S01]  /*12440*/  LOP3.LUT R5, R5, 0x18, R118, 0xf8, !PT ;  /* 0x0000001805057812 */ /* 0x000fe200078ef876 */
[----:B--2---:R-:W-:Y:S01]  /*12450*/  ULEA UR6, UR6, UR7, 0x18 ;  /* 0x0000000706067291 */ /* 0x004fe2000f8ec0ff */
        /* <DEDUP_REMOVED lines=132> */
.L_x_1856:
[----:B------:R-:W-:Y:S05]  /*12ca0*/  BSYNC.RECONVERGENT B0 ;  /* 0x0000000000007941 */ /* 0x000fea0003800200 */
.L_x_1855:
[----:B------:R1:W5:Y:S01]  /*12cb0*/  LD.E.64 R44, desc[UR4][R2.64+0x70] ;  /* 0x00007004022c7980 */ /* 0x000362000c101b00 */
[----:B------:R-:W-:Y:S05]  /*12cc0*/  WARPSYNC.ALL ;  /* 0x0000000000007948 */ /* 0x000fea0003800000 */
[----:B------:R1:W5:Y:S01]  /*12cd0*/  LD.E.64 R46, desc[UR4][R2.64+0xa0] ;  /* 0x0000a004022e7980 */ /* 0x000362000c101b00 */
[----:B------:R-:W-:Y:S01]  /*12ce0*/  BAR.SYNC.DEFER_BLOCKING 0x0 ;  /* 0x0000000000007b1d */ /* 0x000fe20000010000 */
[----:B------:R-:W-:-:S05]  /*12cf0*/  LOP3.LUT P0, RZ, R118, 0x3, RZ, 0xc0, !PT ;  /* 0x0000000376ff7812 */ /* 0x000fca000780c0ff */
        /* <DEDUP_REMOVED lines=21> */
.L_x_1858:
[----:B------:R-:W-:Y:S05]  /*12e50*/  BSYNC.RECONVERGENT B0 ;  /* 0x0000000000007941 */ /* 0x000fea0003800200 */
.L_x_1857:
[----:B-1----:R1:W5:Y:S01]  /*12e60*/  LD.E R3, desc[UR4][R2.64+0xc0] ;  /* 0x0000c00402037980 */ /* 0x002362000c101900 */
[----:B------:R-:W-:Y:S01]  /*12e70*/  @!P2 IMAD R28, R39, R208, RZ ;  /* 0x000000d0271ca224 */ /* 0x000fe200078e02ff */
[----:B------:R-:W-:Y:S01]  /*12e80*/  ISETP.GE.AND P1, PT, R222, R198, PT ;  /* 0x000000c6de00720c */ /* 0x000fe20003f26270 */
[----:B------:R-:W-:Y:S01]  /*12e90*/  @!P2 IMAD.WIDE.U32 R30, R38, R208, RZ ;  /* 0x000000d0261ea225 */ /* 0x000fe200078e00ff */
[----:B------:R-:W-:Y:S01]  /*12ea0*/  @P2 MOV R30, R42 ;  /* 0x0000002a001e2202 */ /* 0x000fe20000000f00 */
[----:B------:R-:W-:Y:S02]  /*12eb0*/  BSSY.RECONVERGENT B0, `(.L_x_1859) ;  /* 0x000001a000007945 */ /* 0x000fe40003800200 */
[----:B------:R-:W-:Y:S01]  /*12ec0*/  IMAD.MOV.U32 R215, RZ, RZ, RZ ;  /* 0x000000ffffd77224 */ /* 0x000fe200078e00ff */
[----:B------:R-:W-:Y:S01]  /*12ed0*/  @!P2 IADD3 R29, PT, PT, R31, R28, RZ ;  /* 0x0000001c1f1da210 */ /* 0x000fe20007ffe0ff */
[----:B------:R-:W-:Y:S01]  /*12ee0*/  IMAD R28, R37, R207, RZ ;  /* 0x000000cf251c7224 */ /* 0x000fe200078e02ff */
[----:B------:R-:W-:Y:S01]  /*12ef0*/  IADD3 R31, PT, PT, R222, 0x20, RZ ;  /* 0x00000020de1f7810 */ /* 0x000fe20007ffe0ff */
        /* <DEDUP_REMOVED lines=21> */
.L_x_1860:
[----:B------:R-:W-:Y:S05]  /*13050*/  BSYNC.RECONVERGENT B0 ;  /* 0x0000000000007941 */ /* 0x000fea0003800200 */
.L_x_1859:
[----:B------:R-:W-:-:S04]  /*13060*/  MOV R207, 0x0 ;  /* 0x0000000000cf7802 */ /* 0x000fc80000000f00 */
[----:B-12345:R-:W-:Y:S05]  /*13070*/  @P0 RET.REL.NODEC R206 `(_ZN5flash24flash_fwd_splitkv_kernelI23Flash_fwd_kernel_traitsILi96ELi64ELi128ELi4ELb0ELb0EN7cutlass10bfloat16_tE19Flash_kernel_traitsILi96ELi64ELi128ELi4ES3_EELb0ELb1ELb0ELb0ELb0ELb1ELb0ELb0EEEvNS_16Flash_fwd_paramsE) ;  /* 0xfffffecccee00950 */ /* 0x03efea0003c3ffff */
        /* <DEDUP_REMOVED lines=16> */
[----:B-1----:R-:W-:Y:S05]  /*13180*/  @P0 RET.REL.NODEC R206 `(_ZN5flash24flash_fwd_splitkv_kernelI23Flash_fwd_kernel_traitsILi96ELi64ELi128ELi4ELb0ELb0EN7cutlass10bfloat16_tE19Flash_kernel_traitsILi96ELi64ELi128ELi4ES3_EELb0ELb1ELb0ELb0ELb0ELb1ELb0ELb0EEEvNS_16Flash_fwd_paramsE) ;  /* 0xfffffeccce9c0950 */ /* 0x002fea0003c3ffff */
[----:B------:R-:W-:Y:S01]  /*13190*/  MOV R207, 0x0 ;  /* 0x0000000000cf7802 */ /* 0x000fe20000000f00 */
[----:B------:R1:W-:Y:S03]  /*131a0*/  ST.E.128 desc[UR4][R2.64+0x80], R24 ;  /* 0x0000801802007985 */ /* 0x0003e6000c101d04 */
[----:B-1----:R-:W-:Y:S05]  /*131b0*/  RET.REL.NODEC R206 `(_ZN5flash24flash_fwd_splitkv_kernelI23Flash_fwd_kernel_traitsILi96ELi64ELi128ELi4ELb0ELb0EN7cutlass10bfloat16_tE19Flash_kernel_traitsILi96ELi64ELi128ELi4ES3_EELb0ELb1ELb0ELb0ELb0ELb1ELb0ELb0EEEvNS_16Flash_fwd_paramsE) ;  /* 0xfffffeccce907950 */ /* 0x002fea0003c3ffff */
.L_x_1854:
[----:B------:R-:W-:Y:S01]  /*131c0*/  MOV R5, 0x2 ;  /* 0x0000000200057802 */ /* 0x000fe20000000f00 */
[----:B------:R-:W-:Y:S01]  /*131d0*/  IMAD.MOV.U32 R4, RZ, RZ, 0x1f ;  /* 0x0000001fff047424 */ /* 0x000fe200078e00ff */
[----:B------:R-:W-:-:S07]  /*131e0*/  MOV R6, 0xffffffff ;  /* 0xffffffff00067802 */ /* 0x000fce0000000f00 */
[----:B-1---5:R-:W-:Y:S05]  /*131f0*/  WARPSYNC.COLLECTIVE R6, `(.L_x_1861) ;  /* 0x0000000006087348 */ /* 0x022fea0003c00000 */
[----:B------:R2:W3:Y:S02]  /*13200*/  SHFL.BFLY P0, R11, R230, R5, R4 ;  /* 0x0c000005e60b7389 */ /* 0x0004e40000000004 */
[----:B-123-5:R-:W-:Y:S05]  /*13210*/  ENDCOLLECTIVE ;  /* 0x000000000000791b */ /* 0x02efea0003800000 */
.L_x_1861:
[----:B------:R-:W-:Y:S02]  /*13220*/  IMAD.MOV.U32 R9, RZ, RZ, R11 ;  /* 0x000000ffff097224 */ /* 0x000fe400078e000b */
[----:B------:R-:W-:Y:S02]  /*13230*/  IMAD.MOV.U32 R5, RZ, RZ, 0x1 ;  /* 0x00000001ff057424 */ /* 0x000fe400078e00ff */
[----:B------:R-:W-:-:S05]  /*13240*/  FADD.FTZ R9, R9, R230 ;  /* 0x000000e609097221 */ /* 0x000fca0000010000 */
[----:B------:R-:W-:-:S07]  /*13250*/  MOV R230, R9 ;  /* 0x0000000900e67202 */ /* 0x000fce0000000f00 */
[----:B------:R-:W-:Y:S05]  /*13260*/  WARPSYNC.COLLECTIVE R6, `(.L_x_1862) ;  /* 0x0000000006087348 */ /* 0x000fea0003c00000 */
[----:B------:R1:W2:Y:S02]  /*13270*/  SHFL.BFLY P0, R11, R230, R5, R4 ;  /* 0x0c000005e60b7389 */ /* 0x0002a40000000004 */
[----:B-12---:R-:W-:Y:S05]  /*13280*/  ENDCOLLECTIVE ;  /* 0x000000000000791b */ /* 0x006fea0003800000 */
.L_x_1862:
[----:B------:R-:W-:Y:S01]  /*13290*/  MOV R230, R231 ;  /* 0x000000e700e67202 */ /* 0x000fe20000000f00 */
[----:B------:R-:W-:Y:S01]  /*132a0*/  IMAD.MOV.U32 R5, RZ, RZ, 0x2 ;  /* 0x00000002ff057424 */ /* 0x000fe200078e00ff */
[----:B------:R-:W-:-:S07]  /*132b0*/  MOV R8, R11 ;  /* 0x0000000b00087202 */ /* 0x000fce0000000f00 */
[----:B------:R-:W-:Y:S05]  /*132c0*/  WARPSYNC.COLLECTIVE R6, `(.L_x_1863) ;  /* 0x0000000006087348 */ /* 0x000fea0003c00000 */
[----:B------:R1:W2:Y:S02]  /*132d0*/  SHFL.BFLY P0, R11, R230, R5, R4 ;  /* 0x0c000005e60b7389 */ /* 0x0002a40000000004 */
[----:B-12---:R-:W-:Y:S05]  /*132e0*/  ENDCOLLECTIVE ;  /* 0x000000000000791b */ /* 0x006fea0003800000 */
.L_x_1863:
[----:B------:R-:W-:Y:S01]  /*132f0*/  FADD.FTZ R8, R9, R8 ;  /* 0x0000000809087221 */ /* 0x000fe20000010000 */
[----:B------:R-:W-:Y:S01]  /*13300*/  FADD.FTZ R10, R11, R231 ;  /* 0x000000e70b0a7221 */ /* 0x000fe20000010000 */
[----:B------:R-:W-:-:S04]  /*13310*/  MOV R5, 0x1 ;  /* 0x0000000100057802 */ /* 0x000fc80000000f00 */
[----:B------:R-:W-:-:S07]  /*13320*/  MOV R230, R10 ;  /* 0x0000000a00e67202 */ /* 0x000fce0000000f00 */
[----:B------:R-:W-:Y:S05]  /*13330*/  WARPSYNC.COLLECTIVE R6, `(.L_x_1864) ;  /* 0x0000000006087348 */ /* 0x000fea0003c00000 */
[----:B------:R1:W2:Y:S02]  /*13340*/  SHFL.BFLY P0, R11, R230, R5, R4 ;  /* 0x0c000005e60b7389 */ /* 0x0002a40000000004 */
[----:B-12---:R-:W-:Y:S05]  /*13350*/  ENDCOLLECTIVE ;  /* 0x000000000000791b */ /* 0x006fea0003800000 */
.L_x_1864:
[----:B------:R-:W-:Y:S05]  /*13360*/  BRA `(.L_x_1865) ;  /* 0xffffffec00f87947 */ /* 0x000fea000383ffff */
.L_x_1866:
        /* <DEDUP_REMOVED lines=9> */
.L_x_11605:


//--------------------- .text._ZN5flash24flash_fwd_splitkv_kernelI23Flash_fwd_kernel_traitsILi96ELi64ELi128ELi4ELb0ELb0EN7cutlass10bfloat16_tE19Flash_kernel_traitsILi96ELi64ELi128ELi4ES3_EELb0ELb1ELb0ELb0ELb0ELb0ELb0ELb1EEEvNS_16Flash_fwd_paramsE --------------------------
	.section	.text._ZN5flash24flash_fwd_splitkv_kernelI23Flash_fwd_kernel_traitsILi96ELi64ELi128ELi4ELb0ELb0EN7cutlass10bfloat16_tE19Flash_kernel_traitsILi96ELi64ELi128ELi4ES3_EELb0ELb1ELb0ELb0ELb0ELb0ELb0ELb1EEEvNS_16Flash_fwd_paramsE,"ax",@progbits
	.align	128
        .global         _ZN5flash24flash_fwd_splitkv_kernelI23Flash_fwd_kernel_traitsILi96ELi64ELi128ELi4ELb0ELb0EN7cutlass10bfloat16_tE19Flash_kernel_traitsILi96ELi64ELi128ELi4ES3_EELb0ELb1ELb0ELb0ELb0ELb0ELb0ELb1EEEvNS_16Flash_fwd_paramsE
        .type           _ZN5flash24flash_fwd_splitkv_kernelI23Flash_fwd_kernel_traitsILi96ELi64ELi128ELi4ELb0ELb0EN7cutlass10bfloat16_tE19Flash_kernel_traitsILi96ELi64ELi128ELi4ES3_EELb0ELb1ELb0ELb0ELb0ELb0ELb0ELb1EEEvNS_16Flash_fwd_paramsE,@function
        .size           _ZN5flash24flash_fwd_splitkv_kernelI23Flash_fwd_kernel_traitsILi96ELi64ELi128ELi4ELb0ELb0EN7cutlass10bfloat16_tE19Flash_kernel_traitsILi96ELi64ELi128ELi4ES3_EELb0ELb1ELb0ELb0ELb0ELb0ELb0ELb1EEEvNS_16Flash_fwd_paramsE,(.L_x_11606 - _ZN5flash24flash_fwd_splitkv_kernelI23Flash_fwd_kernel_traitsILi96ELi64ELi128ELi4ELb0ELb0EN7cutlass10bfloat16_tE19Flash_kernel_traitsILi96ELi64ELi128ELi4ES3_EELb0ELb1ELb0ELb0ELb0ELb0ELb0ELb1EEEvNS_16Flash_fwd_paramsE)
        .other          _ZN5flash24flash_fwd_splitkv_kernelI23Flash_fwd_kernel_traitsILi96ELi64ELi128ELi4ELb0ELb0EN7cutlass10bfloat16_tE19Flash_kernel_traitsILi96ELi64ELi128ELi4ES3_EELb0ELb1ELb0ELb0ELb0ELb0ELb0ELb1EEEvNS_16Flash_fwd_paramsE,@"STO_CUDA_ENTRY STV_DEFAULT"
_ZN5flash24flash_fwd_splitkv_kernelI23Flash_fwd_kernel_traitsILi96ELi64ELi128ELi4ELb0ELb0EN7cutlass10bfloat16_tE19Flash_kernel_traitsILi96ELi64ELi128ELi4ES3_EELb0ELb1ELb0ELb0ELb0ELb0ELb0ELb1EEEvNS_16Flash_fwd_paramsE:
.text._ZN5flash24flash_fwd_splitkv_kernelI23Flash_fwd_kernel_traitsILi96ELi64ELi128ELi4ELb0ELb0EN7cutlass10bfloat16_tE19Flash_kernel_traitsILi96ELi64ELi128ELi4ES3_EELb0ELb1ELb0ELb0ELb0ELb0ELb0ELb1EEEvNS_16Flash_fwd_paramsE:
[----:B------:R-:W-:Y:S01]  /*0000*/  LDC R1, c[0x0][0x37c] ;  /* 0x0000df00ff017b82 */ /* 0x000fe20000000800 */
[----:B------:R-:W1:Y:S07]  /*0010*/  S2R R21, SR_CTAID.X ;  /* 0x0000000000157919 */ /* 0x000e6e0000002500 */
[----:B------:R-:W2:Y:S01]  /*0020*/  LDC.64 R120, c[0x0][0x348] ;  /* 0x0000d200ff787b82 */ /* 0x000ea20000000a00 */
[----:B------:R-:W-:Y:S01]  /*0030*/  BSSY.RECONVERGENT B4, `(.L_x_1867) ;  /* 0x0000005000047945 */ /* 0x000fe20003800200 */
[----:B------:R-:W-:Y:S01]  /*0040*/  MOV R198, 0x80 ;  /* 0x0000008000c67802 */ /* 0x000fe20000000f00 */
[----:B------:R-:W3:Y:S01]  /*0050*/  S2R R200, SR_CTAID.Y ;  /* 0x0000000000c87919 */ /* 0x000ee20000002600 */
[----:B------:R-:W4:Y:S05]  /*0060*/  S2R R199, SR_CTAID.Z ;  /* 0x0000000000c77919 */ /* 0x000f2a0000002700 */
[----:B-1234-:R-:W-:Y:S05]  /*0070*/  CALL.REL.NOINC `($_ZN5flash24flash_fwd_splitkv_kernelI23Flash_fwd_kernel_traitsILi96ELi64ELi128ELi4ELb0ELb0EN7cutlass10bfloat16_tE19Flash_kernel_traitsILi96ELi64ELi128ELi4ES3_EELb0ELb1ELb0ELb0ELb0ELb0ELb0ELb1EEEvNS_16Flash_fwd_paramsE$_ZN5flash30compute_attn_1rowblock_splitkvI23Flash_fwd_kernel_traitsILi96ELi64ELi128ELi4ELb0ELb0EN7cutlass10bfloat16_tE19Flash_kernel_traitsILi96ELi64ELi128ELi4ES3_EELb0ELb1ELb0ELb0ELb0ELb0ELb0ELb1ENS_16Flash_fwd_paramsEEEvRKT8_iiiii) ;  /* 0x0000000000087944 */ /* 0x01efea0003c00000 */
[----:B------:R-:W-:Y:S05]  /*0080*/  BSYNC.RECONVERGENT B4 ;  /* 0x0000000000047941 */ /* 0x000fea0003800200 */
.L_x_1867:
[----:B------:R-:W-:Y:S05]  /*0090*/  EXIT ;  /* 0x000000000000794d */ /* 0x000fea0003800000 */
        .type           $_ZN5flash24flash_fwd_splitkv_kernelI23Flash_fwd_kernel_traitsILi96ELi64ELi128ELi4ELb0ELb0EN7cutlass10bfloat16_tE19Flash_kernel_traitsILi96ELi64ELi128ELi4ES3_EELb0ELb1ELb0ELb0ELb0ELb0ELb0ELb1EEEvNS_16Flash_fwd_paramsE$_ZN5flash30compute_attn_1rowblock_splitkvI23Flash_fwd_kernel_traitsILi96ELi64ELi128ELi4ELb0ELb0EN7cutlass10bfloat16_tE19Flash_kernel_traitsILi96ELi64ELi128ELi4ES3_EELb0ELb1ELb0ELb0ELb0ELb0ELb0ELb1ENS_16Flash_fwd_paramsEEEvRKT8_iiiii,@function
        .size           $_ZN5flash24flash_fwd_splitkv_kernelI23Flash_fwd_kernel_traitsILi96ELi64ELi128ELi4ELb0ELb0EN7cutlass10bfloat16_tE19Flash_kernel_traitsILi96ELi64ELi128ELi4ES3_EELb0ELb1ELb0ELb0ELb0ELb0ELb0ELb1EEEvNS_16Flash_fwd_paramsE$_ZN5flash30compute_attn_1rowblock_splitkvI23Flash_fwd_kernel_traitsILi96ELi64ELi128ELi4ELb0ELb0EN7cutlass10bfloat16_tE19Flash_kernel_traitsILi96ELi64ELi128ELi4ES3_EELb0ELb1ELb0ELb0ELb0ELb0ELb0ELb1ENS_16Flash_fwd_paramsEEEvRKT8_iiiii,(.L_x_11606 - $_ZN5flash24flash_fwd_splitkv_kernelI23Flash_fwd_kernel_traitsILi96ELi64ELi128ELi4ELb0ELb0EN7cutlass10bfloat16_tE19Flash_kernel_traitsILi96ELi64ELi128ELi4ES3_EELb0ELb1ELb0ELb0ELb0ELb0ELb0ELb1EEEvNS_16Flash_fwd_paramsE$_ZN5flash30compute_attn_1rowblock_splitkvI23Flash_fwd_kernel_traitsILi96ELi64ELi128ELi4ELb0ELb0EN7cutlass10bfloat16_tE19Flash_kernel_traitsILi96ELi64ELi128ELi4ES3_EELb0ELb1ELb0ELb0ELb0ELb0ELb0ELb1ENS_16Flash_fwd_paramsEEEvRKT8_iiiii)
$_ZN5flash24flash_fwd_splitkv_kernelI23Flash_fwd_kernel_traitsILi96ELi64ELi128ELi4ELb0ELb0EN7cutlass10bfloat16_tE19Flash_kernel_traitsILi96ELi64ELi128ELi4ES3_EELb0ELb1ELb0ELb0ELb0ELb0ELb0ELb1EEEvNS_16Flash_fwd_paramsE$_ZN5flash30compute_attn_1rowblock_splitkvI23Flash_fwd_kernel_traitsILi96ELi64ELi128ELi4ELb0ELb0EN7cutlass10bfloat16_tE19Flash_kernel_traitsILi96ELi64ELi128ELi4ES3_EELb0ELb1ELb0ELb0ELb0ELb0ELb0ELb1ENS_16Flash_fwd_paramsEEEvRKT8_iiiii:
        /* <DEDUP_REMOVED lines=39> */
.L_x_1869:
[----:B------:R-:W-:Y:S05]  /*0310*/  BSYNC.RECONVERGENT B0 ;  /* 0x0000000000007941 */ /* 0x000fea0003800200 */
.L_x_1868:
[----:B------:R-:W-:Y:S04]  /*0320*/  BSSY.RECONVERGENT B0, `(.L_x_1870) ;  /* 0x0000007000007945 */ /* 0x000fe80003800200 */
[----:B------:R-:W-:Y:S05]  /*0330*/  @!P3 BRA `(.L_x_1871) ;  /* 0x000000000014b947 */ /* 0x000fea0003800000 */
[----:B------:R-:W2:Y:S02]  /*0340*/  LD.E.U8 R4, desc[UR4][R120.64+0x1b2] ;  /* 0x0001b20478047980 */ /* 0x000ea4000c101100 */
[----:B--2---:R-:W-:-:S13]  /*0350*/  ISETP.NE.AND P1, PT, R4, RZ, PT ;  /* 0x000000ff0400720c */ /* 0x004fda0003f25270 */
[----:B------:R-:W2:Y:S02]  /*0360*/  @P1 LD.E R4, desc[UR4][R8.64+0x4] ;  /* 0x0000040408041980 */ /* 0x000ea4000c101900 */
[----:B--2--5:R-:W-:-:S06]  /*0370*/  @P1 IADD3 R71, PT, PT, R4, -R13, RZ ;  /* 0x8000000d04471210 */ /* 0x024fcc0007ffe0ff */
[----:B------:R2:W5:Y:S02]  /*0380*/  @!P1 LD.E R71, desc[UR4][R8.64] ;  /* 0x0000000408479980 */ /* 0x000564000c101900 */
.L_x_1871:
[----:B------:R-:W-:Y:S05]  /*0390*/  BSYNC.RECONVERGENT B0 ;  /* 0x0000000000007941 */ /* 0x000fea0003800200 */
.L_x_1870:
        /* <DEDUP_REMOVED lines=9> */
.L_x_1873:
[----:B------:R-:W3:Y:S01]  /*0430*/  LD.E.64 R4, desc[UR4][R120.64+0x108] ;  /* 0x0001080478047980 */ /* 0x000ee2000c101b00 */
[----:B------:R-:W-:Y:S01]  /*0440*/  BSSY.RECONVERGENT B0, `(.L_x_1875) ;  /* 0x0000006000007945 */ /* 0x000fe20003800200 */
[----:B------:R-:W-:Y:S01]  /*0450*/  IMAD.MOV.U32 R60, RZ, RZ, RZ ;  /* 0x000000ffff3c7224 */ /* 0x000fe200078e00ff */
[----:B---3--:R-:W-:-:S04]  /*0460*/  ISETP.NE.U32.AND P0, PT, R4, RZ, PT ;  /* 0x000000ff0400720c */ /* 0x008fc80003f05070 */
[----:B------:R-:W-:-:S13]  /*0470*/  ISETP.NE.AND.EX P0, PT, R5, RZ, PT, P0 ;  /* 0x000000ff0500720c */ /* 0x000fda0003f05300 */
[----:B------:R-:W-:Y:S05]  /*0480*/  @!P0 BRA `(.L_x_1876) ;  /* 0x0000000000048947 */ /* 0x000fea0003800000 */
[----:B------:R3:W5:Y:S02]  /*0490*/  LD.E R60, desc[UR4][R120.64+0xbc] ;  /* 0x0000bc04783c7980 */ /* 0x000764000c101900 */
.L_x_1876:
[----:B------:R-:W-:Y:S05]  /*04a0*/  BSYNC.RECONVERGENT B0 ;  /* 0x0000000000007941 */ /* 0x000fea0003800200 */
.L_x_1875:
[----:B-----5:R-:W-:Y:S02]  /*04b0*/  IADD3 R60, PT, PT, R71, R60, RZ ;  /* 0x0000003c473c7210 */ /* 0x020fe40007ffe0ff */
.L_x_1874:
[----:B------:R-:W-:Y:S05]  /*04c0*/  BSYNC.RECONVERGENT B1 ;  /* 0x0000000000017941 */ /* 0x000fea0003800200 */
.L_x_1872:
[----:B------:R-:W-:Y:S01]  /*04d0*/  IMAD.SHL.U32 R202, R21, 0x40, RZ ;  /* 0x0000004015ca7824 */ /* 0x000fe200078e00ff */
[----:B------:R-:W-:Y:S01]  /*04e0*/  MOV R4, R198 ;  /* 0x000000c600047202 */ /* 0x000fe20000000f00 */
[----:B------:R-:W-:-:S03]  /*04f0*/  IMAD.MOV.U32 R5, RZ, RZ, 0x0 ;  /* 0x00000000ff057424 */ /* 0x000fc600078e00ff */
[----:B------:R-:W-:-:S13]  /*0500*/  ISETP.GT.AND P0, PT, R205, R202, PT ;  /* 0x000000cacd00720c */ /* 0x000fda0003f04270 */
[----:B-123--:R-:W-:Y:S05]  /*0510*/  @!P0 RET.REL.NODEC R4 `(_ZN5flash24flash_fwd_splitkv_kernelI23Flash_fwd_kernel_traitsILi96ELi64ELi128ELi4ELb0ELb0EN7cutlass10bfloat16_tE19Flash_kernel_traitsILi96ELi64ELi128ELi4ES3_EELb0ELb1ELb0ELb0ELb0ELb0ELb0ELb1EEEvNS_16Flash_fwd_paramsE) ;  /* 0xfffffff804b88950 */ /* 0x00efea0003c3ffff */
[----:B------:R-:W2:Y:S04]  /*0520*/  LD.E R8, desc[UR4][R120.64+0x184] ;  /* 0x0001840478087980 */ /* 0x000ea8000c101900 */
[----:B------:R-:W3:Y:S04]  /*0530*/  LD.E R12, desc[UR4][R120.64+0xb8] ;  /* 0x0000b804780c7980 */ /* 0x000ee8000c101900 */
[----:B------:R-:W4:Y:S01]  /*0540*/  LD.E R5, desc[UR4][R120.64+0x188] ;  /* 0x0001880478057980 */ /* 0x000f22000c101900 */
[----:B------:R-:W-:-:S05]  /*0550*/  VIADD R6, R60, 0x7f ;  /* 0x0000007f3c067836 */ /* 0x000fca0000000000 */
[--C-:B------:R-:W-:Y:S01]  /*0560*/  IADD3 R4, PT, PT, R6, R202, -R205.reuse ;  /* 0x000000ca06047210 */ /* 0x100fe20007ffe8cd */
[----:B--2---:R-:W-:Y:S02]  /*0570*/  IMAD.IADD R3, R8, 0x1, R205 ;  /* 0x0000000108037824 */ /* 0x004fe400078e02cd */
[----:B---3--:R-:W-:-:S03]  /*0580*/  VIADD R12, R12, 0x7f ;  /* 0x0000007f0c0c7836 */ /* 0x008fc60000000000 */
[----:B------:R-:W-:Y:S02]  /*0590*/  IADD3 R8, PT, PT, -R3, R202, R60 ;  /* 0x000000ca03087210 */ /* 0x000fe40007ffe13c */
[----:B----4-:R-:W-:Y:S02]  /*05a0*/  IADD3 R4, PT, PT, R4, 0x40, R5 ;  /* 0x0000004004047810 */ /* 0x010fe40007ffe005 */
[----:B------:R-:W-:Y:S02]  /*05b0*/  SHF.R.S32.HI R5, RZ, 0x1f, R6 ;  /* 0x0000001fff057819 */ /* 0x000fe40000011406 */
[----:B------:R-:W-:Y:S02]  /*05c0*/  SHF.R.S32.HI R9, RZ, 0x1f, R12 ;  /* 0x0000001fff097819 */ /* 0x000fe4000001140c */
[----:B------:R-:W-:Y:S02]  /*05d0*/  SHF.R.S32.HI R3, RZ, 0x1f, R4 ;  /* 0x0000001fff037819 */ /* 0x000fe40000011404 */
[----:B------:R-:W-:-:S02]  /*05e0*/  SHF.R.S32.HI R7, RZ, 0x1f, R8 ;  /* 0x0000001fff077819 */ /* 0x000fc40000011408 */
[----:B------:R-:W-:Y:S02]  /*05f0*/  LEA.HI R5, R5, R6, RZ, 0x7 ;  /* 0x0000000605057211 */ /* 0x000fe400078f38ff */
[----:B------:R-:W-:Y:S02]  /*0600*/  LEA.HI R9, R9, R12, RZ, 0x7 ;  /* 0x0000000c09097211 */ /* 0x000fe400078f38ff */
[----:B------:R-:W-:Y:S02]  /*0610*/  LEA.HI R3, R3, R4, RZ, 0x7 ;  /* 0x0000000403037211 */ /* 0x000fe400078f38ff */
[----:B------:R-:W-:Y:S02]  /*0620*/  LEA.HI R7, R7, R8, RZ, 0x7 ;  /* 0x0000000807077211 */ /* 0x000fe400078f38ff */
[----:B------:R-:W-:Y:S02]  /*0630*/  SHF.R.S32.HI R5, RZ, 0x7, R5 ;  /* 0x00000007ff057819 */ /* 0x000fe40000011405 */
[----:B------:R-:W-:-:S02]  /*0640*/  SHF.R.S32.HI R4, RZ, 0x7, R9 ;  /* 0x00000007ff047819 */ /* 0x000fc40000011409 */
[----:B------:R-:W-:Y:S02]  /*0650*/  SHF.R.S32.HI R3, RZ, 0x7, R3 ;  /* 0x00000007ff037819 */ /* 0x000fe40000011403 */
[----:B------:R-:W-:Y:S02]  /*0660*/  SHF.R.S32.HI R7, RZ, 0x7, R7 ;  /* 0x00000007ff077819 */ /* 0x000fe40000011407 */
[----:B------:R-:W-:Y:S02]  /*0670*/  VIMNMX3 R61, R4, R5, R3, PT ;  /* 0x00000005043d720f */ /* 0x000fe40003800103 */
        /* <DEDUP_REMOVED lines=18> */
[----:B--2---:R-:W-:-:S04]  /*07a0*/  @P0 IMAD.WIDE.U32 R16, R12, R204, RZ ;  /* 0x000000cc0c100225 */ /* 0x004fc800078e00ff */
[----:B---3--:R-:W-:Y:S02]  /*07b0*/  IMAD R2, R200, R2, R199 ;  /* 0x00000002c8027224 */ /* 0x008fe400078e02c7 */
[----:B------:R-:W-:Y:S02]  /*07c0*/  @P0 IMAD R4, R13, R204, RZ ;  /* 0x000000cc0d040224 */ /* 0x000fe400078e02ff */
        /* <DEDUP_REMOVED lines=40> */
.L_x_1879:
[----:B------:R-:W-:Y:S05]  /*0a50*/  BSYNC.RECONVERGENT B0 ;  /* 0x0000000000007941 */ /* 0x000fea0003800200 */
.L_x_1878:
        /* <DEDUP_REMOVED lines=18> */
.L_x_1881:
[----:B------:R-:W-:Y:S05]  /*0b80*/  BSYNC.RECONVERGENT B0 ;  /* 0x0000000000007941 */ /* 0x000fea0003800200 */
.L_x_1880:
[----:B------:R-:W-:Y:S01]  /*0b90*/  MOV R199, 0x0 ;  /* 0x0000000000c77802 */ /* 0x000fe20000000f00 */
[----:B------:R1:W-:Y:S03]  /*0ba0*/  @!P6 ST.E desc[UR4][R8.64], R5 ;  /* 0x000000050800e985 */ /* 0x0003e6000c101904 */
[----:B-12--5:R-:W-:Y:S05]  /*0bb0*/  @P5 RET.REL.NODEC R198 `(_ZN5flash24flash_fwd_splitkv_kernelI23Flash_fwd_kernel_traitsILi96ELi64ELi128ELi4ELb0ELb0EN7cutlass10bfloat16_tE19Flash_kernel_traitsILi96ELi64ELi128ELi4ES3_EELb0ELb1ELb0ELb0ELb0ELb0ELb0ELb1EEEvNS_16Flash_fwd_paramsE) ;  /* 0xfffffff4c6105950 */ /* 0x026fea0003c3ffff */
[----:B------:R-:W-:Y:S02]  /*0bc0*/  MOV R3, 0x7f800000 ;  /* 0x7f80000000037802 */ /* 0x000fe40000000f00 */
[----:B------:R-:W-:-:S03]  /*0bd0*/  MOV R199, 0x0 ;  /* 0x0000000000c77802 */ /* 0x000fc60000000f00 */
[----:B------:R1:W-:Y:S02]  /*0be0*/  ST.E desc[UR4][R8.64+0x80], R3 ;  /* 0x0000800308007985 */ /* 0x0003e4000c101904 */
[----:B-1----:R-:W-:Y:S05]  /*0bf0*/  RET.REL.NODEC R198 `(_ZN5flash24flash_fwd_splitkv_kernelI23Flash_fwd_kernel_traitsILi96ELi64ELi128ELi4ELb0ELb0EN7cutlass10bfloat16_tE19Flash_kernel_traitsILi96ELi64ELi128ELi4ES3_EELb0ELb1ELb0ELb0ELb0ELb0ELb0ELb1EEEvNS_16Flash_fwd_paramsE) ;  /* 0xfffffff4c6007950 */ /* 0x002fea0003c3ffff */
.L_x_1877:
        /* <DEDUP_REMOVED lines=16> */
[----:B------:R-:W4:Y:S04]  /*0d00*/  LD.E.64 R16, desc[UR4][R120.64+0x20] ;  /* 0x0000200478107980 */ /* 0x000f28000c101b00 */
[----:B------:R-:W4:Y:S04]  /*0d10*/  LD.E.64 R188, desc[UR4][R120.64+0x38] ;  /* 0x0000380478bc7980 */ /* 0x000f28000c101b00 */
[----:B------:R-:W4:Y:S04]  /*0d20*/  LD.E.64 R14, desc[UR4][R120.64+0x50] ;  /* 0x00005004780e7980 */ /* 0x000f28000c101b00 */
[----:B------:R-:W5:Y:S04]  /*0d30*/  LD.E.64 R28, desc[UR4][R120.64+0x58] ;  /* 0x00005804781c7980 */ /* 0x000f68000c101b00 */
[----:B------:R-:W5:Y:S01]  /*0d40*/  LD.E.64 R190, desc[UR4][R120.64+0x40] ;  /* 0x0000400478be7980 */ /* 0x000f62000c101b00 */
[----:B--2---:R-:W-:-:S04]  /*0d50*/  IABS R4, R10 ;  /* 0x0000000a00047213 */ /* 0x004fc80000000000 */
[----:B------:R-:W2:Y:S08]  /*0d60*/  I2F.RP R5, R4 ;  /* 0x0000000400057306 */ /* 0x000eb00000209400 */
[----:B--2---:R-:W2:Y:S02]  /*0d70*/  MUFU.RCP R12, R5 ;  /* 0x00000005000c7308 */ /* 0x004ea40000001000 */
[----:B--2---:R-:W-:-:S06]  /*0d80*/  IADD3 R12, PT, PT, R12, 0xffffffe, RZ ;  /* 0x0ffffffe0c0c7810 */ /* 0x004fcc0007ffe0ff */
[----:B------:R-:W2:Y:S01]  /*0d90*/  F2I.FTZ.U32.TRUNC.NTZ R13, R12 ;  /* 0x0000000c000d7305 */ /* 0x000ea2000021f000 */
[----:B-1----:R-:W-:Y:S02]  /*0da0*/  IABS R2, R10 ;  /* 0x0000000a00027213 */ /* 0x002fe40000000000 */
[----:B--2---:R-:W-:Y:S01]  /*0db0*/  IADD3 R3, PT, PT, RZ, -R13, RZ ;  /* 0x8000000dff037210 */ /* 0x004fe20007ffe0ff */
[----:B------:R-:W-:-:S04]  /*0dc0*/  IMAD.MOV.U32 R12, RZ, RZ, RZ ;  /* 0x000000ffff0c7224 */ /* 0x000fc800078e00ff */
[----:B-----5:R-:W-:Y:S01]  /*0dd0*/  IMAD R6, R3, R4, RZ ;  /* 0x0000000403067224 */ /* 0x020fe200078e02ff */
        /* <DEDUP_REMOVED lines=22> */
[----:B------:R-:W-:-:S06]  /*0f40*/  IMAD.WIDE R2, R8, 0x4, R206 ;  /* 0x0000000408027825 */ /* 0x000fcc00078e02ce */
[----:B------:R1:W3:Y:S01]  /*0f50*/  LD.E R3, desc[UR4][R2.64] ;  /* 0x0000000402037980 */ /* 0x0002e2000c101900 */
[----:B----4-:R-:W-:-:S04]  /*0f60*/  IABS R4, R0 ;  /* 0x0000000000047213 */ /* 0x010fc80000000000 */
[----:B------:R-:W4:Y:S08]  /*0f70*/  I2F.RP R18, R4 ;  /* 0x0000000400127306 */ /* 0x000f300000209400 */
[----:B----4-:R-:W4:Y:S02]  /*0f80*/  MUFU.RCP R9, R18 ;  /* 0x0000001200097308 */ /* 0x010f240000001000 */
[----:B----4-:R-:W-:-:S06]  /*0f90*/  VIADD R9, R9, 0xffffffe ;  /* 0x0ffffffe09097836 */ /* 0x010fcc0000000000 */
[----:B------:R-:W4:Y:S01]  /*0fa0*/  F2I.FTZ.U32.TRUNC.NTZ R23, R9 ;  /* 0x0000000900177305 */ /* 0x000f22000021f000 */
[----:B------:R-:W-:Y:S01]  /*0fb0*/  IMAD.MOV.U32 R22, RZ, RZ, RZ ;  /* 0x000000ffff167224 */ /* 0x000fe200078e00ff */
[----:B------:R-:W-:Y:S02]  /*0fc0*/  IABS R11, R199 ;  /* 0x000000c7000b7213 */ /* 0x000fe40000000000 */
[----:B-1----:R-:W-:Y:S02]  /*0fd0*/  IABS R2, R0 ;  /* 0x0000000000027213 */ /* 0x002fe40000000000 */
[----:B----4-:R-:W-:-:S05]  /*0fe0*/  IADD3 R5, PT, PT, RZ, -R23, RZ ;  /* 0x80000017ff057210 */ /* 0x010fca0007ffe0ff */
        /* <DEDUP_REMOVED lines=14> */
[----:B------:R-:W-:Y:S02]  /*10d0*/  IMAD R4, R189, R7, RZ ;  /* 0x00000007bd047224 */ /* 0x000fe400078e02ff */
[----:B------:R-:W-:-:S06]  /*10e0*/  @P2 IADD3 R6, PT, PT, R6, 0x1, RZ ;  /* 0x0000000106062810 */ /* 0x000fcc0007ffe0ff */
[----:B------:R-:W-:Y:S02]  /*10f0*/  @!P0 IADD3 R6, PT, PT, -R6, RZ, RZ ;  /* 0x000000ff06068210 */ /* 0x000fe40007ffe1ff */
[----:B------:R-:W-:Y:S02]  /*1100*/  @!P1 LOP3.LUT R6, RZ, R0, RZ, 0x33, !PT ;  /* 0x00000000ff069212 */ /* 0x000fe400078e33ff */
[----:B---3--:R-:W-:Y:S01]  /*1110*/  SHF.R.S32.HI R2, RZ, 0x1f, R3 ;  /* 0x0000001fff027819 */ /* 0x008fe20000011403 */
[-C--:B------:R-:W-:Y:S02]  /*1120*/  IMAD R5, R17, R3.reuse, RZ ;  /* 0x0000000311057224 */ /* 0x080fe400078e02ff */
[----:B------:R-:W-:Y:S01]  /*1130*/  IMAD.WIDE.U32 R8, R16, R3, RZ ;  /* 0x0000000310087225 */ /* 0x000fe200078e00ff */
[----:B------:R-:W-:-:S03]  /*1140*/  SHF.R.S32.HI R17, RZ, 0x1f, R7 ;  /* 0x0000001fff117819 */ /* 0x000fc60000011407 */
[----:B------:R-:W-:-:S04]  /*1150*/  IMAD R5, R16, R2, R5 ;  /* 0x0000000210057224 */ /* 0x000fc800078e0205 */
[----:B------:R-:W-:Y:S02]  /*1160*/  IMAD.IADD R9, R9, 0x1, R5 ;  /* 0x0000000109097824 */ /* 0x000fe400078e0205 */
[----:B------:R-:W-:Y:S02]  /*1170*/  IMAD R4, R188, R17, R4 ;  /* 0x00000011bc047224 */ /* 0x000fe400078e0204 */
[----:B------:R-:W-:-:S04]  /*1180*/  IMAD.WIDE.U32 R8, R7, R188, R8 ;  /* 0x000000bc07087225 */ /* 0x000fc800078e0008 */
[----:B------:R-:W-:Y:S01]  /*1190*/  IMAD.IADD R9, R9, 0x1, R4 ;  /* 0x0000000109097824 */ /* 0x000fe200078e0204 */
[----:B------:R-:W-:Y:S01]  /*11a0*/  SHF.R.S32.HI R4, RZ, 0x1f, R6 ;  /* 0x0000001fff047819 */ /* 0x000fe20000011406 */
[----:B------:R-:W-:-:S04]  /*11b0*/  IMAD R5, R15, R6, RZ ;  /* 0x000000060f057224 */ /* 0x000fc800078e02ff */
[----:B------:R-:W-:Y:S02]  /*11c0*/  IMAD R4, R14, R4, R5 ;  /* 0x000000040e047224 */ /* 0x000fe400078e0205 */
[----:B--2---:R-:W-:Y:S02]  /*11d0*/  IMAD R5, R13, R3, RZ ;  /* 0x000000030d057224 */ /* 0x004fe400078e02ff */
[----:B------:R-:W-:-:S04]  /*11e0*/  IMAD.WIDE.U32 R8, R6, R14, R8 ;  /* 0x0000000e06087225 */ /* 0x000fc800078e0008 */
[----:B------:R-:W-:-:S04]  /*11f0*/  IMAD.WIDE.U32 R22, R12, R3, RZ ;  /* 0x000000030c167225 */ /* 0x000fc800078e00ff */
[----:B------:R-:W-:Y:S01]  /*1200*/  IMAD R5, R12, R2, R5 ;  /* 0x000000020c057224 */ /* 0x000fe200078e0205 */
[----:B------:R-:W-:-:S03]  /*1210*/  IADD3 R4, PT, PT, R9, R4, RZ ;  /* 0x0000000409047210 */ /* 0x000fc60007ffe0ff */
[----:B------:R-:W-:Y:S01]  /*1220*/  IMAD.IADD R16, R23, 0x1, R5 ;  /* 0x0000000117107824 */ /* 0x000fe200078e0205 */
[----:B------:R-:W-:Y:S05]  /*1230*/  BRA `(.L_x_1884) ;  /* 0x0000000400307947 */ /* 0x000fea0003800000 */
.L_x_1883:
        /* <DEDUP_REMOVED lines=52> */
[----:B------:R-:W-:Y:S02]  /*1580*/  @!P3 IMAD R3, R3, R190, R4 ;  /* 0x000000be0303b224 */ /* 0x000fe400078e0204 */
[----:B------:R-:W-:Y:S01]  /*1590*/  @!P3 IMAD.WIDE.U32 R8, R190, R10, RZ ;  /* 0x0000000abe08b225 */ /* 0x000fe200078e00ff */
[----:B------:R-:W-:-:S03]  /*15a0*/  @!P0 LOP3.LUT R2, RZ, R0, RZ, 0x33, !PT ;  /* 0x00000000ff028212 */ /* 0x000fc600078e33ff */
[----:B------:R-:W-:Y:S01]  /*15b0*/  IMAD R5, R189, R7, RZ ;  /* 0x00000007bd057224 */ /* 0x000fe200078e02ff */
[----:B------:R-:W-:Y:S01]  /*15c0*/  @!P3 MOV R12, R8 ;  /* 0x00000008000cb202 */ /* 0x000fe20000000f00 */
[----:B------:R-:W-:Y:S01]  /*15d0*/  @P3 IMAD.IADD R10, R10, 0x1, R13 ;  /* 0x000000010a0a3824 */ /* 0x000fe200078e020d */
[----:B------:R-:W-:Y:S01]  /*15e0*/  @!P3 IADD3 R13, PT, PT, R9, R3, RZ ;  /* 0x00000003090db210 */ /* 0x000fe20007ffe0ff */
[----:B------:R-:W-:Y:S01]  /*15f0*/  @!P3 IMAD R4, R15, R6, RZ ;  /* 0x000000060f04b224 */ /* 0x000fe200078e02ff */
[----:B------:R-:W-:Y:S01]  /*1600*/  IADD3 R19, PT, PT, R19, R5, RZ ;  /* 0x0000000513137210 */ /* 0x000fe20007ffe0ff */
        /* <DEDUP_REMOVED lines=15> */
.L_x_1884:
[----:B------:R-:W-:Y:S05]  /*1700*/  BSYNC.RECONVERGENT B0 ;  /* 0x0000000000007941 */ /* 0x000fea0003800200 */
.L_x_1882:
        /* <DEDUP_REMOVED lines=25> */
[C---:B------:R-:W-:Y:S02]  /*18a0*/  IMAD.SHL.U32 R47, R184.reuse, 0x10, RZ ;  /* 0x00000010b82f7824 */ /* 0x040fe400078e00ff */
[C---:B------:R-:W-:Y:S02]  /*18b0*/  IMAD.SHL.U32 R18, R184.reuse, 0x20, RZ ;  /* 0x00000020b8127824 */ /* 0x040fe400078e00ff */
[----:B------:R-:W-:Y:S01]  /*18c0*/  IMAD.SHL.U32 R203, R184, 0x8, RZ ;  /* 0x00000008b8cb7824 */ /* 0x000fe200078e00ff */
[----:B------:R1:W5:Y:S01]  /*18d0*/  @P4 LD.E R10, desc[UR4][R34.64] ;  /* 0x00000004220a4980 */ /* 0x000362000c101900 */
[----:B------:R-:W-:-:S04]  /*18e0*/  ISETP.GE.AND P2, PT, R11, RZ, PT ;  /* 0x000000ff0b00720c */ /* 0x000fc80003f46270 */
[----:B------:R-:W-:Y:S01]  /*18f0*/  @!P3 IMAD.IADD R6, R6, 0x1, -R5 ;  /* 0x000000010606b824 */ /* 0x000fe200078e0a05 */
[----:B------:R-:W-:Y:S02]  /*1900*/  LOP3.LUT R11, R47, 0x3e00, RZ, 0xc0, !PT ;  /* 0x00003e002f0b7812 */ /* 0x000fe400078ec0ff */
[----:B------:R-:W-:Y:S02]  /*1910*/  LOP3.LUT R118, R203, 0x18, RZ, 0xc0, !PT ;  /* 0x00000018cb767812 */ /* 0x000fe400078ec0ff */
[----:B------:R-:W-:Y:S02]  /*1920*/  ISETP.GE.U32.AND P4, PT, R6, R5, PT ;  /* 0x000000050600720c */ /* 0x000fe40003f86070 */
[----:B------:R-:W-:Y:S02]  /*1930*/  SHF.R.U32.HI R6, RZ, 0x1, R184 ;  /* 0x00000001ff067819 */ /* 0x000fe400000116b8 */
[----:B------:R-:W-:Y:S01]  /*1940*/  LOP3.LUT R5, R18, 0xc0, RZ, 0xc0, !PT ;  /* 0x000000c012057812 */ /* 0x000fe200078ec0ff */
[----:B------:R-:W-:Y:S01]  /*1950*/  IMAD.SHL.U32 R95, R184, 0x4, RZ ;  /* 0x00000004b85f7824 */ /* 0x000fe200078e00ff */
[----:B------:R-:W-:-:S02]  /*1960*/  LOP3.LUT R11, R11, 0x20, R18, 0xf8, !PT ;  /* 0x000000200b0b7812 */ /* 0x000fc400078ef812 */
[----:B------:R-:W-:Y:S02]  /*1970*/  LOP3.LUT R6, R5, 0x8, R6, 0xf8, !PT ;  /* 0x0000000805067812 */ /* 0x000fe400078ef806 */
[----:B------:R-:W-:Y:S02]  /*1980*/  IADD3 R22, P1, PT, R118, R22, RZ ;  /* 0x0000001676167210 */ /* 0x000fe40007f3e0ff */
[----:B------:R-:W-:Y:S02]  /*1990*/  LOP3.LUT R48, R11, 0x100, R18, 0xf8, !PT ;  /* 0x000001000b307812 */ /* 0x000fe400078ef812 */
[----:B------:R-:W-:Y:S01]  /*19a0*/  LOP3.LUT R11, R6, 0x18, R95, 0x78, !PT ;  /* 0x00000018060b7812 */ /* 0x000fe200078e785f */
[----:B------:R-:W-:Y:S01]  /*19b0*/  IMAD R6, R17, R190, RZ ;  /* 0x000000be11067224 */ /* 0x000fe200078e02ff */
[----:B------:R-:W-:Y:S01]  /*19c0*/  @!P3 IADD3 R9, PT, PT, R9, 0x1, RZ ;  /* 0x000000010909b810 */ /* 0x000fe20007ffe0ff */
[----:B------:R-:W-:Y:S01]  /*19d0*/  IMAD.X R23, RZ, RZ, R16, P1 ;  /* 0x000000ffff177224 */ /* 0x000fe200008e0610 */
[----:B------:R-:W-:-:S02]  /*19e0*/  LOP3.LUT R47, R47, 0x100, RZ, 0xc0, !PT ;  /* 0x000001002f2f7812 */ /* 0x000fc400078ec0ff */
[----:B------:R-:W-:Y:S01]  /*19f0*/  ISETP.NE.AND P1, PT, R0, RZ, PT ;  /* 0x000000ff0000720c */ /* 0x000fe20003f25270 */
[----:B------:R-:W-:Y:S01]  /*1a00*/  IMAD.WIDE.U32 R22, R7, R190, R22 ;  /* 0x000000be07167225 */ /* 0x000fe200078e0016 */
[----:B------:R-:W-:-:S03]  /*1a10*/  LOP3.LUT R48, R48, R11, RZ, 0xfc, !PT ;  /* 0x0000000b30307212 */ /* 0x000fc600078efcff */
[----:B------:R-:W-:Y:S01]  /*1a20*/  IMAD R11, R7, R191, R6 ;  /* 0x000000bf070b7224 */ /* 0x000fe200078e0206 */
[----:B------:R-:W-:Y:S01]  /*1a30*/  LOP3.LUT R47, R47, 0x20, R18, 0xf8, !PT ;  /* 0x000000202f2f7812 */ /* 0x000fe200078ef812 */
[----:B------:R-:W-:-:S04]  /*1a40*/  @P4 VIADD R9, R9, 0x1 ;  /* 0x0000000109094836 */ /* 0x000fc80000000000 */
[----:B------:R-:W-:-:S04]  /*1a50*/  IMAD.MOV.U32 R6, RZ, RZ, R9 ;  /* 0x000000ffff067224 */ /* 0x000fc800078e0009 */
[----:B------:R-:W-:Y:S01]  /*1a60*/  @!P2 IMAD.MOV R6, RZ, RZ, -R6 ;  /* 0x000000ffff06a224 */ /* 0x000fe200078e0a06 */
[----:B------:R-:W-:Y:S02]  /*1a70*/  @!P1 LOP3.LUT R6, RZ, R0, RZ, 0x33, !PT ;  /* 0x00000000ff069212 */ /* 0x000fe400078e33ff */
[----:B------:R-:W-:Y:S02]  /*1a80*/  SHF.R.U32.HI R100, RZ, 0x2, R184 ;  /* 0x00000002ff647819 */ /* 0x000fe400000116b8 */
[----:B------:R-:W-:Y:S01]  /*1a90*/  MOV R101, RZ ;  /* 0x000000ff00657202 */ /* 0x000fe20000000f00 */
[----:B------:R-:W-:Y:S01]  /*1aa0*/  IMAD.IADD R23, R23, 0x1, R11 ;  /* 0x0000000117177824 */ /* 0x000fe200078e020b */
[----:B------:R-:W-:Y:S01]  /*1ab0*/  SHF.R.S32.HI R0, RZ, 0x1f, R6 ;  /* 0x0000001fff007819 */ /* 0x000fe20000011406 */
[----:B------:R-:W-:-:S04]  /*1ac0*/  IMAD.WIDE.U32 R20, R21, 0x40, R100 ;  /* 0x0000004015147825 */ /* 0x000fc800078e0064 */
[----:B------:R-:W-:Y:S01]  /*1ad0*/  IMAD.WIDE.U32 R22, R6, R28, R22 ;  /* 0x0000001c06167225 */ /* 0x000fe200078e0016 */
[----:B------:R-:W1:Y:S03]  /*1ae0*/  S2UR UR6, SR_CgaCtaId ;  /* 0x00000000000679c3 */ /* 0x000e660000008800 */
[-C--:B------:R-:W-:Y:S01]  /*1af0*/  IMAD R197, R191, R100.reuse, RZ ;  /* 0x00000064bfc57224 */ /* 0x080fe200078e02ff */
[----:B------:R-:W-:Y:S01]  /*1b00*/  LOP3.LUT R11, R203, 0xc0, RZ, 0xc0, !PT ;  /* 0x000000c0cb0b7812 */ /* 0x000fe200078ec0ff */
[----:B------:R-:W-:Y:S01]  /*1b10*/  UMOV UR7, 0x400 ;  /* 0x0000040000077882 */ /* 0x000fe20000000000 */
[----:B------:R-:W-:Y:S01]  /*1b20*/  IMAD R193, R189, R100, RZ ;  /* 0x00000064bdc17224 */ /* 0x000fe200078e02ff */
[----:B------:R-:W-:Y:S01]  /*1b30*/  IADD3 R63, PT, PT, R61, -0x1, RZ ;  /* 0xffffffff3d3f7810 */ /* 0x000fe20007ffe0ff */
[C---:B------:R-:W-:Y:S01]  /*1b40*/  IMAD.SHL.U32 R66, R190.reuse, 0x20, RZ ;  /* 0x00000020be427824 */ /* 0x040fe200078e00ff */
[----:B------:R-:W-:Y:S01]  /*1b50*/  SHF.L.U64.HI R67, R190, 0x5, R191 ;  /* 0x00000005be437819 */ /* 0x000fe200000102bf */
[C---:B------:R-:W-:Y:S01]  /*1b60*/  IMAD.SHL.U32 R64, R188.reuse, 0x20, RZ ;  /* 0x00000020bc407824 */ /* 0x040fe200078e00ff */
[----:B------:R-:W-:Y:S01]  /*1b70*/  SHF.L.U64.HI R65, R188, 0x5, R189 ;  /* 0x00000005bc417819 */ /* 0x000fe200000102bd */
[----:B------:R-:W-:Y:S01]  /*1b80*/  IMAD.SHL.U32 R49, R63, 0x80, RZ ;  /* 0x000000803f317824 */ /* 0x000fe200078e00ff */
[----:B------:R-:W-:-:S02]  /*1b90*/  LOP3.LUT R117, R118, 0x20, RZ, 0xfc, !PT ;  /* 0x0000002076757812 */ /* 0x000fc400078efcff */
[----:B------:R-:W-:Y:S01]  /*1ba0*/  LOP3.LUT R116, R118, 0x40, RZ, 0xfc, !PT ;  /* 0x0000004076747812 */ /* 0x000fe200078efcff */
[----:B-1----:R-:W-:Y:S01]  /*1bb0*/  ULEA UR6, UR6, UR7, 0x18 ;  /* 0x0000000706067291 */ /* 0x002fe2000f8ec0ff */
[----:B--2---:R-:W-:-:S04]  /*1bc0*/  @P0 IMAD.WIDE.U32 R18, R24, R204, RZ ;  /* 0x000000cc18120225 */ /* 0x004fc800078e00ff */
[----:B------:R-:W-:Y:S02]  /*1bd0*/  @P0 IMAD R16, R25, R204, RZ ;  /* 0x000000cc19100224 */ /* 0x000fe400078e02ff */
[-C--:B---3--:R-:W-:Y:S02]  /*1be0*/  @!P0 IMAD R7, R31, R200.reuse, RZ ;  /* 0x000000c81f078224 */ /* 0x088fe400078e02ff */
[----:B------:R-:W-:-:S04]  /*1bf0*/  @!P0 IMAD.WIDE.U32 R30, R30, R200, RZ ;  /* 0x000000c81e1e8225 */ /* 0x000fc800078e00ff */
[----:B------:R-:W-:Y:S02]  /*1c00*/  @!P0 IMAD.MOV.U32 R9, RZ, RZ, R30 ;  /* 0x000000ffff098224 */ /* 0x000fe400078e001e */
[----:B------:R-:W-:Y:S01]  /*1c10*/  @P0 IMAD.MOV.U32 R9, RZ, RZ, R18 ;  /* 0x000000ffff090224 */ /* 0x000fe200078e0012 */
[----:B------:R-:W-:Y:S01]  /*1c20*/  @!P0 IADD3 R7, PT, PT, R31, R7, RZ ;  /* 0x000000071f078210 */ /* 0x000fe20007ffe0ff */
[----:B------:R-:W-:-:S03]  /*1c30*/  @P0 IMAD.IADD R7, R19, 0x1, R16 ;  /* 0x0000000113070824 */ /* 0x000fc600078e0210 */
[----:B------:R-:W-:Y:S02]  /*1c40*/  IADD3 R30, P1, PT, R118, R9, RZ ;  /* 0x00000009761e7210 */ /* 0x000fe40007f3e0ff */
[----:B------:R-:W-:-:S03]  /*1c50*/  LOP3.LUT R16, R5, 0x8, R184, 0xf8, !PT ;  /* 0x0000000805107812 */ /* 0x000fc600078ef8b8 */
[----:B------:R-:W-:Y:S01]  /*1c60*/  IMAD.X R31, RZ, RZ, R7, P1 ;  /* 0x000000ffff1f7224 */ /* 0x000fe200008e0607 */
[----:B------:R-:W-:Y:S01]  /*1c70*/  LOP3.LUT R16, R16, 0x18, R95, 0x78, !PT ;  /* 0x0000001810107812 */ /* 0x000fe200078e785f */
[----:B------:R-:W-:Y:S02]  /*1c80*/  IMAD R5, R27, R199, RZ ;  /* 0x000000c71b057224 */ /* 0x000fe400078e02ff */
[----:B------:R-:W-:Y:S01]  /*1c90*/  IMAD.WIDE.U32 R30, R199, R26, R30 ;  /* 0x0000001ac71e7225 */ /* 0x000fe200078e001e */
[----:B------:R-:W-:-:S03]  /*1ca0*/  LOP3.LUT R47, R47, R16, RZ, 0xfc, !PT ;  /* 0x000000102f2f7212 */ /* 0x000fc600078efcff */
[----:B------:R-:W-:Y:S01]  /*1cb0*/  IMAD R9, R29, R6, RZ ;  /* 0x000000061d097224 */ /* 0x000fe200078e02ff */
[----:B------:R-:W-:Y:S01]  /*1cc0*/  MOV R16, R30 ;  /* 0x0000001e00107202 */ /* 0x000fe20000000f00 */
[----:B------:R-:W-:Y:S01]  /*1cd0*/  IMAD.IADD R17, R31, 0x1, R5 ;  /* 0x000000011f117824 */ /* 0x000fe200078e0205 */
[----:B------:R-:W-:Y:S01]  /*1ce0*/  IADD3 R8, P1, PT, R118, R8, RZ ;  /* 0x0000000876087210 */ /* 0x000fe20007f3e0ff */
[----:B------:R-:W-:Y:S02]  /*1cf0*/  IMAD R5, R21, R24, RZ ;  /* 0x0000001815057224 */ /* 0x000fe400078e02ff */
[----:B------:R-:W-:Y:S02]  /*1d00*/  IMAD R9, R0, R28, R9 ;  /* 0x0000001c00097224 */ /* 0x000fe400078e0209 */
[----:B------:R-:W-:Y:S02]  /*1d10*/  IMAD R5, R20, R25, R5 ;  /* 0x0000001914057224 */ /* 0x000fe400078e0205 */
[----:B------:R-:W-:-:S02]  /*1d20*/  IMAD.IADD R23, R23, 0x1, R9 ;  /* 0x0000000117177824 */ /* 0x000fc400078e0209 */
[----:B------:R-:W-:-:S04]  /*1d30*/  IMAD.WIDE.U32 R20, R20, R24, R16 ;  /* 0x0000001814147225 */ /* 0x000fc800078e0010 */
[----:B------:R-:W-:Y:S01]  /*1d40*/  IMAD.X R9, RZ, RZ, R4, P1 ;  /* 0x000000ffff097224 */ /* 0x000fe200008e0604 */
[----:B------:R-:W-:Y:S01]  /*1d50*/  SHF.R.S32.HI R4, RZ, 0x1f, R71 ;  /* 0x0000001fff047819 */ /* 0x000fe20000011447 */
[----:B------:R-:W-:Y:S01]  /*1d60*/  IMAD.IADD R5, R21, 0x1, R5 ;  /* 0x0000000115057824 */ /* 0x000fe200078e0205 */
[----:B----4-:R-:W-:Y:S02]  /*1d70*/  LEA R102, P2, R20, R2, 0x1 ;  /* 0x0000000214667211 */ /* 0x010fe400078408ff */
[----:B------:R-:W-:Y:S01]  /*1d80*/  LEA.HI R4, R4, R71, RZ, 0x7 ;  /* 0x0000004704047211 */ /* 0x000fe200078f38ff */
[----:B------:R-:W-:Y:S01]  /*1d90*/  IMAD.WIDE.U32 R22, R100, R190, R22 ;  /* 0x000000be64167225 */ /* 0x000fe200078e0016 */
[----:B------:R-:W-:Y:S02]  /*1da0*/  LEA.HI.X R103, R20, R3, R5, 0x1, P2 ;  /* 0x0000000314677211 */ /* 0x000fe400010f0c05 */
[----:B------:R-:W-:Y:S01]  /*1db0*/  SHF.R.S32.HI R3, RZ, 0x7, R4 ;  /* 0x00000007ff037819 */ /* 0x000fe20000011404 */
[----:B------:R-:W-:Y:S01]  /*1dc0*/  IMAD.IADD R197, R23, 0x1, R197 ;  /* 0x0000000117c57824 */ /* 0x000fe200078e02c5 */
[----:B------:R-:W-:-:S02]  /*1dd0*/  LEA R196, P0, R22, R12, 0x1 ;  /* 0x0000000c16c47211 */ /* 0x000fc400078008ff */
[----:B------:R-:W-:Y:S02]  /*1de0*/  VIMNMX R68, PT, PT, R192, R3, !PT ;  /* 0x00000003c0447248 */ /* 0x000fe40007fe0100 */
[----:B------:R-:W-:Y:S02]  /*1df0*/  LEA.HI.X R197, R22, R13, R197, 0x1, P0 ;  /* 0x0000000d16c57211 */ /* 0x000fe400000f0cc5 */
[----:B------:R-:W-:Y:S02]  /*1e00*/  LOP3.LUT R18, R11, 0x18, R184, 0xf8, !PT ;  /* 0x000000180b127812 */ /* 0x000fe400078ef8b8 */
[----:B------:R-:W-:Y:S02]  /*1e10*/  ISETP.GT.U32.AND P0, PT, R61, R68, PT ;  /* 0x000000443d00720c */ /* 0x000fe40003f04070 */
        /* <DEDUP_REMOVED lines=9> */
[----:B------:R-:W-:-:S02]  /*1eb0*/  LOP3.LUT R95, R95, 0xc, RZ, 0xc0, !PT ;  /* 0x0000000c5f5f7812 */ /* 0x000fc400078ec0ff */
        /* <DEDUP_REMOVED lines=13> */
[----:B------:R-:W-:Y:S02]  /*1f90*/  MOV R96, R49 ;  /* 0x0000003100607202 */ /* 0x000fe40000000f00 */
[----:B------:R-:W-:Y:S01]  /*1fa0*/  SHF.R.S32.HI R97, RZ, 0x1, R97 ;  /* 0x00000001ff617819 */ /* 0x000fe20000011461 */
[----:B-----5:R-:W-:Y:S01]  /*1fb0*/  IMAD.IADD R10, R49, 0x1, R10 ;  /* 0x00000001310a7824 */ /* 0x020fe200078e020a */
[--C-:B------:R-:W-:Y:S02]  /*1fc0*/  SHF.R.S32.HI R11, RZ, 0x1f, R71.reuse ;  /* 0x0000001fff0b7819 */ /* 0x100fe40000011447 */
        /* <DEDUP_REMOVED lines=13> */
[----:B------:R-:W-:-:S02]  /*20a0*/  SHF.R.S32.HI R86, RZ, 0x1f, R93 ;  /* 0x0000001fff567819 */ /* 0x000fc4000001145d */
[----:B------:R-:W-:Y:S02]  /*20b0*/  SHF.R.S32.HI R84, RZ, 0x1f, R88 ;  /* 0x0000001fff547819 */ /* 0x000fe40000011458 */
[----:B------:R-:W-:Y:S01]  /*20c0*/  SHF.R.S32.HI R82, RZ, 0x1f, R90 ;  /* 0x0000001fff527819 */ /* 0x000fe2000001145a */
[----:B--2---:R-:W-:Y:S02]  /*20d0*/  IMAD R7, R13, R200, RZ ;  /* 0x000000c80d077224 */ /* 0x004fe400078e02ff */
[----:B------:R-:W-:-:S04]  /*20e0*/  IMAD.WIDE.U32 R12, R200, R12, R118 ;  /* 0x0000000cc80c7225 */ /* 0x000fc800078e0076 */
[----:B------:R-:W-:Y:S02]  /*20f0*/  IMAD.IADD R13, R13, 0x1, R7 ;  /* 0x000000010d0d7824 */ /* 0x000fe400078e0207 */
[----:B---3--:R-:W-:-:S04]  /*2100*/  IMAD.WIDE.U32 R22, R200, R8, R118 ;  /* 0x00000008c8167225 */ /* 0x008fc800078e0076 */
[----:B------:R-:W-:Y:S02]  /*2110*/  IMAD R7, R9, R200, RZ ;  /* 0x000000c809077224 */ /* 0x000fe400078e02ff */
[-C--:B----4-:R-:W-:Y:S02]  /*2120*/  IMAD R8, R105, R96.reuse, RZ ;  /* 0x0000006069087224 */ /* 0x090fe400078e02ff */
[----:B------:R-:W-:-:S04]  /*2130*/  IMAD.WIDE.U32 R12, R104, R96, R12 ;  /* 0x00000060680c7225 */ /* 0x000fc800078e000c */
[----:B------:R-:W-:Y:S01]  /*2140*/  IMAD.IADD R23, R23, 0x1, R7 ;  /* 0x0000000117177824 */ /* 0x000fe200078e0207 */
[----:B------:R-:W-:Y:S01]  /*2150*/  IADD3 R13, PT, PT, R13, R8, RZ ;  /* 0x000000080d0d7210 */ /* 0x000fe20007ffe0ff */
[----:B------:R-:W-:Y:S02]  /*2160*/  IMAD R7, R19, R6, RZ ;  /* 0x0000000613077224 */ /* 0x000fe400078e02ff */
[-C--:B------:R-:W-:Y:S02]  /*2170*/  IMAD R8, R107, R96.reuse, RZ ;  /* 0x000000606b087224 */ /* 0x080fe400078e02ff */
[----:B------:R-:W-:-:S04]  /*2180*/  IMAD.WIDE.U32 R22, R106, R96, R22 ;  /* 0x000000606a167225 */ /* 0x000fc800078e0016 */
[----:B------:R-:W-:Y:S02]  /*2190*/  IMAD R9, R21, R6, RZ ;  /* 0x0000000615097224 */ /* 0x000fe400078e02ff */
[----:B------:R-:W-:Y:S01]  /*21a0*/  IMAD R7, R18, R0, R7 ;  /* 0x0000000012077224 */ /* 0x000fe200078e0207 */
[----:B------:R-:W-:Y:S01]  /*21b0*/  IADD3 R23, PT, PT, R23, R8, RZ ;  /* 0x0000000817177210 */ /* 0x000fe20007ffe0ff */
[----:B------:R-:W-:Y:S01]  /*21c0*/  IMAD R0, R20, R0, R9 ;  /* 0x0000000014007224 */ /* 0x000fe200078e0209 */
[----:B------:R-:W-:Y:S01]  /*21d0*/  IADD3 R9, P0, PT, -R71, R100, RZ ;  /* 0x0000006447097210 */ /* 0x000fe20007f1e1ff */
[----:B------:R-:W-:Y:S02]  /*21e0*/  IMAD R8, R100, R97, R95 ;  /* 0x0000006164087224 */ /* 0x000fe400078e025f */
[----:B------:R-:W-:Y:S01]  /*21f0*/  IMAD.WIDE.U32 R18, R6, R18, R12 ;  /* 0x0000001206127225 */ /* 0x000fe200078e000c */
[----:B------:R-:W-:-:S03]  /*2200*/  IADD3.X R11, PT, PT, RZ, ~R11, RZ, P0, !PT ;  /* 0x8000000bff0b7210 */ /* 0x000fc600007fe4ff */
[----:B------:R-:W-:Y:S02]  /*2210*/  IMAD R13, R10, R97, RZ ;  /* 0x000000610a0d7224 */ /* 0x000fe400078e02ff */
[----:B------:R-:W-:-:S04]  /*2220*/  IMAD.WIDE.U32 R20, R6, R20, R22 ;  /* 0x0000001406147225 */ /* 0x000fc800078e0016 */
[----:B------:R-:W-:Y:S01]  /*2230*/  IMAD.IADD R6, R95, 0x1, R8 ;  /* 0x000000015f067824 */ /* 0x000fe200078e0208 */
[----:B------:R-:W-:Y:S01]  /*2240*/  SHF.R.S32.HI R77, RZ, 0x1f, R13 ;  /* 0x0000001fff4d7819 */ /* 0x000fe2000001140d */
[----:B------:R-:W-:Y:S01]  /*2250*/  IMAD R73, R11, R104, RZ ;  /* 0x000000680b497224 */ /* 0x000fe200078e02ff */
[----:B------:R-:W-:Y:S01]  /*2260*/  IADD3 R12, P1, PT, R13, R8, RZ ;  /* 0x000000080d0c7210 */ /* 0x000fe20007f3e0ff */
[----:B------:R-:W-:Y:S01]  /*2270*/  IMAD.IADD R19, R19, 0x1, R7 ;  /* 0x0000000113137824 */ /* 0x000fe200078e0207 */
[----:B------:R-:W-:Y:S01]  /*2280*/  IADD3 R21, PT, PT, R21, R0, RZ ;  /* 0x0000000015157210 */ /* 0x000fe20007ffe0ff */
[----:B------:R-:W-:Y:S01]  /*2290*/  IMAD R11, R11, R106, RZ ;  /* 0x0000006a0b0b7224 */ /* 0x000fe200078e02ff */
[----:B------:R-:W-:Y:S01]  /*22a0*/  IADD3 R76, P0, PT, R13, R6, RZ ;  /* 0x000000060d4c7210 */ /* 0x000fe20007f1e0ff */
[----:B------:R-:W-:Y:S01]  /*22b0*/  IMAD R73, R105, R9, R73 ;  /* 0x0000000969497224 */ /* 0x000fe200078e0249 */
[----:B------:R-:W-:Y:S01]  /*22c0*/  LEA.HI.X.SX32 R7, R8, R77, 0x1, P1 ;  /* 0x0000004d08077211 */ /* 0x000fe200008f0eff */
[----:B------:R-:W-:Y:S01]  /*22d0*/  IMAD.WIDE.U32 R18, R104, R9, R18 ;  /* 0x0000000968127225 */ /* 0x000fe200078e0012 */
[----:B------:R-:W-:-:S03]  /*22e0*/  LEA.HI.X.SX32 R77, R6, R77, 0x1, P0 ;  /* 0x0000004d064d7211 */ /* 0x000fc600000f0eff */
[-C--:B------:R-:W-:Y:S02]  /*22f0*/  IMAD R11, R107, R9.reuse, R11 ;  /* 0x000000096b0b7224 */ /* 0x080fe400078e020b */
[----:B------:R-:W-:Y:S01]  /*2300*/  IMAD.WIDE.U32 R8, R106, R9, R20 ;  /* 0x000000096a087225 */ /* 0x000fe200078e0014 */
[C---:B------:R-:W-:Y:S02]  /*2310*/  SHF.L.U64.HI R0, R12.reuse, 0x1, R7 ;  /* 0x000000010c007819 */ /* 0x040fe40000010207 */
[----:B------:R-:W-:Y:S01]  /*2320*/  IADD3 R73, PT, PT, R19, R73, RZ ;  /* 0x0000004913497210 */ /* 0x000fe20007ffe0ff */
[----:B------:R-:W-:Y:S01]  /*2330*/  IMAD.SHL.U32 R12, R12, 0x2, RZ ;  /* 0x000000020c0c7824 */ /* 0x000fe200078e00ff */
[----:B------:R-:W-:Y:S01]  /*2340*/  LEA R72, P1, R18, R16, 0x1 ;  /* 0x0000001012487211 */ /* 0x000fe200078208ff */
[----:B------:R-:W-:Y:S01]  /*2350*/  IMAD.IADD R11, R9, 0x1, R11 ;  /* 0x00000001090b7824 */ /* 0x000fe200078e020b */
[----:B------:R-:W-:Y:S02]  /*2360*/  LEA R10, P0, R8, R14, 0x1 ;  /* 0x0000000e080a7211 */ /* 0x000fe400078008ff */
[----:B------:R-:W-:-:S02]  /*2370*/  SHF.L.U64.HI R77, R76, 0x1, R77 ;  /* 0x000000014c4d7819 */ /* 0x000fc4000001024d */
        /* <DEDUP_REMOVED lines=10> */
[----:B------:R-:W-:Y:S02]  /*2420*/  IADD3.X R77, PT, PT, R3, R77, RZ, P2, !PT ;  /* 0x0000004d034d7210 */ /* 0x000fe400017fe4ff */
[C---:B------:R-:W-:Y:S02]  /*2430*/  SHF.L.U64.HI R83, R106.reuse, 0x5, R107 ;  /* 0x000000056a537819 */ /* 0x040fe4000001026b */
[----:B------:R-:W-:-:S07]  /*2440*/  SHF.L.U32 R85, R106, 0x5, RZ ;  /* 0x000000056a557819 */ /* 0x000fce00000006ff */
.L_x_1954:
        /* <DEDUP_REMOVED lines=18> */
.L_x_1887:
[----:B------:R-:W-:Y:S05]  /*2570*/  BSYNC.RECONVERGENT B0 ;  /* 0x0000000000007941 */ /* 0x000fea0003800200 */
.L_x_1886:
        /* <DEDUP_REMOVED lines=15> */
.L_x_1889:
[----:B------:R-:W-:Y:S05]  /*2670*/  BSYNC.RECONVERGENT B0 ;  /* 0x0000000000007941 */ /* 0x000fea0003800200 */
.L_x_1888:
        /* <DEDUP_REMOVED lines=18> */
.L_x_1891:
[----:B------:R-:W-:Y:S05]  /*27a0*/  BSYNC.RECONVERGENT B0 ;  /* 0x0000000000007941 */ /* 0x000fea0003800200 */
.L_x_1890:
        /* <DEDUP_REMOVED lines=17> */
.L_x_1893:
[----:B------:R-:W-:Y:S05]  /*28c0*/  BSYNC.RECONVERGENT B0 ;  /* 0x0000000000007941 */ /* 0x000fea0003800200 */
.L_x_1892:
        /* <DEDUP_REMOVED lines=27> */
.L_x_1897:
[----:B------:R-:W-:Y:S05]  /*2a80*/  BSYNC.RECONVERGENT B0 ;  /* 0x0000000000007941 */ /* 0x000fea0003800200 */
.L_x_1896:
        /* <DEDUP_REMOVED lines=15> */
.L_x_1899:
[----:B------:R-:W-:Y:S05]  /*2b80*/  BSYNC.RECONVERGENT B0 ;  /* 0x0000000000007941 */ /* 0x000fea0003800200 */
.L_x_1898:
        /* <DEDUP_REMOVED lines=15> */
.L_x_1901:
[----:B------:R-:W-:Y:S05]  /*2c80*/  BSYNC.RECONVERGENT B0 ;  /* 0x0000000000007941 */ /* 0x000fea0003800200 */
.L_x_1900:
        /* <DEDUP_REMOVED lines=19> */
.L_x_1895:
        /* <DEDUP_REMOVED lines=58> */
.L_x_1907:
[----:B------:R-:W-:Y:S05]  /*3160*/  BSYNC.RECONVERGENT B0 ;  /* 0x0000000000007941 */ /* 0x000fea0003800200 */
.L_x_1906:
        /* <DEDUP_REMOVED lines=48> */
.L_x_1909:
[----:B------:R-:W-:Y:S05]  /*3470*/  BSYNC.RECONVERGENT B0 ;  /* 0x0000000000007941 */ /* 0x000fea0003800200 */
.L_x_1908:
        /* <DEDUP_REMOVED lines=47> */
.L_x_1905:
[----:B------:R-:W-:Y:S05]  /*3770*/  BSYNC.RECONVERGENT B1 ;  /* 0x0000000000017941 */ /* 0x000fea0003800200 */
.L_x_1904:
        /* <DEDUP_REMOVED lines=63> */
.L_x_1913:
[----:B------:R-:W-:Y:S05]  /*3b70*/  BSYNC.RECONVERGENT B0 ;  /* 0x0000000000007941 */ /* 0x000fea0003800200 */
.L_x_1912:
        /* <DEDUP_REMOVED lines=48> */
.L_x_1915:
[----:B------:R-:W-:Y:S05]  /*3e80*/  BSYNC.RECONVERGENT B0 ;  /* 0x0000000000007941 */ /* 0x000fea0003800200 */
.L_x_1914:
        /* <DEDUP_REMOVED lines=47> */
.L_x_1911:
[----:B------:R-:W-:Y:S05]  /*4180*/  BSYNC.RECONVERGENT B1 ;  /* 0x0000000000017941 */ /* 0x000fea0003800200 */
.L_x_1910:
        /* <DEDUP_REMOVED lines=61> */
.L_x_1919:
[----:B------:R-:W-:Y:S05]  /*4560*/  BSYNC.RECONVERGENT B0 ;  /* 0x0000000000007941 */ /* 0x000fea0003800200 */
.L_x_1918:
        /* <DEDUP_REMOVED lines=48> */
.L_x_1921:
[----:B------:R-:W-:Y:S05]  /*4870*/  BSYNC.RECONVERGENT B0 ;  /* 0x0000000000007941 */ /* 0x000fea0003800200 */
.L_x_1920:
        /* <DEDUP_REMOVED lines=47> */
.L_x_1917:
[----:B------:R-:W-:Y:S05]  /*4b70*/  BSYNC.RECONVERGENT B1 ;  /* 0x0000000000017941 */ /* 0x000fea0003800200 */
.L_x_1916:
        /* <DEDUP_REMOVED lines=64> */
.L_x_1925:
[----:B------:R-:W-:Y:S05]  /*4f80*/  BSYNC.RECONVERGENT B0 ;  /* 0x0000000000007941 */ /* 0x000fea0003800200 */
.L_x_1924:
        /* <DEDUP_REMOVED lines=48> */
.L_x_1927:
[----:B------:R-:W-:Y:S05]  /*5290*/  BSYNC.RECONVERGENT B0 ;  /* 0x0000000000007941 */ /* 0x000fea0003800200 */
.L_x_1926:
        /* <DEDUP_REMOVED lines=47> */
.L_x_1923:
[----:B------:R-:W-:Y:S05]  /*5590*/  BSYNC.RECONVERGENT B1 ;  /* 0x0000000000017941 */ /* 0x000fea0003800200 */
.L_x_1922:
[----:B------:R-:W2:Y:S02]  /*55a0*/  LD.E R3, desc[UR4][R120.64+0xd0] ;  /* 0x0000d00478037980 */ /* 0x000ea4000c101900 */
[----:B--2---:R-:W-:Y:S05]  /*55b0*/  IMAD.U32 R3, R3, -0x40, RZ ;  /* 0xffffffc003037824 */ /* 0x004fea00078e00ff */
[C---:B------:R-:W-:Y:S02]  /*55c0*/  LEA R12, P1, R3.reuse, R12, 0x1 ;  /* 0x0000000c030c7211 */ /* 0x040fe400078208ff */
[C---:B------:R-:W-:Y:S02]  /*55d0*/  LEA R50, P0, R3.reuse, R50, 0x1 ;  /* 0x0000003203327211 */ /* 0x040fe400078008ff */
[C---:B------:R-:W-:Y:S02]  /*55e0*/  LEA.HI.X.SX32 R13, R3.reuse, R13, 0x1, P1 ;  /* 0x0000000d030d7211 */ /* 0x040fe400008f0eff */
[----:B------:R-:W-:Y:S01]  /*55f0*/  LEA.HI.X.SX32 R51, R3, R51, 0x1, P0 ;  /* 0x0000003303337211 */ /* 0x000fe200000f0eff */
[----:B------:R-:W-:Y:S05]  /*5600*/  BRA `(.L_x_1902) ;  /* 0x0000004400387947 */ /* 0x000fea0003800000 */
.L_x_1903:
        /* <DEDUP_REMOVED lines=95> */
.L_x_1931:
[----:B------:R-:W-:Y:S05]  /*5c00*/  BSYNC.RECONVERGENT B0 ;  /* 0x0000000000007941 */ /* 0x000fea0003800200 */
.L_x_1930:
        /* <DEDUP_REMOVED lines=89> */
.L_x_1933:
[----:B------:R-:W-:Y:S05]  /*61a0*/  BSYNC.RECONVERGENT B0 ;  /* 0x0000000000007941 */ /* 0x000fea0003800200 */
.L_x_1932:
        /* <DEDUP_REMOVED lines=88> */
.L_x_1929:
[----:B------:R-:W-:Y:S05]  /*6730*/  BSYNC.RECONVERGENT B1 ;  /* 0x0000000000017941 */ /* 0x000fea0003800200 */
.L_x_1928:
        /* <DEDUP_REMOVED lines=94> */
.L_x_1937:
[----:B------:R-:W-:Y:S05]  /*6d20*/  BSYNC.RECONVERGENT B0 ;  /* 0x0000000000007941 */ /* 0x000fea0003800200 */
.L_x_1936:
        /* <DEDUP_REMOVED lines=89> */
.L_x_1939:
[----:B------:R-:W-:Y:S05]  /*72c0*/  BSYNC.RECONVERGENT B0 ;  /* 0x0000000000007941 */ /* 0x000fea0003800200 */
.L_x_1938:
        /* <DEDUP_REMOVED lines=88> */
.L_x_1935:
[----:B------:R-:W-:Y:S05]  /*7850*/  BSYNC.RECONVERGENT B1 ;  /* 0x0000000000017941 */ /* 0x000fea0003800200 */
.L_x_1934:
        /* <DEDUP_REMOVED lines=95> */
.L_x_1943:
[----:B------:R-:W-:Y:S05]  /*7e50*/  BSYNC.RECONVERGENT B0 ;  /* 0x0000000000007941 */ /* 0x000fea0003800200 */
.L_x_1942:
        /* <DEDUP_REMOVED lines=88> */
.L_x_1945:
[----:B------:R-:W-:Y:S05]  /*83e0*/  BSYNC.RECONVERGENT B0 ;  /* 0x0000000000007941 */ /* 0x000fea0003800200 */
.L_x_1944:
        /* <DEDUP_REMOVED lines=86> */
.L_x_1941:
[----:B------:R-:W-:Y:S05]  /*8950*/  BSYNC.RECONVERGENT B1 ;  /* 0x0000000000017941 */ /* 0x000fea0003800200 */
.L_x_1940:
        /* <DEDUP_REMOVED lines=99> */
.L_x_1949:
[----:B------:R-:W-:Y:S05]  /*8f90*/  BSYNC.RECONVERGENT B0 ;  /* 0x0000000000007941 */ /* 0x000fea0003800200 */
.L_x_1948:
        /* <DEDUP_REMOVED lines=87> */
.L_x_1951:
[----:B------:R-:W-:Y:S05]  /*9510*/  BSYNC.RECONVERGENT B0 ;  /* 0x0000000000007941 */ /* 0x000fea0003800200 */
.L_x_1950:
        /* <DEDUP_REMOVED lines=86> */
.L_x_1947:
[----:B------:R-:W-:Y:S05]  /*9a80*/  BSYNC.RECONVERGENT B1 ;  /* 0x0000000000017941 */ /* 0x000fea0003800200 */
.L_x_1946:
[----:B------:R-:W3:Y:S02]  /*9a90*/  LD.E R3, desc[UR4][R120.64+0xd0] ;  /* 0x0000d00478037980 */ /* 0x000ee4000c101900 */
[----:B---3--:R-:W-:Y:S05]  /*9aa0*/  IMAD.U32 R3, R3, -0x40, RZ ;  /* 0xffffffc003037824 */ /* 0x008fea00078e00ff */
[C---:B------:R-:W-:Y:S02]  /*9ab0*/  LEA R76, P1, R3.reuse, R76, 0x1 ;  /* 0x0000004c034c7211 */ /* 0x040fe400078208ff */
[C---:B------:R-:W-:Y:S02]  /*9ac0*/  LEA R74, P0, R3.reuse, R74, 0x1 ;  /* 0x0000004a034a7211 */ /* 0x040fe400078008ff */
[C---:B------:R-:W-:Y:S02]  /*9ad0*/  LEA.HI.X.SX32 R77, R3.reuse, R77, 0x1, P1 ;  /* 0x0000004d034d7211 */ /* 0x040fe400008f0eff */
[----:B------:R-:W-:Y:S09]  /*9ae0*/  LEA.HI.X.SX32 R75, R3, R75, 0x1, P0 ;  /* 0x0000004b034b7211 */ /* 0x000ff200000f0eff */
.L_x_1902:
[----:B------:R-:W-:Y:S05]  /*9af0*/  BSYNC.RECONVERGENT B2 ;  /* 0x0000000000027941 */ /* 0x000fea0003800200 */
.L_x_1894:
        /* <DEDUP_REMOVED lines=101> */
.L_x_1953:
[----:B------:R-:W-:Y:S05]  /*a150*/  BSYNC.RECONVERGENT B0 ;  /* 0x0000000000007941 */ /* 0x000fea0003800200 */
.L_x_1952:
[----:B------:R-:W-:Y:S05]  /*a160*/  @P2 BRA `(.L_x_1954) ;  /* 0xffffff8000b82947 */ /* 0x000fea000383ffff */
.L_x_1885:
        /* <DEDUP_REMOVED lines=29> */
.L_x_1959:
[----:B------:R2:W-:Y:S02]  /*a340*/  STS.128 [R203+0x2000], RZ ;  /* 0x002000ffcb007388 */ /* 0x0005e40000000c00 */
.L_x_1958:
[----:B------:R-:W-:Y:S05]  /*a350*/  BSYNC.RECONVERGENT B0 ;  /* 0x0000000000007941 */ /* 0x000fea0003800200 */
.L_x_1957:
        /* <DEDUP_REMOVED lines=24> */
.L_x_1961:
[----:B------:R1:W-:Y:S01]  /*a4e0*/  STS.128 [R203+0x2800], RZ ;  /* 0x002800ffcb007388 */ /* 0x0003e20000000c00 */
[----:B------:R-:W-:Y:S05]  /*a4f0*/  BRA `(.L_x_1960) ;  /* 0x0000003800187947 */ /* 0x000fea0003800000 */
.L_x_1956:
[----:B------:R-:W2:Y:S01]  /*a500*/  LD.E.64 R4, desc[UR4][R120.64+0xf0] ;  /* 0x0000f00478047980 */ /* 0x000ea2000c101b00 */
[----:B------:R-:W-:-:S03]  /*a510*/  IMAD.MOV.U32 R0, RZ, RZ, RZ ;  /* 0x000000ffff007224 */ /* 0x000fc600078e00ff */
[----:B------:R-:W3:Y:S04]  /*a520*/  LD.E.U8 R2, desc[UR4][R120.64+0x1b3] ;  /* 0x0001b30478027980 */ /* 0x000ee8000c101100 */
[----:B------:R1:W5:Y:S04]  /*a530*/  LD.E.64 R30, desc[UR4][R120.64+0x148] ;  /* 0x00014804781e7980 */ /* 0x000368000c101b00 */
[----:B------:R1:W5:Y:S01]  /*a540*/  LD.E.64 R28, desc[UR4][R120.64+0x150] ;  /* 0x00015004781c7980 */ /* 0x000362000c101b00 */
[----:B--2---:R-:W-:-:S04]  /*a550*/  ISETP.NE.U32.AND P1, PT, R4, RZ, PT ;  /* 0x000000ff0400720c */ /* 0x004fc80003f25070 */
[----:B------:R-:W-:-:S13]  /*a560*/  ISETP.NE.AND.EX P1, PT, R5, RZ, PT, P1 ;  /* 0x000000ff0500720c */ /* 0x000fda0003f25310 */
[----:B------:R-:W-:-:S04]  /*a570*/  @P1 LEA R4, P0, R200, R4, 0x2 ;  /* 0x00000004c8041211 */ /* 0x000fc800078010ff */
[----:B------:R-:W-:-:S05]  /*a580*/  @P1 LEA.HI.X R5, R200, R5, RZ, 0x2, P0 ;  /* 0x00000005c8051211 */ /* 0x000fca00000f14ff */
[----:B------:R-:W2:Y:S01]  /*a590*/  @P1 LD.E R0, desc[UR4][R4.64] ;  /* 0x0000000404001980 */ /* 0x000ea2000c101900 */
[----:B------:R-:W-:-:S04]  /*a5a0*/  LEA.HI R21, R3, R3, RZ, 0x1 ;  /* 0x0000000303157211 */ /* 0x000fc800078f08ff */
[----:B------:R-:W-:Y:S02]  /*a5b0*/  SHF.R.S32.HI R21, RZ, 0x1, R21 ;  /* 0x00000001ff157819 */ /* 0x000fe40000011415 */
[----:B---3--:R-:W-:-:S03]  /*a5c0*/  ISETP.NE.AND P2, PT, R2, RZ, PT ;  /* 0x000000ff0200720c */ /* 0x008fc60003f45270 */
[----:B------:R-:W-:-:S04]  /*a5d0*/  IMAD R13, R100, R21, R95 ;  /* 0x00000015640d7224 */ /* 0x000fc800078e025f */
[----:B------:R-:W-:Y:S01]  /*a5e0*/  IMAD.IADD R95, R95, 0x1, R13 ;  /* 0x000000015f5f7824 */ /* 0x000fe200078e020d */
[----:B--2---:R-:W-:-:S05]  /*a5f0*/  IADD3 R0, PT, PT, R0, R71, R202 ;  /* 0x0000004700007210 */ /* 0x004fca0007ffe0ca */
[----:B------:R-:W-:-:S05]  /*a600*/  IMAD R0, R0, R21, RZ ;  /* 0x0000001500007224 */ /* 0x000fca00078e02ff */
[----:B------:R-:W-:Y:S02]  /*a610*/  SHF.R.S32.HI R2, RZ, 0x1f, R0 ;  /* 0x0000001fff027819 */ /* 0x000fe40000011400 */
[C---:B------:R-:W-:Y:S02]  /*a620*/  IADD3 R15, P1, PT, R0.reuse, R13, RZ ;  /* 0x0000000d000f7210 */ /* 0x040fe40007f3e0ff */
[----:B------:R-:W-:Y:S01]  /*a630*/  IADD3 R25, P0, PT, R0, R95, RZ ;  /* 0x0000005f00197210 */ /* 0x000fe20007f1e0ff */
[----:B------:R-:W-:Y:S01]  /*a640*/  IMAD.SHL.U32 R0, R21, 0x20, RZ ;  /* 0x0000002015007824 */ /* 0x000fe200078e00ff */
[-C--:B------:R-:W-:Y:S02]  /*a650*/  LEA.HI.X.SX32 R13, R13, R2.reuse, 0x1, P1 ;  /* 0x000000020d0d7211 */ /* 0x080fe400008f0eff */
[----:B------:R-:W-:Y:S01]  /*a660*/  LEA.HI.X.SX32 R2, R95, R2, 0x1, P0 ;  /* 0x000000025f027211 */ /* 0x000fe200000f0eff */
[----:B-1----:R-:W-:Y:S08]  /*a670*/  @!P2 BRA `(.L_x_1962) ;  /* 0x000000140050a947 */ /* 0x002ff00003800000 */
[----:B------:R1:W5:Y:S01]  /*a680*/  LD.E R17, desc[UR4][R120.64+0xc0] ;  /* 0x0000c00478117980 */ /* 0x000362000c101900 */
[----:B------:R-:W-:Y:S01]  /*a690*/  IADD3 R19, PT, PT, -R202, R205, RZ ;  /* 0x000000cdca137210 */ /* 0x000fe20007ffe1ff */
[----:B------:R-:W-:Y:S03]  /*a6a0*/  BSSY.RECONVERGENT B2, `(.L_x_1963) ;  /* 0x000009f000027945 */ /* 0x000fe60003800200 */
[----:B------:R-:W-:-:S13]  /*a6b0*/  ISETP.GE.AND P0, PT, R100, R19, PT ;  /* 0x000000136400720c */ /* 0x000fda0003f06270 */
[----:B------:R-:W-:Y:S05]  /*a6c0*/  @P0 BRA `(.L_x_1964) ;  /* 0x0000000800700947 */ /* 0x000fea0003800000 */
[----:B-----5:R-:W-:Y:S01]  /*a6d0*/  ISETP.GE.AND P2, PT, R118, R17, PT ;  /* 0x000000117600720c */ /* 0x020fe20003f46270 */
[C---:B------:R-:W-:Y:S01]  /*a6e0*/  IMAD.SHL.U32 R23, R15.reuse, 0x2, RZ ;  /* 0x000000020f177824 */ /* 0x040fe200078e00ff */
[----:B------:R-:W-:Y:S01]  /*a6f0*/  SHF.L.U64.HI R5, R15, 0x1, R13 ;  /* 0x000000010f057819 */ /* 0x000fe2000001020d */
[----:B------:R-:W-:Y:S01]  /*a700*/  BSSY.RECONVERGENT B1, `(.L_x_1965) ;  /* 0x0000037000017945 */ /* 0x000fe20003800200 */
[----:B------:R-:W-:Y:S02]  /*a710*/  CS2R R6, SRZ ;  /* 0x0000000000067805 */ /* 0x000fe4000001ff00 */
[-C--:B------:R-:W-:Y:S02]  /*a720*/  IADD3 R20, P1, PT, R30, R23.reuse, RZ ;  /* 0x000000171e147210 */ /* 0x080fe40007f3e0ff */
[----:B------:R-:W-:-:S03]  /*a730*/  IADD3 R22, P0, PT, R28, R23, RZ ;  /* 0x000000171c167210 */ /* 0x000fc60007f1e0ff */
[--C-:B------:R-:W-:Y:S02]  /*a740*/  IMAD.X R21, R31, 0x1, R5.reuse, P1 ;  /* 0x000000011f157824 */ /* 0x100fe400008e0605 */
[----:B------:R-:W-:Y:S01]  /*a750*/  IMAD.X R23, R29, 0x1, R5, P0 ;  /* 0x000000011d177824 */ /* 0x000fe200000e0605 */
[----:B------:R-:W-:Y:S01]  /*a760*/  CS2R R4, SRZ ;  /* 0x0000000000047805 */ /* 0x000fe2000001ff00 */
[----:B------:R-:W-:Y:S06]  /*a770*/  @P2 BRA `(.L_x_1966) ;  /* 0x0000000000bc2947 */ /* 0x000fec0003800000 */
        /* <DEDUP_REMOVED lines=42> */
.L_x_1968:
[----:B------:R-:W-:Y:S05]  /*aa20*/  BSYNC.RECONVERGENT B0 ;  /* 0x0000000000007941 */ /* 0x000fea0003800200 */
.L_x_1967:
[----:B-----5:R-:W-:Y:S01]  /*aa30*/  IMAD.MOV.U32 R6, RZ, RZ, R10 ;  /* 0x000000ffff067224 */ /* 0x020fe200078e000a */
[----:B------:R-:W-:Y:S01]  /*aa40*/  MOV R4, R8 ;  /* 0x0000000800047202 */ /* 0x000fe20000000f00 */
[----:B------:R-:W-:Y:S01]  /*aa50*/  IMAD.MOV.U32 R7, RZ, RZ, R11 ;  /* 0x000000ffff077224 */ /* 0x000fe200078e000b */
[----:B------:R-:W-:Y:S02]  /*aa60*/  MOV R5, R9 ;  /* 0x0000000900057202 */ /* 0x000fe40000000f00 */
.L_x_1966:
[----:B------:R-:W-:Y:S05]  /*aa70*/  BSYNC.RECONVERGENT B1 ;  /* 0x0000000000017941 */ /* 0x000fea0003800200 */
.L_x_1965:
        /* <DEDUP_REMOVED lines=47> */
.L_x_1972:
[----:B------:R-:W-:Y:S05]  /*ad70*/  BSYNC.RECONVERGENT B0 ;  /* 0x0000000000007941 */ /* 0x000fea0003800200 */
.L_x_1971:
[----:B-----5:R1:W-:Y:S02]  /*ad80*/  STS.128 [R203+0x1000], R8 ;  /* 0x00100008cb007388 */ /* 0x0203e40000000c00 */
.L_x_1970:
[----:B------:R-:W-:Y:S05]  /*ad90*/  BSYNC.RECONVERGENT B1 ;  /* 0x0000000000017941 */ /* 0x000fea0003800200 */
.L_x_1969:
        /* <DEDUP_REMOVED lines=8> */
[----:B------:R2:W4:Y:S01]  /*ae20*/  LD.E.64 R6, desc[UR4][R20.64+0x40] ;  /* 0x0000400414067980 */ /* 0x000522000c101b00 */
[C---:B-----5:R-:W-:Y:S01]  /*ae30*/  LOP3.LUT R2, R9.reuse, 0xffff0000, RZ, 0xc0, !PT ;  /* 0xffff000009027812 */ /* 0x060fe200078ec0ff */
[----:B------:R-:W-:Y:S01]  /*ae40*/  IMAD.U32 R16, R10, 0x10000, RZ ;  /* 0x000100000a107824 */ /* 0x000fe200078e00ff */
[----:B------:R-:W-:Y:S02]  /*ae50*/  SHF.L.U32 R12, R9, 0x10, RZ ;  /* 0x00000010090c7819 */ /* 0x000fe400000006ff */
[C---:B------:R-:W-:Y:S02]  /*ae60*/  SHF.L.U32 R9, R8.reuse, 0x10, RZ ;  /* 0x0000001008097819 */ /* 0x040fe400000006ff */
[----:B------:R-:W-:-:S02]  /*ae70*/  LOP3.LUT R18, R8, 0xffff0000, RZ, 0xc0, !PT ;  /* 0xffff000008127812 */ /* 0x000fc400078ec0ff */
[C---:B------:R-:W-:Y:S02]  /*ae80*/  SHF.L.U32 R35, R11.reuse, 0x10, RZ ;  /* 0x000000100b237819 */ /* 0x040fe400000006ff */
[----:B------:R-:W-:Y:S02]  /*ae90*/  LOP3.LUT R33, R11, 0xffff0000, RZ, 0xc0, !PT ;  /* 0xffff00000b217812 */ /* 0x000fe400078ec0ff */
[----:B--2---:R-:W-:Y:S02]  /*aea0*/  LOP3.LUT R20, R10, 0xffff0000, RZ, 0xc0, !PT ;  /* 0xffff00000a147812 */ /* 0x004fe400078ec0ff */
        /* <DEDUP_REMOVED lines=28> */
.L_x_1974:
[----:B------:R-:W-:Y:S05]  /*b070*/  BSYNC.RECONVERGENT B0 ;  /* 0x0000000000007941 */ /* 0x000fea0003800200 */
.L_x_1973:
[----:B-----5:R1:W-:Y:S02]  /*b080*/  STS.128 [R203+0x2000], R8 ;  /* 0x00200008cb007388 */ /* 0x0203e40000000c00 */
.L_x_1964:
[----:B------:R-:W-:Y:S05]  /*b090*/  BSYNC.RECONVERGENT B2 ;  /* 0x0000000000027941 */ /* 0x000fea0003800200 */
.L_x_1963:
        /* <DEDUP_REMOVED lines=13> */
[----:B---3--:R-:W-:-:S04]  /*b170*/  IADD3 R5, P0, PT, R0, R15, RZ ;  /* 0x0000000f00057210 */ /* 0x008fc80007f1e0ff */
[----:B------:R-:W-:Y:S01]  /*b180*/  LEA.HI.X.SX32 R2, R0, R13, 0x1, P0 ;  /* 0x0000000d00027211 */ /* 0x000fe200000f0eff */
[----:B------:R-:W-:-:S03]  /*b190*/  IMAD.SHL.U32 R7, R5, 0x2, RZ ;  /* 0x0000000205077824 */ /* 0x000fc600078e00ff */
[----:B------:R-:W-:Y:S02]  /*b1a0*/  SHF.L.U64.HI R5, R5, 0x1, R2 ;  /* 0x0000000105057819 */ /* 0x000fe40000010202 */
[-C--:B------:R-:W-:Y:S02]  /*b1b0*/  IADD3 R6, P1, PT, R30, R7.reuse, RZ ;  /* 0x000000071e067210 */ /* 0x080fe40007f3e0ff */
[----:B------:R-:W-:Y:S02]  /*b1c0*/  IADD3 R4, P0, PT, R28, R7, RZ ;  /* 0x000000071c047210 */ /* 0x000fe40007f1e0ff */
[----:B------:R-:W-:-:S03]  /*b1d0*/  IADD3.X R7, PT, PT, R31, R5, RZ, P1, !PT ;  /* 0x000000051f077210 */ /* 0x000fc60000ffe4ff */
[----:B------:R-:W-:-:S03]  /*b1e0*/  IMAD.X R5, R29, 0x1, R5, P0 ;  /* 0x000000011d057824 */ /* 0x000fc600000e0605 */
[----:B------:R-:W3:Y:S04]  /*b1f0*/  LD.E.64 R6, desc[UR4][R6.64] ;  /* 0x0000000406067980 */ /* 0x000ee8000c101b00 */
[----:B------:R-:W2:Y:S01]  /*b200*/  LD.E.64 R4, desc[UR4][R4.64] ;  /* 0x0000000404047980 */ /* 0x000ea2000c101b00 */
[C---:B-----5:R-:W-:Y:S02]  /*b210*/  LOP3.LUT R2, R9.reuse, 0xffff0000, RZ, 0xc0, !PT ;  /* 0xffff000009027812 */ /* 0x060fe400078ec0ff */
[----:B------:R-:W-:Y:S01]  /*b220*/  SHF.L.U32 R12, R9, 0x10, RZ ;  /* 0x00000010090c7819 */ /* 0x000fe200000006ff */
[C---:B------:R-:W-:Y:S01]  /*b230*/  IMAD.U32 R9, R8.reuse, 0x10000, RZ ;  /* 0x0001000008097824 */ /* 0x040fe200078e00ff */
[----:B------:R-:W-:Y:S02]  /*b240*/  LOP3.LUT R20, R8, 0xffff0000, RZ, 0xc0, !PT ;  /* 0xffff000008147812 */ /* 0x000fe400078ec0ff */
[----:B------:R-:W-:-:S02]  /*b250*/  SHF.L.U32 R27, R11, 0x10, RZ ;  /* 0x000000100b1b7819 */ /* 0x000fc400000006ff */
[----:B------:R-:W-:Y:S01]  /*b260*/  LOP3.LUT R25, R11, 0xffff0000, RZ, 0xc0, !PT ;  /* 0xffff00000b197812 */ /* 0x000fe200078ec0ff */
[C---:B------:R-:W-:Y:S01]  /*b270*/  IMAD.U32 R16, R10.reuse, 0x10000, RZ ;  /* 0x000100000a107824 */ /* 0x040fe200078e00ff */
[----:B------:R-:W-:Y:S02]  /*b280*/  LOP3.LUT R22, R10, 0xffff0000, RZ, 0xc0, !PT ;  /* 0xffff00000a167812 */ /* 0x000fe400078ec0ff */
[----:B---3--:R-:W-:Y:S02]  /*b290*/  LOP3.LUT R23, R6, 0xffff0000, RZ, 0xc0, !PT ;  /* 0xffff000006177812 */ /* 0x008fe400078ec0ff */
[----:B--2---:R-:W-:Y:S02]  /*b2a0*/  LOP3.LUT R21, R4, 0xffff0000, RZ, 0xc0, !PT ;  /* 0xffff000004157812 */ /* 0x004fe400078ec0ff */
[----:B------:R-:W-:Y:S02]  /*b2b0*/  LOP3.LUT R8, R5, 0xffff0000, RZ, 0xc0, !PT ;  /* 0xffff000005087812 */ /* 0x000fe400078ec0ff */
[----:B------:R-:W-:Y:S01]  /*b2c0*/  LOP3.LUT R14, R7, 0xffff0000, RZ, 0xc0, !PT ;  /* 0xffff0000070e7812 */ /* 0x000fe200078ec0ff */
[C---:B------:R-:W-:Y:S01]  /*b2d0*/  FMUL.FTZ R11, R2.reuse, R21 ;  /* 0x00000015020b7220 */ /* 0x040fe20000410000 */
[-C--:B------:R-:W-:Y:S01]  /*b2e0*/  FMUL.FTZ R2, R2, R23.reuse ;  /* 0x0000001702027220 */ /* 0x080fe20000410000 */
[----:B------:R-:W-:Y:S01]  /*b2f0*/  FMUL.FTZ R10, R25, R8 ;  /* 0x00000008190a7220 */ /* 0x000fe20000410000 */
[----:B------:R-:W-:Y:S01]  /*b300*/  SHF.L.U32 R5, R5, 0x10, RZ ;  /* 0x0000001005057819 */ /* 0x000fe200000006ff */
[C---:B------:R-:W-:Y:S01]  /*b310*/  FFMA.FTZ R11, R12.reuse, R23, -R11 ;  /* 0x000000170c0b7223 */ /* 0x040fe2000001080b */
[----:B------:R-:W-:Y:S01]  /*b320*/  FFMA.FTZ R2, R12, R21, R2 ;  /* 0x000000150c027223 */ /* 0x000fe20000010002 */
[----:B------:R-:W-:Y:S01]  /*b330*/  FMUL.FTZ R12, R25, R14 ;  /* 0x0000000e190c7220 */ /* 0x000fe20000410000 */
[----:B------:R-:W-:Y:S01]  /*b340*/  SHF.L.U32 R4, R4, 0x10, RZ ;  /* 0x0000001004047819 */ /* 0x000fe200000006ff */
[----:B------:R-:W-:-:S02]  /*b350*/  IMAD.U32 R6, R6, 0x10000, RZ ;  /* 0x0001000006067824 */ /* 0x000fc400078e00ff */
[----:B------:R-:W-:Y:S02]  /*b360*/  IMAD.U32 R7, R7, 0x10000, RZ ;  /* 0x0001000007077824 */ /* 0x000fe400078e00ff */
[C---:B------:R-:W-:Y:S01]  /*b370*/  FFMA.FTZ R10, R27.reuse, R14, -R10 ;  /* 0x0000000e1b0a7223 */ /* 0x040fe2000001080a */
[----:B------:R-:W-:Y:S01]  /*b380*/  FFMA.FTZ R27, R27, R8, R12 ;  /* 0x000000081b1b7223 */ /* 0x000fe2000001000c */
[----:B------:R-:W-:Y:S01]  /*b390*/  FMUL.FTZ R21, R22, R5 ;  /* 0x0000000516157220 */ /* 0x000fe20000410000 */
        /* <DEDUP_REMOVED lines=11> */
.L_x_1978:
[----:B------:R-:W-:Y:S05]  /*b450*/  BSYNC.RECONVERGENT B0 ;  /* 0x0000000000007941 */ /* 0x000fea0003800200 */
.L_x_1977:
[----:B-----5:R1:W-:Y:S02]  /*b460*/  STS.128 [R203+0x800], R8 ;  /* 0x00080008cb007388 */ /* 0x0203e40000000c00 */
.L_x_1976:
[----:B------:R-:W-:Y:S05]  /*b470*/  BSYNC.RECONVERGENT B1 ;  /* 0x0000000000017941 */ /* 0x000fea0003800200 */
.L_x_1975:
        /* <DEDUP_REMOVED lines=13> */
[----:B------:R-:W-:-:S03]  /*b550*/  IADD3 R32, P1, PT, R30, R5, RZ ;  /* 0x000000051e207210 */ /* 0x000fc60007f3e0ff */
[----:B------:R-:W-:Y:S01]  /*b560*/  IMAD.X R5, R29, 0x1, R7, P0 ;  /* 0x000000011d057824 */ /* 0x000fe200000e0607 */
[----:B------:R-:W-:-:S05]  /*b570*/  IADD3.X R33, PT, PT, R31, R7, RZ, P1, !PT ;  /* 0x000000071f217210 */ /* 0x000fca0000ffe4ff */
[----:B------:R-:W3:Y:S04]  /*b580*/  LD.E.64 R4, desc[UR4][R4.64+0x20] ;  /* 0x0000200404047980 */ /* 0x000ee8000c101b00 */
[----:B------:R-:W2:Y:S01]  /*b590*/  LD.E.64 R6, desc[UR4][R32.64+0x20] ;  /* 0x0000200420067980 */ /* 0x000ea2000c101b00 */
[C---:B-----5:R-:W-:Y:S01]  /*b5a0*/  LOP3.LUT R2, R9.reuse, 0xffff0000, RZ, 0xc0, !PT ;  /* 0xffff000009027812 */ /* 0x060fe200078ec0ff */
[----:B------:R-:W-:Y:S01]  /*b5b0*/  IMAD.U32 R16, R10, 0x10000, RZ ;  /* 0x000100000a107824 */ /* 0x000fe200078e00ff */
[----:B------:R-:W-:Y:S01]  /*b5c0*/  SHF.L.U32 R12, R9, 0x10, RZ ;  /* 0x00000010090c7819 */ /* 0x000fe200000006ff */
[C---:B------:R-:W-:Y:S01]  /*b5d0*/  IMAD.U32 R9, R8.reuse, 0x10000, RZ ;  /* 0x0001000008097824 */ /* 0x040fe200078e00ff */
[----:B------:R-:W-:Y:S02]  /*b5e0*/  LOP3.LUT R20, R8, 0xffff0000, RZ, 0xc0, !PT ;  /* 0xffff000008147812 */ /* 0x000fe400078ec0ff */
[----:B------:R-:W-:-:S02]  /*b5f0*/  SHF.L.U32 R27, R11, 0x10, RZ ;  /* 0x000000100b1b7819 */ /* 0x000fc400000006ff */
        /* <DEDUP_REMOVED lines=15> */
[----:B------:R-:W-:Y:S02]  /*b6f0*/  IMAD.U32 R7, R7, 0x10000, RZ ;  /* 0x0001000007077824 */ /* 0x000fe400078e00ff */
        /* <DEDUP_REMOVED lines=14> */
.L_x_1982:
[----:B------:R-:W-:Y:S05]  /*b7e0*/  BSYNC.RECONVERGENT B0 ;  /* 0x0000000000007941 */ /* 0x000fea0003800200 */
.L_x_1981:
[----:B-----5:R1:W-:Y:S02]  /*b7f0*/  STS.128 [R203+0x1800], R8 ;  /* 0x00180008cb007388 */ /* 0x0203e40000000c00 */
.L_x_1980:
[----:B------:R-:W-:Y:S05]  /*b800*/  BSYNC.RECONVERGENT B1 ;  /* 0x0000000000017941 */ /* 0x000fea0003800200 */
.L_x_1979:
[----:B------:R-:W-:-:S13]  /*b810*/  ISETP.GE.AND P0, PT, R116, R17, PT ;  /* 0x000000117400720c */ /* 0x000fda0003f06270 */
[----:B------:R1:W-:Y:S01]  /*b820*/  @P0 STS.128 [R203+0x2800], RZ ;  /* 0x002800ffcb000388 */ /* 0x0003e20000000c00 */
[----:B------:R-:W-:Y:S05]  /*b830*/  @P0 BRA `(.L_x_1960) ;  /* 0x0000002400480947 */ /* 0x000fea0003800000 */
[----:B-1----:R1:W5:Y:S01]  /*b840*/  LD.E.128 R8, desc[UR4][R18.64+0x80] ;  /* 0x0000800412087980 */ /* 0x002362000c101d00 */
[----:B------:R-:W-:Y:S01]  /*b850*/  ISETP.GE.AND P0, PT, R116, R3, PT ;  /* 0x000000037400720c */ /* 0x000fe20003f06270 */
[----:B------:R-:W-:-:S12]  /*b860*/  BSSY.RECONVERGENT B0, `(.L_x_1983) ;  /* 0x0000033000007945 */ /* 0x000fd80003800200 */
[----:B------:R-:W-:Y:S05]  /*b870*/  @P0 BRA `(.L_x_1984) ;  /* 0x0000000000c40947 */ /* 0x000fea0003800000 */
[----:B------:R-:W-:-:S04]  /*b880*/  IADD3 R15, P0, PT, R0, R15, RZ ;  /* 0x0000000f000f7210 */ /* 0x000fc80007f1e0ff */
[----:B------:R-:W-:Y:S01]  /*b890*/  LEA.HI.X.SX32 R0, R0, R13, 0x1, P0 ;  /* 0x0000000d00007211 */ /* 0x000fe200000f0eff */
[----:B------:R-:W-:-:S03]  /*b8a0*/  IMAD.SHL.U32 R3, R15, 0x2, RZ ;  /* 0x000000020f037824 */ /* 0x000fc600078e00ff */
[----:B------:R-:W-:Y:S02]  /*b8b0*/  SHF.L.U64.HI R15, R15, 0x1, R0 ;  /* 0x000000010f0f7819 */ /* 0x000fe40000010200 */
[-C--:B---3--:R-:W-:Y:S02]  /*b8c0*/  IADD3 R4, P1, PT, R30, R3.reuse, RZ ;  /* 0x000000031e047210 */ /* 0x088fe40007f3e0ff */
[----:B------:R-:W-:-:S03]  /*b8d0*/  IADD3 R2, P0, PT, R28, R3, RZ ;  /* 0x000000031c027210 */ /* 0x000fc60007f1e0ff */
[----:B------:R-:W-:Y:S01]  /*b8e0*/  IMAD.X R5, R31, 0x1, R15, P1 ;  /* 0x000000011f057824 */ /* 0x000fe200008e060f */
[----:B------:R-:W-:-:S05]  /*b8f0*/  IADD3.X R3, PT, PT, R29, R15, RZ, P0, !PT ;  /* 0x0000000f1d037210 */ /* 0x000fca00007fe4ff */
[----:B------:R-:W3:Y:S04]  /*b900*/  LD.E.64 R4, desc[UR4][R4.64+0x40] ;  /* 0x0000400404047980 */ /* 0x000ee8000c101b00 */
[----:B------:R-:W2:Y:S01]  /*b910*/  LD.E.64 R2, desc[UR4][R2.64+0x40] ;  /* 0x0000400402027980 */ /* 0x000ea2000c101b00 */
[C---:B-----5:R-:W-:Y:S01]  /*b920*/  IMAD.U32 R7, R8.reuse, 0x10000, RZ ;  /* 0x0001000008077824 */ /* 0x060fe200078e00ff */
[----:B------:R-:W-:Y:S02]  /*b930*/  LOP3.LUT R6, R8, 0xffff0000, RZ, 0xc0, !PT ;  /* 0xffff000008067812 */ /* 0x000fe400078ec0ff */
[C---:B------:R-:W-:Y:S02]  /*b940*/  LOP3.LUT R0, R9.reuse, 0xffff0000, RZ, 0xc0, !PT ;  /* 0xffff000009007812 */ /* 0x040fe400078ec0ff */
[----:B------:R-:W-:Y:S01]  /*b950*/  SHF.L.U32 R14, R9, 0x10, RZ ;  /* 0x00000010090e7819 */ /* 0x000fe200000006ff */
[C---:B------:R-:W-:Y:S01]  /*b960*/  IMAD.U32 R13, R10.reuse, 0x10000, RZ ;  /* 0x000100000a0d7824 */ /* 0x040fe200078e00ff */
[----:B------:R-:W-:-:S02]  /*b970*/  LOP3.LUT R12, R10, 0xffff0000, RZ, 0xc0, !PT ;  /* 0xffff00000a0c7812 */ /* 0x000fc400078ec0ff */
[----:B------:R-:W-:Y:S01]  /*b980*/  LOP3.LUT R10, R11, 0xffff0000, RZ, 0xc0, !PT ;  /* 0xffff00000b0a7812 */ /* 0x000fe200078ec0ff */
[----:B---3--:R-:W-:Y:S01]  /*b990*/  IMAD.U32 R9, R4, 0x10000, RZ ;  /* 0x0001000004097824 */ /* 0x008fe200078e00ff */
[----:B--2---:R-:W-:-:S03]  /*b9a0*/  SHF.L.U32 R8, R2, 0x10, RZ ;  /* 0x0000001002087819 */ /* 0x004fc600000006ff */
[----:B-1----:R-:W-:Y:S01]  /*b9b0*/  FMUL.FTZ R19, R6, R9 ;  /* 0x0000000906137220 */ /* 0x002fe20000410000 */
[----:B------:R-:W-:Y:S02]  /*b9c0*/  LOP3.LUT R15, R2, 0xffff0000, RZ, 0xc0, !PT ;  /* 0xffff0000020f7812 */ /* 0x000fe400078ec0ff */
[----:B------:R-:W-:Y:S01]  /*b9d0*/  LOP3.LUT R17, R4, 0xffff0000, RZ, 0xc0, !PT ;  /* 0xffff000004117812 */ /* 0x000fe200078ec0ff */
[-C--:B------:R-:W-:Y:S01]  /*b9e0*/  FMUL.FTZ R2, R6, R8.reuse ;  /* 0x0000000806027220 */ /* 0x080fe20000410000 */
[----:B------:R-:W-:Y:S01]  /*b9f0*/  SHF.L.U32 R4, R11, 0x10, RZ ;  /* 0x000000100b047819 */ /* 0x000fe200000006ff */
[C---:B------:R-:W-:Y:S01]  /*ba00*/  FFMA.FTZ R19, R7.reuse, R8, R19 ;  /* 0x0000000807137223 */ /* 0x040fe20000010013 */
[C---:B------:R-:W-:Y:S01]  /*ba10*/  FMUL.FTZ R11, R0.reuse, R15 ;  /* 0x0000000f000b7220 */ /* 0x040fe20000410000 */
[----:B------:R-:W-:Y:S01]  /*ba20*/  FFMA.FTZ R2, R7, R9, -R2 ;  /* 0x0000000907027223 */ /* 0x000fe20000010802 */
[----:B------:R-:W-:Y:S01]  /*ba30*/  FMUL.FTZ R7, R0, R17 ;  /* 0x0000001100077220 */ /* 0x000fe20000410000 */
[----:B------:R-:W-:Y:S01]  /*ba40*/  SHF.L.U32 R6, R5, 0x10, RZ ;  /* 0x0000001005067819 */ /* 0x000fe200000006ff */
[C---:B------:R-:W-:Y:S01]  /*ba50*/  IMAD.U32 R0, R3.reuse, 0x10000, RZ ;  /* 0x0001000003007824 */ /* 0x040fe200078e00ff */
[----:B------:R-:W-:-:S02]  /*ba60*/  LOP3.LUT R3, R3, 0xffff0000, RZ, 0xc0, !PT ;  /* 0xffff000003037812 */ /* 0x000fc400078ec0ff */
[----:B------:R-:W-:Y:S01]  /*ba70*/  LOP3.LUT R5, R5, 0xffff0000, RZ, 0xc0, !PT ;  /* 0xffff000005057812 */ /* 0x000fe200078ec0ff */
[----:B------:R-:W-:Y:S01]  /*ba80*/  FFMA.FTZ R11, R14, R17, -R11 ;  /* 0x000000110e0b7223 */ /* 0x000fe2000001080b */
        /* <DEDUP_REMOVED lines=11> */
[----:B------:R-:W-:Y:S01]  /*bb40*/  F2FP.BF16.F32.PACK_AB R0, R9, R8 ;  /* 0x000000080900723e */ /* 0x000fe200000010ff */
[----:B------:R-:W-:Y:S01]  /*bb50*/  IMAD.MOV.U32 R8, RZ, RZ, R2 ;  /* 0x000000ffff087224 */ /* 0x000fe200078e0002 */
[----:B------:R-:W-:Y:S02]  /*bb60*/  F2FP.BF16.F32.PACK_AB R11, R10, R7 ;  /* 0x000000070a0b723e */ /* 0x000fe400000010ff */
[----:B------:R-:W-:Y:S02]  /*bb70*/  MOV R9, R3 ;  /* 0x0000000300097202 */ /* 0x000fe40000000f00 */
[----:B------:R-:W-:Y:S02]  /*bb80*/  MOV R10, R0 ;  /* 0x00000000000a7202 */ /* 0x000fe40000000f00 */
.L_x_1984:
[----:B------:R-:W-:Y:S05]  /*bb90*/  BSYNC.RECONVERGENT B0 ;  /* 0x0000000000007941 */ /* 0x000fea0003800200 */
.L_x_1983:
[----:B-----5:R1:W-:Y:S01]  /*bba0*/  STS.128 [R203+0x2800], R8 ;  /* 0x00280008cb007388 */ /* 0x0203e20000000c00 */
[----:B------:R-:W-:Y:S05]  /*bbb0*/  BRA `(.L_x_1960) ;  /* 0x0000002000687947 */ /* 0x000fea0003800000 */
.L_x_1962:
        /* <DEDUP_REMOVED lines=31> */
[----:B------:R-:W4:Y:S04]  /*bdb0*/  LD.E.128 R16, desc[UR4][R16.64] ;  /* 0x0000000410107980 */ /* 0x000f28000c101d00 */
[----:B------:R-:W2:Y:S01]  /*bdc0*/  LD.E.128 R12, desc[UR4][R12.64] ;  /* 0x000000040c0c7980 */ /* 0x000ea2000c101d00 */
[C---:B-----5:R-:W-:Y:S01]  /*bdd0*/  SHF.L.U32 R32, R4.reuse, 0x10, RZ ;  /* 0x0000001004207819 */ /* 0x060fe200000006ff */
[----:B------:R-:W-:Y:S01]  /*bde0*/  IMAD.U32 R34, R5, 0x10000, RZ ;  /* 0x0001000005227824 */ /* 0x000fe200078e00ff */
[----:B------:R-:W-:Y:S01]  /*bdf0*/  LOP3.LUT R26, R4, 0xffff0000, RZ, 0xc0, !PT ;  /* 0xffff0000041a7812 */ /* 0x000fe200078ec0ff */
[----:B------:R-:W-:Y:S01]  /*be00*/  IMAD.U32 R36, R7, 0x10000, RZ ;  /* 0x0001000007247824 */ /* 0x000fe200078e00ff */
[----:B------:R-:W-:Y:S02]  /*be10*/  LOP3.LUT R4, R5, 0xffff0000, RZ, 0xc0, !PT ;  /* 0xffff000005047812 */ /* 0x000fe400078ec0ff */
[----:B------:R-:W-:-:S02]  /*be20*/  LOP3.LUT R5, R7, 0xffff0000, RZ, 0xc0, !PT ;  /* 0xffff000007057812 */ /* 0x000fc400078ec0ff */
[C---:B------:R-:W-:Y:S02]  /*be30*/  SHF.L.U32 R33, R6.reuse, 0x10, RZ ;  /* 0x0000001006217819 */ /* 0x040fe400000006ff */
[----:B------:R-:W-:Y:S01]  /*be40*/  LOP3.LUT R6, R6, 0xffff0000, RZ, 0xc0, !PT ;  /* 0xffff000006067812 */ /* 0x000fe200078ec0ff */
[C---:B---3--:R-:W-:Y:S01]  /*be50*/  IMAD.U32 R7, R9.reuse, 0x10000, RZ ;  /* 0x0001000009077824 */ /* 0x048fe200078e00ff */
[----:B------:R-:W-:Y:S01]  /*be60*/  LOP3.LUT R38, R9, 0xffff0000, RZ, 0xc0, !PT ;  /* 0xffff000009267812 */ /* 0x000fe200078ec0ff */
[----:B------:R-:W-:Y:S01]  /*be70*/  IMAD.U32 R9, R11, 0x10000, RZ ;  /* 0x000100000b097824 */ /* 0x000fe200078e00ff */
[C---:B------:R-:W-:Y:S01]  /*be80*/  SHF.L.U32 R37, R10.reuse, 0x10, RZ ;  /* 0x000000100a257819 */ /* 0x040fe200000006ff */
[----:B------:R-:W-:Y:S01]  /*be90*/  @P1 FADD.FTZ R7, -R7, -RZ ;  /* 0x800000ff07071221 */ /* 0x000fe20000010100 */
        /* <DEDUP_REMOVED lines=8> */
[C---:B----4-:R-:W-:Y:S01]  /*bf20*/  SHF.L.U32 R40, R16.reuse, 0x10, RZ ;  /* 0x0000001010287819 */ /* 0x050fe200000006ff */
[----:B------:R-:W-:Y:S01]  /*bf30*/  @P1 FADD.FTZ R35, -R35, -RZ ;  /* 0x800000ff23231221 */ /* 0x000fe20000010100 */
[----:B------:R-:W-:Y:S01]  /*bf40*/  LOP3.LUT R39, R16, 0xffff0000, RZ, 0xc0, !PT ;  /* 0xffff000010277812 */ /* 0x000fe200078ec0ff */
[C---:B------:R-:W-:Y:S01]  /*bf50*/  IMAD.U32 R16, R17.reuse, 0x10000, RZ ;  /* 0x0001000011107824 */ /* 0x040fe200078e00ff */
[----:B------:R-:W-:Y:S01]  /*bf60*/  LOP3.LUT R41, R17, 0xffff0000, RZ, 0xc0, !PT ;  /* 0xffff000011297812 */ /* 0x000fe200078ec0ff */
[----:B------:R-:W-:Y:S01]  /*bf70*/  @P1 FADD.FTZ R8, -R8, -RZ ;  /* 0x800000ff08081221 */ /* 0x000fe20000010100 */
[----:B------:R-:W-:Y:S01]  /*bf80*/  LOP3.LUT R17, R18, 0xffff0000, RZ, 0xc0, !PT ;  /* 0xffff000012117812 */ /* 0x000fe200078ec0ff */
[----:B------:R-:W-:Y:S01]  /*bf90*/  FMUL.FTZ R35, R40, R35 ;  /* 0x0000002328237220 */ /* 0x000fe20000410000 */
[----:B------:R-:W-:Y:S01]  /*bfa0*/  LOP3.LUT R44, R19, 0xffff0000, RZ, 0xc0, !PT ;  /* 0xffff0000132c7812 */ /* 0x000fe200078ec0ff */
[----:B------:R-:W-:Y:S01]  /*bfb0*/  FMUL.FTZ R39, R39, R8 ;  /* 0x0000000827277220 */ /* 0x000fe20000410000 */
[----:B------:R-:W-:Y:S01]  /*bfc0*/  SHF.L.U32 R42, R18, 0x10, RZ ;  /* 0x00000010122a7819 */ /* 0x000fe200000006ff */
[----:B------:R-:W-:-:S02]  /*bfd0*/  IMAD.U32 R18, R19, 0x10000, RZ ;  /* 0x0001000013127824 */ /* 0x000fc400078e00ff */
[----:B------:R-:W-:Y:S01]  /*bfe0*/  FMUL.FTZ R17, R17, R10 ;  /* 0x0000000a11117220 */ /* 0x000fe20000410000 */
[----:B------:R-:W-:Y:S01]  /*bff0*/  FMUL.FTZ R44, R44, R11 ;  /* 0x0000000b2c2c7220 */ /* 0x000fe20000410000 */
[C---:B--2---:R-:W-:Y:S01]  /*c000*/  SHF.L.U32 R11, R12.reuse, 0x10, RZ ;  /* 0x000000100c0b7819 */ /* 0x044fe200000006ff */
[----:B------:R-:W-:Y:S01]  /*c010*/  @P1 FADD.FTZ R37, -R37, -RZ ;  /* 0x800000ff25251221 */ /* 0x000fe20000010100 */
[----:B------:R-:W-:Y:S01]  /*c020*/  LOP3.LUT R10, R12, 0xffff0000, RZ, 0xc0, !PT ;  /* 0xffff00000c0a7812 */ /* 0x000fe200078ec0ff */
[----:B------:R-:W-:Y:S01]  /*c030*/  FMUL.FTZ R9, R18, R9 ;  /* 0x0000000912097220 */ /* 0x000fe20000410000 */
[----:B------:R-:W-:Y:S01]  /*c040*/  FMUL.FTZ R7, R16, R7 ;  /* 0x0000000710077220 */ /* 0x000fe20000410000 */
[C---:B------:R-:W-:Y:S01]  /*c050*/  IMAD.U32 R8, R13.reuse, 0x10000, RZ ;  /* 0x000100000d087824 */ /* 0x040fe200078e00ff */
[----:B------:R-:W-:Y:S01]  /*c060*/  LOP3.LUT R18, R13, 0xffff0000, RZ, 0xc0, !PT ;  /* 0xffff00000d127812 */ /* 0x000fe200078ec0ff */
[----:B------:R-:W-:Y:S01]  /*c070*/  FMUL.FTZ R41, R41, R38 ;  /* 0x0000002629297220 */ /* 0x000fe20000410000 */
[----:B------:R-:W-:Y:S01]  /*c080*/  SHF.L.U32 R16, R14, 0x10, RZ ;  /* 0x000000100e107819 */ /* 0x000fe200000006ff */
[----:B------:R-:W-:Y:S01]  /*c090*/  FMUL.FTZ R42, R42, R37 ;  /* 0x000000252a2a7220 */ /* 0x000fe20000410000 */
        /* <DEDUP_REMOVED lines=16> */
.L_x_1989:
[----:B------:R-:W-:Y:S05]  /*c1a0*/  BSYNC.RECONVERGENT B0 ;  /* 0x0000000000007941 */ /* 0x000fea0003800200 */
.L_x_1988:
[----:B------:R-:W-:Y:S05]  /*c1b0*/  BSYNC.RECONVERGENT B1 ;  /* 0x0000000000017941 */ /* 0x000fea0003800200 */
.L_x_1987:
        /* <DEDUP_REMOVED lines=48> */
[C---:B------:R-:W-:Y:S01]  /*c4c0*/  SHF.L.U32 R42, R14.reuse, 0x10, RZ ;  /* 0x000000100e2a7819 */ /* 0x040fe200000006ff */
[----:B------:R-:W-:Y:S01]  /*c4d0*/  @P1 FADD.FTZ R7, -R7, -RZ ;  /* 0x800000ff07071221 */ /* 0x000fe20000010100 */
[----:B------:R-:W-:Y:S01]  /*c4e0*/  LOP3.LUT R13, R14, 0xffff0000, RZ, 0xc0, !PT ;  /* 0xffff00000e0d7812 */ /* 0x000fe200078ec0ff */
[----:B------:R-:W-:Y:S01]  /*c4f0*/  IMAD.U32 R14, R15, 0x10000, RZ ;  /* 0x000100000f0e7824 */ /* 0x000fe200078e00ff */
[----:B------:R-:W-:Y:S01]  /*c500*/  LOP3.LUT R12, R12, 0xffff0000, RZ, 0xc0, !PT ;  /* 0xffff00000c0c7812 */ /* 0x000fe200078ec0ff */
[----:B------:R-:W-:Y:S01]  /*c510*/  @P1 FADD.FTZ R35, -R35, -RZ ;  /* 0x800000ff23231221 */ /* 0x000fe20000010100 */
[----:B------:R-:W-:Y:S01]  /*c520*/  LOP3.LUT R44, R15, 0xffff0000, RZ, 0xc0, !PT ;  /* 0xffff00000f2c7812 */ /* 0x000fe200078ec0ff */
[----:B------:R-:W-:Y:S01]  /*c530*/  @P1 FADD.FTZ R38, -R38, -RZ ;  /* 0x800000ff26261221 */ /* 0x000fe20000010100 */
[----:B------:R-:W-:Y:S01]  /*c540*/  FMUL.FTZ R39, R39, R4 ;  /* 0x0000000427277220 */ /* 0x000fe20000410000 */
[----:B------:R-:W-:Y:S01]  /*c550*/  @P1 FADD.FTZ R37, -R37, -RZ ;  /* 0x800000ff25251221 */ /* 0x000fe20000010100 */
[----:B------:R-:W-:Y:S01]  /*c560*/  FMUL.FTZ R5, R14, R5 ;  /* 0x000000050e057220 */ /* 0x000fe20000410000 */
[----:B------:R-:W-:Y:S01]  /*c570*/  FMUL.FTZ R19, R12, R19 ;  /* 0x000000130c137220 */ /* 0x000fe20000410000 */
[C---:B----4-:R-:W-:Y:S01]  /*c580*/  IMAD.U32 R4, R9.reuse, 0x10000, RZ ;  /* 0x0001000009047824 */ /* 0x050fe200078e00ff */
[----:B------:R-:W-:Y:S01]  /*c590*/  LOP3.LUT R14, R9, 0xffff0000, RZ, 0xc0, !PT ;  /* 0xffff0000090e7812 */ /* 0x000fe200078ec0ff */
[----:B------:R-:W-:Y:S01]  /*c5a0*/  FMUL.FTZ R13, R13, R6 ;  /* 0x000000060d0d7220 */ /* 0x000fe20000410000 */
[----:B------:R-:W-:Y:S01]  /*c5b0*/  FMUL.FTZ R44, R44, R7 ;  /* 0x000000072c2c7220 */ /* 0x000fe20000410000 */
[----:B------:R-:W-:Y:S01]  /*c5c0*/  SHF.L.U32 R12, R10, 0x10, RZ ;  /* 0x000000100a0c7819 */ /* 0x000fe200000006ff */
[----:B------:R-:W-:Y:S01]  /*c5d0*/  FMUL.FTZ R35, R40, R35 ;  /* 0x0000002328237220 */ /* 0x000fe20000410000 */
        /* <DEDUP_REMOVED lines=19> */
.L_x_1993:
[----:B------:R-:W-:Y:S05]  /*c710*/  BSYNC.RECONVERGENT B0 ;  /* 0x0000000000007941 */ /* 0x000fea0003800200 */
.L_x_1992:
[----:B-----5:R1:W-:Y:S02]  /*c720*/  STS.128 [R203+0x1000], R16 ;  /* 0x00100010cb007388 */ /* 0x0203e40000000c00 */
.L_x_1991:
[----:B------:R-:W-:Y:S05]  /*c730*/  BSYNC.RECONVERGENT B1 ;  /* 0x0000000000017941 */ /* 0x000fea0003800200 */
.L_x_1990:
        /* <DEDUP_REMOVED lines=83> */
.L_x_1995:
[----:B------:R-:W-:Y:S05]  /*cc70*/  BSYNC.RECONVERGENT B0 ;  /* 0x0000000000007941 */ /* 0x000fea0003800200 */
.L_x_1994:
[----:B-----5:R1:W-:Y:S02]  /*cc80*/  STS.128 [R203+0x2000], R16 ;  /* 0x00200010cb007388 */ /* 0x0203e40000000c00 */
.L_x_1986:
[----:B------:R-:W-:Y:S05]  /*cc90*/  BSYNC.RECONVERGENT B2 ;  /* 0x0000000000027941 */ /* 0x000fea0003800200 */
.L_x_1985:
        /* <DEDUP_REMOVED lines=13> */
[----:B------:R-:W-:Y:S02]  /*cd70*/  ISETP.GT.AND P0, PT, R24, RZ, PT ;  /* 0x000000ff1800720c */ /* 0x000fe40003f04270 */
[--C-:B---3--:R-:W-:Y:S02]  /*cd80*/  SHF.R.S32.HI R4, RZ, 0x1f, R0.reuse ;  /* 0x0000001fff047819 */ /* 0x108fe40000011400 */
[----:B------:R-:W-:Y:S02]  /*cd90*/  SEL R9, R20, RZ, !P0 ;  /* 0x000000ff14097207 */ /* 0x000fe40004000000 */
[----:B------:R-:W-:Y:S02]  /*cda0*/  SEL R5, R22, RZ, !P0 ;  /* 0x000000ff16057207 */ /* 0x000fe40004000000 */
[----:B------:R-:W-:Y:S02]  /*cdb0*/  IADD3 R9, P2, P1, R9, R25, R0 ;  /* 0x0000001909097210 */ /* 0x000fe4000795e000 */
[----:B------:R-:W-:-:S02]  /*cdc0*/  SEL R13, R21, R20, P0 ;  /* 0x00000014150d7207 */ /* 0x000fc40000000000 */
[----:B------:R-:W-:Y:S01]  /*cdd0*/  IADD3.X R4, PT, PT, R5, R2, R4, P2, P1 ;  /* 0x0000000205047210 */ /* 0x000fe200017e2404 */
[----:B------:R-:W-:-:S03]  /*cde0*/  IMAD.SHL.U32 R11, R9, 0x2, RZ ;  /* 0x00000002090b7824 */ /* 0x000fc600078e00ff */
[----:B------:R-:W-:Y:S02]  /*cdf0*/  SHF.L.U64.HI R9, R9, 0x1, R4 ;  /* 0x0000000109097819 */ /* 0x000fe40000010204 */
[----:B------:R-:W-:-:S05]  /*ce00*/  IADD3 R4, P1, PT, R28, R11, RZ ;  /* 0x0000000b1c047210 */ /* 0x000fca0007f3e0ff */
[----:B------:R-:W-:Y:S02]  /*ce10*/  IMAD.X R5, R29, 0x1, R9, P1 ;  /* 0x000000011d057824 */ /* 0x000fe400008e0609 */
[----:B------:R-:W-:Y:S01]  /*ce20*/  IMAD.WIDE R12, R13, 0x2, R36 ;  /* 0x000000020d0c7825 */ /* 0x000fe200078e0224 */
[----:B------:R-:W-:-:S03]  /*ce30*/  IADD3 R8, P1, PT, R30, R11, RZ ;  /* 0x0000000b1e087210 */ /* 0x000fc60007f3e0ff */
[----:B------:R-:W3:Y:S01]  /*ce40*/  LD.E.128 R4, desc[UR4][R4.64] ;  /* 0x0000000404047980 */ /* 0x000ee2000c101d00 */
[----:B------:R-:W-:-:S03]  /*ce50*/  IADD3.X R9, PT, PT, R31, R9, RZ, P1, !PT ;  /* 0x000000091f097210 */ /* 0x000fc60000ffe4ff */
[----:B------:R-:W2:Y:S04]  /*ce60*/  LD.E.128 R12, desc[UR4][R12.64] ;  /* 0x000000040c0c7980 */ /* 0x000ea8000c101d00 */
[----:B------:R-:W4:Y:S01]  /*ce70*/  LD.E.128 R8, desc[UR4][R8.64] ;  /* 0x0000000408087980 */ /* 0x000f22000c101d00 */
[C---:B-----5:R-:W-:Y:S01]  /*ce80*/  IMAD.U32 R32, R16.reuse, 0x10000, RZ ;  /* 0x0001000010207824 */ /* 0x060fe200078e00ff */
[----:B------:R-:W-:Y:S01]  /*ce90*/  LOP3.LUT R23, R16, 0xffff0000, RZ, 0xc0, !PT ;  /* 0xffff000010177812 */ /* 0x000fe200078ec0ff */
[C---:B------:R-:W-:Y:S01]  /*cea0*/  IMAD.U32 R34, R17.reuse, 0x10000, RZ ;  /* 0x0001000011227824 */ /* 0x040fe200078e00ff */
[----:B------:R-:W-:Y:S01]  /*ceb0*/  LOP3.LUT R16, R17, 0xffff0000, RZ, 0xc0, !PT ;  /* 0xffff000011107812 */ /* 0x000fe200078ec0ff */
[C---:B------:R-:W-:Y:S01]  /*cec0*/  IMAD.U32 R38, R19.reuse, 0x10000, RZ ;  /* 0x0001000013267824 */ /* 0x040fe200078e00ff */
[----:B------:R-:W-:-:S02]  /*ced0*/  LOP3.LUT R17, R19, 0xffff0000, RZ, 0xc0, !PT ;  /* 0xffff000013117812 */ /* 0x000fc400078ec0ff */
[C---:B------:R-:W-:Y:S02]  /*cee0*/  SHF.L.U32 R33, R18.reuse, 0x10, RZ ;  /* 0x0000001012217819 */ /* 0x040fe400000006ff */
[----:B------:R-:W-:Y:S01]  /*cef0*/  LOP3.LUT R18, R18, 0xffff0000, RZ, 0xc0, !PT ;  /* 0xffff000012127812 */ /* 0x000fe200078ec0ff */
[C---:B---3--:R-:W-:Y:S01]  /*cf00*/  IMAD.U32 R35, R4.reuse, 0x10000, RZ ;  /* 0x0001000004237824 */ /* 0x048fe200078e00ff */
[----:B------:R-:W-:Y:S01]  /*cf10*/  LOP3.LUT R19, R4, 0xffff0000, RZ, 0xc0, !PT ;  /* 0xffff000004137812 */ /* 0x000fe200078ec0ff */
[----:B------:R-:W-:Y:S01]  /*cf20*/  IMAD.U32 R39, R6, 0x10000, RZ ;  /* 0x0001000006277824 */ /* 0x000fe200078e00ff */
[C---:B------:R-:W-:Y:S01]  /*cf30*/  SHF.L.U32 R4, R5.reuse, 0x10, RZ ;  /* 0x0000001005047819 */ /* 0x040fe200000006ff */
[----:B--2---:R-:W-:Y:S01]  /*cf40*/  IMAD.U32 R44, R14, 0x10000, RZ ;  /* 0x000100000e2c7824 */ /* 0x004fe200078e00ff */
[----:B------:R-:W-:Y:S01]  /*cf50*/  LOP3.LUT R40, R5, 0xffff0000, RZ, 0xc0, !PT ;  /* 0xffff000005287812 */ /* 0x000fe200078ec0ff */
[----:B------:R-:W-:Y:S01]  /*cf60*/  IMAD.U32 R42, R12, 0x10000, RZ ;  /* 0x000100000c2a7824 */ /* 0x000fe200078e00ff */
        /* <DEDUP_REMOVED lines=15> */
[----:B------:R-:W-:Y:S01]  /*d060*/  FMUL.FTZ R41, R41, R4 ;  /* 0x0000000429297220 */ /* 0x000fe20000410000 */
[----:B------:R-:W-:Y:S01]  /*d070*/  LOP3.LUT R12, R12, 0xffff0000, RZ, 0xc0, !PT ;  /* 0xffff00000c0c7812 */ /* 0x000fe200078ec0ff */
[----:B------:R-:W-:Y:S01]  /*d080*/  @P0 FADD.FTZ R39, -R39, -RZ ;  /* 0x800000ff27270221 */ /* 0x000fe20000010100 */
[----:B------:R-:W-:Y:S01]  /*d090*/  FMUL.FTZ R13, R13, R6 ;  /* 0x000000060d0d7220 */ /* 0x000fe20000410000 */
[----:B------:R-:W-:Y:S01]  /*d0a0*/  FMUL.FTZ R5, R14, R5 ;  /* 0x000000050e057220 */ /* 0x000fe20000410000 */
[----:B------:R-:W-:Y:S01]  /*d0b0*/  FMUL.FTZ R46, R46, R7 ;  /* 0x000000072e2e7220 */ /* 0x000fe20000410000 */
[C---:B----4-:R-:W-:Y:S01]  /*d0c0*/  SHF.L.U32 R4, R9.reuse, 0x10, RZ ;  /* 0x0000001009047819 */ /* 0x050fe200000006ff */
[----:B------:R-:W-:Y:S01]  /*d0d0*/  IMAD.U32 R7, R8, 0x10000, RZ ;  /* 0x0001000008077824 */ /* 0x000fe200078e00ff */
[----:B------:R-:W-:Y:S01]  /*d0e0*/  LOP3.LUT R15, R9, 0xffff0000, RZ, 0xc0, !PT ;  /* 0xffff0000090f7812 */ /* 0x000fe200078ec0ff */
[----:B------:R-:W-:Y:S01]  /*d0f0*/  IMAD.U32 R14, R10, 0x10000, RZ ;  /* 0x000100000a0e7824 */ /* 0x000fe200078e00ff */
[----:B------:R-:W-:Y:S01]  /*d100*/  LOP3.LUT R6, R8, 0xffff0000, RZ, 0xc0, !PT ;  /* 0xffff000008067812 */ /* 0x000fe200078ec0ff */
[----:B------:R-:W-:Y:S01]  /*d110*/  FMUL.FTZ R35, R42, R35 ;  /* 0x000000232a237220 */ /* 0x000fe20000410000 */
[----:B------:R-:W-:Y:S01]  /*d120*/  LOP3.LUT R9, R10, 0xffff0000, RZ, 0xc0, !PT ;  /* 0xffff00000a097812 */ /* 0x000fe200078ec0ff */
[----:B------:R-:W-:Y:S01]  /*d130*/  FMUL.FTZ R12, R12, R19 ;  /* 0x000000130c0c7220 */ /* 0x000fe20000410000 */
[----:B------:R-:W-:Y:S01]  /*d140*/  SHF.L.U32 R8, R11, 0x10, RZ ;  /* 0x000000100b087819 */ /* 0x000fe200000006ff */
[----:B------:R-:W-:Y:S01]  /*d150*/  FMUL.FTZ R43, R43, R40 ;  /* 0x000000282b2b7220 */ /* 0x000fe20000410000 */
[----:B------:R-:W-:Y:S01]  /*d160*/  LOP3.LUT R10, R11, 0xffff0000, RZ, 0xc0, !PT ;  /* 0xffff00000b0a7812 */ /* 0x000fe200078ec0ff */
[----:B------:R-:W-:Y:S01]  /*d170*/  FMUL.FTZ R44, R44, R39 ;  /* 0x000000272c2c7220 */ /* 0x000fe20000410000 */
        /* <DEDUP_REMOVED lines=12> */
.L_x_1999:
[----:B------:R-:W-:Y:S05]  /*d240*/  BSYNC.RECONVERGENT B0 ;  /* 0x0000000000007941 */ /* 0x000fea0003800200 */
.L_x_1998:
[----:B-----5:R1:W-:Y:S02]  /*d250*/  STS.128 [R203+0x800], R16 ;  /* 0x00080010cb007388 */ /* 0x0203e40000000c00 */
.L_x_1997:
[----:B------:R-:W-:Y:S05]  /*d260*/  BSYNC.RECONVERGENT B1 ;  /* 0x0000000000017941 */ /* 0x000fea0003800200 */
.L_x_1996:
        /* <DEDUP_REMOVED lines=8> */
[----:B------:R-:W-:Y:S02]  /*d2f0*/  ISETP.GT.AND P0, PT, R24, 0x20, PT ;  /* 0x000000201800780c */ /* 0x000fe40003f04270 */
        /* <DEDUP_REMOVED lines=76> */
.L_x_2003:
[----:B------:R-:W-:Y:S05]  /*d7c0*/  BSYNC.RECONVERGENT B0 ;  /* 0x0000000000007941 */ /* 0x000fea0003800200 */
.L_x_2002:
[----:B-----5:R1:W-:Y:S02]  /*d7d0*/  STS.128 [R203+0x1800], R16 ;  /* 0x00180010cb007388 */ /* 0x0203e40000000c00 */
.L_x_2001:
[----:B------:R-:W-:Y:S05]  /*d7e0*/  BSYNC.RECONVERGENT B1 ;  /* 0x0000000000017941 */ /* 0x000fea0003800200 */
.L_x_2000:
[----:B------:R-:W-:-:S13]  /*d7f0*/  ISETP.GE.AND P0, PT, R116, R27, PT ;  /* 0x0000001b7400720c */ /* 0x000fda0003f06270 */
[----:B------:R1:W-:Y:S01]  /*d800*/  @P0 STS.128 [R203+0x2800], RZ ;  /* 0x002800ffcb000388 */ /* 0x0003e20000000c00 */
[----:B------:R-:W-:Y:S05]  /*d810*/  @P0 BRA `(.L_x_1960) ;  /* 0x0000000400500947 */ /* 0x000fea0003800000 */
[----:B---3--:R3:W5:Y:S01]  /*d820*/  LD.E.128 R4, desc[UR4][R36.64+0x80] ;  /* 0x0000800424047980 */ /* 0x008762000c101d00 */
[----:B------:R-:W-:Y:S01]  /*d830*/  ISETP.GE.AND P0, PT, R116, R3, PT ;  /* 0x000000037400720c */ /* 0x000fe20003f06270 */
[----:B------:R-:W-:-:S12]  /*d840*/  BSSY.RECONVERGENT B0, `(.L_x_2004) ;  /* 0x0000050000007945 */ /* 0x000fd80003800200 */
[----:B------:R-:W-:Y:S05]  /*d850*/  @P0 BRA `(.L_x_2005) ;  /* 0x0000000400380947 */ /* 0x000fea0003800000 */
[----:B------:R-:W-:Y:S02]  /*d860*/  ISETP.GT.AND P0, PT, R24, 0x40, PT ;  /* 0x000000401800780c */ /* 0x000fe40003f04270 */
[--C-:B------:R-:W-:Y:S02]  /*d870*/  SHF.R.S32.HI R3, RZ, 0x1f, R0.reuse ;  /* 0x0000001fff037819 */ /* 0x100fe40000011400 */
[----:B------:R-:W-:Y:S02]  /*d880*/  SEL R8, R20, RZ, !P0 ;  /* 0x000000ff14087207 */ /* 0x000fe40004000000 */
[----:B------:R-:W-:Y:S02]  /*d890*/  SEL R22, R22, RZ, !P0 ;  /* 0x000000ff16167207 */ /* 0x000fe40004000000 */
[----:B------:R-:W-:Y:S02]  /*d8a0*/  IADD3 R8, P2, P1, R8, R25, R0 ;  /* 0x0000001908087210 */ /* 0x000fe4000795e000 */
[----:B------:R-:W-:-:S02]  /*d8b0*/  SEL R21, R21, R20, P0 ;  /* 0x0000001415157207 */ /* 0x000fc40000000000 */
[----:B-1----:R-:W-:Y:S01]  /*d8c0*/  IADD3.X R17, PT, PT, R22, R2, R3, P2, P1 ;  /* 0x0000000216117210 */ /* 0x002fe200017e2403 */
[C---:B------:R-:W-:Y:S02]  /*d8d0*/  IMAD.SHL.U32 R3, R8.reuse, 0x2, RZ ;  /* 0x0000000208037824 */ /* 0x040fe400078e00ff */
[----:B------:R-:W-:Y:S01]  /*d8e0*/  IMAD.WIDE R10, R21, 0x2, R36 ;  /* 0x00000002150a7825 */ /* 0x000fe200078e0224 */
[----:B------:R-:W-:Y:S02]  /*d8f0*/  SHF.L.U64.HI R17, R8, 0x1, R17 ;  /* 0x0000000108117819 */ /* 0x000fe40000010211 */
[----:B------:R-:W-:-:S03]  /*d900*/  IADD3 R12, P1, PT, R28, R3, RZ ;  /* 0x000000031c0c7210 */ /* 0x000fc60007f3e0ff */
[----:B------:R-:W2:Y:S02]  /*d910*/  LD.E.128 R8, desc[UR4][R10.64+0x80] ;  /* 0x000080040a087980 */ /* 0x000ea4000c101d00 */
[----:B------:R-:W-:Y:S01]  /*d920*/  IMAD.X R13, R29, 0x1, R17, P1 ;  /* 0x000000011d0d7824 */ /* 0x000fe200008e0611 */
[----:B------:R-:W-:-:S05]  /*d930*/  IADD3 R16, P1, PT, R30, R3, RZ ;  /* 0x000000031e107210 */ /* 0x000fca0007f3e0ff */
[----:B------:R-:W4:Y:S01]  /*d940*/  LD.E.128 R12, desc[UR4][R12.64+0x80] ;  /* 0x000080040c0c7980 */ /* 0x000f22000c101d00 */
[----:B------:R-:W-:-:S06]  /*d950*/  IADD3.X R17, PT, PT, R31, R17, RZ, P1, !PT ;  /* 0x000000111f117210 */ /* 0x000fcc0000ffe4ff */
[----:B------:R-:W3:Y:S01]  /*d960*/  LD.E.128 R16, desc[UR4][R16.64+0x80] ;  /* 0x0000800410107980 */ /* 0x000ee2000c101d00 */
[C---:B-----5:R-:W-:Y:S01]  /*d970*/  LOP3.LUT R0, R5.reuse, 0xffff0000, RZ, 0xc0, !PT ;  /* 0xffff000005007812 */ /* 0x060fe200078ec0ff */
[----:B------:R-:W-:Y:S01]  /*d980*/  IMAD.U32 R21, R5, 0x10000, RZ ;  /* 0x0001000005157824 */ /* 0x000fe200078e00ff */
[----:B------:R-:W-:Y:S01]  /*d990*/  SHF.L.U32 R20, R6, 0x10, RZ ;  /* 0x0000001006147819 */ /* 0x000fe200000006ff */
[----:B------:R-:W-:Y:S01]  /*d9a0*/  IMAD.U32 R3, R4, 0x10000, RZ ;  /* 0x0001000004037824 */ /* 0x000fe200078e00ff */
[----:B------:R-:W-:Y:S01]  /*d9b0*/  LOP3.LUT R5, R6, 0xffff0000, RZ, 0xc0, !PT ;  /* 0xffff000006057812 */ /* 0x000fe200078ec0ff */
[C---:B------:R-:W-:Y:S01]  /*d9c0*/  IMAD.U32 R23, R7.reuse, 0x10000, RZ ;  /* 0x0001000007177824 */ /* 0x040fe200078e00ff */
[----:B------:R-:W-:Y:S02]  /*d9d0*/  LOP3.LUT R2, R4, 0xffff0000, RZ, 0xc0, !PT ;  /* 0xffff000004027812 */ /* 0x000fe400078ec0ff */
[----:B------:R-:W-:Y:S01]  /*d9e0*/  LOP3.LUT R4, R7, 0xffff0000, RZ, 0xc0, !PT ;  /* 0xffff000007047812 */ /* 0x000fe200078ec0ff */
[C---:B--2---:R-:W-:Y:S01]  /*d9f0*/  IMAD.U32 R6, R9.reuse, 0x10000, RZ ;  /* 0x0001000009067824 */ /* 0x044fe200078e00ff */
[----:B------:R-:W-:-:S02]  /*da00*/  LOP3.LUT R25, R9, 0xffff0000, RZ, 0xc0, !PT ;  /* 0xffff000009197812 */ /* 0x000fc400078ec0ff */
[C---:B------:R-:W-:Y:S02]  /*da10*/  SHF.L.U32 R24, R10.reuse, 0x10, RZ ;  /* 0x000000100a187819 */ /* 0x040fe400000006ff */
[----:B------:R-:W-:Y:S02]  /*da20*/  LOP3.LUT R9, R10, 0xffff0000, RZ, 0xc0, !PT ;  /* 0xffff00000a097812 */ /* 0x000fe400078ec0ff */
[----:B------:R-:W-:Y:S02]  /*da30*/  SHF.L.U32 R22, R8, 0x10, RZ ;  /* 0x0000001008167819 */ /* 0x000fe400000006ff */
[C---:B----4-:R-:W-:Y:S02]  /*da40*/  SHF.L.U32 R27, R12.reuse, 0x10, RZ ;  /* 0x000000100c1b7819 */ /* 0x050fe400000006ff */
[----:B------:R-:W-:Y:S02]  /*da50*/  LOP3.LUT R10, R12, 0xffff0000, RZ, 0xc0, !PT ;  /* 0xffff00000c0a7812 */ /* 0x000fe400078ec0ff */
[----:B------:R-:W-:Y:S01]  /*da60*/  LOP3.LUT R12, R14, 0xffff0000, RZ, 0xc0, !PT ;  /* 0xffff00000e0c7812 */ /* 0x000fe200078ec0ff */
        /* <DEDUP_REMOVED lines=45> */
.L_x_2005:
[----:B------:R-:W-:Y:S05]  /*dd40*/  BSYNC.RECONVERGENT B0 ;  /* 0x0000000000007941 */ /* 0x000fea0003800200 */
.L_x_2004:
[----:B-----5:R1:W-:Y:S02]  /*dd50*/  STS.128 [R203+0x2800], R4 ;  /* 0x00280004cb007388 */ /* 0x0203e40000000c00 */
.L_x_1960:
[----:B------:R-:W-:Y:S05]  /*dd60*/  BSYNC.RECONVERGENT B3 ;  /* 0x0000000000037941 */ /* 0x000fea0003800200 */
.L_x_1955:
[----:B-1-3--:R-:W-:Y:S01]  /*dd70*/  IADD3 R5, PT, PT, -R49, R60, RZ ;  /* 0x0000003c31057210 */ /* 0x00afe20007ffe1ff */
[----:B------:R-:W-:Y:S03]  /*dd80*/  BSSY.RECONVERGENT B0, `(.L_x_2006) ;  /* 0x000001b000007945 */ /* 0x000fe60003800200 */
[----:B------:R-:W-:-:S13]  /*dd90*/  ISETP.GE.AND P3, PT, R100, R5, PT ;  /* 0x000000056400720c */ /* 0x000fda0003f66270 */
[----:B------:R-:W-:Y:S05]  /*dda0*/  @P3 BRA `(.L_x_2007) ;  /* 0x0000000000603947 */ /* 0x000fea0003800000 */
[-C--:B-----5:R-:W-:Y:S02]  /*ddb0*/  ISETP.GE.AND P1, PT, R118, R201.reuse, PT ;  /* 0x000000c97600720c */ /* 0x0a0fe40003f26270 */
[----:B------:R-:W-:-:S11]  /*ddc0*/  ISETP.GE.AND P0, PT, R117, R201, PT ;  /* 0x000000c97500720c */ /* 0x000fd60003f06270 */
[----:B----4-:R-:W-:Y:S02]  /*ddd0*/  @!P1 IMAD.MOV.U32 R2, RZ, RZ, R194 ;  /* 0x000000ffff029224 */ /* 0x010fe400078e00c2 */
        /* <DEDUP_REMOVED lines=20> */
.L_x_2008:
[----:B------:R3:W-:Y:S02]  /*df20*/  STS.128 [R203+0x7000], RZ ;  /* 0x007000ffcb007388 */ /* 0x0007e40000000c00 */
.L_x_2007:
[----:B------:R-:W-:Y:S05]  /*df30*/  BSYNC.RECONVERGENT B0 ;  /* 0x0000000000007941 */ /* 0x000fea0003800200 */
.L_x_2006:
[----:B------:R-:W-:Y:S01]  /*df40*/  ISETP.GE.AND P0, PT, R26, R5, PT ;  /* 0x000000051a00720c */ /* 0x000fe20003f06270 */
[----:B------:R-:W-:-:S12]  /*df50*/  BSSY.RECONVERGENT B0, `(.L_x_2009) ;  /* 0x0000018000007945 */ /* 0x000fd80003800200 */
[----:B------:R-:W-:Y:S05]  /*df60*/  @P0 BRA `(.L_x_2010) ;  /* 0x0000000000580947 */ /* 0x000fea0003800000 */
[-C--:B-----5:R-:W-:Y:S02]  /*df70*/  ISETP.GE.AND P1, PT, R118, R201.reuse, PT ;  /* 0x000000c97600720c */ /* 0x0a0fe40003f26270 */
[----:B------:R-:W-:Y:S02]  /*df80*/  ISETP.GE.AND P0, PT, R117, R201, PT ;  /* 0x000000c97500720c */ /* 0x000fe40003f06270 */
        /* <DEDUP_REMOVED lines=19> */
.L_x_2011:
[----:B------:R4:W-:Y:S02]  /*e0c0*/  STS.128 [R203+0x7800], RZ ;  /* 0x007800ffcb007388 */ /* 0x0009e40000000c00 */
.L_x_2010:
[----:B------:R-:W-:Y:S05]  /*e0d0*/  BSYNC.RECONVERGENT B0 ;  /* 0x0000000000007941 */ /* 0x000fea0003800200 */
.L_x_2009:
[----:B------:R-:W-:Y:S01]  /*e0e0*/  IADD3 R4, PT, PT, R100, 0x40, RZ ;  /* 0x0000004064047810 */ /* 0x000fe20007ffe0ff */
[----:B------:R-:W-:Y:S03]  /*e0f0*/  BSSY.RECONVERGENT B0, `(.L_x_2012) ;  /* 0x0000019000007945 */ /* 0x000fe60003800200 */
[----:B------:R-:W-:-:S13]  /*e100*/  ISETP.GE.AND P0, PT, R4, R5, PT ;  /* 0x000000050400720c */ /* 0x000fda0003f06270 */
        /* <DEDUP_REMOVED lines=22> */
.L_x_2014:
[----:B------:R4:W-:Y:S02]  /*e270*/  STS.128 [R203+0x8000], RZ ;  /* 0x008000ffcb007388 */ /* 0x0009e40000000c00 */
.L_x_2013:
[----:B------:R-:W-:Y:S05]  /*e280*/  BSYNC.RECONVERGENT B0 ;  /* 0x0000000000007941 */ /* 0x000fea0003800200 */
.L_x_2012:
[----:B-1--4-:R-:W-:Y:S01]  /*e290*/  IADD3 R2, PT, PT, R100, 0x60, RZ ;  /* 0x0000006064027810 */ /* 0x012fe20007ffe0ff */
[----:B------:R-:W-:Y:S03]  /*e2a0*/  BSSY.RECONVERGENT B0, `(.L_x_2015) ;  /* 0x0000019000007945 */ /* 0x000fe60003800200 */
[----:B------:R-:W-:-:S13]  /*e2b0*/  ISETP.GE.AND P0, PT, R2, R5, PT ;  /* 0x000000050200720c */ /* 0x000fda0003f06270 */
[----:B------:R-:W-:Y:S05]  /*e2c0*/  @P0 BRA `(.L_x_2016) ;  /* 0x0000000000580947 */ /* 0x000fea0003800000 */
[----:B------:R-:W-:Y:S01]  /*e2d0*/  IMAD.MOV.U32 R195, RZ, RZ, R193 ;  /* 0x000000ffffc37224 */ /* 0x000fe200078e00c1 */
[-C--:B-----5:R-:W-:Y:S01]  /*e2e0*/  ISETP.GE.AND P2, PT, R118, R201.reuse, PT ;  /* 0x000000c97600720c */ /* 0x0a0fe20003f46270 */
        /* <DEDUP_REMOVED lines=20> */
.L_x_2016:
[----:B------:R-:W-:Y:S05]  /*e430*/  BSYNC.RECONVERGENT B0 ;  /* 0x0000000000007941 */ /* 0x000fea0003800200 */
.L_x_2015:
[----:B------:R-:W0:Y:S01]  /*e440*/  LDGDEPBAR ;  /* 0x00000000000079af */ /* 0x000e220000000000 */
[----:B------:R-:W-:Y:S03]  /*e450*/  BSSY.RECONVERGENT B0, `(.L_x_2017) ;  /* 0x0000020000007945 */ /* 0x000fe60003800200 */
[----:B------:R4:W5:Y:S04]  /*e460*/  LD.E R3, desc[UR4][R120.64+0x184] ;  /* 0x0001840478037980 */ /* 0x000968000c101900 */
[----:B------:R4:W5:Y:S01]  /*e470*/  LD.E R0, desc[UR4][R120.64+0x188] ;  /* 0x0001880478007980 */ /* 0x000962000c101900 */
[----:B------:R-:W-:-:S04]  /*e480*/  DEPBAR.LE SB0, 0x0 ;  /* 0x000080000000791a */ /* 0x000fc80000000000 */
[----:B------:R-:W-:Y:S06]  /*e490*/  BAR.SYNC.DEFER_BLOCKING 0x0 ;  /* 0x0000000000007b1d */ /* 0x000fec0000010000 */
[----:B------:R-:W-:Y:S05]  /*e4a0*/  @P3 BRA `(.L_x_2018) ;  /* 0x00000000005c3947 */ /* 0x000fea0003800000 */
[-C--:B-----5:R-:W-:Y:S02]  /*e4b0*/  ISETP.GE.AND P1, PT, R118, R201.reuse, PT ;  /* 0x000000c97600720c */ /* 0x0a0fe40003f26270 */
        /* <DEDUP_REMOVED lines=20> */
.L_x_2019:
[----:B------:R1:W-:Y:S01]  /*e600*/  STS.128 [R203+0xd000], RZ ;  /* 0x00d000ffcb007388 */ /* 0x0003e20000000c00 */
[----:B------:R-:W-:Y:S05]  /*e610*/  BRA `(.L_x_2020) ;  /* 0x00000000000c7947 */ /* 0x000fea0003800000 */
.L_x_2018:
[----:B------:R1:W-:Y:S04]  /*e620*/  STS.128 [R203+0x9000], RZ ;  /* 0x009000ffcb007388 */ /* 0x0003e80000000c00 */
[----:B------:R1:W-:Y:S04]  /*e630*/  STS.128 [R203+0xb000], RZ ;  /* 0x00b000ffcb007388 */ /* 0x0003e80000000c00 */
[----:B------:R1:W-:Y:S02]  /*e640*/  STS.128 [R203+0xd000], RZ ;  /* 0x00d000ffcb007388 */ /* 0x0003e40000000c00 */
.L_x_2020:
[----:B------:R-:W-:Y:S05]  /*e650*/  BSYNC.RECONVERGENT B0 ;  /* 0x0000000000007941 */ /* 0x000fea0003800200 */
.L_x_2017:
        /* <DEDUP_REMOVED lines=27> */
.L_x_2023:
[----:B------:R1:W-:Y:S02]  /*e810*/  STS.128 [R203+0xd800], RZ ;  /* 0x00d800ffcb007388 */ /* 0x0003e40000000c00 */
.L_x_2022:
[----:B------:R-:W-:Y:S05]  /*e820*/  BSYNC.RECONVERGENT B0 ;  /* 0x0000000000007941 */ /* 0x000fea0003800200 */
.L_x_2021:
        /* <DEDUP_REMOVED lines=27> */
.L_x_2026:
[----:B------:R1:W-:Y:S02]  /*e9e0*/  STS.128 [R203+0xe000], RZ ;  /* 0x00e000ffcb007388 */ /* 0x0003e40000000c00 */
.L_x_2025:
[----:B------:R-:W-:Y:S05]  /*e9f0*/  BSYNC.RECONVERGENT B0 ;  /* 0x0000000000007941 */ /* 0x000fea0003800200 */
.L_x_2024:
[----:B------:R-:W-:Y:S01]  /*ea00*/  ISETP.GE.AND P0, PT, R2, R5, PT ;  /* 0x000000050200720c */ /* 0x000fe20003f06270 */
[----:B------:R-:W-:Y:S01]  /*ea10*/  IMAD.MOV.U32 R62, RZ, RZ, 0x10 ;  /* 0x00000010ff3e7424 */ /* 0x000fe200078e00ff */
[----:B------:R-:W-:Y:S01]  /*ea20*/  LOP3.LUT P6, RZ, R184, 0x4, RZ, 0xc0, !PT ;  /* 0x00000004b8ff7812 */ /* 0x000fe200078cc0ff */
[----:B------:R-:W-:Y:S01]  /*ea30*/  BSSY.RECONVERGENT B0, `(.L_x_2027) ;  /* 0x000001f000007945 */ /* 0x000fe20003800200 */
[----:B------:R-:W-:Y:S02]  /*ea40*/  SHF.R.U32.HI R2, RZ, 0x1, R184 ;  /* 0x00000001ff027819 */ /* 0x000fe400000116b8 */
[----:B------:R-:W-:Y:S02]  /*ea50*/  SEL R62, R62, 0xfffffff0, !P6 ;  /* 0xfffffff03e3e7807 */ /* 0x000fe40007000000 */
[----:B------:R-:W-:-:S05]  /*ea60*/  LOP3.LUT R51, R2, 0x1f0, RZ, 0xc0, !PT ;  /* 0x000001f002337812 */ /* 0x000fca00078ec0ff */
[----:B------:R1:W-:Y:S04]  /*ea70*/  @P0 STS.128 [R203+0xa800], RZ ;  /* 0x00a800ffcb000388 */ /* 0x0003e80000000c00 */
[----:B------:R1:W-:Y:S04]  /*ea80*/  @P0 STS.128 [R203+0xc800], RZ ;  /* 0x00c800ffcb000388 */ /* 0x0003e80000000c00 */
[----:B------:R1:W-:Y:S01]  /*ea90*/  @P0 STS.128 [R203+0xe800], RZ ;  /* 0x00e800ffcb000388 */ /* 0x0003e20000000c00 */
[----:B------:R-:W-:Y:S05]  /*eaa0*/  @P0 BRA `(.L_x_2028) ;  /* 0x00000000005c0947 */ /* 0x000fea0003800000 */
[-C--:B-----5:R-:W-:Y:S01]  /*eab0*/  ISETP.GE.AND P1, PT, R118, R201.reuse, PT ;  /* 0x000000c97600720c */ /* 0x0a0fe20003f26270 */
        /* <DEDUP_REMOVED lines=21> */
.L_x_2029:
[----:B------:R1:W-:Y:S02]  /*ec10*/  STS.128 [R203+0xe800], RZ ;  /* 0x00e800ffcb007388 */ /* 0x0003e40000000c00 */
.L_x_2028:
[----:B------:R-:W-:Y:S05]  /*ec20*/  BSYNC.RECONVERGENT B0 ;  /* 0x0000000000007941 */ /* 0x000fea0003800200 */
.L_x_2027:
[----:B------:R-:W2:Y:S01]  /*ec30*/  S2UR UR6, SR_CgaCtaId ;  /* 0x00000000000679c3 */ /* 0x000ea20000008800 */
[----:B------:R-:W-:Y:S01]  /*ec40*/  UMOV UR7, 0x400 ;  /* 0x0000040000077882 */ /* 0x000fe20000000000 */
[----:B------:R-:W-:Y:S01]  /*ec50*/  LOP3.LUT R100, R100, 0x7, RZ, 0xc0, !PT ;  /* 0x0000000764647812 */ /* 0x000fe200078ec0ff */
[----:B------:R-:W0:Y:S01]  /*ec60*/  LDGDEPBAR ;  /* 0x00000000000079af */ /* 0x000e220000000000 */
[----:B-----5:R-:W-:Y:S01]  /*ec70*/  IADD3 R0, PT, PT, R0, R60, -R205 ;  /* 0x0000003c00007210 */ /* 0x020fe20007ffe8cd */
[----:B------:R-:W-:Y:S01]  /*ec80*/  BSSY.RECONVERGENT B1, `(.L_x_2030) ;  /* 0x0000264000017945 */ /* 0x000fe20003800200 */
[----:B------:R-:W-:Y:S01]  /*ec90*/  IADD3 R51, PT, PT, R202, R100, R51 ;  /* 0x00000064ca337210 */ /* 0x000fe20007ffe033 */
[----:B--2---:R-:W-:-:S06]  /*eca0*/  ULEA UR6, UR6, UR7, 0x18 ;  /* 0x0000000706067291 */ /* 0x004fcc000f8ec0ff */
[----:B------:R-:W-:Y:S02]  /*ecb0*/  LEA R187, R48, UR6, 0x1 ;  /* 0x0000000630bb7c11 */ /* 0x000fe4000f8e08ff */
[----:B------:R-:W-:-:S03]  /*ecc0*/  LEA R186, R47, UR6, 0x1 ;  /* 0x000000062fba7c11 */ /* 0x000fc6000f8e08ff */
[----:B------:R-:W-:Y:S01]  /*ecd0*/  LDSM.16.M88.4 R88, [R187] ;  /* 0x00000000bb58783b */ /* 0x000fe20000000200 */
[C---:B------:R-:W-:Y:S02]  /*ece0*/  IMAD R50, R62.reuse, 0x2, R187 ;  /* 0x000000023e327824 */ /* 0x040fe400078e02bb */
[----:B------:R-:W-:Y:S01]  /*ecf0*/  IMAD R48, R62, 0x2, R186 ;  /* 0x000000023e307824 */ /* 0x000fe200078e02ba */
[----:B------:R-:W2:Y:S04]  /*ed00*/  LDSM.16.M88.4 R44, [R186+0x3000] ;  /* 0x00300000ba2c783b */ /* 0x000ea80000000200 */
[----:B------:R-:W-:Y:S04]  /*ed10*/  LDSM.16.M88.4 R8, [R50] ;  /* 0x000000003208783b */ /* 0x000fe80000000200 */
[----:B-1----:R-:W-:Y:S04]  /*ed20*/  LDSM.16.M88.4 R4, [R48+0x3000] ;  /* 0x003000003004783b */ /* 0x002fe80000000200 */
[----:B------:R-:W1:Y:S04]  /*ed30*/  LDSM.16.M88.4 R96, [R186+0x4800] ;  /* 0x00480000ba60783b */ /* 0x000e680000000200 */
[----:B------:R-:W3:Y:S04]  /*ed40*/  LDSM.16.M88.4 R36, [R186+0x3400] ;  /* 0x00340000ba24783b */ /* 0x000ee80000000200 */
[----:B------:R-:W4:Y:S04]  /*ed50*/  LDSM.16.M88.4 R28, [R186+0x3800] ;  /* 0x00380000ba1c783b */ /* 0x000f280000000200 */
[----:B------:R-:W4:Y:S04]  /*ed60*/  LDSM.16.M88.4 R20, [R186+0x3c00] ;  /* 0x003c0000ba14783b */ /* 0x000f280000000200 */
[----:B------:R-:W4:Y:S04]  /*ed70*/  LDSM.16.M88.4 R12, [R186+0x4000] ;  /* 0x00400000ba0c783b */ /* 0x000f280000000200 */
[----:B------:R-:W4:Y:S04]  /*ed80*/  LDSM.16.M88.4 R108, [R186+0x4400] ;  /* 0x00440000ba6c783b */ /* 0x000f280000000200 */
[----:B------:R-:W4:Y:S01]  /*ed90*/  LDSM.16.M88.4 R64, [R186+0x4c00] ;  /* 0x004c0000ba40783b */ /* 0x000f220000000200 */
[C---:B--2---:R-:W-:Y:S03]  /*eda0*/  HMMA.16816.F32.BF16 R52, R88.reuse, R44, RZ ;  /* 0x0000002c5834723c */ /* 0x044fe600000418ff */
[----:B------:R-:W-:Y:S04]  /*edb0*/  LDSM.16.M88.4 R56, [R48+0x3400] ;  /* 0x003400003038783b */ /* 0x000fe80000000200 */
        /* <DEDUP_REMOVED lines=15> */
[----:B------:R-:W-:Y:S01]  /*eeb0*/  LDSM.16.M88.4 R128, [R186+0x8800] ;  /* 0x00880000ba80783b */ /* 0x000fe20000000200 */
        /* <DEDUP_REMOVED lines=13> */
[C---:B-1----:R-:W-:Y:S08]  /*ef90*/  HMMA.16816.F32.BF16 R104, R8.reuse, R4, R104 ;  /* 0x000000040868723c */ /* 0x042ff00000041868 */
[C---:B------:R-:W-:Y:S01]  /*efa0*/  HMMA.16816.F32.BF16 R96, R8.reuse, R6, R96 ;  /* 0x000000060860723c */ /* 0x040fe20000041860 */
[----:B------:R-:W1:Y:S07]  /*efb0*/  LDSM.16.M88.4 R4, [R186+0x6400] ;  /* 0x00640000ba04783b */ /* 0x000e6e0000000200 */
[C---:B------:R-:W-:Y:S08]  /*efc0*/  HMMA.16816.F32.BF16 R40, R8.reuse, R56, R40 ;  /* 0x000000380828723c */ /* 0x040ff00000041828 */
        /* <DEDUP_REMOVED lines=23> */
[----:B------:R-:W-:Y:S07]  /*f140*/  LDSM.16.M88.4 R56, [R48+0x5000] ;  /* 0x005000003038783b */ /* 0x000fee0000000200 */
[C---:B------:R-:W-:Y:S08]  /*f150*/  HMMA.16816.F32.BF16 R40, R64.reuse, R124, R40 ;  /* 0x0000007c4028723c */ /* 0x040ff00000041828 */
[C---:B---3--:R-:W-:Y:S08]  /*f160*/  HMMA.16816.F32.BF16 R104, R64.reuse, R8, R104 ;  /* 0x000000084068723c */ /* 0x048ff00000041868 */
[C---:B------:R-:W-:Y:S01]  /*f170*/  HMMA.16816.F32.BF16 R96, R64.reuse, R10, R96 ;  /* 0x0000000a4060723c */ /* 0x040fe20000041860 */
        /* <DEDUP_REMOVED lines=18> */
[C---:B------:R-:W-:Y:S08]  /*f2a0*/  HMMA.16816.F32.BF16 R92, R64.reuse, R72, R92 ;  /* 0x00000048405c723c */ /* 0x040ff0000004185c */
[----:B------:R-:W-:Y:S01]  /*f2b0*/  HMMA.16816.F32.BF16 R88, R64, R74, R88 ;  /* 0x0000004a4058723c */ /* 0x000fe20000041858 */
[----:B------:R-:W2:Y:S04]  /*f2c0*/  LDSM.16.M88.4 R72, [R48+0x6c00] ;  /* 0x006c00003048783b */ /* 0x000ea80000000200 */
[----:B------:R-:W2:Y:S03]  /*f2d0*/  LDSM.16.M88.4 R64, [R186+0x7000] ;  /* 0x00700000ba40783b */ /* 0x000ea60000000200 */
[C---:B------:R-:W-:Y:S08]  /*f2e0*/  HMMA.16816.F32.BF16 R52, R68.reuse, R56, R52 ;  /* 0x000000384434723c */ /* 0x040ff00000041834 */
[C---:B------:R-:W-:Y:S01]  /*f2f0*/  HMMA.16816.F32.BF16 R44, R68.reuse, R58, R44 ;  /* 0x0000003a442c723c */ /* 0x040fe2000004182c */
[----:B------:R-:W2:Y:S07]  /*f300*/  LDSM.16.M88.4 R56, [R186+0x7400] ;  /* 0x00740000ba38783b */ /* 0x000eae0000000200 */
[C---:B---3--:R-:W-:Y:S08]  /*f310*/  HMMA.16816.F32.BF16 R32, R68.reuse, R124, R32 ;  /* 0x0000007c4420723c */ /* 0x048ff00000041820 */
[C---:B------:R-:W-:Y:S01]  /*f320*/  HMMA.16816.F32.BF16 R28, R68.reuse, R126, R28 ;  /* 0x0000007e441c723c */ /* 0x040fe2000004181c */
[----:B------:R-:W3:Y:S07]  /*f330*/  LDSM.16.M88.4 R124, [R186+0x8c00] ;  /* 0x008c0000ba7c783b */ /* 0x000eee0000000200 */
[C---:B----4-:R-:W-:Y:S08]  /*f340*/  HMMA.16816.F32.BF16 R24, R68.reuse, R84, R24 ;  /* 0x000000544418723c */ /* 0x050ff00000041818 */
        /* <DEDUP_REMOVED lines=11> */
[----:B------:R-:W4:Y:S07]  /*f400*/  LDSM.16.M88.4 R80, [R48+0x7400] ;  /* 0x007400003050783b */ /* 0x000f2e0000000200 */
[C---:B------:R-:W-:Y:S08]  /*f410*/  HMMA.16816.F32.BF16 R104, R68.reuse, R76, R104 ;  /* 0x0000004c4468723c */ /* 0x040ff00000041868 */
[C---:B------:R-:W-:Y:S01]  /*f420*/  HMMA.16816.F32.BF16 R96, R68.reuse, R78, R96 ;  /* 0x0000004e4460723c */ /* 0x040fe20000041860 */
[----:B------:R-:W4:Y:S07]  /*f430*/  LDSM.16.M88.4 R76, [R48+0x7800] ;  /* 0x00780000304c783b */ /* 0x000f2e0000000200 */
[----:B------:R-:W-:Y:S01]  /*f440*/  HMMA.16816.F32.BF16 R88, R68, R74, R88 ;  /* 0x0000004a4458723c */ /* 0x000fe20000041858 */
[----:B------:R-:W4:Y:S04]  /*f450*/  LDSM.16.M88.4 R68, [R48+0x8000] ;  /* 0x008000003044783b */ /* 0x000f280000000200 */
[----:B------:R-:W4:Y:S03]  /*f460*/  LDSM.16.M88.4 R72, [R48+0x7c00] ;  /* 0x007c00003048783b */ /* 0x000f260000000200 */
[C---:B------:R-:W-:Y:S08]  /*f470*/  HMMA.16816.F32.BF16 R52, R136.reuse, R64, R52 ;  /* 0x000000408834723c */ /* 0x040ff00000041834 */
[C---:B------:R-:W-:Y:S01]  /*f480*/  HMMA.16816.F32.BF16 R44, R136.reuse, R66, R44 ;  /* 0x00000042882c723c */ /* 0x040fe2000004182c */
[----:B------:R-:W4:Y:S07]  /*f490*/  LDSM.16.M88.4 R64, [R48+0x8400] ;  /* 0x008400003040783b */ /* 0x000f2e0000000200 */
[C---:B------:R-:W-:Y:S08]  /*f4a0*/  HMMA.16816.F32.BF16 R40, R136.reuse, R56, R40 ;  /* 0x000000388828723c */ /* 0x040ff00000041828 */
[----:B------:R-:W-:Y:S01]  /*f4b0*/  HMMA.16816.F32.BF16 R36, R136, R58, R36 ;  /* 0x0000003a8824723c */ /* 0x000fe20000041824 */
[----:B------:R1:W4:Y:S01]  /*f4c0*/  LDSM.16.M88.4 R56, [R48+0x8800] ;  /* 0x008800003038783b */ /* 0x0003220000000200 */
[----:B------:R-:W-:-:S06]  /*f4d0*/  DEPBAR.LE SB0, 0x0 ;  /* 0x000080000000791a */ /* 0x000fcc0000000000 */
[C---:B---3--:R-:W-:Y:S08]  /*f4e0*/  HMMA.16816.F32.BF16 R92, R136.reuse, R124, R92 ;  /* 0x0000007c885c723c */ /* 0x048ff0000004185c */
[----:B------:R-:W-:Y:S03]  /*f4f0*/  HMMA.16816.F32.BF16 R16, R136, R140, R16 ;  /* 0x0000008c8810723c */ /* 0x000fe60000041810 */
[----:B-1----:R-:W-:-:S05]  /*f500*/  IMAD.SHL.U32 R48, R184, 0x2, RZ ;  /* 0x00000002b8307824 */ /* 0x002fca00078e00ff */
[----:B------:R-:W-:Y:S03]  /*f510*/  HMMA.16816.F32.BF16 R12, R136, R142, R12 ;  /* 0x0000008e880c723c */ /* 0x000fe6000004180c */
[----:B------:R-:W-:-:S05]  /*f520*/  LOP3.LUT R48, R48, 0x6, RZ, 0xc0, !PT ;  /* 0x0000000630307812 */ /* 0x000fca00078ec0ff */
[C---:B------:R-:W-:Y:S08]  /*f530*/  HMMA.16816.F32.BF16 R112, R136.reuse, R132, R112 ;  /* 0x000000848870723c */ /* 0x040ff00000041870 */
[C---:B------:R-:W-:Y:S08]  /*f540*/  HMMA.16816.F32.BF16 R108, R136.reuse, R134, R108 ;  /* 0x00000086886c723c */ /* 0x040ff0000004186c */
[C---:B------:R-:W-:Y:S08]  /*f550*/  HMMA.16816.F32.BF16 R104, R136.reuse, R128, R104 ;  /* 0x000000808868723c */ /* 0x040ff00000041868 */
[C---:B------:R-:W-:Y:S08]  /*f560*/  HMMA.16816.F32.BF16 R96, R136.reuse, R130, R96 ;  /* 0x000000828860723c */ /* 0x040ff00000041860 */
[----:B------:R-:W-:Y:S08]  /*f570*/  HMMA.16816.F32.BF16 R88, R136, R126, R88 ;  /* 0x0000007e8858723c */ /* 0x000ff00000041858 */
[C---:B------:R-:W-:Y:S08]  /*f580*/  HMMA.16816.F32.BF16 R52, R4.reuse, R84, R52 ;  /* 0x000000540434723c */ /* 0x040ff00000041834 */
[----:B--2---:R-:W-:Y:S03]  /*f590*/  HMMA.16816.F32.BF16 R92, R4, R8, R92 ;  /* 0x00000008045c723c */ /* 0x004fe6000004185c */
[----:B------:R-:W-:Y:S01]  /*f5a0*/  IADD3 R8, PT, PT, R60, -R205, -R3 ;  /* 0x800000cd3c087210 */ /* 0x000fe20007ffe803 */
[----:B------:R-:W-:-:S02]  /*f5b0*/  IMAD.IADD R3, R51, 0x1, R0 ;  /* 0x0000000133037824 */ /* 0x000fc400078e0200 */
[----:B------:R-:W-:Y:S02]  /*f5c0*/  IMAD.IADD R0, R49, 0x1, R48 ;  /* 0x0000000131007824 */ /* 0x000fe400078e0230 */
[----:B------:R-:W-:Y:S01]  /*f5d0*/  IMAD.IADD R213, R51, 0x1, R8 ;  /* 0x0000000133d57824 */ /* 0x000fe200078e0208 */
[C-C-:B------:R-:W-:Y:S01]  /*f5e0*/  VIADDMNMX R212, R3.reuse, 0x1, R60.reuse, PT ;  /* 0x0000000103d47846 */ /* 0x140fe2000380013c */
[C---:B----4-:R-:W-:Y:S03]  /*f5f0*/  HMMA.16816.F32.BF16 R40, R4.reuse, R80, R40 ;  /* 0x000000500428723c */ /* 0x050fe60000041828 */
[C---:B------:R-:W-:Y:S01]  /*f600*/  VIADD R48, R0.reuse, 0x8 ;  /* 0x0000000800307836 */ /* 0x040fe20000000000 */
[----:B------:R-:W-:Y:S01]  /*f610*/  VIADDMNMX R210, R3, 0x9, R60, PT ;  /* 0x0000000903d27846 */ /* 0x000fe2000380013c */
[C---:B------:R-:W-:Y:S01]  /*f620*/  VIADD R8, R0.reuse, 0x20 ;  /* 0x0000002000087836 */ /* 0x040fe20000000000 */
[C---:B------:R-:W-:Y:S01]  /*f630*/  ISETP.GT.AND P3, PT, R213.reuse, R0, PT ;  /* 0x00000000d500720c */ /* 0x040fe20003f64270 */
[C---:B------:R-:W-:Y:S01]  /*f640*/  VIADD R60, R0.reuse, 0x49 ;  /* 0x00000049003c7836 */ /* 0x040fe20000000000 */
[C---:B------:R-:W-:Y:S01]  /*f650*/  ISETP.GT.AND P4, PT, R213.reuse, R48, PT ;  /* 0x00000030d500720c */ /* 0x040fe20003f84270 */
[C---:B------:R-:W-:Y:S01]  /*f660*/  VIADD R50, R0.reuse, 0x61 ;  /* 0x0000006100327836 */ /* 0x040fe20000000000 */
[----:B------:R-:W-:Y:S03]  /*f670*/  HMMA.16816.F32.BF16 R44, R4, R86, R44 ;  /* 0x00000056042c723c */ /* 0x000fe6000004182c */
[C---:B------:R-:W-:Y:S01]  /*f680*/  VIADD R51, R0.reuse, 0x60 ;  /* 0x0000006000337836 */ /* 0x040fe20000000000 */
[C---:B------:R-:W-:Y:S01]  /*f690*/  ISETP.GE.AND P5, PT, R0.reuse, R212, PT ;  /* 0x000000d40000720c */ /* 0x040fe20003fa6270 */
[----:B------:R-:W-:Y:S01]  /*f6a0*/  VIADD R211, R213, 0x8 ;  /* 0x00000008d5d37836 */ /* 0x000fe20000000000 */
[C---:B------:R-:W-:Y:S01]  /*f6b0*/  ISETP.GE.AND P1, PT, R0.reuse, R210, PT ;  /* 0x000000d20000720c */ /* 0x040fe20003f26270 */
[----:B------:R-:W-:-:S02]  /*f6c0*/  VIADD R9, R0, 0x69 ;  /* 0x0000006900097836 */ /* 0x000fc40000000000 */
[C---:B------:R-:W-:Y:S01]  /*f6d0*/  VIADD R3, R0.reuse, 0x78 ;  /* 0x0000007800037836 */ /* 0x040fe20000000000 */
[----:B------:R-:W-:Y:S03]  /*f6e0*/  HMMA.16816.F32.BF16 R32, R4, R76, R32 ;  /* 0x0000004c0420723c */ /* 0x000fe60000041820 */
[C---:B------:R-:W-:Y:S01]  /*f6f0*/  VIADD R77, R0.reuse, 0x1 ;  /* 0x00000001004d7836 */ /* 0x040fe20000000000 */
[----:B------:R-:W-:Y:S01]  /*f700*/  ISETP.GT.AND P2, PT, R211, R0, PT ;  /* 0x00000000d300720c */ /* 0x000fe20003f44270 */
[----:B------:R-:W-:-:S03]  /*f710*/  VIADD R76, R0, 0x9 ;  /* 0x00000009004c7836 */ /* 0x000fc60000000000 */
[----:B------:R-:W-:Y:S01]  /*f720*/  ISETP.GT.AND P0, PT, R213, R77, PT ;  /* 0x0000004dd500720c */ /* 0x000fe20003f04270 */
[----:B------:R-:W-:Y:S03]  /*f730*/  HMMA.16816.F32.BF16 R36, R4, R82, R36 ;  /* 0x000000520424723c */ /* 0x000fe60000041824 */
[----:B------:R-:W-:-:S05]  /*f740*/  FSEL R44, R44, -INF , !P4 ;  /* 0xff8000002c2c7808 */ /* 0x000fca0006000000 */
[----:B------:R-:W-:Y:S03]  /*f750*/  HMMA.16816.F32.BF16 R16, R4, R68, R16 ;  /* 0x000000440410723c */ /* 0x000fe60000041810 */
[C---:B------:R-:W-:Y:S02]  /*f760*/  VIADD R68, R0.reuse, 0x10 ;  /* 0x0000001000447836 */ /* 0x040fe40000000000 */
[----:B------:R-:W-:-:S03]  /*f770*/  VIADD R69, R0, 0x38 ;  /* 0x0000003800457836 */ /* 0x000fc60000000000 */
[----:B------:R-:W-:Y:S03]  /*f780*/  HMMA.16816.F32.BF16 R28, R4, R78, R28 ;  /* 0x0000004e041c723c */ /* 0x000fe6000004181c */
[----:B------:R-:W-:Y:S02]  /*f790*/  FSEL R78, R52, -INF , !P3 ;  /* 0xff800000344e7808 */ /* 0x000fe40005800000 */
[----:B------:R-:W-:-:S03]  /*f7a0*/  ISETP.GT.AND P3, PT, R213, R76, PT ;  /* 0x0000004cd500720c */ /* 0x000fc60003f64270 */
[C---:B------:R-:W-:Y:S03]  /*f7b0*/  HMMA.16816.F32.BF16 R12, R4.reuse, R70, R12 ;  /* 0x00000046040c723c */ /* 0x040fe6000004180c */
[----:B------:R-:W-:Y:S01]  /*f7c0*/  FSEL R70, R53, -INF , !P0 ;  /* 0xff80000035467808 */ /* 0x000fe20004000000 */
[----:B------:R-:W-:Y:S01]  /*f7d0*/  VIADD R71, R0, 0x31 ;  /* 0x0000003100477836 */ /* 0x000fe20000000000 */
[----:B------:R-:W-:Y:S02]  /*f7e0*/  ISETP.GT.AND P0, PT, R213, R68, PT ;  /* 0x00000044d500720c */ /* 0x000fe40003f04270 */
[----:B------:R-:W-:Y:S02]  /*f7f0*/  FSEL R53, R45, -INF , !P3 ;  /* 0xff8000002d357808 */ /* 0x000fe40005800000 */
[----:B------:R-:W-:Y:S01]  /*f800*/  FSEL R52, R40, -INF , !P0 ;  /* 0xff80000028347808 */ /* 0x000fe20004000000 */
[----:B------:R-:W-:Y:S03]  /*f810*/  HMMA.16816.F32.BF16 R24, R4, R72, R24 ;  /* 0x000000480418723c */ /* 0x000fe60000041818 */
[----:B------:R-:W-:-:S02]  /*f820*/  VIADD R73, R0, 0x29 ;  /* 0x0000002900497836 */ /* 0x000fc40000000000 */
[----:B------:R-:W-:-:S03]  /*f830*/  VIADD R72, R0, 0x30 ;  /* 0x0000003000487836 */ /* 0x000fc60000000000 */
[----:B------:R-:W-:Y:S03]  /*f840*/  HMMA.16816.F32.BF16 R20, R4, R74, R20 ;  /* 0x0000004a0414723c */ /* 0x000fe60000041814 */
[C---:B------:R-:W-:Y:S02]  /*f850*/  VIADD R74, R0.reuse, 0x28 ;  /* 0x00000028004a7836 */ /* 0x040fe40000000000 */
        /* <DEDUP_REMOVED lines=15> */
[C---:B------:R-:W-:Y:S02]  /*f950*/  VIADD R10, R0.reuse, 0x11 ;  /* 0x00000011000a7836 */ /* 0x040fe40000000000 */
[C---:B------:R-:W-:Y:S01]  /*f960*/  VIADD R6, R0.reuse, 0x18 ;  /* 0x0000001800067836 */ /* 0x040fe20000000000 */
[----:B------:R-:W-:Y:S01]  /*f970*/  BAR.SYNC.DEFER_BLOCKING 0x0 ;  /* 0x0000000000007b1d */ /* 0x000fe20000010000 */
[C---:B------:R-:W-:Y:S01]  /*f980*/  ISETP.GT.AND P0, PT, R213.reuse, R4, PT ;  /* 0x00000004d500720c */ /* 0x040fe20003f04270 */
[C---:B------:R-:W-:Y:S01]  /*f990*/  VIADD R7, R0.reuse, 0x70 ;  /* 0x0000007000077836 */ /* 0x040fe20000000000 */
[C---:B------:R-:W-:Y:S01]  /*f9a0*/  ISETP.GT.AND P4, PT, R213.reuse, R10, PT ;  /* 0x0000000ad500720c */ /* 0x040fe20003f84270 */
[C---:B------:R-:W-:Y:S01]  /*f9b0*/  VIADD R11, R0.reuse, 0x68 ;  /* 0x00000068000b7836 */ /* 0x040fe20000000000 */
[----:B------:R-:W-:Y:S01]  /*f9c0*/  ISETP.GT.AND P3, PT, R213, R6, PT ;  /* 0x00000006d500720c */ /* 0x000fe20003f64270 */
[C---:B------:R-:W-:Y:S01]  /*f9d0*/  VIADD R5, R0.reuse, 0x71 ;  /* 0x0000007100057836 */ /* 0x040fe20000000000 */
[----:B------:R-:W-:Y:S01]  /*f9e0*/  FSEL R37, R37, -INF , !P0 ;  /* 0xff80000025257808 */ /* 0x000fe20004000000 */
[----:B------:R-:W-:Y:S01]  /*f9f0*/  VIADD R0, R0, 0x79 ;  /* 0x0000007900007836 */ /* 0x000fe20000000000 */
[----:B------:R-:W-:-:S02]  /*fa00*/  ISETP.GT.AND P0, PT, R213, R74, PT ;  /* 0x0000004ad500720c */ /* 0x000fc40003f04270 */
[----:B------:R-:W-:Y:S02]  /*fa10*/  FSEL R45, R41, -INF , !P4 ;  /* 0xff800000292d7808 */ /* 0x000fe40006000000 */
[C---:B------:R-:W-:Y:S02]  /*fa20*/  ISETP.GT.AND P4, PT, R213.reuse, R8, PT ;  /* 0x00000008d500720c */ /* 0x040fe40003f84270 */
[----:B------:R-:W-:Y:S02]  /*fa30*/  FSEL R41, R36, -INF , !P3 ;  /* 0xff80000024297808 */ /* 0x000fe40005800000 */
[C---:B------:R-:W-:Y:S02]  /*fa40*/  ISETP.GT.AND P3, PT, R213.reuse, R75, PT ;  /* 0x0000004bd500720c */ /* 0x040fe40003f64270 */
[----:B------:R-:W-:Y:S02]  /*fa50*/  FSEL R28, R28, -INF , !P0 ;  /* 0xff8000001c1c7808 */ /* 0x000fe40004000000 */
[----:B------:R-:W-:-:S02]  /*fa60*/  ISETP.GT.AND P0, PT, R213, R71, PT ;  /* 0x00000047d500720c */ /* 0x000fc40003f04270 */
[----:B------:R-:W-:Y:S02]  /*fa70*/  FSEL R32, R32, -INF , !P4 ;  /* 0xff80000020207808 */ /* 0x000fe40006000000 */
[----:B------:R-:W-:Y:S02]  /*fa80*/  ISETP.GT.AND P4, PT, R213, R73, PT ;  /* 0x00000049d500720c */ /* 0x000fe40003f84270 */
[----:B------:R-:W-:Y:S02]  /*fa90*/  FSEL R33, R33, -INF , !P3 ;  /* 0xff80000021217808 */ /* 0x000fe40005800000 */
[----:B------:R-:W-:Y:S02]  /*faa0*/  ISETP.GT.AND P3, PT, R213, R72, PT ;  /* 0x00000048d500720c */ /* 0x000fe40003f64270 */
[----:B------:R-:W-:Y:S02]  /*fab0*/  FSEL R25, R25, -INF , !P0 ;  /* 0xff80000019197808 */ /* 0x000fe40004000000 */
        /* <DEDUP_REMOVED lines=34> */
[----:B------:R-:W-:Y:S02]  /*fce0*/  FSEL R17, R54, -INF , !P2 ;  /* 0xff80000036117808 */ /* 0x000fe40005000000 */
[----:B------:R-:W-:Y:S02]  /*fcf0*/  ISETP.GT.AND P3, PT, R213, R3, PT ;  /* 0x00000003d500720c */ /* 0x000fe40003f64270 */
[----:B------:R-:W-:-:S02]  /*fd00*/  FSEL R89, R89, -INF , !P0 ;  /* 0xff80000059597808 */ /* 0x000fc40004000000 */
[----:B------:R-:W-:Y:S02]  /*fd10*/  ISETP.GT.AND P0, PT, R211, R77, PT ;  /* 0x0000004dd300720c */ /* 0x000fe40003f04270 */
[----:B------:R-:W-:Y:S02]  /*fd20*/  FSEL R93, R93, -INF , !P4 ;  /* 0xff8000005d5d7808 */ /* 0x000fe40006000000 */
[----:B------:R-:W-:Y:S02]  /*fd30*/  FSEL R17, R17, -INF , !P1 ;  /* 0xff80000011117808 */ /* 0x000fe40004800000 */
[----:B------:R-:W-:Y:S02]  /*fd40*/  ISETP.GE.AND P4, PT, R77, R212, PT ;  /* 0x000000d44d00720c */ /* 0x000fe40003f86270 */
[----:B------:R-:W-:Y:S02]  /*fd50*/  FSEL R88, R88, -INF , !P3 ;  /* 0xff80000058587808 */ /* 0x000fe40005800000 */
[----:B------:R-:W-:-:S02]  /*fd60*/  ISETP.GT.AND P1, PT, R211, R48, PT ;  /* 0x00000030d300720c */ /* 0x000fc40003f24270 */
[----:B------:R-:W-:Y:S02]  /*fd70*/  ISETP.GE.AND P3, PT, R77, R210, PT ;  /* 0x000000d24d00720c */ /* 0x000fe40003f66270 */
[----:B------:R-:W-:Y:S02]  /*fd80*/  FSEL R55, R55, -INF , !P0 ;  /* 0xff80000037377808 */ /* 0x000fe40004000000 */
[----:B------:R-:W-:Y:S02]  /*fd90*/  FSEL R13, R78, -INF , !P5 ;  /* 0xff8000004e0d7808 */ /* 0x000fe40006800000 */
[C---:B------:R-:W-:Y:S02]  /*fda0*/  ISETP.GE.AND P5, PT, R48.reuse, R212, PT ;  /* 0x000000d43000720c */ /* 0x040fe40003fa6270 */
[----:B------:R-:W-:Y:S02]  /*fdb0*/  ISETP.GE.AND P2, PT, R48, R210, PT ;  /* 0x000000d23000720c */ /* 0x000fe40003f46270 */
[----:B------:R-:W-:-:S02]  /*fdc0*/  FSEL R48, R70, -INF , !P4 ;  /* 0xff80000046307808 */ /* 0x000fc40006000000 */
[----:B------:R-:W-:Y:S02]  /*fdd0*/  FSEL R46, R46, -INF , !P1 ;  /* 0xff8000002e2e7808 */ /* 0x000fe40004800000 */
[----:B------:R-:W-:Y:S02]  /*fde0*/  FSEL R70, R55, -INF , !P3 ;  /* 0xff80000037467808 */ /* 0x000fe40005800000 */
[C---:B------:R-:W-:Y:S02]  /*fdf0*/  ISETP.GT.AND P3, PT, R211.reuse, R76, PT ;  /* 0x0000004cd300720c */ /* 0x040fe40003f64270 */
[----:B------:R-:W-:Y:S02]  /*fe00*/  FSEL R46, R46, -INF , !P2 ;  /* 0xff8000002e2e7808 */ /* 0x000fe40005000000 */
[----:B------:R-:W-:Y:S02]  /*fe10*/  ISETP.GT.AND P2, PT, R211, R68, PT ;  /* 0x00000044d300720c */ /* 0x000fe40003f44270 */
[----:B------:R-:W-:-:S02]  /*fe20*/  ISETP.GE.AND P0, PT, R76, R210, PT ;  /* 0x000000d24c00720c */ /* 0x000fc40003f06270 */
[----:B------:R-:W-:Y:S02]  /*fe30*/  FSEL R47, R47, -INF , !P3 ;  /* 0xff8000002f2f7808 */ /* 0x000fe40005800000 */
[----:B------:R-:W-:Y:S02]  /*fe40*/  FSEL R44, R44, -INF , !P5 ;  /* 0xff8000002c2c7808 */ /* 0x000fe40006800000 */
[C---:B------:R-:W-:Y:S02]  /*fe50*/  ISETP.GE.AND P5, PT, R68.reuse, R212, PT ;  /* 0x000000d44400720c */ /* 0x040fe40003fa6270 */
[----:B------:R-:W-:Y:S02]  /*fe60*/  ISETP.GE.AND P1, PT, R68, R210, PT ;  /* 0x000000d24400720c */ /* 0x000fe40003f26270 */
[----:B------:R-:W-:Y:S02]  /*fe70*/  FSEL R36, R42, -INF , !P2 ;  /* 0xff8000002a247808 */ /* 0x000fe40005000000 */
[----:B------:R-:W-:-:S02]  /*fe80*/  ISETP.GE.AND P4, PT, R76, R212, PT ;  /* 0x000000d44c00720c */ /* 0x000fc40003f86270 */
[----:B------:R-:W-:Y:S02]  /*fe90*/  FSEL R68, R47, -INF , !P0 ;  /* 0xff8000002f447808 */ /* 0x000fe40004000000 */
[----:B------:R-:W-:Y:S02]  /*fea0*/  ISETP.GT.AND P0, PT, R211, R10, PT ;  /* 0x0000000ad300720c */ /* 0x000fe40003f04270 */
[----:B------:R-:W-:Y:S02]  /*feb0*/  FSEL R20, R52, -INF , !P5 ;  /* 0xff80000034147808 */ /* 0x000fe40006800000 */
[----:B------:R-:W-:Y:S02]  /*fec0*/  FSEL R36, R36, -INF , !P1 ;  /* 0xff80000024247808 */ /* 0x000fe40004800000 */
[----:B------:R-:W-:Y:S02]  /*fed0*/  FSEL R40, R53, -INF , !P4 ;  /* 0xff80000035287808 */ /* 0x000fe40006000000 */
[----:B------:R-:W-:-:S02]  /*fee0*/  ISETP.GE.AND P5, PT, R6, R212, PT ;  /* 0x000000d40600720c */ /* 0x000fc40003fa6270 */
[----:B------:R-:W-:Y:S02]  /*fef0*/  ISETP.GE.AND P2, PT, R6, R210, PT ;  /* 0x000000d20600720c */ /* 0x000fe40003f46270 */
[----:B------:R-:W-:Y:S02]  /*ff00*/  ISETP.GT.AND P1, PT, R211, R6, PT ;  /* 0x00000006d300720c */ /* 0x000fe40003f24270 */
[C---:B------:R-:W-:Y:S02]  /*ff10*/  ISETP.GE.AND P4, PT, R10.reuse, R212, PT ;  /* 0x000000d40a00720c */ /* 0x040fe40003f86270 */
[----:B------:R-:W-:Y:S02]  /*ff20*/  ISETP.GE.AND P3, PT, R10, R210, PT ;  /* 0x000000d20a00720c */ /* 0x000fe40003f66270 */
[----:B------:R-:W-:Y:S02]  /*ff30*/  FSEL R6, R43, -INF , !P0 ;  /* 0xff8000002b067808 */ /* 0x000fe40004000000 */
[----:B------:R-:W-:-:S02]  /*ff40*/  FSEL R16, R45, -INF , !P4 ;  /* 0xff8000002d107808 */ /* 0x000fc40006000000 */
[----:B------:R-:W-:Y:S02]  /*ff50*/  FSEL R6, R6, -INF , !P3 ;  /* 0xff80000006067808 */ /* 0x000fe40005800000 */
[C---:B------:R-:W-:Y:S02]  /*ff60*/  ISETP.GE.AND P4, PT, R4.reuse, R212, PT ;  /* 0x000000d40400720c */ /* 0x040fe40003f86270 */
[----:B------:R-:W-:Y:S02]  /*ff70*/  ISETP.GE.AND P0, PT, R4, R210, PT ;  /* 0x000000d20400720c */ /* 0x000fe40003f06270 */
[----:B------:R-:W-:Y:S02]  /*ff80*/  ISETP.GT.AND P3, PT, R211, R4, PT ;  /* 0x00000004d300720c */ /* 0x000fe40003f64270 */
        /* <DEDUP_REMOVED lines=9> */
[----:B------:R-:W-:Y:S02]  /*10020*/  ISETP.GT.AND P0, PT, R211, R75, PT ;  /* 0x0000004bd300720c */ /* 0x000fe40003f04270 */
[----:B------:R-:W-:Y:S02]  /*10030*/  ISETP.GE.AND P3, PT, R75, R210, PT ;  /* 0x000000d24b00720c */ /* 0x000fe40003f66270 */
[----:B------:R-:W-:Y:S02]  /*10040*/  FSEL R32, R35, -INF , !P0 ;  /* 0xff80000023207808 */ /* 0x000fe40004000000 */
[----:B------:R-:W-:Y:S02]  /*10050*/  ISETP.GE.AND P5, PT, R74, R212, PT ;  /* 0x000000d44a00720c */ /* 0x000fe40003fa6270 */
[----:B------:R-:W-:-:S02]  /*10060*/  FSEL R32, R32, -INF , !P3 ;  /* 0xff80000020207808 */ /* 0x000fc40005800000 */
[----:B------:R-:W-:Y:S02]  /*10070*/  ISETP.GT.AND P3, PT, R211, R73, PT ;  /* 0x00000049d300720c */ /* 0x000fe40003f64270 */
[----:B------:R-:W-:Y:S02]  /*10080*/  FSEL R34, R34, -INF , !P2 ;  /* 0xff80000022227808 */ /* 0x000fe40005000000 */
[----:B------:R-:W-:Y:S02]  /*10090*/  FSEL R216, R28, -INF , !P5 ;  /* 0xff8000001cd87808 */ /* 0x000fe40006800000 */
[----:B------:R-:W-:Y:S02]  /*100a0*/  ISETP.GE.AND P0, PT, R73, R210, PT ;  /* 0x000000d24900720c */ /* 0x000fe40003f06270 */
[----:B------:R-:W-:Y:S02]  /*100b0*/  FSEL R28, R31, -INF , !P3 ;  /* 0xff8000001f1c7808 */ /* 0x000fe40005800000 */
[----:B------:R-:W-:-:S02]  /*100c0*/  FSEL R222, R34, -INF , !P1 ;  /* 0xff80000022de7808 */ /* 0x000fc40004800000 */
[C---:B------:R-:W-:Y:S02]  /*100d0*/  ISETP.GT.AND P1, PT, R211.reuse, R74, PT ;  /* 0x0000004ad300720c */ /* 0x040fe40003f24270 */
[----:B------:R-:W-:Y:S02]  /*100e0*/  FSEL R28, R28, -INF , !P0 ;  /* 0xff8000001c1c7808 */ /* 0x000fe40004000000 */
[----:B------:R-:W-:Y:S02]  /*100f0*/  ISETP.GT.AND P0, PT, R211, R71, PT ;  /* 0x00000047d300720c */ /* 0x000fe40003f04270 */
[-C--:B------:R-:W-:Y:S02]  /*10100*/  ISETP.GE.AND P2, PT, R74, R210.reuse, PT ;  /* 0x000000d24a00720c */ /* 0x080fe40003f46270 */
[----:B------:R-:W-:Y:S02]  /*10110*/  FSEL R30, R30, -INF , !P1 ;  /* 0xff8000001e1e7808 */ /* 0x000fe40004800000 */
[----:B------:R-:W-:-:S02]  /*10120*/  ISETP.GE.AND P3, PT, R71, R210, PT ;  /* 0x000000d24700720c */ /* 0x000fc40003f66270 */
[----:B------:R-:W-:Y:S02]  /*10130*/  FSEL R27, R27, -INF , !P0 ;  /* 0xff8000001b1b7808 */ /* 0x000fe40004000000 */
        /* <DEDUP_REMOVED lines=8> */
[----:B------:R-:W-:Y:S02]  /*101c0*/  FSEL R214, R26, -INF , !P1 ;  /* 0xff8000001ad67808 */ /* 0x000fe40004800000 */
[----:B------:R-:W-:Y:S02]  /*101d0*/  ISETP.GT.AND P1, PT, R211, R69, PT ;  /* 0x00000045d300720c */ /* 0x000fe40003f24270 */
[----:B------:R-:W-:-:S02]  /*101e0*/  FSEL R136, R23, -INF , !P0 ;  /* 0xff80000017887808 */ /* 0x000fc40004000000 */
[----:B------:R-:W-:Y:S02]  /*101f0*/  ISETP.GT.AND P0, PT, R211, R65, PT ;  /* 0x00000041d300720c */ /* 0x000fe40003f04270 */
[-C--:B------:R-:W-:Y:S02]  /*10200*/  ISETP.GE.AND P2, PT, R69, R210.reuse, PT ;  /* 0x000000d24500720c */ /* 0x080fe40003f46270 */
[----:B------:R-:W-:Y:S02]  /*10210*/  FSEL R22, R22, -INF , !P1 ;  /* 0xff80000016167808 */ /* 0x000fe40004800000 */
[----:B------:R-:W-:Y:S02]  /*10220*/  ISETP.GE.AND P3, PT, R65, R210, PT ;  /* 0x000000d24100720c */ /* 0x000fe40003f66270 */
[----:B------:R-:W-:Y:S02]  /*10230*/  FSEL R19, R19, -INF , !P0 ;  /* 0xff80000013137808 */ /* 0x000fe40004000000 */
[----:B------:R-:W-:-:S02]  /*10240*/  FSEL R180, R22, -INF , !P2 ;  /* 0xff80000016b47808 */ /* 0x000fc40005000000 */
[----:B------:R-:W-:Y:S02]  /*10250*/  ISETP.GT.AND P2, PT, R211, R66, PT ;  /* 0x00000042d300720c */ /* 0x000fe40003f44270 */
        /* <DEDUP_REMOVED lines=8> */
[----:B------:R-:W-:Y:S02]  /*102e0*/  ISETP.GE.AND P5, PT, R72, R212, PT ;  /* 0x000000d44800720c */ /* 0x000fe40003fa6270 */
[----:B------:R-:W-:Y:S02]  /*102f0*/  FSEL R160, R15, -INF , !P0 ;  /* 0xff8000000fa07808 */ /* 0x000fe40004000000 */
[----:B------:R-:W-:-:S02]  /*10300*/  ISETP.GT.AND P0, PT, R211, R58, PT ;  /* 0x0000003ad300720c */ /* 0x000fc40003f04270 */
[----:B------:R-:W-:Y:S02]  /*10310*/  FSEL R10, R37, -INF , !P4 ;  /* 0xff800000250a7808 */ /* 0x000fe40006000000 */
[----:B------:R-:W-:Y:S02]  /*10320*/  ISETP.GE.AND P4, PT, R75, R212, PT ;  /* 0x000000d44b00720c */ /* 0x000fe40003f86270 */
[-C--:B------:R-:W-:Y:S02]  /*10330*/  ISETP.GE.AND P2, PT, R64, R210.reuse, PT ;  /* 0x000000d24000720c */ /* 0x080fe40003f46270 */
[----:B------:R-:W-:Y:S02]  /*10340*/  FSEL R14, R14, -INF , !P1 ;  /* 0xff8000000e0e7808 */ /* 0x000fe40004800000 */
[----:B------:R-:W-:Y:S02]  /*10350*/  FSEL R178, R24, -INF , !P5 ;  /* 0xff80000018b27808 */ /* 0x000fe40006800000 */
[----:B------:R-:W-:-:S02]  /*10360*/  ISETP.GE.AND P3, PT, R58, R210, PT ;  /* 0x000000d23a00720c */ /* 0x000fc40003f66270 */
[----:B------:R-:W-:Y:S02]  /*10370*/  FSEL R24, R115, -INF , !P0 ;  /* 0xff80000073187808 */ /* 0x000fe40004000000 */
[----:B------:R-:W-:Y:S02]  /*10380*/  FSEL R34, R33, -INF , !P4 ;  /* 0xff80000021227808 */ /* 0x000fe40006000000 */
[----:B------:R-:W-:Y:S02]  /*10390*/  FSEL R172, R14, -INF , !P2 ;  /* 0xff8000000eac7808 */ /* 0x000fe40005000000 */
[----:B------:R-:W-:Y:S02]  /*103a0*/  ISETP.GE.AND P4, PT, R73, R212, PT ;  /* 0x000000d44900720c */ /* 0x000fe40003f86270 */
[----:B------:R-:W-:Y:S02]  /*103b0*/  ISETP.GT.AND P2, PT, R211, R59, PT ;  /* 0x0000003bd300720c */ /* 0x000fe40003f44270 */
[----:B------:R-:W-:-:S02]  /*103c0*/  FSEL R24, R24, -INF , !P3 ;  /* 0xff80000018187808 */ /* 0x000fc40005800000 */
[----:B------:R-:W-:Y:S02]  /*103d0*/  ISETP.GT.AND P3, PT, R211, R56, PT ;  /* 0x00000038d300720c */ /* 0x000fe40003f64270 */
[----:B------:R-:W-:Y:S02]  /*103e0*/  FSEL R30, R29, -INF , !P4 ;  /* 0xff8000001d1e7808 */ /* 0x000fe40006000000 */
[----:B------:R-:W-:Y:S02]  /*103f0*/  ISETP.GE.AND P1, PT, R59, R210, PT ;  /* 0x000000d23b00720c */ /* 0x000fe40003f26270 */
[----:B------:R-:W-:Y:S02]  /*10400*/  FSEL R26, R114, -INF , !P2 ;  /* 0xff800000721a7808 */ /* 0x000fe40005000000 */
[----:B------:R-:W-:Y:S02]  /*10410*/  ISETP.GE.AND P4, PT, R71, R212, PT ;  /* 0x000000d44700720c */ /* 0x000fe40003f86270 */
[----:B------:R-:W-:-:S02]  /*10420*/  ISETP.GE.AND P0, PT, R56, R210, PT ;  /* 0x000000d23800720c */ /* 0x000fc40003f06270 */
[----:B------:R-:W-:Y:S02]  /*10430*/  FSEL R111, R111, -INF , !P3 ;  /* 0xff8000006f6f7808 */ /* 0x000fe40005800000 */
[----:B------:R-:W-:Y:S02]  /*10440*/  FSEL R26, R26, -INF , !P1 ;  /* 0xff8000001a1a7808 */ /* 0x000fe40004800000 */
[----:B------:R-:W-:Y:S02]  /*10450*/  FSEL R126, R25, -INF , !P4 ;  /* 0xff800000197e7808 */ /* 0x000fe40006000000 */
[----:B------:R-:W-:Y:S02]  /*10460*/  ISETP.GT.AND P1, PT, R211, R57, PT ;  /* 0x00000039d300720c */ /* 0x000fe40003f24270 */
[-C--:B------:R-:W-:Y:S02]  /*10470*/  ISETP.GE.AND P5, PT, R69, R212.reuse, PT ;  /* 0x000000d44500720c */ /* 0x080fe40003fa6270 */
[----:B------:R-:W-:-:S02]  /*10480*/  ISETP.GE.AND P4, PT, R67, R212, PT ;  /* 0x000000d44300720c */ /* 0x000fc40003f86270 */
[----:B------:R-:W-:Y:S02]  /*10490*/  FSEL R152, R111, -INF , !P0 ;  /* 0xff8000006f987808 */ /* 0x000fe40004000000 */
[----:B------:R-:W-:Y:S02]  /*104a0*/  ISETP.GT.AND P0, PT, R211, R50, PT ;  /* 0x00000032d300720c */ /* 0x000fe40003f04270 */
[----:B------:R-:W-:Y:S02]  /*104b0*/  ISETP.GE.AND P2, PT, R57, R210, PT ;  /* 0x000000d23900720c */ /* 0x000fe40003f46270 */
[----:B------:R-:W-:Y:S02]  /*104c0*/  FSEL R110, R110, -INF , !P1 ;  /* 0xff8000006e6e7808 */ /* 0x000fe40004800000 */
[----:B------:R-:W-:Y:S02]  /*104d0*/  FSEL R176, R176, -INF , !P5 ;  /* 0xff800000b0b07808 */ /* 0x000fe40006800000 */
[----:B------:R-:W-:-:S02]  /*104e0*/  FSEL R132, R21, -INF , !P4 ;  /* 0xff80000015847808 */ /* 0x000fc40006000000 */
[-C--:B------:R-:W-:Y:S02]  /*104f0*/  ISETP.GE.AND P5, PT, R66, R212.reuse, PT ;  /* 0x000000d44200720c */ /* 0x080fe40003fa6270 */
[----:B------:R-:W-:Y:S02]  /*10500*/  ISETP.GE.AND P4, PT, R65, R212, PT ;  /* 0x000000d44100720c */ /* 0x000fe40003f86270 */
[----:B------:R-:W-:Y:S02]  /*10510*/  ISETP.GE.AND P3, PT, R50, R210, PT ;  /* 0x000000d23200720c */ /* 0x000fe40003f66270 */
[----:B------:R-:W-:Y:S02]  /*10520*/  FSEL R107, R107, -INF , !P0 ;  /* 0xff8000006b6b7808 */ /* 0x000fe40004000000 */
[----:B------:R-:W-:Y:S02]  /*10530*/  FSEL R166, R110, -INF , !P2 ;  /* 0xff8000006ea67808 */ /* 0x000fe40005000000 */
[----:B------:R-:W-:-:S02]  /*10540*/  ISETP.GT.AND P2, PT, R211, R51, PT ;  /* 0x00000033d300720c */ /* 0x000fc40003f44270 */
[----:B------:R-:W-:Y:S02]  /*10550*/  FSEL R170, R170, -INF , !P5 ;  /* 0xff800000aaaa7808 */ /* 0x000fe40006800000 */
[----:B------:R-:W-:Y:S02]  /*10560*/  FSEL R150, R150, -INF , !P4 ;  /* 0xff80000096967808 */ /* 0x000fe40006000000 */
[----:B------:R-:W-:Y:S02]  /*10570*/  FSEL R144, R107, -INF , !P3 ;  /* 0xff8000006b907808 */ /* 0x000fe40005800000 */
[-C--:B------:R-:W-:Y:S02]  /*10580*/  ISETP.GE.AND P5, PT, R64, R212.reuse, PT ;  /* 0x000000d44000720c */ /* 0x080fe40003fa6270 */
[----:B------:R-:W-:Y:S02]  /*10590*/  ISETP.GE.AND P4, PT, R60, R212, PT ;  /* 0x000000d43c00720c */ /* 0x000fe40003f86270 */
[----:B------:R-:W-:-:S02]  /*105a0*/  ISETP.GT.AND P3, PT, R211, R9, PT ;  /* 0x00000009d300720c */ /* 0x000fc40003f64270 */
[-C--:B------:R-:W-:Y:S02]  /*105b0*/  ISETP.GE.AND P1, PT, R51, R210.reuse, PT ;  /* 0x000000d23300720c */ /* 0x080fe40003f26270 */
[----:B------:R-:W-:Y:S02]  /*105c0*/  FSEL R106, R106, -INF , !P2 ;  /* 0xff8000006a6a7808 */ /* 0x000fe40005000000 */
[----:B------:R-:W-:Y:S02]  /*105d0*/  FSEL R168, R168, -INF , !P5 ;  /* 0xff800000a8a87808 */ /* 0x000fe40006800000 */
[----:B------:R-:W-:Y:S02]  /*105e0*/  FSEL R154, R154, -INF , !P4 ;  /* 0xff8000009a9a7808 */ /* 0x000fe40006000000 */
[----:B------:R-:W-:Y:S02]  /*105f0*/  ISETP.GE.AND P0, PT, R9, R210, PT ;  /* 0x000000d20900720c */ /* 0x000fe40003f06270 */
[----:B------:R-:W-:-:S02]  /*10600*/  FSEL R99, R99, -INF , !P3 ;  /* 0xff80000063637808 */ /* 0x000fc40005800000 */
[-C--:B------:R-:W-:Y:S02]  /*10610*/  ISETP.GE.AND P5, PT, R59, R212.reuse, PT ;  /* 0x000000d43b00720c */ /* 0x080fe40003fa6270 */
[----:B------:R-:W-:Y:S02]  /*10620*/  ISETP.GE.AND P4, PT, R58, R212, PT ;  /* 0x000000d43a00720c */ /* 0x000fe40003f86270 */
[----:B------:R-:W-:Y:S02]  /*10630*/  FSEL R146, R106, -INF , !P1 ;  /* 0xff8000006a927808 */ /* 0x000fe40004800000 */
[----:B------:R-:W-:Y:S02]  /*10640*/  ISETP.GT.AND P1, PT, R211, R11, PT ;  /* 0x0000000bd300720c */ /* 0x000fe40003f24270 */
[----:B------:R-:W-:Y:S02]  /*10650*/  FSEL R128, R99, -INF , !P0 ;  /* 0xff80000063807808 */ /* 0x000fe40004000000 */
[----:B------:R-:W-:-:S02]  /*10660*/  FSEL R164, R112, -INF , !P5 ;  /* 0xff80000070a47808 */ /* 0x000fc40006800000 */
[----:B------:R-:W-:Y:S02]  /*10670*/  FSEL R162, R113, -INF , !P4 ;  /* 0xff80000071a27808 */ /* 0x000fe40006000000 */
[----:B------:R-:W-:Y:S02]  /*10680*/  ISETP.GT.AND P0, PT, R211, R5, PT ;  /* 0x00000005d300720c */ /* 0x000fe40003f04270 */
[-C--:B------:R-:W-:Y:S02]  /*10690*/  ISETP.GE.AND P5, PT, R57, R212.reuse, PT ;  /* 0x000000d43900720c */ /* 0x080fe40003fa6270 */
[----:B------:R-:W-:Y:S02]  /*106a0*/  ISETP.GE.AND P4, PT, R56, R212, PT ;  /* 0x000000d43800720c */ /* 0x000fe40003f86270 */
[----:B------:R-:W-:Y:S02]  /*106b0*/  ISETP.GE.AND P2, PT, R11, R210, PT ;  /* 0x000000d20b00720c */ /* 0x000fe40003f46270 */
[----:B------:R-:W-:-:S02]  /*106c0*/  FSEL R98, R98, -INF , !P1 ;  /* 0xff80000062627808 */ /* 0x000fc40004800000 */
        /* <DEDUP_REMOVED lines=8> */
[----:B------:R-:W-:Y:S02]  /*10750*/  FSEL R52, R91, -INF , !P0 ;  /* 0xff8000005b347808 */ /* 0x000fe40004000000 */
[----:B------:R-:W-:Y:S02]  /*10760*/  FSEL R140, R104, -INF , !P5 ;  /* 0xff800000688c7808 */ /* 0x000fe40006800000 */
[----:B------:R-:W-:Y:S02]  /*10770*/  FSEL R138, R105, -INF , !P4 ;  /* 0xff800000698a7808 */ /* 0x000fe40006000000 */
[----:B------:R-:W-:-:S02]  /*10780*/  ISETP.GT.AND P0, PT, R63, R192, PT ;  /* 0x000000c03f00720c */ /* 0x000fc40003f04270 */
[-C--:B------:R-:W-:Y:S02]  /*10790*/  ISETP.GE.AND P5, PT, R11, R212.reuse, PT ;  /* 0x000000d40b00720c */ /* 0x080fe40003fa6270 */
[----:B------:R-:W-:Y:S02]  /*107a0*/  ISETP.GE.AND P4, PT, R9, R212, PT ;  /* 0x000000d40900720c */ /* 0x000fe40003f86270 */
[----:B------:R-:W-:Y:S02]  /*107b0*/  ISETP.GE.AND P1, PT, R7, R210, PT ;  /* 0x000000d20700720c */ /* 0x000fe40003f26270 */
[----:B------:R-:W-:Y:S02]  /*107c0*/  FSEL R94, R94, -INF , !P2 ;  /* 0xff8000005e5e7808 */ /* 0x000fe40005000000 */
[----:B------:R-:W-:Y:S02]  /*107d0*/  FSEL R134, R96, -INF , !P5 ;  /* 0xff80000060867808 */ /* 0x000fe40006800000 */
[----:B------:R-:W-:-:S02]  /*107e0*/  FSEL R130, R97, -INF , !P4 ;  /* 0xff80000061827808 */ /* 0x000fc40006000000 */
[----:B------:R-:W-:Y:S02]  /*107f0*/  FSEL R124, R94, -INF , !P1 ;  /* 0xff8000005e7c7808 */ /* 0x000fe40004800000 */
[-C--:B------:R-:W-:Y:S02]  /*10800*/  ISETP.GE.AND P5, PT, R7, R212.reuse, PT ;  /* 0x000000d40700720c */ /* 0x080fe40003fa6270 */
[----:B------:R-:W-:Y:S02]  /*10810*/  ISETP.GE.AND P4, PT, R5, R212, PT ;  /* 0x000000d40500720c */ /* 0x000fe40003f86270 */
[----:B------:R-:W-:Y:S02]  /*10820*/  ISETP.GT.AND P1, PT, R211, R3, PT ;  /* 0x00000003d300720c */ /* 0x000fe40003f24270 */
[----:B------:R-:W-:Y:S02]  /*10830*/  FSEL R64, R92, -INF , !P5 ;  /* 0xff8000005c407808 */ /* 0x000fe40006800000 */
[----:B------:R-:W-:-:S02]  /*10840*/  FSEL R60, R93, -INF , !P4 ;  /* 0xff8000005d3c7808 */ /* 0x000fc40006000000 */
[----:B------:R-:W-:Y:S02]  /*10850*/  FSEL R66, R90, -INF , !P1 ;  /* 0xff8000005a427808 */ /* 0x000fe40004800000 */
[----:B------:R-:W-:Y:S02]  /*10860*/  ISETP.GE.AND P3, PT, R5, R210, PT ;  /* 0x000000d20500720c */ /* 0x000fe40003f66270 */
[C---:B------:R-:W-:Y:S02]  /*10870*/  ISETP.GE.AND P5, PT, R3.reuse, R212, PT ;  /* 0x000000d40300720c */ /* 0x040fe40003fa6270 */
[----:B------:R-:W-:Y:S02]  /*10880*/  ISETP.GE.AND P2, PT, R3, R210, PT ;  /* 0x000000d20300720c */ /* 0x000fe40003f46270 */
[C---:B------:R-:W-:Y:S02]  /*10890*/  ISETP.GE.AND P4, PT, R0.reuse, R212, PT ;  /* 0x000000d40000720c */ /* 0x040fe40003f86270 */
[----:B------:R-:W-:-:S02]  /*108a0*/  ISETP.GE.AND P1, PT, R0, R210, PT ;  /* 0x000000d20000720c */ /* 0x000fc40003f26270 */
[----:B------:R-:W-:Y:S02]  /*108b0*/  FSEL R122, R95, -INF , !P3 ;  /* 0xff8000005f7a7808 */ /* 0x000fe40005800000 */
[----:B------:R-:W-:Y:S02]  /*108c0*/  VIMNMX R213, PT, PT, RZ, R213, !PT ;  /* 0x000000d5ffd57248 */ /* 0x000fe40007fe0100 */
[----:B------:R-:W-:Y:S02]  /*108d0*/  VIMNMX R211, PT, PT, RZ, R211, !PT ;  /* 0x000000d3ffd37248 */ /* 0x000fe40007fe0100 */
[----:B------:R-:W-:Y:S02]  /*108e0*/  FSEL R58, R88, -INF , !P5 ;  /* 0xff800000583a7808 */ /* 0x000fe40006800000 */
[----:B------:R-:W-:Y:S02]  /*108f0*/  FSEL R66, R66, -INF , !P2 ;  /* 0xff80000042427808 */ /* 0x000fe40005000000 */
[----:B------:R-:W-:-:S02]  /*10900*/  FSEL R54, R89, -INF , !P4 ;  /* 0xff80000059367808 */ /* 0x000fc40006000000 */
        /* <DEDUP_REMOVED lines=15> */
.L_x_2033:
        /* <DEDUP_REMOVED lines=60> */
.L_x_2034:
[----:B------:R-:W-:Y:S05]  /*10dc0*/  BSYNC.RECONVERGENT B0 ;  /* 0x0000000000007941 */ /* 0x000fea0003800200 */
.L_x_2032:
        /* <DEDUP_REMOVED lines=76> */
.L_x_2036:
[----:B------:R1:W-:Y:S02]  /*11290*/  STS.128 [R203+0x8800], RZ ;  /* 0x008800ffcb007388 */ /* 0x0003e40000000c00 */
.L_x_2037:
[----:B------:R-:W-:Y:S05]  /*112a0*/  BSYNC.RECONVERGENT B0 ;  /* 0x0000000000007941 */ /* 0x000fea0003800200 */
.L_x_2035:
[----:B------:R-:W0:Y:S02]  /*112b0*/  LDGDEPBAR ;  /* 0x00000000000079af */ /* 0x000e240000000000 */
.L_x_2031:
[----:B------:R-:W-:Y:S05]  /*112c0*/  BSYNC.RECONVERGENT B1 ;  /* 0x0000000000017941 */ /* 0x000fea0003800200 */
.L_x_2030:
        /* <DEDUP_REMOVED lines=33> */
[----:B--2---:R-:W-:Y:S02]  /*114e0*/  FMNMX.FTZ R18, R52, R3, !PT ;  /* 0x0000000334127209 */ /* 0x004fe40007810000 */
[----:B------:R-:W-:Y:S01]  /*114f0*/  SHF.L.U32 R185, R184, 0x5, RZ ;  /* 0x00000005b8b97819 */ /* 0x000fe200000006ff */
[----:B------:R-:W2:Y:S04]  /*11500*/  SHFL.BFLY PT, R14, R5, 0x2, 0x1f ;  /* 0x0c401f00050e7f89 */ /* 0x000ea800000e0000 */
[----:B------:R-:W5:Y:S01]  /*11510*/  SHFL.BFLY PT, R7, R18, 0x2, 0x1f ;  /* 0x0c401f0012077f89 */ /* 0x000f6200000e0000 */
[----:B--2---:R-:W-:-:S02]  /*11520*/  FMNMX.FTZ R14, R5, R14, !PT ;  /* 0x0000000e050e7209 */ /* 0x004fc40007810000 */
[----:B------:R-:W-:Y:S02]  /*11530*/  LOP3.LUT R5, R185, 0xc0, RZ, 0xc0, !PT ;  /* 0x000000c0b9057812 */ /* 0x000fe400078ec0ff */
[----:B-----5:R-:W-:Y:S01]  /*11540*/  FMNMX.FTZ R7, R18, R7, !PT ;  /* 0x0000000712077209 */ /* 0x020fe20007810000 */
[----:B------:R-:W2:Y:S01]  /*11550*/  SHFL.BFLY PT, R3, R14, 0x1, 0x1f ;  /* 0x0c201f000e037f89 */ /* 0x000ea200000e0000 */
[----:B------:R-:W-:-:S03]  /*11560*/  LOP3.LUT R5, R5, 0x8, R2, 0xf8, !PT ;  /* 0x0000000805057812 */ /* 0x000fc600078ef802 */
[----:B------:R-:W5:Y:S01]  /*11570*/  SHFL.BFLY PT, R0, R7, 0x1, 0x1f ;  /* 0x0c201f0007007f89 */ /* 0x000f6200000e0000 */
[----:B--2---:R-:W-:Y:S02]  /*11580*/  FMNMX.FTZ R2, R14, R3, !PT ;  /* 0x000000030e027209 */ /* 0x004fe40007810000 */
[----:B------:R-:W-:Y:S02]  /*11590*/  SHF.L.U32 R14, R184, 0x2, RZ ;  /* 0x00000002b80e7819 */ /* 0x000fe400000006ff */
[----:B-----5:R-:W-:Y:S02]  /*115a0*/  FMNMX.FTZ R0, R7, R0, !PT ;  /* 0x0000000007007209 */ /* 0x020fe40007810000 */
[----:B------:R-:W-:Y:S02]  /*115b0*/  LOP3.LUT R14, R5, 0x18, R14, 0x78, !PT ;  /* 0x00000018050e7812 */ /* 0x000fe400078e780e */
[----:B------:R-:W-:Y:S02]  /*115c0*/  FSETP.NEU.FTZ.AND P0, PT, R0, -INF , PT ;  /* 0xff8000000000780b */ /* 0x000fe40003f1d000 */
[----:B------:R-:W-:-:S04]  /*115d0*/  LOP3.LUT R185, R14, 0x120, R185, 0xf8, !PT ;  /* 0x000001200eb97812 */ /* 0x000fc800078ef8b9 */
[----:B------:R-:W-:-:S04]  /*115e0*/  LEA R185, R185, UR6, 0x1 ;  /* 0x00000006b9b97c11 */ /* 0x000fc8000f8e08ff */
[----:B------:R-:W-:Y:S01]  /*115f0*/  LEA R3, R62, R185, 0x1 ;  /* 0x000000b93e037211 */ /* 0x000fe200078e08ff */
[----:B------:R-:W2:Y:S04]  /*11600*/  LDSM.16.MT88.4 R108, [R185+0x9000] ;  /* 0x00900000b96c783b */ /* 0x000ea80000004200 */
[----:B------:R-:W5:Y:S04]  /*11610*/  LDSM.16.MT88.4 R100, [R3+0x9000] ;  /* 0x009000000364783b */ /* 0x000f680000004200 */
[----:B------:R-:W1:Y:S04]  /*11620*/  LDSM.16.MT88.4 R92, [R185+0xb000] ;  /* 0x00b00000b95c783b */ /* 0x000e680000004200 */
[----:B------:R-:W1:Y:S04]  /*11630*/  LDSM.16.MT88.4 R84, [R3+0xb000] ;  /* 0x00b000000354783b */ /* 0x000e680000004200 */
[----:B------:R-:W1:Y:S01]  /*11640*/  LDSM.16.MT88.4 R76, [R185+0xd000] ;  /* 0x00d00000b94c783b */ /* 0x000e620000004200 */
        /* <DEDUP_REMOVED lines=16> */
[----:B------:R-:W4:Y:S01]  /*11750*/  LDSM.16.MT88.4 R4, [R3+0xd000] ;  /* 0x00d000000304783b */ /* 0x000f220000004200 */
[-CC-:B------:R-:W-:Y:S01]  /*11760*/  FFMA.FTZ R41, R16, R56.reuse, -R57.reuse ;  /* 0x0000003810297223 */ /* 0x180fe20000010839 */
[-C--:B------:R-:W-:Y:S01]  /*11770*/  FFMA.FTZ R39, R12, R56.reuse, -R57 ;  /* 0x000000380c277223 */ /* 0x080fe20000010839 */
[-C--:B------:R-:W-:Y:S01]  /*11780*/  FFMA.FTZ R45, R36, R56.reuse, -R55 ;  /* 0x00000038242d7223 */ /* 0x080fe20000010837 */
[----:B------:R-:W4:Y:S01]  /*11790*/  LDSM.16.MT88.4 R16, [R185+0x9400] ;  /* 0x00940000b910783b */ /* 0x000f220000004200 */
[-C--:B------:R-:W-:Y:S01]  /*117a0*/  FFMA.FTZ R38, R10, R56.reuse, -R57 ;  /* 0x000000380a267223 */ /* 0x080fe20000010839 */
[-C--:B------:R-:W-:Y:S01]  /*117b0*/  FFMA.FTZ R36, R8, R56.reuse, -R55 ;  /* 0x0000003808247223 */ /* 0x080fe20000010837 */
[----:B------:R-:W2:Y:S01]  /*117c0*/  MUFU.EX2 R50, R50 ;  /* 0x0000003200327308 */ /* 0x000ea20000000800 */
[----:B------:R-:W4:Y:S01]  /*117d0*/  LDSM.16.MT88.4 R12, [R3+0x9400] ;  /* 0x00940000030c783b */ /* 0x000f220000004200 */
[-C--:B------:R-:W-:Y:S01]  /*117e0*/  FFMA.FTZ R42, R20, R56.reuse, -R57 ;  /* 0x00000038142a7223 */ /* 0x080fe20000010839 */
[-CC-:B------:R-:W-:Y:S01]  /*117f0*/  FFMA.FTZ R33, R222, R56.reuse, -R55.reuse ;  /* 0x00000038de217223 */ /* 0x180fe20000010837 */
[-CC-:B------:R-:W-:Y:S01]  /*11800*/  FFMA.FTZ R32, R32, R56.reuse, -R55.reuse ;  /* 0x0000003820207223 */ /* 0x180fe20000010837 */
[----:B------:R-:W4:Y:S01]  /*11810*/  LDSM.16.MT88.4 R8, [R185+0xb400] ;  /* 0x00b40000b908783b */ /* 0x000f220000004200 */
[-C--:B------:R-:W-:Y:S01]  /*11820*/  FFMA.FTZ R29, R220, R56.reuse, -R55 ;  /* 0x00000038dc1d7223 */ /* 0x080fe20000010837 */
[-CC-:B------:R-:W-:Y:S01]  /*11830*/  FFMA.FTZ R35, R218, R56.reuse, -R57.reuse ;  /* 0x00000038da237223 */ /* 0x180fe20000010839 */
[----:B------:R-:W-:Y:S01]  /*11840*/  MUFU.EX2 R46, R46 ;  /* 0x0000002e002e7308 */ /* 0x000fe20000000800 */
[----:B---3--:R-:W3:Y:S01]  /*11850*/  LDSM.16.MT88.4 R20, [R3+0xb400] ;  /* 0x00b400000314783b */ /* 0x008ee20000004200 */
[-CC-:B------:R-:W-:Y:S01]  /*11860*/  FFMA.FTZ R34, R34, R56.reuse, -R57.reuse ;  /* 0x0000003822227223 */ /* 0x180fe20000010839 */
[-CC-:B------:R-:W-:Y:S01]  /*11870*/  FFMA.FTZ R31, R216, R56.reuse, -R57.reuse ;  /* 0x00000038d81f7223 */ /* 0x180fe20000010839 */
[-C--:B------:R-:W-:Y:S01]  /*11880*/  FFMA.FTZ R30, R30, R56.reuse, -R57 ;  /* 0x000000381e1e7223 */ /* 0x080fe20000010839 */
[-CC-:B------:R-:W-:Y:S01]  /*11890*/  FFMA.FTZ R28, R28, R56.reuse, -R55.reuse ;  /* 0x000000381c1c7223 */ /* 0x180fe20000010837 */
[-CC-:B------:R-:W-:Y:S01]  /*118a0*/  FFMA.FTZ R59, R214, R56.reuse, -R55.reuse ;  /* 0x00000038d63b7223 */ /* 0x180fe20000010837 */
[-CC-:B------:R-:W-:Y:S01]  /*118b0*/  FFMA.FTZ R62, R182, R56.reuse, -R55.reuse ;  /* 0x00000038b63e7223 */ /* 0x180fe20000010837 */
[----:B------:R-:W5:Y:S01]  /*118c0*/  MUFU.EX2 R43, R43 ;  /* 0x0000002b002b7308 */ /* 0x000f620000000800 */
[----:B--2---:R-:W-:Y:S01]  /*118d0*/  F2FP.BF16.F32.PACK_AB R69, R50, R53 ;  /* 0x000000353245723e */ /* 0x004fe200000010ff */
        /* <DEDUP_REMOVED lines=14> */
[----:B------:R-:W2:Y:S01]  /*119c0*/  MUFU.EX2 R48, R48 ;  /* 0x0000003000307308 */ /* 0x000ea20000000800 */
[----:B-----5:R-:W-:Y:S01]  /*119d0*/  F2FP.BF16.F32.PACK_AB R71, R43, R46 ;  /* 0x0000002e2b47723e */ /* 0x020fe200000010ff */
[-CC-:B------:R-:W-:Y:S01]  /*119e0*/  FFMA.FTZ R160, R160, R56.reuse, -R55.reuse ;  /* 0x00000038a0a07223 */ /* 0x180fe20000010837 */
[-CC-:B------:R-:W-:Y:S01]  /*119f0*/  FFMA.FTZ R133, R26, R56.reuse, -R55.reuse ;  /* 0x000000381a857223 */ /* 0x180fe20000010837 */
[-C--:B------:R-:W-:Y:S01]  /*11a00*/  FFMA.FTZ R168, R24, R56.reuse, -R55 ;  /* 0x0000003818a87223 */ /* 0x080fe20000010837 */
[-C--:B------:R-:W-:Y:S01]  /*11a10*/  FFMA.FTZ R139, R156, R56.reuse, -R57 ;  /* 0x000000389c8b7223 */ /* 0x080fe20000010839 */
[----:B------:R-:W-:Y:S01]  /*11a20*/  LDSM.16.MT88.4 R24, [R3+0xc000] ;  /* 0x00c000000318783b */ /* 0x000fe20000004200 */
[-C--:B------:R-:W-:Y:S01]  /*11a30*/  FFMA.FTZ R135, R166, R56.reuse, -R55 ;  /* 0x00000038a6877223 */ /* 0x080fe20000010837 */
        /* <DEDUP_REMOVED lines=8> */
[----:B------:R-:W5:Y:S01]  /*11ac0*/  MUFU.EX2 R44, R44 ;  /* 0x0000002c002c7308 */ /* 0x000f620000000800 */
[----:B--2---:R-:W-:Y:S01]  /*11ad0*/  F2FP.BF16.F32.PACK_AB R68, R48, R51 ;  /* 0x000000333044723e */ /* 0x004fe200000010ff */
        /* <DEDUP_REMOVED lines=11> */
[----:B------:R-:W-:-:S02]  /*11b90*/  ISETP.GT.AND P0, PT, R63, R192, PT ;  /* 0x000000c03f00720c */ /* 0x000fc40003f04270 */
[----:B------:R-:W-:Y:S01]  /*11ba0*/  FADD.FTZ R46, R43, R46 ;  /* 0x0000002e2b2e7221 */ /* 0x000fe20000010000 */
[----:B------:R-:W-:Y:S01]  /*11bb0*/  MUFU.EX2 R40, R40 ;  /* 0x0000002800287308 */ /* 0x000fe20000000800 */
[----:B-----5:R-:W-:Y:S02]  /*11bc0*/  F2FP.BF16.F32.PACK_AB R70, R44, R47 ;  /* 0x0000002f2c46723e */ /* 0x020fe400000010ff */
[----:B------:R-:W-:-:S05]  /*11bd0*/  IADD3 R218, PT, PT, R185, 0x9000, RZ ;  /* 0x00009000b9da7810 */ /* 0x000fca0007ffe0ff */
        /* <DEDUP_REMOVED lines=9> */
[C---:B-1----:R-:W-:Y:S07]  /*11c70*/  HMMA.16816.F32.BF16 R96, R68.reuse, R92, RZ ;  /* 0x0000005c4460723c */ /* 0x042fee00000418ff */
[----:B------:R-:W1:Y:S01]  /*11c80*/  MUFU.EX2 R36, R36 ;  /* 0x0000002400247308 */ /* 0x000e620000000800 */
        /* <DEDUP_REMOVED lines=10> */
[----:B----4-:R-:W-:Y:S01]  /*11d30*/  HMMA.16816.F32.BF16 R72, R68, R4, RZ ;  /* 0x000000044448723c */ /* 0x010fe200000418ff */
[----:B--2---:R-:W-:-:S02]  /*11d40*/  F2FP.BF16.F32.PACK_AB R4, R41, R42 ;  /* 0x0000002a2904723e */ /* 0x004fc400000010ff */
[----:B------:R-:W-:Y:S01]  /*11d50*/  F2FP.BF16.F32.PACK_AB R5, R40, R45 ;  /* 0x0000002d2805723e */ /* 0x000fe200000010ff */
[----:B------:R-:W-:-:S03]  /*11d60*/  FADD.FTZ R45, R45, R46 ;  /* 0x0000002e2d2d7221 */ /* 0x000fc60000010000 */
[----:B------:R-:W-:Y:S01]  /*11d70*/  MUFU.EX2 R31, R31 ;  /* 0x0000001f001f7308 */ /* 0x000fe20000000800 */
[----:B------:R-:W-:Y:S01]  /*11d80*/  HMMA.16816.F32.BF16 R68, R68, R6, RZ ;  /* 0x000000064444723c */ /* 0x000fe200000418ff */
[----:B-----5:R-:W-:Y:S01]  /*11d90*/  F2FP.BF16.F32.PACK_AB R6, R38, R39 ;  /* 0x000000272606723e */ /* 0x020fe200000010ff */
[----:B------:R-:W-:Y:S01]  /*11da0*/  FADD.FTZ R40, R40, R45 ;  /* 0x0000002d28287221 */ /* 0x000fe20000010000 */
[----:B-1----:R-:W-:-:S03]  /*11db0*/  F2FP.BF16.F32.PACK_AB R7, R36, R37 ;  /* 0x000000252407723e */ /* 0x002fc600000010ff */
[----:B------:R-:W-:Y:S01]  /*11dc0*/  FADD.FTZ R37, R37, R40 ;  /* 0x0000002825257221 */ /* 0x000fe20000010000 */
[----:B------:R-:W1:Y:S03]  /*11dd0*/  MUFU.EX2 R30, R30 ;  /* 0x0000001e001e7308 */ /* 0x000e660000000800 */
[C---:B------:R-:W-:Y:S05]  /*11de0*/  HMMA.16816.F32.BF16 R112, R4.reuse, R16, R112 ;  /* 0x000000100470723c */ /* 0x040fea0000041870 */
[----:B------:R-:W-:Y:S01]  /*11df0*/  FADD.FTZ R36, R36, R37 ;  /* 0x0000002524247221 */ /* 0x000fe20000010000 */
[----:B------:R-:W2:Y:S02]  /*11e00*/  MUFU.EX2 R28, R28 ;  /* 0x0000001c001c7308 */ /* 0x000ea40000000800 */
[C---:B------:R-:W-:Y:S01]  /*11e10*/  HMMA.16816.F32.BF16 R108, R4.reuse, R18, R108 ;  /* 0x00000012046c723c */ /* 0x040fe2000004186c */
[----:B------:R-:W4:Y:S05]  /*11e20*/  LDSM.16.MT88.4 R16, [R185+0xd400] ;  /* 0x00d40000b910783b */ /* 0x000f2a0000004200 */
[----:B------:R-:W-:Y:S02]  /*11e30*/  MUFU.EX2 R59, R59 ;  /* 0x0000003b003b7308 */ /* 0x000fe40000000800 */
[C---:B------:R-:W-:Y:S06]  /*11e40*/  HMMA.16816.F32.BF16 R104, R4.reuse, R12, R104 ;  /* 0x0000000c0468723c */ /* 0x040fec0000041868 */
[----:B------:R-:W-:Y:S02]  /*11e50*/  MUFU.EX2 R62, R62 ;  /* 0x0000003e003e7308 */ /* 0x000fe40000000800 */
[C---:B------:R-:W-:Y:S01]  /*11e60*/  HMMA.16816.F32.BF16 R100, R4.reuse, R14, R100 ;  /* 0x0000000e0464723c */ /* 0x040fe20000041864 */
[----:B------:R-:W5:Y:S05]  /*11e70*/  LDSM.16.MT88.4 R12, [R3+0xd400] ;  /* 0x00d40000030c783b */ /* 0x000f6a0000004200 */
[----:B------:R-:W-:Y:S02]  /*11e80*/  MUFU.EX2 R65, R65 ;  /* 0x0000004100417308 */ /* 0x000fe40000000800 */
[C---:B------:R-:W-:Y:S06]  /*11e90*/  HMMA.16816.F32.BF16 R96, R4.reuse, R8, R96 ;  /* 0x000000080460723c */ /* 0x040fec0000041860 */
[----:B------:R-:W-:Y:S02]  /*11ea0*/  MUFU.EX2 R67, R67 ;  /* 0x0000004300437308 */ /* 0x000fe40000000800 */
[C---:B------:R-:W-:Y:S01]  /*11eb0*/  HMMA.16816.F32.BF16 R92, R4.reuse, R10, R92 ;  /* 0x0000000a045c723c */ /* 0x040fe2000004185c */
[----:B------:R-:W2:Y:S05]  /*11ec0*/  LDSM.16.MT88.4 R8, [R185+0x9800] ;  /* 0x00980000b908783b */ /* 0x000eaa0000004200 */
[----:B------:R-:W2:Y:S02]  /*11ed0*/  MUFU.EX2 R126, R126 ;  /* 0x0000007e007e7308 */ /* 0x000ea40000000800 */
[C---:B---3--:R-:W-:Y:S06]  /*11ee0*/  HMMA.16816.F32.BF16 R88, R4.reuse, R20, R88 ;  /* 0x000000140458723c */ /* 0x048fec0000041858 */
[----:B------:R-:W-:Y:S02]  /*11ef0*/  MUFU.EX2 R123, R123 ;  /* 0x0000007b007b7308 */ /* 0x000fe40000000800 */
[C---:B------:R-:W-:Y:S01]  /*11f00*/  HMMA.16816.F32.BF16 R84, R4.reuse, R22, R84 ;  /* 0x000000160454723c */ /* 0x040fe20000041854 */
[----:B------:R-:W3:Y:S05]  /*11f10*/  LDSM.16.MT88.4 R20, [R3+0x9800] ;  /* 0x009800000314783b */ /* 0x000eea0000004200 */
[----:B------:R-:W3:Y:S02]  /*11f20*/  MUFU.EX2 R132, R132 ;  /* 0x0000008400847308 */ /* 0x000ee40000000800 */
[C---:B----4-:R-:W-:Y:S06]  /*11f30*/  HMMA.16816.F32.BF16 R80, R4.reuse, R16, R80 ;  /* 0x000000100450723c */ /* 0x050fec0000041850 */
[----:B------:R-:W4:Y:S02]  /*11f40*/  MUFU.EX2 R136, R136 ;  /* 0x0000008800887308 */ /* 0x000f240000000800 */
[C---:B------:R-:W-:Y:S01]  /*11f50*/  HMMA.16816.F32.BF16 R76, R4.reuse, R18, R76 ;  /* 0x00000012044c723c */ /* 0x040fe2000004184c */
[----:B------:R-:W4:Y:S05]  /*11f60*/  LDSM.16.MT88.4 R16, [R185+0xb800] ;  /* 0x00b80000b910783b */ /* 0x000f2a0000004200 */
[----:B------:R-:W-:Y:S02]  /*11f70*/  MUFU.EX2 R125, R125 ;  /* 0x0000007d007d7308 */ /* 0x000fe40000000800 */
[C---:B-----5:R-:W-:Y:S06]  /*11f80*/  HMMA.16816.F32.BF16 R72, R4.reuse, R12, R72 ;  /* 0x0000000c0448723c */ /* 0x060fec0000041848 */
[----:B------:R-:W-:Y:S02]  /*11f90*/  MUFU.EX2 R148, R148 ;  /* 0x0000009400947308 */ /* 0x000fe40000000800 */
[----:B------:R-:W-:Y:S03]  /*11fa0*/  HMMA.16816.F32.BF16 R68, R4, R14, R68 ;  /* 0x0000000e0444723c */ /* 0x000fe60000041844 */
        /* <DEDUP_REMOVED lines=9> */
[----:B------:R-:W-:Y:S01]  /*12040*/  HMMA.16816.F32.BF16 R112, R4, R8, R112 ;  /* 0x000000080470723c */ /* 0x000fe20000041870 */
[----:B------:R-:W-:Y:S02]  /*12050*/  MUFU.EX2 R129, R129 ;  /* 0x0000008100817308 */ /* 0x000fe40000000800 */
[----:B------:R-:W-:-:S05]  /*12060*/  FADD.FTZ R28, R28, R29 ;  /* 0x0000001d1c1c7221 */ /* 0x000fca0000010000 */
[C---:B------:R-:W-:Y:S01]  /*12070*/  HMMA.16816.F32.BF16 R108, R4.reuse, R10, R108 ;  /* 0x0000000a046c723c */ /* 0x040fe2000004186c */
[----:B------:R-:W1:Y:S01]  /*12080*/  LDSM.16.MT88.4 R8, [R185+0xd800] ;  /* 0x00d80000b908783b */ /* 0x000e620000004200 */
[----:B------:R-:W2:Y:S06]  /*12090*/  MUFU.EX2 R150, R150 ;  /* 0x0000009600967308 */ /* 0x000eac0000000800 */
[C---:B---3--:R-:W-:Y:S02]  /*120a0*/  HMMA.16816.F32.BF16 R104, R4.reuse, R20, R104 ;  /* 0x000000140468723c */ /* 0x048fe40000041868 */
        /* <DEDUP_REMOVED lines=21> */
[----:B------:R-:W-:Y:S03]  /*12200*/  HMMA.16816.F32.BF16 R68, R4, R22, R68 ;  /* 0x000000160444723c */ /* 0x000fe60000041844 */
        /* <DEDUP_REMOVED lines=9> */
[----:B--2---:R-:W-:Y:S03]  /*122a0*/  HMMA.16816.F32.BF16 R112, R4, R16, R112 ;  /* 0x000000100470723c */ /* 0x004fe60000041870 */
[----:B------:R-:W-:-:S04]  /*122b0*/  FADD.FTZ R65, R65, R62 ;  /* 0x0000003e41417221 */ /* 0x000fc80000010000 */
[----:B------:R-:W-:Y:S01]  /*122c0*/  FADD.FTZ R136, R136, R65 ;  /* 0x0000004188887221 */ /* 0x000fe20000010000 */
[----:B------:R-:W-:Y:S01]  /*122d0*/  MUFU.EX2 R141, R141 ;  /* 0x0000008d008d7308 */ /* 0x000fe20000000800 */
[C---:B------:R-:W-:Y:S01]  /*122e0*/  HMMA.16816.F32.BF16 R108, R4.reuse, R18, R108 ;  /* 0x00000012046c723c */ /* 0x040fe2000004186c */
[----:B------:R-:W2:Y:S06]  /*122f0*/  LDSM.16.MT88.4 R16, [R3+0xbc00] ;  /* 0x00bc00000310783b */ /* 0x000eac0000004200 */
[----:B------:R-:W-:Y:S01]  /*12300*/  MUFU.EX2 R144, R144 ;  /* 0x0000009000907308 */ /* 0x000fe20000000800 */
[C---:B-----5:R-:W-:Y:S07]  /*12310*/  HMMA.16816.F32.BF16 R104, R4.reuse, R12, R104 ;  /* 0x0000000c0468723c */ /* 0x060fee0000041868 */
[----:B------:R-:W-:Y:S01]  /*12320*/  MUFU.EX2 R142, R142 ;  /* 0x0000008e008e7308 */ /* 0x000fe20000000800 */
[C---:B------:R-:W-:Y:S01]  /*12330*/  HMMA.16816.F32.BF16 R100, R4.reuse, R14, R100 ;  /* 0x0000000e0464723c */ /* 0x040fe20000041864 */
[----:B------:R-:W5:Y:S06]  /*12340*/  LDSM.16.MT88.4 R12, [R185+0xdc00] ;  /* 0x00dc0000b90c783b */ /* 0x000f6c0000004200 */
[----:B------:R-:W-:Y:S01]  /*12350*/  MUFU.EX2 R140, R140 ;  /* 0x0000008c008c7308 */ /* 0x000fe20000000800 */
[C---:B-1----:R-:W-:Y:S07]  /*12360*/  HMMA.16816.F32.BF16 R96, R4.reuse, R8, R96 ;  /* 0x000000080460723c */ /* 0x042fee0000041860 */
[----:B------:R-:W1:Y:S01]  /*12370*/  MUFU.EX2 R143, R143 ;  /* 0x0000008f008f7308 */ /* 0x000e620000000800 */
[C---:B------:R-:W-:Y:S01]  /*12380*/  HMMA.16816.F32.BF16 R92, R4.reuse, R10, R92 ;  /* 0x0000000a045c723c */ /* 0x040fe2000004185c */
[----:B------:R-:W1:Y:S06]  /*12390*/  LDSM.16.MT88.4 R8, [R185+0xa000] ;  /* 0x00a00000b908783b */ /* 0x000e6c0000004200 */
[----:B------:R-:W-:Y:S01]  /*123a0*/  MUFU.EX2 R134, R134 ;  /* 0x0000008600867308 */ /* 0x000fe20000000800 */
[C---:B---3--:R-:W-:Y:S07]  /*123b0*/  HMMA.16816.F32.BF16 R72, R4.reuse, R20, R72 ;  /* 0x000000140448723c */ /* 0x048fee0000041848 */
[----:B------:R-:W3:Y:S01]  /*123c0*/  MUFU.EX2 R145, R145 ;  /* 0x0000009100917308 */ /* 0x000ee20000000800 */
[C---:B--2---:R-:W-:Y:S07]  /*123d0*/  HMMA.16816.F32.BF16 R88, R4.reuse, R16, R88 ;  /* 0x000000100458723c */ /* 0x044fee0000041858 */
[----:B------:R-:W2:Y:S01]  /*123e0*/  MUFU.EX2 R147, R147 ;  /* 0x0000009300937308 */ /* 0x000ea20000000800 */
[C---:B------:R-:W-:Y:S01]  /*123f0*/  HMMA.16816.F32.BF16 R84, R4.reuse, R18, R84 ;  /* 0x000000120454723c */ /* 0x040fe20000041854 */
[----:B------:R-:W3:Y:S06]  /*12400*/  LDSM.16.MT88.4 R16, [R3+0xa000] ;  /* 0x00a000000310783b */ /* 0x000eec0000004200 */
[----:B------:R-:W-:Y:S01]  /*12410*/  MUFU.EX2 R220, R220 ;  /* 0x000000dc00dc7308 */ /* 0x000fe20000000800 */
[C---:B-----5:R-:W-:Y:S07]  /*12420*/  HMMA.16816.F32.BF16 R80, R4.reuse, R12, R80 ;  /* 0x0000000c0450723c */ /* 0x060fee0000041850 */
[----:B------:R-:W-:Y:S01]  /*12430*/  MUFU.EX2 R219, R219 ;  /* 0x000000db00db7308 */ /* 0x000fe20000000800 */
[C---:B------:R-:W-:Y:S01]  /*12440*/  HMMA.16816.F32.BF16 R76, R4.reuse, R14, R76 ;  /* 0x0000000e044c723c */ /* 0x040fe2000004184c */
[----:B------:R-:W5:Y:S07]  /*12450*/  LDSM.16.MT88.4 R12, [R185+0xc000] ;  /* 0x00c00000b90c783b */ /* 0x000f6e0000004200 */
[----:B------:R-:W-:Y:S03]  /*12460*/  HMMA.16816.F32.BF16 R68, R4, R22, R68 ;  /* 0x000000160444723c */ /* 0x000fe60000041844 */
        /* <DEDUP_REMOVED lines=8> */
[----:B-1----:R-:W-:Y:S03]  /*124f0*/  HMMA.16816.F32.BF16 R112, R4, R8, R112 ;  /* 0x000000080470723c */ /* 0x002fe60000041870 */
[----:B------:R-:W-:-:S05]  /*12500*/  FADD.FTZ R160, R160, R127 ;  /* 0x0000007fa0a07221 */ /* 0x000fca0000010000 */
[C---:B------:R-:W-:Y:S01]  /*12510*/  HMMA.16816.F32.BF16 R108, R4.reuse, R10, R108 ;  /* 0x0000000a046c723c */ /* 0x040fe2000004186c */
[----:B------:R-:W1:Y:S07]  /*12520*/  LDSM.16.MT88.4 R8, [R3+0xe000] ;  /* 0x00e000000308783b */ /* 0x000e6e0000004200 */
[C---:B---3--:R-:W-:Y:S08]  /*12530*/  HMMA.16816.F32.BF16 R104, R4.reuse, R16, R104 ;  /* 0x000000100468723c */ /* 0x048ff00000041868 */
[C---:B------:R-:W-:Y:S01]  /*12540*/  HMMA.16816.F32.BF16 R100, R4.reuse, R18, R100 ;  /* 0x000000120464723c */ /* 0x040fe20000041864 */
[----:B------:R-:W3:Y:S07]  /*12550*/  LDSM.16.MT88.4 R16, [R185+0xa400] ;  /* 0x00a40000b910783b */ /* 0x000eee0000004200 */
[C---:B-----5:R-:W-:Y:S08]  /*12560*/  HMMA.16816.F32.BF16 R96, R4.reuse, R12, R96 ;  /* 0x0000000c0460723c */ /* 0x060ff00000041860 */
[C---:B------:R-:W-:Y:S01]  /*12570*/  HMMA.16816.F32.BF16 R92, R4.reuse, R14, R92 ;  /* 0x0000000e045c723c */ /* 0x040fe2000004185c */
[----:B------:R-:W-:Y:S07]  /*12580*/  LDSM.16.MT88.4 R12, [R3+0xa400] ;  /* 0x00a40000030c783b */ /* 0x000fee0000004200 */
[C---:B------:R-:W-:Y:S08]  /*12590*/  HMMA.16816.F32.BF16 R88, R4.reuse, R24, R88 ;  /* 0x000000180458723c */ /* 0x040ff00000041858 */
[C---:B-1----:R-:W-:Y:S08]  /*125a0*/  HMMA.16816.F32.BF16 R72, R4.reuse, R8, R72 ;  /* 0x000000080448723c */ /* 0x042ff00000041848 */
[C---:B------:R-:W-:Y:S01]  /*125b0*/  HMMA.16816.F32.BF16 R68, R4.reuse, R10, R68 ;  /* 0x0000000a0444723c */ /* 0x040fe20000041844 */
[----:B------:R-:W1:Y:S07]  /*125c0*/  LDSM.16.MT88.4 R8, [R185+0xc400] ;  /* 0x00c40000b908783b */ /* 0x000e6e0000004200 */
[C---:B------:R-:W-:Y:S01]  /*125d0*/  HMMA.16816.F32.BF16 R84, R4.reuse, R26, R84 ;  /* 0x0000001a0454723c */ /* 0x040fe20000041854 */
[----:B------:R-:W-:Y:S07]  /*125e0*/  LDSM.16.MT88.4 R24, [R185+0xe400] ;  /* 0x00e40000b918783b */ /* 0x000fee0000004200 */
[C---:B------:R-:W-:Y:S08]  /*125f0*/  HMMA.16816.F32.BF16 R80, R4.reuse, R20, R80 ;  /* 0x000000140450723c */ /* 0x040ff00000041850 */
[----:B------:R-:W-:Y:S03]  /*12600*/  HMMA.16816.F32.BF16 R76, R4, R22, R76 ;  /* 0x00000016044c723c */ /* 0x000fe6000004184c */
[----:B------:R-:W-:Y:S01]  /*12610*/  F2FP.BF16.F32.PACK_AB R4, R162, R137 ;  /* 0x00000089a204723e */ /* 0x000fe200000010ff */
[----:B------:R-:W4:Y:S01]  /*12620*/  LDSM.16.MT88.4 R20, [R3+0xc400] ;  /* 0x00c400000314783b */ /* 0x000f220000004200 */
[----:B------:R-:W-:Y:S01]  /*12630*/  F2FP.BF16.F32.PACK_AB R5, R168, R133 ;  /* 0x00000085a805723e */ /* 0x000fe200000010ff */
[----:B------:R-:W-:Y:S01]  /*12640*/  FADD.FTZ R133, R133, R160 ;  /* 0x000000a085857221 */ /* 0x000fe20000010000 */
[----:B------:R-:W-:-:S02]  /*12650*/  F2FP.BF16.F32.PACK_AB R6, R156, R139 ;  /* 0x0000008b9c06723e */ /* 0x000fc400000010ff */
[----:B------:R-:W-:Y:S01]  /*12660*/  F2FP.BF16.F32.PACK_AB R7, R152, R135 ;  /* 0x000000879807723e */ /* 0x000fe200000010ff */
[----:B------:R-:W-:-:S04]  /*12670*/  FADD.FTZ R168, R168, R133 ;  /* 0x00000085a8a87221 */ /* 0x000fc80000010000 */
[----:B------:R-:W-:Y:S02]  /*12680*/  FADD.FTZ R135, R135, R168 ;  /* 0x000000a887877221 */ /* 0x000fe40000010000 */
[----:B---3--:R-:W-:Y:S03]  /*12690*/  HMMA.16816.F32.BF16 R112, R4, R16, R112 ;  /* 0x000000100470723c */ /* 0x008fe60000041870 */
[----:B------:R-:W-:-:S05]  /*126a0*/  FADD.FTZ R152, R152, R135 ;  /* 0x0000008798987221 */ /* 0x000fca0000010000 */
[C---:B------:R-:W-:Y:S01]  /*126b0*/  HMMA.16816.F32.BF16 R108, R4.reuse, R18, R108 ;  /* 0x00000012046c723c */ /* 0x040fe2000004186c */
[----:B------:R-:W3:Y:S07]  /*126c0*/  LDSM.16.MT88.4 R16, [R3+0xe400] ;  /* 0x00e400000310783b */ /* 0x000eee0000004200 */
[C---:B-1----:R-:W-:Y:S08]  /*126d0*/  HMMA.16816.F32.BF16 R96, R4.reuse, R8, R96 ;  /* 0x000000080460723c */ /* 0x042ff00000041860 */
[C---:B------:R-:W-:Y:S01]  /*126e0*/  HMMA.16816.F32.BF16 R92, R4.reuse, R10, R92 ;  /* 0x0000000a045c723c */ /* 0x040fe2000004185c */
[----:B------:R-:W1:Y:S07]  /*126f0*/  LDSM.16.MT88.4 R8, [R3+0xa800] ;  /* 0x00a800000308783b */ /* 0x000e6e0000004200 */
[C---:B------:R-:W-:Y:S08]  /*12700*/  HMMA.16816.F32.BF16 R104, R4.reuse, R12, R104 ;  /* 0x0000000c0468723c */ /* 0x040ff00000041868 */
[C---:B------:R-:W-:Y:S01]  /*12710*/  HMMA.16816.F32.BF16 R100, R4.reuse, R14, R100 ;  /* 0x0000000e0464723c */ /* 0x040fe20000041864 */
[----:B------:R-:W5:Y:S07]  /*12720*/  LDSM.16.MT88.4 R12, [R185+0xa800] ;  /* 0x00a80000b90c783b */ /* 0x000f6e0000004200 */
[C---:B----4-:R-:W-:Y:S08]  /*12730*/  HMMA.16816.F32.BF16 R88, R4.reuse, R20, R88 ;  /* 0x000000140458723c */ /* 0x050ff00000041858 */
[C---:B------:R-:W-:Y:S01]  /*12740*/  HMMA.16816.F32.BF16 R84, R4.reuse, R22, R84 ;  /* 0x000000160454723c */ /* 0x040fe20000041854 */
[----:B------:R-:W4:Y:S07]  /*12750*/  LDSM.16.MT88.4 R20, [R185+0xc800] ;  /* 0x00c80000b914783b */ /* 0x000f2e0000004200 */
[----:B------:R-:W-:Y:S03]  /*12760*/  HMMA.16816.F32.BF16 R80, R4, R24, R80 ;  /* 0x000000180450723c */ /* 0x000fe60000041850 */
[-CC-:B------:R-:W-:Y:S01]  /*12770*/  FFMA.FTZ R24, R124, R56.reuse, -R55.reuse ;  /* 0x000000387c187223 */ /* 0x180fe20000010837 */
[----:B------:R-:W-:-:S05]  /*12780*/  FFMA.FTZ R25, R122, R56, -R55 ;  /* 0x000000387a197223 */ /* 0x000fca0000010837 */
[----:B------:R-:W-:Y:S01]  /*12790*/  MUFU.EX2 R24, R24 ;  /* 0x0000001800187308 */ /* 0x000fe20000000800 */
[----:B------:R-:W-:Y:S03]  /*127a0*/  HMMA.16816.F32.BF16 R76, R4, R26, R76 ;  /* 0x0000001a044c723c */ /* 0x000fe6000004184c */
[----:B------:R-:W-:-:S04]  /*127b0*/  FADD.FTZ R27, R47, R48 ;  /* 0x000000302f1b7221 */ /* 0x000fc80000010000 */
[----:B------:R-:W-:Y:S01]  /*127c0*/  FADD.FTZ R27, R44, R27 ;  /* 0x0000001b2c1b7221 */ /* 0x000fe20000010000 */
[----:B------:R-:W-:Y:S01]  /*127d0*/  MUFU.EX2 R25, R25 ;  /* 0x0000001900197308 */ /* 0x000fe20000000800 */
[----:B---3--:R-:W-:Y:S03]  /*127e0*/  HMMA.16816.F32.BF16 R72, R4, R16, R72 ;  /* 0x000000100448723c */ /* 0x008fe60000041848 */
[----:B------:R-:W-:-:S04]  /*127f0*/  FADD.FTZ R26, R42, R27 ;  /* 0x0000001b2a1a7221 */ /* 0x000fc80000010000 */
[----:B------:R-:W-:Y:S01]  /*12800*/  FADD.FTZ R26, R41, R26 ;  /* 0x0000001a291a7221 */ /* 0x000fe20000010000 */
[----:B------:R-:W-:Y:S03]  /*12810*/  HMMA.16816.F32.BF16 R68, R4, R18, R68 ;  /* 0x000000120444723c */ /* 0x000fe60000041844 */
[----:B------:R-:W-:Y:S01]  /*12820*/  F2FP.BF16.F32.PACK_AB R4, R143, R140 ;  /* 0x0000008c8f04723e */ /* 0x000fe200000010ff */
[----:B------:R-:W3:Y:S01]  /*12830*/  LDSM.16.MT88.4 R16, [R3+0xc800] ;  /* 0x00c800000310783b */ /* 0x000ee20000004200 */
[----:B------:R-:W-:Y:S01]  /*12840*/  F2FP.BF16.F32.PACK_AB R5, R144, R141 ;  /* 0x0000008d9005723e */ /* 0x000fe200000010ff */
[----:B------:R-:W-:Y:S01]  /*12850*/  FADD.FTZ R39, R39, R26 ;  /* 0x0000001a27277221 */ /* 0x000fe20000010000 */
[----:B------:R-:W-:Y:S01]  /*12860*/  F2FP.BF16.F32.PACK_AB R6, R145, R134 ;  /* 0x000000869106723e */ /* 0x000fe200000010ff */
[----:B------:R-:W-:Y:S01]  /*12870*/  FADD.FTZ R141, R141, R152 ;  /* 0x000000988d8d7221 */ /* 0x000fe20000010000 */
[----:B--2---:R-:W-:Y:S01]  /*12880*/  F2FP.BF16.F32.PACK_AB R7, R147, R142 ;  /* 0x0000008e9307723e */ /* 0x004fe200000010ff */
[----:B------:R-:W-:-:S02]  /*12890*/  FADD.FTZ R38, R38, R39 ;  /* 0x0000002726267221 */ /* 0x000fc40000010000 */
[----:B------:R-:W-:Y:S02]  /*128a0*/  FADD.FTZ R141, R144, R141 ;  /* 0x0000008d908d7221 */ /* 0x000fe40000010000 */
[----:B------:R-:W-:Y:S02]  /*128b0*/  FADD.FTZ R35, R35, R38 ;  /* 0x0000002623237221 */ /* 0x000fe40000010000 */
[----:B-1----:R-:W-:Y:S03]  /*128c0*/  HMMA.16816.F32.BF16 R104, R4, R8, R104 ;  /* 0x000000080468723c */ /* 0x002fe60000041868 */
[----:B------:R-:W-:Y:S01]  /*128d0*/  FADD.FTZ R142, R142, R141 ;  /* 0x0000008d8e8e7221 */ /* 0x000fe20000010000 */
[----:B------:R-:W-:-:S03]  /*128e0*/  FADD.FTZ R34, R34, R35 ;  /* 0x0000002322227221 */ /* 0x000fc60000010000 */
[----:B------:R-:W-:Y:S01]  /*128f0*/  FADD.FTZ R147, R147, R142 ;  /* 0x0000008e93937221 */ /* 0x000fe20000010000 */
[----:B------:R-:W-:Y:S01]  /*12900*/  FADD.FTZ R31, R31, R34 ;  /* 0x000000221f1f7221 */ /* 0x000fe20000010000 */
[----:B------:R-:W-:Y:S01]  /*12910*/  HMMA.16816.F32.BF16 R100, R4, R10, R100 ;  /* 0x0000000a0464723c */ /* 0x000fe20000041864 */
[----:B------:R-:W1:Y:S02]  /*12920*/  LDSM.16.MT88.4 R8, [R3+0xe800] ;  /* 0x00e800000308783b */ /* 0x000e640000004200 */
[----:B------:R-:W-:-:S04]  /*12930*/  FADD.FTZ R30, R30, R31 ;  /* 0x0000001f1e1e7221 */ /* 0x000fc80000010000 */
[----:B------:R-:W-:Y:S01]  /*12940*/  FADD.FTZ R67, R67, R30 ;  /* 0x0000001e43437221 */ /* 0x000fe20000010000 */
[----:B-----5:R-:W-:Y:S03]  /*12950*/  HMMA.16816.F32.BF16 R112, R4, R12, R112 ;  /* 0x0000000c0470723c */ /* 0x020fe60000041870 */
[----:B------:R-:W-:-:S04]  /*12960*/  FADD.FTZ R126, R126, R67 ;  /* 0x000000437e7e7221 */ /* 0x000fc80000010000 */
[----:B------:R-:W-:Y:S01]  /*12970*/  FADD.FTZ R123, R123, R126 ;  /* 0x0000007e7b7b7221 */ /* 0x000fe20000010000 */
[----:B------:R-:W-:Y:S01]  /*12980*/  HMMA.16816.F32.BF16 R108, R4, R14, R108 ;  /* 0x0000000e046c723c */ /* 0x000fe2000004186c */
[----:B------:R-:W2:Y:S02]  /*12990*/  LDSM.16.MT88.4 R12, [R185+0xe800] ;  /* 0x00e80000b90c783b */ /* 0x000ea40000004200 */
[----:B------:R-:W-:-:S04]  /*129a0*/  FADD.FTZ R132, R132, R123 ;  /* 0x0000007b84847221 */ /* 0x000fc80000010000 */
[----:B------:R-:W-:Y:S01]  /*129b0*/  FADD.FTZ R129, R129, R132 ;  /* 0x0000008481817221 */ /* 0x000fe20000010000 */
[----:B----4-:R-:W-:Y:S03]  /*129c0*/  HMMA.16816.F32.BF16 R96, R4, R20, R96 ;  /* 0x000000140460723c */ /* 0x010fe60000041860 */
[-C--:B------:R-:W-:Y:S01]  /*129d0*/  FFMA.FTZ R20, R66, R56.reuse, -R55 ;  /* 0x0000003842147223 */ /* 0x080fe20000010837 */
[----:B------:R-:W-:Y:S01]  /*129e0*/  FFMA.FTZ R21, R64, R56, -R57 ;  /* 0x0000003840157223 */ /* 0x000fe20000010839 */
[----:B------:R-:W-:-:S04]  /*129f0*/  FADD.FTZ R150, R150, R129 ;  /* 0x0000008196967221 */ /* 0x000fc80000010000 */
[----:B------:R-:W-:Y:S01]  /*12a00*/  MUFU.EX2 R20, R20 ;  /* 0x0000001400147308 */ /* 0x000fe20000000800 */
[C---:B------:R-:W-:Y:S03]  /*12a10*/  HMMA.16816.F32.BF16 R92, R4.reuse, R22, R92 ;  /* 0x00000016045c723c */ /* 0x040fe6000004185c */
[-CC-:B------:R-:W-:Y:S01]  /*12a20*/  FFMA.FTZ R22, R60, R56.reuse, -R57.reuse ;  /* 0x000000383c167223 */ /* 0x180fe20000010839 */
[----:B------:R-:W-:Y:S01]  /*12a30*/  FFMA.FTZ R23, R58, R56, -R57 ;  /* 0x000000383a177223 */ /* 0x000fe20000010839 */
[----:B------:R-:W-:Y:S02]  /*12a40*/  FADD.FTZ R131, R131, R150 ;  /* 0x0000009683837221 */ /* 0x000fe40000010000 */
[----:B------:R-:W-:Y:S01]  /*12a50*/  MUFU.EX2 R21, R21 ;  /* 0x0000001500157308 */ /* 0x000fe20000000800 */
[----:B---3--:R-:W-:Y:S03]  /*12a60*/  HMMA.16816.F32.BF16 R88, R4, R16, R88 ;  /* 0x000000100458723c */ /* 0x008fe60000041858 */
[----:B------:R-:W-:-:S04]  /*12a70*/  FADD.FTZ R154, R154, R131 ;  /* 0x000000839a9a7221 */ /* 0x000fc80000010000 */
[----:B------:R-:W-:Y:S01]  /*12a80*/  FADD.FTZ R137, R137, R154 ;  /* 0x0000009a89897221 */ /* 0x000fe20000010000 */
[----:B------:R-:W3:Y:S01]  /*12a90*/  MUFU.EX2 R22, R22 ;  /* 0x0000001600167308 */ /* 0x000ee20000000800 */
[----:B-1----:R-:W-:Y:S03]  /*12aa0*/  HMMA.16816.F32.BF16 R72, R4, R8, R72 ;  /* 0x000000080448723c */ /* 0x002fe60000041848 */
[----:B------:R-:W-:-:S04]  /*12ab0*/  FADD.FTZ R162, R162, R137 ;  /* 0x00000089a2a27221 */ /* 0x000fc80000010000 */
[----:B------:R-:W1:Y:S01]  /*12ac0*/  MUFU.EX2 R23, R23 ;  /* 0x0000001700177308 */ /* 0x000e620000000800 */
[C---:B------:R-:W-:Y:S01]  /*12ad0*/  HMMA.16816.F32.BF16 R68, R4.reuse, R10, R68 ;  /* 0x0000000a0444723c */ /* 0x040fe20000041844 */
[----:B------:R-:W4:Y:S07]  /*12ae0*/  LDSM.16.MT88.4 R8, [R185+0xcc00] ;  /* 0x00cc0000b908783b */ /* 0x000f2e0000004200 */
[C---:B------:R-:W-:Y:S01]  /*12af0*/  HMMA.16816.F32.BF16 R84, R4.reuse, R18, R84 ;  /* 0x000000120454723c */ /* 0x040fe20000041854 */
[----:B------:R-:W5:Y:S07]  /*12b00*/  LDSM.16.MT88.4 R16, [R185+0xac00] ;  /* 0x00ac0000b910783b */ /* 0x000f6e0000004200 */
[C---:B--2---:R-:W-:Y:S08]  /*12b10*/  HMMA.16816.F32.BF16 R80, R4.reuse, R12, R80 ;  /* 0x0000000c0450723c */ /* 0x044ff00000041850 */
[----:B------:R-:W-:Y:S01]  /*12b20*/  HMMA.16816.F32.BF16 R76, R4, R14, R76 ;  /* 0x0000000e044c723c */ /* 0x000fe2000004184c */
[----:B------:R-:W2:Y:S02]  /*12b30*/  LDSM.16.MT88.4 R12, [R3+0xac00] ;  /* 0x00ac0000030c783b */ /* 0x000ea40000004200 */
[----:B---3--:R-:W-:-:S02]  /*12b40*/  F2FP.BF16.F32.PACK_AB R4, R22, R21 ;  /* 0x000000151604723e */ /* 0x008fc400000010ff */
[----:B------:R-:W-:Y:S01]  /*12b50*/  F2FP.BF16.F32.PACK_AB R5, R25, R24 ;  /* 0x000000181905723e */ /* 0x000fe200000010ff */
[----:B------:R-:W-:Y:S01]  /*12b60*/  FADD.FTZ R24, R24, R147 ;  /* 0x0000009318187221 */ /* 0x000fe20000010000 */
[----:B-1----:R-:W-:Y:S02]  /*12b70*/  F2FP.BF16.F32.PACK_AB R6, R220, R23 ;  /* 0x00000017dc06723e */ /* 0x002fe400000010ff */
[----:B------:R-:W-:Y:S01]  /*12b80*/  F2FP.BF16.F32.PACK_AB R7, R219, R20 ;  /* 0x00000014db07723e */ /* 0x000fe200000010ff */
[----:B------:R-:W-:-:S04]  /*12b90*/  FADD.FTZ R25, R25, R24 ;  /* 0x0000001819197221 */ /* 0x000fc80000010000 */
[----:B------:R-:W-:Y:S02]  /*12ba0*/  FADD.FTZ R20, R20, R25 ;  /* 0x0000001914147221 */ /* 0x000fe40000010000 */
[----:B----4-:R-:W-:Y:S03]  /*12bb0*/  HMMA.16816.F32.BF16 R96, R4, R8, R96 ;  /* 0x000000080460723c */ /* 0x010fe60000041860 */
[----:B------:R-:W-:-:S05]  /*12bc0*/  FADD.FTZ R219, R219, R20 ;  /* 0x00000014dbdb7221 */ /* 0x000fca0000010000 */
[C---:B------:R-:W-:Y:S01]  /*12bd0*/  HMMA.16816.F32.BF16 R92, R4.reuse, R10, R92 ;  /* 0x0000000a045c723c */ /* 0x040fe2000004185c */
[----:B------:R-:W1:Y:S07]  /*12be0*/  LDSM.16.MT88.4 R8, [R3+0xec00] ;  /* 0x00ec00000308783b */ /* 0x000e6e0000004200 */
[C---:B-----5:R-:W-:Y:S08]  /*12bf0*/  HMMA.16816.F32.BF16 R112, R4.reuse, R16, R112 ;  /* 0x000000100470723c */ /* 0x060ff00000041870 */
[C---:B------:R-:W-:Y:S01]  /*12c00*/  HMMA.16816.F32.BF16 R108, R4.reuse, R18, R108 ;  /* 0x00000012046c723c */ /* 0x040fe2000004186c */
[----:B------:R3:W4:Y:S07]  /*12c10*/  LDSM.16.MT88.4 R16, [R3+0xcc00] ;  /* 0x00cc00000310783b */ /* 0x00072e0000004200 */
[C---:B--2---:R-:W-:Y:S08]  /*12c20*/  HMMA.16816.F32.BF16 R104, R4.reuse, R12, R104 ;  /* 0x0000000c0468723c */ /* 0x044ff00000041868 */
[----:B------:R-:W-:Y:S01]  /*12c30*/  HMMA.16816.F32.BF16 R100, R4, R14, R100 ;  /* 0x0000000e0464723c */ /* 0x000fe20000041864 */
[----:B------:R-:W2:Y:S02]  /*12c40*/  LDSM.16.MT88.4 R12, [R185+0xec00] ;  /* 0x00ec0000b90c783b */ /* 0x000ea40000004200 */
[----:B---3--:R-:W-:-:S05]  /*12c50*/  FADD.FTZ R3, R139, R162 ;  /* 0x000000a28b037221 */ /* 0x008fca0000010000 */
[----:B-1----:R-:W-:Y:S03]  /*12c60*/  HMMA.16816.F32.BF16 R72, R4, R8, R72 ;  /* 0x000000080448723c */ /* 0x002fe60000041848 */
[----:B------:R-:W-:-:S04]  /*12c70*/  FADD.FTZ R3, R156, R3 ;  /* 0x000000039c037221 */ /* 0x000fc80000010000 */
[----:B------:R-:W-:Y:S01]  /*12c80*/  FADD.FTZ R140, R140, R3 ;  /* 0x000000038c8c7221 */ /* 0x000fe20000010000 */
[----:B------:R-:W-:Y:S03]  /*12c90*/  HMMA.16816.F32.BF16 R68, R4, R10, R68 ;  /* 0x0000000a0444723c */ /* 0x000fe60000041844 */
[----:B------:R-:W-:-:S04]  /*12ca0*/  FADD.FTZ R143, R143, R140 ;  /* 0x0000008c8f8f7221 */ /* 0x000fc80000010000 */
[----:B------:R-:W-:Y:S01]  /*12cb0*/  FADD.FTZ R8, R134, R143 ;  /* 0x0000008f86087221 */ /* 0x000fe20000010000 */
[----:B----4-:R-:W-:Y:S03]  /*12cc0*/  HMMA.16816.F32.BF16 R88, R4, R16, R88 ;  /* 0x000000100458723c */ /* 0x010fe60000041858 */
[----:B------:R-:W-:-:S04]  /*12cd0*/  FADD.FTZ R8, R145, R8 ;  /* 0x0000000891087221 */ /* 0x000fc80000010000 */
[----:B------:R-:W-:Y:S01]  /*12ce0*/  FADD.FTZ R21, R21, R8 ;  /* 0x0000000815157221 */ /* 0x000fe20000010000 */
[----:B------:R-:W-:Y:S03]  /*12cf0*/  HMMA.16816.F32.BF16 R84, R4, R18, R84 ;  /* 0x000000120454723c */ /* 0x000fe60000041854 */
[----:B------:R-:W-:-:S04]  /*12d00*/  FADD.FTZ R22, R22, R21 ;  /* 0x0000001516167221 */ /* 0x000fc80000010000 */
[----:B------:R-:W-:Y:S01]  /*12d10*/  FADD.FTZ R23, R23, R22 ;  /* 0x0000001617177221 */ /* 0x000fe20000010000 */
[----:B--2---:R-:W-:Y:S03]  /*12d20*/  HMMA.16816.F32.BF16 R80, R4, R12, R80 ;  /* 0x0000000c0450723c */ /* 0x004fe60000041850 */
[----:B------:R-:W-:-:S05]  /*12d30*/  FADD.FTZ R220, R220, R23 ;  /* 0x00000017dcdc7221 */ /* 0x000fca0000010000 */
[----:B------:R-:W-:Y:S01]  /*12d40*/  HMMA.16816.F32.BF16 R76, R4, R14, R76 ;  /* 0x0000000e044c723c */ /* 0x000fe2000004184c */
[----:B------:R-:W-:-:S04]  /*12d50*/  NOP ;  /* 0x0000000000007918 */ /* 0x000fc80000000000 */
[----:B------:R-:W-:-:S15]  /*12d60*/  @!P0 BRA `(.L_x_2039) ;  /* 0x0000004c00548947 */ /* 0x000fde0003800000 */
[----:B------:R-:W-:Y:S01]  /*12d70*/  ISETP.NE.U32.AND P3, PT, R208, RZ, PT ;  /* 0x000000ffd000720c */ /* 0x000fe20003f65070 */
[----:B------:R-:W-:-:S04]  /*12d80*/  DEPBAR.LE SB0, 0x0 ;  /* 0x000080000000791a */ /* 0x000fc80000000000 */
[----:B------:R-:W-:Y:S01]  /*12d90*/  ISETP.NE.AND.EX P3, PT, R209, RZ, PT, P3 ;  /* 0x000000ffd100720c */ /* 0x000fe20003f65330 */
[----:B------:R-:W-:Y:S05]  /*12da0*/  WARPSYNC.ALL ;  /* 0x0000000000007948 */ /* 0x000fea0003800000 */
[----:B------:R-:W-:Y:S01]  /*12db0*/  BSSY.RECONVERGENT B0, `(.L_x_2040) ;  /* 0x0000049000007945 */ /* 0x000fe20003800200 */
[----:B------:R-:W-:Y:S01]  /*12dc0*/  VIADD R3, R61, 0xfffffffe ;  /* 0xfffffffe3d037836 */ /* 0x000fe20000000000 */
        /* <DEDUP_REMOVED lines=20> */
[----:B------:R-:W2:Y:S04]  /*12f10*/  LD.E.64 R12, desc[UR4][R120.64+0x28] ;  /* 0x00002804780c7980 */ /* 0x000ea8000c101b00 */
        /* <DEDUP_REMOVED lines=42> */
.L_x_2041:
        /* <DEDUP_REMOVED lines=8> */
.L_x_2042:
[----:B------:R-:W-:Y:S05]  /*13240*/  BSYNC.RECONVERGENT B0 ;  /* 0x0000000000007941 */ /* 0x000fea0003800200 */
.L_x_2040:
[-C--:B------:R-:W-:Y:S01]  /*13250*/  ISETP.GE.AND P2, PT, R118, R201.reuse, PT ;  /* 0x000000c97600720c */ /* 0x080fe20003f46270 */
[----:B------:R-:W-:Y:S01]  /*13260*/  IMAD.SHL.U32 R3, R190, 0x40, RZ ;  /* 0x00000040be037824 */ /* 0x000fe200078e00ff */
[-C--:B------:R-:W-:Y:S01]  /*13270*/  ISETP.GE.AND P1, PT, R117, R201.reuse, PT ;  /* 0x000000c97500720c */ /* 0x080fe20003f26270 */
[----:B------:R-:W-:Y:S01]  /*13280*/  VIADD R63, R61, 0xfffffffe ;  /* 0xfffffffe3d3f7836 */ /* 0x000fe20000000000 */
[----:B------:R-:W-:Y:S01]  /*13290*/  ISETP.GE.AND P0, PT, R116, R201, PT ;  /* 0x000000c97400720c */ /* 0x000fe20003f06270 */
[----:B------:R-:W-:Y:S01]  /*132a0*/  BSSY.RECONVERGENT B1, `(.L_x_2043) ;  /* 0x000017e000017945 */ /* 0x000fe20003800200 */
[C---:B------:R-:W-:Y:S02]  /*132b0*/  IADD3 R8, P4, PT, R3.reuse, R196, RZ ;  /* 0x000000c403087210 */ /* 0x040fe40007f9e0ff */
[----:B------:R-:W-:Y:S02]  /*132c0*/  SHF.L.U64.HI R4, R190, 0x6, R191 ;  /* 0x00000006be047819 */ /* 0x000fe400000102bf */
[----:B------:R-:W-:-:S03]  /*132d0*/  IADD3 R6, P5, PT, R3, R8, RZ ;  /* 0x0000000803067210 */ /* 0x000fc60007fbe0ff */
[----:B------:R-:W-:Y:S01]  /*132e0*/  @!PT LDS RZ, [RZ] ;  /* 0x00000000fffff984 */ /* 0x000fe20000000800 */
[----:B------:R-:W-:Y:S01]  /*132f0*/  @!PT LDS RZ, [RZ] ;  /* 0x00000000fffff984 */ /* 0x000fe20000000800 */
[----:B------:R-:W-:Y:S01]  /*13300*/  @!PT LDS RZ, [RZ] ;  /* 0x00000000fffff984 */ /* 0x000fe20000000800 */
[----:B------:R-:W-:Y:S01]  /*13310*/  @!P2 LDGSTS.E.BYPASS.LTC128B.128 [R203+0x9000], desc[UR4][R196.64] ;  /* 0x09000000c4cbafae */ /* 0x000fe2000b981a04 */
[C---:B------:R-:W-:Y:S01]  /*13320*/  IMAD.X R9, R4.reuse, 0x1, R197, P4 ;  /* 0x0000000104097824 */ /* 0x040fe200020e06c5 */
[----:B------:R-:W-:Y:S02]  /*13330*/  IADD3 R10, P4, PT, R3, R6, RZ ;  /* 0x00000006030a7210 */ /* 0x000fe40007f9e0ff */
[----:B------:R-:W-:Y:S01]  /*13340*/  @P2 STS.128 [R203+0x9000], RZ ;  /* 0x009000ffcb002388 */ /* 0x000fe20000000c00 */
[C---:B------:R-:W-:Y:S01]  /*13350*/  IMAD.X R7, R4.reuse, 0x1, R9, P5 ;  /* 0x0000000104077824 */ /* 0x040fe200028e0609 */
[----:B------:R-:W-:Y:S02]  /*13360*/  MOV R3, 0x20 ;  /* 0x0000002000037802 */ /* 0x000fe40000000f00 */
[----:B------:R-:W-:Y:S01]  /*13370*/  @!PT LDS RZ, [RZ] ;  /* 0x00000000fffff984 */ /* 0x000fe20000000800 */
[----:B------:R-:W-:Y:S01]  /*13380*/  @!PT LDS RZ, [RZ] ;  /* 0x00000000fffff984 */ /* 0x000fe20000000800 */
[----:B------:R-:W-:Y:S01]  /*13390*/  @!PT LDS RZ, [RZ] ;  /* 0x00000000fffff984 */ /* 0x000fe20000000800 */
[----:B------:R-:W-:Y:S01]  /*133a0*/  @!P1 LDGSTS.E.BYPASS.LTC128B.128 [R203+0xb000], desc[UR4][R196.64+0x40] ;  /* 0x0b000040c4cb9fae */ /* 0x000fe2000b981a04 */
[----:B------:R-:W-:Y:S01]  /*133b0*/  IMAD.X R11, R4, 0x1, R7, P4 ;  /* 0x00000001040b7824 */ /* 0x000fe200020e0607 */
[----:B------:R-:W-:-:S02]  /*133c0*/  SEL R3, R3, 0xffffffe0, !P6 ;  /* 0xffffffe003037807 */ /* 0x000fc40007000000 */
[----:B------:R-:W-:Y:S01]  /*133d0*/  @P1 STS.128 [R203+0xb000], RZ ;  /* 0x00b000ffcb001388 */ /* 0x000fe20000000c00 */
[----:B------:R-:W-:Y:S02]  /*133e0*/  ISETP.GT.AND P5, PT, R63, R192, PT ;  /* 0x000000c03f00720c */ /* 0x000fe40003fa4270 */
[--C-:B------:R-:W-:Y:S01]  /*133f0*/  IMAD.IADD R44, R187, 0x1, R3.reuse ;  /* 0x00000001bb2c7824 */ /* 0x100fe200078e0203 */
[----:B------:R-:W-:Y:S01]  /*13400*/  @!PT LDS RZ, [RZ] ;  /* 0x00000000fffff984 */ /* 0x000fe20000000800 */
[----:B------:R-:W-:Y:S01]  /*13410*/  @!PT LDS RZ, [RZ] ;  /* 0x00000000fffff984 */ /* 0x000fe20000000800 */
[----:B------:R-:W-:Y:S01]  /*13420*/  @!PT LDS RZ, [RZ] ;  /* 0x00000000fffff984 */ /* 0x000fe20000000800 */
[----:B------:R-:W-:Y:S01]  /*13430*/  @!P0 LDGSTS.E.BYPASS.LTC128B.128 [R203+0xd000], desc[UR4][R196.64+0x80] ;  /* 0x0d000080c4cb8fae */ /* 0x000fe2000b981a04 */
[----:B------:R-:W-:-:S03]  /*13440*/  IMAD.IADD R3, R186, 0x1, R3 ;  /* 0x00000001ba037824 */ /* 0x000fc600078e0203 */
        /* <DEDUP_REMOVED lines=50> */
[----:B-1----:R-:W2:Y:S04]  /*13770*/  LDSM.16.M88.4 R4, [R186+0x3800] ;  /* 0x00380000ba04783b */ /* 0x002ea80000000200 */
[----:B------:R-:W1:Y:S04]  /*13780*/  LDSM.16.M88.4 R156, [R186+0x3c00] ;  /* 0x003c0000ba9c783b */ /* 0x000e680000000200 */
[----:B------:R-:W1:Y:S04]  /*13790*/  LDSM.16.M88.4 R140, [R186+0x4400] ;  /* 0x00440000ba8c783b */ /* 0x000e680000000200 */
[----:B------:R-:W1:Y:S04]  /*137a0*/  LDSM.16.M88.4 R132, [R186+0x4800] ;  /* 0x00480000ba84783b */ /* 0x000e680000000200 */
[----:B------:R-:W1:Y:S04]  /*137b0*/  LDSM.16.M88.4 R36, [R186+0x4c00] ;  /* 0x004c0000ba24783b */ /* 0x000e680000000200 */
[----:B------:R-:W-:Y:S04]  /*137c0*/  LDSM.16.M88.4 R44, [R44] ;  /* 0x000000002c2c783b */ /* 0x000fe80000000200 */
[----:B------:R-:W1:Y:S04]  /*137d0*/  LDSM.16.M88.4 R32, [R3+0x3000] ;  /* 0x003000000320783b */ /* 0x000e680000000200 */
[----:B------:R-:W1:Y:S01]  /*137e0*/  LDSM.16.M88.4 R28, [R3+0x4000] ;  /* 0x00400000031c783b */ /* 0x000e620000000200 */
        /* <DEDUP_REMOVED lines=8> */
[----:B------:R1:W4:Y:S01]  /*13870*/  LDSM.16.M88.4 R48, [R3+0x4c00] ;  /* 0x004c00000330783b */ /* 0x0003220000000200 */
[C---:B------:R-:W-:Y:S03]  /*13880*/  HMMA.16816.F32.BF16 R148, R124.reuse, R150, RZ ;  /* 0x000000967c94723c */ /* 0x040fe600000418ff */
[----:B------:R-:W-:Y:S04]  /*13890*/  LDSM.16.M88.4 R168, [R187+0x1000] ;  /* 0x00100000bba8783b */ /* 0x000fe80000000200 */
[----:B------:R-:W4:Y:S01]  /*138a0*/  LDSM.16.M88.4 R40, [R186+0x5000] ;  /* 0x00500000ba28783b */ /* 0x000f220000000200 */
[C---:B-----5:R-:W-:Y:S03]  /*138b0*/  HMMA.16816.F32.BF16 R16, R124.reuse, R12, RZ ;  /* 0x0000000c7c10723c */ /* 0x060fe600000418ff */
[----:B------:R-:W-:Y:S04]  /*138c0*/  LDSM.16.M88.4 R224, [R187+0x2000] ;  /* 0x00200000bbe0783b */ /* 0x000fe80000000200 */
[----:B------:R-:W-:Y:S01]  /*138d0*/  LDSM.16.M88.4 R180, [R186+0x7c00] ;  /* 0x007c0000bab4783b */ /* 0x000fe20000000200 */
[----:B--2---:R-:W-:Y:S03]  /*138e0*/  HMMA.16816.F32.BF16 R8, R124, R4, RZ ;  /* 0x000000047c08723c */ /* 0x004fe600000418ff */
[----:B------:R-:W-:Y:S01]  /*138f0*/  LDSM.16.M88.4 R176, [R186+0x8000] ;  /* 0x00800000bab0783b */ /* 0x000fe20000000200 */
[----:B-1----:R-:W-:-:S03]  /*13900*/  IMAD.MOV.U32 R3, RZ, RZ, 0x20 ;  /* 0x00000020ff037424 */ /* 0x002fc600078e00ff */
[----:B------:R-:W0:Y:S01]  /*13910*/  LDGDEPBAR ;  /* 0x00000000000079af */ /* 0x000e220000000000 */
[----:B------:R-:W-:Y:S01]  /*13920*/  HMMA.16816.F32.BF16 R160, R124, R156, RZ ;  /* 0x0000009c7ca0723c */ /* 0x000fe200000418ff */
[----:B------:R-:W-:-:S07]  /*13930*/  SEL R3, R3, 0xffffffe0, !P6 ;  /* 0xffffffe003037807 */ /* 0x000fce0007000000 */
        /* <DEDUP_REMOVED lines=12> */
[----:B------:R-:W2:Y:S07]  /*13a00*/  LDSM.16.M88.4 R32, [R186+0x5800] ;  /* 0x00580000ba20783b */ /* 0x000eae0000000200 */
[C---:B------:R-:W-:Y:S08]  /*13a10*/  HMMA.16816.F32.BF16 R152, R44.reuse, R28, R152 ;  /* 0x0000001c2c98723c */ /* 0x040ff00000041898 */
[C---:B------:R-:W-:Y:S01]  /*13a20*/  HMMA.16816.F32.BF16 R148, R44.reuse, R30, R148 ;  /* 0x0000001e2c94723c */ /* 0x040fe20000041894 */
[----:B------:R-:W5:Y:S07]  /*13a30*/  LDSM.16.M88.4 R28, [R186+0x5c00] ;  /* 0x005c0000ba1c783b */ /* 0x000f6e0000000200 */
[C---:B---3--:R-:W-:Y:S08]  /*13a40*/  HMMA.16816.F32.BF16 R16, R44.reuse, R172, R16 ;  /* 0x000000ac2c10723c */ /* 0x048ff00000041810 */
[C---:B------:R-:W-:Y:S01]  /*13a50*/  HMMA.16816.F32.BF16 R12, R44.reuse, R174, R12 ;  /* 0x000000ae2c0c723c */ /* 0x040fe2000004180c */
[----:B------:R-:W-:Y:S07]  /*13a60*/  LDSM.16.M88.4 R172, [R186+0x6c00] ;  /* 0x006c0000baac783b */ /* 0x000fee0000000200 */
[C---:B------:R-:W-:Y:S08]  /*13a70*/  HMMA.16816.F32.BF16 R8, R44.reuse, R164, R8 ;  /* 0x000000a42c08723c */ /* 0x040ff00000041808 */
        /* <DEDUP_REMOVED lines=8> */
[----:B------:R-:W-:Y:S01]  /*13b00*/  HMMA.16816.F32.BF16 R124, R44, R50, R124 ;  /* 0x000000322c7c723c */ /* 0x000fe2000004187c */
[----:B------:R-:W3:Y:S04]  /*13b10*/  LDSM.16.M88.4 R48, [R186+0x6000] ;  /* 0x00600000ba30783b */ /* 0x000ee80000000200 */
[----:B------:R-:W4:Y:S03]  /*13b20*/  LDSM.16.M88.4 R44, [R186+0x6400] ;  /* 0x00640000ba2c783b */ /* 0x000f260000000200 */
[----:B------:R-:W-:Y:S05]  /*13b30*/  HMMA.16816.F32.BF16 R24, R168, R40, R24 ;  /* 0x00000028a818723c */ /* 0x000fea0000041818 */
[----:B------:R-:W-:Y:S01]  /*13b40*/  IADD3 R40, PT, PT, R187, R3, RZ ;  /* 0x00000003bb287210 */ /* 0x000fe20007ffe0ff */
[----:B------:R-:W-:-:S05]  /*13b50*/  IMAD.IADD R3, R186, 0x1, R3 ;  /* 0x00000001ba037824 */ /* 0x000fca00078e0203 */
[----:B------:R-:W-:Y:S01]  /*13b60*/  LDSM.16.M88.4 R164, [R3+0x5000] ;  /* 0x0050000003a4783b */ /* 0x000fe20000000200 */
[C---:B------:R-:W-:Y:S03]  /*13b70*/  HMMA.16816.F32.BF16 R20, R168.reuse, R42, R20 ;  /* 0x0000002aa814723c */ /* 0x040fe60000041814 */
[----:B------:R-:W-:Y:S04]  /*13b80*/  LDSM.16.M88.4 R40, [R40+0x1000] ;  /* 0x001000002828783b */ /* 0x000fe80000000200 */
[----:B------:R-:W-:Y:S01]  /*13b90*/  LDSM.16.M88.4 R64, [R3+0x5400] ;  /* 0x005400000340783b */ /* 0x000fe20000000200 */
[C---:B-1----:R-:W-:Y:S03]  /*13ba0*/  HMMA.16816.F32.BF16 R16, R168.reuse, R36, R16 ;  /* 0x00000024a810723c */ /* 0x042fe60000041810 */
[----:B------:R-:W-:Y:S04]  /*13bb0*/  LDSM.16.M88.4 R56, [R3+0x5800] ;  /* 0x005800000338783b */ /* 0x000fe80000000200 */
[----:B------:R-:W-:Y:S01]  /*13bc0*/  LDSM.16.M88.4 R52, [R3+0x5c00] ;  /* 0x005c00000334783b */ /* 0x000fe20000000200 */
[C---:B------:R-:W-:Y:S03]  /*13bd0*/  HMMA.16816.F32.BF16 R12, R168.reuse, R38, R12 ;  /* 0x00000026a80c723c */ /* 0x040fe6000004180c */
[----:B------:R-:W1:Y:S05]  /*13be0*/  LDSM.16.M88.4 R36, [R186+0x6800] ;  /* 0x00680000ba24783b */ /* 0x000e6a0000000200 */
        /* <DEDUP_REMOVED lines=9> */
[C---:B----4-:R-:W-:Y:S08]  /*13c80*/  HMMA.16816.F32.BF16 R144, R168.reuse, R44, R144 ;  /* 0x0000002ca890723c */ /* 0x050ff00000041890 */
[C---:B------:R-:W-:Y:S01]  /*13c90*/  HMMA.16816.F32.BF16 R140, R168.reuse, R46, R140 ;  /* 0x0000002ea88c723c */ /* 0x040fe2000004188c */
[----:B------:R4:W3:Y:S07]  /*13ca0*/  LDSM.16.M88.4 R44, [R3+0x6c00] ;  /* 0x006c0000032c783b */ /* 0x0008ee0000000200 */
[C---:B-1----:R-:W-:Y:S08]  /*13cb0*/  HMMA.16816.F32.BF16 R136, R168.reuse, R36, R136 ;  /* 0x00000024a888723c */ /* 0x042ff00000041888 */
[----:B------:R-:W-:Y:S01]  /*13cc0*/  HMMA.16816.F32.BF16 R132, R168, R38, R132 ;  /* 0x00000026a884723c */ /* 0x000fe20000041884 */
[----:B------:R-:W1:Y:S07]  /*13cd0*/  LDSM.16.M88.4 R36, [R186+0x7000] ;  /* 0x00700000ba24783b */ /* 0x000e6e0000000200 */
[----:B--2---:R-:W-:Y:S01]  /*13ce0*/  HMMA.16816.F32.BF16 R152, R40, R32, R152 ;  /* 0x000000202898723c */ /* 0x004fe20000041898 */
[----:B----4-:R-:W-:-:S05]  /*13cf0*/  IMAD.MOV.U32 R3, RZ, RZ, 0x20 ;  /* 0x00000020ff037424 */ /* 0x010fca00078e00ff */
[----:B------:R-:W-:Y:S02]  /*13d00*/  SEL R3, R3, 0xffffffe0, !P6 ;  /* 0xffffffe003037807 */ /* 0x000fe40007000000 */
[C---:B------:R-:W-:Y:S01]  /*13d10*/  HMMA.16816.F32.BF16 R148, R40.reuse, R34, R148 ;  /* 0x000000222894723c */ /* 0x040fe20000041894 */
[----:B------:R-:W2:Y:S07]  /*13d20*/  LDSM.16.M88.4 R32, [R186+0x7400] ;  /* 0x00740000ba20783b */ /* 0x000eae0000000200 */
[C---:B-----5:R-:W-:Y:S08]  /*13d30*/  HMMA.16816.F32.BF16 R144, R40.reuse, R28, R144 ;  /* 0x0000001c2890723c */ /* 0x060ff00000041890 */
[----:B------:R-:W-:Y:S01]  /*13d40*/  HMMA.16816.F32.BF16 R140, R40, R30, R140 ;  /* 0x0000001e288c723c */ /* 0x000fe2000004188c */
[----:B------:R-:W4:Y:S07]  /*13d50*/  LDSM.16.M88.4 R28, [R186+0x7800] ;  /* 0x00780000ba1c783b */ /* 0x000f2e0000000200 */
[C---:B------:R-:W-:Y:S08]  /*13d60*/  HMMA.16816.F32.BF16 R128, R168.reuse, R172, R128 ;  /* 0x000000aca880723c */ /* 0x040ff00000041880 */
[----:B------:R-:W-:Y:S01]  /*13d70*/  HMMA.16816.F32.BF16 R124, R168, R174, R124 ;  /* 0x000000aea87c723c */ /* 0x000fe2000004187c */
[----:B------:R-:W5:Y:S04]  /*13d80*/  LDSM.16.M88.4 R172, [R186+0x8400] ;  /* 0x00840000baac783b */ /* 0x000f680000000200 */
[----:B------:R-:W5:Y:S03]  /*13d90*/  LDSM.16.M88.4 R168, [R186+0x8800] ;  /* 0x00880000baa8783b */ /* 0x000f660000000200 */
[C---:B------:R-:W-:Y:S08]  /*13da0*/  HMMA.16816.F32.BF16 R24, R40.reuse, R164, R24 ;  /* 0x000000a42818723c */ /* 0x040ff00000041818 */
[C---:B------:R-:W-:Y:S01]  /*13db0*/  HMMA.16816.F32.BF16 R20, R40.reuse, R166, R20 ;  /* 0x000000a62814723c */ /* 0x040fe20000041814 */
[----:B------:R-:W5:Y:S07]  /*13dc0*/  LDSM.16.M88.4 R164, [R186+0x8c00] ;  /* 0x008c0000baa4783b */ /* 0x000f6e0000000200 */
[----:B------:R-:W-:Y:S03]  /*13dd0*/  HMMA.16816.F32.BF16 R16, R40, R64, R16 ;  /* 0x000000402810723c */ /* 0x000fe60000041810 */
[----:B------:R-:W-:Y:S01]  /*13de0*/  IMAD.IADD R64, R187, 0x1, R3 ;  /* 0x00000001bb407824 */ /* 0x000fe200078e0203 */
[----:B------:R-:W-:-:S04]  /*13df0*/  IADD3 R3, PT, PT, R186, R3, RZ ;  /* 0x00000003ba037210 */ /* 0x000fc80007ffe0ff */
[C---:B------:R-:W-:Y:S01]  /*13e00*/  HMMA.16816.F32.BF16 R12, R40.reuse, R66, R12 ;  /* 0x00000042280c723c */ /* 0x040fe2000004180c */
[----:B------:R-:W-:Y:S07]  /*13e10*/  LDSM.16.M88.4 R64, [R64+0x2000] ;  /* 0x002000004040783b */ /* 0x000fee0000000200 */
[C---:B------:R-:W-:Y:S08]  /*13e20*/  HMMA.16816.F32.BF16 R8, R40.reuse, R56, R8 ;  /* 0x000000382808723c */ /* 0x040ff00000041808 */
[C---:B------:R-:W-:Y:S01]  /*13e30*/  HMMA.16816.F32.BF16 R4, R40.reuse, R58, R4 ;  /* 0x0000003a2804723c */ /* 0x040fe20000041804 */
[----:B------:R-:W5:Y:S07]  /*13e40*/  LDSM.16.M88.4 R56, [R3+0x7000] ;  /* 0x007000000338783b */ /* 0x000f6e0000000200 */
[C---:B------:R-:W-:Y:S08]  /*13e50*/  HMMA.16816.F32.BF16 R160, R40.reuse, R52, R160 ;  /* 0x0000003428a0723c */ /* 0x040ff000000418a0 */
[C---:B------:R-:W-:Y:S01]  /*13e60*/  HMMA.16816.F32.BF16 R156, R40.reuse, R54, R156 ;  /* 0x00000036289c723c */ /* 0x040fe2000004189c */
[----:B------:R-:W5:Y:S07]  /*13e70*/  LDSM.16.M88.4 R52, [R3+0x7400] ;  /* 0x007400000334783b */ /* 0x000f6e0000000200 */
[C---:B---3--:R-:W-:Y:S08]  /*13e80*/  HMMA.16816.F32.BF16 R136, R40.reuse, R48, R136 ;  /* 0x000000302888723c */ /* 0x048ff00000041888 */
[C---:B------:R-:W-:Y:S01]  /*13e90*/  HMMA.16816.F32.BF16 R132, R40.reuse, R50, R132 ;  /* 0x000000322884723c */ /* 0x040fe20000041884 */
[----:B------:R-:W3:Y:S07]  /*13ea0*/  LDSM.16.M88.4 R48, [R3+0x7800] ;  /* 0x007800000330783b */ /* 0x000eee0000000200 */
[C---:B------:R-:W-:Y:S08]  /*13eb0*/  HMMA.16816.F32.BF16 R128, R40.reuse, R44, R128 ;  /* 0x0000002c2880723c */ /* 0x040ff00000041880 */
[----:B------:R-:W-:Y:S01]  /*13ec0*/  HMMA.16816.F32.BF16 R124, R40, R46, R124 ;  /* 0x0000002e287c723c */ /* 0x000fe2000004187c */
[----:B------:R-:W3:Y:S04]  /*13ed0*/  LDSM.16.M88.4 R44, [R3+0x7c00] ;  /* 0x007c0000032c783b */ /* 0x000ee80000000200 */
[----:B------:R-:W3:Y:S03]  /*13ee0*/  LDSM.16.M88.4 R40, [R3+0x8000] ;  /* 0x008000000328783b */ /* 0x000ee60000000200 */
[C---:B-1----:R-:W-:Y:S08]  /*13ef0*/  HMMA.16816.F32.BF16 R24, R224.reuse, R36, R24 ;  /* 0x00000024e018723c */ /* 0x042ff00000041818 */
[C---:B------:R-:W-:Y:S01]  /*13f00*/  HMMA.16816.F32.BF16 R20, R224.reuse, R38, R20 ;  /* 0x00000026e014723c */ /* 0x040fe20000041814 */
[----:B------:R-:W1:Y:S07]  /*13f10*/  LDSM.16.M88.4 R36, [R3+0x8400] ;  /* 0x008400000324783b */ /* 0x000e6e0000000200 */
[C---:B--2---:R-:W-:Y:S08]  /*13f20*/  HMMA.16816.F32.BF16 R16, R224.reuse, R32, R16 ;  /* 0x00000020e010723c */ /* 0x044ff00000041810 */
[C---:B------:R-:W-:Y:S01]  /*13f30*/  HMMA.16816.F32.BF16 R12, R224.reuse, R34, R12 ;  /* 0x00000022e00c723c */ /* 0x040fe2000004180c */
[----:B------:R-:W2:Y:S07]  /*13f40*/  LDSM.16.M88.4 R32, [R3+0x8800] ;  /* 0x008800000320783b */ /* 0x000eae0000000200 */
[C---:B----4-:R-:W-:Y:S08]  /*13f50*/  HMMA.16816.F32.BF16 R8, R224.reuse, R28, R8 ;  /* 0x0000001ce008723c */ /* 0x050ff00000041808 */
[----:B------:R-:W-:Y:S01]  /*13f60*/  HMMA.16816.F32.BF16 R4, R224, R30, R4 ;  /* 0x0000001ee004723c */ /* 0x000fe20000041804 */
[----:B------:R-:W4:Y:S01]  /*13f70*/  LDSM.16.M88.4 R28, [R3+0x8c00] ;  /* 0x008c0000031c783b */ /* 0x000f220000000200 */
[----:B------:R-:W-:-:S06]  /*13f80*/  DEPBAR.LE SB0, 0x0 ;  /* 0x000080000000791a */ /* 0x000fcc0000000000 */
        /* <DEDUP_REMOVED lines=9> */
[----:B------:R-:W-:Y:S08]  /*14020*/  HMMA.16816.F32.BF16 R124, R224, R166, R124 ;  /* 0x000000a6e07c723c */ /* 0x000ff0000004187c */
[C---:B------:R-:W-:Y:S08]  /*14030*/  HMMA.16816.F32.BF16 R24, R64.reuse, R56, R24 ;  /* 0x000000384018723c */ /* 0x040ff00000041818 */
[C---:B------:R-:W-:Y:S08]  /*14040*/  HMMA.16816.F32.BF16 R20, R64.reuse, R58, R20 ;  /* 0x0000003a4014723c */ /* 0x040ff00000041814 */
[C---:B------:R-:W-:Y:S08]  /*14050*/  HMMA.16816.F32.BF16 R16, R64.reuse, R52, R16 ;  /* 0x000000344010723c */ /* 0x040ff00000041810 */
[C---:B------:R-:W-:Y:S08]  /*14060*/  HMMA.16816.F32.BF16 R12, R64.reuse, R54, R12 ;  /* 0x00000036400c723c */ /* 0x040ff0000004180c */
[C---:B---3--:R-:W-:Y:S08]  /*14070*/  HMMA.16816.F32.BF16 R8, R64.reuse, R48, R8 ;  /* 0x000000304008723c */ /* 0x048ff00000041808 */
        /* <DEDUP_REMOVED lines=8> */
[C---:B------:R-:W-:Y:S08]  /*14100*/  HMMA.16816.F32.BF16 R132, R64.reuse, R34, R132 ;  /* 0x000000224084723c */ /* 0x040ff00000041884 */
[C---:B----4-:R-:W-:Y:S08]  /*14110*/  HMMA.16816.F32.BF16 R128, R64.reuse, R28, R128 ;  /* 0x0000001c4080723c */ /* 0x050ff00000041880 */
[----:B------:R-:W-:Y:S01]  /*14120*/  HMMA.16816.F32.BF16 R124, R64, R30, R124 ;  /* 0x0000001e407c723c */ /* 0x000fe2000004187c */
[----:B------:R-:W-:Y:S07]  /*14130*/  BAR.SYNC.DEFER_BLOCKING 0x0 ;  /* 0x0000000000007b1d */ /* 0x000fee0000010000 */
[----:B------:R-:W-:-:S12]  /*14140*/  @!P5 BRA `(.L_x_2044) ;  /* 0x00000008004cd947 */ /* 0x000fd80003800000 */
        /* <DEDUP_REMOVED lines=21> */
[----:B------:R-:W-:Y:S02]  /*142a0*/  IMAD.HI.U32 R34, R37, R34, R36 ;  /* 0x0000002225227227 */ /* 0x000fe400078e0024 */
[----:B------:R-:W2:Y:S04]  /*142b0*/  LD.E.64 R36, desc[UR4][R120.64+0x20] ;  /* 0x0000200478247980 */ /* 0x000ea8000c101b00 */
[----:B------:R-:W-:-:S04]  /*142c0*/  IMAD.HI.U32 R32, R34, R33, RZ ;  /* 0x0000002122207227 */ /* 0x000fc800078e00ff */
[----:B------:R-:W-:Y:S02]  /*142d0*/  IMAD R33, R32, R29, R33 ;  /* 0x0000001d20217224 */ /* 0x000fe400078e0221 */
[----:B------:R-:W-:-:S03]  /*142e0*/  IMAD.HI.U32 R34, R34, R3, RZ ;  /* 0x0000000322227227 */ /* 0x000fc600078e00ff */
[----:B------:R-:W-:Y:S01]  /*142f0*/  ISETP.GT.U32.AND P3, PT, R30, R33, PT ;  /* 0x000000211e00720c */ /* 0x000fe20003f64070 */
[----:B------:R-:W-:Y:S01]  /*14300*/  IMAD R3, R34, R29, R3 ;  /* 0x0000001d22037224 */ /* 0x000fe200078e0203 */
[----:B------:R-:W-:-:S04]  /*14310*/  LOP3.LUT R29, RZ, R35, RZ, 0x33, !PT ;  /* 0x00000023ff1d7212 */ /* 0x000fc800078e33ff */
        /* <DEDUP_REMOVED lines=8> */
[----:B------:R-:W-:-:S03]  /*143a0*/  ISETP.GE.U32.AND P3, PT, R3, R30, PT ;  /* 0x0000001e0300720c */ /* 0x000fc60003f66070 */
[----:B------:R-:W-:Y:S01]  /*143b0*/  @!P4 IMAD.MOV R32, RZ, RZ, -R32 ;  /* 0x000000ffff20c224 */ /* 0x000fe200078e0a20 */
[----:B------:R-:W-:-:S09]  /*143c0*/  ISETP.NE.AND P4, PT, R35, RZ, PT ;  /* 0x000000ff2300720c */ /* 0x000fd20003f85270 */
[----:B------:R-:W-:Y:S02]  /*143d0*/  @P3 IADD3 R34, PT, PT, R34, 0x1, RZ ;  /* 0x0000000122223810 */ /* 0x000fe40007ffe0ff */
[----:B------:R-:W-:-:S13]  /*143e0*/  ISETP.GE.AND P3, PT, R31, RZ, PT ;  /* 0x000000ff1f00720c */ /* 0x000fda0003f66270 */
[----:B------:R-:W-:-:S04]  /*143f0*/  @!P3 IADD3 R34, PT, PT, -R34, RZ, RZ ;  /* 0x000000ff2222b210 */ /* 0x000fc80007ffe1ff */
        /* <DEDUP_REMOVED lines=23> */
.L_x_2046:
        /* <DEDUP_REMOVED lines=8> */
.L_x_2047:
[----:B------:R-:W-:Y:S05]  /*145f0*/  BSYNC.RECONVERGENT B0 ;  /* 0x0000000000007941 */ /* 0x000fea0003800200 */
.L_x_2045:
        /* <DEDUP_REMOVED lines=72> */
.L_x_2044:
[----:B------:R-:W-:Y:S05]  /*14a80*/  BSYNC.RECONVERGENT B1 ;  /* 0x0000000000017941 */ /* 0x000fea0003800200 */
.L_x_2043:
[----:B------:R-:W-:-:S05]  /*14a90*/  IMAD.SHL.U32 R28, R184, 0x2, RZ ;  /* 0x00000002b81c7824 */ /* 0x000fca00078e00ff */
[----:B------:R-:W-:-:S05]  /*14aa0*/  LOP3.LUT R28, R28, 0x6, RZ, 0xc0, !PT ;  /* 0x000000061c1c7812 */ /* 0x000fca00078ec0ff */
[----:B------:R-:W-:-:S04]  /*14ab0*/  IMAD R28, R61, 0x80, R28 ;  /* 0x000000803d1c7824 */ /* 0x000fc800078e021c */
[----:B------:R-:W-:-:S05]  /*14ac0*/  VIADD R3, R28, 0xffffff00 ;  /* 0xffffff001c037836 */ /* 0x000fca0000000000 */
[C---:B------:R-:W-:Y:S02]  /*14ad0*/  ISETP.GE.AND P0, PT, R3.reuse, R213, PT ;  /* 0x000000d50300720c */ /* 0x040fe40003f06270 */
[C---:B------:R-:W-:Y:S02]  /*14ae0*/  ISETP.GE.AND P3, PT, R3.reuse, R212, PT ;  /* 0x000000d40300720c */ /* 0x040fe40003f66270 */
[C---:B------:R-:W-:Y:S02]  /*14af0*/  ISETP.GE.AND P1, PT, R3.reuse, R211, PT ;  /* 0x000000d30300720c */ /* 0x040fe40003f26270 */
[----:B------:R-:W-:Y:S02]  /*14b00*/  ISETP.GE.AND P4, PT, R3, R210, PT ;  /* 0x000000d20300720c */ /* 0x000fe40003f86270 */
[----:B------:R-:W3:Y:S01]  /*14b10*/  LD.E R3, desc[UR4][R120.64+0xdc] ;  /* 0x0000dc0478037980 */ /* 0x000ee2000c101900 */
[----:B------:R-:W-:Y:S01]  /*14b20*/  VIADD R122, R28, 0xffffff01 ;  /* 0xffffff011c7a7836 */ /* 0x000fe20000000000 */
[----:B------:R-:W-:Y:S01]  /*14b30*/  FSEL R24, R24, -INF , P0 ;  /* 0xff80000018187808 */ /* 0x000fe20000000000 */
[----:B------:R-:W-:Y:S01]  /*14b40*/  VIADD R123, R28, 0xffffff08 ;  /* 0xffffff081c7b7836 */ /* 0x000fe20000000000 */
[----:B------:R-:W-:Y:S01]  /*14b50*/  FSEL R26, R26, -INF , P1 ;  /* 0xff8000001a1a7808 */ /* 0x000fe20000800000 */
[----:B------:R-:W-:Y:S01]  /*14b60*/  VIADD R67, R28, 0xffffff09 ;  /* 0xffffff091c437836 */ /* 0x000fe20000000000 */
[-C--:B------:R-:W-:Y:S01]  /*14b70*/  ISETP.GE.AND P0, PT, R122, R213.reuse, PT ;  /* 0x000000d57a00720c */ /* 0x080fe20003f06270 */
[C---:B------:R-:W-:Y:S01]  /*14b80*/  VIADD R66, R28.reuse, 0xffffff10 ;  /* 0xffffff101c427836 */ /* 0x040fe20000000000 */
[-C--:B------:R-:W-:Y:S01]  /*14b90*/  ISETP.GE.AND P1, PT, R123, R213.reuse, PT ;  /* 0x000000d57b00720c */ /* 0x080fe20003f26270 */
[C---:B------:R-:W-:Y:S01]  /*14ba0*/  VIADD R65, R28.reuse, 0xffffff11 ;  /* 0xffffff111c417836 */ /* 0x040fe20000000000 */
[----:B------:R-:W-:Y:S01]  /*14bb0*/  FSEL R25, R25, -INF , P0 ;  /* 0xff80000019197808 */ /* 0x000fe20000000000 */
[C---:B------:R-:W-:Y:S01]  /*14bc0*/  VIADD R43, R28.reuse, 0xffffff18 ;  /* 0xffffff181c2b7836 */ /* 0x040fe20000000000 */
[-C--:B------:R-:W-:Y:S01]  /*14bd0*/  ISETP.GE.AND P0, PT, R67, R213.reuse, PT ;  /* 0x000000d54300720c */ /* 0x080fe20003f06270 */
[----:B------:R-:W-:Y:S01]  /*14be0*/  VIADD R49, R28, 0xffffff19 ;  /* 0xffffff191c317836 */ /* 0x000fe20000000000 */
[----:B------:R-:W-:Y:S01]  /*14bf0*/  FSEL R20, R20, -INF , P1 ;  /* 0xff80000014147808 */ /* 0x000fe20000800000 */
[C---:B------:R-:W-:Y:S01]  /*14c00*/  VIADD R55, R28.reuse, 0xffffff20 ;  /* 0xffffff201c377836 */ /* 0x040fe20000000000 */
[----:B------:R-:W-:Y:S01]  /*14c10*/  FSEL R21, R21, -INF , P0 ;  /* 0xff80000015157808 */ /* 0x000fe20000000000 */
[----:B------:R-:W-:Y:S01]  /*14c20*/  VIADD R53, R28, 0xffffff21 ;  /* 0xffffff211c357836 */ /* 0x000fe20000000000 */
[-C--:B------:R-:W-:Y:S01]  /*14c30*/  ISETP.GE.AND P1, PT, R66, R213.reuse, PT ;  /* 0x000000d54200720c */ /* 0x080fe20003f26270 */
[C---:B------:R-:W-:Y:S01]  /*14c40*/  VIADD R64, R28.reuse, 0xffffff28 ;  /* 0xffffff281c407836 */ /* 0x040fe20000000000 */
[-C--:B------:R-:W-:Y:S01]  /*14c50*/  ISETP.GE.AND P0, PT, R65, R213.reuse, PT ;  /* 0x000000d54100720c */ /* 0x080fe20003f06270 */
[----:B------:R-:W-:Y:S01]  /*14c60*/  VIADD R59, R28, 0xffffff29 ;  /* 0xffffff291c3b7836 */ /* 0x000fe20000000000 */
[----:B------:R-:W-:Y:S01]  /*14c70*/  FSEL R16, R16, -INF , P1 ;  /* 0xff80000010107808 */ /* 0x000fe20000800000 */
[C---:B------:R-:W-:Y:S01]  /*14c80*/  VIADD R58, R28.reuse, 0xffffff30 ;  /* 0xffffff301c3a7836 */ /* 0x040fe20000000000 */
[----:B------:R-:W-:Y:S01]  /*14c90*/  FSEL R17, R17, -INF , P0 ;  /* 0xff80000011117808 */ /* 0x000fe20000000000 */
[C---:B------:R-:W-:Y:S01]  /*14ca0*/  VIADD R57, R28.reuse, 0xffffff31 ;  /* 0xffffff311c397836 */ /* 0x040fe20000000000 */
        /* <DEDUP_REMOVED lines=21> */
[C---:B------:R-:W-:Y:S01]  /*14e00*/  VIADD R40, R28.reuse, 0xffffff61 ;  /* 0xffffff611c287836 */ /* 0x040fe20000000000 */
[----:B------:R-:W-:Y:S01]  /*14e10*/  FSEL R37, R25, -INF , !P2 ;  /* 0xff80000019257808 */ /* 0x000fe20005000000 */
[----:B------:R-:W-:Y:S01]  /*14e20*/  VIADD R42, R28, 0xffffff60 ;  /* 0xffffff601c2a7836 */ /* 0x000fe20000000000 */
[-C--:B------:R-:W-:Y:S01]  /*14e30*/  ISETP.GE.AND P2, PT, R66, R212.reuse, PT ;  /* 0x000000d44200720c */ /* 0x080fe20003f46270 */
[----:B------:R-:W-:Y:S01]  /*14e40*/  VIADD R38, R28, 0xffffff68 ;  /* 0xffffff681c267836 */ /* 0x000fe20000000000 */
[----:B------:R-:W-:Y:S01]  /*14e50*/  FSEL R4, R4, -INF , P1 ;  /* 0xff80000004047808 */ /* 0x000fe20000800000 */
[C---:B--2---:R-:W-:Y:S01]  /*14e60*/  VIADD R34, R28.reuse, 0xffffff70 ;  /* 0xffffff701c227836 */ /* 0x044fe20000000000 */
[----:B------:R-:W-:Y:S01]  /*14e70*/  FSEL R5, R5, -INF , P0 ;  /* 0xff80000005057808 */ /* 0x000fe20000000000 */
[----:B------:R-:W-:Y:S01]  /*14e80*/  VIADD R36, R28, 0xffffff69 ;  /* 0xffffff691c247836 */ /* 0x000fe20000000000 */
[-C--:B------:R-:W-:Y:S01]  /*14e90*/  ISETP.GE.AND P1, PT, R58, R213.reuse, PT ;  /* 0x000000d53a00720c */ /* 0x080fe20003f26270 */
[C---:B------:R-:W-:Y:S01]  /*14ea0*/  VIADD R32, R28.reuse, 0xffffff71 ;  /* 0xffffff711c207836 */ /* 0x040fe20000000000 */
[----:B------:R-:W-:Y:S01]  /*14eb0*/  ISETP.GE.AND P0, PT, R57, R213, PT ;  /* 0x000000d53900720c */ /* 0x000fe20003f06270 */
[----:B------:R-:W-:Y:S01]  /*14ec0*/  VIADD R30, R28, 0xffffff78 ;  /* 0xffffff781c1e7836 */ /* 0x000fe20000000000 */
[----:B------:R-:W-:Y:S01]  /*14ed0*/  FSEL R25, R16, -INF , !P2 ;  /* 0xff80000010197808 */ /* 0x000fe20005000000 */
[----:B------:R-:W-:Y:S01]  /*14ee0*/  VIADD R28, R28, 0xffffff79 ;  /* 0xffffff791c1c7836 */ /* 0x000fe20000000000 */
[----:B------:R-:W-:Y:S01]  /*14ef0*/  ISETP.GE.AND P2, PT, R49, R212, PT ;  /* 0x000000d43100720c */ /* 0x000fe20003f46270 */
[----:B------:R-:W-:Y:S01]  /*14f00*/  @P5 VIADD R61, R61, 0xfffffffd ;  /* 0xfffffffd3d3d5836 */ /* 0x000fe20000000000 */
[----:B------:R-:W-:-:S02]  /*14f10*/  FSEL R160, R160, -INF , P1 ;  /* 0xff800000a0a07808 */ /* 0x000fc40000800000 */
[----:B------:R-:W-:Y:S02]  /*14f20*/  FSEL R161, R161, -INF , P0 ;  /* 0xff800000a1a17808 */ /* 0x000fe40000000000 */
[-C--:B------:R-:W-:Y:S02]  /*14f30*/  ISETP.GE.AND P1, PT, R56, R213.reuse, PT ;  /* 0x000000d53800720c */ /* 0x080fe40003f26270 */
[----:B------:R-:W-:Y:S02]  /*14f40*/  ISETP.GE.AND P0, PT, R54, R213, PT ;  /* 0x000000d53600720c */ /* 0x000fe40003f06270 */
[----:B------:R-:W-:Y:S02]  /*14f50*/  FSEL R39, R24, -INF , !P3 ;  /* 0xff80000018277808 */ /* 0x000fe40005800000 */
[----:B------:R-:W-:Y:S02]  /*14f60*/  ISETP.GE.AND P3, PT, R123, R212, PT ;  /* 0x000000d47b00720c */ /* 0x000fe40003f66270 */
[----:B------:R-:W-:-:S02]  /*14f70*/  FSEL R41, R13, -INF , !P2 ;  /* 0xff8000000d297808 */ /* 0x000fc40005000000 */
        /* <DEDUP_REMOVED lines=8> */
[-C--:B------:R-:W-:Y:S02]  /*15000*/  ISETP.GE.AND P3, PT, R65, R212.reuse, PT ;  /* 0x000000d44100720c */ /* 0x080fe40003f66270 */
[----:B------:R-:W-:Y:S02]  /*15010*/  FSEL R243, R4, -INF , !P2 ;  /* 0xff80000004f37808 */ /* 0x000fe40005000000 */
[----:B------:R-:W-:Y:S02]  /*15020*/  ISETP.GE.AND P2, PT, R57, R212, PT ;  /* 0x000000d43900720c */ /* 0x000fe40003f46270 */
        /* <DEDUP_REMOVED lines=8> */
[----:B------:R-:W-:Y:S02]  /*150b0*/  FSEL R229, R161, -INF , !P2 ;  /* 0xff800000a1e57808 */ /* 0x000fe40005000000 */
        /* <DEDUP_REMOVED lines=23> */
[----:B------:R-:W-:Y:S02]  /*15230*/  ISETP.GE.AND P0, PT, R40, R213, PT ;  /* 0x000000d52800720c */ /* 0x000fe40003f06270 */
[----:B------:R-:W-:Y:S02]  /*15240*/  FSEL R233, R160, -INF , !P4 ;  /* 0xff800000a0e97808 */ /* 0x000fe40006000000 */
[-C--:B------:R-:W-:Y:S02]  /*15250*/  ISETP.GE.AND P4, PT, R54, R212.reuse, PT ;  /* 0x000000d43600720c */ /* 0x080fe40003f86270 */
[----:B------:R-:W-:Y:S02]  /*15260*/  FSEL R227, R156, -INF , !P3 ;  /* 0xff8000009ce37808 */ /* 0x000fe40005800000 */
[----:B------:R-:W-:-:S02]  /*15270*/  ISETP.GE.AND P3, PT, R51, R212, PT ;  /* 0x000000d43300720c */ /* 0x000fc40003f66270 */
[----:B------:R-:W-:Y:S02]  /*15280*/  ISETP.GE.AND P1, PT, R42, R213, PT ;  /* 0x000000d52a00720c */ /* 0x000fe40003f26270 */
[----:B------:R-:W-:Y:S02]  /*15290*/  FSEL R165, R140, -INF , !P2 ;  /* 0xff8000008ca57808 */ /* 0x000fe40005000000 */
[-C--:B------:R-:W-:Y:S02]  /*152a0*/  ISETP.GE.AND P2, PT, R40, R212.reuse, PT ;  /* 0x000000d42800720c */ /* 0x080fe40003f46270 */
[----:B------:R-:W-:Y:S02]  /*152b0*/  FSEL R137, R137, -INF , P0 ;  /* 0xff80000089897808 */ /* 0x000fe40000000000 */
[----:B------:R-:W-:Y:S02]  /*152c0*/  FSEL R175, R157, -INF , !P4 ;  /* 0xff8000009daf7808 */ /* 0x000fe40006000000 */
[----:B------:R-:W-:-:S02]  /*152d0*/  ISETP.GE.AND P4, PT, R50, R212, PT ;  /* 0x000000d43200720c */ /* 0x000fc40003f86270 */
[----:B------:R-:W-:Y:S02]  /*152e0*/  FSEL R181, R153, -INF , !P3 ;  /* 0xff80000099b57808 */ /* 0x000fe40005800000 */
[----:B------:R-:W-:Y:S02]  /*152f0*/  FSEL R136, R136, -INF , P1 ;  /* 0xff80000088887808 */ /* 0x000fe40000800000 */
[-C--:B------:R-:W-:Y:S02]  /*15300*/  ISETP.GE.AND P1, PT, R38, R213.reuse, PT ;  /* 0x000000d52600720c */ /* 0x080fe40003f26270 */
[----:B------:R-:W-:Y:S02]  /*15310*/  FSEL R153, R137, -INF , !P2 ;  /* 0xff80000089997808 */ /* 0x000fe40005000000 */
[----:B------:R-:W-:Y:S02]  /*15320*/  ISETP.GE.AND P3, PT, R47, R212, PT ;  /* 0x000000d42f00720c */ /* 0x000fe40003f66270 */
[----:B------:R-:W-:-:S02]  /*15330*/  ISETP.GE.AND P2, PT, R34, R213, PT ;  /* 0x000000d52200720c */ /* 0x000fc40003f46270 */
[----:B------:R-:W-:Y:S02]  /*15340*/  FSEL R183, R148, -INF , !P4 ;  /* 0xff80000094b77808 */ /* 0x000fe40006000000 */
[-C--:B------:R-:W-:Y:S02]  /*15350*/  ISETP.GE.AND P4, PT, R46, R212.reuse, PT ;  /* 0x000000d42e00720c */ /* 0x080fe40003f86270 */
[----:B------:R-:W-:Y:S02]  /*15360*/  FSEL R132, R132, -INF , P1 ;  /* 0xff80000084847808 */ /* 0x000fe40000800000 */
[----:B------:R-:W-:Y:S02]  /*15370*/  FSEL R171, R144, -INF , !P3 ;  /* 0xff80000090ab7808 */ /* 0x000fe40005800000 */
[----:B------:R-:W-:Y:S02]  /*15380*/  ISETP.GE.AND P0, PT, R36, R213, PT ;  /* 0x000000d52400720c */ /* 0x000fe40003f06270 */
[----:B------:R-:W-:-:S02]  /*15390*/  ISETP.GE.AND P1, PT, R34, R212, PT ;  /* 0x000000d42200720c */ /* 0x000fc40003f26270 */
[----:B------:R-:W-:Y:S02]  /*153a0*/  FSEL R60, R128, -INF , P2 ;  /* 0xff800000803c7808 */ /* 0x000fe40001000000 */
[-C--:B------:R-:W-:Y:S02]  /*153b0*/  ISETP.GE.AND P3, PT, R44, R212.reuse, PT ;  /* 0x000000d42c00720c */ /* 0x080fe40003f66270 */
[----:B------:R-:W-:Y:S02]  /*153c0*/  FSEL R167, R145, -INF , !P4 ;  /* 0xff80000091a77808 */ /* 0x000fe40006000000 */
[----:B------:R-:W-:Y:S02]  /*153d0*/  ISETP.GE.AND P4, PT, R42, R212, PT ;  /* 0x000000d42a00720c */ /* 0x000fe40003f86270 */
[----:B------:R-:W-:Y:S02]  /*153e0*/  FSEL R133, R133, -INF , P0 ;  /* 0xff80000085857808 */ /* 0x000fe40000000000 */
[----:B------:R-:W-:-:S02]  /*153f0*/  FSEL R60, R60, -INF , !P1 ;  /* 0xff8000003c3c7808 */ /* 0x000fc40004800000 */
[----:B------:R-:W-:Y:S02]  /*15400*/  FSEL R161, R141, -INF , !P3 ;  /* 0xff8000008da17808 */ /* 0x000fe40005800000 */
[-C--:B------:R-:W-:Y:S02]  /*15410*/  ISETP.GE.AND P0, PT, R32, R213.reuse, PT ;  /* 0x000000d52000720c */ /* 0x080fe40003f06270 */
[----:B------:R-:W-:Y:S02]  /*15420*/  ISETP.GE.AND P1, PT, R28, R213, PT ;  /* 0x000000d51c00720c */ /* 0x000fe40003f26270 */
[-C--:B------:R-:W-:Y:S02]  /*15430*/  ISETP.GE.AND P3, PT, R38, R212.reuse, PT ;  /* 0x000000d42600720c */ /* 0x080fe40003f66270 */
[----:B------:R-:W-:Y:S02]  /*15440*/  FSEL R157, R136, -INF , !P4 ;  /* 0xff800000889d7808 */ /* 0x000fe40006000000 */
[----:B------:R-:W-:-:S02]  /*15450*/  ISETP.GE.AND P4, PT, R36, R212, PT ;  /* 0x000000d42400720c */ /* 0x000fc40003f86270 */
[----:B------:R-:W-:Y:S02]  /*15460*/  FSEL R62, R129, -INF , P0 ;  /* 0xff800000813e7808 */ /* 0x000fe40000000000 */
[----:B------:R-:W-:Y:S02]  /*15470*/  FSEL R125, R125, -INF , P1 ;  /* 0xff8000007d7d7808 */ /* 0x000fe40000800000 */
[----:B------:R-:W-:Y:S02]  /*15480*/  FSEL R149, R132, -INF , !P3 ;  /* 0xff80000084957808 */ /* 0x000fe40005800000 */
[----:B------:R-:W-:Y:S02]  /*15490*/  ISETP.GE.AND P2, PT, R30, R213, PT ;  /* 0x000000d51e00720c */ /* 0x000fe40003f46270 */
[-C--:B------:R-:W-:Y:S02]  /*154a0*/  ISETP.GE.AND P0, PT, R122, R211.reuse, PT ;  /* 0x000000d37a00720c */ /* 0x080fe40003f06270 */
[----:B------:R-:W-:-:S02]  /*154b0*/  ISETP.GE.AND P1, PT, R123, R211, PT ;  /* 0x000000d37b00720c */ /* 0x000fc40003f26270 */
[-C--:B------:R-:W-:Y:S02]  /*154c0*/  ISETP.GE.AND P3, PT, R32, R212.reuse, PT ;  /* 0x000000d42000720c */ /* 0x080fe40003f66270 */
[----:B------:R-:W-:Y:S02]  /*154d0*/  FSEL R145, R133, -INF , !P4 ;  /* 0xff80000085917808 */ /* 0x000fe40006000000 */
[----:B------:R-:W-:Y:S02]  /*154e0*/  ISETP.GE.AND P4, PT, R30, R212, PT ;  /* 0x000000d41e00720c */ /* 0x000fe40003f86270 */
[----:B------:R-:W-:Y:S02]  /*154f0*/  FSEL R124, R124, -INF , P2 ;  /* 0xff8000007c7c7808 */ /* 0x000fe40001000000 */
[----:B------:R-:W-:Y:S02]  /*15500*/  FSEL R13, R27, -INF , P0 ;  /* 0xff8000001b0d7808 */ /* 0x000fe40000000000 */
[----:B------:R-:W-:-:S02]  /*15510*/  FSEL R9, R22, -INF , P1 ;  /* 0xff80000016097808 */ /* 0x000fc40000800000 */
[----:B------:R-:W-:Y:S02]  /*15520*/  FSEL R62, R62, -INF , !P3 ;  /* 0xff8000003e3e7808 */ /* 0x000fe40005800000 */
[-C--:B------:R-:W-:Y:S02]  /*15530*/  ISETP.GE.AND P0, PT, R67, R211.reuse, PT ;  /* 0x000000d34300720c */ /* 0x080fe40003f06270 */
[----:B------:R-:W-:Y:S02]  /*15540*/  ISETP.GE.AND P1, PT, R66, R211, PT ;  /* 0x000000d34200720c */ /* 0x000fe40003f26270 */
[----:B------:R-:W-:Y:S02]  /*15550*/  ISETP.GE.AND P3, PT, R28, R212, PT ;  /* 0x000000d41c00720c */ /* 0x000fe40003f66270 */
[----:B------:R-:W-:Y:S02]  /*15560*/  ISETP.GE.AND P2, PT, R122, R210, PT ;  /* 0x000000d27a00720c */ /* 0x000fe40003f46270 */
[----:B------:R-:W-:-:S02]  /*15570*/  FSEL R122, R124, -INF , !P4 ;  /* 0xff8000007c7a7808 */ /* 0x000fc40006000000 */
[----:B------:R-:W-:Y:S02]  /*15580*/  ISETP.GE.AND P4, PT, R123, R210, PT ;  /* 0x000000d27b00720c */ /* 0x000fe40003f86270 */
[----:B------:R-:W-:Y:S02]  /*15590*/  FSEL R5, R23, -INF , P0 ;  /* 0xff80000017057808 */ /* 0x000fe40000000000 */
[----:B------:R-:W-:Y:S02]  /*155a0*/  FSEL R18, R18, -INF , P1 ;  /* 0xff80000012127808 */ /* 0x000fe40000800000 */
[----:B------:R-:W-:Y:S02]  /*155b0*/  FSEL R123, R125, -INF , !P3 ;  /* 0xff8000007d7b7808 */ /* 0x000fe40005800000 */
[-C--:B------:R-:W-:Y:S02]  /*155c0*/  ISETP.GE.AND P0, PT, R65, R211.reuse, PT ;  /* 0x000000d34100720c */ /* 0x080fe40003f06270 */
[----:B------:R-:W-:-:S02]  /*155d0*/  ISETP.GE.AND P1, PT, R43, R211, PT ;  /* 0x000000d32b00720c */ /* 0x000fc40003f26270 */
[-C--:B------:R-:W-:Y:S02]  /*155e0*/  ISETP.GE.AND P3, PT, R67, R210.reuse, PT ;  /* 0x000000d24300720c */ /* 0x080fe40003f66270 */
[----:B------:R-:W-:Y:S02]  /*155f0*/  FSEL R13, R13, -INF , !P2 ;  /* 0xff8000000d0d7808 */ /* 0x000fe40005000000 */
[----:B------:R-:W-:Y:S02]  /*15600*/  ISETP.GE.AND P2, PT, R66, R210, PT ;  /* 0x000000d24200720c */ /* 0x000fe40003f46270 */
[----:B------:R-:W-:Y:S02]  /*15610*/  FMNMX3.FTZ R4, R2, R39, R37, !PT ;  /* 0x0000002702047276 */ /* 0x000fe40007810025 */
[----:B------:R-:W-:Y:S02]  /*15620*/  FSEL R9, R9, -INF , !P4 ;  /* 0xff80000009097808 */ /* 0x000fe40006000000 */
[----:B------:R-:W-:-:S02]  /*15630*/  FSEL R19, R19, -INF , P0 ;  /* 0xff80000013137808 */ /* 0x000fc40000000000 */
[----:B------:R-:W-:Y:S02]  /*15640*/  FSEL R14, R14, -INF , P1 ;  /* 0xff8000000e0e7808 */ /* 0x000fe40000800000 */
[-C--:B------:R-:W-:Y:S02]  /*15650*/  ISETP.GE.AND P4, PT, R65, R210.reuse, PT ;  /* 0x000000d24100720c */ /* 0x080fe40003f86270 */
[----:B------:R-:W-:Y:S02]  /*15660*/  FSEL R5, R5, -INF , !P3 ;  /* 0xff80000005057808 */ /* 0x000fe40005800000 */
[-C--:B------:R-:W-:Y:S02]  /*15670*/  ISETP.GE.AND P0, PT, R49, R211.reuse, PT ;  /* 0x000000d33100720c */ /* 0x080fe40003f06270 */
[----:B------:R-:W-:Y:S02]  /*15680*/  ISETP.GE.AND P1, PT, R55, R211, PT ;  /* 0x000000d33700720c */ /* 0x000fe40003f26270 */
[----:B------:R-:W-:-:S02]  /*15690*/  ISETP.GE.AND P3, PT, R43, R210, PT ;  /* 0x000000d22b00720c */ /* 0x000fc40003f66270 */
[----:B------:R-:W-:Y:S02]  /*156a0*/  FSEL R43, R18, -INF , !P2 ;  /* 0xff800000122b7808 */ /* 0x000fe40005000000 */
[----:B------:R-:W-:Y:S02]  /*156b0*/  FMNMX3.FTZ R4, R4, R31, R21, !PT ;  /* 0x0000001f04047276 */ /* 0x000fe40007810015 */
[----:B------:R-:W-:Y:S02]  /*156c0*/  ISETP.GE.AND P2, PT, R49, R210, PT ;  /* 0x000000d23100720c */ /* 0x000fe40003f46270 */
[----:B------:R-:W-:Y:S02]  /*156d0*/  FSEL R49, R19, -INF , !P4 ;  /* 0xff80000013317808 */ /* 0x000fe40006000000 */
[----:B------:R-:W-:Y:S02]  /*156e0*/  FSEL R15, R15, -INF , P0 ;  /* 0xff8000000f0f7808 */ /* 0x000fe40000000000 */
[----:B------:R-:W-:-:S02]  /*156f0*/  FSEL R10, R10, -INF , P1 ;  /* 0xff8000000a0a7808 */ /* 0x000fc40000800000 */
[-C--:B------:R-:W-:Y:S02]  /*15700*/  ISETP.GE.AND P4, PT, R55, R210.reuse, PT ;  /* 0x000000d23700720c */ /* 0x080fe40003f86270 */
[----:B------:R-:W-:Y:S02]  /*15710*/  ISETP.GE.AND P1, PT, R64, R211, PT ;  /* 0x000000d34000720c */ /* 0x000fe40003f26270 */
[----:B------:R-:W-:Y:S02]  /*15720*/  FSEL R55, R14, -INF , !P3 ;  /* 0xff8000000e377808 */ /* 0x000fe40005800000 */
[----:B------:R-:W-:Y:S02]  /*15730*/  FMNMX3.FTZ R4, R4, R25, R35, !PT ;  /* 0x0000001904047276 */ /* 0x000fe40007810023 */
[C---:B------:R-:W-:Y:S02]  /*15740*/  ISETP.GE.AND P0, PT, R53.reuse, R211, PT ;  /* 0x000000d33500720c */ /* 0x040fe40003f06270 */
[----:B------:R-:W-:-:S02]  /*15750*/  ISETP.GE.AND P3, PT, R53, R210, PT ;  /* 0x000000d23500720c */ /* 0x000fc40003f66270 */
[----:B------:R-:W-:Y:S02]  /*15760*/  FSEL R53, R15, -INF , !P2 ;  /* 0xff8000000f357808 */ /* 0x000fe40005000000 */
[----:B------:R-:W-:Y:S02]  /*15770*/  ISETP.GE.AND P2, PT, R64, R210, PT ;  /* 0x000000d24000720c */ /* 0x000fe40003f46270 */
[----:B------:R-:W-:Y:S02]  /*15780*/  FSEL R6, R6, -INF , P1 ;  /* 0xff80000006067808 */ /* 0x000fe40000800000 */
[----:B------:R-:W-:Y:S02]  /*15790*/  FMNMX3.FTZ R4, R4, R33, R41, !PT ;  /* 0x0000002104047276 */ /* 0x000fe40007810029 */
[----:B------:R-:W-:Y:S02]  /*157a0*/  FSEL R11, R11, -INF , P0 ;  /* 0xff8000000b0b7808 */ /* 0x000fe40000000000 */
[----:B------:R-:W-:-:S02]  /*157b0*/  ISETP.GE.AND P0, PT, R59, R211, PT ;  /* 0x000000d33b00720c */ /* 0x000fc40003f06270 */
[----:B------:R-:W-:Y:S02]  /*157c0*/  FSEL R241, R6, -INF , !P2 ;  /* 0xff80000006f17808 */ /* 0x000fe40005000000 */
[----:B------:R-:W-:Y:S02]  /*157d0*/  FMNMX3.FTZ R6, R4, R249, R245, !PT ;  /* 0x000000f904067276 */ /* 0x000fe400078100f5 */
[----:B------:R-:W-:Y:S02]  /*157e0*/  FMNMX3.FTZ R4, R0, R29, R13, !PT ;  /* 0x0000001d00047276 */ /* 0x000fe4000781000d */
[----:B------:R-:W-:Y:S02]  /*157f0*/  FSEL R7, R7, -INF , P0 ;  /* 0xff80000007077808 */ /* 0x000fe40000000000 */
[----:B------:R-:W-:Y:S02]  /*15800*/  ISETP.GE.AND P0, PT, R57, R211, PT ;  /* 0x000000d33900720c */ /* 0x000fe40003f06270 */
[----:B------:R-:W-:-:S02]  /*15810*/  FMNMX3.FTZ R4, R4, R9, R5, !PT ;  /* 0x0000000904047276 */ /* 0x000fc40007810005 */
[----:B------:R-:W-:Y:S02]  /*15820*/  FSEL R163, R163, -INF , P0 ;  /* 0xff800000a3a37808 */ /* 0x000fe40000000000 */
[----:B------:R-:W-:Y:S02]  /*15830*/  FMNMX3.FTZ R6, R6, R243, R237, !PT ;  /* 0x000000f306067276 */ /* 0x000fe400078100ed */
[----:B------:R-:W-:Y:S02]  /*15840*/  ISETP.GE.AND P0, PT, R54, R211, PT ;  /* 0x000000d33600720c */ /* 0x000fe40003f06270 */
[----:B------:R-:W-:Y:S02]  /*15850*/  FMNMX3.FTZ R4, R4, R43, R49, !PT ;  /* 0x0000002b04047276 */ /* 0x000fe40007810031 */
[----:B------:R-:W-:Y:S02]  /*15860*/  ISETP.GE.AND P1, PT, R58, R211, PT ;  /* 0x000000d33a00720c */ /* 0x000fe40003f26270 */
[----:B------:R-:W-:-:S02]  /*15870*/  ISETP.GE.AND P2, PT, R57, R210, PT ;  /* 0x000000d23900720c */ /* 0x000fc40003f46270 */
[----:B------:R-:W-:Y:S02]  /*15880*/  FSEL R251, R10, -INF , !P4 ;  /* 0xff8000000afb7808 */ /* 0x000fe40006000000 */
[----:B------:R-:W-:Y:S02]  /*15890*/  FMNMX3.FTZ R6, R6, R233, R229, !PT ;  /* 0x000000e906067276 */ /* 0x000fe400078100e5 */
[----:B------:R-:W-:Y:S02]  /*158a0*/  ISETP.GE.AND P4, PT, R59, R210, PT ;  /* 0x000000d23b00720c */ /* 0x000fe40003f86270 */
[----:B------:R-:W-:Y:S02]  /*158b0*/  FSEL R247, R11, -INF , !P3 ;  /* 0xff8000000bf77808 */ /* 0x000fe40005800000 */
[----:B------:R-:W-:Y:S02]  /*158c0*/  FSEL R159, R159, -INF , P0 ;  /* 0xff8000009f9f7808 */ /* 0x000fe40000000000 */
[----:B------:R-:W-:-:S02]  /*158d0*/  FMNMX3.FTZ R4, R4, R55, R53, !PT ;  /* 0x0000003704047276 */ /* 0x000fc40007810035 */
[----:B------:R-:W-:Y:S02]  /*158e0*/  ISETP.GE.AND P3, PT, R58, R210, PT ;  /* 0x000000d23a00720c */ /* 0x000fe40003f66270 */
[----:B------:R-:W-:Y:S02]  /*158f0*/  FSEL R162, R162, -INF , P1 ;  /* 0xff800000a2a27808 */ /* 0x000fe40000800000 */
[----:B------:R-:W-:Y:S02]  /*15900*/  FSEL R231, R163, -INF , !P2 ;  /* 0xff800000a3e77808 */ /* 0x000fe40005000000 */
[-C--:B------:R-:W-:Y:S02]  /*15910*/  ISETP.GE.AND P0, PT, R51, R211.reuse, PT ;  /* 0x000000d33300720c */ /* 0x080fe40003f06270 */
[-C--:B------:R-:W-:Y:S02]  /*15920*/  ISETP.GE.AND P2, PT, R52, R211.reuse, PT ;  /* 0x000000d33400720c */ /* 0x080fe40003f46270 */
[----:B------:R-:W-:-:S02]  /*15930*/  ISETP.GE.AND P1, PT, R56, R211, PT ;  /* 0x000000d33800720c */ /* 0x000fc40003f26270 */
[----:B------:R-:W-:Y:S02]  /*15940*/  FMNMX3.FTZ R6, R6, R227, R175, !PT ;  /* 0x000000e306067276 */ /* 0x000fe400078100af */
[----:B------:R-:W-:Y:S02]  /*15950*/  FSEL R239, R7, -INF , !P4 ;  /* 0xff80000007ef7808 */ /* 0x000fe40006000000 */
[----:B------:R-:W-:Y:S02]  /*15960*/  FMNMX3.FTZ R4, R4, R251, R247, !PT ;  /* 0x000000fb04047276 */ /* 0x000fe400078100f7 */
[----:B------:R-:W-:Y:S02]  /*15970*/  FSEL R235, R162, -INF , !P3 ;  /* 0xff800000a2eb7808 */ /* 0x000fe40005800000 */
[----:B------:R-:W-:Y:S02]  /*15980*/  FSEL R155, R155, -INF , P0 ;  /* 0xff8000009b9b7808 */ /* 0x000fe40000000000 */
[----:B------:R-:W-:-:S02]  /*15990*/  ISETP.GE.AND P3, PT, R54, R210, PT ;  /* 0x000000d23600720c */ /* 0x000fc40003f66270 */
[----:B------:R-:W-:Y:S02]  /*159a0*/  FSEL R154, R154, -INF , P2 ;  /* 0xff8000009a9a7808 */ /* 0x000fe40001000000 */
[-C--:B------:R-:W-:Y:S02]  /*159b0*/  ISETP.GE.AND P0, PT, R48, R211.reuse, PT ;  /* 0x000000d33000720c */ /* 0x080fe40003f06270 */
[----:B------:R-:W-:Y:S02]  /*159c0*/  ISETP.GE.AND P4, PT, R56, R210, PT ;  /* 0x000000d23800720c */ /* 0x000fe40003f86270 */
[----:B------:R-:W-:Y:S02]  /*159d0*/  FSEL R158, R158, -INF , P1 ;  /* 0xff8000009e9e7808 */ /* 0x000fe40000800000 */
[----:B------:R-:W-:Y:S02]  /*159e0*/  ISETP.GE.AND P2, PT, R50, R211, PT ;  /* 0x000000d33200720c */ /* 0x000fe40003f46270 */
[----:B------:R-:W-:-:S02]  /*159f0*/  FMNMX3.FTZ R6, R6, R221, R181, !PT ;  /* 0x000000dd06067276 */ /* 0x000fc400078100b5 */
[-C--:B------:R-:W-:Y:S02]  /*15a00*/  ISETP.GE.AND P1, PT, R52, R210.reuse, PT ;  /* 0x000000d23400720c */ /* 0x080fe40003f26270 */
[----:B------:R-:W-:Y:S02]  /*15a10*/  FMNMX3.FTZ R4, R4, R241, R239, !PT ;  /* 0x000000f104047276 */ /* 0x000fe400078100ef */
[----:B------:R-:W-:Y:S02]  /*15a20*/  FSEL R177, R159, -INF , !P3 ;  /* 0xff8000009fb17808 */ /* 0x000fe40005800000 */
[----:B------:R-:W-:Y:S02]  /*15a30*/  FSEL R151, R151, -INF , P0 ;  /* 0xff80000097977808 */ /* 0x000fe40000000000 */
[----:B------:R-:W-:Y:S02]  /*15a40*/  FSEL R225, R158, -INF , !P4 ;  /* 0xff8000009ee17808 */ /* 0x000fe40006000000 */
[----:B------:R-:W-:-:S02]  /*15a50*/  ISETP.GE.AND P3, PT, R50, R210, PT ;  /* 0x000000d23200720c */ /* 0x000fc40003f66270 */
[----:B------:R-:W-:Y:S02]  /*15a60*/  FSEL R150, R150, -INF , P2 ;  /* 0xff80000096967808 */ /* 0x000fe40001000000 */
[----:B------:R-:W-:Y:S02]  /*15a70*/  ISETP.GE.AND P0, PT, R46, R211, PT ;  /* 0x000000d32e00720c */ /* 0x000fe40003f06270 */
[----:B------:R-:W-:Y:S02]  /*15a80*/  FMNMX3.FTZ R6, R6, R183, R179, !PT ;  /* 0x000000b706067276 */ /* 0x000fe400078100b3 */
[----:B------:R-:W-:Y:S02]  /*15a90*/  ISETP.GE.AND P4, PT, R51, R210, PT ;  /* 0x000000d23300720c */ /* 0x000fe40003f86270 */
[----:B------:R-:W-:Y:S02]  /*15aa0*/  FSEL R223, R154, -INF , !P1 ;  /* 0xff8000009adf7808 */ /* 0x000fe40004800000 */
[----:B------:R-:W-:-:S02]  /*15ab0*/  FMNMX3.FTZ R4, R4, R235, R231, !PT ;  /* 0x000000eb04047276 */ /* 0x000fc400078100e7 */
[----:B------:R-:W-:Y:S02]  /*15ac0*/  ISETP.GE.AND P1, PT, R48, R210, PT ;  /* 0x000000d23000720c */ /* 0x000fe40003f26270 */
[----:B------:R-:W-:Y:S02]  /*15ad0*/  ISETP.GE.AND P2, PT, R47, R211, PT ;  /* 0x000000d32f00720c */ /* 0x000fe40003f46270 */
[----:B------:R-:W-:Y:S02]  /*15ae0*/  FSEL R215, R150, -INF , !P3 ;  /* 0xff80000096d77808 */ /* 0x000fe40005800000 */
[----:B------:R-:W-:Y:S02]  /*15af0*/  FSEL R147, R147, -INF , P0 ;  /* 0xff80000093937808 */ /* 0x000fe40000000000 */
[----:B------:R-:W-:Y:S02]  /*15b00*/  FMNMX3.FTZ R6, R6, R171, R167, !PT ;  /* 0x000000ab06067276 */ /* 0x000fe400078100a7 */
[----:B------:R-:W-:-:S02]  /*15b10*/  FSEL R217, R155, -INF , !P4 ;  /* 0xff8000009bd97808 */ /* 0x000fc40006000000 */
[-C--:B------:R-:W-:Y:S02]  /*15b20*/  ISETP.GE.AND P3, PT, R46, R210.reuse, PT ;  /* 0x000000d22e00720c */ /* 0x080fe40003f66270 */
[----:B------:R-:W-:Y:S02]  /*15b30*/  ISETP.GE.AND P0, PT, R44, R211, PT ;  /* 0x000000d32c00720c */ /* 0x000fe40003f06270 */
[----:B------:R-:W-:Y:S02]  /*15b40*/  FMNMX3.FTZ R4, R4, R225, R177, !PT ;  /* 0x000000e104047276 */ /* 0x000fe400078100b1 */
[----:B------:R-:W-:Y:S02]  /*15b50*/  ISETP.GE.AND P4, PT, R47, R210, PT ;  /* 0x000000d22f00720c */ /* 0x000fe40003f86270 */
[----:B------:R-:W-:Y:S02]  /*15b60*/  FSEL R195, R151, -INF , !P1 ;  /* 0xff80000097c37808 */ /* 0x000fe40004800000 */
[----:B------:R-:W-:-:S02]  /*15b70*/  FSEL R146, R146, -INF , P2 ;  /* 0xff80000092927808 */ /* 0x000fc40001000000 */
[----:B------:R-:W-:Y:S02]  /*15b80*/  ISETP.GE.AND P1, PT, R45, R211, PT ;  /* 0x000000d32d00720c */ /* 0x000fe40003f26270 */
[----:B------:R-:W-:Y:S02]  /*15b90*/  FMNMX3.FTZ R6, R6, R165, R161, !PT ;  /* 0x000000a506067276 */ /* 0x000fe400078100a1 */
[----:B------:R-:W-:Y:S02]  /*15ba0*/  FSEL R169, R147, -INF , !P3 ;  /* 0xff80000093a97808 */ /* 0x000fe40005800000 */
[----:B------:R-:W-:Y:S02]  /*15bb0*/  FSEL R143, R143, -INF , P0 ;  /* 0xff8000008f8f7808 */ /* 0x000fe40000000000 */
[----:B------:R-:W-:Y:S02]  /*15bc0*/  FMNMX3.FTZ R4, R4, R223, R217, !PT ;  /* 0x000000df04047276 */ /* 0x000fe400078100d9 */
[----:B------:R-:W-:-:S02]  /*15bd0*/  FSEL R173, R146, -INF , !P4 ;  /* 0xff80000092ad7808 */ /* 0x000fc40006000000 */
[-C--:B------:R-:W-:Y:S02]  /*15be0*/  ISETP.GE.AND P3, PT, R42, R211.reuse, PT ;  /* 0x000000d32a00720c */ /* 0x080fe40003f66270 */
[----:B------:R-:W-:Y:S02]  /*15bf0*/  ISETP.GE.AND P0, PT, R40, R211, PT ;  /* 0x000000d32800720c */ /* 0x000fe40003f06270 */
[-C--:B------:R-:W-:Y:S02]  /*15c00*/  ISETP.GE.AND P2, PT, R45, R210.reuse, PT ;  /* 0x000000d22d00720c */ /* 0x080fe40003f46270 */
[----:B------:R-:W-:Y:S02]  /*15c10*/  ISETP.GE.AND P4, PT, R44, R210, PT ;  /* 0x000000d22c00720c */ /* 0x000fe40003f86270 */
[----:B------:R-:W-:Y:S01]  /*15c20*/  FSEL R142, R142, -INF , P1 ;  /* 0xff8000008e8e7808 */ /* 0x000fe20000800000 */
[----:B------:R-:W-:Y:S01]  /*15c30*/  LDSM.16.MT88.4 R44, [R185+0xd000] ;  /* 0x00d00000b92c783b */ /* 0x000fe20000004200 */
[----:B------:R-:W-:-:S02]  /*15c40*/  FMNMX3.FTZ R6, R6, R157, R153, !PT ;  /* 0x0000009d06067276 */ /* 0x000fc40007810099 */
[----:B------:R-:W-:Y:S02]  /*15c50*/  FMNMX3.FTZ R4, R4, R215, R195, !PT ;  /* 0x000000d704047276 */ /* 0x000fe400078100c3 */
[----:B------:R-:W-:Y:S02]  /*15c60*/  ISETP.GE.AND P1, PT, R42, R210, PT ;  /* 0x000000d22a00720c */ /* 0x000fe40003f26270 */
[----:B------:R-:W-:Y:S02]  /*15c70*/  FSEL R138, R138, -INF , P3 ;  /* 0xff8000008a8a7808 */ /* 0x000fe40001800000 */
[----:B------:R-:W-:Y:S02]  /*15c80*/  FSEL R139, R139, -INF , P0 ;  /* 0xff8000008b8b7808 */ /* 0x000fe40000000000 */
[----:B------:R-:W-:Y:S02]  /*15c90*/  FSEL R163, R142, -INF , !P2 ;  /* 0xff8000008ea37808 */ /* 0x000fe40005000000 */
[----:B------:R-:W-:-:S02]  /*15ca0*/  FSEL R159, R143, -INF , !P4 ;  /* 0xff8000008f9f7808 */ /* 0x000fc40006000000 */
[-C--:B------:R-:W-:Y:S02]  /*15cb0*/  ISETP.GE.AND P0, PT, R36, R211.reuse, PT ;  /* 0x000000d32400720c */ /* 0x080fe40003f06270 */
[-C--:B------:R-:W-:Y:S02]  /*15cc0*/  ISETP.GE.AND P2, PT, R40, R210.reuse, PT ;  /* 0x000000d22800720c */ /* 0x080fe40003f46270 */
[----:B------:R-:W-:Y:S02]  /*15cd0*/  ISETP.GE.AND P4, PT, R38, R211, PT ;  /* 0x000000d32600720c */ /* 0x000fe40003f86270 */
[----:B------:R-:W-:Y:S02]  /*15ce0*/  FMNMX3.FTZ R7, R6, R149, R145, !PT ;  /* 0x0000009506077276 */ /* 0x000fe40007810091 */
[----:B------:R-:W-:Y:S02]  /*15cf0*/  FMNMX3.FTZ R6, R4, R173, R169, !PT ;  /* 0x000000ad04067276 */ /* 0x000fe400078100a9 */
[----:B------:R-:W-:Y:S01]  /*15d00*/  FSEL R155, R138, -INF , !P1 ;  /* 0xff8000008a9b7808 */ /* 0x000fe20004800000 */
[----:B------:R-:W-:Y:S01]  /*15d10*/  VIADD R138, R185, 0x9020 ;  /* 0x00009020b98a7836 */ /* 0x000fe20000000000 */
[----:B------:R-:W-:Y:S01]  /*15d20*/  ISETP.GE.AND P1, PT, R36, R210, PT ;  /* 0x000000d22400720c */ /* 0x000fe20003f26270 */
[----:B------:R-:W-:Y:S01]  /*15d30*/  @P6 VIADD R138, R218, 0xffffffe0 ;  /* 0xffffffe0da8a6836 */ /* 0x000fe20000000000 */
[----:B------:R-:W-:-:S02]  /*15d40*/  FSEL R135, R135, -INF , P0 ;  /* 0xff80000087877808 */ /* 0x000fc40000000000 */
[----:B------:R-:W-:Y:S02]  /*15d50*/  ISETP.GE.AND P3, PT, R38, R210, PT ;  /* 0x000000d22600720c */ /* 0x000fe40003f66270 */
[----:B------:R-:W-:Y:S01]  /*15d60*/  FSEL R151, R139, -INF , !P2 ;  /* 0xff8000008b977808 */ /* 0x000fe20005000000 */
[----:B------:R-:W-:Y:S01]  /*15d70*/  LDSM.16.MT88.4 R56, [R138+0x4000] ;  /* 0x004000008a38783b */ /* 0x000fe20000004200 */
[----:B------:R-:W-:Y:S02]  /*15d80*/  FSEL R134, R134, -INF , P4 ;  /* 0xff80000086867808 */ /* 0x000fe40002000000 */
[-C--:B------:R-:W-:Y:S02]  /*15d90*/  ISETP.GE.AND P0, PT, R32, R211.reuse, PT ;  /* 0x000000d32000720c */ /* 0x080fe40003f06270 */
        /* <DEDUP_REMOVED lines=18> */
[----:B------:R-:W-:Y:S02]  /*15ec0*/  FMNMX3.FTZ R7, R7, R60, R62, !PT ;  /* 0x0000003c07077276 */ /* 0x000fe4000781003e */
[----:B------:R-:W-:-:S02]  /*15ed0*/  FSEL R137, R126, -INF , !P2 ;  /* 0xff8000007e897808 */ /* 0x000fc40005000000 */
[----:B------:R-:W-:Y:S02]  /*15ee0*/  FSEL R135, R127, -INF , !P1 ;  /* 0xff8000007f877808 */ /* 0x000fe40004800000 */
        /* <DEDUP_REMOVED lines=9> */
[----:B-1----:R-:W-:Y:S02]  /*15f80*/  FMNMX.FTZ R126, R11, R126, !PT ;  /* 0x0000007e0b7e7209 */ /* 0x002fe40007810000 */
[----:B--2---:R-:W-:-:S03]  /*15f90*/  FMNMX.FTZ R124, R7, R124, !PT ;  /* 0x0000007c077c7209 */ /* 0x004fc60007810000 */
[C---:B---3--:R-:W-:Y:S01]  /*15fa0*/  FMUL.FTZ R134, R3.reuse, R126 ;  /* 0x0000007e03867220 */ /* 0x048fe20000410000 */
[----:B------:R-:W-:Y:S02]  /*15fb0*/  FSETP.NEU.FTZ.AND P1, PT, R126, -INF , PT ;  /* 0xff8000007e00780b */ /* 0x000fe40003f3d000 */
[----:B------:R-:W-:Y:S01]  /*15fc0*/  FSETP.NEU.FTZ.AND P0, PT, R124, -INF , PT ;  /* 0xff8000007c00780b */ /* 0x000fe20003f1d000 */
[----:B------:R-:W-:Y:S01]  /*15fd0*/  FMUL.FTZ R130, R3, R124 ;  /* 0x0000007c03827220 */ /* 0x000fe20000410000 */
[----:B------:R-:W-:Y:S02]  /*15fe0*/  FSEL R134, R134, RZ, P1 ;  /* 0x000000ff86867208 */ /* 0x000fe40000800000 */
[----:B------:R-:W-:Y:S02]  /*15ff0*/  FSEL R7, R126, RZ, P1 ;  /* 0x000000ff7e077208 */ /* 0x000fe40000800000 */
[----:B------:R-:W-:Y:S01]  /*16000*/  FSEL R130, R130, RZ, P0 ;  /* 0x000000ff82827208 */ /* 0x000fe20000000000 */
[-CC-:B------:R-:W-:Y:S01]  /*16010*/  FFMA.FTZ R129, R21, R3.reuse, -R134.reuse ;  /* 0x0000000315817223 */ /* 0x180fe20000010886 */
[-C--:B------:R-:W-:Y:S01]  /*16020*/  FFMA.FTZ R133, R39, R3.reuse, -R134 ;  /* 0x0000000327857223 */ /* 0x080fe20000010886 */
[----:B------:R-:W-:Y:S01]  /*16030*/  FADD.FTZ R4, R2, -R7 ;  /* 0x8000000702047221 */ /* 0x000fe20000010000 */
[----:B------:R-:W1:Y:S01]  /*16040*/  LDSM.16.MT88.4 R20, [R138] ;  /* 0x000000008a14783b */ /* 0x000e620000004200 */
[-C--:B------:R-:W-:Y:S01]  /*16050*/  FFMA.FTZ R2, R5, R3.reuse, -R130 ;  /* 0x0000000305027223 */ /* 0x080fe20000010882 */
[----:B------:R-:W-:Y:S01]  /*16060*/  FSEL R5, R124, RZ, P0 ;  /* 0x000000ff7c057208 */ /* 0x000fe20000000000 */
[-CC-:B------:R-:W-:Y:S01]  /*16070*/  FFMA.FTZ R131, R37, R3.reuse, -R134.reuse ;  /* 0x0000000325837223 */ /* 0x180fe20000010886 */
[-C--:B------:R-:W-:Y:S01]  /*16080*/  FFMA.FTZ R132, R31, R3.reuse, -R134 ;  /* 0x000000031f847223 */ /* 0x080fe20000010886 */
[-CC-:B------:R-:W-:Y:S01]  /*16090*/  FFMA.FTZ R128, R29, R3.reuse, -R130.reuse ;  /* 0x000000031d807223 */ /* 0x180fe20000010882 */
[-CC-:B------:R-:W-:Y:S01]  /*160a0*/  FFMA.FTZ R127, R13, R3.reuse, -R130.reuse ;  /* 0x000000030d7f7223 */ /* 0x180fe20000010882 */
[----:B------:R-:W-:Y:S01]  /*160b0*/  FADD.FTZ R0, R0, -R5 ;  /* 0x8000000500007221 */ /* 0x000fe20000010000 */
[-C--:B------:R-:W-:Y:S01]  /*160c0*/  FFMA.FTZ R125, R9, R3.reuse, -R130 ;  /* 0x00000003097d7223 */ /* 0x080fe20000010882 */
[C---:B------:R-:W-:Y:S01]  /*160d0*/  FMUL.FTZ R136, R3.reuse, R4 ;  /* 0x0000000403887220 */ /* 0x040fe20000410000 */
[----:B------:R-:W-:Y:S01]  /*160e0*/  LDSM.16.MT88.4 R36, [R138+0x2000] ;  /* 0x002000008a24783b */ /* 0x000fe20000004200 */
[----:B------:R-:W-:Y:S01]  /*160f0*/  FMUL.FTZ R0, R3, R0 ;  /* 0x0000000003007220 */ /* 0x000fe20000410000 */
[----:B------:R-:W-:Y:S01]  /*16100*/  MUFU.EX2 R133, R133 ;  /* 0x0000008500857308 */ /* 0x000fe20000000800 */
[-CC-:B------:R-:W-:Y:S01]  /*16110*/  FFMA.FTZ R32, R25, R3.reuse, -R134.reuse ;  /* 0x0000000319207223 */ /* 0x180fe20000010886 */
[----:B------:R-:W2:Y:S01]  /*16120*/  LDSM.16.MT88.4 R28, [R185+0xb000] ;  /* 0x00b00000b91c783b */ /* 0x000ea20000004200 */
[-C--:B------:R-:W-:Y:S01]  /*16130*/  FFMA.FTZ R40, R33, R3.reuse, -R134 ;  /* 0x0000000321287223 */ /* 0x080fe20000010886 */
[-C--:B------:R-:W-:Y:S01]  /*16140*/  FFMA.FTZ R51, R43, R3.reuse, -R130 ;  /* 0x000000032b337223 */ /* 0x080fe20000010882 */
[-C--:B------:R-:W-:Y:S01]  /*16150*/  FFMA.FTZ R140, R175, R3.reuse, -R134 ;  /* 0x00000003af8c7223 */ /* 0x080fe20000010886 */
[----:B------:R-:W3:Y:S01]  /*16160*/  LDSM.16.MT88.4 R12, [R185+0x9000] ;  /* 0x00900000b90c783b */ /* 0x000ee20000004200 */
[-CC-:B------:R-:W-:Y:S01]  /*16170*/  FFMA.FTZ R175, R231, R3.reuse, -R130.reuse ;  /* 0x00000003e7af7223 */ /* 0x180fe20000010882 */
[----:B------:R-:W4:Y:S01]  /*16180*/  MUFU.EX2 R131, R131 ;  /* 0x0000008300837308 */ /* 0x000f220000000800 */
[-C--:B------:R-:W-:Y:S01]  /*16190*/  FFMA.FTZ R177, R177, R3.reuse, -R130 ;  /* 0x00000003b1b17223 */ /* 0x080fe20000010882 */
        /* <DEDUP_REMOVED lines=14> */
[----:B------:R-:W5:Y:S01]  /*16280*/  MUFU.EX2 R129, R129 ;  /* 0x0000008100817308 */ /* 0x000f620000000800 */
[----:B----4-:R-:W-:Y:S01]  /*16290*/  F2FP.BF16.F32.PACK_AB R4, R131, R133 ;  /* 0x000000858304723e */ /* 0x010fe200000010ff */
[-CC-:B------:R-:W-:Y:S01]  /*162a0*/  FFMA.FTZ R165, R169, R3.reuse, -R130.reuse ;  /* 0x00000003a9a57223 */ /* 0x180fe20000010882 */
[-CC-:B------:R-:W-:Y:S01]  /*162b0*/  FFMA.FTZ R156, R163, R3.reuse, -R130.reuse ;  /* 0x00000003a39c7223 */ /* 0x180fe20000010882 */
[-C--:B------:R-:W-:Y:S01]  /*162c0*/  FFMA.FTZ R159, R159, R3.reuse, -R130 ;  /* 0x000000039f9f7223 */ /* 0x080fe20000010882 */
[-CC-:B------:R-:W-:Y:S01]  /*162d0*/  FFMA.FTZ R160, R145, R3.reuse, -R134.reuse ;  /* 0x0000000391a07223 */ /* 0x180fe20000010886 */
        /* <DEDUP_REMOVED lines=8> */
[-CC-:B------:R-:W-:Y:S01]  /*16360*/  FFMA.FTZ R143, R62, R3.reuse, -R134.reuse ;  /* 0x000000033e8f7223 */ /* 0x180fe20000010886 */
[-C--:B------:R-:W-:Y:S01]  /*16370*/  FFMA.FTZ R62, R122, R3.reuse, -R134 ;  /* 0x000000037a3e7223 */ /* 0x080fe20000010886 */
[----:B------:R-:W4:Y:S01]  /*16380*/  MUFU.EX2 R127, R127 ;  /* 0x0000007f007f7308 */ /* 0x000f220000000800 */
[----:B-----5:R-:W-:Y:S01]  /*16390*/  F2FP.BF16.F32.PACK_AB R6, R129, R132 ;  /* 0x000000848106723e */ /* 0x020fe200000010ff */
[-C--:B------:R-:W-:Y:S01]  /*163a0*/  FFMA.FTZ R122, R141, R3.reuse, -R130 ;  /* 0x000000038d7a7223 */ /* 0x080fe20000010882 */
[-CC-:B------:R-:W-:Y:S01]  /*163b0*/  FFMA.FTZ R60, R60, R3.reuse, -R134.reuse ;  /* 0x000000033c3c7223 */ /* 0x180fe20000010886 */
[-C--:B------:R-:W-:Y:S01]  /*163c0*/  FFMA.FTZ R123, R123, R3.reuse, -R134 ;  /* 0x000000037b7b7223 */ /* 0x080fe20000010886 */
[-CC-:B------:R-:W-:Y:S01]  /*163d0*/  FFMA.FTZ R141, R139, R3.reuse, -R130.reuse ;  /* 0x000000038b8d7223 */ /* 0x180fe20000010882 */
[----:B------:R-:W-:-:S02]  /*163e0*/  FFMA.FTZ R137, R137, R3, -R130 ;  /* 0x0000000389897223 */ /* 0x000fc40000010882 */
[----:B------:R-:W-:Y:S08]  /*163f0*/  MUFU.EX2 R125, R125 ;  /* 0x0000007d007d7308 */ /* 0x000ff00000000800 */
[----:B------:R-:W5:Y:S01]  /*16400*/  MUFU.EX2 R2, R2 ;  /* 0x0000000200027308 */ /* 0x000f620000000800 */
[----:B----4-:R-:W-:-:S07]  /*16410*/  F2FP.BF16.F32.PACK_AB R5, R127, R128 ;  /* 0x000000807f05723e */ /* 0x010fce00000010ff */
[----:B------:R-:W4:Y:S08]  /*16420*/  MUFU.EX2 R136, R136 ;  /* 0x0000008800887308 */ /* 0x000f300000000800 */
[----:B------:R-:W1:Y:S01]  /*16430*/  MUFU.EX2 R0, R0 ;  /* 0x0000000000007308 */ /* 0x000e620000000800 */
[----:B-----5:R-:W-:-:S07]  /*16440*/  F2FP.BF16.F32.PACK_AB R7, R2, R125 ;  /* 0x0000007d0207723e */ /* 0x020fce00000010ff */
[----:B------:R-:W-:Y:S01]  /*16450*/  MUFU.EX2 R140, R140 ;  /* 0x0000008c008c7308 */ /* 0x000fe20000000800 */
[-C--:B----4-:R-:W-:Y:S01]  /*16460*/  FMUL.FTZ R16, R104, R136.reuse ;  /* 0x0000008868107220 */ /* 0x090fe20000410000 */
[-C--:B------:R-:W-:Y:S01]  /*16470*/  FMUL.FTZ R17, R105, R136.reuse ;  /* 0x0000008869117220 */ /* 0x080fe20000410000 */
[-C--:B------:R-:W-:Y:S01]  /*16480*/  FMUL.FTZ R100, R100, R136.reuse ;  /* 0x0000008864647220 */ /* 0x080fe20000410000 */
[-C--:B------:R-:W-:Y:S01]  /*16490*/  FMUL.FTZ R101, R101, R136.reuse ;  /* 0x0000008865657220 */ /* 0x080fe20000410000 */
[-C--:B------:R-:W-:Y:S01]  /*164a0*/  FMUL.FTZ R25, R97, R136.reuse ;  /* 0x0000008861197220 */ /* 0x080fe20000410000 */
[-C--:B------:R-:W-:Y:S01]  /*164b0*/  FFMA.FTZ R97, R35, R3.reuse, -R134 ;  /* 0x0000000323617223 */ /* 0x080fe20000010886 */
[-C--:B------:R-:W-:Y:S01]  /*164c0*/  FMUL.FTZ R33, R89, R136.reuse ;  /* 0x0000008859217220 */ /* 0x080fe20000410000 */
[----:B------:R-:W-:Y:S01]  /*164d0*/  FMUL.FTZ R84, R84, R136 ;  /* 0x0000008854547220 */ /* 0x000fe20000410000 */
[-C--:B-1----:R-:W-:Y:S01]  /*164e0*/  FMUL.FTZ R18, R106, R0.reuse ;  /* 0x000000006a127220 */ /* 0x082fe20000410000 */
[-C--:B------:R-:W-:Y:S01]  /*164f0*/  FMUL.FTZ R19, R107, R0.reuse ;  /* 0x000000006b137220 */ /* 0x080fe20000410000 */
[-C--:B------:R-:W-:Y:S01]  /*16500*/  FMUL.FTZ R102, R102, R0.reuse ;  /* 0x0000000066667220 */ /* 0x080fe20000410000 */
[-C--:B------:R-:W-:Y:S01]  /*16510*/  FMUL.FTZ R103, R103, R0.reuse ;  /* 0x0000000067677220 */ /* 0x080fe20000410000 */
[-C--:B------:R-:W-:Y:S01]  /*16520*/  FMUL.FTZ R34, R90, R0.reuse ;  /* 0x000000005a227220 */ /* 0x080fe20000410000 */
[----:B------:R-:W-:Y:S01]  /*16530*/  FMUL.FTZ R35, R91, R0 ;  /* 0x000000005b237220 */ /* 0x000fe20000410000 */
[----:B------:R-:W-:Y:S01]  /*16540*/  FMUL.FTZ R85, R85, R136 ;  /* 0x0000008855557220 */ /* 0x000fe20000410000 */
[-C--:B------:R-:W-:Y:S01]  /*16550*/  FMUL.FTZ R86, R86, R0.reuse ;  /* 0x0000000056567220 */ /* 0x080fe20000410000 */
[C---:B------:R-:W-:Y:S05]  /*16560*/  HMMA.16816.F32.BF16 R16, R4.reuse, R20, R16 ;  /* 0x000000140410723c */ /* 0x040fea0000041810 */
[----:B------:R-:W-:Y:S01]  /*16570*/  FMUL.FTZ R87, R87, R0 ;  /* 0x0000000057577220 */ /* 0x000fe20000410000 */
[----:B------:R-:W-:Y:S01]  /*16580*/  FMUL.FTZ R24, R96, R136 ;  /* 0x0000008860187220 */ /* 0x000fe20000410000 */
[-C--:B------:R-:W-:Y:S01]  /*16590*/  FMUL.FTZ R26, R98, R0.reuse ;  /* 0x00000000621a7220 */ /* 0x080fe20000410000 */
[----:B------:R-:W-:Y:S01]  /*165a0*/  FMUL.FTZ R27, R99, R0 ;  /* 0x00000000631b7220 */ /* 0x000fe20000410000 */
[----:B------:R-:W-:Y:S01]  /*165b0*/  FMUL.FTZ R48, R76, R136 ;  /* 0x000000884c307220 */ /* 0x000fe20000410000 */
[----:B------:R-:W-:Y:S01]  /*165c0*/  FMUL.FTZ R50, R78, R0 ;  /* 0x000000004e327220 */ /* 0x000fe20000410000 */
[-C--:B------:R-:W-:Y:S01]  /*165d0*/  FMUL.FTZ R92, R92, R136.reuse ;  /* 0x000000885c5c7220 */ /* 0x080fe20000410000 */
[C---:B------:R-:W-:Y:S01]  /*165e0*/  HMMA.16816.F32.BF16 R20, R4.reuse, R22, R100 ;  /* 0x000000160414723c */ /* 0x040fe20000041864 */
[----:B------:R1:W-:Y:S02]  /*165f0*/  MUFU.EX2 R100, R32 ;  /* 0x0000002000647308 */ /* 0x0003e40000000800 */
[----:B------:R-:W-:Y:S01]  /*16600*/  FMUL.FTZ R93, R93, R136 ;  /* 0x000000885d5d7220 */ /* 0x000fe20000410000 */
[-C--:B------:R-:W-:Y:S01]  /*16610*/  FMUL.FTZ R94, R94, R0.reuse ;  /* 0x000000005e5e7220 */ /* 0x080fe20000410000 */
[-C--:B------:R-:W-:Y:S01]  /*16620*/  FMUL.FTZ R95, R95, R0.reuse ;  /* 0x000000005f5f7220 */ /* 0x080fe20000410000 */
[----:B------:R-:W-:Y:S01]  /*16630*/  FMUL.FTZ R43, R83, R0 ;  /* 0x00000000532b7220 */ /* 0x000fe20000410000 */
[-C--:B------:R-:W-:Y:S01]  /*16640*/  FFMA.FTZ R83, R55, R3.reuse, -R130 ;  /* 0x0000000337537223 */ /* 0x080fe20000010882 */
[-C--:B------:R-:W-:Y:S01]  /*16650*/  FMUL.FTZ R8, R112, R136.reuse ;  /* 0x0000008870087220 */ /* 0x080fe20000410000 */
[C---:B--2---:R-:W-:Y:S03]  /*16660*/  HMMA.16816.F32.BF16 R24, R4.reuse, R28, R24 ;  /* 0x0000001c0418723c */ /* 0x044fe60000041818 */
[----:B------:R-:W-:Y:S01]  /*16670*/  FMUL.FTZ R9, R113, R136 ;  /* 0x0000008871097220 */ /* 0x000fe20000410000 */
[-C--:B------:R-:W-:Y:S01]  /*16680*/  FMUL.FTZ R10, R114, R0.reuse ;  /* 0x00000000720a7220 */ /* 0x080fe20000410000 */
[----:B------:R-:W-:Y:S01]  /*16690*/  FMUL.FTZ R11, R115, R0 ;  /* 0x00000000730b7220 */ /* 0x000fe20000410000 */
[-C--:B------:R-:W-:Y:S01]  /*166a0*/  FMUL.FTZ R108, R108, R136.reuse ;  /* 0x000000886c6c7220 */ /* 0x080fe20000410000 */
[----:B------:R-:W-:Y:S01]  /*166b0*/  FMUL.FTZ R109, R109, R136 ;  /* 0x000000886d6d7220 */ /* 0x000fe20000410000 */
[-C--:B------:R-:W-:Y:S01]  /*166c0*/  FMUL.FTZ R110, R110, R0.reuse ;  /* 0x000000006e6e7220 */ /* 0x080fe20000410000 */
[----:B------:R-:W-:Y:S01]  /*166d0*/  FMUL.FTZ R111, R111, R0 ;  /* 0x000000006f6f7220 */ /* 0x000fe20000410000 */
[C---:B------:R-:W-:Y:S01]  /*166e0*/  HMMA.16816.F32.BF16 R28, R4.reuse, R30, R92 ;  /* 0x0000001e041c723c */ /* 0x040fe2000004185c */
[----:B------:R2:W-:Y:S02]  /*166f0*/  MUFU.EX2 R93, R40 ;  /* 0x00000028005d7308 */ /* 0x0005e40000000800 */
[-C--:B-1----:R-:W-:Y:S01]  /*16700*/  FMUL.FTZ R32, R88, R136.reuse ;  /* 0x0000008858207220 */ /* 0x082fe20000410000 */
[-C--:B------:R-:W-:Y:S01]  /*16710*/  FFMA.FTZ R88, R41, R3.reuse, -R134 ;  /* 0x0000000329587223 */ /* 0x080fe20000010886 */
[-C--:B------:R-:W-:Y:S01]  /*16720*/  FMUL.FTZ R41, R81, R136.reuse ;  /* 0x0000008851297220 */ /* 0x080fe20000410000 */
[-C--:B------:R-:W-:Y:S01]  /*16730*/  FFMA.FTZ R81, R49, R3.reuse, -R130 ;  /* 0x0000000331517223 */ /* 0x080fe20000010882 */
[----:B------:R-:W-:Y:S01]  /*16740*/  FMUL.FTZ R49, R77, R136 ;  /* 0x000000884d317220 */ /* 0x000fe20000410000 */
[----:B------:R-:W-:Y:S01]  /*16750*/  FMUL.FTZ R42, R82, R0 ;  /* 0x00000000522a7220 */ /* 0x000fe20000410000 */
[C---:B---3--:R-:W-:Y:S01]  /*16760*/  HMMA.16816.F32.BF16 R8, R4.reuse, R12, R8 ;  /* 0x0000000c0408723c */ /* 0x048fe20000041808 */
[----:B------:R-:W1:Y:S02]  /*16770*/  MUFU.EX2 R97, R97 ;  /* 0x0000006100617308 */ /* 0x000e640000000800 */
[-C--:B------:R-:W-:Y:S01]  /*16780*/  FMUL.FTZ R68, R68, R136.reuse ;  /* 0x0000008844447220 */ /* 0x080fe20000410000 */
[----:B------:R-:W-:Y:S01]  /*16790*/  FMUL.FTZ R69, R69, R136 ;  /* 0x0000008845457220 */ /* 0x000fe20000410000 */
[-C--:B------:R-:W-:Y:S01]  /*167a0*/  FMUL.FTZ R70, R70, R0.reuse ;  /* 0x0000000046467220 */ /* 0x080fe20000410000 */
[----:B------:R-:W-:Y:S01]  /*167b0*/  FMUL.FTZ R71, R71, R0 ;  /* 0x0000000047477220 */ /* 0x000fe20000410000 */
[-C--:B------:R-:W-:Y:S01]  /*167c0*/  FFMA.FTZ R82, R249, R3.reuse, -R134 ;  /* 0x00000003f9527223 */ /* 0x080fe20000010886 */
[-CC-:B------:R-:W-:Y:S01]  /*167d0*/  FFMA.FTZ R89, R251, R3.reuse, -R130.reuse ;  /* 0x00000003fb597223 */ /* 0x180fe20000010882 */
[C---:B------:R-:W-:Y:S01]  /*167e0*/  HMMA.16816.F32.BF16 R32, R4.reuse, R36, R32 ;  /* 0x000000240420723c */ /* 0x040fe20000041820 */
[----:B------:R-:W3:Y:S02]  /*167f0*/  MUFU.EX2 R88, R88 ;  /* 0x0000005800587308 */ /* 0x000ee40000000800 */
[----:B--2---:R-:W-:Y:S01]  /*16800*/  FMUL.FTZ R40, R80, R136 ;  /* 0x0000008850287220 */ /* 0x004fe20000410000 */
[-CC-:B------:R-:W-:Y:S01]  /*16810*/  FFMA.FTZ R80, R53, R3.reuse, -R130.reuse ;  /* 0x0000000335507223 */ /* 0x180fe20000010882 */
[-CC-:B------:R-:W-:Y:S01]  /*16820*/  FFMA.FTZ R90, R247, R3.reuse, -R130.reuse ;  /* 0x00000003f75a7223 */ /* 0x180fe20000010882 */
[----:B------:R-:W2:Y:S01]  /*16830*/  LDSM.16.MT88.4 R52, [R138+0x400] ;  /* 0x000400008a34783b */ /* 0x000ea20000004200 */
[-CC-:B------:R-:W-:Y:S01]  /*16840*/  FFMA.FTZ R91, R241, R3.reuse, -R130.reuse ;  /* 0x00000003f15b7223 */ /* 0x180fe20000010882 */
[-C--:B------:R-:W-:Y:S01]  /*16850*/  FFMA.FTZ R92, R239, R3.reuse, -R130 ;  /* 0x00000003ef5c7223 */ /* 0x080fe20000010882 */
[C---:B------:R-:W-:Y:S01]  /*16860*/  HMMA.16816.F32.BF16 R36, R4.reuse, R38, R84 ;  /* 0x000000260424723c */ /* 0x040fe20000041854 */
[----:B------:R4:W-:Y:S02]  /*16870*/  MUFU.EX2 R84, R51 ;  /* 0x0000003300547308 */ /* 0x0009e40000000800 */
[----:B-1----:R-:W-:Y:S01]  /*16880*/  F2FP.BF16.F32.PACK_AB R64, R97, R100 ;  /* 0x000000646140723e */ /* 0x002fe200000010ff */
[-CC-:B------:R-:W-:Y:S01]  /*16890*/  FFMA.FTZ R85, R245, R3.reuse, -R134.reuse ;  /* 0x00000003f5557223 */ /* 0x180fe20000010886 */
[-CC-:B------:R-:W-:Y:S01]  /*168a0*/  FFMA.FTZ R87, R243, R3.reuse, -R134.reuse ;  /* 0x00000003f3577223 */ /* 0x180fe20000010886 */
[-CC-:B------:R-:W-:Y:S01]  /*168b0*/  FFMA.FTZ R86, R237, R3.reuse, -R134.reuse ;  /* 0x00000003ed567223 */ /* 0x180fe20000010886 */
[-CC-:B------:R-:W-:Y:S01]  /*168c0*/  FFMA.FTZ R94, R233, R3.reuse, -R134.reuse ;  /* 0x00000003e95e7223 */ /* 0x180fe20000010886 */
[--C-:B------:R-:W-:Y:S01]  /*168d0*/  FFMA.FTZ R95, R229, R3, -R134.reuse ;  /* 0x00000003e55f7223 */ /* 0x100fe20000010886 */
[C---:B------:R-:W-:Y:S01]  /*168e0*/  HMMA.16816.F32.BF16 R12, R4.reuse, R14, R108 ;  /* 0x0000000e040c723c */ /* 0x040fe2000004186c */
[----:B------:R-:W1:Y:S02]  /*168f0*/  MUFU.EX2 R81, R81 ;  /* 0x0000005100517308 */ /* 0x000e640000000800 */
[----:B---3--:R-:W-:Y:S01]  /*16900*/  F2FP.BF16.F32.PACK_AB R66, R88, R93 ;  /* 0x0000005d5842723e */ /* 0x008fe200000010ff */
[-C--:B------:R-:W-:Y:S01]  /*16910*/  FFMA.FTZ R99, R227, R3.reuse, -R134 ;  /* 0x00000003e3637223 */ /* 0x080fe20000010886 */
[-CC-:B------:R-:W-:Y:S01]  /*16920*/  FFMA.FTZ R96, R235, R3.reuse, -R130.reuse ;  /* 0x00000003eb607223 */ /* 0x180fe20000010882 */
[----:B------:R-:W-:Y:S01]  /*16930*/  FFMA.FTZ R98, R225, R3, -R130 ;  /* 0x00000003e1627223 */ /* 0x000fe20000010882 */
[----:B------:R-:W-:Y:S01]  /*16940*/  LDSM.16.MT88.4 R108, [R185+0xac00] ;  /* 0x00ac0000b96c783b */ /* 0x000fe20000004200 */
[----:B------:R-:W-:Y:S01]  /*16950*/  HMMA.16816.F32.BF16 R40, R4, R44, R40 ;  /* 0x0000002c0428723c */ /* 0x000fe20000041828 */
[----:B------:R-:W-:Y:S02]  /*16960*/  MUFU.EX2 R83, R83 ;  /* 0x0000005300537308 */ /* 0x000fe40000000800 */
[----:B----4-:R-:W-:-:S02]  /*16970*/  FMUL.FTZ R51, R79, R0 ;  /* 0x000000004f337220 */ /* 0x010fc40000410000 */
[----:B------:R-:W3:Y:S04]  /*16980*/  LDSM.16.MT88.4 R76, [R185+0x9400] ;  /* 0x00940000b94c783b */ /* 0x000ee80000004200 */
[----:B------:R-:W4:Y:S01]  /*16990*/  MUFU.EX2 R80, R80 ;  /* 0x0000005000507308 */ /* 0x000f220000000800 */
[C---:B------:R-:W-:Y:S03]  /*169a0*/  HMMA.16816.F32.BF16 R44, R4.reuse, R46, R48 ;  /* 0x0000002e042c723c */ /* 0x040fe60000041830 */
[-C--:B------:R-:W-:Y:S01]  /*169b0*/  FMUL.FTZ R48, R72, R136.reuse ;  /* 0x0000008848307220 */ /* 0x080fe20000410000 */
[----:B------:R-:W-:Y:S01]  /*169c0*/  FMUL.FTZ R49, R73, R136 ;  /* 0x0000008849317220 */ /* 0x000fe20000410000 */
[-C--:B------:R-:W-:Y:S01]  /*169d0*/  FMUL.FTZ R50, R74, R0.reuse ;  /* 0x000000004a327220 */ /* 0x080fe20000410000 */
[----:B------:R-:W-:Y:S01]  /*169e0*/  FMUL.FTZ R51, R75, R0 ;  /* 0x000000004b337220 */ /* 0x000fe20000410000 */
[----:B-1----:R-:W-:Y:S01]  /*169f0*/  F2FP.BF16.F32.PACK_AB R65, R81, R84 ;  /* 0x000000545141723e */ /* 0x002fe200000010ff */
[----:B------:R-:W1:Y:S01]  /*16a00*/  LDSM.16.MT88.4 R72, [R138+0x4400] ;  /* 0x004400008a48783b */ /* 0x000e620000004200 */
[----:B------:R-:W-:Y:S01]  /*16a10*/  MUFU.EX2 R82, R82 ;  /* 0x0000005200527308 */ /* 0x000fe20000000800 */
[----:B------:R-:W-:Y:S01]  /*16a20*/  FFMA.FTZ R136, R220, R136, R133 ;  /* 0x00000088dc887223 */ /* 0x000fe20000010085 */
[----:B------:R-:W-:Y:S01]  /*16a30*/  FFMA.FTZ R0, R219, R0, R128 ;  /* 0x00000000db007223 */ /* 0x000fe20000010080 */
[----:B------:R-:W-:Y:S01]  /*16a40*/  FFMA.FTZ R219, R135, R3, -R130 ;  /* 0x0000000387db7223 */ /* 0x000fe20000010882 */
[----:B------:R-:W-:Y:S01]  /*16a50*/  HMMA.16816.F32.BF16 R48, R4, R56, R48 ;  /* 0x000000380430723c */ /* 0x000fe20000041830 */
[----:B------:R-:W-:Y:S01]  /*16a60*/  FADD.FTZ R131, R131, R136 ;  /* 0x0000008883837221 */ /* 0x000fe20000010000 */
[----:B------:R-:W-:-:S02]  /*16a70*/  FADD.FTZ R0, R127, R0 ;  /* 0x000000007f007221 */ /* 0x000fc40000010000 */
[----:B------:R-:W5:Y:S01]  /*16a80*/  MUFU.EX2 R85, R85 ;  /* 0x0000005500557308 */ /* 0x000f620000000800 */
[----:B----4-:R-:W-:Y:S01]  /*16a90*/  F2FP.BF16.F32.PACK_AB R67, R80, R83 ;  /* 0x000000535043723e */ /* 0x010fe200000010ff */
[----:B------:R-:W-:Y:S01]  /*16aa0*/  FADD.FTZ R132, R132, R131 ;  /* 0x0000008384847221 */ /* 0x000fe20000010000 */
[----:B------:R-:W-:Y:S01]  /*16ab0*/  FADD.FTZ R125, R125, R0 ;  /* 0x000000007d7d7221 */ /* 0x000fe20000010000 */
[----:B------:R-:W-:Y:S01]  /*16ac0*/  HMMA.16816.F32.BF16 R4, R4, R58, R68 ;  /* 0x0000003a0404723c */ /* 0x000fe20000041844 */
[----:B------:R-:W4:Y:S02]  /*16ad0*/  LDSM.16.MT88.4 R56, [R185+0xb400] ;  /* 0x00b40000b938783b */ /* 0x000f240000004200 */
[----:B------:R-:W-:Y:S01]  /*16ae0*/  FADD.FTZ R129, R129, R132 ;  /* 0x0000008481817221 */ /* 0x000fe20000010000 */
[----:B------:R-:W-:Y:S01]  /*16af0*/  FADD.FTZ R125, R2, R125 ;  /* 0x0000007d027d7221 */ /* 0x000fe20000010000 */
[----:B------:R-:W-:Y:S01]  /*16b00*/  MUFU.EX2 R87, R87 ;  /* 0x0000005700577308 */ /* 0x000fe20000000800 */
[----:B------:R-:W5:Y:S01]  /*16b10*/  LDSM.16.MT88.4 R68, [R138+0x2400] ;  /* 0x002400008a44783b */ /* 0x000f620000004200 */
[----:B------:R-:W-:Y:S01]  /*16b20*/  FADD.FTZ R0, R100, R129 ;  /* 0x0000008164007221 */ /* 0x000fe20000010000 */
[----:B------:R-:W-:Y:S01]  /*16b30*/  FADD.FTZ R84, R84, R125 ;  /* 0x0000007d54547221 */ /* 0x000fe20000010000 */
[----:B--2---:R-:W-:Y:S05]  /*16b40*/  HMMA.16816.F32.BF16 R16, R64, R52, R16 ;  /* 0x000000344010723c */ /* 0x004fea0000041810 */
[----:B------:R-:W-:-:S02]  /*16b50*/  IMAD.MOV.U32 R2, RZ, RZ, R126 ;  /* 0x000000ffff027224 */ /* 0x000fc400078e007e */
[----:B------:R-:W-:Y:S01]  /*16b60*/  FADD.FTZ R0, R97, R0 ;  /* 0x0000000061007221 */ /* 0x000fe20000010000 */
[----:B------:R-:W-:Y:S01]  /*16b70*/  FADD.FTZ R84, R81, R84 ;  /* 0x0000005451547221 */ /* 0x000fe20000010000 */
[----:B------:R-:W-:Y:S01]  /*16b80*/  MUFU.EX2 R86, R86 ;  /* 0x0000005600567308 */ /* 0x000fe20000000800 */
[----:B------:R-:W-:Y:S02]  /*16b90*/  @P5 IMAD.MOV.U32 R2, RZ, RZ, R126 ;  /* 0x000000ffff025224 */ /* 0x000fe400078e007e */
[----:B------:R-:W-:Y:S01]  /*16ba0*/  FADD.FTZ R93, R93, R0 ;  /* 0x000000005d5d7221 */ /* 0x000fe20000010000 */
[----:B------:R-:W-:Y:S01]  /*16bb0*/  FADD.FTZ R83, R83, R84 ;  /* 0x0000005453537221 */ /* 0x000fe20000010000 */
[C---:B---3--:R-:W-:Y:S03]  /*16bc0*/  HMMA.16816.F32.BF16 R8, R64.reuse, R76, R8 ;  /* 0x0000004c4008723c */ /* 0x048fe60000041808 */
[----:B------:R-:W-:Y:S01]  /*16bd0*/  FADD.FTZ R93, R88, R93 ;  /* 0x0000005d585d7221 */ /* 0x000fe20000010000 */
[----:B------:R-:W-:Y:S01]  /*16be0*/  FADD.FTZ R80, R80, R83 ;  /* 0x0000005350507221 */ /* 0x000fe20000010000 */
[----:B------:R-:W-:Y:S03]  /*16bf0*/  MUFU.EX2 R89, R89 ;  /* 0x0000005900597308 */ /* 0x000fe60000000800 */
[C---:B------:R-:W-:Y:S01]  /*16c00*/  HMMA.16816.F32.BF16 R12, R64.reuse, R78, R12 ;  /* 0x0000004e400c723c */ /* 0x040fe2000004180c */
[----:B------:R-:W2:Y:S04]  /*16c10*/  LDSM.16.MT88.4 R76, [R185+0xd400] ;  /* 0x00d40000b94c783b */ /* 0x000ea80000004200 */
[----:B------:R-:W3:Y:S03]  /*16c20*/  MUFU.EX2 R90, R90 ;  /* 0x0000005a005a7308 */ /* 0x000ee60000000800 */
[C---:B------:R-:W-:Y:S01]  /*16c30*/  HMMA.16816.F32.BF16 R20, R64.reuse, R54, R20 ;  /* 0x000000364014723c */ /* 0x040fe20000041814 */
[----:B------:R-:W2:Y:S04]  /*16c40*/  LDSM.16.MT88.4 R52, [R185+0x9800] ;  /* 0x00980000b934783b */ /* 0x000ea80000004200 */
[----:B------:R-:W-:Y:S03]  /*16c50*/  MUFU.EX2 R91, R91 ;  /* 0x0000005b005b7308 */ /* 0x000fe60000000800 */
[C---:B-1----:R-:W-:Y:S05]  /*16c60*/  HMMA.16816.F32.BF16 R48, R64.reuse, R72, R48 ;  /* 0x000000484030723c */ /* 0x042fea0000041830 */
[----:B------:R-:W1:Y:S03]  /*16c70*/  MUFU.EX2 R92, R92 ;  /* 0x0000005c005c7308 */ /* 0x000e660000000800 */
[C---:B----4-:R-:W-:Y:S05]  /*16c80*/  HMMA.16816.F32.BF16 R24, R64.reuse, R56, R24 ;  /* 0x000000384018723c */ /* 0x050fea0000041818 */
[----:B------:R-:W-:Y:S03]  /*16c90*/  MUFU.EX2 R94, R94 ;  /* 0x0000005e005e7308 */ /* 0x000fe60000000800 */
[C---:B------:R-:W-:Y:S01]  /*16ca0*/  HMMA.16816.F32.BF16 R28, R64.reuse, R58, R28 ;  /* 0x0000003a401c723c */ /* 0x040fe2000004181c */
[----:B------:R-:W4:Y:S04]  /*16cb0*/  LDSM.16.MT88.4 R56, [R138+0x800] ;  /* 0x000800008a38783b */ /* 0x000f280000004200 */
[----:B------:R-:W4:Y:S03]  /*16cc0*/  MUFU.EX2 R95, R95 ;  /* 0x0000005f005f7308 */ /* 0x000f260000000800 */
[C---:B-----5:R-:W-:Y:S03]  /*16cd0*/  HMMA.16816.F32.BF16 R32, R64.reuse, R68, R32 ;  /* 0x000000444020723c */ /* 0x060fe60000041820 */
[----:B------:R-:W-:Y:S01]  /*16ce0*/  F2FP.BF16.F32.PACK_AB R68, R85, R82 ;  /* 0x000000525544723e */ /* 0x000fe200000010ff */
[----:B------:R-:W-:Y:S01]  /*16cf0*/  FADD.FTZ R82, R82, R93 ;  /* 0x0000005d52527221 */ /* 0x000fe20000010000 */
[----:B---3--:R-:W-:Y:S01]  /*16d00*/  F2FP.BF16.F32.PACK_AB R69, R90, R89 ;  /* 0x000000595a45723e */ /* 0x008fe200000010ff */
[----:B------:R-:W-:Y:S01]  /*16d10*/  MUFU.EX2 R99, R99 ;  /* 0x0000006300637308 */ /* 0x000fe20000000800 */
[----:B------:R-:W-:Y:S01]  /*16d20*/  FADD.FTZ R89, R89, R80 ;  /* 0x0000005059597221 */ /* 0x000fe20000010000 */
[----:B------:R-:W-:Y:S01]  /*16d30*/  FADD.FTZ R82, R85, R82 ;  /* 0x0000005255527221 */ /* 0x000fe20000010000 */
[C---:B------:R-:W-:Y:S03]  /*16d40*/  HMMA.16816.F32.BF16 R36, R64.reuse, R70, R36 ;  /* 0x000000464024723c */ /* 0x040fe60000041824 */
[----:B------:R-:W-:Y:S01]  /*16d50*/  F2FP.BF16.F32.PACK_AB R70, R86, R87 ;  /* 0x000000575646723e */ /* 0x000fe200000010ff */
[----:B------:R-:W-:Y:S01]  /*16d60*/  FADD.FTZ R90, R90, R89 ;  /* 0x000000595a5a7221 */ /* 0x000fe20000010000 */
[----:B-1----:R-:W-:Y:S01]  /*16d70*/  F2FP.BF16.F32.PACK_AB R71, R92, R91 ;  /* 0x0000005b5c47723e */ /* 0x002fe200000010ff */
[----:B------:R-:W-:Y:S01]  /*16d80*/  MUFU.EX2 R96, R96 ;  /* 0x0000006000607308 */ /* 0x000fe20000000800 */
[----:B------:R-:W-:Y:S01]  /*16d90*/  FADD.FTZ R87, R87, R82 ;  /* 0x0000005257577221 */ /* 0x000fe20000010000 */
[----:B------:R-:W-:Y:S01]  /*16da0*/  FADD.FTZ R91, R91, R90 ;  /* 0x0000005a5b5b7221 */ /* 0x000fe20000010000 */
[C---:B--2---:R-:W-:Y:S03]  /*16db0*/  HMMA.16816.F32.BF16 R40, R64.reuse, R76, R40 ;  /* 0x0000004c4028723c */ /* 0x044fe60000041828 */
[----:B------:R-:W-:Y:S01]  /*16dc0*/  FADD.FTZ R87, R86, R87 ;  /* 0x0000005756577221 */ /* 0x000fe20000010000 */
[----:B------:R-:W-:Y:S01]  /*16dd0*/  FADD.FTZ R91, R92, R91 ;  /* 0x0000005b5c5b7221 */ /* 0x000fe20000010000 */
[----:B------:R-:W1:Y:S03]  /*16de0*/  MUFU.EX2 R175, R175 ;  /* 0x000000af00af7308 */ /* 0x000e660000000800 */
[C---:B------:R-:W-:Y:S01]  /*16df0*/  HMMA.16816.F32.BF16 R44, R64.reuse, R78, R44 ;  /* 0x0000004e402c723c */ /* 0x040fe2000004182c */
[----:B------:R-:W2:Y:S04]  /*16e00*/  LDSM.16.MT88.4 R76, [R185+0xd800] ;  /* 0x00d80000b94c783b */ /* 0x000ea80000004200 */
[----:B------:R-:W-:Y:S03]  /*16e10*/  MUFU.EX2 R98, R98 ;  /* 0x0000006200627308 */ /* 0x000fe60000000800 */
[----:B------:R-:W-:Y:S01]  /*16e20*/  HMMA.16816.F32.BF16 R4, R64, R74, R4 ;  /* 0x0000004a4004723c */ /* 0x000fe20000041804 */
[----:B------:R-:W3:Y:S04]  /*16e30*/  LDSM.16.MT88.4 R64, [R185+0xb800] ;  /* 0x00b80000b940783b */ /* 0x000ee80000004200 */
[----:B------:R-:W5:Y:S01]  /*16e40*/  MUFU.EX2 R177, R177 ;  /* 0x000000b100b17308 */ /* 0x000f620000000800 */
[----:B------:R-:W-:Y:S02]  /*16e50*/  LDSM.16.MT88.4 R72, [R138+0x4800] ;  /* 0x004800008a48783b */ /* 0x000fe40000004200 */
[C---:B------:R-:W-:Y:S05]  /*16e60*/  HMMA.16816.F32.BF16 R8, R68.reuse, R52, R8 ;  /* 0x000000344408723c */ /* 0x040fea0000041808 */
[----:B------:R-:W-:Y:S03]  /*16e70*/  MUFU.EX2 R142, R142 ;  /* 0x0000008e008e7308 */ /* 0x000fe60000000800 */
[C---:B------:R-:W-:Y:S01]  /*16e80*/  HMMA.16816.F32.BF16 R12, R68.reuse, R54, R12 ;  /* 0x00000036440c723c */ /* 0x040fe2000004180c */
[----:B------:R-:W1:Y:S04]  /*16e90*/  LDSM.16.MT88.4 R52, [R138+0x2800] ;  /* 0x002800008a34783b */ /* 0x000e680000004200 */
[----:B------:R-:W5:Y:S03]  /*16ea0*/  MUFU.EX2 R181, R181 ;  /* 0x000000b500b57308 */ /* 0x000f660000000800 */
[C---:B----4-:R-:W-:Y:S05]  /*16eb0*/  HMMA.16816.F32.BF16 R16, R68.reuse, R56, R16 ;  /* 0x000000384410723c */ /* 0x050fea0000041810 */
[----:B------:R-:W-:Y:S03]  /*16ec0*/  MUFU.EX2 R183, R183 ;  /* 0x000000b700b77308 */ /* 0x000fe60000000800 */
[C---:B------:R-:W-:Y:S01]  /*16ed0*/  HMMA.16816.F32.BF16 R20, R68.reuse, R58, R20 ;  /* 0x0000003a4414723c */ /* 0x040fe20000041814 */
[----:B------:R-:W4:Y:S04]  /*16ee0*/  LDSM.16.MT88.4 R56, [R185+0x9c00] ;  /* 0x009c0000b938783b */ /* 0x000f280000004200 */
[----:B------:R-:W-:Y:S03]  /*16ef0*/  MUFU.EX2 R144, R144 ;  /* 0x0000009000907308 */ /* 0x000fe60000000800 */
[C---:B--2---:R-:W-:Y:S05]  /*16f00*/  HMMA.16816.F32.BF16 R40, R68.reuse, R76, R40 ;  /* 0x0000004c4428723c */ /* 0x044fea0000041828 */
[----:B------:R-:W-:Y:S03]  /*16f10*/  MUFU.EX2 R179, R179 ;  /* 0x000000b300b37308 */ /* 0x000fe60000000800 */
[C---:B---3--:R-:W-:Y:S05]  /*16f20*/  HMMA.16816.F32.BF16 R24, R68.reuse, R64, R24 ;  /* 0x000000404418723c */ /* 0x048fea0000041818 */
[----:B------:R-:W2:Y:S03]  /*16f30*/  MUFU.EX2 R146, R146 ;  /* 0x0000009200927308 */ /* 0x000ea60000000800 */
[C---:B------:R-:W-:Y:S01]  /*16f40*/  HMMA.16816.F32.BF16 R28, R68.reuse, R66, R28 ;  /* 0x00000042441c723c */ /* 0x040fe2000004181c */
[----:B------:R-:W3:Y:S04]  /*16f50*/  LDSM.16.MT88.4 R64, [R138+0xc00] ;  /* 0x000c00008a40783b */ /* 0x000ee80000004200 */
[----:B------:R-:W-:Y:S03]  /*16f60*/  MUFU.EX2 R148, R148 ;  /* 0x0000009400947308 */ /* 0x000fe60000000800 */
[C---:B-1----:R-:W-:Y:S05]  /*16f70*/  HMMA.16816.F32.BF16 R32, R68.reuse, R52, R32 ;  /* 0x000000344420723c */ /* 0x042fea0000041820 */
[----:B------:R-:W1:Y:S03]  /*16f80*/  MUFU.EX2 R195, R195 ;  /* 0x000000c300c37308 */ /* 0x000e660000000800 */
[C---:B------:R-:W-:Y:S01]  /*16f90*/  HMMA.16816.F32.BF16 R36, R68.reuse, R54, R36 ;  /* 0x000000364424723c */ /* 0x040fe20000041824 */
[----:B------:R-:W2:Y:S04]  /*16fa0*/  LDSM.16.MT88.4 R52, [R185+0xbc00] ;  /* 0x00bc0000b934783b */ /* 0x000ea80000004200 */
[----:B------:R-:W-:Y:S03]  /*16fb0*/  MUFU.EX2 R150, R150 ;  /* 0x0000009600967308 */ /* 0x000fe60000000800 */
[C---:B------:R-:W-:Y:S01]  /*16fc0*/  HMMA.16816.F32.BF16 R44, R68.reuse, R78, R44 ;  /* 0x0000004e442c723c */ /* 0x040fe2000004182c */
[----:B------:R-:W1:Y:S04]  /*16fd0*/  LDSM.16.MT88.4 R76, [R185+0xdc00] ;  /* 0x00dc0000b94c783b */ /* 0x000e680000004200 */
[----:B------:R-:W1:Y:S03]  /*16fe0*/  MUFU.EX2 R167, R167 ;  /* 0x000000a700a77308 */ /* 0x000e660000000800 */
[C---:B------:R-:W-:Y:S05]  /*16ff0*/  HMMA.16816.F32.BF16 R48, R68.reuse, R72, R48 ;  /* 0x000000484430723c */ /* 0x040fea0000041830 */
[----:B------:R-:W-:Y:S03]  /*17000*/  MUFU.EX2 R152, R152 ;  /* 0x0000009800987308 */ /* 0x000fe60000000800 */
[----:B------:R-:W-:Y:S03]  /*17010*/  HMMA.16816.F32.BF16 R4, R68, R74, R4 ;  /* 0x0000004a4404723c */ /* 0x000fe60000041804 */
[----:B------:R-:W-:Y:S01]  /*17020*/  F2FP.BF16.F32.PACK_AB R68, R95, R94 ;  /* 0x0000005e5f44723e */ /* 0x000fe200000010ff */
[----:B------:R-:W-:Y:S01]  /*17030*/  LDSM.16.MT88.4 R72, [R138+0x4c00] ;  /* 0x004c00008a48783b */ /* 0x000fe20000004200 */
[----:B------:R-:W-:Y:S01]  /*17040*/  F2FP.BF16.F32.PACK_AB R69, R175, R96 ;  /* 0x00000060af45723e */ /* 0x000fe200000010ff */
[----:B------:R-:W-:Y:S01]  /*17050*/  MUFU.EX2 R161, R161 ;  /* 0x000000a100a17308 */ /* 0x000fe20000000800 */
[----:B------:R-:W-:Y:S01]  /*17060*/  F2FP.BF16.F32.PACK_AB R70, R140, R99 ;  /* 0x000000638c46723e */ /* 0x000fe200000010ff */
[----:B------:R-:W-:Y:S01]  /*17070*/  FADD.FTZ R94, R94, R87 ;  /* 0x000000575e5e7221 */ /* 0x000fe20000010000 */
[----:B-----5:R-:W-:Y:S01]  /*17080*/  F2FP.BF16.F32.PACK_AB R71, R177, R98 ;  /* 0x00000062b147723e */ /* 0x020fe200000010ff */
[----:B------:R-:W-:-:S02]  /*17090*/  FADD.FTZ R96, R96, R91 ;  /* 0x0000005b60607221 */ /* 0x000fc40000010000 */
[----:B------:R-:W-:Y:S02]  /*170a0*/  FADD.FTZ R94, R95, R94 ;  /* 0x0000005e5f5e7221 */ /* 0x000fe40000010000 */
[----:B------:R-:W-:Y:S01]  /*170b0*/  MUFU.EX2 R154, R154 ;  /* 0x0000009a009a7308 */ /* 0x000fe20000000800 */
[----:B------:R-:W-:Y:S01]  /*170c0*/  FADD.FTZ R175, R175, R96 ;  /* 0x00000060afaf7221 */ /* 0x000fe20000010000 */
[----:B----4-:R-:W-:Y:S03]  /*170d0*/  HMMA.16816.F32.BF16 R8, R68, R56, R8 ;  /* 0x000000384408723c */ /* 0x010fe60000041808 */
[----:B------:R-:W-:Y:S01]  /*170e0*/  FADD.FTZ R3, R99, R94 ;  /* 0x0000005e63037221 */ /* 0x000fe20000010000 */
[----:B------:R-:W-:-:S03]  /*170f0*/  FADD.FTZ R0, R98, R175 ;  /* 0x000000af62007221 */ /* 0x000fc60000010000 */
[----:B------:R-:W-:Y:S01]  /*17100*/  FADD.FTZ R3, R140, R3 ;  /* 0x000000038c037221 */ /* 0x000fe20000010000 */
[----:B------:R-:W4:Y:S01]  /*17110*/  MUFU.EX2 R165, R165 ;  /* 0x000000a500a57308 */ /* 0x000f220000000800 */
[----:B------:R-:W-:Y:S01]  /*17120*/  FADD.FTZ R0, R177, R0 ;  /* 0x00000000b1007221 */ /* 0x000fe20000010000 */
[C---:B------:R-:W-:Y:S01]  /*17130*/  HMMA.16816.F32.BF16 R12, R68.reuse, R58, R12 ;  /* 0x0000003a440c723c */ /* 0x040fe2000004180c */
[----:B------:R-:W5:Y:S05]  /*17140*/  LDSM.16.MT88.4 R56, [R138+0x2c00] ;  /* 0x002c00008a38783b */ /* 0x000f6a0000004200 */
[----:B------:R-:W-:Y:S02]  /*17150*/  MUFU.EX2 R156, R156 ;  /* 0x0000009c009c7308 */ /* 0x000fe40000000800 */
[C---:B---3--:R-:W-:Y:S06]  /*17160*/  HMMA.16816.F32.BF16 R16, R68.reuse, R64, R16 ;  /* 0x000000404410723c */ /* 0x048fec0000041810 */
[----:B------:R-:W3:Y:S02]  /*17170*/  MUFU.EX2 R159, R159 ;  /* 0x0000009f009f7308 */ /* 0x000ee40000000800 */
[C---:B------:R-:W-:Y:S01]  /*17180*/  HMMA.16816.F32.BF16 R20, R68.reuse, R66, R20 ;  /* 0x000000424414723c */ /* 0x040fe20000041814 */
[----:B------:R-:W4:Y:S05]  /*17190*/  LDSM.16.MT88.4 R64, [R185+0xa000] ;  /* 0x00a00000b940783b */ /* 0x000f2a0000004200 */
[----:B------:R-:W-:Y:S02]  /*171a0*/  MUFU.EX2 R157, R157 ;  /* 0x0000009d009d7308 */ /* 0x000fe40000000800 */
[C---:B--2---:R-:W-:Y:S06]  /*171b0*/  HMMA.16816.F32.BF16 R24, R68.reuse, R52, R24 ;  /* 0x000000344418723c */ /* 0x044fec0000041818 */
[----:B------:R-:W2:Y:S02]  /*171c0*/  MUFU.EX2 R158, R158 ;  /* 0x0000009e009e7308 */ /* 0x000ea40000000800 */
[C---:B------:R-:W-:Y:S01]  /*171d0*/  HMMA.16816.F32.BF16 R28, R68.reuse, R54, R28 ;  /* 0x00000036441c723c */ /* 0x040fe2000004181c */
[----:B------:R-:W3:Y:S05]  /*171e0*/  LDSM.16.MT88.4 R52, [R138+0x1000] ;  /* 0x001000008a34783b */ /* 0x000eea0000004200 */
[----:B------:R-:W-:Y:S02]  /*171f0*/  MUFU.EX2 R149, R149 ;  /* 0x0000009500957308 */ /* 0x000fe40000000800 */
[C---:B-1----:R-:W-:Y:S06]  /*17200*/  HMMA.16816.F32.BF16 R40, R68.reuse, R76, R40 ;  /* 0x0000004c4428723c */ /* 0x042fec0000041828 */
[----:B------:R-:W-:Y:S02]  /*17210*/  MUFU.EX2 R160, R160 ;  /* 0x000000a000a07308 */ /* 0x000fe40000000800 */
[C---:B-----5:R-:W-:Y:S06]  /*17220*/  HMMA.16816.F32.BF16 R32, R68.reuse, R56, R32 ;  /* 0x000000384420723c */ /* 0x060fec0000041820 */
[----:B------:R-:W-:Y:S02]  /*17230*/  MUFU.EX2 R145, R145 ;  /* 0x0000009100917308 */ /* 0x000fe40000000800 */
[C---:B------:R-:W-:Y:S01]  /*17240*/  HMMA.16816.F32.BF16 R36, R68.reuse, R58, R36 ;  /* 0x0000003a4424723c */ /* 0x040fe20000041824 */
[----:B------:R-:W1:Y:S05]  /*17250*/  LDSM.16.MT88.4 R56, [R185+0xc000] ;  /* 0x00c00000b938783b */ /* 0x000e6a0000004200 */
[----:B------:R-:W5:Y:S02]  /*17260*/  MUFU.EX2 R162, R162 ;  /* 0x000000a200a27308 */ /* 0x000f640000000800 */
[C---:B------:R-:W-:Y:S01]  /*17270*/  HMMA.16816.F32.BF16 R44, R68.reuse, R78, R44 ;  /* 0x0000004e442c723c */ /* 0x040fe2000004182c */
[----:B------:R-:W-:Y:S05]  /*17280*/  LDSM.16.MT88.4 R76, [R138+0x1400] ;  /* 0x001400008a4c783b */ /* 0x000fea0000004200 */
[----:B------:R-:W-:Y:S02]  /*17290*/  MUFU.EX2 R147, R147 ;  /* 0x0000009300937308 */ /* 0x000fe40000000800 */
[C---:B------:R-:W-:Y:S06]  /*172a0*/  HMMA.16816.F32.BF16 R48, R68.reuse, R72, R48 ;  /* 0x000000484430723c */ /* 0x040fec0000041830 */
[----:B------:R-:W5:Y:S02]  /*172b0*/  MUFU.EX2 R164, R164 ;  /* 0x000000a400a47308 */ /* 0x000f640000000800 */
[----:B------:R-:W-:Y:S03]  /*172c0*/  HMMA.16816.F32.BF16 R4, R68, R74, R4 ;  /* 0x0000004a4404723c */ /* 0x000fe60000041804 */
[----:B------:R-:W-:Y:S01]  /*172d0*/  F2FP.BF16.F32.PACK_AB R68, R181, R142 ;  /* 0x0000008eb544723e */ /* 0x000fe200000010ff */
[----:B------:R-:W2:Y:S01]  /*172e0*/  LDSM.16.MT88.4 R72, [R138+0x3000] ;  /* 0x003000008a48783b */ /* 0x000ea20000004200 */
[----:B------:R-:W-:Y:S01]  /*172f0*/  F2FP.BF16.F32.PACK_AB R69, R146, R179 ;  /* 0x000000b39245723e */ /* 0x000fe200000010ff */
[----:B------:R-:W-:Y:S01]  /*17300*/  FADD.FTZ R142, R142, R3 ;  /* 0x000000038e8e7221 */ /* 0x000fe20000010000 */
[----:B------:R-:W-:Y:S01]  /*17310*/  F2FP.BF16.F32.PACK_AB R70, R144, R183 ;  /* 0x000000b79046723e */ /* 0x000fe200000010ff */
[----:B------:R-:W-:Y:S01]  /*17320*/  MUFU.EX2 R60, R60 ;  /* 0x0000003c003c7308 */ /* 0x000fe20000000800 */
[----:B------:R-:W-:Y:S01]  /*17330*/  F2FP.BF16.F32.PACK_AB R71, R195, R148 ;  /* 0x00000094c347723e */ /* 0x000fe200000010ff */
[----:B------:R-:W-:Y:S01]  /*17340*/  FADD.FTZ R179, R179, R0 ;  /* 0x00000000b3b37221 */ /* 0x000fe20000010000 */
[----:B------:R-:W-:Y:S01]  /*17350*/  FADD.FTZ R142, R181, R142 ;  /* 0x0000008eb58e7221 */ /* 0x000fe20000010000 */
[----:B------:R-:W-:-:S02]  /*17360*/  IMAD.MOV.U32 R0, RZ, RZ, R124 ;  /* 0x000000ffff007224 */ /* 0x000fc400078e007c */
[----:B------:R-:W-:Y:S01]  /*17370*/  FADD.FTZ R179, R146, R179 ;  /* 0x000000b392b37221 */ /* 0x000fe20000010000 */
[----:B------:R-:W-:Y:S01]  /*17380*/  FADD.FTZ R183, R183, R142 ;  /* 0x0000008eb7b77221 */ /* 0x000fe20000010000 */
[C---:B----4-:R-:W-:Y:S01]  /*17390*/  HMMA.16816.F32.BF16 R8, R68.reuse, R64, R8 ;  /* 0x000000404408723c */ /* 0x050fe20000041808 */
[----:B------:R-:W4:Y:S02]  /*173a0*/  MUFU.EX2 R143, R143 ;  /* 0x0000008f008f7308 */ /* 0x000f240000000800 */
[----:B------:R-:W-:Y:S01]  /*173b0*/  FADD.FTZ R148, R148, R179 ;  /* 0x000000b394947221 */ /* 0x000fe20000010000 */
[----:B------:R-:W-:Y:S01]  /*173c0*/  FADD.FTZ R183, R144, R183 ;  /* 0x000000b790b77221 */ /* 0x000fe20000010000 */
[----:B------:R-:W-:Y:S02]  /*173d0*/  @P5 IMAD.MOV.U32 R0, RZ, RZ, R124 ;  /* 0x000000ffff005224 */ /* 0x000fe400078e007c */
[----:B------:R-:W-:Y:S01]  /*173e0*/  FADD.FTZ R195, R195, R148 ;  /* 0x00000094c3c37221 */ /* 0x000fe20000010000 */
[C---:B------:R-:W-:Y:S01]  /*173f0*/  HMMA.16816.F32.BF16 R12, R68.reuse, R66, R12 ;  /* 0x00000042440c723c */ /* 0x040fe2000004180c */
[----:B------:R-:W5:Y:S01]  /*17400*/  LDSM.16.MT88.4 R64, [R185+0xe000] ;  /* 0x00e00000b940783b */ /* 0x000f620000004200 */
[----:B------:R-:W-:Y:S06]  /*17410*/  MUFU.EX2 R62, R62 ;  /* 0x0000003e003e7308 */ /* 0x000fec0000000800 */
[C---:B---3--:R-:W-:Y:S02]  /*17420*/  HMMA.16816.F32.BF16 R16, R68.reuse, R52, R16 ;  /* 0x000000344410723c */ /* 0x048fe40000041810 */
[----:B------:R-:W-:Y:S06]  /*17430*/  MUFU.EX2 R123, R123 ;  /* 0x0000007b007b7308 */ /* 0x000fec0000000800 */
[C---:B------:R-:W-:Y:S01]  /*17440*/  HMMA.16816.F32.BF16 R20, R68.reuse, R54, R20 ;  /* 0x000000364414723c */ /* 0x040fe20000041814 */
[----:B------:R-:W3:Y:S01]  /*17450*/  LDSM.16.MT88.4 R52, [R138+0x5000] ;  /* 0x005000008a34783b */ /* 0x000ee20000004200 */
[----:B------:R-:W-:Y:S06]  /*17460*/  MUFU.EX2 R122, R122 ;  /* 0x0000007a007a7308 */ /* 0x000fec0000000800 */
[C---:B-1----:R-:W-:Y:S02]  /*17470*/  HMMA.16816.F32.BF16 R24, R68.reuse, R56, R24 ;  /* 0x000000384418723c */ /* 0x042fe40000041818 */
[----:B------:R-:W1:Y:S06]  /*17480*/  MUFU.EX2 R141, R141 ;  /* 0x0000008d008d7308 */ /* 0x000e6c0000000800 */
[C---:B------:R-:W-:Y:S01]  /*17490*/  HMMA.16816.F32.BF16 R28, R68.reuse, R58, R28 ;  /* 0x0000003a441c723c */ /* 0x040fe2000004181c */
[----:B------:R-:W4:Y:S01]  /*174a0*/  LDSM.16.MT88.4 R56, [R185+0xa400] ;  /* 0x00a40000b938783b */ /* 0x000f220000004200 */
[----:B------:R-:W-:Y:S06]  /*174b0*/  MUFU.EX2 R128, R137 ;  /* 0x0000008900807308 */ /* 0x000fec0000000800 */
[C---:B--2---:R-:W-:Y:S02]  /*174c0*/  HMMA.16816.F32.BF16 R32, R68.reuse, R72, R32 ;  /* 0x000000484420723c */ /* 0x044fe40000041820 */
[----:B------:R-:W2:Y:S06]  /*174d0*/  MUFU.EX2 R219, R219 ;  /* 0x000000db00db7308 */ /* 0x000eac0000000800 */
[C---:B-----5:R-:W-:Y:S08]  /*174e0*/  HMMA.16816.F32.BF16 R40, R68.reuse, R64, R40 ;  /* 0x000000404428723c */ /* 0x060ff00000041828 */
[C---:B------:R-:W-:Y:S01]  /*174f0*/  HMMA.16816.F32.BF16 R44, R68.reuse, R66, R44 ;  /* 0x00000042442c723c */ /* 0x040fe2000004182c */
[----:B------:R-:W5:Y:S07]  /*17500*/  LDSM.16.MT88.4 R64, [R185+0xc400] ;  /* 0x00c40000b940783b */ /* 0x000f6e0000004200 */
[----:B---3--:R-:W-:Y:S03]  /*17510*/  HMMA.16816.F32.BF16 R48, R68, R52, R48 ;  /* 0x000000344430723c */ /* 0x008fe60000041830 */
[----:B------:R-:W-:Y:S01]  /*17520*/  F2FP.BF16.F32.PACK_AB R52, R167, R150 ;  /* 0x00000096a734723e */ /* 0x000fe200000010ff */
[----:B------:R-:W-:Y:S01]  /*17530*/  FADD.FTZ R150, R150, R183 ;  /* 0x000000b796967221 */ /* 0x000fe20000010000 */
[----:B------:R-:W-:Y:S01]  /*17540*/  F2FP.BF16.F32.PACK_AB R53, R165, R154 ;  /* 0x0000009aa535723e */ /* 0x000fe200000010ff */
[----:B------:R-:W-:-:S02]  /*17550*/  FADD.FTZ R154, R154, R195 ;  /* 0x000000c39a9a7221 */ /* 0x000fc40000010000 */
[----:B------:R-:W-:Y:S01]  /*17560*/  FADD.FTZ R167, R167, R150 ;  /* 0x00000096a7a77221 */ /* 0x000fe20000010000 */
[C---:B------:R-:W-:Y:S03]  /*17570*/  HMMA.16816.F32.BF16 R4, R68.reuse, R54, R4 ;  /* 0x000000364404723c */ /* 0x040fe60000041804 */
[----:B------:R-:W-:Y:S01]  /*17580*/  F2FP.BF16.F32.PACK_AB R54, R161, R152 ;  /* 0x00000098a136723e */ /* 0x000fe200000010ff */
[----:B------:R-:W-:Y:S01]  /*17590*/  FADD.FTZ R165, R165, R154 ;  /* 0x0000009aa5a57221 */ /* 0x000fe20000010000 */
[----:B------:R-:W-:Y:S01]  /*175a0*/  F2FP.BF16.F32.PACK_AB R55, R159, R156 ;  /* 0x0000009c9f37723e */ /* 0x000fe200000010ff */
[----:B------:R-:W-:Y:S02]  /*175b0*/  FADD.FTZ R152, R152, R167 ;  /* 0x000000a798987221 */ /* 0x000fe40000010000 */
[----:B------:R-:W-:Y:S01]  /*175c0*/  FADD.FTZ R156, R156, R165 ;  /* 0x000000a59c9c7221 */ /* 0x000fe20000010000 */
[----:B------:R-:W-:Y:S01]  /*175d0*/  HMMA.16816.F32.BF16 R36, R68, R74, R36 ;  /* 0x0000004a4424723c */ /* 0x000fe20000041824 */
[----:B------:R-:W3:Y:S02]  /*175e0*/  LDSM.16.MT88.4 R68, [R138+0x3400] ;  /* 0x003400008a44783b */ /* 0x000ee40000004200 */
[----:B------:R-:W-:Y:S01]  /*175f0*/  FADD.FTZ R152, R161, R152 ;  /* 0x00000098a1987221 */ /* 0x000fe20000010000 */
[----:B------:R-:W-:Y:S01]  /*17600*/  FADD.FTZ R156, R159, R156 ;  /* 0x0000009c9f9c7221 */ /* 0x000fe20000010000 */
[----:B------:R-:W-:Y:S03]  /*17610*/  LDSM.16.MT88.4 R72, [R185+0xe400] ;  /* 0x00e40000b948783b */ /* 0x000fe60000004200 */
[C---:B----4-:R-:W-:Y:S08]  /*17620*/  HMMA.16816.F32.BF16 R8, R52.reuse, R56, R8 ;  /* 0x000000383408723c */ /* 0x050ff00000041808 */
[C---:B------:R-:W-:Y:S01]  /*17630*/  HMMA.16816.F32.BF16 R12, R52.reuse, R58, R12 ;  /* 0x0000003a340c723c */ /* 0x040fe2000004180c */
[----:B------:R-:W4:Y:S07]  /*17640*/  LDSM.16.MT88.4 R56, [R138+0x5400] ;  /* 0x005400008a38783b */ /* 0x000f2e0000004200 */
[C---:B-----5:R-:W-:Y:S08]  /*17650*/  HMMA.16816.F32.BF16 R24, R52.reuse, R64, R24 ;  /* 0x000000403418723c */ /* 0x060ff00000041818 */
[C---:B------:R-:W-:Y:S01]  /*17660*/  HMMA.16816.F32.BF16 R28, R52.reuse, R66, R28 ;  /* 0x00000042341c723c */ /* 0x040fe2000004181c */
[----:B------:R-:W5:Y:S07]  /*17670*/  LDSM.16.MT88.4 R64, [R138+0x1800] ;  /* 0x001800008a40783b */ /* 0x000f6e0000004200 */
[C---:B------:R-:W-:Y:S08]  /*17680*/  HMMA.16816.F32.BF16 R16, R52.reuse, R76, R16 ;  /* 0x0000004c3410723c */ /* 0x040ff00000041810 */
[C---:B------:R-:W-:Y:S01]  /*17690*/  HMMA.16816.F32.BF16 R20, R52.reuse, R78, R20 ;  /* 0x0000004e3414723c */ /* 0x040fe20000041814 */
[----:B------:R-:W1:Y:S07]  /*176a0*/  LDSM.16.MT88.4 R76, [R185+0xa800] ;  /* 0x00a80000b94c783b */ /* 0x000e6e0000004200 */
[C---:B---3--:R-:W-:Y:S08]  /*176b0*/  HMMA.16816.F32.BF16 R32, R52.reuse, R68, R32 ;  /* 0x000000443420723c */ /* 0x048ff00000041820 */
[C---:B------:R-:W-:Y:S01]  /*176c0*/  HMMA.16816.F32.BF16 R36, R52.reuse, R70, R36 ;  /* 0x000000463424723c */ /* 0x040fe20000041824 */
[----:B------:R-:W3:Y:S07]  /*176d0*/  LDSM.16.MT88.4 R68, [R185+0xc800] ;  /* 0x00c80000b944783b */ /* 0x000eee0000004200 */
[----:B----4-:R-:W-:Y:S03]  /*176e0*/  HMMA.16816.F32.BF16 R48, R52, R56, R48 ;  /* 0x000000383430723c */ /* 0x010fe60000041830 */
        /* <DEDUP_REMOVED lines=11> */
[----:B------:R-:W-:Y:S03]  /*177a0*/  HMMA.16816.F32.BF16 R40, R52, R72, R40 ;  /* 0x000000483428723c */ /* 0x000fe60000041828 */
[----:B------:R-:W-:Y:S01]  /*177b0*/  FADD.FTZ R149, R160, R149 ;  /* 0x00000095a0957221 */ /* 0x000fe20000010000 */
[----:B------:R-:W-:-:S04]  /*177c0*/  FADD.FTZ R147, R164, R147 ;  /* 0x00000093a4937221 */ /* 0x000fc80000010000 */
[----:B------:R-:W-:Y:S01]  /*177d0*/  HMMA.16816.F32.BF16 R44, R52, R74, R44 ;  /* 0x0000004a342c723c */ /* 0x000fe2000004182c */
[----:B------:R-:W4:Y:S04]  /*177e0*/  LDSM.16.MT88.4 R52, [R138+0x3800] ;  /* 0x003800008a34783b */ /* 0x000f280000004200 */
[----:B------:R-:W4:Y:S03]  /*177f0*/  LDSM.16.MT88.4 R72, [R185+0xe800] ;  /* 0x00e80000b948783b */ /* 0x000f260000004200 */
[C---:B-----5:R-:W-:Y:S08]  /*17800*/  HMMA.16816.F32.BF16 R16, R56.reuse, R64, R16 ;  /* 0x000000403810723c */ /* 0x060ff00000041810 */
[C---:B------:R-:W-:Y:S01]  /*17810*/  HMMA.16816.F32.BF16 R20, R56.reuse, R66, R20 ;  /* 0x000000423814723c */ /* 0x040fe20000041814 */
[----:B------:R-:W5:Y:S07]  /*17820*/  LDSM.16.MT88.4 R64, [R138+0x5800] ;  /* 0x005800008a40783b */ /* 0x000f6e0000004200 */
[C---:B-1----:R-:W-:Y:S08]  /*17830*/  HMMA.16816.F32.BF16 R8, R56.reuse, R76, R8 ;  /* 0x0000004c3808723c */ /* 0x042ff00000041808 */
        /* <DEDUP_REMOVED lines=9> */
[----:B--2---:R-:W-:Y:S01]  /*178d0*/  F2FP.BF16.F32.PACK_AB R71, R219, R128 ;  /* 0x00000080db47723e */ /* 0x004fe200000010ff */
[----:B------:R-:W-:Y:S02]  /*178e0*/  FADD.FTZ R62, R62, R143 ;  /* 0x0000008f3e3e7221 */ /* 0x000fe40000010000 */
[----:B------:R-:W-:Y:S01]  /*178f0*/  FADD.FTZ R128, R128, R141 ;  /* 0x0000008d80807221 */ /* 0x000fe20000010000 */
[----:B------:R-:W-:Y:S01]  /*17900*/  HMMA.16816.F32.BF16 R12, R56, R78, R12 ;  /* 0x0000004e380c723c */ /* 0x000fe2000004180c */
[----:B------:R-:W1:Y:S02]  /*17910*/  LDSM.16.MT88.4 R76, [R185+0xec00] ;  /* 0x00ec0000b94c783b */ /* 0x000e640000004200 */
[----:B------:R-:W-:Y:S01]  /*17920*/  FADD.FTZ R220, R123, R62 ;  /* 0x0000003e7bdc7221 */ /* 0x000fe20000010000 */
[----:B------:R-:W-:-:S04]  /*17930*/  FADD.FTZ R219, R219, R128 ;  /* 0x00000080dbdb7221 */ /* 0x000fc80000010000 */
[C---:B----4-:R-:W-:Y:S08]  /*17940*/  HMMA.16816.F32.BF16 R32, R56.reuse, R52, R32 ;  /* 0x000000343820723c */ /* 0x050ff00000041820 */
[----:B------:R-:W-:Y:S01]  /*17950*/  HMMA.16816.F32.BF16 R36, R56, R54, R36 ;  /* 0x000000363824723c */ /* 0x000fe20000041824 */
[----:B------:R-:W2:Y:S07]  /*17960*/  LDSM.16.MT88.4 R52, [R138+0x1c00] ;  /* 0x001c00008a34783b */ /* 0x000eae0000004200 */
[----:B------:R-:W-:Y:S01]  /*17970*/  HMMA.16816.F32.BF16 R112, R68, R108, R8 ;  /* 0x0000006c4470723c */ /* 0x000fe20000041808 */
[----:B------:R-:W3:Y:S04]  /*17980*/  LDSM.16.MT88.4 R8, [R138+0x3c00] ;  /* 0x003c00008a08783b */ /* 0x000ee80000004200 */
[----:B------:R-:W-:Y:S03]  /*17990*/  LDSM.16.MT88.4 R136, [R138+0x5c00] ;  /* 0x005c00008a88783b */ /* 0x000fe60000004200 */
[C---:B------:R-:W-:Y:S08]  /*179a0*/  HMMA.16816.F32.BF16 R40, R56.reuse, R72, R40 ;  /* 0x000000483828723c */ /* 0x040ff00000041828 */
[C---:B------:R-:W-:Y:S08]  /*179b0*/  HMMA.16816.F32.BF16 R44, R56.reuse, R74, R44 ;  /* 0x0000004a382c723c */ /* 0x040ff0000004182c */
[C---:B-----5:R-:W-:Y:S08]  /*179c0*/  HMMA.16816.F32.BF16 R48, R56.reuse, R64, R48 ;  /* 0x000000403830723c */ /* 0x060ff00000041830 */
[----:B------:R-:W-:Y:S01]  /*179d0*/  HMMA.16816.F32.BF16 R4, R56, R66, R4 ;  /* 0x000000423804723c */ /* 0x000fe20000041804 */
[----:B------:R-:W4:Y:S07]  /*179e0*/  LDSM.16.MT88.4 R56, [R185+0xcc00] ;  /* 0x00cc0000b938783b */ /* 0x000f2e0000004200 */
[C---:B-1----:R-:W-:Y:S08]  /*179f0*/  HMMA.16816.F32.BF16 R80, R68.reuse, R76, R40 ;  /* 0x0000004c4450723c */ /* 0x042ff00000041828 */
[C---:B------:R-:W-:Y:S08]  /*17a00*/  HMMA.16816.F32.BF16 R108, R68.reuse, R110, R12 ;  /* 0x0000006e446c723c */ /* 0x040ff0000004180c */
[C---:B--2---:R-:W-:Y:S08]  /*17a10*/  HMMA.16816.F32.BF16 R104, R68.reuse, R52, R16 ;  /* 0x000000344468723c */ /* 0x044ff00000041810 */
[C---:B------:R-:W-:Y:S08]  /*17a20*/  HMMA.16816.F32.BF16 R100, R68.reuse, R54, R20 ;  /* 0x000000364464723c */ /* 0x040ff00000041814 */
[C---:B---3--:R-:W-:Y:S08]  /*17a30*/  HMMA.16816.F32.BF16 R88, R68.reuse, R8, R32 ;  /* 0x000000084458723c */ /* 0x048ff00000041820 */
[C---:B----4-:R-:W-:Y:S08]  /*17a40*/  HMMA.16816.F32.BF16 R96, R68.reuse, R56, R24 ;  /* 0x000000384460723c */ /* 0x050ff00000041818 */
[C---:B------:R-:W-:Y:S08]  /*17a50*/  HMMA.16816.F32.BF16 R92, R68.reuse, R58, R28 ;  /* 0x0000003a445c723c */ /* 0x040ff0000004181c */
[C---:B------:R-:W-:Y:S08]  /*17a60*/  HMMA.16816.F32.BF16 R84, R68.reuse, R10, R36 ;  /* 0x0000000a4454723c */ /* 0x040ff00000041824 */
[C---:B------:R-:W-:Y:S08]  /*17a70*/  HMMA.16816.F32.BF16 R76, R68.reuse, R78, R44 ;  /* 0x0000004e444c723c */ /* 0x040ff0000004182c */
[C---:B------:R-:W-:Y:S08]  /*17a80*/  HMMA.16816.F32.BF16 R72, R68.reuse, R136, R48 ;  /* 0x000000884448723c */ /* 0x040ff00000041830 */
[----:B------:R-:W-:Y:S01]  /*17a90*/  HMMA.16816.F32.BF16 R68, R68, R138, R4 ;  /* 0x0000008a4444723c */ /* 0x000fe20000041804 */
[----:B------:R-:W-:-:S04]  /*17aa0*/  NOP ;  /* 0x0000000000007918 */ /* 0x000fc80000000000 */
[----:B------:R-:W-:-:S15]  /*17ab0*/  @P5 BRA `(.L_x_2048) ;  /* 0x0000000000045947 */ /* 0x000fde0003800000 */
.L_x_2039:
[----:B------:R-:W-:-:S07]  /*17ac0*/  IADD3 R61, PT, PT, R63, -0x1, RZ ;  /* 0xffffffff3f3d7810 */ /* 0x000fce0007ffe0ff */
.L_x_2048:
[----:B------:R-:W-:Y:S05]  /*17ad0*/  BSYNC B2 ;  /* 0x0000000000027941 */ /* 0x000fea0003800000 */
.L_x_2038:
        /* <DEDUP_REMOVED lines=13> */
.L_x_2056:
        /* <DEDUP_REMOVED lines=80> */
.L_x_2051:
[----:B------:R-:W-:Y:S05]  /*180b0*/  BSYNC.RECONVERGENT B0 ;  /* 0x0000000000007941 */ /* 0x000fea0003800200 */
.L_x_2050:
[----:B------:R-:W-:Y:S01]  /*180c0*/  @!PT LDS RZ, [RZ] ;  /* 0x00000000fffff984 */ /* 0x000fe20000000800 */
[----:B------:R-:W-:Y:S01]  /*180d0*/  @!PT LDS RZ, [RZ] ;  /* 0x00000000fffff984 */ /* 0x000fe20000000800 */
[----:B------:R-:W-:Y:S01]  /*180e0*/  @!PT LDS RZ, [RZ] ;  /* 0x00000000fffff984 */ /* 0x000fe20000000800 */
[----:B------:R-:W-:Y:S01]  /*180f0*/  @!P6 LDGSTS.E.BYPASS.LTC128B.128 [R203+0x9000], desc[UR4][R196.64] ;  /* 0x09000000c4cbefae */ /* 0x000fe2000b981a04 */
        /* <DEDUP_REMOVED lines=10> */
[----:B------:R-:W-:Y:S01]  /*181a0*/  @!P5 LDGSTS.E.BYPASS.LTC128B.128 [R203+0xb000], desc[UR4][R196.64+0x40] ;  /* 0x0b000040c4cbdfae */ /* 0x000fe2000b981a04 */
[----:B------:R-:W-:Y:S01]  /*181b0*/  LOP3.LUT P2, RZ, R184, 0x4, RZ, 0xc0, !PT ;  /* 0x00000004b8ff7812 */ /* 0x000fe2000784c0ff */
        /* <DEDUP_REMOVED lines=9> */
[----:B------:R-:W-:Y:S01]  /*18250*/  ISETP.GT.AND P0, PT, R215, R192, PT ;  /* 0x000000c0d700720c */ /* 0x000fe20003f04270 */
        /* <DEDUP_REMOVED lines=44> */
[----:B------:R2:W-:Y:S01]  /*18520*/  @!P4 LDGSTS.E.BYPASS.LTC128B.128 [R203+0xe800], desc[UR4][R16.64+0x80] ;  /* 0x0e80008010cbcfae */ /* 0x0005e2000b981a04 */
[----:B-1----:R-:W-:Y:S03]  /*18530*/  IMAD.MOV.U32 R3, RZ, RZ, 0x20 ;  /* 0x00000020ff037424 */ /* 0x002fe600078e00ff */
[----:B------:R-:W-:Y:S04]  /*18540*/  @P4 STS.128 [R203+0xe800], RZ ;  /* 0x00e800ffcb004388 */ /* 0x000fe80000000c00 */
[----:B------:R-:W-:Y:S01]  /*18550*/  LDSM.16.M88.4 R124, [R187] ;  /* 0x00000000bb7c783b */ /* 0x000fe20000000200 */
[----:B------:R-:W-:Y:S03]  /*18560*/  SEL R3, R3, 0xffffffe0, !P2 ;  /* 0xffffffe003037807 */ /* 0x000fe60005000000 */
[----:B------:R-:W1:Y:S02]  /*18570*/  LDSM.16.M88.4 R128, [R186+0x3000] ;  /* 0x00300000ba80783b */ /* 0x000e640000000200 */
[--C-:B------:R-:W-:Y:S02]  /*18580*/  IMAD.IADD R2, R187, 0x1, R3.reuse ;  /* 0x00000001bb027824 */ /* 0x100fe400078e0203 */
[----:B------:R-:W3:Y:S01]  /*18590*/  LDSM.16.M88.4 R132, [R186+0x3400] ;  /* 0x00340000ba84783b */ /* 0x000ee20000000200 */
[----:B------:R-:W-:Y:S03]  /*185a0*/  IMAD.IADD R0, R186, 0x1, R3 ;  /* 0x00000001ba007824 */ /* 0x000fe600078e0203 */
[----:B------:R-:W4:Y:S04]  /*185b0*/  LDSM.16.M88.4 R136, [R186+0x3800] ;  /* 0x00380000ba88783b */ /* 0x000f280000000200 */
[----:B------:R-:W0:Y:S04]  /*185c0*/  LDGDEPBAR ;  /* 0x00000000000079af */ /* 0x000e280000000000 */
[----:B------:R-:W5:Y:S04]  /*185d0*/  LDSM.16.M88.4 R140, [R186+0x3c00] ;  /* 0x003c0000ba8c783b */ /* 0x000f680000000200 */
[----:B------:R-:W5:Y:S04]  /*185e0*/  LDSM.16.M88.4 R40, [R186+0x4000] ;  /* 0x00400000ba28783b */ /* 0x000f680000000200 */
[----:B------:R-:W5:Y:S04]  /*185f0*/  LDSM.16.M88.4 R48, [R186+0x4400] ;  /* 0x00440000ba30783b */ /* 0x000f680000000200 */
[----:B------:R-:W5:Y:S04]  /*18600*/  LDSM.16.M88.4 R56, [R186+0x4800] ;  /* 0x00480000ba38783b */ /* 0x000f680000000200 */
[----:B------:R-:W5:Y:S04]  /*18610*/  LDSM.16.M88.4 R64, [R186+0x4c00] ;  /* 0x004c0000ba40783b */ /* 0x000f680000000200 */
[----:B------:R-:W-:Y:S01]  /*18620*/  LDSM.16.M88.4 R144, [R0+0x3c00] ;  /* 0x003c00000090783b */ /* 0x000fe20000000200 */
[C---:B-1----:R-:W-:Y:S03]  /*18630*/  HMMA.16816.F32.BF16 R4, R124.reuse, R128, RZ ;  /* 0x000000807c04723c */ /* 0x042fe600000418ff */
[----:B------:R-:W-:Y:S04]  /*18640*/  LDSM.16.M88.4 R148, [R0+0x4000] ;  /* 0x004000000094783b */ /* 0x000fe80000000200 */
[----:B------:R-:W-:Y:S01]  /*18650*/  LDSM.16.M88.4 R152, [R187+0x1000] ;  /* 0x00100000bb98783b */ /* 0x000fe20000000200 */
[C---:B------:R-:W-:Y:S03]  /*18660*/  HMMA.16816.F32.BF16 R8, R124.reuse, R130, RZ ;  /* 0x000000827c08723c */ /* 0x040fe600000418ff */
[----:B------:R-:W-:Y:S04]  /*18670*/  LDSM.16.M88.4 R128, [R2] ;  /* 0x000000000280783b */ /* 0x000fe80000000200 */
[----:B------:R-:W-:Y:S01]  /*18680*/  LDSM.16.M88.4 R156, [R186+0x5000] ;  /* 0x00500000ba9c783b */ /* 0x000fe20000000200 */
[C---:B---3--:R-:W-:Y:S03]  /*18690*/  HMMA.16816.F32.BF16 R12, R124.reuse, R132, RZ ;  /* 0x000000847c0c723c */ /* 0x048fe600000418ff */
[----:B------:R-:W-:Y:S04]  /*186a0*/  LDSM.16.M88.4 R160, [R186+0x5400] ;  /* 0x00540000baa0783b */ /* 0x000fe80000000200 */
[----:B------:R-:W-:Y:S01]  /*186b0*/  LDSM.16.M88.4 R164, [R186+0x6000] ;  /* 0x00600000baa4783b */ /* 0x000fe20000000200 */
[C---:B--2---:R-:W-:Y:S03]  /*186c0*/  HMMA.16816.F32.BF16 R16, R124.reuse, R134, RZ ;  /* 0x000000867c10723c */ /* 0x044fe600000418ff */
[----:B------:R-:W1:Y:S04]  /*186d0*/  LDSM.16.M88.4 R132, [R0+0x3000] ;  /* 0x003000000084783b */ /* 0x000e680000000200 */
[----:B------:R-:W-:Y:S01]  /*186e0*/  LDSM.16.M88.4 R168, [R0+0x5c00] ;  /* 0x005c000000a8783b */ /* 0x000fe20000000200 */
[C---:B----4-:R-:W-:Y:S03]  /*186f0*/  HMMA.16816.F32.BF16 R20, R124.reuse, R136, RZ ;  /* 0x000000887c14723c */ /* 0x050fe600000418ff */
[----:B------:R-:W-:Y:S04]  /*18700*/  LDSM.16.M88.4 R172, [R187+0x2000] ;  /* 0x00200000bbac783b */ /* 0x000fe80000000200 */
[----:B------:R-:W-:Y:S01]  /*18710*/  LDSM.16.M88.4 R176, [R186+0x7000] ;  /* 0x00700000bab0783b */ /* 0x000fe20000000200 */
[C---:B------:R-:W-:Y:S03]  /*18720*/  HMMA.16816.F32.BF16 R24, R124.reuse, R138, RZ ;  /* 0x0000008a7c18723c */ /* 0x040fe600000418ff */
[----:B------:R-:W2:Y:S04]  /*18730*/  LDSM.16.M88.4 R136, [R0+0x3400] ;  /* 0x003400000088783b */ /* 0x000ea80000000200 */
[----:B------:R-:W-:Y:S01]  /*18740*/  LDSM.16.M88.4 R180, [R0+0x8800] ;  /* 0x0088000000b4783b */ /* 0x000fe20000000200 */
[C---:B-----5:R-:W-:Y:S08]  /*18750*/  HMMA.16816.F32.BF16 R28, R124.reuse, R140, RZ ;  /* 0x0000008c7c1c723c */ /* 0x060ff000000418ff */
[C---:B------:R-:W-:Y:S01]  /*18760*/  HMMA.16816.F32.BF16 R32, R124.reuse, R142, RZ ;  /* 0x0000008e7c20723c */ /* 0x040fe200000418ff */
[----:B------:R-:W3:Y:S07]  /*18770*/  LDSM.16.M88.4 R140, [R0+0x3800] ;  /* 0x00380000008c783b */ /* 0x000eee0000000200 */
        /* <DEDUP_REMOVED lines=20> */
[----:B------:R-:W5:Y:S07]  /*188c0*/  LDSM.16.M88.4 R144, [R186+0x5c00] ;  /* 0x005c0000ba90783b */ /* 0x000f6e0000000200 */
[C---:B------:R-:W-:Y:S08]  /*188d0*/  HMMA.16816.F32.BF16 R36, R128.reuse, R148, R36 ;  /* 0x000000948024723c */ /* 0x040ff00000041824 */
[C---:B------:R-:W-:Y:S01]  /*188e0*/  HMMA.16816.F32.BF16 R40, R128.reuse, R150, R40 ;  /* 0x000000968028723c */ /* 0x040fe20000041828 */
[----:B------:R-:W5:Y:S07]  /*188f0*/  LDSM.16.M88.4 R148, [R186+0x6400] ;  /* 0x00640000ba94783b */ /* 0x000f6e0000000200 */
[C---:B----4-:R-:W-:Y:S08]  /*18900*/  HMMA.16816.F32.BF16 R44, R128.reuse, R124, R44 ;  /* 0x0000007c802c723c */ /* 0x050ff0000004182c */
[C---:B------:R-:W-:Y:S01]  /*18910*/  HMMA.16816.F32.BF16 R48, R128.reuse, R126, R48 ;  /* 0x0000007e8030723c */ /* 0x040fe20000041830 */
[----:B------:R-:W4:Y:S07]  /*18920*/  LDSM.16.M88.4 R124, [R186+0x6800] ;  /* 0x00680000ba7c783b */ /* 0x000f2e0000000200 */
[C---:B-1----:R-:W-:Y:S08]  /*18930*/  HMMA.16816.F32.BF16 R52, R128.reuse, R132, R52 ;  /* 0x000000848034723c */ /* 0x042ff00000041834 */
[C---:B------:R-:W-:Y:S01]  /*18940*/  HMMA.16816.F32.BF16 R56, R128.reuse, R134, R56 ;  /* 0x000000868038723c */ /* 0x040fe20000041838 */
[----:B------:R-:W-:Y:S07]  /*18950*/  LDSM.16.M88.4 R132, [R2+0x1000] ;  /* 0x001000000284783b */ /* 0x000fee0000000200 */
[C---:B--2---:R-:W-:Y:S08]  /*18960*/  HMMA.16816.F32.BF16 R60, R128.reuse, R136, R60 ;  /* 0x00000088803c723c */ /* 0x044ff0000004183c */
        /* <DEDUP_REMOVED lines=25> */
[----:B------:R-:W-:Y:S01]  /*18b00*/  HMMA.16816.F32.BF16 R64, R152, R130, R64 ;  /* 0x000000829840723c */ /* 0x000fe20000041840 */
[----:B------:R-:W1:Y:S04]  /*18b10*/  LDSM.16.M88.4 R128, [R186+0x7800] ;  /* 0x00780000ba80783b */ /* 0x000e680000000200 */
[----:B------:R-:W-:Y:S03]  /*18b20*/  LDSM.16.M88.4 R152, [R2+0x2000] ;  /* 0x002000000298783b */ /* 0x000fe60000000200 */
[C---:B--2---:R-:W-:Y:S08]  /*18b30*/  HMMA.16816.F32.BF16 R4, R132.reuse, R136, R4 ;  /* 0x000000888404723c */ /* 0x044ff00000041804 */
        /* <DEDUP_REMOVED lines=14> */
[C---:B-----5:R-:W-:Y:S08]  /*18c20*/  HMMA.16816.F32.BF16 R44, R132.reuse, R144, R44 ;  /* 0x00000090842c723c */ /* 0x060ff0000004182c */
[C---:B------:R-:W-:Y:S01]  /*18c30*/  HMMA.16816.F32.BF16 R48, R132.reuse, R146, R48 ;  /* 0x000000928430723c */ /* 0x040fe20000041830 */
[----:B------:R-:W-:Y:S07]  /*18c40*/  LDSM.16.M88.4 R144, [R186+0x8800] ;  /* 0x00880000ba90783b */ /* 0x000fee0000000200 */
[C---:B------:R-:W-:Y:S08]  /*18c50*/  HMMA.16816.F32.BF16 R52, R132.reuse, R164, R52 ;  /* 0x000000a48434723c */ /* 0x040ff00000041834 */
[C---:B------:R-:W-:Y:S01]  /*18c60*/  HMMA.16816.F32.BF16 R56, R132.reuse, R166, R56 ;  /* 0x000000a68438723c */ /* 0x040fe20000041838 */
[----:B------:R-:W-:Y:S07]  /*18c70*/  LDSM.16.M88.4 R164, [R0+0x7c00] ;  /* 0x007c000000a4783b */ /* 0x000fee0000000200 */
[C---:B------:R-:W-:Y:S08]  /*18c80*/  HMMA.16816.F32.BF16 R60, R132.reuse, R148, R60 ;  /* 0x00000094843c723c */ /* 0x040ff0000004183c */
[----:B------:R-:W-:Y:S01]  /*18c90*/  HMMA.16816.F32.BF16 R64, R132, R150, R64 ;  /* 0x000000968440723c */ /* 0x000fe20000041840 */
[----:B------:R-:W2:Y:S04]  /*18ca0*/  LDSM.16.M88.4 R132, [R186+0x7c00] ;  /* 0x007c0000ba84783b */ /* 0x000ea80000000200 */
[----:B------:R-:W3:Y:S03]  /*18cb0*/  LDSM.16.M88.4 R148, [R186+0x8c00] ;  /* 0x008c0000ba94783b */ /* 0x000ee60000000200 */
[C---:B------:R-:W-:Y:S08]  /*18cc0*/  HMMA.16816.F32.BF16 R4, R172.reuse, R176, R4 ;  /* 0x000000b0ac04723c */ /* 0x040ff00000041804 */
[C---:B------:R-:W-:Y:S01]  /*18cd0*/  HMMA.16816.F32.BF16 R8, R172.reuse, R178, R8 ;  /* 0x000000b2ac08723c */ /* 0x040fe20000041808 */
[----:B------:R-:W-:Y:S07]  /*18ce0*/  LDSM.16.M88.4 R176, [R0+0x8400] ;  /* 0x0084000000b0783b */ /* 0x000fee0000000200 */
[C---:B----4-:R-:W-:Y:S08]  /*18cf0*/  HMMA.16816.F32.BF16 R12, R172.reuse, R124, R12 ;  /* 0x0000007cac0c723c */ /* 0x050ff0000004180c */
[C---:B------:R-:W-:Y:S01]  /*18d00*/  HMMA.16816.F32.BF16 R16, R172.reuse, R126, R16 ;  /* 0x0000007eac10723c */ /* 0x040fe20000041810 */
[----:B------:R-:W4:Y:S07]  /*18d10*/  LDSM.16.M88.4 R124, [R0+0x7400] ;  /* 0x00740000007c783b */ /* 0x000f2e0000000200 */
[C---:B-1----:R-:W-:Y:S08]  /*18d20*/  HMMA.16816.F32.BF16 R20, R172.reuse, R128, R20 ;  /* 0x00000080ac14723c */ /* 0x042ff00000041814 */
[C---:B------:R-:W-:Y:S01]  /*18d30*/  HMMA.16816.F32.BF16 R24, R172.reuse, R130, R24 ;  /* 0x00000082ac18723c */ /* 0x040fe20000041818 */
[----:B------:R-:W1:Y:S01]  /*18d40*/  LDSM.16.M88.4 R128, [R0+0x8c00] ;  /* 0x008c00000080783b */ /* 0x000e620000000200 */
[----:B------:R-:W-:Y:S04]  /*18d50*/  DEPBAR.LE SB0, 0x0 ;  /* 0x000080000000791a */ /* 0x000fe80000000000 */
[----:B------:R-:W-:Y:S02]  /*18d60*/  BAR.SYNC.DEFER_BLOCKING 0x0 ;  /* 0x0000000000007b1d */ /* 0x000fe40000010000 */
        /* <DEDUP_REMOVED lines=9> */
[----:B------:R-:W-:Y:S08]  /*18e00*/  HMMA.16816.F32.BF16 R64, R172, R150, R64 ;  /* 0x00000096ac40723c */ /* 0x000ff00000041840 */
        /* <DEDUP_REMOVED lines=14> */
[C---:B-1----:R-:W-:Y:S08]  /*18ef0*/  HMMA.16816.F32.BF16 R60, R152.reuse, R128, R60 ;  /* 0x00000080983c723c */ /* 0x042ff0000004183c */
        /* <DEDUP_REMOVED lines=17> */
[----:B------:R-:W-:Y:S01]  /*19010*/  VIADD R128, R216, 0xffffff00 ;  /* 0xffffff00d8807836 */ /* 0x000fe20000000000 */
        /* <DEDUP_REMOVED lines=62> */
.L_x_2055:
[----:B------:R-:W-:Y:S05]  /*19400*/  BSYNC.RECONVERGENT B0 ;  /* 0x0000000000007941 */ /* 0x000fea0003800200 */
.L_x_2054:
        /* <DEDUP_REMOVED lines=71> */
.L_x_2053:
[----:B------:R-:W-:Y:S05]  /*19880*/  BSYNC.RECONVERGENT B1 ;  /* 0x0000000000017941 */ /* 0x000fea0003800200 */
.L_x_2052:
[----:B------:R-:W3:Y:S01]  /*19890*/  LD.E R3, desc[UR4][R120.64+0xdc] ;  /* 0x0000dc0478037980 */ /* 0x000ee2000c101900 */
[C---:B------:R-:W-:Y:S02]  /*198a0*/  VIADD R132, R217.reuse, 0xffffffc1 ;  /* 0xffffffc1d9847836 */ /* 0x040fe40000000000 */
[C---:B--2---:R-:W-:Y:S02]  /*198b0*/  VIADD R124, R217.reuse, 0xffffffc9 ;  /* 0xffffffc9d97c7836 */ /* 0x044fe40000000000 */
[C---:B------:R-:W-:Y:S01]  /*198c0*/  VIADD R128, R217.reuse, 0xffffffc0 ;  /* 0xffffffc0d9807836 */ /* 0x040fe20000000000 */
[C---:B------:R-:W-:Y:S01]  /*198d0*/  ISETP.GE.AND P4, PT, R132.reuse, R213, PT ;  /* 0x000000d58400720c */ /* 0x040fe20003f86270 */
[C---:B------:R-:W-:Y:S01]  /*198e0*/  VIADD R125, R217.reuse, 0xffffffc8 ;  /* 0xffffffc8d97d7836 */ /* 0x040fe20000000000 */
[----:B------:R-:W-:Y:S01]  /*198f0*/  ISETP.GE.AND P0, PT, R132, R211, PT ;  /* 0x000000d38400720c */ /* 0x000fe20003f06270 */
[----:B------:R-:W-:Y:S01]  /*19900*/  VIADD R136, R217, 0xffffffd0 ;  /* 0xffffffd0d9887836 */ /* 0x000fe20000000000 */
[----:B------:R-:W-:Y:S01]  /*19910*/  FSEL R131, R5, -INF , P4 ;  /* 0xff80000005837808 */ /* 0x000fe20002000000 */
[----:B------:R-:W-:Y:S01]  /*19920*/  VIADD R5, R217, 0xffffffd9 ;  /* 0xffffffd9d9057836 */ /* 0x000fe20000000000 */
[----:B------:R-:W-:Y:S01]  /*19930*/  FSEL R127, R7, -INF , P0 ;  /* 0xff800000077f7808 */ /* 0x000fe20000000000 */
[C---:B------:R-:W-:Y:S01]  /*19940*/  VIADD R135, R217.reuse, 0xffffffe0 ;  /* 0xffffffe0d9877836 */ /* 0x040fe20000000000 */
[-C--:B------:R-:W-:Y:S01]  /*19950*/  ISETP.GE.AND P4, PT, R124, R213.reuse, PT ;  /* 0x000000d57c00720c */ /* 0x080fe20003f86270 */
[C---:B------:R-:W-:Y:S01]  /*19960*/  VIADD R130, R217.reuse, 0xffffffe1 ;  /* 0xffffffe1d9827836 */ /* 0x040fe20000000000 */
[----:B------:R-:W-:Y:S01]  /*19970*/  ISETP.GE.AND P5, PT, R128, R213, PT ;  /* 0x000000d58000720c */ /* 0x000fe20003fa6270 */
[C---:B------:R-:W-:Y:S01]  /*19980*/  VIADD R7, R217.reuse, 0xffffffe8 ;  /* 0xffffffe8d9077836 */ /* 0x040fe20000000000 */
[----:B------:R-:W-:Y:S01]  /*19990*/  ISETP.GE.AND P0, PT, R124, R211, PT ;  /* 0x000000d37c00720c */ /* 0x000fe20003f06270 */
[C---:B------:R-:W-:Y:S01]  /*199a0*/  VIADD R2, R217.reuse, 0xffffffe9 ;  /* 0xffffffe9d9027836 */ /* 0x040fe20000000000 */
[----:B------:R-:W-:Y:S01]  /*199b0*/  FSEL R133, R4, -INF , P5 ;  /* 0xff80000004857808 */ /* 0x000fe20002800000 */
[----:B------:R-:W-:Y:S01]  /*199c0*/  VIADD R134, R217, 0xfffffff0 ;  /* 0xfffffff0d9867836 */ /* 0x000fe20000000000 */
[----:B------:R-:W-:Y:S01]  /*199d0*/  FSEL R145, R9, -INF , P4 ;  /* 0xff80000009917808 */ /* 0x000fe20002000000 */
[----:B------:R-:W-:Y:S01]  /*199e0*/  VIADD R129, R217, 0xfffffff1 ;  /* 0xfffffff1d9817836 */ /* 0x000fe20000000000 */
[----:B------:R-:W-:Y:S01]  /*199f0*/  ISETP.GE.AND P5, PT, R125, R213, PT ;  /* 0x000000d57d00720c */ /* 0x000fe20003fa6270 */
[----:B------:R-:W-:Y:S01]  /*19a00*/  VIADD R0, R217, 0xfffffff9 ;  /* 0xfffffff9d9007836 */ /* 0x000fe20000000000 */
        /* <DEDUP_REMOVED lines=16> */
[----:B------:R-:W-:Y:S02]  /*19b10*/  FSEL R126, R10, -INF , P1 ;  /* 0xff8000000a7e7808 */ /* 0x000fe40000800000 */
[-C--:B------:R-:W-:Y:S02]  /*19b20*/  ISETP.GE.AND P0, PT, R5, R211.reuse, PT ;  /* 0x000000d30500720c */ /* 0x080fe40003f06270 */
[----:B------:R-:W-:Y:S02]  /*19b30*/  ISETP.GE.AND P1, PT, R136, R211, PT ;  /* 0x000000d38800720c */ /* 0x000fe40003f26270 */
[----:B------:R-:W-:Y:S01]  /*19b40*/  FSEL R142, R16, -INF , P5 ;  /* 0xff800000108e7808 */ /* 0x000fe20002800000 */
[----:B------:R-:W-:Y:S01]  /*19b50*/  VIADD R16, R217, 0x38 ;  /* 0x00000038d9107836 */ /* 0x000fe20000000000 */
        /* <DEDUP_REMOVED lines=8> */
[-C--:B------:R-:W-:Y:S02]  /*19be0*/  ISETP.GE.AND P5, PT, R7, R213.reuse, PT ;  /* 0x000000d50700720c */ /* 0x080fe40003fa6270 */
[----:B------:R-:W-:Y:S02]  /*19bf0*/  FSEL R18, R18, -INF , P1 ;  /* 0xff80000012127808 */ /* 0x000fe40000800000 */
[----:B------:R-:W-:Y:S02]  /*19c00*/  ISETP.GE.AND P4, PT, R11, R213, PT ;  /* 0x000000d50b00720c */ /* 0x000fe40003f86270 */
[-C--:B------:R-:W-:Y:S02]  /*19c10*/  ISETP.GE.AND P0, PT, R2, R211.reuse, PT ;  /* 0x000000d30200720c */ /* 0x080fe40003f06270 */
[----:B------:R-:W-:Y:S02]  /*19c20*/  ISETP.GE.AND P1, PT, R135, R211, PT ;  /* 0x000000d38700720c */ /* 0x000fe40003f26270 */
[----:B------:R-:W-:Y:S01]  /*19c30*/  FSEL R247, R24, -INF , P5 ;  /* 0xff80000018f77808 */ /* 0x000fe20002800000 */
[----:B------:R-:W-:Y:S01]  /*19c40*/  VIADD R24, R217, 0x19 ;  /* 0x00000019d9187836 */ /* 0x000fe20000000000 */
[----:B------:R-:W-:Y:S02]  /*19c50*/  FSEL R143, R13, -INF , P4 ;  /* 0xff8000000d8f7808 */ /* 0x000fe40002000000 */
[----:B------:R-:W-:Y:S02]  /*19c60*/  FSEL R241, R27, -INF , P0 ;  /* 0xff8000001bf17808 */ /* 0x000fe40000000000 */
[----:B------:R-:W-:Y:S02]  /*19c70*/  ISETP.GE.AND P5, PT, R134, R213, PT ;  /* 0x000000d58600720c */ /* 0x000fe40003fa6270 */
[----:B------:R-:W-:Y:S02]  /*19c80*/  FSEL R22, R22, -INF , P1 ;  /* 0xff80000016167808 */ /* 0x000fe40000800000 */
[----:B------:R-:W-:Y:S02]  /*19c90*/  ISETP.GE.AND P0, PT, R129, R211, PT ;  /* 0x000000d38100720c */ /* 0x000fe40003f06270 */
[----:B------:R-:W-:Y:S02]  /*19ca0*/  ISETP.GE.AND P4, PT, R5, R213, PT ;  /* 0x000000d50500720c */ /* 0x000fe40003f86270 */
[----:B------:R-:W-:Y:S02]  /*19cb0*/  ISETP.GE.AND P1, PT, R7, R211, PT ;  /* 0x000000d30700720c */ /* 0x000fe40003f26270 */
[----:B------:R-:W-:Y:S01]  /*19cc0*/  FSEL R239, R28, -INF , P5 ;  /* 0xff8000001cef7808 */ /* 0x000fe20002800000 */
[----:B------:R-:W-:Y:S01]  /*19cd0*/  VIADD R28, R217, 0x9 ;  /* 0x00000009d91c7836 */ /* 0x000fe20000000000 */
[----:B------:R-:W-:Y:S02]  /*19ce0*/  FSEL R31, R31, -INF , P0 ;  /* 0xff8000001f1f7808 */ /* 0x000fe40000000000 */
[----:B------:R-:W-:Y:S02]  /*19cf0*/  FSEL R141, R17, -INF , P4 ;  /* 0xff800000118d7808 */ /* 0x000fe40002000000 */
[-C--:B------:R-:W-:Y:S02]  /*19d00*/  ISETP.GE.AND P5, PT, R6, R213.reuse, PT ;  /* 0x000000d50600720c */ /* 0x080fe40003fa6270 */
[----:B------:R-:W-:Y:S02]  /*19d10*/  ISETP.GE.AND P4, PT, R130, R213, PT ;  /* 0x000000d58200720c */ /* 0x000fe40003f86270 */
[----:B------:R-:W-:Y:S02]  /*19d20*/  FSEL R26, R26, -INF , P1 ;  /* 0xff8000001a1a7808 */ /* 0x000fe40000800000 */
[-C--:B------:R-:W-:Y:S02]  /*19d30*/  ISETP.GE.AND P0, PT, R0, R211.reuse, PT ;  /* 0x000000d30000720c */ /* 0x080fe40003f06270 */
[----:B------:R-:W-:Y:S02]  /*19d40*/  ISETP.GE.AND P1, PT, R134, R211, PT ;  /* 0x000000d38600720c */ /* 0x000fe40003f26270 */
[----:B------:R-:W-:Y:S01]  /*19d50*/  FSEL R235, R32, -INF , P5 ;  /* 0xff80000020eb7808 */ /* 0x000fe20002800000 */
[----:B------:R-:W-:Y:S01]  /*19d60*/  VIADD R32, R217, 0x28 ;  /* 0x00000028d9207836 */ /* 0x000fe20000000000 */
[----:B------:R-:W-:Y:S02]  /*19d70*/  FSEL R140, R21, -INF , P4 ;  /* 0xff800000158c7808 */ /* 0x000fe40002000000 */
[C---:B------:R-:W-:Y:S02]  /*19d80*/  ISETP.GE.AND P6, PT, R128.reuse, R212, PT ;  /* 0x000000d48000720c */ /* 0x040fe40003fc6270 */
[----:B------:R-:W-:Y:S02]  /*19d90*/  FSEL R181, R35, -INF , P0 ;  /* 0xff80000023b57808 */ /* 0x000fe40000000000 */
[----:B------:R-:W-:Y:S01]  /*19da0*/  ISETP.GE.AND P5, PT, R128, R210, PT ;  /* 0x000000d28000720c */ /* 0x000fe20003fa6270 */
[C---:B------:R-:W-:Y:S01]  /*19db0*/  VIADD R128, R217.reuse, 0x8 ;  /* 0x00000008d9807836 */ /* 0x040fe20000000000 */
[----:B------:R-:W-:Y:S02]  /*19dc0*/  FSEL R30, R30, -INF , P1 ;  /* 0xff8000001e1e7808 */ /* 0x000fe40000800000 */
[----:B------:R-:W-:Y:S02]  /*19dd0*/  ISETP.GE.AND P4, PT, R2, R213, PT ;  /* 0x000000d50200720c */ /* 0x000fe40003f86270 */
[CC--:B------:R-:W-:Y:S02]  /*19de0*/  ISETP.GE.AND P0, PT, R217.reuse, R211.reuse, PT ;  /* 0x000000d3d900720c */ /* 0x0c0fe40003f06270 */
[----:B------:R-:W-:Y:S02]  /*19df0*/  ISETP.GE.AND P1, PT, R6, R211, PT ;  /* 0x000000d30600720c */ /* 0x000fe40003f26270 */
[----:B------:R-:W-:Y:S01]  /*19e00*/  FSEL R227, R38, -INF , P0 ;  /* 0xff80000026e37808 */ /* 0x000fe20000000000 */
[----:B------:R-:W-:Y:S01]  /*19e10*/  VIADD R38, R217, 0x30 ;  /* 0x00000030d9267836 */ /* 0x000fe20000000000 */
[----:B------:R-:W-:Y:S02]  /*19e20*/  FSEL R245, R25, -INF , P4 ;  /* 0xff80000019f57808 */ /* 0x000fe40002000000 */
[-C--:B------:R-:W-:Y:S02]  /*19e30*/  ISETP.GE.AND P0, PT, R128, R213.reuse, PT ;  /* 0x000000d58000720c */ /* 0x080fe40003f06270 */
[-C--:B------:R-:W-:Y:S02]  /*19e40*/  ISETP.GE.AND P4, PT, R129, R213.reuse, PT ;  /* 0x000000d58100720c */ /* 0x080fe40003f86270 */
[----:B------:R-:W-:Y:S02]  /*19e50*/  FSEL R34, R34, -INF , P1 ;  /* 0xff80000022227808 */ /* 0x000fe40000800000 */
[C---:B------:R-:W-:Y:S02]  /*19e60*/  ISETP.GE.AND P1, PT, R217.reuse, R213, PT ;  /* 0x000000d5d900720c */ /* 0x040fe40003f26270 */
[----:B------:R-:W-:Y:S01]  /*19e70*/  FSEL R223, R40, -INF , P0 ;  /* 0xff80000028df7808 */ /* 0x000fe20000000000 */
[----:B------:R-:W-:Y:S01]  /*19e80*/  VIADD R40, R217, 0x20 ;  /* 0x00000020d9287836 */ /* 0x000fe20000000000 */
[----:B------:R-:W-:Y:S01]  /*19e90*/  FSEL R169, R29, -INF , P4 ;  /* 0xff8000001da97808 */ /* 0x000fe20002000000 */
[C---:B------:R-:W-:Y:S01]  /*19ea0*/  VIADD R29, R217.reuse, 0x18 ;  /* 0x00000018d91d7836 */ /* 0x040fe20000000000 */
[----:B------:R-:W-:Y:S02]  /*19eb0*/  ISETP.GE.AND P0, PT, R28, R211, PT ;  /* 0x000000d31c00720c */ /* 0x000fe40003f06270 */
[----:B------:R-:W-:Y:S02]  /*19ec0*/  ISETP.GE.AND P4, PT, R0, R213, PT ;  /* 0x000000d50000720c */ /* 0x000fe40003f86270 */
[----:B------:R-:W-:Y:S01]  /*19ed0*/  FSEL R231, R36, -INF , P1 ;  /* 0xff80000024e77808 */ /* 0x000fe20000800000 */
[----:B------:R-:W-:Y:S01]  /*19ee0*/  VIADD R36, R217, 0x10 ;  /* 0x00000010d9247836 */ /* 0x000fe20000000000 */
[----:B------:R-:W-:Y:S02]  /*19ef0*/  ISETP.GE.AND P1, PT, R139, R211, PT ;  /* 0x000000d38b00720c */ /* 0x000fe40003f26270 */
[----:B------:R-:W-:Y:S02]  /*19f00*/  FSEL R179, R33, -INF , P4 ;  /* 0xff80000021b37808 */ /* 0x000fe40002000000 */
[----:B------:R-:W-:Y:S02]  /*19f10*/  FSEL R183, R43, -INF , P0 ;  /* 0xff8000002bb77808 */ /* 0x000fe40000000000 */
[----:B------:R-:W-:Y:S02]  /*19f20*/  FSEL R39, R39, -INF , P1 ;  /* 0xff80000027277808 */ /* 0x000fe40000800000 */
[-C--:B------:R-:W-:Y:S02]  /*19f30*/  ISETP.GE.AND P4, PT, R139, R213.reuse, PT ;  /* 0x000000d58b00720c */ /* 0x080fe40003f86270 */
[----:B------:R-:W-:Y:S02]  /*19f40*/  ISETP.GE.AND P0, PT, R137, R213, PT ;  /* 0x000000d58900720c */ /* 0x000fe40003f06270 */
[----:B------:R-:W-:Y:S02]  /*19f50*/  ISETP.GE.AND P1, PT, R128, R211, PT ;  /* 0x000000d38000720c */ /* 0x000fe40003f26270 */
[----:B------:R-:W-:Y:S01]  /*19f60*/  FSEL R229, R37, -INF , P4 ;  /* 0xff80000025e57808 */ /* 0x000fe20002000000 */
[----:B------:R-:W-:Y:S01]  /*19f70*/  VIADD R37, R217, 0x39 ;  /* 0x00000039d9257836 */ /* 0x000fe20000000000 */
[----:B------:R-:W-:Y:S01]  /*19f80*/  FSEL R173, R45, -INF , P0 ;  /* 0xff8000002dad7808 */ /* 0x000fe20000000000 */
[----:B------:R-:W-:Y:S01]  /*19f90*/  VIADD R45, R217, 0x21 ;  /* 0x00000021d92d7836 */ /* 0x000fe20000000000 */
[-C--:B------:R-:W-:Y:S02]  /*19fa0*/  ISETP.GE.AND P4, PT, R28, R213.reuse, PT ;  /* 0x000000d51c00720c */ /* 0x080fe40003f86270 */
[----:B------:R-:W-:Y:S02]  /*19fb0*/  FSEL R42, R42, -INF , P1 ;  /* 0xff8000002a2a7808 */ /* 0x000fe40000800000 */
[-C--:B------:R-:W-:Y:S02]  /*19fc0*/  ISETP.GE.AND P0, PT, R29, R213.reuse, PT ;  /* 0x000000d51d00720c */ /* 0x080fe40003f06270 */
[----:B------:R-:W-:Y:S02]  /*19fd0*/  ISETP.GE.AND P1, PT, R36, R213, PT ;  /* 0x000000d52400720c */ /* 0x000fe40003f26270 */
[----:B------:R-:W-:Y:S02]  /*19fe0*/  FSEL R221, R41, -INF , P4 ;  /* 0xff80000029dd7808 */ /* 0x000fe40002000000 */
[----:B------:R-:W-:Y:S02]  /*19ff0*/  FSEL R48, R48, -INF , P0 ;  /* 0xff80000030307808 */ /* 0x000fe40000000000 */
[-C--:B------:R-:W-:Y:S02]  /*1a000*/  ISETP.GE.AND P4, PT, R36, R211.reuse, PT ;  /* 0x000000d32400720c */ /* 0x080fe40003f86270 */
[----:B------:R-:W-:Y:S01]  /*1a010*/  FSEL R177, R44, -INF , P1 ;  /* 0xff8000002cb17808 */ /* 0x000fe20000800000 */
[----:B------:R-:W-:Y:S01]  /*1a020*/  VIADD R44, R217, 0x31 ;  /* 0x00000031d92c7836 */ /* 0x000fe20000000000 */
[-C--:B------:R-:W-:Y:S02]  /*1a030*/  ISETP.GE.AND P0, PT, R24, R211.reuse, PT ;  /* 0x000000d31800720c */ /* 0x080fe40003f06270 */
[----:B------:R-:W-:Y:S02]  /*1a040*/  ISETP.GE.AND P1, PT, R137, R211, PT ;  /* 0x000000d38900720c */ /* 0x000fe40003f26270 */
[----:B------:R-:W-:Y:S02]  /*1a050*/  FSEL R46, R46, -INF , P4 ;  /* 0xff8000002e2e7808 */ /* 0x000fe40002000000 */
[----:B------:R-:W-:Y:S02]  /*1a060*/  FSEL R159, R51, -INF , P0 ;  /* 0xff800000339f7808 */ /* 0x000fe40000000000 */
[----:B------:R-:W-:Y:S02]  /*1a070*/  FSEL R47, R47, -INF , P1 ;  /* 0xff8000002f2f7808 */ /* 0x000fe40000800000 */
[-C--:B------:R-:W-:Y:S02]  /*1a080*/  ISETP.GE.AND P0, PT, R45, R213.reuse, PT ;  /* 0x000000d52d00720c */ /* 0x080fe40003f06270 */
[----:B------:R-:W-:Y:S02]  /*1a090*/  ISETP.GE.AND P4, PT, R24, R213, PT ;  /* 0x000000d51800720c */ /* 0x000fe40003f86270 */
[-C--:B------:R-:W-:Y:S02]  /*1a0a0*/  ISETP.GE.AND P1, PT, R29, R211.reuse, PT ;  /* 0x000000d31d00720c */ /* 0x080fe40003f26270 */
[----:B------:R-:W-:Y:S02]  /*1a0b0*/  FSEL R155, R53, -INF , P0 ;  /* 0xff800000359b7808 */ /* 0x000fe40000000000 */
[----:B------:R-:W-:Y:S02]  /*1a0c0*/  FSEL R163, R49, -INF , P4 ;  /* 0xff80000031a37808 */ /* 0x000fe40002000000 */
[----:B------:R-:W-:Y:S02]  /*1a0d0*/  FSEL R50, R50, -INF , P1 ;  /* 0xff80000032327808 */ /* 0x000fe40000800000 */
[----:B------:R-:W-:Y:S02]  /*1a0e0*/  ISETP.GE.AND P4, PT, R40, R211, PT ;  /* 0x000000d32800720c */ /* 0x000fe40003f86270 */
[-C--:B------:R-:W-:Y:S02]  /*1a0f0*/  ISETP.GE.AND P0, PT, R32, R213.reuse, PT ;  /* 0x000000d52000720c */ /* 0x080fe40003f06270 */
        /* <DEDUP_REMOVED lines=8> */
[-C--:B------:R-:W-:Y:S02]  /*1a180*/  ISETP.GE.AND P6, PT, R124, R212.reuse, PT ;  /* 0x000000d47c00720c */ /* 0x080fe40003fc6270 */
[----:B------:R-:W-:Y:S02]  /*1a190*/  FSEL R57, R57, -INF , P4 ;  /* 0xff80000039397808 */ /* 0x000fe40002000000 */
[----:B------:R-:W-:Y:S02]  /*1a1a0*/  FSEL R59, R59, -INF , P0 ;  /* 0xff8000003b3b7808 */ /* 0x000fe40000000000 */
[C---:B------:R-:W-:Y:S02]  /*1a1b0*/  ISETP.GE.AND P0, PT, R38.reuse, R213, PT ;  /* 0x000000d52600720c */ /* 0x040fe40003f06270 */
[-C--:B------:R-:W-:Y:S02]  /*1a1c0*/  ISETP.GE.AND P4, PT, R38, R211.reuse, PT ;  /* 0x000000d32600720c */ /* 0x080fe40003f86270 */
[----:B------:R-:W-:Y:S02]  /*1a1d0*/  FSEL R55, R55, -INF , P1 ;  /* 0xff80000037377808 */ /* 0x000fe40000800000 */
[-C--:B------:R-:W-:Y:S02]  /*1a1e0*/  ISETP.GE.AND P1, PT, R32, R211.reuse, PT ;  /* 0x000000d32000720c */ /* 0x080fe40003f26270 */
[----:B------:R-:W-:Y:S02]  /*1a1f0*/  FSEL R13, R145, -INF , !P6 ;  /* 0xff800000910d7808 */ /* 0x000fe40007000000 */
[----:B------:R-:W-:Y:S02]  /*1a200*/  ISETP.GE.AND P6, PT, R136, R212, PT ;  /* 0x000000d48800720c */ /* 0x000fe40003fc6270 */
[----:B------:R-:W-:Y:S02]  /*1a210*/  FSEL R60, R60, -INF , P0 ;  /* 0xff8000003c3c7808 */ /* 0x000fe40000000000 */
[----:B------:R-:W-:Y:S02]  /*1a220*/  FSEL R62, R62, -INF , P4 ;  /* 0xff8000003e3e7808 */ /* 0x000fe40002000000 */
[----:B------:R-:W-:Y:S02]  /*1a230*/  ISETP.GE.AND P0, PT, R44, R211, PT ;  /* 0x000000d32c00720c */ /* 0x000fe40003f06270 */
[----:B------:R-:W-:Y:S02]  /*1a240*/  FSEL R58, R58, -INF , P1 ;  /* 0xff8000003a3a7808 */ /* 0x000fe40000800000 */
[-C--:B------:R-:W-:Y:S02]  /*1a250*/  ISETP.GE.AND P4, PT, R16, R213.reuse, PT ;  /* 0x000000d51000720c */ /* 0x080fe40003f86270 */
[----:B------:R-:W-:Y:S02]  /*1a260*/  ISETP.GE.AND P1, PT, R44, R213, PT ;  /* 0x000000d52c00720c */ /* 0x000fe40003f26270 */
[----:B------:R-:W-:Y:S02]  /*1a270*/  FSEL R27, R144, -INF , !P6 ;  /* 0xff800000901b7808 */ /* 0x000fe40007000000 */
[----:B------:R-:W-:Y:S02]  /*1a280*/  FSEL R4, R4, -INF , !P5 ;  /* 0xff80000004047808 */ /* 0x000fe40006800000 */
[C---:B------:R-:W-:Y:S02]  /*1a290*/  ISETP.GE.AND P6, PT, R11.reuse, R210, PT ;  /* 0x000000d20b00720c */ /* 0x040fe40003fc6270 */
[-C--:B------:R-:W-:Y:S02]  /*1a2a0*/  ISETP.GE.AND P5, PT, R11, R212.reuse, PT ;  /* 0x000000d40b00720c */ /* 0x080fe40003fa6270 */
[----:B------:R-:W-:Y:S02]  /*1a2b0*/  FSEL R63, R63, -INF , P0 ;  /* 0xff8000003f3f7808 */ /* 0x000fe40000000000 */
[----:B------:R-:W-:Y:S02]  /*1a2c0*/  FSEL R64, R64, -INF , P4 ;  /* 0xff80000040407808 */ /* 0x000fe40002000000 */
[----:B------:R-:W-:Y:S02]  /*1a2d0*/  FSEL R61, R61, -INF , P1 ;  /* 0xff8000003d3d7808 */ /* 0x000fe40000800000 */
[----:B------:R-:W-:Y:S02]  /*1a2e0*/  ISETP.GE.AND P0, PT, R37, R211, PT ;  /* 0x000000d32500720c */ /* 0x000fe40003f06270 */
[----:B------:R-:W-:Y:S02]  /*1a2f0*/  ISETP.GE.AND P4, PT, R217, R212, PT ;  /* 0x000000d4d900720c */ /* 0x000fe40003f86270 */
[----:B------:R-:W-:Y:S02]  /*1a300*/  ISETP.GE.AND P1, PT, R37, R213, PT ;  /* 0x000000d52500720c */ /* 0x000fe40003f26270 */
[----:B------:R-:W-:Y:S02]  /*1a310*/  FSEL R33, R12, -INF , !P6 ;  /* 0xff8000000c217808 */ /* 0x000fe40007000000 */
[----:B------:R-:W-:Y:S02]  /*1a320*/  FSEL R25, R143, -INF , !P5 ;  /* 0xff8000008f197808 */ /* 0x000fe40006800000 */
[----:B------:R-:W-:Y:S02]  /*1a330*/  ISETP.GE.AND P6, PT, R135, R210, PT ;  /* 0x000000d28700720c */ /* 0x000fe40003fc6270 */
[----:B------:R-:W-:Y:S02]  /*1a340*/  ISETP.GE.AND P5, PT, R8, R212, PT ;  /* 0x000000d40800720c */ /* 0x000fe40003fa6270 */
[----:B------:R-:W-:Y:S02]  /*1a350*/  FSEL R52, R67, -INF , P0 ;  /* 0xff80000043347808 */ /* 0x000fe40000000000 */
[----:B------:R-:W-:Y:S02]  /*1a360*/  FSEL R231, R231, -INF , !P4 ;  /* 0xff800000e7e77808 */ /* 0x000fe40006000000 */
[----:B------:R-:W-:Y:S02]  /*1a370*/  FSEL R65, R65, -INF , P1 ;  /* 0xff80000041417808 */ /* 0x000fe40000800000 */
[-C--:B------:R-:W-:Y:S02]  /*1a380*/  ISETP.GE.AND P4, PT, R132, R210.reuse, PT ;  /* 0x000000d28400720c */ /* 0x080fe40003f86270 */
[CC--:B------:R-:W-:Y:S01]  /*1a390*/  ISETP.GE.AND P0, PT, R217.reuse, R210.reuse, PT ;  /* 0x000000d2d900720c */ /* 0x0c0fe20003f06270 */
[----:B------:R-:W-:Y:S01]  /*1a3a0*/  VIADD R217, R217, 0xffffff80 ;  /* 0xffffff80d9d97836 */ /* 0x000fe20000000000 */
[----:B------:R-:W-:Y:S02]  /*1a3b0*/  ISETP.GE.AND P1, PT, R16, R211, PT ;  /* 0x000000d31000720c */ /* 0x000fe40003f26270 */
[----:B------:R-:W-:Y:S02]  /*1a3c0*/  FSEL R251, R22, -INF , !P6 ;  /* 0xff80000016fb7808 */ /* 0x000fe40007000000 */
[----:B------:R-:W-:Y:S02]  /*1a3d0*/  FSEL R43, R142, -INF , !P5 ;  /* 0xff8000008e2b7808 */ /* 0x000fe40006800000 */
[----:B------:R-:W-:Y:S02]  /*1a3e0*/  ISETP.GE.AND P5, PT, R5, R210, PT ;  /* 0x000000d20500720c */ /* 0x000fe40003fa6270 */
[-C--:B------:R-:W-:Y:S02]  /*1a3f0*/  ISETP.GE.AND P6, PT, R129, R212.reuse, PT ;  /* 0x000000d48100720c */ /* 0x080fe40003fc6270 */
[----:B------:R-:W-:Y:S02]  /*1a400*/  FSEL R17, R127, -INF , !P4 ;  /* 0xff8000007f117808 */ /* 0x000fe40006000000 */
[----:B------:R-:W-:Y:S02]  /*1a410*/  FSEL R227, R227, -INF , !P0 ;  /* 0xff800000e3e37808 */ /* 0x000fe40004000000 */
        /* <DEDUP_REMOVED lines=8> */
[----:B------:R-:W-:Y:S02]  /*1a4a0*/  FSEL R15, R146, -INF , !P0 ;  /* 0xff800000920f7808 */ /* 0x000fe40004000000 */
[----:B------:R-:W-:Y:S02]  /*1a4b0*/  FSEL R35, R14, -INF , !P4 ;  /* 0xff8000000e237808 */ /* 0x000fe40006000000 */
[----:B------:R-:W-:Y:S02]  /*1a4c0*/  FSEL R19, R131, -INF , !P1 ;  /* 0xff80000083137808 */ /* 0x000fe40004800000 */
[----:B------:R-:W-:Y:S02]  /*1a4d0*/  ISETP.GE.AND P0, PT, R124, R210, PT ;  /* 0x000000d27c00720c */ /* 0x000fe40003f06270 */
[----:B------:R-:W-:Y:S02]  /*1a4e0*/  ISETP.GE.AND P4, PT, R130, R212, PT ;  /* 0x000000d48200720c */ /* 0x000fe40003f86270 */
[----:B------:R-:W-:Y:S02]  /*1a4f0*/  FSEL R243, R26, -INF , !P5 ;  /* 0xff8000001af37808 */ /* 0x000fe40006800000 */
[----:B------:R-:W-:Y:S02]  /*1a500*/  ISETP.GE.AND P1, PT, R125, R210, PT ;  /* 0x000000d27d00720c */ /* 0x000fe40003f26270 */
[----:B------:R-:W-:Y:S02]  /*1a510*/  FSEL R235, R235, -INF , !P6 ;  /* 0xff800000ebeb7808 */ /* 0x000fe40007000000 */
[C---:B------:R-:W-:Y:S02]  /*1a520*/  ISETP.GE.AND P5, PT, R0.reuse, R212, PT ;  /* 0x000000d40000720c */ /* 0x040fe40003fa6270 */
[-C--:B------:R-:W-:Y:S02]  /*1a530*/  ISETP.GE.AND P6, PT, R0, R210.reuse, PT ;  /* 0x000000d20000720c */ /* 0x080fe40003fc6270 */
[----:B------:R-:W-:Y:S02]  /*1a540*/  FMNMX3.FTZ R0, R122, R21, R19, !PT ;  /* 0x000000157a007276 */ /* 0x000fe40007810013 */
[----:B------:R-:W-:Y:S02]  /*1a550*/  FSEL R9, R9, -INF , !P0 ;  /* 0xff80000009097808 */ /* 0x000fe40004000000 */
[----:B------:R-:W-:Y:S02]  /*1a560*/  FSEL R136, R140, -INF , !P4 ;  /* 0xff8000008c887808 */ /* 0x000fe40006000000 */
[----:B------:R-:W-:Y:S02]  /*1a570*/  ISETP.GE.AND P0, PT, R8, R210, PT ;  /* 0x000000d20800720c */ /* 0x000fe40003f06270 */
[-C--:B------:R-:W-:Y:S02]  /*1a580*/  ISETP.GE.AND P4, PT, R7, R212.reuse, PT ;  /* 0x000000d40700720c */ /* 0x080fe40003f86270 */
[----:B------:R-:W-:Y:S02]  /*1a590*/  FSEL R11, R126, -INF , !P1 ;  /* 0xff8000007e0b7808 */ /* 0x000fe40004800000 */
[-C--:B------:R-:W-:Y:S02]  /*1a5a0*/  ISETP.GE.AND P1, PT, R5, R212.reuse, PT ;  /* 0x000000d40500720c */ /* 0x080fe40003f26270 */
[----:B------:R-:W-:Y:S02]  /*1a5b0*/  FMNMX3.FTZ R0, R0, R15, R13, !PT ;  /* 0x0000000f00007276 */ /* 0x000fe4000781000d */
[----:B------:R-:W-:Y:S02]  /*1a5c0*/  FSEL R51, R18, -INF , !P0 ;  /* 0xff80000012337808 */ /* 0x000fe40004000000 */
[----:B------:R-:W-:Y:S02]  /*1a5d0*/  FSEL R247, R247, -INF , !P4 ;  /* 0xff800000f7f77808 */ /* 0x000fe40006000000 */
[C---:B------:R-:W-:Y:S02]  /*1a5e0*/  ISETP.GE.AND P0, PT, R2.reuse, R212, PT ;  /* 0x000000d40200720c */ /* 0x040fe40003f06270 */
[----:B------:R-:W-:Y:S02]  /*1a5f0*/  ISETP.GE.AND P4, PT, R2, R210, PT ;  /* 0x000000d20200720c */ /* 0x000fe40003f86270 */
[----:B------:R-:W-:Y:S02]  /*1a600*/  FSEL R41, R141, -INF , !P1 ;  /* 0xff8000008d297808 */ /* 0x000fe40004800000 */
[----:B------:R-:W-:Y:S02]  /*1a610*/  FMNMX3.FTZ R2, R123, R4, R17, !PT ;  /* 0x000000047b027276 */ /* 0x000fe40007810011 */
[-C--:B------:R-:W-:Y:S02]  /*1a620*/  ISETP.GE.AND P1, PT, R135, R212.reuse, PT ;  /* 0x000000d48700720c */ /* 0x080fe40003f26270 */
[----:B------:R-:W-:Y:S02]  /*1a630*/  FMNMX3.FTZ R0, R0, R27, R25, !PT ;  /* 0x0000001b00007276 */ /* 0x000fe40007810019 */
        /* <DEDUP_REMOVED lines=16> */
[----:B------:R-:W-:Y:S02]  /*1a740*/  FSEL R179, R179, -INF , !P5 ;  /* 0xff800000b3b37808 */ /* 0x000fe40006800000 */
[-C--:B------:R-:W-:Y:S02]  /*1a750*/  ISETP.GE.AND P5, PT, R139, R212.reuse, PT ;  /* 0x000000d48b00720c */ /* 0x080fe40003fa6270 */
[-C--:B------:R-:W-:Y:S02]  /*1a760*/  ISETP.GE.AND P0, PT, R128, R212.reuse, PT ;  /* 0x000000d48000720c */ /* 0x080fe40003f06270 */
[----:B------:R-:W-:Y:S02]  /*1a770*/  FSEL R233, R34, -INF , !P4 ;  /* 0xff80000022e97808 */ /* 0x000fe40006000000 */
[----:B------:R-:W-:Y:S02]  /*1a780*/  ISETP.GE.AND P4, PT, R28, R212, PT ;  /* 0x000000d41c00720c */ /* 0x000fe40003f86270 */
[----:B------:R-:W-:Y:S02]  /*1a790*/  ISETP.GE.AND P1, PT, R134, R210, PT ;  /* 0x000000d28600720c */ /* 0x000fe40003f26270 */
[----:B------:R-:W-:Y:S02]  /*1a7a0*/  FMNMX3.FTZ R2, R2, R251, R249, !PT ;  /* 0x000000fb02027276 */ /* 0x000fe400078100f9 */
[----:B------:R-:W-:Y:S02]  /*1a7b0*/  FMNMX3.FTZ R0, R0, R239, R169, !PT ;  /* 0x000000ef00007276 */ /* 0x000fe400078100a9 */
[----:B------:R-:W-:Y:S02]  /*1a7c0*/  FSEL R223, R223, -INF , !P0 ;  /* 0xff800000dfdf7808 */ /* 0x000fe40004000000 */
[----:B------:R-:W-:Y:S02]  /*1a7d0*/  FSEL R229, R229, -INF , !P5 ;  /* 0xff800000e5e57808 */ /* 0x000fe40006800000 */
[----:B------:R-:W-:Y:S02]  /*1a7e0*/  FSEL R237, R30, -INF , !P1 ;  /* 0xff8000001eed7808 */ /* 0x000fe40004800000 */
[----:B------:R-:W-:Y:S02]  /*1a7f0*/  ISETP.GE.AND P0, PT, R36, R212, PT ;  /* 0x000000d42400720c */ /* 0x000fe40003f06270 */
[----:B------:R-:W-:Y:S02]  /*1a800*/  ISETP.GE.AND P5, PT, R128, R210, PT ;  /* 0x000000d28000720c */ /* 0x000fe40003fa6270 */
[----:B------:R-:W-:Y:S02]  /*1a810*/  FSEL R221, R221, -INF , !P4 ;  /* 0xff800000dddd7808 */ /* 0x000fe40006000000 */
[----:B------:R-:W-:Y:S02]  /*1a820*/  FMNMX3.FTZ R2, R2, R243, R241, !PT ;  /* 0x000000f302027276 */ /* 0x000fe400078100f1 */
[----:B------:R-:W-:Y:S02]  /*1a830*/  ISETP.GE.AND P4, PT, R137, R212, PT ;  /* 0x000000d48900720c */ /* 0x000fe40003f86270 */
[----:B------:R-:W-:Y:S02]  /*1a840*/  FMNMX3.FTZ R0, R0, R235, R179, !PT ;  /* 0x000000eb00007276 */ /* 0x000fe400078100b3 */
[-C--:B------:R-:W-:Y:S02]  /*1a850*/  ISETP.GE.AND P1, PT, R139, R210.reuse, PT ;  /* 0x000000d28b00720c */ /* 0x080fe40003f26270 */
[----:B------:R-:W-:Y:S02]  /*1a860*/  FSEL R181, R181, -INF , !P6 ;  /* 0xff800000b5b57808 */ /* 0x000fe40007000000 */
[----:B------:R-:W-:Y:S02]  /*1a870*/  FSEL R195, R42, -INF , !P5 ;  /* 0xff8000002ac37808 */ /* 0x000fe40006800000 */
[----:B------:R-:W-:Y:S02]  /*1a880*/  FSEL R177, R177, -INF , !P0 ;  /* 0xff800000b1b17808 */ /* 0x000fe40004000000 */
[----:B------:R-:W-:Y:S02]  /*1a890*/  FMNMX3.FTZ R2, R2, R237, R175, !PT ;  /* 0x000000ed02027276 */ /* 0x000fe400078100af */
[----:B------:R-:W-:Y:S02]  /*1a8a0*/  ISETP.GE.AND P0, PT, R137, R210, PT ;  /* 0x000000d28900720c */ /* 0x000fe40003f06270 */
[----:B------:R-:W-:Y:S02]  /*1a8b0*/  FSEL R173, R173, -INF , !P4 ;  /* 0xff800000adad7808 */ /* 0x000fe40006000000 */
[-C--:B------:R-:W-:Y:S02]  /*1a8c0*/  ISETP.GE.AND P5, PT, R24, R212.reuse, PT ;  /* 0x000000d41800720c */ /* 0x080fe40003fa6270 */
        /* <DEDUP_REMOVED lines=12> */
[-C--:B------:R-:W-:Y:S02]  /*1a990*/  ISETP.GE.AND P1, PT, R36, R210.reuse, PT ;  /* 0x000000d22400720c */ /* 0x080fe40003f26270 */
[----:B------:R-:W-:Y:S02]  /*1a9a0*/  FSEL R183, R183, -INF , !P6 ;  /* 0xff800000b7b77808 */ /* 0x000fe40007000000 */
[----:B------:R-:W-:Y:S02]  /*1a9b0*/  FMNMX3.FTZ R2, R2, R227, R225, !PT ;  /* 0x000000e302027276 */ /* 0x000fe400078100e1 */
[----:B------:R-:W-:Y:S02]  /*1a9c0*/  FMNMX3.FTZ R0, R0, R177, R173, !PT ;  /* 0x000000b100007276 */ /* 0x000fe400078100ad */
[----:B------:R-:W-:Y:S02]  /*1a9d0*/  FSEL R157, R157, -INF , !P5 ;  /* 0xff8000009d9d7808 */ /* 0x000fe40006800000 */
[----:B------:R-:W-:Y:S02]  /*1a9e0*/  FSEL R155, R155, -INF , !P0 ;  /* 0xff8000009b9b7808 */ /* 0x000fe40004000000 */
[----:B------:R-:W-:Y:S02]  /*1a9f0*/  ISETP.GE.AND P5, PT, R45, R210, PT ;  /* 0x000000d22d00720c */ /* 0x000fe40003fa6270 */
[-C--:B------:R-:W-:Y:S02]  /*1aa00*/  ISETP.GE.AND P0, PT, R32, R212.reuse, PT ;  /* 0x000000d42000720c */ /* 0x080fe40003f06270 */
[----:B------:R-:W-:Y:S02]  /*1aa10*/  FSEL R159, R159, -INF , !P4 ;  /* 0xff8000009f9f7808 */ /* 0x000fe40006000000 */
[----:B------:R-:W-:Y:S02]  /*1aa20*/  FSEL R171, R46, -INF , !P1 ;  /* 0xff8000002eab7808 */ /* 0x000fe40004800000 */
[----:B------:R-:W-:Y:S02]  /*1aa30*/  ISETP.GE.AND P4, PT, R20, R212, PT ;  /* 0x000000d41400720c */ /* 0x000fe40003f86270 */
[-C--:B------:R-:W-:Y:S02]  /*1aa40*/  ISETP.GE.AND P6, PT, R29, R210.reuse, PT ;  /* 0x000000d21d00720c */ /* 0x080fe40003fc6270 */
[----:B------:R-:W-:Y:S02]  /*1aa50*/  FMNMX3.FTZ R2, R2, R195, R183, !PT ;  /* 0x000000c302027276 */ /* 0x000fe400078100b7 */
[----:B------:R-:W-:Y:S02]  /*1aa60*/  FMNMX3.FTZ R0, R0, R165, R163, !PT ;  /* 0x000000a500007276 */ /* 0x000fe400078100a3 */
[----:B------:R-:W-:Y:S02]  /*1aa70*/  FSEL R149, R56, -INF , !P0 ;  /* 0xff80000038957808 */ /* 0x000fe40004000000 */
[----:B------:R-:W-:Y:S02]  /*1aa80*/  FSEL R151, R55, -INF , !P5 ;  /* 0xff80000037977808 */ /* 0x000fe40006800000 */
[----:B------:R-:W-:Y:S02]  /*1aa90*/  ISETP.GE.AND P0, PT, R20, R210, PT ;  /* 0x000000d21400720c */ /* 0x000fe40003f06270 */
[----:B------:R-:W-:Y:S02]  /*1aaa0*/  ISETP.GE.AND P5, PT, R44, R212, PT ;  /* 0x000000d42c00720c */ /* 0x000fe40003fa6270 */
[----:B------:R-:W-:Y:S02]  /*1aab0*/  ISETP.GE.AND P1, PT, R40, R210, PT ;  /* 0x000000d22800720c */ /* 0x000fe40003f26270 */
[----:B------:R-:W-:Y:S02]  /*1aac0*/  FSEL R161, R50, -INF , !P6 ;  /* 0xff80000032a17808 */ /* 0x000fe40007000000 */
[----:B------:R-:W-:Y:S02]  /*1aad0*/  FSEL R147, R57, -INF , !P4 ;  /* 0xff80000039937808 */ /* 0x000fe40006000000 */
[----:B------:R-:W-:Y:S02]  /*1aae0*/  FMNMX3.FTZ R2, R2, R171, R167, !PT ;  /* 0x000000ab02027276 */ /* 0x000fe400078100a7 */
[----:B------:R-:W-:Y:S02]  /*1aaf0*/  ISETP.GE.AND P4, PT, R38, R212, PT ;  /* 0x000000d42600720c */ /* 0x000fe40003f86270 */
[----:B------:R-:W-:Y:S02]  /*1ab00*/  FMNMX3.FTZ R6, R0, R157, R155, !PT ;  /* 0x0000009d00067276 */ /* 0x000fe4000781009b */
[----:B------:R-:W-:Y:S02]  /*1ab10*/  FSEL R139, R61, -INF , !P5 ;  /* 0xff8000003d8b7808 */ /* 0x000fe40006800000 */
[----:B------:R-:W-:Y:S02]  /*1ab20*/  ISETP.GE.AND P6, PT, R32, R210, PT ;  /* 0x000000d22000720c */ /* 0x000fe40003fc6270 */
[----:B------:R-:W-:Y:S02]  /*1ab30*/  FSEL R153, R54, -INF , !P1 ;  /* 0xff80000036997808 */ /* 0x000fe40004800000 */
[----:B------:R-:W-:Y:S02]  /*1ab40*/  FSEL R143, R59, -INF , !P0 ;  /* 0xff8000003b8f7808 */ /* 0x000fe40004000000 */
[----:B------:R-:W-:Y:S02]  /*1ab50*/  FMNMX3.FTZ R0, R2, R161, R159, !PT ;  /* 0x000000a102007276 */ /* 0x000fe4000781009f */
[----:B------:R-:W-:Y:S02]  /*1ab60*/  FSEL R141, R60, -INF , !P4 ;  /* 0xff8000003c8d7808 */ /* 0x000fe40006000000 */
[-C--:B------:R-:W-:Y:S02]  /*1ab70*/  ISETP.GE.AND P5, PT, R37, R212.reuse, PT ;  /* 0x000000d42500720c */ /* 0x080fe40003fa6270 */
[----:B------:R-:W-:Y:S02]  /*1ab80*/  ISETP.GE.AND P0, PT, R16, R212, PT ;  /* 0x000000d41000720c */ /* 0x000fe40003f06270 */
[----:B------:R-:W-:Y:S02]  /*1ab90*/  FMNMX3.FTZ R2, R6, R149, R147, !PT ;  /* 0x0000009506027276 */ /* 0x000fe40007810093 */
[-C--:B------:R-:W-:Y:S02]  /*1aba0*/  ISETP.GE.AND P1, PT, R38, R210.reuse, PT ;  /* 0x000000d22600720c */ /* 0x080fe40003f26270 */
[-C--:B------:R-:W-:Y:S02]  /*1abb0*/  ISETP.GE.AND P4, PT, R44, R210.reuse, PT ;  /* 0x000000d22c00720c */ /* 0x080fe40003f86270 */
[----:B------:R-:W-:Y:S01]  /*1abc0*/  FSEL R145, R58, -INF , !P6 ;  /* 0xff8000003a917808 */ /* 0x000fe20007000000 */
[----:B------:R-:W-:Y:S01]  /*1abd0*/  LDSM.16.MT88.4 R44, [R185+0xd000] ;  /* 0x00d00000b92c783b */ /* 0x000fe20000004200 */
[----:B------:R-:W-:Y:S02]  /*1abe0*/  FMNMX3.FTZ R0, R0, R153, R151, !PT ;  /* 0x0000009900007276 */ /* 0x000fe40007810097 */
[----:B------:R-:W-:Y:S02]  /*1abf0*/  FSEL R130, R65, -INF , !P5 ;  /* 0xff80000041827808 */ /* 0x000fe40006800000 */
[----:B------:R-:W-:Y:S02]  /*1ac00*/  FSEL R133, R64, -INF , !P0 ;  /* 0xff80000040857808 */ /* 0x000fe40004000000 */
[----:B------:R-:W-:Y:S01]  /*1ac10*/  FMNMX3.FTZ R2, R2, R141, R139, !PT ;  /* 0x0000008d02027276 */ /* 0x000fe2000781008b */
[----:B------:R-:W-:Y:S01]  /*1ac20*/  LDSM.16.MT88.4 R64, [R185+0x9400] ;  /* 0x00940000b940783b */ /* 0x000fe20000004200 */
[-C--:B------:R-:W-:Y:S02]  /*1ac30*/  ISETP.GE.AND P6, PT, R37, R210.reuse, PT ;  /* 0x000000d22500720c */ /* 0x080fe40003fc6270 */
[----:B------:R-:W-:Y:S02]  /*1ac40*/  FSEL R137, R62, -INF , !P1 ;  /* 0xff8000003e897808 */ /* 0x000fe40004800000 */
[----:B------:R-:W-:Y:S02]  /*1ac50*/  FSEL R135, R63, -INF , !P4 ;  /* 0xff8000003f877808 */ /* 0x000fe40006000000 */
[----:B------:R-:W-:Y:S02]  /*1ac60*/  ISETP.GE.AND P5, PT, R16, R210, PT ;  /* 0x000000d21000720c */ /* 0x000fe40003fa6270 */
[----:B------:R-:W-:Y:S02]  /*1ac70*/  FMNMX3.FTZ R0, R0, R145, R143, !PT ;  /* 0x0000009100007276 */ /* 0x000fe4000781008f */
[----:B------:R-:W-:Y:S02]  /*1ac80*/  FMNMX3.FTZ R6, R2, R133, R130, !PT ;  /* 0x0000008502067276 */ /* 0x000fe40007810082 */
[----:B------:R-:W-:Y:S02]  /*1ac90*/  FSEL R52, R52, -INF , !P6 ;  /* 0xff80000034347808 */ /* 0x000fe40007000000 */
[----:B------:R-:W-:Y:S01]  /*1aca0*/  FSEL R53, R53, -INF , !P5 ;  /* 0xff80000035357808 */ /* 0x000fe20006800000 */
[----:B------:R-:W-:Y:S01]  /*1acb0*/  SHFL.BFLY PT, R29, R6, 0x2, 0x1f ;  /* 0x0c401f00061d7f89 */ /* 0x000fe200000e0000 */
[----:B------:R-:W-:Y:S04]  /*1acc0*/  FMNMX3.FTZ R0, R0, R137, R135, !PT ;  /* 0x0000008900007276 */ /* 0x000fe80007810087 */
        /* <DEDUP_REMOVED lines=12> */
[----:B------:R-:W-:Y:S01]  /*1ad90*/  FSEL R134, R134, RZ, P1 ;  /* 0x000000ff86867208 */ /* 0x000fe20000800000 */
[----:B------:R-:W-:Y:S01]  /*1ada0*/  FMUL.FTZ R128, R3, R0 ;  /* 0x0000000003807220 */ /* 0x000fe20000410000 */
[C---:B------:R-:W-:Y:S03]  /*1adb0*/  FSETP.NEU.FTZ.AND P0, PT, R0.reuse, -INF , PT ;  /* 0xff8000000000780b */ /* 0x040fe60003f1d000 */
[-CC-:B------:R-:W-:Y:S01]  /*1adc0*/  FFMA.FTZ R127, R15, R3.reuse, -R134.reuse ;  /* 0x000000030f7f7223 */ /* 0x180fe20000010886 */
[-CC-:B------:R-:W-:Y:S01]  /*1add0*/  FFMA.FTZ R124, R13, R3.reuse, -R134.reuse ;  /* 0x000000030d7c7223 */ /* 0x180fe20000010886 */
[----:B------:R-:W-:Y:S01]  /*1ade0*/  FSEL R6, R0, RZ, P0 ;  /* 0x000000ff00067208 */ /* 0x000fe20000000000 */
[----:B------:R-:W1:Y:S01]  /*1adf0*/  LDSM.16.MT88.4 R12, [R185+0x9000] ;  /* 0x00900000b90c783b */ /* 0x000e620000004200 */
[----:B------:R-:W-:Y:S01]  /*1ae00*/  FSEL R128, R128, RZ, P0 ;  /* 0x000000ff80807208 */ /* 0x000fe20000000000 */
[-CC-:B------:R-:W-:Y:S01]  /*1ae10*/  FFMA.FTZ R132, R21, R3.reuse, -R134.reuse ;  /* 0x0000000315847223 */ /* 0x180fe20000010886 */
[-C--:B------:R-:W-:Y:S01]  /*1ae20*/  FFMA.FTZ R129, R19, R3.reuse, -R134 ;  /* 0x0000000313817223 */ /* 0x080fe20000010886 */
[----:B------:R-:W-:Y:S01]  /*1ae30*/  FADD.FTZ R6, -R6, R123 ;  /* 0x0000007b06067221 */ /* 0x000fe20000010100 */
[----:B------:R-:W-:Y:S01]  /*1ae40*/  MUFU.EX2 R127, R127 ;  /* 0x0000007f007f7308 */ /* 0x000fe20000000800 */
[-CC-:B------:R-:W-:Y:S01]  /*1ae50*/  FFMA.FTZ R131, R4, R3.reuse, -R128.reuse ;  /* 0x0000000304837223 */ /* 0x180fe20000010880 */
[-C--:B------:R-:W-:Y:S01]  /*1ae60*/  FFMA.FTZ R125, R17, R3.reuse, -R128 ;  /* 0x00000003117d7223 */ /* 0x080fe20000010880 */
[----:B------:R-:W-:Y:S01]  /*1ae70*/  FMUL.FTZ R4, R3, R6 ;  /* 0x0000000603047220 */ /* 0x000fe20000410000 */
[----:B------:R-:W-:Y:S01]  /*1ae80*/  FADD.FTZ R6, -R5, R122 ;  /* 0x0000007a05067221 */ /* 0x000fe20000010100 */
[----:B------:R-:W-:Y:S02]  /*1ae90*/  IMAD.MOV.U32 R122, RZ, RZ, R214 ;  /* 0x000000ffff7a7224 */ /* 0x000fe400078e00d6 */
[-CC-:B------:R-:W-:Y:S01]  /*1aea0*/  FFMA.FTZ R126, R11, R3.reuse, -R128.reuse ;  /* 0x000000030b7e7223 */ /* 0x180fe20000010880 */
[-C--:B------:R-:W-:Y:S01]  /*1aeb0*/  FFMA.FTZ R123, R9, R3.reuse, -R128 ;  /* 0x00000003097b7223 */ /* 0x080fe20000010880 */
[----:B------:R-:W-:Y:S02]  /*1aec0*/  @P2 VIADD R122, R218, 0xffffffe0 ;  /* 0xffffffe0da7a2836 */ /* 0x000fe40000000000 */
[----:B------:R-:W-:Y:S01]  /*1aed0*/  FMUL.FTZ R8, R3, R6 ;  /* 0x0000000603087220 */ /* 0x000fe20000410000 */
[----:B------:R-:W2:Y:S01]  /*1aee0*/  MUFU.EX2 R54, R4 ;  /* 0x0000000400367308 */ /* 0x000ea20000000800 */
[-C--:B------:R-:W-:Y:S01]  /*1aef0*/  FFMA.FTZ R169, R169, R3.reuse, -R134 ;  /* 0x00000003a9a97223 */ /* 0x080fe20000010886 */
[-C--:B------:R-:W-:Y:S01]  /*1af00*/  FFMA.FTZ R175, R175, R3.reuse, -R128 ;  /* 0x00000003afaf7223 */ /* 0x080fe20000010880 */
[----:B------:R-:W3:Y:S01]  /*1af10*/  LDSM.16.MT88.4 R20, [R122] ;  /* 0x000000007a14783b */ /* 0x000ee20000004200 */
[-C--:B------:R-:W-:Y:S01]  /*1af20*/  FFMA.FTZ R179, R179, R3.reuse, -R134 ;  /* 0x00000003b3b37223 */ /* 0x080fe20000010886 */
[-C--:B------:R-:W-:Y:S01]  /*1af30*/  FFMA.FTZ R181, R181, R3.reuse, -R128 ;  /* 0x00000003b5b57223 */ /* 0x080fe20000010880 */
[-CC-:B------:R-:W-:Y:S01]  /*1af40*/  FFMA.FTZ R140, R231, R3.reuse, -R134.reuse ;  /* 0x00000003e78c7223 */ /* 0x180fe20000010886 */
[-C--:B------:R-:W-:Y:S03]  /*1af50*/  FFMA.FTZ R229, R229, R3.reuse, -R134 ;  /* 0x00000003e5e57223 */ /* 0x080fe60000010886 */
[----:B------:R-:W4:Y:S01]  /*1af60*/  MUFU.EX2 R55, R8 ;  /* 0x0000000800377308 */ /* 0x000f220000000800 */
[-CC-:B------:R-:W-:Y:S01]  /*1af70*/  FFMA.FTZ R142, R227, R3.reuse, -R128.reuse ;  /* 0x00000003e38e7223 */ /* 0x180fe20000010880 */
[-C--:B------:R-:W-:Y:S01]  /*1af80*/  FFMA.FTZ R225, R225, R3.reuse, -R128 ;  /* 0x00000003e1e17223 */ /* 0x080fe20000010880 */
[----:B------:R-:W5:Y:S01]  /*1af90*/  LDSM.16.MT88.4 R36, [R122+0x2000] ;  /* 0x002000007a24783b */ /* 0x000f620000004200 */
[-CC-:B------:R-:W-:Y:S01]  /*1afa0*/  FFMA.FTZ R144, R223, R3.reuse, -R134.reuse ;  /* 0x00000003df907223 */ /* 0x180fe20000010886 */
[-C--:B------:R-:W-:Y:S01]  /*1afb0*/  FFMA.FTZ R221, R221, R3.reuse, -R134 ;  /* 0x00000003dddd7223 */ /* 0x080fe20000010886 */
[-CC-:B------:R-:W-:Y:S01]  /*1afc0*/  FFMA.FTZ R146, R195, R3.reuse, -R128.reuse ;  /* 0x00000003c3927223 */ /* 0x180fe20000010880 */
[----:B------:R-:W-:Y:S03]  /*1afd0*/  FFMA.FTZ R183, R183, R3, -R128 ;  /* 0x00000003b7b77223 */ /* 0x000fe60000010880 */
[----:B------:R-:W-:Y:S01]  /*1afe0*/  MUFU.EX2 R132, R132 ;  /* 0x0000008400847308 */ /* 0x000fe20000000800 */
[C---:B--2---:R-:W-:Y:S01]  /*1aff0*/  FMUL.FTZ R6, R54.reuse, R114 ;  /* 0x0000007236067220 */ /* 0x044fe20000410000 */
[C---:B------:R-:W-:Y:S01]  /*1b000*/  FMUL.FTZ R7, R54.reuse, R115 ;  /* 0x0000007336077220 */ /* 0x040fe20000410000 */
[C---:B------:R-:W-:Y:S01]  /*1b010*/  FMUL.FTZ R10, R54.reuse, R110 ;  /* 0x0000006e360a7220 */ /* 0x040fe20000410000 */
[C---:B------:R-:W-:Y:S01]  /*1b020*/  FMUL.FTZ R11, R54.reuse, R111 ;  /* 0x0000006f360b7220 */ /* 0x040fe20000410000 */
[C---:B------:R-:W-:Y:S01]  /*1b030*/  FMUL.FTZ R18, R54.reuse, R102 ;  /* 0x0000006636127220 */ /* 0x040fe20000410000 */
[C---:B------:R-:W-:Y:S01]  /*1b040*/  FMUL.FTZ R19, R54.reuse, R103 ;  /* 0x0000006736137220 */ /* 0x040fe20000410000 */
[----:B------:R-:W2:Y:S03]  /*1b050*/  LDSM.16.MT88.4 R60, [R122+0x4000] ;  /* 0x004000007a3c783b */ /* 0x000ea60000004200 */
[----:B------:R-:W1:Y:S01]  /*1b060*/  MUFU.EX2 R129, R129 ;  /* 0x0000008100817308 */ /* 0x000e620000000800 */
        /* <DEDUP_REMOVED lines=11> */
[----:B------:R-:W-:Y:S01]  /*1b120*/  FMUL.FTZ R50, R54, R70 ;  /* 0x0000004636327220 */ /* 0x000fe20000410000 */
[----:B------:R-:W-:Y:S01]  /*1b130*/  FMUL.FTZ R48, R55, R68 ;  /* 0x0000004437307220 */ /* 0x000fe20000410000 */
[-CC-:B------:R-:W-:Y:S01]  /*1b140*/  FFMA.FTZ R148, R177, R3.reuse, -R134.reuse ;  /* 0x00000003b1947223 */ /* 0x180fe20000010886 */
[----:B------:R-:W-:Y:S03]  /*1b150*/  LDSM.16.MT88.4 R100, [R122+0x1c00] ;  /* 0x001c00007a64783b */ /* 0x000fe60000004200 */
[----:B------:R-:W4:Y:S01]  /*1b160*/  MUFU.EX2 R125, R125 ;  /* 0x0000007d007d7308 */ /* 0x000f220000000800 */
[----:B-1----:R-:W-:Y:S01]  /*1b170*/  F2FP.BF16.F32.PACK_AB R56, R129, R132 ;  /* 0x000000848138723e */ /* 0x002fe200000010ff */
[-C--:B------:R-:W-:Y:S01]  /*1b180*/  FFMA.FTZ R173, R173, R3.reuse, -R134 ;  /* 0x00000003adad7223 */ /* 0x080fe20000010886 */
[-CC-:B------:R-:W-:Y:S01]  /*1b190*/  FFMA.FTZ R150, R171, R3.reuse, -R128.reuse ;  /* 0x00000003ab967223 */ /* 0x180fe20000010880 */
[-C--:B------:R-:W-:Y:S01]  /*1b1a0*/  FFMA.FTZ R167, R167, R3.reuse, -R128 ;  /* 0x00000003a7a77223 */ /* 0x080fe20000010880 */
[-CC-:B------:R-:W-:Y:S01]  /*1b1b0*/  FFMA.FTZ R152, R165, R3.reuse, -R134.reuse ;  /* 0x00000003a5987223 */ /* 0x180fe20000010886 */
[-C--:B------:R-:W-:Y:S01]  /*1b1c0*/  FFMA.FTZ R163, R163, R3.reuse, -R134 ;  /* 0x00000003a3a37223 */ /* 0x080fe20000010886 */
[-CC-:B------:R-:W-:Y:S03]  /*1b1d0*/  FFMA.FTZ R154, R161, R3.reuse, -R128.reuse ;  /* 0x00000003a19a7223 */ /* 0x180fe60000010880 */
[----:B------:R-:W1:Y:S01]  /*1b1e0*/  MUFU.EX2 R124, R124 ;  /* 0x0000007c007c7308 */ /* 0x000e620000000800 */
        /* <DEDUP_REMOVED lines=8> */
[----:B----4-:R-:W-:Y:S01]  /*1b270*/  F2FP.BF16.F32.PACK_AB R57, R125, R131 ;  /* 0x000000837d39723e */ /* 0x010fe200000010ff */
[-CC-:B------:R-:W-:Y:S01]  /*1b280*/  FFMA.FTZ R145, R145, R3.reuse, -R128.reuse ;  /* 0x0000000391917223 */ /* 0x180fe20000010880 */
[-CC-:B------:R-:W-:Y:S01]  /*1b290*/  FFMA.FTZ R162, R143, R3.reuse, -R128.reuse ;  /* 0x000000038fa27223 */ /* 0x180fe20000010880 */
[-C--:B------:R-:W-:Y:S01]  /*1b2a0*/  FFMA.FTZ R53, R53, R3.reuse, -R128 ;  /* 0x0000000335357223 */ /* 0x080fe20000010880 */
[-CC-:B------:R-:W-:Y:S01]  /*1b2b0*/  FFMA.FTZ R141, R141, R3.reuse, -R134.reuse ;  /* 0x000000038d8d7223 */ /* 0x180fe20000010886 */
[----:B------:R-:W-:Y:S01]  /*1b2c0*/  FFMA.FTZ R164, R139, R3, -R134 ;  /* 0x000000038ba47223 */ /* 0x000fe20000010886 */
[----:B------:R-:W-:Y:S03]  /*1b2d0*/  FMUL.FTZ R24, R55, R92 ;  /* 0x0000005c37187220 */ /* 0x000fe60000410000 */
[----:B------:R-:W4:Y:S01]  /*1b2e0*/  MUFU.EX2 R123, R123 ;  /* 0x0000007b007b7308 */ /* 0x000f220000000800 */
[----:B-1----:R-:W-:Y:S01]  /*1b2f0*/  F2FP.BF16.F32.PACK_AB R58, R124, R127 ;  /* 0x0000007f7c3a723e */ /* 0x002fe200000010ff */
[-CC-:B------:R-:W-:Y:S01]  /*1b300*/  FFMA.FTZ R92, R35, R3.reuse, -R128.reuse ;  /* 0x00000003235c7223 */ /* 0x180fe20000010880 */
[C---:B------:R-:W-:Y:S01]  /*1b310*/  FMUL.FTZ R34, R54.reuse, R86 ;  /* 0x0000005636227220 */ /* 0x040fe20000410000 */
[--C-:B------:R-:W-:Y:S01]  /*1b320*/  FFMA.FTZ R86, R251, R3, -R128.reuse ;  /* 0x00000003fb567223 */ /* 0x100fe20000010880 */
[C---:B------:R-:W-:Y:S01]  /*1b330*/  FMUL.FTZ R35, R54.reuse, R87 ;  /* 0x0000005736237220 */ /* 0x040fe20000410000 */
[-C--:B------:R-:W-:Y:S01]  /*1b340*/  FFMA.FTZ R87, R249, R3.reuse, -R128 ;  /* 0x00000003f9577223 */ /* 0x080fe20000010880 */
[----:B------:R-:W-:Y:S01]  /*1b350*/  FMUL.FTZ R32, R55, R84 ;  /* 0x0000005437207220 */ /* 0x000fe20000410000 */
[----:B------:R-:W-:Y:S01]  /*1b360*/  FFMA.FTZ R84, R43, R3, -R134 ;  /* 0x000000032b547223 */ /* 0x000fe20000010886 */
[C---:B------:R-:W-:Y:S01]  /*1b370*/  FMUL.FTZ R43, R54.reuse, R79 ;  /* 0x0000004f362b7220 */ /* 0x040fe20000410000 */
[----:B------:R-:W-:Y:S01]  /*1b380*/  MUFU.EX2 R86, R86 ;  /* 0x0000005600567308 */ /* 0x000fe20000000800 */
[----:B------:R-:W-:Y:S01]  /*1b390*/  FFMA.FTZ R131, R54, R219, R131 ;  /* 0x000000db36837223 */ /* 0x000fe20000010083 */
[----:B------:R-:W-:Y:S01]  /*1b3a0*/  FFMA.FTZ R132, R55, R220, R132 ;  /* 0x000000dc37847223 */ /* 0x000fe20000010084 */
[----:B------:R-:W-:Y:S02]  /*1b3b0*/  ISETP.GT.AND P0, PT, R215, R192, PT ;  /* 0x000000c0d700720c */ /* 0x000fe40003f04270 */
[----:B------:R-:W-:Y:S01]  /*1b3c0*/  FADD.FTZ R131, R125, R131 ;  /* 0x000000837d837221 */ /* 0x000fe20000010000 */
[----:B------:R-:W-:Y:S01]  /*1b3d0*/  FADD.FTZ R132, R129, R132 ;  /* 0x0000008481847221 */ /* 0x000fe20000010000 */
[----:B----4-:R-:W-:Y:S03]  /*1b3e0*/  F2FP.BF16.F32.PACK_AB R59, R123, R126 ;  /* 0x0000007e7b3b723e */ /* 0x010fe600000010ff */
[----:B------:R-:W-:Y:S01]  /*1b3f0*/  MUFU.EX2 R87, R87 ;  /* 0x0000005700577308 */ /* 0x000fe20000000800 */
[----:B------:R-:W-:Y:S01]  /*1b400*/  FADD.FTZ R126, R126, R131 ;  /* 0x000000837e7e7221 */ /* 0x000fe20000010000 */
[----:B------:R-:W-:Y:S03]  /*1b410*/  FADD.FTZ R127, R127, R132 ;  /* 0x000000847f7f7221 */ /* 0x000fe60000010000 */
[----:B------:R-:W-:Y:S01]  /*1b420*/  FADD.FTZ R123, R123, R126 ;  /* 0x0000007e7b7b7221 */ /* 0x000fe20000010000 */
[C---:B------:R-:W-:Y:S04]  /*1b430*/  HMMA.16816.F32.BF16 R4, R56.reuse, R12, R4 ;  /* 0x0000000c3804723c */ /* 0x040fe80000041804 */
[----:B------:R-:W-:Y:S01]  /*1b440*/  MUFU.EX2 R84, R84 ;  /* 0x0000005400547308 */ /* 0x000fe20000000800 */
[----:B------:R-:W-:Y:S01]  /*1b450*/  FMUL.FTZ R12, R55, R104 ;  /* 0x00000068370c7220 */ /* 0x000fe20000410000 */
[--C-:B------:R-:W-:Y:S01]  /*1b460*/  FFMA.FTZ R104, R27, R3, -R134.reuse ;  /* 0x000000031b687223 */ /* 0x100fe20000010886 */
[C---:B------:R-:W-:Y:S01]  /*1b470*/  FMUL.FTZ R27, R54.reuse, R95 ;  /* 0x0000005f361b7220 */ /* 0x040fe20000410000 */
[C---:B------:R-:W-:Y:S06]  /*1b480*/  HMMA.16816.F32.BF16 R8, R56.reuse, R14, R8 ;  /* 0x0000000e3808723c */ /* 0x040fec0000041808 */
[----:B------:R-:W-:Y:S01]  /*1b490*/  MUFU.EX2 R92, R92 ;  /* 0x0000005c005c7308 */ /* 0x000fe20000000800 */
[C---:B------:R-:W-:Y:S01]  /*1b4a0*/  FMUL.FTZ R14, R54.reuse, R106 ;  /* 0x0000006a360e7220 */ /* 0x040fe20000410000 */
[----:B------:R-:W-:Y:S01]  /*1b4b0*/  FMUL.FTZ R15, R54, R107 ;  /* 0x0000006b360f7220 */ /* 0x000fe20000410000 */
[C---:B------:R-:W-:Y:S01]  /*1b4c0*/  FMUL.FTZ R13, R55.reuse, R105 ;  /* 0x00000069370d7220 */ /* 0x040fe20000410000 */
[----:B------:R-:W-:Y:S06]  /*1b4d0*/  FADD.FTZ R127, R124, R127 ;  /* 0x0000007f7c7f7221 */ /* 0x000fec0000010000 */
[----:B------:R-:W-:Y:S01]  /*1b4e0*/  MUFU.EX2 R104, R104 ;  /* 0x0000006800687308 */ /* 0x000fe20000000800 */
[C---:B---3--:R-:W-:Y:S03]  /*1b4f0*/  HMMA.16816.F32.BF16 R12, R56.reuse, R20, R12 ;  /* 0x00000014380c723c */ /* 0x048fe6000004180c */
[----:B------:R-:W-:Y:S01]  /*1b500*/  FMUL.FTZ R20, R55, R96 ;  /* 0x0000006037147220 */ /* 0x000fe20000410000 */
[--C-:B------:R-:W-:Y:S01]  /*1b510*/  FFMA.FTZ R96, R239, R3, -R134.reuse ;  /* 0x00000003ef607223 */ /* 0x100fe20000010886 */
[----:B------:R-:W-:Y:S01]  /*1b520*/  FMUL.FTZ R21, R55, R97 ;  /* 0x0000006137157220 */ /* 0x000fe20000410000 */
[----:B------:R-:W-:Y:S01]  /*1b530*/  FFMA.FTZ R97, R25, R3, -R134 ;  /* 0x0000000319617223 */ /* 0x000fe20000010886 */
[----:B------:R-:W-:Y:S01]  /*1b540*/  FMUL.FTZ R25, R55, R93 ;  /* 0x0000005d37197220 */ /* 0x000fe20000410000 */
[C---:B------:R-:W-:Y:S01]  /*1b550*/  HMMA.16816.F32.BF16 R16, R56.reuse, R22, R16 ;  /* 0x000000163810723c */ /* 0x040fe20000041810 */
[----:B------:R-:W-:Y:S02]  /*1b560*/  MUFU.EX2 R169, R169 ;  /* 0x000000a900a97308 */ /* 0x000fe40000000800 */
[C---:B------:R-:W-:Y:S01]  /*1b570*/  FMUL.FTZ R22, R54.reuse, R98 ;  /* 0x0000006236167220 */ /* 0x040fe20000410000 */
[C---:B------:R-:W-:Y:S01]  /*1b580*/  FMUL.FTZ R23, R54.reuse, R99 ;  /* 0x0000006336177220 */ /* 0x040fe20000410000 */
[-CC-:B------:R-:W-:Y:S01]  /*1b590*/  FFMA.FTZ R99, R241, R3.reuse, -R128.reuse ;  /* 0x00000003f1637223 */ /* 0x180fe20000010880 */
[-C--:B------:R-:W-:Y:S05]  /*1b5a0*/  FFMA.FTZ R98, R237, R3.reuse, -R128 ;  /* 0x00000003ed627223 */ /* 0x080fea0000010880 */
[----:B------:R-:W1:Y:S01]  /*1b5b0*/  MUFU.EX2 R97, R97 ;  /* 0x0000006100617308 */ /* 0x000e620000000800 */
[C---:B------:R-:W-:Y:S03]  /*1b5c0*/  HMMA.16816.F32.BF16 R20, R56.reuse, R28, R20 ;  /* 0x0000001c3814723c */ /* 0x040fe60000041814 */
[----:B------:R-:W-:Y:S01]  /*1b5d0*/  FMUL.FTZ R28, R55, R88 ;  /* 0x00000058371c7220 */ /* 0x000fe20000410000 */
[----:B------:R-:W-:Y:S01]  /*1b5e0*/  FFMA.FTZ R88, R247, R3, -R134 ;  /* 0x00000003f7587223 */ /* 0x000fe20000010886 */
[----:B------:R-:W-:Y:S01]  /*1b5f0*/  FMUL.FTZ R29, R55, R89 ;  /* 0x00000059371d7220 */ /* 0x000fe20000410000 */
[----:B------:R-:W-:Y:S01]  /*1b600*/  FFMA.FTZ R89, R33, R3, -R128 ;  /* 0x0000000321597223 */ /* 0x000fe20000010880 */
[----:B------:R-:W-:Y:S01]  /*1b610*/  FMUL.FTZ R33, R55, R85 ;  /* 0x0000005537217220 */ /* 0x000fe20000410000 */
[C---:B------:R-:W-:Y:S01]  /*1b620*/  HMMA.16816.F32.BF16 R24, R56.reuse, R30, R24 ;  /* 0x0000001e3818723c */ /* 0x040fe20000041818 */
[----:B------:R-:W-:Y:S02]  /*1b630*/  MUFU.EX2 R99, R99 ;  /* 0x0000006300637308 */ /* 0x000fe40000000800 */
[C---:B------:R-:W-:Y:S01]  /*1b640*/  FMUL.FTZ R30, R54.reuse, R90 ;  /* 0x0000005a361e7220 */ /* 0x040fe20000410000 */
[----:B------:R-:W-:Y:S01]  /*1b650*/  FMUL.FTZ R31, R54, R91 ;  /* 0x0000005b361f7220 */ /* 0x000fe20000410000 */
[-CC-:B------:R-:W-:Y:S01]  /*1b660*/  FFMA.FTZ R85, R136, R3.reuse, -R134.reuse ;  /* 0x0000000388557223 */ /* 0x180fe20000010886 */
[-C--:B------:R-:W-:Y:S01]  /*1b670*/  FFMA.FTZ R91, R245, R3.reuse, -R134 ;  /* 0x00000003f55b7223 */ /* 0x080fe20000010886 */
[-C--:B------:R-:W-:Y:S01]  /*1b680*/  FFMA.FTZ R90, R243, R3.reuse, -R128 ;  /* 0x00000003f35a7223 */ /* 0x080fe20000010880 */
[-C--:B------:R-:W-:Y:S03]  /*1b690*/  FFMA.FTZ R136, R235, R3.reuse, -R134 ;  /* 0x00000003eb887223 */ /* 0x080fe60000010886 */
[----:B------:R-:W3:Y:S01]  /*1b6a0*/  MUFU.EX2 R89, R89 ;  /* 0x0000005900597308 */ /* 0x000ee20000000800 */
[C---:B-----5:R-:W-:Y:S03]  /*1b6b0*/  HMMA.16816.F32.BF16 R28, R56.reuse, R36, R28 ;  /* 0x00000024381c723c */ /* 0x060fe6000004181c */
[----:B------:R-:W-:Y:S01]  /*1b6c0*/  FMUL.FTZ R36, R55, R80 ;  /* 0x0000005037247220 */ /* 0x000fe20000410000 */
[----:B------:R-:W-:Y:S01]  /*1b6d0*/  FFMA.FTZ R80, R49, R3, -R128 ;  /* 0x0000000331507223 */ /* 0x000fe20000010880 */
[C---:B------:R-:W-:Y:S04]  /*1b6e0*/  FMUL.FTZ R49, R55.reuse, R69 ;  /* 0x0000004537317220 */ /* 0x040fe80000410000 */
[----:B------:R-:W-:Y:S01]  /*1b6f0*/  MUFU.EX2 R85, R85 ;  /* 0x0000005500557308 */ /* 0x000fe20000000800 */
[----:B------:R-:W-:Y:S01]  /*1b700*/  FMUL.FTZ R37, R55, R81 ;  /* 0x0000005137257220 */ /* 0x000fe20000410000 */
[C---:B------:R-:W-:Y:S03]  /*1b710*/  HMMA.16816.F32.BF16 R32, R56.reuse, R38, R32 ;  /* 0x000000263820723c */ /* 0x040fe60000041820 */
[C---:B------:R-:W-:Y:S01]  /*1b720*/  FMUL.FTZ R38, R54.reuse, R82 ;  /* 0x0000005236267220 */ /* 0x040fe20000410000 */
[C---:B------:R-:W-:Y:S01]  /*1b730*/  FMUL.FTZ R39, R54.reuse, R83 ;  /* 0x0000005336277220 */ /* 0x040fe20000410000 */
[----:B------:R-:W-:Y:S01]  /*1b740*/  FFMA.FTZ R81, R41, R3, -R134 ;  /* 0x0000000329517223 */ /* 0x000fe20000010886 */
[----:B------:R-:W-:Y:S01]  /*1b750*/  FMUL.FTZ R41, R55, R77 ;  /* 0x0000004d37297220 */ /* 0x000fe20000410000 */
[----:B------:R-:W-:Y:S01]  /*1b760*/  FFMA.FTZ R83, R51, R3, -R128 ;  /* 0x0000000333537223 */ /* 0x000fe20000010880 */
[----:B------:R-:W-:Y:S01]  /*1b770*/  LDSM.16.MT88.4 R76, [R122+0x5000] ;  /* 0x005000007a4c783b */ /* 0x000fe20000004200 */
[----:B------:R-:W-:Y:S01]  /*1b780*/  FMUL.FTZ R51, R54, R71 ;  /* 0x0000004736337220 */ /* 0x000fe20000410000 */
[----:B------:R-:W-:Y:S01]  /*1b790*/  FFMA.FTZ R82, R138, R3, -R134 ;  /* 0x000000038a527223 */ /* 0x000fe20000010886 */
[C---:B------:R-:W-:Y:S01]  /*1b7a0*/  HMMA.16816.F32.BF16 R36, R56.reuse, R44, R36 ;  /* 0x0000002c3824723c */ /* 0x040fe20000041824 */
[----:B------:R-:W4:Y:S02]  /*1b7b0*/  MUFU.EX2 R81, R81 ;  /* 0x0000005100517308 */ /* 0x000f240000000800 */
[C---:B------:R-:W-:Y:S01]  /*1b7c0*/  FMUL.FTZ R44, R55.reuse, R72 ;  /* 0x00000048372c7220 */ /* 0x040fe20000410000 */
[----:B------:R-:W-:Y:S01]  /*1b7d0*/  FMUL.FTZ R45, R55, R73 ;  /* 0x00000049372d7220 */ /* 0x000fe20000410000 */
[----:B------:R-:W-:Y:S01]  /*1b7e0*/  LDSM.16.MT88.4 R68, [R185+0xb400] ;  /* 0x00b40000b944783b */ /* 0x000fe20000004200 */
[----:B------:R-:W-:Y:S02]  /*1b7f0*/  FFMA.FTZ R138, R233, R3, -R128 ;  /* 0x00000003e98a7223 */ /* 0x000fe40000010880 */
[C---:B------:R-:W-:Y:S03]  /*1b800*/  HMMA.16816.F32.BF16 R40, R56.reuse, R46, R40 ;  /* 0x0000002e3828723c */ /* 0x040fe60000041828 */
[----:B------:R-:W-:Y:S01]  /*1b810*/  MUFU.EX2 R83, R83 ;  /* 0x0000005300537308 */ /* 0x000fe20000000800 */
[C---:B------:R-:W-:Y:S01]  /*1b820*/  FMUL.FTZ R46, R54.reuse, R74 ;  /* 0x0000004a362e7220 */ /* 0x040fe20000410000 */
[----:B------:R-:W-:Y:S02]  /*1b830*/  FMUL.FTZ R47, R54, R75 ;  /* 0x0000004b362f7220 */ /* 0x000fe40000410000 */
[----:B------:R-:W5:Y:S06]  /*1b840*/  LDSM.16.MT88.4 R72, [R122+0x400] ;  /* 0x000400007a48783b */ /* 0x000f6c0000004200 */
[----:B------:R-:W4:Y:S01]  /*1b850*/  MUFU.EX2 R80, R80 ;  /* 0x0000005000507308 */ /* 0x000f220000000800 */
[C---:B--2---:R-:W-:Y:S09]  /*1b860*/  HMMA.16816.F32.BF16 R44, R56.reuse, R60, R44 ;  /* 0x0000003c382c723c */ /* 0x044ff2000004182c */
[----:B------:R-:W2:Y:S01]  /*1b870*/  MUFU.EX2 R82, R82 ;  /* 0x0000005200527308 */ /* 0x000ea20000000800 */
[----:B------:R-:W-:Y:S01]  /*1b880*/  HMMA.16816.F32.BF16 R48, R56, R62, R48 ;  /* 0x0000003e3830723c */ /* 0x000fe20000041830 */
[----:B------:R-:W2:Y:S02]  /*1b890*/  LDSM.16.MT88.4 R60, [R122+0x2400] ;  /* 0x002400007a3c783b */ /* 0x000ea40000004200 */
[----:B-1----:R-:W-:Y:S01]  /*1b8a0*/  F2FP.BF16.F32.PACK_AB R56, R97, R104 ;  /* 0x000000686138723e */ /* 0x002fe200000010ff */
[----:B------:R-:W-:Y:S01]  /*1b8b0*/  FADD.FTZ R104, R104, R127 ;  /* 0x0000007f68687221 */ /* 0x000fe20000010000 */
[----:B---3--:R-:W-:Y:S04]  /*1b8c0*/  F2FP.BF16.F32.PACK_AB R57, R89, R92 ;  /* 0x0000005c5939723e */ /* 0x008fe800000010ff */
[----:B------:R-:W-:Y:S01]  /*1b8d0*/  MUFU.EX2 R88, R88 ;  /* 0x0000005800587308 */ /* 0x000fe20000000800 */
[----:B----4-:R-:W-:Y:S01]  /*1b8e0*/  F2FP.BF16.F32.PACK_AB R58, R81, R84 ;  /* 0x00000054513a723e */ /* 0x010fe200000010ff */
[----:B------:R-:W-:Y:S01]  /*1b8f0*/  FADD.FTZ R92, R92, R123 ;  /* 0x0000007b5c5c7221 */ /* 0x000fe20000010000 */
[----:B------:R-:W-:Y:S01]  /*1b900*/  F2FP.BF16.F32.PACK_AB R59, R80, R83 ;  /* 0x00000053503b723e */ /* 0x000fe200000010ff */
[----:B------:R-:W-:Y:S01]  /*1b910*/  FADD.FTZ R97, R97, R104 ;  /* 0x0000006861617221 */ /* 0x000fe20000010000 */
[----:B------:R-:W-:Y:S02]  /*1b920*/  IMAD.MOV.U32 R123, RZ, RZ, R0 ;  /* 0x000000ffff7b7224 */ /* 0x000fe400078e0000 */
[----:B------:R-:W-:Y:S01]  /*1b930*/  FADD.FTZ R92, R89, R92 ;  /* 0x0000005c595c7221 */ /* 0x000fe20000010000 */
[----:B------:R-:W-:Y:S02]  /*1b940*/  FADD.FTZ R84, R84, R97 ;  /* 0x0000006154547221 */ /* 0x000fe40000010000 */
[----:B------:R-:W1:Y:S01]  /*1b950*/  MUFU.EX2 R91, R91 ;  /* 0x0000005b005b7308 */ /* 0x000e620000000800 */
[C---:B------:R-:W-:Y:S03]  /*1b960*/  HMMA.16816.F32.BF16 R4, R56.reuse, R64, R4 ;  /* 0x000000403804723c */ /* 0x040fe60000041804 */
[----:B------:R-:W-:Y:S01]  /*1b970*/  FADD.FTZ R83, R83, R92 ;  /* 0x0000005c53537221 */ /* 0x000fe20000010000 */
[----:B------:R-:W-:Y:S01]  /*1b980*/  FADD.FTZ R81, R81, R84 ;  /* 0x0000005451517221 */ /* 0x000fe20000010000 */
[----:B------:R-:W-:Y:S02]  /*1b990*/  LDSM.16.MT88.4 R92, [R185+0xcc00] ;  /* 0x00cc0000b95c783b */ /* 0x000fe40000004200 */
[----:B------:R-:W-:Y:S01]  /*1b9a0*/  FADD.FTZ R83, R80, R83 ;  /* 0x0000005350537221 */ /* 0x000fe20000010000 */
[C---:B------:R-:W-:Y:S01]  /*1b9b0*/  HMMA.16816.F32.BF16 R8, R56.reuse, R66, R8 ;  /* 0x000000423808723c */ /* 0x040fe20000041808 */
[----:B------:R-:W3:Y:S04]  /*1b9c0*/  MUFU.EX2 R90, R90 ;  /* 0x0000005a005a7308 */ /* 0x000ee80000000800 */
[----:B------:R-:W4:Y:S03]  /*1b9d0*/  LDSM.16.MT88.4 R64, [R185+0xd400] ;  /* 0x00d40000b940783b */ /* 0x000f260000004200 */
[C---:B-----5:R-:W-:Y:S03]  /*1b9e0*/  HMMA.16816.F32.BF16 R12, R56.reuse, R72, R12 ;  /* 0x00000048380c723c */ /* 0x060fe6000004180c */
[----:B------:R-:W5:Y:S05]  /*1b9f0*/  MUFU.EX2 R96, R96 ;  /* 0x0000006000607308 */ /* 0x000f6a0000000800 */
[C---:B------:R-:W-:Y:S01]  /*1ba00*/  HMMA.16816.F32.BF16 R16, R56.reuse, R74, R16 ;  /* 0x0000004a3810723c */ /* 0x040fe20000041810 */
[----:B------:R-:W1:Y:S04]  /*1ba10*/  LDSM.16.MT88.4 R72, [R122+0x4400] ;  /* 0x004400007a48783b */ /* 0x000e680000004200 */
[----:B------:R-:W-:Y:S03]  /*1ba20*/  MUFU.EX2 R98, R98 ;  /* 0x0000006200627308 */ /* 0x000fe60000000800 */
[C---:B------:R-:W-:Y:S07]  /*1ba30*/  HMMA.16816.F32.BF16 R20, R56.reuse, R68, R20 ;  /* 0x000000443814723c */ /* 0x040fee0000041814 */
[----:B------:R-:W5:Y:S01]  /*1ba40*/  MUFU.EX2 R175, R175 ;  /* 0x000000af00af7308 */ /* 0x000f620000000800 */
[C---:B------:R-:W-:Y:S01]  /*1ba50*/  HMMA.16816.F32.BF16 R24, R56.reuse, R70, R24 ;  /* 0x000000463818723c */ /* 0x040fe20000041818 */
[----:B------:R-:W5:Y:S08]  /*1ba60*/  LDSM.16.MT88.4 R68, [R185+0x9800] ;  /* 0x00980000b944783b */ /* 0x000f700000004200 */
[----:B------:R-:W-:Y:S01]  /*1ba70*/  MUFU.EX2 R136, R136 ;  /* 0x0000008800887308 */ /* 0x000fe20000000800 */
[C---:B--2---:R-:W-:Y:S09]  /*1ba80*/  HMMA.16816.F32.BF16 R28, R56.reuse, R60, R28 ;  /* 0x0000003c381c723c */ /* 0x044ff2000004181c */
[----:B------:R-:W2:Y:S01]  /*1ba90*/  MUFU.EX2 R179, R179 ;  /* 0x000000b300b37308 */ /* 0x000ea20000000800 */
[C---:B------:R-:W-:Y:S01]  /*1baa0*/  HMMA.16816.F32.BF16 R32, R56.reuse, R62, R32 ;  /* 0x0000003e3820723c */ /* 0x040fe20000041820 */
[----:B------:R-:W2:Y:S08]  /*1bab0*/  LDSM.16.MT88.4 R60, [R122+0x800] ;  /* 0x000800007a3c783b */ /* 0x000eb00000004200 */
[----:B------:R-:W-:Y:S01]  /*1bac0*/  MUFU.EX2 R138, R138 ;  /* 0x0000008a008a7308 */ /* 0x000fe20000000800 */
[C---:B----4-:R-:W-:Y:S09]  /*1bad0*/  HMMA.16816.F32.BF16 R36, R56.reuse, R64, R36 ;  /* 0x000000403824723c */ /* 0x050ff20000041824 */
[----:B------:R-:W4:Y:S01]  /*1bae0*/  MUFU.EX2 R181, R181 ;  /* 0x000000b500b57308 */ /* 0x000f220000000800 */
[C---:B------:R-:W-:Y:S01]  /*1baf0*/  HMMA.16816.F32.BF16 R40, R56.reuse, R66, R40 ;  /* 0x000000423828723c */ /* 0x040fe20000041828 */
[----:B------:R-:W4:Y:S08]  /*1bb00*/  LDSM.16.MT88.4 R64, [R185+0xb800] ;  /* 0x00b80000b940783b */ /* 0x000f300000004200 */
[----:B------:R-:W-:Y:S01]  /*1bb10*/  MUFU.EX2 R140, R140 ;  /* 0x0000008c008c7308 */ /* 0x000fe20000000800 */
[C---:B-1----:R-:W-:Y:S09]  /*1bb20*/  HMMA.16816.F32.BF16 R44, R56.reuse, R72, R44 ;  /* 0x00000048382c723c */ /* 0x042ff2000004182c */
[----:B------:R-:W1:Y:S01]  /*1bb30*/  MUFU.EX2 R229, R229 ;  /* 0x000000e500e57308 */ /* 0x000e620000000800 */
[----:B------:R-:W-:Y:S01]  /*1bb40*/  HMMA.16816.F32.BF16 R48, R56, R74, R48 ;  /* 0x0000004a3830723c */ /* 0x000fe20000041830 */
[----:B------:R-:W1:Y:S08]  /*1bb50*/  LDSM.16.MT88.4 R72, [R122+0x2800] ;  /* 0x002800007a48783b */ /* 0x000e700000004200 */
[----:B------:R-:W-:Y:S01]  /*1bb60*/  MUFU.EX2 R142, R142 ;  /* 0x0000008e008e7308 */ /* 0x000fe20000000800 */
[----:B------:R-:W-:Y:S01]  /*1bb70*/  F2FP.BF16.F32.PACK_AB R56, R85, R82 ;  /* 0x000000525538723e */ /* 0x000fe200000010ff */
[----:B------:R-:W-:Y:S01]  /*1bb80*/  FADD.FTZ R82, R82, R81 ;  /* 0x0000005152527221 */ /* 0x000fe20000010000 */
[----:B------:R-:W-:Y:S01]  /*1bb90*/  F2FP.BF16.F32.PACK_AB R57, R87, R86 ;  /* 0x000000565739723e */ /* 0x000fe200000010ff */
[----:B------:R-:W-:Y:S01]  /*1bba0*/  FADD.FTZ R86, R86, R83 ;  /* 0x0000005356567221 */ /* 0x000fe20000010000 */
[----:B------:R-:W-:Y:S02]  /*1bbb0*/  F2FP.BF16.F32.PACK_AB R58, R91, R88 ;  /* 0x000000585b3a723e */ /* 0x000fe400000010ff */
[----:B---3--:R-:W-:Y:S03]  /*1bbc0*/  F2FP.BF16.F32.PACK_AB R59, R99, R90 ;  /* 0x0000005a633b723e */ /* 0x008fe600000010ff */
[----:B------:R-:W3:Y:S04]  /*1bbd0*/  MUFU.EX2 R225, R225 ;  /* 0x000000e100e17308 */ /* 0x000ee80000000800 */
[C---:B-----5:R-:W-:Y:S06]  /*1bbe0*/  HMMA.16816.F32.BF16 R4, R56.reuse, R68, R4 ;  /* 0x000000443804723c */ /* 0x060fec0000041804 */
[----:B------:R-:W-:Y:S02]  /*1bbf0*/  MUFU.EX2 R144, R144 ;  /* 0x0000009000907308 */ /* 0x000fe40000000800 */
[C---:B------:R-:W-:Y:S01]  /*1bc00*/  HMMA.16816.F32.BF16 R8, R56.reuse, R70, R8 ;  /* 0x000000463808723c */ /* 0x040fe20000041808 */
[----:B------:R-:W5:Y:S07]  /*1bc10*/  LDSM.16.MT88.4 R68, [R185+0xd800] ;  /* 0x00d80000b944783b */ /* 0x000f6e0000004200 */
[----:B------:R-:W3:Y:S01]  /*1bc20*/  MUFU.EX2 R221, R221 ;  /* 0x000000dd00dd7308 */ /* 0x000ee20000000800 */
[C---:B--2---:R-:W-:Y:S09]  /*1bc30*/  HMMA.16816.F32.BF16 R12, R56.reuse, R60, R12 ;  /* 0x0000003c380c723c */ /* 0x044ff2000004180c */
[----:B------:R-:W-:Y:S01]  /*1bc40*/  MUFU.EX2 R146, R146 ;  /* 0x0000009200927308 */ /* 0x000fe20000000800 */
[C---:B------:R-:W-:Y:S01]  /*1bc50*/  HMMA.16816.F32.BF16 R16, R56.reuse, R62, R16 ;  /* 0x0000003e3810723c */ /* 0x040fe20000041810 */
[----:B------:R-:W2:Y:S08]  /*1bc60*/  LDSM.16.MT88.4 R60, [R122+0x4800] ;  /* 0x004800007a3c783b */ /* 0x000eb00000004200 */
[----:B------:R-:W3:Y:S01]  /*1bc70*/  MUFU.EX2 R183, R183 ;  /* 0x000000b700b77308 */ /* 0x000ee20000000800 */
[C---:B----4-:R-:W-:Y:S09]  /*1bc80*/  HMMA.16816.F32.BF16 R20, R56.reuse, R64, R20 ;  /* 0x000000403814723c */ /* 0x050ff20000041814 */
[----:B------:R-:W-:Y:S01]  /*1bc90*/  MUFU.EX2 R148, R148 ;  /* 0x0000009400947308 */ /* 0x000fe20000000800 */
[C---:B------:R-:W-:Y:S01]  /*1bca0*/  HMMA.16816.F32.BF16 R24, R56.reuse, R66, R24 ;  /* 0x000000423818723c */ /* 0x040fe20000041818 */
[----:B------:R-:W4:Y:S08]  /*1bcb0*/  LDSM.16.MT88.4 R64, [R185+0x9c00] ;  /* 0x009c0000b940783b */ /* 0x000f300000004200 */
[----:B------:R-:W3:Y:S01]  /*1bcc0*/  MUFU.EX2 R173, R173 ;  /* 0x000000ad00ad7308 */ /* 0x000ee20000000800 */
[C---:B-1----:R-:W-:Y:S09]  /*1bcd0*/  HMMA.16816.F32.BF16 R28, R56.reuse, R72, R28 ;  /* 0x00000048381c723c */ /* 0x042ff2000004181c */
[----:B------:R-:W-:Y:S01]  /*1bce0*/  MUFU.EX2 R150, R150 ;  /* 0x0000009600967308 */ /* 0x000fe20000000800 */
[C---:B------:R-:W-:Y:S01]  /*1bcf0*/  HMMA.16816.F32.BF16 R32, R56.reuse, R74, R32 ;  /* 0x0000004a3820723c */ /* 0x040fe20000041820 */
[----:B------:R-:W1:Y:S08]  /*1bd00*/  LDSM.16.MT88.4 R72, [R122+0xc00] ;  /* 0x000c00007a48783b */ /* 0x000e700000004200 */
[----:B------:R-:W3:Y:S01]  /*1bd10*/  MUFU.EX2 R167, R167 ;  /* 0x000000a700a77308 */ /* 0x000ee20000000800 */
[C---:B-----5:R-:W-:Y:S09]  /*1bd20*/  HMMA.16816.F32.BF16 R36, R56.reuse, R68, R36 ;  /* 0x000000443824723c */ /* 0x060ff20000041824 */
[----:B------:R-:W-:Y:S01]  /*1bd30*/  MUFU.EX2 R152, R152 ;  /* 0x0000009800987308 */ /* 0x000fe20000000800 */
[C---:B------:R-:W-:Y:S01]  /*1bd40*/  HMMA.16816.F32.BF16 R40, R56.reuse, R70, R40 ;  /* 0x000000463828723c */ /* 0x040fe20000041828 */
[----:B------:R-:W5:Y:S08]  /*1bd50*/  LDSM.16.MT88.4 R68, [R185+0xbc00] ;  /* 0x00bc0000b944783b */ /* 0x000f700000004200 */
[----:B------:R-:W3:Y:S01]  /*1bd60*/  MUFU.EX2 R163, R163 ;  /* 0x000000a300a37308 */ /* 0x000ee20000000800 */
[C---:B--2---:R-:W-:Y:S09]  /*1bd70*/  HMMA.16816.F32.BF16 R44, R56.reuse, R60, R44 ;  /* 0x0000003c382c723c */ /* 0x044ff2000004182c */
[----:B------:R-:W-:Y:S01]  /*1bd80*/  MUFU.EX2 R154, R154 ;  /* 0x0000009a009a7308 */ /* 0x000fe20000000800 */
[----:B------:R-:W-:Y:S01]  /*1bd90*/  HMMA.16816.F32.BF16 R48, R56, R62, R48 ;  /* 0x0000003e3830723c */ /* 0x000fe20000041830 */
[----:B------:R-:W2:Y:S08]  /*1bda0*/  LDSM.16.MT88.4 R60, [R122+0x2c00] ;  /* 0x002c00007a3c783b */ /* 0x000eb00000004200 */
[----:B------:R-:W3:Y:S01]  /*1bdb0*/  MUFU.EX2 R159, R159 ;  /* 0x0000009f009f7308 */ /* 0x000ee20000000800 */
[----:B------:R-:W-:Y:S02]  /*1bdc0*/  F2FP.BF16.F32.PACK_AB R56, R169, R96 ;  /* 0x00000060a938723e */ /* 0x000fe400000010ff */
[----:B------:R-:W-:Y:S02]  /*1bdd0*/  F2FP.BF16.F32.PACK_AB R57, R175, R98 ;  /* 0x00000062af39723e */ /* 0x000fe400000010ff */
[----:B------:R-:W-:Y:S02]  /*1bde0*/  F2FP.BF16.F32.PACK_AB R58, R179, R136 ;  /* 0x00000088b33a723e */ /* 0x000fe400000010ff */
[----:B------:R-:W-:Y:S03]  /*1bdf0*/  F2FP.BF16.F32.PACK_AB R59, R181, R138 ;  /* 0x0000008ab53b723e */ /* 0x000fe600000010ff */
[----:B------:R-:W-:Y:S04]  /*1be00*/  MUFU.EX2 R156, R156 ;  /* 0x0000009c009c7308 */ /* 0x000fe80000000800 */
[C---:B----4-:R-:W-:Y:S06]  /*1be10*/  HMMA.16816.F32.BF16 R4, R56.reuse, R64, R4 ;  /* 0x000000403804723c */ /* 0x050fec0000041804 */
[----:B------:R-:W4:Y:S02]  /*1be20*/  MUFU.EX2 R155, R155 ;  /* 0x0000009b009b7308 */ /* 0x000f240000000800 */
[C---:B------:R-:W-:Y:S01]  /*1be30*/  HMMA.16816.F32.BF16 R8, R56.reuse, R66, R8 ;  /* 0x000000423808723c */ /* 0x040fe20000041808 */
[----:B------:R-:W3:Y:S07]  /*1be40*/  LDSM.16.MT88.4 R64, [R185+0xdc00] ;  /* 0x00dc0000b940783b */ /* 0x000eee0000004200 */
[----:B------:R-:W-:Y:S01]  /*1be50*/  MUFU.EX2 R153, R153 ;  /* 0x0000009900997308 */ /* 0x000fe20000000800 */
[C---:B-1----:R-:W-:Y:S09]  /*1be60*/  HMMA.16816.F32.BF16 R12, R56.reuse, R72, R12 ;  /* 0x00000048380c723c */ /* 0x042ff2000004180c */
[----:B------:R-:W1:Y:S01]  /*1be70*/  MUFU.EX2 R158, R158 ;  /* 0x0000009e009e7308 */ /* 0x000e620000000800 */
[C---:B------:R-:W-:Y:S01]  /*1be80*/  HMMA.16816.F32.BF16 R16, R56.reuse, R74, R16 ;  /* 0x0000004a3810723c */ /* 0x040fe20000041810 */
[----:B------:R-:W4:Y:S08]  /*1be90*/  LDSM.16.MT88.4 R72, [R122+0x4c00] ;  /* 0x004c00007a48783b */ /* 0x000f300000004200 */
[----:B------:R-:W-:Y:S01]  /*1bea0*/  MUFU.EX2 R149, R149 ;  /* 0x0000009500957308 */ /* 0x000fe20000000800 */
[C---:B-----5:R-:W-:Y:S09]  /*1beb0*/  HMMA.16816.F32.BF16 R20, R56.reuse, R68, R20 ;  /* 0x000000443814723c */ /* 0x060ff20000041814 */
[----:B------:R-:W5:Y:S01]  /*1bec0*/  MUFU.EX2 R160, R160 ;  /* 0x000000a000a07308 */ /* 0x000f620000000800 */
[C---:B------:R-:W-:Y:S01]  /*1bed0*/  HMMA.16816.F32.BF16 R24, R56.reuse, R70, R24 ;  /* 0x000000463818723c */ /* 0x040fe20000041818 */
[----:B------:R-:W1:Y:S08]  /*1bee0*/  LDSM.16.MT88.4 R68, [R185+0xa000] ;  /* 0x00a00000b944783b */ /* 0x000e700000004200 */
[----:B------:R-:W-:Y:S01]  /*1bef0*/  MUFU.EX2 R145, R145 ;  /* 0x0000009100917308 */ /* 0x000fe20000000800 */
[C---:B--2---:R-:W-:Y:S09]  /*1bf00*/  HMMA.16816.F32.BF16 R28, R56.reuse, R60, R28 ;  /* 0x0000003c381c723c */ /* 0x044ff2000004181c */
[----:B------:R-:W2:Y:S01]  /*1bf10*/  MUFU.EX2 R162, R162 ;  /* 0x000000a200a27308 */ /* 0x000ea20000000800 */
[C---:B------:R-:W-:Y:S01]  /*1bf20*/  HMMA.16816.F32.BF16 R32, R56.reuse, R62, R32 ;  /* 0x0000003e3820723c */ /* 0x040fe20000041820 */
[----:B------:R-:W5:Y:S08]  /*1bf30*/  LDSM.16.MT88.4 R60, [R122+0x1000] ;  /* 0x001000007a3c783b */ /* 0x000f700000004200 */
[----:B------:R-:W-:Y:S01]  /*1bf40*/  MUFU.EX2 R141, R141 ;  /* 0x0000008d008d7308 */ /* 0x000fe20000000800 */
[C---:B---3--:R-:W-:Y:S09]  /*1bf50*/  HMMA.16816.F32.BF16 R36, R56.reuse, R64, R36 ;  /* 0x000000403824723c */ /* 0x048ff20000041824 */
[----:B------:R-:W3:Y:S01]  /*1bf60*/  MUFU.EX2 R164, R164 ;  /* 0x000000a400a47308 */ /* 0x000ee20000000800 */
[C---:B------:R-:W-:Y:S01]  /*1bf70*/  HMMA.16816.F32.BF16 R40, R56.reuse, R66, R40 ;  /* 0x000000423828723c */ /* 0x040fe20000041828 */
[----:B------:R-:W2:Y:S08]  /*1bf80*/  LDSM.16.MT88.4 R64, [R185+0xc000] ;  /* 0x00c00000b940783b */ /* 0x000eb00000004200 */
[----:B------:R-:W-:Y:S01]  /*1bf90*/  MUFU.EX2 R53, R53 ;  /* 0x0000003500357308 */ /* 0x000fe20000000800 */
        /* <DEDUP_REMOVED lines=10> */
[C---:B-----5:R-:W-:Y:S08]  /*1c040*/  HMMA.16816.F32.BF16 R12, R56.reuse, R60, R12 ;  /* 0x0000003c380c723c */ /* 0x060ff0000004180c */
[C---:B------:R-:W-:Y:S01]  /*1c050*/  HMMA.16816.F32.BF16 R16, R56.reuse, R62, R16 ;  /* 0x0000003e3810723c */ /* 0x040fe20000041810 */
[----:B------:R-:W5:Y:S07]  /*1c060*/  LDSM.16.MT88.4 R60, [R185+0xa400] ;  /* 0x00a40000b93c783b */ /* 0x000f6e0000004200 */
        /* <DEDUP_REMOVED lines=10> */
[----:B------:R-:W-:Y:S01]  /*1c110*/  HMMA.16816.F32.BF16 R48, R56, R78, R48 ;  /* 0x0000004e3830723c */ /* 0x000fe20000041830 */
[----:B------:R-:W-:Y:S02]  /*1c120*/  LDSM.16.MT88.4 R76, [R122+0x1800] ;  /* 0x001800007a4c783b */ /* 0x000fe40000004200 */
[----:B------:R-:W-:Y:S02]  /*1c130*/  F2FP.BF16.F32.PACK_AB R56, R173, R148 ;  /* 0x00000094ad38723e */ /* 0x000fe400000010ff */
[----:B------:R-:W-:Y:S02]  /*1c140*/  F2FP.BF16.F32.PACK_AB R57, R167, R150 ;  /* 0x00000096a739723e */ /* 0x000fe400000010ff */
[----:B------:R-:W-:Y:S02]  /*1c150*/  F2FP.BF16.F32.PACK_AB R58, R163, R152 ;  /* 0x00000098a33a723e */ /* 0x000fe400000010ff */
[----:B------:R-:W-:Y:S07]  /*1c160*/  F2FP.BF16.F32.PACK_AB R59, R159, R154 ;  /* 0x0000009a9f3b723e */ /* 0x000fee00000010ff */
[C---:B-----5:R-:W-:Y:S08]  /*1c170*/  HMMA.16816.F32.BF16 R4, R56.reuse, R60, R4 ;  /* 0x0000003c3804723c */ /* 0x060ff00000041804 */
[C---:B------:R-:W-:Y:S01]  /*1c180*/  HMMA.16816.F32.BF16 R8, R56.reuse, R62, R8 ;  /* 0x0000003e3808723c */ /* 0x040fe20000041808 */
[----:B------:R-:W4:Y:S07]  /*1c190*/  LDSM.16.MT88.4 R60, [R122+0x3400] ;  /* 0x003400007a3c783b */ /* 0x000f2e0000004200 */
[C---:B--2---:R-:W-:Y:S08]  /*1c1a0*/  HMMA.16816.F32.BF16 R12, R56.reuse, R64, R12 ;  /* 0x00000040380c723c */ /* 0x044ff0000004180c */
[C---:B------:R-:W-:Y:S01]  /*1c1b0*/  HMMA.16816.F32.BF16 R16, R56.reuse, R66, R16 ;  /* 0x000000423810723c */ /* 0x040fe20000041810 */
[----:B------:R-:W2:Y:S07]  /*1c1c0*/  LDSM.16.MT88.4 R64, [R185+0xe400] ;  /* 0x00e40000b940783b */ /* 0x000eae0000004200 */
        /* <DEDUP_REMOVED lines=22> */
[C---:B----4-:R-:W-:Y:S03]  /*1c330*/  HMMA.16816.F32.BF16 R20, R56.reuse, R60, R20 ;  /* 0x0000003c3814723c */ /* 0x050fe60000041814 */
[-CC-:B------:R-:W-:Y:S01]  /*1c340*/  FFMA.FTZ R60, R137, R3.reuse, -R128.reuse ;  /* 0x00000003893c7223 */ /* 0x180fe20000010880 */
[-CC-:B------:R-:W-:Y:S01]  /*1c350*/  FFMA.FTZ R61, R135, R3.reuse, -R128.reuse ;  /* 0x00000003873d7223 */ /* 0x180fe20000010880 */
[-C--:B------:R-:W-:Y:S03]  /*1c360*/  FFMA.FTZ R128, R52, R3.reuse, -R128 ;  /* 0x0000000334807223 */ /* 0x080fe60000010880 */
[C---:B------:R-:W-:Y:S01]  /*1c370*/  HMMA.16816.F32.BF16 R24, R56.reuse, R62, R24 ;  /* 0x0000003e3818723c */ /* 0x040fe20000041818 */
[----:B------:R-:W-:Y:S02]  /*1c380*/  MUFU.EX2 R60, R60 ;  /* 0x0000003c003c7308 */ /* 0x000fe40000000800 */
[-CC-:B------:R-:W-:Y:S01]  /*1c390*/  FFMA.FTZ R62, R133, R3.reuse, -R134.reuse ;  /* 0x00000003853e7223 */ /* 0x180fe20000010886 */
[----:B------:R-:W-:Y:S01]  /*1c3a0*/  FFMA.FTZ R134, R130, R3, -R134 ;  /* 0x0000000382867223 */ /* 0x000fe20000010886 */
[----:B------:R-:W-:Y:S03]  /*1c3b0*/  FADD.FTZ R3, R87, R86 ;  /* 0x0000005657037221 */ /* 0x000fe60000010000 */
[C---:B--2---:R-:W-:Y:S03]  /*1c3c0*/  HMMA.16816.F32.BF16 R28, R56.reuse, R64, R28 ;  /* 0x00000040381c723c */ /* 0x044fe6000004181c */
[----:B------:R-:W2:Y:S01]  /*1c3d0*/  MUFU.EX2 R61, R61 ;  /* 0x0000003d003d7308 */ /* 0x000ea20000000800 */
[----:B------:R-:W-:Y:S04]  /*1c3e0*/  FADD.FTZ R90, R90, R3 ;  /* 0x000000035a5a7221 */ /* 0x000fe80000010000 */
[----:B------:R-:W-:Y:S01]  /*1c3f0*/  FADD.FTZ R99, R99, R90 ;  /* 0x0000005a63637221 */ /* 0x000fe20000010000 */
[C---:B------:R-:W-:Y:S04]  /*1c400*/  HMMA.16816.F32.BF16 R32, R56.reuse, R66, R32 ;  /* 0x000000423820723c */ /* 0x040fe80000041820 */
[----:B------:R-:W-:Y:S01]  /*1c410*/  MUFU.EX2 R62, R62 ;  /* 0x0000003e003e7308 */ /* 0x000fe20000000800 */
[----:B------:R-:W-:Y:S04]  /*1c420*/  FADD.FTZ R98, R98, R99 ;  /* 0x0000006362627221 */ /* 0x000fe80000010000 */
[----:B------:R-:W-:Y:S01]  /*1c430*/  FADD.FTZ R175, R175, R98 ;  /* 0x00000062afaf7221 */ /* 0x000fe20000010000 */
[C---:B-1----:R-:W-:Y:S04]  /*1c440*/  HMMA.16816.F32.BF16 R36, R56.reuse, R68, R36 ;  /* 0x000000443824723c */ /* 0x042fe80000041824 */
[----:B------:R-:W1:Y:S01]  /*1c450*/  MUFU.EX2 R63, R134 ;  /* 0x00000086003f7308 */ /* 0x000e620000000800 */
[----:B---3--:R-:W-:Y:S01]  /*1c460*/  F2FP.BF16.F32.PACK_AB R68, R164, R141 ;  /* 0x0000008da444723e */ /* 0x008fe200000010ff */
[----:B------:R-:W-:Y:S01]  /*1c470*/  FADD.FTZ R138, R138, R175 ;  /* 0x000000af8a8a7221 */ /* 0x000fe20000010000 */
[----:B--2---:R-:W-:Y:S01]  /*1c480*/  F2FP.BF16.F32.PACK_AB R69, R61, R60 ;  /* 0x0000003c3d45723e */ /* 0x004fe200000010ff */
[C---:B------:R-:W-:Y:S06]  /*1c490*/  HMMA.16816.F32.BF16 R40, R56.reuse, R70, R40 ;  /* 0x000000463828723c */ /* 0x040fec0000041828 */
[----:B------:R-:W2:Y:S01]  /*1c4a0*/  MUFU.EX2 R128, R128 ;  /* 0x0000008000807308 */ /* 0x000ea20000000800 */
[----:B------:R-:W-:Y:S04]  /*1c4b0*/  FADD.FTZ R181, R181, R138 ;  /* 0x0000008ab5b57221 */ /* 0x000fe80000010000 */
[----:B------:R-:W-:Y:S01]  /*1c4c0*/  FADD.FTZ R142, R142, R181 ;  /* 0x000000b58e8e7221 */ /* 0x000fe20000010000 */
[C---:B------:R-:W-:Y:S03]  /*1c4d0*/  HMMA.16816.F32.BF16 R44, R56.reuse, R72, R44 ;  /* 0x00000048382c723c */ /* 0x040fe6000004182c */
[----:B-1----:R-:W-:Y:S01]  /*1c4e0*/  F2FP.BF16.F32.PACK_AB R70, R63, R62 ;  /* 0x0000003e3f46723e */ /* 0x002fe200000010ff */
[----:B------:R-:W-:Y:S04]  /*1c4f0*/  FADD.FTZ R225, R225, R142 ;  /* 0x0000008ee1e17221 */ /* 0x000fe80000010000 */
[----:B------:R-:W-:Y:S03]  /*1c500*/  HMMA.16816.F32.BF16 R48, R56, R74, R48 ;  /* 0x0000004a3830723c */ /* 0x000fe60000041830 */
[----:B--2---:R-:W-:Y:S01]  /*1c510*/  F2FP.BF16.F32.PACK_AB R71, R128, R53 ;  /* 0x000000358047723e */ /* 0x004fe200000010ff */
[----:B------:R-:W-:Y:S04]  /*1c520*/  FADD.FTZ R146, R146, R225 ;  /* 0x000000e192927221 */ /* 0x000fe80000010000 */
[----:B------:R-:W-:Y:S02]  /*1c530*/  FADD.FTZ R183, R183, R146 ;  /* 0x00000092b7b77221 */ /* 0x000fe40000010000 */
[C---:B------:R-:W-:Y:S05]  /*1c540*/  HMMA.16816.F32.BF16 R112, R68.reuse, R108, R4 ;  /* 0x0000006c4470723c */ /* 0x040fea0000041804 */
[----:B------:R-:W-:Y:S01]  /*1c550*/  FADD.FTZ R5, R85, R82 ;  /* 0x0000005255057221 */ /* 0x000fe20000010000 */
[----:B------:R-:W-:Y:S01]  /*1c560*/  FADD.FTZ R150, R150, R183 ;  /* 0x000000b796967221 */ /* 0x000fe20000010000 */
[----:B------:R-:W1:Y:S01]  /*1c570*/  LDSM.16.MT88.4 R84, [R122+0x3c00] ;  /* 0x003c00007a54783b */ /* 0x000e620000004200 */
[C---:B------:R-:W-:Y:S03]  /*1c580*/  HMMA.16816.F32.BF16 R108, R68.reuse, R110, R8 ;  /* 0x0000006e446c723c */ /* 0x040fe60000041808 */
[----:B------:R-:W-:Y:S01]  /*1c590*/  FADD.FTZ R88, R88, R5 ;  /* 0x0000000558587221 */ /* 0x000fe20000010000 */
[----:B------:R-:W-:Y:S03]  /*1c5a0*/  FADD.FTZ R167, R167, R150 ;  /* 0x00000096a7a77221 */ /* 0x000fe60000010000 */
[----:B------:R2:W3:Y:S01]  /*1c5b0*/  LDSM.16.MT88.4 R4, [R122+0x5c00] ;  /* 0x005c00007a04783b */ /* 0x0004e20000004200 */
        /* <DEDUP_REMOVED lines=10> */
[----:B------:R-:W-:Y:S01]  /*1c660*/  FADD.FTZ R153, R153, R8 ;  /* 0x0000000899997221 */ /* 0x000fe20000010000 */
[----:B--2---:R-:W-:Y:S02]  /*1c670*/  IMAD.MOV.U32 R122, RZ, RZ, R2 ;  /* 0x000000ffff7a7224 */ /* 0x004fe400078e0002 */
        /* <DEDUP_REMOVED lines=29> */
[----:B------:R-:W-:Y:S01]  /*1c850*/  FADD.FTZ R220, R63, R62 ;  /* 0x0000003e3fdc7221 */ /* 0x000fe20000010000 */
[----:B------:R-:W-:Y:S07]  /*1c860*/  @P0 BRA `(.L_x_2056) ;  /* 0xffffffb000d00947 */ /* 0x000fee000383ffff */
.L_x_2049:
        /* <DEDUP_REMOVED lines=10> */
.L_x_2068:
[----:B------:R-:W2:Y:S01]  /*1c910*/  S2UR UR6, SR_CgaCtaId ;  /* 0x00000000000679c3 */ /* 0x000ea20000008800 */
[----:B---34-:R-:W-:Y:S01]  /*1c920*/  FADD.FTZ R8, R8, R10 ;  /* 0x0000000a08087221 */ /* 0x018fe20000010000 */
[C---:B------:R-:W-:Y:S01]  /*1c930*/  SHF.L.U32 R4, R184.reuse, 0x1, RZ ;  /* 0x00000001b8047819 */ /* 0x040fe200000006ff */
[----:B------:R-:W3:Y:S01]  /*1c940*/  MUFU.RCP R5, R6 ;  /* 0x0000000600057308 */ /* 0x000ee20000001000 */
[----:B------:R-:W-:Y:S01]  /*1c950*/  SHF.L.U32 R3, R184, 0x4, RZ ;  /* 0x00000004b8037819 */ /* 0x000fe200000006ff */
[----:B------:R-:W-:Y:S01]  /*1c960*/  UMOV UR7, 0x400 ;  /* 0x0000040000077882 */ /* 0x000fe20000000000 */
[----:B------:R-:W-:Y:S02]  /*1c970*/  LOP3.LUT R4, R4, 0x6, RZ, 0xc0, !PT ;  /* 0x0000000604047812 */ /* 0x000fe400078ec0ff */
[----:B------:R-:W-:Y:S02]  /*1c980*/  FSETP.NE.FTZ.AND P3, PT, R6, RZ, PT ;  /* 0x000000ff0600720b */ /* 0x000fe40003f75000 */
[----:B------:R-:W-:Y:S01]  /*1c990*/  LOP3.LUT R3, R4, 0x3e00, R3, 0xf8, !PT ;  /* 0x00003e0004037812 */ /* 0x000fe200078ef803 */
[----:B------:R-:W4:Y:S01]  /*1c9a0*/  MUFU.RCP R9, R8 ;  /* 0x0000000800097308 */ /* 0x000f220000001000 */
[----:B------:R-:W-:-:S02]  /*1c9b0*/  SHF.L.U32 R4, R184, 0x3, RZ ;  /* 0x00000003b8047819 */ /* 0x000fc400000006ff */
[----:B------:R-:W-:Y:S02]  /*1c9c0*/  FSETP.NE.FTZ.AND P2, PT, R8, RZ, PT ;  /* 0x000000ff0800720b */ /* 0x000fe40003f55000 */
[----:B------:R-:W-:Y:S02]  /*1c9d0*/  LOP3.LUT R11, R4, 0xc0, RZ, 0xc0, !PT ;  /* 0x000000c0040b7812 */ /* 0x000fe400078ec0ff */
[----:B------:R-:W-:Y:S02]  /*1c9e0*/  LOP3.LUT R3, R3, 0x20, R4, 0xf8, !PT ;  /* 0x0000002003037812 */ /* 0x000fe400078ef804 */
[----:B------:R-:W-:Y:S02]  /*1c9f0*/  LOP3.LUT R4, R11, 0x18, R184, 0xf8, !PT ;  /* 0x000000180b047812 */ /* 0x000fe400078ef8b8 */
[----:B---3--:R-:W-:Y:S01]  /*1ca00*/  FSEL R5, R5, 1, P3 ;  /* 0x3f80000005057808 */ /* 0x008fe20001800000 */
[----:B--2---:R-:W-:Y:S01]  /*1ca10*/  ULEA UR6, UR6, UR7, 0x18 ;  /* 0x0000000706067291 */ /* 0x004fe2000f8ec0ff */
[----:B------:R-:W-:-:S02]  /*1ca20*/  SHF.L.U32 R10, R184, 0x2, RZ ;  /* 0x00000002b80a7819 */ /* 0x000fc400000006ff */
[----:B------:R-:W-:Y:S01]  /*1ca30*/  LOP3.LUT R3, R3, R4, RZ, 0xfc, !PT ;  /* 0x0000000403037212 */ /* 0x000fe200078efcff */
[----:B------:R-:W-:Y:S01]  /*1ca40*/  FMUL.FTZ R112, R5, R112 ;  /* 0x0000007005707220 */ /* 0x000fe20000410000 */
[----:B----4-:R-:W-:Y:S01]  /*1ca50*/  FSEL R9, R9, 1, P2 ;  /* 0x3f80000009097808 */ /* 0x010fe20001000000 */
[C---:B------:R-:W-:Y:S01]  /*1ca60*/  FMUL.FTZ R113, R5.reuse, R113 ;  /* 0x0000007105717220 */ /* 0x040fe20000410000 */
[C---:B------:R-:W-:Y:S01]  /*1ca70*/  LOP3.LUT R4, R10.reuse, 0x20, RZ, 0xc0, !PT ;  /* 0x000000200a047812 */ /* 0x040fe200078ec0ff */
[----:B------:R-:W-:Y:S01]  /*1ca80*/  FMUL.FTZ R108, R5, R108 ;  /* 0x0000006c056c7220 */ /* 0x000fe20000410000 */
[----:B------:R-:W-:Y:S01]  /*1ca90*/  LEA R3, R3, UR6, 0x1 ;  /* 0x0000000603037c11 */ /* 0x000fe2000f8e08ff */
[C---:B------:R-:W-:Y:S01]  /*1caa0*/  FMUL.FTZ R114, R9.reuse, R114 ;  /* 0x0000007209727220 */ /* 0x040fe20000410000 */
[----:B------:R-:W-:Y:S01]  /*1cab0*/  FMUL.FTZ R115, R9, R115 ;  /* 0x0000007309737220 */ /* 0x000fe20000410000 */
[----:B------:R-:W-:Y:S01]  /*1cac0*/  FMUL.FTZ R109, R5, R109 ;  /* 0x0000006d056d7220 */ /* 0x000fe20000410000 */
[C---:B------:R-:W-:Y:S01]  /*1cad0*/  FMUL.FTZ R110, R9.reuse, R110 ;  /* 0x0000006e096e7220 */ /* 0x040fe20000410000 */
        /* <DEDUP_REMOVED lines=9> */
[----:B------:R-:W-:Y:S01]  /*1cb70*/  LOP3.LUT R10, R10, 0x40, RZ, 0xc0, !PT ;  /* 0x000000400a0a7812 */ /* 0x000fe200078ec0ff */
[C---:B------:R-:W-:Y:S01]  /*1cb80*/  FMUL.FTZ R96, R5.reuse, R96 ;  /* 0x0000006005607220 */ /* 0x040fe20000410000 */
[----:B------:R-:W-:Y:S01]  /*1cb90*/  FMUL.FTZ R97, R5, R97 ;  /* 0x0000006105617220 */ /* 0x000fe20000410000 */
[C---:B------:R-:W-:Y:S01]  /*1cba0*/  FMUL.FTZ R98, R9.reuse, R98 ;  /* 0x0000006209627220 */ /* 0x040fe20000410000 */
[----:B------:R-:W-:Y:S01]  /*1cbb0*/  FMUL.FTZ R99, R9, R99 ;  /* 0x0000006309637220 */ /* 0x000fe20000410000 */
[----:B------:R-:W-:Y:S01]  /*1cbc0*/  IADD3 R11, PT, PT, R3, -R4, RZ ;  /* 0x80000004030b7210 */ /* 0x000fe20007ffe0ff */
[C---:B------:R-:W-:Y:S01]  /*1cbd0*/  FMUL.FTZ R92, R5.reuse, R92 ;  /* 0x0000005c055c7220 */ /* 0x040fe20000410000 */
[----:B------:R-:W-:Y:S01]  /*1cbe0*/  FMUL.FTZ R93, R5, R93 ;  /* 0x0000005d055d7220 */ /* 0x000fe20000410000 */
[C---:B------:R-:W-:Y:S01]  /*1cbf0*/  FMUL.FTZ R94, R9.reuse, R94 ;  /* 0x0000005e095e7220 */ /* 0x040fe20000410000 */
[----:B------:R-:W-:Y:S01]  /*1cc00*/  FMUL.FTZ R95, R9, R95 ;  /* 0x0000005f095f7220 */ /* 0x000fe20000410000 */
[----:B------:R-:W-:Y:S01]  /*1cc10*/  F2FP.BF16.F32.PACK_AB R112, R113, R112 ;  /* 0x000000707170723e */ /* 0x000fe200000010ff */
[----:B------:R-:W-:Y:S01]  /*1cc20*/  FMUL.FTZ R88, R5, R88 ;  /* 0x0000005805587220 */ /* 0x000fe20000410000 */
[----:B------:R-:W-:Y:S01]  /*1cc30*/  F2FP.BF16.F32.PACK_AB R114, R115, R114 ;  /* 0x000000727372723e */ /* 0x000fe200000010ff */
        /* <DEDUP_REMOVED lines=26> */
[C---:B------:R-:W-:Y:S01]  /*1cde0*/  FMUL.FTZ R73, R5.reuse, R73 ;  /* 0x0000004905497220 */ /* 0x040fe20000410000 */
[----:B------:R-:W-:Y:S01]  /*1cdf0*/  FMUL.FTZ R68, R5, R68 ;  /* 0x0000004405447220 */ /* 0x000fe20000410000 */
[C---:B------:R-:W-:Y:S01]  /*1ce00*/  FMUL.FTZ R74, R9.reuse, R74 ;  /* 0x0000004a094a7220 */ /* 0x040fe20000410000 */
[C---:B------:R-:W-:Y:S01]  /*1ce10*/  FMUL.FTZ R75, R9.reuse, R75 ;  /* 0x0000004b094b7220 */ /* 0x040fe20000410000 */
[----:B------:R-:W-:Y:S01]  /*1ce20*/  FMUL.FTZ R70, R9, R70 ;  /* 0x0000004609467220 */ /* 0x000fe20000410000 */
[----:B------:R-:W-:Y:S01]  /*1ce30*/  F2FP.BF16.F32.PACK_AB R92, R93, R92 ;  /* 0x0000005c5d5c723e */ /* 0x000fe200000010ff */
[----:B------:R-:W-:Y:S01]  /*1ce40*/  STS [R3], R112 ;  /* 0x0000007003007388 */ /* 0x000fe20000000800 */
[----:B------:R-:W-:Y:S01]  /*1ce50*/  F2FP.BF16.F32.PACK_AB R94, R95, R94 ;  /* 0x0000005e5f5e723e */ /* 0x000fe200000010ff */
[----:B------:R-:W-:Y:S01]  /*1ce60*/  FMUL.FTZ R5, R5, R69 ;  /* 0x0000004505057220 */ /* 0x000fe20000410000 */
[----:B------:R-:W-:Y:S01]  /*1ce70*/  FMUL.FTZ R9, R9, R71 ;  /* 0x0000004709097220 */ /* 0x000fe20000410000 */
        /* <DEDUP_REMOVED lines=32> */
[----:B------:R-:W-:Y:S04]  /*1d080*/  STS [R13+0x2220], R74 ;  /* 0x0022204a0d007388 */ /* 0x000fe80000000800 */
[----:B------:R3:W-:Y:S04]  /*1d090*/  STS [R15+0x2030], R5 ;  /* 0x002030050f007388 */ /* 0x0007e80000000800 */
[----:B------:R4:W-:Y:S04]  /*1d0a0*/  STS [R15+0x2230], R9 ;  /* 0x002230090f007388 */ /* 0x0009e80000000800 */
[----:B------:R-:W2:Y:S01]  /*1d0b0*/  LD.E.U8 R4, desc[UR4][R120.64+0x1c8] ;  /* 0x0001c80478047980 */ /* 0x000ea2000c101100 */
[----:B------:R-:W-:-:S03]  /*1d0c0*/  ISETP.NE.AND P0, PT, R204, -0x1, PT ;  /* 0xffffffffcc00780c */ /* 0x000fc60003f05270 */
[----:B------:R-:W3:Y:S04]  /*1d0d0*/  LD.E.64 R40, desc[UR4][R120.64+0x88] ;  /* 0x0000880478287980 */ /* 0x000ee8000c101b00 */
[----:B------:R4:W5:Y:S06]  /*1d0e0*/  LD.E.64 R36, desc[UR4][R120.64+0x90] ;  /* 0x0000900478247980 */ /* 0x00096c000c101b00 */
[----:B------:R4:W5:Y:S01]  /*1d0f0*/  @!P0 LD.E.64 R38, desc[UR4][R120.64+0x80] ;  /* 0x0000800478268980 */ /* 0x000962000c101b00 */
[----:B--2---:R-:W-:-:S13]  /*1d100*/  ISETP.NE.AND P1, PT, R4, RZ, PT ;  /* 0x000000ff0400720c */ /* 0x004fda0003f25270 */
[----:B------:R-:W2:Y:S04]  /*1d110*/  @!P1 LD.E R10, desc[UR4][R120.64+0x60] ;  /* 0x00006004780a9980 */ /* 0x000ea8000c101900 */
[----:B------:R-:W4:Y:S01]  /*1d120*/  @!P1 LD.E R31, desc[UR4][R120.64+0xb4] ;  /* 0x0000b404781f9980 */ /* 0x000f22000c101900 */
[----:B------:R-:W1:Y:S01]  /*1d130*/  @P2 MUFU.LG2 R8, R8 ;  /* 0x0000000800082308 */ /* 0x000e620000000c00 */
[----:B------:R-:W2:Y:S07]  /*1d140*/  S2R R4, SR_TID.X ;  /* 0x0000000000047919 */ /* 0x000eae0000002100 */
[----:B------:R-:W1:Y:S01]  /*1d150*/  @P3 MUFU.LG2 R6, R6 ;  /* 0x0000000600063308 */ /* 0x000e620000000c00 */
[----:B------:R-:W-:Y:S01]  /*1d160*/  BSSY.RECONVERGENT B0, `(.L_x_2058) ;  /* 0x0000011000007945 */ /* 0x000fe20003800200 */
[----:B------:R-:W-:Y:S01]  /*1d170*/  MOV R3, 0x7f800000 ;  /* 0x7f80000000037802 */ /* 0x000fe20000000f00 */
[----:B---3--:R-:W-:Y:S01]  /*1d180*/  @P0 IMAD.WIDE.U32 R42, R40, R204, RZ ;  /* 0x000000cc282a0225 */ /* 0x008fe200078e00ff */
[----:B------:R-:W-:-:S03]  /*1d190*/  MOV R28, 0x7f800000 ;  /* 0x7f800000001c7802 */ /* 0x000fc60000000f00 */
[----:B-1----:R-:W-:-:S04]  /*1d1a0*/  @P2 FMUL.FTZ R5, R8, 0.69314718246459960938 ;  /* 0x3f31721808052820 */ /* 0x002fc80000410000 */
[----:B-----5:R-:W-:Y:S01]  /*1d1b0*/  @P2 FFMA.FTZ R3, R7, R0, R5 ;  /* 0x0000000007032223 */ /* 0x020fe20000010005 */
[----:B------:R-:W-:Y:S01]  /*1d1c0*/  @P3 FMUL.FTZ R12, R6, 0.69314718246459960938 ;  /* 0x3f317218060c3820 */ /* 0x000fe20000410000 */
[----:B------:R-:W-:-:S03]  /*1d1d0*/  @P0 IMAD R0, R41, R204, RZ ;  /* 0x000000cc29000224 */ /* 0x000fc600078e02ff */
[----:B------:R-:W-:Y:S01]  /*1d1e0*/  @P3 FFMA.FTZ R28, R7, R2, R12 ;  /* 0x00000002071c3223 */ /* 0x000fe2000001000c */
[----:B--2---:R-:W-:-:S04]  /*1d1f0*/  @!P1 IMAD R10, R200, R10, R199 ;  /* 0x0000000ac80a9224 */ /* 0x004fc800078e02c7 */
[----:B----4-:R-:W-:Y:S01]  /*1d200*/  @!P1 IMAD R31, R10, R31, RZ ;  /* 0x0000001f0a1f9224 */ /* 0x010fe200078e02ff */
[----:B------:R-:W-:Y:S06]  /*1d210*/  @!P1 BRA `(.L_x_2059) ;  /* 0x0000000000149947 */ /* 0x000fec0003800000 */
[----:B------:R-:W2:Y:S04]  /*1d220*/  @!P0 LD.E R5, desc[UR4][R120.64+0xb4] ;  /* 0x0000b40478058980 */ /* 0x000ea8000c101900 */
[----:B------:R-:W3:Y:S01]  /*1d230*/  LD.E R2, desc[UR4][R120.64+0xd4] ;  /* 0x0000d40478027980 */ /* 0x000ee2000c101900 */
[----:B--2---:R-:W-:Y:S02]  /*1d240*/  @!P0 IMAD R204, R200, R5, RZ ;  /* 0x00000005c8cc8224 */ /* 0x004fe400078e02ff */
[----:B---3--:R-:W-:-:S05]  /*1d250*/  IMAD R31, R199, R2, RZ ;  /* 0x00000002c71f7224 */ /* 0x008fca00078e02ff */
[----:B------:R-:W-:Y:S02]  /*1d260*/  IADD3 R31, PT, PT, R31, R204, RZ ;  /* 0x000000cc1f1f7210 */ /* 0x000fe40007ffe0ff */
.L_x_2059:
[----:B------:R-:W-:Y:S05]  /*1d270*/  BSYNC.RECONVERGENT B0 ;  /* 0x0000000000007941 */ /* 0x000fea0003800200 */
.L_x_2058:
[----:B------:R1:W5:Y:S01]  /*1d280*/  LD.E.64 R44, desc[UR4][R120.64+0x70] ;  /* 0x00007004782c7980 */ /* 0x000362000c101b00 */
[----:B------:R-:W-:Y:S05]  /*1d290*/  WARPSYNC.ALL ;  /* 0x0000000000007948 */ /* 0x000fea0003800000 */
[----:B------:R1:W5:Y:S01]  /*1d2a0*/  LD.E.64 R46, desc[UR4][R120.64+0xa0] ;  /* 0x0000a004782e7980 */ /* 0x000362000c101b00 */
[----:B------:R-:W-:Y:S01]  /*1d2b0*/  SHF.R.U32.HI R2, RZ, 0x2, R4 ;  /* 0x00000002ff027819 */ /* 0x000fe20000011604 */
        /* <DEDUP_REMOVED lines=13> */
[----:B------:R-:W-:Y:S01]  /*1d390*/  LOP3.LUT R34, R29, 0x7, R2, 0xf8, !PT ;  /* 0x000000071d227812 */ /* 0x000fe200078ef802 */
[----:B------:R-:W-:-:S03]  /*1d3a0*/  IMAD.IADD R29, R205, 0x1, -R202 ;  /* 0x00000001cd1d7824 */ /* 0x000fc600078e0aca */
        /* <DEDUP_REMOVED lines=9> */
.L_x_2061:
[----:B------:R-:W-:Y:S05]  /*1d440*/  BSYNC.RECONVERGENT B0 ;  /* 0x0000000000007941 */ /* 0x000fea0003800200 */
.L_x_2060:
        /* <DEDUP_REMOVED lines=33> */
.L_x_2063:
[----:B------:R-:W-:Y:S05]  /*1d660*/  BSYNC.RECONVERGENT B0 ;  /* 0x0000000000007941 */ /* 0x000fea0003800200 */
.L_x_2062:
[----:B------:R-:W-:-:S04]  /*1d670*/  MOV R199, 0x0 ;  /* 0x0000000000c77802 */ /* 0x000fc80000000f00 */
[----:B-12345:R-:W-:Y:S05]  /*1d680*/  @P1 RET.REL.NODEC R198 `(_ZN5flash24flash_fwd_splitkv_kernelI23Flash_fwd_kernel_traitsILi96ELi64ELi128ELi4ELb0ELb0EN7cutlass10bfloat16_tE19Flash_kernel_traitsILi96ELi64ELi128ELi4ES3_EELb0ELb1ELb0ELb0ELb0ELb0ELb0ELb1EEEvNS_16Flash_fwd_paramsE) ;  /* 0xfffffe28c65c1950 */ /* 0x03efea0003c3ffff */
        /* <DEDUP_REMOVED lines=16> */
[----:B-1----:R-:W-:Y:S05]  /*1d790*/  @P0 RET.REL.NODEC R198 `(_ZN5flash24flash_fwd_splitkv_kernelI23Flash_fwd_kernel_traitsILi96ELi64ELi128ELi4ELb0ELb0EN7cutlass10bfloat16_tE19Flash_kernel_traitsILi96ELi64ELi128ELi4ES3_EELb0ELb1ELb0ELb0ELb0ELb0ELb0ELb1EEEvNS_16Flash_fwd_paramsE) ;  /* 0xfffffe28c6180950 */ /* 0x002fea0003c3ffff */
[----:B------:R-:W-:Y:S01]  /*1d7a0*/  MOV R199, 0x0 ;  /* 0x0000000000c77802 */ /* 0x000fe20000000f00 */
[----:B------:R1:W-:Y:S03]  /*1d7b0*/  ST.E.128 desc[UR4][R2.64+0x80], R24 ;  /* 0x0000801802007985 */ /* 0x0003e6000c101d04 */
[----:B-1----:R-:W-:Y:S05]  /*1d7c0*/  RET.REL.NODEC R198 `(_ZN5flash24flash_fwd_splitkv_kernelI23Flash_fwd_kernel_traitsILi96ELi64ELi128ELi4ELb0ELb0EN7cutlass10bfloat16_tE19Flash_kernel_traitsILi96ELi64ELi128ELi4ES3_EELb0ELb1ELb0ELb0ELb0ELb0ELb0ELb1EEEvNS_16Flash_fwd_paramsE) ;  /* 0xfffffe28c60c7950 */ /* 0x002fea0003c3ffff */
.L_x_2057:
[----:B------:R-:W-:Y:S01]  /*1d7d0*/  MOV R4, 0x2 ;  /* 0x0000000200047802 */ /* 0x000fe20000000f00 */
[----:B------:R-:W-:Y:S01]  /*1d7e0*/  IMAD.MOV.U32 R3, RZ, RZ, 0x1f ;  /* 0x0000001fff037424 */ /* 0x000fe200078e00ff */
[----:B------:R-:W-:-:S07]  /*1d7f0*/  MOV R5, 0xffffffff ;  /* 0xffffffff00057802 */ /* 0x000fce0000000f00 */
[----:B-1---5:R-:W-:Y:S05]  /*1d800*/  WARPSYNC.COLLECTIVE R5, `(.L_x_2064) ;  /* 0x0000000005087348 */ /* 0x022fea0003c00000 */
[----:B------:R2:W3:Y:S02]  /*1d810*/  SHFL.BFLY P0, R10, R220, R4, R3 ;  /* 0x0c000004dc0a7389 */ /* 0x0004e40000000003 */
[----:B-123-5:R-:W-:Y:S05]  /*1d820*/  ENDCOLLECTIVE ;  /* 0x000000000000791b */ /* 0x02efea0003800000 */
.L_x_2064:
[----:B------:R-:W-:Y:S02]  /*1d830*/  IMAD.MOV.U32 R9, RZ, RZ, R10 ;  /* 0x000000ffff097224 */ /* 0x000fe400078e000a */
[----:B------:R-:W-:Y:S02]  /*1d840*/  IMAD.MOV.U32 R4, RZ, RZ, 0x1 ;  /* 0x00000001ff047424 */ /* 0x000fe400078e00ff */
[----:B------:R-:W-:-:S05]  /*1d850*/  FADD.FTZ R9, R9, R220 ;  /* 0x000000dc09097221 */ /* 0x000fca0000010000 */
[----:B------:R-:W-:-:S07]  /*1d860*/  MOV R220, R9 ;  /* 0x0000000900dc7202 */ /* 0x000fce0000000f00 */
[----:B------:R-:W-:Y:S05]  /*1d870*/  WARPSYNC.COLLECTIVE R5, `(.L_x_2065) ;  /* 0x0000000005087348 */ /* 0x000fea0003c00000 */
[----:B------:R1:W2:Y:S02]  /*1d880*/  SHFL.BFLY P0, R10, R220, R4, R3 ;  /* 0x0c000004dc0a7389 */ /* 0x0002a40000000003 */
[----:B-12---:R-:W-:Y:S05]  /*1d890*/  ENDCOLLECTIVE ;  /* 0x000000000000791b */ /* 0x006fea0003800000 */
.L_x_2065:
[----:B------:R-:W-:Y:S01]  /*1d8a0*/  MOV R220, R219 ;  /* 0x000000db00dc7202 */ /* 0x000fe20000000f00 */
[----:B------:R-:W-:Y:S01]  /*1d8b0*/  IMAD.MOV.U32 R4, RZ, RZ, 0x2 ;  /* 0x00000002ff047424 */ /* 0x000fe200078e00ff */
[----:B------:R-:W-:-:S07]  /*1d8c0*/  MOV R6, R10 ;  /* 0x0000000a00067202 */ /* 0x000fce0000000f00 */
[----:B------:R-:W-:Y:S05]  /*1d8d0*/  WARPSYNC.COLLECTIVE R5, `(.L_x_2066) ;  /* 0x0000000005087348 */ /* 0x000fea0003c00000 */
[----:B------:R1:W2:Y:S02]  /*1d8e0*/  SHFL.BFLY P0, R10, R220, R4, R3 ;  /* 0x0c000004dc0a7389 */ /* 0x0002a40000000003 */
[----:B-12---:R-:W-:Y:S05]  /*1d8f0*/  ENDCOLLECTIVE ;  /* 0x000000000000791b */ /* 0x006fea0003800000 */
.L_x_2066:
[----:B------:R-:W-:Y:S01]  /*1d900*/  FADD.FTZ R6, R9, R6 ;  /* 0x0000000609067221 */ /* 0x000fe20000010000 */
[----:B------:R-:W-:Y:S01]  /*1d910*/  FADD.FTZ R8, R10, R219 ;  /* 0x000000db0a087221 */ /* 0x000fe20000010000 */
[----:B------:R-:W-:-:S04]  /*1d920*/  MOV R4, 0x1 ;  /* 0x0000000100047802 */ /* 0x000fc80000000f00 */
[----:B------:R-:W-:-:S07]  /*1d930*/  MOV R220, R8 ;  /* 0x0000000800dc7202 */ /* 0x000fce0000000f00 */
[----:B------:R-:W-:Y:S05]  /*1d940*/  WARPSYNC.COLLECTIVE R5, `(.L_x_2067) ;  /* 0x0000000005087348 */ /* 0x000fea0003c00000 */
[----:B------:R1:W2:Y:S02]  /*1d950*/  SHFL.BFLY P0, R10, R220, R4, R3 ;  /* 0x0c000004dc0a7389 */ /* 0x0002a40000000003 */
[----:B-12---:R-:W-:Y:S05]  /*1d960*/  ENDCOLLECTIVE ;  /* 0x000000000000791b */ /* 0x006fea0003800000 */
.L_x_2067:
[----:B------:R-:W-:Y:S05]  /*1d970*/  BRA `(.L_x_2068) ;  /* 0xffffffec00e47947 */ /* 0x000fea000383ffff */
.L_x_2069:
        /* <DEDUP_REMOVED lines=16> */
.L_x_11606:


//--------------------- .text._ZN5flash24flash_fwd_splitkv_kernelI23Flash_fwd_kernel_traitsILi96ELi64ELi128ELi4ELb0ELb0EN7cutlass10bfloat16_tE19Flash_kernel_traitsILi96ELi64ELi128ELi4ES3_EELb0ELb1ELb0ELb0ELb0ELb1ELb0ELb1EEEvNS_16Flash_fwd_paramsE --------------------------
	.section	.text._ZN5flash24flash_fwd_splitkv_kernelI23Flash_fwd_kernel_traitsILi96ELi64ELi128ELi4ELb0ELb0EN7cutlass10bfloat16_tE19Flash_kernel_traitsILi96ELi64ELi128ELi4ES3_EELb0ELb1ELb0ELb0ELb0ELb1ELb0ELb1EEEvNS_16Flash_fwd_paramsE,"ax",@progbits
	.align	128
        .global         _ZN5flash24flash_fwd_splitkv_kernelI23Flash_fwd_kernel_traitsILi96ELi64ELi128ELi4ELb0ELb0EN7cutlass10bfloat16_tE19Flash_kernel_traitsILi96ELi64ELi128ELi4ES3_EELb0ELb1ELb0ELb0ELb0ELb1ELb0ELb1EEEvNS_16Flash_fwd_paramsE
        .type           _ZN5flash24flash_fwd_splitkv_kernelI23Flash_fwd_kernel_traitsILi96ELi64ELi128ELi4ELb0ELb0EN7cutlass10bfloat16_tE19Flash_kernel_traitsILi96ELi64ELi128ELi4ES3_EELb0ELb1ELb0ELb0ELb0ELb1ELb0ELb1EEEvNS_16Flash_fwd_paramsE,@function
        .size           _ZN5flash24flash_fwd_splitkv_kernelI23Flash_fwd_kernel_traitsILi96ELi64ELi128ELi4ELb0ELb0EN7cutlass10bfloat16_tE19Flash_kernel_traitsILi96ELi64ELi128ELi4ES3_EELb0ELb1ELb0ELb0ELb0ELb1ELb0ELb1EEEvNS_16Flash_fwd_paramsE,(.L_x_11607 - _ZN5flash24flash_fwd_splitkv_kernelI23Flash_fwd_kernel_traitsILi96ELi64ELi128ELi4ELb0ELb0EN7cutlass10bfloat16_tE19Flash_kernel_traitsILi96ELi64ELi128ELi4ES3_EELb0ELb1ELb0ELb0ELb0ELb1ELb0ELb1EEEvNS_16Flash_fwd_paramsE)
        .other          _ZN5flash24flash_fwd_splitkv_kernelI23Flash_fwd_kernel_traitsILi96ELi64ELi128ELi4ELb0ELb0EN7cutlass10bfloat16_tE19Flash_kernel_traitsILi96ELi64ELi128ELi4ES3_EELb0ELb1ELb0ELb0ELb0ELb1ELb0ELb1EEEvNS_16Flash_fwd_paramsE,@"STO_CUDA_ENTRY STV_DEFAULT"
_ZN5flash24flash_fwd_splitkv_kernelI23Flash_fwd_kernel_traitsILi96ELi64ELi128ELi4ELb0ELb0EN7cutlass10bfloat16_tE19Flash_kernel_traitsILi96ELi64ELi128ELi4ES3_EELb0ELb1ELb0ELb0ELb0ELb1ELb0ELb1EEEvNS_16Flash_fwd_paramsE:
.text._ZN5flash24flash_fwd_splitkv_kernelI23Flash_fwd_kernel_traitsILi96ELi64ELi128ELi4ELb0ELb0EN7cutlass10bfloat16_tE19Flash_kernel_traitsILi96ELi64ELi128ELi4ES3_EELb0ELb1ELb0ELb0ELb0ELb1ELb0ELb1EEEvNS_16Flash_fwd_paramsE:
[----:B------:R-:W-:Y:S01]  /*0000*/  LDC R1, c[0x0][0x37c] ;  /* 0x0000df00ff017b82 */ /* 0x000fe20000000800 */
[----:B------:R-:W1:Y:S07]  /*0010*/  S2R R21, SR_CTAID.X ;  /* 0x0000000000157919 */ /* 0x000e6e0000002500 */
[----:B------:R-:W2:Y:S01]  /*0020*/  LDC.64 R120, c[0x0][0x348] ;  /* 0x0000d200ff787b82 */ /* 0x000ea20000000a00 */
[----:B------:R-:W-:Y:S01]  /*0030*/  BSSY.RECONVERGENT B4, `(.L_x_2070) ;  /* 0x0000005000047945 */ /* 0x000fe20003800200 */
[----:B------:R-:W-:Y:S01]  /*0040*/  MOV R210, 0x80 ;  /* 0x0000008000d27802 */ /* 0x000fe20000000f00 */
[----:B------:R-:W3:Y:S01]  /*0050*/  S2R R212, SR_CTAID.Y ;  /* 0x0000000000d47919 */ /* 0x000ee20000002600 */
[----:B------:R-:W4:Y:S05]  /*0060*/  S2R R211, SR_CTAID.Z ;  /* 0x0000000000d37919 */ /* 0x000f2a0000002700 */
[----:B-1234-:R-:W-:Y:S05]  /*0070*/  CALL.REL.NOINC `($_ZN5flash24flash_fwd_splitkv_kernelI23Flash_fwd_kernel_traitsILi96ELi64ELi128ELi4ELb0ELb0EN7cutlass10bfloat16_tE19Flash_kernel_traitsILi96ELi64ELi128ELi4ES3_EELb0ELb1ELb0ELb0ELb0ELb1ELb0ELb1EEEvNS_16Flash_fwd_paramsE$_ZN5flash30compute_attn_1rowblock_splitkvI23Flash_fwd_kernel_traitsILi96ELi64ELi128ELi4ELb0ELb0EN7cutlass10bfloat16_tE19Flash_kernel_traitsILi96ELi64ELi128ELi4ES3_EELb0ELb1ELb0ELb0ELb0ELb1ELb0ELb1ENS_16Flash_fwd_paramsEEEvRKT8_iiiii) ;  /* 0x0000000000087944 */ /* 0x01efea0003c00000 */
[----:B------:R-:W-:Y:S05]  /*0080*/  BSYNC.RECONVERGENT B4 ;  /* 0x0000000000047941 */ /* 0x000fea0003800200 */
.L_x_2070:
[----:B------:R-:W-:Y:S05]  /*0090*/  EXIT ;  /* 0x000000000000794d */ /* 0x000fea0003800000 */
        .type           $_ZN5flash24flash_fwd_splitkv_kernelI23Flash_fwd_kernel_traitsILi96ELi64ELi128ELi4ELb0ELb0EN7cutlass10bfloat16_tE19Flash_kernel_traitsILi96ELi64ELi128ELi4ES3_EELb0ELb1ELb0ELb0ELb0ELb1ELb0ELb1EEEvNS_16Flash_fwd_paramsE$_ZN5flash30compute_attn_1rowblock_splitkvI23Flash_fwd_kernel_traitsILi96ELi64ELi128ELi4ELb0ELb0EN7cutlass10bfloat16_tE19Flash_kernel_traitsILi96ELi64ELi128ELi4ES3_EELb0ELb1ELb0ELb0ELb0ELb1ELb0ELb1ENS_16Flash_fwd_paramsEEEvRKT8_iiiii,@function
        .size           $_ZN5flash24flash_fwd_splitkv_kernelI23Flash_fwd_kernel_traitsILi96ELi64ELi128ELi4ELb0ELb0EN7cutlass10bfloat16_tE19Flash_kernel_traitsILi96ELi64ELi128ELi4ES3_EELb0ELb1ELb0ELb0ELb0ELb1ELb0ELb1EEEvNS_16Flash_fwd_paramsE$_ZN5flash30compute_attn_1rowblock_splitkvI23Flash_fwd_kernel_traitsILi96ELi64ELi128ELi4ELb0ELb0EN7cutlass10bfloat16_tE19Flash_kernel_traitsILi96ELi64ELi128ELi4ES3_EELb0ELb1ELb0ELb0ELb0ELb1ELb0ELb1ENS_16Flash_fwd_paramsEEEvRKT8_iiiii,(.L_x_11607 - $_ZN5flash24flash_fwd_splitkv_kernelI23Flash_fwd_kernel_traitsILi96ELi64ELi128ELi4ELb0ELb0EN7cutlass10bfloat16_tE19Flash_kernel_traitsILi96ELi64ELi128ELi4ES3_EELb0ELb1ELb0ELb0ELb0ELb1ELb0ELb1EEEvNS_16Flash_fwd_paramsE$_ZN5flash30compute_attn_1rowblock_splitkvI23Flash_fwd_kernel_traitsILi96ELi64ELi128ELi4ELb0ELb0EN7cutlass10bfloat16_tE19Flash_kernel_traitsILi96ELi64ELi128ELi4ES3_EELb0ELb1ELb0ELb0ELb0ELb1ELb0ELb1ENS_16Flash_fwd_paramsEEEvRKT8_iiiii)
$_ZN5flash24flash_fwd_splitkv_kernelI23Flash_fwd_kernel_traitsILi96ELi64ELi128ELi4ELb0ELb0EN7cutlass10bfloat16_tE19Flash_kernel_traitsILi96ELi64ELi128ELi4ES3_EELb0ELb1ELb0ELb0ELb0ELb1ELb0ELb1EEEvNS_16Flash_fwd_paramsE$_ZN5flash30compute_attn_1rowblock_splitkvI23Flash_fwd_kernel_traitsILi96ELi64ELi128ELi4ELb0ELb0EN7cutlass10bfloat16_tE19Flash_kernel_traitsILi96ELi64ELi128ELi4ES3_EELb0ELb1ELb0ELb0ELb0ELb1ELb0ELb1ENS_16Flash_fwd_paramsEEEvRKT8_iiiii:
        /* <DEDUP_REMOVED lines=39> */
.L_x_2072:
[----:B------:R-:W-:Y:S05]  /*0310*/  BSYNC.RECONVERGENT B0 ;  /* 0x0000000000007941 */ /* 0x000fea0003800200 */
.L_x_2071:
[----:B------:R-:W-:Y:S04]  /*0320*/  BSSY.RECONVERGENT B0, `(.L_x_2073) ;  /* 0x0000007000007945 */ /* 0x000fe80003800200 */
[----:B------:R-:W-:Y:S05]  /*0330*/  @!P3 BRA `(.L_x_2074) ;  /* 0x000000000014b947 */ /* 0x000fea0003800000 */
[----:B------:R-:W2:Y:S02]  /*0340*/  LD.E.U8 R4, desc[UR4][R120.64+0x1b2] ;  /* 0x0001b20478047980 */ /* 0x000ea4000c101100 */
[----:B--2---:R-:W-:-:S13]  /*0350*/  ISETP.NE.AND P1, PT, R4, RZ, PT ;  /* 0x000000ff0400720c */ /* 0x004fda0003f25270 */
[----:B------:R-:W2:Y:S02]  /*0360*/  @P1 LD.E R4, desc[UR4][R8.64+0x4] ;  /* 0x0000040408041980 */ /* 0x000ea4000c101900 */
[----:B--2--5:R-:W-:-:S06]  /*0370*/  @P1 IADD3 R71, PT, PT, R4, -R13, RZ ;  /* 0x8000000d04471210 */ /* 0x024fcc0007ffe0ff */
[----:B------:R2:W5:Y:S02]  /*0380*/  @!P1 LD.E R71, desc[UR4][R8.64] ;  /* 0x0000000408479980 */ /* 0x000564000c101900 */
.L_x_2074:
[----:B------:R-:W-:Y:S05]  /*0390*/  BSYNC.RECONVERGENT B0 ;  /* 0x0000000000007941 */ /* 0x000fea0003800200 */
.L_x_2073:
        /* <DEDUP_REMOVED lines=9> */
.L_x_2076:
[----:B------:R-:W3:Y:S01]  /*0430*/  LD.E.64 R4, desc[UR4][R120.64+0x108] ;  /* 0x0001080478047980 */ /* 0x000ee2000c101b00 */
[----:B------:R-:W-:Y:S01]  /*0440*/  BSSY.RECONVERGENT B0, `(.L_x_2078) ;  /* 0x0000006000007945 */ /* 0x000fe20003800200 */
[----:B------:R-:W-:Y:S01]  /*0450*/  IMAD.MOV.U32 R60, RZ, RZ, RZ ;  /* 0x000000ffff3c7224 */ /* 0x000fe200078e00ff */
[----:B---3--:R-:W-:-:S04]  /*0460*/  ISETP.NE.U32.AND P0, PT, R4, RZ, PT ;  /* 0x000000ff0400720c */ /* 0x008fc80003f05070 */
[----:B------:R-:W-:-:S13]  /*0470*/  ISETP.NE.AND.EX P0, PT, R5, RZ, PT, P0 ;  /* 0x000000ff0500720c */ /* 0x000fda0003f05300 */
[----:B------:R-:W-:Y:S05]  /*0480*/  @!P0 BRA `(.L_x_2079) ;  /* 0x0000000000048947 */ /* 0x000fea0003800000 */
[----:B------:R3:W5:Y:S02]  /*0490*/  LD.E R60, desc[UR4][R120.64+0xbc] ;  /* 0x0000bc04783c7980 */ /* 0x000764000c101900 */
.L_x_2079:
[----:B------:R-:W-:Y:S05]  /*04a0*/  BSYNC.RECONVERGENT B0 ;  /* 0x0000000000007941 */ /* 0x000fea0003800200 */
.L_x_2078:
[----:B-----5:R-:W-:Y:S02]  /*04b0*/  IADD3 R60, PT, PT, R71, R60, RZ ;  /* 0x0000003c473c7210 */ /* 0x020fe40007ffe0ff */
.L_x_2077:
[----:B------:R-:W-:Y:S05]  /*04c0*/  BSYNC.RECONVERGENT B1 ;  /* 0x0000000000017941 */ /* 0x000fea0003800200 */
.L_x_2075:
[----:B------:R-:W-:Y:S01]  /*04d0*/  IMAD.SHL.U32 R214, R21, 0x40, RZ ;  /* 0x0000004015d67824 */ /* 0x000fe200078e00ff */
[----:B------:R-:W-:Y:S01]  /*04e0*/  MOV R4, R210 ;  /* 0x000000d200047202 */ /* 0x000fe20000000f00 */
[----:B------:R-:W-:-:S03]  /*04f0*/  IMAD.MOV.U32 R5, RZ, RZ, 0x0 ;  /* 0x00000000ff057424 */ /* 0x000fc600078e00ff */
[----:B------:R-:W-:-:S13]  /*0500*/  ISETP.GT.AND P0, PT, R217, R214, PT ;  /* 0x000000d6d900720c */ /* 0x000fda0003f04270 */
[----:B-123--:R-:W-:Y:S05]  /*0510*/  @!P0 RET.REL.NODEC R4 `(_ZN5flash24flash_fwd_splitkv_kernelI23Flash_fwd_kernel_traitsILi96ELi64ELi128ELi4ELb0ELb0EN7cutlass10bfloat16_tE19Flash_kernel_traitsILi96ELi64ELi128ELi4ES3_EELb0ELb1ELb0ELb0ELb0ELb1ELb0ELb1EEEvNS_16Flash_fwd_paramsE) ;  /* 0xfffffff804b88950 */ /* 0x00efea0003c3ffff */
        /* <DEDUP_REMOVED lines=83> */
.L_x_2082:
[----:B------:R-:W-:Y:S05]  /*0a50*/  BSYNC.RECONVERGENT B0 ;  /* 0x0000000000007941 */ /* 0x000fea0003800200 */
.L_x_2081:
        /* <DEDUP_REMOVED lines=18> */
.L_x_2084:
[----:B------:R-:W-:Y:S05]  /*0b80*/  BSYNC.RECONVERGENT B0 ;  /* 0x0000000000007941 */ /* 0x000fea0003800200 */
.L_x_2083:
[----:B------:R-:W-:Y:S01]  /*0b90*/  MOV R211, 0x0 ;  /* 0x0000000000d37802 */ /* 0x000fe20000000f00 */
[----:B------:R1:W-:Y:S03]  /*0ba0*/  @!P6 ST.E desc[UR4][R8.64], R5 ;  /* 0x000000050800e985 */ /* 0x0003e6000c101904 */
[----:B-12--5:R-:W-:Y:S05]  /*0bb0*/  @P5 RET.REL.NODEC R210 `(_ZN5flash24flash_fwd_splitkv_kernelI23Flash_fwd_kernel_traitsILi96ELi64ELi128ELi4ELb0ELb0EN7cutlass10bfloat16_tE19Flash_kernel_traitsILi96ELi64ELi128ELi4ES3_EELb0ELb1ELb0ELb0ELb0ELb1ELb0ELb1EEEvNS_16Flash_fwd_paramsE) ;  /* 0xfffffff4d2105950 */ /* 0x026fea0003c3ffff */
[----:B------:R-:W-:Y:S02]  /*0bc0*/  MOV R3, 0x7f800000 ;  /* 0x7f80000000037802 */ /* 0x000fe40000000f00 */
[----:B------:R-:W-:-:S03]  /*0bd0*/  MOV R211, 0x0 ;  /* 0x0000000000d37802 */ /* 0x000fc60000000f00 */
[----:B------:R1:W-:Y:S02]  /*0be0*/  ST.E desc[UR4][R8.64+0x80], R3 ;  /* 0x0000800308007985 */ /* 0x0003e4000c101904 */
[----:B-1----:R-:W-:Y:S05]  /*0bf0*/  RET.REL.NODEC R210 `(_ZN5flash24flash_fwd_splitkv_kernelI23Flash_fwd_kernel_traitsILi96ELi64ELi128ELi4ELb0ELb0EN7cutlass10bfloat16_tE19Flash_kernel_traitsILi96ELi64ELi128ELi4ES3_EELb0ELb1ELb0ELb0ELb0ELb1ELb0ELb1EEEvNS_16Flash_fwd_paramsE) ;  /* 0xfffffff4d2007950 */ /* 0x002fea0003c3ffff */
.L_x_2080:
        /* <DEDUP_REMOVED lines=100> */
.L_x_2086:
        /* <DEDUP_REMOVED lines=76> */
.L_x_2087:
[----:B------:R-:W-:Y:S05]  /*1700*/  BSYNC.RECONVERGENT B0 ;  /* 0x0000000000007941 */ /* 0x000fea0003800200 */
.L_x_2085:
        /* <DEDUP_REMOVED lines=212> */
.L_x_2157:
        /* <DEDUP_REMOVED lines=18> */
.L_x_2090:
[----:B------:R-:W-:Y:S05]  /*2570*/  BSYNC.RECONVERGENT B0 ;  /* 0x0000000000007941 */ /* 0x000fea0003800200 */
.L_x_2089:
        /* <DEDUP_REMOVED lines=15> */
.L_x_2092:
[----:B------:R-:W-:Y:S05]  /*2670*/  BSYNC.RECONVERGENT B0 ;  /* 0x0000000000007941 */ /* 0x000fea0003800200 */
.L_x_2091:
        /* <DEDUP_REMOVED lines=18> */
.L_x_2094:
[----:B------:R-:W-:Y:S05]  /*27a0*/  BSYNC.RECONVERGENT B0 ;  /* 0x0000000000007941 */ /* 0x000fea0003800200 */
.L_x_2093:
        /* <DEDUP_REMOVED lines=17> */
.L_x_2096:
[----:B------:R-:W-:Y:S05]  /*28c0*/  BSYNC.RECONVERGENT B0 ;  /* 0x0000000000007941 */ /* 0x000fea0003800200 */
.L_x_2095:
        /* <DEDUP_REMOVED lines=27> */
.L_x_2100:
[----:B------:R-:W-:Y:S05]  /*2a80*/  BSYNC.RECONVERGENT B0 ;  /* 0x0000000000007941 */ /* 0x000fea0003800200 */
.L_x_2099:
        /* <DEDUP_REMOVED lines=15> */
.L_x_2102:
[----:B------:R-:W-:Y:S05]  /*2b80*/  BSYNC.RECONVERGENT B0 ;  /* 0x0000000000007941 */ /* 0x000fea0003800200 */
.L_x_2101:
        /* <DEDUP_REMOVED lines=15> */
.L_x_2104:
[----:B------:R-:W-:Y:S05]  /*2c80*/  BSYNC.RECONVERGENT B0 ;  /* 0x0000000000007941 */ /* 0x000fea0003800200 */
.L_x_2103:
        /* <DEDUP_REMOVED lines=19> */
.L_x_2098:
        /* <DEDUP_REMOVED lines=58> */
.L_x_2110:
[----:B------:R-:W-:Y:S05]  /*3160*/  BSYNC.RECONVERGENT B0 ;  /* 0x0000000000007941 */ /* 0x000fea0003800200 */
.L_x_2109:
        /* <DEDUP_REMOVED lines=48> */
.L_x_2112:
[----:B------:R-:W-:Y:S05]  /*3470*/  BSYNC.RECONVERGENT B0 ;  /* 0x0000000000007941 */ /* 0x000fea0003800200 */
.L_x_2111:
        /* <DEDUP_REMOVED lines=47> */
.L_x_2108:
[----:B------:R-:W-:Y:S05]  /*3770*/  BSYNC.RECONVERGENT B1 ;  /* 0x0000000000017941 */ /* 0x000fea0003800200 */
.L_x_2107:
        /* <DEDUP_REMOVED lines=63> */
.L_x_2116:
[----:B------:R-:W-:Y:S05]  /*3b70*/  BSYNC.RECONVERGENT B0 ;  /* 0x0000000000007941 */ /* 0x000fea0003800200 */
.L_x_2115:
        /* <DEDUP_REMOVED lines=48> */
.L_x_2118:
[----:B------:R-:W-:Y:S05]  /*3e80*/  BSYNC.RECONVERGENT B0 ;  /* 0x0000000000007941 */ /* 0x000fea0003800200 */
.L_x_2117:
        /* <DEDUP_REMOVED lines=47> */
.L_x_2114:
[----:B------:R-:W-:Y:S05]  /*4180*/  BSYNC.RECONVERGENT B1 ;  /* 0x0000000000017941 */ /* 0x000fea0003800200 */
.L_x_2113:
        /* <DEDUP_REMOVED lines=61> */
.L_x_2122:
[----:B------:R-:W-:Y:S05]  /*4560*/  BSYNC.RECONVERGENT B0 ;  /* 0x0000000000007941 */ /* 0x000fea0003800200 */
.L_x_2121:
        /* <DEDUP_REMOVED lines=48> */
.L_x_2124:
[----:B------:R-:W-:Y:S05]  /*4870*/  BSYNC.RECONVERGENT B0 ;  /* 0x0000000000007941 */ /* 0x000fea0003800200 */
.L_x_2123:
        /* <DEDUP_REMOVED lines=47> */
.L_x_2120:
[----:B------:R-:W-:Y:S05]  /*4b70*/  BSYNC.RECONVERGENT B1 ;  /* 0x0000000000017941 */ /* 0x000fea0003800200 */
.L_x_2119:
        /* <DEDUP_REMOVED lines=64> */
.L_x_2128:
[----:B------:R-:W-:Y:S05]  /*4f80*/  BSYNC.RECONVERGENT B0 ;  /* 0x0000000000007941 */ /* 0x000fea0003800200 */
.L_x_2127:
        /* <DEDUP_REMOVED lines=48> */
.L_x_2130:
[----:B------:R-:W-:Y:S05]  /*5290*/  BSYNC.RECONVERGENT B0 ;  /* 0x0000000000007941 */ /* 0x000fea0003800200 */
.L_x_2129:
        /* <DEDUP_REMOVED lines=47> */
.L_x_2126:
[----:B------:R-:W-:Y:S05]  /*5590*/  BSYNC.RECONVERGENT B1 ;  /* 0x0000000000017941 */ /* 0x000fea0003800200 */
.L_x_2125:
[----:B------:R-:W2:Y:S02]  /*55a0*/  LD.E R3, desc[UR4][R120.64+0xd0] ;  /* 0x0000d00478037980 */ /* 0x000ea4000c101900 */
[----:B--2---:R-:W-:Y:S05]  /*55b0*/  IMAD.U32 R3, R3, -0x40, RZ ;  /* 0xffffffc003037824 */ /* 0x004fea00078e00ff */
[C---:B------:R-:W-:Y:S02]  /*55c0*/  LEA R12, P1, R3.reuse, R12, 0x1 ;  /* 0x0000000c030c7211 */ /* 0x040fe400078208ff */
[C---:B------:R-:W-:Y:S02]  /*55d0*/  LEA R50, P0, R3.reuse, R50, 0x1 ;  /* 0x0000003203327211 */ /* 0x040fe400078008ff */
[C---:B------:R-:W-:Y:S02]  /*55e0*/  LEA.HI.X.SX32 R13, R3.reuse, R13, 0x1, P1 ;  /* 0x0000000d030d7211 */ /* 0x040fe400008f0eff */
[----:B------:R-:W-:Y:S01]  /*55f0*/  LEA.HI.X.SX32 R51, R3, R51, 0x1, P0 ;  /* 0x0000003303337211 */ /* 0x000fe200000f0eff */
[----:B------:R-:W-:Y:S05]  /*5600*/  BRA `(.L_x_2105) ;  /* 0x0000004400387947 */ /* 0x000fea0003800000 */
.L_x_2106:
        /* <DEDUP_REMOVED lines=95> */
.L_x_2134:
[----:B------:R-:W-:Y:S05]  /*5c00*/  BSYNC.RECONVERGENT B0 ;  /* 0x0000000000007941 */ /* 0x000fea0003800200 */
.L_x_2133:
        /* <DEDUP_REMOVED lines=89> */
.L_x_2136:
[----:B------:R-:W-:Y:S05]  /*61a0*/  BSYNC.RECONVERGENT B0 ;  /* 0x0000000000007941 */ /* 0x000fea0003800200 */
.L_x_2135:
        /* <DEDUP_REMOVED lines=88> */
.L_x_2132:
[----:B------:R-:W-:Y:S05]  /*6730*/  BSYNC.RECONVERGENT B1 ;  /* 0x0000000000017941 */ /* 0x000fea0003800200 */
.L_x_2131:
        /* <DEDUP_REMOVED lines=94> */
.L_x_2140:
[----:B------:R-:W-:Y:S05]  /*6d20*/  BSYNC.RECONVERGENT B0 ;  /* 0x0000000000007941 */ /* 0x000fea0003800200 */
.L_x_2139:
        /* <DEDUP_REMOVED lines=89> */
.L_x_2142:
[----:B------:R-:W-:Y:S05]  /*72c0*/  BSYNC.RECONVERGENT B0 ;  /* 0x0000000000007941 */ /* 0x000fea0003800200 */
.L_x_2141:
        /* <DEDUP_REMOVED lines=88> */
.L_x_2138:
[----:B------:R-:W-:Y:S05]  /*7850*/  BSYNC.RECONVERGENT B1 ;  /* 0x0000000000017941 */ /* 0x000fea0003800200 */
.L_x_2137:
        /* <DEDUP_REMOVED lines=95> */
.L_x_2146:
[----:B------:R-:W-:Y:S05]  /*7e50*/  BSYNC.RECONVERGENT B0 ;  /* 0x0000000000007941 */ /* 0x000fea0003800200 */
.L_x_2145:
        /* <DEDUP_REMOVED lines=88> */
.L_x_2148:
[----:B------:R-:W-:Y:S05]  /*83e0*/  BSYNC.RECONVERGENT B0 ;  /* 0x0000000000007941 */ /* 0x000fea0003800200 */
.L_x_2147:
        /* <DEDUP_REMOVED lines=86> */
.L_x_2144:
[----:B------:R-:W-:Y:S05]  /*8950*/  BSYNC.RECONVERGENT B1 ;  /* 0x0000000000017941 */ /* 0x000fea0003800200 */
.L_x_2143:
        /* <DEDUP_REMOVED lines=99> */
.L_x_2152:
[----:B------:R-:W-:Y:S05]  /*8f90*/  BSYNC.RECONVERGENT B0 ;  /* 0x0000000000007941 */ /* 0x000fea0003800200 */
.L_x_2151:
        /* <DEDUP_REMOVED lines=87> */
.L_x_2154:
[----:B------:R-:W-:Y:S05]  /*9510*/  BSYNC.RECONVERGENT B0 ;  /* 0x0000000000007941 */ /* 0x000fea0003800200 */
.L_x_2153:
        /* <DEDUP_REMOVED lines=86> */
.L_x_2150:
[----:B------:R-:W-:Y:S05]  /*9a80*/  BSYNC.RECONVERGENT B1 ;  /* 0x0000000000017941 */ /* 0x000fea0003800200 */
.L_x_2149:
[----:B------:R-:W3:Y:S02]  /*9a90*/  LD.E R3, desc[UR4][R120.64+0xd0] ;  /* 0x0000d00478037980 */ /* 0x000ee4000c101900 */
[----:B---3--:R-:W-:Y:S05]  /*9aa0*/  IMAD.U32 R3, R3, -0x40, RZ ;  /* 0xffffffc003037824 */ /* 0x008fea00078e00ff */
[C---:B------:R-:W-:Y:S02]  /*9ab0*/  LEA R76, P1, R3.reuse, R76, 0x1 ;  /* 0x0000004c034c7211 */ /* 0x040fe400078208ff */
[C---:B------:R-:W-:Y:S02]  /*9ac0*/  LEA R74, P0, R3.reuse, R74, 0x1 ;  /* 0x0000004a034a7211 */ /* 0x040fe400078008ff */
[C---:B------:R-:W-:Y:S02]  /*9ad0*/  LEA.HI.X.SX32 R77, R3.reuse, R77, 0x1, P1 ;  /* 0x0000004d034d7211 */ /* 0x040fe400008f0eff */
[----:B------:R-:W-:Y:S09]  /*9ae0*/  LEA.HI.X.SX32 R75, R3, R75, 0x1, P0 ;  /* 0x0000004b034b7211 */ /* 0x000ff200000f0eff */
.L_x_2105:
[----:B------:R-:W-:Y:S05]  /*9af0*/  BSYNC.RECONVERGENT B2 ;  /* 0x0000000000027941 */ /* 0x000fea0003800200 */
.L_x_2097:
        /* <DEDUP_REMOVED lines=101> */
.L_x_2156:
[----:B------:R-:W-:Y:S05]  /*a150*/  BSYNC.RECONVERGENT B0 ;  /* 0x0000000000007941 */ /* 0x000fea0003800200 */
.L_x_2155:
[----:B------:R-:W-:Y:S05]  /*a160*/  @P2 BRA `(.L_x_2157) ;  /* 0xffffff8000b82947 */ /* 0x000fea000383ffff */
.L_x_2088:
        /* <DEDUP_REMOVED lines=29> */
.L_x_2162:
[----:B------:R2:W-:Y:S02]  /*a340*/  STS.128 [R215+0x2000], RZ ;  /* 0x002000ffd7007388 */ /* 0x0005e40000000c00 */
.L_x_2161:
[----:B------:R-:W-:Y:S05]  /*a350*/  BSYNC.RECONVERGENT B0 ;  /* 0x0000000000007941 */ /* 0x000fea0003800200 */
.L_x_2160:
        /* <DEDUP_REMOVED lines=24> */
.L_x_2164:
[----:B------:R1:W-:Y:S01]  /*a4e0*/  STS.128 [R215+0x2800], RZ ;  /* 0x002800ffd7007388 */ /* 0x0003e20000000c00 */
[----:B------:R-:W-:Y:S05]  /*a4f0*/  BRA `(.L_x_2163) ;  /* 0x0000003800187947 */ /* 0x000fea0003800000 */
.L_x_2159:
        /* <DEDUP_REMOVED lines=82> */
.L_x_2171:
[----:B------:R-:W-:Y:S05]  /*aa20*/  BSYNC.RECONVERGENT B0 ;  /* 0x0000000000007941 */ /* 0x000fea0003800200 */
.L_x_2170:
[----:B-----5:R-:W-:Y:S01]  /*aa30*/  IMAD.MOV.U32 R6, RZ, RZ, R10 ;  /* 0x000000ffff067224 */ /* 0x020fe200078e000a */
[----:B------:R-:W-:Y:S01]  /*aa40*/  MOV R4, R8 ;  /* 0x0000000800047202 */ /* 0x000fe20000000f00 */
[----:B------:R-:W-:Y:S01]  /*aa50*/  IMAD.MOV.U32 R7, RZ, RZ, R11 ;  /* 0x000000ffff077224 */ /* 0x000fe200078e000b */
[----:B------:R-:W-:Y:S02]  /*aa60*/  MOV R5, R9 ;  /* 0x0000000900057202 */ /* 0x000fe40000000f00 */
.L_x_2169:
[----:B------:R-:W-:Y:S05]  /*aa70*/  BSYNC.RECONVERGENT B1 ;  /* 0x0000000000017941 */ /* 0x000fea0003800200 */
.L_x_2168:
        /* <DEDUP_REMOVED lines=47> */
.L_x_2175:
[----:B------:R-:W-:Y:S05]  /*ad70*/  BSYNC.RECONVERGENT B0 ;  /* 0x0000000000007941 */ /* 0x000fea0003800200 */
.L_x_2174:
[----:B-----5:R1:W-:Y:S02]  /*ad80*/  STS.128 [R215+0x1000], R8 ;  /* 0x00100008d7007388 */ /* 0x0203e40000000c00 */
.L_x_2173:
[----:B------:R-:W-:Y:S05]  /*ad90*/  BSYNC.RECONVERGENT B1 ;  /* 0x0000000000017941 */ /* 0x000fea0003800200 */
.L_x_2172:
        /* <DEDUP_REMOVED lines=45> */
.L_x_2177:
[----:B------:R-:W-:Y:S05]  /*b070*/  BSYNC.RECONVERGENT B0 ;  /* 0x0000000000007941 */ /* 0x000fea0003800200 */
.L_x_2176:
[----:B-----5:R1:W-:Y:S02]  /*b080*/  STS.128 [R215+0x2000], R8 ;  /* 0x00200008d7007388 */ /* 0x0203e40000000c00 */
.L_x_2167:
[----:B------:R-:W-:Y:S05]  /*b090*/  BSYNC.RECONVERGENT B2 ;  /* 0x0000000000027941 */ /* 0x000fea0003800200 */
.L_x_2166:
        /* <DEDUP_REMOVED lines=59> */
.L_x_2181:
[----:B------:R-:W-:Y:S05]  /*b450*/  BSYNC.RECONVERGENT B0 ;  /* 0x0000000000007941 */ /* 0x000fea0003800200 */
.L_x_2180:
[----:B-----5:R1:W-:Y:S02]  /*b460*/  STS.128 [R215+0x800], R8 ;  /* 0x00080008d7007388 */ /* 0x0203e40000000c00 */
.L_x_2179:
[----:B------:R-:W-:Y:S05]  /*b470*/  BSYNC.RECONVERGENT B1 ;  /* 0x0000000000017941 */ /* 0x000fea0003800200 */
.L_x_2178:
        /* <DEDUP_REMOVED lines=54> */
.L_x_2185:
[----:B------:R-:W-:Y:S05]  /*b7e0*/  BSYNC.RECONVERGENT B0 ;  /* 0x0000000000007941 */ /* 0x000fea0003800200 */
.L_x_2184:
[----:B-----5:R1:W-:Y:S02]  /*b7f0*/  STS.128 [R215+0x1800], R8 ;  /* 0x00180008d7007388 */ /* 0x0203e40000000c00 */
.L_x_2183:
[----:B------:R-:W-:Y:S05]  /*b800*/  BSYNC.RECONVERGENT B1 ;  /* 0x0000000000017941 */ /* 0x000fea0003800200 */
.L_x_2182:
        /* <DEDUP_REMOVED lines=56> */
.L_x_2187:
[----:B------:R-:W-:Y:S05]  /*bb90*/  BSYNC.RECONVERGENT B0 ;  /* 0x0000000000007941 */ /* 0x000fea0003800200 */
.L_x_2186:
[----:B-----5:R1:W-:Y:S01]  /*bba0*/  STS.128 [R215+0x2800], R8 ;  /* 0x00280008d7007388 */ /* 0x0203e20000000c00 */
[----:B------:R-:W-:Y:S05]  /*bbb0*/  BRA `(.L_x_2163) ;  /* 0x0000002000687947 */ /* 0x000fea0003800000 */
.L_x_2165:
        /* <DEDUP_REMOVED lines=94> */
.L_x_2192:
[----:B------:R-:W-:Y:S05]  /*c1a0*/  BSYNC.RECONVERGENT B0 ;  /* 0x0000000000007941 */ /* 0x000fea0003800200 */
.L_x_2191:
[----:B------:R-:W-:Y:S05]  /*c1b0*/  BSYNC.RECONVERGENT B1 ;  /* 0x0000000000017941 */ /* 0x000fea0003800200 */
.L_x_2190:
        /* <DEDUP_REMOVED lines=85> */
.L_x_2196:
[----:B------:R-:W-:Y:S05]  /*c710*/  BSYNC.RECONVERGENT B0 ;  /* 0x0000000000007941 */ /* 0x000fea0003800200 */
.L_x_2195:
[----:B-----5:R1:W-:Y:S02]  /*c720*/  STS.128 [R215+0x1000], R16 ;  /* 0x00100010d7007388 */ /* 0x0203e40000000c00 */
.L_x_2194:
[----:B------:R-:W-:Y:S05]  /*c730*/  BSYNC.RECONVERGENT B1 ;  /* 0x0000000000017941 */ /* 0x000fea0003800200 */
.L_x_2193:
        /* <DEDUP_REMOVED lines=83> */
.L_x_2198:
[----:B------:R-:W-:Y:S05]  /*cc70*/  BSYNC.RECONVERGENT B0 ;  /* 0x0000000000007941 */ /* 0x000fea0003800200 */
.L_x_2197:
[----:B-----5:R1:W-:Y:S02]  /*cc80*/  STS.128 [R215+0x2000], R16 ;  /* 0x00200010d7007388 */ /* 0x0203e40000000c00 */
.L_x_2189:
[----:B------:R-:W-:Y:S05]  /*cc90*/  BSYNC.RECONVERGENT B2 ;  /* 0x0000000000027941 */ /* 0x000fea0003800200 */
.L_x_2188:
        /* <DEDUP_REMOVED lines=90> */
.L_x_2202:
[----:B------:R-:W-:Y:S05]  /*d240*/  BSYNC.RECONVERGENT B0 ;  /* 0x0000000000007941 */ /* 0x000fea0003800200 */
.L_x_2201:
[----:B-----5:R1:W-:Y:S02]  /*d250*/  STS.128 [R215+0x800], R16 ;  /* 0x00080010d7007388 */ /* 0x0203e40000000c00 */
.L_x_2200:
[----:B------:R-:W-:Y:S05]  /*d260*/  BSYNC.RECONVERGENT B1 ;  /* 0x0000000000017941 */ /* 0x000fea0003800200 */
.L_x_2199:
        /* <DEDUP_REMOVED lines=85> */
.L_x_2206:
[----:B------:R-:W-:Y:S05]  /*d7c0*/  BSYNC.RECONVERGENT B0 ;  /* 0x0000000000007941 */ /* 0x000fea0003800200 */
.L_x_2205:
[----:B-----5:R1:W-:Y:S02]  /*d7d0*/  STS.128 [R215+0x1800], R16 ;  /* 0x00180010d7007388 */ /* 0x0203e40000000c00 */
.L_x_2204:
[----:B------:R-:W-:Y:S05]  /*d7e0*/  BSYNC.RECONVERGENT B1 ;  /* 0x0000000000017941 */ /* 0x000fea0003800200 */
.L_x_2203:
        /* <DEDUP_REMOVED lines=85> */
.L_x_2208:
[----:B------:R-:W-:Y:S05]  /*dd40*/  BSYNC.RECONVERGENT B0 ;  /* 0x0000000000007941 */ /* 0x000fea0003800200 */
.L_x_2207:
[----:B-----5:R1:W-:Y:S02]  /*dd50*/  STS.128 [R215+0x2800], R4 ;  /* 0x00280004d7007388 */ /* 0x0203e40000000c00 */
.L_x_2163:
[----:B------:R-:W-:Y:S05]  /*dd60*/  BSYNC.RECONVERGENT B3 ;  /* 0x0000000000037941 */ /* 0x000fea0003800200 */
.L_x_2158:
        /* <DEDUP_REMOVED lines=27> */
.L_x_2211:
[----:B------:R3:W-:Y:S02]  /*df20*/  STS.128 [R215+0x7000], RZ ;  /* 0x007000ffd7007388 */ /* 0x0007e40000000c00 */
.L_x_2210:
[----:B------:R-:W-:Y:S05]  /*df30*/  BSYNC.RECONVERGENT B0 ;  /* 0x0000000000007941 */ /* 0x000fea0003800200 */
.L_x_2209:
        /* <DEDUP_REMOVED lines=24> */
.L_x_2214:
[----:B------:R4:W-:Y:S02]  /*e0c0*/  STS.128 [R215+0x7800], RZ ;  /* 0x007800ffd7007388 */ /* 0x0009e40000000c00 */
.L_x_2213:
[----:B------:R-:W-:Y:S05]  /*e0d0*/  BSYNC.RECONVERGENT B0 ;  /* 0x0000000000007941 */ /* 0x000fea0003800200 */
.L_x_2212:
        /* <DEDUP_REMOVED lines=25> */
.L_x_2217:
[----:B------:R4:W-:Y:S02]  /*e270*/  STS.128 [R215+0x8000], RZ ;  /* 0x008000ffd7007388 */ /* 0x0009e40000000c00 */
.L_x_2216:
[----:B------:R-:W-:Y:S05]  /*e280*/  BSYNC.RECONVERGENT B0 ;  /* 0x0000000000007941 */ /* 0x000fea0003800200 */
.L_x_2215:
        /* <DEDUP_REMOVED lines=26> */
.L_x_2219:
[----:B------:R-:W-:Y:S05]  /*e430*/  BSYNC.RECONVERGENT B0 ;  /* 0x0000000000007941 */ /* 0x000fea0003800200 */
.L_x_2218:
        /* <DEDUP_REMOVED lines=28> */
.L_x_2222:
[----:B------:R1:W-:Y:S01]  /*e600*/  STS.128 [R215+0xd000], RZ ;  /* 0x00d000ffd7007388 */ /* 0x0003e20000000c00 */
[----:B------:R-:W-:Y:S05]  /*e610*/  BRA `(.L_x_2223) ;  /* 0x00000000000c7947 */ /* 0x000fea0003800000 */
.L_x_2221:
[----:B------:R1:W-:Y:S04]  /*e620*/  STS.128 [R215+0x9000], RZ ;  /* 0x009000ffd7007388 */ /* 0x0003e80000000c00 */
[----:B------:R1:W-:Y:S04]  /*e630*/  STS.128 [R215+0xb000], RZ ;  /* 0x00b000ffd7007388 */ /* 0x0003e80000000c00 */
[----:B------:R1:W-:Y:S02]  /*e640*/  STS.128 [R215+0xd000], RZ ;  /* 0x00d000ffd7007388 */ /* 0x0003e40000000c00 */
.L_x_2223:
[----:B------:R-:W-:Y:S05]  /*e650*/  BSYNC.RECONVERGENT B0 ;  /* 0x0000000000007941 */ /* 0x000fea0003800200 */
.L_x_2220:
        /* <DEDUP_REMOVED lines=27> */
.L_x_2226:
[----:B------:R1:W-:Y:S02]  /*e810*/  STS.128 [R215+0xd800], RZ ;  /* 0x00d800ffd7007388 */ /* 0x0003e40000000c00 */
.L_x_2225:
[----:B------:R-:W-:Y:S05]  /*e820*/  BSYNC.RECONVERGENT B0 ;  /* 0x0000000000007941 */ /* 0x000fea0003800200 */
.L_x_2224:
        /* <DEDUP_REMOVED lines=27> */
.L_x_2229:
[----:B------:R1:W-:Y:S02]  /*e9e0*/  STS.128 [R215+0xe000], RZ ;  /* 0x00e000ffd7007388 */ /* 0x0003e40000000c00 */
.L_x_2228:
[----:B------:R-:W-:Y:S05]  /*e9f0*/  BSYNC.RECONVERGENT B0 ;  /* 0x0000000000007941 */ /* 0x000fea0003800200 */
.L_x_2227:
[----:B------:R-:W-:Y:S01]  /*ea00*/  ISETP.GE.AND P0, PT, R2, R5, PT ;  /* 0x000000050200720c */ /* 0x000fe20003f06270 */
[----:B--2---:R-:W-:Y:S01]  /*ea10*/  IMAD.MOV.U32 R102, RZ, RZ, 0x10 ;  /* 0x00000010ff667424 */ /* 0x004fe200078e00ff */
        /* <DEDUP_REMOVED lines=31> */
.L_x_2232:
[----:B------:R1:W-:Y:S02]  /*ec10*/  STS.128 [R215+0xe800], RZ ;  /* 0x00e800ffd7007388 */ /* 0x0003e40000000c00 */
.L_x_2231:
[----:B------:R-:W-:Y:S05]  /*ec20*/  BSYNC.RECONVERGENT B0 ;  /* 0x0000000000007941 */ /* 0x000fea0003800200 */
.L_x_2230:
[----:B------:R-:W3:Y:S01]  /*ec30*/  S2UR UR6, SR_CgaCtaId ;  /* 0x00000000000679c3 */ /* 0x000ee20000008800 */
[----:B------:R-:W-:Y:S01]  /*ec40*/  UMOV UR7, 0x400 ;  /* 0x0000040000077882 */ /* 0x000fe20000000000 */
[----:B------:R-:W-:Y:S01]  /*ec50*/  LOP3.LUT R100, R100, 0x7, RZ, 0xc0, !PT ;  /* 0x0000000764647812 */ /* 0x000fe200078ec0ff */
[----:B------:R-:W0:Y:S01]  /*ec60*/  LDGDEPBAR ;  /* 0x00000000000079af */ /* 0x000e220000000000 */
[----:B---3--:R-:W-:-:S06]  /*ec70*/  ULEA UR6, UR6, UR7, 0x18 ;  /* 0x0000000706067291 */ /* 0x008fcc000f8ec0ff */
[----:B------:R-:W-:Y:S02]  /*ec80*/  LEA R199, R48, UR6, 0x1 ;  /* 0x0000000630c77c11 */ /* 0x000fe4000f8e08ff */
[----:B------:R-:W-:Y:S01]  /*ec90*/  LEA R198, R47, UR6, 0x1 ;  /* 0x000000062fc67c11 */ /* 0x000fe2000f8e08ff */
[----:B------:R-:W3:Y:S04]  /*eca0*/  LD.E R48, desc[UR4][R120.64+0x18c] ;  /* 0x00018c0478307980 */ /* 0x000ee8000c101900 */
[----:B------:R-:W-:Y:S04]  /*ecb0*/  LDSM.16.M88.4 R80, [R199] ;  /* 0x00000000c750783b */ /* 0x000fe80000000200 */
[----:B-----5:R-:W4:Y:S01]  /*ecc0*/  LDSM.16.M88.4 R36, [R198+0x3000] ;  /* 0x00300000c624783b */ /* 0x020f220000000200 */
[----:B------:R-:W-:-:S02]  /*ecd0*/  IMAD R62, R102, 0x2, R199 ;  /* 0x00000002663e7824 */ /* 0x000fc400078e02c7 */
[----:B------:R-:W-:Y:S01]  /*ece0*/  IMAD R50, R102, 0x2, R198 ;  /* 0x0000000266327824 */ /* 0x000fe200078e02c6 */
[----:B------:R-:W2:Y:S04]  /*ecf0*/  LDSM.16.M88.4 R96, [R198+0x4400] ;  /* 0x00440000c660783b */ /* 0x000ea80000000200 */
[----:B------:R-:W-:Y:S04]  /*ed00*/  LDSM.16.M88.4 R44, [R62] ;  /* 0x000000003e2c783b */ /* 0x000fe80000000200 */
[----:B------:R-:W2:Y:S04]  /*ed10*/  LDSM.16.M88.4 R72, [R50+0x3000] ;  /* 0x003000003248783b */ /* 0x000ea80000000200 */
[----:B------:R-:W2:Y:S04]  /*ed20*/  LDSM.16.M88.4 R28, [R198+0x3400] ;  /* 0x00340000c61c783b */ /* 0x000ea80000000200 */
[----:B------:R-:W2:Y:S04]  /*ed30*/  LDSM.16.M88.4 R20, [R198+0x3800] ;  /* 0x00380000c614783b */ /* 0x000ea80000000200 */
[----:B------:R-:W2:Y:S04]  /*ed40*/  LDSM.16.M88.4 R12, [R198+0x3c00] ;  /* 0x003c0000c60c783b */ /* 0x000ea80000000200 */
[----:B-1----:R-:W1:Y:S04]  /*ed50*/  LDSM.16.M88.4 R4, [R198+0x4000] ;  /* 0x00400000c604783b */ /* 0x002e680000000200 */
[----:B------:R-:W1:Y:S04]  /*ed60*/  LDSM.16.M88.4 R88, [R198+0x4800] ;  /* 0x00480000c658783b */ /* 0x000e680000000200 */
[----:B------:R-:W1:Y:S01]  /*ed70*/  LDSM.16.M88.4 R56, [R50+0x4400] ;  /* 0x004400003238783b */ /* 0x000e620000000200 */
[C---:B----4-:R-:W-:Y:S03]  /*ed80*/  HMMA.16816.F32.BF16 R40, R80.reuse, R36, RZ ;  /* 0x000000245028723c */ /* 0x050fe600000418ff */
[----:B------:R-:W4:Y:S04]  /*ed90*/  LDSM.16.M88.4 R112, [R198+0x4c00] ;  /* 0x004c0000c670783b */ /* 0x000f280000000200 */
[----:B------:R-:W4:Y:S01]  /*eda0*/  LDSM.16.M88.4 R64, [R50+0x3800] ;  /* 0x003800003240783b */ /* 0x000f220000000200 */
[C---:B------:R-:W-:Y:S03]  /*edb0*/  HMMA.16816.F32.BF16 R36, R80.reuse, R38, RZ ;  /* 0x000000265024723c */ /* 0x040fe600000418ff */
[----:B------:R-:W4:Y:S04]  /*edc0*/  LDSM.16.M88.4 R52, [R50+0x4800] ;  /* 0x004800003234783b */ /* 0x000f280000000200 */
[----:B------:R-:W4:Y:S01]  /*edd0*/  LDSM.16.M88.4 R68, [R50+0x3400] ;  /* 0x003400003244783b */ /* 0x000f220000000200 */
[C---:B--2---:R-:W-:Y:S03]  /*ede0*/  HMMA.16816.F32.BF16 R104, R80.reuse, R96, RZ ;  /* 0x000000605068723c */ /* 0x044fe600000418ff */
[----:B------:R-:W2:Y:S04]  /*edf0*/  LDSM.16.M88.4 R108, [R50+0x3c00] ;  /* 0x003c0000326c783b */ /* 0x000ea80000000200 */
[----:B------:R-:W2:Y:S01]  /*ee00*/  LDSM.16.M88.4 R76, [R50+0x4000] ;  /* 0x00400000324c783b */ /* 0x000ea20000000200 */
[----:B------:R-:W-:Y:S03]  /*ee10*/  HMMA.16816.F32.BF16 R96, R80, R98, RZ ;  /* 0x000000625060723c */ /* 0x000fe600000418ff */
[----:B------:R-:W-:Y:S04]  /*ee20*/  LDSM.16.M88.4 R128, [R199+0x1000] ;  /* 0x00100000c780783b */ /* 0x000fe80000000200 */
[----:B------:R-:W-:Y:S01]  /*ee30*/  LDSM.16.M88.4 R124, [R198+0x6400] ;  /* 0x00640000c67c783b */ /* 0x000fe20000000200 */
[C---:B------:R-:W-:Y:S08]  /*ee40*/  HMMA.16816.F32.BF16 R40, R44.reuse, R72, R40 ;  /* 0x000000482c28723c */ /* 0x040ff00000041828 */
[----:B------:R-:W-:Y:S01]  /*ee50*/  HMMA.16816.F32.BF16 R36, R44, R74, R36 ;  /* 0x0000004a2c24723c */ /* 0x000fe20000041824 */
[----:B------:R-:W2:Y:S07]  /*ee60*/  LDSM.16.M88.4 R72, [R50+0x4c00] ;  /* 0x004c00003248783b */ /* 0x000eae0000000200 */
[C---:B------:R-:W-:Y:S08]  /*ee70*/  HMMA.16816.F32.BF16 R32, R80.reuse, R28, RZ ;  /* 0x0000001c5020723c */ /* 0x040ff000000418ff */
[C---:B------:R-:W-:Y:S08]  /*ee80*/  HMMA.16816.F32.BF16 R24, R80.reuse, R20, RZ ;  /* 0x000000145018723c */ /* 0x040ff000000418ff */
[C---:B------:R-:W-:Y:S08]  /*ee90*/  HMMA.16816.F32.BF16 R16, R80.reuse, R12, RZ ;  /* 0x0000000c5010723c */ /* 0x040ff000000418ff */
[C---:B-1----:R-:W-:Y:S08]  /*eea0*/  HMMA.16816.F32.BF16 R8, R80.reuse, R4, RZ ;  /* 0x000000045008723c */ /* 0x042ff000000418ff */
[----:B------:R-:W-:Y:S08]  /*eeb0*/  HMMA.16816.F32.BF16 R92, R80, R88, RZ ;  /* 0x00000058505c723c */ /* 0x000ff000000418ff */
[C---:B------:R-:W-:Y:S08]  /*eec0*/  HMMA.16816.F32.BF16 R104, R44.reuse, R56, R104 ;  /* 0x000000382c68723c */ /* 0x040ff00000041868 */
[----:B------:R-:W-:Y:S01]  /*eed0*/  HMMA.16816.F32.BF16 R96, R44, R58, R96 ;  /* 0x0000003a2c60723c */ /* 0x000fe20000041860 */
[----:B------:R-:W1:Y:S07]  /*eee0*/  LDSM.16.M88.4 R56, [R198+0x5800] ;  /* 0x00580000c638783b */ /* 0x000e6e0000000200 */
[C---:B------:R-:W-:Y:S08]  /*eef0*/  HMMA.16816.F32.BF16 R28, R80.reuse, R30, RZ ;  /* 0x0000001e501c723c */ /* 0x040ff000000418ff */
[C---:B------:R-:W-:Y:S08]  /*ef00*/  HMMA.16816.F32.BF16 R20, R80.reuse, R22, RZ ;  /* 0x000000165014723c */ /* 0x040ff000000418ff */
[C---:B------:R-:W-:Y:S08]  /*ef10*/  HMMA.16816.F32.BF16 R12, R80.reuse, R14, RZ ;  /* 0x0000000e500c723c */ /* 0x040ff000000418ff */
[C---:B------:R-:W-:Y:S08]  /*ef20*/  HMMA.16816.F32.BF16 R4, R80.reuse, R6, RZ ;  /* 0x000000065004723c */ /* 0x040ff000000418ff */
[C---:B------:R-:W-:Y:S08]  /*ef30*/  HMMA.16816.F32.BF16 R88, R80.reuse, R90, RZ ;  /* 0x0000005a5058723c */ /* 0x040ff000000418ff */
[C---:B----4-:R-:W-:Y:S08]  /*ef40*/  HMMA.16816.F32.BF16 R84, R80.reuse, R112, RZ ;  /* 0x000000705054723c */ /* 0x050ff000000418ff */
[----:B------:R-:W-:Y:S01]  /*ef50*/  HMMA.16816.F32.BF16 R80, R80, R114, RZ ;  /* 0x000000725050723c */ /* 0x000fe200000418ff */
[----:B------:R-:W-:Y:S07]  /*ef60*/  LDSM.16.M88.4 R112, [R198+0x6800] ;  /* 0x00680000c670783b */ /* 0x000fee0000000200 */
        /* <DEDUP_REMOVED lines=9> */
[C---:B--2---:R-:W-:Y:S08]  /*f000*/  HMMA.16816.F32.BF16 R16, R44.reuse, R108, R16 ;  /* 0x0000006c2c10723c */ /* 0x044ff00000041810 */
        /* <DEDUP_REMOVED lines=8> */
[----:B------:R-:W-:Y:S03]  /*f090*/  LDSM.16.M88.4 R72, [R50+0x5000] ;  /* 0x005000003248783b */ /* 0x000fe60000000200 */
[C---:B-1----:R-:W-:Y:S08]  /*f0a0*/  HMMA.16816.F32.BF16 R24, R128.reuse, R56, R24 ;  /* 0x000000388018723c */ /* 0x042ff00000041818 */
[C---:B------:R-:W-:Y:S01]  /*f0b0*/  HMMA.16816.F32.BF16 R20, R128.reuse, R58, R20 ;  /* 0x0000003a8014723c */ /* 0x040fe20000041814 */
[----:B------:R-:W1:Y:S07]  /*f0c0*/  LDSM.16.M88.4 R56, [R50+0x5c00] ;  /* 0x005c00003238783b */ /* 0x000e6e0000000200 */
[C---:B----4-:R-:W-:Y:S08]  /*f0d0*/  HMMA.16816.F32.BF16 R16, R128.reuse, R52, R16 ;  /* 0x000000348010723c */ /* 0x050ff00000041810 */
[C---:B------:R-:W-:Y:S01]  /*f0e0*/  HMMA.16816.F32.BF16 R12, R128.reuse, R54, R12 ;  /* 0x00000036800c723c */ /* 0x040fe2000004180c */
[----:B------:R-:W-:Y:S07]  /*f0f0*/  LDSM.16.M88.4 R52, [R50+0x6000] ;  /* 0x006000003234783b */ /* 0x000fee0000000200 */
[C---:B------:R-:W-:Y:S08]  /*f100*/  HMMA.16816.F32.BF16 R32, R128.reuse, R64, R32 ;  /* 0x000000408020723c */ /* 0x040ff00000041820 */
[C---:B------:R-:W-:Y:S01]  /*f110*/  HMMA.16816.F32.BF16 R28, R128.reuse, R66, R28 ;  /* 0x00000042801c723c */ /* 0x040fe2000004181c */
[----:B------:R-:W4:Y:S07]  /*f120*/  LDSM.16.M88.4 R64, [R50+0x5800] ;  /* 0x005800003240783b */ /* 0x000f2e0000000200 */
[C---:B--2---:R-:W-:Y:S08]  /*f130*/  HMMA.16816.F32.BF16 R8, R128.reuse, R44, R8 ;  /* 0x0000002c8008723c */ /* 0x044ff00000041808 */
[----:B------:R-:W-:Y:S01]  /*f140*/  HMMA.16816.F32.BF16 R4, R128, R46, R4 ;  /* 0x0000002e8004723c */ /* 0x000fe20000041804 */
[----:B------:R-:W2:Y:S07]  /*f150*/  LDSM.16.M88.4 R44, [R50+0x6400] ;  /* 0x00640000322c783b */ /* 0x000eae0000000200 */
[C---:B-1----:R-:W-:Y:S08]  /*f160*/  HMMA.16816.F32.BF16 R16, R76.reuse, R56, R16 ;  /* 0x000000384c10723c */ /* 0x042ff00000041810 */
[----:B------:R-:W-:Y:S01]  /*f170*/  HMMA.16816.F32.BF16 R12, R76, R58, R12 ;  /* 0x0000003a4c0c723c */ /* 0x000fe2000004180c */
        /* <DEDUP_REMOVED lines=8> */
[----:B------:R-:W-:Y:S01]  /*f200*/  HMMA.16816.F32.BF16 R80, R128, R110, R80 ;  /* 0x0000006e8050723c */ /* 0x000fe20000041850 */
[----:B------:R-:W-:Y:S07]  /*f210*/  LDSM.16.M88.4 R108, [R198+0x7c00] ;  /* 0x007c0000c66c783b */ /* 0x000fee0000000200 */
[C---:B------:R-:W-:Y:S08]  /*f220*/  HMMA.16816.F32.BF16 R40, R76.reuse, R72, R40 ;  /* 0x000000484c28723c */ /* 0x040ff00000041828 */
[C---:B------:R-:W-:Y:S01]  /*f230*/  HMMA.16816.F32.BF16 R36, R76.reuse, R74, R36 ;  /* 0x0000004a4c24723c */ /* 0x040fe20000041824 */
[----:B------:R-:W3:Y:S07]  /*f240*/  LDSM.16.M88.4 R72, [R50+0x6800] ;  /* 0x006800003248783b */ /* 0x000eee0000000200 */
[C---:B----4-:R-:W-:Y:S08]  /*f250*/  HMMA.16816.F32.BF16 R24, R76.reuse, R64, R24 ;  /* 0x000000404c18723c */ /* 0x050ff00000041818 */
[C---:B------:R-:W-:Y:S01]  /*f260*/  HMMA.16816.F32.BF16 R20, R76.reuse, R66, R20 ;  /* 0x000000424c14723c */ /* 0x040fe20000041814 */
[----:B------:R-:W-:Y:S07]  /*f270*/  LDSM.16.M88.4 R64, [R199+0x2000] ;  /* 0x00200000c740783b */ /* 0x000fee0000000200 */
[C---:B--2---:R-:W-:Y:S08]  /*f280*/  HMMA.16816.F32.BF16 R104, R76.reuse, R44, R104 ;  /* 0x0000002c4c68723c */ /* 0x044ff00000041868 */
[C---:B------:R-:W-:Y:S01]  /*f290*/  HMMA.16816.F32.BF16 R96, R76.reuse, R46, R96 ;  /* 0x0000002e4c60723c */ /* 0x040fe20000041860 */
[----:B------:R-:W2:Y:S07]  /*f2a0*/  LDSM.16.M88.4 R44, [R198+0x7800] ;  /* 0x00780000c62c783b */ /* 0x000eae0000000200 */
[C---:B-1----:R-:W-:Y:S08]  /*f2b0*/  HMMA.16816.F32.BF16 R84, R76.reuse, R56, R84 ;  /* 0x000000384c54723c */ /* 0x042ff00000041854 */
[----:B------:R-:W-:Y:S01]  /*f2c0*/  HMMA.16816.F32.BF16 R80, R76, R58, R80 ;  /* 0x0000003a4c50723c */ /* 0x000fe20000041850 */
[----:B------:R-:W1:Y:S07]  /*f2d0*/  LDSM.16.M88.4 R56, [R198+0x8800] ;  /* 0x00880000c638783b */ /* 0x000e6e0000000200 */
[C---:B------:R-:W-:Y:S08]  /*f2e0*/  HMMA.16816.F32.BF16 R92, R128.reuse, R112, R92 ;  /* 0x00000070805c723c */ /* 0x040ff0000004185c */
[----:B------:R-:W-:Y:S01]  /*f2f0*/  HMMA.16816.F32.BF16 R88, R128, R114, R88 ;  /* 0x000000728058723c */ /* 0x000fe20000041858 */
[----:B------:R-:W-:Y:S07]  /*f300*/  LDSM.16.M88.4 R128, [R198+0x8000] ;  /* 0x00800000c680783b */ /* 0x000fee0000000200 */
[C---:B---3--:R-:W-:Y:S08]  /*f310*/  HMMA.16816.F32.BF16 R32, R76.reuse, R68, R32 ;  /* 0x000000444c20723c */ /* 0x048ff00000041820 */
[C---:B------:R-:W-:Y:S01]  /*f320*/  HMMA.16816.F32.BF16 R28, R76.reuse, R70, R28 ;  /* 0x000000464c1c723c */ /* 0x040fe2000004181c */
[----:B------:R-:W-:Y:S07]  /*f330*/  LDSM.16.M88.4 R68, [R198+0x7400] ;  /* 0x00740000c644783b */ /* 0x000fee0000000200 */
[C---:B------:R-:W-:Y:S08]  /*f340*/  HMMA.16816.F32.BF16 R8, R76.reuse, R52, R8 ;  /* 0x000000344c08723c */ /* 0x040ff00000041808 */
[C---:B------:R-:W-:Y:S01]  /*f350*/  HMMA.16816.F32.BF16 R4, R76.reuse, R54, R4 ;  /* 0x000000364c04723c */ /* 0x040fe20000041804 */
[----:B------:R-:W3:Y:S07]  /*f360*/  LDSM.16.M88.4 R52, [R198+0x7000] ;  /* 0x00700000c634783b */ /* 0x000eee0000000200 */
[C---:B------:R-:W-:Y:S08]  /*f370*/  HMMA.16816.F32.BF16 R92, R76.reuse, R72, R92 ;  /* 0x000000484c5c723c */ /* 0x040ff0000004185c */
[----:B------:R-:W-:Y:S01]  /*f380*/  HMMA.16816.F32.BF16 R112, R76, R74, R88 ;  /* 0x0000004a4c70723c */ /* 0x000fe20000041858 */
[----:B------:R-:W-:Y:S04]  /*f390*/  LDSM.16.M88.4 R72, [R62+0x2000] ;  /* 0x002000003e48783b */ /* 0x000fe80000000200 */
[----:B------:R-:W-:Y:S03]  /*f3a0*/  LDSM.16.M88.4 R88, [R50+0x7000] ;  /* 0x007000003258783b */ /* 0x000fe60000000200 */
[C---:B--2---:R-:W-:Y:S01]  /*f3b0*/  HMMA.16816.F32.BF16 R24, R64.reuse, R44, R24 ;  /* 0x0000002c4018723c */ /* 0x044fe20000041818 */
[----:B------:R-:W-:Y:S07]  /*f3c0*/  LDSM.16.M88.4 R76, [R50+0x8000] ;  /* 0x00800000324c783b */ /* 0x000fee0000000200 */
[C---:B------:R-:W-:Y:S01]  /*f3d0*/  HMMA.16816.F32.BF16 R20, R64.reuse, R46, R20 ;  /* 0x0000002e4014723c */ /* 0x040fe20000041814 */
[----:B------:R-:W2:Y:S07]  /*f3e0*/  LDSM.16.M88.4 R44, [R50+0x7400] ;  /* 0x00740000322c783b */ /* 0x000eae0000000200 */
[C---:B-1----:R-:W-:Y:S08]  /*f3f0*/  HMMA.16816.F32.BF16 R92, R64.reuse, R56, R92 ;  /* 0x00000038405c723c */ /* 0x042ff0000004185c */
[C---:B------:R-:W-:Y:S01]  /*f400*/  HMMA.16816.F32.BF16 R112, R64.reuse, R58, R112 ;  /* 0x0000003a4070723c */ /* 0x040fe20000041870 */
[----:B------:R-:W1:Y:S07]  /*f410*/  LDSM.16.M88.4 R56, [R50+0x7c00] ;  /* 0x007c00003238783b */ /* 0x000e6e0000000200 */
[C---:B---3--:R-:W-:Y:S08]  /*f420*/  HMMA.16816.F32.BF16 R40, R64.reuse, R52, R40 ;  /* 0x000000344028723c */ /* 0x048ff00000041828 */
[C---:B------:R-:W-:Y:S01]  /*f430*/  HMMA.16816.F32.BF16 R36, R64.reuse, R54, R36 ;  /* 0x000000364024723c */ /* 0x040fe20000041824 */
[----:B------:R-:W3:Y:S07]  /*f440*/  LDSM.16.M88.4 R52, [R198+0x8c00] ;  /* 0x008c0000c634783b */ /* 0x000eee0000000200 */
[C---:B------:R-:W-:Y:S08]  /*f450*/  HMMA.16816.F32.BF16 R32, R64.reuse, R68, R32 ;  /* 0x000000444020723c */ /* 0x040ff00000041820 */
[C---:B------:R-:W-:Y:S01]  /*f460*/  HMMA.16816.F32.BF16 R28, R64.reuse, R70, R28 ;  /* 0x00000046401c723c */ /* 0x040fe2000004181c */
[----:B------:R-:W4:Y:S07]  /*f470*/  LDSM.16.M88.4 R68, [R50+0x7800] ;  /* 0x007800003244783b */ /* 0x000f2e0000000200 */
[----:B------:R-:W-:Y:S08]  /*f480*/  HMMA.16816.F32.BF16 R16, R64, R108, R16 ;  /* 0x0000006c4010723c */ /* 0x000ff00000041810 */
[C---:B--2---:R-:W-:Y:S08]  /*f490*/  HMMA.16816.F32.BF16 R32, R72.reuse, R44, R32 ;  /* 0x0000002c4820723c */ /* 0x044ff00000041820 */
[----:B------:R-:W-:Y:S01]  /*f4a0*/  HMMA.16816.F32.BF16 R28, R72, R46, R28 ;  /* 0x0000002e481c723c */ /* 0x000fe2000004181c */
[----:B------:R-:W2:Y:S07]  /*f4b0*/  LDSM.16.M88.4 R44, [R50+0x8400] ;  /* 0x00840000322c783b */ /* 0x000eae0000000200 */
[----:B------:R-:W-:Y:S08]  /*f4c0*/  HMMA.16816.F32.BF16 R12, R64, R110, R12 ;  /* 0x0000006e400c723c */ /* 0x000ff0000004180c */
[----:B-1----:R-:W-:Y:S08]  /*f4d0*/  HMMA.16816.F32.BF16 R16, R72, R56, R16 ;  /* 0x000000384810723c */ /* 0x002ff00000041810 */
[C---:B------:R-:W-:Y:S08]  /*f4e0*/  HMMA.16816.F32.BF16 R104, R64.reuse, R124, R104 ;  /* 0x0000007c4068723c */ /* 0x040ff00000041868 */
[C---:B---3--:R-:W-:Y:S08]  /*f4f0*/  HMMA.16816.F32.BF16 R84, R64.reuse, R52, R84 ;  /* 0x000000344054723c */ /* 0x048ff00000041854 */
[----:B------:R-:W-:Y:S01]  /*f500*/  HMMA.16816.F32.BF16 R80, R64, R54, R80 ;  /* 0x000000364050723c */ /* 0x000fe20000041850 */
[----:B------:R-:W1:Y:S07]  /*f510*/  LDSM.16.M88.4 R52, [R50+0x8800] ;  /* 0x008800003234783b */ /* 0x000e6e0000000200 */
[C---:B------:R-:W-:Y:S01]  /*f520*/  HMMA.16816.F32.BF16 R12, R72.reuse, R58, R12 ;  /* 0x0000003a480c723c */ /* 0x040fe2000004180c */
[----:B------:R-:W3:Y:S07]  /*f530*/  LDSM.16.M88.4 R56, [R50+0x8c00] ;  /* 0x008c00003238783b */ /* 0x000eee0000000200 */
[----:B------:R-:W-:Y:S08]  /*f540*/  HMMA.16816.F32.BF16 R40, R72, R88, R40 ;  /* 0x000000584828723c */ /* 0x000ff00000041828 */
[C---:B------:R-:W-:Y:S08]  /*f550*/  HMMA.16816.F32.BF16 R96, R64.reuse, R126, R96 ;  /* 0x0000007e4060723c */ /* 0x040ff00000041860 */
[C---:B------:R-:W-:Y:S08]  /*f560*/  HMMA.16816.F32.BF16 R4, R64.reuse, R130, R4 ;  /* 0x000000824004723c */ /* 0x040ff00000041804 */
[----:B------:R-:W-:Y:S08]  /*f570*/  HMMA.16816.F32.BF16 R8, R64, R128, R8 ;  /* 0x000000804008723c */ /* 0x000ff00000041808 */
[C---:B------:R-:W-:Y:S05]  /*f580*/  HMMA.16816.F32.BF16 R36, R72.reuse, R90, R36 ;  /* 0x0000005a4824723c */ /* 0x040fea0000041824 */
[----:B------:R-:W-:Y:S01]  /*f590*/  FMUL.FTZ R17, R17, R48 ;  /* 0x0000003011117220 */ /* 0x000fe20000410000 */
[----:B------:R-:W-:Y:S01]  /*f5a0*/  IADD3 R51, PT, PT, R214, R100, R51 ;  /* 0x00000064d6337210 */ /* 0x000fe20007ffe033 */
[----:B------:R-:W-:Y:S01]  /*f5b0*/  FMUL.FTZ R41, R41, R48 ;  /* 0x0000003029297220 */ /* 0x000fe20000410000 */
[----:B------:R-:W-:Y:S01]  /*f5c0*/  IADD3 R0, PT, PT, R0, R60, -R217 ;  /* 0x0000003c00007210 */ /* 0x000fe20007ffe8d9 */
[----:B----4-:R-:W-:Y:S03]  /*f5d0*/  HMMA.16816.F32.BF16 R20, R72, R70, R20 ;  /* 0x000000464814723c */ /* 0x010fe60000041814 */
[----:B------:R-:W-:-:S05]  /*f5e0*/  FMUL.FTZ R40, R40, R48 ;  /* 0x0000003028287220 */ /* 0x000fca0000410000 */
[----:B------:R-:W-:Y:S03]  /*f5f0*/  HMMA.16816.F32.BF16 R24, R72, R68, R24 ;  /* 0x000000444818723c */ /* 0x000fe60000041818 */
[----:B------:R-:W-:-:S05]  /*f600*/  FMUL.FTZ R32, R32, R48 ;  /* 0x0000003020207220 */ /* 0x000fca0000410000 */
[C---:B--2---:R-:W-:Y:S01]  /*f610*/  HMMA.16816.F32.BF16 R104, R72.reuse, R44, R104 ;  /* 0x0000002c4868723c */ /* 0x044fe20000041868 */
[----:B------:R2:W-:Y:S02]  /*f620*/  MUFU.TANH R44, R17 ;  /* 0x00000011002c7308 */ /* 0x0005e40000002400 */
[-C--:B------:R-:W-:Y:S01]  /*f630*/  FMUL.FTZ R36, R36, R48.reuse ;  /* 0x0000003024247220 */ /* 0x080fe20000410000 */
[-C--:B------:R-:W-:Y:S01]  /*f640*/  FMUL.FTZ R37, R37, R48.reuse ;  /* 0x0000003025257220 */ /* 0x080fe20000410000 */
[-C--:B------:R-:W-:Y:S01]  /*f650*/  FMUL.FTZ R13, R13, R48.reuse ;  /* 0x000000300d0d7220 */ /* 0x080fe20000410000 */
[-C--:B------:R-:W-:Y:S01]  /*f660*/  FMUL.FTZ R29, R29, R48.reuse ;  /* 0x000000301d1d7220 */ /* 0x080fe20000410000 */
[-C--:B------:R-:W-:Y:S01]  /*f670*/  FMUL.FTZ R33, R33, R48.reuse ;  /* 0x0000003021217220 */ /* 0x080fe20000410000 */
[-C--:B------:R-:W-:Y:S01]  /*f680*/  FMUL.FTZ R28, R28, R48.reuse ;  /* 0x000000301c1c7220 */ /* 0x080fe20000410000 */
[----:B------:R-:W-:Y:S03]  /*f690*/  HMMA.16816.F32.BF16 R96, R72, R46, R96 ;  /* 0x0000002e4860723c */ /* 0x000fe60000041860 */
[----:B------:R-:W-:Y:S01]  /*f6a0*/  IADD3 R46, PT, PT, R60, -R217, -R3 ;  /* 0x800000d93c2e7210 */ /* 0x000fe20007ffe803 */
[----:B------:R-:W-:Y:S01]  /*f6b0*/  IMAD.IADD R3, R51, 0x1, R0 ;  /* 0x0000000133037824 */ /* 0x000fe200078e0200 */
[----:B------:R-:W4:Y:S01]  /*f6c0*/  MUFU.TANH R41, R41 ;  /* 0x0000002900297308 */ /* 0x000f220000002400 */
[----:B------:R-:W-:-:S02]  /*f6d0*/  FMUL.FTZ R16, R16, R48 ;  /* 0x0000003010107220 */ /* 0x000fc40000410000 */
[C---:B-1----:R-:W-:Y:S03]  /*f6e0*/  HMMA.16816.F32.BF16 R92, R72.reuse, R52, R92 ;  /* 0x00000034485c723c */ /* 0x042fe6000004185c */
[-C--:B------:R-:W-:Y:S01]  /*f6f0*/  FMUL.FTZ R12, R12, R48.reuse ;  /* 0x000000300c0c7220 */ /* 0x080fe20000410000 */
[----:B--2---:R-:W-:Y:S01]  /*f700*/  IMAD.SHL.U32 R17, R196, 0x2, RZ ;  /* 0x00000002c4117824 */ /* 0x004fe200078e00ff */
[----:B------:R-:W1:Y:S03]  /*f710*/  MUFU.TANH R40, R40 ;  /* 0x0000002800287308 */ /* 0x000e660000002400 */
[C---:B------:R-:W-:Y:S03]  /*f720*/  HMMA.16816.F32.BF16 R112, R72.reuse, R54, R112 ;  /* 0x000000364870723c */ /* 0x040fe60000041870 */
[----:B------:R-:W-:Y:S01]  /*f730*/  LOP3.LUT R0, R17, 0x6, RZ, 0xc0, !PT ;  /* 0x0000000611007812 */ /* 0x000fe200078ec0ff */
[-C--:B------:R-:W-:Y:S01]  /*f740*/  FMUL.FTZ R35, R35, R48.reuse ;  /* 0x0000003023237220 */ /* 0x080fe20000410000 */
[-C--:B------:R-:W-:Y:S01]  /*f750*/  FMUL.FTZ R30, R30, R48.reuse ;  /* 0x000000301e1e7220 */ /* 0x080fe20000410000 */
[-C--:B------:R-:W-:Y:S01]  /*f760*/  FMUL.FTZ R31, R31, R48.reuse ;  /* 0x000000301f1f7220 */ /* 0x080fe20000410000 */
[-C--:B------:R-:W-:Y:S01]  /*f770*/  FMUL.FTZ R18, R18, R48.reuse ;  /* 0x0000003012127220 */ /* 0x080fe20000410000 */
[-C--:B------:R-:W-:Y:S01]  /*f780*/  FMUL.FTZ R14, R14, R48.reuse ;  /* 0x000000300e0e7220 */ /* 0x080fe20000410000 */
[-C--:B------:R-:W-:Y:S01]  /*f790*/  FMUL.FTZ R19, R19, R48.reuse ;  /* 0x0000003013137220 */ /* 0x080fe20000410000 */
[----:B------:R-:W-:Y:S03]  /*f7a0*/  HMMA.16816.F32.BF16 R4, R72, R78, R4 ;  /* 0x0000004e4804723c */ /* 0x000fe60000041804 */
[----:B------:R-:W-:Y:S01]  /*f7b0*/  IMAD.IADD R0, R49, 0x1, R0 ;  /* 0x0000000131007824 */ /* 0x000fe200078e0200 */
[----:B------:R-:W2:Y:S01]  /*f7c0*/  MUFU.TANH R32, R32 ;  /* 0x0000002000207308 */ /* 0x000ea20000002400 */
[----:B------:R-:W-:-:S03]  /*f7d0*/  FMUL.FTZ R15, R15, R48 ;  /* 0x000000300f0f7220 */ /* 0x000fc60000410000 */
[----:B------:R-:W-:-:S04]  /*f7e0*/  DEPBAR.LE SB0, 0x0 ;  /* 0x000080000000791a */ /* 0x000fc80000000000 */
[C---:B------:R-:W-:Y:S01]  /*f7f0*/  HMMA.16816.F32.BF16 R8, R72.reuse, R76, R8 ;  /* 0x0000004c4808723c */ /* 0x040fe20000041808 */
[----:B------:R-:W2:Y:S04]  /*f800*/  MUFU.TANH R36, R36 ;  /* 0x0000002400247308 */ /* 0x000ea80000002400 */
[----:B------:R-:W-:Y:S02]  /*f810*/  IMAD.IADD R225, R51, 0x1, R46 ;  /* 0x0000000133e17824 */ /* 0x000fe400078e022e */
[-C--:B------:R-:W-:Y:S01]  /*f820*/  FMUL.FTZ R20, R20, R48.reuse ;  /* 0x0000003014147220 */ /* 0x080fe20000410000 */
[-C--:B------:R-:W-:Y:S01]  /*f830*/  FMUL.FTZ R24, R24, R48.reuse ;  /* 0x0000003018187220 */ /* 0x080fe20000410000 */
[----:B------:R-:W-:Y:S01]  /*f840*/  FMUL.FTZ R25, R25, R48 ;  /* 0x0000003019197220 */ /* 0x000fe20000410000 */
[----:B------:R-:W2:Y:S01]  /*f850*/  MUFU.TANH R37, R37 ;  /* 0x0000002500257308 */ /* 0x000ea20000002400 */
[----:B---3--:R-:W-:Y:S03]  /*f860*/  HMMA.16816.F32.BF16 R84, R72, R56, R84 ;  /* 0x000000384854723c */ /* 0x008fe60000041854 */
[----:B------:R-:W-:-:S04]  /*f870*/  VIADD R70, R0, 0x10 ;  /* 0x0000001000467836 */ /* 0x000fc80000000000 */
[----:B------:R3:W-:Y:S01]  /*f880*/  MUFU.TANH R132, R13 ;  /* 0x0000000d00847308 */ /* 0x0007e20000002400 */
[----:B------:R-:W-:Y:S03]  /*f890*/  HMMA.16816.F32.BF16 R80, R72, R58, R80 ;  /* 0x0000003a4850723c */ /* 0x000fe60000041850 */
[----:B------:R-:W-:Y:S01]  /*f8a0*/  ISETP.GT.AND P1, PT, R225, R0, PT ;  /* 0x00000000e100720c */ /* 0x000fe20003f24270 */
[----:B------:R-:W-:-:S03]  /*f8b0*/  VIADD R50, R0, 0x8 ;  /* 0x0000000800327836 */ /* 0x000fc60000000000 */
[----:B------:R-:W2:Y:S01]  /*f8c0*/  MUFU.TANH R29, R29 ;  /* 0x0000001d001d7308 */ /* 0x000ea20000002400 */
[C---:B------:R-:W-:Y:S02]  /*f8d0*/  VIADD R72, R0.reuse, 0x9 ;  /* 0x0000000900487836 */ /* 0x040fe40000000000 */
[----:B------:R-:W-:Y:S01]  /*f8e0*/  FMUL.FTZ R21, R21, R48 ;  /* 0x0000003015157220 */ /* 0x000fe20000410000 */
[----:B---3--:R-:W-:-:S04]  /*f8f0*/  VIADD R13, R0, 0x1 ;  /* 0x00000001000d7836 */ /* 0x008fc80000000000 */
[----:B------:R-:W3:Y:S01]  /*f900*/  MUFU.TANH R33, R33 ;  /* 0x0000002100217308 */ /* 0x000ee20000002400 */
[----:B------:R-:W-:-:S07]  /*f910*/  ISETP.GT.AND P2, PT, R225, R13, PT ;  /* 0x0000000de100720c */ /* 0x000fce0003f44270 */
[----:B------:R-:W3:Y:S01]  /*f920*/  MUFU.TANH R28, R28 ;  /* 0x0000001c001c7308 */ /* 0x000ee20000002400 */
[----:B------:R-:W-:Y:S01]  /*f930*/  FMUL.FTZ R168, R4, R48 ;  /* 0x0000003004a87220 */ /* 0x000fe20000410000 */
[----:B----4-:R-:W-:Y:S01]  /*f940*/  FSEL R41, R41, -INF , !P2 ;  /* 0xff80000029297808 */ /* 0x010fe20005000000 */
[----:B------:R-:W-:Y:S01]  /*f950*/  VIADD R4, R0, 0x19 ;  /* 0x0000001900047836 */ /* 0x000fe20000000000 */
[----:B-1----:R-:W-:-:S04]  /*f960*/  FSEL R40, R40, -INF , !P1 ;  /* 0xff80000028287808 */ /* 0x002fc80004800000 */
[----:B------:R-:W1:Y:S01]  /*f970*/  MUFU.TANH R20, R20 ;  /* 0x0000001400147308 */ /* 0x000e620000002400 */
[C---:B------:R-:W-:Y:S01]  /*f980*/  ISETP.GT.AND P2, PT, R225.reuse, R70, PT ;  /* 0x00000046e100720c */ /* 0x040fe20003f44270 */
[----:B------:R-:W-:Y:S01]  /*f990*/  FMUL.FTZ R8, R8, R48 ;  /* 0x0000003008087220 */ /* 0x000fe20000410000 */
[C---:B------:R-:W-:Y:S01]  /*f9a0*/  VIADD R75, R0.reuse, 0x11 ;  /* 0x00000011004b7836 */ /* 0x040fe20000000000 */
[----:B------:R-:W-:Y:S01]  /*f9b0*/  ISETP.GT.AND P4, PT, R225, R50, PT ;  /* 0x00000032e100720c */ /* 0x000fe20003f84270 */
[----:B------:R-:W-:-:S03]  /*f9c0*/  VIADD R74, R0, 0x18 ;  /* 0x00000018004a7836 */ /* 0x000fc60000000000 */
[----:B------:R-:W4:Y:S01]  /*f9d0*/  MUFU.TANH R24, R24 ;  /* 0x0000001800187308 */ /* 0x000f220000002400 */
[----:B------:R-:W-:-:S07]  /*f9e0*/  ISETP.GT.AND P1, PT, R225, R72, PT ;  /* 0x00000048e100720c */ /* 0x000fce0003f24270 */
[----:B------:R-:W4:Y:S01]  /*f9f0*/  MUFU.TANH R25, R25 ;  /* 0x0000001900197308 */ /* 0x000f220000002400 */
[----:B--2---:R-:W-:Y:S01]  /*fa00*/  FSEL R32, R32, -INF , !P2 ;  /* 0xff80000020207808 */ /* 0x004fe20005000000 */
[----:B------:R-:W-:Y:S01]  /*fa10*/  VIADD R71, R0, 0x28 ;  /* 0x0000002800477836 */ /* 0x000fe20000000000 */
[----:B------:R-:W-:Y:S01]  /*fa20*/  FSEL R36, R36, -INF , !P4 ;  /* 0xff80000024247808 */ /* 0x000fe20006000000 */
[----:B------:R-:W-:Y:S01]  /*fa30*/  VIADD R73, R0, 0x21 ;  /* 0x0000002100497836 */ /* 0x000fe20000000000 */
[----:B------:R-:W-:-:S03]  /*fa40*/  FSEL R37, R37, -INF , !P1 ;  /* 0xff80000025257808 */ /* 0x000fc60004800000 */
[----:B------:R-:W2:Y:S01]  /*fa50*/  MUFU.TANH R21, R21 ;  /* 0x0000001500157308 */ /* 0x000ea20000002400 */
[C---:B------:R-:W-:Y:S02]  /*fa60*/  ISETP.GT.AND P2, PT, R225.reuse, R4, PT ;  /* 0x00000004e100720c */ /* 0x040fe40003f44270 */
[C---:B------:R-:W-:Y:S02]  /*fa70*/  ISETP.GT.AND P4, PT, R225.reuse, R75, PT ;  /* 0x0000004be100720c */ /* 0x040fe40003f84270 */
[----:B------:R-:W-:-:S03]  /*fa80*/  ISETP.GT.AND P1, PT, R225, R74, PT ;  /* 0x0000004ae100720c */ /* 0x000fc60003f24270 */
[----:B------:R-:W2:Y:S01]  /*fa90*/  MUFU.TANH R16, R16 ;  /* 0x0000001000107308 */ /* 0x000ea20000002400 */
[-C--:B------:R-:W-:Y:S01]  /*faa0*/  FMUL.FTZ R5, R5, R48.reuse ;  /* 0x0000003005057220 */ /* 0x080fe20000410000 */
[----:B------:R-:W-:Y:S01]  /*fab0*/  FMUL.FTZ R9, R9, R48 ;  /* 0x0000003009097220 */ /* 0x000fe20000410000 */
[----:B------:R-:W-:-:S05]  /*fac0*/  FSEL R29, R29, -INF , !P2 ;  /* 0xff8000001d1d7808 */ /* 0x000fca0005000000 */
[----:B------:R1:W2:Y:S01]  /*fad0*/  MUFU.TANH R170, R8 ;  /* 0x0000000800aa7308 */ /* 0x0002a20000002400 */
[C---:B------:R-:W-:Y:S01]  /*fae0*/  VIADD R66, R0.reuse, 0x31 ;  /* 0x0000003100427836 */ /* 0x040fe20000000000 */
[----:B---3--:R-:W-:Y:S01]  /*faf0*/  FSEL R33, R33, -INF , !P4 ;  /* 0xff80000021217808 */ /* 0x008fe20006000000 */
[----:B------:R-:W-:Y:S01]  /*fb00*/  VIADD R69, R0, 0x29 ;  /* 0x0000002900457836 */ /* 0x000fe20000000000 */
[----:B------:R-:W-:Y:S01]  /*fb10*/  FSEL R28, R28, -INF , !P1 ;  /* 0xff8000001c1c7808 */ /* 0x000fe20004800000 */
[----:B------:R-:W-:Y:S01]  /*fb20*/  VIADD R67, R0, 0x30 ;  /* 0x0000003000437836 */ /* 0x000fe20000000000 */
[C---:B------:R-:W-:Y:S02]  /*fb30*/  ISETP.GT.AND P2, PT, R225.reuse, R71, PT ;  /* 0x00000047e100720c */ /* 0x040fe40003f44270 */
[----:B------:R-:W3:Y:S01]  /*fb40*/  MUFU.TANH R12, R12 ;  /* 0x0000000c000c7308 */ /* 0x000ee20000002400 */
[----:B------:R-:W-:Y:S01]  /*fb50*/  ISETP.GT.AND P1, PT, R225, R73, PT ;  /* 0x00000049e100720c */ /* 0x000fe20003f24270 */
[----:B------:R-:W-:Y:S01]  /*fb60*/  FMUL.FTZ R96, R96, R48 ;  /* 0x0000003060607220 */ /* 0x000fe20000410000 */
[----:B-1----:R-:W-:-:S05]  /*fb70*/  VIADD R8, R0, 0x20 ;  /* 0x0000002000087836 */ /* 0x002fca0000000000 */
[----:B------:R-:W1:Y:S01]  /*fb80*/  MUFU.TANH R154, R5 ;  /* 0x00000005009a7308 */ /* 0x000e620000002400 */
[----:B------:R-:W-:Y:S01]  /*fb90*/  FMUL.FTZ R104, R104, R48 ;  /* 0x0000003068687220 */ /* 0x000fe20000410000 */
[----:B------:R-:W-:Y:S01]  /*fba0*/  ISETP.GT.AND P4, PT, R225, R8, PT ;  /* 0x00000008e100720c */ /* 0x000fe20003f84270 */
[----:B------:R-:W-:Y:S01]  /*fbb0*/  FMUL.FTZ R105, R105, R48 ;  /* 0x0000003069697220 */ /* 0x000fe20000410000 */
[----:B------:R-:W-:-:S04]  /*fbc0*/  FSEL R184, R20, -INF , !P2 ;  /* 0xff80000014b87808 */ /* 0x000fc80005000000 */
[----:B------:R-:W1:Y:S01]  /*fbd0*/  MUFU.TANH R150, R9 ;  /* 0x0000000900967308 */ /* 0x000e620000002400 */
[----:B------:R-:W-:Y:S01]  /*fbe0*/  VIADD R59, R0, 0x40 ;  /* 0x00000040003b7836 */ /* 0x000fe20000000000 */
[----:B----4-:R-:W-:Y:S01]  /*fbf0*/  FSEL R186, R24, -INF , !P4 ;  /* 0xff80000018ba7808 */ /* 0x010fe20006000000 */
[C---:B------:R-:W-:Y:S01]  /*fc00*/  VIADD R65, R0.reuse, 0x38 ;  /* 0x0000003800417836 */ /* 0x040fe20000000000 */
[----:B------:R-:W-:Y:S01]  /*fc10*/  FSEL R25, R25, -INF , !P1 ;  /* 0xff80000019197808 */ /* 0x000fe20004800000 */
[----:B------:R-:W-:Y:S01]  /*fc20*/  VIADD R64, R0, 0x39 ;  /* 0x0000003900407836 */ /* 0x000fe20000000000 */
[C---:B------:R-:W-:Y:S02]  /*fc30*/  ISETP.GT.AND P2, PT, R225.reuse, R66, PT ;  /* 0x00000042e100720c */ /* 0x040fe40003f44270 */
[----:B------:R-:W4:Y:S01]  /*fc40*/  MUFU.TANH R168, R168 ;  /* 0x000000a800a87308 */ /* 0x000f220000002400 */
[C---:B------:R-:W-:Y:S02]  /*fc50*/  ISETP.GT.AND P4, PT, R225.reuse, R69, PT ;  /* 0x00000045e100720c */ /* 0x040fe40003f84270 */
[----:B------:R-:W-:Y:S01]  /*fc60*/  ISETP.GT.AND P1, PT, R225, R67, PT ;  /* 0x00000043e100720c */ /* 0x000fe20003f24270 */
[-C--:B------:R-:W-:Y:S01]  /*fc70*/  FMUL.FTZ R93, R93, R48.reuse ;  /* 0x000000305d5d7220 */ /* 0x080fe20000410000 */
[-C--:B------:R-:W-:Y:S01]  /*fc80*/  FMUL.FTZ R97, R97, R48.reuse ;  /* 0x0000003061617220 */ /* 0x080fe20000410000 */
[----:B------:R-:W-:-:S02]  /*fc90*/  FMUL.FTZ R92, R92, R48 ;  /* 0x000000305c5c7220 */ /* 0x000fc40000410000 */
[----:B------:R-:W4:Y:S01]  /*fca0*/  MUFU.TANH R160, R96 ;  /* 0x0000006000a07308 */ /* 0x000f220000002400 */
[----:B------:R-:W-:Y:S01]  /*fcb0*/  FSEL R130, R44, -INF , !P2 ;  /* 0xff8000002c827808 */ /* 0x000fe20005000000 */
[C---:B------:R-:W-:Y:S01]  /*fcc0*/  VIADD R55, R0.reuse, 0x49 ;  /* 0x0000004900377836 */ /* 0x040fe20000000000 */
[----:B--2---:R-:W-:Y:S01]  /*fcd0*/  FSEL R24, R21, -INF , !P4 ;  /* 0xff80000015187808 */ /* 0x004fe20006000000 */
[----:B------:R-:W-:Y:S01]  /*fce0*/  VIADD R57, R0, 0x41 ;  /* 0x0000004100397836 */ /* 0x000fe20000000000 */
[----:B------:R-:W-:-:S03]  /*fcf0*/  FSEL R178, R16, -INF , !P1 ;  /* 0xff80000010b27808 */ /* 0x000fc60004800000 */
[----:B------:R-:W2:Y:S01]  /*fd00*/  MUFU.TANH R164, R104 ;  /* 0x0000006800a47308 */ /* 0x000ea20000002400 */
[C---:B------:R-:W-:Y:S01]  /*fd10*/  ISETP.GT.AND P2, PT, R225.reuse, R59, PT ;  /* 0x0000003be100720c */ /* 0x040fe20003f44270 */
[----:B------:R-:W-:Y:S01]  /*fd20*/  VIADD R56, R0, 0x48 ;  /* 0x0000004800387836 */ /* 0x000fe20000000000 */
[C---:B------:R-:W-:Y:S01]  /*fd30*/  ISETP.GT.AND P4, PT, R225.reuse, R65, PT ;  /* 0x00000041e100720c */ /* 0x040fe20003f84270 */
[----:B------:R-:W-:Y:S01]  /*fd40*/  FMUL.FTZ R62, R84, R48 ;  /* 0x00000030543e7220 */ /* 0x000fe20000410000 */
[----:B------:R-:W-:-:S03]  /*fd50*/  ISETP.GT.AND P1, PT, R225, R64, PT ;  /* 0x00000040e100720c */ /* 0x000fc60003f24270 */
[----:B------:R-:W2:Y:S01]  /*fd60*/  MUFU.TANH R162, R105 ;  /* 0x0000006900a27308 */ /* 0x000ea20000002400 */
[-C--:B------:R-:W-:Y:S01]  /*fd70*/  FMUL.FTZ R112, R112, R48.reuse ;  /* 0x0000003070707220 */ /* 0x080fe20000410000 */
[-C--:B------:R-:W-:Y:S01]  /*fd80*/  FMUL.FTZ R113, R113, R48.reuse ;  /* 0x0000003071717220 */ /* 0x080fe20000410000 */
[----:B------:R-:W-:Y:S01]  /*fd90*/  FSEL R170, R170, -INF , !P2 ;  /* 0xff800000aaaa7808 */ /* 0x000fe20005000000 */
[----:B------:R-:W-:Y:S01]  /*fda0*/  FMUL.FTZ R42, R42, R48 ;  /* 0x000000302a2a7220 */ /* 0x000fe20000410000 */
[----:B------:R-:W-:-:S03]  /*fdb0*/  VIADD R51, R0, 0x58 ;  /* 0x0000005800337836 */ /* 0x000fc60000000000 */
[----:B------:R-:W2:Y:S01]  /*fdc0*/  MUFU.TANH R138, R93 ;  /* 0x0000005d008a7308 */ /* 0x000ea20000002400 */
[----:B---3--:R-:W-:Y:S01]  /*fdd0*/  FSEL R176, R12, -INF , !P4 ;  /* 0xff8000000cb07808 */ /* 0x008fe20006000000 */
[----:B------:R-:W-:Y:S01]  /*fde0*/  VIADD R53, R0, 0x50 ;  /* 0x0000005000357836 */ /* 0x000fe20000000000 */
[----:B------:R-:W-:Y:S01]  /*fdf0*/  FSEL R132, R132, -INF , !P1 ;  /* 0xff80000084847808 */ /* 0x000fe20004800000 */
[----:B------:R-:W-:Y:S01]  /*fe00*/  VIADD R52, R0, 0x51 ;  /* 0x0000005100347836 */ /* 0x000fe20000000000 */
[----:B------:R-:W-:-:S03]  /*fe10*/  ISETP.GT.AND P2, PT, R225, R55, PT ;  /* 0x00000037e100720c */ /* 0x000fc60003f44270 */
[----:B------:R-:W3:Y:S01]  /*fe20*/  MUFU.TANH R158, R97 ;  /* 0x00000061009e7308 */ /* 0x000ee20000002400 */
[--C-:B------:R-:W-:Y:S01]  /*fe30*/  VIADDMNMX R224, R3, 0x1, R60.reuse, PT ;  /* 0x0000000103e07846 */ /* 0x100fe2000380013c */
[-C--:B------:R-:W-:Y:S01]  /*fe40*/  FMUL.FTZ R54, R81, R48.reuse ;  /* 0x0000003051367220 */ /* 0x080fe20000410000 */
[----:B------:R-:W-:Y:S01]  /*fe50*/  VIADDMNMX R222, R3, 0x9, R60, PT ;  /* 0x0000000903de7846 */ /* 0x000fe2000380013c */
[----:B------:R-:W-:Y:S01]  /*fe60*/  FMUL.FTZ R60, R85, R48 ;  /* 0x00000030553c7220 */ /* 0x000fe20000410000 */
[----:B------:R-:W-:-:S03]  /*fe70*/  ISETP.GT.AND P4, PT, R225, R57, PT ;  /* 0x00000039e100720c */ /* 0x000fc60003f84270 */
[----:B------:R-:W3:Y:S01]  /*fe80*/  MUFU.TANH R140, R92 ;  /* 0x0000005c008c7308 */ /* 0x000ee20000002400 */
[----:B------:R-:W-:Y:S01]  /*fe90*/  ISETP.GT.AND P1, PT, R225, R56, PT ;  /* 0x00000038e100720c */ /* 0x000fe20003f24270 */
[----:B------:R-:W-:Y:S01]  /*fea0*/  FMUL.FTZ R58, R80, R48 ;  /* 0x00000030503a7220 */ /* 0x000fe20000410000 */
[----:B-1----:R-:W-:Y:S01]  /*feb0*/  FSEL R154, R154, -INF , !P2 ;  /* 0xff8000009a9a7808 */ /* 0x002fe20005000000 */
[----:B------:R-:W-:Y:S01]  /*fec0*/  VIADD R45, R0, 0x61 ;  /* 0x00000061002d7836 */ /* 0x000fe20000000000 */
[----:B------:R-:W-:-:S03]  /*fed0*/  FSEL R150, R150, -INF , !P4 ;  /* 0xff80000096967808 */ /* 0x000fc60006000000 */
[----:B------:R-:W1:Y:S01]  /*fee0*/  MUFU.TANH R62, R62 ;  /* 0x0000003e003e7308 */ /* 0x000e620000002400 */
[----:B----4-:R-:W-:Y:S01]  /*fef0*/  FSEL R168, R168, -INF , !P1 ;  /* 0xff800000a8a87808 */ /* 0x010fe20004800000 */
[----:B------:R-:W-:Y:S01]  /*ff00*/  FMUL.FTZ R68, R43, R48 ;  /* 0x000000302b447220 */ /* 0x000fe20000410000 */
[C---:B------:R-:W-:Y:S01]  /*ff10*/  ISETP.GT.AND P2, PT, R225.reuse, R51, PT ;  /* 0x00000033e100720c */ /* 0x040fe20003f44270 */
[----:B------:R-:W-:Y:S01]  /*ff20*/  VIADD R47, R0, 0x59 ;  /* 0x00000059002f7836 */ /* 0x000fe20000000000 */
[----:B------:R-:W-:-:S03]  /*ff30*/  ISETP.GT.AND P4, PT, R225, R53, PT ;  /* 0x00000035e100720c */ /* 0x000fc60003f84270 */
[----:B------:R-:W4:Y:S01]  /*ff40*/  MUFU.TANH R134, R112 ;  /* 0x0000007000867308 */ /* 0x000f220000002400 */
[----:B------:R-:W-:Y:S01]  /*ff50*/  VIADD R46, R0, 0x60 ;  /* 0x00000060002e7836 */ /* 0x000fe20000000000 */
[----:B------:R-:W-:-:S06]  /*ff60*/  ISETP.GT.AND P1, PT, R225, R52, PT ;  /* 0x00000034e100720c */ /* 0x000fcc0003f24270 */
[----:B------:R-:W4:Y:S01]  /*ff70*/  MUFU.TANH R128, R113 ;  /* 0x0000007100807308 */ /* 0x000f220000002400 */
[----:B------:R-:W-:Y:S01]  /*ff80*/  VIADD R223, R225, 0x8 ;  /* 0x00000008e1df7836 */ /* 0x000fe20000000000 */
[----:B------:R-:W-:Y:S01]  /*ff90*/  FSEL R160, R160, -INF , !P2 ;  /* 0xff800000a0a07808 */ /* 0x000fe20005000000 */
[----:B------:R-:W-:Y:S01]  /*ffa0*/  VIADD R9, R0, 0x70 ;  /* 0x0000007000097836 */ /* 0x000fe20000000000 */
[----:B--2---:R-:W-:-:S04]  /*ffb0*/  FSEL R164, R164, -INF , !P4 ;  /* 0xff800000a4a47808 */ /* 0x004fc80006000000 */
[----:B------:R-:W2:Y:S01]  /*ffc0*/  MUFU.TANH R42, R42 ;  /* 0x0000002a002a7308 */ /* 0x000ea20000002400 */
[----:B------:R-:W-:Y:S01]  /*ffd0*/  FSEL R162, R162, -INF , !P1 ;  /* 0xff800000a2a27808 */ /* 0x000fe20004800000 */
[C---:B------:R-:W-:Y:S01]  /*ffe0*/  VIADD R43, R0.reuse, 0x68 ;  /* 0x00000068002b7836 */ /* 0x040fe20000000000 */
[----:B------:R-:W-:Y:S01]  /*fff0*/  ISETP.GT.AND P2, PT, R225, R45, PT ;  /* 0x0000002de100720c */ /* 0x000fe20003f44270 */
[----:B------:R-:W-:-:S04]  /*10000*/  VIADD R17, R0, 0x69 ;  /* 0x0000006900117836 */ /* 0x000fc80000000000 */
[----:B------:R-:W2:Y:S01]  /*10010*/  MUFU.TANH R54, R54 ;  /* 0x0000003600367308 */ /* 0x000ea20000002400 */
[C---:B------:R-:W-:Y:S01]  /*10020*/  ISETP.GT.AND P4, PT, R225.reuse, R47, PT ;  /* 0x0000002fe100720c */ /* 0x040fe20003f84270 */
[----:B------:R-:W-:Y:S01]  /*10030*/  FMUL.FTZ R12, R38, R48 ;  /* 0x00000030260c7220 */ /* 0x000fe20000410000 */
[----:B------:R-:W-:-:S05]  /*10040*/  ISETP.GT.AND P1, PT, R225, R46, PT ;  /* 0x0000002ee100720c */ /* 0x000fca0003f24270 */
[----:B------:R-:W2:Y:S01]  /*10050*/  MUFU.TANH R60, R60 ;  /* 0x0000003c003c7308 */ /* 0x000ea20000002400 */
[C---:B------:R-:W-:Y:S01]  /*10060*/  VIADD R5, R0.reuse, 0x71 ;  /* 0x0000007100057836 */ /* 0x040fe20000000000 */
[----:B------:R-:W-:-:S06]  /*10070*/  ISETP.GE.AND P5, PT, R0, R224, PT ;  /* 0x000000e00000720c */ /* 0x000fcc0003fa6270 */
[----:B------:R-:W2:Y:S01]  /*10080*/  MUFU.TANH R58, R58 ;  /* 0x0000003a003a7308 */ /* 0x000ea20000002400 */
[C---:B------:R-:W-:Y:S01]  /*10090*/  VIADD R3, R0.reuse, 0x78 ;  /* 0x0000007800037836 */ /* 0x040fe20000000000 */
[C---:B------:R-:W-:Y:S02]  /*100a0*/  ISETP.GE.AND P0, PT, R0.reuse, R222, PT ;  /* 0x000000de0000720c */ /* 0x040fe40003f06270 */
[----:B------:R-:W-:Y:S01]  /*100b0*/  ISETP.GT.AND P3, PT, R223, R0, PT ;  /* 0x00000000df00720c */ /* 0x000fe20003f64270 */
[----:B------:R-:W-:Y:S01]  /*100c0*/  VIADD R0, R0, 0x79 ;  /* 0x0000007900007836 */ /* 0x000fe20000000000 */
[----:B------:R-:W-:Y:S02]  /*100d0*/  FSEL R138, R138, -INF , !P2 ;  /* 0xff8000008a8a7808 */ /* 0x000fe40005000000 */
[----:B------:R-:W2:Y:S01]  /*100e0*/  MUFU.TANH R68, R68 ;  /* 0x0000004400447308 */ /* 0x000ea20000002400 */
[----:B---3--:R-:W-:Y:S02]  /*100f0*/  FSEL R158, R158, -INF , !P4 ;  /* 0xff8000009e9e7808 */ /* 0x008fe40006000000 */
[----:B------:R-:W-:-:S02]  /*10100*/  FSEL R140, R140, -INF , !P1 ;  /* 0xff8000008c8c7808 */ /* 0x000fc40004800000 */
[C---:B------:R-:W-:Y:S02]  /*10110*/  ISETP.GT.AND P2, PT, R225.reuse, R9, PT ;  /* 0x00000009e100720c */ /* 0x040fe40003f44270 */
[C---:B------:R-:W-:Y:S02]  /*10120*/  ISETP.GT.AND P4, PT, R225.reuse, R43, PT ;  /* 0x0000002be100720c */ /* 0x040fe40003f84270 */
[----:B------:R-:W-:Y:S01]  /*10130*/  ISETP.GT.AND P1, PT, R225, R17, PT ;  /* 0x00000011e100720c */ /* 0x000fe20003f24270 */
[----:B------:R-:W3:Y:S01]  /*10140*/  MUFU.TANH R12, R12 ;  /* 0x0000000c000c7308 */ /* 0x000ee20000002400 */
[----:B-1----:R-:W-:Y:S01]  /*10150*/  FSEL R62, R62, -INF , !P2 ;  /* 0xff8000003e3e7808 */ /* 0x002fe20005000000 */
[----:B------:R-:W-:Y:S01]  /*10160*/  FMUL.FTZ R16, R39, R48 ;  /* 0x0000003027107220 */ /* 0x000fe20000410000 */
[----:B----4-:R-:W-:Y:S02]  /*10170*/  FSEL R134, R134, -INF , !P4 ;  /* 0xff80000086867808 */ /* 0x010fe40006000000 */
[----:B------:R-:W-:-:S02]  /*10180*/  FSEL R128, R128, -INF , !P1 ;  /* 0xff80000080807808 */ /* 0x000fc40004800000 */
[C---:B------:R-:W-:Y:S02]  /*10190*/  ISETP.GT.AND P2, PT, R225.reuse, R0, PT ;  /* 0x00000000e100720c */ /* 0x040fe40003f44270 */
[C---:B------:R-:W-:Y:S02]  /*101a0*/  ISETP.GT.AND P4, PT, R225.reuse, R5, PT ;  /* 0x00000005e100720c */ /* 0x040fe40003f84270 */
[----:B------:R-:W-:Y:S02]  /*101b0*/  ISETP.GT.AND P1, PT, R225, R3, PT ;  /* 0x00000003e100720c */ /* 0x000fe40003f24270 */
[----:B--2---:R-:W-:Y:S02]  /*101c0*/  FSEL R21, R42, -INF , !P3 ;  /* 0xff8000002a157808 */ /* 0x004fe40005800000 */
[----:B------:R-:W-:Y:S02]  /*101d0*/  FSEL R54, R54, -INF , !P2 ;  /* 0xff80000036367808 */ /* 0x000fe40005000000 */
[----:B------:R-:W-:-:S02]  /*101e0*/  FSEL R60, R60, -INF , !P4 ;  /* 0xff8000003c3c7808 */ /* 0x000fc40006000000 */
[----:B------:R-:W-:Y:S02]  /*101f0*/  FSEL R58, R58, -INF , !P1 ;  /* 0xff8000003a3a7808 */ /* 0x000fe40004800000 */
[----:B------:R-:W-:Y:S01]  /*10200*/  ISETP.GT.AND P2, PT, R223, R13, PT ;  /* 0x0000000ddf00720c */ /* 0x000fe20003f44270 */
[----:B------:R-:W1:Y:S01]  /*10210*/  MUFU.TANH R16, R16 ;  /* 0x0000001000107308 */ /* 0x000e620000002400 */
[C---:B------:R-:W-:Y:S01]  /*10220*/  ISETP.GE.AND P4, PT, R13.reuse, R224, PT ;  /* 0x000000e00d00720c */ /* 0x040fe20003f86270 */
[----:B------:R-:W-:Y:S01]  /*10230*/  FMUL.FTZ R20, R34, R48 ;  /* 0x0000003022147220 */ /* 0x000fe20000410000 */
[----:B------:R-:W-:Y:S02]  /*10240*/  ISETP.GE.AND P1, PT, R13, R222, PT ;  /* 0x000000de0d00720c */ /* 0x000fe40003f26270 */
[----:B------:R-:W-:Y:S02]  /*10250*/  FSEL R13, R40, -INF , !P5 ;  /* 0xff800000280d7808 */ /* 0x000fe40006800000 */
[----:B------:R-:W-:-:S02]  /*10260*/  FSEL R21, R21, -INF , !P0 ;  /* 0xff80000015157808 */ /* 0x000fc40004000000 */
[C---:B------:R-:W-:Y:S02]  /*10270*/  ISETP.GE.AND P5, PT, R50.reuse, R224, PT ;  /* 0x000000e03200720c */ /* 0x040fe40003fa6270 */
[----:B------:R-:W-:Y:S02]  /*10280*/  ISETP.GE.AND P3, PT, R50, R222, PT ;  /* 0x000000de3200720c */ /* 0x000fe40003f66270 */
[----:B------:R-:W-:Y:S02]  /*10290*/  ISETP.GT.AND P0, PT, R223, R50, PT ;  /* 0x00000032df00720c */ /* 0x000fe40003f04270 */
[----:B------:R-:W-:Y:S01]  /*102a0*/  FSEL R50, R68, -INF , !P2 ;  /* 0xff80000044327808 */ /* 0x000fe20005000000 */
[----:B------:R-:W2:Y:S01]  /*102b0*/  MUFU.TANH R20, R20 ;  /* 0x0000001400147308 */ /* 0x000ea20000002400 */
[----:B------:R-:W-:Y:S02]  /*102c0*/  FSEL R68, R41, -INF , !P4 ;  /* 0xff80000029447808 */ /* 0x000fe40006000000 */
[----:B------:R-:W-:-:S02]  /*102d0*/  FSEL R50, R50, -INF , !P1 ;  /* 0xff80000032327808 */ /* 0x000fc40004800000 */
[C---:B------:R-:W-:Y:S02]  /*102e0*/  ISETP.GE.AND P4, PT, R72.reuse, R224, PT ;  /* 0x000000e04800720c */ /* 0x040fe40003f86270 */
[----:B------:R-:W-:Y:S02]  /*102f0*/  ISETP.GE.AND P2, PT, R72, R222, PT ;  /* 0x000000de4800720c */ /* 0x000fe40003f46270 */
[----:B------:R-:W-:Y:S02]  /*10300*/  ISETP.GT.AND P1, PT, R223, R72, PT ;  /* 0x00000048df00720c */ /* 0x000fe40003f24270 */
[----:B---3--:R-:W-:Y:S02]  /*10310*/  FSEL R72, R12, -INF , !P0 ;  /* 0xff8000000c487808 */ /* 0x008fe40004000000 */
[----:B------:R-:W3:Y:S01]  /*10320*/  MUFU.TANH R12, R35 ;  /* 0x00000023000c7308 */ /* 0x000ee20000002400 */
[----:B-1----:R-:W-:Y:S01]  /*10330*/  FSEL R16, R16, -INF , !P1 ;  /* 0xff80000010107808 */ /* 0x002fe20004800000 */
[----:B------:R-:W-:Y:S01]  /*10340*/  FMUL.FTZ R26, R26, R48 ;  /* 0x000000301a1a7220 */ /* 0x000fe20000410000 */
[----:B------:R-:W-:-:S05]  /*10350*/  FSEL R72, R72, -INF , !P3 ;  /* 0xff80000048487808 */ /* 0x000fca0005800000 */
[----:B------:R-:W1:Y:S01]  /*10360*/  MUFU.TANH R30, R30 ;  /* 0x0000001e001e7308 */ /* 0x000e620000002400 */
[----:B------:R-:W-:Y:S02]  /*10370*/  FSEL R44, R36, -INF , !P5 ;  /* 0xff800000242c7808 */ /* 0x000fe40006800000 */
[C---:B------:R-:W-:Y:S02]  /*10380*/  ISETP.GT.AND P3, PT, R223.reuse, R70, PT ;  /* 0x00000046df00720c */ /* 0x040fe40003f64270 */
[C---:B------:R-:W-:Y:S02]  /*10390*/  ISETP.GE.AND P5, PT, R70.reuse, R224, PT ;  /* 0x000000e04600720c */ /* 0x040fe40003fa6270 */
[----:B------:R-:W-:Y:S02]  /*103a0*/  ISETP.GE.AND P0, PT, R70, R222, PT ;  /* 0x000000de4600720c */ /* 0x000fe40003f06270 */
[----:B------:R-:W-:Y:S02]  /*103b0*/  FSEL R70, R16, -INF , !P2 ;  /* 0xff80000010467808 */ /* 0x000fe40005000000 */
[----:B------:R-:W-:Y:S01]  /*103c0*/  ISETP.GT.AND P2, PT, R223, R75, PT ;  /* 0x0000004bdf00720c */ /* 0x000fe20003f44270 */
[----:B------:R-:W4:Y:S01]  /*103d0*/  MUFU.TANH R26, R26 ;  /* 0x0000001a001a7308 */ /* 0x000f220000002400 */
[----:B--2---:R-:W-:-:S02]  /*103e0*/  FSEL R20, R20, -INF , !P3 ;  /* 0xff80000014147808 */ /* 0x004fc40005800000 */
[----:B------:R-:W-:Y:S01]  /*103f0*/  FSEL R42, R37, -INF , !P4 ;  /* 0xff800000252a7808 */ /* 0x000fe20006000000 */
[----:B------:R-:W-:Y:S01]  /*10400*/  FMUL.FTZ R22, R22, R48 ;  /* 0x0000003016167220 */ /* 0x000fe20000410000 */
[C---:B------:R-:W-:Y:S02]  /*10410*/  ISETP.GE.AND P4, PT, R75.reuse, R224, PT ;  /* 0x000000e04b00720c */ /* 0x040fe40003f86270 */
[----:B------:R-:W-:Y:S01]  /*10420*/  ISETP.GE.AND P1, PT, R75, R222, PT ;  /* 0x000000de4b00720c */ /* 0x000fe20003f26270 */
[----:B------:R-:W2:Y:S01]  /*10430*/  MUFU.TANH R31, R31 ;  /* 0x0000001f001f7308 */ /* 0x000ea20000002400 */
[----:B---3--:R-:W-:Y:S01]  /*10440*/  FSEL R12, R12, -INF , !P2 ;  /* 0xff8000000c0c7808 */ /* 0x008fe20005000000 */
[----:B------:R-:W-:Y:S01]  /*10450*/  FMUL.FTZ R27, R27, R48 ;  /* 0x000000301b1b7220 */ /* 0x000fe20000410000 */
[----:B------:R-:W-:Y:S02]  /*10460*/  FSEL R40, R20, -INF , !P0 ;  /* 0xff80000014287808 */ /* 0x000fe40004000000 */
[----:B------:R-:W-:-:S02]  /*10470*/  ISETP.GT.AND P0, PT, R223, R74, PT ;  /* 0x0000004adf00720c */ /* 0x000fc40003f04270 */
[----:B------:R-:W-:Y:S02]  /*10480*/  FSEL R16, R33, -INF , !P4 ;  /* 0xff80000021107808 */ /* 0x000fe40006000000 */
[----:B------:R-:W-:Y:S02]  /*10490*/  FSEL R38, R12, -INF , !P1 ;  /* 0xff8000000c267808 */ /* 0x000fe40004800000 */
[C---:B------:R-:W-:Y:S02]  /*104a0*/  ISETP.GE.AND P4, PT, R4.reuse, R224, PT ;  /* 0x000000e00400720c */ /* 0x040fe40003f86270 */
[----:B------:R-:W-:Y:S02]  /*104b0*/  ISETP.GE.AND P2, PT, R4, R222, PT ;  /* 0x000000de0400720c */ /* 0x000fe40003f46270 */
[----:B------:R-:W-:Y:S01]  /*104c0*/  ISETP.GT.AND P1, PT, R223, R4, PT ;  /* 0x00000004df00720c */ /* 0x000fe20003f24270 */
[----:B------:R-:W3:Y:S01]  /*104d0*/  MUFU.TANH R22, R22 ;  /* 0x0000001600167308 */ /* 0x000ee20000002400 */
[----:B------:R-:W-:-:S02]  /*104e0*/  ISETP.GE.AND P3, PT, R74, R222, PT ;  /* 0x000000de4a00720c */ /* 0x000fc40003f66270 */
[----:B-1----:R-:W-:Y:S02]  /*104f0*/  FSEL R4, R30, -INF , !P0 ;  /* 0xff8000001e047808 */ /* 0x002fe40004000000 */
[----:B------:R-:W-:-:S03]  /*10500*/  FSEL R36, R32, -INF , !P5 ;  /* 0xff80000020247808 */ /* 0x000fc60006800000 */
[----:B------:R-:W1:Y:S01]  /*10510*/  MUFU.TANH R27, R27 ;  /* 0x0000001b001b7308 */ /* 0x000e620000002400 */
[----:B------:R-:W-:Y:S01]  /*10520*/  ISETP.GE.AND P5, PT, R74, R224, PT ;  /* 0x000000e04a00720c */ /* 0x000fe20003fa6270 */
[----:B------:R-:W-:Y:S01]  /*10530*/  FMUL.FTZ R23, R23, R48 ;  /* 0x0000003017177220 */ /* 0x000fe20000410000 */
[----:B------:R-:W-:Y:S02]  /*10540*/  FSEL R4, R4, -INF , !P3 ;  /* 0xff80000004047808 */ /* 0x000fe40005800000 */
[----:B------:R-:W-:Y:S02]  /*10550*/  ISETP.GT.AND P3, PT, R223, R8, PT ;  /* 0x00000008df00720c */ /* 0x000fe40003f64270 */
[----:B------:R-:W-:Y:S01]  /*10560*/  FSEL R20, R28, -INF , !P5 ;  /* 0xff8000001c147808 */ /* 0x000fe20006800000 */
[----:B------:R-:W1:Y:S01]  /*10570*/  MUFU.TANH R18, R18 ;  /* 0x0000001200127308 */ /* 0x000e620000002400 */
[C---:B------:R-:W-:Y:S02]  /*10580*/  ISETP.GE.AND P5, PT, R8.reuse, R224, PT ;  /* 0x000000e00800720c */ /* 0x040fe40003fa6270 */
[----:B------:R-:W-:-:S02]  /*10590*/  ISETP.GE.AND P0, PT, R8, R222, PT ;  /* 0x000000de0800720c */ /* 0x000fc40003f06270 */
[----:B----4-:R-:W-:Y:S02]  /*105a0*/  FSEL R26, R26, -INF , !P3 ;  /* 0xff8000001a1a7808 */ /* 0x010fe40005800000 */
[----:B--2---:R-:W-:Y:S01]  /*105b0*/  FSEL R8, R31, -INF , !P1 ;  /* 0xff8000001f087808 */ /* 0x004fe20004800000 */
[----:B------:R-:W2:Y:S01]  /*105c0*/  MUFU.TANH R23, R23 ;  /* 0x0000001700177308 */ /* 0x000ea20000002400 */
[----:B------:R-:W-:Y:S02]  /*105d0*/  FSEL R190, R26, -INF , !P0 ;  /* 0xff8000001abe7808 */ /* 0x000fe40004000000 */
[----:B------:R-:W-:Y:S02]  /*105e0*/  FSEL R8, R8, -INF , !P2 ;  /* 0xff80000008087808 */ /* 0x000fe40005000000 */
[C---:B------:R-:W-:Y:S02]  /*105f0*/  ISETP.GT.AND P0, PT, R223.reuse, R71, PT ;  /* 0x00000047df00720c */ /* 0x040fe40003f04270 */
[----:B------:R-:W-:Y:S01]  /*10600*/  ISETP.GT.AND P2, PT, R223, R73, PT ;  /* 0x00000049df00720c */ /* 0x000fe20003f44270 */
[----:B------:R-:W4:Y:S01]  /*10610*/  MUFU.TANH R14, R14 ;  /* 0x0000000e000e7308 */ /* 0x000f220000002400 */
[----:B------:R-:W-:-:S02]  /*10620*/  ISETP.GE.AND P3, PT, R71, R222, PT ;  /* 0x000000de4700720c */ /* 0x000fc40003f66270 */
[----:B---3--:R-:W-:Y:S02]  /*10630*/  FSEL R22, R22, -INF , !P0 ;  /* 0xff80000016167808 */ /* 0x008fe40004000000 */
[----:B------:R-:W-:Y:S02]  /*10640*/  ISETP.GE.AND P1, PT, R73, R222, PT ;  /* 0x000000de4900720c */ /* 0x000fe40003f26270 */
[----:B-1----:R-:W-:Y:S01]  /*10650*/  FSEL R27, R27, -INF , !P2 ;  /* 0xff8000001b1b7808 */ /* 0x002fe20005000000 */
[----:B------:R-:W1:Y:S01]  /*10660*/  MUFU.TANH R19, R19 ;  /* 0x0000001300137308 */ /* 0x000e620000002400 */
[----:B------:R-:W-:Y:S01]  /*10670*/  FSEL R188, R22, -INF , !P3 ;  /* 0xff80000016bc7808 */ /* 0x000fe20005800000 */
[----:B------:R-:W-:Y:S01]  /*10680*/  FMUL.FTZ R10, R10, R48 ;  /* 0x000000300a0a7220 */ /* 0x000fe20000410000 */
[----:B------:R-:W-:Y:S02]  /*10690*/  FSEL R32, R27, -INF , !P1 ;  /* 0xff8000001b207808 */ /* 0x000fe40004800000 */
[----:B------:R-:W-:-:S02]  /*106a0*/  ISETP.GT.AND P3, PT, R223, R67, PT ;  /* 0x00000043df00720c */ /* 0x000fc40003f64270 */
[----:B------:R-:W-:Y:S01]  /*106b0*/  ISETP.GT.AND P1, PT, R223, R69, PT ;  /* 0x00000045df00720c */ /* 0x000fe20003f24270 */
[----:B------:R-:W3:Y:S01]  /*106c0*/  MUFU.TANH R10, R10 ;  /* 0x0000000a000a7308 */ /* 0x000ee20000002400 */
[-C--:B------:R-:W-:Y:S02]  /*106d0*/  ISETP.GE.AND P0, PT, R67, R222.reuse, PT ;  /* 0x000000de4300720c */ /* 0x080fe40003f06270 */
[----:B------:R-:W-:Y:S02]  /*106e0*/  FSEL R18, R18, -INF , !P3 ;  /* 0xff80000012127808 */ /* 0x000fe40005800000 */
[----:B------:R-:W-:Y:S02]  /*106f0*/  ISETP.GE.AND P2, PT, R69, R222, PT ;  /* 0x000000de4500720c */ /* 0x000fe40003f46270 */
[----:B--2---:R-:W-:Y:S01]  /*10700*/  FSEL R23, R23, -INF , !P1 ;  /* 0xff80000017177808 */ /* 0x004fe20004800000 */
[----:B------:R-:W2:Y:S01]  /*10710*/  MUFU.TANH R15, R15 ;  /* 0x0000000f000f7308 */ /* 0x000ea20000002400 */
[----:B------:R-:W-:Y:S01]  /*10720*/  FSEL R182, R18, -INF , !P0 ;  /* 0xff80000012b67808 */ /* 0x000fe20004000000 */
[-C--:B------:R-:W-:Y:S01]  /*10730*/  FMUL.FTZ R11, R11, R48.reuse ;  /* 0x000000300b0b7220 */ /* 0x080fe20000410000 */
[----:B------:R-:W-:Y:S01]  /*10740*/  FSEL R28, R23, -INF , !P2 ;  /* 0xff800000171c7808 */ /* 0x000fe20005000000 */
[----:B------:R-:W-:Y:S01]  /*10750*/  FMUL.FTZ R6, R6, R48 ;  /* 0x0000003006067220 */ /* 0x000fe20000410000 */
[----:B------:R-:W-:-:S02]  /*10760*/  ISETP.GT.AND P0, PT, R223, R65, PT ;  /* 0x00000041df00720c */ /* 0x000fc40003f04270 */
[----:B------:R-:W-:Y:S02]  /*10770*/  ISETP.GT.AND P2, PT, R223, R66, PT ;  /* 0x00000042df00720c */ /* 0x000fe40003f44270 */
[-C--:B------:R-:W-:Y:S02]  /*10780*/  ISETP.GE.AND P3, PT, R65, R222.reuse, PT ;  /* 0x000000de4100720c */ /* 0x080fe40003f66270 */
[----:B----4-:R-:W-:Y:S01]  /*10790*/  FSEL R14, R14, -INF , !P0 ;  /* 0xff8000000e0e7808 */ /* 0x010fe20004000000 */
[----:B------:R-:W4:Y:S01]  /*107a0*/  MUFU.TANH R11, R11 ;  /* 0x0000000b000b7308 */ /* 0x000f220000002400 */
[----:B------:R-:W-:Y:S02]  /*107b0*/  ISETP.GE.AND P1, PT, R66, R222, PT ;  /* 0x000000de4200720c */ /* 0x000fe40003f26270 */
[----:B-1----:R-:W-:Y:S01]  /*107c0*/  FSEL R19, R19, -INF , !P2 ;  /* 0xff80000013137808 */ /* 0x002fe20005000000 */
[----:B------:R-:W-:Y:S01]  /*107d0*/  FMUL.FTZ R7, R7, R48 ;  /* 0x0000003007077220 */ /* 0x000fe20000410000 */
[----:B------:R-:W-:-:S03]  /*107e0*/  FSEL R180, R14, -INF , !P3 ;  /* 0xff8000000eb47808 */ /* 0x000fc60005800000 */
[----:B------:R-:W1:Y:S01]  /*107f0*/  MUFU.TANH R6, R6 ;  /* 0x0000000600067308 */ /* 0x000e620000002400 */
[----:B------:R-:W-:Y:S02]  /*10800*/  FSEL R124, R19, -INF , !P1 ;  /* 0xff800000137c7808 */ /* 0x000fe40004800000 */
[C---:B------:R-:W-:Y:S02]  /*10810*/  ISETP.GT.AND P3, PT, R223.reuse, R59, PT ;  /* 0x0000003bdf00720c */ /* 0x040fe40003f64270 */
[----:B------:R-:W-:Y:S02]  /*10820*/  ISETP.GT.AND P1, PT, R223, R64, PT ;  /* 0x00000040df00720c */ /* 0x000fe40003f24270 */
[-C--:B------:R-:W-:Y:S02]  /*10830*/  ISETP.GE.AND P0, PT, R59, R222.reuse, PT ;  /* 0x000000de3b00720c */ /* 0x080fe40003f06270 */
[----:B---3--:R-:W-:Y:S01]  /*10840*/  FSEL R10, R10, -INF , !P3 ;  /* 0xff8000000a0a7808 */ /* 0x008fe20005800000 */
[----:B------:R-:W3:Y:S01]  /*10850*/  MUFU.TANH R7, R7 ;  /* 0x0000000700077308 */ /* 0x000ee20000002400 */
[----:B------:R-:W-:-:S02]  /*10860*/  ISETP.GE.AND P2, PT, R64, R222, PT ;  /* 0x000000de4000720c */ /* 0x000fc40003f46270 */
[----:B--2---:R-:W-:Y:S02]  /*10870*/  FSEL R15, R15, -INF , !P1 ;  /* 0xff8000000f0f7808 */ /* 0x004fe40004800000 */
[----:B------:R-:W-:Y:S01]  /*10880*/  FSEL R174, R10, -INF , !P0 ;  /* 0xff8000000aae7808 */ /* 0x000fe20004000000 */
[-C--:B------:R-:W-:Y:S01]  /*10890*/  FMUL.FTZ R10, R106, R48.reuse ;  /* 0x000000306a0a7220 */ /* 0x080fe20000410000 */
[----:B------:R-:W-:Y:S01]  /*108a0*/  FSEL R136, R15, -INF , !P2 ;  /* 0xff8000000f887808 */ /* 0x000fe20005000000 */
[----:B------:R-:W-:Y:S01]  /*108b0*/  FMUL.FTZ R107, R107, R48 ;  /* 0x000000306b6b7220 */ /* 0x000fe20000410000 */
[C---:B------:R-:W-:Y:S02]  /*108c0*/  ISETP.GT.AND P2, PT, R223.reuse, R57, PT ;  /* 0x00000039df00720c */ /* 0x040fe40003f44270 */
[----:B------:R-:W-:Y:S01]  /*108d0*/  ISETP.GT.AND P0, PT, R223, R56, PT ;  /* 0x00000038df00720c */ /* 0x000fe20003f04270 */
[----:B------:R-:W2:Y:S01]  /*108e0*/  MUFU.TANH R10, R10 ;  /* 0x0000000a000a7308 */ /* 0x000ea20000002400 */
[----:B------:R-:W-:-:S02]  /*108f0*/  ISETP.GE.AND P1, PT, R57, R222, PT ;  /* 0x000000de3900720c */ /* 0x000fc40003f26270 */
[----:B----4-:R-:W-:Y:S02]  /*10900*/  FSEL R11, R11, -INF , !P2 ;  /* 0xff8000000b0b7808 */ /* 0x010fe40005000000 */
[----:B-1----:R-:W-:-:S03]  /*10910*/  FSEL R172, R6, -INF , !P0 ;  /* 0xff80000006ac7808 */ /* 0x002fc60004000000 */
[----:B------:R-:W1:Y:S01]  /*10920*/  MUFU.TANH R6, R107 ;  /* 0x0000006b00067308 */ /* 0x000e620000002400 */
[----:B------:R-:W-:Y:S01]  /*10930*/  FSEL R148, R11, -INF , !P1 ;  /* 0xff8000000b947808 */ /* 0x000fe20004800000 */
[----:B------:R-:W-:Y:S01]  /*10940*/  FMUL.FTZ R98, R98, R48 ;  /* 0x0000003062627220 */ /* 0x000fe20000410000 */
[----:B------:R-:W-:Y:S02]  /*10950*/  ISETP.GT.AND P1, PT, R223, R55, PT ;  /* 0x00000037df00720c */ /* 0x000fe40003f24270 */
[----:B------:R-:W-:Y:S02]  /*10960*/  FSEL R12, R29, -INF , !P4 ;  /* 0xff8000001d0c7808 */ /* 0x000fe40006000000 */
[----:B------:R-:W-:Y:S02]  /*10970*/  ISETP.GE.AND P4, PT, R73, R224, PT ;  /* 0x000000e04900720c */ /* 0x000fe40003f86270 */
[-C--:B------:R-:W-:Y:S02]  /*10980*/  ISETP.GE.AND P3, PT, R56, R222.reuse, PT ;  /* 0x000000de3800720c */ /* 0x080fe40003f66270 */
[----:B------:R-:W-:-:S02]  /*10990*/  ISETP.GE.AND P2, PT, R55, R222, PT ;  /* 0x000000de3700720c */ /* 0x000fc40003f46270 */
[----:B---3--:R-:W-:Y:S02]  /*109a0*/  FSEL R156, R7, -INF , !P1 ;  /* 0xff800000079c7808 */ /* 0x008fe40004800000 */
[----:B------:R-:W3:Y:S01]  /*109b0*/  MUFU.TANH R7, R98 ;  /* 0x0000006200077308 */ /* 0x000ee20000002400 */
[----:B------:R-:W-:Y:S02]  /*109c0*/  FSEL R34, R25, -INF , !P4 ;  /* 0xff80000019227808 */ /* 0x000fe40006000000 */
[----:B------:R-:W-:Y:S02]  /*109d0*/  ISETP.GE.AND P4, PT, R69, R224, PT ;  /* 0x000000e04500720c */ /* 0x000fe40003f86270 */
[----:B------:R-:W-:Y:S02]  /*109e0*/  FSEL R172, R172, -INF , !P3 ;  /* 0xff800000acac7808 */ /* 0x000fe40005800000 */
[----:B------:R-:W-:Y:S01]  /*109f0*/  FSEL R156, R156, -INF , !P2 ;  /* 0xff8000009c9c7808 */ /* 0x000fe20005000000 */
[-C--:B------:R-:W-:Y:S01]  /*10a00*/  FMUL.FTZ R99, R99, R48.reuse ;  /* 0x0000003063637220 */ /* 0x080fe20000410000 */
[C---:B------:R-:W-:Y:S01]  /*10a10*/  ISETP.GT.AND P3, PT, R223.reuse, R53, PT ;  /* 0x00000035df00720c */ /* 0x040fe20003f64270 */
[----:B------:R-:W-:Y:S01]  /*10a20*/  FMUL.FTZ R94, R94, R48 ;  /* 0x000000305e5e7220 */ /* 0x000fe20000410000 */
[----:B------:R-:W-:-:S02]  /*10a30*/  ISETP.GT.AND P2, PT, R223, R52, PT ;  /* 0x00000034df00720c */ /* 0x000fc40003f44270 */
[----:B------:R-:W-:Y:S02]  /*10a40*/  FSEL R30, R24, -INF , !P4 ;  /* 0xff800000181e7808 */ /* 0x000fe40006000000 */
[----:B------:R-:W-:Y:S02]  /*10a50*/  ISETP.GE.AND P0, PT, R53, R222, PT ;  /* 0x000000de3500720c */ /* 0x000fe40003f06270 */
[----:B--2---:R-:W-:Y:S02]  /*10a60*/  FSEL R26, R10, -INF , !P3 ;  /* 0xff8000000a1a7808 */ /* 0x004fe40005800000 */
[----:B-1----:R-:W-:Y:S01]  /*10a70*/  FSEL R24, R6, -INF , !P2 ;  /* 0xff80000006187808 */ /* 0x002fe20005000000 */
[----:B------:R-:W1:Y:S01]  /*10a80*/  MUFU.TANH R10, R99 ;  /* 0x00000063000a7308 */ /* 0x000e620000002400 */
[----:B------:R-:W-:Y:S02]  /*10a90*/  ISETP.GE.AND P4, PT, R66, R224, PT ;  /* 0x000000e04200720c */ /* 0x000fe40003f86270 */
[----:B------:R-:W-:-:S05]  /*10aa0*/  FSEL R26, R26, -INF , !P0 ;  /* 0xff8000001a1a7808 */ /* 0x000fca0004000000 */
[----:B------:R-:W2:Y:S01]  /*10ab0*/  MUFU.TANH R6, R94 ;  /* 0x0000005e00067308 */ /* 0x000ea20000002400 */
[----:B------:R-:W-:Y:S01]  /*10ac0*/  ISETP.GT.AND P0, PT, R223, R51, PT ;  /* 0x00000033df00720c */ /* 0x000fe20003f04270 */
[----:B------:R-:W-:Y:S01]  /*10ad0*/  FMUL.FTZ R95, R95, R48 ;  /* 0x000000305f5f7220 */ /* 0x000fe20000410000 */
[----:B------:R-:W-:Y:S02]  /*10ae0*/  FSEL R130, R130, -INF , !P4 ;  /* 0xff80000082827808 */ /* 0x000fe40006000000 */
[----:B------:R-:W-:Y:S02]  /*10af0*/  ISETP.GE.AND P4, PT, R64, R224, PT ;  /* 0x000000e04000720c */ /* 0x000fe40003f86270 */
[-C--:B------:R-:W-:Y:S02]  /*10b00*/  ISETP.GE.AND P1, PT, R52, R222.reuse, PT ;  /* 0x000000de3400720c */ /* 0x080fe40003f26270 */
[----:B------:R-:W-:Y:S02]  /*10b10*/  ISETP.GE.AND P3, PT, R51, R222, PT ;  /* 0x000000de3300720c */ /* 0x000fe40003f66270 */
[----:B---3--:R-:W-:-:S02]  /*10b20*/  FSEL R166, R7, -INF , !P0 ;  /* 0xff80000007a67808 */ /* 0x008fc40004000000 */
[----:B------:R-:W3:Y:S01]  /*10b30*/  MUFU.TANH R7, R95 ;  /* 0x0000005f00077308 */ /* 0x000ee20000002400 */
[----:B------:R-:W-:Y:S02]  /*10b40*/  FSEL R132, R132, -INF , !P4 ;  /* 0xff80000084847808 */ /* 0x000fe40006000000 */
[----:B------:R-:W-:Y:S02]  /*10b50*/  ISETP.GE.AND P4, PT, R57, R224, PT ;  /* 0x000000e03900720c */ /* 0x000fe40003f86270 */
[----:B------:R-:W-:Y:S02]  /*10b60*/  FSEL R24, R24, -INF , !P1 ;  /* 0xff80000018187808 */ /* 0x000fe40004800000 */
[----:B------:R-:W-:Y:S01]  /*10b70*/  FSEL R166, R166, -INF , !P3 ;  /* 0xff800000a6a67808 */ /* 0x000fe20005800000 */
[-C--:B------:R-:W-:Y:S01]  /*10b80*/  FMUL.FTZ R114, R114, R48.reuse ;  /* 0x0000003072727220 */ /* 0x080fe20000410000 */
[----:B------:R-:W-:Y:S01]  /*10b90*/  ISETP.GT.AND P1, PT, R223, R47, PT ;  /* 0x0000002fdf00720c */ /* 0x000fe20003f24270 */
[----:B------:R-:W-:Y:S01]  /*10ba0*/  FMUL.FTZ R115, R115, R48 ;  /* 0x0000003073737220 */ /* 0x000fe20000410000 */
[----:B------:R-:W-:-:S02]  /*10bb0*/  ISETP.GT.AND P3, PT, R223, R46, PT ;  /* 0x0000002edf00720c */ /* 0x000fc40003f64270 */
[----:B------:R-:W-:Y:S02]  /*10bc0*/  FSEL R186, R186, -INF , !P5 ;  /* 0xff800000baba7808 */ /* 0x000fe40006800000 */
[-C--:B------:R-:W-:Y:S02]  /*10bd0*/  ISETP.GE.AND P5, PT, R71, R224.reuse, PT ;  /* 0x000000e04700720c */ /* 0x080fe40003fa6270 */
[----:B------:R-:W-:Y:S02]  /*10be0*/  FSEL R150, R150, -INF , !P4 ;  /* 0xff80000096967808 */ /* 0x000fe40006000000 */
[----:B------:R-:W-:Y:S02]  /*10bf0*/  ISETP.GE.AND P4, PT, R55, R224, PT ;  /* 0x000000e03700720c */ /* 0x000fe40003f86270 */
[----:B------:R-:W-:Y:S02]  /*10c00*/  ISETP.GE.AND P2, PT, R47, R222, PT ;  /* 0x000000de2f00720c */ /* 0x000fe40003f46270 */
[----:B-1----:R-:W-:-:S02]  /*10c10*/  FSEL R152, R10, -INF , !P1 ;  /* 0xff8000000a987808 */ /* 0x002fc40004800000 */
[----:B--2---:R-:W-:Y:S01]  /*10c20*/  FSEL R146, R6, -INF , !P3 ;  /* 0xff80000006927808 */ /* 0x004fe20005800000 */
[----:B------:R-:W1:Y:S01]  /*10c30*/  MUFU.TANH R10, R114 ;  /* 0x00000072000a7308 */ /* 0x000e620000002400 */
[----:B------:R-:W-:Y:S02]  /*10c40*/  FSEL R184, R184, -INF , !P5 ;  /* 0xff800000b8b87808 */ /* 0x000fe40006800000 */
[----:B------:R-:W-:Y:S02]  /*10c50*/  ISETP.GE.AND P5, PT, R67, R224, PT ;  /* 0x000000e04300720c */ /* 0x000fe40003fa6270 */
[----:B------:R-:W-:-:S03]  /*10c60*/  FSEL R154, R154, -INF , !P4 ;  /* 0xff8000009a9a7808 */ /* 0x000fc60006000000 */
[----:B------:R-:W2:Y:S01]  /*10c70*/  MUFU.TANH R6, R115 ;  /* 0x0000007300067308 */ /* 0x000ea20000002400 */
[----:B------:R-:W-:Y:S02]  /*10c80*/  ISETP.GE.AND P4, PT, R52, R224, PT ;  /* 0x000000e03400720c */ /* 0x000fe40003f86270 */
[----:B------:R-:W-:Y:S01]  /*10c90*/  FSEL R152, R152, -INF , !P2 ;  /* 0xff80000098987808 */ /* 0x000fe20005000000 */
[----:B------:R-:W-:Y:S01]  /*10ca0*/  FMUL.FTZ R86, R86, R48 ;  /* 0x0000003056567220 */ /* 0x000fe20000410000 */
[----:B------:R-:W-:Y:S02]  /*10cb0*/  ISETP.GT.AND P2, PT, R223, R45, PT ;  /* 0x0000002ddf00720c */ /* 0x000fe40003f44270 */
[----:B------:R-:W-:Y:S02]  /*10cc0*/  FSEL R178, R178, -INF , !P5 ;  /* 0xff800000b2b27808 */ /* 0x000fe40006800000 */
[----:B------:R-:W-:Y:S02]  /*10cd0*/  ISETP.GE.AND P5, PT, R65, R224, PT ;  /* 0x000000e04100720c */ /* 0x000fe40003fa6270 */
[----:B------:R-:W-:-:S02]  /*10ce0*/  FSEL R162, R162, -INF , !P4 ;  /* 0xff800000a2a27808 */ /* 0x000fc40006000000 */
[----:B------:R-:W-:Y:S02]  /*10cf0*/  ISETP.GE.AND P4, PT, R47, R224, PT ;  /* 0x000000e02f00720c */ /* 0x000fe40003f86270 */
[-C--:B------:R-:W-:Y:S02]  /*10d00*/  ISETP.GE.AND P0, PT, R46, R222.reuse, PT ;  /* 0x000000de2e00720c */ /* 0x080fe40003f06270 */
[----:B------:R-:W-:Y:S02]  /*10d10*/  ISETP.GE.AND P1, PT, R45, R222, PT ;  /* 0x000000de2d00720c */ /* 0x000fe40003f26270 */
[----:B---3--:R-:W-:Y:S02]  /*10d20*/  FSEL R144, R7, -INF , !P2 ;  /* 0xff80000007907808 */ /* 0x008fe40005000000 */
[----:B------:R-:W3:Y:S01]  /*10d30*/  MUFU.TANH R7, R86 ;  /* 0x0000005600077308 */ /* 0x000ee20000002400 */
[----:B------:R-:W-:Y:S02]  /*10d40*/  FSEL R176, R176, -INF , !P5 ;  /* 0xff800000b0b07808 */ /* 0x000fe40006800000 */
[----:B------:R-:W-:-:S02]  /*10d50*/  ISETP.GE.AND P5, PT, R59, R224, PT ;  /* 0x000000e03b00720c */ /* 0x000fc40003fa6270 */
[----:B------:R-:W-:Y:S02]  /*10d60*/  FSEL R158, R158, -INF , !P4 ;  /* 0xff8000009e9e7808 */ /* 0x000fe40006000000 */
[----:B------:R-:W-:Y:S02]  /*10d70*/  FSEL R146, R146, -INF , !P0 ;  /* 0xff80000092927808 */ /* 0x000fe40004000000 */
[----:B------:R-:W-:Y:S01]  /*10d80*/  FSEL R144, R144, -INF , !P1 ;  /* 0xff80000090907808 */ /* 0x000fe20004800000 */
[----:B------:R-:W-:Y:S01]  /*10d90*/  FMUL.FTZ R82, R82, R48 ;  /* 0x0000003052527220 */ /* 0x000fe20000410000 */
[----:B------:R-:W-:Y:S02]  /*10da0*/  ISETP.GE.AND P4, PT, R45, R224, PT ;  /* 0x000000e02d00720c */ /* 0x000fe40003f86270 */
[C---:B------:R-:W-:Y:S02]  /*10db0*/  ISETP.GT.AND P0, PT, R223.reuse, R43, PT ;  /* 0x0000002bdf00720c */ /* 0x040fe40003f04270 */
[----:B------:R-:W-:Y:S01]  /*10dc0*/  ISETP.GT.AND P1, PT, R223, R17, PT ;  /* 0x00000011df00720c */ /* 0x000fe20003f24270 */
[----:B------:R-:W-:Y:S01]  /*10dd0*/  FMUL.FTZ R87, R87, R48 ;  /* 0x0000003057577220 */ /* 0x000fe20000410000 */
[----:B------:R-:W-:-:S02]  /*10de0*/  FSEL R170, R170, -INF , !P5 ;  /* 0xff800000aaaa7808 */ /* 0x000fc40006800000 */
[----:B------:R-:W-:Y:S02]  /*10df0*/  ISETP.GE.AND P5, PT, R56, R224, PT ;  /* 0x000000e03800720c */ /* 0x000fe40003fa6270 */
[----:B------:R-:W-:Y:S02]  /*10e00*/  ISETP.GE.AND P3, PT, R43, R222, PT ;  /* 0x000000de2b00720c */ /* 0x000fe40003f66270 */
[----:B------:R-:W-:Y:S02]  /*10e10*/  FSEL R138, R138, -INF , !P4 ;  /* 0xff8000008a8a7808 */ /* 0x000fe40006000000 */
[----:B-1----:R-:W-:Y:S02]  /*10e20*/  FSEL R142, R10, -INF , !P0 ;  /* 0xff8000000a8e7808 */ /* 0x002fe40004000000 */
[----:B--2---:R-:W-:Y:S02]  /*10e30*/  FSEL R126, R6, -INF , !P1 ;  /* 0xff800000067e7808 */ /* 0x004fe40004800000 */
[C---:B------:R-:W-:Y:S01]  /*10e40*/  ISETP.GE.AND P4, PT, R17.reuse, R224, PT ;  /* 0x000000e01100720c */ /* 0x040fe20003f86270 */
[----:B------:R-:W1:Y:S01]  /*10e50*/  MUFU.TANH R6, R82 ;  /* 0x0000005200067308 */ /* 0x000e620000002400 */
[----:B------:R-:W-:-:S02]  /*10e60*/  ISETP.GE.AND P2, PT, R17, R222, PT ;  /* 0x000000de1100720c */ /* 0x000fc40003f46270 */
[----:B------:R-:W-:Y:S02]  /*10e70*/  FSEL R168, R168, -INF , !P5 ;  /* 0xff800000a8a87808 */ /* 0x000fe40006800000 */
[----:B------:R-:W-:Y:S02]  /*10e80*/  FSEL R142, R142, -INF , !P3 ;  /* 0xff8000008e8e7808 */ /* 0x000fe40005800000 */
[----:B------:R-:W-:Y:S01]  /*10e90*/  ISETP.GE.AND P5, PT, R53, R224, PT ;  /* 0x000000e03500720c */ /* 0x000fe20003fa6270 */
[----:B------:R-:W2:Y:S01]  /*10ea0*/  MUFU.TANH R10, R87 ;  /* 0x00000057000a7308 */ /* 0x000ea20000002400 */
[----:B------:R-:W-:Y:S02]  /*10eb0*/  ISETP.GT.AND P3, PT, R223, R9, PT ;  /* 0x00000009df00720c */ /* 0x000fe40003f64270 */
[----:B------:R-:W-:Y:S02]  /*10ec0*/  FSEL R128, R128, -INF , !P4 ;  /* 0xff80000080807808 */ /* 0x000fe40006000000 */
[----:B------:R-:W-:-:S02]  /*10ed0*/  FSEL R126, R126, -INF , !P2 ;  /* 0xff8000007e7e7808 */ /* 0x000fc40005000000 */
[C---:B------:R-:W-:Y:S02]  /*10ee0*/  ISETP.GE.AND P4, PT, R5.reuse, R224, PT ;  /* 0x000000e00500720c */ /* 0x040fe40003f86270 */
[----:B------:R-:W-:Y:S01]  /*10ef0*/  ISETP.GE.AND P1, PT, R5, R222, PT ;  /* 0x000000de0500720c */ /* 0x000fe20003f26270 */
[----:B------:R-:W-:Y:S01]  /*10f00*/  BAR.SYNC.DEFER_BLOCKING 0x0 ;  /* 0x0000000000007b1d */ /* 0x000fe20000010000 */
[----:B------:R-:W-:Y:S01]  /*10f10*/  ISETP.GT.AND P2, PT, R223, R5, PT ;  /* 0x00000005df00720c */ /* 0x000fe20003f44270 */
[----:B------:R-:W-:Y:S01]  /*10f20*/  FMUL.FTZ R5, R83, R48 ;  /* 0x0000003053057220 */ /* 0x000fe20000410000 */
[----:B------:R-:W-:Y:S02]  /*10f30*/  FSEL R164, R164, -INF , !P5 ;  /* 0xff800000a4a47808 */ /* 0x000fe40006800000 */
[----:B------:R-:W-:Y:S02]  /*10f40*/  ISETP.GE.AND P0, PT, R9, R222, PT ;  /* 0x000000de0900720c */ /* 0x000fe40003f06270 */
[----:B---3--:R-:W-:-:S02]  /*10f50*/  FSEL R7, R7, -INF , !P3 ;  /* 0xff80000007077808 */ /* 0x008fc40005800000 */
[-C--:B------:R-:W-:Y:S01]  /*10f60*/  ISETP.GE.AND P5, PT, R51, R224.reuse, PT ;  /* 0x000000e03300720c */ /* 0x080fe20003fa6270 */
[----:B------:R-:W3:Y:S01]  /*10f70*/  MUFU.TANH R5, R5 ;  /* 0x0000000500057308 */ /* 0x000ee20000002400 */
[----:B------:R-:W-:Y:S02]  /*10f80*/  FSEL R122, R7, -INF , !P0 ;  /* 0xff800000077a7808 */ /* 0x000fe40004000000 */
[----:B------:R-:W-:Y:S02]  /*10f90*/  FSEL R160, R160, -INF , !P5 ;  /* 0xff800000a0a07808 */ /* 0x000fe40006800000 */
[----:B------:R-:W-:Y:S02]  /*10fa0*/  ISETP.GT.AND P0, PT, R223, R3, PT ;  /* 0x00000003df00720c */ /* 0x000fe40003f04270 */
[----:B------:R-:W-:Y:S02]  /*10fb0*/  ISETP.GE.AND P5, PT, R46, R224, PT ;  /* 0x000000e02e00720c */ /* 0x000fe40003fa6270 */
[----:B-1----:R-:W-:-:S02]  /*10fc0*/  FSEL R6, R6, -INF , !P0 ;  /* 0xff80000006067808 */ /* 0x002fc40004000000 */
[----:B------:R-:W-:Y:S02]  /*10fd0*/  FSEL R140, R140, -INF , !P5 ;  /* 0xff8000008c8c7808 */ /* 0x000fe40006800000 */
[----:B------:R-:W-:Y:S02]  /*10fe0*/  ISETP.GT.AND P0, PT, R63, R204, PT ;  /* 0x000000cc3f00720c */ /* 0x000fe40003f04270 */
[-C--:B------:R-:W-:Y:S02]  /*10ff0*/  ISETP.GE.AND P5, PT, R43, R224.reuse, PT ;  /* 0x000000e02b00720c */ /* 0x080fe40003fa6270 */
[----:B--2---:R-:W-:Y:S02]  /*11000*/  FSEL R10, R10, -INF , !P2 ;  /* 0xff8000000a0a7808 */ /* 0x004fe40005000000 */
[----:B------:R-:W-:Y:S02]  /*11010*/  FSEL R134, R134, -INF , !P5 ;  /* 0xff80000086867808 */ /* 0x000fe40006800000 */
[----:B------:R-:W-:-:S02]  /*11020*/  ISETP.GE.AND P5, PT, R9, R224, PT ;  /* 0x000000e00900720c */ /* 0x000fc40003fa6270 */
[----:B------:R-:W-:Y:S02]  /*11030*/  FSEL R66, R10, -INF , !P1 ;  /* 0xff8000000a427808 */ /* 0x000fe40004800000 */
[----:B------:R-:W-:Y:S02]  /*11040*/  ISETP.GT.AND P1, PT, R223, R0, PT ;  /* 0x00000000df00720c */ /* 0x000fe40003f24270 */
[----:B------:R-:W-:Y:S02]  /*11050*/  FSEL R62, R62, -INF , !P5 ;  /* 0xff8000003e3e7808 */ /* 0x000fe40006800000 */
[----:B------:R-:W-:Y:S01]  /*11060*/  FSEL R60, R60, -INF , !P4 ;  /* 0xff8000003c3c7808 */ /* 0x000fe20006000000 */
[----:B------:R-:W-:Y:S01]  /*11070*/  BSSY.RECONVERGENT B1, `(.L_x_2233) ;  /* 0x00000a6000017945 */ /* 0x000fe20003800200 */
[C---:B------:R-:W-:Y:S02]  /*11080*/  ISETP.GE.AND P5, PT, R3.reuse, R224, PT ;  /* 0x000000e00300720c */ /* 0x040fe40003fa6270 */
[----:B------:R-:W-:-:S02]  /*11090*/  ISETP.GE.AND P3, PT, R3, R222, PT ;  /* 0x000000de0300720c */ /* 0x000fc40003f66270 */
[C---:B------:R-:W-:Y:S02]  /*110a0*/  ISETP.GE.AND P4, PT, R0.reuse, R224, PT ;  /* 0x000000e00000720c */ /* 0x040fe40003f86270 */
[----:B------:R-:W-:Y:S02]  /*110b0*/  ISETP.GE.AND P2, PT, R0, R222, PT ;  /* 0x000000de0000720c */ /* 0x000fe40003f46270 */
[----:B---3--:R-:W-:Y:S02]  /*110c0*/  FSEL R5, R5, -INF , !P1 ;  /* 0xff80000005057808 */ /* 0x008fe40004800000 */
[----:B------:R-:W-:Y:S02]  /*110d0*/  VIMNMX R225, PT, PT, RZ, R225, !PT ;  /* 0x000000e1ffe17248 */ /* 0x000fe40007fe0100 */
[----:B------:R-:W-:Y:S02]  /*110e0*/  VIMNMX R223, PT, PT, RZ, R223, !PT ;  /* 0x000000dfffdf7248 */ /* 0x000fe40007fe0100 */
[----:B------:R-:W-:-:S02]  /*110f0*/  FSEL R58, R58, -INF , !P5 ;  /* 0xff8000003a3a7808 */ /* 0x000fc40006800000 */
        /* <DEDUP_REMOVED lines=17> */
.L_x_2236:
        /* <DEDUP_REMOVED lines=60> */
.L_x_2237:
[----:B------:R-:W-:Y:S05]  /*115d0*/  BSYNC.RECONVERGENT B0 ;  /* 0x0000000000007941 */ /* 0x000fea0003800200 */
.L_x_2235:
        /* <DEDUP_REMOVED lines=76> */
.L_x_2239:
[----:B------:R1:W-:Y:S02]  /*11aa0*/  STS.128 [R215+0x8800], RZ ;  /* 0x008800ffd7007388 */ /* 0x0003e40000000c00 */
.L_x_2240:
[----:B------:R-:W-:Y:S05]  /*11ab0*/  BSYNC.RECONVERGENT B0 ;  /* 0x0000000000007941 */ /* 0x000fea0003800200 */
.L_x_2238:
[----:B------:R-:W0:Y:S02]  /*11ac0*/  LDGDEPBAR ;  /* 0x00000000000079af */ /* 0x000e240000000000 */
.L_x_2234:
[----:B------:R-:W-:Y:S05]  /*11ad0*/  BSYNC.RECONVERGENT B1 ;  /* 0x0000000000017941 */ /* 0x000fea0003800200 */
.L_x_2233:
        /* <DEDUP_REMOVED lines=51> */
[----:B------:R-:W2:Y:S01]  /*11e10*/  LDSM.16.MT88.4 R108, [R197+0x9000] ;  /* 0x00900000c56c783b */ /* 0x000ea20000004200 */
[----:B------:R-:W-:-:S03]  /*11e20*/  IADD3 R230, PT, PT, R197, 0x9000, RZ ;  /* 0x00009000c5e67810 */ /* 0x000fc60007ffe0ff */
        /* <DEDUP_REMOVED lines=18> */
[----:B------:R-:W4:Y:S01]  /*11f50*/  LDSM.16.MT88.4 R4, [R3+0xd000] ;  /* 0x00d000000304783b */ /* 0x000f220000004200 */
[----:B------:R-:W-:Y:S01]  /*11f60*/  MUFU.EX2 R53, R53 ;  /* 0x0000003500357308 */ /* 0x000fe20000000800 */
[-CC-:B------:R-:W-:Y:S01]  /*11f70*/  FFMA.FTZ R45, R40, R56.reuse, -R55.reuse ;  /* 0x00000038282d7223 */ /* 0x180fe20000010837 */
[-C--:B------:R-:W-:Y:S01]  /*11f80*/  FFMA.FTZ R40, R38, R56.reuse, -R55 ;  /* 0x0000003826287223 */ /* 0x080fe20000010837 */
[-CC-:B------:R-:W-:Y:S01]  /*11f90*/  FFMA.FTZ R41, R16, R56.reuse, -R57.reuse ;  /* 0x0000003810297223 */ /* 0x180fe20000010839 */
[-CC-:B------:R-:W-:Y:S01]  /*11fa0*/  FFMA.FTZ R38, R12, R56.reuse, -R57.reuse ;  /* 0x000000380c267223 */ /* 0x180fe20000010839 */
[----:B------:R-:W4:Y:S01]  /*11fb0*/  LDSM.16.MT88.4 R16, [R197+0x9400] ;  /* 0x00940000c510783b */ /* 0x000f220000004200 */
[-C--:B------:R-:W-:Y:S01]  /*11fc0*/  FFMA.FTZ R42, R36, R56.reuse, -R57 ;  /* 0x00000038242a7223 */ /* 0x080fe20000010839 */
[-C--:B------:R-:W-:Y:S01]  /*11fd0*/  FFMA.FTZ R36, R8, R56.reuse, -R55 ;  /* 0x0000003808247223 */ /* 0x080fe20000010837 */
[----:B------:R-:W2:Y:S01]  /*11fe0*/  MUFU.EX2 R50, R50 ;  /* 0x0000003200327308 */ /* 0x000ea20000000800 */
[----:B---3--:R-:W3:Y:S01]  /*11ff0*/  LDSM.16.MT88.4 R12, [R3+0x9400] ;  /* 0x00940000030c783b */ /* 0x008ee20000004200 */
[-C--:B------:R-:W-:Y:S01]  /*12000*/  FFMA.FTZ R39, R20, R56.reuse, -R57 ;  /* 0x0000003814277223 */ /* 0x080fe20000010839 */
        /* <DEDUP_REMOVED lines=61> */
[----:B-----5:R-:W-:-:S07]  /*123e0*/  F2FP.BF16.F32.PACK_AB R70, R44, R47 ;  /* 0x0000002f2c46723e */ /* 0x020fce00000010ff */
        /* <DEDUP_REMOVED lines=43> */
[C---:B------:R-:W-:Y:S06]  /*126a0*/  HMMA.16816.F32.BF16 R96, R4.reuse, R8, R96 ;  /* 0x000000080460723c */ /* 0x040fec0000041860 */
[----:B------:R-:W-:Y:S02]  /*126b0*/  MUFU.EX2 R67, R67 ;  /* 0x0000004300437308 */ /* 0x000fe40000000800 */
[C---:B------:R-:W-:Y:S01]  /*126c0*/  HMMA.16816.F32.BF16 R92, R4.reuse, R10, R92 ;  /* 0x0000000a045c723c */ /* 0x040fe2000004185c */
[----:B------:R-:W5:Y:S05]  /*126d0*/  LDSM.16.MT88.4 R8, [R197+0x9800] ;  /* 0x00980000c508783b */ /* 0x000f6a0000004200 */
[----:B------:R-:W5:Y:S02]  /*126e0*/  MUFU.EX2 R130, R130 ;  /* 0x0000008200827308 */ /* 0x000f640000000800 */
[C---:B------:R-:W-:Y:S06]  /*126f0*/  HMMA.16816.F32.BF16 R88, R4.reuse, R20, R88 ;  /* 0x000000140458723c */ /* 0x040fec0000041858 */
[----:B------:R-:W-:Y:S02]  /*12700*/  MUFU.EX2 R123, R123 ;  /* 0x0000007b007b7308 */ /* 0x000fe40000000800 */
[C---:B------:R-:W-:Y:S01]  /*12710*/  HMMA.16816.F32.BF16 R84, R4.reuse, R22, R84 ;  /* 0x000000160454723c */ /* 0x040fe20000041854 */
[----:B------:R-:W5:Y:S05]  /*12720*/  LDSM.16.MT88.4 R20, [R3+0x9800] ;  /* 0x009800000314783b */ /* 0x000f6a0000004200 */
[----:B------:R-:W5:Y:S02]  /*12730*/  MUFU.EX2 R132, R132 ;  /* 0x0000008400847308 */ /* 0x000f640000000800 */
[C---:B----4-:R-:W-:Y:S06]  /*12740*/  HMMA.16816.F32.BF16 R80, R4.reuse, R16, R80 ;  /* 0x000000100450723c */ /* 0x050fec0000041850 */
[----:B------:R-:W4:Y:S02]  /*12750*/  MUFU.EX2 R136, R136 ;  /* 0x0000008800887308 */ /* 0x000f240000000800 */
[C---:B------:R-:W-:Y:S01]  /*12760*/  HMMA.16816.F32.BF16 R76, R4.reuse, R18, R76 ;  /* 0x00000012044c723c */ /* 0x040fe2000004184c */
[----:B------:R-:W4:Y:S05]  /*12770*/  LDSM.16.MT88.4 R16, [R197+0xb800] ;  /* 0x00b80000c510783b */ /* 0x000f2a0000004200 */
[----:B------:R-:W-:Y:S02]  /*12780*/  MUFU.EX2 R125, R125 ;  /* 0x0000007d007d7308 */ /* 0x000fe40000000800 */
[C---:B---3--:R-:W-:Y:S06]  /*12790*/  HMMA.16816.F32.BF16 R72, R4.reuse, R12, R72 ;  /* 0x0000000c0448723c */ /* 0x048fec0000041848 */
[----:B------:R-:W-:Y:S02]  /*127a0*/  MUFU.EX2 R148, R148 ;  /* 0x0000009400947308 */ /* 0x000fe40000000800 */
[----:B------:R-:W-:Y:S03]  /*127b0*/  HMMA.16816.F32.BF16 R68, R4, R14, R68 ;  /* 0x0000000e0444723c */ /* 0x000fe60000041844 */
[----:B------:R-:W-:Y:S01]  /*127c0*/  F2FP.BF16.F32.PACK_AB R4, R34, R35 ;  /* 0x000000232204723e */ /* 0x000fe200000010ff */
[----:B------:R-:W3:Y:S01]  /*127d0*/  LDSM.16.MT88.4 R12, [R3+0xb800] ;  /* 0x00b80000030c783b */ /* 0x000ee20000004200 */
[----:B------:R-:W-:Y:S01]  /*127e0*/  F2FP.BF16.F32.PACK_AB R5, R32, R33 ;  /* 0x000000212005723e */ /* 0x000fe200000010ff */
[----:B------:R-:W-:Y:S01]  /*127f0*/  FADD.FTZ R33, R33, R36 ;  /* 0x0000002421217221 */ /* 0x000fe20000010000 */
[----:B-1----:R-:W-:Y:S01]  /*12800*/  F2FP.BF16.F32.PACK_AB R6, R30, R31 ;  /* 0x0000001f1e06723e */ /* 0x002fe200000010ff */
[----:B------:R-:W-:Y:S01]  /*12810*/  MUFU.EX2 R127, R127 ;  /* 0x0000007f007f7308 */ /* 0x000fe20000000800 */
[----:B--2---:R-:W-:Y:S01]  /*12820*/  F2FP.BF16.F32.PACK_AB R7, R28, R29 ;  /* 0x0000001d1c07723e */ /* 0x004fe200000010ff */
[----:B------:R-:W-:-:S04]  /*12830*/  FADD.FTZ R32, R32, R33 ;  /* 0x0000002120207221 */ /* 0x000fc80000010000 */
[----:B------:R-:W-:Y:S02]  /*12840*/  FADD.FTZ R29, R29, R32 ;  /* 0x000000201d1d7221 */ /* 0x000fe40000010000 */
[----:B-----5:R-:W-:Y:S01]  /*12850*/  HMMA.16816.F32.BF16 R112, R4, R8, R112 ;  /* 0x000000080470723c */ /* 0x020fe20000041870 */
[----:B------:R-:W-:Y:S02]  /*12860*/  MUFU.EX2 R129, R129 ;  /* 0x0000008100817308 */ /* 0x000fe40000000800 */
[----:B------:R-:W-:-:S05]  /*12870*/  FADD.FTZ R28, R28, R29 ;  /* 0x0000001d1c1c7221 */ /* 0x000fca0000010000 */
[C---:B------:R-:W-:Y:S01]  /*12880*/  HMMA.16816.F32.BF16 R108, R4.reuse, R10, R108 ;  /* 0x0000000a046c723c */ /* 0x040fe2000004186c */
[----:B------:R-:W1:Y:S01]  /*12890*/  LDSM.16.MT88.4 R8, [R197+0xd800] ;  /* 0x00d80000c508783b */ /* 0x000e620000004200 */
[----:B------:R-:W2:Y:S06]  /*128a0*/  MUFU.EX2 R150, R150 ;  /* 0x0000009600967308 */ /* 0x000eac0000000800 */
[C---:B------:R-:W-:Y:S02]  /*128b0*/  HMMA.16816.F32.BF16 R104, R4.reuse, R20, R104 ;  /* 0x000000140468723c */ /* 0x040fe40000041868 */
[----:B------:R-:W-:Y:S06]  /*128c0*/  MUFU.EX2 R131, R131 ;  /* 0x0000008300837308 */ /* 0x000fec0000000800 */
[C---:B------:R-:W-:Y:S01]  /*128d0*/  HMMA.16816.F32.BF16 R100, R4.reuse, R22, R100 ;  /* 0x000000160464723c */ /* 0x040fe20000041864 */
[----:B------:R-:W5:Y:S01]  /*128e0*/  LDSM.16.MT88.4 R20, [R3+0xd800] ;  /* 0x00d800000314783b */ /* 0x000f620000004200 */
[----:B------:R-:W2:Y:S06]  /*128f0*/  MUFU.EX2 R154, R154 ;  /* 0x0000009a009a7308 */ /* 0x000eac0000000800 */
[C---:B----4-:R-:W-:Y:S02]  /*12900*/  HMMA.16816.F32.BF16 R96, R4.reuse, R16, R96 ;  /* 0x000000100460723c */ /* 0x050fe40000041860 */
[----:B------:R-:W4:Y:S06]  /*12910*/  MUFU.EX2 R156, R156 ;  /* 0x0000009c009c7308 */ /* 0x000f2c0000000800 */
[C---:B------:R-:W-:Y:S01]  /*12920*/  HMMA.16816.F32.BF16 R92, R4.reuse, R18, R92 ;  /* 0x00000012045c723c */ /* 0x040fe2000004185c */
[----:B------:R-:W2:Y:S01]  /*12930*/  LDSM.16.MT88.4 R16, [R197+0x9c00] ;  /* 0x009c0000c510783b */ /* 0x000ea20000004200 */
[----:B------:R-:W-:Y:S06]  /*12940*/  MUFU.EX2 R133, R133 ;  /* 0x0000008500857308 */ /* 0x000fec0000000800 */
[C---:B---3--:R-:W-:Y:S02]  /*12950*/  HMMA.16816.F32.BF16 R88, R4.reuse, R12, R88 ;  /* 0x0000000c0458723c */ /* 0x048fe40000041858 */
[----:B------:R-:W-:Y:S06]  /*12960*/  MUFU.EX2 R168, R168 ;  /* 0x000000a800a87308 */ /* 0x000fec0000000800 */
[C---:B------:R-:W-:Y:S01]  /*12970*/  HMMA.16816.F32.BF16 R84, R4.reuse, R14, R84 ;  /* 0x0000000e0454723c */ /* 0x040fe20000041854 */
[----:B------:R-:W3:Y:S01]  /*12980*/  LDSM.16.MT88.4 R12, [R3+0x9c00] ;  /* 0x009c0000030c783b */ /* 0x000ee20000004200 */
[----:B------:R-:W-:Y:S06]  /*12990*/  MUFU.EX2 R135, R135 ;  /* 0x0000008700877308 */ /* 0x000fec0000000800 */
[C---:B-1----:R-:W-:Y:S02]  /*129a0*/  HMMA.16816.F32.BF16 R80, R4.reuse, R8, R80 ;  /* 0x000000080450723c */ /* 0x042fe40000041850 */
[----:B------:R-:W-:Y:S06]  /*129b0*/  MUFU.EX2 R137, R137 ;  /* 0x0000008900897308 */ /* 0x000fec0000000800 */
[C---:B------:R-:W-:Y:S01]  /*129c0*/  HMMA.16816.F32.BF16 R76, R4.reuse, R10, R76 ;  /* 0x0000000a044c723c */ /* 0x040fe2000004184c */
[----:B------:R-:W1:Y:S01]  /*129d0*/  LDSM.16.MT88.4 R8, [R197+0xbc00] ;  /* 0x00bc0000c508783b */ /* 0x000e620000004200 */
[----:B------:R-:W4:Y:S06]  /*129e0*/  MUFU.EX2 R162, R162 ;  /* 0x000000a200a27308 */ /* 0x000f2c0000000800 */
[C---:B-----5:R-:W-:Y:S02]  /*129f0*/  HMMA.16816.F32.BF16 R72, R4.reuse, R20, R72 ;  /* 0x000000140448723c */ /* 0x060fe40000041848 */
[----:B------:R-:W-:Y:S06]  /*12a00*/  MUFU.EX2 R139, R139 ;  /* 0x0000008b008b7308 */ /* 0x000fec0000000800 */
[----:B------:R-:W-:Y:S03]  /*12a10*/  HMMA.16816.F32.BF16 R68, R4, R22, R68 ;  /* 0x000000160444723c */ /* 0x000fe60000041844 */
[----:B------:R-:W-:Y:S01]  /*12a20*/  F2FP.BF16.F32.PACK_AB R4, R130, R67 ;  /* 0x000000438204723e */ /* 0x000fe200000010ff */
[----:B------:R-:W5:Y:S01]  /*12a30*/  LDSM.16.MT88.4 R20, [R3+0xdc00] ;  /* 0x00dc00000314783b */ /* 0x000f620000004200 */
        /* <DEDUP_REMOVED lines=14> */
[C---:B---3--:R-:W-:Y:S07]  /*12b20*/  HMMA.16816.F32.BF16 R104, R4.reuse, R12, R104 ;  /* 0x0000000c0468723c */ /* 0x048fee0000041868 */
[----:B------:R-:W-:Y:S01]  /*12b30*/  MUFU.EX2 R142, R142 ;  /* 0x0000008e008e7308 */ /* 0x000fe20000000800 */
[C---:B------:R-:W-:Y:S01]  /*12b40*/  HMMA.16816.F32.BF16 R100, R4.reuse, R14, R100 ;  /* 0x0000000e0464723c */ /* 0x040fe20000041864 */
[----:B------:R-:W3:Y:S06]  /*12b50*/  LDSM.16.MT88.4 R12, [R197+0xdc00] ;  /* 0x00dc0000c50c783b */ /* 0x000eec0000004200 */
[----:B------:R-:W-:Y:S01]  /*12b60*/  MUFU.EX2 R140, R140 ;  /* 0x0000008c008c7308 */ /* 0x000fe20000000800 */
[C---:B-1----:R-:W-:Y:S07]  /*12b70*/  HMMA.16816.F32.BF16 R96, R4.reuse, R8, R96 ;  /* 0x000000080460723c */ /* 0x042fee0000041860 */
[----:B------:R-:W1:Y:S01]  /*12b80*/  MUFU.EX2 R143, R143 ;  /* 0x0000008f008f7308 */ /* 0x000e620000000800 */
[C---:B------:R-:W-:Y:S01]  /*12b90*/  HMMA.16816.F32.BF16 R92, R4.reuse, R10, R92 ;  /* 0x0000000a045c723c */ /* 0x040fe2000004185c */
[----:B------:R-:W1:Y:S06]  /*12ba0*/  LDSM.16.MT88.4 R8, [R197+0xa000] ;  /* 0x00a00000c508783b */ /* 0x000e6c0000004200 */
[----:B------:R-:W-:Y:S01]  /*12bb0*/  MUFU.EX2 R134, R134 ;  /* 0x0000008600867308 */ /* 0x000fe20000000800 */
[C---:B-----5:R-:W-:Y:S07]  /*12bc0*/  HMMA.16816.F32.BF16 R72, R4.reuse, R20, R72 ;  /* 0x000000140448723c */ /* 0x060fee0000041848 */
[----:B------:R-:W5:Y:S01]  /*12bd0*/  MUFU.EX2 R145, R145 ;  /* 0x0000009100917308 */ /* 0x000f620000000800 */
[C---:B--2---:R-:W-:Y:S07]  /*12be0*/  HMMA.16816.F32.BF16 R88, R4.reuse, R16, R88 ;  /* 0x000000100458723c */ /* 0x044fee0000041858 */
[----:B------:R-:W2:Y:S01]  /*12bf0*/  MUFU.EX2 R147, R147 ;  /* 0x0000009300937308 */ /* 0x000ea20000000800 */
[C---:B------:R-:W-:Y:S01]  /*12c00*/  HMMA.16816.F32.BF16 R84, R4.reuse, R18, R84 ;  /* 0x000000120454723c */ /* 0x040fe20000041854 */
[----:B------:R-:W5:Y:S06]  /*12c10*/  LDSM.16.MT88.4 R16, [R3+0xa000] ;  /* 0x00a000000310783b */ /* 0x000f6c0000004200 */
[----:B------:R-:W-:Y:S01]  /*12c20*/  MUFU.EX2 R232, R232 ;  /* 0x000000e800e87308 */ /* 0x000fe20000000800 */
[C---:B---3--:R-:W-:Y:S07]  /*12c30*/  HMMA.16816.F32.BF16 R80, R4.reuse, R12, R80 ;  /* 0x0000000c0450723c */ /* 0x048fee0000041850 */
[----:B------:R-:W-:Y:S01]  /*12c40*/  MUFU.EX2 R231, R231 ;  /* 0x000000e700e77308 */ /* 0x000fe20000000800 */
[C---:B------:R-:W-:Y:S01]  /*12c50*/  HMMA.16816.F32.BF16 R76, R4.reuse, R14, R76 ;  /* 0x0000000e044c723c */ /* 0x040fe2000004184c */
[----:B------:R-:W3:Y:S07]  /*12c60*/  LDSM.16.MT88.4 R12, [R197+0xc000] ;  /* 0x00c00000c50c783b */ /* 0x000eee0000004200 */
        /* <DEDUP_REMOVED lines=13> */
[C---:B-----5:R-:W-:Y:S08]  /*12d40*/  HMMA.16816.F32.BF16 R104, R4.reuse, R16, R104 ;  /* 0x000000100468723c */ /* 0x060ff00000041868 */
[C---:B------:R-:W-:Y:S01]  /*12d50*/  HMMA.16816.F32.BF16 R100, R4.reuse, R18, R100 ;  /* 0x000000120464723c */ /* 0x040fe20000041864 */
[----:B------:R-:W4:Y:S07]  /*12d60*/  LDSM.16.MT88.4 R16, [R197+0xa400] ;  /* 0x00a40000c510783b */ /* 0x000f2e0000004200 */
[C---:B---3--:R-:W-:Y:S08]  /*12d70*/  HMMA.16816.F32.BF16 R96, R4.reuse, R12, R96 ;  /* 0x0000000c0460723c */ /* 0x048ff00000041860 */
        /* <DEDUP_REMOVED lines=11> */
[----:B------:R-:W3:Y:S01]  /*12e30*/  LDSM.16.MT88.4 R20, [R3+0xc400] ;  /* 0x00c400000314783b */ /* 0x000ee20000004200 */
[----:B------:R-:W-:Y:S01]  /*12e40*/  F2FP.BF16.F32.PACK_AB R5, R168, R133 ;  /* 0x00000085a805723e */ /* 0x000fe200000010ff */
[----:B------:R-:W-:Y:S01]  /*12e50*/  FADD.FTZ R133, R133, R156 ;  /* 0x0000009c85857221 */ /* 0x000fe20000010000 */
[----:B------:R-:W-:-:S02]  /*12e60*/  F2FP.BF16.F32.PACK_AB R6, R158, R139 ;  /* 0x0000008b9e06723e */ /* 0x000fc400000010ff */
[----:B------:R-:W-:Y:S01]  /*12e70*/  F2FP.BF16.F32.PACK_AB R7, R152, R135 ;  /* 0x000000879807723e */ /* 0x000fe200000010ff */
[----:B------:R-:W-:-:S04]  /*12e80*/  FADD.FTZ R168, R168, R133 ;  /* 0x00000085a8a87221 */ /* 0x000fc80000010000 */
[----:B------:R-:W-:Y:S02]  /*12e90*/  FADD.FTZ R135, R135, R168 ;  /* 0x000000a887877221 */ /* 0x000fe40000010000 */
[----:B----4-:R-:W-:Y:S03]  /*12ea0*/  HMMA.16816.F32.BF16 R112, R4, R16, R112 ;  /* 0x000000100470723c */ /* 0x010fe60000041870 */
[----:B------:R-:W-:-:S05]  /*12eb0*/  FADD.FTZ R152, R152, R135 ;  /* 0x0000008798987221 */ /* 0x000fca0000010000 */
[C---:B------:R-:W-:Y:S01]  /*12ec0*/  HMMA.16816.F32.BF16 R108, R4.reuse, R18, R108 ;  /* 0x00000012046c723c */ /* 0x040fe2000004186c */
[----:B------:R-:W4:Y:S07]  /*12ed0*/  LDSM.16.MT88.4 R16, [R3+0xe400] ;  /* 0x00e400000310783b */ /* 0x000f2e0000004200 */
[C---:B-1----:R-:W-:Y:S08]  /*12ee0*/  HMMA.16816.F32.BF16 R96, R4.reuse, R8, R96 ;  /* 0x000000080460723c */ /* 0x042ff00000041860 */
[C---:B------:R-:W-:Y:S01]  /*12ef0*/  HMMA.16816.F32.BF16 R92, R4.reuse, R10, R92 ;  /* 0x0000000a045c723c */ /* 0x040fe2000004185c */
[----:B------:R-:W1:Y:S07]  /*12f00*/  LDSM.16.MT88.4 R8, [R3+0xa800] ;  /* 0x00a800000308783b */ /* 0x000e6e0000004200 */
[C---:B------:R-:W-:Y:S08]  /*12f10*/  HMMA.16816.F32.BF16 R104, R4.reuse, R12, R104 ;  /* 0x0000000c0468723c */ /* 0x040ff00000041868 */
[C---:B------:R-:W-:Y:S01]  /*12f20*/  HMMA.16816.F32.BF16 R100, R4.reuse, R14, R100 ;  /* 0x0000000e0464723c */ /* 0x040fe20000041864 */
[----:B------:R-:W5:Y:S07]  /*12f30*/  LDSM.16.MT88.4 R12, [R197+0xa800] ;  /* 0x00a80000c50c783b */ /* 0x000f6e0000004200 */
[C---:B---3--:R-:W-:Y:S08]  /*12f40*/  HMMA.16816.F32.BF16 R88, R4.reuse, R20, R88 ;  /* 0x000000140458723c */ /* 0x048ff00000041858 */
[C---:B------:R-:W-:Y:S01]  /*12f50*/  HMMA.16816.F32.BF16 R84, R4.reuse, R22, R84 ;  /* 0x000000160454723c */ /* 0x040fe20000041854 */
[----:B------:R-:W3:Y:S07]  /*12f60*/  LDSM.16.MT88.4 R20, [R197+0xc800] ;  /* 0x00c80000c514783b */ /* 0x000eee0000004200 */
        /* <DEDUP_REMOVED lines=8> */
[----:B----4-:R-:W-:Y:S03]  /*12ff0*/  HMMA.16816.F32.BF16 R72, R4, R16, R72 ;  /* 0x000000100448723c */ /* 0x010fe60000041848 */
[----:B------:R-:W-:-:S04]  /*13000*/  FADD.FTZ R26, R42, R27 ;  /* 0x0000001b2a1a7221 */ /* 0x000fc80000010000 */
[----:B------:R-:W-:Y:S01]  /*13010*/  FADD.FTZ R26, R41, R26 ;  /* 0x0000001a291a7221 */ /* 0x000fe20000010000 */
[----:B------:R-:W-:Y:S03]  /*13020*/  HMMA.16816.F32.BF16 R68, R4, R18, R68 ;  /* 0x000000120444723c */ /* 0x000fe60000041844 */
[----:B------:R-:W-:Y:S01]  /*13030*/  F2FP.BF16.F32.PACK_AB R4, R143, R140 ;  /* 0x0000008c8f04723e */ /* 0x000fe200000010ff */
[----:B------:R-:W4:Y:S01]  /*13040*/  LDSM.16.MT88.4 R16, [R3+0xc800] ;  /* 0x00c800000310783b */ /* 0x000f220000004200 */
        /* <DEDUP_REMOVED lines=24> */
[----:B---3--:R-:W-:Y:S03]  /*131d0*/  HMMA.16816.F32.BF16 R96, R4, R20, R96 ;  /* 0x000000140460723c */ /* 0x008fe60000041860 */
        /* <DEDUP_REMOVED lines=9> */
[----:B----4-:R-:W-:Y:S03]  /*13270*/  HMMA.16816.F32.BF16 R88, R4, R16, R88 ;  /* 0x000000100458723c */ /* 0x010fe60000041858 */
        /* <DEDUP_REMOVED lines=117> */
.L_x_2244:
        /* <DEDUP_REMOVED lines=8> */
.L_x_2245:
[----:B------:R-:W-:Y:S05]  /*13a50*/  BSYNC.RECONVERGENT B0 ;  /* 0x0000000000007941 */ /* 0x000fea0003800200 */
.L_x_2243:
        /* <DEDUP_REMOVED lines=74> */
[----:B------:R-:W-:Y:S01]  /*13f00*/  MOV R60, 0x20 ;  /* 0x00000020003c7802 */ /* 0x000fe20000000f00 */
[----:B------:R-:W-:Y:S01]  /*13f10*/  LDSM.16.M88.4 R40, [R199] ;  /* 0x00000000c728783b */ /* 0x000fe20000000200 */
[----:B------:R-:W-:-:S02]  /*13f20*/  SEL R62, R62, 0xffffffe0, !P6 ;  /* 0xffffffe03e3e7807 */ /* 0x000fc40007000000 */
[----:B------:R-:W-:Y:S01]  /*13f30*/  SEL R60, R60, 0xffffffe0, !P6 ;  /* 0xffffffe03c3c7807 */ /* 0x000fe20007000000 */
[----:B------:R-:W4:Y:S01]  /*13f40*/  LDSM.16.M88.4 R148, [R198+0x3400] ;  /* 0x00340000c694783b */ /* 0x000f220000000200 */
[-C--:B------:R-:W-:Y:S02]  /*13f50*/  IADD3 R4, PT, PT, R199, R62.reuse, RZ ;  /* 0x0000003ec7047210 */ /* 0x080fe40007ffe0ff */
[----:B------:R-:W-:Y:S01]  /*13f60*/  IADD3 R62, PT, PT, R198, R62, RZ ;  /* 0x0000003ec63e7210 */ /* 0x000fe20007ffe0ff */
[----:B------:R-:W5:Y:S01]  /*13f70*/  LDSM.16.M88.4 R140, [R198+0x3800] ;  /* 0x00380000c68c783b */ /* 0x000f620000000200 */
[----:B------:R-:W-:-:S03]  /*13f80*/  IADD3 R63, PT, PT, R61, -0x2, RZ ;  /* 0xfffffffe3d3f7810 */ /* 0x000fc60007ffe0ff */
[----:B------:R-:W5:Y:S01]  /*13f90*/  LDSM.16.M88.4 R28, [R198+0x3000] ;  /* 0x00300000c61c783b */ /* 0x000f620000000200 */
[----:B------:R-:W-:-:S03]  /*13fa0*/  ISETP.GT.AND P5, PT, R63, R204, PT ;  /* 0x000000cc3f00720c */ /* 0x000fc60003fa4270 */
[----:B------:R-:W5:Y:S04]  /*13fb0*/  LDSM.16.M88.4 R132, [R198+0x3c00] ;  /* 0x003c0000c684783b */ /* 0x000f680000000200 */
[----:B------:R-:W5:Y:S04]  /*13fc0*/  LDSM.16.M88.4 R124, [R198+0x4000] ;  /* 0x00400000c67c783b */ /* 0x000f680000000200 */
[----:B-1----:R-:W-:Y:S04]  /*13fd0*/  LDSM.16.M88.4 R4, [R4] ;  /* 0x000000000404783b */ /* 0x002fe80000000200 */
[----:B------:R-:W1:Y:S04]  /*13fe0*/  LDSM.16.M88.4 R20, [R62+0x3400] ;  /* 0x003400003e14783b */ /* 0x000e680000000200 */
[----:B------:R-:W1:Y:S04]  /*13ff0*/  LDSM.16.M88.4 R16, [R62+0x3800] ;  /* 0x003800003e10783b */ /* 0x000e680000000200 */
[----:B------:R-:W1:Y:S04]  /*14000*/  LDSM.16.M88.4 R32, [R62+0x3000] ;  /* 0x003000003e20783b */ /* 0x000e680000000200 */
[----:B--2---:R-:W2:Y:S04]  /*14010*/  LDSM.16.M88.4 R8, [R62+0x3c00] ;  /* 0x003c00003e08783b */ /* 0x004ea80000000200 */
[----:B------:R-:W2:Y:S01]  /*14020*/  LDSM.16.M88.4 R36, [R62+0x4000] ;  /* 0x004000003e24783b */ /* 0x000ea20000000200 */
[C---:B----4-:R-:W-:Y:S03]  /*14030*/  HMMA.16816.F32.BF16 R24, R40.reuse, R148, RZ ;  /* 0x000000942818723c */ /* 0x050fe600000418ff */
[----:B------:R-:W4:Y:S04]  /*14040*/  LDSM.16.M88.4 R56, [R198+0x4400] ;  /* 0x00440000c638783b */ /* 0x000f280000000200 */
[----:B------:R-:W4:Y:S01]  /*14050*/  LDSM.16.M88.4 R48, [R198+0x4800] ;  /* 0x00480000c630783b */ /* 0x000f220000000200 */
[C---:B-----5:R-:W-:Y:S03]  /*14060*/  HMMA.16816.F32.BF16 R144, R40.reuse, R140, RZ ;  /* 0x0000008c2890723c */ /* 0x060fe600000418ff */
[----:B------:R-:W5:Y:S04]  /*14070*/  LDSM.16.M88.4 R152, [R198+0x4c00] ;  /* 0x004c0000c698783b */ /* 0x000f680000000200 */
        /* <DEDUP_REMOVED lines=9> */
[----:B------:R-:W-:Y:S08]  /*14110*/  HMMA.16816.F32.BF16 R128, R40, R124, RZ ;  /* 0x0000007c2880723c */ /* 0x000ff000000418ff */
[C---:B-1----:R-:W-:Y:S08]  /*14120*/  HMMA.16816.F32.BF16 R24, R4.reuse, R20, R24 ;  /* 0x000000140418723c */ /* 0x042ff00000041818 */
[C---:B------:R-:W-:Y:S01]  /*14130*/  HMMA.16816.F32.BF16 R148, R4.reuse, R22, R148 ;  /* 0x000000160494723c */ /* 0x040fe20000041894 */
[----:B------:R-:W1:Y:S07]  /*14140*/  LDSM.16.M88.4 R20, [R62+0x4400] ;  /* 0x004400003e14783b */ /* 0x000e6e0000000200 */
[C---:B------:R-:W-:Y:S08]  /*14150*/  HMMA.16816.F32.BF16 R144, R4.reuse, R16, R144 ;  /* 0x000000100490723c */ /* 0x040ff00000041890 */
[----:B------:R-:W-:Y:S01]  /*14160*/  HMMA.16816.F32.BF16 R140, R4, R18, R140 ;  /* 0x00000012048c723c */ /* 0x000fe2000004188c */
[----:B------:R-:W1:Y:S07]  /*14170*/  LDSM.16.M88.4 R16, [R62+0x4800] ;  /* 0x004800003e10783b */ /* 0x000e6e0000000200 */
[----:B------:R-:W-:Y:S08]  /*14180*/  HMMA.16816.F32.BF16 R124, R40, R126, RZ ;  /* 0x0000007e287c723c */ /* 0x000ff000000418ff */
[C---:B------:R-:W-:Y:S08]  /*14190*/  HMMA.16816.F32.BF16 R12, R4.reuse, R32, R12 ;  /* 0x00000020040c723c */ /* 0x040ff0000004180c */
[C---:B------:R-:W-:Y:S01]  /*141a0*/  HMMA.16816.F32.BF16 R28, R4.reuse, R34, R28 ;  /* 0x00000022041c723c */ /* 0x040fe2000004181c */
[----:B------:R-:W1:Y:S07]  /*141b0*/  LDSM.16.M88.4 R32, [R198+0x5000] ;  /* 0x00500000c620783b */ /* 0x000e6e0000000200 */
[C---:B--2---:R-:W-:Y:S08]  /*141c0*/  HMMA.16816.F32.BF16 R136, R4.reuse, R8, R136 ;  /* 0x000000080488723c */ /* 0x044ff00000041888 */
[C---:B------:R-:W-:Y:S01]  /*141d0*/  HMMA.16816.F32.BF16 R132, R4.reuse, R10, R132 ;  /* 0x0000000a0484723c */ /* 0x040fe20000041884 */
[----:B------:R-:W2:Y:S07]  /*141e0*/  LDSM.16.M88.4 R8, [R62+0x4c00] ;  /* 0x004c00003e08783b */ /* 0x000eae0000000200 */
[----:B------:R-:W-:Y:S03]  /*141f0*/  HMMA.16816.F32.BF16 R128, R4, R36, R128 ;  /* 0x000000240480723c */ /* 0x000fe60000041880 */
[----:B------:R-:W-:-:S02]  /*14200*/  IADD3 R36, PT, PT, R199, R60, RZ ;  /* 0x0000003cc7247210 */ /* 0x000fc40007ffe0ff */
[----:B------:R-:W-:-:S03]  /*14210*/  IADD3 R60, PT, PT, R198, R60, RZ ;  /* 0x0000003cc63c7210 */ /* 0x000fc60007ffe0ff */
[C---:B----4-:R-:W-:Y:S02]  /*14220*/  HMMA.16816.F32.BF16 R64, R40.reuse, R56, RZ ;  /* 0x000000382840723c */ /* 0x050fe400000418ff */
[----:B------:R-:W-:Y:S06]  /*14230*/  LDSM.16.M88.4 R164, [R60+0x5000] ;  /* 0x005000003ca4783b */ /* 0x000fec0000000200 */
[C---:B------:R-:W-:Y:S08]  /*14240*/  HMMA.16816.F32.BF16 R52, R40.reuse, R48, RZ ;  /* 0x000000302834723c */ /* 0x040ff000000418ff */
[C---:B------:R-:W-:Y:S08]  /*14250*/  HMMA.16816.F32.BF16 R56, R40.reuse, R58, RZ ;  /* 0x0000003a2838723c */ /* 0x040ff000000418ff */
[----:B------:R-:W-:Y:S08]  /*14260*/  HMMA.16816.F32.BF16 R48, R40, R50, RZ ;  /* 0x000000322830723c */ /* 0x000ff000000418ff */
[----:B------:R-:W-:Y:S01]  /*14270*/  HMMA.16816.F32.BF16 R124, R4, R38, R124 ;  /* 0x00000026047c723c */ /* 0x000fe2000004187c */
[----:B------:R-:W4:Y:S07]  /*14280*/  LDSM.16.M88.4 R36, [R36+0x1000] ;  /* 0x001000002424783b */ /* 0x000f2e0000000200 */
[C---:B-----5:R-:W-:Y:S08]  /*14290*/  HMMA.16816.F32.BF16 R44, R40.reuse, R152, RZ ;  /* 0x00000098282c723c */ /* 0x060ff000000418ff */
[----:B------:R-:W-:Y:S01]  /*142a0*/  HMMA.16816.F32.BF16 R40, R40, R154, RZ ;  /* 0x0000009a2828723c */ /* 0x000fe200000418ff */
[----:B------:R-:W-:Y:S07]  /*142b0*/  LDSM.16.M88.4 R152, [R198+0x5800] ;  /* 0x00580000c698783b */ /* 0x000fee0000000200 */
[C---:B-1----:R-:W-:Y:S08]  /*142c0*/  HMMA.16816.F32.BF16 R64, R4.reuse, R20, R64 ;  /* 0x000000140440723c */ /* 0x042ff00000041840 */
[C---:B------:R-:W-:Y:S01]  /*142d0*/  HMMA.16816.F32.BF16 R56, R4.reuse, R22, R56 ;  /* 0x000000160438723c */ /* 0x040fe20000041838 */
[----:B------:R-:W-:Y:S07]  /*142e0*/  LDSM.16.M88.4 R20, [R199+0x2000] ;  /* 0x00200000c714783b */ /* 0x000fee0000000200 */
[C---:B------:R-:W-:Y:S08]  /*142f0*/  HMMA.16816.F32.BF16 R52, R4.reuse, R16, R52 ;  /* 0x000000100434723c */ /* 0x040ff00000041834 */
[----:B------:R-:W-:Y:S01]  /*14300*/  HMMA.16816.F32.BF16 R48, R4, R18, R48 ;  /* 0x000000120430723c */ /* 0x000fe20000041830 */
[----:B------:R-:W1:Y:S07]  /*14310*/  LDSM.16.M88.4 R16, [R198+0x7000] ;  /* 0x00700000c610783b */ /* 0x000e6e0000000200 */
[C---:B------:R-:W-:Y:S08]  /*14320*/  HMMA.16816.F32.BF16 R12, R156.reuse, R32, R12 ;  /* 0x000000209c0c723c */ /* 0x040ff0000004180c */
[----:B------:R-:W-:Y:S01]  /*14330*/  HMMA.16816.F32.BF16 R28, R156, R34, R28 ;  /* 0x000000229c1c723c */ /* 0x000fe2000004181c */
[----:B------:R-:W-:Y:S07]  /*14340*/  LDSM.16.M88.4 R32, [R60+0x5400] ;  /* 0x005400003c20783b */ /* 0x000fee0000000200 */
[----:B--2---:R-:W-:Y:S01]  /*14350*/  HMMA.16816.F32.BF16 R44, R4, R8, R44 ;  /* 0x00000008042c723c */ /* 0x004fe2000004182c */
[----:B------:R-:W-:-:S04]  /*14360*/  MOV R8, 0x20 ;  /* 0x0000002000087802 */ /* 0x000fc80000000f00 */
[----:B------:R-:W-:-:S03]  /*14370*/  SEL R62, R8, 0xffffffe0, !P6 ;  /* 0xffffffe0083e7807 */ /* 0x000fc60007000000 */
[----:B------:R-:W-:Y:S03]  /*14380*/  HMMA.16816.F32.BF16 R40, R4, R10, R40 ;  /* 0x0000000a0428723c */ /* 0x000fe60000041828 */
[-C--:B------:R-:W-:Y:S02]  /*14390*/  IADD3 R8, PT, PT, R199, R62.reuse, RZ ;  /* 0x0000003ec7087210 */ /* 0x080fe40007ffe0ff */
[----:B------:R-:W-:-:S04]  /*143a0*/  IADD3 R62, PT, PT, R198, R62, RZ ;  /* 0x0000003ec63e7210 */ /* 0x000fc80007ffe0ff */
[----:B------:R-:W-:Y:S01]  /*143b0*/  LDSM.16.M88.4 R8, [R8+0x2000] ;  /* 0x002000000808783b */ /* 0x000fe20000000200 */
[C---:B----4-:R-:W-:Y:S03]  /*143c0*/  HMMA.16816.F32.BF16 R12, R36.reuse, R164, R12 ;  /* 0x000000a4240c723c */ /* 0x050fe6000004180c */
[----:B------:R-:W2:Y:S05]  /*143d0*/  LDSM.16.M88.4 R4, [R62+0x7000] ;  /* 0x007000003e04783b */ /* 0x000eaa0000000200 */
        /* <DEDUP_REMOVED lines=10> */
[----:B------:R-:W-:Y:S04]  /*14480*/  LDSM.16.M88.4 R144, [R198+0x7400] ;  /* 0x00740000c690783b */ /* 0x000fe80000000200 */
[-C--:B---3--:R-:W-:Y:S01]  /*14490*/  FMUL.FTZ R12, R12, R3.reuse ;  /* 0x000000030c0c7220 */ /* 0x088fe20000410000 */
[-C--:B------:R-:W-:Y:S01]  /*144a0*/  FMUL.FTZ R123, R13, R3.reuse ;  /* 0x000000030d7b7220 */ /* 0x080fe20000410000 */
[-C--:B------:R-:W-:Y:S01]  /*144b0*/  FMUL.FTZ R153, R14, R3.reuse ;  /* 0x000000030e997220 */ /* 0x080fe20000410000 */
[-C--:B------:R-:W-:Y:S01]  /*144c0*/  FMUL.FTZ R152, R15, R3.reuse ;  /* 0x000000030f987220 */ /* 0x080fe20000410000 */
[----:B------:R3:W4:Y:S01]  /*144d0*/  MUFU.TANH R122, R12 ;  /* 0x0000000c007a7308 */ /* 0x0007220000002400 */
[C---:B------:R-:W-:Y:S03]  /*144e0*/  HMMA.16816.F32.BF16 R140, R156.reuse, R154, R140 ;  /* 0x0000009a9c8c723c */ /* 0x040fe6000004188c */
        /* <DEDUP_REMOVED lines=41> */
[C---:B---3--:R-:W-:Y:S05]  /*14780*/  HMMA.16816.F32.BF16 R64, R156.reuse, R12, R64 ;  /* 0x0000000c9c40723c */ /* 0x048fea0000041840 */
[-C--:B------:R-:W-:Y:S01]  /*14790*/  FMUL.FTZ R170, R164, R3.reuse ;  /* 0x00000003a4aa7220 */ /* 0x080fe20000410000 */
[-C--:B------:R-:W-:Y:S01]  /*147a0*/  FMUL.FTZ R164, R166, R3.reuse ;  /* 0x00000003a6a47220 */ /* 0x080fe20000410000 */
[-C--:B------:R-:W-:Y:S01]  /*147b0*/  FMUL.FTZ R165, R165, R3.reuse ;  /* 0x00000003a5a57220 */ /* 0x080fe20000410000 */
[-C--:B------:R-:W-:Y:S01]  /*147c0*/  FMUL.FTZ R166, R167, R3.reuse ;  /* 0x00000003a7a67220 */ /* 0x080fe20000410000 */
        /* <DEDUP_REMOVED lines=23> */
[----:B------:R-:W-:-:S05]  /*14940*/  FMUL.FTZ R133, R133, R3 ;  /* 0x0000000385857220 */ /* 0x000fca0000410000 */
[C---:B------:R-:W-:Y:S01]  /*14950*/  HMMA.16816.F32.BF16 R128, R8.reuse, R32, R128 ;  /* 0x000000200880723c */ /* 0x040fe20000041880 */
[----:B------:R-:W1:Y:S07]  /*14960*/  MUFU.TANH R133, R133 ;  /* 0x0000008500857308 */ /* 0x000e6e0000002400 */
[----:B------:R-:W-:Y:S01]  /*14970*/  HMMA.16816.F32.BF16 R124, R8, R34, R124 ;  /* 0x00000022087c723c */ /* 0x000fe2000004187c */
[----:B------:R-:W1:Y:S07]  /*14980*/  LDSM.16.M88.4 R32, [R60+0x6c00] ;  /* 0x006c00003c20783b */ /* 0x000e6e0000000200 */
[C---:B-----5:R-:W-:Y:S08]  /*14990*/  HMMA.16816.F32.BF16 R52, R36.reuse, R4, R52 ;  /* 0x000000042434723c */ /* 0x060ff00000041834 */
[----:B------:R-:W-:Y:S01]  /*149a0*/  HMMA.16816.F32.BF16 R48, R36, R6, R48 ;  /* 0x000000062430723c */ /* 0x000fe20000041830 */
[----:B------:R-:W5:Y:S02]  /*149b0*/  LDSM.16.M88.4 R4, [R198+0x8c00] ;  /* 0x008c0000c604783b */ /* 0x000f640000000200 */
[----:B------:R-:W-:-:S05]  /*149c0*/  FMUL.FTZ R124, R124, R3 ;  /* 0x000000037c7c7220 */ /* 0x000fca0000410000 */
[C---:B----4-:R-:W-:Y:S05]  /*149d0*/  HMMA.16816.F32.BF16 R44, R156.reuse, R16, R44 ;  /* 0x000000109c2c723c */ /* 0x050fea000004182c */
[-C--:B------:R-:W-:Y:S01]  /*149e0*/  FMUL.FTZ R16, R126, R3.reuse ;  /* 0x000000037e107220 */ /* 0x080fe20000410000 */
[----:B------:R-:W-:Y:S01]  /*149f0*/  FMUL.FTZ R17, R127, R3 ;  /* 0x000000037f117220 */ /* 0x000fe20000410000 */
[----:B------:R-:W4:Y:S01]  /*14a00*/  MUFU.TANH R124, R124 ;  /* 0x0000007c007c7308 */ /* 0x000f220000002400 */
[----:B------:R-:W-:Y:S07]  /*14a10*/  HMMA.16816.F32.BF16 R40, R156, R18, R40 ;  /* 0x000000129c28723c */ /* 0x000fee0000041828 */
[----:B------:R-:W1:Y:S01]  /*14a20*/  MUFU.TANH R16, R16 ;  /* 0x0000001000107308 */ /* 0x000e620000002400 */
[C---:B--2---:R-:W-:Y:S07]  /*14a30*/  HMMA.16816.F32.BF16 R64, R20.reuse, R24, R64 ;  /* 0x000000181440723c */ /* 0x044fee0000041840 */
[----:B------:R-:W2:Y:S01]  /*14a40*/  MUFU.TANH R17, R17 ;  /* 0x0000001100117308 */ /* 0x000ea20000002400 */
        /* <DEDUP_REMOVED lines=12> */
[C---:B------:R-:W-:Y:S05]  /*14b10*/  HMMA.16816.F32.BF16 R160, R8.reuse, R144, R160 ;  /* 0x0000009008a0723c */ /* 0x040fea00000418a0 */
[-C--:B------:R-:W-:Y:S01]  /*14b20*/  FMUL.FTZ R144, R150, R3.reuse ;  /* 0x0000000396907220 */ /* 0x080fe20000410000 */
[-C--:B------:R-:W-:Y:S01]  /*14b30*/  FMUL.FTZ R150, R151, R3.reuse ;  /* 0x0000000397967220 */ /* 0x080fe20000410000 */
[-C--:B------:R-:W-:Y:S01]  /*14b40*/  FMUL.FTZ R151, R140, R3.reuse ;  /* 0x000000038c977220 */ /* 0x080fe20000410000 */
[-C--:B------:R-:W-:Y:S01]  /*14b50*/  FMUL.FTZ R140, R142, R3.reuse ;  /* 0x000000038e8c7220 */ /* 0x080fe20000410000 */
[-C--:B------:R-:W-:Y:S01]  /*14b60*/  FMUL.FTZ R142, R143, R3.reuse ;  /* 0x000000038f8e7220 */ /* 0x080fe20000410000 */
[-C--:B------:R-:W-:Y:S01]  /*14b70*/  FMUL.FTZ R143, R136, R3.reuse ;  /* 0x00000003888f7220 */ /* 0x080fe20000410000 */
[-C--:B------:R-:W-:Y:S01]  /*14b80*/  FMUL.FTZ R136, R138, R3.reuse ;  /* 0x000000038a887220 */ /* 0x080fe20000410000 */
[C---:B----4-:R-:W-:Y:S03]  /*14b90*/  HMMA.16816.F32.BF16 R48, R8.reuse, R26, R48 ;  /* 0x0000001a0830723c */ /* 0x050fe60000041830 */
[-C--:B------:R-:W-:Y:S01]  /*14ba0*/  FMUL.FTZ R138, R132, R3.reuse ;  /* 0x00000003848a7220 */ /* 0x080fe20000410000 */
[-C--:B------:R-:W-:Y:S01]  /*14bb0*/  FMUL.FTZ R132, R134, R3.reuse ;  /* 0x0000000386847220 */ /* 0x080fe20000410000 */
[-C--:B------:R-:W-:Y:S01]  /*14bc0*/  FMUL.FTZ R145, R149, R3.reuse ;  /* 0x0000000395917220 */ /* 0x080fe20000410000 */
[-C--:B------:R-:W-:Y:S01]  /*14bd0*/  FMUL.FTZ R134, R135, R3.reuse ;  /* 0x0000000387867220 */ /* 0x080fe20000410000 */
[-C--:B------:R-:W-:Y:S01]  /*14be0*/  FMUL.FTZ R135, R128, R3.reuse ;  /* 0x0000000380877220 */ /* 0x080fe20000410000 */
[-C--:B------:R-:W-:Y:S01]  /*14bf0*/  FMUL.FTZ R128, R130, R3.reuse ;  /* 0x0000000382807220 */ /* 0x080fe20000410000 */
[----:B------:R-:W1:Y:S01]  /*14c00*/  MUFU.TANH R144, R144 ;  /* 0x0000009000907308 */ /* 0x000e620000002400 */
[C---:B------:R-:W-:Y:S03]  /*14c10*/  HMMA.16816.F32.BF16 R64, R8.reuse, R28, R64 ;  /* 0x0000001c0840723c */ /* 0x040fe60000041840 */
[-C--:B------:R-:W-:Y:S01]  /*14c20*/  FMUL.FTZ R28, R125, R3.reuse ;  /* 0x000000037d1c7220 */ /* 0x080fe20000410000 */
[-C--:B------:R-:W-:Y:S01]  /*14c30*/  FMUL.FTZ R147, R161, R3.reuse ;  /* 0x00000003a1937220 */ /* 0x080fe20000410000 */
[-C--:B------:R-:W-:Y:S01]  /*14c40*/  FMUL.FTZ R161, R137, R3.reuse ;  /* 0x0000000389a17220 */ /* 0x080fe20000410000 */
[-C--:B------:R-:W-:Y:S01]  /*14c50*/  FMUL.FTZ R137, R139, R3.reuse ;  /* 0x000000038b897220 */ /* 0x080fe20000410000 */
[-C--:B------:R-:W-:Y:S01]  /*14c60*/  FMUL.FTZ R149, R160, R3.reuse ;  /* 0x00000003a0957220 */ /* 0x080fe20000410000 */
[-C--:B------:R-:W-:Y:S01]  /*14c70*/  FMUL.FTZ R139, R129, R3.reuse ;  /* 0x00000003818b7220 */ /* 0x080fe20000410000 */
[C---:B------:R-:W-:Y:S03]  /*14c80*/  HMMA.16816.F32.BF16 R56, R8.reuse, R30, R56 ;  /* 0x0000001e0838723c */ /* 0x040fe60000041838 */
        /* <DEDUP_REMOVED lines=81> */
[----:B------:R-:W-:-:S04]  /*151a0*/  VIADD R14, R61, 0xffffffff ;  /* 0xffffffff3d0e7836 */ /* 0x000fc80000000000 */
[----:B------:R-:W-:-:S04]  /*151b0*/  IMAD.SHL.U32 R14, R14, 0x80, RZ ;  /* 0x000000800e0e7824 */ /* 0x000fc800078e00ff */
[C---:B------:R-:W-:Y:S01]  /*151c0*/  VIADD R8, R14.reuse, 0xffffff80 ;  /* 0xffffff800e087836 */ /* 0x040fe20000000000 */
[----:B------:R-:W-:Y:S02]  /*151d0*/  IADD3 R14, PT, PT, R14, -0x100, RZ ;  /* 0xffffff000e0e7810 */ /* 0x000fe40007ffe0ff */
[-C--:B--2---:R-:W-:Y:S02]  /*151e0*/  IABS R13, R23.reuse ;  /* 0x00000017000d7213 */ /* 0x084fe40000000000 */
[----:B------:R-:W-:Y:S02]  /*151f0*/  IABS R11, R23 ;  /* 0x00000017000b7213 */ /* 0x000fe40000000000 */
[----:B------:R-:W2:Y:S02]  /*15200*/  I2F.RP R3, R13 ;  /* 0x0000000d00037306 */ /* 0x000ea40000209400 */
[----:B------:R-:W-:-:S06]  /*15210*/  IADD3 R11, PT, PT, RZ, -R11, RZ ;  /* 0x8000000bff0b7210 */ /* 0x000fcc0007ffe0ff */
[----:B--2---:R-:W2:Y:S02]  /*15220*/  MUFU.RCP R36, R3 ;  /* 0x0000000300247308 */ /* 0x004ea40000001000 */
[----:B--2---:R-:W-:Y:S01]  /*15230*/  VIADD R36, R36, 0xffffffe ;  /* 0x0ffffffe24247836 */ /* 0x004fe20000000000 */
[----:B------:R-:W-:Y:S02]  /*15240*/  IABS R3, R14 ;  /* 0x0000000e00037213 */ /* 0x000fe40000000000 */
[----:B------:R-:W-:-:S03]  /*15250*/  LOP3.LUT R14, R14, R23, RZ, 0x3c, !PT ;  /* 0x000000170e0e7212 */ /* 0x000fc600078e3cff */
[----:B------:R-:W2:Y:S02]  /*15260*/  F2I.FTZ.U32.TRUNC.NTZ R37, R36 ;  /* 0x0000002400257305 */ /* 0x000ea4000021f000 */
[----:B--2---:R-:W-:Y:S01]  /*15270*/  IADD3 R20, PT, PT, RZ, -R37, RZ ;  /* 0x80000025ff147210 */ /* 0x004fe20007ffe0ff */
        /* <DEDUP_REMOVED lines=20> */
[----:B------:R-:W2:Y:S01]  /*153c0*/  LD.E.64 R38, desc[UR4][R120.64+0x20] ;  /* 0x0000200478267980 */ /* 0x000ea2000c101b00 */
[----:B------:R-:W-:Y:S01]  /*153d0*/  @!P4 IMAD.MOV R22, RZ, RZ, -R22 ;  /* 0x000000ffff16c224 */ /* 0x000fe200078e0a16 */
[----:B------:R-:W-:-:S09]  /*153e0*/  ISETP.NE.AND P4, PT, R23, RZ, PT ;  /* 0x000000ff1700720c */ /* 0x000fd20003f85270 */
[----:B------:R-:W-:Y:S02]  /*153f0*/  @P3 IADD3 R36, PT, PT, R36, 0x1, RZ ;  /* 0x0000000124243810 */ /* 0x000fe40007ffe0ff */
[----:B------:R-:W-:-:S13]  /*15400*/  ISETP.GE.AND P3, PT, R14, RZ, PT ;  /* 0x000000ff0e00720c */ /* 0x000fda0003f66270 */
[----:B------:R-:W-:-:S04]  /*15410*/  @!P3 IADD3 R36, PT, PT, -R36, RZ, RZ ;  /* 0x000000ff2424b210 */ /* 0x000fc80007ffe1ff */
[C---:B------:R-:W-:Y:S02]  /*15420*/  SEL R13, R11.reuse, R36, !P4 ;  /* 0x000000240b0d7207 */ /* 0x040fe40006000000 */
[----:B------:R-:W-:Y:S01]  /*15430*/  SEL R11, R11, R22, !P4 ;  /* 0x000000160b0b7207 */ /* 0x000fe20006000000 */
[----:B------:R-:W3:Y:S02]  /*15440*/  LD.E.64 R36, desc[UR4][R120.64+0x38] ;  /* 0x0000380478247980 */ /* 0x000ee4000c101b00 */
[----:B------:R-:W-:-:S04]  /*15450*/  IMAD.WIDE R42, R13, 0x4, R218 ;  /* 0x000000040d2a7825 */ /* 0x000fc800078e02da */
[C---:B-1----:R-:W-:Y:S01]  /*15460*/  IMAD.WIDE R40, R11.reuse, 0x4, R218 ;  /* 0x000000040b287825 */ /* 0x042fe200078e02da */
        /* <DEDUP_REMOVED lines=18> */
.L_x_2249:
        /* <DEDUP_REMOVED lines=8> */
.L_x_2250:
[----:B------:R-:W-:Y:S05]  /*15610*/  BSYNC.RECONVERGENT B0 ;  /* 0x0000000000007941 */ /* 0x000fea0003800200 */
.L_x_2248:
        /* <DEDUP_REMOVED lines=14> */
[----:B--2---:R-:W-:-:S05]  /*15700*/  @!P1 IMAD.MOV.U32 R207, RZ, RZ, R205 ;  /* 0x000000ffffcf9224 */ /* 0x004fca00078e00cd */
[----:B------:R-:W-:Y:S01]  /*15710*/  @!PT LDS RZ, [RZ] ;  /* 0x00000000fffff984 */ /* 0x000fe20000000800 */
[----:B------:R-:W-:Y:S01]  /*15720*/  @!PT LDS RZ, [RZ] ;  /* 0x00000000fffff984 */ /* 0x000fe20000000800 */
[----:B------:R-:W-:Y:S01]  /*15730*/  @!PT LDS RZ, [RZ] ;  /* 0x00000000fffff984 */ /* 0x000fe20000000800 */
[----:B------:R2:W-:Y:S04]  /*15740*/  @!P1 LDGSTS.E.BYPASS.LTC128B.128 [R215+0x5000], desc[UR4][R206.64+0x40] ;  /* 0x05000040ced79fae */ /* 0x0005e8000b981a04 */
[----:B------:R3:W-:Y:S01]  /*15750*/  @P1 STS.128 [R215+0x5000], RZ ;  /* 0x005000ffd7001388 */ /* 0x0007e20000000c00 */
[----:B--2---:R-:W-:-:S05]  /*15760*/  @!P0 IMAD.MOV.U32 R207, RZ, RZ, R205 ;  /* 0x000000ffffcf8224 */ /* 0x004fca00078e00cd */
        /* <DEDUP_REMOVED lines=51> */
.L_x_2247:
[----:B------:R-:W-:Y:S05]  /*15aa0*/  BSYNC.RECONVERGENT B1 ;  /* 0x0000000000017941 */ /* 0x000fea0003800200 */
.L_x_2246:
[----:B------:R-:W2:Y:S01]  /*15ab0*/  LD.E R130, desc[UR4][R120.64+0xdc] ;  /* 0x0000dc0478827980 */ /* 0x000ea2000c101900 */
[----:B---3--:R-:W-:-:S05]  /*15ac0*/  IMAD.SHL.U32 R14, R196, 0x2, RZ ;  /* 0x00000002c40e7824 */ /* 0x008fca00078e00ff */
[----:B------:R-:W-:-:S05]  /*15ad0*/  LOP3.LUT R14, R14, 0x6, RZ, 0xc0, !PT ;  /* 0x000000060e0e7812 */ /* 0x000fca00078ec0ff */
[----:B------:R-:W-:-:S04]  /*15ae0*/  IMAD R14, R61, 0x80, R14 ;  /* 0x000000803d0e7824 */ /* 0x000fc800078e020e */
[C---:B------:R-:W-:Y:S02]  /*15af0*/  VIADD R3, R14.reuse, 0xffffff00 ;  /* 0xffffff000e037836 */ /* 0x040fe40000000000 */
[----:B------:R-:W-:-:S03]  /*15b00*/  VIADD R131, R14, 0xffffff01 ;  /* 0xffffff010e837836 */ /* 0x000fc60000000000 */
[C---:B------:R-:W-:Y:S02]  /*15b10*/  ISETP.GE.AND P0, PT, R3.reuse, R225, PT ;  /* 0x000000e10300720c */ /* 0x040fe40003f06270 */
[C---:B------:R-:W-:Y:S02]  /*15b20*/  ISETP.GE.AND P4, PT, R3.reuse, R224, PT ;  /* 0x000000e00300720c */ /* 0x040fe40003f86270 */
[C---:B------:R-:W-:Y:S02]  /*15b30*/  ISETP.GE.AND P1, PT, R3.reuse, R223, PT ;  /* 0x000000df0300720c */ /* 0x040fe40003f26270 */
[----:B------:R-:W-:Y:S01]  /*15b40*/  ISETP.GE.AND P3, PT, R3, R222, PT ;  /* 0x000000de0300720c */ /* 0x000fe20003f66270 */
[----:B------:R-:W-:Y:S01]  /*15b50*/  VIADD R126, R14, 0xffffff09 ;  /* 0xffffff090e7e7836 */ /* 0x000fe20000000000 */
[----:B------:R-:W-:Y:S02]  /*15b60*/  FSEL R3, R122, -INF , P0 ;  /* 0xff8000007a037808 */ /* 0x000fe40000000000 */
[----:B------:R-:W-:Y:S01]  /*15b70*/  ISETP.GE.AND P0, PT, R131, R225, PT ;  /* 0x000000e18300720c */ /* 0x000fe20003f06270 */
[C---:B------:R-:W-:Y:S01]  /*15b80*/  VIADD R127, R14.reuse, 0xffffff08 ;  /* 0xffffff080e7f7836 */ /* 0x040fe20000000000 */
[----:B------:R-:W-:Y:S01]  /*15b90*/  FSEL R8, R153, -INF , P1 ;  /* 0xff80000099087808 */ /* 0x000fe20000800000 */
[----:B------:R-:W-:Y:S01]  /*15ba0*/  VIADD R65, R14, 0xffffff11 ;  /* 0xffffff110e417836 */ /* 0x000fe20000000000 */
[----:B------:R-:W-:-:S02]  /*15bb0*/  FSEL R15, R123, -INF , P0 ;  /* 0xff8000007b0f7808 */ /* 0x000fc40000000000 */
[-C--:B------:R-:W-:Y:S01]  /*15bc0*/  ISETP.GE.AND P0, PT, R126, R225.reuse, PT ;  /* 0x000000e17e00720c */ /* 0x080fe20003f06270 */
[C---:B------:R-:W-:Y:S01]  /*15bd0*/  VIADD R66, R14.reuse, 0xffffff10 ;  /* 0xffffff100e427836 */ /* 0x040fe20000000000 */
[-C--:B------:R-:W-:Y:S01]  /*15be0*/  ISETP.GE.AND P1, PT, R127, R225.reuse, PT ;  /* 0x000000e17f00720c */ /* 0x080fe20003f26270 */
[C---:B------:R-:W-:Y:S01]  /*15bf0*/  VIADD R62, R14.reuse, 0xffffff19 ;  /* 0xffffff190e3e7836 */ /* 0x040fe20000000000 */
[----:B------:R-:W-:Y:S02]  /*15c00*/  FSEL R11, R169, -INF , P0 ;  /* 0xff800000a90b7808 */ /* 0x000fe40000000000 */
[-C--:B------:R-:W-:Y:S01]  /*15c10*/  ISETP.GE.AND P0, PT, R65, R225.reuse, PT ;  /* 0x000000e14100720c */ /* 0x080fe20003f06270 */
[----:B-1----:R-:W-:Y:S01]  /*15c20*/  VIADD R40, R14, 0xffffff18 ;  /* 0xffffff180e287836 */ /* 0x002fe20000000000 */
        /* <DEDUP_REMOVED lines=18> */
[----:B------:R-:W-:Y:S02]  /*15d50*/  ISETP.GE.AND P2, PT, R131, R224, PT ;  /* 0x000000e08300720c */ /* 0x000fe40003f46270 */
[----:B------:R-:W-:Y:S02]  /*15d60*/  FSEL R149, R149, -INF , P1 ;  /* 0xff80000095957808 */ /* 0x000fe40000800000 */
[----:B------:R-:W-:Y:S01]  /*15d70*/  ISETP.GE.AND P1, PT, R59, R225, PT ;  /* 0x000000e13b00720c */ /* 0x000fe20003f26270 */
[----:B------:R-:W-:Y:S01]  /*15d80*/  VIADD R53, R14, 0xffffff39 ;  /* 0xffffff390e357836 */ /* 0x000fe20000000000 */
[----:B------:R-:W-:-:S02]  /*15d90*/  FSEL R141, R141, -INF , P0 ;  /* 0xff8000008d8d7808 */ /* 0x000fc40000000000 */
[----:B------:R-:W-:Y:S02]  /*15da0*/  FSEL R15, R15, -INF , !P2 ;  /* 0xff8000000f0f7808 */ /* 0x000fe40005000000 */
[-C--:B------:R-:W-:Y:S01]  /*15db0*/  ISETP.GE.AND P0, PT, R56, R225.reuse, PT ;  /* 0x000000e13800720c */ /* 0x080fe20003f06270 */
[----:B------:R-:W-:Y:S01]  /*15dc0*/  VIADD R55, R14, 0xffffff38 ;  /* 0xffffff380e377836 */ /* 0x000fe20000000000 */
        /* <DEDUP_REMOVED lines=18> */
[----:B------:R-:W-:Y:S02]  /*15ef0*/  FSEL R8, R8, -INF , !P3 ;  /* 0xff80000008087808 */ /* 0x000fe40005800000 */
[----:B------:R-:W-:-:S02]  /*15f00*/  ISETP.GE.AND P1, PT, R51, R225, PT ;  /* 0x000000e13300720c */ /* 0x000fc40003f26270 */
[----:B------:R-:W-:Y:S02]  /*15f10*/  FSEL R3, R3, -INF , !P4 ;  /* 0xff80000003037808 */ /* 0x000fe40006000000 */
[-C--:B------:R-:W-:Y:S01]  /*15f20*/  ISETP.GE.AND P3, PT, R126, R224.reuse, PT ;  /* 0x000000e07e00720c */ /* 0x080fe20003f66270 */
[----:B------:R-:W-:Y:S01]  /*15f30*/  VIADD R44, R14, 0xffffff51 ;  /* 0xffffff510e2c7836 */ /* 0x000fe20000000000 */
[-C--:B------:R-:W-:Y:S02]  /*15f40*/  ISETP.GE.AND P4, PT, R127, R224.reuse, PT ;  /* 0x000000e07f00720c */ /* 0x080fe40003f86270 */
        /* <DEDUP_REMOVED lines=26> */
[-C--:B------:R-:W-:Y:S02]  /*160f0*/  ISETP.GE.AND P0, PT, R42, R225.reuse, PT ;  /* 0x000000e12a00720c */ /* 0x080fe40003f06270 */
[----:B------:R-:W-:Y:S02]  /*16100*/  ISETP.GE.AND P2, PT, R46, R224, PT ;  /* 0x000000e02e00720c */ /* 0x000fe40003f46270 */
[----:B------:R-:W-:Y:S02]  /*16110*/  FSEL R60, R60, -INF , P1 ;  /* 0xff8000003c3c7808 */ /* 0x000fe40000800000 */
[----:B------:R-:W-:Y:S02]  /*16120*/  FSEL R179, R147, -INF , !P3 ;  /* 0xff80000093b37808 */ /* 0x000fe40005800000 */
[----:B------:R-:W-:Y:S02]  /*16130*/  ISETP.GE.AND P1, PT, R43, R225, PT ;  /* 0x000000e12b00720c */ /* 0x000fe40003f26270 */
[----:B------:R-:W-:-:S02]  /*16140*/  FSEL R181, R149, -INF , !P4 ;  /* 0xff80000095b57808 */ /* 0x000fc40006000000 */
[-C--:B------:R-:W-:Y:S01]  /*16150*/  ISETP.GE.AND P3, PT, R57, R224.reuse, PT ;  /* 0x000000e03900720c */ /* 0x080fe20003f66270 */
[----:B------:R-:W-:Y:S01]  /*16160*/  VIADD R39, R14, 0xffffff60 ;  /* 0xffffff600e277836 */ /* 0x000fe20000000000 */
[-C--:B------:R-:W-:Y:S01]  /*16170*/  ISETP.GE.AND P4, PT, R58, R224.reuse, PT ;  /* 0x000000e03a00720c */ /* 0x080fe20003f86270 */
[----:B------:R-:W-:Y:S01]  /*16180*/  VIADD R36, R14, 0xffffff69 ;  /* 0xffffff690e247836 */ /* 0x000fe20000000000 */
[----:B------:R-:W-:Y:S02]  /*16190*/  FSEL R24, R24, -INF , P0 ;  /* 0xff80000018187808 */ /* 0x000fe40000000000 */
[----:B------:R-:W-:Y:S02]  /*161a0*/  FSEL R167, R28, -INF , !P2 ;  /* 0xff8000001ca77808 */ /* 0x000fe40005000000 */
[----:B------:R-:W-:Y:S02]  /*161b0*/  ISETP.GE.AND P0, PT, R38, R225, PT ;  /* 0x000000e12600720c */ /* 0x000fe40003f06270 */
[----:B------:R-:W-:-:S02]  /*161c0*/  ISETP.GE.AND P2, PT, R43, R224, PT ;  /* 0x000000e02b00720c */ /* 0x000fc40003f46270 */
[----:B------:R-:W-:Y:S02]  /*161d0*/  FSEL R32, R32, -INF , P1 ;  /* 0xff80000020207808 */ /* 0x000fe40000800000 */
[----:B------:R-:W-:Y:S02]  /*161e0*/  FSEL R173, R143, -INF , !P3 ;  /* 0xff8000008fad7808 */ /* 0x000fe40005800000 */
[----:B------:R-:W-:Y:S02]  /*161f0*/  FSEL R175, R141, -INF , !P4 ;  /* 0xff8000008daf7808 */ /* 0x000fe40006000000 */
[-C--:B------:R-:W-:Y:S01]  /*16200*/  ISETP.GE.AND P3, PT, R53, R224.reuse, PT ;  /* 0x000000e03500720c */ /* 0x080fe20003f66270 */
[C---:B------:R-:W-:Y:S01]  /*16210*/  VIADD R37, R14.reuse, 0xffffff68 ;  /* 0xffffff680e257836 */ /* 0x040fe20000000000 */
[----:B------:R-:W-:Y:S01]  /*16220*/  ISETP.GE.AND P4, PT, R55, R224, PT ;  /* 0x000000e03700720c */ /* 0x000fe20003f86270 */
[C---:B------:R-:W-:Y:S01]  /*16230*/  VIADD R22, R14.reuse, 0xffffff71 ;  /* 0xffffff710e167836 */ /* 0x040fe20000000000 */
[----:B------:R-:W-:Y:S01]  /*16240*/  FSEL R27, R27, -INF , P0 ;  /* 0xff8000001b1b7808 */ /* 0x000fe20000000000 */
[----:B------:R-:W-:Y:S01]  /*16250*/  VIADD R23, R14, 0xffffff70 ;  /* 0xffffff700e177836 */ /* 0x000fe20000000000 */
[----:B------:R-:W-:-:S02]  /*16260*/  ISETP.GE.AND P1, PT, R39, R225, PT ;  /* 0x000000e12700720c */ /* 0x000fc40003f26270 */
[----:B------:R-:W-:Y:S02]  /*16270*/  FSEL R155, R32, -INF , !P2 ;  /* 0xff800000209b7808 */ /* 0x000fe40005000000 */
[----:B------:R-:W-:Y:S02]  /*16280*/  ISETP.GE.AND P0, PT, R36, R225, PT ;  /* 0x000000e12400720c */ /* 0x000fe40003f06270 */
[-C--:B------:R-:W-:Y:S02]  /*16290*/  ISETP.GE.AND P2, PT, R38, R224.reuse, PT ;  /* 0x000000e02600720c */ /* 0x080fe40003f46270 */
[----:B------:R-:W-:Y:S01]  /*162a0*/  FSEL R151, R133, -INF , !P3 ;  /* 0xff80000085977808 */ /* 0x000fe20005800000 */
[----:B------:R-:W-:Y:S01]  /*162b0*/  VIADD R20, R14, 0xffffff78 ;  /* 0xffffff780e147836 */ /* 0x000fe20000000000 */
[----:B------:R-:W-:Y:S02]  /*162c0*/  FSEL R159, R138, -INF , !P4 ;  /* 0xff8000008a9f7808 */ /* 0x000fe40006000000 */
[-C--:B------:R-:W-:Y:S01]  /*162d0*/  ISETP.GE.AND P3, PT, R47, R224.reuse, PT ;  /* 0x000000e02f00720c */ /* 0x080fe20003f66270 */
[----:B------:R-:W-:Y:S01]  /*162e0*/  VIADD R14, R14, 0xffffff79 ;  /* 0xffffff790e0e7836 */ /* 0x000fe20000000000 */
[----:B------:R-:W-:-:S02]  /*162f0*/  ISETP.GE.AND P4, PT, R50, R224, PT ;  /* 0x000000e03200720c */ /* 0x000fc40003f86270 */
[----:B------:R-:W-:Y:S02]  /*16300*/  FSEL R26, R26, -INF , P1 ;  /* 0xff8000001a1a7808 */ /* 0x000fe40000800000 */
[----:B------:R-:W-:Y:S02]  /*16310*/  FSEL R48, R48, -INF , P0 ;  /* 0xff80000030307808 */ /* 0x000fe40000000000 */
[-C--:B------:R-:W-:Y:S02]  /*16320*/  ISETP.GE.AND P1, PT, R37, R225.reuse, PT ;  /* 0x000000e12500720c */ /* 0x080fe40003f26270 */
[----:B------:R-:W-:Y:S02]  /*16330*/  FSEL R147, R27, -INF , !P2 ;  /* 0xff8000001b937808 */ /* 0x000fe40005000000 */
[-C--:B------:R-:W-:Y:S02]  /*16340*/  ISETP.GE.AND P0, PT, R22, R225.reuse, PT ;  /* 0x000000e11600720c */ /* 0x080fe40003f06270 */
[----:B------:R-:W-:-:S02]  /*16350*/  ISETP.GE.AND P2, PT, R23, R225, PT ;  /* 0x000000e11700720c */ /* 0x000fc40003f46270 */
[----:B------:R-:W-:Y:S02]  /*16360*/  FSEL R165, R124, -INF , !P3 ;  /* 0xff8000007ca57808 */ /* 0x000fe40005800000 */
[----:B------:R-:W-:Y:S02]  /*16370*/  FSEL R163, R139, -INF , !P4 ;  /* 0xff8000008ba37808 */ /* 0x000fe40006000000 */
[-C--:B------:R-:W-:Y:S02]  /*16380*/  ISETP.GE.AND P3, PT, R44, R224.reuse, PT ;  /* 0x000000e02c00720c */ /* 0x080fe40003f66270 */
[----:B------:R-:W-:Y:S02]  /*16390*/  ISETP.GE.AND P4, PT, R45, R224, PT ;  /* 0x000000e02d00720c */ /* 0x000fe40003f86270 */
[----:B------:R-:W-:Y:S02]  /*163a0*/  FSEL R34, R34, -INF , P1 ;  /* 0xff80000022227808 */ /* 0x000fe40000800000 */
[----:B------:R-:W-:-:S02]  /*163b0*/  FSEL R64, R64, -INF , P0 ;  /* 0xff80000040407808 */ /* 0x000fc40000000000 */
[-C--:B------:R-:W-:Y:S02]  /*163c0*/  ISETP.GE.AND P1, PT, R23, R224.reuse, PT ;  /* 0x000000e01700720c */ /* 0x080fe40003f26270 */
[----:B------:R-:W-:Y:S02]  /*163d0*/  FSEL R49, R49, -INF , P2 ;  /* 0xff80000031317808 */ /* 0x000fe40001000000 */
[----:B------:R-:W-:Y:S02]  /*163e0*/  ISETP.GE.AND P0, PT, R14, R225, PT ;  /* 0x000000e10e00720c */ /* 0x000fe40003f06270 */
[----:B------:R-:W-:Y:S02]  /*163f0*/  FSEL R157, R31, -INF , !P3 ;  /* 0xff8000001f9d7808 */ /* 0x000fe40005800000 */
[----:B------:R-:W-:Y:S02]  /*16400*/  FSEL R161, R60, -INF , !P4 ;  /* 0xff8000003ca17808 */ /* 0x000fe40006000000 */
[----:B------:R-:W-:-:S02]  /*16410*/  ISETP.GE.AND P3, PT, R39, R224, PT ;  /* 0x000000e02700720c */ /* 0x000fc40003f66270 */
[----:B------:R-:W-:Y:S02]  /*16420*/  ISETP.GE.AND P4, PT, R42, R224, PT ;  /* 0x000000e02a00720c */ /* 0x000fe40003f86270 */
[----:B------:R-:W-:Y:S02]  /*16430*/  FSEL R141, R49, -INF , !P1 ;  /* 0xff800000318d7808 */ /* 0x000fe40004800000 */
        /* <DEDUP_REMOVED lines=12> */
[----:B------:R-:W-:Y:S02]  /*16500*/  FSEL R145, R34, -INF , !P4 ;  /* 0xff80000022917808 */ /* 0x000fe40006000000 */
[----:B------:R-:W-:Y:S02]  /*16510*/  ISETP.GE.AND P3, PT, R20, R225, PT ;  /* 0x000000e11400720c */ /* 0x000fe40003f66270 */
[----:B------:R-:W-:Y:S02]  /*16520*/  ISETP.GE.AND P4, PT, R22, R224, PT ;  /* 0x000000e01600720c */ /* 0x000fe40003f86270 */
[----:B------:R-:W-:-:S02]  /*16530*/  FSEL R24, R168, -INF , P1 ;  /* 0xff800000a8187808 */ /* 0x000fc40000800000 */
[----:B------:R-:W-:Y:S02]  /*16540*/  FSEL R164, R164, -INF , P0 ;  /* 0xff800000a4a47808 */ /* 0x000fe40000000000 */
[-C--:B------:R-:W-:Y:S02]  /*16550*/  ISETP.GE.AND P1, PT, R65, R223.reuse, PT ;  /* 0x000000df4100720c */ /* 0x080fe40003f26270 */
[----:B------:R-:W-:Y:S02]  /*16560*/  ISETP.GE.AND P0, PT, R40, R223, PT ;  /* 0x000000df2800720c */ /* 0x000fe40003f06270 */
[----:B------:R-:W-:Y:S02]  /*16570*/  ISETP.GE.AND P2, PT, R20, R224, PT ;  /* 0x000000e01400720c */ /* 0x000fe40003f46270 */
[----:B------:R-:W-:Y:S02]  /*16580*/  FSEL R125, R125, -INF , P3 ;  /* 0xff8000007d7d7808 */ /* 0x000fe40001800000 */
        /* <DEDUP_REMOVED lines=8> */
[-C--:B------:R-:W-:Y:S02]  /*16610*/  ISETP.GE.AND P2, PT, R127, R222.reuse, PT ;  /* 0x000000de7f00720c */ /* 0x080fe40003f46270 */
[----:B------:R-:W-:Y:S02]  /*16620*/  FSEL R131, R67, -INF , !P4 ;  /* 0xff80000043837808 */ /* 0x000fe40006000000 */
[----:B------:R-:W-:Y:S02]  /*16630*/  ISETP.GE.AND P4, PT, R126, R222, PT ;  /* 0x000000de7e00720c */ /* 0x000fe40003f86270 */
[----:B------:R-:W-:Y:S02]  /*16640*/  FSEL R150, R150, -INF , P1 ;  /* 0xff80000096967808 */ /* 0x000fe40000800000 */
[----:B------:R-:W-:-:S02]  /*16650*/  FSEL R146, R146, -INF , P0 ;  /* 0xff80000092927808 */ /* 0x000fc40000000000 */
[-C--:B------:R-:W-:Y:S02]  /*16660*/  ISETP.GE.AND P1, PT, R52, R223.reuse, PT ;  /* 0x000000df3400720c */ /* 0x080fe40003f26270 */
[----:B------:R-:W-:Y:S02]  /*16670*/  ISETP.GE.AND P0, PT, R59, R223, PT ;  /* 0x000000df3b00720c */ /* 0x000fe40003f06270 */
[----:B------:R-:W-:Y:S02]  /*16680*/  FSEL R26, R26, -INF , !P2 ;  /* 0xff8000001a1a7808 */ /* 0x000fe40005000000 */
[-C--:B------:R-:W-:Y:S02]  /*16690*/  ISETP.GE.AND P2, PT, R65, R222.reuse, PT ;  /* 0x000000de4100720c */ /* 0x080fe40003f46270 */
        /* <DEDUP_REMOVED lines=9> */
[----:B------:R-:W-:Y:S02]  /*16730*/  ISETP.GE.AND P4, PT, R52, R222, PT ;  /* 0x000000de3400720c */ /* 0x000fe40003f86270 */
[----:B------:R-:W-:Y:S02]  /*16740*/  FSEL R142, R142, -INF , P1 ;  /* 0xff8000008e8e7808 */ /* 0x000fe40000800000 */
[----:B------:R-:W-:Y:S02]  /*16750*/  FSEL R136, R136, -INF , P0 ;  /* 0xff80000088887808 */ /* 0x000fe40000000000 */
[----:B------:R-:W-:Y:S02]  /*16760*/  FSEL R27, R27, -INF , !P3 ;  /* 0xff8000001b1b7808 */ /* 0x000fe40005800000 */
[----:B------:R-:W-:-:S02]  /*16770*/  ISETP.GE.AND P1, PT, R56, R223, PT ;  /* 0x000000df3800720c */ /* 0x000fc40003f26270 */
[----:B------:R-:W-:Y:S02]  /*16780*/  ISETP.GE.AND P0, PT, R55, R223, PT ;  /* 0x000000df3700720c */ /* 0x000fe40003f06270 */
[-C--:B------:R-:W-:Y:S02]  /*16790*/  ISETP.GE.AND P3, PT, R66, R222.reuse, PT ;  /* 0x000000de4200720c */ /* 0x080fe40003f66270 */
[----:B------:R-:W-:Y:S02]  /*167a0*/  FSEL R176, R160, -INF , !P4 ;  /* 0xff800000a0b07808 */ /* 0x000fe40006000000 */
[----:B------:R-:W-:Y:S02]  /*167b0*/  ISETP.GE.AND P4, PT, R57, R222, PT ;  /* 0x000000de3900720c */ /* 0x000fe40003f86270 */
[----:B------:R-:W-:Y:S02]  /*167c0*/  FSEL R137, R137, -INF , P1 ;  /* 0xff80000089897808 */ /* 0x000fe40000800000 */
[----:B------:R-:W-:-:S02]  /*167d0*/  FSEL R132, R132, -INF , P0 ;  /* 0xff80000084847808 */ /* 0x000fc40000000000 */
        /* <DEDUP_REMOVED lines=10> */
[----:B------:R-:W-:Y:S02]  /*16880*/  ISETP.GE.AND P3, PT, R59, R222, PT ;  /* 0x000000de3b00720c */ /* 0x000fe40003f66270 */
[----:B------:R-:W-:-:S02]  /*16890*/  FSEL R178, R146, -INF , !P2 ;  /* 0xff80000092b27808 */ /* 0x000fc40005000000 */
[----:B------:R-:W-:Y:S02]  /*168a0*/  FSEL R158, R134, -INF , !P4 ;  /* 0xff800000869e7808 */ /* 0x000fe40006000000 */
[-C--:B------:R-:W-:Y:S02]  /*168b0*/  ISETP.GE.AND P2, PT, R58, R222.reuse, PT ;  /* 0x000000de3a00720c */ /* 0x080fe40003f46270 */
[-C--:B------:R-:W-:Y:S02]  /*168c0*/  ISETP.GE.AND P4, PT, R47, R222.reuse, PT ;  /* 0x000000de2f00720c */ /* 0x080fe40003f86270 */
[----:B------:R-:W-:Y:S02]  /*168d0*/  FSEL R16, R16, -INF , P0 ;  /* 0xff80000010107808 */ /* 0x000fe40000000000 */
[----:B------:R-:W-:Y:S02]  /*168e0*/  FSEL R174, R140, -INF , !P3 ;  /* 0xff8000008cae7808 */ /* 0x000fe40005800000 */
[----:B------:R-:W-:-:S02]  /*168f0*/  ISETP.GE.AND P3, PT, R56, R222, PT ;  /* 0x000000de3800720c */ /* 0x000fc40003f66270 */
[----:B------:R-:W-:Y:S02]  /*16900*/  FSEL R172, R142, -INF , !P2 ;  /* 0xff8000008eac7808 */ /* 0x000fe40005000000 */
[----:B------:R-:W-:Y:S02]  /*16910*/  FSEL R164, R16, -INF , !P4 ;  /* 0xff80000010a47808 */ /* 0x000fe40006000000 */
[----:B------:R-:W-:Y:S02]  /*16920*/  ISETP.GE.AND P2, PT, R55, R222, PT ;  /* 0x000000de3700720c */ /* 0x000fe40003f46270 */
[----:B------:R-:W-:Y:S02]  /*16930*/  FMNMX3.FTZ R16, R2, R3, R15, !PT ;  /* 0x0000000302107276 */ /* 0x000fe4000781000f */
[----:B------:R-:W-:Y:S02]  /*16940*/  FSEL R160, R137, -INF , !P3 ;  /* 0xff80000089a07808 */ /* 0x000fe40005800000 */
[----:B------:R-:W-:-:S02]  /*16950*/  ISETP.GE.AND P1, PT, R50, R223, PT ;  /* 0x000000df3200720c */ /* 0x000fc40003f26270 */
[-C--:B------:R-:W-:Y:S02]  /*16960*/  ISETP.GE.AND P3, PT, R51, R222.reuse, PT ;  /* 0x000000de3300720c */ /* 0x080fe40003f66270 */
[----:B------:R-:W-:Y:S02]  /*16970*/  FSEL R156, R132, -INF , !P2 ;  /* 0xff800000849c7808 */ /* 0x000fe40005000000 */
[----:B------:R-:W-:Y:S02]  /*16980*/  FMNMX3.FTZ R16, R16, R13, R11, !PT ;  /* 0x0000000d10107276 */ /* 0x000fe4000781000b */
[----:B------:R-:W-:Y:S02]  /*16990*/  ISETP.GE.AND P2, PT, R50, R222, PT ;  /* 0x000000de3200720c */ /* 0x000fe40003f46270 */
[----:B------:R-:W-:Y:S02]  /*169a0*/  FSEL R129, R129, -INF , P1 ;  /* 0xff80000081817808 */ /* 0x000fe40000800000 */
[----:B------:R-:W-:-:S02]  /*169b0*/  FSEL R168, R128, -INF , !P3 ;  /* 0xff80000080a87808 */ /* 0x000fc40005800000 */
[-C--:B------:R-:W-:Y:S02]  /*169c0*/  ISETP.GE.AND P0, PT, R45, R223.reuse, PT ;  /* 0x000000df2d00720c */ /* 0x080fe40003f06270 */
[----:B------:R-:W-:Y:S02]  /*169d0*/  ISETP.GE.AND P3, PT, R46, R223, PT ;  /* 0x000000df2e00720c */ /* 0x000fe40003f66270 */
[----:B------:R-:W-:Y:S02]  /*169e0*/  FMNMX3.FTZ R16, R16, R25, R35, !PT ;  /* 0x0000001910107276 */ /* 0x000fe40007810023 */
[----:B------:R-:W-:Y:S02]  /*169f0*/  FSEL R166, R129, -INF , !P2 ;  /* 0xff80000081a67808 */ /* 0x000fe40005000000 */
[----:B------:R-:W-:Y:S02]  /*16a00*/  ISETP.GE.AND P2, PT, R45, R222, PT ;  /* 0x000000de2d00720c */ /* 0x000fe40003f46270 */
[----:B------:R-:W-:-:S02]  /*16a10*/  FSEL R29, R29, -INF , P0 ;  /* 0xff8000001d1d7808 */ /* 0x000fc40000000000 */
[----:B------:R-:W-:Y:S02]  /*16a20*/  ISETP.GE.AND P1, PT, R46, R222, PT ;  /* 0x000000de2e00720c */ /* 0x000fe40003f26270 */
[----:B------:R-:W-:Y:S02]  /*16a30*/  FSEL R17, R17, -INF , P3 ;  /* 0xff80000011117808 */ /* 0x000fe40001800000 */
[----:B------:R-:W-:Y:S02]  /*16a40*/  FMNMX3.FTZ R16, R16, R33, R41, !PT ;  /* 0x0000002110107276 */ /* 0x000fe40007810029 */
[----:B------:R-:W-:Y:S02]  /*16a50*/  FSEL R154, R29, -INF , !P2 ;  /* 0xff8000001d9a7808 */ /* 0x000fe40005000000 */
[----:B------:R-:W-:Y:S02]  /*16a60*/  FSEL R162, R17, -INF , !P1 ;  /* 0xff80000011a27808 */ /* 0x000fe40004800000 */
[----:B------:R-:W-:-:S02]  /*16a70*/  ISETP.GE.AND P2, PT, R42, R223, PT ;  /* 0x000000df2a00720c */ /* 0x000fc40003f46270 */
[----:B------:R-:W-:Y:S02]  /*16a80*/  FMNMX3.FTZ R16, R16, R181, R179, !PT ;  /* 0x000000b510107276 */ /* 0x000fe400078100b3 */
[----:B------:R-:W-:Y:S02]  /*16a90*/  FMNMX3.FTZ R17, R0, R8, R27, !PT ;  /* 0x0000000800117276 */ /* 0x000fe4000781001b */
[----:B------:R-:W-:Y:S02]  /*16aa0*/  FSEL R148, R4, -INF , P2 ;  /* 0xff80000004947808 */ /* 0x000fe40001000000 */
        /* <DEDUP_REMOVED lines=10> */
[-C--:B------:R-:W-:Y:S02]  /*16b50*/  ISETP.GE.AND P4, PT, R44, R223.reuse, PT ;  /* 0x000000df2c00720c */ /* 0x080fe40003f86270 */
[----:B------:R-:W-:Y:S02]  /*16b60*/  ISETP.GE.AND P0, PT, R43, R223, PT ;  /* 0x000000df2b00720c */ /* 0x000fe40003f06270 */
[----:B------:R-:W-:Y:S02]  /*16b70*/  FMNMX3.FTZ R4, R4, R161, R157, !PT ;  /* 0x000000a104047276 */ /* 0x000fe4000781009d */
[----:B------:R-:W-:Y:S02]  /*16b80*/  FMNMX3.FTZ R17, R17, R170, R160, !PT ;  /* 0x000000aa11117276 */ /* 0x000fe400078100a0 */
[----:B------:R-:W-:-:S02]  /*16b90*/  ISETP.GE.AND P3, PT, R44, R222, PT ;  /* 0x000000de2c00720c */ /* 0x000fc40003f66270 */
[----:B------:R-:W-:Y:S01]  /*16ba0*/  FSEL R30, R30, -INF , P4 ;  /* 0xff8000001e1e7808 */ /* 0x000fe20002000000 */
[----:B------:R-:W-:Y:S01]  /*16bb0*/  VIADD R137, R197, 0x9020 ;  /* 0x00009020c5897836 */ /* 0x000fe20000000000 */
[----:B------:R-:W-:Y:S01]  /*16bc0*/  FSEL R18, R18, -INF , P0 ;  /* 0xff80000012127808 */ /* 0x000fe20000000000 */
[----:B------:R-:W-:Y:S01]  /*16bd0*/  LDSM.16.MT88.4 R44, [R197+0xd000] ;  /* 0x00d00000c52c783b */ /* 0x000fe20000004200 */
[----:B------:R-:W-:Y:S02]  /*16be0*/  FMNMX3.FTZ R4, R4, R155, R153, !PT ;  /* 0x0000009b04047276 */ /* 0x000fe40007810099 */
[----:B------:R-:W-:Y:S02]  /*16bf0*/  FMNMX3.FTZ R17, R17, R156, R158, !PT ;  /* 0x0000009c11117276 */ /* 0x000fe4000781009e */
[----:B------:R-:W-:Y:S02]  /*16c00*/  ISETP.GE.AND P4, PT, R42, R222, PT ;  /* 0x000000de2a00720c */ /* 0x000fe40003f86270 */
[----:B------:R-:W-:-:S02]  /*16c10*/  ISETP.GE.AND P0, PT, R39, R223, PT ;  /* 0x000000df2700720c */ /* 0x000fc40003f06270 */
[-C--:B------:R-:W-:Y:S02]  /*16c20*/  ISETP.GE.AND P1, PT, R43, R222.reuse, PT ;  /* 0x000000de2b00720c */ /* 0x080fe40003f26270 */
[----:B------:R-:W-:Y:S02]  /*16c30*/  FSEL R152, R30, -INF , !P3 ;  /* 0xff8000001e987808 */ /* 0x000fe40005800000 */
[----:B------:R-:W-:Y:S02]  /*16c40*/  FMNMX3.FTZ R4, R4, R149, R147, !PT ;  /* 0x0000009504047276 */ /* 0x000fe40007810093 */
[----:B------:R-:W-:Y:S01]  /*16c50*/  ISETP.GE.AND P2, PT, R38, R222, PT ;  /* 0x000000de2600720c */ /* 0x000fe20003f46270 */
[----:B------:R-:W-:Y:S01]  /*16c60*/  @P6 VIADD R137, R230, 0xffffffe0 ;  /* 0xffffffe0e6896836 */ /* 0x000fe20000000000 */
[----:B------:R-:W-:Y:S01]  /*16c70*/  FMNMX3.FTZ R17, R17, R168, R166, !PT ;  /* 0x000000a811117276 */ /* 0x000fe200078100a6 */
[----:B------:R-:W-:Y:S01]  /*16c80*/  LDSM.16.MT88.4 R28, [R197+0xb000] ;  /* 0x00b00000c51c783b */ /* 0x000fe20000004200 */
[----:B------:R-:W-:-:S02]  /*16c90*/  ISETP.GE.AND P3, PT, R39, R222, PT ;  /* 0x000000de2700720c */ /* 0x000fc40003f66270 */
[----:B------:R-:W-:Y:S01]  /*16ca0*/  FSEL R148, R148, -INF , !P4 ;  /* 0xff80000094947808 */ /* 0x000fe20006000000 */
[----:B------:R-:W-:Y:S01]  /*16cb0*/  LDSM.16.MT88.4 R56, [R137+0x4000] ;  /* 0x004000008938783b */ /* 0x000fe20000004200 */
[----:B------:R-:W-:Y:S02]  /*16cc0*/  FSEL R19, R19, -INF , P0 ;  /* 0xff80000013137808 */ /* 0x000fe40000000000 */
[----:B------:R-:W-:Y:S02]  /*16cd0*/  FSEL R150, R18, -INF , !P1 ;  /* 0xff80000012967808 */ /* 0x000fe40004800000 */
[-C--:B------:R-:W-:Y:S02]  /*16ce0*/  ISETP.GE.AND P4, PT, R37, R223.reuse, PT ;  /* 0x000000df2500720c */ /* 0x080fe40003f86270 */
[----:B------:R-:W-:Y:S02]  /*16cf0*/  ISETP.GE.AND P1, PT, R38, R223, PT ;  /* 0x000000df2600720c */ /* 0x000fe40003f26270 */
[----:B------:R-:W-:-:S02]  /*16d00*/  FMNMX3.FTZ R4, R4, R145, R143, !PT ;  /* 0x0000009104047276 */ /* 0x000fc4000781008f */
[----:B------:R-:W-:Y:S02]  /*16d10*/  FMNMX3.FTZ R17, R17, R164, R162, !PT ;  /* 0x000000a411117276 */ /* 0x000fe400078100a2 */
        /* <DEDUP_REMOVED lines=8> */
[----:B------:R-:W-:Y:S01]  /*16da0*/  FSEL R142, R7, -INF , !P0 ;  /* 0xff800000078e7808 */ /* 0x000fe20004000000 */
[----:B------:R-:W-:Y:S01]  /*16db0*/  LDSM.16.MT88.4 R36, [R137+0x2000] ;  /* 0x002000008924783b */ /* 0x000fe20000004200 */
[----:B------:R-:W-:Y:S02]  /*16dc0*/  FSEL R6, R6, -INF , P3 ;  /* 0xff80000006067808 */ /* 0x000fe40001800000 */
[----:B------:R-:W-:-:S02]  /*16dd0*/  FSEL R144, R5, -INF , !P2 ;  /* 0xff80000005907808 */ /* 0x000fc40005000000 */
[-C--:B------:R-:W-:Y:S02]  /*16de0*/  ISETP.GE.AND P0, PT, R22, R223.reuse, PT ;  /* 0x000000df1600720c */ /* 0x080fe40003f06270 */
[----:B------:R-:W-:Y:S02]  /*16df0*/  ISETP.GE.AND P2, PT, R23, R223, PT ;  /* 0x000000df1700720c */ /* 0x000fe40003f46270 */
[----:B------:R-:W-:Y:S02]  /*16e00*/  FMNMX3.FTZ R4, R4, R133, R131, !PT ;  /* 0x0000008504047276 */ /* 0x000fe40007810083 */
[----:B------:R-:W-:Y:S02]  /*16e10*/  FMNMX3.FTZ R7, R17, R150, R148, !PT ;  /* 0x0000009611077276 */ /* 0x000fe40007810094 */
[----:B------:R-:W-:Y:S02]  /*16e20*/  FSEL R140, R6, -INF , !P1 ;  /* 0xff800000068c7808 */ /* 0x000fe40004800000 */
[----:B------:R-:W-:-:S02]  /*16e30*/  ISETP.GE.AND P1, PT, R20, R223, PT ;  /* 0x000000df1400720c */ /* 0x000fc40003f26270 */
[----:B------:R-:W-:Y:S01]  /*16e40*/  FSEL R10, R10, -INF , P0 ;  /* 0xff8000000a0a7808 */ /* 0x000fe20000000000 */
[----:B------:R-:W1:Y:S01]  /*16e50*/  SHFL.BFLY PT, R5, R4, 0x2, 0x1f ;  /* 0x0c401f0004057f89 */ /* 0x000e6200000e0000 */
[-C--:B------:R-:W-:Y:S02]  /*16e60*/  ISETP.GE.AND P4, PT, R23, R222.reuse, PT ;  /* 0x000000de1700720c */ /* 0x080fe40003f86270 */
[----:B------:R-:W-:Y:S02]  /*16e70*/  ISETP.GE.AND P3, PT, R22, R222, PT ;  /* 0x000000de1600720c */ /* 0x000fe40003f66270 */
[----:B------:R-:W-:Y:S02]  /*16e80*/  FSEL R9, R9, -INF , P2 ;  /* 0xff80000009097808 */ /* 0x000fe40001000000 */
[----:B------:R-:W-:Y:S02]  /*16e90*/  ISETP.GE.AND P0, PT, R14, R223, PT ;  /* 0x000000df0e00720c */ /* 0x000fe40003f06270 */
[----:B------:R-:W-:-:S02]  /*16ea0*/  FMNMX3.FTZ R7, R7, R146, R144, !PT ;  /* 0x0000009207077276 */ /* 0x000fc40007810090 */
[----:B------:R-:W-:Y:S02]  /*16eb0*/  FSEL R12, R12, -INF , P1 ;  /* 0xff8000000c0c7808 */ /* 0x000fe40000800000 */
[-C--:B------:R-:W-:Y:S02]  /*16ec0*/  ISETP.GE.AND P2, PT, R20, R222.reuse, PT ;  /* 0x000000de1400720c */ /* 0x080fe40003f46270 */
[----:B------:R-:W-:Y:S02]  /*16ed0*/  ISETP.GE.AND P1, PT, R14, R222, PT ;  /* 0x000000de0e00720c */ /* 0x000fe40003f26270 */
[----:B------:R-:W-:Y:S02]  /*16ee0*/  FSEL R21, R21, -INF , P0 ;  /* 0xff80000015157808 */ /* 0x000fe40000000000 */
[----:B------:R-:W-:Y:S02]  /*16ef0*/  FSEL R138, R9, -INF , !P4 ;  /* 0xff800000098a7808 */ /* 0x000fe40006000000 */
[----:B------:R-:W-:-:S02]  /*16f00*/  FSEL R136, R10, -INF , !P3 ;  /* 0xff8000000a887808 */ /* 0x000fc40005800000 */
[----:B------:R-:W-:Y:S02]  /*16f10*/  FMNMX3.FTZ R7, R7, R142, R140, !PT ;  /* 0x0000008e07077276 */ /* 0x000fe4000781008c */
[----:B------:R-:W-:Y:S02]  /*16f20*/  FSEL R134, R12, -INF , !P2 ;  /* 0xff8000000c867808 */ /* 0x000fe40005000000 */
[----:B------:R-:W-:Y:S02]  /*16f30*/  FSEL R132, R21, -INF , !P1 ;  /* 0xff80000015847808 */ /* 0x000fe40004800000 */
[----:B------:R-:W-:Y:S01]  /*16f40*/  FMNMX3.FTZ R7, R7, R138, R136, !PT ;  /* 0x0000008a07077276 */ /* 0x000fe20007810088 */
[----:B------:R-:W-:Y:S03]  /*16f50*/  LDSM.16.MT88.4 R20, [R137] ;  /* 0x000000008914783b */ /* 0x000fe60000004200 */
[----:B------:R-:W-:-:S05]  /*16f60*/  FMNMX3.FTZ R9, R7, R134, R132, !PT ;  /* 0x0000008607097276 */ /* 0x000fca0007810084 */
[----:B------:R-:W3:Y:S01]  /*16f70*/  SHFL.BFLY PT, R6, R9, 0x2, 0x1f ;  /* 0x0c401f0009067f89 */ /* 0x000ee200000e0000 */
[----:B-1----:R-:W-:-:S05]  /*16f80*/  FMNMX.FTZ R7, R4, R5, !PT ;  /* 0x0000000504077209 */ /* 0x002fca0007810000 */
[----:B------:R-:W1:Y:S01]  /*16f90*/  SHFL.BFLY PT, R60, R7, 0x1, 0x1f ;  /* 0x0c201f00073c7f89 */ /* 0x000e6200000e0000 */
[----:B---3--:R-:W-:-:S05]  /*16fa0*/  FMNMX.FTZ R5, R9, R6, !PT ;  /* 0x0000000609057209 */ /* 0x008fca0007810000 */
[----:B------:R-:W3:Y:S01]  /*16fb0*/  SHFL.BFLY PT, R4, R5, 0x1, 0x1f ;  /* 0x0c201f0005047f89 */ /* 0x000ee200000e0000 */
[----:B-1----:R-:W-:-:S04]  /*16fc0*/  FMNMX.FTZ R60, R7, R60, !PT ;  /* 0x0000003c073c7209 */ /* 0x002fc80007810000 */
[----:B------:R-:W-:Y:S01]  /*16fd0*/  FSETP.NEU.FTZ.AND P1, PT, R60, -INF , PT ;  /* 0xff8000003c00780b */ /* 0x000fe20003f3d000 */
[----:B--2---:R-:W-:-:S05]  /*16fe0*/  FMUL.FTZ R128, R130, R60 ;  /* 0x0000003c82807220 */ /* 0x004fca0000410000 */
[----:B------:R-:W-:-:S05]  /*16ff0*/  FSEL R128, R128, RZ, P1 ;  /* 0x000000ff80807208 */ /* 0x000fca0000800000 */
[----:B------:R-:W-:Y:S01]  /*17000*/  FFMA.FTZ R129, R3, R130, -R128 ;  /* 0x0000008203817223 */ /* 0x000fe20000010880 */
[----:B---3--:R-:W-:-:S04]  /*17010*/  FMNMX.FTZ R3, R5, R4, !PT ;  /* 0x0000000405037209 */ /* 0x008fc80007810000 */
[C---:B------:R-:W-:Y:S01]  /*17020*/  FSETP.NEU.FTZ.AND P0, PT, R3.reuse, -INF , PT ;  /* 0xff8000000300780b */ /* 0x040fe20003f1d000 */
[----:B------:R-:W-:Y:S01]  /*17030*/  FMUL.FTZ R123, R130, R3 ;  /* 0x00000003827b7220 */ /* 0x000fe20000410000 */
[----:B------:R-:W-:Y:S02]  /*17040*/  FSEL R5, R60, RZ, P1 ;  /* 0x000000ff3c057208 */ /* 0x000fe40000800000 */
[----:B------:R-:W-:Y:S02]  /*17050*/  FSEL R7, R3, RZ, P0 ;  /* 0x000000ff03077208 */ /* 0x000fe40000000000 */
[----:B------:R-:W-:Y:S01]  /*17060*/  FSEL R123, R123, RZ, P0 ;  /* 0x000000ff7b7b7208 */ /* 0x000fe20000000000 */
[----:B------:R-:W-:Y:S02]  /*17070*/  FADD.FTZ R5, R2, -R5 ;  /* 0x8000000502057221 */ /* 0x000fe40000010000 */
        /* <DEDUP_REMOVED lines=11> */
[----:B------:R-:W1:Y:S07]  /*17130*/  LDSM.16.MT88.4 R12, [R197+0x9000] ;  /* 0x00900000c50c783b */ /* 0x000e6e0000004200 */
[----:B------:R-:W2:Y:S08]  /*17140*/  MUFU.EX2 R127, R127 ;  /* 0x0000007f007f7308 */ /* 0x000eb00000000800 */
[----:B------:R-:W-:Y:S08]  /*17150*/  MUFU.EX2 R126, R126 ;  /* 0x0000007e007e7308 */ /* 0x000ff00000000800 */
[----:B------:R-:W-:Y:S08]  /*17160*/  MUFU.EX2 R125, R125 ;  /* 0x0000007d007d7308 */ /* 0x000ff00000000800 */
[----:B------:R-:W-:Y:S08]  /*17170*/  MUFU.EX2 R124, R124 ;  /* 0x0000007c007c7308 */ /* 0x000ff00000000800 */
[----:B------:R-:W3:Y:S08]  /*17180*/  MUFU.EX2 R122, R122 ;  /* 0x0000007a007a7308 */ /* 0x000ef00000000800 */
[----:B------:R-:W-:Y:S08]  /*17190*/  MUFU.EX2 R62, R62 ;  /* 0x0000003e003e7308 */ /* 0x000ff00000000800 */
[----:B------:R-:W4:Y:S08]  /*171a0*/  MUFU.EX2 R135, R135 ;  /* 0x0000008700877308 */ /* 0x000f300000000800 */
[----:B------:R-:W5:Y:S08]  /*171b0*/  MUFU.EX2 R2, R2 ;  /* 0x0000000200027308 */ /* 0x000f700000000800 */
[----:B------:R-:W1:Y:S01]  /*171c0*/  MUFU.EX2 R0, R0 ;  /* 0x0000000000007308 */ /* 0x000e620000000800 */
[----:B--2---:R-:W-:-:S02]  /*171d0*/  F2FP.BF16.F32.PACK_AB R4, R127, R129 ;  /* 0x000000817f04723e */ /* 0x004fc400000010ff */
[----:B---3--:R-:W-:Y:S02]  /*171e0*/  F2FP.BF16.F32.PACK_AB R5, R122, R124 ;  /* 0x0000007c7a05723e */ /* 0x008fe400000010ff */
[----:B------:R-:W-:Y:S02]  /*171f0*/  F2FP.BF16.F32.PACK_AB R6, R125, R126 ;  /* 0x0000007e7d06723e */ /* 0x000fe400000010ff */
[----:B----4-:R-:W-:Y:S01]  /*17200*/  F2FP.BF16.F32.PACK_AB R7, R135, R62 ;  /* 0x0000003e8707723e */ /* 0x010fe200000010ff */
[-C--:B-----5:R-:W-:Y:S01]  /*17210*/  FMUL.FTZ R16, R104, R2.reuse ;  /* 0x0000000268107220 */ /* 0x0a0fe20000410000 */
[-C--:B------:R-:W-:Y:S01]  /*17220*/  FMUL.FTZ R17, R105, R2.reuse ;  /* 0x0000000269117220 */ /* 0x080fe20000410000 */
[-C--:B------:R-:W-:Y:S01]  /*17230*/  FMUL.FTZ R100, R100, R2.reuse ;  /* 0x0000000264647220 */ /* 0x080fe20000410000 */
[----:B------:R-:W-:Y:S01]  /*17240*/  FMUL.FTZ R101, R101, R2 ;  /* 0x0000000265657220 */ /* 0x000fe20000410000 */
[-C--:B-1----:R-:W-:Y:S01]  /*17250*/  FMUL.FTZ R18, R106, R0.reuse ;  /* 0x000000006a127220 */ /* 0x082fe20000410000 */
[-C--:B------:R-:W-:Y:S01]  /*17260*/  FMUL.FTZ R19, R107, R0.reuse ;  /* 0x000000006b137220 */ /* 0x080fe20000410000 */
[-C--:B------:R-:W-:Y:S01]  /*17270*/  FMUL.FTZ R102, R102, R0.reuse ;  /* 0x0000000066667220 */ /* 0x080fe20000410000 */
[----:B------:R-:W-:Y:S01]  /*17280*/  FMUL.FTZ R103, R103, R0 ;  /* 0x0000000067677220 */ /* 0x000fe20000410000 */
[--C-:B------:R-:W-:Y:S01]  /*17290*/  FFMA.FTZ R32, R25, R130, -R128.reuse ;  /* 0x0000008219207223 */ /* 0x100fe20000010880 */
[----:B------:R-:W-:Y:S01]  /*172a0*/  FMUL.FTZ R25, R97, R2 ;  /* 0x0000000261197220 */ /* 0x000fe20000410000 */
[----:B------:R-:W-:-:S02]  /*172b0*/  FFMA.FTZ R97, R35, R130, -R128 ;  /* 0x0000008223617223 */ /* 0x000fc40000010880 */
[C---:B------:R-:W-:Y:S05]  /*172c0*/  HMMA.16816.F32.BF16 R16, R4.reuse, R20, R16 ;  /* 0x000000140410723c */ /* 0x040fea0000041810 */
[--C-:B------:R-:W-:Y:S01]  /*172d0*/  FFMA.FTZ R42, R33, R130, -R128.reuse ;  /* 0x00000082212a7223 */ /* 0x100fe20000010880 */
[----:B------:R-:W-:Y:S01]  /*172e0*/  FMUL.FTZ R33, R89, R2 ;  /* 0x0000000259217220 */ /* 0x000fe20000410000 */
[-C--:B------:R-:W-:Y:S01]  /*172f0*/  FMUL.FTZ R34, R90, R0.reuse ;  /* 0x000000005a227220 */ /* 0x080fe20000410000 */
[----:B------:R-:W-:Y:S01]  /*17300*/  FMUL.FTZ R35, R91, R0 ;  /* 0x000000005b237220 */ /* 0x000fe20000410000 */
[-C--:B------:R-:W-:Y:S01]  /*17310*/  FMUL.FTZ R84, R84, R2.reuse ;  /* 0x0000000254547220 */ /* 0x080fe20000410000 */
[----:B------:R-:W-:Y:S01]  /*17320*/  HMMA.16816.F32.BF16 R20, R4, R22, R100 ;  /* 0x000000160414723c */ /* 0x000fe20000041864 */
[----:B------:R1:W-:Y:S02]  /*17330*/  MUFU.EX2 R100, R32 ;  /* 0x0000002000647308 */ /* 0x0003e40000000800 */
[----:B------:R-:W-:Y:S01]  /*17340*/  FMUL.FTZ R85, R85, R2 ;  /* 0x0000000255557220 */ /* 0x000fe20000410000 */
[-C--:B------:R-:W-:Y:S01]  /*17350*/  FMUL.FTZ R86, R86, R0.reuse ;  /* 0x0000000056567220 */ /* 0x080fe20000410000 */
[----:B------:R-:W-:Y:S01]  /*17360*/  FMUL.FTZ R87, R87, R0 ;  /* 0x0000000057577220 */ /* 0x000fe20000410000 */
[--C-:B------:R-:W-:Y:S01]  /*17370*/  FFMA.FTZ R51, R40, R130, -R123.reuse ;  /* 0x0000008228337223 */ /* 0x100fe2000001087b */
[----:B------:R-:W-:Y:S01]  /*17380*/  FMUL.FTZ R40, R80, R2 ;  /* 0x0000000250287220 */ /* 0x000fe20000410000 */
[----:B------:R-:W-:Y:S01]  /*17390*/  FMUL.FTZ R43, R83, R0 ;  /* 0x00000000532b7220 */ /* 0x000fe20000410000 */
[-C--:B------:R-:W-:Y:S01]  /*173a0*/  FMUL.FTZ R49, R77, R2.reuse ;  /* 0x000000024d317220 */ /* 0x080fe20000410000 */
[----:B-1----:R-:W-:Y:S01]  /*173b0*/  FMUL.FTZ R32, R88, R2 ;  /* 0x0000000258207220 */ /* 0x002fe20000410000 */
[----:B------:R-:W-:Y:S01]  /*173c0*/  FFMA.FTZ R88, R41, R130, -R128 ;  /* 0x0000008229587223 */ /* 0x000fe20000010880 */
[----:B------:R-:W-:Y:S01]  /*173d0*/  FMUL.FTZ R41, R81, R2 ;  /* 0x0000000251297220 */ /* 0x000fe20000410000 */
[----:B------:R-:W-:Y:S01]  /*173e0*/  FFMA.FTZ R81, R48, R130, -R123 ;  /* 0x0000008230517223 */ /* 0x000fe2000001087b */
[----:B------:R-:W-:-:S03]  /*173f0*/  FMUL.FTZ R48, R76, R2 ;  /* 0x000000024c307220 */ /* 0x000fc60000410000 */
[C---:B------:R-:W-:Y:S03]  /*17400*/  HMMA.16816.F32.BF16 R32, R4.reuse, R36, R32 ;  /* 0x000000240420723c */ /* 0x040fe60000041820 */
[----:B------:R-:W-:Y:S01]  /*17410*/  FMUL.FTZ R50, R78, R0 ;  /* 0x000000004e327220 */ /* 0x000fe20000410000 */
[-CC-:B------:R-:W-:Y:S01]  /*17420*/  FFMA.FTZ R83, R54, R130.reuse, -R123.reuse ;  /* 0x0000008236537223 */ /* 0x180fe2000001087b */
[----:B------:R-:W-:Y:S02]  /*17430*/  FFMA.FTZ R80, R52, R130, -R123 ;  /* 0x0000008234507223 */ /* 0x000fe4000001087b */
[----:B------:R-:W-:Y:S01]  /*17440*/  LDSM.16.MT88.4 R52, [R137+0x400] ;  /* 0x000400008934783b */ /* 0x000fe20000004200 */
[----:B------:R-:W-:Y:S01]  /*17450*/  HMMA.16816.F32.BF16 R36, R4, R38, R84 ;  /* 0x000000260424723c */ /* 0x000fe20000041854 */
[----:B------:R1:W-:Y:S02]  /*17460*/  MUFU.EX2 R84, R51 ;  /* 0x0000003300547308 */ /* 0x0003e40000000800 */
[----:B------:R-:W-:Y:S01]  /*17470*/  FMUL.FTZ R24, R96, R2 ;  /* 0x0000000260187220 */ /* 0x000fe20000410000 */
[-C--:B------:R-:W-:Y:S01]  /*17480*/  FMUL.FTZ R26, R98, R0.reuse ;  /* 0x00000000621a7220 */ /* 0x080fe20000410000 */
[----:B------:R-:W-:Y:S01]  /*17490*/  FMUL.FTZ R27, R99, R0 ;  /* 0x00000000631b7220 */ /* 0x000fe20000410000 */
[-C--:B------:R-:W-:Y:S01]  /*174a0*/  FMUL.FTZ R92, R92, R2.reuse ;  /* 0x000000025c5c7220 */ /* 0x080fe20000410000 */
[----:B------:R-:W-:Y:S01]  /*174b0*/  FMUL.FTZ R93, R93, R2 ;  /* 0x000000025d5d7220 */ /* 0x000fe20000410000 */
[-C--:B------:R-:W-:Y:S01]  /*174c0*/  FMUL.FTZ R94, R94, R0.reuse ;  /* 0x000000005e5e7220 */ /* 0x080fe20000410000 */
[-C--:B------:R-:W-:Y:S01]  /*174d0*/  FMUL.FTZ R95, R95, R0.reuse ;  /* 0x000000005f5f7220 */ /* 0x080fe20000410000 */
[----:B-1----:R-:W-:-:S02]  /*174e0*/  FMUL.FTZ R51, R79, R0 ;  /* 0x000000004f337220 */ /* 0x002fc40000410000 */
[----:B------:R-:W1:Y:S01]  /*174f0*/  LDSM.16.MT88.4 R76, [R197+0x9400] ;  /* 0x00940000c54c783b */ /* 0x000e620000004200 */
[-C--:B------:R-:W-:Y:S01]  /*17500*/  FMUL.FTZ R8, R112, R2.reuse ;  /* 0x0000000270087220 */ /* 0x080fe20000410000 */
[----:B------:R-:W-:Y:S01]  /*17510*/  FMUL.FTZ R9, R113, R2 ;  /* 0x0000000271097220 */ /* 0x000fe20000410000 */
[-C--:B------:R-:W-:Y:S01]  /*17520*/  FMUL.FTZ R10, R114, R0.reuse ;  /* 0x00000000720a7220 */ /* 0x080fe20000410000 */
[----:B------:R-:W-:Y:S01]  /*17530*/  FMUL.FTZ R11, R115, R0 ;  /* 0x00000000730b7220 */ /* 0x000fe20000410000 */
[C---:B------:R-:W-:Y:S03]  /*17540*/  HMMA.16816.F32.BF16 R24, R4.reuse, R28, R24 ;  /* 0x0000001c0418723c */ /* 0x040fe60000041818 */
[-C--:B------:R-:W-:Y:S01]  /*17550*/  FMUL.FTZ R108, R108, R2.reuse ;  /* 0x000000026c6c7220 */ /* 0x080fe20000410000 */
[----:B------:R-:W-:Y:S01]  /*17560*/  FMUL.FTZ R109, R109, R2 ;  /* 0x000000026d6d7220 */ /* 0x000fe20000410000 */
[-C--:B------:R-:W-:Y:S01]  /*17570*/  FMUL.FTZ R110, R110, R0.reuse ;  /* 0x000000006e6e7220 */ /* 0x080fe20000410000 */
[-C--:B------:R-:W-:Y:S01]  /*17580*/  FMUL.FTZ R111, R111, R0.reuse ;  /* 0x000000006f6f7220 */ /* 0x080fe20000410000 */
[----:B------:R-:W2:Y:S01]  /*17590*/  MUFU.EX2 R97, R97 ;  /* 0x0000006100617308 */ /* 0x000ea20000000800 */
[C---:B------:R-:W-:Y:S07]  /*175a0*/  HMMA.16816.F32.BF16 R28, R4.reuse, R30, R92 ;  /* 0x0000001e041c723c */ /* 0x040fee000004185c */
[----:B------:R3:W-:Y:S01]  /*175b0*/  MUFU.EX2 R93, R42 ;  /* 0x0000002a005d7308 */ /* 0x0007e20000000800 */
[C---:B------:R-:W-:Y:S07]  /*175c0*/  HMMA.16816.F32.BF16 R8, R4.reuse, R12, R8 ;  /* 0x0000000c0408723c */ /* 0x040fee0000041808 */
[----:B------:R-:W-:Y:S01]  /*175d0*/  MUFU.EX2 R88, R88 ;  /* 0x0000005800587308 */ /* 0x000fe20000000800 */
[----:B------:R-:W-:Y:S07]  /*175e0*/  HMMA.16816.F32.BF16 R12, R4, R14, R108 ;  /* 0x0000000e040c723c */ /* 0x000fee000004186c */
[----:B------:R-:W4:Y:S01]  /*175f0*/  MUFU.EX2 R81, R81 ;  /* 0x0000005100517308 */ /* 0x000f220000000800 */
[----:B---3--:R-:W-:-:S07]  /*17600*/  FMUL.FTZ R42, R82, R0 ;  /* 0x00000000522a7220 */ /* 0x008fce0000410000 */
[----:B------:R-:W-:Y:S01]  /*17610*/  MUFU.EX2 R83, R83 ;  /* 0x0000005300537308 */ /* 0x000fe20000000800 */
[C---:B------:R-:W-:Y:S07]  /*17620*/  HMMA.16816.F32.BF16 R40, R4.reuse, R44, R40 ;  /* 0x0000002c0428723c */ /* 0x040fee0000041828 */
[----:B------:R-:W3:Y:S01]  /*17630*/  MUFU.EX2 R80, R80 ;  /* 0x0000005000507308 */ /* 0x000ee20000000800 */
[C---:B------:R-:W-:Y:S03]  /*17640*/  HMMA.16816.F32.BF16 R44, R4.reuse, R46, R48 ;  /* 0x0000002e042c723c */ /* 0x040fe60000041830 */
        /* <DEDUP_REMOVED lines=11> */
[----:B----4-:R-:W-:-:S02]  /*17700*/  F2FP.BF16.F32.PACK_AB R65, R81, R84 ;  /* 0x000000545141723e */ /* 0x010fc400000010ff */
[----:B------:R-:W-:Y:S01]  /*17710*/  F2FP.BF16.F32.PACK_AB R66, R88, R93 ;  /* 0x0000005d5842723e */ /* 0x000fe200000010ff */
[-CC-:B------:R-:W-:Y:S01]  /*17720*/  FFMA.FTZ R85, R179, R130.reuse, -R128.reuse ;  /* 0x00000082b3557223 */ /* 0x180fe20000010880 */
[----:B---3--:R-:W-:Y:S01]  /*17730*/  F2FP.BF16.F32.PACK_AB R67, R80, R83 ;  /* 0x000000535043723e */ /* 0x008fe200000010ff */
[-CC-:B------:R-:W-:Y:S01]  /*17740*/  FFMA.FTZ R87, R177, R130.reuse, -R128.reuse ;  /* 0x00000082b1577223 */ /* 0x180fe20000010880 */
[-CC-:B------:R-:W-:Y:S01]  /*17750*/  FFMA.FTZ R86, R175, R130.reuse, -R128.reuse ;  /* 0x00000082af567223 */ /* 0x180fe20000010880 */
[----:B------:R-:W-:Y:S01]  /*17760*/  HMMA.16816.F32.BF16 R4, R4, R58, R68 ;  /* 0x0000003a0404723c */ /* 0x000fe20000041844 */
[----:B------:R-:W2:Y:S04]  /*17770*/  LDSM.16.MT88.4 R56, [R197+0xb400] ;  /* 0x00b40000c538783b */ /* 0x000ea80000004200 */
[----:B------:R-:W3:Y:S03]  /*17780*/  LDSM.16.MT88.4 R68, [R137+0x2400] ;  /* 0x002400008944783b */ /* 0x000ee60000004200 */
[C---:B-1----:R-:W-:Y:S05]  /*17790*/  HMMA.16816.F32.BF16 R8, R64.reuse, R76, R8 ;  /* 0x0000004c4008723c */ /* 0x042fea0000041808 */
        /* <DEDUP_REMOVED lines=8> */
[----:B------:R-:W1:Y:S02]  /*17820*/  LDSM.16.MT88.4 R76, [R197+0xd400] ;  /* 0x00d40000c54c783b */ /* 0x000e640000004200 */
[-CC-:B------:R-:W-:Y:S01]  /*17830*/  FFMA.FTZ R151, R151, R130.reuse, -R128.reuse ;  /* 0x0000008297977223 */ /* 0x180fe20000010880 */
[-CC-:B------:R-:W-:Y:S01]  /*17840*/  FFMA.FTZ R98, R170, R130.reuse, -R123.reuse ;  /* 0x00000082aa627223 */ /* 0x180fe2000001087b */
[-CC-:B------:R-:W-:Y:S01]  /*17850*/  FFMA.FTZ R99, R160, R130.reuse, -R123.reuse ;  /* 0x00000082a0637223 */ /* 0x180fe2000001087b */
[-CC-:B------:R-:W-:Y:S01]  /*17860*/  FFMA.FTZ R156, R156, R130.reuse, -R123.reuse ;  /* 0x000000829c9c7223 */ /* 0x180fe2000001087b */
[-CC-:B------:R-:W-:Y:S01]  /*17870*/  FFMA.FTZ R163, R163, R130.reuse, -R128.reuse ;  /* 0x00000082a3a37223 */ /* 0x180fe20000010880 */
[-CC-:B------:R-:W-:Y:S01]  /*17880*/  FFMA.FTZ R165, R165, R130.reuse, -R128.reuse ;  /* 0x00000082a5a57223 */ /* 0x180fe20000010880 */
[C---:B------:R-:W-:Y:S03]  /*17890*/  HMMA.16816.F32.BF16 R16, R64.reuse, R52, R16 ;  /* 0x000000344010723c */ /* 0x040fe60000041810 */
        /* <DEDUP_REMOVED lines=8> */
[----:B------:R-:W4:Y:S02]  /*17920*/  LDSM.16.MT88.4 R52, [R197+0x9800] ;  /* 0x00980000c534783b */ /* 0x000f240000004200 */
[-CC-:B------:R-:W-:Y:S01]  /*17930*/  FFMA.FTZ R82, R181, R130.reuse, -R128.reuse ;  /* 0x00000082b5527223 */ /* 0x180fe20000010880 */
[----:B------:R-:W-:Y:S01]  /*17940*/  MUFU.EX2 R85, R85 ;  /* 0x0000005500557308 */ /* 0x000fe20000000800 */
[-C--:B------:R-:W-:Y:S01]  /*17950*/  FFMA.FTZ R145, R145, R130.reuse, -R128 ;  /* 0x0000008291917223 */ /* 0x080fe20000010880 */
[-CC-:B------:R-:W-:Y:S01]  /*17960*/  FFMA.FTZ R144, R144, R130.reuse, -R123.reuse ;  /* 0x0000008290907223 */ /* 0x180fe2000001087b */
[----:B------:R-:W-:Y:S01]  /*17970*/  FFMA.FTZ R142, R142, R130, -R123 ;  /* 0x000000828e8e7223 */ /* 0x000fe2000001087b */
[----:B------:R-:W-:Y:S04]  /*17980*/  LDSM.16.MT88.4 R108, [R197+0xac00] ;  /* 0x00ac0000c56c783b */ /* 0x000fe80000004200 */
[----:B------:R-:W5:Y:S08]  /*17990*/  MUFU.EX2 R82, R82 ;  /* 0x0000005200527308 */ /* 0x000f700000000800 */
[----:B------:R-:W-:Y:S08]  /*179a0*/  MUFU.EX2 R87, R87 ;  /* 0x0000005700577308 */ /* 0x000ff00000000800 */
        /* <DEDUP_REMOVED lines=8> */
[----:B---3--:R-:W-:Y:S03]  /*17a30*/  HMMA.16816.F32.BF16 R32, R64, R68, R32 ;  /* 0x000000444020723c */ /* 0x008fe60000041820 */
[----:B-----5:R-:W-:-:S02]  /*17a40*/  F2FP.BF16.F32.PACK_AB R68, R85, R82 ;  /* 0x000000525544723e */ /* 0x020fc400000010ff */
[----:B-1----:R-:W-:-:S03]  /*17a50*/  F2FP.BF16.F32.PACK_AB R69, R90, R89 ;  /* 0x000000595a45723e */ /* 0x002fc600000010ff */
[----:B------:R-:W-:Y:S03]  /*17a60*/  HMMA.16816.F32.BF16 R36, R64, R70, R36 ;  /* 0x000000464024723c */ /* 0x000fe60000041824 */
[----:B------:R-:W-:Y:S02]  /*17a70*/  F2FP.BF16.F32.PACK_AB R70, R86, R87 ;  /* 0x000000575646723e */ /* 0x000fe400000010ff */
[----:B----4-:R-:W-:-:S03]  /*17a80*/  F2FP.BF16.F32.PACK_AB R71, R92, R91 ;  /* 0x0000005b5c47723e */ /* 0x010fc600000010ff */
        /* <DEDUP_REMOVED lines=12> */
[----:B------:R-:W2:Y:S02]  /*17b50*/  LDSM.16.MT88.4 R56, [R197+0x9c00] ;  /* 0x009c0000c538783b */ /* 0x000ea40000004200 */
[----:B------:R-:W-:-:S05]  /*17b60*/  FFMA.FTZ R159, R158, R130, -R123 ;  /* 0x000000829e9f7223 */ /* 0x000fca000001087b */
        /* <DEDUP_REMOVED lines=18> */
[----:B------:R-:W-:Y:S03]  /*17c90*/  HMMA.16816.F32.BF16 R4, R68, R74, R4 ;  /* 0x0000004a4404723c */ /* 0x000fe60000041804 */
        /* <DEDUP_REMOVED lines=13> */
[----:B------:R-:W3:Y:S02]  /*17d70*/  LDSM.16.MT88.4 R52, [R137+0x1000] ;  /* 0x001000008934783b */ /* 0x000ee40000004200 */
[-CC-:B------:R-:W-:Y:S01]  /*17d80*/  FFMA.FTZ R158, R169, R130.reuse, -R128.reuse ;  /* 0x00000082a99e7223 */ /* 0x180fe20000010880 */
[-C--:B------:R-:W-:Y:S01]  /*17d90*/  FFMA.FTZ R160, R167, R130.reuse, -R128 ;  /* 0x00000082a7a07223 */ /* 0x080fe20000010880 */
[-CC-:B------:R-:W-:Y:S01]  /*17da0*/  FFMA.FTZ R167, R168, R130.reuse, -R123.reuse ;  /* 0x00000082a8a77223 */ /* 0x180fe2000001087b */
        /* <DEDUP_REMOVED lines=13> */
[C---:B------:R-:W-:Y:S08]  /*17e80*/  HMMA.16816.F32.BF16 R44, R68.reuse, R78, R44 ;  /* 0x0000004e442c723c */ /* 0x040ff0000004182c */
[C---:B------:R-:W-:Y:S08]  /*17e90*/  HMMA.16816.F32.BF16 R48, R68.reuse, R72, R48 ;  /* 0x000000484430723c */ /* 0x040ff00000041830 */
[----:B------:R-:W-:Y:S03]  /*17ea0*/  HMMA.16816.F32.BF16 R4, R68, R74, R4 ;  /* 0x0000004a4404723c */ /* 0x000fe60000041804 */
[----:B----4-:R-:W-:Y:S01]  /*17eb0*/  F2FP.BF16.F32.PACK_AB R68, R163, R158 ;  /* 0x0000009ea344723e */ /* 0x010fe200000010ff */
[----:B------:R-:W4:Y:S01]  /*17ec0*/  LDSM.16.MT88.4 R72, [R137+0x3000] ;  /* 0x003000008948783b */ /* 0x000f220000004200 */
        /* <DEDUP_REMOVED lines=16> */
[-CC-:B------:R-:W-:Y:S01]  /*17fd0*/  FFMA.FTZ R153, R154, R130.reuse, -R123.reuse ;  /* 0x000000829a997223 */ /* 0x180fe2000001087b */
[----:B------:R-:W-:-:S04]  /*17fe0*/  FFMA.FTZ R157, R148, R130, -R123 ;  /* 0x00000082949d7223 */ /* 0x000fc8000001087b */
[C---:B----4-:R-:W-:Y:S08]  /*17ff0*/  HMMA.16816.F32.BF16 R32, R68.reuse, R72, R32 ;  /* 0x000000484420723c */ /* 0x050ff00000041820 */
[C---:B------:R-:W-:Y:S08]  /*18000*/  HMMA.16816.F32.BF16 R36, R68.reuse, R74, R36 ;  /* 0x0000004a4424723c */ /* 0x040ff00000041824 */
[C---:B-1----:R-:W-:Y:S08]  /*18010*/  HMMA.16816.F32.BF16 R40, R68.reuse, R64, R40 ;  /* 0x000000404428723c */ /* 0x042ff00000041828 */
[C---:B------:R-:W-:Y:S08]  /*18020*/  HMMA.16816.F32.BF16 R44, R68.reuse, R66, R44 ;  /* 0x00000042442c723c */ /* 0x040ff0000004182c */
[C---:B---3--:R-:W-:Y:S08]  /*18030*/  HMMA.16816.F32.BF16 R48, R68.reuse, R52, R48 ;  /* 0x000000344430723c */ /* 0x048ff00000041830 */
[----:B------:R-:W-:Y:S01]  /*18040*/  HMMA.16816.F32.BF16 R4, R68, R54, R4 ;  /* 0x000000364404723c */ /* 0x000fe20000041804 */
[----:B------:R-:W1:Y:S01]  /*18050*/  LDSM.16.MT88.4 R68, [R137+0x3400] ;  /* 0x003400008944783b */ /* 0x000e620000004200 */
[----:B------:R-:W3:Y:S03]  /*18060*/  MUFU.EX2 R162, R162 ;  /* 0x000000a200a27308 */ /* 0x000ee60000000800 */
[----:B------:R-:W4:Y:S05]  /*18070*/  LDSM.16.MT88.4 R64, [R197+0xc400] ;  /* 0x00c40000c540783b */ /* 0x000f2a0000004200 */
[----:B------:R-:W-:Y:S08]  /*18080*/  MUFU.EX2 R155, R155 ;  /* 0x0000009b009b7308 */ /* 0x000ff00000000800 */
[----:B------:R-:W-:Y:S08]  /*18090*/  MUFU.EX2 R168, R168 ;  /* 0x000000a800a87308 */ /* 0x000ff00000000800 */
[----:B------:R-:W-:Y:S08]  /*180a0*/  MUFU.EX2 R153, R153 ;  /* 0x0000009900997308 */ /* 0x000ff00000000800 */
[----:B------:R-:W5:Y:S08]  /*180b0*/  MUFU.EX2 R152, R152 ;  /* 0x0000009800987308 */ /* 0x000f700000000800 */
[----:B------:R-:W-:Y:S08]  /*180c0*/  MUFU.EX2 R150, R150 ;  /* 0x0000009600967308 */ /* 0x000ff00000000800 */
[----:B------:R-:W2:Y:S01]  /*180d0*/  MUFU.EX2 R157, R157 ;  /* 0x0000009d009d7308 */ /* 0x000ea20000000800 */
[----:B---3--:R-:W-:Y:S01]  /*180e0*/  F2FP.BF16.F32.PACK_AB R52, R162, R161 ;  /* 0x000000a1a234723e */ /* 0x008fe200000010ff */
[-CC-:B------:R-:W-:Y:S01]  /*180f0*/  FFMA.FTZ R148, R149, R130.reuse, -R128.reuse ;  /* 0x0000008295947223 */ /* 0x180fe20000010880 */
[----:B-----5:R-:W-:Y:S01]  /*18100*/  F2FP.BF16.F32.PACK_AB R53, R152, R153 ;  /* 0x000000999835723e */ /* 0x020fe200000010ff */
[----:B------:R-:W-:Y:S01]  /*18110*/  FFMA.FTZ R154, R143, R130, -R128 ;  /* 0x000000828f9a7223 */ /* 0x000fe20000010880 */
[----:B------:R-:W-:Y:S01]  /*18120*/  F2FP.BF16.F32.PACK_AB R54, R168, R155 ;  /* 0x0000009ba836723e */ /* 0x000fe200000010ff */
[----:B------:R-:W-:Y:S01]  /*18130*/  LDSM.16.MT88.4 R72, [R197+0xe400] ;  /* 0x00e40000c548783b */ /* 0x000fe20000004200 */
[----:B--2---:R-:W-:-:S07]  /*18140*/  F2FP.BF16.F32.PACK_AB R55, R157, R150 ;  /* 0x000000969d37723e */ /* 0x004fce00000010ff */
[C---:B------:R-:W-:Y:S08]  /*18150*/  HMMA.16816.F32.BF16 R8, R52.reuse, R56, R8 ;  /* 0x000000383408723c */ /* 0x040ff00000041808 */
[C---:B------:R-:W-:Y:S01]  /*18160*/  HMMA.16816.F32.BF16 R12, R52.reuse, R58, R12 ;  /* 0x0000003a340c723c */ /* 0x040fe2000004180c */
[----:B------:R-:W2:Y:S07]  /*18170*/  LDSM.16.MT88.4 R56, [R137+0x5400] ;  /* 0x005400008938783b */ /* 0x000eae0000004200 */
[C---:B-1----:R-:W-:Y:S08]  /*18180*/  HMMA.16816.F32.BF16 R32, R52.reuse, R68, R32 ;  /* 0x000000443420723c */ /* 0x042ff00000041820 */
[C---:B------:R-:W-:Y:S01]  /*18190*/  HMMA.16816.F32.BF16 R36, R52.reuse, R70, R36 ;  /* 0x000000463424723c */ /* 0x040fe20000041824 */
[----:B------:R-:W1:Y:S02]  /*181a0*/  LDSM.16.MT88.4 R68, [R197+0xc800] ;  /* 0x00c80000c544783b */ /* 0x000e640000004200 */
[-CC-:B------:R-:W-:Y:S01]  /*181b0*/  FFMA.FTZ R143, R146, R130.reuse, -R123.reuse ;  /* 0x00000082928f7223 */ /* 0x180fe2000001087b */
[----:B------:R-:W-:Y:S01]  /*181c0*/  FFMA.FTZ R149, R140, R130, -R123 ;  /* 0x000000828c957223 */ /* 0x000fe2000001087b */
[----:B------:R-:W-:Y:S03]  /*181d0*/  MUFU.EX2 R148, R148 ;  /* 0x0000009400947308 */ /* 0x000fe60000000800 */
[C---:B----4-:R-:W-:Y:S05]  /*181e0*/  HMMA.16816.F32.BF16 R24, R52.reuse, R64, R24 ;  /* 0x000000403418723c */ /* 0x050fea0000041818 */
[----:B------:R-:W3:Y:S08]  /*181f0*/  MUFU.EX2 R147, R147 ;  /* 0x0000009300937308 */ /* 0x000ef00000000800 */
[----:B------:R-:W-:Y:S08]  /*18200*/  MUFU.EX2 R145, R145 ;  /* 0x0000009100917308 */ /* 0x000ff00000000800 */
[----:B------:R-:W-:Y:S08]  /*18210*/  MUFU.EX2 R154, R154 ;  /* 0x0000009a009a7308 */ /* 0x000ff00000000800 */
[----:B------:R-:W-:Y:S08]  /*18220*/  MUFU.EX2 R143, R143 ;  /* 0x0000008f008f7308 */ /* 0x000ff00000000800 */
[----:B------:R-:W4:Y:S08]  /*18230*/  MUFU.EX2 R144, R144 ;  /* 0x0000009000907308 */ /* 0x000f300000000800 */
[----:B------:R-:W-:Y:S08]  /*18240*/  MUFU.EX2 R142, R142 ;  /* 0x0000008e008e7308 */ /* 0x000ff00000000800 */
[----:B------:R-:W5:Y:S01]  /*18250*/  MUFU.EX2 R149, R149 ;  /* 0x0000009500957308 */ /* 0x000f620000000800 */
[----:B--2---:R-:W-:Y:S03]  /*18260*/  HMMA.16816.F32.BF16 R48, R52, R56, R48 ;  /* 0x000000383430723c */ /* 0x004fe60000041830 */
[----:B---3--:R-:W-:-:S02]  /*18270*/  F2FP.BF16.F32.PACK_AB R56, R147, R148 ;  /* 0x000000949338723e */ /* 0x008fc400000010ff */
[----:B----4-:R-:W-:-:S03]  /*18280*/  F2FP.BF16.F32.PACK_AB R57, R144, R143 ;  /* 0x0000008f9039723e */ /* 0x010fc600000010ff */
[----:B------:R-:W-:Y:S03]  /*18290*/  HMMA.16816.F32.BF16 R4, R52, R58, R4 ;  /* 0x0000003a3404723c */ /* 0x000fe60000041804 */
[----:B------:R-:W-:Y:S02]  /*182a0*/  F2FP.BF16.F32.PACK_AB R58, R154, R145 ;  /* 0x000000919a3a723e */ /* 0x000fe400000010ff */
[----:B-----5:R-:W-:-:S03]  /*182b0*/  F2FP.BF16.F32.PACK_AB R59, R149, R142 ;  /* 0x0000008e953b723e */ /* 0x020fc600000010ff */
[----:B------:R-:W-:Y:S01]  /*182c0*/  HMMA.16816.F32.BF16 R28, R52, R66, R28 ;  /* 0x00000042341c723c */ /* 0x000fe2000004181c */
[----:B------:R-:W2:Y:S02]  /*182d0*/  LDSM.16.MT88.4 R64, [R137+0x1800] ;  /* 0x001800008940783b */ /* 0x000ea40000004200 */
[----:B------:R-:W-:-:S05]  /*182e0*/  FFMA.FTZ R2, R232, R2, R129 ;  /* 0x00000002e8027223 */ /* 0x000fca0000010081 */
[----:B-1----:R-:W-:Y:S05]  /*182f0*/  HMMA.16816.F32.BF16 R24, R56, R68, R24 ;  /* 0x000000443818723c */ /* 0x002fea0000041818 */
[----:B------:R-:W-:Y:S01]  /*18300*/  FFMA.FTZ R69, R231, R0, R124 ;  /* 0x00000000e7457223 */ /* 0x000fe2000001007c */
[----:B------:R-:W-:-:S03]  /*18310*/  FADD.FTZ R127, R127, R2 ;  /* 0x000000027f7f7221 */ /* 0x000fc60000010000 */
[----:B------:R-:W-:Y:S01]  /*18320*/  FADD.FTZ R69, R122, R69 ;  /* 0x000000457a457221 */ /* 0x000fe20000010000 */
[----:B------:R-:W-:-:S03]  /*18330*/  FADD.FTZ R126, R126, R127 ;  /* 0x0000007f7e7e7221 */ /* 0x000fc60000010000 */
[----:B------:R-:W-:Y:S01]  /*18340*/  FADD.FTZ R62, R62, R69 ;  /* 0x000000453e3e7221 */ /* 0x000fe20000010000 */
[----:B------:R-:W-:-:S03]  /*18350*/  FADD.FTZ R125, R125, R126 ;  /* 0x0000007e7d7d7221 */ /* 0x000fc60000010000 */
[----:B------:R-:W-:Y:S01]  /*18360*/  FADD.FTZ R135, R135, R62 ;  /* 0x0000003e87877221 */ /* 0x000fe20000010000 */
[----:B------:R-:W-:Y:S01]  /*18370*/  FADD.FTZ R0, R100, R125 ;  /* 0x0000007d64007221 */ /* 0x000fe20000010000 */
[C---:B------:R-:W-:Y:S05]  /*18380*/  HMMA.16816.F32.BF16 R16, R52.reuse, R76, R16 ;  /* 0x0000004c3410723c */ /* 0x040fea0000041810 */
[----:B------:R-:W-:Y:S01]  /*18390*/  FADD.FTZ R84, R84, R135 ;  /* 0x0000008754547221 */ /* 0x000fe20000010000 */
[----:B------:R-:W-:Y:S02]  /*183a0*/  FADD.FTZ R0, R97, R0 ;  /* 0x0000000061007221 */ /* 0x000fe40000010000 */
[----:B------:R-:W-:Y:S01]  /*183b0*/  HMMA.16816.F32.BF16 R20, R52, R78, R20 ;  /* 0x0000004e3414723c */ /* 0x000fe20000041814 */
[----:B------:R-:W1:Y:S02]  /*183c0*/  LDSM.16.MT88.4 R76, [R197+0xa800] ;  /* 0x00a80000c54c783b */ /* 0x000e640000004200 */
        /* <DEDUP_REMOVED lines=8> */
[----:B------:R-:W-:Y:S03]  /*18450*/  HMMA.16816.F32.BF16 R40, R52, R72, R40 ;  /* 0x000000483428723c */ /* 0x000fe60000041828 */
[----:B------:R-:W-:Y:S01]  /*18460*/  FADD.FTZ R90, R90, R89 ;  /* 0x000000595a5a7221 */ /* 0x000fe20000010000 */
[----:B------:R-:W-:-:S04]  /*18470*/  FADD.FTZ R87, R87, R82 ;  /* 0x0000005257577221 */ /* 0x000fc80000010000 */
[----:B------:R-:W-:Y:S01]  /*18480*/  HMMA.16816.F32.BF16 R44, R52, R74, R44 ;  /* 0x0000004a342c723c */ /* 0x000fe2000004182c */
[----:B------:R-:W3:Y:S02]  /*18490*/  LDSM.16.MT88.4 R52, [R137+0x3800] ;  /* 0x003800008934783b */ /* 0x000ee40000004200 */
[----:B------:R-:W-:Y:S02]  /*184a0*/  FADD.FTZ R91, R91, R90 ;  /* 0x0000005a5b5b7221 */ /* 0x000fe40000010000 */
[----:B------:R-:W4:Y:S03]  /*184b0*/  LDSM.16.MT88.4 R72, [R197+0xe800] ;  /* 0x00e80000c548783b */ /* 0x000f260000004200 */
[----:B--2---:R-:W-:Y:S05]  /*184c0*/  HMMA.16816.F32.BF16 R16, R56, R64, R16 ;  /* 0x000000403810723c */ /* 0x004fea0000041810 */
[----:B------:R-:W-:Y:S01]  /*184d0*/  FADD.FTZ R87, R86, R87 ;  /* 0x0000005756577221 */ /* 0x000fe20000010000 */
[----:B------:R-:W-:-:S02]  /*184e0*/  FADD.FTZ R91, R92, R91 ;  /* 0x0000005b5c5b7221 */ /* 0x000fc40000010000 */
[----:B------:R-:W-:Y:S01]  /*184f0*/  HMMA.16816.F32.BF16 R20, R56, R66, R20 ;  /* 0x000000423814723c */ /* 0x000fe20000041814 */
[----:B------:R-:W2:Y:S02]  /*18500*/  LDSM.16.MT88.4 R64, [R137+0x5800] ;  /* 0x005800008940783b */ /* 0x000ea40000004200 */
        /* <DEDUP_REMOVED lines=15> */
[----:B-1----:R-:W-:Y:S04]  /*18600*/  HMMA.16816.F32.BF16 R8, R56, R76, R8 ;  /* 0x0000004c3808723c */ /* 0x002fe80000041808 */
[----:B------:R-:W1:Y:S01]  /*18610*/  MUFU.EX2 R141, R141 ;  /* 0x0000008d008d7308 */ /* 0x000e620000000800 */
        /* <DEDUP_REMOVED lines=10> */
[----:B------:R-:W-:Y:S03]  /*186c0*/  HMMA.16816.F32.BF16 R28, R56, R70, R28 ;  /* 0x00000046381c723c */ /* 0x000fe6000004181c */
[----:B------:R-:W-:Y:S01]  /*186d0*/  FADD.FTZ R158, R163, R158 ;  /* 0x0000009ea39e7221 */ /* 0x000fe20000010000 */
[----:B------:R-:W-:Y:S01]  /*186e0*/  FADD.FTZ R167, R166, R167 ;  /* 0x000000a7a6a77221 */ /* 0x000fe20000010000 */
[----:B-1----:R-:W-:-:S02]  /*186f0*/  F2FP.BF16.F32.PACK_AB R68, R141, R140 ;  /* 0x0000008c8d44723e */ /* 0x002fc400000010ff */
        /* <DEDUP_REMOVED lines=8> */
[----:B------:R-:W1:Y:S02]  /*18780*/  LDSM.16.MT88.4 R76, [R197+0xec00] ;  /* 0x00ec0000c54c783b */ /* 0x000e640000004200 */
[----:B------:R-:W-:Y:S01]  /*18790*/  FADD.FTZ R161, R161, R160 ;  /* 0x000000a0a1a17221 */ /* 0x000fe20000010000 */
[----:B------:R-:W-:-:S04]  /*187a0*/  FADD.FTZ R153, R153, R164 ;  /* 0x000000a499997221 */ /* 0x000fc80000010000 */
[----:B------:R-:W-:Y:S03]  /*187b0*/  HMMA.16816.F32.BF16 R32, R56, R52, R32 ;  /* 0x000000343820723c */ /* 0x000fe60000041820 */
[----:B------:R-:W-:Y:S01]  /*187c0*/  FADD.FTZ R162, R162, R161 ;  /* 0x000000a1a2a27221 */ /* 0x000fe20000010000 */
[----:B------:R-:W-:-:S04]  /*187d0*/  FADD.FTZ R153, R152, R153 ;  /* 0x0000009998997221 */ /* 0x000fc80000010000 */
[----:B------:R-:W-:Y:S01]  /*187e0*/  HMMA.16816.F32.BF16 R36, R56, R54, R36 ;  /* 0x000000363824723c */ /* 0x000fe20000041824 */
[----:B------:R-:W3:Y:S07]  /*187f0*/  LDSM.16.MT88.4 R52, [R137+0x1c00] ;  /* 0x001c00008934783b */ /* 0x000eee0000004200 */
[----:B------:R-:W-:Y:S01]  /*18800*/  HMMA.16816.F32.BF16 R112, R68, R108, R8 ;  /* 0x0000006c4470723c */ /* 0x000fe20000041808 */
[----:B------:R-:W-:Y:S04]  /*18810*/  LDSM.16.MT88.4 R8, [R137+0x3c00] ;  /* 0x003c00008908783b */ /* 0x000fe80000004200 */
[----:B------:R-:W-:Y:S03]  /*18820*/  LDSM.16.MT88.4 R136, [R137+0x5c00] ;  /* 0x005c00008988783b */ /* 0x000fe60000004200 */
[C---:B----4-:R-:W-:Y:S08]  /*18830*/  HMMA.16816.F32.BF16 R40, R56.reuse, R72, R40 ;  /* 0x000000483828723c */ /* 0x050ff00000041828 */
[C---:B------:R-:W-:Y:S08]  /*18840*/  HMMA.16816.F32.BF16 R44, R56.reuse, R74, R44 ;  /* 0x0000004a382c723c */ /* 0x040ff0000004182c */
[C---:B--2---:R-:W-:Y:S08]  /*18850*/  HMMA.16816.F32.BF16 R48, R56.reuse, R64, R48 ;  /* 0x000000403830723c */ /* 0x044ff00000041830 */
[----:B------:R-:W-:Y:S01]  /*18860*/  HMMA.16816.F32.BF16 R4, R56, R66, R4 ;  /* 0x000000423804723c */ /* 0x000fe20000041804 */
[----:B------:R-:W2:Y:S02]  /*18870*/  LDSM.16.MT88.4 R56, [R197+0xcc00] ;  /* 0x00cc0000c538783b */ /* 0x000ea40000004200 */
        /* <DEDUP_REMOVED lines=16> */
[C---:B-1----:R-:W-:Y:S05]  /*18980*/  HMMA.16816.F32.BF16 R80, R68.reuse, R76, R40 ;  /* 0x0000004c4450723c */ /* 0x042fea0000041828 */
[----:B------:R-:W-:Y:S01]  /*18990*/  FADD.FTZ R133, R133, R140 ;  /* 0x0000008c85857221 */ /* 0x000fe20000010000 */
[----:B------:R-:W-:Y:S01]  /*189a0*/  FADD.FTZ R124, R124, R131 ;  /* 0x000000837c7c7221 */ /* 0x000fe20000010000 */
[----:B------:R-:W-:Y:S01]  /*189b0*/  IMAD.MOV.U32 R0, RZ, RZ, R3 ;  /* 0x000000ffff007224 */ /* 0x000fe200078e0003 */
[----:B------:R-:W-:Y:S03]  /*189c0*/  HMMA.16816.F32.BF16 R108, R68, R110, R12 ;  /* 0x0000006e446c723c */ /* 0x000fe6000004180c */
[----:B------:R-:W-:-:S02]  /*189d0*/  IMAD.MOV.U32 R2, RZ, RZ, R60 ;  /* 0x000000ffff027224 */ /* 0x000fc400078e003c */
[----:B------:R-:W-:Y:S01]  /*189e0*/  FADD.FTZ R232, R128, R133 ;  /* 0x0000008580e87221 */ /* 0x000fe20000010000 */
[----:B------:R-:W-:Y:S02]  /*189f0*/  @P5 IMAD.MOV.U32 R0, RZ, RZ, R3 ;  /* 0x000000ffff005224 */ /* 0x000fe400078e0003 */
[----:B------:R-:W-:Y:S01]  /*18a00*/  FADD.FTZ R231, R231, R124 ;  /* 0x0000007ce7e77221 */ /* 0x000fe20000010000 */
[----:B---3--:R-:W-:Y:S03]  /*18a10*/  HMMA.16816.F32.BF16 R104, R68, R52, R16 ;  /* 0x000000344468723c */ /* 0x008fe60000041810 */
[----:B------:R-:W-:Y:S02]  /*18a20*/  @P5 IMAD.MOV.U32 R2, RZ, RZ, R60 ;  /* 0x000000ffff025224 */ /* 0x000fe400078e003c */
[----:B------:R-:W-:-:S03]  /*18a30*/  @P5 VIADD R61, R61, 0xfffffffd ;  /* 0xfffffffd3d3d5836 */ /* 0x000fc60000000000 */
[C---:B------:R-:W-:Y:S08]  /*18a40*/  HMMA.16816.F32.BF16 R100, R68.reuse, R54, R20 ;  /* 0x000000364464723c */ /* 0x040ff00000041814 */
[C---:B--2---:R-:W-:Y:S08]  /*18a50*/  HMMA.16816.F32.BF16 R96, R68.reuse, R56, R24 ;  /* 0x000000384460723c */ /* 0x044ff00000041818 */
        /* <DEDUP_REMOVED lines=8> */
.L_x_2242:
[----:B------:R-:W-:-:S07]  /*18ae0*/  IADD3 R61, PT, PT, R63, -0x1, RZ ;  /* 0xffffffff3f3d7810 */ /* 0x000fce0007ffe0ff */
.L_x_2251:
[----:B------:R-:W-:Y:S05]  /*18af0*/  BSYNC B2 ;  /* 0x0000000000027941 */ /* 0x000fea0003800000 */
.L_x_2241:
        /* <DEDUP_REMOVED lines=13> */
.L_x_2259:
        /* <DEDUP_REMOVED lines=80> */
.L_x_2254:
[----:B------:R-:W-:Y:S05]  /*190d0*/  BSYNC.RECONVERGENT B0 ;  /* 0x0000000000007941 */ /* 0x000fea0003800200 */
.L_x_2253:
        /* <DEDUP_REMOVED lines=90> */
[----:B------:R-:W-:Y:S05]  /*19680*/  LDSM.16.M88.4 R144, [R0+0x3c00] ;  /* 0x003c00000090783b */ /* 0x000fea0000000200 */
[C---:B------:R-:W-:Y:S01]  /*19690*/  HMMA.16816.F32.BF16 R16, R124.reuse, R134, RZ ;  /* 0x000000867c10723c */ /* 0x040fe200000418ff */
[----:B------:R-:W2:Y:S06]  /*196a0*/  LDSM.16.M88.4 R132, [R0+0x3000] ;  /* 0x003000000084783b */ /* 0x000eac0000000200 */
[----:B------:R-:W-:Y:S01]  /*196b0*/  LDSM.16.M88.4 R148, [R0+0x4000] ;  /* 0x004000000094783b */ /* 0x000fe20000000200 */
[C---:B---3--:R-:W-:Y:S05]  /*196c0*/  HMMA.16816.F32.BF16 R20, R124.reuse, R136, RZ ;  /* 0x000000887c14723c */ /* 0x048fea00000418ff */
[----:B------:R-:W-:Y:S03]  /*196d0*/  LDSM.16.M88.4 R152, [R0+0x4400] ;  /* 0x004400000098783b */ /* 0x000fe60000000200 */
[C---:B------:R-:W-:Y:S03]  /*196e0*/  HMMA.16816.F32.BF16 R24, R124.reuse, R138, RZ ;  /* 0x0000008a7c18723c */ /* 0x040fe600000418ff */
[----:B------:R-:W3:Y:S05]  /*196f0*/  LDSM.16.M88.4 R136, [R0+0x3400] ;  /* 0x003400000088783b */ /* 0x000eea0000000200 */
[C---:B----4-:R-:W-:Y:S01]  /*19700*/  HMMA.16816.F32.BF16 R28, R124.reuse, R140, RZ ;  /* 0x0000008c7c1c723c */ /* 0x050fe200000418ff */
[----:B------:R-:W-:Y:S06]  /*19710*/  LDSM.16.M88.4 R156, [R0+0x4800] ;  /* 0x00480000009c783b */ /* 0x000fec0000000200 */
[----:B------:R-:W-:Y:S01]  /*19720*/  LDSM.16.M88.4 R160, [R198+0x6800] ;  /* 0x00680000c6a0783b */ /* 0x000fe20000000200 */
[C---:B------:R-:W-:Y:S05]  /*19730*/  HMMA.16816.F32.BF16 R32, R124.reuse, R142, RZ ;  /* 0x0000008e7c20723c */ /* 0x040fea00000418ff */
[----:B------:R-:W4:Y:S03]  /*19740*/  LDSM.16.M88.4 R140, [R0+0x3800] ;  /* 0x00380000008c783b */ /* 0x000f260000000200 */
[C---:B-----5:R-:W-:Y:S03]  /*19750*/  HMMA.16816.F32.BF16 R36, R124.reuse, R40, RZ ;  /* 0x000000287c24723c */ /* 0x060fe600000418ff */
[----:B------:R-:W-:Y:S05]  /*19760*/  LDSM.16.M88.4 R164, [R198+0x6c00] ;  /* 0x006c0000c6a4783b */ /* 0x000fea0000000200 */
[C---:B------:R-:W-:Y:S01]  /*19770*/  HMMA.16816.F32.BF16 R40, R124.reuse, R42, RZ ;  /* 0x0000002a7c28723c */ /* 0x040fe200000418ff */
[----:B------:R-:W5:Y:S06]  /*19780*/  LD.E R3, desc[UR4][R120.64+0x18c] ;  /* 0x00018c0478037980 */ /* 0x000f6c000c101900 */
[----:B------:R-:W-:Y:S01]  /*19790*/  LDSM.16.M88.4 R168, [R198+0x7800] ;  /* 0x00780000c6a8783b */ /* 0x000fe20000000200 */
[C---:B------:R-:W-:Y:S05]  /*197a0*/  HMMA.16816.F32.BF16 R44, R124.reuse, R48, RZ ;  /* 0x000000307c2c723c */ /* 0x040fea00000418ff */
[----:B------:R-:W-:Y:S03]  /*197b0*/  LDSM.16.M88.4 R172, [R198+0x7c00] ;  /* 0x007c0000c6ac783b */ /* 0x000fe60000000200 */
[C---:B------:R-:W-:Y:S03]  /*197c0*/  HMMA.16816.F32.BF16 R48, R124.reuse, R50, RZ ;  /* 0x000000327c30723c */ /* 0x040fe600000418ff */
[----:B------:R-:W-:Y:S06]  /*197d0*/  LDSM.16.M88.4 R176, [R198+0x8000] ;  /* 0x00800000c6b0783b */ /* 0x000fec0000000200 */
[----:B------:R-:W-:Y:S01]  /*197e0*/  LDSM.16.M88.4 R180, [R198+0x8400] ;  /* 0x00840000c6b4783b */ /* 0x000fe20000000200 */
[C---:B-1----:R-:W-:Y:S05]  /*197f0*/  HMMA.16816.F32.BF16 R52, R124.reuse, R56, RZ ;  /* 0x000000387c34723c */ /* 0x042fea00000418ff */
[----:B------:R-:W-:Y:S03]  /*19800*/  LDSM.16.M88.4 R184, [R198+0x8800] ;  /* 0x00880000c6b8783b */ /* 0x000fe60000000200 */
[C---:B------:R-:W-:Y:S03]  /*19810*/  HMMA.16816.F32.BF16 R56, R124.reuse, R58, RZ ;  /* 0x0000003a7c38723c */ /* 0x040fe600000418ff */
[----:B------:R-:W-:Y:S05]  /*19820*/  LDSM.16.M88.4 R192, [R0+0x7000] ;  /* 0x0070000000c0783b */ /* 0x000fea0000000200 */
[C---:B------:R-:W-:Y:S08]  /*19830*/  HMMA.16816.F32.BF16 R60, R124.reuse, R64, RZ ;  /* 0x000000407c3c723c */ /* 0x040ff000000418ff */
[----:B------:R-:W-:Y:S01]  /*19840*/  HMMA.16816.F32.BF16 R64, R124, R66, RZ ;  /* 0x000000427c40723c */ /* 0x000fe200000418ff */
[----:B------:R-:W1:Y:S07]  /*19850*/  LDSM.16.M88.4 R124, [R0+0x4c00] ;  /* 0x004c0000007c783b */ /* 0x000e6e0000000200 */
[C---:B--2---:R-:W-:Y:S08]  /*19860*/  HMMA.16816.F32.BF16 R4, R128.reuse, R132, R4 ;  /* 0x000000848004723c */ /* 0x044ff00000041804 */
[C---:B------:R-:W-:Y:S01]  /*19870*/  HMMA.16816.F32.BF16 R8, R128.reuse, R134, R8 ;  /* 0x000000868008723c */ /* 0x040fe20000041808 */
[----:B------:R-:W-:Y:S07]  /*19880*/  LDSM.16.M88.4 R132, [R199+0x1000] ;  /* 0x00100000c784783b */ /* 0x000fee0000000200 */
[C---:B---3--:R-:W-:Y:S08]  /*19890*/  HMMA.16816.F32.BF16 R12, R128.reuse, R136, R12 ;  /* 0x00000088800c723c */ /* 0x048ff0000004180c */
[C---:B------:R-:W-:Y:S01]  /*198a0*/  HMMA.16816.F32.BF16 R16, R128.reuse, R138, R16 ;  /* 0x0000008a8010723c */ /* 0x040fe20000041810 */
[----:B------:R-:W2:Y:S07]  /*198b0*/  LDSM.16.M88.4 R136, [R198+0x5000] ;  /* 0x00500000c688783b */ /* 0x000eae0000000200 */
[C---:B----4-:R-:W-:Y:S08]  /*198c0*/  HMMA.16816.F32.BF16 R20, R128.reuse, R140, R20 ;  /* 0x0000008c8014723c */ /* 0x050ff00000041814 */
        /* <DEDUP_REMOVED lines=14> */
[C---:B-1----:R-:W-:Y:S08]  /*199b0*/  HMMA.16816.F32.BF16 R60, R128.reuse, R124, R60 ;  /* 0x0000007c803c723c */ /* 0x042ff0000004183c */
[----:B------:R-:W-:Y:S01]  /*199c0*/  HMMA.16816.F32.BF16 R64, R128, R126, R64 ;  /* 0x0000007e8040723c */ /* 0x000fe20000041840 */
[----:B------:R-:W-:Y:S06]  /*199d0*/  LDSM.16.M88.4 R124, [R188+0x1000] ;  /* 0x00100000bc7c783b */ /* 0x000fec0000000200 */
[----:B------:R-:W1:Y:S01]  /*199e0*/  LDSM.16.M88.4 R128, [R0+0x5000] ;  /* 0x005000000080783b */ /* 0x000e620000000200 */
[C---:B--2---:R-:W-:Y:S05]  /*199f0*/  HMMA.16816.F32.BF16 R4, R132.reuse, R136, R4 ;  /* 0x000000888404723c */ /* 0x044fea0000041804 */
[----:B------:R-:W-:Y:S03]  /*19a00*/  LDSM.16.M88.4 R188, [R188+0x2000] ;  /* 0x00200000bcbc783b */ /* 0x000fe60000000200 */
[C---:B------:R-:W-:Y:S03]  /*19a10*/  HMMA.16816.F32.BF16 R8, R132.reuse, R138, R8 ;  /* 0x0000008a8408723c */ /* 0x040fe60000041808 */
[----:B------:R-:W2:Y:S05]  /*19a20*/  LDSM.16.M88.4 R136, [R0+0x5400] ;  /* 0x005400000088783b */ /* 0x000eaa0000000200 */
[C---:B---3--:R-:W-:Y:S08]  /*19a30*/  HMMA.16816.F32.BF16 R12, R132.reuse, R140, R12 ;  /* 0x0000008c840c723c */ /* 0x048ff0000004180c */
[C---:B------:R-:W-:Y:S01]  /*19a40*/  HMMA.16816.F32.BF16 R16, R132.reuse, R142, R16 ;  /* 0x0000008e8410723c */ /* 0x040fe20000041810 */
[----:B------:R-:W3:Y:S07]  /*19a50*/  LDSM.16.M88.4 R140, [R0+0x5800] ;  /* 0x00580000008c783b */ /* 0x000eee0000000200 */
        /* <DEDUP_REMOVED lines=17> */
[----:B------:R-:W4:Y:S06]  /*19b70*/  LDSM.16.M88.4 R132, [R0+0x5c00] ;  /* 0x005c00000084783b */ /* 0x000f2c0000000200 */
[----:B------:R-:W5:Y:S01]  /*19b80*/  LDSM.16.M88.4 R164, [R198+0x7000] ;  /* 0x00700000c6a4783b */ /* 0x000f620000000200 */
[C---:B-1----:R-:W-:Y:S08]  /*19b90*/  HMMA.16816.F32.BF16 R4, R124.reuse, R128, R4 ;  /* 0x000000807c04723c */ /* 0x042ff00000041804 */
[C---:B------:R-:W-:Y:S01]  /*19ba0*/  HMMA.16816.F32.BF16 R8, R124.reuse, R130, R8 ;  /* 0x000000827c08723c */ /* 0x040fe20000041808 */
[----:B------:R-:W1:Y:S07]  /*19bb0*/  LDSM.16.M88.4 R128, [R198+0x7400] ;  /* 0x00740000c680783b */ /* 0x000e6e0000000200 */
[C---:B--2---:R-:W-:Y:S08]  /*19bc0*/  HMMA.16816.F32.BF16 R12, R124.reuse, R136, R12 ;  /* 0x000000887c0c723c */ /* 0x044ff0000004180c */
[C---:B------:R-:W-:Y:S01]  /*19bd0*/  HMMA.16816.F32.BF16 R16, R124.reuse, R138, R16 ;  /* 0x0000008a7c10723c */ /* 0x040fe20000041810 */
[----:B------:R-:W2:Y:S07]  /*19be0*/  LDSM.16.M88.4 R136, [R198+0x8c00] ;  /* 0x008c0000c688783b */ /* 0x000eae0000000200 */
        /* <DEDUP_REMOVED lines=12> */
[----:B------:R-:W3:Y:S07]  /*19cb0*/  LDSM.16.M88.4 R124, [R0+0x7400] ;  /* 0x00740000007c783b */ /* 0x000eee0000000200 */
[C---:B-----5:R-:W-:Y:S08]  /*19cc0*/  HMMA.16816.F32.BF16 R4, R160.reuse, R164, R4 ;  /* 0x000000a4a004723c */ /* 0x060ff00000041804 */
[C---:B------:R-:W-:Y:S08]  /*19cd0*/  HMMA.16816.F32.BF16 R8, R160.reuse, R166, R8 ;  /* 0x000000a6a008723c */ /* 0x040ff00000041808 */
[C---:B-1----:R-:W-:Y:S08]  /*19ce0*/  HMMA.16816.F32.BF16 R12, R160.reuse, R128, R12 ;  /* 0x00000080a00c723c */ /* 0x042ff0000004180c */
        /* <DEDUP_REMOVED lines=11> */
[C---:B--2---:R-:W-:Y:S08]  /*19da0*/  HMMA.16816.F32.BF16 R60, R160.reuse, R136, R60 ;  /* 0x00000088a03c723c */ /* 0x044ff0000004183c */
[----:B------:R-:W-:Y:S08]  /*19db0*/  HMMA.16816.F32.BF16 R64, R160, R138, R64 ;  /* 0x0000008aa040723c */ /* 0x000ff00000041840 */
[C---:B------:R-:W-:Y:S08]  /*19dc0*/  HMMA.16816.F32.BF16 R4, R188.reuse, R192, R4 ;  /* 0x000000c0bc04723c */ /* 0x040ff00000041804 */
[C---:B------:R-:W-:Y:S08]  /*19dd0*/  HMMA.16816.F32.BF16 R8, R188.reuse, R194, R8 ;  /* 0x000000c2bc08723c */ /* 0x040ff00000041808 */
[C---:B---3--:R-:W-:Y:S03]  /*19de0*/  HMMA.16816.F32.BF16 R12, R188.reuse, R124, R12 ;  /* 0x0000007cbc0c723c */ /* 0x048fe6000004180c */
[-C--:B------:R-:W-:Y:S01]  /*19df0*/  FMUL.FTZ R2, R4, R3.reuse ;  /* 0x0000000304027220 */ /* 0x080fe20000410000 */
        /* <DEDUP_REMOVED lines=21> */
[----:B------:R3:W2:Y:S01]  /*19f50*/  MUFU.TANH R16, R151 ;  /* 0x0000009700107308 */ /* 0x0006a20000002400 */
[C---:B-1----:R-:W-:Y:S09]  /*19f60*/  HMMA.16816.F32.BF16 R20, R188.reuse, R4, R20 ;  /* 0x00000004bc14723c */ /* 0x042ff20000041814 */
[----:B------:R-:W1:Y:S01]  /*19f70*/  MUFU.TANH R145, R145 ;  /* 0x0000009100917308 */ /* 0x000e620000002400 */
[----:B-----5:R-:W5:Y:S01]  /*19f80*/  LDSM.16.M88.4 R8, [R0+0x7c00] ;  /* 0x007c00000008783b */ /* 0x020f620000000200 */
[C---:B------:R-:W-:Y:S08]  /*19f90*/  HMMA.16816.F32.BF16 R24, R188.reuse, R6, R24 ;  /* 0x00000006bc18723c */ /* 0x040ff00000041818 */
[----:B------:R-:W1:Y:S01]  /*19fa0*/  MUFU.TANH R144, R144 ;  /* 0x0000009000907308 */ /* 0x000e620000002400 */
[----:B------:R-:W4:Y:S09]  /*19fb0*/  LDSM.16.M88.4 R4, [R0+0x8000] ;  /* 0x008000000004783b */ /* 0x000f320000000200 */
[----:B------:R-:W1:Y:S01]  /*19fc0*/  MUFU.TANH R146, R146 ;  /* 0x0000009200927308 */ /* 0x000e620000002400 */
[-C--:B------:R-:W-:Y:S01]  /*19fd0*/  FMUL.FTZ R20, R20, R3.reuse ;  /* 0x0000000314147220 */ /* 0x080fe20000410000 */
[-C--:B------:R-:W-:Y:S01]  /*19fe0*/  FMUL.FTZ R21, R21, R3.reuse ;  /* 0x0000000315157220 */ /* 0x080fe20000410000 */
[-C--:B------:R-:W-:Y:S01]  /*19ff0*/  FMUL.FTZ R22, R22, R3.reuse ;  /* 0x0000000316167220 */ /* 0x080fe20000410000 */
[-C--:B------:R-:W-:Y:S06]  /*1a000*/  FMUL.FTZ R23, R23, R3.reuse ;  /* 0x0000000317177220 */ /* 0x080fec0000410000 */
[----:B------:R-:W1:Y:S01]  /*1a010*/  MUFU.TANH R147, R147 ;  /* 0x0000009300937308 */ /* 0x000e620000002400 */
[-C--:B---3--:R-:W-:Y:S01]  /*1a020*/  FMUL.FTZ R151, R24, R3.reuse ;  /* 0x0000000318977220 */ /* 0x088fe20000410000 */
[-C--:B------:R-:W-:Y:S01]  /*1a030*/  FMUL.FTZ R25, R25, R3.reuse ;  /* 0x0000000319197220 */ /* 0x080fe20000410000 */
[-C--:B------:R-:W-:Y:S01]  /*1a040*/  FMUL.FTZ R26, R26, R3.reuse ;  /* 0x000000031a1a7220 */ /* 0x080fe20000410000 */
[-C--:B------:R-:W-:Y:S06]  /*1a050*/  FMUL.FTZ R27, R27, R3.reuse ;  /* 0x000000031b1b7220 */ /* 0x080fec0000410000 */
[----:B------:R3:W1:Y:S10]  /*1a060*/  MUFU.TANH R24, R151 ;  /* 0x0000009700187308 */ /* 0x0006740000002400 */
        /* <DEDUP_REMOVED lines=9> */
[-C--:B------:R-:W-:Y:S01]  /*1a100*/  FMUL.FTZ R30, R30, R3.reuse ;  /* 0x000000031e1e7220 */ /* 0x080fe20000410000 */
[-C--:B------:R-:W-:Y:S03]  /*1a110*/  FMUL.FTZ R31, R31, R3.reuse ;  /* 0x000000031f1f7220 */ /* 0x080fe60000410000 */
[----:B------:R-:W4:Y:S01]  /*1a120*/  MUFU.TANH R15, R15 ;  /* 0x0000000f000f7308 */ /* 0x000f220000002400 */
[C---:B------:R-:W-:Y:S01]  /*1a130*/  HMMA.16816.F32.BF16 R40, R188.reuse, R6, R40 ;  /* 0x00000006bc28723c */ /* 0x040fe20000041828 */
[----:B------:R-:W2:Y:S02]  /*1a140*/  LDSM.16.M88.4 R4, [R0+0x8800] ;  /* 0x008800000004783b */ /* 0x000ea40000000200 */
[-C--:B---3--:R-:W-:Y:S01]  /*1a150*/  FMUL.FTZ R151, R32, R3.reuse ;  /* 0x0000000320977220 */ /* 0x088fe20000410000 */
[-C--:B------:R-:W-:Y:S01]  /*1a160*/  FMUL.FTZ R33, R33, R3.reuse ;  /* 0x0000000321217220 */ /* 0x080fe20000410000 */
[-C--:B------:R-:W-:Y:S01]  /*1a170*/  FMUL.FTZ R34, R34, R3.reuse ;  /* 0x0000000322227220 */ /* 0x080fe20000410000 */
[-C--:B------:R-:W-:Y:S03]  /*1a180*/  FMUL.FTZ R35, R35, R3.reuse ;  /* 0x0000000323237220 */ /* 0x080fe60000410000 */
[----:B------:R3:W1:Y:S01]  /*1a190*/  MUFU.TANH R32, R151 ;  /* 0x0000009700207308 */ /* 0x0006620000002400 */
        /* <DEDUP_REMOVED lines=17> */
[C---:B--2---:R-:W-:Y:S05]  /*1a2b0*/  HMMA.16816.F32.BF16 R52, R188.reuse, R4, R52 ;  /* 0x00000004bc34723c */ /* 0x044fea0000041834 */
[-C--:B------:R-:W-:Y:S03]  /*1a2c0*/  FMUL.FTZ R43, R44, R3.reuse ;  /* 0x000000032c2b7220 */ /* 0x080fe60000410000 */
[----:B------:R-:W2:Y:S01]  /*1a2d0*/  MUFU.TANH R21, R21 ;  /* 0x0000001500157308 */ /* 0x000ea20000002400 */
        /* <DEDUP_REMOVED lines=14> */
[-C--:B---3--:R-:W-:Y:S01]  /*1a3c0*/  FMUL.FTZ R151, R56, R3.reuse ;  /* 0x0000000338977220 */ /* 0x088fe20000410000 */
[-C--:B------:R-:W-:Y:S01]  /*1a3d0*/  FMUL.FTZ R58, R58, R3.reuse ;  /* 0x000000033a3a7220 */ /* 0x080fe20000410000 */
[-C--:B------:R-:W-:Y:S06]  /*1a3e0*/  FMUL.FTZ R57, R57, R3.reuse ;  /* 0x0000000339397220 */ /* 0x080fec0000410000 */
[----:B------:R-:W3:Y:S01]  /*1a3f0*/  MUFU.TANH R25, R25 ;  /* 0x0000001900197308 */ /* 0x000ee20000002400 */
[-C--:B------:R-:W-:Y:S01]  /*1a400*/  FMUL.FTZ R59, R59, R3.reuse ;  /* 0x000000033b3b7220 */ /* 0x080fe20000410000 */
[C---:B-----5:R-:W-:Y:S08]  /*1a410*/  HMMA.16816.F32.BF16 R60, R188.reuse, R8, R60 ;  /* 0x00000008bc3c723c */ /* 0x060ff0000004183c */
[----:B------:R-:W1:Y:S01]  /*1a420*/  MUFU.TANH R26, R26 ;  /* 0x0000001a001a7308 */ /* 0x000e620000002400 */
[----:B------:R-:W-:Y:S09]  /*1a430*/  HMMA.16816.F32.BF16 R64, R188, R10, R64 ;  /* 0x0000000abc40723c */ /* 0x000ff20000041840 */
        /* <DEDUP_REMOVED lines=47> */
[----:B------:R1:W1:Y:S01]  /*1a730*/  MUFU.TANH R160, R67 ;  /* 0x0000004300a07308 */ /* 0x0002620000002400 */
[----:B--234-:R-:W-:Y:S05]  /*1a740*/  @!P0 BRA `(.L_x_2256) ;  /* 0x0000000800548947 */ /* 0x01cfea0003800000 */
[----:B------:R-:W-:Y:S01]  /*1a750*/  ISETP.NE.U32.AND P3, PT, R220, RZ, PT ;  /* 0x000000ffdc00720c */ /* 0x000fe20003f65070 */
[----:B------:R-:W-:Y:S01]  /*1a760*/  BSSY.RECONVERGENT B0, `(.L_x_2257) ;  /* 0x000004c000007945 */ /* 0x000fe20003800200 */
[----:B-1----:R-:W-:Y:S02]  /*1a770*/  IMAD.SHL.U32 R0, R200, 0x40, RZ ;  /* 0x00000040c8007824 */ /* 0x002fe400078e00ff */
        /* <DEDUP_REMOVED lines=22> */
[----:B------:R-:W-:Y:S01]  /*1a8e0*/  LOP3.LUT R3, R3, R54, RZ, 0x3c, !PT ;  /* 0x0000003603037212 */ /* 0x000fe200078e3cff */
        /* <DEDUP_REMOVED lines=8> */
[----:B------:R-:W-:Y:S02]  /*1a970*/  IMAD.HI.U32 R11, R56, R7, RZ ;  /* 0x00000007380b7227 */ /* 0x000fe400078e00ff */
[----:B------:R-:W3:Y:S02]  /*1a980*/  LD.E.64 R56, desc[UR4][R120.64+0x38] ;  /* 0x0000380478387980 */ /* 0x000ee4000c101b00 */
        /* <DEDUP_REMOVED lines=41> */
.L_x_2258:
[----:B------:R-:W-:Y:S05]  /*1ac20*/  BSYNC.RECONVERGENT B0 ;  /* 0x0000000000007941 */ /* 0x000fea0003800200 */
.L_x_2257:
        /* <DEDUP_REMOVED lines=71> */
.L_x_2256:
[----:B------:R-:W-:Y:S05]  /*1b0a0*/  BSYNC.RECONVERGENT B1 ;  /* 0x0000000000017941 */ /* 0x000fea0003800200 */
.L_x_2255:
[----:B------:R-:W3:Y:S01]  /*1b0b0*/  LD.E R3, desc[UR4][R120.64+0xdc] ;  /* 0x0000dc0478037980 */ /* 0x000ee2000c101900 */
[C---:B-1----:R-:W-:Y:S01]  /*1b0c0*/  VIADD R0, R229.reuse, 0xffffffc0 ;  /* 0xffffffc0e5007836 */ /* 0x042fe20000000000 */
[CC--:B------:R-:W-:Y:S01]  /*1b0d0*/  ISETP.GE.AND P1, PT, R229.reuse, R225.reuse, PT ;  /* 0x000000e1e500720c */ /* 0x0c0fe20003f26270 */
[C---:B------:R-:W-:Y:S02]  /*1b0e0*/  VIADD R129, R229.reuse, 0xffffffc1 ;  /* 0xffffffc1e5817836 */ /* 0x040fe40000000000 */
[C---:B------:R-:W-:Y:S01]  /*1b0f0*/  VIADD R128, R229.reuse, 0xffffffc8 ;  /* 0xffffffc8e5807836 */ /* 0x040fe20000000000 */
[----:B--2---:R-:W-:Y:S01]  /*1b100*/  FSEL R207, R158, -INF , P1 ;  /* 0xff8000009ecf7808 */ /* 0x004fe20000800000 */
[C---:B------:R-:W-:Y:S01]  /*1b110*/  VIADD R127, R229.reuse, 0xffffffc9 ;  /* 0xffffffc9e57f7836 */ /* 0x040fe20000000000 */
[----:B------:R-:W-:Y:S01]  /*1b120*/  ISETP.GE.AND P0, PT, R0, R225, PT ;  /* 0x000000e10000720c */ /* 0x000fe20003f06270 */
[C---:B------:R-:W-:Y:S01]  /*1b130*/  VIADD R125, R229.reuse, 0xffffffd1 ;  /* 0xffffffd1e57d7836 */ /* 0x040fe20000000000 */
[C---:B------:R-:W-:Y:S01]  /*1b140*/  ISETP.GE.AND P1, PT, R229.reuse, R223, PT ;  /* 0x000000dfe500720c */ /* 0x040fe20003f26270 */
[C---:B------:R-:W-:Y:S01]  /*1b150*/  VIADD R126, R229.reuse, 0xffffffd0 ;  /* 0xffffffd0e57e7836 */ /* 0x040fe20000000000 */
[----:B------:R-:W-:Y:S01]  /*1b160*/  FSEL R158, R2, -INF , P0 ;  /* 0xff800000029e7808 */ /* 0x000fe20000000000 */
[C---:B------:R-:W-:Y:S01]  /*1b170*/  VIADD R124, R229.reuse, 0xffffffd8 ;  /* 0xffffffd8e57c7836 */ /* 0x040fe20000000000 */
[----:B------:R-:W-:Y:S01]  /*1b180*/  FSEL R193, R38, -INF , P1 ;  /* 0xff80000026c17808 */ /* 0x000fe20000800000 */
[----:B------:R-:W-:Y:S01]  /*1b190*/  VIADD R67, R229, 0xffffffd9 ;  /* 0xffffffd9e5437836 */ /* 0x000fe20000000000 */
[-C--:B------:R-:W-:Y:S01]  /*1b1a0*/  ISETP.GE.AND P1, PT, R129, R225.reuse, PT ;  /* 0x000000e18100720c */ /* 0x080fe20003f26270 */
[C---:B------:R-:W-:Y:S01]  /*1b1b0*/  VIADD R66, R229.reuse, 0xffffffe0 ;  /* 0xffffffe0e5427836 */ /* 0x040fe20000000000 */
[----:B------:R-:W-:Y:S01]  /*1b1c0*/  ISETP.GE.AND P0, PT, R128, R225, PT ;  /* 0x000000e18000720c */ /* 0x000fe20003f06270 */
[----:B------:R-:W-:Y:S01]  /*1b1d0*/  VIADD R65, R229, 0xffffffe1 ;  /* 0xffffffe1e5417836 */ /* 0x000fe20000000000 */
[----:B------:R-:W-:Y:S01]  /*1b1e0*/  FSEL R145, R145, -INF , P1 ;  /* 0xff80000091917808 */ /* 0x000fe20000800000 */
[C---:B------:R-:W-:Y:S01]  /*1b1f0*/  VIADD R63, R229.reuse, 0xffffffe9 ;  /* 0xffffffe9e53f7836 */ /* 0x040fe20000000000 */
[-C--:B------:R-:W-:Y:S01]  /*1b200*/  ISETP.GE.AND P4, PT, R0, R223.reuse, PT ;  /* 0x000000df0000720c */ /* 0x080fe20003f86270 */
[----:B------:R-:W-:Y:S01]  /*1b210*/  VIADD R64, R229, 0xffffffe8 ;  /* 0xffffffe8e5407836 */ /* 0x000fe20000000000 */
[----:B------:R-:W-:Y:S01]  /*1b220*/  FSEL R142, R147, -INF , P0 ;  /* 0xff800000938e7808 */ /* 0x000fe20000000000 */
[----:B------:R-:W-:Y:S01]  /*1b230*/  VIADD R62, R229, 0xfffffff0 ;  /* 0xfffffff0e53e7836 */ /* 0x000fe20000000000 */
[----:B------:R-:W-:Y:S01]  /*1b240*/  ISETP.GE.AND P0, PT, R129, R223, PT ;  /* 0x000000df8100720c */ /* 0x000fe20003f06270 */
[----:B------:R-:W-:Y:S01]  /*1b250*/  VIADD R61, R229, 0xfffffff1 ;  /* 0xfffffff1e53d7836 */ /* 0x000fe20000000000 */
[-C--:B------:R-:W-:Y:S01]  /*1b260*/  ISETP.GE.AND P1, PT, R127, R225.reuse, PT ;  /* 0x000000e17f00720c */ /* 0x080fe20003f26270 */
[C---:B------:R-:W-:Y:S01]  /*1b270*/  VIADD R59, R229.reuse, 0xfffffff8 ;  /* 0xfffffff8e53b7836 */ /* 0x040fe20000000000 */
[----:B------:R-:W-:Y:S01]  /*1b280*/  FSEL R144, R144, -INF , P4 ;  /* 0xff80000090907808 */ /* 0x000fe20002000000 */
[C---:B------:R-:W-:Y:S01]  /*1b290*/  VIADD R57, R229.reuse, 0xfffffff9 ;  /* 0xfffffff9e5397836 */ /* 0x040fe20000000000 */
        /* <DEDUP_REMOVED lines=8> */
[----:B------:R-:W-:Y:S01]  /*1b320*/  ISETP.GE.AND P0, PT, R128, R223, PT ;  /* 0x000000df8000720c */ /* 0x000fe20003f06270 */
[----:B------:R-:W-:Y:S01]  /*1b330*/  VIADD R11, R229, 0x10 ;  /* 0x00000010e50b7836 */ /* 0x000fe20000000000 */
[----:B------:R-:W-:Y:S01]  /*1b340*/  FSEL R140, R13, -INF , P4 ;  /* 0xff8000000d8c7808 */ /* 0x000fe20002000000 */
[C---:B------:R-:W-:Y:S01]  /*1b350*/  VIADD R9, R229.reuse, 0x18 ;  /* 0x00000018e5097836 */ /* 0x040fe20000000000 */
        /* <DEDUP_REMOVED lines=11> */
[----:B------:R-:W-:Y:S01]  /*1b410*/  VIADD R16, R229, 0x30 ;  /* 0x00000030e5107836 */ /* 0x000fe20000000000 */
[----:B------:R-:W-:Y:S01]  /*1b420*/  ISETP.GE.AND P4, PT, R125, R223, PT ;  /* 0x000000df7d00720c */ /* 0x000fe20003f86270 */
[----:B------:R-:W-:Y:S01]  /*1b430*/  VIADD R12, R229, 0x39 ;  /* 0x00000039e50c7836 */ /* 0x000fe20000000000 */
[----:B------:R-:W-:Y:S01]  /*1b440*/  FSEL R132, R17, -INF , P0 ;  /* 0xff80000011847808 */ /* 0x000fe20000000000 */
[----:B------:R-:W-:Y:S01]  /*1b450*/  VIADD R228, R228, 0xffffff80 ;  /* 0xffffff80e4e47836 */ /* 0x000fe20000000000 */
[----:B------:R-:W-:Y:S02]  /*1b460*/  FSEL R150, R150, -INF , P1 ;  /* 0xff80000096967808 */ /* 0x000fe40000800000 */
[----:B------:R-:W-:Y:S02]  /*1b470*/  ISETP.GE.AND P0, PT, R66, R225, PT ;  /* 0x000000e14200720c */ /* 0x000fe40003f06270 */
[-C--:B------:R-:W-:Y:S02]  /*1b480*/  ISETP.GE.AND P1, PT, R126, R223.reuse, PT ;  /* 0x000000df7e00720c */ /* 0x080fe40003f26270 */
[----:B------:R-:W-:Y:S02]  /*1b490*/  FSEL R38, R15, -INF , P4 ;  /* 0xff8000000f267808 */ /* 0x000fe40002000000 */
[----:B------:R-:W-:Y:S01]  /*1b4a0*/  FSEL R131, R14, -INF , P1 ;  /* 0xff8000000e837808 */ /* 0x000fe20000800000 */
[----:B------:R-:W-:Y:S01]  /*1b4b0*/  VIADD R14, R229, 0x31 ;  /* 0x00000031e50e7836 */ /* 0x000fe20000000000 */
[----:B------:R-:W-:Y:S02]  /*1b4c0*/  ISETP.GE.AND P4, PT, R124, R223, PT ;  /* 0x000000df7c00720c */ /* 0x000fe40003f86270 */
[----:B------:R-:W-:Y:S02]  /*1b4d0*/  FSEL R138, R20, -INF , P0 ;  /* 0xff800000148a7808 */ /* 0x000fe40000000000 */
[----:B------:R-:W-:Y:S02]  /*1b4e0*/  ISETP.GE.AND P1, PT, R65, R225, PT ;  /* 0x000000e14100720c */ /* 0x000fe40003f26270 */
[----:B------:R-:W-:Y:S02]  /*1b4f0*/  ISETP.GE.AND P0, PT, R67, R223, PT ;  /* 0x000000df4300720c */ /* 0x000fe40003f06270 */
[----:B------:R-:W-:Y:S02]  /*1b500*/  FSEL R20, R18, -INF , P4 ;  /* 0xff80000012147808 */ /* 0x000fe40002000000 */
[-C--:B------:R-:W-:Y:S02]  /*1b510*/  ISETP.GE.AND P4, PT, R63, R225.reuse, PT ;  /* 0x000000e13f00720c */ /* 0x080fe40003f86270 */
        /* <DEDUP_REMOVED lines=23> */
[----:B------:R-:W-:Y:S02]  /*1b690*/  FSEL R31, R31, -INF , P0 ;  /* 0xff8000001f1f7808 */ /* 0x000fe40000000000 */
[----:B------:R-:W-:Y:S02]  /*1b6a0*/  FSEL R179, R33, -INF , P1 ;  /* 0xff80000021b37808 */ /* 0x000fe40000800000 */
[----:B------:R-:W-:Y:S02]  /*1b6b0*/  ISETP.GE.AND P4, PT, R59, R223, PT ;  /* 0x000000df3b00720c */ /* 0x000fe40003f86270 */
[----:B------:R-:W-:Y:S02]  /*1b6c0*/  ISETP.GE.AND P1, PT, R56, R225, PT ;  /* 0x000000e13800720c */ /* 0x000fe40003f26270 */
[----:B------:R-:W-:Y:S02]  /*1b6d0*/  ISETP.GE.AND P0, PT, R57, R223, PT ;  /* 0x000000df3900720c */ /* 0x000fe40003f06270 */
[----:B------:R-:W-:Y:S02]  /*1b6e0*/  FSEL R34, R34, -INF , P4 ;  /* 0xff80000022227808 */ /* 0x000fe40002000000 */
[----:B------:R-:W-:Y:S02]  /*1b6f0*/  FSEL R36, R36, -INF , P1 ;  /* 0xff80000024247808 */ /* 0x000fe40000800000 */
[-C--:B------:R-:W-:Y:S02]  /*1b700*/  ISETP.GE.AND P4, PT, R54, R225.reuse, PT ;  /* 0x000000e13600720c */ /* 0x080fe40003f86270 */
[----:B------:R-:W-:Y:S02]  /*1b710*/  FSEL R181, R35, -INF , P0 ;  /* 0xff80000023b57808 */ /* 0x000fe40000000000 */
[----:B------:R-:W-:Y:S02]  /*1b720*/  ISETP.GE.AND P1, PT, R55, R225, PT ;  /* 0x000000e13700720c */ /* 0x000fe40003f26270 */
[----:B------:R-:W-:Y:S02]  /*1b730*/  ISETP.GE.AND P0, PT, R56, R223, PT ;  /* 0x000000df3800720c */ /* 0x000fe40003f06270 */
[----:B------:R-:W-:Y:S02]  /*1b740*/  FSEL R40, R40, -INF , P4 ;  /* 0xff80000028287808 */ /* 0x000fe40002000000 */
[----:B------:R-:W-:Y:S02]  /*1b750*/  FSEL R39, R39, -INF , P1 ;  /* 0xff80000027277808 */ /* 0x000fe40000800000 */
[----:B------:R-:W-:Y:S02]  /*1b760*/  FSEL R37, R37, -INF , P0 ;  /* 0xff80000025257808 */ /* 0x000fe40000000000 */
[-C--:B------:R-:W-:Y:S02]  /*1b770*/  ISETP.GE.AND P4, PT, R10, R225.reuse, PT ;  /* 0x000000e10a00720c */ /* 0x080fe40003f86270 */
[----:B------:R-:W-:Y:S02]  /*1b780*/  ISETP.GE.AND P1, PT, R11, R225, PT ;  /* 0x000000e10b00720c */ /* 0x000fe40003f26270 */
[----:B------:R-:W-:Y:S02]  /*1b790*/  ISETP.GE.AND P0, PT, R55, R223, PT ;  /* 0x000000df3700720c */ /* 0x000fe40003f06270 */
[----:B------:R-:W-:Y:S02]  /*1b7a0*/  FSEL R44, R44, -INF , P4 ;  /* 0xff8000002c2c7808 */ /* 0x000fe40002000000 */
[----:B------:R-:W-:Y:S02]  /*1b7b0*/  FSEL R177, R43, -INF , P1 ;  /* 0xff8000002bb17808 */ /* 0x000fe40000800000 */
[-C--:B------:R-:W-:Y:S02]  /*1b7c0*/  ISETP.GE.AND P4, PT, R9, R225.reuse, PT ;  /* 0x000000e10900720c */ /* 0x080fe40003f86270 */
[----:B------:R-:W-:Y:S02]  /*1b7d0*/  FSEL R185, R41, -INF , P0 ;  /* 0xff80000029b97808 */ /* 0x000fe40000000000 */
[----:B------:R-:W-:Y:S02]  /*1b7e0*/  ISETP.GE.AND P0, PT, R8, R225, PT ;  /* 0x000000e10800720c */ /* 0x000fe40003f06270 */
[-C--:B------:R-:W-:Y:S02]  /*1b7f0*/  ISETP.GE.AND P1, PT, R54, R223.reuse, PT ;  /* 0x000000df3600720c */ /* 0x080fe40003f26270 */
[----:B------:R-:W-:Y:S02]  /*1b800*/  FSEL R165, R4, -INF , P4 ;  /* 0xff80000004a57808 */ /* 0x000fe40002000000 */
[----:B------:R-:W-:Y:S02]  /*1b810*/  FSEL R47, R47, -INF , P0 ;  /* 0xff8000002f2f7808 */ /* 0x000fe40000000000 */
[----:B------:R-:W-:Y:S02]  /*1b820*/  FSEL R42, R42, -INF , P1 ;  /* 0xff8000002a2a7808 */ /* 0x000fe40000800000 */
[-C--:B------:R-:W-:Y:S02]  /*1b830*/  ISETP.GE.AND P4, PT, R10, R223.reuse, PT ;  /* 0x000000df0a00720c */ /* 0x080fe40003f86270 */
[----:B------:R-:W-:Y:S02]  /*1b840*/  ISETP.GE.AND P1, PT, R11, R223, PT ;  /* 0x000000df0b00720c */ /* 0x000fe40003f26270 */
[----:B------:R-:W-:Y:S02]  /*1b850*/  ISETP.GE.AND P0, PT, R7, R225, PT ;  /* 0x000000e10700720c */ /* 0x000fe40003f06270 */
[----:B------:R-:W-:Y:S02]  /*1b860*/  FSEL R46, R46, -INF , P4 ;  /* 0xff8000002e2e7808 */ /* 0x000fe40002000000 */
[C---:B------:R-:W-:Y:S02]  /*1b870*/  ISETP.GE.AND P6, PT, R0.reuse, R224, PT ;  /* 0x000000e00000720c */ /* 0x040fe40003fc6270 */
[----:B------:R-:W-:Y:S01]  /*1b880*/  ISETP.GE.AND P5, PT, R0, R222, PT ;  /* 0x000000de0000720c */ /* 0x000fe20003fa6270 */
[----:B------:R-:W-:Y:S01]  /*1b890*/  VIADD R0, R229, 0x29 ;  /* 0x00000029e5007836 */ /* 0x000fe20000000000 */
        /* <DEDUP_REMOVED lines=14> */
[----:B------:R-:W-:Y:S02]  /*1b980*/  ISETP.GE.AND P1, PT, R229, R224, PT ;  /* 0x000000e0e500720c */ /* 0x000fe40003f26270 */
[----:B------:R-:W-:Y:S02]  /*1b990*/  ISETP.GE.AND P0, PT, R6, R223, PT ;  /* 0x000000df0600720c */ /* 0x000fe40003f06270 */
[----:B------:R-:W-:Y:S02]  /*1b9a0*/  FSEL R207, R207, -INF , !P1 ;  /* 0xff800000cfcf7808 */ /* 0x000fe40004800000 */
[----:B------:R-:W-:Y:S02]  /*1b9b0*/  FSEL R151, R53, -INF , P0 ;  /* 0xff80000035977808 */ /* 0x000fe40000000000 */
[-C--:B------:R-:W-:Y:S02]  /*1b9c0*/  ISETP.GE.AND P1, PT, R14, R225.reuse, PT ;  /* 0x000000e10e00720c */ /* 0x080fe40003f26270 */
[----:B------:R-:W-:Y:S02]  /*1b9d0*/  ISETP.GE.AND P0, PT, R16, R225, PT ;  /* 0x000000e11000720c */ /* 0x000fe40003f06270 */
[----:B------:R-:W-:Y:S02]  /*1b9e0*/  FSEL R139, R162, -INF , P1 ;  /* 0xff800000a28b7808 */ /* 0x000fe40000800000 */
[----:B------:R-:W-:Y:S02]  /*1b9f0*/  FSEL R60, R60, -INF , P0 ;  /* 0xff8000003c3c7808 */ /* 0x000fe40000000000 */
[-C--:B------:R-:W-:Y:S02]  /*1ba00*/  ISETP.GE.AND P0, PT, R5, R223.reuse, PT ;  /* 0x000000df0500720c */ /* 0x080fe40003f06270 */
[----:B------:R-:W-:Y:S02]  /*1ba10*/  ISETP.GE.AND P1, PT, R0, R223, PT ;  /* 0x000000df0000720c */ /* 0x000fe40003f26270 */
[----:B------:R-:W-:Y:S02]  /*1ba20*/  FSEL R58, R58, -INF , P0 ;  /* 0xff8000003a3a7808 */ /* 0x000fe40000000000 */
[----:B------:R-:W-:Y:S02]  /*1ba30*/  FSEL R143, R152, -INF , P1 ;  /* 0xff800000988f7808 */ /* 0x000fe40000800000 */
[----:B------:R-:W-:Y:S02]  /*1ba40*/  ISETP.GE.AND P0, PT, R2, R225, PT ;  /* 0x000000e10200720c */ /* 0x000fe40003f06270 */
[-C--:B------:R-:W-:Y:S02]  /*1ba50*/  ISETP.GE.AND P1, PT, R16, R223.reuse, PT ;  /* 0x000000df1000720c */ /* 0x080fe40003f26270 */
[----:B------:R-:W-:Y:S02]  /*1ba60*/  FSEL R133, R157, -INF , P0 ;  /* 0xff8000009d857808 */ /* 0x000fe40000000000 */
[----:B------:R-:W-:Y:S02]  /*1ba70*/  FSEL R137, R154, -INF , P1 ;  /* 0xff8000009a897808 */ /* 0x000fe40000800000 */
[-C--:B------:R-:W-:Y:S02]  /*1ba80*/  ISETP.GE.AND P0, PT, R12, R223.reuse, PT ;  /* 0x000000df0c00720c */ /* 0x080fe40003f06270 */
[----:B------:R-:W-:Y:S02]  /*1ba90*/  ISETP.GE.AND P1, PT, R2, R223, PT ;  /* 0x000000df0200720c */ /* 0x000fe40003f26270 */
[----:B------:R-:W-:Y:S02]  /*1baa0*/  FSEL R4, R144, -INF , !P5 ;  /* 0xff80000090047808 */ /* 0x000fe40006800000 */
[----:B------:R-:W-:Y:S02]  /*1bab0*/  FSEL R52, R160, -INF , P0 ;  /* 0xff800000a0347808 */ /* 0x000fe40000000000 */
[----:B------:R-:W-:Y:S02]  /*1bac0*/  FSEL R53, R156, -INF , P1 ;  /* 0xff8000009c357808 */ /* 0x000fe40000800000 */
[----:B------:R-:W-:Y:S02]  /*1bad0*/  ISETP.GE.AND P0, PT, R129, R222, PT ;  /* 0x000000de8100720c */ /* 0x000fe40003f06270 */
[-C--:B------:R-:W-:Y:S02]  /*1bae0*/  ISETP.GE.AND P5, PT, R125, R224.reuse, PT ;  /* 0x000000e07d00720c */ /* 0x080fe40003fa6270 */
[----:B------:R-:W-:Y:S02]  /*1baf0*/  ISETP.GE.AND P1, PT, R128, R224, PT ;  /* 0x000000e08000720c */ /* 0x000fe40003f26270 */
[CC--:B------:R-:W-:Y:S01]  /*1bb00*/  ISETP.GE.AND P4, PT, R229.reuse, R222.reuse, PT ;  /* 0x000000dee500720c */ /* 0x0c0fe20003f86270 */
[----:B------:R-:W-:Y:S01]  /*1bb10*/  VIADD R229, R229, 0xffffff80 ;  /* 0xffffff80e5e57836 */ /* 0x000fe20000000000 */
[----:B------:R-:W-:Y:S02]  /*1bb20*/  FSEL R21, R146, -INF , !P0 ;  /* 0xff80000092157808 */ /* 0x000fe40004000000 */
        /* <DEDUP_REMOVED lines=18> */
[CC--:B------:R-:W-:Y:S02]  /*1bc50*/  ISETP.GE.AND P0, PT, R64.reuse, R224.reuse, PT ;  /* 0x000000e04000720c */ /* 0x0c0fe40003f06270 */
[----:B------:R-:W-:Y:S02]  /*1bc60*/  ISETP.GE.AND P1, PT, R63, R224, PT ;  /* 0x000000e03f00720c */ /* 0x000fe40003f26270 */
[----:B------:R-:W-:Y:S02]  /*1bc70*/  ISETP.GE.AND P5, PT, R64, R222, PT ;  /* 0x000000de4000720c */ /* 0x000fe40003fa6270 */
[----:B------:R-:W-:Y:S02]  /*1bc80*/  FSEL R135, R155, -INF , P4 ;  /* 0xff8000009b877808 */ /* 0x000fe40002000000 */
[----:B------:R-:W-:Y:S02]  /*1bc90*/  ISETP.GE.AND P4, PT, R129, R224, PT ;  /* 0x000000e08100720c */ /* 0x000fe40003f86270 */
[----:B------:R-:W-:Y:S02]  /*1bca0*/  FSEL R247, R247, -INF , !P0 ;  /* 0xff800000f7f77808 */ /* 0x000fe40004000000 */
[----:B------:R-:W-:Y:S02]  /*1bcb0*/  FSEL R245, R245, -INF , !P1 ;  /* 0xff800000f5f57808 */ /* 0x000fe40004800000 */
[----:B------:R-:W-:Y:S02]  /*1bcc0*/  FSEL R243, R26, -INF , !P5 ;  /* 0xff8000001af37808 */ /* 0x000fe40006800000 */
[----:B------:R-:W-:Y:S02]  /*1bcd0*/  ISETP.GE.AND P0, PT, R63, R222, PT ;  /* 0x000000de3f00720c */ /* 0x000fe40003f06270 */
[-C--:B------:R-:W-:Y:S02]  /*1bce0*/  ISETP.GE.AND P1, PT, R62, R224.reuse, PT ;  /* 0x000000e03e00720c */ /* 0x080fe40003f26270 */
[----:B------:R-:W-:Y:S02]  /*1bcf0*/  ISETP.GE.AND P5, PT, R57, R224, PT ;  /* 0x000000e03900720c */ /* 0x000fe40003fa6270 */
[----:B------:R-:W-:Y:S02]  /*1bd00*/  FSEL R23, R145, -INF , !P4 ;  /* 0xff80000091177808 */ /* 0x000fe40006000000 */
[-C--:B------:R-:W-:Y:S02]  /*1bd10*/  ISETP.GE.AND P4, PT, R128, R222.reuse, PT ;  /* 0x000000de8000720c */ /* 0x080fe40003f86270 */
[----:B------:R-:W-:Y:S02]  /*1bd20*/  FSEL R239, R28, -INF , !P1 ;  /* 0xff8000001cef7808 */ /* 0x000fe40004800000 */
[----:B------:R-:W-:Y:S02]  /*1bd30*/  FSEL R241, R241, -INF , !P0 ;  /* 0xff800000f1f17808 */ /* 0x000fe40004000000 */
[----:B------:R-:W-:Y:S02]  /*1bd40*/  FSEL R179, R179, -INF , !P5 ;  /* 0xff800000b3b37808 */ /* 0x000fe40006800000 */
[----:B------:R-:W-:Y:S02]  /*1bd50*/  ISETP.GE.AND P1, PT, R61, R222, PT ;  /* 0x000000de3d00720c */ /* 0x000fe40003f26270 */
[----:B------:R-:W-:Y:S02]  /*1bd60*/  ISETP.GE.AND P5, PT, R56, R224, PT ;  /* 0x000000e03800720c */ /* 0x000fe40003fa6270 */
[----:B------:R-:W-:Y:S02]  /*1bd70*/  ISETP.GE.AND P0, PT, R59, R222, PT ;  /* 0x000000de3b00720c */ /* 0x000fe40003f06270 */
[----:B------:R-:W-:Y:S02]  /*1bd80*/  FSEL R13, R13, -INF , !P4 ;  /* 0xff8000000d0d7808 */ /* 0x000fe40006000000 */
[-C--:B------:R-:W-:Y:S02]  /*1bd90*/  ISETP.GE.AND P4, PT, R67, R224.reuse, PT ;  /* 0x000000e04300720c */ /* 0x080fe40003f86270 */
[----:B------:R-:W-:Y:S02]  /*1bda0*/  FSEL R175, R31, -INF , !P1 ;  /* 0xff8000001faf7808 */ /* 0x000fe40004800000 */
[----:B------:R-:W-:Y:S02]  /*1bdb0*/  FSEL R195, R36, -INF , !P5 ;  /* 0xff80000024c37808 */ /* 0x000fe40006800000 */
[----:B------:R-:W-:Y:S02]  /*1bdc0*/  FSEL R233, R34, -INF , !P0 ;  /* 0xff80000022e97808 */ /* 0x000fe40004000000 */
[C---:B------:R-:W-:Y:S02]  /*1bdd0*/  ISETP.GE.AND P1, PT, R55.reuse, R224, PT ;  /* 0x000000e03700720c */ /* 0x040fe40003f26270 */
[----:B------:R-:W-:Y:S02]  /*1bde0*/  ISETP.GE.AND P5, PT, R55, R222, PT ;  /* 0x000000de3700720c */ /* 0x000fe40003fa6270 */
[-C--:B------:R-:W-:Y:S02]  /*1bdf0*/  ISETP.GE.AND P0, PT, R54, R224.reuse, PT ;  /* 0x000000e03600720c */ /* 0x080fe40003f06270 */
[----:B------:R-:W-:Y:S02]  /*1be00*/  FSEL R41, R132, -INF , !P4 ;  /* 0xff80000084297808 */ /* 0x000fe40006000000 */
[-C--:B------:R-:W-:Y:S02]  /*1be10*/  ISETP.GE.AND P4, PT, R66, R224.reuse, PT ;  /* 0x000000e04200720c */ /* 0x080fe40003f86270 */
[----:B------:R-:W-:Y:S02]  /*1be20*/  FSEL R189, R39, -INF , !P1 ;  /* 0xff80000027bd7808 */ /* 0x000fe40004800000 */
[----:B------:R-:W-:Y:S02]  /*1be30*/  FSEL R187, R40, -INF , !P0 ;  /* 0xff80000028bb7808 */ /* 0x000fe40004000000 */
[----:B------:R-:W-:Y:S02]  /*1be40*/  FSEL R185, R185, -INF , !P5 ;  /* 0xff800000b9b97808 */ /* 0x000fe40006800000 */
[----:B------:R-:W-:Y:S02]  /*1be50*/  FSEL R29, R158, -INF , !P6 ;  /* 0xff8000009e1d7808 */ /* 0x000fe40007000000 */
[-C--:B------:R-:W-:Y:S02]  /*1be60*/  ISETP.GE.AND P0, PT, R10, R224.reuse, PT ;  /* 0x000000e00a00720c */ /* 0x080fe40003f06270 */
[-C--:B------:R-:W-:Y:S02]  /*1be70*/  ISETP.GE.AND P5, PT, R8, R224.reuse, PT ;  /* 0x000000e00800720c */ /* 0x080fe40003fa6270 */
[-C--:B------:R-:W-:Y:S02]  /*1be80*/  ISETP.GE.AND P1, PT, R11, R224.reuse, PT ;  /* 0x000000e00b00720c */ /* 0x080fe40003f26270 */
        /* <DEDUP_REMOVED lines=21> */
[----:B------:R-:W-:Y:S02]  /*1bfe0*/  FMNMX3.FTZ R8, R122, R29, R23, !PT ;  /* 0x0000001d7a087276 */ /* 0x000fe40007810017 */
[----:B------:R-:W-:Y:S02]  /*1bff0*/  FMNMX3.FTZ R6, R123, R4, R21, !PT ;  /* 0x000000047b067276 */ /* 0x000fe40007810015 */
[-C--:B------:R-:W-:Y:S02]  /*1c000*/  ISETP.GE.AND P6, PT, R125, R222.reuse, PT ;  /* 0x000000de7d00720c */ /* 0x080fe40003fc6270 */
[-C--:B------:R-:W-:Y:S02]  /*1c010*/  ISETP.GE.AND P4, PT, R56, R222.reuse, PT ;  /* 0x000000de3800720c */ /* 0x080fe40003f86270 */
[----:B------:R-:W-:Y:S02]  /*1c020*/  FSEL R33, R38, -INF , !P6 ;  /* 0xff80000026217808 */ /* 0x000fe40007000000 */
[----:B------:R-:W-:Y:S02]  /*1c030*/  FMNMX3.FTZ R8, R8, R19, R15, !PT ;  /* 0x0000001308087276 */ /* 0x000fe4000781000f */
[----:B------:R-:W-:Y:S02]  /*1c040*/  FMNMX3.FTZ R6, R6, R13, R17, !PT ;  /* 0x0000000d06067276 */ /* 0x000fe40007810011 */
[-C--:B------:R-:W-:Y:S02]  /*1c050*/  ISETP.GE.AND P6, PT, R66, R222.reuse, PT ;  /* 0x000000de4200720c */ /* 0x080fe40003fc6270 */
[----:B------:R-:W-:Y:S01]  /*1c060*/  FSEL R191, R37, -INF , !P4 ;  /* 0xff80000025bf7808 */ /* 0x000fe20006000000 */
[----:B------:R-:W-:Y:S01]  /*1c070*/  LDSM.16.MT88.4 R64, [R197+0x9400] ;  /* 0x00940000c540783b */ /* 0x000fe20000004200 */
[----:B------:R-:W-:Y:S02]  /*1c080*/  ISETP.GE.AND P4, PT, R11, R222, PT ;  /* 0x000000de0b00720c */ /* 0x000fe40003f86270 */
[----:B------:R-:W-:Y:S02]  /*1c090*/  FMNMX3.FTZ R8, R8, R27, R25, !PT ;  /* 0x0000001b08087276 */ /* 0x000fe40007810019 */
[----:B------:R-:W-:Y:S02]  /*1c0a0*/  FMNMX3.FTZ R6, R6, R35, R33, !PT ;  /* 0x0000002306067276 */ /* 0x000fe40007810021 */
[----:B------:R-:W-:Y:S02]  /*1c0b0*/  FSEL R251, R22, -INF , !P6 ;  /* 0xff80000016fb7808 */ /* 0x000fe40007000000 */
[----:B------:R-:W-:Y:S02]  /*1c0c0*/  ISETP.GE.AND P6, PT, R61, R224, PT ;  /* 0x000000e03d00720c */ /* 0x000fe40003fc6270 */
[----:B------:R-:W-:Y:S02]  /*1c0d0*/  FSEL R171, R45, -INF , !P4 ;  /* 0xff8000002dab7808 */ /* 0x000fe40006000000 */
[----:B------:R-:W-:Y:S01]  /*1c0e0*/  ISETP.GE.AND P4, PT, R7, R222, PT ;  /* 0x000000de0700720c */ /* 0x000fe20003f86270 */
[----:B------:R-:W-:Y:S01]  /*1c0f0*/  LDSM.16.MT88.4 R44, [R197+0xd000] ;  /* 0x00d00000c52c783b */ /* 0x000fe20000004200 */
[----:B------:R-:W-:Y:S02]  /*1c100*/  FMNMX3.FTZ R7, R8, R43, R41, !PT ;  /* 0x0000002b08077276 */ /* 0x000fe40007810029 */
[----:B------:R-:W-:Y:S02]  /*1c110*/  FMNMX3.FTZ R6, R6, R51, R49, !PT ;  /* 0x0000003306067276 */ /* 0x000fe40007810031 */
[----:B------:R-:W-:Y:S02]  /*1c120*/  FSEL R169, R169, -INF , !P6 ;  /* 0xff800000a9a97808 */ /* 0x000fe40007000000 */
[----:B------:R-:W-:Y:S02]  /*1c130*/  ISETP.GE.AND P6, PT, R59, R224, PT ;  /* 0x000000e03b00720c */ /* 0x000fe40003fc6270 */
[----:B------:R-:W-:Y:S02]  /*1c140*/  FMNMX3.FTZ R8, R7, R138, R136, !PT ;  /* 0x0000008a07087276 */ /* 0x000fe40007810088 */
[----:B------:R-:W-:Y:S02]  /*1c150*/  FMNMX3.FTZ R6, R6, R251, R249, !PT ;  /* 0x000000fb06067276 */ /* 0x000fe400078100f9 */
[----:B------:R-:W-:Y:S02]  /*1c160*/  FSEL R235, R32, -INF , !P6 ;  /* 0xff80000020eb7808 */ /* 0x000fe40007000000 */
[-C--:B------:R-:W-:Y:S02]  /*1c170*/  ISETP.GE.AND P6, PT, R57, R222.reuse, PT ;  /* 0x000000de3900720c */ /* 0x080fe40003fc6270 */
[----:B------:R-:W-:Y:S02]  /*1c180*/  FMNMX3.FTZ R8, R8, R247, R245, !PT ;  /* 0x000000f708087276 */ /* 0x000fe400078100f5 */
[----:B------:R-:W-:Y:S02]  /*1c190*/  FMNMX3.FTZ R6, R6, R243, R241, !PT ;  /* 0x000000f306067276 */ /* 0x000fe400078100f1 */
[----:B------:R-:W-:Y:S02]  /*1c1a0*/  FSEL R181, R181, -INF , !P6 ;  /* 0xff800000b5b57808 */ /* 0x000fe40007000000 */
[----:B------:R-:W-:Y:S02]  /*1c1b0*/  FMNMX3.FTZ R8, R8, R239, R169, !PT ;  /* 0x000000ef08087276 */ /* 0x000fe400078100a9 */
[----:B------:R-:W-:Y:S02]  /*1c1c0*/  FMNMX3.FTZ R6, R6, R237, R175, !PT ;  /* 0x000000ed06067276 */ /* 0x000fe400078100af */
[----:B------:R-:W-:Y:S02]  /*1c1d0*/  ISETP.GE.AND P6, PT, R54, R222, PT ;  /* 0x000000de3600720c */ /* 0x000fe40003fc6270 */
[----:B------:R-:W-:Y:S02]  /*1c1e0*/  FMNMX3.FTZ R8, R8, R235, R179, !PT ;  /* 0x000000eb08087276 */ /* 0x000fe400078100b3 */
[----:B------:R-:W-:Y:S02]  /*1c1f0*/  FMNMX3.FTZ R6, R6, R233, R181, !PT ;  /* 0x000000e906067276 */ /* 0x000fe400078100b5 */
[----:B------:R-:W-:Y:S02]  /*1c200*/  FSEL R183, R42, -INF , !P6 ;  /* 0xff8000002ab77808 */ /* 0x000fe40007000000 */
[----:B------:R-:W-:Y:S02]  /*1c210*/  FMNMX3.FTZ R8, R8, R207, R195, !PT ;  /* 0x000000cf08087276 */ /* 0x000fe400078100c3 */
[----:B------:R-:W-:Y:S02]  /*1c220*/  FMNMX3.FTZ R6, R6, R193, R191, !PT ;  /* 0x000000c106067276 */ /* 0x000fe400078100bf */
[----:B------:R-:W-:Y:S02]  /*1c230*/  FSEL R155, R24, -INF , !P1 ;  /* 0xff800000189b7808 */ /* 0x000fe40004800000 */
[----:B------:R-:W-:Y:S02]  /*1c240*/  ISETP.GE.AND P1, PT, R5, R224, PT ;  /* 0x000000e00500720c */ /* 0x000fe40003f26270 */
[----:B------:R-:W-:Y:S02]  /*1c250*/  ISETP.GE.AND P6, PT, R9, R222, PT ;  /* 0x000000de0900720c */ /* 0x000fe40003fc6270 */
[----:B------:R-:W-:Y:S02]  /*1c260*/  FMNMX3.FTZ R8, R8, R189, R187, !PT ;  /* 0x000000bd08087276 */ /* 0x000fe400078100bb */
[----:B------:R-:W-:Y:S02]  /*1c270*/  FMNMX3.FTZ R6, R6, R185, R183, !PT ;  /* 0x000000b906067276 */ /* 0x000fe400078100b7 */
[----:B------:R-:W-:Y:S02]  /*1c280*/  FSEL R159, R159, -INF , !P0 ;  /* 0xff8000009f9f7808 */ /* 0x000fe40004000000 */
[C---:B------:R-:W-:Y:S02]  /*1c290*/  ISETP.GE.AND P0, PT, R0.reuse, R224, PT ;  /* 0x000000e00000720c */ /* 0x040fe40003f06270 */
[----:B------:R-:W-:Y:S02]  /*1c2a0*/  FSEL R149, R149, -INF , !P1 ;  /* 0xff80000095957808 */ /* 0x000fe40004800000 */
[----:B------:R-:W-:Y:S02]  /*1c2b0*/  ISETP.GE.AND P1, PT, R0, R222, PT ;  /* 0x000000de0000720c */ /* 0x000fe40003f26270 */
[----:B------:R-:W-:Y:S02]  /*1c2c0*/  FSEL R161, R48, -INF , !P6 ;  /* 0xff80000030a17808 */ /* 0x000fe40007000000 */
[----:B------:R-:W-:Y:S02]  /*1c2d0*/  FMNMX3.FTZ R8, R8, R177, R173, !PT ;  /* 0x000000b108087276 */ /* 0x000fe400078100ad */
[----:B------:R-:W-:Y:S02]  /*1c2e0*/  FMNMX3.FTZ R0, R6, R171, R167, !PT ;  /* 0x000000ab06007276 */ /* 0x000fe400078100a7 */
[----:B------:R-:W-:Y:S02]  /*1c2f0*/  FSEL R151, R151, -INF , !P5 ;  /* 0xff80000097977808 */ /* 0x000fe40006800000 */
[-C--:B------:R-:W-:Y:S02]  /*1c300*/  ISETP.GE.AND P5, PT, R14, R224.reuse, PT ;  /* 0x000000e00e00720c */ /* 0x080fe40003fa6270 */
[----:B------:R-:W-:Y:S02]  /*1c310*/  FSEL R147, R147, -INF , !P0 ;  /* 0xff80000093937808 */ /* 0x000fe40004000000 */
[----:B------:R-:W-:Y:S02]  /*1c320*/  ISETP.GE.AND P0, PT, R16, R224, PT ;  /* 0x000000e01000720c */ /* 0x000fe40003f06270 */
[----:B------:R-:W-:Y:S02]  /*1c330*/  ISETP.GE.AND P6, PT, R5, R222, PT ;  /* 0x000000de0500720c */ /* 0x000fe40003fc6270 */
[----:B------:R-:W-:Y:S02]  /*1c340*/  FSEL R153, R153, -INF , !P4 ;  /* 0xff80000099997808 */ /* 0x000fe40006000000 */
[----:B------:R-:W-:Y:S02]  /*1c350*/  FMNMX3.FTZ R8, R8, R165, R163, !PT ;  /* 0x000000a508087276 */ /* 0x000fe400078100a3 */
[----:B------:R-:W-:Y:S02]  /*1c360*/  FMNMX3.FTZ R0, R0, R161, R159, !PT ;  /* 0x000000a100007276 */ /* 0x000fe4000781009f */
[----:B------:R-:W-:Y:S02]  /*1c370*/  FSEL R139, R139, -INF , !P5 ;  /* 0xff8000008b8b7808 */ /* 0x000fe40006800000 */
[----:B------:R-:W-:Y:S02]  /*1c380*/  FSEL R141, R60, -INF , !P0 ;  /* 0xff8000003c8d7808 */ /* 0x000fe40004000000 */
[----:B------:R-:W-:Y:S02]  /*1c390*/  ISETP.GE.AND P5, PT, R12, R224, PT ;  /* 0x000000e00c00720c */ /* 0x000fe40003fa6270 */
[-C--:B------:R-:W-:Y:S02]  /*1c3a0*/  ISETP.GE.AND P0, PT, R14, R222.reuse, PT ;  /* 0x000000de0e00720c */ /* 0x080fe40003f06270 */
[-C--:B------:R-:W-:Y:S02]  /*1c3b0*/  ISETP.GE.AND P4, PT, R16, R222.reuse, PT ;  /* 0x000000de1000720c */ /* 0x080fe40003f86270 */
[----:B------:R-:W-:Y:S02]  /*1c3c0*/  FSEL R145, R58, -INF , !P6 ;  /* 0xff8000003a917808 */ /* 0x000fe40007000000 */
[----:B------:R-:W-:Y:S02]  /*1c3d0*/  FSEL R143, R143, -INF , !P1 ;  /* 0xff8000008f8f7808 */ /* 0x000fe40004800000 */
[----:B------:R-:W-:Y:S02]  /*1c3e0*/  FMNMX3.FTZ R6, R8, R157, R155, !PT ;  /* 0x0000009d08067276 */ /* 0x000fe4000781009b */
[----:B------:R-:W-:Y:S02]  /*1c3f0*/  FMNMX3.FTZ R0, R0, R153, R151, !PT ;  /* 0x0000009900007276 */ /* 0x000fe40007810097 */
[----:B------:R-:W-:Y:S02]  /*1c400*/  FSEL R130, R130, -INF , !P5 ;  /* 0xff80000082827808 */ /* 0x000fe40006800000 */
[----:B------:R-:W-:Y:S02]  /*1c410*/  ISETP.GE.AND P6, PT, R12, R222, PT ;  /* 0x000000de0c00720c */ /* 0x000fe40003fc6270 */
[----:B------:R-:W-:Y:S02]  /*1c420*/  FMNMX3.FTZ R6, R6, R149, R147, !PT ;  /* 0x0000009506067276 */ /* 0x000fe40007810093 */
[----:B------:R-:W-:Y:S02]  /*1c430*/  FSEL R137, R137, -INF , !P4 ;  /* 0xff80000089897808 */ /* 0x000fe40006000000 */
[----:B------:R-:W-:Y:S02]  /*1c440*/  FSEL R135, R135, -INF , !P0 ;  /* 0xff80000087877808 */ /* 0x000fe40004000000 */
[----:B------:R-:W-:Y:S02]  /*1c450*/  FMNMX3.FTZ R0, R0, R145, R143, !PT ;  /* 0x0000009100007276 */ /* 0x000fe4000781008f */
[C---:B------:R-:W-:Y:S02]  /*1c460*/  ISETP.GE.AND P1, PT, R2.reuse, R224, PT ;  /* 0x000000e00200720c */ /* 0x040fe40003f26270 */
[----:B------:R-:W-:Y:S02]  /*1c470*/  ISETP.GE.AND P5, PT, R2, R222, PT ;  /* 0x000000de0200720c */ /* 0x000fe40003fa6270 */
[----:B------:R-:W-:Y:S02]  /*1c480*/  FSEL R133, R133, -INF , !P1 ;  /* 0xff80000085857808 */ /* 0x000fe40004800000 */
[----:B------:R-:W-:Y:S02]  /*1c490*/  FMNMX3.FTZ R2, R6, R141, R139, !PT ;  /* 0x0000008d06027276 */ /* 0x000fe4000781008b */
[----:B------:R-:W-:Y:S02]  /*1c4a0*/  FSEL R52, R52, -INF , !P6 ;  /* 0xff80000034347808 */ /* 0x000fe40007000000 */
[----:B------:R-:W-:Y:S02]  /*1c4b0*/  FSEL R53, R53, -INF , !P5 ;  /* 0xff80000035357808 */ /* 0x000fe40006800000 */
[----:B------:R-:W-:Y:S02]  /*1c4c0*/  FMNMX3.FTZ R0, R0, R137, R135, !PT ;  /* 0x0000008900007276 */ /* 0x000fe40007810087 */
[----:B------:R-:W-:Y:S02]  /*1c4d0*/  FMNMX3.FTZ R6, R2, R133, R130, !PT ;  /* 0x0000008502067276 */ /* 0x000fe40007810082 */
[----:B------:R-:W-:Y:S03]  /*1c4e0*/  FMNMX3.FTZ R7, R0, R53, R52, !PT ;  /* 0x0000003500077276 */ /* 0x000fe60007810034 */
[----:B------:R-:W-:Y:S08]  /*1c4f0*/  SHFL.BFLY PT, R11, R6, 0x2, 0x1f ;  /* 0x0c401f00060b7f89 */ /* 0x000ff000000e0000 */
[----:B------:R-:W1:Y:S02]  /*1c500*/  SHFL.BFLY PT, R0, R7, 0x2, 0x1f ;  /* 0x0c401f0007007f89 */ /* 0x000e6400000e0000 */
[----:B-1----:R-:W-:Y:S02]  /*1c510*/  FMNMX.FTZ R5, R7, R0, !PT ;  /* 0x0000000007057209 */ /* 0x002fe40007810000 */
[----:B------:R-:W-:Y:S04]  /*1c520*/  FMNMX.FTZ R9, R6, R11, !PT ;  /* 0x0000000b06097209 */ /* 0x000fe80007810000 */
[----:B------:R-:W1:Y:S08]  /*1c530*/  SHFL.BFLY PT, R0, R5, 0x1, 0x1f ;  /* 0x0c201f0005007f89 */ /* 0x000e7000000e0000 */
[----:B------:R-:W2:Y:S01]  /*1c540*/  SHFL.BFLY PT, R2, R9, 0x1, 0x1f ;  /* 0x0c201f0009027f89 */ /* 0x000ea200000e0000 */
[----:B-1----:R-:W-:Y:S02]  /*1c550*/  FMNMX.FTZ R0, R5, R0, !PT ;  /* 0x0000000005007209 */ /* 0x002fe40007810000 */
[----:B--2---:R-:W-:Y:S03]  /*1c560*/  FMNMX.FTZ R2, R9, R2, !PT ;  /* 0x0000000209027209 */ /* 0x004fe60007810000 */
        /* <DEDUP_REMOVED lines=8> */
[----:B------:R-:W-:Y:S01]  /*1c5f0*/  FSEL R5, R2, RZ, P1 ;  /* 0x000000ff02057208 */ /* 0x000fe20000800000 */
[----:B------:R-:W-:Y:S01]  /*1c600*/  FADD.FTZ R6, -R6, R123 ;  /* 0x0000007b06067221 */ /* 0x000fe20000010100 */
[-C--:B------:R-:W-:Y:S01]  /*1c610*/  FFMA.FTZ R131, R4, R3.reuse, -R128 ;  /* 0x0000000304837223 */ /* 0x080fe20000010880 */
[-CC-:B------:R-:W-:Y:S01]  /*1c620*/  FFMA.FTZ R124, R15, R3.reuse, -R134.reuse ;  /* 0x000000030f7c7223 */ /* 0x180fe20000010886 */
[-C--:B------:R-:W-:Y:S01]  /*1c630*/  FFMA.FTZ R132, R29, R3.reuse, -R134 ;  /* 0x000000031d847223 */ /* 0x080fe20000010886 */
[----:B------:R-:W1:Y:S01]  /*1c640*/  LDSM.16.MT88.4 R12, [R197+0x9000] ;  /* 0x00900000c50c783b */ /* 0x000e620000004200 */
[----:B------:R-:W-:Y:S01]  /*1c650*/  FMUL.FTZ R4, R3, R6 ;  /* 0x0000000603047220 */ /* 0x000fe20000410000 */
[----:B------:R-:W-:Y:S01]  /*1c660*/  FADD.FTZ R6, -R5, R122 ;  /* 0x0000007a05067221 */ /* 0x000fe20000010100 */
[-C--:B------:R-:W-:Y:S01]  /*1c670*/  FFMA.FTZ R129, R23, R3.reuse, -R134 ;  /* 0x0000000317817223 */ /* 0x080fe20000010886 */
[-C--:B------:R-:W-:Y:S01]  /*1c680*/  FFMA.FTZ R125, R21, R3.reuse, -R128 ;  /* 0x00000003157d7223 */ /* 0x080fe20000010880 */
[----:B------:R-:W-:Y:S02]  /*1c690*/  IMAD.MOV.U32 R122, RZ, RZ, R226 ;  /* 0x000000ffff7a7224 */ /* 0x000fe400078e00e2 */
[-C--:B------:R-:W-:Y:S01]  /*1c6a0*/  FFMA.FTZ R127, R19, R3.reuse, -R134 ;  /* 0x00000003137f7223 */ /* 0x080fe20000010886 */
[-C--:B------:R-:W-:Y:S01]  /*1c6b0*/  FFMA.FTZ R123, R17, R3.reuse, -R128 ;  /* 0x00000003117b7223 */ /* 0x080fe20000010880 */
[----:B------:R-:W-:Y:S02]  /*1c6c0*/  @P2 VIADD R122, R230, 0xffffffe0 ;  /* 0xffffffe0e67a2836 */ /* 0x000fe40000000000 */
[----:B------:R-:W-:Y:S01]  /*1c6d0*/  FMUL.FTZ R8, R3, R6 ;  /* 0x0000000603087220 */ /* 0x000fe20000410000 */
[----:B------:R-:W2:Y:S01]  /*1c6e0*/  MUFU.EX2 R54, R4 ;  /* 0x0000000400367308 */ /* 0x000ea20000000800 */
[----:B------:R-:W-:Y:S01]  /*1c6f0*/  LDSM.16.MT88.4 R28, [R197+0xb000] ;  /* 0x00b00000c51c783b */ /* 0x000fe20000004200 */
[-C--:B------:R-:W-:Y:S01]  /*1c700*/  FFMA.FTZ R169, R169, R3.reuse, -R134 ;  /* 0x00000003a9a97223 */ /* 0x080fe20000010886 */
[-C--:B------:R-:W-:Y:S01]  /*1c710*/  FFMA.FTZ R175, R175, R3.reuse, -R128 ;  /* 0x00000003afaf7223 */ /* 0x080fe20000010880 */
[-C--:B------:R-:W-:Y:S01]  /*1c720*/  FFMA.FTZ R179, R179, R3.reuse, -R134 ;  /* 0x00000003b3b37223 */ /* 0x080fe20000010886 */
[-C--:B------:R-:W-:Y:S01]  /*1c730*/  FFMA.FTZ R181, R181, R3.reuse, -R128 ;  /* 0x00000003b5b57223 */ /* 0x080fe20000010880 */
[-CC-:B------:R-:W-:Y:S01]  /*1c740*/  FFMA.FTZ R140, R207, R3.reuse, -R134.reuse ;  /* 0x00000003cf8c7223 */ /* 0x180fe20000010886 */
[-C--:B------:R-:W-:Y:S03]  /*1c750*/  FFMA.FTZ R195, R195, R3.reuse, -R134 ;  /* 0x00000003c3c37223 */ /* 0x080fe60000010886 */
[----:B------:R-:W3:Y:S01]  /*1c760*/  MUFU.EX2 R55, R8 ;  /* 0x0000000800377308 */ /* 0x000ee20000000800 */
[----:B------:R-:W4:Y:S01]  /*1c770*/  LDSM.16.MT88.4 R20, [R122] ;  /* 0x000000007a14783b */ /* 0x000f220000004200 */
[-CC-:B------:R-:W-:Y:S01]  /*1c780*/  FFMA.FTZ R142, R193, R3.reuse, -R128.reuse ;  /* 0x00000003c18e7223 */ /* 0x180fe20000010880 */
[-C--:B------:R-:W-:Y:S01]  /*1c790*/  FFMA.FTZ R191, R191, R3.reuse, -R128 ;  /* 0x00000003bfbf7223 */ /* 0x080fe20000010880 */
        /* <DEDUP_REMOVED lines=9> */
[----:B------:R-:W2:Y:S01]  /*1c830*/  LDSM.16.MT88.4 R36, [R122+0x2000] ;  /* 0x002000007a24783b */ /* 0x000ea20000004200 */
[C---:B------:R-:W-:Y:S01]  /*1c840*/  FMUL.FTZ R18, R54.reuse, R102 ;  /* 0x0000006636127220 */ /* 0x040fe20000410000 */
[C---:B------:R-:W-:Y:S03]  /*1c850*/  FMUL.FTZ R19, R54.reuse, R103 ;  /* 0x0000006736137220 */ /* 0x040fe60000410000 */
[----:B------:R-:W5:Y:S01]  /*1c860*/  MUFU.EX2 R129, R129 ;  /* 0x0000008100817308 */ /* 0x000f620000000800 */
[C---:B---3--:R-:W-:Y:S01]  /*1c870*/  FMUL.FTZ R4, R55.reuse, R112 ;  /* 0x0000007037047220 */ /* 0x048fe20000410000 */
[C---:B------:R-:W-:Y:S01]  /*1c880*/  FMUL.FTZ R5, R55.reuse, R113 ;  /* 0x0000007137057220 */ /* 0x040fe20000410000 */
[C---:B------:R-:W-:Y:S01]  /*1c890*/  FMUL.FTZ R8, R55.reuse, R108 ;  /* 0x0000006c37087220 */ /* 0x040fe20000410000 */
[C---:B------:R-:W-:Y:S01]  /*1c8a0*/  FMUL.FTZ R9, R55.reuse, R109 ;  /* 0x0000006d37097220 */ /* 0x040fe20000410000 */
[C---:B------:R-:W-:Y:S01]  /*1c8b0*/  FMUL.FTZ R16, R55.reuse, R100 ;  /* 0x0000006437107220 */ /* 0x040fe20000410000 */
[C---:B------:R-:W-:Y:S01]  /*1c8c0*/  FMUL.FTZ R17, R55.reuse, R101 ;  /* 0x0000006537117220 */ /* 0x040fe20000410000 */
[----:B------:R-:W3:Y:S03]  /*1c8d0*/  LDSM.16.MT88.4 R60, [R122+0x4000] ;  /* 0x004000007a3c783b */ /* 0x000ee60000004200 */
[----:B------:R-:W-:Y:S01]  /*1c8e0*/  MUFU.EX2 R131, R131 ;  /* 0x0000008300837308 */ /* 0x000fe20000000800 */
[C---:B------:R-:W-:Y:S01]  /*1c8f0*/  FMUL.FTZ R26, R54.reuse, R94 ;  /* 0x0000005e361a7220 */ /* 0x040fe20000410000 */
[C---:B------:R-:W-:Y:S01]  /*1c900*/  FMUL.FTZ R42, R54.reuse, R78 ;  /* 0x0000004e362a7220 */ /* 0x040fe20000410000 */
[C---:B------:R-:W-:Y:S01]  /*1c910*/  FMUL.FTZ R40, R55.reuse, R76 ;  /* 0x0000004c37287220 */ /* 0x040fe20000410000 */
[C---:B------:R-:W-:Y:S01]  /*1c920*/  FMUL.FTZ R50, R54.reuse, R70 ;  /* 0x0000004636327220 */ /* 0x040fe20000410000 */
[----:B------:R-:W-:Y:S01]  /*1c930*/  FMUL.FTZ R48, R55, R68 ;  /* 0x0000004437307220 */ /* 0x000fe20000410000 */
[-CC-:B------:R-:W-:Y:S01]  /*1c940*/  FFMA.FTZ R148, R177, R3.reuse, -R134.reuse ;  /* 0x00000003b1947223 */ /* 0x180fe20000010886 */
[----:B------:R-:W-:Y:S03]  /*1c950*/  LDSM.16.MT88.4 R108, [R197+0xac00] ;  /* 0x00ac0000c56c783b */ /* 0x000fe60000004200 */
[----:B------:R-:W1:Y:S01]  /*1c960*/  MUFU.EX2 R125, R125 ;  /* 0x0000007d007d7308 */ /* 0x000e620000000800 */
[----:B-----5:R-:W-:Y:S01]  /*1c970*/  F2FP.BF16.F32.PACK_AB R56, R129, R132 ;  /* 0x000000848138723e */ /* 0x020fe200000010ff */
[-C--:B------:R-:W-:Y:S01]  /*1c980*/  FFMA.FTZ R173, R173, R3.reuse, -R134 ;  /* 0x00000003adad7223 */ /* 0x080fe20000010886 */
[-CC-:B------:R-:W-:Y:S01]  /*1c990*/  FFMA.FTZ R150, R171, R3.reuse, -R128.reuse ;  /* 0x00000003ab967223 */ /* 0x180fe20000010880 */
[-C--:B------:R-:W-:Y:S01]  /*1c9a0*/  FFMA.FTZ R167, R167, R3.reuse, -R128 ;  /* 0x00000003a7a77223 */ /* 0x080fe20000010880 */
[-CC-:B------:R-:W-:Y:S01]  /*1c9b0*/  FFMA.FTZ R152, R165, R3.reuse, -R134.reuse ;  /* 0x00000003a5987223 */ /* 0x180fe20000010886 */
[-C--:B------:R-:W-:Y:S01]  /*1c9c0*/  FFMA.FTZ R163, R163, R3.reuse, -R134 ;  /* 0x00000003a3a37223 */ /* 0x080fe20000010886 */
[----:B------:R-:W-:Y:S03]  /*1c9d0*/  LDSM.16.MT88.4 R100, [R122+0x1c00] ;  /* 0x001c00007a64783b */ /* 0x000fe60000004200 */
[----:B------:R-:W-:Y:S01]  /*1c9e0*/  MUFU.EX2 R127, R127 ;  /* 0x0000007f007f7308 */ /* 0x000fe20000000800 */
[-CC-:B------:R-:W-:Y:S01]  /*1c9f0*/  FFMA.FTZ R154, R161, R3.reuse, -R128.reuse ;  /* 0x00000003a19a7223 */ /* 0x180fe20000010880 */
[-C--:B------:R-:W-:Y:S01]  /*1ca00*/  FFMA.FTZ R159, R159, R3.reuse, -R128 ;  /* 0x000000039f9f7223 */ /* 0x080fe20000010880 */
[-CC-:B------:R-:W-:Y:S01]  /*1ca10*/  FFMA.FTZ R156, R157, R3.reuse, -R134.reuse ;  /* 0x000000039d9c7223 */ /* 0x180fe20000010886 */
[-C--:B------:R-:W-:Y:S01]  /*1ca20*/  FFMA.FTZ R155, R155, R3.reuse, -R134 ;  /* 0x000000039b9b7223 */ /* 0x080fe20000010886 */
[-CC-:B------:R-:W-:Y:S01]  /*1ca30*/  FFMA.FTZ R153, R153, R3.reuse, -R128.reuse ;  /* 0x0000000399997223 */ /* 0x180fe20000010880 */
[-C--:B------:R-:W-:Y:S01]  /*1ca40*/  FFMA.FTZ R158, R151, R3.reuse, -R128 ;  /* 0x00000003979e7223 */ /* 0x080fe20000010880 */
[--C-:B------:R-:W-:Y:S03]  /*1ca50*/  FFMA.FTZ R149, R149, R3, -R134.reuse ;  /* 0x0000000395957223 */ /* 0x100fe60000010886 */
[----:B------:R-:W5:Y:S01]  /*1ca60*/  MUFU.EX2 R124, R124 ;  /* 0x0000007c007c7308 */ /* 0x000f620000000800 */
[----:B-1----:R-:W-:Y:S01]  /*1ca70*/  F2FP.BF16.F32.PACK_AB R57, R125, R131 ;  /* 0x000000837d39723e */ /* 0x002fe200000010ff */
[-C--:B------:R-:W-:Y:S01]  /*1ca80*/  FFMA.FTZ R160, R147, R3.reuse, -R134 ;  /* 0x0000000393a07223 */ /* 0x080fe20000010886 */
[-CC-:B------:R-:W-:Y:S01]  /*1ca90*/  FFMA.FTZ R145, R145, R3.reuse, -R128.reuse ;  /* 0x0000000391917223 */ /* 0x180fe20000010880 */
[-CC-:B------:R-:W-:Y:S01]  /*1caa0*/  FFMA.FTZ R162, R143, R3.reuse, -R128.reuse ;  /* 0x000000038fa27223 */ /* 0x180fe20000010880 */
[-C--:B------:R-:W-:Y:S01]  /*1cab0*/  FFMA.FTZ R53, R53, R3.reuse, -R128 ;  /* 0x0000000335357223 */ /* 0x080fe20000010880 */
[-CC-:B------:R-:W-:Y:S01]  /*1cac0*/  FFMA.FTZ R141, R141, R3.reuse, -R134.reuse ;  /* 0x000000038d8d7223 */ /* 0x180fe20000010886 */
[-C--:B------:R-:W-:Y:S03]  /*1cad0*/  FFMA.FTZ R164, R139, R3.reuse, -R134 ;  /* 0x000000038ba47223 */ /* 0x080fe60000010886 */
[----:B------:R-:W-:Y:S01]  /*1cae0*/  MUFU.EX2 R126, R126 ;  /* 0x0000007e007e7308 */ /* 0x000fe20000000800 */
[----:B------:R-:W-:Y:S01]  /*1caf0*/  FMUL.FTZ R24, R55, R92 ;  /* 0x0000005c37187220 */ /* 0x000fe20000410000 */
[-CC-:B------:R-:W-:Y:S01]  /*1cb00*/  FFMA.FTZ R92, R35, R3.reuse, -R128.reuse ;  /* 0x00000003235c7223 */ /* 0x180fe20000010880 */
[C---:B------:R-:W-:Y:S01]  /*1cb10*/  FMUL.FTZ R34, R54.reuse, R86 ;  /* 0x0000005636227220 */ /* 0x040fe20000410000 */
[--C-:B------:R-:W-:Y:S01]  /*1cb20*/  FFMA.FTZ R86, R251, R3, -R128.reuse ;  /* 0x00000003fb567223 */ /* 0x100fe20000010880 */
[----:B------:R-:W-:Y:S01]  /*1cb30*/  FMUL.FTZ R35, R54, R87 ;  /* 0x0000005736237220 */ /* 0x000fe20000410000 */
[----:B------:R-:W-:Y:S01]  /*1cb40*/  FFMA.FTZ R87, R249, R3, -R128 ;  /* 0x00000003f9577223 */ /* 0x000fe20000010880 */
[----:B------:R-:W-:Y:S03]  /*1cb50*/  FMUL.FTZ R32, R55, R84 ;  /* 0x0000005437207220 */ /* 0x000fe60000410000 */
[----:B------:R-:W1:Y:S01]  /*1cb60*/  MUFU.EX2 R123, R123 ;  /* 0x0000007b007b7308 */ /* 0x000e620000000800 */
[----:B-----5:R-:W-:Y:S01]  /*1cb70*/  F2FP.BF16.F32.PACK_AB R58, R124, R127 ;  /* 0x0000007f7c3a723e */ /* 0x020fe200000010ff */
[----:B------:R-:W-:Y:S01]  /*1cb80*/  FFMA.FTZ R84, R43, R3, -R134 ;  /* 0x000000032b547223 */ /* 0x000fe20000010886 */
[C---:B------:R-:W-:Y:S01]  /*1cb90*/  FMUL.FTZ R43, R54.reuse, R79 ;  /* 0x0000004f362b7220 */ /* 0x040fe20000410000 */
[----:B------:R-:W-:Y:S01]  /*1cba0*/  FFMA.FTZ R131, R54, R231, R131 ;  /* 0x000000e736837223 */ /* 0x000fe20000010083 */
[----:B------:R-:W-:Y:S01]  /*1cbb0*/  FFMA.FTZ R132, R55, R232, R132 ;  /* 0x000000e837847223 */ /* 0x000fe20000010084 */
[----:B------:R-:W-:Y:S04]  /*1cbc0*/  ISETP.GT.AND P0, PT, R227, R204, PT ;  /* 0x000000cce300720c */ /* 0x000fe80003f04270 */
[----:B------:R-:W-:Y:S01]  /*1cbd0*/  MUFU.EX2 R87, R87 ;  /* 0x0000005700577308 */ /* 0x000fe20000000800 */
[----:B------:R-:W-:Y:S01]  /*1cbe0*/  FADD.FTZ R131, R125, R131 ;  /* 0x000000837d837221 */ /* 0x000fe20000010000 */
[----:B------:R-:W-:Y:S04]  /*1cbf0*/  FADD.FTZ R132, R129, R132 ;  /* 0x0000008481847221 */ /* 0x000fe80000010000 */
[----:B------:R-:W-:Y:S04]  /*1cc00*/  FADD.FTZ R127, R127, R132 ;  /* 0x000000847f7f7221 */ /* 0x000fe80000010000 */
[----:B------:R-:W-:Y:S01]  /*1cc10*/  MUFU.EX2 R84, R84 ;  /* 0x0000005400547308 */ /* 0x000fe20000000800 */
[C---:B-1----:R-:W-:Y:S01]  /*1cc20*/  F2FP.BF16.F32.PACK_AB R59, R123.reuse, R126 ;  /* 0x0000007e7b3b723e */ /* 0x042fe200000010ff */
[----:B------:R-:W-:Y:S01]  /*1cc30*/  FADD.FTZ R126, R126, R131 ;  /* 0x000000837e7e7221 */ /* 0x000fe20000010000 */
[----:B------:R-:W-:Y:S03]  /*1cc40*/  FADD.FTZ R127, R124, R127 ;  /* 0x0000007f7c7f7221 */ /* 0x000fe60000010000 */
[----:B------:R-:W-:Y:S02]  /*1cc50*/  FADD.FTZ R123, R123, R126 ;  /* 0x0000007e7b7b7221 */ /* 0x000fe40000010000 */
[C---:B------:R-:W-:Y:S02]  /*1cc60*/  HMMA.16816.F32.BF16 R4, R56.reuse, R12, R4 ;  /* 0x0000000c3804723c */ /* 0x040fe40000041804 */
[----:B------:R-:W-:Y:S03]  /*1cc70*/  MUFU.EX2 R86, R86 ;  /* 0x0000005600567308 */ /* 0x000fe60000000800 */
[----:B------:R-:W-:Y:S01]  /*1cc80*/  FMUL.FTZ R12, R55, R104 ;  /* 0x00000068370c7220 */ /* 0x000fe20000410000 */
[--C-:B------:R-:W-:Y:S01]  /*1cc90*/  FFMA.FTZ R104, R27, R3, -R134.reuse ;  /* 0x000000031b687223 */ /* 0x100fe20000010886 */
[C---:B------:R-:W-:Y:S01]  /*1cca0*/  FMUL.FTZ R27, R54.reuse, R95 ;  /* 0x0000005f361b7220 */ /* 0x040fe20000410000 */
[C---:B------:R-:W-:Y:S04]  /*1ccb0*/  HMMA.16816.F32.BF16 R8, R56.reuse, R14, R8 ;  /* 0x0000000e3808723c */ /* 0x040fe80000041808 */
[----:B------:R-:W-:Y:S01]  /*1ccc0*/  MUFU.EX2 R92, R92 ;  /* 0x0000005c005c7308 */ /* 0x000fe20000000800 */
[C---:B------:R-:W-:Y:S01]  /*1ccd0*/  FMUL.FTZ R14, R54.reuse, R106 ;  /* 0x0000006a360e7220 */ /* 0x040fe20000410000 */
[C---:B------:R-:W-:Y:S01]  /*1cce0*/  FMUL.FTZ R15, R54.reuse, R107 ;  /* 0x0000006b360f7220 */ /* 0x040fe20000410000 */
[C---:B------:R-:W-:Y:S07]  /*1ccf0*/  FMUL.FTZ R13, R55.reuse, R105 ;  /* 0x00000069370d7220 */ /* 0x040fee0000410000 */
[----:B------:R-:W-:Y:S01]  /*1cd00*/  MUFU.EX2 R104, R104 ;  /* 0x0000006800687308 */ /* 0x000fe20000000800 */
[C---:B----4-:R-:W-:Y:S03]  /*1cd10*/  HMMA.16816.F32.BF16 R12, R56.reuse, R20, R12 ;  /* 0x00000014380c723c */ /* 0x050fe6000004180c */
        /* <DEDUP_REMOVED lines=26> */
[----:B------:R-:W4:Y:S01]  /*1cec0*/  MUFU.EX2 R89, R89 ;  /* 0x0000005900597308 */ /* 0x000f220000000800 */
[C---:B--2---:R-:W-:Y:S03]  /*1ced0*/  HMMA.16816.F32.BF16 R28, R56.reuse, R36, R28 ;  /* 0x00000024381c723c */ /* 0x044fe6000004181c */
        /* <DEDUP_REMOVED lines=15> */
[----:B------:R-:W2:Y:S02]  /*1cfd0*/  MUFU.EX2 R81, R81 ;  /* 0x0000005100517308 */ /* 0x000ea40000000800 */
        /* <DEDUP_REMOVED lines=9> */
[----:B------:R-:W2:Y:S01]  /*1d070*/  MUFU.EX2 R80, R80 ;  /* 0x0000005000507308 */ /* 0x000ea20000000800 */
[C---:B---3--:R-:W-:Y:S09]  /*1d080*/  HMMA.16816.F32.BF16 R44, R56.reuse, R60, R44 ;  /* 0x0000003c382c723c */ /* 0x048ff2000004182c */
[----:B------:R-:W3:Y:S01]  /*1d090*/  MUFU.EX2 R82, R82 ;  /* 0x0000005200527308 */ /* 0x000ee20000000800 */
[----:B------:R-:W-:Y:S01]  /*1d0a0*/  HMMA.16816.F32.BF16 R48, R56, R62, R48 ;  /* 0x0000003e3830723c */ /* 0x000fe20000041830 */
[----:B------:R-:W3:Y:S02]  /*1d0b0*/  LDSM.16.MT88.4 R60, [R122+0x2400] ;  /* 0x002400007a3c783b */ /* 0x000ee40000004200 */
[----:B-1----:R-:W-:Y:S01]  /*1d0c0*/  F2FP.BF16.F32.PACK_AB R56, R97, R104 ;  /* 0x000000686138723e */ /* 0x002fe200000010ff */
[----:B------:R-:W-:Y:S01]  /*1d0d0*/  FADD.FTZ R104, R104, R127 ;  /* 0x0000007f68687221 */ /* 0x000fe20000010000 */
[----:B----4-:R-:W-:Y:S04]  /*1d0e0*/  F2FP.BF16.F32.PACK_AB R57, R89, R92 ;  /* 0x0000005c5939723e */ /* 0x010fe800000010ff */
[----:B------:R-:W-:Y:S01]  /*1d0f0*/  MUFU.EX2 R88, R88 ;  /* 0x0000005800587308 */ /* 0x000fe20000000800 */
[----:B--2---:R-:W-:Y:S01]  /*1d100*/  F2FP.BF16.F32.PACK_AB R58, R81, R84 ;  /* 0x00000054513a723e */ /* 0x004fe200000010ff */
        /* <DEDUP_REMOVED lines=13> */
[----:B------:R-:W2:Y:S04]  /*1d1e0*/  MUFU.EX2 R90, R90 ;  /* 0x0000005a005a7308 */ /* 0x000ea80000000800 */
        /* <DEDUP_REMOVED lines=11> */
[C---:B---3--:R-:W-:Y:S09]  /*1d2a0*/  HMMA.16816.F32.BF16 R28, R56.reuse, R60, R28 ;  /* 0x0000003c381c723c */ /* 0x048ff2000004181c */
[----:B------:R-:W3:Y:S01]  /*1d2b0*/  MUFU.EX2 R179, R179 ;  /* 0x000000b300b37308 */ /* 0x000ee20000000800 */
[C---:B------:R-:W-:Y:S01]  /*1d2c0*/  HMMA.16816.F32.BF16 R32, R56.reuse, R62, R32 ;  /* 0x0000003e3820723c */ /* 0x040fe20000041820 */
[----:B------:R-:W3:Y:S08]  /*1d2d0*/  LDSM.16.MT88.4 R60, [R122+0x800] ;  /* 0x000800007a3c783b */ /* 0x000ef00000004200 */
        /* <DEDUP_REMOVED lines=16> */
[----:B--2---:R-:W-:Y:S03]  /*1d3e0*/  F2FP.BF16.F32.PACK_AB R59, R99, R90 ;  /* 0x0000005a633b723e */ /* 0x004fe600000010ff */
[----:B------:R-:W2:Y:S04]  /*1d3f0*/  MUFU.EX2 R191, R191 ;  /* 0x000000bf00bf7308 */ /* 0x000ea80000000800 */
[C---:B-----5:R-:W-:Y:S06]  /*1d400*/  HMMA.16816.F32.BF16 R4, R56.reuse, R68, R4 ;  /* 0x000000443804723c */ /* 0x060fec0000041804 */
[----:B------:R-:W-:Y:S02]  /*1d410*/  MUFU.EX2 R144, R144 ;  /* 0x0000009000907308 */ /* 0x000fe40000000800 */
[C---:B------:R-:W-:Y:S01]  /*1d420*/  HMMA.16816.F32.BF16 R8, R56.reuse, R70, R8 ;  /* 0x000000463808723c */ /* 0x040fe20000041808 */
[----:B------:R-:W5:Y:S07]  /*1d430*/  LDSM.16.MT88.4 R68, [R197+0xd800] ;  /* 0x00d80000c544783b */ /* 0x000f6e0000004200 */
[----:B------:R-:W2:Y:S01]  /*1d440*/  MUFU.EX2 R187, R187 ;  /* 0x000000bb00bb7308 */ /* 0x000ea20000000800 */
[C---:B---3--:R-:W-:Y:S09]  /*1d450*/  HMMA.16816.F32.BF16 R12, R56.reuse, R60, R12 ;  /* 0x0000003c380c723c */ /* 0x048ff2000004180c */
[----:B------:R-:W-:Y:S01]  /*1d460*/  MUFU.EX2 R146, R146 ;  /* 0x0000009200927308 */ /* 0x000fe20000000800 */
[C---:B------:R-:W-:Y:S01]  /*1d470*/  HMMA.16816.F32.BF16 R16, R56.reuse, R62, R16 ;  /* 0x0000003e3810723c */ /* 0x040fe20000041810 */
[----:B------:R-:W3:Y:S08]  /*1d480*/  LDSM.16.MT88.4 R60, [R122+0x4800] ;  /* 0x004800007a3c783b */ /* 0x000ef00000004200 */
[----:B------:R-:W2:Y:S01]  /*1d490*/  MUFU.EX2 R183, R183 ;  /* 0x000000b700b77308 */ /* 0x000ea20000000800 */
[C---:B----4-:R-:W-:Y:S09]  /*1d4a0*/  HMMA.16816.F32.BF16 R20, R56.reuse, R64, R20 ;  /* 0x000000403814723c */ /* 0x050ff20000041814 */
[----:B------:R-:W-:Y:S01]  /*1d4b0*/  MUFU.EX2 R148, R148 ;  /* 0x0000009400947308 */ /* 0x000fe20000000800 */
[C---:B------:R-:W-:Y:S01]  /*1d4c0*/  HMMA.16816.F32.BF16 R24, R56.reuse, R66, R24 ;  /* 0x000000423818723c */ /* 0x040fe20000041818 */
[----:B------:R-:W4:Y:S08]  /*1d4d0*/  LDSM.16.MT88.4 R64, [R197+0x9c00] ;  /* 0x009c0000c540783b */ /* 0x000f300000004200 */
[----:B------:R-:W2:Y:S01]  /*1d4e0*/  MUFU.EX2 R173, R173 ;  /* 0x000000ad00ad7308 */ /* 0x000ea20000000800 */
[C---:B-1----:R-:W-:Y:S09]  /*1d4f0*/  HMMA.16816.F32.BF16 R28, R56.reuse, R72, R28 ;  /* 0x00000048381c723c */ /* 0x042ff2000004181c */
[----:B------:R-:W-:Y:S01]  /*1d500*/  MUFU.EX2 R150, R150 ;  /* 0x0000009600967308 */ /* 0x000fe20000000800 */
[C---:B------:R-:W-:Y:S01]  /*1d510*/  HMMA.16816.F32.BF16 R32, R56.reuse, R74, R32 ;  /* 0x0000004a3820723c */ /* 0x040fe20000041820 */
[----:B------:R-:W1:Y:S08]  /*1d520*/  LDSM.16.MT88.4 R72, [R122+0xc00] ;  /* 0x000c00007a48783b */ /* 0x000e700000004200 */
[----:B------:R-:W2:Y:S01]  /*1d530*/  MUFU.EX2 R167, R167 ;  /* 0x000000a700a77308 */ /* 0x000ea20000000800 */
[C---:B-----5:R-:W-:Y:S09]  /*1d540*/  HMMA.16816.F32.BF16 R36, R56.reuse, R68, R36 ;  /* 0x000000443824723c */ /* 0x060ff20000041824 */
[----:B------:R-:W-:Y:S01]  /*1d550*/  MUFU.EX2 R152, R152 ;  /* 0x0000009800987308 */ /* 0x000fe20000000800 */
[C---:B------:R-:W-:Y:S01]  /*1d560*/  HMMA.16816.F32.BF16 R40, R56.reuse, R70, R40 ;  /* 0x000000463828723c */ /* 0x040fe20000041828 */
[----:B------:R-:W5:Y:S08]  /*1d570*/  LDSM.16.MT88.4 R68, [R197+0xbc00] ;  /* 0x00bc0000c544783b */ /* 0x000f700000004200 */
[----:B------:R-:W2:Y:S01]  /*1d580*/  MUFU.EX2 R163, R163 ;  /* 0x000000a300a37308 */ /* 0x000ea20000000800 */
[C---:B---3--:R-:W-:Y:S09]  /*1d590*/  HMMA.16816.F32.BF16 R44, R56.reuse, R60, R44 ;  /* 0x0000003c382c723c */ /* 0x048ff2000004182c */
[----:B------:R-:W-:Y:S01]  /*1d5a0*/  MUFU.EX2 R154, R154 ;  /* 0x0000009a009a7308 */ /* 0x000fe20000000800 */
[----:B------:R-:W-:Y:S01]  /*1d5b0*/  HMMA.16816.F32.BF16 R48, R56, R62, R48 ;  /* 0x0000003e3830723c */ /* 0x000fe20000041830 */
[----:B------:R-:W3:Y:S08]  /*1d5c0*/  LDSM.16.MT88.4 R60, [R122+0x2c00] ;  /* 0x002c00007a3c783b */ /* 0x000ef00000004200 */
[----:B------:R-:W2:Y:S01]  /*1d5d0*/  MUFU.EX2 R159, R159 ;  /* 0x0000009f009f7308 */ /* 0x000ea20000000800 */
        /* <DEDUP_REMOVED lines=8> */
[----:B------:R-:W2:Y:S07]  /*1d660*/  LDSM.16.MT88.4 R64, [R197+0xdc00] ;  /* 0x00dc0000c540783b */ /* 0x000eae0000004200 */
        /* <DEDUP_REMOVED lines=11> */
[C---:B---3--:R-:W-:Y:S09]  /*1d720*/  HMMA.16816.F32.BF16 R28, R56.reuse, R60, R28 ;  /* 0x0000003c381c723c */ /* 0x048ff2000004181c */
[----:B------:R-:W3:Y:S01]  /*1d730*/  MUFU.EX2 R162, R162 ;  /* 0x000000a200a27308 */ /* 0x000ee20000000800 */
[C---:B------:R-:W-:Y:S01]  /*1d740*/  HMMA.16816.F32.BF16 R32, R56.reuse, R62, R32 ;  /* 0x0000003e3820723c */ /* 0x040fe20000041820 */
[----:B------:R-:W5:Y:S08]  /*1d750*/  LDSM.16.MT88.4 R60, [R122+0x1000] ;  /* 0x001000007a3c783b */ /* 0x000f700000004200 */
[----:B------:R-:W-:Y:S01]  /*1d760*/  MUFU.EX2 R141, R141 ;  /* 0x0000008d008d7308 */ /* 0x000fe20000000800 */
[C---:B--2---:R-:W-:Y:S09]  /*1d770*/  HMMA.16816.F32.BF16 R36, R56.reuse, R64, R36 ;  /* 0x000000403824723c */ /* 0x044ff20000041824 */
[----:B------:R-:W2:Y:S01]  /*1d780*/  MUFU.EX2 R164, R164 ;  /* 0x000000a400a47308 */ /* 0x000ea20000000800 */
[C---:B------:R-:W-:Y:S01]  /*1d790*/  HMMA.16816.F32.BF16 R40, R56.reuse, R66, R40 ;  /* 0x000000423828723c */ /* 0x040fe20000041828 */
[----:B------:R-:W3:Y:S08]  /*1d7a0*/  LDSM.16.MT88.4 R64, [R197+0xc000] ;  /* 0x00c00000c540783b */ /* 0x000ef00000004200 */
        /* <DEDUP_REMOVED lines=14> */
[C---:B---3--:R-:W-:Y:S08]  /*1d890*/  HMMA.16816.F32.BF16 R20, R56.reuse, R64, R20 ;  /* 0x000000403814723c */ /* 0x048ff00000041814 */
[C---:B------:R-:W-:Y:S01]  /*1d8a0*/  HMMA.16816.F32.BF16 R24, R56.reuse, R66, R24 ;  /* 0x000000423818723c */ /* 0x040fe20000041818 */
[----:B------:R-:W3:Y:S07]  /*1d8b0*/  LDSM.16.MT88.4 R64, [R122+0x1400] ;  /* 0x001400007a40783b */ /* 0x000eee0000004200 */
        /* <DEDUP_REMOVED lines=50> */
[C---:B---3--:R-:W-:Y:S03]  /*1dbe0*/  HMMA.16816.F32.BF16 R28, R56.reuse, R64, R28 ;  /* 0x00000040381c723c */ /* 0x048fe6000004181c */
[----:B------:R-:W3:Y:S01]  /*1dbf0*/  MUFU.EX2 R61, R61 ;  /* 0x0000003d003d7308 */ /* 0x000ee20000000800 */
        /* <DEDUP_REMOVED lines=8> */
[----:B--2---:R-:W-:Y:S01]  /*1dc80*/  F2FP.BF16.F32.PACK_AB R68, R164, R141 ;  /* 0x0000008da444723e */ /* 0x004fe200000010ff */
[----:B------:R-:W-:Y:S01]  /*1dc90*/  FADD.FTZ R138, R138, R175 ;  /* 0x000000af8a8a7221 */ /* 0x000fe20000010000 */
[----:B---3--:R-:W-:Y:S01]  /*1dca0*/  F2FP.BF16.F32.PACK_AB R69, R61, R60 ;  /* 0x0000003c3d45723e */ /* 0x008fe200000010ff */
        /* <DEDUP_REMOVED lines=62> */
.L_x_2252:
        /* <DEDUP_REMOVED lines=10> */
.L_x_2271:
        /* <DEDUP_REMOVED lines=150> */
.L_x_2262:
[----:B------:R-:W-:Y:S05]  /*1ea90*/  BSYNC.RECONVERGENT B0 ;  /* 0x0000000000007941 */ /* 0x000fea0003800200 */
.L_x_2261:
        /* <DEDUP_REMOVED lines=28> */
.L_x_2264:
[----:B------:R-:W-:Y:S05]  /*1ec60*/  BSYNC.RECONVERGENT B0 ;  /* 0x0000000000007941 */ /* 0x000fea0003800200 */
.L_x_2263:
        /* <DEDUP_REMOVED lines=33> */
.L_x_2266:
[----:B------:R-:W-:Y:S05]  /*1ee80*/  BSYNC.RECONVERGENT B0 ;  /* 0x0000000000007941 */ /* 0x000fea0003800200 */
.L_x_2265:
[----:B------:R-:W-:-:S04]  /*1ee90*/  MOV R211, 0x0 ;  /* 0x0000000000d37802 */ /* 0x000fc80000000f00 */
[----:B-12345:R-:W-:Y:S05]  /*1eea0*/  @P1 RET.REL.NODEC R210 `(_ZN5flash24flash_fwd_splitkv_kernelI23Flash_fwd_kernel_traitsILi96ELi64ELi128ELi4ELb0ELb0EN7cutlass10bfloat16_tE19Flash_kernel_traitsILi96ELi64ELi128ELi4ES3_EELb0ELb1ELb0ELb0ELb0ELb1ELb0ELb1EEEvNS_16Flash_fwd_paramsE) ;  /* 0xfffffe10d2541950 */ /* 0x03efea0003c3ffff */
        /* <DEDUP_REMOVED lines=16> */
[----:B-1----:R-:W-:Y:S05]  /*1efb0*/  @P0 RET.REL.NODEC R210 `(_ZN5flash24flash_fwd_splitkv_kernelI23Flash_fwd_kernel_traitsILi96ELi64ELi128ELi4ELb0ELb0EN7cutlass10bfloat16_tE19Flash_kernel_traitsILi96ELi64ELi128ELi4ES3_EELb0ELb1ELb0ELb0ELb0ELb1ELb0ELb1EEEvNS_16Flash_fwd_paramsE) ;  /* 0xfffffe10d2100950 */ /* 0x002fea0003c3ffff */
[----:B------:R-:W-:Y:S01]  /*1efc0*/  MOV R211, 0x0 ;  /* 0x0000000000d37802 */ /* 0x000fe20000000f00 */
[----:B------:R1:W-:Y:S03]  /*1efd0*/  ST.E.128 desc[UR4][R2.64+0x80], R24 ;  /* 0x0000801802007985 */ /* 0x0003e6000c101d04 */
[----:B-1----:R-:W-:Y:S05]  /*1efe0*/  RET.REL.NODEC R210 `(_ZN5flash24flash_fwd_splitkv_kernelI23Flash_fwd_kernel_traitsILi96ELi64ELi128ELi4ELb0ELb0EN7cutlass10bfloat16_tE19Flash_kernel_traitsILi96ELi64ELi128ELi4ES3_EELb0ELb1ELb0ELb0ELb0ELb1ELb0ELb1EEEvNS_16Flash_fwd_paramsE) ;  /* 0xfffffe10d2047950 */ /* 0x002fea0003c3ffff */
.L_x_2260:
[----:B------:R-:W-:Y:S01]  /*1eff0*/  MOV R4, 0x2 ;  /* 0x0000000200047802 */ /* 0x000fe20000000f00 */
[----:B------:R-:W-:Y:S01]  /*1f000*/  IMAD.MOV.U32 R3, RZ, RZ, 0x1f ;  /* 0x0000001fff037424 */ /* 0x000fe200078e00ff */
[----:B------:R-:W-:-:S07]  /*1f010*/  MOV R5, 0xffffffff ;  /* 0xffffffff00057802 */ /* 0x000fce0000000f00 */
[----:B-1---5:R-:W-:Y:S05]  /*1f020*/  WARPSYNC.COLLECTIVE R5, `(.L_x_2267) ;  /* 0x0000000005087348 */ /* 0x022fea0003c00000 */
[----:B------:R2:W3:Y:S02]  /*1f030*/  SHFL.BFLY P0, R10, R232, R4, R3 ;  /* 0x0c000004e80a7389 */ /* 0x0004e40000000003 */
[----:B-123-5:R-:W-:Y:S05]  /*1f040*/  ENDCOLLECTIVE ;  /* 0x000000000000791b */ /* 0x02efea0003800000 */
.L_x_2267:
[----:B------:R-:W-:Y:S02]  /*1f050*/  IMAD.MOV.U32 R9, RZ, RZ, R10 ;  /* 0x000000ffff097224 */ /* 0x000fe400078e000a */
[----:B------:R-:W-:Y:S02]  /*1f060*/  IMAD.MOV.U32 R4, RZ, RZ, 0x1 ;  /* 0x00000001ff047424 */ /* 0x000fe400078e00ff */
[----:B------:R-:W-:-:S05]  /*1f070*/  FADD.FTZ R9, R9, R232 ;  /* 0x000000e809097221 */ /* 0x000fca0000010000 */
[----:B------:R-:W-:-:S07]  /*1f080*/  MOV R232, R9 ;  /* 0x0000000900e87202 */ /* 0x000fce0000000f00 */
[----:B------:R-:W-:Y:S05]  /*1f090*/  WARPSYNC.COLLECTIVE R5, `(.L_x_2268) ;  /* 0x0000000005087348 */ /* 0x000fea0003c00000 */
[----:B------:R1:W2:Y:S02]  /*1f0a0*/  SHFL.BFLY P0, R10, R232, R4, R3 ;  /* 0x0c000004e80a7389 */ /* 0x0002a40000000003 */
[----:B-12---:R-:W-:Y:S05]  /*1f0b0*/  ENDCOLLECTIVE ;  /* 0x000000000000791b */ /* 0x006fea0003800000 */
.L_x_2268:
[----:B------:R-:W-:Y:S01]  /*1f0c0*/  MOV R232, R231 ;  /* 0x000000e700e87202 */ /* 0x000fe20000000f00 */
[----:B------:R-:W-:Y:S01]  /*1f0d0*/  IMAD.MOV.U32 R4, RZ, RZ, 0x2 ;  /* 0x00000002ff047424 */ /* 0x000fe200078e00ff */
[----:B------:R-:W-:-:S07]  /*1f0e0*/  MOV R6, R10 ;  /* 0x0000000a00067202 */ /* 0x000fce0000000f00 */
[----:B------:R-:W-:Y:S05]  /*1f0f0*/  WARPSYNC.COLLECTIVE R5, `(.L_x_2269) ;  /* 0x0000000005087348 */ /* 0x000fea0003c00000 */
[----:B------:R1:W2:Y:S02]  /*1f100*/  SHFL.BFLY P0, R10, R232, R4, R3 ;  /* 0x0c000004e80a7389 */ /* 0x0002a40000000003 */
[----:B-12---:R-:W-:Y:S05]  /*1f110*/  ENDCOLLECTIVE ;  /* 0x000000000000791b */ /* 0x006fea0003800000 */
.L_x_2269:
[----:B------:R-:W-:Y:S01]  /*1f120*/  FADD.FTZ R6, R9, R6 ;  /* 0x0000000609067221 */ /* 0x000fe20000010000 */
[----:B------:R-:W-:Y:S01]  /*1f130*/  FADD.FTZ R8, R10, R231 ;  /* 0x000000e70a087221 */ /* 0x000fe20000010000 */
[----:B------:R-:W-:-:S04]  /*1f140*/  MOV R4, 0x1 ;  /* 0x0000000100047802 */ /* 0x000fc80000000f00 */
[----:B------:R-:W-:-:S07]  /*1f150*/  MOV R232, R8 ;  /* 0x0000000800e87202 */ /* 0x000fce0000000f00 */
[----:B------:R-:W-:Y:S05]  /*1f160*/  WARPSYNC.COLLECTIVE R5, `(.L_x_2270) ;  /* 0x0000000005087348 */ /* 0x000fea0003c00000 */
[----:B------:R1:W2:Y:S02]  /*1f170*/  SHFL.BFLY P0, R10, R232, R4, R3 ;  /* 0x0c000004e80a7389 */ /* 0x0002a40000000003 */
[----:B-12---:R-:W-:Y:S05]  /*1f180*/  ENDCOLLECTIVE ;  /* 0x000000000000791b */ /* 0x006fea0003800000 */
.L_x_2270:
[----:B------:R-:W-:Y:S05]  /*1f190*/  BRA `(.L_x_2271) ;  /* 0xffffffec00e47947 */ /* 0x000fea000383ffff */
.L_x_2272:
        /* <DEDUP_REMOVED lines=14> */
.L_x_11607:


//--------------------- .text._ZN5flash24flash_fwd_splitkv_kernelI23Flash_fwd_kernel_traitsILi96ELi64ELi128ELi4ELb0ELb0EN7cutlass10bfloat16_tE19Flash_kernel_traitsILi96ELi64ELi128ELi4ES3_EELb0ELb1ELb0ELb0ELb0ELb0ELb1ELb0EEEvNS_16Flash_fwd_paramsE --------------------------
	.section	.text._ZN5flash24flash_fwd_splitkv_kernelI23Flash_fwd_kernel_traitsILi96ELi64ELi128ELi4ELb0ELb0EN7cutlass10bfloat16_tE19Flash_kernel_traitsILi96ELi64ELi128ELi4ES3_EELb0ELb1ELb0ELb0ELb0ELb0ELb1ELb0EEEvNS_16Flash_fwd_paramsE,"ax",@progbits
	.align	128
        .global         _ZN5flash24flash_fwd_splitkv_kernelI23Flash_fwd_kernel_traitsILi96ELi64ELi128ELi4ELb0ELb0EN7cutlass10bfloat16_tE19Flash_kernel_traitsILi96ELi64ELi128ELi4ES3_EELb0ELb1ELb0ELb0ELb0ELb0ELb1ELb0EEEvNS_16Flash_fwd_paramsE
        .type           _ZN5flash24flash_fwd_splitkv_kernelI23Flash_fwd_kernel_traitsILi96ELi64ELi128ELi4ELb0ELb0EN7cutlass10bfloat16_tE19Flash_kernel_traitsILi96ELi64ELi128ELi4ES3_EELb0ELb1ELb0ELb0ELb0ELb0ELb1ELb0EEEvNS_16Flash_fwd_paramsE,@function
        .size           _ZN5flash24flash_fwd_splitkv_kernelI23Flash_fwd_kernel_traitsILi96ELi64ELi128ELi4ELb0ELb0EN7cutlass10bfloat16_tE19Flash_kernel_traitsILi96ELi64ELi128ELi4ES3_EELb0ELb1ELb0ELb0ELb0ELb0ELb1ELb0EEEvNS_16Flash_fwd_paramsE,(.L_x_11608 - _ZN5flash24flash_fwd_splitkv_kernelI23Flash_fwd_kernel_traitsILi96ELi64ELi128ELi4ELb0ELb0EN7cutlass10bfloat16_tE19Flash_kernel_traitsILi96ELi64ELi128ELi4ES3_EELb0ELb1ELb0ELb0ELb0ELb0ELb1ELb0EEEvNS_16Flash_fwd_paramsE)
        .other          _ZN5flash24flash_fwd_splitkv_kernelI23Flash_fwd_kernel_traitsILi96ELi64ELi128ELi4ELb0ELb0EN7cutlass10bfloat16_tE19Flash_kernel_traitsILi96ELi64ELi128ELi4ES3_EELb0ELb1ELb0ELb0ELb0ELb0ELb1ELb0EEEvNS_16Flash_fwd_paramsE,@"STO_CUDA_ENTRY STV_DEFAULT"
_ZN5flash24flash_fwd_splitkv_kernelI23Flash_fwd_kernel_traitsILi96ELi64ELi128ELi4ELb0ELb0EN7cutlass10bfloat16_tE19Flash_kernel_traitsILi96ELi64ELi128ELi4ES3_EELb0ELb1ELb0ELb0ELb0ELb0ELb1ELb0EEEvNS_16Flash_fwd_paramsE:
.text._ZN5flash24flash_fwd_splitkv_kernelI23Flash_fwd_kernel_traitsILi96ELi64ELi128ELi4ELb0ELb0EN7cutlass10bfloat16_tE19Flash_kernel_traitsILi96ELi64ELi128ELi4ES3_EELb0ELb1ELb0ELb0ELb0ELb0ELb1ELb0EEEvNS_16Flash_fwd_paramsE:
        /* <DEDUP_REMOVED lines=29> */
[----:B------:R-:W-:Y:S05]  /*01d0*/  CALL.REL.NOINC `($_ZN5flash24flash_fwd_splitkv_kernelI23Flash_fwd_kernel_traitsILi96ELi64ELi128ELi4ELb0ELb0EN7cutlass10bfloat16_tE19Flash_kernel_traitsILi96ELi64ELi128ELi4ES3_EELb0ELb1ELb0ELb0ELb0ELb0ELb1ELb0EEEvNS_16Flash_fwd_paramsE$_ZN5flash30compute_attn_1rowblock_splitkvI23Flash_fwd_kernel_traitsILi96ELi64ELi128ELi4ELb0ELb0EN7cutlass10bfloat16_tE19Flash_kernel_traitsILi96ELi64ELi128ELi4ES3_EELb0ELb1ELb0ELb0ELb0ELb0ELb1ELb0ENS_16Flash_fwd_paramsEEEvRKT8_iiiii) ;  /* 0x0000000000087944 */ /* 0x000fea0003c00000 */
[----:B------:R-:W-:Y:S05]  /*01e0*/  BSYNC.RECONVERGENT B3 ;  /* 0x0000000000037941 */ /* 0x000fea0003800200 */
.L_x_2273:
[----:B------:R-:W-:Y:S05]  /*01f0*/  EXIT ;  /* 0x000000000000794d */ /* 0x000fea0003800000 */
        .type           $_ZN5flash24flash_fwd_splitkv_kernelI23Flash_fwd_kernel_traitsILi96ELi64ELi128ELi4ELb0ELb0EN7cutlass10bfloat16_tE19Flash_kernel_traitsILi96ELi64ELi128ELi4ES3_EELb0ELb1ELb0ELb0ELb0ELb0ELb1ELb0EEEvNS_16Flash_fwd_paramsE$_ZN5flash30compute_attn_1rowblock_splitkvI23Flash_fwd_kernel_traitsILi96ELi64ELi128ELi4ELb0ELb0EN7cutlass10bfloat16_tE19Flash_kernel_traitsILi96ELi64ELi128ELi4ES3_EELb0ELb1ELb0ELb0ELb0ELb0ELb1ELb0ENS_16Flash_fwd_paramsEEEvRKT8_iiiii,@function
        .size           $_ZN5flash24flash_fwd_splitkv_kernelI23Flash_fwd_kernel_traitsILi96ELi64ELi128ELi4ELb0ELb0EN7cutlass10bfloat16_tE19Flash_kernel_traitsILi96ELi64ELi128ELi4ES3_EELb0ELb1ELb0ELb0ELb0ELb0ELb1ELb0EEEvNS_16Flash_fwd_paramsE$_ZN5flash30compute_attn_1rowblock_splitkvI23Flash_fwd_kernel_traitsILi96ELi64ELi128ELi4ELb0ELb0EN7cutlass10bfloat16_tE19Flash_kernel_traitsILi96ELi64ELi128ELi4ES3_EELb0ELb1ELb0ELb0ELb0ELb0ELb1ELb0ENS_16Flash_fwd_paramsEEEvRKT8_iiiii,(.L_x_11608 - $_ZN5flash24flash_fwd_splitkv_kernelI23Flash_fwd_kernel_traitsILi96ELi64ELi128ELi4ELb0ELb0EN7cutlass10bfloat16_tE19Flash_kernel_traitsILi96ELi64ELi128ELi4ES3_EELb0ELb1ELb0ELb0ELb0ELb0ELb1ELb0EEEvNS_16Flash_fwd_paramsE$_ZN5flash30compute_attn_1rowblock_splitkvI23Flash_fwd_kernel_traitsILi96ELi64ELi128ELi4ELb0ELb0EN7cutlass10bfloat16_tE19Flash_kernel_traitsILi96ELi64ELi128ELi4ES3_EELb0ELb1ELb0ELb0ELb0ELb0ELb1ELb0ENS_16Flash_fwd_paramsEEEvRKT8_iiiii)
$_ZN5flash24flash_fwd_splitkv_kernelI23Flash_fwd_kernel_traitsILi96ELi64ELi128ELi4ELb0ELb0EN7cutlass10bfloat16_tE19Flash_kernel_traitsILi96ELi64ELi128ELi4ES3_EELb0ELb1ELb0ELb0ELb0ELb0ELb1ELb0EEEvNS_16Flash_fwd_paramsE$_ZN5flash30compute_attn_1rowblock_splitkvI23Flash_fwd_kernel_traitsILi96ELi64ELi128ELi4ELb0ELb0EN7cutlass10bfloat16_tE19Flash_kernel_traitsILi96ELi64ELi128ELi4ES3_EELb0ELb1ELb0ELb0ELb0ELb0ELb1ELb0ENS_16Flash_fwd_paramsEEEvRKT8_iiiii:
        /* <DEDUP_REMOVED lines=19> */
[----:B------:R-:W-:Y:S01]  /*0330*/  SHF.R.U32.HI R0, RZ, 0x1e, R205 ;  /* 0x0000001eff007819 */ /* 0x000fe200000116cd */
[----:B------:R-:W-:Y:S01]  /*0340*/  BSSY.RECONVERGENT B0, `(.L_x_2274) ;  /* 0x0000013000007945 */ /* 0x000fe20003800200 */
[----:B------:R-:W5:Y:S04]  /*0350*/  @P4 LD.E R5, desc[UR4][R18.64+0x4] ;  /* 0x0000040412054980 */ /* 0x000f68000c101900 */
[----:B------:R2:W5:Y:S01]  /*0360*/  @P2 LD.E R14, desc[UR4][R18.64] ;  /* 0x00000004120e2980 */ /* 0x000562000c101900 */
[----:B------:R-:W-:-:S02]  /*0370*/  ISETP.NE.U32.AND P2, PT, R6, RZ, PT ;  /* 0x000000ff0600720c */ /* 0x000fc40003f45070 */
[----:B------:R-:W-:Y:S02]  /*0380*/  @P1 IADD3 R20, P0, PT, R10, R4, RZ ;  /* 0x000000040a141210 */ /* 0x000fe40007f1e0ff */
[----:B------:R-:W-:Y:S01]  /*0390*/  ISETP.NE.AND.EX P2, PT, R7, RZ, PT, P2 ;  /* 0x000000ff0700720c */ /* 0x000fe20003f45320 */
[----:B------:R-:W-:Y:S02]  /*03a0*/  IMAD.MOV.U32 R10, RZ, RZ, RZ ;  /* 0x000000ffff0a7224 */ /* 0x000fe400078e00ff */
[----:B------:R-:W-:Y:S01]  /*03b0*/  @P1 IMAD.X R21, R11, 0x1, R0, P0 ;  /* 0x000000010b151824 */ /* 0x000fe200000e0600 */
[----:B------:R-:W-:-:S04]  /*03c0*/  ISETP.NE.U32.AND P0, PT, R12, RZ, PT ;  /* 0x000000ff0c00720c */ /* 0x000fc80003f05070 */
[----:B------:R3:W5:Y:S01]  /*03d0*/  @P1 LD.E R10, desc[UR4][R20.64] ;  /* 0x00000004140a1980 */ /* 0x000762000c101900 */
[----:B------:R-:W-:Y:S02]  /*03e0*/  IADD3 R16, P1, PT, R6, R4, RZ ;  /* 0x0000000406107210 */ /* 0x000fe40007f3e0ff */
        /* <DEDUP_REMOVED lines=8> */
.L_x_2275:
[----:B------:R-:W-:Y:S05]  /*0470*/  BSYNC.RECONVERGENT B0 ;  /* 0x0000000000007941 */ /* 0x000fea0003800200 */
.L_x_2274:
[----:B------:R-:W-:Y:S04]  /*0480*/  BSSY.RECONVERGENT B0, `(.L_x_2276) ;  /* 0x0000007000007945 */ /* 0x000fe80003800200 */
[----:B------:R-:W-:Y:S05]  /*0490*/  @!P3 BRA `(.L_x_2277) ;  /* 0x000000000014b947 */ /* 0x000fea0003800000 */
[----:B------:R-:W2:Y:S02]  /*04a0*/  LD.E.U8 R6, desc[UR4][R2.64+0x1b2] ;  /* 0x0001b20402067980 */ /* 0x000ea4000c101100 */
[----:B--2---:R-:W-:-:S13]  /*04b0*/  ISETP.NE.AND P1, PT, R6, RZ, PT ;  /* 0x000000ff0600720c */ /* 0x004fda0003f25270 */
[----:B------:R-:W2:Y:S02]  /*04c0*/  @P1 LD.E R6, desc[UR4][R16.64+0x4] ;  /* 0x0000040410061980 */ /* 0x000ea4000c101900 */
[----:B--2--5:R-:W-:-:S06]  /*04d0*/  @P1 IADD3 R137, PT, PT, R6, -R19, RZ ;  /* 0x8000001306891210 */ /* 0x024fcc0007ffe0ff */
[----:B------:R2:W5:Y:S02]  /*04e0*/  @!P1 LD.E R137, desc[UR4][R16.64] ;  /* 0x0000000410899980 */ /* 0x000564000c101900 */
.L_x_2277:
[----:B------:R-:W-:Y:S05]  /*04f0*/  BSYNC.RECONVERGENT B0 ;  /* 0x0000000000007941 */ /* 0x000fea0003800200 */
.L_x_2276:
[----:B------:R-:W-:Y:S01]  /*0500*/  BSSY.RECONVERGENT B1, `(.L_x_2278) ;  /* 0x0000011000017945 */ /* 0x000fe20003800200 */
[----:B-----5:R-:W-:-:S03]  /*0510*/  @P4 IADD3 R139, PT, PT, R5, -R14, RZ ;  /* 0x8000000e058b4210 */ /* 0x020fc60007ffe0ff */
[----:B------:R-:W-:Y:S05]  /*0520*/  @!P0 BRA `(.L_x_2279) ;  /* 0x0000000000148947 */ /* 0x000fea0003800000 */
[----:B------:R-:W-:-:S05]  /*0530*/  IADD3 R6, P0, PT, R12, R4, RZ ;  /* 0x000000040c067210 */ /* 0x000fca0007f1e0ff */
[----:B------:R-:W-:-:S05]  /*0540*/  IMAD.X R7, R13, 0x1, R0, P0 ;  /* 0x000000010d077824 */ /* 0x000fca00000e0600 */
[----:B------:R-:W4:Y:S02]  /*0550*/  LD.E R137, desc[UR4][R6.64] ;  /* 0x0000000406897980 */ /* 0x000f24000c101900 */
[----:B----4-:R-:W-:Y:S01]  /*0560*/  IADD3 R137, PT, PT, R137, -R10, RZ ;  /* 0x8000000a89897210 */ /* 0x010fe20007ffe0ff */
[----:B------:R-:W-:Y:S05]  /*0570*/  BRA `(.L_x_2280) ;  /* 0x0000000000247947 */ /* 0x000fea0003800000 */
.L_x_2279:
[----:B------:R-:W4:Y:S01]  /*0580*/  LD.E.64 R6, desc[UR4][R2.64+0x108] ;  /* 0x0001080402067980 */ /* 0x000f22000c101b00 */
[----:B------:R-:W-:Y:S01]  /*0590*/  BSSY.RECONVERGENT B0, `(.L_x_2281) ;  /* 0x0000006000007945 */ /* 0x000fe20003800200 */
[----:B------:R-:W-:Y:S01]  /*05a0*/  IMAD.MOV.U32 R5, RZ, RZ, RZ ;  /* 0x000000ffff057224 */ /* 0x000fe200078e00ff */
[----:B----4-:R-:W-:-:S04]  /*05b0*/  ISETP.NE.U32.AND P0, PT, R6, RZ, PT ;  /* 0x000000ff0600720c */ /* 0x010fc80003f05070 */
[----:B------:R-:W-:-:S13]  /*05c0*/  ISETP.NE.AND.EX P0, PT, R7, RZ, PT, P0 ;  /* 0x000000ff0700720c */ /* 0x000fda0003f05300 */
[----:B------:R-:W-:Y:S05]  /*05d0*/  @!P0 BRA `(.L_x_2282) ;  /* 0x0000000000048947 */ /* 0x000fea0003800000 */
[----:B------:R4:W5:Y:S02]  /*05e0*/  LD.E R5, desc[UR4][R2.64+0xbc] ;  /* 0x0000bc0402057980 */ /* 0x000964000c101900 */
.L_x_2282:
[----:B------:R-:W-:Y:S05]  /*05f0*/  BSYNC.RECONVERGENT B0 ;  /* 0x0000000000007941 */ /* 0x000fea0003800200 */
.L_x_2281:
[----:B-----5:R-:W-:Y:S02]  /*0600*/  IADD3 R137, PT, PT, R5, R137, -R10 ;  /* 0x0000008905897210 */ /* 0x020fe40007ffe80a */
.L_x_2280:
[----:B------:R-:W-:Y:S05]  /*0610*/  BSYNC.RECONVERGENT B1 ;  /* 0x0000000000017941 */ /* 0x000fea0003800200 */
.L_x_2278:
[----:B------:R-:W-:Y:S01]  /*0620*/  IMAD.SHL.U32 R202, R9, 0x40, RZ ;  /* 0x0000004009ca7824 */ /* 0x000fe200078e00ff */
[----:B------:R-:W-:Y:S01]  /*0630*/  MOV R6, R196 ;  /* 0x000000c400067202 */ /* 0x000fe20000000f00 */
[----:B------:R-:W-:-:S03]  /*0640*/  IMAD.MOV.U32 R7, RZ, RZ, 0x0 ;  /* 0x00000000ff077424 */ /* 0x000fc600078e00ff */
[----:B------:R-:W-:-:S13]  /*0650*/  ISETP.GT.AND P0, PT, R139, R202, PT ;  /* 0x000000ca8b00720c */ /* 0x000fda0003f04270 */
[----:B-1234-:R-:W-:Y:S05]  /*0660*/  @!P0 RET.REL.NODEC R6 `(_ZN5flash24flash_fwd_splitkv_kernelI23Flash_fwd_kernel_traitsILi96ELi64ELi128ELi4ELb0ELb0EN7cutlass10bfloat16_tE19Flash_kernel_traitsILi96ELi64ELi128ELi4ES3_EELb0ELb1ELb0ELb0ELb0ELb0ELb1ELb0EEEvNS_16Flash_fwd_paramsE) ;  /* 0xfffffff806648950 */ /* 0x01efea0003c3ffff */
[----:B------:R-:W2:Y:S04]  /*0670*/  LD.E R6, desc[UR4][R2.64+0xb8] ;  /* 0x0000b80402067980 */ /* 0x000ea8000c101900 */
[----:B------:R-:W3:Y:S04]  /*0680*/  LD.E R12, desc[UR4][R2.64+0x184] ;  /* 0x00018404020c7980 */ /* 0x000ee8000c101900 */
[----:B------:R-:W4:Y:S01]  /*0690*/  LD.E R11, desc[UR4][R2.64+0x188] ;  /* 0x00018804020b7980 */ /* 0x000f22000c101900 */
[----:B------:R-:W-:-:S04]  /*06a0*/  IABS R7, R8 ;  /* 0x0000000800077213 */ /* 0x000fc80000000000 */
[----:B------:R-:W1:Y:S08]  /*06b0*/  I2F.RP R5, R7 ;  /* 0x0000000700057306 */ /* 0x000e700000209400 */
[----:B-1----:R-:W1:Y:S02]  /*06c0*/  MUFU.RCP R16, R5 ;  /* 0x0000000500107308 */ /* 0x002e640000001000 */
[----:B-1----:R-:W-:Y:S01]  /*06d0*/  VIADD R16, R16, 0xffffffe ;  /* 0x0ffffffe10107836 */ /* 0x002fe20000000000 */
[----:B------:R-:W-:-:S05]  /*06e0*/  IABS R5, R8 ;  /* 0x0000000800057213 */ /* 0x000fca0000000000 */
[----:B------:R1:W5:Y:S01]  /*06f0*/  F2I.FTZ.U32.TRUNC.NTZ R17, R16 ;  /* 0x0000001000117305 */ /* 0x000362000021f000 */
[----:B------:R-:W-:Y:S02]  /*0700*/  IMAD.MOV R5, RZ, RZ, -R5 ;  /* 0x000000ffff057224 */ /* 0x000fe400078e0a05 */
[----:B-1----:R-:W-:Y:S02]  /*0710*/  IMAD.MOV.U32 R16, RZ, RZ, RZ ;  /* 0x000000ffff107224 */ /* 0x002fe400078e00ff */
[----:B--2---:R-:W-:-:S05]  /*0720*/  VIADD R6, R6, 0x7f ;  /* 0x0000007f06067836 */ /* 0x004fca0000000000 */
[----:B------:R-:W-:-:S04]  /*0730*/  SHF.R.S32.HI R15, RZ, 0x1f, R6 ;  /* 0x0000001fff0f7819 */ /* 0x000fc80000011406 */
[----:B------:R-:W-:Y:S01]  /*0740*/  LEA.HI R15, R15, R6, RZ, 0x7 ;  /* 0x000000060f0f7211 */ /* 0x000fe200078f38ff */
[----:B-----5:R-:W-:-:S03]  /*0750*/  IMAD.MOV R6, RZ, RZ, -R17 ;  /* 0x000000ffff067224 */ /* 0x020fc600078e0a11 */
        /* <DEDUP_REMOVED lines=14> */
[----:B------:R-:W-:Y:S01]  /*0840*/  ISETP.GE.U32.AND P2, PT, R6, R7, PT ;  /* 0x000000070600720c */ /* 0x000fe20003f46070 */
[--C-:B---3--:R-:W-:Y:S01]  /*0850*/  IMAD.IADD R6, R12, 0x1, R139.reuse ;  /* 0x000000010c067824 */ /* 0x108fe200078e028b */
[----:B------:R-:W-:-:S04]  /*0860*/  IADD3 R12, PT, PT, R5, R202, -R139 ;  /* 0x000000ca050c7210 */ /* 0x000fc80007ffe88b */
[----:B----4-:R-:W-:Y:S02]  /*0870*/  IADD3 R11, PT, PT, R12, 0x40, R11 ;  /* 0x000000400c0b7810 */ /* 0x010fe40007ffe00b */
[----:B------:R-:W-:Y:S02]  /*0880*/  IADD3 R6, PT, PT, -R6, R202, R137 ;  /* 0x000000ca06067210 */ /* 0x000fe40007ffe189 */
[----:B------:R-:W-:Y:S02]  /*0890*/  SHF.R.S32.HI R12, RZ, 0x1f, R5 ;  /* 0x0000001fff0c7819 */ /* 0x000fe40000011405 */
[----:B------:R-:W-:Y:S01]  /*08a0*/  SHF.R.S32.HI R7, RZ, 0x1f, R6 ;  /* 0x0000001fff077819 */ /* 0x000fe20000011406 */
[----:B------:R-:W-:Y:S01]  /*08b0*/  @P2 VIADD R13, R13, 0x1 ;  /* 0x000000010d0d2836 */ /* 0x000fe20000000000 */
[----:B------:R-:W-:Y:S02]  /*08c0*/  LEA.HI R12, R12, R5, RZ, 0x7 ;  /* 0x000000050c0c7211 */ /* 0x000fe400078f38ff */
[----:B------:R-:W-:Y:S01]  /*08d0*/  LEA.HI R7, R7, R6, RZ, 0x7 ;  /* 0x0000000607077211 */ /* 0x000fe200078f38ff */
[----:B------:R-:W-:Y:S01]  /*08e0*/  @!P0 IMAD.MOV R13, RZ, RZ, -R13 ;  /* 0x000000ffff0d8224 */ /* 0x000fe200078e0a0d */
[----:B------:R-:W-:-:S02]  /*08f0*/  @!P1 LOP3.LUT R13, RZ, R8, RZ, 0x33, !PT ;  /* 0x00000008ff0d9212 */ /* 0x000fc400078e33ff */
[----:B------:R-:W-:Y:S02]  /*0900*/  SHF.R.S32.HI R8, RZ, 0x1f, R11 ;  /* 0x0000001fff087819 */ /* 0x000fe4000001140b */
[----:B------:R-:W-:Y:S01]  /*0910*/  SHF.R.S32.HI R12, RZ, 0x7, R12 ;  /* 0x00000007ff0c7819 */ /* 0x000fe2000001140c */
[----:B------:R-:W-:Y:S01]  /*0920*/  IMAD R190, R13, UR8, RZ ;  /* 0x000000080dbe7c24 */ /* 0x000fe2000f8e02ff */
[----:B------:R-:W-:Y:S02]  /*0930*/  LEA.HI R8, R8, R11, RZ, 0x7 ;  /* 0x0000000b08087211 */ /* 0x000fe400078f38ff */
[----:B------:R-:W-:Y:S02]  /*0940*/  SHF.R.S32.HI R7, RZ, 0x7, R7 ;  /* 0x00000007ff077819 */ /* 0x000fe40000011407 */
[----:B------:R-:W-:Y:S02]  /*0950*/  SHF.R.S32.HI R8, RZ, 0x7, R8 ;  /* 0x00000007ff087819 */ /* 0x000fe40000011408 */
[----:B------:R-:W-:-:S02]  /*0960*/  VIADDMNMX R53, R190, R13, R12, PT ;  /* 0x0000000dbe357246 */ /* 0x000fc4000380010c */
[----:B------:R-:W-:Y:S02]  /*0970*/  VIMNMX R190, PT, PT, R190, R7, !PT ;  /* 0x00000007bebe7248 */ /* 0x000fe40007fe0100 */
[----:B------:R-:W-:-:S04]  /*0980*/  VIMNMX R53, PT, PT, R53, R8, PT ;  /* 0x0000000835357248 */ /* 0x000fc80003fe0100 */
        /* <DEDUP_REMOVED lines=11> */
[----:B---3--:R-:W-:Y:S01]  /*0a40*/  IMAD R204, R4, R7, R204 ;  /* 0x0000000704cc7224 */ /* 0x008fe200078e02cc */
[----:B------:R-:W-:Y:S01]  /*0a50*/  SHF.R.U32.HI R4, RZ, 0x3, R197 ;  /* 0x00000003ff047819 */ /* 0x000fe200000116c5 */
[----:B------:R-:W-:Y:S02]  /*0a60*/  IMAD.SHL.U32 R7, R197, 0x4, RZ ;  /* 0x00000004c5077824 */ /* 0x000fe400078e00ff */
[----:B------:R-:W-:Y:S01]  /*0a70*/  IMAD R5, R5, R204, R202 ;  /* 0x000000cc05057224 */ /* 0x000fe200078e02ca */
[CC--:B------:R-:W-:Y:S01]  /*0a80*/  ISETP.GE.AND P2, PT, R4.reuse, R139.reuse, PT ;  /* 0x0000008b0400720c */ /* 0x0c0fe20003f46270 */
[C---:B------:R-:W-:Y:S01]  /*0a90*/  VIADD R12, R4.reuse, 0x10 ;  /* 0x00000010040c7836 */ /* 0x040fe20000000000 */
[----:B------:R-:W-:Y:S01]  /*0aa0*/  LOP3.LUT R7, R7, 0x1c, RZ, 0xc0, !PT ;  /* 0x0000001c07077812 */ /* 0x000fe200078ec0ff */
[----:B----4-:R-:W-:Y:S02]  /*0ab0*/  IMAD R3, R5, R6, RZ ;  /* 0x0000000605037224 */ /* 0x010fe400078e02ff */
[C---:B------:R-:W-:Y:S01]  /*0ac0*/  VIADD R6, R4.reuse, 0x20 ;  /* 0x0000002004067836 */ /* 0x040fe20000000000 */
[----:B------:R-:W-:Y:S01]  /*0ad0*/  ISETP.NE.AND P6, PT, R7, RZ, PT ;  /* 0x000000ff0700720c */ /* 0x000fe20003fc5270 */
[----:B------:R-:W-:Y:S01]  /*0ae0*/  IMAD R2, R4, 0x60, R7 ;  /* 0x0000006004027824 */ /* 0x000fe200078e0207 */
[----:B------:R-:W-:-:S02]  /*0af0*/  ISETP.GE.AND P0, PT, R12, R139, PT ;  /* 0x0000008b0c00720c */ /* 0x000fc40003f06270 */
[----:B------:R-:W-:Y:S02]  /*0b00*/  ISETP.GE.OR P4, PT, R12, R139, P6 ;  /* 0x0000008b0c00720c */ /* 0x000fe40003786670 */
        /* <DEDUP_REMOVED lines=13> */
.L_x_2285:
[----:B------:R-:W-:Y:S05]  /*0be0*/  BSYNC.RECONVERGENT B0 ;  /* 0x0000000000007941 */ /* 0x000fea0003800200 */
.L_x_2284:
        /* <DEDUP_REMOVED lines=16> */
.L_x_2287:
[----:B------:R-:W-:Y:S05]  /*0cf0*/  BSYNC.RECONVERGENT B0 ;  /* 0x0000000000007941 */ /* 0x000fea0003800200 */
.L_x_2286:
        /* <DEDUP_REMOVED lines=15> */
.L_x_2289:
[----:B------:R-:W-:Y:S05]  /*0df0*/  BSYNC.RECONVERGENT B0 ;  /* 0x0000000000007941 */ /* 0x000fea0003800200 */
.L_x_2288:
        /* <DEDUP_REMOVED lines=15> */
.L_x_2291:
[----:B------:R-:W-:Y:S05]  /*0ef0*/  BSYNC.RECONVERGENT B0 ;  /* 0x0000000000007941 */ /* 0x000fea0003800200 */
.L_x_2290:
[-C--:B------:R-:W-:Y:S01]  /*0f00*/  ISETP.GE.OR P1, PT, R6, R139.reuse, P6 ;  /* 0x0000008b0600720c */ /* 0x080fe20003726670 */
[----:B------:R-:W-:Y:S01]  /*0f10*/  @!P4 IMAD.MOV.U32 R7, RZ, RZ, -0x800000 ;  /* 0xff800000ff07c424 */ /* 0x000fe200078e00ff */
[C---:B------:R-:W-:Y:S01]  /*0f20*/  IADD3 R3, P0, PT, R5.reuse, R4, RZ ;  /* 0x0000000405037210 */ /* 0x040fe20007f1e0ff */
[----:B------:R-:W-:Y:S01]  /*0f30*/  IMAD.MOV.U32 R197, RZ, RZ, 0x0 ;  /* 0x00000000ffc57424 */ /* 0x000fe200078e00ff */
[----:B------:R-:W-:Y:S02]  /*0f40*/  ISETP.GE.OR P6, PT, R2, R139, P6 ;  /* 0x0000008b0200720c */ /* 0x000fe400037c6670 */
[----:B------:R-:W-:Y:S02]  /*0f50*/  LEA.HI.X.SX32 R5, R5, RZ, 0x1, P0 ;  /* 0x000000ff05057211 */ /* 0x000fe400000f0eff */
[----:B-----5:R-:W-:-:S04]  /*0f60*/  LEA R4, P0, R3, R8, 0x2 ;  /* 0x0000000803047211 */ /* 0x020fc800078010ff */
[----:B------:R-:W-:Y:S01]  /*0f70*/  LEA.HI.X R5, R3, R9, R5, 0x2, P0 ;  /* 0x0000000903057211 */ /* 0x000fe200000f1405 */
[----:B------:R-:W-:Y:S02]  /*0f80*/  @!P5 IMAD.MOV.U32 R9, RZ, RZ, -0x800000 ;  /* 0xff800000ff09d424 */ /* 0x000fe400078e00ff */
[----:B------:R-:W-:Y:S02]  /*0f90*/  @!P1 IMAD.MOV.U32 R3, RZ, RZ, -0x800000 ;  /* 0xff800000ff039424 */ /* 0x000fe400078e00ff */
[----:B------:R-:W-:Y:S04]  /*0fa0*/  @!P4 ST.E desc[UR4][R4.64+0x40], R7 ;  /* 0x000040070400c985 */ /* 0x000fe8000c101904 */
[----:B------:R-:W-:Y:S04]  /*0fb0*/  @!P5 ST.E desc[UR4][R4.64], R9 ;  /* 0x000000090400d985 */ /* 0x000fe8000c101904 */
[----:B------:R1:W-:Y:S02]  /*0fc0*/  @!P1 ST.E desc[UR4][R4.64+0x80], R3 ;  /* 0x0000800304009985 */ /* 0x0003e4000c101904 */
[----:B-1234-:R-:W-:Y:S05]  /*0fd0*/  @P6 RET.REL.NODEC R196 `(_ZN5flash24flash_fwd_splitkv_kernelI23Flash_fwd_kernel_traitsILi96ELi64ELi128ELi4ELb0ELb0EN7cutlass10bfloat16_tE19Flash_kernel_traitsILi96ELi64ELi128ELi4ES3_EELb0ELb1ELb0ELb0ELb0ELb0ELb1ELb0EEEvNS_16Flash_fwd_paramsE) ;  /* 0xfffffff0c4086950 */ /* 0x01efea0003c3ffff */
[----:B------:R-:W-:Y:S02]  /*0fe0*/  MOV R3, 0xff800000 ;  /* 0xff80000000037802 */ /* 0x000fe40000000f00 */
[----:B------:R-:W-:-:S03]  /*0ff0*/  MOV R197, 0x0 ;  /* 0x0000000000c57802 */ /* 0x000fc60000000f00 */
[----:B------:R1:W-:Y:S02]  /*1000*/  ST.E desc[UR4][R4.64+0xc0], R3 ;  /* 0x0000c00304007985 */ /* 0x0003e4000c101904 */
[----:B-1----:R-:W-:Y:S05]  /*1010*/  RET.REL.NODEC R196 `(_ZN5flash24flash_fwd_splitkv_kernelI23Flash_fwd_kernel_traitsILi96ELi64ELi128ELi4ELb0ELb0EN7cutlass10bfloat16_tE19Flash_kernel_traitsILi96ELi64ELi128ELi4ES3_EELb0ELb1ELb0ELb0ELb0ELb0ELb1ELb0EEEvNS_16Flash_fwd_paramsE) ;  /* 0xffffffecc4f87950 */ /* 0x002fea0003c3ffff */
.L_x_2283:
        /* <DEDUP_REMOVED lines=14> */
[----:B-1----:R-:W4:Y:S01]  /*1100*/  LD.E R5, desc[UR4][R2.64+0x68] ;  /* 0x0000680402057980 */ /* 0x002f22000c101900 */
[----:B------:R-:W-:-:S03]  /*1110*/  LEA R7, R53, 0xffffff80, 0x7 ;  /* 0xffffff8035077811 */ /* 0x000fc600078e38ff */
[----:B------:R-:W4:Y:S01]  /*1120*/  LD.E.64 R20, desc[UR4][R2.64+0x20] ;  /* 0x0000200402147980 */ /* 0x000f22000c101b00 */
[----:B------:R-:W-:-:S03]  /*1130*/  IABS R4, R7 ;  /* 0x0000000700047213 */ /* 0x000fc60000000000 */
[----:B------:R-:W4:Y:S04]  /*1140*/  LD.E.64 R186, desc[UR4][R2.64+0x38] ;  /* 0x0000380402ba7980 */ /* 0x000f28000c101b00 */
[----:B------:R1:W5:Y:S04]  /*1150*/  LD.E.64 R36, desc[UR4][R2.64+0x58] ;  /* 0x0000580402247980 */ /* 0x000368000c101b00 */
[----:B------:R1:W5:Y:S01]  /*1160*/  LD.E.64 R188, desc[UR4][R2.64+0x40] ;  /* 0x0000400402bc7980 */ /* 0x000362000c101b00 */
[----:B--2---:R-:W-:-:S04]  /*1170*/  IABS R6, R12 ;  /* 0x0000000c00067213 */ /* 0x004fc80000000000 */
[----:B-----5:R-:W2:Y:S08]  /*1180*/  I2F.RP R8, R6 ;  /* 0x0000000600087306 */ /* 0x020eb00000209400 */
        /* <DEDUP_REMOVED lines=8> */
[----:B------:R-:W-:Y:S01]  /*1210*/  IADD3 R0, PT, PT, RZ, -R0, RZ ;  /* 0x80000000ff007210 */ /* 0x000fe20007ffe0ff */
[----:B------:R-:W2:Y:S04]  /*1220*/  LD.E.64 R18, desc[UR4][R2.64+0x50] ;  /* 0x0000500402127980 */ /* 0x000ea8000c101b00 */
        /* <DEDUP_REMOVED lines=16> */
[----:B------:R-:W-:Y:S01]  /*1330*/  @!P2 LOP3.LUT R10, RZ, R12, RZ, 0x33, !PT ;  /* 0x0000000cff0aa212 */ /* 0x000fe200078e33ff */
[----:B------:R-:W3:Y:S04]  /*1340*/  LD.E.64 R16, desc[UR4][R2.64+0x28] ;  /* 0x0000280402107980 */ /* 0x000ee8000c101b00 */
[----:B------:R-:W-:-:S05]  /*1350*/  IMAD.WIDE R24, R10, 0x4, R206 ;  /* 0x000000040a187825 */ /* 0x000fca00078e02ce */
[----:B------:R-:W2:Y:S01]  /*1360*/  LD.E R4, desc[UR4][R24.64] ;  /* 0x0000000418047980 */ /* 0x000ea2000c101900 */
[----:B----4-:R-:W-:-:S04]  /*1370*/  IABS R8, R5 ;  /* 0x0000000500087213 */ /* 0x010fc80000000000 */
[----:B------:R-:W4:Y:S08]  /*1380*/  I2F.RP R11, R8 ;  /* 0x00000008000b7306 */ /* 0x000f300000209400 */
[----:B----4-:R-:W4:Y:S02]  /*1390*/  MUFU.RCP R22, R11 ;  /* 0x0000000b00167308 */ /* 0x010f240000001000 */
[----:B----4-:R-:W-:-:S06]  /*13a0*/  IADD3 R22, PT, PT, R22, 0xffffffe, RZ ;  /* 0x0ffffffe16167810 */ /* 0x010fcc0007ffe0ff */
[----:B------:R-:W4:Y:S01]  /*13b0*/  F2I.FTZ.U32.TRUNC.NTZ R23, R22 ;  /* 0x0000001600177305 */ /* 0x000f22000021f000 */
[----:B------:R-:W-:Y:S02]  /*13c0*/  IABS R6, R204 ;  /* 0x000000cc00067213 */ /* 0x000fe40000000000 */
[----:B------:R-:W-:Y:S01]  /*13d0*/  IABS R0, R5 ;  /* 0x0000000500007213 */ /* 0x000fe20000000000 */
[----:B----4-:R-:W-:Y:S01]  /*13e0*/  IMAD.MOV R13, RZ, RZ, -R23 ;  /* 0x000000ffff0d7224 */ /* 0x010fe200078e0a17 */
[----:B------:R-:W-:-:S03]  /*13f0*/  MOV R22, RZ ;  /* 0x000000ff00167202 */ /* 0x000fc60000000f00 */
[----:B------:R-:W-:-:S04]  /*1400*/  IMAD R13, R13, R8, RZ ;  /* 0x000000080d0d7224 */ /* 0x000fc800078e02ff */
        /* <DEDUP_REMOVED lines=8> */
[----:B------:R-:W-:Y:S01]  /*1490*/  IMAD.MOV R10, RZ, RZ, -R10 ;  /* 0x000000ffff0a7224 */ /* 0x000fe200078e0a0a */
[----:B------:R-:W-:Y:S02]  /*14a0*/  @!P1 IADD3 R13, PT, PT, R13, 0x1, RZ ;  /* 0x000000010d0d9810 */ /* 0x000fe40007ffe0ff */
[----:B------:R-:W-:Y:S02]  /*14b0*/  ISETP.GE.AND P0, PT, R8, RZ, PT ;  /* 0x000000ff0800720c */ /* 0x000fe40003f06270 */
[----:B------:R-:W-:Y:S01]  /*14c0*/  ISETP.NE.AND P1, PT, R5, RZ, PT ;  /* 0x000000ff0500720c */ /* 0x000fe20003f25270 */
[----:B------:R-:W-:-:S04]  /*14d0*/  IMAD R7, R12, R10, R7 ;  /* 0x0000000a0c077224 */ /* 0x000fc800078e0207 */
[----:B------:R-:W-:Y:S02]  /*14e0*/  @P2 VIADD R13, R13, 0x1 ;  /* 0x000000010d0d2836 */ /* 0x000fe40000000000 */
[----:B------:R-:W-:Y:S02]  /*14f0*/  IMAD R8, R187, R7, RZ ;  /* 0x00000007bb087224 */ /* 0x000fe400078e02ff */
[----:B------:R-:W-:Y:S01]  /*1500*/  IMAD.MOV.U32 R15, RZ, RZ, R13 ;  /* 0x000000ffff0f7224 */ /* 0x000fe200078e000d */
[----:B------:R-:W-:-:S04]  /*1510*/  SHF.R.S32.HI R13, RZ, 0x1f, R7 ;  /* 0x0000001fff0d7819 */ /* 0x000fc80000011407 */
[----:B------:R-:W-:Y:S01]  /*1520*/  @!P0 IADD3 R15, PT, PT, -R15, RZ, RZ ;  /* 0x000000ff0f0f8210 */ /* 0x000fe20007ffe1ff */
[----:B------:R-:W-:Y:S01]  /*1530*/  IMAD R8, R186, R13, R8 ;  /* 0x0000000dba087224 */ /* 0x000fe200078e0208 */
[----:B------:R-:W-:Y:S02]  /*1540*/  @!P1 LOP3.LUT R15, RZ, R5, RZ, 0x33, !PT ;  /* 0x00000005ff0f9212 */ /* 0x000fe400078e33ff */
[----:B--2---:R-:W-:Y:S01]  /*1550*/  SHF.R.S32.HI R0, RZ, 0x1f, R4 ;  /* 0x0000001fff007819 */ /* 0x004fe20000011404 */
[----:B------:R-:W-:-:S04]  /*1560*/  IMAD R11, R21, R4, RZ ;  /* 0x00000004150b7224 */ /* 0x000fc800078e02ff */
[C---:B------:R-:W-:Y:S02]  /*1570*/  IMAD R11, R20.reuse, R0, R11 ;  /* 0x00000000140b7224 */ /* 0x040fe400078e020b */
[----:B------:R-:W-:-:S05]  /*1580*/  IMAD.WIDE.U32 R20, R20, R4, RZ ;  /* 0x0000000414147225 */ /* 0x000fca00078e00ff */
[----:B------:R-:W-:-:S03]  /*1590*/  IADD3 R21, PT, PT, R21, R11, RZ ;  /* 0x0000000b15157210 */ /* 0x000fc60007ffe0ff */
[----:B------:R-:W-:-:S04]  /*15a0*/  IMAD.WIDE.U32 R20, R7, R186, R20 ;  /* 0x000000ba07147225 */ /* 0x000fc800078e0014 */
[----:B------:R-:W-:Y:S01]  /*15b0*/  IMAD.IADD R21, R21, 0x1, R8 ;  /* 0x0000000115157824 */ /* 0x000fe200078e0208 */
[----:B------:R-:W-:Y:S01]  /*15c0*/  SHF.R.S32.HI R8, RZ, 0x1f, R15 ;  /* 0x0000001fff087819 */ /* 0x000fe2000001140f */
        /* <DEDUP_REMOVED lines=8> */
[----:B------:R-:W-:Y:S01]  /*1650*/  MOV R8, R18 ;  /* 0x0000001200087202 */ /* 0x000fe20000000f00 */
[----:B------:R-:W-:Y:S01]  /*1660*/  IMAD.IADD R15, R19, 0x1, R11 ;  /* 0x00000001130f7824 */ /* 0x000fe200078e020b */
[----:B-1----:R-:W-:Y:S05]  /*1670*/  BRA `(.L_x_2294) ;  /* 0x0000000400387947 */ /* 0x002fea0003800000 */
.L_x_2293:
        /* <DEDUP_REMOVED lines=11> */
[----:B------:R-:W2:Y:S08]  /*1730*/  I2F.RP R4, R7 ;  /* 0x0000000700047306 */ /* 0x000eb00000209400 */
[----:B--2---:R-:W2:Y:S02]  /*1740*/  MUFU.RCP R16, R4 ;  /* 0x0000000400107308 */ /* 0x004ea40000001000 */
[----:B--2---:R-:W-:-:S06]  /*1750*/  IADD3 R16, PT, PT, R16, 0xffffffe, RZ ;  /* 0x0ffffffe10107810 */ /* 0x004fcc0007ffe0ff */
[----:B------:R-:W2:Y:S02]  /*1760*/  F2I.FTZ.U32.TRUNC.NTZ R17, R16 ;  /* 0x0000001000117305 */ /* 0x000ea4000021f000 */
[----:B--2---:R-:W-:Y:S01]  /*1770*/  IADD3 R0, PT, PT, RZ, -R17, RZ ;  /* 0x80000011ff007210 */ /* 0x004fe20007ffe0ff */
        /* <DEDUP_REMOVED lines=19> */
[C---:B------:R-:W-:Y:S02]  /*18b0*/  @!P5 IMAD R17, R12.reuse, R4, R17 ;  /* 0x000000040c11d224 */ /* 0x040fe400078e0211 */
[----:B------:R-:W-:Y:S01]  /*18c0*/  @!P5 IMAD.WIDE.U32 R24, R12, R8, R24 ;  /* 0x000000080c18d225 */ /* 0x000fe200078e0018 */
[----:B------:R-:W-:-:S02]  /*18d0*/  ISETP.GE.AND P1, PT, R0, RZ, PT ;  /* 0x000000ff0000720c */ /* 0x000fc40003f26270 */
[----:B------:R-:W-:Y:S01]  /*18e0*/  ISETP.NE.AND P0, PT, R5, RZ, PT ;  /* 0x000000ff0500720c */ /* 0x000fe20003f05270 */
[-C--:B------:R-:W-:Y:S01]  /*18f0*/  @P5 IMAD.WIDE.U32 R12, R186, R11.reuse, RZ ;  /* 0x0000000bba0c5225 */ /* 0x080fe200078e00ff */
[----:B------:R-:W-:Y:S02]  /*1900*/  LEA R7, R53, 0xffffff80, 0x7 ;  /* 0xffffff8035077811 */ /* 0x000fe400078e38ff */
[----:B------:R-:W-:Y:S01]  /*1910*/  @!P3 IADD3 R15, PT, PT, R15, 0x1, RZ ;  /* 0x000000010f0fb810 */ /* 0x000fe20007ffe0ff */
[----:B------:R-:W-:Y:S01]  /*1920*/  @P5 IMAD R4, R187, R11, RZ ;  /* 0x0000000bbb045224 */ /* 0x000fe200078e02ff */
[----:B------:R-:W-:Y:S02]  /*1930*/  @!P5 MOV R16, R24 ;  /* 0x000000180010d202 */ /* 0x000fe40000000f00 */
[----:B------:R-:W-:Y:S01]  /*1940*/  @!P5 IADD3 R17, PT, PT, R25, R17, RZ ;  /* 0x000000111911d210 */ /* 0x000fe20007ffe0ff */
[----:B------:R-:W-:Y:S01]  /*1950*/  @P5 IMAD.IADD R17, R13, 0x1, R4 ;  /* 0x000000010d115824 */ /* 0x000fe200078e0204 */
[----:B------:R-:W-:Y:S01]  /*1960*/  @P5 MOV R16, R12 ;  /* 0x0000000c00105202 */ /* 0x000fe20000000f00 */
[----:B------:R-:W-:Y:S01]  /*1970*/  @!P5 IMAD R0, R189, R10, RZ ;  /* 0x0000000abd00d224 */ /* 0x000fe200078e02ff */
[----:B------:R-:W-:Y:S01]  /*1980*/  @!P5 SHF.R.S32.HI R11, RZ, 0x1f, R10 ;  /* 0x0000001fff0bd819 */ /* 0x000fe2000001140a */
[----:B------:R-:W-:Y:S01]  /*1990*/  IMAD R4, R187, R7, RZ ;  /* 0x00000007bb047224 */ /* 0x000fe200078e02ff */
[----:B------:R-:W-:Y:S01]  /*19a0*/  SHF.R.S32.HI R13, RZ, 0x1f, R7 ;  /* 0x0000001fff0d7819 */ /* 0x000fe20000011407 */
[----:B------:R-:W-:-:S02]  /*19b0*/  @P2 VIADD R15, R15, 0x1 ;  /* 0x000000010f0f2836 */ /* 0x000fc40000000000 */
[----:B------:R-:W-:-:S04]  /*19c0*/  IMAD.WIDE.U32 R24, R186, R7, R16 ;  /* 0x00000007ba187225 */ /* 0x000fc800078e0010 */
[----:B------:R-:W-:Y:S02]  /*19d0*/  @!P5 IMAD R0, R11, R188, R0 ;  /* 0x000000bc0b00d224 */ /* 0x000fe400078e0200 */
[----:B------:R-:W-:Y:S01]  /*19e0*/  @!P5 IMAD.WIDE.U32 R16, R188, R10, RZ ;  /* 0x0000000abc10d225 */ /* 0x000fe200078e00ff */
[----:B------:R-:W-:-:S03]  /*19f0*/  @!P1 IADD3 R15, PT, PT, -R15, RZ, RZ ;  /* 0x000000ff0f0f9210 */ /* 0x000fc60007ffe1ff */
[----:B------:R-:W-:Y:S01]  /*1a00*/  IMAD R4, R13, R186, R4 ;  /* 0x000000ba0d047224 */ /* 0x000fe200078e0204 */
[----:B------:R-:W-:Y:S01]  /*1a10*/  @!P0 LOP3.LUT R15, RZ, R5, RZ, 0x33, !PT ;  /* 0x00000005ff0f8212 */ /* 0x000fe200078e33ff */
[----:B------:R-:W-:Y:S01]  /*1a20*/  @P5 IMAD.IADD R10, R10, 0x1, R19 ;  /* 0x000000010a0a5824 */ /* 0x000fe200078e0213 */
[----:B------:R-:W-:Y:S01]  /*1a30*/  @!P5 IADD3 R19, PT, PT, R17, R0, RZ ;  /* 0x000000001113d210 */ /* 0x000fe20007ffe0ff */
[----:B------:R-:W-:Y:S01]  /*1a40*/  @!P5 IMAD R0, R21, R8, RZ ;  /* 0x000000081500d224 */ /* 0x000fe200078e02ff */
[----:B------:R-:W-:Y:S02]  /*1a50*/  @!P5 SHF.R.S32.HI R11, RZ, 0x1f, R8 ;  /* 0x0000001fff0bd819 */ /* 0x000fe40000011408 */
[----:B------:R-:W-:Y:S02]  /*1a60*/  @!P5 MOV R18, R16 ;  /* 0x000000100012d202 */ /* 0x000fe40000000f00 */
[----:B------:R-:W-:Y:S01]  /*1a70*/  IADD3 R25, PT, PT, R25, R4, RZ ;  /* 0x0000000419197210 */ /* 0x000fe20007ffe0ff */
[----:B------:R-:W-:Y:S01]  /*1a80*/  IMAD R17, R23, R15, RZ ;  /* 0x0000000f17117224 */ /* 0x000fe200078e02ff */
[----:B------:R-:W-:Y:S01]  /*1a90*/  SHF.R.S32.HI R4, RZ, 0x1f, R15 ;  /* 0x0000001fff047819 */ /* 0x000fe2000001140f */
[----:B------:R-:W-:-:S02]  /*1aa0*/  @!P5 IMAD R0, R20, R11, R0 ;  /* 0x0000000b1400d224 */ /* 0x000fc400078e0200 */
[----:B------:R-:W-:-:S04]  /*1ab0*/  @!P5 IMAD.WIDE.U32 R18, R20, R8, R18 ;  /* 0x000000081412d225 */ /* 0x000fc800078e0012 */
[----:B------:R-:W-:-:S04]  /*1ac0*/  IMAD.WIDE.U32 R24, R22, R15, R24 ;  /* 0x0000000f16187225 */ /* 0x000fc800078e0018 */
[-C--:B------:R-:W-:Y:S02]  /*1ad0*/  @P5 IMAD R11, R189, R10.reuse, RZ ;  /* 0x0000000abd0b5224 */ /* 0x080fe400078e02ff */
[----:B------:R-:W-:Y:S01]  /*1ae0*/  @P5 IMAD.WIDE.U32 R20, R188, R10, RZ ;  /* 0x0000000abc145225 */ /* 0x000fe200078e00ff */
[----:B------:R-:W-:-:S03]  /*1af0*/  @!P5 MOV R8, R18 ;  /* 0x000000120008d202 */ /* 0x000fc60000000f00 */
[----:B------:R-:W-:Y:S01]  /*1b00*/  IMAD R17, R22, R4, R17 ;  /* 0x0000000416117224 */ /* 0x000fe200078e0211 */
[----:B------:R-:W-:Y:S01]  /*1b10*/  MOV R4, R24 ;  /* 0x0000001800047202 */ /* 0x000fe20000000f00 */
[----:B------:R-:W-:Y:S01]  /*1b20*/  @!P5 IMAD.IADD R15, R19, 0x1, R0 ;  /* 0x00000001130fd824 */ /* 0x000fe200078e0200 */
[----:B------:R-:W-:Y:S01]  /*1b30*/  @P5 IADD3 R15, PT, PT, R21, R11, RZ ;  /* 0x0000000b150f5210 */ /* 0x000fe20007ffe0ff */
[----:B------:R-:W-:Y:S01]  /*1b40*/  IMAD.IADD R0, R25, 0x1, R17 ;  /* 0x0000000119007824 */ /* 0x000fe200078e0211 */
[----:B-1----:R-:W-:Y:S02]  /*1b50*/  @P5 MOV R8, R20 ;  /* 0x0000001400085202 */ /* 0x002fe40000000f00 */
.L_x_2294:
[----:B------:R-:W-:Y:S05]  /*1b60*/  BSYNC.RECONVERGENT B0 ;  /* 0x0000000000007941 */ /* 0x000fea0003800200 */
.L_x_2292:
[----:B------:R-:W-:Y:S01]  /*1b70*/  ISETP.NE.AND P2, PT, R14, -0x1, PT ;  /* 0xffffffff0e00780c */ /* 0x000fe20003f45270 */
[----:B------:R-:W2:Y:S04]  /*1b80*/  LD.E.64 R22, desc[UR4][R2.64+0x30] ;  /* 0x0000300402167980 */ /* 0x000ea8000c101b00 */
[----:B------:R-:W3:Y:S04]  /*1b90*/  LD.E.64 R30, desc[UR4][R2.64+0x10] ;  /* 0x00001004021e7980 */ /* 0x000ee8000c101b00 */
[----:B------:R-:W4:Y:S04]  /*1ba0*/  LD.E.64 R16, desc[UR4][R2.64+0x48] ;  /* 0x0000480402107980 */ /* 0x000f28000c101b00 */
[----:B------:R-:W4:Y:S04]  /*1bb0*/  @!P2 LD.E.64 R32, desc[UR4][R2.64+0x18] ;  /* 0x000018040220a980 */ /* 0x000f28000c101b00 */
        /* <DEDUP_REMOVED lines=17> */
[----:B------:R-:W1:Y:S01]  /*1cd0*/  S2R R6, SR_CgaCtaId ;  /* 0x0000000000067919 */ /* 0x000e620000008800 */
[----:B------:R-:W-:-:S11]  /*1ce0*/  IMAD R18, R13, R188, RZ ;  /* 0x000000bc0d127224 */ /* 0x000fd600078e02ff */
[----:B------:R-:W-:-:S05]  /*1cf0*/  @!P0 IMAD.IADD R19, R19, 0x1, -R12 ;  /* 0x0000000113138824 */ /* 0x000fca00078e0a0c */
[----:B------:R-:W-:Y:S02]  /*1d00*/  ISETP.GE.U32.AND P1, PT, R19, R12, PT ;  /* 0x0000000c1300720c */ /* 0x000fe40003f26070 */
[----:B------:R-:W-:Y:S02]  /*1d10*/  LOP3.LUT R12, R204, R5, RZ, 0x3c, !PT ;  /* 0x00000005cc0c7212 */ /* 0x000fe400078e3cff */
[----:B------:R-:W-:Y:S02]  /*1d20*/  ISETP.NE.AND P5, PT, R5, RZ, PT ;  /* 0x000000ff0500720c */ /* 0x000fe40003fa5270 */
[----:B------:R-:W-:Y:S01]  /*1d30*/  ISETP.GE.AND P3, PT, R12, RZ, PT ;  /* 0x000000ff0c00720c */ /* 0x000fe20003f66270 */
[C---:B------:R-:W-:Y:S02]  /*1d40*/  IMAD R12, R7.reuse, R189, R18 ;  /* 0x000000bd070c7224 */ /* 0x040fe400078e0212 */
[----:B------:R-:W-:-:S04]  /*1d50*/  IMAD.WIDE.U32 R18, R7, R188, RZ ;  /* 0x000000bc07127225 */ /* 0x000fc800078e00ff */
[----:B------:R-:W-:Y:S02]  /*1d60*/  @!P0 VIADD R26, R26, 0x1 ;  /* 0x000000011a1a8836 */ /* 0x000fe40000000000 */
[----:B------:R-:W-:Y:S02]  /*1d70*/  IMAD.SHL.U32 R13, R197, 0x8, RZ ;  /* 0x00000008c50d7824 */ /* 0x000fe400078e00ff */
[----:B------:R-:W-:Y:S02]  /*1d80*/  IMAD.IADD R12, R19, 0x1, R12 ;  /* 0x00000001130c7824 */ /* 0x000fe400078e020c */
[C---:B------:R-:W-:Y:S02]  /*1d90*/  IMAD.SHL.U32 R34, R197.reuse, 0x10, RZ ;  /* 0x00000010c5227824 */ /* 0x040fe400078e00ff */
[----:B------:R-:W-:Y:S01]  /*1da0*/  IMAD.SHL.U32 R19, R197, 0x20, RZ ;  /* 0x00000020c5137824 */ /* 0x000fe200078e00ff */
[----:B------:R-:W-:Y:S01]  /*1db0*/  MOV R7, 0x400 ;  /* 0x0000040000077802 */ /* 0x000fe20000000f00 */
[----:B------:R-:W-:Y:S01]  /*1dc0*/  @P1 VIADD R26, R26, 0x1 ;  /* 0x000000011a1a1836 */ /* 0x000fe20000000000 */
[----:B------:R-:W-:-:S02]  /*1dd0*/  LOP3.LUT R203, R13, 0x18, RZ, 0xc0, !PT ;  /* 0x000000180dcb7812 */ /* 0x000fc400078ec0ff */
[----:B------:R-:W-:Y:S01]  /*1de0*/  LOP3.LUT R20, R34, 0x3e00, RZ, 0xc0, !PT ;  /* 0x00003e0022147812 */ /* 0x000fe200078ec0ff */
[----:B------:R-:W-:Y:S01]  /*1df0*/  @!P3 IMAD.MOV R26, RZ, RZ, -R26 ;  /* 0x000000ffff1ab224 */ /* 0x000fe200078e0a1a */
[----:B------:R-:W-:Y:S02]  /*1e00*/  LOP3.LUT R24, R19, 0x100, RZ, 0xc0, !PT ;  /* 0x0000010013187812 */ /* 0x000fe400078ec0ff */
[----:B-1----:R-:W-:Y:S02]  /*1e10*/  LEA R6, R6, R7, 0x18 ;  /* 0x0000000706067211 */ /* 0x002fe400078ec0ff */
[----:B------:R-:W-:Y:S02]  /*1e20*/  @!P5 LOP3.LUT R26, RZ, R5, RZ, 0x33, !PT ;  /* 0x00000005ff1ad212 */ /* 0x000fe400078e33ff */
[----:B------:R-:W-:Y:S02]  /*1e30*/  IADD3 R7, P1, P0, R18, R8, R203 ;  /* 0x0000000812077210 */ /* 0x000fe4000783e0cb */
[----:B------:R-:W-:-:S02]  /*1e40*/  LOP3.LUT R20, R20, 0x20, R19, 0xf8, !PT ;  /* 0x0000002014147812 */ /* 0x000fc400078ef813 */
[----:B------:R-:W-:Y:S02]  /*1e50*/  LOP3.LUT R34, R34, 0x100, RZ, 0xc0, !PT ;  /* 0x0000010022227812 */ /* 0x000fe400078ec0ff */
[--C-:B------:R-:W-:Y:S01]  /*1e60*/  LOP3.LUT R5, R24, 0x20, R19.reuse, 0xf8, !PT ;  /* 0x0000002018057812 */ /* 0x100fe200078ef813 */
[-C--:B------:R-:W-:Y:S01]  /*1e70*/  IMAD R21, R37, R26.reuse, RZ ;  /* 0x0000001a25157224 */ /* 0x080fe200078e02ff */
[----:B------:R-:W-:Y:S02]  /*1e80*/  SHF.R.S32.HI R24, RZ, 0x1f, R26 ;  /* 0x0000001fff187819 */ /* 0x000fe4000001141a */
[----:B------:R-:W-:Y:S01]  /*1e90*/  IADD3.X R12, PT, PT, R12, R15, RZ, P1, P0 ;  /* 0x0000000f0c0c7210 */ /* 0x000fe20000fe04ff */
[----:B------:R-:W-:Y:S01]  /*1ea0*/  IMAD.WIDE.U32 R26, R36, R26, RZ ;  /* 0x0000001a241a7225 */ /* 0x000fe200078e00ff */
[--C-:B------:R-:W-:Y:S02]  /*1eb0*/  LOP3.LUT R15, R20, 0x100, R19.reuse, 0xf8, !PT ;  /* 0x00000100140f7812 */ /* 0x100fe400078ef813 */
[----:B------:R-:W-:-:S02]  /*1ec0*/  LOP3.LUT R183, R34, 0x20, R19, 0xf8, !PT ;  /* 0x0000002022b77812 */ /* 0x000fc400078ef813 */
[----:B------:R-:W-:Y:S01]  /*1ed0*/  LOP3.LUT R20, R13, 0xc0, RZ, 0xc0, !PT ;  /* 0x000000c00d147812 */ /* 0x000fe200078ec0ff */
[----:B------:R-:W-:Y:S01]  /*1ee0*/  IMAD R21, R24, R36, R21 ;  /* 0x0000002418157224 */ /* 0x000fe200078e0215 */
[----:B------:R-:W-:Y:S02]  /*1ef0*/  SHF.L.U32 R18, R197, 0x2, RZ ;  /* 0x00000002c5127819 */ /* 0x000fe400000006ff */
[----:B------:R-:W-:Y:S02]  /*1f00*/  LOP3.LUT R19, R19, 0xc0, RZ, 0xc0, !PT ;  /* 0x000000c013137812 */ /* 0x000fe400078ec0ff */
[--C-:B------:R-:W-:Y:S02]  /*1f10*/  SHF.R.U32.HI R136, RZ, 0x1, R197.reuse ;  /* 0x00000001ff887819 */ /* 0x100fe400000116c5 */
[----:B------:R-:W-:Y:S01]  /*1f20*/  LOP3.LUT R20, R20, 0x18, R197, 0xf8, !PT ;  /* 0x0000001814147812 */ /* 0x000fe200078ef8c5 */
[----:B------:R-:W-:Y:S01]  /*1f30*/  IMAD.IADD R21, R27, 0x1, R21 ;  /* 0x000000011b157824 */ /* 0x000fe200078e0215 */
[----:B------:R-:W-:-:S02]  /*1f40*/  LOP3.LUT R18, R18, 0x18, RZ, 0xc0, !PT ;  /* 0x0000001812127812 */ /* 0x000fc400078ec0ff */
[----:B------:R-:W-:Y:S02]  /*1f50*/  LOP3.LUT R25, R19, 0x8, R197, 0xf8, !PT ;  /* 0x0000000813197812 */ /* 0x000fe400078ef8c5 */
[----:B------:R-:W-:Y:S02]  /*1f60*/  IADD3 R24, P0, PT, R7, R26, RZ ;  /* 0x0000001a07187210 */ /* 0x000fe40007f1e0ff */
[----:B------:R-:W-:Y:S02]  /*1f70*/  LOP3.LUT R19, R19, 0x8, R136, 0xf8, !PT ;  /* 0x0000000813137812 */ /* 0x000fe400078ef888 */
[----:B------:R-:W-:Y:S02]  /*1f80*/  LOP3.LUT R20, R20, 0x18, R13, 0x78, !PT ;  /* 0x0000001814147812 */ /* 0x000fe400078e780d */
[----:B------:R-:W-:Y:S02]  /*1f90*/  SHF.R.U32.HI R140, RZ, 0x2, R197 ;  /* 0x00000002ff8c7819 */ /* 0x000fe400000116c5 */
[----:B------:R-:W-:Y:S01]  /*1fa0*/  LOP3.LUT R183, R183, R25, R18, 0xf6, !PT ;  /* 0x00000019b7b77212 */ /* 0x000fe200078ef612 */
[----:B------:R-:W-:Y:S01]  /*1fb0*/  IMAD.X R25, R12, 0x1, R21, P0 ;  /* 0x000000010c197824 */ /* 0x000fe200000e0615 */
[----:B------:R-:W-:-:S02]  /*1fc0*/  LOP3.LUT R18, R19, R18, RZ, 0x3c, !PT ;  /* 0x0000001213127212 */ /* 0x000fc400078e3cff */
[----:B------:R-:W-:Y:S01]  /*1fd0*/  LOP3.LUT R201, R20, 0x1f20, R13, 0xf8, !PT ;  /* 0x00001f2014c97812 */ /* 0x000fe200078ef80d */
[----:B------:R-:W-:Y:S01]  /*1fe0*/  IMAD R13, R189, R140, RZ ;  /* 0x0000008cbd0d7224 */ /* 0x000fe200078e02ff */
[----:B------:R-:W-:Y:S01]  /*1ff0*/  IADD3 R20, P0, PT, R203, R4, RZ ;  /* 0x00000004cb147210 */ /* 0x000fe20007f1e0ff */
[----:B------:R-:W-:-:S04]  /*2000*/  IMAD.WIDE.U32 R24, R140, R188, R24 ;  /* 0x000000bc8c187225 */ /* 0x000fc800078e0018 */
[----:B------:R-:W-:Y:S02]  /*2010*/  IMAD.X R21, RZ, RZ, R0, P0 ;  /* 0x000000ffff157224 */ /* 0x000fe400000e0600 */
[----:B------:R-:W-:Y:S02]  /*2020*/  IMAD.IADD R13, R25, 0x1, R13 ;  /* 0x00000001190d7824 */ /* 0x000fe400078e020d */
[----:B------:R-:W-:Y:S01]  /*2030*/  IMAD.IADD R185, R139, 0x1, -R202 ;  /* 0x000000018bb97824 */ /* 0x000fe200078e0aca */
[----:B------:R-:W-:Y:S01]  /*2040*/  LOP3.LUT R7, R15, R18, RZ, 0xfc, !PT ;  /* 0x000000120f077212 */ /* 0x000fe200078efcff */
[----:B------:R-:W-:Y:S02]  /*2050*/  IMAD R4, R187, R140, RZ ;  /* 0x0000008cbb047224 */ /* 0x000fe400078e02ff */
[----:B------:R-:W-:Y:S01]  /*2060*/  IMAD.WIDE.U32 R20, R140, R186, R20 ;  /* 0x000000ba8c147225 */ /* 0x000fe200078e0014 */
[----:B------:R-:W-:Y:S03]  /*2070*/  BSSY.RECONVERGENT B0, `(.L_x_2295) ;  /* 0x0000038000007945 */ /* 0x000fe60003800200 */
[----:B------:R-:W-:-:S02]  /*2080*/  IMAD.IADD R191, R21, 0x1, R4 ;  /* 0x0000000115bf7824 */ /* 0x000fc400078e0204 */
[----:B------:R-:W-:Y:S01]  /*2090*/  IMAD.MOV.U32 R141, RZ, RZ, RZ ;  /* 0x000000ffff8d7224 */ /* 0x000fe200078e00ff */
[----:B------:R-:W-:Y:S01]  /*20a0*/  LOP3.LUT R5, R5, R18, RZ, 0xfc, !PT ;  /* 0x0000001205057212 */ /* 0x000fe200078efcff */
[----:B------:R-:W-:Y:S01]  /*20b0*/  IMAD R201, R201, 0x2, R6 ;  /* 0x00000002c9c97824 */ /* 0x000fe200078e0206 */
[----:B------:R-:W-:Y:S01]  /*20c0*/  LOP3.LUT R199, R203, 0x20, RZ, 0xfc, !PT ;  /* 0x00000020cbc77812 */ /* 0x000fe200078efcff */
[----:B------:R-:W-:Y:S01]  /*20d0*/  IMAD.WIDE.U32 R8, R9, 0x40, R140 ;  /* 0x0000004009087825 */ /* 0x000fe200078e008c */
[----:B------:R-:W-:-:S03]  /*20e0*/  LOP3.LUT R198, R203, 0x40, RZ, 0xfc, !PT ;  /* 0x00000040cbc67812 */ /* 0x000fc600078efcff */
[----:B--2---:R-:W-:-:S04]  /*20f0*/  @P2 IMAD.WIDE.U32 R26, R22, R14, RZ ;  /* 0x0000000e161a2225 */ /* 0x004fc800078e00ff */
[----:B------:R-:W-:Y:S01]  /*2100*/  @P2 IMAD R14, R23, R14, RZ ;  /* 0x0000000e170e2224 */ /* 0x000fe200078e02ff */
[----:B---3--:R-:W-:Y:S01]  /*2110*/  LEA R194, P0, R24, R30, 0x1 ;  /* 0x0000001e18c27211 */ /* 0x008fe200078008ff */
[-C--:B----4-:R-:W-:Y:S02]  /*2120*/  @!P2 IMAD R19, R33, R205.reuse, RZ ;  /* 0x000000cd2113a224 */ /* 0x090fe400078e02ff */
[----:B------:R-:W-:-:S04]  /*2130*/  @!P2 IMAD.WIDE.U32 R32, R32, R205, RZ ;  /* 0x000000cd2020a225 */ /* 0x000fc800078e00ff */
[----:B------:R-:W-:Y:S02]  /*2140*/  @!P2 IMAD.MOV.U32 R12, RZ, RZ, R32 ;  /* 0x000000ffff0ca224 */ /* 0x000fe400078e0020 */
[----:B------:R-:W-:Y:S01]  /*2150*/  @P2 IMAD.MOV.U32 R12, RZ, RZ, R26 ;  /* 0x000000ffff0c2224 */ /* 0x000fe200078e001a */
[----:B------:R-:W-:Y:S01]  /*2160*/  LEA.HI.X R195, R24, R31, R13, 0x1, P0 ;  /* 0x0000001f18c37211 */ /* 0x000fe200000f0c0d */
[----:B------:R-:W-:Y:S01]  /*2170*/  @!P2 IMAD.IADD R19, R33, 0x1, R19 ;  /* 0x000000012113a824 */ /* 0x000fe200078e0213 */
[----:B------:R-:W-:Y:S02]  /*2180*/  @P2 IADD3 R19, PT, PT, R27, R14, RZ ;  /* 0x0000000e1b132210 */ /* 0x000fe40007ffe0ff */
[----:B------:R-:W-:-:S05]  /*2190*/  IADD3 R14, P0, PT, R203, R12, RZ ;  /* 0x0000000ccb0e7210 */ /* 0x000fca0007f1e0ff */
[----:B------:R-:W-:Y:S01]  /*21a0*/  IMAD.X R15, RZ, RZ, R19, P0 ;  /* 0x000000ffff0f7224 */ /* 0x000fe200000e0613 */
[----:B------:R-:W-:Y:S01]  /*21b0*/  ISETP.GE.AND P0, PT, R140, R185, PT ;  /* 0x000000b98c00720c */ /* 0x000fe20003f06270 */
[----:B------:R-:W-:Y:S01]  /*21c0*/  IMAD R0, R17, R204, RZ ;  /* 0x000000cc11007224 */ /* 0x000fe200078e02ff */
        /* <DEDUP_REMOVED lines=33> */
.L_x_2297:
[----:B------:R3:W-:Y:S02]  /*23e0*/  STS.128 [R201+0x2000], RZ ;  /* 0x002000ffc9007388 */ /* 0x0007e40000000c00 */
.L_x_2296:
[----:B------:R-:W-:Y:S05]  /*23f0*/  BSYNC.RECONVERGENT B0 ;  /* 0x0000000000007941 */ /* 0x000fea0003800200 */
.L_x_2295:
[----:B------:R-:W-:Y:S01]  /*2400*/  IADD3 R4, PT, PT, R140, 0x20, RZ ;  /* 0x000000208c047810 */ /* 0x000fe20007ffe0ff */
[----:B------:R-:W-:Y:S03]  /*2410*/  BSSY.RECONVERGENT B0, `(.L_x_2298) ;  /* 0x0000021000007945 */ /* 0x000fe60003800200 */
[----:B------:R-:W-:-:S13]  /*2420*/  ISETP.GE.AND P0, PT, R4, R185, PT ;  /* 0x000000b90400720c */ /* 0x000fda0003f06270 */
[----:B------:R-:W-:Y:S05]  /*2430*/  @P0 BRA `(.L_x_2299) ;  /* 0x0000000000780947 */ /* 0x000fea0003800000 */
[----:B------:R-:W-:Y:S01]  /*2440*/  IADD3 R0, P0, PT, R8, 0x20, RZ ;  /* 0x0000002008007810 */ /* 0x000fe20007f1e0ff */
[----:B-12---:R-:W-:Y:S01]  /*2450*/  IMAD.MOV.U32 R12, RZ, RZ, R16 ;  /* 0x000000ffff0c7224 */ /* 0x006fe200078e0010 */
[----:B------:R-:W-:Y:S02]  /*2460*/  MOV R13, R15 ;  /* 0x0000000f000d7202 */ /* 0x000fe40000000f00 */
[-C--:B-----5:R-:W-:Y:S01]  /*2470*/  ISETP.GE.AND P1, PT, R203, R200.reuse, PT ;  /* 0x000000c8cb00720c */ /* 0x0a0fe20003f26270 */
        /* <DEDUP_REMOVED lines=25> */
.L_x_2300:
[----:B------:R4:W-:Y:S02]  /*2610*/  STS.128 [R201+0x2800], RZ ;  /* 0x002800ffc9007388 */ /* 0x0009e40000000c00 */
.L_x_2299:
[----:B------:R-:W-:Y:S05]  /*2620*/  BSYNC.RECONVERGENT B0 ;  /* 0x0000000000007941 */ /* 0x000fea0003800200 */
.L_x_2298:
[----:B------:R-:W-:Y:S01]  /*2630*/  VIADD R55, R53, 0xffffffff ;  /* 0xffffffff35377836 */ /* 0x000fe20000000000 */
[----:B------:R-:W-:Y:S04]  /*2640*/  BSSY.RECONVERGENT B0, `(.L_x_2301) ;  /* 0x000001d000007945 */ /* 0x000fe80003800200 */
[----:B------:R-:W-:-:S05]  /*2650*/  SHF.L.U32 R54, R55, 0x7, RZ ;  /* 0x0000000737367819 */ /* 0x000fca00000006ff */
[----:B-12---:R-:W-:-:S05]  /*2660*/  IMAD.IADD R9, R137, 0x1, -R54 ;  /* 0x0000000189097824 */ /* 0x006fca00078e0a36 */
[----:B------:R-:W-:-:S13]  /*2670*/  ISETP.GE.AND P3, PT, R140, R9, PT ;  /* 0x000000098c00720c */ /* 0x000fda0003f66270 */
[----:B------:R-:W-:Y:S05]  /*2680*/  @P3 BRA `(.L_x_2302) ;  /* 0x0000000000603947 */ /* 0x000fea0003800000 */
[-C--:B-----5:R-:W-:Y:S02]  /*2690*/  ISETP.GE.AND P1, PT, R203, R200.reuse, PT ;  /* 0x000000c8cb00720c */ /* 0x0a0fe40003f26270 */
        /* <DEDUP_REMOVED lines=22> */
.L_x_2303:
[----:B------:R2:W-:Y:S02]  /*2800*/  STS.128 [R201+0x7000], RZ ;  /* 0x007000ffc9007388 */ /* 0x0005e40000000c00 */
.L_x_2302:
[----:B------:R-:W-:Y:S05]  /*2810*/  BSYNC.RECONVERGENT B0 ;  /* 0x0000000000007941 */ /* 0x000fea0003800200 */
.L_x_2301:
[----:B------:R-:W-:Y:S01]  /*2820*/  ISETP.GE.AND P0, PT, R4, R9, PT ;  /* 0x000000090400720c */ /* 0x000fe20003f06270 */
[----:B------:R-:W-:-:S12]  /*2830*/  BSSY.RECONVERGENT B0, `(.L_x_2304) ;  /* 0x000001a000007945 */ /* 0x000fd80003800200 */
[----:B------:R-:W-:Y:S05]  /*2840*/  @P0 BRA `(.L_x_2305) ;  /* 0x0000000000600947 */ /* 0x000fea0003800000 */
[C---:B------:R-:W-:Y:S01]  /*2850*/  IMAD.SHL.U32 R0, R186.reuse, 0x20, RZ ;  /* 0x00000020ba007824 */ /* 0x040fe200078e00ff */
[-C--:B-----5:R-:W-:Y:S02]  /*2860*/  ISETP.GE.AND P1, PT, R203, R200.reuse, PT ;  /* 0x000000c8cb00720c */ /* 0x0a0fe40003f26270 */
        /* <DEDUP_REMOVED lines=21> */
.L_x_2306:
[----:B------:R1:W-:Y:S02]  /*29c0*/  STS.128 [R201+0x7800], RZ ;  /* 0x007800ffc9007388 */ /* 0x0003e40000000c00 */
.L_x_2305:
[----:B------:R-:W-:Y:S05]  /*29d0*/  BSYNC.RECONVERGENT B0 ;  /* 0x0000000000007941 */ /* 0x000fea0003800200 */
.L_x_2304:
[----:B-1---5:R-:W-:Y:S01]  /*29e0*/  IADD3 R10, PT, PT, R140, 0x40, RZ ;  /* 0x000000408c0a7810 */ /* 0x022fe20007ffe0ff */
        /* <DEDUP_REMOVED lines=24> */
.L_x_2309:
[----:B------:R1:W-:Y:S02]  /*2b70*/  STS.128 [R201+0x8000], RZ ;  /* 0x008000ffc9007388 */ /* 0x0003e40000000c00 */
.L_x_2308:
[----:B------:R-:W-:Y:S05]  /*2b80*/  BSYNC.RECONVERGENT B0 ;  /* 0x0000000000007941 */ /* 0x000fea0003800200 */
.L_x_2307:
        /* <DEDUP_REMOVED lines=26> */
.L_x_2311:
[----:B------:R-:W-:Y:S05]  /*2d30*/  BSYNC.RECONVERGENT B0 ;  /* 0x0000000000007941 */ /* 0x000fea0003800200 */
.L_x_2310:
        /* <DEDUP_REMOVED lines=29> */
.L_x_2314:
[----:B------:R1:W-:Y:S01]  /*2f10*/  STS.128 [R201+0xd000], RZ ;  /* 0x00d000ffc9007388 */ /* 0x0003e20000000c00 */
[----:B------:R-:W-:Y:S05]  /*2f20*/  BRA `(.L_x_2315) ;  /* 0x00000000000c7947 */ /* 0x000fea0003800000 */
.L_x_2313:
[----:B------:R1:W-:Y:S04]  /*2f30*/  STS.128 [R201+0x9000], RZ ;  /* 0x009000ffc9007388 */ /* 0x0003e80000000c00 */
[----:B------:R1:W-:Y:S04]  /*2f40*/  STS.128 [R201+0xb000], RZ ;  /* 0x00b000ffc9007388 */ /* 0x0003e80000000c00 */
[----:B------:R1:W-:Y:S02]  /*2f50*/  STS.128 [R201+0xd000], RZ ;  /* 0x00d000ffc9007388 */ /* 0x0003e40000000c00 */
.L_x_2315:
[----:B------:R-:W-:Y:S05]  /*2f60*/  BSYNC.RECONVERGENT B0 ;  /* 0x0000000000007941 */ /* 0x000fea0003800200 */
.L_x_2312:
        /* <DEDUP_REMOVED lines=29> */
.L_x_2318:
[----:B------:R1:W-:Y:S02]  /*3140*/  STS.128 [R201+0xd800], RZ ;  /* 0x00d800ffc9007388 */ /* 0x0003e40000000c00 */
.L_x_2317:
[----:B------:R-:W-:Y:S05]  /*3150*/  BSYNC.RECONVERGENT B0 ;  /* 0x0000000000007941 */ /* 0x000fea0003800200 */
.L_x_2316:
        /* <DEDUP_REMOVED lines=27> */
.L_x_2321:
[----:B------:R1:W-:Y:S02]  /*3310*/  STS.128 [R201+0xe000], RZ ;  /* 0x00e000ffc9007388 */ /* 0x0003e40000000c00 */
.L_x_2320:
[----:B------:R-:W-:Y:S05]  /*3320*/  BSYNC.RECONVERGENT B0 ;  /* 0x0000000000007941 */ /* 0x000fea0003800200 */
.L_x_2319:
        /* <DEDUP_REMOVED lines=31> */
.L_x_2324:
[----:B------:R1:W-:Y:S02]  /*3520*/  STS.128 [R201+0xe800], RZ ;  /* 0x00e800ffc9007388 */ /* 0x0003e40000000c00 */
.L_x_2323:
[----:B------:R-:W-:Y:S05]  /*3530*/  BSYNC.RECONVERGENT B0 ;  /* 0x0000000000007941 */ /* 0x000fea0003800200 */
.L_x_2322:
[--C-:B------:R-:W-:Y:S01]  /*3540*/  IMAD R184, R7, 0x2, R6.reuse ;  /* 0x0000000207b87824 */ /* 0x100fe200078e0206 */
[----:B------:R-:W0:Y:S01]  /*3550*/  LDGDEPBAR ;  /* 0x00000000000079af */ /* 0x000e220000000000 */
[----:B------:R-:W-:Y:S01]  /*3560*/  IMAD R183, R183, 0x2, R6 ;  /* 0x00000002b7b77824 */ /* 0x000fe200078e0206 */
[----:B------:R-:W-:Y:S01]  /*3570*/  LOP3.LUT R7, R140, 0x7, RZ, 0xc0, !PT ;  /* 0x000000078c077812 */ /* 0x000fe200078ec0ff */
[C---:B------:R-:W-:Y:S01]  /*3580*/  IMAD R182, R4.reuse, 0x2, R184 ;  /* 0x0000000204b67824 */ /* 0x040fe200078e02b8 */
[----:B------:R-:W-:Y:S01]  /*3590*/  LDSM.16.M88.4 R72, [R184] ;  /* 0x00000000b848783b */ /* 0x000fe20000000200 */
[----:B------:R-:W-:Y:S01]  /*35a0*/  IMAD R180, R4, 0x2, R183 ;  /* 0x0000000204b47824 */ /* 0x000fe200078e02b7 */
[----:B------:R-:W-:Y:S01]  /*35b0*/  LOP3.LUT R7, R7, 0x1f0, R136, 0xf8, !PT ;  /* 0x000001f007077812 */ /* 0x000fe200078ef888 */
[----:B------:R-:W-:Y:S01]  /*35c0*/  BSSY.RECONVERGENT B1, `(.L_x_2325) ;  /* 0x000013f000017945 */ /* 0x000fe20003800200 */
[----:B------:R-:W2:Y:S01]  /*35d0*/  LDSM.16.M88.4 R24, [R183+0x3000] ;  /* 0x00300000b718783b */ /* 0x000ea20000000200 */
[----:B------:R-:W-:-:S02]  /*35e0*/  ISETP.GT.AND P0, PT, R55, R190, PT ;  /* 0x000000be3700720c */ /* 0x000fc40003f04270 */
[----:B-----5:R-:W-:Y:S01]  /*35f0*/  IADD3 R0, PT, PT, R0, R137, -R139 ;  /* 0x0000008900007210 */ /* 0x020fe20007ffe88b */
[----:B------:R-:W3:Y:S01]  /*3600*/  LDSM.16.M88.4 R16, [R183+0x3400] ;  /* 0x00340000b710783b */ /* 0x000ee20000000200 */
[----:B------:R-:W-:Y:S01]  /*3610*/  IMAD.IADD R209, R202, 0x1, R7 ;  /* 0x00000001cad17824 */ /* 0x000fe200078e0207 */
[----:B------:R-:W-:Y:S01]  /*3620*/  IADD3 R52, PT, PT, R137, -R139, -R52 ;  /* 0x8000008b89347210 */ /* 0x000fe20007ffe834 */
[----:B------:R-:W-:Y:S01]  /*3630*/  IMAD.SHL.U32 R7, R197, 0x2, RZ ;  /* 0x00000002c5077824 */ /* 0x000fe200078e00ff */
[----:B-1----:R-:W1:Y:S01]  /*3640*/  LDSM.16.M88.4 R8, [R183+0x3800] ;  /* 0x00380000b708783b */ /* 0x002e620000000200 */
[C---:B------:R-:W-:Y:S02]  /*3650*/  IMAD.IADD R208, R209.reuse, 0x1, R0 ;  /* 0x00000001d1d07824 */ /* 0x040fe400078e0200 */
[----:B------:R-:W-:Y:S01]  /*3660*/  IMAD.IADD R209, R209, 0x1, R52 ;  /* 0x00000001d1d17824 */ /* 0x000fe200078e0234 */
[----:B------:R-:W-:Y:S01]  /*3670*/  LDSM.16.M88.4 R48, [R182] ;  /* 0x00000000b630783b */ /* 0x000fe20000000200 */
[----:B------:R-:W-:-:S02]  /*3680*/  LOP3.LUT R7, R7, 0x6, RZ, 0xc0, !PT ;  /* 0x0000000607077812 */ /* 0x000fc400078ec0ff */
[----:B------:R-:W-:Y:S01]  /*3690*/  VIADDMNMX R210, R208, 0x1, R137, PT ;  /* 0x00000001d0d27846 */ /* 0x000fe20003800189 */
[----:B------:R-:W4:Y:S01]  /*36a0*/  LDSM.16.M88.4 R44, [R180+0x3000] ;  /* 0x00300000b42c783b */ /* 0x000f220000000200 */
[----:B------:R-:W-:Y:S01]  /*36b0*/  VIMNMX R211, PT, PT, RZ, R209, !PT ;  /* 0x000000d1ffd37248 */ /* 0x000fe20007fe0100 */
[----:B------:R-:W-:Y:S01]  /*36c0*/  IMAD.IADD R0, R54, 0x1, R7 ;  /* 0x0000000136007824 */ /* 0x000fe200078e0207 */
[----:B------:R-:W-:Y:S01]  /*36d0*/  VIADDMNMX R208, R208, 0x9, R137, PT ;  /* 0x00000009d0d07846 */ /* 0x000fe20003800189 */
[----:B------:R-:W4:Y:S01]  /*36e0*/  LDSM.16.M88.4 R36, [R180+0x3400] ;  /* 0x00340000b424783b */ /* 0x000f220000000200 */
[----:B------:R-:W-:-:S03]  /*36f0*/  VIADDMNMX R209, R209, 0x8, RZ, !PT ;  /* 0x00000008d1d17846 */ /* 0x000fc600078001ff */
[----:B------:R-:W4:Y:S04]  /*3700*/  LDSM.16.M88.4 R32, [R180+0x3800] ;  /* 0x00380000b420783b */ /* 0x000f280000000200 */
[----:B------:R-:W4:Y:S04]  /*3710*/  LDSM.16.M88.4 R104, [R183+0x3c00] ;  /* 0x003c0000b768783b */ /* 0x000f280000000200 */
[----:B------:R-:W4:Y:S04]  /*3720*/  LDSM.16.M88.4 R96, [R183+0x4000] ;  /* 0x00400000b760783b */ /* 0x000f280000000200 */
[----:B------:R-:W4:Y:S01]  /*3730*/  LDSM.16.M88.4 R88, [R183+0x4400] ;  /* 0x00440000b758783b */ /* 0x000f220000000200 */
[C---:B--2---:R-:W-:Y:S03]  /*3740*/  HMMA.16816.F32.BF16 R28, R72.reuse, R24, RZ ;  /* 0x00000018481c723c */ /* 0x044fe600000418ff */
[----:B------:R-:W2:Y:S04]  /*3750*/  LDSM.16.M88.4 R80, [R183+0x4800] ;  /* 0x00480000b750783b */ /* 0x000ea80000000200 */
[----:B------:R-:W2:Y:S01]  /*3760*/  LDSM.16.M88.4 R56, [R183+0x4c00] ;  /* 0x004c0000b738783b */ /* 0x000ea20000000200 */
[C---:B---3--:R-:W-:Y:S03]  /*3770*/  HMMA.16816.F32.BF16 R20, R72.reuse, R16, RZ ;  /* 0x000000104814723c */ /* 0x048fe600000418ff */
[----:B------:R-:W3:Y:S04]  /*3780*/  LDSM.16.M88.4 R40, [R180+0x3c00] ;  /* 0x003c0000b428783b */ /* 0x000ee80000000200 */
[----:B------:R-:W-:Y:S01]  /*3790*/  LDSM.16.M88.4 R116, [R184+0x1000] ;  /* 0x00100000b874783b */ /* 0x000fe20000000200 */
[C---:B-1----:R-:W-:Y:S03]  /*37a0*/  HMMA.16816.F32.BF16 R12, R72.reuse, R8, RZ ;  /* 0x00000008480c723c */ /* 0x042fe600000418ff */
        /* <DEDUP_REMOVED lines=8> */
[----:B------:R-:W-:Y:S03]  /*3830*/  HMMA.16816.F32.BF16 R8, R72, R10, RZ ;  /* 0x0000000a4808723c */ /* 0x000fe600000418ff */
[----:B------:R-:W-:Y:S04]  /*3840*/  LDSM.16.M88.4 R132, [R184+0x2000] ;  /* 0x00200000b884783b */ /* 0x000fe80000000200 */
[----:B------:R-:W-:Y:S01]  /*3850*/  LDSM.16.M88.4 R128, [R183+0x7c00] ;  /* 0x007c0000b780783b */ /* 0x000fe20000000200 */
[C---:B----4-:R-:W-:Y:S08]  /*3860*/  HMMA.16816.F32.BF16 R28, R48.reuse, R44, R28 ;  /* 0x0000002c301c723c */ /* 0x050ff0000004181c */
[C---:B------:R-:W-:Y:S01]  /*3870*/  HMMA.16816.F32.BF16 R24, R48.reuse, R46, R24 ;  /* 0x0000002e3018723c */ /* 0x040fe20000041818 */
[----:B------:R-:W1:Y:S07]  /*3880*/  LDSM.16.M88.4 R44, [R180+0x4000] ;  /* 0x00400000b42c783b */ /* 0x000e6e0000000200 */
[C---:B------:R-:W-:Y:S08]  /*3890*/  HMMA.16816.F32.BF16 R20, R48.reuse, R36, R20 ;  /* 0x000000243014723c */ /* 0x040ff00000041814 */
[C---:B------:R-:W-:Y:S01]  /*38a0*/  HMMA.16816.F32.BF16 R16, R48.reuse, R38, R16 ;  /* 0x000000263010723c */ /* 0x040fe20000041810 */
[----:B------:R-:W4:Y:S07]  /*38b0*/  LDSM.16.M88.4 R36, [R180+0x4400] ;  /* 0x00440000b424783b */ /* 0x000f2e0000000200 */
[C---:B------:R-:W-:Y:S08]  /*38c0*/  HMMA.16816.F32.BF16 R12, R48.reuse, R32, R12 ;  /* 0x00000020300c723c */ /* 0x040ff0000004180c */
[----:B------:R-:W-:Y:S01]  /*38d0*/  HMMA.16816.F32.BF16 R8, R48, R34, R8 ;  /* 0x000000223008723c */ /* 0x000fe20000041808 */
[----:B------:R-:W4:Y:S07]  /*38e0*/  LDSM.16.M88.4 R32, [R180+0x4800] ;  /* 0x00480000b420783b */ /* 0x000f2e0000000200 */
[C---:B------:R-:W-:Y:S08]  /*38f0*/  HMMA.16816.F32.BF16 R108, R72.reuse, R104, RZ ;  /* 0x00000068486c723c */ /* 0x040ff000000418ff */
[C---:B------:R-:W-:Y:S08]  /*3900*/  HMMA.16816.F32.BF16 R100, R72.reuse, R96, RZ ;  /* 0x000000604864723c */ /* 0x040ff000000418ff */
[C---:B------:R-:W-:Y:S08]  /*3910*/  HMMA.16816.F32.BF16 R92, R72.reuse, R88, RZ ;  /* 0x00000058485c723c */ /* 0x040ff000000418ff */
[C---:B--2---:R-:W-:Y:S08]  /*3920*/  HMMA.16816.F32.BF16 R84, R72.reuse, R80, RZ ;  /* 0x000000504854723c */ /* 0x044ff000000418ff */
[C---:B------:R-:W-:Y:S08]  /*3930*/  HMMA.16816.F32.BF16 R104, R72.reuse, R106, RZ ;  /* 0x0000006a4868723c */ /* 0x040ff000000418ff */
[C---:B------:R-:W-:Y:S08]  /*3940*/  HMMA.16816.F32.BF16 R96, R72.reuse, R98, RZ ;  /* 0x000000624860723c */ /* 0x040ff000000418ff */
[C---:B------:R-:W-:Y:S08]  /*3950*/  HMMA.16816.F32.BF16 R88, R72.reuse, R90, RZ ;  /* 0x0000005a4858723c */ /* 0x040ff000000418ff */
[C---:B------:R-:W-:Y:S08]  /*3960*/  HMMA.16816.F32.BF16 R80, R72.reuse, R82, RZ ;  /* 0x000000524850723c */ /* 0x040ff000000418ff */
[C---:B------:R-:W-:Y:S08]  /*3970*/  HMMA.16816.F32.BF16 R76, R72.reuse, R56, RZ ;  /* 0x00000038484c723c */ /* 0x040ff000000418ff */
[----:B------:R-:W-:Y:S01]  /*3980*/  HMMA.16816.F32.BF16 R72, R72, R58, RZ ;  /* 0x0000003a4848723c */ /* 0x000fe200000418ff */
[----:B------:R-:W2:Y:S07]  /*3990*/  LDSM.16.M88.4 R56, [R180+0x4c00] ;  /* 0x004c0000b438783b */ /* 0x000eae0000000200 */
[C---:B---3--:R-:W-:Y:S08]  /*39a0*/  HMMA.16816.F32.BF16 R108, R48.reuse, R40, R108 ;  /* 0x00000028306c723c */ /* 0x048ff0000004186c */
[C---:B------:R-:W-:Y:S01]  /*39b0*/  HMMA.16816.F32.BF16 R104, R48.reuse, R42, R104 ;  /* 0x0000002a3068723c */ /* 0x040fe20000041868 */
[----:B------:R-:W3:Y:S07]  /*39c0*/  LDSM.16.M88.4 R40, [R183+0x5000] ;  /* 0x00500000b728783b */ /* 0x000eee0000000200 */
[C---:B-1----:R-:W-:Y:S08]  /*39d0*/  HMMA.16816.F32.BF16 R100, R48.reuse, R44, R100 ;  /* 0x0000002c3064723c */ /* 0x042ff00000041864 */
[C---:B------:R-:W-:Y:S01]  /*39e0*/  HMMA.16816.F32.BF16 R96, R48.reuse, R46, R96 ;  /* 0x0000002e3060723c */ /* 0x040fe20000041860 */
[----:B------:R-:W1:Y:S07]  /*39f0*/  LDSM.16.M88.4 R44, [R183+0x5400] ;  /* 0x00540000b72c783b */ /* 0x000e6e0000000200 */
[C---:B----4-:R-:W-:Y:S08]  /*3a00*/  HMMA.16816.F32.BF16 R92, R48.reuse, R36, R92 ;  /* 0x00000024305c723c */ /* 0x050ff0000004185c */
[C---:B------:R-:W-:Y:S01]  /*3a10*/  HMMA.16816.F32.BF16 R88, R48.reuse, R38, R88 ;  /* 0x000000263058723c */ /* 0x040fe20000041858 */
[----:B------:R-:W4:Y:S07]  /*3a20*/  LDSM.16.M88.4 R36, [R183+0x5800] ;  /* 0x00580000b724783b */ /* 0x000f2e0000000200 */
[C---:B------:R-:W-:Y:S08]  /*3a30*/  HMMA.16816.F32.BF16 R84, R48.reuse, R32, R84 ;  /* 0x000000203054723c */ /* 0x040ff00000041854 */
[C---:B------:R-:W-:Y:S01]  /*3a40*/  HMMA.16816.F32.BF16 R80, R48.reuse, R34, R80 ;  /* 0x000000223050723c */ /* 0x040fe20000041850 */
[----:B------:R-:W4:Y:S07]  /*3a50*/  LDSM.16.M88.4 R32, [R183+0x5c00] ;  /* 0x005c0000b720783b */ /* 0x000f2e0000000200 */
[C---:B--2---:R-:W-:Y:S08]  /*3a60*/  HMMA.16816.F32.BF16 R76, R48.reuse, R56, R76 ;  /* 0x00000038304c723c */ /* 0x044ff0000004184c */
[----:B------:R-:W-:Y:S01]  /*3a70*/  HMMA.16816.F32.BF16 R72, R48, R58, R72 ;  /* 0x0000003a3048723c */ /* 0x000fe20000041848 */
[----:B------:R-:W2:Y:S04]  /*3a80*/  LDSM.16.M88.4 R48, [R183+0x6000] ;  /* 0x00600000b730783b */ /* 0x000ea80000000200 */
[----:B------:R-:W-:Y:S03]  /*3a90*/  LDSM.16.M88.4 R56, [R180+0x6800] ;  /* 0x00680000b438783b */ /* 0x000fe60000000200 */
[C---:B---3--:R-:W-:Y:S08]  /*3aa0*/  HMMA.16816.F32.BF16 R28, R116.reuse, R40, R28 ;  /* 0x00000028741c723c */ /* 0x048ff0000004181c */
[C---:B------:R-:W-:Y:S01]  /*3ab0*/  HMMA.16816.F32.BF16 R24, R116.reuse, R42, R24 ;  /* 0x0000002a7418723c */ /* 0x040fe20000041818 */
[----:B------:R-:W3:Y:S07]  /*3ac0*/  LDSM.16.M88.4 R40, [R183+0x6400] ;  /* 0x00640000b728783b */ /* 0x000eee0000000200 */
[C---:B-1----:R-:W-:Y:S08]  /*3ad0*/  HMMA.16816.F32.BF16 R20, R116.reuse, R44, R20 ;  /* 0x0000002c7414723c */ /* 0x042ff00000041814 */
[C---:B------:R-:W-:Y:S01]  /*3ae0*/  HMMA.16816.F32.BF16 R16, R116.reuse, R46, R16 ;  /* 0x0000002e7410723c */ /* 0x040fe20000041810 */
[----:B------:R-:W-:Y:S07]  /*3af0*/  LDSM.16.M88.4 R44, [R182+0x1000] ;  /* 0x00100000b62c783b */ /* 0x000fee0000000200 */
[C---:B----4-:R-:W-:Y:S08]  /*3b00*/  HMMA.16816.F32.BF16 R12, R116.reuse, R36, R12 ;  /* 0x00000024740c723c */ /* 0x050ff0000004180c */
        /* <DEDUP_REMOVED lines=11> */
[C---:B-1----:R-:W-:Y:S08]  /*3bc0*/  HMMA.16816.F32.BF16 R20, R44.reuse, R36, R20 ;  /* 0x000000242c14723c */ /* 0x042ff00000041814 */
[C---:B------:R-:W-:Y:S01]  /*3bd0*/  HMMA.16816.F32.BF16 R16, R44.reuse, R38, R16 ;  /* 0x000000262c10723c */ /* 0x040fe20000041810 */
[----:B------:R-:W1:Y:S07]  /*3be0*/  LDSM.16.M88.4 R36, [R183+0x7400] ;  /* 0x00740000b724783b */ /* 0x000e6e0000000200 */
[C---:B----4-:R-:W-:Y:S08]  /*3bf0*/  HMMA.16816.F32.BF16 R12, R44.reuse, R32, R12 ;  /* 0x000000202c0c723c */ /* 0x050ff0000004180c */
[----:B------:R-:W-:Y:S01]  /*3c00*/  HMMA.16816.F32.BF16 R8, R44, R34, R8 ;  /* 0x000000222c08723c */ /* 0x000fe20000041808 */
[----:B------:R-:W4:Y:S07]  /*3c10*/  LDSM.16.M88.4 R32, [R183+0x7800] ;  /* 0x00780000b720783b */ /* 0x000f2e0000000200 */
[C---:B------:R-:W-:Y:S08]  /*3c20*/  HMMA.16816.F32.BF16 R84, R116.reuse, R124, R84 ;  /* 0x0000007c7454723c */ /* 0x040ff00000041854 */
[C---:B------:R-:W-:Y:S01]  /*3c30*/  HMMA.16816.F32.BF16 R80, R116.reuse, R126, R80 ;  /* 0x0000007e7450723c */ /* 0x040fe20000041850 */
[----:B------:R-:W4:Y:S07]  /*3c40*/  LDSM.16.M88.4 R124, [R183+0x8000] ;  /* 0x00800000b77c783b */ /* 0x000f2e0000000200 */
[C---:B------:R-:W-:Y:S08]  /*3c50*/  HMMA.16816.F32.BF16 R76, R116.reuse, R120, R76 ;  /* 0x00000078744c723c */ /* 0x040ff0000004184c */
[----:B------:R-:W-:Y:S01]  /*3c60*/  HMMA.16816.F32.BF16 R72, R116, R122, R72 ;  /* 0x0000007a7448723c */ /* 0x000fe20000041848 */
[----:B------:R-:W4:Y:S04]  /*3c70*/  LDSM.16.M88.4 R120, [R183+0x8400] ;  /* 0x00840000b778783b */ /* 0x000f280000000200 */
[----:B------:R-:W4:Y:S03]  /*3c80*/  LDSM.16.M88.4 R116, [R183+0x8800] ;  /* 0x00880000b774783b */ /* 0x000f260000000200 */
        /* <DEDUP_REMOVED lines=18> */
[----:B------:R-:W2:Y:S03]  /*3db0*/  LDSM.16.M88.4 R44, [R180+0x8000] ;  /* 0x00800000b42c783b */ /* 0x000ea60000000200 */
[C---:B---3--:R-:W-:Y:S08]  /*3dc0*/  HMMA.16816.F32.BF16 R28, R132.reuse, R40, R28 ;  /* 0x00000028841c723c */ /* 0x048ff0000004181c */
[C---:B------:R-:W-:Y:S01]  /*3dd0*/  HMMA.16816.F32.BF16 R24, R132.reuse, R42, R24 ;  /* 0x0000002a8418723c */ /* 0x040fe20000041818 */
[----:B------:R-:W3:Y:S07]  /*3de0*/  LDSM.16.M88.4 R40, [R180+0x8400] ;  /* 0x00840000b428783b */ /* 0x000eee0000000200 */
[C---:B-1----:R-:W-:Y:S08]  /*3df0*/  HMMA.16816.F32.BF16 R20, R132.reuse, R36, R20 ;  /* 0x000000248414723c */ /* 0x042ff00000041814 */
[C---:B------:R-:W-:Y:S01]  /*3e00*/  HMMA.16816.F32.BF16 R16, R132.reuse, R38, R16 ;  /* 0x000000268410723c */ /* 0x040fe20000041810 */
[----:B------:R-:W1:Y:S07]  /*3e10*/  LDSM.16.M88.4 R36, [R180+0x8800] ;  /* 0x00880000b424783b */ /* 0x000e6e0000000200 */
        /* <DEDUP_REMOVED lines=18> */
[C---:B------:R-:W-:Y:S08]  /*3f40*/  HMMA.16816.F32.BF16 R12, R68.reuse, R56, R12 ;  /* 0x00000038440c723c */ /* 0x040ff0000004180c */
[C---:B------:R-:W-:Y:S08]  /*3f50*/  HMMA.16816.F32.BF16 R8, R68.reuse, R58, R8 ;  /* 0x0000003a4408723c */ /* 0x040ff00000041808 */
[C---:B--2---:R-:W-:Y:S08]  /*3f60*/  HMMA.16816.F32.BF16 R108, R68.reuse, R48, R108 ;  /* 0x00000030446c723c */ /* 0x044ff0000004186c */
[C---:B------:R-:W-:Y:S08]  /*3f70*/  HMMA.16816.F32.BF16 R104, R68.reuse, R50, R104 ;  /* 0x000000324468723c */ /* 0x040ff00000041868 */
[C---:B------:R-:W-:Y:S08]  /*3f80*/  HMMA.16816.F32.BF16 R100, R68.reuse, R44, R100 ;  /* 0x0000002c4464723c */ /* 0x040ff00000041864 */
[C---:B------:R-:W-:Y:S08]  /*3f90*/  HMMA.16816.F32.BF16 R96, R68.reuse, R46, R96 ;  /* 0x0000002e4460723c */ /* 0x040ff00000041860 */
[C---:B---3--:R-:W-:Y:S08]  /*3fa0*/  HMMA.16816.F32.BF16 R92, R68.reuse, R40, R92 ;  /* 0x00000028445c723c */ /* 0x048ff0000004185c */
[C---:B------:R-:W-:Y:S08]  /*3fb0*/  HMMA.16816.F32.BF16 R88, R68.reuse, R42, R88 ;  /* 0x0000002a4458723c */ /* 0x040ff00000041858 */
[C---:B-1----:R-:W-:Y:S08]  /*3fc0*/  HMMA.16816.F32.BF16 R84, R68.reuse, R36, R84 ;  /* 0x000000244454723c */ /* 0x042ff00000041854 */
[C---:B------:R-:W-:Y:S08]  /*3fd0*/  HMMA.16816.F32.BF16 R80, R68.reuse, R38, R80 ;  /* 0x000000264450723c */ /* 0x040ff00000041850 */
[C---:B----4-:R-:W-:Y:S08]  /*3fe0*/  HMMA.16816.F32.BF16 R76, R68.reuse, R32, R76 ;  /* 0x00000020444c723c */ /* 0x050ff0000004184c */
[----:B------:R-:W-:Y:S01]  /*3ff0*/  HMMA.16816.F32.BF16 R72, R68, R34, R72 ;  /* 0x000000224448723c */ /* 0x000fe20000041848 */
[----:B------:R-:W-:Y:S06]  /*4000*/  BAR.SYNC.DEFER_BLOCKING 0x0 ;  /* 0x0000000000007b1d */ /* 0x000fec0000010000 */
[----:B------:R-:W-:-:S13]  /*4010*/  @!P0 BRA `(.L_x_2326) ;  /* 0x0000000800648947 */ /* 0x000fda0003800000 */
        /* <DEDUP_REMOVED lines=13> */
.L_x_2328:
        /* <DEDUP_REMOVED lines=16> */
[----:B------:R-:W-:Y:S02]  /*41f0*/  ISETP.GE.AND P0, PT, R38, RZ, PT ;  /* 0x000000ff2600720c */ /* 0x000fe40003f06270 */
[----:B------:R-:W2:Y:S01]  /*4200*/  LD.E.64 R38, desc[UR4][R2.64+0x20] ;  /* 0x0000200402267980 */ /* 0x000ea2000c101b00 */
        /* <DEDUP_REMOVED lines=42> */
.L_x_2329:
[----:B------:R-:W-:Y:S05]  /*44b0*/  BSYNC.RECONVERGENT B0 ;  /* 0x0000000000007941 */ /* 0x000fea0003800200 */
.L_x_2327:
        /* <DEDUP_REMOVED lines=76> */
.L_x_2331:
[----:B------:R3:W-:Y:S02]  /*4980*/  STS.128 [R201+0x8800], RZ ;  /* 0x008800ffc9007388 */ /* 0x0007e40000000c00 */
.L_x_2332:
[----:B------:R-:W-:Y:S05]  /*4990*/  BSYNC.RECONVERGENT B0 ;  /* 0x0000000000007941 */ /* 0x000fea0003800200 */
.L_x_2330:
[----:B------:R-:W0:Y:S02]  /*49a0*/  LDGDEPBAR ;  /* 0x00000000000079af */ /* 0x000e240000000000 */
.L_x_2326:
[----:B------:R-:W-:Y:S05]  /*49b0*/  BSYNC.RECONVERGENT B1 ;  /* 0x0000000000017941 */ /* 0x000fea0003800200 */
.L_x_2325:
[----:B------:R-:W4:Y:S01]  /*49c0*/  LD.E R57, desc[UR4][R2.64+0xdc] ;  /* 0x0000dc0402397980 */ /* 0x000f22000c101900 */
[C---:B------:R-:W-:Y:S02]  /*49d0*/  VIADD R7, R0.reuse, 0x1 ;  /* 0x0000000100077836 */ /* 0x040fe40000000000 */
[----:B------:R-:W-:-:S03]  /*49e0*/  VIADD R32, R0, 0x8 ;  /* 0x0000000800207836 */ /* 0x000fc60000000000 */
[C---:B------:R-:W-:Y:S02]  /*49f0*/  ISETP.GE.AND P0, PT, R7.reuse, R211, PT ;  /* 0x000000d30700720c */ /* 0x040fe40003f06270 */
[----:B------:R-:W-:Y:S02]  /*4a00*/  ISETP.GE.AND P2, PT, R7, R209, PT ;  /* 0x000000d10700720c */ /* 0x000fe40003f46270 */
[----:B------:R-:W-:Y:S02]  /*4a10*/  FSEL R29, R29, -INF , P0 ;  /* 0xff8000001d1d7808 */ /* 0x000fe40000000000 */
[----:B------:R-:W-:Y:S02]  /*4a20*/  ISETP.GE.AND P0, PT, R32, R211, PT ;  /* 0x000000d32000720c */ /* 0x000fe40003f06270 */
[C---:B------:R-:W-:Y:S02]  /*4a30*/  ISETP.GE.AND P3, PT, R7.reuse, R210, PT ;  /* 0x000000d20700720c */ /* 0x040fe40003f66270 */
[----:B------:R-:W-:Y:S01]  /*4a40*/  ISETP.GE.AND P6, PT, R7, R208, PT ;  /* 0x000000d00700720c */ /* 0x000fe20003fc6270 */
[----:B------:R-:W-:Y:S01]  /*4a50*/  VIADD R7, R0, 0x9 ;  /* 0x0000000900077836 */ /* 0x000fe20000000000 */
[----:B------:R-:W-:-:S02]  /*4a60*/  ISETP.GE.AND P5, PT, R32, R210, PT ;  /* 0x000000d22000720c */ /* 0x000fc40003fa6270 */
[----:B------:R-:W-:Y:S02]  /*4a70*/  FSEL R31, R31, -INF , P2 ;  /* 0xff8000001f1f7808 */ /* 0x000fe40001000000 */
[----:B------:R-:W-:Y:S02]  /*4a80*/  FSEL R24, R24, -INF , P0 ;  /* 0xff80000018187808 */ /* 0x000fe40000000000 */
[----:B------:R-:W-:Y:S02]  /*4a90*/  ISETP.GE.AND P1, PT, R32, R209, PT ;  /* 0x000000d12000720c */ /* 0x000fe40003f26270 */
[----:B------:R-:W-:Y:S02]  /*4aa0*/  FSEL R45, R31, -INF , !P6 ;  /* 0xff8000001f2d7808 */ /* 0x000fe40007000000 */
[----:B------:R-:W-:Y:S02]  /*4ab0*/  FSEL R43, R24, -INF , !P5 ;  /* 0xff800000182b7808 */ /* 0x000fe40006800000 */
[----:B------:R-:W-:Y:S01]  /*4ac0*/  FSEL R49, R29, -INF , !P3 ;  /* 0xff8000001d317808 */ /* 0x000fe20005800000 */
[----:B------:R-:W-:Y:S01]  /*4ad0*/  VIADD R29, R0, 0x10 ;  /* 0x00000010001d7836 */ /* 0x000fe20000000000 */
[----:B------:R-:W-:-:S02]  /*4ae0*/  ISETP.GE.AND P2, PT, R7, R211, PT ;  /* 0x000000d30700720c */ /* 0x000fc40003f46270 */
[C---:B------:R-:W-:Y:S02]  /*4af0*/  ISETP.GE.AND P0, PT, R7.reuse, R210, PT ;  /* 0x000000d20700720c */ /* 0x040fe40003f06270 */
[C---:B------:R-:W-:Y:S02]  /*4b00*/  ISETP.GE.AND P6, PT, R7.reuse, R209, PT ;  /* 0x000000d10700720c */ /* 0x040fe40003fc6270 */
[-C--:B------:R-:W-:Y:S01]  /*4b10*/  ISETP.GE.AND P5, PT, R7, R208.reuse, PT ;  /* 0x000000d00700720c */ /* 0x080fe20003fa6270 */
[----:B------:R-:W-:Y:S01]  /*4b20*/  VIADD R7, R0, 0x11 ;  /* 0x0000001100077836 */ /* 0x000fe20000000000 */
[----:B------:R-:W-:Y:S02]  /*4b30*/  ISETP.GE.AND P3, PT, R32, R208, PT ;  /* 0x000000d02000720c */ /* 0x000fe40003f66270 */
[----:B------:R-:W-:Y:S02]  /*4b40*/  FSEL R26, R26, -INF , P1 ;  /* 0xff8000001a1a7808 */ /* 0x000fe40000800000 */
[----:B------:R-:W-:-:S02]  /*4b50*/  FSEL R27, R27, -INF , P6 ;  /* 0xff8000001b1b7808 */ /* 0x000fc40003000000 */
[----:B------:R-:W-:Y:S02]  /*4b60*/  FSEL R69, R26, -INF , !P3 ;  /* 0xff8000001a457808 */ /* 0x000fe40005800000 */
[C---:B------:R-:W-:Y:S02]  /*4b70*/  ISETP.GE.AND P1, PT, R29.reuse, R211, PT ;  /* 0x000000d31d00720c */ /* 0x040fe40003f26270 */
[----:B------:R-:W-:Y:S02]  /*4b80*/  ISETP.GE.AND P3, PT, R29, R209, PT ;  /* 0x000000d11d00720c */ /* 0x000fe40003f66270 */
[----:B------:R-:W-:Y:S02]  /*4b90*/  ISETP.GE.AND P6, PT, R7, R211, PT ;  /* 0x000000d30700720c */ /* 0x000fe40003fc6270 */
[----:B------:R-:W-:Y:S02]  /*4ba0*/  FSEL R25, R25, -INF , P2 ;  /* 0xff80000019197808 */ /* 0x000fe40001000000 */
[----:B------:R-:W-:Y:S01]  /*4bb0*/  FSEL R47, R20, -INF , P1 ;  /* 0xff800000142f7808 */ /* 0x000fe20000800000 */
[----:B------:R-:W-:Y:S01]  /*4bc0*/  VIADD R20, R0, 0x19 ;  /* 0x0000001900147836 */ /* 0x000fe20000000000 */
[----:B------:R-:W-:-:S02]  /*4bd0*/  FSEL R22, R22, -INF , P3 ;  /* 0xff80000016167808 */ /* 0x000fc40001800000 */
[----:B------:R-:W-:Y:S02]  /*4be0*/  FSEL R21, R21, -INF , P6 ;  /* 0xff80000015157808 */ /* 0x000fe40003000000 */
[C---:B------:R-:W-:Y:S02]  /*4bf0*/  ISETP.GE.AND P1, PT, R7.reuse, R210, PT ;  /* 0x000000d20700720c */ /* 0x040fe40003f26270 */
[C---:B------:R-:W-:Y:S02]  /*4c00*/  ISETP.GE.AND P3, PT, R7.reuse, R209, PT ;  /* 0x000000d10700720c */ /* 0x040fe40003f66270 */
[----:B------:R-:W-:Y:S01]  /*4c10*/  ISETP.GE.AND P6, PT, R7, R208, PT ;  /* 0x000000d00700720c */ /* 0x000fe20003fc6270 */
[----:B------:R-:W-:Y:S01]  /*4c20*/  VIADD R7, R0, 0x18 ;  /* 0x0000001800077836 */ /* 0x000fe20000000000 */
[----:B------:R-:W-:Y:S02]  /*4c30*/  FSEL R113, R25, -INF , !P0 ;  /* 0xff80000019717808 */ /* 0x000fe40004000000 */
[----:B------:R-:W-:-:S02]  /*4c40*/  ISETP.GE.AND P2, PT, R29, R210, PT ;  /* 0x000000d21d00720c */ /* 0x000fc40003f46270 */
[----:B------:R-:W-:Y:S02]  /*4c50*/  ISETP.GE.AND P0, PT, R29, R208, PT ;  /* 0x000000d01d00720c */ /* 0x000fe40003f06270 */
[----:B------:R-:W-:Y:S02]  /*4c60*/  FSEL R71, R27, -INF , !P5 ;  /* 0xff8000001b477808 */ /* 0x000fe40006800000 */
[----:B------:R-:W-:Y:S02]  /*4c70*/  ISETP.GE.AND P5, PT, R7, R211, PT ;  /* 0x000000d30700720c */ /* 0x000fe40003fa6270 */
[----:B------:R-:W-:Y:S02]  /*4c80*/  FSEL R23, R23, -INF , P3 ;  /* 0xff80000017177808 */ /* 0x000fe40001800000 */
[----:B------:R-:W-:Y:S02]  /*4c90*/  FSEL R47, R47, -INF , !P2 ;  /* 0xff8000002f2f7808 */ /* 0x000fe40005000000 */
[----:B------:R-:W-:-:S02]  /*4ca0*/  FSEL R41, R22, -INF , !P0 ;  /* 0xff80000016297808 */ /* 0x000fc40004000000 */
[C---:B------:R-:W-:Y:S02]  /*4cb0*/  ISETP.GE.AND P3, PT, R7.reuse, R210, PT ;  /* 0x000000d20700720c */ /* 0x040fe40003f66270 */
[C---:B------:R-:W-:Y:S02]  /*4cc0*/  ISETP.GE.AND P0, PT, R7.reuse, R209, PT ;  /* 0x000000d10700720c */ /* 0x040fe40003f06270 */
[----:B------:R-:W-:Y:S02]  /*4cd0*/  ISETP.GE.AND P2, PT, R7, R208, PT ;  /* 0x000000d00700720c */ /* 0x000fe40003f46270 */
[----:B-12---:R-:W-:Y:S02]  /*4ce0*/  FSEL R39, R21, -INF , !P1 ;  /* 0xff80000015277808 */ /* 0x006fe40004800000 */
[----:B------:R-:W-:Y:S01]  /*4cf0*/  FSEL R7, R16, -INF , P5 ;  /* 0xff80000010077808 */ /* 0x000fe20002800000 */
[----:B------:R-:W-:Y:S01]  /*4d00*/  VIADD R16, R0, 0x20 ;  /* 0x0000002000107836 */ /* 0x000fe20000000000 */
[----:B------:R-:W-:-:S02]  /*4d10*/  ISETP.GE.AND P1, PT, R20, R211, PT ;  /* 0x000000d31400720c */ /* 0x000fc40003f26270 */
[----:B------:R-:W-:Y:S02]  /*4d20*/  FSEL R37, R23, -INF , !P6 ;  /* 0xff80000017257808 */ /* 0x000fe40007000000 */
[----:B------:R-:W-:Y:S02]  /*4d30*/  FSEL R7, R7, -INF , !P3 ;  /* 0xff80000007077808 */ /* 0x000fe40005800000 */
[C---:B------:R-:W-:Y:S02]  /*4d40*/  ISETP.GE.AND P6, PT, R20.reuse, R210, PT ;  /* 0x000000d21400720c */ /* 0x040fe40003fc6270 */
[C---:B------:R-:W-:Y:S02]  /*4d50*/  ISETP.GE.AND P5, PT, R20.reuse, R209, PT ;  /* 0x000000d11400720c */ /* 0x040fe40003fa6270 */
[----:B------:R-:W-:Y:S01]  /*4d60*/  ISETP.GE.AND P3, PT, R20, R208, PT ;  /* 0x000000d01400720c */ /* 0x000fe20003f66270 */
[----:B------:R-:W-:Y:S01]  /*4d70*/  VIADD R20, R0, 0x21 ;  /* 0x0000002100147836 */ /* 0x000fe20000000000 */
[----:B------:R-:W-:-:S02]  /*4d80*/  FSEL R18, R18, -INF , P0 ;  /* 0xff80000012127808 */ /* 0x000fc40000000000 */
[----:B------:R-:W-:Y:S02]  /*4d90*/  FSEL R17, R17, -INF , P1 ;  /* 0xff80000011117808 */ /* 0x000fe40000800000 */
[----:B------:R-:W-:Y:S02]  /*4da0*/  ISETP.GE.AND P0, PT, R16, R211, PT ;  /* 0x000000d31000720c */ /* 0x000fe40003f06270 */
[----:B------:R-:W-:Y:S02]  /*4db0*/  FSEL R23, R18, -INF , !P2 ;  /* 0xff80000012177808 */ /* 0x000fe40005000000 */
[----:B------:R-:W-:Y:S02]  /*4dc0*/  FSEL R17, R17, -INF , !P6 ;  /* 0xff80000011117808 */ /* 0x000fe40007000000 */
[C---:B------:R-:W-:Y:S02]  /*4dd0*/  ISETP.GE.AND P2, PT, R16.reuse, R210, PT ;  /* 0x000000d21000720c */ /* 0x040fe40003f46270 */
[----:B------:R-:W-:-:S02]  /*4de0*/  ISETP.GE.AND P1, PT, R16, R209, PT ;  /* 0x000000d11000720c */ /* 0x000fc40003f26270 */
[----:B------:R-:W-:Y:S01]  /*4df0*/  ISETP.GE.AND P6, PT, R16, R208, PT ;  /* 0x000000d01000720c */ /* 0x000fe20003fc6270 */
[----:B------:R-:W-:Y:S01]  /*4e00*/  VIADD R16, R0, 0x28 ;  /* 0x0000002800107836 */ /* 0x000fe20000000000 */
[----:B------:R-:W-:Y:S02]  /*4e10*/  FSEL R19, R19, -INF , P5 ;  /* 0xff80000013137808 */ /* 0x000fe40002800000 */
[----:B------:R-:W-:Y:S02]  /*4e20*/  ISETP.GE.AND P5, PT, R20, R211, PT ;  /* 0x000000d31400720c */ /* 0x000fe40003fa6270 */
[----:B------:R-:W-:Y:S02]  /*4e30*/  FSEL R12, R12, -INF , P0 ;  /* 0xff8000000c0c7808 */ /* 0x000fe40000000000 */
[----:B------:R-:W-:Y:S02]  /*4e40*/  FSEL R21, R19, -INF , !P3 ;  /* 0xff80000013157808 */ /* 0x000fe40005800000 */
[----:B------:R-:W-:-:S02]  /*4e50*/  ISETP.GE.AND P3, PT, R20, R210, PT ;  /* 0x000000d21400720c */ /* 0x000fc40003f66270 */
[----:B------:R-:W-:Y:S01]  /*4e60*/  FSEL R35, R12, -INF , !P2 ;  /* 0xff8000000c237808 */ /* 0x000fe20005000000 */
[----:B------:R-:W-:Y:S01]  /*4e70*/  VIADD R12, R0, 0x30 ;  /* 0x00000030000c7836 */ /* 0x000fe20000000000 */
[----:B------:R-:W-:Y:S01]  /*4e80*/  FSEL R33, R14, -INF , P1 ;  /* 0xff8000000e217808 */ /* 0x000fe20000800000 */
[----:B------:R-:W-:Y:S01]  /*4e90*/  VIADD R14, R0, 0x29 ;  /* 0x00000029000e7836 */ /* 0x000fe20000000000 */
[----:B------:R-:W-:Y:S02]  /*4ea0*/  FSEL R13, R13, -INF , P5 ;  /* 0xff8000000d0d7808 */ /* 0x000fe40002800000 */
[C---:B------:R-:W-:Y:S02]  /*4eb0*/  ISETP.GE.AND P1, PT, R16.reuse, R211, PT ;  /* 0x000000d31000720c */ /* 0x040fe40003f26270 */
[-C--:B------:R-:W-:Y:S02]  /*4ec0*/  ISETP.GE.AND P5, PT, R16, R209.reuse, PT ;  /* 0x000000d11000720c */ /* 0x080fe40003fa6270 */
[----:B------:R-:W-:-:S02]  /*4ed0*/  ISETP.GE.AND P0, PT, R20, R209, PT ;  /* 0x000000d11400720c */ /* 0x000fc40003f06270 */
[----:B------:R-:W-:Y:S02]  /*4ee0*/  FSEL R33, R33, -INF , !P6 ;  /* 0xff80000021217808 */ /* 0x000fe40007000000 */
[----:B------:R-:W-:Y:S02]  /*4ef0*/  FSEL R223, R13, -INF , !P3 ;  /* 0xff8000000ddf7808 */ /* 0x000fe40005800000 */
[C---:B------:R-:W-:Y:S02]  /*4f00*/  ISETP.GE.AND P6, PT, R16.reuse, R210, PT ;  /* 0x000000d21000720c */ /* 0x040fe40003fc6270 */
[----:B------:R-:W-:Y:S02]  /*4f10*/  ISETP.GE.AND P3, PT, R16, R208, PT ;  /* 0x000000d01000720c */ /* 0x000fe40003f66270 */
[----:B------:R-:W-:Y:S02]  /*4f20*/  FSEL R8, R8, -INF , P1 ;  /* 0xff80000008087808 */ /* 0x000fe40000800000 */
[----:B------:R-:W-:-:S02]  /*4f30*/  FSEL R10, R10, -INF , P5 ;  /* 0xff8000000a0a7808 */ /* 0x000fc40002800000 */
[----:B------:R-:W-:Y:S02]  /*4f40*/  ISETP.GE.AND P2, PT, R20, R208, PT ;  /* 0x000000d01400720c */ /* 0x000fe40003f46270 */
[----:B------:R-:W-:Y:S02]  /*4f50*/  FSEL R15, R15, -INF , P0 ;  /* 0xff8000000f0f7808 */ /* 0x000fe40000000000 */
[----:B------:R-:W-:Y:S02]  /*4f60*/  ISETP.GE.AND P1, PT, R14, R209, PT ;  /* 0x000000d10e00720c */ /* 0x000fe40003f26270 */
[-C--:B------:R-:W-:Y:S02]  /*4f70*/  ISETP.GE.AND P5, PT, R12, R211.reuse, PT ;  /* 0x000000d30c00720c */ /* 0x080fe40003fa6270 */
[----:B------:R-:W-:Y:S02]  /*4f80*/  ISETP.GE.AND P0, PT, R14, R211, PT ;  /* 0x000000d30e00720c */ /* 0x000fe40003f06270 */
[----:B------:R-:W-:Y:S01]  /*4f90*/  FSEL R31, R8, -INF , !P6 ;  /* 0xff800000081f7808 */ /* 0x000fe20007000000 */
[----:B------:R-:W-:Y:S01]  /*4fa0*/  VIADD R8, R0, 0x31 ;  /* 0x0000003100087836 */ /* 0x000fe20000000000 */
[----:B------:R-:W-:-:S02]  /*4fb0*/  FSEL R29, R10, -INF , !P3 ;  /* 0xff8000000a1d7808 */ /* 0x000fc40005800000 */
[----:B------:R-:W-:Y:S02]  /*4fc0*/  FSEL R219, R15, -INF , !P2 ;  /* 0xff8000000fdb7808 */ /* 0x000fe40005000000 */
[----:B------:R-:W-:Y:S02]  /*4fd0*/  ISETP.GE.AND P6, PT, R14, R208, PT ;  /* 0x000000d00e00720c */ /* 0x000fe40003fc6270 */
[-C--:B------:R-:W-:Y:S02]  /*4fe0*/  ISETP.GE.AND P3, PT, R12, R210.reuse, PT ;  /* 0x000000d20c00720c */ /* 0x080fe40003f66270 */
[----:B------:R-:W-:Y:S02]  /*4ff0*/  FSEL R11, R11, -INF , P1 ;  /* 0xff8000000b0b7808 */ /* 0x000fe40000800000 */
[----:B------:R-:W-:Y:S02]  /*5000*/  FSEL R108, R108, -INF , P5 ;  /* 0xff8000006c6c7808 */ /* 0x000fe40002800000 */
[----:B------:R-:W-:-:S02]  /*5010*/  ISETP.GE.AND P2, PT, R14, R210, PT ;  /* 0x000000d20e00720c */ /* 0x000fc40003f46270 */
[----:B------:R-:W-:Y:S02]  /*5020*/  FSEL R9, R9, -INF , P0 ;  /* 0xff80000009097808 */ /* 0x000fe40000000000 */
[----:B------:R-:W-:Y:S02]  /*5030*/  FSEL R217, R11, -INF , !P6 ;  /* 0xff8000000bd97808 */ /* 0x000fe40007000000 */
[----:B------:R-:W-:Y:S02]  /*5040*/  FSEL R215, R108, -INF , !P3 ;  /* 0xff8000006cd77808 */ /* 0x000fe40005800000 */
[----:B------:R-:W-:Y:S02]  /*5050*/  ISETP.GE.AND P0, PT, R12, R209, PT ;  /* 0x000000d10c00720c */ /* 0x000fe40003f06270 */
        /* <DEDUP_REMOVED lines=10> */
[----:B------:R-:W-:Y:S02]  /*5100*/  FSEL R111, R111, -INF , P5 ;  /* 0xff8000006f6f7808 */ /* 0x000fe40002800000 */
[C---:B------:R-:W-:Y:S02]  /*5110*/  ISETP.GE.AND P0, PT, R9.reuse, R211, PT ;  /* 0x000000d30900720c */ /* 0x040fe40003f06270 */
[----:B------:R-:W-:Y:S02]  /*5120*/  ISETP.GE.AND P1, PT, R9, R209, PT ;  /* 0x000000d10900720c */ /* 0x000fe40003f26270 */
[----:B------:R-:W-:Y:S02]  /*5130*/  ISETP.GE.AND P5, PT, R8, R211, PT ;  /* 0x000000d30800720c */ /* 0x000fe40003fa6270 */
[----:B------:R-:W-:Y:S02]  /*5140*/  FSEL R179, R110, -INF , !P2 ;  /* 0xff8000006eb37808 */ /* 0x000fe40005000000 */
[----:B------:R-:W-:-:S02]  /*5150*/  FSEL R125, R109, -INF , !P6 ;  /* 0xff8000006d7d7808 */ /* 0x000fc40007000000 */
[C---:B------:R-:W-:Y:S02]  /*5160*/  ISETP.GE.AND P2, PT, R9.reuse, R210, PT ;  /* 0x000000d20900720c */ /* 0x040fe40003f46270 */
[----:B------:R-:W-:Y:S01]  /*5170*/  ISETP.GE.AND P6, PT, R9, R208, PT ;  /* 0x000000d00900720c */ /* 0x000fe20003fc6270 */
[----:B------:R-:W-:Y:S01]  /*5180*/  VIADD R9, R0, 0x40 ;  /* 0x0000004000097836 */ /* 0x000fe20000000000 */
[----:B------:R-:W-:Y:S02]  /*5190*/  FSEL R133, R111, -INF , !P3 ;  /* 0xff8000006f857808 */ /* 0x000fe40005800000 */
[----:B------:R-:W-:Y:S02]  /*51a0*/  FSEL R104, R104, -INF , P0 ;  /* 0xff80000068687808 */ /* 0x000fe40000000000 */
[----:B------:R-:W-:Y:S02]  /*51b0*/  ISETP.GE.AND P3, PT, R8, R210, PT ;  /* 0x000000d20800720c */ /* 0x000fe40003f66270 */
[----:B------:R-:W-:-:S02]  /*51c0*/  FSEL R106, R106, -INF , P1 ;  /* 0xff8000006a6a7808 */ /* 0x000fc40000800000 */
[----:B------:R-:W-:Y:S02]  /*51d0*/  FSEL R105, R105, -INF , P5 ;  /* 0xff80000069697808 */ /* 0x000fe40002800000 */
[----:B------:R-:W-:Y:S02]  /*51e0*/  FSEL R193, R104, -INF , !P2 ;  /* 0xff80000068c17808 */ /* 0x000fe40005000000 */
[----:B------:R-:W-:Y:S02]  /*51f0*/  FSEL R177, R106, -INF , !P6 ;  /* 0xff8000006ab17808 */ /* 0x000fe40007000000 */
[----:B------:R-:W-:Y:S02]  /*5200*/  FSEL R127, R105, -INF , !P3 ;  /* 0xff800000697f7808 */ /* 0x000fe40005800000 */
[C---:B------:R-:W-:Y:S02]  /*5210*/  ISETP.GE.AND P0, PT, R8.reuse, R209, PT ;  /* 0x000000d10800720c */ /* 0x040fe40003f06270 */
[----:B------:R-:W-:Y:S01]  /*5220*/  ISETP.GE.AND P2, PT, R8, R208, PT ;  /* 0x000000d00800720c */ /* 0x000fe20003f46270 */
[----:B------:R-:W-:Y:S01]  /*5230*/  VIADD R8, R0, 0x41 ;  /* 0x0000004100087836 */ /* 0x000fe20000000000 */
[----:B------:R-:W-:-:S02]  /*5240*/  ISETP.GE.AND P1, PT, R9, R211, PT ;  /* 0x000000d30900720c */ /* 0x000fc40003f26270 */
[C---:B------:R-:W-:Y:S02]  /*5250*/  ISETP.GE.AND P6, PT, R9.reuse, R210, PT ;  /* 0x000000d20900720c */ /* 0x040fe40003fc6270 */
[C---:B------:R-:W-:Y:S02]  /*5260*/  ISETP.GE.AND P5, PT, R9.reuse, R209, PT ;  /* 0x000000d10900720c */ /* 0x040fe40003fa6270 */
[----:B------:R-:W-:Y:S01]  /*5270*/  ISETP.GE.AND P3, PT, R9, R208, PT ;  /* 0x000000d00900720c */ /* 0x000fe20003f66270 */
[----:B------:R-:W-:Y:S01]  /*5280*/  VIADD R9, R0, 0x48 ;  /* 0x0000004800097836 */ /* 0x000fe20000000000 */
[----:B------:R-:W-:Y:S02]  /*5290*/  FSEL R107, R107, -INF , P0 ;  /* 0xff8000006b6b7808 */ /* 0x000fe40000000000 */
[----:B------:R-:W-:Y:S02]  /*52a0*/  FSEL R100, R100, -INF , P1 ;  /* 0xff80000064647808 */ /* 0x000fe40000800000 */
[----:B------:R-:W-:-:S02]  /*52b0*/  FSEL R102, R102, -INF , P5 ;  /* 0xff80000066667808 */ /* 0x000fc40002800000 */
[C---:B------:R-:W-:Y:S02]  /*52c0*/  ISETP.GE.AND P0, PT, R8.reuse, R211, PT ;  /* 0x000000d30800720c */ /* 0x040fe40003f06270 */
[----:B------:R-:W-:Y:S02]  /*52d0*/  ISETP.GE.AND P1, PT, R8, R209, PT ;  /* 0x000000d10800720c */ /* 0x000fe40003f26270 */
[----:B------:R-:W-:Y:S02]  /*52e0*/  ISETP.GE.AND P5, PT, R9, R211, PT ;  /* 0x000000d30900720c */ /* 0x000fe40003fa6270 */
[----:B------:R-:W-:Y:S02]  /*52f0*/  FSEL R137, R107, -INF , !P2 ;  /* 0xff8000006b897808 */ /* 0x000fe40005000000 */
[----:B------:R-:W-:Y:S02]  /*5300*/  FSEL R175, R100, -INF , !P6 ;  /* 0xff80000064af7808 */ /* 0x000fe40007000000 */
[----:B------:R-:W-:-:S02]  /*5310*/  ISETP.GE.AND P2, PT, R8, R210, PT ;  /* 0x000000d20800720c */ /* 0x000fc40003f46270 */
[----:B------:R-:W-:Y:S01]  /*5320*/  ISETP.GE.AND P6, PT, R8, R208, PT ;  /* 0x000000d00800720c */ /* 0x000fe20003fc6270 */
[----:B------:R-:W-:Y:S01]  /*5330*/  VIADD R8, R0, 0x49 ;  /* 0x0000004900087836 */ /* 0x000fe20000000000 */
[----:B------:R-:W-:Y:S02]  /*5340*/  FSEL R171, R102, -INF , !P3 ;  /* 0xff80000066ab7808 */ /* 0x000fe40005800000 */
[----:B------:R-:W-:Y:S02]  /*5350*/  FSEL R101, R101, -INF , P0 ;  /* 0xff80000065657808 */ /* 0x000fe40000000000 */
[----:B------:R-:W-:Y:S02]  /*5360*/  ISETP.GE.AND P3, PT, R9, R210, PT ;  /* 0x000000d20900720c */ /* 0x000fe40003f66270 */
[----:B------:R-:W-:Y:S02]  /*5370*/  FSEL R103, R103, -INF , P1 ;  /* 0xff80000067677808 */ /* 0x000fe40000800000 */
[----:B------:R-:W-:-:S02]  /*5380*/  FSEL R96, R96, -INF , P5 ;  /* 0xff80000060607808 */ /* 0x000fc40002800000 */
[----:B------:R-:W-:Y:S02]  /*5390*/  ISETP.GE.AND P0, PT, R9, R209, PT ;  /* 0x000000d10900720c */ /* 0x000fe40003f06270 */
[----:B------:R-:W-:Y:S02]  /*53a0*/  FSEL R149, R101, -INF , !P2 ;  /* 0xff80000065957808 */ /* 0x000fe40005000000 */
[----:B------:R-:W-:Y:S02]  /*53b0*/  FSEL R159, R103, -INF , !P6 ;  /* 0xff800000679f7808 */ /* 0x000fe40007000000 */
[----:B------:R-:W-:Y:S02]  /*53c0*/  FSEL R151, R96, -INF , !P3 ;  /* 0xff80000060977808 */ /* 0x000fe40005800000 */
        /* <DEDUP_REMOVED lines=9> */
[----:B------:R-:W-:-:S02]  /*5460*/  FSEL R169, R98, -INF , !P2 ;  /* 0xff80000062a97808 */ /* 0x000fc40005000000 */
[----:B------:R-:W-:Y:S02]  /*5470*/  ISETP.GE.AND P0, PT, R9, R211, PT ;  /* 0x000000d30900720c */ /* 0x000fe40003f06270 */
[----:B------:R-:W-:Y:S02]  /*5480*/  FSEL R97, R97, -INF , P1 ;  /* 0xff80000061617808 */ /* 0x000fe40000800000 */
[----:B------:R-:W-:Y:S02]  /*5490*/  ISETP.GE.AND P2, PT, R9, R209, PT ;  /* 0x000000d10900720c */ /* 0x000fe40003f46270 */
[----:B------:R-:W-:Y:S02]  /*54a0*/  ISETP.GE.AND P5, PT, R8, R211, PT ;  /* 0x000000d30800720c */ /* 0x000fe40003fa6270 */
[----:B------:R-:W-:Y:S02]  /*54b0*/  FSEL R173, R97, -INF , !P6 ;  /* 0xff80000061ad7808 */ /* 0x000fe40007000000 */
[----:B------:R-:W-:-:S02]  /*54c0*/  FSEL R27, R92, -INF , P0 ;  /* 0xff8000005c1b7808 */ /* 0x000fc40000000000 */
[----:B------:R-:W-:Y:S02]  /*54d0*/  FSEL R94, R94, -INF , P2 ;  /* 0xff8000005e5e7808 */ /* 0x000fe40001000000 */
[----:B------:R-:W-:Y:S02]  /*54e0*/  FSEL R25, R93, -INF , P5 ;  /* 0xff8000005d197808 */ /* 0x000fe40002800000 */
[C---:B------:R-:W-:Y:S02]  /*54f0*/  ISETP.GE.AND P1, PT, R9.reuse, R210, PT ;  /* 0x000000d20900720c */ /* 0x040fe40003f26270 */
[----:B------:R-:W-:Y:S01]  /*5500*/  ISETP.GE.AND P6, PT, R9, R208, PT ;  /* 0x000000d00900720c */ /* 0x000fe20003fc6270 */
[----:B------:R-:W-:Y:S01]  /*5510*/  VIADD R9, R0, 0x58 ;  /* 0x0000005800097836 */ /* 0x000fe20000000000 */
[C---:B------:R-:W-:Y:S02]  /*5520*/  ISETP.GE.AND P0, PT, R8.reuse, R210, PT ;  /* 0x000000d20800720c */ /* 0x040fe40003f06270 */
[----:B------:R-:W-:-:S02]  /*5530*/  ISETP.GE.AND P2, PT, R8, R209, PT ;  /* 0x000000d10800720c */ /* 0x000fc40003f46270 */
[----:B------:R-:W-:Y:S01]  /*5540*/  ISETP.GE.AND P5, PT, R8, R208, PT ;  /* 0x000000d00800720c */ /* 0x000fe20003fa6270 */
[----:B------:R-:W-:Y:S01]  /*5550*/  VIADD R8, R0, 0x59 ;  /* 0x0000005900087836 */ /* 0x000fe20000000000 */
[----:B------:R-:W-:Y:S02]  /*5560*/  FSEL R95, R95, -INF , P2 ;  /* 0xff8000005f5f7808 */ /* 0x000fe40001000000 */
[----:B------:R-:W-:Y:S02]  /*5570*/  FSEL R163, R99, -INF , !P3 ;  /* 0xff80000063a37808 */ /* 0x000fe40005800000 */
[-C--:B------:R-:W-:Y:S02]  /*5580*/  ISETP.GE.AND P3, PT, R9, R211.reuse, PT ;  /* 0x000000d30900720c */ /* 0x080fe40003f66270 */
[----:B------:R-:W-:Y:S02]  /*5590*/  ISETP.GE.AND P2, PT, R8, R211, PT ;  /* 0x000000d30800720c */ /* 0x000fe40003f46270 */
[----:B------:R-:W-:-:S02]  /*55a0*/  FSEL R27, R27, -INF , !P1 ;  /* 0xff8000001b1b7808 */ /* 0x000fc40004800000 */
[----:B------:R-:W-:Y:S02]  /*55b0*/  ISETP.GE.AND P1, PT, R9, R209, PT ;  /* 0x000000d10900720c */ /* 0x000fe40003f26270 */
[----:B------:R-:W-:Y:S02]  /*55c0*/  FSEL R88, R88, -INF , P3 ;  /* 0xff80000058587808 */ /* 0x000fe40001800000 */
[----:B------:R-:W-:Y:S01]  /*55d0*/  FSEL R89, R89, -INF , P2 ;  /* 0xff80000059597808 */ /* 0x000fe20001000000 */
[C---:B------:R-:W-:Y:S01]  /*55e0*/  VIADD R11, R0.reuse, 0x60 ;  /* 0x00000060000b7836 */ /* 0x040fe20000000000 */
[C---:B------:R-:W-:Y:S02]  /*55f0*/  ISETP.GE.AND P3, PT, R9.reuse, R210, PT ;  /* 0x000000d20900720c */ /* 0x040fe40003f66270 */
[----:B------:R-:W-:Y:S01]  /*5600*/  ISETP.GE.AND P2, PT, R9, R208, PT ;  /* 0x000000d00900720c */ /* 0x000fe20003f46270 */
[----:B------:R-:W-:Y:S01]  /*5610*/  VIADD R9, R0, 0x61 ;  /* 0x0000006100097836 */ /* 0x000fe20000000000 */
[----:B------:R-:W-:-:S02]  /*5620*/  FSEL R90, R90, -INF , P1 ;  /* 0xff8000005a5a7808 */ /* 0x000fc40000800000 */
[-C--:B------:R-:W-:Y:S02]  /*5630*/  ISETP.GE.AND P1, PT, R8, R209.reuse, PT ;  /* 0x000000d10800720c */ /* 0x080fe40003f26270 */
[----:B------:R-:W-:Y:S02]  /*5640*/  FSEL R161, R94, -INF , !P6 ;  /* 0xff8000005ea17808 */ /* 0x000fe40007000000 */
[----:B------:R-:W-:Y:S01]  /*5650*/  FSEL R25, R25, -INF , !P0 ;  /* 0xff80000019197808 */ /* 0x000fe20004000000 */
[----:B------:R-:W-:Y:S01]  /*5660*/  VIADD R10, R0, 0x68 ;  /* 0x00000068000a7836 */ /* 0x000fe20000000000 */
[----:B------:R-:W-:Y:S02]  /*5670*/  ISETP.GE.AND P6, PT, R11, R209, PT ;  /* 0x000000d10b00720c */ /* 0x000fe40003fc6270 */
[----:B------:R-:W-:Y:S02]  /*5680*/  ISETP.GE.AND P0, PT, R9, R211, PT ;  /* 0x000000d30900720c */ /* 0x000fe40003f06270 */
[----:B------:R-:W-:-:S02]  /*5690*/  FSEL R91, R91, -INF , P1 ;  /* 0xff8000005b5b7808 */ /* 0x000fc40000800000 */
[----:B------:R-:W-:Y:S02]  /*56a0*/  ISETP.GE.AND P1, PT, R11, R211, PT ;  /* 0x000000d30b00720c */ /* 0x000fe40003f26270 */
[----:B------:R-:W-:Y:S02]  /*56b0*/  FSEL R86, R86, -INF , P6 ;  /* 0xff80000056567808 */ /* 0x000fe40003000000 */
[----:B------:R-:W-:Y:S02]  /*56c0*/  FSEL R85, R85, -INF , P0 ;  /* 0xff80000055557808 */ /* 0x000fe40000000000 */
[C---:B------:R-:W-:Y:S02]  /*56d0*/  ISETP.GE.AND P6, PT, R8.reuse, R210, PT ;  /* 0x000000d20800720c */ /* 0x040fe40003fc6270 */
[----:B------:R-:W-:Y:S01]  /*56e0*/  ISETP.GE.AND P0, PT, R8, R208, PT ;  /* 0x000000d00800720c */ /* 0x000fe20003f06270 */
[----:B------:R-:W-:Y:S01]  /*56f0*/  VIADD R8, R0, 0x69 ;  /* 0x0000006900087836 */ /* 0x000fe20000000000 */
[----:B------:R-:W-:-:S02]  /*5700*/  FSEL R157, R95, -INF , !P5 ;  /* 0xff8000005f9d7808 */ /* 0x000fc40006800000 */
[----:B------:R-:W-:Y:S02]  /*5710*/  FSEL R84, R84, -INF , P1 ;  /* 0xff80000054547808 */ /* 0x000fe40000800000 */
[----:B------:R-:W-:Y:S02]  /*5720*/  ISETP.GE.AND P5, PT, R10, R211, PT ;  /* 0x000000d30a00720c */ /* 0x000fe40003fa6270 */
[-C--:B------:R-:W-:Y:S02]  /*5730*/  ISETP.GE.AND P1, PT, R9, R209.reuse, PT ;  /* 0x000000d10900720c */ /* 0x080fe40003f26270 */
[----:B------:R-:W-:Y:S02]  /*5740*/  FSEL R80, R80, -INF , P5 ;  /* 0xff80000050507808 */ /* 0x000fe40002800000 */
[----:B------:R-:W-:Y:S02]  /*5750*/  FSEL R87, R87, -INF , P1 ;  /* 0xff80000057577808 */ /* 0x000fe40000800000 */
[----:B------:R-:W-:-:S02]  /*5760*/  ISETP.GE.AND P5, PT, R8, R209, PT ;  /* 0x000000d10800720c */ /* 0x000fc40003fa6270 */
[C---:B------:R-:W-:Y:S02]  /*5770*/  ISETP.GE.AND P1, PT, R0.reuse, R211, PT ;  /* 0x000000d30000720c */ /* 0x040fe40003f26270 */
[----:B------:R-:W-:Y:S02]  /*5780*/  FSEL R83, R83, -INF , P5 ;  /* 0xff80000053537808 */ /* 0x000fe40002800000 */
[-C--:B------:R-:W-:Y:S02]  /*5790*/  ISETP.GE.AND P5, PT, R0, R210.reuse, PT ;  /* 0x000000d20000720c */ /* 0x080fe40003fa6270 */
[----:B------:R-:W-:Y:S02]  /*57a0*/  FSEL R28, R28, -INF , P1 ;  /* 0xff8000001c1c7808 */ /* 0x000fe40000800000 */
[----:B------:R-:W-:Y:S02]  /*57b0*/  FSEL R165, R89, -INF , !P6 ;  /* 0xff80000059a57808 */ /* 0x000fe40007000000 */
[----:B------:R-:W-:-:S02]  /*57c0*/  ISETP.GE.AND P1, PT, R9, R210, PT ;  /* 0x000000d20900720c */ /* 0x000fc40003f26270 */
[----:B------:R-:W-:Y:S02]  /*57d0*/  ISETP.GE.AND P6, PT, R9, R208, PT ;  /* 0x000000d00900720c */ /* 0x000fe40003fc6270 */
[----:B------:R-:W-:Y:S02]  /*57e0*/  FSEL R9, R28, -INF , !P5 ;  /* 0xff8000001c097808 */ /* 0x000fe40006800000 */
[----:B------:R-:W-:Y:S02]  /*57f0*/  FSEL R155, R90, -INF , !P2 ;  /* 0xff8000005a9b7808 */ /* 0x000fe40005000000 */
[----:B------:R-:W-:Y:S02]  /*5800*/  FMNMX3.FTZ R12, R9, R49, R43, !PT ;  /* 0x00000031090c7276 */ /* 0x000fe4000781002b */
[----:B------:R-:W-:Y:S02]  /*5810*/  ISETP.GE.AND P2, PT, R8, R211, PT ;  /* 0x000000d30800720c */ /* 0x000fe40003f46270 */
[----:B------:R-:W-:-:S02]  /*5820*/  FSEL R167, R88, -INF , !P3 ;  /* 0xff80000058a77808 */ /* 0x000fc40005800000 */
[----:B------:R-:W-:Y:S02]  /*5830*/  FMNMX3.FTZ R12, R12, R113, R47, !PT ;  /* 0x000000710c0c7276 */ /* 0x000fe4000781002f */
[----:B------:R-:W-:Y:S02]  /*5840*/  ISETP.GE.AND P3, PT, R10, R209, PT ;  /* 0x000000d10a00720c */ /* 0x000fe40003f66270 */
[----:B------:R-:W-:Y:S02]  /*5850*/  FSEL R81, R81, -INF , P2 ;  /* 0xff80000051517808 */ /* 0x000fe40001000000 */
[----:B------:R-:W-:Y:S02]  /*5860*/  ISETP.GE.AND P2, PT, R11, R208, PT ;  /* 0x000000d00b00720c */ /* 0x000fe40003f46270 */
[----:B------:R-:W-:Y:S02]  /*5870*/  FMNMX3.FTZ R12, R12, R39, R7, !PT ;  /* 0x000000270c0c7276 */ /* 0x000fe40007810007 */
[----:B------:R-:W-:-:S02]  /*5880*/  FSEL R82, R82, -INF , P3 ;  /* 0xff80000052527808 */ /* 0x000fc40001800000 */
[----:B------:R-:W-:Y:S02]  /*5890*/  ISETP.GE.AND P3, PT, R11, R210, PT ;  /* 0x000000d20b00720c */ /* 0x000fe40003f66270 */
[----:B------:R-:W-:Y:S02]  /*58a0*/  FSEL R139, R86, -INF , !P2 ;  /* 0xff800000568b7808 */ /* 0x000fe40005000000 */
[----:B------:R-:W-:Y:S02]  /*58b0*/  ISETP.GE.AND P2, PT, R0, R209, PT ;  /* 0x000000d10000720c */ /* 0x000fe40003f46270 */
[----:B------:R-:W-:Y:S02]  /*58c0*/  FMNMX3.FTZ R12, R12, R17, R35, !PT ;  /* 0x000000110c0c7276 */ /* 0x000fe40007810023 */
[----:B------:R-:W-:Y:S02]  /*58d0*/  FSEL R147, R84, -INF , !P3 ;  /* 0xff80000054937808 */ /* 0x000fe40005800000 */
[----:B------:R-:W-:-:S02]  /*58e0*/  FSEL R143, R85, -INF , !P1 ;  /* 0xff800000558f7808 */ /* 0x000fc40004800000 */
[C---:B------:R-:W-:Y:S02]  /*58f0*/  ISETP.GE.AND P1, PT, R8.reuse, R210, PT ;  /* 0x000000d20800720c */ /* 0x040fe40003f26270 */
[-C--:B------:R-:W-:Y:S02]  /*5900*/  ISETP.GE.AND P3, PT, R8, R208.reuse, PT ;  /* 0x000000d00800720c */ /* 0x080fe40003f66270 */
[----:B------:R-:W-:Y:S02]  /*5910*/  FSEL R8, R30, -INF , P2 ;  /* 0xff8000001e087808 */ /* 0x000fe40001000000 */
[----:B------:R-:W-:Y:S02]  /*5920*/  FMNMX3.FTZ R14, R12, R223, R31, !PT ;  /* 0x000000df0c0e7276 */ /* 0x000fe4000781001f */
[----:B------:R-:W-:Y:S02]  /*5930*/  ISETP.GE.AND P2, PT, R0, R208, PT ;  /* 0x000000d00000720c */ /* 0x000fe40003f46270 */
[----:B------:R-:W-:-:S02]  /*5940*/  FMNMX3.FTZ R14, R14, R221, R215, !PT ;  /* 0x000000dd0e0e7276 */ /* 0x000fc400078100d7 */
[----:B------:R-:W-:Y:S02]  /*5950*/  FSEL R8, R8, -INF , !P2 ;  /* 0xff80000008087808 */ /* 0x000fe40005000000 */
[----:B------:R-:W-:Y:S02]  /*5960*/  FMNMX3.FTZ R14, R14, R125, R193, !PT ;  /* 0x0000007d0e0e7276 */ /* 0x000fe400078100c1 */
[----:B------:R-:W-:Y:S02]  /*5970*/  FMNMX3.FTZ R12, R8, R45, R69, !PT ;  /* 0x0000002d080c7276 */ /* 0x000fe40007810045 */
[----:B------:R-:W-:Y:S02]  /*5980*/  FSEL R153, R91, -INF , !P0 ;  /* 0xff8000005b997808 */ /* 0x000fe40004000000 */
[C---:B------:R-:W-:Y:S02]  /*5990*/  ISETP.GE.AND P0, PT, R10.reuse, R210, PT ;  /* 0x000000d20a00720c */ /* 0x040fe40003f06270 */
[----:B------:R-:W-:Y:S01]  /*59a0*/  ISETP.GE.AND P5, PT, R10, R208, PT ;  /* 0x000000d00a00720c */ /* 0x000fe20003fa6270 */
[----:B------:R-:W-:Y:S01]  /*59b0*/  VIADD R10, R0, 0x70 ;  /* 0x00000070000a7836 */ /* 0x000fe20000000000 */
[----:B------:R-:W-:-:S02]  /*59c0*/  FMNMX3.FTZ R14, R14, R127, R175, !PT ;  /* 0x0000007f0e0e7276 */ /* 0x000fc400078100af */
[----:B------:R-:W-:Y:S01]  /*59d0*/  FMNMX3.FTZ R12, R12, R71, R41, !PT ;  /* 0x000000470c0c7276 */ /* 0x000fe20007810029 */
[----:B------:R-:W-:Y:S01]  /*59e0*/  VIADD R11, R0, 0x71 ;  /* 0x00000071000b7836 */ /* 0x000fe20000000000 */
[----:B------:R-:W-:Y:S02]  /*59f0*/  FSEL R145, R80, -INF , !P0 ;  /* 0xff80000050917808 */ /* 0x000fe40004000000 */
[----:B------:R-:W-:Y:S02]  /*5a00*/  FMNMX3.FTZ R14, R14, R149, R151, !PT ;  /* 0x000000950e0e7276 */ /* 0x000fe40007810097 */
[----:B------:R-:W-:Y:S02]  /*5a10*/  ISETP.GE.AND P0, PT, R10, R211, PT ;  /* 0x000000d30a00720c */ /* 0x000fe40003f06270 */
[----:B------:R-:W-:Y:S02]  /*5a20*/  FMNMX3.FTZ R12, R12, R37, R23, !PT ;  /* 0x000000250c0c7276 */ /* 0x000fe40007810017 */
[----:B------:R-:W-:-:S02]  /*5a30*/  FSEL R135, R87, -INF , !P6 ;  /* 0xff80000057877808 */ /* 0x000fc40007000000 */
[----:B------:R-:W-:Y:S02]  /*5a40*/  FSEL R141, R81, -INF , !P1 ;  /* 0xff800000518d7808 */ /* 0x000fe40004800000 */
[----:B------:R-:W-:Y:S02]  /*5a50*/  FMNMX3.FTZ R14, R14, R173, R27, !PT ;  /* 0x000000ad0e0e7276 */ /* 0x000fe4000781001b */
[C---:B------:R-:W-:Y:S02]  /*5a60*/  ISETP.GE.AND P6, PT, R10.reuse, R210, PT ;  /* 0x000000d20a00720c */ /* 0x040fe40003fc6270 */
[C---:B------:R-:W-:Y:S02]  /*5a70*/  ISETP.GE.AND P1, PT, R10.reuse, R209, PT ;  /* 0x000000d10a00720c */ /* 0x040fe40003f26270 */
[----:B------:R-:W-:Y:S01]  /*5a80*/  ISETP.GE.AND P2, PT, R10, R208, PT ;  /* 0x000000d00a00720c */ /* 0x000fe20003f46270 */
[----:B------:R-:W-:Y:S01]  /*5a90*/  VIADD R10, R0, 0x78 ;  /* 0x00000078000a7836 */ /* 0x000fe20000000000 */
[----:B------:R-:W-:-:S02]  /*5aa0*/  FSEL R76, R76, -INF , P0 ;  /* 0xff8000004c4c7808 */ /* 0x000fc40000000000 */
[----:B------:R-:W-:Y:S02]  /*5ab0*/  FMNMX3.FTZ R12, R12, R21, R33, !PT ;  /* 0x000000150c0c7276 */ /* 0x000fe40007810021 */
[C---:B------:R-:W-:Y:S02]  /*5ac0*/  ISETP.GE.AND P0, PT, R11.reuse, R211, PT ;  /* 0x000000d30b00720c */ /* 0x040fe40003f06270 */
[----:B------:R-:W-:Y:S02]  /*5ad0*/  FMNMX3.FTZ R14, R14, R25, R167, !PT ;  /* 0x000000190e0e7276 */ /* 0x000fe400078100a7 */
[----:B------:R-:W-:Y:S02]  /*5ae0*/  FSEL R123, R76, -INF , !P6 ;  /* 0xff8000004c7b7808 */ /* 0x000fe40007000000 */
[----:B------:R-:W-:Y:S01]  /*5af0*/  FMNMX3.FTZ R12, R12, R219, R29, !PT ;  /* 0x000000db0c0c7276 */ /* 0x000fe2000781001d */
[----:B------:R-:W-:Y:S01]  /*5b00*/  VIADD R0, R0, 0x79 ;  /* 0x0000007900007836 */ /* 0x000fe20000000000 */
[----:B------:R-:W-:-:S02]  /*5b10*/  ISETP.GE.AND P6, PT, R11, R210, PT ;  /* 0x000000d20b00720c */ /* 0x000fc40003fc6270 */
[----:B------:R-:W-:Y:S02]  /*5b20*/  FSEL R77, R77, -INF , P0 ;  /* 0xff8000004d4d7808 */ /* 0x000fe40000000000 */
[----:B------:R-:W-:Y:S02]  /*5b30*/  ISETP.GE.AND P0, PT, R10, R211, PT ;  /* 0x000000d30a00720c */ /* 0x000fe40003f06270 */
[----:B------:R-:W-:Y:S02]  /*5b40*/  FMNMX3.FTZ R14, R14, R165, R147, !PT ;  /* 0x000000a50e0e7276 */ /* 0x000fe40007810093 */
[----:B------:R-:W-:Y:S02]  /*5b50*/  FMNMX3.FTZ R12, R12, R217, R179, !PT ;  /* 0x000000d90c0c7276 */ /* 0x000fe400078100b3 */
[----:B------:R-:W-:Y:S02]  /*5b60*/  FSEL R121, R77, -INF , !P6 ;  /* 0xff8000004d797808 */ /* 0x000fe40007000000 */
        /* <DEDUP_REMOVED lines=8> */
[----:B------:R-:W-:Y:S02]  /*5bf0*/  FMNMX3.FTZ R14, R14, R141, R123, !PT ;  /* 0x0000008d0e0e7276 */ /* 0x000fe4000781007b */
[----:B------:R-:W-:Y:S02]  /*5c00*/  FMNMX3.FTZ R12, R12, R137, R171, !PT ;  /* 0x000000890c0c7276 */ /* 0x000fe400078100ab */
[----:B------:R-:W-:Y:S02]  /*5c10*/  FSEL R67, R67, -INF , !P6 ;  /* 0xff80000043437808 */ /* 0x000fe40007000000 */
[----:B------:R-:W-:Y:S02]  /*5c20*/  FMNMX3.FTZ R14, R14, R121, R117, !PT ;  /* 0x000000790e0e7276 */ /* 0x000fe40007810075 */
[----:B------:R-:W-:-:S02]  /*5c30*/  FMNMX3.FTZ R12, R12, R159, R169, !PT ;  /* 0x0000009f0c0c7276 */ /* 0x000fc400078100a9 */
[C---:B------:R-:W-:Y:S02]  /*5c40*/  ISETP.GE.AND P0, PT, R11.reuse, R209, PT ;  /* 0x000000d10b00720c */ /* 0x040fe40003f06270 */
[----:B------:R-:W-:Y:S02]  /*5c50*/  ISETP.GE.AND P6, PT, R11, R208, PT ;  /* 0x000000d00b00720c */ /* 0x000fe40003fc6270 */
[----:B------:R-:W-:Y:S02]  /*5c60*/  FMNMX.FTZ R11, R67, R14, !PT ;  /* 0x0000000e430b7209 */ /* 0x000fe40007810000 */
[----:B------:R-:W-:Y:S02]  /*5c70*/  FMNMX3.FTZ R12, R12, R163, R161, !PT ;  /* 0x000000a30c0c7276 */ /* 0x000fe400078100a1 */
[----:B------:R-:W-:Y:S02]  /*5c80*/  FSEL R131, R82, -INF , !P5 ;  /* 0xff80000052837808 */ /* 0x000fe40006800000 */
[----:B------:R-:W-:-:S02]  /*5c90*/  FSEL R65, R78, -INF , P1 ;  /* 0xff8000004e417808 */ /* 0x000fc40000800000 */
[C---:B------:R-:W-:Y:S02]  /*5ca0*/  ISETP.GE.AND P5, PT, R10.reuse, R209, PT ;  /* 0x000000d10a00720c */ /* 0x040fe40003fa6270 */
[----:B------:R-:W-:Y:S02]  /*5cb0*/  ISETP.GE.AND P1, PT, R10, R208, PT ;  /* 0x000000d00a00720c */ /* 0x000fe40003f26270 */
[----:B------:R-:W-:Y:S01]  /*5cc0*/  FMNMX3.FTZ R12, R12, R157, R155, !PT ;  /* 0x0000009d0c0c7276 */ /* 0x000fe2000781009b */
[----:B------:R-:W1:Y:S03]  /*5cd0*/  SHFL.BFLY PT, R10, R11, 0x2, 0x1f ;  /* 0x0c401f000b0a7f89 */ /* 0x000e6600000e0000 */
[----:B------:R-:W-:Y:S02]  /*5ce0*/  FMNMX3.FTZ R12, R12, R153, R139, !PT ;  /* 0x000000990c0c7276 */ /* 0x000fe4000781008b */
[----:B------:R-:W-:-:S02]  /*5cf0*/  FSEL R63, R79, -INF , P0 ;  /* 0xff8000004f3f7808 */ /* 0x000fc40000000000 */
[----:B------:R-:W-:Y:S02]  /*5d00*/  FSEL R129, R83, -INF , !P3 ;  /* 0xff80000053817808 */ /* 0x000fe40005800000 */
[----:B------:R-:W-:Y:S02]  /*5d10*/  ISETP.GE.AND P0, PT, R0, R209, PT ;  /* 0x000000d10000720c */ /* 0x000fe40003f06270 */
[----:B------:R-:W-:Y:S02]  /*5d20*/  FSEL R61, R74, -INF , P5 ;  /* 0xff8000004a3d7808 */ /* 0x000fe40002800000 */
[----:B------:R-:W-:Y:S02]  /*5d30*/  FSEL R65, R65, -INF , !P2 ;  /* 0xff80000041417808 */ /* 0x000fe40005000000 */
[----:B------:R-:W-:Y:S02]  /*5d40*/  FMNMX3.FTZ R12, R12, R135, R131, !PT ;  /* 0x000000870c0c7276 */ /* 0x000fe40007810083 */
[----:B------:R-:W-:-:S02]  /*5d50*/  ISETP.GE.AND P3, PT, R0, R208, PT ;  /* 0x000000d00000720c */ /* 0x000fc40003f66270 */
[----:B------:R-:W-:Y:S02]  /*5d60*/  FSEL R59, R75, -INF , P0 ;  /* 0xff8000004b3b7808 */ /* 0x000fe40000000000 */
[----:B------:R-:W-:Y:S02]  /*5d70*/  FSEL R63, R63, -INF , !P6 ;  /* 0xff8000003f3f7808 */ /* 0x000fe40007000000 */
[----:B------:R-:W-:Y:S02]  /*5d80*/  FSEL R61, R61, -INF , !P1 ;  /* 0xff8000003d3d7808 */ /* 0x000fe40004800000 */
[----:B------:R-:W-:Y:S02]  /*5d90*/  FMNMX3.FTZ R12, R12, R129, R65, !PT ;  /* 0x000000810c0c7276 */ /* 0x000fe40007810041 */
[----:B------:R-:W-:Y:S02]  /*5da0*/  FSEL R59, R59, -INF , !P3 ;  /* 0xff8000003b3b7808 */ /* 0x000fe40005800000 */
[----:B------:R-:W-:-:S04]  /*5db0*/  FMNMX3.FTZ R12, R12, R63, R61, !PT ;  /* 0x0000003f0c0c7276 */ /* 0x000fc8000781003d */
[----:B------:R-:W-:Y:S02]  /*5dc0*/  FMNMX.FTZ R12, R59, R12, !PT ;  /* 0x0000000c3b0c7209 */ /* 0x000fe40007810000 */
[----:B-1----:R-:W-:-:S03]  /*5dd0*/  FMNMX.FTZ R13, R11, R10, !PT ;  /* 0x0000000a0b0d7209 */ /* 0x002fc60007810000 */
[----:B------:R-:W1:Y:S04]  /*5de0*/  SHFL.BFLY PT, R11, R12, 0x2, 0x1f ;  /* 0x0c401f000c0b7f89 */ /* 0x000e6800000e0000 */
[----:B------:R-:W2:Y:S01]  /*5df0*/  SHFL.BFLY PT, R52, R13, 0x1, 0x1f ;  /* 0x0c201f000d347f89 */ /* 0x000ea200000e0000 */
[----:B-1----:R-:W-:-:S05]  /*5e00*/  FMNMX.FTZ R11, R12, R11, !PT ;  /* 0x0000000b0c0b7209 */ /* 0x002fca0007810000 */
[----:B------:R-:W1:Y:S01]  /*5e10*/  SHFL.BFLY PT, R0, R11, 0x1, 0x1f ;  /* 0x0c201f000b007f89 */ /* 0x000e6200000e0000 */
[----:B--2---:R-:W-:Y:S01]  /*5e20*/  FMNMX.FTZ R52, R13, R52, !PT ;  /* 0x000000340d347209 */ /* 0x004fe20007810000 */
[----:B------:R-:W-:-:S03]  /*5e30*/  IMAD R181, R5, 0x2, R6 ;  /* 0x0000000205b57824 */ /* 0x000fc600078e0206 */
[----:B------:R-:W-:Y:S01]  /*5e40*/  FSETP.NEU.FTZ.AND P0, PT, R52, -INF , PT ;  /* 0xff8000003400780b */ /* 0x000fe20003f1d000 */
[----:B----4-:R-:W-:Y:S01]  /*5e50*/  FMUL.FTZ R58, R57, R52 ;  /* 0x00000034393a7220 */ /* 0x010fe20000410000 */
[----:B------:R-:W2:Y:S04]  /*5e60*/  LDSM.16.MT88.4 R108, [R181+0x9000] ;  /* 0x00900000b56c783b */ /* 0x000ea80000004200 */
[----:B------:R-:W-:Y:S01]  /*5e70*/  FSEL R58, R58, RZ, P0 ;  /* 0x000000ff3a3a7208 */ /* 0x000fe20000000000 */
[----:B------:R-:W-:Y:S01]  /*5e80*/  IMAD R119, R4, 0x2, R181 ;  /* 0x0000000204777824 */ /* 0x000fe200078e02b5 */
[----:B------:R-:W-:Y:S01]  /*5e90*/  LDSM.16.MT88.4 R92, [R181+0xb000] ;  /* 0x00b00000b55c783b */ /* 0x000fe20000004200 */
[----:B-1----:R-:W-:Y:S02]  /*5ea0*/  FMNMX.FTZ R0, R11, R0, !PT ;  /* 0x000000000b007209 */ /* 0x002fe40007810000 */
[-CC-:B------:R-:W-:Y:S01]  /*5eb0*/  FFMA.FTZ R50, R49, R57.reuse, -R58.reuse ;  /* 0x0000003931327223 */ /* 0x180fe2000001083a */
[-CC-:B------:R-:W-:Y:S01]  /*5ec0*/  FFMA.FTZ R46, R43, R57.reuse, -R58.reuse ;  /* 0x000000392b2e7223 */ /* 0x180fe2000001083a */
[-CC-:B------:R-:W-:Y:S01]  /*5ed0*/  FFMA.FTZ R51, R9, R57.reuse, -R58.reuse ;  /* 0x0000003909337223 */ /* 0x180fe2000001083a */
[----:B------:R-:W-:Y:S01]  /*5ee0*/  FSETP.NEU.FTZ.AND P0, PT, R0, -INF , PT ;  /* 0xff8000000000780b */ /* 0x000fe20003f1d000 */
[----:B------:R-:W-:Y:S01]  /*5ef0*/  FMUL.FTZ R56, R57, R0 ;  /* 0x0000000039387220 */ /* 0x000fe20000410000 */
[-CC-:B------:R-:W-:Y:S01]  /*5f00*/  FFMA.FTZ R42, R39, R57.reuse, -R58.reuse ;  /* 0x00000039272a7223 */ /* 0x180fe2000001083a */
[----:B------:R-:W1:Y:S03]  /*5f10*/  LDSM.16.MT88.4 R100, [R119+0x9000] ;  /* 0x009000007764783b */ /* 0x000e660000004200 */
[----:B------:R-:W-:Y:S01]  /*5f20*/  FSEL R56, R56, RZ, P0 ;  /* 0x000000ff38387208 */ /* 0x000fe20000000000 */
[-CC-:B------:R-:W-:Y:S01]  /*5f30*/  FFMA.FTZ R43, R113, R57.reuse, -R58.reuse ;  /* 0x00000039712b7223 */ /* 0x180fe2000001083a */
[-C--:B------:R-:W-:Y:S01]  /*5f40*/  FFMA.FTZ R39, R7, R57.reuse, -R58 ;  /* 0x0000003907277223 */ /* 0x080fe2000001083a */
[----:B------:R-:W4:Y:S02]  /*5f50*/  LDSM.16.MT88.4 R84, [R119+0xb000] ;  /* 0x00b000007754783b */ /* 0x000f240000004200 */
[-CC-:B------:R-:W-:Y:S01]  /*5f60*/  FFMA.FTZ R48, R45, R57.reuse, -R56.reuse ;  /* 0x000000392d307223 */ /* 0x180fe20000010838 */
[-CC-:B------:R-:W-:Y:S01]  /*5f70*/  FFMA.FTZ R49, R8, R57.reuse, -R56.reuse ;  /* 0x0000003908317223 */ /* 0x180fe20000010838 */
[-CC-:B------:R-:W-:Y:S01]  /*5f80*/  FFMA.FTZ R45, R69, R57.reuse, -R56.reuse ;  /* 0x00000039452d7223 */ /* 0x180fe20000010838 */
[-C--:B------:R-:W-:Y:S01]  /*5f90*/  FFMA.FTZ R44, R71, R57.reuse, -R56 ;  /* 0x00000039472c7223 */ /* 0x080fe20000010838 */
[----:B------:R-:W5:Y:S04]  /*5fa0*/  LDSM.16.MT88.4 R76, [R181+0xd000] ;  /* 0x00d00000b54c783b */ /* 0x000f680000004200 */
[----:B------:R-:W3:Y:S01]  /*5fb0*/  LDSM.16.MT88.4 R4, [R119+0xd000] ;  /* 0x00d000007704783b */ /* 0x000ee20000004200 */
[----:B------:R-:W-:Y:S01]  /*5fc0*/  MUFU.EX2 R51, R51 ;  /* 0x0000003300337308 */ /* 0x000fe20000000800 */
[----:B------:R-:W-:-:S02]  /*5fd0*/  FFMA.FTZ R38, R17, R57, -R58 ;  /* 0x0000003911267223 */ /* 0x000fc4000001083a */
[----:B------:R-:W3:Y:S01]  /*5fe0*/  LDSM.16.MT88.4 R16, [R181+0x9400] ;  /* 0x00940000b510783b */ /* 0x000ee20000004200 */
[----:B------:R-:W-:-:S03]  /*5ff0*/  FFMA.FTZ R47, R47, R57, -R58 ;  /* 0x000000392f2f7223 */ /* 0x000fc6000001083a */
[----:B------:R-:W3:Y:S01]  /*6000*/  LDSM.16.MT88.4 R12, [R119+0x9400] ;  /* 0x00940000770c783b */ /* 0x000ee20000004200 */
[----:B------:R-:W2:Y:S08]  /*6010*/  MUFU.EX2 R50, R50 ;  /* 0x0000003200327308 */ /* 0x000eb00000000800 */
[----:B------:R-:W-:Y:S01]  /*6020*/  MUFU.EX2 R46, R46 ;  /* 0x0000002e002e7308 */ /* 0x000fe20000000800 */
[-CC-:B------:R-:W-:Y:S01]  /*6030*/  FFMA.FTZ R40, R37, R57.reuse, -R56.reuse ;  /* 0x0000003925287223 */ /* 0x180fe20000010838 */
[-CC-:B------:R-:W-:Y:S01]  /*6040*/  FFMA.FTZ R41, R41, R57.reuse, -R56.reuse ;  /* 0x0000003929297223 */ /* 0x180fe20000010838 */
[-CC-:B------:R-:W-:Y:S01]  /*6050*/  FFMA.FTZ R36, R21, R57.reuse, -R56.reuse ;  /* 0x0000003915247223 */ /* 0x180fe20000010838 */
[----:B------:R-:W3:Y:S04]  /*6060*/  LDSM.16.MT88.4 R8, [R181+0xb400] ;  /* 0x00b40000b508783b */ /* 0x000ee80000004200 */
[----:B------:R-:W1:Y:S08]  /*6070*/  MUFU.EX2 R43, R43 ;  /* 0x0000002b002b7308 */ /* 0x000e700000000800 */
[----:B------:R-:W-:Y:S08]  /*6080*/  MUFU.EX2 R49, R49 ;  /* 0x0000003100317308 */ /* 0x000ff00000000800 */
[----:B------:R-:W4:Y:S08]  /*6090*/  MUFU.EX2 R48, R48 ;  /* 0x0000003000307308 */ /* 0x000f300000000800 */
[----:B------:R-:W-:Y:S08]  /*60a0*/  MUFU.EX2 R45, R45 ;  /* 0x0000002d002d7308 */ /* 0x000ff00000000800 */
[----:B------:R-:W5:Y:S01]  /*60b0*/  MUFU.EX2 R44, R44 ;  /* 0x0000002c002c7308 */ /* 0x000f620000000800 */
[----:B------:R-:W-:Y:S01]  /*60c0*/  FFMA.FTZ R37, R23, R57, -R56 ;  /* 0x0000003917257223 */ /* 0x000fe20000010838 */
[----:B--2---:R-:W-:Y:S01]  /*60d0*/  F2FP.BF16.F32.PACK_AB R68, R50, R51 ;  /* 0x000000333244723e */ /* 0x004fe200000010ff */
[----:B------:R-:W2:Y:S01]  /*60e0*/  LDSM.16.MT88.4 R20, [R119+0xb400] ;  /* 0x00b400007714783b */ /* 0x000ea20000004200 */
[----:B-1----:R-:W-:-:S02]  /*60f0*/  F2FP.BF16.F32.PACK_AB R70, R43, R46 ;  /* 0x0000002e2b46723e */ /* 0x002fc400000010ff */
[----:B----4-:R-:W-:Y:S02]  /*6100*/  F2FP.BF16.F32.PACK_AB R69, R48, R49 ;  /* 0x000000313045723e */ /* 0x010fe400000010ff */
[----:B------:R-:W-:Y:S01]  /*6110*/  MUFU.EX2 R47, R47 ;  /* 0x0000002f002f7308 */ /* 0x000fe20000000800 */
[----:B-----5:R-:W-:-:S07]  /*6120*/  F2FP.BF16.F32.PACK_AB R71, R44, R45 ;  /* 0x0000002d2c47723e */ /* 0x020fce00000010ff */
[----:B------:R-:W1:Y:S08]  /*6130*/  MUFU.EX2 R42, R42 ;  /* 0x0000002a002a7308 */ /* 0x000e700000000800 */
[----:B------:R-:W-:Y:S01]  /*6140*/  MUFU.EX2 R39, R39 ;  /* 0x0000002700277308 */ /* 0x000fe20000000800 */
[C---:B------:R-:W-:Y:S07]  /*6150*/  HMMA.16816.F32.BF16 R112, R68.reuse, R108, RZ ;  /* 0x0000006c4470723c */ /* 0x040fee00000418ff */
[----:B------:R-:W-:Y:S01]  /*6160*/  MUFU.EX2 R38, R38 ;  /* 0x0000002600267308 */ /* 0x000fe20000000800 */
[C---:B------:R-:W-:Y:S07]  /*6170*/  HMMA.16816.F32.BF16 R108, R68.reuse, R110, RZ ;  /* 0x0000006e446c723c */ /* 0x040fee00000418ff */
[----:B------:R-:W-:Y:S08]  /*6180*/  MUFU.EX2 R41, R41 ;  /* 0x0000002900297308 */ /* 0x000ff00000000800 */
[----:B------:R-:W4:Y:S08]  /*6190*/  MUFU.EX2 R40, R40 ;  /* 0x0000002800287308 */ /* 0x000f300000000800 */
[----:B------:R-:W-:Y:S08]  /*61a0*/  MUFU.EX2 R37, R37 ;  /* 0x0000002500257308 */ /* 0x000ff00000000800 */
[----:B------:R-:W5:Y:S01]  /*61b0*/  MUFU.EX2 R36, R36 ;  /* 0x0000002400247308 */ /* 0x000f620000000800 */
        /* <DEDUP_REMOVED lines=8> */
[----:B---3--:R-:W-:Y:S01]  /*6240*/  HMMA.16816.F32.BF16 R72, R68, R4, RZ ;  /* 0x000000044448723c */ /* 0x008fe200000418ff */
[----:B-1----:R-:W-:-:S02]  /*6250*/  F2FP.BF16.F32.PACK_AB R4, R42, R47 ;  /* 0x0000002f2a04723e */ /* 0x002fc400000010ff */
[----:B----4-:R-:W-:-:S05]  /*6260*/  F2FP.BF16.F32.PACK_AB R5, R40, R41 ;  /* 0x000000292805723e */ /* 0x010fca00000010ff */
[----:B------:R-:W-:Y:S01]  /*6270*/  HMMA.16816.F32.BF16 R68, R68, R6, RZ ;  /* 0x000000064444723c */ /* 0x000fe200000418ff */
[----:B------:R-:W-:Y:S02]  /*6280*/  F2FP.BF16.F32.PACK_AB R6, R38, R39 ;  /* 0x000000272606723e */ /* 0x000fe400000010ff */
[----:B-----5:R-:W-:-:S07]  /*6290*/  F2FP.BF16.F32.PACK_AB R7, R36, R37 ;  /* 0x000000252407723e */ /* 0x020fce00000010ff */
[C---:B------:R-:W-:Y:S08]  /*62a0*/  HMMA.16816.F32.BF16 R112, R4.reuse, R16, R112 ;  /* 0x000000100470723c */ /* 0x040ff00000041870 */
[C---:B------:R-:W-:Y:S01]  /*62b0*/  HMMA.16816.F32.BF16 R108, R4.reuse, R18, R108 ;  /* 0x00000012046c723c */ /* 0x040fe2000004186c */
[----:B------:R-:W1:Y:S07]  /*62c0*/  LDSM.16.MT88.4 R16, [R181+0xd400] ;  /* 0x00d40000b510783b */ /* 0x000e6e0000004200 */
[C---:B------:R-:W-:Y:S08]  /*62d0*/  HMMA.16816.F32.BF16 R104, R4.reuse, R12, R104 ;  /* 0x0000000c0468723c */ /* 0x040ff00000041868 */
[C---:B------:R-:W-:Y:S01]  /*62e0*/  HMMA.16816.F32.BF16 R100, R4.reuse, R14, R100 ;  /* 0x0000000e0464723c */ /* 0x040fe20000041864 */
[----:B------:R-:W3:Y:S07]  /*62f0*/  LDSM.16.MT88.4 R12, [R119+0xd400] ;  /* 0x00d40000770c783b */ /* 0x000eee0000004200 */
[C---:B------:R-:W-:Y:S08]  /*6300*/  HMMA.16816.F32.BF16 R96, R4.reuse, R8, R96 ;  /* 0x000000080460723c */ /* 0x040ff00000041860 */
[C---:B------:R-:W-:Y:S01]  /*6310*/  HMMA.16816.F32.BF16 R92, R4.reuse, R10, R92 ;  /* 0x0000000a045c723c */ /* 0x040fe2000004185c */
[----:B------:R-:W4:Y:S07]  /*6320*/  LDSM.16.MT88.4 R8, [R181+0x9800] ;  /* 0x00980000b508783b */ /* 0x000f2e0000004200 */
[C---:B--2---:R-:W-:Y:S08]  /*6330*/  HMMA.16816.F32.BF16 R88, R4.reuse, R20, R88 ;  /* 0x000000140458723c */ /* 0x044ff00000041858 */
[----:B------:R-:W-:Y:S01]  /*6340*/  HMMA.16816.F32.BF16 R84, R4, R22, R84 ;  /* 0x000000160454723c */ /* 0x000fe20000041854 */
[----:B------:R-:W2:Y:S01]  /*6350*/  LDSM.16.MT88.4 R20, [R119+0x9800] ;  /* 0x009800007714783b */ /* 0x000ea20000004200 */
[-CC-:B------:R-:W-:Y:S01]  /*6360*/  FFMA.FTZ R35, R35, R57.reuse, -R58.reuse ;  /* 0x0000003923237223 */ /* 0x180fe2000001083a */
[-CC-:B------:R-:W-:Y:S01]  /*6370*/  FFMA.FTZ R34, R223, R57.reuse, -R58.reuse ;  /* 0x00000039df227223 */ /* 0x180fe2000001083a */
[-CC-:B------:R-:W-:Y:S01]  /*6380*/  FFMA.FTZ R31, R31, R57.reuse, -R58.reuse ;  /* 0x000000391f1f7223 */ /* 0x180fe2000001083a */
[----:B------:R-:W-:-:S03]  /*6390*/  FFMA.FTZ R30, R221, R57, -R58 ;  /* 0x00000039dd1e7223 */ /* 0x000fc6000001083a */
[----:B-1----:R-:W-:Y:S01]  /*63a0*/  HMMA.16816.F32.BF16 R80, R4, R16, R80 ;  /* 0x000000100450723c */ /* 0x002fe20000041850 */
[-CC-:B------:R-:W-:Y:S01]  /*63b0*/  FFMA.FTZ R33, R33, R57.reuse, -R56.reuse ;  /* 0x0000003921217223 */ /* 0x180fe20000010838 */
[-CC-:B------:R-:W-:Y:S01]  /*63c0*/  FFMA.FTZ R32, R219, R57.reuse, -R56.reuse ;  /* 0x00000039db207223 */ /* 0x180fe20000010838 */
[-CC-:B------:R-:W-:Y:S01]  /*63d0*/  FFMA.FTZ R29, R29, R57.reuse, -R56.reuse ;  /* 0x000000391d1d7223 */ /* 0x180fe20000010838 */
[----:B------:R-:W-:-:S04]  /*63e0*/  FFMA.FTZ R28, R217, R57, -R56 ;  /* 0x00000039d91c7223 */ /* 0x000fc80000010838 */
[C---:B------:R-:W-:Y:S01]  /*63f0*/  HMMA.16816.F32.BF16 R76, R4.reuse, R18, R76 ;  /* 0x00000012044c723c */ /* 0x040fe2000004184c */
[----:B------:R-:W1:Y:S01]  /*6400*/  LDSM.16.MT88.4 R16, [R181+0xb800] ;  /* 0x00b80000b510783b */ /* 0x000e620000004200 */
[----:B------:R-:W-:Y:S08]  /*6410*/  MUFU.EX2 R35, R35 ;  /* 0x0000002300237308 */ /* 0x000ff00000000800 */
[----:B------:R-:W5:Y:S08]  /*6420*/  MUFU.EX2 R34, R34 ;  /* 0x0000002200227308 */ /* 0x000f700000000800 */
[----:B------:R-:W-:Y:S08]  /*6430*/  MUFU.EX2 R31, R31 ;  /* 0x0000001f001f7308 */ /* 0x000ff00000000800 */
[----:B------:R-:W4:Y:S08]  /*6440*/  MUFU.EX2 R30, R30 ;  /* 0x0000001e001e7308 */ /* 0x000f300000000800 */
[----:B------:R-:W-:Y:S08]  /*6450*/  MUFU.EX2 R33, R33 ;  /* 0x0000002100217308 */ /* 0x000ff00000000800 */
[----:B------:R-:W2:Y:S08]  /*6460*/  MUFU.EX2 R32, R32 ;  /* 0x0000002000207308 */ /* 0x000eb00000000800 */
[----:B------:R-:W-:Y:S08]  /*6470*/  MUFU.EX2 R29, R29 ;  /* 0x0000001d001d7308 */ /* 0x000ff00000000800 */
[----:B------:R-:W1:Y:S01]  /*6480*/  MUFU.EX2 R28, R28 ;  /* 0x0000001c001c7308 */ /* 0x000e620000000800 */
[C---:B---3--:R-:W-:Y:S08]  /*6490*/  HMMA.16816.F32.BF16 R72, R4.reuse, R12, R72 ;  /* 0x0000000c0448723c */ /* 0x048ff00000041848 */
[----:B------:R-:W-:Y:S01]  /*64a0*/  HMMA.16816.F32.BF16 R68, R4, R14, R68 ;  /* 0x0000000e0444723c */ /* 0x000fe20000041844 */
[----:B------:R-:W3:Y:S01]  /*64b0*/  LDSM.16.MT88.4 R12, [R119+0xb800] ;  /* 0x00b80000770c783b */ /* 0x000ee20000004200 */
[----:B-----5:R-:W-:-:S02]  /*64c0*/  F2FP.BF16.F32.PACK_AB R4, R34, R35 ;  /* 0x000000232204723e */ /* 0x020fc400000010ff */
[----:B----4-:R-:W-:Y:S02]  /*64d0*/  F2FP.BF16.F32.PACK_AB R6, R30, R31 ;  /* 0x0000001f1e06723e */ /* 0x010fe400000010ff */
[----:B--2---:R-:W-:Y:S02]  /*64e0*/  F2FP.BF16.F32.PACK_AB R5, R32, R33 ;  /* 0x000000212005723e */ /* 0x004fe400000010ff */
[----:B-1----:R-:W-:-:S07]  /*64f0*/  F2FP.BF16.F32.PACK_AB R7, R28, R29 ;  /* 0x0000001d1c07723e */ /* 0x002fce00000010ff */
[C---:B------:R-:W-:Y:S08]  /*6500*/  HMMA.16816.F32.BF16 R112, R4.reuse, R8, R112 ;  /* 0x000000080470723c */ /* 0x040ff00000041870 */
[C---:B------:R-:W-:Y:S01]  /*6510*/  HMMA.16816.F32.BF16 R108, R4.reuse, R10, R108 ;  /* 0x0000000a046c723c */ /* 0x040fe2000004186c */
[----:B------:R-:W1:Y:S07]  /*6520*/  LDSM.16.MT88.4 R8, [R181+0xd800] ;  /* 0x00d80000b508783b */ /* 0x000e6e0000004200 */
[C---:B------:R-:W-:Y:S08]  /*6530*/  HMMA.16816.F32.BF16 R104, R4.reuse, R20, R104 ;  /* 0x000000140468723c */ /* 0x040ff00000041868 */
[C---:B------:R-:W-:Y:S01]  /*6540*/  HMMA.16816.F32.BF16 R100, R4.reuse, R22, R100 ;  /* 0x000000160464723c */ /* 0x040fe20000041864 */
[----:B------:R-:W2:Y:S07]  /*6550*/  LDSM.16.MT88.4 R20, [R119+0xd800] ;  /* 0x00d800007714783b */ /* 0x000eae0000004200 */
[C---:B------:R-:W-:Y:S08]  /*6560*/  HMMA.16816.F32.BF16 R96, R4.reuse, R16, R96 ;  /* 0x000000100460723c */ /* 0x040ff00000041860 */
[C---:B------:R-:W-:Y:S01]  /*6570*/  HMMA.16816.F32.BF16 R92, R4.reuse, R18, R92 ;  /* 0x00000012045c723c */ /* 0x040fe2000004185c */
[----:B------:R-:W4:Y:S01]  /*6580*/  LDSM.16.MT88.4 R16, [R181+0x9c00] ;  /* 0x009c0000b510783b */ /* 0x000f220000004200 */
        /* <DEDUP_REMOVED lines=9> */
[C---:B---3--:R-:W-:Y:S07]  /*6620*/  HMMA.16816.F32.BF16 R88, R4.reuse, R12, R88 ;  /* 0x0000000c0458723c */ /* 0x048fee0000041858 */
[----:B------:R-:W3:Y:S01]  /*6630*/  MUFU.EX2 R125, R125 ;  /* 0x0000007d007d7308 */ /* 0x000ee20000000800 */
[C---:B------:R-:W-:Y:S01]  /*6640*/  HMMA.16816.F32.BF16 R84, R4.reuse, R14, R84 ;  /* 0x0000000e0454723c */ /* 0x040fe20000041854 */
[----:B------:R-:W5:Y:S06]  /*6650*/  LDSM.16.MT88.4 R12, [R119+0x9c00] ;  /* 0x009c0000770c783b */ /* 0x000f6c0000004200 */
[----:B------:R-:W-:Y:S08]  /*6660*/  MUFU.EX2 R62, R62 ;  /* 0x0000003e003e7308 */ /* 0x000ff00000000800 */
[----:B------:R-:W4:Y:S08]  /*6670*/  MUFU.EX2 R127, R127 ;  /* 0x0000007f007f7308 */ /* 0x000f300000000800 */
[----:B------:R-:W-:Y:S08]  /*6680*/  MUFU.EX2 R64, R64 ;  /* 0x0000004000407308 */ /* 0x000ff00000000800 */
[----:B------:R-:W5:Y:S08]  /*6690*/  MUFU.EX2 R133, R133 ;  /* 0x0000008500857308 */ /* 0x000f700000000800 */
[----:B------:R-:W-:Y:S08]  /*66a0*/  MUFU.EX2 R66, R66 ;  /* 0x0000004200427308 */ /* 0x000ff00000000800 */
[----:B------:R-:W5:Y:S01]  /*66b0*/  MUFU.EX2 R137, R137 ;  /* 0x0000008900897308 */ /* 0x000f620000000800 */
[C---:B-1----:R-:W-:Y:S08]  /*66c0*/  HMMA.16816.F32.BF16 R80, R4.reuse, R8, R80 ;  /* 0x000000080450723c */ /* 0x042ff00000041850 */
[C---:B------:R-:W-:Y:S01]  /*66d0*/  HMMA.16816.F32.BF16 R76, R4.reuse, R10, R76 ;  /* 0x0000000a044c723c */ /* 0x040fe2000004184c */
[----:B------:R-:W1:Y:S07]  /*66e0*/  LDSM.16.MT88.4 R8, [R181+0xbc00] ;  /* 0x00bc0000b508783b */ /* 0x000e6e0000004200 */
[C---:B--2---:R-:W-:Y:S08]  /*66f0*/  HMMA.16816.F32.BF16 R72, R4.reuse, R20, R72 ;  /* 0x000000140448723c */ /* 0x044ff00000041848 */
[----:B------:R-:W-:Y:S01]  /*6700*/  HMMA.16816.F32.BF16 R68, R4, R22, R68 ;  /* 0x000000160444723c */ /* 0x000fe20000041844 */
[----:B---3--:R-:W-:Y:S01]  /*6710*/  F2FP.BF16.F32.PACK_AB R4, R125, R60 ;  /* 0x0000003c7d04723e */ /* 0x008fe200000010ff */
[----:B------:R-:W-:Y:S01]  /*6720*/  LDSM.16.MT88.4 R20, [R119+0xdc00] ;  /* 0x00dc00007714783b */ /* 0x000fe20000004200 */
[----:B----4-:R-:W-:-:S02]  /*6730*/  F2FP.BF16.F32.PACK_AB R6, R127, R62 ;  /* 0x0000003e7f06723e */ /* 0x010fc400000010ff */
[----:B-----5:R-:W-:Y:S02]  /*6740*/  F2FP.BF16.F32.PACK_AB R5, R133, R64 ;  /* 0x000000408505723e */ /* 0x020fe400000010ff */
[----:B------:R-:W-:-:S07]  /*6750*/  F2FP.BF16.F32.PACK_AB R7, R137, R66 ;  /* 0x000000428907723e */ /* 0x000fce00000010ff */
[C---:B------:R-:W-:Y:S08]  /*6760*/  HMMA.16816.F32.BF16 R112, R4.reuse, R16, R112 ;  /* 0x000000100470723c */ /* 0x040ff00000041870 */
[C---:B------:R-:W-:Y:S01]  /*6770*/  HMMA.16816.F32.BF16 R108, R4.reuse, R18, R108 ;  /* 0x00000012046c723c */ /* 0x040fe2000004186c */
[----:B------:R-:W2:Y:S07]  /*6780*/  LDSM.16.MT88.4 R16, [R119+0xbc00] ;  /* 0x00bc00007710783b */ /* 0x000eae0000004200 */
[C---:B------:R-:W-:Y:S08]  /*6790*/  HMMA.16816.F32.BF16 R104, R4.reuse, R12, R104 ;  /* 0x0000000c0468723c */ /* 0x040ff00000041868 */
[C---:B------:R-:W-:Y:S01]  /*67a0*/  HMMA.16816.F32.BF16 R100, R4.reuse, R14, R100 ;  /* 0x0000000e0464723c */ /* 0x040fe20000041864 */
[----:B------:R-:W3:Y:S07]  /*67b0*/  LDSM.16.MT88.4 R12, [R181+0xdc00] ;  /* 0x00dc0000b50c783b */ /* 0x000eee0000004200 */
[C---:B-1----:R-:W-:Y:S08]  /*67c0*/  HMMA.16816.F32.BF16 R96, R4.reuse, R8, R96 ;  /* 0x000000080460723c */ /* 0x042ff00000041860 */
[----:B------:R-:W-:Y:S01]  /*67d0*/  HMMA.16816.F32.BF16 R92, R4, R10, R92 ;  /* 0x0000000a045c723c */ /* 0x000fe2000004185c */
[----:B------:R-:W1:Y:S01]  /*67e0*/  LDSM.16.MT88.4 R8, [R181+0xa000] ;  /* 0x00a00000b508783b */ /* 0x000e620000004200 */
[-CC-:B------:R-:W-:Y:S01]  /*67f0*/  FFMA.FTZ R116, R175, R57.reuse, -R58.reuse ;  /* 0x00000039af747223 */ /* 0x180fe2000001083a */
[-CC-:B------:R-:W-:Y:S01]  /*6800*/  FFMA.FTZ R149, R149, R57.reuse, -R58.reuse ;  /* 0x0000003995957223 */ /* 0x180fe2000001083a */
[-CC-:B------:R-:W-:Y:S01]  /*6810*/  FFMA.FTZ R151, R151, R57.reuse, -R58.reuse ;  /* 0x0000003997977223 */ /* 0x180fe2000001083a */
[-C--:B------:R-:W-:Y:S01]  /*6820*/  FFMA.FTZ R118, R173, R57.reuse, -R58 ;  /* 0x00000039ad767223 */ /* 0x080fe2000001083a */
[----:B------:R-:W-:-:S02]  /*6830*/  FFMA.FTZ R120, R171, R57, -R56 ;  /* 0x00000039ab787223 */ /* 0x000fc40000010838 */
[----:B--2---:R-:W-:Y:S01]  /*6840*/  HMMA.16816.F32.BF16 R88, R4, R16, R88 ;  /* 0x000000100458723c */ /* 0x004fe20000041858 */
[-CC-:B------:R-:W-:Y:S01]  /*6850*/  FFMA.FTZ R159, R159, R57.reuse, -R56.reuse ;  /* 0x000000399f9f7223 */ /* 0x180fe20000010838 */
[-CC-:B------:R-:W-:Y:S01]  /*6860*/  FFMA.FTZ R122, R169, R57.reuse, -R56.reuse ;  /* 0x00000039a97a7223 */ /* 0x180fe20000010838 */
[----:B------:R-:W-:-:S05]  /*6870*/  FFMA.FTZ R163, R163, R57, -R56 ;  /* 0x00000039a3a37223 */ /* 0x000fca0000010838 */
[C---:B------:R-:W-:Y:S01]  /*6880*/  HMMA.16816.F32.BF16 R84, R4.reuse, R18, R84 ;  /* 0x000000120454723c */ /* 0x040fe20000041854 */
[----:B------:R-:W2:Y:S01]  /*6890*/  LDSM.16.MT88.4 R16, [R119+0xa000] ;  /* 0x00a000007710783b */ /* 0x000ea20000004200 */
[----:B------:R-:W-:Y:S08]  /*68a0*/  MUFU.EX2 R116, R116 ;  /* 0x0000007400747308 */ /* 0x000ff00000000800 */
[----:B------:R-:W4:Y:S08]  /*68b0*/  MUFU.EX2 R149, R149 ;  /* 0x0000009500957308 */ /* 0x000f300000000800 */
[----:B------:R-:W-:Y:S08]  /*68c0*/  MUFU.EX2 R151, R151 ;  /* 0x0000009700977308 */ /* 0x000ff00000000800 */
[----:B------:R-:W5:Y:S08]  /*68d0*/  MUFU.EX2 R118, R118 ;  /* 0x0000007600767308 */ /* 0x000f700000000800 */
[----:B------:R-:W-:Y:S08]  /*68e0*/  MUFU.EX2 R120, R120 ;  /* 0x0000007800787308 */ /* 0x000ff00000000800 */
[----:B------:R-:W1:Y:S08]  /*68f0*/  MUFU.EX2 R159, R159 ;  /* 0x0000009f009f7308 */ /* 0x000e700000000800 */
[----:B------:R-:W-:Y:S08]  /*6900*/  MUFU.EX2 R122, R122 ;  /* 0x0000007a007a7308 */ /* 0x000ff00000000800 */
[----:B------:R-:W2:Y:S01]  /*6910*/  MUFU.EX2 R163, R163 ;  /* 0x000000a300a37308 */ /* 0x000ea20000000800 */
[C---:B---3--:R-:W-:Y:S08]  /*6920*/  HMMA.16816.F32.BF16 R80, R4.reuse, R12, R80 ;  /* 0x0000000c0450723c */ /* 0x048ff00000041850 */
[C---:B------:R-:W-:Y:S01]  /*6930*/  HMMA.16816.F32.BF16 R76, R4.reuse, R14, R76 ;  /* 0x0000000e044c723c */ /* 0x040fe2000004184c */
[----:B------:R-:W3:Y:S07]  /*6940*/  LDSM.16.MT88.4 R12, [R181+0xc000] ;  /* 0x00c00000b50c783b */ /* 0x000eee0000004200 */
[C---:B------:R-:W-:Y:S08]  /*6950*/  HMMA.16816.F32.BF16 R72, R4.reuse, R20, R72 ;  /* 0x000000140448723c */ /* 0x040ff00000041848 */
[----:B------:R-:W-:Y:S01]  /*6960*/  HMMA.16816.F32.BF16 R68, R4, R22, R68 ;  /* 0x000000160444723c */ /* 0x000fe20000041844 */
[----:B----4-:R-:W-:Y:S01]  /*6970*/  F2FP.BF16.F32.PACK_AB R4, R149, R116 ;  /* 0x000000749504723e */ /* 0x010fe200000010ff */
[--C-:B------:R-:W-:Y:S01]  /*6980*/  FFMA.FTZ R124, R27, R57, -R58.reuse ;  /* 0x000000391b7c7223 */ /* 0x100fe2000001083a */
[----:B-----5:R-:W-:Y:S01]  /*6990*/  F2FP.BF16.F32.PACK_AB R6, R118, R151 ;  /* 0x000000977606723e */ /* 0x020fe200000010ff */
[----:B------:R-:W-:Y:S01]  /*69a0*/  FFMA.FTZ R169, R25, R57, -R58 ;  /* 0x0000003919a97223 */ /* 0x000fe2000001083a */
[----:B-1----:R-:W-:Y:S01]  /*69b0*/  F2FP.BF16.F32.PACK_AB R5, R159, R120 ;  /* 0x000000789f05723e */ /* 0x002fe200000010ff */
[----:B------:R-:W1:Y:S01]  /*69c0*/  LDSM.16.MT88.4 R24, [R119+0xc000] ;  /* 0x00c000007718783b */ /* 0x000e620000004200 */
[----:B--2---:R-:W-:-:S03]  /*69d0*/  F2FP.BF16.F32.PACK_AB R7, R163, R122 ;  /* 0x0000007aa307723e */ /* 0x004fc600000010ff */
[----:B------:R-:W2:Y:S04]  /*69e0*/  LDSM.16.MT88.4 R20, [R181+0xe000] ;  /* 0x00e00000b514783b */ /* 0x000ea80000004200 */
[C---:B------:R-:W-:Y:S08]  /*69f0*/  HMMA.16816.F32.BF16 R112, R4.reuse, R8, R112 ;  /* 0x000000080470723c */ /* 0x040ff00000041870 */
[C---:B------:R-:W-:Y:S01]  /*6a00*/  HMMA.16816.F32.BF16 R108, R4.reuse, R10, R108 ;  /* 0x0000000a046c723c */ /* 0x040fe2000004186c */
[----:B------:R-:W4:Y:S07]  /*6a10*/  LDSM.16.MT88.4 R8, [R119+0xe000] ;  /* 0x00e000007708783b */ /* 0x000f2e0000004200 */
[C---:B------:R-:W-:Y:S08]  /*6a20*/  HMMA.16816.F32.BF16 R104, R4.reuse, R16, R104 ;  /* 0x000000100468723c */ /* 0x040ff00000041868 */
[C---:B------:R-:W-:Y:S01]  /*6a30*/  HMMA.16816.F32.BF16 R100, R4.reuse, R18, R100 ;  /* 0x000000120464723c */ /* 0x040fe20000041864 */
[----:B------:R-:W5:Y:S01]  /*6a40*/  LDSM.16.MT88.4 R16, [R181+0xa400] ;  /* 0x00a40000b510783b */ /* 0x000f620000004200 */
        /* <DEDUP_REMOVED lines=12> */
[----:B------:R-:W3:Y:S08]  /*6b10*/  MUFU.EX2 R165, R165 ;  /* 0x000000a500a57308 */ /* 0x000ef00000000800 */
[----:B------:R-:W-:Y:S08]  /*6b20*/  MUFU.EX2 R128, R128 ;  /* 0x0000008000807308 */ /* 0x000ff00000000800 */
[----:B------:R-:W5:Y:S08]  /*6b30*/  MUFU.EX2 R157, R157 ;  /* 0x0000009d009d7308 */ /* 0x000f700000000800 */
[----:B------:R-:W-:Y:S08]  /*6b40*/  MUFU.EX2 R130, R130 ;  /* 0x0000008200827308 */ /* 0x000ff00000000800 */
[----:B------:R-:W5:Y:S01]  /*6b50*/  MUFU.EX2 R153, R153 ;  /* 0x0000009900997308 */ /* 0x000f620000000800 */
[C---:B-1----:R-:W-:Y:S08]  /*6b60*/  HMMA.16816.F32.BF16 R88, R4.reuse, R24, R88 ;  /* 0x000000180458723c */ /* 0x042ff00000041858 */
[C---:B------:R-:W-:Y:S01]  /*6b70*/  HMMA.16816.F32.BF16 R84, R4.reuse, R26, R84 ;  /* 0x0000001a0454723c */ /* 0x040fe20000041854 */
[----:B------:R-:W-:Y:S07]  /*6b80*/  LDSM.16.MT88.4 R24, [R181+0xe400] ;  /* 0x00e40000b518783b */ /* 0x000fee0000004200 */
[C---:B--2---:R-:W-:Y:S08]  /*6b90*/  HMMA.16816.F32.BF16 R80, R4.reuse, R20, R80 ;  /* 0x000000140450723c */ /* 0x044ff00000041850 */
[C---:B------:R-:W-:Y:S01]  /*6ba0*/  HMMA.16816.F32.BF16 R76, R4.reuse, R22, R76 ;  /* 0x00000016044c723c */ /* 0x040fe2000004184c */
[----:B------:R-:W-:Y:S07]  /*6bb0*/  LDSM.16.MT88.4 R20, [R119+0xc400] ;  /* 0x00c400007714783b */ /* 0x000fee0000004200 */
[C---:B----4-:R-:W-:Y:S08]  /*6bc0*/  HMMA.16816.F32.BF16 R72, R4.reuse, R8, R72 ;  /* 0x000000080448723c */ /* 0x050ff00000041848 */
[----:B------:R-:W-:Y:S01]  /*6bd0*/  HMMA.16816.F32.BF16 R68, R4, R10, R68 ;  /* 0x0000000a0444723c */ /* 0x000fe20000041844 */
[----:B------:R-:W1:Y:S01]  /*6be0*/  LDSM.16.MT88.4 R8, [R181+0xc400] ;  /* 0x00c40000b508783b */ /* 0x000e620000004200 */
[----:B---3--:R-:W-:-:S02]  /*6bf0*/  F2FP.BF16.F32.PACK_AB R4, R169, R124 ;  /* 0x0000007ca904723e */ /* 0x008fc400000010ff */
[----:B------:R-:W-:Y:S02]  /*6c00*/  F2FP.BF16.F32.PACK_AB R6, R165, R126 ;  /* 0x0000007ea506723e */ /* 0x000fe400000010ff */
[----:B-----5:R-:W-:Y:S02]  /*6c10*/  F2FP.BF16.F32.PACK_AB R5, R157, R128 ;  /* 0x000000809d05723e */ /* 0x020fe400000010ff */
[----:B------:R-:W-:-:S07]  /*6c20*/  F2FP.BF16.F32.PACK_AB R7, R153, R130 ;  /* 0x000000829907723e */ /* 0x000fce00000010ff */
[C---:B------:R-:W-:Y:S08]  /*6c30*/  HMMA.16816.F32.BF16 R112, R4.reuse, R16, R112 ;  /* 0x000000100470723c */ /* 0x040ff00000041870 */
[C---:B------:R-:W-:Y:S01]  /*6c40*/  HMMA.16816.F32.BF16 R108, R4.reuse, R18, R108 ;  /* 0x00000012046c723c */ /* 0x040fe2000004186c */
[----:B------:R-:W2:Y:S07]  /*6c50*/  LDSM.16.MT88.4 R16, [R119+0xe400] ;  /* 0x00e400007710783b */ /* 0x000eae0000004200 */
[C---:B------:R-:W-:Y:S08]  /*6c60*/  HMMA.16816.F32.BF16 R104, R4.reuse, R12, R104 ;  /* 0x0000000c0468723c */ /* 0x040ff00000041868 */
[----:B------:R-:W-:Y:S01]  /*6c70*/  HMMA.16816.F32.BF16 R100, R4, R14, R100 ;  /* 0x0000000e0464723c */ /* 0x000fe20000041864 */
[----:B------:R-:W3:Y:S01]  /*6c80*/  LDSM.16.MT88.4 R12, [R181+0xa800] ;  /* 0x00a80000b50c783b */ /* 0x000ee20000004200 */
[-CC-:B------:R-:W-:Y:S01]  /*6c90*/  FFMA.FTZ R132, R147, R57.reuse, -R58.reuse ;  /* 0x0000003993847223 */ /* 0x180fe2000001083a */
[-CC-:B------:R-:W-:Y:S01]  /*6ca0*/  FFMA.FTZ R143, R143, R57.reuse, -R58.reuse ;  /* 0x000000398f8f7223 */ /* 0x180fe2000001083a */
[-CC-:B------:R-:W-:Y:S01]  /*6cb0*/  FFMA.FTZ R134, R145, R57.reuse, -R58.reuse ;  /* 0x0000003991867223 */ /* 0x180fe2000001083a */
[-C--:B------:R-:W-:Y:S01]  /*6cc0*/  FFMA.FTZ R141, R141, R57.reuse, -R58 ;  /* 0x000000398d8d7223 */ /* 0x080fe2000001083a */
[----:B------:R-:W-:-:S02]  /*6cd0*/  FFMA.FTZ R136, R139, R57, -R56 ;  /* 0x000000398b887223 */ /* 0x000fc40000010838 */
[----:B-1----:R-:W-:Y:S01]  /*6ce0*/  HMMA.16816.F32.BF16 R96, R4, R8, R96 ;  /* 0x000000080460723c */ /* 0x002fe20000041860 */
[-CC-:B------:R-:W-:Y:S01]  /*6cf0*/  FFMA.FTZ R135, R135, R57.reuse, -R56.reuse ;  /* 0x0000003987877223 */ /* 0x180fe20000010838 */
[-CC-:B------:R-:W-:Y:S01]  /*6d00*/  FFMA.FTZ R131, R131, R57.reuse, -R56.reuse ;  /* 0x0000003983837223 */ /* 0x180fe20000010838 */
[----:B------:R-:W-:-:S05]  /*6d10*/  FFMA.FTZ R138, R129, R57, -R56 ;  /* 0x00000039818a7223 */ /* 0x000fca0000010838 */
[C---:B------:R-:W-:Y:S01]  /*6d20*/  HMMA.16816.F32.BF16 R92, R4.reuse, R10, R92 ;  /* 0x0000000a045c723c */ /* 0x040fe2000004185c */
[----:B------:R-:W1:Y:S01]  /*6d30*/  LDSM.16.MT88.4 R8, [R119+0xa800] ;  /* 0x00a800007708783b */ /* 0x000e620000004200 */
[----:B------:R-:W-:Y:S06]  /*6d40*/  MUFU.EX2 R132, R132 ;  /* 0x0000008400847308 */ /* 0x000fec0000000800 */
[C---:B--2---:R-:W-:Y:S02]  /*6d50*/  HMMA.16816.F32.BF16 R72, R4.reuse, R16, R72 ;  /* 0x000000100448723c */ /* 0x044fe40000041848 */
[----:B------:R-:W2:Y:S06]  /*6d60*/  MUFU.EX2 R143, R143 ;  /* 0x0000008f008f7308 */ /* 0x000eac0000000800 */
[C---:B------:R-:W-:Y:S02]  /*6d70*/  HMMA.16816.F32.BF16 R68, R4.reuse, R18, R68 ;  /* 0x000000120444723c */ /* 0x040fe40000041844 */
[----:B------:R-:W-:Y:S01]  /*6d80*/  MUFU.EX2 R134, R134 ;  /* 0x0000008600867308 */ /* 0x000fe20000000800 */
[----:B------:R-:W4:Y:S07]  /*6d90*/  LDSM.16.MT88.4 R16, [R119+0xc800] ;  /* 0x00c800007710783b */ /* 0x000f2e0000004200 */
[----:B------:R-:W5:Y:S08]  /*6da0*/  MUFU.EX2 R141, R141 ;  /* 0x0000008d008d7308 */ /* 0x000f700000000800 */
[----:B------:R-:W-:Y:S08]  /*6db0*/  MUFU.EX2 R136, R136 ;  /* 0x0000008800887308 */ /* 0x000ff00000000800 */
[----:B------:R-:W3:Y:S08]  /*6dc0*/  MUFU.EX2 R135, R135 ;  /* 0x0000008700877308 */ /* 0x000ef00000000800 */
[----:B------:R-:W-:Y:S08]  /*6dd0*/  MUFU.EX2 R131, R131 ;  /* 0x0000008300837308 */ /* 0x000ff00000000800 */
[----:B------:R-:W1:Y:S01]  /*6de0*/  MUFU.EX2 R138, R138 ;  /* 0x0000008a008a7308 */ /* 0x000e620000000800 */
[C---:B------:R-:W-:Y:S08]  /*6df0*/  HMMA.16816.F32.BF16 R88, R4.reuse, R20, R88 ;  /* 0x000000140458723c */ /* 0x040ff00000041858 */
[C---:B------:R-:W-:Y:S01]  /*6e00*/  HMMA.16816.F32.BF16 R84, R4.reuse, R22, R84 ;  /* 0x000000160454723c */ /* 0x040fe20000041854 */
[----:B------:R-:W4:Y:S07]  /*6e10*/  LDSM.16.MT88.4 R20, [R181+0xc800] ;  /* 0x00c80000b514783b */ /* 0x000f2e0000004200 */
[C---:B------:R-:W-:Y:S08]  /*6e20*/  HMMA.16816.F32.BF16 R80, R4.reuse, R24, R80 ;  /* 0x000000180450723c */ /* 0x040ff00000041850 */
[----:B------:R-:W-:Y:S01]  /*6e30*/  HMMA.16816.F32.BF16 R76, R4, R26, R76 ;  /* 0x0000001a044c723c */ /* 0x000fe2000004184c */
[----:B--2---:R-:W-:-:S02]  /*6e40*/  F2FP.BF16.F32.PACK_AB R4, R143, R132 ;  /* 0x000000848f04723e */ /* 0x004fc400000010ff */
[----:B-----5:R-:W-:Y:S02]  /*6e50*/  F2FP.BF16.F32.PACK_AB R6, R141, R134 ;  /* 0x000000868d06723e */ /* 0x020fe400000010ff */
[----:B---3--:R-:W-:Y:S02]  /*6e60*/  F2FP.BF16.F32.PACK_AB R5, R135, R136 ;  /* 0x000000888705723e */ /* 0x008fe400000010ff */
[----:B-1----:R-:W-:-:S07]  /*6e70*/  F2FP.BF16.F32.PACK_AB R7, R138, R131 ;  /* 0x000000838a07723e */ /* 0x002fce00000010ff */
[C---:B------:R-:W-:Y:S08]  /*6e80*/  HMMA.16816.F32.BF16 R112, R4.reuse, R12, R112 ;  /* 0x0000000c0470723c */ /* 0x040ff00000041870 */
[C---:B------:R-:W-:Y:S01]  /*6e90*/  HMMA.16816.F32.BF16 R108, R4.reuse, R14, R108 ;  /* 0x0000000e046c723c */ /* 0x040fe2000004186c */
[----:B------:R-:W1:Y:S07]  /*6ea0*/  LDSM.16.MT88.4 R12, [R181+0xe800] ;  /* 0x00e80000b50c783b */ /* 0x000e6e0000004200 */
[C---:B------:R-:W-:Y:S08]  /*6eb0*/  HMMA.16816.F32.BF16 R104, R4.reuse, R8, R104 ;  /* 0x000000080468723c */ /* 0x040ff00000041868 */
[C---:B------:R-:W-:Y:S01]  /*6ec0*/  HMMA.16816.F32.BF16 R100, R4.reuse, R10, R100 ;  /* 0x0000000a0464723c */ /* 0x040fe20000041864 */
[----:B------:R-:W2:Y:S07]  /*6ed0*/  LDSM.16.MT88.4 R8, [R119+0xe800] ;  /* 0x00e800007708783b */ /* 0x000eae0000004200 */
[C---:B----4-:R-:W-:Y:S08]  /*6ee0*/  HMMA.16816.F32.BF16 R88, R4.reuse, R16, R88 ;  /* 0x000000100458723c */ /* 0x050ff00000041858 */
[----:B------:R-:W-:Y:S01]  /*6ef0*/  HMMA.16816.F32.BF16 R84, R4, R18, R84 ;  /* 0x000000120454723c */ /* 0x000fe20000041854 */
[----:B------:R-:W3:Y:S01]  /*6f00*/  LDSM.16.MT88.4 R16, [R181+0xac00] ;  /* 0x00ac0000b510783b */ /* 0x000ee20000004200 */
[-CC-:B------:R-:W-:Y:S01]  /*6f10*/  FFMA.FTZ R24, R123, R57.reuse, -R58.reuse ;  /* 0x000000397b187223 */ /* 0x180fe2000001083a */
[-CC-:B------:R-:W-:Y:S01]  /*6f20*/  FFMA.FTZ R25, R121, R57.reuse, -R58.reuse ;  /* 0x0000003979197223 */ /* 0x180fe2000001083a */
[-C--:B------:R-:W-:Y:S01]  /*6f30*/  FFMA.FTZ R217, R67, R57.reuse, -R58 ;  /* 0x0000003943d97223 */ /* 0x080fe2000001083a */
[----:B------:R-:W-:-:S03]  /*6f40*/  FFMA.FTZ R218, R59, R57, -R56 ;  /* 0x000000393bda7223 */ /* 0x000fc60000010838 */
[----:B------:R-:W-:Y:S01]  /*6f50*/  HMMA.16816.F32.BF16 R96, R4, R20, R96 ;  /* 0x000000140460723c */ /* 0x000fe20000041860 */
[-C--:B------:R-:W-:Y:S01]  /*6f60*/  FFMA.FTZ R20, R117, R57.reuse, -R58 ;  /* 0x0000003975147223 */ /* 0x080fe2000001083a */
[----:B------:R-:W-:Y:S01]  /*6f70*/  FFMA.FTZ R21, R65, R57, -R56 ;  /* 0x0000003941157223 */ /* 0x000fe20000010838 */
[----:B------:R-:W-:-:S05]  /*6f80*/  FADD.FTZ R51, R51, R50 ;  /* 0x0000003233337221 */ /* 0x000fca0000010000 */
[----:B------:R-:W-:Y:S01]  /*6f90*/  HMMA.16816.F32.BF16 R92, R4, R22, R92 ;  /* 0x00000016045c723c */ /* 0x000fe2000004185c */
[-CC-:B------:R-:W-:Y:S01]  /*6fa0*/  FFMA.FTZ R22, R63, R57.reuse, -R56.reuse ;  /* 0x000000393f167223 */ /* 0x180fe20000010838 */
[----:B------:R-:W-:Y:S01]  /*6fb0*/  FFMA.FTZ R23, R61, R57, -R56 ;  /* 0x000000393d177223 */ /* 0x000fe20000010838 */
[----:B------:R-:W-:Y:S01]  /*6fc0*/  FADD.FTZ R48, R49, R48 ;  /* 0x0000003031307221 */ /* 0x000fe20000010000 */
[----:B------:R-:W-:Y:S01]  /*6fd0*/  MUFU.EX2 R24, R24 ;  /* 0x0000001800187308 */ /* 0x000fe20000000800 */
[----:B------:R-:W-:Y:S02]  /*6fe0*/  FADD.FTZ R46, R46, R51 ;  /* 0x000000332e2e7221 */ /* 0x000fe40000010000 */
[----:B------:R-:W-:-:S05]  /*6ff0*/  FADD.FTZ R45, R45, R48 ;  /* 0x000000302d2d7221 */ /* 0x000fca0000010000 */
[----:B------:R-:W4:Y:S01]  /*7000*/  MUFU.EX2 R25, R25 ;  /* 0x0000001900197308 */ /* 0x000f220000000800 */
[----:B------:R-:W-:Y:S01]  /*7010*/  FADD.FTZ R46, R43, R46 ;  /* 0x0000002e2b2e7221 */ /* 0x000fe20000010000 */
[----:B------:R-:W-:-:S06]  /*7020*/  FADD.FTZ R44, R44, R45 ;  /* 0x0000002d2c2c7221 */ /* 0x000fcc0000010000 */
[----:B------:R-:W-:Y:S01]  /*7030*/  MUFU.EX2 R20, R20 ;  /* 0x0000001400147308 */ /* 0x000fe20000000800 */
[C---:B-1----:R-:W-:Y:S07]  /*7040*/  HMMA.16816.F32.BF16 R80, R4.reuse, R12, R80 ;  /* 0x0000000c0450723c */ /* 0x042fee0000041850 */
[----:B------:R-:W1:Y:S01]  /*7050*/  MUFU.EX2 R217, R217 ;  /* 0x000000d900d97308 */ /* 0x000e620000000800 */
[C---:B------:R-:W-:Y:S01]  /*7060*/  HMMA.16816.F32.BF16 R76, R4.reuse, R14, R76 ;  /* 0x0000000e044c723c */ /* 0x040fe2000004184c */
[----:B------:R-:W5:Y:S06]  /*7070*/  LDSM.16.MT88.4 R12, [R119+0xac00] ;  /* 0x00ac0000770c783b */ /* 0x000f6c0000004200 */
[----:B------:R-:W-:Y:S08]  /*7080*/  MUFU.EX2 R21, R21 ;  /* 0x0000001500157308 */ /* 0x000ff00000000800 */
[----:B------:R-:W3:Y:S08]  /*7090*/  MUFU.EX2 R22, R22 ;  /* 0x0000001600167308 */ /* 0x000ef00000000800 */
[----:B------:R-:W-:Y:S08]  /*70a0*/  MUFU.EX2 R23, R23 ;  /* 0x0000001700177308 */ /* 0x000ff00000000800 */
[----:B------:R-:W5:Y:S01]  /*70b0*/  MUFU.EX2 R218, R218 ;  /* 0x000000da00da7308 */ /* 0x000f620000000800 */
[----:B------:R-:W-:Y:S01]  /*70c0*/  FADD.FTZ R47, R47, R46 ;  /* 0x0000002e2f2f7221 */ /* 0x000fe20000010000 */
[----:B------:R-:W-:Y:S01]  /*70d0*/  FADD.FTZ R41, R41, R44 ;  /* 0x0000002c29297221 */ /* 0x000fe20000010000 */
[----:B--2---:R-:W-:Y:S02]  /*70e0*/  HMMA.16816.F32.BF16 R72, R4, R8, R72 ;  /* 0x000000080448723c */ /* 0x004fe40000041848 */
[----:B------:R-:W-:Y:S01]  /*70f0*/  FADD.FTZ R42, R42, R47 ;  /* 0x0000002f2a2a7221 */ /* 0x000fe20000010000 */
[----:B------:R-:W-:-:S03]  /*7100*/  FADD.FTZ R40, R40, R41 ;  /* 0x0000002928287221 */ /* 0x000fc60000010000 */
[----:B------:R-:W-:Y:S02]  /*7110*/  FADD.FTZ R39, R39, R42 ;  /* 0x0000002a27277221 */ /* 0x000fe40000010000 */
[----:B------:R-:W-:Y:S01]  /*7120*/  HMMA.16816.F32.BF16 R68, R4, R10, R68 ;  /* 0x0000000a0444723c */ /* 0x000fe20000041844 */
[----:B----4-:R-:W-:Y:S01]  /*7130*/  F2FP.BF16.F32.PACK_AB R4, R25, R24 ;  /* 0x000000181904723e */ /* 0x010fe200000010ff */
[----:B------:R-:W-:Y:S01]  /*7140*/  FADD.FTZ R37, R37, R40 ;  /* 0x0000002825257221 */ /* 0x000fe20000010000 */
[----:B-1----:R-:W-:Y:S01]  /*7150*/  F2FP.BF16.F32.PACK_AB R6, R217, R20 ;  /* 0x00000014d906723e */ /* 0x002fe200000010ff */
[----:B------:R-:W-:Y:S01]  /*7160*/  FADD.FTZ R38, R38, R39 ;  /* 0x0000002726267221 */ /* 0x000fe20000010000 */
[----:B---3--:R-:W-:Y:S02]  /*7170*/  F2FP.BF16.F32.PACK_AB R5, R22, R21 ;  /* 0x000000151605723e */ /* 0x008fe400000010ff */
[----:B-----5:R-:W-:Y:S01]  /*7180*/  F2FP.BF16.F32.PACK_AB R7, R218, R23 ;  /* 0x00000017da07723e */ /* 0x020fe200000010ff */
[----:B------:R-:W-:Y:S01]  /*7190*/  FADD.FTZ R36, R36, R37 ;  /* 0x0000002524247221 */ /* 0x000fe20000010000 */
[----:B------:R-:W-:Y:S01]  /*71a0*/  FADD.FTZ R35, R35, R38 ;  /* 0x0000002623237221 */ /* 0x000fe20000010000 */
[----:B------:R-:W-:Y:S02]  /*71b0*/  LDSM.16.MT88.4 R8, [R181+0xcc00] ;  /* 0x00cc0000b508783b */ /* 0x000fe40000004200 */
[----:B------:R-:W-:-:S02]  /*71c0*/  FADD.FTZ R33, R33, R36 ;  /* 0x0000002421217221 */ /* 0x000fc40000010000 */
[----:B------:R-:W-:Y:S01]  /*71d0*/  HMMA.16816.F32.BF16 R112, R4, R16, R112 ;  /* 0x000000100470723c */ /* 0x000fe20000041870 */
[----:B------:R-:W-:Y:S01]  /*71e0*/  FADD.FTZ R34, R34, R35 ;  /* 0x0000002322227221 */ /* 0x000fe20000010000 */
[----:B------:R-:W-:-:S06]  /*71f0*/  FADD.FTZ R32, R32, R33 ;  /* 0x0000002120207221 */ /* 0x000fcc0000010000 */
[----:B------:R-:W-:Y:S01]  /*7200*/  HMMA.16816.F32.BF16 R108, R4, R18, R108 ;  /* 0x00000012046c723c */ /* 0x000fe2000004186c */
[----:B------:R-:W1:Y:S01]  /*7210*/  LDSM.16.MT88.4 R16, [R119+0xcc00] ;  /* 0x00cc00007710783b */ /* 0x000e620000004200 */
        /* <DEDUP_REMOVED lines=18> */
[----:B------:R-:W-:-:S04]  /*7340*/  FADD.FTZ R159, R159, R120 ;  /* 0x000000789f9f7221 */ /* 0x000fc80000010000 */
[----:B------:R-:W-:Y:S01]  /*7350*/  FADD.FTZ R122, R122, R159 ;  /* 0x0000009f7a7a7221 */ /* 0x000fe20000010000 */
[C---:B-1----:R-:W-:Y:S01]  /*7360*/  HMMA.16816.F32.BF16 R88, R4.reuse, R16, R88 ;  /* 0x000000100458723c */ /* 0x042fe20000041858 */
[----:B------:R-:W-:Y:S02]  /*7370*/  FADD.FTZ R17, R151, R26 ;  /* 0x0000001a97117221 */ /* 0x000fe40000010000 */
[----:B------:R-:W-:Y:S02]  /*7380*/  FADD.FTZ R163, R163, R122 ;  /* 0x0000007aa3a37221 */ /* 0x000fe40000010000 */
[----:B------:R-:W-:Y:S02]  /*7390*/  FADD.FTZ R17, R118, R17 ;  /* 0x0000001176117221 */ /* 0x000fe40000010000 */
[----:B------:R-:W-:Y:S01]  /*73a0*/  FADD.FTZ R128, R128, R163 ;  /* 0x000000a380807221 */ /* 0x000fe20000010000 */
[----:B------:R-:W-:Y:S01]  /*73b0*/  HMMA.16816.F32.BF16 R96, R4, R8, R96 ;  /* 0x000000080460723c */ /* 0x000fe20000041860 */
[----:B------:R-:W-:-:S02]  /*73c0*/  FADD.FTZ R124, R124, R17 ;  /* 0x000000117c7c7221 */ /* 0x000fc40000010000 */
[----:B------:R-:W-:-:S05]  /*73d0*/  FADD.FTZ R157, R157, R128 ;  /* 0x000000809d9d7221 */ /* 0x000fca0000010000 */
[----:B------:R-:W-:Y:S01]  /*73e0*/  HMMA.16816.F32.BF16 R92, R4, R10, R92 ;  /* 0x0000000a045c723c */ /* 0x000fe2000004185c */
[----:B------:R-:W1:Y:S01]  /*73f0*/  LDSM.16.MT88.4 R8, [R119+0xec00] ;  /* 0x00ec00007708783b */ /* 0x000e620000004200 */
[----:B------:R-:W-:Y:S01]  /*7400*/  FADD.FTZ R169, R169, R124 ;  /* 0x0000007ca9a97221 */ /* 0x000fe20000010000 */
[----:B------:R-:W-:-:S03]  /*7410*/  FADD.FTZ R130, R130, R157 ;  /* 0x0000009d82827221 */ /* 0x000fc60000010000 */
[----:B------:R-:W-:Y:S01]  /*7420*/  FADD.FTZ R126, R126, R169 ;  /* 0x000000a97e7e7221 */ /* 0x000fe20000010000 */
[----:B------:R-:W-:-:S03]  /*7430*/  FADD.FTZ R153, R153, R130 ;  /* 0x0000008299997221 */ /* 0x000fc60000010000 */
[----:B------:R-:W-:Y:S01]  /*7440*/  FADD.FTZ R165, R165, R126 ;  /* 0x0000007ea5a57221 */ /* 0x000fe20000010000 */
[----:B--2---:R-:W-:Y:S01]  /*7450*/  HMMA.16816.F32.BF16 R80, R4, R12, R80 ;  /* 0x0000000c0450723c */ /* 0x004fe20000041850 */
[----:B------:R-:W-:Y:S02]  /*7460*/  FADD.FTZ R12, R136, R153 ;  /* 0x00000099880c7221 */ /* 0x000fe40000010000 */
[----:B------:R-:W-:Y:S02]  /*7470*/  FADD.FTZ R132, R132, R165 ;  /* 0x000000a584847221 */ /* 0x000fe40000010000 */
[----:B------:R-:W-:Y:S02]  /*7480*/  FADD.FTZ R12, R135, R12 ;  /* 0x0000000c870c7221 */ /* 0x000fe40000010000 */
[----:B------:R-:W-:Y:S02]  /*7490*/  FADD.FTZ R143, R143, R132 ;  /* 0x000000848f8f7221 */ /* 0x000fe40000010000 */
[----:B------:R-:W-:-:S02]  /*74a0*/  FADD.FTZ R131, R131, R12 ;  /* 0x0000000c83837221 */ /* 0x000fc40000010000 */
[----:B------:R-:W-:Y:S01]  /*74b0*/  FADD.FTZ R134, R134, R143 ;  /* 0x0000008f86867221 */ /* 0x000fe20000010000 */
[----:B------:R-:W-:Y:S01]  /*74c0*/  ISETP.GT.AND P0, PT, R55, R190, PT ;  /* 0x000000be3700720c */ /* 0x000fe20003f04270 */
[----:B------:R-:W-:Y:S02]  /*74d0*/  FADD.FTZ R138, R138, R131 ;  /* 0x000000838a8a7221 */ /* 0x000fe40000010000 */
[----:B------:R-:W-:Y:S02]  /*74e0*/  FADD.FTZ R141, R141, R134 ;  /* 0x000000868d8d7221 */ /* 0x000fe40000010000 */
[----:B------:R-:W-:Y:S02]  /*74f0*/  FADD.FTZ R21, R21, R138 ;  /* 0x0000008a15157221 */ /* 0x000fe40000010000 */
[----:B------:R-:W-:Y:S02]  /*7500*/  FADD.FTZ R24, R24, R141 ;  /* 0x0000008d18187221 */ /* 0x000fe40000010000 */
[----:B------:R-:W-:-:S02]  /*7510*/  FADD.FTZ R22, R22, R21 ;  /* 0x0000001516167221 */ /* 0x000fc40000010000 */
[----:B------:R-:W-:Y:S01]  /*7520*/  FADD.FTZ R25, R25, R24 ;  /* 0x0000001819197221 */ /* 0x000fe20000010000 */
[----:B------:R-:W-:Y:S01]  /*7530*/  HMMA.16816.F32.BF16 R84, R4, R18, R84 ;  /* 0x000000120454723c */ /* 0x000fe20000041854 */
[----:B------:R-:W-:Y:S01]  /*7540*/  FADD.FTZ R23, R23, R22 ;  /* 0x0000001617177221 */ /* 0x000fe20000010000 */
[----:B------:R-:W-:Y:S01]  /*7550*/  BSSY B2, `(.L_x_2333) ;  /* 0x00004d1000027945 */ /* 0x000fe20003800000 */
[----:B------:R-:W-:Y:S02]  /*7560*/  FADD.FTZ R20, R20, R25 ;  /* 0x0000001914147221 */ /* 0x000fe40000010000 */
[----:B------:R-:W-:-:S03]  /*7570*/  FADD.FTZ R218, R218, R23 ;  /* 0x00000017dada7221 */ /* 0x000fc60000010000 */
[----:B------:R-:W-:Y:S01]  /*7580*/  HMMA.16816.F32.BF16 R76, R4, R14, R76 ;  /* 0x0000000e044c723c */ /* 0x000fe2000004184c */
[----:B------:R-:W-:-:S07]  /*7590*/  FADD.FTZ R217, R217, R20 ;  /* 0x00000014d9d97221 */ /* 0x000fce0000010000 */
[C---:B-1----:R-:W-:Y:S08]  /*75a0*/  HMMA.16816.F32.BF16 R72, R4.reuse, R8, R72 ;  /* 0x000000080448723c */ /* 0x042ff00000041848 */
        /* <DEDUP_REMOVED lines=70> */
.L_x_2336:
        /* <DEDUP_REMOVED lines=8> */
.L_x_2337:
[----:B------:R-:W-:Y:S05]  /*7a90*/  BSYNC.RECONVERGENT B0 ;  /* 0x0000000000007941 */ /* 0x000fea0003800200 */
.L_x_2335:
        /* <DEDUP_REMOVED lines=16> */
[----:B------:R-:W-:-:S03]  /*7ba0*/  IMAD.X R7, R4, 0x1, R9, P5 ;  /* 0x0000000104077824 */ /* 0x000fc600028e0609 */
[----:B------:R-:W-:Y:S01]  /*7bb0*/  @!PT LDS RZ, [RZ] ;  /* 0x00000000fffff984 */ /* 0x000fe20000000800 */
[----:B------:R-:W-:Y:S01]  /*7bc0*/  @!PT LDS RZ, [RZ] ;  /* 0x00000000fffff984 */ /* 0x000fe20000000800 */
[----:B------:R-:W-:Y:S01]  /*7bd0*/  @!PT LDS RZ, [RZ] ;  /* 0x00000000fffff984 */ /* 0x000fe20000000800 */
[----:B------:R-:W-:Y:S01]  /*7be0*/  @!P1 LDGSTS.E.BYPASS.LTC128B.128 [R201+0xb000], desc[UR4][R194.64+0x40] ;  /* 0x0b000040c2c99fae */ /* 0x000fe2000b981a04 */
[----:B------:R-:W-:Y:S01]  /*7bf0*/  IMAD.X R11, R4, 0x1, R7, P3 ;  /* 0x00000001040b7824 */ /* 0x000fe200018e0607 */
[----:B------:R-:W-:Y:S02]  /*7c00*/  ISETP.GT.AND P3, PT, R55, R190, PT ;  /* 0x000000be3700720c */ /* 0x000fe40003f64270 */
        /* <DEDUP_REMOVED lines=210> */
[C---:B------:R-:W-:Y:S02]  /*8930*/  VIADD R30, R33.reuse, 0xffffff80 ;  /* 0xffffff80211e7836 */ /* 0x040fe40000000000 */
[----:B------:R-:W-:-:S03]  /*8940*/  VIADD R33, R33, 0xffffff00 ;  /* 0xffffff0021217836 */ /* 0x000fc60000000000 */
[----:B------:R-:W-:Y:S02]  /*8950*/  IABS R29, R30 ;  /* 0x0000001e001d7213 */ /* 0x000fe40000000000 */
[-C--:B--2---:R-:W-:Y:S02]  /*8960*/  IABS R31, R35.reuse ;  /* 0x00000023001f7213 */ /* 0x084fe40000000000 */
[-C--:B------:R-:W-:Y:S02]  /*8970*/  IABS R32, R35.reuse ;  /* 0x0000002300207213 */ /* 0x080fe40000000000 */
[----:B------:R-:W1:Y:S01]  /*8980*/  I2F.RP R28, R31 ;  /* 0x0000001f001c7306 */ /* 0x000e620000209400 */
[----:B------:R-:W-:Y:S02]  /*8990*/  LOP3.LUT R30, R30, R35, RZ, 0x3c, !PT ;  /* 0x000000231e1e7212 */ /* 0x000fe400078e3cff */
[----:B------:R-:W-:-:S05]  /*89a0*/  IADD3 R32, PT, PT, RZ, -R32, RZ ;  /* 0x80000020ff207210 */ /* 0x000fca0007ffe0ff */
[----:B-1----:R-:W1:Y:S02]  /*89b0*/  MUFU.RCP R38, R28 ;  /* 0x0000001c00267308 */ /* 0x002e640000001000 */
[----:B-1----:R-:W-:Y:S01]  /*89c0*/  VIADD R38, R38, 0xffffffe ;  /* 0x0ffffffe26267836 */ /* 0x002fe20000000000 */
[----:B------:R-:W-:Y:S02]  /*89d0*/  IABS R28, R33 ;  /* 0x00000021001c7213 */ /* 0x000fe40000000000 */
[----:B------:R-:W-:-:S03]  /*89e0*/  LOP3.LUT R33, R33, R35, RZ, 0x3c, !PT ;  /* 0x0000002321217212 */ /* 0x000fc600078e3cff */
[----:B------:R-:W1:Y:S02]  /*89f0*/  F2I.FTZ.U32.TRUNC.NTZ R39, R38 ;  /* 0x0000002600277305 */ /* 0x000e64000021f000 */
[----:B-1----:R-:W-:Y:S02]  /*8a00*/  IADD3 R36, PT, PT, RZ, -R39, RZ ;  /* 0x80000027ff247210 */ /* 0x002fe40007ffe0ff */
[----:B------:R-:W-:-:S03]  /*8a10*/  MOV R38, RZ ;  /* 0x000000ff00267202 */ /* 0x000fc60000000f00 */
[----:B------:R-:W-:-:S04]  /*8a20*/  IMAD R36, R36, R31, RZ ;  /* 0x0000001f24247224 */ /* 0x000fc800078e02ff */
[----:B------:R-:W-:-:S06]  /*8a30*/  IMAD.HI.U32 R36, R39, R36, R38 ;  /* 0x0000002427247227 */ /* 0x000fcc00078e0026 */
[----:B------:R-:W-:-:S04]  /*8a40*/  IMAD.HI.U32 R34, R36, R29, RZ ;  /* 0x0000001d24227227 */ /* 0x000fc800078e00ff */
[----:B------:R-:W-:Y:S02]  /*8a50*/  IMAD R38, R34, R32, R29 ;  /* 0x0000002022267224 */ /* 0x000fe400078e021d */
[----:B------:R-:W-:Y:S02]  /*8a60*/  IMAD.HI.U32 R29, R36, R28, RZ ;  /* 0x0000001c241d7227 */ /* 0x000fe400078e00ff */
[----:B------:R-:W2:Y:S01]  /*8a70*/  LD.E.64 R36, desc[UR4][R2.64+0x20] ;  /* 0x0000200402247980 */ /* 0x000ea2000c101b00 */
[----:B------:R-:W-:Y:S01]  /*8a80*/  ISETP.GT.U32.AND P6, PT, R31, R38, PT ;  /* 0x000000261f00720c */ /* 0x000fe20003fc4070 */
[----:B------:R-:W-:-:S05]  /*8a90*/  IMAD R28, R29, R32, R28 ;  /* 0x000000201d1c7224 */ /* 0x000fca00078e021c */
[----:B------:R-:W-:-:S07]  /*8aa0*/  ISETP.GT.U32.AND P5, PT, R31, R28, PT ;  /* 0x0000001c1f00720c */ /* 0x000fce0003fa4070 */
[----:B------:R-:W-:Y:S02]  /*8ab0*/  @!P6 IMAD.IADD R38, R38, 0x1, -R31 ;  /* 0x000000012626e824 */ /* 0x000fe400078e0a1f */
[----:B------:R-:W-:-:S03]  /*8ac0*/  @!P6 VIADD R34, R34, 0x1 ;  /* 0x000000012222e836 */ /* 0x000fc60000000000 */
[-C--:B------:R-:W-:Y:S01]  /*8ad0*/  ISETP.GE.U32.AND P4, PT, R38, R31.reuse, PT ;  /* 0x0000001f2600720c */ /* 0x080fe20003f86070 */
[----:B------:R-:W-:Y:S01]  /*8ae0*/  @!P5 VIADD R29, R29, 0x1 ;  /* 0x000000011d1dd836 */ /* 0x000fe20000000000 */
[-C--:B------:R-:W-:Y:S02]  /*8af0*/  @!P5 IADD3 R28, PT, PT, R28, -R31.reuse, RZ ;  /* 0x8000001f1c1cd210 */ /* 0x080fe40007ffe0ff */
[----:B------:R-:W-:Y:S02]  /*8b00*/  ISETP.GE.AND P5, PT, R30, RZ, PT ;  /* 0x000000ff1e00720c */ /* 0x000fe40003fa6270 */
[----:B------:R-:W-:Y:S02]  /*8b10*/  ISETP.GE.U32.AND P6, PT, R28, R31, PT ;  /* 0x0000001f1c00720c */ /* 0x000fe40003fc6070 */
[----:B------:R-:W-:-:S05]  /*8b20*/  LOP3.LUT R28, RZ, R35, RZ, 0x33, !PT ;  /* 0x00000023ff1c7212 */ /* 0x000fca00078e33ff */
[----:B------:R-:W-:Y:S02]  /*8b30*/  @P4 IADD3 R34, PT, PT, R34, 0x1, RZ ;  /* 0x0000000122224810 */ /* 0x000fe40007ffe0ff */
[----:B------:R-:W-:Y:S02]  /*8b40*/  ISETP.GE.AND P4, PT, R33, RZ, PT ;  /* 0x000000ff2100720c */ /* 0x000fe40003f86270 */
[----:B------:R-:W-:Y:S01]  /*8b50*/  @!P5 IADD3 R34, PT, PT, -R34, RZ, RZ ;  /* 0x000000ff2222d210 */ /* 0x000fe20007ffe1ff */
[----:B------:R-:W3:Y:S01]  /*8b60*/  LD.E.64 R32, desc[UR4][R2.64+0x38] ;  /* 0x0000380402207980 */ /* 0x000ee2000c101b00 */
[----:B------:R-:W-:Y:S02]  /*8b70*/  @P6 IADD3 R29, PT, PT, R29, 0x1, RZ ;  /* 0x000000011d1d6810 */ /* 0x000fe40007ffe0ff */
[----:B------:R-:W-:-:S04]  /*8b80*/  ISETP.NE.AND P6, PT, R35, RZ, PT ;  /* 0x000000ff2300720c */ /* 0x000fc80003fc5270 */
[----:B------:R-:W-:-:S03]  /*8b90*/  SEL R31, R28, R34, !P6 ;  /* 0x000000221c1f7207 */ /* 0x000fc60007000000 */
[----:B------:R-:W-:-:S05]  /*8ba0*/  @!P4 IMAD.MOV R29, RZ, RZ, -R29 ;  /* 0x000000ffff1dc224 */ /* 0x000fca00078e0a1d */
[----:B------:R-:W-:Y:S01]  /*8bb0*/  SEL R30, R28, R29, !P6 ;  /* 0x0000001d1c1e7207 */ /* 0x000fe20007000000 */
[----:B------:R-:W-:-:S04]  /*8bc0*/  IMAD.WIDE R38, R31, 0x4, R206 ;  /* 0x000000041f267825 */ /* 0x000fc800078e02ce */
[----:B------:R-:W-:Y:S01]  /*8bd0*/  IMAD.WIDE R40, R30, 0x4, R206 ;  /* 0x000000041e287825 */ /* 0x000fe200078e02ce */
        /* <DEDUP_REMOVED lines=18> */
.L_x_2341:
        /* <DEDUP_REMOVED lines=8> */
.L_x_2342:
[----:B------:R-:W-:Y:S05]  /*8d80*/  BSYNC.RECONVERGENT B0 ;  /* 0x0000000000007941 */ /* 0x000fea0003800200 */
.L_x_2340:
        /* <DEDUP_REMOVED lines=72> */
.L_x_2339:
[----:B------:R-:W-:Y:S05]  /*9210*/  BSYNC.RECONVERGENT B1 ;  /* 0x0000000000017941 */ /* 0x000fea0003800200 */
.L_x_2338:
[----:B------:R-:W3:Y:S01]  /*9220*/  LD.E R54, desc[UR4][R2.64+0xdc] ;  /* 0x0000dc0402367980 */ /* 0x000ee2000c101900 */
[----:B--2---:R-:W-:Y:S02]  /*9230*/  IMAD.SHL.U32 R28, R197, 0x2, RZ ;  /* 0x00000002c51c7824 */ /* 0x004fe400078e00ff */
[----:B------:R-:W-:-:S03]  /*9240*/  VIADD R29, R53, 0xffffffff ;  /* 0xffffffff351d7836 */ /* 0x000fc60000000000 */
[----:B------:R-:W-:Y:S01]  /*9250*/  LOP3.LUT R28, R28, 0x6, RZ, 0xc0, !PT ;  /* 0x000000061c1c7812 */ /* 0x000fe200078ec0ff */
[----:B------:R-:W-:-:S04]  /*9260*/  IMAD.SHL.U32 R29, R29, 0x80, RZ ;  /* 0x000000801d1d7824 */ /* 0x000fc800078e00ff */
[----:B------:R-:W-:-:S04]  /*9270*/  IMAD.IADD R29, R29, 0x1, R28 ;  /* 0x000000011d1d7824 */ /* 0x000fc800078e021c */
[C---:B------:R-:W-:Y:S02]  /*9280*/  VIADD R28, R29.reuse, 0xffffff80 ;  /* 0xffffff801d1c7836 */ /* 0x040fe40000000000 */
[C---:B------:R-:W-:Y:S02]  /*9290*/  VIADD R65, R29.reuse, 0xffffff88 ;  /* 0xffffff881d417836 */ /* 0x040fe40000000000 */
[C---:B------:R-:W-:Y:S01]  /*92a0*/  VIADD R63, R29.reuse, 0xffffff90 ;  /* 0xffffff901d3f7836 */ /* 0x040fe20000000000 */
[C---:B------:R-:W-:Y:S01]  /*92b0*/  ISETP.GE.AND P4, PT, R28.reuse, R209, PT ;  /* 0x000000d11c00720c */ /* 0x040fe20003f86270 */
[----:B------:R-:W-:Y:S01]  /*92c0*/  VIADD R30, R29, 0xffffff81 ;  /* 0xffffff811d1e7836 */ /* 0x000fe20000000000 */
[----:B------:R-:W-:Y:S02]  /*92d0*/  ISETP.GE.AND P5, PT, R28, R208, PT ;  /* 0x000000d01c00720c */ /* 0x000fe40003fa6270 */
[----:B------:R-:W-:Y:S02]  /*92e0*/  FSEL R26, R26, -INF , P4 ;  /* 0xff8000001a1a7808 */ /* 0x000fe40002000000 */
[----:B------:R-:W-:-:S02]  /*92f0*/  ISETP.GE.AND P0, PT, R28, R211, PT ;  /* 0x000000d31c00720c */ /* 0x000fc40003f06270 */
[-C--:B------:R-:W-:Y:S02]  /*9300*/  ISETP.GE.AND P4, PT, R65, R211.reuse, PT ;  /* 0x000000d34100720c */ /* 0x080fe40003f86270 */
[----:B------:R-:W-:Y:S01]  /*9310*/  FSEL R26, R26, -INF , !P5 ;  /* 0xff8000001a1a7808 */ /* 0x000fe20006800000 */
[----:B------:R-:W-:Y:S01]  /*9320*/  VIADD R42, R29, 0xffffff98 ;  /* 0xffffff981d2a7836 */ /* 0x000fe20000000000 */
[-C--:B------:R-:W-:Y:S02]  /*9330*/  ISETP.GE.AND P2, PT, R28, R210.reuse, PT ;  /* 0x000000d21c00720c */ /* 0x080fe40003f46270 */
[----:B------:R-:W-:Y:S02]  /*9340*/  FSEL R24, R24, -INF , P0 ;  /* 0xff80000018187808 */ /* 0x000fe40000000000 */
[----:B------:R-:W-:Y:S02]  /*9350*/  ISETP.GE.AND P5, PT, R65, R210, PT ;  /* 0x000000d24100720c */ /* 0x000fe40003fa6270 */
[----:B------:R-:W-:Y:S01]  /*9360*/  FSEL R20, R20, -INF , P4 ;  /* 0xff80000014147808 */ /* 0x000fe20002000000 */
[----:B------:R-:W-:Y:S01]  /*9370*/  VIADD R64, R29, 0xffffff89 ;  /* 0xffffff891d407836 */ /* 0x000fe20000000000 */
[----:B------:R-:W-:-:S02]  /*9380*/  ISETP.GE.AND P4, PT, R63, R211, PT ;  /* 0x000000d33f00720c */ /* 0x000fc40003f86270 */
[----:B------:R-:W-:Y:S02]  /*9390*/  ISETP.GE.AND P0, PT, R30, R211, PT ;  /* 0x000000d31e00720c */ /* 0x000fe40003f06270 */
[----:B------:R-:W-:Y:S02]  /*93a0*/  FSEL R28, R24, -INF , !P2 ;  /* 0xff800000181c7808 */ /* 0x000fe40005000000 */
[----:B------:R-:W-:Y:S01]  /*93b0*/  FSEL R20, R20, -INF , !P5 ;  /* 0xff80000014147808 */ /* 0x000fe20006800000 */
[----:B------:R-:W-:Y:S01]  /*93c0*/  VIADD R58, R29, 0xffffffa0 ;  /* 0xffffffa01d3a7836 */ /* 0x000fe20000000000 */
[-C--:B------:R-:W-:Y:S02]  /*93d0*/  ISETP.GE.AND P5, PT, R63, R210.reuse, PT ;  /* 0x000000d23f00720c */ /* 0x080fe40003fa6270 */
[----:B------:R-:W-:Y:S01]  /*93e0*/  FSEL R24, R16, -INF , P4 ;  /* 0xff80000010187808 */ /* 0x000fe20002000000 */
[----:B------:R-:W-:Y:S01]  /*93f0*/  VIADD R62, R29, 0xffffff91 ;  /* 0xffffff911d3e7836 */ /* 0x000fe20000000000 */
[----:B------:R-:W-:-:S02]  /*9400*/  ISETP.GE.AND P6, PT, R30, R210, PT ;  /* 0x000000d21e00720c */ /* 0x000fc40003fc6270 */
[----:B------:R-:W-:Y:S02]  /*9410*/  FSEL R25, R25, -INF , P0 ;  /* 0xff80000019197808 */ /* 0x000fe40000000000 */
[-C--:B------:R-:W-:Y:S02]  /*9420*/  ISETP.GE.AND P4, PT, R42, R211.reuse, PT ;  /* 0x000000d32a00720c */ /* 0x080fe40003f86270 */
[----:B------:R-:W-:Y:S02]  /*9430*/  ISETP.GE.AND P0, PT, R64, R211, PT ;  /* 0x000000d34000720c */ /* 0x000fe40003f06270 */
[----:B------:R-:W-:Y:S01]  /*9440*/  FSEL R24, R24, -INF , !P5 ;  /* 0xff80000018187808 */ /* 0x000fe20006800000 */
[----:B------:R-:W-:Y:S01]  /*9450*/  VIADD R56, R29, 0xffffffa8 ;  /* 0xffffffa81d387836 */ /* 0x000fe20000000000 */
[----:B------:R-:W-:Y:S02]  /*9460*/  FSEL R25, R25, -INF , !P6 ;  /* 0xff80000019197808 */ /* 0x000fe40007000000 */
[----:B------:R-:W-:-:S02]  /*9470*/  ISETP.GE.AND P5, PT, R42, R210, PT ;  /* 0x000000d22a00720c */ /* 0x000fc40003fa6270 */
[----:B------:R-:W-:Y:S01]  /*9480*/  FSEL R12, R12, -INF , P4 ;  /* 0xff8000000c0c7808 */ /* 0x000fe20002000000 */
[----:B------:R-:W-:Y:S01]  /*9490*/  VIADD R48, R29, 0xffffff99 ;  /* 0xffffff991d307836 */ /* 0x000fe20000000000 */
[----:B------:R-:W-:Y:S02]  /*94a0*/  ISETP.GE.AND P6, PT, R64, R210, PT ;  /* 0x000000d24000720c */ /* 0x000fe40003fc6270 */
[----:B------:R-:W-:Y:S02]  /*94b0*/  FSEL R21, R21, -INF , P0 ;  /* 0xff80000015157808 */ /* 0x000fe40000000000 */
[-C--:B------:R-:W-:Y:S02]  /*94c0*/  ISETP.GE.AND P4, PT, R58, R211.reuse, PT ;  /* 0x000000d33a00720c */ /* 0x080fe40003f86270 */
[----:B------:R-:W-:Y:S02]  /*94d0*/  ISETP.GE.AND P0, PT, R62, R211, PT ;  /* 0x000000d33e00720c */ /* 0x000fe40003f06270 */
[----:B------:R-:W-:Y:S01]  /*94e0*/  FSEL R32, R12, -INF , !P5 ;  /* 0xff8000000c207808 */ /* 0x000fe20006800000 */
[----:B------:R-:W-:Y:S01]  /*94f0*/  VIADD R59, R29, 0xffffffb0 ;  /* 0xffffffb01d3b7836 */ /* 0x000fe20000000000 */
[----:B------:R-:W-:-:S02]  /*9500*/  FSEL R16, R21, -INF , !P6 ;  /* 0xff80000015107808 */ /* 0x000fc40007000000 */
[-C--:B------:R-:W-:Y:S02]  /*9510*/  ISETP.GE.AND P5, PT, R58, R210.reuse, PT ;  /* 0x000000d23a00720c */ /* 0x080fe40003fa6270 */
[----:B------:R-:W-:Y:S01]  /*9520*/  FSEL R8, R8, -INF , P4 ;  /* 0xff80000008087808 */ /* 0x000fe20002000000 */
[----:B------:R-:W-:Y:S01]  /*9530*/  VIADD R61, R29, 0xffffffa1 ;  /* 0xffffffa11d3d7836 */ /* 0x000fe20000000000 */
[----:B------:R-:W-:Y:S02]  /*9540*/  ISETP.GE.AND P6, PT, R62, R210, PT ;  /* 0x000000d23e00720c */ /* 0x000fe40003fc6270 */
[----:B------:R-:W-:Y:S02]  /*9550*/  FSEL R17, R17, -INF , P0 ;  /* 0xff80000011117808 */ /* 0x000fe40000000000 */
[-C--:B------:R-:W-:Y:S02]  /*9560*/  ISETP.GE.AND P4, PT, R56, R211.reuse, PT ;  /* 0x000000d33800720c */ /* 0x080fe40003f86270 */
[----:B------:R-:W-:-:S02]  /*9570*/  ISETP.GE.AND P0, PT, R48, R211, PT ;  /* 0x000000d33000720c */ /* 0x000fc40003f06270 */
[----:B------:R-:W-:Y:S01]  /*9580*/  FSEL R250, R8, -INF , !P5 ;  /* 0xff80000008fa7808 */ /* 0x000fe20006800000 */
[----:B------:R-:W-:Y:S01]  /*9590*/  VIADD R51, R29, 0xffffffb8 ;  /* 0xffffffb81d337836 */ /* 0x000fe20000000000 */
[----:B------:R-:W-:Y:S02]  /*95a0*/  FSEL R34, R17, -INF , !P6 ;  /* 0xff80000011227808 */ /* 0x000fe40007000000 */
[-C--:B------:R-:W-:Y:S02]  /*95b0*/  ISETP.GE.AND P5, PT, R56, R210.reuse, PT ;  /* 0x000000d23800720c */ /* 0x080fe40003fa6270 */
[----:B------:R-:W-:Y:S01]  /*95c0*/  FSEL R4, R4, -INF , P4 ;  /* 0xff80000004047808 */ /* 0x000fe20002000000 */
[----:B------:R-:W-:Y:S01]  /*95d0*/  VIADD R60, R29, 0xffffffa9 ;  /* 0xffffffa91d3c7836 */ /* 0x000fe20000000000 */
[----:B------:R-:W-:Y:S02]  /*95e0*/  ISETP.GE.AND P6, PT, R48, R210, PT ;  /* 0x000000d23000720c */ /* 0x000fe40003fc6270 */
[----:B------:R-:W-:-:S02]  /*95f0*/  FSEL R13, R13, -INF , P0 ;  /* 0xff8000000d0d7808 */ /* 0x000fc40000000000 */
[-C--:B------:R-:W-:Y:S02]  /*9600*/  ISETP.GE.AND P4, PT, R59, R211.reuse, PT ;  /* 0x000000d33b00720c */ /* 0x080fe40003f86270 */
[----:B------:R-:W-:Y:S02]  /*9610*/  ISETP.GE.AND P0, PT, R61, R211, PT ;  /* 0x000000d33d00720c */ /* 0x000fe40003f06270 */
[----:B------:R-:W-:Y:S01]  /*9620*/  FSEL R244, R4, -INF , !P5 ;  /* 0xff80000004f47808 */ /* 0x000fe20006800000 */
[----:B------:R-:W-:Y:S01]  /*9630*/  VIADD R49, R29, 0xffffffc0 ;  /* 0xffffffc01d317836 */ /* 0x000fe20000000000 */
[----:B------:R-:W-:Y:S02]  /*9640*/  FSEL R40, R13, -INF , !P6 ;  /* 0xff8000000d287808 */ /* 0x000fe40007000000 */
        /* <DEDUP_REMOVED lines=67> */
[----:B------:R-:W-:Y:S02]  /*9a80*/  FSEL R152, R132, -INF , !P5 ;  /* 0xff80000084987808 */ /* 0x000fe40006800000 */
[----:B------:R-:W-:Y:S02]  /*9a90*/  FSEL R162, R141, -INF , !P6 ;  /* 0xff8000008da27808 */ /* 0x000fe40007000000 */
[-C--:B------:R-:W-:Y:S02]  /*9aa0*/  ISETP.GE.AND P5, PT, R36, R210.reuse, PT ;  /* 0x000000d22400720c */ /* 0x080fe40003fa6270 */
[----:B------:R-:W-:Y:S01]  /*9ab0*/  FSEL R128, R128, -INF , P4 ;  /* 0xff80000080807808 */ /* 0x000fe20002000000 */
[----:B------:R-:W-:Y:S01]  /*9ac0*/  VIADD R35, R29, 0xffffffe9 ;  /* 0xffffffe91d237836 */ /* 0x000fe20000000000 */
[----:B------:R-:W-:Y:S02]  /*9ad0*/  ISETP.GE.AND P6, PT, R39, R210, PT ;  /* 0x000000d22700720c */ /* 0x000fe40003fc6270 */
[----:B------:R-:W-:-:S02]  /*9ae0*/  FSEL R137, R137, -INF , P0 ;  /* 0xff80000089897808 */ /* 0x000fc40000000000 */
[-C--:B------:R-:W-:Y:S02]  /*9af0*/  ISETP.GE.AND P4, PT, R33, R211.reuse, PT ;  /* 0x000000d32100720c */ /* 0x080fe40003f86270 */
[----:B------:R-:W-:Y:S01]  /*9b00*/  ISETP.GE.AND P0, PT, R37, R211, PT ;  /* 0x000000d32500720c */ /* 0x000fe20003f06270 */
[C---:B------:R-:W-:Y:S01]  /*9b10*/  VIADD R31, R29.reuse, 0xfffffff1 ;  /* 0xfffffff11d1f7836 */ /* 0x040fe20000000000 */
[C---:B------:R-:W-:Y:S02]  /*9b20*/  ISETP.GE.AND P1, PT, R30.reuse, R209, PT ;  /* 0x000000d11e00720c */ /* 0x040fe40003f26270 */
[----:B------:R-:W-:Y:S01]  /*9b30*/  ISETP.GE.AND P2, PT, R30, R208, PT ;  /* 0x000000d01e00720c */ /* 0x000fe20003f46270 */
[C---:B------:R-:W-:Y:S01]  /*9b40*/  VIADD R30, R29.reuse, 0xfffffff8 ;  /* 0xfffffff81d1e7836 */ /* 0x040fe20000000000 */
[----:B------:R-:W-:Y:S01]  /*9b50*/  FSEL R144, R128, -INF , !P5 ;  /* 0xff80000080907808 */ /* 0x000fe20006800000 */
[----:B------:R-:W-:Y:S01]  /*9b60*/  VIADD R29, R29, 0xfffffff9 ;  /* 0xfffffff91d1d7836 */ /* 0x000fe20000000000 */
[----:B------:R-:W-:-:S02]  /*9b70*/  FSEL R156, R137, -INF , !P6 ;  /* 0xff800000899c7808 */ /* 0x000fc40007000000 */
[-C--:B------:R-:W-:Y:S02]  /*9b80*/  ISETP.GE.AND P5, PT, R33, R210.reuse, PT ;  /* 0x000000d22100720c */ /* 0x080fe40003fa6270 */
[----:B------:R-:W-:Y:S02]  /*9b90*/  FSEL R116, R124, -INF , P4 ;  /* 0xff8000007c747808 */ /* 0x000fe40002000000 */
[----:B------:R-:W-:Y:S02]  /*9ba0*/  ISETP.GE.AND P6, PT, R37, R210, PT ;  /* 0x000000d22500720c */ /* 0x000fe40003fc6270 */
[----:B------:R-:W-:Y:S02]  /*9bb0*/  FSEL R133, R133, -INF , P0 ;  /* 0xff80000085857808 */ /* 0x000fe40000000000 */
[----:B------:R-:W-:Y:S02]  /*9bc0*/  ISETP.GE.AND P0, PT, R35, R211, PT ;  /* 0x000000d32300720c */ /* 0x000fe40003f06270 */
[----:B------:R-:W-:-:S02]  /*9bd0*/  FSEL R116, R116, -INF , !P5 ;  /* 0xff80000074747808 */ /* 0x000fc40006800000 */
[----:B------:R-:W-:Y:S02]  /*9be0*/  FSEL R148, R133, -INF , !P6 ;  /* 0xff80000085947808 */ /* 0x000fe40007000000 */
[-C--:B------:R-:W-:Y:S02]  /*9bf0*/  ISETP.GE.AND P5, PT, R29, R211.reuse, PT ;  /* 0x000000d31d00720c */ /* 0x080fe40003fa6270 */
[----:B------:R-:W-:Y:S02]  /*9c00*/  ISETP.GE.AND P6, PT, R35, R210, PT ;  /* 0x000000d22300720c */ /* 0x000fe40003fc6270 */
[----:B------:R-:W-:Y:S02]  /*9c10*/  FSEL R129, R129, -INF , P0 ;  /* 0xff80000081817808 */ /* 0x000fe40000000000 */
[----:B------:R-:W-:Y:S02]  /*9c20*/  ISETP.GE.AND P0, PT, R31, R211, PT ;  /* 0x000000d31f00720c */ /* 0x000fe40003f06270 */
[----:B------:R-:W-:-:S02]  /*9c30*/  FSEL R121, R121, -INF , P5 ;  /* 0xff80000079797808 */ /* 0x000fc40002800000 */
[----:B------:R-:W-:Y:S02]  /*9c40*/  FSEL R140, R129, -INF , !P6 ;  /* 0xff800000818c7808 */ /* 0x000fe40007000000 */
[----:B------:R-:W-:Y:S02]  /*9c50*/  ISETP.GE.AND P5, PT, R29, R210, PT ;  /* 0x000000d21d00720c */ /* 0x000fe40003fa6270 */
[----:B------:R-:W-:Y:S02]  /*9c60*/  ISETP.GE.AND P6, PT, R30, R211, PT ;  /* 0x000000d31e00720c */ /* 0x000fe40003fc6270 */
[----:B------:R-:W-:Y:S02]  /*9c70*/  FSEL R117, R125, -INF , P0 ;  /* 0xff8000007d757808 */ /* 0x000fe40000000000 */
[----:B------:R-:W-:Y:S02]  /*9c80*/  FSEL R5, R27, -INF , P1 ;  /* 0xff8000001b057808 */ /* 0x000fe40000800000 */
[----:B------:R-:W-:-:S02]  /*9c90*/  ISETP.GE.AND P0, PT, R65, R209, PT ;  /* 0x000000d14100720c */ /* 0x000fc40003f06270 */
[-C--:B------:R-:W-:Y:S02]  /*9ca0*/  ISETP.GE.AND P1, PT, R64, R209.reuse, PT ;  /* 0x000000d14000720c */ /* 0x080fe40003f26270 */
[----:B------:R-:W-:Y:S02]  /*9cb0*/  FSEL R121, R121, -INF , !P5 ;  /* 0xff80000079797808 */ /* 0x000fe40006800000 */
[----:B------:R-:W-:Y:S02]  /*9cc0*/  FSEL R118, R120, -INF , P6 ;  /* 0xff80000078767808 */ /* 0x000fe40003000000 */
[----:B------:R-:W-:Y:S02]  /*9cd0*/  ISETP.GE.AND P5, PT, R63, R209, PT ;  /* 0x000000d13f00720c */ /* 0x000fe40003fa6270 */
[----:B------:R-:W-:Y:S02]  /*9ce0*/  ISETP.GE.AND P6, PT, R30, R210, PT ;  /* 0x000000d21e00720c */ /* 0x000fe40003fc6270 */
[----:B------:R-:W-:-:S02]  /*9cf0*/  FSEL R8, R22, -INF , P0 ;  /* 0xff80000016087808 */ /* 0x000fc40000000000 */
[----:B------:R-:W-:Y:S02]  /*9d00*/  FSEL R4, R23, -INF , P1 ;  /* 0xff80000017047808 */ /* 0x000fe40000800000 */
[-C--:B------:R-:W-:Y:S02]  /*9d10*/  ISETP.GE.AND P0, PT, R62, R209.reuse, PT ;  /* 0x000000d13e00720c */ /* 0x080fe40003f06270 */
[----:B------:R-:W-:Y:S02]  /*9d20*/  ISETP.GE.AND P1, PT, R42, R209, PT ;  /* 0x000000d12a00720c */ /* 0x000fe40003f26270 */
[----:B------:R-:W-:Y:S02]  /*9d30*/  FSEL R5, R5, -INF , !P2 ;  /* 0xff80000005057808 */ /* 0x000fe40005000000 */
[----:B------:R-:W-:Y:S02]  /*9d40*/  ISETP.GE.AND P2, PT, R63, R208, PT ;  /* 0x000000d03f00720c */ /* 0x000fe40003f46270 */
[----:B------:R-:W-:-:S02]  /*9d50*/  FSEL R18, R18, -INF , P5 ;  /* 0xff80000012127808 */ /* 0x000fc40002800000 */
[----:B------:R-:W-:Y:S02]  /*9d60*/  FSEL R118, R118, -INF , !P6 ;  /* 0xff80000076767808 */ /* 0x000fe40007000000 */
[-C--:B------:R-:W-:Y:S02]  /*9d70*/  ISETP.GE.AND P6, PT, R64, R208.reuse, PT ;  /* 0x000000d04000720c */ /* 0x080fe40003fc6270 */
[----:B------:R-:W-:Y:S02]  /*9d80*/  FSEL R19, R19, -INF , P0 ;  /* 0xff80000013137808 */ /* 0x000fe40000000000 */
[----:B------:R-:W-:Y:S02]  /*9d90*/  FSEL R14, R14, -INF , P1 ;  /* 0xff8000000e0e7808 */ /* 0x000fe40000800000 */
[----:B------:R-:W-:Y:S02]  /*9da0*/  ISETP.GE.AND P5, PT, R42, R208, PT ;  /* 0x000000d02a00720c */ /* 0x000fe40003fa6270 */
[----:B------:R-:W-:-:S02]  /*9db0*/  ISETP.GE.AND P0, PT, R48, R209, PT ;  /* 0x000000d13000720c */ /* 0x000fc40003f06270 */
[-C--:B------:R-:W-:Y:S02]  /*9dc0*/  ISETP.GE.AND P1, PT, R61, R209.reuse, PT ;  /* 0x000000d13d00720c */ /* 0x080fe40003f26270 */
[----:B------:R-:W-:Y:S02]  /*9dd0*/  FSEL R42, R18, -INF , !P2 ;  /* 0xff800000122a7808 */ /* 0x000fe40005000000 */
[----:B------:R-:W-:Y:S02]  /*9de0*/  ISETP.GE.AND P2, PT, R58, R209, PT ;  /* 0x000000d13a00720c */ /* 0x000fe40003f46270 */
[----:B------:R-:W-:Y:S02]  /*9df0*/  FSEL R4, R4, -INF , !P6 ;  /* 0xff80000004047808 */ /* 0x000fe40007000000 */
[----:B------:R-:W-:Y:S02]  /*9e00*/  ISETP.GE.AND P6, PT, R48, R208, PT ;  /* 0x000000d03000720c */ /* 0x000fe40003fc6270 */
[----:B------:R-:W-:-:S02]  /*9e10*/  FSEL R15, R15, -INF , P0 ;  /* 0xff8000000f0f7808 */ /* 0x000fc40000000000 */
[----:B------:R-:W-:Y:S02]  /*9e20*/  FSEL R11, R11, -INF , P1 ;  /* 0xff8000000b0b7808 */ /* 0x000fe40000800000 */
[----:B------:R-:W-:Y:S02]  /*9e30*/  ISETP.GE.AND P4, PT, R31, R210, PT ;  /* 0x000000d21f00720c */ /* 0x000fe40003f86270 */
[-C--:B------:R-:W-:Y:S02]  /*9e40*/  ISETP.GE.AND P1, PT, R60, R209.reuse, PT ;  /* 0x000000d13c00720c */ /* 0x080fe40003f26270 */
[----:B------:R-:W-:Y:S02]  /*9e50*/  FSEL R10, R10, -INF , P2 ;  /* 0xff8000000a0a7808 */ /* 0x000fe40001000000 */
[C---:B------:R-:W-:Y:S02]  /*9e60*/  ISETP.GE.AND P0, PT, R56.reuse, R209, PT ;  /* 0x000000d13800720c */ /* 0x040fe40003f06270 */
[----:B------:R-:W-:-:S02]  /*9e70*/  ISETP.GE.AND P2, PT, R56, R208, PT ;  /* 0x000000d03800720c */ /* 0x000fc40003f46270 */
[----:B------:R-:W-:Y:S02]  /*9e80*/  FSEL R56, R15, -INF , !P6 ;  /* 0xff8000000f387808 */ /* 0x000fe40007000000 */
[----:B------:R-:W-:Y:S02]  /*9e90*/  FSEL R117, R117, -INF , !P4 ;  /* 0xff80000075757808 */ /* 0x000fe40006000000 */
[-C--:B------:R-:W-:Y:S02]  /*9ea0*/  ISETP.GE.AND P6, PT, R60, R208.reuse, PT ;  /* 0x000000d03c00720c */ /* 0x080fe40003fc6270 */
[----:B------:R-:W-:Y:S02]  /*9eb0*/  FSEL R7, R7, -INF , P1 ;  /* 0xff80000007077808 */ /* 0x000fe40000800000 */
[----:B------:R-:W-:Y:S02]  /*9ec0*/  ISETP.GE.AND P4, PT, R65, R208, PT ;  /* 0x000000d04100720c */ /* 0x000fe40003f86270 */
[----:B------:R-:W-:-:S02]  /*9ed0*/  FSEL R242, R7, -INF , !P6 ;  /* 0xff80000007f27808 */ /* 0x000fc40007000000 */
[----:B------:R-:W-:Y:S02]  /*9ee0*/  FSEL R8, R8, -INF , !P4 ;  /* 0xff80000008087808 */ /* 0x000fe40006000000 */
[----:B------:R-:W-:Y:S02]  /*9ef0*/  FMNMX3.FTZ R7, R52, R28, R25, !PT ;  /* 0x0000001c34077276 */ /* 0x000fe40007810019 */
[----:B------:R-:W-:Y:S02]  /*9f00*/  ISETP.GE.AND P4, PT, R62, R208, PT ;  /* 0x000000d03e00720c */ /* 0x000fe40003f86270 */
[----:B------:R-:W-:Y:S02]  /*9f10*/  FMNMX3.FTZ R9, R0, R26, R5, !PT ;  /* 0x0000001a00097276 */ /* 0x000fe40007810005 */
[----:B------:R-:W-:Y:S02]  /*9f20*/  FMNMX3.FTZ R7, R7, R20, R16, !PT ;  /* 0x0000001407077276 */ /* 0x000fe40007810010 */
[----:B------:R-:W-:-:S02]  /*9f30*/  FSEL R48, R19, -INF , !P4 ;  /* 0xff80000013307808 */ /* 0x000fc40006000000 */
[----:B------:R-:W-:Y:S02]  /*9f40*/  FMNMX3.FTZ R9, R9, R8, R4, !PT ;  /* 0x0000000809097276 */ /* 0x000fe40007810004 */
[----:B------:R-:W-:Y:S02]  /*9f50*/  ISETP.GE.AND P4, PT, R58, R208, PT ;  /* 0x000000d03a00720c */ /* 0x000fe40003f86270 */
[----:B------:R-:W-:Y:S02]  /*9f60*/  FSEL R58, R14, -INF , !P5 ;  /* 0xff8000000e3a7808 */ /* 0x000fe40006800000 */
[----:B------:R-:W-:Y:S02]  /*9f70*/  FMNMX3.FTZ R7, R7, R24, R34, !PT ;  /* 0x0000001807077276 */ /* 0x000fe40007810022 */
[----:B------:R-:W-:Y:S02]  /*9f80*/  ISETP.GE.AND P5, PT, R61, R208, PT ;  /* 0x000000d03d00720c */ /* 0x000fe40003fa6270 */
[----:B------:R-:W-:Y:S01]  /*9f90*/  FMNMX3.FTZ R9, R9, R42, R48, !PT ;  /* 0x0000002a09097276 */ /* 0x000fe20007810030 */
[----:B------:R-:W-:Y:S01]  /*9fa0*/  LDSM.16.MT88.4 R60, [R119+0xd000] ;  /* 0x00d00000773c783b */ /* 0x000fe20000004200 */
[----:B------:R-:W-:-:S02]  /*9fb0*/  FSEL R6, R6, -INF , P0 ;  /* 0xff80000006067808 */ /* 0x000fc40000000000 */
[----:B------:R-:W-:Y:S02]  /*9fc0*/  FSEL R252, R10, -INF , !P4 ;  /* 0xff8000000afc7808 */ /* 0x000fe40006000000 */
[-C--:B------:R-:W-:Y:S02]  /*9fd0*/  ISETP.GE.AND P0, PT, R57, R209.reuse, PT ;  /* 0x000000d13900720c */ /* 0x080fe40003f06270 */
[----:B------:R-:W-:Y:S02]  /*9fe0*/  ISETP.GE.AND P4, PT, R59, R209, PT ;  /* 0x000000d13b00720c */ /* 0x000fe40003f86270 */
[----:B------:R-:W-:Y:S02]  /*9ff0*/  FMNMX3.FTZ R7, R7, R32, R40, !PT ;  /* 0x0000002007077276 */ /* 0x000fe40007810028 */
[----:B------:R-:W-:Y:S02]  /*a000*/  FSEL R248, R11, -INF , !P5 ;  /* 0xff8000000bf87808 */ /* 0x000fe40006800000 */
[----:B------:R-:W-:-:S02]  /*a010*/  FMNMX3.FTZ R9, R9, R58, R56, !PT ;  /* 0x0000003a09097276 */ /* 0x000fc40007810038 */
[----:B------:R-:W-:Y:S02]  /*a020*/  FSEL R240, R6, -INF , !P2 ;  /* 0xff80000006f07808 */ /* 0x000fe40005000000 */
[-C--:B------:R-:W-:Y:S02]  /*a030*/  ISETP.GE.AND P2, PT, R57, R208.reuse, PT ;  /* 0x000000d03900720c */ /* 0x080fe40003f46270 */
[----:B------:R-:W-:Y:S02]  /*a040*/  FSEL R159, R159, -INF , P0 ;  /* 0xff8000009f9f7808 */ /* 0x000fe40000000000 */
[----:B------:R-:W-:Y:S02]  /*a050*/  ISETP.GE.AND P5, PT, R59, R208, PT ;  /* 0x000000d03b00720c */ /* 0x000fe40003fa6270 */
[----:B------:R-:W-:Y:S02]  /*a060*/  ISETP.GE.AND P1, PT, R51, R209, PT ;  /* 0x000000d13300720c */ /* 0x000fe40003f26270 */
[----:B------:R-:W-:-:S02]  /*a070*/  FSEL R158, R158, -INF , P4 ;  /* 0xff8000009e9e7808 */ /* 0x000fc40002000000 */
[----:B------:R-:W-:Y:S02]  /*a080*/  FMNMX3.FTZ R7, R7, R250, R246, !PT ;  /* 0x000000fa07077276 */ /* 0x000fe400078100f6 */
[-C--:B------:R-:W-:Y:S02]  /*a090*/  ISETP.GE.AND P0, PT, R50, R209.reuse, PT ;  /* 0x000000d13200720c */ /* 0x080fe40003f06270 */
[----:B------:R-:W-:Y:S02]  /*a0a0*/  FMNMX3.FTZ R9, R9, R252, R248, !PT ;  /* 0x000000fc09097276 */ /* 0x000fe400078100f8 */
[----:B------:R-:W-:Y:S02]  /*a0b0*/  ISETP.GE.AND P6, PT, R49, R209, PT ;  /* 0x000000d13100720c */ /* 0x000fe40003fc6270 */
[----:B------:R-:W-:Y:S02]  /*a0c0*/  FSEL R232, R159, -INF , !P2 ;  /* 0xff8000009fe87808 */ /* 0x000fe40005000000 */
[----:B------:R-:W-:-:S02]  /*a0d0*/  ISETP.GE.AND P4, PT, R51, R208, PT ;  /* 0x000000d03300720c */ /* 0x000fc40003f86270 */
[----:B------:R-:W-:Y:S02]  /*a0e0*/  FSEL R236, R158, -INF , !P5 ;  /* 0xff8000009eec7808 */ /* 0x000fe40006800000 */
[----:B------:R-:W-:Y:S02]  /*a0f0*/  FSEL R154, R154, -INF , P1 ;  /* 0xff8000009a9a7808 */ /* 0x000fe40000800000 */
[----:B------:R-:W-:Y:S02]  /*a100*/  ISETP.GE.AND P2, PT, R47, R209, PT ;  /* 0x000000d12f00720c */ /* 0x000fe40003f46270 */
[----:B------:R-:W-:Y:S02]  /*a110*/  FMNMX3.FTZ R7, R7, R244, R238, !PT ;  /* 0x000000f407077276 */ /* 0x000fe400078100ee */
[----:B------:R-:W-:Y:S02]  /*a120*/  ISETP.GE.AND P5, PT, R50, R208, PT ;  /* 0x000000d03200720c */ /* 0x000fe40003fa6270 */
[----:B------:R-:W-:-:S02]  /*a130*/  FSEL R155, R155, -INF , P0 ;  /* 0xff8000009b9b7808 */ /* 0x000fc40000000000 */
[----:B------:R-:W-:Y:S02]  /*a140*/  FMNMX3.FTZ R9, R9, R240, R242, !PT ;  /* 0x000000f009097276 */ /* 0x000fe400078100f2 */
[----:B------:R-:W-:Y:S02]  /*a150*/  ISETP.GE.AND P1, PT, R49, R208, PT ;  /* 0x000000d03100720c */ /* 0x000fe40003f26270 */
[----:B------:R-:W-:Y:S02]  /*a160*/  FSEL R150, R150, -INF , P6 ;  /* 0xff80000096967808 */ /* 0x000fe40003000000 */
[----:B------:R-:W-:Y:S02]  /*a170*/  FSEL R224, R154, -INF , !P4 ;  /* 0xff8000009ae07808 */ /* 0x000fe40006000000 */
[----:B------:R-:W-:Y:S02]  /*a180*/  ISETP.GE.AND P0, PT, R46, R209, PT ;  /* 0x000000d12e00720c */ /* 0x000fe40003f06270 */
[----:B------:R-:W-:-:S02]  /*a190*/  FSEL R151, R151, -INF , P2 ;  /* 0xff80000097977808 */ /* 0x000fc40001000000 */
[----:B------:R-:W-:Y:S02]  /*a1a0*/  FMNMX3.FTZ R7, R7, R234, R230, !PT ;  /* 0x000000ea07077276 */ /* 0x000fe400078100e6 */
[----:B------:R-:W-:Y:S02]  /*a1b0*/  ISETP.GE.AND P4, PT, R47, R208, PT ;  /* 0x000000d02f00720c */ /* 0x000fe40003f86270 */
[----:B------:R-:W-:Y:S02]  /*a1c0*/  FSEL R226, R155, -INF , !P5 ;  /* 0xff8000009be27808 */ /* 0x000fe40006800000 */
[----:B------:R-:W-:Y:S02]  /*a1d0*/  ISETP.GE.AND P2, PT, R45, R209, PT ;  /* 0x000000d12d00720c */ /* 0x000fe40003f46270 */
[----:B------:R-:W-:Y:S02]  /*a1e0*/  FMNMX3.FTZ R9, R9, R236, R232, !PT ;  /* 0x000000ec09097276 */ /* 0x000fe400078100e8 */
[----:B------:R-:W-:-:S02]  /*a1f0*/  FSEL R222, R150, -INF , !P1 ;  /* 0xff80000096de7808 */ /* 0x000fc40004800000 */
[----:B------:R-:W-:Y:S02]  /*a200*/  ISETP.GE.AND P6, PT, R46, R208, PT ;  /* 0x000000d02e00720c */ /* 0x000fe40003fc6270 */
[----:B------:R-:W-:Y:S02]  /*a210*/  ISETP.GE.AND P1, PT, R44, R209, PT ;  /* 0x000000d12c00720c */ /* 0x000fe40003f26270 */
[----:B------:R-:W-:Y:S02]  /*a220*/  FSEL R146, R146, -INF , P0 ;  /* 0xff80000092927808 */ /* 0x000fe40000000000 */
[----:B------:R-:W-:Y:S02]  /*a230*/  FMNMX3.FTZ R7, R7, R228, R170, !PT ;  /* 0x000000e407077276 */ /* 0x000fe400078100aa */
[----:B------:R-:W-:Y:S02]  /*a240*/  ISETP.GE.AND P5, PT, R45, R208, PT ;  /* 0x000000d02d00720c */ /* 0x000fe40003fa6270 */
[----:B------:R-:W-:-:S02]  /*a250*/  FSEL R216, R151, -INF , !P4 ;  /* 0xff80000097d87808 */ /* 0x000fc40006000000 */
[-C--:B------:R-:W-:Y:S02]  /*a260*/  ISETP.GE.AND P0, PT, R43, R209.reuse, PT ;  /* 0x000000d12b00720c */ /* 0x080fe40003f06270 */
[----:B------:R-:W-:Y:S02]  /*a270*/  FSEL R147, R147, -INF , P2 ;  /* 0xff80000093937808 */ /* 0x000fe40001000000 */
[----:B------:R-:W-:Y:S02]  /*a280*/  FMNMX3.FTZ R9, R9, R224, R226, !PT ;  /* 0x000000e009097276 */ /* 0x000fe400078100e2 */
[----:B------:R-:W-:Y:S02]  /*a290*/  ISETP.GE.AND P4, PT, R44, R208, PT ;  /* 0x000000d02c00720c */ /* 0x000fe40003f86270 */
[----:B------:R-:W-:Y:S01]  /*a2a0*/  FSEL R178, R146, -INF , !P6 ;  /* 0xff80000092b27808 */ /* 0x000fe20007000000 */
[----:B------:R-:W-:Y:S01]  /*a2b0*/  LDSM.16.MT88.4 R44, [R181+0xd000] ;  /* 0x00d00000b52c783b */ /* 0x000fe20000004200 */
[----:B------:R-:W-:-:S02]  /*a2c0*/  ISETP.GE.AND P2, PT, R41, R209, PT ;  /* 0x000000d12900720c */ /* 0x000fc40003f46270 */
[----:B------:R-:W-:Y:S02]  /*a2d0*/  FSEL R142, R142, -INF , P1 ;  /* 0xff8000008e8e7808 */ /* 0x000fe40000800000 */
[----:B------:R-:W-:Y:S02]  /*a2e0*/  FMNMX3.FTZ R7, R7, R220, R174, !PT ;  /* 0x000000dc07077276 */ /* 0x000fe400078100ae */
[----:B------:R-:W-:Y:S02]  /*a2f0*/  ISETP.GE.AND P6, PT, R43, R208, PT ;  /* 0x000000d02b00720c */ /* 0x000fe40003fc6270 */
[----:B------:R-:W-:Y:S02]  /*a300*/  FSEL R214, R147, -INF , !P5 ;  /* 0xff80000093d67808 */ /* 0x000fe40006800000 */
[----:B------:R-:W-:Y:S02]  /*a310*/  ISETP.GE.AND P1, PT, R39, R209, PT ;  /* 0x000000d12700720c */ /* 0x000fe40003f26270 */
[----:B------:R-:W-:-:S02]  /*a320*/  FSEL R143, R143, -INF , P0 ;  /* 0xff8000008f8f7808 */ /* 0x000fc40000000000 */
[----:B------:R-:W-:Y:S02]  /*a330*/  FMNMX3.FTZ R9, R9, R222, R216, !PT ;  /* 0x000000de09097276 */ /* 0x000fe400078100d8 */
[----:B------:R-:W-:Y:S02]  /*a340*/  ISETP.GE.AND P5, PT, R41, R208, PT ;  /* 0x000000d02900720c */ /* 0x000fe40003fa6270 */
[----:B------:R-:W-:Y:S02]  /*a350*/  FSEL R168, R142, -INF , !P4 ;  /* 0xff8000008ea87808 */ /* 0x000fe40006000000 */
[----:B------:R-:W-:Y:S02]  /*a360*/  ISETP.GE.AND P0, PT, R38, R209, PT ;  /* 0x000000d12600720c */ /* 0x000fe40003f06270 */
[----:B------:R-:W-:Y:S02]  /*a370*/  FSEL R138, R138, -INF , P2 ;  /* 0xff8000008a8a7808 */ /* 0x000fe40001000000 */
[----:B------:R-:W-:-:S02]  /*a380*/  FMNMX3.FTZ R7, R7, R176, R172, !PT ;  /* 0x000000b007077276 */ /* 0x000fc400078100ac */
[----:B------:R-:W-:Y:S02]  /*a390*/  ISETP.GE.AND P4, PT, R39, R208, PT ;  /* 0x000000d02700720c */ /* 0x000fe40003f86270 */
[----:B------:R-:W-:Y:S02]  /*a3a0*/  FSEL R164, R143, -INF , !P6 ;  /* 0xff8000008fa47808 */ /* 0x000fe40007000000 */
[-C--:B------:R-:W-:Y:S02]  /*a3b0*/  ISETP.GE.AND P2, PT, R37, R209.reuse, PT ;  /* 0x000000d12500720c */ /* 0x080fe40003f46270 */
[----:B------:R-:W-:Y:S02]  /*a3c0*/  FSEL R139, R139, -INF , P1 ;  /* 0xff8000008b8b7808 */ /* 0x000fe40000800000 */
[----:B------:R-:W-:Y:S02]  /*a3d0*/  FMNMX3.FTZ R9, R9, R178, R214, !PT ;  /* 0x000000b209097276 */ /* 0x000fe400078100d6 */
[----:B------:R-:W-:-:S02]  /*a3e0*/  ISETP.GE.AND P1, PT, R36, R209, PT ;  /* 0x000000d12400720c */ /* 0x000fc40003f26270 */
[----:B------:R-:W-:Y:S02]  /*a3f0*/  ISETP.GE.AND P6, PT, R38, R208, PT ;  /* 0x000000d02600720c */ /* 0x000fe40003fc6270 */
[----:B------:R-:W-:Y:S02]  /*a400*/  FSEL R154, R138, -INF , !P5 ;  /* 0xff8000008a9a7808 */ /* 0x000fe40006800000 */
[----:B------:R-:W-:Y:S02]  /*a410*/  FSEL R134, R134, -INF , P0 ;  /* 0xff80000086867808 */ /* 0x000fe40000000000 */
[----:B------:R-:W-:Y:S02]  /*a420*/  FMNMX3.FTZ R7, R7, R166, R162, !PT ;  /* 0x000000a607077276 */ /* 0x000fe400078100a2 */
[----:B------:R-:W-:Y:S02]  /*a430*/  ISETP.GE.AND P5, PT, R37, R208, PT ;  /* 0x000000d02500720c */ /* 0x000fe40003fa6270 */
[----:B------:R-:W-:-:S02]  /*a440*/  FSEL R158, R139, -INF , !P4 ;  /* 0xff8000008b9e7808 */ /* 0x000fc40006000000 */
[----:B------:R-:W-:Y:S02]  /*a450*/  ISETP.GE.AND P0, PT, R35, R209, PT ;  /* 0x000000d12300720c */ /* 0x000fe40003f06270 */
[----:B------:R-:W-:Y:S02]  /*a460*/  FSEL R135, R135, -INF , P2 ;  /* 0xff80000087877808 */ /* 0x000fe40001000000 */
[----:B------:R-:W-:Y:S02]  /*a470*/  FMNMX3.FTZ R9, R9, R168, R164, !PT ;  /* 0x000000a809097276 */ /* 0x000fe400078100a4 */
[----:B------:R-:W-:Y:S02]  /*a480*/  FSEL R130, R130, -INF , P1 ;  /* 0xff80000082827808 */ /* 0x000fe40000800000 */
[----:B------:R-:W-:Y:S02]  /*a490*/  ISETP.GE.AND P4, PT, R36, R208, PT ;  /* 0x000000d02400720c */ /* 0x000fe40003f86270 */
[----:B------:R-:W-:Y:S01]  /*a4a0*/  FSEL R150, R134, -INF , !P6 ;  /* 0xff80000086967808 */ /* 0x000fe20007000000 */
[----:B------:R-:W-:Y:S01]  /*a4b0*/  LDSM.16.MT88.4 R36, [R119+0xb000] ;  /* 0x00b000007724783b */ /* 0x000fe20000004200 */
[----:B------:R-:W-:-:S02]  /*a4c0*/  FMNMX3.FTZ R7, R7, R160, R156, !PT ;  /* 0x000000a007077276 */ /* 0x000fc4000781009c */
[-C--:B------:R-:W-:Y:S02]  /*a4d0*/  ISETP.GE.AND P1, PT, R31, R209.reuse, PT ;  /* 0x000000d11f00720c */ /* 0x080fe40003f26270 */
[----:B------:R-:W-:Y:S02]  /*a4e0*/  ISETP.GE.AND P6, PT, R35, R208, PT ;  /* 0x000000d02300720c */ /* 0x000fe40003fc6270 */
[----:B------:R-:W-:Y:S02]  /*a4f0*/  ISETP.GE.AND P2, PT, R33, R209, PT ;  /* 0x000000d12100720c */ /* 0x000fe40003f46270 */
[----:B------:R-:W-:Y:S02]  /*a500*/  FSEL R146, R135, -INF , !P5 ;  /* 0xff80000087927808 */ /* 0x000fe40006800000 */
[----:B------:R-:W-:Y:S02]  /*a510*/  FSEL R131, R131, -INF , P0 ;  /* 0xff80000083837808 */ /* 0x000fe40000000000 */
[----:B------:R-:W-:-:S02]  /*a520*/  FMNMX3.FTZ R9, R9, R154, R158, !PT ;  /* 0x0000009a09097276 */ /* 0x000fc4000781009e */
[----:B------:R-:W-:Y:S02]  /*a530*/  FMNMX3.FTZ R7, R7, R152, R148, !PT ;  /* 0x0000009807077276 */ /* 0x000fe40007810094 */
[----:B------:R-:W-:Y:S02]  /*a540*/  FSEL R138, R130, -INF , !P4 ;  /* 0xff800000828a7808 */ /* 0x000fe40006000000 */
[----:B------:R-:W-:Y:S02]  /*a550*/  FSEL R127, R127, -INF , P1 ;  /* 0xff8000007f7f7808 */ /* 0x000fe40000800000 */
[-C--:B------:R-:W-:Y:S02]  /*a560*/  ISETP.GE.AND P5, PT, R33, R208.reuse, PT ;  /* 0x000000d02100720c */ /* 0x080fe40003fa6270 */
[----:B------:R-:W-:Y:S02]  /*a570*/  ISETP.GE.AND P4, PT, R31, R208, PT ;  /* 0x000000d01f00720c */ /* 0x000fe40003f86270 */
[----:B------:R-:W-:-:S02]  /*a580*/  ISETP.GE.AND P0, PT, R30, R209, PT ;  /* 0x000000d11e00720c */ /* 0x000fc40003f06270 */
[----:B------:R-:W-:Y:S02]  /*a590*/  FSEL R126, R126, -INF , P2 ;  /* 0xff8000007e7e7808 */ /* 0x000fe40001000000 */
[----:B------:R-:W-:Y:S02]  /*a5a0*/  FSEL R142, R131, -INF , !P6 ;  /* 0xff800000838e7808 */ /* 0x000fe40007000000 */
[----:B------:R-:W-:Y:S02]  /*a5b0*/  ISETP.GE.AND P1, PT, R29, R209, PT ;  /* 0x000000d11d00720c */ /* 0x000fe40003f26270 */
[----:B------:R-:W-:Y:S02]  /*a5c0*/  FMNMX3.FTZ R9, R9, R150, R146, !PT ;  /* 0x0000009609097276 */ /* 0x000fe40007810092 */
[----:B------:R-:W-:Y:S02]  /*a5d0*/  FMNMX3.FTZ R7, R7, R144, R140, !PT ;  /* 0x0000009007077276 */ /* 0x000fe4000781008c */
[----:B------:R-:W-:-:S02]  /*a5e0*/  ISETP.GE.AND P2, PT, R30, R208, PT ;  /* 0x000000d01e00720c */ /* 0x000fc40003f46270 */
[----:B------:R-:W-:Y:S02]  /*a5f0*/  ISETP.GE.AND P6, PT, R29, R208, PT ;  /* 0x000000d01d00720c */ /* 0x000fe40003fc6270 */
[----:B------:R-:W-:Y:S02]  /*a600*/  FSEL R122, R122, -INF , P0 ;  /* 0xff8000007a7a7808 */ /* 0x000fe40000000000 */
[----:B------:R-:W-:Y:S02]  /*a610*/  FSEL R123, R123, -INF , P1 ;  /* 0xff8000007b7b7808 */ /* 0x000fe40000800000 */
[----:B------:R-:W-:Y:S02]  /*a620*/  FSEL R136, R126, -INF , !P5 ;  /* 0xff8000007e887808 */ /* 0x000fe40006800000 */
[----:B------:R-:W-:Y:S02]  /*a630*/  FSEL R134, R127, -INF , !P4 ;  /* 0xff8000007f867808 */ /* 0x000fe40006000000 */
[----:B------:R-:W-:-:S02]  /*a640*/  FMNMX3.FTZ R9, R9, R138, R142, !PT ;  /* 0x0000008a09097276 */ /* 0x000fc4000781008e */
[----:B------:R-:W-:Y:S02]  /*a650*/  FMNMX3.FTZ R6, R7, R116, R117, !PT ;  /* 0x0000007407067276 */ /* 0x000fe40007810075 */
[----:B------:R-:W-:Y:S02]  /*a660*/  FSEL R132, R122, -INF , !P2 ;  /* 0xff8000007a847808 */ /* 0x000fe40005000000 */
        /* <DEDUP_REMOVED lines=9> */
[----:B------:R-:W2:Y:S04]  /*a700*/  SHFL.BFLY PT, R123, R6, 0x1, 0x1f ;  /* 0x0c201f00067b7f89 */ /* 0x000ea800000e0000 */
        /* <DEDUP_REMOVED lines=11> */
[----:B------:R-:W1:Y:S02]  /*a7c0*/  LDSM.16.MT88.4 R20, [R119+0x9000] ;  /* 0x009000007714783b */ /* 0x000e640000004200 */
[-C--:B------:R-:W-:Y:S01]  /*a7d0*/  FFMA.FTZ R122, R5, R54.reuse, -R129 ;  /* 0x00000036057a7223 */ /* 0x080fe20000010881 */
[----:B------:R-:W-:Y:S01]  /*a7e0*/  FSEL R5, R125, RZ, P1 ;  /* 0x000000ff7d057208 */ /* 0x000fe20000800000 */
[----:B------:R-:W-:Y:S01]  /*a7f0*/  FADD.FTZ R7, R0, -R7 ;  /* 0x8000000700077221 */ /* 0x000fe20000010000 */
[-C--:B------:R-:W-:Y:S02]  /*a800*/  FFMA.FTZ R128, R28, R54.reuse, -R133 ;  /* 0x000000361c807223 */ /* 0x080fe40000010885 */
[----:B------:R-:W2:Y:S01]  /*a810*/  LDSM.16.MT88.4 R28, [R181+0xb000] ;  /* 0x00b00000b51c783b */ /* 0x000ea20000004200 */
[----:B------:R-:W-:Y:S01]  /*a820*/  FADD.FTZ R5, R52, -R5 ;  /* 0x8000000534057221 */ /* 0x000fe20000010000 */
[-CC-:B------:R-:W-:Y:S01]  /*a830*/  FFMA.FTZ R126, R25, R54.reuse, -R133.reuse ;  /* 0x00000036197e7223 */ /* 0x180fe20000010885 */
        /* <DEDUP_REMOVED lines=9> */
[----:B------:R-:W4:Y:S08]  /*a8d0*/  MUFU.EX2 R124, R124 ;  /* 0x0000007c007c7308 */ /* 0x000f300000000800 */
[----:B------:R-:W-:Y:S08]  /*a8e0*/  MUFU.EX2 R127, R127 ;  /* 0x0000007f007f7308 */ /* 0x000ff00000000800 */
[----:B------:R-:W5:Y:S08]  /*a8f0*/  MUFU.EX2 R122, R122 ;  /* 0x0000007a007a7308 */ /* 0x000f700000000800 */
[----:B------:R-:W-:Y:S08]  /*a900*/  MUFU.EX2 R120, R120 ;  /* 0x0000007800787308 */ /* 0x000ff00000000800 */
[----:B------:R-:W1:Y:S08]  /*a910*/  MUFU.EX2 R135, R135 ;  /* 0x0000008700877308 */ /* 0x000e700000000800 */
[----:B------:R-:W2:Y:S08]  /*a920*/  MUFU.EX2 R52, R52 ;  /* 0x0000003400347308 */ /* 0x000eb00000000800 */
[----:B------:R-:W2:Y:S01]  /*a930*/  MUFU.EX2 R0, R0 ;  /* 0x0000000000007308 */ /* 0x000ea20000000800 */
[----:B---3--:R-:W-:-:S02]  /*a940*/  F2FP.BF16.F32.PACK_AB R4, R126, R128 ;  /* 0x000000807e04723e */ /* 0x008fc400000010ff */
[----:B----4-:R-:W-:Y:S02]  /*a950*/  F2FP.BF16.F32.PACK_AB R6, R124, R131 ;  /* 0x000000837c06723e */ /* 0x010fe400000010ff */
[----:B-----5:R-:W-:Y:S02]  /*a960*/  F2FP.BF16.F32.PACK_AB R5, R122, R127 ;  /* 0x0000007f7a05723e */ /* 0x020fe400000010ff */
[----:B-1----:R-:W-:Y:S01]  /*a970*/  F2FP.BF16.F32.PACK_AB R7, R135, R120 ;  /* 0x000000788707723e */ /* 0x002fe200000010ff */
[-C--:B--2---:R-:W-:Y:S01]  /*a980*/  FMUL.FTZ R16, R104, R52.reuse ;  /* 0x0000003468107220 */ /* 0x084fe20000410000 */
[-C--:B------:R-:W-:Y:S01]  /*a990*/  FMUL.FTZ R17, R105, R52.reuse ;  /* 0x0000003469117220 */ /* 0x080fe20000410000 */
[-C--:B------:R-:W-:Y:S01]  /*a9a0*/  FMUL.FTZ R100, R100, R52.reuse ;  /* 0x0000003464647220 */ /* 0x080fe20000410000 */
[----:B------:R-:W-:Y:S01]  /*a9b0*/  FMUL.FTZ R101, R101, R52 ;  /* 0x0000003465657220 */ /* 0x000fe20000410000 */
[-C--:B------:R-:W-:Y:S01]  /*a9c0*/  FMUL.FTZ R18, R106, R0.reuse ;  /* 0x000000006a127220 */ /* 0x080fe20000410000 */
        /* <DEDUP_REMOVED lines=56> */
[----:B------:R-:W3:Y:S01]  /*ad50*/  MUFU.EX2 R88, R88 ;  /* 0x0000005800587308 */ /* 0x000ee20000000800 */
[C---:B------:R-:W-:Y:S07]  /*ad60*/  HMMA.16816.F32.BF16 R12, R4.reuse, R14, R108 ;  /* 0x0000000e040c723c */ /* 0x040fee000004186c */
[----:B------:R-:W4:Y:S01]  /*ad70*/  MUFU.EX2 R81, R81 ;  /* 0x0000005100517308 */ /* 0x000f220000000800 */
[C---:B------:R-:W-:Y:S07]  /*ad80*/  HMMA.16816.F32.BF16 R40, R4.reuse, R44, R40 ;  /* 0x0000002c0428723c */ /* 0x040fee0000041828 */
[----:B------:R-:W-:Y:S01]  /*ad90*/  MUFU.EX2 R83, R83 ;  /* 0x0000005300537308 */ /* 0x000fe20000000800 */
[C---:B------:R-:W-:Y:S07]  /*ada0*/  HMMA.16816.F32.BF16 R44, R4.reuse, R46, R48 ;  /* 0x0000002e042c723c */ /* 0x040fee0000041830 */
[----:B------:R-:W5:Y:S01]  /*adb0*/  MUFU.EX2 R80, R80 ;  /* 0x0000005000507308 */ /* 0x000f620000000800 */
        /* <DEDUP_REMOVED lines=12> */
[----:B----4-:R-:W-:Y:S01]  /*ae80*/  F2FP.BF16.F32.PACK_AB R65, R81, R84 ;  /* 0x000000545141723e */ /* 0x010fe200000010ff */
[-CC-:B------:R-:W-:Y:S01]  /*ae90*/  FFMA.FTZ R82, R250, R54.reuse, -R133.reuse ;  /* 0x00000036fa527223 */ /* 0x180fe20000010885 */
[-CC-:B------:R-:W-:Y:S01]  /*aea0*/  FFMA.FTZ R85, R246, R54.reuse, -R133.reuse ;  /* 0x00000036f6557223 */ /* 0x180fe20000010885 */
[----:B-----5:R-:W-:Y:S01]  /*aeb0*/  F2FP.BF16.F32.PACK_AB R67, R80, R83 ;  /* 0x000000535043723e */ /* 0x020fe200000010ff */
        /* <DEDUP_REMOVED lines=19> */
[-C--:B------:R-:W-:Y:S01]  /*aff0*/  FFMA.FTZ R143, R172, R54.reuse, -R133 ;  /* 0x00000036ac8f7223 */ /* 0x080fe20000010885 */
[C---:B------:R-:W-:Y:S01]  /*b000*/  HMMA.16816.F32.BF16 R16, R64.reuse, R56, R16 ;  /* 0x000000384010723c */ /* 0x040fe20000041810 */
[-C--:B------:R-:W-:Y:S01]  /*b010*/  FFMA.FTZ R147, R178, R54.reuse, -R129 ;  /* 0x00000036b2937223 */ /* 0x080fe20000010881 */
[-CC-:B------:R-:W-:Y:S01]  /*b020*/  FFMA.FTZ R141, R220, R54.reuse, -R133.reuse ;  /* 0x00000036dc8d7223 */ /* 0x180fe20000010885 */
[-CC-:B------:R-:W-:Y:S01]  /*b030*/  FFMA.FTZ R174, R174, R54.reuse, -R133.reuse ;  /* 0x00000036aeae7223 */ /* 0x180fe20000010885 */
[-C--:B------:R-:W-:Y:S01]  /*b040*/  FFMA.FTZ R176, R176, R54.reuse, -R133 ;  /* 0x00000036b0b07223 */ /* 0x080fe20000010885 */
[-C--:B------:R-:W-:Y:S01]  /*b050*/  FFMA.FTZ R145, R216, R54.reuse, -R129 ;  /* 0x00000036d8917223 */ /* 0x080fe20000010881 */
[-CC-:B------:R-:W-:Y:S01]  /*b060*/  FFMA.FTZ R151, R160, R54.reuse, -R133.reuse ;  /* 0x00000036a0977223 */ /* 0x180fe20000010885 */
[-CC-:B------:R-:W-:Y:S01]  /*b070*/  FFMA.FTZ R149, R166, R54.reuse, -R133.reuse ;  /* 0x00000036a6957223 */ /* 0x180fe20000010885 */
[C---:B------:R-:W-:Y:S01]  /*b080*/  HMMA.16816.F32.BF16 R20, R64.reuse, R58, R20 ;  /* 0x0000003a4014723c */ /* 0x040fe20000041814 */
[----:B------:R-:W4:Y:S01]  /*b090*/  LDSM.16.MT88.4 R56, [R181+0x9800] ;  /* 0x00980000b538783b */ /* 0x000f220000004200 */
[----:B------:R-:W-:Y:S01]  /*b0a0*/  MUFU.EX2 R82, R82 ;  /* 0x0000005200527308 */ /* 0x000fe20000000800 */
[-CC-:B------:R-:W-:Y:S01]  /*b0b0*/  FFMA.FTZ R162, R162, R54.reuse, -R133.reuse ;  /* 0x00000036a2a27223 */ /* 0x180fe20000010885 */
[-C--:B------:R-:W-:Y:S01]  /*b0c0*/  FFMA.FTZ R156, R156, R54.reuse, -R133 ;  /* 0x000000369c9c7223 */ /* 0x080fe20000010885 */
[-CC-:B------:R-:W-:Y:S01]  /*b0d0*/  FFMA.FTZ R153, R168, R54.reuse, -R129.reuse ;  /* 0x00000036a8997223 */ /* 0x180fe20000010881 */
[-CC-:B------:R-:W-:Y:S01]  /*b0e0*/  FFMA.FTZ R154, R154, R54.reuse, -R129.reuse ;  /* 0x000000369a9a7223 */ /* 0x180fe20000010881 */
[-C--:B------:R-:W-:Y:S01]  /*b0f0*/  FFMA.FTZ R155, R158, R54.reuse, -R129 ;  /* 0x000000369e9b7223 */ /* 0x080fe20000010881 */
[-CC-:B------:R-:W-:Y:S01]  /*b100*/  FFMA.FTZ R159, R140, R54.reuse, -R133.reuse ;  /* 0x000000368c9f7223 */ /* 0x180fe20000010885 */
[-CC-:B------:R-:W-:Y:S01]  /*b110*/  FFMA.FTZ R152, R152, R54.reuse, -R133.reuse ;  /* 0x0000003698987223 */ /* 0x180fe20000010885 */
[----:B------:R-:W5:Y:S01]  /*b120*/  MUFU.EX2 R85, R85 ;  /* 0x0000005500557308 */ /* 0x000f620000000800 */
[-CC-:B------:R-:W-:Y:S01]  /*b130*/  FFMA.FTZ R157, R148, R54.reuse, -R133.reuse ;  /* 0x00000036949d7223 */ /* 0x180fe20000010885 */
[-C--:B------:R-:W-:Y:S01]  /*b140*/  FFMA.FTZ R144, R144, R54.reuse, -R133 ;  /* 0x0000003690907223 */ /* 0x080fe20000010885 */
[-CC-:B------:R-:W-:Y:S01]  /*b150*/  FFMA.FTZ R161, R146, R54.reuse, -R129.reuse ;  /* 0x0000003692a17223 */ /* 0x180fe20000010881 */
[-CC-:B------:R-:W-:Y:S01]  /*b160*/  FFMA.FTZ R138, R138, R54.reuse, -R129.reuse ;  /* 0x000000368a8a7223 */ /* 0x180fe20000010881 */
[----:B------:R-:W-:Y:S01]  /*b170*/  FFMA.FTZ R163, R142, R54, -R129 ;  /* 0x000000368ea37223 */ /* 0x000fe20000010881 */
[----:B------:R-:W-:Y:S01]  /*b180*/  FFMA.FTZ R217, R217, R52, R128 ;  /* 0x00000034d9d97223 */ /* 0x000fe20000010080 */
[----:B------:R-:W-:Y:S01]  /*b190*/  LDSM.16.MT88.4 R108, [R181+0xac00] ;  /* 0x00ac0000b56c783b */ /* 0x000fe20000004200 */
        /* <DEDUP_REMOVED lines=38> */
[----:B------:R-:W5:Y:S08]  /*b400*/  MUFU.EX2 R137, R137 ;  /* 0x0000008900897308 */ /* 0x000f700000000800 */
[----:B------:R-:W-:Y:S08]  /*b410*/  MUFU.EX2 R98, R98 ;  /* 0x0000006200627308 */ /* 0x000ff00000000800 */
[----:B------:R-:W2:Y:S08]  /*b420*/  MUFU.EX2 R99, R99 ;  /* 0x0000006300637308 */ /* 0x000eb00000000800 */
[----:B------:R-:W-:Y:S08]  /*b430*/  MUFU.EX2 R139, R139 ;  /* 0x0000008b008b7308 */ /* 0x000ff00000000800 */
[----:B------:R-:W1:Y:S01]  /*b440*/  MUFU.EX2 R170, R170 ;  /* 0x000000aa00aa7308 */ /* 0x000e620000000800 */
        /* <DEDUP_REMOVED lines=16> */
[C---:B---3--:R-:W-:Y:S08]  /*b550*/  HMMA.16816.F32.BF16 R24, R68.reuse, R56, R24 ;  /* 0x000000384418723c */ /* 0x048ff00000041818 */
[C---:B------:R-:W-:Y:S01]  /*b560*/  HMMA.16816.F32.BF16 R28, R68.reuse, R58, R28 ;  /* 0x0000003a441c723c */ /* 0x040fe2000004181c */
[----:B------:R-:W3:Y:S01]  /*b570*/  LDSM.16.MT88.4 R56, [R119+0xa000] ;  /* 0x00a000007738783b */ /* 0x000ee20000004200 */
[-CC-:B------:R-:W-:Y:S01]  /*b580*/  FFMA.FTZ R172, R222, R54.reuse, -R129.reuse ;  /* 0x00000036deac7223 */ /* 0x180fe20000010881 */
[-CC-:B------:R-:W-:Y:S01]  /*b590*/  FFMA.FTZ R178, R214, R54.reuse, -R129.reuse ;  /* 0x00000036d6b27223 */ /* 0x180fe20000010881 */
[----:B------:R-:W-:Y:S08]  /*b5a0*/  MUFU.EX2 R141, R141 ;  /* 0x0000008d008d7308 */ /* 0x000ff00000000800 */
[----:B------:R-:W4:Y:S08]  /*b5b0*/  MUFU.EX2 R174, R174 ;  /* 0x000000ae00ae7308 */ /* 0x000f300000000800 */
[----:B------:R-:W-:Y:S08]  /*b5c0*/  MUFU.EX2 R176, R176 ;  /* 0x000000b000b07308 */ /* 0x000ff00000000800 */
[----:B------:R-:W5:Y:S08]  /*b5d0*/  MUFU.EX2 R143, R143 ;  /* 0x0000008f008f7308 */ /* 0x000f700000000800 */
[----:B------:R-:W-:Y:S08]  /*b5e0*/  MUFU.EX2 R172, R172 ;  /* 0x000000ac00ac7308 */ /* 0x000ff00000000800 */
[----:B------:R-:W2:Y:S08]  /*b5f0*/  MUFU.EX2 R145, R145 ;  /* 0x0000009100917308 */ /* 0x000eb00000000800 */
[----:B------:R-:W-:Y:S08]  /*b600*/  MUFU.EX2 R147, R147 ;  /* 0x0000009300937308 */ /* 0x000ff00000000800 */
[----:B------:R-:W3:Y:S01]  /*b610*/  MUFU.EX2 R178, R178 ;  /* 0x000000b200b27308 */ /* 0x000ee20000000800 */
[C---:B-1----:R-:W-:Y:S08]  /*b620*/  HMMA.16816.F32.BF16 R32, R68.reuse, R60, R32 ;  /* 0x0000003c4420723c */ /* 0x042ff00000041820 */
[C---:B------:R-:W-:Y:S01]  /*b630*/  HMMA.16816.F32.BF16 R36, R68.reuse, R62, R36 ;  /* 0x0000003e4424723c */ /* 0x040fe20000041824 */
[----:B------:R-:W1:Y:S07]  /*b640*/  LDSM.16.MT88.4 R60, [R181+0xc000] ;  /* 0x00c00000b53c783b */ /* 0x000e6e0000004200 */
[C---:B------:R-:W-:Y:S08]  /*b650*/  HMMA.16816.F32.BF16 R40, R68.reuse, R76, R40 ;  /* 0x0000004c4428723c */ /* 0x040ff00000041828 */
[C---:B------:R-:W-:Y:S01]  /*b660*/  HMMA.16816.F32.BF16 R44, R68.reuse, R78, R44 ;  /* 0x0000004e442c723c */ /* 0x040fe2000004182c */
[----:B------:R-:W-:Y:S01]  /*b670*/  FFMA.FTZ R160, R164, R54, -R129 ;  /* 0x00000036a4a07223 */ /* 0x000fe20000010881 */
[----:B------:R-:W-:Y:S08]  /*b680*/  MUFU.EX2 R149, R149 ;  /* 0x0000009500957308 */ /* 0x000ff00000000800 */
[----:B------:R-:W1:Y:S01]  /*b690*/  MUFU.EX2 R162, R162 ;  /* 0x000000a200a27308 */ /* 0x000e620000000800 */
[C---:B------:R-:W-:Y:S07]  /*b6a0*/  HMMA.16816.F32.BF16 R48, R68.reuse, R72, R48 ;  /* 0x000000484430723c */ /* 0x040fee0000041830 */
[----:B------:R-:W-:Y:S01]  /*b6b0*/  MUFU.EX2 R151, R151 ;  /* 0x0000009700977308 */ /* 0x000fe20000000800 */
[----:B------:R-:W-:Y:S01]  /*b6c0*/  HMMA.16816.F32.BF16 R4, R68, R74, R4 ;  /* 0x0000004a4404723c */ /* 0x000fe20000041804 */
[----:B----4-:R-:W-:Y:S01]  /*b6d0*/  F2FP.BF16.F32.PACK_AB R68, R174, R141 ;  /* 0x0000008dae44723e */ /* 0x010fe200000010ff */
[----:B------:R-:W4:Y:S01]  /*b6e0*/  LDSM.16.MT88.4 R72, [R119+0xc000] ;  /* 0x00c000007748783b */ /* 0x000f220000004200 */
[----:B-----5:R-:W-:-:S02]  /*b6f0*/  F2FP.BF16.F32.PACK_AB R70, R143, R176 ;  /* 0x000000b08f46723e */ /* 0x020fc400000010ff */
[----:B--2---:R-:W-:Y:S02]  /*b700*/  F2FP.BF16.F32.PACK_AB R69, R145, R172 ;  /* 0x000000ac9145723e */ /* 0x004fe400000010ff */
[----:B------:R-:W2:Y:S01]  /*b710*/  MUFU.EX2 R156, R156 ;  /* 0x0000009c009c7308 */ /* 0x000ea20000000800 */
[----:B---3--:R-:W-:-:S07]  /*b720*/  F2FP.BF16.F32.PACK_AB R71, R178, R147 ;  /* 0x00000093b247723e */ /* 0x008fce00000010ff */
[----:B------:R-:W-:Y:S01]  /*b730*/  MUFU.EX2 R153, R153 ;  /* 0x0000009900997308 */ /* 0x000fe20000000800 */
[C---:B------:R-:W-:Y:S07]  /*b740*/  HMMA.16816.F32.BF16 R8, R68.reuse, R64, R8 ;  /* 0x000000404408723c */ /* 0x040fee0000041808 */
[----:B------:R-:W-:Y:S01]  /*b750*/  MUFU.EX2 R154, R154 ;  /* 0x0000009a009a7308 */ /* 0x000fe20000000800 */
[C---:B------:R-:W-:Y:S01]  /*b760*/  HMMA.16816.F32.BF16 R12, R68.reuse, R66, R12 ;  /* 0x00000042440c723c */ /* 0x040fe2000004180c */
[----:B------:R-:W3:Y:S06]  /*b770*/  LDSM.16.MT88.4 R64, [R181+0xe000] ;  /* 0x00e00000b540783b */ /* 0x000eec0000004200 */
[----:B------:R-:W-:Y:S01]  /*b780*/  MUFU.EX2 R155, R155 ;  /* 0x0000009b009b7308 */ /* 0x000fe20000000800 */
[C---:B------:R-:W-:Y:S01]  /*b790*/  HMMA.16816.F32.BF16 R16, R68.reuse, R56, R16 ;  /* 0x000000384410723c */ /* 0x040fe20000041810 */
[----:B------:R-:W-:Y:S01]  /*b7a0*/  FFMA.FTZ R140, R150, R54, -R129 ;  /* 0x00000036968c7223 */ /* 0x000fe20000010881 */
[----:B------:R-:W-:Y:S06]  /*b7b0*/  LDSM.16.MT88.4 R76, [R119+0xa400] ;  /* 0x00a40000774c783b */ /* 0x000fec0000004200 */
[C---:B------:R-:W-:Y:S01]  /*b7c0*/  HMMA.16816.F32.BF16 R20, R68.reuse, R58, R20 ;  /* 0x0000003a4414723c */ /* 0x040fe20000041814 */
[----:B------:R-:W5:Y:S07]  /*b7d0*/  LDSM.16.MT88.4 R56, [R119+0xe000] ;  /* 0x00e000007738783b */ /* 0x000f6e0000004200 */
[C---:B-1----:R-:W-:Y:S08]  /*b7e0*/  HMMA.16816.F32.BF16 R24, R68.reuse, R60, R24 ;  /* 0x0000003c4418723c */ /* 0x042ff00000041818 */
[C---:B------:R-:W-:Y:S01]  /*b7f0*/  HMMA.16816.F32.BF16 R28, R68.reuse, R62, R28 ;  /* 0x0000003e441c723c */ /* 0x040fe2000004181c */
[----:B------:R-:W1:Y:S07]  /*b800*/  LDSM.16.MT88.4 R60, [R181+0xa400] ;  /* 0x00a40000b53c783b */ /* 0x000e6e0000004200 */
[C---:B----4-:R-:W-:Y:S08]  /*b810*/  HMMA.16816.F32.BF16 R32, R68.reuse, R72, R32 ;  /* 0x000000484420723c */ /* 0x050ff00000041820 */
[C---:B------:R-:W-:Y:S08]  /*b820*/  HMMA.16816.F32.BF16 R36, R68.reuse, R74, R36 ;  /* 0x0000004a4424723c */ /* 0x040ff00000041824 */
[C---:B---3--:R-:W-:Y:S08]  /*b830*/  HMMA.16816.F32.BF16 R40, R68.reuse, R64, R40 ;  /* 0x000000404428723c */ /* 0x048ff00000041828 */
[C---:B------:R-:W-:Y:S01]  /*b840*/  HMMA.16816.F32.BF16 R44, R68.reuse, R66, R44 ;  /* 0x00000042442c723c */ /* 0x040fe2000004182c */
[----:B------:R-:W3:Y:S01]  /*b850*/  MUFU.EX2 R160, R160 ;  /* 0x000000a000a07308 */ /* 0x000ee20000000800 */
[----:B------:R-:W-:Y:S04]  /*b860*/  LDSM.16.MT88.4 R64, [R181+0xc400] ;  /* 0x00c40000b540783b */ /* 0x000fe80000004200 */
[----:B------:R-:W-:Y:S02]  /*b870*/  LDSM.16.MT88.4 R72, [R181+0xe400] ;  /* 0x00e40000b548783b */ /* 0x000fe40000004200 */
[C---:B-----5:R-:W-:Y:S08]  /*b880*/  HMMA.16816.F32.BF16 R48, R68.reuse, R56, R48 ;  /* 0x000000384430723c */ /* 0x060ff00000041830 */
[----:B------:R-:W-:Y:S01]  /*b890*/  HMMA.16816.F32.BF16 R4, R68, R58, R4 ;  /* 0x0000003a4404723c */ /* 0x000fe20000041804 */
[----:B------:R-:W4:Y:S01]  /*b8a0*/  LDSM.16.MT88.4 R68, [R119+0xc400] ;  /* 0x00c400007744783b */ /* 0x000f220000004200 */
[----:B------:R-:W-:-:S02]  /*b8b0*/  F2FP.BF16.F32.PACK_AB R56, R162, R149 ;  /* 0x00000095a238723e */ /* 0x000fc400000010ff */
[----:B--2---:R-:W-:Y:S02]  /*b8c0*/  F2FP.BF16.F32.PACK_AB R58, R156, R151 ;  /* 0x000000979c3a723e */ /* 0x004fe400000010ff */
[----:B---3--:R-:W-:Y:S02]  /*b8d0*/  F2FP.BF16.F32.PACK_AB R57, R160, R153 ;  /* 0x00000099a039723e */ /* 0x008fe400000010ff */
[----:B------:R-:W-:-:S07]  /*b8e0*/  F2FP.BF16.F32.PACK_AB R59, R155, R154 ;  /* 0x0000009a9b3b723e */ /* 0x000fce00000010ff */
[C---:B-1----:R-:W-:Y:S08]  /*b8f0*/  HMMA.16816.F32.BF16 R8, R56.reuse, R60, R8 ;  /* 0x0000003c3808723c */ /* 0x042ff00000041808 */
[C---:B------:R-:W-:Y:S01]  /*b900*/  HMMA.16816.F32.BF16 R12, R56.reuse, R62, R12 ;  /* 0x0000003e380c723c */ /* 0x040fe2000004180c */
[----:B------:R-:W1:Y:S07]  /*b910*/  LDSM.16.MT88.4 R60, [R119+0xe400] ;  /* 0x00e40000773c783b */ /* 0x000e6e0000004200 */
[C---:B----4-:R-:W-:Y:S08]  /*b920*/  HMMA.16816.F32.BF16 R32, R56.reuse, R68, R32 ;  /* 0x000000443820723c */ /* 0x050ff00000041820 */
        /* <DEDUP_REMOVED lines=46> */
[----:B------:R-:W3:Y:S04]  /*bc10*/  LDSM.16.MT88.4 R56, [R119+0xc800] ;  /* 0x00c800007738783b */ /* 0x000ee80000004200 */
        /* <DEDUP_REMOVED lines=25> */
[----:B------:R-:W-:Y:S01]  /*bdb0*/  MUFU.EX2 R118, R118 ;  /* 0x0000007600767308 */ /* 0x000fe20000000800 */
[C---:B------:R-:W-:Y:S07]  /*bdc0*/  HMMA.16816.F32.BF16 R12, R60.reuse, R78, R12 ;  /* 0x0000004e3c0c723c */ /* 0x040fee000004180c */
[----:B------:R-:W5:Y:S08]  /*bdd0*/  MUFU.EX2 R121, R121 ;  /* 0x0000007900797308 */ /* 0x000f700000000800 */
[----:B------:R-:W-:Y:S08]  /*bde0*/  MUFU.EX2 R133, R133 ;  /* 0x0000008500857308 */ /* 0x000ff00000000800 */
[----:B------:R-:W3:Y:S08]  /*bdf0*/  MUFU.EX2 R134, R134 ;  /* 0x0000008600867308 */ /* 0x000ef00000000800 */
[----:B------:R-:W-:Y:S08]  /*be00*/  MUFU.EX2 R127, R132 ;  /* 0x00000084007f7308 */ /* 0x000ff00000000800 */
[----:B------:R-:W4:Y:S01]  /*be10*/  MUFU.EX2 R218, R218 ;  /* 0x000000da00da7308 */ /* 0x000f220000000800 */
[----:B------:R-:W-:Y:S01]  /*be20*/  FADD.FTZ R141, R141, R0 ;  /* 0x000000008d8d7221 */ /* 0x000fe20000010000 */
[----:B------:R-:W-:Y:S01]  /*be30*/  FADD.FTZ R172, R172, R139 ;  /* 0x0000008bacac7221 */ /* 0x000fe20000010000 */
[----:B------:R-:W-:Y:S01]  /*be40*/  HMMA.16816.F32.BF16 R28, R60, R70, R28 ;  /* 0x000000463c1c723c */ /* 0x000fe2000004181c */
[----:B--2---:R-:W-:Y:S01]  /*be50*/  F2FP.BF16.F32.PACK_AB R68, R117, R116 ;  /* 0x000000747544723e */ /* 0x004fe200000010ff */
[----:B------:R-:W-:Y:S01]  /*be60*/  FADD.FTZ R141, R174, R141 ;  /* 0x0000008dae8d7221 */ /* 0x000fe20000010000 */
[----:B------:R-:W-:Y:S01]  /*be70*/  FADD.FTZ R172, R145, R172 ;  /* 0x000000ac91ac7221 */ /* 0x000fe20000010000 */
[----:B-----5:R-:W-:Y:S01]  /*be80*/  F2FP.BF16.F32.PACK_AB R70, R121, R118 ;  /* 0x000000767946723e */ /* 0x020fe200000010ff */
[----:B------:R-:W2:Y:S01]  /*be90*/  LDSM.16.MT88.4 R76, [R181+0xec00] ;  /* 0x00ec0000b54c783b */ /* 0x000ea20000004200 */
[----:B---3--:R-:W-:Y:S01]  /*bea0*/  F2FP.BF16.F32.PACK_AB R69, R134, R133 ;  /* 0x000000858645723e */ /* 0x008fe200000010ff */
[----:B------:R-:W-:Y:S01]  /*beb0*/  FADD.FTZ R176, R176, R141 ;  /* 0x0000008db0b07221 */ /* 0x000fe20000010000 */
[----:B------:R-:W-:Y:S01]  /*bec0*/  FADD.FTZ R147, R147, R172 ;  /* 0x000000ac93937221 */ /* 0x000fe20000010000 */
[----:B----4-:R-:W-:-:S02]  /*bed0*/  F2FP.BF16.F32.PACK_AB R71, R218, R127 ;  /* 0x0000007fda47723e */ /* 0x010fc400000010ff */
[----:B------:R-:W-:Y:S01]  /*bee0*/  FADD.FTZ R176, R143, R176 ;  /* 0x000000b08fb07221 */ /* 0x000fe20000010000 */
[----:B------:R-:W-:Y:S01]  /*bef0*/  FADD.FTZ R178, R178, R147 ;  /* 0x00000093b2b27221 */ /* 0x000fe20000010000 */
[----:B------:R-:W-:Y:S02]  /*bf00*/  HMMA.16816.F32.BF16 R32, R60, R56, R32 ;  /* 0x000000383c20723c */ /* 0x000fe40000041820 */
[----:B------:R-:W-:Y:S01]  /*bf10*/  FADD.FTZ R149, R149, R176 ;  /* 0x000000b095957221 */ /* 0x000fe20000010000 */
[----:B------:R-:W-:-:S05]  /*bf20*/  FADD.FTZ R153, R153, R178 ;  /* 0x000000b299997221 */ /* 0x000fca0000010000 */
[----:B------:R-:W-:Y:S01]  /*bf30*/  HMMA.16816.F32.BF16 R112, R68, R108, R8 ;  /* 0x0000006c4470723c */ /* 0x000fe20000041808 */
[----:B------:R-:W-:Y:S01]  /*bf40*/  LDSM.16.MT88.4 R8, [R119+0xcc00] ;  /* 0x00cc00007708783b */ /* 0x000fe20000004200 */
[----:B------:R-:W-:Y:S01]  /*bf50*/  FADD.FTZ R162, R162, R149 ;  /* 0x00000095a2a27221 */ /* 0x000fe20000010000 */
[----:B------:R-:W-:-:S05]  /*bf60*/  FADD.FTZ R153, R160, R153 ;  /* 0x00000099a0997221 */ /* 0x000fca0000010000 */
[C---:B------:R-:W-:Y:S01]  /*bf70*/  HMMA.16816.F32.BF16 R36, R60.reuse, R58, R36 ;  /* 0x0000003a3c24723c */ /* 0x040fe20000041824 */
[----:B------:R-:W3:Y:S07]  /*bf80*/  LDSM.16.MT88.4 R56, [R119+0xac00] ;  /* 0x00ac00007738783b */ /* 0x000eee0000004200 */
[C---:B------:R-:W-:Y:S08]  /*bf90*/  HMMA.16816.F32.BF16 R40, R60.reuse, R72, R40 ;  /* 0x000000483c28723c */ /* 0x040ff00000041828 */
[C---:B------:R-:W-:Y:S08]  /*bfa0*/  HMMA.16816.F32.BF16 R44, R60.reuse, R74, R44 ;  /* 0x0000004a3c2c723c */ /* 0x040ff0000004182c */
[C---:B-1----:R-:W-:Y:S08]  /*bfb0*/  HMMA.16816.F32.BF16 R48, R60.reuse, R64, R48 ;  /* 0x000000403c30723c */ /* 0x042ff00000041830 */
[----:B------:R-:W-:Y:S01]  /*bfc0*/  HMMA.16816.F32.BF16 R4, R60, R66, R4 ;  /* 0x000000423c04723c */ /* 0x000fe20000041804 */
[----:B------:R-:W1:Y:S07]  /*bfd0*/  LDSM.16.MT88.4 R60, [R181+0xcc00] ;  /* 0x00cc0000b53c783b */ /* 0x000e6e0000004200 */
[----:B------:R-:W-:Y:S01]  /*bfe0*/  HMMA.16816.F32.BF16 R108, R68, R110, R12 ;  /* 0x0000006e446c723c */ /* 0x000fe2000004180c */
[----:B------:R-:W4:Y:S01]  /*bff0*/  LDSM.16.MT88.4 R12, [R119+0xec00] ;  /* 0x00ec0000770c783b */ /* 0x000f220000004200 */
        /* <DEDUP_REMOVED lines=20> */
[C---:B---3--:R-:W-:Y:S01]  /*c140*/  HMMA.16816.F32.BF16 R104, R68.reuse, R56, R16 ;  /* 0x000000384468723c */ /* 0x048fe20000041810 */
[----:B------:R-:W-:Y:S02]  /*c150*/  IMAD.MOV.U32 R52, RZ, RZ, R125 ;  /* 0x000000ffff347224 */ /* 0x000fe400078e007d */
[----:B------:R-:W-:Y:S01]  /*c160*/  FADD.FTZ R217, R121, R118 ;  /* 0x0000007679d97221 */ /* 0x000fe20000010000 */
[----:B------:R-:W-:Y:S02]  /*c170*/  @P3 IMAD.MOV.U32 R0, RZ, RZ, R123 ;  /* 0x000000ffff003224 */ /* 0x000fe400078e007b */
[----:B------:R-:W-:Y:S02]  /*c180*/  FADD.FTZ R218, R218, R127 ;  /* 0x0000007fdada7221 */ /* 0x000fe40000010000 */
[----:B------:R-:W-:Y:S01]  /*c190*/  HMMA.16816.F32.BF16 R100, R68, R58, R20 ;  /* 0x0000003a4464723c */ /* 0x000fe20000041814 */
[----:B------:R-:W-:Y:S02]  /*c1a0*/  @P3 IMAD.MOV.U32 R52, RZ, RZ, R125 ;  /* 0x000000ffff343224 */ /* 0x000fe400078e007d */
[----:B------:R-:W-:-:S05]  /*c1b0*/  @P3 VIADD R53, R53, 0xfffffffd ;  /* 0xfffffffd35353836 */ /* 0x000fca0000000000 */
[C---:B-1----:R-:W-:Y:S08]  /*c1c0*/  HMMA.16816.F32.BF16 R96, R68.reuse, R60, R24 ;  /* 0x0000003c4460723c */ /* 0x042ff00000041818 */
[C---:B------:R-:W-:Y:S08]  /*c1d0*/  HMMA.16816.F32.BF16 R92, R68.reuse, R62, R28 ;  /* 0x0000003e445c723c */ /* 0x040ff0000004181c */
[C---:B------:R-:W-:Y:S08]  /*c1e0*/  HMMA.16816.F32.BF16 R88, R68.reuse, R8, R32 ;  /* 0x000000084458723c */ /* 0x040ff00000041820 */
[C---:B------:R-:W-:Y:S08]  /*c1f0*/  HMMA.16816.F32.BF16 R84, R68.reuse, R10, R36 ;  /* 0x0000000a4454723c */ /* 0x040ff00000041824 */
[C---:B------:R-:W-:Y:S08]  /*c200*/  HMMA.16816.F32.BF16 R76, R68.reuse, R78, R44 ;  /* 0x0000004e444c723c */ /* 0x040ff0000004182c */
[C---:B----4-:R-:W-:Y:S08]  /*c210*/  HMMA.16816.F32.BF16 R72, R68.reuse, R12, R48 ;  /* 0x0000000c4448723c */ /* 0x050ff00000041830 */
[----:B------:R-:W-:Y:S01]  /*c220*/  HMMA.16816.F32.BF16 R68, R68, R14, R4 ;  /* 0x0000000e4444723c */ /* 0x000fe20000041804 */
[----:B------:R-:W-:-:S04]  /*c230*/  NOP ;  /* 0x0000000000007918 */ /* 0x000fc80000000000 */
[----:B------:R-:W-:-:S15]  /*c240*/  @P3 BRA `(.L_x_2343) ;  /* 0x0000000000043947 */ /* 0x000fde0003800000 */
.L_x_2334:
[----:B------:R-:W-:-:S07]  /*c250*/  IADD3 R53, PT, PT, R55, -0x1, RZ ;  /* 0xffffffff37357810 */ /* 0x000fce0007ffe0ff */
.L_x_2343:
[----:B------:R-:W-:Y:S05]  /*c260*/  BSYNC B2 ;  /* 0x0000000000027941 */ /* 0x000fea0003800000 */
.L_x_2333:
[----:B------:R-:W-:-:S13]  /*c270*/  ISETP.GE.AND P0, PT, R53, R190, PT ;  /* 0x000000be3500720c */ /* 0x000fda0003f06270 */
[----:B------:R-:W-:Y:S05]  /*c280*/  @!P0 BRA `(.L_x_2344) ;  /* 0x0000004c003c8947 */ /* 0x000fea0003800000 */
[----:B------:R-:W-:Y:S01]  /*c290*/  IMAD.SHL.U32 R5, R197, 0x2, RZ ;  /* 0x00000002c5057824 */ /* 0x000fe200078e00ff */
[----:B------:R-:W-:Y:S01]  /*c2a0*/  ISETP.NE.U32.AND P2, PT, R212, RZ, PT ;  /* 0x000000ffd400720c */ /* 0x000fe20003f45070 */
[----:B------:R-:W-:Y:S01]  /*c2b0*/  IMAD.SHL.U32 R214, R53, 0x80, RZ ;  /* 0x0000008035d67824 */ /* 0x000fe200078e00ff */
[----:B------:R-:W-:Y:S01]  /*c2c0*/  MOV R116, R52 ;  /* 0x0000003400747202 */ /* 0x000fe20000000f00 */
[----:B------:R-:W-:Y:S01]  /*c2d0*/  IMAD.MOV.U32 R118, RZ, RZ, R0 ;  /* 0x000000ffff767224 */ /* 0x000fe200078e0000 */
[----:B------:R-:W-:Y:S01]  /*c2e0*/  LOP3.LUT R5, R5, 0x6, RZ, 0xc0, !PT ;  /* 0x0000000605057812 */ /* 0x000fe200078ec0ff */
[----:B------:R-:W-:Y:S01]  /*c2f0*/  VIADD R215, R53, 0x1 ;  /* 0x0000000135d77836 */ /* 0x000fe20000000000 */
[----:B------:R-:W-:Y:S02]  /*c300*/  ISETP.NE.AND.EX P2, PT, R213, RZ, PT, P2 ;  /* 0x000000ffd500720c */ /* 0x000fe40003f45320 */
[C---:B------:R-:W-:Y:S02]  /*c310*/  LOP3.LUT R216, R214.reuse, 0x40, R5, 0xfe, !PT ;  /* 0x00000040d6d87812 */ /* 0x040fe400078efe05 */
[----:B------:R-:W-:-:S09]  /*c320*/  IADD3 R214, PT, PT, R214, 0x80, RZ ;  /* 0x00000080d6d67810 */ /* 0x000fd20007ffe0ff */
.L_x_2351:
        /* <DEDUP_REMOVED lines=80> */
.L_x_2346:
[----:B------:R-:W-:Y:S05]  /*c830*/  BSYNC.RECONVERGENT B0 ;  /* 0x0000000000007941 */ /* 0x000fea0003800200 */
.L_x_2345:
        /* <DEDUP_REMOVED lines=77> */
[----:B------:R-:W5:Y:S04]  /*cd10*/  LDSM.16.M88.4 R140, [R183+0x4000] ;  /* 0x00400000b78c783b */ /* 0x000f680000000200 */
[----:B------:R-:W5:Y:S04]  /*cd20*/  LDSM.16.M88.4 R144, [R183+0x4400] ;  /* 0x00440000b790783b */ /* 0x000f680000000200 */
        /* <DEDUP_REMOVED lines=20> */
[C---:B------:R-:W-:Y:S08]  /*ce70*/  HMMA.16816.F32.BF16 R36, R120.reuse, R140, RZ ;  /* 0x0000008c7824723c */ /* 0x040ff000000418ff */
[C---:B------:R-:W-:Y:S01]  /*ce80*/  HMMA.16816.F32.BF16 R40, R120.reuse, R142, RZ ;  /* 0x0000008e7828723c */ /* 0x040fe200000418ff */
[----:B------:R-:W5:Y:S07]  /*ce90*/  LDSM.16.M88.4 R140, [R180+0x3c00] ;  /* 0x003c0000b48c783b */ /* 0x000f6e0000000200 */
[C---:B------:R-:W-:Y:S08]  /*cea0*/  HMMA.16816.F32.BF16 R44, R120.reuse, R144, RZ ;  /* 0x00000090782c723c */ /* 0x040ff000000418ff */
[C---:B------:R-:W-:Y:S01]  /*ceb0*/  HMMA.16816.F32.BF16 R48, R120.reuse, R146, RZ ;  /* 0x000000927830723c */ /* 0x040fe200000418ff */
[----:B------:R-:W-:Y:S07]  /*cec0*/  LDSM.16.M88.4 R144, [R184+0x1000] ;  /* 0x00100000b890783b */ /* 0x000fee0000000200 */
[C---:B-1----:R-:W-:Y:S08]  /*ced0*/  HMMA.16816.F32.BF16 R52, R120.reuse, R124, RZ ;  /* 0x0000007c7834723c */ /* 0x042ff000000418ff */
[C---:B------:R-:W-:Y:S01]  /*cee0*/  HMMA.16816.F32.BF16 R56, R120.reuse, R126, RZ ;  /* 0x0000007e7838723c */ /* 0x040fe200000418ff */
[----:B------:R-:W1:Y:S07]  /*cef0*/  LDSM.16.M88.4 R124, [R180+0x4000] ;  /* 0x00400000b47c783b */ /* 0x000e6e0000000200 */
[C---:B--2---:R-:W-:Y:S08]  /*cf00*/  HMMA.16816.F32.BF16 R60, R120.reuse, R128, RZ ;  /* 0x00000080783c723c */ /* 0x044ff000000418ff */
[----:B------:R-:W-:Y:S01]  /*cf10*/  HMMA.16816.F32.BF16 R64, R120, R130, RZ ;  /* 0x000000827840723c */ /* 0x000fe200000418ff */
[----:B------:R-:W2:Y:S04]  /*cf20*/  LDSM.16.M88.4 R120, [R180+0x4400] ;  /* 0x00440000b478783b */ /* 0x000ea80000000200 */
[----:B------:R-:W2:Y:S03]  /*cf30*/  LDSM.16.M88.4 R128, [R180+0x4800] ;  /* 0x00480000b480783b */ /* 0x000ea60000000200 */
        /* <DEDUP_REMOVED lines=9> */
[C---:B-----5:R-:W-:Y:S08]  /*cfd0*/  HMMA.16816.F32.BF16 R28, R148.reuse, R140, R28 ;  /* 0x0000008c941c723c */ /* 0x060ff0000004181c */
[C---:B------:R-:W-:Y:S01]  /*cfe0*/  HMMA.16816.F32.BF16 R32, R148.reuse, R142, R32 ;  /* 0x0000008e9420723c */ /* 0x040fe20000041820 */
[----:B------:R-:W5:Y:S07]  /*cff0*/  LDSM.16.M88.4 R140, [R183+0x5c00] ;  /* 0x005c0000b78c783b */ /* 0x000f6e0000000200 */
        /* <DEDUP_REMOVED lines=36> */
[----:B------:R-:W2:Y:S04]  /*d240*/  LDSM.16.M88.4 R128, [R183+0x7800] ;  /* 0x00780000b780783b */ /* 0x000ea80000000200 */
[----:B------:R-:W-:Y:S03]  /*d250*/  LDSM.16.M88.4 R144, [R183+0x8c00] ;  /* 0x008c0000b790783b */ /* 0x000fe60000000200 */
        /* <DEDUP_REMOVED lines=12> */
[C---:B----4-:R-:W-:Y:S08]  /*d320*/  HMMA.16816.F32.BF16 R36, R132.reuse, R136, R36 ;  /* 0x000000888424723c */ /* 0x050ff00000041824 */
        /* <DEDUP_REMOVED lines=8> */
[C---:B-1----:R-:W-:Y:S08]  /*d3b0*/  HMMA.16816.F32.BF16 R60, R132.reuse, R124, R60 ;  /* 0x0000007c843c723c */ /* 0x042ff0000004183c */
[----:B------:R-:W-:Y:S01]  /*d3c0*/  HMMA.16816.F32.BF16 R64, R132, R126, R64 ;  /* 0x0000007e8440723c */ /* 0x000fe20000041840 */
[----:B------:R-:W1:Y:S04]  /*d3d0*/  LDSM.16.M88.4 R124, [R183+0x7c00] ;  /* 0x007c0000b77c783b */ /* 0x000e680000000200 */
[----:B------:R-:W3:Y:S03]  /*d3e0*/  LDSM.16.M88.4 R132, [R183+0x8000] ;  /* 0x00800000b784783b */ /* 0x000ee60000000200 */
[C---:B------:R-:W-:Y:S08]  /*d3f0*/  HMMA.16816.F32.BF16 R4, R168.reuse, R172, R4 ;  /* 0x000000aca804723c */ /* 0x040ff00000041804 */
[C---:B------:R-:W-:Y:S01]  /*d400*/  HMMA.16816.F32.BF16 R8, R168.reuse, R174, R8 ;  /* 0x000000aea808723c */ /* 0x040fe20000041808 */
[----:B------:R-:W-:Y:S07]  /*d410*/  LDSM.16.M88.4 R172, [R180+0x8400] ;  /* 0x00840000b4ac783b */ /* 0x000fee0000000200 */
[C---:B--2---:R-:W-:Y:S08]  /*d420*/  HMMA.16816.F32.BF16 R12, R168.reuse, R120, R12 ;  /* 0x00000078a80c723c */ /* 0x044ff0000004180c */
[C---:B------:R-:W-:Y:S01]  /*d430*/  HMMA.16816.F32.BF16 R16, R168.reuse, R122, R16 ;  /* 0x0000007aa810723c */ /* 0x040fe20000041810 */
[----:B------:R-:W2:Y:S07]  /*d440*/  LDSM.16.M88.4 R120, [R180+0x7400] ;  /* 0x00740000b478783b */ /* 0x000eae0000000200 */
[C---:B------:R-:W-:Y:S08]  /*d450*/  HMMA.16816.F32.BF16 R20, R168.reuse, R128, R20 ;  /* 0x00000080a814723c */ /* 0x040ff00000041814 */
[C---:B------:R-:W-:Y:S01]  /*d460*/  HMMA.16816.F32.BF16 R24, R168.reuse, R130, R24 ;  /* 0x00000082a818723c */ /* 0x040fe20000041818 */
[----:B------:R-:W4:Y:S01]  /*d470*/  LDSM.16.M88.4 R128, [R180+0x8c00] ;  /* 0x008c0000b480783b */ /* 0x000f220000000200 */
[----:B------:R-:W-:Y:S04]  /*d480*/  DEPBAR.LE SB0, 0x0 ;  /* 0x000080000000791a */ /* 0x000fe80000000000 */
[----:B------:R-:W-:Y:S02]  /*d490*/  BAR.SYNC.DEFER_BLOCKING 0x0 ;  /* 0x0000000000007b1d */ /* 0x000fe40000010000 */
[C---:B-1----:R-:W-:Y:S08]  /*d4a0*/  HMMA.16816.F32.BF16 R28, R168.reuse, R124, R28 ;  /* 0x0000007ca81c723c */ /* 0x042ff0000004181c */
[C---:B------:R-:W-:Y:S08]  /*d4b0*/  HMMA.16816.F32.BF16 R32, R168.reuse, R126, R32 ;  /* 0x0000007ea820723c */ /* 0x040ff00000041820 */
[C---:B---3--:R-:W-:Y:S08]  /*d4c0*/  HMMA.16816.F32.BF16 R36, R168.reuse, R132, R36 ;  /* 0x00000084a824723c */ /* 0x048ff00000041824 */
        /* <DEDUP_REMOVED lines=21> */
[C---:B----4-:R-:W-:Y:S08]  /*d620*/  HMMA.16816.F32.BF16 R60, R148.reuse, R128, R60 ;  /* 0x00000080943c723c */ /* 0x050ff0000004183c */
        /* <DEDUP_REMOVED lines=80> */
.L_x_2350:
[----:B------:R-:W-:Y:S05]  /*db30*/  BSYNC.RECONVERGENT B0 ;  /* 0x0000000000007941 */ /* 0x000fea0003800200 */
.L_x_2349:
        /* <DEDUP_REMOVED lines=71> */
.L_x_2348:
[----:B------:R-:W-:Y:S05]  /*dfb0*/  BSYNC.RECONVERGENT B1 ;  /* 0x0000000000017941 */ /* 0x000fea0003800200 */
.L_x_2347:
[----:B------:R-:W3:Y:S01]  /*dfc0*/  LD.E R117, desc[UR4][R2.64+0xdc] ;  /* 0x0000dc0402757980 */ /* 0x000ee2000c101900 */
[C---:B------:R-:W-:Y:S02]  /*dfd0*/  VIADD R133, R216.reuse, 0xffffffc1 ;  /* 0xffffffc1d8857836 */ /* 0x040fe40000000000 */
[C---:B------:R-:W-:Y:S02]  /*dfe0*/  VIADD R0, R216.reuse, 0xffffffc0 ;  /* 0xffffffc0d8007836 */ /* 0x040fe40000000000 */
[C---:B--2---:R-:W-:Y:S01]  /*dff0*/  VIADD R120, R216.reuse, 0xffffffc9 ;  /* 0xffffffc9d8787836 */ /* 0x044fe20000000000 */
[CC--:B------:R-:W-:Y:S01]  /*e000*/  ISETP.GE.AND P4, PT, R133.reuse, R211.reuse, PT ;  /* 0x000000d38500720c */ /* 0x0c0fe20003f86270 */
[----:B------:R-:W-:Y:S01]  /*e010*/  VIADD R129, R216, 0xffffffc8 ;  /* 0xffffffc8d8817836 */ /* 0x000fe20000000000 */
[----:B------:R-:W-:Y:S01]  /*e020*/  ISETP.GE.AND P5, PT, R0, R211, PT ;  /* 0x000000d30000720c */ /* 0x000fe20003fa6270 */
[----:B------:R-:W-:Y:S01]  /*e030*/  VIADD R126, R216, 0xffffffd0 ;  /* 0xffffffd0d87e7836 */ /* 0x000fe20000000000 */
[-C--:B------:R-:W-:Y:S01]  /*e040*/  ISETP.GE.AND P1, PT, R0, R209.reuse, PT ;  /* 0x000000d10000720c */ /* 0x080fe20003f26270 */
[C---:B------:R-:W-:Y:S01]  /*e050*/  VIADD R123, R216.reuse, 0xffffffd1 ;  /* 0xffffffd1d87b7836 */ /* 0x040fe20000000000 */
[----:B------:R-:W-:Y:S01]  /*e060*/  ISETP.GE.AND P0, PT, R133, R209, PT ;  /* 0x000000d18500720c */ /* 0x000fe20003f06270 */
[C---:B------:R-:W-:Y:S01]  /*e070*/  VIADD R125, R216.reuse, 0xffffffe0 ;  /* 0xffffffe0d87d7836 */ /* 0x040fe20000000000 */
[----:B------:R-:W-:Y:S01]  /*e080*/  FSEL R132, R5, -INF , P4 ;  /* 0xff80000005847808 */ /* 0x000fe20002000000 */
[----:B------:R-:W-:Y:S01]  /*e090*/  VIADD R122, R216, 0xffffffe1 ;  /* 0xffffffe1d87a7836 */ /* 0x000fe20000000000 */
[----:B------:R-:W-:Y:S01]  /*e0a0*/  FSEL R134, R4, -INF , P5 ;  /* 0xff80000004867808 */ /* 0x000fe20002800000 */
[----:B------:R-:W-:Y:S01]  /*e0b0*/  VIADD R128, R216, 0xfffffff0 ;  /* 0xfffffff0d8807836 */ /* 0x000fe20000000000 */
[----:B------:R-:W-:Y:S01]  /*e0c0*/  FSEL R6, R6, -INF , P1 ;  /* 0xff80000006067808 */ /* 0x000fe20000800000 */
[C---:B------:R-:W-:Y:S01]  /*e0d0*/  VIADD R124, R216.reuse, 0xfffffff1 ;  /* 0xfffffff1d87c7836 */ /* 0x040fe20000000000 */
[----:B------:R-:W-:Y:S01]  /*e0e0*/  FSEL R7, R7, -INF , P0 ;  /* 0xff80000007077808 */ /* 0x000fe20000000000 */
[----:B------:R-:W-:Y:S01]  /*e0f0*/  VIADD R121, R216, 0xfffffff8 ;  /* 0xfffffff8d8797836 */ /* 0x000fe20000000000 */
[-C--:B------:R-:W-:Y:S01]  /*e100*/  ISETP.GE.AND P4, PT, R120, R211.reuse, PT ;  /* 0x000000d37800720c */ /* 0x080fe20003f86270 */
[C---:B------:R-:W-:Y:S01]  /*e110*/  VIADD R131, R216.reuse, 0x8 ;  /* 0x00000008d8837836 */ /* 0x040fe20000000000 */
[C---:B------:R-:W-:Y:S01]  /*e120*/  ISETP.GE.AND P5, PT, R129.reuse, R211, PT ;  /* 0x000000d38100720c */ /* 0x040fe20003fa6270 */
[C---:B------:R-:W-:Y:S01]  /*e130*/  VIADD R127, R216.reuse, 0x9 ;  /* 0x00000009d87f7836 */ /* 0x040fe20000000000 */
[-C--:B------:R-:W-:Y:S01]  /*e140*/  ISETP.GE.AND P1, PT, R129, R209.reuse, PT ;  /* 0x000000d18100720c */ /* 0x080fe20003f26270 */
[----:B------:R-:W-:Y:S01]  /*e150*/  VIADD R130, R216, 0x18 ;  /* 0x00000018d8827836 */ /* 0x000fe20000000000 */
[----:B------:R-:W-:Y:S01]  /*e160*/  ISETP.GE.AND P0, PT, R120, R209, PT ;  /* 0x000000d17800720c */ /* 0x000fe20003f06270 */
[----:B------:R-:W-:Y:S01]  /*e170*/  VIADD R214, R214, 0xffffff80 ;  /* 0xffffff80d6d67836 */ /* 0x000fe20000000000 */
[----:B------:R-:W-:Y:S02]  /*e180*/  FSEL R135, R9, -INF , P4 ;  /* 0xff80000009877808 */ /* 0x000fe40002000000 */
[----:B------:R-:W-:Y:S02]  /*e190*/  FSEL R10, R10, -INF , P1 ;  /* 0xff8000000a0a7808 */ /* 0x000fe40000800000 */
[----:B------:R-:W-:Y:S01]  /*e1a0*/  FSEL R136, R8, -INF , P5 ;  /* 0xff80000008887808 */ /* 0x000fe20002800000 */
[C---:B------:R-:W-:Y:S01]  /*e1b0*/  VIADD R8, R216.reuse, 0xfffffff9 ;  /* 0xfffffff9d8087836 */ /* 0x040fe20000000000 */
[----:B------:R-:W-:Y:S01]  /*e1c0*/  FSEL R9, R11, -INF , P0 ;  /* 0xff8000000b097808 */ /* 0x000fe20000000000 */
[----:B------:R-:W-:Y:S01]  /*e1d0*/  VIADD R11, R216, 0xffffffd8 ;  /* 0xffffffd8d80b7836 */ /* 0x000fe20000000000 */
[C---:B------:R-:W-:Y:S02]  /*e1e0*/  ISETP.GE.AND P5, PT, R126.reuse, R211, PT ;  /* 0x000000d37e00720c */ /* 0x040fe40003fa6270 */
[----:B------:R-:W-:Y:S02]  /*e1f0*/  ISETP.GE.AND P1, PT, R126, R209, PT ;  /* 0x000000d17e00720c */ /* 0x000fe40003f26270 */
[----:B------:R-:W-:Y:S02]  /*e200*/  ISETP.GE.AND P6, PT, R0, R210, PT ;  /* 0x000000d20000720c */ /* 0x000fe40003fc6270 */
[----:B------:R-:W-:Y:S02]  /*e210*/  FSEL R14, R14, -INF , P1 ;  /* 0xff8000000e0e7808 */ /* 0x000fe40000800000 */
[----:B------:R-:W-:Y:S01]  /*e220*/  ISETP.GE.AND P3, PT, R0, R208, PT ;  /* 0x000000d00000720c */ /* 0x000fe20003f66270 */
[----:B------:R-:W-:Y:S01]  /*e230*/  VIADD R0, R216, 0xffffffd9 ;  /* 0xffffffd9d8007836 */ /* 0x000fe20000000000 */
[----:B------:R-:W-:Y:S01]  /*e240*/  FSEL R137, R12, -INF , P5 ;  /* 0xff8000000c897808 */ /* 0x000fe20002800000 */
[----:B------:R-:W-:Y:S01]  /*e250*/  VIADD R12, R216, 0xffffffe9 ;  /* 0xffffffe9d80c7836 */ /* 0x000fe20000000000 */
[-C--:B------:R-:W-:Y:S02]  /*e260*/  ISETP.GE.AND P4, PT, R123, R211.reuse, PT ;  /* 0x000000d37b00720c */ /* 0x080fe40003f86270 */
[C---:B------:R-:W-:Y:S02]  /*e270*/  ISETP.GE.AND P5, PT, R11.reuse, R211, PT ;  /* 0x000000d30b00720c */ /* 0x040fe40003fa6270 */
[-C--:B------:R-:W-:Y:S02]  /*e280*/  ISETP.GE.AND P1, PT, R11, R209.reuse, PT ;  /* 0x000000d10b00720c */ /* 0x080fe40003f26270 */
[----:B------:R-:W-:Y:S02]  /*e290*/  ISETP.GE.AND P0, PT, R123, R209, PT ;  /* 0x000000d17b00720c */ /* 0x000fe40003f06270 */
[----:B------:R-:W-:Y:S02]  /*e2a0*/  FSEL R13, R13, -INF , P4 ;  /* 0xff8000000d0d7808 */ /* 0x000fe40002000000 */
[----:B------:R-:W-:Y:S02]  /*e2b0*/  FSEL R18, R18, -INF , P1 ;  /* 0xff80000012127808 */ /* 0x000fe40000800000 */
[----:B------:R-:W-:Y:S01]  /*e2c0*/  FSEL R138, R16, -INF , P5 ;  /* 0xff800000108a7808 */ /* 0x000fe20002800000 */
[----:B------:R-:W-:Y:S01]  /*e2d0*/  VIADD R16, R216, 0xffffffe8 ;  /* 0xffffffe8d8107836 */ /* 0x000fe20000000000 */
[-C--:B------:R-:W-:Y:S02]  /*e2e0*/  ISETP.GE.AND P4, PT, R0, R211.reuse, PT ;  /* 0x000000d30000720c */ /* 0x080fe40003f86270 */
[C---:B------:R-:W-:Y:S02]  /*e2f0*/  ISETP.GE.AND P5, PT, R125.reuse, R211, PT ;  /* 0x000000d37d00720c */ /* 0x040fe40003fa6270 */
[----:B------:R-:W-:Y:S02]  /*e300*/  ISETP.GE.AND P1, PT, R125, R209, PT ;  /* 0x000000d17d00720c */ /* 0x000fe40003f26270 */
[----:B------:R-:W-:Y:S02]  /*e310*/  FSEL R5, R15, -INF , P0 ;  /* 0xff8000000f057808 */ /* 0x000fe40000000000 */
        /* <DEDUP_REMOVED lines=9> */
[----:B------:R-:W-:Y:S01]  /*e3b0*/  FSEL R247, R24, -INF , P5 ;  /* 0xff80000018f77808 */ /* 0x000fe20002800000 */
[----:B------:R-:W-:Y:S01]  /*e3c0*/  VIADD R24, R216, 0x11 ;  /* 0x00000011d8187836 */ /* 0x000fe20000000000 */
[----:B------:R-:W-:Y:S02]  /*e3d0*/  ISETP.GE.AND P4, PT, R12, R211, PT ;  /* 0x000000d30c00720c */ /* 0x000fe40003f86270 */
[C---:B------:R-:W-:Y:S02]  /*e3e0*/  ISETP.GE.AND P1, PT, R128.reuse, R209, PT ;  /* 0x000000d18000720c */ /* 0x040fe40003f26270 */
[-C--:B------:R-:W-:Y:S02]  /*e3f0*/  ISETP.GE.AND P5, PT, R128, R211.reuse, PT ;  /* 0x000000d38000720c */ /* 0x080fe40003fa6270 */
[----:B------:R-:W-:Y:S02]  /*e400*/  FSEL R30, R30, -INF , P1 ;  /* 0xff8000001e1e7808 */ /* 0x000fe40000800000 */
[----:B------:R-:W-:Y:S01]  /*e410*/  FSEL R235, R28, -INF , P5 ;  /* 0xff8000001ceb7808 */ /* 0x000fe20002800000 */
[----:B------:R-:W-:Y:S01]  /*e420*/  VIADD R28, R216, 0x1 ;  /* 0x00000001d81c7836 */ /* 0x000fe20000000000 */
[----:B------:R-:W-:Y:S02]  /*e430*/  FSEL R245, R25, -INF , P4 ;  /* 0xff80000019f57808 */ /* 0x000fe40002000000 */
[-C--:B------:R-:W-:Y:S02]  /*e440*/  ISETP.GE.AND P4, PT, R124, R211.reuse, PT ;  /* 0x000000d37c00720c */ /* 0x080fe40003f86270 */
[C---:B------:R-:W-:Y:S02]  /*e450*/  ISETP.GE.AND P5, PT, R121.reuse, R211, PT ;  /* 0x000000d37900720c */ /* 0x040fe40003fa6270 */
[----:B------:R-:W-:Y:S02]  /*e460*/  ISETP.GE.AND P1, PT, R121, R209, PT ;  /* 0x000000d17900720c */ /* 0x000fe40003f26270 */
[----:B------:R-:W-:Y:S02]  /*e470*/  FSEL R163, R29, -INF , P4 ;  /* 0xff8000001da37808 */ /* 0x000fe40002000000 */
[----:B------:R-:W-:Y:S02]  /*e480*/  FSEL R34, R34, -INF , P1 ;  /* 0xff80000022227808 */ /* 0x000fe40000800000 */
[----:B------:R-:W-:Y:S01]  /*e490*/  FSEL R233, R32, -INF , P5 ;  /* 0xff80000020e97808 */ /* 0x000fe20002800000 */
[----:B------:R-:W-:Y:S01]  /*e4a0*/  VIADD R32, R216, 0x20 ;  /* 0x00000020d8207836 */ /* 0x000fe20000000000 */
[-C--:B------:R-:W-:Y:S02]  /*e4b0*/  ISETP.GE.AND P4, PT, R8, R211.reuse, PT ;  /* 0x000000d30800720c */ /* 0x080fe40003f86270 */
[C---:B------:R-:W-:Y:S02]  /*e4c0*/  ISETP.GE.AND P5, PT, R216.reuse, R211, PT ;  /* 0x000000d3d800720c */ /* 0x040fe40003fa6270 */
[-C--:B------:R-:W-:Y:S02]  /*e4d0*/  ISETP.GE.AND P1, PT, R216, R209.reuse, PT ;  /* 0x000000d1d800720c */ /* 0x080fe40003f26270 */
[----:B------:R-:W-:Y:S02]  /*e4e0*/  ISETP.GE.AND P0, PT, R0, R209, PT ;  /* 0x000000d10000720c */ /* 0x000fe40003f06270 */
[----:B------:R-:W-:Y:S02]  /*e4f0*/  FSEL R167, R33, -INF , P4 ;  /* 0xff80000021a77808 */ /* 0x000fe40002000000 */
[----:B------:R-:W-:Y:S01]  /*e500*/  FSEL R227, R36, -INF , P5 ;  /* 0xff80000024e37808 */ /* 0x000fe20002800000 */
[----:B------:R-:W-:Y:S01]  /*e510*/  VIADD R36, R216, 0x31 ;  /* 0x00000031d8247836 */ /* 0x000fe20000000000 */
[----:B------:R-:W-:Y:S01]  /*e520*/  FSEL R219, R38, -INF , P1 ;  /* 0xff80000026db7808 */ /* 0x000fe20000800000 */
[----:B------:R-:W-:Y:S01]  /*e530*/  VIADD R38, R216, 0x10 ;  /* 0x00000010d8267836 */ /* 0x000fe20000000000 */
[-C--:B------:R-:W-:Y:S02]  /*e540*/  ISETP.GE.AND P4, PT, R28, R211.reuse, PT ;  /* 0x000000d31c00720c */ /* 0x080fe40003f86270 */
[----:B------:R-:W-:Y:S02]  /*e550*/  ISETP.GE.AND P5, PT, R131, R211, PT ;  /* 0x000000d38300720c */ /* 0x000fe40003fa6270 */
[----:B------:R-:W-:Y:S02]  /*e560*/  FSEL R4, R19, -INF , P0 ;  /* 0xff80000013047808 */ /* 0x000fe40000000000 */
[----:B------:R-:W-:Y:S02]  /*e570*/  ISETP.GE.AND P0, PT, R122, R209, PT ;  /* 0x000000d17a00720c */ /* 0x000fe40003f06270 */
        /* <DEDUP_REMOVED lines=10> */
[----:B------:R-:W-:Y:S02]  /*e620*/  FSEL R221, R41, -INF , P4 ;  /* 0xff80000029dd7808 */ /* 0x000fe40002000000 */
        /* <DEDUP_REMOVED lines=8> */
[----:B------:R-:W-:Y:S02]  /*e6b0*/  ISETP.GE.AND P5, PT, R32, R211, PT ;  /* 0x000000d32000720c */ /* 0x000fe40003fa6270 */
[----:B------:R-:W-:Y:S02]  /*e6c0*/  FSEL R31, R31, -INF , P0 ;  /* 0xff8000001f1f7808 */ /* 0x000fe40000000000 */
[----:B------:R-:W-:Y:S02]  /*e6d0*/  ISETP.GE.AND P0, PT, R8, R209, PT ;  /* 0x000000d10800720c */ /* 0x000fe40003f06270 */
[----:B------:R-:W-:Y:S01]  /*e6e0*/  FSEL R151, R52, -INF , P5 ;  /* 0xff80000034977808 */ /* 0x000fe20002800000 */
[----:B------:R-:W-:Y:S01]  /*e6f0*/  VIADD R52, R216, 0x39 ;  /* 0x00000039d8347836 */ /* 0x000fe20000000000 */
[----:B------:R-:W-:Y:S02]  /*e700*/  ISETP.GE.AND P5, PT, R45, R211, PT ;  /* 0x000000d32d00720c */ /* 0x000fe40003fa6270 */
[----:B------:R-:W-:Y:S02]  /*e710*/  FSEL R175, R35, -INF , P0 ;  /* 0xff80000023af7808 */ /* 0x000fe40000000000 */
[----:B------:R-:W-:Y:S02]  /*e720*/  ISETP.GE.AND P0, PT, R28, R209, PT ;  /* 0x000000d11c00720c */ /* 0x000fe40003f06270 */
[----:B------:R-:W-:Y:S02]  /*e730*/  FSEL R56, R56, -INF , P5 ;  /* 0xff80000038387808 */ /* 0x000fe40002800000 */
[-C--:B------:R-:W-:Y:S02]  /*e740*/  ISETP.GE.AND P5, PT, R37, R211.reuse, PT ;  /* 0x000000d32500720c */ /* 0x080fe40003fa6270 */
[----:B------:R-:W-:Y:S02]  /*e750*/  ISETP.GE.AND P4, PT, R44, R211, PT ;  /* 0x000000d32c00720c */ /* 0x000fe40003f86270 */
[----:B------:R-:W-:Y:S02]  /*e760*/  FSEL R39, R39, -INF , P0 ;  /* 0xff80000027277808 */ /* 0x000fe40000000000 */
[-C--:B------:R-:W-:Y:S02]  /*e770*/  ISETP.GE.AND P0, PT, R127, R209.reuse, PT ;  /* 0x000000d17f00720c */ /* 0x080fe40003f06270 */
[----:B------:R-:W-:Y:S02]  /*e780*/  FSEL R60, R60, -INF , P5 ;  /* 0xff8000003c3c7808 */ /* 0x000fe40002800000 */
[----:B------:R-:W-:Y:S02]  /*e790*/  ISETP.GE.AND P1, PT, R131, R209, PT ;  /* 0x000000d18300720c */ /* 0x000fe40003f26270 */
[----:B------:R-:W-:Y:S02]  /*e7a0*/  FSEL R161, R49, -INF , P4 ;  /* 0xff80000031a17808 */ /* 0x000fe40002000000 */
[-C--:B------:R-:W-:Y:S02]  /*e7b0*/  ISETP.GE.AND P5, PT, R52, R211.reuse, PT ;  /* 0x000000d33400720c */ /* 0x080fe40003fa6270 */
[----:B------:R-:W-:Y:S02]  /*e7c0*/  ISETP.GE.AND P4, PT, R20, R211, PT ;  /* 0x000000d31400720c */ /* 0x000fe40003f86270 */
[----:B------:R-:W-:Y:S02]  /*e7d0*/  FSEL R177, R43, -INF , P0 ;  /* 0xff8000002bb17808 */ /* 0x000fe40000000000 */
[----:B------:R-:W-:Y:S02]  /*e7e0*/  FSEL R65, R65, -INF , P5 ;  /* 0xff80000041417808 */ /* 0x000fe40002800000 */
[----:B------:R-:W-:Y:S02]  /*e7f0*/  FSEL R42, R42, -INF , P1 ;  /* 0xff8000002a2a7808 */ /* 0x000fe40000800000 */
[-C--:B------:R-:W-:Y:S02]  /*e800*/  ISETP.GE.AND P0, PT, R24, R209.reuse, PT ;  /* 0x000000d11800720c */ /* 0x080fe40003f06270 */
[----:B------:R-:W-:Y:S02]  /*e810*/  ISETP.GE.AND P1, PT, R38, R209, PT ;  /* 0x000000d12600720c */ /* 0x000fe40003f26270 */
[----:B------:R-:W-:Y:S02]  /*e820*/  FSEL R53, R53, -INF , P4 ;  /* 0xff80000035357808 */ /* 0x000fe40002000000 */
[-C--:B------:R-:W-:Y:S02]  /*e830*/  ISETP.GE.AND P5, PT, R133, R210.reuse, PT ;  /* 0x000000d28500720c */ /* 0x080fe40003fa6270 */
[----:B------:R-:W-:Y:S02]  /*e840*/  ISETP.GE.AND P4, PT, R40, R211, PT ;  /* 0x000000d32800720c */ /* 0x000fe40003f86270 */
[----:B------:R-:W-:Y:S02]  /*e850*/  FSEL R47, R47, -INF , P0 ;  /* 0xff8000002f2f7808 */ /* 0x000fe40000000000 */
[----:B------:R-:W-:Y:S02]  /*e860*/  FSEL R46, R46, -INF , P1 ;  /* 0xff8000002e2e7808 */ /* 0x000fe40000800000 */
[-C--:B------:R-:W-:Y:S02]  /*e870*/  ISETP.GE.AND P0, PT, R44, R209.reuse, PT ;  /* 0x000000d12c00720c */ /* 0x080fe40003f06270 */
[----:B------:R-:W-:Y:S02]  /*e880*/  FSEL R21, R132, -INF , !P5 ;  /* 0xff80000084157808 */ /* 0x000fe40006800000 */
[----:B------:R-:W-:Y:S02]  /*e890*/  FSEL R57, R57, -INF , P4 ;  /* 0xff80000039397808 */ /* 0x000fe40002000000 */
[-C--:B------:R-:W-:Y:S02]  /*e8a0*/  ISETP.GE.AND P5, PT, R126, R210.reuse, PT ;  /* 0x000000d27e00720c */ /* 0x080fe40003fa6270 */
[----:B------:R-:W-:Y:S02]  /*e8b0*/  ISETP.GE.AND P1, PT, R130, R209, PT ;  /* 0x000000d18200720c */ /* 0x000fe40003f26270 */
[----:B------:R-:W-:Y:S02]  /*e8c0*/  ISETP.GE.AND P4, PT, R36, R211, PT ;  /* 0x000000d32400720c */ /* 0x000fe40003f86270 */
[----:B------:R-:W-:Y:S02]  /*e8d0*/  FSEL R153, R51, -INF , P0 ;  /* 0xff80000033997808 */ /* 0x000fe40000000000 */
[-C--:B------:R-:W-:Y:S02]  /*e8e0*/  ISETP.GE.AND P0, PT, R20, R209.reuse, PT ;  /* 0x000000d11400720c */ /* 0x080fe40003f06270 */
[----:B------:R-:W-:Y:S02]  /*e8f0*/  FSEL R50, R50, -INF , P1 ;  /* 0xff80000032327808 */ /* 0x000fe40000800000 */
[----:B------:R-:W-:Y:S02]  /*e900*/  FSEL R27, R137, -INF , !P5 ;  /* 0xff800000891b7808 */ /* 0x000fe40006800000 */
[-C--:B------:R-:W-:Y:S02]  /*e910*/  ISETP.GE.AND P1, PT, R32, R209.reuse, PT ;  /* 0x000000d12000720c */ /* 0x080fe40003f26270 */
[----:B------:R-:W-:Y:S02]  /*e920*/  ISETP.GE.AND P5, PT, R0, R210, PT ;  /* 0x000000d20000720c */ /* 0x000fe40003fa6270 */
[----:B------:R-:W-:Y:S02]  /*e930*/  FSEL R61, R61, -INF , P4 ;  /* 0xff8000003d3d7808 */ /* 0x000fe40002000000 */
[-C--:B------:R-:W-:Y:S02]  /*e940*/  ISETP.GE.AND P4, PT, R216, R208.reuse, PT ;  /* 0x000000d0d800720c */ /* 0x080fe40003f86270 */
[----:B------:R-:W-:Y:S02]  /*e950*/  FSEL R55, R55, -INF , P0 ;  /* 0xff80000037377808 */ /* 0x000fe40000000000 */
[----:B------:R-:W-:Y:S02]  /*e960*/  FSEL R54, R54, -INF , P1 ;  /* 0xff80000036367808 */ /* 0x000fe40000800000 */
[-C--:B------:R-:W-:Y:S02]  /*e970*/  ISETP.GE.AND P0, PT, R40, R209.reuse, PT ;  /* 0x000000d12800720c */ /* 0x080fe40003f06270 */
[----:B------:R-:W-:Y:S02]  /*e980*/  FSEL R33, R15, -INF , !P5 ;  /* 0xff8000000f217808 */ /* 0x000fe40006800000 */
[-C--:B------:R-:W-:Y:S02]  /*e990*/  ISETP.GE.AND P1, PT, R45, R209.reuse, PT ;  /* 0x000000d12d00720c */ /* 0x080fe40003f26270 */
[----:B------:R-:W-:Y:S02]  /*e9a0*/  ISETP.GE.AND P5, PT, R120, R208, PT ;  /* 0x000000d07800720c */ /* 0x000fe40003fa6270 */
[----:B------:R-:W-:Y:S02]  /*e9b0*/  FSEL R219, R219, -INF , !P4 ;  /* 0xff800000dbdb7808 */ /* 0x000fe40006000000 */
[----:B------:R-:W-:Y:S02]  /*e9c0*/  FSEL R29, R134, -INF , !P6 ;  /* 0xff800000861d7808 */ /* 0x000fe40007000000 */
[-C--:B------:R-:W-:Y:S02]  /*e9d0*/  ISETP.GE.AND P4, PT, R129, R210.reuse, PT ;  /* 0x000000d28100720c */ /* 0x080fe40003f86270 */
[----:B------:R-:W-:Y:S02]  /*e9e0*/  ISETP.GE.AND P6, PT, R120, R210, PT ;  /* 0x000000d27800720c */ /* 0x000fe40003fc6270 */
[----:B------:R-:W-:Y:S02]  /*e9f0*/  FSEL R59, R59, -INF , P0 ;  /* 0xff8000003b3b7808 */ /* 0x000fe40000000000 */
[-C--:B------:R-:W-:Y:S02]  /*ea00*/  ISETP.GE.AND P0, PT, R36, R209.reuse, PT ;  /* 0x000000d12400720c */ /* 0x080fe40003f06270 */
[----:B------:R-:W-:Y:S02]  /*ea10*/  FSEL R58, R58, -INF , P1 ;  /* 0xff8000003a3a7808 */ /* 0x000fe40000800000 */
[----:B------:R-:W-:Y:S02]  /*ea20*/  FSEL R9, R9, -INF , !P5 ;  /* 0xff80000009097808 */ /* 0x000fe40006800000 */
[----:B------:R-:W-:Y:S02]  /*ea30*/  ISETP.GE.AND P1, PT, R37, R209, PT ;  /* 0x000000d12500720c */ /* 0x000fe40003f26270 */
[----:B------:R-:W-:Y:S02]  /*ea40*/  FSEL R19, R136, -INF , !P4 ;  /* 0xff80000088137808 */ /* 0x000fe40006000000 */
[----:B------:R-:W-:Y:S02]  /*ea50*/  ISETP.GE.AND P5, PT, R0, R208, PT ;  /* 0x000000d00000720c */ /* 0x000fe40003fa6270 */
[----:B------:R-:W-:Y:S02]  /*ea60*/  FMNMX3.FTZ R0, R116, R29, R21, !PT ;  /* 0x0000001d74007276 */ /* 0x000fe40007810015 */
[-C--:B------:R-:W-:Y:S02]  /*ea70*/  ISETP.GE.AND P4, PT, R123, R210.reuse, PT ;  /* 0x000000d27b00720c */ /* 0x080fe40003f86270 */
[----:B------:R-:W-:Y:S02]  /*ea80*/  FSEL R17, R135, -INF , !P6 ;  /* 0xff80000087117808 */ /* 0x000fe40007000000 */
[-C--:B------:R-:W-:Y:S02]  /*ea90*/  ISETP.GE.AND P6, PT, R11, R210.reuse, PT ;  /* 0x000000d20b00720c */ /* 0x080fe40003fc6270 */
[----:B------:R-:W-:Y:S02]  /*eaa0*/  FSEL R63, R63, -INF , P0 ;  /* 0xff8000003f3f7808 */ /* 0x000fe40000000000 */
[----:B------:R-:W-:Y:S02]  /*eab0*/  FSEL R62, R62, -INF , P1 ;  /* 0xff8000003e3e7808 */ /* 0x000fe40000800000 */
[CC--:B------:R-:W-:Y:S01]  /*eac0*/  ISETP.GE.AND P0, PT, R216.reuse, R210.reuse, PT ;  /* 0x000000d2d800720c */ /* 0x0c0fe20003f06270 */
[----:B------:R-:W-:Y:S01]  /*ead0*/  VIADD R216, R216, 0xffffff80 ;  /* 0xffffff80d8d87836 */ /* 0x000fe20000000000 */
[----:B------:R-:W-:Y:S02]  /*eae0*/  ISETP.GE.AND P1, PT, R48, R211, PT ;  /* 0x000000d33000720c */ /* 0x000fe40003f26270 */
[----:B------:R-:W-:Y:S02]  /*eaf0*/  FSEL R25, R13, -INF , !P4 ;  /* 0xff8000000d197808 */ /* 0x000fe40006000000 */
[----:B------:R-:W-:Y:S02]  /*eb00*/  FMNMX3.FTZ R0, R0, R19, R17, !PT ;  /* 0x0000001300007276 */ /* 0x000fe40007810011 */
[----:B------:R-:W-:Y:S02]  /*eb10*/  FSEL R35, R138, -INF , !P6 ;  /* 0xff8000008a237808 */ /* 0x000fe40007000000 */
[-C--:B------:R-:W-:Y:S02]  /*eb20*/  ISETP.GE.AND P6, PT, R122, R210.reuse, PT ;  /* 0x000000d27a00720c */ /* 0x080fe40003fc6270 */
[----:B------:R-:W-:Y:S02]  /*eb30*/  FSEL R227, R227, -INF , !P0 ;  /* 0xff800000e3e37808 */ /* 0x000fe40004000000 */
[----:B------:R-:W-:Y:S02]  /*eb40*/  FSEL R64, R64, -INF , P1 ;  /* 0xff80000040407808 */ /* 0x000fe40000800000 */
[----:B------:R-:W-:Y:S02]  /*eb50*/  ISETP.GE.AND P0, PT, R52, R209, PT ;  /* 0x000000d13400720c */ /* 0x000fe40003f06270 */
[----:B------:R-:W-:Y:S02]  /*eb60*/  ISETP.GE.AND P4, PT, R125, R210, PT ;  /* 0x000000d27d00720c */ /* 0x000fe40003f86270 */
[----:B------:R-:W-:Y:S02]  /*eb70*/  FMNMX3.FTZ R0, R0, R27, R25, !PT ;  /* 0x0000001b00007276 */ /* 0x000fe40007810019 */
[----:B------:R-:W-:Y:S02]  /*eb80*/  ISETP.GE.AND P1, PT, R133, R208, PT ;  /* 0x000000d08500720c */ /* 0x000fe40003f26270 */
[----:B------:R-:W-:Y:S02]  /*eb90*/  FSEL R249, R249, -INF , !P6 ;  /* 0xff800000f9f97808 */ /* 0x000fe40007000000 */
[----:B------:R-:W-:Y:S02]  /*eba0*/  ISETP.GE.AND P6, PT, R16, R210, PT ;  /* 0x000000d21000720c */ /* 0x000fe40003fc6270 */
[----:B------:R-:W-:Y:S02]  /*ebb0*/  FSEL R67, R67, -INF , P0 ;  /* 0xff80000043437808 */ /* 0x000fe40000000000 */
[----:B------:R-:W-:Y:S02]  /*ebc0*/  FMNMX3.FTZ R0, R0, R35, R33, !PT ;  /* 0x0000002300007276 */ /* 0x000fe40007810021 */
[----:B------:R-:W-:Y:S02]  /*ebd0*/  FSEL R251, R251, -INF , !P4 ;  /* 0xff800000fbfb7808 */ /* 0x000fe40006000000 */
[----:B------:R-:W-:Y:S02]  /*ebe0*/  FSEL R15, R6, -INF , !P3 ;  /* 0xff800000060f7808 */ /* 0x000fe40005800000 */
[----:B------:R-:W-:Y:S02]  /*ebf0*/  FSEL R13, R7, -INF , !P1 ;  /* 0xff800000070d7808 */ /* 0x000fe40004800000 */
[----:B------:R-:W-:Y:S02]  /*ec00*/  ISETP.GE.AND P0, PT, R129, R208, PT ;  /* 0x000000d08100720c */ /* 0x000fe40003f06270 */
[----:B------:R-:W-:Y:S02]  /*ec10*/  ISETP.GE.AND P3, PT, R12, R210, PT ;  /* 0x000000d20c00720c */ /* 0x000fe40003f66270 */
[----:B------:R-:W-:Y:S02]  /*ec20*/  FSEL R49, R4, -INF , !P5 ;  /* 0xff80000004317808 */ /* 0x000fe40006800000 */
[----:B------:R-:W-:Y:S02]  /*ec30*/  FSEL R247, R247, -INF , !P6 ;  /* 0xff800000f7f77808 */ /* 0x000fe40007000000 */
[-C--:B------:R-:W-:Y:S02]  /*ec40*/  ISETP.GE.AND P6, PT, R11, R208.reuse, PT ;  /* 0x000000d00b00720c */ /* 0x080fe40003fc6270 */
[----:B------:R-:W-:Y:S02]  /*ec50*/  FMNMX3.FTZ R4, R0, R251, R249, !PT ;  /* 0x000000fb00047276 */ /* 0x000fe400078100f9 */
[----:B------:R-:W-:Y:S02]  /*ec60*/  FMNMX3.FTZ R0, R118, R15, R13, !PT ;  /* 0x0000000f76007276 */ /* 0x000fe4000781000d */
[-C--:B------:R-:W-:Y:S02]  /*ec70*/  ISETP.GE.AND P4, PT, R126, R208.reuse, PT ;  /* 0x000000d07e00720c */ /* 0x080fe40003f86270 */
[----:B------:R-:W-:Y:S02]  /*ec80*/  ISETP.GE.AND P1, PT, R123, R208, PT ;  /* 0x000000d07b00720c */ /* 0x000fe40003f26270 */
[----:B------:R-:W-:Y:S02]  /*ec90*/  FSEL R11, R10, -INF , !P0 ;  /* 0xff8000000a0b7808 */ /* 0x000fe40004000000 */
[-C--:B------:R-:W-:Y:S02]  /*eca0*/  ISETP.GE.AND P0, PT, R124, R210.reuse, PT ;  /* 0x000000d27c00720c */ /* 0x080fe40003f06270 */
[----:B------:R-:W-:Y:S02]  /*ecb0*/  FSEL R245, R245, -INF , !P3 ;  /* 0xff800000f5f57808 */ /* 0x000fe40005800000 */
[-C--:B------:R-:W-:Y:S02]  /*ecc0*/  ISETP.GE.AND P3, PT, R128, R210.reuse, PT ;  /* 0x000000d28000720c */ /* 0x080fe40003f66270 */
[----:B------:R-:W-:Y:S02]  /*ecd0*/  FSEL R43, R14, -INF , !P4 ;  /* 0xff8000000e2b7808 */ /* 0x000fe40006000000 */
[----:B------:R-:W-:Y:S02]  /*ece0*/  FSEL R41, R5, -INF , !P1 ;  /* 0xff80000005297808 */ /* 0x000fe40004800000 */
[----:B------:R-:W-:Y:S02]  /*ecf0*/  FMNMX3.FTZ R0, R0, R11, R9, !PT ;  /* 0x0000000b00007276 */ /* 0x000fe40007810009 */
[-C--:B------:R-:W-:Y:S02]  /*ed00*/  ISETP.GE.AND P4, PT, R8, R210.reuse, PT ;  /* 0x000000d20800720c */ /* 0x080fe40003f86270 */
[----:B------:R-:W-:Y:S02]  /*ed10*/  FSEL R163, R163, -INF , !P0 ;  /* 0xff800000a3a37808 */ /* 0x000fe40004000000 */
[----:B------:R-:W-:Y:S02]  /*ed20*/  FSEL R235, R235, -INF , !P3 ;  /* 0xff800000ebeb7808 */ /* 0x000fe40005800000 */
[----:B------:R-:W-:Y:S02]  /*ed30*/  ISETP.GE.AND P0, PT, R121, R210, PT ;  /* 0x000000d27900720c */ /* 0x000fe40003f06270 */
[-C--:B------:R-:W-:Y:S02]  /*ed40*/  ISETP.GE.AND P3, PT, R125, R208.reuse, PT ;  /* 0x000000d07d00720c */ /* 0x080fe40003f66270 */
[----:B------:R-:W-:Y:S02]  /*ed50*/  FSEL R51, R18, -INF , !P6 ;  /* 0xff80000012337808 */ /* 0x000fe40007000000 */
[----:B------:R-:W-:Y:S02]  /*ed60*/  FMNMX3.FTZ R0, R0, R43, R41, !PT ;  /* 0x0000002b00007276 */ /* 0x000fe40007810029 */
[----:B------:R-:W-:Y:S02]  /*ed70*/  ISETP.GE.AND P1, PT, R122, R208, PT ;  /* 0x000000d07a00720c */ /* 0x000fe40003f26270 */
[----:B------:R-:W-:Y:S02]  /*ed80*/  FSEL R167, R167, -INF , !P4 ;  /* 0xff800000a7a77808 */ /* 0x000fe40006000000 */
[----:B------:R-:W-:Y:S02]  /*ed90*/  ISETP.GE.AND P4, PT, R28, R210, PT ;  /* 0x000000d21c00720c */ /* 0x000fe40003f86270 */
[----:B------:R-:W-:Y:S02]  /*eda0*/  FSEL R233, R233, -INF , !P0 ;  /* 0xff800000e9e97808 */ /* 0x000fe40004000000 */
[-C--:B------:R-:W-:Y:S02]  /*edb0*/  ISETP.GE.AND P6, PT, R12, R208.reuse, PT ;  /* 0x000000d00c00720c */ /* 0x080fe40003fc6270 */
[----:B------:R-:W-:Y:S02]  /*edc0*/  FSEL R243, R22, -INF , !P3 ;  /* 0xff80000016f37808 */ /* 0x000fe40005800000 */
[----:B------:R-:W-:Y:S02]  /*edd0*/  ISETP.GE.AND P0, PT, R16, R208, PT ;  /* 0x000000d01000720c */ /* 0x000fe40003f06270 */
        /* <DEDUP_REMOVED lines=8> */
[----:B------:R-:W-:Y:S02]  /*ee60*/  FSEL R237, R237, -INF , !P6 ;  /* 0xff800000eded7808 */ /* 0x000fe40007000000 */
[----:B------:R-:W-:Y:S02]  /*ee70*/  FMNMX3.FTZ R0, R0, R243, R241, !PT ;  /* 0x000000f300007276 */ /* 0x000fe400078100f1 */
[----:B------:R-:W-:Y:S02]  /*ee80*/  FSEL R221, R221, -INF , !P3 ;  /* 0xff800000dddd7808 */ /* 0x000fe40005800000 */
[-C--:B------:R-:W-:Y:S02]  /*ee90*/  ISETP.GE.AND P0, PT, R24, R210.reuse, PT ;  /* 0x000000d21800720c */ /* 0x080fe40003f06270 */
[----:B------:R-:W-:Y:S02]  /*eea0*/  ISETP.GE.AND P3, PT, R38, R210, PT ;  /* 0x000000d22600720c */ /* 0x000fe40003f66270 */
[----:B------:R-:W-:Y:S02]  /*eeb0*/  FSEL R223, R223, -INF , !P4 ;  /* 0xff800000dfdf7808 */ /* 0x000fe40006000000 */
[----:B------:R-:W-:Y:S02]  /*eec0*/  FMNMX3.FTZ R4, R4, R247, R245, !PT ;  /* 0x000000f704047276 */ /* 0x000fe400078100f5 */
[----:B------:R-:W-:Y:S02]  /*eed0*/  FSEL R231, R30, -INF , !P5 ;  /* 0xff8000001ee77808 */ /* 0x000fe40006800000 */
[----:B------:R-:W-:Y:S02]  /*eee0*/  FSEL R173, R31, -INF , !P1 ;  /* 0xff8000001fad7808 */ /* 0x000fe40004800000 */
[-C--:B------:R-:W-:Y:S02]  /*eef0*/  ISETP.GE.AND P6, PT, R8, R208.reuse, PT ;  /* 0x000000d00800720c */ /* 0x080fe40003fc6270 */
[----:B------:R-:W-:Y:S02]  /*ef00*/  ISETP.GE.AND P4, PT, R121, R208, PT ;  /* 0x000000d07900720c */ /* 0x000fe40003f86270 */
[----:B------:R-:W-:Y:S02]  /*ef10*/  FMNMX3.FTZ R0, R0, R239, R237, !PT ;  /* 0x000000ef00007276 */ /* 0x000fe400078100ed */
[----:B------:R-:W-:Y:S02]  /*ef20*/  FSEL R169, R169, -INF , !P0 ;  /* 0xff800000a9a97808 */ /* 0x000fe40004000000 */
[----:B------:R-:W-:Y:S02]  /*ef30*/  FSEL R171, R171, -INF , !P3 ;  /* 0xff800000abab7808 */ /* 0x000fe40005800000 */
[----:B------:R-:W-:Y:S02]  /*ef40*/  ISETP.GE.AND P0, PT, R130, R210, PT ;  /* 0x000000d28200720c */ /* 0x000fe40003f06270 */
[----:B------:R-:W-:Y:S02]  /*ef50*/  FMNMX3.FTZ R4, R4, R235, R163, !PT ;  /* 0x000000eb04047276 */ /* 0x000fe400078100a3 */
[----:B------:R-:W-:Y:S02]  /*ef60*/  ISETP.GE.AND P3, PT, R28, R208, PT ;  /* 0x000000d01c00720c */ /* 0x000fe40003f66270 */
[----:B------:R-:W-:Y:S02]  /*ef70*/  FSEL R175, R175, -INF , !P6 ;  /* 0xff800000afaf7808 */ /* 0x000fe40007000000 */
[----:B------:R-:W-:Y:S02]  /*ef80*/  FSEL R229, R34, -INF , !P4 ;  /* 0xff80000022e57808 */ /* 0x000fe40006000000 */
[----:B------:R-:W-:Y:S02]  /*ef90*/  FMNMX3.FTZ R0, R0, R231, R173, !PT ;  /* 0x000000e700007276 */ /* 0x000fe400078100ad */
[-C--:B------:R-:W-:Y:S02]  /*efa0*/  ISETP.GE.AND P6, PT, R20, R210.reuse, PT ;  /* 0x000000d21400720c */ /* 0x080fe40003fc6270 */
[-C--:B------:R-:W-:Y:S02]  /*efb0*/  ISETP.GE.AND P5, PT, R44, R210.reuse, PT ;  /* 0x000000d22c00720c */ /* 0x080fe40003fa6270 */
[----:B------:R-:W-:Y:S02]  /*efc0*/  FSEL R165, R165, -INF , !P0 ;  /* 0xff800000a5a57808 */ /* 0x000fe40004000000 */
[----:B------:R-:W-:Y:S02]  /*efd0*/  ISETP.GE.AND P4, PT, R32, R210, PT ;  /* 0x000000d22000720c */ /* 0x000fe40003f86270 */
[----:B------:R-:W-:Y:S02]  /*efe0*/  FMNMX3.FTZ R4, R4, R233, R167, !PT ;  /* 0x000000e904047276 */ /* 0x000fe400078100a7 */
[----:B------:R-:W-:Y:S02]  /*eff0*/  FSEL R193, R39, -INF , !P3 ;  /* 0xff80000027c17808 */ /* 0x000fe40005800000 */
[-C--:B------:R-:W-:Y:S02]  /*f000*/  ISETP.GE.AND P1, PT, R131, R208.reuse, PT ;  /* 0x000000d08300720c */ /* 0x080fe40003f26270 */
[----:B------:R-:W-:Y:S02]  /*f010*/  ISETP.GE.AND P0, PT, R127, R208, PT ;  /* 0x000000d07f00720c */ /* 0x000fe40003f06270 */
[----:B------:R-:W-:Y:S02]  /*f020*/  FMNMX3.FTZ R0, R0, R229, R175, !PT ;  /* 0x000000e500007276 */ /* 0x000fe400078100af */
[----:B------:R-:W-:Y:S02]  /*f030*/  FSEL R149, R53, -INF , !P6 ;  /* 0xff80000035957808 */ /* 0x000fe40007000000 */
[-C--:B------:R-:W-:Y:S02]  /*f040*/  ISETP.GE.AND P6, PT, R45, R210.reuse, PT ;  /* 0x000000d22d00720c */ /* 0x080fe40003fc6270 */
[----:B------:R-:W-:Y:S02]  /*f050*/  FSEL R161, R161, -INF , !P5 ;  /* 0xff800000a1a17808 */ /* 0x000fe40006800000 */
[----:B------:R-:W-:Y:S02]  /*f060*/  ISETP.GE.AND P3, PT, R40, R210, PT ;  /* 0x000000d22800720c */ /* 0x000fe40003f66270 */
[----:B------:R-:W-:Y:S02]  /*f070*/  FSEL R151, R151, -INF , !P4 ;  /* 0xff80000097977808 */ /* 0x000fe40006000000 */
[----:B------:R-:W-:Y:S02]  /*f080*/  FMNMX3.FTZ R4, R4, R227, R225, !PT ;  /* 0x000000e304047276 */ /* 0x000fe400078100e1 */
[-C--:B------:R-:W-:Y:S02]  /*f090*/  ISETP.GE.AND P5, PT, R38, R208.reuse, PT ;  /* 0x000000d02600720c */ /* 0x080fe40003fa6270 */
[----:B------:R-:W-:Y:S02]  /*f0a0*/  ISETP.GE.AND P4, PT, R24, R208, PT ;  /* 0x000000d01800720c */ /* 0x000fe40003f86270 */
[----:B------:R-:W-:Y:S02]  /*f0b0*/  FSEL R179, R42, -INF , !P1 ;  /* 0xff8000002ab37808 */ /* 0x000fe40004800000 */
        /* <DEDUP_REMOVED lines=8> */
[----:B------:R-:W-:Y:S02]  /*f140*/  FSEL R159, R46, -INF , !P5 ;  /* 0xff8000002e9f7808 */ /* 0x000fe40006800000 */
[----:B------:R-:W-:Y:S02]  /*f150*/  FSEL R157, R47, -INF , !P4 ;  /* 0xff8000002f9d7808 */ /* 0x000fe40006000000 */
[----:B------:R-:W-:Y:S02]  /*f160*/  ISETP.GE.AND P6, PT, R130, R208, PT ;  /* 0x000000d08200720c */ /* 0x000fe40003fc6270 */
[----:B------:R-:W-:Y:S02]  /*f170*/  FMNMX3.FTZ R0, R0, R179, R177, !PT ;  /* 0x000000b300007276 */ /* 0x000fe400078100b1 */
[----:B------:R-:W-:Y:S02]  /*f180*/  FSEL R133, R61, -INF , !P0 ;  /* 0xff8000003d857808 */ /* 0x000fe40004000000 */
[-C--:B------:R-:W-:Y:S02]  /*f190*/  ISETP.GE.AND P5, PT, R52, R210.reuse, PT ;  /* 0x000000d23400720c */ /* 0x080fe40003fa6270 */
[----:B------:R-:W-:Y:S02]  /*f1a0*/  ISETP.GE.AND P4, PT, R48, R210, PT ;  /* 0x000000d23000720c */ /* 0x000fe40003f86270 */
[----:B------:R-:W-:Y:S02]  /*f1b0*/  FSEL R135, R60, -INF , !P1 ;  /* 0xff8000003c877808 */ /* 0x000fe40004800000 */
[----:B------:R-:W-:Y:S02]  /*f1c0*/  FMNMX3.FTZ R4, R4, R171, R169, !PT ;  /* 0x000000ab04047276 */ /* 0x000fe400078100a9 */
[-C--:B------:R-:W-:Y:S02]  /*f1d0*/  ISETP.GE.AND P0, PT, R20, R208.reuse, PT ;  /* 0x000000d01400720c */ /* 0x080fe40003f06270 */
[----:B------:R-:W-:Y:S02]  /*f1e0*/  FSEL R155, R50, -INF , !P6 ;  /* 0xff800000329b7808 */ /* 0x000fe40007000000 */
[----:B------:R-:W-:Y:S02]  /*f1f0*/  FSEL R153, R153, -INF , !P3 ;  /* 0xff80000099997808 */ /* 0x000fe40005800000 */
[-C--:B------:R-:W-:Y:S02]  /*f200*/  ISETP.GE.AND P1, PT, R32, R208.reuse, PT ;  /* 0x000000d02000720c */ /* 0x080fe40003f26270 */
[----:B------:R-:W-:Y:S02]  /*f210*/  FMNMX3.FTZ R0, R0, R159, R157, !PT ;  /* 0x0000009f00007276 */ /* 0x000fe4000781009d */
[----:B------:R-:W-:Y:S02]  /*f220*/  FSEL R126, R65, -INF , !P5 ;  /* 0xff800000417e7808 */ /* 0x000fe40006800000 */
[----:B------:R-:W-:Y:S02]  /*f230*/  FSEL R131, R64, -INF , !P4 ;  /* 0xff80000040837808 */ /* 0x000fe40006000000 */
[----:B------:R-:W-:Y:S02]  /*f240*/  FMNMX3.FTZ R4, R4, R165, R161, !PT ;  /* 0x000000a504047276 */ /* 0x000fe400078100a1 */
[-C--:B------:R-:W-:Y:S02]  /*f250*/  ISETP.GE.AND P5, PT, R45, R208.reuse, PT ;  /* 0x000000d02d00720c */ /* 0x080fe40003fa6270 */
[-C--:B------:R-:W-:Y:S01]  /*f260*/  ISETP.GE.AND P4, PT, R40, R208.reuse, PT ;  /* 0x000000d02800720c */ /* 0x080fe20003f86270 */
[----:B------:R-:W-:Y:S01]  /*f270*/  LDSM.16.MT88.4 R44, [R181+0xd000] ;  /* 0x00d00000b52c783b */ /* 0x000fe20000004200 */
[----:B------:R-:W-:Y:S02]  /*f280*/  FSEL R143, R54, -INF , !P1 ;  /* 0xff800000368f7808 */ /* 0x000fe40004800000 */
[----:B------:R-:W-:Y:S02]  /*f290*/  FSEL R141, R55, -INF , !P0 ;  /* 0xff800000378d7808 */ /* 0x000fe40004000000 */
[----:B------:R-:W-:Y:S02]  /*f2a0*/  FMNMX3.FTZ R0, R0, R155, R153, !PT ;  /* 0x0000009b00007276 */ /* 0x000fe40007810099 */
[----:B------:R-:W-:Y:S02]  /*f2b0*/  FMNMX3.FTZ R4, R4, R151, R149, !PT ;  /* 0x0000009704047276 */ /* 0x000fe40007810095 */
[-C--:B------:R-:W-:Y:S02]  /*f2c0*/  ISETP.GE.AND P6, PT, R37, R208.reuse, PT ;  /* 0x000000d02500720c */ /* 0x080fe40003fc6270 */
[-C--:B------:R-:W-:Y:S02]  /*f2d0*/  ISETP.GE.AND P3, PT, R36, R208.reuse, PT ;  /* 0x000000d02400720c */ /* 0x080fe40003f66270 */
[----:B------:R-:W-:Y:S01]  /*f2e0*/  ISETP.GE.AND P0, PT, R48, R209, PT ;  /* 0x000000d13000720c */ /* 0x000fe20003f06270 */
[----:B------:R-:W-:Y:S01]  /*f2f0*/  LDSM.16.MT88.4 R36, [R119+0xb000] ;  /* 0x00b000007724783b */ /* 0x000fe20000004200 */
[----:B------:R-:W-:Y:S02]  /*f300*/  FSEL R137, R59, -INF , !P4 ;  /* 0xff8000003b897808 */ /* 0x000fe40006000000 */
[----:B------:R-:W-:Y:S02]  /*f310*/  FSEL R139, R58, -INF , !P5 ;  /* 0xff8000003a8b7808 */ /* 0x000fe40006800000 */
[----:B------:R-:W-:Y:S02]  /*f320*/  FMNMX3.FTZ R0, R0, R143, R141, !PT ;  /* 0x0000008f00007276 */ /* 0x000fe4000781008d */
[----:B------:R-:W-:Y:S02]  /*f330*/  FMNMX3.FTZ R4, R4, R147, R145, !PT ;  /* 0x0000009304047276 */ /* 0x000fe40007810091 */
[----:B------:R-:W-:Y:S02]  /*f340*/  FSEL R53, R66, -INF , P0 ;  /* 0xff80000042357808 */ /* 0x000fe40000000000 */
[-C--:B------:R-:W-:Y:S02]  /*f350*/  ISETP.GE.AND P1, PT, R52, R208.reuse, PT ;  /* 0x000000d03400720c */ /* 0x080fe40003f26270 */
[----:B------:R-:W-:Y:S02]  /*f360*/  ISETP.GE.AND P5, PT, R48, R208, PT ;  /* 0x000000d03000720c */ /* 0x000fe40003fa6270 */
[----:B------:R-:W-:Y:S02]  /*f370*/  FSEL R129, R62, -INF , !P6 ;  /* 0xff8000003e817808 */ /* 0x000fe40007000000 */
[----:B------:R-:W-:Y:S02]  /*f380*/  FSEL R127, R63, -INF , !P3 ;  /* 0xff8000003f7f7808 */ /* 0x000fe40005800000 */
[----:B------:R-:W-:Y:S02]  /*f390*/  FMNMX3.FTZ R0, R0, R139, R137, !PT ;  /* 0x0000008b00007276 */ /* 0x000fe40007810089 */
[----:B------:R-:W-:Y:S02]  /*f3a0*/  FMNMX3.FTZ R5, R4, R135, R133, !PT ;  /* 0x0000008704057276 */ /* 0x000fe40007810085 */
[----:B------:R-:W-:Y:S02]  /*f3b0*/  FSEL R54, R67, -INF , !P1 ;  /* 0xff80000043367808 */ /* 0x000fe40004800000 */
[----:B------:R-:W-:Y:S01]  /*f3c0*/  FSEL R53, R53, -INF , !P5 ;  /* 0xff80000035357808 */ /* 0x000fe20006800000 */
[----:B------:R-:W-:Y:S01]  /*f3d0*/  LDSM.16.MT88.4 R64, [R119+0xd000] ;  /* 0x00d000007740783b */ /* 0x000fe20000004200 */
[----:B------:R-:W-:Y:S02]  /*f3e0*/  FMNMX3.FTZ R0, R0, R129, R127, !PT ;  /* 0x0000008100007276 */ /* 0x000fe4000781007f */
[----:B------:R-:W-:Y:S02]  /*f3f0*/  FMNMX3.FTZ R4, R5, R131, R126, !PT ;  /* 0x0000008305047276 */ /* 0x000fe4000781007e */
[----:B------:R-:W-:Y:S03]  /*f400*/  FMNMX3.FTZ R7, R0, R53, R54, !PT ;  /* 0x0000003500077276 */ /* 0x000fe60007810036 */
        /* <DEDUP_REMOVED lines=15> */
[----:B------:R-:W-:Y:S01]  /*f500*/  FADD.FTZ R4, -R5, R116 ;  /* 0x0000007405047221 */ /* 0x000fe20000010100 */
[----:B------:R-:W-:Y:S01]  /*f510*/  FSEL R5, R0, RZ, P0 ;  /* 0x000000ff00057208 */ /* 0x000fe20000000000 */
[-CC-:B------:R-:W-:Y:S01]  /*f520*/  FFMA.FTZ R125, R29, R117.reuse, -R128.reuse ;  /* 0x000000751d7d7223 */ /* 0x180fe20000010880 */
[-C--:B------:R-:W-:Y:S01]  /*f530*/  FFMA.FTZ R123, R21, R117.reuse, -R128 ;  /* 0x00000075157b7223 */ /* 0x080fe20000010880 */
[-CC-:B------:R-:W-:Y:S01]  /*f540*/  FFMA.FTZ R124, R15, R117.reuse, -R122.reuse ;  /* 0x000000750f7c7223 */ /* 0x180fe2000001087a */
[-C--:B------:R-:W-:Y:S01]  /*f550*/  FFMA.FTZ R59, R13, R117.reuse, -R122 ;  /* 0x000000750d3b7223 */ /* 0x080fe2000001087a */
[----:B------:R-:W-:Y:S01]  /*f560*/  FMUL.FTZ R7, R117, R4 ;  /* 0x0000000475077220 */ /* 0x000fe20000410000 */
[----:B------:R-:W1:Y:S01]  /*f570*/  LDSM.16.MT88.4 R12, [R181+0x9000] ;  /* 0x00900000b50c783b */ /* 0x000e620000004200 */
[----:B------:R-:W-:Y:S01]  /*f580*/  FADD.FTZ R4, -R5, R118 ;  /* 0x0000007605047221 */ /* 0x000fe20000010100 */
[-CC-:B------:R-:W-:Y:S01]  /*f590*/  FFMA.FTZ R121, R19, R117.reuse, -R128.reuse ;  /* 0x0000007513797223 */ /* 0x180fe20000010880 */
[-C--:B------:R-:W-:Y:S01]  /*f5a0*/  FFMA.FTZ R58, R17, R117.reuse, -R128 ;  /* 0x00000075113a7223 */ /* 0x080fe20000010880 */
[-CC-:B------:R-:W-:Y:S01]  /*f5b0*/  FFMA.FTZ R120, R11, R117.reuse, -R122.reuse ;  /* 0x000000750b787223 */ /* 0x180fe2000001087a */
[-CC-:B------:R-:W-:Y:S01]  /*f5c0*/  FFMA.FTZ R57, R9, R117.reuse, -R122.reuse ;  /* 0x0000007509397223 */ /* 0x180fe2000001087a */
[----:B------:R-:W-:Y:S01]  /*f5d0*/  FMUL.FTZ R8, R117, R4 ;  /* 0x0000000475087220 */ /* 0x000fe20000410000 */
[----:B------:R-:W2:Y:S01]  /*f5e0*/  MUFU.EX2 R56, R7 ;  /* 0x0000000700387308 */ /* 0x000ea20000000800 */
[----:B------:R-:W3:Y:S01]  /*f5f0*/  LDSM.16.MT88.4 R20, [R119+0x9000] ;  /* 0x009000007714783b */ /* 0x000ee20000004200 */
[-CC-:B------:R-:W-:Y:S01]  /*f600*/  FFMA.FTZ R130, R231, R117.reuse, -R122.reuse ;  /* 0x00000075e7827223 */ /* 0x180fe2000001087a */
[-CC-:B------:R-:W-:Y:S01]  /*f610*/  FFMA.FTZ R173, R173, R117.reuse, -R122.reuse ;  /* 0x00000075adad7223 */ /* 0x180fe2000001087a */
[-CC-:B------:R-:W-:Y:S01]  /*f620*/  FFMA.FTZ R132, R229, R117.reuse, -R122.reuse ;  /* 0x00000075e5847223 */ /* 0x180fe2000001087a */
[-CC-:B------:R-:W-:Y:S01]  /*f630*/  FFMA.FTZ R175, R175, R117.reuse, -R122.reuse ;  /* 0x00000075afaf7223 */ /* 0x180fe2000001087a */
[-CC-:B------:R-:W-:Y:S01]  /*f640*/  FFMA.FTZ R138, R219, R117.reuse, -R122.reuse ;  /* 0x00000075db8a7223 */ /* 0x180fe2000001087a */
[-CC-:B------:R-:W-:Y:S03]  /*f650*/  FFMA.FTZ R193, R193, R117.reuse, -R122.reuse ;  /* 0x00000075c1c17223 */ /* 0x180fe6000001087a */
[----:B------:R-:W4:Y:S01]  /*f660*/  MUFU.EX2 R55, R8 ;  /* 0x0000000800377308 */ /* 0x000f220000000800 */
[----:B------:R-:W5:Y:S01]  /*f670*/  LDSM.16.MT88.4 R28, [R181+0xb000] ;  /* 0x00b00000b51c783b */ /* 0x000f620000004200 */
[-CC-:B------:R-:W-:Y:S01]  /*f680*/  FFMA.FTZ R140, R179, R117.reuse, -R122.reuse ;  /* 0x00000075b38c7223 */ /* 0x180fe2000001087a */
[-CC-:B------:R-:W-:Y:S01]  /*f690*/  FFMA.FTZ R177, R177, R117.reuse, -R122.reuse ;  /* 0x00000075b1b17223 */ /* 0x180fe2000001087a */
[-CC-:B------:R-:W-:Y:S01]  /*f6a0*/  FFMA.FTZ R146, R159, R117.reuse, -R122.reuse ;  /* 0x000000759f927223 */ /* 0x180fe2000001087a */
[-CC-:B------:R-:W-:Y:S01]  /*f6b0*/  FFMA.FTZ R157, R157, R117.reuse, -R122.reuse ;  /* 0x000000759d9d7223 */ /* 0x180fe2000001087a */
[-CC-:B------:R-:W-:Y:S01]  /*f6c0*/  FFMA.FTZ R148, R155, R117.reuse, -R122.reuse ;  /* 0x000000759b947223 */ /* 0x180fe2000001087a */
[--C-:B------:R-:W-:Y:S03]  /*f6d0*/  FFMA.FTZ R153, R153, R117, -R122.reuse ;  /* 0x0000007599997223 */ /* 0x100fe6000001087a */
        /* <DEDUP_REMOVED lines=15> */
[C---:B------:R-:W-:Y:S03]  /*f7d0*/  FMUL.FTZ R19, R55.reuse, R103 ;  /* 0x0000006737137220 */ /* 0x040fe60000410000 */
[----:B------:R-:W-:Y:S01]  /*f7e0*/  MUFU.EX2 R121, R121 ;  /* 0x0000007900797308 */ /* 0x000fe20000000800 */
[----:B------:R-:W-:Y:S01]  /*f7f0*/  LDSM.16.MT88.4 R108, [R181+0xac00] ;  /* 0x00ac0000b56c783b */ /* 0x000fe20000004200 */
[C---:B------:R-:W-:Y:S01]  /*f800*/  FMUL.FTZ R26, R55.reuse, R94 ;  /* 0x0000005e371a7220 */ /* 0x040fe20000410000 */
[C---:B------:R-:W-:Y:S01]  /*f810*/  FMUL.FTZ R42, R55.reuse, R78 ;  /* 0x0000004e372a7220 */ /* 0x040fe20000410000 */
[C---:B------:R-:W-:Y:S01]  /*f820*/  FMUL.FTZ R48, R56.reuse, R68 ;  /* 0x0000004438307220 */ /* 0x040fe20000410000 */
[C---:B------:R-:W-:Y:S01]  /*f830*/  FMUL.FTZ R50, R55.reuse, R70 ;  /* 0x0000004637327220 */ /* 0x040fe20000410000 */
[----:B------:R-:W-:Y:S01]  /*f840*/  FMUL.FTZ R34, R55, R86 ;  /* 0x0000005637227220 */ /* 0x000fe20000410000 */
[--C-:B------:R-:W-:Y:S03]  /*f850*/  FFMA.FTZ R86, R49, R117, -R122.reuse ;  /* 0x0000007531567223 */ /* 0x100fe6000001087a */
[----:B------:R-:W4:Y:S01]  /*f860*/  MUFU.EX2 R58, R58 ;  /* 0x0000003a003a7308 */ /* 0x000f220000000800 */
[----:B--2---:R-:W-:Y:S01]  /*f870*/  F2FP.BF16.F32.PACK_AB R60, R123, R125 ;  /* 0x0000007d7b3c723e */ /* 0x004fe200000010ff */
[----:B------:R-:W-:Y:S01]  /*f880*/  LDSM.16.MT88.4 R100, [R119+0xac00] ;  /* 0x00ac00007764783b */ /* 0x000fe20000004200 */
[C---:B------:R-:W-:Y:S01]  /*f890*/  FMUL.FTZ R49, R56.reuse, R69 ;  /* 0x0000004538317220 */ /* 0x040fe20000410000 */
[----:B------:R-:W-:Y:S01]  /*f8a0*/  FMUL.FTZ R32, R56, R84 ;  /* 0x0000005438207220 */ /* 0x000fe20000410000 */
[--C-:B------:R-:W-:Y:S01]  /*f8b0*/  FFMA.FTZ R84, R43, R117, -R122.reuse ;  /* 0x000000752b547223 */ /* 0x100fe2000001087a */
[----:B------:R-:W-:Y:S01]  /*f8c0*/  FMUL.FTZ R43, R55, R79 ;  /* 0x0000004f372b7220 */ /* 0x000fe20000410000 */
[-CC-:B------:R-:W-:Y:S03]  /*f8d0*/  FFMA.FTZ R143, R143, R117.reuse, -R122.reuse ;  /* 0x000000758f8f7223 */ /* 0x180fe6000001087a */
[----:B------:R-:W-:Y:S01]  /*f8e0*/  MUFU.EX2 R124, R124 ;  /* 0x0000007c007c7308 */ /* 0x000fe20000000800 */
[-CC-:B------:R-:W-:Y:S01]  /*f8f0*/  FFMA.FTZ R154, R141, R117.reuse, -R122.reuse ;  /* 0x000000758d9a7223 */ /* 0x180fe2000001087a */
[-CC-:B------:R-:W-:Y:S01]  /*f900*/  FFMA.FTZ R139, R139, R117.reuse, -R122.reuse ;  /* 0x000000758b8b7223 */ /* 0x180fe2000001087a */
[-CC-:B------:R-:W-:Y:S01]  /*f910*/  FFMA.FTZ R156, R137, R117.reuse, -R122.reuse ;  /* 0x00000075899c7223 */ /* 0x180fe2000001087a */
[-C--:B------:R-:W-:Y:S01]  /*f920*/  FFMA.FTZ R53, R53, R117.reuse, -R122 ;  /* 0x0000007535357223 */ /* 0x080fe2000001087a */
[-CC-:B------:R-:W-:Y:S01]  /*f930*/  FFMA.FTZ R116, R235, R117.reuse, -R128.reuse ;  /* 0x00000075eb747223 */ /* 0x180fe20000010880 */
[-CC-:B------:R-:W-:Y:S01]  /*f940*/  FFMA.FTZ R163, R163, R117.reuse, -R128.reuse ;  /* 0x00000075a3a37223 */ /* 0x180fe20000010880 */
[--C-:B------:R-:W-:Y:S03]  /*f950*/  FFMA.FTZ R118, R233, R117, -R128.reuse ;  /* 0x00000075e9767223 */ /* 0x100fe60000010880 */
[----:B------:R-:W2:Y:S01]  /*f960*/  MUFU.EX2 R59, R59 ;  /* 0x0000003b003b7308 */ /* 0x000ea20000000800 */
[----:B----4-:R-:W-:Y:S01]  /*f970*/  F2FP.BF16.F32.PACK_AB R62, R58, R121 ;  /* 0x000000793a3e723e */ /* 0x010fe200000010ff */
[-CC-:B------:R-:W-:Y:S01]  /*f980*/  FFMA.FTZ R167, R167, R117.reuse, -R128.reuse ;  /* 0x00000075a7a77223 */ /* 0x180fe20000010880 */
[-CC-:B------:R-:W-:Y:S01]  /*f990*/  FFMA.FTZ R134, R227, R117.reuse, -R128.reuse ;  /* 0x00000075e3867223 */ /* 0x180fe20000010880 */
        /* <DEDUP_REMOVED lines=8> */
[-CC-:B------:R-:W-:Y:S01]  /*fa20*/  FFMA.FTZ R150, R151, R117.reuse, -R128.reuse ;  /* 0x0000007597967223 */ /* 0x180fe20000010880 */
[-CC-:B------:R-:W-:Y:S01]  /*fa30*/  FFMA.FTZ R149, R149, R117.reuse, -R128.reuse ;  /* 0x0000007595957223 */ /* 0x180fe20000010880 */
[-CC-:B------:R-:W-:Y:S01]  /*fa40*/  FFMA.FTZ R147, R147, R117.reuse, -R128.reuse ;  /* 0x0000007593937223 */ /* 0x180fe20000010880 */
[-C--:B------:R-:W-:Y:S03]  /*fa50*/  FFMA.FTZ R152, R145, R117.reuse, -R128 ;  /* 0x0000007591987223 */ /* 0x080fe60000010880 */
[----:B------:R-:W4:Y:S01]  /*fa60*/  MUFU.EX2 R57, R57 ;  /* 0x0000003900397308 */ /* 0x000f220000000800 */
[----:B--2---:R-:W-:Y:S01]  /*fa70*/  F2FP.BF16.F32.PACK_AB R61, R59, R124 ;  /* 0x0000007c3b3d723e */ /* 0x004fe200000010ff */
[----:B------:R-:W-:Y:S01]  /*fa80*/  FFMA.FTZ R124, R55, R218, R124 ;  /* 0x000000da377c7223 */ /* 0x000fe2000001007c */
[-CC-:B------:R-:W-:Y:S01]  /*fa90*/  FFMA.FTZ R135, R135, R117.reuse, -R128.reuse ;  /* 0x0000007587877223 */ /* 0x180fe20000010880 */
[----:B------:R-:W-:Y:S01]  /*faa0*/  FFMA.FTZ R158, R133, R117, -R128 ;  /* 0x00000075859e7223 */ /* 0x000fe20000010880 */
[----:B------:R-:W-:Y:S01]  /*fab0*/  FFMA.FTZ R125, R56, R217, R125 ;  /* 0x000000d9387d7223 */ /* 0x000fe2000001007d */
[----:B------:R-:W-:Y:S01]  /*fac0*/  FADD.FTZ R59, R59, R124 ;  /* 0x0000007c3b3b7221 */ /* 0x000fe20000010000 */
[----:B------:R-:W-:Y:S03]  /*fad0*/  ISETP.GT.AND P0, PT, R215, R190, PT ;  /* 0x000000bed700720c */ /* 0x000fe60003f04270 */
[----:B------:R-:W-:Y:S10]  /*fae0*/  MUFU.EX2 R84, R84 ;  /* 0x0000005400547308 */ /* 0x000ff40000000800 */
[----:B------:R-:W-:Y:S01]  /*faf0*/  MUFU.EX2 R86, R86 ;  /* 0x0000005600567308 */ /* 0x000fe20000000800 */
[C---:B----4-:R-:W-:Y:S01]  /*fb00*/  F2FP.BF16.F32.PACK_AB R63, R57.reuse, R120 ;  /* 0x00000078393f723e */ /* 0x050fe200000010ff */
[----:B------:R-:W-:Y:S04]  /*fb10*/  FADD.FTZ R120, R120, R59 ;  /* 0x0000003b78787221 */ /* 0x000fe80000010000 */
[----:B------:R-:W-:Y:S02]  /*fb20*/  FADD.FTZ R57, R57, R120 ;  /* 0x0000007839397221 */ /* 0x000fe40000010000 */
[C---:B-1----:R-:W-:Y:S02]  /*fb30*/  HMMA.16816.F32.BF16 R4, R60.reuse, R12, R4 ;  /* 0x0000000c3c04723c */ /* 0x042fe40000041804 */
[----:B------:R-:W-:Y:S03]  /*fb40*/  MUFU.EX2 R130, R130 ;  /* 0x0000008200827308 */ /* 0x000fe60000000800 */
[C---:B------:R-:W-:Y:S01]  /*fb50*/  FMUL.FTZ R12, R56.reuse, R104 ;  /* 0x00000068380c7220 */ /* 0x040fe20000410000 */
[----:B------:R-:W-:Y:S01]  /*fb60*/  FFMA.FTZ R104, R27, R117, -R128 ;  /* 0x000000751b687223 */ /* 0x000fe20000010880 */
[C---:B------:R-:W-:Y:S01]  /*fb70*/  FMUL.FTZ R27, R55.reuse, R95 ;  /* 0x0000005f371b7220 */ /* 0x040fe20000410000 */
[C---:B------:R-:W-:Y:S04]  /*fb80*/  HMMA.16816.F32.BF16 R8, R60.reuse, R14, R8 ;  /* 0x0000000e3c08723c */ /* 0x040fe80000041808 */
[----:B------:R-:W-:Y:S01]  /*fb90*/  MUFU.EX2 R116, R116 ;  /* 0x0000007400747308 */ /* 0x000fe20000000800 */
[C---:B------:R-:W-:Y:S01]  /*fba0*/  FMUL.FTZ R14, R55.reuse, R106 ;  /* 0x0000006a370e7220 */ /* 0x040fe20000410000 */
[----:B------:R-:W-:Y:S01]  /*fbb0*/  FMUL.FTZ R15, R55, R107 ;  /* 0x0000006b370f7220 */ /* 0x000fe20000410000 */
[C---:B------:R-:W-:Y:S01]  /*fbc0*/  FMUL.FTZ R13, R56.reuse, R105 ;  /* 0x00000069380d7220 */ /* 0x040fe20000410000 */
[-CC-:B------:R-:W-:Y:S01]  /*fbd0*/  FFMA.FTZ R105, R241, R117.reuse, -R122.reuse ;  /* 0x00000075f1697223 */ /* 0x180fe2000001087a */
[----:B------:R-:W-:Y:S05]  /*fbe0*/  FFMA.FTZ R106, R237, R117, -R122 ;  /* 0x00000075ed6a7223 */ /* 0x000fea000001087a */
[----:B------:R-:W-:Y:S01]  /*fbf0*/  MUFU.EX2 R104, R104 ;  /* 0x0000006800687308 */ /* 0x000fe20000000800 */
[C---:B---3--:R-:W-:Y:S03]  /*fc00*/  HMMA.16816.F32.BF16 R12, R60.reuse, R20, R12 ;  /* 0x000000143c0c723c */ /* 0x048fe6000004180c */
[C---:B------:R-:W-:Y:S01]  /*fc10*/  FMUL.FTZ R20, R56.reuse, R96 ;  /* 0x0000006038147220 */ /* 0x040fe20000410000 */
[C---:B------:R-:W-:Y:S05]  /*fc20*/  FMUL.FTZ R21, R56.reuse, R97 ;  /* 0x0000006138157220 */ /* 0x040fea0000410000 */
[----:B------:R-:W-:Y:S01]  /*fc30*/  MUFU.EX2 R105, R105 ;  /* 0x0000006900697308 */ /* 0x000fe20000000800 */
[--C-:B------:R-:W-:Y:S01]  /*fc40*/  FFMA.FTZ R97, R25, R117, -R128.reuse ;  /* 0x0000007519617223 */ /* 0x100fe20000010880 */
[C---:B------:R-:W-:Y:S01]  /*fc50*/  FMUL.FTZ R25, R56.reuse, R93 ;  /* 0x0000005d38197220 */ /* 0x040fe20000410000 */
[C---:B------:R-:W-:Y:S03]  /*fc60*/  HMMA.16816.F32.BF16 R16, R60.reuse, R22, R16 ;  /* 0x000000163c10723c */ /* 0x040fe60000041810 */
[C---:B------:R-:W-:Y:S01]  /*fc70*/  FMUL.FTZ R22, R55.reuse, R98 ;  /* 0x0000006237167220 */ /* 0x040fe20000410000 */
[----:B------:R-:W-:Y:S01]  /*fc80*/  FMUL.FTZ R23, R55, R99 ;  /* 0x0000006337177220 */ /* 0x000fe20000410000 */
[----:B------:R-:W-:Y:S01]  /*fc90*/  FFMA.FTZ R93, R35, R117, -R128 ;  /* 0x00000075235d7223 */ /* 0x000fe20000010880 */
[----:B------:R-:W-:Y:S01]  /*fca0*/  FMUL.FTZ R35, R55, R87 ;  /* 0x0000005737237220 */ /* 0x000fe20000410000 */
[----:B------:R-:W-:Y:S01]  /*fcb0*/  FFMA.FTZ R87, R41, R117, -R122 ;  /* 0x0000007529577223 */ /* 0x000fe2000001087a */
[C---:B------:R-:W-:Y:S01]  /*fcc0*/  FMUL.FTZ R41, R56.reuse, R77 ;  /* 0x0000004d38297220 */ /* 0x040fe20000410000 */
[----:B------:R-:W-:Y:S01]  /*fcd0*/  MUFU.EX2 R106, R106 ;  /* 0x0000006a006a7308 */ /* 0x000fe20000000800 */
[----:B------:R-:W1:Y:S01]  /*fce0*/  LDSM.16.MT88.4 R76, [R181+0x9400] ;  /* 0x00940000b54c783b */ /* 0x000e620000004200 */
[C---:B-----5:R-:W-:Y:S03]  /*fcf0*/  HMMA.16816.F32.BF16 R20, R60.reuse, R28, R20 ;  /* 0x0000001c3c14723c */ /* 0x060fe60000041814 */
[C---:B------:R-:W-:Y:S01]  /*fd00*/  FMUL.FTZ R28, R56.reuse, R88 ;  /* 0x00000058381c7220 */ /* 0x040fe20000410000 */
[C---:B------:R-:W-:Y:S01]  /*fd10*/  FMUL.FTZ R29, R56.reuse, R89 ;  /* 0x00000059381d7220 */ /* 0x040fe20000410000 */
[----:B------:R-:W-:Y:S03]  /*fd20*/  FFMA.FTZ R88, R33, R117, -R128 ;  /* 0x0000007521587223 */ /* 0x000fe60000010880 */
[----:B------:R-:W-:Y:S01]  /*fd30*/  MUFU.EX2 R93, R93 ;  /* 0x0000005d005d7308 */ /* 0x000fe20000000800 */
[C---:B------:R-:W-:Y:S01]  /*fd40*/  FMUL.FTZ R33, R56.reuse, R85 ;  /* 0x0000005538217220 */ /* 0x040fe20000410000 */
[C---:B------:R-:W-:Y:S03]  /*fd50*/  HMMA.16816.F32.BF16 R24, R60.reuse, R30, R24 ;  /* 0x0000001e3c18723c */ /* 0x040fe60000041818 */
[C---:B------:R-:W-:Y:S01]  /*fd60*/  FMUL.FTZ R30, R55.reuse, R90 ;  /* 0x0000005a371e7220 */ /* 0x040fe20000410000 */
[----:B------:R-:W-:Y:S01]  /*fd70*/  FMUL.FTZ R31, R55, R91 ;  /* 0x0000005b371f7220 */ /* 0x000fe20000410000 */
[--C-:B------:R-:W-:Y:S03]  /*fd80*/  FFMA.FTZ R85, R51, R117, -R122.reuse ;  /* 0x0000007533557223 */ /* 0x100fe6000001087a */
[----:B------:R-:W-:Y:S01]  /*fd90*/  MUFU.EX2 R87, R87 ;  /* 0x0000005700577308 */ /* 0x000fe20000000800 */
[----:B------:R-:W-:Y:S01]  /*fda0*/  FMUL.FTZ R51, R55, R71 ;  /* 0x0000004737337220 */ /* 0x000fe20000410000 */
[-CC-:B------:R-:W-:Y:S01]  /*fdb0*/  FFMA.FTZ R98, R243, R117.reuse, -R122.reuse ;  /* 0x00000075f3627223 */ /* 0x180fe2000001087a */
[----:B------:R-:W-:Y:S01]  /*fdc0*/  LDSM.16.MT88.4 R68, [R181+0xb400] ;  /* 0x00b40000b544783b */ /* 0x000fe20000004200 */
[----:B------:R-:W-:Y:S01]  /*fdd0*/  FFMA.FTZ R99, R239, R117, -R122 ;  /* 0x00000075ef637223 */ /* 0x000fe2000001087a */
[C---:B------:R-:W-:Y:S03]  /*fde0*/  HMMA.16816.F32.BF16 R28, R60.reuse, R36, R28 ;  /* 0x000000243c1c723c */ /* 0x040fe6000004181c */
[C---:B------:R-:W-:Y:S01]  /*fdf0*/  FMUL.FTZ R36, R56.reuse, R80 ;  /* 0x0000005038247220 */ /* 0x040fe20000410000 */
[C---:B------:R-:W-:Y:S01]  /*fe00*/  FMUL.FTZ R37, R56.reuse, R81 ;  /* 0x0000005138257220 */ /* 0x040fe20000410000 */
[----:B------:R-:W2:Y:S01]  /*fe10*/  MUFU.EX2 R88, R88 ;  /* 0x0000005800587308 */ /* 0x000ea20000000800 */
[-CC-:B------:R-:W-:Y:S01]  /*fe20*/  FFMA.FTZ R89, R251, R117.reuse, -R128.reuse ;  /* 0x00000075fb597223 */ /* 0x180fe20000010880 */
[--C-:B------:R-:W-:Y:S01]  /*fe30*/  FFMA.FTZ R96, R249, R117, -R128.reuse ;  /* 0x00000075f9607223 */ /* 0x100fe20000010880 */
[C---:B------:R-:W-:Y:S03]  /*fe40*/  HMMA.16816.F32.BF16 R32, R60.reuse, R38, R32 ;  /* 0x000000263c20723c */ /* 0x040fe60000041820 */
[C---:B------:R-:W-:Y:S01]  /*fe50*/  FMUL.FTZ R38, R55.reuse, R82 ;  /* 0x0000005237267220 */ /* 0x040fe20000410000 */
[----:B------:R-:W-:Y:S03]  /*fe60*/  FMUL.FTZ R39, R55, R83 ;  /* 0x0000005337277220 */ /* 0x000fe60000410000 */
[----:B------:R-:W3:Y:S01]  /*fe70*/  MUFU.EX2 R85, R85 ;  /* 0x0000005500557308 */ /* 0x000ee20000000800 */
[----:B------:R-:W-:Y:S01]  /*fe80*/  LDSM.16.MT88.4 R80, [R119+0xe000] ;  /* 0x00e000007750783b */ /* 0x000fe20000004200 */
[-CC-:B------:R-:W-:Y:S01]  /*fe90*/  FFMA.FTZ R90, R247, R117.reuse, -R128.reuse ;  /* 0x00000075f75a7223 */ /* 0x180fe20000010880 */
[----:B------:R-:W-:Y:S01]  /*fea0*/  FFMA.FTZ R91, R245, R117, -R128 ;  /* 0x00000075f55b7223 */ /* 0x000fe20000010880 */
[C---:B------:R-:W-:Y:S06]  /*feb0*/  HMMA.16816.F32.BF16 R36, R60.reuse, R44, R36 ;  /* 0x0000002c3c24723c */ /* 0x040fec0000041824 */
        /* <DEDUP_REMOVED lines=9> */
[----:B------:R-:W5:Y:S03]  /*ff50*/  LDSM.16.MT88.4 R72, [R119+0x9400] ;  /* 0x009400007748783b */ /* 0x000f660000004200 */
[----:B------:R-:W-:Y:S03]  /*ff60*/  FADD.FTZ R121, R58, R121 ;  /* 0x000000793a797221 */ /* 0x000fe60000010000 */
[----:B------:R-:W-:Y:S01]  /*ff70*/  MUFU.EX2 R89, R89 ;  /* 0x0000005900597308 */ /* 0x000fe20000000800 */
[C---:B------:R-:W-:Y:S09]  /*ff80*/  HMMA.16816.F32.BF16 R44, R60.reuse, R64, R44 ;  /* 0x000000403c2c723c */ /* 0x040ff2000004182c */
[----:B------:R-:W5:Y:S01]  /*ff90*/  MUFU.EX2 R96, R96 ;  /* 0x0000006000607308 */ /* 0x000f620000000800 */
[----:B------:R-:W-:Y:S01]  /*ffa0*/  HMMA.16816.F32.BF16 R48, R60, R66, R48 ;  /* 0x000000423c30723c */ /* 0x000fe20000041830 */
[----:B------:R-:W5:Y:S02]  /*ffb0*/  LDSM.16.MT88.4 R64, [R119+0xb400] ;  /* 0x00b400007740783b */ /* 0x000f640000004200 */
[----:B--2---:R-:W-:Y:S02]  /*ffc0*/  F2FP.BF16.F32.PACK_AB R62, R88, R93 ;  /* 0x0000005d583e723e */ /* 0x004fe400000010ff */
[----:B------:R-:W-:Y:S02]  /*ffd0*/  F2FP.BF16.F32.PACK_AB R61, R87, R84 ;  /* 0x00000054573d723e */ /* 0x000fe400000010ff */
[----:B---3--:R-:W-:Y:S02]  /*ffe0*/  F2FP.BF16.F32.PACK_AB R63, R86, R85 ;  /* 0x00000055563f723e */ /* 0x008fe400000010ff */
[----:B------:R-:W-:Y:S01]  /*fff0*/  MUFU.EX2 R90, R90 ;  /* 0x0000005a005a7308 */ /* 0x000fe20000000800 */
[C---:B----4-:R-:W-:Y:S01]  /*10000*/  F2FP.BF16.F32.PACK_AB R60, R97.reuse, R104 ;  /* 0x00000068613c723e */ /* 0x050fe200000010ff */
[----:B------:R-:W-:Y:S04]  /*10010*/  FADD.FTZ R104, R104, R121 ;  /* 0x0000007968687221 */ /* 0x000fe80000010000 */
[----:B------:R-:W-:Y:S02]  /*10020*/  FADD.FTZ R104, R97, R104 ;  /* 0x0000006861687221 */ /* 0x000fe40000010000 */
[C---:B-1----:R-:W-:Y:S02]  /*10030*/  HMMA.16816.F32.BF16 R4, R60.reuse, R76, R4 ;  /* 0x0000004c3c04723c */ /* 0x042fe40000041804 */
[----:B------:R-:W1:Y:S01]  /*10040*/  MUFU.EX2 R91, R91 ;  /* 0x0000005b005b7308 */ /* 0x000e620000000800 */
[----:B------:R-:W-:Y:S02]  /*10050*/  FADD.FTZ R55, R93, R104 ;  /* 0x000000685d377221 */ /* 0x000fe40000010000 */
[----:B------:R-:W-:Y:S02]  /*10060*/  LDSM.16.MT88.4 R92, [R181+0xcc00] ;  /* 0x00cc0000b55c783b */ /* 0x000fe40000004200 */
[----:B------:R-:W-:Y:S01]  /*10070*/  FADD.FTZ R88, R88, R55 ;  /* 0x0000003758587221 */ /* 0x000fe20000010000 */
[C---:B------:R-:W-:Y:S04]  /*10080*/  HMMA.16816.F32.BF16 R8, R60.reuse, R78, R8 ;  /* 0x0000004e3c08723c */ /* 0x040fe80000041808 */
[----:B------:R-:W2:Y:S01]  /*10090*/  MUFU.EX2 R98, R98 ;  /* 0x0000006200627308 */ /* 0x000ea20000000800 */
[----:B------:R-:W3:Y:S03]  /*100a0*/  LDSM.16.MT88.4 R76, [R181+0xd400] ;  /* 0x00d40000b54c783b */ /* 0x000ee60000004200 */
[C---:B-----5:R-:W-:Y:S06]  /*100b0*/  HMMA.16816.F32.BF16 R12, R60.reuse, R72, R12 ;  /* 0x000000483c0c723c */ /* 0x060fec000004180c */
[----:B------:R-:W4:Y:S02]  /*100c0*/  MUFU.EX2 R163, R163 ;  /* 0x000000a300a37308 */ /* 0x000f240000000800 */
[C---:B------:R-:W-:Y:S01]  /*100d0*/  HMMA.16816.F32.BF16 R16, R60.reuse, R74, R16 ;  /* 0x0000004a3c10723c */ /* 0x040fe20000041810 */
[----:B------:R-:W5:Y:S07]  /*100e0*/  LDSM.16.MT88.4 R72, [R119+0xd400] ;  /* 0x00d400007748783b */ /* 0x000f6e0000004200 */
[----:B------:R-:W-:Y:S01]  /*100f0*/  MUFU.EX2 R118, R118 ;  /* 0x0000007600767308 */ /* 0x000fe20000000800 */
[C---:B------:R-:W-:Y:S09]  /*10100*/  HMMA.16816.F32.BF16 R20, R60.reuse, R68, R20 ;  /* 0x000000443c14723c */ /* 0x040ff20000041814 */
[----:B------:R-:W4:Y:S01]  /*10110*/  MUFU.EX2 R167, R167 ;  /* 0x000000a700a77308 */ /* 0x000f220000000800 */
        /* <DEDUP_REMOVED lines=13> */
[C---:B-----5:R-:W-:Y:S09]  /*101f0*/  HMMA.16816.F32.BF16 R44, R60.reuse, R72, R44 ;  /* 0x000000483c2c723c */ /* 0x060ff2000004182c */
[----:B------:R-:W-:Y:S01]  /*10200*/  MUFU.EX2 R136, R136 ;  /* 0x0000008800887308 */ /* 0x000fe20000000800 */
[----:B------:R-:W-:Y:S01]  /*10210*/  HMMA.16816.F32.BF16 R48, R60, R74, R48 ;  /* 0x0000004a3c30723c */ /* 0x000fe20000041830 */
[----:B------:R-:W5:Y:S08]  /*10220*/  LDSM.16.MT88.4 R72, [R119+0xb800] ;  /* 0x00b800007748783b */ /* 0x000f700000004200 */
[----:B------:R-:W5:Y:S01]  /*10230*/  MUFU.EX2 R221, R221 ;  /* 0x000000dd00dd7308 */ /* 0x000f620000000800 */
[----:B------:R-:W-:Y:S02]  /*10240*/  F2FP.BF16.F32.PACK_AB R60, R96, R89 ;  /* 0x00000059603c723e */ /* 0x000fe400000010ff */
[----:B-1----:R-:W-:Y:S02]  /*10250*/  F2FP.BF16.F32.PACK_AB R62, R91, R90 ;  /* 0x0000005a5b3e723e */ /* 0x002fe400000010ff */
[----:B--2---:R-:W-:Y:S02]  /*10260*/  F2FP.BF16.F32.PACK_AB R61, R105, R98 ;  /* 0x00000062693d723e */ /* 0x004fe400000010ff */
[----:B------:R-:W-:Y:S03]  /*10270*/  F2FP.BF16.F32.PACK_AB R63, R106, R99 ;  /* 0x000000636a3f723e */ /* 0x000fe600000010ff */
[----:B------:R-:W-:Y:S04]  /*10280*/  MUFU.EX2 R138, R138 ;  /* 0x0000008a008a7308 */ /* 0x000fe80000000800 */
[C---:B----4-:R-:W-:Y:S06]  /*10290*/  HMMA.16816.F32.BF16 R4, R60.reuse, R68, R4 ;  /* 0x000000443c04723c */ /* 0x050fec0000041804 */
[----:B------:R-:W1:Y:S02]  /*102a0*/  MUFU.EX2 R193, R193 ;  /* 0x000000c100c17308 */ /* 0x000e640000000800 */
[C---:B------:R-:W-:Y:S01]  /*102b0*/  HMMA.16816.F32.BF16 R8, R60.reuse, R70, R8 ;  /* 0x000000463c08723c */ /* 0x040fe20000041808 */
[----:B------:R-:W2:Y:S07]  /*102c0*/  LDSM.16.MT88.4 R68, [R181+0xd800] ;  /* 0x00d80000b544783b */ /* 0x000eae0000004200 */
[----:B------:R-:W-:Y:S01]  /*102d0*/  MUFU.EX2 R140, R140 ;  /* 0x0000008c008c7308 */ /* 0x000fe20000000800 */
[C---:B------:R-:W-:Y:S09]  /*102e0*/  HMMA.16816.F32.BF16 R12, R60.reuse, R64, R12 ;  /* 0x000000403c0c723c */ /* 0x040ff2000004180c */
[----:B------:R-:W4:Y:S01]  /*102f0*/  MUFU.EX2 R177, R177 ;  /* 0x000000b100b17308 */ /* 0x000f220000000800 */
[C---:B------:R-:W-:Y:S01]  /*10300*/  HMMA.16816.F32.BF16 R16, R60.reuse, R66, R16 ;  /* 0x000000423c10723c */ /* 0x040fe20000041810 */
[----:B------:R-:W1:Y:S08]  /*10310*/  LDSM.16.MT88.4 R64, [R119+0xd800] ;  /* 0x00d800007740783b */ /* 0x000e700000004200 */
[----:B------:R-:W-:Y:S01]  /*10320*/  MUFU.EX2 R142, R142 ;  /* 0x0000008e008e7308 */ /* 0x000fe20000000800 */
[C---:B---3--:R-:W-:Y:S09]  /*10330*/  HMMA.16816.F32.BF16 R20, R60.reuse, R76, R20 ;  /* 0x0000004c3c14723c */ /* 0x048ff20000041814 */
[----:B------:R-:W3:Y:S01]  /*10340*/  MUFU.EX2 R169, R169 ;  /* 0x000000a900a97308 */ /* 0x000ee20000000800 */
[C---:B------:R-:W-:Y:S01]  /*10350*/  HMMA.16816.F32.BF16 R24, R60.reuse, R78, R24 ;  /* 0x0000004e3c18723c */ /* 0x040fe20000041818 */
[----:B------:R-:W4:Y:S08]  /*10360*/  LDSM.16.MT88.4 R76, [R181+0x9c00] ;  /* 0x009c0000b54c783b */ /* 0x000f300000004200 */
[----:B------:R-:W-:Y:S01]  /*10370*/  MUFU.EX2 R144, R144 ;  /* 0x0000009000907308 */ /* 0x000fe20000000800 */
[C---:B-----5:R-:W-:Y:S09]  /*10380*/  HMMA.16816.F32.BF16 R28, R60.reuse, R72, R28 ;  /* 0x000000483c1c723c */ /* 0x060ff2000004181c */
[----:B------:R-:W5:Y:S01]  /*10390*/  MUFU.EX2 R161, R161 ;  /* 0x000000a100a17308 */ /* 0x000f620000000800 */
[C---:B------:R-:W-:Y:S01]  /*103a0*/  HMMA.16816.F32.BF16 R32, R60.reuse, R74, R32 ;  /* 0x0000004a3c20723c */ /* 0x040fe20000041820 */
[----:B------:R-:W3:Y:S08]  /*103b0*/  LDSM.16.MT88.4 R72, [R119+0x9c00] ;  /* 0x009c00007748783b */ /* 0x000ef00000004200 */
[----:B------:R-:W-:Y:S01]  /*103c0*/  MUFU.EX2 R146, R146 ;  /* 0x0000009200927308 */ /* 0x000fe20000000800 */
[C---:B--2---:R-:W-:Y:S09]  /*103d0*/  HMMA.16816.F32.BF16 R36, R60.reuse, R68, R36 ;  /* 0x000000443c24723c */ /* 0x044ff20000041824 */
[----:B------:R-:W2:Y:S01]  /*103e0*/  MUFU.EX2 R157, R157 ;  /* 0x0000009d009d7308 */ /* 0x000ea20000000800 */
[C---:B------:R-:W-:Y:S01]  /*103f0*/  HMMA.16816.F32.BF16 R40, R60.reuse, R70, R40 ;  /* 0x000000463c28723c */ /* 0x040fe20000041828 */
[----:B------:R-:W5:Y:S08]  /*10400*/  LDSM.16.MT88.4 R68, [R181+0xbc00] ;  /* 0x00bc0000b544783b */ /* 0x000f700000004200 */
[----:B------:R-:W-:Y:S01]  /*10410*/  MUFU.EX2 R148, R148 ;  /* 0x0000009400947308 */ /* 0x000fe20000000800 */
[C---:B-1----:R-:W-:Y:S09]  /*10420*/  HMMA.16816.F32.BF16 R44, R60.reuse, R64, R44 ;  /* 0x000000403c2c723c */ /* 0x042ff2000004182c */
[----:B------:R-:W1:Y:S01]  /*10430*/  MUFU.EX2 R153, R153 ;  /* 0x0000009900997308 */ /* 0x000e620000000800 */
[----:B------:R-:W-:Y:S01]  /*10440*/  HMMA.16816.F32.BF16 R48, R60, R66, R48 ;  /* 0x000000423c30723c */ /* 0x000fe20000041830 */
[----:B------:R-:W2:Y:S08]  /*10450*/  LDSM.16.MT88.4 R64, [R119+0xbc00] ;  /* 0x00bc00007740783b */ /* 0x000eb00000004200 */
[----:B------:R-:W-:Y:S01]  /*10460*/  MUFU.EX2 R150, R150 ;  /* 0x0000009600967308 */ /* 0x000fe20000000800 */
[----:B------:R-:W-:Y:S02]  /*10470*/  F2FP.BF16.F32.PACK_AB R60, R163, R116 ;  /* 0x00000074a33c723e */ /* 0x000fe400000010ff */
[----:B------:R-:W-:Y:S02]  /*10480*/  F2FP.BF16.F32.PACK_AB R62, R167, R118 ;  /* 0x00000076a73e723e */ /* 0x000fe400000010ff */
[----:B------:R-:W-:Y:S02]  /*10490*/  F2FP.BF16.F32.PACK_AB R61, R173, R130 ;  /* 0x00000082ad3d723e */ /* 0x000fe400000010ff */
[----:B------:R-:W-:Y:S03]  /*104a0*/  F2FP.BF16.F32.PACK_AB R63, R175, R132 ;  /* 0x00000084af3f723e */ /* 0x000fe600000010ff */
[----:B------:R-:W1:Y:S04]  /*104b0*/  MUFU.EX2 R149, R149 ;  /* 0x0000009500957308 */ /* 0x000e680000000800 */
[C---:B----4-:R-:W-:Y:S06]  /*104c0*/  HMMA.16816.F32.BF16 R4, R60.reuse, R76, R4 ;  /* 0x0000004c3c04723c */ /* 0x050fec0000041804 */
[----:B------:R-:W-:Y:S02]  /*104d0*/  MUFU.EX2 R147, R147 ;  /* 0x0000009300937308 */ /* 0x000fe40000000800 */
[C---:B------:R-:W-:Y:S01]  /*104e0*/  HMMA.16816.F32.BF16 R8, R60.reuse, R78, R8 ;  /* 0x0000004e3c08723c */ /* 0x040fe20000041808 */
[----:B------:R-:W-:Y:S07]  /*104f0*/  LDSM.16.MT88.4 R76, [R119+0xdc00] ;  /* 0x00dc0000774c783b */ /* 0x000fee0000004200 */
[----:B------:R-:W4:Y:S01]  /*10500*/  MUFU.EX2 R152, R152 ;  /* 0x0000009800987308 */ /* 0x000f220000000800 */
[C---:B---3--:R-:W-:Y:S09]  /*10510*/  HMMA.16816.F32.BF16 R12, R60.reuse, R72, R12 ;  /* 0x000000483c0c723c */ /* 0x048ff2000004180c */
[----:B------:R-:W-:Y:S01]  /*10520*/  MUFU.EX2 R143, R143 ;  /* 0x0000008f008f7308 */ /* 0x000fe20000000800 */
[C---:B------:R-:W-:Y:S01]  /*10530*/  HMMA.16816.F32.BF16 R16, R60.reuse, R74, R16 ;  /* 0x0000004a3c10723c */ /* 0x040fe20000041810 */
[----:B------:R-:W3:Y:S08]  /*10540*/  LDSM.16.MT88.4 R72, [R181+0xdc00] ;  /* 0x00dc0000b548783b */ /* 0x000ef00000004200 */
[----:B------:R-:W4:Y:S01]  /*10550*/  MUFU.EX2 R154, R154 ;  /* 0x0000009a009a7308 */ /* 0x000f220000000800 */
[C---:B-----5:R-:W-:Y:S09]  /*10560*/  HMMA.16816.F32.BF16 R20, R60.reuse, R68, R20 ;  /* 0x000000443c14723c */ /* 0x060ff20000041814 */
[----:B------:R-:W-:Y:S01]  /*10570*/  MUFU.EX2 R139, R139 ;  /* 0x0000008b008b7308 */ /* 0x000fe20000000800 */
[C---:B------:R-:W-:Y:S01]  /*10580*/  HMMA.16816.F32.BF16 R24, R60.reuse, R70, R24 ;  /* 0x000000463c18723c */ /* 0x040fe20000041818 */
[----:B------:R-:W5:Y:S08]  /*10590*/  LDSM.16.MT88.4 R68, [R181+0xa000] ;  /* 0x00a00000b544783b */ /* 0x000f700000004200 */
[----:B------:R-:W4:Y:S01]  /*105a0*/  MUFU.EX2 R156, R156 ;  /* 0x0000009c009c7308 */ /* 0x000f220000000800 */
[C---:B--2---:R-:W-:Y:S09]  /*105b0*/  HMMA.16816.F32.BF16 R28, R60.reuse, R64, R28 ;  /* 0x000000403c1c723c */ /* 0x044ff2000004181c */
[----:B------:R-:W-:Y:S01]  /*105c0*/  MUFU.EX2 R135, R135 ;  /* 0x0000008700877308 */ /* 0x000fe20000000800 */
[C---:B------:R-:W-:Y:S01]  /*105d0*/  HMMA.16816.F32.BF16 R32, R60.reuse, R66, R32 ;  /* 0x000000423c20723c */ /* 0x040fe20000041820 */
[----:B------:R-:W2:Y:S08]  /*105e0*/  LDSM.16.MT88.4 R64, [R119+0xa000] ;  /* 0x00a000007740783b */ /* 0x000eb00000004200 */
[----:B------:R-:W4:Y:S01]  /*105f0*/  MUFU.EX2 R158, R158 ;  /* 0x0000009e009e7308 */ /* 0x000f220000000800 */
[C---:B---3--:R-:W-:Y:S09]  /*10600*/  HMMA.16816.F32.BF16 R36, R60.reuse, R72, R36 ;  /* 0x000000483c24723c */ /* 0x048ff20000041824 */
[----:B------:R-:W-:Y:S01]  /*10610*/  MUFU.EX2 R53, R53 ;  /* 0x0000003500357308 */ /* 0x000fe20000000800 */
[C---:B------:R-:W-:Y:S01]  /*10620*/  HMMA.16816.F32.BF16 R40, R60.reuse, R74, R40 ;  /* 0x0000004a3c28723c */ /* 0x040fe20000041828 */
[----:B------:R-:W3:Y:S07]  /*10630*/  LDSM.16.MT88.4 R72, [R181+0xc000] ;  /* 0x00c00000b548783b */ /* 0x000eee0000004200 */
[C---:B------:R-:W-:Y:S08]  /*10640*/  HMMA.16816.F32.BF16 R44, R60.reuse, R76, R44 ;  /* 0x0000004c3c2c723c */ /* 0x040ff0000004182c */
[----:B------:R-:W-:Y:S01]  /*10650*/  HMMA.16816.F32.BF16 R48, R60, R78, R48 ;  /* 0x0000004e3c30723c */ /* 0x000fe20000041830 */
[----:B------:R-:W1:Y:S02]  /*10660*/  LDSM.16.MT88.4 R76, [R119+0xc000] ;  /* 0x00c00000774c783b */ /* 0x000e640000004200 */
[----:B------:R-:W-:Y:S02]  /*10670*/  F2FP.BF16.F32.PACK_AB R60, R225, R134 ;  /* 0x00000086e13c723e */ /* 0x000fe400000010ff */
[----:B------:R-:W-:Y:S02]  /*10680*/  F2FP.BF16.F32.PACK_AB R62, R221, R136 ;  /* 0x00000088dd3e723e */ /* 0x000fe400000010ff */
[----:B------:R-:W-:Y:S02]  /*10690*/  F2FP.BF16.F32.PACK_AB R61, R193, R138 ;  /* 0x0000008ac13d723e */ /* 0x000fe400000010ff */
[----:B------:R-:W-:Y:S07]  /*106a0*/  F2FP.BF16.F32.PACK_AB R63, R177, R140 ;  /* 0x0000008cb13f723e */ /* 0x000fee00000010ff */
[C---:B-----5:R-:W-:Y:S08]  /*106b0*/  HMMA.16816.F32.BF16 R4, R60.reuse, R68, R4 ;  /* 0x000000443c04723c */ /* 0x060ff00000041804 */
[C---:B------:R-:W-:Y:S01]  /*106c0*/  HMMA.16816.F32.BF16 R8, R60.reuse, R70, R8 ;  /* 0x000000463c08723c */ /* 0x040fe20000041808 */
[----:B------:R-:W5:Y:S07]  /*106d0*/  LDSM.16.MT88.4 R68, [R181+0xe000] ;  /* 0x00e00000b544783b */ /* 0x000f6e0000004200 */
[C---:B--2---:R-:W-:Y:S08]  /*106e0*/  HMMA.16816.F32.BF16 R12, R60.reuse, R64, R12 ;  /* 0x000000403c0c723c */ /* 0x044ff0000004180c */
[C---:B------:R-:W-:Y:S01]  /*106f0*/  HMMA.16816.F32.BF16 R16, R60.reuse, R66, R16 ;  /* 0x000000423c10723c */ /* 0x040fe20000041810 */
[----:B------:R-:W2:Y:S07]  /*10700*/  LDSM.16.MT88.4 R64, [R181+0xa400] ;  /* 0x00a40000b540783b */ /* 0x000eae0000004200 */
[C---:B---3--:R-:W-:Y:S08]  /*10710*/  HMMA.16816.F32.BF16 R20, R60.reuse, R72, R20 ;  /* 0x000000483c14723c */ /* 0x048ff00000041814 */
[C---:B------:R-:W-:Y:S01]  /*10720*/  HMMA.16816.F32.BF16 R24, R60.reuse, R74, R24 ;  /* 0x0000004a3c18723c */ /* 0x040fe20000041818 */
[----:B------:R-:W3:Y:S07]  /*10730*/  LDSM.16.MT88.4 R72, [R119+0xa400] ;  /* 0x00a400007748783b */ /* 0x000eee0000004200 */
[C---:B-1----:R-:W-:Y:S08]  /*10740*/  HMMA.16816.F32.BF16 R28, R60.reuse, R76, R28 ;  /* 0x0000004c3c1c723c */ /* 0x042ff0000004181c */
[C---:B------:R-:W-:Y:S01]  /*10750*/  HMMA.16816.F32.BF16 R32, R60.reuse, R78, R32 ;  /* 0x0000004e3c20723c */ /* 0x040fe20000041820 */
[----:B------:R-:W-:Y:S07]  /*10760*/  LDSM.16.MT88.4 R76, [R119+0xe400] ;  /* 0x00e40000774c783b */ /* 0x000fee0000004200 */
[C---:B-----5:R-:W-:Y:S08]  /*10770*/  HMMA.16816.F32.BF16 R36, R60.reuse, R68, R36 ;  /* 0x000000443c24723c */ /* 0x060ff00000041824 */
        /* <DEDUP_REMOVED lines=24> */
[C---:B------:R-:W-:Y:S08]  /*10900*/  HMMA.16816.F32.BF16 R44, R60.reuse, R76, R44 ;  /* 0x0000004c3c2c723c */ /* 0x040ff0000004182c */
[----:B------:R-:W-:Y:S01]  /*10910*/  HMMA.16816.F32.BF16 R48, R60, R78, R48 ;  /* 0x0000004e3c30723c */ /* 0x000fe20000041830 */
[----:B------:R-:W-:Y:S02]  /*10920*/  LDSM.16.MT88.4 R76, [R119+0xe800] ;  /* 0x00e80000774c783b */ /* 0x000fe40000004200 */
[----:B------:R-:W-:Y:S02]  /*10930*/  F2FP.BF16.F32.PACK_AB R60, R149, R150 ;  /* 0x00000096953c723e */ /* 0x000fe400000010ff */
[----:B----4-:R-:W-:Y:S02]  /*10940*/  F2FP.BF16.F32.PACK_AB R62, R152, R147 ;  /* 0x00000093983e723e */ /* 0x010fe400000010ff */
[----:B------:R-:W-:Y:S02]  /*10950*/  F2FP.BF16.F32.PACK_AB R61, R154, R143 ;  /* 0x0000008f9a3d723e */ /* 0x000fe400000010ff */
[----:B------:R-:W-:Y:S07]  /*10960*/  F2FP.BF16.F32.PACK_AB R63, R156, R139 ;  /* 0x0000008b9c3f723e */ /* 0x000fee00000010ff */
[C---:B-1----:R-:W-:Y:S08]  /*10970*/  HMMA.16816.F32.BF16 R4, R60.reuse, R68, R4 ;  /* 0x000000443c04723c */ /* 0x042ff00000041804 */
[C---:B------:R-:W-:Y:S01]  /*10980*/  HMMA.16816.F32.BF16 R8, R60.reuse, R70, R8 ;  /* 0x000000463c08723c */ /* 0x040fe20000041808 */
[----:B------:R-:W1:Y:S07]  /*10990*/  LDSM.16.MT88.4 R68, [R181+0xe800] ;  /* 0x00e80000b544783b */ /* 0x000e6e0000004200 */
[C---:B------:R-:W-:Y:S08]  /*109a0*/  HMMA.16816.F32.BF16 R12, R60.reuse, R80, R12 ;  /* 0x000000503c0c723c */ /* 0x040ff0000004180c */
[C---:B------:R-:W-:Y:S08]  /*109b0*/  HMMA.16816.F32.BF16 R16, R60.reuse, R82, R16 ;  /* 0x000000523c10723c */ /* 0x040ff00000041810 */
[C---:B--2---:R-:W-:Y:S03]  /*109c0*/  HMMA.16816.F32.BF16 R20, R60.reuse, R64, R20 ;  /* 0x000000403c14723c */ /* 0x044fe60000041814 */
[-CC-:B------:R-:W-:Y:S01]  /*109d0*/  FFMA.FTZ R64, R131, R117.reuse, -R128.reuse ;  /* 0x0000007583407223 */ /* 0x180fe20000010880 */
[-C--:B------:R-:W-:Y:S04]  /*109e0*/  FFMA.FTZ R128, R126, R117.reuse, -R128 ;  /* 0x000000757e807223 */ /* 0x080fe80000010880 */
[C---:B------:R-:W-:Y:S01]  /*109f0*/  HMMA.16816.F32.BF16 R24, R60.reuse, R66, R24 ;  /* 0x000000423c18723c */ /* 0x040fe20000041818 */
[----:B------:R-:W-:Y:S02]  /*10a00*/  MUFU.EX2 R64, R64 ;  /* 0x0000004000407308 */ /* 0x000fe40000000800 */
[-CC-:B------:R-:W-:Y:S01]  /*10a10*/  FFMA.FTZ R66, R129, R117.reuse, -R122.reuse ;  /* 0x0000007581427223 */ /* 0x180fe2000001087a */
[-CC-:B------:R-:W-:Y:S01]  /*10a20*/  FFMA.FTZ R67, R127, R117.reuse, -R122.reuse ;  /* 0x000000757f437223 */ /* 0x180fe2000001087a */
[----:B------:R-:W-:Y:S01]  /*10a30*/  FFMA.FTZ R122, R54, R117, -R122 ;  /* 0x00000075367a7223 */ /* 0x000fe2000001087a */
[----:B------:R-:W-:Y:S02]  /*10a40*/  FADD.FTZ R54, R84, R57 ;  /* 0x0000003954367221 */ /* 0x000fe40000010000 */
[C---:B---3--:R-:W-:Y:S03]  /*10a50*/  HMMA.16816.F32.BF16 R28, R60.reuse, R72, R28 ;  /* 0x000000483c1c723c */ /* 0x048fe6000004181c */
[----:B------:R-:W2:Y:S01]  /*10a60*/  MUFU.EX2 R65, R128 ;  /* 0x0000008000417308 */ /* 0x000ea20000000800 */
[----:B------:R-:W-:Y:S04]  /*10a70*/  FADD.FTZ R54, R87, R54 ;  /* 0x0000003657367221 */ /* 0x000fe80000010000 */
[----:B------:R-:W-:Y:S01]  /*10a80*/  FADD.FTZ R85, R85, R54 ;  /* 0x0000003655557221 */ /* 0x000fe20000010000 */
[C---:B------:R-:W-:Y:S04]  /*10a90*/  HMMA.16816.F32.BF16 R32, R60.reuse, R74, R32 ;  /* 0x0000004a3c20723c */ /* 0x040fe80000041820 */
[----:B------:R-:W-:Y:S01]  /*10aa0*/  MUFU.EX2 R66, R66 ;  /* 0x0000004200427308 */ /* 0x000fe20000000800 */
[----:B------:R-:W-:Y:S02]  /*10ab0*/  FADD.FTZ R55, R86, R85 ;  /* 0x0000005556377221 */ /* 0x000fe40000010000 */
[----:B------:R-:W3:Y:S01]  /*10ac0*/  LDSM.16.MT88.4 R84, [R119+0xcc00] ;  /* 0x00cc00007754783b */ /* 0x000ee20000004200 */
[C---:B-1----:R-:W-:Y:S06]  /*10ad0*/  HMMA.16816.F32.BF16 R36, R60.reuse, R68, R36 ;  /* 0x000000443c24723c */ /* 0x042fec0000041824 */
[----:B------:R-:W1:Y:S01]  /*10ae0*/  MUFU.EX2 R67, R67 ;  /* 0x0000004300437308 */ /* 0x000e620000000800 */
[----:B------:R-:W-:Y:S01]  /*10af0*/  F2FP.BF16.F32.PACK_AB R68, R158, R135 ;  /* 0x000000879e44723e */ /* 0x000fe200000010ff */
[C---:B------:R-:W-:Y:S08]  /*10b00*/  HMMA.16816.F32.BF16 R40, R60.reuse, R70, R40 ;  /* 0x000000463c28723c */ /* 0x040ff00000041828 */
[----:B------:R-:W4:Y:S01]  /*10b10*/  MUFU.EX2 R122, R122 ;  /* 0x0000007a007a7308 */ /* 0x000f220000000800 */
[----:B--2---:R-:W-:Y:S01]  /*10b20*/  F2FP.BF16.F32.PACK_AB R70, R65, R64 ;  /* 0x000000404146723e */ /* 0x004fe200000010ff */
[C---:B------:R-:W-:Y:S03]  /*10b30*/  HMMA.16816.F32.BF16 R44, R60.reuse, R76, R44 ;  /* 0x0000004c3c2c723c */ /* 0x040fe6000004182c */
[----:B-1----:R-:W-:Y:S05]  /*10b40*/  F2FP.BF16.F32.PACK_AB R69, R67, R66 ;  /* 0x000000424345723e */ /* 0x002fea00000010ff */
[----:B------:R-:W-:Y:S01]  /*10b50*/  HMMA.16816.F32.BF16 R48, R60, R78, R48 ;  /* 0x0000004e3c30723c */ /* 0x000fe20000041830 */
[----:B------:R-:W1:Y:S02]  /*10b60*/  LDSM.16.MT88.4 R76, [R181+0xec00] ;  /* 0x00ec0000b54c783b */ /* 0x000e640000004200 */
[----:B----4-:R-:W-:Y:S07]  /*10b70*/  F2FP.BF16.F32.PACK_AB R71, R122, R53 ;  /* 0x000000357a47723e */ /* 0x010fee00000010ff */
[C---:B------:R-:W-:Y:S05]  /*10b80*/  HMMA.16816.F32.BF16 R112, R68.reuse, R108, R4 ;  /* 0x0000006c4470723c */ /* 0x040fea0000041804 */
[----:B------:R-:W-:Y:S01]  /*10b90*/  FADD.FTZ R5, R89, R88 ;  /* 0x0000005859057221 */ /* 0x000fe20000010000 */
[----:B------:R-:W-:Y:S02]  /*10ba0*/  FADD.FTZ R4, R98, R55 ;  /* 0x0000003762047221 */ /* 0x000fe40000010000 */
[C---:B------:R-:W-:Y:S03]  /*10bb0*/  HMMA.16816.F32.BF16 R108, R68.reuse, R110, R8 ;  /* 0x0000006e446c723c */ /* 0x040fe60000041808 */
[----:B------:R-:W-:Y:S01]  /*10bc0*/  FADD.FTZ R5, R96, R5 ;  /* 0x0000000560057221 */ /* 0x000fe20000010000 */
[----:B------:R-:W-:Y:S03]  /*10bd0*/  FADD.FTZ R4, R105, R4 ;  /* 0x0000000469047221 */ /* 0x000fe60000010000 */
[----:B------:R-:W-:Y:S01]  /*10be0*/  FADD.FTZ R90, R90, R5 ;  /* 0x000000055a5a7221 */ /* 0x000fe20000010000 */
[----:B------:R-:W-:Y:S03]  /*10bf0*/  FADD.FTZ R5, R99, R4 ;  /* 0x0000000463057221 */ /* 0x000fe60000010000 */
[----:B------:R-:W-:Y:S01]  /*10c00*/  FADD.FTZ R91, R91, R90 ;  /* 0x0000005a5b5b7221 */ /* 0x000fe20000010000 */
[----:B------:R-:W-:Y:S02]  /*10c10*/  FADD.FTZ R5, R106, R5 ;  /* 0x000000056a057221 */ /* 0x000fe40000010000 */
[C---:B------:R-:W-:Y:S03]  /*10c20*/  HMMA.16816.F32.BF16 R104, R68.reuse, R100, R12 ;  /* 0x000000644468723c */ /* 0x040fe6000004180c */
[----:B------:R-:W-:Y:S01]  /*10c30*/  FADD.FTZ R130, R130, R5 ;  /* 0x0000000582827221 */ /* 0x000fe20000010000 */
[----:B------:R-:W-:Y:S01]  /*10c40*/  FADD.FTZ R116, R116, R91 ;  /* 0x0000005b74747221 */ /* 0x000fe20000010000 */
[----:B------:R-:W2:Y:S02]  /*10c50*/  LDSM.16.MT88.4 R4, [R119+0xec00] ;  /* 0x00ec00007704783b */ /* 0x000ea40000004200 */
        /* <DEDUP_REMOVED lines=31> */
[----:B------:R-:W-:Y:S01]  /*10e50*/  FADD.FTZ R150, R150, R161 ;  /* 0x000000a196967221 */ /* 0x000fe20000010000 */
[C---:B--2---:R-:W-:Y:S03]  /*10e60*/  HMMA.16816.F32.BF16 R72, R68.reuse, R4, R44 ;  /* 0x000000044448723c */ /* 0x044fe6000004182c */
        /* <DEDUP_REMOVED lines=17> */
.L_x_2344:
[----:B------:R1:W5:Y:S01]  /*10f80*/  LD.E R5, desc[UR4][R2.64+0xd8] ;  /* 0x0000d80402057980 */ /* 0x000362000c101900 */
[----:B------:R-:W-:Y:S01]  /*10f90*/  UMOV UR6, 0xffffffff ;  /* 0xffffffff00067882 */ /* 0x000fe20000000000 */
        /* <DEDUP_REMOVED lines=10> */
.L_x_2365:
[----:B------:R-:W-:Y:S05]  /*11040*/  WARPSYNC.ALL ;  /* 0x0000000000007948 */ /* 0x000fea0003800000 */
[----:B------:R-:W1:Y:S01]  /*11050*/  S2UR UR6, SR_CgaCtaId ;  /* 0x00000000000679c3 */ /* 0x000e620000008800 */
[----:B---3--:R-:W-:Y:S01]  /*11060*/  FADD.FTZ R4, R10, R11 ;  /* 0x0000000b0a047221 */ /* 0x008fe20000010000 */
[C---:B--2---:R-:W-:Y:S01]  /*11070*/  SHF.L.U32 R10, R197.reuse, 0x1, RZ ;  /* 0x00000001c50a7819 */ /* 0x044fe200000006ff */
[----:B------:R-:W2:Y:S01]  /*11080*/  MUFU.RCP R8, R6 ;  /* 0x0000000600087308 */ /* 0x000ea20000001000 */
[----:B------:R-:W-:-:S04]  /*11090*/  SHF.L.U32 R9, R197, 0x4, RZ ;  /* 0x00000004c5097819 */ /* 0x000fc800000006ff */
[----:B------:R-:W-:Y:S01]  /*110a0*/  BAR.SYNC.DEFER_BLOCKING 0x0 ;  /* 0x0000000000007b1d */ /* 0x000fe20000010000 */
[----:B------:R-:W-:Y:S02]  /*110b0*/  LOP3.LUT R10, R10, 0x6, RZ, 0xc0, !PT ;  /* 0x000000060a0a7812 */ /* 0x000fe400078ec0ff */
[----:B------:R-:W-:Y:S02]  /*110c0*/  FSETP.NE.FTZ.AND P1, PT, R6, RZ, PT ;  /* 0x000000ff0600720b */ /* 0x000fe40003f35000 */
[----:B------:R-:W-:Y:S01]  /*110d0*/  LOP3.LUT R9, R10, 0x3e00, R9, 0xf8, !PT ;  /* 0x00003e000a097812 */ /* 0x000fe200078ef809 */
[----:B------:R-:W3:Y:S01]  /*110e0*/  MUFU.RCP R7, R4 ;  /* 0x0000000400077308 */ /* 0x000ee20000001000 */
[----:B------:R-:W-:Y:S01]  /*110f0*/  SHF.L.U32 R10, R197, 0x3, RZ ;  /* 0x00000003c50a7819 */ /* 0x000fe200000006ff */
[----:B------:R-:W-:Y:S01]  /*11100*/  UMOV UR7, 0x400 ;  /* 0x0000040000077882 */ /* 0x000fe20000000000 */
[----:B------:R-:W-:Y:S02]  /*11110*/  FSETP.NE.FTZ.AND P0, PT, R4, RZ, PT ;  /* 0x000000ff0400720b */ /* 0x000fe40003f15000 */
[----:B------:R-:W-:-:S04]  /*11120*/  LOP3.LUT R12, R10, 0xc0, RZ, 0xc0, !PT ;  /* 0x000000c00a0c7812 */ /* 0x000fc800078ec0ff */
[----:B------:R-:W-:Y:S02]  /*11130*/  LOP3.LUT R11, R12, 0x18, R197, 0xf8, !PT ;  /* 0x000000180c0b7812 */ /* 0x000fe400078ef8c5 */
[----:B------:R-:W-:Y:S02]  /*11140*/  LOP3.LUT R12, R9, 0x20, R10, 0xf8, !PT ;  /* 0x00000020090c7812 */ /* 0x000fe400078ef80a */
[----:B--2---:R-:W-:Y:S01]  /*11150*/  FSEL R8, R8, 1, P1 ;  /* 0x3f80000008087808 */ /* 0x004fe20000800000 */
[----:B-1----:R-:W-:Y:S01]  /*11160*/  ULEA UR6, UR6, UR7, 0x18 ;  /* 0x0000000706067291 */ /* 0x002fe2000f8ec0ff */
[----:B------:R-:W-:Y:S02]  /*11170*/  LOP3.LUT R9, R12, R11, RZ, 0xfc, !PT ;  /* 0x0000000b0c097212 */ /* 0x000fe400078efcff */
        /* <DEDUP_REMOVED lines=91> */
[----:B------:R-:W-:-:S02]  /*11730*/  LOP3.LUT R15, R7, 0x30, RZ, 0xc0, !PT ;  /* 0x00000030070f7812 */ /* 0x000fc400078ec0ff */
[----:B------:R-:W-:Y:S02]  /*11740*/  LOP3.LUT R7, R14, 0x18, R7, 0x78, !PT ;  /* 0x000000180e077812 */ /* 0x000fe400078e7807 */
[----:B------:R-:W-:Y:S01]  /*11750*/  LOP3.LUT R8, R8, 0x20, R9, 0xf8, !PT ;  /* 0x0000002008087812 */ /* 0x000fe200078ef809 */
[----:B------:R-:W-:Y:S01]  /*11760*/  @P0 FMUL.FTZ R9, R4, 0.69314718246459960938 ;  /* 0x3f31721804090820 */ /* 0x000fe20000410000 */
[----:B------:R-:W-:Y:S02]  /*11770*/  MOV R57, 0xff800000 ;  /* 0xff80000000397802 */ /* 0x000fe40000000f00 */
[----:B------:R-:W-:Y:S01]  /*11780*/  LOP3.LUT R7, R8, R7, RZ, 0xfc, !PT ;  /* 0x0000000708077212 */ /* 0x000fe200078efcff */
[----:B-----5:R-:W-:Y:S01]  /*11790*/  @P0 FFMA.FTZ R57, R5, R0, R9 ;  /* 0x0000000005390223 */ /* 0x020fe20000010009 */
[----:B------:R-:W-:Y:S01]  /*117a0*/  SHF.R.U32.HI R56, RZ, 0x2, R197 ;  /* 0x00000002ff387819 */ /* 0x000fe200000116c5 */
        /* <DEDUP_REMOVED lines=16> */
[----:B------:R-:W-:Y:S01]  /*118b0*/  LOP3.LUT P2, RZ, R197, 0x3, RZ, 0xc0, !PT ;  /* 0x00000003c5ff7812 */ /* 0x000fe2000784c0ff */
[----:B------:R-:W-:Y:S01]  /*118c0*/  BSSY.RECONVERGENT B0, `(.L_x_2353) ;  /* 0x0000010000007945 */ /* 0x000fe20003800200 */
[----:B----4-:R-:W-:-:S04]  /*118d0*/  IMAD R12, R12, UR8, R205 ;  /* 0x000000080c0c7c24 */ /* 0x010fc8000f8e02cd */
[----:B---3--:R-:W-:-:S04]  /*118e0*/  IMAD R11, R12, R11, R204 ;  /* 0x0000000b0c0b7224 */ /* 0x008fc800078e02cc */
[----:B------:R-:W-:Y:S02]  /*118f0*/  IMAD R202, R13, R11, R202 ;  /* 0x0000000b0dca7224 */ /* 0x000fe400078e02ca */
[----:B------:R3:W4:Y:S04]  /*11900*/  LDS.128 R12, [R0+0x4800] ;  /* 0x00480000000c7984 */ /* 0x0007280000000c00 */
[----:B------:R3:W1:Y:S01]  /*11910*/  LDS.128 R8, [R0+0x5000] ;  /* 0x0050000000087984 */ /* 0x0006620000000c00 */
[----:B--2---:R-:W-:Y:S05]  /*11920*/  @P2 BRA `(.L_x_2354) ;  /* 0x0000000000242947 */ /* 0x004fea0003800000 */
[----:B------:R-:W-:Y:S01]  /*11930*/  VIADD R52, R56, 0x8 ;  /* 0x0000000838347836 */ /* 0x000fe20000000000 */
[----:B-1-3--:R-:W-:Y:S02]  /*11940*/  IADD3 R0, P0, PT, R202, R56, RZ ;  /* 0x00000038ca007210 */ /* 0x00afe40007f1e0ff */
[-C--:B------:R-:W-:Y:S02]  /*11950*/  ISETP.GE.AND P2, PT, R56, R185.reuse, PT ;  /* 0x000000b93800720c */ /* 0x080fe40003f46270 */
[----:B------:R-:W-:Y:S02]  /*11960*/  ISETP.GE.AND P1, PT, R52, R185, PT ;  /* 0x000000b93400720c */ /* 0x000fe40003f26270 */
[----:B------:R-:W-:Y:S02]  /*11970*/  LEA.HI.X.SX32 R59, R202, RZ, 0x1, P0 ;  /* 0x000000ffca3b7211 */ /* 0x000fe400000f0eff */
[----:B------:R-:W-:-:S04]  /*11980*/  LEA R60, P0, R0, R60, 0x2 ;  /* 0x0000003c003c7211 */ /* 0x000fc800078010ff */
[----:B------:R-:W-:-:S05]  /*11990*/  LEA.HI.X R61, R0, R61, R59, 0x2, P0 ;  /* 0x0000003d003d7211 */ /* 0x000fca00000f143b */
[----:B------:R2:W-:Y:S04]  /*119a0*/  @!P2 ST.E desc[UR4][R60.64], R58 ;  /* 0x0000003a3c00a985 */ /* 0x0005e8000c101904 */
[----:B------:R2:W-:Y:S02]  /*119b0*/  @!P1 ST.E desc[UR4][R60.64+0x20], R57 ;  /* 0x000020393c009985 */ /* 0x0005e4000c101904 */
.L_x_2354:
[----:B------:R-:W-:Y:S05]  /*119c0*/  BSYNC.RECONVERGENT B0 ;  /* 0x0000000000007941 */ /* 0x000fea0003800200 */
.L_x_2353:
[C---:B-1-3--:R-:W-:Y:S01]  /*119d0*/  VIADD R0, R54.reuse, 0x10 ;  /* 0x0000001036007836 */ /* 0x04afe20000000000 */
[CC--:B------:R-:W-:Y:S01]  /*119e0*/  ISETP.GE.AND P2, PT, R54.reuse, R185.reuse, PT ;  /* 0x000000b93600720c */ /* 0x0c0fe20003f46270 */
[----:B------:R1:W5:Y:S01]  /*119f0*/  LD.E R2, desc[UR4][R2.64+0xc0] ;  /* 0x0000c00402027980 */ /* 0x000362000c101900 */
[----:B------:R-:W-:Y:S01]  /*11a00*/  LOP3.LUT R53, R53, 0x1c, RZ, 0xc0, !PT ;  /* 0x0000001c35357812 */ /* 0x000fe200078ec0ff */
[----:B------:R-:W-:Y:S01]  /*11a10*/  VIADD R52, R54, 0x20 ;  /* 0x0000002036347836 */ /* 0x000fe20000000000 */
[----:B------:R-:W-:Y:S01]  /*11a20*/  ISETP.GE.AND P1, PT, R0, R185, PT ;  /* 0x000000b90000720c */ /* 0x000fe20003f26270 */
[----:B------:R-:W-:Y:S01]  /*11a30*/  VIADD R0, R54, 0x30 ;  /* 0x0000003036007836 */ /* 0x000fe20000000000 */
[----:B------:R-:W-:Y:S01]  /*11a40*/  BSSY.RECONVERGENT B0, `(.L_x_2355) ;  /* 0x0000012000007945 */ /* 0x000fe20003800200 */
[----:B------:R-:W-:Y:S01]  /*11a50*/  IMAD R55, R202, R55, RZ ;  /* 0x00000037ca377224 */ /* 0x000fe200078e02ff */
[-C--:B------:R-:W-:Y:S01]  /*11a60*/  ISETP.GE.AND P5, PT, R52, R185.reuse, PT ;  /* 0x000000b93400720c */ /* 0x080fe20003fa6270 */
[----:B------:R-:W-:Y:S01]  /*11a70*/  IMAD R54, R54, 0x60, R53 ;  /* 0x0000006036367824 */ /* 0x000fe200078e0235 */
[----:B------:R-:W-:-:S02]  /*11a80*/  ISETP.GE.AND P6, PT, R0, R185, PT ;  /* 0x000000b90000720c */ /* 0x000fc40003fc6270 */
[----:B--2---:R-:W-:Y:S02]  /*11a90*/  LOP3.LUT R57, R53, 0x20, RZ, 0xfc, !PT ;  /* 0x0000002035397812 */ /* 0x004fe400078efcff */
[----:B------:R-:W-:-:S04]  /*11aa0*/  IADD3 R59, P0, PT, R54, R55, RZ ;  /* 0x00000037363b7210 */ /* 0x000fc80007f1e0ff */
[----:B------:R-:W-:Y:S02]  /*11ab0*/  LEA.HI.X.SX32 R55, R55, RZ, 0x1, P0 ;  /* 0x000000ff37377211 */ /* 0x000fe400000f0eff */
[----:B-1----:R-:W-:Y:S01]  /*11ac0*/  LOP3.LUT R3, R53, 0x40, RZ, 0xfc, !PT ;  /* 0x0000004035037812 */ /* 0x002fe200078efcff */
        /* <DEDUP_REMOVED lines=9> */
.L_x_2356:
[----:B------:R-:W-:Y:S05]  /*11b60*/  BSYNC.RECONVERGENT B0 ;  /* 0x0000000000007941 */ /* 0x000fea0003800200 */
.L_x_2355:
        /* <DEDUP_REMOVED lines=14> */
.L_x_2358:
[----:B------:R-:W-:Y:S05]  /*11c50*/  BSYNC.RECONVERGENT B0 ;  /* 0x0000000000007941 */ /* 0x000fea0003800200 */
.L_x_2357:
[----:B------:R-:W-:Y:S04]  /*11c60*/  BSSY.RECONVERGENT B0, `(.L_x_2359) ;  /* 0x000000e000007945 */ /* 0x000fe80003800200 */
[----:B------:R-:W-:Y:S05]  /*11c70*/  @P5 BRA `(.L_x_2360) ;  /* 0x0000000000305947 */ /* 0x000fea0003800000 */
[-C--:B-----5:R-:W-:Y:S02]  /*11c80*/  ISETP.GE.AND P5, PT, R53, R2.reuse, PT ;  /* 0x000000023500720c */ /* 0x0a0fe40003fa6270 */
[-C--:B------:R-:W-:Y:S02]  /*11c90*/  ISETP.GE.AND P3, PT, R57, R2.reuse, PT ;  /* 0x000000023900720c */ /* 0x080fe40003f66270 */
[----:B------:R-:W-:-:S09]  /*11ca0*/  ISETP.GE.AND P1, PT, R3, R2, PT ;  /* 0x000000020300720c */ /* 0x000fd20003f26270 */
[CC--:B-12---:R-:W-:Y:S02]  /*11cb0*/  @!P5 LEA R16, P4, R59.reuse, R62.reuse, 0x2 ;  /* 0x0000003e3b10d211 */ /* 0x0c6fe400078810ff */
        /* <DEDUP_REMOVED lines=8> */
.L_x_2360:
[----:B------:R-:W-:Y:S05]  /*11d40*/  BSYNC.RECONVERGENT B0 ;  /* 0x0000000000007941 */ /* 0x000fea0003800200 */
.L_x_2359:
[----:B------:R-:W-:-:S04]  /*11d50*/  MOV R197, 0x0 ;  /* 0x0000000000c57802 */ /* 0x000fc80000000f00 */
[----:B-12345:R-:W-:Y:S05]  /*11d60*/  @P6 RET.REL.NODEC R196 `(_ZN5flash24flash_fwd_splitkv_kernelI23Flash_fwd_kernel_traitsILi96ELi64ELi128ELi4ELb0ELb0EN7cutlass10bfloat16_tE19Flash_kernel_traitsILi96ELi64ELi128ELi4ES3_EELb0ELb1ELb0ELb0ELb0ELb0ELb1ELb0EEEvNS_16Flash_fwd_paramsE) ;  /* 0xfffffee0c4a46950 */ /* 0x03efea0003c3ffff */
        /* <DEDUP_REMOVED lines=10> */
[----:B-1----:R-:W-:Y:S05]  /*11e10*/  @P0 RET.REL.NODEC R196 `(_ZN5flash24flash_fwd_splitkv_kernelI23Flash_fwd_kernel_traitsILi96ELi64ELi128ELi4ELb0ELb0EN7cutlass10bfloat16_tE19Flash_kernel_traitsILi96ELi64ELi128ELi4ES3_EELb0ELb1ELb0ELb0ELb0ELb0ELb1ELb0EEEvNS_16Flash_fwd_paramsE) ;  /* 0xfffffee0c4780950 */ /* 0x002fea0003c3ffff */
[----:B------:R-:W-:Y:S01]  /*11e20*/  LEA R2, P0, R59, R62, 0x2 ;  /* 0x0000003e3b027211 */ /* 0x000fe200078010ff */
[----:B------:R-:W-:-:S03]  /*11e30*/  IMAD.MOV.U32 R197, RZ, RZ, 0x0 ;  /* 0x00000000ffc57424 */ /* 0x000fc600078e00ff */
[----:B------:R-:W-:-:S05]  /*11e40*/  LEA.HI.X R3, R59, R63, R55, 0x2, P0 ;  /* 0x0000003f3b037211 */ /* 0x000fca00000f1437 */
[----:B------:R1:W-:Y:S02]  /*11e50*/  ST.E.128 desc[UR4][R2.64+0x4900], R4 ;  /* 0x0049000402007985 */ /* 0x0003e4000c101d04 */
[----:B-1----:R-:W-:Y:S05]  /*11e60*/  RET.REL.NODEC R196 `(_ZN5flash24flash_fwd_splitkv_kernelI23Flash_fwd_kernel_traitsILi96ELi64ELi128ELi4ELb0ELb0EN7cutlass10bfloat16_tE19Flash_kernel_traitsILi96ELi64ELi128ELi4ES3_EELb0ELb1ELb0ELb0ELb0ELb0ELb1ELb0EEEvNS_16Flash_fwd_paramsE) ;  /* 0xfffffee0c4647950 */ /* 0x002fea0003c3ffff */
.L_x_2352:
[----:B------:R-:W-:Y:S01]  /*11e70*/  MOV R7, 0x2 ;  /* 0x0000000200077802 */ /* 0x000fe20000000f00 */
[----:B------:R-:W-:Y:S01]  /*11e80*/  IMAD.MOV.U32 R4, RZ, RZ, 0x1f ;  /* 0x0000001fff047424 */ /* 0x000fe200078e00ff */
[----:B------:R-:W-:-:S07]  /*11e90*/  MOV R8, 0xffffffff ;  /* 0xffffffff00087802 */ /* 0x000fce0000000f00 */
[----:B-----5:R-:W-:Y:S05]  /*11ea0*/  WARPSYNC.COLLECTIVE R8, `(.L_x_2361) ;  /* 0x0000000008087348 */ /* 0x020fea0003c00000 */
[----:B------:R1:W2:Y:S02]  /*11eb0*/  SHFL.BFLY P0, R11, R217, R7, R4 ;  /* 0x0c000007d90b7389 */ /* 0x0002a40000000004 */
[----:B-12--5:R-:W-:Y:S05]  /*11ec0*/  ENDCOLLECTIVE ;  /* 0x000000000000791b */ /* 0x026fea0003800000 */
.L_x_2361:
[----:B------:R-:W-:Y:S02]  /*11ed0*/  IMAD.MOV.U32 R6, RZ, RZ, R11 ;  /* 0x000000ffff067224 */ /* 0x000fe400078e000b */
[----:B------:R-:W-:Y:S02]  /*11ee0*/  IMAD.MOV.U32 R7, RZ, RZ, 0x1 ;  /* 0x00000001ff077424 */ /* 0x000fe400078e00ff */
[----:B------:R-:W-:-:S05]  /*11ef0*/  FADD.FTZ R9, R6, R217 ;  /* 0x000000d906097221 */ /* 0x000fca0000010000 */
[----:B------:R-:W-:-:S07]  /*11f00*/  MOV R217, R9 ;  /* 0x0000000900d97202 */ /* 0x000fce0000000f00 */
[----:B------:R-:W-:Y:S05]  /*11f10*/  WARPSYNC.COLLECTIVE R8, `(.L_x_2362) ;  /* 0x0000000008087348 */ /* 0x000fea0003c00000 */
[----:B------:R1:W2:Y:S02]  /*11f20*/  SHFL.BFLY P0, R11, R217, R7, R4 ;  /* 0x0c000007d90b7389 */ /* 0x0002a40000000004 */
[----:B-12---:R-:W-:Y:S05]  /*11f30*/  ENDCOLLECTIVE ;  /* 0x000000000000791b */ /* 0x006fea0003800000 */
.L_x_2362:
[----:B------:R-:W-:Y:S01]  /*11f40*/  MOV R217, R218 ;  /* 0x000000da00d97202 */ /* 0x000fe20000000f00 */
[----:B------:R-:W-:Y:S01]  /*11f50*/  IMAD.MOV.U32 R7, RZ, RZ, 0x2 ;  /* 0x00000002ff077424 */ /* 0x000fe200078e00ff */
[----:B------:R-:W-:-:S07]  /*11f60*/  MOV R6, R11 ;  /* 0x0000000b00067202 */ /* 0x000fce0000000f00 */
[----:B------:R-:W-:Y:S05]  /*11f70*/  WARPSYNC.COLLECTIVE R8, `(.L_x_2363) ;  /* 0x0000000008087348 */ /* 0x000fea0003c00000 */
[----:B------:R1:W2:Y:S02]  /*11f80*/  SHFL.BFLY P0, R11, R217, R7, R4 ;  /* 0x0c000007d90b7389 */ /* 0x0002a40000000004 */
[----:B-12---:R-:W-:Y:S05]  /*11f90*/  ENDCOLLECTIVE ;  /* 0x000000000000791b */ /* 0x006fea0003800000 */
.L_x_2363:
[----:B------:R-:W-:Y:S01]  /*11fa0*/  FADD.FTZ R6, R9, R6 ;  /* 0x0000000609067221 */ /* 0x000fe20000010000 */
[----:B------:R-:W-:Y:S01]  /*11fb0*/  FADD.FTZ R10, R11, R218 ;  /* 0x000000da0b0a7221 */ /* 0x000fe20000010000 */
[----:B------:R-:W-:-:S04]  /*11fc0*/  MOV R7, 0x1 ;  /* 0x0000000100077802 */ /* 0x000fc80000000f00 */
[----:B------:R-:W-:-:S07]  /*11fd0*/  MOV R217, R10 ;  /* 0x0000000a00d97202 */ /* 0x000fce0000000f00 */
[----:B------:R-:W-:Y:S05]  /*11fe0*/  WARPSYNC.COLLECTIVE R8, `(.L_x_2364) ;  /* 0x0000000008087348 */ /* 0x000fea0003c00000 */
[----:B------:R1:W2:Y:S02]  /*11ff0*/  SHFL.BFLY P0, R11, R217, R7, R4 ;  /* 0x0c000007d90b7389 */ /* 0x0002a40000000004 */
[----:B-12---:R-:W-:Y:S05]  /*12000*/  ENDCOLLECTIVE ;  /* 0x000000000000791b */ /* 0x006fea0003800000 */
.L_x_2364:
[----:B------:R-:W-:Y:S05]  /*12010*/  BRA `(.L_x_2365) ;  /* 0xfffffff000087947 */ /* 0x000fea000383ffff */
.L_x_2366:
        /* <DEDUP_REMOVED lines=14> */
.L_x_11608:


//--------------------- .text._ZN5flash24flash_fwd_splitkv_kernelI23Flash_fwd_kernel_traitsILi96ELi64ELi128ELi4ELb0ELb0EN7cutlass10bfloat16_tE19Flash_kernel_traitsILi96ELi64ELi128ELi4ES3_EELb0ELb1ELb0ELb0ELb0ELb1ELb1ELb0EEEvNS_16Flash_fwd_paramsE --------------------------
	.section	.text._ZN5flash24flash_fwd_splitkv_kernelI23Flash_fwd_kernel_traitsILi96ELi64ELi128ELi4ELb0ELb0EN7cutlass10bfloat16_tE19Flash_kernel_traitsILi96ELi64ELi128ELi4ES3_EELb0ELb1ELb0ELb0ELb0ELb1ELb1ELb0EEEvNS_16Flash_fwd_paramsE,"ax",@progbits
	.align	128
        .global         _ZN5flash24flash_fwd_splitkv_kernelI23Flash_fwd_kernel_traitsILi96ELi64ELi128ELi4ELb0ELb0EN7cutlass10bfloat16_tE19Flash_kernel_traitsILi96ELi64ELi128ELi4ES3_EELb0ELb1ELb0ELb0ELb0ELb1ELb1ELb0EEEvNS_16Flash_fwd_paramsE
        .type           _ZN5flash24flash_fwd_splitkv_kernelI23Flash_fwd_kernel_traitsILi96ELi64ELi128ELi4ELb0ELb0EN7cutlass10bfloat16_tE19Flash_kernel_traitsILi96ELi64ELi128ELi4ES3_EELb0ELb1ELb0ELb0ELb0ELb1ELb1ELb0EEEvNS_16Flash_fwd_paramsE,@function
        .size           _ZN5flash24flash_fwd_splitkv_kernelI23Flash_fwd_kernel_traitsILi96ELi64ELi128ELi4ELb0ELb0EN7cutlass10bfloat16_tE19Flash_kernel_traitsILi96ELi64ELi128ELi4ES3_EELb0ELb1ELb0ELb0ELb0ELb1ELb1ELb0EEEvNS_16Flash_fwd_paramsE,(.L_x_11609 - _ZN5flash24flash_fwd_splitkv_kernelI23Flash_fwd_kernel_traitsILi96ELi64ELi128ELi4ELb0ELb0EN7cutlass10bfloat16_tE19Flash_kernel_traitsILi96ELi64ELi128ELi4ES3_EELb0ELb1ELb0ELb0ELb0ELb1ELb1ELb0EEEvNS_16Flash_fwd_paramsE)
        .other          _ZN5flash24flash_fwd_splitkv_kernelI23Flash_fwd_kernel_traitsILi96ELi64ELi128ELi4ELb0ELb0EN7cutlass10bfloat16_tE19Flash_kernel_traitsILi96ELi64ELi128ELi4ES3_EELb0ELb1ELb0ELb0ELb0ELb1ELb1ELb0EEEvNS_16Flash_fwd_paramsE,@"STO_CUDA_ENTRY STV_DEFAULT"
_ZN5flash24flash_fwd_splitkv_kernelI23Flash_fwd_kernel_traitsILi96ELi64ELi128ELi4ELb0ELb0EN7cutlass10bfloat16_tE19Flash_kernel_traitsILi96ELi64ELi128ELi4ES3_EELb0ELb1ELb0ELb0ELb0ELb1ELb1ELb0EEEvNS_16Flash_fwd_paramsE:
.text._ZN5flash24flash_fwd_splitkv_kernelI23Flash_fwd_kernel_traitsILi96ELi64ELi128ELi4ELb0ELb0EN7cutlass10bfloat16_tE19Flash_kernel_traitsILi96ELi64ELi128ELi4ES3_EELb0ELb1ELb0ELb0ELb0ELb1ELb1ELb0EEEvNS_16Flash_fwd_paramsE:
        /* <DEDUP_REMOVED lines=29> */
[----:B------:R-:W-:Y:S05]  /*01d0*/  CALL.REL.NOINC `($_ZN5flash24flash_fwd_splitkv_kernelI23Flash_fwd_kernel_traitsILi96ELi64ELi128ELi4ELb0ELb0EN7cutlass10bfloat16_tE19Flash_kernel_traitsILi96ELi64ELi128ELi4ES3_EELb0ELb1ELb0ELb0ELb0ELb1ELb1ELb0EEEvNS_16Flash_fwd_paramsE$_ZN5flash30compute_attn_1rowblock_splitkvI23Flash_fwd_kernel_traitsILi96ELi64ELi128ELi4ELb0ELb0EN7cutlass10bfloat16_tE19Flash_kernel_traitsILi96ELi64ELi128ELi4ES3_EELb0ELb1ELb0ELb0ELb0ELb1ELb1ELb0ENS_16Flash_fwd_paramsEEEvRKT8_iiiii) ;  /* 0x0000000000087944 */ /* 0x000fea0003c00000 */
[----:B------:R-:W-:Y:S05]  /*01e0*/  BSYNC.RECONVERGENT B3 ;  /* 0x0000000000037941 */ /* 0x000fea0003800200 */
.L_x_2367:
[----:B------:R-:W-:Y:S05]  /*01f0*/  EXIT ;  /* 0x000000000000794d */ /* 0x000fea0003800000 */
        .type           $_ZN5flash24flash_fwd_splitkv_kernelI23Flash_fwd_kernel_traitsILi96ELi64ELi128ELi4ELb0ELb0EN7cutlass10bfloat16_tE19Flash_kernel_traitsILi96ELi64ELi128ELi4ES3_EELb0ELb1ELb0ELb0ELb0ELb1ELb1ELb0EEEvNS_16Flash_fwd_paramsE$_ZN5flash30compute_attn_1rowblock_splitkvI23Flash_fwd_kernel_traitsILi96ELi64ELi128ELi4ELb0ELb0EN7cutlass10bfloat16_tE19Flash_kernel_traitsILi96ELi64ELi128ELi4ES3_EELb0ELb1ELb0ELb0ELb0ELb1ELb1ELb0ENS_16Flash_fwd_paramsEEEvRKT8_iiiii,@function
        .size           $_ZN5flash24flash_fwd_splitkv_kernelI23Flash_fwd_kernel_traitsILi96ELi64ELi128ELi4ELb0ELb0EN7cutlass10bfloat16_tE19Flash_kernel_traitsILi96ELi64ELi128ELi4ES3_EELb0ELb1ELb0ELb0ELb0ELb1ELb1ELb0EEEvNS_16Flash_fwd_paramsE$_ZN5flash30compute_attn_1rowblock_splitkvI23Flash_fwd_kernel_traitsILi96ELi64ELi128ELi4ELb0ELb0EN7cutlass10bfloat16_tE19Flash_kernel_traitsILi96ELi64ELi128ELi4ES3_EELb0ELb1ELb0ELb0ELb0ELb1ELb1ELb0ENS_16Flash_fwd_paramsEEEvRKT8_iiiii,(.L_x_11609 - $_ZN5flash24flash_fwd_splitkv_kernelI23Flash_fwd_kernel_traitsILi96ELi64ELi128ELi4ELb0ELb0EN7cutlass10bfloat16_tE19Flash_kernel_traitsILi96ELi64ELi128ELi4ES3_EELb0ELb1ELb0ELb0ELb0ELb1ELb1ELb0EEEvNS_16Flash_fwd_paramsE$_ZN5flash30compute_attn_1rowblock_splitkvI23Flash_fwd_kernel_traitsILi96ELi64ELi128ELi4ELb0ELb0EN7cutlass10bfloat16_tE19Flash_kernel_traitsILi96ELi64ELi128ELi4ES3_EELb0ELb1ELb0ELb0ELb0ELb1ELb1ELb0ENS_16Flash_fwd_paramsEEEvRKT8_iiiii)
$_ZN5flash24flash_fwd_splitkv_kernelI23Flash_fwd_kernel_traitsILi96ELi64ELi128ELi4ELb0ELb0EN7cutlass10bfloat16_tE19Flash_kernel_traitsILi96ELi64ELi128ELi4ES3_EELb0ELb1ELb0ELb0ELb0ELb1ELb1ELb0EEEvNS_16Flash_fwd_paramsE$_ZN5flash30compute_attn_1rowblock_splitkvI23Flash_fwd_kernel_traitsILi96ELi64ELi128ELi4ELb0ELb0EN7cutlass10bfloat16_tE19Flash_kernel_traitsILi96ELi64ELi128ELi4ES3_EELb0ELb1ELb0ELb0ELb0ELb1ELb1ELb0ENS_16Flash_fwd_paramsEEEvRKT8_iiiii:
        /* <DEDUP_REMOVED lines=18> */
[----:B------:R-:W2:Y:S01]  /*0320*/  S2R R173, SR_TID.X ;  /* 0x0000000000ad7919 */ /* 0x000ea20000002100 */
[----:B------:R-:W-:-:S11]  /*0330*/  SHF.R.U32.HI R0, RZ, 0x1e, R181 ;  /* 0x0000001eff007819 */ /* 0x000fd600000116b5 */
[----:B------:R-:W-:Y:S01]  /*0340*/  @P1 IADD3 R20, P0, PT, R6, R4, RZ ;  /* 0x0000000406141210 */ /* 0x000fe20007f1e0ff */
[----:B------:R-:W-:-:S06]  /*0350*/  IMAD.MOV.U32 R6, RZ, RZ, -0x1 ;  /* 0xffffffffff067424 */ /* 0x000fcc00078e00ff */
[----:B------:R1:W5:Y:S01]  /*0360*/  @P2 LD.E R6, desc[UR4][R22.64] ;  /* 0x0000000416062980 */ /* 0x000362000c101900 */
[----:B------:R-:W-:Y:S01]  /*0370*/  ISETP.NE.U32.AND P2, PT, R16, RZ, PT ;  /* 0x000000ff1000720c */ /* 0x000fe20003f45070 */
[----:B------:R-:W-:-:S03]  /*0380*/  IMAD.MOV.U32 R14, RZ, RZ, RZ ;  /* 0x000000ffff0e7224 */ /* 0x000fc600078e00ff */
[----:B------:R-:W-:Y:S01]  /*0390*/  ISETP.NE.AND.EX P2, PT, R17, RZ, PT, P2 ;  /* 0x000000ff1100720c */ /* 0x000fe20003f45320 */
[----:B------:R-:W-:Y:S01]  /*03a0*/  @P1 IMAD.X R21, R7, 0x1, R0, P0 ;  /* 0x0000000107151824 */ /* 0x000fe200000e0600 */
[----:B------:R-:W-:-:S04]  /*03b0*/  ISETP.NE.U32.AND P0, PT, R12, RZ, PT ;  /* 0x000000ff0c00720c */ /* 0x000fc80003f05070 */
[----:B------:R1:W5:Y:S01]  /*03c0*/  @P1 LD.E R14, desc[UR4][R20.64] ;  /* 0x00000004140e1980 */ /* 0x000362000c101900 */
[----:B------:R-:W-:Y:S01]  /*03d0*/  IADD3 R18, P1, PT, R16, R4, RZ ;  /* 0x0000000410127210 */ /* 0x000fe20007f3e0ff */
[----:B------:R-:W-:Y:S01]  /*03e0*/  BSSY.RECONVERGENT B0, `(.L_x_2368) ;  /* 0x0000009000007945 */ /* 0x000fe20003800200 */
[----:B------:R-:W-:-:S03]  /*03f0*/  ISETP.NE.AND.EX P0, PT, R13, RZ, PT, P0 ;  /* 0x000000ff0d00720c */ /* 0x000fc60003f05300 */
[----:B------:R-:W-:Y:S02]  /*0400*/  IMAD.X R19, R17, 0x1, R0, P1 ;  /* 0x0000000111137824 */ /* 0x000fe400008e0600 */
[----:B------:R-:W-:Y:S01]  /*0410*/  IMAD.MOV.U32 R17, RZ, RZ, -0x1 ;  /* 0xffffffffff117424 */ /* 0x000fe200078e00ff */
[----:B--2---:R-:W-:Y:S07]  /*0420*/  @!P2 BRA `(.L_x_2369) ;  /* 0x000000000010a947 */ /* 0x004fee0003800000 */
[----:B------:R-:W2:Y:S02]  /*0430*/  LD.E.U8 R7, desc[UR4][R2.64+0x1b2] ;  /* 0x0001b20402077980 */ /* 0x000ea4000c101100 */
[----:B--2---:R-:W-:-:S13]  /*0440*/  ISETP.NE.AND P1, PT, R7, RZ, PT ;  /* 0x000000ff0700720c */ /* 0x004fda0003f25270 */
[----:B------:R-:W-:Y:S05]  /*0450*/  @!P1 BRA `(.L_x_2369) ;  /* 0x0000000000049947 */ /* 0x000fea0003800000 */
[----:B------:R2:W5:Y:S02]  /*0460*/  LD.E R17, desc[UR4][R18.64] ;  /* 0x0000000412117980 */ /* 0x000564000c101900 */
.L_x_2369:
[----:B------:R-:W-:Y:S05]  /*0470*/  BSYNC.RECONVERGENT B0 ;  /* 0x0000000000007941 */ /* 0x000fea0003800200 */
.L_x_2368:
[----:B------:R-:W-:Y:S04]  /*0480*/  BSSY.RECONVERGENT B0, `(.L_x_2370) ;  /* 0x0000007000007945 */ /* 0x000fe80003800200 */
[----:B------:R-:W-:Y:S05]  /*0490*/  @!P3 BRA `(.L_x_2371) ;  /* 0x000000000014b947 */ /* 0x000fea0003800000 */
[----:B------:R-:W3:Y:S02]  /*04a0*/  LD.E.U8 R7, desc[UR4][R2.64+0x1b2] ;  /* 0x0001b20402077980 */ /* 0x000ee4000c101100 */
[----:B---3--:R-:W-:-:S13]  /*04b0*/  ISETP.NE.AND P1, PT, R7, RZ, PT ;  /* 0x000000ff0700720c */ /* 0x008fda0003f25270 */
[----:B------:R-:W3:Y:S02]  /*04c0*/  @P1 LD.E R8, desc[UR4][R18.64+0x4] ;  /* 0x0000040412081980 */ /* 0x000ee4000c101900 */
[----:B---3-5:R-:W-:-:S06]  /*04d0*/  @P1 IADD3 R121, PT, PT, R8, -R17, RZ ;  /* 0x8000001108791210 */ /* 0x028fcc0007ffe0ff */
[----:B------:R3:W5:Y:S02]  /*04e0*/  @!P1 LD.E R121, desc[UR4][R18.64] ;  /* 0x0000000412799980 */ /* 0x000764000c101900 */
.L_x_2371:
[----:B------:R-:W-:Y:S05]  /*04f0*/  BSYNC.RECONVERGENT B0 ;  /* 0x0000000000007941 */ /* 0x000fea0003800200 */
.L_x_2370:
        /* <DEDUP_REMOVED lines=8> */
.L_x_2373:
[----:B------:R-:W4:Y:S01]  /*0580*/  LD.E.64 R12, desc[UR4][R2.64+0x108] ;  /* 0x00010804020c7980 */ /* 0x000f22000c101b00 */
[----:B------:R-:W-:Y:S01]  /*0590*/  BSSY.RECONVERGENT B0, `(.L_x_2375) ;  /* 0x0000006000007945 */ /* 0x000fe20003800200 */
[----:B------:R-:W-:Y:S01]  /*05a0*/  IMAD.MOV.U32 R5, RZ, RZ, RZ ;  /* 0x000000ffff057224 */ /* 0x000fe200078e00ff */
[----:B----4-:R-:W-:-:S04]  /*05b0*/  ISETP.NE.U32.AND P0, PT, R12, RZ, PT ;  /* 0x000000ff0c00720c */ /* 0x010fc80003f05070 */
[----:B------:R-:W-:-:S13]  /*05c0*/  ISETP.NE.AND.EX P0, PT, R13, RZ, PT, P0 ;  /* 0x000000ff0d00720c */ /* 0x000fda0003f05300 */
[----:B------:R-:W-:Y:S05]  /*05d0*/  @!P0 BRA `(.L_x_2376) ;  /* 0x0000000000048947 */ /* 0x000fea0003800000 */
[----:B------:R4:W5:Y:S02]  /*05e0*/  LD.E R5, desc[UR4][R2.64+0xbc] ;  /* 0x0000bc0402057980 */ /* 0x000964000c101900 */
.L_x_2376:
[----:B------:R-:W-:Y:S05]  /*05f0*/  BSYNC.RECONVERGENT B0 ;  /* 0x0000000000007941 */ /* 0x000fea0003800200 */
.L_x_2375:
[----:B-----5:R-:W-:Y:S02]  /*0600*/  IADD3 R121, PT, PT, R5, R121, -R14 ;  /* 0x0000007905797210 */ /* 0x020fe40007ffe80e */
.L_x_2374:
[----:B------:R-:W-:Y:S05]  /*0610*/  BSYNC.RECONVERGENT B1 ;  /* 0x0000000000017941 */ /* 0x000fea0003800200 */
.L_x_2372:
[----:B------:R-:W-:Y:S01]  /*0620*/  IMAD.SHL.U32 R178, R9, 0x40, RZ ;  /* 0x0000004009b27824 */ /* 0x000fe200078e00ff */
[----:B------:R-:W-:Y:S01]  /*0630*/  MOV R12, R172 ;  /* 0x000000ac000c7202 */ /* 0x000fe20000000f00 */
[----:B------:R-:W-:-:S03]  /*0640*/  IMAD.MOV.U32 R13, RZ, RZ, 0x0 ;  /* 0x00000000ff0d7424 */ /* 0x000fc600078e00ff */
[----:B------:R-:W-:-:S13]  /*0650*/  ISETP.GT.AND P0, PT, R123, R178, PT ;  /* 0x000000b27b00720c */ /* 0x000fda0003f04270 */
[----:B-1234-:R-:W-:Y:S05]  /*0660*/  @!P0 RET.REL.NODEC R12 `(_ZN5flash24flash_fwd_splitkv_kernelI23Flash_fwd_kernel_traitsILi96ELi64ELi128ELi4ELb0ELb0EN7cutlass10bfloat16_tE19Flash_kernel_traitsILi96ELi64ELi128ELi4ES3_EELb0ELb1ELb0ELb0ELb0ELb1ELb1ELb0EEEvNS_16Flash_fwd_paramsE) ;  /* 0xfffffff80c648950 */ /* 0x01efea0003c3ffff */
        /* <DEDUP_REMOVED lines=8> */
[----:B------:R-:W1:Y:S01]  /*06f0*/  F2I.FTZ.U32.TRUNC.NTZ R19, R18 ;  /* 0x0000001200137305 */ /* 0x000e62000021f000 */
[----:B------:R-:W-:Y:S02]  /*0700*/  IMAD.MOV R5, RZ, RZ, -R5 ;  /* 0x000000ffff057224 */ /* 0x000fe400078e0a05 */
[----:B-1----:R-:W-:Y:S02]  /*0710*/  IMAD.MOV R13, RZ, RZ, -R19 ;  /* 0x000000ffff0d7224 */ /* 0x002fe400078e0a13 */
[----:B------:R-:W-:Y:S02]  /*0720*/  IMAD.MOV.U32 R18, RZ, RZ, RZ ;  /* 0x000000ffff127224 */ /* 0x000fe400078e00ff */
[----:B------:R-:W-:-:S04]  /*0730*/  IMAD R13, R13, R8, RZ ;  /* 0x000000080d0d7224 */ /* 0x000fc800078e02ff */
[----:B------:R-:W-:-:S04]  /*0740*/  IMAD.HI.U32 R13, R19, R13, R18 ;  /* 0x0000000d130d7227 */ /* 0x000fc800078e0012 */
[----:B--2---:R-:W-:-:S05]  /*0750*/  VIADD R16, R16, 0x7f ;  /* 0x0000007f10107836 */ /* 0x004fca0000000000 */
[----:B------:R-:W-:-:S04]  /*0760*/  SHF.R.S32.HI R15, RZ, 0x1f, R16 ;  /* 0x0000001fff0f7819 */ /* 0x000fc80000011410 */
[----:B------:R-:W-:-:S04]  /*0770*/  LEA.HI R15, R15, R16, RZ, 0x7 ;  /* 0x000000100f0f7211 */ /* 0x000fc800078f38ff */
[----:B------:R-:W-:-:S05]  /*0780*/  LEA.HI.SX32 R15, R15, R10, 0x19 ;  /* 0x0000000a0f0f7211 */ /* 0x000fca00078fcaff */
[----:B------:R-:W-:-:S05]  /*0790*/  VIADD R15, R15, 0xffffffff ;  /* 0xffffffff0f0f7836 */ /* 0x000fca0000000000 */
[----:B------:R-:W-:Y:S02]  /*07a0*/  IABS R7, R15 ;  /* 0x0000000f00077213 */ /* 0x000fe40000000000 */
[----:B------:R-:W-:-:S03]  /*07b0*/  LOP3.LUT R15, R15, R10, RZ, 0x3c, !PT ;  /* 0x0000000a0f0f7212 */ /* 0x000fc600078e3cff */
[----:B------:R-:W-:Y:S01]  /*07c0*/  IMAD.HI.U32 R16, R13, R7, RZ ;  /* 0x000000070d107227 */ /* 0x000fe200078e00ff */
[----:B------:R-:W-:-:S03]  /*07d0*/  ISETP.GE.AND P0, PT, R15, RZ, PT ;  /* 0x000000ff0f00720c */ /* 0x000fc60003f06270 */
[----:B------:R-:W-:Y:S02]  /*07e0*/  IMAD R5, R16, R5, R7 ;  /* 0x0000000510057224 */ /* 0x000fe400078e0207 */
[----:B---3--:R-:W-:-:S03]  /*07f0*/  IMAD.IADD R7, R12, 0x1, R123 ;  /* 0x000000010c077824 */ /* 0x008fc600078e027b */
[----:B------:R-:W-:Y:S02]  /*0800*/  ISETP.GT.U32.AND P1, PT, R8, R5, PT ;  /* 0x000000050800720c */ /* 0x000fe40003f24070 */
[----:B------:R-:W-:-:S04]  /*0810*/  IADD3 R7, PT, PT, -R7, R178, R121 ;  /* 0x000000b207077210 */ /* 0x000fc80007ffe179 */
[----:B------:R-:W-:-:S04]  /*0820*/  SHF.R.S32.HI R12, RZ, 0x1f, R7 ;  /* 0x0000001fff0c7819 */ /* 0x000fc80000011407 */
[----:B------:R-:W-:-:S03]  /*0830*/  LEA.HI R12, R12, R7, RZ, 0x7 ;  /* 0x000000070c0c7211 */ /* 0x000fc600078f38ff */
[----:B------:R-:W-:Y:S01]  /*0840*/  @!P1 IMAD.IADD R5, R5, 0x1, -R8 ;  /* 0x0000000105059824 */ /* 0x000fe200078e0a08 */
[----:B------:R-:W-:Y:S01]  /*0850*/  SHF.R.S32.HI R12, RZ, 0x7, R12 ;  /* 0x00000007ff0c7819 */ /* 0x000fe2000001140c */
[----:B------:R-:W-:Y:S01]  /*0860*/  @!P1 VIADD R16, R16, 0x1 ;  /* 0x0000000110109836 */ /* 0x000fe20000000000 */
[----:B------:R-:W-:Y:S02]  /*0870*/  ISETP.NE.AND P1, PT, R10, RZ, PT ;  /* 0x000000ff0a00720c */ /* 0x000fe40003f25270 */
[----:B------:R-:W-:Y:S01]  /*0880*/  ISETP.GE.U32.AND P2, PT, R5, R8, PT ;  /* 0x000000080500720c */ /* 0x000fe20003f46070 */
[----:B------:R-:W-:-:S05]  /*0890*/  VIADD R5, R121, 0x7f ;  /* 0x0000007f79057836 */ /* 0x000fca0000000000 */
[----:B------:R-:W-:-:S04]  /*08a0*/  IADD3 R8, PT, PT, R5, R178, -R123 ;  /* 0x000000b205087210 */ /* 0x000fc80007ffe87b */
[----:B----4-:R-:W-:-:S03]  /*08b0*/  IADD3 R11, PT, PT, R8, 0x40, R11 ;  /* 0x00000040080b7810 */ /* 0x010fc60007ffe00b */
[----:B------:R-:W-:Y:S01]  /*08c0*/  @P2 VIADD R16, R16, 0x1 ;  /* 0x0000000110102836 */ /* 0x000fe20000000000 */
[----:B------:R-:W-:-:S03]  /*08d0*/  SHF.R.S32.HI R8, RZ, 0x1f, R11 ;  /* 0x0000001fff087819 */ /* 0x000fc6000001140b */
[----:B------:R-:W-:Y:S01]  /*08e0*/  @!P0 IMAD.MOV R16, RZ, RZ, -R16 ;  /* 0x000000ffff108224 */ /* 0x000fe200078e0a10 */
[----:B------:R-:W-:Y:S02]  /*08f0*/  @!P1 LOP3.LUT R16, RZ, R10, RZ, 0x33, !PT ;  /* 0x0000000aff109212 */ /* 0x000fe400078e33ff */
[----:B------:R-:W-:Y:S02]  /*0900*/  SHF.R.S32.HI R10, RZ, 0x1f, R5 ;  /* 0x0000001fff0a7819 */ /* 0x000fe40000011405 */
[----:B------:R-:W-:Y:S02]  /*0910*/  LEA.HI R8, R8, R11, RZ, 0x7 ;  /* 0x0000000b08087211 */ /* 0x000fe400078f38ff */
[----:B------:R-:W-:Y:S01]  /*0920*/  LEA.HI R10, R10, R5, RZ, 0x7 ;  /* 0x000000050a0a7211 */ /* 0x000fe200078f38ff */
[----:B------:R-:W-:Y:S01]  /*0930*/  IMAD R5, R16, UR8, RZ ;  /* 0x0000000810057c24 */ /* 0x000fe2000f8e02ff */
[----:B------:R-:W-:Y:S02]  /*0940*/  SHF.R.S32.HI R8, RZ, 0x7, R8 ;  /* 0x00000007ff087819 */ /* 0x000fe40000011408 */
[----:B------:R-:W-:-:S02]  /*0950*/  SHF.R.S32.HI R10, RZ, 0x7, R10 ;  /* 0x00000007ff0a7819 */ /* 0x000fc4000001140a */
[C---:B------:R-:W-:Y:S02]  /*0960*/  VIMNMX R166, PT, PT, R5.reuse, R12, !PT ;  /* 0x0000000c05a67248 */ /* 0x040fe40007fe0100 */
[----:B------:R-:W-:-:S04]  /*0970*/  VIADDMNMX R55, R5, R16, R10, PT ;  /* 0x0000001005377246 */ /* 0x000fc8000380010a */
        /* <DEDUP_REMOVED lines=38> */
.L_x_2379:
[----:B------:R-:W-:Y:S05]  /*0be0*/  BSYNC.RECONVERGENT B0 ;  /* 0x0000000000007941 */ /* 0x000fea0003800200 */
.L_x_2378:
        /* <DEDUP_REMOVED lines=16> */
.L_x_2381:
[----:B------:R-:W-:Y:S05]  /*0cf0*/  BSYNC.RECONVERGENT B0 ;  /* 0x0000000000007941 */ /* 0x000fea0003800200 */
.L_x_2380:
        /* <DEDUP_REMOVED lines=15> */
.L_x_2383:
[----:B------:R-:W-:Y:S05]  /*0df0*/  BSYNC.RECONVERGENT B0 ;  /* 0x0000000000007941 */ /* 0x000fea0003800200 */
.L_x_2382:
        /* <DEDUP_REMOVED lines=15> */
.L_x_2385:
[----:B------:R-:W-:Y:S05]  /*0ef0*/  BSYNC.RECONVERGENT B0 ;  /* 0x0000000000007941 */ /* 0x000fea0003800200 */
.L_x_2384:
        /* <DEDUP_REMOVED lines=13> */
[----:B-1234-:R-:W-:Y:S05]  /*0fd0*/  @P6 RET.REL.NODEC R172 `(_ZN5flash24flash_fwd_splitkv_kernelI23Flash_fwd_kernel_traitsILi96ELi64ELi128ELi4ELb0ELb0EN7cutlass10bfloat16_tE19Flash_kernel_traitsILi96ELi64ELi128ELi4ES3_EELb0ELb1ELb0ELb0ELb0ELb1ELb1ELb0EEEvNS_16Flash_fwd_paramsE) ;  /* 0xfffffff0ac086950 */ /* 0x01efea0003c3ffff */
[----:B------:R-:W-:Y:S02]  /*0fe0*/  MOV R3, 0xff800000 ;  /* 0xff80000000037802 */ /* 0x000fe40000000f00 */
[----:B------:R-:W-:-:S03]  /*0ff0*/  MOV R173, 0x0 ;  /* 0x0000000000ad7802 */ /* 0x000fc60000000f00 */
[----:B------:R1:W-:Y:S02]  /*1000*/  ST.E desc[UR4][R4.64+0xc0], R3 ;  /* 0x0000c00304007985 */ /* 0x0003e4000c101904 */
[----:B-1----:R-:W-:Y:S05]  /*1010*/  RET.REL.NODEC R172 `(_ZN5flash24flash_fwd_splitkv_kernelI23Flash_fwd_kernel_traitsILi96ELi64ELi128ELi4ELb0ELb0EN7cutlass10bfloat16_tE19Flash_kernel_traitsILi96ELi64ELi128ELi4ES3_EELb0ELb1ELb0ELb0ELb0ELb1ELb1ELb0EEEvNS_16Flash_fwd_paramsE) ;  /* 0xffffffecacf87950 */ /* 0x002fea0003c3ffff */
.L_x_2377:
        /* <DEDUP_REMOVED lines=26> */
[----:B-1----:R-:W-:-:S06]  /*11c0*/  VIADD R12, R12, 0xffffffe ;  /* 0x0ffffffe0c0c7836 */ /* 0x002fcc0000000000 */
[----:B-----5:R-:W1:Y:S01]  /*11d0*/  F2I.FTZ.U32.TRUNC.NTZ R13, R12 ;  /* 0x0000000c000d7305 */ /* 0x020e62000021f000 */
        /* <DEDUP_REMOVED lines=47> */
[----:B------:R-:W-:-:S10]  /*14d0*/  IMAD R4, R17, R13, R4 ;  /* 0x0000000d11047224 */ /* 0x000fd400078e0204 */
[----:B------:R-:W-:-:S04]  /*14e0*/  @P2 IADD3 R11, PT, PT, R11, 0x1, RZ ;  /* 0x000000010b0b2810 */ /* 0x000fc80007ffe0ff */
[----:B------:R-:W-:Y:S02]  /*14f0*/  @!P0 IADD3 R11, PT, PT, -R11, RZ, RZ ;  /* 0x000000ff0b0b8210 */ /* 0x000fe40007ffe1ff */
[----:B------:R-:W-:-:S04]  /*1500*/  @!P1 LOP3.LUT R11, RZ, R15, RZ, 0x33, !PT ;  /* 0x0000000fff0b9212 */ /* 0x000fc800078e33ff */
[----:B------:R-:W-:Y:S02]  /*1510*/  SHF.R.S32.HI R8, RZ, 0x1f, R11 ;  /* 0x0000001fff087819 */ /* 0x000fe4000001140b */
[----:B--2---:R-:W-:Y:S01]  /*1520*/  SHF.R.S32.HI R0, RZ, 0x1f, R5 ;  /* 0x0000001fff007819 */ /* 0x004fe20000011405 */
[-C--:B------:R-:W-:Y:S02]  /*1530*/  IMAD R7, R19, R5.reuse, RZ ;  /* 0x0000000513077224 */ /* 0x080fe400078e02ff */
[----:B------:R-:W-:-:S04]  /*1540*/  IMAD.WIDE.U32 R16, R18, R5, RZ ;  /* 0x0000000512107225 */ /* 0x000fc800078e00ff */
[----:B------:R-:W-:Y:S01]  /*1550*/  IMAD R7, R18, R0, R7 ;  /* 0x0000000012077224 */ /* 0x000fe200078e0207 */
[----:B------:R-:W-:-:S03]  /*1560*/  SHF.R.S32.HI R19, RZ, 0x1f, R4 ;  /* 0x0000001fff137819 */ /* 0x000fc60000011404 */
[----:B------:R-:W-:Y:S02]  /*1570*/  IMAD.IADD R17, R17, 0x1, R7 ;  /* 0x0000000111117824 */ /* 0x000fe400078e0207 */
[----:B------:R-:W-:Y:S02]  /*1580*/  IMAD R7, R161, R4, RZ ;  /* 0x00000004a1077224 */ /* 0x000fe400078e02ff */
[----:B------:R-:W-:-:S04]  /*1590*/  IMAD.WIDE.U32 R16, R4, R160, R16 ;  /* 0x000000a004107225 */ /* 0x000fc800078e0010 */
[----:B------:R-:W-:-:S04]  /*15a0*/  IMAD R7, R160, R19, R7 ;  /* 0x00000013a0077224 */ /* 0x000fc800078e0207 */
[----:B------:R-:W-:Y:S02]  /*15b0*/  IMAD.IADD R17, R17, 0x1, R7 ;  /* 0x0000000111117824 */ /* 0x000fe400078e0207 */
        /* <DEDUP_REMOVED lines=11> */
.L_x_2387:
        /* <DEDUP_REMOVED lines=28> */
[----:B------:R-:W-:Y:S01]  /*1830*/  @!P3 IMAD.IADD R0, R0, 0x1, -R19 ;  /* 0x000000010000b824 */ /* 0x000fe200078e0a13 */
[----:B-----5:R-:W-:Y:S01]  /*1840*/  @!P5 SHF.R.S32.HI R8, RZ, 0x1f, R13 ;  /* 0x0000001fff08d819 */ /* 0x020fe2000001140d */
[----:B------:R-:W-:Y:S01]  /*1850*/  @!P5 IMAD.IADD R25, R25, 0x1, R4 ;  /* 0x000000011919d824 */ /* 0x000fe200078e0204 */
[----:B------:R-:W-:Y:S02]  /*1860*/  @P5 IADD3 R4, PT, PT, R14, R17, RZ ;  /* 0x000000110e045210 */ /* 0x000fe40007ffe0ff */
[----:B------:R-:W-:Y:S01]  /*1870*/  ISETP.GE.U32.AND P2, PT, R0, R19, PT ;  /* 0x000000130000720c */ /* 0x000fe20003f46070 */
[----:B----4-:R-:W-:Y:S01]  /*1880*/  @!P5 IMAD R11, R11, R13, RZ ;  /* 0x0000000d0b0bd224 */ /* 0x010fe200078e02ff */
[----:B------:R-:W-:Y:S01]  /*1890*/  LOP3.LUT R0, R180, R15, RZ, 0x3c, !PT ;  /* 0x0000000fb4007212 */ /* 0x000fe200078e3cff */
[----:B------:R-:W-:Y:S01]  /*18a0*/  @!P5 IMAD.WIDE.U32 R26, R10, R13, R24 ;  /* 0x0000000d0a1ad225 */ /* 0x000fe200078e0018 */
[----:B------:R-:W-:Y:S02]  /*18b0*/  ISETP.NE.AND P0, PT, R15, RZ, PT ;  /* 0x000000ff0f00720c */ /* 0x000fe40003f05270 */
[----:B------:R-:W-:Y:S01]  /*18c0*/  ISETP.GE.AND P1, PT, R0, RZ, PT ;  /* 0x000000ff0000720c */ /* 0x000fe20003f26270 */
[----:B------:R-:W-:Y:S01]  /*18d0*/  @!P5 IMAD R11, R10, R8, R11 ;  /* 0x000000080a0bd224 */ /* 0x000fe200078e020b */
[----:B------:R-:W-:Y:S01]  /*18e0*/  @!P3 IADD3 R7, PT, PT, R7, 0x1, RZ ;  /* 0x000000010707b810 */ /* 0x000fe20007ffe0ff */
[----:B------:R-:W-:-:S02]  /*18f0*/  @P5 IMAD R5, R161, R4, RZ ;  /* 0x00000004a1055224 */ /* 0x000fc400078e02ff */
[C---:B------:R-:W-:Y:S01]  /*1900*/  @P5 IMAD.WIDE.U32 R24, R160.reuse, R4, RZ ;  /* 0x00000004a0185225 */ /* 0x040fe200078e00ff */
[----:B------:R-:W-:Y:S02]  /*1910*/  LEA R4, R55, 0xffffff80, 0x7 ;  /* 0xffffff8037047811 */ /* 0x000fe400078e38ff */
[----:B------:R-:W-:Y:S01]  /*1920*/  @!P5 IADD3 R11, PT, PT, R27, R11, RZ ;  /* 0x0000000b1b0bd210 */ /* 0x000fe20007ffe0ff */
[----:B------:R-:W-:Y:S01]  /*1930*/  @P5 IMAD.IADD R11, R25, 0x1, R5 ;  /* 0x00000001190b5824 */ /* 0x000fe200078e0205 */
[----:B------:R-:W-:Y:S01]  /*1940*/  @!P5 MOV R10, R26 ;  /* 0x0000001a000ad202 */ /* 0x000fe20000000f00 */
[----:B------:R-:W-:Y:S01]  /*1950*/  IMAD R8, R161, R4, RZ ;  /* 0x00000004a1087224 */ /* 0x000fe200078e02ff */
[----:B------:R-:W-:Y:S01]  /*1960*/  @P5 MOV R10, R24 ;  /* 0x00000018000a5202 */ /* 0x000fe20000000f00 */
[----:B------:R-:W-:Y:S01]  /*1970*/  @P2 VIADD R7, R7, 0x1 ;  /* 0x0000000107072836 */ /* 0x000fe20000000000 */
[----:B------:R-:W-:Y:S01]  /*1980*/  SHF.R.S32.HI R19, RZ, 0x1f, R4 ;  /* 0x0000001fff137819 */ /* 0x000fe20000011404 */
[----:B------:R-:W-:Y:S01]  /*1990*/  @!P5 IMAD R0, R163, R14, RZ ;  /* 0x0000000ea300d224 */ /* 0x000fe200078e02ff */
[----:B------:R-:W-:Y:S01]  /*19a0*/  @!P5 SHF.R.S32.HI R5, RZ, 0x1f, R14 ;  /* 0x0000001fff05d819 */ /* 0x000fe2000001140e */
[----:B------:R-:W-:Y:S01]  /*19b0*/  IMAD.WIDE.U32 R24, R160, R4, R10 ;  /* 0x00000004a0187225 */ /* 0x000fe200078e000a */
[----:B------:R-:W-:-:S03]  /*19c0*/  @!P1 IADD3 R7, PT, PT, -R7, RZ, RZ ;  /* 0x000000ff07079210 */ /* 0x000fc60007ffe1ff */
[----:B------:R-:W-:Y:S01]  /*19d0*/  IMAD R8, R19, R160, R8 ;  /* 0x000000a013087224 */ /* 0x000fe200078e0208 */
[----:B------:R-:W-:Y:S01]  /*19e0*/  @!P0 LOP3.LUT R7, RZ, R15, RZ, 0x33, !PT ;  /* 0x0000000fff078212 */ /* 0x000fe200078e33ff */
        /* <DEDUP_REMOVED lines=12> */
[----:B------:R-:W-:-:S04]  /*1ab0*/  IMAD.WIDE.U32 R24, R22, R7, R24 ;  /* 0x0000000716187225 */ /* 0x000fc800078e0018 */
[----:B------:R-:W-:Y:S02]  /*1ac0*/  IMAD R8, R22, R8, R11 ;  /* 0x0000000816087224 */ /* 0x000fe400078e020b */
        /* <DEDUP_REMOVED lines=8> */
.L_x_2388:
[----:B------:R-:W-:Y:S05]  /*1b50*/  BSYNC.RECONVERGENT B0 ;  /* 0x0000000000007941 */ /* 0x000fea0003800200 */
.L_x_2386:
        /* <DEDUP_REMOVED lines=23> */
[----:B------:R-:W-:-:S05]  /*1cd0*/  @!P2 IMAD.IADD R23, R23, 0x1, -R8 ;  /* 0x000000011717a824 */ /* 0x000fca00078e0a08 */
[----:B------:R-:W-:Y:S02]  /*1ce0*/  ISETP.GE.U32.AND P3, PT, R23, R8, PT ;  /* 0x000000081700720c */ /* 0x000fe40003f66070 */
[----:B------:R-:W-:Y:S01]  /*1cf0*/  LOP3.LUT R8, R180, R15, RZ, 0x3c, !PT ;  /* 0x0000000fb4087212 */ /* 0x000fe200078e3cff */
[----:B------:R-:W-:Y:S01]  /*1d00*/  @!P2 VIADD R34, R34, 0x1 ;  /* 0x000000012222a836 */ /* 0x000fe20000000000 */
[----:B------:R-:W-:Y:S02]  /*1d10*/  ISETP.NE.AND P2, PT, R15, RZ, PT ;  /* 0x000000ff0f00720c */ /* 0x000fe40003f45270 */
[----:B------:R-:W-:Y:S01]  /*1d20*/  ISETP.GE.AND P1, PT, R8, RZ, PT ;  /* 0x000000ff0800720c */ /* 0x000fe20003f26270 */
[----:B------:R-:W-:Y:S02]  /*1d30*/  IMAD R22, R19, R162, RZ ;  /* 0x000000a213167224 */ /* 0x000fe400078e02ff */
[----:B------:R-:W-:Y:S02]  /*1d40*/  IMAD.SHL.U32 R12, R173, 0x8, RZ ;  /* 0x00000008ad0c7824 */ /* 0x000fe400078e00ff */
[----:B------:R-:W-:-:S02]  /*1d50*/  IMAD R22, R4, R163, R22 ;  /* 0x000000a304167224 */ /* 0x000fc400078e0216 */
[----:B------:R-:W-:Y:S01]  /*1d60*/  @P3 VIADD R34, R34, 0x1 ;  /* 0x0000000122223836 */ /* 0x000fe20000000000 */
[----:B------:R-:W-:Y:S01]  /*1d70*/  LOP3.LUT R179, R12, 0x18, RZ, 0xc0, !PT ;  /* 0x000000180cb37812 */ /* 0x000fe200078ec0ff */
[----:B------:R-:W-:-:S04]  /*1d80*/  IMAD.WIDE.U32 R18, R4, R162, RZ ;  /* 0x000000a204127225 */ /* 0x000fc800078e00ff */
[----:B------:R-:W-:Y:S02]  /*1d90*/  IMAD.SHL.U32 R33, R173, 0x10, RZ ;  /* 0x00000010ad217824 */ /* 0x000fe400078e00ff */
[----:B------:R-:W-:Y:S01]  /*1da0*/  @!P1 IMAD.MOV R34, RZ, RZ, -R34 ;  /* 0x000000ffff229224 */ /* 0x000fe200078e0a22 */
[----:B------:R-:W-:Y:S01]  /*1db0*/  @!P2 LOP3.LUT R34, RZ, R15, RZ, 0x33, !PT ;  /* 0x0000000fff22a212 */ /* 0x000fe200078e33ff */
[----:B------:R-:W-:Y:S01]  /*1dc0*/  IMAD.IADD R22, R19, 0x1, R22 ;  /* 0x0000000113167824 */ /* 0x000fe200078e0216 */
[----:B------:R-:W-:Y:S01]  /*1dd0*/  IADD3 R19, P2, P1, R18, R0, R179 ;  /* 0x0000000012137210 */ /* 0x000fe2000795e0b3 */
[----:B------:R-:W-:Y:S01]  /*1de0*/  IMAD.SHL.U32 R18, R173, 0x20, RZ ;  /* 0x00000020ad127824 */ /* 0x000fe200078e00ff */
[----:B------:R-:W-:Y:S01]  /*1df0*/  LOP3.LUT R23, R33, 0x3e00, RZ, 0xc0, !PT ;  /* 0x00003e0021177812 */ /* 0x000fe200078ec0ff */
[-C--:B------:R-:W-:Y:S01]  /*1e00*/  IMAD R15, R31, R34.reuse, RZ ;  /* 0x000000221f0f7224 */ /* 0x080fe200078e02ff */
[----:B------:R-:W-:Y:S02]  /*1e10*/  SHF.R.S32.HI R0, RZ, 0x1f, R34 ;  /* 0x0000001fff007819 */ /* 0x000fe40000011422 */
[----:B------:R-:W-:Y:S01]  /*1e20*/  MOV R4, 0x400 ;  /* 0x0000040000047802 */ /* 0x000fe20000000f00 */
[----:B------:R-:W-:Y:S01]  /*1e30*/  IMAD.WIDE.U32 R34, R30, R34, RZ ;  /* 0x000000221e227225 */ /* 0x000fe200078e00ff */
[----:B------:R-:W-:-:S02]  /*1e40*/  LOP3.LUT R33, R33, 0x100, RZ, 0xc0, !PT ;  /* 0x0000010021217812 */ /* 0x000fc400078ec0ff */
[----:B------:R-:W-:Y:S02]  /*1e50*/  LOP3.LUT R31, R18, 0x100, RZ, 0xc0, !PT ;  /* 0x00000100121f7812 */ /* 0x000fe400078ec0ff */
[--C-:B------:R-:W-:Y:S01]  /*1e60*/  LOP3.LUT R23, R23, 0x20, R18.reuse, 0xf8, !PT ;  /* 0x0000002017177812 */ /* 0x100fe200078ef812 */
[----:B------:R-:W-:Y:S01]  /*1e70*/  IMAD R15, R0, R30, R15 ;  /* 0x0000001e000f7224 */ /* 0x000fe200078e020f */
[----:B-1----:R-:W-:Y:S02]  /*1e80*/  LEA R7, R7, R4, 0x18 ;  /* 0x0000000407077211 */ /* 0x002fe400078ec0ff */
[--C-:B------:R-:W-:Y:S02]  /*1e90*/  LOP3.LUT R158, R33, 0x20, R18.reuse, 0xf8, !PT ;  /* 0x00000020219e7812 */ /* 0x100fe400078ef812 */
[--C-:B------:R-:W-:Y:S02]  /*1ea0*/  LOP3.LUT R4, R31, 0x20, R18.reuse, 0xf8, !PT ;  /* 0x000000201f047812 */ /* 0x100fe400078ef812 */
[----:B------:R-:W-:-:S02]  /*1eb0*/  LOP3.LUT R0, R23, 0x100, R18, 0xf8, !PT ;  /* 0x0000010017007812 */ /* 0x000fc400078ef812 */
[----:B------:R-:W-:Y:S02]  /*1ec0*/  IADD3.X R22, PT, PT, R22, R13, RZ, P2, P1 ;  /* 0x0000000d16167210 */ /* 0x000fe400017e24ff */
[----:B------:R-:W-:Y:S01]  /*1ed0*/  LOP3.LUT R18, R18, 0xc0, RZ, 0xc0, !PT ;  /* 0x000000c012127812 */ /* 0x000fe200078ec0ff */
[----:B------:R-:W-:Y:S01]  /*1ee0*/  IMAD.IADD R15, R35, 0x1, R15 ;  /* 0x00000001230f7824 */ /* 0x000fe200078e020f */
[----:B------:R-:W-:Y:S02]  /*1ef0*/  SHF.L.U32 R13, R173, 0x2, RZ ;  /* 0x00000002ad0d7819 */ /* 0x000fe400000006ff */
[--C-:B------:R-:W-:Y:S02]  /*1f00*/  SHF.R.U32.HI R53, RZ, 0x1, R173.reuse ;  /* 0x00000001ff357819 */ /* 0x100fe400000116ad */
[----:B------:R-:W-:Y:S02]  /*1f10*/  IADD3 R30, P1, PT, R19, R34, RZ ;  /* 0x00000022131e7210 */ /* 0x000fe40007f3e0ff */
[----:B------:R-:W-:-:S02]  /*1f20*/  LOP3.LUT R19, R18, 0x8, R173, 0xf8, !PT ;  /* 0x0000000812137812 */ /* 0x000fc400078ef8ad */
[----:B------:R-:W-:Y:S01]  /*1f30*/  SHF.R.U32.HI R118, RZ, 0x2, R173 ;  /* 0x00000002ff767819 */ /* 0x000fe200000116ad */
[----:B------:R-:W-:Y:S01]  /*1f40*/  IMAD.X R31, R22, 0x1, R15, P1 ;  /* 0x00000001161f7824 */ /* 0x000fe200008e060f */
[----:B------:R-:W-:Y:S02]  /*1f50*/  LOP3.LUT R13, R13, 0x18, RZ, 0xc0, !PT ;  /* 0x000000180d0d7812 */ /* 0x000fe400078ec0ff */
[----:B------:R-:W-:Y:S01]  /*1f60*/  LOP3.LUT R18, R18, 0x8, R53, 0xf8, !PT ;  /* 0x0000000812127812 */ /* 0x000fe200078ef835 */
[----:B------:R-:W-:Y:S01]  /*1f70*/  IMAD.WIDE.U32 R30, R118, R162, R30 ;  /* 0x000000a2761e7225 */ /* 0x000fe200078e001e */
[----:B------:R-:W-:Y:S02]  /*1f80*/  LOP3.LUT R158, R158, R19, R13, 0xf6, !PT ;  /* 0x000000139e9e7212 */ /* 0x000fe400078ef60d */
[----:B------:R-:W-:Y:S01]  /*1f90*/  LOP3.LUT R15, R18, R13, RZ, 0x3c, !PT ;  /* 0x0000000d120f7212 */ /* 0x000fe200078e3cff */
[----:B------:R-:W-:-:S04]  /*1fa0*/  IMAD R13, R163, R118, RZ ;  /* 0x00000076a30d7224 */ /* 0x000fc800078e02ff */
[----:B------:R-:W-:Y:S01]  /*1fb0*/  IMAD.IADD R171, R31, 0x1, R13 ;  /* 0x000000011fab7824 */ /* 0x000fe200078e020d */
[----:B------:R-:W-:Y:S01]  /*1fc0*/  IADD3 R14, P2, PT, R179, R14, RZ ;  /* 0x0000000eb30e7210 */ /* 0x000fe20007f5e0ff */
[----:B------:R-:W-:Y:S01]  /*1fd0*/  IMAD.IADD R164, R123, 0x1, -R178 ;  /* 0x000000017ba47824 */ /* 0x000fe200078e0ab2 */
[----:B------:R-:W-:Y:S02]  /*1fe0*/  LOP3.LUT R22, R12, 0xc0, RZ, 0xc0, !PT ;  /* 0x000000c00c167812 */ /* 0x000fe400078ec0ff */
[-C--:B------:R-:W-:Y:S02]  /*1ff0*/  LOP3.LUT R0, R0, R15.reuse, RZ, 0xfc, !PT ;  /* 0x0000000f00007212 */ /* 0x080fe400078efcff */
[----:B------:R-:W-:Y:S01]  /*2000*/  LOP3.LUT R4, R4, R15, RZ, 0xfc, !PT ;  /* 0x0000000f04047212 */ /* 0x000fe200078efcff */
[----:B------:R-:W-:Y:S01]  /*2010*/  IMAD.X R15, RZ, RZ, R5, P2 ;  /* 0x000000ffff0f7224 */ /* 0x000fe200010e0605 */
[----:B------:R-:W-:Y:S01]  /*2020*/  LOP3.LUT R19, R22, 0x18, R173, 0xf8, !PT ;  /* 0x0000001816137812 */ /* 0x000fe200078ef8ad */
[----:B------:R-:W-:-:S02]  /*2030*/  IMAD R5, R161, R118, RZ ;  /* 0x00000076a1057224 */ /* 0x000fc400078e02ff */
[----:B------:R-:W-:Y:S01]  /*2040*/  IMAD.WIDE.U32 R22, R118, R160, R14 ;  /* 0x000000a076167225 */ /* 0x000fe200078e000e */
[----:B------:R-:W-:Y:S02]  /*2050*/  LOP3.LUT R19, R19, 0x18, R12, 0x78, !PT ;  /* 0x0000001813137812 */ /* 0x000fe400078e780c */
[----:B------:R-:W-:Y:S01]  /*2060*/  SHF.R.S32.HI R15, RZ, 0x1f, R180 ;  /* 0x0000001fff0f7819 */ /* 0x000fe200000114b4 */
[----:B------:R-:W-:Y:S01]  /*2070*/  IMAD.IADD R167, R23, 0x1, R5 ;  /* 0x0000000117a77824 */ /* 0x000fe200078e0205 */
[----:B------:R-:W-:Y:S01]  /*2080*/  LOP3.LUT R12, R19, 0x1f20, R12, 0xf8, !PT ;  /* 0x00001f20130c7812 */ /* 0x000fe200078ef80c */
[----:B------:R-:W-:Y:S01]  /*2090*/  IMAD.MOV.U32 R119, RZ, RZ, RZ ;  /* 0x000000ffff777224 */ /* 0x000fe200078e00ff */
[----:B------:R-:W-:Y:S01]  /*20a0*/  BSSY.RECONVERGENT B0, `(.L_x_2389) ;  /* 0x0000035000007945 */ /* 0x000fe20003800200 */
[----:B------:R-:W-:Y:S01]  /*20b0*/  SHF.R.U32.HI R165, RZ, 0x3, R173 ;  /* 0x00000003ffa57819 */ /* 0x000fe200000116ad */
[----:B------:R-:W-:Y:S01]  /*20c0*/  IMAD.WIDE.U32 R8, R9, 0x40, R118 ;  /* 0x0000004009087825 */ /* 0x000fe200078e0076 */
[----:B------:R-:W-:-:S02]  /*20d0*/  LOP3.LUT R175, R179, 0x20, RZ, 0xfc, !PT ;  /* 0x00000020b3af7812 */ /* 0x000fc400078efcff */
[----:B------:R-:W-:Y:S01]  /*20e0*/  LOP3.LUT R174, R179, 0x40, RZ, 0xfc, !PT ;  /* 0x00000040b3ae7812 */ /* 0x000fe200078efcff */
[----:B------:R-:W-:Y:S01]  /*20f0*/  IMAD R177, R12, 0x2, R7 ;  /* 0x000000020cb17824 */ /* 0x000fe200078e0207 */
[----:B--2---:R-:W-:-:S04]  /*2100*/  LEA R170, P1, R30, R26, 0x1 ;  /* 0x0000001a1eaa7211 */ /* 0x004fc800078208ff */
[----:B------:R-:W-:Y:S01]  /*2110*/  LEA.HI.X R171, R30, R27, R171, 0x1, P1 ;  /* 0x0000001b1eab7211 */ /* 0x000fe200008f0cab */
[----:B---3--:R-:W-:-:S04]  /*2120*/  @P0 IMAD.WIDE.U32 R26, R20, R6, RZ ;  /* 0x00000006141a0225 */ /* 0x008fc800078e00ff */
[----:B------:R-:W-:Y:S02]  /*2130*/  @P0 IMAD R6, R21, R6, RZ ;  /* 0x0000000615060224 */ /* 0x000fe400078e02ff */
[-C--:B----4-:R-:W-:Y:S02]  /*2140*/  @!P0 IMAD R13, R29, R181.reuse, RZ ;  /* 0x000000b51d0d8224 */ /* 0x090fe400078e02ff */
[----:B------:R-:W-:-:S04]  /*2150*/  @!P0 IMAD.WIDE.U32 R28, R28, R181, RZ ;  /* 0x000000b51c1c8225 */ /* 0x000fc800078e00ff */
[----:B------:R-:W-:Y:S02]  /*2160*/  @!P0 IMAD.MOV.U32 R18, RZ, RZ, R28 ;  /* 0x000000ffff128224 */ /* 0x000fe400078e001c */
[----:B------:R-:W-:Y:S02]  /*2170*/  @P0 IMAD.MOV.U32 R18, RZ, RZ, R26 ;  /* 0x000000ffff120224 */ /* 0x000fe400078e001a */
[----:B------:R-:W-:Y:S01]  /*2180*/  @!P0 IMAD.IADD R13, R29, 0x1, R13 ;  /* 0x000000011d0d8824 */ /* 0x000fe200078e020d */
[----:B------:R-:W-:Y:S02]  /*2190*/  @P0 IADD3 R13, PT, PT, R27, R6, RZ ;  /* 0x000000061b0d0210 */ /* 0x000fe40007ffe0ff */
[----:B------:R-:W-:Y:S02]  /*21a0*/  ISETP.GE.AND P0, PT, R118, R164, PT ;  /* 0x000000a47600720c */ /* 0x000fe40003f06270 */
[----:B------:R-:W-:Y:S01]  /*21b0*/  IADD3 R18, P1, PT, R179, R18, RZ ;  /* 0x00000012b3127210 */ /* 0x000fe20007f3e0ff */
[----:B------:R-:W-:-:S04]  /*21c0*/  IMAD R5, R17, R180, RZ ;  /* 0x000000b411057224 */ /* 0x000fc800078e02ff */
[----:B------:R-:W-:Y:S01]  /*21d0*/  IMAD.X R19, RZ, RZ, R13, P1 ;  /* 0x000000ffff137224 */ /* 0x000fe200008e060d */
[----:B------:R-:W-:Y:S01]  /*21e0*/  LEA R168, P2, R22, R24, 0x1 ;  /* 0x0000001816a87211 */ /* 0x000fe200078408ff */
        /* <DEDUP_REMOVED lines=31> */
.L_x_2391:
[----:B------:R3:W-:Y:S02]  /*23e0*/  STS.128 [R177+0x2000], RZ ;  /* 0x002000ffb1007388 */ /* 0x0007e40000000c00 */
.L_x_2390:
[----:B------:R-:W-:Y:S05]  /*23f0*/  BSYNC.RECONVERGENT B0 ;  /* 0x0000000000007941 */ /* 0x000fea0003800200 */
.L_x_2389:
        /* <DEDUP_REMOVED lines=8> */
[----:B------:R-:W-:-:S03]  /*2480*/  ISETP.GE.AND P0, PT, R175, R176, PT ;  /* 0x000000b0af00720c */ /* 0x000fc60003f06270 */
[----:B------:R-:W-:Y:S01]  /*2490*/  IMAD R6, R9, R20, RZ ;  /* 0x0000001409067224 */ /* 0x000fe200078e02ff */
[----:B------:R-:W-:-:S03]  /*24a0*/  MOV R9, R15 ;  /* 0x0000000f00097202 */ /* 0x000fc60000000f00 */
[-C--:B------:R-:W-:Y:S02]  /*24b0*/  IMAD R6, R21, R13.reuse, R6 ;  /* 0x0000000d15067224 */ /* 0x080fe400078e0206 */
[----:B------:R-:W-:-:S04]  /*24c0*/  IMAD.WIDE.U32 R8, R20, R13, R8 ;  /* 0x0000000d14087225 */ /* 0x000fc800078e0008 */
[----:B------:R-:W-:Y:S01]  /*24d0*/  IMAD.IADD R9, R9, 0x1, R6 ;  /* 0x0000000109097824 */ /* 0x000fe200078e0206 */
        /* <DEDUP_REMOVED lines=19> */
.L_x_2394:
[----:B------:R1:W-:Y:S02]  /*2610*/  STS.128 [R177+0x2800], RZ ;  /* 0x002800ffb1007388 */ /* 0x0003e40000000c00 */
.L_x_2393:
[----:B------:R-:W-:Y:S05]  /*2620*/  BSYNC.RECONVERGENT B0 ;  /* 0x0000000000007941 */ /* 0x000fea0003800200 */
.L_x_2392:
        /* <DEDUP_REMOVED lines=29> */
.L_x_2397:
[----:B------:R1:W-:Y:S02]  /*2800*/  STS.128 [R177+0x7000], RZ ;  /* 0x007000ffb1007388 */ /* 0x0003e40000000c00 */
.L_x_2396:
[----:B------:R-:W-:Y:S05]  /*2810*/  BSYNC.RECONVERGENT B0 ;  /* 0x0000000000007941 */ /* 0x000fea0003800200 */
.L_x_2395:
[----:B------:R-:W-:Y:S01]  /*2820*/  ISETP.GE.AND P0, PT, R5, R6, PT ;  /* 0x000000060500720c */ /* 0x000fe20003f06270 */
[----:B------:R-:W-:-:S12]  /*2830*/  BSSY.RECONVERGENT B0, `(.L_x_2398) ;  /* 0x000001a000007945 */ /* 0x000fd80003800200 */
[----:B------:R-:W-:Y:S05]  /*2840*/  @P0 BRA `(.L_x_2399) ;  /* 0x0000000000600947 */ /* 0x000fea0003800000 */
[C---:B-1----:R-:W-:Y:S01]  /*2850*/  IMAD.SHL.U32 R8, R160.reuse, 0x20, RZ ;  /* 0x00000020a0087824 */ /* 0x042fe200078e00ff */
[-C--:B-----5:R-:W-:Y:S02]  /*2860*/  ISETP.GE.AND P1, PT, R179, R176.reuse, PT ;  /* 0x000000b0b300720c */ /* 0x0a0fe40003f26270 */
[----:B------:R-:W-:Y:S02]  /*2870*/  ISETP.GE.AND P0, PT, R175, R176, PT ;  /* 0x000000b0af00720c */ /* 0x000fe40003f06270 */
[----:B------:R-:W-:Y:S02]  /*2880*/  SHF.L.U64.HI R9, R160, 0x5, R161 ;  /* 0x00000005a0097819 */ /* 0x000fe400000102a1 */
[----:B----4-:R-:W-:-:S04]  /*2890*/  LEA R10, P2, R8, R168, 0x1 ;  /* 0x000000a8080a7211 */ /* 0x010fc800078408ff */
        /* <DEDUP_REMOVED lines=18> */
.L_x_2400:
[----:B------:R4:W-:Y:S02]  /*29c0*/  STS.128 [R177+0x7800], RZ ;  /* 0x007800ffb1007388 */ /* 0x0009e40000000c00 */
.L_x_2399:
[----:B------:R-:W-:Y:S05]  /*29d0*/  BSYNC.RECONVERGENT B0 ;  /* 0x0000000000007941 */ /* 0x000fea0003800200 */
.L_x_2398:
        /* <DEDUP_REMOVED lines=25> */
.L_x_2403:
[----:B------:R4:W-:Y:S02]  /*2b70*/  STS.128 [R177+0x8000], RZ ;  /* 0x008000ffb1007388 */ /* 0x0009e40000000c00 */
.L_x_2402:
[----:B------:R-:W-:Y:S05]  /*2b80*/  BSYNC.RECONVERGENT B0 ;  /* 0x0000000000007941 */ /* 0x000fea0003800200 */
.L_x_2401:
[----:B-1--4-:R-:W-:Y:S01]  /*2b90*/  IADD3 R9, PT, PT, R118, 0x60, RZ ;  /* 0x0000006076097810 */ /* 0x012fe20007ffe0ff */
[----:B------:R-:W-:Y:S03]  /*2ba0*/  BSSY.RECONVERGENT B0, `(.L_x_2404) ;  /* 0x0000019000007945 */ /* 0x000fe60003800200 */
[----:B------:R-:W-:-:S13]  /*2bb0*/  ISETP.GE.AND P0, PT, R9, R6, PT ;  /* 0x000000060900720c */ /* 0x000fda0003f06270 */
[----:B------:R-:W-:Y:S05]  /*2bc0*/  @P0 BRA `(.L_x_2405) ;  /* 0x0000000000580947 */ /* 0x000fea0003800000 */
[----:B------:R-:W-:Y:S01]  /*2bd0*/  IMAD.MOV.U32 R169, RZ, RZ, R167 ;  /* 0x000000ffffa97224 */ /* 0x000fe200078e00a7 */
        /* <DEDUP_REMOVED lines=21> */
.L_x_2405:
[----:B------:R-:W-:Y:S05]  /*2d30*/  BSYNC.RECONVERGENT B0 ;  /* 0x0000000000007941 */ /* 0x000fea0003800200 */
.L_x_2404:
        /* <DEDUP_REMOVED lines=29> */
.L_x_2408:
[----:B------:R1:W-:Y:S01]  /*2f10*/  STS.128 [R177+0xd000], RZ ;  /* 0x00d000ffb1007388 */ /* 0x0003e20000000c00 */
[----:B------:R-:W-:Y:S05]  /*2f20*/  BRA `(.L_x_2409) ;  /* 0x00000000000c7947 */ /* 0x000fea0003800000 */
.L_x_2407:
[----:B------:R1:W-:Y:S04]  /*2f30*/  STS.128 [R177+0x9000], RZ ;  /* 0x009000ffb1007388 */ /* 0x0003e80000000c00 */
[----:B------:R1:W-:Y:S04]  /*2f40*/  STS.128 [R177+0xb000], RZ ;  /* 0x00b000ffb1007388 */ /* 0x0003e80000000c00 */
[----:B------:R1:W-:Y:S02]  /*2f50*/  STS.128 [R177+0xd000], RZ ;  /* 0x00d000ffb1007388 */ /* 0x0003e40000000c00 */
.L_x_2409:
[----:B------:R-:W-:Y:S05]  /*2f60*/  BSYNC.RECONVERGENT B0 ;  /* 0x0000000000007941 */ /* 0x000fea0003800200 */
.L_x_2406:
        /* <DEDUP_REMOVED lines=29> */
.L_x_2412:
[----:B------:R1:W-:Y:S02]  /*3140*/  STS.128 [R177+0xd800], RZ ;  /* 0x00d800ffb1007388 */ /* 0x0003e40000000c00 */
.L_x_2411:
[----:B------:R-:W-:Y:S05]  /*3150*/  BSYNC.RECONVERGENT B0 ;  /* 0x0000000000007941 */ /* 0x000fea0003800200 */
.L_x_2410:
        /* <DEDUP_REMOVED lines=27> */
.L_x_2415:
[----:B------:R1:W-:Y:S02]  /*3310*/  STS.128 [R177+0xe000], RZ ;  /* 0x00e000ffb1007388 */ /* 0x0003e40000000c00 */
.L_x_2414:
[----:B------:R-:W-:Y:S05]  /*3320*/  BSYNC.RECONVERGENT B0 ;  /* 0x0000000000007941 */ /* 0x000fea0003800200 */
.L_x_2413:
        /* <DEDUP_REMOVED lines=31> */
.L_x_2418:
[----:B------:R1:W-:Y:S02]  /*3520*/  STS.128 [R177+0xe800], RZ ;  /* 0x00e800ffb1007388 */ /* 0x0003e40000000c00 */
.L_x_2417:
[----:B------:R-:W-:Y:S05]  /*3530*/  BSYNC.RECONVERGENT B0 ;  /* 0x0000000000007941 */ /* 0x000fea0003800200 */
.L_x_2416:
[----:B------:R-:W3:Y:S01]  /*3540*/  LD.E R6, desc[UR4][R2.64+0x18c] ;  /* 0x00018c0402067980 */ /* 0x000ee2000c101900 */
[-C--:B------:R-:W-:Y:S01]  /*3550*/  LEA R159, R0, R7.reuse, 0x1 ;  /* 0x00000007009f7211 */ /* 0x080fe200078e08ff */
[----:B------:R-:W-:Y:S01]  /*3560*/  BSSY.RECONVERGENT B1, `(.L_x_2419) ;  /* 0x00001c6000017945 */ /* 0x000fe20003800200 */
[----:B------:R-:W-:Y:S01]  /*3570*/  LEA R158, R158, R7, 0x1 ;  /* 0x000000079e9e7211 */ /* 0x000fe200078e08ff */
[----:B------:R-:W0:Y:S01]  /*3580*/  LDGDEPBAR ;  /* 0x00000000000079af */ /* 0x000e220000000000 */
[C---:B------:R-:W-:Y:S02]  /*3590*/  LEA R157, R5.reuse, R159, 0x1 ;  /* 0x0000009f059d7211 */ /* 0x040fe400078e08ff */
[----:B------:R-:W-:Y:S01]  /*35a0*/  LEA R119, R5, R158, 0x1 ;  /* 0x0000009e05777211 */ /* 0x000fe200078e08ff */
[----:B------:R-:W-:Y:S01]  /*35b0*/  LDSM.16.M88.4 R36, [R159] ;  /* 0x000000009f24783b */ /* 0x000fe20000000200 */
[----:B------:R-:W-:Y:S02]  /*35c0*/  LOP3.LUT R118, R118, 0x7, RZ, 0xc0, !PT ;  /* 0x0000000776767812 */ /* 0x000fe400078ec0ff */
[----:B------:R-:W-:Y:S01]  /*35d0*/  ISETP.GT.AND P0, PT, R117, R166, PT ;  /* 0x000000a67500720c */ /* 0x000fe20003f04270 */
[----:B------:R-:W2:Y:S01]  /*35e0*/  LDSM.16.M88.4 R88, [R158+0x3400] ;  /* 0x003400009e58783b */ /* 0x000ea20000000200 */
[----:B------:R-:W-:-:S02]  /*35f0*/  LOP3.LUT R53, R118, 0x1f0, R53, 0xf8, !PT ;  /* 0x000001f076357812 */ /* 0x000fc400078ef835 */
[----:B-----5:R-:W-:Y:S01]  /*3600*/  IADD3 R52, PT, PT, R52, R121, -R123 ;  /* 0x0000007934347210 */ /* 0x020fe20007ffe87b */
[----:B------:R-:W4:Y:S01]  /*3610*/  LDSM.16.M88.4 R28, [R158+0x3000] ;  /* 0x003000009e1c783b */ /* 0x000f220000000200 */
[----:B------:R-:W-:Y:S02]  /*3620*/  IADD3 R185, PT, PT, R178, R53, RZ ;  /* 0x00000035b2b97210 */ /* 0x000fe40007ffe0ff */
[----:B------:R-:W-:Y:S01]  /*3630*/  IADD3 R116, PT, PT, R121, -R123, -R116 ;  /* 0x8000007b79747210 */ /* 0x000fe20007ffe874 */
[----:B------:R-:W4:Y:S01]  /*3640*/  LDSM.16.M88.4 R80, [R158+0x3800] ;  /* 0x003800009e50783b */ /* 0x000f220000000200 */
[----:B------:R-:W-:Y:S02]  /*3650*/  SHF.L.U32 R53, R173, 0x1, RZ ;  /* 0x00000001ad357819 */ /* 0x000fe400000006ff */
[C---:B------:R-:W-:Y:S01]  /*3660*/  IADD3 R52, PT, PT, R185.reuse, R52, RZ ;  /* 0x00000034b9347210 */ /* 0x040fe20007ffe0ff */
[----:B------:R-:W4:Y:S01]  /*3670*/  LDSM.16.M88.4 R72, [R158+0x3c00] ;  /* 0x003c00009e48783b */ /* 0x000f220000000200 */
[----:B------:R-:W-:-:S02]  /*3680*/  IADD3 R185, PT, PT, R185, R116, RZ ;  /* 0x00000074b9b97210 */ /* 0x000fc40007ffe0ff */
[----:B------:R-:W-:Y:S01]  /*3690*/  LOP3.LUT R53, R53, 0x6, RZ, 0xc0, !PT ;  /* 0x0000000635357812 */ /* 0x000fe200078ec0ff */
[----:B------:R-:W4:Y:S01]  /*36a0*/  LDSM.16.M88.4 R64, [R158+0x4000] ;  /* 0x004000009e40783b */ /* 0x000f220000000200 */
[----:B------:R-:W-:Y:S02]  /*36b0*/  VIMNMX R187, PT, PT, RZ, R185, !PT ;  /* 0x000000b9ffbb7248 */ /* 0x000fe40007fe0100 */
[C-C-:B------:R-:W-:Y:S01]  /*36c0*/  VIADDMNMX R186, R52.reuse, 0x1, R121.reuse, PT ;  /* 0x0000000134ba7846 */ /* 0x140fe20003800179 */
[----:B------:R-:W4:Y:S01]  /*36d0*/  LDSM.16.M88.4 R56, [R158+0x4400] ;  /* 0x004400009e38783b */ /* 0x000f220000000200 */
[----:B------:R-:W-:Y:S02]  /*36e0*/  VIADDMNMX R184, R52, 0x9, R121, PT ;  /* 0x0000000934b87846 */ /* 0x000fe40003800179 */
[----:B------:R-:W-:Y:S01]  /*36f0*/  IADD3 R116, PT, PT, R54, R53, RZ ;  /* 0x0000003536747210 */ /* 0x000fe20007ffe0ff */
[----:B------:R-:W4:Y:S01]  /*3700*/  LDSM.16.M88.4 R44, [R158+0x4800] ;  /* 0x004800009e2c783b */ /* 0x000f220000000200 */
[----:B------:R-:W-:-:S03]  /*3710*/  VIADDMNMX R185, R185, 0x8, RZ, !PT ;  /* 0x00000008b9b97846 */ /* 0x000fc600078001ff */
[----:B-1----:R-:W1:Y:S04]  /*3720*/  LDSM.16.M88.4 R12, [R158+0x4c00] ;  /* 0x004c00009e0c783b */ /* 0x002e680000000200 */
[----:B------:R-:W-:Y:S04]  /*3730*/  LDSM.16.M88.4 R8, [R157] ;  /* 0x000000009d08783b */ /* 0x000fe80000000200 */
[----:B------:R-:W1:Y:S01]  /*3740*/  LDSM.16.M88.4 R96, [R119+0x3400] ;  /* 0x003400007760783b */ /* 0x000e620000000200 */
[C---:B--2---:R-:W-:Y:S03]  /*3750*/  HMMA.16816.F32.BF16 R92, R36.reuse, R88, RZ ;  /* 0x00000058245c723c */ /* 0x044fe600000418ff */
[----:B------:R-:W2:Y:S04]  /*3760*/  LDSM.16.M88.4 R24, [R119+0x3000] ;  /* 0x003000007718783b */ /* 0x000ea80000000200 */
[----:B------:R-:W2:Y:S01]  /*3770*/  LDSM.16.M88.4 R20, [R119+0x3800] ;  /* 0x003800007714783b */ /* 0x000ea20000000200 */
[C---:B------:R-:W-:Y:S03]  /*3780*/  HMMA.16816.F32.BF16 R88, R36.reuse, R90, RZ ;  /* 0x0000005a2458723c */ /* 0x040fe600000418ff */
[----:B------:R-:W-:Y:S04]  /*3790*/  LDSM.16.M88.4 R32, [R119+0x3c00] ;  /* 0x003c00007720783b */ /* 0x000fe80000000200 */
[----:B------:R-:W-:Y:S01]  /*37a0*/  LDSM.16.M88.4 R108, [R159+0x1000] ;  /* 0x001000009f6c783b */ /* 0x000fe20000000200 */
[C---:B----4-:R-:W-:Y:S03]  /*37b0*/  HMMA.16816.F32.BF16 R16, R36.reuse, R28, RZ ;  /* 0x0000001c2410723c */ /* 0x050fe600000418ff */
[----:B------:R-:W-:Y:S04]  /*37c0*/  LDSM.16.M88.4 R104, [R158+0x5400] ;  /* 0x005400009e68783b */ /* 0x000fe80000000200 */
[----:B------:R-:W-:Y:S01]  /*37d0*/  LDSM.16.M88.4 R100, [R158+0x5800] ;  /* 0x005800009e64783b */ /* 0x000fe20000000200 */
[C---:B------:R-:W-:Y:S03]  /*37e0*/  HMMA.16816.F32.BF16 R84, R36.reuse, R80, RZ ;  /* 0x000000502454723c */ /* 0x040fe600000418ff */
[----:B------:R-:W-:Y:S05]  /*37f0*/  LDSM.16.M88.4 R112, [R119+0x5000] ;  /* 0x005000007770783b */ /* 0x000fea0000000200 */
        /* <DEDUP_REMOVED lines=21> */
[----:B------:R-:W2:Y:S07]  /*3950*/  LDSM.16.M88.4 R20, [R119+0x4800] ;  /* 0x004800007714783b */ /* 0x000eae0000000200 */
[C---:B-1----:R-:W-:Y:S08]  /*3960*/  HMMA.16816.F32.BF16 R68, R8.reuse, R12, R68 ;  /* 0x0000000c0844723c */ /* 0x042ff00000041844 */
[C---:B------:R-:W-:Y:S01]  /*3970*/  HMMA.16816.F32.BF16 R64, R8.reuse, R14, R64 ;  /* 0x0000000e0840723c */ /* 0x040fe20000041840 */
[----:B------:R-:W1:Y:S07]  /*3980*/  LDSM.16.M88.4 R12, [R119+0x4c00] ;  /* 0x004c0000770c783b */ /* 0x000e6e0000000200 */
[C---:B------:R-:W-:Y:S08]  /*3990*/  HMMA.16816.F32.BF16 R76, R8.reuse, R32, R76 ;  /* 0x00000020084c723c */ /* 0x040ff0000004184c */
[----:B------:R-:W-:Y:S01]  /*39a0*/  HMMA.16816.F32.BF16 R72, R8, R34, R72 ;  /* 0x000000220848723c */ /* 0x000fe20000041848 */
[----:B------:R-:W3:Y:S07]  /*39b0*/  LDSM.16.M88.4 R32, [R157+0x1000] ;  /* 0x001000009d20783b */ /* 0x000eee0000000200 */
[C---:B----4-:R-:W-:Y:S08]  /*39c0*/  HMMA.16816.F32.BF16 R16, R108.reuse, R96, R16 ;  /* 0x000000606c10723c */ /* 0x050ff00000041810 */
[----:B------:R-:W-:Y:S01]  /*39d0*/  HMMA.16816.F32.BF16 R28, R108, R98, R28 ;  /* 0x000000626c1c723c */ /* 0x000fe2000004181c */
[----:B------:R-:W4:Y:S07]  /*39e0*/  LDSM.16.M88.4 R96, [R158+0x5c00] ;  /* 0x005c00009e60783b */ /* 0x000f2e0000000200 */
[C---:B--2---:R-:W-:Y:S08]  /*39f0*/  HMMA.16816.F32.BF16 R60, R8.reuse, R24, R60 ;  /* 0x00000018083c723c */ /* 0x044ff0000004183c */
[C---:B------:R-:W-:Y:S01]  /*3a00*/  HMMA.16816.F32.BF16 R56, R8.reuse, R26, R56 ;  /* 0x0000001a0838723c */ /* 0x040fe20000041838 */
[----:B------:R-:W-:Y:S07]  /*3a10*/  LDSM.16.M88.4 R24, [R159+0x2000] ;  /* 0x002000009f18783b */ /* 0x000fee0000000200 */
[C---:B------:R-:W-:Y:S08]  /*3a20*/  HMMA.16816.F32.BF16 R48, R8.reuse, R20, R48 ;  /* 0x000000140830723c */ /* 0x040ff00000041830 */
[----:B------:R-:W-:Y:S01]  /*3a30*/  HMMA.16816.F32.BF16 R44, R8, R22, R44 ;  /* 0x00000016082c723c */ /* 0x000fe2000004182c */
[----:B------:R-:W2:Y:S07]  /*3a40*/  LDSM.16.M88.4 R20, [R158+0x7000] ;  /* 0x007000009e14783b */ /* 0x000eae0000000200 */
[C---:B------:R-:W-:Y:S08]  /*3a50*/  HMMA.16816.F32.BF16 R92, R108.reuse, R104, R92 ;  /* 0x000000686c5c723c */ /* 0x040ff0000004185c */
[----:B------:R-:W-:Y:S01]  /*3a60*/  HMMA.16816.F32.BF16 R88, R108, R106, R88 ;  /* 0x0000006a6c58723c */ /* 0x000fe20000041858 */
[----:B------:R-:W2:Y:S07]  /*3a70*/  LDSM.16.M88.4 R104, [R119+0x5400] ;  /* 0x005400007768783b */ /* 0x000eae0000000200 */
[C---:B-1----:R-:W-:Y:S08]  /*3a80*/  HMMA.16816.F32.BF16 R40, R8.reuse, R12, R40 ;  /* 0x0000000c0828723c */ /* 0x042ff00000041828 */
[----:B------:R-:W-:Y:S01]  /*3a90*/  HMMA.16816.F32.BF16 R36, R8, R14, R36 ;  /* 0x0000000e0824723c */ /* 0x000fe20000041824 */
[----:B------:R-:W-:Y:S04]  /*3aa0*/  LDSM.16.M88.4 R12, [R157+0x2000] ;  /* 0x002000009d0c783b */ /* 0x000fe80000000200 */
[----:B------:R-:W1:Y:S03]  /*3ab0*/  LDSM.16.M88.4 R8, [R119+0x7000] ;  /* 0x007000007708783b */ /* 0x000e660000000200 */
[C---:B------:R-:W-:Y:S08]  /*3ac0*/  HMMA.16816.F32.BF16 R84, R108.reuse, R100, R84 ;  /* 0x000000646c54723c */ /* 0x040ff00000041854 */
[----:B------:R-:W-:Y:S08]  /*3ad0*/  HMMA.16816.F32.BF16 R80, R108, R102, R80 ;  /* 0x000000666c50723c */ /* 0x000ff00000041850 */
[C---:B---3--:R-:W-:Y:S08]  /*3ae0*/  HMMA.16816.F32.BF16 R16, R32.reuse, R112, R16 ;  /* 0x000000702010723c */ /* 0x048ff00000041810 */
[----:B------:R-:W-:Y:S08]  /*3af0*/  HMMA.16816.F32.BF16 R28, R32, R114, R28 ;  /* 0x00000072201c723c */ /* 0x000ff0000004181c */
[----:B----4-:R-:W-:Y:S01]  /*3b00*/  HMMA.16816.F32.BF16 R100, R108, R96, R76 ;  /* 0x000000606c64723c */ /* 0x010fe2000004184c */
[----:B------:R-:W3:Y:S07]  /*3b10*/  LDSM.16.M88.4 R76, [R158+0x7400] ;  /* 0x007400009e4c783b */ /* 0x000eee0000000200 */
[C---:B--2---:R-:W-:Y:S08]  /*3b20*/  HMMA.16816.F32.BF16 R16, R24.reuse, R20, R16 ;  /* 0x000000141810723c */ /* 0x044ff00000041810 */
[----:B------:R-:W-:Y:S01]  /*3b30*/  HMMA.16816.F32.BF16 R28, R24, R22, R28 ;  /* 0x00000016181c723c */ /* 0x000fe2000004181c */
[----:B------:R-:W2:Y:S07]  /*3b40*/  LDSM.16.M88.4 R20, [R158+0x6000] ;  /* 0x006000009e14783b */ /* 0x000eae0000000200 */
[C---:B------:R-:W-:Y:S01]  /*3b50*/  HMMA.16816.F32.BF16 R112, R32.reuse, R104, R92 ;  /* 0x000000682070723c */ /* 0x040fe2000004185c */
[----:B------:R-:W-:Y:S07]  /*3b60*/  LDSM.16.M88.4 R92, [R119+0x7400] ;  /* 0x00740000775c783b */ /* 0x000fee0000000200 */
[----:B------:R-:W-:Y:S08]  /*3b70*/  HMMA.16816.F32.BF16 R88, R32, R106, R88 ;  /* 0x0000006a2058723c */ /* 0x000ff00000041858 */
[C---:B-1----:R-:W-:Y:S08]  /*3b80*/  HMMA.16816.F32.BF16 R16, R12.reuse, R8, R16 ;  /* 0x000000080c10723c */ /* 0x042ff00000041810 */
[----:B------:R-:W-:Y:S01]  /*3b90*/  HMMA.16816.F32.BF16 R28, R12, R10, R28 ;  /* 0x0000000a0c1c723c */ /* 0x000fe2000004181c */
[----:B------:R-:W1:Y:S07]  /*3ba0*/  LDSM.16.M88.4 R8, [R119+0x5800] ;  /* 0x005800007708783b */ /* 0x000e6e0000000200 */
[----:B---3--:R-:W-:Y:S03]  /*3bb0*/  HMMA.16816.F32.BF16 R112, R24, R76, R112 ;  /* 0x0000004c1870723c */ /* 0x008fe60000041870 */
[-C--:B------:R-:W-:Y:S01]  /*3bc0*/  FMUL.FTZ R0, R16, R6.reuse ;  /* 0x0000000610007220 */ /* 0x080fe20000410000 */
[-C--:B------:R-:W-:Y:S01]  /*3bd0*/  FMUL.FTZ R105, R17, R6.reuse ;  /* 0x0000000611697220 */ /* 0x080fe20000410000 */
[-C--:B------:R-:W-:Y:S01]  /*3be0*/  FMUL.FTZ R104, R18, R6.reuse ;  /* 0x0000000612687220 */ /* 0x080fe20000410000 */
[----:B------:R-:W-:-:S02]  /*3bf0*/  FMUL.FTZ R106, R19, R6 ;  /* 0x00000006136a7220 */ /* 0x000fc40000410000 */
[----:B------:R-:W-:Y:S01]  /*3c00*/  HMMA.16816.F32.BF16 R88, R24, R78, R88 ;  /* 0x0000004e1858723c */ /* 0x000fe20000041858 */
[----:B------:R-:W3:Y:S01]  /*3c10*/  LDSM.16.M88.4 R76, [R158+0x6400] ;  /* 0x006400009e4c783b */ /* 0x000ee20000000200 */
[----:B------:R-:W4:Y:S01]  /*3c20*/  MUFU.TANH R0, R0 ;  /* 0x0000000000007308 */ /* 0x000f220000002400 */
[-C--:B------:R-:W-:Y:S01]  /*3c30*/  FMUL.FTZ R28, R28, R6.reuse ;  /* 0x000000061c1c7220 */ /* 0x080fe20000410000 */
[-C--:B------:R-:W-:Y:S01]  /*3c40*/  FMUL.FTZ R29, R29, R6.reuse ;  /* 0x000000061d1d7220 */ /* 0x080fe20000410000 */
[----:B------:R-:W4:Y:S01]  /*3c50*/  LDSM.16.M88.4 R16, [R158+0x7800] ;  /* 0x007800009e10783b */ /* 0x000f220000000200 */
[-C--:B------:R-:W-:Y:S01]  /*3c60*/  FMUL.FTZ R30, R30, R6.reuse ;  /* 0x000000061e1e7220 */ /* 0x080fe20000410000 */
[-C--:B------:R-:W-:Y:S01]  /*3c70*/  FMUL.FTZ R31, R31, R6.reuse ;  /* 0x000000061f1f7220 */ /* 0x080fe20000410000 */
[C---:B--2---:R-:W-:Y:S02]  /*3c80*/  HMMA.16816.F32.BF16 R68, R108.reuse, R20, R68 ;  /* 0x000000146c44723c */ /* 0x044fe40000041844 */
[----:B------:R-:W2:Y:S06]  /*3c90*/  MUFU.TANH R107, R28 ;  /* 0x0000001c006b7308 */ /* 0x000eac0000002400 */
[C---:B------:R-:W-:Y:S01]  /*3ca0*/  HMMA.16816.F32.BF16 R64, R108.reuse, R22, R64 ;  /* 0x000000166c40723c */ /* 0x040fe20000041840 */
[----:B------:R-:W2:Y:S01]  /*3cb0*/  LDSM.16.M88.4 R20, [R119+0x5c00] ;  /* 0x005c00007714783b */ /* 0x000ea20000000200 */
[----:B------:R-:W2:Y:S06]  /*3cc0*/  MUFU.TANH R120, R31 ;  /* 0x0000001f00787308 */ /* 0x000eac0000002400 */
[----:B------:R-:W-:Y:S02]  /*3cd0*/  HMMA.16816.F32.BF16 R72, R108, R98, R72 ;  /* 0x000000626c48723c */ /* 0x000fe40000041848 */
[----:B------:R-:W2:Y:S06]  /*3ce0*/  MUFU.TANH R105, R105 ;  /* 0x0000006900697308 */ /* 0x000eac0000002400 */
[C---:B-1----:R-:W-:Y:S01]  /*3cf0*/  HMMA.16816.F32.BF16 R96, R32.reuse, R8, R84 ;  /* 0x000000082060723c */ /* 0x042fe20000041854 */
[----:B------:R-:W1:Y:S01]  /*3d00*/  LDSM.16.M88.4 R84, [R119+0x7800] ;  /* 0x007800007754783b */ /* 0x000e620000000200 */
[----:B------:R-:W1:Y:S06]  /*3d10*/  MUFU.TANH R104, R104 ;  /* 0x0000006800687308 */ /* 0x000e6c0000002400 */
[----:B------:R-:W-:Y:S01]  /*3d20*/  HMMA.16816.F32.BF16 R80, R32, R10, R80 ;  /* 0x0000000a2050723c */ /* 0x000fe20000041850 */
[----:B------:R-:W1:Y:S01]  /*3d30*/  LDSM.16.M88.4 R8, [R158+0x7c00] ;  /* 0x007c00009e08783b */ /* 0x000e620000000200 */
[----:B------:R-:W1:Y:S06]  /*3d40*/  MUFU.TANH R106, R106 ;  /* 0x0000006a006a7308 */ /* 0x000e6c0000002400 */
[C---:B---3--:R-:W-:Y:S08]  /*3d50*/  HMMA.16816.F32.BF16 R60, R108.reuse, R76, R60 ;  /* 0x0000004c6c3c723c */ /* 0x048ff0000004183c */
[----:B------:R-:W-:Y:S01]  /*3d60*/  HMMA.16816.F32.BF16 R56, R108, R78, R56 ;  /* 0x0000004e6c38723c */ /* 0x000fe20000041838 */
[----:B------:R-:W3:Y:S07]  /*3d70*/  LDSM.16.M88.4 R76, [R119+0x6000] ;  /* 0x00600000774c783b */ /* 0x000eee0000000200 */
[C---:B----4-:R-:W-:Y:S08]  /*3d80*/  HMMA.16816.F32.BF16 R96, R24.reuse, R16, R96 ;  /* 0x000000101860723c */ /* 0x050ff00000041860 */
[----:B------:R-:W-:Y:S01]  /*3d90*/  HMMA.16816.F32.BF16 R80, R24, R18, R80 ;  /* 0x000000121850723c */ /* 0x000fe20000041850 */
[----:B------:R-:W4:Y:S07]  /*3da0*/  LDSM.16.M88.4 R16, [R158+0x6800] ;  /* 0x006800009e10783b */ /* 0x000f2e0000000200 */
[C---:B--2---:R-:W-:Y:S08]  /*3db0*/  HMMA.16816.F32.BF16 R100, R32.reuse, R20, R100 ;  /* 0x000000142064723c */ /* 0x044ff00000041864 */
[----:B------:R-:W-:Y:S01]  /*3dc0*/  HMMA.16816.F32.BF16 R72, R32, R22, R72 ;  /* 0x000000162048723c */ /* 0x000fe20000041848 */
[----:B------:R-:W2:Y:S07]  /*3dd0*/  LDSM.16.M88.4 R20, [R158+0x8000] ;  /* 0x008000009e14783b */ /* 0x000eae0000000200 */
[C---:B-1----:R-:W-:Y:S08]  /*3de0*/  HMMA.16816.F32.BF16 R96, R12.reuse, R84, R96 ;  /* 0x000000540c60723c */ /* 0x042ff00000041860 */
[----:B------:R-:W-:Y:S08]  /*3df0*/  HMMA.16816.F32.BF16 R80, R12, R86, R80 ;  /* 0x000000560c50723c */ /* 0x000ff00000041850 */
[----:B------:R-:W-:Y:S03]  /*3e00*/  HMMA.16816.F32.BF16 R100, R24, R8, R100 ;  /* 0x000000081864723c */ /* 0x000fe60000041864 */
[-C--:B------:R-:W-:Y:S01]  /*3e10*/  FMUL.FTZ R96, R96, R6.reuse ;  /* 0x0000000660607220 */ /* 0x080fe20000410000 */
[-C--:B------:R-:W-:Y:S01]  /*3e20*/  FMUL.FTZ R97, R97, R6.reuse ;  /* 0x0000000661617220 */ /* 0x080fe20000410000 */
[-C--:B------:R-:W-:Y:S01]  /*3e30*/  FMUL.FTZ R98, R98, R6.reuse ;  /* 0x0000000662627220 */ /* 0x080fe20000410000 */
[----:B------:R-:W-:-:S02]  /*3e40*/  FMUL.FTZ R99, R99, R6 ;  /* 0x0000000663637220 */ /* 0x000fc40000410000 */
[----:B------:R-:W-:Y:S01]  /*3e50*/  HMMA.16816.F32.BF16 R72, R24, R10, R72 ;  /* 0x0000000a1848723c */ /* 0x000fe20000041848 */
[----:B------:R-:W1:Y:S01]  /*3e60*/  LDSM.16.M88.4 R8, [R119+0x6400] ;  /* 0x006400007708783b */ /* 0x000e620000000200 */
[----:B------:R-:W1:Y:S01]  /*3e70*/  MUFU.TANH R96, R96 ;  /* 0x0000006000607308 */ /* 0x000e620000002400 */
[-C--:B------:R-:W-:Y:S01]  /*3e80*/  FMUL.FTZ R80, R80, R6.reuse ;  /* 0x0000000650507220 */ /* 0x080fe20000410000 */
[-C--:B------:R-:W-:Y:S01]  /*3e90*/  FMUL.FTZ R81, R81, R6.reuse ;  /* 0x0000000651517220 */ /* 0x080fe20000410000 */
[-C--:B------:R-:W-:Y:S01]  /*3ea0*/  FMUL.FTZ R82, R82, R6.reuse ;  /* 0x0000000652527220 */ /* 0x080fe20000410000 */
[-C--:B------:R-:W-:Y:S02]  /*3eb0*/  FMUL.FTZ R83, R83, R6.reuse ;  /* 0x0000000653537220 */ /* 0x080fe40000410000 */
[C---:B---3--:R-:W-:Y:S01]  /*3ec0*/  HMMA.16816.F32.BF16 R84, R32.reuse, R76, R68 ;  /* 0x0000004c2054723c */ /* 0x048fe20000041844 */
[----:B------:R-:W3:Y:S01]  /*3ed0*/  LDSM.16.M88.4 R68, [R119+0x8000] ;  /* 0x008000007744783b */ /* 0x000ee20000000200 */
[----:B------:R-:W1:Y:S06]  /*3ee0*/  MUFU.TANH R97, R97 ;  /* 0x0000006100617308 */ /* 0x000e6c0000002400 */
[----:B------:R-:W-:Y:S01]  /*3ef0*/  HMMA.16816.F32.BF16 R64, R32, R78, R64 ;  /* 0x0000004e2040723c */ /* 0x000fe20000041840 */
[----:B------:R-:W-:Y:S01]  /*3f00*/  LDSM.16.M88.4 R76, [R119+0x6800] ;  /* 0x00680000774c783b */ /* 0x000fe20000000200 */
[----:B------:R-:W1:Y:S06]  /*3f10*/  MUFU.TANH R98, R98 ;  /* 0x0000006200627308 */ /* 0x000e6c0000002400 */
[----:B------:R-:W-:Y:S02]  /*3f20*/  HMMA.16816.F32.BF16 R112, R12, R92, R112 ;  /* 0x0000005c0c70723c */ /* 0x000fe40000041870 */
[----:B------:R-:W1:Y:S06]  /*3f30*/  MUFU.TANH R92, R29 ;  /* 0x0000001d005c7308 */ /* 0x000e6c0000002400 */
[C---:B----4-:R-:W-:Y:S02]  /*3f40*/  HMMA.16816.F32.BF16 R48, R108.reuse, R16, R48 ;  /* 0x000000106c30723c */ /* 0x050fe40000041830 */
[----:B------:R4:W1:Y:S06]  /*3f50*/  MUFU.TANH R93, R30 ;  /* 0x0000001e005d7308 */ /* 0x00086c0000002400 */
[----:B------:R-:W-:Y:S01]  /*3f60*/  HMMA.16816.F32.BF16 R44, R108, R18, R44 ;  /* 0x000000126c2c723c */ /* 0x000fe2000004182c */
[----:B------:R-:W-:Y:S01]  /*3f70*/  LDSM.16.M88.4 R16, [R158+0x6c00] ;  /* 0x006c00009e10783b */ /* 0x000fe20000000200 */
[----:B------:R-:W1:Y:S01]  /*3f80*/  MUFU.TANH R99, R99 ;  /* 0x0000006300637308 */ /* 0x000e620000002400 */
[----:B------:R-:W-:-:S05]  /*3f90*/  FMUL.FTZ R112, R112, R6 ;  /* 0x0000000670707220 */ /* 0x000fca0000410000 */
[C---:B--2---:R-:W-:Y:S02]  /*3fa0*/  HMMA.16816.F32.BF16 R84, R24.reuse, R20, R84 ;  /* 0x000000141854723c */ /* 0x044fe40000041854 */
[----:B------:R-:W2:Y:S01]  /*3fb0*/  MUFU.TANH R112, R112 ;  /* 0x0000007000707308 */ /* 0x000ea20000002400 */
[----:B----4-:R-:W4:Y:S05]  /*3fc0*/  LDSM.16.M88.4 R28, [R119+0x7c00] ;  /* 0x007c0000771c783b */ /* 0x010f2a0000000200 */
[----:B------:R-:W-:Y:S01]  /*3fd0*/  HMMA.16816.F32.BF16 R64, R24, R22, R64 ;  /* 0x000000161840723c */ /* 0x000fe20000041840 */
[----:B------:R-:W-:Y:S01]  /*3fe0*/  LDSM.16.M88.4 R20, [R119+0x8400] ;  /* 0x008400007714783b */ /* 0x000fe20000000200 */
[----:B------:R-:W2:Y:S06]  /*3ff0*/  MUFU.TANH R80, R80 ;  /* 0x0000005000507308 */ /* 0x000eac0000002400 */
[C---:B-1----:R-:W-:Y:S02]  /*4000*/  HMMA.16816.F32.BF16 R60, R32.reuse, R8, R60 ;  /* 0x00000008203c723c */ /* 0x042fe4000004183c */
[----:B------:R-:W1:Y:S06]  /*4010*/  MUFU.TANH R81, R81 ;  /* 0x0000005100517308 */ /* 0x000e6c0000002400 */
[----:B------:R-:W-:Y:S01]  /*4020*/  HMMA.16816.F32.BF16 R56, R32, R10, R56 ;  /* 0x0000000a2038723c */ /* 0x000fe20000041838 */
[----:B------:R-:W2:Y:S01]  /*4030*/  LDSM.16.M88.4 R8, [R158+0x8800] ;  /* 0x008800009e08783b */ /* 0x000ea20000000200 */
[----:B------:R-:W1:Y:S06]  /*4040*/  MUFU.TANH R82, R82 ;  /* 0x0000005200527308 */ /* 0x000e6c0000002400 */
[C---:B---3--:R-:W-:Y:S02]  /*4050*/  HMMA.16816.F32.BF16 R84, R12.reuse, R68, R84 ;  /* 0x000000440c54723c */ /* 0x048fe40000041854 */
[----:B------:R-:W3:Y:S06]  /*4060*/  MUFU.TANH R83, R83 ;  /* 0x0000005300537308 */ /* 0x000eec0000002400 */
[C---:B------:R-:W-:Y:S01]  /*4070*/  HMMA.16816.F32.BF16 R64, R12.reuse, R70, R64 ;  /* 0x000000460c40723c */ /* 0x040fe20000041840 */
[----:B------:R-:W1:Y:S07]  /*4080*/  LDSM.16.M88.4 R68, [R119+0x6c00] ;  /* 0x006c00007744783b */ /* 0x000e6e0000000200 */
[C---:B----4-:R-:W-:Y:S08]  /*4090*/  HMMA.16816.F32.BF16 R72, R12.reuse, R30, R72 ;  /* 0x0000001e0c48723c */ /* 0x050ff00000041848 */
[----:B------:R-:W-:Y:S01]  /*40a0*/  HMMA.16816.F32.BF16 R100, R12, R28, R100 ;  /* 0x0000001c0c64723c */ /* 0x000fe20000041864 */
[----:B------:R-:W4:Y:S02]  /*40b0*/  LDSM.16.M88.4 R28, [R158+0x8400] ;  /* 0x008400009e1c783b */ /* 0x000f240000000200 */
[----:B------:R-:W-:-:S05]  /*40c0*/  FMUL.FTZ R64, R64, R6 ;  /* 0x0000000640407220 */ /* 0x000fca0000410000 */
[----:B------:R-:W-:Y:S03]  /*40d0*/  HMMA.16816.F32.BF16 R40, R108, R16, R40 ;  /* 0x000000106c28723c */ /* 0x000fe60000041828 */
[-C--:B------:R-:W-:Y:S01]  /*40e0*/  FMUL.FTZ R72, R72, R6.reuse ;  /* 0x0000000648487220 */ /* 0x080fe20000410000 */
[-C--:B------:R-:W-:Y:S01]  /*40f0*/  FMUL.FTZ R73, R73, R6.reuse ;  /* 0x0000000649497220 */ /* 0x080fe20000410000 */
[-C--:B------:R-:W-:Y:S01]  /*4100*/  FMUL.FTZ R74, R74, R6.reuse ;  /* 0x000000064a4a7220 */ /* 0x080fe20000410000 */
[-C--:B------:R-:W-:Y:S02]  /*4110*/  FMUL.FTZ R75, R75, R6.reuse ;  /* 0x000000064b4b7220 */ /* 0x080fe40000410000 */
[----:B------:R-:W-:Y:S01]  /*4120*/  HMMA.16816.F32.BF16 R48, R32, R76, R48 ;  /* 0x0000004c2030723c */ /* 0x000fe20000041830 */
[----:B------:R-:W1:Y:S01]  /*4130*/  MUFU.TANH R124, R74 ;  /* 0x0000004a007c7308 */ /* 0x000e620000002400 */
[-C--:B------:R-:W-:Y:S01]  /*4140*/  FMUL.FTZ R76, R87, R6.reuse ;  /* 0x00000006574c7220 */ /* 0x080fe20000410000 */
[-C--:B------:R-:W-:Y:S01]  /*4150*/  FMUL.FTZ R100, R100, R6.reuse ;  /* 0x0000000664647220 */ /* 0x080fe20000410000 */
[-C--:B------:R-:W-:Y:S01]  /*4160*/  FMUL.FTZ R101, R101, R6.reuse ;  /* 0x0000000665657220 */ /* 0x080fe20000410000 */
[-C--:B------:R-:W-:Y:S01]  /*4170*/  FMUL.FTZ R102, R102, R6.reuse ;  /* 0x0000000666667220 */ /* 0x080fe20000410000 */
[----:B------:R-:W-:-:S02]  /*4180*/  FMUL.FTZ R103, R103, R6 ;  /* 0x0000000667677220 */ /* 0x000fc40000410000 */
[----:B------:R-:W-:Y:S01]  /*4190*/  HMMA.16816.F32.BF16 R36, R108, R18, R36 ;  /* 0x000000126c24723c */ /* 0x000fe20000041824 */
[----:B------:R-:W3:Y:S01]  /*41a0*/  LDSM.16.M88.4 R16, [R158+0x8c00] ;  /* 0x008c00009e10783b */ /* 0x000ee20000000200 */
[----:B------:R-:W1:Y:S06]  /*41b0*/  MUFU.TANH R126, R75 ;  /* 0x0000004b007e7308 */ /* 0x000e6c0000002400 */
[----:B------:R-:W-:Y:S02]  /*41c0*/  HMMA.16816.F32.BF16 R44, R32, R78, R44 ;  /* 0x0000004e202c723c */ /* 0x000fe4000004182c */
[----:B------:R-:W1:Y:S06]  /*41d0*/  MUFU.TANH R100, R100 ;  /* 0x0000006400647308 */ /* 0x000e6c0000002400 */
[----:B------:R-:W-:Y:S01]  /*41e0*/  HMMA.16816.F32.BF16 R88, R12, R94, R88 ;  /* 0x0000005e0c58723c */ /* 0x000fe20000041858 */
[-C--:B------:R-:W-:Y:S01]  /*41f0*/  FMUL.FTZ R94, R113, R6.reuse ;  /* 0x00000006715e7220 */ /* 0x080fe20000410000 */
[-C--:B------:R-:W-:Y:S01]  /*4200*/  FMUL.FTZ R95, R114, R6.reuse ;  /* 0x00000006725f7220 */ /* 0x080fe20000410000 */
[-C--:B------:R-:W-:Y:S01]  /*4210*/  FMUL.FTZ R113, R115, R6.reuse ;  /* 0x0000000673717220 */ /* 0x080fe20000410000 */
[----:B------:R-:W1:Y:S04]  /*4220*/  MUFU.TANH R114, R72 ;  /* 0x0000004800727308 */ /* 0x000e680000002400 */
[C---:B--2---:R-:W-:Y:S04]  /*4230*/  HMMA.16816.F32.BF16 R48, R24.reuse, R8, R48 ;  /* 0x000000081830723c */ /* 0x044fe80000041830 */
[----:B------:R2:W2:Y:S04]  /*4240*/  MUFU.TANH R115, R73 ;  /* 0x0000004900737308 */ /* 0x0004a80000002400 */
[----:B------:R-:W-:Y:S01]  /*4250*/  HMMA.16816.F32.BF16 R44, R24, R10, R44 ;  /* 0x0000000a182c723c */ /* 0x000fe2000004182c */
[----:B------:R-:W-:Y:S02]  /*4260*/  LDSM.16.M88.4 R8, [R119+0x8c00] ;  /* 0x008c00007708783b */ /* 0x000fe40000000200 */
[-C--:B------:R-:W-:Y:S01]  /*4270*/  FMUL.FTZ R88, R88, R6.reuse ;  /* 0x0000000658587220 */ /* 0x080fe20000410000 */
[-C--:B------:R-:W-:Y:S01]  /*4280*/  FMUL.FTZ R89, R89, R6.reuse ;  /* 0x0000000659597220 */ /* 0x080fe20000410000 */
[-C--:B------:R-:W-:Y:S01]  /*4290*/  FMUL.FTZ R90, R90, R6.reuse ;  /* 0x000000065a5a7220 */ /* 0x080fe20000410000 */
[----:B------:R-:W-:Y:S01]  /*42a0*/  FMUL.FTZ R91, R91, R6 ;  /* 0x000000065b5b7220 */ /* 0x000fe20000410000 */
[----:B------:R-:W3:Y:S01]  /*42b0*/  MUFU.TANH R94, R94 ;  /* 0x0000005e005e7308 */ /* 0x000ee20000002400 */
[----:B-1----:R-:W-:Y:S01]  /*42c0*/  HMMA.16816.F32.BF16 R40, R32, R68, R40 ;  /* 0x000000442028723c */ /* 0x002fe20000041828 */
[----:B--2---:R-:W1:Y:S01]  /*42d0*/  LDSM.16.M88.4 R72, [R119+0x8800] ;  /* 0x008800007748783b */ /* 0x004e620000000200 */
[----:B------:R-:W-:-:S06]  /*42e0*/  DEPBAR.LE SB0, 0x0 ;  /* 0x000080000000791a */ /* 0x000fcc0000000000 */
[----:B------:R-:W-:Y:S01]  /*42f0*/  HMMA.16816.F32.BF16 R36, R32, R70, R36 ;  /* 0x000000462024723c */ /* 0x000fe20000041824 */
[----:B------:R-:W2:Y:S07]  /*4300*/  MUFU.TANH R95, R95 ;  /* 0x0000005f005f7308 */ /* 0x000eae0000002400 */
[C---:B----4-:R-:W-:Y:S01]  /*4310*/  HMMA.16816.F32.BF16 R60, R24.reuse, R28, R60 ;  /* 0x0000001c183c723c */ /* 0x050fe2000004183c */
[-C--:B------:R-:W-:Y:S01]  /*4320*/  FMUL.FTZ R29, R84, R6.reuse ;  /* 0x00000006541d7220 */ /* 0x080fe20000410000 */
[-C--:B------:R-:W-:Y:S01]  /*4330*/  FMUL.FTZ R84, R85, R6.reuse ;  /* 0x0000000655547220 */ /* 0x080fe20000410000 */
[-C--:B------:R-:W-:Y:S01]  /*4340*/  FMUL.FTZ R85, R86, R6.reuse ;  /* 0x0000000656557220 */ /* 0x080fe20000410000 */
[----:B------:R-:W4:Y:S04]  /*4350*/  MUFU.TANH R113, R113 ;  /* 0x0000007100717308 */ /* 0x000f280000002400 */
[----:B------:R-:W-:Y:S01]  /*4360*/  HMMA.16816.F32.BF16 R56, R24, R30, R56 ;  /* 0x0000001e1838723c */ /* 0x000fe20000041838 */
[-C--:B------:R-:W-:Y:S01]  /*4370*/  FMUL.FTZ R30, R66, R6.reuse ;  /* 0x00000006421e7220 */ /* 0x080fe20000410000 */
[----:B------:R-:W-:-:S02]  /*4380*/  FMUL.FTZ R31, R67, R6 ;  /* 0x00000006431f7220 */ /* 0x000fc40000410000 */
[----:B------:R-:W1:Y:S04]  /*4390*/  MUFU.TANH R88, R88 ;  /* 0x0000005800587308 */ /* 0x000e680000002400 */
[C---:B---3--:R-:W-:Y:S04]  /*43a0*/  HMMA.16816.F32.BF16 R40, R24.reuse, R16, R40 ;  /* 0x000000101828723c */ /* 0x048fe80000041828 */
[----:B------:R-:W3:Y:S04]  /*43b0*/  MUFU.TANH R89, R89 ;  /* 0x0000005900597308 */ /* 0x000ee80000002400 */
[----:B------:R-:W-:Y:S04]  /*43c0*/  HMMA.16816.F32.BF16 R36, R24, R18, R36 ;  /* 0x000000121824723c */ /* 0x000fe80000041824 */
[----:B------:R-:W1:Y:S04]  /*43d0*/  MUFU.TANH R90, R90 ;  /* 0x0000005a005a7308 */ /* 0x000e680000002400 */
[----:B------:R-:W-:Y:S01]  /*43e0*/  HMMA.16816.F32.BF16 R60, R12, R20, R60 ;  /* 0x000000140c3c723c */ /* 0x000fe2000004183c */
[----:B------:R-:W-:-:S03]  /*43f0*/  FMUL.FTZ R20, R65, R6 ;  /* 0x0000000641147220 */ /* 0x000fc60000410000 */
[----:B------:R-:W2:Y:S04]  /*4400*/  MUFU.TANH R91, R91 ;  /* 0x0000005b005b7308 */ /* 0x000ea80000002400 */
[C---:B------:R-:W-:Y:S04]  /*4410*/  HMMA.16816.F32.BF16 R56, R12.reuse, R22, R56 ;  /* 0x000000160c38723c */ /* 0x040fe80000041838 */
[----:B------:R-:W2:Y:S04]  /*4420*/  MUFU.TANH R101, R101 ;  /* 0x0000006500657308 */ /* 0x000ea80000002400 */
[C---:B-1----:R-:W-:Y:S03]  /*4430*/  HMMA.16816.F32.BF16 R48, R12.reuse, R72, R48 ;  /* 0x000000480c30723c */ /* 0x042fe60000041830 */
        /* <DEDUP_REMOVED lines=17> */
[----:B------:R-:W-:Y:S03]  /*4550*/  HMMA.16816.F32.BF16 R36, R12, R10, R36 ;  /* 0x0000000a0c24723c */ /* 0x000fe60000041824 */
[-C--:B------:R-:W-:Y:S01]  /*4560*/  FMUL.FTZ R24, R44, R6.reuse ;  /* 0x000000062c187220 */ /* 0x080fe20000410000 */
[-C--:B------:R-:W-:Y:S01]  /*4570*/  FMUL.FTZ R19, R45, R6.reuse ;  /* 0x000000062d137220 */ /* 0x080fe20000410000 */
[-C--:B------:R-:W-:Y:S01]  /*4580*/  FMUL.FTZ R8, R46, R6.reuse ;  /* 0x000000062e087220 */ /* 0x080fe20000410000 */
[-C--:B------:R-:W-:Y:S01]  /*4590*/  FMUL.FTZ R9, R47, R6.reuse ;  /* 0x000000062f097220 */ /* 0x080fe20000410000 */
[----:B------:R-:W1:Y:S04]  /*45a0*/  MUFU.TANH R84, R84 ;  /* 0x0000005400547308 */ /* 0x000e680000002400 */
        /* <DEDUP_REMOVED lines=8> */
[----:B------:R-:W-:Y:S01]  /*4630*/  FMUL.FTZ R39, R39, R6 ;  /* 0x0000000627277220 */ /* 0x000fe20000410000 */
        /* <DEDUP_REMOVED lines=28> */
[----:B------:R1:W1:Y:S01]  /*4800*/  MUFU.TANH R47, R39 ;  /* 0x00000027002f7308 */ /* 0x0002620000002400 */
[----:B------:R-:W-:Y:S06]  /*4810*/  BAR.SYNC.DEFER_BLOCKING 0x0 ;  /* 0x0000000000007b1d */ /* 0x000fec0000010000 */
[----:B--234-:R-:W-:Y:S05]  /*4820*/  @!P0 BRA `(.L_x_2420) ;  /* 0x0000000800648947 */ /* 0x01cfea0003800000 */
        /* <DEDUP_REMOVED lines=13> */
.L_x_2422:
[----:B------:R-:W2:Y:S01]  /*4900*/  LD.E R13, desc[UR4][R2.64+0x170] ;  /* 0x00017004020d7980 */ /* 0x000ea2000c101900 */
[----:B------:R-:W-:Y:S02]  /*4910*/  IADD3 R36, PT, PT, R54, -0x80, RZ ;  /* 0xffffff8036247810 */ /* 0x000fe40007ffe0ff */
[----:B------:R-:W-:Y:S01]  /*4920*/  IABS R28, R54 ;  /* 0x00000036001c7213 */ /* 0x000fe20000000000 */
[----:B------:R-:W3:Y:S01]  /*4930*/  LD.E.64 R40, desc[UR4][R2.64+0x20] ;  /* 0x0000200402287980 */ /* 0x000ee2000c101b00 */
[-C--:B--2---:R-:W-:Y:S02]  /*4940*/  IABS R15, R13.reuse ;  /* 0x0000000d000f7213 */ /* 0x084fe40000000000 */
[----:B------:R-:W-:Y:S02]  /*4950*/  IABS R11, R13 ;  /* 0x0000000d000b7213 */ /* 0x000fe40000000000 */
[----:B------:R-:W2:Y:S03]  /*4960*/  I2F.RP R23, R15 ;  /* 0x0000000f00177306 */ /* 0x000ea60000209400 */
[----:B------:R-:W-:-:S05]  /*4970*/  IMAD.MOV R11, RZ, RZ, -R11 ;  /* 0x000000ffff0b7224 */ /* 0x000fca00078e0a0b */
[----:B--2---:R-:W2:Y:S02]  /*4980*/  MUFU.RCP R38, R23 ;  /* 0x0000001700267308 */ /* 0x004ea40000001000 */
[----:B--2---:R-:W-:-:S06]  /*4990*/  VIADD R38, R38, 0xffffffe ;  /* 0x0ffffffe26267836 */ /* 0x004fcc0000000000 */
[----:B-1----:R-:W1:Y:S02]  /*49a0*/  F2I.FTZ.U32.TRUNC.NTZ R39, R38 ;  /* 0x0000002600277305 */ /* 0x002e64000021f000 */
        /* <DEDUP_REMOVED lines=18> */
[----:B------:R-:W-:Y:S02]  /*4ad0*/  ISETP.GE.U32.AND P5, PT, R6, R15, PT ;  /* 0x0000000f0600720c */ /* 0x000fe40003fa6070 */
        /* <DEDUP_REMOVED lines=30> */
.L_x_2423:
[----:B------:R-:W-:Y:S05]  /*4cc0*/  BSYNC.RECONVERGENT B0 ;  /* 0x0000000000007941 */ /* 0x000fea0003800200 */
.L_x_2421:
        /* <DEDUP_REMOVED lines=15> */
[----:B-1----:R-:W-:-:S03]  /*4dc0*/  IMAD.X R39, R6, 0x1, R41, P5 ;  /* 0x0000000106277824 */ /* 0x002fc600028e0629 */
[----:B------:R1:W-:Y:S01]  /*4dd0*/  @P2 STS.128 [R177+0x3000], RZ ;  /* 0x003000ffb1002388 */ /* 0x0003e20000000c00 */
[----:B------:R-:W-:Y:S02]  /*4de0*/  IMAD.X R43, R6, 0x1, R39, P3 ;  /* 0x00000001062b7824 */ /* 0x000fe400018e0627 */
        /* <DEDUP_REMOVED lines=58> */
.L_x_2425:
[----:B------:R3:W-:Y:S02]  /*5190*/  STS.128 [R177+0x8800], RZ ;  /* 0x008800ffb1007388 */ /* 0x0007e40000000c00 */
.L_x_2426:
[----:B------:R-:W-:Y:S05]  /*51a0*/  BSYNC.RECONVERGENT B0 ;  /* 0x0000000000007941 */ /* 0x000fea0003800200 */
.L_x_2424:
[----:B------:R-:W0:Y:S02]  /*51b0*/  LDGDEPBAR ;  /* 0x00000000000079af */ /* 0x000e240000000000 */
.L_x_2420:
[----:B------:R-:W-:Y:S05]  /*51c0*/  BSYNC.RECONVERGENT B1 ;  /* 0x0000000000017941 */ /* 0x000fea0003800200 */
.L_x_2419:
[----:B------:R-:W4:Y:S01]  /*51d0*/  LD.E R23, desc[UR4][R2.64+0xdc] ;  /* 0x0000dc0402177980 */ /* 0x000f22000c101900 */
[C---:B------:R-:W-:Y:S02]  /*51e0*/  VIADD R6, R116.reuse, 0x1 ;  /* 0x0000000174067836 */ /* 0x040fe40000000000 */
[C---:B------:R-:W-:Y:S02]  /*51f0*/  VIADD R11, R116.reuse, 0x8 ;  /* 0x00000008740b7836 */ /* 0x040fe40000000000 */
[----:B------:R-:W-:Y:S01]  /*5200*/  VIADD R13, R116, 0x9 ;  /* 0x00000009740d7836 */ /* 0x000fe20000000000 */
[C---:B------:R-:W-:Y:S02]  /*5210*/  ISETP.GE.AND P0, PT, R6.reuse, R187, PT ;  /* 0x000000bb0600720c */ /* 0x040fe40003f06270 */
[C---:B------:R-:W-:Y:S02]  /*5220*/  ISETP.GE.AND P3, PT, R6.reuse, R186, PT ;  /* 0x000000ba0600720c */ /* 0x040fe40003f66270 */
[----:B------:R-:W-:-:S02]  /*5230*/  ISETP.GE.AND P2, PT, R6, R185, PT ;  /* 0x000000b90600720c */ /* 0x000fc40003f46270 */
[----:B------:R-:W-:Y:S02]  /*5240*/  ISETP.GE.AND P6, PT, R6, R184, PT ;  /* 0x000000b80600720c */ /* 0x000fe40003fc6270 */
[----:B------:R-:W-:Y:S02]  /*5250*/  FSEL R6, R105, -INF , P0 ;  /* 0xff80000069067808 */ /* 0x000fe40000000000 */
[----:B------:R-:W-:Y:S02]  /*5260*/  FSEL R69, R106, -INF , P2 ;  /* 0xff8000006a457808 */ /* 0x000fe40001000000 */
[----:B------:R-:W-:Y:S02]  /*5270*/  FSEL R6, R6, -INF , !P3 ;  /* 0xff80000006067808 */ /* 0x000fe40005800000 */
[C---:B------:R-:W-:Y:S02]  /*5280*/  ISETP.GE.AND P5, PT, R11.reuse, R187, PT ;  /* 0x000000bb0b00720c */ /* 0x040fe40003fa6270 */
[----:B------:R-:W-:-:S02]  /*5290*/  ISETP.GE.AND P1, PT, R11, R186, PT ;  /* 0x000000ba0b00720c */ /* 0x000fc40003f26270 */
[C---:B------:R-:W-:Y:S02]  /*52a0*/  ISETP.GE.AND P0, PT, R11.reuse, R185, PT ;  /* 0x000000b90b00720c */ /* 0x040fe40003f06270 */
[----:B------:R-:W-:Y:S01]  /*52b0*/  ISETP.GE.AND P3, PT, R11, R184, PT ;  /* 0x000000b80b00720c */ /* 0x000fe20003f66270 */
[----:B------:R-:W-:Y:S01]  /*52c0*/  VIADD R11, R116, 0x10 ;  /* 0x00000010740b7836 */ /* 0x000fe20000000000 */
[----:B------:R-:W-:Y:S02]  /*52d0*/  ISETP.GE.AND P2, PT, R13, R187, PT ;  /* 0x000000bb0d00720c */ /* 0x000fe40003f46270 */
[----:B------:R-:W-:Y:S02]  /*52e0*/  FSEL R69, R69, -INF , !P6 ;  /* 0xff80000045457808 */ /* 0x000fe40007000000 */
[----:B------:R-:W-:Y:S02]  /*52f0*/  FSEL R44, R107, -INF , P5 ;  /* 0xff8000006b2c7808 */ /* 0x000fe40002800000 */
[----:B------:R-:W-:-:S02]  /*5300*/  ISETP.GE.AND P6, PT, R13, R186, PT ;  /* 0x000000ba0d00720c */ /* 0x000fc40003fc6270 */
[----:B------:R-:W-:Y:S02]  /*5310*/  FSEL R15, R93, -INF , P0 ;  /* 0xff8000005d0f7808 */ /* 0x000fe40000000000 */
[----:B------:R-:W-:Y:S02]  /*5320*/  FSEL R46, R92, -INF , P2 ;  /* 0xff8000005c2e7808 */ /* 0x000fe40001000000 */
[----:B------:R-:W-:Y:S02]  /*5330*/  ISETP.GE.AND P5, PT, R13, R185, PT ;  /* 0x000000b90d00720c */ /* 0x000fe40003fa6270 */
[----:B------:R-:W-:Y:S02]  /*5340*/  ISETP.GE.AND P0, PT, R11, R187, PT ;  /* 0x000000bb0b00720c */ /* 0x000fe40003f06270 */
[----:B------:R-:W-:Y:S02]  /*5350*/  FSEL R44, R44, -INF , !P1 ;  /* 0xff8000002c2c7808 */ /* 0x000fe40004800000 */
[----:B------:R-:W-:-:S02]  /*5360*/  FSEL R15, R15, -INF , !P3 ;  /* 0xff8000000f0f7808 */ /* 0x000fc40005800000 */
[----:B------:R-:W-:Y:S02]  /*5370*/  FSEL R46, R46, -INF , !P6 ;  /* 0xff8000002e2e7808 */ /* 0x000fe40007000000 */
[----:B------:R-:W-:Y:S01]  /*5380*/  ISETP.GE.AND P1, PT, R13, R184, PT ;  /* 0x000000b80d00720c */ /* 0x000fe20003f26270 */
[C---:B------:R-:W-:Y:S01]  /*5390*/  VIADD R13, R116.reuse, 0x11 ;  /* 0x00000011740d7836 */ /* 0x040fe20000000000 */
[C---:B------:R-:W-:Y:S02]  /*53a0*/  ISETP.GE.AND P3, PT, R11.reuse, R186, PT ;  /* 0x000000ba0b00720c */ /* 0x040fe40003f66270 */
[C---:B------:R-:W-:Y:S02]  /*53b0*/  ISETP.GE.AND P2, PT, R11.reuse, R185, PT ;  /* 0x000000b90b00720c */ /* 0x040fe40003f46270 */
[----:B------:R-:W-:Y:S01]  /*53c0*/  ISETP.GE.AND P6, PT, R11, R184, PT ;  /* 0x000000b80b00720c */ /* 0x000fe20003fc6270 */
[----:B------:R-:W-:Y:S01]  /*53d0*/  VIADD R11, R116, 0x18 ;  /* 0x00000018740b7836 */ /* 0x000fe20000000000 */
[----:B------:R-:W-:-:S02]  /*53e0*/  FSEL R25, R120, -INF , P5 ;  /* 0xff80000078197808 */ /* 0x000fc40002800000 */
[----:B------:R-:W-:Y:S02]  /*53f0*/  FSEL R72, R112, -INF , P0 ;  /* 0xff80000070487808 */ /* 0x000fe40000000000 */
[----:B------:R-:W-:Y:S02]  /*5400*/  FSEL R25, R25, -INF , !P1 ;  /* 0xff80000019197808 */ /* 0x000fe40004800000 */
        /* <DEDUP_REMOVED lines=19> */
[----:B------:R-:W-:Y:S01]  /*5540*/  VIADD R11, R116, 0x20 ;  /* 0x00000020740b7836 */ /* 0x000fe20000000000 */
[C---:B------:R-:W-:Y:S02]  /*5550*/  ISETP.GE.AND P3, PT, R13.reuse, R186, PT ;  /* 0x000000ba0d00720c */ /* 0x040fe40003f66270 */
[C---:B------:R-:W-:Y:S02]  /*5560*/  ISETP.GE.AND P2, PT, R13.reuse, R185, PT ;  /* 0x000000b90d00720c */ /* 0x040fe40003f46270 */
[----:B------:R-:W-:Y:S02]  /*5570*/  ISETP.GE.AND P6, PT, R13, R184, PT ;  /* 0x000000b80d00720c */ /* 0x000fe40003fc6270 */
[----:B------:R-:W-:-:S02]  /*5580*/  FSEL R13, R90, -INF , P5 ;  /* 0xff8000005a0d7808 */ /* 0x000fc40002800000 */
[----:B------:R-:W-:Y:S01]  /*5590*/  FSEL R68, R89, -INF , P0 ;  /* 0xff80000059447808 */ /* 0x000fe20000000000 */
[----:B-1----:R-:W-:Y:S01]  /*55a0*/  VIADD R38, R116, 0x21 ;  /* 0x0000002174267836 */ /* 0x002fe20000000000 */
[----:B------:R-:W-:Y:S02]  /*55b0*/  FSEL R13, R13, -INF , !P1 ;  /* 0xff8000000d0d7808 */ /* 0x000fe40004800000 */
[----:B------:R-:W-:Y:S02]  /*55c0*/  FSEL R68, R68, -INF , !P3 ;  /* 0xff80000044447808 */ /* 0x000fe40005800000 */
[C---:B------:R-:W-:Y:S02]  /*55d0*/  ISETP.GE.AND P5, PT, R11.reuse, R187, PT ;  /* 0x000000bb0b00720c */ /* 0x040fe40003fa6270 */
[C---:B------:R-:W-:Y:S02]  /*55e0*/  ISETP.GE.AND P1, PT, R11.reuse, R186, PT ;  /* 0x000000ba0b00720c */ /* 0x040fe40003f26270 */
[----:B------:R-:W-:-:S02]  /*55f0*/  ISETP.GE.AND P0, PT, R11, R185, PT ;  /* 0x000000b90b00720c */ /* 0x000fc40003f06270 */
[----:B------:R-:W-:Y:S02]  /*5600*/  ISETP.GE.AND P3, PT, R11, R184, PT ;  /* 0x000000b80b00720c */ /* 0x000fe40003f66270 */
[----:B------:R-:W-:Y:S02]  /*5610*/  FSEL R11, R91, -INF , P2 ;  /* 0xff8000005b0b7808 */ /* 0x000fe40001000000 */
[----:B------:R-:W-:Y:S01]  /*5620*/  ISETP.GE.AND P2, PT, R38, R187, PT ;  /* 0x000000bb2600720c */ /* 0x000fe20003f46270 */
[----:B------:R-:W-:Y:S01]  /*5630*/  VIADD R36, R116, 0x28 ;  /* 0x0000002874247836 */ /* 0x000fe20000000000 */
[----:B------:R-:W-:Y:S02]  /*5640*/  FSEL R28, R96, -INF , P5 ;  /* 0xff800000601c7808 */ /* 0x000fe40002800000 */
[----:B------:R-:W-:Y:S02]  /*5650*/  FSEL R11, R11, -INF , !P6 ;  /* 0xff8000000b0b7808 */ /* 0x000fe40007000000 */
[----:B------:R-:W-:-:S02]  /*5660*/  ISETP.GE.AND P6, PT, R38, R186, PT ;  /* 0x000000ba2600720c */ /* 0x000fc40003fc6270 */
[----:B------:R-:W-:Y:S02]  /*5670*/  FSEL R67, R98, -INF , P0 ;  /* 0xff80000062437808 */ /* 0x000fe40000000000 */
[----:B------:R-:W-:Y:S02]  /*5680*/  FSEL R66, R97, -INF , P2 ;  /* 0xff80000061427808 */ /* 0x000fe40001000000 */
[----:B------:R-:W-:Y:S02]  /*5690*/  FSEL R28, R28, -INF , !P1 ;  /* 0xff8000001c1c7808 */ /* 0x000fe40004800000 */
[C---:B------:R-:W-:Y:S02]  /*56a0*/  ISETP.GE.AND P5, PT, R38.reuse, R185, PT ;  /* 0x000000b92600720c */ /* 0x040fe40003fa6270 */
[----:B------:R-:W-:Y:S01]  /*56b0*/  ISETP.GE.AND P1, PT, R38, R184, PT ;  /* 0x000000b82600720c */ /* 0x000fe20003f26270 */
[----:B------:R-:W-:Y:S01]  /*56c0*/  VIADD R38, R116, 0x29 ;  /* 0x0000002974267836 */ /* 0x000fe20000000000 */
[----:B------:R-:W-:-:S02]  /*56d0*/  FSEL R67, R67, -INF , !P3 ;  /* 0xff80000043437808 */ /* 0x000fc40005800000 */
[----:B------:R-:W-:Y:S02]  /*56e0*/  FSEL R66, R66, -INF , !P6 ;  /* 0xff80000042427808 */ /* 0x000fe40007000000 */
[C---:B------:R-:W-:Y:S02]  /*56f0*/  ISETP.GE.AND P0, PT, R36.reuse, R187, PT ;  /* 0x000000bb2400720c */ /* 0x040fe40003f06270 */
[C---:B------:R-:W-:Y:S02]  /*5700*/  ISETP.GE.AND P3, PT, R36.reuse, R186, PT ;  /* 0x000000ba2400720c */ /* 0x040fe40003f66270 */
[C---:B------:R-:W-:Y:S02]  /*5710*/  ISETP.GE.AND P2, PT, R36.reuse, R185, PT ;  /* 0x000000b92400720c */ /* 0x040fe40003f46270 */
[----:B------:R-:W-:Y:S01]  /*5720*/  ISETP.GE.AND P6, PT, R36, R184, PT ;  /* 0x000000b82400720c */ /* 0x000fe20003fc6270 */
[----:B------:R-:W-:Y:S01]  /*5730*/  VIADD R36, R116, 0x30 ;  /* 0x0000003074247836 */ /* 0x000fe20000000000 */
[----:B------:R-:W-:-:S02]  /*5740*/  FSEL R99, R99, -INF , P5 ;  /* 0xff80000063637808 */ /* 0x000fc40002800000 */
[----:B------:R-:W-:Y:S02]  /*5750*/  FSEL R80, R80, -INF , P0 ;  /* 0xff80000050507808 */ /* 0x000fe40000000000 */
[----:B------:R-:W-:Y:S02]  /*5760*/  ISETP.GE.AND P5, PT, R38, R187, PT ;  /* 0x000000bb2600720c */ /* 0x000fe40003fa6270 */
[----:B------:R-:W-:Y:S02]  /*5770*/  FSEL R82, R82, -INF , P2 ;  /* 0xff80000052527808 */ /* 0x000fe40001000000 */
[----:B------:R-:W-:Y:S02]  /*5780*/  ISETP.GE.AND P0, PT, R38, R185, PT ;  /* 0x000000b92600720c */ /* 0x000fe40003f06270 */
[----:B------:R-:W-:Y:S02]  /*5790*/  ISETP.GE.AND P2, PT, R36, R187, PT ;  /* 0x000000bb2400720c */ /* 0x000fe40003f46270 */
[----:B------:R-:W-:-:S02]  /*57a0*/  FSEL R125, R99, -INF , !P1 ;  /* 0xff800000637d7808 */ /* 0x000fc40004800000 */
[----:B------:R-:W-:Y:S02]  /*57b0*/  FSEL R122, R80, -INF , !P3 ;  /* 0xff800000507a7808 */ /* 0x000fe40005800000 */
[C---:B------:R-:W-:Y:S02]  /*57c0*/  ISETP.GE.AND P1, PT, R38.reuse, R186, PT ;  /* 0x000000ba2600720c */ /* 0x040fe40003f26270 */
        /* <DEDUP_REMOVED lines=20> */
[C---:B------:R-:W-:Y:S02]  /*5910*/  ISETP.GE.AND P5, PT, R36.reuse, R187, PT ;  /* 0x000000bb2400720c */ /* 0x040fe40003fa6270 */
        /* <DEDUP_REMOVED lines=25> */
[C---:B------:R-:W-:Y:S02]  /*5ab0*/  ISETP.GE.AND P5, PT, R38.reuse, R187, PT ;  /* 0x000000bb2600720c */ /* 0x040fe40003fa6270 */
[----:B------:R-:W-:Y:S02]  /*5ac0*/  FSEL R29, R29, -INF , P0 ;  /* 0xff8000001d1d7808 */ /* 0x000fe40000000000 */
[----:B------:R-:W-:Y:S02]  /*5ad0*/  FSEL R85, R85, -INF , P2 ;  /* 0xff80000055557808 */ /* 0x000fe40001000000 */
[----:B------:R-:W-:Y:S02]  /*5ae0*/  ISETP.GE.AND P0, PT, R38, R185, PT ;  /* 0x000000b92600720c */ /* 0x000fe40003f06270 */
[----:B------:R-:W-:Y:S02]  /*5af0*/  ISETP.GE.AND P2, PT, R36, R187, PT ;  /* 0x000000bb2400720c */ /* 0x000fe40003f46270 */
[----:B------:R-:W-:-:S02]  /*5b00*/  FSEL R131, R126, -INF , !P1 ;  /* 0xff8000007e837808 */ /* 0x000fc40004800000 */
[----:B------:R-:W-:Y:S02]  /*5b10*/  ISETP.GE.AND P1, PT, R38, R186, PT ;  /* 0x000000ba2600720c */ /* 0x000fe40003f26270 */
[----:B------:R-:W-:Y:S01]  /*5b20*/  FSEL R140, R29, -INF , !P3 ;  /* 0xff8000001d8c7808 */ /* 0x000fe20005800000 */
[----:B------:R-:W-:Y:S01]  /*5b30*/  VIADD R29, R116, 0x49 ;  /* 0x00000049741d7836 */ /* 0x000fe20000000000 */
[----:B------:R-:W-:Y:S02]  /*5b40*/  FSEL R84, R84, -INF , P5 ;  /* 0xff80000054547808 */ /* 0x000fe40002800000 */
[----:B------:R-:W-:Y:S02]  /*5b50*/  FSEL R145, R85, -INF , !P6 ;  /* 0xff80000055917808 */ /* 0x000fe40007000000 */
[----:B------:R-:W-:Y:S02]  /*5b60*/  ISETP.GE.AND P3, PT, R38, R184, PT ;  /* 0x000000b82600720c */ /* 0x000fe40003f66270 */
        /* <DEDUP_REMOVED lines=15> */
[----:B------:R-:W-:Y:S01]  /*5c60*/  FSEL R20, R20, -INF , P0 ;  /* 0xff80000014147808 */ /* 0x000fe20000000000 */
[----:B------:R-:W-:Y:S01]  /*5c70*/  VIADD R21, R116, 0x58 ;  /* 0x0000005874157836 */ /* 0x000fe20000000000 */
[C---:B------:R-:W-:Y:S02]  /*5c80*/  ISETP.GE.AND P5, PT, R36.reuse, R187, PT ;  /* 0x000000bb2400720c */ /* 0x040fe40003fa6270 */
[----:B------:R-:W-:Y:S02]  /*5c90*/  ISETP.GE.AND P0, PT, R36, R185, PT ;  /* 0x000000b92400720c */ /* 0x000fe40003f06270 */
[----:B------:R-:W-:Y:S02]  /*5ca0*/  FSEL R31, R31, -INF , P2 ;  /* 0xff8000001f1f7808 */ /* 0x000fe40001000000 */
[----:B------:R-:W-:Y:S02]  /*5cb0*/  ISETP.GE.AND P2, PT, R29, R187, PT ;  /* 0x000000bb1d00720c */ /* 0x000fe40003f46270 */
[----:B------:R-:W-:Y:S01]  /*5cc0*/  FSEL R128, R20, -INF , !P3 ;  /* 0xff80000014807808 */ /* 0x000fe20005800000 */
[----:B------:R-:W-:Y:S01]  /*5cd0*/  VIADD R20, R116, 0x59 ;  /* 0x0000005974147836 */ /* 0x000fe20000000000 */
[----:B------:R-:W-:-:S02]  /*5ce0*/  FSEL R129, R30, -INF , !P1 ;  /* 0xff8000001e817808 */ /* 0x000fc40004800000 */
[----:B------:R-:W-:Y:S02]  /*5cf0*/  ISETP.GE.AND P3, PT, R36, R184, PT ;  /* 0x000000b82400720c */ /* 0x000fe40003f66270 */
[----:B------:R-:W-:Y:S02]  /*5d00*/  FSEL R60, R60, -INF , P5 ;  /* 0xff8000003c3c7808 */ /* 0x000fe40002800000 */
[----:B------:R-:W-:Y:S02]  /*5d10*/  FSEL R61, R61, -INF , P0 ;  /* 0xff8000003d3d7808 */ /* 0x000fe40000000000 */
[----:B------:R-:W-:Y:S02]  /*5d20*/  ISETP.GE.AND P1, PT, R36, R186, PT ;  /* 0x000000ba2400720c */ /* 0x000fe40003f26270 */
[----:B------:R-:W-:Y:S02]  /*5d30*/  ISETP.GE.AND P5, PT, R29, R185, PT ;  /* 0x000000b91d00720c */ /* 0x000fe40003fa6270 */
[----:B------:R-:W-:-:S02]  /*5d40*/  FSEL R22, R22, -INF , P2 ;  /* 0xff80000016167808 */ /* 0x000fc40001000000 */
[C---:B------:R-:W-:Y:S02]  /*5d50*/  ISETP.GE.AND P0, PT, R21.reuse, R187, PT ;  /* 0x000000bb1500720c */ /* 0x040fe40003f06270 */
[----:B------:R-:W-:Y:S02]  /*5d60*/  ISETP.GE.AND P2, PT, R21, R185, PT ;  /* 0x000000b91500720c */ /* 0x000fe40003f46270 */
[----:B------:R-:W-:Y:S02]  /*5d70*/  FSEL R63, R61, -INF , !P3 ;  /* 0xff8000003d3f7808 */ /* 0x000fe40005800000 */
[----:B------:R-:W-:Y:S02]  /*5d80*/  FSEL R60, R60, -INF , !P1 ;  /* 0xff8000003c3c7808 */ /* 0x000fe40004800000 */
[----:B------:R-:W-:Y:S02]  /*5d90*/  FSEL R61, R62, -INF , P5 ;  /* 0xff8000003e3d7808 */ /* 0x000fe40002800000 */
[----:B------:R-:W-:-:S02]  /*5da0*/  FSEL R139, R31, -INF , !P6 ;  /* 0xff8000001f8b7808 */ /* 0x000fc40007000000 */
[----:B------:R-:W-:Y:S02]  /*5db0*/  ISETP.GE.AND P1, PT, R29, R184, PT ;  /* 0x000000b81d00720c */ /* 0x000fe40003f26270 */
        /* <DEDUP_REMOVED lines=8> */
[----:B------:R-:W-:Y:S02]  /*5e40*/  FSEL R50, R57, -INF , P5 ;  /* 0xff80000039327808 */ /* 0x000fe40002800000 */
[----:B------:R-:W-:Y:S02]  /*5e50*/  FSEL R58, R22, -INF , !P6 ;  /* 0xff800000163a7808 */ /* 0x000fe40007000000 */
[----:B------:R-:W-:-:S02]  /*5e60*/  ISETP.GE.AND P1, PT, R20, R186, PT ;  /* 0x000000ba1400720c */ /* 0x000fc40003f26270 */
[C---:B------:R-:W-:Y:S02]  /*5e70*/  ISETP.GE.AND P0, PT, R20.reuse, R185, PT ;  /* 0x000000b91400720c */ /* 0x040fe40003f06270 */
[----:B------:R-:W-:Y:S01]  /*5e80*/  ISETP.GE.AND P3, PT, R20, R184, PT ;  /* 0x000000b81400720c */ /* 0x000fe20003f66270 */
[C---:B------:R-:W-:Y:S01]  /*5e90*/  VIADD R20, R116.reuse, 0x60 ;  /* 0x0000006074147836 */ /* 0x040fe20000000000 */
[----:B------:R-:W-:Y:S02]  /*5ea0*/  ISETP.GE.AND P5, PT, R116, R186, PT ;  /* 0x000000ba7400720c */ /* 0x000fe40003fa6270 */
[----:B------:R-:W-:Y:S02]  /*5eb0*/  FSEL R0, R0, -INF , P2 ;  /* 0xff80000000007808 */ /* 0x000fe40001000000 */
[----:B------:R-:W-:Y:S02]  /*5ec0*/  ISETP.GE.AND P6, PT, R21, R184, PT ;  /* 0x000000b81500720c */ /* 0x000fe40003fc6270 */
[----:B------:R-:W-:Y:S01]  /*5ed0*/  FSEL R0, R0, -INF , !P5 ;  /* 0xff80000000007808 */ /* 0x000fe20006800000 */
[----:B------:R-:W-:Y:S01]  /*5ee0*/  VIADD R22, R116, 0x61 ;  /* 0x0000006174167836 */ /* 0x000fe20000000000 */
[----:B------:R-:W-:-:S02]  /*5ef0*/  FSEL R59, R59, -INF , !P6 ;  /* 0xff8000003b3b7808 */ /* 0x000fc40007000000 */
[-C--:B------:R-:W-:Y:S02]  /*5f00*/  ISETP.GE.AND P6, PT, R20, R187.reuse, PT ;  /* 0x000000bb1400720c */ /* 0x080fe40003fc6270 */
[----:B------:R-:W-:Y:S02]  /*5f10*/  FMNMX3.FTZ R21, R0, R6, R44, !PT ;  /* 0x0000000600157276 */ /* 0x000fe4000781002c */
[----:B--2---:R-:W-:Y:S02]  /*5f20*/  FSEL R42, R17, -INF , P6 ;  /* 0xff800000112a7808 */ /* 0x004fe40003000000 */
[----:B------:R-:W-:Y:S02]  /*5f30*/  ISETP.GE.AND P6, PT, R22, R187, PT ;  /* 0x000000bb1600720c */ /* 0x000fe40003fc6270 */
[----:B------:R-:W-:Y:S02]  /*5f40*/  FMNMX3.FTZ R17, R21, R46, R72, !PT ;  /* 0x0000002e15117276 */ /* 0x000fe40007810048 */
[----:B------:R-:W-:-:S02]  /*5f50*/  FSEL R40, R33, -INF , P6 ;  /* 0xff80000021287808 */ /* 0x000fc40003000000 */
[----:B------:R-:W-:-:S04]  /*5f60*/  FMNMX3.FTZ R33, R17, R48, R70, !PT ;  /* 0x0000003011217276 */ /* 0x000fc80007810046 */
[----:B------:R-:W-:Y:S02]  /*5f70*/  FMNMX3.FTZ R33, R33, R68, R28, !PT ;  /* 0x0000004421217276 */ /* 0x000fe4000781001c */
[----:B------:R-:W-:Y:S02]  /*5f80*/  FSEL R32, R32, -INF , P0 ;  /* 0xff80000020207808 */ /* 0x000fe40000000000 */
[----:B------:R-:W-:Y:S01]  /*5f90*/  FMNMX3.FTZ R33, R33, R66, R122, !PT ;  /* 0x0000004221217276 */ /* 0x000fe2000781007a */
[----:B------:R-:W-:Y:S01]  /*5fa0*/  VIADD R39, R116, 0x68 ;  /* 0x0000006874277836 */ /* 0x000fe20000000000 */
[----:B------:R-:W-:Y:S02]  /*5fb0*/  ISETP.GE.AND P0, PT, R20, R186, PT ;  /* 0x000000ba1400720c */ /* 0x000fe40003f06270 */
[----:B------:R-:W-:Y:S02]  /*5fc0*/  FMNMX3.FTZ R33, R33, R146, R144, !PT ;  /* 0x0000009221217276 */ /* 0x000fe40007810090 */
[----:B------:R-:W-:Y:S01]  /*5fd0*/  FSEL R42, R42, -INF , !P0 ;  /* 0xff8000002a2a7808 */ /* 0x000fe20004000000 */
[----:B------:R-:W-:Y:S01]  /*5fe0*/  VIADD R31, R116, 0x69 ;  /* 0x00000069741f7836 */ /* 0x000fe20000000000 */
[----:B------:R-:W-:-:S02]  /*5ff0*/  ISETP.GE.AND P0, PT, R22, R186, PT ;  /* 0x000000ba1600720c */ /* 0x000fc40003f06270 */
[----:B------:R-:W-:Y:S02]  /*6000*/  ISETP.GE.AND P6, PT, R39, R187, PT ;  /* 0x000000bb2700720c */ /* 0x000fe40003fc6270 */
[----:B------:R-:W-:Y:S02]  /*6010*/  FMNMX3.FTZ R33, R33, R120, R142, !PT ;  /* 0x0000007821217276 */ /* 0x000fe4000781008e */
[----:B------:R-:W-:Y:S02]  /*6020*/  ISETP.GE.AND P2, PT, R116, R185, PT ;  /* 0x000000b97400720c */ /* 0x000fe40003f46270 */
[----:B------:R-:W-:Y:S01]  /*6030*/  FSEL R40, R40, -INF , !P0 ;  /* 0xff80000028287808 */ /* 0x000fe20004000000 */
[----:B------:R-:W-:Y:S01]  /*6040*/  VIADD R29, R116, 0x70 ;  /* 0x00000070741d7836 */ /* 0x000fe20000000000 */
[----:B------:R-:W-:Y:S02]  /*6050*/  ISETP.GE.AND P0, PT, R39, R186, PT ;  /* 0x000000ba2700720c */ /* 0x000fe40003f06270 */
[----:B------:R-:W-:-:S02]  /*6060*/  FSEL R24, R24, -INF , P6 ;  /* 0xff80000018187808 */ /* 0x000fc40003000000 */
[----:B------:R-:W-:Y:S02]  /*6070*/  ISETP.GE.AND P6, PT, R31, R187, PT ;  /* 0x000000bb1f00720c */ /* 0x000fe40003fc6270 */
[----:B------:R-:W-:Y:S02]  /*6080*/  FMNMX3.FTZ R33, R33, R64, R140, !PT ;  /* 0x0000004021217276 */ /* 0x000fe4000781008c */
[----:B------:R-:W-:Y:S02]  /*6090*/  ISETP.GE.AND P5, PT, R116, R184, PT ;  /* 0x000000b87400720c */ /* 0x000fe40003fa6270 */
[----:B------:R-:W-:Y:S01]  /*60a0*/  FSEL R17, R104, -INF , P2 ;  /* 0xff80000068117808 */ /* 0x000fe20001000000 */
[----:B------:R-:W-:Y:S01]  /*60b0*/  VIADD R21, R116, 0x71 ;  /* 0x0000007174157836 */ /* 0x000fe20000000000 */
[----:B------:R-:W-:Y:S02]  /*60c0*/  FSEL R38, R24, -INF , !P0 ;  /* 0xff80000018267808 */ /* 0x000fe40004000000 */
[----:B------:R-:W-:-:S02]  /*60d0*/  ISETP.GE.AND P0, PT, R31, R186, PT ;  /* 0x000000ba1f00720c */ /* 0x000fc40003f06270 */
[----:B------:R-:W-:Y:S02]  /*60e0*/  FSEL R36, R19, -INF , P6 ;  /* 0xff80000013247808 */ /* 0x000fe40003000000 */
[----:B------:R-:W-:Y:S02]  /*60f0*/  FMNMX3.FTZ R33, R33, R132, R138, !PT ;  /* 0x0000008421217276 */ /* 0x000fe4000781008a */
[----:B------:R-:W-:Y:S02]  /*6100*/  ISETP.GE.AND P6, PT, R29, R187, PT ;  /* 0x000000bb1d00720c */ /* 0x000fe40003fc6270 */
[----:B------:R-:W-:Y:S02]  /*6110*/  FSEL R17, R17, -INF , !P5 ;  /* 0xff80000011117808 */ /* 0x000fe40006800000 */
[----:B------:R-:W-:Y:S02]  /*6120*/  FSEL R36, R36, -INF , !P0 ;  /* 0xff80000024247808 */ /* 0x000fe40004000000 */
[----:B------:R-:W-:-:S02]  /*6130*/  FMNMX3.FTZ R33, R33, R128, R60, !PT ;  /* 0x0000008021217276 */ /* 0x000fc4000781003c */
[----:B------:R-:W-:Y:S02]  /*6140*/  FSEL R50, R50, -INF , !P1 ;  /* 0xff80000032327808 */ /* 0x000fe40004800000 */
[----:B------:R-:W-:Y:S02]  /*6150*/  FSEL R49, R32, -INF , !P3 ;  /* 0xff80000020317808 */ /* 0x000fe40005800000 */
[----:B------:R-:W-:Y:S02]  /*6160*/  ISETP.GE.AND P0, PT, R21, R187, PT ;  /* 0x000000bb1500720c */ /* 0x000fe40003f06270 */
[----:B------:R-:W-:Y:S02]  /*6170*/  FSEL R26, R26, -INF , P6 ;  /* 0xff8000001a1a7808 */ /* 0x000fe40003000000 */
[C---:B------:R-:W-:Y:S02]  /*6180*/  ISETP.GE.AND P1, PT, R20.reuse, R185, PT ;  /* 0x000000b91400720c */ /* 0x040fe40003f26270 */
[----:B------:R-:W-:Y:S01]  /*6190*/  ISETP.GE.AND P3, PT, R20, R184, PT ;  /* 0x000000b81400720c */ /* 0x000fe20003f66270 */
[----:B------:R-:W-:Y:S01]  /*61a0*/  VIADD R20, R116, 0x78 ;  /* 0x0000007874147836 */ /* 0x000fe20000000000 */
[----:B------:R-:W-:-:S02]  /*61b0*/  ISETP.GE.AND P6, PT, R29, R186, PT ;  /* 0x000000ba1d00720c */ /* 0x000fc40003fc6270 */
[----:B------:R-:W-:Y:S02]  /*61c0*/  FMNMX3.FTZ R24, R17, R69, R15, !PT ;  /* 0x0000004511187276 */ /* 0x000fe4000781000f */
[----:B------:R-:W-:Y:S02]  /*61d0*/  FMNMX3.FTZ R33, R33, R58, R56, !PT ;  /* 0x0000003a21217276 */ /* 0x000fe40007810038 */
[----:B------:R-:W-:Y:S01]  /*61e0*/  FSEL R32, R34, -INF , P0 ;  /* 0xff80000022207808 */ /* 0x000fe20000000000 */
[----:B------:R-:W-:Y:S01]  /*61f0*/  VIADD R19, R116, 0x79 ;  /* 0x0000007974137836 */ /* 0x000fe20000000000 */
[----:B------:R-:W-:Y:S02]  /*6200*/  FSEL R34, R26, -INF , !P6 ;  /* 0xff8000001a227808 */ /* 0x000fe40007000000 */
[----:B------:R-:W-:Y:S02]  /*6210*/  FMNMX3.FTZ R24, R24, R25, R27, !PT ;  /* 0x0000001918187276 */ /* 0x000fe4000781001b */
[----:B------:R-:W-:-:S02]  /*6220*/  ISETP.GE.AND P6, PT, R21, R186, PT ;  /* 0x000000ba1500720c */ /* 0x000fc40003fc6270 */
[----:B------:R-:W-:Y:S02]  /*6230*/  ISETP.GE.AND P2, PT, R20, R187, PT ;  /* 0x000000bb1400720c */ /* 0x000fe40003f46270 */
[----:B------:R-:W-:Y:S02]  /*6240*/  FMNMX3.FTZ R33, R33, R50, R42, !PT ;  /* 0x0000003221217276 */ /* 0x000fe4000781002a */
[----:B------:R-:W-:Y:S02]  /*6250*/  FMNMX3.FTZ R24, R24, R51, R13, !PT ;  /* 0x0000003318187276 */ /* 0x000fe4000781000d */
[----:B------:R-:W-:Y:S02]  /*6260*/  FSEL R32, R32, -INF , !P6 ;  /* 0xff80000020207808 */ /* 0x000fe40007000000 */
[----:B------:R-:W-:Y:S02]  /*6270*/  ISETP.GE.AND P6, PT, R20, R186, PT ;  /* 0x000000ba1400720c */ /* 0x000fe40003fc6270 */
[----:B------:R-:W-:-:S02]  /*6280*/  ISETP.GE.AND P5, PT, R19, R187, PT ;  /* 0x000000bb1300720c */ /* 0x000fc40003fa6270 */
[----:B------:R-:W-:Y:S02]  /*6290*/  FSEL R30, R35, -INF , P2 ;  /* 0xff800000231e7808 */ /* 0x000fe40001000000 */
[----:B------:R-:W-:Y:S02]  /*62a0*/  FMNMX3.FTZ R33, R33, R40, R38, !PT ;  /* 0x0000002821217276 */ /* 0x000fe40007810026 */
[----:B------:R-:W-:Y:S02]  /*62b0*/  FMNMX3.FTZ R24, R24, R11, R67, !PT ;  /* 0x0000000b18187276 */ /* 0x000fe40007810043 */
[----:B------:R-:W-:Y:S02]  /*62c0*/  ISETP.GE.AND P2, PT, R19, R186, PT ;  /* 0x000000ba1300720c */ /* 0x000fe40003f46270 */
[----:B------:R-:W-:Y:S02]  /*62d0*/  FSEL R37, R37, -INF , P5 ;  /* 0xff80000025257808 */ /* 0x000fe40002800000 */
[----:B------:R-:W-:-:S02]  /*62e0*/  FSEL R30, R30, -INF , !P6 ;  /* 0xff8000001e1e7808 */ /* 0x000fc40007000000 */
[----:B------:R-:W-:Y:S02]  /*62f0*/  FMNMX3.FTZ R33, R33, R36, R34, !PT ;  /* 0x0000002421217276 */ /* 0x000fe40007810022 */
[----:B------:R-:W-:Y:S02]  /*6300*/  FMNMX3.FTZ R26, R24, R125, R151, !PT ;  /* 0x0000007d181a7276 */ /* 0x000fe40007810097 */
[C---:B------:R-:W-:Y:S02]  /*6310*/  ISETP.GE.AND P0, PT, R22.reuse, R185, PT ;  /* 0x000000b91600720c */ /* 0x040fe40003f06270 */
[----:B------:R-:W-:Y:S02]  /*6320*/  ISETP.GE.AND P6, PT, R22, R184, PT ;  /* 0x000000b81600720c */ /* 0x000fe40003fc6270 */
[----:B------:R-:W-:Y:S02]  /*6330*/  FSEL R22, R37, -INF , !P2 ;  /* 0xff80000025167808 */ /* 0x000fe40005000000 */
[----:B------:R-:W-:-:S02]  /*6340*/  FMNMX3.FTZ R33, R33, R32, R30, !PT ;  /* 0x0000002021217276 */ /* 0x000fc4000781001e */
[----:B------:R-:W-:Y:S02]  /*6350*/  FSEL R45, R16, -INF , P1 ;  /* 0xff800000102d7808 */ /* 0x000fe40000800000 */
[----:B------:R-:W-:Y:S02]  /*6360*/  FMNMX3.FTZ R16, R26, R153, R121, !PT ;  /* 0x000000991a107276 */ /* 0x000fe40007810079 */
[----:B------:R-:W-:Y:S02]  /*6370*/  FMNMX.FTZ R24, R22, R33, !PT ;  /* 0x0000002116187209 */ /* 0x000fe40007810000 */
[----:B------:R-:W-:-:S03]  /*6380*/  FMNMX3.FTZ R16, R16, R149, R135, !PT ;  /* 0x0000009510107276 */ /* 0x000fc60007810087 */
[----:B------:R-:W1:Y:S01]  /*6390*/  SHFL.BFLY PT, R33, R24, 0x2, 0x1f ;  /* 0x0c401f0018217f89 */ /* 0x000e6200000e0000 */
[----:B------:R-:W-:Y:S02]  /*63a0*/  FMNMX3.FTZ R16, R16, R131, R145, !PT ;  /* 0x0000008310107276 */ /* 0x000fe40007810091 */
[C---:B------:R-:W-:Y:S02]  /*63b0*/  ISETP.GE.AND P2, PT, R39.reuse, R185, PT ;  /* 0x000000b92700720c */ /* 0x040fe40003f46270 */
[----:B------:R-:W-:Y:S02]  /*63c0*/  FMNMX3.FTZ R16, R16, R143, R129, !PT ;  /* 0x0000008f10107276 */ /* 0x000fe40007810081 */
[----:B------:R-:W-:Y:S02]  /*63d0*/  ISETP.GE.AND P5, PT, R39, R184, PT ;  /* 0x000000b82700720c */ /* 0x000fe40003fa6270 */
[----:B------:R-:W-:Y:S02]  /*63e0*/  FSEL R8, R8, -INF , P2 ;  /* 0xff80000008087808 */ /* 0x000fe40001000000 */
[----:B------:R-:W-:-:S02]  /*63f0*/  FMNMX3.FTZ R16, R16, R139, R63, !PT ;  /* 0x0000008b10107276 */ /* 0x000fc4000781003f */
[-C--:B------:R-:W-:Y:S02]  /*6400*/  ISETP.GE.AND P1, PT, R31, R185.reuse, PT ;  /* 0x000000b91f00720c */ /* 0x080fe40003f26270 */
[----:B------:R-:W-:Y:S02]  /*6410*/  FSEL R18, R18, -INF , P0 ;  /* 0xff80000012127808 */ /* 0x000fe40000000000 */
[----:B------:R-:W-:Y:S02]  /*6420*/  FSEL R41, R8, -INF , !P5 ;  /* 0xff80000008297808 */ /* 0x000fe40006800000 */
[----:B------:R-:W-:Y:S02]  /*6430*/  FSEL R45, R45, -INF , !P3 ;  /* 0xff8000002d2d7808 */ /* 0x000fe40005800000 */
[----:B------:R-:W-:Y:S02]  /*6440*/  ISETP.GE.AND P0, PT, R29, R185, PT ;  /* 0x000000b91d00720c */ /* 0x000fe40003f06270 */
[----:B------:R-:W-:-:S02]  /*6450*/  FMNMX3.FTZ R8, R16, R61, R59, !PT ;  /* 0x0000003d10087276 */ /* 0x000fc4000781003b */
[-C--:B------:R-:W-:Y:S02]  /*6460*/  ISETP.GE.AND P3, PT, R31, R184.reuse, PT ;  /* 0x000000b81f00720c */ /* 0x080fe40003f66270 */
[----:B------:R-:W-:Y:S02]  /*6470*/  FSEL R43, R18, -INF , !P6 ;  /* 0xff800000122b7808 */ /* 0x000fe40007000000 */
[----:B------:R-:W-:Y:S02]  /*6480*/  FSEL R9, R9, -INF , P1 ;  /* 0xff80000009097808 */ /* 0x000fe40000800000 */
[----:B------:R-:W-:Y:S02]  /*6490*/  ISETP.GE.AND P6, PT, R29, R184, PT ;  /* 0x000000b81d00720c */ /* 0x000fe40003fc6270 */
[-C--:B------:R-:W-:Y:S02]  /*64a0*/  ISETP.GE.AND P2, PT, R21, R185.reuse, PT ;  /* 0x000000b91500720c */ /* 0x080fe40003f46270 */
[----:B------:R-:W-:-:S02]  /*64b0*/  ISETP.GE.AND P1, PT, R20, R185, PT ;  /* 0x000000b91400720c */ /* 0x000fc40003f26270 */
[----:B------:R-:W-:Y:S02]  /*64c0*/  FSEL R10, R10, -INF , P0 ;  /* 0xff8000000a0a7808 */ /* 0x000fe40000000000 */
[----:B------:R-:W-:Y:S02]  /*64d0*/  FMNMX3.FTZ R8, R8, R49, R45, !PT ;  /* 0x0000003108087276 */ /* 0x000fe4000781002d */
[----:B------:R-:W-:Y:S02]  /*64e0*/  FSEL R39, R9, -INF , !P3 ;  /* 0xff80000009277808 */ /* 0x000fe40005800000 */
[-C--:B------:R-:W-:Y:S02]  /*64f0*/  ISETP.GE.AND P5, PT, R21, R184.reuse, PT ;  /* 0x000000b81500720c */ /* 0x080fe40003fa6270 */
[----:B------:R-:W-:Y:S02]  /*6500*/  ISETP.GE.AND P3, PT, R20, R184, PT ;  /* 0x000000b81400720c */ /* 0x000fe40003f66270 */
[----:B------:R-:W-:-:S02]  /*6510*/  ISETP.GE.AND P0, PT, R19, R185, PT ;  /* 0x000000b91300720c */ /* 0x000fc40003f06270 */
[----:B------:R-:W-:Y:S02]  /*6520*/  FSEL R12, R12, -INF , P2 ;  /* 0xff8000000c0c7808 */ /* 0x000fe40001000000 */
[----:B------:R-:W-:Y:S02]  /*6530*/  FSEL R14, R14, -INF , P1 ;  /* 0xff8000000e0e7808 */ /* 0x000fe40000800000 */
[----:B------:R-:W-:Y:S02]  /*6540*/  FSEL R37, R10, -INF , !P6 ;  /* 0xff8000000a257808 */ /* 0x000fe40007000000 */
[----:B------:R-:W-:Y:S02]  /*6550*/  FMNMX3.FTZ R8, R8, R43, R41, !PT ;  /* 0x0000002b08087276 */ /* 0x000fe40007810029 */
[----:B-1----:R-:W-:Y:S02]  /*6560*/  FMNMX.FTZ R24, R24, R33, !PT ;  /* 0x0000002118187209 */ /* 0x002fe40007810000 */
[----:B------:R-:W-:-:S02]  /*6570*/  ISETP.GE.AND P2, PT, R19, R184, PT ;  /* 0x000000b81300720c */ /* 0x000fc40003f46270 */
[----:B------:R-:W-:Y:S02]  /*6580*/  FSEL R31, R47, -INF , P0 ;  /* 0xff8000002f1f7808 */ /* 0x000fe40000000000 */
[----:B------:R-:W-:Y:S02]  /*6590*/  FSEL R35, R12, -INF , !P5 ;  /* 0xff8000000c237808 */ /* 0x000fe40006800000 */
[----:B------:R-:W-:Y:S02]  /*65a0*/  FSEL R33, R14, -INF , !P3 ;  /* 0xff8000000e217808 */ /* 0x000fe40005800000 */
[----:B------:R-:W-:Y:S02]  /*65b0*/  FMNMX3.FTZ R8, R8, R39, R37, !PT ;  /* 0x0000002708087276 */ /* 0x000fe40007810025 */
[----:B------:R-:W-:Y:S02]  /*65c0*/  FSEL R31, R31, -INF , !P2 ;  /* 0xff8000001f1f7808 */ /* 0x000fe40005000000 */
[----:B------:R-:W-:-:S04]  /*65d0*/  FMNMX3.FTZ R8, R8, R35, R33, !PT ;  /* 0x0000002308087276 */ /* 0x000fc80007810021 */
[----:B------:R-:W-:Y:S01]  /*65e0*/  FMNMX.FTZ R19, R31, R8, !PT ;  /* 0x000000081f137209 */ /* 0x000fe20007810000 */
[----:B------:R-:W1:Y:S04]  /*65f0*/  SHFL.BFLY PT, R9, R24, 0x1, 0x1f ;  /* 0x0c201f0018097f89 */ /* 0x000e6800000e0000 */
[----:B------:R-:W2:Y:S01]  /*6600*/  SHFL.BFLY PT, R8, R19, 0x2, 0x1f ;  /* 0x0c401f0013087f89 */ /* 0x000ea200000e0000 */
[----:B-1----:R-:W-:Y:S02]  /*6610*/  FMNMX.FTZ R52, R24, R9, !PT ;  /* 0x0000000918347209 */ /* 0x002fe40007810000 */
[----:B--2---:R-:W-:-:S05]  /*6620*/  FMNMX.FTZ R8, R19, R8, !PT ;  /* 0x0000000813087209 */ /* 0x004fca0007810000 */
[----:B------:R-:W1:Y:S01]  /*6630*/  SHFL.BFLY PT, R9, R8, 0x1, 0x1f ;  /* 0x0c201f0008097f89 */ /* 0x000e6200000e0000 */
[----:B----4-:R-:W-:Y:S01]  /*6640*/  FMUL.FTZ R21, R23, R52 ;  /* 0x0000003417157220 */ /* 0x010fe20000410000 */
[----:B------:R-:W-:-:S04]  /*6650*/  FSETP.NEU.FTZ.AND P0, PT, R52, -INF , PT ;  /* 0xff8000003400780b */ /* 0x000fc80003f1d000 */
[----:B------:R-:W-:Y:S01]  /*6660*/  FSEL R21, R21, RZ, P0 ;  /* 0x000000ff15157208 */ /* 0x000fe20000000000 */
[----:B------:R-:W-:-:S04]  /*6670*/  IMAD R156, R4, 0x2, R7 ;  /* 0x00000002049c7824 */ /* 0x000fc800078e0207 */
[-CC-:B------:R-:W-:Y:S01]  /*6680*/  FFMA.FTZ R133, R0, R23.reuse, -R21.reuse ;  /* 0x0000001700857223 */ /* 0x180fe20000010815 */
[----:B------:R-:W2:Y:S01]  /*6690*/  LDSM.16.MT88.4 R92, [R156+0xb000] ;  /* 0x00b000009c5c783b */ /* 0x000ea20000004200 */
[-CC-:B------:R-:W-:Y:S01]  /*66a0*/  FFMA.FTZ R126, R6, R23.reuse, -R21.reuse ;  /* 0x00000017067e7223 */ /* 0x180fe20000010815 */
[-CC-:B------:R-:W-:Y:S01]  /*66b0*/  FFMA.FTZ R137, R44, R23.reuse, -R21.reuse ;  /* 0x000000172c897223 */ /* 0x180fe20000010815 */
[-CC-:B------:R-:W-:Y:S01]  /*66c0*/  FFMA.FTZ R134, R46, R23.reuse, -R21.reuse ;  /* 0x000000172e867223 */ /* 0x180fe20000010815 */
[-CC-:B------:R-:W-:Y:S01]  /*66d0*/  FFMA.FTZ R57, R72, R23.reuse, -R21.reuse ;  /* 0x0000001748397223 */ /* 0x180fe20000010815 */
[-CC-:B------:R-:W-:Y:S01]  /*66e0*/  FFMA.FTZ R48, R48, R23.reuse, -R21.reuse ;  /* 0x0000001730307223 */ /* 0x180fe20000010815 */
[----:B------:R-:W-:Y:S01]  /*66f0*/  FFMA.FTZ R47, R70, R23, -R21 ;  /* 0x00000017462f7223 */ /* 0x000fe20000010815 */
[----:B------:R-:W-:Y:S01]  /*6700*/  IMAD R118, R5, 0x2, R156 ;  /* 0x0000000205767824 */ /* 0x000fe200078e029c */
[----:B------:R-:W-:Y:S01]  /*6710*/  LDSM.16.MT88.4 R76, [R156+0xd400] ;  /* 0x00d400009c4c783b */ /* 0x000fe20000004200 */
[----:B-1----:R-:W-:Y:S01]  /*6720*/  FMNMX.FTZ R0, R8, R9, !PT ;  /* 0x0000000908007209 */ /* 0x002fe20007810000 */
[----:B------:R-:W-:Y:S02]  /*6730*/  MUFU.EX2 R133, R133 ;  /* 0x0000008500857308 */ /* 0x000fe40000000800 */
[----:B------:R-:W-:Y:S01]  /*6740*/  LDSM.16.MT88.4 R108, [R156+0x9000] ;  /* 0x009000009c6c783b */ /* 0x000fe20000004200 */
[----:B------:R-:W-:Y:S01]  /*6750*/  FSETP.NEU.FTZ.AND P0, PT, R0, -INF , PT ;  /* 0xff8000000000780b */ /* 0x000fe20003f1d000 */
[----:B------:R-:W-:-:S04]  /*6760*/  FMUL.FTZ R20, R23, R0 ;  /* 0x0000000017147220 */ /* 0x000fc80000410000 */
[----:B------:R-:W1:Y:S01]  /*6770*/  MUFU.EX2 R126, R126 ;  /* 0x0000007e007e7308 */ /* 0x000e620000000800 */
[----:B------:R-:W-:Y:S01]  /*6780*/  FSEL R20, R20, RZ, P0 ;  /* 0x000000ff14147208 */ /* 0x000fe20000000000 */
[-C--:B------:R-:W-:Y:S01]  /*6790*/  FFMA.FTZ R44, R68, R23.reuse, -R21 ;  /* 0x00000017442c7223 */ /* 0x080fe20000010815 */
[----:B------:R-:W-:Y:S03]  /*67a0*/  LDSM.16.MT88.4 R100, [R118+0x9000] ;  /* 0x009000007664783b */ /* 0x000fe60000004200 */
[-CC-:B------:R-:W-:Y:S01]  /*67b0*/  FFMA.FTZ R147, R17, R23.reuse, -R20.reuse ;  /* 0x0000001711937223 */ /* 0x180fe20000010814 */
[-CC-:B------:R-:W-:Y:S01]  /*67c0*/  FFMA.FTZ R130, R69, R23.reuse, -R20.reuse ;  /* 0x0000001745827223 */ /* 0x180fe20000010814 */
[-CC-:B------:R-:W-:Y:S01]  /*67d0*/  FFMA.FTZ R141, R15, R23.reuse, -R20.reuse ;  /* 0x000000170f8d7223 */ /* 0x180fe20000010814 */
[-CC-:B------:R-:W-:Y:S01]  /*67e0*/  FFMA.FTZ R136, R25, R23.reuse, -R20.reuse ;  /* 0x0000001719887223 */ /* 0x180fe20000010814 */
[----:B------:R-:W-:Y:S01]  /*67f0*/  MUFU.EX2 R137, R137 ;  /* 0x0000008900897308 */ /* 0x000fe20000000800 */
[----:B------:R-:W-:-:S07]  /*6800*/  FFMA.FTZ R46, R11, R23, -R20 ;  /* 0x000000170b2e7223 */ /* 0x000fce0000010814 */
[----:B------:R-:W4:Y:S01]  /*6810*/  MUFU.EX2 R134, R134 ;  /* 0x0000008600867308 */ /* 0x000f220000000800 */
[----:B------:R-:W5:Y:S01]  /*6820*/  LDSM.16.MT88.4 R8, [R156+0xb400] ;  /* 0x00b400009c08783b */ /* 0x000f620000004200 */
[-CC-:B------:R-:W-:Y:S01]  /*6830*/  FFMA.FTZ R62, R51, R23.reuse, -R20.reuse ;  /* 0x00000017333e7223 */ /* 0x180fe20000010814 */
[--C-:B------:R-:W-:Y:S01]  /*6840*/  FFMA.FTZ R65, R27, R23, -R20.reuse ;  /* 0x000000171b417223 */ /* 0x100fe20000010814 */
[----:B-1----:R-:W-:Y:S01]  /*6850*/  F2FP.BF16.F32.PACK_AB R68, R126, R133 ;  /* 0x000000857e44723e */ /* 0x002fe200000010ff */
[----:B------:R-:W-:Y:S03]  /*6860*/  LDSM.16.MT88.4 R84, [R118+0xb400] ;  /* 0x00b400007654783b */ /* 0x000fe60000004200 */
[----:B------:R-:W-:Y:S01]  /*6870*/  MUFU.EX2 R147, R147 ;  /* 0x0000009300937308 */ /* 0x000fe20000000800 */
[----:B------:R-:W-:Y:S07]  /*6880*/  LDSM.16.MT88.4 R16, [R118+0x9400] ;  /* 0x009400007610783b */ /* 0x000fee0000004200 */
[----:B------:R-:W1:Y:S08]  /*6890*/  MUFU.EX2 R130, R130 ;  /* 0x0000008200827308 */ /* 0x000e700000000800 */
[----:B------:R-:W-:Y:S08]  /*68a0*/  MUFU.EX2 R141, R141 ;  /* 0x0000008d008d7308 */ /* 0x000ff00000000800 */
[----:B------:R-:W3:Y:S01]  /*68b0*/  MUFU.EX2 R136, R136 ;  /* 0x0000008800887308 */ /* 0x000ee20000000800 */
[----:B------:R-:W-:Y:S01]  /*68c0*/  FFMA.FTZ R51, R13, R23, -R20 ;  /* 0x000000170d337223 */ /* 0x000fe20000010814 */
[----:B----4-:R-:W-:Y:S01]  /*68d0*/  F2FP.BF16.F32.PACK_AB R70, R134, R137 ;  /* 0x000000898646723e */ /* 0x010fe200000010ff */
[----:B------:R-:W-:Y:S01]  /*68e0*/  LDSM.16.MT88.4 R12, [R118+0xb000] ;  /* 0x00b00000760c783b */ /* 0x000fe20000004200 */
[----:B-1----:R-:W-:-:S03]  /*68f0*/  F2FP.BF16.F32.PACK_AB R69, R130, R147 ;  /* 0x000000938245723e */ /* 0x002fc600000010ff */
[----:B------:R-:W-:Y:S01]  /*6900*/  LDSM.16.MT88.4 R24, [R156+0x9400] ;  /* 0x009400009c18783b */ /* 0x000fe20000004200 */
[----:B------:R-:W-:Y:S01]  /*6910*/  MUFU.EX2 R57, R57 ;  /* 0x0000003900397308 */ /* 0x000fe20000000800 */
[----:B---3--:R-:W-:-:S07]  /*6920*/  F2FP.BF16.F32.PACK_AB R71, R136, R141 ;  /* 0x0000008d8847723e */ /* 0x008fce00000010ff */
[----:B------:R-:W1:Y:S08]  /*6930*/  MUFU.EX2 R48, R48 ;  /* 0x0000003000307308 */ /* 0x000e700000000800 */
[----:B------:R-:W-:Y:S01]  /*6940*/  MUFU.EX2 R47, R47 ;  /* 0x0000002f002f7308 */ /* 0x000fe20000000800 */
[C---:B--2---:R-:W-:Y:S07]  /*6950*/  HMMA.16816.F32.BF16 R96, R68.reuse, R92, RZ ;  /* 0x0000005c4460723c */ /* 0x044fee00000418ff */
[----:B------:R-:W2:Y:S01]  /*6960*/  MUFU.EX2 R44, R44 ;  /* 0x0000002c002c7308 */ /* 0x000ea20000000800 */
[----:B------:R-:W-:Y:S07]  /*6970*/  HMMA.16816.F32.BF16 R92, R68, R94, RZ ;  /* 0x0000005e445c723c */ /* 0x000fee00000418ff */
[----:B------:R-:W-:Y:S08]  /*6980*/  MUFU.EX2 R65, R65 ;  /* 0x0000004100417308 */ /* 0x000ff00000000800 */
[----:B------:R-:W3:Y:S08]  /*6990*/  MUFU.EX2 R62, R62 ;  /* 0x0000003e003e7308 */ /* 0x000ef00000000800 */
[----:B------:R-:W-:Y:S08]  /*69a0*/  MUFU.EX2 R51, R51 ;  /* 0x0000003300337308 */ /* 0x000ff00000000800 */
[----:B------:R-:W4:Y:S01]  /*69b0*/  MUFU.EX2 R46, R46 ;  /* 0x0000002e002e7308 */ /* 0x000f220000000800 */
[----:B-1----:R-:W-:-:S02]  /*69c0*/  F2FP.BF16.F32.PACK_AB R4, R48, R57 ;  /* 0x000000393004723e */ /* 0x002fc400000010ff */
[----:B--2---:R-:W-:Y:S02]  /*69d0*/  F2FP.BF16.F32.PACK_AB R6, R44, R47 ;  /* 0x0000002f2c06723e */ /* 0x004fe400000010ff */
[----:B---3--:R-:W-:Y:S02]  /*69e0*/  F2FP.BF16.F32.PACK_AB R5, R62, R65 ;  /* 0x000000413e05723e */ /* 0x008fe400000010ff */
[----:B----4-:R-:W-:-:S07]  /*69f0*/  F2FP.BF16.F32.PACK_AB R7, R46, R51 ;  /* 0x000000332e07723e */ /* 0x010fce00000010ff */
[C---:B-----5:R-:W-:Y:S08]  /*6a00*/  HMMA.16816.F32.BF16 R96, R4.reuse, R8, R96 ;  /* 0x000000080460723c */ /* 0x060ff00000041860 */
[----:B------:R-:W-:Y:S01]  /*6a10*/  HMMA.16816.F32.BF16 R92, R4, R10, R92 ;  /* 0x0000000a045c723c */ /* 0x000fe2000004185c */
[----:B------:R-:W1:Y:S07]  /*6a20*/  LDSM.16.MT88.4 R8, [R156+0xd000] ;  /* 0x00d000009c08783b */ /* 0x000e6e0000004200 */
[C---:B-1----:R-:W-:Y:S08]  /*6a30*/  HMMA.16816.F32.BF16 R80, R68.reuse, R8, RZ ;  /* 0x000000084450723c */ /* 0x042ff000000418ff */
[----:B------:R-:W-:-:S12]  /*6a40*/  HMMA.16816.F32.BF16 R8, R68, R10, RZ ;  /* 0x0000000a4408723c */ /* 0x000fd800000418ff */
[C---:B------:R-:W-:Y:S08]  /*6a50*/  HMMA.16816.F32.BF16 R80, R4.reuse, R76, R80 ;  /* 0x0000004c0450723c */ /* 0x040ff00000041850 */
[----:B------:R-:W-:Y:S01]  /*6a60*/  HMMA.16816.F32.BF16 R76, R4, R78, R8 ;  /* 0x0000004e044c723c */ /* 0x000fe20000041808 */
[----:B------:R-:W1:Y:S07]  /*6a70*/  LDSM.16.MT88.4 R8, [R118+0xd000] ;  /* 0x00d000007608783b */ /* 0x000e6e0000004200 */
        /* <DEDUP_REMOVED lines=8> */
[----:B------:R-:W1:Y:S01]  /*6b00*/  LDSM.16.MT88.4 R8, [R118+0xd400] ;  /* 0x00d400007608783b */ /* 0x000e620000004200 */
        /* <DEDUP_REMOVED lines=8> */
[-C--:B------:R-:W-:Y:S01]  /*6b90*/  FFMA.FTZ R27, R153, R23.reuse, -R20 ;  /* 0x00000017991b7223 */ /* 0x080fe20000010814 */
[----:B------:R-:W-:Y:S08]  /*6ba0*/  MUFU.EX2 R127, R127 ;  /* 0x0000007f007f7308 */ /* 0x000ff00000000800 */
[----:B------:R-:W2:Y:S01]  /*6bb0*/  MUFU.EX2 R124, R124 ;  /* 0x0000007c007c7308 */ /* 0x000ea20000000800 */
[C---:B------:R-:W-:Y:S08]  /*6bc0*/  HMMA.16816.F32.BF16 R112, R4.reuse, R24, R112 ;  /* 0x000000180470723c */ /* 0x040ff00000041870 */
[C---:B-1----:R-:W-:Y:S08]  /*6bd0*/  HMMA.16816.F32.BF16 R72, R4.reuse, R8, R72 ;  /* 0x000000080448723c */ /* 0x042ff00000041848 */
[C---:B------:R-:W-:Y:S01]  /*6be0*/  HMMA.16816.F32.BF16 R68, R4.reuse, R10, R68 ;  /* 0x0000000a0444723c */ /* 0x040fe20000041844 */
[----:B------:R-:W1:Y:S01]  /*6bf0*/  LDSM.16.MT88.4 R8, [R156+0x9800] ;  /* 0x009800009c08783b */ /* 0x000e620000004200 */
[----:B------:R-:W-:Y:S08]  /*6c00*/  MUFU.EX2 R122, R122 ;  /* 0x0000007a007a7308 */ /* 0x000ff00000000800 */
[----:B------:R-:W3:Y:S08]  /*6c10*/  MUFU.EX2 R29, R29 ;  /* 0x0000001d001d7308 */ /* 0x000ef00000000800 */
[----:B------:R-:W-:Y:S08]  /*6c20*/  MUFU.EX2 R123, R123 ;  /* 0x0000007b007b7308 */ /* 0x000ff00000000800 */
[----:B------:R-:W4:Y:S08]  /*6c30*/  MUFU.EX2 R66, R66 ;  /* 0x0000004200427308 */ /* 0x000f300000000800 */
[----:B------:R-:W-:Y:S08]  /*6c40*/  MUFU.EX2 R28, R28 ;  /* 0x0000001c001c7308 */ /* 0x000ff00000000800 */
[----:B------:R-:W5:Y:S01]  /*6c50*/  MUFU.EX2 R27, R27 ;  /* 0x0000001b001b7308 */ /* 0x000f620000000800 */
[C---:B------:R-:W-:Y:S08]  /*6c60*/  HMMA.16816.F32.BF16 R88, R4.reuse, R84, R88 ;  /* 0x000000540458723c */ /* 0x040ff00000041858 */
[C---:B------:R-:W-:Y:S08]  /*6c70*/  HMMA.16816.F32.BF16 R104, R4.reuse, R16, R104 ;  /* 0x000000100468723c */ /* 0x040ff00000041868 */
[----:B------:R-:W-:Y:S01]  /*6c80*/  HMMA.16816.F32.BF16 R100, R4, R18, R100 ;  /* 0x000000120464723c */ /* 0x000fe20000041864 */
[----:B------:R-:W-:-:S07]  /*6c90*/  FFMA.FTZ R26, R64, R23, -R21 ;  /* 0x00000017401a7223 */ /* 0x000fce0000010815 */
[----:B------:R-:W-:Y:S01]  /*6ca0*/  HMMA.16816.F32.BF16 R84, R4, R86, R12 ;  /* 0x000000560454723c */ /* 0x000fe2000004180c */
[----:B--2---:R-:W-:Y:S01]  /*6cb0*/  F2FP.BF16.F32.PACK_AB R4, R124, R127 ;  /* 0x0000007f7c04723e */ /* 0x004fe200000010ff */
[-CC-:B------:R-:W-:Y:S01]  /*6cc0*/  FFMA.FTZ R125, R144, R23.reuse, -R21.reuse ;  /* 0x00000017907d7223 */ /* 0x180fe20000010815 */
[----:B---3--:R-:W-:Y:S01]  /*6cd0*/  F2FP.BF16.F32.PACK_AB R6, R29, R122 ;  /* 0x0000007a1d06723e */ /* 0x008fe200000010ff */
[--C-:B------:R-:W-:Y:S01]  /*6ce0*/  FFMA.FTZ R120, R120, R23, -R21.reuse ;  /* 0x0000001778787223 */ /* 0x100fe20000010815 */
[----:B----4-:R-:W-:Y:S01]  /*6cf0*/  F2FP.BF16.F32.PACK_AB R5, R66, R123 ;  /* 0x0000007b4205723e */ /* 0x010fe200000010ff */
[-CC-:B------:R-:W-:Y:S01]  /*6d00*/  FFMA.FTZ R67, R142, R23.reuse, -R21.reuse ;  /* 0x000000178e437223 */ /* 0x180fe20000010815 */
[----:B-----5:R-:W-:Y:S01]  /*6d10*/  F2FP.BF16.F32.PACK_AB R7, R27, R28 ;  /* 0x0000001c1b07723e */ /* 0x020fe200000010ff */
[-CC-:B------:R-:W-:Y:S01]  /*6d20*/  FFMA.FTZ R121, R121, R23.reuse, -R20.reuse ;  /* 0x0000001779797223 */ /* 0x180fe20000010814 */
[-CC-:B------:R-:W-:Y:S01]  /*6d30*/  FFMA.FTZ R64, R149, R23.reuse, -R20.reuse ;  /* 0x0000001795407223 */ /* 0x180fe20000010814 */
[-CC-:B------:R-:W-:Y:S01]  /*6d40*/  FFMA.FTZ R25, R135, R23.reuse, -R20.reuse ;  /* 0x0000001787197223 */ /* 0x180fe20000010814 */
[-CC-:B------:R-:W-:Y:S01]  /*6d50*/  FFMA.FTZ R24, R131, R23.reuse, -R20.reuse ;  /* 0x0000001783187223 */ /* 0x180fe20000010814 */
[----:B------:R-:W-:Y:S01]  /*6d60*/  MUFU.EX2 R26, R26 ;  /* 0x0000001a001a7308 */ /* 0x000fe20000000800 */
[-CC-:B------:R-:W-:Y:S01]  /*6d70*/  FFMA.FTZ R132, R132, R23.reuse, -R21.reuse ;  /* 0x0000001784847223 */ /* 0x180fe20000010815 */
[C---:B-1----:R-:W-:Y:S01]  /*6d80*/  HMMA.16816.F32.BF16 R112, R4.reuse, R8, R112 ;  /* 0x000000080470723c */ /* 0x042fe20000041870 */
[-CC-:B------:R-:W-:Y:S01]  /*6d90*/  FFMA.FTZ R128, R128, R23.reuse, -R21.reuse ;  /* 0x0000001780807223 */ /* 0x180fe20000010815 */
[-CC-:B------:R-:W-:Y:S01]  /*6da0*/  FFMA.FTZ R129, R129, R23.reuse, -R20.reuse ;  /* 0x0000001781817223 */ /* 0x180fe20000010814 */
[-CC-:B------:R-:W-:Y:S01]  /*6db0*/  FFMA.FTZ R145, R145, R23.reuse, -R20.reuse ;  /* 0x0000001791917223 */ /* 0x180fe20000010814 */
[----:B------:R-:W-:Y:S04]  /*6dc0*/  LDSM.16.MT88.4 R16, [R156+0xa400] ;  /* 0x00a400009c10783b */ /* 0x000fe80000004200 */
[C---:B------:R-:W-:Y:S01]  /*6dd0*/  HMMA.16816.F32.BF16 R108, R4.reuse, R10, R108 ;  /* 0x0000000a046c723c */ /* 0x040fe2000004186c */
[----:B------:R-:W1:Y:S01]  /*6de0*/  LDSM.16.MT88.4 R8, [R118+0x9800] ;  /* 0x009800007608783b */ /* 0x000e620000004200 */
[-CC-:B------:R-:W-:Y:S01]  /*6df0*/  FFMA.FTZ R60, R60, R23.reuse, -R21.reuse ;  /* 0x000000173c3c7223 */ /* 0x180fe20000010815 */
[-C--:B------:R-:W-:Y:S01]  /*6e00*/  FFMA.FTZ R56, R56, R23.reuse, -R21 ;  /* 0x0000001738387223 */ /* 0x080fe20000010815 */
[-CC-:B------:R-:W-:Y:S01]  /*6e10*/  FFMA.FTZ R49, R49, R23.reuse, -R20.reuse ;  /* 0x0000001731317223 */ /* 0x180fe20000010814 */
[-CC-:B------:R-:W-:Y:S01]  /*6e20*/  FFMA.FTZ R61, R61, R23.reuse, -R20.reuse ;  /* 0x000000173d3d7223 */ /* 0x180fe20000010814 */
[----:B------:R-:W-:Y:S01]  /*6e30*/  FFMA.FTZ R59, R59, R23, -R20 ;  /* 0x000000173b3b7223 */ /* 0x000fe20000010814 */
[----:B------:R-:W-:Y:S01]  /*6e40*/  LDSM.16.MT88.4 R12, [R118+0xa400] ;  /* 0x00a40000760c783b */ /* 0x000fe20000004200 */
        /* <DEDUP_REMOVED lines=11> */
[----:B------:R-:W1:Y:S01]  /*6f00*/  LDSM.16.MT88.4 R8, [R118+0xd800] ;  /* 0x00d800007608783b */ /* 0x000e620000004200 */
[----:B------:R-:W-:Y:S08]  /*6f10*/  MUFU.EX2 R125, R125 ;  /* 0x0000007d007d7308 */ /* 0x000ff00000000800 */
[----:B------:R-:W2:Y:S08]  /*6f20*/  MUFU.EX2 R120, R120 ;  /* 0x0000007800787308 */ /* 0x000eb00000000800 */
[----:B------:R-:W3:Y:S01]  /*6f30*/  MUFU.EX2 R67, R67 ;  /* 0x0000004300437308 */ /* 0x000ee20000000800 */
[C---:B-1----:R-:W-:Y:S08]  /*6f40*/  HMMA.16816.F32.BF16 R72, R4.reuse, R8, R72 ;  /* 0x000000080448723c */ /* 0x042ff00000041848 */
[----:B------:R-:W-:Y:S01]  /*6f50*/  HMMA.16816.F32.BF16 R68, R4, R10, R68 ;  /* 0x0000000a0444723c */ /* 0x000fe20000041844 */
[----:B------:R-:W1:Y:S01]  /*6f60*/  LDSM.16.MT88.4 R8, [R156+0x9c00] ;  /* 0x009c00009c08783b */ /* 0x000e620000004200 */
[----:B------:R-:W-:Y:S08]  /*6f70*/  MUFU.EX2 R121, R121 ;  /* 0x0000007900797308 */ /* 0x000ff00000000800 */
[----:B------:R-:W4:Y:S08]  /*6f80*/  MUFU.EX2 R64, R64 ;  /* 0x0000004000407308 */ /* 0x000f300000000800 */
[----:B------:R-:W-:Y:S08]  /*6f90*/  MUFU.EX2 R25, R25 ;  /* 0x0000001900197308 */ /* 0x000ff00000000800 */
[----:B------:R-:W5:Y:S01]  /*6fa0*/  MUFU.EX2 R24, R24 ;  /* 0x0000001800187308 */ /* 0x000f620000000800 */
[----:B--2---:R-:W-:-:S02]  /*6fb0*/  F2FP.BF16.F32.PACK_AB R4, R120, R125 ;  /* 0x0000007d7804723e */ /* 0x004fc400000010ff */
[----:B---3--:R-:W-:Y:S02]  /*6fc0*/  F2FP.BF16.F32.PACK_AB R6, R26, R67 ;  /* 0x000000431a06723e */ /* 0x008fe400000010ff */
[----:B----4-:R-:W-:Y:S02]  /*6fd0*/  F2FP.BF16.F32.PACK_AB R5, R64, R121 ;  /* 0x000000794005723e */ /* 0x010fe400000010ff */
[----:B-----5:R-:W-:-:S07]  /*6fe0*/  F2FP.BF16.F32.PACK_AB R7, R24, R25 ;  /* 0x000000191807723e */ /* 0x020fce00000010ff */
        /* <DEDUP_REMOVED lines=15> */
[-CC-:B------:R-:W-:Y:S01]  /*70e0*/  FFMA.FTZ R135, R140, R23.reuse, -R21.reuse ;  /* 0x000000178c877223 */ /* 0x180fe20000010815 */
[-C--:B------:R-:W-:Y:S01]  /*70f0*/  FFMA.FTZ R131, R138, R23.reuse, -R21 ;  /* 0x000000178a837223 */ /* 0x080fe20000010815 */
[----:B------:R-:W-:Y:S08]  /*7100*/  MUFU.EX2 R132, R132 ;  /* 0x0000008400847308 */ /* 0x000ff00000000800 */
[----:B------:R-:W2:Y:S08]  /*7110*/  MUFU.EX2 R135, R135 ;  /* 0x0000008700877308 */ /* 0x000eb00000000800 */
[----:B------:R-:W-:Y:S01]  /*7120*/  MUFU.EX2 R131, R131 ;  /* 0x0000008300837308 */ /* 0x000fe20000000800 */
[C---:B-1----:R-:W-:Y:S08]  /*7130*/  HMMA.16816.F32.BF16 R72, R4.reuse, R8, R72 ;  /* 0x000000080448723c */ /* 0x042ff00000041848 */
[----:B------:R-:W-:Y:S01]  /*7140*/  HMMA.16816.F32.BF16 R68, R4, R10, R68 ;  /* 0x0000000a0444723c */ /* 0x000fe20000041844 */
[----:B------:R-:W1:Y:S01]  /*7150*/  LDSM.16.MT88.4 R8, [R156+0xa000] ;  /* 0x00a000009c08783b */ /* 0x000e620000004200 */
[----:B------:R-:W-:Y:S01]  /*7160*/  FADD.FTZ R4, R133, R126 ;  /* 0x0000007e85047221 */ /* 0x000fe20000010000 */
[----:B------:R-:W-:Y:S01]  /*7170*/  FADD.FTZ R6, R147, R130 ;  /* 0x0000008293067221 */ /* 0x000fe20000010000 */
[-CC-:B------:R-:W-:Y:S01]  /*7180*/  FFMA.FTZ R130, R143, R23.reuse, -R20.reuse ;  /* 0x000000178f827223 */ /* 0x180fe20000010814 */
[----:B------:R-:W-:Y:S01]  /*7190*/  FFMA.FTZ R126, R139, R23, -R20 ;  /* 0x000000178b7e7223 */ /* 0x000fe20000010814 */
[----:B------:R-:W3:Y:S08]  /*71a0*/  MUFU.EX2 R128, R128 ;  /* 0x0000008000807308 */ /* 0x000ef00000000800 */
[----:B------:R-:W-:Y:S08]  /*71b0*/  MUFU.EX2 R133, R145 ;  /* 0x0000009100857308 */ /* 0x000ff00000000800 */
[----:B------:R-:W4:Y:S08]  /*71c0*/  MUFU.EX2 R130, R130 ;  /* 0x0000008200827308 */ /* 0x000f300000000800 */
[----:B------:R-:W-:Y:S08]  /*71d0*/  MUFU.EX2 R129, R129 ;  /* 0x0000008100817308 */ /* 0x000ff00000000800 */
[----:B------:R-:W5:Y:S01]  /*71e0*/  MUFU.EX2 R126, R126 ;  /* 0x0000007e007e7308 */ /* 0x000f620000000800 */
[----:B------:R-:W-:Y:S01]  /*71f0*/  FADD.FTZ R137, R137, R4 ;  /* 0x0000000489897221 */ /* 0x000fe20000010000 */
[----:B------:R-:W-:Y:S01]  /*7200*/  FADD.FTZ R141, R141, R6 ;  /* 0x000000068d8d7221 */ /* 0x000fe20000010000 */
        /* <DEDUP_REMOVED lines=19> */
[----:B------:R-:W-:Y:S01]  /*7340*/  FADD.FTZ R134, R134, R137 ;  /* 0x0000008986867221 */ /* 0x000fe20000010000 */
[-CC-:B------:R-:W-:Y:S01]  /*7350*/  FFMA.FTZ R137, R50, R23.reuse, -R21.reuse ;  /* 0x0000001732897223 */ /* 0x180fe20000010815 */
[-C--:B------:R-:W-:Y:S01]  /*7360*/  FFMA.FTZ R139, R58, R23.reuse, -R21 ;  /* 0x000000173a8b7223 */ /* 0x080fe20000010815 */
[----:B------:R-:W-:Y:S01]  /*7370*/  FFMA.FTZ R50, R63, R23, -R20 ;  /* 0x000000173f327223 */ /* 0x000fe20000010814 */
[----:B------:R-:W-:Y:S08]  /*7380*/  MUFU.EX2 R60, R60 ;  /* 0x0000003c003c7308 */ /* 0x000ff00000000800 */
[----:B------:R-:W2:Y:S08]  /*7390*/  MUFU.EX2 R139, R139 ;  /* 0x0000008b008b7308 */ /* 0x000eb00000000800 */
[----:B------:R-:W-:Y:S01]  /*73a0*/  MUFU.EX2 R56, R56 ;  /* 0x0000003800387308 */ /* 0x000fe20000000800 */
[C---:B-1----:R-:W-:Y:S08]  /*73b0*/  HMMA.16816.F32.BF16 R72, R4.reuse, R8, R72 ;  /* 0x000000080448723c */ /* 0x042ff00000041848 */
[----:B------:R-:W-:Y:S01]  /*73c0*/  HMMA.16816.F32.BF16 R68, R4, R10, R68 ;  /* 0x0000000a0444723c */ /* 0x000fe20000041844 */
[----:B------:R-:W1:Y:S01]  /*73d0*/  LDSM.16.MT88.4 R8, [R156+0xc400] ;  /* 0x00c400009c08783b */ /* 0x000e620000004200 */
[----:B------:R-:W-:Y:S01]  /*73e0*/  FADD.FTZ R5, R57, R134 ;  /* 0x0000008639057221 */ /* 0x000fe20000010000 */
[----:B------:R-:W3:Y:S03]  /*73f0*/  MUFU.EX2 R137, R137 ;  /* 0x0000008900897308 */ /* 0x000ee60000000800 */
[----:B------:R-:W-:-:S05]  /*7400*/  FADD.FTZ R4, R48, R5 ;  /* 0x0000000530047221 */ /* 0x000fca0000010000 */
[----:B------:R-:W-:Y:S08]  /*7410*/  MUFU.EX2 R50, R50 ;  /* 0x0000003200327308 */ /* 0x000ff00000000800 */
[----:B------:R-:W4:Y:S08]  /*7420*/  MUFU.EX2 R57, R61 ;  /* 0x0000003d00397308 */ /* 0x000f300000000800 */
[----:B------:R-:W-:Y:S08]  /*7430*/  MUFU.EX2 R48, R59 ;  /* 0x0000003b00307308 */ /* 0x000ff00000000800 */
[----:B------:R-:W5:Y:S01]  /*7440*/  MUFU.EX2 R49, R49 ;  /* 0x0000003100317308 */ /* 0x000f620000000800 */
[----:B------:R-:W-:Y:S01]  /*7450*/  FADD.FTZ R47, R47, R4 ;  /* 0x000000042f2f7221 */ /* 0x000fe20000010000 */
[----:B--2---:R-:W-:-:S02]  /*7460*/  F2FP.BF16.F32.PACK_AB R4, R139, R60 ;  /* 0x0000003c8b04723e */ /* 0x004fc400000010ff */
[----:B---3--:R-:W-:Y:S02]  /*7470*/  F2FP.BF16.F32.PACK_AB R6, R137, R56 ;  /* 0x000000388906723e */ /* 0x008fe400000010ff */
[----:B----4-:R-:W-:Y:S02]  /*7480*/  F2FP.BF16.F32.PACK_AB R5, R57, R50 ;  /* 0x000000323905723e */ /* 0x010fe400000010ff */
[----:B-----5:R-:W-:-:S07]  /*7490*/  F2FP.BF16.F32.PACK_AB R7, R49, R48 ;  /* 0x000000303107723e */ /* 0x020fce00000010ff */
[C---:B------:R-:W-:Y:S08]  /*74a0*/  HMMA.16816.F32.BF16 R112, R4.reuse, R16, R112 ;  /* 0x000000100470723c */ /* 0x040ff00000041870 */
[C---:B------:R-:W-:Y:S01]  /*74b0*/  HMMA.16816.F32.BF16 R108, R4.reuse, R18, R108 ;  /* 0x00000012046c723c */ /* 0x040fe2000004186c */
[----:B------:R-:W2:Y:S07]  /*74c0*/  LDSM.16.MT88.4 R16, [R118+0xc400] ;  /* 0x00c400007610783b */ /* 0x000eae0000004200 */
[C---:B-1----:R-:W-:Y:S08]  /*74d0*/  HMMA.16816.F32.BF16 R96, R4.reuse, R8, R96 ;  /* 0x000000080460723c */ /* 0x042ff00000041860 */
[----:B------:R-:W-:Y:S01]  /*74e0*/  HMMA.16816.F32.BF16 R92, R4, R10, R92 ;  /* 0x0000000a045c723c */ /* 0x000fe2000004185c */
[----:B------:R-:W1:Y:S01]  /*74f0*/  LDSM.16.MT88.4 R8, [R118+0xe400] ;  /* 0x00e400007608783b */ /* 0x000e620000004200 */
[----:B------:R-:W-:-:S06]  /*7500*/  FADD.FTZ R136, R136, R141 ;  /* 0x0000008d88887221 */ /* 0x000fcc0000010000 */
[----:B------:R-:W-:Y:S01]  /*7510*/  HMMA.16816.F32.BF16 R104, R4, R12, R104 ;  /* 0x0000000c0468723c */ /* 0x000fe20000041868 */
[----:B------:R-:W-:-:S07]  /*7520*/  FADD.FTZ R65, R65, R136 ;  /* 0x0000008841417221 */ /* 0x000fce0000010000 */
[----:B------:R-:W-:Y:S01]  /*7530*/  HMMA.16816.F32.BF16 R100, R4, R14, R100 ;  /* 0x0000000e0464723c */ /* 0x000fe20000041864 */
[----:B------:R-:W3:Y:S01]  /*7540*/  LDSM.16.MT88.4 R12, [R156+0xe400] ;  /* 0x00e400009c0c783b */ /* 0x000ee20000004200 */
[----:B------:R-:W-:-:S06]  /*7550*/  FADD.FTZ R62, R62, R65 ;  /* 0x000000413e3e7221 */ /* 0x000fcc0000010000 */
[----:B--2---:R-:W-:Y:S01]  /*7560*/  HMMA.16816.F32.BF16 R88, R4, R16, R88 ;  /* 0x000000100458723c */ /* 0x004fe20000041858 */
[----:B------:R-:W-:-:S07]  /*7570*/  FADD.FTZ R51, R51, R62 ;  /* 0x0000003e33337221 */ /* 0x000fce0000010000 */
[C---:B------:R-:W-:Y:S01]  /*7580*/  HMMA.16816.F32.BF16 R84, R4.reuse, R18, R84 ;  /* 0x000000120454723c */ /* 0x040fe20000041854 */
[----:B------:R-:W2:Y:S07]  /*7590*/  LDSM.16.MT88.4 R16, [R118+0xa800] ;  /* 0x00a800007610783b */ /* 0x000eae0000004200 */
[C---:B-1----:R-:W-:Y:S08]  /*75a0*/  HMMA.16816.F32.BF16 R72, R4.reuse, R8, R72 ;  /* 0x000000080448723c */ /* 0x042ff00000041848 */
[C---:B------:R-:W-:Y:S01]  /*75b0*/  HMMA.16816.F32.BF16 R68, R4.reuse, R10, R68 ;  /* 0x0000000a0444723c */ /* 0x040fe20000041844 */
        /* <DEDUP_REMOVED lines=19> */
[C---:B---3--:R-:W-:Y:S08]  /*76f0*/  HMMA.16816.F32.BF16 R80, R4.reuse, R12, R80 ;  /* 0x0000000c0450723c */ /* 0x048ff00000041850 */
[----:B------:R-:W-:Y:S01]  /*7700*/  HMMA.16816.F32.BF16 R76, R4, R14, R76 ;  /* 0x0000000e044c723c */ /* 0x000fe2000004184c */
[----:B----4-:R-:W-:Y:S01]  /*7710*/  F2FP.BF16.F32.PACK_AB R4, R51, R42 ;  /* 0x0000002a3304723e */ /* 0x010fe200000010ff */
[----:B------:R-:W-:Y:S01]  /*7720*/  FADD.FTZ R45, R123, R46 ;  /* 0x0000002e7b2d7221 */ /* 0x000fe20000010000 */
[----:B-----5:R-:W-:-:S02]  /*7730*/  F2FP.BF16.F32.PACK_AB R6, R47, R38 ;  /* 0x000000262f06723e */ /* 0x020fc400000010ff */
[----:B--2---:R-:W-:Y:S02]  /*7740*/  F2FP.BF16.F32.PACK_AB R5, R43, R36 ;  /* 0x000000242b05723e */ /* 0x004fe400000010ff */
[----:B-1----:R-:W-:Y:S01]  /*7750*/  F2FP.BF16.F32.PACK_AB R7, R39, R40 ;  /* 0x000000282707723e */ /* 0x002fe200000010ff */
[----:B------:R-:W-:Y:S01]  /*7760*/  FADD.FTZ R127, R127, R44 ;  /* 0x0000002c7f7f7221 */ /* 0x000fe20000010000 */
[-CC-:B------:R-:W-:Y:S01]  /*7770*/  FFMA.FTZ R59, R34, R23.reuse, -R21.reuse ;  /* 0x00000017223b7223 */ /* 0x180fe20000010815 */
[-CC-:B------:R-:W-:Y:S01]  /*7780*/  FFMA.FTZ R58, R32, R23.reuse, -R21.reuse ;  /* 0x00000017203a7223 */ /* 0x180fe20000010815 */
[-CC-:B------:R-:W-:Y:S01]  /*7790*/  FFMA.FTZ R30, R30, R23.reuse, -R21.reuse ;  /* 0x000000171e1e7223 */ /* 0x180fe20000010815 */
[-CC-:B------:R-:W-:Y:S01]  /*77a0*/  FFMA.FTZ R41, R31, R23.reuse, -R20.reuse ;  /* 0x000000171f297223 */ /* 0x180fe20000010814 */
[----:B------:R-:W-:Y:S01]  /*77b0*/  LDSM.16.MT88.4 R12, [R118+0xc800] ;  /* 0x00c80000760c783b */ /* 0x000fe20000004200 */
[C---:B------:R-:W-:Y:S08]  /*77c0*/  HMMA.16816.F32.BF16 R104, R4.reuse, R16, R104 ;  /* 0x000000100468723c */ /* 0x040ff00000041868 */
[C---:B------:R-:W-:Y:S01]  /*77d0*/  HMMA.16816.F32.BF16 R100, R4.reuse, R18, R100 ;  /* 0x000000120464723c */ /* 0x040fe20000041864 */
[----:B------:R-:W1:Y:S07]  /*77e0*/  LDSM.16.MT88.4 R16, [R118+0xe800] ;  /* 0x00e800007610783b */ /* 0x000e6e0000004200 */
[C---:B------:R-:W-:Y:S08]  /*77f0*/  HMMA.16816.F32.BF16 R112, R4.reuse, R8, R112 ;  /* 0x000000080470723c */ /* 0x040ff00000041870 */
[----:B------:R-:W-:Y:S01]  /*7800*/  HMMA.16816.F32.BF16 R108, R4, R10, R108 ;  /* 0x0000000a046c723c */ /* 0x000fe2000004186c */
[----:B------:R-:W2:Y:S01]  /*7810*/  LDSM.16.MT88.4 R8, [R156+0xe800] ;  /* 0x00e800009c08783b */ /* 0x000ea20000004200 */
[-CC-:B------:R-:W-:Y:S01]  /*7820*/  FFMA.FTZ R46, R37, R23.reuse, -R20.reuse ;  /* 0x00000017252e7223 */ /* 0x180fe20000010814 */
[-C--:B------:R-:W-:Y:S01]  /*7830*/  FFMA.FTZ R44, R22, R23.reuse, -R21 ;  /* 0x00000017162c7223 */ /* 0x080fe20000010815 */
[-CC-:B------:R-:W-:Y:S01]  /*7840*/  FFMA.FTZ R34, R35, R23.reuse, -R20.reuse ;  /* 0x0000001723227223 */ /* 0x180fe20000010814 */
[----:B------:R-:W-:-:S02]  /*7850*/  FFMA.FTZ R37, R33, R23, -R20 ;  /* 0x0000001721257223 */ /* 0x000fc40000010814 */
[----:B------:R-:W3:Y:S01]  /*7860*/  LDSM.16.MT88.4 R20, [R156+0xc800] ;  /* 0x00c800009c14783b */ /* 0x000ee20000004200 */
[----:B------:R-:W-:Y:S01]  /*7870*/  FADD.FTZ R45, R66, R45 ;  /* 0x0000002d422d7221 */ /* 0x000fe20000010000 */
[----:B------:R-:W-:Y:S01]  /*7880*/  FADD.FTZ R127, R124, R127 ;  /* 0x0000007f7c7f7221 */ /* 0x000fe20000010000 */
[----:B-1----:R-:W-:Y:S02]  /*7890*/  HMMA.16816.F32.BF16 R72, R4, R16, R72 ;  /* 0x000000100448723c */ /* 0x002fe40000041848 */
[----:B------:R-:W-:-:S04]  /*78a0*/  FADD.FTZ R16, R28, R45 ;  /* 0x0000002d1c107221 */ /* 0x000fc80000010000 */
[----:B------:R-:W-:Y:S02]  /*78b0*/  FADD.FTZ R16, R27, R16 ;  /* 0x000000101b107221 */ /* 0x000fe40000010000 */
[C---:B--2---:R-:W-:Y:S08]  /*78c0*/  HMMA.16816.F32.BF16 R80, R4.reuse, R8, R80 ;  /* 0x000000080450723c */ /* 0x044ff00000041850 */
[----:B------:R-:W-:Y:S01]  /*78d0*/  HMMA.16816.F32.BF16 R76, R4, R10, R76 ;  /* 0x0000000a044c723c */ /* 0x000fe2000004184c */
[----:B------:R-:W1:Y:S01]  /*78e0*/  LDSM.16.MT88.4 R8, [R156+0xcc00] ;  /* 0x00cc00009c08783b */ /* 0x000e620000004200 */
[----:B------:R-:W-:-:S06]  /*78f0*/  FADD.FTZ R121, R121, R16 ;  /* 0x0000001079797221 */ /* 0x000fcc0000010000 */
[C---:B---3--:R-:W-:Y:S08]  /*7900*/  HMMA.16816.F32.BF16 R96, R4.reuse, R20, R96 ;  /* 0x000000140460723c */ /* 0x048ff00000041860 */
[C---:B------:R-:W-:Y:S01]  /*7910*/  HMMA.16816.F32.BF16 R92, R4.reuse, R22, R92 ;  /* 0x00000016045c723c */ /* 0x040fe2000004185c */
[----:B------:R-:W2:Y:S07]  /*7920*/  LDSM.16.MT88.4 R20, [R118+0xac00] ;  /* 0x00ac00007614783b */ /* 0x000eae0000004200 */
[----:B------:R-:W-:Y:S01]  /*7930*/  HMMA.16816.F32.BF16 R68, R4, R18, R68 ;  /* 0x000000120444723c */ /* 0x000fe20000041844 */
[----:B------:R-:W3:Y:S01]  /*7940*/  LDSM.16.MT88.4 R16, [R118+0xcc00] ;  /* 0x00cc00007610783b */ /* 0x000ee20000004200 */
[----:B------:R-:W-:Y:S01]  /*7950*/  MUFU.EX2 R32, R59 ;  /* 0x0000003b00207308 */ /* 0x000fe20000000800 */
[----:B------:R-:W-:-:S05]  /*7960*/  FADD.FTZ R122, R122, R127 ;  /* 0x0000007f7a7a7221 */ /* 0x000fca0000010000 */
[----:B------:R-:W-:Y:S02]  /*7970*/  HMMA.16816.F32.BF16 R88, R4, R12, R88 ;  /* 0x0000000c0458723c */ /* 0x000fe40000041858 */
[----:B------:R-:W4:Y:S01]  /*7980*/  MUFU.EX2 R31, R58 ;  /* 0x0000003a001f7308 */ /* 0x000f220000000800 */
[----:B------:R-:W-:-:S05]  /*7990*/  FADD.FTZ R122, R29, R122 ;  /* 0x0000007a1d7a7221 */ /* 0x000fca0000010000 */
[----:B------:R-:W-:Y:S01]  /*79a0*/  HMMA.16816.F32.BF16 R84, R4, R14, R84 ;  /* 0x0000000e0454723c */ /* 0x000fe20000041854 */
[----:B------:R-:W5:Y:S01]  /*79b0*/  LDSM.16.MT88.4 R12, [R156+0xac00] ;  /* 0x00ac00009c0c783b */ /* 0x000f620000004200 */
[----:B------:R-:W-:Y:S08]  /*79c0*/  MUFU.EX2 R30, R30 ;  /* 0x0000001e001e7308 */ /* 0x000ff00000000800 */
[----:B------:R-:W1:Y:S08]  /*79d0*/  MUFU.EX2 R35, R44 ;  /* 0x0000002c00237308 */ /* 0x000e700000000800 */
[----:B------:R-:W-:Y:S08]  /*79e0*/  MUFU.EX2 R33, R46 ;  /* 0x0000002e00217308 */ /* 0x000ff00000000800 */
[----:B------:R-:W2:Y:S08]  /*79f0*/  MUFU.EX2 R34, R34 ;  /* 0x0000002200227308 */ /* 0x000eb00000000800 */
[----:B------:R-:W-:Y:S08]  /*7a00*/  MUFU.EX2 R37, R37 ;  /* 0x0000002500257308 */ /* 0x000ff00000000800 */
[----:B------:R-:W3:Y:S01]  /*7a10*/  MUFU.EX2 R28, R41 ;  /* 0x00000029001c7308 */ /* 0x000ee20000000800 */
[----:B------:R-:W-:Y:S01]  /*7a20*/  FADD.FTZ R125, R125, R122 ;  /* 0x0000007a7d7d7221 */ /* 0x000fe20000010000 */
[----:B------:R-:W-:-:S03]  /*7a30*/  FADD.FTZ R64, R64, R121 ;  /* 0x0000007940407221 */ /* 0x000fc60000010000 */
[----:B------:R-:W-:Y:S01]  /*7a40*/  FADD.FTZ R120, R120, R125 ;  /* 0x0000007d78787221 */ /* 0x000fe20000010000 */
[----:B----4-:R-:W-:Y:S01]  /*7a50*/  F2FP.BF16.F32.PACK_AB R4, R31, R32 ;  /* 0x000000201f04723e */ /* 0x010fe200000010ff */
[----:B------:R-:W-:Y:S01]  /*7a60*/  FADD.FTZ R25, R25, R64 ;  /* 0x0000004019197221 */ /* 0x000fe20000010000 */
[----:B-1----:R-:W-:Y:S01]  /*7a70*/  F2FP.BF16.F32.PACK_AB R6, R35, R30 ;  /* 0x0000001e2306723e */ /* 0x002fe200000010ff */
[----:B------:R-:W-:Y:S01]  /*7a80*/  FADD.FTZ R67, R67, R120 ;  /* 0x0000007843437221 */ /* 0x000fe20000010000 */
[----:B--2---:R-:W-:Y:S01]  /*7a90*/  F2FP.BF16.F32.PACK_AB R5, R34, R33 ;  /* 0x000000212205723e */ /* 0x004fe200000010ff */
[----:B------:R-:W-:Y:S01]  /*7aa0*/  FADD.FTZ R24, R24, R25 ;  /* 0x0000001918187221 */ /* 0x000fe20000010000 */
[----:B---3--:R-:W-:Y:S01]  /*7ab0*/  F2FP.BF16.F32.PACK_AB R7, R28, R37 ;  /* 0x000000251c07723e */ /* 0x008fe200000010ff */
[----:B------:R-:W-:Y:S02]  /*7ac0*/  FADD.FTZ R26, R26, R67 ;  /* 0x000000431a1a7221 */ /* 0x000fe40000010000 */
[----:B------:R-:W-:-:S02]  /*7ad0*/  FADD.FTZ R133, R133, R24 ;  /* 0x0000001885857221 */ /* 0x000fc40000010000 */
[----:B------:R-:W-:Y:S02]  /*7ae0*/  FADD.FTZ R135, R135, R26 ;  /* 0x0000001a87877221 */ /* 0x000fe40000010000 */
[----:B------:R-:W-:Y:S01]  /*7af0*/  HMMA.16816.F32.BF16 R96, R4, R8, R96 ;  /* 0x000000080460723c */ /* 0x000fe20000041860 */
[----:B------:R-:W-:Y:S01]  /*7b00*/  FADD.FTZ R130, R130, R133 ;  /* 0x0000008582827221 */ /* 0x000fe20000010000 */
[----:B------:R-:W-:-:S06]  /*7b10*/  FADD.FTZ R132, R132, R135 ;  /* 0x0000008784847221 */ /* 0x000fcc0000010000 */
[C---:B------:R-:W-:Y:S01]  /*7b20*/  HMMA.16816.F32.BF16 R92, R4.reuse, R10, R92 ;  /* 0x0000000a045c723c */ /* 0x040fe2000004185c */
[----:B------:R-:W1:Y:S07]  /*7b30*/  LDSM.16.MT88.4 R8, [R118+0xec00] ;  /* 0x00ec00007608783b */ /* 0x000e6e0000004200 */
[----:B------:R-:W-:Y:S01]  /*7b40*/  HMMA.16816.F32.BF16 R104, R4, R20, R104 ;  /* 0x000000140468723c */ /* 0x000fe20000041868 */
[----:B------:R-:W-:-:S07]  /*7b50*/  FADD.FTZ R21, R129, R130 ;  /* 0x0000008281157221 */ /* 0x000fce0000010000 */
[----:B------:R-:W-:Y:S01]  /*7b60*/  HMMA.16816.F32.BF16 R88, R4, R16, R88 ;  /* 0x000000100458723c */ /* 0x000fe20000041858 */
[----:B------:R-:W-:Y:S01]  /*7b70*/  FADD.FTZ R17, R131, R132 ;  /* 0x0000008483117221 */ /* 0x000fe20000010000 */
[----:B------:R-:W-:-:S03]  /*7b80*/  FADD.FTZ R21, R126, R21 ;  /* 0x000000157e157221 */ /* 0x000fc60000010000 */
[----:B------:R-:W-:Y:S01]  /*7b90*/  FADD.FTZ R17, R128, R17 ;  /* 0x0000001180117221 */ /* 0x000fe20000010000 */
[----:B------:R-:W-:Y:S02]  /*7ba0*/  FADD.FTZ R50, R50, R21 ;  /* 0x0000001532327221 */ /* 0x000fe40000010000 */
[----:B-----5:R-:W-:Y:S01]  /*7bb0*/  HMMA.16816.F32.BF16 R112, R4, R12, R112 ;  /* 0x0000000c0470723c */ /* 0x020fe20000041870 */
[----:B------:R-:W-:Y:S01]  /*7bc0*/  FADD.FTZ R60, R60, R17 ;  /* 0x000000113c3c7221 */ /* 0x000fe20000010000 */
[----:B------:R-:W-:-:S06]  /*7bd0*/  FADD.FTZ R57, R57, R50 ;  /* 0x0000003239397221 */ /* 0x000fcc0000010000 */
        /* <DEDUP_REMOVED lines=11> */
[----:B-1----:R-:W-:Y:S01]  /*7c90*/  HMMA.16816.F32.BF16 R72, R4, R8, R72 ;  /* 0x000000080448723c */ /* 0x002fe20000041848 */
[----:B------:R-:W-:Y:S02]  /*7ca0*/  FADD.FTZ R8, R40, R43 ;  /* 0x0000002b28087221 */ /* 0x000fe40000010000 */
[----:B------:R-:W-:Y:S01]  /*7cb0*/  FADD.FTZ R38, R38, R51 ;  /* 0x0000003326267221 */ /* 0x000fe20000010000 */
[----:B------:R-:W-:Y:S01]  /*7cc0*/  ISETP.GT.AND P0, PT, R117, R166, PT ;  /* 0x000000a67500720c */ /* 0x000fe20003f04270 */
[----:B------:R-:W-:Y:S02]  /*7cd0*/  FADD.FTZ R8, R39, R8 ;  /* 0x0000000827087221 */ /* 0x000fe40000010000 */
[----:B------:R-:W-:Y:S02]  /*7ce0*/  FADD.FTZ R47, R47, R38 ;  /* 0x000000262f2f7221 */ /* 0x000fe40000010000 */
[----:B------:R-:W-:-:S02]  /*7cf0*/  FADD.FTZ R33, R33, R8 ;  /* 0x0000000821217221 */ /* 0x000fc40000010000 */
[----:B------:R-:W-:Y:S02]  /*7d00*/  FADD.FTZ R32, R32, R47 ;  /* 0x0000002f20207221 */ /* 0x000fe40000010000 */
[----:B------:R-:W-:Y:S02]  /*7d10*/  FADD.FTZ R34, R34, R33 ;  /* 0x0000002122227221 */ /* 0x000fe40000010000 */
        /* <DEDUP_REMOVED lines=8> */
[C---:B--2---:R-:W-:Y:S08]  /*7da0*/  HMMA.16816.F32.BF16 R80, R4.reuse, R12, R80 ;  /* 0x0000000c0450723c */ /* 0x044ff00000041850 */
        /* <DEDUP_REMOVED lines=28> */
[----:B------:R-:W-:Y:S02]  /*7f70*/  IMAD.HI.U32 R11, R12, R7, RZ ;  /* 0x000000070c0b7227 */ /* 0x000fe400078e00ff */
[----:B------:R-:W2:Y:S02]  /*7f80*/  LD.E.64 R12, desc[UR4][R2.64+0x28] ;  /* 0x00002804020c7980 */ /* 0x000ea4000c101b00 */
        /* <DEDUP_REMOVED lines=41> */
.L_x_2430:
        /* <DEDUP_REMOVED lines=8> */
.L_x_2431:
[----:B------:R-:W-:Y:S05]  /*82a0*/  BSYNC.RECONVERGENT B0 ;  /* 0x0000000000007941 */ /* 0x000fea0003800200 */
.L_x_2429:
        /* <DEDUP_REMOVED lines=71> */
[----:B-1----:R-:W-:Y:S04]  /*8720*/  LDSM.16.M88.4 R4, [R159] ;  /* 0x000000009f04783b */ /* 0x002fe80000000200 */
[----:B------:R-:W1:Y:S04]  /*8730*/  LDSM.16.M88.4 R64, [R158+0x3000] ;  /* 0x003000009e40783b */ /* 0x000e680000000200 */
[----:B------:R-:W4:Y:S04]  /*8740*/  LDSM.16.M88.4 R56, [R158+0x3400] ;  /* 0x003400009e38783b */ /* 0x000f280000000200 */
[----:B------:R-:W-:Y:S04]  /*8750*/  LDSM.16.M88.4 R124, [R157] ;  /* 0x000000009d7c783b */ /* 0x000fe80000000200 */
[----:B------:R-:W5:Y:S04]  /*8760*/  LDSM.16.M88.4 R20, [R119+0x3000] ;  /* 0x003000007714783b */ /* 0x000f680000000200 */
[----:B------:R-:W5:Y:S04]  /*8770*/  LDSM.16.M88.4 R44, [R158+0x3800] ;  /* 0x003800009e2c783b */ /* 0x000f680000000200 */
[----:B------:R-:W5:Y:S04]  /*8780*/  LDSM.16.M88.4 R36, [R158+0x3c00] ;  /* 0x003c00009e24783b */ /* 0x000f680000000200 */
[----:B--2---:R-:W2:Y:S04]  /*8790*/  LDSM.16.M88.4 R8, [R119+0x3400] ;  /* 0x003400007708783b */ /* 0x004ea80000000200 */
[----:B------:R-:W2:Y:S04]  /*87a0*/  LDSM.16.M88.4 R16, [R119+0x3800] ;  /* 0x003800007710783b */ /* 0x000ea80000000200 */
[----:B---3--:R-:W3:Y:S04]  /*87b0*/  LDSM.16.M88.4 R12, [R119+0x3c00] ;  /* 0x003c0000770c783b */ /* 0x008ee80000000200 */
[----:B------:R-:W3:Y:S01]  /*87c0*/  LDSM.16.M88.4 R28, [R158+0x4000] ;  /* 0x004000009e1c783b */ /* 0x000ee20000000200 */
[C---:B-1----:R-:W-:Y:S03]  /*87d0*/  HMMA.16816.F32.BF16 R120, R4.reuse, R64, RZ ;  /* 0x000000400478723c */ /* 0x042fe600000418ff */
[----:B------:R-:W-:Y:S04]  /*87e0*/  LDSM.16.M88.4 R128, [R158+0x4c00] ;  /* 0x004c00009e80783b */ /* 0x000fe80000000200 */
[----:B------:R-:W0:Y:S01]  /*87f0*/  LDGDEPBAR ;  /* 0x00000000000079af */ /* 0x000e220000000000 */
[C---:B------:R-:W-:Y:S08]  /*8800*/  HMMA.16816.F32.BF16 R64, R4.reuse, R66, RZ ;  /* 0x000000420440723c */ /* 0x040ff000000418ff */
[C---:B----4-:R-:W-:Y:S08]  /*8810*/  HMMA.16816.F32.BF16 R60, R4.reuse, R56, RZ ;  /* 0x00000038043c723c */ /* 0x050ff000000418ff */
[----:B------:R-:W-:Y:S08]  /*8820*/  HMMA.16816.F32.BF16 R56, R4, R58, RZ ;  /* 0x0000003a0438723c */ /* 0x000ff000000418ff */
[C---:B-----5:R-:W-:Y:S08]  /*8830*/  HMMA.16816.F32.BF16 R120, R124.reuse, R20, R120 ;  /* 0x000000147c78723c */ /* 0x060ff00000041878 */
[----:B------:R-:W-:Y:S01]  /*8840*/  HMMA.16816.F32.BF16 R64, R124, R22, R64 ;  /* 0x000000167c40723c */ /* 0x000fe20000041840 */
[----:B------:R-:W1:Y:S07]  /*8850*/  LDSM.16.M88.4 R20, [R158+0x4400] ;  /* 0x004400009e14783b */ /* 0x000e6e0000000200 */
[C---:B------:R-:W-:Y:S08]  /*8860*/  HMMA.16816.F32.BF16 R48, R4.reuse, R44, RZ ;  /* 0x0000002c0430723c */ /* 0x040ff000000418ff */
[C---:B------:R-:W-:Y:S08]  /*8870*/  HMMA.16816.F32.BF16 R44, R4.reuse, R46, RZ ;  /* 0x0000002e042c723c */ /* 0x040ff000000418ff */
[----:B------:R-:W-:Y:S08]  /*8880*/  HMMA.16816.F32.BF16 R40, R4, R36, RZ ;  /* 0x000000240428723c */ /* 0x000ff000000418ff */
[C---:B--2---:R-:W-:Y:S08]  /*8890*/  HMMA.16816.F32.BF16 R60, R124.reuse, R8, R60 ;  /* 0x000000087c3c723c */ /* 0x044ff0000004183c */
[----:B------:R-:W-:Y:S01]  /*88a0*/  HMMA.16816.F32.BF16 R56, R124, R10, R56 ;  /* 0x0000000a7c38723c */ /* 0x000fe20000041838 */
[----:B------:R-:W2:Y:S07]  /*88b0*/  LDSM.16.M88.4 R8, [R119+0x4000] ;  /* 0x004000007708783b */ /* 0x000eae0000000200 */
[----:B------:R-:W-:Y:S08]  /*88c0*/  HMMA.16816.F32.BF16 R36, R4, R38, RZ ;  /* 0x000000260424723c */ /* 0x000ff000000418ff */
[C---:B------:R-:W-:Y:S08]  /*88d0*/  HMMA.16816.F32.BF16 R48, R124.reuse, R16, R48 ;  /* 0x000000107c30723c */ /* 0x040ff00000041830 */
[C---:B------:R-:W-:Y:S01]  /*88e0*/  HMMA.16816.F32.BF16 R44, R124.reuse, R18, R44 ;  /* 0x000000127c2c723c */ /* 0x040fe2000004182c */
[----:B------:R-:W4:Y:S07]  /*88f0*/  LDSM.16.M88.4 R16, [R119+0x4400] ;  /* 0x004400007710783b */ /* 0x000f2e0000000200 */
[C---:B---3--:R-:W-:Y:S08]  /*8900*/  HMMA.16816.F32.BF16 R40, R124.reuse, R12, R40 ;  /* 0x0000000c7c28723c */ /* 0x048ff00000041828 */
[----:B------:R-:W-:Y:S01]  /*8910*/  HMMA.16816.F32.BF16 R36, R124, R14, R36 ;  /* 0x0000000e7c24723c */ /* 0x000fe20000041824 */
[----:B------:R-:W3:Y:S07]  /*8920*/  LDSM.16.M88.4 R12, [R158+0x4800] ;  /* 0x004800009e0c783b */ /* 0x000eee0000000200 */
[C---:B------:R-:W-:Y:S08]  /*8930*/  HMMA.16816.F32.BF16 R32, R4.reuse, R28, RZ ;  /* 0x0000001c0420723c */ /* 0x040ff000000418ff */
[C---:B------:R-:W-:Y:S08]  /*8940*/  HMMA.16816.F32.BF16 R28, R4.reuse, R30, RZ ;  /* 0x0000001e041c723c */ /* 0x040ff000000418ff */
[C---:B-1----:R-:W-:Y:S08]  /*8950*/  HMMA.16816.F32.BF16 R24, R4.reuse, R20, RZ ;  /* 0x000000140418723c */ /* 0x042ff000000418ff */
[----:B------:R-:W-:Y:S08]  /*8960*/  HMMA.16816.F32.BF16 R20, R4, R22, RZ ;  /* 0x000000160414723c */ /* 0x000ff000000418ff */
[C---:B--2---:R-:W-:Y:S08]  /*8970*/  HMMA.16816.F32.BF16 R32, R124.reuse, R8, R32 ;  /* 0x000000087c20723c */ /* 0x044ff00000041820 */
[C---:B------:R-:W-:Y:S01]  /*8980*/  HMMA.16816.F32.BF16 R28, R124.reuse, R10, R28 ;  /* 0x0000000a7c1c723c */ /* 0x040fe2000004181c */
[----:B------:R-:W1:Y:S07]  /*8990*/  LDSM.16.M88.4 R8, [R119+0x4800] ;  /* 0x004800007708783b */ /* 0x000e6e0000000200 */
[C---:B----4-:R-:W-:Y:S08]  /*89a0*/  HMMA.16816.F32.BF16 R24, R124.reuse, R16, R24 ;  /* 0x000000107c18723c */ /* 0x050ff00000041818 */
[----:B------:R-:W-:Y:S08]  /*89b0*/  HMMA.16816.F32.BF16 R20, R124, R18, R20 ;  /* 0x000000127c14723c */ /* 0x000ff00000041814 */
[C---:B---3--:R-:W-:Y:S08]  /*89c0*/  HMMA.16816.F32.BF16 R16, R4.reuse, R12, RZ ;  /* 0x0000000c0410723c */ /* 0x048ff000000418ff */
[----:B------:R-:W-:-:S12]  /*89d0*/  HMMA.16816.F32.BF16 R12, R4, R14, RZ ;  /* 0x0000000e040c723c */ /* 0x000fd800000418ff */
[C---:B-1----:R-:W-:Y:S08]  /*89e0*/  HMMA.16816.F32.BF16 R16, R124.reuse, R8, R16 ;  /* 0x000000087c10723c */ /* 0x042ff00000041810 */
[----:B------:R-:W-:Y:S08]  /*89f0*/  HMMA.16816.F32.BF16 R12, R124, R10, R12 ;  /* 0x0000000a7c0c723c */ /* 0x000ff0000004180c */
[C---:B------:R-:W-:Y:S08]  /*8a00*/  HMMA.16816.F32.BF16 R8, R4.reuse, R128, RZ ;  /* 0x000000800408723c */ /* 0x040ff000000418ff */
[----:B------:R-:W-:Y:S01]  /*8a10*/  HMMA.16816.F32.BF16 R4, R4, R130, RZ ;  /* 0x000000820404723c */ /* 0x000fe200000418ff */
[----:B------:R-:W1:Y:S11]  /*8a20*/  LDSM.16.M88.4 R128, [R119+0x4c00] ;  /* 0x004c00007780783b */ /* 0x000e760000000200 */
[C---:B-1----:R-:W-:Y:S08]  /*8a30*/  HMMA.16816.F32.BF16 R8, R124.reuse, R128, R8 ;  /* 0x000000807c08723c */ /* 0x042ff00000041808 */
[----:B------:R-:W-:Y:S01]  /*8a40*/  HMMA.16816.F32.BF16 R4, R124, R130, R4 ;  /* 0x000000827c04723c */ /* 0x000fe20000041804 */
[----:B------:R-:W-:Y:S04]  /*8a50*/  LDSM.16.M88.4 R124, [R159+0x1000] ;  /* 0x001000009f7c783b */ /* 0x000fe80000000200 */
[----:B------:R-:W1:Y:S03]  /*8a60*/  LDSM.16.M88.4 R128, [R158+0x5000] ;  /* 0x005000009e80783b */ /* 0x000e660000000200 */
        /* <DEDUP_REMOVED lines=96> */
[----:B-1----:R-:W-:Y:S01]  /*9070*/  HMMA.16816.F32.BF16 R8, R128, R124, R8 ;  /* 0x0000007c8008723c */ /* 0x002fe20000041808 */
[----:B------:R-:W2:Y:S01]  /*9080*/  LD.E R124, desc[UR4][R2.64+0x18c] ;  /* 0x00018c04027c7980 */ /* 0x000ea2000c101900 */
[----:B------:R-:W-:Y:S01]  /*9090*/  ISETP.GT.AND P3, PT, R117, R166, PT ;  /* 0x000000a67500720c */ /* 0x000fe20003f64270 */
[----:B------:R-:W-:-:S05]  /*90a0*/  DEPBAR.LE SB0, 0x0 ;  /* 0x000080000000791a */ /* 0x000fca0000000000 */
[----:B------:R-:W-:Y:S01]  /*90b0*/  HMMA.16816.F32.BF16 R4, R128, R126, R4 ;  /* 0x0000007e8004723c */ /* 0x000fe20000041804 */
[----:B------:R-:W-:Y:S01]  /*90c0*/  BSSY.RECONVERGENT B1, `(.L_x_2432) ;  /* 0x0000114000017945 */ /* 0x000fe20003800200 */
[----:B------:R-:W-:Y:S01]  /*90d0*/  BAR.SYNC.DEFER_BLOCKING 0x0 ;  /* 0x0000000000007b1d */ /* 0x000fe20000010000 */
[-C--:B--2---:R-:W-:Y:S01]  /*90e0*/  FMUL.FTZ R128, R120, R124.reuse ;  /* 0x0000007c78807220 */ /* 0x084fe20000410000 */
        /* <DEDUP_REMOVED lines=63> */
[----:B------:R-:W1:Y:S08]  /*94e0*/  MUFU.TANH R128, R128 ;  /* 0x0000008000807308 */ /* 0x000e700000002400 */
[----:B------:R-:W2:Y:S08]  /*94f0*/  MUFU.TANH R120, R120 ;  /* 0x0000007800787308 */ /* 0x000eb00000002400 */
[----:B------:R-:W3:Y:S08]  /*9500*/  MUFU.TANH R127, R127 ;  /* 0x0000007f007f7308 */ /* 0x000ef00000002400 */
[----:B------:R-:W4:Y:S08]  /*9510*/  MUFU.TANH R122, R122 ;  /* 0x0000007a007a7308 */ /* 0x000f300000002400 */
        /* <DEDUP_REMOVED lines=53> */
[----:B------:R1:W1:Y:S08]  /*9870*/  MUFU.TANH R19, R9 ;  /* 0x0000000900137308 */ /* 0x0002700000002400 */
[----:B------:R-:W1:Y:S08]  /*9880*/  MUFU.TANH R10, R10 ;  /* 0x0000000a000a7308 */ /* 0x000e700000002400 */
[----:B------:R1:W1:Y:S08]  /*9890*/  MUFU.TANH R129, R11 ;  /* 0x0000000b00817308 */ /* 0x0002700000002400 */
[----:B------:R-:W1:Y:S08]  /*98a0*/  MUFU.TANH R130, R130 ;  /* 0x0000008200827308 */ /* 0x000e700000002400 */
[----:B------:R-:W1:Y:S08]  /*98b0*/  MUFU.TANH R5, R5 ;  /* 0x0000000500057308 */ /* 0x000e700000002400 */
[----:B------:R-:W1:Y:S08]  /*98c0*/  MUFU.TANH R4, R4 ;  /* 0x0000000400047308 */ /* 0x000e700000002400 */
[----:B------:R1:W1:Y:S01]  /*98d0*/  MUFU.TANH R15, R7 ;  /* 0x00000007000f7308 */ /* 0x0002620000002400 */
[----:B--234-:R-:W-:Y:S05]  /*98e0*/  @!P3 BRA `(.L_x_2433) ;  /* 0x000000080044b947 */ /* 0x01cfea0003800000 */
[----:B------:R-:W-:Y:S04]  /*98f0*/  BSSY.RECONVERGENT B0, `(.L_x_2434) ;  /* 0x0000048000007945 */ /* 0x000fe80003800200 */
[----:B------:R-:W-:Y:S05]  /*9900*/  @!P4 BRA `(.L_x_2435) ;  /* 0x0000000000f8c947 */ /* 0x000fea0003800000 */
[----:B-1----:R-:W2:Y:S01]  /*9910*/  LD.E R13, desc[UR4][R2.64+0x170] ;  /* 0x00017004020d7980 */ /* 0x002ea2000c101900 */
[C---:B------:R-:W-:Y:S02]  /*9920*/  VIADD R124, R54.reuse, 0xffffff80 ;  /* 0xffffff80367c7836 */ /* 0x040fe40000000000 */
[----:B------:R-:W-:Y:S01]  /*9930*/  VIADD R54, R54, 0xffffff00 ;  /* 0xffffff0036367836 */ /* 0x000fe20000000000 */
[----:B------:R-:W3:Y:S01]  /*9940*/  LD.E.64 R134, desc[UR4][R2.64+0x20] ;  /* 0x0000200402867980 */ /* 0x000ee2000c101b00 */
[----:B--2---:R-:W-:-:S04]  /*9950*/  IABS R7, R13 ;  /* 0x0000000d00077213 */ /* 0x004fc80000000000 */
[----:B------:R-:W1:Y:S08]  /*9960*/  I2F.RP R9, R7 ;  /* 0x0000000700097306 */ /* 0x000e700000209400 */
[----:B-1----:R-:W1:Y:S02]  /*9970*/  MUFU.RCP R132, R9 ;  /* 0x0000000900847308 */ /* 0x002e640000001000 */
[----:B-1----:R-:W-:-:S06]  /*9980*/  VIADD R132, R132, 0xffffffe ;  /* 0x0ffffffe84847836 */ /* 0x002fcc0000000000 */
[----:B------:R-:W1:Y:S02]  /*9990*/  F2I.FTZ.U32.TRUNC.NTZ R133, R132 ;  /* 0x0000008400857305 */ /* 0x000e64000021f000 */
[----:B-1----:R-:W-:Y:S01]  /*99a0*/  IMAD.MOV R6, RZ, RZ, -R133 ;  /* 0x000000ffff067224 */ /* 0x002fe200078e0a85 */
[----:B------:R-:W-:-:S03]  /*99b0*/  MOV R132, RZ ;  /* 0x000000ff00847202 */ /* 0x000fc60000000f00 */
[----:B------:R-:W-:-:S04]  /*99c0*/  IMAD R6, R6, R7, RZ ;  /* 0x0000000706067224 */ /* 0x000fc800078e02ff */
[----:B------:R-:W-:Y:S01]  /*99d0*/  IMAD.HI.U32 R11, R133, R6, R132 ;  /* 0x00000006850b7227 */ /* 0x000fe200078e0084 */
[-C--:B------:R-:W-:Y:S01]  /*99e0*/  LOP3.LUT R6, R124, R13.reuse, RZ, 0x3c, !PT ;  /* 0x0000000d7c067212 */ /* 0x080fe200078e3cff */
[----:B------:R-:W2:Y:S01]  /*99f0*/  LD.E.64 R132, desc[UR4][R2.64+0x38] ;  /* 0x0000380402847980 */ /* 0x000ea2000c101b00 */
[----:B------:R-:W-:Y:S02]  /*9a00*/  IABS R124, R124 ;  /* 0x0000007c007c7213 */ /* 0x000fe40000000000 */
[----:B------:R-:W-:Y:S02]  /*9a10*/  ISETP.GE.AND P6, PT, R6, RZ, PT ;  /* 0x000000ff0600720c */ /* 0x000fe40003fc6270 */
[----:B------:R-:W-:Y:S01]  /*9a20*/  IABS R6, R13 ;  /* 0x0000000d00067213 */ /* 0x000fe20000000000 */
[----:B------:R-:W-:-:S04]  /*9a30*/  IMAD.HI.U32 R9, R11, R124, RZ ;  /* 0x0000007c0b097227 */ /* 0x000fc800078e00ff */
[----:B------:R-:W-:-:S04]  /*9a40*/  IMAD.MOV R6, RZ, RZ, -R6 ;  /* 0x000000ffff067224 */ /* 0x000fc800078e0a06 */
[----:B------:R-:W-:-:S05]  /*9a50*/  IMAD R124, R9, R6, R124 ;  /* 0x00000006097c7224 */ /* 0x000fca00078e027c */
[----:B------:R-:W-:-:S13]  /*9a60*/  ISETP.GT.U32.AND P4, PT, R7, R124, PT ;  /* 0x0000007c0700720c */ /* 0x000fda0003f84070 */
[-C--:B------:R-:W-:Y:S02]  /*9a70*/  @!P4 IADD3 R124, PT, PT, R124, -R7.reuse, RZ ;  /* 0x800000077c7cc210 */ /* 0x080fe40007ffe0ff */
[----:B------:R-:W-:Y:S02]  /*9a80*/  @!P4 IADD3 R9, PT, PT, R9, 0x1, RZ ;  /* 0x000000010909c810 */ /* 0x000fe40007ffe0ff */
[----:B------:R-:W-:Y:S02]  /*9a90*/  ISETP.GE.U32.AND P5, PT, R124, R7, PT ;  /* 0x000000077c00720c */ /* 0x000fe40003fa6070 */
[----:B------:R-:W-:Y:S02]  /*9aa0*/  IABS R124, R54 ;  /* 0x00000036007c7213 */ /* 0x000fe40000000000 */
[----:B------:R-:W-:-:S03]  /*9ab0*/  LOP3.LUT R54, R54, R13, RZ, 0x3c, !PT ;  /* 0x0000000d36367212 */ /* 0x000fc600078e3cff */
[----:B------:R-:W-:Y:S01]  /*9ac0*/  IMAD.HI.U32 R11, R11, R124, RZ ;  /* 0x0000007c0b0b7227 */ /* 0x000fe200078e00ff */
[----:B------:R-:W-:-:S03]  /*9ad0*/  ISETP.GE.AND P4, PT, R54, RZ, PT ;  /* 0x000000ff3600720c */ /* 0x000fc60003f86270 */
[----:B------:R-:W-:Y:S02]  /*9ae0*/  IMAD R6, R11, R6, R124 ;  /* 0x000000060b067224 */ /* 0x000fe400078e027c */
[----:B------:R-:W-:-:S03]  /*9af0*/  @P5 VIADD R9, R9, 0x1 ;  /* 0x0000000109095836 */ /* 0x000fc60000000000 */
[----:B------:R-:W-:Y:S02]  /*9b00*/  ISETP.GT.U32.AND P5, PT, R7, R6, PT ;  /* 0x000000060700720c */ /* 0x000fe40003fa4070 */
[----:B------:R-:W-:-:S11]  /*9b10*/  @!P6 IADD3 R9, PT, PT, -R9, RZ, RZ ;  /* 0x000000ff0909e210 */ /* 0x000fd60007ffe1ff */
[----:B------:R-:W-:Y:S01]  /*9b20*/  @!P5 IMAD.IADD R6, R6, 0x1, -R7 ;  /* 0x000000010606d824 */ /* 0x000fe200078e0a07 */
[----:B------:R-:W-:-:S04]  /*9b30*/  @!P5 IADD3 R11, PT, PT, R11, 0x1, RZ ;  /* 0x000000010b0bd810 */ /* 0x000fc80007ffe0ff */
[----:B------:R-:W-:Y:S02]  /*9b40*/  ISETP.GE.U32.AND P5, PT, R6, R7, PT ;  /* 0x000000070600720c */ /* 0x000fe40003fa6070 */
[----:B------:R-:W-:-:S11]  /*9b50*/  LOP3.LUT R6, RZ, R13, RZ, 0x33, !PT ;  /* 0x0000000dff067212 */ /* 0x000fd600078e33ff */
[----:B------:R-:W-:Y:S02]  /*9b60*/  @P5 IADD3 R11, PT, PT, R11, 0x1, RZ ;  /* 0x000000010b0b5810 */ /* 0x000fe40007ffe0ff */
[----:B------:R-:W-:-:S03]  /*9b70*/  ISETP.NE.AND P5, PT, R13, RZ, PT ;  /* 0x000000ff0d00720c */ /* 0x000fc60003fa5270 */
[----:B------:R-:W-:Y:S01]  /*9b80*/  @!P4 IMAD.MOV R11, RZ, RZ, -R11 ;  /* 0x000000ffff0bc224 */ /* 0x000fe200078e0a0b */
[----:B------:R-:W-:-:S04]  /*9b90*/  SEL R7, R6, R9, !P5 ;  /* 0x0000000906077207 */ /* 0x000fc80006800000 */
[----:B------:R-:W-:Y:S01]  /*9ba0*/  SEL R11, R6, R11, !P5 ;  /* 0x0000000b060b7207 */ /* 0x000fe20006800000 */
[----:B------:R-:W-:-:S04]  /*9bb0*/  IMAD.WIDE R136, R7, 0x4, R182 ;  /* 0x0000000407887825 */ /* 0x000fc800078e02b6 */
[----:B------:R-:W-:Y:S01]  /*9bc0*/  IMAD.WIDE R138, R11, 0x4, R182 ;  /* 0x000000040b8a7825 */ /* 0x000fe200078e02b6 */
[----:B------:R-:W4:Y:S04]  /*9bd0*/  LD.E R9, desc[UR4][R136.64] ;  /* 0x0000000488097980 */ /* 0x000f28000c101900 */
[----:B------:R-:W4:Y:S01]  /*9be0*/  LD.E R6, desc[UR4][R138.64] ;  /* 0x000000048a067980 */ /* 0x000f22000c101900 */
[----:B------:R-:W-:-:S04]  /*9bf0*/  IMAD.IADD R54, R7, 0x1, -R11 ;  /* 0x0000000107367824 */ /* 0x000fc800078e0a0b */
[----:B------:R-:W-:-:S05]  /*9c00*/  IMAD R13, R13, R54, -0x80 ;  /* 0xffffff800d0d7424 */ /* 0x000fca00078e0236 */
[----:B------:R-:W-:Y:S02]  /*9c10*/  SHF.R.S32.HI R7, RZ, 0x1f, R13 ;  /* 0x0000001fff077819 */ /* 0x000fe4000001140d */
[----:B----4-:R-:W-:Y:S01]  /*9c20*/  IADD3 R9, PT, PT, R6, -R9, RZ ;  /* 0x8000000906097210 */ /* 0x010fe20007ffe0ff */
[----:B--2---:R-:W-:-:S04]  /*9c30*/  IMAD R6, R133, R13, RZ ;  /* 0x0000000d85067224 */ /* 0x004fc800078e02ff */
[C---:B------:R-:W-:Y:S02]  /*9c40*/  IMAD R6, R132.reuse, R7, R6 ;  /* 0x0000000784067224 */ /* 0x040fe400078e0206 */
[----:B------:R-:W-:-:S04]  /*9c50*/  IMAD.WIDE.U32 R132, R132, R13, RZ ;  /* 0x0000000d84847225 */ /* 0x000fc800078e00ff */
[----:B------:R-:W-:Y:S01]  /*9c60*/  IMAD.IADD R133, R133, 0x1, R6 ;  /* 0x0000000185857824 */ /* 0x000fe200078e0206 */
[----:B------:R-:W-:Y:S01]  /*9c70*/  SHF.R.S32.HI R6, RZ, 0x1f, R9 ;  /* 0x0000001fff067819 */ /* 0x000fe20000011409 */
[----:B---3--:R-:W-:-:S04]  /*9c80*/  IMAD.WIDE.U32 R132, R9, R134, R132 ;  /* 0x0000008609847225 */ /* 0x008fc800078e0084 */
[----:B------:R-:W-:-:S04]  /*9c90*/  IMAD R9, R135, R9, RZ ;  /* 0x0000000987097224 */ /* 0x000fc800078e02ff */
[----:B------:R-:W-:Y:S01]  /*9ca0*/  IMAD R6, R134, R6, R9 ;  /* 0x0000000686067224 */ /* 0x000fe200078e0209 */
[----:B------:R-:W-:-:S04]  /*9cb0*/  LEA R168, P4, R132, R168, 0x1 ;  /* 0x000000a884a87211 */ /* 0x000fc800078808ff */
[----:B------:R-:W-:-:S04]  /*9cc0*/  IADD3 R6, PT, PT, R133, R6, RZ ;  /* 0x0000000685067210 */ /* 0x000fc80007ffe0ff */
[----:B------:R-:W-:Y:S01]  /*9cd0*/  LEA.HI.X R167, R132, R167, R6, 0x1, P4 ;  /* 0x000000a784a77211 */ /* 0x000fe200020f0c06 */
[----:B------:R-:W-:Y:S05]  /*9ce0*/  BRA `(.L_x_2436) ;  /* 0x0000000000207947 */ /* 0x000fea0003800000 */
.L_x_2435:
[----:B------:R-:W2:Y:S01]  /*9cf0*/  LD.E R6, desc[UR4][R2.64+0x38] ;  /* 0x0000380402067980 */ /* 0x000ea2000c101900 */
[----:B------:R-:W-:Y:S02]  /*9d00*/  UMOV UR6, URZ ;  /* 0x000000ff00067c82 */ /* 0x000fe40008000000 */
[----:B-1----:R-:W-:Y:S01]  /*9d10*/  IADD3 R7, P4, PT, RZ, -UR6, RZ ;  /* 0x80000006ff077c10 */ /* 0x002fe2000ff9e0ff */
[----:B--2---:R-:W-:-:S04]  /*9d20*/  IMAD.SHL.U32 R6, R6, 0x80, RZ ;  /* 0x0000008006067824 */ /* 0x004fc800078e00ff */
[----:B------:R-:W-:-:S05]  /*9d30*/  IMAD.X R6, RZ, RZ, ~R6, P4 ;  /* 0x000000ffff067224 */ /* 0x000fca00020e0e06 */
[----:B------:R-:W-:-:S04]  /*9d40*/  SHF.R.S64 R7, R7, 0x1f, R6 ;  /* 0x0000001f07077819 */ /* 0x000fc80000001006 */
[----:B------:R-:W-:-:S04]  /*9d50*/  IADD3 R168, P4, PT, R7, R168, RZ ;  /* 0x000000a807a87210 */ /* 0x000fc80007f9e0ff */
[----:B------:R-:W-:-:S09]  /*9d60*/  LEA.HI.X.SX32 R167, R6, R167, 0x1, P4 ;  /* 0x000000a706a77211 */ /* 0x000fd200020f0eff */
.L_x_2436:
[----:B------:R-:W-:Y:S05]  /*9d70*/  BSYNC.RECONVERGENT B0 ;  /* 0x0000000000007941 */ /* 0x000fea0003800200 */
.L_x_2434:
[----:B------:R-:W-:Y:S01]  /*9d80*/  @!P2 IMAD.MOV.U32 R169, RZ, RZ, R167 ;  /* 0x000000ffffa9a224 */ /* 0x000fe200078e00a7 */
[C---:B------:R-:W-:Y:S02]  /*9d90*/  LEA R134, P4, R160.reuse, R168, 0x6 ;  /* 0x000000a8a0867211 */ /* 0x040fe400078830ff */
[C---:B------:R-:W-:Y:S02]  /*9da0*/  SHF.L.U32 R6, R160.reuse, 0x6, RZ ;  /* 0x00000006a0067819 */ /* 0x040fe400000006ff */
[----:B------:R-:W-:Y:S01]  /*9db0*/  @!PT LDS RZ, [RZ] ;  /* 0x00000000fffff984 */ /* 0x000fe20000000800 */
[----:B------:R-:W-:Y:S01]  /*9dc0*/  @!PT LDS RZ, [RZ] ;  /* 0x00000000fffff984 */ /* 0x000fe20000000800 */
[----:B------:R-:W-:Y:S01]  /*9dd0*/  @!PT LDS RZ, [RZ] ;  /* 0x00000000fffff984 */ /* 0x000fe20000000800 */
[----:B------:R1:W-:Y:S01]  /*9de0*/  @!P2 LDGSTS.E.BYPASS.LTC128B.128 [R177+0x3000], desc[UR4][R168.64] ;  /* 0x03000000a8b1afae */ /* 0x0003e2000b981a04 */
[--C-:B------:R-:W-:Y:S02]  /*9df0*/  LEA.HI.X R135, R160, R167, R161.reuse, 0x6, P4 ;  /* 0x000000a7a0877211 */ /* 0x100fe400020f34a1 */
[----:B------:R-:W-:Y:S01]  /*9e00*/  IADD3 R132, P4, PT, R6, R134, RZ ;  /* 0x0000008606847210 */ /* 0x000fe20007f9e0ff */
[----:B------:R2:W-:Y:S01]  /*9e10*/  @P2 STS.128 [R177+0x3000], RZ ;  /* 0x003000ffb1002388 */ /* 0x0005e20000000c00 */
[----:B------:R-:W-:-:S05]  /*9e20*/  SHF.L.U64.HI R7, R160, 0x6, R161 ;  /* 0x00000006a0077819 */ /* 0x000fca00000102a1 */
[----:B------:R-:W-:Y:S01]  /*9e30*/  IMAD.X R133, R7, 0x1, R135, P4 ;  /* 0x0000000107857824 */ /* 0x000fe200020e0687 */
        /* <DEDUP_REMOVED lines=60> */
.L_x_2433:
[----:B------:R-:W-:Y:S05]  /*a200*/  BSYNC.RECONVERGENT B1 ;  /* 0x0000000000017941 */ /* 0x000fea0003800200 */
.L_x_2432:
[C---:B--2---:R-:W-:Y:S02]  /*a210*/  VIADD R6, R116.reuse, 0xfffffff9 ;  /* 0xfffffff974067836 */ /* 0x044fe40000000000 */
[C---:B-1----:R-:W-:Y:S02]  /*a220*/  VIADD R9, R116.reuse, 0xffffff81 ;  /* 0xffffff8174097836 */ /* 0x042fe40000000000 */
[----:B------:R-:W-:Y:S01]  /*a230*/  VIADD R54, R116, 0xffffff91 ;  /* 0xffffff9174367836 */ /* 0x000fe20000000000 */
[C---:B------:R-:W-:Y:S02]  /*a240*/  ISETP.GE.AND P1, PT, R6.reuse, R187, PT ;  /* 0x000000bb0600720c */ /* 0x040fe40003f26270 */
[----:B------:R-:W-:Y:S02]  /*a250*/  ISETP.GE.AND P0, PT, R6, R185, PT ;  /* 0x000000b90600720c */ /* 0x000fe40003f06270 */
[----:B------:R-:W-:Y:S02]  /*a260*/  ISETP.GE.AND P2, PT, R9, R187, PT ;  /* 0x000000bb0900720c */ /* 0x000fe40003f46270 */
[----:B------:R-:W-:Y:S01]  /*a270*/  FSEL R7, R5, -INF , P1 ;  /* 0xff80000005077808 */ /* 0x000fe20000800000 */
[----:B------:R-:W-:Y:S01]  /*a280*/  VIADD R5, R116, 0xffffff88 ;  /* 0xffffff8874057836 */ /* 0x000fe20000000000 */
[----:B------:R-:W-:-:S02]  /*a290*/  ISETP.GE.AND P5, PT, R6, R186, PT ;  /* 0x000000ba0600720c */ /* 0x000fc40003fa6270 */
[----:B------:R-:W-:Y:S02]  /*a2a0*/  ISETP.GE.AND P4, PT, R6, R184, PT ;  /* 0x000000b80600720c */ /* 0x000fe40003f86270 */
[----:B------:R-:W-:Y:S02]  /*a2b0*/  FSEL R6, R15, -INF , P0 ;  /* 0xff8000000f067808 */ /* 0x000fe40000000000 */
[C---:B------:R-:W-:Y:S02]  /*a2c0*/  ISETP.GE.AND P6, PT, R9.reuse, R186, PT ;  /* 0x000000ba0900720c */ /* 0x040fe40003fc6270 */
[----:B------:R-:W-:Y:S02]  /*a2d0*/  ISETP.GE.AND P1, PT, R9, R185, PT ;  /* 0x000000b90900720c */ /* 0x000fe40003f26270 */
[----:B------:R-:W-:Y:S02]  /*a2e0*/  FSEL R15, R120, -INF , P2 ;  /* 0xff800000780f7808 */ /* 0x000fe40001000000 */
[----:B------:R-:W-:-:S02]  /*a2f0*/  ISETP.GE.AND P2, PT, R5, R187, PT ;  /* 0x000000bb0500720c */ /* 0x000fc40003f46270 */
[----:B------:R-:W-:Y:S02]  /*a300*/  ISETP.GE.AND P0, PT, R9, R184, PT ;  /* 0x000000b80900720c */ /* 0x000fe40003f06270 */
[----:B------:R-:W-:Y:S02]  /*a310*/  FSEL R120, R7, -INF , !P5 ;  /* 0xff80000007787808 */ /* 0x000fe40006800000 */
[----:B------:R-:W-:Y:S02]  /*a320*/  FSEL R15, R15, -INF , !P6 ;  /* 0xff8000000f0f7808 */ /* 0x000fe40007000000 */
[----:B------:R-:W-:Y:S02]  /*a330*/  FSEL R9, R122, -INF , P1 ;  /* 0xff8000007a097808 */ /* 0x000fe40000800000 */
[C---:B------:R-:W-:Y:S02]  /*a340*/  ISETP.GE.AND P5, PT, R5.reuse, R186, PT ;  /* 0x000000ba0500720c */ /* 0x040fe40003fa6270 */
[----:B------:R-:W-:-:S02]  /*a350*/  ISETP.GE.AND P6, PT, R5, R185, PT ;  /* 0x000000b90500720c */ /* 0x000fc40003fc6270 */
[----:B------:R-:W-:Y:S01]  /*a360*/  ISETP.GE.AND P1, PT, R5, R184, PT ;  /* 0x000000b80500720c */ /* 0x000fe20003f26270 */
[----:B------:R-:W-:Y:S01]  /*a370*/  VIADD R5, R116, 0xffffff89 ;  /* 0xffffff8974057836 */ /* 0x000fe20000000000 */
[----:B------:R-:W-:Y:S02]  /*a380*/  FSEL R13, R125, -INF , P2 ;  /* 0xff8000007d0d7808 */ /* 0x000fe40001000000 */
[----:B------:R-:W-:Y:S02]  /*a390*/  FSEL R9, R9, -INF , !P0 ;  /* 0xff80000009097808 */ /* 0x000fe40004000000 */
[----:B------:R-:W-:Y:S02]  /*a3a0*/  FSEL R13, R13, -INF , !P5 ;  /* 0xff8000000d0d7808 */ /* 0x000fe40006800000 */
[----:B------:R-:W-:Y:S02]  /*a3b0*/  FSEL R7, R123, -INF , P6 ;  /* 0xff8000007b077808 */ /* 0x000fe40003000000 */
[----:B------:R-:W-:-:S02]  /*a3c0*/  ISETP.GE.AND P0, PT, R5, R187, PT ;  /* 0x000000bb0500720c */ /* 0x000fc40003f06270 */
[C---:B------:R-:W-:Y:S02]  /*a3d0*/  ISETP.GE.AND P2, PT, R5.reuse, R186, PT ;  /* 0x000000ba0500720c */ /* 0x040fe40003f46270 */
[C---:B------:R-:W-:Y:S02]  /*a3e0*/  ISETP.GE.AND P5, PT, R5.reuse, R185, PT ;  /* 0x000000b90500720c */ /* 0x040fe40003fa6270 */
[----:B------:R-:W-:Y:S01]  /*a3f0*/  ISETP.GE.AND P6, PT, R5, R184, PT ;  /* 0x000000b80500720c */ /* 0x000fe20003fc6270 */
[----:B------:R-:W-:Y:S01]  /*a400*/  VIADD R5, R116, 0xffffff90 ;  /* 0xffffff9074057836 */ /* 0x000fe20000000000 */
[----:B------:R-:W-:Y:S02]  /*a410*/  FSEL R11, R121, -INF , P0 ;  /* 0xff800000790b7808 */ /* 0x000fe40000000000 */
[----:B------:R-:W-:Y:S02]  /*a420*/  FSEL R7, R7, -INF , !P1 ;  /* 0xff80000007077808 */ /* 0x000fe40004800000 */
[----:B------:R-:W-:-:S02]  /*a430*/  ISETP.GE.AND P0, PT, R5, R187, PT ;  /* 0x000000bb0500720c */ /* 0x000fc40003f06270 */
[----:B------:R-:W-:Y:S02]  /*a440*/  FSEL R11, R11, -INF , !P2 ;  /* 0xff8000000b0b7808 */ /* 0x000fe40005000000 */
[C---:B------:R-:W-:Y:S02]  /*a450*/  ISETP.GE.AND P1, PT, R5.reuse, R186, PT ;  /* 0x000000ba0500720c */ /* 0x040fe40003f26270 */
[----:B------:R-:W-:Y:S02]  /*a460*/  ISETP.GE.AND P2, PT, R5, R185, PT ;  /* 0x000000b90500720c */ /* 0x000fe40003f46270 */
[----:B------:R-:W-:Y:S02]  /*a470*/  FSEL R65, R65, -INF , P5 ;  /* 0xff80000041417808 */ /* 0x000fe40002800000 */
[----:B------:R-:W-:Y:S02]  /*a480*/  FSEL R67, R67, -INF , P0 ;  /* 0xff80000043437808 */ /* 0x000fe40000000000 */
[----:B------:R-:W-:-:S02]  /*a490*/  ISETP.GE.AND P5, PT, R5, R184, PT ;  /* 0x000000b80500720c */ /* 0x000fc40003fa6270 */
[----:B------:R-:W-:Y:S02]  /*a4a0*/  FSEL R5, R65, -INF , !P6 ;  /* 0xff80000041057808 */ /* 0x000fe40007000000 */
[----:B------:R-:W-:Y:S02]  /*a4b0*/  FSEL R249, R67, -INF , !P1 ;  /* 0xff80000043f97808 */ /* 0x000fe40004800000 */
[----:B------:R-:W-:Y:S02]  /*a4c0*/  FSEL R66, R66, -INF , P2 ;  /* 0xff80000042427808 */ /* 0x000fe40001000000 */
[C---:B------:R-:W-:Y:S02]  /*a4d0*/  ISETP.GE.AND P0, PT, R54.reuse, R187, PT ;  /* 0x000000bb3600720c */ /* 0x040fe40003f06270 */
[C---:B------:R-:W-:Y:S02]  /*a4e0*/  ISETP.GE.AND P6, PT, R54.reuse, R186, PT ;  /* 0x000000ba3600720c */ /* 0x040fe40003fc6270 */
[----:B------:R-:W-:-:S02]  /*a4f0*/  ISETP.GE.AND P1, PT, R54, R185, PT ;  /* 0x000000b93600720c */ /* 0x000fc40003f26270 */
[----:B------:R-:W-:Y:S01]  /*a500*/  ISETP.GE.AND P2, PT, R54, R184, PT ;  /* 0x000000b83600720c */ /* 0x000fe20003f46270 */
[----:B------:R-:W-:Y:S01]  /*a510*/  VIADD R54, R116, 0xffffff98 ;  /* 0xffffff9874367836 */ /* 0x000fe20000000000 */
[----:B------:R-:W-:Y:S02]  /*a520*/  FSEL R64, R64, -INF , P0 ;  /* 0xff80000040407808 */ /* 0x000fe40000000000 */
[----:B------:R-:W-:Y:S02]  /*a530*/  FSEL R241, R66, -INF , !P5 ;  /* 0xff80000042f17808 */ /* 0x000fe40006800000 */
[----:B------:R-:W-:Y:S02]  /*a540*/  ISETP.GE.AND P0, PT, R54, R187, PT ;  /* 0x000000bb3600720c */ /* 0x000fe40003f06270 */
[----:B------:R-:W-:Y:S02]  /*a550*/  FSEL R247, R64, -INF , !P6 ;  /* 0xff80000040f77808 */ /* 0x000fe40007000000 */
[----:B------:R-:W-:-:S02]  /*a560*/  FSEL R61, R61, -INF , P1 ;  /* 0xff8000003d3d7808 */ /* 0x000fc40000800000 */
[C---:B------:R-:W-:Y:S02]  /*a570*/  ISETP.GE.AND P5, PT, R54.reuse, R186, PT ;  /* 0x000000ba3600720c */ /* 0x040fe40003fa6270 */
[C---:B------:R-:W-:Y:S02]  /*a580*/  ISETP.GE.AND P6, PT, R54.reuse, R185, PT ;  /* 0x000000b93600720c */ /* 0x040fe40003fc6270 */
[----:B------:R-:W-:Y:S01]  /*a590*/  ISETP.GE.AND P1, PT, R54, R184, PT ;  /* 0x000000b83600720c */ /* 0x000fe20003f26270 */
[----:B------:R-:W-:Y:S01]  /*a5a0*/  VIADD R54, R116, 0xffffff99 ;  /* 0xffffff9974367836 */ /* 0x000fe20000000000 */
[----:B------:R-:W-:Y:S02]  /*a5b0*/  FSEL R63, R63, -INF , P0 ;  /* 0xff8000003f3f7808 */ /* 0x000fe40000000000 */
[----:B------:R-:W-:Y:S02]  /*a5c0*/  FSEL R239, R61, -INF , !P2 ;  /* 0xff8000003def7808 */ /* 0x000fe40005000000 */
[----:B------:R-:W-:Y:S01]  /*a5d0*/  FSEL R245, R63, -INF , !P5 ;  /* 0xff8000003ff57808 */ /* 0x000fe20006800000 */
[----:B------:R-:W2:Y:S01]  /*a5e0*/  LD.E R61, desc[UR4][R2.64+0xdc] ;  /* 0x0000dc04023d7980 */ /* 0x000ea2000c101900 */
[----:B------:R-:W-:-:S02]  /*a5f0*/  FSEL R62, R62, -INF , P6 ;  /* 0xff8000003e3e7808 */ /* 0x000fc40003000000 */
[C---:B------:R-:W-:Y:S02]  /*a600*/  ISETP.GE.AND P0, PT, R54.reuse, R187, PT ;  /* 0x000000bb3600720c */ /* 0x040fe40003f06270 */
[C---:B------:R-:W-:Y:S02]  /*a610*/  ISETP.GE.AND P2, PT, R54.reuse, R186, PT ;  /* 0x000000ba3600720c */ /* 0x040fe40003f46270 */
[C---:B------:R-:W-:Y:S02]  /*a620*/  ISETP.GE.AND P5, PT, R54.reuse, R185, PT ;  /* 0x000000b93600720c */ /* 0x040fe40003fa6270 */
[----:B------:R-:W-:Y:S01]  /*a630*/  ISETP.GE.AND P6, PT, R54, R184, PT ;  /* 0x000000b83600720c */ /* 0x000fe20003fc6270 */
[----:B------:R-:W-:Y:S01]  /*a640*/  VIADD R54, R116, 0xffffffa0 ;  /* 0xffffffa074367836 */ /* 0x000fe20000000000 */
[----:B------:R-:W-:Y:S02]  /*a650*/  FSEL R60, R60, -INF , P0 ;  /* 0xff8000003c3c7808 */ /* 0x000fe40000000000 */
[----:B------:R-:W-:-:S02]  /*a660*/  FSEL R201, R62, -INF , !P1 ;  /* 0xff8000003ec97808 */ /* 0x000fc40004800000 */
[----:B------:R-:W-:Y:S02]  /*a670*/  ISETP.GE.AND P0, PT, R54, R187, PT ;  /* 0x000000bb3600720c */ /* 0x000fe40003f06270 */
[----:B------:R-:W-:Y:S02]  /*a680*/  FSEL R243, R60, -INF , !P2 ;  /* 0xff8000003cf37808 */ /* 0x000fe40005000000 */
[----:B------:R-:W-:Y:S02]  /*a690*/  FSEL R57, R57, -INF , P5 ;  /* 0xff80000039397808 */ /* 0x000fe40002800000 */
[C---:B------:R-:W-:Y:S02]  /*a6a0*/  ISETP.GE.AND P1, PT, R54.reuse, R186, PT ;  /* 0x000000ba3600720c */ /* 0x040fe40003f26270 */
[C---:B------:R-:W-:Y:S02]  /*a6b0*/  ISETP.GE.AND P2, PT, R54.reuse, R185, PT ;  /* 0x000000b93600720c */ /* 0x040fe40003f46270 */
[----:B------:R-:W-:Y:S01]  /*a6c0*/  ISETP.GE.AND P5, PT, R54, R184, PT ;  /* 0x000000b83600720c */ /* 0x000fe20003fa6270 */
[----:B------:R-:W-:Y:S01]  /*a6d0*/  VIADD R54, R116, 0xffffffa1 ;  /* 0xffffffa174367836 */ /* 0x000fe20000000000 */
[----:B------:R-:W-:-:S02]  /*a6e0*/  FSEL R59, R59, -INF , P0 ;  /* 0xff8000003b3b7808 */ /* 0x000fc40000000000 */
        /* <DEDUP_REMOVED lines=12> */
[----:B------:R-:W-:Y:S01]  /*a7b0*/  FSEL R227, R49, -INF , P1 ;  /* 0xff80000031e37808 */ /* 0x000fe20000800000 */
[----:B------:R-:W-:Y:S01]  /*a7c0*/  VIADD R49, R116, 0xffffffa9 ;  /* 0xffffffa974317836 */ /* 0x000fe20000000000 */
[C---:B------:R-:W-:Y:S01]  /*a7d0*/  ISETP.GE.AND P5, PT, R54.reuse, R186, PT ;  /* 0x000000ba3600720c */ /* 0x040fe20003fa6270 */
[----:B------:R-:W-:Y:S01]  /*a7e0*/  LDSM.16.MT88.4 R56, [R118+0xd000] ;  /* 0x00d000007638783b */ /* 0x000fe20000004200 */
[----:B------:R-:W-:-:S02]  /*a7f0*/  ISETP.GE.AND P6, PT, R54, R185, PT ;  /* 0x000000b93600720c */ /* 0x000fc40003fc6270 */
[----:B------:R-:W-:Y:S02]  /*a800*/  FSEL R51, R51, -INF , P0 ;  /* 0xff80000033337808 */ /* 0x000fe40000000000 */
[----:B------:R-:W-:Y:S02]  /*a810*/  FSEL R227, R227, -INF , !P2 ;  /* 0xff800000e3e37808 */ /* 0x000fe40005000000 */
[----:B------:R-:W-:Y:S02]  /*a820*/  FSEL R209, R51, -INF , !P5 ;  /* 0xff80000033d17808 */ /* 0x000fe40006800000 */
[----:B------:R-:W-:Y:S02]  /*a830*/  FSEL R50, R50, -INF , P6 ;  /* 0xff80000032327808 */ /* 0x000fe40003000000 */
[C---:B------:R-:W-:Y:S02]  /*a840*/  ISETP.GE.AND P0, PT, R49.reuse, R187, PT ;  /* 0x000000bb3100720c */ /* 0x040fe40003f06270 */
[----:B------:R-:W-:-:S02]  /*a850*/  ISETP.GE.AND P2, PT, R49, R186, PT ;  /* 0x000000ba3100720c */ /* 0x000fc40003f46270 */
[C---:B------:R-:W-:Y:S02]  /*a860*/  ISETP.GE.AND P5, PT, R49.reuse, R185, PT ;  /* 0x000000b93100720c */ /* 0x040fe40003fa6270 */
[-C--:B------:R-:W-:Y:S01]  /*a870*/  ISETP.GE.AND P6, PT, R49, R184.reuse, PT ;  /* 0x000000b83100720c */ /* 0x080fe20003fc6270 */
[----:B------:R-:W-:Y:S01]  /*a880*/  VIADD R49, R116, 0xffffffb0 ;  /* 0xffffffb074317836 */ /* 0x000fe20000000000 */
[----:B------:R-:W-:Y:S02]  /*a890*/  ISETP.GE.AND P1, PT, R54, R184, PT ;  /* 0x000000b83600720c */ /* 0x000fe40003f26270 */
[----:B------:R-:W-:Y:S02]  /*a8a0*/  FSEL R48, R48, -INF , P0 ;  /* 0xff80000030307808 */ /* 0x000fe40000000000 */
[----:B------:R-:W-:Y:S02]  /*a8b0*/  ISETP.GE.AND P0, PT, R49, R187, PT ;  /* 0x000000bb3100720c */ /* 0x000fe40003f06270 */
[----:B------:R-:W-:-:S02]  /*a8c0*/  FSEL R205, R50, -INF , !P1 ;  /* 0xff80000032cd7808 */ /* 0x000fc40004800000 */
[----:B------:R-:W-:Y:S02]  /*a8d0*/  FSEL R229, R48, -INF , !P2 ;  /* 0xff80000030e57808 */ /* 0x000fe40005000000 */
[----:B------:R-:W-:Y:S01]  /*a8e0*/  FSEL R225, R45, -INF , P5 ;  /* 0xff8000002de17808 */ /* 0x000fe20002800000 */
[----:B------:R-:W-:Y:S01]  /*a8f0*/  VIADD R45, R116, 0xffffffb1 ;  /* 0xffffffb1742d7836 */ /* 0x000fe20000000000 */
[C---:B------:R-:W-:Y:S02]  /*a900*/  ISETP.GE.AND P1, PT, R49.reuse, R186, PT ;  /* 0x000000ba3100720c */ /* 0x040fe40003f26270 */
[----:B------:R-:W-:Y:S02]  /*a910*/  ISETP.GE.AND P2, PT, R49, R185, PT ;  /* 0x000000b93100720c */ /* 0x000fe40003f46270 */
[----:B------:R-:W-:Y:S02]  /*a920*/  FSEL R47, R47, -INF , P0 ;  /* 0xff8000002f2f7808 */ /* 0x000fe40000000000 */
[----:B------:R-:W-:-:S02]  /*a930*/  FSEL R225, R225, -INF , !P6 ;  /* 0xff800000e1e17808 */ /* 0x000fc40007000000 */
[----:B------:R-:W-:Y:S02]  /*a940*/  FSEL R213, R47, -INF , !P1 ;  /* 0xff8000002fd57808 */ /* 0x000fe40004800000 */
[----:B------:R-:W-:Y:S02]  /*a950*/  FSEL R46, R46, -INF , P2 ;  /* 0xff8000002e2e7808 */ /* 0x000fe40001000000 */
[C---:B------:R-:W-:Y:S02]  /*a960*/  ISETP.GE.AND P0, PT, R45.reuse, R187, PT ;  /* 0x000000bb2d00720c */ /* 0x040fe40003f06270 */
[C---:B------:R-:W-:Y:S02]  /*a970*/  ISETP.GE.AND P6, PT, R45.reuse, R186, PT ;  /* 0x000000ba2d00720c */ /* 0x040fe40003fc6270 */
[C---:B------:R-:W-:Y:S02]  /*a980*/  ISETP.GE.AND P1, PT, R45.reuse, R185, PT ;  /* 0x000000b92d00720c */ /* 0x040fe40003f26270 */
[-C--:B------:R-:W-:Y:S01]  /*a990*/  ISETP.GE.AND P2, PT, R45, R184.reuse, PT ;  /* 0x000000b82d00720c */ /* 0x080fe20003f46270 */
[----:B------:R-:W-:Y:S01]  /*a9a0*/  VIADD R45, R116, 0xffffffb8 ;  /* 0xffffffb8742d7836 */ /* 0x000fe20000000000 */
[----:B------:R-:W-:-:S02]  /*a9b0*/  ISETP.GE.AND P5, PT, R49, R184, PT ;  /* 0x000000b83100720c */ /* 0x000fc40003fa6270 */
[----:B------:R-:W-:Y:S02]  /*a9c0*/  FSEL R44, R44, -INF , P0 ;  /* 0xff8000002c2c7808 */ /* 0x000fe40000000000 */
[----:B------:R-:W-:Y:S02]  /*a9d0*/  ISETP.GE.AND P0, PT, R45, R187, PT ;  /* 0x000000bb2d00720c */ /* 0x000fe40003f06270 */
[----:B------:R-:W-:Y:S02]  /*a9e0*/  FSEL R203, R46, -INF , !P5 ;  /* 0xff8000002ecb7808 */ /* 0x000fe40006800000 */
[----:B------:R-:W-:Y:S02]  /*a9f0*/  FSEL R221, R44, -INF , !P6 ;  /* 0xff8000002cdd7808 */ /* 0x000fe40007000000 */
[----:B------:R-:W-:Y:S01]  /*aa00*/  FSEL R217, R41, -INF , P1 ;  /* 0xff80000029d97808 */ /* 0x000fe20000800000 */
[----:B------:R-:W-:Y:S01]  /*aa10*/  VIADD R41, R116, 0xffffffb9 ;  /* 0xffffffb974297836 */ /* 0x000fe20000000000 */
[----:B------:R-:W-:-:S02]  /*aa20*/  ISETP.GE.AND P5, PT, R45, R186, PT ;  /* 0x000000ba2d00720c */ /* 0x000fc40003fa6270 */
[----:B------:R-:W-:Y:S02]  /*aa30*/  ISETP.GE.AND P6, PT, R45, R185, PT ;  /* 0x000000b92d00720c */ /* 0x000fe40003fc6270 */
[----:B------:R-:W-:Y:S02]  /*aa40*/  FSEL R43, R43, -INF , P0 ;  /* 0xff8000002b2b7808 */ /* 0x000fe40000000000 */
[----:B------:R-:W-:Y:S02]  /*aa50*/  FSEL R217, R217, -INF , !P2 ;  /* 0xff800000d9d97808 */ /* 0x000fe40005000000 */
[----:B------:R-:W-:Y:S02]  /*aa60*/  FSEL R207, R43, -INF , !P5 ;  /* 0xff8000002bcf7808 */ /* 0x000fe40006800000 */
[----:B------:R-:W-:Y:S02]  /*aa70*/  FSEL R42, R42, -INF , P6 ;  /* 0xff8000002a2a7808 */ /* 0x000fe40003000000 */
[----:B------:R-:W-:-:S02]  /*aa80*/  ISETP.GE.AND P0, PT, R41, R187, PT ;  /* 0x000000bb2900720c */ /* 0x000fc40003f06270 */
[C---:B------:R-:W-:Y:S02]  /*aa90*/  ISETP.GE.AND P2, PT, R41.reuse, R186, PT ;  /* 0x000000ba2900720c */ /* 0x040fe40003f46270 */
[C---:B------:R-:W-:Y:S02]  /*aaa0*/  ISETP.GE.AND P5, PT, R41.reuse, R185, PT ;  /* 0x000000b92900720c */ /* 0x040fe40003fa6270 */
[-C--:B------:R-:W-:Y:S01]  /*aab0*/  ISETP.GE.AND P6, PT, R41, R184.reuse, PT ;  /* 0x000000b82900720c */ /* 0x080fe20003fc6270 */
[----:B------:R-:W-:Y:S01]  /*aac0*/  VIADD R41, R116, 0xffffffc0 ;  /* 0xffffffc074297836 */ /* 0x000fe20000000000 */
[----:B------:R-:W-:Y:S02]  /*aad0*/  ISETP.GE.AND P1, PT, R45, R184, PT ;  /* 0x000000b82d00720c */ /* 0x000fe40003f26270 */
[----:B------:R-:W-:Y:S02]  /*aae0*/  FSEL R40, R40, -INF , P0 ;  /* 0xff80000028287808 */ /* 0x000fe40000000000 */
[----:B------:R-:W-:-:S02]  /*aaf0*/  ISETP.GE.AND P0, PT, R41, R187, PT ;  /* 0x000000bb2900720c */ /* 0x000fc40003f06270 */
[----:B------:R-:W-:Y:S02]  /*ab00*/  FSEL R199, R42, -INF , !P1 ;  /* 0xff8000002ac77808 */ /* 0x000fe40004800000 */
[----:B------:R-:W-:Y:S02]  /*ab10*/  FSEL R219, R40, -INF , !P2 ;  /* 0xff80000028db7808 */ /* 0x000fe40005000000 */
[----:B------:R-:W-:Y:S01]  /*ab20*/  FSEL R215, R37, -INF , P5 ;  /* 0xff80000025d77808 */ /* 0x000fe20002800000 */
[----:B------:R-:W-:Y:S01]  /*ab30*/  VIADD R37, R116, 0xffffffc1 ;  /* 0xffffffc174257836 */ /* 0x000fe20000000000 */
[C---:B------:R-:W-:Y:S02]  /*ab40*/  ISETP.GE.AND P1, PT, R41.reuse, R186, PT ;  /* 0x000000ba2900720c */ /* 0x040fe40003f26270 */
[----:B------:R-:W-:Y:S02]  /*ab50*/  ISETP.GE.AND P2, PT, R41, R185, PT ;  /* 0x000000b92900720c */ /* 0x000fe40003f46270 */
[----:B------:R-:W-:-:S02]  /*ab60*/  FSEL R39, R39, -INF , P0 ;  /* 0xff80000027277808 */ /* 0x000fc40000000000 */
[----:B------:R-:W-:Y:S02]  /*ab70*/  FSEL R215, R215, -INF , !P6 ;  /* 0xff800000d7d77808 */ /* 0x000fe40007000000 */
[----:B------:R-:W-:Y:S02]  /*ab80*/  FSEL R197, R39, -INF , !P1 ;  /* 0xff80000027c57808 */ /* 0x000fe40004800000 */
[----:B------:R-:W-:Y:S02]  /*ab90*/  FSEL R38, R38, -INF , P2 ;  /* 0xff80000026267808 */ /* 0x000fe40001000000 */
[C---:B------:R-:W-:Y:S02]  /*aba0*/  ISETP.GE.AND P0, PT, R37.reuse, R187, PT ;  /* 0x000000bb2500720c */ /* 0x040fe40003f06270 */
[C---:B------:R-:W-:Y:S02]  /*abb0*/  ISETP.GE.AND P6, PT, R37.reuse, R186, PT ;  /* 0x000000ba2500720c */ /* 0x040fe40003fc6270 */
[----:B------:R-:W-:-:S02]  /*abc0*/  ISETP.GE.AND P1, PT, R37, R185, PT ;  /* 0x000000b92500720c */ /* 0x000fc40003f26270 */
[-C--:B------:R-:W-:Y:S01]  /*abd0*/  ISETP.GE.AND P2, PT, R37, R184.reuse, PT ;  /* 0x000000b82500720c */ /* 0x080fe20003f46270 */
[----:B------:R-:W-:Y:S01]  /*abe0*/  VIADD R37, R116, 0xffffffc8 ;  /* 0xffffffc874257836 */ /* 0x000fe20000000000 */
[----:B------:R-:W-:Y:S02]  /*abf0*/  ISETP.GE.AND P5, PT, R41, R184, PT ;  /* 0x000000b82900720c */ /* 0x000fe40003fa6270 */
[----:B------:R-:W-:Y:S01]  /*ac00*/  FSEL R36, R36, -INF , P0 ;  /* 0xff80000024247808 */ /* 0x000fe20000000000 */
[----:B------:R-:W-:Y:S01]  /*ac10*/  LDSM.16.MT88.4 R40, [R156+0xd000] ;  /* 0x00d000009c28783b */ /* 0x000fe20000004200 */
[----:B------:R-:W-:Y:S02]  /*ac20*/  ISETP.GE.AND P0, PT, R37, R187, PT ;  /* 0x000000bb2500720c */ /* 0x000fe40003f06270 */
[----:B------:R-:W-:Y:S02]  /*ac30*/  FSEL R155, R38, -INF , !P5 ;  /* 0xff800000269b7808 */ /* 0x000fe40006800000 */
[----:B------:R-:W-:-:S02]  /*ac40*/  FSEL R193, R36, -INF , !P6 ;  /* 0xff80000024c17808 */ /* 0x000fc40007000000 */
[----:B------:R-:W-:Y:S01]  /*ac50*/  FSEL R153, R33, -INF , P1 ;  /* 0xff80000021997808 */ /* 0x000fe20000800000 */
[----:B------:R-:W-:Y:S01]  /*ac60*/  VIADD R33, R116, 0xffffffc9 ;  /* 0xffffffc974217836 */ /* 0x000fe20000000000 */
[C---:B------:R-:W-:Y:S02]  /*ac70*/  ISETP.GE.AND P5, PT, R37.reuse, R186, PT ;  /* 0x000000ba2500720c */ /* 0x040fe40003fa6270 */
[----:B------:R-:W-:Y:S02]  /*ac80*/  ISETP.GE.AND P6, PT, R37, R185, PT ;  /* 0x000000b92500720c */ /* 0x000fe40003fc6270 */
[----:B------:R-:W-:Y:S02]  /*ac90*/  FSEL R35, R35, -INF , P0 ;  /* 0xff80000023237808 */ /* 0x000fe40000000000 */
[----:B------:R-:W-:Y:S02]  /*aca0*/  FSEL R153, R153, -INF , !P2 ;  /* 0xff80000099997808 */ /* 0x000fe40005000000 */
[----:B------:R-:W-:-:S02]  /*acb0*/  FSEL R191, R35, -INF , !P5 ;  /* 0xff80000023bf7808 */ /* 0x000fc40006800000 */
        /* <DEDUP_REMOVED lines=25> */
[----:B------:R-:W-:Y:S01]  /*ae50*/  FSEL R28, R28, -INF , P0 ;  /* 0xff8000001c1c7808 */ /* 0x000fe20000000000 */
[----:B------:R-:W-:Y:S01]  /*ae60*/  LDSM.16.MT88.4 R32, [R118+0xb000] ;  /* 0x00b000007620783b */ /* 0x000fe20000004200 */
        /* <DEDUP_REMOVED lines=17> */
[----:B------:R-:W-:Y:S02]  /*af80*/  FSEL R24, R24, -INF , P0 ;  /* 0xff80000018187808 */ /* 0x000fe40000000000 */
        /* <DEDUP_REMOVED lines=17> */
[----:B------:R-:W-:Y:S01]  /*b0a0*/  FSEL R20, R20, -INF , P0 ;  /* 0xff80000014147808 */ /* 0x000fe20000000000 */
[----:B------:R-:W-:Y:S01]  /*b0b0*/  LDSM.16.MT88.4 R24, [R156+0xb000] ;  /* 0x00b000009c18783b */ /* 0x000fe20000004200 */
[----:B------:R-:W-:Y:S02]  /*b0c0*/  ISETP.GE.AND P0, PT, R21, R187, PT ;  /* 0x000000bb1500720c */ /* 0x000fe40003f06270 */
[----:B------:R-:W-:Y:S01]  /*b0d0*/  FSEL R64, R17, -INF , P1 ;  /* 0xff80000011407808 */ /* 0x000fe20000800000 */
[----:B------:R-:W-:Y:S01]  /*b0e0*/  VIADD R17, R116, 0xffffffe9 ;  /* 0xffffffe974117836 */ /* 0x000fe20000000000 */
[----:B------:R-:W-:Y:S02]  /*b0f0*/  FSEL R121, R22, -INF , !P5 ;  /* 0xff80000016797808 */ /* 0x000fe40006800000 */
[----:B------:R-:W-:Y:S02]  /*b100*/  FSEL R126, R20, -INF , !P6 ;  /* 0xff800000147e7808 */ /* 0x000fe40007000000 */
[----:B------:R-:W-:-:S02]  /*b110*/  ISETP.GE.AND P5, PT, R21, R186, PT ;  /* 0x000000ba1500720c */ /* 0x000fc40003fa6270 */
[----:B------:R-:W-:Y:S02]  /*b120*/  ISETP.GE.AND P6, PT, R21, R185, PT ;  /* 0x000000b91500720c */ /* 0x000fe40003fc6270 */
[----:B------:R-:W-:Y:S02]  /*b130*/  FSEL R18, R18, -INF , P0 ;  /* 0xff80000012127808 */ /* 0x000fe40000000000 */
[----:B------:R-:W-:Y:S02]  /*b140*/  ISETP.GE.AND P0, PT, R17, R187, PT ;  /* 0x000000bb1100720c */ /* 0x000fe40003f06270 */
[----:B------:R-:W-:Y:S02]  /*b150*/  FSEL R124, R18, -INF , !P5 ;  /* 0xff800000127c7808 */ /* 0x000fe40006800000 */
[----:B------:R-:W-:Y:S01]  /*b160*/  FSEL R62, R14, -INF , P6 ;  /* 0xff8000000e3e7808 */ /* 0x000fe20003000000 */
[----:B------:R-:W-:Y:S01]  /*b170*/  VIADD R14, R116, 0xfffffff0 ;  /* 0xfffffff0740e7836 */ /* 0x000fe20000000000 */
[----:B------:R-:W-:-:S02]  /*b180*/  FSEL R64, R64, -INF , !P2 ;  /* 0xff80000040407808 */ /* 0x000fc40005000000 */
[C---:B------:R-:W-:Y:S02]  /*b190*/  ISETP.GE.AND P5, PT, R17.reuse, R185, PT ;  /* 0x000000b91100720c */ /* 0x040fe40003fa6270 */
[----:B------:R-:W-:Y:S02]  /*b1a0*/  ISETP.GE.AND P2, PT, R17, R186, PT ;  /* 0x000000ba1100720c */ /* 0x000fe40003f46270 */
[----:B------:R-:W-:Y:S02]  /*b1b0*/  FSEL R16, R16, -INF , P0 ;  /* 0xff80000010107808 */ /* 0x000fe40000000000 */
[----:B------:R-:W-:Y:S01]  /*b1c0*/  FSEL R67, R12, -INF , P5 ;  /* 0xff8000000c437808 */ /* 0x000fe20002800000 */
[----:B------:R-:W-:Y:S01]  /*b1d0*/  VIADD R12, R116, 0xfffffff1 ;  /* 0xfffffff1740c7836 */ /* 0x000fe20000000000 */
[----:B------:R-:W-:Y:S02]  /*b1e0*/  ISETP.GE.AND P1, PT, R21, R184, PT ;  /* 0x000000b81500720c */ /* 0x000fe40003f26270 */
[----:B------:R-:W-:-:S02]  /*b1f0*/  ISETP.GE.AND P0, PT, R14, R187, PT ;  /* 0x000000bb0e00720c */ /* 0x000fc40003f06270 */
[----:B------:R-:W-:Y:S02]  /*b200*/  FSEL R122, R16, -INF , !P2 ;  /* 0xff800000107a7808 */ /* 0x000fe40005000000 */
[----:B------:R-:W-:Y:S02]  /*b210*/  ISETP.GE.AND P2, PT, R14, R185, PT ;  /* 0x000000b90e00720c */ /* 0x000fe40003f46270 */
[----:B------:R-:W-:Y:S02]  /*b220*/  FSEL R62, R62, -INF , !P1 ;  /* 0xff8000003e3e7808 */ /* 0x000fe40004800000 */
[----:B------:R-:W-:Y:S01]  /*b230*/  FSEL R131, R8, -INF , P0 ;  /* 0xff80000008837808 */ /* 0x000fe20000000000 */
[----:B------:R-:W-:Y:S01]  /*b240*/  VIADD R8, R116, 0xfffffff8 ;  /* 0xfffffff874087836 */ /* 0x000fe20000000000 */
[C---:B------:R-:W-:Y:S02]  /*b250*/  ISETP.GE.AND P1, PT, R14.reuse, R186, PT ;  /* 0x000000ba0e00720c */ /* 0x040fe40003f26270 */
[----:B------:R-:W-:Y:S01]  /*b260*/  ISETP.GE.AND P5, PT, R14, R184, PT ;  /* 0x000000b80e00720c */ /* 0x000fe20003fa6270 */
[----:B------:R-:W-:Y:S01]  /*b270*/  VIADD R14, R116, 0xffffff80 ;  /* 0xffffff80740e7836 */ /* 0x000fe20000000000 */
[----:B------:R-:W-:-:S02]  /*b280*/  ISETP.GE.AND P0, PT, R12, R187, PT ;  /* 0x000000bb0c00720c */ /* 0x000fc40003f06270 */
[----:B------:R-:W-:Y:S02]  /*b290*/  FSEL R10, R10, -INF , P2 ;  /* 0xff8000000a0a7808 */ /* 0x000fe40001000000 */
[----:B------:R-:W-:Y:S02]  /*b2a0*/  ISETP.GE.AND P2, PT, R12, R185, PT ;  /* 0x000000b90c00720c */ /* 0x000fe40003f46270 */
[----:B------:R-:W-:Y:S02]  /*b2b0*/  FSEL R16, R19, -INF , P0 ;  /* 0xff80000013107808 */ /* 0x000fe40000000000 */
[-C--:B------:R-:W-:Y:S02]  /*b2c0*/  ISETP.GE.AND P0, PT, R8, R187.reuse, PT ;  /* 0x000000bb0800720c */ /* 0x080fe40003f06270 */
[----:B------:R-:W-:Y:S02]  /*b2d0*/  FSEL R116, R129, -INF , P2 ;  /* 0xff80000081747808 */ /* 0x000fe40001000000 */
[----:B------:R-:W-:-:S02]  /*b2e0*/  ISETP.GE.AND P2, PT, R14, R187, PT ;  /* 0x000000bb0e00720c */ /* 0x000fc40003f46270 */
[----:B------:R-:W-:Y:S02]  /*b2f0*/  FSEL R130, R130, -INF , P0 ;  /* 0xff80000082827808 */ /* 0x000fe40000000000 */
[----:B------:R-:W-:Y:S02]  /*b300*/  ISETP.GE.AND P0, PT, R14, R186, PT ;  /* 0x000000ba0e00720c */ /* 0x000fe40003f06270 */
[----:B------:R-:W-:Y:S02]  /*b310*/  FSEL R19, R128, -INF , P2 ;  /* 0xff80000080137808 */ /* 0x000fe40001000000 */
[----:B------:R-:W-:Y:S02]  /*b320*/  ISETP.GE.AND P6, PT, R17, R184, PT ;  /* 0x000000b81100720c */ /* 0x000fe40003fc6270 */
[----:B------:R-:W-:Y:S02]  /*b330*/  FSEL R19, R19, -INF , !P0 ;  /* 0xff80000013137808 */ /* 0x000fe40004000000 */
[----:B------:R-:W-:-:S02]  /*b340*/  FSEL R67, R67, -INF , !P6 ;  /* 0xff80000043437808 */ /* 0x000fc40007000000 */
[C---:B------:R-:W-:Y:S02]  /*b350*/  ISETP.GE.AND P6, PT, R12.reuse, R186, PT ;  /* 0x000000ba0c00720c */ /* 0x040fe40003fc6270 */
[-C--:B------:R-:W-:Y:S02]  /*b360*/  ISETP.GE.AND P2, PT, R12, R184.reuse, PT ;  /* 0x000000b80c00720c */ /* 0x080fe40003f46270 */
[----:B------:R-:W-:Y:S02]  /*b370*/  ISETP.GE.AND P0, PT, R14, R185, PT ;  /* 0x000000b90e00720c */ /* 0x000fe40003f06270 */
[----:B------:R-:W-:Y:S02]  /*b380*/  FMNMX3.FTZ R12, R52, R19, R15, !PT ;  /* 0x00000013340c7276 */ /* 0x000fe4000781000f */
[----:B------:R-:W-:Y:S02]  /*b390*/  FSEL R131, R131, -INF , !P1 ;  /* 0xff80000083837808 */ /* 0x000fe40004800000 */
[----:B------:R-:W-:-:S02]  /*b3a0*/  ISETP.GE.AND P1, PT, R14, R184, PT ;  /* 0x000000b80e00720c */ /* 0x000fc40003f26270 */
[----:B------:R-:W-:Y:S02]  /*b3b0*/  FSEL R17, R127, -INF , P0 ;  /* 0xff8000007f117808 */ /* 0x000fe40000000000 */
[----:B------:R-:W-:Y:S02]  /*b3c0*/  FMNMX3.FTZ R12, R12, R13, R11, !PT ;  /* 0x0000000d0c0c7276 */ /* 0x000fe4000781000b */
[----:B------:R-:W-:Y:S02]  /*b3d0*/  FSEL R17, R17, -INF , !P1 ;  /* 0xff80000011117808 */ /* 0x000fe40004800000 */
[----:B------:R-:W-:Y:S02]  /*b3e0*/  FMNMX3.FTZ R12, R12, R249, R247, !PT ;  /* 0x000000f90c0c7276 */ /* 0x000fe400078100f7 */
[----:B------:R-:W-:Y:S02]  /*b3f0*/  FSEL R129, R16, -INF , !P6 ;  /* 0xff80000010817808 */ /* 0x000fe40007000000 */
[----:B------:R-:W-:-:S02]  /*b400*/  ISETP.GE.AND P0, PT, R8, R186, PT ;  /* 0x000000ba0800720c */ /* 0x000fc40003f06270 */
[C---:B------:R-:W-:Y:S02]  /*b410*/  ISETP.GE.AND P1, PT, R8.reuse, R185, PT ;  /* 0x000000b90800720c */ /* 0x040fe40003f26270 */
[----:B------:R-:W-:Y:S02]  /*b420*/  ISETP.GE.AND P6, PT, R8, R184, PT ;  /* 0x000000b80800720c */ /* 0x000fe40003fc6270 */
        /* <DEDUP_REMOVED lines=23> */
[----:B------:R-:W-:Y:S02]  /*b5a0*/  FSEL R127, R130, -INF , !P0 ;  /* 0xff800000827f7808 */ /* 0x000fe40004000000 */
[----:B------:R-:W-:Y:S02]  /*b5b0*/  FMNMX3.FTZ R14, R12, R131, R129, !PT ;  /* 0x000000830c0e7276 */ /* 0x000fe40007810081 */
[----:B------:R-:W-:Y:S02]  /*b5c0*/  FMNMX3.FTZ R12, R8, R121, R64, !PT ;  /* 0x00000079080c7276 */ /* 0x000fe40007810040 */
[----:B------:R-:W-:Y:S02]  /*b5d0*/  FMNMX3.FTZ R8, R14, R127, R120, !PT ;  /* 0x0000007f0e087276 */ /* 0x000fe40007810078 */
[----:B------:R-:W-:-:S02]  /*b5e0*/  FSEL R4, R4, -INF , P1 ;  /* 0xff80000004047808 */ /* 0x000fc40000800000 */
[----:B------:R-:W-:Y:S01]  /*b5f0*/  FSEL R65, R10, -INF , !P5 ;  /* 0xff8000000a417808 */ /* 0x000fe20006800000 */
[----:B------:R-:W1:Y:S01]  /*b600*/  SHFL.BFLY PT, R23, R8, 0x2, 0x1f ;  /* 0x0c401f0008177f89 */ /* 0x000e6200000e0000 */
[----:B------:R-:W-:Y:S02]  /*b610*/  FSEL R116, R116, -INF , !P2 ;  /* 0xff80000074747808 */ /* 0x000fe40005000000 */
[----:B------:R-:W-:Y:S02]  /*b620*/  FMNMX3.FTZ R10, R12, R62, R67, !PT ;  /* 0x0000003e0c0a7276 */ /* 0x000fe40007810043 */
[----:B------:R-:W-:Y:S02]  /*b630*/  FSEL R63, R4, -INF , !P6 ;  /* 0xff800000043f7808 */ /* 0x000fe40007000000 */
[----:B------:R-:W-:Y:S02]  /*b640*/  FSEL R66, R6, -INF , !P4 ;  /* 0xff80000006427808 */ /* 0x000fe40006000000 */
[----:B------:R-:W-:-:S04]  /*b650*/  FMNMX3.FTZ R4, R10, R65, R116, !PT ;  /* 0x000000410a047276 */ /* 0x000fc80007810074 */
        /* <DEDUP_REMOVED lines=11> */
[----:B------:R-:W-:Y:S02]  /*b710*/  FSEL R19, R60, RZ, P0 ;  /* 0x000000ff3c137208 */ /* 0x000fe40000000000 */
[----:B---3--:R-:W-:-:S04]  /*b720*/  FMNMX.FTZ R54, R21, R54, !PT ;  /* 0x0000003615367209 */ /* 0x008fc80007810000 */
[----:B------:R-:W-:Y:S01]  /*b730*/  FSETP.NEU.FTZ.AND P0, PT, R54, -INF , PT ;  /* 0xff8000003600780b */ /* 0x000fe20003f1d000 */
[----:B------:R-:W-:Y:S01]  /*b740*/  FADD.FTZ R4, R52, -R19 ;  /* 0x8000001334047221 */ /* 0x000fe20000010000 */
[----:B------:R-:W-:Y:S02]  /*b750*/  FFMA.FTZ R52, R15, R61, -R128 ;  /* 0x0000003d0f347223 */ /* 0x000fe40000010880 */
[----:B------:R-:W-:-:S05]  /*b760*/  FSEL R15, R54, RZ, P0 ;  /* 0x000000ff360f7208 */ /* 0x000fca0000000000 */
[----:B------:R-:W-:Y:S01]  /*b770*/  FADD.FTZ R6, R0, -R15 ;  /* 0x8000000f00067221 */ /* 0x000fe20000010000 */
[----:B------:R-:W-:-:S05]  /*b780*/  FMUL.FTZ R0, R61, R54 ;  /* 0x000000363d007220 */ /* 0x000fca0000410000 */
[----:B------:R-:W-:Y:S01]  /*b790*/  FSEL R0, R0, RZ, P0 ;  /* 0x000000ff00007208 */ /* 0x000fe20000000000 */
[----:B------:R-:W-:-:S04]  /*b7a0*/  FFMA.FTZ R190, R11, R61, -R128 ;  /* 0x0000003d0bbe7223 */ /* 0x000fc80000010880 */
[-CC-:B------:R-:W-:Y:S01]  /*b7b0*/  FFMA.FTZ R154, R17, R61.reuse, -R0.reuse ;  /* 0x0000003d119a7223 */ /* 0x180fe20000010800 */
[-C--:B------:R-:W-:Y:S01]  /*b7c0*/  FFMA.FTZ R132, R9, R61.reuse, -R0 ;  /* 0x0000003d09847223 */ /* 0x080fe20000010800 */
[----:B------:R-:W-:Y:S04]  /*b7d0*/  LDSM.16.MT88.4 R16, [R118+0x9000] ;  /* 0x009000007610783b */ /* 0x000fe80000004200 */
[----:B------:R-:W1:Y:S01]  /*b7e0*/  LDSM.16.MT88.4 R8, [R156+0x9000] ;  /* 0x009000009c08783b */ /* 0x000e620000004200 */
[-C--:B------:R-:W-:Y:S01]  /*b7f0*/  FFMA.FTZ R231, R13, R61.reuse, -R128 ;  /* 0x0000003d0de77223 */ /* 0x080fe20000010880 */
[-CC-:B------:R-:W-:Y:S01]  /*b800*/  FFMA.FTZ R149, R7, R61.reuse, -R0.reuse ;  /* 0x0000003d07957223 */ /* 0x180fe20000010800 */
[C---:B------:R-:W-:Y:S01]  /*b810*/  FMUL.FTZ R134, R61.reuse, R4 ;  /* 0x000000043d867220 */ /* 0x040fe20000410000 */
[----:B------:R-:W-:Y:S01]  /*b820*/  FMUL.FTZ R192, R61, R6 ;  /* 0x000000063dc07220 */ /* 0x000fe20000410000 */
[----:B------:R-:W-:Y:S01]  /*b830*/  FFMA.FTZ R130, R5, R61, -R0 ;  /* 0x0000003d05827223 */ /* 0x000fe20000010800 */
[----:B------:R-:W-:Y:S08]  /*b840*/  MUFU.EX2 R235, R235 ;  /* 0x000000eb00eb7308 */ /* 0x000ff00000000800 */
[----:B------:R-:W-:Y:S08]  /*b850*/  MUFU.EX2 R52, R52 ;  /* 0x0000003400347308 */ /* 0x000ff00000000800 */
[----:B------:R-:W-:Y:S08]  /*b860*/  MUFU.EX2 R231, R231 ;  /* 0x000000e700e77308 */ /* 0x000ff00000000800 */
[----:B------:R-:W-:Y:S08]  /*b870*/  MUFU.EX2 R190, R190 ;  /* 0x000000be00be7308 */ /* 0x000ff00000000800 */
[----:B------:R-:W-:Y:S08]  /*b880*/  MUFU.EX2 R154, R154 ;  /* 0x0000009a009a7308 */ /* 0x000ff00000000800 */
[----:B------:R-:W-:Y:S08]  /*b890*/  MUFU.EX2 R132, R132 ;  /* 0x0000008400847308 */ /* 0x000ff00000000800 */
[----:B------:R-:W-:Y:S08]  /*b8a0*/  MUFU.EX2 R149, R149 ;  /* 0x0000009500957308 */ /* 0x000ff00000000800 */
[----:B------:R-:W2:Y:S08]  /*b8b0*/  MUFU.EX2 R134, R134 ;  /* 0x0000008600867308 */ /* 0x000eb00000000800 */
[----:B------:R-:W3:Y:S08]  /*b8c0*/  MUFU.EX2 R192, R192 ;  /* 0x000000c000c07308 */ /* 0x000ef00000000800 */
[----:B------:R-:W4:Y:S01]  /*b8d0*/  MUFU.EX2 R130, R130 ;  /* 0x0000008200827308 */ /* 0x000f220000000800 */
[-C--:B--2---:R-:W-:Y:S01]  /*b8e0*/  FMUL.FTZ R4, R112, R134.reuse ;  /* 0x0000008670047220 */ /* 0x084fe20000410000 */
[-C--:B------:R-:W-:Y:S01]  /*b8f0*/  FMUL.FTZ R5, R113, R134.reuse ;  /* 0x0000008671057220 */ /* 0x080fe20000410000 */
[----:B------:R-:W-:Y:S01]  /*b900*/  F2FP.BF16.F32.PACK_AB R48, R52, R235 ;  /* 0x000000eb3430723e */ /* 0x000fe200000010ff */
[-C--:B------:R-:W-:Y:S01]  /*b910*/  FMUL.FTZ R12, R104, R134.reuse ;  /* 0x00000086680c7220 */ /* 0x080fe20000410000 */
[----:B------:R-:W-:Y:S01]  /*b920*/  F2FP.BF16.F32.PACK_AB R50, R190, R231 ;  /* 0x000000e7be32723e */ /* 0x000fe200000010ff */
[----:B------:R-:W-:Y:S01]  /*b930*/  FMUL.FTZ R13, R105, R134 ;  /* 0x00000086690d7220 */ /* 0x000fe20000410000 */
[----:B------:R-:W-:Y:S01]  /*b940*/  F2FP.BF16.F32.PACK_AB R49, R132, R154 ;  /* 0x0000009a8431723e */ /* 0x000fe200000010ff */
[----:B------:R-:W-:Y:S01]  /*b950*/  FMUL.FTZ R20, R96, R134 ;  /* 0x0000008660147220 */ /* 0x000fe20000410000 */
[-C--:B---3--:R-:W-:Y:S01]  /*b960*/  FMUL.FTZ R6, R114, R192.reuse ;  /* 0x000000c072067220 */ /* 0x088fe20000410000 */
[-C--:B------:R-:W-:Y:S01]  /*b970*/  FMUL.FTZ R7, R115, R192.reuse ;  /* 0x000000c073077220 */ /* 0x080fe20000410000 */
[-C--:B------:R-:W-:Y:S01]  /*b980*/  FMUL.FTZ R14, R106, R192.reuse ;  /* 0x000000c06a0e7220 */ /* 0x080fe20000410000 */
[----:B------:R-:W-:Y:S01]  /*b990*/  FMUL.FTZ R15, R107, R192 ;  /* 0x000000c06b0f7220 */ /* 0x000fe20000410000 */
[----:B------:R-:W-:Y:S01]  /*b9a0*/  FMUL.FTZ R21, R97, R134 ;  /* 0x0000008661157220 */ /* 0x000fe20000410000 */
[-C--:B------:R-:W-:Y:S01]  /*b9b0*/  FMUL.FTZ R22, R98, R192.reuse ;  /* 0x000000c062167220 */ /* 0x080fe20000410000 */
[----:B------:R-:W-:Y:S01]  /*b9c0*/  FMUL.FTZ R23, R99, R192 ;  /* 0x000000c063177220 */ /* 0x000fe20000410000 */
[-C--:B------:R-:W-:Y:S01]  /*b9d0*/  FMUL.FTZ R28, R88, R134.reuse ;  /* 0x00000086581c7220 */ /* 0x080fe20000410000 */
[----:B----4-:R-:W-:Y:S01]  /*b9e0*/  F2FP.BF16.F32.PACK_AB R51, R130, R149 ;  /* 0x000000958233723e */ /* 0x010fe200000010ff */
[----:B------:R-:W-:Y:S01]  /*b9f0*/  FMUL.FTZ R29, R89, R134 ;  /* 0x00000086591d7220 */ /* 0x000fe20000410000 */
        /* <DEDUP_REMOVED lines=34> */
[C---:B-1----:R-:W-:Y:S08]  /*bc20*/  HMMA.16816.F32.BF16 R4, R48.reuse, R8, R4 ;  /* 0x000000083004723c */ /* 0x042ff00000041804 */
[C---:B------:R-:W-:Y:S08]  /*bc30*/  HMMA.16816.F32.BF16 R12, R48.reuse, R16, R12 ;  /* 0x00000010300c723c */ /* 0x040ff0000004180c */
[C---:B------:R-:W-:Y:S08]  /*bc40*/  HMMA.16816.F32.BF16 R20, R48.reuse, R24, R20 ;  /* 0x000000183014723c */ /* 0x040ff00000041814 */
[C---:B------:R-:W-:Y:S08]  /*bc50*/  HMMA.16816.F32.BF16 R28, R48.reuse, R32, R28 ;  /* 0x00000020301c723c */ /* 0x040ff0000004181c */
[C---:B------:R-:W-:Y:S08]  /*bc60*/  HMMA.16816.F32.BF16 R36, R48.reuse, R40, R36 ;  /* 0x000000283024723c */ /* 0x040ff00000041824 */
[----:B------:R-:W-:Y:S01]  /*bc70*/  HMMA.16816.F32.BF16 R8, R48, R10, R108 ;  /* 0x0000000a3008723c */ /* 0x000fe2000004186c */
[-CC-:B------:R-:W-:Y:S01]  /*bc80*/  FFMA.FTZ R72, R247, R61.reuse, -R128.reuse ;  /* 0x0000003df7487223 */ /* 0x180fe20000010880 */
[-CC-:B------:R-:W-:Y:S01]  /*bc90*/  FFMA.FTZ R75, R245, R61.reuse, -R128.reuse ;  /* 0x0000003df54b7223 */ /* 0x180fe20000010880 */
[-C--:B------:R-:W-:Y:S01]  /*bca0*/  FFMA.FTZ R140, R243, R61.reuse, -R128 ;  /* 0x0000003df38c7223 */ /* 0x080fe20000010880 */
[-CC-:B------:R-:W-:Y:S01]  /*bcb0*/  FFMA.FTZ R73, R241, R61.reuse, -R0.reuse ;  /* 0x0000003df1497223 */ /* 0x180fe20000010800 */
[-CC-:B------:R-:W-:Y:S01]  /*bcc0*/  FFMA.FTZ R148, R239, R61.reuse, -R0.reuse ;  /* 0x0000003def947223 */ /* 0x180fe20000010800 */
[----:B------:R-:W-:-:S02]  /*bcd0*/  FFMA.FTZ R201, R201, R61, -R0 ;  /* 0x0000003dc9c97223 */ /* 0x000fc40000010800 */
[C---:B------:R-:W-:Y:S08]  /*bce0*/  HMMA.16816.F32.BF16 R16, R48.reuse, R18, R100 ;  /* 0x000000123010723c */ /* 0x040ff00000041864 */
[C---:B------:R-:W-:Y:S08]  /*bcf0*/  HMMA.16816.F32.BF16 R24, R48.reuse, R26, R92 ;  /* 0x0000001a3018723c */ /* 0x040ff0000004185c */
[C---:B------:R-:W-:Y:S08]  /*bd00*/  HMMA.16816.F32.BF16 R32, R48.reuse, R34, R84 ;  /* 0x000000223020723c */ /* 0x040ff00000041854 */
[C---:B------:R-:W-:Y:S08]  /*bd10*/  HMMA.16816.F32.BF16 R40, R48.reuse, R42, R76 ;  /* 0x0000002a3028723c */ /* 0x040ff0000004184c */
[C---:B------:R-:W-:Y:S01]  /*bd20*/  HMMA.16816.F32.BF16 R44, R48.reuse, R56, R44 ;  /* 0x00000038302c723c */ /* 0x040fe2000004182c */
[-C--:B------:R-:W-:Y:S01]  /*bd30*/  FFMA.FTZ R138, R237, R61.reuse, -R0 ;  /* 0x0000003ded8a7223 */ /* 0x080fe20000010800 */
[----:B------:R-:W-:Y:S01]  /*bd40*/  MUFU.EX2 R72, R72 ;  /* 0x0000004800487308 */ /* 0x000fe20000000800 */
[----:B------:R-:W-:Y:S01]  /*bd50*/  FFMA.FTZ R235, R196, R134, R235 ;  /* 0x00000086c4eb7223 */ /* 0x000fe200000100eb */
[-CC-:B------:R-:W-:Y:S01]  /*bd60*/  FFMA.FTZ R223, R223, R61.reuse, -R128.reuse ;  /* 0x0000003ddfdf7223 */ /* 0x180fe20000010880 */
[-CC-:B------:R-:W-:Y:S01]  /*bd70*/  FFMA.FTZ R152, R233, R61.reuse, -R128.reuse ;  /* 0x0000003de9987223 */ /* 0x180fe20000010880 */
[-CC-:B------:R-:W-:Y:S01]  /*bd80*/  FFMA.FTZ R209, R209, R61.reuse, -R128.reuse ;  /* 0x0000003dd1d17223 */ /* 0x180fe20000010880 */
[-CC-:B------:R-:W-:Y:S01]  /*bd90*/  FFMA.FTZ R146, R229, R61.reuse, -R128.reuse ;  /* 0x0000003de5927223 */ /* 0x180fe20000010880 */
[----:B------:R-:W-:Y:S01]  /*bda0*/  HMMA.16816.F32.BF16 R48, R48, R58, R68 ;  /* 0x0000003a3030723c */ /* 0x000fe20000041844 */
[----:B------:R-:W1:Y:S01]  /*bdb0*/  LDSM.16.MT88.4 R68, [R156+0x9400] ;  /* 0x009400009c44783b */ /* 0x000e620000004200 */
        /* <DEDUP_REMOVED lines=10> */
[-CC-:B------:R-:W-:Y:S01]  /*be60*/  FFMA.FTZ R203, R203, R61.reuse, -R0.reuse ;  /* 0x0000003dcbcb7223 */ /* 0x180fe20000010800 */
[-CC-:B------:R-:W-:Y:S01]  /*be70*/  FFMA.FTZ R142, R217, R61.reuse, -R0.reuse ;  /* 0x0000003dd98e7223 */ /* 0x180fe20000010800 */
[----:B------:R-:W-:Y:S01]  /*be80*/  FFMA.FTZ R199, R199, R61, -R0 ;  /* 0x0000003dc7c77223 */ /* 0x000fe20000010800 */
[----:B------:R-:W-:Y:S04]  /*be90*/  LDSM.16.MT88.4 R108, [R156+0xa000] ;  /* 0x00a000009c6c783b */ /* 0x000fe80000004200 */
[----:B------:R-:W3:Y:S01]  /*bea0*/  MUFU.EX2 R140, R140 ;  /* 0x0000008c008c7308 */ /* 0x000ee20000000800 */
[----:B------:R-:W-:Y:S01]  /*beb0*/  LDSM.16.MT88.4 R84, [R118+0xc000] ;  /* 0x00c000007654783b */ /* 0x000fe20000004200 */
[----:B------:R-:W-:-:S03]  /*bec0*/  FFMA.FTZ R195, R195, R192, R154 ;  /* 0x000000c0c3c37223 */ /* 0x000fc6000001009a */
[----:B------:R-:W-:Y:S03]  /*bed0*/  LDSM.16.MT88.4 R100, [R118+0xa000] ;  /* 0x00a000007664783b */ /* 0x000fe60000004200 */
[----:B------:R-:W-:Y:S01]  /*bee0*/  MUFU.EX2 R73, R73 ;  /* 0x0000004900497308 */ /* 0x000fe20000000800 */
[----:B------:R-:W-:Y:S07]  /*bef0*/  LDSM.16.MT88.4 R92, [R156+0xc000] ;  /* 0x00c000009c5c783b */ /* 0x000fee0000004200 */
        /* <DEDUP_REMOVED lines=22> */
[----:B------:R-:W-:-:S04]  /*c060*/  FADD.FTZ R52, R52, R235 ;  /* 0x000000eb34347221 */ /* 0x000fc80000010000 */
[----:B------:R-:W-:Y:S01]  /*c070*/  FADD.FTZ R231, R231, R52 ;  /* 0x00000034e7e77221 */ /* 0x000fe20000010000 */
[----:B------:R-:W-:Y:S01]  /*c080*/  FFMA.FTZ R52, R225, R61, -R0 ;  /* 0x0000003de1347223 */ /* 0x000fe20000010800 */
[----:B------:R-:W-:Y:S08]  /*c090*/  MUFU.EX2 R223, R223 ;  /* 0x000000df00df7308 */ /* 0x000ff00000000800 */
[----:B------:R-:W2:Y:S08]  /*c0a0*/  MUFU.EX2 R152, R152 ;  /* 0x0000009800987308 */ /* 0x000eb00000000800 */
[----:B------:R-:W-:Y:S01]  /*c0b0*/  MUFU.EX2 R209, R209 ;  /* 0x000000d100d17308 */ /* 0x000fe20000000800 */
[C---:B-1----:R-:W-:Y:S08]  /*c0c0*/  HMMA.16816.F32.BF16 R44, R56.reuse, R68, R44 ;  /* 0x00000044382c723c */ /* 0x042ff0000004182c */
[----:B------:R-:W-:Y:S01]  /*c0d0*/  HMMA.16816.F32.BF16 R48, R56, R70, R48 ;  /* 0x000000463830723c */ /* 0x000fe20000041830 */
[----:B------:R-:W1:Y:S01]  /*c0e0*/  LDSM.16.MT88.4 R68, [R156+0x9800] ;  /* 0x009800009c44783b */ /* 0x000e620000004200 */
[----:B------:R-:W3:Y:S08]  /*c0f0*/  MUFU.EX2 R146, R146 ;  /* 0x0000009200927308 */ /* 0x000ef00000000800 */
        /* <DEDUP_REMOVED lines=39> */
[C---:B-1----:R-:W-:Y:S01]  /*c370*/  HMMA.16816.F32.BF16 R112, R68.reuse, R56, R4 ;  /* 0x000000384470723c */ /* 0x042fe20000041804 */
        /* <DEDUP_REMOVED lines=14> */
[----:B------:R-:W-:-:S05]  /*c460*/  FFMA.FTZ R57, R151, R61, -R0 ;  /* 0x0000003d97397223 */ /* 0x000fca0000010800 */
[C---:B------:R-:W-:Y:S01]  /*c470*/  HMMA.16816.F32.BF16 R8, R68.reuse, R58, R8 ;  /* 0x0000003a4408723c */ /* 0x040fe20000041808 */
[-C--:B------:R-:W-:Y:S01]  /*c480*/  FFMA.FTZ R58, R197, R61.reuse, -R128 ;  /* 0x0000003dc53a7223 */ /* 0x080fe20000010880 */
[-C--:B------:R-:W-:Y:S01]  /*c490*/  FFMA.FTZ R59, R155, R61.reuse, -R0 ;  /* 0x0000003d9b3b7223 */ /* 0x080fe20000010800 */
[----:B------:R-:W-:Y:S08]  /*c4a0*/  MUFU.EX2 R56, R56 ;  /* 0x0000003800387308 */ /* 0x000ff00000000800 */
[----:B------:R-:W-:Y:S08]  /*c4b0*/  MUFU.EX2 R58, R58 ;  /* 0x0000003a003a7308 */ /* 0x000ff00000000800 */
[----:B------:R-:W-:Y:S01]  /*c4c0*/  MUFU.EX2 R59, R59 ;  /* 0x0000003b003b7308 */ /* 0x000fe20000000800 */
[C---:B-1----:R-:W-:Y:S07]  /*c4d0*/  HMMA.16816.F32.BF16 R44, R68.reuse, R4, R44 ;  /* 0x00000004442c723c */ /* 0x042fee000004182c */
[----:B------:R-:W-:Y:S01]  /*c4e0*/  MUFU.EX2 R57, R57 ;  /* 0x0000003900397308 */ /* 0x000fe20000000800 */
[----:B------:R-:W-:Y:S01]  /*c4f0*/  HMMA.16816.F32.BF16 R68, R68, R6, R48 ;  /* 0x000000064444723c */ /* 0x000fe20000041830 */
[-CC-:B------:R-:W-:Y:S01]  /*c500*/  FFMA.FTZ R49, R193, R61.reuse, -R128.reuse ;  /* 0x0000003dc1317223 */ /* 0x180fe20000010880 */
[-CC-:B------:R-:W-:Y:S01]  /*c510*/  FFMA.FTZ R51, R191, R61.reuse, -R128.reuse ;  /* 0x0000003dbf337223 */ /* 0x180fe20000010880 */
[-C--:B------:R-:W-:Y:S01]  /*c520*/  FFMA.FTZ R48, R169, R61.reuse, -R128 ;  /* 0x0000003da9307223 */ /* 0x080fe20000010880 */
[----:B------:R-:W-:-:S03]  /*c530*/  FFMA.FTZ R50, R147, R61, -R0 ;  /* 0x0000003d93327223 */ /* 0x000fc60000010800 */
[----:B------:R-:W1:Y:S08]  /*c540*/  MUFU.EX2 R49, R49 ;  /* 0x0000003100317308 */ /* 0x000e700000000800 */
[----:B------:R-:W-:Y:S08]  /*c550*/  MUFU.EX2 R51, R51 ;  /* 0x0000003300337308 */ /* 0x000ff00000000800 */
[----:B------:R-:W2:Y:S08]  /*c560*/  MUFU.EX2 R48, R48 ;  /* 0x0000003000307308 */ /* 0x000eb00000000800 */
[----:B------:R-:W3:Y:S01]  /*c570*/  MUFU.EX2 R50, R50 ;  /* 0x0000003200327308 */ /* 0x000ee20000000800 */
[----:B-1----:R-:W-:-:S02]  /*c580*/  F2FP.BF16.F32.PACK_AB R4, R49, R58 ;  /* 0x0000003a3104723e */ /* 0x002fc400000010ff */
[----:B------:R-:W-:Y:S02]  /*c590*/  F2FP.BF16.F32.PACK_AB R5, R56, R59 ;  /* 0x0000003b3805723e */ /* 0x000fe400000010ff */
[----:B--2---:R-:W-:Y:S02]  /*c5a0*/  F2FP.BF16.F32.PACK_AB R6, R48, R51 ;  /* 0x000000333006723e */ /* 0x004fe400000010ff */
[----:B---3--:R-:W-:-:S07]  /*c5b0*/  F2FP.BF16.F32.PACK_AB R7, R50, R57 ;  /* 0x000000393207723e */ /* 0x008fce00000010ff */
[C---:B------:R-:W-:Y:S08]  /*c5c0*/  HMMA.16816.F32.BF16 R112, R4.reuse, R108, R112 ;  /* 0x0000006c0470723c */ /* 0x040ff00000041870 */
[----:B------:R-:W-:Y:S01]  /*c5d0*/  HMMA.16816.F32.BF16 R108, R4, R110, R8 ;  /* 0x0000006e046c723c */ /* 0x000fe20000041808 */
[----:B------:R-:W1:Y:S01]  /*c5e0*/  LDSM.16.MT88.4 R8, [R118+0xe000] ;  /* 0x00e000007608783b */ /* 0x000e620000004200 */
[----:B------:R-:W-:Y:S01]  /*c5f0*/  FADD.FTZ R190, R190, R231 ;  /* 0x000000e7bebe7221 */ /* 0x000fe20000010000 */
[----:B------:R-:W-:-:S03]  /*c600*/  FADD.FTZ R132, R132, R195 ;  /* 0x000000c384847221 */ /* 0x000fc60000010000 */
[----:B------:R-:W-:Y:S01]  /*c610*/  FADD.FTZ R77, R77, R190 ;  /* 0x000000be4d4d7221 */ /* 0x000fe20000010000 */
[----:B------:R-:W-:-:S03]  /*c620*/  FADD.FTZ R149, R149, R132 ;  /* 0x0000008495957221 */ /* 0x000fc60000010000 */
[----:B------:R-:W-:Y:S02]  /*c630*/  FADD.FTZ R72, R72, R77 ;  /* 0x0000004d48487221 */ /* 0x000fe40000010000 */
[----:B------:R-:W2:Y:S01]  /*c640*/  LDSM.16.MT88.4 R76, [R156+0xe000] ;  /* 0x00e000009c4c783b */ /* 0x000ea20000004200 */
[----:B------:R-:W-:Y:S01]  /*c650*/  FADD.FTZ R130, R130, R149 ;  /* 0x0000009582827221 */ /* 0x000fe20000010000 */
[----:B------:R-:W-:-:S03]  /*c660*/  FADD.FTZ R147, R75, R72 ;  /* 0x000000484b937221 */ /* 0x000fc60000010000 */
[----:B------:R-:W-:Y:S01]  /*c670*/  FADD.FTZ R149, R73, R130 ;  /* 0x0000008249957221 */ /* 0x000fe20000010000 */
[----:B------:R-:W-:Y:S01]  /*c680*/  HMMA.16816.F32.BF16 R88, R4, R84, R28 ;  /* 0x000000540458723c */ /* 0x000fe2000004181c */
[-CC-:B------:R-:W-:Y:S01]  /*c690*/  FFMA.FTZ R30, R145, R61.reuse, -R128.reuse ;  /* 0x0000003d911e7223 */ /* 0x180fe20000010880 */
[-CC-:B------:R-:W-:Y:S01]  /*c6a0*/  FFMA.FTZ R29, R143, R61.reuse, -R128.reuse ;  /* 0x0000003d8f1d7223 */ /* 0x180fe20000010880 */
[-CC-:B------:R-:W-:Y:S01]  /*c6b0*/  FFMA.FTZ R31, R141, R61.reuse, -R128.reuse ;  /* 0x0000003d8d1f7223 */ /* 0x180fe20000010880 */
[----:B------:R-:W-:-:S04]  /*c6c0*/  FFMA.FTZ R28, R139, R61, -R128 ;  /* 0x0000003d8b1c7223 */ /* 0x000fc80000010880 */
[----:B------:R-:W-:Y:S01]  /*c6d0*/  HMMA.16816.F32.BF16 R84, R4, R86, R32 ;  /* 0x000000560454723c */ /* 0x000fe20000041820 */
[-CC-:B------:R-:W-:Y:S01]  /*c6e0*/  FFMA.FTZ R34, R137, R61.reuse, -R0.reuse ;  /* 0x0000003d89227223 */ /* 0x180fe20000010800 */
[-CC-:B------:R-:W-:Y:S01]  /*c6f0*/  FFMA.FTZ R33, R135, R61.reuse, -R0.reuse ;  /* 0x0000003d87217223 */ /* 0x180fe20000010800 */
[-CC-:B------:R-:W-:Y:S01]  /*c700*/  FFMA.FTZ R35, R133, R61.reuse, -R0.reuse ;  /* 0x0000003d85237223 */ /* 0x180fe20000010800 */
[----:B------:R-:W-:-:S04]  /*c710*/  FFMA.FTZ R32, R123, R61, -R0 ;  /* 0x0000003d7b207223 */ /* 0x000fc80000010800 */
[C---:B-1----:R-:W-:Y:S08]  /*c720*/  HMMA.16816.F32.BF16 R72, R4.reuse, R8, R44 ;  /* 0x000000080448723c */ /* 0x042ff0000004182c */
[C---:B------:R-:W-:Y:S01]  /*c730*/  HMMA.16816.F32.BF16 R68, R4.reuse, R10, R68 ;  /* 0x0000000a0444723c */ /* 0x040fe20000041844 */
[----:B------:R-:W1:Y:S01]  /*c740*/  LDSM.16.MT88.4 R8, [R118+0xa400] ;  /* 0x00a400007608783b */ /* 0x000e620000004200 */
[----:B------:R-:W-:Y:S08]  /*c750*/  MUFU.EX2 R30, R30 ;  /* 0x0000001e001e7308 */ /* 0x000ff00000000800 */
[----:B------:R-:W3:Y:S01]  /*c760*/  MUFU.EX2 R29, R29 ;  /* 0x0000001d001d7308 */ /* 0x000ee20000000800 */
[C---:B------:R-:W-:Y:S01]  /*c770*/  HMMA.16816.F32.BF16 R104, R4.reuse, R100, R12 ;  /* 0x000000640468723c */ /* 0x040fe2000004180c */
[----:B------:R-:W4:Y:S06]  /*c780*/  LDSM.16.MT88.4 R12, [R156+0xa400] ;  /* 0x00a400009c0c783b */ /* 0x000f2c0000004200 */
[----:B------:R-:W-:Y:S01]  /*c790*/  MUFU.EX2 R31, R31 ;  /* 0x0000001f001f7308 */ /* 0x000fe20000000800 */
[C---:B------:R-:W-:Y:S01]  /*c7a0*/  HMMA.16816.F32.BF16 R100, R4.reuse, R102, R16 ;  /* 0x000000660464723c */ /* 0x040fe20000041810 */
[----:B------:R-:W5:Y:S06]  /*c7b0*/  LDSM.16.MT88.4 R16, [R118+0xc400] ;  /* 0x00c400007610783b */ /* 0x000f6c0000004200 */
[----:B------:R-:W1:Y:S08]  /*c7c0*/  MUFU.EX2 R28, R28 ;  /* 0x0000001c001c7308 */ /* 0x000e700000000800 */
[----:B------:R-:W-:Y:S08]  /*c7d0*/  MUFU.EX2 R34, R34 ;  /* 0x0000002200227308 */ /* 0x000ff00000000800 */
[----:B------:R-:W4:Y:S08]  /*c7e0*/  MUFU.EX2 R33, R33 ;  /* 0x0000002100217308 */ /* 0x000f300000000800 */
[----:B------:R-:W-:Y:S08]  /*c7f0*/  MUFU.EX2 R35, R35 ;  /* 0x0000002300237308 */ /* 0x000ff00000000800 */
[----:B------:R-:W5:Y:S01]  /*c800*/  MUFU.EX2 R32, R32 ;  /* 0x0000002000207308 */ /* 0x000f620000000800 */
[C---:B------:R-:W-:Y:S01]  /*c810*/  HMMA.16816.F32.BF16 R96, R4.reuse, R92, R20 ;  /* 0x0000005c0460723c */ /* 0x040fe20000041814 */
[----:B------:R-:W5:Y:S07]  /*c820*/  LDSM.16.MT88.4 R20, [R156+0xc400] ;  /* 0x00c400009c14783b */ /* 0x000f6e0000004200 */
[C---:B--2---:R-:W-:Y:S08]  /*c830*/  HMMA.16816.F32.BF16 R80, R4.reuse, R76, R36 ;  /* 0x0000004c0450723c */ /* 0x044ff00000041824 */
[C---:B------:R-:W-:Y:S08]  /*c840*/  HMMA.16816.F32.BF16 R92, R4.reuse, R94, R24 ;  /* 0x0000005e045c723c */ /* 0x040ff00000041818 */
[----:B------:R-:W-:Y:S01]  /*c850*/  HMMA.16816.F32.BF16 R76, R4, R78, R40 ;  /* 0x0000004e044c723c */ /* 0x000fe20000041828 */
[----:B---3--:R-:W-:Y:S01]  /*c860*/  F2FP.BF16.F32.PACK_AB R4, R29, R30 ;  /* 0x0000001e1d04723e */ /* 0x008fe200000010ff */
[--C-:B------:R-:W-:Y:S01]  /*c870*/  FFMA.FTZ R38, R125, R61, -R128.reuse ;  /* 0x0000003d7d267223 */ /* 0x100fe20000010880 */
[----:B-1----:R-:W-:Y:S01]  /*c880*/  F2FP.BF16.F32.PACK_AB R6, R28, R31 ;  /* 0x0000001f1c06723e */ /* 0x002fe200000010ff */
[-CC-:B------:R-:W-:Y:S01]  /*c890*/  FFMA.FTZ R37, R126, R61.reuse, -R128.reuse ;  /* 0x0000003d7e257223 */ /* 0x180fe20000010880 */
[----:B----4-:R-:W-:Y:S01]  /*c8a0*/  F2FP.BF16.F32.PACK_AB R5, R33, R34 ;  /* 0x000000222105723e */ /* 0x010fe200000010ff */
[--C-:B------:R-:W-:Y:S01]  /*c8b0*/  FFMA.FTZ R36, R124, R61, -R128.reuse ;  /* 0x0000003d7c247223 */ /* 0x100fe20000010880 */
[----:B-----5:R-:W-:Y:S01]  /*c8c0*/  F2FP.BF16.F32.PACK_AB R7, R32, R35 ;  /* 0x000000232007723e */ /* 0x020fe200000010ff */
[-C--:B------:R-:W-:Y:S01]  /*c8d0*/  FFMA.FTZ R39, R122, R61.reuse, -R128 ;  /* 0x0000003d7a277223 */ /* 0x080fe20000010880 */
[----:B------:R-:W-:Y:S05]  /*c8e0*/  LDSM.16.MT88.4 R24, [R156+0xa800] ;  /* 0x00a800009c18783b */ /* 0x000fea0000004200 */
[C---:B------:R-:W-:Y:S08]  /*c8f0*/  HMMA.16816.F32.BF16 R104, R4.reuse, R8, R104 ;  /* 0x000000080468723c */ /* 0x040ff00000041868 */
[C---:B------:R-:W-:Y:S01]  /*c900*/  HMMA.16816.F32.BF16 R100, R4.reuse, R10, R100 ;  /* 0x0000000a0464723c */ /* 0x040fe20000041864 */
[----:B------:R-:W1:Y:S07]  /*c910*/  LDSM.16.MT88.4 R8, [R118+0xe400] ;  /* 0x00e400007608783b */ /* 0x000e6e0000004200 */
        /* <DEDUP_REMOVED lines=9> */
[----:B------:R-:W-:-:S03]  /*c9b0*/  FFMA.FTZ R41, R67, R61, -R0 ;  /* 0x0000003d43297223 */ /* 0x000fc60000010800 */
[C---:B------:R-:W-:Y:S08]  /*c9c0*/  HMMA.16816.F32.BF16 R96, R4.reuse, R20, R96 ;  /* 0x000000140460723c */ /* 0x040ff00000041860 */
[C---:B------:R-:W-:Y:S01]  /*c9d0*/  HMMA.16816.F32.BF16 R92, R4.reuse, R22, R92 ;  /* 0x00000016045c723c */ /* 0x040fe2000004185c */
[----:B------:R-:W4:Y:S07]  /*c9e0*/  LDSM.16.MT88.4 R20, [R156+0xc800] ;  /* 0x00c800009c14783b */ /* 0x000f2e0000004200 */
[C---:B-1----:R-:W-:Y:S08]  /*c9f0*/  HMMA.16816.F32.BF16 R72, R4.reuse, R8, R72 ;  /* 0x000000080448723c */ /* 0x042ff00000041848 */
[C---:B------:R-:W-:Y:S01]  /*ca00*/  HMMA.16816.F32.BF16 R68, R4.reuse, R10, R68 ;  /* 0x0000000a0444723c */ /* 0x040fe20000041844 */
[----:B------:R-:W1:Y:S01]  /*ca10*/  LDSM.16.MT88.4 R8, [R156+0xe800] ;  /* 0x00e800009c08783b */ /* 0x000e620000004200 */
[----:B------:R-:W-:Y:S08]  /*ca20*/  MUFU.EX2 R38, R38 ;  /* 0x0000002600267308 */ /* 0x000ff00000000800 */
[----:B------:R-:W5:Y:S08]  /*ca30*/  MUFU.EX2 R37, R37 ;  /* 0x0000002500257308 */ /* 0x000f700000000800 */
[----:B------:R-:W-:Y:S08]  /*ca40*/  MUFU.EX2 R36, R36 ;  /* 0x0000002400247308 */ /* 0x000ff00000000800 */
[----:B------:R-:W3:Y:S08]  /*ca50*/  MUFU.EX2 R39, R39 ;  /* 0x0000002700277308 */ /* 0x000ef00000000800 */
[----:B------:R-:W-:Y:S08]  /*ca60*/  MUFU.EX2 R40, R40 ;  /* 0x0000002800287308 */ /* 0x000ff00000000800 */
[----:B------:R-:W4:Y:S08]  /*ca70*/  MUFU.EX2 R43, R43 ;  /* 0x0000002b002b7308 */ /* 0x000f300000000800 */
[----:B------:R-:W-:Y:S08]  /*ca80*/  MUFU.EX2 R42, R42 ;  /* 0x0000002a002a7308 */ /* 0x000ff00000000800 */
[----:B------:R-:W1:Y:S01]  /*ca90*/  MUFU.EX2 R41, R41 ;  /* 0x0000002900297308 */ /* 0x000e620000000800 */
[----:B--2---:R-:W-:Y:S01]  /*caa0*/  HMMA.16816.F32.BF16 R80, R4, R12, R80 ;  /* 0x0000000c0450723c */ /* 0x004fe20000041850 */
[----:B------:R-:W-:-:S07]  /*cab0*/  FADD.FTZ R148, R148, R149 ;  /* 0x0000009594947221 */ /* 0x000fce0000010000 */
[----:B------:R-:W-:Y:S01]  /*cac0*/  HMMA.16816.F32.BF16 R76, R4, R14, R76 ;  /* 0x0000000e044c723c */ /* 0x000fe2000004184c */
[----:B-----5:R-:W-:Y:S01]  /*cad0*/  F2FP.BF16.F32.PACK_AB R4, R37, R38 ;  /* 0x000000262504723e */ /* 0x020fe200000010ff */
[----:B------:R-:W-:Y:S01]  /*cae0*/  FADD.FTZ R201, R201, R148 ;  /* 0x00000094c9c97221 */ /* 0x000fe20000010000 */
[----:B---3--:R-:W-:Y:S01]  /*caf0*/  F2FP.BF16.F32.PACK_AB R6, R39, R36 ;  /* 0x000000242706723e */ /* 0x008fe200000010ff */
[----:B------:R-:W2:Y:S01]  /*cb00*/  LDSM.16.MT88.4 R12, [R118+0xc800] ;  /* 0x00c80000760c783b */ /* 0x000ea20000004200 */
[----:B----4-:R-:W-:Y:S02]  /*cb10*/  F2FP.BF16.F32.PACK_AB R5, R43, R40 ;  /* 0x000000282b05723e */ /* 0x010fe400000010ff */
[----:B-1----:R-:W-:Y:S01]  /*cb20*/  F2FP.BF16.F32.PACK_AB R7, R41, R42 ;  /* 0x0000002a2907723e */ /* 0x002fe200000010ff */
[----:B------:R-:W-:Y:S01]  /*cb30*/  FADD.FTZ R140, R140, R147 ;  /* 0x000000938c8c7221 */ /* 0x000fe20000010000 */
[----:B------:R-:W-:-:S05]  /*cb40*/  FADD.FTZ R138, R138, R201 ;  /* 0x000000c98a8a7221 */ /* 0x000fca0000010000 */
[----:B------:R-:W-:Y:S01]  /*cb50*/  HMMA.16816.F32.BF16 R104, R4, R16, R104 ;  /* 0x000000100468723c */ /* 0x000fe20000041868 */
[----:B------:R-:W-:-:S07]  /*cb60*/  FADD.FTZ R223, R223, R140 ;  /* 0x0000008cdfdf7221 */ /* 0x000fce0000010000 */
[----:B------:R-:W-:Y:S01]  /*cb70*/  HMMA.16816.F32.BF16 R100, R4, R18, R100 ;  /* 0x000000120464723c */ /* 0x000fe20000041864 */
[----:B------:R-:W1:Y:S01]  /*cb80*/  LDSM.16.MT88.4 R16, [R118+0xe800] ;  /* 0x00e800007610783b */ /* 0x000e620000004200 */
[----:B------:R-:W-:Y:S01]  /*cb90*/  FADD.FTZ R211, R211, R138 ;  /* 0x0000008ad3d37221 */ /* 0x000fe20000010000 */
[----:B------:R-:W-:-:S05]  /*cba0*/  FADD.FTZ R152, R152, R223 ;  /* 0x000000df98987221 */ /* 0x000fca0000010000 */
[----:B------:R-:W-:Y:S01]  /*cbb0*/  HMMA.16816.F32.BF16 R96, R4, R20, R96 ;  /* 0x000000140460723c */ /* 0x000fe20000041860 */
[----:B------:R-:W-:-:S07]  /*cbc0*/  FADD.FTZ R150, R150, R211 ;  /* 0x000000d396967221 */ /* 0x000fce0000010000 */
[C---:B------:R-:W-:Y:S01]  /*cbd0*/  HMMA.16816.F32.BF16 R92, R4.reuse, R22, R92 ;  /* 0x00000016045c723c */ /* 0x040fe2000004185c */
[----:B------:R-:W3:Y:S07]  /*cbe0*/  LDSM.16.MT88.4 R20, [R156+0xac00] ;  /* 0x00ac00009c14783b */ /* 0x000eee0000004200 */
[----:B------:R-:W-:Y:S01]  /*cbf0*/  HMMA.16816.F32.BF16 R80, R4, R8, R80 ;  /* 0x000000080450723c */ /* 0x000fe20000041850 */
[----:B------:R-:W-:-:S07]  /*cc00*/  FADD.FTZ R209, R209, R152 ;  /* 0x00000098d1d17221 */ /* 0x000fce0000010000 */
[C---:B------:R-:W-:Y:S01]  /*cc10*/  HMMA.16816.F32.BF16 R76, R4.reuse, R10, R76 ;  /* 0x0000000a044c723c */ /* 0x040fe2000004184c */
[----:B------:R-:W4:Y:S01]  /*cc20*/  LDSM.16.MT88.4 R8, [R156+0xcc00] ;  /* 0x00cc00009c08783b */ /* 0x000f220000004200 */
[----:B------:R-:W-:Y:S01]  /*cc30*/  FADD.FTZ R205, R205, R150 ;  /* 0x00000096cdcd7221 */ /* 0x000fe20000010000 */
[-CC-:B------:R-:W-:Y:S01]  /*cc40*/  FFMA.FTZ R131, R131, R61.reuse, -R128.reuse ;  /* 0x0000003d83837223 */ /* 0x180fe20000010880 */
[-CC-:B------:R-:W-:Y:S01]  /*cc50*/  FFMA.FTZ R127, R127, R61.reuse, -R128.reuse ;  /* 0x0000003d7f7f7223 */ /* 0x180fe20000010880 */
[-C--:B------:R-:W-:Y:S01]  /*cc60*/  FFMA.FTZ R120, R120, R61.reuse, -R128 ;  /* 0x0000003d78787223 */ /* 0x080fe20000010880 */
[-C--:B------:R-:W-:Y:S01]  /*cc70*/  FFMA.FTZ R63, R63, R61.reuse, -R0 ;  /* 0x0000003d3f3f7223 */ /* 0x080fe20000010800 */
[----:B------:R-:W-:Y:S01]  /*cc80*/  FADD.FTZ R146, R146, R209 ;  /* 0x000000d192927221 */ /* 0x000fe20000010000 */
[----:B------:R-:W-:Y:S01]  /*cc90*/  FADD.FTZ R52, R52, R205 ;  /* 0x000000cd34347221 */ /* 0x000fe20000010000 */
[-C--:B------:R-:W-:Y:S01]  /*cca0*/  FFMA.FTZ R129, R129, R61.reuse, -R128 ;  /* 0x0000003d81817223 */ /* 0x080fe20000010880 */
[-CC-:B------:R-:W-:Y:S01]  /*ccb0*/  FFMA.FTZ R65, R65, R61.reuse, -R0.reuse ;  /* 0x0000003d41417223 */ /* 0x180fe20000010800 */
[-CC-:B------:R-:W-:Y:S01]  /*ccc0*/  FFMA.FTZ R116, R116, R61.reuse, -R0.reuse ;  /* 0x0000003d74747223 */ /* 0x180fe20000010800 */
[----:B------:R-:W-:Y:S01]  /*ccd0*/  FFMA.FTZ R61, R66, R61, -R0 ;  /* 0x0000003d423d7223 */ /* 0x000fe20000010800 */
[----:B------:R-:W-:Y:S01]  /*cce0*/  FADD.FTZ R213, R213, R146 ;  /* 0x00000092d5d57221 */ /* 0x000fe20000010000 */
[----:B------:R-:W-:Y:S01]  /*ccf0*/  FADD.FTZ R203, R203, R52 ;  /* 0x00000034cbcb7221 */ /* 0x000fe20000010000 */
[----:B------:R-:W-:Y:S01]  /*cd00*/  HMMA.16816.F32.BF16 R112, R4, R24, R112 ;  /* 0x000000180470723c */ /* 0x000fe20000041870 */
[----:B------:R-:W-:Y:S01]  /*cd10*/  MUFU.EX2 R131, R131 ;  /* 0x0000008300837308 */ /* 0x000fe20000000800 */
[----:B------:R-:W-:Y:S01]  /*cd20*/  FADD.FTZ R144, R144, R213 ;  /* 0x000000d590907221 */ /* 0x000fe20000010000 */
[----:B------:R-:W-:-:S05]  /*cd30*/  FADD.FTZ R142, R142, R203 ;  /* 0x000000cb8e8e7221 */ /* 0x000fca0000010000 */
[----:B------:R-:W-:Y:S01]  /*cd40*/  HMMA.16816.F32.BF16 R108, R4, R26, R108 ;  /* 0x0000001a046c723c */ /* 0x000fe2000004186c */
[----:B------:R-:W5:Y:S01]  /*cd50*/  MUFU.EX2 R0, R129 ;  /* 0x0000008100007308 */ /* 0x000f620000000800 */
[----:B------:R-:W-:Y:S01]  /*cd60*/  FADD.FTZ R27, R207, R144 ;  /* 0x00000090cf1b7221 */ /* 0x000fe20000010000 */
[----:B------:R-:W-:-:S06]  /*cd70*/  FADD.FTZ R199, R199, R142 ;  /* 0x0000008ec7c77221 */ /* 0x000fcc0000010000 */
[----:B------:R-:W-:Y:S08]  /*cd80*/  MUFU.EX2 R127, R127 ;  /* 0x0000007f007f7308 */ /* 0x000ff00000000800 */
[----:B------:R-:W3:Y:S08]  /*cd90*/  MUFU.EX2 R120, R120 ;  /* 0x0000007800787308 */ /* 0x000ef00000000800 */
[----:B------:R-:W-:Y:S08]  /*cda0*/  MUFU.EX2 R24, R65 ;  /* 0x0000004100187308 */ /* 0x000ff00000000800 */
[----:B------:R-:W4:Y:S08]  /*cdb0*/  MUFU.EX2 R25, R116 ;  /* 0x0000007400197308 */ /* 0x000f300000000800 */
[----:B------:R-:W-:Y:S08]  /*cdc0*/  MUFU.EX2 R63, R63 ;  /* 0x0000003f003f7308 */ /* 0x000ff00000000800 */
[----:B------:R-:W4:Y:S01]  /*cdd0*/  MUFU.EX2 R26, R61 ;  /* 0x0000003d001a7308 */ /* 0x000f220000000800 */
[----:B------:R-:W-:Y:S01]  /*cde0*/  FADD.FTZ R27, R136, R27 ;  /* 0x0000001b881b7221 */ /* 0x000fe20000010000 */
[----:B------:R-:W-:Y:S01]  /*cdf0*/  FADD.FTZ R134, R134, R199 ;  /* 0x000000c786867221 */ /* 0x000fe20000010000 */
[----:B--2---:R-:W-:Y:S02]  /*ce00*/  HMMA.16816.F32.BF16 R88, R4, R12, R88 ;  /* 0x0000000c0458723c */ /* 0x004fe40000041858 */
[----:B------:R-:W-:Y:S01]  /*ce10*/  FADD.FTZ R58, R58, R27 ;  /* 0x0000001b3a3a7221 */ /* 0x000fe20000010000 */
[----:B------:R-:W-:-:S03]  /*ce20*/  FADD.FTZ R59, R59, R134 ;  /* 0x000000863b3b7221 */ /* 0x000fc60000010000 */
[----:B------:R-:W-:Y:S02]  /*ce30*/  FADD.FTZ R58, R49, R58 ;  /* 0x0000003a313a7221 */ /* 0x000fe40000010000 */
[C---:B------:R-:W-:Y:S01]  /*ce40*/  HMMA.16816.F32.BF16 R84, R4.reuse, R14, R84 ;  /* 0x0000000e0454723c */ /* 0x040fe20000041854 */
[----:B------:R-:W-:Y:S01]  /*ce50*/  FADD.FTZ R56, R56, R59 ;  /* 0x0000003b38387221 */ /* 0x000fe20000010000 */
[----:B------:R-:W-:Y:S01]  /*ce60*/  FADD.FTZ R51, R51, R58 ;  /* 0x0000003a33337221 */ /* 0x000fe20000010000 */
[----:B------:R-:W2:Y:S05]  /*ce70*/  LDSM.16.MT88.4 R12, [R118+0xac00] ;  /* 0x00ac0000760c783b */ /* 0x000eaa0000004200 */
[----:B-1----:R-:W-:Y:S01]  /*ce80*/  HMMA.16816.F32.BF16 R72, R4, R16, R72 ;  /* 0x000000100448723c */ /* 0x002fe20000041848 */
[----:B------:R-:W-:-:S07]  /*ce90*/  FADD.FTZ R57, R57, R56 ;  /* 0x0000003839397221 */ /* 0x000fce0000010000 */
[----:B------:R-:W-:Y:S01]  /*cea0*/  HMMA.16816.F32.BF16 R68, R4, R18, R68 ;  /* 0x000000120444723c */ /* 0x000fe20000041844 */
[----:B-----5:R-:W-:Y:S01]  /*ceb0*/  F2FP.BF16.F32.PACK_AB R4, R0, R131 ;  /* 0x000000830004723e */ /* 0x020fe200000010ff */
[----:B------:R-:W1:Y:S01]  /*cec0*/  LDSM.16.MT88.4 R16, [R118+0xcc00] ;  /* 0x00cc00007610783b */ /* 0x000e620000004200 */
[----:B---3--:R-:W-:Y:S02]  /*ced0*/  F2FP.BF16.F32.PACK_AB R6, R120, R127 ;  /* 0x0000007f7806723e */ /* 0x008fe400000010ff */
[----:B----4-:R-:W-:Y:S02]  /*cee0*/  F2FP.BF16.F32.PACK_AB R5, R25, R24 ;  /* 0x000000181905723e */ /* 0x010fe400000010ff */
[----:B------:R-:W-:Y:S01]  /*cef0*/  F2FP.BF16.F32.PACK_AB R7, R26, R63 ;  /* 0x0000003f1a07723e */ /* 0x000fe200000010ff */
[----:B------:R-:W-:Y:S01]  /*cf00*/  FADD.FTZ R51, R48, R51 ;  /* 0x0000003330337221 */ /* 0x000fe20000010000 */
[----:B------:R-:W-:-:S05]  /*cf10*/  FADD.FTZ R57, R50, R57 ;  /* 0x0000003932397221 */ /* 0x000fca0000010000 */
[----:B------:R-:W-:Y:S01]  /*cf20*/  HMMA.16816.F32.BF16 R112, R4, R20, R112 ;  /* 0x000000140470723c */ /* 0x000fe20000041870 */
[----:B------:R-:W-:Y:S01]  /*cf30*/  FADD.FTZ R30, R30, R51 ;  /* 0x000000331e1e7221 */ /* 0x000fe20000010000 */
[----:B------:R-:W-:-:S06]  /*cf40*/  FADD.FTZ R34, R34, R57 ;  /* 0x0000003922227221 */ /* 0x000fcc0000010000 */
[C---:B------:R-:W-:Y:S01]  /*cf50*/  HMMA.16816.F32.BF16 R108, R4.reuse, R22, R108 ;  /* 0x00000016046c723c */ /* 0x040fe2000004186c */
[----:B------:R-:W3:Y:S07]  /*cf60*/  LDSM.16.MT88.4 R20, [R156+0xec00] ;  /* 0x00ec00009c14783b */ /* 0x000eee0000004200 */
[C---:B------:R-:W-:Y:S08]  /*cf70*/  HMMA.16816.F32.BF16 R96, R4.reuse, R8, R96 ;  /* 0x000000080460723c */ /* 0x040ff00000041860 */
        /* <DEDUP_REMOVED lines=18> */
[----:B--2---:R-:W-:Y:S03]  /*d0a0*/  HMMA.16816.F32.BF16 R104, R4, R12, R104 ;  /* 0x0000000c0468723c */ /* 0x004fe60000041868 */
[----:B------:R-:W-:-:S05]  /*d0b0*/  FADD.FTZ R24, R25, R24 ;  /* 0x0000001819187221 */ /* 0x000fca0000010000 */
[----:B------:R-:W-:Y:S01]  /*d0c0*/  HMMA.16816.F32.BF16 R100, R4, R14, R100 ;  /* 0x0000000e0464723c */ /* 0x000fe20000041864 */
[----:B------:R-:W-:-:S07]  /*d0d0*/  FADD.FTZ R63, R63, R24 ;  /* 0x000000183f3f7221 */ /* 0x000fce0000010000 */
[C---:B-1----:R-:W-:Y:S08]  /*d0e0*/  HMMA.16816.F32.BF16 R88, R4.reuse, R16, R88 ;  /* 0x000000100458723c */ /* 0x042ff00000041858 */
[C---:B------:R-:W-:Y:S08]  /*d0f0*/  HMMA.16816.F32.BF16 R84, R4.reuse, R18, R84 ;  /* 0x000000120454723c */ /* 0x040ff00000041854 */
[C---:B---3--:R-:W-:Y:S08]  /*d100*/  HMMA.16816.F32.BF16 R80, R4.reuse, R20, R80 ;  /* 0x000000140450723c */ /* 0x048ff00000041850 */
[C---:B------:R-:W-:Y:S08]  /*d110*/  HMMA.16816.F32.BF16 R76, R4.reuse, R22, R76 ;  /* 0x00000016044c723c */ /* 0x040ff0000004184c */
[C---:B----4-:R-:W-:Y:S08]  /*d120*/  HMMA.16816.F32.BF16 R72, R4.reuse, R8, R72 ;  /* 0x000000080448723c */ /* 0x050ff00000041848 */
[----:B------:R-:W-:Y:S01]  /*d130*/  HMMA.16816.F32.BF16 R68, R4, R10, R68 ;  /* 0x0000000a0444723c */ /* 0x000fe20000041844 */
[----:B------:R-:W-:Y:S01]  /*d140*/  FADD.FTZ R4, R0, R131 ;  /* 0x0000008300047221 */ /* 0x000fe20000010000 */
[----:B------:R-:W-:-:S03]  /*d150*/  IMAD.MOV.U32 R0, RZ, RZ, R54 ;  /* 0x000000ffff007224 */ /* 0x000fc600078e0036 */
[----:B------:R-:W-:Y:S01]  /*d160*/  FADD.FTZ R127, R127, R4 ;  /* 0x000000047f7f7221 */ /* 0x000fe20000010000 */
[----:B------:R-:W-:Y:S02]  /*d170*/  IMAD.MOV.U32 R52, RZ, RZ, R60 ;  /* 0x000000ffff347224 */ /* 0x000fe400078e003c */
[----:B------:R-:W-:Y:S01]  /*d180*/  FADD.FTZ R195, R26, R63 ;  /* 0x0000003f1ac37221 */ /* 0x000fe20000010000 */
[----:B------:R-:W-:Y:S02]  /*d190*/  @P3 IMAD.MOV.U32 R0, RZ, RZ, R54 ;  /* 0x000000ffff003224 */ /* 0x000fe400078e0036 */
[----:B------:R-:W-:Y:S01]  /*d1a0*/  FADD.FTZ R196, R120, R127 ;  /* 0x0000007f78c47221 */ /* 0x000fe20000010000 */
[----:B------:R-:W-:Y:S02]  /*d1b0*/  @P3 IMAD.MOV.U32 R52, RZ, RZ, R60 ;  /* 0x000000ffff343224 */ /* 0x000fe400078e003c */
[----:B------:R-:W-:Y:S01]  /*d1c0*/  @P3 VIADD R55, R55, 0xfffffffd ;  /* 0xfffffffd37373836 */ /* 0x000fe20000000000 */
[----:B------:R-:W-:Y:S06]  /*d1d0*/  @P3 BRA `(.L_x_2437) ;  /* 0x0000000000043947 */ /* 0x000fec0003800000 */
.L_x_2428:
[----:B------:R-:W-:-:S07]  /*d1e0*/  IADD3 R55, PT, PT, R117, -0x1, RZ ;  /* 0xffffffff75377810 */ /* 0x000fce0007ffe0ff */
.L_x_2437:
[----:B------:R-:W-:Y:S05]  /*d1f0*/  BSYNC B2 ;  /* 0x0000000000027941 */ /* 0x000fea0003800000 */
.L_x_2427:
[----:B------:R-:W-:-:S13]  /*d200*/  ISETP.GE.AND P0, PT, R55, R166, PT ;  /* 0x000000a63700720c */ /* 0x000fda0003f06270 */
[----:B------:R-:W-:Y:S05]  /*d210*/  @!P0 BRA `(.L_x_2438) ;  /* 0x00000060009c8947 */ /* 0x000fea0003800000 */
[C---:B------:R-:W-:Y:S01]  /*d220*/  IMAD.SHL.U32 R190, R55.reuse, 0x80, RZ ;  /* 0x0000008037be7824 */ /* 0x040fe200078e00ff */
[----:B------:R-:W-:Y:S01]  /*d230*/  ISETP.NE.U32.AND P1, PT, R188, RZ, PT ;  /* 0x000000ffbc00720c */ /* 0x000fe20003f25070 */
[----:B------:R-:W-:Y:S01]  /*d240*/  IMAD.MOV.U32 R117, RZ, RZ, R0 ;  /* 0x000000ffff757224 */ /* 0x000fe200078e0000 */
[----:B------:R-:W-:Y:S01]  /*d250*/  MOV R116, R52 ;  /* 0x0000003400747202 */ /* 0x000fe20000000f00 */
[----:B------:R-:W-:Y:S01]  /*d260*/  VIADD R191, R55, 0x1 ;  /* 0x0000000137bf7836 */ /* 0x000fe20000000000 */
[C---:B------:R-:W-:Y:S02]  /*d270*/  LOP3.LUT R192, R190.reuse, 0x40, R53, 0xfe, !PT ;  /* 0x00000040bec07812 */ /* 0x040fe400078efe35 */
[----:B------:R-:W-:Y:S02]  /*d280*/  ISETP.NE.AND.EX P1, PT, R189, RZ, PT, P1 ;  /* 0x000000ffbd00720c */ /* 0x000fe40003f25310 */
[----:B------:R-:W-:-:S11]  /*d290*/  IADD3 R190, PT, PT, R190, 0x80, RZ ;  /* 0x00000080bebe7810 */ /* 0x000fd60007ffe0ff */
.L_x_2445:
        /* <DEDUP_REMOVED lines=80> */
.L_x_2440:
[----:B------:R-:W-:Y:S05]  /*d7a0*/  BSYNC.RECONVERGENT B0 ;  /* 0x0000000000007941 */ /* 0x000fea0003800200 */
.L_x_2439:
        /* <DEDUP_REMOVED lines=17> */
[C---:B------:R-:W-:Y:S02]  /*d8c0*/  IADD3.X R199, PT, PT, R0.reuse, R201, RZ, P5, !PT ;  /* 0x000000c900c77210 */ /* 0x040fe40002ffe4ff */
        /* <DEDUP_REMOVED lines=67> */
[----:B------:R-:W-:Y:S07]  /*dd00*/  LDSM.16.M88.4 R124, [R119+0x3000] ;  /* 0x00300000777c783b */ /* 0x000fee0000000200 */
[C---:B------:R-:W-:Y:S08]  /*dd10*/  HMMA.16816.F32.BF16 R16, R120.reuse, R130, RZ ;  /* 0x000000827810723c */ /* 0x040ff000000418ff */
[C---:B-1----:R-:W-:Y:S08]  /*dd20*/  HMMA.16816.F32.BF16 R20, R120.reuse, R132, RZ ;  /* 0x000000847814723c */ /* 0x042ff000000418ff */
        /* <DEDUP_REMOVED lines=11> */
[----:B------:R-:W1:Y:S07]  /*dde0*/  LDSM.16.M88.4 R120, [R157] ;  /* 0x000000009d78783b */ /* 0x000e6e0000000200 */
        /* <DEDUP_REMOVED lines=23> */
[----:B------:R-:W-:Y:S06]  /*df60*/  LDSM.16.M88.4 R120, [R159+0x1000] ;  /* 0x001000009f78783b */ /* 0x000fec0000000200 */
        /* <DEDUP_REMOVED lines=88> */
[----:B------:R-:W3:Y:S10]  /*e4f0*/  MUFU.TANH R211, R211 ;  /* 0x000000d300d37308 */ /* 0x000ef40000002400 */
[----:B------:R-:W4:Y:S10]  /*e500*/  MUFU.TANH R209, R209 ;  /* 0x000000d100d17308 */ /* 0x000f340000002400 */
        /* <DEDUP_REMOVED lines=67> */
[----:B------:R4:W1:Y:S10]  /*e940*/  MUFU.TANH R9, R203 ;  /* 0x000000cb00097308 */ /* 0x0008740000002400 */
[----:B------:R2:W1:Y:S01]  /*e950*/  MUFU.TANH R14, R202 ;  /* 0x000000ca000e7308 */ /* 0x0004620000002400 */
[C---:B-----5:R-:W-:Y:S09]  /*e960*/  HMMA.16816.F32.BF16 R44, R120.reuse, R124, R44 ;  /* 0x0000007c782c723c */ /* 0x060ff2000004182c */
[----:B------:R5:W1:Y:S01]  /*e970*/  MUFU.TANH R10, R200 ;  /* 0x000000c8000a7308 */ /* 0x000a620000002400 */
[C---:B------:R-:W-:Y:S01]  /*e980*/  HMMA.16816.F32.BF16 R48, R120.reuse, R126, R48 ;  /* 0x0000007e7830723c */ /* 0x040fe20000041830 */
[----:B------:R-:W1:Y:S08]  /*e990*/  LDSM.16.M88.4 R124, [R119+0x8800] ;  /* 0x00880000777c783b */ /* 0x000e700000000200 */
[----:B------:R5:W1:Y:S10]  /*e9a0*/  MUFU.TANH R7, R198 ;  /* 0x000000c600077308 */ /* 0x000a740000002400 */
[----:B------:R-:W1:Y:S01]  /*e9b0*/  MUFU.TANH R242, R242 ;  /* 0x000000f200f27308 */ /* 0x000e620000002400 */
[-C--:B---3--:R-:W-:Y:S01]  /*e9c0*/  FMUL.FTZ R0, R44, R169.reuse ;  /* 0x000000a92c007220 */ /* 0x088fe20000410000 */
[-C--:B------:R-:W-:Y:S01]  /*e9d0*/  FMUL.FTZ R252, R45, R169.reuse ;  /* 0x000000a92dfc7220 */ /* 0x080fe20000410000 */
[-C--:B------:R-:W-:Y:S01]  /*e9e0*/  FMUL.FTZ R210, R46, R169.reuse ;  /* 0x000000a92ed27220 */ /* 0x080fe20000410000 */
[-C--:B------:R-:W-:Y:S06]  /*e9f0*/  FMUL.FTZ R208, R47, R169.reuse ;  /* 0x000000a92fd07220 */ /* 0x080fec0000410000 */
[----:B------:R3:W1:Y:S01]  /*ea00*/  MUFU.TANH R6, R0 ;  /* 0x0000000000067308 */ /* 0x0006620000002400 */
[-C--:B------:R-:W-:Y:S01]  /*ea10*/  FMUL.FTZ R251, R48, R169.reuse ;  /* 0x000000a930fb7220 */ /* 0x080fe20000410000 */
[-C--:B------:R-:W-:Y:S01]  /*ea20*/  FMUL.FTZ R250, R49, R169.reuse ;  /* 0x000000a931fa7220 */ /* 0x080fe20000410000 */
[-C--:B----4-:R-:W-:Y:S01]  /*ea30*/  FMUL.FTZ R203, R50, R169.reuse ;  /* 0x000000a932cb7220 */ /* 0x090fe20000410000 */
[-C--:B--2---:R-:W-:Y:S06]  /*ea40*/  FMUL.FTZ R202, R51, R169.reuse ;  /* 0x000000a933ca7220 */ /* 0x084fec0000410000 */
[----:B------:R-:W2:Y:S10]  /*ea50*/  MUFU.TANH R207, R207 ;  /* 0x000000cf00cf7308 */ /* 0x000eb40000002400 */
[----:B------:R-:W4:Y:S01]  /*ea60*/  MUFU.TANH R224, R224 ;  /* 0x000000e000e07308 */ /* 0x000f220000002400 */
[C---:B-1----:R-:W-:Y:S09]  /*ea70*/  HMMA.16816.F32.BF16 R52, R120.reuse, R124, R52 ;  /* 0x0000007c7834723c */ /* 0x042ff20000041834 */
[----:B------:R-:W1:Y:S01]  /*ea80*/  MUFU.TANH R240, R240 ;  /* 0x000000f000f07308 */ /* 0x000e620000002400 */
[C---:B------:R-:W-:Y:S01]  /*ea90*/  HMMA.16816.F32.BF16 R56, R120.reuse, R126, R56 ;  /* 0x0000007e7838723c */ /* 0x040fe20000041838 */
[----:B------:R-:W2:Y:S08]  /*eaa0*/  LDSM.16.M88.4 R124, [R119+0x8c00] ;  /* 0x008c0000777c783b */ /* 0x000eb00000000200 */
[----:B------:R-:W1:Y:S01]  /*eab0*/  MUFU.TANH R238, R238 ;  /* 0x000000ee00ee7308 */ /* 0x000e620000002400 */
[----:B------:R-:W-:Y:S09]  /*eac0*/  DEPBAR.LE SB0, 0x0 ;  /* 0x000080000000791a */ /* 0x000ff20000000000 */
[----:B------:R-:W1:Y:S01]  /*ead0*/  MUFU.TANH R222, R222 ;  /* 0x000000de00de7308 */ /* 0x000e620000002400 */
[----:B------:R-:W-:Y:S01]  /*eae0*/  BAR.SYNC.DEFER_BLOCKING 0x0 ;  /* 0x0000000000007b1d */ /* 0x000fe20000010000 */
[-C--:B------:R-:W-:Y:S01]  /*eaf0*/  FMUL.FTZ R249, R52, R169.reuse ;  /* 0x000000a934f97220 */ /* 0x080fe20000410000 */
[-C--:B------:R-:W-:Y:S01]  /*eb00*/  FMUL.FTZ R248, R53, R169.reuse ;  /* 0x000000a935f87220 */ /* 0x080fe20000410000 */
[-C--:B-----5:R-:W-:Y:S01]  /*eb10*/  FMUL.FTZ R200, R54, R169.reuse ;  /* 0x000000a936c87220 */ /* 0x0a0fe20000410000 */
[-C--:B------:R-:W-:Y:S05]  /*eb20*/  FMUL.FTZ R198, R55, R169.reuse ;  /* 0x000000a937c67220 */ /* 0x080fea0000410000 */
[----:B------:R-:W1:Y:S01]  /*eb30*/  MUFU.TANH R220, R220 ;  /* 0x000000dc00dc7308 */ /* 0x000e620000002400 */
[-C--:B---3--:R-:W-:Y:S01]  /*eb40*/  FMUL.FTZ R0, R56, R169.reuse ;  /* 0x000000a938007220 */ /* 0x088fe20000410000 */
[-C--:B------:R-:W-:Y:S01]  /*eb50*/  FMUL.FTZ R247, R57, R169.reuse ;  /* 0x000000a939f77220 */ /* 0x080fe20000410000 */
[-C--:B------:R-:W-:Y:S01]  /*eb60*/  FMUL.FTZ R206, R58, R169.reuse ;  /* 0x000000a93ace7220 */ /* 0x080fe20000410000 */
[-C--:B------:R-:W-:Y:S06]  /*eb70*/  FMUL.FTZ R204, R59, R169.reuse ;  /* 0x000000a93bcc7220 */ /* 0x080fec0000410000 */
[----:B------:R3:W1:Y:S10]  /*eb80*/  MUFU.TANH R18, R0 ;  /* 0x0000000000127308 */ /* 0x0006740000002400 */
[----:B------:R-:W1:Y:S01]  /*eb90*/  MUFU.TANH R226, R226 ;  /* 0x000000e200e27308 */ /* 0x000e620000002400 */
[C---:B--2---:R-:W-:Y:S09]  /*eba0*/  HMMA.16816.F32.BF16 R60, R120.reuse, R124, R60 ;  /* 0x0000007c783c723c */ /* 0x044ff2000004183c */
[----:B------:R-:W2:Y:S01]  /*ebb0*/  MUFU.TANH R218, R218 ;  /* 0x000000da00da7308 */ /* 0x000ea20000002400 */
        /* <DEDUP_REMOVED lines=10> */
[-C--:B---3--:R-:W-:Y:S01]  /*ec60*/  FMUL.FTZ R0, R66, R169.reuse ;  /* 0x000000a942007220 */ /* 0x088fe20000410000 */
[----:B------:R-:W-:Y:S06]  /*ec70*/  FMUL.FTZ R228, R67, R169 ;  /* 0x000000a943e47220 */ /* 0x000fec0000410000 */
[----:B------:R-:W3:Y:S10]  /*ec80*/  MUFU.TANH R208, R208 ;  /* 0x000000d000d07308 */ /* 0x000ef40000002400 */
        /* <DEDUP_REMOVED lines=33> */
[----:B------:R-:W2:Y:S02]  /*eea0*/  LD.E R19, desc[UR4][R2.64+0x170] ;  /* 0x0001700402137980 */ /* 0x000ea4000c101900 */
[-C--:B--2---:R-:W-:Y:S02]  /*eeb0*/  IABS R15, R19.reuse ;  /* 0x00000013000f7213 */ /* 0x084fe40000000000 */
[----:B------:R-:W-:Y:S02]  /*eec0*/  IABS R13, R19 ;  /* 0x00000013000d7213 */ /* 0x000fe40000000000 */
[----:B------:R-:W2:Y:S03]  /*eed0*/  I2F.RP R8, R15 ;  /* 0x0000000f00087306 */ /* 0x000ea60000209400 */
[----:B------:R-:W-:Y:S07]  /*eee0*/  IMAD.MOV R13, RZ, RZ, -R13 ;  /* 0x000000ffff0d7224 */ /* 0x000fee00078e0a0d */
[----:B--2---:R-:W2:Y:S02]  /*eef0*/  MUFU.RCP R4, R8 ;  /* 0x0000000800047308 */ /* 0x004ea40000001000 */
[----:B--2---:R-:W-:Y:S02]  /*ef00*/  VIADD R16, R4, 0xffffffe ;  /* 0x0ffffffe04107836 */ /* 0x004fe40000000000 */
[----:B------:R-:W-:Y:S06]  /*ef10*/  VIADD R8, R190, 0xffffff00 ;  /* 0xffffff00be087836 */ /* 0x000fec0000000000 */
[----:B------:R-:W2:Y:S02]  /*ef20*/  F2I.FTZ.U32.TRUNC.NTZ R17, R16 ;  /* 0x0000001000117305 */ /* 0x000ea4000021f000 */
[--C-:B--2---:R-:W-:Y:S02]  /*ef30*/  IMAD.MOV R4, RZ, RZ, -R17.reuse ;  /* 0x000000ffff047224 */ /* 0x104fe400078e0a11 */
[----:B------:R-:W-:Y:S02]  /*ef40*/  IMAD.MOV.U32 R16, RZ, RZ, RZ ;  /* 0x000000ffff107224 */ /* 0x000fe400078e00ff */
[----:B------:R-:W-:Y:S04]  /*ef50*/  IMAD R5, R4, R15, RZ ;  /* 0x0000000f04057224 */ /* 0x000fe800078e02ff */
[----:B------:R-:W-:Y:S01]  /*ef60*/  IMAD.HI.U32 R17, R17, R5, R16 ;  /* 0x0000000511117227 */ /* 0x000fe200078e0010 */
[----:B------:R-:W-:Y:S04]  /*ef70*/  IADD3 R5, PT, PT, R190, -0x80, RZ ;  /* 0xffffff80be057810 */ /* 0x000fe80007ffe0ff */
[----:B------:R-:W-:Y:S02]  /*ef80*/  IABS R4, R5 ;  /* 0x0000000500047213 */ /* 0x000fe40000000000 */
[----:B------:R-:W-:Y:S03]  /*ef90*/  LOP3.LUT R5, R5, R19, RZ, 0x3c, !PT ;  /* 0x0000001305057212 */ /* 0x000fe600078e3cff */
[----:B------:R-:W-:Y:S04]  /*efa0*/  IMAD.HI.U32 R12, R17, R4, RZ ;  /* 0x00000004110c7227 */ /* 0x000fe800078e00ff */
[C---:B------:R-:W-:Y:S05]  /*efb0*/  IMAD R4, R12.reuse, R13, R4 ;  /* 0x0000000d0c047224 */ /* 0x040fea00078e0204 */
[----:B------:R-:W-:Y:S11]  /*efc0*/  ISETP.GT.U32.AND P5, PT, R15, R4, PT ;  /* 0x000000040f00720c */ /* 0x000ff60003fa4070 */
[----:B------:R-:W-:Y:S02]  /*efd0*/  @!UPT UIADD3 URZ, UPT, UPT, URZ, URZ, URZ ;  /* 0x000000fffffff290 */ /* 0x000fe4000fffe0ff */
[----:B------:R-:W-:Y:S01]  /*efe0*/  @!P5 IADD3 R12, PT, PT, R12, 0x1, RZ ;  /* 0x000000010c0cd810 */ /* 0x000fe20007ffe0ff */
[----:B------:R-:W-:Y:S01]  /*eff0*/  @!P5 IMAD.IADD R4, R4, 0x1, -R15 ;  /* 0x000000010404d824 */ /* 0x000fe200078e0a0f */
[----:B------:R-:W-:Y:S04]  /*f000*/  ISETP.GE.AND P5, PT, R5, RZ, PT ;  /* 0x000000ff0500720c */ /* 0x000fe80003fa6270 */
[----:B------:R-:W-:Y:S02]  /*f010*/  ISETP.GE.U32.AND P6, PT, R4, R15, PT ;  /* 0x0000000f0400720c */ /* 0x000fe40003fc6070 */
[----:B------:R-:W-:Y:S02]  /*f020*/  IABS R4, R8 ;  /* 0x0000000800047213 */ /* 0x000fe40000000000 */
[----:B------:R-:W-:Y:S03]  /*f030*/  LOP3.LUT R8, R8, R19, RZ, 0x3c, !PT ;  /* 0x0000001308087212 */ /* 0x000fe600078e3cff */
[----:B------:R-:W-:Y:S04]  /*f040*/  IMAD.HI.U32 R17, R17, R4, RZ ;  /* 0x0000000411117227 */ /* 0x000fe800078e00ff */
[----:B------:R-:W-:Y:S02]  /*f050*/  IMAD R4, R17, R13, R4 ;  /* 0x0000000d11047224 */ /* 0x000fe400078e0204 */
[----:B------:R-:W-:Y:S01]  /*f060*/  @P6 VIADD R12, R12, 0x1 ;  /* 0x000000010c0c6836 */ /* 0x000fe20000000000 */
[----:B------:R-:W-:Y:S02]  /*f070*/  ISETP.NE.AND P6, PT, R19, RZ, PT ;  /* 0x000000ff1300720c */ /* 0x000fe40003fc5270 */
[----:B------:R-:W-:Y:S02]  /*f080*/  ISETP.GT.U32.AND P4, PT, R15, R4, PT ;  /* 0x000000040f00720c */ /* 0x000fe40003f84070 */
[----:B------:R-:W-:Y:S11]  /*f090*/  @!P5 IADD3 R12, PT, PT, -R12, RZ, RZ ;  /* 0x000000ff0c0cd210 */ /* 0x000ff60007ffe1ff */
[-C--:B------:R-:W-:Y:S01]  /*f0a0*/  @!P4 IADD3 R4, PT, PT, R4, -R15.reuse, RZ ;  /* 0x8000000f0404c210 */ /* 0x080fe20007ffe0ff */
[----:B------:R-:W-:Y:S03]  /*f0b0*/  @!P4 VIADD R17, R17, 0x1 ;  /* 0x000000011111c836 */ /* 0x000fe60000000000 */
[----:B------:R-:W-:Y:S02]  /*f0c0*/  ISETP.GE.U32.AND P4, PT, R4, R15, PT ;  /* 0x0000000f0400720c */ /* 0x000fe40003f86070 */
[----:B------:R-:W-:Y:S04]  /*f0d0*/  LOP3.LUT R4, RZ, R19, RZ, 0x33, !PT ;  /* 0x00000013ff047212 */ /* 0x000fe800078e33ff */
[----:B------:R-:W-:Y:S07]  /*f0e0*/  SEL R13, R4, R12, !P6 ;  /* 0x0000000c040d7207 */ /* 0x000fee0007000000 */
[----:B------:R-:W-:Y:S01]  /*f0f0*/  @P4 VIADD R17, R17, 0x1 ;  /* 0x0000000111114836 */ /* 0x000fe20000000000 */
[----:B------:R-:W-:Y:S11]  /*f100*/  ISETP.GE.AND P4, PT, R8, RZ, PT ;  /* 0x000000ff0800720c */ /* 0x000ff60003f86270 */
[----:B------:R-:W-:Y:S02]  /*f110*/  @!UPT UIADD3 URZ, UPT, UPT, URZ, URZ, URZ ;  /* 0x000000fffffff290 */ /* 0x000fe4000fffe0ff */
[----:B------:R-:W-:Y:S05]  /*f120*/  @!P4 IMAD.MOV R17, RZ, RZ, -R17 ;  /* 0x000000ffff11c224 */ /* 0x000fea00078e0a11 */
[----:B------:R-:W-:Y:S04]  /*f130*/  SEL R17, R4, R17, !P6 ;  /* 0x0000001104117207 */ /* 0x000fe80007000000 */
[----:B------:R-:W-:Y:S01]  /*f140*/  LEA R22, P4, R17, R182, 0x2 ;  /* 0x000000b611167211 */ /* 0x000fe200078810ff */
[----:B------:R-:W-:Y:S03]  /*f150*/  IMAD.IADD R4, R13, 0x1, -R17 ;  /* 0x000000010d047824 */ /* 0x000fe600078e0a11 */
[-C--:B------:R-:W-:Y:S01]  /*f160*/  LEA.HI.X.SX32 R23, R17, R183.reuse, 0x2, P4 ;  /* 0x000000b711177211 */ /* 0x080fe200020f16ff */
[----:B------:R-:W-:Y:S01]  /*f170*/  IMAD R19, R19, R4, -0x80 ;  /* 0xffffff8013137424 */ /* 0x000fe200078e0204 */
[----:B------:R-:W2:Y:S01]  /*f180*/  LD.E.64 R16, desc[UR4][R2.64+0x20] ;  /* 0x0000200402107980 */ /* 0x000ea2000c101b00 */
[C---:B------:R-:W-:Y:S04]  /*f190*/  LEA R20, P4, R13.reuse, R182, 0x2 ;  /* 0x000000b60d147211 */ /* 0x040fe800078810ff */
[----:B------:R-:W-:Y:S01]  /*f1a0*/  LEA.HI.X.SX32 R21, R13, R183, 0x2, P4 ;  /* 0x000000b70d157211 */ /* 0x000fe200020f16ff */
[----:B------:R-:W3:Y:S04]  /*f1b0*/  LD.E R5, desc[UR4][R22.64] ;  /* 0x0000000416057980 */ /* 0x000ee8000c101900 */
[----:B------:R-:W3:Y:S04]  /*f1c0*/  LD.E R8, desc[UR4][R20.64] ;  /* 0x0000000414087980 */ /* 0x000ee8000c101900 */
[----:B------:R-:W4:Y:S01]  /*f1d0*/  LD.E.64 R12, desc[UR4][R2.64+0x38] ;  /* 0x00003804020c7980 */ /* 0x000f22000c101b00 */
[----:B---3--:R-:W-:Y:S01]  /*f1e0*/  IMAD.IADD R8, R5, 0x1, -R8 ;  /* 0x0000000105087824 */ /* 0x008fe200078e0a08 */
[----:B------:R-:W-:Y:S01]  /*f1f0*/  SHF.R.S32.HI R5, RZ, 0x1f, R19 ;  /* 0x0000001fff057819 */ /* 0x000fe20000011413 */
[----:B----4-:R-:W-:Y:S04]  /*f200*/  IMAD R4, R13, R19, RZ ;  /* 0x000000130d047224 */ /* 0x010fe800078e02ff */
[C---:B------:R-:W-:Y:S02]  /*f210*/  IMAD R4, R12.reuse, R5, R4 ;  /* 0x000000050c047224 */ /* 0x040fe400078e0204 */
[----:B------:R-:W-:Y:S04]  /*f220*/  IMAD.WIDE.U32 R12, R12, R19, RZ ;  /* 0x000000130c0c7225 */ /* 0x000fe800078e00ff */
[----:B--2---:R-:W-:Y:S01]  /*f230*/  IMAD R5, R17, R8, RZ ;  /* 0x0000000811057224 */ /* 0x004fe200078e02ff */
[----:B------:R-:W-:Y:S02]  /*f240*/  IADD3 R13, PT, PT, R13, R4, RZ ;  /* 0x000000040d0d7210 */ /* 0x000fe40007ffe0ff */
[----:B------:R-:W-:Y:S01]  /*f250*/  SHF.R.S32.HI R4, RZ, 0x1f, R8 ;  /* 0x0000001fff047819 */ /* 0x000fe20000011408 */
[----:B------:R-:W-:Y:S04]  /*f260*/  IMAD.WIDE.U32 R12, R8, R16, R12 ;  /* 0x00000010080c7225 */ /* 0x000fe800078e000c */
[----:B------:R-:W-:Y:S01]  /*f270*/  IMAD R5, R16, R4, R5 ;  /* 0x0000000410057224 */ /* 0x000fe200078e0205 */
[C---:B------:R-:W-:Y:S03]  /*f280*/  LEA R168, P4, R12.reuse, R168, 0x1 ;  /* 0x000000a80ca87211 */ /* 0x040fe600078808ff */
[----:B------:R-:W-:Y:S05]  /*f290*/  IMAD.IADD R5, R13, 0x1, R5 ;  /* 0x000000010d057824 */ /* 0x000fea00078e0205 */
[----:B------:R-:W-:Y:S02]  /*f2a0*/  LEA.HI.X R167, R12, R167, R5, 0x1, P4 ;  /* 0x000000a70ca77211 */ /* 0x000fe400020f0c05 */
.L_x_2444:
[----:B------:R-:W-:Y:S05]  /*f2b0*/  BSYNC.RECONVERGENT B0 ;  /* 0x0000000000007941 */ /* 0x000fea0003800200 */
.L_x_2443:
        /* <DEDUP_REMOVED lines=9> */
[C---:B------:R-:W-:Y:S01]  /*f350*/  IADD3 R16, P4, PT, R4.reuse, R12, RZ ;  /* 0x0000000c04107210 */ /* 0x040fe20007f9e0ff */
[----:B------:R3:W-:Y:S04]  /*f360*/  @P3 STS.128 [R177+0x3000], RZ ;  /* 0x003000ffb1003388 */ /* 0x0007e80000000c00 */
[C---:B------:R-:W-:Y:S01]  /*f370*/  IMAD.X R17, R5.reuse, 0x1, R13, P4 ;  /* 0x0000000105117824 */ /* 0x040fe200020e060d */
[----:B------:R-:W-:Y:S04]  /*f380*/  IADD3 R4, P4, PT, R4, R16, RZ ;  /* 0x0000001004047210 */ /* 0x000fe80007f9e0ff */
[----:B------:R-:W-:Y:S01]  /*f390*/  IADD3.X R5, PT, PT, R5, R17, RZ, P4, !PT ;  /* 0x0000001105057210 */ /* 0x000fe200027fe4ff */
[----:B--2---:R-:W-:Y:S05]  /*f3a0*/  @!P2 IMAD.MOV.U32 R169, RZ, RZ, R167 ;  /* 0x000000ffffa9a224 */ /* 0x004fea00078e00a7 */
[----:B------:R-:W-:Y:S01]  /*f3b0*/  @!PT LDS RZ, [RZ] ;  /* 0x00000000fffff984 */ /* 0x000fe20000000800 */
[----:B------:R-:W-:Y:S01]  /*f3c0*/  @!PT LDS RZ, [RZ] ;  /* 0x00000000fffff984 */ /* 0x000fe20000000800 */
[----:B------:R-:W-:Y:S01]  /*f3d0*/  @!PT LDS RZ, [RZ] ;  /* 0x00000000fffff984 */ /* 0x000fe20000000800 */
[----:B------:R2:W-:Y:S04]  /*f3e0*/  @!P2 LDGSTS.E.BYPASS.LTC128B.128 [R177+0x5000], desc[UR4][R168.64+0x40] ;  /* 0x05000040a8b1afae */ /* 0x0005e8000b981a04 */
[----:B------:R3:W-:Y:S01]  /*f3f0*/  @P2 STS.128 [R177+0x5000], RZ ;  /* 0x005000ffb1002388 */ /* 0x0007e20000000c00 */
[----:B--2---:R-:W-:Y:S05]  /*f400*/  @!P0 MOV R169, R167 ;  /* 0x000000a700a98202 */ /* 0x004fea0000000f00 */
        /* <DEDUP_REMOVED lines=51> */
.L_x_2442:
[----:B------:R-:W-:Y:S05]  /*f740*/  BSYNC.RECONVERGENT B1 ;  /* 0x0000000000017941 */ /* 0x000fea0003800200 */
.L_x_2441:
[----:B---3--:R-:W-:Y:S01]  /*f750*/  P2R R5, PR, RZ, 0x2 ;  /* 0x00000002ff057803 */ /* 0x008fe20000000000 */
[----:B------:R-:W-:Y:S01]  /*f760*/  VIADD R4, R192, 0xffffffc0 ;  /* 0xffffffc0c0047836 */ /* 0x000fe20000000000 */
[----:B------:R-:W-:Y:S01]  /*f770*/  LOP3.LUT R193, R193, 0xfdffffff, RZ, 0xc0, !PT ;  /* 0xfdffffffc1c17812 */ /* 0x000fe200078ec0ff */
[----:B------:R-:W2:Y:S01]  /*f780*/  LD.E R53, desc[UR4][R2.64+0xdc] ;  /* 0x0000dc0402357980 */ /* 0x000ea2000c101900 */
[----:B------:R-:W-:Y:S01]  /*f790*/  LOP3.LUT R194, R194, 0xfff7ffff, RZ, 0xc0, !PT ;  /* 0xfff7ffffc2c27812 */ /* 0x000fe200078ec0ff */
[----:B------:R-:W-:Y:S01]  /*f7a0*/  VIADD R8, R192, 0xffffffc9 ;  /* 0xffffffc9c0087836 */ /* 0x000fe20000000000 */
[----:B------:R-:W-:Y:S01]  /*f7b0*/  ISETP.GE.AND P1, PT, R4, R184, PT ;  /* 0x000000b80400720c */ /* 0x000fe20003f26270 */
[----:B------:R-:W-:Y:S01]  /*f7c0*/  VIADD R20, R192, 0xffffffc1 ;  /* 0xffffffc1c0147836 */ /* 0x000fe20000000000 */
[C---:B------:R-:W-:Y:S01]  /*f7d0*/  ISETP.GE.AND P0, PT, R4.reuse, R187, PT ;  /* 0x000000bb0400720c */ /* 0x040fe20003f06270 */
[----:B------:R-:W-:Y:S01]  /*f7e0*/  LDSM.16.MT88.4 R64, [R156+0x9000] ;  /* 0x009000009c40783b */ /* 0x000fe20000004200 */
[----:B------:R-:W-:Y:S01]  /*f7f0*/  ISETP.GE.AND P5, PT, R4, R185, PT ;  /* 0x000000b90400720c */ /* 0x000fe20003fa6270 */
[----:B------:R-:W-:Y:S01]  /*f800*/  VIADD R15, R192, 0xffffffc8 ;  /* 0xffffffc8c00f7836 */ /* 0x000fe20000000000 */
[----:B------:R-:W-:Y:S01]  /*f810*/  ISETP.GE.AND P2, PT, R4, R186, PT ;  /* 0x000000ba0400720c */ /* 0x000fe20003f46270 */
[C---:B------:R-:W-:Y:S01]  /*f820*/  VIADD R24, R192.reuse, 0xffffffe8 ;  /* 0xffffffe8c0187836 */ /* 0x040fe20000000000 */
[C---:B------:R-:W-:Y:S01]  /*f830*/  ISETP.GE.AND P3, PT, R192.reuse, R187, PT ;  /* 0x000000bbc000720c */ /* 0x040fe20003f66270 */
[C---:B------:R-:W-:Y:S01]  /*f840*/  VIADD R4, R192.reuse, 0xffffffd0 ;  /* 0xffffffd0c0047836 */ /* 0x040fe20000000000 */
[----:B------:R-:W-:Y:S01]  /*f850*/  FSEL R21, R211, -INF , P0 ;  /* 0xff800000d3157808 */ /* 0x000fe20000000000 */
[C---:B------:R-:W-:Y:S01]  /*f860*/  VIADD R12, R192.reuse, 0xffffffd1 ;  /* 0xffffffd1c00c7836 */ /* 0x040fe20000000000 */
[----:B------:R-:W-:Y:S01]  /*f870*/  FSEL R16, R9, -INF , P3 ;  /* 0xff80000009107808 */ /* 0x000fe20001800000 */
[C---:B------:R-:W-:Y:S01]  /*f880*/  VIADD R23, R192.reuse, 0xffffffd9 ;  /* 0xffffffd9c0177836 */ /* 0x040fe20000000000 */
[----:B------:R-:W-:Y:S01]  /*f890*/  @P1 LOP3.LUT R193, R193, 0x2000000, RZ, 0xfc, !PT ;  /* 0x02000000c1c11812 */ /* 0x000fe200078efcff */
[----:B------:R-:W-:Y:S01]  /*f8a0*/  VIADD R22, R192, 0xffffffe9 ;  /* 0xffffffe9c0167836 */ /* 0x000fe20000000000 */
[-C--:B------:R-:W-:Y:S01]  /*f8b0*/  ISETP.GE.AND P1, PT, R20, R184.reuse, PT ;  /* 0x000000b81400720c */ /* 0x080fe20003f26270 */
[----:B------:R-:W-:Y:S01]  /*f8c0*/  VIADD R190, R190, 0xffffff80 ;  /* 0xffffff80bebe7836 */ /* 0x000fe20000000000 */
[----:B------:R-:W-:Y:S02]  /*f8d0*/  LOP3.LUT R193, R193, 0xfeffffff, RZ, 0xc0, !PT ;  /* 0xfeffffffc1c17812 */ /* 0x000fe400078ec0ff */
[----:B------:R-:W-:Y:S02]  /*f8e0*/  @P2 LOP3.LUT R194, R194, 0x80000, RZ, 0xfc, !PT ;  /* 0x00080000c2c22812 */ /* 0x000fe400078efcff */
[----:B------:R-:W-:Y:S02]  /*f8f0*/  ISETP.GE.AND P2, PT, R192, R185, PT ;  /* 0x000000b9c000720c */ /* 0x000fe40003f46270 */
[-C--:B------:R-:W-:Y:S02]  /*f900*/  ISETP.GE.AND P3, PT, R20, R187.reuse, PT ;  /* 0x000000bb1400720c */ /* 0x080fe40003f66270 */
[----:B------:R-:W-:Y:S01]  /*f910*/  FSEL R169, R11, -INF , P2 ;  /* 0xff8000000ba97808 */ /* 0x000fe20001000000 */
[----:B------:R-:W-:Y:S01]  /*f920*/  VIADD R11, R192, 0xffffffd8 ;  /* 0xffffffd8c00b7836 */ /* 0x000fe20000000000 */
[-C--:B------:R-:W-:Y:S02]  /*f930*/  ISETP.GE.AND P2, PT, R15, R187.reuse, PT ;  /* 0x000000bb0f00720c */ /* 0x080fe40003f46270 */
[----:B------:R-:W-:Y:S02]  /*f940*/  @P1 LOP3.LUT R193, R193, 0x1000000, RZ, 0xfc, !PT ;  /* 0x01000000c1c11812 */ /* 0x000fe400078efcff */
[-C--:B------:R-:W-:Y:S02]  /*f950*/  ISETP.GE.AND P1, PT, R15, R184.reuse, PT ;  /* 0x000000b80f00720c */ /* 0x080fe40003f26270 */
[----:B------:R-:W-:Y:S02]  /*f960*/  LOP3.LUT R193, R193, 0xff7fffff, RZ, 0xc0, !PT ;  /* 0xff7fffffc1c17812 */ /* 0x000fe400078ec0ff */
[----:B------:R-:W-:Y:S02]  /*f970*/  FSEL R19, R209, -INF , P3 ;  /* 0xff800000d1137808 */ /* 0x000fe40001800000 */
[-C--:B------:R-:W-:Y:S02]  /*f980*/  ISETP.GE.AND P3, PT, R4, R187.reuse, PT ;  /* 0x000000bb0400720c */ /* 0x080fe40003f66270 */
[----:B------:R-:W-:Y:S02]  /*f990*/  FSEL R17, R215, -INF , P2 ;  /* 0xff800000d7117808 */ /* 0x000fe40001000000 */
[-C--:B------:R-:W-:Y:S02]  /*f9a0*/  ISETP.GE.AND P2, PT, R12, R187.reuse, PT ;  /* 0x000000bb0c00720c */ /* 0x080fe40003f46270 */
[----:B------:R-:W-:Y:S02]  /*f9b0*/  FSEL R245, R245, -INF , P3 ;  /* 0xff800000f5f57808 */ /* 0x000fe40001800000 */
[----:B------:R-:W-:Y:S02]  /*f9c0*/  @P1 LOP3.LUT R193, R193, 0x800000, RZ, 0xfc, !PT ;  /* 0x00800000c1c11812 */ /* 0x000fe400078efcff */
[----:B------:R-:W-:Y:S02]  /*f9d0*/  ISETP.GE.AND P1, PT, R8, R184, PT ;  /* 0x000000b80800720c */ /* 0x000fe40003f26270 */
[----:B------:R-:W-:Y:S02]  /*f9e0*/  LOP3.LUT R193, R193, 0xffbfffff, RZ, 0xc0, !PT ;  /* 0xffbfffffc1c17812 */ /* 0x000fe400078ec0ff */
[----:B------:R-:W-:Y:S02]  /*f9f0*/  ISETP.GE.AND P3, PT, R20, R186, PT ;  /* 0x000000ba1400720c */ /* 0x000fe40003f66270 */
[----:B------:R-:W-:Y:S02]  /*fa00*/  FSEL R243, R243, -INF , P2 ;  /* 0xff800000f3f37808 */ /* 0x000fe40001000000 */
[-C--:B------:R-:W-:Y:S02]  /*fa10*/  ISETP.GE.AND P2, PT, R11, R187.reuse, PT ;  /* 0x000000bb0b00720c */ /* 0x080fe40003f46270 */
[----:B------:R-:W-:Y:S02]  /*fa20*/  LOP3.LUT R194, R194, 0xfffbffff, RZ, 0xc0, !PT ;  /* 0xfffbffffc2c27812 */ /* 0x000fe400078ec0ff */
[----:B------:R-:W-:Y:S02]  /*fa30*/  FSEL R241, R241, -INF , P2 ;  /* 0xff800000f1f17808 */ /* 0x000fe40001000000 */
[----:B------:R-:W-:Y:S02]  /*fa40*/  @P1 LOP3.LUT R193, R193, 0x400000, RZ, 0xfc, !PT ;  /* 0x00400000c1c11812 */ /* 0x000fe400078efcff */
[----:B------:R-:W-:Y:S02]  /*fa50*/  ISETP.GE.AND P1, PT, R4, R184, PT ;  /* 0x000000b80400720c */ /* 0x000fe40003f26270 */
[----:B------:R-:W-:Y:S02]  /*fa60*/  LOP3.LUT R193, R193, 0xffdfffff, RZ, 0xc0, !PT ;  /* 0xffdfffffc1c17812 */ /* 0x000fe400078ec0ff */
[-C--:B------:R-:W-:Y:S02]  /*fa70*/  ISETP.GE.AND P2, PT, R15, R186.reuse, PT ;  /* 0x000000ba0f00720c */ /* 0x080fe40003f46270 */
[----:B------:R-:W-:Y:S02]  /*fa80*/  @P3 LOP3.LUT R194, R194, 0x40000, RZ, 0xfc, !PT ;  /* 0x00040000c2c23812 */ /* 0x000fe400078efcff */
[C---:B------:R-:W-:Y:S02]  /*fa90*/  ISETP.GE.AND P0, PT, R8.reuse, R187, PT ;  /* 0x000000bb0800720c */ /* 0x040fe40003f06270 */
[----:B------:R-:W-:Y:S02]  /*faa0*/  ISETP.GE.AND P3, PT, R8, R186, PT ;  /* 0x000000ba0800720c */ /* 0x000fe40003f66270 */
[----:B------:R-:W-:Y:S02]  /*fab0*/  LOP3.LUT R194, R194, 0xfffdffff, RZ, 0xc0, !PT ;  /* 0xfffdffffc2c27812 */ /* 0x000fe400078ec0ff */
[----:B------:R-:W-:Y:S02]  /*fac0*/  @P1 LOP3.LUT R193, R193, 0x200000, RZ, 0xfc, !PT ;  /* 0x00200000c1c11812 */ /* 0x000fe400078efcff */
[----:B------:R-:W-:Y:S02]  /*fad0*/  ISETP.GE.AND P1, PT, R12, R184, PT ;  /* 0x000000b80c00720c */ /* 0x000fe40003f26270 */
[----:B------:R-:W-:Y:S02]  /*fae0*/  LOP3.LUT R193, R193, 0xffefffff, RZ, 0xc0, !PT ;  /* 0xffefffffc1c17812 */ /* 0x000fe400078ec0ff */
[----:B------:R-:W-:Y:S02]  /*faf0*/  FSEL R13, R213, -INF , P0 ;  /* 0xff800000d50d7808 */ /* 0x000fe40000000000 */
[----:B------:R-:W-:Y:S01]  /*fb00*/  ISETP.GE.AND P0, PT, R20, R185, PT ;  /* 0x000000b91400720c */ /* 0x000fe20003f06270 */
[----:B------:R-:W-:Y:S01]  /*fb10*/  VIADD R20, R192, 0xffffffe0 ;  /* 0xffffffe0c0147836 */ /* 0x000fe20000000000 */
[----:B------:R-:W-:Y:S02]  /*fb20*/  @P2 LOP3.LUT R194, R194, 0x20000, RZ, 0xfc, !PT ;  /* 0x00020000c2c22812 */ /* 0x000fe400078efcff */
[----:B------:R-:W-:Y:S02]  /*fb30*/  ISETP.GE.AND P6, PT, R4, R186, PT ;  /* 0x000000ba0400720c */ /* 0x000fe40003fc6270 */
[----:B------:R-:W-:Y:S02]  /*fb40*/  LOP3.LUT R194, R194, 0xfffeffff, RZ, 0xc0, !PT ;  /* 0xfffeffffc2c27812 */ /* 0x000fe400078ec0ff */
[----:B------:R-:W-:Y:S02]  /*fb50*/  @P1 LOP3.LUT R193, R193, 0x100000, RZ, 0xfc, !PT ;  /* 0x00100000c1c11812 */ /* 0x000fe400078efcff */
[-C--:B------:R-:W-:Y:S02]  /*fb60*/  ISETP.GE.AND P1, PT, R11, R184.reuse, PT ;  /* 0x000000b80b00720c */ /* 0x080fe40003f26270 */
[----:B------:R-:W-:Y:S02]  /*fb70*/  LOP3.LUT R193, R193, 0xfff7ffff, RZ, 0xc0, !PT ;  /* 0xfff7ffffc1c17812 */ /* 0x000fe400078ec0ff */
[-C--:B------:R-:W-:Y:S02]  /*fb80*/  ISETP.GE.AND P2, PT, R23, R187.reuse, PT ;  /* 0x000000bb1700720c */ /* 0x080fe40003f46270 */
[----:B------:R-:W-:Y:S02]  /*fb90*/  @P3 LOP3.LUT R194, R194, 0x10000, RZ, 0xfc, !PT ;  /* 0x00010000c2c23812 */ /* 0x000fe400078efcff */
[----:B------:R-:W-:Y:S02]  /*fba0*/  ISETP.GE.AND P3, PT, R20, R187, PT ;  /* 0x000000bb1400720c */ /* 0x000fe40003f66270 */
[----:B------:R-:W-:Y:S02]  /*fbb0*/  FSEL R51, R225, -INF , P2 ;  /* 0xff800000e1337808 */ /* 0x000fe40001000000 */
[-C--:B------:R-:W-:Y:S02]  /*fbc0*/  ISETP.GE.AND P2, PT, R8, R185.reuse, PT ;  /* 0x000000b90800720c */ /* 0x080fe40003f46270 */
[----:B------:R-:W-:Y:S02]  /*fbd0*/  @P1 LOP3.LUT R193, R193, 0x80000, RZ, 0xfc, !PT ;  /* 0x00080000c1c11812 */ /* 0x000fe400078efcff */
[----:B------:R-:W-:Y:S02]  /*fbe0*/  ISETP.GE.AND P1, PT, R23, R184, PT ;  /* 0x000000b81700720c */ /* 0x000fe40003f26270 */
[----:B------:R-:W-:Y:S02]  /*fbf0*/  LOP3.LUT R193, R193, 0xfffbffff, RZ, 0xc0, !PT ;  /* 0xfffbffffc1c17812 */ /* 0x000fe400078ec0ff */
[----:B------:R-:W-:Y:S02]  /*fc00*/  FSEL R231, R231, -INF , P3 ;  /* 0xff800000e7e77808 */ /* 0x000fe40001800000 */
[----:B------:R-:W-:Y:S01]  /*fc10*/  ISETP.GE.AND P3, PT, R4, R185, PT ;  /* 0x000000b90400720c */ /* 0x000fe20003f66270 */
[----:B------:R-:W-:Y:S01]  /*fc20*/  VIADD R4, R192, 0xffffffe1 ;  /* 0xffffffe1c0047836 */ /* 0x000fe20000000000 */
[----:B------:R-:W-:Y:S02]  /*fc30*/  FSEL R8, R205, -INF , P5 ;  /* 0xff800000cd087808 */ /* 0x000fe40002800000 */
[----:B------:R-:W-:Y:S02]  /*fc40*/  LOP3.LUT R194, R194, 0xffff7fff, RZ, 0xc0, !PT ;  /* 0xffff7fffc2c27812 */ /* 0x000fe400078ec0ff */
[----:B------:R-:W-:Y:S02]  /*fc50*/  ISETP.GE.AND P5, PT, R12, R186, PT ;  /* 0x000000ba0c00720c */ /* 0x000fe40003fa6270 */
[----:B------:R-:W-:Y:S02]  /*fc60*/  @P1 LOP3.LUT R193, R193, 0x40000, RZ, 0xfc, !PT ;  /* 0x00040000c1c11812 */ /* 0x000fe400078efcff */
[----:B------:R-:W-:Y:S02]  /*fc70*/  ISETP.GE.AND P1, PT, R20, R184, PT ;  /* 0x000000b81400720c */ /* 0x000fe40003f26270 */
[----:B------:R-:W-:Y:S02]  /*fc80*/  LOP3.LUT R193, R193, 0xfffdffff, RZ, 0xc0, !PT ;  /* 0xfffdffffc1c17812 */ /* 0x000fe400078ec0ff */
[----:B------:R-:W-:Y:S02]  /*fc90*/  @P6 LOP3.LUT R194, R194, 0x8000, RZ, 0xfc, !PT ;  /* 0x00008000c2c26812 */ /* 0x000fe400078efcff */
[-C--:B------:R-:W-:Y:S02]  /*fca0*/  ISETP.GE.AND P6, PT, R4, R187.reuse, PT ;  /* 0x000000bb0400720c */ /* 0x080fe40003fc6270 */
[----:B------:R-:W-:Y:S02]  /*fcb0*/  LOP3.LUT R194, R194, 0xffffbfff, RZ, 0xc0, !PT ;  /* 0xffffbfffc2c27812 */ /* 0x000fe400078ec0ff */
[----:B------:R-:W-:Y:S02]  /*fcc0*/  FSEL R229, R229, -INF , P6 ;  /* 0xff800000e5e57808 */ /* 0x000fe40003000000 */
[----:B------:R-:W-:Y:S02]  /*fcd0*/  ISETP.GE.AND P6, PT, R11, R186, PT ;  /* 0x000000ba0b00720c */ /* 0x000fe40003fc6270 */
[----:B------:R-:W-:Y:S02]  /*fce0*/  @P1 LOP3.LUT R193, R193, 0x20000, RZ, 0xfc, !PT ;  /* 0x00020000c1c11812 */ /* 0x000fe400078efcff */
[-C--:B------:R-:W-:Y:S02]  /*fcf0*/  ISETP.GE.AND P1, PT, R4, R184.reuse, PT ;  /* 0x000000b80400720c */ /* 0x080fe40003f26270 */
[----:B------:R-:W-:Y:S02]  /*fd00*/  @P5 LOP3.LUT R194, R194, 0x4000, RZ, 0xfc, !PT ;  /* 0x00004000c2c25812 */ /* 0x000fe400078efcff */
[----:B------:R-:W-:Y:S02]  /*fd10*/  ISETP.GE.AND P5, PT, R24, R187, PT ;  /* 0x000000bb1800720c */ /* 0x000fe40003fa6270 */
[----:B------:R-:W-:Y:S02]  /*fd20*/  LOP3.LUT R193, R193, 0xfffeffff, RZ, 0xc0, !PT ;  /* 0xfffeffffc1c17812 */ /* 0x000fe400078ec0ff */
[-C--:B------:R-:W-:Y:S02]  /*fd30*/  ISETP.GE.AND P4, PT, R15, R185.reuse, PT ;  /* 0x000000b90f00720c */ /* 0x080fe40003f86270 */
[----:B------:R-:W-:Y:S02]  /*fd40*/  FSEL R227, R227, -INF , P5 ;  /* 0xff800000e3e37808 */ /* 0x000fe40002800000 */
[----:B------:R-:W-:Y:S02]  /*fd50*/  ISETP.GE.AND P5, PT, R11, R185, PT ;  /* 0x000000b90b00720c */ /* 0x000fe40003fa6270 */
[----:B------:R-:W-:Y:S02]  /*fd60*/  @P1 LOP3.LUT R193, R193, 0x10000, RZ, 0xfc, !PT ;  /* 0x00010000c1c11812 */ /* 0x000fe400078efcff */
[----:B------:R-:W-:Y:S02]  /*fd70*/  LOP3.LUT R194, R194, 0xffffdfff, RZ, 0xc0, !PT ;  /* 0xffffdfffc2c27812 */ /* 0x000fe400078ec0ff */
[----:B------:R-:W-:Y:S02]  /*fd80*/  ISETP.GE.AND P1, PT, R24, R184, PT ;  /* 0x000000b81800720c */ /* 0x000fe40003f26270 */
[----:B------:R-:W-:Y:S02]  /*fd90*/  FSEL R11, R199, -INF , P4 ;  /* 0xff800000c70b7808 */ /* 0x000fe40002000000 */
[-C--:B------:R-:W-:Y:S02]  /*fda0*/  ISETP.GE.AND P4, PT, R23, R186.reuse, PT ;  /* 0x000000ba1700720c */ /* 0x080fe40003f86270 */
[----:B------:R-:W-:Y:S02]  /*fdb0*/  @P6 LOP3.LUT R194, R194, 0x2000, RZ, 0xfc, !PT ;  /* 0x00002000c2c26812 */ /* 0x000fe400078efcff */
[----:B------:R-:W-:Y:S02]  /*fdc0*/  ISETP.GE.AND P6, PT, R22, R187, PT ;  /* 0x000000bb1600720c */ /* 0x000fe40003fc6270 */
[----:B------:R-:W-:Y:S02]  /*fdd0*/  LOP3.LUT R193, R193, 0xffff7fff, RZ, 0xc0, !PT ;  /* 0xffff7fffc1c17812 */ /* 0x000fe400078ec0ff */
[----:B------:R-:W-:Y:S02]  /*fde0*/  FSEL R225, R246, -INF , P6 ;  /* 0xff800000f6e17808 */ /* 0x000fe40003000000 */
[----:B------:R-:W-:Y:S02]  /*fdf0*/  ISETP.GE.AND P6, PT, R20, R186, PT ;  /* 0x000000ba1400720c */ /* 0x000fe40003fc6270 */
[----:B------:R-:W-:Y:S02]  /*fe00*/  LOP3.LUT R194, R194, 0xffffefff, RZ, 0xc0, !PT ;  /* 0xffffefffc2c27812 */ /* 0x000fe400078ec0ff */
[----:B------:R-:W-:Y:S02]  /*fe10*/  @P1 LOP3.LUT R193, R193, 0x8000, RZ, 0xfc, !PT ;  /* 0x00008000c1c11812 */ /* 0x000fe400078efcff */
[----:B------:R-:W-:Y:S02]  /*fe20*/  ISETP.GE.AND P1, PT, R22, R184, PT ;  /* 0x000000b81600720c */ /* 0x000fe40003f26270 */
[----:B------:R-:W-:Y:S02]  /*fe30*/  @P4 LOP3.LUT R194, R194, 0x1000, RZ, 0xfc, !PT ;  /* 0x00001000c2c24812 */ /* 0x000fe400078efcff */
[----:B------:R-:W-:Y:S02]  /*fe40*/  FSEL R9, R201, -INF , P0 ;  /* 0xff800000c9097808 */ /* 0x000fe40000000000 */
[-C--:B------:R-:W-:Y:S01]  /*fe50*/  ISETP.GE.AND P0, PT, R12, R185.reuse, PT ;  /* 0x000000b90c00720c */ /* 0x080fe20003f06270 */
[----:B------:R-:W-:Y:S01]  /*fe60*/  VIADD R12, R192, 0xfffffff1 ;  /* 0xfffffff1c00c7836 */ /* 0x000fe20000000000 */
[----:B------:R-:W-:Y:S02]  /*fe70*/  LOP3.LUT R194, R194, 0xfffff7ff, RZ, 0xc0, !PT ;  /* 0xfffff7ffc2c27812 */ /* 0x000fe400078ec0ff */
[----:B------:R-:W-:Y:S02]  /*fe80*/  FSEL R239, R239, -INF , P3 ;  /* 0xff800000efef7808 */ /* 0x000fe40001800000 */
[----:B------:R-:W-:Y:S02]  /*fe90*/  FSEL R15, R197, -INF , P2 ;  /* 0xff800000c50f7808 */ /* 0x000fe40001000000 */
[----:B------:R-:W-:Y:S02]  /*fea0*/  ISETP.GE.AND P3, PT, R4, R186, PT ;  /* 0x000000ba0400720c */ /* 0x000fe40003f66270 */
[----:B------:R-:W-:Y:S01]  /*feb0*/  ISETP.GE.AND P2, PT, R23, R185, PT ;  /* 0x000000b91700720c */ /* 0x000fe20003f46270 */
[----:B------:R-:W-:Y:S01]  /*fec0*/  VIADD R23, R192, 0xfffffff0 ;  /* 0xfffffff0c0177836 */ /* 0x000fe20000000000 */
[----:B------:R-:W-:Y:S02]  /*fed0*/  @P6 LOP3.LUT R194, R194, 0x800, RZ, 0xfc, !PT ;  /* 0x00000800c2c26812 */ /* 0x000fe400078efcff */
[----:B------:R-:W-:Y:S02]  /*fee0*/  LOP3.LUT R193, R193, 0xffffbfff, RZ, 0xc0, !PT ;  /* 0xffffbfffc1c17812 */ /* 0x000fe400078ec0ff */
[----:B------:R-:W-:Y:S02]  /*fef0*/  ISETP.GE.AND P6, PT, R12, R187, PT ;  /* 0x000000bb0c00720c */ /* 0x000fe40003fc6270 */
[----:B------:R-:W-:Y:S02]  /*ff00*/  @P1 LOP3.LUT R193, R193, 0x4000, RZ, 0xfc, !PT ;  /* 0x00004000c1c11812 */ /* 0x000fe400078efcff */
[----:B------:R-:W-:Y:S02]  /*ff10*/  FSEL R213, R242, -INF , P6 ;  /* 0xff800000f2d57808 */ /* 0x000fe40003000000 */
[----:B------:R-:W-:Y:S02]  /*ff20*/  ISETP.GE.AND P1, PT, R23, R184, PT ;  /* 0x000000b81700720c */ /* 0x000fe40003f26270 */
[-C--:B------:R-:W-:Y:S02]  /*ff30*/  ISETP.GE.AND P6, PT, R24, R186.reuse, PT ;  /* 0x000000ba1800720c */ /* 0x080fe40003fc6270 */
[----:B------:R-:W-:Y:S02]  /*ff40*/  LOP3.LUT R194, R194, 0xfffffbff, RZ, 0xc0, !PT ;  /* 0xfffffbffc2c27812 */ /* 0x000fe400078ec0ff */
[----:B------:R-:W-:Y:S02]  /*ff50*/  FSEL R235, R235, -INF , P5 ;  /* 0xff800000ebeb7808 */ /* 0x000fe40002800000 */
[----:B------:R-:W-:Y:S02]  /*ff60*/  @P3 LOP3.LUT R194, R194, 0x400, RZ, 0xfc, !PT ;  /* 0x00000400c2c23812 */ /* 0x000fe400078efcff */
[----:B------:R-:W-:Y:S02]  /*ff70*/  ISETP.GE.AND P5, PT, R22, R186, PT ;  /* 0x000000ba1600720c */ /* 0x000fe40003fa6270 */
[----:B------:R-:W-:Y:S02]  /*ff80*/  LOP3.LUT R193, R193, 0xffffdfff, RZ, 0xc0, !PT ;  /* 0xffffdfffc1c17812 */ /* 0x000fe400078ec0ff */
[----:B------:R-:W-:Y:S02]  /*ff90*/  LOP3.LUT R194, R194, 0xfffffdff, RZ, 0xc0, !PT ;  /* 0xfffffdffc2c27812 */ /* 0x000fe400078ec0ff */
[----:B------:R-:W-:Y:S02]  /*ffa0*/  FSEL R237, R237, -INF , P0 ;  /* 0xff800000eded7808 */ /* 0x000fe40000000000 */
[----:B------:R-:W-:Y:S02]  /*ffb0*/  @P1 LOP3.LUT R193, R193, 0x2000, RZ, 0xfc, !PT ;  /* 0x00002000c1c11812 */ /* 0x000fe400078efcff */
[----:B------:R-:W-:Y:S01]  /*ffc0*/  ISETP.GE.AND P0, PT, R4, R185, PT ;  /* 0x000000b90400720c */ /* 0x000fe20003f06270 */
[----:B------:R-:W-:Y:S01]  /*ffd0*/  VIADD R4, R192, 0xfffffff9 ;  /* 0xfffffff9c0047836 */ /* 0x000fe20000000000 */
[----:B------:R-:W-:Y:S02]  /*ffe0*/  @P6 LOP3.LUT R194, R194, 0x200, RZ, 0xfc, !PT ;  /* 0x00000200c2c26812 */ /* 0x000fe400078efcff */
[----:B------:R-:W-:Y:S02]  /*fff0*/  ISETP.GE.AND P1, PT, R12, R184, PT ;  /* 0x000000b80c00720c */ /* 0x000fe40003f26270 */
[----:B------:R-:W-:Y:S02]  /*10000*/  FSEL R233, R233, -INF , P2 ;  /* 0xff800000e9e97808 */ /* 0x000fe40001000000 */
[----:B------:R-:W-:Y:S02]  /*10010*/  ISETP.GE.AND P4, PT, R23, R187, PT ;  /* 0x000000bb1700720c */ /* 0x000fe40003f86270 */
[-C--:B------:R-:W-:Y:S01]  /*10020*/  ISETP.GE.AND P2, PT, R22, R185.reuse, PT ;  /* 0x000000b91600720c */ /* 0x080fe20003f46270 */
[----:B------:R-:W-:Y:S01]  /*10030*/  VIADD R22, R192, 0x1 ;  /* 0x00000001c0167836 */ /* 0x000fe20000000000 */
[----:B------:R-:W-:Y:S02]  /*10040*/  LOP3.LUT R194, R194, 0xfffffeff, RZ, 0xc0, !PT ;  /* 0xfffffeffc2c27812 */ /* 0x000fe400078ec0ff */
[----:B------:R-:W-:Y:S02]  /*10050*/  FSEL R221, R221, -INF , P0 ;  /* 0xff800000dddd7808 */ /* 0x000fe40000000000 */
[----:B------:R-:W-:Y:S02]  /*10060*/  ISETP.GE.AND P0, PT, R23, R186, PT ;  /* 0x000000ba1700720c */ /* 0x000fe40003f06270 */
[----:B------:R-:W-:Y:S02]  /*10070*/  FSEL R215, R244, -INF , P4 ;  /* 0xff800000f4d77808 */ /* 0x000fe40002000000 */
[----:B------:R-:W-:Y:S01]  /*10080*/  ISETP.GE.AND P4, PT, R20, R185, PT ;  /* 0x000000b91400720c */ /* 0x000fe20003f86270 */
[----:B------:R-:W-:Y:S01]  /*10090*/  VIADD R20, R192, 0xfffffff8 ;  /* 0xfffffff8c0147836 */ /* 0x000fe20000000000 */
[----:B------:R-:W-:Y:S02]  /*100a0*/  @P5 LOP3.LUT R194, R194, 0x100, RZ, 0xfc, !PT ;  /* 0x00000100c2c25812 */ /* 0x000fe400078efcff */
[-C--:B------:R-:W-:Y:S02]  /*100b0*/  ISETP.GE.AND P5, PT, R22, R187.reuse, PT ;  /* 0x000000bb1600720c */ /* 0x080fe40003fa6270 */
[----:B------:R-:W-:Y:S02]  /*100c0*/  LOP3.LUT R193, R193, 0xffffefff, RZ, 0xc0, !PT ;  /* 0xffffefffc1c17812 */ /* 0x000fe400078ec0ff */
[----:B------:R-:W-:Y:S01]  /*100d0*/  FSEL R201, R14, -INF , P5 ;  /* 0xff8000000ec97808 */ /* 0x000fe20002800000 */
[----:B------:R-:W-:Y:S01]  /*100e0*/  VIADD R14, R192, 0x8 ;  /* 0x00000008c00e7836 */ /* 0x000fe20000000000 */
[----:B------:R-:W-:Y:S02]  /*100f0*/  @P1 LOP3.LUT R193, R193, 0x1000, RZ, 0xfc, !PT ;  /* 0x00001000c1c11812 */ /* 0x000fe400078efcff */
[----:B------:R-:W-:Y:S02]  /*10100*/  LOP3.LUT R194, R194, 0xffffff7f, RZ, 0xc0, !PT ;  /* 0xffffff7fc2c27812 */ /* 0x000fe400078ec0ff */
[----:B------:R-:W-:Y:S02]  /*10110*/  ISETP.GE.AND P1, PT, R20, R184, PT ;  /* 0x000000b81400720c */ /* 0x000fe40003f26270 */
[-C--:B------:R-:W-:Y:S02]  /*10120*/  ISETP.GE.AND P5, PT, R12, R186.reuse, PT ;  /* 0x000000ba0c00720c */ /* 0x080fe40003fa6270 */
[----:B------:R-:W-:Y:S02]  /*10130*/  @P0 LOP3.LUT R194, R194, 0x80, RZ, 0xfc, !PT ;  /* 0x00000080c2c20812 */ /* 0x000fe400078efcff */
[-C--:B------:R-:W-:Y:S02]  /*10140*/  ISETP.GE.AND P0, PT, R14, R187.reuse, PT ;  /* 0x000000bb0e00720c */ /* 0x080fe40003f06270 */
[----:B------:R-:W-:Y:S02]  /*10150*/  ISETP.GE.AND P3, PT, R20, R187, PT ;  /* 0x000000bb1400720c */ /* 0x000fe40003f66270 */
[----:B------:R-:W-:Y:S01]  /*10160*/  FSEL R199, R10, -INF , P0 ;  /* 0xff8000000ac77808 */ /* 0x000fe20000000000 */
[----:B------:R-:W-:Y:S01]  /*10170*/  VIADD R10, R192, 0x18 ;  /* 0x00000018c00a7836 */ /* 0x000fe20000000000 */
[----:B------:R-:W-:Y:S02]  /*10180*/  FSEL R217, R217, -INF , P2 ;  /* 0xff800000d9d97808 */ /* 0x000fe40001000000 */
[----:B------:R-:W-:Y:S02]  /*10190*/  LOP3.LUT R193, R193, 0xfffff7ff, RZ, 0xc0, !PT ;  /* 0xfffff7ffc1c17812 */ /* 0x000fe400078ec0ff */
[-C--:B------:R-:W-:Y:S01]  /*101a0*/  ISETP.GE.AND P0, PT, R12, R185.reuse, PT ;  /* 0x000000b90c00720c */ /* 0x080fe20003f06270 */
[----:B------:R-:W-:Y:S01]  /*101b0*/  VIADD R12, R192, 0x9 ;  /* 0x00000009c00c7836 */ /* 0x000fe20000000000 */
[----:B------:R-:W-:Y:S02]  /*101c0*/  ISETP.GE.AND P2, PT, R20, R186, PT ;  /* 0x000000ba1400720c */ /* 0x000fe40003f46270 */
[----:B------:R-:W-:Y:S02]  /*101d0*/  LOP3.LUT R194, R194, 0xffffffbf, RZ, 0xc0, !PT ;  /* 0xffffffbfc2c27812 */ /* 0x000fe400078ec0ff */
[----:B-1----:R-:W-:Y:S02]  /*101e0*/  FSEL R211, R240, -INF , P3 ;  /* 0xff800000f0d37808 */ /* 0x002fe40001800000 */
[----:B------:R-:W-:Y:S02]  /*101f0*/  ISETP.GE.AND P3, PT, R24, R185, PT ;  /* 0x000000b91800720c */ /* 0x000fe40003f66270 */
[----:B------:R-:W-:Y:S02]  /*10200*/  @P1 LOP3.LUT R193, R193, 0x800, RZ, 0xfc, !PT ;  /* 0x00000800c1c11812 */ /* 0x000fe400078efcff */
[----:B------:R-:W-:Y:S02]  /*10210*/  ISETP.GE.AND P1, PT, R4, R184, PT ;  /* 0x000000b80400720c */ /* 0x000fe40003f26270 */
[----:B------:R-:W-:Y:S02]  /*10220*/  @P5 LOP3.LUT R194, R194, 0x40, RZ, 0xfc, !PT ;  /* 0x00000040c2c25812 */ /* 0x000fe400078efcff */
[----:B------:R-:W-:Y:S02]  /*10230*/  ISETP.GE.AND P5, PT, R12, R187, PT ;  /* 0x000000bb0c00720c */ /* 0x000fe40003fa6270 */
[----:B------:R-:W-:Y:S02]  /*10240*/  FSEL R219, R219, -INF , P3 ;  /* 0xff800000dbdb7808 */ /* 0x000fe40001800000 */
[----:B------:R-:W-:Y:S01]  /*10250*/  ISETP.GE.AND P3, PT, R20, R185, PT ;  /* 0x000000b91400720c */ /* 0x000fe20003f66270 */
[----:B------:R-:W-:Y:S01]  /*10260*/  VIADD R20, R192, 0x10 ;  /* 0x00000010c0147836 */ /* 0x000fe20000000000 */
[----:B------:R-:W-:Y:S02]  /*10270*/  LOP3.LUT R194, R194, 0xffffffdf, RZ, 0xc0, !PT ;  /* 0xffffffdfc2c27812 */ /* 0x000fe400078ec0ff */
[----:B------:R-:W-:Y:S01]  /*10280*/  FSEL R197, R7, -INF , P5 ;  /* 0xff80000007c57808 */ /* 0x000fe20002800000 */
[----:B------:R-:W-:Y:S01]  /*10290*/  VIADD R7, R192, 0x19 ;  /* 0x00000019c0077836 */ /* 0x000fe20000000000 */
[----:B------:R-:W-:Y:S02]  /*102a0*/  ISETP.GE.AND P5, PT, R4, R186, PT ;  /* 0x000000ba0400720c */ /* 0x000fe40003fa6270 */
[----:B------:R-:W-:Y:S02]  /*102b0*/  @P2 LOP3.LUT R194, R194, 0x20, RZ, 0xfc, !PT ;  /* 0x00000020c2c22812 */ /* 0x000fe400078efcff */
[----:B------:R-:W-:Y:S02]  /*102c0*/  LOP3.LUT R193, R193, 0xfffffbff, RZ, 0xc0, !PT ;  /* 0xfffffbffc1c17812 */ /* 0x000fe400078ec0ff */
[----:B------:R-:W-:Y:S02]  /*102d0*/  ISETP.GE.AND P2, PT, R20, R187, PT ;  /* 0x000000bb1400720c */ /* 0x000fe40003f46270 */
[----:B------:R-:W-:Y:S02]  /*102e0*/  FSEL R223, R223, -INF , P4 ;  /* 0xff800000dfdf7808 */ /* 0x000fe40002000000 */
[----:B------:R-:W-:Y:S02]  /*102f0*/  ISETP.GE.AND P4, PT, R23, R185, PT ;  /* 0x000000b91700720c */ /* 0x000fe40003f86270 */
[----:B------:R-:W-:Y:S02]  /*10300*/  @P1 LOP3.LUT R193, R193, 0x400, RZ, 0xfc, !PT ;  /* 0x00000400c1c11812 */ /* 0x000fe400078efcff */
[----:B------:R-:W-:Y:S01]  /*10310*/  FSEL R149, R6, -INF , P2 ;  /* 0xff80000006957808 */ /* 0x000fe20001000000 */
[----:B------:R-:W-:Y:S01]  /*10320*/  VIADD R6, R192, 0x21 ;  /* 0x00000021c0067836 */ /* 0x000fe20000000000 */
[----:B------:R-:W-:Y:S02]  /*10330*/  ISETP.GE.AND P1, PT, R22, R184, PT ;  /* 0x000000b81600720c */ /* 0x000fe40003f26270 */
[C---:B------:R-:W-:Y:S02]  /*10340*/  ISETP.GE.AND P6, PT, R4.reuse, R187, PT ;  /* 0x000000bb0400720c */ /* 0x040fe40003fc6270 */
[----:B------:R-:W-:Y:S01]  /*10350*/  ISETP.GE.AND P2, PT, R4, R185, PT ;  /* 0x000000b90400720c */ /* 0x000fe20003f46270 */
[----:B------:R-:W-:Y:S01]  /*10360*/  VIADD R4, R192, 0x11 ;  /* 0x00000011c0047836 */ /* 0x000fe20000000000 */
[----:B------:R-:W-:Y:S02]  /*10370*/  LOP3.LUT R194, R194, 0xffffffef, RZ, 0xc0, !PT ;  /* 0xffffffefc2c27812 */ /* 0x000fe400078ec0ff */
[----:B------:R-:W-:Y:S02]  /*10380*/  FSEL R207, R207, -INF , P4 ;  /* 0xff800000cfcf7808 */ /* 0x000fe40002000000 */
[-C--:B------:R-:W-:Y:S02]  /*10390*/  ISETP.GE.AND P4, PT, R22, R186.reuse, PT ;  /* 0x000000ba1600720c */ /* 0x080fe40003f86270 */
[----:B------:R-:W-:Y:S02]  /*103a0*/  @P5 LOP3.LUT R194, R194, 0x10, RZ, 0xfc, !PT ;  /* 0x00000010c2c25812 */ /* 0x000fe400078efcff */
[-C--:B------:R-:W-:Y:S02]  /*103b0*/  ISETP.GE.AND P5, PT, R4, R187.reuse, PT ;  /* 0x000000bb0400720c */ /* 0x080fe40003fa6270 */
        /* <DEDUP_REMOVED lines=8> */
[----:B------:R-:W-:Y:S02]  /*10440*/  LOP3.LUT R194, R194, 0xfffffffb, RZ, 0xc0, !PT ;  /* 0xfffffffbc2c27812 */ /* 0x000fe400078ec0ff */
[----:B------:R-:W-:Y:S02]  /*10450*/  ISETP.GE.AND P2, PT, R12, R186, PT ;  /* 0x000000ba0c00720c */ /* 0x000fe40003f46270 */
[----:B------:R-:W-:Y:S02]  /*10460*/  LOP3.LUT R193, R193, 0xfffffeff, RZ, 0xc0, !PT ;  /* 0xfffffeffc1c17812 */ /* 0x000fe400078ec0ff */
[----:B------:R-:W-:Y:S02]  /*10470*/  @P5 LOP3.LUT R194, R194, 0x4, RZ, 0xfc, !PT ;  /* 0x00000004c2c25812 */ /* 0x000fe400078efcff */
[-C--:B------:R-:W-:Y:S02]  /*10480*/  ISETP.GE.AND P5, PT, R7, R187.reuse, PT ;  /* 0x000000bb0700720c */ /* 0x080fe40003fa6270 */
[----:B------:R-:W-:Y:S02]  /*10490*/  @P1 LOP3.LUT R193, R193, 0x100, RZ, 0xfc, !PT ;  /* 0x00000100c1c11812 */ /* 0x000fe400078efcff */
[----:B------:R-:W-:Y:S02]  /*104a0*/  ISETP.GE.AND P1, PT, R12, R184, PT ;  /* 0x000000b80c00720c */ /* 0x000fe40003f26270 */
[----:B------:R-:W-:Y:S02]  /*104b0*/  FSEL R143, R250, -INF , P5 ;  /* 0xff800000fa8f7808 */ /* 0x000fe40002800000 */
[----:B------:R-:W-:Y:S02]  /*104c0*/  ISETP.GE.AND P5, PT, R20, R186, PT ;  /* 0x000000ba1400720c */ /* 0x000fe40003fa6270 */
[----:B------:R-:W-:Y:S02]  /*104d0*/  LOP3.LUT R194, R194, 0xfffffffd, RZ, 0xc0, !PT ;  /* 0xfffffffdc2c27812 */ /* 0x000fe400078ec0ff */
[----:B------:R-:W-:Y:S02]  /*104e0*/  LOP3.LUT R193, R193, 0xffffff7f, RZ, 0xc0, !PT ;  /* 0xffffff7fc1c17812 */ /* 0x000fe400078ec0ff */
[----:B------:R-:W-:Y:S02]  /*104f0*/  @P2 LOP3.LUT R194, R194, 0x2, RZ, 0xfc, !PT ;  /* 0x00000002c2c22812 */ /* 0x000fe400078efcff */
[----:B------:R-:W-:Y:S02]  /*10500*/  FSEL R209, R238, -INF , P6 ;  /* 0xff800000eed17808 */ /* 0x000fe40003000000 */
[----:B------:R-:W-:Y:S02]  /*10510*/  LOP3.LUT R194, R194, 0xfffffffe, RZ, 0xc0, !PT ;  /* 0xfffffffec2c27812 */ /* 0x000fe400078ec0ff */
[----:B------:R-:W-:Y:S02]  /*10520*/  @P1 LOP3.LUT R193, R193, 0x80, RZ, 0xfc, !PT ;  /* 0x00000080c1c11812 */ /* 0x000fe400078efcff */
[----:B------:R-:W-:Y:S02]  /*10530*/  ISETP.GE.AND P1, PT, R20, R184, PT ;  /* 0x000000b81400720c */ /* 0x000fe40003f26270 */
[----:B------:R-:W-:Y:S02]  /*10540*/  @P5 LOP3.LUT R194, R194, 0x1, RZ, 0xfc, !PT ;  /* 0x00000001c2c25812 */ /* 0x000fe400078efcff */
[----:B------:R-:W-:Y:S02]  /*10550*/  ISETP.GE.AND P5, PT, R6, R187, PT ;  /* 0x000000bb0600720c */ /* 0x000fe40003fa6270 */
[----:B------:R-:W-:Y:S02]  /*10560*/  LOP3.LUT R193, R193, 0xffffffbf, RZ, 0xc0, !PT ;  /* 0xffffffbfc1c17812 */ /* 0x000fe400078ec0ff */
[----:B------:R-:W-:Y:S02]  /*10570*/  FSEL R132, R248, -INF , P5 ;  /* 0xff800000f8847808 */ /* 0x000fe40002800000 */
[-C--:B------:R-:W-:Y:S02]  /*10580*/  ISETP.GE.AND P5, PT, R4, R186.reuse, PT ;  /* 0x000000ba0400720c */ /* 0x080fe40003fa6270 */
[----:B------:R-:W-:Y:S02]  /*10590*/  ISETP.GE.AND P6, PT, R10, R186, PT ;  /* 0x000000ba0a00720c */ /* 0x000fe40003fc6270 */
[----:B------:R-:W-:Y:S02]  /*105a0*/  @P1 LOP3.LUT R193, R193, 0x40, RZ, 0xfc, !PT ;  /* 0x00000040c1c11812 */ /* 0x000fe400078efcff */
[----:B------:R-:W-:Y:S02]  /*105b0*/  ISETP.GE.AND P1, PT, R4, R184, PT ;  /* 0x000000b80400720c */ /* 0x000fe40003f26270 */
[----:B------:R-:W-:Y:S02]  /*105c0*/  LOP3.LUT R193, R193, 0x7fffffff, RZ, 0xc0, !PT ;  /* 0x7fffffffc1c17812 */ /* 0x000fe400078ec0ff */
[----:B------:R-:W-:Y:S02]  /*105d0*/  FSEL R59, R222, -INF , P3 ;  /* 0xff800000de3b7808 */ /* 0x000fe40001800000 */
[----:B------:R-:W-:Y:S01]  /*105e0*/  ISETP.GE.AND P3, PT, R12, R185, PT ;  /* 0x000000b90c00720c */ /* 0x000fe20003f66270 */
[----:B------:R-:W-:Y:S01]  /*105f0*/  VIADD R12, R192, 0x29 ;  /* 0x00000029c00c7836 */ /* 0x000fe20000000000 */
[----:B------:R-:W-:Y:S02]  /*10600*/  @P5 LOP3.LUT R193, R193, 0x80000000, RZ, 0xfc, !PT ;  /* 0x80000000c1c15812 */ /* 0x000fe400078efcff */
[----:B------:R-:W-:Y:S02]  /*10610*/  FSEL R151, R216, -INF , P3 ;  /* 0xff800000d8977808 */ /* 0x000fe40001800000 */
[----:B------:R-:W-:Y:S02]  /*10620*/  LOP3.LUT R193, R193, 0xffffffdf, RZ, 0xc0, !PT ;  /* 0xffffffdfc1c17812 */ /* 0x000fe400078ec0ff */
[----:B------:R-:W-:Y:S02]  /*10630*/  ISETP.GE.AND P3, PT, R7, R186, PT ;  /* 0x000000ba0700720c */ /* 0x000fe40003f66270 */
[----:B------:R-:W-:Y:S02]  /*10640*/  @P1 LOP3.LUT R193, R193, 0x20, RZ, 0xfc, !PT ;  /* 0x00000020c1c11812 */ /* 0x000fe400078efcff */
[CC--:B------:R-:W-:Y:S02]  /*10650*/  ISETP.GE.AND P1, PT, R10.reuse, R184.reuse, PT ;  /* 0x000000b80a00720c */ /* 0x0c0fe40003f26270 */
[----:B------:R-:W-:Y:S02]  /*10660*/  LOP3.LUT R193, R193, 0xbfffffff, RZ, 0xc0, !PT ;  /* 0xbfffffffc1c17812 */ /* 0x000fe400078ec0ff */
[----:B------:R-:W-:Y:S02]  /*10670*/  ISETP.GE.AND P4, PT, R10, R187, PT ;  /* 0x000000bb0a00720c */ /* 0x000fe40003f86270 */
[----:B------:R-:W-:Y:S02]  /*10680*/  @P6 LOP3.LUT R193, R193, 0x40000000, RZ, 0xfc, !PT ;  /* 0x40000000c1c16812 */ /* 0x000fe400078efcff */
[----:B------:R-:W-:Y:S02]  /*10690*/  FSEL R145, R251, -INF , P4 ;  /* 0xff800000fb917808 */ /* 0x000fe40002000000 */
[----:B------:R-:W-:Y:S02]  /*106a0*/  LOP3.LUT R193, R193, 0xffffffef, RZ, 0xc0, !PT ;  /* 0xffffffefc1c17812 */ /* 0x000fe400078ec0ff */
[----:B------:R-:W-:Y:S01]  /*106b0*/  ISETP.GE.AND P4, PT, R14, R185, PT ;  /* 0x000000b90e00720c */ /* 0x000fe20003f86270 */
[----:B------:R-:W-:Y:S01]  /*106c0*/  VIADD R14, R192, 0x20 ;  /* 0x00000020c00e7836 */ /* 0x000fe20000000000 */
[----:B------:R-:W-:Y:S02]  /*106d0*/  @P1 LOP3.LUT R193, R193, 0x10, RZ, 0xfc, !PT ;  /* 0x00000010c1c11812 */ /* 0x000fe400078efcff */
[----:B------:R-:W-:Y:S02]  /*106e0*/  ISETP.GE.AND P1, PT, R7, R184, PT ;  /* 0x000000b80700720c */ /* 0x000fe40003f26270 */
[----:B------:R-:W-:Y:S02]  /*106f0*/  LOP3.LUT R193, R193, 0xdfffffff, RZ, 0xc0, !PT ;  /* 0xdfffffffc1c17812 */ /* 0x000fe400078ec0ff */
[----:B------:R-:W-:Y:S02]  /*10700*/  ISETP.GE.AND P6, PT, R12, R187, PT ;  /* 0x000000bb0c00720c */ /* 0x000fe40003fc6270 */
[----:B------:R-:W-:Y:S02]  /*10710*/  @P3 LOP3.LUT R193, R193, 0x20000000, RZ, 0xfc, !PT ;  /* 0x20000000c1c13812 */ /* 0x000fe400078efcff */
[----:B------:R-:W-:Y:S02]  /*10720*/  FSEL R130, R247, -INF , P6 ;  /* 0xff800000f7827808 */ /* 0x000fe40003000000 */
[----:B------:R-:W-:Y:S02]  /*10730*/  ISETP.GE.AND P6, PT, R14, R186, PT ;  /* 0x000000ba0e00720c */ /* 0x000fe40003fc6270 */
[----:B------:R-:W-:Y:S02]  /*10740*/  LOP3.LUT R193, R193, 0xfffffff7, RZ, 0xc0, !PT ;  /* 0xfffffff7c1c17812 */ /* 0x000fe400078ec0ff */
[----:B------:R-:W-:Y:S02]  /*10750*/  FSEL R205, R224, -INF , P0 ;  /* 0xff800000e0cd7808 */ /* 0x000fe40000000000 */
[----:B------:R-:W-:Y:S02]  /*10760*/  @P1 LOP3.LUT R193, R193, 0x8, RZ, 0xfc, !PT ;  /* 0x00000008c1c11812 */ /* 0x000fe400078efcff */
[-C--:B------:R-:W-:Y:S02]  /*10770*/  ISETP.GE.AND P0, PT, R22, R185.reuse, PT ;  /* 0x000000b91600720c */ /* 0x080fe40003f06270 */
[----:B------:R-:W-:Y:S02]  /*10780*/  ISETP.GE.AND P1, PT, R14, R184, PT ;  /* 0x000000b80e00720c */ /* 0x000fe40003f26270 */
[----:B------:R-:W-:Y:S02]  /*10790*/  LOP3.LUT R193, R193, 0xefffffff, RZ, 0xc0, !PT ;  /* 0xefffffffc1c17812 */ /* 0x000fe400078ec0ff */
[----:B------:R-:W-:Y:S02]  /*107a0*/  FSEL R155, R226, -INF , P0 ;  /* 0xff800000e29b7808 */ /* 0x000fe40000000000 */
[----:B------:R-:W-:Y:S01]  /*107b0*/  ISETP.GE.AND P0, PT, R4, R185, PT ;  /* 0x000000b90400720c */ /* 0x000fe20003f06270 */
[----:B------:R-:W-:Y:S01]  /*107c0*/  VIADD R4, R192, 0x28 ;  /* 0x00000028c0047836 */ /* 0x000fe20000000000 */
[----:B------:R-:W-:Y:S02]  /*107d0*/  @P6 LOP3.LUT R193, R193, 0x10000000, RZ, 0xfc, !PT ;  /* 0x10000000c1c16812 */ /* 0x000fe400078efcff */
[----:B------:R-:W-:Y:S02]  /*107e0*/  FSEL R139, R208, -INF , P0 ;  /* 0xff800000d08b7808 */ /* 0x000fe40000000000 */
[----:B------:R-:W-:Y:S02]  /*107f0*/  ISETP.GE.AND P0, PT, R6, R186, PT ;  /* 0x000000ba0600720c */ /* 0x000fe40003f06270 */
[----:B------:R-:W-:Y:S02]  /*10800*/  LOP3.LUT R193, R193, 0xfffffffb, RZ, 0xc0, !PT ;  /* 0xfffffffbc1c17812 */ /* 0x000fe400078ec0ff */
[----:B------:R-:W-:Y:S02]  /*10810*/  ISETP.GE.AND P5, PT, R4, R187, PT ;  /* 0x000000bb0400720c */ /* 0x000fe40003fa6270 */
[----:B------:R-:W-:Y:S02]  /*10820*/  @P1 LOP3.LUT R193, R193, 0x4, RZ, 0xfc, !PT ;  /* 0x00000004c1c11812 */ /* 0x000fe400078efcff */
[-C--:B------:R-:W-:Y:S02]  /*10830*/  ISETP.GE.AND P1, PT, R6, R184.reuse, PT ;  /* 0x000000b80600720c */ /* 0x080fe40003f26270 */
[----:B------:R-:W-:Y:S02]  /*10840*/  LOP3.LUT R193, R193, 0xf7ffffff, RZ, 0xc0, !PT ;  /* 0xf7ffffffc1c17812 */ /* 0x000fe400078ec0ff */
[----:B------:R-:W-:Y:S02]  /*10850*/  FSEL R131, R18, -INF , P5 ;  /* 0xff80000012837808 */ /* 0x000fe40002800000 */
[----:B------:R-:W-:Y:S02]  /*10860*/  @P0 LOP3.LUT R193, R193, 0x8000000, RZ, 0xfc, !PT ;  /* 0x08000000c1c10812 */ /* 0x000fe400078efcff */
[----:B------:R-:W-:Y:S01]  /*10870*/  ISETP.GE.AND P5, PT, R10, R185, PT ;  /* 0x000000b90a00720c */ /* 0x000fe20003fa6270 */
[----:B------:R-:W-:Y:S01]  /*10880*/  VIADD R10, R192, 0x30 ;  /* 0x00000030c00a7836 */ /* 0x000fe20000000000 */
[----:B------:R-:W-:Y:S02]  /*10890*/  LOP3.LUT R193, R193, 0xfffffffd, RZ, 0xc0, !PT ;  /* 0xfffffffdc1c17812 */ /* 0x000fe400078ec0ff */
[-C--:B------:R-:W-:Y:S02]  /*108a0*/  ISETP.GE.AND P2, PT, R14, R187.reuse, PT ;  /* 0x000000bb0e00720c */ /* 0x080fe40003f46270 */
[----:B------:R-:W-:Y:S02]  /*108b0*/  ISETP.GE.AND P3, PT, R10, R187, PT ;  /* 0x000000bb0a00720c */ /* 0x000fe40003f66270 */
[----:B------:R-:W-:Y:S02]  /*108c0*/  @P1 LOP3.LUT R193, R193, 0x2, RZ, 0xfc, !PT ;  /* 0x00000002c1c11812 */ /* 0x000fe400078efcff */
[----:B------:R-:W-:Y:S02]  /*108d0*/  ISETP.GE.AND P1, PT, R4, R184, PT ;  /* 0x000000b80400720c */ /* 0x000fe40003f26270 */
[----:B------:R-:W-:Y:S02]  /*108e0*/  FSEL R128, R236, -INF , P3 ;  /* 0xff800000ec807808 */ /* 0x000fe40001800000 */
[-C--:B------:R-:W-:Y:S02]  /*108f0*/  ISETP.GE.AND P3, PT, R14, R185.reuse, PT ;  /* 0x000000b90e00720c */ /* 0x080fe40003f66270 */
[----:B------:R-:W-:Y:S02]  /*10900*/  P2R R14, PR, RZ, 0x2 ;  /* 0x00000002ff0e7803 */ /* 0x000fe40000000000 */
[C---:B------:R-:W-:Y:S02]  /*10910*/  LOP3.LUT P1, RZ, R194.reuse, 0x80, RZ, 0xc0, !PT ;  /* 0x00000080c2ff7812 */ /* 0x040fe4000782c0ff */
[----:B------:R-:W-:Y:S02]  /*10920*/  FSEL R133, R249, -INF , P2 ;  /* 0xff800000f9857808 */ /* 0x000fe40001000000 */
[----:B------:R-:W-:Y:S02]  /*10930*/  P2R R18, PR, RZ, 0x2 ;  /* 0x00000002ff127803 */ /* 0x000fe40000000000 */
[----:B------:R-:W-:Y:S02]  /*10940*/  LOP3.LUT P1, RZ, R194, 0x400, RZ, 0xc0, !PT ;  /* 0x00000400c2ff7812 */ /* 0x000fe4000782c0ff */
[-C--:B------:R-:W-:Y:S02]  /*10950*/  ISETP.GE.AND P2, PT, R20, R185.reuse, PT ;  /* 0x000000b91400720c */ /* 0x080fe40003f46270 */
[----:B------:R-:W-:Y:S02]  /*10960*/  P2R R20, PR, RZ, 0x2 ;  /* 0x00000002ff147803 */ /* 0x000fe40000000000 */
[----:B------:R-:W-:Y:S02]  /*10970*/  LOP3.LUT P1, RZ, R194, 0x800, RZ, 0xc0, !PT ;  /* 0x00000800c2ff7812 */ /* 0x000fe4000782c0ff */
[----:B------:R-:W-:Y:S02]  /*10980*/  FSEL R141, R210, -INF , P2 ;  /* 0xff800000d28d7808 */ /* 0x000fe40001000000 */
[----:B------:R-:W-:Y:S02]  /*10990*/  P2R R22, PR, RZ, 0x2 ;  /* 0x00000002ff167803 */ /* 0x000fe40000000000 */
[----:B------:R-:W-:Y:S02]  /*109a0*/  LOP3.LUT P1, RZ, R194, 0x1000, RZ, 0xc0, !PT ;  /* 0x00001000c2ff7812 */ /* 0x000fe4000782c0ff */
[----:B------:R-:W-:Y:S01]  /*109b0*/  ISETP.GE.AND P2, PT, R6, R185, PT ;  /* 0x000000b90600720c */ /* 0x000fe20003f46270 */
[----:B------:R-:W-:Y:S01]  /*109c0*/  VIADD R6, R192, 0x39 ;  /* 0x00000039c0067836 */ /* 0x000fe20000000000 */
[----:B------:R-:W-:Y:S02]  /*109d0*/  P2R R23, PR, RZ, 0x2 ;  /* 0x00000002ff177803 */ /* 0x000fe40000000000 */
[----:B------:R-:W-:Y:S02]  /*109e0*/  LOP3.LUT P1, RZ, R194, 0x2000, RZ, 0xc0, !PT ;  /* 0x00002000c2ff7812 */ /* 0x000fe4000782c0ff */
[----:B------:R-:W-:Y:S02]  /*109f0*/  ISETP.GE.AND P0, PT, R6, R187, PT ;  /* 0x000000bb0600720c */ /* 0x000fe40003f06270 */
[----:B------:R-:W-:Y:S02]  /*10a00*/  P2R R24, PR, RZ, 0x2 ;  /* 0x00000002ff187803 */ /* 0x000fe40000000000 */
[----:B------:R-:W-:Y:S02]  /*10a10*/  LOP3.LUT P1, RZ, R194, 0x4000, RZ, 0xc0, !PT ;  /* 0x00004000c2ff7812 */ /* 0x000fe4000782c0ff */
[----:B------:R-:W-:Y:S02]  /*10a20*/  FSEL R153, R218, -INF , P4 ;  /* 0xff800000da997808 */ /* 0x000fe40002000000 */
[----:B------:R-:W-:Y:S02]  /*10a30*/  P2R R25, PR, RZ, 0x2 ;  /* 0x00000002ff197803 */ /* 0x000fe40000000000 */
[----:B------:R-:W-:Y:S02]  /*10a40*/  LOP3.LUT P1, RZ, R194, 0x8000, RZ, 0xc0, !PT ;  /* 0x00008000c2ff7812 */ /* 0x000fe4000782c0ff */
[-C--:B------:R-:W-:Y:S01]  /*10a50*/  ISETP.GE.AND P4, PT, R7, R185.reuse, PT ;  /* 0x000000b90700720c */ /* 0x080fe20003f86270 */
[----:B------:R-:W-:Y:S01]  /*10a60*/  VIADD R7, R192, 0x31 ;  /* 0x00000031c0077836 */ /* 0x000fe20000000000 */
[----:B------:R-:W-:Y:S02]  /*10a70*/  FSEL R122, R232, -INF , P0 ;  /* 0xff800000e87a7808 */ /* 0x000fe40000000000 */
[----:B------:R-:W-:Y:S02]  /*10a80*/  P2R R26, PR, RZ, 0x2 ;  /* 0x00000002ff1a7803 */ /* 0x000fe40000000000 */
[----:B------:R-:W-:Y:S02]  /*10a90*/  ISETP.GE.AND P0, PT, R4, R185, PT ;  /* 0x000000b90400720c */ /* 0x000fe40003f06270 */
[----:B------:R-:W-:Y:S02]  /*10aa0*/  LOP3.LUT P1, RZ, R194, 0x10000, RZ, 0xc0, !PT ;  /* 0x00010000c2ff7812 */ /* 0x000fe4000782c0ff */
[C---:B------:R-:W-:Y:S02]  /*10ab0*/  ISETP.GE.AND P6, PT, R7.reuse, R187, PT ;  /* 0x000000bb0700720c */ /* 0x040fe40003fc6270 */
[----:B------:R-:W-:Y:S02]  /*10ac0*/  FSEL R125, R206, -INF , P0 ;  /* 0xff800000ce7d7808 */ /* 0x000fe40000000000 */
[----:B------:R-:W-:Y:S02]  /*10ad0*/  P2R R27, PR, RZ, 0x2 ;  /* 0x00000002ff1b7803 */ /* 0x000fe40000000000 */
[-C--:B------:R-:W-:Y:S02]  /*10ae0*/  ISETP.GE.AND P0, PT, R12, R185.reuse, PT ;  /* 0x000000b90c00720c */ /* 0x080fe40003f06270 */
[----:B------:R-:W-:Y:S02]  /*10af0*/  LOP3.LUT P1, RZ, R194, 0x20000, RZ, 0xc0, !PT ;  /* 0x00020000c2ff7812 */ /* 0x000fe4000782c0ff */
[----:B------:R-:W-:Y:S02]  /*10b00*/  FSEL R126, R234, -INF , P6 ;  /* 0xff800000ea7e7808 */ /* 0x000fe40003000000 */
[-C--:B------:R-:W-:Y:S01]  /*10b10*/  ISETP.GE.AND P6, PT, R4, R186.reuse, PT ;  /* 0x000000ba0400720c */ /* 0x080fe20003fc6270 */
[----:B------:R-:W-:Y:S01]  /*10b20*/  VIADD R4, R192, 0x38 ;  /* 0x00000038c0047836 */ /* 0x000fe20000000000 */
[----:B------:R-:W-:Y:S02]  /*10b30*/  FSEL R123, R204, -INF , P0 ;  /* 0xff800000cc7b7808 */ /* 0x000fe40000000000 */
[-C--:B------:R-:W-:Y:S02]  /*10b40*/  ISETP.GE.AND P0, PT, R10, R185.reuse, PT ;  /* 0x000000b90a00720c */ /* 0x080fe40003f06270 */
[----:B------:R-:W-:Y:S02]  /*10b50*/  P2R R28, PR, RZ, 0x2 ;  /* 0x00000002ff1c7803 */ /* 0x000fe40000000000 */
[----:B------:R-:W-:Y:S02]  /*10b60*/  LOP3.LUT P1, RZ, R194, 0x40000, RZ, 0xc0, !PT ;  /* 0x00040000c2ff7812 */ /* 0x000fe4000782c0ff */
[----:B------:R-:W-:Y:S02]  /*10b70*/  FSEL R121, R214, -INF , P0 ;  /* 0xff800000d6797808 */ /* 0x000fe40000000000 */
[----:B------:R-:W-:Y:S02]  /*10b80*/  P2R R29, PR, RZ, 0x2 ;  /* 0x00000002ff1d7803 */ /* 0x000fe40000000000 */
[-C--:B------:R-:W-:Y:S02]  /*10b90*/  ISETP.GE.AND P0, PT, R7, R185.reuse, PT ;  /* 0x000000b90700720c */ /* 0x080fe40003f06270 */
[----:B------:R-:W-:Y:S02]  /*10ba0*/  LOP3.LUT P1, RZ, R194, 0x80000, RZ, 0xc0, !PT ;  /* 0x00080000c2ff7812 */ /* 0x000fe4000782c0ff */
[----:B------:R-:W-:Y:S02]  /*10bb0*/  LOP3.LUT R193, R193, 0xfbffffff, RZ, 0xc0, !PT ;  /* 0xfbffffffc1c17812 */ /* 0x000fe400078ec0ff */
[----:B------:R-:W-:Y:S02]  /*10bc0*/  FSEL R120, R212, -INF , P0 ;  /* 0xff800000d4787808 */ /* 0x000fe40000000000 */
[----:B------:R-:W-:Y:S02]  /*10bd0*/  FSEL R21, R21, -INF , !P1 ;  /* 0xff80000015157808 */ /* 0x000fe40004800000 */
[----:B------:R-:W-:Y:S02]  /*10be0*/  ISETP.GE.AND P0, PT, R6, R185, PT ;  /* 0x000000b90600720c */ /* 0x000fe40003f06270 */
[----:B------:R-:W-:Y:S02]  /*10bf0*/  @P6 LOP3.LUT R193, R193, 0x4000000, RZ, 0xfc, !PT ;  /* 0x04000000c1c16812 */ /* 0x000fe400078efcff */
[----:B------:R-:W-:Y:S02]  /*10c00*/  ISETP.NE.AND P1, PT, R29, RZ, PT ;  /* 0x000000ff1d00720c */ /* 0x000fe40003f25270 */
[----:B------:R-:W-:Y:S02]  /*10c10*/  FSEL R54, R228, -INF , P0 ;  /* 0xff800000e4367808 */ /* 0x000fe40000000000 */
[----:B------:R-:W-:Y:S02]  /*10c20*/  LOP3.LUT P0, RZ, R193, 0x2000000, RZ, 0xc0, !PT ;  /* 0x02000000c1ff7812 */ /* 0x000fe4000780c0ff */
[----:B------:R-:W-:Y:S02]  /*10c30*/  FSEL R19, R19, -INF , !P1 ;  /* 0xff80000013137808 */ /* 0x000fe40004800000 */
[----:B------:R-:W-:Y:S02]  /*10c40*/  ISETP.NE.AND P1, PT, R28, RZ, PT ;  /* 0x000000ff1c00720c */ /* 0x000fe40003f25270 */
[----:B------:R-:W-:Y:S02]  /*10c50*/  FSEL R8, R8, -INF , !P0 ;  /* 0xff80000008087808 */ /* 0x000fe40004000000 */
[----:B------:R-:W-:Y:S02]  /*10c60*/  FSEL R17, R17, -INF , !P1 ;  /* 0xff80000011117808 */ /* 0x000fe40004800000 */
[----:B------:R-:W-:Y:S02]  /*10c70*/  LOP3.LUT P0, RZ, R193, 0x4000000, RZ, 0xc0, !PT ;  /* 0x04000000c1ff7812 */ /* 0x000fe4000780c0ff */
[----:B------:R-:W-:Y:S02]  /*10c80*/  ISETP.NE.AND P1, PT, R27, RZ, PT ;  /* 0x000000ff1b00720c */ /* 0x000fe40003f25270 */
[----:B------:R-:W-:Y:S02]  /*10c90*/  ISETP.GE.AND P6, PT, R4, R187, PT ;  /* 0x000000bb0400720c */ /* 0x000fe40003fc6270 */
[----:B------:R-:W-:Y:S02]  /*10ca0*/  FSEL R131, R131, -INF , !P0 ;  /* 0xff80000083837808 */ /* 0x000fe40004000000 */
[----:B------:R-:W-:Y:S02]  /*10cb0*/  FSEL R13, R13, -INF , !P1 ;  /* 0xff8000000d0d7808 */ /* 0x000fe40004800000 */
[-C--:B------:R-:W-:Y:S02]  /*10cc0*/  ISETP.GE.AND P0, PT, R12, R186.reuse, PT ;  /* 0x000000ba0c00720c */ /* 0x080fe40003f06270 */
[----:B------:R-:W-:Y:S02]  /*10cd0*/  FSEL R124, R230, -INF , P6 ;  /* 0xff800000e67c7808 */ /* 0x000fe40003000000 */
[----:B------:R-:W-:Y:S02]  /*10ce0*/  FSEL R135, R202, -INF , P4 ;  /* 0xff800000ca877808 */ /* 0x000fe40002000000 */
[----:B------:R-:W-:Y:S02]  /*10cf0*/  ISETP.NE.AND P1, PT, R26, RZ, PT ;  /* 0x000000ff1a00720c */ /* 0x000fe40003f25270 */
[----:B------:R-:W-:Y:S02]  /*10d00*/  LOP3.LUT P6, RZ, R193, 0x400000, RZ, 0xc0, !PT ;  /* 0x00400000c1ff7812 */ /* 0x000fe400078cc0ff */
[----:B------:R-:W-:Y:S02]  /*10d10*/  ISETP.GE.AND P4, PT, R192, R186, PT ;  /* 0x000000bac000720c */ /* 0x000fe40003f86270 */
[----:B------:R-:W-:Y:S02]  /*10d20*/  FSEL R130, R130, -INF , !P0 ;  /* 0xff80000082827808 */ /* 0x000fe40004000000 */
[----:B------:R-:W-:Y:S02]  /*10d30*/  FSEL R245, R245, -INF , !P1 ;  /* 0xff800000f5f57808 */ /* 0x000fe40004800000 */
[----:B------:R-:W-:Y:S02]  /*10d40*/  FSEL R137, R203, -INF , P5 ;  /* 0xff800000cb897808 */ /* 0x000fe40002800000 */
[----:B------:R-:W-:Y:S02]  /*10d50*/  LOP3.LUT P0, RZ, R193, 0x100, RZ, 0xc0, !PT ;  /* 0x00000100c1ff7812 */ /* 0x000fe4000780c0ff */
[----:B------:R-:W-:Y:S02]  /*10d60*/  FSEL R203, R16, -INF , !P4 ;  /* 0xff80000010cb7808 */ /* 0x000fe40006000000 */
[----:B------:R-:W-:Y:S02]  /*10d70*/  FSEL R15, R15, -INF , !P6 ;  /* 0xff8000000f0f7808 */ /* 0x000fe40007000000 */
[----:B------:R-:W-:Y:S02]  /*10d80*/  ISETP.NE.AND P1, PT, R25, RZ, PT ;  /* 0x000000ff1900720c */ /* 0x000fe40003f25270 */
[C---:B------:R-:W-:Y:S01]  /*10d90*/  ISETP.GE.AND P4, PT, R192.reuse, R184, PT ;  /* 0x000000b8c000720c */ /* 0x040fe20003f86270 */
[----:B------:R-:W-:Y:S01]  /*10da0*/  VIADD R192, R192, 0xffffff80 ;  /* 0xffffff80c0c07836 */ /* 0x000fe20000000000 */
[----:B------:R-:W-:Y:S02]  /*10db0*/  LOP3.LUT P6, RZ, R193, 0x4000, RZ, 0xc0, !PT ;  /* 0x00004000c1ff7812 */ /* 0x000fe400078cc0ff */
[----:B------:R-:W-:Y:S02]  /*10dc0*/  FSEL R153, R153, -INF , !P0 ;  /* 0xff80000099997808 */ /* 0x000fe40004000000 */
[----:B------:R-:W-:Y:S02]  /*10dd0*/  FSEL R243, R243, -INF , !P1 ;  /* 0xff800000f3f37808 */ /* 0x000fe40004800000 */
[-C--:B------:R-:W-:Y:S02]  /*10de0*/  ISETP.GE.AND P0, PT, R10, R186.reuse, PT ;  /* 0x000000ba0a00720c */ /* 0x080fe40003f06270 */
[----:B------:R-:W-:Y:S02]  /*10df0*/  FSEL R169, R169, -INF , !P4 ;  /* 0xff800000a9a97808 */ /* 0x000fe40006000000 */
[----:B------:R-:W-:Y:S02]  /*10e00*/  P2R R28, PR, RZ, 0x40 ;  /* 0x00000040ff1c7803 */ /* 0x000fe40000000000 */
[----:B------:R-:W-:Y:S02]  /*10e10*/  ISETP.NE.AND P1, PT, R24, RZ, PT ;  /* 0x000000ff1800720c */ /* 0x000fe40003f25270 */
[----:B------:R-:W-:Y:S02]  /*10e20*/  LOP3.LUT P4, RZ, R194, 0x100, RZ, 0xc0, !PT ;  /* 0x00000100c2ff7812 */ /* 0x000fe4000788c0ff */
        /* <DEDUP_REMOVED lines=8> */
[C---:B------:R-:W-:Y:S02]  /*10eb0*/  LOP3.LUT P4, RZ, R193.reuse, 0x20000000, RZ, 0xc0, !PT ;  /* 0x20000000c1ff7812 */ /* 0x040fe4000788c0ff */
[----:B------:R-:W-:Y:S02]  /*10ec0*/  FSEL R127, R198, -INF , P2 ;  /* 0xff800000c67f7808 */ /* 0x000fe40001000000 */
[----:B------:R-:W-:Y:S02]  /*10ed0*/  FSEL R126, R126, -INF , !P0 ;  /* 0xff8000007e7e7808 */ /* 0x000fe40004000000 */
[----:B------:R-:W-:Y:S02]  /*10ee0*/  LOP3.LUT P2, RZ, R193, 0x1000000, RZ, 0xc0, !PT ;  /* 0x01000000c1ff7812 */ /* 0x000fe4000784c0ff */
[----:B------:R-:W-:Y:S02]  /*10ef0*/  FSEL R51, R51, -INF , !P1 ;  /* 0xff80000033337808 */ /* 0x000fe40004800000 */
[-C--:B------:R-:W-:Y:S02]  /*10f00*/  ISETP.GE.AND P0, PT, R6, R186.reuse, PT ;  /* 0x000000ba0600720c */ /* 0x080fe40003f06270 */
[----:B------:R-:W-:Y:S02]  /*10f10*/  P2R R30, PR, RZ, 0x40 ;  /* 0x00000040ff1e7803 */ /* 0x000fe40000000000 */
[----:B------:R-:W-:Y:S02]  /*10f20*/  ISETP.NE.AND P1, PT, R22, RZ, PT ;  /* 0x000000ff1600720c */ /* 0x000fe40003f25270 */
[----:B------:R-:W-:Y:S02]  /*10f30*/  P2R R23, PR, RZ, 0x10 ;  /* 0x00000010ff177803 */ /* 0x000fe40000000000 */
[----:B------:R-:W-:Y:S02]  /*10f40*/  LOP3.LUT P6, RZ, R194, 0x4, RZ, 0xc0, !PT ;  /* 0x00000004c2ff7812 */ /* 0x000fe400078cc0ff */
[----:B------:R-:W-:Y:S02]  /*10f50*/  LOP3.LUT P4, RZ, R193, 0x40000000, RZ, 0xc0, !PT ;  /* 0x40000000c1ff7812 */ /* 0x000fe4000788c0ff */
[----:B------:R-:W-:Y:S02]  /*10f60*/  FSEL R9, R9, -INF , !P2 ;  /* 0xff80000009097808 */ /* 0x000fe40005000000 */
[----:B------:R-:W-:Y:S02]  /*10f70*/  FSEL R122, R122, -INF , !P0 ;  /* 0xff8000007a7a7808 */ /* 0x000fe40004000000 */
[----:B------:R-:W-:Y:S02]  /*10f80*/  LOP3.LUT P2, RZ, R193, 0x100000, RZ, 0xc0, !PT ;  /* 0x00100000c1ff7812 */ /* 0x000fe4000784c0ff */
[----:B------:R-:W-:Y:S02]  /*10f90*/  FSEL R231, R231, -INF , !P1 ;  /* 0xff800000e7e77808 */ /* 0x000fe40004800000 */
[----:B------:R-:W-:Y:S02]  /*10fa0*/  ISETP.GE.AND P0, PT, R4, R186, PT ;  /* 0x000000ba0400720c */ /* 0x000fe40003f06270 */
[----:B------:R-:W-:Y:S02]  /*10fb0*/  P2R R31, PR, RZ, 0x40 ;  /* 0x00000040ff1f7803 */ /* 0x000fe40000000000 */
[----:B------:R-:W-:Y:S02]  /*10fc0*/  P2R R24, PR, RZ, 0x10 ;  /* 0x00000010ff187803 */ /* 0x000fe40000000000 */
[----:B------:R-:W-:Y:S02]  /*10fd0*/  ISETP.NE.AND P1, PT, R20, RZ, PT ;  /* 0x000000ff1400720c */ /* 0x000fe40003f25270 */
[C---:B------:R-:W-:Y:S02]  /*10fe0*/  LOP3.LUT P6, RZ, R193.reuse, 0x10000, RZ, 0xc0, !PT ;  /* 0x00010000c1ff7812 */ /* 0x040fe400078cc0ff */
[C---:B------:R-:W-:Y:S02]  /*10ff0*/  LOP3.LUT P4, RZ, R193.reuse, 0x1000, RZ, 0xc0, !PT ;  /* 0x00001000c1ff7812 */ /* 0x040fe4000788c0ff */
[----:B------:R-:W-:Y:S02]  /*11000*/  P2R R36, PR, RZ, 0x4 ;  /* 0x00000004ff247803 */ /* 0x000fe40000000000 */
[----:B------:R-:W-:Y:S02]  /*11010*/  FSEL R124, R124, -INF , !P0 ;  /* 0xff8000007c7c7808 */ /* 0x000fe40004000000 */
[----:B------:R-:W-:Y:S02]  /*11020*/  LOP3.LUT P2, RZ, R193, 0x200000, RZ, 0xc0, !PT ;  /* 0x00200000c1ff7812 */ /* 0x000fe4000784c0ff */
[----:B------:R-:W-:Y:S02]  /*11030*/  FSEL R229, R229, -INF , !P1 ;  /* 0xff800000e5e57808 */ /* 0x000fe40004800000 */
[----:B------:R-:W-:Y:S02]  /*11040*/  FSEL R129, R200, -INF , P3 ;  /* 0xff800000c8817808 */ /* 0x000fe40001800000 */
[-C--:B------:R-:W-:Y:S02]  /*11050*/  ISETP.GE.AND P0, PT, R12, R184.reuse, PT ;  /* 0x000000b80c00720c */ /* 0x080fe40003f06270 */
[----:B------:R-:W-:Y:S02]  /*11060*/  ISETP.NE.AND P1, PT, R18, RZ, PT ;  /* 0x000000ff1200720c */ /* 0x000fe40003f25270 */
[----:B------:R-:W-:Y:S02]  /*11070*/  P2R R32, PR, RZ, 0x40 ;  /* 0x00000040ff207803 */ /* 0x000fe40000000000 */
[----:B------:R-:W-:Y:S02]  /*11080*/  P2R R25, PR, RZ, 0x10 ;  /* 0x00000010ff197803 */ /* 0x000fe40000000000 */
[----:B------:R-:W-:Y:S02]  /*11090*/  FMNMX3.FTZ R12, R116, R21, R19, !PT ;  /* 0x00000015740c7276 */ /* 0x000fe40007810013 */
[C---:B------:R-:W-:Y:S02]  /*110a0*/  LOP3.LUT P3, RZ, R194.reuse, 0x200, RZ, 0xc0, !PT ;  /* 0x00000200c2ff7812 */ /* 0x040fe4000786c0ff */
[C---:B------:R-:W-:Y:S02]  /*110b0*/  LOP3.LUT P6, RZ, R193.reuse, 0x20000, RZ, 0xc0, !PT ;  /* 0x00020000c1ff7812 */ /* 0x040fe400078cc0ff */
[----:B------:R-:W-:Y:S02]  /*110c0*/  LOP3.LUT P4, RZ, R193, 0x2000, RZ, 0xc0, !PT ;  /* 0x00002000c1ff7812 */ /* 0x000fe4000788c0ff */
[----:B------:R-:W-:Y:S02]  /*110d0*/  P2R R37, PR, RZ, 0x4 ;  /* 0x00000004ff257803 */ /* 0x000fe40000000000 */
[----:B------:R-:W-:Y:S02]  /*110e0*/  LOP3.LUT P2, RZ, R194, 0x40, RZ, 0xc0, !PT ;  /* 0x00000040c2ff7812 */ /* 0x000fe4000784c0ff */
[----:B------:R-:W-:Y:S02]  /*110f0*/  FMNMX3.FTZ R12, R12, R17, R13, !PT ;  /* 0x000000110c0c7276 */ /* 0x000fe4000781000d */
[----:B------:R-:W-:Y:S02]  /*11100*/  FSEL R227, R227, -INF , !P3 ;  /* 0xff800000e3e37808 */ /* 0x000fe40005800000 */
[----:B------:R-:W-:Y:S02]  /*11110*/  FSEL R215, R215, -INF , !P1 ;  /* 0xff800000d7d77808 */ /* 0x000fe40004800000 */
[----:B------:R-:W-:Y:S02]  /*11120*/  P2R R33, PR, RZ, 0x40 ;  /* 0x00000040ff217803 */ /* 0x000fe40000000000 */
[----:B------:R-:W-:Y:S02]  /*11130*/  P2R R26, PR, RZ, 0x10 ;  /* 0x00000010ff1a7803 */ /* 0x000fe40000000000 */
[C---:B------:R-:W-:Y:S02]  /*11140*/  LOP3.LUT P1, RZ, R193.reuse, 0x200, RZ, 0xc0, !PT ;  /* 0x00000200c1ff7812 */ /* 0x040fe4000782c0ff */
[C---:B------:R-:W-:Y:S02]  /*11150*/  LOP3.LUT P3, RZ, R193.reuse, 0x80000, RZ, 0xc0, !PT ;  /* 0x00080000c1ff7812 */ /* 0x040fe4000786c0ff */
[----:B------:R-:W-:Y:S02]  /*11160*/  LOP3.LUT P6, RZ, R194, 0x8, RZ, 0xc0, !PT ;  /* 0x00000008c2ff7812 */ /* 0x000fe400078cc0ff */
[----:B------:R-:W-:Y:S02]  /*11170*/  LOP3.LUT P4, RZ, R193, 0x80000000, RZ, 0xc0, !PT ;  /* 0x80000000c1ff7812 */ /* 0x000fe4000788c0ff */
[----:B------:R-:W-:Y:S02]  /*11180*/  FSEL R213, R213, -INF , !P2 ;  /* 0xff800000d5d57808 */ /* 0x000fe40005000000 */
[----:B------:R-:W-:Y:S02]  /*11190*/  ISETP.NE.AND P2, PT, R37, RZ, PT ;  /* 0x000000ff2500720c */ /* 0x000fe40003f45270 */
[----:B------:R-:W-:Y:S02]  /*111a0*/  FMNMX3.FTZ R12, R12, R245, R243, !PT ;  /* 0x000000f50c0c7276 */ /* 0x000fe400078100f3 */
[----:B------:R-:W-:Y:S02]  /*111b0*/  P2R R16, PR, RZ, 0x2 ;  /* 0x00000002ff107803 */ /* 0x000fe40000000000 */
[----:B------:R-:W-:Y:S02]  /*111c0*/  P2R R34, PR, RZ, 0x8 ;  /* 0x00000008ff227803 */ /* 0x000fe40000000000 */
[----:B------:R-:W-:Y:S02]  /*111d0*/  P2R R27, PR, RZ, 0x10 ;  /* 0x00000010ff1b7803 */ /* 0x000fe40000000000 */
[----:B------:R-:W-:Y:S02]  /*111e0*/  LOP3.LUT P1, RZ, R193, 0x8000000, RZ, 0xc0, !PT ;  /* 0x08000000c1ff7812 */ /* 0x000fe4000782c0ff */
[----:B------:R-:W-:Y:S02]  /*111f0*/  FSEL R201, R201, -INF , !P6 ;  /* 0xff800000c9c97808 */ /* 0x000fe40007000000 */
[C---:B------:R-:W-:Y:S02]  /*11200*/  LOP3.LUT P3, RZ, R194.reuse, 0x10, RZ, 0xc0, !PT ;  /* 0x00000010c2ff7812 */ /* 0x040fe4000786c0ff */
[----:B------:R-:W-:Y:S02]  /*11210*/  ISETP.NE.AND P6, PT, R33, RZ, PT ;  /* 0x000000ff2100720c */ /* 0x000fe40003fc5270 */
[----:B------:R-:W-:Y:S02]  /*11220*/  LOP3.LUT P4, RZ, R194, 0x1, RZ, 0xc0, !PT ;  /* 0x00000001c2ff7812 */ /* 0x000fe4000788c0ff */
[----:B------:R-:W-:Y:S02]  /*11230*/  FSEL R239, R239, -INF , !P2 ;  /* 0xff800000efef7808 */ /* 0x000fe40005000000 */
[----:B------:R-:W-:Y:S02]  /*11240*/  FMNMX3.FTZ R12, R12, R241, R51, !PT ;  /* 0x000000f10c0c7276 */ /* 0x000fe40007810033 */
[----:B------:R-:W-:Y:S02]  /*11250*/  ISETP.NE.AND P2, PT, R36, RZ, PT ;  /* 0x000000ff2400720c */ /* 0x000fe40003f45270 */
[----:B------:R-:W-:Y:S02]  /*11260*/  P2R R18, PR, RZ, 0x2 ;  /* 0x00000002ff127803 */ /* 0x000fe40000000000 */
[----:B------:R-:W-:Y:S02]  /*11270*/  P2R R35, PR, RZ, 0x8 ;  /* 0x00000008ff237803 */ /* 0x000fe40000000000 */
[----:B------:R-:W-:Y:S02]  /*11280*/  FSEL R223, R223, -INF , !P6 ;  /* 0xff800000dfdf7808 */ /* 0x000fe40007000000 */
[----:B------:R-:W-:Y:S02]  /*11290*/  FSEL R149, R149, -INF , !P4 ;  /* 0xff80000095957808 */ /* 0x000fe40006000000 */
[----:B------:R-:W-:Y:S02]  /*112a0*/  LOP3.LUT P3, RZ, R194, 0x20, RZ, 0xc0, !PT ;  /* 0x00000020c2ff7812 */ /* 0x000fe4000786c0ff */
[----:B------:R-:W-:Y:S02]  /*112b0*/  LOP3.LUT P1, RZ, R193, 0x10000000, RZ, 0xc0, !PT ;  /* 0x10000000c1ff7812 */ /* 0x000fe4000782c0ff */
[----:B------:R-:W-:Y:S02]  /*112c0*/  ISETP.NE.AND P6, PT, R32, RZ, PT ;  /* 0x000000ff2000720c */ /* 0x000fe40003fc5270 */
[----:B------:R-:W-:Y:S02]  /*112d0*/  ISETP.NE.AND P4, PT, R27, RZ, PT ;  /* 0x000000ff1b00720c */ /* 0x000fe40003f85270 */
[----:B------:R-:W-:Y:S02]  /*112e0*/  FMNMX3.FTZ R12, R12, R231, R229, !PT ;  /* 0x000000e70c0c7276 */ /* 0x000fe400078100e5 */
[----:B------:R-:W-:Y:S02]  /*112f0*/  FSEL R237, R237, -INF , !P2 ;  /* 0xff800000eded7808 */ /* 0x000fe40005000000 */
[----:B------:R-:W-:Y:S02]  /*11300*/  LOP3.LUT P2, RZ, R193, 0x80, RZ, 0xc0, !PT ;  /* 0x00000080c1ff7812 */ /* 0x000fe4000784c0ff */
[----:B------:R-:W-:Y:S02]  /*11310*/  P2R R20, PR, RZ, 0x2 ;  /* 0x00000002ff147803 */ /* 0x000fe40000000000 */
[----:B------:R-:W-:Y:S02]  /*11320*/  FSEL R211, R211, -INF , !P3 ;  /* 0xff800000d3d37808 */ /* 0x000fe40005800000 */
[----:B------:R-:W-:Y:S02]  /*11330*/  ISETP.NE.AND P3, PT, R35, RZ, PT ;  /* 0x000000ff2300720c */ /* 0x000fe40003f65270 */
[----:B------:R-:W-:Y:S02]  /*11340*/  FSEL R221, R221, -INF , !P6 ;  /* 0xff800000dddd7808 */ /* 0x000fe40007000000 */
[----:B------:R-:W-:Y:S02]  /*11350*/  FSEL R147, R147, -INF , !P4 ;  /* 0xff80000093937808 */ /* 0x000fe40006000000 */
[C---:B------:R-:W-:Y:S02]  /*11360*/  LOP3.LUT P5, RZ, R193.reuse, 0x800000, RZ, 0xc0, !PT ;  /* 0x00800000c1ff7812 */ /* 0x040fe400078ac0ff */
[----:B------:R-:W-:Y:S02]  /*11370*/  LOP3.LUT P1, RZ, R193, 0x400, RZ, 0xc0, !PT ;  /* 0x00000400c1ff7812 */ /* 0x000fe4000782c0ff */
[----:B------:R-:W-:Y:S02]  /*11380*/  FMNMX3.FTZ R12, R12, R227, R225, !PT ;  /* 0x000000e30c0c7276 */ /* 0x000fe400078100e1 */
[----:B------:R-:W-:Y:S02]  /*11390*/  ISETP.NE.AND P6, PT, R31, RZ, PT ;  /* 0x000000ff1f00720c */ /* 0x000fe40003fc5270 */
[----:B------:R-:W-:Y:S02]  /*113a0*/  ISETP.NE.AND P4, PT, R26, RZ, PT ;  /* 0x000000ff1a00720c */ /* 0x000fe40003f85270 */
[----:B------:R-:W-:Y:S02]  /*113b0*/  FSEL R151, R151, -INF , !P2 ;  /* 0xff80000097977808 */ /* 0x000fe40005000000 */
[----:B------:R-:W-:Y:S02]  /*113c0*/  ISETP.GE.AND P2, PT, R10, R184, PT ;  /* 0x000000b80a00720c */ /* 0x000fe40003f46270 */
[----:B------:R-:W-:Y:S02]  /*113d0*/  FMNMX3.FTZ R10, R117, R8, R9, !PT ;  /* 0x00000008750a7276 */ /* 0x000fe40007810009 */
[----:B------:R-:W-:Y:S02]  /*113e0*/  FSEL R11, R11, -INF , !P5 ;  /* 0xff8000000b0b7808 */ /* 0x000fe40006800000 */
[----:B------:R-:W-:Y:S02]  /*113f0*/  P2R R22, PR, RZ, 0x2 ;  /* 0x00000002ff167803 */ /* 0x000fe40000000000 */
[----:B------:R-:W-:Y:S02]  /*11400*/  FSEL R209, R209, -INF , !P3 ;  /* 0xff800000d1d17808 */ /* 0x000fe40005800000 */
[----:B------:R-:W-:Y:S02]  /*11410*/  FMNMX3.FTZ R12, R12, R215, R213, !PT ;  /* 0x000000d70c0c7276 */ /* 0x000fe400078100d5 */
[----:B------:R-:W-:Y:S02]  /*11420*/  FSEL R199, R199, -INF , !P6 ;  /* 0xff800000c7c77808 */ /* 0x000fe40007000000 */
[----:B------:R-:W-:Y:S02]  /*11430*/  FSEL R207, R207, -INF , !P4 ;  /* 0xff800000cfcf7808 */ /* 0x000fe40006000000 */
[----:B------:R-:W-:Y:S02]  /*11440*/  LOP3.LUT P1, RZ, R193, 0x800, RZ, 0xc0, !PT ;  /* 0x00000800c1ff7812 */ /* 0x000fe4000782c0ff */
[----:B------:R-:W-:Y:S02]  /*11450*/  ISETP.NE.AND P6, PT, R30, RZ, PT ;  /* 0x000000ff1e00720c */ /* 0x000fe40003fc5270 */
[----:B------:R-:W-:Y:S02]  /*11460*/  ISETP.NE.AND P4, PT, R25, RZ, PT ;  /* 0x000000ff1900720c */ /* 0x000fe40003f85270 */
[----:B------:R-:W-:Y:S02]  /*11470*/  ISETP.NE.AND P3, PT, R34, RZ, PT ;  /* 0x000000ff2200720c */ /* 0x000fe40003f65270 */
[----:B------:R-:W-:Y:S02]  /*11480*/  FMNMX3.FTZ R10, R10, R11, R15, !PT ;  /* 0x0000000b0a0a7276 */ /* 0x000fe4000781000f */
[----:B------:R-:W-:Y:S02]  /*11490*/  LOP3.LUT P5, RZ, R193, 0x40000, RZ, 0xc0, !PT ;  /* 0x00040000c1ff7812 */ /* 0x000fe400078ac0ff */
[----:B------:R-:W-:Y:S02]  /*114a0*/  FMNMX3.FTZ R12, R12, R211, R209, !PT ;  /* 0x000000d30c0c7276 */ /* 0x000fe400078100d1 */
[----:B------:R-:W-:Y:S02]  /*114b0*/  FSEL R59, R59, -INF , !P1 ;  /* 0xff8000003b3b7808 */ /* 0x000fe40004800000 */
[----:B------:R-:W-:Y:S02]  /*114c0*/  FSEL R197, R197, -INF , !P6 ;  /* 0xff800000c5c57808 */ /* 0x000fe40007000000 */
[----:B------:R-:W-:Y:S02]  /*114d0*/  FSEL R205, R205, -INF , !P4 ;  /* 0xff800000cdcd7808 */ /* 0x000fe40006000000 */
[----:B------:R-:W-:Y:S02]  /*114e0*/  ISETP.NE.AND P1, PT, R22, RZ, PT ;  /* 0x000000ff1600720c */ /* 0x000fe40003f25270 */
[----:B------:R-:W-:Y:S02]  /*114f0*/  ISETP.NE.AND P6, PT, R29, RZ, PT ;  /* 0x000000ff1d00720c */ /* 0x000fe40003fc5270 */
[----:B------:R-:W-:Y:S02]  /*11500*/  ISETP.NE.AND P4, PT, R24, RZ, PT ;  /* 0x000000ff1800720c */ /* 0x000fe40003f85270 */
[----:B------:R-:W-:Y:S02]  /*11510*/  FSEL R235, R235, -INF , !P3 ;  /* 0xff800000ebeb7808 */ /* 0x000fe40005800000 */
[----:B------:R-:W-:Y:S02]  /*11520*/  FSEL R233, R233, -INF , !P5 ;  /* 0xff800000e9e97808 */ /* 0x000fe40006800000 */
[----:B------:R-:W-:Y:S02]  /*11530*/  FMNMX3.FTZ R12, R12, R203, R201, !PT ;  /* 0x000000cb0c0c7276 */ /* 0x000fe400078100c9 */
[----:B------:R-:W-:Y:S02]  /*11540*/  FMNMX3.FTZ R10, R10, R239, R237, !PT ;  /* 0x000000ef0a0a7276 */ /* 0x000fe400078100ed */
[----:B------:R-:W-:Y:S02]  /*11550*/  FSEL R57, R57, -INF , !P1 ;  /* 0xff80000039397808 */ /* 0x000fe40004800000 */
[----:B------:R-:W-:Y:S02]  /*11560*/  FSEL R219, R219, -INF , !P6 ;  /* 0xff800000dbdb7808 */ /* 0x000fe40007000000 */
[----:B------:R-:W-:Y:S02]  /*11570*/  FSEL R145, R145, -INF , !P4 ;  /* 0xff80000091917808 */ /* 0x000fe40006000000 */
[----:B------:R-:W-:Y:S02]  /*11580*/  ISETP.NE.AND P1, PT, R20, RZ, PT ;  /* 0x000000ff1400720c */ /* 0x000fe40003f25270 */
[----:B------:R-:W-:Y:S02]  /*11590*/  ISETP.NE.AND P6, PT, R28, RZ, PT ;  /* 0x000000ff1c00720c */ /* 0x000fe40003fc5270 */
[----:B------:R-:W-:Y:S02]  /*115a0*/  ISETP.NE.AND P4, PT, R23, RZ, PT ;  /* 0x000000ff1700720c */ /* 0x000fe40003f85270 */
[----:B------:R-:W-:Y:S02]  /*115b0*/  FMNMX3.FTZ R12, R12, R199, R197, !PT ;  /* 0x000000c70c0c7276 */ /* 0x000fe400078100c5 */
[----:B------:R-:W-:Y:S02]  /*115c0*/  FMNMX3.FTZ R10, R10, R235, R233, !PT ;  /* 0x000000eb0a0a7276 */ /* 0x000fe400078100e9 */
[----:B------:R-:W-:Y:S02]  /*115d0*/  LOP3.LUT P3, RZ, R193, 0x40, RZ, 0xc0, !PT ;  /* 0x00000040c1ff7812 */ /* 0x000fe4000786c0ff */
[----:B------:R-:W-:Y:S02]  /*115e0*/  FSEL R133, R133, -INF , !P1 ;  /* 0xff80000085857808 */ /* 0x000fe40004800000 */
[----:B------:R-:W-:Y:S02]  /*115f0*/  ISETP.NE.AND P1, PT, R18, RZ, PT ;  /* 0x000000ff1200720c */ /* 0x000fe40003f25270 */
[----:B------:R-:W-:Y:S02]  /*11600*/  FSEL R217, R217, -INF , !P6 ;  /* 0xff800000d9d97808 */ /* 0x000fe40007000000 */
[----:B------:R-:W-:Y:S02]  /*11610*/  FSEL R143, R143, -INF , !P4 ;  /* 0xff8000008f8f7808 */ /* 0x000fe40006000000 */
[----:B------:R-:W-:Y:S02]  /*11620*/  FMNMX3.FTZ R12, R12, R149, R147, !PT ;  /* 0x000000950c0c7276 */ /* 0x000fe40007810093 */
[----:B------:R-:W-:Y:S02]  /*11630*/  FMNMX3.FTZ R10, R10, R223, R221, !PT ;  /* 0x000000df0a0a7276 */ /* 0x000fe400078100dd */
[----:B------:R-:W-:Y:S02]  /*11640*/  FSEL R141, R141, -INF , !P3 ;  /* 0xff8000008d8d7808 */ /* 0x000fe40005800000 */
[----:B------:R-:W-:Y:S02]  /*11650*/  ISETP.GE.AND P3, PT, R7, R184, PT ;  /* 0x000000b80700720c */ /* 0x000fe40003f66270 */
[----:B------:R-:W-:Y:S02]  /*11660*/  FSEL R132, R132, -INF , !P1 ;  /* 0xff80000084847808 */ /* 0x000fe40004800000 */
[----:B------:R-:W-:Y:S02]  /*11670*/  FMNMX3.FTZ R7, R12, R145, R143, !PT ;  /* 0x000000910c077276 */ /* 0x000fe4000781008f */
[----:B------:R-:W-:Y:S02]  /*11680*/  FMNMX3.FTZ R10, R10, R219, R217, !PT ;  /* 0x000000db0a0a7276 */ /* 0x000fe400078100d9 */
[----:B------:R-:W-:Y:S02]  /*11690*/  ISETP.NE.AND P1, PT, R16, RZ, PT ;  /* 0x000000ff1000720c */ /* 0x000fe40003f25270 */
[----:B------:R-:W-:Y:S02]  /*116a0*/  FMNMX3.FTZ R7, R7, R133, R132, !PT ;  /* 0x0000008507077276 */ /* 0x000fe40007810084 */
[----:B------:R-:W-:Y:S02]  /*116b0*/  FMNMX3.FTZ R10, R10, R207, R205, !PT ;  /* 0x000000cf0a0a7276 */ /* 0x000fe400078100cd */
[----:B------:R-:W-:Y:S02]  /*116c0*/  FSEL R155, R155, -INF , !P1 ;  /* 0xff8000009b9b7808 */ /* 0x000fe40004800000 */
[----:B------:R-:W-:Y:S02]  /*116d0*/  FMNMX3.FTZ R10, R10, R59, R57, !PT ;  /* 0x0000003b0a0a7276 */ /* 0x000fe40007810039 */
[----:B------:R-:W-:Y:S02]  /*116e0*/  FMNMX3.FTZ R7, R7, R131, R130, !PT ;  /* 0x0000008307077276 */ /* 0x000fe40007810082 */
[----:B------:R-:W-:Y:S02]  /*116f0*/  LOP3.LUT P4, RZ, R193, 0x8, RZ, 0xc0, !PT ;  /* 0x00000008c1ff7812 */ /* 0x000fe4000788c0ff */
[----:B------:R-:W-:Y:S02]  /*11700*/  FMNMX3.FTZ R10, R10, R169, R155, !PT ;  /* 0x000000a90a0a7276 */ /* 0x000fe4000781009b */
[----:B------:R-:W-:Y:S02]  /*11710*/  FMNMX3.FTZ R7, R7, R128, R126, !PT ;  /* 0x0000008007077276 */ /* 0x000fe4000781007e */
[----:B------:R-:W-:Y:S02]  /*11720*/  LOP3.LUT P5, RZ, R193, 0x20, RZ, 0xc0, !PT ;  /* 0x00000020c1ff7812 */ /* 0x000fe400078ac0ff */
[----:B------:R-:W-:Y:S02]  /*11730*/  FSEL R135, R135, -INF , !P4 ;  /* 0xff80000087877808 */ /* 0x000fe40006000000 */
[----:B------:R-:W-:Y:S02]  /*11740*/  ISETP.GE.AND P4, PT, R6, R184, PT ;  /* 0x000000b80600720c */ /* 0x000fe40003f86270 */
[----:B------:R-:W-:Y:S02]  /*11750*/  LOP3.LUT P6, RZ, R193, 0x10, RZ, 0xc0, !PT ;  /* 0x00000010c1ff7812 */ /* 0x000fe400078cc0ff */
[----:B------:R-:W-:Y:S02]  /*11760*/  FSEL R139, R139, -INF , !P5 ;  /* 0xff8000008b8b7808 */ /* 0x000fe40006800000 */
[----:B------:R-:W-:Y:S02]  /*11770*/  FMNMX3.FTZ R10, R10, R153, R151, !PT ;  /* 0x000000990a0a7276 */ /* 0x000fe40007810097 */
[----:B------:R-:W-:Y:S02]  /*11780*/  FMNMX3.FTZ R6, R7, R124, R122, !PT ;  /* 0x0000007c07067276 */ /* 0x000fe4000781007a */
[----:B------:R-:W-:Y:S02]  /*11790*/  FSEL R137, R137, -INF , !P6 ;  /* 0xff80000089897808 */ /* 0x000fe40007000000 */
[----:B------:R-:W-:Y:S01]  /*117a0*/  FMNMX3.FTZ R10, R10, R141, R139, !PT ;  /* 0x0000008d0a0a7276 */ /* 0x000fe2000781008b */
[----:B------:R-:W1:Y:S01]  /*117b0*/  SHFL.BFLY PT, R7, R6, 0x2, 0x1f ;  /* 0x0c401f0006077f89 */ /* 0x000e6200000e0000 */
[C---:B------:R-:W-:Y:S02]  /*117c0*/  LOP3.LUT P5, RZ, R193.reuse, 0x4, RZ, 0xc0, !PT ;  /* 0x00000004c1ff7812 */ /* 0x040fe400078ac0ff */
[----:B------:R-:W-:Y:S02]  /*117d0*/  LOP3.LUT P6, RZ, R193, 0x2, RZ, 0xc0, !PT ;  /* 0x00000002c1ff7812 */ /* 0x000fe400078cc0ff */
[----:B------:R-:W-:Y:S02]  /*117e0*/  ISETP.NE.AND P1, PT, R14, RZ, PT ;  /* 0x000000ff0e00720c */ /* 0x000fe40003f25270 */
[----:B------:R-:W-:Y:S02]  /*117f0*/  FSEL R129, R129, -INF , !P5 ;  /* 0xff80000081817808 */ /* 0x000fe40006800000 */
[----:B------:R-:W-:Y:S02]  /*11800*/  FSEL R127, R127, -INF , !P6 ;  /* 0xff8000007f7f7808 */ /* 0x000fe40007000000 */
[----:B------:R-:W-:Y:S02]  /*11810*/  FMNMX3.FTZ R10, R10, R137, R135, !PT ;  /* 0x000000890a0a7276 */ /* 0x000fe40007810087 */
[C---:B------:R-:W-:Y:S02]  /*11820*/  ISETP.GE.AND P5, PT, R4.reuse, R185, PT ;  /* 0x000000b90400720c */ /* 0x040fe40003fa6270 */
[----:B------:R-:W-:Y:S02]  /*11830*/  ISETP.GE.AND P6, PT, R4, R184, PT ;  /* 0x000000b80400720c */ /* 0x000fe40003fc6270 */
[----:B------:R-:W-:Y:S02]  /*11840*/  FSEL R125, R125, -INF , !P1 ;  /* 0xff8000007d7d7808 */ /* 0x000fe40004800000 */
[----:B------:R-:W-:Y:S02]  /*11850*/  FSEL R123, R123, -INF , !P0 ;  /* 0xff8000007b7b7808 */ /* 0x000fe40004000000 */
[----:B------:R-:W-:Y:S02]  /*11860*/  FMNMX3.FTZ R4, R10, R129, R127, !PT ;  /* 0x000000810a047276 */ /* 0x000fe4000781007f */
[----:B------:R-:W-:Y:S02]  /*11870*/  FSEL R0, R0, -INF , P5 ;  /* 0xff80000000007808 */ /* 0x000fe40002800000 */
[----:B------:R-:W-:Y:S02]  /*11880*/  FSEL R121, R121, -INF , !P2 ;  /* 0xff80000079797808 */ /* 0x000fe40005000000 */
[----:B------:R-:W-:Y:S02]  /*11890*/  FSEL R120, R120, -INF , !P3 ;  /* 0xff80000078787808 */ /* 0x000fe40005800000 */
[----:B------:R-:W-:Y:S02]  /*118a0*/  FMNMX3.FTZ R4, R4, R125, R123, !PT ;  /* 0x0000007d04047276 */ /* 0x000fe4000781007b */
[----:B------:R-:W-:Y:S02]  /*118b0*/  FSEL R55, R0, -INF , !P6 ;  /* 0xff80000000377808 */ /* 0x000fe40007000000 */
[----:B------:R-:W-:Y:S02]  /*118c0*/  FSEL R54, R54, -INF , !P4 ;  /* 0xff80000036367808 */ /* 0x000fe40006000000 */
[----:B------:R-:W-:Y:S02]  /*118d0*/  FMNMX3.FTZ R0, R4, R121, R120, !PT ;  /* 0x0000007904007276 */ /* 0x000fe40007810078 */
[----:B------:R-:W-:Y:S02]  /*118e0*/  ISETP.NE.AND P1, PT, R5, RZ, PT ;  /* 0x000000ff0500720c */ /* 0x000fe40003f25270 */
[----:B------:R-:W-:Y:S02]  /*118f0*/  FMNMX3.FTZ R5, R0, R55, R54, !PT ;  /* 0x0000003700057276 */ /* 0x000fe40007810036 */
[----:B-1----:R-:W-:Y:S03]  /*11900*/  FMNMX.FTZ R23, R6, R7, !PT ;  /* 0x0000000706177209 */ /* 0x002fe60007810000 */
[----:B------:R-:W1:Y:S08]  /*11910*/  SHFL.BFLY PT, R0, R5, 0x2, 0x1f ;  /* 0x0c401f0005007f89 */ /* 0x000e7000000e0000 */
[----:B------:R-:W3:Y:S01]  /*11920*/  SHFL.BFLY PT, R52, R23, 0x1, 0x1f ;  /* 0x0c201f0017347f89 */ /* 0x000ee200000e0000 */
[----:B-1----:R-:W-:Y:S02]  /*11930*/  FMNMX.FTZ R7, R5, R0, !PT ;  /* 0x0000000005077209 */ /* 0x002fe40007810000 */
[----:B---3--:R-:W-:Y:S05]  /*11940*/  FMNMX.FTZ R52, R23, R52, !PT ;  /* 0x0000003417347209 */ /* 0x008fea0007810000 */
[----:B------:R-:W1:Y:S01]  /*11950*/  SHFL.BFLY PT, R0, R7, 0x1, 0x1f ;  /* 0x0c201f0007007f89 */ /* 0x000e6200000e0000 */
[C---:B------:R-:W-:Y:S01]  /*11960*/  FSETP.NEU.FTZ.AND P0, PT, R52.reuse, -INF , PT ;  /* 0xff8000003400780b */ /* 0x040fe20003f1d000 */
[----:B--2---:R-:W-:Y:S03]  /*11970*/  FMUL.FTZ R134, R53, R52 ;  /* 0x0000003435867220 */ /* 0x004fe60000410000 */
[----:B------:R-:W-:Y:S02]  /*11980*/  FSEL R5, R52, RZ, P0 ;  /* 0x000000ff34057208 */ /* 0x000fe40000000000 */
[----:B------:R-:W-:Y:S03]  /*11990*/  FSEL R134, R134, RZ, P0 ;  /* 0x000000ff86867208 */ /* 0x000fe60000000000 */
[----:B------:R-:W-:Y:S02]  /*119a0*/  FADD.FTZ R4, -R5, R116 ;  /* 0x0000007405047221 */ /* 0x000fe40000010100 */
[-CC-:B------:R-:W-:Y:S01]  /*119b0*/  FFMA.FTZ R60, R21, R53.reuse, -R134.reuse ;  /* 0x00000035153c7223 */ /* 0x180fe20000010886 */
[-CC-:B------:R-:W-:Y:S01]  /*119c0*/  FFMA.FTZ R19, R19, R53.reuse, -R134.reuse ;  /* 0x0000003513137223 */ /* 0x180fe20000010886 */
[----:B------:R-:W-:Y:S01]  /*119d0*/  FMUL.FTZ R49, R53, R4 ;  /* 0x0000000435317220 */ /* 0x000fe20000410000 */
[-CC-:B------:R-:W-:Y:S01]  /*119e0*/  FFMA.FTZ R58, R13, R53.reuse, -R134.reuse ;  /* 0x000000350d3a7223 */ /* 0x180fe20000010886 */
[-CC-:B------:R-:W-:Y:S01]  /*119f0*/  FFMA.FTZ R136, R203, R53.reuse, -R134.reuse ;  /* 0x00000035cb887223 */ /* 0x180fe20000010886 */
[-CC-:B------:R-:W-:Y:S01]  /*11a00*/  FFMA.FTZ R138, R197, R53.reuse, -R134.reuse ;  /* 0x00000035c58a7223 */ /* 0x180fe20000010886 */
[----:B------:R-:W-:Y:S01]  /*11a10*/  MUFU.EX2 R60, R60 ;  /* 0x0000003c003c7308 */ /* 0x000fe20000000800 */
[-CC-:B------:R-:W-:Y:S01]  /*11a20*/  FFMA.FTZ R144, R149, R53.reuse, -R134.reuse ;  /* 0x0000003595907223 */ /* 0x180fe20000010886 */
[-CC-:B------:R-:W-:Y:S01]  /*11a30*/  FFMA.FTZ R147, R147, R53.reuse, -R134.reuse ;  /* 0x0000003593937223 */ /* 0x180fe20000010886 */
[-CC-:B------:R-:W-:Y:S01]  /*11a40*/  FFMA.FTZ R145, R145, R53.reuse, -R134.reuse ;  /* 0x0000003591917223 */ /* 0x180fe20000010886 */
[----:B-1----:R-:W-:Y:S01]  /*11a50*/  FMNMX.FTZ R0, R7, R0, !PT ;  /* 0x0000000007007209 */ /* 0x002fe20007810000 */
[-CC-:B------:R-:W-:Y:S01]  /*11a60*/  FFMA.FTZ R7, R17, R53.reuse, -R134.reuse ;  /* 0x0000003511077223 */ /* 0x180fe20000010886 */
[-CC-:B------:R-:W-:Y:S01]  /*11a70*/  FFMA.FTZ R146, R143, R53.reuse, -R134.reuse ;  /* 0x000000358f927223 */ /* 0x180fe20000010886 */
[-C--:B------:R-:W-:Y:S03]  /*11a80*/  FFMA.FTZ R132, R132, R53.reuse, -R134 ;  /* 0x0000003584847223 */ /* 0x080fe60000010886 */
[----:B------:R-:W1:Y:S01]  /*11a90*/  MUFU.EX2 R49, R49 ;  /* 0x0000003100317308 */ /* 0x000e620000000800 */
[----:B------:R-:W-:Y:S01]  /*11aa0*/  FMUL.FTZ R116, R53, R0 ;  /* 0x0000000035747220 */ /* 0x000fe20000410000 */
[C---:B------:R-:W-:Y:S04]  /*11ab0*/  FSETP.NEU.FTZ.AND P0, PT, R0.reuse, -INF , PT ;  /* 0xff8000000000780b */ /* 0x040fe80003f1d000 */
[----:B------:R-:W-:Y:S02]  /*11ac0*/  FSEL R6, R0, RZ, P0 ;  /* 0x000000ff00067208 */ /* 0x000fe40000000000 */
[----:B------:R-:W-:Y:S02]  /*11ad0*/  FSEL R116, R116, RZ, P0 ;  /* 0x000000ff74747208 */ /* 0x000fe40000000000 */
[----:B------:R-:W2:Y:S01]  /*11ae0*/  MUFU.EX2 R19, R19 ;  /* 0x0000001300137308 */ /* 0x000ea20000000800 */
[----:B------:R-:W-:Y:S01]  /*11af0*/  ISETP.GT.AND P0, PT, R191, R166, PT ;  /* 0x000000a6bf00720c */ /* 0x000fe20003f04270 */
[----:B------:R-:W-:Y:S01]  /*11b00*/  FADD.FTZ R6, -R6, R117 ;  /* 0x0000007506067221 */ /* 0x000fe20000010100 */
[-CC-:B------:R-:W-:Y:S01]  /*11b10*/  FFMA.FTZ R117, R8, R53.reuse, -R116.reuse ;  /* 0x0000003508757223 */ /* 0x180fe20000010874 */
[-CC-:B------:R-:W-:Y:S01]  /*11b20*/  FFMA.FTZ R10, R9, R53.reuse, -R116.reuse ;  /* 0x00000035090a7223 */ /* 0x180fe20000010874 */
[-CC-:B------:R-:W-:Y:S01]  /*11b30*/  FFMA.FTZ R142, R169, R53.reuse, -R116.reuse ;  /* 0x00000035a98e7223 */ /* 0x180fe20000010874 */
[----:B------:R-:W-:Y:S01]  /*11b40*/  FFMA.FTZ R155, R155, R53, -R116 ;  /* 0x000000359b9b7223 */ /* 0x000fe20000010874 */
[C---:B-1----:R-:W-:Y:S01]  /*11b50*/  FMUL.FTZ R8, R49.reuse, R108 ;  /* 0x0000006c31087220 */ /* 0x042fe20000410000 */
        /* <DEDUP_REMOVED lines=22> */
[C---:B------:R-:W-:Y:S01]  /*11cc0*/  FFMA.FTZ R196, R49.reuse, R196, R60 ;  /* 0x000000c431c47223 */ /* 0x040fe2000001003c */
[----:B------:R-:W-:Y:S01]  /*11cd0*/  FMUL.FTZ R49, R49, R69 ;  /* 0x0000004531317220 */ /* 0x000fe20000410000 */
[-CC-:B------:R-:W-:Y:S01]  /*11ce0*/  FFMA.FTZ R69, R11, R53.reuse, -R116.reuse ;  /* 0x000000350b457223 */ /* 0x180fe20000010874 */
[-C--:B------:R-:W-:Y:S01]  /*11cf0*/  FFMA.FTZ R68, R15, R53.reuse, -R116 ;  /* 0x000000350f447223 */ /* 0x080fe20000010874 */
[----:B------:R-:W-:Y:S01]  /*11d00*/  FMUL.FTZ R11, R53, R6 ;  /* 0x00000006350b7220 */ /* 0x000fe20000410000 */
[----:B------:R-:W1:Y:S01]  /*11d10*/  MUFU.EX2 R7, R7 ;  /* 0x0000000700077308 */ /* 0x000e620000000800 */
[C---:B--2---:R-:W-:Y:S01]  /*11d20*/  FADD.FTZ R196, R19.reuse, R196 ;  /* 0x000000c413c47221 */ /* 0x044fe20000010000 */
[----:B------:R-:W-:Y:S01]  /*11d30*/  F2FP.BF16.F32.PACK_AB R60, R19, R60 ;  /* 0x0000003c133c723e */ /* 0x000fe200000010ff */
[-CC-:B------:R-:W-:Y:S01]  /*11d40*/  FFMA.FTZ R72, R51, R53.reuse, -R134.reuse ;  /* 0x0000003533487223 */ /* 0x180fe20000010886 */
[-CC-:B------:R-:W-:Y:S01]  /*11d50*/  FFMA.FTZ R97, R245, R53.reuse, -R134.reuse ;  /* 0x00000035f5617223 */ /* 0x180fe20000010886 */
[-CC-:B------:R-:W-:Y:S01]  /*11d60*/  FFMA.FTZ R92, R243, R53.reuse, -R134.reuse ;  /* 0x00000035f35c7223 */ /* 0x180fe20000010886 */
[-CC-:B------:R-:W-:Y:S01]  /*11d70*/  FFMA.FTZ R76, R229, R53.reuse, -R134.reuse ;  /* 0x00000035e54c7223 */ /* 0x180fe20000010886 */
[-CC-:B------:R-:W-:Y:S03]  /*11d80*/  FFMA.FTZ R81, R227, R53.reuse, -R134.reuse ;  /* 0x00000035e3517223 */ /* 0x180fe60000010886 */
[----:B------:R-:W2:Y:S01]  /*11d90*/  MUFU.EX2 R58, R58 ;  /* 0x0000003a003a7308 */ /* 0x000ea20000000800 */
[-C--:B------:R-:W-:Y:S01]  /*11da0*/  FFMA.FTZ R80, R225, R53.reuse, -R134 ;  /* 0x00000035e1507223 */ /* 0x080fe20000010886 */
[-CC-:B------:R-:W-:Y:S01]  /*11db0*/  FFMA.FTZ R77, R223, R53.reuse, -R116.reuse ;  /* 0x00000035df4d7223 */ /* 0x180fe20000010874 */
[-C--:B------:R-:W-:Y:S01]  /*11dc0*/  FFMA.FTZ R84, R217, R53.reuse, -R116 ;  /* 0x00000035d9547223 */ /* 0x080fe20000010874 */
[-CC-:B------:R-:W-:Y:S01]  /*11dd0*/  FFMA.FTZ R89, R213, R53.reuse, -R134.reuse ;  /* 0x00000035d5597223 */ /* 0x180fe20000010886 */
[-C--:B------:R-:W-:Y:S01]  /*11de0*/  FFMA.FTZ R85, R209, R53.reuse, -R134 ;  /* 0x00000035d1557223 */ /* 0x080fe20000010886 */
[-CC-:B------:R-:W-:Y:S01]  /*11df0*/  FFMA.FTZ R96, R205, R53.reuse, -R116.reuse ;  /* 0x00000035cd607223 */ /* 0x180fe20000010874 */
[-C--:B------:R-:W-:Y:S03]  /*11e00*/  FFMA.FTZ R88, R57, R53.reuse, -R116 ;  /* 0x0000003539587223 */ /* 0x080fe60000010874 */
[----:B------:R-:W-:Y:S01]  /*11e10*/  MUFU.EX2 R73, R10 ;  /* 0x0000000a00497308 */ /* 0x000fe20000000800 */
[----:B-1----:R-:W-:Y:S01]  /*11e20*/  FADD.FTZ R93, R7, R196 ;  /* 0x000000c4075d7221 */ /* 0x002fe20000010000 */
[-CC-:B------:R-:W-:Y:S01]  /*11e30*/  FFMA.FTZ R140, R153, R53.reuse, -R116.reuse ;  /* 0x00000035998c7223 */ /* 0x180fe20000010874 */
[-CC-:B------:R-:W-:Y:S01]  /*11e40*/  FFMA.FTZ R151, R151, R53.reuse, -R116.reuse ;  /* 0x0000003597977223 */ /* 0x180fe20000010874 */
[-CC-:B------:R-:W-:Y:S01]  /*11e50*/  FFMA.FTZ R141, R141, R53.reuse, -R116.reuse ;  /* 0x000000358d8d7223 */ /* 0x180fe20000010874 */
[-CC-:B------:R-:W-:Y:S01]  /*11e60*/  FFMA.FTZ R148, R139, R53.reuse, -R116.reuse ;  /* 0x000000358b947223 */ /* 0x180fe20000010874 */
[-CC-:B------:R-:W-:Y:S01]  /*11e70*/  FFMA.FTZ R137, R137, R53.reuse, -R116.reuse ;  /* 0x0000003589897223 */ /* 0x180fe20000010874 */
[----:B------:R-:W-:Y:S03]  /*11e80*/  FFMA.FTZ R150, R135, R53, -R116 ;  /* 0x0000003587967223 */ /* 0x000fe60000010874 */
[----:B------:R-:W-:Y:S01]  /*11e90*/  MUFU.EX2 R69, R69 ;  /* 0x0000004500457308 */ /* 0x000fe20000000800 */
[C---:B--2---:R-:W-:Y:S01]  /*11ea0*/  F2FP.BF16.F32.PACK_AB R62, R58.reuse, R7 ;  /* 0x000000073a3e723e */ /* 0x044fe200000010ff */
[----:B------:R-:W-:Y:S01]  /*11eb0*/  FADD.FTZ R58, R58, R93 ;  /* 0x0000005d3a3a7221 */ /* 0x000fe20000010000 */
[-C--:B------:R-:W-:Y:S01]  /*11ec0*/  FFMA.FTZ R93, R128, R53.reuse, -R134 ;  /* 0x00000035805d7223 */ /* 0x080fe20000010886 */
[-CC-:B------:R-:W-:Y:S01]  /*11ed0*/  FFMA.FTZ R127, R127, R53.reuse, -R116.reuse ;  /* 0x000000357f7f7223 */ /* 0x180fe20000010874 */
[-CC-:B------:R-:W-:Y:S01]  /*11ee0*/  FFMA.FTZ R125, R125, R53.reuse, -R116.reuse ;  /* 0x000000357d7d7223 */ /* 0x180fe20000010874 */
[-CC-:B------:R-:W-:Y:S01]  /*11ef0*/  FFMA.FTZ R128, R123, R53.reuse, -R116.reuse ;  /* 0x000000357b807223 */ /* 0x180fe20000010874 */
[-CC-:B------:R-:W-:Y:S03]  /*11f00*/  FFMA.FTZ R121, R121, R53.reuse, -R116.reuse ;  /* 0x0000003579797223 */ /* 0x180fe60000010874 */
[----:B------:R-:W1:Y:S01]  /*11f10*/  MUFU.EX2 R56, R11 ;  /* 0x0000000b00387308 */ /* 0x000e620000000800 */
[----:B------:R-:W-:Y:S09]  /*11f20*/  FFMA.FTZ R120, R120, R53, -R116 ;  /* 0x0000003578787223 */ /* 0x000ff20000010874 */
[----:B------:R-:W2:Y:S10]  /*11f30*/  MUFU.EX2 R68, R68 ;  /* 0x0000004400447308 */ /* 0x000eb40000000800 */
[----:B------:R-:W3:Y:S01]  /*11f40*/  MUFU.EX2 R117, R117 ;  /* 0x0000007500757308 */ /* 0x000ee20000000800 */
[C---:B-1----:R-:W-:Y:S01]  /*11f50*/  FMUL.FTZ R6, R56.reuse, R114 ;  /* 0x0000007238067220 */ /* 0x042fe20000410000 */
[C---:B------:R-:W-:Y:S01]  /*11f60*/  FMUL.FTZ R7, R56.reuse, R115 ;  /* 0x0000007338077220 */ /* 0x040fe20000410000 */
[C---:B------:R-:W-:Y:S01]  /*11f70*/  FMUL.FTZ R10, R56.reuse, R110 ;  /* 0x0000006e380a7220 */ /* 0x040fe20000410000 */
[C---:B------:R-:W-:Y:S01]  /*11f80*/  FMUL.FTZ R11, R56.reuse, R111 ;  /* 0x0000006f380b7220 */ /* 0x040fe20000410000 */
[C---:B------:R-:W-:Y:S01]  /*11f90*/  FMUL.FTZ R14, R56.reuse, R106 ;  /* 0x0000006a380e7220 */ /* 0x040fe20000410000 */
[C---:B------:R-:W-:Y:S01]  /*11fa0*/  FMUL.FTZ R15, R56.reuse, R107 ;  /* 0x0000006b380f7220 */ /* 0x040fe20000410000 */
[C---:B------:R-:W-:Y:S01]  /*11fb0*/  FMUL.FTZ R18, R56.reuse, R102 ;  /* 0x0000006638127220 */ /* 0x040fe20000410000 */
[----:B------:R-:W-:Y:S01]  /*11fc0*/  FMUL.FTZ R19, R56, R103 ;  /* 0x0000006738137220 */ /* 0x000fe20000410000 */
[----:B--2---:R-:W-:Y:S01]  /*11fd0*/  F2FP.BF16.F32.PACK_AB R63, R68, R69 ;  /* 0x00000045443f723e */ /* 0x004fe200000010ff */
[C---:B------:R-:W-:Y:S01]  /*11fe0*/  FMUL.FTZ R22, R56.reuse, R98 ;  /* 0x0000006238167220 */ /* 0x040fe20000410000 */
[C---:B------:R-:W-:Y:S01]  /*11ff0*/  FMUL.FTZ R23, R56.reuse, R99 ;  /* 0x0000006338177220 */ /* 0x040fe20000410000 */
[C---:B------:R-:W-:Y:S01]  /*12000*/  FMUL.FTZ R26, R56.reuse, R94 ;  /* 0x0000005e381a7220 */ /* 0x040fe20000410000 */
[C---:B------:R-:W-:Y:S01]  /*12010*/  FMUL.FTZ R27, R56.reuse, R95 ;  /* 0x0000005f381b7220 */ /* 0x040fe20000410000 */
[C---:B------:R-:W-:Y:S01]  /*12020*/  FMUL.FTZ R30, R56.reuse, R90 ;  /* 0x0000005a381e7220 */ /* 0x040fe20000410000 */
[C---:B------:R-:W-:Y:S01]  /*12030*/  FMUL.FTZ R31, R56.reuse, R91 ;  /* 0x0000005b381f7220 */ /* 0x040fe20000410000 */
[C---:B------:R-:W-:Y:S01]  /*12040*/  FMUL.FTZ R34, R56.reuse, R86 ;  /* 0x0000005638227220 */ /* 0x040fe20000410000 */
[----:B---3--:R-:W-:Y:S01]  /*12050*/  F2FP.BF16.F32.PACK_AB R61, R73, R117 ;  /* 0x00000075493d723e */ /* 0x008fe200000010ff */
[----:B------:R-:W-:Y:S01]  /*12060*/  LDSM.16.MT88.4 R108, [R156+0xac00] ;  /* 0x00ac00009c6c783b */ /* 0x000fe20000004200 */
[C---:B------:R-:W-:Y:S01]  /*12070*/  FMUL.FTZ R50, R56.reuse, R70 ;  /* 0x0000004638327220 */ /* 0x040fe20000410000 */
[----:B------:R-:W-:Y:S01]  /*12080*/  MUFU.EX2 R76, R76 ;  /* 0x0000004c004c7308 */ /* 0x000fe20000000800 */
[C---:B------:R-:W-:Y:S01]  /*12090*/  FMUL.FTZ R35, R56.reuse, R87 ;  /* 0x0000005738237220 */ /* 0x040fe20000410000 */
[C---:B------:R-:W-:Y:S01]  /*120a0*/  FMUL.FTZ R38, R56.reuse, R82 ;  /* 0x0000005238267220 */ /* 0x040fe20000410000 */
[C---:B------:R-:W-:Y:S01]  /*120b0*/  FMUL.FTZ R39, R56.reuse, R83 ;  /* 0x0000005338277220 */ /* 0x040fe20000410000 */
[C---:B------:R-:W-:Y:S02]  /*120c0*/  HMMA.16816.F32.BF16 R4, R60.reuse, R64, R4 ;  /* 0x000000403c04723c */ /* 0x040fe40000041804 */
[----:B------:R-:W-:Y:S04]  /*120d0*/  LDSM.16.MT88.4 R100, [R118+0xac00] ;  /* 0x00ac00007664783b */ /* 0x000fe80000004200 */
[----:B------:R-:W-:Y:S01]  /*120e0*/  MUFU.EX2 R81, R81 ;  /* 0x0000005100517308 */ /* 0x000fe20000000800 */
[C---:B------:R-:W-:Y:S01]  /*120f0*/  FMUL.FTZ R42, R56.reuse, R78 ;  /* 0x0000004e382a7220 */ /* 0x040fe20000410000 */
[C---:B------:R-:W-:Y:S01]  /*12100*/  FMUL.FTZ R43, R56.reuse, R79 ;  /* 0x0000004f382b7220 */ /* 0x040fe20000410000 */
[C---:B------:R-:W-:Y:S01]  /*12110*/  FMUL.FTZ R46, R56.reuse, R74 ;  /* 0x0000004a382e7220 */ /* 0x040fe20000410000 */
[C---:B------:R-:W-:Y:S01]  /*12120*/  HMMA.16816.F32.BF16 R8, R60.reuse, R66, R8 ;  /* 0x000000423c08723c */ /* 0x040fe20000041808 */
[----:B------:R-:W1:Y:S02]  /*12130*/  LDSM.16.MT88.4 R64, [R118+0x9000] ;  /* 0x009000007640783b */ /* 0x000e640000004200 */
[C---:B------:R-:W-:Y:S03]  /*12140*/  FMUL.FTZ R47, R56.reuse, R75 ;  /* 0x0000004b382f7220 */ /* 0x040fe60000410000 */
[----:B------:R-:W-:Y:S01]  /*12150*/  MUFU.EX2 R80, R80 ;  /* 0x0000005000507308 */ /* 0x000fe20000000800 */
[C---:B------:R-:W-:Y:S01]  /*12160*/  FMUL.FTZ R51, R56.reuse, R71 ;  /* 0x0000004738337220 */ /* 0x040fe20000410000 */
[-C--:B------:R-:W-:Y:S01]  /*12170*/  FFMA.FTZ R95, R241, R53.reuse, -R134 ;  /* 0x00000035f15f7223 */ /* 0x080fe20000010886 */
[-CC-:B------:R-:W-:Y:S01]  /*12180*/  FFMA.FTZ R71, R239, R53.reuse, -R116.reuse ;  /* 0x00000035ef477223 */ /* 0x180fe20000010874 */
[-CC-:B------:R-:W-:Y:S01]  /*12190*/  FFMA.FTZ R78, R237, R53.reuse, -R116.reuse ;  /* 0x00000035ed4e7223 */ /* 0x180fe20000010874 */
[-CC-:B------:R-:W-:Y:S01]  /*121a0*/  FFMA.FTZ R75, R235, R53.reuse, -R116.reuse ;  /* 0x00000035eb4b7223 */ /* 0x180fe20000010874 */
[-C--:B------:R-:W-:Y:S01]  /*121b0*/  FFMA.FTZ R74, R233, R53.reuse, -R116 ;  /* 0x00000035e94a7223 */ /* 0x080fe20000010874 */
[-C--:B------:R-:W-:Y:S03]  /*121c0*/  FFMA.FTZ R79, R231, R53.reuse, -R134 ;  /* 0x00000035e74f7223 */ /* 0x080fe60000010886 */
[----:B------:R-:W-:Y:S01]  /*121d0*/  MUFU.EX2 R77, R77 ;  /* 0x0000004d004d7308 */ /* 0x000fe20000000800 */
[-CC-:B------:R-:W-:Y:S01]  /*121e0*/  FFMA.FTZ R82, R221, R53.reuse, -R116.reuse ;  /* 0x00000035dd527223 */ /* 0x180fe20000010874 */
[-C--:B------:R-:W-:Y:S01]  /*121f0*/  FFMA.FTZ R83, R219, R53.reuse, -R116 ;  /* 0x00000035db537223 */ /* 0x080fe20000010874 */
[-CC-:B------:R-:W-:Y:S01]  /*12200*/  FFMA.FTZ R90, R215, R53.reuse, -R134.reuse ;  /* 0x00000035d75a7223 */ /* 0x180fe20000010886 */
[-C--:B------:R-:W-:Y:S01]  /*12210*/  FFMA.FTZ R86, R211, R53.reuse, -R134 ;  /* 0x00000035d3567223 */ /* 0x080fe20000010886 */
[-CC-:B------:R-:W-:Y:S01]  /*12220*/  FFMA.FTZ R87, R207, R53.reuse, -R116.reuse ;  /* 0x00000035cf577223 */ /* 0x180fe20000010874 */
[----:B------:R-:W-:Y:S01]  /*12230*/  FFMA.FTZ R91, R59, R53, -R116 ;  /* 0x000000353b5b7223 */ /* 0x000fe20000010874 */
[----:B------:R-:W-:Y:S03]  /*12240*/  FFMA.FTZ R117, R56, R195, R117 ;  /* 0x000000c338757223 */ /* 0x000fe60000010075 */
[----:B------:R-:W-:Y:S01]  /*12250*/  MUFU.EX2 R71, R71 ;  /* 0x0000004700477308 */ /* 0x000fe20000000800 */
[-CC-:B------:R-:W-:Y:S01]  /*12260*/  FFMA.FTZ R195, R201, R53.reuse, -R134.reuse ;  /* 0x00000035c9c37223 */ /* 0x180fe20000010886 */
[-C--:B------:R-:W-:Y:S01]  /*12270*/  FFMA.FTZ R94, R131, R53.reuse, -R134 ;  /* 0x00000035835e7223 */ /* 0x080fe20000010886 */
[----:B------:R-:W-:Y:S07]  /*12280*/  FFMA.FTZ R98, R55, R53, -R116 ;  /* 0x0000003537627223 */ /* 0x000fee0000010874 */
        /* <DEDUP_REMOVED lines=17> */
[----:B------:R-:W2:Y:S10]  /*123a0*/  MUFU.EX2 R96, R96 ;  /* 0x0000006000607308 */ /* 0x000eb40000000800 */
[----:B------:R-:W-:Y:S10]  /*123b0*/  MUFU.EX2 R97, R97 ;  /* 0x0000006100617308 */ /* 0x000ff40000000800 */
[----:B------:R-:W-:Y:S01]  /*123c0*/  MUFU.EX2 R92, R92 ;  /* 0x0000005c005c7308 */ /* 0x000fe20000000800 */
[----:B--2---:R-:W-:Y:S01]  /*123d0*/  F2FP.BF16.F32.PACK_AB R57, R96, R87 ;  /* 0x000000576039723e */ /* 0x004fe200000010ff */
[C---:B-1----:R-:W-:Y:S08]  /*123e0*/  HMMA.16816.F32.BF16 R28, R60.reuse, R64, R28 ;  /* 0x000000403c1c723c */ /* 0x042ff0000004181c */
[----:B------:R-:W-:Y:S01]  /*123f0*/  MUFU.EX2 R95, R95 ;  /* 0x0000005f005f7308 */ /* 0x000fe20000000800 */
[C---:B------:R-:W-:Y:S01]  /*12400*/  HMMA.16816.F32.BF16 R32, R60.reuse, R66, R32 ;  /* 0x000000423c20723c */ /* 0x040fe20000041820 */
[----:B------:R-:W1:Y:S08]  /*12410*/  LDSM.16.MT88.4 R64, [R156+0xd000] ;  /* 0x00d000009c40783b */ /* 0x000e700000004200 */
[----:B------:R-:W-:Y:S10]  /*12420*/  MUFU.EX2 R90, R90 ;  /* 0x0000005a005a7308 */ /* 0x000ff40000000800 */
[----:B------:R-:W2:Y:S10]  /*12430*/  MUFU.EX2 R89, R89 ;  /* 0x0000005900597308 */ /* 0x000eb40000000800 */
[----:B------:R-:W-:Y:S10]  /*12440*/  MUFU.EX2 R91, R91 ;  /* 0x0000005b005b7308 */ /* 0x000ff40000000800 */
[----:B------:R-:W3:Y:S01]  /*12450*/  MUFU.EX2 R88, R88 ;  /* 0x0000005800587308 */ /* 0x000ee20000000800 */
[----:B--2---:R-:W-:Y:S09]  /*12460*/  F2FP.BF16.F32.PACK_AB R56, R89, R90 ;  /* 0x0000005a5938723e */ /* 0x004ff200000010ff */
[----:B------:R-:W-:Y:S01]  /*12470*/  MUFU.EX2 R136, R136 ;  /* 0x0000008800887308 */ /* 0x000fe20000000800 */
[C---:B-1----:R-:W-:Y:S09]  /*12480*/  HMMA.16816.F32.BF16 R36, R60.reuse, R64, R36 ;  /* 0x000000403c24723c */ /* 0x042ff20000041824 */
[----:B------:R-:W1:Y:S01]  /*12490*/  MUFU.EX2 R195, R195 ;  /* 0x000000c300c37308 */ /* 0x000e620000000800 */
[----:B---3--:R-:W-:Y:S01]  /*124a0*/  F2FP.BF16.F32.PACK_AB R59, R88, R91 ;  /* 0x0000005b583b723e */ /* 0x008fe200000010ff */
[C---:B------:R-:W-:Y:S01]  /*124b0*/  HMMA.16816.F32.BF16 R40, R60.reuse, R66, R40 ;  /* 0x000000423c28723c */ /* 0x040fe20000041828 */
[----:B------:R-:W2:Y:S07]  /*124c0*/  LDSM.16.MT88.4 R64, [R118+0xd000] ;  /* 0x00d000007640783b */ /* 0x000eae0000004200 */
[----:B------:R-:W-:Y:S10]  /*124d0*/  MUFU.EX2 R138, R138 ;  /* 0x0000008a008a7308 */ /* 0x000ff40000000800 */
[----:B------:R-:W-:Y:S10]  /*124e0*/  MUFU.EX2 R142, R142 ;  /* 0x0000008e008e7308 */ /* 0x000ff40000000800 */
[----:B------:R-:W-:Y:S10]  /*124f0*/  MUFU.EX2 R155, R155 ;  /* 0x0000009b009b7308 */ /* 0x000ff40000000800 */
[----:B------:R-:W-:Y:S10]  /*12500*/  MUFU.EX2 R140, R140 ;  /* 0x0000008c008c7308 */ /* 0x000ff40000000800 */
[----:B------:R-:W-:Y:S01]  /*12510*/  MUFU.EX2 R151, R151 ;  /* 0x0000009700977308 */ /* 0x000fe20000000800 */
[C---:B--2---:R-:W-:Y:S09]  /*12520*/  HMMA.16816.F32.BF16 R44, R60.reuse, R64, R44 ;  /* 0x000000403c2c723c */ /* 0x044ff2000004182c */
[----:B------:R-:W-:Y:S01]  /*12530*/  MUFU.EX2 R144, R144 ;  /* 0x0000009000907308 */ /* 0x000fe20000000800 */
[----:B------:R-:W-:Y:S01]  /*12540*/  HMMA.16816.F32.BF16 R48, R60, R66, R48 ;  /* 0x000000423c30723c */ /* 0x000fe20000041830 */
[----:B------:R-:W2:Y:S08]  /*12550*/  LDSM.16.MT88.4 R64, [R156+0x9400] ;  /* 0x009400009c40783b */ /* 0x000eb00000004200 */
[----:B------:R-:W-:Y:S01]  /*12560*/  MUFU.EX2 R147, R147 ;  /* 0x0000009300937308 */ /* 0x000fe20000000800 */
[----:B------:R-:W-:Y:S02]  /*12570*/  F2FP.BF16.F32.PACK_AB R61, R78, R71 ;  /* 0x000000474e3d723e */ /* 0x000fe400000010ff */
[----:B------:R-:W-:Y:S02]  /*12580*/  F2FP.BF16.F32.PACK_AB R63, R74, R75 ;  /* 0x0000004b4a3f723e */ /* 0x000fe400000010ff */
[----:B------:R-:W-:Y:S01]  /*12590*/  F2FP.BF16.F32.PACK_AB R60, R92, R97 ;  /* 0x000000615c3c723e */ /* 0x000fe200000010ff */
[----:B------:R-:W-:Y:S01]  /*125a0*/  FADD.FTZ R97, R97, R58 ;  /* 0x0000003a61617221 */ /* 0x000fe20000010000 */
[----:B------:R-:W-:Y:S03]  /*125b0*/  F2FP.BF16.F32.PACK_AB R62, R72, R95 ;  /* 0x0000005f483e723e */ /* 0x000fe600000010ff */
[----:B------:R-:W-:Y:S01]  /*125c0*/  MUFU.EX2 R145, R145 ;  /* 0x0000009100917308 */ /* 0x000fe20000000800 */
[----:B------:R-:W-:Y:S01]  /*125d0*/  F2FP.BF16.F32.PACK_AB R58, R85, R86 ;  /* 0x00000056553a723e */ /* 0x000fe200000010ff */
[----:B------:R-:W-:Y:S01]  /*125e0*/  FADD.FTZ R92, R92, R97 ;  /* 0x000000615c5c7221 */ /* 0x000fe20000010000 */
[-C--:B------:R-:W-:Y:S03]  /*125f0*/  FFMA.FTZ R97, R124, R53.reuse, -R134 ;  /* 0x000000357c617223 */ /* 0x080fe60000010886 */
[----:B------:R-:W-:Y:S01]  /*12600*/  FADD.FTZ R95, R95, R92 ;  /* 0x0000005c5f5f7221 */ /* 0x000fe20000010000 */
[-C--:B------:R-:W-:Y:S01]  /*12610*/  FFMA.FTZ R92, R126, R53.reuse, -R134 ;  /* 0x000000357e5c7223 */ /* 0x080fe20000010886 */
[-C--:B------:R-:W-:Y:S02]  /*12620*/  FFMA.FTZ R126, R129, R53.reuse, -R116 ;  /* 0x00000035817e7223 */ /* 0x080fe40000010874 */
[----:B------:R3:W-:Y:S01]  /*12630*/  MUFU.EX2 R124, R94 ;  /* 0x0000005e007c7308 */ /* 0x0007e20000000800 */
[----:B------:R-:W-:Y:S01]  /*12640*/  FADD.FTZ R72, R72, R95 ;  /* 0x0000005f48487221 */ /* 0x000fe20000010000 */
[-CC-:B------:R-:W-:Y:S01]  /*12650*/  FFMA.FTZ R95, R133, R53.reuse, -R134.reuse ;  /* 0x00000035855f7223 */ /* 0x180fe20000010886 */
[-C--:B------:R-:W-:Y:S01]  /*12660*/  FFMA.FTZ R133, R130, R53.reuse, -R134 ;  /* 0x0000003582857223 */ /* 0x080fe20000010886 */
[----:B------:R-:W-:Y:S06]  /*12670*/  FFMA.FTZ R116, R54, R53, -R116 ;  /* 0x0000003536747223 */ /* 0x000fec0000010874 */
        /* <DEDUP_REMOVED lines=28> */
[C---:B--2---:R-:W-:Y:S08]  /*12840*/  HMMA.16816.F32.BF16 R44, R60.reuse, R64, R44 ;  /* 0x000000403c2c723c */ /* 0x044ff0000004182c */
[----:B------:R-:W-:Y:S01]  /*12850*/  HMMA.16816.F32.BF16 R48, R60, R66, R48 ;  /* 0x000000423c30723c */ /* 0x000fe20000041830 */
[----:B------:R-:W2:Y:S02]  /*12860*/  LDSM.16.MT88.4 R64, [R156+0x9800] ;  /* 0x009800009c40783b */ /* 0x000ea40000004200 */
[----:B------:R-:W-:Y:S01]  /*12870*/  F2FP.BF16.F32.PACK_AB R60, R76, R79 ;  /* 0x0000004f4c3c723e */ /* 0x000fe200000010ff */
[----:B------:R-:W-:Y:S01]  /*12880*/  FADD.FTZ R79, R79, R72 ;  /* 0x000000484f4f7221 */ /* 0x000fe20000010000 */
[----:B------:R-:W-:Y:S02]  /*12890*/  F2FP.BF16.F32.PACK_AB R62, R80, R81 ;  /* 0x00000051503e723e */ /* 0x000fe400000010ff */
[----:B------:R-:W-:Y:S01]  /*128a0*/  F2FP.BF16.F32.PACK_AB R61, R82, R77 ;  /* 0x0000004d523d723e */ /* 0x000fe200000010ff */
[----:B---3--:R-:W-:Y:S01]  /*128b0*/  FADD.FTZ R94, R76, R79 ;  /* 0x0000004f4c5e7221 */ /* 0x008fe20000010000 */
[----:B------:R-:W-:Y:S03]  /*128c0*/  F2FP.BF16.F32.PACK_AB R63, R84, R83 ;  /* 0x00000053543f723e */ /* 0x000fe600000010ff */
[----:B------:R-:W-:Y:S04]  /*128d0*/  FADD.FTZ R105, R81, R94 ;  /* 0x0000005e51697221 */ /* 0x000fe80000010000 */
[----:B------:R-:W-:Y:S04]  /*128e0*/  FADD.FTZ R105, R80, R105 ;  /* 0x0000006950697221 */ /* 0x000fe80000010000 */
[----:B------:R-:W-:Y:S04]  /*128f0*/  FADD.FTZ R90, R90, R105 ;  /* 0x000000695a5a7221 */ /* 0x000fe80000010000 */
[----:B------:R-:W-:Y:S04]  /*12900*/  FADD.FTZ R89, R89, R90 ;  /* 0x0000005a59597221 */ /* 0x000fe80000010000 */
[----:B------:R-:W-:Y:S01]  /*12910*/  FADD.FTZ R86, R86, R89 ;  /* 0x0000005956567221 */ /* 0x000fe20000010000 */
        /* <DEDUP_REMOVED lines=16> */
[----:B------:R-:W-:Y:S01]  /*12a20*/  FADD.FTZ R64, R73, R117 ;  /* 0x0000007549407221 */ /* 0x000fe20000010000 */
[-CC-:B------:R-:W-:Y:S01]  /*12a30*/  FFMA.FTZ R117, R199, R53.reuse, -R134.reuse ;  /* 0x00000035c7757223 */ /* 0x180fe20000010886 */
[----:B------:R-:W-:Y:S02]  /*12a40*/  FFMA.FTZ R134, R122, R53, -R134 ;  /* 0x000000357a867223 */ /* 0x000fe40000010886 */
[----:B------:R-:W-:Y:S01]  /*12a50*/  FADD.FTZ R69, R69, R64 ;  /* 0x0000004045457221 */ /* 0x000fe20000010000 */
[----:B------:R-:W-:Y:S01]  /*12a60*/  HMMA.16816.F32.BF16 R48, R60, R66, R48 ;  /* 0x000000423c30723c */ /* 0x000fe20000041830 */
[----:B------:R-:W2:Y:S01]  /*12a70*/  LDSM.16.MT88.4 R60, [R156+0x9c00] ;  /* 0x009c00009c3c783b */ /* 0x000ea20000004200 */
[----:B------:R-:W-:Y:S01]  /*12a80*/  MUFU.EX2 R53, R93 ;  /* 0x0000005d00357308 */ /* 0x000fe20000000800 */
[----:B------:R-:W-:Y:S04]  /*12a90*/  FADD.FTZ R68, R68, R69 ;  /* 0x0000004544447221 */ /* 0x000fe80000010000 */
[----:B------:R-:W-:Y:S02]  /*12aa0*/  FADD.FTZ R73, R71, R68 ;  /* 0x0000004447497221 */ /* 0x000fe40000010000 */
[----:B------:R-:W-:Y:S03]  /*12ab0*/  LDSM.16.MT88.4 R64, [R118+0xdc00] ;  /* 0x00dc00007640783b */ /* 0x000fe60000004200 */
[----:B------:R3:W-:Y:S01]  /*12ac0*/  MUFU.EX2 R122, R95 ;  /* 0x0000005f007a7308 */ /* 0x0007e20000000800 */
[----:B------:R-:W-:Y:S04]  /*12ad0*/  FADD.FTZ R78, R78, R73 ;  /* 0x000000494e4e7221 */ /* 0x000fe80000010000 */
[----:B------:R-:W-:Y:S01]  /*12ae0*/  FADD.FTZ R75, R75, R78 ;  /* 0x0000004e4b4b7221 */ /* 0x000fe20000010000 */
[----:B------:R-:W-:Y:S04]  /*12af0*/  LDSM.16.MT88.4 R68, [R118+0xa000] ;  /* 0x00a000007644783b */ /* 0x000fe80000004200 */
[----:B------:R-:W4:Y:S01]  /*12b00*/  MUFU.EX2 R117, R117 ;  /* 0x0000007500757308 */ /* 0x000f220000000800 */
[----:B------:R-:W-:Y:S03]  /*12b10*/  FADD.FTZ R78, R74, R75 ;  /* 0x0000004b4a4e7221 */ /* 0x000fe60000010000 */
[----:B------:R-:W-:Y:S06]  /*12b20*/  LDSM.16.MT88.4 R72, [R118+0xc400] ;  /* 0x00c400007648783b */ /* 0x000fec0000004200 */
[----:B------:R-:W-:Y:S01]  /*12b30*/  MUFU.EX2 R134, R134 ;  /* 0x0000008600867308 */ /* 0x000fe20000000800 */
[----:B---3--:R-:W-:Y:S04]  /*12b40*/  FADD.FTZ R95, R77, R78 ;  /* 0x0000004e4d5f7221 */ /* 0x008fe80000010000 */
[----:B------:R-:W-:Y:S01]  /*12b50*/  FADD.FTZ R82, R82, R95 ;  /* 0x0000005f52527221 */ /* 0x000fe20000010000 */
[----:B------:R-:W-:Y:S03]  /*12b60*/  LDSM.16.MT88.4 R76, [R118+0xc800] ;  /* 0x00c80000764c783b */ /* 0x000fe60000004200 */
[----:B------:R-:W-:Y:S04]  /*12b70*/  FADD.FTZ R99, R83, R82 ;  /* 0x0000005253637221 */ /* 0x000fe80000010000 */
[----:B------:R-:W-:Y:S01]  /*12b80*/  FADD.FTZ R84, R84, R99 ;  /* 0x0000006354547221 */ /* 0x000fe20000010000 */
[C---:B--2---:R-:W-:Y:S01]  /*12b90*/  HMMA.16816.F32.BF16 R4, R56.reuse, R60, R4 ;  /* 0x0000003c3804723c */ /* 0x044fe20000041804 */
[----:B------:R-:W-:Y:S04]  /*12ba0*/  LDSM.16.MT88.4 R80, [R118+0xe800] ;  /* 0x00e800007650783b */ /* 0x000fe80000004200 */
[----:B------:R-:W-:Y:S03]  /*12bb0*/  FADD.FTZ R87, R87, R84 ;  /* 0x0000005457577221 */ /* 0x000fe60000010000 */
[C---:B------:R-:W-:Y:S01]  /*12bc0*/  HMMA.16816.F32.BF16 R8, R56.reuse, R62, R8 ;  /* 0x0000003e3808723c */ /* 0x040fe20000041808 */
[----:B------:R-:W2:Y:S02]  /*12bd0*/  LDSM.16.MT88.4 R60, [R118+0x9c00] ;  /* 0x009c0000763c783b */ /* 0x000ea40000004200 */
[----:B------:R-:W-:Y:S04]  /*12be0*/  FADD.FTZ R96, R96, R87 ;  /* 0x0000005760607221 */ /* 0x000fe80000010000 */
[----:B------:R-:W-:Y:S02]  /*12bf0*/  FADD.FTZ R91, R91, R96 ;  /* 0x000000605b5b7221 */ /* 0x000fe40000010000 */
[----:B------:R-:W-:Y:S02]  /*12c00*/  LDSM.16.MT88.4 R92, [R156+0xcc00] ;  /* 0x00cc00009c5c783b */ /* 0x000fe40000004200 */
        /* <DEDUP_REMOVED lines=13> */
[C---:B------:R-:W-:Y:S08]  /*12ce0*/  HMMA.16816.F32.BF16 R44, R56.reuse, R64, R44 ;  /* 0x00000040382c723c */ /* 0x040ff0000004182c */
[----:B------:R-:W-:Y:S01]  /*12cf0*/  HMMA.16816.F32.BF16 R48, R56, R66, R48 ;  /* 0x000000423830723c */ /* 0x000fe20000041830 */
[----:B------:R-:W3:Y:S02]  /*12d00*/  LDSM.16.MT88.4 R64, [R156+0xc000] ;  /* 0x00c000009c40783b */ /* 0x000ee40000004200 */
[----:B-1----:R-:W-:Y:S02]  /*12d10*/  F2FP.BF16.F32.PACK_AB R56, R195, R136 ;  /* 0x00000088c338723e */ /* 0x002fe400000010ff */
[----:B----4-:R-:W-:Y:S02]  /*12d20*/  F2FP.BF16.F32.PACK_AB R58, R138, R117 ;  /* 0x000000758a3a723e */ /* 0x010fe400000010ff */
[----:B------:R-:W-:Y:S01]  /*12d30*/  F2FP.BF16.F32.PACK_AB R57, R155, R142 ;  /* 0x0000008e9b39723e */ /* 0x000fe200000010ff */
[----:B------:R-:W-:Y:S01]  /*12d40*/  FADD.FTZ R142, R142, R91 ;  /* 0x0000005b8e8e7221 */ /* 0x000fe20000010000 */
[----:B------:R-:W-:Y:S03]  /*12d50*/  F2FP.BF16.F32.PACK_AB R59, R151, R140 ;  /* 0x0000008c973b723e */ /* 0x000fe600000010ff */
[----:B------:R-:W-:Y:S04]  /*12d60*/  FADD.FTZ R155, R155, R142 ;  /* 0x0000008e9b9b7221 */ /* 0x000fe80000010000 */
[C---:B--2---:R-:W-:Y:S08]  /*12d70*/  HMMA.16816.F32.BF16 R4, R56.reuse, R60, R4 ;  /* 0x0000003c3804723c */ /* 0x044ff00000041804 */
[C---:B------:R-:W-:Y:S01]  /*12d80*/  HMMA.16816.F32.BF16 R8, R56.reuse, R62, R8 ;  /* 0x0000003e3808723c */ /* 0x040fe20000041808 */
[----:B------:R-:W1:Y:S07]  /*12d90*/  LDSM.16.MT88.4 R60, [R118+0xc000] ;  /* 0x00c00000763c783b */ /* 0x000e6e0000004200 */
[C---:B------:R-:W-:Y:S08]  /*12da0*/  HMMA.16816.F32.BF16 R12, R56.reuse, R68, R12 ;  /* 0x00000044380c723c */ /* 0x040ff0000004180c */
        /* <DEDUP_REMOVED lines=40> */
[C---:B---3--:R-:W-:Y:S03]  /*13030*/  HMMA.16816.F32.BF16 R4, R56.reuse, R64, R4 ;  /* 0x000000403804723c */ /* 0x048fe60000041804 */
[----:B------:R-:W-:Y:S02]  /*13040*/  FADD.FTZ R65, R85, R86 ;  /* 0x0000005655417221 */ /* 0x000fe40000010000 */
[----:B------:R-:W3:Y:S03]  /*13050*/  LDSM.16.MT88.4 R84, [R118+0xcc00] ;  /* 0x00cc00007654783b */ /* 0x000ee60000004200 */
[C---:B------:R-:W-:Y:S08]  /*13060*/  HMMA.16816.F32.BF16 R8, R56.reuse, R66, R8 ;  /* 0x000000423808723c */ /* 0x040ff00000041808 */
[C---:B-1----:R-:W-:Y:S01]  /*13070*/  HMMA.16816.F32.BF16 R12, R56.reuse, R60, R12 ;  /* 0x0000003c380c723c */ /* 0x042fe2000004180c */
[----:B------:R-:W-:Y:S07]  /*13080*/  MUFU.EX2 R61, R121 ;  /* 0x00000079003d7308 */ /* 0x000fee0000000800 */
[C---:B------:R-:W-:Y:S03]  /*13090*/  HMMA.16816.F32.BF16 R16, R56.reuse, R62, R16 ;  /* 0x0000003e3810723c */ /* 0x040fe60000041810 */
[----:B------:R-:W1:Y:S05]  /*130a0*/  MUFU.EX2 R60, R120 ;  /* 0x00000078003c7308 */ /* 0x000e6a0000000800 */
[C---:B------:R-:W-:Y:S05]  /*130b0*/  HMMA.16816.F32.BF16 R20, R56.reuse, R72, R20 ;  /* 0x000000483814723c */ /* 0x040fea0000041814 */
[----:B------:R-:W-:Y:S03]  /*130c0*/  MUFU.EX2 R62, R98 ;  /* 0x00000062003e7308 */ /* 0x000fe60000000800 */
[C---:B------:R-:W-:Y:S07]  /*130d0*/  HMMA.16816.F32.BF16 R24, R56.reuse, R74, R24 ;  /* 0x0000004a3818723c */ /* 0x040fee0000041818 */
[----:B------:R4:W5:Y:S01]  /*130e0*/  MUFU.EX2 R63, R116 ;  /* 0x00000074003f7308 */ /* 0x0009620000000800 */
[C---:B------:R-:W-:Y:S08]  /*130f0*/  HMMA.16816.F32.BF16 R28, R56.reuse, R76, R28 ;  /* 0x0000004c381c723c */ /* 0x040ff0000004181c */
[C---:B------:R-:W-:Y:S01]  /*13100*/  HMMA.16816.F32.BF16 R32, R56.reuse, R78, R32 ;  /* 0x0000004e3820723c */ /* 0x040fe20000041820 */
[----:B------:R-:W3:Y:S02]  /*13110*/  LDSM.16.MT88.4 R76, [R156+0xec00] ;  /* 0x00ec00009c4c783b */ /* 0x000ee40000004200 */
[----:B----4-:R-:W-:Y:S05]  /*13120*/  IMAD.MOV.U32 R116, RZ, RZ, R52 ;  /* 0x000000ffff747224 */ /* 0x010fea00078e0034 */
[C---:B--2---:R-:W-:Y:S03]  /*13130*/  HMMA.16816.F32.BF16 R36, R56.reuse, R68, R36 ;  /* 0x000000443824723c */ /* 0x044fe60000041824 */
[----:B------:R-:W-:Y:S02]  /*13140*/  F2FP.BF16.F32.PACK_AB R68, R54, R53 ;  /* 0x000000353644723e */ /* 0x000fe400000010ff */
[----:B-1----:R-:W-:Y:S03]  /*13150*/  F2FP.BF16.F32.PACK_AB R69, R60, R61 ;  /* 0x0000003d3c45723e */ /* 0x002fe600000010ff */
[C---:B------:R-:W-:Y:S03]  /*13160*/  HMMA.16816.F32.BF16 R40, R56.reuse, R70, R40 ;  /* 0x000000463828723c */ /* 0x040fe60000041828 */
[----:B------:R-:W-:Y:S02]  /*13170*/  F2FP.BF16.F32.PACK_AB R70, R134, R55 ;  /* 0x000000378646723e */ /* 0x000fe400000010ff */
[----:B-----5:R-:W-:Y:S03]  /*13180*/  F2FP.BF16.F32.PACK_AB R71, R63, R62 ;  /* 0x0000003e3f47723e */ /* 0x020fe600000010ff */
[C---:B------:R-:W-:Y:S08]  /*13190*/  HMMA.16816.F32.BF16 R44, R56.reuse, R80, R44 ;  /* 0x00000050382c723c */ /* 0x040ff0000004182c */
[----:B------:R-:W-:Y:S08]  /*131a0*/  HMMA.16816.F32.BF16 R48, R56, R82, R48 ;  /* 0x000000523830723c */ /* 0x000ff00000041830 */
[C---:B------:R-:W-:Y:S01]  /*131b0*/  HMMA.16816.F32.BF16 R112, R68.reuse, R108, R4 ;  /* 0x0000006c4470723c */ /* 0x040fe20000041804 */
[----:B------:R-:W1:Y:S07]  /*131c0*/  LDSM.16.MT88.4 R4, [R118+0xec00] ;  /* 0x00ec00007604783b */ /* 0x000e6e0000004200 */
[C---:B------:R-:W-:Y:S03]  /*131d0*/  HMMA.16816.F32.BF16 R108, R68.reuse, R110, R8 ;  /* 0x0000006e446c723c */ /* 0x040fe60000041808 */
[----:B------:R-:W-:Y:S04]  /*131e0*/  FADD.FTZ R8, R136, R65 ;  /* 0x0000004188087221 */ /* 0x000fe80000010000 */
        /* <DEDUP_REMOVED lines=33> */
[C---:B-1----:R-:W-:Y:S03]  /*13400*/  HMMA.16816.F32.BF16 R72, R68.reuse, R4, R44 ;  /* 0x000000044448723c */ /* 0x042fe6000004182c */
[----:B------:R-:W-:Y:S01]  /*13410*/  FADD.FTZ R5, R61, R128 ;  /* 0x000000803d057221 */ /* 0x000fe20000010000 */
[----:B------:R-:W-:Y:S03]  /*13420*/  FADD.FTZ R196, R134, R55 ;  /* 0x0000003786c47221 */ /* 0x000fe60000010000 */
[----:B------:R-:W-:Y:S01]  /*13430*/  FADD.FTZ R5, R60, R5 ;  /* 0x000000053c057221 */ /* 0x000fe20000010000 */
[----:B------:R-:W-:Y:S03]  /*13440*/  HMMA.16816.F32.BF16 R68, R68, R6, R48 ;  /* 0x000000064444723c */ /* 0x000fe60000041830 */
[----:B------:R-:W-:Y:S04]  /*13450*/  FADD.FTZ R62, R62, R5 ;  /* 0x000000053e3e7221 */ /* 0x000fe80000010000 */
[----:B------:R-:W-:Y:S01]  /*13460*/  FADD.FTZ R195, R63, R62 ;  /* 0x0000003e3fc37221 */ /* 0x000fe20000010000 */
[----:B------:R-:W-:Y:S01]  /*13470*/  @!UPT UIADD3 URZ, UPT, UPT, URZ, URZ, URZ ;  /* 0x000000fffffff290 */ /* 0x000fe2000fffe0ff */
[----:B------:R-:W-:Y:S11]  /*13480*/  @P0 BRA `(.L_x_2445) ;  /* 0xffffff9c00840947 */ /* 0x000ff6000383ffff */
.L_x_2438:
        /* <DEDUP_REMOVED lines=10> */
.L_x_2459:
[----:B------:R-:W-:Y:S05]  /*13530*/  WARPSYNC.ALL ;  /* 0x0000000000007948 */ /* 0x000fea0003800000 */
[----:B------:R-:W2:Y:S01]  /*13540*/  S2UR UR6, SR_CgaCtaId ;  /* 0x00000000000679c3 */ /* 0x000ea20000008800 */
[----:B----4-:R-:W-:Y:S01]  /*13550*/  FADD.FTZ R4, R10, R11 ;  /* 0x0000000b0a047221 */ /* 0x010fe20000010000 */
[C---:B---3--:R-:W-:Y:S01]  /*13560*/  SHF.L.U32 R10, R173.reuse, 0x1, RZ ;  /* 0x00000001ad0a7819 */ /* 0x048fe200000006ff */
[----:B------:R-:W3:Y:S01]  /*13570*/  MUFU.RCP R8, R6 ;  /* 0x0000000600087308 */ /* 0x000ee20000001000 */
[----:B------:R-:W-:-:S04]  /*13580*/  SHF.L.U32 R9, R173, 0x4, RZ ;  /* 0x00000004ad097819 */ /* 0x000fc800000006ff */
[----:B------:R-:W-:Y:S01]  /*13590*/  BAR.SYNC.DEFER_BLOCKING 0x0 ;  /* 0x0000000000007b1d */ /* 0x000fe20000010000 */
[----:B------:R-:W-:Y:S02]  /*135a0*/  LOP3.LUT R10, R10, 0x6, RZ, 0xc0, !PT ;  /* 0x000000060a0a7812 */ /* 0x000fe400078ec0ff */
[----:B------:R-:W-:Y:S02]  /*135b0*/  FSETP.NE.FTZ.AND P1, PT, R6, RZ, PT ;  /* 0x000000ff0600720b */ /* 0x000fe40003f35000 */
[----:B------:R-:W-:Y:S01]  /*135c0*/  LOP3.LUT R9, R10, 0x3e00, R9, 0xf8, !PT ;  /* 0x00003e000a097812 */ /* 0x000fe200078ef809 */
[----:B------:R-:W4:Y:S01]  /*135d0*/  MUFU.RCP R7, R4 ;  /* 0x0000000400077308 */ /* 0x000f220000001000 */
[----:B------:R-:W-:Y:S01]  /*135e0*/  SHF.L.U32 R10, R173, 0x3, RZ ;  /* 0x00000003ad0a7819 */ /* 0x000fe200000006ff */
[----:B------:R-:W-:Y:S01]  /*135f0*/  UMOV UR7, 0x400 ;  /* 0x0000040000077882 */ /* 0x000fe20000000000 */
[----:B------:R-:W-:Y:S02]  /*13600*/  FSETP.NE.FTZ.AND P0, PT, R4, RZ, PT ;  /* 0x000000ff0400720b */ /* 0x000fe40003f15000 */
[----:B------:R-:W-:-:S04]  /*13610*/  LOP3.LUT R12, R10, 0xc0, RZ, 0xc0, !PT ;  /* 0x000000c00a0c7812 */ /* 0x000fc800078ec0ff */
[----:B------:R-:W-:Y:S02]  /*13620*/  LOP3.LUT R11, R12, 0x18, R173, 0xf8, !PT ;  /* 0x000000180c0b7812 */ /* 0x000fe400078ef8ad */
[----:B------:R-:W-:Y:S02]  /*13630*/  LOP3.LUT R12, R9, 0x20, R10, 0xf8, !PT ;  /* 0x00000020090c7812 */ /* 0x000fe400078ef80a */
[----:B---3--:R-:W-:Y:S01]  /*13640*/  FSEL R8, R8, 1, P1 ;  /* 0x3f80000008087808 */ /* 0x008fe20000800000 */
[----:B--2---:R-:W-:Y:S01]  /*13650*/  ULEA UR6, UR6, UR7, 0x18 ;  /* 0x0000000706067291 */ /* 0x004fe2000f8ec0ff */
[----:B------:R-:W-:Y:S02]  /*13660*/  LOP3.LUT R9, R12, R11, RZ, 0xfc, !PT ;  /* 0x0000000b0c097212 */ /* 0x000fe400078efcff */
[----:B----4-:R-:W-:Y:S01]  /*13670*/  FSEL R7, R7, 1, P0 ;  /* 0x3f80000007077808 */ /* 0x010fe20000000000 */
        /* <DEDUP_REMOVED lines=78> */
[----:B------:R-:W4:Y:S04]  /*13b60*/  LD.E.64 R12, desc[UR4][R2.64+0xb0] ;  /* 0x0000b004020c7980 */ /* 0x000f28000c101b00 */
[----:B------:R-:W4:Y:S01]  /*13b70*/  LD.E R11, desc[UR4][R2.64+0x60] ;  /* 0x00006004020b7980 */ /* 0x000f22000c101900 */
[----:B------:R-:W1:Y:S01]  /*13b80*/  @P0 MUFU.LG2 R4, R4 ;  /* 0x0000000400040308 */ /* 0x000e620000000c00 */
[----:B------:R-:W-:-:S02]  /*13b90*/  SHF.L.U32 R53, R173, 0x2, RZ ;  /* 0x00000002ad357819 */ /* 0x000fc400000006ff */
[----:B------:R1:W5:Y:S01]  /*13ba0*/  LD.E R54, desc[UR4][R2.64+0xcc] ;  /* 0x0000cc0402367980 */ /* 0x000362000c101900 */
[--C-:B--2---:R-:W-:Y:S02]  /*13bb0*/  SHF.R.U32.HI R7, RZ, 0x1, R173.reuse ;  /* 0x00000001ff077819 */ /* 0x104fe400000116ad */
[----:B------:R-:W-:Y:S01]  /*13bc0*/  SHF.L.U32 R9, R165, 0x5, RZ ;  /* 0x00000005a5097819 */ /* 0x000fe200000006ff */
[----:B------:R2:W5:Y:S01]  /*13bd0*/  LD.E.64 R62, desc[UR4][R2.64+0x78] ;  /* 0x00007804023e7980 */ /* 0x000562000c101b00 */
[----:B------:R-:W1:Y:S01]  /*13be0*/  @P1 MUFU.LG2 R6, R6 ;  /* 0x0000000600061308 */ /* 0x000e620000000c00 */
[C---:B------:R-:W-:Y:S02]  /*13bf0*/  LOP3.LUT R14, R53.reuse, 0xd8, RZ, 0xc0, !PT ;  /* 0x000000d8350e7812 */ /* 0x040fe400078ec0ff */
[----:B------:R2:W5:Y:S01]  /*13c00*/  LD.E.64 R60, desc[UR4][R2.64+0xa8] ;  /* 0x0000a804023c7980 */ /* 0x000562000c101b00 */
[----:B---3--:R-:W-:Y:S02]  /*13c10*/  LOP3.LUT R8, R53, 0xf04, RZ, 0xc0, !PT ;  /* 0x00000f0435087812 */ /* 0x008fe400078ec0ff */
[----:B------:R-:W-:-:S02]  /*13c20*/  SHF.R.U32.HI R55, RZ, 0x2, R173 ;  /* 0x00000002ff377819 */ /* 0x000fc400000116ad */
[----:B------:R-:W-:Y:S02]  /*13c30*/  LOP3.LUT R8, R8, 0x20, R9, 0xf8, !PT ;  /* 0x0000002008087812 */ /* 0x000fe400078ef809 */
[----:B----4-:R-:W-:Y:S02]  /*13c40*/  LOP3.LUT R10, R7, 0x30, RZ, 0xc0, !PT ;  /* 0x00000030070a7812 */ /* 0x010fe400078ec0ff */
[----:B------:R-:W-:Y:S01]  /*13c50*/  LOP3.LUT R7, R14, 0x18, R7, 0x78, !PT ;  /* 0x000000180e077812 */ /* 0x000fe200078e7807 */
[----:B-1----:R-:W-:Y:S01]  /*13c60*/  @P0 FMUL.FTZ R9, R4, 0.69314718246459960938 ;  /* 0x3f31721804090820 */ /* 0x002fe20000410000 */
[----:B------:R-:W-:Y:S02]  /*13c70*/  MOV R56, 0xff800000 ;  /* 0xff80000000387802 */ /* 0x000fe40000000f00 */
[----:B------:R-:W-:Y:S01]  /*13c80*/  LOP3.LUT R7, R8, R7, RZ, 0xfc, !PT ;  /* 0x0000000708077212 */ /* 0x000fe200078efcff */
[----:B------:R-:W-:Y:S01]  /*13c90*/  @P1 FMUL.FTZ R6, R6, 0.69314718246459960938 ;  /* 0x3f31721806061820 */ /* 0x000fe20000410000 */
[----:B-----5:R-:W-:-:S02]  /*13ca0*/  @P0 FFMA.FTZ R56, R5, R0, R9 ;  /* 0x0000000005380223 */ /* 0x020fc40000010009 */
[----:B------:R-:W-:Y:S01]  /*13cb0*/  LEA R0, R7, UR6, 0x2 ;  /* 0x0000000607007c11 */ /* 0x000fe2000f8e10ff */
[----:B------:R-:W-:Y:S01]  /*13cc0*/  BAR.SYNC.DEFER_BLOCKING 0x0 ;  /* 0x0000000000007b1d */ /* 0x000fe20000010000 */
[----:B------:R-:W-:Y:S01]  /*13cd0*/  MOV R57, 0xff800000 ;  /* 0xff80000000397802 */ /* 0x000fe20000000f00 */
[----:B------:R-:W-:Y:S01]  /*13ce0*/  @P1 FFMA.FTZ R57, R5, R52, R6 ;  /* 0x0000003405391223 */ /* 0x000fe20000010006 */
[----:B------:R-:W-:-:S03]  /*13cf0*/  LOP3.LUT R55, R10, 0x7, R55, 0xf8, !PT ;  /* 0x000000070a377812 */ /* 0x000fc600078ef837 */
[----:B------:R2:W1:Y:S04]  /*13d00*/  LDS.128 R48, [R0] ;  /* 0x0000000000307984 */ /* 0x0004680000000c00 */
[----:B------:R2:W3:Y:S04]  /*13d10*/  LDS.128 R44, [R0+0x800] ;  /* 0x00080000002c7984 */ /* 0x0004e80000000c00 */
[----:B------:R2:W4:Y:S04]  /*13d20*/  LDS.128 R40, [R0+0x1000] ;  /* 0x0010000000287984 */ /* 0x0005280000000c00 */
        /* <DEDUP_REMOVED lines=9> */
[----:B------:R-:W-:-:S04]  /*13dc0*/  IMAD R12, R12, UR8, R181 ;  /* 0x000000080c0c7c24 */ /* 0x000fc8000f8e02b5 */
[----:B------:R-:W-:-:S04]  /*13dd0*/  IMAD R11, R12, R11, R180 ;  /* 0x0000000b0c0b7224 */ /* 0x000fc800078e02b4 */
[----:B------:R-:W-:Y:S02]  /*13de0*/  IMAD R178, R13, R11, R178 ;  /* 0x0000000b0db27224 */ /* 0x000fe400078e02b2 */
[----:B------:R2:W1:Y:S04]  /*13df0*/  LDS.128 R12, [R0+0x4800] ;  /* 0x00480000000c7984 */ /* 0x0004680000000c00 */
[----:B------:R2:W1:Y:S01]  /*13e00*/  LDS.128 R8, [R0+0x5000] ;  /* 0x0050000000087984 */ /* 0x0004620000000c00 */
[----:B---34-:R-:W-:Y:S05]  /*13e10*/  @P2 BRA `(.L_x_2448) ;  /* 0x0000000000242947 */ /* 0x018fea0003800000 */
[C---:B------:R-:W-:Y:S01]  /*13e20*/  VIADD R59, R55.reuse, 0x8 ;  /* 0x00000008373b7836 */ /* 0x040fe20000000000 */
[C---:B--2---:R-:W-:Y:S02]  /*13e30*/  IADD3 R0, P0, PT, R178.reuse, R55, RZ ;  /* 0x00000037b2007210 */ /* 0x044fe40007f1e0ff */
[-C--:B------:R-:W-:Y:S02]  /*13e40*/  ISETP.GE.AND P2, PT, R55, R164.reuse, PT ;  /* 0x000000a43700720c */ /* 0x080fe40003f46270 */
[----:B------:R-:W-:Y:S02]  /*13e50*/  ISETP.GE.AND P1, PT, R59, R164, PT ;  /* 0x000000a43b00720c */ /* 0x000fe40003f26270 */
[----:B------:R-:W-:Y:S02]  /*13e60*/  LEA.HI.X.SX32 R55, R178, RZ, 0x1, P0 ;  /* 0x000000ffb2377211 */ /* 0x000fe400000f0eff */
[----:B------:R-:W-:-:S04]  /*13e70*/  LEA R58, P0, R0, R60, 0x2 ;  /* 0x0000003c003a7211 */ /* 0x000fc800078010ff */
[----:B------:R-:W-:-:S05]  /*13e80*/  LEA.HI.X R59, R0, R61, R55, 0x2, P0 ;  /* 0x0000003d003b7211 */ /* 0x000fca00000f1437 */
[----:B------:R3:W-:Y:S04]  /*13e90*/  @!P2 ST.E desc[UR4][R58.64], R57 ;  /* 0x000000393a00a985 */ /* 0x0007e8000c101904 */
[----:B------:R3:W-:Y:S02]  /*13ea0*/  @!P1 ST.E desc[UR4][R58.64+0x20], R56 ;  /* 0x000020383a009985 */ /* 0x0007e4000c101904 */
.L_x_2448:
[----:B------:R-:W-:Y:S05]  /*13eb0*/  BSYNC.RECONVERGENT B0 ;  /* 0x0000000000007941 */ /* 0x000fea0003800200 */
.L_x_2447:
[C---:B------:R-:W-:Y:S01]  /*13ec0*/  VIADD R55, R165.reuse, 0x10 ;  /* 0x00000010a5377836 */ /* 0x040fe20000000000 */
[-C--:B------:R-:W-:Y:S01]  /*13ed0*/  ISETP.GE.AND P2, PT, R165, R164.reuse, PT ;  /* 0x000000a4a500720c */ /* 0x080fe20003f46270 */
[----:B--2---:R2:W5:Y:S01]  /*13ee0*/  LD.E R2, desc[UR4][R2.64+0xc0] ;  /* 0x0000c00402027980 */ /* 0x004562000c101900 */
[----:B------:R-:W-:Y:S01]  /*13ef0*/  LOP3.LUT R53, R53, 0x1c, RZ, 0xc0, !PT ;  /* 0x0000001c35357812 */ /* 0x000fe200078ec0ff */
[----:B---3--:R-:W-:Y:S01]  /*13f00*/  VIADD R57, R165, 0x20 ;  /* 0x00000020a5397836 */ /* 0x008fe20000000000 */
[----:B------:R-:W-:Y:S01]  /*13f10*/  ISETP.GE.AND P1, PT, R55, R164, PT ;  /* 0x000000a43700720c */ /* 0x000fe20003f26270 */
[----:B------:R-:W-:Y:S01]  /*13f20*/  VIADD R55, R165, 0x30 ;  /* 0x00000030a5377836 */ /* 0x000fe20000000000 */
[----:B------:R-:W-:Y:S01]  /*13f30*/  BSSY.RECONVERGENT B0, `(.L_x_2449) ;  /* 0x0000012000007945 */ /* 0x000fe20003800200 */
[----:B------:R-:W-:Y:S01]  /*13f40*/  IMAD R54, R178, R54, RZ ;  /* 0x00000036b2367224 */ /* 0x000fe200078e02ff */
[-C--:B------:R-:W-:Y:S01]  /*13f50*/  ISETP.GE.AND P5, PT, R57, R164.reuse, PT ;  /* 0x000000a43900720c */ /* 0x080fe20003fa6270 */
[----:B------:R-:W-:Y:S01]  /*13f60*/  IMAD R165, R165, 0x60, R53 ;  /* 0x00000060a5a57824 */ /* 0x000fe200078e0235 */
[----:B------:R-:W-:-:S02]  /*13f70*/  ISETP.GE.AND P6, PT, R55, R164, PT ;  /* 0x000000a43700720c */ /* 0x000fc40003fc6270 */
[----:B------:R-:W-:Y:S02]  /*13f80*/  LOP3.LUT R55, R53, 0x20, RZ, 0xfc, !PT ;  /* 0x0000002035377812 */ /* 0x000fe400078efcff */
[----:B------:R-:W-:-:S04]  /*13f90*/  IADD3 R165, P0, PT, R165, R54, RZ ;  /* 0x00000036a5a57210 */ /* 0x000fc80007f1e0ff */
[----:B------:R-:W-:Y:S02]  /*13fa0*/  LEA.HI.X.SX32 R54, R54, RZ, 0x1, P0 ;  /* 0x000000ff36367211 */ /* 0x000fe400000f0eff */
[----:B--2---:R-:W-:Y:S01]  /*13fb0*/  LOP3.LUT R3, R53, 0x40, RZ, 0xfc, !PT ;  /* 0x0000004035037812 */ /* 0x004fe200078efcff */
[----:B------:R-:W-:Y:S06]  /*13fc0*/  @P2 BRA `(.L_x_2450) ;  /* 0x0000000000202947 */ /* 0x000fec0003800000 */
[-C--:B-----5:R-:W-:Y:S02]  /*13fd0*/  ISETP.GE.AND P4, PT, R53, R2.reuse, PT ;  /* 0x000000023500720c */ /* 0x0a0fe40003f86270 */
[-C--:B------:R-:W-:Y:S02]  /*13fe0*/  ISETP.GE.AND P3, PT, R55, R2.reuse, PT ;  /* 0x000000023700720c */ /* 0x080fe40003f66270 */
[----:B------:R-:W-:Y:S02]  /*13ff0*/  ISETP.GE.AND P2, PT, R3, R2, PT ;  /* 0x000000020300720c */ /* 0x000fe40003f46270 */
[----:B------:R-:W-:-:S04]  /*14000*/  LEA R56, P0, R165, R62, 0x2 ;  /* 0x0000003ea5387211 */ /* 0x000fc800078010ff */
[----:B------:R-:W-:-:S05]  /*14010*/  LEA.HI.X R57, R165, R63, R54, 0x2, P0 ;  /* 0x0000003fa5397211 */ /* 0x000fca00000f1436 */
[----:B-1----:R2:W-:Y:S04]  /*14020*/  @!P4 ST.E.128 desc[UR4][R56.64], R48 ;  /* 0x000000303800c985 */ /* 0x0025e8000c101d04 */
[----:B------:R2:W-:Y:S04]  /*14030*/  @!P3 ST.E.128 desc[UR4][R56.64+0x80], R32 ;  /* 0x000080203800b985 */ /* 0x0005e8000c101d04 */
[----:B------:R2:W-:Y:S02]  /*14040*/  @!P2 ST.E.128 desc[UR4][R56.64+0x100], R16 ;  /* 0x000100103800a985 */ /* 0x0005e4000c101d04 */
.L_x_2450:
[----:B------:R-:W-:Y:S05]  /*14050*/  BSYNC.RECONVERGENT B0 ;  /* 0x0000000000007941 */ /* 0x000fea0003800200 */
.L_x_2449:
        /* <DEDUP_REMOVED lines=14> */
.L_x_2452:
[----:B------:R-:W-:Y:S05]  /*14140*/  BSYNC.RECONVERGENT B0 ;  /* 0x0000000000007941 */ /* 0x000fea0003800200 */
.L_x_2451:
[----:B------:R-:W-:Y:S04]  /*14150*/  BSSY.RECONVERGENT B0, `(.L_x_2453) ;  /* 0x000000e000007945 */ /* 0x000fe80003800200 */
[----:B------:R-:W-:Y:S05]  /*14160*/  @P5 BRA `(.L_x_2454) ;  /* 0x0000000000305947 */ /* 0x000fea0003800000 */
[-C--:B-----5:R-:W-:Y:S02]  /*14170*/  ISETP.GE.AND P5, PT, R53, R2.reuse, PT ;  /* 0x000000023500720c */ /* 0x0a0fe40003fa6270 */
[-C--:B------:R-:W-:Y:S02]  /*14180*/  ISETP.GE.AND P3, PT, R55, R2.reuse, PT ;  /* 0x000000023700720c */ /* 0x080fe40003f66270 */
[----:B------:R-:W-:-:S09]  /*14190*/  ISETP.GE.AND P1, PT, R3, R2, PT ;  /* 0x000000020300720c */ /* 0x000fd20003f26270 */
[CC--:B-123--:R-:W-:Y:S02]  /*141a0*/  @!P5 LEA R16, P4, R165.reuse, R62.reuse, 0x2 ;  /* 0x0000003ea510d211 */ /* 0x0cefe400078810ff */
        /* <DEDUP_REMOVED lines=8> */
.L_x_2454:
[----:B------:R-:W-:Y:S05]  /*14230*/  BSYNC.RECONVERGENT B0 ;  /* 0x0000000000007941 */ /* 0x000fea0003800200 */
.L_x_2453:
[----:B------:R-:W-:-:S04]  /*14240*/  MOV R173, 0x0 ;  /* 0x0000000000ad7802 */ /* 0x000fc80000000f00 */
[----:B-12345:R-:W-:Y:S05]  /*14250*/  @P6 RET.REL.NODEC R172 `(_ZN5flash24flash_fwd_splitkv_kernelI23Flash_fwd_kernel_traitsILi96ELi64ELi128ELi4ELb0ELb0EN7cutlass10bfloat16_tE19Flash_kernel_traitsILi96ELi64ELi128ELi4ES3_EELb0ELb1ELb0ELb0ELb0ELb1ELb1ELb0EEEvNS_16Flash_fwd_paramsE) ;  /* 0xfffffebcac686950 */ /* 0x03efea0003c3ffff */
        /* <DEDUP_REMOVED lines=10> */
[----:B-1----:R-:W-:Y:S05]  /*14300*/  @P0 RET.REL.NODEC R172 `(_ZN5flash24flash_fwd_splitkv_kernelI23Flash_fwd_kernel_traitsILi96ELi64ELi128ELi4ELb0ELb0EN7cutlass10bfloat16_tE19Flash_kernel_traitsILi96ELi64ELi128ELi4ES3_EELb0ELb1ELb0ELb0ELb0ELb1ELb1ELb0EEEvNS_16Flash_fwd_paramsE) ;  /* 0xfffffebcac3c0950 */ /* 0x002fea0003c3ffff */
[----:B------:R-:W-:Y:S01]  /*14310*/  LEA R2, P0, R165, R62, 0x2 ;  /* 0x0000003ea5027211 */ /* 0x000fe200078010ff */
[----:B------:R-:W-:-:S03]  /*14320*/  IMAD.MOV.U32 R173, RZ, RZ, 0x0 ;  /* 0x00000000ffad7424 */ /* 0x000fc600078e00ff */
[----:B------:R-:W-:-:S05]  /*14330*/  LEA.HI.X R3, R165, R63, R54, 0x2, P0 ;  /* 0x0000003fa5037211 */ /* 0x000fca00000f1436 */
[----:B------:R1:W-:Y:S02]  /*14340*/  ST.E.128 desc[UR4][R2.64+0x4900], R4 ;  /* 0x0049000402007985 */ /* 0x0003e4000c101d04 */
[----:B-1----:R-:W-:Y:S05]  /*14350*/  RET.REL.NODEC R172 `(_ZN5flash24flash_fwd_splitkv_kernelI23Flash_fwd_kernel_traitsILi96ELi64ELi128ELi4ELb0ELb0EN7cutlass10bfloat16_tE19Flash_kernel_traitsILi96ELi64ELi128ELi4ES3_EELb0ELb1ELb0ELb0ELb0ELb1ELb1ELb0EEEvNS_16Flash_fwd_paramsE) ;  /* 0xfffffebcac287950 */ /* 0x002fea0003c3ffff */
.L_x_2446:
[----:B------:R-:W-:Y:S01]  /*14360*/  MOV R7, 0x2 ;  /* 0x0000000200077802 */ /* 0x000fe20000000f00 */
[----:B------:R-:W-:Y:S01]  /*14370*/  IMAD.MOV.U32 R4, RZ, RZ, 0x1f ;  /* 0x0000001fff047424 */ /* 0x000fe200078e00ff */
[----:B------:R-:W-:-:S07]  /*14380*/  MOV R8, 0xffffffff ;  /* 0xffffffff00087802 */ /* 0x000fce0000000f00 */
[----:B-1---5:R-:W-:Y:S05]  /*14390*/  WARPSYNC.COLLECTIVE R8, `(.L_x_2455) ;  /* 0x0000000008087348 */ /* 0x022fea0003c00000 */
[----:B------:R2:W3:Y:S02]  /*143a0*/  SHFL.BFLY P0, R11, R196, R7, R4 ;  /* 0x0c000007c40b7389 */ /* 0x0004e40000000004 */
[----:B-123-5:R-:W-:Y:S05]  /*143b0*/  ENDCOLLECTIVE ;  /* 0x000000000000791b */ /* 0x02efea0003800000 */
.L_x_2455:
[----:B------:R-:W-:Y:S02]  /*143c0*/  IMAD.MOV.U32 R9, RZ, RZ, R11 ;  /* 0x000000ffff097224 */ /* 0x000fe400078e000b */
[----:B------:R-:W-:Y:S02]  /*143d0*/  IMAD.MOV.U32 R7, RZ, RZ, 0x1 ;  /* 0x00000001ff077424 */ /* 0x000fe400078e00ff */
[----:B------:R-:W-:-:S05]  /*143e0*/  FADD.FTZ R9, R9, R196 ;  /* 0x000000c409097221 */ /* 0x000fca0000010000 */
[----:B------:R-:W-:-:S07]  /*143f0*/  MOV R196, R9 ;  /* 0x0000000900c47202 */ /* 0x000fce0000000f00 */
[----:B------:R-:W-:Y:S05]  /*14400*/  WARPSYNC.COLLECTIVE R8, `(.L_x_2456) ;  /* 0x0000000008087348 */ /* 0x000fea0003c00000 */
[----:B------:R1:W2:Y:S02]  /*14410*/  SHFL.BFLY P0, R11, R196, R7, R4 ;  /* 0x0c000007c40b7389 */ /* 0x0002a40000000004 */
[----:B-12---:R-:W-:Y:S05]  /*14420*/  ENDCOLLECTIVE ;  /* 0x000000000000791b */ /* 0x006fea0003800000 */
.L_x_2456:
[----:B------:R-:W-:Y:S01]  /*14430*/  MOV R196, R195 ;  /* 0x000000c300c47202 */ /* 0x000fe20000000f00 */
[----:B------:R-:W-:Y:S01]  /*14440*/  IMAD.MOV.U32 R7, RZ, RZ, 0x2 ;  /* 0x00000002ff077424 */ /* 0x000fe200078e00ff */
[----:B------:R-:W-:-:S07]  /*14450*/  MOV R6, R11 ;  /* 0x0000000b00067202 */ /* 0x000fce0000000f00 */
[----:B------:R-:W-:Y:S05]  /*14460*/  WARPSYNC.COLLECTIVE R8, `(.L_x_2457) ;  /* 0x0000000008087348 */ /* 0x000fea0003c00000 */
[----:B------:R1:W2:Y:S02]  /*14470*/  SHFL.BFLY P0, R11, R196, R7, R4 ;  /* 0x0c000007c40b7389 */ /* 0x0002a40000000004 */
[----:B-12---:R-:W-:Y:S05]  /*14480*/  ENDCOLLECTIVE ;  /* 0x000000000000791b */ /* 0x006fea0003800000 */
.L_x_2457:
[----:B------:R-:W-:Y:S01]  /*14490*/  FADD.FTZ R6, R9, R6 ;  /* 0x0000000609067221 */ /* 0x000fe20000010000 */
[----:B------:R-:W-:Y:S01]  /*144a0*/  FADD.FTZ R10, R11, R195 ;  /* 0x000000c30b0a7221 */ /* 0x000fe20000010000 */
[----:B------:R-:W-:-:S04]  /*144b0*/  MOV R7, 0x1 ;  /* 0x0000000100077802 */ /* 0x000fc80000000f00 */
[----:B------:R-:W-:-:S07]  /*144c0*/  MOV R196, R10 ;  /* 0x0000000a00c47202 */ /* 0x000fce0000000f00 */
[----:B------:R-:W-:Y:S05]  /*144d0*/  WARPSYNC.COLLECTIVE R8, `(.L_x_2458) ;  /* 0x0000000008087348 */ /* 0x000fea0003c00000 */
[----:B------:R1:W2:Y:S02]  /*144e0*/  SHFL.BFLY P0, R11, R196, R7, R4 ;  /* 0x0c000007c40b7389 */ /* 0x0002a40000000004 */
[----:B-12---:R-:W-:Y:S05]  /*144f0*/  ENDCOLLECTIVE ;  /* 0x000000000000791b */ /* 0x006fea0003800000 */
.L_x_2458:
[----:B------:R-:W-:Y:S05]  /*14500*/  BRA `(.L_x_2459) ;  /* 0xfffffff000087947 */ /* 0x000fea000383ffff */
.L_x_2460:
        /* <DEDUP_REMOVED lines=15> */
.L_x_11609:


//--------------------- .text._ZN5flash24flash_fwd_splitkv_kernelI23Flash_fwd_kernel_traitsILi96ELi64ELi128ELi4ELb0ELb0EN7cutlass10bfloat16_tE19Flash_kernel_traitsILi96ELi64ELi128ELi4ES3_EELb0ELb1ELb0ELb0ELb0ELb0ELb1ELb1EEEvNS_16Flash_fwd_paramsE --------------------------
	.section	.text._ZN5flash24flash_fwd_splitkv_kernelI23Flash_fwd_kernel_traitsILi96ELi64ELi128ELi4ELb0ELb0EN7cutlass10bfloat16_tE19Flash_kernel_traitsILi96ELi64ELi128ELi4ES3_EELb0ELb1ELb0ELb0ELb0ELb0ELb1ELb1EEEvNS_16Flash_fwd_paramsE,"ax",@progbits
	.align	128
        .global         _ZN5flash24flash_fwd_splitkv_kernelI23Flash_fwd_kernel_traitsILi96ELi64ELi128ELi4ELb0ELb0EN7cutlass10bfloat16_tE19Flash_kernel_traitsILi96ELi64ELi128ELi4ES3_EELb0ELb1ELb0ELb0ELb0ELb0ELb1ELb1EEEvNS_16Flash_fwd_paramsE
        .type           _ZN5flash24flash_fwd_splitkv_kernelI23Flash_fwd_kernel_traitsILi96ELi64ELi128ELi4ELb0ELb0EN7cutlass10bfloat16_tE19Flash_kernel_traitsILi96ELi64ELi128ELi4ES3_EELb0ELb1ELb0ELb0ELb0ELb0ELb1ELb1EEEvNS_16Flash_fwd_paramsE,@function
        .size           _ZN5flash24flash_fwd_splitkv_kernelI23Flash_fwd_kernel_traitsILi96ELi64ELi128ELi4ELb0ELb0EN7cutlass10bfloat16_tE19Flash_kernel_traitsILi96ELi64ELi128ELi4ES3_EELb0ELb1ELb0ELb0ELb0ELb0ELb1ELb1EEEvNS_16Flash_fwd_paramsE,(.L_x_11610 - _ZN5flash24flash_fwd_splitkv_kernelI23Flash_fwd_kernel_traitsILi96ELi64ELi128ELi4ELb0ELb0EN7cutlass10bfloat16_tE19Flash_kernel_traitsILi96ELi64ELi128ELi4ES3_EELb0ELb1ELb0ELb0ELb0ELb0ELb1ELb1EEEvNS_16Flash_fwd_paramsE)
        .other          _ZN5flash24flash_fwd_splitkv_kernelI23Flash_fwd_kernel_traitsILi96ELi64ELi128ELi4ELb0ELb0EN7cutlass10bfloat16_tE19Flash_kernel_traitsILi96ELi64ELi128ELi4ES3_EELb0ELb1ELb0ELb0ELb0ELb0ELb1ELb1EEEvNS_16Flash_fwd_paramsE,@"STO_CUDA_ENTRY STV_DEFAULT"
_ZN5flash24flash_fwd_splitkv_kernelI23Flash_fwd_kernel_traitsILi96ELi64ELi128ELi4ELb0ELb0EN7cutlass10bfloat16_tE19Flash_kernel_traitsILi96ELi64ELi128ELi4ES3_EELb0ELb1ELb0ELb0ELb0ELb0ELb1ELb1EEEvNS_16Flash_fwd_paramsE:
.text._ZN5flash24flash_fwd_splitkv_kernelI23Flash_fwd_kernel_traitsILi96ELi64ELi128ELi4ELb0ELb0EN7cutlass10bfloat16_tE19Flash_kernel_traitsILi96ELi64ELi128ELi4ES3_EELb0ELb1ELb0ELb0ELb0ELb0ELb1ELb1EEEvNS_16Flash_fwd_paramsE:
        /* <DEDUP_REMOVED lines=29> */
[----:B------:R-:W-:Y:S05]  /*01d0*/  CALL.REL.NOINC `($_ZN5flash24flash_fwd_splitkv_kernelI23Flash_fwd_kernel_traitsILi96ELi64ELi128ELi4ELb0ELb0EN7cutlass10bfloat16_tE19Flash_kernel_traitsILi96ELi64ELi128ELi4ES3_EELb0ELb1ELb0ELb0ELb0ELb0ELb1ELb1EEEvNS_16Flash_fwd_paramsE$_ZN5flash30compute_attn_1rowblock_splitkvI23Flash_fwd_kernel_traitsILi96ELi64ELi128ELi4ELb0ELb0EN7cutlass10bfloat16_tE19Flash_kernel_traitsILi96ELi64ELi128ELi4ES3_EELb0ELb1ELb0ELb0ELb0ELb0ELb1ELb1ENS_16Flash_fwd_paramsEEEvRKT8_iiiii) ;  /* 0x0000000000087944 */ /* 0x000fea0003c00000 */
[----:B------:R-:W-:Y:S05]  /*01e0*/  BSYNC.RECONVERGENT B4 ;  /* 0x0000000000047941 */ /* 0x000fea0003800200 */
.L_x_2461:
[----:B------:R-:W-:Y:S05]  /*01f0*/  EXIT ;  /* 0x000000000000794d */ /* 0x000fea0003800000 */
        .type           $_ZN5flash24flash_fwd_splitkv_kernelI23Flash_fwd_kernel_traitsILi96ELi64ELi128ELi4ELb0ELb0EN7cutlass10bfloat16_tE19Flash_kernel_traitsILi96ELi64ELi128ELi4ES3_EELb0ELb1ELb0ELb0ELb0ELb0ELb1ELb1EEEvNS_16Flash_fwd_paramsE$_ZN5flash30compute_attn_1rowblock_splitkvI23Flash_fwd_kernel_traitsILi96ELi64ELi128ELi4ELb0ELb0EN7cutlass10bfloat16_tE19Flash_kernel_traitsILi96ELi64ELi128ELi4ES3_EELb0ELb1ELb0ELb0ELb0ELb0ELb1ELb1ENS_16Flash_fwd_paramsEEEvRKT8_iiiii,@function
        .size           $_ZN5flash24flash_fwd_splitkv_kernelI23Flash_fwd_kernel_traitsILi96ELi64ELi128ELi4ELb0ELb0EN7cutlass10bfloat16_tE19Flash_kernel_traitsILi96ELi64ELi128ELi4ES3_EELb0ELb1ELb0ELb0ELb0ELb0ELb1ELb1EEEvNS_16Flash_fwd_paramsE$_ZN5flash30compute_attn_1rowblock_splitkvI23Flash_fwd_kernel_traitsILi96ELi64ELi128ELi4ELb0ELb0EN7cutlass10bfloat16_tE19Flash_kernel_traitsILi96ELi64ELi128ELi4ES3_EELb0ELb1ELb0ELb0ELb0ELb0ELb1ELb1ENS_16Flash_fwd_paramsEEEvRKT8_iiiii,(.L_x_11610 - $_ZN5flash24flash_fwd_splitkv_kernelI23Flash_fwd_kernel_traitsILi96ELi64ELi128ELi4ELb0ELb0EN7cutlass10bfloat16_tE19Flash_kernel_traitsILi96ELi64ELi128ELi4ES3_EELb0ELb1ELb0ELb0ELb0ELb0ELb1ELb1EEEvNS_16Flash_fwd_paramsE$_ZN5flash30compute_attn_1rowblock_splitkvI23Flash_fwd_kernel_traitsILi96ELi64ELi128ELi4ELb0ELb0EN7cutlass10bfloat16_tE19Flash_kernel_traitsILi96ELi64ELi128ELi4ES3_EELb0ELb1ELb0ELb0ELb0ELb0ELb1ELb1ENS_16Flash_fwd_paramsEEEvRKT8_iiiii)
$_ZN5flash24flash_fwd_splitkv_kernelI23Flash_fwd_kernel_traitsILi96ELi64ELi128ELi4ELb0ELb0EN7cutlass10bfloat16_tE19Flash_kernel_traitsILi96ELi64ELi128ELi4ES3_EELb0ELb1ELb0ELb0ELb0ELb0ELb1ELb1EEEvNS_16Flash_fwd_paramsE$_ZN5flash30compute_attn_1rowblock_splitkvI23Flash_fwd_kernel_traitsILi96ELi64ELi128ELi4ELb0ELb0EN7cutlass10bfloat16_tE19Flash_kernel_traitsILi96ELi64ELi128ELi4ES3_EELb0ELb1ELb0ELb0ELb0ELb0ELb1ELb1ENS_16Flash_fwd_paramsEEEvRKT8_iiiii:
        /* <DEDUP_REMOVED lines=39> */
.L_x_2463:
[----:B------:R-:W-:Y:S05]  /*0470*/  BSYNC.RECONVERGENT B0 ;  /* 0x0000000000007941 */ /* 0x000fea0003800200 */
.L_x_2462:
[----:B------:R-:W-:Y:S04]  /*0480*/  BSSY.RECONVERGENT B0, `(.L_x_2464) ;  /* 0x0000007000007945 */ /* 0x000fe80003800200 */
[----:B------:R-:W-:Y:S05]  /*0490*/  @!P3 BRA `(.L_x_2465) ;  /* 0x000000000014b947 */ /* 0x000fea0003800000 */
[----:B------:R-:W4:Y:S02]  /*04a0*/  LD.E.U8 R3, desc[UR4][R120.64+0x1b2] ;  /* 0x0001b20478037980 */ /* 0x000f24000c101100 */
[----:B----4-:R-:W-:-:S13]  /*04b0*/  ISETP.NE.AND P1, PT, R3, RZ, PT ;  /* 0x000000ff0300720c */ /* 0x010fda0003f25270 */
[----:B------:R-:W4:Y:S02]  /*04c0*/  @P1 LD.E R12, desc[UR4][R16.64+0x4] ;  /* 0x00000404100c1980 */ /* 0x000f24000c101900 */
[----:B----45:R-:W-:-:S06]  /*04d0*/  @P1 IADD3 R71, PT, PT, R12, -R11, RZ ;  /* 0x8000000b0c471210 */ /* 0x030fcc0007ffe0ff */
[----:B------:R4:W5:Y:S02]  /*04e0*/  @!P1 LD.E R71, desc[UR4][R16.64] ;  /* 0x0000000410479980 */ /* 0x000964000c101900 */
.L_x_2465:
[----:B------:R-:W-:Y:S05]  /*04f0*/  BSYNC.RECONVERGENT B0 ;  /* 0x0000000000007941 */ /* 0x000fea0003800200 */
.L_x_2464:
        /* <DEDUP_REMOVED lines=9> */
.L_x_2467:
[----:B------:R-:W5:Y:S01]  /*0590*/  LD.E.64 R4, desc[UR4][R120.64+0x108] ;  /* 0x0001080478047980 */ /* 0x000f62000c101b00 */
[----:B------:R-:W-:Y:S01]  /*05a0*/  BSSY.RECONVERGENT B0, `(.L_x_2469) ;  /* 0x0000006000007945 */ /* 0x000fe20003800200 */
[----:B-----5:R-:W-:Y:S01]  /*05b0*/  ISETP.NE.U32.AND P0, PT, R4, RZ, PT ;  /* 0x000000ff0400720c */ /* 0x020fe20003f05070 */
[----:B------:R-:W-:-:S03]  /*05c0*/  IMAD.MOV.U32 R4, RZ, RZ, RZ ;  /* 0x000000ffff047224 */ /* 0x000fc600078e00ff */
[----:B------:R-:W-:-:S13]  /*05d0*/  ISETP.NE.AND.EX P0, PT, R5, RZ, PT, P0 ;  /* 0x000000ff0500720c */ /* 0x000fda0003f05300 */
[----:B------:R-:W-:Y:S05]  /*05e0*/  @!P0 BRA `(.L_x_2470) ;  /* 0x0000000000048947 */ /* 0x000fea0003800000 */
[----:B------:R1:W5:Y:S02]  /*05f0*/  LD.E R4, desc[UR4][R120.64+0xbc] ;  /* 0x0000bc0478047980 */ /* 0x000364000c101900 */
.L_x_2470:
[----:B------:R-:W-:Y:S05]  /*0600*/  BSYNC.RECONVERGENT B0 ;  /* 0x0000000000007941 */ /* 0x000fea0003800200 */
.L_x_2469:
[----:B-----5:R-:W-:Y:S02]  /*0610*/  IADD3 R61, PT, PT, R71, R4, RZ ;  /* 0x00000004473d7210 */ /* 0x020fe40007ffe0ff */
.L_x_2468:
[----:B------:R-:W-:Y:S05]  /*0620*/  BSYNC.RECONVERGENT B1 ;  /* 0x0000000000017941 */ /* 0x000fea0003800200 */
.L_x_2466:
[----:B------:R-:W-:Y:S01]  /*0630*/  IMAD.SHL.U32 R200, R15, 0x40, RZ ;  /* 0x000000400fc87824 */ /* 0x000fe200078e00ff */
[----:B------:R-:W-:Y:S01]  /*0640*/  MOV R4, R198 ;  /* 0x000000c600047202 */ /* 0x000fe20000000f00 */
[----:B------:R-:W-:-:S03]  /*0650*/  IMAD.MOV.U32 R5, RZ, RZ, 0x0 ;  /* 0x00000000ff057424 */ /* 0x000fc600078e00ff */
[----:B------:R-:W-:-:S13]  /*0660*/  ISETP.GT.AND P0, PT, R205, R200, PT ;  /* 0x000000c8cd00720c */ /* 0x000fda0003f04270 */
[----:B-1234-:R-:W-:Y:S05]  /*0670*/  @!P0 RET.REL.NODEC R4 `(_ZN5flash24flash_fwd_splitkv_kernelI23Flash_fwd_kernel_traitsILi96ELi64ELi128ELi4ELb0ELb0EN7cutlass10bfloat16_tE19Flash_kernel_traitsILi96ELi64ELi128ELi4ES3_EELb0ELb1ELb0ELb0ELb0ELb0ELb1ELb1EEEvNS_16Flash_fwd_paramsE) ;  /* 0xfffffff804608950 */ /* 0x01efea0003c3ffff */
        /* <DEDUP_REMOVED lines=32> */
[----:B------:R-:W-:Y:S02]  /*0880*/  IADD3 R4, PT, PT, -R4, R200, R61 ;  /* 0x000000c804047210 */ /* 0x000fe40007ffe13d */
[----:B----4-:R-:W-:Y:S02]  /*0890*/  IADD3 R7, PT, PT, R8, 0x40, R7 ;  /* 0x0000004008077810 */ /* 0x010fe40007ffe007 */
        /* <DEDUP_REMOVED lines=53> */
.L_x_2473:
[----:B------:R-:W-:Y:S05]  /*0bf0*/  BSYNC.RECONVERGENT B0 ;  /* 0x0000000000007941 */ /* 0x000fea0003800200 */
.L_x_2472:
        /* <DEDUP_REMOVED lines=16> */
.L_x_2475:
[----:B------:R-:W-:Y:S05]  /*0d00*/  BSYNC.RECONVERGENT B0 ;  /* 0x0000000000007941 */ /* 0x000fea0003800200 */
.L_x_2474:
        /* <DEDUP_REMOVED lines=15> */
.L_x_2477:
[----:B------:R-:W-:Y:S05]  /*0e00*/  BSYNC.RECONVERGENT B0 ;  /* 0x0000000000007941 */ /* 0x000fea0003800200 */
.L_x_2476:
        /* <DEDUP_REMOVED lines=15> */
.L_x_2479:
[----:B------:R-:W-:Y:S05]  /*0f00*/  BSYNC.RECONVERGENT B0 ;  /* 0x0000000000007941 */ /* 0x000fea0003800200 */
.L_x_2478:
        /* <DEDUP_REMOVED lines=13> */
[----:B-123--:R-:W-:Y:S05]  /*0fe0*/  @P6 RET.REL.NODEC R198 `(_ZN5flash24flash_fwd_splitkv_kernelI23Flash_fwd_kernel_traitsILi96ELi64ELi128ELi4ELb0ELb0EN7cutlass10bfloat16_tE19Flash_kernel_traitsILi96ELi64ELi128ELi4ES3_EELb0ELb1ELb0ELb0ELb0ELb0ELb1ELb1EEEvNS_16Flash_fwd_paramsE) ;  /* 0xfffffff0c6046950 */ /* 0x00efea0003c3ffff */
[----:B------:R-:W-:Y:S02]  /*0ff0*/  MOV R5, 0xff800000 ;  /* 0xff80000000057802 */ /* 0x000fe40000000f00 */
[----:B------:R-:W-:-:S03]  /*1000*/  MOV R199, 0x0 ;  /* 0x0000000000c77802 */ /* 0x000fc60000000f00 */
[----:B------:R1:W-:Y:S02]  /*1010*/  ST.E desc[UR4][R2.64+0xc0], R5 ;  /* 0x0000c00502007985 */ /* 0x0003e4000c101904 */
[----:B-1----:R-:W-:Y:S05]  /*1020*/  RET.REL.NODEC R198 `(_ZN5flash24flash_fwd_splitkv_kernelI23Flash_fwd_kernel_traitsILi96ELi64ELi128ELi4ELb0ELb0EN7cutlass10bfloat16_tE19Flash_kernel_traitsILi96ELi64ELi128ELi4ES3_EELb0ELb1ELb0ELb0ELb0ELb0ELb1ELb1EEEvNS_16Flash_fwd_paramsE) ;  /* 0xffffffecc6f47950 */ /* 0x002fea0003c3ffff */
.L_x_2471:
        /* <DEDUP_REMOVED lines=24> */
[----:B--2---:R-:W-:-:S06]  /*11b0*/  VIADD R10, R10, 0xffffffe ;  /* 0x0ffffffe0a0a7836 */ /* 0x004fcc0000000000 */
[----:B------:R-:W2:Y:S01]  /*11c0*/  F2I.FTZ.U32.TRUNC.NTZ R11, R10 ;  /* 0x0000000a000b7305 */ /* 0x000ea2000021f000 */
[----:B-1----:R-:W-:Y:S01]  /*11d0*/  IABS R2, R17 ;  /* 0x0000001100027213 */ /* 0x002fe20000000000 */
[----:B--2---:R-:W-:Y:S01]  /*11e0*/  IMAD.MOV R3, RZ, RZ, -R11 ;  /* 0x000000ffff037224 */ /* 0x004fe200078e0a0b */
[----:B------:R-:W-:-:S03]  /*11f0*/  MOV R10, RZ ;  /* 0x000000ff000a7202 */ /* 0x000fc60000000f00 */
[----:B-----5:R-:W-:Y:S01]  /*1200*/  IMAD R6, R3, R4, RZ ;  /* 0x0000000403067224 */ /* 0x020fe200078e02ff */
[----:B------:R-:W-:-:S03]  /*1210*/  IABS R3, R0 ;  /* 0x0000000000037213 */ /* 0x000fc60000000000 */
[----:B------:R-:W-:-:S04]  /*1220*/  IMAD.HI.U32 R6, R11, R6, R10 ;  /* 0x000000060b067227 */ /* 0x000fc800078e000a */
[----:B------:R-:W-:Y:S02]  /*1230*/  IMAD.MOV R2, RZ, RZ, -R2 ;  /* 0x000000ffff027224 */ /* 0x000fe400078e0a02 */
[----:B------:R-:W-:Y:S02]  /*1240*/  IMAD.HI.U32 R11, R6, R3, RZ ;  /* 0x00000003060b7227 */ /* 0x000fe400078e00ff */
[----:B------:R-:W2:Y:S02]  /*1250*/  LD.E.64 R6, desc[UR4][R120.64+0x20] ;  /* 0x0000200478067980 */ /* 0x000ea4000c101b00 */
        /* <DEDUP_REMOVED lines=8> */
[-C--:B---3--:R-:W-:Y:S02]  /*12e0*/  IMAD R2, R9, R207.reuse, RZ ;  /* 0x000000cf09027224 */ /* 0x088fe400078e02ff */
[----:B------:R-:W-:-:S04]  /*12f0*/  IMAD.WIDE.U32 R8, R8, R207, RZ ;  /* 0x000000cf08087225 */ /* 0x000fc800078e00ff */
[----:B------:R-:W-:Y:S02]  /*1300*/  IMAD.IADD R209, R9, 0x1, R2 ;  /* 0x0000000109d17824 */ /* 0x000fe400078e0202 */
[----:B------:R-:W-:Y:S02]  /*1310*/  @P0 IADD3 R11, PT, PT, R11, 0x1, RZ ;  /* 0x000000010b0b0810 */ /* 0x000fe40007ffe0ff */
[C---:B------:R-:W-:Y:S02]  /*1320*/  LEA R208, P0, R8.reuse, R210, 0x2 ;  /* 0x000000d208d07211 */ /* 0x040fe400078010ff */
[----:B------:R-:W-:Y:S02]  /*1330*/  @!P1 IADD3 R11, PT, PT, -R11, RZ, RZ ;  /* 0x000000ff0b0b9210 */ /* 0x000fe40007ffe1ff */
[----:B------:R-:W-:Y:S02]  /*1340*/  LEA.HI.X R209, R8, R211, R209, 0x2, P0 ;  /* 0x000000d308d17211 */ /* 0x000fe400000f14d1 */
        /* <DEDUP_REMOVED lines=26> */
[----:B------:R-:W-:Y:S01]  /*14f0*/  IMAD R4, R191, R0, RZ ;  /* 0x00000000bf047224 */ /* 0x000fe200078e02ff */
[----:B------:R-:W-:Y:S02]  /*1500*/  SHF.R.S32.HI R17, RZ, 0x1f, R0 ;  /* 0x0000001fff117819 */ /* 0x000fe40000011400 */
[----:B------:R-:W-:-:S03]  /*1510*/  @P2 IADD3 R9, PT, PT, R9, 0x1, RZ ;  /* 0x0000000109092810 */ /* 0x000fc60007ffe0ff */
[----:B------:R-:W-:Y:S02]  /*1520*/  IMAD R4, R190, R17, R4 ;  /* 0x00000011be047224 */ /* 0x000fe400078e0204 */
[----:B------:R-:W-:Y:S02]  /*1530*/  @!P0 IADD3 R9, PT, PT, -R9, RZ, RZ ;  /* 0x000000ff09098210 */ /* 0x000fe40007ffe1ff */
[----:B------:R-:W-:Y:S02]  /*1540*/  @!P1 LOP3.LUT R9, RZ, R5, RZ, 0x33, !PT ;  /* 0x00000005ff099212 */ /* 0x000fe400078e33ff */
[----:B---3--:R-:W-:Y:S01]  /*1550*/  SHF.R.S32.HI R2, RZ, 0x1f, R3 ;  /* 0x0000001fff027819 */ /* 0x008fe20000011403 */
[-C--:B--2---:R-:W-:Y:S02]  /*1560*/  IMAD R7, R7, R3.reuse, RZ ;  /* 0x0000000307077224 */ /* 0x084fe400078e02ff */
[----:B------:R-:W-:-:S04]  /*1570*/  IMAD.WIDE.U32 R10, R6, R3, RZ ;  /* 0x00000003060a7225 */ /* 0x000fc800078e00ff */
[----:B------:R-:W-:-:S04]  /*1580*/  IMAD R7, R6, R2, R7 ;  /* 0x0000000206077224 */ /* 0x000fc800078e0207 */
        /* <DEDUP_REMOVED lines=15> */
.L_x_2481:
        /* <DEDUP_REMOVED lines=10> */
[----:B-----5:R-:W-:Y:S02]  /*1720*/  @!P4 SHF.R.S32.HI R4, RZ, 0x1f, R6 ;  /* 0x0000001fff04c819 */ /* 0x020fe40000011406 */
[----:B------:R-:W-:Y:S02]  /*1730*/  CS2R R208, SRZ ;  /* 0x0000000000d07805 */ /* 0x000fe4000001ff00 */
[----:B--2---:R-:W-:-:S04]  /*1740*/  IABS R17, R5 ;  /* 0x0000000500117213 */ /* 0x004fc80000000000 */
[----:B-1----:R-:W1:Y:S08]  /*1750*/  I2F.RP R3, R17 ;  /* 0x0000001100037306 */ /* 0x002e700000209400 */
        /* <DEDUP_REMOVED lines=10> */
[----:B------:R-:W-:Y:S01]  /*1800*/  @!P4 SHF.R.S32.HI R2, RZ, 0x1f, R10 ;  /* 0x0000001fff02c819 */ /* 0x000fe2000001140a */
[----:B---3--:R-:W-:-:S03]  /*1810*/  @!P4 IMAD R3, R191, R10, RZ ;  /* 0x0000000abf03c224 */ /* 0x008fc600078e02ff */
[----:B------:R-:W-:Y:S01]  /*1820*/  ISETP.GT.U32.AND P3, PT, R17, R0, PT ;  /* 0x000000001100720c */ /* 0x000fe20003f64070 */
[----:B------:R-:W-:Y:S02]  /*1830*/  @!P4 IMAD R2, R2, R190, R3 ;  /* 0x000000be0202c224 */ /* 0x000fe400078e0203 */
[----:B------:R-:W-:-:S05]  /*1840*/  @!P4 IMAD.WIDE.U32 R24, R190, R10, RZ ;  /* 0x0000000abe18c225 */ /* 0x000fca00078e00ff */
[----:B------:R-:W-:Y:S01]  /*1850*/  @!P4 IADD3 R25, PT, PT, R25, R2, RZ ;  /* 0x000000021919c210 */ /* 0x000fe20007ffe0ff */
[----:B------:R-:W-:-:S04]  /*1860*/  @P4 IMAD.IADD R2, R10, 0x1, R11 ;  /* 0x000000010a024824 */ /* 0x000fc800078e020b */
[-C--:B------:R-:W-:Y:S01]  /*1870*/  @!P3 IADD3 R0, PT, PT, R0, -R17.reuse, RZ ;  /* 0x800000110000b210 */ /* 0x080fe20007ffe0ff */
[-C--:B----4-:R-:W-:Y:S02]  /*1880*/  @!P4 IMAD R9, R9, R6.reuse, RZ ;  /* 0x000000060909c224 */ /* 0x090fe400078e02ff */
[----:B------:R-:W-:Y:S01]  /*1890*/  @!P4 IMAD.WIDE.U32 R28, R8, R6, R24 ;  /* 0x00000006081cc225 */ /* 0x000fe200078e0018 */
[----:B------:R-:W-:-:S03]  /*18a0*/  ISETP.GE.U32.AND P2, PT, R0, R17, PT ;  /* 0x000000110000720c */ /* 0x000fc60003f46070 */
[-C--:B------:R-:W-:Y:S02]  /*18b0*/  @P4 IMAD R3, R191, R2.reuse, RZ ;  /* 0x00000002bf034224 */ /* 0x080fe400078e02ff */
[----:B------:R-:W-:Y:S01]  /*18c0*/  @P4 IMAD.WIDE.U32 R24, R190, R2, RZ ;  /* 0x00000002be184225 */ /* 0x000fe200078e00ff */
[----:B------:R-:W-:-:S03]  /*18d0*/  LOP3.LUT R2, R202, R5, RZ, 0x3c, !PT ;  /* 0x00000005ca027212 */ /* 0x000fc600078e3cff */
[----:B------:R-:W-:Y:S01]  /*18e0*/  @!P4 IMAD R9, R8, R4, R9 ;  /* 0x000000040809c224 */ /* 0x000fe200078e0209 */
[----:B------:R-:W-:Y:S02]  /*18f0*/  ISETP.GE.AND P1, PT, R2, RZ, PT ;  /* 0x000000ff0200720c */ /* 0x000fe40003f26270 */
[----:B------:R-:W-:Y:S01]  /*1900*/  ISETP.NE.AND P0, PT, R5, RZ, PT ;  /* 0x000000ff0500720c */ /* 0x000fe20003f05270 */
[----:B------:R-:W-:Y:S01]  /*1910*/  @!P4 IMAD.MOV.U32 R8, RZ, RZ, R28 ;  /* 0x000000ffff08c224 */ /* 0x000fe200078e001c */
[----:B------:R-:W-:Y:S01]  /*1920*/  @!P4 IADD3 R9, PT, PT, R29, R9, RZ ;  /* 0x000000091d09c210 */ /* 0x000fe20007ffe0ff */
[----:B------:R-:W-:Y:S01]  /*1930*/  @!P3 VIADD R7, R7, 0x1 ;  /* 0x000000010707b836 */ /* 0x000fe20000000000 */
[----:B------:R-:W-:Y:S02]  /*1940*/  LEA R0, R62, 0xffffff80, 0x7 ;  /* 0xffffff803e007811 */ /* 0x000fe400078e38ff */
[----:B------:R-:W-:Y:S02]  /*1950*/  @P4 IADD3 R9, PT, PT, R25, R3, RZ ;  /* 0x0000000319094210 */ /* 0x000fe40007ffe0ff */
[----:B------:R-:W-:Y:S01]  /*1960*/  @P4 MOV R8, R24 ;  /* 0x0000001800084202 */ /* 0x000fe20000000f00 */
[----:B------:R-:W-:Y:S01]  /*1970*/  @!P4 IMAD R2, R193, R10, RZ ;  /* 0x0000000ac102c224 */ /* 0x000fe200078e02ff */
[----:B------:R-:W-:Y:S01]  /*1980*/  @!P4 SHF.R.S32.HI R3, RZ, 0x1f, R10 ;  /* 0x0000001fff03c819 */ /* 0x000fe2000001140a */
[-C--:B------:R-:W-:Y:S01]  /*1990*/  IMAD R4, R191, R0.reuse, RZ ;  /* 0x00000000bf047224 */ /* 0x080fe200078e02ff */
[----:B------:R-:W-:Y:S01]  /*19a0*/  SHF.R.S32.HI R17, RZ, 0x1f, R0 ;  /* 0x0000001fff117819 */ /* 0x000fe20000011400 */
[----:B------:R-:W-:Y:S01]  /*19b0*/  IMAD.WIDE.U32 R24, R190, R0, R8 ;  /* 0x00000000be187225 */ /* 0x000fe200078e0008 */
[----:B------:R-:W-:-:S03]  /*19c0*/  @P2 IADD3 R7, PT, PT, R7, 0x1, RZ ;  /* 0x0000000107072810 */ /* 0x000fc60007ffe0ff */
[----:B------:R-:W-:Y:S02]  /*19d0*/  @!P4 IMAD R2, R3, R192, R2 ;  /* 0x000000c00302c224 */ /* 0x000fe400078e0202 */
[----:B------:R-:W-:Y:S01]  /*19e0*/  @!P4 IMAD.WIDE.U32 R8, R192, R10, RZ ;  /* 0x0000000ac008c225 */ /* 0x000fe200078e00ff */
[----:B------:R-:W-:-:S03]  /*19f0*/  @!P4 SHF.R.S32.HI R3, RZ, 0x1f, R6 ;  /* 0x0000001fff03c819 */ /* 0x000fc60000011406 */
[----:B------:R-:W-:Y:S02]  /*1a00*/  IMAD R4, R17, R190, R4 ;  /* 0x000000be11047224 */ /* 0x000fe400078e0204 */
[----:B------:R-:W-:Y:S01]  /*1a10*/  @!P1 IMAD.MOV R7, RZ, RZ, -R7 ;  /* 0x000000ffff079224 */ /* 0x000fe200078e0a07 */
[----:B------:R-:W-:Y:S02]  /*1a20*/  @!P0 LOP3.LUT R7, RZ, R5, RZ, 0x33, !PT ;  /* 0x00000005ff078212 */ /* 0x000fe400078e33ff */
[----:B------:R-:W-:Y:S01]  /*1a30*/  @!P4 IADD3 R29, PT, PT, R9, R2, RZ ;  /* 0x00000002091dc210 */ /* 0x000fe20007ffe0ff */
[----:B------:R-:W-:Y:S01]  /*1a40*/  @!P4 IMAD R2, R19, R6, RZ ;  /* 0x000000061302c224 */ /* 0x000fe200078e02ff */
[----:B------:R-:W-:Y:S01]  /*1a50*/  @P4 IADD3 R10, PT, PT, R10, R11, RZ ;  /* 0x0000000b0a0a4210 */ /* 0x000fe20007ffe0ff */
[----:B------:R-:W-:Y:S01]  /*1a60*/  @!P4 IMAD.MOV.U32 R28, RZ, RZ, R8 ;  /* 0x000000ffff1cc224 */ /* 0x000fe200078e0008 */
[----:B------:R-:W-:Y:S01]  /*1a70*/  IADD3 R25, PT, PT, R25, R4, RZ ;  /* 0x0000000419197210 */ /* 0x000fe20007ffe0ff */
[----:B------:R-:W-:Y:S01]  /*1a80*/  IMAD R9, R23, R7, RZ ;  /* 0x0000000717097224 */ /* 0x000fe200078e02ff */
[----:B------:R-:W-:Y:S01]  /*1a90*/  SHF.R.S32.HI R4, RZ, 0x1f, R7 ;  /* 0x0000001fff047819 */ /* 0x000fe20000011407 */
[----:B------:R-:W-:-:S02]  /*1aa0*/  @!P4 IMAD R2, R18, R3, R2 ;  /* 0x000000031202c224 */ /* 0x000fc400078e0202 */
[----:B------:R-:W-:-:S04]  /*1ab0*/  @!P4 IMAD.WIDE.U32 R28, R18, R6, R28 ;  /* 0x00000006121cc225 */ /* 0x000fc800078e001c */
[-C--:B------:R-:W-:Y:S02]  /*1ac0*/  @P4 IMAD R3, R193, R10.reuse, RZ ;  /* 0x0000000ac1034224 */ /* 0x080fe400078e02ff */
[----:B------:R-:W-:Y:S01]  /*1ad0*/  @P4 IMAD.WIDE.U32 R10, R192, R10, RZ ;  /* 0x0000000ac00a4225 */ /* 0x000fe200078e00ff */
[----:B------:R-:W-:-:S03]  /*1ae0*/  @!P4 IADD3 R18, PT, PT, R29, R2, RZ ;  /* 0x000000021d12c210 */ /* 0x000fc60007ffe0ff */
[----:B------:R-:W-:Y:S01]  /*1af0*/  IMAD.WIDE.U32 R6, R22, R7, R24 ;  /* 0x0000000716067225 */ /* 0x000fe200078e0018 */
[----:B------:R-:W-:-:S03]  /*1b00*/  @!P4 MOV R12, R28 ;  /* 0x0000001c000cc202 */ /* 0x000fc60000000f00 */
[----:B------:R-:W-:Y:S01]  /*1b10*/  IMAD R4, R22, R4, R9 ;  /* 0x0000000416047224 */ /* 0x000fe200078e0209 */
[----:B------:R-:W-:Y:S02]  /*1b20*/  @P4 IADD3 R18, PT, PT, R11, R3, RZ ;  /* 0x000000030b124210 */ /* 0x000fe40007ffe0ff */
[----:B------:R-:W-:Y:S01]  /*1b30*/  @P4 MOV R12, R10 ;  /* 0x0000000a000c4202 */ /* 0x000fe20000000f00 */
[----:B------:R-:W-:Y:S02]  /*1b40*/  IMAD.IADD R4, R7, 0x1, R4 ;  /* 0x0000000107047824 */ /* 0x000fe400078e0204 */
.L_x_2482:
[----:B------:R-:W-:Y:S05]  /*1b50*/  BSYNC.RECONVERGENT B0 ;  /* 0x0000000000007941 */ /* 0x000fea0003800200 */
.L_x_2480:
[----:B------:R-:W-:Y:S01]  /*1b60*/  ISETP.NE.AND P0, PT, R13, -0x1, PT ;  /* 0xffffffff0d00780c */ /* 0x000fe20003f05270 */
[----:B------:R-:W2:Y:S04]  /*1b70*/  LD.E.64 R22, desc[UR4][R120.64+0x30] ;  /* 0x0000300478167980 */ /* 0x000ea8000c101b00 */
[----:B------:R-:W3:Y:S04]  /*1b80*/  LD.E.64 R24, desc[UR4][R120.64+0x48] ;  /* 0x0000480478187980 */ /* 0x000ee8000c101b00 */
[----:B------:R-:W4:Y:S04]  /*1b90*/  LD.E.64 R8, desc[UR4][R120.64+0x10] ;  /* 0x0000100478087980 */ /* 0x000f28000c101b00 */
[----:B------:R-:W3:Y:S01]  /*1ba0*/  @!P0 LD.E.64 R28, desc[UR4][R120.64+0x18] ;  /* 0x00001804781c8980 */ /* 0x000ee2000c101b00 */
[----:B------:R-:W-:-:S03]  /*1bb0*/  IMAD.MOV.U32 R7, RZ, RZ, RZ ;  /* 0x000000ffff077224 */ /* 0x000fc600078e00ff */
[----:B------:R-:W4:Y:S04]  /*1bc0*/  LD.E.64 R10, desc[UR4][R120.64+0x8] ;  /* 0x00000804780a7980 */ /* 0x000f28000c101b00 */
        /* <DEDUP_REMOVED lines=19> */
[----:B------:R-:W-:-:S04]  /*1d00*/  LOP3.LUT R14, R202, R5, RZ, 0x3c, !PT ;  /* 0x00000005ca0e7212 */ /* 0x000fc800078e3cff */
[----:B------:R-:W-:-:S07]  /*1d10*/  LOP3.LUT R118, R203, 0x18, RZ, 0xc0, !PT ;  /* 0x00000018cb767812 */ /* 0x000fce00078ec0ff */
[----:B------:R-:W-:Y:S01]  /*1d20*/  @!P3 IMAD.IADD R20, R20, 0x1, -R19 ;  /* 0x000000011414b824 */ /* 0x000fe200078e0a13 */
[----:B------:R-:W-:-:S04]  /*1d30*/  IADD3 R30, P1, PT, R118, R12, RZ ;  /* 0x0000000c761e7210 */ /* 0x000fc80007f3e0ff */
[----:B------:R-:W-:Y:S01]  /*1d40*/  ISETP.GE.U32.AND P4, PT, R20, R19, PT ;  /* 0x000000131400720c */ /* 0x000fe20003f86070 */
[C---:B------:R-:W-:Y:S02]  /*1d50*/  IMAD.SHL.U32 R19, R199.reuse, 0x10, RZ ;  /* 0x00000010c7137824 */ /* 0x040fe400078e00ff */
[----:B------:R-:W-:Y:S01]  /*1d60*/  IMAD.SHL.U32 R20, R199, 0x20, RZ ;  /* 0x00000020c7147824 */ /* 0x000fe200078e00ff */
[----:B------:R-:W-:Y:S02]  /*1d70*/  ISETP.GE.AND P2, PT, R14, RZ, PT ;  /* 0x000000ff0e00720c */ /* 0x000fe40003f46270 */
[----:B------:R-:W-:Y:S01]  /*1d80*/  LOP3.LUT R49, R19, 0x3e00, RZ, 0xc0, !PT ;  /* 0x00003e0013317812 */ /* 0x000fe200078ec0ff */
[----:B------:R-:W-:Y:S01]  /*1d90*/  @!P3 VIADD R16, R16, 0x1 ;  /* 0x000000011010b836 */ /* 0x000fe20000000000 */
[----:B------:R-:W-:Y:S02]  /*1da0*/  IADD3.X R31, PT, PT, RZ, R18, RZ, P1, !PT ;  /* 0x00000012ff1f7210 */ /* 0x000fe40000ffe4ff */
[----:B------:R-:W-:-:S02]  /*1db0*/  ISETP.NE.AND P1, PT, R5, RZ, PT ;  /* 0x000000ff0500720c */ /* 0x000fc40003f25270 */
[----:B------:R-:W-:Y:S02]  /*1dc0*/  SHF.R.U32.HI R21, RZ, 0x1, R199 ;  /* 0x00000001ff157819 */ /* 0x000fe400000116c7 */
[C---:B------:R-:W-:Y:S02]  /*1dd0*/  LOP3.LUT R48, R20.reuse, 0xc0, RZ, 0xc0, !PT ;  /* 0x000000c014307812 */ /* 0x040fe400078ec0ff */
[----:B------:R-:W-:Y:S02]  /*1de0*/  LOP3.LUT R19, R19, 0x100, RZ, 0xc0, !PT ;  /* 0x0000010013137812 */ /* 0x000fe400078ec0ff */
[----:B------:R-:W-:Y:S02]  /*1df0*/  LOP3.LUT R47, R20, 0x100, RZ, 0xc0, !PT ;  /* 0x00000100142f7812 */ /* 0x000fe400078ec0ff */
[--C-:B------:R-:W-:Y:S01]  /*1e00*/  LOP3.LUT R49, R49, 0x20, R20.reuse, 0xf8, !PT ;  /* 0x0000002031317812 */ /* 0x100fe200078ef814 */
[----:B------:R-:W-:Y:S01]  /*1e10*/  IMAD R17, R17, R192, RZ ;  /* 0x000000c011117224 */ /* 0x000fe200078e02ff */
[----:B------:R-:W-:Y:S01]  /*1e20*/  LOP3.LUT R12, R48, 0x8, R21, 0xf8, !PT ;  /* 0x00000008300c7812 */ /* 0x000fe200078ef815 */
[----:B------:R-:W-:Y:S01]  /*1e30*/  @P4 VIADD R16, R16, 0x1 ;  /* 0x0000000110104836 */ /* 0x000fe20000000000 */
[----:B------:R-:W-:-:S02]  /*1e40*/  LOP3.LUT R19, R19, 0x20, R20, 0xf8, !PT ;  /* 0x0000002013137812 */ /* 0x000fc400078ef814 */
[--C-:B------:R-:W-:Y:S02]  /*1e50*/  LOP3.LUT R47, R47, 0x20, R20.reuse, 0xf8, !PT ;  /* 0x000000202f2f7812 */ /* 0x100fe400078ef814 */
[----:B------:R-:W-:Y:S01]  /*1e60*/  LOP3.LUT R49, R49, 0x100, R20, 0xf8, !PT ;  /* 0x0000010031317812 */ /* 0x000fe200078ef814 */
[C---:B------:R-:W-:Y:S02]  /*1e70*/  IMAD R17, R0.reuse, R193, R17 ;  /* 0x000000c100117224 */ /* 0x040fe400078e0211 */
[----:B------:R-:W-:-:S04]  /*1e80*/  IMAD.WIDE.U32 R30, R0, R192, R30 ;  /* 0x000000c0001e7225 */ /* 0x000fc800078e001e */
[----:B------:R-:W-:Y:S01]  /*1e90*/  IMAD.MOV.U32 R0, RZ, RZ, R16 ;  /* 0x000000ffff007224 */ /* 0x000fe200078e0010 */
[----:B------:R-:W-:Y:S01]  /*1ea0*/  LOP3.LUT R48, R48, 0x8, R199, 0xf8, !PT ;  /* 0x0000000830307812 */ /* 0x000fe200078ef8c7 */
[----:B------:R-:W-:Y:S02]  /*1eb0*/  IMAD.SHL.U32 R95, R199, 0x4, RZ ;  /* 0x00000004c75f7824 */ /* 0x000fe400078e00ff */
[----:B------:R-:W-:Y:S01]  /*1ec0*/  @!P2 IMAD.MOV R0, RZ, RZ, -R0 ;  /* 0x000000ffff00a224 */ /* 0x000fe200078e0a00 */
[----:B------:R-:W-:Y:S02]  /*1ed0*/  @!P1 LOP3.LUT R0, RZ, R5, RZ, 0x33, !PT ;  /* 0x00000005ff009212 */ /* 0x000fe400078e33ff */
[--C-:B------:R-:W-:Y:S02]  /*1ee0*/  LOP3.LUT R48, R48, 0x18, R95.reuse, 0x78, !PT ;  /* 0x0000001830307812 */ /* 0x100fe400078e785f */
[----:B------:R-:W-:Y:S02]  /*1ef0*/  LOP3.LUT R12, R12, 0x18, R95, 0x78, !PT ;  /* 0x000000180c0c7812 */ /* 0x000fe400078e785f */
[----:B------:R-:W-:-:S02]  /*1f00*/  LOP3.LUT R48, R19, R48, RZ, 0xfc, !PT ;  /* 0x0000003013307212 */ /* 0x000fc400078efcff */
[-C--:B------:R-:W-:Y:S02]  /*1f10*/  LOP3.LUT R49, R49, R12.reuse, RZ, 0xfc, !PT ;  /* 0x0000000c31317212 */ /* 0x080fe400078efcff */
[----:B------:R-:W-:Y:S01]  /*1f20*/  LOP3.LUT R47, R47, R12, RZ, 0xfc, !PT ;  /* 0x0000000c2f2f7212 */ /* 0x000fe200078efcff */
[----:B------:R-:W1:Y:S01]  /*1f30*/  S2UR UR6, SR_CgaCtaId ;  /* 0x00000000000679c3 */ /* 0x000e620000008800 */
[----:B------:R-:W-:Y:S02]  /*1f40*/  SHF.R.U32.HI R104, RZ, 0x2, R199 ;  /* 0x00000002ff687819 */ /* 0x000fe400000116c7 */
[----:B------:R-:W-:-:S03]  /*1f50*/  SHF.R.S32.HI R5, RZ, 0x1f, R202 ;  /* 0x0000001fff057819 */ /* 0x000fc600000114ca */
[----:B------:R-:W-:Y:S02]  /*1f60*/  IMAD R197, R193, R104, RZ ;  /* 0x00000068c1c57224 */ /* 0x000fe400078e02ff */
[----:B------:R-:W-:Y:S02]  /*1f70*/  IMAD.MOV.U32 R105, RZ, RZ, RZ ;  /* 0x000000ffff697224 */ /* 0x000fe400078e00ff */
[----:B------:R-:W-:Y:S01]  /*1f80*/  IMAD.WIDE.U32 R14, R15, 0x40, R104 ;  /* 0x000000400f0e7825 */ /* 0x000fe200078e0068 */
[----:B------:R-:W-:-:S03]  /*1f90*/  UMOV UR7, 0x400 ;  /* 0x0000040000077882 */ /* 0x000fc60000000000 */
[----:B------:R-:W-:Y:S02]  /*1fa0*/  IMAD R195, R191, R104, RZ ;  /* 0x00000068bfc37224 */ /* 0x000fe400078e02ff */
[----:B------:R-:W-:Y:S01]  /*1fb0*/  VIADD R64, R62, 0xffffffff ;  /* 0xffffffff3e407836 */ /* 0x000fe20000000000 */
[----:B-1----:R-:W-:Y:S01]  /*1fc0*/  ULEA UR6, UR6, UR7, 0x18 ;  /* 0x0000000706067291 */ /* 0x002fe2000f8ec0ff */
[C---:B------:R-:W-:Y:S01]  /*1fd0*/  SHF.L.U64.HI R68, R192.reuse, 0x5, R193 ;  /* 0x00000005c0447819 */ /* 0x040fe200000102c1 */
[----:B------:R-:W-:Y:S01]  /*1fe0*/  IMAD.SHL.U32 R65, R192, 0x20, RZ ;  /* 0x00000020c0417824 */ /* 0x000fe200078e00ff */
[C---:B------:R-:W-:Y:S01]  /*1ff0*/  SHF.L.U64.HI R66, R190.reuse, 0x5, R191 ;  /* 0x00000005be427819 */ /* 0x040fe200000102bf */
[----:B------:R-:W-:Y:S01]  /*2000*/  IMAD.SHL.U32 R63, R190, 0x20, RZ ;  /* 0x00000020be3f7824 */ /* 0x000fe200078e00ff */
[----:B------:R-:W-:Y:S01]  /*2010*/  LOP3.LUT R95, R95, 0xc, RZ, 0xc0, !PT ;  /* 0x0000000c5f5f7812 */ /* 0x000fe200078ec0ff */
[----:B------:R-:W-:Y:S01]  /*2020*/  IMAD.SHL.U32 R60, R64, 0x80, RZ ;  /* 0x00000080403c7824 */ /* 0x000fe200078e00ff */
[----:B------:R-:W-:-:S02]  /*2030*/  LOP3.LUT R117, R118, 0x20, RZ, 0xfc, !PT ;  /* 0x0000002076757812 */ /* 0x000fc400078efcff */
[----:B------:R-:W-:Y:S01]  /*2040*/  LOP3.LUT R116, R118, 0x40, RZ, 0xfc, !PT ;  /* 0x0000004076747812 */ /* 0x000fe200078efcff */
[----:B--2---:R-:W-:-:S04]  /*2050*/  @P0 IMAD.WIDE.U32 R32, R22, R13, RZ ;  /* 0x0000000d16200225 */ /* 0x004fc800078e00ff */
[----:B------:R-:W-:Y:S02]  /*2060*/  @P0 IMAD R16, R23, R13, RZ ;  /* 0x0000000d17100224 */ /* 0x000fe400078e02ff */
[----:B---3--:R-:W-:-:S04]  /*2070*/  @!P0 IMAD.WIDE.U32 R20, R28, R207, RZ ;  /* 0x000000cf1c148225 */ /* 0x008fc800078e00ff */
[----:B------:R-:W-:Y:S02]  /*2080*/  @!P0 IMAD.MOV.U32 R13, RZ, RZ, R20 ;  /* 0x000000ffff0d8224 */ /* 0x000fe400078e0014 */
[----:B------:R-:W-:Y:S02]  /*2090*/  @P0 IMAD.MOV.U32 R13, RZ, RZ, R32 ;  /* 0x000000ffff0d0224 */ /* 0x000fe400078e0020 */
[----:B------:R-:W-:Y:S01]  /*20a0*/  @!P0 IMAD R18, R29, R207, RZ ;  /* 0x000000cf1d128224 */ /* 0x000fe200078e02ff */
[----:B------:R-:W-:Y:S02]  /*20b0*/  MOV R28, R30 ;  /* 0x0000001e001c7202 */ /* 0x000fe40000000f00 */
[----:B------:R-:W-:Y:S01]  /*20c0*/  IADD3 R30, P1, PT, R118, R13, RZ ;  /* 0x0000000d761e7210 */ /* 0x000fe20007f3e0ff */
[----:B------:R-:W-:Y:S01]  /*20d0*/  @!P0 IMAD.IADD R18, R21, 0x1, R18 ;  /* 0x0000000115128824 */ /* 0x000fe200078e0212 */
[----:B------:R-:W-:Y:S01]  /*20e0*/  SHF.R.S32.HI R20, RZ, 0x1f, R0 ;  /* 0x0000001fff147819 */ /* 0x000fe20000011400 */
[----:B------:R-:W-:-:S02]  /*20f0*/  @P0 IMAD.IADD R18, R33, 0x1, R16 ;  /* 0x0000000121120824 */ /* 0x000fc400078e0210 */
[----:B------:R-:W-:Y:S02]  /*2100*/  IMAD.IADD R29, R31, 0x1, R17 ;  /* 0x000000011f1d7824 */ /* 0x000fe400078e0211 */
[----:B------:R-:W-:Y:S02]  /*2110*/  IMAD R13, R27, R0, RZ ;  /* 0x000000001b0d7224 */ /* 0x000fe400078e02ff */
[----:B------:R-:W-:Y:S01]  /*2120*/  IMAD.X R31, RZ, RZ, R18, P1 ;  /* 0x000000ffff1f7224 */ /* 0x000fe200008e0612 */
[----:B------:R-:W-:Y:S01]  /*2130*/  IADD3 R12, P1, PT, R118, R6, RZ ;  /* 0x00000006760c7210 */ /* 0x000fe20007f3e0ff */
[----:B------:R-:W-:-:S04]  /*2140*/  IMAD.WIDE.U32 R18, R0, R26, R28 ;  /* 0x0000001a00127225 */ /* 0x000fc800078e001c */
[----:B------:R-:W-:-:S04]  /*2150*/  IMAD R13, R20, R26, R13 ;  /* 0x0000001a140d7224 */ /* 0x000fc800078e020d */
[----:B------:R-:W-:Y:S02]  /*2160*/  IMAD.IADD R19, R19, 0x1, R13 ;  /* 0x0000000113137824 */ /* 0x000fe400078e020d */
[----:B------:R-:W-:Y:S01]  /*2170*/  IMAD.X R13, RZ, RZ, R4, P1 ;  /* 0x000000ffff0d7224 */ /* 0x000fe200008e0604 */
[----:B------:R-:W-:Y:S01]  /*2180*/  SHF.R.S32.HI R4, RZ, 0x1f, R71 ;  /* 0x0000001fff047819 */ /* 0x000fe20000011447 */
[----:B------:R-:W-:-:S03]  /*2190*/  IMAD.WIDE.U32 R18, R104, R192, R18 ;  /* 0x000000c068127225 */ /* 0x000fc600078e0012 */
[----:B------:R-:W-:Y:S01]  /*21a0*/  LEA.HI R4, R4, R71, RZ, 0x7 ;  /* 0x0000004704047211 */ /* 0x000fe200078f38ff */
[----:B------:R-:W-:-:S03]  /*21b0*/  IMAD R17, R25, R202, RZ ;  /* 0x000000ca19117224 */ /* 0x000fc600078e02ff */
[----:B------:R-:W-:Y:S01]  /*21c0*/  SHF.R.S32.HI R4, RZ, 0x7, R4 ;  /* 0x00000007ff047819 */ /* 0x000fe20000011404 */
[----:B------:R-:W-:Y:S01]  /*21d0*/  IMAD.IADD R197, R19, 0x1, R197 ;  /* 0x0000000113c57824 */ /* 0x000fe200078e02c5 */
[----:B----4-:R-:W-:Y:S01]  /*21e0*/  LEA R196, P0, R18, R8, 0x1 ;  /* 0x0000000812c47211 */ /* 0x010fe200078008ff */
[----:B------:R-:W-:Y:S01]  /*21f0*/  IMAD R5, R24, R5, R17 ;  /* 0x0000000518057224 */ /* 0x000fe200078e0211 */
[----:B------:R-:W-:Y:S01]  /*2200*/  LOP3.LUT R16, R203, 0xc0, RZ, 0xc0, !PT ;  /* 0x000000c0cb107812 */ /* 0x000fe200078ec0ff */
[----:B------:R-:W-:Y:S01]  /*2210*/  IMAD.WIDE.U32 R30, R202, R24, R30 ;  /* 0x00000018ca1e7225 */ /* 0x000fe200078e001e */
[----:B------:R-:W-:Y:S02]  /*2220*/  VIMNMX R67, PT, PT, R189, R4, !PT ;  /* 0x00000004bd437248 */ /* 0x000fe40007fe0100 */
[----:B------:R-:W-:Y:S01]  /*2230*/  LEA.HI.X R197, R18, R9, R197, 0x1, P0 ;  /* 0x0000000912c57211 */ /* 0x000fe200000f0cc5 */
[----:B------:R-:W-:Y:S01]  /*2240*/  IMAD.IADD R31, R31, 0x1, R5 ;  /* 0x000000011f1f7824 */ /* 0x000fe200078e0205 */
[----:B------:R-:W-:Y:S01]  /*2250*/  LOP3.LUT R17, R16, 0x18, R199, 0xf8, !PT ;  /* 0x0000001810117812 */ /* 0x000fe200078ef8c7 */
[----:B------:R-:W-:Y:S01]  /*2260*/  IMAD R5, R15, R22, RZ ;  /* 0x000000160f057224 */ /* 0x000fe200078e02ff */
[----:B------:R-:W-:-:S02]  /*2270*/  ISETP.GT.AND P0, PT, R62, R67, PT ;  /* 0x000000433e00720c */ /* 0x000fc40003f04270 */
[----:B------:R-:W-:Y:S01]  /*2280*/  LOP3.LUT R16, R17, R118, RZ, 0x3c, !PT ;  /* 0x0000007611107212 */ /* 0x000fe200078e3cff */
[----:B------:R-:W-:Y:S02]  /*2290*/  IMAD R5, R14, R23, R5 ;  /* 0x000000170e057224 */ /* 0x000fe400078e0205 */
[----:B------:R-:W-:Y:S01]  /*22a0*/  IMAD.WIDE.U32 R12, R104, R190, R12 ;  /* 0x000000be680c7225 */ /* 0x000fe200078e000c */
[----:B------:R-:W-:-:S03]  /*22b0*/  LOP3.LUT R203, R16, 0x1f20, R203, 0xf8, !PT ;  /* 0x00001f2010cb7812 */ /* 0x000fc600078ef8cb */
[----:B------:R-:W-:Y:S01]  /*22c0*/  IMAD.WIDE.U32 R14, R14, R22, R30 ;  /* 0x000000160e0e7225 */ /* 0x000fe200078e001e */
[----:B------:R-:W-:Y:S02]  /*22d0*/  IADD3 R195, PT, PT, R13, R195, RZ ;  /* 0x000000c30dc37210 */ /* 0x000fe40007ffe0ff */
[----:B------:R-:W-:Y:S01]  /*22e0*/  LEA R194, P1, R12, R10, 0x1 ;  /* 0x0000000a0cc27211 */ /* 0x000fe200078208ff */
[----:B------:R-:W-:Y:S01]  /*22f0*/  IMAD.IADD R5, R15, 0x1, R5 ;  /* 0x000000010f057824 */ /* 0x000fe200078e0205 */
[----:B------:R-:W-:Y:S02]  /*2300*/  LEA R102, P2, R14, R2, 0x1 ;  /* 0x000000020e667211 */ /* 0x000fe400078408ff */
[----:B------:R-:W-:Y:S01]  /*2310*/  LEA R203, R203, UR6, 0x1 ;  /* 0x00000006cbcb7c11 */ /* 0x000fe2000f8e08ff */
[C---:B------:R-:W-:Y:S01]  /*2320*/  IMAD.SHL.U32 R69, R22.reuse, 0x20, RZ ;  /* 0x0000002016457824 */ /* 0x040fe200078e00ff */
[----:B------:R-:W-:Y:S02]  /*2330*/  SHF.L.U64.HI R70, R22, 0x5, R23 ;  /* 0x0000000516467819 */ /* 0x000fe40000010217 */
[----:B------:R-:W-:-:S02]  /*2340*/  LEA.HI.X R195, R12, R11, R195, 0x1, P1 ;  /* 0x0000000b0cc37211 */ /* 0x000fc400008f0cc3 */
        /* <DEDUP_REMOVED lines=14> */
[----:B------:R-:W-:Y:S01]  /*2430*/  IMAD.MOV.U32 R98, RZ, RZ, R60 ;  /* 0x000000ffff627224 */ /* 0x000fe200078e003c */
[----:B------:R-:W-:Y:S01]  /*2440*/  SHF.R.S32.HI R97, RZ, 0x1, R97 ;  /* 0x00000001ff617819 */ /* 0x000fe20000011461 */
[C---:B------:R-:W-:Y:S01]  /*2450*/  VIADD R96, R104.reuse, 0x20 ;  /* 0x0000002068607836 */ /* 0x040fe20000000000 */
[C---:B------:R-:W-:Y:S01]  /*2460*/  IADD3 R94, PT, PT, R104.reuse, 0x40, RZ ;  /* 0x00000040685e7810 */ /* 0x040fe20007ffe0ff */
[----:B------:R-:W-:Y:S01]  /*2470*/  VIADD R92, R104, 0x60 ;  /* 0x00000060685c7836 */ /* 0x000fe20000000000 */
[C---:B------:R-:W-:Y:S01]  /*2480*/  SHF.L.U32 R90, R97.reuse, 0x6, RZ ;  /* 0x00000006615a7819 */ /* 0x040fe200000006ff */
[C---:B------:R-:W-:Y:S01]  /*2490*/  IMAD.SHL.U32 R93, R97.reuse, 0x20, RZ ;  /* 0x00000020615d7824 */ /* 0x040fe200078e00ff */
[----:B------:R-:W-:Y:S01]  /*24a0*/  MOV R88, R62 ;  /* 0x0000003e00587202 */ /* 0x000fe20000000f00 */
[----:B------:R-:W-:Y:S01]  /*24b0*/  IMAD R91, R97, 0x60, RZ ;  /* 0x00000060615b7824 */ /* 0x000fe200078e02ff */
        /* <DEDUP_REMOVED lines=12> */
[----:B------:R-:W-:Y:S02]  /*2580*/  IADD3 R27, PT, PT, R27, R6, RZ ;  /* 0x000000061b1b7210 */ /* 0x000fe40007ffe0ff */
[----:B------:R-:W-:Y:S01]  /*2590*/  SHF.R.S32.HI R6, RZ, 0x1f, R98 ;  /* 0x0000001fff067819 */ /* 0x000fe20000011462 */
[----:B------:R-:W-:Y:S02]  /*25a0*/  IMAD R8, R9, R207, RZ ;  /* 0x000000cf09087224 */ /* 0x000fe400078e02ff */
[-C--:B----4-:R-:W-:Y:S01]  /*25b0*/  IMAD R11, R107, R98.reuse, RZ ;  /* 0x000000626b0b7224 */ /* 0x090fe200078e02ff */
[C---:B------:R-:W-:Y:S01]  /*25c0*/  SHF.L.U64.HI R83, R108.reuse, 0x5, R109 ;  /* 0x000000056c537819 */ /* 0x040fe2000001026d */
[----:B------:R-:W-:Y:S01]  /*25d0*/  IMAD.IADD R19, R19, 0x1, R8 ;  /* 0x0000000113137824 */ /* 0x000fe200078e0208 */
[----:B------:R-:W-:Y:S01]  /*25e0*/  SHF.L.U32 R85, R108, 0x5, RZ ;  /* 0x000000056c557819 */ /* 0x000fe200000006ff */
[----:B------:R-:W-:-:S02]  /*25f0*/  IMAD R9, R109, R98, RZ ;  /* 0x000000626d097224 */ /* 0x000fc400078e02ff */
[C---:B------:R-:W-:Y:S02]  /*2600*/  IMAD R11, R106.reuse, R6, R11 ;  /* 0x000000066a0b7224 */ /* 0x040fe400078e020b */
[----:B------:R-:W-:-:S04]  /*2610*/  IMAD.WIDE.U32 R26, R106, R98, R26 ;  /* 0x000000626a1a7225 */ /* 0x000fc800078e001a */
[C---:B------:R-:W-:Y:S01]  /*2620*/  IMAD R9, R108.reuse, R6, R9 ;  /* 0x000000066c097224 */ /* 0x040fe200078e0209 */
[----:B------:R-:W-:Y:S01]  /*2630*/  IADD3 R27, PT, PT, R27, R11, RZ ;  /* 0x0000000b1b1b7210 */ /* 0x000fe20007ffe0ff */
[----:B------:R-:W-:-:S04]  /*2640*/  IMAD.WIDE.U32 R24, R108, R98, R18 ;  /* 0x000000626c187225 */ /* 0x000fc800078e0012 */
[-C--:B------:R-:W-:Y:S02]  /*2650*/  IMAD R11, R23, R0.reuse, RZ ;  /* 0x00000000170b7224 */ /* 0x080fe400078e02ff */
[----:B------:R-:W-:Y:S02]  /*2660*/  IMAD.IADD R25, R25, 0x1, R9 ;  /* 0x0000000119197824 */ /* 0x000fe400078e0209 */
[----:B------:R-:W-:Y:S02]  /*2670*/  IMAD R9, R13, R0, RZ ;  /* 0x000000000d097224 */ /* 0x000fe400078e02ff */
[-C--:B------:R-:W-:Y:S01]  /*2680*/  IMAD R18, R22, R20.reuse, R11 ;  /* 0x0000001416127224 */ /* 0x080fe200078e020b */
[----:B------:R-:W-:Y:S01]  /*2690*/  SHF.R.S32.HI R11, RZ, 0x1f, R71 ;  /* 0x0000001fff0b7819 */ /* 0x000fe20000011447 */
[----:B------:R-:W-:Y:S01]  /*26a0*/  IMAD R20, R12, R20, R9 ;  /* 0x000000140c147224 */ /* 0x000fe200078e0209 */
[----:B------:R-:W-:Y:S01]  /*26b0*/  IADD3 R9, P0, PT, -R71, R104, RZ ;  /* 0x0000006847097210 */ /* 0x000fe20007f1e1ff */
[----:B------:R-:W-:-:S03]  /*26c0*/  IMAD.WIDE.U32 R22, R0, R22, R26 ;  /* 0x0000001600167225 */ /* 0x000fc600078e001a */
[----:B------:R-:W-:Y:S01]  /*26d0*/  IADD3.X R11, PT, PT, RZ, ~R11, RZ, P0, !PT ;  /* 0x8000000bff0b7210 */ /* 0x000fe200007fe4ff */
[----:B------:R-:W-:Y:S01]  /*26e0*/  IMAD.WIDE.U32 R12, R0, R12, R24 ;  /* 0x0000000c000c7225 */ /* 0x000fe200078e0018 */
[----:B-----5:R-:W-:-:S03]  /*26f0*/  IADD3 R0, PT, PT, R60, R7, RZ ;  /* 0x000000073c007210 */ /* 0x020fc60007ffe0ff */
[-C--:B------:R-:W-:Y:S01]  /*2700*/  IMAD R6, R104, R97.reuse, R95 ;  /* 0x0000006168067224 */ /* 0x080fe200078e025f */
[----:B------:R-:W-:Y:S01]  /*2710*/  IADD3 R21, PT, PT, R13, R20, RZ ;  /* 0x000000140d157210 */ /* 0x000fe20007ffe0ff */
[----:B------:R-:W-:Y:S02]  /*2720*/  IMAD R13, R0, R97, RZ ;  /* 0x00000061000d7224 */ /* 0x000fe400078e02ff */
[----:B------:R-:W-:Y:S01]  /*2730*/  IMAD.MOV.U32 R20, RZ, RZ, R12 ;  /* 0x000000ffff147224 */ /* 0x000fe200078e000c */
[----:B------:R-:W-:Y:S01]  /*2740*/  IADD3 R0, PT, PT, R95, R6, RZ ;  /* 0x000000065f007210 */ /* 0x000fe20007ffe0ff */
[----:B------:R-:W-:Y:S01]  /*2750*/  IMAD.IADD R19, R23, 0x1, R18 ;  /* 0x0000000117137824 */ /* 0x000fe200078e0212 */
[----:B------:R-:W-:Y:S01]  /*2760*/  SHF.R.S32.HI R77, RZ, 0x1f, R13 ;  /* 0x0000001fff4d7819 */ /* 0x000fe2000001140d */
[----:B------:R-:W-:Y:S01]  /*2770*/  IMAD R73, R11, R106, RZ ;  /* 0x0000006a0b497224 */ /* 0x000fe200078e02ff */
[----:B------:R-:W-:Y:S01]  /*2780*/  IADD3 R12, P0, PT, R13, R6, RZ ;  /* 0x000000060d0c7210 */ /* 0x000fe20007f1e0ff */
[----:B------:R-:W-:-:S02]  /*2790*/  IMAD.MOV.U32 R18, RZ, RZ, R22 ;  /* 0x000000ffff127224 */ /* 0x000fc400078e0016 */
[----:B------:R-:W-:Y:S01]  /*27a0*/  IMAD R11, R11, R108, RZ ;  /* 0x0000006c0b0b7224 */ /* 0x000fe200078e02ff */
[----:B------:R-:W-:Y:S01]  /*27b0*/  LEA.HI.X.SX32 R7, R6, R77, 0x1, P0 ;  /* 0x0000004d06077211 */ /* 0x000fe200000f0eff */
[-C--:B------:R-:W-:Y:S01]  /*27c0*/  IMAD R73, R107, R9.reuse, R73 ;  /* 0x000000096b497224 */ /* 0x080fe200078e0249 */
[----:B------:R-:W-:Y:S01]  /*27d0*/  IADD3 R76, P0, PT, R13, R0, RZ ;  /* 0x000000000d4c7210 */ /* 0x000fe20007f1e0ff */
[-C--:B------:R-:W-:Y:S02]  /*27e0*/  IMAD R11, R109, R9.reuse, R11 ;  /* 0x000000096d0b7224 */ /* 0x080fe400078e020b */
[----:B------:R-:W-:Y:S01]  /*27f0*/  IMAD.WIDE.U32 R18, R106, R9, R18 ;  /* 0x000000096a127225 */ /* 0x000fe200078e0012 */
[----:B------:R-:W-:Y:S02]  /*2800*/  LEA.HI.X.SX32 R77, R0, R77, 0x1, P0 ;  /* 0x0000004d004d7211 */ /* 0x000fe400000f0eff */
[----:B------:R-:W-:Y:S01]  /*2810*/  SHF.L.U64.HI R0, R12, 0x1, R7 ;  /* 0x000000010c007819 */ /* 0x000fe20000010207 */
[----:B------:R-:W-:Y:S01]  /*2820*/  IMAD.WIDE.U32 R8, R108, R9, R20 ;  /* 0x000000096c087225 */ /* 0x000fe200078e0014 */
[----:B------:R-:W-:-:S02]  /*2830*/  IADD3 R73, PT, PT, R19, R73, RZ ;  /* 0x0000004913497210 */ /* 0x000fc40007ffe0ff */
[----:B------:R-:W-:Y:S01]  /*2840*/  LEA R72, P1, R18, R16, 0x1 ;  /* 0x0000001012487211 */ /* 0x000fe200078208ff */
[----:B------:R-:W-:Y:S01]  /*2850*/  IMAD.SHL.U32 R12, R12, 0x2, RZ ;  /* 0x000000020c0c7824 */ /* 0x000fe200078e00ff */
[----:B------:R-:W-:Y:S01]  /*2860*/  LEA R10, P0, R8, R14, 0x1 ;  /* 0x0000000e080a7211 */ /* 0x000fe200078008ff */
[----:B------:R-:W-:Y:S01]  /*2870*/  IMAD.IADD R11, R9, 0x1, R11 ;  /* 0x00000001090b7824 */ /* 0x000fe200078e020b */
[C---:B------:R-:W-:Y:S02]  /*2880*/  SHF.L.U64.HI R77, R76.reuse, 0x1, R77 ;  /* 0x000000014c4d7819 */ /* 0x040fe4000001024d */
[----:B------:R-:W-:Y:S02]  /*2890*/  SHF.L.U32 R76, R76, 0x1, RZ ;  /* 0x000000014c4c7819 */ /* 0x000fe400000006ff */
[----:B------:R-:W-:Y:S02]  /*28a0*/  LEA.HI.X R73, R18, R17, R73, 0x1, P1 ;  /* 0x0000001112497211 */ /* 0x000fe400008f0c49 */
[----:B------:R-:W-:-:S02]  /*28b0*/  LEA.HI.X R11, R8, R15, R11, 0x1, P0 ;  /* 0x0000000f080b7211 */ /* 0x000fc400000f0c0b */
[C---:B------:R-:W-:Y:S02]  /*28c0*/  IADD3 R50, P1, PT, R4.reuse, R12, RZ ;  /* 0x0000000c04327210 */ /* 0x040fe40007f3e0ff */
[----:B------:R-:W-:Y:S02]  /*28d0*/  IADD3 R74, P3, PT, R4, R76, RZ ;  /* 0x0000004c044a7210 */ /* 0x000fe40007f7e0ff */
[C---:B------:R-:W-:Y:S01]  /*28e0*/  IADD3 R12, P0, PT, R2.reuse, R12, RZ ;  /* 0x0000000c020c7210 */ /* 0x040fe20007f1e0ff */
[C-C-:B------:R-:W-:Y:S01]  /*28f0*/  IMAD.X R51, R5.reuse, 0x1, R0.reuse, P1 ;  /* 0x0000000105337824 */ /* 0x140fe200008e0600 */
[----:B------:R-:W-:Y:S02]  /*2900*/  IADD3 R76, P2, PT, R2, R76, RZ ;  /* 0x0000004c024c7210 */ /* 0x000fe40007f5e0ff */
[-C--:B------:R-:W-:Y:S01]  /*2910*/  IADD3.X R75, PT, PT, R5, R77.reuse, RZ, P3, !PT ;  /* 0x0000004d054b7210 */ /* 0x080fe20001ffe4ff */
[C---:B------:R-:W-:Y:S01]  /*2920*/  IMAD.X R13, R3.reuse, 0x1, R0, P0 ;  /* 0x00000001030d7824 */ /* 0x040fe200000e0600 */
[----:B------:R-:W-:-:S09]  /*2930*/  IADD3.X R77, PT, PT, R3, R77, RZ, P2, !PT ;  /* 0x0000004d034d7210 */ /* 0x000fd200017fe4ff */
.L_x_2552:
        /* <DEDUP_REMOVED lines=18> */
.L_x_2485:
[----:B------:R-:W-:Y:S05]  /*2a60*/  BSYNC.RECONVERGENT B0 ;  /* 0x0000000000007941 */ /* 0x000fea0003800200 */
.L_x_2484:
        /* <DEDUP_REMOVED lines=15> */
.L_x_2487:
[----:B------:R-:W-:Y:S05]  /*2b60*/  BSYNC.RECONVERGENT B0 ;  /* 0x0000000000007941 */ /* 0x000fea0003800200 */
.L_x_2486:
        /* <DEDUP_REMOVED lines=18> */
.L_x_2489:
[----:B------:R-:W-:Y:S05]  /*2c90*/  BSYNC.RECONVERGENT B0 ;  /* 0x0000000000007941 */ /* 0x000fea0003800200 */
.L_x_2488:
        /* <DEDUP_REMOVED lines=17> */
.L_x_2491:
[----:B------:R-:W-:Y:S05]  /*2db0*/  BSYNC.RECONVERGENT B0 ;  /* 0x0000000000007941 */ /* 0x000fea0003800200 */
.L_x_2490:
        /* <DEDUP_REMOVED lines=27> */
.L_x_2495:
[----:B------:R-:W-:Y:S05]  /*2f70*/  BSYNC.RECONVERGENT B0 ;  /* 0x0000000000007941 */ /* 0x000fea0003800200 */
.L_x_2494:
        /* <DEDUP_REMOVED lines=15> */
.L_x_2497:
[----:B------:R-:W-:Y:S05]  /*3070*/  BSYNC.RECONVERGENT B0 ;  /* 0x0000000000007941 */ /* 0x000fea0003800200 */
.L_x_2496:
        /* <DEDUP_REMOVED lines=15> */
.L_x_2499:
[----:B------:R-:W-:Y:S05]  /*3170*/  BSYNC.RECONVERGENT B0 ;  /* 0x0000000000007941 */ /* 0x000fea0003800200 */
.L_x_2498:
        /* <DEDUP_REMOVED lines=19> */
.L_x_2493:
        /* <DEDUP_REMOVED lines=58> */
.L_x_2505:
[----:B------:R-:W-:Y:S05]  /*3650*/  BSYNC.RECONVERGENT B0 ;  /* 0x0000000000007941 */ /* 0x000fea0003800200 */
.L_x_2504:
        /* <DEDUP_REMOVED lines=48> */
.L_x_2507:
[----:B------:R-:W-:Y:S05]  /*3960*/  BSYNC.RECONVERGENT B0 ;  /* 0x0000000000007941 */ /* 0x000fea0003800200 */
.L_x_2506:
        /* <DEDUP_REMOVED lines=47> */
.L_x_2503:
[----:B------:R-:W-:Y:S05]  /*3c60*/  BSYNC.RECONVERGENT B1 ;  /* 0x0000000000017941 */ /* 0x000fea0003800200 */
.L_x_2502:
        /* <DEDUP_REMOVED lines=63> */
.L_x_2511:
[----:B------:R-:W-:Y:S05]  /*4060*/  BSYNC.RECONVERGENT B0 ;  /* 0x0000000000007941 */ /* 0x000fea0003800200 */
.L_x_2510:
        /* <DEDUP_REMOVED lines=48> */
.L_x_2513:
[----:B------:R-:W-:Y:S05]  /*4370*/  BSYNC.RECONVERGENT B0 ;  /* 0x0000000000007941 */ /* 0x000fea0003800200 */
.L_x_2512:
        /* <DEDUP_REMOVED lines=47> */
.L_x_2509:
[----:B------:R-:W-:Y:S05]  /*4670*/  BSYNC.RECONVERGENT B1 ;  /* 0x0000000000017941 */ /* 0x000fea0003800200 */
.L_x_2508:
        /* <DEDUP_REMOVED lines=61> */
.L_x_2517:
[----:B------:R-:W-:Y:S05]  /*4a50*/  BSYNC.RECONVERGENT B0 ;  /* 0x0000000000007941 */ /* 0x000fea0003800200 */
.L_x_2516:
        /* <DEDUP_REMOVED lines=48> */
.L_x_2519:
[----:B------:R-:W-:Y:S05]  /*4d60*/  BSYNC.RECONVERGENT B0 ;  /* 0x0000000000007941 */ /* 0x000fea0003800200 */
.L_x_2518:
        /* <DEDUP_REMOVED lines=47> */
.L_x_2515:
[----:B------:R-:W-:Y:S05]  /*5060*/  BSYNC.RECONVERGENT B1 ;  /* 0x0000000000017941 */ /* 0x000fea0003800200 */
.L_x_2514:
        /* <DEDUP_REMOVED lines=64> */
.L_x_2523:
[----:B------:R-:W-:Y:S05]  /*5470*/  BSYNC.RECONVERGENT B0 ;  /* 0x0000000000007941 */ /* 0x000fea0003800200 */
.L_x_2522:
        /* <DEDUP_REMOVED lines=48> */
.L_x_2525:
[----:B------:R-:W-:Y:S05]  /*5780*/  BSYNC.RECONVERGENT B0 ;  /* 0x0000000000007941 */ /* 0x000fea0003800200 */
.L_x_2524:
        /* <DEDUP_REMOVED lines=47> */
.L_x_2521:
[----:B------:R-:W-:Y:S05]  /*5a80*/  BSYNC.RECONVERGENT B1 ;  /* 0x0000000000017941 */ /* 0x000fea0003800200 */
.L_x_2520:
[----:B------:R-:W2:Y:S02]  /*5a90*/  LD.E R3, desc[UR4][R120.64+0xd0] ;  /* 0x0000d00478037980 */ /* 0x000ea4000c101900 */
[----:B--2---:R-:W-:Y:S05]  /*5aa0*/  IMAD.U32 R3, R3, -0x40, RZ ;  /* 0xffffffc003037824 */ /* 0x004fea00078e00ff */
[C---:B------:R-:W-:Y:S02]  /*5ab0*/  LEA R12, P1, R3.reuse, R12, 0x1 ;  /* 0x0000000c030c7211 */ /* 0x040fe400078208ff */
[C---:B------:R-:W-:Y:S02]  /*5ac0*/  LEA R50, P0, R3.reuse, R50, 0x1 ;  /* 0x0000003203327211 */ /* 0x040fe400078008ff */
[C---:B------:R-:W-:Y:S02]  /*5ad0*/  LEA.HI.X.SX32 R13, R3.reuse, R13, 0x1, P1 ;  /* 0x0000000d030d7211 */ /* 0x040fe400008f0eff */
[----:B------:R-:W-:Y:S01]  /*5ae0*/  LEA.HI.X.SX32 R51, R3, R51, 0x1, P0 ;  /* 0x0000003303337211 */ /* 0x000fe200000f0eff */
[----:B------:R-:W-:Y:S05]  /*5af0*/  BRA `(.L_x_2500) ;  /* 0x0000004400347947 */ /* 0x000fea0003800000 */
.L_x_2501:
        /* <DEDUP_REMOVED lines=95> */
.L_x_2529:
[----:B------:R-:W-:Y:S05]  /*60f0*/  BSYNC.RECONVERGENT B0 ;  /* 0x0000000000007941 */ /* 0x000fea0003800200 */
.L_x_2528:
        /* <DEDUP_REMOVED lines=89> */
.L_x_2531:
[----:B------:R-:W-:Y:S05]  /*6690*/  BSYNC.RECONVERGENT B0 ;  /* 0x0000000000007941 */ /* 0x000fea0003800200 */
.L_x_2530:
        /* <DEDUP_REMOVED lines=88> */
.L_x_2527:
[----:B------:R-:W-:Y:S05]  /*6c20*/  BSYNC.RECONVERGENT B1 ;  /* 0x0000000000017941 */ /* 0x000fea0003800200 */
.L_x_2526:
        /* <DEDUP_REMOVED lines=94> */
.L_x_2535:
[----:B------:R-:W-:Y:S05]  /*7210*/  BSYNC.RECONVERGENT B0 ;  /* 0x0000000000007941 */ /* 0x000fea0003800200 */
.L_x_2534:
        /* <DEDUP_REMOVED lines=89> */
.L_x_2537:
[----:B------:R-:W-:Y:S05]  /*77b0*/  BSYNC.RECONVERGENT B0 ;  /* 0x0000000000007941 */ /* 0x000fea0003800200 */
.L_x_2536:
        /* <DEDUP_REMOVED lines=88> */
.L_x_2533:
[----:B------:R-:W-:Y:S05]  /*7d40*/  BSYNC.RECONVERGENT B1 ;  /* 0x0000000000017941 */ /* 0x000fea0003800200 */
.L_x_2532:
        /* <DEDUP_REMOVED lines=95> */
.L_x_2541:
[----:B------:R-:W-:Y:S05]  /*8340*/  BSYNC.RECONVERGENT B0 ;  /* 0x0000000000007941 */ /* 0x000fea0003800200 */
.L_x_2540:
        /* <DEDUP_REMOVED lines=88> */
.L_x_2543:
[----:B------:R-:W-:Y:S05]  /*88d0*/  BSYNC.RECONVERGENT B0 ;  /* 0x0000000000007941 */ /* 0x000fea0003800200 */
.L_x_2542:
        /* <DEDUP_REMOVED lines=86> */
.L_x_2539:
[----:B------:R-:W-:Y:S05]  /*8e40*/  BSYNC.RECONVERGENT B1 ;  /* 0x0000000000017941 */ /* 0x000fea0003800200 */
.L_x_2538:
        /* <DEDUP_REMOVED lines=98> */
.L_x_2547:
[----:B------:R-:W-:Y:S05]  /*9470*/  BSYNC.RECONVERGENT B0 ;  /* 0x0000000000007941 */ /* 0x000fea0003800200 */
.L_x_2546:
        /* <DEDUP_REMOVED lines=87> */
.L_x_2549:
[----:B------:R-:W-:Y:S05]  /*99f0*/  BSYNC.RECONVERGENT B0 ;  /* 0x0000000000007941 */ /* 0x000fea0003800200 */
.L_x_2548:
        /* <DEDUP_REMOVED lines=86> */
.L_x_2545:
[----:B------:R-:W-:Y:S05]  /*9f60*/  BSYNC.RECONVERGENT B1 ;  /* 0x0000000000017941 */ /* 0x000fea0003800200 */
.L_x_2544:
[----:B------:R-:W3:Y:S02]  /*9f70*/  LD.E R3, desc[UR4][R120.64+0xd0] ;  /* 0x0000d00478037980 */ /* 0x000ee4000c101900 */
[----:B---3--:R-:W-:Y:S05]  /*9f80*/  IMAD.U32 R3, R3, -0x40, RZ ;  /* 0xffffffc003037824 */ /* 0x008fea00078e00ff */
[C---:B------:R-:W-:Y:S02]  /*9f90*/  LEA R76, P1, R3.reuse, R76, 0x1 ;  /* 0x0000004c034c7211 */ /* 0x040fe400078208ff */
[C---:B------:R-:W-:Y:S02]  /*9fa0*/  LEA R74, P0, R3.reuse, R74, 0x1 ;  /* 0x0000004a034a7211 */ /* 0x040fe400078008ff */
[C---:B------:R-:W-:Y:S02]  /*9fb0*/  LEA.HI.X.SX32 R77, R3.reuse, R77, 0x1, P1 ;  /* 0x0000004d034d7211 */ /* 0x040fe400008f0eff */
[----:B------:R-:W-:Y:S09]  /*9fc0*/  LEA.HI.X.SX32 R75, R3, R75, 0x1, P0 ;  /* 0x0000004b034b7211 */ /* 0x000ff200000f0eff */
.L_x_2500:
[----:B------:R-:W-:Y:S05]  /*9fd0*/  BSYNC.RECONVERGENT B2 ;  /* 0x0000000000027941 */ /* 0x000fea0003800200 */
.L_x_2492:
        /* <DEDUP_REMOVED lines=101> */
.L_x_2551:
[----:B------:R-:W-:Y:S05]  /*a630*/  BSYNC.RECONVERGENT B0 ;  /* 0x0000000000007941 */ /* 0x000fea0003800200 */
.L_x_2550:
[----:B------:R-:W-:Y:S05]  /*a640*/  @P2 BRA `(.L_x_2552) ;  /* 0xffffff8000bc2947 */ /* 0x000fea000383ffff */
.L_x_2483:
        /* <DEDUP_REMOVED lines=29> */
.L_x_2557:
[----:B------:R2:W-:Y:S02]  /*a820*/  STS.128 [R203+0x2000], RZ ;  /* 0x002000ffcb007388 */ /* 0x0005e40000000c00 */
.L_x_2556:
[----:B------:R-:W-:Y:S05]  /*a830*/  BSYNC.RECONVERGENT B0 ;  /* 0x0000000000007941 */ /* 0x000fea0003800200 */
.L_x_2555:
        /* <DEDUP_REMOVED lines=24> */
.L_x_2559:
[----:B------:R1:W-:Y:S01]  /*a9c0*/  STS.128 [R203+0x2800], RZ ;  /* 0x002800ffcb007388 */ /* 0x0003e20000000c00 */
[----:B------:R-:W-:Y:S05]  /*a9d0*/  BRA `(.L_x_2558) ;  /* 0x0000003800187947 */ /* 0x000fea0003800000 */
.L_x_2554:
        /* <DEDUP_REMOVED lines=82> */
.L_x_2566:
[----:B------:R-:W-:Y:S05]  /*af00*/  BSYNC.RECONVERGENT B0 ;  /* 0x0000000000007941 */ /* 0x000fea0003800200 */
.L_x_2565:
[----:B-----5:R-:W-:Y:S01]  /*af10*/  IMAD.MOV.U32 R6, RZ, RZ, R10 ;  /* 0x000000ffff067224 */ /* 0x020fe200078e000a */
[----:B------:R-:W-:Y:S01]  /*af20*/  MOV R4, R8 ;  /* 0x0000000800047202 */ /* 0x000fe20000000f00 */
[----:B------:R-:W-:Y:S01]  /*af30*/  IMAD.MOV.U32 R7, RZ, RZ, R11 ;  /* 0x000000ffff077224 */ /* 0x000fe200078e000b */
[----:B------:R-:W-:Y:S02]  /*af40*/  MOV R5, R9 ;  /* 0x0000000900057202 */ /* 0x000fe40000000f00 */
.L_x_2564:
[----:B------:R-:W-:Y:S05]  /*af50*/  BSYNC.RECONVERGENT B1 ;  /* 0x0000000000017941 */ /* 0x000fea0003800200 */
.L_x_2563:
        /* <DEDUP_REMOVED lines=47> */
.L_x_2570:
[----:B------:R-:W-:Y:S05]  /*b250*/  BSYNC.RECONVERGENT B0 ;  /* 0x0000000000007941 */ /* 0x000fea0003800200 */
.L_x_2569:
[----:B-----5:R1:W-:Y:S02]  /*b260*/  STS.128 [R203+0x1000], R8 ;  /* 0x00100008cb007388 */ /* 0x0203e40000000c00 */
.L_x_2568:
[----:B------:R-:W-:Y:S05]  /*b270*/  BSYNC.RECONVERGENT B1 ;  /* 0x0000000000017941 */ /* 0x000fea0003800200 */
.L_x_2567:
        /* <DEDUP_REMOVED lines=45> */
.L_x_2572:
[----:B------:R-:W-:Y:S05]  /*b550*/  BSYNC.RECONVERGENT B0 ;  /* 0x0000000000007941 */ /* 0x000fea0003800200 */
.L_x_2571:
[----:B-----5:R1:W-:Y:S02]  /*b560*/  STS.128 [R203+0x2000], R8 ;  /* 0x00200008cb007388 */ /* 0x0203e40000000c00 */
.L_x_2562:
[----:B------:R-:W-:Y:S05]  /*b570*/  BSYNC.RECONVERGENT B2 ;  /* 0x0000000000027941 */ /* 0x000fea0003800200 */
.L_x_2561:
        /* <DEDUP_REMOVED lines=59> */
.L_x_2576:
[----:B------:R-:W-:Y:S05]  /*b930*/  BSYNC.RECONVERGENT B0 ;  /* 0x0000000000007941 */ /* 0x000fea0003800200 */
.L_x_2575:
[----:B-----5:R1:W-:Y:S02]  /*b940*/  STS.128 [R203+0x800], R8 ;  /* 0x00080008cb007388 */ /* 0x0203e40000000c00 */
.L_x_2574:
[----:B------:R-:W-:Y:S05]  /*b950*/  BSYNC.RECONVERGENT B1 ;  /* 0x0000000000017941 */ /* 0x000fea0003800200 */
.L_x_2573:
        /* <DEDUP_REMOVED lines=54> */
.L_x_2580:
[----:B------:R-:W-:Y:S05]  /*bcc0*/  BSYNC.RECONVERGENT B0 ;  /* 0x0000000000007941 */ /* 0x000fea0003800200 */
.L_x_2579:
[----:B-----5:R1:W-:Y:S02]  /*bcd0*/  STS.128 [R203+0x1800], R8 ;  /* 0x00180008cb007388 */ /* 0x0203e40000000c00 */
.L_x_2578:
[----:B------:R-:W-:Y:S05]  /*bce0*/  BSYNC.RECONVERGENT B1 ;  /* 0x0000000000017941 */ /* 0x000fea0003800200 */
.L_x_2577:
        /* <DEDUP_REMOVED lines=56> */
.L_x_2582:
[----:B------:R-:W-:Y:S05]  /*c070*/  BSYNC.RECONVERGENT B0 ;  /* 0x0000000000007941 */ /* 0x000fea0003800200 */
.L_x_2581:
[----:B-----5:R1:W-:Y:S01]  /*c080*/  STS.128 [R203+0x2800], R8 ;  /* 0x00280008cb007388 */ /* 0x0203e20000000c00 */
[----:B------:R-:W-:Y:S05]  /*c090*/  BRA `(.L_x_2558) ;  /* 0x0000002000687947 */ /* 0x000fea0003800000 */
.L_x_2560:
        /* <DEDUP_REMOVED lines=94> */
.L_x_2587:
[----:B------:R-:W-:Y:S05]  /*c680*/  BSYNC.RECONVERGENT B0 ;  /* 0x0000000000007941 */ /* 0x000fea0003800200 */
.L_x_2586:
[----:B------:R-:W-:Y:S05]  /*c690*/  BSYNC.RECONVERGENT B1 ;  /* 0x0000000000017941 */ /* 0x000fea0003800200 */
.L_x_2585:
        /* <DEDUP_REMOVED lines=85> */
.L_x_2591:
[----:B------:R-:W-:Y:S05]  /*cbf0*/  BSYNC.RECONVERGENT B0 ;  /* 0x0000000000007941 */ /* 0x000fea0003800200 */
.L_x_2590:
[----:B-----5:R1:W-:Y:S02]  /*cc00*/  STS.128 [R203+0x1000], R16 ;  /* 0x00100010cb007388 */ /* 0x0203e40000000c00 */
.L_x_2589:
[----:B------:R-:W-:Y:S05]  /*cc10*/  BSYNC.RECONVERGENT B1 ;  /* 0x0000000000017941 */ /* 0x000fea0003800200 */
.L_x_2588:
        /* <DEDUP_REMOVED lines=83> */
.L_x_2593:
[----:B------:R-:W-:Y:S05]  /*d150*/  BSYNC.RECONVERGENT B0 ;  /* 0x0000000000007941 */ /* 0x000fea0003800200 */
.L_x_2592:
[----:B-----5:R1:W-:Y:S02]  /*d160*/  STS.128 [R203+0x2000], R16 ;  /* 0x00200010cb007388 */ /* 0x0203e40000000c00 */
.L_x_2584:
[----:B------:R-:W-:Y:S05]  /*d170*/  BSYNC.RECONVERGENT B2 ;  /* 0x0000000000027941 */ /* 0x000fea0003800200 */
.L_x_2583:
        /* <DEDUP_REMOVED lines=90> */
.L_x_2597:
[----:B------:R-:W-:Y:S05]  /*d720*/  BSYNC.RECONVERGENT B0 ;  /* 0x0000000000007941 */ /* 0x000fea0003800200 */
.L_x_2596:
[----:B-----5:R1:W-:Y:S02]  /*d730*/  STS.128 [R203+0x800], R16 ;  /* 0x00080010cb007388 */ /* 0x0203e40000000c00 */
.L_x_2595:
[----:B------:R-:W-:Y:S05]  /*d740*/  BSYNC.RECONVERGENT B1 ;  /* 0x0000000000017941 */ /* 0x000fea0003800200 */
.L_x_2594:
        /* <DEDUP_REMOVED lines=85> */
.L_x_2601:
[----:B------:R-:W-:Y:S05]  /*dca0*/  BSYNC.RECONVERGENT B0 ;  /* 0x0000000000007941 */ /* 0x000fea0003800200 */
.L_x_2600:
[----:B-----5:R1:W-:Y:S02]  /*dcb0*/  STS.128 [R203+0x1800], R16 ;  /* 0x00180010cb007388 */ /* 0x0203e40000000c00 */
.L_x_2599:
[----:B------:R-:W-:Y:S05]  /*dcc0*/  BSYNC.RECONVERGENT B1 ;  /* 0x0000000000017941 */ /* 0x000fea0003800200 */
.L_x_2598:
        /* <DEDUP_REMOVED lines=85> */
.L_x_2603:
[----:B------:R-:W-:Y:S05]  /*e220*/  BSYNC.RECONVERGENT B0 ;  /* 0x0000000000007941 */ /* 0x000fea0003800200 */
.L_x_2602:
[----:B-----5:R1:W-:Y:S02]  /*e230*/  STS.128 [R203+0x2800], R4 ;  /* 0x00280004cb007388 */ /* 0x0203e40000000c00 */
.L_x_2558:
[----:B------:R-:W-:Y:S05]  /*e240*/  BSYNC.RECONVERGENT B3 ;  /* 0x0000000000037941 */ /* 0x000fea0003800200 */
.L_x_2553:
        /* <DEDUP_REMOVED lines=25> */
.L_x_2606:
[----:B------:R4:W-:Y:S02]  /*e3e0*/  STS.128 [R203+0x7000], RZ ;  /* 0x007000ffcb007388 */ /* 0x0009e40000000c00 */
.L_x_2605:
[----:B------:R-:W-:Y:S05]  /*e3f0*/  BSYNC.RECONVERGENT B0 ;  /* 0x0000000000007941 */ /* 0x000fea0003800200 */
.L_x_2604:
        /* <DEDUP_REMOVED lines=24> */
.L_x_2609:
[----:B------:R3:W-:Y:S02]  /*e580*/  STS.128 [R203+0x7800], RZ ;  /* 0x007800ffcb007388 */ /* 0x0007e40000000c00 */
.L_x_2608:
[----:B------:R-:W-:Y:S05]  /*e590*/  BSYNC.RECONVERGENT B0 ;  /* 0x0000000000007941 */ /* 0x000fea0003800200 */
.L_x_2607:
[----:B-1-3--:R-:W-:Y:S01]  /*e5a0*/  IADD3 R4, PT, PT, R104, 0x40, RZ ;  /* 0x0000004068047810 */ /* 0x00afe20007ffe0ff */
[----:B------:R-:W-:Y:S03]  /*e5b0*/  BSSY.RECONVERGENT B0, `(.L_x_2610) ;  /* 0x0000019000007945 */ /* 0x000fe60003800200 */
        /* <DEDUP_REMOVED lines=23> */
.L_x_2612:
[----:B------:R3:W-:Y:S02]  /*e730*/  STS.128 [R203+0x8000], RZ ;  /* 0x008000ffcb007388 */ /* 0x0007e40000000c00 */
.L_x_2611:
[----:B------:R-:W-:Y:S05]  /*e740*/  BSYNC.RECONVERGENT B0 ;  /* 0x0000000000007941 */ /* 0x000fea0003800200 */
.L_x_2610:
[----:B------:R-:W-:Y:S01]  /*e750*/  IADD3 R104, PT, PT, R104, 0x60, RZ ;  /* 0x0000006068687810 */ /* 0x000fe20007ffe0ff */
[----:B------:R-:W-:Y:S03]  /*e760*/  BSSY.RECONVERGENT B0, `(.L_x_2613) ;  /* 0x0000018000007945 */ /* 0x000fe60003800200 */
[----:B------:R-:W-:-:S13]  /*e770*/  ISETP.GE.AND P0, PT, R104, R3, PT ;  /* 0x000000036800720c */ /* 0x000fda0003f06270 */
[----:B------:R-:W-:Y:S05]  /*e780*/  @P0 BRA `(.L_x_2614) ;  /* 0x0000000000540947 */ /* 0x000fea0003800000 */
[-C--:B-----5:R-:W-:Y:S01]  /*e790*/  ISETP.GE.AND P2, PT, R118, R201.reuse, PT ;  /* 0x000000c97600720c */ /* 0x0a0fe20003f46270 */
[----:B------:R-:W-:Y:S01]  /*e7a0*/  IMAD R0, R191, 0xc0, RZ ;  /* 0x000000c0bf007824 */ /* 0x000fe200078e02ff */
[-C--:B------:R-:W-:Y:S01]  /*e7b0*/  ISETP.GE.AND P1, PT, R117, R201.reuse, PT ;  /* 0x000000c97500720c */ /* 0x080fe20003f26270 */
[----:B-1-3--:R-:W-:Y:S01]  /*e7c0*/  IMAD.WIDE.U32 R6, R190, 0xc0, R194 ;  /* 0x000000c0be067825 */ /* 0x00afe200078e00c2 */
        /* <DEDUP_REMOVED lines=17> */
.L_x_2614:
[----:B------:R-:W-:Y:S05]  /*e8e0*/  BSYNC.RECONVERGENT B0 ;  /* 0x0000000000007941 */ /* 0x000fea0003800200 */
.L_x_2613:
        /* <DEDUP_REMOVED lines=28> */
.L_x_2617:
[----:B------:R3:W-:Y:S01]  /*eab0*/  STS.128 [R203+0xd000], RZ ;  /* 0x00d000ffcb007388 */ /* 0x0007e20000000c00 */
[----:B------:R-:W-:Y:S05]  /*eac0*/  BRA `(.L_x_2618) ;  /* 0x00000000000c7947 */ /* 0x000fea0003800000 */
.L_x_2616:
[----:B------:R1:W-:Y:S04]  /*ead0*/  STS.128 [R203+0x9000], RZ ;  /* 0x009000ffcb007388 */ /* 0x0003e80000000c00 */
[----:B------:R1:W-:Y:S04]  /*eae0*/  STS.128 [R203+0xb000], RZ ;  /* 0x00b000ffcb007388 */ /* 0x0003e80000000c00 */
[----:B------:R1:W-:Y:S02]  /*eaf0*/  STS.128 [R203+0xd000], RZ ;  /* 0x00d000ffcb007388 */ /* 0x0003e40000000c00 */
.L_x_2618:
[----:B------:R-:W-:Y:S05]  /*eb00*/  BSYNC.RECONVERGENT B0 ;  /* 0x0000000000007941 */ /* 0x000fea0003800200 */
.L_x_2615:
        /* <DEDUP_REMOVED lines=27> */
.L_x_2621:
[----:B------:R3:W-:Y:S02]  /*ecc0*/  STS.128 [R203+0xd800], RZ ;  /* 0x00d800ffcb007388 */ /* 0x0007e40000000c00 */
.L_x_2620:
[----:B------:R-:W-:Y:S05]  /*ecd0*/  BSYNC.RECONVERGENT B0 ;  /* 0x0000000000007941 */ /* 0x000fea0003800200 */
.L_x_2619:
        /* <DEDUP_REMOVED lines=27> */
.L_x_2624:
[----:B------:R1:W-:Y:S02]  /*ee90*/  STS.128 [R203+0xe000], RZ ;  /* 0x00e000ffcb007388 */ /* 0x0003e40000000c00 */
.L_x_2623:
[----:B------:R-:W-:Y:S05]  /*eea0*/  BSYNC.RECONVERGENT B0 ;  /* 0x0000000000007941 */ /* 0x000fea0003800200 */
.L_x_2622:
[----:B------:R-:W-:Y:S01]  /*eeb0*/  ISETP.GE.AND P0, PT, R104, R3, PT ;  /* 0x000000036800720c */ /* 0x000fe20003f06270 */
[----:B-1----:R-:W-:Y:S01]  /*eec0*/  IMAD.MOV.U32 R4, RZ, RZ, 0x10 ;  /* 0x00000010ff047424 */ /* 0x002fe200078e00ff */
        /* <DEDUP_REMOVED lines=29> */
.L_x_2627:
[----:B------:R1:W-:Y:S02]  /*f0a0*/  STS.128 [R203+0xe800], RZ ;  /* 0x00e800ffcb007388 */ /* 0x0003e40000000c00 */
.L_x_2626:
[----:B------:R-:W-:Y:S05]  /*f0b0*/  BSYNC.RECONVERGENT B0 ;  /* 0x0000000000007941 */ /* 0x000fea0003800200 */
.L_x_2625:
[----:B------:R-:W2:Y:S01]  /*f0c0*/  S2UR UR6, SR_CgaCtaId ;  /* 0x00000000000679c3 */ /* 0x000ea20000008800 */
[----:B------:R-:W-:Y:S01]  /*f0d0*/  UMOV UR7, 0x400 ;  /* 0x0000040000077882 */ /* 0x000fe20000000000 */
[----:B------:R-:W0:Y:S01]  /*f0e0*/  LDGDEPBAR ;  /* 0x00000000000079af */ /* 0x000e220000000000 */
[--C-:B------:R-:W-:Y:S01]  /*f0f0*/  SHF.R.U32.HI R3, RZ, 0x2, R199.reuse ;  /* 0x00000002ff037819 */ /* 0x100fe200000116c7 */
[----:B------:R-:W-:Y:S01]  /*f100*/  BSSY.RECONVERGENT B1, `(.L_x_2628) ;  /* 0x0000145000017945 */ /* 0x000fe20003800200 */
[----:B------:R-:W-:Y:S02]  /*f110*/  SHF.R.U32.HI R5, RZ, 0x1, R199 ;  /* 0x00000001ff057819 */ /* 0x000fe400000116c7 */
[----:B-1-3--:R-:W-:Y:S02]  /*f120*/  LOP3.LUT R6, R3, 0x7, RZ, 0xc0, !PT ;  /* 0x0000000703067812 */ /* 0x00afe400078ec0ff */
[----:B------:R-:W-:Y:S02]  /*f130*/  ISETP.GT.AND P0, PT, R64, R189, PT ;  /* 0x000000bd4000720c */ /* 0x000fe40003f04270 */
[----:B------:R-:W-:-:S02]  /*f140*/  LOP3.LUT R3, R6, 0x1f0, R5, 0xf8, !PT ;  /* 0x000001f006037812 */ /* 0x000fc400078ef805 */
[----:B-----5:R-:W-:Y:S02]  /*f150*/  IADD3 R0, PT, PT, R0, R61, -R205 ;  /* 0x0000003d00007210 */ /* 0x020fe40007ffe8cd */
[----:B------:R-:W-:Y:S01]  /*f160*/  IADD3 R2, PT, PT, R61, -R205, -R2 ;  /* 0x800000cd3d027210 */ /* 0x000fe20007ffe802 */
[----:B------:R-:W-:-:S04]  /*f170*/  IMAD.IADD R3, R200, 0x1, R3 ;  /* 0x00000001c8037824 */ /* 0x000fc800078e0203 */
[C---:B------:R-:W-:Y:S02]  /*f180*/  IMAD.IADD R204, R3.reuse, 0x1, R0 ;  /* 0x0000000103cc7824 */ /* 0x040fe400078e0200 */
[----:B------:R-:W-:Y:S01]  /*f190*/  IMAD.IADD R206, R3, 0x1, R2 ;  /* 0x0000000103ce7824 */ /* 0x000fe200078e0202 */
[----:B--2---:R-:W-:Y:S02]  /*f1a0*/  ULEA UR6, UR6, UR7, 0x18 ;  /* 0x0000000706067291 */ /* 0x004fe4000f8ec0ff */
[C-C-:B------:R-:W-:Y:S02]  /*f1b0*/  VIADDMNMX R212, R204.reuse, 0x1, R61.reuse, PT ;  /* 0x00000001ccd47846 */ /* 0x140fe4000380013d */
[----:B------:R-:W-:Y:S02]  /*f1c0*/  VIMNMX R213, PT, PT, RZ, R206, !PT ;  /* 0x000000ceffd57248 */ /* 0x000fe40007fe0100 */
[----:B------:R-:W-:Y:S02]  /*f1d0*/  VIADDMNMX R204, R204, 0x9, R61, PT ;  /* 0x00000009cccc7846 */ /* 0x000fe4000380013d */
[----:B------:R-:W-:-:S02]  /*f1e0*/  LEA R188, R49, UR6, 0x1 ;  /* 0x0000000631bc7c11 */ /* 0x000fc4000f8e08ff */
[----:B------:R-:W-:Y:S02]  /*f1f0*/  LEA R187, R48, UR6, 0x1 ;  /* 0x0000000630bb7c11 */ /* 0x000fe4000f8e08ff */
[----:B------:R-:W-:Y:S01]  /*f200*/  VIADDMNMX R206, R206, 0x8, RZ, !PT ;  /* 0x00000008cece7846 */ /* 0x000fe200078001ff */
[----:B------:R-:W-:Y:S01]  /*f210*/  LDSM.16.M88.4 R88, [R188] ;  /* 0x00000000bc58783b */ /* 0x000fe20000000200 */
[C---:B------:R-:W-:Y:S02]  /*f220*/  IMAD R186, R4.reuse, 0x2, R188 ;  /* 0x0000000204ba7824 */ /* 0x040fe400078e02bc */
[----:B------:R-:W-:Y:S01]  /*f230*/  IMAD R184, R4, 0x2, R187 ;  /* 0x0000000204b87824 */ /* 0x000fe200078e02bb */
[----:B------:R-:W1:Y:S04]  /*f240*/  LDSM.16.M88.4 R32, [R187+0x3000] ;  /* 0x00300000bb20783b */ /* 0x000e680000000200 */
[----:B------:R-:W2:Y:S04]  /*f250*/  LDSM.16.M88.4 R24, [R187+0x3400] ;  /* 0x00340000bb18783b */ /* 0x000ea80000000200 */
[----:B------:R-:W3:Y:S04]  /*f260*/  LDSM.16.M88.4 R16, [R187+0x3800] ;  /* 0x00380000bb10783b */ /* 0x000ee80000000200 */
[----:B------:R-:W4:Y:S04]  /*f270*/  LDSM.16.M88.4 R8, [R187+0x3c00] ;  /* 0x003c0000bb08783b */ /* 0x000f280000000200 */
[----:B------:R-:W4:Y:S04]  /*f280*/  LDSM.16.M88.4 R112, [R187+0x4000] ;  /* 0x00400000bb70783b */ /* 0x000f280000000200 */
[----:B------:R-:W4:Y:S04]  /*f290*/  LDSM.16.M88.4 R104, [R187+0x4400] ;  /* 0x00440000bb68783b */ /* 0x000f280000000200 */
[----:B------:R-:W4:Y:S04]  /*f2a0*/  LDSM.16.M88.4 R96, [R187+0x4800] ;  /* 0x00480000bb60783b */ /* 0x000f280000000200 */
[----:B------:R-:W4:Y:S04]  /*f2b0*/  LDSM.16.M88.4 R52, [R187+0x4c00] ;  /* 0x004c0000bb34783b */ /* 0x000f280000000200 */
[----:B------:R-:W-:Y:S04]  /*f2c0*/  LDSM.16.M88.4 R40, [R186] ;  /* 0x00000000ba28783b */ /* 0x000fe80000000200 */
[----:B------:R-:W4:Y:S04]  /*f2d0*/  LDSM.16.M88.4 R72, [R184+0x3000] ;  /* 0x00300000b848783b */ /* 0x000f280000000200 */
[----:B------:R-:W4:Y:S01]  /*f2e0*/  LDSM.16.M88.4 R68, [R184+0x3400] ;  /* 0x00340000b844783b */ /* 0x000f220000000200 */
[C---:B-1----:R-:W-:Y:S03]  /*f2f0*/  HMMA.16816.F32.BF16 R36, R88.reuse, R32, RZ ;  /* 0x000000205824723c */ /* 0x042fe600000418ff */
[----:B------:R-:W1:Y:S04]  /*f300*/  LDSM.16.M88.4 R48, [R184+0x3800] ;  /* 0x00380000b830783b */ /* 0x000e680000000200 */
[----:B------:R-:W-:Y:S01]  /*f310*/  LDSM.16.M88.4 R56, [R184+0x3c00] ;  /* 0x003c0000b838783b */ /* 0x000fe20000000200 */
[C---:B--2---:R-:W-:Y:S03]  /*f320*/  HMMA.16816.F32.BF16 R28, R88.reuse, R24, RZ ;  /* 0x00000018581c723c */ /* 0x044fe600000418ff */
[----:B------:R-:W-:Y:S04]  /*f330*/  LDSM.16.M88.4 R136, [R188+0x1000] ;  /* 0x00100000bc88783b */ /* 0x000fe80000000200 */
[----:B------:R-:W-:Y:S01]  /*f340*/  LDSM.16.M88.4 R140, [R187+0x6c00] ;  /* 0x006c0000bb8c783b */ /* 0x000fe20000000200 */
        /* <DEDUP_REMOVED lines=23> */
[----:B------:R-:W-:Y:S07]  /*f4c0*/  LDSM.16.M88.4 R72, [R184+0x4c00] ;  /* 0x004c0000b848783b */ /* 0x000fee0000000200 */
[C---:B------:R-:W-:Y:S08]  /*f4d0*/  HMMA.16816.F32.BF16 R28, R40.reuse, R68, R28 ;  /* 0x00000044281c723c */ /* 0x040ff0000004181c */
[C---:B------:R-:W-:Y:S01]  /*f4e0*/  HMMA.16816.F32.BF16 R24, R40.reuse, R70, R24 ;  /* 0x000000462818723c */ /* 0x040fe20000041818 */
[----:B------:R-:W3:Y:S07]  /*f4f0*/  LDSM.16.M88.4 R68, [R184+0x4400] ;  /* 0x00440000b844783b */ /* 0x000eee0000000200 */
        /* <DEDUP_REMOVED lines=11> */
[----:B------:R-:W3:Y:S07]  /*f5b0*/  LDSM.16.M88.4 R68, [R187+0x5800] ;  /* 0x00580000bb44783b */ /* 0x000eee0000000200 */
[C---:B-1----:R-:W-:Y:S08]  /*f5c0*/  HMMA.16816.F32.BF16 R100, R40.reuse, R48, R100 ;  /* 0x000000302864723c */ /* 0x042ff00000041864 */
[C---:B------:R-:W-:Y:S01]  /*f5d0*/  HMMA.16816.F32.BF16 R96, R40.reuse, R50, R96 ;  /* 0x000000322860723c */ /* 0x040fe20000041860 */
[----:B------:R-:W1:Y:S07]  /*f5e0*/  LDSM.16.M88.4 R48, [R187+0x5c00] ;  /* 0x005c0000bb30783b */ /* 0x000e6e0000000200 */
[C---:B------:R-:W-:Y:S08]  /*f5f0*/  HMMA.16816.F32.BF16 R92, R40.reuse, R72, R92 ;  /* 0x00000048285c723c */ /* 0x040ff0000004185c */
[----:B------:R-:W-:Y:S01]  /*f600*/  HMMA.16816.F32.BF16 R88, R40, R74, R88 ;  /* 0x0000004a2858723c */ /* 0x000fe20000041858 */
[----:B------:R-:W1:Y:S04]  /*f610*/  LDSM.16.M88.4 R40, [R187+0x6000] ;  /* 0x00600000bb28783b */ /* 0x000e680000000200 */
[----:B------:R-:W-:Y:S03]  /*f620*/  LDSM.16.M88.4 R72, [R184+0x6c00] ;  /* 0x006c0000b848783b */ /* 0x000fe60000000200 */
        /* <DEDUP_REMOVED lines=15> */
[C---:B--2---:R-:W-:Y:S08]  /*f720*/  HMMA.16816.F32.BF16 R100, R136.reuse, R52, R100 ;  /* 0x000000348864723c */ /* 0x044ff00000041864 */
[C---:B------:R-:W-:Y:S01]  /*f730*/  HMMA.16816.F32.BF16 R96, R136.reuse, R54, R96 ;  /* 0x000000368860723c */ /* 0x040fe20000041860 */
[----:B------:R-:W2:Y:S07]  /*f740*/  LDSM.16.M88.4 R52, [R187+0x7400] ;  /* 0x00740000bb34783b */ /* 0x000eae0000000200 */
[C---:B----4-:R-:W-:Y:S08]  /*f750*/  HMMA.16816.F32.BF16 R108, R136.reuse, R56, R108 ;  /* 0x00000038886c723c */ /* 0x050ff0000004186c */
[----:B------:R-:W-:Y:S01]  /*f760*/  HMMA.16816.F32.BF16 R104, R136, R58, R104 ;  /* 0x0000003a8868723c */ /* 0x000fe20000041868 */
[----:B------:R-:W4:Y:S07]  /*f770*/  LDSM.16.M88.4 R56, [R187+0x7000] ;  /* 0x00700000bb38783b */ /* 0x000f2e0000000200 */
[C---:B-1----:R-:W-:Y:S08]  /*f780*/  HMMA.16816.F32.BF16 R20, R68.reuse, R48, R20 ;  /* 0x000000304414723c */ /* 0x042ff00000041814 */
[C---:B------:R-:W-:Y:S01]  /*f790*/  HMMA.16816.F32.BF16 R16, R68.reuse, R50, R16 ;  /* 0x000000324410723c */ /* 0x040fe20000041810 */
[----:B------:R-:W1:Y:S07]  /*f7a0*/  LDSM.16.M88.4 R48, [R187+0x7800] ;  /* 0x00780000bb30783b */ /* 0x000e6e0000000200 */
[C---:B---3--:R-:W-:Y:S08]  /*f7b0*/  HMMA.16816.F32.BF16 R12, R68.reuse, R40, R12 ;  /* 0x00000028440c723c */ /* 0x048ff0000004180c */
[----:B------:R-:W-:Y:S01]  /*f7c0*/  HMMA.16816.F32.BF16 R8, R68, R42, R8 ;  /* 0x0000002a4408723c */ /* 0x000fe20000041808 */
[----:B------:R-:W3:Y:S07]  /*f7d0*/  LDSM.16.M88.4 R40, [R187+0x7c00] ;  /* 0x007c0000bb28783b */ /* 0x000eee0000000200 */
[C---:B------:R-:W-:Y:S08]  /*f7e0*/  HMMA.16816.F32.BF16 R92, R136.reuse, R140, R92 ;  /* 0x0000008c885c723c */ /* 0x040ff0000004185c */
[----:B------:R-:W-:Y:S01]  /*f7f0*/  HMMA.16816.F32.BF16 R88, R136, R142, R88 ;  /* 0x0000008e8858723c */ /* 0x000fe20000041858 */
[----:B------:R-:W3:Y:S04]  /*f800*/  LDSM.16.M88.4 R136, [R187+0x8400] ;  /* 0x00840000bb88783b */ /* 0x000ee80000000200 */
[----:B------:R-:W3:Y:S03]  /*f810*/  LDSM.16.M88.4 R140, [R187+0x8000] ;  /* 0x00800000bb8c783b */ /* 0x000ee60000000200 */
        /* <DEDUP_REMOVED lines=8> */
[----:B------:R-:W-:Y:S07]  /*f8a0*/  LDSM.16.M88.4 R84, [R186+0x2000] ;  /* 0x00200000ba54783b */ /* 0x000fee0000000200 */
[C---:B--2---:R-:W-:Y:S08]  /*f8b0*/  HMMA.16816.F32.BF16 R28, R144.reuse, R52, R28 ;  /* 0x00000034901c723c */ /* 0x044ff0000004181c */
[----:B------:R-:W-:Y:S01]  /*f8c0*/  HMMA.16816.F32.BF16 R24, R144, R54, R24 ;  /* 0x000000369018723c */ /* 0x000fe20000041818 */
[----:B------:R-:W2:Y:S07]  /*f8d0*/  LDSM.16.M88.4 R52, [R184+0x8400] ;  /* 0x00840000b834783b */ /* 0x000eae0000000200 */
[C---:B------:R-:W-:Y:S08]  /*f8e0*/  HMMA.16816.F32.BF16 R108, R68.reuse, R80, R108 ;  /* 0x00000050446c723c */ /* 0x040ff0000004186c */
[C---:B------:R-:W-:Y:S01]  /*f8f0*/  HMMA.16816.F32.BF16 R104, R68.reuse, R82, R104 ;  /* 0x000000524468723c */ /* 0x040fe20000041868 */
        /* <DEDUP_REMOVED lines=8> */
[C---:B----4-:R-:W-:Y:S08]  /*f980*/  HMMA.16816.F32.BF16 R36, R144.reuse, R56, R36 ;  /* 0x000000389024723c */ /* 0x050ff00000041824 */
[C---:B------:R-:W-:Y:S01]  /*f990*/  HMMA.16816.F32.BF16 R32, R144.reuse, R58, R32 ;  /* 0x0000003a9020723c */ /* 0x040fe20000041820 */
[----:B------:R-:W4:Y:S07]  /*f9a0*/  LDSM.16.M88.4 R56, [R184+0x8000] ;  /* 0x00800000b838783b */ /* 0x000f2e0000000200 */
[C---:B-1----:R-:W-:Y:S08]  /*f9b0*/  HMMA.16816.F32.BF16 R20, R144.reuse, R48, R20 ;  /* 0x000000309014723c */ /* 0x042ff00000041814 */
[C---:B------:R-:W-:Y:S01]  /*f9c0*/  HMMA.16816.F32.BF16 R16, R144.reuse, R50, R16 ;  /* 0x000000329010723c */ /* 0x040fe20000041810 */
[----:B------:R-:W1:Y:S07]  /*f9d0*/  LDSM.16.M88.4 R48, [R184+0x8800] ;  /* 0x00880000b830783b */ /* 0x000e6e0000000200 */
[C---:B---3--:R-:W-:Y:S08]  /*f9e0*/  HMMA.16816.F32.BF16 R12, R144.reuse, R40, R12 ;  /* 0x00000028900c723c */ /* 0x048ff0000004180c */
[----:B------:R-:W-:Y:S01]  /*f9f0*/  HMMA.16816.F32.BF16 R8, R144, R42, R8 ;  /* 0x0000002a9008723c */ /* 0x000fe20000041808 */
[----:B------:R-:W3:Y:S01]  /*fa00*/  LDSM.16.M88.4 R40, [R184+0x8c00] ;  /* 0x008c0000b828783b */ /* 0x000ee20000000200 */
        /* <DEDUP_REMOVED lines=9> */
[----:B--2---:R-:W-:Y:S05]  /*faa0*/  HMMA.16816.F32.BF16 R108, R84, R52, R108 ;  /* 0x00000034546c723c */ /* 0x004fea000004186c */
[----:B------:R-:W-:-:S05]  /*fab0*/  IMAD.SHL.U32 R53, R199, 0x2, RZ ;  /* 0x00000002c7357824 */ /* 0x000fca00078e00ff */
[----:B------:R-:W-:Y:S01]  /*fac0*/  LOP3.LUT R53, R53, 0x6, RZ, 0xc0, !PT ;  /* 0x0000000635357812 */ /* 0x000fe200078ec0ff */
[----:B------:R-:W-:Y:S04]  /*fad0*/  HMMA.16816.F32.BF16 R36, R84, R80, R36 ;  /* 0x000000505424723c */ /* 0x000fe80000041824 */
[----:B------:R-:W-:-:S04]  /*fae0*/  IMAD.IADD R53, R60, 0x1, R53 ;  /* 0x000000013c357824 */ /* 0x000fc800078e0235 */
        /* <DEDUP_REMOVED lines=8> */
[C---:B------:R-:W-:Y:S08]  /*fb70*/  HMMA.16816.F32.BF16 R112, R84.reuse, R58, R112 ;  /* 0x0000003a5470723c */ /* 0x040ff00000041870 */
[C---:B------:R-:W-:Y:S08]  /*fb80*/  HMMA.16816.F32.BF16 R104, R84.reuse, R54, R104 ;  /* 0x000000365468723c */ /* 0x040ff00000041868 */
[C---:B-1----:R-:W-:Y:S08]  /*fb90*/  HMMA.16816.F32.BF16 R100, R84.reuse, R48, R100 ;  /* 0x000000305464723c */ /* 0x042ff00000041864 */
[C---:B------:R-:W-:Y:S08]  /*fba0*/  HMMA.16816.F32.BF16 R96, R84.reuse, R50, R96 ;  /* 0x000000325460723c */ /* 0x040ff00000041860 */
[C---:B---3--:R-:W-:Y:S08]  /*fbb0*/  HMMA.16816.F32.BF16 R92, R84.reuse, R40, R92 ;  /* 0x00000028545c723c */ /* 0x048ff0000004185c */
[----:B------:R-:W-:Y:S01]  /*fbc0*/  HMMA.16816.F32.BF16 R88, R84, R42, R88 ;  /* 0x0000002a5458723c */ /* 0x000fe20000041858 */
[----:B------:R-:W-:Y:S07]  /*fbd0*/  BAR.SYNC.DEFER_BLOCKING 0x0 ;  /* 0x0000000000007b1d */ /* 0x000fee0000010000 */
[----:B------:R-:W-:-:S12]  /*fbe0*/  @!P0 BRA `(.L_x_2629) ;  /* 0x0000000800588947 */ /* 0x000fd80003800000 */
        /* <DEDUP_REMOVED lines=13> */
.L_x_2631:
        /* <DEDUP_REMOVED lines=33> */
[----:B------:R-:W-:-:S05]  /*fed0*/  ISETP.NE.AND P1, PT, R7, RZ, PT ;  /* 0x000000ff0700720c */ /* 0x000fca0003f25270 */
        /* <DEDUP_REMOVED lines=26> */
.L_x_2632:
[----:B------:R-:W-:Y:S05]  /*10080*/  BSYNC.RECONVERGENT B0 ;  /* 0x0000000000007941 */ /* 0x000fea0003800200 */
.L_x_2630:
        /* <DEDUP_REMOVED lines=73> */
.L_x_2634:
[----:B------:R3:W-:Y:S02]  /*10520*/  STS.128 [R203+0x8800], RZ ;  /* 0x008800ffcb007388 */ /* 0x0007e40000000c00 */
.L_x_2635:
[----:B------:R-:W-:Y:S05]  /*10530*/  BSYNC.RECONVERGENT B0 ;  /* 0x0000000000007941 */ /* 0x000fea0003800200 */
.L_x_2633:
[----:B------:R-:W0:Y:S02]  /*10540*/  LDGDEPBAR ;  /* 0x00000000000079af */ /* 0x000e240000000000 */
.L_x_2629:
[----:B------:R-:W-:Y:S05]  /*10550*/  BSYNC.RECONVERGENT B1 ;  /* 0x0000000000017941 */ /* 0x000fea0003800200 */
.L_x_2628:
[----:B------:R-:W4:Y:S01]  /*10560*/  LD.E R51, desc[UR4][R120.64+0xdc] ;  /* 0x0000dc0478337980 */ /* 0x000f22000c101900 */
[C---:B-1----:R-:W-:Y:S02]  /*10570*/  VIADD R3, R53.reuse, 0x1 ;  /* 0x0000000135037836 */ /* 0x042fe40000000000 */
[----:B------:R-:W-:-:S03]  /*10580*/  VIADD R5, R53, 0x8 ;  /* 0x0000000835057836 */ /* 0x000fc60000000000 */
[C---:B------:R-:W-:Y:S02]  /*10590*/  ISETP.GE.AND P3, PT, R3.reuse, R206, PT ;  /* 0x000000ce0300720c */ /* 0x040fe40003f66270 */
[CC--:B------:R-:W-:Y:S02]  /*105a0*/  ISETP.GE.AND P1, PT, R3.reuse, R213.reuse, PT ;  /* 0x000000d50300720c */ /* 0x0c0fe40003f26270 */
[C---:B------:R-:W-:Y:S02]  /*105b0*/  ISETP.GE.AND P5, PT, R3.reuse, R212, PT ;  /* 0x000000d40300720c */ /* 0x040fe40003fa6270 */
[----:B------:R-:W-:Y:S01]  /*105c0*/  ISETP.GE.AND P0, PT, R3, R204, PT ;  /* 0x000000cc0300720c */ /* 0x000fe20003f06270 */
[----:B------:R-:W-:Y:S01]  /*105d0*/  VIADD R3, R53, 0x9 ;  /* 0x0000000935037836 */ /* 0x000fe20000000000 */
[----:B------:R-:W-:Y:S02]  /*105e0*/  FSEL R39, R39, -INF , P3 ;  /* 0xff80000027277808 */ /* 0x000fe40001800000 */
[----:B------:R-:W-:-:S02]  /*105f0*/  ISETP.GE.AND P2, PT, R5, R213, PT ;  /* 0x000000d50500720c */ /* 0x000fc40003f46270 */
[----:B------:R-:W-:Y:S02]  /*10600*/  FSEL R37, R37, -INF , P1 ;  /* 0xff80000025257808 */ /* 0x000fe40000800000 */
[----:B------:R-:W-:Y:S02]  /*10610*/  FSEL R43, R39, -INF , !P0 ;  /* 0xff800000272b7808 */ /* 0x000fe40004000000 */
[C---:B------:R-:W-:Y:S02]  /*10620*/  ISETP.GE.AND P6, PT, R5.reuse, R212, PT ;  /* 0x000000d40500720c */ /* 0x040fe40003fc6270 */
[C---:B------:R-:W-:Y:S02]  /*10630*/  ISETP.GE.AND P1, PT, R5.reuse, R206, PT ;  /* 0x000000ce0500720c */ /* 0x040fe40003f26270 */
[----:B------:R-:W-:Y:S01]  /*10640*/  ISETP.GE.AND P4, PT, R5, R204, PT ;  /* 0x000000cc0500720c */ /* 0x000fe20003f86270 */
[----:B------:R-:W-:Y:S01]  /*10650*/  VIADD R5, R53, 0x10 ;  /* 0x0000001035057836 */ /* 0x000fe20000000000 */
[----:B------:R-:W-:-:S02]  /*10660*/  ISETP.GE.AND P0, PT, R3, R206, PT ;  /* 0x000000ce0300720c */ /* 0x000fc40003f06270 */
[----:B------:R-:W-:Y:S02]  /*10670*/  FSEL R49, R37, -INF , !P5 ;  /* 0xff80000025317808 */ /* 0x000fe40006800000 */
[C---:B------:R-:W-:Y:S02]  /*10680*/  ISETP.GE.AND P3, PT, R3.reuse, R213, PT ;  /* 0x000000d50300720c */ /* 0x040fe40003f66270 */
[----:B------:R-:W-:Y:S02]  /*10690*/  FSEL R32, R32, -INF , P2 ;  /* 0xff80000020207808 */ /* 0x000fe40001000000 */
[C---:B------:R-:W-:Y:S02]  /*106a0*/  ISETP.GE.AND P5, PT, R3.reuse, R212, PT ;  /* 0x000000d40300720c */ /* 0x040fe40003fa6270 */
[----:B------:R-:W-:Y:S01]  /*106b0*/  ISETP.GE.AND P2, PT, R3, R204, PT ;  /* 0x000000cc0300720c */ /* 0x000fe20003f46270 */
[----:B------:R-:W-:Y:S01]  /*106c0*/  VIADD R3, R53, 0x11 ;  /* 0x0000001135037836 */ /* 0x000fe20000000000 */
[----:B------:R-:W-:-:S02]  /*106d0*/  FSEL R35, R35, -INF , P0 ;  /* 0xff80000023237808 */ /* 0x000fc40000000000 */
[----:B------:R-:W-:Y:S02]  /*106e0*/  FSEL R34, R34, -INF , P1 ;  /* 0xff80000022227808 */ /* 0x000fe40000800000 */
[----:B------:R-:W-:Y:S02]  /*106f0*/  ISETP.GE.AND P1, PT, R5, R213, PT ;  /* 0x000000d50500720c */ /* 0x000fe40003f26270 */
[----:B------:R-:W-:Y:S02]  /*10700*/  FSEL R33, R33, -INF , P3 ;  /* 0xff80000021217808 */ /* 0x000fe40001800000 */
[----:B------:R-:W-:Y:S02]  /*10710*/  FSEL R69, R35, -INF , !P2 ;  /* 0xff80000023457808 */ /* 0x000fe40005000000 */
[----:B------:R-:W-:Y:S02]  /*10720*/  FSEL R45, R32, -INF , !P6 ;  /* 0xff800000202d7808 */ /* 0x000fe40007000000 */
[----:B------:R-:W-:-:S02]  /*10730*/  FSEL R71, R34, -INF , !P4 ;  /* 0xff80000022477808 */ /* 0x000fc40006000000 */
[----:B------:R-:W-:Y:S02]  /*10740*/  ISETP.GE.AND P2, PT, R3, R206, PT ;  /* 0x000000ce0300720c */ /* 0x000fe40003f46270 */
[C---:B------:R-:W-:Y:S02]  /*10750*/  ISETP.GE.AND P6, PT, R5.reuse, R212, PT ;  /* 0x000000d40500720c */ /* 0x040fe40003fc6270 */
[C---:B------:R-:W-:Y:S02]  /*10760*/  ISETP.GE.AND P3, PT, R5.reuse, R206, PT ;  /* 0x000000ce0500720c */ /* 0x040fe40003f66270 */
[----:B------:R-:W-:Y:S01]  /*10770*/  ISETP.GE.AND P4, PT, R5, R204, PT ;  /* 0x000000cc0500720c */ /* 0x000fe20003f86270 */
[----:B------:R-:W-:Y:S01]  /*10780*/  VIADD R5, R53, 0x18 ;  /* 0x0000001835057836 */ /* 0x000fe20000000000 */
[----:B------:R-:W-:Y:S02]  /*10790*/  FSEL R77, R33, -INF , !P5 ;  /* 0xff800000214d7808 */ /* 0x000fe40006800000 */
[----:B------:R-:W-:-:S02]  /*107a0*/  FSEL R28, R28, -INF , P1 ;  /* 0xff8000001c1c7808 */ /* 0x000fc40000800000 */
[CC--:B------:R-:W-:Y:S02]  /*107b0*/  ISETP.GE.AND P0, PT, R3.reuse, R213.reuse, PT ;  /* 0x000000d50300720c */ /* 0x0c0fe40003f06270 */
[C---:B------:R-:W-:Y:S02]  /*107c0*/  ISETP.GE.AND P5, PT, R3.reuse, R212, PT ;  /* 0x000000d40300720c */ /* 0x040fe40003fa6270 */
[----:B------:R-:W-:Y:S01]  /*107d0*/  ISETP.GE.AND P1, PT, R3, R204, PT ;  /* 0x000000cc0300720c */ /* 0x000fe20003f26270 */
[----:B------:R-:W-:Y:S01]  /*107e0*/  VIADD R3, R53, 0x19 ;  /* 0x0000001935037836 */ /* 0x000fe20000000000 */
[----:B------:R-:W-:Y:S02]  /*107f0*/  FSEL R31, R31, -INF , P2 ;  /* 0xff8000001f1f7808 */ /* 0x000fe40001000000 */
[----:B------:R-:W-:Y:S02]  /*10800*/  FSEL R30, R30, -INF , P3 ;  /* 0xff8000001e1e7808 */ /* 0x000fe40001800000 */
[----:B------:R-:W-:-:S02]  /*10810*/  ISETP.GE.AND P3, PT, R5, R213, PT ;  /* 0x000000d50500720c */ /* 0x000fc40003f66270 */
[----:B------:R-:W-:Y:S01]  /*10820*/  FSEL R7, R29, -INF , P0 ;  /* 0xff8000001d077808 */ /* 0x000fe20000000000 */
[----:B------:R-:W-:Y:S01]  /*10830*/  VIADD R29, R53, 0x20 ;  /* 0x00000020351d7836 */ /* 0x000fe20000000000 */
[----:B------:R-:W-:Y:S02]  /*10840*/  ISETP.GE.AND P2, PT, R3, R213, PT ;  /* 0x000000d50300720c */ /* 0x000fe40003f46270 */
[----:B------:R-:W-:Y:S02]  /*10850*/  FSEL R39, R31, -INF , !P1 ;  /* 0xff8000001f277808 */ /* 0x000fe40004800000 */
[----:B--2---:R-:W-:Y:S02]  /*10860*/  FSEL R41, R28, -INF , !P6 ;  /* 0xff8000001c297808 */ /* 0x004fe40007000000 */
[----:B------:R-:W-:Y:S02]  /*10870*/  FSEL R75, R30, -INF , !P4 ;  /* 0xff8000001e4b7808 */ /* 0x000fe40006000000 */
[----:B------:R-:W-:-:S02]  /*10880*/  ISETP.GE.AND P1, PT, R3, R206, PT ;  /* 0x000000ce0300720c */ /* 0x000fc40003f26270 */
[C---:B------:R-:W-:Y:S02]  /*10890*/  ISETP.GE.AND P6, PT, R5.reuse, R212, PT ;  /* 0x000000d40500720c */ /* 0x040fe40003fc6270 */
[C---:B------:R-:W-:Y:S02]  /*108a0*/  ISETP.GE.AND P0, PT, R5.reuse, R206, PT ;  /* 0x000000ce0500720c */ /* 0x040fe40003f06270 */
[----:B------:R-:W-:Y:S02]  /*108b0*/  ISETP.GE.AND P4, PT, R5, R204, PT ;  /* 0x000000cc0500720c */ /* 0x000fe40003f86270 */
[----:B------:R-:W-:Y:S02]  /*108c0*/  FSEL R7, R7, -INF , !P5 ;  /* 0xff80000007077808 */ /* 0x000fe40006800000 */
[----:B------:R-:W-:Y:S02]  /*108d0*/  FSEL R5, R24, -INF , P3 ;  /* 0xff80000018057808 */ /* 0x000fe40001800000 */
[----:B------:R-:W-:-:S02]  /*108e0*/  ISETP.GE.AND P5, PT, R3, R212, PT ;  /* 0x000000d40300720c */ /* 0x000fc40003fa6270 */
[----:B------:R-:W-:Y:S01]  /*108f0*/  ISETP.GE.AND P3, PT, R3, R204, PT ;  /* 0x000000cc0300720c */ /* 0x000fe20003f66270 */
[----:B------:R-:W-:Y:S01]  /*10900*/  VIADD R3, R53, 0x21 ;  /* 0x0000002135037836 */ /* 0x000fe20000000000 */
[----:B------:R-:W-:Y:S02]  /*10910*/  FSEL R25, R25, -INF , P2 ;  /* 0xff80000019197808 */ /* 0x000fe40001000000 */
[----:B------:R-:W-:Y:S02]  /*10920*/  FSEL R27, R27, -INF , P1 ;  /* 0xff8000001b1b7808 */ /* 0x000fe40000800000 */
[----:B------:R-:W-:Y:S02]  /*10930*/  FSEL R26, R26, -INF , P0 ;  /* 0xff8000001a1a7808 */ /* 0x000fe40000000000 */
[----:B------:R-:W-:Y:S02]  /*10940*/  ISETP.GE.AND P0, PT, R29, R213, PT ;  /* 0x000000d51d00720c */ /* 0x000fe40003f06270 */
[----:B------:R-:W-:Y:S01]  /*10950*/  FSEL R37, R25, -INF , !P5 ;  /* 0xff80000019257808 */ /* 0x000fe20006800000 */
[----:B------:R-:W-:Y:S01]  /*10960*/  VIADD R25, R53, 0x28 ;  /* 0x0000002835197836 */ /* 0x000fe20000000000 */
[----:B------:R-:W-:-:S02]  /*10970*/  ISETP.GE.AND P2, PT, R29, R206, PT ;  /* 0x000000ce1d00720c */ /* 0x000fc40003f46270 */
[----:B------:R-:W-:Y:S02]  /*10980*/  FSEL R35, R27, -INF , !P3 ;  /* 0xff8000001b237808 */ /* 0x000fe40005800000 */
[C---:B------:R-:W-:Y:S02]  /*10990*/  ISETP.GE.AND P1, PT, R3.reuse, R213, PT ;  /* 0x000000d50300720c */ /* 0x040fe40003f26270 */
[C---:B------:R-:W-:Y:S02]  /*109a0*/  ISETP.GE.AND P3, PT, R3.reuse, R206, PT ;  /* 0x000000ce0300720c */ /* 0x040fe40003f66270 */
[----:B------:R-:W-:Y:S02]  /*109b0*/  FSEL R20, R20, -INF , P0 ;  /* 0xff80000014147808 */ /* 0x000fe40000000000 */
[C---:B------:R-:W-:Y:S02]  /*109c0*/  ISETP.GE.AND P5, PT, R3.reuse, R212, PT ;  /* 0x000000d40300720c */ /* 0x040fe40003fa6270 */
[----:B------:R-:W-:Y:S01]  /*109d0*/  ISETP.GE.AND P0, PT, R3, R204, PT ;  /* 0x000000cc0300720c */ /* 0x000fe20003f06270 */
[----:B------:R-:W-:Y:S01]  /*109e0*/  VIADD R3, R53, 0x29 ;  /* 0x0000002935037836 */ /* 0x000fe20000000000 */
[----:B------:R-:W-:-:S02]  /*109f0*/  FSEL R22, R22, -INF , P2 ;  /* 0xff80000016167808 */ /* 0x000fc40001000000 */
[----:B------:R-:W-:Y:S02]  /*10a00*/  FSEL R5, R5, -INF , !P6 ;  /* 0xff80000005057808 */ /* 0x000fe40007000000 */
[----:B------:R-:W-:Y:S02]  /*10a10*/  FSEL R73, R26, -INF , !P4 ;  /* 0xff8000001a497808 */ /* 0x000fe40006000000 */
[----:B------:R-:W-:Y:S02]  /*10a20*/  ISETP.GE.AND P2, PT, R25, R213, PT ;  /* 0x000000d51900720c */ /* 0x000fe40003f46270 */
[----:B------:R-:W-:Y:S02]  /*10a30*/  FSEL R21, R21, -INF , P1 ;  /* 0xff80000015157808 */ /* 0x000fe40000800000 */
[----:B------:R-:W-:Y:S02]  /*10a40*/  FSEL R23, R23, -INF , P3 ;  /* 0xff80000017177808 */ /* 0x000fe40001800000 */
[----:B------:R-:W-:-:S02]  /*10a50*/  ISETP.GE.AND P6, PT, R29, R212, PT ;  /* 0x000000d41d00720c */ /* 0x000fc40003fc6270 */
[----:B------:R-:W-:Y:S02]  /*10a60*/  ISETP.GE.AND P4, PT, R29, R204, PT ;  /* 0x000000cc1d00720c */ /* 0x000fe40003f86270 */
[----:B------:R-:W-:Y:S02]  /*10a70*/  ISETP.GE.AND P1, PT, R25, R206, PT ;  /* 0x000000ce1900720c */ /* 0x000fe40003f26270 */
[----:B------:R-:W-:Y:S02]  /*10a80*/  FSEL R33, R21, -INF , !P5 ;  /* 0xff80000015217808 */ /* 0x000fe40006800000 */
[----:B------:R-:W-:Y:S02]  /*10a90*/  FSEL R31, R23, -INF , !P0 ;  /* 0xff800000171f7808 */ /* 0x000fe40004000000 */
[----:B------:R-:W-:Y:S02]  /*10aa0*/  FSEL R16, R16, -INF , P2 ;  /* 0xff80000010107808 */ /* 0x000fe40001000000 */
[----:B------:R-:W-:-:S02]  /*10ab0*/  FSEL R223, R20, -INF , !P6 ;  /* 0xff80000014df7808 */ /* 0x000fc40007000000 */
[----:B------:R-:W-:Y:S02]  /*10ac0*/  FSEL R219, R22, -INF , !P4 ;  /* 0xff80000016db7808 */ /* 0x000fe40006000000 */
[C---:B------:R-:W-:Y:S02]  /*10ad0*/  ISETP.GE.AND P3, PT, R3.reuse, R213, PT ;  /* 0x000000d50300720c */ /* 0x040fe40003f66270 */
[C---:B------:R-:W-:Y:S02]  /*10ae0*/  ISETP.GE.AND P5, PT, R3.reuse, R212, PT ;  /* 0x000000d40300720c */ /* 0x040fe40003fa6270 */
[C---:B------:R-:W-:Y:S02]  /*10af0*/  ISETP.GE.AND P0, PT, R3.reuse, R206, PT ;  /* 0x000000ce0300720c */ /* 0x040fe40003f06270 */
[----:B------:R-:W-:Y:S01]  /*10b00*/  ISETP.GE.AND P2, PT, R3, R204, PT ;  /* 0x000000cc0300720c */ /* 0x000fe20003f46270 */
[----:B------:R-:W-:Y:S01]  /*10b10*/  VIADD R3, R53, 0x30 ;  /* 0x0000003035037836 */ /* 0x000fe20000000000 */
[----:B------:R-:W-:-:S02]  /*10b20*/  ISETP.GE.AND P6, PT, R25, R212, PT ;  /* 0x000000d41900720c */ /* 0x000fc40003fc6270 */
[----:B------:R-:W-:Y:S02]  /*10b30*/  ISETP.GE.AND P4, PT, R25, R204, PT ;  /* 0x000000cc1900720c */ /* 0x000fe40003f86270 */
[----:B------:R-:W-:Y:S02]  /*10b40*/  FSEL R18, R18, -INF , P1 ;  /* 0xff80000012127808 */ /* 0x000fe40000800000 */
[----:B------:R-:W-:Y:S02]  /*10b50*/  FSEL R221, R16, -INF , !P6 ;  /* 0xff80000010dd7808 */ /* 0x000fe40007000000 */
[----:B------:R-:W-:Y:S02]  /*10b60*/  FSEL R17, R17, -INF , P3 ;  /* 0xff80000011117808 */ /* 0x000fe40001800000 */
[----:B------:R-:W-:Y:S01]  /*10b70*/  FSEL R217, R18, -INF , !P4 ;  /* 0xff80000012d97808 */ /* 0x000fe20006000000 */
[----:B------:R-:W-:Y:S01]  /*10b80*/  VIADD R21, R53, 0x31 ;  /* 0x0000003135157836 */ /* 0x000fe20000000000 */
[----:B------:R-:W-:-:S02]  /*10b90*/  ISETP.GE.AND P1, PT, R3, R213, PT ;  /* 0x000000d50300720c */ /* 0x000fc40003f26270 */
[C---:B------:R-:W-:Y:S02]  /*10ba0*/  ISETP.GE.AND P6, PT, R3.reuse, R212, PT ;  /* 0x000000d40300720c */ /* 0x040fe40003fc6270 */
[C---:B------:R-:W-:Y:S02]  /*10bb0*/  ISETP.GE.AND P4, PT, R3.reuse, R206, PT ;  /* 0x000000ce0300720c */ /* 0x040fe40003f86270 */
[----:B------:R-:W-:Y:S02]  /*10bc0*/  ISETP.GE.AND P3, PT, R3, R204, PT ;  /* 0x000000cc0300720c */ /* 0x000fe40003f66270 */
[----:B------:R-:W-:-:S04]  /*10bd0*/  FSEL R3, R19, -INF , P0 ;  /* 0xff80000013037808 */ /* 0x000fc80000000000 */
[----:B------:R-:W-:Y:S02]  /*10be0*/  FSEL R3, R3, -INF , !P2 ;  /* 0xff80000003037808 */ /* 0x000fe40005000000 */
[----:B------:R-:W-:Y:S01]  /*10bf0*/  ISETP.GE.AND P2, PT, R21, R206, PT ;  /* 0x000000ce1500720c */ /* 0x000fe20003f46270 */
[----:B------:R-:W-:Y:S01]  /*10c00*/  VIADD R19, R53, 0x38 ;  /* 0x0000003835137836 */ /* 0x000fe20000000000 */
[----:B------:R-:W-:Y:S01]  /*10c10*/  FSEL R29, R17, -INF , !P5 ;  /* 0xff800000111d7808 */ /* 0x000fe20006800000 */
[----:B------:R-:W-:Y:S01]  /*10c20*/  VIADD R17, R53, 0x39 ;  /* 0x0000003935117836 */ /* 0x000fe20000000000 */
[----:B------:R-:W-:Y:S02]  /*10c30*/  FSEL R12, R12, -INF , P1 ;  /* 0xff8000000c0c7808 */ /* 0x000fe40000800000 */
[----:B------:R-:W-:Y:S02]  /*10c40*/  ISETP.GE.AND P1, PT, R21, R204, PT ;  /* 0x000000cc1500720c */ /* 0x000fe40003f26270 */
[----:B------:R-:W-:-:S02]  /*10c50*/  FSEL R15, R15, -INF , P2 ;  /* 0xff8000000f0f7808 */ /* 0x000fc40001000000 */
[-C--:B------:R-:W-:Y:S02]  /*10c60*/  ISETP.GE.AND P0, PT, R21, R213.reuse, PT ;  /* 0x000000d51500720c */ /* 0x080fe40003f06270 */
[----:B------:R-:W-:Y:S02]  /*10c70*/  FSEL R14, R14, -INF , P4 ;  /* 0xff8000000e0e7808 */ /* 0x000fe40002000000 */
[----:B------:R-:W-:Y:S02]  /*10c80*/  ISETP.GE.AND P4, PT, R19, R213, PT ;  /* 0x000000d51300720c */ /* 0x000fe40003f86270 */
[----:B------:R-:W-:Y:S02]  /*10c90*/  FSEL R175, R15, -INF , !P1 ;  /* 0xff8000000faf7808 */ /* 0x000fe40004800000 */
[----:B------:R-:W-:Y:S02]  /*10ca0*/  ISETP.GE.AND P5, PT, R21, R212, PT ;  /* 0x000000d41500720c */ /* 0x000fe40003fa6270 */
[----:B------:R-:W-:-:S02]  /*10cb0*/  FSEL R13, R13, -INF , P0 ;  /* 0xff8000000d0d7808 */ /* 0x000fc40000000000 */
[-C--:B------:R-:W-:Y:S01]  /*10cc0*/  ISETP.GE.AND P1, PT, R17, R206.reuse, PT ;  /* 0x000000ce1100720c */ /* 0x080fe20003f26270 */
[----:B------:R-:W-:Y:S01]  /*10cd0*/  VIADD R15, R53, 0x40 ;  /* 0x00000040350f7836 */ /* 0x000fe20000000000 */
[----:B------:R-:W-:Y:S02]  /*10ce0*/  ISETP.GE.AND P0, PT, R19, R206, PT ;  /* 0x000000ce1300720c */ /* 0x000fe40003f06270 */
[----:B------:R-:W-:Y:S02]  /*10cf0*/  ISETP.GE.AND P2, PT, R17, R213, PT ;  /* 0x000000d51100720c */ /* 0x000fe40003f46270 */
[----:B------:R-:W-:Y:S02]  /*10d00*/  FSEL R8, R8, -INF , P4 ;  /* 0xff80000008087808 */ /* 0x000fe40002000000 */
[----:B------:R-:W-:Y:S01]  /*10d10*/  FSEL R119, R13, -INF , !P5 ;  /* 0xff8000000d777808 */ /* 0x000fe20006800000 */
[----:B------:R-:W-:Y:S01]  /*10d20*/  VIADD R13, R53, 0x41 ;  /* 0x00000041350d7836 */ /* 0x000fe20000000000 */
[----:B------:R-:W-:-:S02]  /*10d30*/  ISETP.GE.AND P4, PT, R17, R204, PT ;  /* 0x000000cc1100720c */ /* 0x000fc40003f86270 */
[----:B------:R-:W-:Y:S02]  /*10d40*/  FSEL R11, R11, -INF , P1 ;  /* 0xff8000000b0b7808 */ /* 0x000fe40000800000 */
[----:B------:R-:W-:Y:S02]  /*10d50*/  FSEL R179, R14, -INF , !P3 ;  /* 0xff8000000eb37808 */ /* 0x000fe40005800000 */
[----:B------:R-:W-:Y:S02]  /*10d60*/  ISETP.GE.AND P3, PT, R19, R204, PT ;  /* 0x000000cc1300720c */ /* 0x000fe40003f66270 */
[----:B------:R-:W-:Y:S02]  /*10d70*/  FSEL R10, R10, -INF , P0 ;  /* 0xff8000000a0a7808 */ /* 0x000fe40000000000 */
[----:B------:R-:W-:Y:S02]  /*10d80*/  FSEL R9, R9, -INF , P2 ;  /* 0xff80000009097808 */ /* 0x000fe40001000000 */
[----:B------:R-:W-:-:S02]  /*10d90*/  ISETP.GE.AND P2, PT, R15, R206, PT ;  /* 0x000000ce0f00720c */ /* 0x000fc40003f46270 */
[----:B------:R-:W-:Y:S02]  /*10da0*/  FSEL R215, R12, -INF , !P6 ;  /* 0xff8000000cd77808 */ /* 0x000fe40007000000 */
[----:B------:R-:W-:Y:S01]  /*10db0*/  FSEL R133, R11, -INF , !P4 ;  /* 0xff8000000b857808 */ /* 0x000fe20006000000 */
[----:B------:R-:W-:Y:S01]  /*10dc0*/  VIADD R11, R53, 0x48 ;  /* 0x00000048350b7836 */ /* 0x000fe20000000000 */
[-C--:B------:R-:W-:Y:S02]  /*10dd0*/  ISETP.GE.AND P6, PT, R19, R212.reuse, PT ;  /* 0x000000d41300720c */ /* 0x080fe40003fc6270 */
[----:B------:R-:W-:Y:S02]  /*10de0*/  ISETP.GE.AND P5, PT, R17, R212, PT ;  /* 0x000000d41100720c */ /* 0x000fe40003fa6270 */
[----:B------:R-:W-:Y:S02]  /*10df0*/  ISETP.GE.AND P0, PT, R15, R213, PT ;  /* 0x000000d50f00720c */ /* 0x000fe40003f06270 */
[----:B------:R-:W-:-:S02]  /*10e00*/  FSEL R177, R10, -INF , !P3 ;  /* 0xff8000000ab17808 */ /* 0x000fc40005800000 */
[C---:B------:R-:W-:Y:S02]  /*10e10*/  ISETP.GE.AND P1, PT, R13.reuse, R213, PT ;  /* 0x000000d50d00720c */ /* 0x040fe40003f26270 */
[----:B------:R-:W-:Y:S02]  /*10e20*/  ISETP.GE.AND P4, PT, R13, R206, PT ;  /* 0x000000ce0d00720c */ /* 0x000fe40003f86270 */
[----:B------:R-:W-:Y:S02]  /*10e30*/  ISETP.GE.AND P3, PT, R15, R204, PT ;  /* 0x000000cc0f00720c */ /* 0x000fe40003f66270 */
[----:B------:R-:W-:Y:S02]  /*10e40*/  FSEL R126, R126, -INF , P2 ;  /* 0xff8000007e7e7808 */ /* 0x000fe40001000000 */
[----:B------:R-:W-:Y:S02]  /*10e50*/  FSEL R183, R8, -INF , !P6 ;  /* 0xff80000008b77808 */ /* 0x000fe40007000000 */
[----:B------:R-:W-:Y:S01]  /*10e60*/  FSEL R181, R9, -INF , !P5 ;  /* 0xff80000009b57808 */ /* 0x000fe20006800000 */
[----:B------:R-:W-:Y:S01]  /*10e70*/  VIADD R9, R53, 0x49 ;  /* 0x0000004935097836 */ /* 0x000fe20000000000 */
[----:B------:R-:W-:-:S02]  /*10e80*/  FSEL R124, R124, -INF , P0 ;  /* 0xff8000007c7c7808 */ /* 0x000fc40000000000 */
[-C--:B------:R-:W-:Y:S02]  /*10e90*/  ISETP.GE.AND P6, PT, R15, R212.reuse, PT ;  /* 0x000000d40f00720c */ /* 0x080fe40003fc6270 */
[C---:B------:R-:W-:Y:S02]  /*10ea0*/  ISETP.GE.AND P5, PT, R13.reuse, R212, PT ;  /* 0x000000d40d00720c */ /* 0x040fe40003fa6270 */
[----:B------:R-:W-:Y:S02]  /*10eb0*/  ISETP.GE.AND P0, PT, R13, R204, PT ;  /* 0x000000cc0d00720c */ /* 0x000fe40003f06270 */
[----:B------:R-:W-:Y:S02]  /*10ec0*/  ISETP.GE.AND P2, PT, R11, R213, PT ;  /* 0x000000d50b00720c */ /* 0x000fe40003f46270 */
[----:B------:R-:W-:Y:S02]  /*10ed0*/  FSEL R125, R125, -INF , P1 ;  /* 0xff8000007d7d7808 */ /* 0x000fe40000800000 */
[----:B------:R-:W-:-:S02]  /*10ee0*/  FSEL R127, R127, -INF , P4 ;  /* 0xff8000007f7f7808 */ /* 0x000fc40002000000 */
[----:B------:R-:W-:Y:S02]  /*10ef0*/  FSEL R169, R126, -INF , !P3 ;  /* 0xff8000007ea97808 */ /* 0x000fe40005800000 */
[----:B------:R-:W-:Y:S02]  /*10f00*/  ISETP.GE.AND P3, PT, R11, R206, PT ;  /* 0x000000ce0b00720c */ /* 0x000fe40003f66270 */
[----:B------:R-:W-:Y:S02]  /*10f10*/  FSEL R173, R124, -INF , !P6 ;  /* 0xff8000007cad7808 */ /* 0x000fe40007000000 */
[----:B------:R-:W-:Y:S02]  /*10f20*/  FSEL R147, R125, -INF , !P5 ;  /* 0xff8000007d937808 */ /* 0x000fe40006800000 */
[----:B------:R-:W-:Y:S02]  /*10f30*/  FSEL R155, R127, -INF , !P0 ;  /* 0xff8000007f9b7808 */ /* 0x000fe40004000000 */
[----:B------:R-:W-:-:S02]  /*10f40*/  FSEL R112, R112, -INF , P2 ;  /* 0xff80000070707808 */ /* 0x000fc40001000000 */
[C---:B------:R-:W-:Y:S02]  /*10f50*/  ISETP.GE.AND P6, PT, R11.reuse, R212, PT ;  /* 0x000000d40b00720c */ /* 0x040fe40003fc6270 */
[----:B------:R-:W-:Y:S01]  /*10f60*/  ISETP.GE.AND P1, PT, R11, R204, PT ;  /* 0x000000cc0b00720c */ /* 0x000fe20003f26270 */
[----:B------:R-:W-:Y:S01]  /*10f70*/  VIADD R11, R53, 0x50 ;  /* 0x00000050350b7836 */ /* 0x000fe20000000000 */
[C---:B------:R-:W-:Y:S02]  /*10f80*/  ISETP.GE.AND P4, PT, R9.reuse, R213, PT ;  /* 0x000000d50900720c */ /* 0x040fe40003f86270 */
[C---:B------:R-:W-:Y:S02]  /*10f90*/  ISETP.GE.AND P5, PT, R9.reuse, R212, PT ;  /* 0x000000d40900720c */ /* 0x040fe40003fa6270 */
[C---:B------:R-:W-:Y:S02]  /*10fa0*/  ISETP.GE.AND P0, PT, R9.reuse, R206, PT ;  /* 0x000000ce0900720c */ /* 0x040fe40003f06270 */
[----:B------:R-:W-:Y:S01]  /*10fb0*/  ISETP.GE.AND P2, PT, R9, R204, PT ;  /* 0x000000cc0900720c */ /* 0x000fe20003f46270 */
[----:B------:R-:W-:Y:S01]  /*10fc0*/  VIADD R9, R53, 0x51 ;  /* 0x0000005135097836 */ /* 0x000fe20000000000 */
[----:B------:R-:W-:-:S02]  /*10fd0*/  FSEL R114, R114, -INF , P3 ;  /* 0xff80000072727808 */ /* 0x000fc40001800000 */
[----:B------:R-:W-:Y:S02]  /*10fe0*/  FSEL R115, R115, -INF , P0 ;  /* 0xff80000073737808 */ /* 0x000fe40000000000 */
[----:B------:R-:W-:Y:S02]  /*10ff0*/  FSEL R167, R114, -INF , !P1 ;  /* 0xff80000072a77808 */ /* 0x000fe40004800000 */
[CC--:B------:R-:W-:Y:S02]  /*11000*/  ISETP.GE.AND P3, PT, R11.reuse, R213.reuse, PT ;  /* 0x000000d50b00720c */ /* 0x0c0fe40003f66270 */
[----:B------:R-:W-:Y:S02]  /*11010*/  ISETP.GE.AND P1, PT, R11, R206, PT ;  /* 0x000000ce0b00720c */ /* 0x000fe40003f26270 */
[----:B------:R-:W-:Y:S02]  /*11020*/  ISETP.GE.AND P0, PT, R9, R213, PT ;  /* 0x000000d50900720c */ /* 0x000fe40003f06270 */
[----:B------:R-:W-:-:S02]  /*11030*/  FSEL R149, R112, -INF , !P6 ;  /* 0xff80000070957808 */ /* 0x000fc40007000000 */
[----:B------:R-:W-:Y:S02]  /*11040*/  FSEL R113, R113, -INF , P4 ;  /* 0xff80000071717808 */ /* 0x000fe40002000000 */
[----:B------:R-:W-:Y:S02]  /*11050*/  FSEL R27, R108, -INF , P3 ;  /* 0xff8000006c1b7808 */ /* 0x000fe40001800000 */
[----:B------:R-:W-:Y:S02]  /*11060*/  FSEL R110, R110, -INF , P1 ;  /* 0xff8000006e6e7808 */ /* 0x000fe40000800000 */
[----:B------:R-:W-:Y:S02]  /*11070*/  FSEL R25, R109, -INF , P0 ;  /* 0xff8000006d197808 */ /* 0x000fe40000000000 */
[C---:B------:R-:W-:Y:S02]  /*11080*/  ISETP.GE.AND P6, PT, R11.reuse, R212, PT ;  /* 0x000000d40b00720c */ /* 0x040fe40003fc6270 */
[----:B------:R-:W-:Y:S01]  /*11090*/  ISETP.GE.AND P4, PT, R11, R204, PT ;  /* 0x000000cc0b00720c */ /* 0x000fe20003f86270 */
[----:B------:R-:W-:Y:S01]  /*110a0*/  VIADD R11, R53, 0x58 ;  /* 0x00000058350b7836 */ /* 0x000fe20000000000 */
[----:B------:R-:W-:-:S02]  /*110b0*/  ISETP.GE.AND P3, PT, R9, R212, PT ;  /* 0x000000d40900720c */ /* 0x000fc40003f66270 */
[C---:B------:R-:W-:Y:S02]  /*110c0*/  ISETP.GE.AND P1, PT, R9.reuse, R206, PT ;  /* 0x000000ce0900720c */ /* 0x040fe40003f26270 */
[----:B------:R-:W-:Y:S01]  /*110d0*/  ISETP.GE.AND P0, PT, R9, R204, PT ;  /* 0x000000cc0900720c */ /* 0x000fe20003f06270 */
[----:B------:R-:W-:Y:S01]  /*110e0*/  VIADD R9, R53, 0x59 ;  /* 0x0000005935097836 */ /* 0x000fe20000000000 */
[----:B------:R-:W-:Y:S02]  /*110f0*/  FSEL R111, R111, -INF , P1 ;  /* 0xff8000006f6f7808 */ /* 0x000fe40000800000 */
[----:B------:R-:W-:Y:S02]  /*11100*/  FSEL R171, R113, -INF , !P5 ;  /* 0xff80000071ab7808 */ /* 0x000fe40006800000 */
[-C--:B------:R-:W-:Y:S02]  /*11110*/  ISETP.GE.AND P1, PT, R11, R213.reuse, PT ;  /* 0x000000d50b00720c */ /* 0x080fe40003f26270 */
[----:B------:R-:W-:-:S02]  /*11120*/  ISETP.GE.AND P5, PT, R9, R213, PT ;  /* 0x000000d50900720c */ /* 0x000fc40003fa6270 */
[----:B------:R-:W-:Y:S02]  /*11130*/  FSEL R161, R115, -INF , !P2 ;  /* 0xff80000073a17808 */ /* 0x000fe40005000000 */
[----:B------:R-:W-:Y:S02]  /*11140*/  FSEL R104, R104, -INF , P1 ;  /* 0xff80000068687808 */ /* 0x000fe40000800000 */
[----:B------:R-:W-:Y:S01]  /*11150*/  FSEL R105, R105, -INF , P5 ;  /* 0xff80000069697808 */ /* 0x000fe20002800000 */
[----:B------:R-:W-:Y:S01]  /*11160*/  VIADD R15, R53, 0x60 ;  /* 0x00000060350f7836 */ /* 0x000fe20000000000 */
[C---:B------:R-:W-:Y:S02]  /*11170*/  ISETP.GE.AND P2, PT, R11.reuse, R206, PT ;  /* 0x000000ce0b00720c */ /* 0x040fe40003f46270 */
[C---:B------:R-:W-:Y:S02]  /*11180*/  ISETP.GE.AND P1, PT, R11.reuse, R212, PT ;  /* 0x000000d40b00720c */ /* 0x040fe40003f26270 */
[----:B------:R-:W-:Y:S01]  /*11190*/  ISETP.GE.AND P5, PT, R11, R204, PT ;  /* 0x000000cc0b00720c */ /* 0x000fe20003fa6270 */
[----:B------:R-:W-:Y:S01]  /*111a0*/  VIADD R11, R53, 0x61 ;  /* 0x00000061350b7836 */ /* 0x000fe20000000000 */
[----:B------:R-:W-:-:S02]  /*111b0*/  FSEL R27, R27, -INF , !P6 ;  /* 0xff8000001b1b7808 */ /* 0x000fc40007000000 */
[----:B------:R-:W-:Y:S01]  /*111c0*/  FSEL R157, R110, -INF , !P4 ;  /* 0xff8000006e9d7808 */ /* 0x000fe20006000000 */
[----:B------:R-:W-:Y:S01]  /*111d0*/  VIADD R13, R53, 0x68 ;  /* 0x00000068350d7836 */ /* 0x000fe20000000000 */
[----:B------:R-:W-:Y:S02]  /*111e0*/  ISETP.GE.AND P6, PT, R15, R206, PT ;  /* 0x000000ce0f00720c */ /* 0x000fe40003fc6270 */
[----:B------:R-:W-:Y:S02]  /*111f0*/  ISETP.GE.AND P4, PT, R11, R213, PT ;  /* 0x000000d50b00720c */ /* 0x000fe40003f86270 */
[----:B------:R-:W-:Y:S02]  /*11200*/  FSEL R106, R106, -INF , P2 ;  /* 0xff8000006a6a7808 */ /* 0x000fe40001000000 */
[----:B------:R-:W-:Y:S02]  /*11210*/  FSEL R102, R102, -INF , P6 ;  /* 0xff80000066667808 */ /* 0x000fe40003000000 */
[----:B------:R-:W-:-:S02]  /*11220*/  FSEL R101, R101, -INF , P4 ;  /* 0xff80000065657808 */ /* 0x000fc40002000000 */
[C---:B------:R-:W-:Y:S02]  /*11230*/  ISETP.GE.AND P2, PT, R9.reuse, R206, PT ;  /* 0x000000ce0900720c */ /* 0x040fe40003f46270 */
[C---:B------:R-:W-:Y:S02]  /*11240*/  ISETP.GE.AND P6, PT, R9.reuse, R212, PT ;  /* 0x000000d40900720c */ /* 0x040fe40003fc6270 */
[----:B------:R-:W-:Y:S01]  /*11250*/  ISETP.GE.AND P4, PT, R9, R204, PT ;  /* 0x000000cc0900720c */ /* 0x000fe20003f86270 */
[----:B------:R-:W-:Y:S01]  /*11260*/  VIADD R9, R53, 0x69 ;  /* 0x0000006935097836 */ /* 0x000fe20000000000 */
[----:B------:R-:W-:Y:S02]  /*11270*/  FSEL R153, R111, -INF , !P0 ;  /* 0xff8000006f997808 */ /* 0x000fe40004000000 */
[----:B------:R-:W-:Y:S02]  /*11280*/  ISETP.GE.AND P0, PT, R13, R213, PT ;  /* 0x000000d50d00720c */ /* 0x000fe40003f06270 */
[----:B------:R-:W-:-:S02]  /*11290*/  FSEL R25, R25, -INF , !P3 ;  /* 0xff80000019197808 */ /* 0x000fc40005800000 */
[----:B------:R-:W-:Y:S02]  /*112a0*/  FSEL R96, R96, -INF , P0 ;  /* 0xff80000060607808 */ /* 0x000fe40000000000 */
[----:B------:R-:W-:Y:S02]  /*112b0*/  ISETP.GE.AND P0, PT, R9, R206, PT ;  /* 0x000000ce0900720c */ /* 0x000fe40003f06270 */
[----:B------:R-:W-:Y:S02]  /*112c0*/  ISETP.GE.AND P3, PT, R53, R213, PT ;  /* 0x000000d53500720c */ /* 0x000fe40003f66270 */
[----:B------:R-:W-:Y:S02]  /*112d0*/  FSEL R99, R99, -INF , P0 ;  /* 0xff80000063637808 */ /* 0x000fe40000000000 */
[----:B------:R-:W-:Y:S02]  /*112e0*/  ISETP.GE.AND P0, PT, R53, R212, PT ;  /* 0x000000d43500720c */ /* 0x000fe40003f06270 */
[----:B------:R-:W-:-:S04]  /*112f0*/  FSEL R0, R36, -INF , P3 ;  /* 0xff80000024007808 */ /* 0x000fc80001800000 */
[----:B------:R-:W-:Y:S02]  /*11300*/  FSEL R0, R0, -INF , !P0 ;  /* 0xff80000000007808 */ /* 0x000fe40004000000 */
[----:B------:R-:W-:Y:S02]  /*11310*/  FSEL R165, R104, -INF , !P1 ;  /* 0xff80000068a57808 */ /* 0x000fe40004800000 */
[----:B------:R-:W-:Y:S02]  /*11320*/  FSEL R107, R107, -INF , P2 ;  /* 0xff8000006b6b7808 */ /* 0x000fe40001000000 */
[----:B------:R-:W-:Y:S02]  /*11330*/  ISETP.GE.AND P1, PT, R13, R206, PT ;  /* 0x000000ce0d00720c */ /* 0x000fe40003f26270 */
[----:B------:R-:W-:Y:S02]  /*11340*/  FMNMX3.FTZ R2, R0, R49, R45, !PT ;  /* 0x0000003100027276 */ /* 0x000fe4000781002d */
[----:B------:R-:W-:-:S02]  /*11350*/  ISETP.GE.AND P2, PT, R15, R213, PT ;  /* 0x000000d50f00720c */ /* 0x000fc40003f46270 */
[----:B------:R-:W-:Y:S02]  /*11360*/  FSEL R98, R98, -INF , P1 ;  /* 0xff80000062627808 */ /* 0x000fe40000800000 */
[----:B------:R-:W-:Y:S02]  /*11370*/  FMNMX3.FTZ R2, R2, R77, R41, !PT ;  /* 0x0000004d02027276 */ /* 0x000fe40007810029 */
[----:B------:R-:W-:Y:S02]  /*11380*/  FSEL R100, R100, -INF , P2 ;  /* 0xff80000064647808 */ /* 0x000fe40001000000 */
[----:B------:R-:W-:Y:S02]  /*11390*/  ISETP.GE.AND P1, PT, R15, R212, PT ;  /* 0x000000d40f00720c */ /* 0x000fe40003f26270 */
[----:B------:R-:W-:Y:S02]  /*113a0*/  FMNMX3.FTZ R2, R2, R7, R5, !PT ;  /* 0x0000000702027276 */ /* 0x000fe40007810005 */
[----:B------:R-:W-:-:S02]  /*113b0*/  FSEL R145, R100, -INF , !P1 ;  /* 0xff80000064917808 */ /* 0x000fc40004800000 */
[-C--:B------:R-:W-:Y:S02]  /*113c0*/  ISETP.GE.AND P1, PT, R53, R206.reuse, PT ;  /* 0x000000ce3500720c */ /* 0x080fe40003f26270 */
[----:B------:R-:W-:Y:S02]  /*113d0*/  FMNMX3.FTZ R2, R2, R37, R223, !PT ;  /* 0x0000002502027276 */ /* 0x000fe400078100df */
[----:B------:R-:W-:Y:S02]  /*113e0*/  ISETP.GE.AND P2, PT, R11, R206, PT ;  /* 0x000000ce0b00720c */ /* 0x000fe40003f46270 */
[----:B------:R-:W-:Y:S02]  /*113f0*/  FSEL R6, R38, -INF , P1 ;  /* 0xff80000026067808 */ /* 0x000fe40000800000 */
[----:B------:R-:W-:Y:S02]  /*11400*/  ISETP.GE.AND P1, PT, R53, R204, PT ;  /* 0x000000cc3500720c */ /* 0x000fe40003f26270 */
[----:B------:R-:W-:-:S02]  /*11410*/  FMNMX3.FTZ R2, R2, R33, R221, !PT ;  /* 0x0000002102027276 */ /* 0x000fc400078100dd */
[----:B------:R-:W-:Y:S02]  /*11420*/  FSEL R103, R103, -INF , P2 ;  /* 0xff80000067677808 */ /* 0x000fe40001000000 */
[----:B------:R-:W-:Y:S02]  /*11430*/  ISETP.GE.AND P2, PT, R9, R213, PT ;  /* 0x000000d50900720c */ /* 0x000fe40003f46270 */
[----:B------:R-:W-:Y:S02]  /*11440*/  FSEL R6, R6, -INF , !P1 ;  /* 0xff80000006067808 */ /* 0x000fe40004800000 */
[----:B------:R-:W-:Y:S02]  /*11450*/  FMNMX3.FTZ R8, R2, R29, R215, !PT ;  /* 0x0000001d02087276 */ /* 0x000fe400078100d7 */
[----:B------:R-:W-:Y:S02]  /*11460*/  FSEL R97, R97, -INF , P2 ;  /* 0xff80000061617808 */ /* 0x000fe40001000000 */
[----:B------:R-:W-:-:S02]  /*11470*/  FMNMX3.FTZ R2, R6, R43, R71, !PT ;  /* 0x0000002b06027276 */ /* 0x000fc40007810047 */
[----:B------:R-:W-:Y:S02]  /*11480*/  ISETP.GE.AND P2, PT, R15, R204, PT ;  /* 0x000000cc0f00720c */ /* 0x000fe40003f46270 */
[----:B------:R-:W-:Y:S02]  /*11490*/  FMNMX3.FTZ R8, R8, R119, R183, !PT ;  /* 0x0000007708087276 */ /* 0x000fe400078100b7 */
[----:B------:R-:W-:Y:S02]  /*114a0*/  FMNMX3.FTZ R2, R2, R69, R75, !PT ;  /* 0x0000004502027276 */ /* 0x000fe4000781004b */
[----:B------:R-:W-:Y:S02]  /*114b0*/  FSEL R151, R107, -INF , !P4 ;  /* 0xff8000006b977808 */ /* 0x000fe40006000000 */
[----:B------:R-:W-:Y:S02]  /*114c0*/  FSEL R137, R102, -INF , !P2 ;  /* 0xff80000066897808 */ /* 0x000fe40005000000 */
[----:B------:R-:W-:-:S02]  /*114d0*/  FMNMX3.FTZ R8, R8, R181, R173, !PT ;  /* 0x000000b508087276 */ /* 0x000fc400078100ad */
[C---:B------:R-:W-:Y:S02]  /*114e0*/  ISETP.GE.AND P4, PT, R9.reuse, R212, PT ;  /* 0x000000d40900720c */ /* 0x040fe40003f86270 */
[----:B------:R-:W-:Y:S01]  /*114f0*/  ISETP.GE.AND P2, PT, R9, R204, PT ;  /* 0x000000cc0900720c */ /* 0x000fe20003f46270 */
[----:B------:R-:W-:Y:S01]  /*11500*/  VIADD R9, R53, 0x70 ;  /* 0x0000007035097836 */ /* 0x000fe20000000000 */
[----:B------:R-:W-:Y:S02]  /*11510*/  ISETP.GE.AND P3, PT, R11, R212, PT ;  /* 0x000000d40b00720c */ /* 0x000fe40003f66270 */
[----:B------:R-:W-:Y:S02]  /*11520*/  FMNMX3.FTZ R2, R2, R39, R73, !PT ;  /* 0x0000002702027276 */ /* 0x000fe40007810049 */
[----:B------:R-:W-:Y:S02]  /*11530*/  FSEL R159, R106, -INF , !P5 ;  /* 0xff8000006a9f7808 */ /* 0x000fe40006800000 */
[----:B------:R-:W-:-:S02]  /*11540*/  FSEL R163, R105, -INF , !P6 ;  /* 0xff80000069a37808 */ /* 0x000fc40007000000 */
[----:B------:R-:W-:Y:S02]  /*11550*/  FMNMX3.FTZ R8, R8, R147, R149, !PT ;  /* 0x0000009308087276 */ /* 0x000fe40007810095 */
[----:B------:R-:W-:Y:S01]  /*11560*/  ISETP.GE.AND P5, PT, R11, R204, PT ;  /* 0x000000cc0b00720c */ /* 0x000fe20003fa6270 */
[----:B------:R-:W-:Y:S01]  /*11570*/  VIADD R11, R53, 0x71 ;  /* 0x00000071350b7836 */ /* 0x000fe20000000000 */
[----:B------:R-:W-:Y:S02]  /*11580*/  ISETP.GE.AND P6, PT, R13, R212, PT ;  /* 0x000000d40d00720c */ /* 0x000fe40003fc6270 */
[----:B------:R-:W-:Y:S02]  /*11590*/  FSEL R143, R101, -INF , !P3 ;  /* 0xff800000658f7808 */ /* 0x000fe40005800000 */
[----:B------:R-:W-:Y:S02]  /*115a0*/  ISETP.GE.AND P3, PT, R9, R213, PT ;  /* 0x000000d50900720c */ /* 0x000fe40003f66270 */
[----:B------:R-:W-:-:S02]  /*115b0*/  FMNMX3.FTZ R2, R2, R35, R219, !PT ;  /* 0x0000002302027276 */ /* 0x000fc400078100db */
[----:B------:R-:W-:Y:S02]  /*115c0*/  FMNMX3.FTZ R8, R8, R171, R27, !PT ;  /* 0x000000ab08087276 */ /* 0x000fe4000781001b */
[----:B------:R-:W-:Y:S02]  /*115d0*/  FSEL R135, R103, -INF , !P5 ;  /* 0xff80000067877808 */ /* 0x000fe40006800000 */
[----:B------:R-:W-:Y:S02]  /*115e0*/  FSEL R141, R96, -INF , !P6 ;  /* 0xff800000608d7808 */ /* 0x000fe40007000000 */
[----:B------:R-:W-:Y:S02]  /*115f0*/  FSEL R139, R97, -INF , !P4 ;  /* 0xff800000618b7808 */ /* 0x000fe40006000000 */
[C---:B------:R-:W-:Y:S02]  /*11600*/  ISETP.GE.AND P5, PT, R9.reuse, R212, PT ;  /* 0x000000d40900720c */ /* 0x040fe40003fa6270 */
[----:B------:R-:W-:-:S02]  /*11610*/  ISETP.GE.AND P4, PT, R9, R206, PT ;  /* 0x000000ce0900720c */ /* 0x000fc40003f86270 */
[----:B------:R-:W-:Y:S01]  /*11620*/  ISETP.GE.AND P6, PT, R9, R204, PT ;  /* 0x000000cc0900720c */ /* 0x000fe20003fc6270 */
[----:B------:R-:W-:Y:S01]  /*11630*/  VIADD R9, R53, 0x78 ;  /* 0x0000007835097836 */ /* 0x000fe20000000000 */
[----:B------:R-:W-:Y:S02]  /*11640*/  ISETP.GE.AND P1, PT, R11, R213, PT ;  /* 0x000000d50b00720c */ /* 0x000fe40003f26270 */
[----:B------:R-:W-:Y:S02]  /*11650*/  FSEL R67, R92, -INF , P3 ;  /* 0xff8000005c437808 */ /* 0x000fe40001800000 */
[----:B------:R-:W-:Y:S02]  /*11660*/  FMNMX3.FTZ R2, R2, R31, R217, !PT ;  /* 0x0000001f02027276 */ /* 0x000fe400078100d9 */
[----:B------:R-:W-:Y:S01]  /*11670*/  FMNMX3.FTZ R8, R8, R25, R165, !PT ;  /* 0x0000001908087276 */ /* 0x000fe200078100a5 */
[----:B------:R-:W-:Y:S01]  /*11680*/  VIADD R53, R53, 0x79 ;  /* 0x0000007935357836 */ /* 0x000fe20000000000 */
[----:B------:R-:W-:-:S02]  /*11690*/  ISETP.GE.AND P3, PT, R11, R212, PT ;  /* 0x000000d40b00720c */ /* 0x000fc40003f66270 */
[----:B------:R-:W-:Y:S02]  /*116a0*/  FSEL R67, R67, -INF , !P5 ;  /* 0xff80000043437808 */ /* 0x000fe40006800000 */
[----:B------:R-:W-:Y:S02]  /*116b0*/  FSEL R65, R93, -INF , P1 ;  /* 0xff8000005d417808 */ /* 0x000fe40000800000 */
[----:B------:R-:W-:Y:S02]  /*116c0*/  FMNMX3.FTZ R2, R2, R3, R179, !PT ;  /* 0x0000000302027276 */ /* 0x000fe400078100b3 */
[----:B------:R-:W-:Y:S02]  /*116d0*/  ISETP.GE.AND P5, PT, R9, R213, PT ;  /* 0x000000d50900720c */ /* 0x000fe40003fa6270 */
[----:B------:R-:W-:Y:S02]  /*116e0*/  FMNMX3.FTZ R8, R8, R163, R145, !PT ;  /* 0x000000a308087276 */ /* 0x000fe40007810091 */
[----:B------:R-:W-:-:S02]  /*116f0*/  FSEL R65, R65, -INF , !P3 ;  /* 0xff80000041417808 */ /* 0x000fc40005800000 */
[----:B------:R-:W-:Y:S02]  /*11700*/  FMNMX3.FTZ R2, R2, R175, R177, !PT ;  /* 0x000000af02027276 */ /* 0x000fe400078100b1 */
[----:B------:R-:W-:Y:S02]  /*11710*/  ISETP.GE.AND P1, PT, R9, R212, PT ;  /* 0x000000d40900720c */ /* 0x000fe40003f26270 */
[----:B------:R-:W-:Y:S02]  /*11720*/  ISETP.GE.AND P3, PT, R53, R213, PT ;  /* 0x000000d53500720c */ /* 0x000fe40003f66270 */
[----:B------:R-:W-:Y:S02]  /*11730*/  FSEL R63, R88, -INF , P5 ;  /* 0xff800000583f7808 */ /* 0x000fe40002800000 */
[----:B------:R-:W-:Y:S02]  /*11740*/  FMNMX3.FTZ R8, R8, R143, R141, !PT ;  /* 0x0000008f08087276 */ /* 0x000fe4000781008d */
[----:B------:R-:W-:-:S02]  /*11750*/  FMNMX3.FTZ R2, R2, R133, R169, !PT ;  /* 0x0000008502027276 */ /* 0x000fc400078100a9 */
[----:B------:R-:W-:Y:S02]  /*11760*/  ISETP.GE.AND P5, PT, R53, R212, PT ;  /* 0x000000d43500720c */ /* 0x000fe40003fa6270 */
[----:B------:R-:W-:Y:S02]  /*11770*/  FSEL R61, R89, -INF , P3 ;  /* 0xff800000593d7808 */ /* 0x000fe40001800000 */
[----:B------:R-:W-:Y:S02]  /*11780*/  FSEL R63, R63, -INF , !P1 ;  /* 0xff8000003f3f7808 */ /* 0x000fe40004800000 */
[----:B------:R-:W-:Y:S02]  /*11790*/  FMNMX3.FTZ R8, R8, R139, R67, !PT ;  /* 0x0000008b08087276 */ /* 0x000fe40007810043 */
[----:B------:R-:W-:Y:S02]  /*117a0*/  FMNMX3.FTZ R2, R2, R155, R167, !PT ;  /* 0x0000009b02027276 */ /* 0x000fe400078100a7 */
[----:B------:R-:W-:-:S02]  /*117b0*/  FSEL R61, R61, -INF , !P5 ;  /* 0xff8000003d3d7808 */ /* 0x000fc40006800000 */
[----:B------:R-:W-:Y:S02]  /*117c0*/  FMNMX3.FTZ R10, R8, R65, R63, !PT ;  /* 0x00000041080a7276 */ /* 0x000fe4000781003f */
[----:B------:R-:W-:Y:S02]  /*117d0*/  FMNMX3.FTZ R8, R2, R161, R157, !PT ;  /* 0x000000a102087276 */ /* 0x000fe4000781009d */
[----:B------:R-:W-:Y:S02]  /*117e0*/  FMNMX.FTZ R2, R61, R10, !PT ;  /* 0x0000000a3d027209 */ /* 0x000fe40007810000 */
[----:B------:R-:W-:Y:S02]  /*117f0*/  FSEL R59, R94, -INF , P4 ;  /* 0xff8000005e3b7808 */ /* 0x000fe40002000000 */
[C---:B------:R-:W-:Y:S02]  /*11800*/  ISETP.GE.AND P3, PT, R9.reuse, R206, PT ;  /* 0x000000ce0900720c */ /* 0x040fe40003f66270 */
[----:B------:R-:W-:-:S02]  /*11810*/  ISETP.GE.AND P4, PT, R9, R204, PT ;  /* 0x000000cc0900720c */ /* 0x000fc40003f86270 */
[----:B------:R-:W-:Y:S01]  /*11820*/  ISETP.GE.AND P0, PT, R13, R204, PT ;  /* 0x000000cc0d00720c */ /* 0x000fe20003f06270 */
[----:B------:R-:W1:Y:S01]  /*11830*/  SHFL.BFLY PT, R9, R2, 0x2, 0x1f ;  /* 0x0c401f0002097f89 */ /* 0x000e6200000e0000 */
[----:B------:R-:W-:Y:S02]  /*11840*/  FMNMX3.FTZ R8, R8, R153, R159, !PT ;  /* 0x0000009908087276 */ /* 0x000fe4000781009f */
[C---:B------:R-:W-:Y:S02]  /*11850*/  ISETP.GE.AND P1, PT, R11.reuse, R206, PT ;  /* 0x000000ce0b00720c */ /* 0x040fe40003f26270 */
[----:B------:R-:W-:Y:S02]  /*11860*/  FSEL R131, R98, -INF , !P0 ;  /* 0xff80000062837808 */ /* 0x000fe40004000000 */
[----:B------:R-:W-:Y:S02]  /*11870*/  FMNMX3.FTZ R8, R8, R151, R137, !PT ;  /* 0x0000009708087276 */ /* 0x000fe40007810089 */
[----:B------:R-:W-:-:S02]  /*11880*/  ISETP.GE.AND P5, PT, R11, R204, PT ;  /* 0x000000cc0b00720c */ /* 0x000fc40003fa6270 */
[----:B------:R-:W-:Y:S02]  /*11890*/  FSEL R57, R95, -INF , P1 ;  /* 0xff8000005f397808 */ /* 0x000fe40000800000 */
[----:B------:R-:W-:Y:S02]  /*118a0*/  ISETP.GE.AND P0, PT, R53, R206, PT ;  /* 0x000000ce3500720c */ /* 0x000fe40003f06270 */
[----:B------:R-:W-:Y:S02]  /*118b0*/  FSEL R55, R90, -INF , P3 ;  /* 0xff8000005a377808 */ /* 0x000fe40001800000 */
[----:B------:R-:W-:Y:S02]  /*118c0*/  FSEL R129, R99, -INF , !P2 ;  /* 0xff80000063817808 */ /* 0x000fe40005000000 */
[----:B------:R-:W-:Y:S02]  /*118d0*/  FSEL R59, R59, -INF , !P6 ;  /* 0xff8000003b3b7808 */ /* 0x000fe40007000000 */
[----:B------:R-:W-:-:S02]  /*118e0*/  FMNMX3.FTZ R8, R8, R135, R131, !PT ;  /* 0x0000008708087276 */ /* 0x000fc40007810083 */
[----:B------:R-:W-:Y:S02]  /*118f0*/  ISETP.GE.AND P1, PT, R53, R204, PT ;  /* 0x000000cc3500720c */ /* 0x000fe40003f26270 */
[----:B------:R-:W-:Y:S02]  /*11900*/  FSEL R53, R91, -INF , P0 ;  /* 0xff8000005b357808 */ /* 0x000fe40000000000 */
[----:B------:R-:W-:Y:S02]  /*11910*/  FSEL R57, R57, -INF , !P5 ;  /* 0xff80000039397808 */ /* 0x000fe40006800000 */
[----:B------:R-:W-:Y:S02]  /*11920*/  FSEL R55, R55, -INF , !P4 ;  /* 0xff80000037377808 */ /* 0x000fe40006000000 */
[----:B------:R-:W-:Y:S02]  /*11930*/  FMNMX3.FTZ R8, R8, R129, R59, !PT ;  /* 0x0000008108087276 */ /* 0x000fe4000781003b */
[----:B------:R-:W-:-:S02]  /*11940*/  FSEL R53, R53, -INF , !P1 ;  /* 0xff80000035357808 */ /* 0x000fc40004800000 */
[----:B------:R-:W-:-:S04]  /*11950*/  FMNMX3.FTZ R8, R8, R57, R55, !PT ;  /* 0x0000003908087276 */ /* 0x000fc80007810037 */
[----:B------:R-:W-:Y:S02]  /*11960*/  FMNMX.FTZ R10, R53, R8, !PT ;  /* 0x00000008350a7209 */ /* 0x000fe40007810000 */
[----:B-1----:R-:W-:-:S03]  /*11970*/  FMNMX.FTZ R11, R2, R9, !PT ;  /* 0x00000009020b7209 */ /* 0x002fc60007810000 */
[----:B------:R-:W1:Y:S04]  /*11980*/  SHFL.BFLY PT, R9, R10, 0x2, 0x1f ;  /* 0x0c401f000a097f89 */ /* 0x000e6800000e0000 */
[----:B------:R-:W2:Y:S01]  /*11990*/  SHFL.BFLY PT, R2, R11, 0x1, 0x1f ;  /* 0x0c201f000b027f89 */ /* 0x000ea200000e0000 */
[----:B-1----:R-:W-:-:S05]  /*119a0*/  FMNMX.FTZ R9, R10, R9, !PT ;  /* 0x000000090a097209 */ /* 0x002fca0007810000 */
[----:B------:R-:W1:Y:S01]  /*119b0*/  SHFL.BFLY PT, R8, R9, 0x1, 0x1f ;  /* 0x0c201f0009087f89 */ /* 0x000e6200000e0000 */
[----:B--2---:R-:W-:-:S04]  /*119c0*/  FMNMX.FTZ R2, R11, R2, !PT ;  /* 0x000000020b027209 */ /* 0x004fc80007810000 */
[----:B------:R-:W-:Y:S01]  /*119d0*/  FSETP.NEU.FTZ.AND P0, PT, R2, -INF , PT ;  /* 0xff8000000200780b */ /* 0x000fe20003f1d000 */
[----:B----4-:R-:W-:-:S05]  /*119e0*/  FMUL.FTZ R54, R51, R2 ;  /* 0x0000000233367220 */ /* 0x010fca0000410000 */
[----:B------:R-:W-:Y:S02]  /*119f0*/  FSEL R54, R54, RZ, P0 ;  /* 0x000000ff36367208 */ /* 0x000fe40000000000 */
[----:B------:R-:W-:-:S03]  /*11a00*/  LEA R185, R47, UR6, 0x1 ;  /* 0x000000062fb97c11 */ /* 0x000fc6000f8e08ff */
[-CC-:B------:R-:W-:Y:S02]  /*11a10*/  FFMA.FTZ R50, R0, R51.reuse, -R54.reuse ;  /* 0x0000003300327223 */ /* 0x180fe40000010836 */
[----:B------:R-:W2:Y:S01]  /*11a20*/  LDSM.16.MT88.4 R108, [R185+0x9000] ;  /* 0x00900000b96c783b */ /* 0x000ea20000004200 */
[-CC-:B------:R-:W-:Y:S01]  /*11a30*/  FFMA.FTZ R49, R49, R51.reuse, -R54.reuse ;  /* 0x0000003331317223 */ /* 0x180fe20000010836 */
[-CC-:B------:R-:W-:Y:S01]  /*11a40*/  FFMA.FTZ R45, R45, R51.reuse, -R54.reuse ;  /* 0x000000332d2d7223 */ /* 0x180fe20000010836 */
[-CC-:B------:R-:W-:Y:S01]  /*11a50*/  FFMA.FTZ R42, R77, R51.reuse, -R54.reuse ;  /* 0x000000334d2a7223 */ /* 0x180fe20000010836 */
[----:B------:R-:W-:Y:S02]  /*11a60*/  IMAD R123, R4, 0x2, R185 ;  /* 0x00000002047b7824 */ /* 0x000fe400078e02b9 */
[-CC-:B------:R-:W-:Y:S01]  /*11a70*/  FFMA.FTZ R46, R41, R51.reuse, -R54.reuse ;  /* 0x00000033292e7223 */ /* 0x180fe20000010836 */
[----:B-1----:R-:W-:Y:S01]  /*11a80*/  FMNMX.FTZ R0, R9, R8, !PT ;  /* 0x0000000809007209 */ /* 0x002fe20007810000 */
[----:B------:R-:W-:Y:S03]  /*11a90*/  LDSM.16.MT88.4 R92, [R185+0xb000] ;  /* 0x00b00000b95c783b */ /* 0x000fe60000004200 */
[----:B------:R-:W-:Y:S01]  /*11aa0*/  FSETP.NEU.FTZ.AND P0, PT, R0, -INF , PT ;  /* 0xff8000000000780b */ /* 0x000fe20003f1d000 */
[----:B------:R-:W-:Y:S01]  /*11ab0*/  FMUL.FTZ R52, R51, R0 ;  /* 0x0000000033347220 */ /* 0x000fe20000410000 */
[----:B------:R-:W1:Y:S04]  /*11ac0*/  LDSM.16.MT88.4 R100, [R123+0x9000] ;  /* 0x009000007b64783b */ /* 0x000e680000004200 */
        /* <DEDUP_REMOVED lines=10> */
[----:B------:R-:W-:Y:S03]  /*11b70*/  MUFU.EX2 R50, R50 ;  /* 0x0000003200327308 */ /* 0x000fe60000000800 */
[----:B------:R-:W3:Y:S01]  /*11b80*/  LDSM.16.MT88.4 R16, [R185+0x9400] ;  /* 0x00940000b910783b */ /* 0x000ee20000004200 */
[----:B------:R-:W-:-:S03]  /*11b90*/  FFMA.FTZ R37, R37, R51, -R54 ;  /* 0x0000003325257223 */ /* 0x000fc60000010836 */
[----:B------:R-:W3:Y:S01]  /*11ba0*/  LDSM.16.MT88.4 R12, [R123+0x9400] ;  /* 0x009400007b0c783b */ /* 0x000ee20000004200 */
[----:B------:R-:W2:Y:S03]  /*11bb0*/  MUFU.EX2 R49, R49 ;  /* 0x0000003100317308 */ /* 0x000ea60000000800 */
[----:B------:R-:W3:Y:S04]  /*11bc0*/  LDSM.16.MT88.4 R8, [R185+0xb400] ;  /* 0x00b40000b908783b */ /* 0x000ee80000004200 */
[----:B------:R-:W3:Y:S01]  /*11bd0*/  LDSM.16.MT88.4 R20, [R123+0xb400] ;  /* 0x00b400007b14783b */ /* 0x000ee20000004200 */
[----:B------:R-:W-:Y:S08]  /*11be0*/  MUFU.EX2 R45, R45 ;  /* 0x0000002d002d7308 */ /* 0x000ff00000000800 */
[----:B------:R-:W1:Y:S08]  /*11bf0*/  MUFU.EX2 R42, R42 ;  /* 0x0000002a002a7308 */ /* 0x000e700000000800 */
[----:B------:R-:W-:Y:S08]  /*11c00*/  MUFU.EX2 R48, R48 ;  /* 0x0000003000307308 */ /* 0x000ff00000000800 */
[----:B------:R-:W4:Y:S08]  /*11c10*/  MUFU.EX2 R47, R47 ;  /* 0x0000002f002f7308 */ /* 0x000f300000000800 */
[----:B------:R-:W-:Y:S08]  /*11c20*/  MUFU.EX2 R44, R44 ;  /* 0x0000002c002c7308 */ /* 0x000ff00000000800 */
[----:B------:R-:W5:Y:S01]  /*11c30*/  MUFU.EX2 R43, R43 ;  /* 0x0000002b002b7308 */ /* 0x000f620000000800 */
[-CC-:B------:R-:W-:Y:S01]  /*11c40*/  FFMA.FTZ R40, R75, R51.reuse, -R52.reuse ;  /* 0x000000334b287223 */ /* 0x180fe20000010834 */
[-CC-:B------:R-:W-:Y:S01]  /*11c50*/  FFMA.FTZ R39, R39, R51.reuse, -R52.reuse ;  /* 0x0000003327277223 */ /* 0x180fe20000010834 */
[-CC-:B------:R-:W-:Y:S01]  /*11c60*/  FFMA.FTZ R36, R73, R51.reuse, -R52.reuse ;  /* 0x0000003349247223 */ /* 0x180fe20000010834 */
[----:B------:R-:W-:Y:S01]  /*11c70*/  FFMA.FTZ R35, R35, R51, -R52 ;  /* 0x0000003323237223 */ /* 0x000fe20000010834 */
[----:B--2---:R-:W-:-:S02]  /*11c80*/  F2FP.BF16.F32.PACK_AB R68, R49, R50 ;  /* 0x000000323144723e */ /* 0x004fc400000010ff */
[----:B-1----:R-:W-:Y:S02]  /*11c90*/  F2FP.BF16.F32.PACK_AB R70, R42, R45 ;  /* 0x0000002d2a46723e */ /* 0x002fe400000010ff */
[----:B----4-:R-:W-:Y:S01]  /*11ca0*/  F2FP.BF16.F32.PACK_AB R69, R47, R48 ;  /* 0x000000302f45723e */ /* 0x010fe200000010ff */
        /* <DEDUP_REMOVED lines=8> */
[----:B------:R-:W2:Y:S08]  /*11d30*/  MUFU.EX2 R39, R39 ;  /* 0x0000002700277308 */ /* 0x000eb00000000800 */
[----:B------:R-:W-:Y:S08]  /*11d40*/  MUFU.EX2 R36, R36 ;  /* 0x0000002400247308 */ /* 0x000ff00000000800 */
[----:B------:R-:W4:Y:S01]  /*11d50*/  MUFU.EX2 R35, R35 ;  /* 0x0000002300237308 */ /* 0x000f220000000800 */
        /* <DEDUP_REMOVED lines=10> */
[----:B--2---:R-:W-:-:S05]  /*11e00*/  F2FP.BF16.F32.PACK_AB R5, R39, R40 ;  /* 0x000000282705723e */ /* 0x004fca00000010ff */
[----:B------:R-:W-:Y:S01]  /*11e10*/  HMMA.16816.F32.BF16 R68, R68, R6, RZ ;  /* 0x000000064444723c */ /* 0x000fe200000418ff */
[----:B------:R-:W-:Y:S02]  /*11e20*/  F2FP.BF16.F32.PACK_AB R6, R37, R38 ;  /* 0x000000262506723e */ /* 0x000fe400000010ff */
[----:B----4-:R-:W-:-:S07]  /*11e30*/  F2FP.BF16.F32.PACK_AB R7, R35, R36 ;  /* 0x000000242307723e */ /* 0x010fce00000010ff */
        /* <DEDUP_REMOVED lines=8> */
[----:B------:R-:W3:Y:S02]  /*11ec0*/  LDSM.16.MT88.4 R8, [R185+0x9800] ;  /* 0x00980000b908783b */ /* 0x000ee40000004200 */
[-CC-:B------:R-:W-:Y:S01]  /*11ed0*/  FFMA.FTZ R34, R223, R51.reuse, -R54.reuse ;  /* 0x00000033df227223 */ /* 0x180fe20000010836 */
[-CC-:B------:R-:W-:Y:S01]  /*11ee0*/  FFMA.FTZ R33, R33, R51.reuse, -R54.reuse ;  /* 0x0000003321217223 */ /* 0x180fe20000010836 */
[-CC-:B------:R-:W-:Y:S01]  /*11ef0*/  FFMA.FTZ R30, R221, R51.reuse, -R54.reuse ;  /* 0x00000033dd1e7223 */ /* 0x180fe20000010836 */
[-C--:B------:R-:W-:Y:S01]  /*11f00*/  FFMA.FTZ R29, R29, R51.reuse, -R54 ;  /* 0x000000331d1d7223 */ /* 0x080fe20000010836 */
[-CC-:B------:R-:W-:Y:S01]  /*11f10*/  FFMA.FTZ R32, R219, R51.reuse, -R52.reuse ;  /* 0x00000033db207223 */ /* 0x180fe20000010834 */
[----:B------:R-:W-:Y:S03]  /*11f20*/  HMMA.16816.F32.BF16 R88, R4, R20, R88 ;  /* 0x000000140458723c */ /* 0x000fe60000041858 */
[-CC-:B------:R-:W-:Y:S01]  /*11f30*/  FFMA.FTZ R31, R31, R51.reuse, -R52.reuse ;  /* 0x000000331f1f7223 */ /* 0x180fe20000010834 */
[-CC-:B------:R-:W-:Y:S01]  /*11f40*/  FFMA.FTZ R28, R217, R51.reuse, -R52.reuse ;  /* 0x00000033d91c7223 */ /* 0x180fe20000010834 */
[----:B------:R-:W-:-:S03]  /*11f50*/  FFMA.FTZ R3, R3, R51, -R52 ;  /* 0x0000003303037223 */ /* 0x000fc60000010834 */
[C---:B------:R-:W-:Y:S01]  /*11f60*/  HMMA.16816.F32.BF16 R84, R4.reuse, R22, R84 ;  /* 0x000000160454723c */ /* 0x040fe20000041854 */
[----:B------:R-:W4:Y:S01]  /*11f70*/  LDSM.16.MT88.4 R20, [R123+0x9800] ;  /* 0x009800007b14783b */ /* 0x000f220000004200 */
[----:B------:R-:W-:Y:S06]  /*11f80*/  MUFU.EX2 R34, R34 ;  /* 0x0000002200227308 */ /* 0x000fec0000000800 */
[C---:B-1----:R-:W-:Y:S02]  /*11f90*/  HMMA.16816.F32.BF16 R80, R4.reuse, R16, R80 ;  /* 0x000000100450723c */ /* 0x042fe40000041850 */
[----:B------:R-:W1:Y:S06]  /*11fa0*/  MUFU.EX2 R33, R33 ;  /* 0x0000002100217308 */ /* 0x000e6c0000000800 */
[C---:B------:R-:W-:Y:S01]  /*11fb0*/  HMMA.16816.F32.BF16 R76, R4.reuse, R18, R76 ;  /* 0x00000012044c723c */ /* 0x040fe2000004184c */
[----:B------:R-:W5:Y:S01]  /*11fc0*/  LDSM.16.MT88.4 R16, [R185+0xb800] ;  /* 0x00b80000b910783b */ /* 0x000f620000004200 */
[----:B------:R-:W-:Y:S08]  /*11fd0*/  MUFU.EX2 R30, R30 ;  /* 0x0000001e001e7308 */ /* 0x000ff00000000800 */
[----:B------:R-:W3:Y:S08]  /*11fe0*/  MUFU.EX2 R29, R29 ;  /* 0x0000001d001d7308 */ /* 0x000ef00000000800 */
[----:B------:R-:W-:Y:S08]  /*11ff0*/  MUFU.EX2 R32, R32 ;  /* 0x0000002000207308 */ /* 0x000ff00000000800 */
[----:B------:R-:W4:Y:S08]  /*12000*/  MUFU.EX2 R31, R31 ;  /* 0x0000001f001f7308 */ /* 0x000f300000000800 */
[----:B------:R-:W-:Y:S08]  /*12010*/  MUFU.EX2 R28, R28 ;  /* 0x0000001c001c7308 */ /* 0x000ff00000000800 */
[----:B------:R-:W5:Y:S01]  /*12020*/  MUFU.EX2 R3, R3 ;  /* 0x0000000300037308 */ /* 0x000f620000000800 */
[C---:B--2---:R-:W-:Y:S08]  /*12030*/  HMMA.16816.F32.BF16 R72, R4.reuse, R12, R72 ;  /* 0x0000000c0448723c */ /* 0x044ff00000041848 */
[----:B------:R-:W-:Y:S01]  /*12040*/  HMMA.16816.F32.BF16 R68, R4, R14, R68 ;  /* 0x0000000e0444723c */ /* 0x000fe20000041844 */
[----:B------:R-:W2:Y:S02]  /*12050*/  LDSM.16.MT88.4 R12, [R123+0xb800] ;  /* 0x00b800007b0c783b */ /* 0x000ea40000004200 */
[----:B-1----:R-:W-:-:S02]  /*12060*/  F2FP.BF16.F32.PACK_AB R4, R33, R34 ;  /* 0x000000222104723e */ /* 0x002fc400000010ff */
[----:B---3--:R-:W-:Y:S02]  /*12070*/  F2FP.BF16.F32.PACK_AB R6, R29, R30 ;  /* 0x0000001e1d06723e */ /* 0x008fe400000010ff */
[----:B----4-:R-:W-:Y:S02]  /*12080*/  F2FP.BF16.F32.PACK_AB R5, R31, R32 ;  /* 0x000000201f05723e */ /* 0x010fe400000010ff */
        /* <DEDUP_REMOVED lines=8> */
[----:B------:R-:W-:Y:S01]  /*12110*/  HMMA.16816.F32.BF16 R92, R4, R18, R92 ;  /* 0x00000012045c723c */ /* 0x000fe2000004185c */
[----:B------:R-:W4:Y:S02]  /*12120*/  LDSM.16.MT88.4 R16, [R185+0x9c00] ;  /* 0x009c0000b910783b */ /* 0x000f240000004200 */
[-CC-:B------:R-:W-:Y:S01]  /*12130*/  FFMA.FTZ R56, R215, R51.reuse, -R54.reuse ;  /* 0x00000033d7387223 */ /* 0x180fe20000010836 */
[-CC-:B------:R-:W-:Y:S01]  /*12140*/  FFMA.FTZ R119, R119, R51.reuse, -R54.reuse ;  /* 0x0000003377777223 */ /* 0x180fe20000010836 */
[-CC-:B------:R-:W-:Y:S01]  /*12150*/  FFMA.FTZ R58, R183, R51.reuse, -R54.reuse ;  /* 0x00000033b73a7223 */ /* 0x180fe20000010836 */
[----:B------:R-:W-:-:S02]  /*12160*/  FFMA.FTZ R125, R181, R51, -R54 ;  /* 0x00000033b57d7223 */ /* 0x000fc40000010836 */
[C---:B--2---:R-:W-:Y:S03]  /*12170*/  HMMA.16816.F32.BF16 R88, R4.reuse, R12, R88 ;  /* 0x0000000c0458723c */ /* 0x044fe60000041858 */
[-CC-:B------:R-:W-:Y:S01]  /*12180*/  FFMA.FTZ R66, R179, R51.reuse, -R52.reuse ;  /* 0x00000033b3427223 */ /* 0x180fe20000010834 */
[-CC-:B------:R-:W-:Y:S01]  /*12190*/  FFMA.FTZ R127, R175, R51.reuse, -R52.reuse ;  /* 0x00000033af7f7223 */ /* 0x180fe20000010834 */
[-CC-:B------:R-:W-:Y:S01]  /*121a0*/  FFMA.FTZ R122, R177, R51.reuse, -R52.reuse ;  /* 0x00000033b17a7223 */ /* 0x180fe20000010834 */
[----:B------:R-:W-:Y:S02]  /*121b0*/  FFMA.FTZ R133, R133, R51, -R52 ;  /* 0x0000003385857223 */ /* 0x000fe40000010834 */
[C---:B------:R-:W-:Y:S01]  /*121c0*/  HMMA.16816.F32.BF16 R84, R4.reuse, R14, R84 ;  /* 0x0000000e0454723c */ /* 0x040fe20000041854 */
[----:B------:R-:W2:Y:S01]  /*121d0*/  LDSM.16.MT88.4 R12, [R123+0x9c00] ;  /* 0x009c00007b0c783b */ /* 0x000ea20000004200 */
[----:B------:R-:W-:Y:S08]  /*121e0*/  MUFU.EX2 R56, R56 ;  /* 0x0000003800387308 */ /* 0x000ff00000000800 */
[----:B------:R-:W5:Y:S01]  /*121f0*/  MUFU.EX2 R119, R119 ;  /* 0x0000007700777308 */ /* 0x000f620000000800 */
[C---:B-1----:R-:W-:Y:S07]  /*12200*/  HMMA.16816.F32.BF16 R80, R4.reuse, R8, R80 ;  /* 0x000000080450723c */ /* 0x042fee0000041850 */
[----:B------:R-:W-:Y:S01]  /*12210*/  MUFU.EX2 R58, R58 ;  /* 0x0000003a003a7308 */ /* 0x000fe20000000800 */
[C---:B------:R-:W-:Y:S01]  /*12220*/  HMMA.16816.F32.BF16 R76, R4.reuse, R10, R76 ;  /* 0x0000000a044c723c */ /* 0x040fe2000004184c */
[----:B------:R-:W1:Y:S06]  /*12230*/  LDSM.16.MT88.4 R8, [R185+0xbc00] ;  /* 0x00bc0000b908783b */ /* 0x000e6c0000004200 */
[----:B------:R-:W4:Y:S08]  /*12240*/  MUFU.EX2 R125, R125 ;  /* 0x0000007d007d7308 */ /* 0x000f300000000800 */
[----:B------:R-:W-:Y:S08]  /*12250*/  MUFU.EX2 R66, R66 ;  /* 0x0000004200427308 */ /* 0x000ff00000000800 */
[----:B------:R-:W2:Y:S08]  /*12260*/  MUFU.EX2 R127, R127 ;  /* 0x0000007f007f7308 */ /* 0x000eb00000000800 */
[----:B------:R-:W-:Y:S08]  /*12270*/  MUFU.EX2 R122, R122 ;  /* 0x0000007a007a7308 */ /* 0x000ff00000000800 */
[----:B------:R-:W1:Y:S01]  /*12280*/  MUFU.EX2 R133, R133 ;  /* 0x0000008500857308 */ /* 0x000e620000000800 */
[C---:B---3--:R-:W-:Y:S08]  /*12290*/  HMMA.16816.F32.BF16 R72, R4.reuse, R20, R72 ;  /* 0x000000140448723c */ /* 0x048ff00000041848 */
[----:B------:R-:W-:Y:S03]  /*122a0*/  HMMA.16816.F32.BF16 R68, R4, R22, R68 ;  /* 0x000000160444723c */ /* 0x000fe60000041844 */
[----:B-----5:R-:W-:Y:S01]  /*122b0*/  F2FP.BF16.F32.PACK_AB R4, R119, R56 ;  /* 0x000000387704723e */ /* 0x020fe200000010ff */
[----:B------:R-:W-:Y:S01]  /*122c0*/  LDSM.16.MT88.4 R20, [R123+0xdc00] ;  /* 0x00dc00007b14783b */ /* 0x000fe20000004200 */
[----:B----4-:R-:W-:-:S02]  /*122d0*/  F2FP.BF16.F32.PACK_AB R6, R125, R58 ;  /* 0x0000003a7d06723e */ /* 0x010fc400000010ff */
        /* <DEDUP_REMOVED lines=20> */
[C---:B-1----:R-:W-:Y:S07]  /*12420*/  HMMA.16816.F32.BF16 R88, R4.reuse, R16, R88 ;  /* 0x000000100458723c */ /* 0x042fee0000041858 */
[----:B------:R-:W1:Y:S01]  /*12430*/  MUFU.EX2 R147, R147 ;  /* 0x0000009300937308 */ /* 0x000e620000000800 */
[C---:B------:R-:W-:Y:S01]  /*12440*/  HMMA.16816.F32.BF16 R84, R4.reuse, R18, R84 ;  /* 0x000000120454723c */ /* 0x040fe20000041854 */
[----:B------:R-:W4:Y:S06]  /*12450*/  LDSM.16.MT88.4 R16, [R123+0xa000] ;  /* 0x00a000007b10783b */ /* 0x000f2c0000004200 */
[----:B------:R-:W-:Y:S08]  /*12460*/  MUFU.EX2 R149, R149 ;  /* 0x0000009500957308 */ /* 0x000ff00000000800 */
[----:B------:R-:W5:Y:S08]  /*12470*/  MUFU.EX2 R126, R126 ;  /* 0x0000007e007e7308 */ /* 0x000f700000000800 */
[----:B------:R-:W-:Y:S08]  /*12480*/  MUFU.EX2 R128, R128 ;  /* 0x0000008000807308 */ /* 0x000ff00000000800 */
[----:B------:R-:W3:Y:S08]  /*12490*/  MUFU.EX2 R155, R155 ;  /* 0x0000009b009b7308 */ /* 0x000ef00000000800 */
[----:B------:R-:W-:Y:S08]  /*124a0*/  MUFU.EX2 R130, R130 ;  /* 0x0000008200827308 */ /* 0x000ff00000000800 */
[----:B------:R-:W4:Y:S01]  /*124b0*/  MUFU.EX2 R161, R161 ;  /* 0x000000a100a17308 */ /* 0x000f220000000800 */
[C---:B--2---:R-:W-:Y:S08]  /*124c0*/  HMMA.16816.F32.BF16 R80, R4.reuse, R12, R80 ;  /* 0x0000000c0450723c */ /* 0x044ff00000041850 */
[C---:B------:R-:W-:Y:S01]  /*124d0*/  HMMA.16816.F32.BF16 R76, R4.reuse, R14, R76 ;  /* 0x0000000e044c723c */ /* 0x040fe2000004184c */
[----:B------:R-:W2:Y:S07]  /*124e0*/  LDSM.16.MT88.4 R12, [R185+0xc000] ;  /* 0x00c00000b90c783b */ /* 0x000eae0000004200 */
[C---:B------:R-:W-:Y:S08]  /*124f0*/  HMMA.16816.F32.BF16 R72, R4.reuse, R20, R72 ;  /* 0x000000140448723c */ /* 0x040ff00000041848 */
[----:B------:R-:W-:Y:S03]  /*12500*/  HMMA.16816.F32.BF16 R68, R4, R22, R68 ;  /* 0x000000160444723c */ /* 0x000fe60000041844 */
[----:B-1----:R-:W-:Y:S01]  /*12510*/  F2FP.BF16.F32.PACK_AB R4, R147, R124 ;  /* 0x0000007c9304723e */ /* 0x002fe200000010ff */
[--C-:B------:R-:W-:Y:S01]  /*12520*/  FFMA.FTZ R132, R27, R51, -R54.reuse ;  /* 0x000000331b847223 */ /* 0x100fe20000010836 */
[----:B-----5:R-:W-:Y:S01]  /*12530*/  F2FP.BF16.F32.PACK_AB R6, R126, R149 ;  /* 0x000000957e06723e */ /* 0x020fe200000010ff */
[----:B------:R-:W-:Y:S01]  /*12540*/  FFMA.FTZ R167, R25, R51, -R54 ;  /* 0x0000003319a77223 */ /* 0x000fe20000010836 */
[----:B---3--:R-:W-:Y:S01]  /*12550*/  F2FP.BF16.F32.PACK_AB R5, R155, R128 ;  /* 0x000000809b05723e */ /* 0x008fe200000010ff */
[----:B------:R-:W-:Y:S01]  /*12560*/  LDSM.16.MT88.4 R24, [R123+0xc000] ;  /* 0x00c000007b18783b */ /* 0x000fe20000004200 */
[----:B----4-:R-:W-:-:S03]  /*12570*/  F2FP.BF16.F32.PACK_AB R7, R161, R130 ;  /* 0x00000082a107723e */ /* 0x010fc600000010ff */
[----:B------:R-:W-:Y:S04]  /*12580*/  LDSM.16.MT88.4 R20, [R185+0xe000] ;  /* 0x00e00000b914783b */ /* 0x000fe80000004200 */
[C---:B------:R-:W-:Y:S08]  /*12590*/  HMMA.16816.F32.BF16 R112, R4.reuse, R8, R112 ;  /* 0x000000080470723c */ /* 0x040ff00000041870 */
[C---:B------:R-:W-:Y:S01]  /*125a0*/  HMMA.16816.F32.BF16 R108, R4.reuse, R10, R108 ;  /* 0x0000000a046c723c */ /* 0x040fe2000004186c */
[----:B------:R-:W1:Y:S07]  /*125b0*/  LDSM.16.MT88.4 R8, [R123+0xe000] ;  /* 0x00e000007b08783b */ /* 0x000e6e0000004200 */
[C---:B------:R-:W-:Y:S08]  /*125c0*/  HMMA.16816.F32.BF16 R104, R4.reuse, R16, R104 ;  /* 0x000000100468723c */ /* 0x040ff00000041868 */
[----:B------:R-:W-:Y:S01]  /*125d0*/  HMMA.16816.F32.BF16 R100, R4, R18, R100 ;  /* 0x000000120464723c */ /* 0x000fe20000041864 */
[----:B------:R-:W3:Y:S02]  /*125e0*/  LDSM.16.MT88.4 R16, [R185+0xa400] ;  /* 0x00a40000b910783b */ /* 0x000ee40000004200 */
[-CC-:B------:R-:W-:Y:S01]  /*125f0*/  FFMA.FTZ R134, R165, R51.reuse, -R54.reuse ;  /* 0x00000033a5867223 */ /* 0x180fe20000010836 */
[-C--:B------:R-:W-:Y:S01]  /*12600*/  FFMA.FTZ R163, R163, R51.reuse, -R54 ;  /* 0x00000033a3a37223 */ /* 0x080fe20000010836 */
[-CC-:B------:R-:W-:Y:S01]  /*12610*/  FFMA.FTZ R136, R157, R51.reuse, -R52.reuse ;  /* 0x000000339d887223 */ /* 0x180fe20000010834 */
[----:B------:R-:W-:-:S02]  /*12620*/  FFMA.FTZ R153, R153, R51, -R52 ;  /* 0x0000003399997223 */ /* 0x000fc40000010834 */
[----:B--2---:R-:W-:Y:S03]  /*12630*/  HMMA.16816.F32.BF16 R96, R4, R12, R96 ;  /* 0x0000000c0460723c */ /* 0x004fe60000041860 */
[-CC-:B------:R-:W-:Y:S01]  /*12640*/  FFMA.FTZ R138, R159, R51.reuse, -R52.reuse ;  /* 0x000000339f8a7223 */ /* 0x180fe20000010834 */
[----:B------:R-:W-:-:S04]  /*12650*/  FFMA.FTZ R151, R151, R51, -R52 ;  /* 0x0000003397977223 */ /* 0x000fc80000010834 */
[C---:B------:R-:W-:Y:S01]  /*12660*/  HMMA.16816.F32.BF16 R92, R4.reuse, R14, R92 ;  /* 0x0000000e045c723c */ /* 0x040fe2000004185c */
[----:B------:R-:W2:Y:S01]  /*12670*/  LDSM.16.MT88.4 R12, [R123+0xa400] ;  /* 0x00a400007b0c783b */ /* 0x000ea20000004200 */
[----:B------:R-:W-:Y:S08]  /*12680*/  MUFU.EX2 R132, R132 ;  /* 0x0000008400847308 */ /* 0x000ff00000000800 */
[----:B------:R-:W4:Y:S01]  /*12690*/  MUFU.EX2 R167, R167 ;  /* 0x000000a700a77308 */ /* 0x000f220000000800 */
[C---:B-1----:R-:W-:Y:S07]  /*126a0*/  HMMA.16816.F32.BF16 R72, R4.reuse, R8, R72 ;  /* 0x000000080448723c */ /* 0x042fee0000041848 */
[----:B------:R-:W-:Y:S01]  /*126b0*/  MUFU.EX2 R134, R134 ;  /* 0x0000008600867308 */ /* 0x000fe20000000800 */
[C---:B------:R-:W-:Y:S01]  /*126c0*/  HMMA.16816.F32.BF16 R68, R4.reuse, R10, R68 ;  /* 0x0000000a0444723c */ /* 0x040fe20000041844 */
[----:B------:R-:W1:Y:S06]  /*126d0*/  LDSM.16.MT88.4 R8, [R185+0xc400] ;  /* 0x00c40000b908783b */ /* 0x000e6c0000004200 */
[----:B------:R-:W5:Y:S08]  /*126e0*/  MUFU.EX2 R163, R163 ;  /* 0x000000a300a37308 */ /* 0x000f700000000800 */
[----:B------:R-:W-:Y:S08]  /*126f0*/  MUFU.EX2 R136, R136 ;  /* 0x0000008800887308 */ /* 0x000ff00000000800 */
[----:B------:R-:W3:Y:S08]  /*12700*/  MUFU.EX2 R153, R153 ;  /* 0x0000009900997308 */ /* 0x000ef00000000800 */
        /* <DEDUP_REMOVED lines=8> */
[----:B------:R-:W4:Y:S01]  /*12790*/  LDSM.16.MT88.4 R20, [R123+0xc400] ;  /* 0x00c400007b14783b */ /* 0x000f220000004200 */
[----:B-----5:R-:W-:-:S02]  /*127a0*/  F2FP.BF16.F32.PACK_AB R6, R163, R134 ;  /* 0x00000086a306723e */ /* 0x020fc400000010ff */
[----:B---3--:R-:W-:Y:S02]  /*127b0*/  F2FP.BF16.F32.PACK_AB R5, R153, R136 ;  /* 0x000000889905723e */ /* 0x008fe400000010ff */
[----:B--2---:R-:W-:-:S07]  /*127c0*/  F2FP.BF16.F32.PACK_AB R7, R151, R138 ;  /* 0x0000008a9707723e */ /* 0x004fce00000010ff */
        /* <DEDUP_REMOVED lines=14> */
[C---:B-1----:R-:W-:Y:S01]  /*128b0*/  HMMA.16816.F32.BF16 R96, R4.reuse, R8, R96 ;  /* 0x000000080460723c */ /* 0x042fe20000041860 */
[----:B------:R-:W-:Y:S07]  /*128c0*/  MUFU.EX2 R140, R140 ;  /* 0x0000008c008c7308 */ /* 0x000fee0000000800 */
[C---:B------:R-:W-:Y:S01]  /*128d0*/  HMMA.16816.F32.BF16 R92, R4.reuse, R10, R92 ;  /* 0x0000000a045c723c */ /* 0x040fe2000004185c */
[----:B------:R-:W1:Y:S01]  /*128e0*/  MUFU.EX2 R143, R143 ;  /* 0x0000008f008f7308 */ /* 0x000e620000000800 */
[----:B------:R-:W5:Y:S07]  /*128f0*/  LDSM.16.MT88.4 R8, [R123+0xa800] ;  /* 0x00a800007b08783b */ /* 0x000f6e0000004200 */
[----:B------:R-:W-:Y:S08]  /*12900*/  MUFU.EX2 R141, R141 ;  /* 0x0000008d008d7308 */ /* 0x000ff00000000800 */
[----:B------:R-:W3:Y:S08]  /*12910*/  MUFU.EX2 R142, R142 ;  /* 0x0000008e008e7308 */ /* 0x000ef00000000800 */
[----:B------:R-:W-:Y:S08]  /*12920*/  MUFU.EX2 R137, R137 ;  /* 0x0000008900897308 */ /* 0x000ff00000000800 */
[----:B------:R-:W5:Y:S08]  /*12930*/  MUFU.EX2 R144, R144 ;  /* 0x0000009000907308 */ /* 0x000f700000000800 */
[----:B------:R-:W-:Y:S08]  /*12940*/  MUFU.EX2 R131, R131 ;  /* 0x0000008300837308 */ /* 0x000ff00000000800 */
[----:B------:R-:W5:Y:S01]  /*12950*/  MUFU.EX2 R146, R146 ;  /* 0x0000009200927308 */ /* 0x000f620000000800 */
[C---:B----4-:R-:W-:Y:S08]  /*12960*/  HMMA.16816.F32.BF16 R88, R4.reuse, R20, R88 ;  /* 0x000000140458723c */ /* 0x050ff00000041858 */
[C---:B------:R-:W-:Y:S01]  /*12970*/  HMMA.16816.F32.BF16 R84, R4.reuse, R22, R84 ;  /* 0x000000160454723c */ /* 0x040fe20000041854 */
[----:B------:R-:W4:Y:S07]  /*12980*/  LDSM.16.MT88.4 R20, [R185+0xc800] ;  /* 0x00c80000b914783b */ /* 0x000f2e0000004200 */
[C---:B------:R-:W-:Y:S08]  /*12990*/  HMMA.16816.F32.BF16 R80, R4.reuse, R24, R80 ;  /* 0x000000180450723c */ /* 0x040ff00000041850 */
[C---:B------:R-:W-:Y:S08]  /*129a0*/  HMMA.16816.F32.BF16 R76, R4.reuse, R26, R76 ;  /* 0x0000001a044c723c */ /* 0x040ff0000004184c */
[C---:B--2---:R-:W-:Y:S08]  /*129b0*/  HMMA.16816.F32.BF16 R72, R4.reuse, R16, R72 ;  /* 0x000000100448723c */ /* 0x044ff00000041848 */
[----:B------:R-:W-:Y:S03]  /*129c0*/  HMMA.16816.F32.BF16 R68, R4, R18, R68 ;  /* 0x000000120444723c */ /* 0x000fe60000041844 */
[----:B-1----:R-:W-:Y:S01]  /*129d0*/  F2FP.BF16.F32.PACK_AB R4, R143, R140 ;  /* 0x0000008c8f04723e */ /* 0x002fe200000010ff */
[----:B------:R-:W-:Y:S01]  /*129e0*/  LDSM.16.MT88.4 R16, [R123+0xc800] ;  /* 0x00c800007b10783b */ /* 0x000fe20000004200 */
[----:B---3--:R-:W-:-:S02]  /*129f0*/  F2FP.BF16.F32.PACK_AB R6, R142, R141 ;  /* 0x0000008d8e06723e */ /* 0x008fc400000010ff */
[----:B-----5:R-:W-:Y:S02]  /*12a00*/  F2FP.BF16.F32.PACK_AB R5, R144, R137 ;  /* 0x000000899005723e */ /* 0x020fe400000010ff */
[----:B------:R-:W-:-:S07]  /*12a10*/  F2FP.BF16.F32.PACK_AB R7, R146, R131 ;  /* 0x000000839207723e */ /* 0x000fce00000010ff */
[C---:B------:R-:W-:Y:S08]  /*12a20*/  HMMA.16816.F32.BF16 R112, R4.reuse, R12, R112 ;  /* 0x0000000c0470723c */ /* 0x040ff00000041870 */
[C---:B------:R-:W-:Y:S01]  /*12a30*/  HMMA.16816.F32.BF16 R108, R4.reuse, R14, R108 ;  /* 0x0000000e046c723c */ /* 0x040fe2000004186c */
[----:B------:R-:W1:Y:S07]  /*12a40*/  LDSM.16.MT88.4 R12, [R185+0xe800] ;  /* 0x00e80000b90c783b */ /* 0x000e6e0000004200 */
[C---:B------:R-:W-:Y:S08]  /*12a50*/  HMMA.16816.F32.BF16 R104, R4.reuse, R8, R104 ;  /* 0x000000080468723c */ /* 0x040ff00000041868 */
[----:B------:R-:W-:Y:S01]  /*12a60*/  HMMA.16816.F32.BF16 R100, R4, R10, R100 ;  /* 0x0000000a0464723c */ /* 0x000fe20000041864 */
[----:B------:R-:W2:Y:S02]  /*12a70*/  LDSM.16.MT88.4 R8, [R123+0xe800] ;  /* 0x00e800007b08783b */ /* 0x000ea40000004200 */
[----:B------:R-:W-:Y:S01]  /*12a80*/  FADD.FTZ R50, R50, R49 ;  /* 0x0000003132327221 */ /* 0x000fe20000010000 */
[----:B------:R-:W-:-:S03]  /*12a90*/  FADD.FTZ R47, R48, R47 ;  /* 0x0000002f302f7221 */ /* 0x000fc60000010000 */
[----:B------:R-:W-:Y:S01]  /*12aa0*/  FADD.FTZ R45, R45, R50 ;  /* 0x000000322d2d7221 */ /* 0x000fe20000010000 */
[----:B------:R-:W-:-:S03]  /*12ab0*/  FADD.FTZ R44, R44, R47 ;  /* 0x0000002f2c2c7221 */ /* 0x000fc60000010000 */
[----:B------:R-:W-:Y:S01]  /*12ac0*/  FADD.FTZ R45, R42, R45 ;  /* 0x0000002d2a2d7221 */ /* 0x000fe20000010000 */
[----:B------:R-:W-:Y:S01]  /*12ad0*/  FADD.FTZ R43, R43, R44 ;  /* 0x0000002c2b2b7221 */ /* 0x000fe20000010000 */
[----:B----4-:R-:W-:Y:S03]  /*12ae0*/  HMMA.16816.F32.BF16 R96, R4, R20, R96 ;  /* 0x000000140460723c */ /* 0x010fe60000041860 */
[-CC-:B------:R-:W-:Y:S01]  /*12af0*/  FFMA.FTZ R24, R67, R51.reuse, -R54.reuse ;  /* 0x0000003343187223 */ /* 0x180fe20000010836 */
[----:B------:R-:W-:-:S04]  /*12b00*/  FFMA.FTZ R25, R65, R51, -R54 ;  /* 0x0000003341197223 */ /* 0x000fc80000010836 */
[C---:B-1----:R-:W-:Y:S08]  /*12b10*/  HMMA.16816.F32.BF16 R80, R4.reuse, R12, R80 ;  /* 0x0000000c0450723c */ /* 0x042ff00000041850 */
[C---:B------:R-:W-:Y:S01]  /*12b20*/  HMMA.16816.F32.BF16 R76, R4.reuse, R14, R76 ;  /* 0x0000000e044c723c */ /* 0x040fe2000004184c */
[----:B------:R-:W1:Y:S02]  /*12b30*/  LDSM.16.MT88.4 R12, [R123+0xac00] ;  /* 0x00ac00007b0c783b */ /* 0x000e640000004200 */
[-CC-:B------:R-:W-:Y:S01]  /*12b40*/  FFMA.FTZ R20, R63, R51.reuse, -R54.reuse ;  /* 0x000000333f147223 */ /* 0x180fe20000010836 */
[-C--:B------:R-:W-:Y:S01]  /*12b50*/  FFMA.FTZ R21, R61, R51.reuse, -R54 ;  /* 0x000000333d157223 */ /* 0x080fe20000010836 */
[-CC-:B------:R-:W-:Y:S01]  /*12b60*/  FFMA.FTZ R26, R55, R51.reuse, -R52.reuse ;  /* 0x00000033371a7223 */ /* 0x180fe20000010834 */
[-CC-:B------:R-:W-:Y:S01]  /*12b70*/  FFMA.FTZ R219, R53, R51.reuse, -R52.reuse ;  /* 0x0000003335db7223 */ /* 0x180fe20000010834 */
[----:B------:R-:W-:Y:S01]  /*12b80*/  FADD.FTZ R46, R46, R45 ;  /* 0x0000002d2e2e7221 */ /* 0x000fe20000010000 */
[----:B------:R-:W-:Y:S01]  /*12b90*/  FADD.FTZ R40, R40, R43 ;  /* 0x0000002b28287221 */ /* 0x000fe20000010000 */
[C---:B------:R-:W-:Y:S03]  /*12ba0*/  HMMA.16816.F32.BF16 R92, R4.reuse, R22, R92 ;  /* 0x00000016045c723c */ /* 0x040fe6000004185c */
[-CC-:B------:R-:W-:Y:S01]  /*12bb0*/  FFMA.FTZ R22, R59, R51.reuse, -R52.reuse ;  /* 0x000000333b167223 */ /* 0x180fe20000010834 */
[----:B------:R-:W-:Y:S01]  /*12bc0*/  FFMA.FTZ R23, R57, R51, -R52 ;  /* 0x0000003339177223 */ /* 0x000fe20000010834 */
[----:B------:R-:W-:Y:S01]  /*12bd0*/  FADD.FTZ R41, R41, R46 ;  /* 0x0000002e29297221 */ /* 0x000fe20000010000 */
[----:B------:R-:W-:Y:S01]  /*12be0*/  FADD.FTZ R39, R39, R40 ;  /* 0x0000002827277221 */ /* 0x000fe20000010000 */
[----:B------:R-:W-:Y:S01]  /*12bf0*/  MUFU.EX2 R24, R24 ;  /* 0x0000001800187308 */ /* 0x000fe20000000800 */
[----:B--2---:R-:W-:Y:S03]  /*12c00*/  HMMA.16816.F32.BF16 R72, R4, R8, R72 ;  /* 0x000000080448723c */ /* 0x004fe60000041848 */
[----:B------:R-:W-:Y:S01]  /*12c10*/  FADD.FTZ R38, R38, R41 ;  /* 0x0000002926267221 */ /* 0x000fe20000010000 */
[----:B------:R-:W-:-:S03]  /*12c20*/  FADD.FTZ R36, R36, R39 ;  /* 0x0000002724247221 */ /* 0x000fc60000010000 */
[----:B------:R-:W2:Y:S01]  /*12c30*/  MUFU.EX2 R25, R25 ;  /* 0x0000001900197308 */ /* 0x000ea20000000800 */
[----:B------:R-:W-:Y:S01]  /*12c40*/  HMMA.16816.F32.BF16 R68, R4, R10, R68 ;  /* 0x0000000a0444723c */ /* 0x000fe20000041844 */
[----:B------:R-:W3:Y:S06]  /*12c50*/  LDSM.16.MT88.4 R8, [R185+0xcc00] ;  /* 0x00cc0000b908783b */ /* 0x000eec0000004200 */
[----:B------:R-:W-:Y:S01]  /*12c60*/  MUFU.EX2 R20, R20 ;  /* 0x0000001400147308 */ /* 0x000fe20000000800 */
[----:B------:R-:W-:Y:S01]  /*12c70*/  FADD.FTZ R37, R37, R38 ;  /* 0x0000002625257221 */ /* 0x000fe20000010000 */
[----:B------:R-:W-:-:S06]  /*12c80*/  FADD.FTZ R35, R35, R36 ;  /* 0x0000002423237221 */ /* 0x000fcc0000010000 */
[----:B------:R-:W4:Y:S08]  /*12c90*/  MUFU.EX2 R21, R21 ;  /* 0x0000001500157308 */ /* 0x000f300000000800 */
[----:B------:R-:W-:Y:S08]  /*12ca0*/  MUFU.EX2 R22, R22 ;  /* 0x0000001600167308 */ /* 0x000ff00000000800 */
[----:B------:R-:W5:Y:S08]  /*12cb0*/  MUFU.EX2 R23, R23 ;  /* 0x0000001700177308 */ /* 0x000f700000000800 */
[----:B------:R-:W-:Y:S08]  /*12cc0*/  MUFU.EX2 R26, R26 ;  /* 0x0000001a001a7308 */ /* 0x000ff00000000800 */
[----:B------:R-:W1:Y:S01]  /*12cd0*/  MUFU.EX2 R219, R219 ;  /* 0x000000db00db7308 */ /* 0x000e620000000800 */
[----:B------:R-:W-:Y:S01]  /*12ce0*/  FADD.FTZ R34, R34, R37 ;  /* 0x0000002522227221 */ /* 0x000fe20000010000 */
[----:B------:R-:W-:Y:S01]  /*12cf0*/  FADD.FTZ R32, R32, R35 ;  /* 0x0000002320207221 */ /* 0x000fe20000010000 */
[----:B------:R-:W-:Y:S03]  /*12d00*/  HMMA.16816.F32.BF16 R88, R4, R16, R88 ;  /* 0x000000100458723c */ /* 0x000fe60000041858 */
[----:B------:R-:W-:Y:S01]  /*12d10*/  FADD.FTZ R33, R33, R34 ;  /* 0x0000002221217221 */ /* 0x000fe20000010000 */
[----:B------:R-:W-:-:S03]  /*12d20*/  FADD.FTZ R31, R31, R32 ;  /* 0x000000201f1f7221 */ /* 0x000fc60000010000 */
[----:B------:R-:W-:Y:S01]  /*12d30*/  FADD.FTZ R30, R30, R33 ;  /* 0x000000211e1e7221 */ /* 0x000fe20000010000 */
[----:B------:R-:W-:Y:S03]  /*12d40*/  HMMA.16816.F32.BF16 R84, R4, R18, R84 ;  /* 0x000000120454723c */ /* 0x000fe60000041854 */
[----:B--2---:R-:W-:Y:S01]  /*12d50*/  F2FP.BF16.F32.PACK_AB R4, R25, R24 ;  /* 0x000000181904723e */ /* 0x004fe200000010ff */
[----:B------:R-:W2:Y:S01]  /*12d60*/  LDSM.16.MT88.4 R16, [R185+0xac00] ;  /* 0x00ac0000b910783b */ /* 0x000ea20000004200 */
[----:B----4-:R-:W-:Y:S01]  /*12d70*/  F2FP.BF16.F32.PACK_AB R6, R21, R20 ;  /* 0x000000141506723e */ /* 0x010fe200000010ff */
[----:B------:R-:W-:Y:S01]  /*12d80*/  FADD.FTZ R28, R28, R31 ;  /* 0x0000001f1c1c7221 */ /* 0x000fe20000010000 */
[----:B-----5:R-:W-:Y:S02]  /*12d90*/  F2FP.BF16.F32.PACK_AB R5, R23, R22 ;  /* 0x000000161705723e */ /* 0x020fe400000010ff */
[----:B-1----:R-:W-:Y:S01]  /*12da0*/  F2FP.BF16.F32.PACK_AB R7, R219, R26 ;  /* 0x0000001adb07723e */ /* 0x002fe200000010ff */
[----:B------:R-:W-:Y:S01]  /*12db0*/  FADD.FTZ R29, R29, R30 ;  /* 0x0000001e1d1d7221 */ /* 0x000fe20000010000 */
[----:B------:R-:W-:-:S03]  /*12dc0*/  FADD.FTZ R3, R3, R28 ;  /* 0x0000001c03037221 */ /* 0x000fc60000010000 */
[----:B------:R-:W-:Y:S02]  /*12dd0*/  FADD.FTZ R56, R56, R29 ;  /* 0x0000001d38387221 */ /* 0x000fe40000010000 */
[----:B------:R-:W-:Y:S03]  /*12de0*/  HMMA.16816.F32.BF16 R104, R4, R12, R104 ;  /* 0x0000000c0468723c */ /* 0x000fe60000041868 */
[----:B------:R-:W-:Y:S01]  /*12df0*/  FADD.FTZ R66, R66, R3 ;  /* 0x0000000342427221 */ /* 0x000fe20000010000 */
[----:B------:R-:W-:-:S04]  /*12e00*/  FADD.FTZ R119, R119, R56 ;  /* 0x0000003877777221 */ /* 0x000fc80000010000 */
        /* <DEDUP_REMOVED lines=10> */
[----:B------:R-:W-:Y:S01]  /*12eb0*/  HMMA.16816.F32.BF16 R92, R4, R10, R92 ;  /* 0x0000000a045c723c */ /* 0x000fe2000004185c */
[----:B------:R-:W3:Y:S02]  /*12ec0*/  LDSM.16.MT88.4 R8, [R123+0xec00] ;  /* 0x00ec00007b08783b */ /* 0x000ee40000004200 */
        /* <DEDUP_REMOVED lines=8> */
[----:B------:R-:W-:-:S04]  /*12f50*/  FADD.FTZ R136, R136, R161 ;  /* 0x000000a188887221 */ /* 0x000fc80000010000 */
[----:B------:R-:W-:Y:S01]  /*12f60*/  HMMA.16816.F32.BF16 R108, R4, R18, R108 ;  /* 0x00000012046c723c */ /* 0x000fe2000004186c */
[----:B------:R-:W2:Y:S02]  /*12f70*/  LDSM.16.MT88.4 R16, [R123+0xcc00] ;  /* 0x00cc00007b10783b */ /* 0x000ea40000004200 */
[----:B------:R-:W-:Y:S01]  /*12f80*/  FADD.FTZ R167, R167, R132 ;  /* 0x00000084a7a77221 */ /* 0x000fe20000010000 */
[----:B------:R-:W-:-:S03]  /*12f90*/  FADD.FTZ R153, R153, R136 ;  /* 0x0000008899997221 */ /* 0x000fc60000010000 */
[----:B------:R-:W-:Y:S01]  /*12fa0*/  FADD.FTZ R134, R134, R167 ;  /* 0x000000a786867221 */ /* 0x000fe20000010000 */
[----:B-1----:R-:W-:Y:S03]  /*12fb0*/  HMMA.16816.F32.BF16 R80, R4, R12, R80 ;  /* 0x0000000c0450723c */ /* 0x002fe60000041850 */
[----:B------:R-:W-:Y:S01]  /*12fc0*/  FADD.FTZ R12, R138, R153 ;  /* 0x000000998a0c7221 */ /* 0x000fe20000010000 */
[----:B------:R-:W-:-:S03]  /*12fd0*/  FADD.FTZ R163, R163, R134 ;  /* 0x00000086a3a37221 */ /* 0x000fc60000010000 */
[----:B------:R-:W-:Y:S01]  /*12fe0*/  FADD.FTZ R12, R151, R12 ;  /* 0x0000000c970c7221 */ /* 0x000fe20000010000 */
[----:B------:R-:W-:-:S03]  /*12ff0*/  FADD.FTZ R140, R140, R163 ;  /* 0x000000a38c8c7221 */ /* 0x000fc60000010000 */
[----:B------:R-:W-:Y:S01]  /*13000*/  FADD.FTZ R137, R137, R12 ;  /* 0x0000000c89897221 */ /* 0x000fe20000010000 */
[----:B------:R-:W-:-:S03]  /*13010*/  FADD.FTZ R12, R143, R140 ;  /* 0x0000008c8f0c7221 */ /* 0x000fc60000010000 */
[----:B------:R-:W-:Y:S01]  /*13020*/  FADD.FTZ R144, R144, R137 ;  /* 0x0000008990907221 */ /* 0x000fe20000010000 */
[----:B---3--:R-:W-:Y:S03]  /*13030*/  HMMA.16816.F32.BF16 R72, R4, R8, R72 ;  /* 0x000000080448723c */ /* 0x008fe60000041848 */
[----:B------:R-:W-:Y:S01]  /*13040*/  FADD.FTZ R3, R141, R12 ;  /* 0x0000000c8d037221 */ /* 0x000fe20000010000 */
[----:B------:R-:W-:Y:S01]  /*13050*/  FADD.FTZ R9, R131, R144 ;  /* 0x0000009083097221 */ /* 0x000fe20000010000 */
[----:B------:R-:W-:Y:S02]  /*13060*/  ISETP.GT.AND P0, PT, R64, R189, PT ;  /* 0x000000bd4000720c */ /* 0x000fe40003f04270 */
[----:B------:R-:W-:Y:S01]  /*13070*/  FADD.FTZ R3, R142, R3 ;  /* 0x000000038e037221 */ /* 0x000fe20000010000 */
[----:B------:R-:W-:-:S03]  /*13080*/  FADD.FTZ R9, R146, R9 ;  /* 0x0000000992097221 */ /* 0x000fc60000010000 */
[----:B------:R-:W-:Y:S01]  /*13090*/  FADD.FTZ R24, R24, R3 ;  /* 0x0000000318187221 */ /* 0x000fe20000010000 */
[----:B------:R-:W-:-:S03]  /*130a0*/  FADD.FTZ R22, R22, R9 ;  /* 0x0000000916167221 */ /* 0x000fc60000010000 */
[----:B------:R-:W-:Y:S01]  /*130b0*/  FADD.FTZ R25, R25, R24 ;  /* 0x0000001819197221 */ /* 0x000fe20000010000 */
[----:B------:R-:W-:Y:S01]  /*130c0*/  FADD.FTZ R23, R23, R22 ;  /* 0x0000001617177221 */ /* 0x000fe20000010000 */
[C---:B------:R-:W-:Y:S03]  /*130d0*/  HMMA.16816.F32.BF16 R76, R4.reuse, R14, R76 ;  /* 0x0000000e044c723c */ /* 0x040fe6000004184c */
[----:B------:R-:W-:Y:S01]  /*130e0*/  FADD.FTZ R20, R20, R25 ;  /* 0x0000001914147221 */ /* 0x000fe20000010000 */
[----:B------:R-:W-:Y:S01]  /*130f0*/  BSSY B2, `(.L_x_2636) ;  /* 0x00004cf000027945 */ /* 0x000fe20003800000 */
[----:B------:R-:W-:Y:S02]  /*13100*/  FADD.FTZ R26, R26, R23 ;  /* 0x000000171a1a7221 */ /* 0x000fe40000010000 */
[----:B------:R-:W-:Y:S01]  /*13110*/  FADD.FTZ R216, R21, R20 ;  /* 0x0000001415d87221 */ /* 0x000fe20000010000 */
[----:B--2---:R-:W-:Y:S03]  /*13120*/  HMMA.16816.F32.BF16 R88, R4, R16, R88 ;  /* 0x000000100458723c */ /* 0x004fe60000041858 */
[----:B------:R-:W-:-:S05]  /*13130*/  FADD.FTZ R219, R219, R26 ;  /* 0x0000001adbdb7221 */ /* 0x000fca0000010000 */
[C---:B------:R-:W-:Y:S08]  /*13140*/  HMMA.16816.F32.BF16 R84, R4.reuse, R18, R84 ;  /* 0x000000120454723c */ /* 0x040ff00000041854 */
        /* <DEDUP_REMOVED lines=72> */
.L_x_2639:
        /* <DEDUP_REMOVED lines=8> */
.L_x_2640:
[----:B------:R-:W-:Y:S05]  /*13650*/  BSYNC.RECONVERGENT B0 ;  /* 0x0000000000007941 */ /* 0x000fea0003800200 */
.L_x_2638:
        /* <DEDUP_REMOVED lines=252> */
[----:B------:R-:W-:-:S03]  /*14620*/  IMAD.HI.U32 R28, R35, R3, RZ ;  /* 0x00000003231c7227 */ /* 0x000fc600078e00ff */
[----:B------:R-:W-:Y:S01]  /*14630*/  ISETP.GT.U32.AND P6, PT, R30, R37, PT ;  /* 0x000000251e00720c */ /* 0x000fe20003fc4070 */
[----:B------:R-:W-:-:S05]  /*14640*/  IMAD R3, R28, R31, R3 ;  /* 0x0000001f1c037224 */ /* 0x000fca00078e0203 */
[----:B------:R-:W-:-:S07]  /*14650*/  ISETP.GT.U32.AND P5, PT, R30, R3, PT ;  /* 0x000000031e00720c */ /* 0x000fce0003fa4070 */
[----:B------:R-:W-:Y:S02]  /*14660*/  @!P6 IMAD.IADD R37, R37, 0x1, -R30 ;  /* 0x000000012525e824 */ /* 0x000fe400078e0a1e */
[----:B------:R-:W-:-:S03]  /*14670*/  @!P6 VIADD R33, R33, 0x1 ;  /* 0x000000012121e836 */ /* 0x000fc60000000000 */
[-C--:B------:R-:W-:Y:S01]  /*14680*/  ISETP.GE.U32.AND P4, PT, R37, R30.reuse, PT ;  /* 0x0000001e2500720c */ /* 0x080fe20003f86070 */
[----:B------:R-:W-:Y:S01]  /*14690*/  @!P5 VIADD R28, R28, 0x1 ;  /* 0x000000011c1cd836 */ /* 0x000fe20000000000 */
[-C--:B------:R-:W-:Y:S01]  /*146a0*/  @!P5 IADD3 R3, PT, PT, R3, -R30.reuse, RZ ;  /* 0x8000001e0303d210 */ /* 0x080fe20007ffe0ff */
[----:B------:R-:W2:Y:S01]  /*146b0*/  LD.E.64 R36, desc[UR4][R120.64+0x20] ;  /* 0x0000200478247980 */ /* 0x000ea2000c101b00 */
[----:B------:R-:W-:Y:S02]  /*146c0*/  ISETP.GE.AND P5, PT, R29, RZ, PT ;  /* 0x000000ff1d00720c */ /* 0x000fe40003fa6270 */
[----:B------:R-:W-:Y:S02]  /*146d0*/  ISETP.GE.U32.AND P6, PT, R3, R30, PT ;  /* 0x0000001e0300720c */ /* 0x000fe40003fc6070 */
[----:B------:R-:W-:-:S05]  /*146e0*/  LOP3.LUT R29, RZ, R34, RZ, 0x33, !PT ;  /* 0x00000022ff1d7212 */ /* 0x000fca00078e33ff */
[----:B------:R-:W-:Y:S02]  /*146f0*/  @P4 IADD3 R33, PT, PT, R33, 0x1, RZ ;  /* 0x0000000121214810 */ /* 0x000fe40007ffe0ff */
[----:B------:R-:W-:Y:S02]  /*14700*/  ISETP.GE.AND P4, PT, R32, RZ, PT ;  /* 0x000000ff2000720c */ /* 0x000fe40003f86270 */
[----:B------:R-:W-:Y:S02]  /*14710*/  @!P5 IADD3 R33, PT, PT, -R33, RZ, RZ ;  /* 0x000000ff2121d210 */ /* 0x000fe40007ffe1ff */
[----:B------:R-:W-:Y:S02]  /*14720*/  @P6 IADD3 R28, PT, PT, R28, 0x1, RZ ;  /* 0x000000011c1c6810 */ /* 0x000fe40007ffe0ff */
[----:B------:R-:W-:-:S07]  /*14730*/  ISETP.NE.AND P6, PT, R34, RZ, PT ;  /* 0x000000ff2200720c */ /* 0x000fce0003fc5270 */
[----:B------:R-:W-:-:S05]  /*14740*/  @!P4 IMAD.MOV R28, RZ, RZ, -R28 ;  /* 0x000000ffff1cc224 */ /* 0x000fca00078e0a1c */
        /* <DEDUP_REMOVED lines=23> */
.L_x_2644:
        /* <DEDUP_REMOVED lines=8> */
.L_x_2645:
[----:B------:R-:W-:Y:S05]  /*14940*/  BSYNC.RECONVERGENT B0 ;  /* 0x0000000000007941 */ /* 0x000fea0003800200 */
.L_x_2643:
        /* <DEDUP_REMOVED lines=69> */
.L_x_2642:
[----:B------:R-:W-:Y:S05]  /*14da0*/  BSYNC.RECONVERGENT B1 ;  /* 0x0000000000017941 */ /* 0x000fea0003800200 */
.L_x_2641:
[----:B------:R-:W-:-:S05]  /*14db0*/  IMAD.SHL.U32 R45, R199, 0x2, RZ ;  /* 0x00000002c72d7824 */ /* 0x000fca00078e00ff */
[----:B------:R-:W-:-:S05]  /*14dc0*/  LOP3.LUT R45, R45, 0x6, RZ, 0xc0, !PT ;  /* 0x000000062d2d7812 */ /* 0x000fca00078ec0ff */
[----:B------:R-:W-:-:S04]  /*14dd0*/  IMAD R45, R62, 0x80, R45 ;  /* 0x000000803e2d7824 */ /* 0x000fc800078e022d */
[C---:B------:R-:W-:Y:S02]  /*14de0*/  VIADD R29, R45.reuse, 0xffffff00 ;  /* 0xffffff002d1d7836 */ /* 0x040fe40000000000 */
[----:B------:R-:W-:-:S03]  /*14df0*/  VIADD R3, R45, 0xffffff01 ;  /* 0xffffff012d037836 */ /* 0x000fc60000000000 */
[CC--:B------:R-:W-:Y:S02]  /*14e00*/  ISETP.GE.AND P0, PT, R29.reuse, R213.reuse, PT ;  /* 0x000000d51d00720c */ /* 0x0c0fe40003f06270 */
[-C--:B------:R-:W-:Y:S02]  /*14e10*/  ISETP.GE.AND P2, PT, R29, R212.reuse, PT ;  /* 0x000000d41d00720c */ /* 0x080fe40003f46270 */
[----:B------:R-:W-:Y:S02]  /*14e20*/  FSEL R24, R24, -INF , P0 ;  /* 0xff80000018187808 */ /* 0x000fe40000000000 */
[C---:B------:R-:W-:Y:S02]  /*14e30*/  ISETP.GE.AND P0, PT, R3.reuse, R213, PT ;  /* 0x000000d50300720c */ /* 0x040fe40003f06270 */
[----:B-1----:R-:W-:Y:S02]  /*14e40*/  FSEL R31, R24, -INF , !P2 ;  /* 0xff800000181f7808 */ /* 0x002fe40005000000 */
[----:B------:R-:W-:-:S02]  /*14e50*/  ISETP.GE.AND P6, PT, R3, R212, PT ;  /* 0x000000d40300720c */ /* 0x000fc40003fc6270 */
[C---:B------:R-:W-:Y:S02]  /*14e60*/  ISETP.GE.AND P1, PT, R3.reuse, R206, PT ;  /* 0x000000ce0300720c */ /* 0x040fe40003f26270 */
[----:B------:R-:W-:Y:S02]  /*14e70*/  ISETP.GE.AND P2, PT, R3, R204, PT ;  /* 0x000000cc0300720c */ /* 0x000fe40003f46270 */
[----:B------:R-:W2:Y:S01]  /*14e80*/  LD.E R3, desc[UR4][R120.64+0xdc] ;  /* 0x0000dc0478037980 */ /* 0x000ea2000c101900 */
[----:B------:R-:W-:Y:S01]  /*14e90*/  ISETP.GE.AND P4, PT, R29, R206, PT ;  /* 0x000000ce1d00720c */ /* 0x000fe20003f86270 */
[----:B------:R-:W-:Y:S01]  /*14ea0*/  VIADD R63, R45, 0xffffff08 ;  /* 0xffffff082d3f7836 */ /* 0x000fe20000000000 */
[----:B------:R-:W-:Y:S01]  /*14eb0*/  ISETP.GE.AND P5, PT, R29, R204, PT ;  /* 0x000000cc1d00720c */ /* 0x000fe20003fa6270 */
[C---:B------:R-:W-:Y:S01]  /*14ec0*/  VIADD R30, R45.reuse, 0xffffff09 ;  /* 0xffffff092d1e7836 */ /* 0x040fe20000000000 */
[----:B------:R-:W-:Y:S01]  /*14ed0*/  FSEL R26, R26, -INF , P4 ;  /* 0xff8000001a1a7808 */ /* 0x000fe20002000000 */
[----:B------:R-:W-:Y:S01]  /*14ee0*/  VIADD R28, R45, 0xffffff10 ;  /* 0xffffff102d1c7836 */ /* 0x000fe20000000000 */
[----:B------:R-:W-:Y:S01]  /*14ef0*/  ISETP.GE.AND P4, PT, R63, R213, PT ;  /* 0x000000d53f00720c */ /* 0x000fe20003f86270 */
[----:B------:R-:W-:Y:S01]  /*14f00*/  VIADD R24, R45, 0xffffff11 ;  /* 0xffffff112d187836 */ /* 0x000fe20000000000 */
[----:B------:R-:W-:-:S02]  /*14f10*/  FSEL R25, R25, -INF , P0 ;  /* 0xff80000019197808 */ /* 0x000fc40000000000 */
[-C--:B------:R-:W-:Y:S02]  /*14f20*/  ISETP.GE.AND P0, PT, R30, R213.reuse, PT ;  /* 0x000000d51e00720c */ /* 0x080fe40003f06270 */
[----:B------:R-:W-:Y:S01]  /*14f30*/  FSEL R29, R26, -INF , !P5 ;  /* 0xff8000001a1d7808 */ /* 0x000fe20006800000 */
[----:B------:R-:W-:Y:S01]  /*14f40*/  VIADD R43, R45, 0xffffff18 ;  /* 0xffffff182d2b7836 */ /* 0x000fe20000000000 */
[----:B------:R-:W-:Y:S02]  /*14f50*/  ISETP.GE.AND P5, PT, R63, R212, PT ;  /* 0x000000d43f00720c */ /* 0x000fe40003fa6270 */
[----:B------:R-:W-:Y:S02]  /*14f60*/  FSEL R20, R20, -INF , P4 ;  /* 0xff80000014147808 */ /* 0x000fe40002000000 */
[----:B------:R-:W-:Y:S01]  /*14f70*/  ISETP.GE.AND P4, PT, R28, R213, PT ;  /* 0x000000d51c00720c */ /* 0x000fe20003f86270 */
[----:B------:R-:W-:Y:S01]  /*14f80*/  VIADD R49, R45, 0xffffff19 ;  /* 0xffffff192d317836 */ /* 0x000fe20000000000 */
[----:B------:R-:W-:-:S02]  /*14f90*/  FSEL R21, R21, -INF , P0 ;  /* 0xff80000015157808 */ /* 0x000fc40000000000 */
[----:B------:R-:W-:Y:S02]  /*14fa0*/  FSEL R39, R25, -INF , !P6 ;  /* 0xff80000019277808 */ /* 0x000fe40007000000 */
[----:B------:R-:W-:Y:S02]  /*14fb0*/  ISETP.GE.AND P0, PT, R24, R213, PT ;  /* 0x000000d51800720c */ /* 0x000fe40003f06270 */
[-C--:B------:R-:W-:Y:S02]  /*14fc0*/  ISETP.GE.AND P6, PT, R30, R212.reuse, PT ;  /* 0x000000d41e00720c */ /* 0x080fe40003fc6270 */
[----:B------:R-:W-:Y:S01]  /*14fd0*/  FSEL R37, R20, -INF , !P5 ;  /* 0xff80000014257808 */ /* 0x000fe20006800000 */
[----:B------:R-:W-:Y:S01]  /*14fe0*/  VIADD R55, R45, 0xffffff20 ;  /* 0xffffff202d377836 */ /* 0x000fe20000000000 */
[----:B------:R-:W-:Y:S02]  /*14ff0*/  ISETP.GE.AND P5, PT, R28, R212, PT ;  /* 0x000000d41c00720c */ /* 0x000fe40003fa6270 */
[----:B------:R-:W-:-:S02]  /*15000*/  FSEL R16, R16, -INF , P4 ;  /* 0xff80000010107808 */ /* 0x000fc40002000000 */
[-C--:B------:R-:W-:Y:S01]  /*15010*/  ISETP.GE.AND P4, PT, R43, R213.reuse, PT ;  /* 0x000000d52b00720c */ /* 0x080fe20003f86270 */
[----:B------:R-:W-:Y:S01]  /*15020*/  VIADD R251, R45, 0xffffff21 ;  /* 0xffffff212dfb7836 */ /* 0x000fe20000000000 */
[----:B------:R-:W-:Y:S02]  /*15030*/  FSEL R17, R17, -INF , P0 ;  /* 0xff80000011117808 */ /* 0x000fe40000000000 */
[----:B------:R-:W-:Y:S02]  /*15040*/  FSEL R21, R21, -INF , !P6 ;  /* 0xff80000015157808 */ /* 0x000fe40007000000 */
[----:B------:R-:W-:Y:S02]  /*15050*/  ISETP.GE.AND P0, PT, R49, R213, PT ;  /* 0x000000d53100720c */ /* 0x000fe40003f06270 */
[-C--:B------:R-:W-:Y:S02]  /*15060*/  ISETP.GE.AND P6, PT, R24, R212.reuse, PT ;  /* 0x000000d41800720c */ /* 0x080fe40003fc6270 */
[----:B------:R-:W-:Y:S01]  /*15070*/  FSEL R25, R16, -INF , !P5 ;  /* 0xff80000010197808 */ /* 0x000fe20006800000 */
[----:B------:R-:W-:Y:S01]  /*15080*/  VIADD R53, R45, 0xffffff28 ;  /* 0xffffff282d357836 */ /* 0x000fe20000000000 */
[----:B------:R-:W-:-:S02]  /*15090*/  ISETP.GE.AND P5, PT, R43, R212, PT ;  /* 0x000000d42b00720c */ /* 0x000fc40003fa6270 */
[----:B------:R-:W-:Y:S02]  /*150a0*/  FSEL R12, R12, -INF , P4 ;  /* 0xff8000000c0c7808 */ /* 0x000fe40002000000 */
[-C--:B------:R-:W-:Y:S01]  /*150b0*/  ISETP.GE.AND P4, PT, R55, R213.reuse, PT ;  /* 0x000000d53700720c */ /* 0x080fe20003f86270 */
[----:B------:R-:W-:Y:S01]  /*150c0*/  VIADD R247, R45, 0xffffff29 ;  /* 0xffffff292df77836 */ /* 0x000fe20000000000 */
[----:B------:R-:W-:Y:S02]  /*150d0*/  FSEL R13, R13, -INF , P0 ;  /* 0xff8000000d0d7808 */ /* 0x000fe40000000000 */
[----:B------:R-:W-:Y:S02]  /*150e0*/  FSEL R35, R17, -INF , !P6 ;  /* 0xff80000011237808 */ /* 0x000fe40007000000 */
[----:B------:R-:W-:Y:S02]  /*150f0*/  ISETP.GE.AND P0, PT, R251, R213, PT ;  /* 0x000000d5fb00720c */ /* 0x000fe40003f06270 */
[----:B------:R-:W-:-:S02]  /*15100*/  ISETP.GE.AND P6, PT, R49, R212, PT ;  /* 0x000000d43100720c */ /* 0x000fc40003fc6270 */
[----:B------:R-:W-:Y:S01]  /*15110*/  FSEL R33, R12, -INF , !P5 ;  /* 0xff8000000c217808 */ /* 0x000fe20006800000 */
[----:B------:R-:W-:Y:S01]  /*15120*/  VIADD R239, R45, 0xffffff30 ;  /* 0xffffff302def7836 */ /* 0x000fe20000000000 */
[----:B------:R-:W-:Y:S02]  /*15130*/  ISETP.GE.AND P5, PT, R55, R212, PT ;  /* 0x000000d43700720c */ /* 0x000fe40003fa6270 */
[----:B------:R-:W-:Y:S02]  /*15140*/  FSEL R8, R8, -INF , P4 ;  /* 0xff80000008087808 */ /* 0x000fe40002000000 */
[----:B------:R-:W-:Y:S01]  /*15150*/  ISETP.GE.AND P4, PT, R53, R213, PT ;  /* 0x000000d53500720c */ /* 0x000fe20003f86270 */
[----:B------:R-:W-:Y:S01]  /*15160*/  VIADD R241, R45, 0xffffff31 ;  /* 0xffffff312df17836 */ /* 0x000fe20000000000 */
[----:B------:R-:W-:Y:S02]  /*15170*/  FSEL R9, R9, -INF , P0 ;  /* 0xff80000009097808 */ /* 0x000fe40000000000 */
[----:B------:R-:W-:-:S02]  /*15180*/  FSEL R41, R13, -INF , !P6 ;  /* 0xff8000000d297808 */ /* 0x000fc40007000000 */
[-C--:B------:R-:W-:Y:S02]  /*15190*/  ISETP.GE.AND P0, PT, R247, R213.reuse, PT ;  /* 0x000000d5f700720c */ /* 0x080fe40003f06270 */
        /* <DEDUP_REMOVED lines=81> */
[----:B------:R-:W-:Y:S02]  /*156b0*/  FSEL R153, R136, -INF , !P5 ;  /* 0xff80000088997808 */ /* 0x000fe40006800000 */
[----:B------:R-:W-:Y:S02]  /*156c0*/  ISETP.GE.AND P5, PT, R65, R212, PT ;  /* 0x000000d44100720c */ /* 0x000fe40003fa6270 */
[----:B------:R-:W-:Y:S02]  /*156d0*/  FSEL R132, R132, -INF , P4 ;  /* 0xff80000084847808 */ /* 0x000fe40002000000 */
[----:B------:R-:W-:-:S02]  /*156e0*/  ISETP.GE.AND P4, PT, R57, R213, PT ;  /* 0x000000d53900720c */ /* 0x000fc40003f86270 */
[----:B------:R-:W-:Y:S01]  /*156f0*/  FSEL R133, R133, -INF , P0 ;  /* 0xff80000085857808 */ /* 0x000fe20000000000 */
[----:B------:R-:W-:Y:S01]  /*15700*/  VIADD R47, R45, 0xffffff78 ;  /* 0xffffff782d2f7836 */ /* 0x000fe20000000000 */
[----:B------:R-:W-:Y:S02]  /*15710*/  FSEL R149, R137, -INF , !P6 ;  /* 0xff80000089957808 */ /* 0x000fe40007000000 */
[----:B------:R-:W-:Y:S01]  /*15720*/  ISETP.GE.AND P0, PT, R51, R213, PT ;  /* 0x000000d53300720c */ /* 0x000fe20003f06270 */
[----:B------:R-:W-:Y:S01]  /*15730*/  VIADD R45, R45, 0xffffff79 ;  /* 0xffffff792d2d7836 */ /* 0x000fe20000000000 */
[-C--:B------:R-:W-:Y:S02]  /*15740*/  ISETP.GE.AND P6, PT, R59, R212.reuse, PT ;  /* 0x000000d43b00720c */ /* 0x080fe40003fc6270 */
[----:B------:R-:W-:Y:S02]  /*15750*/  FSEL R145, R132, -INF , !P5 ;  /* 0xff80000084917808 */ /* 0x000fe40006800000 */
[----:B------:R-:W-:-:S02]  /*15760*/  ISETP.GE.AND P5, PT, R57, R212, PT ;  /* 0x000000d43900720c */ /* 0x000fc40003fa6270 */
[----:B------:R-:W-:Y:S02]  /*15770*/  FSEL R61, R128, -INF , P4 ;  /* 0xff800000803d7808 */ /* 0x000fe40002000000 */
[----:B------:R-:W-:Y:S02]  /*15780*/  ISETP.GE.AND P4, PT, R51, R212, PT ;  /* 0x000000d43300720c */ /* 0x000fe40003f86270 */
[----:B------:R-:W-:Y:S02]  /*15790*/  FSEL R122, R129, -INF , P0 ;  /* 0xff800000817a7808 */ /* 0x000fe40000000000 */
[----:B------:R-:W-:Y:S02]  /*157a0*/  FSEL R141, R133, -INF , !P6 ;  /* 0xff800000858d7808 */ /* 0x000fe40007000000 */
[----:B------:R-:W-:Y:S02]  /*157b0*/  ISETP.GE.AND P6, PT, R47, R213, PT ;  /* 0x000000d52f00720c */ /* 0x000fe40003fc6270 */
[----:B------:R-:W-:-:S02]  /*157c0*/  FSEL R61, R61, -INF , !P5 ;  /* 0xff8000003d3d7808 */ /* 0x000fc40006800000 */
[----:B------:R-:W-:Y:S02]  /*157d0*/  ISETP.GE.AND P5, PT, R45, R213, PT ;  /* 0x000000d52d00720c */ /* 0x000fe40003fa6270 */
[----:B------:R-:W-:Y:S02]  /*157e0*/  FSEL R122, R122, -INF , !P4 ;  /* 0xff8000007a7a7808 */ /* 0x000fe40006000000 */
[C---:B------:R-:W-:Y:S02]  /*157f0*/  ISETP.GE.AND P0, PT, R63.reuse, R206, PT ;  /* 0x000000ce3f00720c */ /* 0x040fe40003f06270 */
[----:B------:R-:W-:Y:S02]  /*15800*/  ISETP.GE.AND P4, PT, R63, R204, PT ;  /* 0x000000cc3f00720c */ /* 0x000fe40003f86270 */
[----:B------:R-:W-:Y:S02]  /*15810*/  FSEL R63, R124, -INF , P6 ;  /* 0xff8000007c3f7808 */ /* 0x000fe40003000000 */
[----:B------:R-:W-:-:S02]  /*15820*/  FSEL R124, R125, -INF , P5 ;  /* 0xff8000007d7c7808 */ /* 0x000fc40002800000 */
[-C--:B------:R-:W-:Y:S02]  /*15830*/  ISETP.GE.AND P5, PT, R45, R212.reuse, PT ;  /* 0x000000d42d00720c */ /* 0x080fe40003fa6270 */
[----:B------:R-:W-:Y:S02]  /*15840*/  FSEL R13, R27, -INF , P1 ;  /* 0xff8000001b0d7808 */ /* 0x000fe40000800000 */
[----:B------:R-:W-:Y:S02]  /*15850*/  ISETP.GE.AND P6, PT, R47, R212, PT ;  /* 0x000000d42f00720c */ /* 0x000fe40003fc6270 */
[-C--:B------:R-:W-:Y:S02]  /*15860*/  ISETP.GE.AND P1, PT, R30, R206.reuse, PT ;  /* 0x000000ce1e00720c */ /* 0x080fe40003f26270 */
[----:B------:R-:W-:Y:S02]  /*15870*/  FSEL R124, R124, -INF , !P5 ;  /* 0xff8000007c7c7808 */ /* 0x000fe40006800000 */
[----:B------:R-:W-:-:S02]  /*15880*/  ISETP.GE.AND P5, PT, R28, R206, PT ;  /* 0x000000ce1c00720c */ /* 0x000fc40003fa6270 */
[----:B------:R-:W-:Y:S02]  /*15890*/  FSEL R9, R22, -INF , P0 ;  /* 0xff80000016097808 */ /* 0x000fe40000000000 */
[----:B------:R-:W-:Y:S02]  /*158a0*/  ISETP.GE.AND P0, PT, R24, R206, PT ;  /* 0x000000ce1800720c */ /* 0x000fe40003f06270 */
[----:B------:R-:W-:Y:S02]  /*158b0*/  FSEL R63, R63, -INF , !P6 ;  /* 0xff8000003f3f7808 */ /* 0x000fe40007000000 */
[----:B------:R-:W-:Y:S02]  /*158c0*/  FSEL R13, R13, -INF , !P2 ;  /* 0xff8000000d0d7808 */ /* 0x000fe40005000000 */
[----:B------:R-:W-:Y:S02]  /*158d0*/  FSEL R5, R23, -INF , P1 ;  /* 0xff80000017057808 */ /* 0x000fe40000800000 */
[----:B------:R-:W-:-:S02]  /*158e0*/  ISETP.GE.AND P6, PT, R30, R204, PT ;  /* 0x000000cc1e00720c */ /* 0x000fc40003fc6270 */
[----:B------:R-:W-:Y:S02]  /*158f0*/  ISETP.GE.AND P2, PT, R28, R204, PT ;  /* 0x000000cc1c00720c */ /* 0x000fe40003f46270 */
[----:B------:R-:W-:Y:S02]  /*15900*/  ISETP.GE.AND P1, PT, R43, R206, PT ;  /* 0x000000ce2b00720c */ /* 0x000fe40003f26270 */
[----:B------:R-:W-:Y:S02]  /*15910*/  FSEL R18, R18, -INF , P5 ;  /* 0xff80000012127808 */ /* 0x000fe40002800000 */
[----:B------:R-:W-:Y:S02]  /*15920*/  FSEL R9, R9, -INF , !P4 ;  /* 0xff80000009097808 */ /* 0x000fe40006000000 */
[----:B------:R-:W-:Y:S02]  /*15930*/  FSEL R19, R19, -INF , P0 ;  /* 0xff80000013137808 */ /* 0x000fe40000000000 */
[----:B------:R-:W-:-:S02]  /*15940*/  ISETP.GE.AND P4, PT, R24, R204, PT ;  /* 0x000000cc1800720c */ /* 0x000fc40003f86270 */
[----:B------:R-:W-:Y:S02]  /*15950*/  ISETP.GE.AND P0, PT, R49, R206, PT ;  /* 0x000000ce3100720c */ /* 0x000fe40003f06270 */
[-C--:B------:R-:W-:Y:S02]  /*15960*/  ISETP.GE.AND P5, PT, R43, R204.reuse, PT ;  /* 0x000000cc2b00720c */ /* 0x080fe40003fa6270 */
[----:B------:R-:W-:Y:S02]  /*15970*/  FSEL R5, R5, -INF , !P6 ;  /* 0xff80000005057808 */ /* 0x000fe40007000000 */
[----:B------:R-:W-:Y:S02]  /*15980*/  FSEL R43, R18, -INF , !P2 ;  /* 0xff800000122b7808 */ /* 0x000fe40005000000 */
[----:B------:R-:W-:Y:S02]  /*15990*/  FSEL R14, R14, -INF , P1 ;  /* 0xff8000000e0e7808 */ /* 0x000fe40000800000 */
[----:B------:R-:W-:-:S02]  /*159a0*/  ISETP.GE.AND P6, PT, R49, R204, PT ;  /* 0x000000cc3100720c */ /* 0x000fc40003fc6270 */
[-C--:B------:R-:W-:Y:S02]  /*159b0*/  ISETP.GE.AND P2, PT, R55, R206.reuse, PT ;  /* 0x000000ce3700720c */ /* 0x080fe40003f46270 */
[----:B------:R-:W-:Y:S02]  /*159c0*/  ISETP.GE.AND P1, PT, R251, R206, PT ;  /* 0x000000cefb00720c */ /* 0x000fe40003f26270 */
[----:B------:R-:W-:Y:S02]  /*159d0*/  FSEL R49, R19, -INF , !P4 ;  /* 0xff80000013317808 */ /* 0x000fe40006000000 */
[----:B------:R-:W-:Y:S02]  /*159e0*/  FSEL R15, R15, -INF , P0 ;  /* 0xff8000000f0f7808 */ /* 0x000fe40000000000 */
[----:B------:R-:W-:Y:S02]  /*159f0*/  ISETP.GE.AND P4, PT, R55, R204, PT ;  /* 0x000000cc3700720c */ /* 0x000fe40003f86270 */
[----:B------:R-:W-:-:S02]  /*15a00*/  ISETP.GE.AND P0, PT, R53, R206, PT ;  /* 0x000000ce3500720c */ /* 0x000fc40003f06270 */
[----:B------:R-:W-:Y:S02]  /*15a10*/  FSEL R55, R14, -INF , !P5 ;  /* 0xff8000000e377808 */ /* 0x000fe40006800000 */
[-C--:B------:R-:W-:Y:S02]  /*15a20*/  ISETP.GE.AND P5, PT, R251, R204.reuse, PT ;  /* 0x000000ccfb00720c */ /* 0x080fe40003fa6270 */
[----:B------:R-:W-:Y:S02]  /*15a30*/  FSEL R10, R10, -INF , P2 ;  /* 0xff8000000a0a7808 */ /* 0x000fe40001000000 */
[----:B------:R-:W-:Y:S02]  /*15a40*/  FSEL R11, R11, -INF , P1 ;  /* 0xff8000000b0b7808 */ /* 0x000fe40000800000 */
[----:B------:R-:W-:Y:S02]  /*15a50*/  ISETP.GE.AND P2, PT, R53, R204, PT ;  /* 0x000000cc3500720c */ /* 0x000fe40003f46270 */
[----:B------:R-:W-:-:S02]  /*15a60*/  FSEL R53, R15, -INF , !P6 ;  /* 0xff8000000f357808 */ /* 0x000fc40007000000 */
[----:B------:R-:W-:Y:S02]  /*15a70*/  FSEL R6, R6, -INF , P0 ;  /* 0xff80000006067808 */ /* 0x000fe40000000000 */
[C---:B------:R-:W-:Y:S02]  /*15a80*/  ISETP.GE.AND P1, PT, R247.reuse, R206, PT ;  /* 0x000000cef700720c */ /* 0x040fe40003f26270 */
[----:B------:R-:W-:Y:S02]  /*15a90*/  ISETP.GE.AND P6, PT, R247, R204, PT ;  /* 0x000000ccf700720c */ /* 0x000fe40003fc6270 */
[----:B------:R-:W-:Y:S02]  /*15aa0*/  FSEL R251, R10, -INF , !P4 ;  /* 0xff8000000afb7808 */ /* 0x000fe40006000000 */
[----:B------:R-:W-:Y:S02]  /*15ab0*/  FSEL R247, R11, -INF , !P5 ;  /* 0xff8000000bf77808 */ /* 0x000fe40006800000 */
[----:B------:R-:W-:-:S02]  /*15ac0*/  ISETP.GE.AND P4, PT, R239, R206, PT ;  /* 0x000000ceef00720c */ /* 0x000fc40003f86270 */
[----:B------:R-:W-:Y:S02]  /*15ad0*/  ISETP.GE.AND P5, PT, R239, R204, PT ;  /* 0x000000ccef00720c */ /* 0x000fe40003fa6270 */
[----:B------:R-:W-:Y:S02]  /*15ae0*/  FSEL R239, R6, -INF , !P2 ;  /* 0xff80000006ef7808 */ /* 0x000fe40005000000 */
[----:B------:R-:W-:Y:S02]  /*15af0*/  FMNMX3.FTZ R4, R2, R31, R39, !PT ;  /* 0x0000001f02047276 */ /* 0x000fe40007810027 */
[----:B------:R-:W-:Y:S02]  /*15b00*/  FMNMX3.FTZ R6, R0, R29, R13, !PT ;  /* 0x0000001d00067276 */ /* 0x000fe4000781000d */
[----:B------:R-:W-:Y:S02]  /*15b10*/  FMNMX3.FTZ R4, R4, R37, R21, !PT ;  /* 0x0000002504047276 */ /* 0x000fe40007810015 */
[----:B------:R-:W-:-:S02]  /*15b20*/  FMNMX3.FTZ R6, R6, R9, R5, !PT ;  /* 0x0000000906067276 */ /* 0x000fc40007810005 */
[----:B------:R-:W-:Y:S02]  /*15b30*/  FMNMX3.FTZ R4, R4, R25, R35, !PT ;  /* 0x0000001904047276 */ /* 0x000fe40007810023 */
[----:B------:R-:W-:Y:S02]  /*15b40*/  FMNMX3.FTZ R6, R6, R43, R49, !PT ;  /* 0x0000002b06067276 */ /* 0x000fe40007810031 */
[----:B------:R-:W-:Y:S02]  /*15b50*/  ISETP.GE.AND P0, PT, R241, R206, PT ;  /* 0x000000cef100720c */ /* 0x000fe40003f06270 */
[----:B------:R-:W-:Y:S02]  /*15b60*/  FMNMX3.FTZ R4, R4, R33, R41, !PT ;  /* 0x0000002104047276 */ /* 0x000fe40007810029 */
[----:B------:R-:W-:Y:S02]  /*15b70*/  FSEL R7, R7, -INF , P1 ;  /* 0xff80000007077808 */ /* 0x000fe40000800000 */
[----:B------:R-:W-:-:S02]  /*15b80*/  FSEL R162, R162, -INF , P4 ;  /* 0xff800000a2a27808 */ /* 0x000fc40002000000 */
[----:B------:R-:W-:Y:S02]  /*15b90*/  FMNMX3.FTZ R6, R6, R55, R53, !PT ;  /* 0x0000003706067276 */ /* 0x000fe40007810035 */
[----:B------:R-:W-:Y:S02]  /*15ba0*/  ISETP.GE.AND P2, PT, R241, R204, PT ;  /* 0x000000ccf100720c */ /* 0x000fe40003f46270 */
[----:B------:R-:W-:Y:S02]  /*15bb0*/  ISETP.GE.AND P1, PT, R235, R206, PT ;  /* 0x000000ceeb00720c */ /* 0x000fe40003f26270 */
[----:B------:R-:W-:Y:S02]  /*15bc0*/  FSEL R163, R163, -INF , P0 ;  /* 0xff800000a3a37808 */ /* 0x000fe40000000000 */
[----:B------:R-:W-:Y:S02]  /*15bd0*/  ISETP.GE.AND P4, PT, R235, R204, PT ;  /* 0x000000cceb00720c */ /* 0x000fe40003f86270 */
[----:B------:R-:W-:-:S02]  /*15be0*/  FMNMX3.FTZ R4, R4, R249, R245, !PT ;  /* 0x000000f904047276 */ /* 0x000fc400078100f5 */
[----:B------:R-:W-:Y:S02]  /*15bf0*/  FSEL R241, R7, -INF , !P6 ;  /* 0xff80000007f17808 */ /* 0x000fe40007000000 */
[C---:B------:R-:W-:Y:S02]  /*15c00*/  ISETP.GE.AND P0, PT, R231.reuse, R206, PT ;  /* 0x000000cee700720c */ /* 0x040fe40003f06270 */
[----:B------:R-:W-:Y:S02]  /*15c10*/  FSEL R235, R162, -INF , !P5 ;  /* 0xff800000a2eb7808 */ /* 0x000fe40006800000 */
[----:B------:R-:W-:Y:S02]  /*15c20*/  FMNMX3.FTZ R6, R6, R251, R247, !PT ;  /* 0x000000fb06067276 */ /* 0x000fe400078100f7 */
[----:B------:R-:W-:Y:S02]  /*15c30*/  ISETP.GE.AND P5, PT, R231, R204, PT ;  /* 0x000000cce700720c */ /* 0x000fe40003fa6270 */
[----:B------:R-:W-:-:S02]  /*15c40*/  ISETP.GE.AND P6, PT, R175, R206, PT ;  /* 0x000000ceaf00720c */ /* 0x000fc40003fc6270 */
[----:B------:R-:W-:Y:S02]  /*15c50*/  FSEL R158, R158, -INF , P1 ;  /* 0xff8000009e9e7808 */ /* 0x000fe40000800000 */
[----:B------:R-:W-:Y:S02]  /*15c60*/  FSEL R231, R163, -INF , !P2 ;  /* 0xff800000a3e77808 */ /* 0x000fe40005000000 */
[----:B------:R-:W-:Y:S02]  /*15c70*/  ISETP.GE.AND P2, PT, R225, R206, PT ;  /* 0x000000cee100720c */ /* 0x000fe40003f46270 */
[----:B------:R-:W-:Y:S02]  /*15c80*/  FMNMX3.FTZ R4, R4, R243, R237, !PT ;  /* 0x000000f304047276 */ /* 0x000fe400078100ed */
[----:B------:R-:W-:Y:S02]  /*15c90*/  FSEL R159, R159, -INF , P0 ;  /* 0xff8000009f9f7808 */ /* 0x000fe40000000000 */
[----:B------:R-:W-:-:S02]  /*15ca0*/  FMNMX3.FTZ R6, R6, R239, R241, !PT ;  /* 0x000000ef06067276 */ /* 0x000fc400078100f1 */
[----:B------:R-:W-:Y:S02]  /*15cb0*/  ISETP.GE.AND P1, PT, R175, R204, PT ;  /* 0x000000ccaf00720c */ /* 0x000fe40003f26270 */
[----:B------:R-:W-:Y:S02]  /*15cc0*/  FSEL R154, R154, -INF , P6 ;  /* 0xff8000009a9a7808 */ /* 0x000fe40003000000 */
[----:B------:R-:W-:Y:S02]  /*15cd0*/  FSEL R175, R158, -INF , !P4 ;  /* 0xff8000009eaf7808 */ /* 0x000fe40006000000 */
[----:B------:R-:W-:Y:S02]  /*15ce0*/  ISETP.GE.AND P0, PT, R223, R206, PT ;  /* 0x000000cedf00720c */ /* 0x000fe40003f06270 */
        /* <DEDUP_REMOVED lines=9> */
[----:B------:R-:W-:Y:S02]  /*15d80*/  FSEL R150, R150, -INF , P0 ;  /* 0xff80000096967808 */ /* 0x000fe40000000000 */
[----:B------:R-:W-:Y:S02]  /*15d90*/  ISETP.GE.AND P5, PT, R217, R204, PT ;  /* 0x000000ccd900720c */ /* 0x000fe40003fa6270 */
[----:B------:R-:W-:Y:S02]  /*15da0*/  FMNMX3.FTZ R4, R4, R227, R173, !PT ;  /* 0x000000e304047276 */ /* 0x000fe400078100ad */
[----:B------:R-:W-:Y:S02]  /*15db0*/  FSEL R217, R155, -INF , !P4 ;  /* 0xff8000009bd97808 */ /* 0x000fe40006000000 */
[----:B------:R-:W-:-:S02]  /*15dc0*/  ISETP.GE.AND P0, PT, R215, R206, PT ;  /* 0x000000ced700720c */ /* 0x000fc40003f06270 */
[----:B------:R-:W-:Y:S02]  /*15dd0*/  FSEL R151, R151, -INF , P2 ;  /* 0xff80000097977808 */ /* 0x000fe40001000000 */
[----:B------:R-:W-:Y:S02]  /*15de0*/  FMNMX3.FTZ R6, R6, R175, R225, !PT ;  /* 0x000000af06067276 */ /* 0x000fe400078100e1 */
[-C--:B------:R-:W-:Y:S02]  /*15df0*/  ISETP.GE.AND P4, PT, R183, R204.reuse, PT ;  /* 0x000000ccb700720c */ /* 0x080fe40003f86270 */
[----:B------:R-:W-:Y:S02]  /*15e00*/  FSEL R183, R150, -INF , !P6 ;  /* 0xff80000096b77808 */ /* 0x000fe40007000000 */
[----:B------:R-:W-:Y:S02]  /*15e10*/  FSEL R146, R146, -INF , P1 ;  /* 0xff80000092927808 */ /* 0x000fe40000800000 */
[----:B------:R-:W-:-:S02]  /*15e20*/  ISETP.GE.AND P6, PT, R215, R204, PT ;  /* 0x000000ccd700720c */ /* 0x000fc40003fc6270 */
[-C--:B------:R-:W-:Y:S02]  /*15e30*/  ISETP.GE.AND P2, PT, R171, R206.reuse, PT ;  /* 0x000000ceab00720c */ /* 0x080fe40003f46270 */
[----:B------:R-:W-:Y:S02]  /*15e40*/  FMNMX3.FTZ R4, R4, R221, R179, !PT ;  /* 0x000000dd04047276 */ /* 0x000fe400078100b3 */
[----:B------:R-:W-:Y:S02]  /*15e50*/  FSEL R215, R151, -INF , !P5 ;  /* 0xff80000097d77808 */ /* 0x000fe40006800000 */
[----:B------:R-:W-:Y:S02]  /*15e60*/  ISETP.GE.AND P1, PT, R167, R206, PT ;  /* 0x000000cea700720c */ /* 0x000fe40003f26270 */
[----:B------:R-:W-:Y:S02]  /*15e70*/  FSEL R147, R147, -INF , P0 ;  /* 0xff80000093937808 */ /* 0x000fe40000000000 */
[----:B------:R-:W-:-:S02]  /*15e80*/  FMNMX3.FTZ R6, R6, R223, R217, !PT ;  /* 0x000000df06067276 */ /* 0x000fc400078100d9 */
[-C--:B------:R-:W-:Y:S02]  /*15e90*/  ISETP.GE.AND P5, PT, R171, R204.reuse, PT ;  /* 0x000000ccab00720c */ /* 0x080fe40003fa6270 */
[----:B------:R-:W-:Y:S02]  /*15ea0*/  FSEL R171, R146, -INF , !P4 ;  /* 0xff80000092ab7808 */ /* 0x000fe40006000000 */
[----:B------:R-:W-:Y:S02]  /*15eb0*/  ISETP.GE.AND P4, PT, R167, R204, PT ;  /* 0x000000cca700720c */ /* 0x000fe40003f86270 */
[----:B------:R-:W-:Y:S02]  /*15ec0*/  ISETP.GE.AND P0, PT, R119, R206, PT ;  /* 0x000000ce7700720c */ /* 0x000fe40003f06270 */
[----:B------:R-:W-:Y:S02]  /*15ed0*/  FSEL R142, R142, -INF , P2 ;  /* 0xff8000008e8e7808 */ /* 0x000fe40001000000 */
[----:B------:R-:W-:-:S02]  /*15ee0*/  FMNMX3.FTZ R4, R4, R181, R177, !PT ;  /* 0x000000b504047276 */ /* 0x000fc400078100b1 */
[----:B------:R-:W-:Y:S02]  /*15ef0*/  FSEL R167, R147, -INF , !P6 ;  /* 0xff80000093a77808 */ /* 0x000fe40007000000 */
[-C--:B------:R-:W-:Y:S02]  /*15f00*/  ISETP.GE.AND P2, PT, R67, R206.reuse, PT ;  /* 0x000000ce4300720c */ /* 0x080fe40003f46270 */
[----:B------:R-:W-:Y:S02]  /*15f10*/  FSEL R143, R143, -INF , P1 ;  /* 0xff8000008f8f7808 */ /* 0x000fe40000800000 */
[----:B------:R-:W-:Y:S02]  /*15f20*/  FMNMX3.FTZ R6, R6, R183, R215, !PT ;  /* 0x000000b706067276 */ /* 0x000fe400078100d7 */
[----:B------:R-:W-:Y:S02]  /*15f30*/  ISETP.GE.AND P1, PT, R65, R206, PT ;  /* 0x000000ce4100720c */ /* 0x000fe40003f26270 */
[----:B------:R-:W-:-:S02]  /*15f40*/  ISETP.GE.AND P6, PT, R119, R204, PT ;  /* 0x000000cc7700720c */ /* 0x000fc40003fc6270 */
[----:B------:R-:W-:Y:S02]  /*15f50*/  FSEL R159, R142, -INF , !P5 ;  /* 0xff8000008e9f7808 */ /* 0x000fe40006800000 */
[----:B------:R-:W-:Y:S02]  /*15f60*/  FSEL R138, R138, -INF , P0 ;  /* 0xff8000008a8a7808 */ /* 0x000fe40000000000 */
[----:B------:R-:W-:Y:S02]  /*15f70*/  FMNMX3.FTZ R4, R4, R169, R165, !PT ;  /* 0x000000a904047276 */ /* 0x000fe400078100a5 */
[----:B------:R-:W-:Y:S02]  /*15f80*/  ISETP.GE.AND P5, PT, R67, R204, PT ;  /* 0x000000cc4300720c */ /* 0x000fe40003fa6270 */
[----:B------:R-:W-:Y:S02]  /*15f90*/  FSEL R163, R143, -INF , !P4 ;  /* 0xff8000008fa37808 */ /* 0x000fe40006000000 */
[----:B------:R-:W-:-:S02]  /*15fa0*/  ISETP.GE.AND P0, PT, R59, R206, PT ;  /* 0x000000ce3b00720c */ /* 0x000fc40003f06270 */
[----:B------:R-:W-:Y:S02]  /*15fb0*/  FSEL R139, R139, -INF , P2 ;  /* 0xff8000008b8b7808 */ /* 0x000fe40001000000 */
[----:B------:R-:W-:Y:S02]  /*15fc0*/  FMNMX3.FTZ R6, R6, R171, R167, !PT ;  /* 0x000000ab06067276 */ /* 0x000fe400078100a7 */
[----:B------:R-:W-:Y:S02]  /*15fd0*/  FSEL R134, R134, -INF , P1 ;  /* 0xff80000086867808 */ /* 0x000fe40000800000 */
[----:B------:R-:W-:Y:S02]  /*15fe0*/  ISETP.GE.AND P4, PT, R65, R204, PT ;  /* 0x000000cc4100720c */ /* 0x000fe40003f86270 */
[----:B------:R-:W-:Y:S02]  /*15ff0*/  FSEL R155, R138, -INF , !P6 ;  /* 0xff8000008a9b7808 */ /* 0x000fe40007000000 */
[----:B------:R-:W-:-:S02]  /*16000*/  FMNMX3.FTZ R4, R4, R161, R157, !PT ;  /* 0x000000a104047276 */ /* 0x000fc4000781009d */
[----:B------:R-:W-:Y:S02]  /*16010*/  ISETP.GE.AND P1, PT, R51, R206, PT ;  /* 0x000000ce3300720c */ /* 0x000fe40003f26270 */
        /* <DEDUP_REMOVED lines=9> */
[----:B------:R-:W-:Y:S01]  /*160b0*/  ISETP.GE.AND P4, PT, R51, R204, PT ;  /* 0x000000cc3300720c */ /* 0x000fe20003f86270 */
[----:B------:R-:W-:Y:S01]  /*160c0*/  LDSM.16.MT88.4 R56, [R123+0xd000] ;  /* 0x00d000007b38783b */ /* 0x000fe20000004200 */
        /* <DEDUP_REMOVED lines=8> */
[----:B------:R-:W-:Y:S01]  /*16150*/  FSEL R126, R126, -INF , P0 ;  /* 0xff8000007e7e7808 */ /* 0x000fe20000000000 */
[----:B------:R-:W-:Y:S01]  /*16160*/  LDSM.16.MT88.4 R44, [R185+0xd000] ;  /* 0x00d00000b92c783b */ /* 0x000fe20000004200 */
        /* <DEDUP_REMOVED lines=11> */
[----:B------:R-:W3:Y:S01]  /*16220*/  SHFL.BFLY PT, R6, R15, 0x2, 0x1f ;  /* 0x0c401f000f067f89 */ /* 0x000ee200000e0000 */
[----:B-1----:R-:W-:Y:S02]  /*16230*/  FMNMX.FTZ R11, R4, R7, !PT ;  /* 0x00000007040b7209 */ /* 0x002fe40007810000 */
[----:B---3--:R-:W-:-:S03]  /*16240*/  FMNMX.FTZ R7, R15, R6, !PT ;  /* 0x000000060f077209 */ /* 0x008fc60007810000 */
[----:B------:R-:W1:Y:S04]  /*16250*/  SHFL.BFLY PT, R128, R11, 0x1, 0x1f ;  /* 0x0c201f000b807f89 */ /* 0x000e6800000e0000 */
[----:B------:R-:W3:Y:S01]  /*16260*/  SHFL.BFLY PT, R126, R7, 0x1, 0x1f ;  /* 0x0c201f00077e7f89 */ /* 0x000ee200000e0000 */
[----:B-1----:R-:W-:Y:S02]  /*16270*/  FMNMX.FTZ R128, R11, R128, !PT ;  /* 0x000000800b807209 */ /* 0x002fe40007810000 */
[----:B---3--:R-:W-:-:S03]  /*16280*/  FMNMX.FTZ R126, R7, R126, !PT ;  /* 0x0000007e077e7209 */ /* 0x008fc60007810000 */
[C---:B--2---:R-:W-:Y:S01]  /*16290*/  FMUL.FTZ R136, R3.reuse, R128 ;  /* 0x0000008003887220 */ /* 0x044fe20000410000 */
[----:B------:R-:W-:Y:S02]  /*162a0*/  FSETP.NEU.FTZ.AND P1, PT, R128, -INF , PT ;  /* 0xff8000008000780b */ /* 0x000fe40003f3d000 */
[----:B------:R-:W-:Y:S01]  /*162b0*/  FSETP.NEU.FTZ.AND P0, PT, R126, -INF , PT ;  /* 0xff8000007e00780b */ /* 0x000fe20003f1d000 */
[----:B------:R-:W-:Y:S01]  /*162c0*/  FMUL.FTZ R132, R3, R126 ;  /* 0x0000007e03847220 */ /* 0x000fe20000410000 */
[----:B------:R-:W-:Y:S02]  /*162d0*/  FSEL R136, R136, RZ, P1 ;  /* 0x000000ff88887208 */ /* 0x000fe40000800000 */
[----:B------:R-:W-:Y:S02]  /*162e0*/  FSEL R7, R128, RZ, P1 ;  /* 0x000000ff80077208 */ /* 0x000fe40000800000 */
[----:B------:R-:W-:Y:S01]  /*162f0*/  FSEL R132, R132, RZ, P0 ;  /* 0x000000ff84847208 */ /* 0x000fe20000000000 */
[----:B------:R-:W-:-:S02]  /*16300*/  FFMA.FTZ R127, R21, R3, -R136 ;  /* 0x00000003157f7223 */ /* 0x000fc40000010888 */
[----:B------:R-:W-:Y:S01]  /*16310*/  FADD.FTZ R4, R2, -R7 ;  /* 0x8000000702047221 */ /* 0x000fe20000010000 */
[----:B------:R-:W1:Y:S01]  /*16320*/  LDSM.16.MT88.4 R20, [R123+0x9000] ;  /* 0x009000007b14783b */ /* 0x000e620000004200 */
[-C--:B------:R-:W-:Y:S01]  /*16330*/  FFMA.FTZ R2, R5, R3.reuse, -R132 ;  /* 0x0000000305027223 */ /* 0x080fe20000010884 */
[----:B------:R-:W-:Y:S01]  /*16340*/  FSEL R5, R126, RZ, P0 ;  /* 0x000000ff7e057208 */ /* 0x000fe20000000000 */
[-CC-:B------:R-:W-:Y:S01]  /*16350*/  FFMA.FTZ R129, R39, R3.reuse, -R136.reuse ;  /* 0x0000000327817223 */ /* 0x180fe20000010888 */
[-CC-:B------:R-:W-:Y:S01]  /*16360*/  FFMA.FTZ R134, R37, R3.reuse, -R136.reuse ;  /* 0x0000000325867223 */ /* 0x180fe20000010888 */
[-C--:B------:R-:W-:Y:S01]  /*16370*/  FFMA.FTZ R131, R31, R3.reuse, -R136 ;  /* 0x000000031f837223 */ /* 0x080fe20000010888 */
[-CC-:B------:R-:W-:Y:S01]  /*16380*/  FFMA.FTZ R130, R29, R3.reuse, -R132.reuse ;  /* 0x000000031d827223 */ /* 0x180fe20000010884 */
[----:B------:R-:W-:Y:S01]  /*16390*/  FADD.FTZ R0, R0, -R5 ;  /* 0x8000000500007221 */ /* 0x000fe20000010000 */
[-CC-:B------:R-:W-:Y:S01]  /*163a0*/  FFMA.FTZ R125, R13, R3.reuse, -R132.reuse ;  /* 0x000000030d7d7223 */ /* 0x180fe20000010884 */
[----:B------:R-:W-:Y:S01]  /*163b0*/  FFMA.FTZ R119, R9, R3, -R132 ;  /* 0x0000000309777223 */ /* 0x000fe20000010884 */
[C---:B------:R-:W-:Y:S01]  /*163c0*/  FMUL.FTZ R138, R3.reuse, R4 ;  /* 0x00000004038a7220 */ /* 0x040fe20000410000 */
[----:B------:R-:W-:Y:S01]  /*163d0*/  FMUL.FTZ R0, R3, R0 ;  /* 0x0000000003007220 */ /* 0x000fe20000410000 */
[----:B------:R-:W2:Y:S01]  /*163e0*/  LDSM.16.MT88.4 R36, [R123+0xb000] ;  /* 0x00b000007b24783b */ /* 0x000ea20000004200 */
[----:B------:R-:W-:Y:S03]  /*163f0*/  MUFU.EX2 R131, R131 ;  /* 0x0000008300837308 */ /* 0x000fe60000000800 */
[----:B------:R-:W3:Y:S04]  /*16400*/  LDSM.16.MT88.4 R28, [R185+0xb000] ;  /* 0x00b00000b91c783b */ /* 0x000ee80000004200 */
[----:B------:R-:W4:Y:S01]  /*16410*/  LDSM.16.MT88.4 R12, [R185+0x9000] ;  /* 0x00900000b90c783b */ /* 0x000f220000004200 */
[----:B------:R-:W5:Y:S08]  /*16420*/  MUFU.EX2 R129, R129 ;  /* 0x0000008100817308 */ /* 0x000f700000000800 */
[----:B------:R-:W-:Y:S08]  /*16430*/  MUFU.EX2 R134, R134 ;  /* 0x0000008600867308 */ /* 0x000ff00000000800 */
[----:B------:R-:W1:Y:S08]  /*16440*/  MUFU.EX2 R127, R127 ;  /* 0x0000007f007f7308 */ /* 0x000e700000000800 */
[----:B------:R-:W-:Y:S08]  /*16450*/  MUFU.EX2 R130, R130 ;  /* 0x0000008200827308 */ /* 0x000ff00000000800 */
[----:B------:R-:W2:Y:S08]  /*16460*/  MUFU.EX2 R125, R125 ;  /* 0x0000007d007d7308 */ /* 0x000eb00000000800 */
[----:B------:R-:W-:Y:S08]  /*16470*/  MUFU.EX2 R119, R119 ;  /* 0x0000007700777308 */ /* 0x000ff00000000800 */
[----:B------:R-:W3:Y:S08]  /*16480*/  MUFU.EX2 R2, R2 ;  /* 0x0000000200027308 */ /* 0x000ef00000000800 */
[----:B------:R-:W4:Y:S08]  /*16490*/  MUFU.EX2 R138, R138 ;  /* 0x0000008a008a7308 */ /* 0x000f300000000800 */
[----:B------:R-:W4:Y:S01]  /*164a0*/  MUFU.EX2 R0, R0 ;  /* 0x0000000000007308 */ /* 0x000f220000000800 */
[----:B-----5:R-:W-:-:S02]  /*164b0*/  F2FP.BF16.F32.PACK_AB R4, R129, R131 ;  /* 0x000000838104723e */ /* 0x020fc400000010ff */
[----:B-1----:R-:W-:Y:S02]  /*164c0*/  F2FP.BF16.F32.PACK_AB R6, R127, R134 ;  /* 0x000000867f06723e */ /* 0x002fe400000010ff */
[----:B--2---:R-:W-:Y:S02]  /*164d0*/  F2FP.BF16.F32.PACK_AB R5, R125, R130 ;  /* 0x000000827d05723e */ /* 0x004fe400000010ff */
[----:B---3--:R-:W-:Y:S01]  /*164e0*/  F2FP.BF16.F32.PACK_AB R7, R2, R119 ;  /* 0x000000770207723e */ /* 0x008fe200000010ff */
[-C--:B----4-:R-:W-:Y:S01]  /*164f0*/  FMUL.FTZ R16, R104, R138.reuse ;  /* 0x0000008a68107220 */ /* 0x090fe20000410000 */
[-C--:B------:R-:W-:Y:S01]  /*16500*/  FMUL.FTZ R17, R105, R138.reuse ;  /* 0x0000008a69117220 */ /* 0x080fe20000410000 */
[-C--:B------:R-:W-:Y:S01]  /*16510*/  FMUL.FTZ R100, R100, R138.reuse ;  /* 0x0000008a64647220 */ /* 0x080fe20000410000 */
[----:B------:R-:W-:Y:S01]  /*16520*/  FMUL.FTZ R101, R101, R138 ;  /* 0x0000008a65657220 */ /* 0x000fe20000410000 */
[-C--:B------:R-:W-:Y:S01]  /*16530*/  FMUL.FTZ R18, R106, R0.reuse ;  /* 0x000000006a127220 */ /* 0x080fe20000410000 */
[-C--:B------:R-:W-:Y:S01]  /*16540*/  FMUL.FTZ R19, R107, R0.reuse ;  /* 0x000000006b137220 */ /* 0x080fe20000410000 */
[-C--:B------:R-:W-:Y:S01]  /*16550*/  FMUL.FTZ R102, R102, R0.reuse ;  /* 0x0000000066667220 */ /* 0x080fe20000410000 */
[----:B------:R-:W-:Y:S01]  /*16560*/  FMUL.FTZ R103, R103, R0 ;  /* 0x0000000067677220 */ /* 0x000fe20000410000 */
[-CC-:B------:R-:W-:Y:S01]  /*16570*/  FFMA.FTZ R32, R25, R3.reuse, -R136.reuse ;  /* 0x0000000319207223 */ /* 0x180fe20000010888 */
[----:B------:R-:W-:Y:S01]  /*16580*/  FMUL.FTZ R25, R97, R138 ;  /* 0x0000008a61197220 */ /* 0x000fe20000410000 */
[----:B------:R-:W-:-:S02]  /*16590*/  FFMA.FTZ R97, R35, R3, -R136 ;  /* 0x0000000323617223 */ /* 0x000fc40000010888 */
[C---:B------:R-:W-:Y:S05]  /*165a0*/  HMMA.16816.F32.BF16 R16, R4.reuse, R20, R16 ;  /* 0x000000140410723c */ /* 0x040fea0000041810 */
[-C--:B------:R-:W-:Y:S01]  /*165b0*/  FFMA.FTZ R40, R33, R3.reuse, -R136 ;  /* 0x0000000321287223 */ /* 0x080fe20000010888 */
        /* <DEDUP_REMOVED lines=9> */
[-C--:B------:R-:W-:Y:S01]  /*16650*/  FFMA.FTZ R51, R43, R3.reuse, -R132 ;  /* 0x000000032b337223 */ /* 0x080fe20000010884 */
[----:B------:R-:W-:Y:S01]  /*16660*/  FMUL.FTZ R24, R96, R138 ;  /* 0x0000008a60187220 */ /* 0x000fe20000410000 */
[-C--:B------:R-:W-:Y:S01]  /*16670*/  FMUL.FTZ R26, R98, R0.reuse ;  /* 0x00000000621a7220 */ /* 0x080fe20000410000 */
[----:B------:R-:W-:Y:S01]  /*16680*/  FMUL.FTZ R27, R99, R0 ;  /* 0x00000000631b7220 */ /* 0x000fe20000410000 */
[-C--:B-1----:R-:W-:Y:S01]  /*16690*/  FMUL.FTZ R32, R88, R138.reuse ;  /* 0x0000008a58207220 */ /* 0x082fe20000410000 */
[-C--:B------:R-:W-:Y:S01]  /*166a0*/  FFMA.FTZ R88, R41, R3.reuse, -R136 ;  /* 0x0000000329587223 */ /* 0x080fe20000010888 */
[-C--:B------:R-:W-:Y:S01]  /*166b0*/  FMUL.FTZ R41, R81, R138.reuse ;  /* 0x0000008a51297220 */ /* 0x080fe20000410000 */
[----:B------:R-:W-:Y:S01]  /*166c0*/  FFMA.FTZ R81, R49, R3, -R132 ;  /* 0x0000000331517223 */ /* 0x000fe20000010884 */
[----:B------:R-:W-:-:S03]  /*166d0*/  FMUL.FTZ R48, R76, R138 ;  /* 0x0000008a4c307220 */ /* 0x000fc60000410000 */
[C---:B------:R-:W-:Y:S03]  /*166e0*/  HMMA.16816.F32.BF16 R32, R4.reuse, R36, R32 ;  /* 0x000000240420723c */ /* 0x040fe60000041820 */
[----:B------:R-:W-:Y:S01]  /*166f0*/  FMUL.FTZ R49, R77, R138 ;  /* 0x0000008a4d317220 */ /* 0x000fe20000410000 */
[----:B------:R-:W-:Y:S01]  /*16700*/  FMUL.FTZ R50, R78, R0 ;  /* 0x000000004e327220 */ /* 0x000fe20000410000 */
[-C--:B------:R-:W-:Y:S01]  /*16710*/  FMUL.FTZ R92, R92, R138.reuse ;  /* 0x0000008a5c5c7220 */ /* 0x080fe20000410000 */
[----:B------:R-:W-:Y:S01]  /*16720*/  FMUL.FTZ R93, R93, R138 ;  /* 0x0000008a5d5d7220 */ /* 0x000fe20000410000 */
[-C--:B------:R-:W-:Y:S01]  /*16730*/  FMUL.FTZ R94, R94, R0.reuse ;  /* 0x000000005e5e7220 */ /* 0x080fe20000410000 */
[----:B------:R-:W-:Y:S01]  /*16740*/  HMMA.16816.F32.BF16 R36, R4, R38, R84 ;  /* 0x000000260424723c */ /* 0x000fe20000041854 */
[----:B------:R1:W-:Y:S02]  /*16750*/  MUFU.EX2 R84, R51 ;  /* 0x0000003300547308 */ /* 0x0003e40000000800 */
[-C--:B------:R-:W-:Y:S01]  /*16760*/  FMUL.FTZ R95, R95, R0.reuse ;  /* 0x000000005f5f7220 */ /* 0x080fe20000410000 */
[----:B------:R-:W-:Y:S01]  /*16770*/  FMUL.FTZ R43, R83, R0 ;  /* 0x00000000532b7220 */ /* 0x000fe20000410000 */
[----:B------:R-:W-:-:S03]  /*16780*/  FFMA.FTZ R83, R55, R3, -R132 ;  /* 0x0000000337537223 */ /* 0x000fc60000010884 */
[C---:B------:R-:W-:Y:S03]  /*16790*/  HMMA.16816.F32.BF16 R24, R4.reuse, R28, R24 ;  /* 0x0000001c0418723c */ /* 0x040fe60000041818 */
[----:B-1----:R-:W-:Y:S02]  /*167a0*/  FMUL.FTZ R51, R79, R0 ;  /* 0x000000004f337220 */ /* 0x002fe40000410000 */
[----:B------:R-:W1:Y:S03]  /*167b0*/  LDSM.16.MT88.4 R76, [R185+0x9400] ;  /* 0x00940000b94c783b */ /* 0x000e660000004200 */
[----:B------:R-:W-:Y:S01]  /*167c0*/  HMMA.16816.F32.BF16 R28, R4, R30, R92 ;  /* 0x0000001e041c723c */ /* 0x000fe2000004185c */
[----:B------:R2:W-:Y:S02]  /*167d0*/  MUFU.EX2 R93, R40 ;  /* 0x00000028005d7308 */ /* 0x0005e40000000800 */
[-C--:B------:R-:W-:Y:S01]  /*167e0*/  FMUL.FTZ R8, R112, R138.reuse ;  /* 0x0000008a70087220 */ /* 0x080fe20000410000 */
        /* <DEDUP_REMOVED lines=8> */
[----:B------:R-:W3:Y:S01]  /*16870*/  MUFU.EX2 R97, R97 ;  /* 0x0000006100617308 */ /* 0x000ee20000000800 */
[----:B--2---:R-:W-:Y:S01]  /*16880*/  FMUL.FTZ R40, R80, R138 ;  /* 0x0000008a50287220 */ /* 0x004fe20000410000 */
[----:B------:R-:W-:-:S06]  /*16890*/  FFMA.FTZ R80, R53, R3, -R132 ;  /* 0x0000000335507223 */ /* 0x000fcc0000010884 */
[----:B------:R-:W2:Y:S01]  /*168a0*/  MUFU.EX2 R88, R88 ;  /* 0x0000005800587308 */ /* 0x000ea20000000800 */
[C---:B------:R-:W-:Y:S01]  /*168b0*/  HMMA.16816.F32.BF16 R8, R4.reuse, R12, R8 ;  /* 0x0000000c0408723c */ /* 0x040fe20000041808 */
[----:B------:R-:W4:Y:S06]  /*168c0*/  LDSM.16.MT88.4 R52, [R123+0x9400] ;  /* 0x009400007b34783b */ /* 0x000f2c0000004200 */
[----:B------:R-:W5:Y:S01]  /*168d0*/  MUFU.EX2 R81, R81 ;  /* 0x0000005100517308 */ /* 0x000f620000000800 */
[C---:B------:R-:W-:Y:S07]  /*168e0*/  HMMA.16816.F32.BF16 R12, R4.reuse, R14, R108 ;  /* 0x0000000e040c723c */ /* 0x040fee000004186c */
[----:B------:R-:W-:Y:S01]  /*168f0*/  MUFU.EX2 R83, R83 ;  /* 0x0000005300537308 */ /* 0x000fe20000000800 */
[C---:B------:R-:W-:Y:S07]  /*16900*/  HMMA.16816.F32.BF16 R40, R4.reuse, R44, R40 ;  /* 0x0000002c0428723c */ /* 0x040fee0000041828 */
[----:B------:R-:W1:Y:S01]  /*16910*/  MUFU.EX2 R80, R80 ;  /* 0x0000005000507308 */ /* 0x000e620000000800 */
        /* <DEDUP_REMOVED lines=9> */
[----:B---3--:R-:W-:Y:S01]  /*169b0*/  F2FP.BF16.F32.PACK_AB R64, R97, R100 ;  /* 0x000000646140723e */ /* 0x008fe200000010ff */
[----:B------:R-:W-:Y:S01]  /*169c0*/  LDSM.16.MT88.4 R72, [R123+0xd400] ;  /* 0x00d400007b48783b */ /* 0x000fe20000004200 */
[----:B------:R-:W-:Y:S01]  /*169d0*/  HMMA.16816.F32.BF16 R48, R4, R56, R48 ;  /* 0x000000380430723c */ /* 0x000fe20000041830 */
[----:B--2---:R-:W-:-:S02]  /*169e0*/  F2FP.BF16.F32.PACK_AB R66, R88, R93 ;  /* 0x0000005d5842723e */ /* 0x004fc400000010ff */
[----:B-----5:R-:W-:Y:S01]  /*169f0*/  F2FP.BF16.F32.PACK_AB R65, R81, R84 ;  /* 0x000000545141723e */ /* 0x020fe200000010ff */
[--C-:B------:R-:W-:Y:S01]  /*16a00*/  FFMA.FTZ R82, R249, R3, -R136.reuse ;  /* 0x00000003f9527223 */ /* 0x100fe20000010888 */
[----:B-1----:R-:W-:Y:S01]  /*16a10*/  F2FP.BF16.F32.PACK_AB R67, R80, R83 ;  /* 0x000000535043723e */ /* 0x002fe200000010ff */
[-CC-:B------:R-:W-:Y:S01]  /*16a20*/  FFMA.FTZ R85, R245, R3.reuse, -R136.reuse ;  /* 0x00000003f5557223 */ /* 0x180fe20000010888 */
[-CC-:B------:R-:W-:Y:S01]  /*16a30*/  FFMA.FTZ R87, R243, R3.reuse, -R136.reuse ;  /* 0x00000003f3577223 */ /* 0x180fe20000010888 */
[----:B------:R-:W-:Y:S01]  /*16a40*/  HMMA.16816.F32.BF16 R4, R4, R58, R68 ;  /* 0x0000003a0404723c */ /* 0x000fe20000041844 */
[----:B------:R-:W1:Y:S04]  /*16a50*/  LDSM.16.MT88.4 R56, [R185+0xb400] ;  /* 0x00b40000b938783b */ /* 0x000e680000004200 */
[----:B------:R-:W2:Y:S03]  /*16a60*/  LDSM.16.MT88.4 R68, [R123+0xb400] ;  /* 0x00b400007b44783b */ /* 0x000ea60000004200 */
[C---:B------:R-:W-:Y:S05]  /*16a70*/  HMMA.16816.F32.BF16 R8, R64.reuse, R76, R8 ;  /* 0x0000004c4008723c */ /* 0x040fea0000041808 */
[-C--:B------:R-:W-:Y:S01]  /*16a80*/  FFMA.FTZ R86, R237, R3.reuse, -R136 ;  /* 0x00000003ed567223 */ /* 0x080fe20000010888 */
[-CC-:B------:R-:W-:Y:S01]  /*16a90*/  FFMA.FTZ R89, R251, R3.reuse, -R132.reuse ;  /* 0x00000003fb597223 */ /* 0x180fe20000010884 */
[-CC-:B------:R-:W-:Y:S01]  /*16aa0*/  FFMA.FTZ R90, R247, R3.reuse, -R132.reuse ;  /* 0x00000003f75a7223 */ /* 0x180fe20000010884 */
[-CC-:B------:R-:W-:Y:S01]  /*16ab0*/  FFMA.FTZ R91, R239, R3.reuse, -R132.reuse ;  /* 0x00000003ef5b7223 */ /* 0x180fe20000010884 */
[-C--:B------:R-:W-:Y:S01]  /*16ac0*/  FFMA.FTZ R92, R241, R3.reuse, -R132 ;  /* 0x00000003f15c7223 */ /* 0x080fe20000010884 */
[-C--:B------:R-:W-:Y:S01]  /*16ad0*/  FFMA.FTZ R140, R173, R3.reuse, -R136 ;  /* 0x00000003ad8c7223 */ /* 0x080fe20000010888 */
[-C--:B------:R-:W-:Y:S01]  /*16ae0*/  FFMA.FTZ R98, R175, R3.reuse, -R132 ;  /* 0x00000003af627223 */ /* 0x080fe20000010884 */
[C---:B------:R-:W-:Y:S01]  /*16af0*/  HMMA.16816.F32.BF16 R12, R64.reuse, R78, R12 ;  /* 0x0000004e400c723c */ /* 0x040fe2000004180c */
[----:B------:R-:W3:Y:S02]  /*16b00*/  LDSM.16.MT88.4 R76, [R185+0xd400] ;  /* 0x00d40000b94c783b */ /* 0x000ee40000004200 */
[-CC-:B------:R-:W-:Y:S01]  /*16b10*/  FFMA.FTZ R94, R233, R3.reuse, -R136.reuse ;  /* 0x00000003e95e7223 */ /* 0x180fe20000010888 */
[-CC-:B------:R-:W-:Y:S01]  /*16b20*/  FFMA.FTZ R95, R229, R3.reuse, -R136.reuse ;  /* 0x00000003e55f7223 */ /* 0x180fe20000010888 */
[-C--:B------:R-:W-:Y:S01]  /*16b30*/  FFMA.FTZ R99, R227, R3.reuse, -R136 ;  /* 0x00000003e3637223 */ /* 0x080fe20000010888 */
[-C--:B------:R-:W-:Y:S01]  /*16b40*/  FFMA.FTZ R96, R235, R3.reuse, -R132 ;  /* 0x00000003eb607223 */ /* 0x080fe20000010884 */
[-C--:B------:R-:W-:Y:S01]  /*16b50*/  FFMA.FTZ R144, R177, R3.reuse, -R136 ;  /* 0x00000003b1907223 */ /* 0x080fe20000010888 */
[-C--:B------:R-:W-:Y:S01]  /*16b60*/  FFMA.FTZ R148, R183, R3.reuse, -R132 ;  /* 0x00000003b7947223 */ /* 0x080fe20000010884 */
[C---:B----4-:R-:W-:Y:S03]  /*16b70*/  HMMA.16816.F32.BF16 R16, R64.reuse, R52, R16 ;  /* 0x000000344010723c */ /* 0x050fe60000041810 */
[-CC-:B------:R-:W-:Y:S01]  /*16b80*/  FFMA.FTZ R142, R221, R3.reuse, -R136.reuse ;  /* 0x00000003dd8e7223 */ /* 0x180fe20000010888 */
[-CC-:B------:R-:W-:Y:S01]  /*16b90*/  FFMA.FTZ R179, R179, R3.reuse, -R136.reuse ;  /* 0x00000003b3b37223 */ /* 0x180fe20000010888 */
[-C--:B------:R-:W-:Y:S01]  /*16ba0*/  FFMA.FTZ R181, R181, R3.reuse, -R136 ;  /* 0x00000003b5b57223 */ /* 0x080fe20000010888 */
[-C--:B------:R-:W-:Y:S01]  /*16bb0*/  FFMA.FTZ R146, R217, R3.reuse, -R132 ;  /* 0x00000003d9927223 */ /* 0x080fe20000010884 */
[-C--:B------:R-:W-:Y:S01]  /*16bc0*/  FFMA.FTZ R152, R161, R3.reuse, -R136 ;  /* 0x00000003a1987223 */ /* 0x080fe20000010888 */
[-C--:B------:R-:W-:Y:S01]  /*16bd0*/  FFMA.FTZ R156, R159, R3.reuse, -R132 ;  /* 0x000000039f9c7223 */ /* 0x080fe20000010884 */
[-CC-:B------:R-:W-:Y:S01]  /*16be0*/  FFMA.FTZ R150, R169, R3.reuse, -R136.reuse ;  /* 0x00000003a9967223 */ /* 0x180fe20000010888 */
[C---:B------:R-:W-:Y:S01]  /*16bf0*/  HMMA.16816.F32.BF16 R20, R64.reuse, R54, R20 ;  /* 0x000000364014723c */ /* 0x040fe20000041814 */
[----:B------:R-:W4:Y:S02]  /*16c00*/  LDSM.16.MT88.4 R52, [R185+0x9800] ;  /* 0x00980000b934783b */ /* 0x000f240000004200 */
[-CC-:B------:R-:W-:Y:S01]  /*16c10*/  FFMA.FTZ R165, R165, R3.reuse, -R136.reuse ;  /* 0x00000003a5a57223 */ /* 0x180fe20000010888 */
[-C--:B------:R-:W-:Y:S01]  /*16c20*/  FFMA.FTZ R157, R157, R3.reuse, -R136 ;  /* 0x000000039d9d7223 */ /* 0x080fe20000010888 */
[-C--:B------:R-:W-:Y:S01]  /*16c30*/  FFMA.FTZ R154, R171, R3.reuse, -R132 ;  /* 0x00000003ab9a7223 */ /* 0x080fe20000010884 */
[-CC-:B------:R-:W-:Y:S01]  /*16c40*/  FFMA.FTZ R160, R141, R3.reuse, -R136.reuse ;  /* 0x000000038da07223 */ /* 0x180fe20000010888 */
[-CC-:B------:R-:W-:Y:S01]  /*16c50*/  FFMA.FTZ R153, R153, R3.reuse, -R136.reuse ;  /* 0x0000000399997223 */ /* 0x180fe20000010888 */
[-CC-:B------:R-:W-:Y:S01]  /*16c60*/  FFMA.FTZ R158, R149, R3.reuse, -R136.reuse ;  /* 0x00000003959e7223 */ /* 0x180fe20000010888 */
[-C--:B------:R-:W-:Y:S01]  /*16c70*/  FFMA.FTZ R145, R145, R3.reuse, -R136 ;  /* 0x0000000391917223 */ /* 0x080fe20000010888 */
[C---:B-1----:R-:W-:Y:S03]  /*16c80*/  HMMA.16816.F32.BF16 R24, R64.reuse, R56, R24 ;  /* 0x000000384018723c */ /* 0x042fe60000041818 */
[-CC-:B------:R-:W-:Y:S01]  /*16c90*/  FFMA.FTZ R162, R151, R3.reuse, -R132.reuse ;  /* 0x0000000397a27223 */ /* 0x180fe20000010884 */
[-CC-:B------:R-:W-:Y:S01]  /*16ca0*/  FFMA.FTZ R143, R143, R3.reuse, -R132.reuse ;  /* 0x000000038f8f7223 */ /* 0x180fe20000010884 */
[----:B------:R-:W-:Y:S01]  /*16cb0*/  FFMA.FTZ R164, R147, R3, -R132 ;  /* 0x0000000393a47223 */ /* 0x000fe20000010884 */
[----:B------:R-:W-:Y:S02]  /*16cc0*/  LDSM.16.MT88.4 R108, [R185+0xac00] ;  /* 0x00ac0000b96c783b */ /* 0x000fe40000004200 */
[C---:B------:R-:W-:Y:S02]  /*16cd0*/  HMMA.16816.F32.BF16 R28, R64.reuse, R58, R28 ;  /* 0x0000003a401c723c */ /* 0x040fe4000004181c */
[----:B------:R-:W1:Y:S01]  /*16ce0*/  LDSM.16.MT88.4 R56, [R123+0x9800] ;  /* 0x009800007b38783b */ /* 0x000e620000004200 */
[----:B------:R-:W-:Y:S05]  /*16cf0*/  MUFU.EX2 R82, R82 ;  /* 0x0000005200527308 */ /* 0x000fea0000000800 */
[C---:B--2---:R-:W-:Y:S03]  /*16d00*/  HMMA.16816.F32.BF16 R32, R64.reuse, R68, R32 ;  /* 0x000000444020723c */ /* 0x044fe60000041820 */
[----:B------:R-:W2:Y:S05]  /*16d10*/  MUFU.EX2 R85, R85 ;  /* 0x0000005500557308 */ /* 0x000eaa0000000800 */
[C---:B------:R-:W-:Y:S03]  /*16d20*/  HMMA.16816.F32.BF16 R36, R64.reuse, R70, R36 ;  /* 0x000000464024723c */ /* 0x040fe60000041824 */
[----:B------:R-:W-:Y:S05]  /*16d30*/  MUFU.EX2 R87, R87 ;  /* 0x0000005700577308 */ /* 0x000fea0000000800 */
[C---:B---3--:R-:W-:Y:S03]  /*16d40*/  HMMA.16816.F32.BF16 R40, R64.reuse, R76, R40 ;  /* 0x0000004c4028723c */ /* 0x048fe60000041828 */
[----:B------:R-:W3:Y:S05]  /*16d50*/  MUFU.EX2 R86, R86 ;  /* 0x0000005600567308 */ /* 0x000eea0000000800 */
[C---:B------:R-:W-:Y:S03]  /*16d60*/  HMMA.16816.F32.BF16 R44, R64.reuse, R78, R44 ;  /* 0x0000004e402c723c */ /* 0x040fe6000004182c */
[----:B------:R-:W-:Y:S05]  /*16d70*/  MUFU.EX2 R89, R89 ;  /* 0x0000005900597308 */ /* 0x000fea0000000800 */
[C---:B------:R-:W-:Y:S03]  /*16d80*/  HMMA.16816.F32.BF16 R48, R64.reuse, R72, R48 ;  /* 0x000000484030723c */ /* 0x040fe60000041830 */
[----:B------:R-:W5:Y:S05]  /*16d90*/  MUFU.EX2 R90, R90 ;  /* 0x0000005a005a7308 */ /* 0x000f6a0000000800 */
[----:B------:R-:W-:Y:S01]  /*16da0*/  HMMA.16816.F32.BF16 R4, R64, R74, R4 ;  /* 0x0000004a4004723c */ /* 0x000fe20000041804 */
[----:B------:R-:W1:Y:S02]  /*16db0*/  LDSM.16.MT88.4 R64, [R185+0xb800] ;  /* 0x00b80000b940783b */ /* 0x000e640000004200 */
[----:B------:R-:W-:Y:S08]  /*16dc0*/  MUFU.EX2 R91, R91 ;  /* 0x0000005b005b7308 */ /* 0x000ff00000000800 */
[----:B------:R-:W4:Y:S01]  /*16dd0*/  MUFU.EX2 R92, R92 ;  /* 0x0000005c005c7308 */ /* 0x000f220000000800 */
[----:B--2---:R-:W-:Y:S01]  /*16de0*/  F2FP.BF16.F32.PACK_AB R68, R85, R82 ;  /* 0x000000525544723e */ /* 0x004fe200000010ff */
[----:B------:R-:W-:Y:S01]  /*16df0*/  LDSM.16.MT88.4 R76, [R185+0xd800] ;  /* 0x00d80000b94c783b */ /* 0x000fe20000004200 */
[----:B---3--:R-:W-:-:S02]  /*16e00*/  F2FP.BF16.F32.PACK_AB R70, R86, R87 ;  /* 0x000000575646723e */ /* 0x008fc400000010ff */
[----:B-----5:R-:W-:Y:S01]  /*16e10*/  F2FP.BF16.F32.PACK_AB R69, R90, R89 ;  /* 0x000000595a45723e */ /* 0x020fe200000010ff */
[----:B------:R-:W-:Y:S01]  /*16e20*/  LDSM.16.MT88.4 R72, [R123+0xd800] ;  /* 0x00d800007b48783b */ /* 0x000fe20000004200 */
[----:B----4-:R-:W-:-:S07]  /*16e30*/  F2FP.BF16.F32.PACK_AB R71, R92, R91 ;  /* 0x0000005b5c47723e */ /* 0x010fce00000010ff */
[C---:B------:R-:W-:Y:S08]  /*16e40*/  HMMA.16816.F32.BF16 R8, R68.reuse, R52, R8 ;  /* 0x000000344408723c */ /* 0x040ff00000041808 */
[C---:B------:R-:W-:Y:S01]  /*16e50*/  HMMA.16816.F32.BF16 R12, R68.reuse, R54, R12 ;  /* 0x00000036440c723c */ /* 0x040fe2000004180c */
[----:B------:R-:W2:Y:S07]  /*16e60*/  LDSM.16.MT88.4 R52, [R123+0xb800] ;  /* 0x00b800007b34783b */ /* 0x000eae0000004200 */
[C---:B-1----:R-:W-:Y:S08]  /*16e70*/  HMMA.16816.F32.BF16 R16, R68.reuse, R56, R16 ;  /* 0x000000384410723c */ /* 0x042ff00000041810 */
[----:B------:R-:W-:Y:S01]  /*16e80*/  HMMA.16816.F32.BF16 R20, R68, R58, R20 ;  /* 0x0000003a4414723c */ /* 0x000fe20000041814 */
[----:B------:R-:W1:Y:S02]  /*16e90*/  LDSM.16.MT88.4 R56, [R185+0x9c00] ;  /* 0x009c0000b938783b */ /* 0x000e640000004200 */
[-CC-:B------:R-:W-:Y:S01]  /*16ea0*/  FFMA.FTZ R173, R231, R3.reuse, -R132.reuse ;  /* 0x00000003e7ad7223 */ /* 0x180fe20000010884 */
[----:B------:R-:W-:-:S04]  /*16eb0*/  FFMA.FTZ R175, R225, R3, -R132 ;  /* 0x00000003e1af7223 */ /* 0x000fc80000010884 */
[C---:B------:R-:W-:Y:S08]  /*16ec0*/  HMMA.16816.F32.BF16 R24, R68.reuse, R64, R24 ;  /* 0x000000404418723c */ /* 0x040ff00000041818 */
[C---:B------:R-:W-:Y:S01]  /*16ed0*/  HMMA.16816.F32.BF16 R28, R68.reuse, R66, R28 ;  /* 0x00000042441c723c */ /* 0x040fe2000004181c */
[----:B------:R-:W3:Y:S01]  /*16ee0*/  LDSM.16.MT88.4 R64, [R123+0x9c00] ;  /* 0x009c00007b40783b */ /* 0x000ee20000004200 */
[----:B------:R-:W-:Y:S08]  /*16ef0*/  MUFU.EX2 R94, R94 ;  /* 0x0000005e005e7308 */ /* 0x000ff00000000800 */
[----:B------:R-:W4:Y:S08]  /*16f00*/  MUFU.EX2 R95, R95 ;  /* 0x0000005f005f7308 */ /* 0x000f300000000800 */
[----:B------:R-:W-:Y:S08]  /*16f10*/  MUFU.EX2 R99, R99 ;  /* 0x0000006300637308 */ /* 0x000ff00000000800 */
[----:B------:R-:W5:Y:S08]  /*16f20*/  MUFU.EX2 R140, R140 ;  /* 0x0000008c008c7308 */ /* 0x000f700000000800 */
[----:B------:R-:W-:Y:S08]  /*16f30*/  MUFU.EX2 R96, R96 ;  /* 0x0000006000607308 */ /* 0x000ff00000000800 */
[----:B------:R-:W1:Y:S08]  /*16f40*/  MUFU.EX2 R173, R173 ;  /* 0x000000ad00ad7308 */ /* 0x000e700000000800 */
[----:B------:R-:W-:Y:S08]  /*16f50*/  MUFU.EX2 R98, R98 ;  /* 0x0000006200627308 */ /* 0x000ff00000000800 */
[----:B------:R-:W3:Y:S01]  /*16f60*/  MUFU.EX2 R175, R175 ;  /* 0x000000af00af7308 */ /* 0x000ee20000000800 */
[C---:B--2---:R-:W-:Y:S08]  /*16f70*/  HMMA.16816.F32.BF16 R32, R68.reuse, R52, R32 ;  /* 0x000000344420723c */ /* 0x044ff00000041820 */
[C---:B------:R-:W-:Y:S01]  /*16f80*/  HMMA.16816.F32.BF16 R36, R68.reuse, R54, R36 ;  /* 0x000000364424723c */ /* 0x040fe20000041824 */
[----:B------:R-:W2:Y:S07]  /*16f90*/  LDSM.16.MT88.4 R52, [R185+0xbc00] ;  /* 0x00bc0000b934783b */ /* 0x000eae0000004200 */
        /* <DEDUP_REMOVED lines=8> */
[----:B-1----:R-:W-:Y:S02]  /*17020*/  F2FP.BF16.F32.PACK_AB R69, R173, R96 ;  /* 0x00000060ad45723e */ /* 0x002fe400000010ff */
[----:B---3--:R-:W-:-:S07]  /*17030*/  F2FP.BF16.F32.PACK_AB R71, R175, R98 ;  /* 0x00000062af47723e */ /* 0x008fce00000010ff */
[C---:B------:R-:W-:Y:S08]  /*17040*/  HMMA.16816.F32.BF16 R8, R68.reuse, R56, R8 ;  /* 0x000000384408723c */ /* 0x040ff00000041808 */
[C---:B------:R-:W-:Y:S01]  /*17050*/  HMMA.16816.F32.BF16 R12, R68.reuse, R58, R12 ;  /* 0x0000003a440c723c */ /* 0x040fe2000004180c */
[----:B------:R-:W1:Y:S07]  /*17060*/  LDSM.16.MT88.4 R56, [R123+0xbc00] ;  /* 0x00bc00007b38783b */ /* 0x000e6e0000004200 */
[C---:B------:R-:W-:Y:S08]  /*17070*/  HMMA.16816.F32.BF16 R16, R68.reuse, R64, R16 ;  /* 0x000000404410723c */ /* 0x040ff00000041810 */
[C---:B------:R-:W-:Y:S01]  /*17080*/  HMMA.16816.F32.BF16 R20, R68.reuse, R66, R20 ;  /* 0x000000424414723c */ /* 0x040fe20000041814 */
[----:B------:R-:W3:Y:S02]  /*17090*/  LDSM.16.MT88.4 R64, [R185+0xa000] ;  /* 0x00a00000b940783b */ /* 0x000ee40000004200 */
[-CC-:B------:R-:W-:Y:S01]  /*170a0*/  FFMA.FTZ R177, R223, R3.reuse, -R132.reuse ;  /* 0x00000003dfb17223 */ /* 0x180fe20000010884 */
[-CC-:B------:R-:W-:Y:S01]  /*170b0*/  FFMA.FTZ R183, R215, R3.reuse, -R132.reuse ;  /* 0x00000003d7b77223 */ /* 0x180fe20000010884 */
[----:B------:R-:W-:Y:S08]  /*170c0*/  MUFU.EX2 R142, R142 ;  /* 0x0000008e008e7308 */ /* 0x000ff00000000800 */
[----:B------:R-:W4:Y:S08]  /*170d0*/  MUFU.EX2 R179, R179 ;  /* 0x000000b300b37308 */ /* 0x000f300000000800 */
[----:B------:R-:W-:Y:S08]  /*170e0*/  MUFU.EX2 R181, R181 ;  /* 0x000000b500b57308 */ /* 0x000ff00000000800 */
[----:B------:R-:W5:Y:S08]  /*170f0*/  MUFU.EX2 R144, R144 ;  /* 0x0000009000907308 */ /* 0x000f700000000800 */
[----:B------:R-:W-:Y:S08]  /*17100*/  MUFU.EX2 R177, R177 ;  /* 0x000000b100b17308 */ /* 0x000ff00000000800 */
[----:B------:R-:W3:Y:S08]  /*17110*/  MUFU.EX2 R146, R146 ;  /* 0x0000009200927308 */ /* 0x000ef00000000800 */
[----:B------:R-:W-:Y:S08]  /*17120*/  MUFU.EX2 R148, R148 ;  /* 0x0000009400947308 */ /* 0x000ff00000000800 */
[----:B------:R-:W3:Y:S01]  /*17130*/  MUFU.EX2 R183, R183 ;  /* 0x000000b700b77308 */ /* 0x000ee20000000800 */
[C---:B--2---:R-:W-:Y:S08]  /*17140*/  HMMA.16816.F32.BF16 R24, R68.reuse, R52, R24 ;  /* 0x000000344418723c */ /* 0x044ff00000041818 */
[C---:B------:R-:W-:Y:S01]  /*17150*/  HMMA.16816.F32.BF16 R28, R68.reuse, R54, R28 ;  /* 0x00000036441c723c */ /* 0x040fe2000004181c */
[----:B------:R-:W2:Y:S07]  /*17160*/  LDSM.16.MT88.4 R52, [R123+0xa000] ;  /* 0x00a000007b34783b */ /* 0x000eae0000004200 */
[C---:B-1----:R-:W-:Y:S08]  /*17170*/  HMMA.16816.F32.BF16 R32, R68.reuse, R56, R32 ;  /* 0x000000384420723c */ /* 0x042ff00000041820 */
[C---:B------:R-:W-:Y:S01]  /*17180*/  HMMA.16816.F32.BF16 R36, R68.reuse, R58, R36 ;  /* 0x0000003a4424723c */ /* 0x040fe20000041824 */
[----:B------:R-:W1:Y:S07]  /*17190*/  LDSM.16.MT88.4 R56, [R185+0xc000] ;  /* 0x00c00000b938783b */ /* 0x000e6e0000004200 */
[C---:B------:R-:W-:Y:S08]  /*171a0*/  HMMA.16816.F32.BF16 R40, R68.reuse, R76, R40 ;  /* 0x0000004c4428723c */ /* 0x040ff00000041828 */
[C---:B------:R-:W-:Y:S03]  /*171b0*/  HMMA.16816.F32.BF16 R44, R68.reuse, R78, R44 ;  /* 0x0000004e442c723c */ /* 0x040fe6000004182c */
[-CC-:B------:R-:W-:Y:S01]  /*171c0*/  FFMA.FTZ R161, R167, R3.reuse, -R132.reuse ;  /* 0x00000003a7a17223 */ /* 0x180fe20000010884 */
[----:B------:R-:W-:Y:S01]  /*171d0*/  FFMA.FTZ R159, R163, R3, -R132 ;  /* 0x00000003a39f7223 */ /* 0x000fe20000010884 */
[----:B------:R-:W-:Y:S01]  /*171e0*/  MUFU.EX2 R150, R150 ;  /* 0x0000009600967308 */ /* 0x000fe20000000800 */
[----:B------:R-:W-:Y:S02]  /*171f0*/  LDSM.16.MT88.4 R76, [R123+0xa400] ;  /* 0x00a400007b4c783b */ /* 0x000fe40000004200 */
[C---:B------:R-:W-:Y:S08]  /*17200*/  HMMA.16816.F32.BF16 R48, R68.reuse, R72, R48 ;  /* 0x000000484430723c */ /* 0x040ff00000041830 */
[----:B------:R-:W-:Y:S03]  /*17210*/  HMMA.16816.F32.BF16 R4, R68, R74, R4 ;  /* 0x0000004a4404723c */ /* 0x000fe60000041804 */
[----:B----4-:R-:W-:Y:S01]  /*17220*/  F2FP.BF16.F32.PACK_AB R68, R179, R142 ;  /* 0x0000008eb344723e */ /* 0x010fe200000010ff */
[----:B------:R-:W-:Y:S01]  /*17230*/  LDSM.16.MT88.4 R72, [R123+0xc000] ;  /* 0x00c000007b48783b */ /* 0x000fe20000004200 */
[----:B-----5:R-:W-:-:S02]  /*17240*/  F2FP.BF16.F32.PACK_AB R70, R144, R181 ;  /* 0x000000b59046723e */ /* 0x020fc400000010ff */
[----:B---3--:R-:W-:Y:S02]  /*17250*/  F2FP.BF16.F32.PACK_AB R69, R146, R177 ;  /* 0x000000b19245723e */ /* 0x008fe400000010ff */
[----:B------:R-:W-:-:S07]  /*17260*/  F2FP.BF16.F32.PACK_AB R71, R183, R148 ;  /* 0x00000094b747723e */ /* 0x000fce00000010ff */
        /* <DEDUP_REMOVED lines=12> */
[----:B------:R-:W4:Y:S08]  /*17330*/  MUFU.EX2 R165, R165 ;  /* 0x000000a500a57308 */ /* 0x000f300000000800 */
[----:B------:R-:W-:Y:S08]  /*17340*/  MUFU.EX2 R152, R152 ;  /* 0x0000009800987308 */ /* 0x000ff00000000800 */
[----:B------:R-:W-:Y:S08]  /*17350*/  MUFU.EX2 R157, R157 ;  /* 0x0000009d009d7308 */ /* 0x000ff00000000800 */
[----:B------:R-:W-:Y:S08]  /*17360*/  MUFU.EX2 R154, R154 ;  /* 0x0000009a009a7308 */ /* 0x000ff00000000800 */
[----:B------:R-:W5:Y:S08]  /*17370*/  MUFU.EX2 R161, R161 ;  /* 0x000000a100a17308 */ /* 0x000f700000000800 */
[----:B------:R-:W-:Y:S08]  /*17380*/  MUFU.EX2 R156, R156 ;  /* 0x0000009c009c7308 */ /* 0x000ff00000000800 */
[----:B------:R-:W1:Y:S01]  /*17390*/  MUFU.EX2 R159, R159 ;  /* 0x0000009f009f7308 */ /* 0x000e620000000800 */
[----:B--2---:R-:W-:Y:S03]  /*173a0*/  HMMA.16816.F32.BF16 R48, R68, R52, R48 ;  /* 0x000000344430723c */ /* 0x004fe60000041830 */
[----:B----4-:R-:W-:-:S02]  /*173b0*/  F2FP.BF16.F32.PACK_AB R52, R165, R150 ;  /* 0x00000096a534723e */ /* 0x010fc400000010ff */
[----:B-----5:R-:W-:-:S03]  /*173c0*/  F2FP.BF16.F32.PACK_AB R53, R161, R154 ;  /* 0x0000009aa135723e */ /* 0x020fc600000010ff */
[----:B------:R-:W-:Y:S03]  /*173d0*/  HMMA.16816.F32.BF16 R4, R68, R54, R4 ;  /* 0x000000364404723c */ /* 0x000fe60000041804 */
[----:B------:R-:W-:Y:S02]  /*173e0*/  F2FP.BF16.F32.PACK_AB R54, R157, R152 ;  /* 0x000000989d36723e */ /* 0x000fe400000010ff */
[----:B-1----:R-:W-:-:S03]  /*173f0*/  F2FP.BF16.F32.PACK_AB R55, R159, R156 ;  /* 0x0000009c9f37723e */ /* 0x002fc600000010ff */
[C---:B------:R-:W-:Y:S08]  /*17400*/  HMMA.16816.F32.BF16 R32, R68.reuse, R72, R32 ;  /* 0x000000484420723c */ /* 0x040ff00000041820 */
[----:B------:R-:W-:Y:S01]  /*17410*/  HMMA.16816.F32.BF16 R36, R68, R74, R36 ;  /* 0x0000004a4424723c */ /* 0x000fe20000041824 */
[----:B------:R-:W1:Y:S02]  /*17420*/  LDSM.16.MT88.4 R68, [R123+0xc400] ;  /* 0x00c400007b44783b */ /* 0x000e640000004200 */
[----:B------:R-:W-:Y:S01]  /*17430*/  FFMA.FTZ R138, R216, R138, R131 ;  /* 0x0000008ad88a7223 */ /* 0x000fe20000010083 */
[----:B------:R-:W-:Y:S01]  /*17440*/  FFMA.FTZ R0, R219, R0, R130 ;  /* 0x00000000db007223 */ /* 0x000fe20000010082 */
[----:B------:R-:W-:Y:S03]  /*17450*/  LDSM.16.MT88.4 R72, [R185+0xe400] ;  /* 0x00e40000b948783b */ /* 0x000fe60000004200 */
[C---:B------:R-:W-:Y:S08]  /*17460*/  HMMA.16816.F32.BF16 R8, R52.reuse, R56, R8 ;  /* 0x000000383408723c */ /* 0x040ff00000041808 */
[C---:B------:R-:W-:Y:S01]  /*17470*/  HMMA.16816.F32.BF16 R12, R52.reuse, R58, R12 ;  /* 0x0000003a340c723c */ /* 0x040fe2000004180c */
[----:B------:R-:W2:Y:S07]  /*17480*/  LDSM.16.MT88.4 R56, [R123+0xe400] ;  /* 0x00e400007b38783b */ /* 0x000eae0000004200 */
[----:B---3--:R-:W-:Y:S03]  /*17490*/  HMMA.16816.F32.BF16 R24, R52, R64, R24 ;  /* 0x000000403418723c */ /* 0x008fe60000041818 */
[----:B------:R-:W-:-:S05]  /*174a0*/  FADD.FTZ R129, R129, R138 ;  /* 0x0000008a81817221 */ /* 0x000fca0000010000 */
[C---:B------:R-:W-:Y:S01]  /*174b0*/  HMMA.16816.F32.BF16 R28, R52.reuse, R66, R28 ;  /* 0x00000042341c723c */ /* 0x040fe2000004181c */
[----:B------:R-:W3:Y:S02]  /*174c0*/  LDSM.16.MT88.4 R64, [R123+0xa800] ;  /* 0x00a800007b40783b */ /* 0x000ee40000004200 */
[----:B------:R-:W-:Y:S01]  /*174d0*/  FADD.FTZ R0, R125, R0 ;  /* 0x000000007d007221 */ /* 0x000fe20000010000 */
[----:B------:R-:W-:Y:S01]  /*174e0*/  FFMA.FTZ R141, R155, R3, -R132 ;  /* 0x000000039b8d7223 */ /* 0x000fe20000010884 */
[----:B------:R-:W-:Y:S02]  /*174f0*/  FADD.FTZ R134, R134, R129 ;  /* 0x0000008186867221 */ /* 0x000fe40000010000 */
[----:B------:R-:W-:Y:S02]  /*17500*/  FADD.FTZ R119, R119, R0 ;  /* 0x0000000077777221 */ /* 0x000fe40000010000 */
[----:B------:R-:W-:Y:S02]  /*17510*/  FADD.FTZ R127, R127, R134 ;  /* 0x000000867f7f7221 */ /* 0x000fe40000010000 */
[----:B------:R-:W-:Y:S01]  /*17520*/  FADD.FTZ R119, R2, R119 ;  /* 0x0000007702777221 */ /* 0x000fe20000010000 */
[----:B------:R-:W-:Y:S01]  /*17530*/  MUFU.EX2 R153, R153 ;  /* 0x0000009900997308 */ /* 0x000fe20000000800 */
[----:B------:R-:W-:Y:S01]  /*17540*/  FADD.FTZ R0, R100, R127 ;  /* 0x0000007f64007221 */ /* 0x000fe20000010000 */
[----:B------:R-:W-:Y:S03]  /*17550*/  HMMA.16816.F32.BF16 R16, R52, R76, R16 ;  /* 0x0000004c3410723c */ /* 0x000fe60000041810 */
[----:B------:R-:W-:-:S03]  /*17560*/  FADD.FTZ R84, R84, R119 ;  /* 0x0000007754547221 */ /* 0x000fc60000010000 */
[----:B------:R-:W4:Y:S02]  /*17570*/  MUFU.EX2 R158, R158 ;  /* 0x0000009e009e7308 */ /* 0x000f240000000800 */
[----:B------:R-:W-:Y:S01]  /*17580*/  HMMA.16816.F32.BF16 R20, R52, R78, R20 ;  /* 0x0000004e3414723c */ /* 0x000fe20000041814 */
[----:B------:R-:W5:Y:S05]  /*17590*/  LDSM.16.MT88.4 R76, [R185+0xa800] ;  /* 0x00a80000b94c783b */ /* 0x000f6a0000004200 */
[----:B------:R-:W-:Y:S01]  /*175a0*/  MUFU.EX2 R145, R145 ;  /* 0x0000009100917308 */ /* 0x000fe20000000800 */
[----:B------:R-:W-:Y:S01]  /*175b0*/  FADD.FTZ R0, R97, R0 ;  /* 0x0000000061007221 */ /* 0x000fe20000010000 */
[----:B------:R-:W-:-:S06]  /*175c0*/  FADD.FTZ R84, R81, R84 ;  /* 0x0000005451547221 */ /* 0x000fcc0000010000 */
[----:B------:R-:W-:Y:S08]  /*175d0*/  MUFU.EX2 R160, R160 ;  /* 0x000000a000a07308 */ /* 0x000ff00000000800 */
[----:B------:R-:W-:Y:S08]  /*175e0*/  MUFU.EX2 R141, R141 ;  /* 0x0000008d008d7308 */ /* 0x000ff00000000800 */
[----:B------:R-:W3:Y:S08]  /*175f0*/  MUFU.EX2 R162, R162 ;  /* 0x000000a200a27308 */ /* 0x000ef00000000800 */
[----:B------:R-:W-:Y:S08]  /*17600*/  MUFU.EX2 R143, R143 ;  /* 0x0000008f008f7308 */ /* 0x000ff00000000800 */
[----:B------:R-:W5:Y:S01]  /*17610*/  MUFU.EX2 R164, R164 ;  /* 0x000000a400a47308 */ /* 0x000f620000000800 */
[----:B------:R-:W-:Y:S01]  /*17620*/  FADD.FTZ R93, R93, R0 ;  /* 0x000000005d5d7221 */ /* 0x000fe20000010000 */
[----:B------:R-:W-:Y:S01]  /*17630*/  FADD.FTZ R83, R83, R84 ;  /* 0x0000005453537221 */ /* 0x000fe20000010000 */
[----:B-1----:R-:W-:Y:S03]  /*17640*/  HMMA.16816.F32.BF16 R32, R52, R68, R32 ;  /* 0x000000443420723c */ /* 0x002fe60000041820 */
[----:B------:R-:W-:Y:S01]  /*17650*/  FADD.FTZ R93, R88, R93 ;  /* 0x0000005d585d7221 */ /* 0x000fe20000010000 */
[----:B------:R-:W-:-:S04]  /*17660*/  FADD.FTZ R80, R80, R83 ;  /* 0x0000005350507221 */ /* 0x000fc80000010000 */
[----:B------:R-:W-:Y:S01]  /*17670*/  HMMA.16816.F32.BF16 R36, R52, R70, R36 ;  /* 0x000000463424723c */ /* 0x000fe20000041824 */
[----:B------:R-:W1:Y:S02]  /*17680*/  LDSM.16.MT88.4 R68, [R185+0xc800] ;  /* 0x00c80000b944783b */ /* 0x000e640000004200 */
[----:B------:R-:W-:Y:S01]  /*17690*/  FADD.FTZ R82, R82, R93 ;  /* 0x0000005d52527221 */ /* 0x000fe20000010000 */
[----:B------:R-:W-:-:S04]  /*176a0*/  FADD.FTZ R89, R89, R80 ;  /* 0x0000005059597221 */ /* 0x000fc80000010000 */
[----:B--2---:R-:W-:Y:S03]  /*176b0*/  HMMA.16816.F32.BF16 R48, R52, R56, R48 ;  /* 0x000000383430723c */ /* 0x004fe60000041830 */
[----:B----4-:R-:W-:Y:S02]  /*176c0*/  F2FP.BF16.F32.PACK_AB R56, R158, R153 ;  /* 0x000000999e38723e */ /* 0x010fe400000010ff */
[----:B---3--:R-:W-:-:S03]  /*176d0*/  F2FP.BF16.F32.PACK_AB R57, R162, R141 ;  /* 0x0000008da239723e */ /* 0x008fc600000010ff */
[C---:B------:R-:W-:Y:S03]  /*176e0*/  HMMA.16816.F32.BF16 R4, R52.reuse, R58, R4 ;  /* 0x0000003a3404723c */ /* 0x040fe60000041804 */
[----:B------:R-:W-:Y:S02]  /*176f0*/  F2FP.BF16.F32.PACK_AB R58, R160, R145 ;  /* 0x00000091a03a723e */ /* 0x000fe400000010ff */
[----:B-----5:R-:W-:Y:S01]  /*17700*/  F2FP.BF16.F32.PACK_AB R59, R164, R143 ;  /* 0x0000008fa43b723e */ /* 0x020fe200000010ff */
[----:B------:R-:W-:Y:S01]  /*17710*/  FADD.FTZ R82, R85, R82 ;  /* 0x0000005255527221 */ /* 0x000fe20000010000 */
[----:B------:R-:W-:Y:S01]  /*17720*/  FADD.FTZ R90, R90, R89 ;  /* 0x000000595a5a7221 */ /* 0x000fe20000010000 */
[----:B------:R-:W-:Y:S03]  /*17730*/  HMMA.16816.F32.BF16 R40, R52, R72, R40 ;  /* 0x000000483428723c */ /* 0x000fe60000041828 */
[----:B------:R-:W-:Y:S01]  /*17740*/  FADD.FTZ R87, R87, R82 ;  /* 0x0000005257577221 */ /* 0x000fe20000010000 */
[----:B------:R-:W-:-:S04]  /*17750*/  FADD.FTZ R91, R91, R90 ;  /* 0x0000005a5b5b7221 */ /* 0x000fc80000010000 */
[----:B------:R-:W-:Y:S01]  /*17760*/  HMMA.16816.F32.BF16 R44, R52, R74, R44 ;  /* 0x0000004a342c723c */ /* 0x000fe2000004182c */
[----:B------:R-:W2:Y:S04]  /*17770*/  LDSM.16.MT88.4 R52, [R123+0xc800] ;  /* 0x00c800007b34783b */ /* 0x000ea80000004200 */
[----:B------:R-:W3:Y:S03]  /*17780*/  LDSM.16.MT88.4 R72, [R185+0xe800] ;  /* 0x00e80000b948783b */ /* 0x000ee60000004200 */
[----:B------:R-:W-:Y:S05]  /*17790*/  HMMA.16816.F32.BF16 R16, R56, R64, R16 ;  /* 0x000000403810723c */ /* 0x000fea0000041810 */
[----:B------:R-:W-:Y:S01]  /*177a0*/  FADD.FTZ R87, R86, R87 ;  /* 0x0000005756577221 */ /* 0x000fe20000010000 */
[----:B------:R-:W-:-:S02]  /*177b0*/  FADD.FTZ R91, R92, R91 ;  /* 0x0000005b5c5b7221 */ /* 0x000fc40000010000 */
[----:B------:R-:W-:Y:S01]  /*177c0*/  HMMA.16816.F32.BF16 R20, R56, R66, R20 ;  /* 0x000000423814723c */ /* 0x000fe20000041814 */
[----:B------:R-:W4:Y:S02]  /*177d0*/  LDSM.16.MT88.4 R64, [R123+0xe800] ;  /* 0x00e800007b40783b */ /* 0x000f240000004200 */
[-CC-:B------:R-:W-:Y:S01]  /*177e0*/  FFMA.FTZ R61, R61, R3.reuse, -R136.reuse ;  /* 0x000000033d3d7223 */ /* 0x180fe20000010888 */
[-CC-:B------:R-:W-:Y:S01]  /*177f0*/  FFMA.FTZ R122, R122, R3.reuse, -R136.reuse ;  /* 0x000000037a7a7223 */ /* 0x180fe20000010888 */
[-CC-:B------:R-:W-:Y:S01]  /*17800*/  FFMA.FTZ R63, R63, R3.reuse, -R136.reuse ;  /* 0x000000033f3f7223 */ /* 0x180fe20000010888 */
[-C--:B------:R-:W-:Y:S01]  /*17810*/  FFMA.FTZ R124, R124, R3.reuse, -R136 ;  /* 0x000000037c7c7223 */ /* 0x080fe20000010888 */
[-CC-:B------:R-:W-:Y:S01]  /*17820*/  FFMA.FTZ R136, R139, R3.reuse, -R132.reuse ;  /* 0x000000038b887223 */ /* 0x180fe20000010884 */
[-CC-:B------:R-:W-:Y:S01]  /*17830*/  FFMA.FTZ R137, R137, R3.reuse, -R132.reuse ;  /* 0x0000000389897223 */ /* 0x180fe20000010884 */
[-CC-:B------:R-:W-:Y:S01]  /*17840*/  FFMA.FTZ R219, R133, R3.reuse, -R132.reuse ;  /* 0x0000000385db7223 */ /* 0x180fe20000010884 */
        /* <DEDUP_REMOVED lines=9> */
[----:B------:R-:W5:Y:S01]  /*178e0*/  MUFU.EX2 R122, R122 ;  /* 0x0000007a007a7308 */ /* 0x000f620000000800 */
[----:B------:R-:W-:Y:S01]  /*178f0*/  FADD.FTZ R3, R140, R3 ;  /* 0x000000038c037221 */ /* 0x000fe20000010000 */
[----:B------:R-:W-:-:S06]  /*17900*/  FADD.FTZ R0, R175, R0 ;  /* 0x00000000af007221 */ /* 0x000fcc0000010000 */
[----:B------:R-:W-:Y:S01]  /*17910*/  MUFU.EX2 R63, R63 ;  /* 0x0000003f003f7308 */ /* 0x000fe20000000800 */
[C---:B------:R-:W-:Y:S07]  /*17920*/  HMMA.16816.F32.BF16 R12, R56.reuse, R78, R12 ;  /* 0x0000004e380c723c */ /* 0x040fee000004180c */
[----:B------:R-:W-:Y:S08]  /*17930*/  MUFU.EX2 R124, R124 ;  /* 0x0000007c007c7308 */ /* 0x000ff00000000800 */
[----:B------:R-:W-:Y:S08]  /*17940*/  MUFU.EX2 R136, R136 ;  /* 0x0000008800887308 */ /* 0x000ff00000000800 */
[----:B------:R-:W2:Y:S08]  /*17950*/  MUFU.EX2 R137, R137 ;  /* 0x0000008900897308 */ /* 0x000eb00000000800 */
[----:B------:R-:W-:Y:S08]  /*17960*/  MUFU.EX2 R130, R135 ;  /* 0x0000008700827308 */ /* 0x000ff00000000800 */
[----:B------:R-:W3:Y:S01]  /*17970*/  MUFU.EX2 R219, R219 ;  /* 0x000000db00db7308 */ /* 0x000ee20000000800 */
[----:B------:R-:W-:Y:S01]  /*17980*/  FADD.FTZ R142, R142, R3 ;  /* 0x000000038e8e7221 */ /* 0x000fe20000010000 */
[----:B------:R-:W-:Y:S01]  /*17990*/  FADD.FTZ R177, R177, R0 ;  /* 0x00000000b1b17221 */ /* 0x000fe20000010000 */
[----:B-1----:R-:W-:Y:S01]  /*179a0*/  HMMA.16816.F32.BF16 R24, R56, R68, R24 ;  /* 0x000000443818723c */ /* 0x002fe20000041818 */
[----:B------:R-:W1:Y:S02]  /*179b0*/  LDSM.16.MT88.4 R76, [R185+0xec00] ;  /* 0x00ec0000b94c783b */ /* 0x000e640000004200 */
[----:B------:R-:W-:Y:S01]  /*179c0*/  FADD.FTZ R142, R179, R142 ;  /* 0x0000008eb38e7221 */ /* 0x000fe20000010000 */
[----:B------:R-:W-:Y:S01]  /*179d0*/  FADD.FTZ R177, R146, R177 ;  /* 0x000000b192b17221 */ /* 0x000fe20000010000 */
[----:B-----5:R-:W-:-:S02]  /*179e0*/  F2FP.BF16.F32.PACK_AB R68, R122, R61 ;  /* 0x0000003d7a44723e */ /* 0x020fc400000010ff */
[----:B--2---:R-:W-:Y:S01]  /*179f0*/  F2FP.BF16.F32.PACK_AB R69, R137, R136 ;  /* 0x000000888945723e */ /* 0x004fe200000010ff */
[C---:B------:R-:W-:Y:S03]  /*17a00*/  HMMA.16816.F32.BF16 R28, R56.reuse, R70, R28 ;  /* 0x00000046381c723c */ /* 0x040fe6000004181c */
[----:B------:R-:W-:Y:S01]  /*17a10*/  F2FP.BF16.F32.PACK_AB R70, R124, R63 ;  /* 0x0000003f7c46723e */ /* 0x000fe200000010ff */
[----:B------:R-:W-:Y:S01]  /*17a20*/  FADD.FTZ R181, R181, R142 ;  /* 0x0000008eb5b57221 */ /* 0x000fe20000010000 */
[----:B------:R-:W-:Y:S01]  /*17a30*/  FADD.FTZ R148, R148, R177 ;  /* 0x000000b194947221 */ /* 0x000fe20000010000 */
[----:B---3--:R-:W-:Y:S02]  /*17a40*/  F2FP.BF16.F32.PACK_AB R71, R219, R130 ;  /* 0x00000082db47723e */ /* 0x008fe400000010ff */
[----:B------:R-:W-:Y:S01]  /*17a50*/  FADD.FTZ R181, R144, R181 ;  /* 0x000000b590b57221 */ /* 0x000fe20000010000 */
[----:B------:R-:W-:Y:S01]  /*17a60*/  FADD.FTZ R183, R183, R148 ;  /* 0x00000094b7b77221 */ /* 0x000fe20000010000 */
[----:B------:R-:W-:Y:S03]  /*17a70*/  HMMA.16816.F32.BF16 R32, R56, R52, R32 ;  /* 0x000000343820723c */ /* 0x000fe60000041820 */
[----:B------:R-:W-:Y:S01]  /*17a80*/  FADD.FTZ R150, R150, R181 ;  /* 0x000000b596967221 */ /* 0x000fe20000010000 */
[----:B------:R-:W-:-:S04]  /*17a90*/  FADD.FTZ R154, R154, R183 ;  /* 0x000000b79a9a7221 */ /* 0x000fc80000010000 */
[----:B------:R-:W-:Y:S01]  /*17aa0*/  HMMA.16816.F32.BF16 R112, R68, R108, R8 ;  /* 0x0000006c4470723c */ /* 0x000fe20000041808 */
[----:B------:R-:W-:Y:S04]  /*17ab0*/  LDSM.16.MT88.4 R8, [R123+0xcc00] ;  /* 0x00cc00007b08783b */ /* 0x000fe80000004200 */
[----:B------:R-:W-:Y:S01]  /*17ac0*/  FADD.FTZ R165, R165, R150 ;  /* 0x00000096a5a57221 */ /* 0x000fe20000010000 */
[----:B------:R-:W-:Y:S02]  /*17ad0*/  FADD.FTZ R161, R161, R154 ;  /* 0x0000009aa1a17221 */ /* 0x000fe40000010000 */
[C---:B------:R-:W-:Y:S01]  /*17ae0*/  HMMA.16816.F32.BF16 R36, R56.reuse, R54, R36 ;  /* 0x000000363824723c */ /* 0x040fe20000041824 */
[----:B------:R-:W2:Y:S07]  /*17af0*/  LDSM.16.MT88.4 R52, [R123+0xac00] ;  /* 0x00ac00007b34783b */ /* 0x000eae0000004200 */
[C---:B------:R-:W-:Y:S08]  /*17b00*/  HMMA.16816.F32.BF16 R40, R56.reuse, R72, R40 ;  /* 0x000000483828723c */ /* 0x040ff00000041828 */
[C---:B------:R-:W-:Y:S08]  /*17b10*/  HMMA.16816.F32.BF16 R44, R56.reuse, R74, R44 ;  /* 0x0000004a382c723c */ /* 0x040ff0000004182c */
[C---:B----4-:R-:W-:Y:S08]  /*17b20*/  HMMA.16816.F32.BF16 R48, R56.reuse, R64, R48 ;  /* 0x000000403830723c */ /* 0x050ff00000041830 */
[----:B------:R-:W-:Y:S01]  /*17b30*/  HMMA.16816.F32.BF16 R4, R56, R66, R4 ;  /* 0x000000423804723c */ /* 0x000fe20000041804 */
[----:B------:R-:W3:Y:S07]  /*17b40*/  LDSM.16.MT88.4 R56, [R185+0xcc00] ;  /* 0x00cc0000b938783b */ /* 0x000eee0000004200 */
[----:B------:R-:W-:Y:S01]  /*17b50*/  HMMA.16816.F32.BF16 R108, R68, R110, R12 ;  /* 0x0000006e446c723c */ /* 0x000fe2000004180c */
[----:B------:R-:W4:Y:S04]  /*17b60*/  LDSM.16.MT88.4 R12, [R123+0xec00] ;  /* 0x00ec00007b0c783b */ /* 0x000f280000004200 */
        /* <DEDUP_REMOVED lines=18> */
[----:B------:R-:W-:Y:S01]  /*17c90*/  FADD.FTZ R130, R130, R137 ;  /* 0x0000008982827221 */ /* 0x000fe20000010000 */
[----:B------:R-:W-:-:S03]  /*17ca0*/  IMAD.MOV.U32 R0, RZ, RZ, R126 ;  /* 0x000000ffff007224 */ /* 0x000fc600078e007e */
[C---:B--2---:R-:W-:Y:S03]  /*17cb0*/  HMMA.16816.F32.BF16 R104, R68.reuse, R52, R16 ;  /* 0x000000344468723c */ /* 0x044fe60000041810 */
[----:B------:R-:W-:Y:S02]  /*17cc0*/  IMAD.MOV.U32 R2, RZ, RZ, R128 ;  /* 0x000000ffff027224 */ /* 0x000fe400078e0080 */
[----:B------:R-:W-:Y:S01]  /*17cd0*/  FADD.FTZ R216, R124, R63 ;  /* 0x0000003f7cd87221 */ /* 0x000fe20000010000 */
[----:B------:R-:W-:Y:S02]  /*17ce0*/  @P3 IMAD.MOV.U32 R0, RZ, RZ, R126 ;  /* 0x000000ffff003224 */ /* 0x000fe400078e007e */
[----:B------:R-:W-:Y:S01]  /*17cf0*/  FADD.FTZ R219, R219, R130 ;  /* 0x00000082dbdb7221 */ /* 0x000fe20000010000 */
[----:B------:R-:W-:Y:S03]  /*17d00*/  HMMA.16816.F32.BF16 R100, R68, R54, R20 ;  /* 0x000000364464723c */ /* 0x000fe60000041814 */
[----:B------:R-:W-:-:S02]  /*17d10*/  @P3 IMAD.MOV.U32 R2, RZ, RZ, R128 ;  /* 0x000000ffff023224 */ /* 0x000fc400078e0080 */
[----:B------:R-:W-:-:S03]  /*17d20*/  IMAD.MOV.U32 R64, RZ, RZ, R60 ;  /* 0x000000ffff407224 */ /* 0x000fc600078e003c */
[----:B---3--:R-:W-:Y:S03]  /*17d30*/  HMMA.16816.F32.BF16 R96, R68, R56, R24 ;  /* 0x000000384460723c */ /* 0x008fe60000041818 */
[----:B------:R-:W-:-:S05]  /*17d40*/  @P3 VIADD R62, R62, 0xfffffffd ;  /* 0xfffffffd3e3e3836 */ /* 0x000fca0000000000 */
        /* <DEDUP_REMOVED lines=8> */
.L_x_2637:
[----:B------:R-:W-:-:S07]  /*17dd0*/  IADD3 R62, PT, PT, R64, -0x1, RZ ;  /* 0xffffffff403e7810 */ /* 0x000fce0007ffe0ff */
.L_x_2646:
[----:B------:R-:W-:Y:S05]  /*17de0*/  BSYNC B2 ;  /* 0x0000000000027941 */ /* 0x000fea0003800000 */
.L_x_2636:
        /* <DEDUP_REMOVED lines=12> */
.L_x_2654:
        /* <DEDUP_REMOVED lines=77> */
.L_x_2649:
[----:B------:R-:W-:Y:S05]  /*18380*/  BSYNC.RECONVERGENT B0 ;  /* 0x0000000000007941 */ /* 0x000fea0003800200 */
.L_x_2648:
        /* <DEDUP_REMOVED lines=19> */
[----:B------:R-:W-:Y:S03]  /*184c0*/  LOP3.LUT R2, R2, 0x1f20, R5, 0xf8, !PT ;  /* 0x00001f2002027812 */ /* 0x000fe600078ef805 */
[C---:B------:R-:W-:Y:S01]  /*184d0*/  IADD3 R6, P4, PT, R3.reuse, R196, RZ ;  /* 0x000000c403067210 */ /* 0x040fe20007f9e0ff */
[----:B-1----:R-:W-:Y:S03]  /*184e0*/  ULEA UR6, UR7, UR9, 0x18 ;  /* 0x0000000907067291 */ /* 0x002fe6000f8ec0ff */
[C---:B------:R-:W-:Y:S01]  /*184f0*/  IADD3 R4, P5, PT, R3.reuse, R6, RZ ;  /* 0x0000000603047210 */ /* 0x040fe20007fbe0ff */
[C-C-:B------:R-:W-:Y:S03]  /*18500*/  IMAD.X R7, R0.reuse, 0x1, R197.reuse, P4 ;  /* 0x0000000100077824 */ /* 0x140fe600020e06c5 */
[----:B------:R-:W-:Y:S01]  /*18510*/  IADD3 R12, P4, PT, R3, R4, RZ ;  /* 0x00000004030c7210 */ /* 0x000fe20007f9e0ff */
[----:B------:R-:W-:Y:S02]  /*18520*/  @!P0 IMAD.MOV.U32 R3, RZ, RZ, R197 ;  /* 0x000000ffff038224 */ /* 0x000fe400078e00c5 */
[C---:B------:R-:W-:Y:S04]  /*18530*/  IMAD.X R5, R0.reuse, 0x1, R7, P5 ;  /* 0x0000000100057824 */ /* 0x040fe800028e0607 */
[----:B------:R-:W-:Y:S01]  /*18540*/  IMAD.X R13, R0, 0x1, R5, P4 ;  /* 0x00000001000d7824 */ /* 0x000fe200020e0605 */
[----:B------:R-:W-:Y:S02]  /*18550*/  ISETP.GT.AND P4, PT, R214, R189, PT ;  /* 0x000000bdd600720c */ /* 0x000fe40003f84270 */
[----:B--2---:R-:W-:Y:S01]  /*18560*/  LEA R203, R2, UR6, 0x1 ;  /* 0x0000000602cb7c11 */ /* 0x004fe2000f8e08ff */
[----:B------:R-:W-:Y:S04]  /*18570*/  @!P0 IMAD.MOV.U32 R2, RZ, RZ, R196 ;  /* 0x000000ffff028224 */ /* 0x000fe800078e00c4 */
        /* <DEDUP_REMOVED lines=72> */
[C---:B--2---:R-:W-:Y:S03]  /*18a00*/  HMMA.16816.F32.BF16 R12, R124.reuse, R132, RZ ;  /* 0x000000847c0c723c */ /* 0x044fe600000418ff */
[----:B------:R-:W-:Y:S04]  /*18a10*/  LDSM.16.M88.4 R164, [R187+0x6000] ;  /* 0x00600000bba4783b */ /* 0x000fe80000000200 */
[----:B------:R-:W-:Y:S01]  /*18a20*/  LDSM.16.M88.4 R168, [R184+0x5c00] ;  /* 0x005c0000b8a8783b */ /* 0x000fe20000000200 */
[C---:B------:R-:W-:Y:S03]  /*18a30*/  HMMA.16816.F32.BF16 R16, R124.reuse, R134, RZ ;  /* 0x000000867c10723c */ /* 0x040fe600000418ff */
[----:B------:R-:W1:Y:S04]  /*18a40*/  LDSM.16.M88.4 R132, [R184+0x3000] ;  /* 0x00300000b884783b */ /* 0x000e680000000200 */
[----:B------:R-:W-:Y:S01]  /*18a50*/  LDSM.16.M88.4 R172, [R188+0x2000] ;  /* 0x00200000bcac783b */ /* 0x000fe20000000200 */
[C---:B---3--:R-:W-:Y:S03]  /*18a60*/  HMMA.16816.F32.BF16 R20, R124.reuse, R136, RZ ;  /* 0x000000887c14723c */ /* 0x048fe600000418ff */
[----:B------:R-:W-:Y:S04]  /*18a70*/  LDSM.16.M88.4 R176, [R187+0x7000] ;  /* 0x00700000bbb0783b */ /* 0x000fe80000000200 */
[----:B------:R-:W-:Y:S01]  /*18a80*/  LDSM.16.M88.4 R180, [R184+0x8800] ;  /* 0x00880000b8b4783b */ /* 0x000fe20000000200 */
[C---:B------:R-:W-:Y:S03]  /*18a90*/  HMMA.16816.F32.BF16 R24, R124.reuse, R138, RZ ;  /* 0x0000008a7c18723c */ /* 0x040fe600000418ff */
[----:B------:R-:W2:Y:S05]  /*18aa0*/  LDSM.16.M88.4 R136, [R184+0x3400] ;  /* 0x00340000b888783b */ /* 0x000eaa0000000200 */
[C---:B----4-:R-:W-:Y:S08]  /*18ab0*/  HMMA.16816.F32.BF16 R28, R124.reuse, R140, RZ ;  /* 0x0000008c7c1c723c */ /* 0x050ff000000418ff */
[C---:B------:R-:W-:Y:S01]  /*18ac0*/  HMMA.16816.F32.BF16 R32, R124.reuse, R142, RZ ;  /* 0x0000008e7c20723c */ /* 0x040fe200000418ff */
[----:B------:R-:W3:Y:S07]  /*18ad0*/  LDSM.16.M88.4 R140, [R184+0x3800] ;  /* 0x00380000b88c783b */ /* 0x000eee0000000200 */
[C---:B-----5:R-:W-:Y:S08]  /*18ae0*/  HMMA.16816.F32.BF16 R36, R124.reuse, R144, RZ ;  /* 0x000000907c24723c */ /* 0x060ff000000418ff */
[C---:B------:R-:W-:Y:S01]  /*18af0*/  HMMA.16816.F32.BF16 R40, R124.reuse, R146, RZ ;  /* 0x000000927c28723c */ /* 0x040fe200000418ff */
[----:B------:R-:W4:Y:S07]  /*18b00*/  LDSM.16.M88.4 R144, [R184+0x3c00] ;  /* 0x003c0000b890783b */ /* 0x000f2e0000000200 */
        /* <DEDUP_REMOVED lines=21> */
[----:B------:R-:W4:Y:S07]  /*18c60*/  LDSM.16.M88.4 R148, [R187+0x6400] ;  /* 0x00640000bb94783b */ /* 0x000f2e0000000200 */
[C---:B-----5:R-:W-:Y:S08]  /*18c70*/  HMMA.16816.F32.BF16 R44, R128.reuse, R124, R44 ;  /* 0x0000007c802c723c */ /* 0x060ff0000004182c */
[C---:B------:R-:W-:Y:S01]  /*18c80*/  HMMA.16816.F32.BF16 R48, R128.reuse, R126, R48 ;  /* 0x0000007e8030723c */ /* 0x040fe20000041830 */
[----:B------:R-:W5:Y:S07]  /*18c90*/  LDSM.16.M88.4 R124, [R187+0x6800] ;  /* 0x00680000bb7c783b */ /* 0x000f6e0000000200 */
        /* <DEDUP_REMOVED lines=60> */
[C---:B-----5:R-:W-:Y:S08]  /*19060*/  HMMA.16816.F32.BF16 R12, R172.reuse, R124, R12 ;  /* 0x0000007cac0c723c */ /* 0x060ff0000004180c */
        /* <DEDUP_REMOVED lines=51> */
[----:B------:R-:W-:Y:S02]  /*193a0*/  IABS R124, R128 ;  /* 0x00000080007c7213 */ /* 0x000fe40000000000 */
[-C--:B--2---:R-:W-:Y:S02]  /*193b0*/  IABS R127, R130.reuse ;  /* 0x00000082007f7213 */ /* 0x084fe40000000000 */
[-C--:B------:R-:W-:Y:S02]  /*193c0*/  IABS R125, R130.reuse ;  /* 0x00000082007d7213 */ /* 0x080fe40000000000 */
[----:B------:R-:W1:Y:S01]  /*193d0*/  I2F.RP R3, R127 ;  /* 0x0000007f00037306 */ /* 0x000e620000209400 */
[-C--:B------:R-:W-:Y:S02]  /*193e0*/  LOP3.LUT R128, R128, R130.reuse, RZ, 0x3c, !PT ;  /* 0x0000008280807212 */ /* 0x080fe400078e3cff */
[----:B------:R-:W-:Y:S07]  /*193f0*/  IMAD.MOV R125, RZ, RZ, -R125 ;  /* 0x000000ffff7d7224 */ /* 0x000fee00078e0a7d */
[----:B-1----:R-:W1:Y:S02]  /*19400*/  MUFU.RCP R0, R3 ;  /* 0x0000000300007308 */ /* 0x002e640000001000 */
[----:B-1----:R-:W-:Y:S02]  /*19410*/  VIADD R132, R0, 0xffffffe ;  /* 0x0ffffffe00847836 */ /* 0x002fe40000000000 */
[----:B------:R-:W-:Y:S06]  /*19420*/  VIADD R3, R215, 0xffffff80 ;  /* 0xffffff80d7037836 */ /* 0x000fec0000000000 */
[----:B------:R-:W1:Y:S02]  /*19430*/  F2I.FTZ.U32.TRUNC.NTZ R133, R132 ;  /* 0x0000008400857305 */ /* 0x000e64000021f000 */
[--C-:B-1----:R-:W-:Y:S01]  /*19440*/  IMAD.MOV R0, RZ, RZ, -R133.reuse ;  /* 0x000000ffff007224 */ /* 0x102fe200078e0a85 */
[----:B------:R-:W-:Y:S03]  /*19450*/  MOV R132, RZ ;  /* 0x000000ff00847202 */ /* 0x000fe60000000f00 */
[----:B------:R-:W-:Y:S01]  /*19460*/  IMAD R129, R0, R127, RZ ;  /* 0x0000007f00817224 */ /* 0x000fe200078e02ff */
[----:B------:R-:W-:Y:S02]  /*19470*/  IABS R0, R3 ;  /* 0x0000000300007213 */ /* 0x000fe40000000000 */
[----:B------:R-:W-:Y:S01]  /*19480*/  LOP3.LUT R3, R3, R130, RZ, 0x3c, !PT ;  /* 0x0000008203037212 */ /* 0x000fe200078e3cff */
[----:B------:R-:W-:Y:S02]  /*19490*/  IMAD.HI.U32 R129, R133, R129, R132 ;  /* 0x0000008185817227 */ /* 0x000fe400078e0084 */
[----:B------:R-:W2:Y:S04]  /*194a0*/  LD.E.64 R132, desc[UR4][R120.64+0x20] ;  /* 0x0000200478847980 */ /* 0x000ea8000c101b00 */
[C---:B------:R-:W-:Y:S04]  /*194b0*/  IMAD.HI.U32 R126, R129.reuse, R124, RZ ;  /* 0x0000007c817e7227 */ /* 0x040fe800078e00ff */
[-C--:B------:R-:W-:Y:S02]  /*194c0*/  IMAD R124, R126, R125.reuse, R124 ;  /* 0x0000007d7e7c7224 */ /* 0x080fe400078e027c */
        /* <DEDUP_REMOVED lines=18> */
[----:B------:R-:W3:Y:S01]  /*195f0*/  LD.E.64 R126, desc[UR4][R120.64+0x38] ;  /* 0x00003804787e7980 */ /* 0x000ee2000c101b00 */
        /* <DEDUP_REMOVED lines=23> */
.L_x_2653:
[----:B------:R-:W-:Y:S05]  /*19770*/  BSYNC.RECONVERGENT B0 ;  /* 0x0000000000007941 */ /* 0x000fea0003800200 */
.L_x_2652:
        /* <DEDUP_REMOVED lines=68> */
.L_x_2651:
[----:B------:R-:W-:Y:S05]  /*19bc0*/  BSYNC.RECONVERGENT B1 ;  /* 0x0000000000017941 */ /* 0x000fea0003800200 */
.L_x_2650:
[C---:B-1----:R-:W-:Y:S02]  /*19bd0*/  VIADD R3, R217.reuse, 0xffffffc0 ;  /* 0xffffffc0d9037836 */ /* 0x042fe40000000000 */
[C---:B------:R-:W-:Y:S02]  /*19be0*/  VIADD R165, R217.reuse, 0xffffffc1 ;  /* 0xffffffc1d9a57836 */ /* 0x040fe40000000000 */
[----:B------:R-:W-:Y:S01]  /*19bf0*/  VIADD R125, R217, 0xffffffc9 ;  /* 0xffffffc9d97d7836 */ /* 0x000fe20000000000 */
[-C--:B------:R-:W-:Y:S01]  /*19c00*/  ISETP.GE.AND P5, PT, R3, R213.reuse, PT ;  /* 0x000000d50300720c */ /* 0x080fe20003fa6270 */
[----:B------:R-:W-:Y:S01]  /*19c10*/  VIADD R155, R217, 0xffffffc8 ;  /* 0xffffffc8d99b7836 */ /* 0x000fe20000000000 */
[----:B------:R-:W-:Y:S01]  /*19c20*/  ISETP.GE.AND P1, PT, R3, R206, PT ;  /* 0x000000ce0300720c */ /* 0x000fe20003f26270 */
[----:B------:R-:W-:Y:S01]  /*19c30*/  VIADD R137, R217, 0xffffffd1 ;  /* 0xffffffd1d9897836 */ /* 0x000fe20000000000 */
[----:B------:R-:W-:Y:S01]  /*19c40*/  ISETP.GE.AND P6, PT, R3, R212, PT ;  /* 0x000000d40300720c */ /* 0x000fe20003fc6270 */
[----:B------:R-:W-:Y:S01]  /*19c50*/  VIADD R147, R217, 0xffffffd0 ;  /* 0xffffffd0d9937836 */ /* 0x000fe20000000000 */
[----:B------:R-:W-:Y:S01]  /*19c60*/  ISETP.GE.AND P3, PT, R3, R204, PT ;  /* 0x000000cc0300720c */ /* 0x000fe20003f66270 */
[----:B------:R-:W-:Y:S01]  /*19c70*/  VIADD R135, R217, 0xffffffe1 ;  /* 0xffffffe1d9877836 */ /* 0x000fe20000000000 */
[----:B------:R-:W2:Y:S01]  /*19c80*/  LD.E R3, desc[UR4][R120.64+0xdc] ;  /* 0x0000dc0478037980 */ /* 0x000ea2000c101900 */
[-C--:B------:R-:W-:Y:S01]  /*19c90*/  ISETP.GE.AND P4, PT, R165, R213.reuse, PT ;  /* 0x000000d5a500720c */ /* 0x080fe20003f86270 */
[----:B------:R-:W-:Y:S01]  /*19ca0*/  VIADD R145, R217, 0xffffffe0 ;  /* 0xffffffe0d9917836 */ /* 0x000fe20000000000 */
[-C--:B------:R-:W-:Y:S01]  /*19cb0*/  ISETP.GE.AND P0, PT, R165, R206.reuse, PT ;  /* 0x000000cea500720c */ /* 0x080fe20003f06270 */
[----:B------:R-:W-:Y:S01]  /*19cc0*/  VIADD R127, R217, 0xffffffe9 ;  /* 0xffffffe9d97f7836 */ /* 0x000fe20000000000 */
[----:B------:R-:W-:Y:S01]  /*19cd0*/  FSEL R124, R5, -INF , P4 ;  /* 0xff800000057c7808 */ /* 0x000fe20002000000 */
        /* <DEDUP_REMOVED lines=11> */
[----:B------:R-:W-:Y:S01]  /*19d90*/  FSEL R126, R9, -INF , P4 ;  /* 0xff800000097e7808 */ /* 0x000fe20002000000 */
[----:B------:R-:W-:Y:S01]  /*19da0*/  VIADD R151, R217, 0x9 ;  /* 0x00000009d9977836 */ /* 0x000fe20000000000 */
[-C--:B------:R-:W-:Y:S01]  /*19db0*/  ISETP.GE.AND P4, PT, R137, R213.reuse, PT ;  /* 0x000000d58900720c */ /* 0x080fe20003f86270 */
[C---:B------:R-:W-:Y:S01]  /*19dc0*/  VIADD R157, R217.reuse, 0x8 ;  /* 0x00000008d99d7836 */ /* 0x040fe20000000000 */
[----:B------:R-:W-:Y:S01]  /*19dd0*/  FSEL R128, R8, -INF , P5 ;  /* 0xff80000008807808 */ /* 0x000fe20002800000 */
[----:B------:R-:W-:Y:S01]  /*19de0*/  VIADD R141, R217, 0x10 ;  /* 0x00000010d98d7836 */ /* 0x000fe20000000000 */
        /* <DEDUP_REMOVED lines=14> */
[----:B------:R-:W-:Y:S02]  /*19ed0*/  FSEL R15, R17, -INF , P4 ;  /* 0xff800000110f7808 */ /* 0x000fe40002000000 */
[-C--:B------:R-:W-:Y:S02]  /*19ee0*/  ISETP.GE.AND P5, PT, R11, R213.reuse, PT ;  /* 0x000000d50b00720c */ /* 0x080fe40003fa6270 */
[-C--:B------:R-:W-:Y:S02]  /*19ef0*/  ISETP.GE.AND P4, PT, R135, R213.reuse, PT ;  /* 0x000000d58700720c */ /* 0x080fe40003f86270 */
[-C--:B------:R-:W-:Y:S02]  /*19f00*/  ISETP.GE.AND P0, PT, R5, R206.reuse, PT ;  /* 0x000000ce0500720c */ /* 0x080fe40003f06270 */
[----:B------:R-:W-:Y:S02]  /*19f10*/  FSEL R16, R16, -INF , P5 ;  /* 0xff80000010107808 */ /* 0x000fe40002800000 */
[----:B------:R-:W-:Y:S02]  /*19f20*/  FSEL R0, R19, -INF , P0 ;  /* 0xff80000013007808 */ /* 0x000fe40000000000 */
[-C--:B------:R-:W-:Y:S02]  /*19f30*/  ISETP.GE.AND P5, PT, R145, R213.reuse, PT ;  /* 0x000000d59100720c */ /* 0x080fe40003fa6270 */
[----:B------:R-:W-:Y:S02]  /*19f40*/  FSEL R138, R21, -INF , P4 ;  /* 0xff800000158a7808 */ /* 0x000fe40002000000 */
[-C--:B------:R-:W-:Y:S02]  /*19f50*/  ISETP.GE.AND P0, PT, R135, R206.reuse, PT ;  /* 0x000000ce8700720c */ /* 0x080fe40003f06270 */
[-C--:B------:R-:W-:Y:S02]  /*19f60*/  ISETP.GE.AND P4, PT, R127, R213.reuse, PT ;  /* 0x000000d57f00720c */ /* 0x080fe40003f86270 */
[----:B------:R-:W-:Y:S02]  /*19f70*/  FSEL R6, R6, -INF , P1 ;  /* 0xff80000006067808 */ /* 0x000fe40000800000 */
[----:B------:R-:W-:Y:S02]  /*19f80*/  FSEL R20, R20, -INF , P5 ;  /* 0xff80000014147808 */ /* 0x000fe40002800000 */
[-C--:B------:R-:W-:Y:S02]  /*19f90*/  ISETP.GE.AND P1, PT, R155, R206.reuse, PT ;  /* 0x000000ce9b00720c */ /* 0x080fe40003f26270 */
[-C--:B------:R-:W-:Y:S02]  /*19fa0*/  ISETP.GE.AND P5, PT, R129, R213.reuse, PT ;  /* 0x000000d58100720c */ /* 0x080fe40003fa6270 */
[----:B------:R-:W-:Y:S01]  /*19fb0*/  FSEL R247, R23, -INF , P0 ;  /* 0xff80000017f77808 */ /* 0x000fe20000000000 */
[----:B------:R-:W-:Y:S01]  /*19fc0*/  VIADD R23, R217, 0xfffffff9 ;  /* 0xfffffff9d9177836 */ /* 0x000fe20000000000 */
[----:B------:R-:W-:Y:S02]  /*19fd0*/  FSEL R251, R25, -INF , P4 ;  /* 0xff80000019fb7808 */ /* 0x000fe40002000000 */
[-C--:B------:R-:W-:Y:S02]  /*19fe0*/  ISETP.GE.AND P4, PT, R139, R213.reuse, PT ;  /* 0x000000d58b00720c */ /* 0x080fe40003f86270 */
[----:B------:R-:W-:Y:S02]  /*19ff0*/  FSEL R10, R10, -INF , P1 ;  /* 0xff8000000a0a7808 */ /* 0x000fe40000800000 */
[-C--:B------:R-:W-:Y:S02]  /*1a000*/  ISETP.GE.AND P1, PT, R147, R206.reuse, PT ;  /* 0x000000ce9300720c */ /* 0x080fe40003f26270 */
[----:B------:R-:W-:Y:S02]  /*1a010*/  FSEL R24, R24, -INF , P5 ;  /* 0xff80000018187808 */ /* 0x000fe40002800000 */
[-C--:B------:R-:W-:Y:S02]  /*1a020*/  ISETP.GE.AND P5, PT, R153, R213.reuse, PT ;  /* 0x000000d59900720c */ /* 0x080fe40003fa6270 */
[----:B------:R-:W-:Y:S01]  /*1a030*/  FSEL R169, R29, -INF , P4 ;  /* 0xff8000001da97808 */ /* 0x000fe20002000000 */
[----:B------:R-:W-:Y:S01]  /*1a040*/  VIADD R29, R217, 0x21 ;  /* 0x00000021d91d7836 */ /* 0x000fe20000000000 */
[-C--:B------:R-:W-:Y:S02]  /*1a050*/  ISETP.GE.AND P4, PT, R23, R213.reuse, PT ;  /* 0x000000d51700720c */ /* 0x080fe40003f86270 */
[----:B------:R-:W-:Y:S02]  /*1a060*/  FSEL R14, R14, -INF , P1 ;  /* 0xff8000000e0e7808 */ /* 0x000fe40000800000 */
[----:B------:R-:W-:Y:S02]  /*1a070*/  FSEL R28, R28, -INF , P5 ;  /* 0xff8000001c1c7808 */ /* 0x000fe40002800000 */
[-C--:B------:R-:W-:Y:S02]  /*1a080*/  ISETP.GE.AND P1, PT, R11, R206.reuse, PT ;  /* 0x000000ce0b00720c */ /* 0x080fe40003f26270 */
[-C--:B------:R-:W-:Y:S02]  /*1a090*/  ISETP.GE.AND P5, PT, R133, R213.reuse, PT ;  /* 0x000000d58500720c */ /* 0x080fe40003fa6270 */
[----:B------:R-:W-:Y:S02]  /*1a0a0*/  FSEL R237, R33, -INF , P4 ;  /* 0xff80000021ed7808 */ /* 0x000fe40002000000 */
[-C--:B------:R-:W-:Y:S02]  /*1a0b0*/  ISETP.GE.AND P4, PT, R131, R213.reuse, PT ;  /* 0x000000d58300720c */ /* 0x080fe40003f86270 */
[----:B------:R-:W-:Y:S02]  /*1a0c0*/  FSEL R18, R18, -INF , P1 ;  /* 0xff80000012127808 */ /* 0x000fe40000800000 */
[-C--:B------:R-:W-:Y:S02]  /*1a0d0*/  ISETP.GE.AND P1, PT, R145, R206.reuse, PT ;  /* 0x000000ce9100720c */ /* 0x080fe40003f26270 */
[----:B------:R-:W-:Y:S02]  /*1a0e0*/  FSEL R32, R32, -INF , P5 ;  /* 0xff80000020207808 */ /* 0x000fe40002800000 */
[----:B------:R-:W-:Y:S01]  /*1a0f0*/  FSEL R229, R37, -INF , P4 ;  /* 0xff80000025e57808 */ /* 0x000fe20002000000 */
[C---:B------:R-:W-:Y:S01]  /*1a100*/  VIADD R37, R217.reuse, 0x11 ;  /* 0x00000011d9257836 */ /* 0x040fe20000000000 */
[-C--:B------:R-:W-:Y:S02]  /*1a110*/  ISETP.GE.AND P5, PT, R217, R213.reuse, PT ;  /* 0x000000d5d900720c */ /* 0x080fe40003fa6270 */
[-C--:B------:R-:W-:Y:S02]  /*1a120*/  ISETP.GE.AND P4, PT, R151, R213.reuse, PT ;  /* 0x000000d59700720c */ /* 0x080fe40003f86270 */
[----:B------:R-:W-:Y:S02]  /*1a130*/  FSEL R22, R22, -INF , P1 ;  /* 0xff80000016167808 */ /* 0x000fe40000800000 */
        /* <DEDUP_REMOVED lines=18> */
[-C--:B------:R-:W-:Y:S02]  /*1a260*/  ISETP.GE.AND P4, PT, R29, R213.reuse, PT ;  /* 0x000000d51d00720c */ /* 0x080fe40003f86270 */
[----:B------:R-:W-:Y:S02]  /*1a270*/  FSEL R34, R34, -INF , P1 ;  /* 0xff80000022227808 */ /* 0x000fe40000800000 */
[----:B------:R-:W-:Y:S02]  /*1a280*/  FSEL R243, R27, -INF , P0 ;  /* 0xff8000001bf37808 */ /* 0x000fe40000000000 */
[----:B------:R-:W-:Y:S02]  /*1a290*/  FSEL R48, R48, -INF , P5 ;  /* 0xff80000030307808 */ /* 0x000fe40002800000 */
[-C--:B------:R-:W-:Y:S02]  /*1a2a0*/  ISETP.GE.AND P1, PT, R217, R206.reuse, PT ;  /* 0x000000ced900720c */ /* 0x080fe40003f26270 */
[-C--:B------:R-:W-:Y:S02]  /*1a2b0*/  ISETP.GE.AND P5, PT, R45, R213.reuse, PT ;  /* 0x000000d52d00720c */ /* 0x080fe40003fa6270 */
[----:B------:R-:W-:Y:S01]  /*1a2c0*/  FSEL R36, R53, -INF , P4 ;  /* 0xff80000035247808 */ /* 0x000fe20002000000 */
[----:B------:R-:W-:Y:S01]  /*1a2d0*/  VIADD R53, R217, 0x31 ;  /* 0x00000031d9357836 */ /* 0x000fe20000000000 */
        /* <DEDUP_REMOVED lines=10> */
[----:B------:R-:W-:Y:S02]  /*1a380*/  FSEL R132, R56, -INF , P5 ;  /* 0xff80000038847808 */ /* 0x000fe40002800000 */
        /* <DEDUP_REMOVED lines=9> */
[-C--:B------:R-:W-:Y:S02]  /*1a420*/  ISETP.GE.AND P1, PT, R157, R206.reuse, PT ;  /* 0x000000ce9d00720c */ /* 0x080fe40003f26270 */
        /* <DEDUP_REMOVED lines=8> */
[----:B------:R-:W-:Y:S02]  /*1a4b0*/  FSEL R21, R124, -INF , !P5 ;  /* 0xff8000007c157808 */ /* 0x000fe40006800000 */
[-C--:B------:R-:W-:Y:S02]  /*1a4c0*/  ISETP.GE.AND P0, PT, R161, R206.reuse, PT ;  /* 0x000000cea100720c */ /* 0x080fe40003f06270 */
[----:B------:R-:W-:Y:S02]  /*1a4d0*/  ISETP.GE.AND P1, PT, R163, R206, PT ;  /* 0x000000cea300720c */ /* 0x000fe40003f26270 */
[----:B------:R-:W-:Y:S02]  /*1a4e0*/  ISETP.GE.AND P5, PT, R147, R212, PT ;  /* 0x000000d49300720c */ /* 0x000fe40003fa6270 */
[----:B------:R-:W-:Y:S02]  /*1a4f0*/  FSEL R159, R51, -INF , P0 ;  /* 0xff800000339f7808 */ /* 0x000fe40000000000 */
[-C--:B------:R-:W-:Y:S02]  /*1a500*/  ISETP.GE.AND P0, PT, R29, R206.reuse, PT ;  /* 0x000000ce1d00720c */ /* 0x080fe40003f06270 */
[----:B------:R-:W-:Y:S02]  /*1a510*/  FSEL R27, R12, -INF , !P5 ;  /* 0xff8000000c1b7808 */ /* 0x000fe40006800000 */
[----:B------:R-:W-:Y:S02]  /*1a520*/  FSEL R50, R50, -INF , P1 ;  /* 0xff80000032327808 */ /* 0x000fe40000800000 */
[----:B------:R-:W-:Y:S02]  /*1a530*/  ISETP.GE.AND P1, PT, R45, R206, PT ;  /* 0x000000ce2d00720c */ /* 0x000fe40003f26270 */
[----:B------:R-:W-:Y:S02]  /*1a540*/  ISETP.GE.AND P5, PT, R5, R212, PT ;  /* 0x000000d40500720c */ /* 0x000fe40003fa6270 */
[----:B------:R-:W-:Y:S02]  /*1a550*/  FSEL R55, R55, -INF , P0 ;  /* 0xff80000037377808 */ /* 0x000fe40000000000 */
[----:B------:R-:W-:Y:S02]  /*1a560*/  FSEL R33, R15, -INF , !P5 ;  /* 0xff8000000f217808 */ /* 0x000fe40006800000 */
[----:B------:R-:W-:Y:S02]  /*1a570*/  FSEL R54, R54, -INF , P1 ;  /* 0xff80000036367808 */ /* 0x000fe40000800000 */
[----:B------:R-:W-:Y:S02]  /*1a580*/  ISETP.GE.AND P0, PT, R149, R206, PT ;  /* 0x000000ce9500720c */ /* 0x000fe40003f06270 */
[----:B------:R-:W-:Y:S02]  /*1a590*/  ISETP.GE.AND P5, PT, R125, R204, PT ;  /* 0x000000cc7d00720c */ /* 0x000fe40003fa6270 */
[----:B------:R-:W-:Y:S02]  /*1a5a0*/  ISETP.GE.AND P1, PT, R8, R206, PT ;  /* 0x000000ce0800720c */ /* 0x000fe40003f26270 */
[----:B------:R-:W-:Y:S02]  /*1a5b0*/  ISETP.GE.AND P4, PT, R217, R204, PT ;  /* 0x000000ccd900720c */ /* 0x000fe40003f86270 */
[----:B------:R-:W-:Y:S02]  /*1a5c0*/  FSEL R4, R4, -INF , !P6 ;  /* 0xff80000004047808 */ /* 0x000fe40007000000 */
[----:B------:R-:W-:Y:S02]  /*1a5d0*/  ISETP.GE.AND P6, PT, R125, R212, PT ;  /* 0x000000d47d00720c */ /* 0x000fe40003fc6270 */
[----:B------:R-:W-:Y:S02]  /*1a5e0*/  FSEL R59, R59, -INF , P0 ;  /* 0xff8000003b3b7808 */ /* 0x000fe40000000000 */
[-C--:B------:R-:W-:Y:S02]  /*1a5f0*/  ISETP.GE.AND P0, PT, R53, R206.reuse, PT ;  /* 0x000000ce3500720c */ /* 0x080fe40003f06270 */
[----:B------:R-:W-:Y:S02]  /*1a600*/  FSEL R9, R9, -INF , !P5 ;  /* 0xff80000009097808 */ /* 0x000fe40006800000 */
[----:B------:R-:W-:Y:S02]  /*1a610*/  FSEL R58, R58, -INF , P1 ;  /* 0xff8000003a3a7808 */ /* 0x000fe40000800000 */
[----:B------:R-:W-:Y:S02]  /*1a620*/  FSEL R223, R223, -INF , !P4 ;  /* 0xff800000dfdf7808 */ /* 0x000fe40006000000 */
[----:B------:R-:W-:Y:S02]  /*1a630*/  ISETP.GE.AND P1, PT, R143, R206, PT ;  /* 0x000000ce8f00720c */ /* 0x000fe40003f26270 */
[----:B------:R-:W-:Y:S02]  /*1a640*/  ISETP.GE.AND P4, PT, R155, R212, PT ;  /* 0x000000d49b00720c */ /* 0x000fe40003f86270 */
[----:B------:R-:W-:Y:S02]  /*1a650*/  ISETP.GE.AND P5, PT, R5, R204, PT ;  /* 0x000000cc0500720c */ /* 0x000fe40003fa6270 */
[----:B------:R-:W-:Y:S02]  /*1a660*/  FSEL R17, R126, -INF , !P6 ;  /* 0xff8000007e117808 */ /* 0x000fe40007000000 */
[-C--:B------:R-:W-:Y:S02]  /*1a670*/  ISETP.GE.AND P6, PT, R11, R212.reuse, PT ;  /* 0x000000d40b00720c */ /* 0x080fe40003fc6270 */
[----:B------:R-:W-:Y:S02]  /*1a680*/  FSEL R63, R63, -INF , P0 ;  /* 0xff8000003f3f7808 */ /* 0x000fe40000000000 */
[----:B------:R-:W-:Y:S02]  /*1a690*/  FSEL R62, R62, -INF , P1 ;  /* 0xff8000003e3e7808 */ /* 0x000fe40000800000 */
[C---:B------:R-:W-:Y:S01]  /*1a6a0*/  ISETP.GE.AND P0, PT, R217.reuse, R212, PT ;  /* 0x000000d4d900720c */ /* 0x040fe20003f06270 */
[----:B------:R-:W-:Y:S01]  /*1a6b0*/  VIADD R217, R217, 0xffffff80 ;  /* 0xffffff80d9d97836 */ /* 0x000fe20000000000 */
[----:B------:R-:W-:Y:S02]  /*1a6c0*/  FSEL R19, R128, -INF , !P4 ;  /* 0xff80000080137808 */ /* 0x000fe40006000000 */
[----:B------:R-:W-:Y:S02]  /*1a6d0*/  FSEL R49, R0, -INF , !P5 ;  /* 0xff80000000317808 */ /* 0x000fe40006800000 */
[----:B------:R-:W-:Y:S02]  /*1a6e0*/  FMNMX3.FTZ R0, R119, R4, R21, !PT ;  /* 0x0000000477007276 */ /* 0x000fe40007810015 */
[----:B------:R-:W-:Y:S02]  /*1a6f0*/  ISETP.GE.AND P1, PT, R57, R213, PT ;  /* 0x000000d53900720c */ /* 0x000fe40003f26270 */
[-C--:B------:R-:W-:Y:S02]  /*1a700*/  ISETP.GE.AND P4, PT, R137, R212.reuse, PT ;  /* 0x000000d48900720c */ /* 0x080fe40003f86270 */
[----:B------:R-:W-:Y:S02]  /*1a710*/  FSEL R35, R16, -INF , !P6 ;  /* 0xff80000010237808 */ /* 0x000fe40007000000 */
[----:B------:R-:W-:Y:S02]  /*1a720*/  ISETP.GE.AND P6, PT, R135, R212, PT ;  /* 0x000000d48700720c */ /* 0x000fe40003fc6270 */
[----:B------:R-:W-:Y:S02]  /*1a730*/  FSEL R231, R231, -INF , !P0 ;  /* 0xff800000e7e77808 */ /* 0x000fe40004000000 */
[----:B------:R-:W-:Y:S02]  /*1a740*/  ISETP.GE.AND P0, PT, R61, R206, PT ;  /* 0x000000ce3d00720c */ /* 0x000fe40003f06270 */
[----:B------:R-:W-:Y:S02]  /*1a750*/  FSEL R64, R64, -INF , P1 ;  /* 0xff80000040407808 */ /* 0x000fe40000800000 */
[----:B------:R-:W-:Y:S02]  /*1a760*/  FSEL R25, R13, -INF , !P4 ;  /* 0xff8000000d197808 */ /* 0x000fe40006000000 */
[----:B------:R-:W-:Y:S02]  /*1a770*/  FMNMX3.FTZ R0, R0, R19, R17, !PT ;  /* 0x0000001300007276 */ /* 0x000fe40007810011 */
[----:B------:R-:W-:Y:S02]  /*1a780*/  ISETP.GE.AND P1, PT, R165, R204, PT ;  /* 0x000000cca500720c */ /* 0x000fe40003f26270 */
[----:B------:R-:W-:Y:S02]  /*1a790*/  FSEL R138, R138, -INF , !P6 ;  /* 0xff8000008a8a7808 */ /* 0x000fe40007000000 */
[-C--:B------:R-:W-:Y:S02]  /*1a7a0*/  ISETP.GE.AND P6, PT, R129, R212.reuse, PT ;  /* 0x000000d48100720c */ /* 0x080fe40003fc6270 */
[----:B------:R-:W-:Y:S02]  /*1a7b0*/  FSEL R52, R67, -INF , P0 ;  /* 0xff80000043347808 */ /* 0x000fe40000000000 */
[----:B------:R-:W-:Y:S02]  /*1a7c0*/  ISETP.GE.AND P4, PT, R145, R212, PT ;  /* 0x000000d49100720c */ /* 0x000fe40003f86270 */
[----:B------:R-:W-:Y:S02]  /*1a7d0*/  FMNMX3.FTZ R0, R0, R27, R25, !PT ;  /* 0x0000001b00007276 */ /* 0x000fe40007810019 */
[----:B------:R-:W-:Y:S02]  /*1a7e0*/  FSEL R15, R6, -INF , !P3 ;  /* 0xff800000060f7808 */ /* 0x000fe40005800000 */
[----:B------:R-:W-:Y:S02]  /*1a7f0*/  FSEL R13, R7, -INF , !P1 ;  /* 0xff800000070d7808 */ /* 0x000fe40004800000 */
[----:B------:R-:W-:Y:S02]  /*1a800*/  ISETP.GE.AND P0, PT, R155, R204, PT ;  /* 0x000000cc9b00720c */ /* 0x000fe40003f06270 */
[----:B------:R-:W-:Y:S02]  /*1a810*/  FSEL R136, R24, -INF , !P6 ;  /* 0xff80000018887808 */ /* 0x000fe40007000000 */
[----:B------:R-:W-:Y:S02]  /*1a820*/  ISETP.GE.AND P3, PT, R127, R212, PT ;  /* 0x000000d47f00720c */ /* 0x000fe40003f66270 */
[----:B------:R-:W-:Y:S02]  /*1a830*/  FSEL R140, R20, -INF , !P4 ;  /* 0xff800000148c7808 */ /* 0x000fe40006000000 */
[----:B------:R-:W-:Y:S02]  /*1a840*/  FMNMX3.FTZ R5, R0, R35, R33, !PT ;  /* 0x0000002300057276 */ /* 0x000fe40007810021 */
[-C--:B------:R-:W-:Y:S02]  /*1a850*/  ISETP.GE.AND P6, PT, R11, R204.reuse, PT ;  /* 0x000000cc0b00720c */ /* 0x080fe40003fc6270 */
[----:B------:R-:W-:Y:S02]  /*1a860*/  FMNMX3.FTZ R0, R122, R15, R13, !PT ;  /* 0x0000000f7a007276 */ /* 0x000fe4000781000d */
[-C--:B------:R-:W-:Y:S02]  /*1a870*/  ISETP.GE.AND P4, PT, R147, R204.reuse, PT ;  /* 0x000000cc9300720c */ /* 0x080fe40003f86270 */
[----:B------:R-:W-:Y:S02]  /*1a880*/  ISETP.GE.AND P1, PT, R137, R204, PT ;  /* 0x000000cc8900720c */ /* 0x000fe40003f26270 */
[----:B------:R-:W-:Y:S02]  /*1a890*/  FSEL R11, R10, -INF , !P0 ;  /* 0xff8000000a0b7808 */ /* 0x000fe40004000000 */
[----:B------:R-:W-:Y:S02]  /*1a8a0*/  FSEL R251, R251, -INF , !P3 ;  /* 0xff800000fbfb7808 */ /* 0x000fe40005800000 */
[-C--:B------:R-:W-:Y:S02]  /*1a8b0*/  ISETP.GE.AND P0, PT, R139, R212.reuse, PT ;  /* 0x000000d48b00720c */ /* 0x080fe40003f06270 */
        /* <DEDUP_REMOVED lines=9> */
[----:B------:R-:W-:Y:S02]  /*1a950*/  ISETP.GE.AND P1, PT, R135, R204, PT ;  /* 0x000000cc8700720c */ /* 0x000fe40003f26270 */
[----:B------:R-:W-:Y:S02]  /*1a960*/  FSEL R51, R18, -INF , !P6 ;  /* 0xff80000012337808 */ /* 0x000fe40007000000 */
[----:B------:R-:W-:Y:S02]  /*1a970*/  FMNMX3.FTZ R0, R0, R43, R41, !PT ;  /* 0x0000002b00007276 */ /* 0x000fe40007810029 */
[----:B------:R-:W-:Y:S02]  /*1a980*/  FSEL R237, R237, -INF , !P4 ;  /* 0xff800000eded7808 */ /* 0x000fe40006000000 */
[----:B------:R-:W-:Y:S02]  /*1a990*/  ISETP.GE.AND P4, PT, R131, R212, PT ;  /* 0x000000d48300720c */ /* 0x000fe40003f86270 */
[----:B------:R-:W-:Y:S02]  /*1a9a0*/  FSEL R239, R32, -INF , !P0 ;  /* 0xff80000020ef7808 */ /* 0x000fe40004000000 */
[----:B------:R-:W-:Y:S02]  /*1a9b0*/  FSEL R249, R22, -INF , !P3 ;  /* 0xff80000016f97808 */ /* 0x000fe40005800000 */
[-C--:B------:R-:W-:Y:S02]  /*1a9c0*/  ISETP.GE.AND P0, PT, R129, R204.reuse, PT ;  /* 0x000000cc8100720c */ /* 0x080fe40003f06270 */
[----:B------:R-:W-:Y:S02]  /*1a9d0*/  FMNMX3.FTZ R0, R0, R51, R49, !PT ;  /* 0x0000003300007276 */ /* 0x000fe40007810031 */
[----:B------:R-:W-:Y:S02]  /*1a9e0*/  ISETP.GE.AND P6, PT, R127, R204, PT ;  /* 0x000000cc7f00720c */ /* 0x000fe40003fc6270 */
[----:B------:R-:W-:Y:S02]  /*1a9f0*/  FSEL R247, R247, -INF , !P1 ;  /* 0xff800000f7f77808 */ /* 0x000fe40004800000 */
[----:B------:R-:W-:Y:S02]  /*1aa00*/  FSEL R229, R229, -INF , !P4 ;  /* 0xff800000e5e57808 */ /* 0x000fe40006000000 */
[-C--:B------:R-:W-:Y:S02]  /*1aa10*/  ISETP.GE.AND P3, PT, R151, R212.reuse, PT ;  /* 0x000000d49700720c */ /* 0x080fe40003f66270 */
[----:B------:R-:W-:Y:S02]  /*1aa20*/  ISETP.GE.AND P4, PT, R157, R212, PT ;  /* 0x000000d49d00720c */ /* 0x000fe40003f86270 */
        /* <DEDUP_REMOVED lines=36> */
[----:B------:R-:W-:Y:S02]  /*1ac70*/  FSEL R167, R167, -INF , !P5 ;  /* 0xff800000a7a77808 */ /* 0x000fe40006800000 */
[----:B------:R-:W-:Y:S02]  /*1ac80*/  ISETP.GE.AND P3, PT, R149, R212, PT ;  /* 0x000000d49500720c */ /* 0x000fe40003f66270 */
[----:B------:R-:W-:Y:S02]  /*1ac90*/  FMNMX3.FTZ R2, R2, R231, R229, !PT ;  /* 0x000000e702027276 */ /* 0x000fe400078100e5 */
[-C--:B------:R-:W-:Y:S02]  /*1aca0*/  ISETP.GE.AND P4, PT, R37, R204.reuse, PT ;  /* 0x000000cc2500720c */ /* 0x080fe40003f86270 */
[-C--:B------:R-:W-:Y:S01]  /*1acb0*/  ISETP.GE.AND P5, PT, R141, R204.reuse, PT ;  /* 0x000000cc8d00720c */ /* 0x080fe20003fa6270 */
[----:B------:R-:W-:Y:S01]  /*1acc0*/  LDSM.16.MT88.4 R36, [R123+0xb000] ;  /* 0x00b000007b24783b */ /* 0x000fe20000004200 */
[----:B------:R-:W-:Y:S02]  /*1acd0*/  FSEL R183, R42, -INF , !P1 ;  /* 0xff8000002ab77808 */ /* 0x000fe40004800000 */
[----:B------:R-:W-:Y:S02]  /*1ace0*/  FSEL R181, R181, -INF , !P0 ;  /* 0xff800000b5b57808 */ /* 0x000fe40004000000 */
[----:B------:R-:W-:Y:S02]  /*1acf0*/  FMNMX3.FTZ R0, R0, R223, R221, !PT ;  /* 0x000000df00007276 */ /* 0x000fe400078100dd */
[----:B------:R-:W-:Y:S02]  /*1ad00*/  FSEL R153, R132, -INF , !P6 ;  /* 0xff80000084997808 */ /* 0x000fe40007000000 */
[----:B------:R-:W-:Y:S02]  /*1ad10*/  ISETP.GE.AND P6, PT, R163, R204, PT ;  /* 0x000000cca300720c */ /* 0x000fe40003fc6270 */
[-C--:B------:R-:W-:Y:S02]  /*1ad20*/  ISETP.GE.AND P1, PT, R143, R212.reuse, PT ;  /* 0x000000d48f00720c */ /* 0x080fe40003f26270 */
[----:B------:R-:W-:Y:S02]  /*1ad30*/  ISETP.GE.AND P0, PT, R53, R212, PT ;  /* 0x000000d43500720c */ /* 0x000fe40003f06270 */
[----:B------:R-:W-:Y:S02]  /*1ad40*/  FSEL R151, R130, -INF , !P3 ;  /* 0xff80000082977808 */ /* 0x000fe40005800000 */
[----:B------:R-:W-:Y:S02]  /*1ad50*/  FMNMX3.FTZ R2, R2, R227, R225, !PT ;  /* 0x000000e302027276 */ /* 0x000fe400078100e1 */
[----:B------:R-:W-:Y:S02]  /*1ad60*/  FSEL R165, R46, -INF , !P5 ;  /* 0xff8000002ea57808 */ /* 0x000fe40006800000 */
[----:B------:R-:W-:Y:S02]  /*1ad70*/  FSEL R163, R47, -INF , !P4 ;  /* 0xff8000002fa37808 */ /* 0x000fe40006000000 */
[----:B------:R-:W-:Y:S02]  /*1ad80*/  ISETP.GE.AND P3, PT, R161, R204, PT ;  /* 0x000000cca100720c */ /* 0x000fe40003f66270 */
[----:B------:R-:W-:Y:S02]  /*1ad90*/  FMNMX3.FTZ R0, R0, R183, R181, !PT ;  /* 0x000000b700007276 */ /* 0x000fe400078100b5 */
[-C--:B------:R-:W-:Y:S02]  /*1ada0*/  ISETP.GE.AND P4, PT, R57, R212.reuse, PT ;  /* 0x000000d43900720c */ /* 0x080fe40003f86270 */
[----:B------:R-:W-:Y:S02]  /*1adb0*/  FSEL R141, R60, -INF , !P1 ;  /* 0xff8000003c8d7808 */ /* 0x000fe40004800000 */
[----:B------:R-:W-:Y:S02]  /*1adc0*/  ISETP.GE.AND P5, PT, R61, R212, PT ;  /* 0x000000d43d00720c */ /* 0x000fe40003fa6270 */
        /* <DEDUP_REMOVED lines=8> */
[----:B------:R-:W-:Y:S01]  /*1ae50*/  FSEL R137, R64, -INF , !P4 ;  /* 0xff80000040897808 */ /* 0x000fe20006000000 */
[----:B------:R-:W-:Y:S01]  /*1ae60*/  LDSM.16.MT88.4 R28, [R185+0xb000] ;  /* 0x00b00000b91c783b */ /* 0x000fe20000004200 */
[----:B------:R-:W-:Y:S02]  /*1ae70*/  FSEL R132, R65, -INF , !P5 ;  /* 0xff80000041847808 */ /* 0x000fe40006800000 */
[----:B------:R-:W-:Y:S02]  /*1ae80*/  FMNMX3.FTZ R2, R2, R171, R167, !PT ;  /* 0x000000ab02027276 */ /* 0x000fe400078100a7 */
[-C--:B------:R-:W-:Y:S02]  /*1ae90*/  ISETP.GE.AND P4, PT, R149, R204.reuse, PT ;  /* 0x000000cc9500720c */ /* 0x080fe40003f86270 */
[----:B------:R-:W-:Y:S02]  /*1aea0*/  FSEL R149, R54, -INF , !P1 ;  /* 0xff80000036957808 */ /* 0x000fe40004800000 */
[-C--:B------:R-:W-:Y:S02]  /*1aeb0*/  ISETP.GE.AND P5, PT, R8, R204.reuse, PT ;  /* 0x000000cc0800720c */ /* 0x080fe40003fa6270 */
[----:B------:R-:W-:Y:S02]  /*1aec0*/  FSEL R147, R55, -INF , !P0 ;  /* 0xff80000037937808 */ /* 0x000fe40004000000 */
[----:B------:R-:W-:Y:S02]  /*1aed0*/  FMNMX3.FTZ R0, R0, R161, R159, !PT ;  /* 0x000000a100007276 */ /* 0x000fe4000781009f */
[-C--:B------:R-:W-:Y:S02]  /*1aee0*/  ISETP.GE.AND P6, PT, R143, R204.reuse, PT ;  /* 0x000000cc8f00720c */ /* 0x080fe40003fc6270 */
[----:B------:R-:W-:Y:S02]  /*1aef0*/  FMNMX3.FTZ R2, R2, R157, R155, !PT ;  /* 0x0000009d02027276 */ /* 0x000fe4000781009b */
[----:B------:R-:W-:Y:S02]  /*1af00*/  ISETP.GE.AND P3, PT, R53, R204, PT ;  /* 0x000000cc3500720c */ /* 0x000fe40003f66270 */
[----:B------:R-:W-:Y:S02]  /*1af10*/  ISETP.GE.AND P0, PT, R57, R206, PT ;  /* 0x000000ce3900720c */ /* 0x000fe40003f06270 */
[----:B------:R-:W-:Y:S02]  /*1af20*/  FSEL R145, R58, -INF , !P5 ;  /* 0xff8000003a917808 */ /* 0x000fe40006800000 */
[----:B------:R-:W-:Y:S02]  /*1af30*/  FSEL R143, R59, -INF , !P4 ;  /* 0xff8000003b8f7808 */ /* 0x000fe40006000000 */
[----:B------:R-:W-:Y:S02]  /*1af40*/  FMNMX3.FTZ R0, R0, R149, R147, !PT ;  /* 0x0000009500007276 */ /* 0x000fe40007810093 */
[----:B------:R-:W-:Y:S02]  /*1af50*/  FMNMX3.FTZ R2, R2, R153, R151, !PT ;  /* 0x0000009902027276 */ /* 0x000fe40007810097 */
[-C--:B------:R-:W-:Y:S02]  /*1af60*/  ISETP.GE.AND P1, PT, R61, R204.reuse, PT ;  /* 0x000000cc3d00720c */ /* 0x080fe40003f26270 */
[----:B------:R-:W-:Y:S02]  /*1af70*/  FSEL R53, R66, -INF , P0 ;  /* 0xff80000042357808 */ /* 0x000fe40000000000 */
[----:B------:R-:W-:Y:S01]  /*1af80*/  FSEL R135, R62, -INF , !P6 ;  /* 0xff8000003e877808 */ /* 0x000fe20007000000 */
[----:B------:R-:W-:Y:S01]  /*1af90*/  LDSM.16.MT88.4 R64, [R185+0x9400] ;  /* 0x00940000b940783b */ /* 0x000fe20000004200 */
[----:B------:R-:W-:Y:S02]  /*1afa0*/  FSEL R131, R63, -INF , !P3 ;  /* 0xff8000003f837808 */ /* 0x000fe40005800000 */
[----:B------:R-:W-:Y:S02]  /*1afb0*/  ISETP.GE.AND P5, PT, R57, R204, PT ;  /* 0x000000cc3900720c */ /* 0x000fe40003fa6270 */
[----:B------:R-:W-:Y:S02]  /*1afc0*/  FMNMX3.FTZ R0, R0, R145, R143, !PT ;  /* 0x0000009100007276 */ /* 0x000fe4000781008f */
[----:B------:R-:W-:Y:S01]  /*1afd0*/  FMNMX3.FTZ R5, R2, R141, R139, !PT ;  /* 0x0000008d02057276 */ /* 0x000fe2000781008b */
[----:B------:R-:W-:Y:S01]  /*1afe0*/  LDSM.16.MT88.4 R60, [R123+0xd000] ;  /* 0x00d000007b3c783b */ /* 0x000fe20000004200 */
[----:B------:R-:W-:Y:S02]  /*1aff0*/  FSEL R52, R52, -INF , !P1 ;  /* 0xff80000034347808 */ /* 0x000fe40004800000 */
[----:B------:R-:W-:Y:S02]  /*1b000*/  FSEL R53, R53, -INF , !P5 ;  /* 0xff80000035357808 */ /* 0x000fe40006800000 */
[----:B------:R-:W-:Y:S02]  /*1b010*/  FMNMX3.FTZ R0, R0, R135, R131, !PT ;  /* 0x0000008700007276 */ /* 0x000fe40007810083 */
[----:B------:R-:W-:Y:S02]  /*1b020*/  FMNMX3.FTZ R2, R5, R137, R132, !PT ;  /* 0x0000008905027276 */ /* 0x000fe40007810084 */
[----:B------:R-:W-:Y:S03]  /*1b030*/  FMNMX3.FTZ R7, R0, R53, R52, !PT ;  /* 0x0000003500077276 */ /* 0x000fe60007810034 */
        /* <DEDUP_REMOVED lines=8> */
[C---:B--2---:R-:W-:Y:S01]  /*1b0c0*/  FMUL.FTZ R134, R3.reuse, R2 ;  /* 0x0000000203867220 */ /* 0x044fe20000410000 */
        /* <DEDUP_REMOVED lines=8> */
[-CC-:B------:R-:W-:Y:S01]  /*1b150*/  FFMA.FTZ R129, R21, R3.reuse, -R134.reuse ;  /* 0x0000000315817223 */ /* 0x180fe20000010886 */
[-C--:B------:R-:W-:Y:S01]  /*1b160*/  FFMA.FTZ R127, R19, R3.reuse, -R134 ;  /* 0x00000003137f7223 */ /* 0x080fe20000010886 */
[-CC-:B------:R-:W-:Y:S01]  /*1b170*/  FFMA.FTZ R133, R15, R3.reuse, -R128.reuse ;  /* 0x000000030f857223 */ /* 0x180fe20000010880 */
[-C--:B------:R-:W-:Y:S01]  /*1b180*/  FFMA.FTZ R125, R13, R3.reuse, -R128 ;  /* 0x000000030d7d7223 */ /* 0x080fe20000010880 */
[----:B------:R-:W-:Y:S01]  /*1b190*/  FADD.FTZ R4, -R4, R119 ;  /* 0x0000007704047221 */ /* 0x000fe20000010100 */
[----:B------:R-:W1:Y:S01]  /*1b1a0*/  LDSM.16.MT88.4 R12, [R185+0x9000] ;  /* 0x00900000b90c783b */ /* 0x000e620000004200 */
[-C--:B------:R-:W-:Y:S01]  /*1b1b0*/  FFMA.FTZ R124, R17, R3.reuse, -R134 ;  /* 0x00000003117c7223 */ /* 0x080fe20000010886 */
[-C--:B------:R-:W-:Y:S01]  /*1b1c0*/  FFMA.FTZ R126, R11, R3.reuse, -R128 ;  /* 0x000000030b7e7223 */ /* 0x080fe20000010880 */
[----:B------:R-:W-:Y:S01]  /*1b1d0*/  FMUL.FTZ R7, R3, R4 ;  /* 0x0000000403077220 */ /* 0x000fe20000410000 */
[----:B------:R-:W-:Y:S01]  /*1b1e0*/  FADD.FTZ R4, -R5, R122 ;  /* 0x0000007a05047221 */ /* 0x000fe20000010100 */
[-C--:B------:R-:W-:Y:S01]  /*1b1f0*/  FFMA.FTZ R119, R9, R3.reuse, -R128 ;  /* 0x0000000309777223 */ /* 0x080fe20000010880 */
[----:B------:R-:W-:Y:S01]  /*1b200*/  MUFU.EX2 R130, R130 ;  /* 0x0000008200827308 */ /* 0x000fe20000000800 */
[-CC-:B------:R-:W-:Y:S01]  /*1b210*/  FFMA.FTZ R169, R169, R3.reuse, -R134.reuse ;  /* 0x00000003a9a97223 */ /* 0x180fe20000010886 */
[----:B------:R-:W-:Y:S01]  /*1b220*/  FMUL.FTZ R8, R3, R4 ;  /* 0x0000000403087220 */ /* 0x000fe20000410000 */
[----:B------:R-:W2:Y:S01]  /*1b230*/  LDSM.16.MT88.4 R20, [R123+0x9000] ;  /* 0x009000007b14783b */ /* 0x000ea20000004200 */
[-C--:B------:R-:W-:Y:S01]  /*1b240*/  FFMA.FTZ R122, R237, R3.reuse, -R134 ;  /* 0x00000003ed7a7223 */ /* 0x080fe20000010886 */
[-CC-:B------:R-:W-:Y:S01]  /*1b250*/  FFMA.FTZ R177, R177, R3.reuse, -R128.reuse ;  /* 0x00000003b1b17223 */ /* 0x180fe20000010880 */
[-C--:B------:R-:W-:Y:S01]  /*1b260*/  FFMA.FTZ R179, R179, R3.reuse, -R128 ;  /* 0x00000003b3b37223 */ /* 0x080fe20000010880 */
[-CC-:B------:R-:W-:Y:S03]  /*1b270*/  FFMA.FTZ R229, R229, R3.reuse, -R134.reuse ;  /* 0x00000003e5e57223 */ /* 0x180fe60000010886 */
[----:B------:R-:W3:Y:S01]  /*1b280*/  MUFU.EX2 R55, R7 ;  /* 0x0000000700377308 */ /* 0x000ee20000000800 */
[-CC-:B------:R-:W-:Y:S01]  /*1b290*/  FFMA.FTZ R142, R227, R3.reuse, -R134.reuse ;  /* 0x00000003e38e7223 */ /* 0x180fe20000010886 */
[-C--:B------:R-:W-:Y:S01]  /*1b2a0*/  FFMA.FTZ R225, R225, R3.reuse, -R134 ;  /* 0x00000003e1e17223 */ /* 0x080fe20000010886 */
[-CC-:B------:R-:W-:Y:S01]  /*1b2b0*/  FFMA.FTZ R144, R223, R3.reuse, -R128.reuse ;  /* 0x00000003df907223 */ /* 0x180fe20000010880 */
[-CC-:B------:R-:W-:Y:S01]  /*1b2c0*/  FFMA.FTZ R221, R221, R3.reuse, -R128.reuse ;  /* 0x00000003dddd7223 */ /* 0x180fe20000010880 */
[-CC-:B------:R-:W-:Y:S01]  /*1b2d0*/  FFMA.FTZ R146, R183, R3.reuse, -R128.reuse ;  /* 0x00000003b7927223 */ /* 0x180fe20000010880 */
[-C--:B------:R-:W-:Y:S01]  /*1b2e0*/  FFMA.FTZ R181, R181, R3.reuse, -R128 ;  /* 0x00000003b5b57223 */ /* 0x080fe20000010880 */
[-CC-:B------:R-:W-:Y:S03]  /*1b2f0*/  FFMA.FTZ R148, R175, R3.reuse, -R134.reuse ;  /* 0x00000003af947223 */ /* 0x180fe60000010886 */
[----:B------:R-:W4:Y:S01]  /*1b300*/  MUFU.EX2 R54, R8 ;  /* 0x0000000800367308 */ /* 0x000f220000000800 */
[-CC-:B------:R-:W-:Y:S01]  /*1b310*/  FFMA.FTZ R173, R173, R3.reuse, -R134.reuse ;  /* 0x00000003adad7223 */ /* 0x180fe20000010886 */
[-CC-:B------:R-:W-:Y:S01]  /*1b320*/  FFMA.FTZ R150, R171, R3.reuse, -R134.reuse ;  /* 0x00000003ab967223 */ /* 0x180fe20000010886 */
[-C--:B------:R-:W-:Y:S01]  /*1b330*/  FFMA.FTZ R167, R167, R3.reuse, -R134 ;  /* 0x00000003a7a77223 */ /* 0x080fe20000010886 */
[-CC-:B------:R-:W-:Y:S01]  /*1b340*/  FFMA.FTZ R152, R165, R3.reuse, -R128.reuse ;  /* 0x00000003a5987223 */ /* 0x180fe20000010880 */
[-CC-:B------:R-:W-:Y:S01]  /*1b350*/  FFMA.FTZ R163, R163, R3.reuse, -R128.reuse ;  /* 0x00000003a3a37223 */ /* 0x180fe20000010880 */
[-CC-:B------:R-:W-:Y:S01]  /*1b360*/  FFMA.FTZ R154, R161, R3.reuse, -R128.reuse ;  /* 0x00000003a19a7223 */ /* 0x180fe20000010880 */
[----:B------:R-:W-:Y:S03]  /*1b370*/  FFMA.FTZ R159, R159, R3, -R128 ;  /* 0x000000039f9f7223 */ /* 0x000fe60000010880 */
[----:B------:R-:W5:Y:S01]  /*1b380*/  MUFU.EX2 R129, R129 ;  /* 0x0000008100817308 */ /* 0x000f620000000800 */
[C---:B---3--:R-:W-:Y:S01]  /*1b390*/  FMUL.FTZ R4, R55.reuse, R112 ;  /* 0x0000007037047220 */ /* 0x048fe20000410000 */
[C---:B------:R-:W-:Y:S01]  /*1b3a0*/  FMUL.FTZ R5, R55.reuse, R113 ;  /* 0x0000007137057220 */ /* 0x040fe20000410000 */
[C---:B------:R-:W-:Y:S01]  /*1b3b0*/  FMUL.FTZ R9, R55.reuse, R109 ;  /* 0x0000006d37097220 */ /* 0x040fe20000410000 */
[C---:B------:R-:W-:Y:S01]  /*1b3c0*/  FMUL.FTZ R16, R55.reuse, R100 ;  /* 0x0000006437107220 */ /* 0x040fe20000410000 */
[C---:B------:R-:W-:Y:S01]  /*1b3d0*/  FMUL.FTZ R17, R55.reuse, R101 ;  /* 0x0000006537117220 */ /* 0x040fe20000410000 */
[C---:B------:R-:W-:Y:S01]  /*1b3e0*/  FMUL.FTZ R24, R55.reuse, R92 ;  /* 0x0000005c37187220 */ /* 0x040fe20000410000 */
[C---:B------:R-:W-:Y:S03]  /*1b3f0*/  FMUL.FTZ R40, R55.reuse, R76 ;  /* 0x0000004c37287220 */ /* 0x040fe60000410000 */
[----:B------:R-:W-:Y:S01]  /*1b400*/  MUFU.EX2 R127, R127 ;  /* 0x0000007f007f7308 */ /* 0x000fe20000000800 */
[C---:B----4-:R-:W-:Y:S01]  /*1b410*/  FMUL.FTZ R6, R54.reuse, R114 ;  /* 0x0000007236067220 */ /* 0x050fe20000410000 */
[C---:B------:R-:W-:Y:S01]  /*1b420*/  FMUL.FTZ R7, R54.reuse, R115 ;  /* 0x0000007336077220 */ /* 0x040fe20000410000 */
[----:B------:R-:W-:Y:S01]  /*1b430*/  FMUL.FTZ R8, R55, R108 ;  /* 0x0000006c37087220 */ /* 0x000fe20000410000 */
[C---:B------:R-:W-:Y:S01]  /*1b440*/  FMUL.FTZ R10, R54.reuse, R110 ;  /* 0x0000006e360a7220 */ /* 0x040fe20000410000 */
[C---:B------:R-:W-:Y:S01]  /*1b450*/  FMUL.FTZ R11, R54.reuse, R111 ;  /* 0x0000006f360b7220 */ /* 0x040fe20000410000 */
[C---:B------:R-:W-:Y:S01]  /*1b460*/  FMUL.FTZ R18, R54.reuse, R102 ;  /* 0x0000006636127220 */ /* 0x040fe20000410000 */
[C---:B------:R-:W-:Y:S03]  /*1b470*/  FMUL.FTZ R19, R54.reuse, R103 ;  /* 0x0000006736137220 */ /* 0x040fe60000410000 */
[----:B------:R-:W3:Y:S01]  /*1b480*/  MUFU.EX2 R124, R124 ;  /* 0x0000007c007c7308 */ /* 0x000ee20000000800 */
[----:B-----5:R-:W-:Y:S01]  /*1b490*/  F2FP.BF16.F32.PACK_AB R56, R129, R130 ;  /* 0x000000828138723e */ /* 0x020fe200000010ff */
[----:B------:R-:W-:Y:S01]  /*1b4a0*/  LDSM.16.MT88.4 R108, [R185+0xac00] ;  /* 0x00ac0000b96c783b */ /* 0x000fe20000004200 */
[C---:B------:R-:W-:Y:S01]  /*1b4b0*/  FMUL.FTZ R26, R54.reuse, R94 ;  /* 0x0000005e361a7220 */ /* 0x040fe20000410000 */
[C---:B------:R-:W-:Y:S01]  /*1b4c0*/  FMUL.FTZ R42, R54.reuse, R78 ;  /* 0x0000004e362a7220 */ /* 0x040fe20000410000 */
[----:B------:R-:W-:Y:S01]  /*1b4d0*/  FMUL.FTZ R48, R55, R68 ;  /* 0x0000004437307220 */ /* 0x000fe20000410000 */
[----:B------:R-:W-:Y:S01]  /*1b4e0*/  FMUL.FTZ R50, R54, R70 ;  /* 0x0000004636327220 */ /* 0x000fe20000410000 */
[-CC-:B------:R-:W-:Y:S03]  /*1b4f0*/  FFMA.FTZ R156, R157, R3.reuse, -R134.reuse ;  /* 0x000000039d9c7223 */ /* 0x180fe60000010886 */
[----:B------:R-:W-:Y:S01]  /*1b500*/  MUFU.EX2 R133, R133 ;  /* 0x0000008500857308 */ /* 0x000fe20000000800 */
[-CC-:B------:R-:W-:Y:S01]  /*1b510*/  FFMA.FTZ R155, R155, R3.reuse, -R134.reuse ;  /* 0x000000039b9b7223 */ /* 0x180fe20000010886 */
[----:B------:R-:W-:Y:S01]  /*1b520*/  LDSM.16.MT88.4 R100, [R123+0xac00] ;  /* 0x00ac00007b64783b */ /* 0x000fe20000004200 */
[-CC-:B------:R-:W-:Y:S01]  /*1b530*/  FFMA.FTZ R153, R153, R3.reuse, -R134.reuse ;  /* 0x0000000399997223 */ /* 0x180fe20000010886 */
[-C--:B------:R-:W-:Y:S01]  /*1b540*/  FFMA.FTZ R158, R151, R3.reuse, -R134 ;  /* 0x00000003979e7223 */ /* 0x080fe20000010886 */
[-CC-:B------:R-:W-:Y:S01]  /*1b550*/  FFMA.FTZ R149, R149, R3.reuse, -R128.reuse ;  /* 0x0000000395957223 */ /* 0x180fe20000010880 */
[-CC-:B------:R-:W-:Y:S01]  /*1b560*/  FFMA.FTZ R160, R147, R3.reuse, -R128.reuse ;  /* 0x0000000393a07223 */ /* 0x180fe20000010880 */
[--C-:B------:R-:W-:Y:S03]  /*1b570*/  FFMA.FTZ R145, R145, R3, -R128.reuse ;  /* 0x0000000391917223 */ /* 0x100fe60000010880 */
[----:B------:R-:W4:Y:S01]  /*1b580*/  MUFU.EX2 R125, R125 ;  /* 0x0000007d007d7308 */ /* 0x000f220000000800 */
[----:B---3--:R-:W-:Y:S01]  /*1b590*/  F2FP.BF16.F32.PACK_AB R58, R124, R127 ;  /* 0x0000007f7c3a723e */ /* 0x008fe200000010ff */
[-CC-:B------:R-:W-:Y:S01]  /*1b5a0*/  FFMA.FTZ R162, R143, R3.reuse, -R128.reuse ;  /* 0x000000038fa27223 */ /* 0x180fe20000010880 */
[-C--:B------:R-:W-:Y:S01]  /*1b5b0*/  FFMA.FTZ R53, R53, R3.reuse, -R128 ;  /* 0x0000000335357223 */ /* 0x080fe20000010880 */
[-CC-:B------:R-:W-:Y:S01]  /*1b5c0*/  FFMA.FTZ R141, R141, R3.reuse, -R134.reuse ;  /* 0x000000038d8d7223 */ /* 0x180fe20000010886 */
[-C--:B------:R-:W-:Y:S01]  /*1b5d0*/  FFMA.FTZ R164, R139, R3.reuse, -R134 ;  /* 0x000000038ba47223 */ /* 0x080fe20000010886 */
[----:B------:R-:W-:Y:S01]  /*1b5e0*/  FMUL.FTZ R32, R55, R84 ;  /* 0x0000005437207220 */ /* 0x000fe20000410000 */
[--C-:B------:R-:W-:Y:S03]  /*1b5f0*/  FFMA.FTZ R84, R43, R3, -R128.reuse ;  /* 0x000000032b547223 */ /* 0x100fe60000010880 */
[----:B------:R-:W-:Y:S01]  /*1b600*/  MUFU.EX2 R126, R126 ;  /* 0x0000007e007e7308 */ /* 0x000fe20000000800 */
[C---:B------:R-:W-:Y:S01]  /*1b610*/  FMUL.FTZ R43, R54.reuse, R79 ;  /* 0x0000004f362b7220 */ /* 0x040fe20000410000 */
[----:B------:R-:W-:Y:S01]  /*1b620*/  FMUL.FTZ R34, R54, R86 ;  /* 0x0000005636227220 */ /* 0x000fe20000410000 */
[----:B------:R-:W-:Y:S01]  /*1b630*/  FFMA.FTZ R86, R249, R3, -R128 ;  /* 0x00000003f9567223 */ /* 0x000fe20000010880 */
[----:B------:R-:W-:Y:S01]  /*1b640*/  FFMA.FTZ R130, R55, R216, R130 ;  /* 0x000000d837827223 */ /* 0x000fe20000010082 */
[----:B------:R-:W-:Y:S05]  /*1b650*/  ISETP.GT.AND P0, PT, R214, R189, PT ;  /* 0x000000bdd600720c */ /* 0x000fea0003f04270 */
[----:B------:R-:W3:Y:S01]  /*1b660*/  MUFU.EX2 R119, R119 ;  /* 0x0000007700777308 */ /* 0x000ee20000000800 */
[----:B----4-:R-:W-:Y:S01]  /*1b670*/  F2FP.BF16.F32.PACK_AB R57, R125, R133 ;  /* 0x000000857d39723e */ /* 0x010fe200000010ff */
[----:B------:R-:W-:Y:S01]  /*1b680*/  FFMA.FTZ R133, R54, R219, R133 ;  /* 0x000000db36857223 */ /* 0x000fe20000010085 */
[----:B------:R-:W-:Y:S03]  /*1b690*/  FADD.FTZ R130, R129, R130 ;  /* 0x0000008281827221 */ /* 0x000fe60000010000 */
[----:B------:R-:W-:Y:S01]  /*1b6a0*/  FADD.FTZ R133, R125, R133 ;  /* 0x000000857d857221 */ /* 0x000fe20000010000 */
[----:B------:R-:W-:Y:S03]  /*1b6b0*/  FADD.FTZ R127, R127, R130 ;  /* 0x000000827f7f7221 */ /* 0x000fe60000010000 */
[----:B------:R-:W-:Y:S01]  /*1b6c0*/  MUFU.EX2 R86, R86 ;  /* 0x0000005600567308 */ /* 0x000fe20000000800 */
[----:B------:R-:W-:Y:S09]  /*1b6d0*/  FADD.FTZ R127, R124, R127 ;  /* 0x0000007f7c7f7221 */ /* 0x000ff20000010000 */
[----:B------:R-:W-:Y:S01]  /*1b6e0*/  MUFU.EX2 R84, R84 ;  /* 0x0000005400547308 */ /* 0x000fe20000000800 */
[C---:B---3--:R-:W-:Y:S01]  /*1b6f0*/  F2FP.BF16.F32.PACK_AB R59, R119.reuse, R126 ;  /* 0x0000007e773b723e */ /* 0x048fe200000010ff */
[----:B------:R-:W-:Y:S04]  /*1b700*/  FADD.FTZ R126, R126, R133 ;  /* 0x000000857e7e7221 */ /* 0x000fe80000010000 */
[----:B------:R-:W-:Y:S02]  /*1b710*/  FADD.FTZ R119, R119, R126 ;  /* 0x0000007e77777221 */ /* 0x000fe40000010000 */
[C---:B-1----:R-:W-:Y:S02]  /*1b720*/  HMMA.16816.F32.BF16 R4, R56.reuse, R12, R4 ;  /* 0x0000000c3804723c */ /* 0x042fe40000041804 */
[----:B------:R-:W-:Y:S03]  /*1b730*/  MUFU.EX2 R169, R169 ;  /* 0x000000a900a97308 */ /* 0x000fe60000000800 */
[----:B------:R-:W-:Y:S01]  /*1b740*/  FMUL.FTZ R12, R55, R104 ;  /* 0x00000068370c7220 */ /* 0x000fe20000410000 */
[----:B------:R-:W-:Y:S01]  /*1b750*/  FFMA.FTZ R104, R27, R3, -R134 ;  /* 0x000000031b687223 */ /* 0x000fe20000010886 */
[C---:B------:R-:W-:Y:S01]  /*1b760*/  FMUL.FTZ R27, R54.reuse, R95 ;  /* 0x0000005f361b7220 */ /* 0x040fe20000410000 */
[C---:B------:R-:W-:Y:S04]  /*1b770*/  HMMA.16816.F32.BF16 R8, R56.reuse, R14, R8 ;  /* 0x0000000e3808723c */ /* 0x040fe80000041808 */
[----:B------:R-:W-:Y:S01]  /*1b780*/  MUFU.EX2 R122, R122 ;  /* 0x0000007a007a7308 */ /* 0x000fe20000000800 */
[C---:B------:R-:W-:Y:S01]  /*1b790*/  FMUL.FTZ R13, R55.reuse, R105 ;  /* 0x00000069370d7220 */ /* 0x040fe20000410000 */
[C---:B------:R-:W-:Y:S01]  /*1b7a0*/  FMUL.FTZ R14, R54.reuse, R106 ;  /* 0x0000006a360e7220 */ /* 0x040fe20000410000 */
[C---:B------:R-:W-:Y:S07]  /*1b7b0*/  FMUL.FTZ R15, R54.reuse, R107 ;  /* 0x0000006b360f7220 */ /* 0x040fee0000410000 */
[----:B------:R-:W-:Y:S01]  /*1b7c0*/  MUFU.EX2 R104, R104 ;  /* 0x0000006800687308 */ /* 0x000fe20000000800 */
[C---:B--2---:R-:W-:Y:S03]  /*1b7d0*/  HMMA.16816.F32.BF16 R12, R56.reuse, R20, R12 ;  /* 0x00000014380c723c */ /* 0x044fe6000004180c */
[----:B------:R-:W-:Y:S01]  /*1b7e0*/  FMUL.FTZ R20, R55, R96 ;  /* 0x0000006037147220 */ /* 0x000fe20000410000 */
[----:B------:R-:W-:Y:S01]  /*1b7f0*/  FFMA.FTZ R96, R243, R3, -R128 ;  /* 0x00000003f3607223 */ /* 0x000fe20000010880 */
[----:B------:R-:W-:Y:S01]  /*1b800*/  FMUL.FTZ R21, R55, R97 ;  /* 0x0000006137157220 */ /* 0x000fe20000410000 */
[--C-:B------:R-:W-:Y:S01]  /*1b810*/  FFMA.FTZ R97, R25, R3, -R134.reuse ;  /* 0x0000000319617223 */ /* 0x100fe20000010886 */
[----:B------:R-:W-:Y:S01]  /*1b820*/  FMUL.FTZ R25, R55, R93 ;  /* 0x0000005d37197220 */ /* 0x000fe20000410000 */
[C---:B------:R-:W-:Y:S01]  /*1b830*/  HMMA.16816.F32.BF16 R16, R56.reuse, R22, R16 ;  /* 0x000000163810723c */ /* 0x040fe20000041810 */
[----:B------:R-:W-:Y:S02]  /*1b840*/  MUFU.EX2 R177, R177 ;  /* 0x000000b100b17308 */ /* 0x000fe40000000800 */
[C---:B------:R-:W-:Y:S01]  /*1b850*/  FMUL.FTZ R22, R54.reuse, R98 ;  /* 0x0000006236167220 */ /* 0x040fe20000410000 */
[C---:B------:R-:W-:Y:S01]  /*1b860*/  FMUL.FTZ R23, R54.reuse, R99 ;  /* 0x0000006336177220 */ /* 0x040fe20000410000 */
[-CC-:B------:R-:W-:Y:S01]  /*1b870*/  FFMA.FTZ R93, R35, R3.reuse, -R134.reuse ;  /* 0x00000003235d7223 */ /* 0x180fe20000010886 */
[-CC-:B------:R-:W-:Y:S01]  /*1b880*/  FFMA.FTZ R98, R241, R3.reuse, -R134.reuse ;  /* 0x00000003f1627223 */ /* 0x180fe20000010886 */
[----:B------:R-:W-:Y:S01]  /*1b890*/  FFMA.FTZ R99, R239, R3, -R134 ;  /* 0x00000003ef637223 */ /* 0x000fe20000010886 */
[----:B------:R-:W-:Y:S01]  /*1b8a0*/  FMUL.FTZ R35, R54, R87 ;  /* 0x0000005736237220 */ /* 0x000fe20000410000 */
[-C--:B------:R-:W-:Y:S02]  /*1b8b0*/  FFMA.FTZ R87, R247, R3.reuse, -R128 ;  /* 0x00000003f7577223 */ /* 0x080fe40000010880 */
[----:B------:R-:W-:Y:S01]  /*1b8c0*/  MUFU.EX2 R96, R96 ;  /* 0x0000006000607308 */ /* 0x000fe20000000800 */
[C---:B------:R-:W-:Y:S03]  /*1b8d0*/  HMMA.16816.F32.BF16 R20, R56.reuse, R28, R20 ;  /* 0x0000001c3814723c */ /* 0x040fe60000041814 */
[----:B------:R-:W-:Y:S01]  /*1b8e0*/  FMUL.FTZ R28, R55, R88 ;  /* 0x00000058371c7220 */ /* 0x000fe20000410000 */
[--C-:B------:R-:W-:Y:S01]  /*1b8f0*/  FFMA.FTZ R88, R33, R3, -R134.reuse ;  /* 0x0000000321587223 */ /* 0x100fe20000010886 */
[----:B------:R-:W-:Y:S01]  /*1b900*/  FMUL.FTZ R29, R55, R89 ;  /* 0x00000059371d7220 */ /* 0x000fe20000410000 */
[--C-:B------:R-:W-:Y:S03]  /*1b910*/  FFMA.FTZ R89, R136, R3, -R134.reuse ;  /* 0x0000000388597223 */ /* 0x100fe60000010886 */
[----:B------:R-:W-:Y:S01]  /*1b920*/  MUFU.EX2 R93, R93 ;  /* 0x0000005d005d7308 */ /* 0x000fe20000000800 */
[C---:B------:R-:W-:Y:S03]  /*1b930*/  HMMA.16816.F32.BF16 R24, R56.reuse, R30, R24 ;  /* 0x0000001e3818723c */ /* 0x040fe60000041818 */
[C---:B------:R-:W-:Y:S01]  /*1b940*/  FMUL.FTZ R30, R54.reuse, R90 ;  /* 0x0000005a361e7220 */ /* 0x040fe20000410000 */
[----:B------:R-:W-:Y:S01]  /*1b950*/  FMUL.FTZ R31, R54, R91 ;  /* 0x0000005b361f7220 */ /* 0x000fe20000410000 */
[-C--:B------:R-:W-:Y:S01]  /*1b960*/  FFMA.FTZ R90, R251, R3.reuse, -R134 ;  /* 0x00000003fb5a7223 */ /* 0x080fe20000010886 */
[-CC-:B------:R-:W-:Y:S03]  /*1b970*/  FFMA.FTZ R91, R245, R3.reuse, -R128.reuse ;  /* 0x00000003f55b7223 */ /* 0x180fe60000010880 */
[----:B------:R-:W-:Y:S01]  /*1b980*/  MUFU.EX2 R87, R87 ;  /* 0x0000005700577308 */ /* 0x000fe20000000800 */
[----:B------:R-:W-:Y:S01]  /*1b990*/  FFMA.FTZ R136, R235, R3, -R128 ;  /* 0x00000003eb887223 */ /* 0x000fe20000010880 */
[----:B------:R-:W-:Y:S01]  /*1b9a0*/  FMUL.FTZ R33, R55, R85 ;  /* 0x0000005537217220 */ /* 0x000fe20000410000 */
[-C--:B------:R-:W-:Y:S01]  /*1b9b0*/  FFMA.FTZ R85, R138, R3.reuse, -R134 ;  /* 0x000000038a557223 */ /* 0x080fe20000010886 */
[C---:B------:R-:W-:Y:S03]  /*1b9c0*/  HMMA.16816.F32.BF16 R28, R56.reuse, R36, R28 ;  /* 0x00000024381c723c */ /* 0x040fe6000004181c */
[-CC-:B------:R-:W-:Y:S03]  /*1b9d0*/  FFMA.FTZ R138, R233, R3.reuse, -R128.reuse ;  /* 0x00000003e98a7223 */ /* 0x180fe60000010880 */
[----:B------:R-:W1:Y:S01]  /*1b9e0*/  MUFU.EX2 R88, R88 ;  /* 0x0000005800587308 */ /* 0x000e620000000800 */
[----:B------:R-:W-:Y:S01]  /*1b9f0*/  FMUL.FTZ R36, R55, R80 ;  /* 0x0000005037247220 */ /* 0x000fe20000410000 */
[--C-:B------:R-:W-:Y:S01]  /*1ba00*/  FFMA.FTZ R80, R51, R3, -R128.reuse ;  /* 0x0000000333507223 */ /* 0x100fe20000010880 */
[C---:B------:R-:W-:Y:S01]  /*1ba10*/  FMUL.FTZ R51, R54.reuse, R71 ;  /* 0x0000004736337220 */ /* 0x040fe20000410000 */
[C---:B------:R-:W-:Y:S03]  /*1ba20*/  HMMA.16816.F32.BF16 R32, R56.reuse, R38, R32 ;  /* 0x000000263820723c */ /* 0x040fe60000041820 */
[----:B------:R-:W-:Y:S01]  /*1ba30*/  FMUL.FTZ R37, R55, R81 ;  /* 0x0000005137257220 */ /* 0x000fe20000410000 */
[C---:B------:R-:W-:Y:S01]  /*1ba40*/  FMUL.FTZ R38, R54.reuse, R82 ;  /* 0x0000005236267220 */ /* 0x040fe20000410000 */
[----:B------:R-:W-:Y:S01]  /*1ba50*/  FMUL.FTZ R39, R54, R83 ;  /* 0x0000005336277220 */ /* 0x000fe20000410000 */
[----:B------:R-:W-:Y:S01]  /*1ba60*/  MUFU.EX2 R85, R85 ;  /* 0x0000005500557308 */ /* 0x000fe20000000800 */
[--C-:B------:R-:W-:Y:S01]  /*1ba70*/  FFMA.FTZ R81, R41, R3, -R128.reuse ;  /* 0x0000000329517223 */ /* 0x100fe20000010880 */
[----:B------:R-:W-:Y:S01]  /*1ba80*/  FMUL.FTZ R41, R55, R77 ;  /* 0x0000004d37297220 */ /* 0x000fe20000410000 */
[----:B------:R-:W-:Y:S01]  /*1ba90*/  FFMA.FTZ R83, R49, R3, -R128 ;  /* 0x0000000331537223 */ /* 0x000fe20000010880 */
[----:B------:R-:W-:Y:S01]  /*1baa0*/  LDSM.16.MT88.4 R76, [R123+0xe000] ;  /* 0x00e000007b4c783b */ /* 0x000fe20000004200 */
[C---:B------:R-:W-:Y:S01]  /*1bab0*/  FMUL.FTZ R49, R55.reuse, R69 ;  /* 0x0000004537317220 */ /* 0x040fe20000410000 */
[C---:B------:R-:W-:Y:S04]  /*1bac0*/  HMMA.16816.F32.BF16 R36, R56.reuse, R44, R36 ;  /* 0x0000002c3824723c */ /* 0x040fe80000041824 */
[----:B------:R-:W-:Y:S01]  /*1bad0*/  MUFU.EX2 R81, R81 ;  /* 0x0000005100517308 */ /* 0x000fe20000000800 */
[C---:B------:R-:W-:Y:S01]  /*1bae0*/  FMUL.FTZ R44, R55.reuse, R72 ;  /* 0x00000048372c7220 */ /* 0x040fe20000410000 */
[----:B------:R-:W-:Y:S01]  /*1baf0*/  FMUL.FTZ R45, R55, R73 ;  /* 0x00000049372d7220 */ /* 0x000fe20000410000 */
[-CC-:B------:R-:W-:Y:S01]  /*1bb00*/  FFMA.FTZ R82, R140, R3.reuse, -R134.reuse ;  /* 0x000000038c527223 */ /* 0x180fe20000010886 */
[----:B------:R-:W-:Y:S01]  /*1bb10*/  LDSM.16.MT88.4 R68, [R185+0xb400] ;  /* 0x00b40000b944783b */ /* 0x000fe20000004200 */
[----:B------:R-:W-:Y:S01]  /*1bb20*/  FFMA.FTZ R140, R231, R3, -R134 ;  /* 0x00000003e78c7223 */ /* 0x000fe20000010886 */
[C---:B------:R-:W-:Y:S04]  /*1bb30*/  HMMA.16816.F32.BF16 R40, R56.reuse, R46, R40 ;  /* 0x0000002e3828723c */ /* 0x040fe80000041828 */
[----:B------:R-:W2:Y:S01]  /*1bb40*/  MUFU.EX2 R97, R97 ;  /* 0x0000006100617308 */ /* 0x000ea20000000800 */
[C---:B------:R-:W-:Y:S01]  /*1bb50*/  FMUL.FTZ R46, R54.reuse, R74 ;  /* 0x0000004a362e7220 */ /* 0x040fe20000410000 */
[----:B------:R-:W-:Y:S02]  /*1bb60*/  FMUL.FTZ R47, R54, R75 ;  /* 0x0000004b362f7220 */ /* 0x000fe40000410000 */
[----:B------:R-:W3:Y:S06]  /*1bb70*/  LDSM.16.MT88.4 R72, [R123+0x9400] ;  /* 0x009400007b48783b */ /* 0x000eec0000004200 */
[----:B------:R-:W-:Y:S01]  /*1bb80*/  MUFU.EX2 R80, R80 ;  /* 0x0000005000507308 */ /* 0x000fe20000000800 */
[C---:B------:R-:W-:Y:S09]  /*1bb90*/  HMMA.16816.F32.BF16 R44, R56.reuse, R60, R44 ;  /* 0x0000003c382c723c */ /* 0x040ff2000004182c */
[----:B------:R-:W4:Y:S01]  /*1bba0*/  MUFU.EX2 R83, R83 ;  /* 0x0000005300537308 */ /* 0x000f220000000800 */
[----:B------:R-:W-:Y:S01]  /*1bbb0*/  HMMA.16816.F32.BF16 R48, R56, R62, R48 ;  /* 0x0000003e3830723c */ /* 0x000fe20000041830 */
[----:B------:R-:W5:Y:S02]  /*1bbc0*/  LDSM.16.MT88.4 R60, [R123+0xb400] ;  /* 0x00b400007b3c783b */ /* 0x000f640000004200 */
[----:B-1----:R-:W-:Y:S02]  /*1bbd0*/  F2FP.BF16.F32.PACK_AB R58, R88, R93 ;  /* 0x0000005d583a723e */ /* 0x002fe400000010ff */
[----:B--2---:R-:W-:Y:S01]  /*1bbe0*/  F2FP.BF16.F32.PACK_AB R56, R97, R104 ;  /* 0x000000686138723e */ /* 0x004fe200000010ff */
[----:B------:R-:W-:Y:S01]  /*1bbf0*/  FADD.FTZ R104, R104, R127 ;  /* 0x0000007f68687221 */ /* 0x000fe20000010000 */
[----:B------:R-:W-:Y:S01]  /*1bc00*/  F2FP.BF16.F32.PACK_AB R57, R81, R84 ;  /* 0x000000545139723e */ /* 0x000fe200000010ff */
[----:B------:R-:W-:Y:S01]  /*1bc10*/  FADD.FTZ R84, R84, R119 ;  /* 0x0000007754547221 */ /* 0x000fe20000010000 */
[----:B------:R-:W1:Y:S01]  /*1bc20*/  MUFU.EX2 R82, R82 ;  /* 0x0000005200527308 */ /* 0x000e620000000800 */
[----:B------:R-:W-:Y:S01]  /*1bc30*/  FADD.FTZ R104, R97, R104 ;  /* 0x0000006861687221 */ /* 0x000fe20000010000 */
[----:B------:R-:W-:Y:S02]  /*1bc40*/  IMAD.MOV.U32 R119, RZ, RZ, R2 ;  /* 0x000000ffff777224 */ /* 0x000fe400078e0002 */
[----:B------:R-:W-:Y:S01]  /*1bc50*/  FADD.FTZ R81, R81, R84 ;  /* 0x0000005451517221 */ /* 0x000fe20000010000 */
[C---:B----4-:R-:W-:Y:S05]  /*1bc60*/  F2FP.BF16.F32.PACK_AB R59, R83.reuse, R80 ;  /* 0x00000050533b723e */ /* 0x050fea00000010ff */
[----:B------:R-:W-:Y:S01]  /*1bc70*/  MUFU.EX2 R91, R91 ;  /* 0x0000005b005b7308 */ /* 0x000fe20000000800 */
[----:B------:R-:W-:Y:S04]  /*1bc80*/  FADD.FTZ R80, R80, R81 ;  /* 0x0000005150507221 */ /* 0x000fe80000010000 */
[----:B------:R-:W-:Y:S01]  /*1bc90*/  FADD.FTZ R83, R83, R80 ;  /* 0x0000005053537221 */ /* 0x000fe20000010000 */
[C---:B------:R-:W-:Y:S04]  /*1bca0*/  HMMA.16816.F32.BF16 R4, R56.reuse, R64, R4 ;  /* 0x000000403804723c */ /* 0x040fe80000041804 */
[----:B------:R-:W-:Y:S04]  /*1bcb0*/  MUFU.EX2 R99, R99 ;  /* 0x0000006300637308 */ /* 0x000fe80000000800 */
[C---:B------:R-:W-:Y:S01]  /*1bcc0*/  HMMA.16816.F32.BF16 R8, R56.reuse, R66, R8 ;  /* 0x000000423808723c */ /* 0x040fe20000041808 */
[----:B------:R-:W2:Y:S05]  /*1bcd0*/  LDSM.16.MT88.4 R64, [R185+0xd400] ;  /* 0x00d40000b940783b */ /* 0x000eaa0000004200 */
[----:B------:R-:W-:Y:S02]  /*1bce0*/  MUFU.EX2 R136, R136 ;  /* 0x0000008800887308 */ /* 0x000fe40000000800 */
[C---:B---3--:R-:W-:Y:S08]  /*1bcf0*/  HMMA.16816.F32.BF16 R12, R56.reuse, R72, R12 ;  /* 0x00000048380c723c */ /* 0x048ff0000004180c */
[----:B------:R-:W-:Y:S01]  /*1bd00*/  MUFU.EX2 R89, R89 ;  /* 0x0000005900597308 */ /* 0x000fe20000000800 */
[C---:B------:R-:W-:Y:S01]  /*1bd10*/  HMMA.16816.F32.BF16 R16, R56.reuse, R74, R16 ;  /* 0x0000004a3810723c */ /* 0x040fe20000041810 */
[----:B------:R-:W3:Y:S08]  /*1bd20*/  LDSM.16.MT88.4 R72, [R123+0xd400] ;  /* 0x00d400007b48783b */ /* 0x000ef00000004200 */
[----:B------:R-:W4:Y:S01]  /*1bd30*/  MUFU.EX2 R90, R90 ;  /* 0x0000005a005a7308 */ /* 0x000f220000000800 */
[C---:B------:R-:W-:Y:S09]  /*1bd40*/  HMMA.16816.F32.BF16 R20, R56.reuse, R68, R20 ;  /* 0x000000443814723c */ /* 0x040ff20000041814 */
[----:B------:R-:W4:Y:S01]  /*1bd50*/  MUFU.EX2 R98, R98 ;  /* 0x0000006200627308 */ /* 0x000f220000000800 */
[C---:B------:R-:W-:Y:S01]  /*1bd60*/  HMMA.16816.F32.BF16 R24, R56.reuse, R70, R24 ;  /* 0x000000463818723c */ /* 0x040fe20000041818 */
[----:B------:R-:W4:Y:S08]  /*1bd70*/  LDSM.16.MT88.4 R68, [R185+0x9800] ;  /* 0x00980000b944783b */ /* 0x000f300000004200 */
[----:B------:R-:W-:Y:S01]  /*1bd80*/  MUFU.EX2 R138, R138 ;  /* 0x0000008a008a7308 */ /* 0x000fe20000000800 */
[C---:B-----5:R-:W-:Y:S09]  /*1bd90*/  HMMA.16816.F32.BF16 R28, R56.reuse, R60, R28 ;  /* 0x0000003c381c723c */ /* 0x060ff2000004181c */
        /* <DEDUP_REMOVED lines=9> */
[C---:B---3--:R-:W-:Y:S09]  /*1be30*/  HMMA.16816.F32.BF16 R44, R56.reuse, R72, R44 ;  /* 0x00000048382c723c */ /* 0x048ff2000004182c */
[----:B------:R-:W3:Y:S01]  /*1be40*/  MUFU.EX2 R225, R225 ;  /* 0x000000e100e17308 */ /* 0x000ee20000000800 */
[----:B------:R-:W-:Y:S01]  /*1be50*/  HMMA.16816.F32.BF16 R48, R56, R74, R48 ;  /* 0x0000004a3830723c */ /* 0x000fe20000041830 */
[----:B------:R-:W3:Y:S08]  /*1be60*/  LDSM.16.MT88.4 R72, [R123+0xb800] ;  /* 0x00b800007b48783b */ /* 0x000ef00000004200 */
[----:B------:R-:W-:Y:S01]  /*1be70*/  MUFU.EX2 R144, R144 ;  /* 0x0000009000907308 */ /* 0x000fe20000000800 */
[----:B-1----:R-:W-:Y:S02]  /*1be80*/  F2FP.BF16.F32.PACK_AB R56, R85, R82 ;  /* 0x000000525538723e */ /* 0x002fe400000010ff */
[----:B------:R-:W-:Y:S02]  /*1be90*/  F2FP.BF16.F32.PACK_AB R57, R87, R86 ;  /* 0x000000565739723e */ /* 0x000fe400000010ff */
[----:B----4-:R-:W-:Y:S02]  /*1bea0*/  F2FP.BF16.F32.PACK_AB R58, R90, R89 ;  /* 0x000000595a3a723e */ /* 0x010fe400000010ff */
[----:B------:R-:W-:Y:S03]  /*1beb0*/  F2FP.BF16.F32.PACK_AB R59, R96, R91 ;  /* 0x0000005b603b723e */ /* 0x000fe600000010ff */
[----:B------:R-:W1:Y:S04]  /*1bec0*/  MUFU.EX2 R221, R221 ;  /* 0x000000dd00dd7308 */ /* 0x000e680000000800 */
[C---:B------:R-:W-:Y:S06]  /*1bed0*/  HMMA.16816.F32.BF16 R4, R56.reuse, R68, R4 ;  /* 0x000000443804723c */ /* 0x040fec0000041804 */
[----:B------:R-:W-:Y:S02]  /*1bee0*/  MUFU.EX2 R146, R146 ;  /* 0x0000009200927308 */ /* 0x000fe40000000800 */
[C---:B------:R-:W-:Y:S01]  /*1bef0*/  HMMA.16816.F32.BF16 R8, R56.reuse, R70, R8 ;  /* 0x000000463808723c */ /* 0x040fe20000041808 */
[----:B------:R-:W4:Y:S07]  /*1bf00*/  LDSM.16.MT88.4 R68, [R185+0xd800] ;  /* 0x00d80000b944783b */ /* 0x000f2e0000004200 */
[----:B------:R-:W1:Y:S01]  /*1bf10*/  MUFU.EX2 R181, R181 ;  /* 0x000000b500b57308 */ /* 0x000e620000000800 */
[C---:B-----5:R-:W-:Y:S09]  /*1bf20*/  HMMA.16816.F32.BF16 R12, R56.reuse, R60, R12 ;  /* 0x0000003c380c723c */ /* 0x060ff2000004180c */
[----:B------:R-:W-:Y:S01]  /*1bf30*/  MUFU.EX2 R148, R148 ;  /* 0x0000009400947308 */ /* 0x000fe20000000800 */
[C---:B------:R-:W-:Y:S01]  /*1bf40*/  HMMA.16816.F32.BF16 R16, R56.reuse, R62, R16 ;  /* 0x0000003e3810723c */ /* 0x040fe20000041810 */
[----:B------:R-:W5:Y:S08]  /*1bf50*/  LDSM.16.MT88.4 R60, [R123+0xd800] ;  /* 0x00d800007b3c783b */ /* 0x000f700000004200 */
[----:B------:R-:W1:Y:S01]  /*1bf60*/  MUFU.EX2 R173, R173 ;  /* 0x000000ad00ad7308 */ /* 0x000e620000000800 */
[C---:B--2---:R-:W-:Y:S09]  /*1bf70*/  HMMA.16816.F32.BF16 R20, R56.reuse, R64, R20 ;  /* 0x000000403814723c */ /* 0x044ff20000041814 */
[----:B------:R-:W-:Y:S01]  /*1bf80*/  MUFU.EX2 R150, R150 ;  /* 0x0000009600967308 */ /* 0x000fe20000000800 */
[C---:B------:R-:W-:Y:S01]  /*1bf90*/  HMMA.16816.F32.BF16 R24, R56.reuse, R66, R24 ;  /* 0x000000423818723c */ /* 0x040fe20000041818 */
[----:B------:R-:W2:Y:S08]  /*1bfa0*/  LDSM.16.MT88.4 R64, [R185+0x9c00] ;  /* 0x009c0000b940783b */ /* 0x000eb00000004200 */
[----:B------:R-:W1:Y:S01]  /*1bfb0*/  MUFU.EX2 R167, R167 ;  /* 0x000000a700a77308 */ /* 0x000e620000000800 */
[C---:B---3--:R-:W-:Y:S09]  /*1bfc0*/  HMMA.16816.F32.BF16 R28, R56.reuse, R72, R28 ;  /* 0x00000048381c723c */ /* 0x048ff2000004181c */
[----:B------:R-:W-:Y:S01]  /*1bfd0*/  MUFU.EX2 R152, R152 ;  /* 0x0000009800987308 */ /* 0x000fe20000000800 */
[C---:B------:R-:W-:Y:S01]  /*1bfe0*/  HMMA.16816.F32.BF16 R32, R56.reuse, R74, R32 ;  /* 0x0000004a3820723c */ /* 0x040fe20000041820 */
[----:B------:R-:W3:Y:S08]  /*1bff0*/  LDSM.16.MT88.4 R72, [R123+0x9c00] ;  /* 0x009c00007b48783b */ /* 0x000ef00000004200 */
[----:B------:R-:W1:Y:S01]  /*1c000*/  MUFU.EX2 R163, R163 ;  /* 0x000000a300a37308 */ /* 0x000e620000000800 */
[C---:B----4-:R-:W-:Y:S09]  /*1c010*/  HMMA.16816.F32.BF16 R36, R56.reuse, R68, R36 ;  /* 0x000000443824723c */ /* 0x050ff20000041824 */
[----:B------:R-:W-:Y:S01]  /*1c020*/  MUFU.EX2 R154, R154 ;  /* 0x0000009a009a7308 */ /* 0x000fe20000000800 */
[C---:B------:R-:W-:Y:S01]  /*1c030*/  HMMA.16816.F32.BF16 R40, R56.reuse, R70, R40 ;  /* 0x000000463828723c */ /* 0x040fe20000041828 */
[----:B------:R-:W4:Y:S08]  /*1c040*/  LDSM.16.MT88.4 R68, [R185+0xbc00] ;  /* 0x00bc0000b944783b */ /* 0x000f300000004200 */
[----:B------:R-:W1:Y:S01]  /*1c050*/  MUFU.EX2 R159, R159 ;  /* 0x0000009f009f7308 */ /* 0x000e620000000800 */
[C---:B-----5:R-:W-:Y:S09]  /*1c060*/  HMMA.16816.F32.BF16 R44, R56.reuse, R60, R44 ;  /* 0x0000003c382c723c */ /* 0x060ff2000004182c */
[----:B------:R-:W-:Y:S01]  /*1c070*/  MUFU.EX2 R156, R156 ;  /* 0x0000009c009c7308 */ /* 0x000fe20000000800 */
[----:B------:R-:W-:Y:S01]  /*1c080*/  HMMA.16816.F32.BF16 R48, R56, R62, R48 ;  /* 0x0000003e3830723c */ /* 0x000fe20000041830 */
[----:B------:R-:W5:Y:S08]  /*1c090*/  LDSM.16.MT88.4 R60, [R123+0xbc00] ;  /* 0x00bc00007b3c783b */ /* 0x000f700000004200 */
[----:B------:R-:W1:Y:S01]  /*1c0a0*/  MUFU.EX2 R155, R155 ;  /* 0x0000009b009b7308 */ /* 0x000e620000000800 */
[----:B------:R-:W-:Y:S02]  /*1c0b0*/  F2FP.BF16.F32.PACK_AB R56, R169, R98 ;  /* 0x00000062a938723e */ /* 0x000fe400000010ff */
[----:B------:R-:W-:Y:S02]  /*1c0c0*/  F2FP.BF16.F32.PACK_AB R58, R122, R99 ;  /* 0x000000637a3a723e */ /* 0x000fe400000010ff */
[----:B------:R-:W-:Y:S02]  /*1c0d0*/  F2FP.BF16.F32.PACK_AB R57, R177, R136 ;  /* 0x00000088b139723e */ /* 0x000fe400000010ff */
[----:B------:R-:W-:Y:S03]  /*1c0e0*/  F2FP.BF16.F32.PACK_AB R59, R179, R138 ;  /* 0x0000008ab33b723e */ /* 0x000fe600000010ff */
[----:B------:R-:W-:Y:S04]  /*1c0f0*/  MUFU.EX2 R153, R153 ;  /* 0x0000009900997308 */ /* 0x000fe80000000800 */
[C---:B--2---:R-:W-:Y:S06]  /*1c100*/  HMMA.16816.F32.BF16 R4, R56.reuse, R64, R4 ;  /* 0x000000403804723c */ /* 0x044fec0000041804 */
[----:B------:R-:W2:Y:S02]  /*1c110*/  MUFU.EX2 R158, R158 ;  /* 0x0000009e009e7308 */ /* 0x000ea40000000800 */
[C---:B------:R-:W-:Y:S01]  /*1c120*/  HMMA.16816.F32.BF16 R8, R56.reuse, R66, R8 ;  /* 0x000000423808723c */ /* 0x040fe20000041808 */
[----:B------:R-:W1:Y:S07]  /*1c130*/  LDSM.16.MT88.4 R64, [R185+0xdc00] ;  /* 0x00dc0000b940783b */ /* 0x000e6e0000004200 */
[----:B------:R-:W-:Y:S01]  /*1c140*/  MUFU.EX2 R149, R149 ;  /* 0x0000009500957308 */ /* 0x000fe20000000800 */
[C---:B---3--:R-:W-:Y:S09]  /*1c150*/  HMMA.16816.F32.BF16 R12, R56.reuse, R72, R12 ;  /* 0x00000048380c723c */ /* 0x048ff2000004180c */
[----:B------:R-:W3:Y:S01]  /*1c160*/  MUFU.EX2 R160, R160 ;  /* 0x000000a000a07308 */ /* 0x000ee20000000800 */
[C---:B------:R-:W-:Y:S01]  /*1c170*/  HMMA.16816.F32.BF16 R16, R56.reuse, R74, R16 ;  /* 0x0000004a3810723c */ /* 0x040fe20000041810 */
[----:B------:R-:W2:Y:S08]  /*1c180*/  LDSM.16.MT88.4 R72, [R123+0xdc00] ;  /* 0x00dc00007b48783b */ /* 0x000eb00000004200 */
[----:B------:R-:W-:Y:S01]  /*1c190*/  MUFU.EX2 R145, R145 ;  /* 0x0000009100917308 */ /* 0x000fe20000000800 */
[C---:B----4-:R-:W-:Y:S09]  /*1c1a0*/  HMMA.16816.F32.BF16 R20, R56.reuse, R68, R20 ;  /* 0x000000443814723c */ /* 0x050ff20000041814 */
[----:B------:R-:W4:Y:S01]  /*1c1b0*/  MUFU.EX2 R162, R162 ;  /* 0x000000a200a27308 */ /* 0x000f220000000800 */
[C---:B------:R-:W-:Y:S01]  /*1c1c0*/  HMMA.16816.F32.BF16 R24, R56.reuse, R70, R24 ;  /* 0x000000463818723c */ /* 0x040fe20000041818 */
[----:B------:R-:W3:Y:S08]  /*1c1d0*/  LDSM.16.MT88.4 R68, [R185+0xa000] ;  /* 0x00a00000b944783b */ /* 0x000ef00000004200 */
[----:B------:R-:W-:Y:S01]  /*1c1e0*/  MUFU.EX2 R141, R141 ;  /* 0x0000008d008d7308 */ /* 0x000fe20000000800 */
[C---:B-----5:R-:W-:Y:S09]  /*1c1f0*/  HMMA.16816.F32.BF16 R28, R56.reuse, R60, R28 ;  /* 0x0000003c381c723c */ /* 0x060ff2000004181c */
[----:B------:R-:W5:Y:S01]  /*1c200*/  MUFU.EX2 R164, R164 ;  /* 0x000000a400a47308 */ /* 0x000f620000000800 */
[C---:B------:R-:W-:Y:S01]  /*1c210*/  HMMA.16816.F32.BF16 R32, R56.reuse, R62, R32 ;  /* 0x0000003e3820723c */ /* 0x040fe20000041820 */
[----:B------:R-:W4:Y:S08]  /*1c220*/  LDSM.16.MT88.4 R60, [R123+0xa000] ;  /* 0x00a000007b3c783b */ /* 0x000f300000004200 */
[----:B------:R-:W-:Y:S01]  /*1c230*/  MUFU.EX2 R53, R53 ;  /* 0x0000003500357308 */ /* 0x000fe20000000800 */
        /* <DEDUP_REMOVED lines=32> */
[C---:B----4-:R-:W-:Y:S08]  /*1c440*/  HMMA.16816.F32.BF16 R4, R56.reuse, R60, R4 ;  /* 0x0000003c3804723c */ /* 0x050ff00000041804 */
        /* <DEDUP_REMOVED lines=27> */
[C---:B---3--:R-:W-:Y:S03]  /*1c600*/  HMMA.16816.F32.BF16 R20, R56.reuse, R60, R20 ;  /* 0x0000003c3814723c */ /* 0x048fe60000041814 */
        /* <DEDUP_REMOVED lines=8> */
[C---:B-1----:R-:W-:Y:S01]  /*1c690*/  HMMA.16816.F32.BF16 R28, R56.reuse, R64, R28 ;  /* 0x00000040381c723c */ /* 0x042fe2000004181c */
[----:B------:R-:W1:Y:S02]  /*1c6a0*/  LDSM.16.MT88.4 R92, [R185+0xcc00] ;  /* 0x00cc0000b95c783b */ /* 0x000e640000004200 */
[----:B------:R-:W3:Y:S01]  /*1c6b0*/  MUFU.EX2 R61, R134 ;  /* 0x00000086003d7308 */ /* 0x000ee20000000800 */
[----:B------:R-:W-:Y:S04]  /*1c6c0*/  FADD.FTZ R3, R88, R3 ;  /* 0x0000000358037221 */ /* 0x000fe80000010000 */
[C---:B------:R-:W-:Y:S05]  /*1c6d0*/  HMMA.16816.F32.BF16 R32, R56.reuse, R66, R32 ;  /* 0x000000423820723c */ /* 0x040fea0000041820 */
[----:B------:R-:W-:Y:S03]  /*1c6e0*/  MUFU.EX2 R62, R62 ;  /* 0x0000003e003e7308 */ /* 0x000fe60000000800 */
[C---:B--2---:R-:W-:Y:S07]  /*1c6f0*/  HMMA.16816.F32.BF16 R36, R56.reuse, R68, R36 ;  /* 0x000000443824723c */ /* 0x044fee0000041824 */
[----:B------:R-:W2:Y:S01]  /*1c700*/  MUFU.EX2 R63, R63 ;  /* 0x0000003f003f7308 */ /* 0x000ea20000000800 */
[----:B-----5:R-:W-:Y:S01]  /*1c710*/  F2FP.BF16.F32.PACK_AB R68, R164, R141 ;  /* 0x0000008da444723e */ /* 0x020fe200000010ff */
[C---:B------:R-:W-:Y:S08]  /*1c720*/  HMMA.16816.F32.BF16 R40, R56.reuse, R70, R40 ;  /* 0x000000463828723c */ /* 0x040ff00000041828 */
[----:B------:R-:W4:Y:S01]  /*1c730*/  MUFU.EX2 R128, R128 ;  /* 0x0000008000807308 */ /* 0x000f220000000800 */
[----:B---3--:R-:W-:Y:S01]  /*1c740*/  F2FP.BF16.F32.PACK_AB R70, R61, R60 ;  /* 0x0000003c3d46723e */ /* 0x008fe200000010ff */
[C---:B------:R-:W-:Y:S03]  /*1c750*/  HMMA.16816.F32.BF16 R44, R56.reuse, R72, R44 ;  /* 0x00000048382c723c */ /* 0x040fe6000004182c */
[----:B--2---:R-:W-:Y:S05]  /*1c760*/  F2FP.BF16.F32.PACK_AB R69, R63, R62 ;  /* 0x0000003e3f45723e */ /* 0x004fea00000010ff */
[----:B------:R-:W-:Y:S03]  /*1c770*/  HMMA.16816.F32.BF16 R48, R56, R74, R48 ;  /* 0x0000004a3830723c */ /* 0x000fe60000041830 */
[----:B----4-:R-:W-:Y:S07]  /*1c780*/  F2FP.BF16.F32.PACK_AB R71, R128, R53 ;  /* 0x000000358047723e */ /* 0x010fee00000010ff */
[C---:B------:R-:W-:Y:S05]  /*1c790*/  HMMA.16816.F32.BF16 R112, R68.reuse, R108, R4 ;  /* 0x0000006c4470723c */ /* 0x040fea0000041804 */
[----:B------:R-:W-:Y:S01]  /*1c7a0*/  FADD.FTZ R6, R86, R83 ;  /* 0x0000005356067221 */ /* 0x000fe20000010000 */
[----:B------:R-:W-:Y:S02]  /*1c7b0*/  FADD.FTZ R4, R82, R3 ;  /* 0x0000000352047221 */ /* 0x000fe40000010000 */
[C---:B------:R-:W-:Y:S03]  /*1c7c0*/  HMMA.16816.F32.BF16 R108, R68.reuse, R110, R8 ;  /* 0x0000006e446c723c */ /* 0x040fe60000041808 */
[----:B------:R-:W-:Y:S01]  /*1c7d0*/  FADD.FTZ R4, R85, R4 ;  /* 0x0000000455047221 */ /* 0x000fe20000010000 */
[----:B------:R-:W-:Y:S02]  /*1c7e0*/  FADD.FTZ R6, R87, R6 ;  /* 0x0000000657067221 */ /* 0x000fe40000010000 */
[----:B------:R-:W2:Y:S01]  /*1c7f0*/  LDSM.16.MT88.4 R84, [R123+0xcc00] ;  /* 0x00cc00007b54783b */ /* 0x000ea20000004200 */
        /* <DEDUP_REMOVED lines=9> */
[----:B------:R-:W-:Y:S02]  /*1c890*/  FADD.FTZ R3, R99, R4 ;  /* 0x0000000463037221 */ /* 0x000fe40000010000 */
[C---:B-1----:R-:W-:Y:S01]  /*1c8a0*/  HMMA.16816.F32.BF16 R96, R68.reuse, R92, R20 ;  /* 0x0000005c4460723c */ /* 0x042fe20000041814 */
[----:B------:R-:W1:Y:S02]  /*1c8b0*/  LDSM.16.MT88.4 R4, [R123+0xec00] ;  /* 0x00ec00007b04783b */ /* 0x000e640000004200 */
        /* <DEDUP_REMOVED lines=45> */
.L_x_2647:
        /* <DEDUP_REMOVED lines=12> */
.L_x_2668:
        /* <DEDUP_REMOVED lines=13> */
[----:B-1----:R-:W-:Y:S02]  /*1cd20*/  FSEL R8, R8, 1, P1 ;  /* 0x3f80000008087808 */ /* 0x002fe40000800000 */
[----:B------:R-:W-:-:S02]  /*1cd30*/  LOP3.LUT R11, R12, 0x18, R199, 0xf8, !PT ;  /* 0x000000180c0b7812 */ /* 0x000fc400078ef8c7 */
[----:B------:R-:W-:Y:S01]  /*1cd40*/  LOP3.LUT R12, R9, 0x20, R10, 0xf8, !PT ;  /* 0x00000020090c7812 */ /* 0x000fe200078ef80a */
[C---:B------:R-:W-:Y:S01]  /*1cd50*/  FMUL.FTZ R112, R8.reuse, R112 ;  /* 0x0000007008707220 */ /* 0x040fe20000410000 */
[----:B--2---:R-:W-:Y:S01]  /*1cd60*/  FSEL R7, R7, 1, P0 ;  /* 0x3f80000007077808 */ /* 0x004fe20000000000 */
[----:B------:R-:W-:Y:S01]  /*1cd70*/  FMUL.FTZ R113, R8, R113 ;  /* 0x0000007108717220 */ /* 0x000fe20000410000 */
        /* <DEDUP_REMOVED lines=77> */
[----:B------:R-:W3:Y:S04]  /*1d250*/  LD.E.64 R12, desc[UR4][R120.64+0xb0] ;  /* 0x0000b004780c7980 */ /* 0x000ee8000c101b00 */
[----:B------:R-:W4:Y:S01]  /*1d260*/  LD.E R11, desc[UR4][R120.64+0x60] ;  /* 0x00006004780b7980 */ /* 0x000f22000c101900 */
[----:B------:R-:W2:Y:S01]  /*1d270*/  @P0 MUFU.LG2 R4, R4 ;  /* 0x0000000400040308 */ /* 0x000ea20000000c00 */
[----:B------:R-:W-:-:S02]  /*1d280*/  SHF.L.U32 R52, R199, 0x2, RZ ;  /* 0x00000002c7347819 */ /* 0x000fc400000006ff */
[----:B------:R3:W5:Y:S01]  /*1d290*/  LD.E R53, desc[UR4][R120.64+0xcc] ;  /* 0x0000cc0478357980 */ /* 0x000762000c101900 */
[--C-:B------:R-:W-:Y:S02]  /*1d2a0*/  SHF.R.U32.HI R14, RZ, 0x1, R199.reuse ;  /* 0x00000001ff0e7819 */ /* 0x100fe400000116c7 */
[----:B------:R-:W-:Y:S01]  /*1d2b0*/  SHF.L.U32 R15, R3, 0x5, RZ ;  /* 0x00000005030f7819 */ /* 0x000fe200000006ff */
[----:B------:R3:W5:Y:S01]  /*1d2c0*/  LD.E.64 R62, desc[UR4][R120.64+0x78] ;  /* 0x00007804783e7980 */ /* 0x000762000c101b00 */
[----:B------:R-:W2:Y:S01]  /*1d2d0*/  @P1 MUFU.LG2 R6, R6 ;  /* 0x0000000600061308 */ /* 0x000ea20000000c00 */
[----:B------:R-:W-:Y:S02]  /*1d2e0*/  SHF.R.U32.HI R54, RZ, 0x2, R199 ;  /* 0x00000002ff367819 */ /* 0x000fe400000116c7 */
[----:B------:R3:W5:Y:S01]  /*1d2f0*/  LD.E.64 R60, desc[UR4][R120.64+0xa8] ;  /* 0x0000a804783c7980 */ /* 0x000762000c101b00 */
[C---:B-1----:R-:W-:Y:S02]  /*1d300*/  LOP3.LUT R7, R52.reuse, 0xd8, RZ, 0xc0, !PT ;  /* 0x000000d834077812 */ /* 0x042fe400078ec0ff */
[----:B------:R-:W-:-:S02]  /*1d310*/  LOP3.LUT R8, R52, 0xf04, RZ, 0xc0, !PT ;  /* 0x00000f0434087812 */ /* 0x000fc400078ec0ff */
[----:B------:R-:W-:Y:S02]  /*1d320*/  LOP3.LUT R7, R7, 0x18, R14, 0x78, !PT ;  /* 0x0000001807077812 */ /* 0x000fe400078e780e */
[----:B------:R-:W-:Y:S01]  /*1d330*/  LOP3.LUT R8, R8, 0x20, R15, 0xf8, !PT ;  /* 0x0000002008087812 */ /* 0x000fe200078ef80f */
[----:B--2---:R-:W-:Y:S01]  /*1d340*/  @P0 FMUL.FTZ R9, R4, 0.69314718246459960938 ;  /* 0x3f31721804090820 */ /* 0x004fe20000410000 */
[----:B------:R-:W-:Y:S02]  /*1d350*/  MOV R55, 0xff800000 ;  /* 0xff80000000377802 */ /* 0x000fe40000000f00 */
[----:B------:R-:W-:Y:S01]  /*1d360*/  LOP3.LUT R7, R8, R7, RZ, 0xfc, !PT ;  /* 0x0000000708077212 */ /* 0x000fe200078efcff */
[----:B-----5:R-:W-:Y:S01]  /*1d370*/  @P0 FFMA.FTZ R55, R5, R0, R9 ;  /* 0x0000000005370223 */ /* 0x020fe20000010009 */
[----:B------:R-:W-:Y:S01]  /*1d380*/  LOP3.LUT R17, R14, 0x30, RZ, 0xc0, !PT ;  /* 0x000000300e117812 */ /* 0x000fe200078ec0ff */
[----:B------:R-:W-:Y:S01]  /*1d390*/  @P1 FMUL.FTZ R6, R6, 0.69314718246459960938 ;  /* 0x3f31721806061820 */ /* 0x000fe20000410000 */
        /* <DEDUP_REMOVED lines=17> */
[----:B---3--:R-:W-:-:S04]  /*1d4b0*/  IMAD R12, R12, UR8, R207 ;  /* 0x000000080c0c7c24 */ /* 0x008fc8000f8e02cf */
[----:B----4-:R-:W-:-:S04]  /*1d4c0*/  IMAD R11, R12, R11, R202 ;  /* 0x0000000b0c0b7224 */ /* 0x010fc800078e02ca */
[----:B------:R-:W-:Y:S02]  /*1d4d0*/  IMAD R58, R13, R11, R200 ;  /* 0x0000000b0d3a7224 */ /* 0x000fe400078e02c8 */
[----:B------:R3:W4:Y:S04]  /*1d4e0*/  LDS.128 R12, [R0+0x4800] ;  /* 0x00480000000c7984 */ /* 0x0007280000000c00 */
[----:B------:R3:W1:Y:S01]  /*1d4f0*/  LDS.128 R8, [R0+0x5000] ;  /* 0x0050000000087984 */ /* 0x0006620000000c00 */
[----:B--2---:R-:W-:Y:S05]  /*1d500*/  @P2 BRA `(.L_x_2657) ;  /* 0x0000000000282947 */ /* 0x004fea0003800000 */
[----:B------:R-:W-:Y:S01]  /*1d510*/  IMAD.IADD R57, R205, 0x1, -R200 ;  /* 0x00000001cd397824 */ /* 0x000fe200078e0ac8 */
[----:B-1-3--:R-:W-:Y:S01]  /*1d520*/  IADD3 R0, P0, PT, R58, R54, RZ ;  /* 0x000000363a007210 */ /* 0x00afe20007f1e0ff */
        /* <DEDUP_REMOVED lines=8> */
.L_x_2657:
[----:B------:R-:W-:Y:S05]  /*1d5b0*/  BSYNC.RECONVERGENT B0 ;  /* 0x0000000000007941 */ /* 0x000fea0003800200 */
.L_x_2656:
[----:B------:R4:W5:Y:S01]  /*1d5c0*/  LD.E R120, desc[UR4][R120.64+0xc0] ;  /* 0x0000c00478787980 */ /* 0x000962000c101900 */
[----:B------:R-:W-:Y:S01]  /*1d5d0*/  IMAD.IADD R200, R205, 0x1, -R200 ;  /* 0x00000001cdc87824 */ /* 0x000fe200078e0ac8 */
[----:B--2---:R-:W-:Y:S01]  /*1d5e0*/  LOP3.LUT R55, R52, 0x1c, RZ, 0xc0, !PT ;  /* 0x0000001c34377812 */ /* 0x004fe200078ec0ff */
[----:B------:R-:W-:Y:S01]  /*1d5f0*/  IMAD R58, R58, R53, RZ ;  /* 0x000000353a3a7224 */ /* 0x000fe200078e02ff */
[----:B------:R-:W-:Y:S01]  /*1d600*/  BSSY.RECONVERGENT B0, `(.L_x_2658) ;  /* 0x0000016000007945 */ /* 0x000fe20003800200 */
[C---:B-1-3--:R-:W-:Y:S01]  /*1d610*/  VIADD R0, R3.reuse, 0x10 ;  /* 0x0000001003007836 */ /* 0x04afe20000000000 */
        /* <DEDUP_REMOVED lines=20> */
.L_x_2659:
[----:B------:R-:W-:Y:S05]  /*1d760*/  BSYNC.RECONVERGENT B0 ;  /* 0x0000000000007941 */ /* 0x000fea0003800200 */
.L_x_2658:
        /* <DEDUP_REMOVED lines=14> */
.L_x_2661:
[----:B------:R-:W-:Y:S05]  /*1d850*/  BSYNC.RECONVERGENT B0 ;  /* 0x0000000000007941 */ /* 0x000fea0003800200 */
.L_x_2660:
        /* <DEDUP_REMOVED lines=14> */
.L_x_2663:
[----:B------:R-:W-:Y:S05]  /*1d940*/  BSYNC.RECONVERGENT B0 ;  /* 0x0000000000007941 */ /* 0x000fea0003800200 */
.L_x_2662:
[----:B------:R-:W-:-:S04]  /*1d950*/  MOV R199, 0x0 ;  /* 0x0000000000c77802 */ /* 0x000fc80000000f00 */
[----:B-12345:R-:W-:Y:S05]  /*1d960*/  @P6 RET.REL.NODEC R198 `(_ZN5flash24flash_fwd_splitkv_kernelI23Flash_fwd_kernel_traitsILi96ELi64ELi128ELi4ELb0ELb0EN7cutlass10bfloat16_tE19Flash_kernel_traitsILi96ELi64ELi128ELi4ES3_EELb0ELb1ELb0ELb0ELb0ELb0ELb1ELb1EEEvNS_16Flash_fwd_paramsE) ;  /* 0xfffffe24c6a46950 */ /* 0x03efea0003c3ffff */
        /* <DEDUP_REMOVED lines=10> */
[----:B-1----:R-:W-:Y:S05]  /*1da10*/  @P0 RET.REL.NODEC R198 `(_ZN5flash24flash_fwd_splitkv_kernelI23Flash_fwd_kernel_traitsILi96ELi64ELi128ELi4ELb0ELb0EN7cutlass10bfloat16_tE19Flash_kernel_traitsILi96ELi64ELi128ELi4ES3_EELb0ELb1ELb0ELb0ELb0ELb0ELb1ELb1EEEvNS_16Flash_fwd_paramsE) ;  /* 0xfffffe24c6780950 */ /* 0x002fea0003c3ffff */
[----:B------:R-:W-:Y:S01]  /*1da20*/  LEA R2, P0, R57, R62, 0x2 ;  /* 0x0000003e39027211 */ /* 0x000fe200078010ff */
[----:B------:R-:W-:-:S03]  /*1da30*/  IMAD.MOV.U32 R199, RZ, RZ, 0x0 ;  /* 0x00000000ffc77424 */ /* 0x000fc600078e00ff */
[----:B------:R-:W-:-:S05]  /*1da40*/  LEA.HI.X R3, R57, R63, R58, 0x2, P0 ;  /* 0x0000003f39037211 */ /* 0x000fca00000f143a */
[----:B------:R1:W-:Y:S02]  /*1da50*/  ST.E.128 desc[UR4][R2.64+0x4900], R4 ;  /* 0x0049000402007985 */ /* 0x0003e4000c101d04 */
[----:B-1----:R-:W-:Y:S05]  /*1da60*/  RET.REL.NODEC R198 `(_ZN5flash24flash_fwd_splitkv_kernelI23Flash_fwd_kernel_traitsILi96ELi64ELi128ELi4ELb0ELb0EN7cutlass10bfloat16_tE19Flash_kernel_traitsILi96ELi64ELi128ELi4ES3_EELb0ELb1ELb0ELb0ELb0ELb0ELb1ELb1EEEvNS_16Flash_fwd_paramsE) ;  /* 0xfffffe24c6647950 */ /* 0x002fea0003c3ffff */
.L_x_2655:
[----:B------:R-:W-:Y:S01]  /*1da70*/  MOV R7, 0x2 ;  /* 0x0000000200077802 */ /* 0x000fe20000000f00 */
[----:B------:R-:W-:Y:S01]  /*1da80*/  IMAD.MOV.U32 R4, RZ, RZ, 0x1f ;  /* 0x0000001fff047424 */ /* 0x000fe200078e00ff */
[----:B------:R-:W-:-:S07]  /*1da90*/  MOV R8, 0xffffffff ;  /* 0xffffffff00087802 */ /* 0x000fce0000000f00 */
[----:B-----5:R-:W-:Y:S05]  /*1daa0*/  WARPSYNC.COLLECTIVE R8, `(.L_x_2664) ;  /* 0x0000000008087348 */ /* 0x020fea0003c00000 */
[----:B------:R1:W2:Y:S02]  /*1dab0*/  SHFL.BFLY P0, R11, R216, R7, R4 ;  /* 0x0c000007d80b7389 */ /* 0x0002a40000000004 */
[----:B-12--5:R-:W-:Y:S05]  /*1dac0*/  ENDCOLLECTIVE ;  /* 0x000000000000791b */ /* 0x026fea0003800000 */
.L_x_2664:
[----:B------:R-:W-:Y:S02]  /*1dad0*/  IMAD.MOV.U32 R9, RZ, RZ, R11 ;  /* 0x000000ffff097224 */ /* 0x000fe400078e000b */
[----:B------:R-:W-:Y:S02]  /*1dae0*/  IMAD.MOV.U32 R7, RZ, RZ, 0x1 ;  /* 0x00000001ff077424 */ /* 0x000fe400078e00ff */
[----:B------:R-:W-:-:S05]  /*1daf0*/  FADD.FTZ R9, R9, R216 ;  /* 0x000000d809097221 */ /* 0x000fca0000010000 */
[----:B------:R-:W-:-:S07]  /*1db00*/  MOV R216, R9 ;  /* 0x0000000900d87202 */ /* 0x000fce0000000f00 */
[----:B------:R-:W-:Y:S05]  /*1db10*/  WARPSYNC.COLLECTIVE R8, `(.L_x_2665) ;  /* 0x0000000008087348 */ /* 0x000fea0003c00000 */
[----:B------:R1:W2:Y:S02]  /*1db20*/  SHFL.BFLY P0, R11, R216, R7, R4 ;  /* 0x0c000007d80b7389 */ /* 0x0002a40000000004 */
[----:B-12---:R-:W-:Y:S05]  /*1db30*/  ENDCOLLECTIVE ;  /* 0x000000000000791b */ /* 0x006fea0003800000 */
.L_x_2665:
[----:B------:R-:W-:Y:S01]  /*1db40*/  MOV R216, R219 ;  /* 0x000000db00d87202 */ /* 0x000fe20000000f00 */
[----:B------:R-:W-:Y:S01]  /*1db50*/  IMAD.MOV.U32 R7, RZ, RZ, 0x2 ;  /* 0x00000002ff077424 */ /* 0x000fe200078e00ff */
[----:B------:R-:W-:-:S07]  /*1db60*/  MOV R6, R11 ;  /* 0x0000000b00067202 */ /* 0x000fce0000000f00 */
[----:B------:R-:W-:Y:S05]  /*1db70*/  WARPSYNC.COLLECTIVE R8, `(.L_x_2666) ;  /* 0x0000000008087348 */ /* 0x000fea0003c00000 */
[----:B------:R1:W2:Y:S02]  /*1db80*/  SHFL.BFLY P0, R11, R216, R7, R4 ;  /* 0x0c000007d80b7389 */ /* 0x0002a40000000004 */
[----:B-12---:R-:W-:Y:S05]  /*1db90*/  ENDCOLLECTIVE ;  /* 0x000000000000791b */ /* 0x006fea0003800000 */
.L_x_2666:
[----:B------:R-:W-:Y:S01]  /*1dba0*/  FADD.FTZ R6, R9, R6 ;  /* 0x0000000609067221 */ /* 0x000fe20000010000 */
[----:B------:R-:W-:Y:S01]  /*1dbb0*/  FADD.FTZ R10, R11, R219 ;  /* 0x000000db0b0a7221 */ /* 0x000fe20000010000 */
[----:B------:R-:W-:-:S04]  /*1dbc0*/  MOV R7, 0x1 ;  /* 0x0000000100077802 */ /* 0x000fc80000000f00 */
[----:B------:R-:W-:-:S07]  /*1dbd0*/  MOV R216, R10 ;  /* 0x0000000a00d87202 */ /* 0x000fce0000000f00 */
[----:B------:R-:W-:Y:S05]  /*1dbe0*/  WARPSYNC.COLLECTIVE R8, `(.L_x_2667) ;  /* 0x0000000008087348 */ /* 0x000fea0003c00000 */
[----:B------:R1:W2:Y:S02]  /*1dbf0*/  SHFL.BFLY P0, R11, R216, R7, R4 ;  /* 0x0c000007d80b7389 */ /* 0x0002a40000000004 */
[----:B-12---:R-:W-:Y:S05]  /*1dc00*/  ENDCOLLECTIVE ;  /* 0x000000000000791b */ /* 0x006fea0003800000 */
.L_x_2667:
[----:B------:R-:W-:Y:S05]  /*1dc10*/  BRA `(.L_x_2668) ;  /* 0xfffffff0000c7947 */ /* 0x000fea000383ffff */
.L_x_2669:
        /* <DEDUP_REMOVED lines=14> */
.L_x_11610:


//--------------------- .text._ZN5flash24flash_fwd_splitkv_kernelI23Flash_fwd_kernel_traitsILi96ELi64ELi128ELi4ELb0ELb0EN7cutlass10bfloat16_tE19Flash_kernel_traitsILi96ELi64ELi128ELi4ES3_EELb0ELb1ELb0ELb0ELb0ELb1ELb1ELb1EEEvNS_16Flash_fwd_paramsE --------------------------
	.section	.text._ZN5flash24flash_fwd_splitkv_kernelI23Flash_fwd_kernel_traitsILi96ELi64ELi128ELi4ELb0ELb0EN7cutlass10bfloat16_tE19Flash_kernel_traitsILi96ELi64ELi128ELi4ES3_EELb0ELb1ELb0ELb0ELb0ELb1ELb1ELb1EEEvNS_16Flash_fwd_paramsE,"ax",@progbits
	.align	128
        .global         _ZN5flash24flash_fwd_splitkv_kernelI23Flash_fwd_kernel_traitsILi96ELi64ELi128ELi4ELb0ELb0EN7cutlass10bfloat16_tE19Flash_kernel_traitsILi96ELi64ELi128ELi4ES3_EELb0ELb1ELb0ELb0ELb0ELb1ELb1ELb1EEEvNS_16Flash_fwd_paramsE
        .type           _ZN5flash24flash_fwd_splitkv_kernelI23Flash_fwd_kernel_traitsILi96ELi64ELi128ELi4ELb0ELb0EN7cutlass10bfloat16_tE19Flash_kernel_traitsILi96ELi64ELi128ELi4ES3_EELb0ELb1ELb0ELb0ELb0ELb1ELb1ELb1EEEvNS_16Flash_fwd_paramsE,@function
        .size           _ZN5flash24flash_fwd_splitkv_kernelI23Flash_fwd_kernel_traitsILi96ELi64ELi128ELi4ELb0ELb0EN7cutlass10bfloat16_tE19Flash_kernel_traitsILi96ELi64ELi128ELi4ES3_EELb0ELb1ELb0ELb0ELb0ELb1ELb1ELb1EEEvNS_16Flash_fwd_paramsE,(.L_x_11611 - _ZN5flash24flash_fwd_splitkv_kernelI23Flash_fwd_kernel_traitsILi96ELi64ELi128ELi4ELb0ELb0EN7cutlass10bfloat16_tE19Flash_kernel_traitsILi96ELi64ELi128ELi4ES3_EELb0ELb1ELb0ELb0ELb0ELb1ELb1ELb1EEEvNS_16Flash_fwd_paramsE)
        .other          _ZN5flash24flash_fwd_splitkv_kernelI23Flash_fwd_kernel_traitsILi96ELi64ELi128ELi4ELb0ELb0EN7cutlass10bfloat16_tE19Flash_kernel_traitsILi96ELi64ELi128ELi4ES3_EELb0ELb1ELb0ELb0ELb0ELb1ELb1ELb1EEEvNS_16Flash_fwd_paramsE,@"STO_CUDA_ENTRY STV_DEFAULT"
_ZN5flash24flash_fwd_splitkv_kernelI23Flash_fwd_kernel_traitsILi96ELi64ELi128ELi4ELb0ELb0EN7cutlass10bfloat16_tE19Flash_kernel_traitsILi96ELi64ELi128ELi4ES3_EELb0ELb1ELb0ELb0ELb0ELb1ELb1ELb1EEEvNS_16Flash_fwd_paramsE:
.text._ZN5flash24flash_fwd_splitkv_kernelI23Flash_fwd_kernel_traitsILi96ELi64ELi128ELi4ELb0ELb0EN7cutlass10bfloat16_tE19Flash_kernel_traitsILi96ELi64ELi128ELi4ES3_EELb0ELb1ELb0ELb0ELb0ELb1ELb1ELb1EEEvNS_16Flash_fwd_paramsE:
        /* <DEDUP_REMOVED lines=29> */
[----:B------:R-:W-:Y:S05]  /*01d0*/  CALL.REL.NOINC `($_ZN5flash24flash_fwd_splitkv_kernelI23Flash_fwd_kernel_traitsILi96ELi64ELi128ELi4ELb0ELb0EN7cutlass10bfloat16_tE19Flash_kernel_traitsILi96ELi64ELi128ELi4ES3_EELb0ELb1ELb0ELb0ELb0ELb1ELb1ELb1EEEvNS_16Flash_fwd_paramsE$_ZN5flash30compute_attn_1rowblock_splitkvI23Flash_fwd_kernel_traitsILi96ELi64ELi128ELi4ELb0ELb0EN7cutlass10bfloat16_tE19Flash_kernel_traitsILi96ELi64ELi128ELi4ES3_EELb0ELb1ELb0ELb0ELb0ELb1ELb1ELb1ENS_16Flash_fwd_paramsEEEvRKT8_iiiii) ;  /* 0x0000000000087944 */ /* 0x000fea0003c00000 */
[----:B------:R-:W-:Y:S05]  /*01e0*/  BSYNC.RECONVERGENT B4 ;  /* 0x0000000000047941 */ /* 0x000fea0003800200 */
.L_x_2670:
[----:B------:R-:W-:Y:S05]  /*01f0*/  EXIT ;  /* 0x000000000000794d */ /* 0x000fea0003800000 */
        .type           $_ZN5flash24flash_fwd_splitkv_kernelI23Flash_fwd_kernel_traitsILi96ELi64ELi128ELi4ELb0ELb0EN7cutlass10bfloat16_tE19Flash_kernel_traitsILi96ELi64ELi128ELi4ES3_EELb0ELb1ELb0ELb0ELb0ELb1ELb1ELb1EEEvNS_16Flash_fwd_paramsE$_ZN5flash30compute_attn_1rowblock_splitkvI23Flash_fwd_kernel_traitsILi96ELi64ELi128ELi4ELb0ELb0EN7cutlass10bfloat16_tE19Flash_kernel_traitsILi96ELi64ELi128ELi4ES3_EELb0ELb1ELb0ELb0ELb0ELb1ELb1ELb1ENS_16Flash_fwd_paramsEEEvRKT8_iiiii,@function
        .size           $_ZN5flash24flash_fwd_splitkv_kernelI23Flash_fwd_kernel_traitsILi96ELi64ELi128ELi4ELb0ELb0EN7cutlass10bfloat16_tE19Flash_kernel_traitsILi96ELi64ELi128ELi4ES3_EELb0ELb1ELb0ELb0ELb0ELb1ELb1ELb1EEEvNS_16Flash_fwd_paramsE$_ZN5flash30compute_attn_1rowblock_splitkvI23Flash_fwd_kernel_traitsILi96ELi64ELi128ELi4ELb0ELb0EN7cutlass10bfloat16_tE19Flash_kernel_traitsILi96ELi64ELi128ELi4ES3_EELb0ELb1ELb0ELb0ELb0ELb1ELb1ELb1ENS_16Flash_fwd_paramsEEEvRKT8_iiiii,(.L_x_11611 - $_ZN5flash24flash_fwd_splitkv_kernelI23Flash_fwd_kernel_traitsILi96ELi64ELi128ELi4ELb0ELb0EN7cutlass10bfloat16_tE19Flash_kernel_traitsILi96ELi64ELi128ELi4ES3_EELb0ELb1ELb0ELb0ELb0ELb1ELb1ELb1EEEvNS_16Flash_fwd_paramsE$_ZN5flash30compute_attn_1rowblock_splitkvI23Flash_fwd_kernel_traitsILi96ELi64ELi128ELi4ELb0ELb0EN7cutlass10bfloat16_tE19Flash_kernel_traitsILi96ELi64ELi128ELi4ES3_EELb0ELb1ELb0ELb0ELb0ELb1ELb1ELb1ENS_16Flash_fwd_paramsEEEvRKT8_iiiii)
$_ZN5flash24flash_fwd_splitkv_kernelI23Flash_fwd_kernel_traitsILi96ELi64ELi128ELi4ELb0ELb0EN7cutlass10bfloat16_tE19Flash_kernel_traitsILi96ELi64ELi128ELi4ES3_EELb0ELb1ELb0ELb0ELb0ELb1ELb1ELb1EEEvNS_16Flash_fwd_paramsE$_ZN5flash30compute_attn_1rowblock_splitkvI23Flash_fwd_kernel_traitsILi96ELi64ELi128ELi4ELb0ELb0EN7cutlass10bfloat16_tE19Flash_kernel_traitsILi96ELi64ELi128ELi4ES3_EELb0ELb1ELb0ELb0ELb0ELb1ELb1ELb1ENS_16Flash_fwd_paramsEEEvRKT8_iiiii:
        /* <DEDUP_REMOVED lines=39> */
.L_x_2672:
[----:B------:R-:W-:Y:S05]  /*0470*/  BSYNC.RECONVERGENT B0 ;  /* 0x0000000000007941 */ /* 0x000fea0003800200 */
.L_x_2671:
[----:B------:R-:W-:Y:S04]  /*0480*/  BSSY.RECONVERGENT B0, `(.L_x_2673) ;  /* 0x0000007000007945 */ /* 0x000fe80003800200 */
[----:B------:R-:W-:Y:S05]  /*0490*/  @!P3 BRA `(.L_x_2674) ;  /* 0x000000000014b947 */ /* 0x000fea0003800000 */
[----:B------:R-:W4:Y:S02]  /*04a0*/  LD.E.U8 R3, desc[UR4][R120.64+0x1b2] ;  /* 0x0001b20478037980 */ /* 0x000f24000c101100 */
[----:B----4-:R-:W-:-:S13]  /*04b0*/  ISETP.NE.AND P1, PT, R3, RZ, PT ;  /* 0x000000ff0300720c */ /* 0x010fda0003f25270 */
[----:B------:R-:W4:Y:S02]  /*04c0*/  @P1 LD.E R12, desc[UR4][R16.64+0x4] ;  /* 0x00000404100c1980 */ /* 0x000f24000c101900 */
[----:B----45:R-:W-:-:S06]  /*04d0*/  @P1 IADD3 R71, PT, PT, R12, -R11, RZ ;  /* 0x8000000b0c471210 */ /* 0x030fcc0007ffe0ff */
[----:B------:R4:W5:Y:S02]  /*04e0*/  @!P1 LD.E R71, desc[UR4][R16.64] ;  /* 0x0000000410479980 */ /* 0x000964000c101900 */
.L_x_2674:
[----:B------:R-:W-:Y:S05]  /*04f0*/  BSYNC.RECONVERGENT B0 ;  /* 0x0000000000007941 */ /* 0x000fea0003800200 */
.L_x_2673:
        /* <DEDUP_REMOVED lines=9> */
.L_x_2676:
[----:B------:R-:W5:Y:S01]  /*0590*/  LD.E.64 R4, desc[UR4][R120.64+0x108] ;  /* 0x0001080478047980 */ /* 0x000f62000c101b00 */
[----:B------:R-:W-:Y:S01]  /*05a0*/  BSSY.RECONVERGENT B0, `(.L_x_2678) ;  /* 0x0000006000007945 */ /* 0x000fe20003800200 */
[----:B-----5:R-:W-:Y:S01]  /*05b0*/  ISETP.NE.U32.AND P0, PT, R4, RZ, PT ;  /* 0x000000ff0400720c */ /* 0x020fe20003f05070 */
[----:B------:R-:W-:-:S03]  /*05c0*/  IMAD.MOV.U32 R4, RZ, RZ, RZ ;  /* 0x000000ffff047224 */ /* 0x000fc600078e00ff */
[----:B------:R-:W-:-:S13]  /*05d0*/  ISETP.NE.AND.EX P0, PT, R5, RZ, PT, P0 ;  /* 0x000000ff0500720c */ /* 0x000fda0003f05300 */
[----:B------:R-:W-:Y:S05]  /*05e0*/  @!P0 BRA `(.L_x_2679) ;  /* 0x0000000000048947 */ /* 0x000fea0003800000 */
[----:B------:R1:W5:Y:S02]  /*05f0*/  LD.E R4, desc[UR4][R120.64+0xbc] ;  /* 0x0000bc0478047980 */ /* 0x000364000c101900 */
.L_x_2679:
[----:B------:R-:W-:Y:S05]  /*0600*/  BSYNC.RECONVERGENT B0 ;  /* 0x0000000000007941 */ /* 0x000fea0003800200 */
.L_x_2678:
[----:B-----5:R-:W-:Y:S02]  /*0610*/  IADD3 R61, PT, PT, R71, R4, RZ ;  /* 0x00000004473d7210 */ /* 0x020fe40007ffe0ff */
.L_x_2677:
[----:B------:R-:W-:Y:S05]  /*0620*/  BSYNC.RECONVERGENT B1 ;  /* 0x0000000000017941 */ /* 0x000fea0003800200 */
.L_x_2675:
[----:B------:R-:W-:Y:S01]  /*0630*/  IMAD.SHL.U32 R212, R15, 0x40, RZ ;  /* 0x000000400fd47824 */ /* 0x000fe200078e00ff */
[----:B------:R-:W-:Y:S01]  /*0640*/  MOV R4, R210 ;  /* 0x000000d200047202 */ /* 0x000fe20000000f00 */
[----:B------:R-:W-:-:S03]  /*0650*/  IMAD.MOV.U32 R5, RZ, RZ, 0x0 ;  /* 0x00000000ff057424 */ /* 0x000fc600078e00ff */
[----:B------:R-:W-:-:S13]  /*0660*/  ISETP.GT.AND P0, PT, R217, R212, PT ;  /* 0x000000d4d900720c */ /* 0x000fda0003f04270 */
[----:B-1234-:R-:W-:Y:S05]  /*0670*/  @!P0 RET.REL.NODEC R4 `(_ZN5flash24flash_fwd_splitkv_kernelI23Flash_fwd_kernel_traitsILi96ELi64ELi128ELi4ELb0ELb0EN7cutlass10bfloat16_tE19Flash_kernel_traitsILi96ELi64ELi128ELi4ES3_EELb0ELb1ELb0ELb0ELb0ELb1ELb1ELb1EEEvNS_16Flash_fwd_paramsE) ;  /* 0xfffffff804608950 */ /* 0x01efea0003c3ffff */
        /* <DEDUP_REMOVED lines=87> */
.L_x_2682:
[----:B------:R-:W-:Y:S05]  /*0bf0*/  BSYNC.RECONVERGENT B0 ;  /* 0x0000000000007941 */ /* 0x000fea0003800200 */
.L_x_2681:
        /* <DEDUP_REMOVED lines=16> */
.L_x_2684:
[----:B------:R-:W-:Y:S05]  /*0d00*/  BSYNC.RECONVERGENT B0 ;  /* 0x0000000000007941 */ /* 0x000fea0003800200 */
.L_x_2683:
        /* <DEDUP_REMOVED lines=15> */
.L_x_2686:
[----:B------:R-:W-:Y:S05]  /*0e00*/  BSYNC.RECONVERGENT B0 ;  /* 0x0000000000007941 */ /* 0x000fea0003800200 */
.L_x_2685:
        /* <DEDUP_REMOVED lines=15> */
.L_x_2688:
[----:B------:R-:W-:Y:S05]  /*0f00*/  BSYNC.RECONVERGENT B0 ;  /* 0x0000000000007941 */ /* 0x000fea0003800200 */
.L_x_2687:
        /* <DEDUP_REMOVED lines=13> */
[----:B-123--:R-:W-:Y:S05]  /*0fe0*/  @P6 RET.REL.NODEC R210 `(_ZN5flash24flash_fwd_splitkv_kernelI23Flash_fwd_kernel_traitsILi96ELi64ELi128ELi4ELb0ELb0EN7cutlass10bfloat16_tE19Flash_kernel_traitsILi96ELi64ELi128ELi4ES3_EELb0ELb1ELb0ELb0ELb0ELb1ELb1ELb1EEEvNS_16Flash_fwd_paramsE) ;  /* 0xfffffff0d2046950 */ /* 0x00efea0003c3ffff */
[----:B------:R-:W-:Y:S02]  /*0ff0*/  MOV R5, 0xff800000 ;  /* 0xff80000000057802 */ /* 0x000fe40000000f00 */
[----:B------:R-:W-:-:S03]  /*1000*/  MOV R211, 0x0 ;  /* 0x0000000000d37802 */ /* 0x000fc60000000f00 */
[----:B------:R1:W-:Y:S02]  /*1010*/  ST.E desc[UR4][R2.64+0xc0], R5 ;  /* 0x0000c00502007985 */ /* 0x0003e4000c101904 */
[----:B-1----:R-:W-:Y:S05]  /*1020*/  RET.REL.NODEC R210 `(_ZN5flash24flash_fwd_splitkv_kernelI23Flash_fwd_kernel_traitsILi96ELi64ELi128ELi4ELb0ELb0EN7cutlass10bfloat16_tE19Flash_kernel_traitsILi96ELi64ELi128ELi4ES3_EELb0ELb1ELb0ELb0ELb0ELb1ELb1ELb1EEEvNS_16Flash_fwd_paramsE) ;  /* 0xffffffecd2f47950 */ /* 0x002fea0003c3ffff */
.L_x_2680:
        /* <DEDUP_REMOVED lines=101> */
.L_x_2690:
        /* <DEDUP_REMOVED lines=77> */
.L_x_2691:
[----:B------:R-:W-:Y:S05]  /*1b50*/  BSYNC.RECONVERGENT B0 ;  /* 0x0000000000007941 */ /* 0x000fea0003800200 */
.L_x_2689:
        /* <DEDUP_REMOVED lines=222> */
.L_x_2761:
        /* <DEDUP_REMOVED lines=18> */
.L_x_2694:
[----:B------:R-:W-:Y:S05]  /*2a60*/  BSYNC.RECONVERGENT B0 ;  /* 0x0000000000007941 */ /* 0x000fea0003800200 */
.L_x_2693:
        /* <DEDUP_REMOVED lines=15> */
.L_x_2696:
[----:B------:R-:W-:Y:S05]  /*2b60*/  BSYNC.RECONVERGENT B0 ;  /* 0x0000000000007941 */ /* 0x000fea0003800200 */
.L_x_2695:
        /* <DEDUP_REMOVED lines=18> */
.L_x_2698:
[----:B------:R-:W-:Y:S05]  /*2c90*/  BSYNC.RECONVERGENT B0 ;  /* 0x0000000000007941 */ /* 0x000fea0003800200 */
.L_x_2697:
        /* <DEDUP_REMOVED lines=17> */
.L_x_2700:
[----:B------:R-:W-:Y:S05]  /*2db0*/  BSYNC.RECONVERGENT B0 ;  /* 0x0000000000007941 */ /* 0x000fea0003800200 */
.L_x_2699:
        /* <DEDUP_REMOVED lines=27> */
.L_x_2704:
[----:B------:R-:W-:Y:S05]  /*2f70*/  BSYNC.RECONVERGENT B0 ;  /* 0x0000000000007941 */ /* 0x000fea0003800200 */
.L_x_2703:
        /* <DEDUP_REMOVED lines=15> */
.L_x_2706:
[----:B------:R-:W-:Y:S05]  /*3070*/  BSYNC.RECONVERGENT B0 ;  /* 0x0000000000007941 */ /* 0x000fea0003800200 */
.L_x_2705:
        /* <DEDUP_REMOVED lines=15> */
.L_x_2708:
[----:B------:R-:W-:Y:S05]  /*3170*/  BSYNC.RECONVERGENT B0 ;  /* 0x0000000000007941 */ /* 0x000fea0003800200 */
.L_x_2707:
        /* <DEDUP_REMOVED lines=19> */
.L_x_2702:
        /* <DEDUP_REMOVED lines=58> */
.L_x_2714:
[----:B------:R-:W-:Y:S05]  /*3650*/  BSYNC.RECONVERGENT B0 ;  /* 0x0000000000007941 */ /* 0x000fea0003800200 */
.L_x_2713:
        /* <DEDUP_REMOVED lines=48> */
.L_x_2716:
[----:B------:R-:W-:Y:S05]  /*3960*/  BSYNC.RECONVERGENT B0 ;  /* 0x0000000000007941 */ /* 0x000fea0003800200 */
.L_x_2715:
        /* <DEDUP_REMOVED lines=47> */
.L_x_2712:
[----:B------:R-:W-:Y:S05]  /*3c60*/  BSYNC.RECONVERGENT B1 ;  /* 0x0000000000017941 */ /* 0x000fea0003800200 */
.L_x_2711:
        /* <DEDUP_REMOVED lines=63> */
.L_x_2720:
[----:B------:R-:W-:Y:S05]  /*4060*/  BSYNC.RECONVERGENT B0 ;  /* 0x0000000000007941 */ /* 0x000fea0003800200 */
.L_x_2719:
        /* <DEDUP_REMOVED lines=48> */
.L_x_2722:
[----:B------:R-:W-:Y:S05]  /*4370*/  BSYNC.RECONVERGENT B0 ;  /* 0x0000000000007941 */ /* 0x000fea0003800200 */
.L_x_2721:
        /* <DEDUP_REMOVED lines=47> */
.L_x_2718:
[----:B------:R-:W-:Y:S05]  /*4670*/  BSYNC.RECONVERGENT B1 ;  /* 0x0000000000017941 */ /* 0x000fea0003800200 */
.L_x_2717:
        /* <DEDUP_REMOVED lines=61> */
.L_x_2726:
[----:B------:R-:W-:Y:S05]  /*4a50*/  BSYNC.RECONVERGENT B0 ;  /* 0x0000000000007941 */ /* 0x000fea0003800200 */
.L_x_2725:
        /* <DEDUP_REMOVED lines=48> */
.L_x_2728:
[----:B------:R-:W-:Y:S05]  /*4d60*/  BSYNC.RECONVERGENT B0 ;  /* 0x0000000000007941 */ /* 0x000fea0003800200 */
.L_x_2727:
        /* <DEDUP_REMOVED lines=47> */
.L_x_2724:
[----:B------:R-:W-:Y:S05]  /*5060*/  BSYNC.RECONVERGENT B1 ;  /* 0x0000000000017941 */ /* 0x000fea0003800200 */
.L_x_2723:
        /* <DEDUP_REMOVED lines=64> */
.L_x_2732:
[----:B------:R-:W-:Y:S05]  /*5470*/  BSYNC.RECONVERGENT B0 ;  /* 0x0000000000007941 */ /* 0x000fea0003800200 */
.L_x_2731:
        /* <DEDUP_REMOVED lines=48> */
.L_x_2734:
[----:B------:R-:W-:Y:S05]  /*5780*/  BSYNC.RECONVERGENT B0 ;  /* 0x0000000000007941 */ /* 0x000fea0003800200 */
.L_x_2733:
        /* <DEDUP_REMOVED lines=47> */
.L_x_2730:
[----:B------:R-:W-:Y:S05]  /*5a80*/  BSYNC.RECONVERGENT B1 ;  /* 0x0000000000017941 */ /* 0x000fea0003800200 */
.L_x_2729:
[----:B------:R-:W2:Y:S02]  /*5a90*/  LD.E R3, desc[UR4][R120.64+0xd0] ;  /* 0x0000d00478037980 */ /* 0x000ea4000c101900 */
[----:B--2---:R-:W-:Y:S05]  /*5aa0*/  IMAD.U32 R3, R3, -0x40, RZ ;  /* 0xffffffc003037824 */ /* 0x004fea00078e00ff */
[C---:B------:R-:W-:Y:S02]  /*5ab0*/  LEA R12, P1, R3.reuse, R12, 0x1 ;  /* 0x0000000c030c7211 */ /* 0x040fe400078208ff */
[C---:B------:R-:W-:Y:S02]  /*5ac0*/  LEA R50, P0, R3.reuse, R50, 0x1 ;  /* 0x0000003203327211 */ /* 0x040fe400078008ff */
[C---:B------:R-:W-:Y:S02]  /*5ad0*/  LEA.HI.X.SX32 R13, R3.reuse, R13, 0x1, P1 ;  /* 0x0000000d030d7211 */ /* 0x040fe400008f0eff */
[----:B------:R-:W-:Y:S01]  /*5ae0*/  LEA.HI.X.SX32 R51, R3, R51, 0x1, P0 ;  /* 0x0000003303337211 */ /* 0x000fe200000f0eff */
[----:B------:R-:W-:Y:S05]  /*5af0*/  BRA `(.L_x_2709) ;  /* 0x0000004400347947 */ /* 0x000fea0003800000 */
.L_x_2710:
        /* <DEDUP_REMOVED lines=95> */
.L_x_2738:
[----:B------:R-:W-:Y:S05]  /*60f0*/  BSYNC.RECONVERGENT B0 ;  /* 0x0000000000007941 */ /* 0x000fea0003800200 */
.L_x_2737:
        /* <DEDUP_REMOVED lines=89> */
.L_x_2740:
[----:B------:R-:W-:Y:S05]  /*6690*/  BSYNC.RECONVERGENT B0 ;  /* 0x0000000000007941 */ /* 0x000fea0003800200 */
.L_x_2739:
        /* <DEDUP_REMOVED lines=88> */
.L_x_2736:
[----:B------:R-:W-:Y:S05]  /*6c20*/  BSYNC.RECONVERGENT B1 ;  /* 0x0000000000017941 */ /* 0x000fea0003800200 */
.L_x_2735:
        /* <DEDUP_REMOVED lines=94> */
.L_x_2744:
[----:B------:R-:W-:Y:S05]  /*7210*/  BSYNC.RECONVERGENT B0 ;  /* 0x0000000000007941 */ /* 0x000fea0003800200 */
.L_x_2743:
        /* <DEDUP_REMOVED lines=89> */
.L_x_2746:
[----:B------:R-:W-:Y:S05]  /*77b0*/  BSYNC.RECONVERGENT B0 ;  /* 0x0000000000007941 */ /* 0x000fea0003800200 */
.L_x_2745:
        /* <DEDUP_REMOVED lines=88> */
.L_x_2742:
[----:B------:R-:W-:Y:S05]  /*7d40*/  BSYNC.RECONVERGENT B1 ;  /* 0x0000000000017941 */ /* 0x000fea0003800200 */
.L_x_2741:
        /* <DEDUP_REMOVED lines=95> */
.L_x_2750:
[----:B------:R-:W-:Y:S05]  /*8340*/  BSYNC.RECONVERGENT B0 ;  /* 0x0000000000007941 */ /* 0x000fea0003800200 */
.L_x_2749:
        /* <DEDUP_REMOVED lines=88> */
.L_x_2752:
[----:B------:R-:W-:Y:S05]  /*88d0*/  BSYNC.RECONVERGENT B0 ;  /* 0x0000000000007941 */ /* 0x000fea0003800200 */
.L_x_2751:
        /* <DEDUP_REMOVED lines=86> */
.L_x_2748:
[----:B------:R-:W-:Y:S05]  /*8e40*/  BSYNC.RECONVERGENT B1 ;  /* 0x0000000000017941 */ /* 0x000fea0003800200 */
.L_x_2747:
        /* <DEDUP_REMOVED lines=98> */
.L_x_2756:
[----:B------:R-:W-:Y:S05]  /*9470*/  BSYNC.RECONVERGENT B0 ;  /* 0x0000000000007941 */ /* 0x000fea0003800200 */
.L_x_2755:
        /* <DEDUP_REMOVED lines=87> */
.L_x_2758:
[----:B------:R-:W-:Y:S05]  /*99f0*/  BSYNC.RECONVERGENT B0 ;  /* 0x0000000000007941 */ /* 0x000fea0003800200 */
.L_x_2757:
        /* <DEDUP_REMOVED lines=86> */
.L_x_2754:
[----:B------:R-:W-:Y:S05]  /*9f60*/  BSYNC.RECONVERGENT B1 ;  /* 0x0000000000017941 */ /* 0x000fea0003800200 */
.L_x_2753:
[----:B------:R-:W3:Y:S02]  /*9f70*/  LD.E R3, desc[UR4][R120.64+0xd0] ;  /* 0x0000d00478037980 */ /* 0x000ee4000c101900 */
[----:B---3--:R-:W-:Y:S05]  /*9f80*/  IMAD.U32 R3, R3, -0x40, RZ ;  /* 0xffffffc003037824 */ /* 0x008fea00078e00ff */
[C---:B------:R-:W-:Y:S02]  /*9f90*/  LEA R76, P1, R3.reuse, R76, 0x1 ;  /* 0x0000004c034c7211 */ /* 0x040fe400078208ff */
[C---:B------:R-:W-:Y:S02]  /*9fa0*/  LEA R74, P0, R3.reuse, R74, 0x1 ;  /* 0x0000004a034a7211 */ /* 0x040fe400078008ff */
[C---:B------:R-:W-:Y:S02]  /*9fb0*/  LEA.HI.X.SX32 R77, R3.reuse, R77, 0x1, P1 ;  /* 0x0000004d034d7211 */ /* 0x040fe400008f0eff */
[----:B------:R-:W-:Y:S09]  /*9fc0*/  LEA.HI.X.SX32 R75, R3, R75, 0x1, P0 ;  /* 0x0000004b034b7211 */ /* 0x000ff200000f0eff */
.L_x_2709:
[----:B------:R-:W-:Y:S05]  /*9fd0*/  BSYNC.RECONVERGENT B2 ;  /* 0x0000000000027941 */ /* 0x000fea0003800200 */
.L_x_2701:
        /* <DEDUP_REMOVED lines=101> */
.L_x_2760:
[----:B------:R-:W-:Y:S05]  /*a630*/  BSYNC.RECONVERGENT B0 ;  /* 0x0000000000007941 */ /* 0x000fea0003800200 */
.L_x_2759:
[----:B------:R-:W-:Y:S05]  /*a640*/  @P2 BRA `(.L_x_2761) ;  /* 0xffffff8000bc2947 */ /* 0x000fea000383ffff */
.L_x_2692:
        /* <DEDUP_REMOVED lines=29> */
.L_x_2766:
[----:B------:R2:W-:Y:S02]  /*a820*/  STS.128 [R215+0x2000], RZ ;  /* 0x002000ffd7007388 */ /* 0x0005e40000000c00 */
.L_x_2765:
[----:B------:R-:W-:Y:S05]  /*a830*/  BSYNC.RECONVERGENT B0 ;  /* 0x0000000000007941 */ /* 0x000fea0003800200 */
.L_x_2764:
        /* <DEDUP_REMOVED lines=24> */
.L_x_2768:
[----:B------:R1:W-:Y:S01]  /*a9c0*/  STS.128 [R215+0x2800], RZ ;  /* 0x002800ffd7007388 */ /* 0x0003e20000000c00 */
[----:B------:R-:W-:Y:S05]  /*a9d0*/  BRA `(.L_x_2767) ;  /* 0x0000003800187947 */ /* 0x000fea0003800000 */
.L_x_2763:
        /* <DEDUP_REMOVED lines=82> */
.L_x_2775:
[----:B------:R-:W-:Y:S05]  /*af00*/  BSYNC.RECONVERGENT B0 ;  /* 0x0000000000007941 */ /* 0x000fea0003800200 */
.L_x_2774:
[----:B-----5:R-:W-:Y:S01]  /*af10*/  IMAD.MOV.U32 R6, RZ, RZ, R10 ;  /* 0x000000ffff067224 */ /* 0x020fe200078e000a */
[----:B------:R-:W-:Y:S01]  /*af20*/  MOV R4, R8 ;  /* 0x0000000800047202 */ /* 0x000fe20000000f00 */
[----:B------:R-:W-:Y:S01]  /*af30*/  IMAD.MOV.U32 R7, RZ, RZ, R11 ;  /* 0x000000ffff077224 */ /* 0x000fe200078e000b */
[----:B------:R-:W-:Y:S02]  /*af40*/  MOV R5, R9 ;  /* 0x0000000900057202 */ /* 0x000fe40000000f00 */
.L_x_2773:
[----:B------:R-:W-:Y:S05]  /*af50*/  BSYNC.RECONVERGENT B1 ;  /* 0x0000000000017941 */ /* 0x000fea0003800200 */
.L_x_2772:
        /* <DEDUP_REMOVED lines=47> */
.L_x_2779:
[----:B------:R-:W-:Y:S05]  /*b250*/  BSYNC.RECONVERGENT B0 ;  /* 0x0000000000007941 */ /* 0x000fea0003800200 */
.L_x_2778:
[----:B-----5:R1:W-:Y:S02]  /*b260*/  STS.128 [R215+0x1000], R8 ;  /* 0x00100008d7007388 */ /* 0x0203e40000000c00 */
.L_x_2777:
[----:B------:R-:W-:Y:S05]  /*b270*/  BSYNC.RECONVERGENT B1 ;  /* 0x0000000000017941 */ /* 0x000fea0003800200 */
.L_x_2776:
        /* <DEDUP_REMOVED lines=45> */
.L_x_2781:
[----:B------:R-:W-:Y:S05]  /*b550*/  BSYNC.RECONVERGENT B0 ;  /* 0x0000000000007941 */ /* 0x000fea0003800200 */
.L_x_2780:
[----:B-----5:R1:W-:Y:S02]  /*b560*/  STS.128 [R215+0x2000], R8 ;  /* 0x00200008d7007388 */ /* 0x0203e40000000c00 */
.L_x_2771:
[----:B------:R-:W-:Y:S05]  /*b570*/  BSYNC.RECONVERGENT B2 ;  /* 0x0000000000027941 */ /* 0x000fea0003800200 */
.L_x_2770:
        /* <DEDUP_REMOVED lines=59> */
.L_x_2785:
[----:B------:R-:W-:Y:S05]  /*b930*/  BSYNC.RECONVERGENT B0 ;  /* 0x0000000000007941 */ /* 0x000fea0003800200 */
.L_x_2784:
[----:B-----5:R1:W-:Y:S02]  /*b940*/  STS.128 [R215+0x800], R8 ;  /* 0x00080008d7007388 */ /* 0x0203e40000000c00 */
.L_x_2783:
[----:B------:R-:W-:Y:S05]  /*b950*/  BSYNC.RECONVERGENT B1 ;  /* 0x0000000000017941 */ /* 0x000fea0003800200 */
.L_x_2782:
        /* <DEDUP_REMOVED lines=54> */
.L_x_2789:
[----:B------:R-:W-:Y:S05]  /*bcc0*/  BSYNC.RECONVERGENT B0 ;  /* 0x0000000000007941 */ /* 0x000fea0003800200 */
.L_x_2788:
[----:B-----5:R1:W-:Y:S02]  /*bcd0*/  STS.128 [R215+0x1800], R8 ;  /* 0x00180008d7007388 */ /* 0x0203e40000000c00 */
.L_x_2787:
[----:B------:R-:W-:Y:S05]  /*bce0*/  BSYNC.RECONVERGENT B1 ;  /* 0x0000000000017941 */ /* 0x000fea0003800200 */
.L_x_2786:
        /* <DEDUP_REMOVED lines=56> */
.L_x_2791:
[----:B------:R-:W-:Y:S05]  /*c070*/  BSYNC.RECONVERGENT B0 ;  /* 0x0000000000007941 */ /* 0x000fea0003800200 */
.L_x_2790:
[----:B-----5:R1:W-:Y:S01]  /*c080*/  STS.128 [R215+0x2800], R8 ;  /* 0x00280008d7007388 */ /* 0x0203e20000000c00 */
[----:B------:R-:W-:Y:S05]  /*c090*/  BRA `(.L_x_2767) ;  /* 0x0000002000687947 */ /* 0x000fea0003800000 */
.L_x_2769:
        /* <DEDUP_REMOVED lines=94> */
.L_x_2796:
[----:B------:R-:W-:Y:S05]  /*c680*/  BSYNC.RECONVERGENT B0 ;  /* 0x0000000000007941 */ /* 0x000fea0003800200 */
.L_x_2795:
[----:B------:R-:W-:Y:S05]  /*c690*/  BSYNC.RECONVERGENT B1 ;  /* 0x0000000000017941 */ /* 0x000fea0003800200 */
.L_x_2794:
        /* <DEDUP_REMOVED lines=85> */
.L_x_2800:
[----:B------:R-:W-:Y:S05]  /*cbf0*/  BSYNC.RECONVERGENT B0 ;  /* 0x0000000000007941 */ /* 0x000fea0003800200 */
.L_x_2799:
[----:B-----5:R1:W-:Y:S02]  /*cc00*/  STS.128 [R215+0x1000], R16 ;  /* 0x00100010d7007388 */ /* 0x0203e40000000c00 */
.L_x_2798:
[----:B------:R-:W-:Y:S05]  /*cc10*/  BSYNC.RECONVERGENT B1 ;  /* 0x0000000000017941 */ /* 0x000fea0003800200 */
.L_x_2797:
        /* <DEDUP_REMOVED lines=83> */
.L_x_2802:
[----:B------:R-:W-:Y:S05]  /*d150*/  BSYNC.RECONVERGENT B0 ;  /* 0x0000000000007941 */ /* 0x000fea0003800200 */
.L_x_2801:
[----:B-----5:R1:W-:Y:S02]  /*d160*/  STS.128 [R215+0x2000], R16 ;  /* 0x00200010d7007388 */ /* 0x0203e40000000c00 */
.L_x_2793:
[----:B------:R-:W-:Y:S05]  /*d170*/  BSYNC.RECONVERGENT B2 ;  /* 0x0000000000027941 */ /* 0x000fea0003800200 */
.L_x_2792:
        /* <DEDUP_REMOVED lines=90> */
.L_x_2806:
[----:B------:R-:W-:Y:S05]  /*d720*/  BSYNC.RECONVERGENT B0 ;  /* 0x0000000000007941 */ /* 0x000fea0003800200 */
.L_x_2805:
[----:B-----5:R1:W-:Y:S02]  /*d730*/  STS.128 [R215+0x800], R16 ;  /* 0x00080010d7007388 */ /* 0x0203e40000000c00 */
.L_x_2804:
[----:B------:R-:W-:Y:S05]  /*d740*/  BSYNC.RECONVERGENT B1 ;  /* 0x0000000000017941 */ /* 0x000fea0003800200 */
.L_x_2803:
        /* <DEDUP_REMOVED lines=85> */
.L_x_2810:
[----:B------:R-:W-:Y:S05]  /*dca0*/  BSYNC.RECONVERGENT B0 ;  /* 0x0000000000007941 */ /* 0x000fea0003800200 */
.L_x_2809:
[----:B-----5:R1:W-:Y:S02]  /*dcb0*/  STS.128 [R215+0x1800], R16 ;  /* 0x00180010d7007388 */ /* 0x0203e40000000c00 */
.L_x_2808:
[----:B------:R-:W-:Y:S05]  /*dcc0*/  BSYNC.RECONVERGENT B1 ;  /* 0x0000000000017941 */ /* 0x000fea0003800200 */
.L_x_2807:
        /* <DEDUP_REMOVED lines=85> */
.L_x_2812:
[----:B------:R-:W-:Y:S05]  /*e220*/  BSYNC.RECONVERGENT B0 ;  /* 0x0000000000007941 */ /* 0x000fea0003800200 */
.L_x_2811:
[----:B-----5:R1:W-:Y:S02]  /*e230*/  STS.128 [R215+0x2800], R4 ;  /* 0x00280004d7007388 */ /* 0x0203e40000000c00 */
.L_x_2767:
[----:B------:R-:W-:Y:S05]  /*e240*/  BSYNC.RECONVERGENT B3 ;  /* 0x0000000000037941 */ /* 0x000fea0003800200 */
.L_x_2762:
        /* <DEDUP_REMOVED lines=25> */
.L_x_2815:
[----:B------:R4:W-:Y:S02]  /*e3e0*/  STS.128 [R215+0x7000], RZ ;  /* 0x007000ffd7007388 */ /* 0x0009e40000000c00 */
.L_x_2814:
[----:B------:R-:W-:Y:S05]  /*e3f0*/  BSYNC.RECONVERGENT B0 ;  /* 0x0000000000007941 */ /* 0x000fea0003800200 */
.L_x_2813:
        /* <DEDUP_REMOVED lines=24> */
.L_x_2818:
[----:B------:R3:W-:Y:S02]  /*e580*/  STS.128 [R215+0x7800], RZ ;  /* 0x007800ffd7007388 */ /* 0x0007e40000000c00 */
.L_x_2817:
[----:B------:R-:W-:Y:S05]  /*e590*/  BSYNC.RECONVERGENT B0 ;  /* 0x0000000000007941 */ /* 0x000fea0003800200 */
.L_x_2816:
        /* <DEDUP_REMOVED lines=25> */
.L_x_2821:
[----:B------:R3:W-:Y:S02]  /*e730*/  STS.128 [R215+0x8000], RZ ;  /* 0x008000ffd7007388 */ /* 0x0007e40000000c00 */
.L_x_2820:
[----:B------:R-:W-:Y:S05]  /*e740*/  BSYNC.RECONVERGENT B0 ;  /* 0x0000000000007941 */ /* 0x000fea0003800200 */
.L_x_2819:
        /* <DEDUP_REMOVED lines=25> */
.L_x_2823:
[----:B------:R-:W-:Y:S05]  /*e8e0*/  BSYNC.RECONVERGENT B0 ;  /* 0x0000000000007941 */ /* 0x000fea0003800200 */
.L_x_2822:
        /* <DEDUP_REMOVED lines=28> */
.L_x_2826:
[----:B------:R3:W-:Y:S01]  /*eab0*/  STS.128 [R215+0xd000], RZ ;  /* 0x00d000ffd7007388 */ /* 0x0007e20000000c00 */
[----:B------:R-:W-:Y:S05]  /*eac0*/  BRA `(.L_x_2827) ;  /* 0x00000000000c7947 */ /* 0x000fea0003800000 */
.L_x_2825:
[----:B------:R1:W-:Y:S04]  /*ead0*/  STS.128 [R215+0x9000], RZ ;  /* 0x009000ffd7007388 */ /* 0x0003e80000000c00 */
[----:B------:R1:W-:Y:S04]  /*eae0*/  STS.128 [R215+0xb000], RZ ;  /* 0x00b000ffd7007388 */ /* 0x0003e80000000c00 */
[----:B------:R1:W-:Y:S02]  /*eaf0*/  STS.128 [R215+0xd000], RZ ;  /* 0x00d000ffd7007388 */ /* 0x0003e40000000c00 */
.L_x_2827:
[----:B------:R-:W-:Y:S05]  /*eb00*/  BSYNC.RECONVERGENT B0 ;  /* 0x0000000000007941 */ /* 0x000fea0003800200 */
.L_x_2824:
        /* <DEDUP_REMOVED lines=27> */
.L_x_2830:
[----:B------:R3:W-:Y:S02]  /*ecc0*/  STS.128 [R215+0xd800], RZ ;  /* 0x00d800ffd7007388 */ /* 0x0007e40000000c00 */
.L_x_2829:
[----:B------:R-:W-:Y:S05]  /*ecd0*/  BSYNC.RECONVERGENT B0 ;  /* 0x0000000000007941 */ /* 0x000fea0003800200 */
.L_x_2828:
        /* <DEDUP_REMOVED lines=27> */
.L_x_2833:
[----:B------:R1:W-:Y:S02]  /*ee90*/  STS.128 [R215+0xe000], RZ ;  /* 0x00e000ffd7007388 */ /* 0x0003e40000000c00 */
.L_x_2832:
[----:B------:R-:W-:Y:S05]  /*eea0*/  BSYNC.RECONVERGENT B0 ;  /* 0x0000000000007941 */ /* 0x000fea0003800200 */
.L_x_2831:
        /* <DEDUP_REMOVED lines=31> */
.L_x_2836:
[----:B------:R1:W-:Y:S02]  /*f0a0*/  STS.128 [R215+0xe800], RZ ;  /* 0x00e800ffd7007388 */ /* 0x0003e40000000c00 */
.L_x_2835:
[----:B------:R-:W-:Y:S05]  /*f0b0*/  BSYNC.RECONVERGENT B0 ;  /* 0x0000000000007941 */ /* 0x000fea0003800200 */
.L_x_2834:
[----:B------:R-:W3:Y:S01]  /*f0c0*/  LD.E R3, desc[UR4][R120.64+0x18c] ;  /* 0x00018c0478037980 */ /* 0x000ee2000c101900 */
[----:B------:R-:W2:Y:S01]  /*f0d0*/  S2UR UR6, SR_CgaCtaId ;  /* 0x00000000000679c3 */ /* 0x000ea20000008800 */
[----:B------:R-:W-:Y:S01]  /*f0e0*/  UMOV UR7, 0x400 ;  /* 0x0000040000077882 */ /* 0x000fe20000000000 */
[----:B------:R-:W-:Y:S01]  /*f0f0*/  ISETP.GT.AND P0, PT, R64, R201, PT ;  /* 0x000000c94000720c */ /* 0x000fe20003f04270 */
[----:B------:R-:W0:Y:S01]  /*f100*/  LDGDEPBAR ;  /* 0x00000000000079af */ /* 0x000e220000000000 */
[----:B------:R-:W-:Y:S01]  /*f110*/  BSSY.RECONVERGENT B1, `(.L_x_2837) ;  /* 0x00001c5000017945 */ /* 0x000fe20003800200 */
[----:B--2---:R-:W-:-:S06]  /*f120*/  ULEA UR6, UR6, UR7, 0x18 ;  /* 0x0000000706067291 */ /* 0x004fcc000f8ec0ff */
[----:B------:R-:W-:Y:S02]  /*f130*/  LEA R200, R49, UR6, 0x1 ;  /* 0x0000000631c87c11 */ /* 0x000fe4000f8e08ff */
[----:B------:R-:W-:Y:S02]  /*f140*/  LEA R199, R48, UR6, 0x1 ;  /* 0x0000000630c77c11 */ /* 0x000fe4000f8e08ff */
[C---:B------:R-:W-:Y:S01]  /*f150*/  LEA R198, R4.reuse, R200, 0x1 ;  /* 0x000000c804c67211 */ /* 0x040fe200078e08ff */
[----:B------:R-:W-:Y:S01]  /*f160*/  LDSM.16.M88.4 R48, [R200] ;  /* 0x00000000c830783b */ /* 0x000fe20000000200 */
[----:B------:R-:W-:-:S03]  /*f170*/  LEA R196, R4, R199, 0x1 ;  /* 0x000000c704c47211 */ /* 0x000fc600078e08ff */
[----:B------:R-:W2:Y:S04]  /*f180*/  LDSM.16.M88.4 R32, [R199+0x3000] ;  /* 0x00300000c720783b */ /* 0x000ea80000000200 */
[----:B------:R-:W4:Y:S04]  /*f190*/  LDSM.16.M88.4 R104, [R199+0x3400] ;  /* 0x00340000c768783b */ /* 0x000f280000000200 */
[----:B------:R-:W1:Y:S04]  /*f1a0*/  LDSM.16.M88.4 R96, [R199+0x3800] ;  /* 0x00380000c760783b */ /* 0x000e680000000200 */
[----:B------:R-:W1:Y:S04]  /*f1b0*/  LDSM.16.M88.4 R88, [R199+0x3c00] ;  /* 0x003c0000c758783b */ /* 0x000e680000000200 */
[----:B------:R-:W1:Y:S04]  /*f1c0*/  LDSM.16.M88.4 R80, [R199+0x4000] ;  /* 0x00400000c750783b */ /* 0x000e680000000200 */
[----:B------:R-:W1:Y:S04]  /*f1d0*/  LDSM.16.M88.4 R72, [R199+0x4400] ;  /* 0x00440000c748783b */ /* 0x000e680000000200 */
[----:B------:R-:W1:Y:S04]  /*f1e0*/  LDSM.16.M88.4 R56, [R199+0x4800] ;  /* 0x00480000c738783b */ /* 0x000e680000000200 */
[----:B-----5:R-:W1:Y:S04]  /*f1f0*/  LDSM.16.M88.4 R24, [R199+0x4c00] ;  /* 0x004c0000c718783b */ /* 0x020e680000000200 */
[----:B------:R-:W-:Y:S04]  /*f200*/  LDSM.16.M88.4 R8, [R198] ;  /* 0x00000000c608783b */ /* 0x000fe80000000200 */
        /* <DEDUP_REMOVED lines=36> */
[----:B------:R-:W3:Y:S07]  /*f450*/  LDSM.16.M88.4 R40, [R198+0x1000] ;  /* 0x00100000c628783b */ /* 0x000eee0000000200 */
[C---:B-1----:R-:W-:Y:S08]  /*f460*/  HMMA.16816.F32.BF16 R84, R8.reuse, R24, R84 ;  /* 0x000000180854723c */ /* 0x042ff00000041854 */
[C---:B------:R-:W-:Y:S01]  /*f470*/  HMMA.16816.F32.BF16 R80, R8.reuse, R26, R80 ;  /* 0x0000001a0850723c */ /* 0x040fe20000041850 */
[----:B------:R-:W-:Y:S07]  /*f480*/  LDSM.16.M88.4 R24, [R200+0x2000] ;  /* 0x00200000c818783b */ /* 0x000fee0000000200 */
[C---:B----4-:R-:W-:Y:S08]  /*f490*/  HMMA.16816.F32.BF16 R76, R8.reuse, R20, R76 ;  /* 0x00000014084c723c */ /* 0x050ff0000004184c */
        /* <DEDUP_REMOVED lines=12> */
[C---:B---3--:R-:W-:Y:S08]  /*f560*/  HMMA.16816.F32.BF16 R16, R40.reuse, R128, R16 ;  /* 0x000000802810723c */ /* 0x048ff00000041810 */
        /* <DEDUP_REMOVED lines=11> */
[-C--:B------:R-:W-:Y:S01]  /*f620*/  FMUL.FTZ R5, R16, R3.reuse ;  /* 0x0000000310057220 */ /* 0x080fe20000410000 */
[-C--:B------:R-:W-:Y:S01]  /*f630*/  FMUL.FTZ R7, R17, R3.reuse ;  /* 0x0000000311077220 */ /* 0x080fe20000410000 */
[-C--:B------:R-:W-:Y:S01]  /*f640*/  FMUL.FTZ R6, R18, R3.reuse ;  /* 0x0000000312067220 */ /* 0x080fe20000410000 */
[-C--:B------:R-:W-:Y:S01]  /*f650*/  FMUL.FTZ R44, R19, R3.reuse ;  /* 0x00000003132c7220 */ /* 0x080fe20000410000 */
[----:B------:R-:W-:Y:S01]  /*f660*/  HMMA.16816.F32.BF16 R96, R112, R110, R96 ;  /* 0x0000006e7060723c */ /* 0x000fe20000041860 */
[----:B------:R-:W3:Y:S01]  /*f670*/  LDSM.16.M88.4 R16, [R199+0x7800] ;  /* 0x00780000c710783b */ /* 0x000ee20000000200 */
[----:B------:R-:W4:Y:S01]  /*f680*/  MUFU.TANH R5, R5 ;  /* 0x0000000500057308 */ /* 0x000f220000002400 */
[-C--:B------:R-:W-:Y:S01]  /*f690*/  FMUL.FTZ R32, R32, R3.reuse ;  /* 0x0000000320207220 */ /* 0x080fe20000410000 */
[-C--:B------:R-:W-:Y:S01]  /*f6a0*/  FMUL.FTZ R33, R33, R3.reuse ;  /* 0x0000000321217220 */ /* 0x080fe20000410000 */
[-C--:B------:R-:W-:Y:S01]  /*f6b0*/  FMUL.FTZ R34, R34, R3.reuse ;  /* 0x0000000322227220 */ /* 0x080fe20000410000 */
[----:B------:R-:W-:-:S02]  /*f6c0*/  FMUL.FTZ R35, R35, R3 ;  /* 0x0000000323237220 */ /* 0x000fc40000410000 */
[C---:B-1----:R-:W-:Y:S02]  /*f6d0*/  HMMA.16816.F32.BF16 R92, R112.reuse, R20, R92 ;  /* 0x00000014705c723c */ /* 0x042fe4000004185c */
[----:B------:R-:W1:Y:S06]  /*f6e0*/  MUFU.TANH R45, R32 ;  /* 0x00000020002d7308 */ /* 0x000e6c0000002400 */
[----:B------:R-:W-:Y:S01]  /*f6f0*/  HMMA.16816.F32.BF16 R88, R112, R22, R88 ;  /* 0x000000167058723c */ /* 0x000fe20000041858 */
[----:B------:R-:W4:Y:S01]  /*f700*/  LDSM.16.M88.4 R20, [R196+0x5c00] ;  /* 0x005c0000c414783b */ /* 0x000f220000000200 */
[----:B------:R-:W1:Y:S06]  /*f710*/  MUFU.TANH R46, R33 ;  /* 0x00000021002e7308 */ /* 0x000e6c0000002400 */
[C---:B------:R-:W-:Y:S01]  /*f720*/  HMMA.16816.F32.BF16 R128, R40.reuse, R36, R28 ;  /* 0x000000242880723c */ /* 0x040fe2000004181c */
[----:B------:R-:W-:Y:S01]  /*f730*/  LDSM.16.M88.4 R28, [R196+0x7400] ;  /* 0x00740000c41c783b */ /* 0x000fe20000000200 */
[----:B------:R-:W1:Y:S06]  /*f740*/  MUFU.TANH R63, R34 ;  /* 0x00000022003f7308 */ /* 0x000e6c0000002400 */
[C---:B--2---:R-:W-:Y:S02]  /*f750*/  HMMA.16816.F32.BF16 R124, R40.reuse, R8, R124 ;  /* 0x00000008287c723c */ /* 0x044fe4000004187c */
[----:B------:R2:W1:Y:S06]  /*f760*/  MUFU.TANH R65, R35 ;  /* 0x0000002300417308 */ /* 0x00046c0000002400 */
[C---:B------:R-:W-:Y:S01]  /*f770*/  HMMA.16816.F32.BF16 R96, R40.reuse, R10, R96 ;  /* 0x0000000a2860723c */ /* 0x040fe20000041860 */
[----:B------:R-:W1:Y:S01]  /*f780*/  LDSM.16.M88.4 R8, [R199+0x7c00] ;  /* 0x007c0000c708783b */ /* 0x000e620000000200 */
[----:B------:R-:W1:Y:S06]  /*f790*/  MUFU.TANH R7, R7 ;  /* 0x0000000700077308 */ /* 0x000e6c0000002400 */
[----:B------:R-:W-:Y:S01]  /*f7a0*/  HMMA.16816.F32.BF16 R104, R40, R38, R104 ;  /* 0x000000262868723c */ /* 0x000fe20000041868 */
[----:B------:R-:W1:Y:S01]  /*f7b0*/  LDSM.16.M88.4 R36, [R199+0x6000] ;  /* 0x00600000c724783b */ /* 0x000e620000000200 */
[----:B------:R-:W1:Y:S03]  /*f7c0*/  MUFU.TANH R6, R6 ;  /* 0x0000000600067308 */ /* 0x000e660000002400 */
[----:B--2---:R-:W-:Y:S03]  /*f7d0*/  LDSM.16.M88.4 R32, [R196+0x6000] ;  /* 0x00600000c420783b */ /* 0x004fe60000000200 */
[C---:B---3--:R-:W-:Y:S02]  /*f7e0*/  HMMA.16816.F32.BF16 R124, R24.reuse, R16, R124 ;  /* 0x00000010187c723c */ /* 0x048fe4000004187c */
[----:B------:R-:W2:Y:S06]  /*f7f0*/  MUFU.TANH R44, R44 ;  /* 0x0000002c002c7308 */ /* 0x000eac0000002400 */
[----:B------:R-:W-:Y:S01]  /*f800*/  HMMA.16816.F32.BF16 R96, R24, R18, R96 ;  /* 0x000000121860723c */ /* 0x000fe20000041860 */
[----:B------:R-:W3:Y:S07]  /*f810*/  LDSM.16.M88.4 R16, [R199+0x6400] ;  /* 0x00640000c710783b */ /* 0x000eee0000000200 */
[C---:B----4-:R-:W-:Y:S08]  /*f820*/  HMMA.16816.F32.BF16 R92, R40.reuse, R20, R92 ;  /* 0x00000014285c723c */ /* 0x050ff0000004185c */
[----:B------:R-:W-:Y:S01]  /*f830*/  HMMA.16816.F32.BF16 R88, R40, R22, R88 ;  /* 0x000000162858723c */ /* 0x000fe20000041858 */
[----:B------:R-:W-:Y:S07]  /*f840*/  LDSM.16.M88.4 R20, [R199+0x8000] ;  /* 0x00800000c714783b */ /* 0x000fee0000000200 */
[C---:B------:R-:W-:Y:S08]  /*f850*/  HMMA.16816.F32.BF16 R128, R24.reuse, R100, R128 ;  /* 0x000000641880723c */ /* 0x040ff00000041880 */
        /* <DEDUP_REMOVED lines=9> */
[----:B------:R-:W-:Y:S01]  /*f8f0*/  HMMA.16816.F32.BF16 R104, R12, R30, R104 ;  /* 0x0000001e0c68723c */ /* 0x000fe20000041868 */
[----:B------:R-:W4:Y:S07]  /*f900*/  LDSM.16.M88.4 R28, [R196+0x7c00] ;  /* 0x007c0000c41c783b */ /* 0x000f2e0000000200 */
        /* <DEDUP_REMOVED lines=10> */
[----:B------:R-:W2:Y:S06]  /*f9b0*/  MUFU.TANH R67, R67 ;  /* 0x0000004300437308 */ /* 0x000eac0000002400 */
        /* <DEDUP_REMOVED lines=8> */
[C---:B------:R-:W-:Y:S08]  /*fa40*/  HMMA.16816.F32.BF16 R84, R24.reuse, R20, R84 ;  /* 0x000000141854723c */ /* 0x040ff00000041854 */
[----:B------:R-:W-:Y:S01]  /*fa50*/  HMMA.16816.F32.BF16 R80, R24, R22, R80 ;  /* 0x000000161850723c */ /* 0x000fe20000041850 */
[----:B------:R-:W1:Y:S07]  /*fa60*/  LDSM.16.M88.4 R20, [R199+0x6c00] ;  /* 0x006c0000c714783b */ /* 0x000e6e0000000200 */
[C---:B----4-:R-:W-:Y:S08]  /*fa70*/  HMMA.16816.F32.BF16 R92, R12.reuse, R28, R92 ;  /* 0x0000001c0c5c723c */ /* 0x050ff0000004185c */
        /* <DEDUP_REMOVED lines=10> */
[-C--:B------:R-:W-:Y:S01]  /*fb20*/  FMUL.FTZ R88, R88, R3.reuse ;  /* 0x0000000358587220 */ /* 0x080fe20000410000 */
[-C--:B------:R-:W-:Y:S01]  /*fb30*/  FMUL.FTZ R89, R89, R3.reuse ;  /* 0x0000000359597220 */ /* 0x080fe20000410000 */
[-C--:B------:R-:W-:Y:S01]  /*fb40*/  FMUL.FTZ R90, R90, R3.reuse ;  /* 0x000000035a5a7220 */ /* 0x080fe20000410000 */
[----:B------:R-:W-:-:S02]  /*fb50*/  FMUL.FTZ R91, R91, R3 ;  /* 0x000000035b5b7220 */ /* 0x000fc40000410000 */
[C---:B------:R-:W-:Y:S02]  /*fb60*/  HMMA.16816.F32.BF16 R84, R12.reuse, R36, R84 ;  /* 0x000000240c54723c */ /* 0x040fe40000041854 */
[----:B------:R-:W1:Y:S06]  /*fb70*/  MUFU.TANH R93, R93 ;  /* 0x0000005d005d7308 */ /* 0x000e6c0000002400 */
[----:B------:R-:W-:Y:S01]  /*fb80*/  HMMA.16816.F32.BF16 R80, R12, R38, R80 ;  /* 0x000000260c50723c */ /* 0x000fe20000041850 */
[----:B------:R-:W3:Y:S01]  /*fb90*/  LDSM.16.M88.4 R36, [R196+0x6c00] ;  /* 0x006c0000c424783b */ /* 0x000ee20000000200 */
[----:B------:R-:W1:Y:S06]  /*fba0*/  MUFU.TANH R94, R94 ;  /* 0x0000005e005e7308 */ /* 0x000e6c0000002400 */
[C---:B--2---:R-:W-:Y:S02]  /*fbb0*/  HMMA.16816.F32.BF16 R68, R40.reuse, R8, R68 ;  /* 0x000000082844723c */ /* 0x044fe40000041844 */
[----:B------:R-:W2:Y:S03]  /*fbc0*/  MUFU.TANH R95, R95 ;  /* 0x0000005f005f7308 */ /* 0x000ea60000002400 */
[-C--:B------:R-:W-:Y:S01]  /*fbd0*/  FMUL.FTZ R84, R84, R3.reuse ;  /* 0x0000000354547220 */ /* 0x080fe20000410000 */
[-C--:B------:R-:W-:Y:S01]  /*fbe0*/  FMUL.FTZ R85, R85, R3.reuse ;  /* 0x0000000355557220 */ /* 0x080fe20000410000 */
[-C--:B------:R-:W-:Y:S01]  /*fbf0*/  FMUL.FTZ R86, R86, R3.reuse ;  /* 0x0000000356567220 */ /* 0x080fe20000410000 */
[-C--:B------:R-:W-:Y:S01]  /*fc00*/  FMUL.FTZ R87, R87, R3.reuse ;  /* 0x0000000357577220 */ /* 0x080fe20000410000 */
[----:B------:R-:W-:Y:S01]  /*fc10*/  HMMA.16816.F32.BF16 R56, R40, R10, R56 ;  /* 0x0000000a2838723c */ /* 0x000fe20000041838 */
[----:B------:R-:W2:Y:S01]  /*fc20*/  LDSM.16.M88.4 R8, [R199+0x8c00] ;  /* 0x008c0000c708783b */ /* 0x000ea20000000200 */
[----:B------:R-:W2:Y:S06]  /*fc30*/  MUFU.TANH R88, R88 ;  /* 0x0000005800587308 */ /* 0x000eac0000002400 */
[C---:B-1----:R-:W-:Y:S05]  /*fc40*/  HMMA.16816.F32.BF16 R52, R112.reuse, R20, R52 ;  /* 0x000000147034723c */ /* 0x042fea0000041834 */
[-C--:B------:R-:W-:Y:S01]  /*fc50*/  FMUL.FTZ R20, R80, R3.reuse ;  /* 0x0000000350147220 */ /* 0x080fe20000410000 */
[-C--:B------:R-:W-:Y:S01]  /*fc60*/  FMUL.FTZ R21, R81, R3.reuse ;  /* 0x0000000351157220 */ /* 0x080fe20000410000 */
[----:B------:R-:W-:Y:S01]  /*fc70*/  FMUL.FTZ R80, R83, R3 ;  /* 0x0000000353507220 */ /* 0x000fe20000410000 */
[----:B------:R-:W1:Y:S01]  /*fc80*/  MUFU.TANH R89, R89 ;  /* 0x0000005900597308 */ /* 0x000e620000002400 */
[----:B------:R-:W-:Y:S07]  /*fc90*/  HMMA.16816.F32.BF16 R48, R112, R22, R48 ;  /* 0x000000167030723c */ /* 0x000fee0000041830 */
[----:B------:R-:W1:Y:S01]  /*fca0*/  MUFU.TANH R90, R90 ;  /* 0x0000005a005a7308 */ /* 0x000e620000002400 */
[C---:B----4-:R-:W-:Y:S07]  /*fcb0*/  HMMA.16816.F32.BF16 R76, R24.reuse, R28, R76 ;  /* 0x0000001c184c723c */ /* 0x050fee000004184c */
[----:B------:R-:W4:Y:S01]  /*fcc0*/  MUFU.TANH R91, R91 ;  /* 0x0000005b005b7308 */ /* 0x000f220000002400 */
[C---:B------:R-:W-:Y:S01]  /*fcd0*/  HMMA.16816.F32.BF16 R72, R24.reuse, R30, R72 ;  /* 0x0000001e1848723c */ /* 0x040fe20000041848 */
[----:B------:R-:W1:Y:S06]  /*fce0*/  LDSM.16.M88.4 R28, [R196+0x8800] ;  /* 0x00880000c41c783b */ /* 0x000e6c0000000200 */
[----:B------:R-:W1:Y:S01]  /*fcf0*/  MUFU.TANH R84, R84 ;  /* 0x0000005400547308 */ /* 0x000e620000002400 */
[C---:B---3--:R-:W-:Y:S07]  /*fd00*/  HMMA.16816.F32.BF16 R68, R24.reuse, R16, R68 ;  /* 0x000000101844723c */ /* 0x048fee0000041844 */
[----:B------:R-:W3:Y:S01]  /*fd10*/  MUFU.TANH R85, R85 ;  /* 0x0000005500557308 */ /* 0x000ee20000002400 */
[----:B------:R-:W-:Y:S01]  /*fd20*/  HMMA.16816.F32.BF16 R56, R24, R18, R56 ;  /* 0x000000121838723c */ /* 0x000fe20000041838 */
[----:B------:R-:W4:Y:S01]  /*fd30*/  LDSM.16.M88.4 R16, [R196+0x8c00] ;  /* 0x008c0000c410783b */ /* 0x000f220000000200 */
[----:B------:R-:W-:-:S05]  /*fd40*/  DEPBAR.LE SB0, 0x0 ;  /* 0x000080000000791a */ /* 0x000fca0000000000 */
[----:B------:R-:W1:Y:S01]  /*fd50*/  MUFU.TANH R86, R86 ;  /* 0x0000005600567308 */ /* 0x000e620000002400 */
[C---:B------:R-:W-:Y:S07]  /*fd60*/  HMMA.16816.F32.BF16 R52, R40.reuse, R36, R52 ;  /* 0x000000242834723c */ /* 0x040fee0000041834 */
[----:B------:R-:W1:Y:S01]  /*fd70*/  MUFU.TANH R87, R87 ;  /* 0x0000005700577308 */ /* 0x000e620000002400 */
[----:B------:R-:W-:Y:S07]  /*fd80*/  HMMA.16816.F32.BF16 R48, R40, R38, R48 ;  /* 0x000000262830723c */ /* 0x000fee0000041830 */
[----:B------:R-:W1:Y:S01]  /*fd90*/  MUFU.TANH R20, R20 ;  /* 0x0000001400147308 */ /* 0x000e620000002400 */
[----:B------:R-:W-:Y:S05]  /*fda0*/  HMMA.16816.F32.BF16 R76, R12, R32, R76 ;  /* 0x000000200c4c723c */ /* 0x000fea000004184c */
[----:B------:R-:W-:-:S02]  /*fdb0*/  FMUL.FTZ R33, R82, R3 ;  /* 0x0000000352217220 */ /* 0x000fc40000410000 */
[----:B------:R-:W1:Y:S01]  /*fdc0*/  MUFU.TANH R21, R21 ;  /* 0x0000001500157308 */ /* 0x000e620000002400 */
[----:B--2---:R-:W-:Y:S05]  /*fdd0*/  HMMA.16816.F32.BF16 R52, R24, R8, R52 ;  /* 0x000000081834723c */ /* 0x004fea0000041834 */
[----:B------:R-:W-:-:S04]  /*fde0*/  SHF.R.U32.HI R8, RZ, 0x2, R211 ;  /* 0x00000002ff087819 */ /* 0x000fc800000116d3 */
[----:B------:R-:W-:Y:S01]  /*fdf0*/  LOP3.LUT R8, R8, 0x7, RZ, 0xc0, !PT ;  /* 0x0000000708087812 */ /* 0x000fe200078ec0ff */
[----:B------:R-:W2:Y:S01]  /*fe00*/  MUFU.TANH R33, R33 ;  /* 0x0000002100217308 */ /* 0x000ea20000002400 */
[----:B------:R-:W-:Y:S03]  /*fe10*/  HMMA.16816.F32.BF16 R48, R24, R10, R48 ;  /* 0x0000000a1830723c */ /* 0x000fe60000041830 */
[-C--:B------:R-:W-:Y:S01]  /*fe20*/  FMUL.FTZ R76, R76, R3.reuse ;  /* 0x000000034c4c7220 */ /* 0x080fe20000410000 */
[----:B------:R-:W-:-:S03]  /*fe30*/  FMUL.FTZ R36, R79, R3 ;  /* 0x000000034f247220 */ /* 0x000fc60000410000 */
[----:B------:R-:W1:Y:S01]  /*fe40*/  MUFU.TANH R80, R80 ;  /* 0x0000005000507308 */ /* 0x000e620000002400 */
[C---:B------:R-:W-:Y:S05]  /*fe50*/  HMMA.16816.F32.BF16 R124, R12.reuse, R100, R124 ;  /* 0x000000640c7c723c */ /* 0x040fea000004187c */
[-C--:B------:R-:W-:Y:S01]  /*fe60*/  FMUL.FTZ R100, R105, R3.reuse ;  /* 0x0000000369647220 */ /* 0x080fe20000410000 */
[-C--:B------:R-:W-:Y:S01]  /*fe70*/  FMUL.FTZ R101, R106, R3.reuse ;  /* 0x000000036a657220 */ /* 0x080fe20000410000 */
[-C--:B------:R-:W-:Y:S01]  /*fe80*/  FMUL.FTZ R105, R107, R3.reuse ;  /* 0x000000036b697220 */ /* 0x080fe20000410000 */
[----:B------:R-:W1:Y:S01]  /*fe90*/  MUFU.TANH R76, R76 ;  /* 0x0000004c004c7308 */ /* 0x000e620000002400 */
[C---:B------:R-:W-:Y:S07]  /*fea0*/  HMMA.16816.F32.BF16 R96, R12.reuse, R102, R96 ;  /* 0x000000660c60723c */ /* 0x040fee0000041860 */
[----:B------:R-:W2:Y:S01]  /*feb0*/  MUFU.TANH R100, R100 ;  /* 0x0000006400647308 */ /* 0x000ea20000002400 */
[C---:B------:R-:W-:Y:S03]  /*fec0*/  HMMA.16816.F32.BF16 R72, R12.reuse, R34, R72 ;  /* 0x000000220c48723c */ /* 0x040fe60000041848 */
[-C--:B------:R-:W-:Y:S01]  /*fed0*/  FMUL.FTZ R35, R77, R3.reuse ;  /* 0x000000034d237220 */ /* 0x080fe20000410000 */
[-C--:B------:R-:W-:Y:S01]  /*fee0*/  FMUL.FTZ R77, R78, R3.reuse ;  /* 0x000000034e4d7220 */ /* 0x080fe20000410000 */
[-C--:B------:R-:W-:Y:S01]  /*fef0*/  FMUL.FTZ R106, R124, R3.reuse ;  /* 0x000000037c6a7220 */ /* 0x080fe20000410000 */
[-C--:B------:R-:W-:Y:S01]  /*ff00*/  FMUL.FTZ R102, R125, R3.reuse ;  /* 0x000000037d667220 */ /* 0x080fe20000410000 */
[-C--:B------:R-:W-:Y:S01]  /*ff10*/  FMUL.FTZ R103, R126, R3.reuse ;  /* 0x000000037e677220 */ /* 0x080fe20000410000 */
[-C--:B------:R-:W-:Y:S01]  /*ff20*/  FMUL.FTZ R107, R127, R3.reuse ;  /* 0x000000037f6b7220 */ /* 0x080fe20000410000 */
[----:B------:R-:W2:Y:S01]  /*ff30*/  MUFU.TANH R101, R101 ;  /* 0x0000006500657308 */ /* 0x000ea20000002400 */
        /* <DEDUP_REMOVED lines=12> */
[C---:B----4-:R-:W-:Y:S03]  /*10000*/  HMMA.16816.F32.BF16 R52, R12.reuse, R16, R52 ;  /* 0x000000100c34723c */ /* 0x050fe60000041834 */
[-C--:B------:R-:W-:Y:S01]  /*10010*/  FMUL.FTZ R23, R68, R3.reuse ;  /* 0x0000000344177220 */ /* 0x080fe20000410000 */
[-C--:B------:R-:W-:Y:S01]  /*10020*/  FMUL.FTZ R31, R69, R3.reuse ;  /* 0x00000003451f7220 */ /* 0x080fe20000410000 */
[-C--:B------:R-:W-:Y:S01]  /*10030*/  FMUL.FTZ R38, R70, R3.reuse ;  /* 0x0000000346267220 */ /* 0x080fe20000410000 */
[-C--:B------:R-:W-:Y:S01]  /*10040*/  FMUL.FTZ R39, R71, R3.reuse ;  /* 0x0000000347277220 */ /* 0x080fe20000410000 */
[----:B------:R-:W4:Y:S01]  /*10050*/  MUFU.TANH R102, R102 ;  /* 0x0000006600667308 */ /* 0x000f220000002400 */
[----:B------:R-:W-:Y:S03]  /*10060*/  HMMA.16816.F32.BF16 R48, R12, R18, R48 ;  /* 0x000000120c30723c */ /* 0x000fe60000041830 */
[-C--:B------:R-:W-:Y:S01]  /*10070*/  FMUL.FTZ R17, R56, R3.reuse ;  /* 0x0000000338117220 */ /* 0x080fe20000410000 */
[-C--:B------:R-:W-:Y:S01]  /*10080*/  FMUL.FTZ R25, R57, R3.reuse ;  /* 0x0000000339197220 */ /* 0x080fe20000410000 */
[-C--:B------:R-:W-:Y:S01]  /*10090*/  FMUL.FTZ R41, R58, R3.reuse ;  /* 0x000000033a297220 */ /* 0x080fe20000410000 */
[----:B------:R-:W-:Y:S01]  /*100a0*/  FMUL.FTZ R11, R59, R3 ;  /* 0x000000033b0b7220 */ /* 0x000fe20000410000 */
[----:B------:R-:W1:Y:S01]  /*100b0*/  MUFU.TANH R103, R103 ;  /* 0x0000006700677308 */ /* 0x000e620000002400 */
[----:B------:R-:W-:-:S03]  /*100c0*/  IADD3 R57, PT, PT, R0, R61, -R217 ;  /* 0x0000003d00397210 */ /* 0x000fc60007ffe8d9 */
[-C--:B------:R-:W-:Y:S01]  /*100d0*/  FMUL.FTZ R27, R52, R3.reuse ;  /* 0x00000003341b7220 */ /* 0x080fe20000410000 */
[-C--:B------:R-:W-:Y:S01]  /*100e0*/  FMUL.FTZ R19, R53, R3.reuse ;  /* 0x0000000335137220 */ /* 0x080fe20000410000 */
[-C--:B------:R-:W-:Y:S01]  /*100f0*/  FMUL.FTZ R13, R54, R3.reuse ;  /* 0x00000003360d7220 */ /* 0x080fe20000410000 */
[-C--:B------:R-:W-:Y:S01]  /*10100*/  FMUL.FTZ R15, R55, R3.reuse ;  /* 0x00000003370f7220 */ /* 0x080fe20000410000 */
[----:B------:R-:W-:Y:S01]  /*10110*/  SHF.R.U32.HI R55, RZ, 0x1, R211 ;  /* 0x00000001ff377819 */ /* 0x000fe200000116d3 */
[----:B------:R-:W1:Y:S03]  /*10120*/  MUFU.TANH R107, R107 ;  /* 0x0000006b006b7308 */ /* 0x000e660000002400 */
[-C--:B------:R-:W-:Y:S01]  /*10130*/  FMUL.FTZ R48, R48, R3.reuse ;  /* 0x0000000330307220 */ /* 0x080fe20000410000 */
[-C--:B------:R-:W-:Y:S01]  /*10140*/  FMUL.FTZ R49, R49, R3.reuse ;  /* 0x0000000331317220 */ /* 0x080fe20000410000 */
[-C--:B------:R-:W-:Y:S01]  /*10150*/  FMUL.FTZ R43, R50, R3.reuse ;  /* 0x00000003322b7220 */ /* 0x080fe20000410000 */
[----:B------:R-:W-:Y:S01]  /*10160*/  FMUL.FTZ R3, R51, R3 ;  /* 0x0000000333037220 */ /* 0x000fe20000410000 */
[----:B------:R-:W-:Y:S01]  /*10170*/  LOP3.LUT R55, R8, 0x1f0, R55, 0xf8, !PT ;  /* 0x000001f008377812 */ /* 0x000fe200078ef837 */
[----:B------:R-:W1:Y:S01]  /*10180*/  MUFU.TANH R96, R96 ;  /* 0x0000006000607308 */ /* 0x000e620000002400 */
[----:B------:R-:W-:-:S02]  /*10190*/  SHF.L.U32 R51, R211, 0x1, RZ ;  /* 0x00000001d3337819 */ /* 0x000fc400000006ff */
[----:B------:R-:W-:Y:S02]  /*101a0*/  IADD3 R218, PT, PT, R212, R55, RZ ;  /* 0x00000037d4da7210 */ /* 0x000fe40007ffe0ff */
[----:B------:R-:W-:Y:S02]  /*101b0*/  IADD3 R55, PT, PT, R61, -R217, -R2 ;  /* 0x800000d93d377210 */ /* 0x000fe40007ffe802 */
[C---:B------:R-:W-:Y:S01]  /*101c0*/  IADD3 R216, PT, PT, R218.reuse, R57, RZ ;  /* 0x00000039dad87210 */ /* 0x040fe20007ffe0ff */
[----:B------:R-:W1:Y:S01]  /*101d0*/  MUFU.TANH R97, R97 ;  /* 0x0000006100617308 */ /* 0x000e620000002400 */
[----:B------:R-:W-:Y:S02]  /*101e0*/  IADD3 R218, PT, PT, R218, R55, RZ ;  /* 0x00000037dada7210 */ /* 0x000fe40007ffe0ff */
[----:B------:R-:W-:Y:S02]  /*101f0*/  LOP3.LUT R51, R51, 0x6, RZ, 0xc0, !PT ;  /* 0x0000000633337812 */ /* 0x000fe400078ec0ff */
[----:B------:R-:W-:-:S02]  /*10200*/  VIADDMNMX R224, R216, 0x1, R61, PT ;  /* 0x00000001d8e07846 */ /* 0x000fc4000380013d */
[----:B------:R-:W-:Y:S01]  /*10210*/  VIMNMX R225, PT, PT, RZ, R218, !PT ;  /* 0x000000daffe17248 */ /* 0x000fe20007fe0100 */
[----:B------:R-:W1:Y:S01]  /*10220*/  MUFU.TANH R98, R98 ;  /* 0x0000006200627308 */ /* 0x000e620000002400 */
[----:B------:R-:W-:Y:S02]  /*10230*/  VIADDMNMX R216, R216, 0x9, R61, PT ;  /* 0x00000009d8d87846 */ /* 0x000fe4000380013d */
[----:B------:R-:W-:Y:S02]  /*10240*/  IADD3 R51, PT, PT, R60, R51, RZ ;  /* 0x000000333c337210 */ /* 0x000fe40007ffe0ff */
[----:B------:R-:W-:-:S03]  /*10250*/  VIADDMNMX R218, R218, 0x8, RZ, !PT ;  /* 0x00000008dada7846 */ /* 0x000fc600078001ff */
        /* <DEDUP_REMOVED lines=23> */
[----:B------:R-:W1:Y:S01]  /*103d0*/  MUFU.TANH R3, R3 ;  /* 0x0000000300037308 */ /* 0x000e620000002400 */
        /* <DEDUP_REMOVED lines=15> */
.L_x_2840:
[----:B------:R-:W2:Y:S01]  /*104d0*/  LD.E R59, desc[UR4][R120.64+0x170] ;  /* 0x00017004783b7980 */ /* 0x000ea2000c101900 */
[----:B------:R-:W-:Y:S02]  /*104e0*/  IADD3 R12, PT, PT, R60, -0x80, RZ ;  /* 0xffffff803c0c7810 */ /* 0x000fe40007ffe0ff */
[----:B------:R-:W-:Y:S01]  /*104f0*/  IABS R2, R60 ;  /* 0x0000003c00027213 */ /* 0x000fe20000000000 */
[----:B------:R-:W3:Y:S01]  /*10500*/  LD.E.64 R70, desc[UR4][R120.64+0x20] ;  /* 0x0000200478467980 */ /* 0x000ee2000c101b00 */
[----:B------:R-:W-:Y:S02]  /*10510*/  IABS R0, R12 ;  /* 0x0000000c00007213 */ /* 0x000fe40000000000 */
[-C--:B--2---:R-:W-:Y:S02]  /*10520*/  IABS R8, R59.reuse ;  /* 0x0000003b00087213 */ /* 0x084fe40000000000 */
[-C--:B------:R-:W-:Y:S02]  /*10530*/  IABS R55, R59.reuse ;  /* 0x0000003b00377213 */ /* 0x080fe40000000000 */
[----:B------:R-:W2:Y:S01]  /*10540*/  I2F.RP R10, R8 ;  /* 0x00000008000a7306 */ /* 0x000ea20000209400 */
[----:B------:R-:W-:-:S02]  /*10550*/  LOP3.LUT R12, R12, R59, RZ, 0x3c, !PT ;  /* 0x0000003b0c0c7212 */ /* 0x000fc400078e3cff */
[----:B------:R-:W-:Y:S02]  /*10560*/  IMAD.MOV R55, RZ, RZ, -R55 ;  /* 0x000000ffff377224 */ /* 0x000fe400078e0a37 */
[----:B------:R-:W-:-:S03]  /*10570*/  ISETP.GE.AND P0, PT, R12, RZ, PT ;  /* 0x000000ff0c00720c */ /* 0x000fc60003f06270 */
[----:B--2---:R-:W2:Y:S02]  /*10580*/  MUFU.RCP R68, R10 ;  /* 0x0000000a00447308 */ /* 0x004ea40000001000 */
[----:B--2---:R-:W-:-:S06]  /*10590*/  VIADD R68, R68, 0xffffffe ;  /* 0x0ffffffe44447836 */ /* 0x004fcc0000000000 */
[----:B------:R-:W2:Y:S02]  /*105a0*/  F2I.FTZ.U32.TRUNC.NTZ R69, R68 ;  /* 0x0000004400457305 */ /* 0x000ea4000021f000 */
[----:B--2---:R-:W-:Y:S02]  /*105b0*/  IMAD.MOV R57, RZ, RZ, -R69 ;  /* 0x000000ffff397224 */ /* 0x004fe400078e0a45 */
        /* <DEDUP_REMOVED lines=18> */
[----:B------:R-:W-:Y:S02]  /*106e0*/  ISETP.GE.U32.AND P5, PT, R55, R8, PT ;  /* 0x000000083700720c */ /* 0x000fe40003fa6070 */
[----:B------:R-:W-:-:S07]  /*106f0*/  LOP3.LUT R55, RZ, R59, RZ, 0x33, !PT ;  /* 0x0000003bff377212 */ /* 0x000fce00078e33ff */
        /* <DEDUP_REMOVED lines=25> */
.L_x_2841:
[----:B------:R-:W-:Y:S05]  /*10890*/  BSYNC.RECONVERGENT B0 ;  /* 0x0000000000007941 */ /* 0x000fea0003800200 */
.L_x_2839:
        /* <DEDUP_REMOVED lines=73> */
.L_x_2843:
[----:B------:R4:W-:Y:S02]  /*10d30*/  STS.128 [R215+0x8800], RZ ;  /* 0x008800ffd7007388 */ /* 0x0009e40000000c00 */
.L_x_2844:
[----:B------:R-:W-:Y:S05]  /*10d40*/  BSYNC.RECONVERGENT B0 ;  /* 0x0000000000007941 */ /* 0x000fea0003800200 */
.L_x_2842:
[----:B------:R-:W0:Y:S02]  /*10d50*/  LDGDEPBAR ;  /* 0x00000000000079af */ /* 0x000e240000000000 */
.L_x_2838:
[----:B------:R-:W-:Y:S05]  /*10d60*/  BSYNC.RECONVERGENT B1 ;  /* 0x0000000000017941 */ /* 0x000fea0003800200 */
.L_x_2837:
[----:B------:R-:W5:Y:S01]  /*10d70*/  LD.E R52, desc[UR4][R120.64+0xdc] ;  /* 0x0000dc0478347980 */ /* 0x000f62000c101900 */
[C---:B--2---:R-:W-:Y:S02]  /*10d80*/  VIADD R55, R51.reuse, 0x1 ;  /* 0x0000000133377836 */ /* 0x044fe40000000000 */
        /* <DEDUP_REMOVED lines=8> */
[----:B------:R-:W-:Y:S02]  /*10e10*/  FSEL R44, R44, -INF , !P0 ;  /* 0xff8000002c2c7808 */ /* 0x000fe40004000000 */
[----:B------:R-:W-:Y:S01]  /*10e20*/  FSEL R0, R7, -INF , P3 ;  /* 0xff80000007007808 */ /* 0x000fe20001800000 */
[----:B------:R-:W-:Y:S01]  /*10e30*/  VIADD R7, R51, 0x11 ;  /* 0x0000001133077836 */ /* 0x000fe20000000000 */
[-C--:B------:R-:W-:Y:S02]  /*10e40*/  ISETP.GE.AND P0, PT, R55, R218.reuse, PT ;  /* 0x000000da3700720c */ /* 0x080fe40003f06270 */
        /* <DEDUP_REMOVED lines=8> */
[----:B------:R-:W-:Y:S02]  /*10ed0*/  FSEL R0, R0, -INF , !P5 ;  /* 0xff80000000007808 */ /* 0x000fe40006800000 */
[----:B------:R-:W-:-:S02]  /*10ee0*/  FSEL R63, R63, -INF , P3 ;  /* 0xff8000003f3f7808 */ /* 0x000fc40001800000 */
[----:B------:R-:W-:Y:S02]  /*10ef0*/  ISETP.GE.AND P5, PT, R55, R224, PT ;  /* 0x000000e03700720c */ /* 0x000fe40003fa6270 */
[----:B------:R-:W-:Y:S02]  /*10f00*/  FSEL R46, R46, -INF , P1 ;  /* 0xff8000002e2e7808 */ /* 0x000fe40000800000 */
[----:B------:R-:W-:Y:S02]  /*10f10*/  ISETP.GE.AND P3, PT, R45, R225, PT ;  /* 0x000000e12d00720c */ /* 0x000fe40003f66270 */
        /* <DEDUP_REMOVED lines=8> */
[----:B-1----:R-:W-:Y:S02]  /*10fa0*/  FSEL R48, R46, -INF , !P5 ;  /* 0xff8000002e307808 */ /* 0x002fe40006800000 */
        /* <DEDUP_REMOVED lines=8> */
[----:B------:R-:W-:Y:S02]  /*11030*/  FSEL R40, R67, -INF , P0 ;  /* 0xff80000043287808 */ /* 0x000fe40000000000 */
[----:B------:R-:W-:Y:S02]  /*11040*/  FSEL R12, R12, -INF , !P3 ;  /* 0xff8000000c0c7808 */ /* 0x000fe40005800000 */
[----:B------:R-:W-:Y:S02]  /*11050*/  FSEL R46, R46, -INF , !P4 ;  /* 0xff8000002e2e7808 */ /* 0x000fe40006000000 */
[----:B------:R-:W-:Y:S02]  /*11060*/  FSEL R14, R14, -INF , !P6 ;  /* 0xff8000000e0e7808 */ /* 0x000fe40007000000 */
[----:B------:R-:W-:Y:S02]  /*11070*/  ISETP.GE.AND P3, PT, R7, R218, PT ;  /* 0x000000da0700720c */ /* 0x000fe40003f66270 */
[----:B------:R-:W-:-:S02]  /*11080*/  ISETP.GE.AND P4, PT, R45, R224, PT ;  /* 0x000000e02d00720c */ /* 0x000fc40003f86270 */
[C---:B------:R-:W-:Y:S02]  /*11090*/  ISETP.GE.AND P0, PT, R45.reuse, R218, PT ;  /* 0x000000da2d00720c */ /* 0x040fe40003f06270 */
[----:B------:R-:W-:Y:S01]  /*110a0*/  ISETP.GE.AND P6, PT, R45, R216, PT ;  /* 0x000000d82d00720c */ /* 0x000fe20003fc6270 */
[----:B------:R-:W-:Y:S01]  /*110b0*/  VIADD R45, R51, 0x20 ;  /* 0x00000020332d7836 */ /* 0x000fe20000000000 */
[----:B------:R-:W-:Y:S02]  /*110c0*/  FSEL R40, R40, -INF , !P5 ;  /* 0xff80000028287808 */ /* 0x000fe40006800000 */
[----:B------:R-:W-:Y:S02]  /*110d0*/  FSEL R18, R104, -INF , P1 ;  /* 0xff80000068127808 */ /* 0x000fe40000800000 */
[C---:B------:R-:W-:Y:S02]  /*110e0*/  ISETP.GE.AND P2, PT, R7.reuse, R225, PT ;  /* 0x000000e10700720c */ /* 0x040fe40003f46270 */
[----:B------:R-:W-:-:S02]  /*110f0*/  ISETP.GE.AND P5, PT, R7, R224, PT ;  /* 0x000000e00700720c */ /* 0x000fc40003fa6270 */
[----:B------:R-:W-:Y:S01]  /*11100*/  ISETP.GE.AND P1, PT, R7, R216, PT ;  /* 0x000000d80700720c */ /* 0x000fe20003f26270 */
[----:B------:R-:W-:Y:S01]  /*11110*/  VIADD R7, R51, 0x21 ;  /* 0x0000002133077836 */ /* 0x000fe20000000000 */
[----:B------:R-:W-:Y:S02]  /*11120*/  FSEL R8, R105, -INF , P3 ;  /* 0xff80000069087808 */ /* 0x000fe40001800000 */
[----:B------:R-:W-:Y:S02]  /*11130*/  FSEL R10, R101, -INF , P0 ;  /* 0xff800000650a7808 */ /* 0x000fe40000000000 */
[----:B------:R-:W-:Y:S02]  /*11140*/  ISETP.GE.AND P0, PT, R45, R225, PT ;  /* 0x000000e12d00720c */ /* 0x000fe40003f06270 */
[----:B------:R-:W-:Y:S02]  /*11150*/  FSEL R16, R100, -INF , P2 ;  /* 0xff80000064107808 */ /* 0x000fe40001000000 */
[----:B------:R-:W-:-:S02]  /*11160*/  FSEL R8, R8, -INF , !P1 ;  /* 0xff80000008087808 */ /* 0x000fc40004800000 */
[----:B------:R-:W-:Y:S02]  /*11170*/  FSEL R18, R18, -INF , !P4 ;  /* 0xff80000012127808 */ /* 0x000fe40006000000 */
[----:B------:R-:W-:Y:S02]  /*11180*/  FSEL R10, R10, -INF , !P6 ;  /* 0xff8000000a0a7808 */ /* 0x000fe40007000000 */
[----:B------:R-:W-:Y:S02]  /*11190*/  ISETP.GE.AND P1, PT, R7, R218, PT ;  /* 0x000000da0700720c */ /* 0x000fe40003f26270 */
[C---:B------:R-:W-:Y:S02]  /*111a0*/  ISETP.GE.AND P4, PT, R45.reuse, R224, PT ;  /* 0x000000e02d00720c */ /* 0x040fe40003f86270 */
[C---:B------:R-:W-:Y:S02]  /*111b0*/  ISETP.GE.AND P2, PT, R45.reuse, R218, PT ;  /* 0x000000da2d00720c */ /* 0x040fe40003f46270 */
[----:B------:R-:W-:Y:S01]  /*111c0*/  ISETP.GE.AND P6, PT, R45, R216, PT ;  /* 0x000000d82d00720c */ /* 0x000fe20003fc6270 */
[----:B------:R-:W-:Y:S01]  /*111d0*/  VIADD R45, R51, 0x28 ;  /* 0x00000028332d7836 */ /* 0x000fe20000000000 */
[----:B------:R-:W-:-:S02]  /*111e0*/  FSEL R16, R16, -INF , !P5 ;  /* 0xff80000010107808 */ /* 0x000fc40006800000 */
[----:B------:R-:W-:Y:S02]  /*111f0*/  FSEL R34, R106, -INF , P0 ;  /* 0xff8000006a227808 */ /* 0x000fe40000000000 */
[C---:B------:R-:W-:Y:S02]  /*11200*/  ISETP.GE.AND P3, PT, R7.reuse, R225, PT ;  /* 0x000000e10700720c */ /* 0x040fe40003f66270 */
[C---:B------:R-:W-:Y:S02]  /*11210*/  ISETP.GE.AND P5, PT, R7.reuse, R224, PT ;  /* 0x000000e00700720c */ /* 0x040fe40003fa6270 */
[----:B------:R-:W-:Y:S01]  /*11220*/  ISETP.GE.AND P0, PT, R7, R216, PT ;  /* 0x000000d80700720c */ /* 0x000fe20003f06270 */
[----:B------:R-:W-:Y:S01]  /*11230*/  VIADD R7, R51, 0x29 ;  /* 0x0000002933077836 */ /* 0x000fe20000000000 */
[----:B------:R-:W-:Y:S02]  /*11240*/  FSEL R107, R107, -INF , P1 ;  /* 0xff8000006b6b7808 */ /* 0x000fe40000800000 */
[----:B------:R-:W-:-:S02]  /*11250*/  FSEL R32, R103, -INF , P2 ;  /* 0xff80000067207808 */ /* 0x000fc40001000000 */
[----:B------:R-:W-:Y:S02]  /*11260*/  ISETP.GE.AND P2, PT, R45, R225, PT ;  /* 0x000000e12d00720c */ /* 0x000fe40003f46270 */
[----:B------:R-:W-:Y:S02]  /*11270*/  FSEL R102, R102, -INF , P3 ;  /* 0xff80000066667808 */ /* 0x000fe40001800000 */
[----:B------:R-:W-:Y:S02]  /*11280*/  FSEL R192, R107, -INF , !P0 ;  /* 0xff8000006bc07808 */ /* 0x000fe40004000000 */
[----:B------:R-:W-:Y:S02]  /*11290*/  FSEL R34, R34, -INF , !P4 ;  /* 0xff80000022227808 */ /* 0x000fe40006000000 */
[----:B------:R-:W-:Y:S02]  /*112a0*/  FSEL R32, R32, -INF , !P6 ;  /* 0xff80000020207808 */ /* 0x000fe40007000000 */
[----:B------:R-:W-:-:S02]  /*112b0*/  ISETP.GE.AND P0, PT, R7, R218, PT ;  /* 0x000000da0700720c */ /* 0x000fc40003f06270 */
[C---:B------:R-:W-:Y:S02]  /*112c0*/  ISETP.GE.AND P4, PT, R45.reuse, R224, PT ;  /* 0x000000e02d00720c */ /* 0x040fe40003f86270 */
[C---:B------:R-:W-:Y:S02]  /*112d0*/  ISETP.GE.AND P3, PT, R45.reuse, R218, PT ;  /* 0x000000da2d00720c */ /* 0x040fe40003f66270 */
[----:B------:R-:W-:Y:S01]  /*112e0*/  ISETP.GE.AND P6, PT, R45, R216, PT ;  /* 0x000000d82d00720c */ /* 0x000fe20003fc6270 */
[----:B------:R-:W-:Y:S01]  /*112f0*/  VIADD R45, R51, 0x30 ;  /* 0x00000030332d7836 */ /* 0x000fe20000000000 */
[----:B------:R-:W-:Y:S02]  /*11300*/  FSEL R226, R102, -INF , !P5 ;  /* 0xff80000066e27808 */ /* 0x000fe40006800000 */
[----:B------:R-:W-:Y:S02]  /*11310*/  FSEL R30, R96, -INF , P2 ;  /* 0xff800000601e7808 */ /* 0x000fe40001000000 */
[----:B------:R-:W-:-:S02]  /*11320*/  ISETP.GE.AND P1, PT, R7, R225, PT ;  /* 0x000000e10700720c */ /* 0x000fc40003f26270 */
[C---:B------:R-:W-:Y:S02]  /*11330*/  ISETP.GE.AND P5, PT, R7.reuse, R224, PT ;  /* 0x000000e00700720c */ /* 0x040fe40003fa6270 */
[----:B------:R-:W-:Y:S01]  /*11340*/  ISETP.GE.AND P2, PT, R7, R216, PT ;  /* 0x000000d80700720c */ /* 0x000fe20003f46270 */
[----:B------:R-:W-:Y:S01]  /*11350*/  VIADD R7, R51, 0x31 ;  /* 0x0000003133077836 */ /* 0x000fe20000000000 */
[----:B------:R-:W-:Y:S02]  /*11360*/  FSEL R99, R99, -INF , P0 ;  /* 0xff80000063637808 */ /* 0x000fe40000000000 */
[----:B------:R-:W-:Y:S02]  /*11370*/  FSEL R28, R98, -INF , P3 ;  /* 0xff800000621c7808 */ /* 0x000fe40001800000 */
[----:B------:R-:W-:Y:S02]  /*11380*/  ISETP.GE.AND P3, PT, R45, R225, PT ;  /* 0x000000e12d00720c */ /* 0x000fe40003f66270 */
[----:B------:R-:W-:-:S02]  /*11390*/  FSEL R97, R97, -INF , P1 ;  /* 0xff80000061617808 */ /* 0x000fc40000800000 */
[----:B------:R-:W-:Y:S02]  /*113a0*/  FSEL R190, R99, -INF , !P2 ;  /* 0xff80000063be7808 */ /* 0x000fe40005000000 */
[----:B------:R-:W-:Y:S02]  /*113b0*/  FSEL R30, R30, -INF , !P4 ;  /* 0xff8000001e1e7808 */ /* 0x000fe40006000000 */
[----:B------:R-:W-:Y:S02]  /*113c0*/  FSEL R28, R28, -INF , !P6 ;  /* 0xff8000001c1c7808 */ /* 0x000fe40007000000 */
[----:B------:R-:W-:Y:S02]  /*113d0*/  ISETP.GE.AND P2, PT, R7, R218, PT ;  /* 0x000000da0700720c */ /* 0x000fe40003f46270 */
[C---:B------:R-:W-:Y:S02]  /*113e0*/  ISETP.GE.AND P4, PT, R45.reuse, R224, PT ;  /* 0x000000e02d00720c */ /* 0x040fe40003f86270 */
[----:B------:R-:W-:-:S02]  /*113f0*/  ISETP.GE.AND P1, PT, R45, R218, PT ;  /* 0x000000da2d00720c */ /* 0x000fc40003f26270 */
[----:B------:R-:W-:Y:S01]  /*11400*/  ISETP.GE.AND P6, PT, R45, R216, PT ;  /* 0x000000d82d00720c */ /* 0x000fe20003fc6270 */
[----:B------:R-:W-:Y:S01]  /*11410*/  VIADD R45, R51, 0x38 ;  /* 0x00000038332d7836 */ /* 0x000fe20000000000 */
[----:B------:R-:W-:Y:S02]  /*11420*/  FSEL R194, R97, -INF , !P5 ;  /* 0xff80000061c27808 */ /* 0x000fe40006800000 */
[----:B------:R-:W-:Y:S02]  /*11430*/  FSEL R92, R92, -INF , P3 ;  /* 0xff8000005c5c7808 */ /* 0x000fe40001800000 */
        /* <DEDUP_REMOVED lines=53> */
[C---:B------:R-:W-:Y:S02]  /*11790*/  ISETP.GE.AND P1, PT, R7.reuse, R225, PT ;  /* 0x000000e10700720c */ /* 0x040fe40003f26270 */
[----:B------:R-:W-:Y:S02]  /*117a0*/  FSEL R20, R20, -INF , P2 ;  /* 0xff80000014147808 */ /* 0x000fe40001000000 */
[C---:B------:R-:W-:Y:S02]  /*117b0*/  ISETP.GE.AND P5, PT, R7.reuse, R224, PT ;  /* 0x000000e00700720c */ /* 0x040fe40003fa6270 */
[----:B------:R-:W-:Y:S01]  /*117c0*/  ISETP.GE.AND P2, PT, R7, R216, PT ;  /* 0x000000d80700720c */ /* 0x000fe20003f46270 */
[----:B------:R-:W-:Y:S01]  /*117d0*/  VIADD R7, R51, 0x51 ;  /* 0x0000005133077836 */ /* 0x000fe20000000000 */
[----:B------:R-:W-:Y:S02]  /*117e0*/  FSEL R80, R80, -INF , P0 ;  /* 0xff80000050507808 */ /* 0x000fe40000000000 */
[----:B------:R-:W-:-:S02]  /*117f0*/  FSEL R33, R33, -INF , P3 ;  /* 0xff80000021217808 */ /* 0x000fc40001800000 */
[----:B------:R-:W-:Y:S02]  /*11800*/  FSEL R156, R20, -INF , !P4 ;  /* 0xff800000149c7808 */ /* 0x000fe40006000000 */
[----:B------:R-:W-:Y:S02]  /*11810*/  FSEL R21, R21, -INF , P1 ;  /* 0xff80000015157808 */ /* 0x000fe40000800000 */
[C---:B------:R-:W-:Y:S02]  /*11820*/  ISETP.GE.AND P4, PT, R45.reuse, R225, PT ;  /* 0x000000e12d00720c */ /* 0x040fe40003f86270 */
[-C--:B------:R-:W-:Y:S02]  /*11830*/  ISETP.GE.AND P1, PT, R45, R218.reuse, PT ;  /* 0x000000da2d00720c */ /* 0x080fe40003f26270 */
[----:B------:R-:W-:Y:S02]  /*11840*/  FSEL R162, R80, -INF , !P2 ;  /* 0xff80000050a27808 */ /* 0x000fe40005000000 */
[----:B------:R-:W-:-:S02]  /*11850*/  ISETP.GE.AND P2, PT, R7, R218, PT ;  /* 0x000000da0700720c */ /* 0x000fc40003f46270 */
[----:B------:R-:W-:Y:S02]  /*11860*/  FSEL R172, R33, -INF , !P6 ;  /* 0xff80000021ac7808 */ /* 0x000fe40007000000 */
[----:B------:R-:W-:Y:S01]  /*11870*/  FSEL R178, R21, -INF , !P5 ;  /* 0xff80000015b27808 */ /* 0x000fe20006800000 */
[----:B------:R-:W-:Y:S01]  /*11880*/  VIADD R21, R51, 0x58 ;  /* 0x0000005833157836 */ /* 0x000fe20000000000 */
[C---:B------:R-:W-:Y:S02]  /*11890*/  ISETP.GE.AND P3, PT, R45.reuse, R224, PT ;  /* 0x000000e02d00720c */ /* 0x040fe40003f66270 */
[----:B------:R-:W-:Y:S02]  /*118a0*/  ISETP.GE.AND P6, PT, R45, R216, PT ;  /* 0x000000d82d00720c */ /* 0x000fe40003fc6270 */
[----:B------:R-:W-:Y:S02]  /*118b0*/  ISETP.GE.AND P0, PT, R7, R225, PT ;  /* 0x000000e10700720c */ /* 0x000fe40003f06270 */
[----:B------:R-:W-:-:S02]  /*118c0*/  FSEL R26, R76, -INF , P4 ;  /* 0xff8000004c1a7808 */ /* 0x000fc40002000000 */
[----:B------:R-:W-:Y:S02]  /*118d0*/  FSEL R77, R77, -INF , P1 ;  /* 0xff8000004d4d7808 */ /* 0x000fe40000800000 */
[C---:B------:R-:W-:Y:S02]  /*118e0*/  ISETP.GE.AND P5, PT, R7.reuse, R224, PT ;  /* 0x000000e00700720c */ /* 0x040fe40003fa6270 */
[----:B------:R-:W-:Y:S01]  /*118f0*/  ISETP.GE.AND P4, PT, R7, R216, PT ;  /* 0x000000d80700720c */ /* 0x000fe20003f86270 */
[----:B------:R-:W-:Y:S01]  /*11900*/  VIADD R7, R51, 0x59 ;  /* 0x0000005933077836 */ /* 0x000fe20000000000 */
[----:B------:R-:W-:Y:S02]  /*11910*/  FSEL R36, R36, -INF , P2 ;  /* 0xff80000024247808 */ /* 0x000fe40001000000 */
[----:B------:R-:W-:Y:S02]  /*11920*/  FSEL R26, R26, -INF , !P3 ;  /* 0xff8000001a1a7808 */ /* 0x000fe40005800000 */
[----:B------:R-:W-:-:S02]  /*11930*/  FSEL R24, R35, -INF , P0 ;  /* 0xff80000023187808 */ /* 0x000fc40000000000 */
[----:B------:R-:W-:Y:S02]  /*11940*/  FSEL R168, R77, -INF , !P6 ;  /* 0xff8000004da87808 */ /* 0x000fe40007000000 */
[C---:B------:R-:W-:Y:S02]  /*11950*/  ISETP.GE.AND P3, PT, R21.reuse, R225, PT ;  /* 0x000000e11500720c */ /* 0x040fe40003f66270 */
[C---:B------:R-:W-:Y:S02]  /*11960*/  ISETP.GE.AND P1, PT, R21.reuse, R224, PT ;  /* 0x000000e01500720c */ /* 0x040fe40003f26270 */
[C---:B------:R-:W-:Y:S02]  /*11970*/  ISETP.GE.AND P0, PT, R21.reuse, R218, PT ;  /* 0x000000da1500720c */ /* 0x040fe40003f06270 */
[----:B------:R-:W-:Y:S01]  /*11980*/  ISETP.GE.AND P6, PT, R21, R216, PT ;  /* 0x000000d81500720c */ /* 0x000fe20003fc6270 */
[----:B------:R-:W-:Y:S01]  /*11990*/  VIADD R21, R51, 0x60 ;  /* 0x0000006033157836 */ /* 0x000fe20000000000 */
[----:B------:R-:W-:-:S02]  /*119a0*/  FSEL R166, R36, -INF , !P4 ;  /* 0xff80000024a67808 */ /* 0x000fc40006000000 */
[C---:B------:R-:W-:Y:S02]  /*119b0*/  ISETP.GE.AND P2, PT, R7.reuse, R225, PT ;  /* 0x000000e10700720c */ /* 0x040fe40003f46270 */
[----:B------:R-:W-:Y:S02]  /*119c0*/  ISETP.GE.AND P4, PT, R7, R218, PT ;  /* 0x000000da0700720c */ /* 0x000fe40003f86270 */
[----:B------:R-:W-:Y:S02]  /*119d0*/  FSEL R24, R24, -INF , !P5 ;  /* 0xff80000018187808 */ /* 0x000fe40006800000 */
[----:B------:R-:W-:Y:S02]  /*119e0*/  FSEL R37, R37, -INF , P3 ;  /* 0xff80000025257808 */ /* 0x000fe40001800000 */
[C---:B------:R-:W-:Y:S02]  /*119f0*/  ISETP.GE.AND P5, PT, R7.reuse, R224, PT ;  /* 0x000000e00700720c */ /* 0x040fe40003fa6270 */
[----:B------:R-:W-:Y:S01]  /*11a00*/  ISETP.GE.AND P3, PT, R7, R216, PT ;  /* 0x000000d80700720c */ /* 0x000fe20003f66270 */
[----:B------:R-:W-:Y:S01]  /*11a10*/  VIADD R7, R51, 0x61 ;  /* 0x0000006133077836 */ /* 0x000fe20000000000 */
[----:B------:R-:W-:-:S02]  /*11a20*/  FSEL R22, R22, -INF , P0 ;  /* 0xff80000016167808 */ /* 0x000fc40000000000 */
[----:B------:R-:W-:Y:S02]  /*11a30*/  ISETP.GE.AND P0, PT, R21, R225, PT ;  /* 0x000000e11500720c */ /* 0x000fe40003f06270 */
[----:B------:R-:W-:Y:S02]  /*11a40*/  FSEL R29, R29, -INF , P2 ;  /* 0xff8000001d1d7808 */ /* 0x000fe40001000000 */
[----:B------:R-:W-:Y:S02]  /*11a50*/  FSEL R9, R9, -INF , P4 ;  /* 0xff80000009097808 */ /* 0x000fe40002000000 */
[----:B------:R-:W-:Y:S02]  /*11a60*/  FSEL R174, R37, -INF , !P1 ;  /* 0xff80000025ae7808 */ /* 0x000fe40004800000 */
[----:B------:R-:W-:Y:S02]  /*11a70*/  ISETP.GE.AND P1, PT, R21, R224, PT ;  /* 0x000000e01500720c */ /* 0x000fe40003f26270 */
[----:B------:R-:W-:-:S02]  /*11a80*/  FSEL R170, R29, -INF , !P5 ;  /* 0xff8000001daa7808 */ /* 0x000fc40006800000 */
[----:B------:R-:W-:Y:S02]  /*11a90*/  FSEL R23, R23, -INF , P0 ;  /* 0xff80000017177808 */ /* 0x000fe40000000000 */
[----:B------:R-:W-:Y:S02]  /*11aa0*/  FSEL R160, R9, -INF , !P3 ;  /* 0xff80000009a07808 */ /* 0x000fe40005800000 */
[C---:B------:R-:W-:Y:S02]  /*11ab0*/  ISETP.GE.AND P5, PT, R7.reuse, R225, PT ;  /* 0x000000e10700720c */ /* 0x040fe40003fa6270 */
[C---:B------:R-:W-:Y:S02]  /*11ac0*/  ISETP.GE.AND P4, PT, R7.reuse, R224, PT ;  /* 0x000000e00700720c */ /* 0x040fe40003f86270 */
[C---:B------:R-:W-:Y:S02]  /*11ad0*/  ISETP.GE.AND P0, PT, R7.reuse, R218, PT ;  /* 0x000000da0700720c */ /* 0x040fe40003f06270 */
[----:B------:R-:W-:Y:S01]  /*11ae0*/  ISETP.GE.AND P3, PT, R7, R216, PT ;  /* 0x000000d80700720c */ /* 0x000fe20003f66270 */
[----:B------:R-:W-:Y:S01]  /*11af0*/  VIADD R7, R51, 0x68 ;  /* 0x0000006833077836 */ /* 0x000fe20000000000 */
[----:B------:R-:W-:-:S02]  /*11b00*/  FSEL R164, R22, -INF , !P6 ;  /* 0xff80000016a47808 */ /* 0x000fc40007000000 */
[----:B------:R-:W-:Y:S02]  /*11b10*/  ISETP.GE.AND P6, PT, R21, R218, PT ;  /* 0x000000da1500720c */ /* 0x000fe40003fc6270 */
[----:B------:R-:W-:Y:S02]  /*11b20*/  FSEL R152, R23, -INF , !P1 ;  /* 0xff80000017987808 */ /* 0x000fe40004800000 */
[-C--:B------:R-:W-:Y:S02]  /*11b30*/  ISETP.GE.AND P1, PT, R51, R225.reuse, PT ;  /* 0x000000e13300720c */ /* 0x080fe40003f26270 */
[----:B------:R-:W-:Y:S02]  /*11b40*/  FSEL R31, R31, -INF , P5 ;  /* 0xff8000001f1f7808 */ /* 0x000fe40002800000 */
[----:B------:R-:W-:Y:S02]  /*11b50*/  ISETP.GE.AND P5, PT, R7, R225, PT ;  /* 0x000000e10700720c */ /* 0x000fe40003fa6270 */
[----:B------:R-:W-:-:S02]  /*11b60*/  FSEL R38, R38, -INF , P6 ;  /* 0xff80000026267808 */ /* 0x000fc40003000000 */
[-C--:B------:R-:W-:Y:S02]  /*11b70*/  ISETP.GE.AND P6, PT, R51, R224.reuse, PT ;  /* 0x000000e03300720c */ /* 0x080fe40003fc6270 */
[----:B------:R-:W-:Y:S02]  /*11b80*/  FSEL R5, R5, -INF , P1 ;  /* 0xff80000005057808 */ /* 0x000fe40000800000 */
[----:B------:R-:W-:Y:S02]  /*11b90*/  FSEL R39, R39, -INF , P0 ;  /* 0xff80000027277808 */ /* 0x000fe40000000000 */
[----:B------:R-:W-:Y:S02]  /*11ba0*/  FSEL R17, R17, -INF , P5 ;  /* 0xff80000011117808 */ /* 0x000fe40002800000 */
[C---:B------:R-:W-:Y:S02]  /*11bb0*/  ISETP.GE.AND P0, PT, R7.reuse, R224, PT ;  /* 0x000000e00700720c */ /* 0x040fe40003f06270 */
[----:B------:R-:W-:-:S02]  /*11bc0*/  ISETP.GE.AND P5, PT, R7, R218, PT ;  /* 0x000000da0700720c */ /* 0x000fc40003fa6270 */
[----:B------:R-:W-:Y:S02]  /*11bd0*/  ISETP.GE.AND P1, PT, R7, R216, PT ;  /* 0x000000d80700720c */ /* 0x000fe40003f26270 */
[----:B------:R-:W-:-:S04]  /*11be0*/  FSEL R7, R5, -INF , !P6 ;  /* 0xff80000005077808 */ /* 0x000fc80007000000 */
[----:B------:R-:W-:-:S04]  /*11bf0*/  FMNMX3.FTZ R5, R7, R0, R42, !PT ;  /* 0x0000000007057276 */ /* 0x000fc8000781002a */
[----:B------:R-:W-:Y:S02]  /*11c00*/  FMNMX3.FTZ R5, R5, R48, R46, !PT ;  /* 0x0000003005057276 */ /* 0x000fe4000781002e */
[----:B------:R-:W-:Y:S02]  /*11c10*/  FSEL R148, R17, -INF , !P0 ;  /* 0xff80000011947808 */ /* 0x000fe40004000000 */
[----:B------:R-:W-:Y:S02]  /*11c20*/  FMNMX3.FTZ R5, R5, R40, R18, !PT ;  /* 0x0000002805057276 */ /* 0x000fe40007810012 */
[----:B------:R-:W-:Y:S02]  /*11c30*/  ISETP.GE.AND P0, PT, R51, R218, PT ;  /* 0x000000da3300720c */ /* 0x000fe40003f06270 */
[----:B------:R-:W-:Y:S02]  /*11c40*/  FSEL R41, R41, -INF , P5 ;  /* 0xff80000029297808 */ /* 0x000fe40002800000 */
[----:B------:R-:W-:-:S02]  /*11c50*/  FMNMX3.FTZ R5, R5, R16, R34, !PT ;  /* 0x0000001005057276 */ /* 0x000fc40007810022 */
[-C--:B------:R-:W-:Y:S02]  /*11c60*/  ISETP.GE.AND P5, PT, R51, R216.reuse, PT ;  /* 0x000000d83300720c */ /* 0x080fe40003fa6270 */
[----:B------:R-:W-:Y:S02]  /*11c70*/  FSEL R6, R6, -INF , P0 ;  /* 0xff80000006067808 */ /* 0x000fe40000000000 */
[----:B------:R-:W-:Y:S02]  /*11c80*/  ISETP.GE.AND P2, PT, R21, R216, PT ;  /* 0x000000d81500720c */ /* 0x000fe40003f46270 */
[----:B------:R-:W-:Y:S01]  /*11c90*/  FMNMX3.FTZ R21, R5, R226, R30, !PT ;  /* 0x000000e205157276 */ /* 0x000fe2000781001e */
[----:B------:R-:W-:Y:S01]  /*11ca0*/  VIADD R9, R51, 0x69 ;  /* 0x0000006933097836 */ /* 0x000fe20000000000 */
[----:B------:R-:W-:Y:S02]  /*11cb0*/  FSEL R5, R6, -INF , !P5 ;  /* 0xff80000006057808 */ /* 0x000fe40006800000 */
[----:B------:R-:W-:-:S02]  /*11cc0*/  FSEL R144, R38, -INF , !P2 ;  /* 0xff80000026907808 */ /* 0x000fc40005000000 */
[----:B------:R-:W-:Y:S02]  /*11cd0*/  FMNMX3.FTZ R23, R5, R44, R70, !PT ;  /* 0x0000002c05177276 */ /* 0x000fe40007810046 */
[----:B------:R-:W-:Y:S02]  /*11ce0*/  ISETP.GE.AND P2, PT, R9, R225, PT ;  /* 0x000000e10900720c */ /* 0x000fe40003f46270 */
[----:B------:R-:W-:Y:S02]  /*11cf0*/  FMNMX3.FTZ R21, R21, R194, R188, !PT ;  /* 0x000000c215157276 */ /* 0x000fe400078100bc */
[----:B------:R-:W-:Y:S01]  /*11d00*/  FMNMX3.FTZ R23, R23, R68, R14, !PT ;  /* 0x0000004417177276 */ /* 0x000fe2000781000e */
[----:B------:R-:W-:Y:S01]  /*11d10*/  VIADD R17, R51, 0x71 ;  /* 0x0000007133117836 */ /* 0x000fe20000000000 */
[----:B------:R-:W-:Y:S02]  /*11d20*/  FSEL R150, R31, -INF , !P4 ;  /* 0xff8000001f967808 */ /* 0x000fe40006000000 */
[----:B------:R-:W-:-:S02]  /*11d30*/  ISETP.GE.AND P4, PT, R9, R224, PT ;  /* 0x000000e00900720c */ /* 0x000fc40003f86270 */
[----:B------:R-:W-:Y:S02]  /*11d40*/  FSEL R25, R25, -INF , P2 ;  /* 0xff80000019197808 */ /* 0x000fe40001000000 */
[----:B------:R-:W-:Y:S02]  /*11d50*/  FMNMX3.FTZ R21, R21, R130, R186, !PT ;  /* 0x0000008215157276 */ /* 0x000fe400078100ba */
[----:B------:R-:W-:Y:S02]  /*11d60*/  FMNMX3.FTZ R23, R23, R12, R10, !PT ;  /* 0x0000000c17177276 */ /* 0x000fe4000781000a */
[----:B------:R-:W-:Y:S02]  /*11d70*/  FSEL R146, R25, -INF , !P4 ;  /* 0xff80000019927808 */ /* 0x000fe40006000000 */
[----:B------:R-:W-:Y:S02]  /*11d80*/  ISETP.GE.AND P4, PT, R17, R225, PT ;  /* 0x000000e11100720c */ /* 0x000fe40003f86270 */
[----:B------:R-:W-:-:S02]  /*11d90*/  FSEL R142, R39, -INF , !P3 ;  /* 0xff800000278e7808 */ /* 0x000fc40005800000 */
[----:B------:R-:W-:Y:S02]  /*11da0*/  FMNMX3.FTZ R21, R21, R132, R180, !PT ;  /* 0x0000008415157276 */ /* 0x000fe400078100b4 */
[----:B------:R-:W-:Y:S02]  /*11db0*/  FMNMX3.FTZ R23, R23, R8, R32, !PT ;  /* 0x0000000817177276 */ /* 0x000fe40007810020 */
[C---:B------:R-:W-:Y:S02]  /*11dc0*/  ISETP.GE.AND P3, PT, R9.reuse, R218, PT ;  /* 0x000000da0900720c */ /* 0x040fe40003f66270 */
[----:B------:R-:W-:Y:S01]  /*11dd0*/  ISETP.GE.AND P6, PT, R9, R216, PT ;  /* 0x000000d80900720c */ /* 0x000fe20003fc6270 */
[----:B------:R-:W-:Y:S01]  /*11de0*/  VIADD R9, R51, 0x70 ;  /* 0x0000007033097836 */ /* 0x000fe20000000000 */
[----:B------:R-:W-:Y:S02]  /*11df0*/  FSEL R126, R19, -INF , P4 ;  /* 0xff800000137e7808 */ /* 0x000fe40002000000 */
[----:B------:R-:W-:-:S02]  /*11e00*/  FMNMX3.FTZ R21, R21, R154, R156, !PT ;  /* 0x0000009a15157276 */ /* 0x000fc4000781009c */
[----:B------:R-:W-:Y:S02]  /*11e10*/  FMNMX3.FTZ R19, R23, R192, R28, !PT ;  /* 0x000000c017137276 */ /* 0x000fe4000781001c */
[----:B------:R-:W-:Y:S02]  /*11e20*/  ISETP.GE.AND P2, PT, R9, R225, PT ;  /* 0x000000e10900720c */ /* 0x000fe40003f46270 */
[----:B------:R-:W-:Y:S02]  /*11e30*/  FMNMX3.FTZ R21, R21, R178, R26, !PT ;  /* 0x000000b215157276 */ /* 0x000fe4000781001a */
[----:B------:R-:W-:Y:S02]  /*11e40*/  FMNMX3.FTZ R19, R19, R190, R184, !PT ;  /* 0x000000be13137276 */ /* 0x000fe400078100b8 */
[----:B------:R-:W-:Y:S02]  /*11e50*/  FSEL R138, R41, -INF , !P1 ;  /* 0xff800000298a7808 */ /* 0x000fe40004800000 */
[----:B------:R-:W-:-:S02]  /*11e60*/  ISETP.GE.AND P1, PT, R9, R224, PT ;  /* 0x000000e00900720c */ /* 0x000fc40003f26270 */
[C---:B------:R-:W-:Y:S02]  /*11e70*/  ISETP.GE.AND P0, PT, R9.reuse, R218, PT ;  /* 0x000000da0900720c */ /* 0x040fe40003f06270 */
[----:B------:R-:W-:Y:S01]  /*11e80*/  ISETP.GE.AND P5, PT, R9, R216, PT ;  /* 0x000000d80900720c */ /* 0x000fe20003fa6270 */
[----:B------:R-:W-:Y:S01]  /*11e90*/  VIADD R9, R51, 0x78 ;  /* 0x0000007833097836 */ /* 0x000fe20000000000 */
[----:B------:R-:W-:Y:S02]  /*11ea0*/  FSEL R27, R27, -INF , P2 ;  /* 0xff8000001b1b7808 */ /* 0x000fe40001000000 */
[----:B------:R-:W-:Y:S02]  /*11eb0*/  FMNMX3.FTZ R21, R21, R24, R174, !PT ;  /* 0x0000001815157276 */ /* 0x000fe400078100ae */
[----:B------:R-:W-:Y:S01]  /*11ec0*/  FMNMX3.FTZ R19, R19, R134, R182, !PT ;  /* 0x0000008613137276 */ /* 0x000fe200078100b6 */
[----:B------:R-:W-:Y:S01]  /*11ed0*/  VIADD R51, R51, 0x79 ;  /* 0x0000007933337836 */ /* 0x000fe20000000000 */
[----:B------:R-:W-:-:S02]  /*11ee0*/  ISETP.GE.AND P2, PT, R17, R224, PT ;  /* 0x000000e01100720c */ /* 0x000fc40003f46270 */
[----:B------:R-:W-:Y:S02]  /*11ef0*/  FSEL R128, R27, -INF , !P1 ;  /* 0xff8000001b807808 */ /* 0x000fe40004800000 */
[----:B------:R-:W-:Y:S02]  /*11f00*/  ISETP.GE.AND P1, PT, R9, R225, PT ;  /* 0x000000e10900720c */ /* 0x000fe40003f26270 */
[----:B------:R-:W-:Y:S02]  /*11f10*/  FMNMX3.FTZ R21, R21, R170, R152, !PT ;  /* 0x000000aa15157276 */ /* 0x000fe40007810098 */
[----:B------:R-:W-:Y:S02]  /*11f20*/  FMNMX3.FTZ R19, R19, R140, R176, !PT ;  /* 0x0000008c13137276 */ /* 0x000fe400078100b0 */
[----:B------:R-:W-:Y:S02]  /*11f30*/  FSEL R126, R126, -INF , !P2 ;  /* 0xff8000007e7e7808 */ /* 0x000fe40005000000 */
[----:B------:R-:W-:-:S02]  /*11f40*/  ISETP.GE.AND P4, PT, R9, R224, PT ;  /* 0x000000e00900720c */ /* 0x000fc40003f86270 */
[----:B------:R-:W-:Y:S02]  /*11f50*/  ISETP.GE.AND P2, PT, R51, R225, PT ;  /* 0x000000e13300720c */ /* 0x000fe40003f46270 */
[----:B------:R-:W-:Y:S02]  /*11f60*/  FSEL R53, R53, -INF , P1 ;  /* 0xff80000035357808 */ /* 0x000fe40000800000 */
[----:B------:R-:W-:Y:S02]  /*11f70*/  FMNMX3.FTZ R21, R21, R150, R148, !PT ;  /* 0x0000009615157276 */ /* 0x000fe40007810094 */
[----:B------:R-:W-:Y:S02]  /*11f80*/  FMNMX3.FTZ R19, R19, R158, R172, !PT ;  /* 0x0000009e13137276 */ /* 0x000fe400078100ac */
[----:B------:R-:W-:Y:S02]  /*11f90*/  ISETP.GE.AND P1, PT, R51, R224, PT ;  /* 0x000000e03300720c */ /* 0x000fe40003f26270 */
[----:B------:R-:W-:-:S02]  /*11fa0*/  FSEL R49, R49, -INF , P2 ;  /* 0xff80000031317808 */ /* 0x000fc40001000000 */
[----:B------:R-:W-:Y:S02]  /*11fb0*/  FSEL R124, R53, -INF , !P4 ;  /* 0xff800000357c7808 */ /* 0x000fe40006000000 */
[----:B------:R-:W-:Y:S02]  /*11fc0*/  FMNMX3.FTZ R21, R21, R146, R128, !PT ;  /* 0x0000009215157276 */ /* 0x000fe40007810080 */
[----:B------:R-:W-:Y:S02]  /*11fd0*/  FMNMX3.FTZ R19, R19, R162, R168, !PT ;  /* 0x000000a213137276 */ /* 0x000fe400078100a8 */
[C---:B------:R-:W-:Y:S02]  /*11fe0*/  ISETP.GE.AND P2, PT, R17.reuse, R218, PT ;  /* 0x000000da1100720c */ /* 0x040fe40003f46270 */
[----:B------:R-:W-:Y:S02]  /*11ff0*/  ISETP.GE.AND P4, PT, R17, R216, PT ;  /* 0x000000d81100720c */ /* 0x000fe40003f86270 */
[----:B------:R-:W-:-:S02]  /*12000*/  FSEL R122, R49, -INF , !P1 ;  /* 0xff800000317a7808 */ /* 0x000fc40004800000 */
[----:B------:R-:W-:Y:S02]  /*12010*/  FMNMX3.FTZ R21, R21, R126, R124, !PT ;  /* 0x0000007e15157276 */ /* 0x000fe4000781007c */
[----:B------:R-:W-:Y:S02]  /*12020*/  FMNMX3.FTZ R17, R19, R166, R164, !PT ;  /* 0x000000a613117276 */ /* 0x000fe400078100a4 */
[----:B------:R-:W-:Y:S02]  /*12030*/  ISETP.GE.AND P1, PT, R9, R218, PT ;  /* 0x000000da0900720c */ /* 0x000fe40003f26270 */
[----:B------:R-:W-:Y:S02]  /*12040*/  FMNMX.FTZ R2, R122, R21, !PT ;  /* 0x000000157a027209 */ /* 0x000fe40007810000 */
[----:B------:R-:W-:Y:S02]  /*12050*/  FSEL R11, R11, -INF , P3 ;  /* 0xff8000000b0b7808 */ /* 0x000fe40001800000 */
[----:B------:R-:W-:-:S02]  /*12060*/  FSEL R13, R13, -INF , P0 ;  /* 0xff8000000d0d7808 */ /* 0x000fc40000000000 */
[----:B------:R-:W-:Y:S02]  /*12070*/  FMNMX3.FTZ R17, R17, R160, R144, !PT ;  /* 0x000000a011117276 */ /* 0x000fe40007810090 */
[----:B------:R-:W-:Y:S02]  /*12080*/  ISETP.GE.AND P3, PT, R9, R216, PT ;  /* 0x000000d80900720c */ /* 0x000fe40003f66270 */
[----:B------:R-:W-:Y:S01]  /*12090*/  ISETP.GE.AND P0, PT, R51, R218, PT ;  /* 0x000000da3300720c */ /* 0x000fe20003f06270 */
[----:B------:R-:W1:Y:S01]  /*120a0*/  SHFL.BFLY PT, R9, R2, 0x2, 0x1f ;  /* 0x0c401f0002097f89 */ /* 0x000e6200000e0000 */
[----:B------:R-:W-:Y:S02]  /*120b0*/  FSEL R15, R15, -INF , P2 ;  /* 0xff8000000f0f7808 */ /* 0x000fe40001000000 */
[----:B------:R-:W-:Y:S02]  /*120c0*/  FSEL R43, R43, -INF , P1 ;  /* 0xff8000002b2b7808 */ /* 0x000fe40000800000 */
[----:B------:R-:W-:-:S02]  /*120d0*/  FSEL R136, R11, -INF , !P6 ;  /* 0xff8000000b887808 */ /* 0x000fc40007000000 */
[----:B------:R-:W-:Y:S02]  /*120e0*/  FSEL R66, R13, -INF , !P5 ;  /* 0xff8000000d427808 */ /* 0x000fe40006800000 */
[----:B------:R-:W-:Y:S02]  /*120f0*/  FMNMX3.FTZ R17, R17, R142, R138, !PT ;  /* 0x0000008e11117276 */ /* 0x000fe4000781008a */
[----:B------:R-:W-:Y:S02]  /*12100*/  ISETP.GE.AND P2, PT, R51, R216, PT ;  /* 0x000000d83300720c */ /* 0x000fe40003f46270 */
[----:B------:R-:W-:Y:S02]  /*12110*/  FSEL R3, R3, -INF , P0 ;  /* 0xff80000003037808 */ /* 0x000fe40000000000 */
[----:B---3--:R-:W-:Y:S02]  /*12120*/  FSEL R58, R15, -INF , !P4 ;  /* 0xff8000000f3a7808 */ /* 0x008fe40006000000 */
[----:B------:R-:W-:-:S02]  /*12130*/  FSEL R56, R43, -INF , !P3 ;  /* 0xff8000002b387808 */ /* 0x000fc40005800000 */
[----:B------:R-:W-:Y:S02]  /*12140*/  FMNMX3.FTZ R17, R17, R136, R66, !PT ;  /* 0x0000008811117276 */ /* 0x000fe40007810042 */
[----:B------:R-:W-:Y:S02]  /*12150*/  FSEL R54, R3, -INF , !P2 ;  /* 0xff80000003367808 */ /* 0x000fe40005000000 */
[----:B------:R-:W-:-:S04]  /*12160*/  FMNMX3.FTZ R11, R17, R58, R56, !PT ;  /* 0x0000003a110b7276 */ /* 0x000fc80007810038 */
[----:B------:R-:W-:-:S05]  /*12170*/  FMNMX.FTZ R11, R54, R11, !PT ;  /* 0x0000000b360b7209 */ /* 0x000fca0007810000 */
[----:B------:R-:W2:Y:S01]  /*12180*/  SHFL.BFLY PT, R6, R11, 0x2, 0x1f ;  /* 0x0c401f000b067f89 */ /* 0x000ea200000e0000 */
[----:B-1----:R-:W-:-:S05]  /*12190*/  FMNMX.FTZ R9, R2, R9, !PT ;  /* 0x0000000902097209 */ /* 0x002fca0007810000 */
[----:B------:R-:W1:Y:S01]  /*121a0*/  SHFL.BFLY PT, R2, R9, 0x1, 0x1f ;  /* 0x0c201f0009027f89 */ /* 0x000e6200000e0000 */
[----:B--2---:R-:W-:-:S05]  /*121b0*/  FMNMX.FTZ R6, R11, R6, !PT ;  /* 0x000000060b067209 */ /* 0x004fca0007810000 */
[----:B------:R-:W2:Y:S01]  /*121c0*/  SHFL.BFLY PT, R3, R6, 0x1, 0x1f ;  /* 0x0c201f0006037f89 */ /* 0x000ea200000e0000 */
[----:B-1----:R-:W-:-:S04]  /*121d0*/  FMNMX.FTZ R2, R9, R2, !PT ;  /* 0x0000000209027209 */ /* 0x002fc80007810000 */
[----:B------:R-:W-:Y:S01]  /*121e0*/  FSETP.NEU.FTZ.AND P0, PT, R2, -INF , PT ;  /* 0xff8000000200780b */ /* 0x000fe20003f1d000 */
[----:B-----5:R-:W-:-:S05]  /*121f0*/  FMUL.FTZ R53, R52, R2 ;  /* 0x0000000234357220 */ /* 0x020fca0000410000 */
[----:B------:R-:W-:Y:S02]  /*12200*/  FSEL R53, R53, RZ, P0 ;  /* 0x000000ff35357208 */ /* 0x000fe40000000000 */
[----:B------:R-:W-:-:S03]  /*12210*/  LEA R197, R47, UR6, 0x1 ;  /* 0x000000062fc57c11 */ /* 0x000fc6000f8e08ff */
[-CC-:B------:R-:W-:Y:S02]  /*12220*/  FFMA.FTZ R49, R0, R52.reuse, -R53.reuse ;  /* 0x0000003400317223 */ /* 0x180fe40000010835 */
[----:B------:R-:W1:Y:S01]  /*12230*/  LDSM.16.MT88.4 R108, [R197+0x9000] ;  /* 0x00900000c56c783b */ /* 0x000e620000004200 */
[-CC-:B------:R-:W-:Y:S01]  /*12240*/  FFMA.FTZ R45, R42, R52.reuse, -R53.reuse ;  /* 0x000000342a2d7223 */ /* 0x180fe20000010835 */
[----:B------:R-:W-:Y:S02]  /*12250*/  FFMA.FTZ R50, R7, R52, -R53 ;  /* 0x0000003407327223 */ /* 0x000fe40000010835 */
[----:B------:R-:W-:Y:S01]  /*12260*/  LDSM.16.MT88.4 R92, [R197+0xb000] ;  /* 0x00b00000c55c783b */ /* 0x000fe20000004200 */
[----:B--2---:R-:W-:-:S03]  /*12270*/  FMNMX.FTZ R0, R6, R3, !PT ;  /* 0x0000000306007209 */ /* 0x004fc60007810000 */
[----:B------:R-:W-:Y:S01]  /*12280*/  LDSM.16.MT88.4 R76, [R197+0xd000] ;  /* 0x00d00000c54c783b */ /* 0x000fe20000004200 */
[----:B------:R-:W-:Y:S01]  /*12290*/  FSETP.NEU.FTZ.AND P0, PT, R0, -INF , PT ;  /* 0xff8000000000780b */ /* 0x000fe20003f1d000 */
[----:B------:R-:W-:Y:S01]  /*122a0*/  FMUL.FTZ R51, R52, R0 ;  /* 0x0000000034337220 */ /* 0x000fe20000410000 */
[----:B------:R-:W-:-:S04]  /*122b0*/  IMAD R123, R4, 0x2, R197 ;  /* 0x00000002047b7824 */ /* 0x000fc800078e02c5 */
[----:B------:R-:W-:Y:S01]  /*122c0*/  FSEL R51, R51, RZ, P0 ;  /* 0x000000ff33337208 */ /* 0x000fe20000000000 */
[-C--:B------:R-:W-:Y:S01]  /*122d0*/  FFMA.FTZ R42, R48, R52.reuse, -R53 ;  /* 0x00000034302a7223 */ /* 0x080fe20000010835 */
[----:B------:R-:W2:Y:S03]  /*122e0*/  LDSM.16.MT88.4 R100, [R123+0x9000] ;  /* 0x009000007b64783b */ /* 0x000ea60000004200 */
[-CC-:B------:R-:W-:Y:S01]  /*122f0*/  FFMA.FTZ R47, R44, R52.reuse, -R51.reuse ;  /* 0x000000342c2f7223 */ /* 0x180fe20000010833 */
[-CC-:B------:R-:W-:Y:S01]  /*12300*/  FFMA.FTZ R48, R5, R52.reuse, -R51.reuse ;  /* 0x0000003405307223 */ /* 0x180fe20000010833 */
[-CC-:B------:R-:W-:Y:S01]  /*12310*/  FFMA.FTZ R44, R70, R52.reuse, -R51.reuse ;  /* 0x00000034462c7223 */ /* 0x180fe20000010833 */
[-C--:B------:R-:W-:Y:S01]  /*12320*/  FFMA.FTZ R43, R68, R52.reuse, -R51 ;  /* 0x00000034442b7223 */ /* 0x080fe20000010833 */
[----:B------:R-:W3:Y:S04]  /*12330*/  LDSM.16.MT88.4 R84, [R123+0xb000] ;  /* 0x00b000007b54783b */ /* 0x000ee80000004200 */
[----:B------:R-:W5:Y:S01]  /*12340*/  LDSM.16.MT88.4 R4, [R123+0xd000] ;  /* 0x00d000007b04783b */ /* 0x000f620000004200 */
[----:B------:R-:W-:Y:S01]  /*12350*/  MUFU.EX2 R50, R50 ;  /* 0x0000003200327308 */ /* 0x000fe20000000800 */
[-CC-:B------:R-:W-:Y:S01]  /*12360*/  FFMA.FTZ R38, R18, R52.reuse, -R53.reuse ;  /* 0x0000003412267223 */ /* 0x180fe20000010835 */
[-CC-:B------:R-:W-:Y:S01]  /*12370*/  FFMA.FTZ R37, R16, R52.reuse, -R53.reuse ;  /* 0x0000003410257223 */ /* 0x180fe20000010835 */
[-CC-:B------:R-:W-:Y:S01]  /*12380*/  FFMA.FTZ R41, R40, R52.reuse, -R53.reuse ;  /* 0x0000003428297223 */ /* 0x180fe20000010835 */
[----:B------:R-:W4:Y:S04]  /*12390*/  LDSM.16.MT88.4 R16, [R197+0x9400] ;  /* 0x00940000c510783b */ /* 0x000f280000004200 */
[----:B------:R-:W1:Y:S01]  /*123a0*/  MUFU.EX2 R49, R49 ;  /* 0x0000003100317308 */ /* 0x000e620000000800 */
[-C--:B------:R-:W-:Y:S01]  /*123b0*/  FFMA.FTZ R46, R46, R52.reuse, -R53 ;  /* 0x000000342e2e7223 */ /* 0x080fe20000010835 */
[----:B------:R-:W-:Y:S06]  /*123c0*/  LDSM.16.MT88.4 R20, [R123+0xb400] ;  /* 0x00b400007b14783b */ /* 0x000fec0000004200 */
[----:B------:R-:W-:Y:S08]  /*123d0*/  MUFU.EX2 R45, R45 ;  /* 0x0000002d002d7308 */ /* 0x000ff00000000800 */
[----:B------:R-:W2:Y:S08]  /*123e0*/  MUFU.EX2 R42, R42 ;  /* 0x0000002a002a7308 */ /* 0x000eb00000000800 */
[----:B------:R-:W-:Y:S08]  /*123f0*/  MUFU.EX2 R48, R48 ;  /* 0x0000003000307308 */ /* 0x000ff00000000800 */
[----:B------:R-:W3:Y:S08]  /*12400*/  MUFU.EX2 R47, R47 ;  /* 0x0000002f002f7308 */ /* 0x000ef00000000800 */
[----:B------:R-:W-:Y:S08]  /*12410*/  MUFU.EX2 R44, R44 ;  /* 0x0000002c002c7308 */ /* 0x000ff00000000800 */
[----:B------:R-:W5:Y:S01]  /*12420*/  MUFU.EX2 R43, R43 ;  /* 0x0000002b002b7308 */ /* 0x000f620000000800 */
[-CC-:B------:R-:W-:Y:S01]  /*12430*/  FFMA.FTZ R40, R14, R52.reuse, -R51.reuse ;  /* 0x000000340e287223 */ /* 0x180fe20000010833 */
[-CC-:B------:R-:W-:Y:S01]  /*12440*/  FFMA.FTZ R39, R12, R52.reuse, -R51.reuse ;  /* 0x000000340c277223 */ /* 0x180fe20000010833 */
[-CC-:B------:R-:W-:Y:S01]  /*12450*/  FFMA.FTZ R36, R10, R52.reuse, -R51.reuse ;  /* 0x000000340a247223 */ /* 0x180fe20000010833 */
[----:B------:R-:W4:Y:S01]  /*12460*/  LDSM.16.MT88.4 R12, [R123+0x9400] ;  /* 0x009400007b0c783b */ /* 0x000f220000004200 */
[----:B------:R-:W-:Y:S01]  /*12470*/  FFMA.FTZ R35, R8, R52, -R51 ;  /* 0x0000003408237223 */ /* 0x000fe20000010833 */
[----:B-1----:R-:W-:-:S02]  /*12480*/  F2FP.BF16.F32.PACK_AB R68, R49, R50 ;  /* 0x000000323144723e */ /* 0x002fc400000010ff */
[----:B--2---:R-:W-:Y:S02]  /*12490*/  F2FP.BF16.F32.PACK_AB R70, R42, R45 ;  /* 0x0000002d2a46723e */ /* 0x004fe400000010ff */
[----:B---3--:R-:W-:Y:S01]  /*124a0*/  F2FP.BF16.F32.PACK_AB R69, R47, R48 ;  /* 0x000000302f45723e */ /* 0x008fe200000010ff */
[----:B------:R-:W-:Y:S01]  /*124b0*/  MUFU.EX2 R46, R46 ;  /* 0x0000002e002e7308 */ /* 0x000fe20000000800 */
[----:B------:R-:W1:Y:S01]  /*124c0*/  LDSM.16.MT88.4 R8, [R197+0xb400] ;  /* 0x00b40000c508783b */ /* 0x000e620000004200 */
[----:B-----5:R-:W-:-:S06]  /*124d0*/  F2FP.BF16.F32.PACK_AB R71, R43, R44 ;  /* 0x0000002c2b47723e */ /* 0x020fcc00000010ff */
[----:B------:R-:W2:Y:S01]  /*124e0*/  MUFU.EX2 R41, R41 ;  /* 0x0000002900297308 */ /* 0x000ea20000000800 */
[C---:B------:R-:W-:Y:S07]  /*124f0*/  HMMA.16816.F32.BF16 R112, R68.reuse, R108, RZ ;  /* 0x0000006c4470723c */ /* 0x040fee00000418ff */
[----:B------:R-:W-:Y:S08]  /*12500*/  MUFU.EX2 R38, R38 ;  /* 0x0000002600267308 */ /* 0x000ff00000000800 */
[----:B------:R-:W-:Y:S01]  /*12510*/  MUFU.EX2 R37, R37 ;  /* 0x0000002500257308 */ /* 0x000fe20000000800 */
[C---:B------:R-:W-:Y:S07]  /*12520*/  HMMA.16816.F32.BF16 R108, R68.reuse, R110, RZ ;  /* 0x0000006e446c723c */ /* 0x040fee00000418ff */
[----:B------:R-:W-:Y:S08]  /*12530*/  MUFU.EX2 R40, R40 ;  /* 0x0000002800287308 */ /* 0x000ff00000000800 */
[----:B------:R-:W3:Y:S08]  /*12540*/  MUFU.EX2 R39, R39 ;  /* 0x0000002700277308 */ /* 0x000ef00000000800 */
        /* <DEDUP_REMOVED lines=11> */
[----:B--2---:R-:W-:-:S02]  /*12600*/  F2FP.BF16.F32.PACK_AB R4, R41, R46 ;  /* 0x0000002e2904723e */ /* 0x004fc400000010ff */
[----:B---3--:R-:W-:-:S05]  /*12610*/  F2FP.BF16.F32.PACK_AB R5, R39, R40 ;  /* 0x000000282705723e */ /* 0x008fca00000010ff */
[----:B------:R-:W-:Y:S01]  /*12620*/  HMMA.16816.F32.BF16 R68, R68, R6, RZ ;  /* 0x000000064444723c */ /* 0x000fe200000418ff */
[----:B------:R-:W-:Y:S02]  /*12630*/  F2FP.BF16.F32.PACK_AB R6, R37, R38 ;  /* 0x000000262506723e */ /* 0x000fe400000010ff */
[----:B-----5:R-:W-:-:S07]  /*12640*/  F2FP.BF16.F32.PACK_AB R7, R35, R36 ;  /* 0x000000242307723e */ /* 0x020fce00000010ff */
[C---:B----4-:R-:W-:Y:S08]  /*12650*/  HMMA.16816.F32.BF16 R112, R4.reuse, R16, R112 ;  /* 0x000000100470723c */ /* 0x050ff00000041870 */
        /* <DEDUP_REMOVED lines=22> */
[----:B------:R-:W-:Y:S06]  /*127c0*/  MUFU.EX2 R34, R34 ;  /* 0x0000002200227308 */ /* 0x000fec0000000800 */
[C---:B---3--:R-:W-:Y:S02]  /*127d0*/  HMMA.16816.F32.BF16 R72, R4.reuse, R12, R72 ;  /* 0x0000000c0448723c */ /* 0x048fe40000041848 */
[----:B------:R-:W3:Y:S06]  /*127e0*/  MUFU.EX2 R33, R33 ;  /* 0x0000002100217308 */ /* 0x000eec0000000800 */
[----:B------:R-:W-:Y:S01]  /*127f0*/  HMMA.16816.F32.BF16 R68, R4, R14, R68 ;  /* 0x0000000e0444723c */ /* 0x000fe20000041844 */
[----:B------:R-:W5:Y:S01]  /*12800*/  LDSM.16.MT88.4 R12, [R123+0xb800] ;  /* 0x00b800007b0c783b */ /* 0x000f620000004200 */
[----:B------:R-:W-:Y:S08]  /*12810*/  MUFU.EX2 R30, R30 ;  /* 0x0000001e001e7308 */ /* 0x000ff00000000800 */
[----:B------:R-:W1:Y:S08]  /*12820*/  MUFU.EX2 R29, R29 ;  /* 0x0000001d001d7308 */ /* 0x000e700000000800 */
[----:B------:R-:W-:Y:S08]  /*12830*/  MUFU.EX2 R32, R32 ;  /* 0x0000002000207308 */ /* 0x000ff00000000800 */
[----:B------:R-:W4:Y:S08]  /*12840*/  MUFU.EX2 R31, R31 ;  /* 0x0000001f001f7308 */ /* 0x000f300000000800 */
[----:B------:R-:W-:Y:S08]  /*12850*/  MUFU.EX2 R28, R28 ;  /* 0x0000001c001c7308 */ /* 0x000ff00000000800 */
[----:B------:R-:W2:Y:S01]  /*12860*/  MUFU.EX2 R3, R3 ;  /* 0x0000000300037308 */ /* 0x000ea20000000800 */
[----:B---3--:R-:W-:-:S02]  /*12870*/  F2FP.BF16.F32.PACK_AB R4, R33, R34 ;  /* 0x000000222104723e */ /* 0x008fc400000010ff */
[----:B-1----:R-:W-:Y:S02]  /*12880*/  F2FP.BF16.F32.PACK_AB R6, R29, R30 ;  /* 0x0000001e1d06723e */ /* 0x002fe400000010ff */
[----:B----4-:R-:W-:Y:S02]  /*12890*/  F2FP.BF16.F32.PACK_AB R5, R31, R32 ;  /* 0x000000201f05723e */ /* 0x010fe400000010ff */
[----:B--2---:R-:W-:-:S07]  /*128a0*/  F2FP.BF16.F32.PACK_AB R7, R3, R28 ;  /* 0x0000001c0307723e */ /* 0x004fce00000010ff */
        /* <DEDUP_REMOVED lines=14> */
[----:B-----5:R-:W-:Y:S03]  /*12990*/  HMMA.16816.F32.BF16 R88, R4, R12, R88 ;  /* 0x0000000c0458723c */ /* 0x020fe60000041858 */
[-CC-:B------:R-:W-:Y:S01]  /*129a0*/  FFMA.FTZ R134, R134, R52.reuse, -R51.reuse ;  /* 0x0000003486867223 */ /* 0x180fe20000010833 */
[-CC-:B------:R-:W-:Y:S01]  /*129b0*/  FFMA.FTZ R61, R182, R52.reuse, -R51.reuse ;  /* 0x00000034b63d7223 */ /* 0x180fe20000010833 */
[----:B------:R-:W-:-:S03]  /*129c0*/  FFMA.FTZ R140, R140, R52, -R51 ;  /* 0x000000348c8c7223 */ /* 0x000fc60000010833 */
[C---:B------:R-:W-:Y:S01]  /*129d0*/  HMMA.16816.F32.BF16 R84, R4.reuse, R14, R84 ;  /* 0x0000000e0454723c */ /* 0x040fe20000041854 */
[----:B------:R-:W4:Y:S01]  /*129e0*/  LDSM.16.MT88.4 R12, [R123+0x9c00] ;  /* 0x009c00007b0c783b */ /* 0x000f220000004200 */
[----:B------:R-:W-:Y:S08]  /*129f0*/  MUFU.EX2 R55, R55 ;  /* 0x0000003700377308 */ /* 0x000ff00000000800 */
[----:B------:R-:W5:Y:S08]  /*12a00*/  MUFU.EX2 R130, R130 ;  /* 0x0000008200827308 */ /* 0x000f700000000800 */
[----:B------:R-:W-:Y:S08]  /*12a10*/  MUFU.EX2 R57, R57 ;  /* 0x0000003900397308 */ /* 0x000ff00000000800 */
[----:B------:R-:W3:Y:S08]  /*12a20*/  MUFU.EX2 R132, R132 ;  /* 0x0000008400847308 */ /* 0x000ef00000000800 */
[----:B------:R-:W-:Y:S08]  /*12a30*/  MUFU.EX2 R59, R59 ;  /* 0x0000003b003b7308 */ /* 0x000ff00000000800 */
[----:B------:R-:W4:Y:S08]  /*12a40*/  MUFU.EX2 R134, R134 ;  /* 0x0000008600867308 */ /* 0x000f300000000800 */
[----:B------:R-:W-:Y:S08]  /*12a50*/  MUFU.EX2 R61, R61 ;  /* 0x0000003d003d7308 */ /* 0x000ff00000000800 */
[----:B------:R-:W4:Y:S01]  /*12a60*/  MUFU.EX2 R140, R140 ;  /* 0x0000008c008c7308 */ /* 0x000f220000000800 */
[C---:B-1----:R-:W-:Y:S08]  /*12a70*/  HMMA.16816.F32.BF16 R80, R4.reuse, R8, R80 ;  /* 0x000000080450723c */ /* 0x042ff00000041850 */
[C---:B------:R-:W-:Y:S01]  /*12a80*/  HMMA.16816.F32.BF16 R76, R4.reuse, R10, R76 ;  /* 0x0000000a044c723c */ /* 0x040fe2000004184c */
[----:B------:R-:W1:Y:S07]  /*12a90*/  LDSM.16.MT88.4 R8, [R197+0xbc00] ;  /* 0x00bc0000c508783b */ /* 0x000e6e0000004200 */
[C---:B--2---:R-:W-:Y:S08]  /*12aa0*/  HMMA.16816.F32.BF16 R72, R4.reuse, R20, R72 ;  /* 0x000000140448723c */ /* 0x044ff00000041848 */
[----:B------:R-:W-:Y:S03]  /*12ab0*/  HMMA.16816.F32.BF16 R68, R4, R22, R68 ;  /* 0x000000160444723c */ /* 0x000fe60000041844 */
[----:B-----5:R-:W-:Y:S01]  /*12ac0*/  F2FP.BF16.F32.PACK_AB R4, R130, R55 ;  /* 0x000000378204723e */ /* 0x020fe200000010ff */
[----:B------:R-:W-:Y:S01]  /*12ad0*/  LDSM.16.MT88.4 R20, [R123+0xdc00] ;  /* 0x00dc00007b14783b */ /* 0x000fe20000004200 */
[----:B---3--:R-:W-:-:S02]  /*12ae0*/  F2FP.BF16.F32.PACK_AB R6, R132, R57 ;  /* 0x000000398406723e */ /* 0x008fc400000010ff */
[----:B----4-:R-:W-:Y:S02]  /*12af0*/  F2FP.BF16.F32.PACK_AB R5, R134, R59 ;  /* 0x0000003b8605723e */ /* 0x010fe400000010ff */
        /* <DEDUP_REMOVED lines=8> */
[C---:B------:R-:W-:Y:S01]  /*12b80*/  HMMA.16816.F32.BF16 R92, R4.reuse, R10, R92 ;  /* 0x0000000a045c723c */ /* 0x040fe2000004185c */
[----:B------:R-:W1:Y:S02]  /*12b90*/  LDSM.16.MT88.4 R8, [R197+0xa000] ;  /* 0x00a00000c508783b */ /* 0x000e640000004200 */
[-CC-:B------:R-:W-:Y:S01]  /*12ba0*/  FFMA.FTZ R63, R180, R52.reuse, -R53.reuse ;  /* 0x00000034b43f7223 */ /* 0x180fe20000010835 */
[-CC-:B------:R-:W-:Y:S01]  /*12bb0*/  FFMA.FTZ R154, R154, R52.reuse, -R53.reuse ;  /* 0x000000349a9a7223 */ /* 0x180fe20000010835 */
[-CC-:B------:R-:W-:Y:S01]  /*12bc0*/  FFMA.FTZ R156, R156, R52.reuse, -R53.reuse ;  /* 0x000000349c9c7223 */ /* 0x180fe20000010835 */
[-C--:B------:R-:W-:Y:S01]  /*12bd0*/  FFMA.FTZ R65, R178, R52.reuse, -R53 ;  /* 0x00000034b2417223 */ /* 0x080fe20000010835 */
[-CC-:B------:R-:W-:Y:S01]  /*12be0*/  FFMA.FTZ R67, R176, R52.reuse, -R51.reuse ;  /* 0x00000034b0437223 */ /* 0x180fe20000010833 */
[----:B--2---:R-:W-:Y:S03]  /*12bf0*/  HMMA.16816.F32.BF16 R88, R4, R16, R88 ;  /* 0x000000100458723c */ /* 0x004fe60000041858 */
[-CC-:B------:R-:W-:Y:S01]  /*12c00*/  FFMA.FTZ R158, R158, R52.reuse, -R51.reuse ;  /* 0x000000349e9e7223 */ /* 0x180fe20000010833 */
[-CC-:B------:R-:W-:Y:S01]  /*12c10*/  FFMA.FTZ R119, R172, R52.reuse, -R51.reuse ;  /* 0x00000034ac777223 */ /* 0x180fe20000010833 */
[----:B------:R-:W-:-:S03]  /*12c20*/  FFMA.FTZ R162, R162, R52, -R51 ;  /* 0x00000034a2a27223 */ /* 0x000fc60000010833 */
[C---:B------:R-:W-:Y:S01]  /*12c30*/  HMMA.16816.F32.BF16 R84, R4.reuse, R18, R84 ;  /* 0x000000120454723c */ /* 0x040fe20000041854 */
[----:B------:R-:W2:Y:S01]  /*12c40*/  LDSM.16.MT88.4 R16, [R123+0xa000] ;  /* 0x00a000007b10783b */ /* 0x000ea20000004200 */
[----:B------:R-:W-:Y:S06]  /*12c50*/  MUFU.EX2 R63, R63 ;  /* 0x0000003f003f7308 */ /* 0x000fec0000000800 */
[C---:B---3--:R-:W-:Y:S02]  /*12c60*/  HMMA.16816.F32.BF16 R80, R4.reuse, R12, R80 ;  /* 0x0000000c0450723c */ /* 0x048fe40000041850 */
[----:B------:R-:W3:Y:S06]  /*12c70*/  MUFU.EX2 R154, R154 ;  /* 0x0000009a009a7308 */ /* 0x000eec0000000800 */
[C---:B------:R-:W-:Y:S01]  /*12c80*/  HMMA.16816.F32.BF16 R76, R4.reuse, R14, R76 ;  /* 0x0000000e044c723c */ /* 0x040fe2000004184c */
[----:B------:R-:W4:Y:S01]  /*12c90*/  LDSM.16.MT88.4 R12, [R197+0xc000] ;  /* 0x00c00000c50c783b */ /* 0x000f220000004200 */
[----:B------:R-:W-:Y:S08]  /*12ca0*/  MUFU.EX2 R156, R156 ;  /* 0x0000009c009c7308 */ /* 0x000ff00000000800 */
[----:B------:R-:W5:Y:S08]  /*12cb0*/  MUFU.EX2 R65, R65 ;  /* 0x0000004100417308 */ /* 0x000f700000000800 */
[----:B------:R-:W-:Y:S08]  /*12cc0*/  MUFU.EX2 R67, R67 ;  /* 0x0000004300437308 */ /* 0x000ff00000000800 */
[----:B------:R-:W1:Y:S08]  /*12cd0*/  MUFU.EX2 R158, R158 ;  /* 0x0000009e009e7308 */ /* 0x000e700000000800 */
[----:B------:R-:W-:Y:S08]  /*12ce0*/  MUFU.EX2 R119, R119 ;  /* 0x0000007700777308 */ /* 0x000ff00000000800 */
[----:B------:R-:W2:Y:S01]  /*12cf0*/  MUFU.EX2 R162, R162 ;  /* 0x000000a200a27308 */ /* 0x000ea20000000800 */
[C---:B------:R-:W-:Y:S08]  /*12d00*/  HMMA.16816.F32.BF16 R72, R4.reuse, R20, R72 ;  /* 0x000000140448723c */ /* 0x040ff00000041848 */
[----:B------:R-:W-:Y:S03]  /*12d10*/  HMMA.16816.F32.BF16 R68, R4, R22, R68 ;  /* 0x000000160444723c */ /* 0x000fe60000041844 */
[----:B---3--:R-:W-:Y:S01]  /*12d20*/  F2FP.BF16.F32.PACK_AB R4, R154, R63 ;  /* 0x0000003f9a04723e */ /* 0x008fe200000010ff */
        /* <DEDUP_REMOVED lines=9> */
[----:B------:R-:W3:Y:S07]  /*12dc0*/  LDSM.16.MT88.4 R8, [R123+0xe000] ;  /* 0x00e000007b08783b */ /* 0x000eee0000004200 */
[C---:B------:R-:W-:Y:S08]  /*12dd0*/  HMMA.16816.F32.BF16 R104, R4.reuse, R16, R104 ;  /* 0x000000100468723c */ /* 0x040ff00000041868 */
[C---:B------:R-:W-:Y:S01]  /*12de0*/  HMMA.16816.F32.BF16 R100, R4.reuse, R18, R100 ;  /* 0x000000120464723c */ /* 0x040fe20000041864 */
[----:B------:R-:W5:Y:S02]  /*12df0*/  LDSM.16.MT88.4 R16, [R197+0xa400] ;  /* 0x00a40000c510783b */ /* 0x000f640000004200 */
[-CC-:B------:R-:W-:Y:S01]  /*12e00*/  FFMA.FTZ R127, R174, R52.reuse, -R53.reuse ;  /* 0x00000034ae7f7223 */ /* 0x180fe20000010835 */
[-C--:B------:R-:W-:Y:S01]  /*12e10*/  FFMA.FTZ R170, R170, R52.reuse, -R53 ;  /* 0x00000034aaaa7223 */ /* 0x080fe20000010835 */
[-CC-:B------:R-:W-:Y:S01]  /*12e20*/  FFMA.FTZ R129, R168, R52.reuse, -R51.reuse ;  /* 0x00000034a8817223 */ /* 0x180fe20000010833 */
[-CC-:B------:R-:W-:Y:S01]  /*12e30*/  FFMA.FTZ R166, R166, R52.reuse, -R51.reuse ;  /* 0x00000034a6a67223 */ /* 0x180fe20000010833 */
[-CC-:B------:R-:W-:Y:S01]  /*12e40*/  FFMA.FTZ R131, R164, R52.reuse, -R51.reuse ;  /* 0x00000034a4837223 */ /* 0x180fe20000010833 */
[----:B----4-:R-:W-:Y:S03]  /*12e50*/  HMMA.16816.F32.BF16 R96, R4, R12, R96 ;  /* 0x0000000c0460723c */ /* 0x010fe60000041860 */
[----:B------:R-:W-:-:S05]  /*12e60*/  FFMA.FTZ R160, R160, R52, -R51 ;  /* 0x00000034a0a07223 */ /* 0x000fca0000010833 */
[C---:B------:R-:W-:Y:S01]  /*12e70*/  HMMA.16816.F32.BF16 R92, R4.reuse, R14, R92 ;  /* 0x0000000e045c723c */ /* 0x040fe2000004185c */
[----:B------:R-:W4:Y:S01]  /*12e80*/  LDSM.16.MT88.4 R12, [R123+0xa400] ;  /* 0x00a400007b0c783b */ /* 0x000f220000004200 */
[----:B------:R-:W-:Y:S08]  /*12e90*/  MUFU.EX2 R125, R125 ;  /* 0x0000007d007d7308 */ /* 0x000ff00000000800 */
[----:B------:R-:W5:Y:S08]  /*12ea0*/  MUFU.EX2 R172, R172 ;  /* 0x000000ac00ac7308 */ /* 0x000f700000000800 */
[----:B------:R-:W-:Y:S08]  /*12eb0*/  MUFU.EX2 R127, R127 ;  /* 0x0000007f007f7308 */ /* 0x000ff00000000800 */
[----:B------:R-:W4:Y:S08]  /*12ec0*/  MUFU.EX2 R170, R170 ;  /* 0x000000aa00aa7308 */ /* 0x000f300000000800 */
[----:B------:R-:W-:Y:S08]  /*12ed0*/  MUFU.EX2 R129, R129 ;  /* 0x0000008100817308 */ /* 0x000ff00000000800 */
[----:B------:R-:W4:Y:S08]  /*12ee0*/  MUFU.EX2 R166, R166 ;  /* 0x000000a600a67308 */ /* 0x000f300000000800 */
[----:B------:R-:W-:Y:S08]  /*12ef0*/  MUFU.EX2 R131, R131 ;  /* 0x0000008300837308 */ /* 0x000ff00000000800 */
[----:B------:R-:W4:Y:S01]  /*12f00*/  MUFU.EX2 R160, R160 ;  /* 0x000000a000a07308 */ /* 0x000f220000000800 */
[C---:B-1----:R-:W-:Y:S08]  /*12f10*/  HMMA.16816.F32.BF16 R88, R4.reuse, R24, R88 ;  /* 0x000000180458723c */ /* 0x042ff00000041858 */
[C---:B------:R-:W-:Y:S01]  /*12f20*/  HMMA.16816.F32.BF16 R84, R4.reuse, R26, R84 ;  /* 0x0000001a0454723c */ /* 0x040fe20000041854 */
[----:B------:R-:W-:Y:S07]  /*12f30*/  LDSM.16.MT88.4 R24, [R197+0xe400] ;  /* 0x00e40000c518783b */ /* 0x000fee0000004200 */
[C---:B--2---:R-:W-:Y:S08]  /*12f40*/  HMMA.16816.F32.BF16 R80, R4.reuse, R20, R80 ;  /* 0x000000140450723c */ /* 0x044ff00000041850 */
[C---:B------:R-:W-:Y:S01]  /*12f50*/  HMMA.16816.F32.BF16 R76, R4.reuse, R22, R76 ;  /* 0x00000016044c723c */ /* 0x040fe2000004184c */
[----:B------:R-:W-:Y:S07]  /*12f60*/  LDSM.16.MT88.4 R20, [R123+0xc400] ;  /* 0x00c400007b14783b */ /* 0x000fee0000004200 */
[C---:B---3--:R-:W-:Y:S08]  /*12f70*/  HMMA.16816.F32.BF16 R72, R4.reuse, R8, R72 ;  /* 0x000000080448723c */ /* 0x048ff00000041848 */
[----:B------:R-:W-:Y:S01]  /*12f80*/  HMMA.16816.F32.BF16 R68, R4, R10, R68 ;  /* 0x0000000a0444723c */ /* 0x000fe20000041844 */
[----:B------:R-:W1:Y:S02]  /*12f90*/  LDSM.16.MT88.4 R8, [R197+0xc400] ;  /* 0x00c40000c508783b */ /* 0x000e640000004200 */
[----:B-----5:R-:W-:-:S02]  /*12fa0*/  F2FP.BF16.F32.PACK_AB R4, R172, R125 ;  /* 0x0000007dac04723e */ /* 0x020fc400000010ff */
[----:B----4-:R-:W-:Y:S02]  /*12fb0*/  F2FP.BF16.F32.PACK_AB R6, R170, R127 ;  /* 0x0000007faa06723e */ /* 0x010fe400000010ff */
[----:B------:R-:W-:Y:S02]  /*12fc0*/  F2FP.BF16.F32.PACK_AB R5, R166, R129 ;  /* 0x00000081a605723e */ /* 0x000fe400000010ff */
[----:B------:R-:W-:-:S07]  /*12fd0*/  F2FP.BF16.F32.PACK_AB R7, R160, R131 ;  /* 0x00000083a007723e */ /* 0x000fce00000010ff */
        /* <DEDUP_REMOVED lines=29> */
[C---:B------:R-:W-:Y:S01]  /*131b0*/  HMMA.16816.F32.BF16 R84, R4.reuse, R22, R84 ;  /* 0x000000160454723c */ /* 0x040fe20000041854 */
[----:B------:R-:W2:Y:S07]  /*131c0*/  LDSM.16.MT88.4 R20, [R197+0xc800] ;  /* 0x00c80000c514783b */ /* 0x000eae0000004200 */
[C---:B------:R-:W-:Y:S08]  /*131d0*/  HMMA.16816.F32.BF16 R80, R4.reuse, R24, R80 ;  /* 0x000000180450723c */ /* 0x040ff00000041850 */
[----:B------:R-:W-:Y:S03]  /*131e0*/  HMMA.16816.F32.BF16 R76, R4, R26, R76 ;  /* 0x0000001a044c723c */ /* 0x000fe6000004184c */
[----:B-1----:R-:W-:-:S02]  /*131f0*/  F2FP.BF16.F32.PACK_AB R4, R150, R133 ;  /* 0x000000859604723e */ /* 0x002fc400000010ff */
[----:B-----5:R-:W-:Y:S02]  /*13200*/  F2FP.BF16.F32.PACK_AB R6, R146, R135 ;  /* 0x000000879206723e */ /* 0x020fe400000010ff */
[----:B---3--:R-:W-:Y:S02]  /*13210*/  F2FP.BF16.F32.PACK_AB R5, R142, R137 ;  /* 0x000000898e05723e */ /* 0x008fe400000010ff */
[----:B----4-:R-:W-:-:S07]  /*13220*/  F2FP.BF16.F32.PACK_AB R7, R139, R138 ;  /* 0x0000008a8b07723e */ /* 0x010fce00000010ff */
[C---:B------:R-:W-:Y:S08]  /*13230*/  HMMA.16816.F32.BF16 R112, R4.reuse, R12, R112 ;  /* 0x0000000c0470723c */ /* 0x040ff00000041870 */
[C---:B------:R-:W-:Y:S01]  /*13240*/  HMMA.16816.F32.BF16 R108, R4.reuse, R14, R108 ;  /* 0x0000000e046c723c */ /* 0x040fe2000004186c */
[----:B------:R-:W1:Y:S07]  /*13250*/  LDSM.16.MT88.4 R12, [R197+0xe800] ;  /* 0x00e80000c50c783b */ /* 0x000e6e0000004200 */
[C---:B------:R-:W-:Y:S08]  /*13260*/  HMMA.16816.F32.BF16 R104, R4.reuse, R8, R104 ;  /* 0x000000080468723c */ /* 0x040ff00000041868 */
[C---:B------:R-:W-:Y:S01]  /*13270*/  HMMA.16816.F32.BF16 R100, R4.reuse, R10, R100 ;  /* 0x0000000a0464723c */ /* 0x040fe20000041864 */
[----:B------:R-:W3:Y:S07]  /*13280*/  LDSM.16.MT88.4 R8, [R123+0xe800] ;  /* 0x00e800007b08783b */ /* 0x000eee0000004200 */
[C---:B--2---:R-:W-:Y:S08]  /*13290*/  HMMA.16816.F32.BF16 R88, R4.reuse, R16, R88 ;  /* 0x000000100458723c */ /* 0x044ff00000041858 */
[----:B------:R-:W-:Y:S01]  /*132a0*/  HMMA.16816.F32.BF16 R84, R4, R18, R84 ;  /* 0x000000120454723c */ /* 0x000fe20000041854 */
[----:B------:R-:W2:Y:S02]  /*132b0*/  LDSM.16.MT88.4 R16, [R197+0xac00] ;  /* 0x00ac0000c510783b */ /* 0x000ea40000004200 */
[-CC-:B------:R-:W-:Y:S01]  /*132c0*/  FFMA.FTZ R24, R128, R52.reuse, -R53.reuse ;  /* 0x0000003480187223 */ /* 0x180fe20000010835 */
[-C--:B------:R-:W-:Y:S01]  /*132d0*/  FFMA.FTZ R25, R126, R52.reuse, -R53 ;  /* 0x000000347e197223 */ /* 0x080fe20000010835 */
[-CC-:B------:R-:W-:Y:S01]  /*132e0*/  FFMA.FTZ R26, R56, R52.reuse, -R51.reuse ;  /* 0x00000034381a7223 */ /* 0x180fe20000010833 */
[----:B------:R-:W-:-:S02]  /*132f0*/  FFMA.FTZ R231, R54, R52, -R51 ;  /* 0x0000003436e77223 */ /* 0x000fc40000010833 */
[----:B------:R-:W-:Y:S03]  /*13300*/  HMMA.16816.F32.BF16 R96, R4, R20, R96 ;  /* 0x000000140460723c */ /* 0x000fe60000041860 */
[-CC-:B------:R-:W-:Y:S01]  /*13310*/  FFMA.FTZ R20, R124, R52.reuse, -R53.reuse ;  /* 0x000000347c147223 */ /* 0x180fe20000010835 */
[----:B------:R-:W-:Y:S01]  /*13320*/  FFMA.FTZ R21, R122, R52, -R53 ;  /* 0x000000347a157223 */ /* 0x000fe20000010835 */
[----:B------:R-:W-:-:S03]  /*13330*/  FADD.FTZ R50, R50, R49 ;  /* 0x0000003132327221 */ /* 0x000fc60000010000 */
[----:B-1----:R-:W-:Y:S03]  /*13340*/  HMMA.16816.F32.BF16 R80, R4, R12, R80 ;  /* 0x0000000c0450723c */ /* 0x002fe60000041850 */
[----:B------:R-:W-:-:S05]  /*13350*/  FADD.FTZ R47, R48, R47 ;  /* 0x0000002f302f7221 */ /* 0x000fca0000010000 */
[C---:B------:R-:W-:Y:S01]  /*13360*/  HMMA.16816.F32.BF16 R76, R4.reuse, R14, R76 ;  /* 0x0000000e044c723c */ /* 0x040fe2000004184c */
[----:B------:R-:W1:Y:S07]  /*13370*/  LDSM.16.MT88.4 R12, [R123+0xac00] ;  /* 0x00ac00007b0c783b */ /* 0x000e6e0000004200 */
[----:B------:R-:W-:Y:S03]  /*13380*/  HMMA.16816.F32.BF16 R92, R4, R22, R92 ;  /* 0x00000016045c723c */ /* 0x000fe6000004185c */
[-CC-:B------:R-:W-:Y:S01]  /*13390*/  FFMA.FTZ R22, R66, R52.reuse, -R51.reuse ;  /* 0x0000003442167223 */ /* 0x180fe20000010833 */
[----:B------:R-:W-:Y:S01]  /*133a0*/  FFMA.FTZ R23, R58, R52, -R51 ;  /* 0x000000343a177223 */ /* 0x000fe20000010833 */
[----:B------:R-:W-:Y:S01]  /*133b0*/  MUFU.EX2 R24, R24 ;  /* 0x0000001800187308 */ /* 0x000fe20000000800 */
[----:B------:R-:W-:Y:S01]  /*133c0*/  FADD.FTZ R45, R45, R50 ;  /* 0x000000322d2d7221 */ /* 0x000fe20000010000 */
[----:B------:R-:W-:-:S06]  /*133d0*/  FADD.FTZ R44, R44, R47 ;  /* 0x0000002f2c2c7221 */ /* 0x000fcc0000010000 */
[----:B------:R-:W4:Y:S01]  /*133e0*/  MUFU.EX2 R25, R25 ;  /* 0x0000001900197308 */ /* 0x000f220000000800 */
[----:B------:R-:W-:Y:S01]  /*133f0*/  FADD.FTZ R45, R42, R45 ;  /* 0x0000002d2a2d7221 */ /* 0x000fe20000010000 */
[----:B------:R-:W-:-:S06]  /*13400*/  FADD.FTZ R43, R43, R44 ;  /* 0x0000002c2b2b7221 */ /* 0x000fcc0000010000 */
[----:B------:R-:W-:Y:S08]  /*13410*/  MUFU.EX2 R20, R20 ;  /* 0x0000001400147308 */ /* 0x000ff00000000800 */
[----:B------:R-:W5:Y:S08]  /*13420*/  MUFU.EX2 R21, R21 ;  /* 0x0000001500157308 */ /* 0x000f700000000800 */
[----:B------:R-:W-:Y:S08]  /*13430*/  MUFU.EX2 R22, R22 ;  /* 0x0000001600167308 */ /* 0x000ff00000000800 */
[----:B------:R-:W2:Y:S08]  /*13440*/  MUFU.EX2 R23, R23 ;  /* 0x0000001700177308 */ /* 0x000eb00000000800 */
[----:B------:R-:W-:Y:S08]  /*13450*/  MUFU.EX2 R26, R26 ;  /* 0x0000001a001a7308 */ /* 0x000ff00000000800 */
[----:B------:R-:W1:Y:S01]  /*13460*/  MUFU.EX2 R231, R231 ;  /* 0x000000e700e77308 */ /* 0x000e620000000800 */
[----:B------:R-:W-:Y:S01]  /*13470*/  FADD.FTZ R46, R46, R45 ;  /* 0x0000002d2e2e7221 */ /* 0x000fe20000010000 */
[----:B------:R-:W-:-:S03]  /*13480*/  FADD.FTZ R40, R40, R43 ;  /* 0x0000002b28287221 */ /* 0x000fc60000010000 */
[----:B------:R-:W-:Y:S01]  /*13490*/  FADD.FTZ R41, R41, R46 ;  /* 0x0000002e29297221 */ /* 0x000fe20000010000 */
[----:B------:R-:W-:Y:S01]  /*134a0*/  FADD.FTZ R39, R39, R40 ;  /* 0x0000002827277221 */ /* 0x000fe20000010000 */
[----:B---3--:R-:W-:Y:S03]  /*134b0*/  HMMA.16816.F32.BF16 R72, R4, R8, R72 ;  /* 0x000000080448723c */ /* 0x008fe60000041848 */
[----:B------:R-:W-:Y:S01]  /*134c0*/  FADD.FTZ R38, R38, R41 ;  /* 0x0000002926267221 */ /* 0x000fe20000010000 */
[----:B------:R-:W-:-:S04]  /*134d0*/  FADD.FTZ R36, R36, R39 ;  /* 0x0000002724247221 */ /* 0x000fc80000010000 */
[----:B------:R-:W-:Y:S03]  /*134e0*/  HMMA.16816.F32.BF16 R68, R4, R10, R68 ;  /* 0x0000000a0444723c */ /* 0x000fe60000041844 */
[----:B----4-:R-:W-:Y:S01]  /*134f0*/  F2FP.BF16.F32.PACK_AB R4, R25, R24 ;  /* 0x000000181904723e */ /* 0x010fe200000010ff */
[----:B------:R-:W-:Y:S01]  /*13500*/  FADD.FTZ R37, R37, R38 ;  /* 0x0000002625257221 */ /* 0x000fe20000010000 */
[----:B-----5:R-:W-:Y:S01]  /*13510*/  F2FP.BF16.F32.PACK_AB R6, R21, R20 ;  /* 0x000000141506723e */ /* 0x020fe200000010ff */
[----:B------:R-:W-:Y:S01]  /*13520*/  FADD.FTZ R35, R35, R36 ;  /* 0x0000002423237221 */ /* 0x000fe20000010000 */
[----:B--2---:R-:W-:Y:S02]  /*13530*/  F2FP.BF16.F32.PACK_AB R5, R23, R22 ;  /* 0x000000161705723e */ /* 0x004fe400000010ff */
[----:B-1----:R-:W-:Y:S01]  /*13540*/  F2FP.BF16.F32.PACK_AB R7, R231, R26 ;  /* 0x0000001ae707723e */ /* 0x002fe200000010ff */
[----:B------:R-:W-:Y:S01]  /*13550*/  FADD.FTZ R34, R34, R37 ;  /* 0x0000002522227221 */ /* 0x000fe20000010000 */
[----:B------:R-:W-:Y:S01]  /*13560*/  FADD.FTZ R32, R32, R35 ;  /* 0x0000002320207221 */ /* 0x000fe20000010000 */
[----:B------:R-:W-:Y:S04]  /*13570*/  LDSM.16.MT88.4 R8, [R197+0xcc00] ;  /* 0x00cc0000c508783b */ /* 0x000fe80000004200 */
[----:B------:R-:W-:Y:S03]  /*13580*/  HMMA.16816.F32.BF16 R112, R4, R16, R112 ;  /* 0x000000100470723c */ /* 0x000fe60000041870 */
[----:B------:R-:W-:Y:S01]  /*13590*/  FADD.FTZ R33, R33, R34 ;  /* 0x0000002221217221 */ /* 0x000fe20000010000 */
[----:B------:R-:W-:-:S04]  /*135a0*/  FADD.FTZ R31, R31, R32 ;  /* 0x000000201f1f7221 */ /* 0x000fc80000010000 */
[----:B------:R-:W-:Y:S01]  /*135b0*/  HMMA.16816.F32.BF16 R108, R4, R18, R108 ;  /* 0x00000012046c723c */ /* 0x000fe2000004186c */
[----:B------:R-:W1:Y:S02]  /*135c0*/  LDSM.16.MT88.4 R16, [R123+0xcc00] ;  /* 0x00cc00007b10783b */ /* 0x000e640000004200 */
[----:B------:R-:W-:-:S05]  /*135d0*/  FADD.FTZ R30, R30, R33 ;  /* 0x000000211e1e7221 */ /* 0x000fca0000010000 */
        /* <DEDUP_REMOVED lines=16> */
[----:B-1----:R-:W-:Y:S03]  /*136e0*/  HMMA.16816.F32.BF16 R88, R4, R16, R88 ;  /* 0x000000100458723c */ /* 0x002fe60000041858 */
[----:B------:R-:W-:Y:S01]  /*136f0*/  FADD.FTZ R16, R156, R3 ;  /* 0x000000039c107221 */ /* 0x000fe20000010000 */
[----:B------:R-:W-:-:S03]  /*13700*/  FADD.FTZ R119, R119, R158 ;  /* 0x0000009e77777221 */ /* 0x000fc60000010000 */
[----:B------:R-:W-:Y:S01]  /*13710*/  FADD.FTZ R16, R65, R16 ;  /* 0x0000001041107221 */ /* 0x000fe20000010000 */
[----:B------:R-:W-:Y:S01]  /*13720*/  FADD.FTZ R162, R162, R119 ;  /* 0x00000077a2a27221 */ /* 0x000fe20000010000 */
[C---:B------:R-:W-:Y:S03]  /*13730*/  HMMA.16816.F32.BF16 R100, R4.reuse, R14, R100 ;  /* 0x0000000e0464723c */ /* 0x040fe60000041864 */
[----:B------:R-:W-:Y:S01]  /*13740*/  FADD.FTZ R125, R125, R16 ;  /* 0x000000107d7d7221 */ /* 0x000fe20000010000 */
[----:B------:R-:W-:Y:S01]  /*13750*/  FADD.FTZ R129, R129, R162 ;  /* 0x000000a281817221 */ /* 0x000fe20000010000 */
[----:B------:R-:W1:Y:S03]  /*13760*/  LDSM.16.MT88.4 R12, [R197+0xec00] ;  /* 0x00ec0000c50c783b */ /* 0x000e660000004200 */
[----:B------:R-:W-:Y:S03]  /*13770*/  HMMA.16816.F32.BF16 R96, R4, R8, R96 ;  /* 0x000000080460723c */ /* 0x000fe60000041860 */
[----:B------:R-:W-:Y:S01]  /*13780*/  FADD.FTZ R172, R172, R125 ;  /* 0x0000007dacac7221 */ /* 0x000fe20000010000 */
[----:B------:R-:W-:-:S04]  /*13790*/  FADD.FTZ R166, R166, R129 ;  /* 0x00000081a6a67221 */ /* 0x000fc80000010000 */
        /* <DEDUP_REMOVED lines=19> */
[----:B------:R-:W-:Y:S01]  /*138d0*/  HMMA.16816.F32.BF16 R84, R4, R18, R84 ;  /* 0x000000120454723c */ /* 0x000fe20000041854 */
[----:B------:R-:W-:Y:S02]  /*138e0*/  BSSY B2, `(.L_x_2845) ;  /* 0x0000552000027945 */ /* 0x000fe40003800000 */
[----:B------:R-:W-:Y:S01]  /*138f0*/  FADD.FTZ R20, R20, R25 ;  /* 0x0000001914147221 */ /* 0x000fe20000010000 */
[----:B------:R-:W-:-:S04]  /*13900*/  FADD.FTZ R26, R26, R23 ;  /* 0x000000171a1a7221 */ /* 0x000fc80000010000 */
[----:B-1----:R-:W-:Y:S03]  /*13910*/  HMMA.16816.F32.BF16 R80, R4, R12, R80 ;  /* 0x0000000c0450723c */ /* 0x002fe60000041850 */
[----:B------:R-:W-:Y:S01]  /*13920*/  FADD.FTZ R228, R21, R20 ;  /* 0x0000001415e47221 */ /* 0x000fe20000010000 */
[----:B------:R-:W-:-:S04]  /*13930*/  FADD.FTZ R231, R231, R26 ;  /* 0x0000001ae7e77221 */ /* 0x000fc80000010000 */
[C---:B------:R-:W-:Y:S08]  /*13940*/  HMMA.16816.F32.BF16 R76, R4.reuse, R14, R76 ;  /* 0x0000000e044c723c */ /* 0x040ff0000004184c */
[C---:B--2---:R-:W-:Y:S08]  /*13950*/  HMMA.16816.F32.BF16 R72, R4.reuse, R8, R72 ;  /* 0x000000080448723c */ /* 0x044ff00000041848 */
        /* <DEDUP_REMOVED lines=72> */
.L_x_2848:
        /* <DEDUP_REMOVED lines=8> */
.L_x_2849:
[----:B------:R-:W-:Y:S05]  /*13e60*/  BSYNC.RECONVERGENT B0 ;  /* 0x0000000000007941 */ /* 0x000fea0003800200 */
.L_x_2847:
        /* <DEDUP_REMOVED lines=72> */
[----:B------:R-:W-:Y:S01]  /*142f0*/  IADD3 R60, PT, PT, R62, -0x2, RZ ;  /* 0xfffffffe3e3c7810 */ /* 0x000fe20007ffe0ff */
[----:B------:R-:W-:Y:S02]  /*14300*/  BSSY.RECONVERGENT B1, `(.L_x_2850) ;  /* 0x00001ac000017945 */ /* 0x000fe40003800200 */
[----:B------:R-:W-:Y:S01]  /*14310*/  LDSM.16.M88.4 R40, [R200] ;  /* 0x00000000c828783b */ /* 0x000fe20000000200 */
[----:B------:R-:W-:-:S03]  /*14320*/  ISETP.GT.AND P3, PT, R60, R201, PT ;  /* 0x000000c93c00720c */ /* 0x000fc60003f64270 */
[----:B------:R-:W4:Y:S04]  /*14330*/  LDSM.16.M88.4 R28, [R199+0x3000] ;  /* 0x00300000c71c783b */ /* 0x000f280000000200 */
        /* <DEDUP_REMOVED lines=150> */
[----:B------:R-:W-:-:S04]  /*14ca0*/  FMUL.FTZ R135, R135, R3 ;  /* 0x0000000387877220 */ /* 0x000fc80000410000 */
        /* <DEDUP_REMOVED lines=25> */
[----:B------:R-:W-:Y:S05]  /*14e40*/  HMMA.16816.F32.BF16 R160, R8, R144, R160 ;  /* 0x0000009008a0723c */ /* 0x000fea00000418a0 */
[-C--:B------:R-:W-:Y:S01]  /*14e50*/  FMUL.FTZ R144, R150, R3.reuse ;  /* 0x0000000396907220 */ /* 0x080fe20000410000 */
[-C--:B------:R-:W-:Y:S01]  /*14e60*/  FMUL.FTZ R145, R149, R3.reuse ;  /* 0x0000000395917220 */ /* 0x080fe20000410000 */
[----:B------:R-:W-:-:S04]  /*14e70*/  FMUL.FTZ R149, R151, R3 ;  /* 0x0000000397957220 */ /* 0x000fc80000410000 */
[----:B------:R-:W1:Y:S01]  /*14e80*/  MUFU.TANH R144, R144 ;  /* 0x0000009000907308 */ /* 0x000e620000002400 */
[C---:B-----5:R-:W-:Y:S07]  /*14e90*/  HMMA.16816.F32.BF16 R44, R20.reuse, R4, R44 ;  /* 0x00000004142c723c */ /* 0x060fee000004182c */
[----:B------:R-:W1:Y:S01]  /*14ea0*/  MUFU.TANH R145, R145 ;  /* 0x0000009100917308 */ /* 0x000e620000002400 */
[----:B------:R-:W-:Y:S03]  /*14eb0*/  HMMA.16816.F32.BF16 R40, R20, R6, R40 ;  /* 0x000000061428723c */ /* 0x000fe60000041828 */
[-C--:B------:R-:W-:Y:S01]  /*14ec0*/  FMUL.FTZ R150, R160, R3.reuse ;  /* 0x00000003a0967220 */ /* 0x080fe20000410000 */
[-C--:B------:R-:W-:Y:S01]  /*14ed0*/  FMUL.FTZ R151, R163, R3.reuse ;  /* 0x00000003a3977220 */ /* 0x080fe20000410000 */
[-C--:B------:R-:W-:Y:S01]  /*14ee0*/  FMUL.FTZ R163, R129, R3.reuse ;  /* 0x0000000381a37220 */ /* 0x080fe20000410000 */
[-C--:B------:R-:W-:Y:S01]  /*14ef0*/  FMUL.FTZ R129, R131, R3.reuse ;  /* 0x0000000383817220 */ /* 0x080fe20000410000 */
[----:B------:R-:W1:Y:S01]  /*14f00*/  MUFU.TANH R149, R149 ;  /* 0x0000009500957308 */ /* 0x000e620000002400 */
        /* <DEDUP_REMOVED lines=11> */
[----:B------:R-:W1:Y:S03]  /*14fc0*/  MUFU.TANH R150, R150 ;  /* 0x0000009600967308 */ /* 0x000e660000002400 */
[C---:B------:R-:W-:Y:S03]  /*14fd0*/  HMMA.16816.F32.BF16 R56, R8.reuse, R30, R56 ;  /* 0x0000001e0838723c */ /* 0x040fe60000041838 */
[-C--:B------:R-:W-:Y:S01]  /*14fe0*/  FMUL.FTZ R160, R140, R3.reuse ;  /* 0x000000038ca07220 */ /* 0x080fe20000410000 */
[-C--:B------:R-:W-:Y:S01]  /*14ff0*/  FMUL.FTZ R140, R142, R3.reuse ;  /* 0x000000038e8c7220 */ /* 0x080fe20000410000 */
[-C--:B------:R-:W-:Y:S01]  /*15000*/  FMUL.FTZ R142, R143, R3.reuse ;  /* 0x000000038f8e7220 */ /* 0x080fe20000410000 */
[-C--:B------:R-:W-:Y:S01]  /*15010*/  FMUL.FTZ R143, R136, R3.reuse ;  /* 0x00000003888f7220 */ /* 0x080fe20000410000 */
[-C--:B------:R-:W-:Y:S01]  /*15020*/  FMUL.FTZ R141, R141, R3.reuse ;  /* 0x000000038d8d7220 */ /* 0x080fe20000410000 */
[C---:B----4-:R-:W-:Y:S03]  /*15030*/  HMMA.16816.F32.BF16 R52, R8.reuse, R24, R52 ;  /* 0x000000180834723c */ /* 0x050fe60000041834 */
[-C--:B------:R-:W-:Y:S01]  /*15040*/  FMUL.FTZ R136, R138, R3.reuse ;  /* 0x000000038a887220 */ /* 0x080fe20000410000 */
[----:B------:R-:W4:Y:S01]  /*15050*/  MUFU.TANH R147, R147 ;  /* 0x0000009300937308 */ /* 0x000f220000002400 */
[-C--:B------:R-:W-:Y:S01]  /*15060*/  FMUL.FTZ R64, R64, R3.reuse ;  /* 0x0000000340407220 */ /* 0x080fe20000410000 */
[-C--:B------:R-:W-:Y:S01]  /*15070*/  FMUL.FTZ R31, R65, R3.reuse ;  /* 0x00000003411f7220 */ /* 0x080fe20000410000 */
[-C--:B------:R-:W-:Y:S01]  /*15080*/  FMUL.FTZ R29, R66, R3.reuse ;  /* 0x00000003421d7220 */ /* 0x080fe20000410000 */
[-C--:B------:R-:W-:Y:S01]  /*15090*/  FMUL.FTZ R30, R67, R3.reuse ;  /* 0x00000003431e7220 */ /* 0x080fe20000410000 */
[C---:B------:R-:W-:Y:S03]  /*150a0*/  HMMA.16816.F32.BF16 R48, R8.reuse, R26, R48 ;  /* 0x0000001a0830723c */ /* 0x040fe60000041830 */
[----:B------:R-:W1:Y:S01]  /*150b0*/  MUFU.TANH R146, R146 ;  /* 0x0000009200927308 */ /* 0x000e620000002400 */
[-C--:B------:R-:W-:Y:S01]  /*150c0*/  FMUL.FTZ R32, R56, R3.reuse ;  /* 0x0000000338207220 */ /* 0x080fe20000410000 */
[-C--:B------:R-:W-:Y:S01]  /*150d0*/  FMUL.FTZ R24, R57, R3.reuse ;  /* 0x0000000339187220 */ /* 0x080fe20000410000 */
[-C--:B------:R-:W-:Y:S01]  /*150e0*/  FMUL.FTZ R18, R58, R3.reuse ;  /* 0x000000033a127220 */ /* 0x080fe20000410000 */
[-C--:B------:R-:W-:Y:S01]  /*150f0*/  FMUL.FTZ R4, R59, R3.reuse ;  /* 0x000000033b047220 */ /* 0x080fe20000410000 */
[C---:B---3--:R-:W-:Y:S03]  /*15100*/  HMMA.16816.F32.BF16 R44, R8.reuse, R12, R44 ;  /* 0x0000000c082c723c */ /* 0x048fe6000004182c */
[----:B------:R-:W3:Y:S01]  /*15110*/  MUFU.TANH R151, R151 ;  /* 0x0000009700977308 */ /* 0x000ee20000002400 */
[-C--:B------:R-:W-:Y:S01]  /*15120*/  FMUL.FTZ R26, R52, R3.reuse ;  /* 0x00000003341a7220 */ /* 0x080fe20000410000 */
[-C--:B------:R-:W-:Y:S01]  /*15130*/  FMUL.FTZ R27, R53, R3.reuse ;  /* 0x00000003351b7220 */ /* 0x080fe20000410000 */
[-C--:B------:R-:W-:Y:S01]  /*15140*/  FMUL.FTZ R19, R54, R3.reuse ;  /* 0x0000000336137220 */ /* 0x080fe20000410000 */
[-C--:B------:R-:W-:Y:S01]  /*15150*/  FMUL.FTZ R5, R55, R3.reuse ;  /* 0x0000000337057220 */ /* 0x080fe20000410000 */
[----:B------:R-:W-:Y:S03]  /*15160*/  HMMA.16816.F32.BF16 R40, R8, R14, R40 ;  /* 0x0000000e0828723c */ /* 0x000fe60000041828 */
[----:B------:R-:W1:Y:S01]  /*15170*/  MUFU.TANH R160, R160 ;  /* 0x000000a000a07308 */ /* 0x000e620000002400 */
[-C--:B------:R-:W-:Y:S01]  /*15180*/  FMUL.FTZ R34, R48, R3.reuse ;  /* 0x0000000330227220 */ /* 0x080fe20000410000 */
[-C--:B------:R-:W-:Y:S01]  /*15190*/  FMUL.FTZ R20, R49, R3.reuse ;  /* 0x0000000331147220 */ /* 0x080fe20000410000 */
[-C--:B------:R-:W-:Y:S01]  /*151a0*/  FMUL.FTZ R7, R50, R3.reuse ;  /* 0x0000000332077220 */ /* 0x080fe20000410000 */
[----:B------:R-:W-:-:S04]  /*151b0*/  FMUL.FTZ R6, R51, R3 ;  /* 0x0000000333067220 */ /* 0x000fc80000410000 */
        /* <DEDUP_REMOVED lines=45> */
[----:B------:R-:W1:Y:S01]  /*15490*/  MUFU.TANH R14, R14 ;  /* 0x0000000e000e7308 */ /* 0x000e620000002400 */
[----:B------:R-:W-:Y:S06]  /*154a0*/  BAR.SYNC.DEFER_BLOCKING 0x0 ;  /* 0x0000000000007b1d */ /* 0x000fec0000010000 */
[----:B--234-:R-:W-:Y:S05]  /*154b0*/  @!P3 BRA `(.L_x_2851) ;  /* 0x000000080040b947 */ /* 0x01cfea0003800000 */
[----:B------:R-:W-:Y:S04]  /*154c0*/  BSSY.RECONVERGENT B0, `(.L_x_2852) ;  /* 0x000004a000007945 */ /* 0x000fe80003800200 */
[----:B------:R-:W-:Y:S05]  /*154d0*/  @!P4 BRA `(.L_x_2853) ;  /* 0x000000040000c947 */ /* 0x000fea0003800000 */
[----:B------:R-:W2:Y:S01]  /*154e0*/  LD.E R46, desc[UR4][R120.64+0x170] ;  /* 0x00017004782e7980 */ /* 0x000ea2000c101900 */
[----:B------:R-:W-:-:S03]  /*154f0*/  VIADD R15, R62, 0xffffffff ;  /* 0xffffffff3e0f7836 */ /* 0x000fc60000000000 */
[----:B------:R-:W3:Y:S01]  /*15500*/  LD.E.64 R50, desc[UR4][R120.64+0x20] ;  /* 0x0000200478327980 */ /* 0x000ee2000c101b00 */
[----:B------:R-:W-:-:S04]  /*15510*/  IMAD.SHL.U32 R15, R15, 0x80, RZ ;  /* 0x000000800f0f7824 */ /* 0x000fc800078e00ff */
[C---:B------:R-:W-:Y:S02]  /*15520*/  VIADD R11, R15.reuse, 0xffffff80 ;  /* 0xffffff800f0b7836 */ /* 0x040fe40000000000 */
[----:B------:R-:W-:-:S03]  /*15530*/  VIADD R15, R15, 0xffffff00 ;  /* 0xffffff000f0f7836 */ /* 0x000fc60000000000 */
[----:B------:R-:W-:Y:S02]  /*15540*/  IABS R9, R11 ;  /* 0x0000000b00097213 */ /* 0x000fe40000000000 */
[-C--:B--2---:R-:W-:Y:S02]  /*15550*/  IABS R13, R46.reuse ;  /* 0x0000002e000d7213 */ /* 0x084fe40000000000 */
[-C--:B------:R-:W-:Y:S02]  /*15560*/  IABS R42, R46.reuse ;  /* 0x0000002e002a7213 */ /* 0x080fe40000000000 */
[----:B------:R-:W2:Y:S01]  /*15570*/  I2F.RP R3, R13 ;  /* 0x0000000d00037306 */ /* 0x000ea20000209400 */
[----:B------:R-:W-:Y:S02]  /*15580*/  LOP3.LUT R11, R11, R46, RZ, 0x3c, !PT ;  /* 0x0000002e0b0b7212 */ /* 0x000fe400078e3cff */
[----:B------:R-:W-:-:S05]  /*15590*/  IADD3 R42, PT, PT, RZ, -R42, RZ ;  /* 0x8000002aff2a7210 */ /* 0x000fca0007ffe0ff */
[----:B--2---:R-:W2:Y:S02]  /*155a0*/  MUFU.RCP R48, R3 ;  /* 0x0000000300307308 */ /* 0x004ea40000001000 */
[----:B--2---:R-:W-:Y:S01]  /*155b0*/  VIADD R48, R48, 0xffffffe ;  /* 0x0ffffffe30307836 */ /* 0x004fe20000000000 */
[----:B------:R-:W-:Y:S02]  /*155c0*/  IABS R3, R15 ;  /* 0x0000000f00037213 */ /* 0x000fe40000000000 */
[----:B------:R-:W-:-:S03]  /*155d0*/  LOP3.LUT R15, R15, R46, RZ, 0x3c, !PT ;  /* 0x0000002e0f0f7212 */ /* 0x000fc600078e3cff */
[----:B------:R-:W2:Y:S02]  /*155e0*/  F2I.FTZ.U32.TRUNC.NTZ R49, R48 ;  /* 0x0000003000317305 */ /* 0x000ea4000021f000 */
[----:B--2---:R-:W-:Y:S02]  /*155f0*/  IADD3 R44, PT, PT, RZ, -R49, RZ ;  /* 0x80000031ff2c7210 */ /* 0x004fe40007ffe0ff */
[----:B------:R-:W-:-:S03]  /*15600*/  MOV R48, RZ ;  /* 0x000000ff00307202 */ /* 0x000fc60000000f00 */
[----:B------:R-:W-:-:S04]  /*15610*/  IMAD R44, R44, R13, RZ ;  /* 0x0000000d2c2c7224 */ /* 0x000fc800078e02ff */
[----:B------:R-:W-:-:S06]  /*15620*/  IMAD.HI.U32 R44, R49, R44, R48 ;  /* 0x0000002c312c7227 */ /* 0x000fcc00078e0030 */
[----:B------:R-:W-:-:S04]  /*15630*/  IMAD.HI.U32 R21, R44, R9, RZ ;  /* 0x000000092c157227 */ /* 0x000fc800078e00ff */
[----:B------:R-:W-:Y:S01]  /*15640*/  IMAD R48, R21, R42, R9 ;  /* 0x0000002a15307224 */ /* 0x000fe200078e0209 */
[----:B------:R-:W-:Y:S01]  /*15650*/  LOP3.LUT R9, RZ, R46, RZ, 0x33, !PT ;  /* 0x0000002eff097212 */ /* 0x000fe200078e33ff */
        /* <DEDUP_REMOVED lines=11> */
[----:B------:R-:W-:-:S07]  /*15710*/  ISETP.GE.U32.AND P6, PT, R42, R13, PT ;  /* 0x0000000d2a00720c */ /* 0x000fce0003fc6070 */
[----:B------:R-:W-:Y:S02]  /*15720*/  @P4 IADD3 R21, PT, PT, R21, 0x1, RZ ;  /* 0x0000000115154810 */ /* 0x000fe40007ffe0ff */
[----:B------:R-:W-:Y:S02]  /*15730*/  ISETP.GE.AND P4, PT, R15, RZ, PT ;  /* 0x000000ff0f00720c */ /* 0x000fe40003f86270 */
[----:B------:R-:W-:Y:S02]  /*15740*/  @!P5 IADD3 R21, PT, PT, -R21, RZ, RZ ;  /* 0x000000ff1515d210 */ /* 0x000fe40007ffe1ff */
[----:B------:R-:W-:Y:S02]  /*15750*/  @P6 IADD3 R44, PT, PT, R44, 0x1, RZ ;  /* 0x000000012c2c6810 */ /* 0x000fe40007ffe0ff */
[----:B------:R-:W-:-:S07]  /*15760*/  ISETP.NE.AND P6, PT, R46, RZ, PT ;  /* 0x000000ff2e00720c */ /* 0x000fce0003fc5270 */
[----:B------:R-:W-:-:S05]  /*15770*/  @!P4 IMAD.MOV R44, RZ, RZ, -R44 ;  /* 0x000000ffff2cc224 */ /* 0x000fca00078e0a2c */
[C---:B------:R-:W-:Y:S02]  /*15780*/  SEL R11, R9.reuse, R44, !P6 ;  /* 0x0000002c090b7207 */ /* 0x040fe40007000000 */
[----:B------:R-:W-:-:S03]  /*15790*/  SEL R9, R9, R21, !P6 ;  /* 0x0000001509097207 */ /* 0x000fc60007000000 */
[----:B------:R-:W-:-:S04]  /*157a0*/  IMAD.WIDE R42, R11, 0x4, R220 ;  /* 0x000000040b2a7825 */ /* 0x000fc800078e02dc */
[C---:B------:R-:W-:Y:S02]  /*157b0*/  IMAD.WIDE R52, R9.reuse, 0x4, R220 ;  /* 0x0000000409347825 */ /* 0x040fe400078e02dc */
        /* <DEDUP_REMOVED lines=18> */
.L_x_2853:
        /* <DEDUP_REMOVED lines=8> */
.L_x_2854:
[----:B------:R-:W-:Y:S05]  /*15960*/  BSYNC.RECONVERGENT B0 ;  /* 0x0000000000007941 */ /* 0x000fea0003800200 */
.L_x_2852:
        /* <DEDUP_REMOVED lines=69> */
.L_x_2851:
[----:B------:R-:W-:Y:S05]  /*15dc0*/  BSYNC.RECONVERGENT B1 ;  /* 0x0000000000017941 */ /* 0x000fea0003800200 */
.L_x_2850:
[----:B------:R-:W3:Y:S01]  /*15dd0*/  LD.E R131, desc[UR4][R120.64+0xdc] ;  /* 0x0000dc0478837980 */ /* 0x000ee2000c101900 */
[----:B------:R-:W-:-:S05]  /*15de0*/  IMAD.SHL.U32 R23, R211, 0x2, RZ ;  /* 0x00000002d3177824 */ /* 0x000fca00078e00ff */
[----:B------:R-:W-:-:S05]  /*15df0*/  LOP3.LUT R23, R23, 0x6, RZ, 0xc0, !PT ;  /* 0x0000000617177812 */ /* 0x000fca00078ec0ff */
[----:B------:R-:W-:-:S04]  /*15e00*/  IMAD R23, R62, 0x80, R23 ;  /* 0x000000803e177824 */ /* 0x000fc800078e0217 */
[C---:B------:R-:W-:Y:S02]  /*15e10*/  VIADD R3, R23.reuse, 0xffffff00 ;  /* 0xffffff0017037836 */ /* 0x040fe40000000000 */
[----:B------:R-:W-:-:S03]  /*15e20*/  VIADD R9, R23, 0xffffff01 ;  /* 0xffffff0117097836 */ /* 0x000fc60000000000 */
[CC--:B------:R-:W-:Y:S02]  /*15e30*/  ISETP.GE.AND P0, PT, R3.reuse, R225.reuse, PT ;  /* 0x000000e10300720c */ /* 0x0c0fe40003f06270 */
[C---:B------:R-:W-:Y:S02]  /*15e40*/  ISETP.GE.AND P6, PT, R3.reuse, R224, PT ;  /* 0x000000e00300720c */ /* 0x040fe40003fc6270 */
[C---:B------:R-:W-:Y:S02]  /*15e50*/  ISETP.GE.AND P2, PT, R3.reuse, R218, PT ;  /* 0x000000da0300720c */ /* 0x040fe40003f46270 */
[----:B------:R-:W-:Y:S02]  /*15e60*/  ISETP.GE.AND P5, PT, R3, R216, PT ;  /* 0x000000d80300720c */ /* 0x000fe40003fa6270 */
[----:B------:R-:W-:Y:S01]  /*15e70*/  FSEL R3, R61, -INF , P0 ;  /* 0xff8000003d037808 */ /* 0x000fe20000000000 */
[----:B------:R-:W-:Y:S01]  /*15e80*/  VIADD R247, R23, 0xffffff08 ;  /* 0xffffff0817f77836 */ /* 0x000fe20000000000 */
[----:B------:R-:W-:Y:S01]  /*15e90*/  ISETP.GE.AND P1, PT, R9, R225, PT ;  /* 0x000000e10900720c */ /* 0x000fe20003f26270 */
[----:B------:R-:W-:Y:S01]  /*15ea0*/  VIADD R245, R23, 0xffffff09 ;  /* 0xffffff0917f57836 */ /* 0x000fe20000000000 */
[----:B------:R-:W-:-:S02]  /*15eb0*/  FSEL R3, R3, -INF , !P6 ;  /* 0xff80000003037808 */ /* 0x000fc40007000000 */
[C---:B------:R-:W-:Y:S02]  /*15ec0*/  ISETP.GE.AND P4, PT, R9.reuse, R224, PT ;  /* 0x000000e00900720c */ /* 0x040fe40003f86270 */
[C---:B------:R-:W-:Y:S02]  /*15ed0*/  ISETP.GE.AND P0, PT, R9.reuse, R218, PT ;  /* 0x000000da0900720c */ /* 0x040fe40003f06270 */
[----:B------:R-:W-:Y:S01]  /*15ee0*/  ISETP.GE.AND P6, PT, R9, R216, PT ;  /* 0x000000d80900720c */ /* 0x000fe20003fc6270 */
[C---:B------:R-:W-:Y:S01]  /*15ef0*/  VIADD R237, R23.reuse, 0xffffff10 ;  /* 0xffffff1017ed7836 */ /* 0x040fe20000000000 */
[----:B------:R-:W-:Y:S01]  /*15f00*/  FSEL R9, R122, -INF , P2 ;  /* 0xff8000007a097808 */ /* 0x000fe20001000000 */
[----:B------:R-:W-:Y:S01]  /*15f10*/  VIADD R233, R23, 0xffffff11 ;  /* 0xffffff1117e97836 */ /* 0x000fe20000000000 */
[----:B------:R-:W-:Y:S02]  /*15f20*/  ISETP.GE.AND P2, PT, R247, R225, PT ;  /* 0x000000e1f700720c */ /* 0x000fe40003f46270 */
[----:B------:R-:W-:-:S02]  /*15f30*/  FSEL R15, R63, -INF , P1 ;  /* 0xff8000003f0f7808 */ /* 0x000fc40000800000 */
[----:B------:R-:W-:Y:S02]  /*15f40*/  ISETP.GE.AND P1, PT, R245, R225, PT ;  /* 0x000000e1f500720c */ /* 0x000fe40003f26270 */
[----:B------:R-:W-:Y:S01]  /*15f50*/  FSEL R9, R9, -INF , !P5 ;  /* 0xff80000009097808 */ /* 0x000fe20006800000 */
[----:B--2---:R-:W-:Y:S01]  /*15f60*/  VIADD R43, R23, 0xffffff18 ;  /* 0xffffff18172b7836 */ /* 0x004fe20000000000 */
[-C--:B------:R-:W-:Y:S02]  /*15f70*/  ISETP.GE.AND P5, PT, R247, R224.reuse, PT ;  /* 0x000000e0f700720c */ /* 0x080fe40003fa6270 */
[----:B------:R-:W-:Y:S02]  /*15f80*/  FSEL R13, R153, -INF , P2 ;  /* 0xff800000990d7808 */ /* 0x000fe40001000000 */
[----:B------:R-:W-:Y:S01]  /*15f90*/  FSEL R15, R15, -INF , !P4 ;  /* 0xff8000000f0f7808 */ /* 0x000fe20006000000 */
[----:B------:R-:W-:Y:S01]  /*15fa0*/  VIADD R49, R23, 0xffffff19 ;  /* 0xffffff1917317836 */ /* 0x000fe20000000000 */
[----:B------:R-:W-:-:S02]  /*15fb0*/  ISETP.GE.AND P4, PT, R245, R224, PT ;  /* 0x000000e0f500720c */ /* 0x000fc40003f86270 */
[-C--:B------:R-:W-:Y:S02]  /*15fc0*/  ISETP.GE.AND P2, PT, R237, R225.reuse, PT ;  /* 0x000000e1ed00720c */ /* 0x080fe40003f46270 */
[----:B------:R-:W-:Y:S02]  /*15fd0*/  FSEL R11, R155, -INF , P1 ;  /* 0xff8000009b0b7808 */ /* 0x000fe40000800000 */
[----:B------:R-:W-:Y:S02]  /*15fe0*/  ISETP.GE.AND P1, PT, R233, R225, PT ;  /* 0x000000e1e900720c */ /* 0x000fe40003f26270 */
[----:B------:R-:W-:Y:S01]  /*15ff0*/  FSEL R13, R13, -INF , !P5 ;  /* 0xff8000000d0d7808 */ /* 0x000fe20006800000 */
[----:B------:R-:W-:Y:S01]  /*16000*/  VIADD R55, R23, 0xffffff20 ;  /* 0xffffff2017377836 */ /* 0x000fe20000000000 */
[----:B------:R-:W-:Y:S02]  /*16010*/  ISETP.GE.AND P5, PT, R237, R224, PT ;  /* 0x000000e0ed00720c */ /* 0x000fe40003fa6270 */
[----:B------:R-:W-:-:S02]  /*16020*/  FSEL R25, R168, -INF , P2 ;  /* 0xff800000a8197808 */ /* 0x000fc40001000000 */
[----:B------:R-:W-:Y:S01]  /*16030*/  FSEL R11, R11, -INF , !P4 ;  /* 0xff8000000b0b7808 */ /* 0x000fe20006000000 */
[----:B------:R-:W-:Y:S01]  /*16040*/  VIADD R53, R23, 0xffffff21 ;  /* 0xffffff2117357836 */ /* 0x000fe20000000000 */
[-C--:B------:R-:W-:Y:S02]  /*16050*/  ISETP.GE.AND P4, PT, R233, R224.reuse, PT ;  /* 0x000000e0e900720c */ /* 0x080fe40003f86270 */
[-C--:B------:R-:W-:Y:S02]  /*16060*/  ISETP.GE.AND P2, PT, R43, R225.reuse, PT ;  /* 0x000000e12b00720c */ /* 0x080fe40003f46270 */
[----:B------:R-:W-:Y:S02]  /*16070*/  FSEL R35, R169, -INF , P1 ;  /* 0xff800000a9237808 */ /* 0x000fe40000800000 */
[----:B------:R-:W-:Y:S02]  /*16080*/  ISETP.GE.AND P1, PT, R49, R225, PT ;  /* 0x000000e13100720c */ /* 0x000fe40003f26270 */
[----:B------:R-:W-:Y:S01]  /*16090*/  FSEL R25, R25, -INF , !P5 ;  /* 0xff80000019197808 */ /* 0x000fe20006800000 */
[----:B------:R-:W-:Y:S01]  /*160a0*/  VIADD R195, R23, 0xffffff28 ;  /* 0xffffff2817c37836 */ /* 0x000fe20000000000 */
[----:B------:R-:W-:-:S02]  /*160b0*/  ISETP.GE.AND P5, PT, R43, R224, PT ;  /* 0x000000e02b00720c */ /* 0x000fc40003fa6270 */
[----:B------:R-:W-:Y:S02]  /*160c0*/  FSEL R33, R148, -INF , P2 ;  /* 0xff80000094217808 */ /* 0x000fe40001000000 */
[----:B------:R-:W-:Y:S01]  /*160d0*/  FSEL R35, R35, -INF , !P4 ;  /* 0xff80000023237808 */ /* 0x000fe20006000000 */
[----:B------:R-:W-:Y:S01]  /*160e0*/  VIADD R193, R23, 0xffffff29 ;  /* 0xffffff2917c17836 */ /* 0x000fe20000000000 */
[----:B------:R-:W-:Y:S02]  /*160f0*/  ISETP.GE.AND P4, PT, R49, R224, PT ;  /* 0x000000e03100720c */ /* 0x000fe40003f86270 */
[-C--:B------:R-:W-:Y:S02]  /*16100*/  ISETP.GE.AND P2, PT, R55, R225.reuse, PT ;  /* 0x000000e13700720c */ /* 0x080fe40003f46270 */
[----:B-1----:R-:W-:Y:S02]  /*16110*/  FSEL R41, R145, -INF , P1 ;  /* 0xff80000091297808 */ /* 0x002fe40000800000 */
[----:B------:R-:W-:-:S02]  /*16120*/  ISETP.GE.AND P1, PT, R53, R225, PT ;  /* 0x000000e13500720c */ /* 0x000fc40003f26270 */
[----:B------:R-:W-:Y:S01]  /*16130*/  FSEL R33, R33, -INF , !P5 ;  /* 0xff80000021217808 */ /* 0x000fe20006800000 */
[----:B------:R-:W-:Y:S01]  /*16140*/  VIADD R191, R23, 0xffffff30 ;  /* 0xffffff3017bf7836 */ /* 0x000fe20000000000 */
[-C--:B------:R-:W-:Y:S02]  /*16150*/  ISETP.GE.AND P5, PT, R55, R224.reuse, PT ;  /* 0x000000e03700720c */ /* 0x080fe40003fa6270 */
[----:B------:R-:W-:Y:S02]  /*16160*/  FSEL R148, R150, -INF , P2 ;  /* 0xff80000096947808 */ /* 0x000fe40001000000 */
[----:B------:R-:W-:Y:S01]  /*16170*/  FSEL R41, R41, -INF , !P4 ;  /* 0xff80000029297808 */ /* 0x000fe20006000000 */
[----:B------:R-:W-:Y:S01]  /*16180*/  VIADD R189, R23, 0xffffff31 ;  /* 0xffffff3117bd7836 */ /* 0x000fe20000000000 */
[----:B------:R-:W-:Y:S02]  /*16190*/  ISETP.GE.AND P4, PT, R53, R224, PT ;  /* 0x000000e03500720c */ /* 0x000fe40003f86270 */
[----:B------:R-:W-:-:S02]  /*161a0*/  ISETP.GE.AND P2, PT, R195, R225, PT ;  /* 0x000000e1c300720c */ /* 0x000fc40003f46270 */
[----:B------:R-:W-:Y:S02]  /*161b0*/  FSEL R138, R147, -INF , P1 ;  /* 0xff800000938a7808 */ /* 0x000fe40000800000 */
[----:B------:R-:W-:Y:S02]  /*161c0*/  ISETP.GE.AND P1, PT, R193, R225, PT ;  /* 0x000000e1c100720c */ /* 0x000fe40003f26270 */
[----:B------:R-:W-:Y:S01]  /*161d0*/  FSEL R148, R148, -INF , !P5 ;  /* 0xff80000094947808 */ /* 0x000fe20006800000 */
[----:B------:R-:W-:Y:S01]  /*161e0*/  VIADD R181, R23, 0xffffff38 ;  /* 0xffffff3817b57836 */ /* 0x000fe20000000000 */
        /* <DEDUP_REMOVED lines=26> */
[----:B------:R-:W-:Y:S02]  /*16390*/  FSEL R139, R139, -INF , P1 ;  /* 0xff8000008b8b7808 */ /* 0x000fe40000800000 */
        /* <DEDUP_REMOVED lines=61> */
[----:B------:R-:W-:Y:S02]  /*16770*/  FSEL R159, R34, -INF , !P5 ;  /* 0xff800000229f7808 */ /* 0x000fe40006800000 */
[----:B------:R-:W-:Y:S02]  /*16780*/  ISETP.GE.AND P5, PT, R39, R224, PT ;  /* 0x000000e02700720c */ /* 0x000fe40003fa6270 */
[----:B------:R-:W-:-:S02]  /*16790*/  FSEL R22, R22, -INF , P2 ;  /* 0xff80000016167808 */ /* 0x000fc40001000000 */
[----:B------:R-:W-:Y:S02]  /*167a0*/  FSEL R157, R20, -INF , !P4 ;  /* 0xff800000149d7808 */ /* 0x000fe40006000000 */
[----:B------:R-:W-:Y:S02]  /*167b0*/  ISETP.GE.AND P4, PT, R37, R224, PT ;  /* 0x000000e02500720c */ /* 0x000fe40003f86270 */
[-C--:B------:R-:W-:Y:S02]  /*167c0*/  ISETP.GE.AND P2, PT, R21, R225.reuse, PT ;  /* 0x000000e11500720c */ /* 0x080fe40003f46270 */
[----:B------:R-:W-:Y:S02]  /*167d0*/  FSEL R36, R36, -INF , P1 ;  /* 0xff80000024247808 */ /* 0x000fe40000800000 */
[----:B------:R-:W-:Y:S02]  /*167e0*/  ISETP.GE.AND P1, PT, R23, R225, PT ;  /* 0x000000e11700720c */ /* 0x000fe40003f26270 */
[----:B------:R-:W-:-:S02]  /*167f0*/  FSEL R147, R22, -INF , !P5 ;  /* 0xff80000016937808 */ /* 0x000fc40006800000 */
[-C--:B------:R-:W-:Y:S02]  /*16800*/  ISETP.GE.AND P5, PT, R21, R224.reuse, PT ;  /* 0x000000e01500720c */ /* 0x080fe40003fa6270 */
[----:B------:R-:W-:Y:S02]  /*16810*/  FSEL R40, R40, -INF , P2 ;  /* 0xff80000028287808 */ /* 0x000fe40001000000 */
[----:B------:R-:W-:Y:S02]  /*16820*/  FSEL R145, R36, -INF , !P4 ;  /* 0xff80000024917808 */ /* 0x000fe40006000000 */
[----:B------:R-:W-:Y:S02]  /*16830*/  ISETP.GE.AND P4, PT, R23, R224, PT ;  /* 0x000000e01700720c */ /* 0x000fe40003f86270 */
[----:B------:R-:W-:Y:S02]  /*16840*/  ISETP.GE.AND P2, PT, R247, R218, PT ;  /* 0x000000daf700720c */ /* 0x000fe40003f46270 */
[----:B------:R-:W-:-:S02]  /*16850*/  FSEL R38, R38, -INF , P1 ;  /* 0xff80000026267808 */ /* 0x000fc40000800000 */
[-C--:B------:R-:W-:Y:S02]  /*16860*/  ISETP.GE.AND P1, PT, R245, R218.reuse, PT ;  /* 0x000000daf500720c */ /* 0x080fe40003f26270 */
[----:B------:R-:W-:Y:S02]  /*16870*/  FSEL R63, R119, -INF , P0 ;  /* 0xff800000773f7808 */ /* 0x000fe40000000000 */
[----:B------:R-:W-:Y:S02]  /*16880*/  FSEL R143, R40, -INF , !P5 ;  /* 0xff800000288f7808 */ /* 0x000fe40006800000 */
[----:B------:R-:W-:Y:S02]  /*16890*/  ISETP.GE.AND P0, PT, R237, R218, PT ;  /* 0x000000daed00720c */ /* 0x000fe40003f06270 */
[----:B------:R-:W-:Y:S02]  /*168a0*/  ISETP.GE.AND P5, PT, R247, R216, PT ;  /* 0x000000d8f700720c */ /* 0x000fe40003fa6270 */
[----:B------:R-:W-:-:S02]  /*168b0*/  FSEL R141, R38, -INF , !P4 ;  /* 0xff800000268d7808 */ /* 0x000fc40006000000 */
[----:B------:R-:W-:Y:S02]  /*168c0*/  FSEL R31, R152, -INF , P2 ;  /* 0xff800000981f7808 */ /* 0x000fe40001000000 */
[----:B------:R-:W-:Y:S02]  /*168d0*/  ISETP.GE.AND P4, PT, R245, R216, PT ;  /* 0x000000d8f500720c */ /* 0x000fe40003f86270 */
[----:B------:R-:W-:Y:S02]  /*168e0*/  ISETP.GE.AND P2, PT, R233, R218, PT ;  /* 0x000000dae900720c */ /* 0x000fe40003f46270 */
[----:B------:R-:W-:Y:S02]  /*168f0*/  FSEL R27, R154, -INF , P1 ;  /* 0xff8000009a1b7808 */ /* 0x000fe40000800000 */
[----:B------:R-:W-:Y:S02]  /*16900*/  FSEL R63, R63, -INF , !P6 ;  /* 0xff8000003f3f7808 */ /* 0x000fe40007000000 */
[----:B------:R-:W-:-:S02]  /*16910*/  ISETP.GE.AND P6, PT, R237, R216, PT ;  /* 0x000000d8ed00720c */ /* 0x000fc40003fc6270 */
[----:B------:R-:W-:Y:S02]  /*16920*/  ISETP.GE.AND P1, PT, R43, R218, PT ;  /* 0x000000da2b00720c */ /* 0x000fe40003f26270 */
[----:B------:R-:W-:Y:S02]  /*16930*/  FSEL R164, R164, -INF , P0 ;  /* 0xff800000a4a47808 */ /* 0x000fe40000000000 */
[----:B------:R-:W-:Y:S02]  /*16940*/  FSEL R31, R31, -INF , !P5 ;  /* 0xff8000001f1f7808 */ /* 0x000fe40006800000 */
[----:B------:R-:W-:Y:S02]  /*16950*/  ISETP.GE.AND P5, PT, R233, R216, PT ;  /* 0x000000d8e900720c */ /* 0x000fe40003fa6270 */
[----:B------:R-:W-:Y:S02]  /*16960*/  FSEL R27, R27, -INF , !P4 ;  /* 0xff8000001b1b7808 */ /* 0x000fe40006000000 */
[----:B------:R-:W-:-:S02]  /*16970*/  FSEL R165, R165, -INF , P2 ;  /* 0xff800000a5a57808 */ /* 0x000fc40001000000 */
[----:B------:R-:W-:Y:S02]  /*16980*/  ISETP.GE.AND P4, PT, R43, R216, PT ;  /* 0x000000d82b00720c */ /* 0x000fe40003f86270 */
[----:B------:R-:W-:Y:S02]  /*16990*/  FSEL R43, R164, -INF , !P6 ;  /* 0xff800000a42b7808 */ /* 0x000fe40007000000 */
[----:B------:R-:W-:Y:S02]  /*169a0*/  FSEL R144, R144, -INF , P1 ;  /* 0xff80000090907808 */ /* 0x000fe40000800000 */
[C---:B------:R-:W-:Y:S02]  /*169b0*/  ISETP.GE.AND P0, PT, R49.reuse, R218, PT ;  /* 0x000000da3100720c */ /* 0x040fe40003f06270 */
[----:B------:R-:W-:Y:S02]  /*169c0*/  ISETP.GE.AND P6, PT, R49, R216, PT ;  /* 0x000000d83100720c */ /* 0x000fe40003fc6270 */
[----:B------:R-:W-:-:S02]  /*169d0*/  ISETP.GE.AND P1, PT, R53, R218, PT ;  /* 0x000000da3500720c */ /* 0x000fc40003f26270 */
[----:B------:R-:W-:Y:S02]  /*169e0*/  FSEL R49, R165, -INF , !P5 ;  /* 0xff800000a5317808 */ /* 0x000fe40006800000 */
[C---:B------:R-:W-:Y:S02]  /*169f0*/  ISETP.GE.AND P2, PT, R55.reuse, R218, PT ;  /* 0x000000da3700720c */ /* 0x040fe40003f46270 */
[-C--:B------:R-:W-:Y:S02]  /*16a00*/  ISETP.GE.AND P5, PT, R55, R216.reuse, PT ;  /* 0x000000d83700720c */ /* 0x080fe40003fa6270 */
[----:B------:R-:W-:Y:S02]  /*16a10*/  FSEL R55, R144, -INF , !P4 ;  /* 0xff80000090377808 */ /* 0x000fe40006000000 */
        /* <DEDUP_REMOVED lines=8> */
[-C--:B------:R-:W-:Y:S02]  /*16aa0*/  ISETP.GE.AND P1, PT, R175, R218.reuse, PT ;  /* 0x000000daaf00720c */ /* 0x080fe40003f26270 */
[----:B------:R-:W-:Y:S02]  /*16ab0*/  FSEL R149, R149, -INF , P0 ;  /* 0xff80000095957808 */ /* 0x000fe40000000000 */
[----:B------:R-:W-:Y:S02]  /*16ac0*/  FSEL R132, R132, -INF , !P5 ;  /* 0xff80000084847808 */ /* 0x000fe40006800000 */
[----:B------:R-:W-:Y:S02]  /*16ad0*/  ISETP.GE.AND P0, PT, R195, R218, PT ;  /* 0x000000dac300720c */ /* 0x000fe40003f06270 */
[----:B------:R-:W-:Y:S02]  /*16ae0*/  ISETP.GE.AND P5, PT, R193, R216, PT ;  /* 0x000000d8c100720c */ /* 0x000fe40003fa6270 */
[----:B------:R-:W-:-:S02]  /*16af0*/  FSEL R142, R142, -INF , P2 ;  /* 0xff8000008e8e7808 */ /* 0x000fc40001000000 */
[----:B------:R-:W-:Y:S02]  /*16b00*/  FSEL R237, R136, -INF , !P4 ;  /* 0xff80000088ed7808 */ /* 0x000fe40006000000 */
[----:B------:R-:W-:Y:S02]  /*16b10*/  ISETP.GE.AND P4, PT, R175, R216, PT ;  /* 0x000000d8af00720c */ /* 0x000fe40003f86270 */
[----:B------:R-:W-:Y:S02]  /*16b20*/  FSEL R135, R135, -INF , P1 ;  /* 0xff80000087877808 */ /* 0x000fe40000800000 */
[----:B------:R-:W-:Y:S02]  /*16b30*/  FSEL R53, R149, -INF , !P6 ;  /* 0xff80000095357808 */ /* 0x000fe40007000000 */
[----:B------:R-:W-:Y:S02]  /*16b40*/  ISETP.GE.AND P1, PT, R127, R218, PT ;  /* 0x000000da7f00720c */ /* 0x000fe40003f26270 */
[----:B------:R-:W-:-:S02]  /*16b50*/  ISETP.GE.AND P6, PT, R195, R216, PT ;  /* 0x000000d8c300720c */ /* 0x000fc40003fc6270 */
[----:B------:R-:W-:Y:S02]  /*16b60*/  FSEL R140, R140, -INF , P0 ;  /* 0xff8000008c8c7808 */ /* 0x000fe40000000000 */
[----:B------:R-:W-:Y:S02]  /*16b70*/  FSEL R245, R142, -INF , !P5 ;  /* 0xff8000008ef57808 */ /* 0x000fe40006800000 */
[-C--:B------:R-:W-:Y:S02]  /*16b80*/  ISETP.GE.AND P0, PT, R189, R218.reuse, PT ;  /* 0x000000dabd00720c */ /* 0x080fe40003f06270 */
[C---:B------:R-:W-:Y:S02]  /*16b90*/  ISETP.GE.AND P2, PT, R181.reuse, R218, PT ;  /* 0x000000dab500720c */ /* 0x040fe40003f46270 */
[----:B------:R-:W-:Y:S02]  /*16ba0*/  ISETP.GE.AND P5, PT, R181, R216, PT ;  /* 0x000000d8b500720c */ /* 0x000fe40003fa6270 */
[----:B------:R-:W-:-:S02]  /*16bb0*/  FSEL R181, R135, -INF , !P4 ;  /* 0xff80000087b57808 */ /* 0x000fc40006000000 */
[-C--:B------:R-:W-:Y:S02]  /*16bc0*/  ISETP.GE.AND P4, PT, R127, R216.reuse, PT ;  /* 0x000000d87f00720c */ /* 0x080fe40003f86270 */
[----:B------:R-:W-:Y:S02]  /*16bd0*/  FSEL R16, R16, -INF , P1 ;  /* 0xff80000010107808 */ /* 0x000fe40000800000 */
[----:B------:R-:W-:Y:S02]  /*16be0*/  FSEL R247, R140, -INF , !P6 ;  /* 0xff8000008cf77808 */ /* 0x000fe40007000000 */
[----:B------:R-:W-:Y:S02]  /*16bf0*/  ISETP.GE.AND P6, PT, R189, R216, PT ;  /* 0x000000d8bd00720c */ /* 0x000fe40003fc6270 */
[----:B------:R-:W-:Y:S02]  /*16c00*/  FSEL R137, R137, -INF , P0 ;  /* 0xff80000089897808 */ /* 0x000fe40000000000 */
[----:B------:R-:W-:-:S02]  /*16c10*/  ISETP.GE.AND P0, PT, R171, R218, PT ;  /* 0x000000daab00720c */ /* 0x000fc40003f06270 */
[----:B------:R-:W-:Y:S02]  /*16c20*/  FSEL R191, R16, -INF , !P4 ;  /* 0xff80000010bf7808 */ /* 0x000fe40006000000 */
[----:B------:R-:W-:Y:S02]  /*16c30*/  FMNMX3.FTZ R16, R2, R3, R15, !PT ;  /* 0x0000000302107276 */ /* 0x000fe4000781000f */
[----:B------:R-:W-:Y:S02]  /*16c40*/  FSEL R175, R137, -INF , !P6 ;  /* 0xff80000089af7808 */ /* 0x000fe40007000000 */
[----:B------:R-:W-:Y:S02]  /*16c50*/  ISETP.GE.AND P6, PT, R171, R216, PT ;  /* 0x000000d8ab00720c */ /* 0x000fe40003fc6270 */
[----:B------:R-:W-:Y:S02]  /*16c60*/  FSEL R128, R128, -INF , P0 ;  /* 0xff80000080807808 */ /* 0x000fe40000000000 */
[----:B------:R-:W-:-:S02]  /*16c70*/  ISETP.GE.AND P0, PT, R125, R218, PT ;  /* 0x000000da7d00720c */ /* 0x000fc40003f06270 */
[----:B------:R-:W-:Y:S02]  /*16c80*/  FMNMX3.FTZ R16, R16, R13, R11, !PT ;  /* 0x0000000d10107276 */ /* 0x000fe4000781000b */
[----:B------:R-:W-:Y:S02]  /*16c90*/  FSEL R195, R128, -INF , !P6 ;  /* 0xff80000080c37808 */ /* 0x000fe40007000000 */
[----:B------:R-:W-:Y:S02]  /*16ca0*/  ISETP.GE.AND P6, PT, R125, R216, PT ;  /* 0x000000d87d00720c */ /* 0x000fe40003fc6270 */
[----:B------:R-:W-:Y:S02]  /*16cb0*/  FSEL R17, R17, -INF , P0 ;  /* 0xff80000011117808 */ /* 0x000fe40000000000 */
[----:B------:R-:W-:Y:S02]  /*16cc0*/  FMNMX3.FTZ R16, R16, R25, R35, !PT ;  /* 0x0000001910107276 */ /* 0x000fe40007810023 */
[----:B------:R-:W-:-:S02]  /*16cd0*/  ISETP.GE.AND P0, PT, R61, R218, PT ;  /* 0x000000da3d00720c */ /* 0x000fc40003f06270 */
[----:B------:R-:W-:Y:S02]  /*16ce0*/  FSEL R189, R17, -INF , !P6 ;  /* 0xff80000011bd7808 */ /* 0x000fe40007000000 */
[----:B------:R-:W-:Y:S02]  /*16cf0*/  FMNMX3.FTZ R17, R16, R33, R41, !PT ;  /* 0x0000002110117276 */ /* 0x000fe40007810029 */
[----:B------:R-:W-:Y:S02]  /*16d00*/  FSEL R133, R133, -INF , P2 ;  /* 0xff80000085857808 */ /* 0x000fe40001000000 */
[----:B------:R-:W-:Y:S02]  /*16d10*/  ISETP.GE.AND P6, PT, R61, R216, PT ;  /* 0x000000d83d00720c */ /* 0x000fe40003fc6270 */
[----:B------:R-:W-:Y:S02]  /*16d20*/  FSEL R18, R18, -INF , P0 ;  /* 0xff80000012127808 */ /* 0x000fe40000000000 */
[----:B------:R-:W-:-:S02]  /*16d30*/  FMNMX3.FTZ R17, R17, R148, R138, !PT ;  /* 0x0000009411117276 */ /* 0x000fc4000781008a */
[----:B------:R-:W-:Y:S02]  /*16d40*/  FMNMX3.FTZ R16, R0, R9, R63, !PT ;  /* 0x0000000900107276 */ /* 0x000fe4000781003f */
[----:B------:R-:W-:Y:S02]  /*16d50*/  FSEL R233, R133, -INF , !P5 ;  /* 0xff80000085e97808 */ /* 0x000fe40006800000 */
[C---:B------:R-:W-:Y:S02]  /*16d60*/  ISETP.GE.AND P2, PT, R167.reuse, R218, PT ;  /* 0x000000daa700720c */ /* 0x040fe40003f46270 */
[----:B------:R-:W-:Y:S02]  /*16d70*/  ISETP.GE.AND P5, PT, R167, R216, PT ;  /* 0x000000d8a700720c */ /* 0x000fe40003fa6270 */
[----:B------:R-:W-:Y:S02]  /*16d80*/  FSEL R167, R18, -INF , !P6 ;  /* 0xff80000012a77808 */ /* 0x000fe40007000000 */
        /* <DEDUP_REMOVED lines=10> */
[----:B------:R-:W-:Y:S02]  /*16e30*/  FSEL R129, R129, -INF , P2 ;  /* 0xff80000081817808 */ /* 0x000fe40001000000 */
[-C--:B------:R-:W-:Y:S02]  /*16e40*/  ISETP.GE.AND P1, PT, R65, R218.reuse, PT ;  /* 0x000000da4100720c */ /* 0x080fe40003f26270 */
[----:B------:R-:W-:-:S02]  /*16e50*/  ISETP.GE.AND P2, PT, R67, R218, PT ;  /* 0x000000da4300720c */ /* 0x000fc40003f46270 */
[----:B------:R-:W-:Y:S02]  /*16e60*/  FMNMX3.FTZ R18, R18, R183, R179, !PT ;  /* 0x000000b712127276 */ /* 0x000fe400078100b3 */
[----:B------:R-:W-:Y:S02]  /*16e70*/  FMNMX3.FTZ R16, R16, R237, R175, !PT ;  /* 0x000000ed10107276 */ /* 0x000fe400078100af */
[----:B------:R-:W-:Y:S02]  /*16e80*/  FSEL R193, R129, -INF , !P5 ;  /* 0xff80000081c17808 */ /* 0x000fe40006800000 */
[----:B------:R-:W-:Y:S02]  /*16e90*/  FSEL R30, R30, -INF , P1 ;  /* 0xff8000001e1e7808 */ /* 0x000fe40000800000 */
[----:B------:R-:W-:Y:S02]  /*16ea0*/  ISETP.GE.AND P5, PT, R67, R216, PT ;  /* 0x000000d84300720c */ /* 0x000fe40003fa6270 */
[----:B------:R-:W-:-:S02]  /*16eb0*/  FSEL R29, R29, -INF , P2 ;  /* 0xff8000001d1d7808 */ /* 0x000fc40001000000 */
[-C--:B------:R-:W-:Y:S02]  /*16ec0*/  ISETP.GE.AND P1, PT, R57, R218.reuse, PT ;  /* 0x000000da3900720c */ /* 0x080fe40003f26270 */
[----:B------:R-:W-:Y:S02]  /*16ed0*/  ISETP.GE.AND P2, PT, R59, R218, PT ;  /* 0x000000da3b00720c */ /* 0x000fe40003f46270 */
[----:B------:R-:W-:Y:S02]  /*16ee0*/  FMNMX3.FTZ R18, R18, R177, R173, !PT ;  /* 0x000000b112127276 */ /* 0x000fe400078100ad */
[----:B------:R-:W-:Y:S02]  /*16ef0*/  FMNMX3.FTZ R16, R16, R233, R181, !PT ;  /* 0x000000e910107276 */ /* 0x000fe400078100b5 */
[----:B------:R-:W-:Y:S02]  /*16f00*/  FSEL R171, R29, -INF , !P5 ;  /* 0xff8000001dab7808 */ /* 0x000fe40006800000 */
[----:B------:R-:W-:-:S02]  /*16f10*/  FSEL R19, R19, -INF , P1 ;  /* 0xff80000013137808 */ /* 0x000fc40000800000 */
[----:B------:R-:W-:Y:S02]  /*16f20*/  ISETP.GE.AND P5, PT, R59, R216, PT ;  /* 0x000000d83b00720c */ /* 0x000fe40003fa6270 */
[----:B------:R-:W-:Y:S02]  /*16f30*/  FSEL R4, R4, -INF , P2 ;  /* 0xff80000004047808 */ /* 0x000fe40001000000 */
[----:B------:R-:W-:Y:S02]  /*16f40*/  ISETP.GE.AND P1, PT, R45, R218, PT ;  /* 0x000000da2d00720c */ /* 0x000fe40003f26270 */
[----:B------:R-:W-:Y:S02]  /*16f50*/  ISETP.GE.AND P4, PT, R65, R216, PT ;  /* 0x000000d84100720c */ /* 0x000fe40003f86270 */
[----:B------:R-:W-:Y:S02]  /*16f60*/  FMNMX3.FTZ R18, R18, R163, R161, !PT ;  /* 0x000000a312127276 */ /* 0x000fe400078100a1 */
[----:B------:R-:W-:-:S02]  /*16f70*/  FMNMX3.FTZ R16, R16, R195, R193, !PT ;  /* 0x000000c310107276 */ /* 0x000fc400078100c1 */
[----:B------:R-:W-:Y:S02]  /*16f80*/  FSEL R165, R4, -INF , !P5 ;  /* 0xff80000004a57808 */ /* 0x000fe40006800000 */
[----:B------:R-:W-:Y:S02]  /*16f90*/  FSEL R149, R6, -INF , P1 ;  /* 0xff80000006957808 */ /* 0x000fe40000800000 */
[----:B------:R-:W-:Y:S02]  /*16fa0*/  FSEL R169, R30, -INF , !P4 ;  /* 0xff8000001ea97808 */ /* 0x000fe40006000000 */
[----:B------:R-:W-:Y:S02]  /*16fb0*/  ISETP.GE.AND P0, PT, R51, R218, PT ;  /* 0x000000da3300720c */ /* 0x000fe40003f06270 */
[----:B------:R-:W-:Y:S02]  /*16fc0*/  FMNMX3.FTZ R4, R18, R159, R157, !PT ;  /* 0x0000009f12047276 */ /* 0x000fe4000781009d */
[----:B------:R-:W-:-:S02]  /*16fd0*/  FMNMX3.FTZ R6, R16, R191, R189, !PT ;  /* 0x000000bf10067276 */ /* 0x000fc400078100bd */
[----:B------:R-:W-:Y:S02]  /*16fe0*/  ISETP.GE.AND P4, PT, R57, R216, PT ;  /* 0x000000d83900720c */ /* 0x000fe40003f86270 */
[----:B------:R-:W-:Y:S01]  /*16ff0*/  ISETP.GE.AND P2, PT, R47, R218, PT ;  /* 0x000000da2f00720c */ /* 0x000fe20003f46270 */
[----:B------:R-:W-:Y:S01]  /*17000*/  LDSM.16.MT88.4 R56, [R123+0xd000] ;  /* 0x00d000007b38783b */ /* 0x000fe20000004200 */
[----:B------:R-:W-:Y:S02]  /*17010*/  ISETP.GE.AND P6, PT, R51, R216, PT ;  /* 0x000000d83300720c */ /* 0x000fe40003fc6270 */
[----:B------:R-:W-:Y:S02]  /*17020*/  FSEL R5, R5, -INF , P0 ;  /* 0xff80000005057808 */ /* 0x000fe40000000000 */
[----:B------:R-:W-:Y:S02]  /*17030*/  FMNMX3.FTZ R4, R4, R147, R145, !PT ;  /* 0x0000009304047276 */ /* 0x000fe40007810091 */
[----:B------:R-:W-:-:S02]  /*17040*/  FMNMX3.FTZ R6, R6, R171, R169, !PT ;  /* 0x000000ab06067276 */ /* 0x000fc400078100a9 */
[----:B------:R-:W-:Y:S02]  /*17050*/  ISETP.GE.AND P5, PT, R47, R216, PT ;  /* 0x000000d82f00720c */ /* 0x000fe40003fa6270 */
[----:B------:R-:W-:Y:S02]  /*17060*/  FSEL R155, R19, -INF , !P4 ;  /* 0xff800000139b7808 */ /* 0x000fe40006000000 */
[----:B------:R-:W-:Y:S02]  /*17070*/  ISETP.GE.AND P0, PT, R39, R218, PT ;  /* 0x000000da2700720c */ /* 0x000fe40003f06270 */
[----:B------:R-:W-:Y:S02]  /*17080*/  FSEL R7, R7, -INF , P2 ;  /* 0xff80000007077808 */ /* 0x000fe40001000000 */
[----:B------:R-:W-:Y:S02]  /*17090*/  ISETP.GE.AND P4, PT, R45, R216, PT ;  /* 0x000000d82d00720c */ /* 0x000fe40003f86270 */
[----:B------:R-:W-:Y:S01]  /*170a0*/  FSEL R153, R5, -INF , !P6 ;  /* 0xff80000005997808 */ /* 0x000fe20007000000 */
[----:B------:R-:W-:Y:S01]  /*170b0*/  LDSM.16.MT88.4 R44, [R197+0xd000] ;  /* 0x00d00000c52c783b */ /* 0x000fe20000004200 */
[----:B------:R-:W-:-:S02]  /*170c0*/  ISETP.GE.AND P2, PT, R37, R218, PT ;  /* 0x000000da2500720c */ /* 0x000fc40003f46270 */
[----:B------:R-:W-:Y:S02]  /*170d0*/  FMNMX3.FTZ R4, R4, R143, R141, !PT ;  /* 0x0000008f04047276 */ /* 0x000fe4000781008d */
[----:B------:R-:W-:Y:S02]  /*170e0*/  FMNMX3.FTZ R6, R6, R167, R165, !PT ;  /* 0x000000a706067276 */ /* 0x000fe400078100a5 */
[----:B------:R-:W-:Y:S02]  /*170f0*/  FSEL R151, R7, -INF , !P5 ;  /* 0xff80000007977808 */ /* 0x000fe40006800000 */
[----:B------:R-:W-:Y:S01]  /*17100*/  FSEL R8, R8, -INF , P0 ;  /* 0xff80000008087808 */ /* 0x000fe20000000000 */
[----:B------:R-:W1:Y:S01]  /*17110*/  SHFL.BFLY PT, R5, R4, 0x2, 0x1f ;  /* 0x0c401f0004057f89 */ /* 0x000e6200000e0000 */
[-C--:B------:R-:W-:Y:S02]  /*17120*/  ISETP.GE.AND P6, PT, R39, R216.reuse, PT ;  /* 0x000000d82700720c */ /* 0x080fe40003fc6270 */
[----:B------:R-:W-:-:S02]  /*17130*/  ISETP.GE.AND P5, PT, R37, R216, PT ;  /* 0x000000d82500720c */ /* 0x000fc40003fa6270 */
[-C--:B------:R-:W-:Y:S01]  /*17140*/  ISETP.GE.AND P1, PT, R21, R218.reuse, PT ;  /* 0x000000da1500720c */ /* 0x080fe20003f26270 */
[----:B------:R-:W-:Y:S01]  /*17150*/  LDSM.16.MT88.4 R36, [R123+0xb000] ;  /* 0x00b000007b24783b */ /* 0x000fe20000004200 */
[----:B------:R-:W-:Y:S02]  /*17160*/  FSEL R149, R149, -INF , !P4 ;  /* 0xff80000095957808 */ /* 0x000fe40006000000 */
[----:B------:R-:W-:Y:S02]  /*17170*/  ISETP.GE.AND P0, PT, R23, R218, PT ;  /* 0x000000da1700720c */ /* 0x000fe40003f06270 */
[----:B------:R-:W-:Y:S02]  /*17180*/  FSEL R10, R10, -INF , P2 ;  /* 0xff8000000a0a7808 */ /* 0x000fe40001000000 */
        /* <DEDUP_REMOVED lines=21> */
[----:B------:R-:W-:-:S05]  /*172e0*/  FSEL R128, R128, RZ, P1 ;  /* 0x000000ff80807208 */ /* 0x000fca0000800000 */
[----:B------:R-:W-:Y:S01]  /*172f0*/  FFMA.FTZ R129, R3, R131, -R128 ;  /* 0x0000008303817223 */ /* 0x000fe20000010880 */
[----:B--2---:R-:W-:Y:S02]  /*17300*/  FMNMX.FTZ R3, R5, R4, !PT ;  /* 0x0000000405037209 */ /* 0x004fe40007810000 */
[----:B------:R-:W-:Y:S02]  /*17310*/  FSEL R5, R61, RZ, P1 ;  /* 0x000000ff3d057208 */ /* 0x000fe40000800000 */
[----:B------:R-:W-:Y:S01]  /*17320*/  FSETP.NEU.FTZ.AND P0, PT, R3, -INF , PT ;  /* 0xff8000000300780b */ /* 0x000fe20003f1d000 */
[----:B------:R-:W-:Y:S02]  /*17330*/  FMUL.FTZ R124, R131, R3 ;  /* 0x00000003837c7220 */ /* 0x000fe40000410000 */
[----:B------:R-:W-:Y:S01]  /*17340*/  FADD.FTZ R4, R2, -R5 ;  /* 0x8000000502047221 */ /* 0x000fe20000010000 */
[----:B------:R-:W-:Y:S02]  /*17350*/  FSEL R5, R3, RZ, P0 ;  /* 0x000000ff03057208 */ /* 0x000fe40000000000 */
[----:B------:R-:W-:-:S03]  /*17360*/  FSEL R124, R124, RZ, P0 ;  /* 0x000000ff7c7c7208 */ /* 0x000fc60000000000 */
[----:B------:R-:W-:Y:S01]  /*17370*/  FADD.FTZ R0, R0, -R5 ;  /* 0x8000000500007221 */ /* 0x000fe20000010000 */
[-C--:B------:R-:W-:Y:S01]  /*17380*/  FFMA.FTZ R127, R15, R131.reuse, -R128 ;  /* 0x000000830f7f7223 */ /* 0x080fe20000010880 */
[-C--:B------:R-:W-:Y:S01]  /*17390*/  FFMA.FTZ R119, R63, R131.reuse, -R124 ;  /* 0x000000833f777223 */ /* 0x080fe2000001087c */
[-CC-:B------:R-:W-:Y:S01]  /*173a0*/  FFMA.FTZ R126, R13, R131.reuse, -R128.reuse ;  /* 0x000000830d7e7223 */ /* 0x180fe20000010880 */
[-C--:B------:R-:W-:Y:S01]  /*173b0*/  FFMA.FTZ R125, R11, R131.reuse, -R128 ;  /* 0x000000830b7d7223 */ /* 0x080fe20000010880 */
[-CC-:B------:R-:W-:Y:S01]  /*173c0*/  FFMA.FTZ R122, R9, R131.reuse, -R124.reuse ;  /* 0x00000083097a7223 */ /* 0x180fe2000001087c */
[-CC-:B------:R-:W-:Y:S01]  /*173d0*/  FFMA.FTZ R63, R31, R131.reuse, -R124.reuse ;  /* 0x000000831f3f7223 */ /* 0x180fe2000001087c */
[----:B------:R-:W-:Y:S01]  /*173e0*/  FFMA.FTZ R2, R27, R131, -R124 ;  /* 0x000000831b027223 */ /* 0x000fe2000001087c */
[C---:B------:R-:W-:Y:S01]  /*173f0*/  FMUL.FTZ R130, R131.reuse, R4 ;  /* 0x0000000483827220 */ /* 0x040fe20000410000 */
[----:B------:R-:W-:Y:S01]  /*17400*/  FMUL.FTZ R0, R131, R0 ;  /* 0x0000000083007220 */ /* 0x000fe20000410000 */
[----:B------:R-:W-:Y:S01]  /*17410*/  MUFU.EX2 R129, R129 ;  /* 0x0000008100817308 */ /* 0x000fe20000000800 */
[----:B------:R-:W1:Y:S04]  /*17420*/  LDSM.16.MT88.4 R28, [R197+0xb000] ;  /* 0x00b00000c51c783b */ /* 0x000e680000004200 */
[----:B------:R-:W2:Y:S03]  /*17430*/  LDSM.16.MT88.4 R12, [R197+0x9000] ;  /* 0x00900000c50c783b */ /* 0x000ea60000004200 */
        /* <DEDUP_REMOVED lines=39> */
[-C--:B------:R-:W-:Y:S01]  /*176b0*/  FMUL.FTZ R92, R92, R130.reuse ;  /* 0x000000825c5c7220 */ /* 0x080fe20000410000 */
[-C--:B------:R-:W-:Y:S01]  /*176c0*/  FMUL.FTZ R93, R93, R130.reuse ;  /* 0x000000825d5d7220 */ /* 0x080fe20000410000 */
[----:B-1----:R-:W-:Y:S01]  /*176d0*/  FMUL.FTZ R32, R88, R130 ;  /* 0x0000008258207220 */ /* 0x002fe20000410000 */
[-C--:B------:R-:W-:Y:S01]  /*176e0*/  FFMA.FTZ R88, R41, R131.reuse, -R128 ;  /* 0x0000008329587223 */ /* 0x080fe20000010880 */
[-C--:B------:R-:W-:Y:S01]  /*176f0*/  FMUL.FTZ R94, R94, R0.reuse ;  /* 0x000000005e5e7220 */ /* 0x080fe20000410000 */
[----:B------:R-:W-:Y:S01]  /*17700*/  FMUL.FTZ R95, R95, R0 ;  /* 0x000000005f5f7220 */ /* 0x000fe20000410000 */
[----:B------:R-:W-:Y:S01]  /*17710*/  FMUL.FTZ R41, R81, R130 ;  /* 0x0000008251297220 */ /* 0x000fe20000410000 */
[----:B------:R-:W-:-:S02]  /*17720*/  FFMA.FTZ R81, R49, R131, -R124 ;  /* 0x0000008331517223 */ /* 0x000fc4000001087c */
[----:B------:R-:W-:Y:S03]  /*17730*/  HMMA.16816.F32.BF16 R32, R4, R36, R32 ;  /* 0x000000240420723c */ /* 0x000fe60000041820 */
[-C--:B------:R-:W-:Y:S01]  /*17740*/  FMUL.FTZ R48, R76, R130.reuse ;  /* 0x000000824c307220 */ /* 0x080fe20000410000 */
[----:B------:R-:W-:Y:S01]  /*17750*/  FMUL.FTZ R49, R77, R130 ;  /* 0x000000824d317220 */ /* 0x000fe20000410000 */
[----:B------:R-:W-:-:S03]  /*17760*/  FMUL.FTZ R50, R78, R0 ;  /* 0x000000004e327220 */ /* 0x000fc60000410000 */
[----:B------:R-:W-:Y:S01]  /*17770*/  HMMA.16816.F32.BF16 R36, R4, R38, R84 ;  /* 0x000000260424723c */ /* 0x000fe20000041854 */
[----:B------:R1:W-:Y:S02]  /*17780*/  MUFU.EX2 R84, R51 ;  /* 0x0000003300547308 */ /* 0x0003e40000000800 */
[----:B------:R-:W-:Y:S01]  /*17790*/  FMUL.FTZ R43, R83, R0 ;  /* 0x00000000532b7220 */ /* 0x000fe20000410000 */
[----:B------:R-:W-:-:S04]  /*177a0*/  FFMA.FTZ R83, R55, R131, -R124 ;  /* 0x0000008337537223 */ /* 0x000fc8000001087c */
[C---:B------:R-:W-:Y:S03]  /*177b0*/  HMMA.16816.F32.BF16 R24, R4.reuse, R28, R24 ;  /* 0x0000001c0418723c */ /* 0x040fe60000041818 */
[-C--:B-1----:R-:W-:Y:S02]  /*177c0*/  FMUL.FTZ R51, R79, R0.reuse ;  /* 0x000000004f337220 */ /* 0x082fe40000410000 */
[----:B------:R-:W1:Y:S03]  /*177d0*/  LDSM.16.MT88.4 R76, [R197+0x9400] ;  /* 0x00940000c54c783b */ /* 0x000e660000004200 */
        /* <DEDUP_REMOVED lines=11> */
[----:B--2---:R-:W-:Y:S01]  /*17890*/  FMUL.FTZ R40, R80, R130 ;  /* 0x0000008250287220 */ /* 0x004fe20000410000 */
[----:B------:R-:W-:-:S02]  /*178a0*/  FFMA.FTZ R80, R53, R131, -R124 ;  /* 0x0000008335507223 */ /* 0x000fc4000001087c */
[----:B------:R-:W2:Y:S01]  /*178b0*/  LDSM.16.MT88.4 R52, [R123+0x9400] ;  /* 0x009400007b34783b */ /* 0x000ea20000004200 */
[----:B------:R-:W3:Y:S01]  /*178c0*/  MUFU.EX2 R97, R97 ;  /* 0x0000006100617308 */ /* 0x000ee20000000800 */
[----:B------:R-:W-:Y:S03]  /*178d0*/  HMMA.16816.F32.BF16 R8, R4, R12, R8 ;  /* 0x0000000c0408723c */ /* 0x000fe60000041808 */
[-C--:B------:R-:W-:Y:S01]  /*178e0*/  FMUL.FTZ R68, R68, R130.reuse ;  /* 0x0000008244447220 */ /* 0x080fe20000410000 */
[----:B------:R-:W-:-:S03]  /*178f0*/  FMUL.FTZ R69, R69, R130 ;  /* 0x0000008245457220 */ /* 0x000fc60000410000 */
[----:B------:R-:W4:Y:S01]  /*17900*/  MUFU.EX2 R88, R88 ;  /* 0x0000005800587308 */ /* 0x000f220000000800 */
[----:B------:R-:W-:Y:S03]  /*17910*/  HMMA.16816.F32.BF16 R40, R4, R44, R40 ;  /* 0x0000002c0428723c */ /* 0x000fe60000041828 */
[-C--:B------:R-:W-:Y:S01]  /*17920*/  FMUL.FTZ R70, R70, R0.reuse ;  /* 0x0000000046467220 */ /* 0x080fe20000410000 */
[----:B------:R-:W-:-:S03]  /*17930*/  FMUL.FTZ R71, R71, R0 ;  /* 0x0000000047477220 */ /* 0x000fc60000410000 */
[----:B------:R-:W5:Y:S01]  /*17940*/  MUFU.EX2 R81, R81 ;  /* 0x0000005100517308 */ /* 0x000f620000000800 */
[C---:B------:R-:W-:Y:S03]  /*17950*/  HMMA.16816.F32.BF16 R44, R4.reuse, R46, R48 ;  /* 0x0000002e042c723c */ /* 0x040fe60000041830 */
[-C--:B------:R-:W-:Y:S01]  /*17960*/  FMUL.FTZ R48, R72, R130.reuse ;  /* 0x0000008248307220 */ /* 0x080fe20000410000 */
[----:B------:R-:W-:Y:S01]  /*17970*/  FMUL.FTZ R49, R73, R130 ;  /* 0x0000008249317220 */ /* 0x000fe20000410000 */
[-C--:B------:R-:W-:Y:S02]  /*17980*/  FMUL.FTZ R50, R74, R0.reuse ;  /* 0x000000004a327220 */ /* 0x080fe40000410000 */
[----:B------:R-:W-:Y:S01]  /*17990*/  MUFU.EX2 R83, R83 ;  /* 0x0000005300537308 */ /* 0x000fe20000000800 */
[----:B------:R-:W-:Y:S03]  /*179a0*/  HMMA.16816.F32.BF16 R12, R4, R14, R108 ;  /* 0x0000000e040c723c */ /* 0x000fe6000004186c */
[----:B------:R-:W-:-:S04]  /*179b0*/  FMUL.FTZ R51, R75, R0 ;  /* 0x000000004b337220 */ /* 0x000fc80000410000 */
[----:B------:R-:W1:Y:S03]  /*179c0*/  MUFU.EX2 R80, R80 ;  /* 0x0000005000507308 */ /* 0x000e660000000800 */
[C---:B------:R-:W-:Y:S03]  /*179d0*/  HMMA.16816.F32.BF16 R48, R4.reuse, R56, R48 ;  /* 0x000000380430723c */ /* 0x040fe60000041830 */
[----:B---3--:R-:W-:Y:S01]  /*179e0*/  F2FP.BF16.F32.PACK_AB R64, R97, R100 ;  /* 0x000000646140723e */ /* 0x008fe200000010ff */
[----:B------:R-:W-:Y:S01]  /*179f0*/  LDSM.16.MT88.4 R72, [R123+0xd400] ;  /* 0x00d400007b48783b */ /* 0x000fe20000004200 */
[----:B----4-:R-:W-:Y:S02]  /*17a00*/  F2FP.BF16.F32.PACK_AB R66, R88, R93 ;  /* 0x0000005d5842723e */ /* 0x010fe400000010ff */
[----:B-----5:R-:W-:Y:S01]  /*17a10*/  F2FP.BF16.F32.PACK_AB R65, R81, R84 ;  /* 0x000000545141723e */ /* 0x020fe200000010ff */
[-CC-:B------:R-:W-:Y:S01]  /*17a20*/  FFMA.FTZ R82, R148, R131.reuse, -R128.reuse ;  /* 0x0000008394527223 */ /* 0x180fe20000010880 */
[--C-:B------:R-:W-:Y:S01]  /*17a30*/  FFMA.FTZ R85, R138, R131, -R128.reuse ;  /* 0x000000838a557223 */ /* 0x100fe20000010880 */
[----:B------:R-:W-:Y:S01]  /*17a40*/  HMMA.16816.F32.BF16 R4, R4, R58, R68 ;  /* 0x0000003a0404723c */ /* 0x000fe20000041844 */
[----:B------:R-:W3:Y:S04]  /*17a50*/  LDSM.16.MT88.4 R56, [R197+0xb400] ;  /* 0x00b40000c538783b */ /* 0x000ee80000004200 */
[----:B------:R-:W4:Y:S01]  /*17a60*/  LDSM.16.MT88.4 R68, [R123+0xb400] ;  /* 0x00b400007b44783b */ /* 0x000f220000004200 */
[----:B-1----:R-:W-:Y:S01]  /*17a70*/  F2FP.BF16.F32.PACK_AB R67, R80, R83 ;  /* 0x000000535043723e */ /* 0x002fe200000010ff */
[-CC-:B------:R-:W-:Y:S01]  /*17a80*/  FFMA.FTZ R87, R134, R131.reuse, -R128.reuse ;  /* 0x0000008386577223 */ /* 0x180fe20000010880 */
[-C--:B------:R-:W-:Y:S01]  /*17a90*/  FFMA.FTZ R86, R251, R131.reuse, -R128 ;  /* 0x00000083fb567223 */ /* 0x080fe20000010880 */
[-CC-:B------:R-:W-:Y:S01]  /*17aa0*/  FFMA.FTZ R89, R132, R131.reuse, -R124.reuse ;  /* 0x0000008384597223 */ /* 0x180fe2000001087c */
[-CC-:B------:R-:W-:Y:S01]  /*17ab0*/  FFMA.FTZ R90, R249, R131.reuse, -R124.reuse ;  /* 0x00000083f95a7223 */ /* 0x180fe2000001087c */
[-CC-:B------:R-:W-:Y:S01]  /*17ac0*/  FFMA.FTZ R91, R247, R131.reuse, -R124.reuse ;  /* 0x00000083f75b7223 */ /* 0x180fe2000001087c */
[-C--:B------:R-:W-:Y:S01]  /*17ad0*/  FFMA.FTZ R92, R245, R131.reuse, -R124 ;  /* 0x00000083f55c7223 */ /* 0x080fe2000001087c */
[C---:B------:R-:W-:Y:S05]  /*17ae0*/  HMMA.16816.F32.BF16 R8, R64.reuse, R76, R8 ;  /* 0x0000004c4008723c */ /* 0x040fea0000041808 */
[-CC-:B------:R-:W-:Y:S01]  /*17af0*/  FFMA.FTZ R94, R243, R131.reuse, -R128.reuse ;  /* 0x00000083f35e7223 */ /* 0x180fe20000010880 */
[-CC-:B------:R-:W-:Y:S01]  /*17b00*/  FFMA.FTZ R95, R241, R131.reuse, -R128.reuse ;  /* 0x00000083f15f7223 */ /* 0x180fe20000010880 */
[-C--:B------:R-:W-:Y:S01]  /*17b10*/  FFMA.FTZ R99, R239, R131.reuse, -R128 ;  /* 0x00000083ef637223 */ /* 0x080fe20000010880 */
[-CC-:B------:R-:W-:Y:S01]  /*17b20*/  FFMA.FTZ R96, R237, R131.reuse, -R124.reuse ;  /* 0x00000083ed607223 */ /* 0x180fe2000001087c */
[-CC-:B------:R-:W-:Y:S01]  /*17b30*/  FFMA.FTZ R175, R175, R131.reuse, -R124.reuse ;  /* 0x00000083afaf7223 */ /* 0x180fe2000001087c */
[-CC-:B------:R-:W-:Y:S01]  /*17b40*/  FFMA.FTZ R98, R233, R131.reuse, -R124.reuse ;  /* 0x00000083e9627223 */ /* 0x180fe2000001087c */
[-C--:B------:R-:W-:Y:S01]  /*17b50*/  FFMA.FTZ R181, R181, R131.reuse, -R124 ;  /* 0x00000083b5b57223 */ /* 0x080fe2000001087c */
[C---:B------:R-:W-:Y:S01]  /*17b60*/  HMMA.16816.F32.BF16 R12, R64.reuse, R78, R12 ;  /* 0x0000004e400c723c */ /* 0x040fe2000004180c */
[----:B------:R-:W1:Y:S02]  /*17b70*/  LDSM.16.MT88.4 R76, [R197+0xd400] ;  /* 0x00d40000c54c783b */ /* 0x000e640000004200 */
[-CC-:B------:R-:W-:Y:S01]  /*17b80*/  FFMA.FTZ R185, R185, R131.reuse, -R128.reuse ;  /* 0x00000083b9b97223 */ /* 0x180fe20000010880 */
[-CC-:B------:R-:W-:Y:S01]  /*17b90*/  FFMA.FTZ R187, R187, R131.reuse, -R128.reuse ;  /* 0x00000083bbbb7223 */ /* 0x180fe20000010880 */
[-C--:B------:R-:W-:Y:S01]  /*17ba0*/  FFMA.FTZ R136, R227, R131.reuse, -R128 ;  /* 0x00000083e3887223 */ /* 0x080fe20000010880 */
[-CC-:B------:R-:W-:Y:S01]  /*17bb0*/  FFMA.FTZ R195, R195, R131.reuse, -R124.reuse ;  /* 0x00000083c3c37223 */ /* 0x180fe2000001087c */
[-CC-:B------:R-:W-:Y:S01]  /*17bc0*/  FFMA.FTZ R140, R191, R131.reuse, -R124.reuse ;  /* 0x00000083bf8c7223 */ /* 0x180fe2000001087c */
[-C--:B------:R-:W-:Y:S01]  /*17bd0*/  FFMA.FTZ R189, R189, R131.reuse, -R124 ;  /* 0x00000083bdbd7223 */ /* 0x080fe2000001087c */
[C---:B--2---:R-:W-:Y:S03]  /*17be0*/  HMMA.16816.F32.BF16 R16, R64.reuse, R52, R16 ;  /* 0x000000344010723c */ /* 0x044fe60000041810 */
[-CC-:B------:R-:W-:Y:S01]  /*17bf0*/  FFMA.FTZ R142, R183, R131.reuse, -R128.reuse ;  /* 0x00000083b78e7223 */ /* 0x180fe20000010880 */
[-CC-:B------:R-:W-:Y:S01]  /*17c00*/  FFMA.FTZ R179, R179, R131.reuse, -R128.reuse ;  /* 0x00000083b3b37223 */ /* 0x180fe20000010880 */
[-CC-:B------:R-:W-:Y:S01]  /*17c10*/  FFMA.FTZ R144, R177, R131.reuse, -R128.reuse ;  /* 0x00000083b1907223 */ /* 0x180fe20000010880 */
[-C--:B------:R-:W-:Y:S01]  /*17c20*/  FFMA.FTZ R173, R173, R131.reuse, -R128 ;  /* 0x00000083adad7223 */ /* 0x080fe20000010880 */
[-CC-:B------:R-:W-:Y:S01]  /*17c30*/  FFMA.FTZ R146, R171, R131.reuse, -R124.reuse ;  /* 0x00000083ab927223 */ /* 0x180fe2000001087c */
[-CC-:B------:R-:W-:Y:S01]  /*17c40*/  FFMA.FTZ R169, R169, R131.reuse, -R124.reuse ;  /* 0x00000083a9a97223 */ /* 0x180fe2000001087c */
[-C--:B------:R-:W-:Y:S01]  /*17c50*/  FFMA.FTZ R165, R165, R131.reuse, -R124 ;  /* 0x00000083a5a57223 */ /* 0x080fe2000001087c */
[C---:B------:R-:W-:Y:S01]  /*17c60*/  HMMA.16816.F32.BF16 R20, R64.reuse, R54, R20 ;  /* 0x000000364014723c */ /* 0x040fe20000041814 */
[----:B------:R-:W2:Y:S01]  /*17c70*/  LDSM.16.MT88.4 R52, [R197+0x9800] ;  /* 0x00980000c534783b */ /* 0x000ea20000004200 */
[----:B------:R-:W-:Y:S01]  /*17c80*/  MUFU.EX2 R82, R82 ;  /* 0x0000005200527308 */ /* 0x000fe20000000800 */
[----:B------:R-:W-:Y:S01]  /*17c90*/  FFMA.FTZ R130, R228, R130, R129 ;  /* 0x00000082e4827223 */ /* 0x000fe20000010081 */
[-CC-:B------:R-:W-:Y:S01]  /*17ca0*/  FFMA.FTZ R150, R163, R131.reuse, -R128.reuse ;  /* 0x00000083a3967223 */ /* 0x180fe20000010880 */
[-CC-:B------:R-:W-:Y:S01]  /*17cb0*/  FFMA.FTZ R161, R161, R131.reuse, -R128.reuse ;  /* 0x00000083a1a17223 */ /* 0x180fe20000010880 */
[-CC-:B------:R-:W-:Y:S01]  /*17cc0*/  FFMA.FTZ R152, R159, R131.reuse, -R128.reuse ;  /* 0x000000839f987223 */ /* 0x180fe20000010880 */
[-C--:B------:R-:W-:Y:S01]  /*17cd0*/  FFMA.FTZ R157, R157, R131.reuse, -R128 ;  /* 0x000000839d9d7223 */ /* 0x080fe20000010880 */
[-CC-:B------:R-:W-:Y:S01]  /*17ce0*/  FFMA.FTZ R154, R155, R131.reuse, -R124.reuse ;  /* 0x000000839b9a7223 */ /* 0x180fe2000001087c */
[-CC-:B------:R-:W-:Y:S01]  /*17cf0*/  FFMA.FTZ R153, R153, R131.reuse, -R124.reuse ;  /* 0x0000008399997223 */ /* 0x180fe2000001087c */
[----:B------:R-:W5:Y:S01]  /*17d00*/  MUFU.EX2 R85, R85 ;  /* 0x0000005500557308 */ /* 0x000f620000000800 */
[C---:B---3--:R-:W-:Y:S03]  /*17d10*/  HMMA.16816.F32.BF16 R24, R64.reuse, R56, R24 ;  /* 0x000000384018723c */ /* 0x048fe60000041818 */
[-CC-:B------:R-:W-:Y:S01]  /*17d20*/  FFMA.FTZ R151, R151, R131.reuse, -R124.reuse ;  /* 0x0000008397977223 */ /* 0x180fe2000001087c */
[----:B------:R-:W-:Y:S01]  /*17d30*/  FFMA.FTZ R156, R149, R131, -R124 ;  /* 0x00000083959c7223 */ /* 0x000fe2000001087c */
[----:B------:R-:W-:Y:S02]  /*17d40*/  LDSM.16.MT88.4 R108, [R197+0xac00] ;  /* 0x00ac0000c56c783b */ /* 0x000fe40000004200 */
[----:B------:R-:W-:Y:S01]  /*17d50*/  MUFU.EX2 R87, R87 ;  /* 0x0000005700577308 */ /* 0x000fe20000000800 */
[C---:B------:R-:W-:Y:S01]  /*17d60*/  HMMA.16816.F32.BF16 R28, R64.reuse, R58, R28 ;  /* 0x0000003a401c723c */ /* 0x040fe2000004181c */
[----:B------:R-:W3:Y:S06]  /*17d70*/  LDSM.16.MT88.4 R56, [R123+0x9800] ;  /* 0x009800007b38783b */ /* 0x000eec0000004200 */
[----:B------:R-:W-:Y:S08]  /*17d80*/  MUFU.EX2 R86, R86 ;  /* 0x0000005600567308 */ /* 0x000ff00000000800 */
[----:B------:R-:W-:Y:S08]  /*17d90*/  MUFU.EX2 R89, R89 ;  /* 0x0000005900597308 */ /* 0x000ff00000000800 */
[----:B------:R-:W1:Y:S08]  /*17da0*/  MUFU.EX2 R90, R90 ;  /* 0x0000005a005a7308 */ /* 0x000e700000000800 */
[----:B------:R-:W-:Y:S08]  /*17db0*/  MUFU.EX2 R91, R91 ;  /* 0x0000005b005b7308 */ /* 0x000ff00000000800 */
[----:B------:R-:W2:Y:S01]  /*17dc0*/  MUFU.EX2 R92, R92 ;  /* 0x0000005c005c7308 */ /* 0x000ea20000000800 */
[----:B----4-:R-:W-:Y:S03]  /*17dd0*/  HMMA.16816.F32.BF16 R32, R64, R68, R32 ;  /* 0x000000444020723c */ /* 0x010fe60000041820 */
[----:B-----5:R-:W-:-:S02]  /*17de0*/  F2FP.BF16.F32.PACK_AB R68, R85, R82 ;  /* 0x000000525544723e */ /* 0x020fc400000010ff */
[----:B-1----:R-:W-:-:S03]  /*17df0*/  F2FP.BF16.F32.PACK_AB R69, R90, R89 ;  /* 0x000000595a45723e */ /* 0x002fc600000010ff */
[----:B------:R-:W-:Y:S03]  /*17e00*/  HMMA.16816.F32.BF16 R36, R64, R70, R36 ;  /* 0x000000464024723c */ /* 0x000fe60000041824 */
[----:B------:R-:W-:-:S05]  /*17e10*/  F2FP.BF16.F32.PACK_AB R70, R86, R87 ;  /* 0x000000575646723e */ /* 0x000fca00000010ff */
[----:B------:R-:W-:Y:S03]  /*17e20*/  HMMA.16816.F32.BF16 R40, R64, R76, R40 ;  /* 0x0000004c4028723c */ /* 0x000fe60000041828 */
[----:B--2---:R-:W-:-:S05]  /*17e30*/  F2FP.BF16.F32.PACK_AB R71, R92, R91 ;  /* 0x0000005b5c47723e */ /* 0x004fca00000010ff */
        /* <DEDUP_REMOVED lines=9> */
[C---:B---3--:R-:W-:Y:S08]  /*17ed0*/  HMMA.16816.F32.BF16 R16, R68.reuse, R56, R16 ;  /* 0x000000384410723c */ /* 0x048ff00000041810 */
[C---:B------:R-:W-:Y:S01]  /*17ee0*/  HMMA.16816.F32.BF16 R20, R68.reuse, R58, R20 ;  /* 0x0000003a4414723c */ /* 0x040fe20000041814 */
[----:B------:R-:W3:Y:S02]  /*17ef0*/  LDSM.16.MT88.4 R56, [R197+0x9c00] ;  /* 0x009c0000c538783b */ /* 0x000ee40000004200 */
[----:B------:R-:W-:Y:S01]  /*17f00*/  FFMA.FTZ R132, R235, R131, -R128 ;  /* 0x00000083eb847223 */ /* 0x000fe20000010880 */
[----:B------:R-:W-:Y:S04]  /*17f10*/  MUFU.EX2 R94, R94 ;  /* 0x0000005e005e7308 */ /* 0x000fe80000000800 */
[C---:B-1----:R-:W-:Y:S04]  /*17f20*/  HMMA.16816.F32.BF16 R24, R68.reuse, R64, R24 ;  /* 0x000000404418723c */ /* 0x042fe80000041818 */
[----:B------:R-:W1:Y:S04]  /*17f30*/  MUFU.EX2 R95, R95 ;  /* 0x0000005f005f7308 */ /* 0x000e680000000800 */
[C---:B------:R-:W-:Y:S01]  /*17f40*/  HMMA.16816.F32.BF16 R28, R68.reuse, R66, R28 ;  /* 0x00000042441c723c */ /* 0x040fe2000004181c */
[----:B------:R-:W4:Y:S03]  /*17f50*/  LDSM.16.MT88.4 R64, [R123+0x9c00] ;  /* 0x009c00007b40783b */ /* 0x000f260000004200 */
[----:B------:R-:W-:Y:S08]  /*17f60*/  MUFU.EX2 R99, R99 ;  /* 0x0000006300637308 */ /* 0x000ff00000000800 */
[----:B------:R-:W5:Y:S01]  /*17f70*/  MUFU.EX2 R132, R132 ;  /* 0x0000008400847308 */ /* 0x000f620000000800 */
[C---:B--2---:R-:W-:Y:S07]  /*17f80*/  HMMA.16816.F32.BF16 R32, R68.reuse, R52, R32 ;  /* 0x000000344420723c */ /* 0x044fee0000041820 */
[----:B------:R-:W-:Y:S01]  /*17f90*/  MUFU.EX2 R96, R96 ;  /* 0x0000006000607308 */ /* 0x000fe20000000800 */
[C---:B------:R-:W-:Y:S01]  /*17fa0*/  HMMA.16816.F32.BF16 R36, R68.reuse, R54, R36 ;  /* 0x000000364424723c */ /* 0x040fe20000041824 */
[----:B------:R-:W2:Y:S06]  /*17fb0*/  LDSM.16.MT88.4 R52, [R197+0xbc00] ;  /* 0x00bc0000c534783b */ /* 0x000eac0000004200 */
[----:B------:R-:W3:Y:S08]  /*17fc0*/  MUFU.EX2 R175, R175 ;  /* 0x000000af00af7308 */ /* 0x000ef00000000800 */
[----:B------:R-:W-:Y:S08]  /*17fd0*/  MUFU.EX2 R98, R98 ;  /* 0x0000006200627308 */ /* 0x000ff00000000800 */
[----:B------:R-:W4:Y:S01]  /*17fe0*/  MUFU.EX2 R181, R181 ;  /* 0x000000b500b57308 */ /* 0x000f220000000800 */
[C---:B------:R-:W-:Y:S08]  /*17ff0*/  HMMA.16816.F32.BF16 R40, R68.reuse, R76, R40 ;  /* 0x0000004c4428723c */ /* 0x040ff00000041828 */
[C---:B------:R-:W-:Y:S01]  /*18000*/  HMMA.16816.F32.BF16 R44, R68.reuse, R78, R44 ;  /* 0x0000004e442c723c */ /* 0x040fe2000004182c */
[----:B------:R-:W-:Y:S07]  /*18010*/  LDSM.16.MT88.4 R76, [R197+0xdc00] ;  /* 0x00dc0000c54c783b */ /* 0x000fee0000004200 */
[C---:B------:R-:W-:Y:S08]  /*18020*/  HMMA.16816.F32.BF16 R48, R68.reuse, R72, R48 ;  /* 0x000000484430723c */ /* 0x040ff00000041830 */
[----:B------:R-:W-:Y:S03]  /*18030*/  HMMA.16816.F32.BF16 R4, R68, R74, R4 ;  /* 0x0000004a4404723c */ /* 0x000fe60000041804 */
[----:B-1----:R-:W-:Y:S01]  /*18040*/  F2FP.BF16.F32.PACK_AB R68, R95, R94 ;  /* 0x0000005e5f44723e */ /* 0x002fe200000010ff */
[----:B------:R-:W-:Y:S01]  /*18050*/  LDSM.16.MT88.4 R72, [R123+0xdc00] ;  /* 0x00dc00007b48783b */ /* 0x000fe20000004200 */
[----:B-----5:R-:W-:-:S02]  /*18060*/  F2FP.BF16.F32.PACK_AB R70, R132, R99 ;  /* 0x000000638446723e */ /* 0x020fc400000010ff */
[----:B---3--:R-:W-:Y:S02]  /*18070*/  F2FP.BF16.F32.PACK_AB R69, R175, R96 ;  /* 0x00000060af45723e */ /* 0x008fe400000010ff */
[----:B----4-:R-:W-:-:S07]  /*18080*/  F2FP.BF16.F32.PACK_AB R71, R181, R98 ;  /* 0x00000062b547723e */ /* 0x010fce00000010ff */
[C---:B------:R-:W-:Y:S08]  /*18090*/  HMMA.16816.F32.BF16 R8, R68.reuse, R56, R8 ;  /* 0x000000384408723c */ /* 0x040ff00000041808 */
[C---:B------:R-:W-:Y:S01]  /*180a0*/  HMMA.16816.F32.BF16 R12, R68.reuse, R58, R12 ;  /* 0x0000003a440c723c */ /* 0x040fe2000004180c */
[----:B------:R-:W1:Y:S07]  /*180b0*/  LDSM.16.MT88.4 R56, [R123+0xbc00] ;  /* 0x00bc00007b38783b */ /* 0x000e6e0000004200 */
[C---:B------:R-:W-:Y:S08]  /*180c0*/  HMMA.16816.F32.BF16 R16, R68.reuse, R64, R16 ;  /* 0x000000404410723c */ /* 0x040ff00000041810 */
[----:B------:R-:W-:Y:S01]  /*180d0*/  HMMA.16816.F32.BF16 R20, R68, R66, R20 ;  /* 0x000000424414723c */ /* 0x000fe20000041814 */
[----:B------:R-:W3:Y:S02]  /*180e0*/  LDSM.16.MT88.4 R64, [R197+0xa000] ;  /* 0x00a00000c540783b */ /* 0x000ee40000004200 */
[-C--:B------:R-:W-:Y:S01]  /*180f0*/  FFMA.FTZ R134, R229, R131.reuse, -R128 ;  /* 0x00000083e5867223 */ /* 0x080fe20000010880 */
[----:B------:R-:W-:-:S04]  /*18100*/  FFMA.FTZ R138, R193, R131, -R124 ;  /* 0x00000083c18a7223 */ /* 0x000fc8000001087c */
[C---:B--2---:R-:W-:Y:S08]  /*18110*/  HMMA.16816.F32.BF16 R24, R68.reuse, R52, R24 ;  /* 0x000000344418723c */ /* 0x044ff00000041818 */
[C---:B------:R-:W-:Y:S01]  /*18120*/  HMMA.16816.F32.BF16 R28, R68.reuse, R54, R28 ;  /* 0x00000036441c723c */ /* 0x040fe2000004181c */
[----:B------:R-:W2:Y:S01]  /*18130*/  LDSM.16.MT88.4 R52, [R123+0xa000] ;  /* 0x00a000007b34783b */ /* 0x000ea20000004200 */
[----:B------:R-:W-:Y:S08]  /*18140*/  MUFU.EX2 R185, R185 ;  /* 0x000000b900b97308 */ /* 0x000ff00000000800 */
[----:B------:R-:W4:Y:S08]  /*18150*/  MUFU.EX2 R134, R134 ;  /* 0x0000008600867308 */ /* 0x000f300000000800 */
[----:B------:R-:W-:Y:S08]  /*18160*/  MUFU.EX2 R187, R187 ;  /* 0x000000bb00bb7308 */ /* 0x000ff00000000800 */
[----:B------:R-:W5:Y:S08]  /*18170*/  MUFU.EX2 R136, R136 ;  /* 0x0000008800887308 */ /* 0x000f700000000800 */
[----:B------:R-:W-:Y:S08]  /*18180*/  MUFU.EX2 R195, R195 ;  /* 0x000000c300c37308 */ /* 0x000ff00000000800 */
[----:B------:R-:W3:Y:S08]  /*18190*/  MUFU.EX2 R138, R138 ;  /* 0x0000008a008a7308 */ /* 0x000ef00000000800 */
[----:B------:R-:W-:Y:S08]  /*181a0*/  MUFU.EX2 R140, R140 ;  /* 0x0000008c008c7308 */ /* 0x000ff00000000800 */
[----:B------:R-:W2:Y:S01]  /*181b0*/  MUFU.EX2 R189, R189 ;  /* 0x000000bd00bd7308 */ /* 0x000ea20000000800 */
[C---:B-1----:R-:W-:Y:S08]  /*181c0*/  HMMA.16816.F32.BF16 R32, R68.reuse, R56, R32 ;  /* 0x000000384420723c */ /* 0x042ff00000041820 */
[C---:B------:R-:W-:Y:S01]  /*181d0*/  HMMA.16816.F32.BF16 R36, R68.reuse, R58, R36 ;  /* 0x0000003a4424723c */ /* 0x040fe20000041824 */
[----:B------:R-:W1:Y:S07]  /*181e0*/  LDSM.16.MT88.4 R56, [R197+0xc000] ;  /* 0x00c00000c538783b */ /* 0x000e6e0000004200 */
        /* <DEDUP_REMOVED lines=19> */
[----:B------:R-:W-:Y:S01]  /*18320*/  FFMA.FTZ R148, R167, R131, -R124 ;  /* 0x00000083a7947223 */ /* 0x000fe2000001087c */
[----:B------:R-:W-:Y:S04]  /*18330*/  MUFU.EX2 R142, R142 ;  /* 0x0000008e008e7308 */ /* 0x000fe80000000800 */
[C---:B--2---:R-:W-:Y:S04]  /*18340*/  HMMA.16816.F32.BF16 R40, R68.reuse, R64, R40 ;  /* 0x000000404428723c */ /* 0x044fe80000041828 */
[----:B------:R-:W2:Y:S04]  /*18350*/  MUFU.EX2 R179, R179 ;  /* 0x000000b300b37308 */ /* 0x000ea80000000800 */
[C---:B------:R-:W-:Y:S01]  /*18360*/  HMMA.16816.F32.BF16 R44, R68.reuse, R66, R44 ;  /* 0x00000042442c723c */ /* 0x040fe2000004182c */
[----:B------:R-:W4:Y:S03]  /*18370*/  LDSM.16.MT88.4 R64, [R197+0xc400] ;  /* 0x00c40000c540783b */ /* 0x000f260000004200 */
[----:B------:R-:W-:Y:S08]  /*18380*/  MUFU.EX2 R144, R144 ;  /* 0x0000009000907308 */ /* 0x000ff00000000800 */
[----:B------:R-:W5:Y:S01]  /*18390*/  MUFU.EX2 R173, R173 ;  /* 0x000000ad00ad7308 */ /* 0x000f620000000800 */
[C---:B------:R-:W-:Y:S07]  /*183a0*/  HMMA.16816.F32.BF16 R32, R68.reuse, R72, R32 ;  /* 0x000000484420723c */ /* 0x040fee0000041820 */
[----:B------:R-:W-:Y:S01]  /*183b0*/  MUFU.EX2 R146, R146 ;  /* 0x0000009200927308 */ /* 0x000fe20000000800 */
[C---:B------:R-:W-:Y:S01]  /*183c0*/  HMMA.16816.F32.BF16 R36, R68.reuse, R74, R36 ;  /* 0x0000004a4424723c */ /* 0x040fe20000041824 */
[----:B------:R-:W-:Y:S06]  /*183d0*/  LDSM.16.MT88.4 R72, [R197+0xe400] ;  /* 0x00e40000c548783b */ /* 0x000fec0000004200 */
[----:B------:R-:W1:Y:S01]  /*183e0*/  MUFU.EX2 R169, R169 ;  /* 0x000000a900a97308 */ /* 0x000e620000000800 */
[C---:B---3--:R-:W-:Y:S07]  /*183f0*/  HMMA.16816.F32.BF16 R48, R68.reuse, R52, R48 ;  /* 0x000000344430723c */ /* 0x048fee0000041830 */
[----:B------:R-:W-:Y:S01]  /*18400*/  MUFU.EX2 R148, R148 ;  /* 0x0000009400947308 */ /* 0x000fe20000000800 */
[----:B------:R-:W-:Y:S01]  /*18410*/  HMMA.16816.F32.BF16 R4, R68, R54, R4 ;  /* 0x000000364404723c */ /* 0x000fe20000041804 */
[----:B------:R-:W3:Y:S06]  /*18420*/  LDSM.16.MT88.4 R68, [R123+0xc400] ;  /* 0x00c400007b44783b */ /* 0x000eec0000004200 */
[----:B------:R-:W4:Y:S01]  /*18430*/  MUFU.EX2 R165, R165 ;  /* 0x000000a500a57308 */ /* 0x000f220000000800 */
[----:B--2---:R-:W-:-:S02]  /*18440*/  F2FP.BF16.F32.PACK_AB R52, R179, R142 ;  /* 0x0000008eb334723e */ /* 0x004fc400000010ff */
[----:B-----5:R-:W-:Y:S02]  /*18450*/  F2FP.BF16.F32.PACK_AB R54, R173, R144 ;  /* 0x00000090ad36723e */ /* 0x020fe400000010ff */
[----:B-1----:R-:W-:Y:S02]  /*18460*/  F2FP.BF16.F32.PACK_AB R53, R169, R146 ;  /* 0x00000092a935723e */ /* 0x002fe400000010ff */
[----:B----4-:R-:W-:-:S07]  /*18470*/  F2FP.BF16.F32.PACK_AB R55, R165, R148 ;  /* 0x00000094a537723e */ /* 0x010fce00000010ff */
[C---:B------:R-:W-:Y:S08]  /*18480*/  HMMA.16816.F32.BF16 R8, R52.reuse, R56, R8 ;  /* 0x000000383408723c */ /* 0x040ff00000041808 */
[C---:B------:R-:W-:Y:S01]  /*18490*/  HMMA.16816.F32.BF16 R12, R52.reuse, R58, R12 ;  /* 0x0000003a340c723c */ /* 0x040fe2000004180c */
[----:B------:R-:W1:Y:S07]  /*184a0*/  LDSM.16.MT88.4 R56, [R123+0xe400] ;  /* 0x00e400007b38783b */ /* 0x000e6e0000004200 */
[----:B------:R-:W-:Y:S03]  /*184b0*/  HMMA.16816.F32.BF16 R16, R52, R76, R16 ;  /* 0x0000004c3410723c */ /* 0x000fe60000041810 */
[----:B------:R-:W-:-:S05]  /*184c0*/  FFMA.FTZ R0, R231, R0, R122 ;  /* 0x00000000e7007223 */ /* 0x000fca000001007a */
[C---:B------:R-:W-:Y:S01]  /*184d0*/  HMMA.16816.F32.BF16 R20, R52.reuse, R78, R20 ;  /* 0x0000004e3414723c */ /* 0x040fe20000041814 */
[----:B------:R-:W2:Y:S07]  /*184e0*/  LDSM.16.MT88.4 R76, [R197+0xa800] ;  /* 0x00a80000c54c783b */ /* 0x000eae0000004200 */
[----:B------:R-:W-:Y:S03]  /*184f0*/  HMMA.16816.F32.BF16 R24, R52, R64, R24 ;  /* 0x000000403418723c */ /* 0x000fe60000041818 */
[----:B------:R-:W-:-:S05]  /*18500*/  FADD.FTZ R127, R127, R130 ;  /* 0x000000827f7f7221 */ /* 0x000fca0000010000 */
[----:B------:R-:W-:Y:S01]  /*18510*/  HMMA.16816.F32.BF16 R28, R52, R66, R28 ;  /* 0x00000042341c723c */ /* 0x000fe2000004181c */
[----:B------:R-:W4:Y:S02]  /*18520*/  LDSM.16.MT88.4 R64, [R123+0xa800] ;  /* 0x00a800007b40783b */ /* 0x000f240000004200 */
[----:B------:R-:W-:Y:S01]  /*18530*/  FADD.FTZ R0, R119, R0 ;  /* 0x0000000077007221 */ /* 0x000fe20000010000 */
[----:B------:R-:W-:-:S04]  /*18540*/  FADD.FTZ R126, R126, R127 ;  /* 0x0000007f7e7e7221 */ /* 0x000fc80000010000 */
[C---:B---3--:R-:W-:Y:S03]  /*18550*/  HMMA.16816.F32.BF16 R32, R52.reuse, R68, R32 ;  /* 0x000000443420723c */ /* 0x048fe60000041820 */
[----:B------:R-:W-:Y:S01]  /*18560*/  FADD.FTZ R63, R63, R0 ;  /* 0x000000003f3f7221 */ /* 0x000fe20000010000 */
[----:B------:R-:W-:Y:S04]  /*18570*/  MUFU.EX2 R150, R150 ;  /* 0x0000009600967308 */ /* 0x000fe80000000800 */
[----:B------:R-:W-:Y:S01]  /*18580*/  HMMA.16816.F32.BF16 R36, R52, R70, R36 ;  /* 0x000000463424723c */ /* 0x000fe20000041824 */
[----:B------:R-:W3:Y:S03]  /*18590*/  LDSM.16.MT88.4 R68, [R197+0xc800] ;  /* 0x00c80000c544783b */ /* 0x000ee60000004200 */
[----:B------:R-:W5:Y:S01]  /*185a0*/  MUFU.EX2 R161, R161 ;  /* 0x000000a100a17308 */ /* 0x000f620000000800 */
[----:B------:R-:W-:Y:S01]  /*185b0*/  FADD.FTZ R125, R125, R126 ;  /* 0x0000007e7d7d7221 */ /* 0x000fe20000010000 */
[----:B------:R-:W-:-:S06]  /*185c0*/  FADD.FTZ R63, R2, R63 ;  /* 0x0000003f023f7221 */ /* 0x000fcc0000010000 */
[----:B------:R-:W-:Y:S01]  /*185d0*/  MUFU.EX2 R152, R152 ;  /* 0x0000009800987308 */ /* 0x000fe20000000800 */
[----:B------:R-:W-:Y:S01]  /*185e0*/  FADD.FTZ R0, R100, R125 ;  /* 0x0000007d64007221 */ /* 0x000fe20000010000 */
[----:B------:R-:W-:-:S06]  /*185f0*/  FADD.FTZ R84, R84, R63 ;  /* 0x0000003f54547221 */ /* 0x000fcc0000010000 */
[----:B------:R-:W-:Y:S08]  /*18600*/  MUFU.EX2 R157, R157 ;  /* 0x0000009d009d7308 */ /* 0x000ff00000000800 */
[----:B------:R-:W-:Y:S08]  /*18610*/  MUFU.EX2 R154, R154 ;  /* 0x0000009a009a7308 */ /* 0x000ff00000000800 */
[----:B------:R-:W2:Y:S08]  /*18620*/  MUFU.EX2 R153, R153 ;  /* 0x0000009900997308 */ /* 0x000eb00000000800 */
[----:B------:R-:W-:Y:S08]  /*18630*/  MUFU.EX2 R151, R151 ;  /* 0x0000009700977308 */ /* 0x000ff00000000800 */
[----:B------:R-:W4:Y:S01]  /*18640*/  MUFU.EX2 R156, R156 ;  /* 0x0000009c009c7308 */ /* 0x000f220000000800 */
        /* <DEDUP_REMOVED lines=11> */
[C---:B-1----:R-:W-:Y:S03]  /*18700*/  HMMA.16816.F32.BF16 R48, R52.reuse, R56, R48 ;  /* 0x000000383430723c */ /* 0x042fe60000041830 */
[----:B------:R-:W-:Y:S01]  /*18710*/  FFMA.FTZ R135, R135, R131, -R124 ;  /* 0x0000008387877223 */ /* 0x000fe2000001087c */
[----:B-----5:R-:W-:Y:S01]  /*18720*/  F2FP.BF16.F32.PACK_AB R56, R161, R150 ;  /* 0x00000096a138723e */ /* 0x020fe200000010ff */
[----:B------:R-:W-:Y:S01]  /*18730*/  FADD.FTZ R93, R88, R93 ;  /* 0x0000005d585d7221 */ /* 0x000fe20000010000 */
[----:B--2---:R-:W-:Y:S01]  /*18740*/  F2FP.BF16.F32.PACK_AB R57, R153, R154 ;  /* 0x0000009a9939723e */ /* 0x004fe200000010ff */
[----:B------:R-:W-:Y:S01]  /*18750*/  FADD.FTZ R80, R80, R83 ;  /* 0x0000005350507221 */ /* 0x000fe20000010000 */
[----:B------:R-:W-:Y:S03]  /*18760*/  HMMA.16816.F32.BF16 R4, R52, R58, R4 ;  /* 0x0000003a3404723c */ /* 0x000fe60000041804 */
[----:B------:R-:W-:-:S02]  /*18770*/  F2FP.BF16.F32.PACK_AB R58, R157, R152 ;  /* 0x000000989d3a723e */ /* 0x000fc400000010ff */
[----:B----4-:R-:W-:Y:S01]  /*18780*/  F2FP.BF16.F32.PACK_AB R59, R156, R151 ;  /* 0x000000979c3b723e */ /* 0x010fe200000010ff */
[----:B------:R-:W-:Y:S01]  /*18790*/  MUFU.EX2 R147, R147 ;  /* 0x0000009300937308 */ /* 0x000fe20000000800 */
[----:B------:R-:W-:Y:S01]  /*187a0*/  FADD.FTZ R82, R82, R93 ;  /* 0x0000005d52527221 */ /* 0x000fe20000010000 */
[----:B------:R-:W-:-:S06]  /*187b0*/  FADD.FTZ R89, R89, R80 ;  /* 0x0000005059597221 */ /* 0x000fcc0000010000 */
[----:B------:R-:W1:Y:S01]  /*187c0*/  MUFU.EX2 R158, R158 ;  /* 0x0000009e009e7308 */ /* 0x000e620000000800 */
[C---:B------:R-:W-:Y:S05]  /*187d0*/  HMMA.16816.F32.BF16 R8, R56.reuse, R76, R8 ;  /* 0x0000004c3808723c */ /* 0x040fea0000041808 */
[----:B------:R-:W-:Y:S02]  /*187e0*/  FADD.FTZ R82, R85, R82 ;  /* 0x0000005255527221 */ /* 0x000fe40000010000 */
[----:B------:R-:W-:Y:S01]  /*187f0*/  MUFU.EX2 R143, R143 ;  /* 0x0000008f008f7308 */ /* 0x000fe20000000800 */
[----:B------:R-:W-:Y:S03]  /*18800*/  HMMA.16816.F32.BF16 R12, R56, R78, R12 ;  /* 0x0000004e380c723c */ /* 0x000fe6000004180c */
[----:B------:R-:W-:-:S04]  /*18810*/  FADD.FTZ R90, R90, R89 ;  /* 0x000000595a5a7221 */ /* 0x000fc80000010000 */
[----:B------:R-:W-:Y:S08]  /*18820*/  MUFU.EX2 R128, R128 ;  /* 0x0000008000807308 */ /* 0x000ff00000000800 */
[----:B------:R-:W-:Y:S08]  /*18830*/  MUFU.EX2 R139, R139 ;  /* 0x0000008b008b7308 */ /* 0x000ff00000000800 */
[----:B------:R-:W2:Y:S08]  /*18840*/  MUFU.EX2 R160, R160 ;  /* 0x000000a000a07308 */ /* 0x000eb00000000800 */
[----:B------:R-:W-:Y:S08]  /*18850*/  MUFU.EX2 R122, R135 ;  /* 0x00000087007a7308 */ /* 0x000ff00000000800 */
[----:B------:R-:W4:Y:S01]  /*18860*/  MUFU.EX2 R231, R231 ;  /* 0x000000e700e77308 */ /* 0x000f220000000800 */
[C---:B------:R-:W-:Y:S05]  /*18870*/  HMMA.16816.F32.BF16 R40, R52.reuse, R72, R40 ;  /* 0x000000483428723c */ /* 0x040fea0000041828 */
[----:B------:R-:W-:Y:S01]  /*18880*/  FADD.FTZ R87, R87, R82 ;  /* 0x0000005257577221 */ /* 0x000fe20000010000 */
[----:B------:R-:W-:Y:S01]  /*18890*/  FADD.FTZ R91, R91, R90 ;  /* 0x0000005a5b5b7221 */ /* 0x000fe20000010000 */
[----:B------:R-:W-:Y:S01]  /*188a0*/  LDSM.16.MT88.4 R76, [R197+0xec00] ;  /* 0x00ec0000c54c783b */ /* 0x000fe20000004200 */
[----:B------:R-:W-:Y:S03]  /*188b0*/  HMMA.16816.F32.BF16 R44, R52, R74, R44 ;  /* 0x0000004a342c723c */ /* 0x000fe6000004182c */
[----:B------:R-:W5:Y:S04]  /*188c0*/  LDSM.16.MT88.4 R52, [R123+0xc800] ;  /* 0x00c800007b34783b */ /* 0x000f680000004200 */
[----:B------:R-:W5:Y:S01]  /*188d0*/  LDSM.16.MT88.4 R72, [R197+0xe800] ;  /* 0x00e80000c548783b */ /* 0x000f620000004200 */
[----:B------:R-:W-:Y:S05]  /*188e0*/  HMMA.16816.F32.BF16 R16, R56, R64, R16 ;  /* 0x000000403810723c */ /* 0x000fea0000041810 */
[----:B------:R-:W-:Y:S01]  /*188f0*/  FADD.FTZ R87, R86, R87 ;  /* 0x0000005756577221 */ /* 0x000fe20000010000 */
[----:B------:R-:W-:-:S02]  /*18900*/  FADD.FTZ R91, R92, R91 ;  /* 0x0000005b5c5b7221 */ /* 0x000fc40000010000 */
[----:B------:R-:W-:Y:S01]  /*18910*/  HMMA.16816.F32.BF16 R20, R56, R66, R20 ;  /* 0x000000423814723c */ /* 0x000fe20000041814 */
[----:B------:R-:W5:Y:S02]  /*18920*/  LDSM.16.MT88.4 R64, [R123+0xe800] ;  /* 0x00e800007b40783b */ /* 0x000f640000004200 */
[----:B------:R-:W-:Y:S01]  /*18930*/  FADD.FTZ R94, R94, R87 ;  /* 0x000000575e5e7221 */ /* 0x000fe20000010000 */
[----:B------:R-:W-:-:S04]  /*18940*/  FADD.FTZ R96, R96, R91 ;  /* 0x0000005b60607221 */ /* 0x000fc80000010000 */
[----:B---3--:R-:W-:Y:S03]  /*18950*/  HMMA.16816.F32.BF16 R24, R56, R68, R24 ;  /* 0x000000443818723c */ /* 0x008fe60000041818 */
[----:B-1----:R-:W-:Y:S02]  /*18960*/  F2FP.BF16.F32.PACK_AB R68, R158, R147 ;  /* 0x000000939e44723e */ /* 0x002fe400000010ff */
[----:B--2---:R-:W-:-:S03]  /*18970*/  F2FP.BF16.F32.PACK_AB R69, R160, R139 ;  /* 0x0000008ba045723e */ /* 0x004fc600000010ff */
[----:B------:R-:W-:Y:S03]  /*18980*/  HMMA.16816.F32.BF16 R28, R56, R70, R28 ;  /* 0x00000046381c723c */ /* 0x000fe6000004181c */
[----:B------:R-:W-:Y:S02]  /*18990*/  F2FP.BF16.F32.PACK_AB R70, R128, R143 ;  /* 0x0000008f8046723e */ /* 0x000fe400000010ff */
[----:B----4-:R-:W-:Y:S01]  /*189a0*/  F2FP.BF16.F32.PACK_AB R71, R231, R122 ;  /* 0x0000007ae747723e */ /* 0x010fe200000010ff */
[----:B------:R-:W-:Y:S01]  /*189b0*/  FADD.FTZ R94, R95, R94 ;  /* 0x0000005e5f5e7221 */ /* 0x000fe20000010000 */
[----:B------:R-:W-:-:S05]  /*189c0*/  FADD.FTZ R175, R175, R96 ;  /* 0x00000060afaf7221 */ /* 0x000fca0000010000 */
[C---:B------:R-:W-:Y:S05]  /*189d0*/  HMMA.16816.F32.BF16 R112, R68.reuse, R108, R8 ;  /* 0x0000006c4470723c */ /* 0x040fea0000041808 */
[----:B------:R-:W-:Y:S01]  /*189e0*/  FADD.FTZ R0, R98, R175 ;  /* 0x000000af62007221 */ /* 0x000fe20000010000 */
[----:B------:R-:W-:Y:S02]  /*189f0*/  LDSM.16.MT88.4 R8, [R123+0xcc00] ;  /* 0x00cc00007b08783b */ /* 0x000fe40000004200 */
[----:B------:R-:W-:Y:S03]  /*18a00*/  HMMA.16816.F32.BF16 R108, R68, R110, R12 ;  /* 0x0000006e446c723c */ /* 0x000fe6000004180c */
[----:B------:R-:W-:Y:S01]  /*18a10*/  FADD.FTZ R13, R99, R94 ;  /* 0x0000005e630d7221 */ /* 0x000fe20000010000 */
[----:B------:R-:W-:-:S03]  /*18a20*/  FADD.FTZ R0, R181, R0 ;  /* 0x00000000b5007221 */ /* 0x000fc60000010000 */
[----:B------:R-:W-:Y:S01]  /*18a30*/  FADD.FTZ R132, R132, R13 ;  /* 0x0000000d84847221 */ /* 0x000fe20000010000 */
[----:B------:R-:W-:Y:S01]  /*18a40*/  FADD.FTZ R195, R195, R0 ;  /* 0x00000000c3c37221 */ /* 0x000fe20000010000 */
[----:B------:R-:W-:Y:S02]  /*18a50*/  LDSM.16.MT88.4 R12, [R123+0xec00] ;  /* 0x00ec00007b0c783b */ /* 0x000fe40000004200 */
[----:B------:R-:W-:Y:S01]  /*18a60*/  FADD.FTZ R185, R185, R132 ;  /* 0x00000084b9b97221 */ /* 0x000fe20000010000 */
[----:B------:R-:W-:-:S03]  /*18a70*/  FADD.FTZ R195, R138, R195 ;  /* 0x000000c38ac37221 */ /* 0x000fc60000010000 */
[----:B------:R-:W-:Y:S01]  /*18a80*/  FADD.FTZ R134, R134, R185 ;  /* 0x000000b986867221 */ /* 0x000fe20000010000 */
[----:B------:R-:W-:-:S03]  /*18a90*/  FADD.FTZ R140, R140, R195 ;  /* 0x000000c38c8c7221 */ /* 0x000fc60000010000 */
[----:B------:R-:W-:Y:S01]  /*18aa0*/  FADD.FTZ R187, R187, R134 ;  /* 0x00000086bbbb7221 */ /* 0x000fe20000010000 */
[----:B------:R-:W-:-:S03]  /*18ab0*/  FADD.FTZ R189, R189, R140 ;  /* 0x0000008cbdbd7221 */ /* 0x000fc60000010000 */
[----:B------:R-:W-:Y:S01]  /*18ac0*/  FADD.FTZ R187, R136, R187 ;  /* 0x000000bb88bb7221 */ /* 0x000fe20000010000 */
[C---:B-----5:R-:W-:Y:S05]  /*18ad0*/  HMMA.16816.F32.BF16 R32, R56.reuse, R52, R32 ;  /* 0x000000343820723c */ /* 0x060fea0000041820 */
[----:B------:R-:W-:Y:S01]  /*18ae0*/  FADD.FTZ R146, R146, R189 ;  /* 0x000000bd92927221 */ /* 0x000fe20000010000 */
[----:B------:R-:W-:Y:S02]  /*18af0*/  FADD.FTZ R142, R142, R187 ;  /* 0x000000bb8e8e7221 */ /* 0x000fe40000010000 */
[----:B------:R-:W-:Y:S01]  /*18b00*/  HMMA.16816.F32.BF16 R36, R56, R54, R36 ;  /* 0x000000363824723c */ /* 0x000fe20000041824 */
[----:B------:R-:W1:Y:S02]  /*18b10*/  LDSM.16.MT88.4 R52, [R123+0xac00] ;  /* 0x00ac00007b34783b */ /* 0x000e640000004200 */
[----:B------:R-:W-:Y:S01]  /*18b20*/  FADD.FTZ R179, R179, R142 ;  /* 0x0000008eb3b37221 */ /* 0x000fe20000010000 */
[----:B------:R-:W-:-:S04]  /*18b30*/  FADD.FTZ R169, R169, R146 ;  /* 0x00000092a9a97221 */ /* 0x000fc80000010000 */
[C---:B------:R-:W-:Y:S08]  /*18b40*/  HMMA.16816.F32.BF16 R40, R56.reuse, R72, R40 ;  /* 0x000000483828723c */ /* 0x040ff00000041828 */
[C---:B------:R-:W-:Y:S08]  /*18b50*/  HMMA.16816.F32.BF16 R44, R56.reuse, R74, R44 ;  /* 0x0000004a382c723c */ /* 0x040ff0000004182c */
        /* <DEDUP_REMOVED lines=21> */
[----:B------:R-:W-:Y:S01]  /*18cb0*/  FADD.FTZ R122, R122, R139 ;  /* 0x0000008b7a7a7221 */ /* 0x000fe20000010000 */
[----:B------:R-:W-:Y:S01]  /*18cc0*/  IMAD.MOV.U32 R0, RZ, RZ, R3 ;  /* 0x000000ffff007224 */ /* 0x000fe200078e0003 */
[----:B-1----:R-:W-:Y:S03]  /*18cd0*/  HMMA.16816.F32.BF16 R104, R68, R52, R16 ;  /* 0x000000344468723c */ /* 0x002fe60000041810 */
[----:B------:R-:W-:-:S02]  /*18ce0*/  IMAD.MOV.U32 R2, RZ, RZ, R61 ;  /* 0x000000ffff027224 */ /* 0x000fc400078e003d */
[----:B------:R-:W-:Y:S01]  /*18cf0*/  FADD.FTZ R228, R128, R143 ;  /* 0x0000008f80e47221 */ /* 0x000fe20000010000 */
[----:B------:R-:W-:Y:S02]  /*18d00*/  @P3 IMAD.MOV.U32 R0, RZ, RZ, R3 ;  /* 0x000000ffff003224 */ /* 0x000fe400078e0003 */
[----:B------:R-:W-:Y:S01]  /*18d10*/  FADD.FTZ R231, R231, R122 ;  /* 0x0000007ae7e77221 */ /* 0x000fe20000010000 */
[----:B------:R-:W-:Y:S03]  /*18d20*/  HMMA.16816.F32.BF16 R100, R68, R54, R20 ;  /* 0x000000364464723c */ /* 0x000fe60000041814 */
[----:B------:R-:W-:Y:S02]  /*18d30*/  @P3 IMAD.MOV.U32 R2, RZ, RZ, R61 ;  /* 0x000000ffff023224 */ /* 0x000fe400078e003d */
[----:B------:R-:W-:-:S03]  /*18d40*/  IMAD.MOV.U32 R64, RZ, RZ, R60 ;  /* 0x000000ffff407224 */ /* 0x000fc600078e003c */
[----:B--2---:R-:W-:Y:S03]  /*18d50*/  HMMA.16816.F32.BF16 R96, R68, R56, R24 ;  /* 0x000000384460723c */ /* 0x004fe60000041818 */
[----:B------:R-:W-:-:S05]  /*18d60*/  @P3 VIADD R62, R62, 0xfffffffd ;  /* 0xfffffffd3e3e3836 */ /* 0x000fca0000000000 */
        /* <DEDUP_REMOVED lines=8> */
.L_x_2846:
[----:B------:R-:W-:-:S07]  /*18df0*/  IADD3 R62, PT, PT, R64, -0x1, RZ ;  /* 0xffffffff403e7810 */ /* 0x000fce0007ffe0ff */
.L_x_2855:
[----:B------:R-:W-:Y:S05]  /*18e00*/  BSYNC B2 ;  /* 0x0000000000027941 */ /* 0x000fea0003800000 */
.L_x_2845:
        /* <DEDUP_REMOVED lines=12> */
.L_x_2863:
        /* <DEDUP_REMOVED lines=77> */
.L_x_2858:
[----:B------:R-:W-:Y:S05]  /*193a0*/  BSYNC.RECONVERGENT B0 ;  /* 0x0000000000007941 */ /* 0x000fea0003800200 */
.L_x_2857:
        /* <DEDUP_REMOVED lines=22> */
[CC--:B------:R-:W-:Y:S02]  /*19510*/  IADD3.X R7, PT, PT, R0.reuse, R209.reuse, RZ, P4, !PT ;  /* 0x000000d100077210 */ /* 0x0c0fe400027fe4ff */
[----:B------:R-:W-:Y:S02]  /*19520*/  IADD3 R12, P4, PT, R3, R4, RZ ;  /* 0x00000004030c7210 */ /* 0x000fe40007f9e0ff */
[----:B------:R-:W-:Y:S02]  /*19530*/  @!P0 MOV R3, R209 ;  /* 0x000000d100038202 */ /* 0x000fe40000000f00 */
[----:B------:R-:W-:Y:S02]  /*19540*/  IADD3.X R5, PT, PT, R0, R7, RZ, P5, !PT ;  /* 0x0000000700057210 */ /* 0x000fe40002ffe4ff */
[----:B------:R-:W-:Y:S02]  /*19550*/  IADD3 R226, PT, PT, R226, -0x1, RZ ;  /* 0xffffffffe2e27810 */ /* 0x000fe40007ffe0ff */
[----:B------:R-:W-:Y:S02]  /*19560*/  IADD3.X R13, PT, PT, R0, R5, RZ, P4, !PT ;  /* 0x00000005000d7210 */ /* 0x000fe400027fe4ff */
[----:B------:R-:W-:Y:S02]  /*19570*/  ISETP.GT.AND P4, PT, R226, R201, PT ;  /* 0x000000c9e200720c */ /* 0x000fe40003f84270 */
[----:B--2---:R-:W-:Y:S02]  /*19580*/  LEA R215, R2, UR6, 0x1 ;  /* 0x0000000602d77c11 */ /* 0x004fe4000f8e08ff */
[----:B------:R-:W-:Y:S03]  /*19590*/  @!P0 MOV R2, R208 ;  /* 0x000000d000028202 */ /* 0x000fe60000000f00 */
        /* <DEDUP_REMOVED lines=78> */
[----:B------:R-:W4:Y:S06]  /*19a80*/  LDSM.16.M88.4 R152, [R196+0x4400] ;  /* 0x00440000c498783b */ /* 0x000f2c0000000200 */
[----:B------:R-:W4:Y:S01]  /*19a90*/  LDSM.16.M88.4 R156, [R196+0x4800] ;  /* 0x00480000c49c783b */ /* 0x000f220000000200 */
[C---:B------:R-:W-:Y:S05]  /*19aa0*/  HMMA.16816.F32.BF16 R32, R124.reuse, R34, RZ ;  /* 0x000000227c20723c */ /* 0x040fea00000418ff */
[----:B------:R-:W-:Y:S03]  /*19ab0*/  LDSM.16.M88.4 R160, [R199+0x6800] ;  /* 0x00680000c7a0783b */ /* 0x000fe60000000200 */
        /* <DEDUP_REMOVED lines=14> */
[C---:B------:R-:W-:Y:S01]  /*19ba0*/  HMMA.16816.F32.BF16 R60, R124.reuse, R64, RZ ;  /* 0x000000407c3c723c */ /* 0x040fe200000418ff */
[----:B------:R-:W-:Y:S07]  /*19bb0*/  LDSM.16.M88.4 R192, [R196+0x7000] ;  /* 0x00700000c4c0783b */ /* 0x000fee0000000200 */
        /* <DEDUP_REMOVED lines=8> */
[C---:B------:R-:W-:Y:S08]  /*19c40*/  HMMA.16816.F32.BF16 R20, R128.reuse, R140, R20 ;  /* 0x0000008c8014723c */ /* 0x040ff00000041814 */
[C---:B------:R-:W-:Y:S01]  /*19c50*/  HMMA.16816.F32.BF16 R24, R128.reuse, R142, R24 ;  /* 0x0000008e8018723c */ /* 0x040fe20000041818 */
[----:B------:R-:W3:Y:S07]  /*19c60*/  LDSM.16.M88.4 R140, [R199+0x5400] ;  /* 0x00540000c78c783b */ /* 0x000eee0000000200 */
        /* <DEDUP_REMOVED lines=173> */
[-C--:B------:R-:W-:Y:S07]  /*1a740*/  FMUL.FTZ R57, R57, R0.reuse ;  /* 0x0000000039397220 */ /* 0x080fee0000410000 */
[----:B------:R2:W1:Y:S01]  /*1a750*/  MUFU.TANH R7, R52 ;  /* 0x0000003400077308 */ /* 0x0004620000002400 */
[C---:B-----5:R-:W-:Y:S03]  /*1a760*/  HMMA.16816.F32.BF16 R60, R188.reuse, R8, R60 ;  /* 0x00000008bc3c723c */ /* 0x060fe6000004183c */
[-C--:B------:R-:W-:Y:S01]  /*1a770*/  FMUL.FTZ R8, R58, R0.reuse ;  /* 0x000000003a087220 */ /* 0x080fe20000410000 */
[-C--:B------:R-:W-:Y:S05]  /*1a780*/  FMUL.FTZ R9, R59, R0.reuse ;  /* 0x000000003b097220 */ /* 0x080fea0000410000 */
[----:B------:R-:W1:Y:S01]  /*1a790*/  MUFU.TANH R24, R24 ;  /* 0x0000001800187308 */ /* 0x000e620000002400 */
[----:B------:R-:W-:Y:S09]  /*1a7a0*/  HMMA.16816.F32.BF16 R64, R188, R10, R64 ;  /* 0x0000000abc40723c */ /* 0x000ff20000041840 */
[----:B------:R-:W1:Y:S01]  /*1a7b0*/  MUFU.TANH R26, R26 ;  /* 0x0000001a001a7308 */ /* 0x000e620000002400 */
[-C--:B------:R-:W-:Y:S01]  /*1a7c0*/  FMUL.FTZ R54, R60, R0.reuse ;  /* 0x000000003c367220 */ /* 0x080fe20000410000 */
[-C--:B--2---:R-:W-:Y:S08]  /*1a7d0*/  FMUL.FTZ R52, R62, R0.reuse ;  /* 0x000000003e347220 */ /* 0x084ff00000410000 */
[----:B------:R-:W2:Y:S01]  /*1a7e0*/  MUFU.TANH R27, R27 ;  /* 0x0000001b001b7308 */ /* 0x000ea20000002400 */
        /* <DEDUP_REMOVED lines=43> */
[----:B------:R1:W1:Y:S01]  /*1aaa0*/  MUFU.TANH R148, R67 ;  /* 0x0000004300947308 */ /* 0x0002620000002400 */
        /* <DEDUP_REMOVED lines=15> */
[----:B-1----:R-:W-:Y:S01]  /*1aba0*/  VIADD R57, R227, 0xffffff00 ;  /* 0xffffff00e3397836 */ /* 0x002fe20000000000 */
[----:B------:R-:W2:Y:S04]  /*1abb0*/  LD.E R60, desc[UR4][R120.64+0x170] ;  /* 0x00017004783c7980 */ /* 0x000ea8000c101900 */
[----:B------:R-:W-:Y:S01]  /*1abc0*/  IABS R53, R57 ;  /* 0x0000003900357213 */ /* 0x000fe20000000000 */
[----:B------:R-:W3:Y:S06]  /*1abd0*/  LD.E.64 R62, desc[UR4][R120.64+0x38] ;  /* 0x00003804783e7980 */ /* 0x000eec000c101b00 */
[----:B------:R-:W4:Y:S01]  /*1abe0*/  LD.E.64 R64, desc[UR4][R120.64+0x20] ;  /* 0x0000200478407980 */ /* 0x000f22000c101b00 */
[-C--:B--2---:R-:W-:Y:S02]  /*1abf0*/  IABS R56, R60.reuse ;  /* 0x0000003c00387213 */ /* 0x084fe40000000000 */
[-C--:B------:R-:W-:Y:S02]  /*1ac00*/  IABS R55, R60.reuse ;  /* 0x0000003c00377213 */ /* 0x080fe40000000000 */
[----:B------:R-:W1:Y:S01]  /*1ac10*/  I2F.RP R0, R56 ;  /* 0x0000003800007306 */ /* 0x000e620000209400 */
[----:B------:R-:W-:Y:S02]  /*1ac20*/  LOP3.LUT R57, R57, R60, RZ, 0x3c, !PT ;  /* 0x0000003c39397212 */ /* 0x000fe400078e3cff */
[----:B------:R-:W-:Y:S07]  /*1ac30*/  IMAD.MOV R55, RZ, RZ, -R55 ;  /* 0x000000ffff377224 */ /* 0x000fee00078e0a37 */
[----:B-1----:R-:W1:Y:S02]  /*1ac40*/  MUFU.RCP R0, R0 ;  /* 0x0000000000007308 */ /* 0x002e640000001000 */
[----:B-1----:R-:W-:Y:S08]  /*1ac50*/  VIADD R58, R0, 0xffffffe ;  /* 0x0ffffffe003a7836 */ /* 0x002ff00000000000 */
[----:B------:R-:W1:Y:S02]  /*1ac60*/  F2I.FTZ.U32.TRUNC.NTZ R59, R58 ;  /* 0x0000003a003b7305 */ /* 0x000e64000021f000 */
[--C-:B-1----:R-:W-:Y:S01]  /*1ac70*/  IMAD.MOV R51, RZ, RZ, -R59.reuse ;  /* 0x000000ffff337224 */ /* 0x102fe200078e0a3b */
[----:B------:R-:W-:Y:S03]  /*1ac80*/  MOV R58, RZ ;  /* 0x000000ff003a7202 */ /* 0x000fe60000000f00 */
[----:B------:R-:W-:Y:S04]  /*1ac90*/  IMAD R51, R51, R56, RZ ;  /* 0x0000003833337224 */ /* 0x000fe800078e02ff */
[----:B------:R-:W-:Y:S04]  /*1aca0*/  IMAD.HI.U32 R59, R59, R51, R58 ;  /* 0x000000333b3b7227 */ /* 0x000fe800078e003a */
[----:B------:R-:W-:Y:S02]  /*1acb0*/  VIADD R51, R227, 0xffffff80 ;  /* 0xffffff80e3337836 */ /* 0x000fe40000000000 */
[----:B------:R-:W-:Y:S03]  /*1acc0*/  IMAD.HI.U32 R58, R59, R53, RZ ;  /* 0x000000353b3a7227 */ /* 0x000fe600078e00ff */
[----:B------:R-:W-:Y:S01]  /*1acd0*/  IABS R0, R51 ;  /* 0x0000003300007213 */ /* 0x000fe20000000000 */
[----:B------:R-:W-:Y:S01]  /*1ace0*/  IMAD R53, R58, R55, R53 ;  /* 0x000000373a357224 */ /* 0x000fe200078e0235 */
[----:B------:R-:W-:Y:S03]  /*1acf0*/  LOP3.LUT R51, R51, R60, RZ, 0x3c, !PT ;  /* 0x0000003c33337212 */ /* 0x000fe600078e3cff */
[----:B------:R-:W-:Y:S01]  /*1ad00*/  IMAD.HI.U32 R59, R59, R0, RZ ;  /* 0x000000003b3b7227 */ /* 0x000fe200078e00ff */
[C---:B------:R-:W-:Y:S03]  /*1ad10*/  ISETP.GT.U32.AND P6, PT, R56.reuse, R53, PT ;  /* 0x000000353800720c */ /* 0x040fe60003fc4070 */
[----:B------:R-:W-:Y:S05]  /*1ad20*/  IMAD R0, R59, R55, R0 ;  /* 0x000000373b007224 */ /* 0x000fea00078e0200 */
[----:B------:R-:W-:Y:S05]  /*1ad30*/  ISETP.GT.U32.AND P4, PT, R56, R0, PT ;  /* 0x000000003800720c */ /* 0x000fea0003f84070 */
[----:B------:R-:W-:Y:S02]  /*1ad40*/  @!P6 IMAD.IADD R53, R53, 0x1, -R56 ;  /* 0x000000013535e824 */ /* 0x000fe400078e0a38 */
[----:B------:R-:W-:Y:S03]  /*1ad50*/  @!P6 VIADD R58, R58, 0x1 ;  /* 0x000000013a3ae836 */ /* 0x000fe60000000000 */
[-C--:B------:R-:W-:Y:S03]  /*1ad60*/  ISETP.GE.U32.AND P5, PT, R53, R56.reuse, PT ;  /* 0x000000383500720c */ /* 0x080fe60003fa6070 */
[-C--:B------:R-:W-:Y:S01]  /*1ad70*/  @!P4 IADD3 R0, PT, PT, R0, -R56.reuse, RZ ;  /* 0x800000380000c210 */ /* 0x080fe20007ffe0ff */
[----:B------:R-:W-:Y:S01]  /*1ad80*/  @!P4 VIADD R59, R59, 0x1 ;  /* 0x000000013b3bc836 */ /* 0x000fe20000000000 */
[----:B------:R-:W-:Y:S02]  /*1ad90*/  ISETP.GE.AND P4, PT, R57, RZ, PT ;  /* 0x000000ff3900720c */ /* 0x000fe40003f86270 */
[----:B------:R-:W-:Y:S02]  /*1ada0*/  ISETP.GE.U32.AND P6, PT, R0, R56, PT ;  /* 0x000000380000720c */ /* 0x000fe40003fc6070 */
[----:B------:R-:W-:Y:S04]  /*1adb0*/  LOP3.LUT R0, RZ, R60, RZ, 0x33, !PT ;  /* 0x0000003cff007212 */ /* 0x000fe800078e33ff */
        /* <DEDUP_REMOVED lines=29> */
.L_x_2862:
[----:B------:R-:W-:Y:S05]  /*1af90*/  BSYNC.RECONVERGENT B0 ;  /* 0x0000000000007941 */ /* 0x000fea0003800200 */
.L_x_2861:
        /* <DEDUP_REMOVED lines=15> */
[C---:B-1----:R-:W-:Y:S03]  /*1b090*/  IMAD.X R57, R0.reuse, 0x1, R59, P5 ;  /* 0x0000000100397824 */ /* 0x042fe600028e063b */
        /* <DEDUP_REMOVED lines=52> */
.L_x_2860:
[----:B------:R-:W-:Y:S05]  /*1b3e0*/  BSYNC.RECONVERGENT B1 ;  /* 0x0000000000017941 */ /* 0x000fea0003800200 */
.L_x_2859:
[C---:B------:R-:W-:Y:S01]  /*1b3f0*/  VIADD R159, R229.reuse, 0xffffffc1 ;  /* 0xffffffc1e59f7836 */ /* 0x040fe20000000000 */
[C---:B------:R-:W-:Y:S01]  /*1b400*/  ISETP.GE.AND P0, PT, R229.reuse, R218, PT ;  /* 0x000000dae500720c */ /* 0x040fe20003f06270 */
[C---:B------:R-:W-:Y:S01]  /*1b410*/  VIADD R11, R229.reuse, 0xffffffc0 ;  /* 0xffffffc0e50b7836 */ /* 0x040fe20000000000 */
[CC--:B------:R-:W-:Y:S01]  /*1b420*/  ISETP.GE.AND P5, PT, R229.reuse, R225.reuse, PT ;  /* 0x000000e1e500720c */ /* 0x0c0fe20003fa6270 */
[----:B------:R-:W-:Y:S01]  /*1b430*/  VIADD R155, R229, 0xffffffc8 ;  /* 0xffffffc8e59b7836 */ /* 0x000fe20000000000 */
[----:B-1----:R-:W-:Y:S01]  /*1b440*/  FSEL R187, R187, -INF , P0 ;  /* 0xff800000bbbb7808 */ /* 0x002fe20000000000 */
[----:B------:R-:W-:Y:S01]  /*1b450*/  VIADD R149, R229, 0xffffffd0 ;  /* 0xffffffd0e5957836 */ /* 0x000fe20000000000 */
[-C--:B------:R-:W-:Y:S01]  /*1b460*/  ISETP.GE.AND P0, PT, R159, R225.reuse, PT ;  /* 0x000000e19f00720c */ /* 0x080fe20003f06270 */
[----:B------:R-:W-:Y:S01]  /*1b470*/  VIADD R139, R229, 0xffffffe0 ;  /* 0xffffffe0e58b7836 */ /* 0x000fe20000000000 */
[-C--:B------:R-:W-:Y:S01]  /*1b480*/  ISETP.GE.AND P4, PT, R11, R225.reuse, PT ;  /* 0x000000e10b00720c */ /* 0x080fe20003f86270 */
[----:B------:R-:W-:Y:S01]  /*1b490*/  VIADD R51, R229, 0xffffffe1 ;  /* 0xffffffe1e5337836 */ /* 0x000fe20000000000 */
[----:B------:R-:W-:Y:S01]  /*1b4a0*/  FSEL R128, R3, -INF , P0 ;  /* 0xff80000003807808 */ /* 0x000fe20000000000 */
[C---:B------:R-:W-:Y:S01]  /*1b4b0*/  VIADD R137, R229.reuse, 0xffffffe8 ;  /* 0xffffffe8e5897836 */ /* 0x040fe20000000000 */
[----:B------:R-:W3:Y:S01]  /*1b4c0*/  LD.E R3, desc[UR4][R120.64+0xdc] ;  /* 0x0000dc0478037980 */ /* 0x000ee2000c101900 */
[----:B------:R-:W-:Y:S01]  /*1b4d0*/  FSEL R130, R2, -INF , P4 ;  /* 0xff80000002827808 */ /* 0x000fe20002000000 */
[----:B------:R-:W-:Y:S01]  /*1b4e0*/  VIADD R127, R229, 0xffffffe9 ;  /* 0xffffffe9e57f7836 */ /* 0x000fe20000000000 */
[-C--:B------:R-:W-:Y:S01]  /*1b4f0*/  ISETP.GE.AND P4, PT, R155, R225.reuse, PT ;  /* 0x000000e19b00720c */ /* 0x080fe20003f86270 */
[----:B------:R-:W-:Y:S01]  /*1b500*/  VIADD R151, R229, 0xffffffc9 ;  /* 0xffffffc9e5977836 */ /* 0x000fe20000000000 */
[----:B------:R-:W-:Y:S01]  /*1b510*/  ISETP.GE.AND P3, PT, R11, R216, PT ;  /* 0x000000d80b00720c */ /* 0x000fe20003f66270 */
[----:B--2---:R-:W-:Y:S01]  /*1b520*/  VIADD R61, R229, 0xfffffff0 ;  /* 0xfffffff0e53d7836 */ /* 0x004fe20000000000 */
[----:B------:R-:W-:Y:S01]  /*1b530*/  ISETP.GE.AND P1, PT, R11, R218, PT ;  /* 0x000000da0b00720c */ /* 0x000fe20003f26270 */
[----:B------:R-:W-:Y:S01]  /*1b540*/  VIADD R53, R229, 0xfffffff1 ;  /* 0xfffffff1e5357836 */ /* 0x000fe20000000000 */
[-C--:B------:R-:W-:Y:S01]  /*1b550*/  ISETP.GE.AND P6, PT, R11, R224.reuse, PT ;  /* 0x000000e00b00720c */ /* 0x080fe20003fc6270 */
[C---:B------:R-:W-:Y:S01]  /*1b560*/  VIADD R11, R229.reuse, 0xffffffd8 ;  /* 0xffffffd8e50b7836 */ /* 0x040fe20000000000 */
        /* <DEDUP_REMOVED lines=26> */
[-C--:B------:R-:W-:Y:S02]  /*1b710*/  ISETP.GE.AND P4, PT, R159, R218.reuse, PT ;  /* 0x000000da9f00720c */ /* 0x080fe40003f86270 */
[----:B------:R-:W-:Y:S01]  /*1b720*/  FSEL R136, R23, -INF , P1 ;  /* 0xff80000017887808 */ /* 0x000fe20000800000 */
[----:B------:R-:W-:Y:S01]  /*1b730*/  VIADD R23, R229, 0xfffffff9 ;  /* 0xfffffff9e5177836 */ /* 0x000fe20000000000 */
        /* <DEDUP_REMOVED lines=73> */
[----:B------:R-:W-:Y:S02]  /*1bbd0*/  FSEL R195, R195, -INF , !P5 ;  /* 0xff800000c3c37808 */ /* 0x000fe40006800000 */
[----:B------:R-:W-:Y:S02]  /*1bbe0*/  FSEL R40, R40, -INF , P4 ;  /* 0xff80000028287808 */ /* 0x000fe40002000000 */
[-C--:B------:R-:W-:Y:S02]  /*1bbf0*/  ISETP.GE.AND P5, PT, R131, R225.reuse, PT ;  /* 0x000000e18300720c */ /* 0x080fe40003fa6270 */
[-C--:B------:R-:W-:Y:S02]  /*1bc00*/  ISETP.GE.AND P4, PT, R135, R225.reuse, PT ;  /* 0x000000e18700720c */ /* 0x080fe40003f86270 */
[----:B------:R-:W-:Y:S02]  /*1bc10*/  FSEL R141, R54, -INF , P1 ;  /* 0xff800000368d7808 */ /* 0x000fe40000800000 */
[-C--:B------:R-:W-:Y:S02]  /*1bc20*/  ISETP.GE.AND P1, PT, R129, R218.reuse, PT ;  /* 0x000000da8100720c */ /* 0x080fe40003f26270 */
[----:B------:R-:W-:Y:S02]  /*1bc30*/  FSEL R132, R152, -INF , P5 ;  /* 0xff80000098847808 */ /* 0x000fe40002800000 */
[----:B------:R-:W-:Y:S02]  /*1bc40*/  FSEL R14, R154, -INF , P4 ;  /* 0xff8000009a0e7808 */ /* 0x000fe40002000000 */
[-C--:B------:R-:W-:Y:S02]  /*1bc50*/  ISETP.GE.AND P5, PT, R65, R218.reuse, PT ;  /* 0x000000da4100720c */ /* 0x080fe40003fa6270 */
[----:B------:R-:W-:Y:S02]  /*1bc60*/  FSEL R15, R15, -INF , !P3 ;  /* 0xff8000000f0f7808 */ /* 0x000fe40005800000 */
[----:B------:R-:W-:Y:S02]  /*1bc70*/  ISETP.GE.AND P4, PT, R67, R218, PT ;  /* 0x000000da4300720c */ /* 0x000fe40003f86270 */
[----:B------:R-:W-:Y:S02]  /*1bc80*/  ISETP.GE.AND P3, PT, R127, R224, PT ;  /* 0x000000e07f00720c */ /* 0x000fe40003f66270 */
[-C--:B------:R-:W-:Y:S02]  /*1bc90*/  ISETP.GE.AND P0, PT, R151, R225.reuse, PT ;  /* 0x000000e19700720c */ /* 0x080fe40003f06270 */
[----:B------:R-:W-:Y:S02]  /*1bca0*/  FSEL R42, R42, -INF , P1 ;  /* 0xff8000002a2a7808 */ /* 0x000fe40000800000 */
[----:B------:R-:W-:Y:S02]  /*1bcb0*/  FSEL R45, R45, -INF , P5 ;  /* 0xff8000002d2d7808 */ /* 0x000fe40002800000 */
[-C--:B------:R-:W-:Y:S02]  /*1bcc0*/  ISETP.GE.AND P1, PT, R7, R225.reuse, PT ;  /* 0x000000e10700720c */ /* 0x080fe40003f26270 */
[----:B------:R-:W-:Y:S02]  /*1bcd0*/  FSEL R44, R44, -INF , P4 ;  /* 0xff8000002c2c7808 */ /* 0x000fe40002000000 */
[-C--:B------:R-:W-:Y:S02]  /*1bce0*/  ISETP.GE.AND P5, PT, R37, R218.reuse, PT ;  /* 0x000000da2500720c */ /* 0x080fe40003fa6270 */
[----:B------:R-:W-:Y:S02]  /*1bcf0*/  FSEL R251, R251, -INF , !P3 ;  /* 0xff800000fbfb7808 */ /* 0x000fe40005800000 */
[----:B------:R-:W-:Y:S02]  /*1bd00*/  ISETP.GE.AND P4, PT, R31, R218, PT ;  /* 0x000000da1f00720c */ /* 0x000fe40003f86270 */
[----:B------:R-:W-:Y:S02]  /*1bd10*/  ISETP.GE.AND P3, PT, R61, R224, PT ;  /* 0x000000e03d00720c */ /* 0x000fe40003f66270 */
[----:B------:R-:W-:Y:S02]  /*1bd20*/  FSEL R126, R143, -INF , P0 ;  /* 0xff8000008f7e7808 */ /* 0x000fe40000000000 */
[-C--:B------:R-:W-:Y:S02]  /*1bd30*/  ISETP.GE.AND P0, PT, R147, R225.reuse, PT ;  /* 0x000000e19300720c */ /* 0x080fe40003f06270 */
[----:B------:R-:W-:Y:S02]  /*1bd40*/  FSEL R12, R10, -INF , P1 ;  /* 0xff8000000a0c7808 */ /* 0x000fe40000800000 */
[----:B------:R-:W-:Y:S02]  /*1bd50*/  ISETP.GE.AND P1, PT, R29, R218, PT ;  /* 0x000000da1d00720c */ /* 0x000fe40003f26270 */
[----:B------:R-:W-:Y:S02]  /*1bd60*/  FSEL R143, R9, -INF , P5 ;  /* 0xff800000098f7808 */ /* 0x000fe40002800000 */
[----:B------:R-:W-:Y:S02]  /*1bd70*/  FSEL R46, R46, -INF , P4 ;  /* 0xff8000002e2e7808 */ /* 0x000fe40002000000 */
[----:B------:R-:W-:Y:S02]  /*1bd80*/  ISETP.GE.AND P5, PT, R159, R224, PT ;  /* 0x000000e09f00720c */ /* 0x000fe40003fa6270 */
[----:B------:R-:W-:Y:S02]  /*1bd90*/  FSEL R241, R241, -INF , !P3 ;  /* 0xff800000f1f17808 */ /* 0x000fe40005800000 */
[----:B------:R-:W-:Y:S02]  /*1bda0*/  ISETP.GE.AND P4, PT, R63, R218, PT ;  /* 0x000000da3f00720c */ /* 0x000fe40003f86270 */
[----:B------:R-:W-:Y:S02]  /*1bdb0*/  ISETP.GE.AND P3, PT, R139, R216, PT ;  /* 0x000000d88b00720c */ /* 0x000fe40003f66270 */
[----:B------:R-:W-:Y:S02]  /*1bdc0*/  FSEL R146, R146, -INF , P0 ;  /* 0xff80000092927808 */ /* 0x000fe40000000000 */
[----:B------:R-:W-:Y:S02]  /*1bdd0*/  ISETP.GE.AND P0, PT, R133, R225, PT ;  /* 0x000000e18500720c */ /* 0x000fe40003f06270 */
[----:B------:R-:W-:Y:S02]  /*1bde0*/  FSEL R10, R6, -INF , P1 ;  /* 0xff800000060a7808 */ /* 0x000fe40000800000 */
[----:B------:R-:W-:Y:S02]  /*1bdf0*/  FSEL R21, R128, -INF , !P5 ;  /* 0xff80000080157808 */ /* 0x000fe40006800000 */
[----:B------:R-:W-:Y:S02]  /*1be00*/  FSEL R6, R130, -INF , !P6 ;  /* 0xff80000082067808 */ /* 0x000fe40007000000 */
[----:B------:R-:W-:Y:S02]  /*1be10*/  FSEL R249, R20, -INF , !P3 ;  /* 0xff80000014f97808 */ /* 0x000fe40005800000 */
[----:B------:R-:W-:Y:S02]  /*1be20*/  FSEL R48, R48, -INF , P4 ;  /* 0xff80000030307808 */ /* 0x000fe40002000000 */
[-C--:B------:R-:W-:Y:S02]  /*1be30*/  ISETP.GE.AND P6, PT, R151, R224.reuse, PT ;  /* 0x000000e09700720c */ /* 0x080fe40003fc6270 */
[-C--:B------:R-:W-:Y:S02]  /*1be40*/  ISETP.GE.AND P5, PT, R149, R224.reuse, PT ;  /* 0x000000e09500720c */ /* 0x080fe40003fa6270 */
[----:B------:R-:W-:Y:S02]  /*1be50*/  FSEL R64, R17, -INF , P0 ;  /* 0xff80000011407808 */ /* 0x000fe40000000000 */
[----:B------:R-:W-:Y:S02]  /*1be60*/  ISETP.GE.AND P3, PT, R125, R224, PT ;  /* 0x000000e07d00720c */ /* 0x000fe40003f66270 */
[----:B------:R-:W-:Y:S02]  /*1be70*/  ISETP.GE.AND P4, PT, R135, R218, PT ;  /* 0x000000da8700720c */ /* 0x000fe40003f86270 */
[C---:B------:R-:W-:Y:S01]  /*1be80*/  ISETP.GE.AND P0, PT, R229.reuse, R216, PT ;  /* 0x000000d8e500720c */ /* 0x040fe20003f06270 */
[----:B------:R-:W-:Y:S01]  /*1be90*/  VIADD R229, R229, 0xffffff80 ;  /* 0xffffff80e5e57836 */ /* 0x000fe20000000000 */
[----:B------:R-:W-:Y:S02]  /*1bea0*/  FSEL R17, R126, -INF , !P6 ;  /* 0xff8000007e117808 */ /* 0x000fe40007000000 */
[----:B------:R-:W-:Y:S02]  /*1beb0*/  FSEL R27, R124, -INF , !P5 ;  /* 0xff8000007c1b7808 */ /* 0x000fe40006800000 */
[----:B------:R-:W-:Y:S02]  /*1bec0*/  FSEL R0, R50, -INF , P4 ;  /* 0xff80000032007808 */ /* 0x000fe40002000000 */
[-C--:B------:R-:W-:Y:S02]  /*1bed0*/  ISETP.GE.AND P6, PT, R11, R224.reuse, PT ;  /* 0x000000e00b00720c */ /* 0x080fe40003fc6270 */
[-C--:B------:R-:W-:Y:S02]  /*1bee0*/  ISETP.GE.AND P5, PT, R133, R224.reuse, PT ;  /* 0x000000e08500720c */ /* 0x080fe40003fa6270 */
[----:B------:R-:W-:Y:S02]  /*1bef0*/  FSEL R189, R189, -INF , !P3 ;  /* 0xff800000bdbd7808 */ /* 0x000fe40005800000 */
[-C--:B------:R-:W-:Y:S02]  /*1bf00*/  ISETP.GE.AND P4, PT, R155, R224.reuse, PT ;  /* 0x000000e09b00720c */ /* 0x080fe40003f86270 */
[----:B------:R-:W-:Y:S02]  /*1bf10*/  ISETP.GE.AND P3, PT, R129, R224, PT ;  /* 0x000000e08100720c */ /* 0x000fe40003f66270 */
[----:B------:R-:W-:Y:S02]  /*1bf20*/  FSEL R187, R187, -INF , !P0 ;  /* 0xff800000bbbb7808 */ /* 0x000fe40004000000 */
[-C--:B------:R-:W-:Y:S02]  /*1bf30*/  ISETP.GE.AND P0, PT, R5, R218.reuse, PT ;  /* 0x000000da0500720c */ /* 0x080fe40003f06270 */
[----:B------:R-:W-:Y:S02]  /*1bf40*/  ISETP.GE.AND P1, PT, R47, R218, PT ;  /* 0x000000da2f00720c */ /* 0x000fe40003f26270 */
[----:B------:R-:W-:Y:S02]  /*1bf50*/  FSEL R35, R66, -INF , !P6 ;  /* 0xff80000042237808 */ /* 0x000fe40007000000 */
[----:B------:R-:W-:Y:S02]  /*1bf60*/  FSEL R33, R64, -INF , !P5 ;  /* 0xff80000040217808 */ /* 0x000fe40006800000 */
[----:B------:R-:W-:Y:S02]  /*1bf70*/  FSEL R19, R142, -INF , !P4 ;  /* 0xff8000008e137808 */ /* 0x000fe40006000000 */
[----:B------:R-:W-:Y:S02]  /*1bf80*/  ISETP.GE.AND P6, PT, R51, R224, PT ;  /* 0x000000e03300720c */ /* 0x000fe40003fc6270 */
[-C--:B------:R-:W-:Y:S02]  /*1bf90*/  ISETP.GE.AND P5, PT, R151, R216.reuse, PT ;  /* 0x000000d89700720c */ /* 0x080fe40003fa6270 */
[----:B------:R-:W-:Y:S02]  /*1bfa0*/  FSEL R175, R175, -INF , !P3 ;  /* 0xff800000afaf7808 */ /* 0x000fe40005800000 */
[----:B------:R-:W-:Y:S02]  /*1bfb0*/  ISETP.GE.AND P3, PT, R55, R216, PT ;  /* 0x000000d83700720c */ /* 0x000fe40003f66270 */
[----:B------:R-:W-:Y:S02]  /*1bfc0*/  FSEL R8, R8, -INF , P0 ;  /* 0xff80000008087808 */ /* 0x000fe40000000000 */
[----:B------:R-:W-:Y:S02]  /*1bfd0*/  ISETP.GE.AND P4, PT, R147, R224, PT ;  /* 0x000000e09300720c */ /* 0x000fe40003f86270 */
[----:B------:R-:W-:Y:S02]  /*1bfe0*/  FSEL R2, R52, -INF , P1 ;  /* 0xff80000034027808 */ /* 0x000fe40000800000 */
        /* <DEDUP_REMOVED lines=8> */
[-C--:B------:R-:W-:Y:S02]  /*1c070*/  ISETP.GE.AND P3, PT, R37, R224.reuse, PT ;  /* 0x000000e02500720c */ /* 0x080fe40003f66270 */
[----:B------:R-:W-:Y:S02]  /*1c080*/  ISETP.GE.AND P4, PT, R139, R224, PT ;  /* 0x000000e08b00720c */ /* 0x000fe40003f86270 */
[----:B------:R-:W-:Y:S02]  /*1c090*/  FSEL R52, R148, -INF , P0 ;  /* 0xff80000094347808 */ /* 0x000fe40000000000 */
[----:B------:R-:W-:Y:S02]  /*1c0a0*/  FSEL R13, R60, -INF , !P1 ;  /* 0xff8000003c0d7808 */ /* 0x000fe40004800000 */
[-C--:B------:R-:W-:Y:S02]  /*1c0b0*/  ISETP.GE.AND P0, PT, R155, R216.reuse, PT ;  /* 0x000000d89b00720c */ /* 0x080fe40003f06270 */
[----:B------:R-:W-:Y:S02]  /*1c0c0*/  FSEL R49, R18, -INF , !P5 ;  /* 0xff80000012317808 */ /* 0x000fe40006800000 */
[----:B------:R-:W-:Y:S02]  /*1c0d0*/  ISETP.GE.AND P1, PT, R147, R216, PT ;  /* 0x000000d89300720c */ /* 0x000fe40003f26270 */
[----:B------:R-:W-:Y:S02]  /*1c0e0*/  FSEL R136, R136, -INF , !P6 ;  /* 0xff80000088887808 */ /* 0x000fe40007000000 */
[----:B------:R-:W-:Y:S02]  /*1c0f0*/  FSEL R140, R62, -INF , !P4 ;  /* 0xff8000003e8c7808 */ /* 0x000fe40006000000 */
[----:B------:R-:W-:Y:S02]  /*1c100*/  FMNMX3.FTZ R18, R119, R6, R21, !PT ;  /* 0x0000000677127276 */ /* 0x000fe40007810015 */
[----:B------:R-:W-:Y:S02]  /*1c110*/  FSEL R151, R16, -INF , !P3 ;  /* 0xff80000010977808 */ /* 0x000fe40005800000 */
[-C--:B------:R-:W-:Y:S02]  /*1c120*/  ISETP.GE.AND P6, PT, R11, R216.reuse, PT ;  /* 0x000000d80b00720c */ /* 0x080fe40003fc6270 */
[----:B------:R-:W-:Y:S02]  /*1c130*/  FMNMX3.FTZ R16, R122, R15, R13, !PT ;  /* 0x0000000f7a107276 */ /* 0x000fe4000781000d */
[----:B------:R-:W-:Y:S02]  /*1c140*/  FSEL R11, R144, -INF , !P0 ;  /* 0xff800000900b7808 */ /* 0x000fe40004000000 */
[----:B------:R-:W-:Y:S02]  /*1c150*/  ISETP.GE.AND P4, PT, R149, R216, PT ;  /* 0x000000d89500720c */ /* 0x000fe40003f86270 */
[----:B------:R-:W-:Y:S02]  /*1c160*/  FSEL R41, R56, -INF , !P1 ;  /* 0xff80000038297808 */ /* 0x000fe40004800000 */
[----:B------:R-:W-:Y:S02]  /*1c170*/  ISETP.GE.AND P0, PT, R53, R224, PT ;  /* 0x000000e03500720c */ /* 0x000fe40003f06270 */
[----:B------:R-:W-:Y:S02]  /*1c180*/  ISETP.GE.AND P1, PT, R51, R216, PT ;  /* 0x000000d83300720c */ /* 0x000fe40003f26270 */
[----:B------:R-:W-:Y:S02]  /*1c190*/  FMNMX3.FTZ R18, R18, R19, R17, !PT ;  /* 0x0000001312127276 */ /* 0x000fe40007810011 */
[----:B------:R-:W-:Y:S02]  /*1c1a0*/  FSEL R43, R58, -INF , !P4 ;  /* 0xff8000003a2b7808 */ /* 0x000fe40006000000 */
[----:B------:R-:W-:Y:S02]  /*1c1b0*/  FSEL R51, R32, -INF , !P6 ;  /* 0xff80000020337808 */ /* 0x000fe40007000000 */
[----:B------:R-:W-:Y:S02]  /*1c1c0*/  FMNMX3.FTZ R16, R16, R11, R9, !PT ;  /* 0x0000000b10107276 */ /* 0x000fe40007810009 */
[----:B------:R-:W-:Y:S02]  /*1c1d0*/  ISETP.GE.AND P4, PT, R23, R224, PT ;  /* 0x000000e01700720c */ /* 0x000fe40003f86270 */
[----:B------:R-:W-:Y:S02]  /*1c1e0*/  ISETP.GE.AND P6, PT, R127, R216, PT ;  /* 0x000000d87f00720c */ /* 0x000fe40003fc6270 */
[----:B------:R-:W-:Y:S02]  /*1c1f0*/  FSEL R169, R169, -INF , !P0 ;  /* 0xff800000a9a97808 */ /* 0x000fe40004000000 */
[----:B------:R-:W-:Y:S02]  /*1c200*/  FMNMX3.FTZ R18, R18, R27, R25, !PT ;  /* 0x0000001b12127276 */ /* 0x000fe40007810019 */
[----:B------:R-:W-:Y:S02]  /*1c210*/  ISETP.GE.AND P0, PT, R57, R224, PT ;  /* 0x000000e03900720c */ /* 0x000fe40003f06270 */
[----:B------:R-:W-:Y:S02]  /*1c220*/  FMNMX3.FTZ R16, R16, R43, R41, !PT ;  /* 0x0000002b10107276 */ /* 0x000fe40007810029 */
[----:B------:R-:W-:Y:S02]  /*1c230*/  FSEL R243, R26, -INF , !P6 ;  /* 0xff8000001af37808 */ /* 0x000fe40007000000 */
[----:B------:R-:W-:Y:S02]  /*1c240*/  FSEL R237, R237, -INF , !P4 ;  /* 0xff800000eded7808 */ /* 0x000fe40006000000 */
[----:B------:R-:W-:Y:S02]  /*1c250*/  ISETP.GE.AND P6, PT, R23, R216, PT ;  /* 0x000000d81700720c */ /* 0x000fe40003fc6270 */
[----:B------:R-:W-:Y:S02]  /*1c260*/  ISETP.GE.AND P4, PT, R55, R224, PT ;  /* 0x000000e03700720c */ /* 0x000fe40003f86270 */
[----:B------:R-:W-:Y:S02]  /*1c270*/  FMNMX3.FTZ R23, R18, R35, R33, !PT ;  /* 0x0000002312177276 */ /* 0x000fe40007810021 */
[----:B------:R-:W-:Y:S02]  /*1c280*/  FSEL R239, R239, -INF , !P0 ;  /* 0xff800000efef7808 */ /* 0x000fe40004000000 */
[----:B------:R-:W-:Y:S02]  /*1c290*/  FSEL R247, R22, -INF , !P1 ;  /* 0xff80000016f77808 */ /* 0x000fe40004800000 */
[----:B------:R-:W-:Y:S02]  /*1c2a0*/  ISETP.GE.AND P0, PT, R137, R216, PT ;  /* 0x000000d88900720c */ /* 0x000fe40003f06270 */
[----:B------:R-:W-:Y:S02]  /*1c2b0*/  FMNMX3.FTZ R16, R16, R51, R49, !PT ;  /* 0x0000003310107276 */ /* 0x000fe40007810031 */
[----:B------:R-:W-:Y:S02]  /*1c2c0*/  FSEL R193, R193, -INF , !P4 ;  /* 0xff800000c1c17808 */ /* 0x000fe40006000000 */
[----:B------:R-:W-:Y:S02]  /*1c2d0*/  FMNMX3.FTZ R18, R23, R140, R138, !PT ;  /* 0x0000008c17127276 */ /* 0x000fe4000781008a */
[----:B------:R-:W-:Y:S02]  /*1c2e0*/  ISETP.GE.AND P4, PT, R59, R224, PT ;  /* 0x000000e03b00720c */ /* 0x000fe40003f86270 */
[-C--:B------:R-:W-:Y:S02]  /*1c2f0*/  ISETP.GE.AND P5, PT, R61, R216.reuse, PT ;  /* 0x000000d83d00720c */ /* 0x080fe40003fa6270 */
[----:B------:R-:W-:Y:S02]  /*1c300*/  ISETP.GE.AND P1, PT, R53, R216, PT ;  /* 0x000000d83500720c */ /* 0x000fe40003f26270 */
[----:B------:R-:W-:Y:S02]  /*1c310*/  FSEL R245, R24, -INF , !P0 ;  /* 0xff80000018f57808 */ /* 0x000fe40004000000 */
[----:B------:R-:W-:Y:S02]  /*1c320*/  FMNMX3.FTZ R16, R16, R249, R247, !PT ;  /* 0x000000f910107276 */ /* 0x000fe400078100f7 */
[----:B------:R-:W-:Y:S02]  /*1c330*/  ISETP.GE.AND P0, PT, R67, R224, PT ;  /* 0x000000e04300720c */ /* 0x000fe40003f06270 */
[----:B------:R-:W-:Y:S02]  /*1c340*/  FSEL R191, R191, -INF , !P4 ;  /* 0xff800000bfbf7808 */ /* 0x000fe40006000000 */
[----:B------:R-:W-:Y:S02]  /*1c350*/  FMNMX3.FTZ R18, R18, R136, R251, !PT ;  /* 0x0000008812127276 */ /* 0x000fe400078100fb */
[----:B------:R-:W-:Y:S02]  /*1c360*/  FSEL R235, R28, -INF , !P5 ;  /* 0xff8000001ceb7808 */ /* 0x000fe40006800000 */
[----:B------:R-:W-:Y:S02]  /*1c370*/  FSEL R177, R30, -INF , !P1 ;  /* 0xff8000001eb17808 */ /* 0x000fe40004800000 */
[----:B------:R-:W-:Y:S02]  /*1c380*/  ISETP.GE.AND P4, PT, R57, R216, PT ;  /* 0x000000d83900720c */ /* 0x000fe40003f86270 */
[----:B------:R-:W-:Y:S02]  /*1c390*/  FMNMX3.FTZ R16, R16, R245, R243, !PT ;  /* 0x000000f510107276 */ /* 0x000fe400078100f3 */
[----:B------:R-:W-:Y:S02]  /*1c3a0*/  FSEL R173, R173, -INF , !P0 ;  /* 0xff800000adad7808 */ /* 0x000fe40004000000 */
[----:B------:R-:W-:Y:S02]  /*1c3b0*/  ISETP.GE.AND P0, PT, R31, R224, PT ;  /* 0x000000e01f00720c */ /* 0x000fe40003f06270 */
[----:B------:R-:W-:Y:S02]  /*1c3c0*/  FMNMX3.FTZ R18, R18, R241, R169, !PT ;  /* 0x000000f112127276 */ /* 0x000fe400078100a9 */
[----:B------:R-:W-:Y:S02]  /*1c3d0*/  FSEL R233, R233, -INF , !P4 ;  /* 0xff800000e9e97808 */ /* 0x000fe40006000000 */
[----:B------:R-:W-:Y:S02]  /*1c3e0*/  FSEL R179, R34, -INF , !P6 ;  /* 0xff80000022b37808 */ /* 0x000fe40007000000 */
[----:B------:R-:W-:Y:S02]  /*1c3f0*/  FMNMX3.FTZ R16, R16, R235, R177, !PT ;  /* 0x000000eb10107276 */ /* 0x000fe400078100b1 */
[----:B------:R-:W-:Y:S02]  /*1c400*/  ISETP.GE.AND P1, PT, R59, R216, PT ;  /* 0x000000d83b00720c */ /* 0x000fe40003f26270 */
[-C--:B------:R-:W-:Y:S02]  /*1c410*/  ISETP.GE.AND P6, PT, R63, R224.reuse, PT ;  /* 0x000000e03f00720c */ /* 0x080fe40003fc6270 */
[-C--:B------:R-:W-:Y:S02]  /*1c420*/  ISETP.GE.AND P5, PT, R65, R224.reuse, PT ;  /* 0x000000e04100720c */ /* 0x080fe40003fa6270 */
[----:B------:R-:W-:Y:S02]  /*1c430*/  ISETP.GE.AND P4, PT, R29, R224, PT ;  /* 0x000000e01d00720c */ /* 0x000fe40003f86270 */
[----:B------:R-:W-:Y:S02]  /*1c440*/  FSEL R171, R171, -INF , !P0 ;  /* 0xff800000abab7808 */ /* 0x000fe40004000000 */
[----:B------:R-:W-:Y:S02]  /*1c450*/  FMNMX3.FTZ R18, R18, R239, R237, !PT ;  /* 0x000000ef12127276 */ /* 0x000fe400078100ed */
[----:B------:R-:W-:Y:S02]  /*1c460*/  ISETP.GE.AND P0, PT, R125, R216, PT ;  /* 0x000000d87d00720c */ /* 0x000fe40003f06270 */
[----:B------:R-:W-:Y:S02]  /*1c470*/  FMNMX3.FTZ R16, R16, R233, R179, !PT ;  /* 0x000000e910107276 */ /* 0x000fe400078100b3 */
[----:B------:R-:W-:Y:S02]  /*1c480*/  FSEL R183, R39, -INF , !P1 ;  /* 0xff80000027b77808 */ /* 0x000fe40004800000 */
[----:B------:R-:W-:Y:S02]  /*1c490*/  FSEL R155, R38, -INF , !P6 ;  /* 0xff800000269b7808 */ /* 0x000fe40007000000 */
[-C--:B------:R-:W-:Y:S02]  /*1c4a0*/  ISETP.GE.AND P1, PT, R47, R224.reuse, PT ;  /* 0x000000e02f00720c */ /* 0x080fe40003f26270 */
[----:B------:R-:W-:Y:S02]  /*1c4b0*/  FSEL R157, R157, -INF , !P4 ;  /* 0xff8000009d9d7808 */ /* 0x000fe40006000000 */
[----:B------:R-:W-:Y:S02]  /*1c4c0*/  ISETP.GE.AND P6, PT, R5, R224, PT ;  /* 0x000000e00500720c */ /* 0x000fe40003fc6270 */
[----:B------:R-:W-:Y:S02]  /*1c4d0*/  FSEL R167, R167, -INF , !P5 ;  /* 0xff800000a7a77808 */ /* 0x000fe40006800000 */
[----:B------:R-:W-:Y:S02]  /*1c4e0*/  FMNMX3.FTZ R18, R18, R195, R193, !PT ;  /* 0x000000c312127276 */ /* 0x000fe400078100c1 */
[-C--:B------:R-:W-:Y:S02]  /*1c4f0*/  ISETP.GE.AND P4, PT, R67, R216.reuse, PT ;  /* 0x000000d84300720c */ /* 0x080fe40003f86270 */
[-C--:B------:R-:W-:Y:S02]  /*1c500*/  ISETP.GE.AND P5, PT, R129, R216.reuse, PT ;  /* 0x000000d88100720c */ /* 0x080fe40003fa6270 */
[----:B------:R-:W-:Y:S02]  /*1c510*/  FSEL R181, R40, -INF , !P0 ;  /* 0xff80000028b57808 */ /* 0x000fe40004000000 */
[----:B------:R-:W-:Y:S02]  /*1c520*/  FMNMX3.FTZ R16, R16, R187, R185, !PT ;  /* 0x000000bb10107276 */ /* 0x000fe400078100b9 */
[----:B------:R-:W-:Y:S02]  /*1c530*/  FSEL R141, R141, -INF , !P1 ;  /* 0xff8000008d8d7808 */ /* 0x000fe40004800000 */
[----:B------:R-:W-:Y:S02]  /*1c540*/  ISETP.GE.AND P1, PT, R29, R216, PT ;  /* 0x000000d81d00720c */ /* 0x000fe40003f26270 */
[----:B------:R-:W-:Y:S02]  /*1c550*/  FSEL R153, R153, -INF , !P6 ;  /* 0xff80000099997808 */ /* 0x000fe40007000000 */
[----:B------:R-:W-:Y:S02]  /*1c560*/  ISETP.GE.AND P0, PT, R135, R224, PT ;  /* 0x000000e08700720c */ /* 0x000fe40003f06270 */
[----:B------:R-:W-:Y:S02]  /*1c570*/  FMNMX3.FTZ R18, R18, R191, R189, !PT ;  /* 0x000000bf12127276 */ /* 0x000fe400078100bd */
[-C--:B------:R-:W-:Y:S02]  /*1c580*/  ISETP.GE.AND P6, PT, R31, R216.reuse, PT ;  /* 0x000000d81f00720c */ /* 0x080fe40003fc6270 */
[----:B------:R-:W-:Y:S01]  /*1c590*/  ISETP.GE.AND P3, PT, R65, R216, PT ;  /* 0x000000d84100720c */ /* 0x000fe20003f66270 */
[----:B------:R-:W-:Y:S01]  /*1c5a0*/  LDSM.16.MT88.4 R28, [R197+0xb000] ;  /* 0x00b00000c51c783b */ /* 0x000fe20000004200 */
[----:B------:R-:W-:Y:S02]  /*1c5b0*/  FSEL R163, R44, -INF , !P4 ;  /* 0xff8000002ca37808 */ /* 0x000fe40006000000 */
[----:B------:R-:W-:Y:S02]  /*1c5c0*/  FSEL R165, R42, -INF , !P5 ;  /* 0xff8000002aa57808 */ /* 0x000fe40006800000 */
[----:B------:R-:W-:Y:S02]  /*1c5d0*/  FMNMX3.FTZ R16, R16, R183, R181, !PT ;  /* 0x000000b710107276 */ /* 0x000fe400078100b5 */
[----:B------:R-:W-:Y:S01]  /*1c5e0*/  FSEL R139, R14, -INF , !P0 ;  /* 0xff8000000e8b7808 */ /* 0x000fe20004000000 */
[----:B------:R-:W-:Y:S01]  /*1c5f0*/  LDSM.16.MT88.4 R64, [R197+0x9400] ;  /* 0x00940000c540783b */ /* 0x000fe20000004200 */
[-C--:B------:R-:W-:Y:S02]  /*1c600*/  ISETP.GE.AND P4, PT, R7, R224.reuse, PT ;  /* 0x000000e00700720c */ /* 0x080fe40003f86270 */
[----:B------:R-:W-:Y:S02]  /*1c610*/  FMNMX3.FTZ R18, R18, R175, R173, !PT ;  /* 0x000000af12127276 */ /* 0x000fe400078100ad */
[----:B------:R-:W-:Y:S02]  /*1c620*/  FSEL R149, R10, -INF , !P1 ;  /* 0xff8000000a957808 */ /* 0x000fe40004800000 */
[----:B------:R-:W-:Y:S02]  /*1c630*/  ISETP.GE.AND P5, PT, R131, R224, PT ;  /* 0x000000e08300720c */ /* 0x000fe40003fa6270 */
[-C--:B------:R-:W-:Y:S02]  /*1c640*/  ISETP.GE.AND P0, PT, R63, R216.reuse, PT ;  /* 0x000000d83f00720c */ /* 0x080fe40003f06270 */
[----:B------:R-:W-:Y:S01]  /*1c650*/  FSEL R161, R46, -INF , !P6 ;  /* 0xff8000002ea17808 */ /* 0x000fe20007000000 */
[----:B------:R-:W-:Y:S01]  /*1c660*/  LDSM.16.MT88.4 R60, [R123+0xd000] ;  /* 0x00d000007b3c783b */ /* 0x000fe20000004200 */
[----:B------:R-:W-:Y:S02]  /*1c670*/  FSEL R159, R45, -INF , !P3 ;  /* 0xff8000002d9f7808 */ /* 0x000fe40005800000 */
[----:B------:R-:W-:Y:S02]  /*1c680*/  FMNMX3.FTZ R10, R16, R165, R163, !PT ;  /* 0x000000a5100a7276 */ /* 0x000fe400078100a3 */
[----:B------:R-:W-:Y:S02]  /*1c690*/  FSEL R137, R12, -INF , !P4 ;  /* 0xff8000000c897808 */ /* 0x000fe40006000000 */
[----:B------:R-:W-:Y:S02]  /*1c6a0*/  FSEL R132, R132, -INF , !P5 ;  /* 0xff80000084847808 */ /* 0x000fe40006800000 */
[----:B------:R-:W-:Y:S02]  /*1c6b0*/  FMNMX3.FTZ R18, R18, R171, R167, !PT ;  /* 0x000000ab12127276 */ /* 0x000fe400078100a7 */
[-C--:B------:R-:W-:Y:S02]  /*1c6c0*/  ISETP.GE.AND P4, PT, R37, R216.reuse, PT ;  /* 0x000000d82500720c */ /* 0x080fe40003f86270 */
[----:B------:R-:W-:Y:S01]  /*1c6d0*/  FSEL R147, R48, -INF , !P0 ;  /* 0xff80000030937808 */ /* 0x000fe20004000000 */
[----:B------:R-:W-:Y:S01]  /*1c6e0*/  LDSM.16.MT88.4 R36, [R123+0xb000] ;  /* 0x00b000007b24783b */ /* 0x000fe20000004200 */
[-C--:B------:R-:W-:Y:S02]  /*1c6f0*/  ISETP.GE.AND P5, PT, R5, R216.reuse, PT ;  /* 0x000000d80500720c */ /* 0x080fe40003fa6270 */
[----:B------:R-:W-:Y:S02]  /*1c700*/  FMNMX3.FTZ R10, R10, R161, R159, !PT ;  /* 0x000000a10a0a7276 */ /* 0x000fe4000781009f */
[----:B------:R-:W-:Y:S02]  /*1c710*/  FMNMX3.FTZ R18, R18, R157, R155, !PT ;  /* 0x0000009d12127276 */ /* 0x000fe4000781009b */
[-C--:B------:R-:W-:Y:S02]  /*1c720*/  ISETP.GE.AND P3, PT, R135, R216.reuse, PT ;  /* 0x000000d88700720c */ /* 0x080fe40003f66270 */
[----:B------:R-:W-:Y:S02]  /*1c730*/  ISETP.GE.AND P6, PT, R47, R216, PT ;  /* 0x000000d82f00720c */ /* 0x000fe40003fc6270 */
[----:B------:R-:W-:Y:S01]  /*1c740*/  FMNMX3.FTZ R10, R10, R149, R147, !PT ;  /* 0x000000950a0a7276 */ /* 0x000fe20007810093 */
[----:B------:R-:W-:Y:S01]  /*1c750*/  LDSM.16.MT88.4 R44, [R197+0xd000] ;  /* 0x00d00000c52c783b */ /* 0x000fe20000004200 */
[----:B------:R-:W-:Y:S02]  /*1c760*/  FSEL R145, R8, -INF , !P5 ;  /* 0xff80000008917808 */ /* 0x000fe40006800000 */
[----:B------:R-:W-:Y:S02]  /*1c770*/  FSEL R143, R143, -INF , !P4 ;  /* 0xff8000008f8f7808 */ /* 0x000fe40006000000 */
[----:B------:R-:W-:Y:S02]  /*1c780*/  ISETP.GE.AND P0, PT, R7, R218, PT ;  /* 0x000000da0700720c */ /* 0x000fe40003f06270 */
[-C--:B------:R-:W-:Y:S02]  /*1c790*/  ISETP.GE.AND P1, PT, R131, R216.reuse, PT ;  /* 0x000000d88300720c */ /* 0x080fe40003f26270 */
[----:B------:R-:W-:Y:S02]  /*1c7a0*/  FMNMX3.FTZ R18, R18, R153, R151, !PT ;  /* 0x0000009912127276 */ /* 0x000fe40007810097 */
[----:B------:R-:W-:Y:S02]  /*1c7b0*/  FSEL R131, R0, -INF , !P3 ;  /* 0xff80000000837808 */ /* 0x000fe40005800000 */
[----:B------:R-:W-:Y:S02]  /*1c7c0*/  FSEL R135, R2, -INF , !P6 ;  /* 0xff80000002877808 */ /* 0x000fe40007000000 */
[----:B------:R-:W-:Y:S02]  /*1c7d0*/  FMNMX3.FTZ R0, R10, R145, R143, !PT ;  /* 0x000000910a007276 */ /* 0x000fe4000781008f */
[----:B------:R-:W-:Y:S02]  /*1c7e0*/  ISETP.GE.AND P5, PT, R7, R216, PT ;  /* 0x000000d80700720c */ /* 0x000fe40003fa6270 */
[----:B------:R-:W-:Y:S02]  /*1c7f0*/  FSEL R4, R4, -INF , P0 ;  /* 0xff80000004047808 */ /* 0x000fe40000000000 */
[----:B------:R-:W-:Y:S02]  /*1c800*/  FMNMX3.FTZ R18, R18, R141, R139, !PT ;  /* 0x0000008d12127276 */ /* 0x000fe4000781008b */
[----:B------:R-:W-:Y:S02]  /*1c810*/  FSEL R52, R52, -INF , !P1 ;  /* 0xff80000034347808 */ /* 0x000fe40004800000 */
[----:B------:R-:W-:Y:S02]  /*1c820*/  FSEL R53, R4, -INF , !P5 ;  /* 0xff80000004357808 */ /* 0x000fe40006800000 */
        /* <DEDUP_REMOVED lines=19> */
[----:B------:R-:W-:Y:S02]  /*1c960*/  FSEL R134, R134, RZ, P1 ;  /* 0x000000ff86867208 */ /* 0x000fe40000800000 */
[----:B------:R-:W-:Y:S01]  /*1c970*/  ISETP.GT.AND P0, PT, R226, R201, PT ;  /* 0x000000c9e200720c */ /* 0x000fe20003f04270 */
[-CC-:B------:R-:W-:Y:S01]  /*1c980*/  FFMA.FTZ R133, R15, R3.reuse, -R128.reuse ;  /* 0x000000030f857223 */ /* 0x180fe20000010880 */
[-C--:B------:R-:W-:Y:S01]  /*1c990*/  FFMA.FTZ R125, R13, R3.reuse, -R128 ;  /* 0x000000030d7d7223 */ /* 0x080fe20000010880 */
[----:B------:R-:W-:Y:S01]  /*1c9a0*/  FMUL.FTZ R7, R3, R4 ;  /* 0x0000000403077220 */ /* 0x000fe20000410000 */
[----:B------:R-:W1:Y:S01]  /*1c9b0*/  LDSM.16.MT88.4 R12, [R197+0x9000] ;  /* 0x00900000c50c783b */ /* 0x000e620000004200 */
[----:B------:R-:W-:Y:S01]  /*1c9c0*/  FADD.FTZ R4, -R5, R122 ;  /* 0x0000007a05047221 */ /* 0x000fe20000010100 */
[-CC-:B------:R-:W-:Y:S01]  /*1c9d0*/  FFMA.FTZ R129, R21, R3.reuse, -R134.reuse ;  /* 0x0000000315817223 */ /* 0x180fe20000010886 */
[-CC-:B------:R-:W-:Y:S01]  /*1c9e0*/  FFMA.FTZ R130, R6, R3.reuse, -R134.reuse ;  /* 0x0000000306827223 */ /* 0x180fe20000010886 */
[-CC-:B------:R-:W-:Y:S01]  /*1c9f0*/  FFMA.FTZ R127, R19, R3.reuse, -R134.reuse ;  /* 0x00000003137f7223 */ /* 0x180fe20000010886 */
[-C--:B------:R-:W-:Y:S01]  /*1ca00*/  FFMA.FTZ R124, R17, R3.reuse, -R134 ;  /* 0x00000003117c7223 */ /* 0x080fe20000010886 */
[-CC-:B------:R-:W-:Y:S01]  /*1ca10*/  FFMA.FTZ R126, R11, R3.reuse, -R128.reuse ;  /* 0x000000030b7e7223 */ /* 0x180fe20000010880 */
[-C--:B------:R-:W-:Y:S01]  /*1ca20*/  FFMA.FTZ R119, R9, R3.reuse, -R128 ;  /* 0x0000000309777223 */ /* 0x080fe20000010880 */
[----:B------:R-:W-:Y:S01]  /*1ca30*/  FMUL.FTZ R8, R3, R4 ;  /* 0x0000000403087220 */ /* 0x000fe20000410000 */
[----:B------:R-:W2:Y:S01]  /*1ca40*/  LDSM.16.MT88.4 R20, [R123+0x9000] ;  /* 0x009000007b14783b */ /* 0x000ea20000004200 */
[----:B------:R-:W3:Y:S01]  /*1ca50*/  MUFU.EX2 R55, R7 ;  /* 0x0000000700377308 */ /* 0x000ee20000000800 */
[-CC-:B------:R-:W-:Y:S01]  /*1ca60*/  FFMA.FTZ R169, R169, R3.reuse, -R134.reuse ;  /* 0x00000003a9a97223 */ /* 0x180fe20000010886 */
[-C--:B------:R-:W-:Y:S01]  /*1ca70*/  FFMA.FTZ R122, R237, R3.reuse, -R134 ;  /* 0x00000003ed7a7223 */ /* 0x080fe20000010886 */
[-CC-:B------:R-:W-:Y:S01]  /*1ca80*/  FFMA.FTZ R177, R177, R3.reuse, -R128.reuse ;  /* 0x00000003b1b17223 */ /* 0x180fe20000010880 */
[-C--:B------:R-:W-:Y:S01]  /*1ca90*/  FFMA.FTZ R179, R179, R3.reuse, -R128 ;  /* 0x00000003b3b37223 */ /* 0x080fe20000010880 */
[-CC-:B------:R-:W-:Y:S01]  /*1caa0*/  FFMA.FTZ R193, R193, R3.reuse, -R134.reuse ;  /* 0x00000003c1c17223 */ /* 0x180fe20000010886 */
[-CC-:B------:R-:W-:Y:S01]  /*1cab0*/  FFMA.FTZ R142, R191, R3.reuse, -R134.reuse ;  /* 0x00000003bf8e7223 */ /* 0x180fe20000010886 */
[-C--:B------:R-:W-:Y:S03]  /*1cac0*/  FFMA.FTZ R189, R189, R3.reuse, -R134 ;  /* 0x00000003bdbd7223 */ /* 0x080fe60000010886 */
[----:B------:R-:W4:Y:S01]  /*1cad0*/  MUFU.EX2 R54, R8 ;  /* 0x0000000800367308 */ /* 0x000f220000000800 */
[-CC-:B------:R-:W-:Y:S01]  /*1cae0*/  FFMA.FTZ R144, R187, R3.reuse, -R128.reuse ;  /* 0x00000003bb907223 */ /* 0x180fe20000010880 */
[-CC-:B------:R-:W-:Y:S01]  /*1caf0*/  FFMA.FTZ R185, R185, R3.reuse, -R128.reuse ;  /* 0x00000003b9b97223 */ /* 0x180fe20000010880 */
[-CC-:B------:R-:W-:Y:S01]  /*1cb00*/  FFMA.FTZ R146, R183, R3.reuse, -R128.reuse ;  /* 0x00000003b7927223 */ /* 0x180fe20000010880 */
[-C--:B------:R-:W-:Y:S01]  /*1cb10*/  FFMA.FTZ R181, R181, R3.reuse, -R128 ;  /* 0x00000003b5b57223 */ /* 0x080fe20000010880 */
[-CC-:B------:R-:W-:Y:S01]  /*1cb20*/  FFMA.FTZ R148, R175, R3.reuse, -R134.reuse ;  /* 0x00000003af947223 */ /* 0x180fe20000010886 */
[-CC-:B------:R-:W-:Y:S01]  /*1cb30*/  FFMA.FTZ R173, R173, R3.reuse, -R134.reuse ;  /* 0x00000003adad7223 */ /* 0x180fe20000010886 */
[--C-:B------:R-:W-:Y:S03]  /*1cb40*/  FFMA.FTZ R150, R171, R3, -R134.reuse ;  /* 0x00000003ab967223 */ /* 0x100fe60000010886 */
        /* <DEDUP_REMOVED lines=20> */
[----:B------:R-:W-:Y:S01]  /*1cc90*/  FMUL.FTZ R48, R55, R68 ;  /* 0x0000004437307220 */ /* 0x000fe20000410000 */
[----:B------:R-:W-:Y:S01]  /*1cca0*/  FMUL.FTZ R50, R54, R70 ;  /* 0x0000004636327220 */ /* 0x000fe20000410000 */
[-C--:B------:R-:W-:Y:S01]  /*1ccb0*/  FFMA.FTZ R167, R167, R3.reuse, -R134 ;  /* 0x00000003a7a77223 */ /* 0x080fe20000010886 */
[-CC-:B------:R-:W-:Y:S03]  /*1ccc0*/  FFMA.FTZ R152, R165, R3.reuse, -R128.reuse ;  /* 0x00000003a5987223 */ /* 0x180fe60000010880 */
[----:B------:R-:W4:Y:S01]  /*1ccd0*/  MUFU.EX2 R124, R124 ;  /* 0x0000007c007c7308 */ /* 0x000f220000000800 */
[----:B---3--:R-:W-:Y:S01]  /*1cce0*/  F2FP.BF16.F32.PACK_AB R56, R129, R130 ;  /* 0x000000828138723e */ /* 0x008fe200000010ff */
[----:B------:R-:W-:Y:S01]  /*1ccf0*/  LDSM.16.MT88.4 R100, [R123+0xac00] ;  /* 0x00ac00007b64783b */ /* 0x000fe20000004200 */
[-CC-:B------:R-:W-:Y:S01]  /*1cd00*/  FFMA.FTZ R163, R163, R3.reuse, -R128.reuse ;  /* 0x00000003a3a37223 */ /* 0x180fe20000010880 */
[-CC-:B------:R-:W-:Y:S01]  /*1cd10*/  FFMA.FTZ R154, R161, R3.reuse, -R128.reuse ;  /* 0x00000003a19a7223 */ /* 0x180fe20000010880 */
        /* <DEDUP_REMOVED lines=9> */
[-CC-:B------:R-:W-:Y:S01]  /*1cdb0*/  FFMA.FTZ R162, R143, R3.reuse, -R128.reuse ;  /* 0x000000038fa27223 */ /* 0x180fe20000010880 */
[----:B------:R-:W-:Y:S03]  /*1cdc0*/  FFMA.FTZ R53, R53, R3, -R128 ;  /* 0x0000000335357223 */ /* 0x000fe60000010880 */
[----:B------:R-:W3:Y:S01]  /*1cdd0*/  MUFU.EX2 R125, R125 ;  /* 0x0000007d007d7308 */ /* 0x000ee20000000800 */
[----:B----4-:R-:W-:Y:S01]  /*1cde0*/  F2FP.BF16.F32.PACK_AB R58, R124, R127 ;  /* 0x0000007f7c3a723e */ /* 0x010fe200000010ff */
[-CC-:B------:R-:W-:Y:S01]  /*1cdf0*/  FFMA.FTZ R141, R141, R3.reuse, -R134.reuse ;  /* 0x000000038d8d7223 */ /* 0x180fe20000010886 */
[-C--:B------:R-:W-:Y:S01]  /*1ce00*/  FFMA.FTZ R164, R139, R3.reuse, -R134 ;  /* 0x000000038ba47223 */ /* 0x080fe20000010886 */
[----:B------:R-:W-:Y:S01]  /*1ce10*/  FMUL.FTZ R32, R55, R84 ;  /* 0x0000005437207220 */ /* 0x000fe20000410000 */
[--C-:B------:R-:W-:Y:S01]  /*1ce20*/  FFMA.FTZ R84, R43, R3, -R128.reuse ;  /* 0x000000032b547223 */ /* 0x100fe20000010880 */
[C---:B------:R-:W-:Y:S01]  /*1ce30*/  FMUL.FTZ R43, R54.reuse, R79 ;  /* 0x0000004f362b7220 */ /* 0x040fe20000410000 */
[C---:B------:R-:W-:Y:S03]  /*1ce40*/  FMUL.FTZ R34, R54.reuse, R86 ;  /* 0x0000005636227220 */ /* 0x040fe60000410000 */
[----:B------:R-:W-:Y:S01]  /*1ce50*/  MUFU.EX2 R126, R126 ;  /* 0x0000007e007e7308 */ /* 0x000fe20000000800 */
[----:B------:R-:W-:Y:S01]  /*1ce60*/  FFMA.FTZ R86, R249, R3, -R128 ;  /* 0x00000003f9567223 */ /* 0x000fe20000010880 */
[----:B------:R-:W-:Y:S04]  /*1ce70*/  FFMA.FTZ R130, R55, R228, R130 ;  /* 0x000000e437827223 */ /* 0x000fe80000010082 */
[----:B------:R-:W-:Y:S04]  /*1ce80*/  FADD.FTZ R130, R129, R130 ;  /* 0x0000008281827221 */ /* 0x000fe80000010000 */
[----:B------:R-:W4:Y:S01]  /*1ce90*/  MUFU.EX2 R119, R119 ;  /* 0x0000007700777308 */ /* 0x000f220000000800 */
[----:B---3--:R-:W-:Y:S01]  /*1cea0*/  F2FP.BF16.F32.PACK_AB R57, R125, R133 ;  /* 0x000000857d39723e */ /* 0x008fe200000010ff */
[----:B------:R-:W-:Y:S01]  /*1ceb0*/  FFMA.FTZ R133, R54, R231, R133 ;  /* 0x000000e736857223 */ /* 0x000fe20000010085 */
[----:B------:R-:W-:Y:S03]  /*1cec0*/  FADD.FTZ R127, R127, R130 ;  /* 0x000000827f7f7221 */ /* 0x000fe60000010000 */
[----:B------:R-:W-:Y:S01]  /*1ced0*/  FADD.FTZ R133, R125, R133 ;  /* 0x000000857d857221 */ /* 0x000fe20000010000 */
[----:B------:R-:W-:Y:S03]  /*1cee0*/  FADD.FTZ R127, R124, R127 ;  /* 0x0000007f7c7f7221 */ /* 0x000fe60000010000 */
[----:B------:R-:W-:Y:S10]  /*1cef0*/  MUFU.EX2 R86, R86 ;  /* 0x0000005600567308 */ /* 0x000ff40000000800 */
[----:B------:R-:W-:Y:S01]  /*1cf00*/  MUFU.EX2 R84, R84 ;  /* 0x0000005400547308 */ /* 0x000fe20000000800 */
[C---:B----4-:R-:W-:Y:S01]  /*1cf10*/  F2FP.BF16.F32.PACK_AB R59, R119.reuse, R126 ;  /* 0x0000007e773b723e */ /* 0x050fe200000010ff */
        /* <DEDUP_REMOVED lines=329> */
.L_x_2856:
        /* <DEDUP_REMOVED lines=12> */
.L_x_2877:
        /* <DEDUP_REMOVED lines=150> */
.L_x_2866:
[----:B------:R-:W-:Y:S05]  /*1edd0*/  BSYNC.RECONVERGENT B0 ;  /* 0x0000000000007941 */ /* 0x000fea0003800200 */
.L_x_2865:
        /* <DEDUP_REMOVED lines=26> */
.L_x_2868:
[----:B------:R-:W-:Y:S05]  /*1ef80*/  BSYNC.RECONVERGENT B0 ;  /* 0x0000000000007941 */ /* 0x000fea0003800200 */
.L_x_2867:
        /* <DEDUP_REMOVED lines=14> */
.L_x_2870:
[----:B------:R-:W-:Y:S05]  /*1f070*/  BSYNC.RECONVERGENT B0 ;  /* 0x0000000000007941 */ /* 0x000fea0003800200 */
.L_x_2869:
        /* <DEDUP_REMOVED lines=14> */
.L_x_2872:
[----:B------:R-:W-:Y:S05]  /*1f160*/  BSYNC.RECONVERGENT B0 ;  /* 0x0000000000007941 */ /* 0x000fea0003800200 */
.L_x_2871:
[----:B------:R-:W-:-:S04]  /*1f170*/  MOV R211, 0x0 ;  /* 0x0000000000d37802 */ /* 0x000fc80000000f00 */
[----:B-12345:R-:W-:Y:S05]  /*1f180*/  @P6 RET.REL.NODEC R210 `(_ZN5flash24flash_fwd_splitkv_kernelI23Flash_fwd_kernel_traitsILi96ELi64ELi128ELi4ELb0ELb0EN7cutlass10bfloat16_tE19Flash_kernel_traitsILi96ELi64ELi128ELi4ES3_EELb0ELb1ELb0ELb0ELb0ELb1ELb1ELb1EEEvNS_16Flash_fwd_paramsE) ;  /* 0xfffffe0cd29c6950 */ /* 0x03efea0003c3ffff */
        /* <DEDUP_REMOVED lines=10> */
[----:B-1----:R-:W-:Y:S05]  /*1f230*/  @P0 RET.REL.NODEC R210 `(_ZN5flash24flash_fwd_splitkv_kernelI23Flash_fwd_kernel_traitsILi96ELi64ELi128ELi4ELb0ELb0EN7cutlass10bfloat16_tE19Flash_kernel_traitsILi96ELi64ELi128ELi4ES3_EELb0ELb1ELb0ELb0ELb0ELb1ELb1ELb1EEEvNS_16Flash_fwd_paramsE) ;  /* 0xfffffe0cd2700950 */ /* 0x002fea0003c3ffff */
[----:B------:R-:W-:Y:S01]  /*1f240*/  LEA R2, P0, R57, R62, 0x2 ;  /* 0x0000003e39027211 */ /* 0x000fe200078010ff */
[----:B------:R-:W-:-:S03]  /*1f250*/  IMAD.MOV.U32 R211, RZ, RZ, 0x0 ;  /* 0x00000000ffd37424 */ /* 0x000fc600078e00ff */
[----:B------:R-:W-:-:S05]  /*1f260*/  LEA.HI.X R3, R57, R63, R58, 0x2, P0 ;  /* 0x0000003f39037211 */ /* 0x000fca00000f143a */
[----:B------:R1:W-:Y:S02]  /*1f270*/  ST.E.128 desc[UR4][R2.64+0x4900], R4 ;  /* 0x0049000402007985 */ /* 0x0003e4000c101d04 */
[----:B-1----:R-:W-:Y:S05]  /*1f280*/  RET.REL.NODEC R210 `(_ZN5flash24flash_fwd_splitkv_kernelI23Flash_fwd_kernel_traitsILi96ELi64ELi128ELi4ELb0ELb0EN7cutlass10bfloat16_tE19Flash_kernel_traitsILi96ELi64ELi128ELi4ES3_EELb0ELb1ELb0ELb0ELb0ELb1ELb1ELb1EEEvNS_16Flash_fwd_paramsE) ;  /* 0xfffffe0cd25c7950 */ /* 0x002fea0003c3ffff */
.L_x_2864:
[----:B------:R-:W-:Y:S01]  /*1f290*/  MOV R7, 0x2 ;  /* 0x0000000200077802 */ /* 0x000fe20000000f00 */
[----:B------:R-:W-:Y:S01]  /*1f2a0*/  IMAD.MOV.U32 R4, RZ, RZ, 0x1f ;  /* 0x0000001fff047424 */ /* 0x000fe200078e00ff */
[----:B------:R-:W-:-:S07]  /*1f2b0*/  MOV R8, 0xffffffff ;  /* 0xffffffff00087802 */ /* 0x000fce0000000f00 */
[----:B-----5:R-:W-:Y:S05]  /*1f2c0*/  WARPSYNC.COLLECTIVE R8, `(.L_x_2873) ;  /* 0x0000000008087348 */ /* 0x020fea0003c00000 */
[----:B------:R1:W2:Y:S02]  /*1f2d0*/  SHFL.BFLY P0, R11, R228, R7, R4 ;  /* 0x0c000007e40b7389 */ /* 0x0002a40000000004 */
[----:B-12--5:R-:W-:Y:S05]  /*1f2e0*/  ENDCOLLECTIVE ;  /* 0x000000000000791b */ /* 0x026fea0003800000 */
.L_x_2873:
[----:B------:R-:W-:Y:S02]  /*1f2f0*/  IMAD.MOV.U32 R9, RZ, RZ, R11 ;  /* 0x000000ffff097224 */ /* 0x000fe400078e000b */
[----:B------:R-:W-:Y:S02]  /*1f300*/  IMAD.MOV.U32 R7, RZ, RZ, 0x1 ;  /* 0x00000001ff077424 */ /* 0x000fe400078e00ff */
[----:B------:R-:W-:-:S05]  /*1f310*/  FADD.FTZ R9, R9, R228 ;  /* 0x000000e409097221 */ /* 0x000fca0000010000 */
[----:B------:R-:W-:-:S07]  /*1f320*/  MOV R228, R9 ;  /* 0x0000000900e47202 */ /* 0x000fce0000000f00 */
[----:B------:R-:W-:Y:S05]  /*1f330*/  WARPSYNC.COLLECTIVE R8, `(.L_x_2874) ;  /* 0x0000000008087348 */ /* 0x000fea0003c00000 */
[----:B------:R1:W2:Y:S02]  /*1f340*/  SHFL.BFLY P0, R11, R228, R7, R4 ;  /* 0x0c000007e40b7389 */ /* 0x0002a40000000004 */
[----:B-12---:R-:W-:Y:S05]  /*1f350*/  ENDCOLLECTIVE ;  /* 0x000000000000791b */ /* 0x006fea0003800000 */
.L_x_2874:
[----:B------:R-:W-:Y:S01]  /*1f360*/  MOV R228, R231 ;  /* 0x000000e700e47202 */ /* 0x000fe20000000f00 */
[----:B------:R-:W-:Y:S01]  /*1f370*/  IMAD.MOV.U32 R7, RZ, RZ, 0x2 ;  /* 0x00000002ff077424 */ /* 0x000fe200078e00ff */
[----:B------:R-:W-:-:S07]  /*1f380*/  MOV R6, R11 ;  /* 0x0000000b00067202 */ /* 0x000fce0000000f00 */
[----:B------:R-:W-:Y:S05]  /*1f390*/  WARPSYNC.COLLECTIVE R8, `(.L_x_2875) ;  /* 0x0000000008087348 */ /* 0x000fea0003c00000 */
[----:B------:R1:W2:Y:S02]  /*1f3a0*/  SHFL.BFLY P0, R11, R228, R7, R4 ;  /* 0x0c000007e40b7389 */ /* 0x0002a40000000004 */
[----:B-12---:R-:W-:Y:S05]  /*1f3b0*/  ENDCOLLECTIVE ;  /* 0x000000000000791b */ /* 0x006fea0003800000 */
.L_x_2875:
[----:B------:R-:W-:Y:S01]  /*1f3c0*/  FADD.FTZ R6, R9, R6 ;  /* 0x0000000609067221 */ /* 0x000fe20000010000 */
[----:B------:R-:W-:Y:S01]  /*1f3d0*/  FADD.FTZ R10, R11, R231 ;  /* 0x000000e70b0a7221 */ /* 0x000fe20000010000 */
[----:B------:R-:W-:-:S04]  /*1f3e0*/  MOV R7, 0x1 ;  /* 0x0000000100077802 */ /* 0x000fc80000000f00 */
[----:B------:R-:W-:-:S07]  /*1f3f0*/  MOV R228, R10 ;  /* 0x0000000a00e47202 */ /* 0x000fce0000000f00 */
[----:B------:R-:W-:Y:S05]  /*1f400*/  WARPSYNC.COLLECTIVE R8, `(.L_x_2876) ;  /* 0x0000000008087348 */ /* 0x000fea0003c00000 */
[----:B------:R1:W2:Y:S02]  /*1f410*/  SHFL.BFLY P0, R11, R228, R7, R4 ;  /* 0x0c000007e40b7389 */ /* 0x0002a40000000004 */
[----:B-12---:R-:W-:Y:S05]  /*1f420*/  ENDCOLLECTIVE ;  /* 0x000000000000791b */ /* 0x006fea0003800000 */
.L_x_2876:
[----:B------:R-:W-:Y:S05]  /*1f430*/  BRA `(.L_x_2877) ;  /* 0xfffffff0000c7947 */ /* 0x000fea000383ffff */
.L_x_2878:
        /* <DEDUP_REMOVED lines=12> */
.L_x_11611:


//--------------------- .text._ZN5flash24flash_fwd_splitkv_kernelI23Flash_fwd_kernel_traitsILi96ELi64ELi128ELi4ELb0ELb0EN7cutlass10bfloat16_tE19Flash_kernel_traitsILi96ELi64ELi128ELi4ES3_EELb0ELb0ELb0ELb1ELb1ELb0ELb0ELb0EEEvNS_16Flash_fwd_paramsE --------------------------
	.section	.text._ZN5flash24flash_fwd_splitkv_kernelI23Flash_fwd_kernel_traitsILi96ELi64ELi128ELi4ELb0ELb0EN7cutlass10bfloat16_tE19Flash_kernel_traitsILi96ELi64ELi128ELi4ES3_EELb0ELb0ELb0ELb1ELb1ELb0ELb0ELb0EEEvNS_16Flash_fwd_paramsE,"ax",@progbits
	.align	128
        .global         _ZN5flash24flash_fwd_splitkv_kernelI23Flash_fwd_kernel_traitsILi96ELi64ELi128ELi4ELb0ELb0EN7cutlass10bfloat16_tE19Flash_kernel_traitsILi96ELi64ELi128ELi4ES3_EELb0ELb0ELb0ELb1ELb1ELb0ELb0ELb0EEEvNS_16Flash_fwd_paramsE
        .type           _ZN5flash24flash_fwd_splitkv_kernelI23Flash_fwd_kernel_traitsILi96ELi64ELi128ELi4ELb0ELb0EN7cutlass10bfloat16_tE19Flash_kernel_traitsILi96ELi64ELi128ELi4ES3_EELb0ELb0ELb0ELb1ELb1ELb0ELb0ELb0EEEvNS_16Flash_fwd_paramsE,@function
        .size           _ZN5flash24flash_fwd_splitkv_kernelI23Flash_fwd_kernel_traitsILi96ELi64ELi128ELi4ELb0ELb0EN7cutlass10bfloat16_tE19Flash_kernel_traitsILi96ELi64ELi128ELi4ES3_EELb0ELb0ELb0ELb1ELb1ELb0ELb0ELb0EEEvNS_16Flash_fwd_paramsE,(.L_x_11612 - _ZN5flash24flash_fwd_splitkv_kernelI23Flash_fwd_kernel_traitsILi96ELi64ELi128ELi4ELb0ELb0EN7cutlass10bfloat16_tE19Flash_kernel_traitsILi96ELi64ELi128ELi4ES3_EELb0ELb0ELb0ELb1ELb1ELb0ELb0ELb0EEEvNS_16Flash_fwd_paramsE)
        .other          _ZN5flash24flash_fwd_splitkv_kernelI23Flash_fwd_kernel_traitsILi96ELi64ELi128ELi4ELb0ELb0EN7cutlass10bfloat16_tE19Flash_kernel_traitsILi96ELi64ELi128ELi4ES3_EELb0ELb0ELb0ELb1ELb1ELb0ELb0ELb0EEEvNS_16Flash_fwd_paramsE,@"STO_CUDA_ENTRY STV_DEFAULT"
_ZN5flash24flash_fwd_splitkv_kernelI23Flash_fwd_kernel_traitsILi96ELi64ELi128ELi4ELb0ELb0EN7cutlass10bfloat16_tE19Flash_kernel_traitsILi96ELi64ELi128ELi4ES3_EELb0ELb0ELb0ELb1ELb1ELb0ELb0ELb0EEEvNS_16Flash_fwd_paramsE:
.text._ZN5flash24flash_fwd_splitkv_kernelI23Flash_fwd_kernel_traitsILi96ELi64ELi128ELi4ELb0ELb0EN7cutlass10bfloat16_tE19Flash_kernel_traitsILi96ELi64ELi128ELi4ES3_EELb0ELb0ELb0ELb1ELb1ELb0ELb0ELb0EEEvNS_16Flash_fwd_paramsE:
[----:B------:R-:W-:Y:S01]  /*0000*/  LDC R1, c[0x0][0x37c] ;  /* 0x0000df00ff017b82 */ /* 0x000fe20000000800 */
[----:B------:R-:W1:Y:S07]  /*0010*/  S2R R12, SR_CTAID.X ;  /* 0x00000000000c7919 */ /* 0x000e6e0000002500 */
[----:B------:R-:W2:Y:S01]  /*0020*/  LDC.64 R2, c[0x0][0x348] ;  /* 0x0000d200ff027b82 */ /* 0x000ea20000000a00 */
[----:B------:R-:W-:Y:S01]  /*0030*/  BSSY.RECONVERGENT B2, `(.L_x_2879) ;  /* 0x0000005000027945 */ /* 0x000fe20003800200 */
[----:B------:R-:W-:Y:S01]  /*0040*/  MOV R172, 0x80 ;  /* 0x0000008000ac7802 */ /* 0x000fe20000000f00 */
[----:B------:R-:W3:Y:S01]  /*0050*/  S2R R174, SR_CTAID.Y ;  /* 0x0000000000ae7919 */ /* 0x000ee20000002600 */
[----:B------:R-:W4:Y:S05]  /*0060*/  S2R R173, SR_CTAID.Z ;  /* 0x0000000000ad7919 */ /* 0x000f2a0000002700 */
[----:B-1234-:R-:W-:Y:S05]  /*0070*/  CALL.REL.NOINC `($_ZN5flash24flash_fwd_splitkv_kernelI23Flash_fwd_kernel_traitsILi96ELi64ELi128ELi4ELb0ELb0EN7cutlass10bfloat16_tE19Flash_kernel_traitsILi96ELi64ELi128ELi4ES3_EELb0ELb0ELb0ELb1ELb1ELb0ELb0ELb0EEEvNS_16Flash_fwd_paramsE$_ZN5flash30compute_attn_1rowblock_splitkvI23Flash_fwd_kernel_traitsILi96ELi64ELi128ELi4ELb0ELb0EN7cutlass10bfloat16_tE19Flash_kernel_traitsILi96ELi64ELi128ELi4ES3_EELb0ELb0ELb0ELb1ELb1ELb0ELb0ELb0ENS_16Flash_fwd_paramsEEEvRKT8_iiiii) ;  /* 0x0000000000087944 */ /* 0x01efea0003c00000 */
[----:B------:R-:W-:Y:S05]  /*0080*/  BSYNC.RECONVERGENT B2 ;  /* 0x0000000000027941 */ /* 0x000fea0003800200 */
.L_x_2879:
[----:B------:R-:W-:Y:S05]  /*0090*/  EXIT ;  /* 0x000000000000794d */ /* 0x000fea0003800000 */
        .type           $_ZN5flash24flash_fwd_splitkv_kernelI23Flash_fwd_kernel_traitsILi96ELi64ELi128ELi4ELb0ELb0EN7cutlass10bfloat16_tE19Flash_kernel_traitsILi96ELi64ELi128ELi4ES3_EELb0ELb0ELb0ELb1ELb1ELb0ELb0ELb0EEEvNS_16Flash_fwd_paramsE$_ZN5flash30compute_attn_1rowblock_splitkvI23Flash_fwd_kernel_traitsILi96ELi64ELi128ELi4ELb0ELb0EN7cutlass10bfloat16_tE19Flash_kernel_traitsILi96ELi64ELi128ELi4ES3_EELb0ELb0ELb0ELb1ELb1ELb0ELb0ELb0ENS_16Flash_fwd_paramsEEEvRKT8_iiiii,@function
        .size           $_ZN5flash24flash_fwd_splitkv_kernelI23Flash_fwd_kernel_traitsILi96ELi64ELi128ELi4ELb0ELb0EN7cutlass10bfloat16_tE19Flash_kernel_traitsILi96ELi64ELi128ELi4ES3_EELb0ELb0ELb0ELb1ELb1ELb0ELb0ELb0EEEvNS_16Flash_fwd_paramsE$_ZN5flash30compute_attn_1rowblock_splitkvI23Flash_fwd_kernel_traitsILi96ELi64ELi128ELi4ELb0ELb0EN7cutlass10bfloat16_tE19Flash_kernel_traitsILi96ELi64ELi128ELi4ES3_EELb0ELb0ELb0ELb1ELb1ELb0ELb0ELb0ENS_16Flash_fwd_paramsEEEvRKT8_iiiii,(.L_x_11612 - $_ZN5flash24flash_fwd_splitkv_kernelI23Flash_fwd_kernel_traitsILi96ELi64ELi128ELi4ELb0ELb0EN7cutlass10bfloat16_tE19Flash_kernel_traitsILi96ELi64ELi128ELi4ES3_EELb0ELb0ELb0ELb1ELb1ELb0ELb0ELb0EEEvNS_16Flash_fwd_paramsE$_ZN5flash30compute_attn_1rowblock_splitkvI23Flash_fwd_kernel_traitsILi96ELi64ELi128ELi4ELb0ELb0EN7cutlass10bfloat16_tE19Flash_kernel_traitsILi96ELi64ELi128ELi4ES3_EELb0ELb0ELb0ELb1ELb1ELb0ELb0ELb0ENS_16Flash_fwd_paramsEEEvRKT8_iiiii)
$_ZN5flash24flash_fwd_splitkv_kernelI23Flash_fwd_kernel_traitsILi96ELi64ELi128ELi4ELb0ELb0EN7cutlass10bfloat16_tE19Flash_kernel_traitsILi96ELi64ELi128ELi4ES3_EELb0ELb0ELb0ELb1ELb1ELb0ELb0ELb0EEEvNS_16Flash_fwd_paramsE$_ZN5flash30compute_attn_1rowblock_splitkvI23Flash_fwd_kernel_traitsILi96ELi64ELi128ELi4ELb0ELb0EN7cutlass10bfloat16_tE19Flash_kernel_traitsILi96ELi64ELi128ELi4ES3_EELb0ELb0ELb0ELb1ELb1ELb0ELb0ELb0ENS_16Flash_fwd_paramsEEEvRKT8_iiiii:
[----:B------:R-:W1:Y:S02]  /*00a0*/  LDCU.64 UR4, c[0x0][0x358] ;  /* 0x00006b00ff0477ac */ /* 0x000e640008000a00 */
[----:B-1----:R-:W2:Y:S04]  /*00b0*/  LD.E.64 R10, desc[UR4][R2.64+0xf0] ;  /* 0x0000f004020a7980 */ /* 0x002ea8000c101b00 */
[----:B------:R-:W3:Y:S01]  /*00c0*/  LD.E.64 R6, desc[UR4][R2.64+0xf8] ;  /* 0x0000f80402067980 */ /* 0x000ee2000c101b00 */
[----:B------:R-:W-:-:S03]  /*00d0*/  IMAD.MOV.U32 R9, RZ, RZ, RZ ;  /* 0x000000ffff097224 */ /* 0x000fc600078e00ff */
[----:B------:R1:W5:Y:S04]  /*00e0*/  LD.E R177, desc[UR4][R2.64+0xb4] ;  /* 0x0000b40402b17980 */ /* 0x000368000c101900 */
[----:B------:R1:W5:Y:S01]  /*00f0*/  LD.E R0, desc[UR4][R2.64+0xb8] ;  /* 0x0000b80402007980 */ /* 0x000362000c101900 */
[----:B--2---:R-:W-:Y:S02]  /*0100*/  ISETP.NE.U32.AND P1, PT, R10, RZ, PT ;  /* 0x000000ff0a00720c */ /* 0x004fe40003f25070 */
[----:B---3--:R-:W-:Y:S02]  /*0110*/  ISETP.NE.U32.AND P0, PT, R6, RZ, PT ;  /* 0x000000ff0600720c */ /* 0x008fe40003f05070 */
[----:B------:R-:W-:Y:S02]  /*0120*/  ISETP.NE.AND.EX P1, PT, R11, RZ, PT, P1 ;  /* 0x000000ff0b00720c */ /* 0x000fe40003f25310 */
[----:B------:R-:W-:-:S11]  /*0130*/  ISETP.NE.AND.EX P0, PT, R7, RZ, PT, P0 ;  /* 0x000000ff0700720c */ /* 0x000fd60003f05300 */
[----:B------:R-:W-:-:S04]  /*0140*/  @P1 IMAD.WIDE.U32 R10, R174, 0x4, R10 ;  /* 0x00000004ae0a1825 */ /* 0x000fc800078e000a */
[----:B------:R-:W-:Y:S01]  /*0150*/  @P0 IMAD.WIDE.U32 R6, R174, 0x4, R6 ;  /* 0x00000004ae060825 */ /* 0x000fe200078e0006 */
[----:B------:R-:W2:Y:S04]  /*0160*/  @P1 LD.E R9, desc[UR4][R10.64] ;  /* 0x000000040a091980 */ /* 0x000ea8000c101900 */
[----:B------:R-:W2:Y:S01]  /*0170*/  @P0 LD.E R4, desc[UR4][R6.64] ;  /* 0x0000000406040980 */ /* 0x000ea2000c101900 */
[----:B------:R-:W-:Y:S01]  /*0180*/  BSSY.RECONVERGENT B1, `(.L_x_2880) ;  /* 0x000000c000017945 */ /* 0x000fe20003800200 */
[----:B--2---:R-:W-:-:S03]  /*0190*/  @P0 IMAD.IADD R5, R4, 0x1, -R9 ;  /* 0x0000000104050824 */ /* 0x004fc600078e0a09 */
[----:B-1----:R-:W-:Y:S05]  /*01a0*/  @P0 BRA `(.L_x_2881) ;  /* 0x0000000000240947 */ /* 0x002fea0003800000 */
[----:B------:R-:W2:Y:S01]  /*01b0*/  LD.E.64 R4, desc[UR4][R2.64+0x108] ;  /* 0x0001080402047980 */ /* 0x000ea2000c101b00 */
[----:B------:R-:W-:Y:S01]  /*01c0*/  BSSY.RECONVERGENT B0, `(.L_x_2882) ;  /* 0x0000006000007945 */ /* 0x000fe20003800200 */
[----:B--2---:R-:W-:-:S04]  /*01d0*/  ISETP.NE.U32.AND P0, PT, R4, RZ, PT ;  /* 0x000000ff0400720c */ /* 0x004fc80003f05070 */
[----:B------:R-:W-:Y:S01]  /*01e0*/  ISETP.NE.AND.EX P0, PT, R5, RZ, PT, P0 ;  /* 0x000000ff0500720c */ /* 0x000fe20003f05300 */
[----:B------:R-:W-:-:S12]  /*01f0*/  IMAD.MOV.U32 R5, RZ, RZ, RZ ;  /* 0x000000ffff057224 */ /* 0x000fd800078e00ff */
[----:B------:R-:W-:Y:S05]  /*0200*/  @!P0 BRA `(.L_x_2883) ;  /* 0x0000000000048947 */ /* 0x000fea0003800000 */
[----:B------:R1:W5:Y:S02]  /*0210*/  LD.E R5, desc[UR4][R2.64+0xbc] ;  /* 0x0000bc0402057980 */ /* 0x000364000c101900 */
.L_x_2883:
[----:B------:R-:W-:Y:S05]  /*0220*/  BSYNC.RECONVERGENT B0 ;  /* 0x0000000000007941 */ /* 0x000fea0003800200 */
.L_x_2882:
[----:B-----5:R-:W-:Y:S02]  /*0230*/  IADD3 R5, PT, PT, R5, R0, -R9 ;  /* 0x0000000005057210 */ /* 0x020fe40007ffe809 */
.L_x_2881:
[----:B------:R-:W-:Y:S05]  /*0240*/  BSYNC.RECONVERGENT B1 ;  /* 0x0000000000017941 */ /* 0x000fea0003800200 */
.L_x_2880:
[----:B------:R-:W-:Y:S01]  /*0250*/  IMAD.SHL.U32 R176, R12, 0x40, RZ ;  /* 0x000000400cb07824 */ /* 0x000fe200078e00ff */
[----:B------:R-:W-:Y:S01]  /*0260*/  MOV R6, R172 ;  /* 0x000000ac00067202 */ /* 0x000fe20000000f00 */
[----:B------:R-:W-:-:S03]  /*0270*/  IMAD.MOV.U32 R7, RZ, RZ, 0x0 ;  /* 0x00000000ff077424 */ /* 0x000fc600078e00ff */
[----:B-----5:R-:W-:-:S13]  /*0280*/  ISETP.GT.AND P0, PT, R177, R176, PT ;  /* 0x000000b0b100720c */ /* 0x020fda0003f04270 */
[----:B-1----:R-:W-:Y:S05]  /*0290*/  @!P0 RET.REL.NODEC R6 `(_ZN5flash24flash_fwd_splitkv_kernelI23Flash_fwd_kernel_traitsILi96ELi64ELi128ELi4ELb0ELb0EN7cutlass10bfloat16_tE19Flash_kernel_traitsILi96ELi64ELi128ELi4ES3_EELb0ELb0ELb0ELb1ELb1ELb0ELb0ELb0EEEvNS_16Flash_fwd_paramsE) ;  /* 0xfffffffc06588950 */ /* 0x002fea0003c3ffff */
[----:B------:R-:W-:Y:S02]  /*02a0*/  VIADD R5, R5, 0x7f ;  /* 0x0000007f05057836 */ /* 0x000fe40000000000 */
[----:B------:R-:W-:-:S03]  /*02b0*/  VIADD R7, R0, 0x7f ;  /* 0x0000007f00077836 */ /* 0x000fc60000000000 */
[----:B------:R-:W-:Y:S02]  /*02c0*/  SHF.R.S32.HI R0, RZ, 0x1f, R5 ;  /* 0x0000001fff007819 */ /* 0x000fe40000011405 */
[----:B------:R-:W-:Y:S02]  /*02d0*/  SHF.R.S32.HI R4, RZ, 0x1f, R7 ;  /* 0x0000001fff047819 */ /* 0x000fe40000011407 */
[----:B------:R-:W-:Y:S02]  /*02e0*/  LEA.HI R0, R0, R5, RZ, 0x7 ;  /* 0x0000000500007211 */ /* 0x000fe400078f38ff */
[----:B------:R-:W-:Y:S02]  /*02f0*/  LEA.HI R4, R4, R7, RZ, 0x7 ;  /* 0x0000000704047211 */ /* 0x000fe400078f38ff */
[----:B------:R-:W-:Y:S02]  /*0300*/  SHF.R.S32.HI R5, RZ, 0x7, R0 ;  /* 0x00000007ff057819 */ /* 0x000fe40000011400 */
[----:B------:R-:W-:-:S04]  /*0310*/  SHF.R.S32.HI R4, RZ, 0x7, R4 ;  /* 0x00000007ff047819 */ /* 0x000fc80000011404 */
[----:B------:R-:W-:Y:S02]  /*0320*/  VIMNMX R6, PT, PT, R4, R5, PT ;  /* 0x0000000504067248 */ /* 0x000fe40003fe0100 */
[----:B------:R-:W1:Y:S02]  /*0330*/  S2R R5, SR_TID.X ;  /* 0x0000000000057919 */ /* 0x000e640000002100 */
[----:B------:R-:W-:-:S13]  /*0340*/  ISETP.GT.AND P0, PT, R6, RZ, PT ;  /* 0x000000ff0600720c */ /* 0x000fda0003f04270 */
[----:B------:R-:W-:Y:S05]  /*0350*/  @P0 BRA `(.L_x_2884) ;  /* 0x0000000000d00947 */ /* 0x000fea0003800000 */
[----:B------:R-:W2:Y:S04]  /*0360*/  LD.E.64 R10, desc[UR4][R2.64+0x88] ;  /* 0x00008804020a7980 */ /* 0x000ea8000c101b00 */
[----:B------:R-:W3:Y:S04]  /*0370*/  LD.E.64 R14, desc[UR4][R2.64+0x80] ;  /* 0x00008004020e7980 */ /* 0x000ee8000c101b00 */
[----:B------:R-:W4:Y:S04]  /*0380*/  LD.E.64 R8, desc[UR4][R2.64+0x90] ;  /* 0x0000900402087980 */ /* 0x000f28000c101b00 */
[----:B------:R-:W5:Y:S04]  /*0390*/  LD.E R0, desc[UR4][R2.64+0x60] ;  /* 0x0000600402007980 */ /* 0x000f68000c101900 */
[----:B------:R-:W5:Y:S04]  /*03a0*/  LD.E.64 R6, desc[UR4][R2.64+0x70] ;  /* 0x0000700402067980 */ /* 0x000f68000c101b00 */
[----:B------:R1:W5:Y:S02]  /*03b0*/  LD.E.64 R12, desc[UR4][R2.64+0xa0] ;  /* 0x0000a004020c7980 */ /* 0x000364000c101b00 */
[----:B-1----:R-:W-:-:S02]  /*03c0*/  IMAD.SHL.U32 R4, R5, 0x8, RZ ;  /* 0x0000000805047824 */ /* 0x002fc400078e00ff */
[----:B------:R-:W-:-:S03]  /*03d0*/  IMAD.MOV.U32 R17, RZ, RZ, RZ ;  /* 0x000000ffff117224 */ /* 0x000fc600078e00ff */
[----:B------:R-:W-:Y:S02]  /*03e0*/  LOP3.LUT R16, R4, 0x18, RZ, 0xc0, !PT ;  /* 0x0000001804107812 */ /* 0x000fe400078ec0ff */
[----:B------:R-:W-:Y:S02]  /*03f0*/  SHF.R.U32.HI R3, RZ, 0x2, R5 ;  /* 0x00000002ff037819 */ /* 0x000fe40000011605 */
[----:B------:R-:W-:Y:S01]  /*0400*/  LOP3.LUT P2, R5, R5, 0x3, RZ, 0xc0, !PT ;  /* 0x0000000305057812 */ /* 0x000fe2000784c0ff */
[----:B--2---:R-:W-:Y:S02]  /*0410*/  IMAD R4, R11, R176, RZ ;  /* 0x000000b00b047224 */ /* 0x004fe400078e02ff */
[----:B------:R-:W-:-:S05]  /*0420*/  IMAD.WIDE.U32 R16, R176, R10, R16 ;  /* 0x0000000ab0107225 */ /* 0x000fca00078e0010 */
[----:B------:R-:W-:Y:S01]  /*0430*/  IADD3 R17, PT, PT, R17, R4, RZ ;  /* 0x0000000411117210 */ /* 0x000fe20007ffe0ff */
[----:B---3--:R-:W-:Y:S02]  /*0440*/  IMAD R4, R15, R174, RZ ;  /* 0x000000ae0f047224 */ /* 0x008fe400078e02ff */
[----:B----4-:R-:W-:Y:S02]  /*0450*/  IMAD R2, R9, R173, RZ ;  /* 0x000000ad09027224 */ /* 0x010fe400078e02ff */
[----:B------:R-:W-:-:S04]  /*0460*/  IMAD.WIDE.U32 R14, R174, R14, R16 ;  /* 0x0000000eae0e7225 */ /* 0x000fc800078e0010 */
[----:B------:R-:W-:Y:S02]  /*0470*/  IMAD.IADD R15, R15, 0x1, R4 ;  /* 0x000000010f0f7824 */ /* 0x000fe400078e0204 */
[----:B------:R-:W-:-:S04]  /*0480*/  IMAD.WIDE.U32 R8, R8, R173, R14 ;  /* 0x000000ad08087225 */ /* 0x000fc800078e000e */
[----:B------:R-:W-:Y:S02]  /*0490*/  IMAD.IADD R9, R9, 0x1, R2 ;  /* 0x0000000109097824 */ /* 0x000fe400078e0202 */
[----:B-----5:R-:W-:Y:S01]  /*04a0*/  IMAD R2, R174, R0, R173 ;  /* 0x00000000ae027224 */ /* 0x020fe200078e02ad */
[----:B------:R-:W-:Y:S01]  /*04b0*/  MOV R173, 0x0 ;  /* 0x0000000000ad7802 */ /* 0x000fe20000000f00 */
[-C--:B------:R-:W-:Y:S02]  /*04c0*/  IMAD R0, R11, R3.reuse, RZ ;  /* 0x000000030b007224 */ /* 0x080fe400078e02ff */
[----:B------:R-:W-:-:S04]  /*04d0*/  IMAD.WIDE.U32 R8, R10, R3, R8 ;  /* 0x000000030a087225 */ /* 0x000fc800078e0008 */
[C---:B------:R-:W-:Y:S01]  /*04e0*/  IMAD R2, R177.reuse, R2, R176 ;  /* 0x00000002b1027224 */ /* 0x040fe200078e02b0 */
[----:B------:R-:W-:Y:S01]  /*04f0*/  IADD3 R176, PT, PT, R177, -R176, RZ ;  /* 0x800000b0b1b07210 */ /* 0x000fe20007ffe0ff */
[----:B------:R-:W-:Y:S01]  /*0500*/  IMAD.IADD R9, R9, 0x1, R0 ;  /* 0x0000000109097824 */ /* 0x000fe200078e0200 */
[----:B------:R-:W-:Y:S02]  /*0510*/  LEA R6, P1, R8, R6, 0x1 ;  /* 0x0000000608067211 */ /* 0x000fe400078208ff */
[----:B------:R-:W-:Y:S02]  /*0520*/  IADD3 R15, P0, PT, R2, R3, RZ ;  /* 0x00000003020f7210 */ /* 0x000fe40007f1e0ff */
[C---:B------:R-:W-:Y:S01]  /*0530*/  ISETP.GE.OR P2, PT, R3.reuse, R176, P2 ;  /* 0x000000b00300720c */ /* 0x040fe20001746670 */
[----:B------:R-:W-:Y:S01]  /*0540*/  VIADD R3, R3, 0x20 ;  /* 0x0000002003037836 */ /* 0x000fe20000000000 */
[----:B------:R-:W-:Y:S02]  /*0550*/  LEA.HI.X R7, R8, R7, R9, 0x1, P1 ;  /* 0x0000000708077211 */ /* 0x000fe400008f0c09 */
[----:B------:R-:W-:-:S02]  /*0560*/  LEA.HI.X.SX32 R2, R2, RZ, 0x1, P0 ;  /* 0x000000ff02027211 */ /* 0x000fc400000f0eff */
[C---:B------:R-:W-:Y:S01]  /*0570*/  LEA R8, P0, R15.reuse, R12, 0x2 ;  /* 0x0000000c0f087211 */ /* 0x040fe200078010ff */
[----:B------:R-:W-:Y:S01]  /*0580*/  ST.E.128 desc[UR4][R6.64], RZ ;  /* 0x000000ff06007985 */ /* 0x000fe2000c101d04 */
[C---:B------:R-:W-:Y:S02]  /*0590*/  LEA R12, P1, R10.reuse, R6, 0x6 ;  /* 0x000000060a0c7211 */ /* 0x040fe400078230ff */
[----:B------:R-:W-:Y:S01]  /*05a0*/  LEA.HI.X R9, R15, R13, R2, 0x2, P0 ;  /* 0x0000000d0f097211 */ /* 0x000fe200000f1402 */
[----:B------:R-:W-:Y:S01]  /*05b0*/  ST.E.128 desc[UR4][R6.64+0x40], RZ ;  /* 0x000040ff06007985 */ /* 0x000fe2000c101d04 */
[----:B------:R-:W-:Y:S02]  /*05c0*/  ISETP.GE.AND P0, PT, R3, R176, PT ;  /* 0x000000b00300720c */ /* 0x000fe40003f06270 */
[----:B------:R-:W-:Y:S01]  /*05d0*/  LEA.HI.X R13, R10, R7, R11, 0x6, P1 ;  /* 0x000000070a0d7211 */ /* 0x000fe200008f340b */
[----:B------:R-:W-:Y:S01]  /*05e0*/  ST.E.128 desc[UR4][R6.64+0x80], RZ ;  /* 0x000080ff06007985 */ /* 0x000fe2000c101d04 */
[----:B------:R-:W-:-:S02]  /*05f0*/  ISETP.NE.OR P0, PT, R5, RZ, P0 ;  /* 0x000000ff0500720c */ /* 0x000fc40000705670 */
[----:B------:R-:W-:Y:S01]  /*0600*/  @!P2 MOV R11, 0x7f800000 ;  /* 0x7f800000000ba802 */ /* 0x000fe20000000f00 */
[----:B------:R-:W-:Y:S04]  /*0610*/  ST.E.128 desc[UR4][R12.64], RZ ;  /* 0x000000ff0c007985 */ /* 0x000fe8000c101d04 */
[----:B------:R-:W-:Y:S04]  /*0620*/  ST.E.128 desc[UR4][R12.64+0x40], RZ ;  /* 0x000040ff0c007985 */ /* 0x000fe8000c101d04 */
[----:B------:R-:W-:Y:S04]  /*0630*/  ST.E.128 desc[UR4][R12.64+0x80], RZ ;  /* 0x000080ff0c007985 */ /* 0x000fe8000c101d04 */
[----:B------:R1:W-:Y:S02]  /*0640*/  @!P2 ST.E desc[UR4][R8.64], R11 ;  /* 0x0000000b0800a985 */ /* 0x0003e4000c101904 */
[----:B-1----:R-:W-:Y:S05]  /*0650*/  @P0 RET.REL.NODEC R172 `(_ZN5flash24flash_fwd_splitkv_kernelI23Flash_fwd_kernel_traitsILi96ELi64ELi128ELi4ELb0ELb0EN7cutlass10bfloat16_tE19Flash_kernel_traitsILi96ELi64ELi128ELi4ES3_EELb0ELb0ELb0ELb1ELb1ELb0ELb0ELb0EEEvNS_16Flash_fwd_paramsE) ;  /* 0xfffffff8ac680950 */ /* 0x002fea0003c3ffff */
[----:B------:R-:W-:Y:S02]  /*0660*/  MOV R3, 0x7f800000 ;  /* 0x7f80000000037802 */ /* 0x000fe40000000f00 */
[----:B------:R-:W-:-:S03]  /*0670*/  MOV R173, 0x0 ;  /* 0x0000000000ad7802 */ /* 0x000fc60000000f00 */
[----:B------:R1:W-:Y:S02]  /*0680*/  ST.E desc[UR4][R8.64+0x80], R3 ;  /* 0x0000800308007985 */ /* 0x0003e4000c101904 */
[----:B-1----:R-:W-:Y:S05]  /*0690*/  RET.REL.NODEC R172 `(_ZN5flash24flash_fwd_splitkv_kernelI23Flash_fwd_kernel_traitsILi96ELi64ELi128ELi4ELb0ELb0EN7cutlass10bfloat16_tE19Flash_kernel_traitsILi96ELi64ELi128ELi4ES3_EELb0ELb0ELb0ELb1ELb1ELb0ELb0ELb0EEEvNS_16Flash_fwd_paramsE) ;  /* 0xfffffff8ac587950 */ /* 0x002fea0003c3ffff */
.L_x_2884:
[----:B------:R-:W2:Y:S04]  /*06a0*/  LD.E.64 R10, desc[UR4][R2.64+0x158] ;  /* 0x00015804020a7980 */ /* 0x000ea8000c101b00 */
[----:B------:R-:W3:Y:S01]  /*06b0*/  LD.E.64 R182, desc[UR4][R2.64+0x160] ;  /* 0x0001600402b67980 */ /* 0x000ee2000c101b00 */
[----:B------:R-:W-:Y:S01]  /*06c0*/  IMAD.MOV.U32 R7, RZ, RZ, R174 ;  /* 0x000000ffff077224 */ /* 0x000fe200078e00ae */
[----:B------:R-:W-:Y:S01]  /*06d0*/  BSSY.RECONVERGENT B0, `(.L_x_2885) ;  /* 0x00000a2000007945 */ /* 0x000fe20003800200 */
[----:B--2---:R-:W-:-:S04]  /*06e0*/  ISETP.NE.U32.AND P0, PT, R10, RZ, PT ;  /* 0x000000ff0a00720c */ /* 0x004fc80003f05070 */
[----:B------:R-:W-:-:S13]  /*06f0*/  ISETP.NE.AND.EX P0, PT, R11, RZ, PT, P0 ;  /* 0x000000ff0b00720c */ /* 0x000fda0003f05300 */
[----:B------:R-:W-:-:S05]  /*0700*/  @P0 IMAD.WIDE.U32 R10, R174, 0x4, R10 ;  /* 0x00000004ae0a0825 */ /* 0x000fca00078e000a */
[----:B------:R2:W5:Y:S01]  /*0710*/  @P0 LD.E R7, desc[UR4][R10.64] ;  /* 0x000000040a070980 */ /* 0x000562000c101900 */
[----:B---3--:R-:W-:-:S04]  /*0720*/  ISETP.NE.U32.AND P0, PT, R182, RZ, PT ;  /* 0x000000ffb600720c */ /* 0x008fc80003f05070 */
[----:B------:R-:W-:-:S13]  /*0730*/  ISETP.NE.AND.EX P0, PT, R183, RZ, PT, P0 ;  /* 0x000000ffb700720c */ /* 0x000fda0003f05300 */
[----:B------:R-:W-:Y:S05]  /*0740*/  @!P0 BRA `(.L_x_2886) ;  /* 0x00000004006c8947 */ /* 0x000fea0003800000 */
[----:B------:R-:W3:Y:S04]  /*0750*/  LD.E R14, desc[UR4][R2.64+0x170] ;  /* 0x00017004020e7980 */ /* 0x000ee8000c101900 */
[----:B--2---:R-:W2:Y:S04]  /*0760*/  LD.E.64 R10, desc[UR4][R2.64+0x168] ;  /* 0x00016804020a7980 */ /* 0x004ea8000c101b00 */
[----:B------:R-:W4:Y:S01]  /*0770*/  LD.E R16, desc[UR4][R2.64+0x68] ;  /* 0x0000680402107980 */ /* 0x000f22000c101900 */
[----:B------:R-:W-:-:S03]  /*0780*/  LEA R189, R6, 0xffffff80, 0x7 ;  /* 0xffffff8006bd7811 */ /* 0x000fc600078e38ff */
[----:B------:R-:W4:Y:S01]  /*0790*/  LD.E.64 R22, desc[UR4][R2.64+0x20] ;  /* 0x0000200402167980 */ /* 0x000f22000c101b00 */
[----:B------:R-:W-:-:S03]  /*07a0*/  IABS R4, R189 ;  /* 0x000000bd00047213 */ /* 0x000fc60000000000 */
[----:B------:R-:W4:Y:S04]  /*07b0*/  LD.E.64 R128, desc[UR4][R2.64+0x38] ;  /* 0x0000380402807980 */ /* 0x000f28000c101b00 */
[----:B------:R-:W4:Y:S04]  /*07c0*/  LD.E.64 R20, desc[UR4][R2.64+0x50] ;  /* 0x0000500402147980 */ /* 0x000f28000c101b00 */
[----:B------:R-:W5:Y:S04]  /*07d0*/  LD.E.64 R132, desc[UR4][R2.64+0x40] ;  /* 0x0000400402847980 */ /* 0x000f68000c101b00 */
[----:B------:R-:W5:Y:S02]  /*07e0*/  LD.E.64 R32, desc[UR4][R2.64+0x58] ;  /* 0x0000580402207980 */ /* 0x000f64000c101b00 */
[----:B---3-5:R-:W-:-:S04]  /*07f0*/  IABS R7, R14 ;  /* 0x0000000e00077213 */ /* 0x028fc80000000000 */
[----:B------:R-:W3:Y:S08]  /*0800*/  I2F.RP R8, R7 ;  /* 0x0000000700087306 */ /* 0x000ef00000209400 */
[----:B---3--:R-:W3:Y:S02]  /*0810*/  MUFU.RCP R18, R8 ;  /* 0x0000000800127308 */ /* 0x008ee40000001000 */
[----:B---3--:R-:W-:-:S06]  /*0820*/  VIADD R18, R18, 0xffffffe ;  /* 0x0ffffffe12127836 */ /* 0x008fcc0000000000 */
[----:B------:R-:W3:Y:S02]  /*0830*/  F2I.FTZ.U32.TRUNC.NTZ R19, R18 ;  /* 0x0000001200137305 */ /* 0x000ee4000021f000 */
        /* <DEDUP_REMOVED lines=15> */
[-C--:B--2---:R-:W-:Y:S02]  /*0930*/  IMAD R0, R11, R174.reuse, RZ ;  /* 0x000000ae0b007224 */ /* 0x084fe400078e02ff */
        /* <DEDUP_REMOVED lines=8> */
[----:B------:R-:W2:Y:S04]  /*09c0*/  LD.E.64 R18, desc[UR4][R2.64+0x28] ;  /* 0x0000280402127980 */ /* 0x000ea8000c101b00 */
[----:B------:R-:W-:-:S05]  /*09d0*/  IMAD.WIDE R24, R10, 0x4, R184 ;  /* 0x000000040a187825 */ /* 0x000fca00078e02b8 */
[----:B------:R3:W2:Y:S01]  /*09e0*/  LD.E R0, desc[UR4][R24.64] ;  /* 0x0000000418007980 */ /* 0x0006a2000c101900 */
[----:B----4-:R-:W-:-:S04]  /*09f0*/  IABS R9, R16 ;  /* 0x0000001000097213 */ /* 0x010fc80000000000 */
[----:B------:R-:W4:Y:S08]  /*0a00*/  I2F.RP R15, R9 ;  /* 0x00000009000f7306 */ /* 0x000f300000209400 */
[----:B----4-:R-:W4:Y:S02]  /*0a10*/  MUFU.RCP R13, R15 ;  /* 0x0000000f000d7308 */ /* 0x010f240000001000 */
[----:B----4-:R-:W-:-:S06]  /*0a20*/  IADD3 R13, PT, PT, R13, 0xffffffe, RZ ;  /* 0x0ffffffe0d0d7810 */ /* 0x010fcc0007ffe0ff */
[----:B---3--:R-:W3:Y:S01]  /*0a30*/  F2I.FTZ.U32.TRUNC.NTZ R25, R13 ;  /* 0x0000000d00197305 */ /* 0x008ee2000021f000 */
[----:B------:R-:W-:Y:S02]  /*0a40*/  MOV R24, RZ ;  /* 0x000000ff00187202 */ /* 0x000fe40000000f00 */
[----:B------:R-:W-:Y:S02]  /*0a50*/  IABS R8, R173 ;  /* 0x000000ad00087213 */ /* 0x000fe40000000000 */
[----:B------:R-:W-:Y:S01]  /*0a60*/  IABS R7, R16 ;  /* 0x0000001000077213 */ /* 0x000fe20000000000 */
[----:B---3--:R-:W-:-:S04]  /*0a70*/  IMAD.MOV R4, RZ, RZ, -R25 ;  /* 0x000000ffff047224 */ /* 0x008fc800078e0a19 */
        /* <DEDUP_REMOVED lines=8> */
[----:B------:R-:W-:Y:S02]  /*0b00*/  LOP3.LUT R9, R173, R16, RZ, 0x3c, !PT ;  /* 0x00000010ad097212 */ /* 0x000fe400078e3cff */
[----:B------:R-:W-:Y:S01]  /*0b10*/  @!P1 IADD3 R4, PT, PT, R4, 0x1, RZ ;  /* 0x0000000104049810 */ /* 0x000fe20007ffe0ff */
[----:B------:R-:W-:Y:S01]  /*0b20*/  IMAD.MOV R10, RZ, RZ, -R10 ;  /* 0x000000ffff0a7224 */ /* 0x000fe200078e0a0a */
[----:B------:R-:W-:Y:S02]  /*0b30*/  ISETP.GE.AND P0, PT, R9, RZ, PT ;  /* 0x000000ff0900720c */ /* 0x000fe40003f06270 */
[----:B------:R-:W-:Y:S01]  /*0b40*/  ISETP.NE.AND P1, PT, R16, RZ, PT ;  /* 0x000000ff1000720c */ /* 0x000fe20003f25270 */
[----:B------:R-:W-:-:S04]  /*0b50*/  IMAD R13, R14, R10, R189 ;  /* 0x0000000a0e0d7224 */ /* 0x000fc800078e02bd */
[----:B------:R-:W-:Y:S01]  /*0b60*/  @P2 VIADD R4, R4, 0x1 ;  /* 0x0000000104042836 */ /* 0x000fe20000000000 */
[----:B------:R-:W-:-:S03]  /*0b70*/  SHF.R.S32.HI R11, RZ, 0x1f, R13 ;  /* 0x0000001fff0b7819 */ /* 0x000fc6000001140d */
[----:B------:R-:W-:Y:S02]  /*0b80*/  IMAD.MOV.U32 R9, RZ, RZ, R4 ;  /* 0x000000ffff097224 */ /* 0x000fe400078e0004 */
[----:B------:R-:W-:-:S03]  /*0b90*/  IMAD R4, R129, R13, RZ ;  /* 0x0000000d81047224 */ /* 0x000fc600078e02ff */
[----:B------:R-:W-:Y:S01]  /*0ba0*/  @!P0 IADD3 R9, PT, PT, -R9, RZ, RZ ;  /* 0x000000ff09098210 */ /* 0x000fe20007ffe1ff */
[----:B------:R-:W-:Y:S01]  /*0bb0*/  IMAD R4, R128, R11, R4 ;  /* 0x0000000b80047224 */ /* 0x000fe200078e0204 */
[----:B------:R-:W-:-:S05]  /*0bc0*/  @!P1 LOP3.LUT R9, RZ, R16, RZ, 0x33, !PT ;  /* 0x00000010ff099212 */ /* 0x000fca00078e33ff */
[----:B------:R-:W-:Y:S01]  /*0bd0*/  IMAD R15, R21, R9, RZ ;  /* 0x00000009150f7224 */ /* 0x000fe200078e02ff */
[----:B--2---:R-:W-:Y:S01]  /*0be0*/  SHF.R.S32.HI R7, RZ, 0x1f, R0 ;  /* 0x0000001fff077819 */ /* 0x004fe20000011400 */
[----:B------:R-:W-:-:S04]  /*0bf0*/  IMAD R8, R23, R0, RZ ;  /* 0x0000000017087224 */ /* 0x000fc800078e02ff */
[C---:B------:R-:W-:Y:S02]  /*0c00*/  IMAD R8, R22.reuse, R7, R8 ;  /* 0x0000000716087224 */ /* 0x040fe400078e0208 */
[----:B------:R-:W-:-:S05]  /*0c10*/  IMAD.WIDE.U32 R22, R22, R0, RZ ;  /* 0x0000000016167225 */ /* 0x000fca00078e00ff */
[----:B------:R-:W-:Y:S02]  /*0c20*/  IADD3 R23, PT, PT, R23, R8, RZ ;  /* 0x0000000817177210 */ /* 0x000fe40007ffe0ff */
[----:B------:R-:W-:Y:S01]  /*0c30*/  SHF.R.S32.HI R8, RZ, 0x1f, R9 ;  /* 0x0000001fff087819 */ /* 0x000fe20000011409 */
[----:B------:R-:W-:-:S04]  /*0c40*/  IMAD.WIDE.U32 R22, R13, R128, R22 ;  /* 0x000000800d167225 */ /* 0x000fc800078e0016 */
[----:B------:R-:W-:Y:S02]  /*0c50*/  IMAD.IADD R23, R23, 0x1, R4 ;  /* 0x0000000117177824 */ /* 0x000fe400078e0204 */
[----:B------:R-:W-:Y:S02]  /*0c60*/  IMAD R4, R19, R0, RZ ;  /* 0x0000000013047224 */ /* 0x000fe400078e02ff */
[----:B------:R-:W-:Y:S02]  /*0c70*/  IMAD R8, R20, R8, R15 ;  /* 0x0000000814087224 */ /* 0x000fe400078e020f */
        /* <DEDUP_REMOVED lines=8> */
.L_x_2886:
[----:B------:R-:W3:Y:S04]  /*0d00*/  LD.E R16, desc[UR4][R2.64+0x68] ;  /* 0x0000680402107980 */ /* 0x000ee8000c101900 */
[----:B------:R-:W4:Y:S04]  /*0d10*/  LD.E.64 R128, desc[UR4][R2.64+0x38] ;  /* 0x0000380402807980 */ /* 0x000f28000c101b00 */
[----:B------:R-:W2:Y:S04]  /*0d20*/  LD.E.64 R14, desc[UR4][R2.64+0x20] ;  /* 0x00002004020e7980 */ /* 0x000ea8000c101b00 */
[----:B------:R-:W4:Y:S04]  /*0d30*/  LD.E.64 R132, desc[UR4][R2.64+0x40] ;  /* 0x0000400402847980 */ /* 0x000f28000c101b00 */
[----:B------:R-:W4:Y:S04]  /*0d40*/  LD.E.64 R18, desc[UR4][R2.64+0x28] ;  /* 0x0000280402127980 */ /* 0x000f28000c101b00 */
[----:B------:R-:W4:Y:S04]  /*0d50*/  LD.E.64 R20, desc[UR4][R2.64+0x50] ;  /* 0x0000500402147980 */ /* 0x000f28000c101b00 */
[----:B------:R1:W5:Y:S01]  /*0d60*/  LD.E.64 R32, desc[UR4][R2.64+0x58] ;  /* 0x0000580402207980 */ /* 0x000362000c101b00 */
[----:B------:R-:W-:Y:S01]  /*0d70*/  IMAD.MOV.U32 R22, RZ, RZ, RZ ;  /* 0x000000ffff167224 */ /* 0x000fe200078e00ff */
[----:B------:R-:W-:-:S02]  /*0d80*/  IABS R8, R173 ;  /* 0x000000ad00087213 */ /* 0x000fc40000000000 */
[----:B------:R-:W-:Y:S02]  /*0d90*/  CS2R R184, SRZ ;  /* 0x0000000000b87805 */ /* 0x000fe4000001ff00 */
[----:B------:R-:W-:Y:S02]  /*0da0*/  LEA R189, R6, 0xffffff80, 0x7 ;  /* 0xffffff8006bd7811 */ /* 0x000fe400078e38ff */
[-C--:B---3--:R-:W-:Y:S02]  /*0db0*/  IABS R0, R16.reuse ;  /* 0x0000001000007213 */ /* 0x088fe40000000000 */
[----:B------:R-:W-:Y:S02]  /*0dc0*/  IABS R13, R16 ;  /* 0x00000010000d7213 */ /* 0x000fe40000000000 */
[----:B------:R-:W3:Y:S02]  /*0dd0*/  I2F.RP R17, R0 ;  /* 0x0000000000117306 */ /* 0x000ee40000209400 */
[----:B------:R-:W-:Y:S01]  /*0de0*/  IADD3 R13, PT, PT, RZ, -R13, RZ ;  /* 0x8000000dff0d7210 */ /* 0x000fe20007ffe0ff */
[----:B--2--5:R-:W-:-:S05]  /*0df0*/  IMAD R15, R15, R7, RZ ;  /* 0x000000070f0f7224 */ /* 0x024fca00078e02ff */
[----:B---3--:R-:W2:Y:S02]  /*0e00*/  MUFU.RCP R10, R17 ;  /* 0x00000011000a7308 */ /* 0x008ea40000001000 */
[----:B--2---:R-:W-:-:S06]  /*0e10*/  IADD3 R10, PT, PT, R10, 0xffffffe, RZ ;  /* 0x0ffffffe0a0a7810 */ /* 0x004fcc0007ffe0ff */
[----:B------:R-:W2:Y:S02]  /*0e20*/  F2I.FTZ.U32.TRUNC.NTZ R23, R10 ;  /* 0x0000000a00177305 */ /* 0x000ea4000021f000 */
[----:B--2---:R-:W-:-:S05]  /*0e30*/  IADD3 R4, PT, PT, RZ, -R23, RZ ;  /* 0x80000017ff047210 */ /* 0x004fca0007ffe0ff */
[----:B------:R-:W-:-:S04]  /*0e40*/  IMAD R11, R4, R0, RZ ;  /* 0x00000000040b7224 */ /* 0x000fc800078e02ff */
[----:B------:R-:W-:-:S04]  /*0e50*/  IMAD.HI.U32 R11, R23, R11, R22 ;  /* 0x0000000b170b7227 */ /* 0x000fc800078e0016 */
[----:B----4-:R-:W-:-:S04]  /*0e60*/  IMAD.WIDE.U32 R22, R128, R9, RZ ;  /* 0x0000000980167225 */ /* 0x010fc800078e00ff */
[----:B------:R-:W-:Y:S01]  /*0e70*/  IMAD.HI.U32 R4, R11, R8, RZ ;  /* 0x000000080b047227 */ /* 0x000fe200078e00ff */
[----:B------:R-:W-:-:S03]  /*0e80*/  SHF.R.S32.HI R11, RZ, 0x1f, R9 ;  /* 0x0000001fff0b7819 */ /* 0x000fc60000011409 */
[----:B------:R-:W-:Y:S02]  /*0e90*/  IMAD R13, R4, R13, R8 ;  /* 0x0000000d040d7224 */ /* 0x000fe400078e0208 */
[----:B------:R-:W-:-:S03]  /*0ea0*/  IMAD R8, R129, R9, RZ ;  /* 0x0000000981087224 */ /* 0x000fc600078e02ff */
[----:B------:R-:W-:Y:S01]  /*0eb0*/  ISETP.GT.U32.AND P0, PT, R0, R13, PT ;  /* 0x0000000d0000720c */ /* 0x000fe20003f04070 */
[----:B------:R-:W-:-:S04]  /*0ec0*/  IMAD R8, R128, R11, R8 ;  /* 0x0000000b80087224 */ /* 0x000fc800078e0208 */
[----:B------:R-:W-:Y:S02]  /*0ed0*/  IMAD.IADD R23, R23, 0x1, R8 ;  /* 0x0000000117177824 */ /* 0x000fe400078e0208 */
[----:B------:R-:W-:-:S04]  /*0ee0*/  IMAD R8, R133, R9, RZ ;  /* 0x0000000985087224 */ /* 0x000fc800078e02ff */
[----:B------:R-:W-:Y:S02]  /*0ef0*/  IMAD R8, R132, R11, R8 ;  /* 0x0000000b84087224 */ /* 0x000fe400078e0208 */
[-C--:B------:R-:W-:Y:S01]  /*0f00*/  @!P0 IADD3 R13, PT, PT, R13, -R0.reuse, RZ ;  /* 0x800000000d0d8210 */ /* 0x080fe20007ffe0ff */
[----:B------:R-:W-:Y:S01]  /*0f10*/  IMAD R11, R19, R7, RZ ;  /* 0x00000007130b7224 */ /* 0x000fe200078e02ff */
[----:B------:R-:W-:Y:S02]  /*0f20*/  @!P0 IADD3 R4, PT, PT, R4, 0x1, RZ ;  /* 0x0000000104048810 */ /* 0x000fe40007ffe0ff */
[----:B------:R-:W-:Y:S02]  /*0f30*/  ISETP.GE.U32.AND P2, PT, R13, R0, PT ;  /* 0x000000000d00720c */ /* 0x000fe40003f46070 */
[----:B------:R-:W-:Y:S02]  /*0f40*/  LOP3.LUT R13, R173, R16, RZ, 0x3c, !PT ;  /* 0x00000010ad0d7212 */ /* 0x000fe400078e3cff */
[----:B------:R-:W-:-:S02]  /*0f50*/  SHF.R.S32.HI R0, RZ, 0x1f, R7 ;  /* 0x0000001fff007819 */ /* 0x000fc40000011407 */
[----:B------:R-:W-:Y:S02]  /*0f60*/  ISETP.GE.AND P1, PT, R13, RZ, PT ;  /* 0x000000ff0d00720c */ /* 0x000fe40003f26270 */
[----:B------:R-:W-:Y:S01]  /*0f70*/  ISETP.NE.AND P0, PT, R16, RZ, PT ;  /* 0x000000ff1000720c */ /* 0x000fe20003f05270 */
[C---:B------:R-:W-:Y:S02]  /*0f80*/  IMAD R10, R14.reuse, R0, R15 ;  /* 0x000000000e0a7224 */ /* 0x040fe400078e020f */
[----:B------:R-:W-:-:S04]  /*0f90*/  IMAD.WIDE.U32 R14, R14, R7, R22 ;  /* 0x000000070e0e7225 */ /* 0x000fc800078e0016 */
[----:B------:R-:W-:Y:S01]  /*0fa0*/  @P2 VIADD R4, R4, 0x1 ;  /* 0x0000000104042836 */ /* 0x000fe20000000000 */
[----:B------:R-:W-:Y:S01]  /*0fb0*/  IADD3 R15, PT, PT, R15, R10, RZ ;  /* 0x0000000a0f0f7210 */ /* 0x000fe20007ffe0ff */
[----:B------:R-:W-:-:S03]  /*0fc0*/  IMAD.WIDE.U32 R22, R132, R9, RZ ;  /* 0x0000000984167225 */ /* 0x000fc600078e00ff */
[----:B------:R-:W-:Y:S01]  /*0fd0*/  MOV R9, R4 ;  /* 0x0000000400097202 */ /* 0x000fe20000000f00 */
[-C--:B------:R-:W-:Y:S01]  /*0fe0*/  IMAD R4, R129, R189.reuse, RZ ;  /* 0x000000bd81047224 */ /* 0x080fe200078e02ff */
[----:B------:R-:W-:Y:S01]  /*0ff0*/  IADD3 R23, PT, PT, R23, R8, RZ ;  /* 0x0000000817177210 */ /* 0x000fe20007ffe0ff */
[----:B------:R-:W-:-:S04]  /*1000*/  IMAD.WIDE.U32 R14, R128, R189, R14 ;  /* 0x000000bd800e7225 */ /* 0x000fc800078e000e */
[----:B------:R-:W-:Y:S01]  /*1010*/  @!P1 IMAD.MOV R9, RZ, RZ, -R9 ;  /* 0x000000ffff099224 */ /* 0x000fe200078e0a09 */
[----:B------:R-:W-:Y:S01]  /*1020*/  @!P0 LOP3.LUT R9, RZ, R16, RZ, 0x33, !PT ;  /* 0x00000010ff098212 */ /* 0x000fe200078e33ff */
[C---:B------:R-:W-:Y:S01]  /*1030*/  IMAD R11, R18.reuse, R0, R11 ;  /* 0x00000000120b7224 */ /* 0x040fe200078e020b */
[----:B------:R-:W-:Y:S01]  /*1040*/  IADD3 R15, PT, PT, R15, R4, RZ ;  /* 0x000000040f0f7210 */ /* 0x000fe20007ffe0ff */
[----:B------:R-:W-:Y:S01]  /*1050*/  IMAD.WIDE.U32 R18, R18, R7, R22 ;  /* 0x0000000712127225 */ /* 0x000fe200078e0016 */
[----:B------:R-:W-:-:S03]  /*1060*/  SHF.R.S32.HI R0, RZ, 0x1f, R9 ;  /* 0x0000001fff007819 */ /* 0x000fc60000011409 */
[-C--:B------:R-:W-:Y:S02]  /*1070*/  IMAD R13, R21, R9.reuse, RZ ;  /* 0x00000009150d7224 */ /* 0x080fe400078e02ff */
[C---:B------:R-:W-:Y:S01]  /*1080*/  IMAD.WIDE.U32 R8, R20.reuse, R9, R14 ;  /* 0x0000000914087225 */ /* 0x040fe200078e000e */
[----:B------:R-:W-:Y:S02]  /*1090*/  IADD3 R15, PT, PT, R19, R11, RZ ;  /* 0x0000000b130f7210 */ /* 0x000fe40007ffe0ff */
[----:B------:R-:W-:Y:S01]  /*10a0*/  MOV R11, RZ ;  /* 0x000000ff000b7202 */ /* 0x000fe20000000f00 */
[----:B------:R-:W-:Y:S01]  /*10b0*/  IMAD R0, R20, R0, R13 ;  /* 0x0000000014007224 */ /* 0x000fe200078e020d */
[----:B------:R-:W-:Y:S01]  /*10c0*/  MOV R13, R189 ;  /* 0x000000bd000d7202 */ /* 0x000fe20000000f00 */
[----:B------:R-:W-:-:S03]  /*10d0*/  IMAD.MOV.U32 R10, RZ, RZ, R8 ;  /* 0x000000ffff0a7224 */ /* 0x000fc600078e0008 */
[----:B-1----:R-:W-:Y:S02]  /*10e0*/  IADD3 R4, PT, PT, R9, R0, RZ ;  /* 0x0000000009047210 */ /* 0x002fe40007ffe0ff */
.L_x_2887:
[----:B------:R-:W-:Y:S05]  /*10f0*/  BSYNC.RECONVERGENT B0 ;  /* 0x0000000000007941 */ /* 0x000fea0003800200 */
.L_x_2885:
[----:B------:R-:W2:Y:S04]  /*1100*/  LD.E.64 R30, desc[UR4][R2.64+0x18] ;  /* 0x00001804021e7980 */ /* 0x000ea8000c101b00 */
[----:B------:R-:W3:Y:S04]  /*1110*/  LD.E.64 R28, desc[UR4][R2.64+0x30] ;  /* 0x00003004021c7980 */ /* 0x000ee8000c101b00 */
[----:B------:R-:W4:Y:S04]  /*1120*/  LD.E.64 R26, desc[UR4][R2.64+0x48] ;  /* 0x00004804021a7980 */ /* 0x000f28000c101b00 */
[----:B------:R-:W5:Y:S04]  /*1130*/  LD.E.64 R20, desc[UR4][R2.64] ;  /* 0x0000000402147980 */ /* 0x000f68000c101b00 */
[----:B------:R-:W5:Y:S04]  /*1140*/  LD.E.64 R24, desc[UR4][R2.64+0x8] ;  /* 0x0000080402187980 */ /* 0x000f68000c101b00 */
[----:B------:R-:W5:Y:S01]  /*1150*/  LD.E.64 R8, desc[UR4][R2.64+0x10] ;  /* 0x0000100402087980 */ /* 0x000f62000c101b00 */
[----:B------:R-:W-:-:S04]  /*1160*/  IABS R7, R16 ;  /* 0x0000001000077213 */ /* 0x000fc80000000000 */
[----:B------:R-:W1:Y:S08]  /*1170*/  I2F.RP R17, R7 ;  /* 0x0000000700117306 */ /* 0x000e700000209400 */
[----:B-1----:R-:W1:Y:S02]  /*1180*/  MUFU.RCP R23, R17 ;  /* 0x0000001100177308 */ /* 0x002e640000001000 */
[----:B-1----:R-:W-:-:S06]  /*1190*/  VIADD R23, R23, 0xffffffe ;  /* 0x0ffffffe17177836 */ /* 0x002fcc0000000000 */
[----:B------:R-:W1:Y:S01]  /*11a0*/  F2I.FTZ.U32.TRUNC.NTZ R35, R23 ;  /* 0x0000001700237305 */ /* 0x000e62000021f000 */
[----:B------:R-:W-:Y:S01]  /*11b0*/  IMAD.MOV.U32 R34, RZ, RZ, RZ ;  /* 0x000000ffff227224 */ /* 0x000fe200078e00ff */
[----:B------:R-:W-:Y:S02]  /*11c0*/  IABS R19, R173 ;  /* 0x000000ad00137213 */ /* 0x000fe40000000000 */
[----:B------:R-:W-:Y:S01]  /*11d0*/  IABS R22, R16 ;  /* 0x0000001000167213 */ /* 0x000fe20000000000 */
[----:B-1----:R-:W-:-:S04]  /*11e0*/  IMAD.MOV R0, RZ, RZ, -R35 ;  /* 0x000000ffff007224 */ /* 0x002fc800078e0a23 */
[----:B------:R-:W-:-:S04]  /*11f0*/  IMAD R14, R0, R7, RZ ;  /* 0x00000007000e7224 */ /* 0x000fc800078e02ff */
[----:B------:R-:W-:Y:S01]  /*1200*/  IMAD.HI.U32 R14, R35, R14, R34 ;  /* 0x0000000e230e7227 */ /* 0x000fe200078e0022 */
[----:B------:R-:W1:Y:S03]  /*1210*/  S2R R17, SR_CgaCtaId ;  /* 0x0000000000117919 */ /* 0x000e660000008800 */
[----:B------:R-:W-:Y:S02]  /*1220*/  IMAD.MOV R22, RZ, RZ, -R22 ;  /* 0x000000ffff167224 */ /* 0x000fe400078e0a16 */
[----:B------:R-:W-:-:S04]  /*1230*/  IMAD.HI.U32 R14, R14, R19, RZ ;  /* 0x000000130e0e7227 */ /* 0x000fc800078e00ff */
[----:B------:R-:W-:Y:S02]  /*1240*/  IMAD R22, R14, R22, R19 ;  /* 0x000000160e167224 */ /* 0x000fe400078e0213 */
[----:B------:R-:W-:-:S03]  /*1250*/  IMAD.SHL.U32 R0, R5, 0x8, RZ ;  /* 0x0000000805007824 */ /* 0x000fc600078e00ff */
[----:B------:R-:W-:Y:S02]  /*1260*/  ISETP.GT.U32.AND P0, PT, R7, R22, PT ;  /* 0x000000160700720c */ /* 0x000fe40003f04070 */
[----:B------:R-:W-:-:S04]  /*1270*/  LOP3.LUT R34, R0, 0x18, RZ, 0xc0, !PT ;  /* 0x0000001800227812 */ /* 0x000fc800078ec0ff */
[----:B------:R-:W-:Y:S01]  /*1280*/  IADD3 R38, P1, PT, R34, R18, RZ ;  /* 0x0000001222267210 */ /* 0x000fe20007f3e0ff */
[----:B------:R-:W-:Y:S01]  /*1290*/  IMAD R11, R11, R132, RZ ;  /* 0x000000840b0b7224 */ /* 0x000fe200078e02ff */
[----:B------:R-:W-:Y:S01]  /*12a0*/  MOV R18, 0x400 ;  /* 0x0000040000127802 */ /* 0x000fe20000000f00 */
[----:B------:R-:W-:-:S04]  /*12b0*/  IMAD.MOV.U32 R35, RZ, RZ, RZ ;  /* 0x000000ffff237224 */ /* 0x000fc800078e00ff */
[----:B------:R-:W-:Y:S02]  /*12c0*/  @!P0 IMAD.IADD R22, R22, 0x1, -R7 ;  /* 0x0000000116168824 */ /* 0x000fe400078e0a07 */
[----:B------:R-:W-:Y:S01]  /*12d0*/  IMAD.X R39, RZ, RZ, R15, P1 ;  /* 0x000000ffff277224 */ /* 0x000fe200008e060f */
[----:B------:R-:W-:Y:S01]  /*12e0*/  LOP3.LUT R19, R173, R16, RZ, 0x3c, !PT ;  /* 0x00000010ad137212 */ /* 0x000fe200078e3cff */
[----:B------:R-:W-:Y:S01]  /*12f0*/  @!P0 VIADD R14, R14, 0x1 ;  /* 0x000000010e0e8836 */ /* 0x000fe20000000000 */
[----:B------:R-:W-:Y:S01]  /*1300*/  ISETP.GE.U32.AND P3, PT, R22, R7, PT ;  /* 0x000000071600720c */ /* 0x000fe20003f66070 */
[C---:B------:R-:W-:Y:S01]  /*1310*/  IMAD R11, R13.reuse, R133, R11 ;  /* 0x000000850d0b7224 */ /* 0x040fe200078e020b */
[----:B------:R-:W-:Y:S01]  /*1320*/  IADD3 R36, P0, PT, R34, R10, RZ ;  /* 0x0000000a22247210 */ /* 0x000fe20007f1e0ff */
[----:B------:R-:W-:Y:S01]  /*1330*/  IMAD.WIDE.U32 R38, R13, R132, R38 ;  /* 0x000000840d267225 */ /* 0x000fe200078e0026 */
[----:B-1----:R-:W-:Y:S02]  /*1340*/  LEA R7, R17, R18, 0x18 ;  /* 0x0000001211077211 */ /* 0x002fe400078ec0ff */
[----:B------:R-:W-:Y:S01]  /*1350*/  SHF.R.U32.HI R22, RZ, 0x2, R5 ;  /* 0x00000002ff167819 */ /* 0x000fe20000011605 */
[----:B------:R-:W-:Y:S01]  /*1360*/  IMAD.MOV.U32 R23, RZ, RZ, RZ ;  /* 0x000000ffff177224 */ /* 0x000fe200078e00ff */
[----:B------:R-:W-:-:S02]  /*1370*/  ISETP.GE.AND P1, PT, R19, RZ, PT ;  /* 0x000000ff1300720c */ /* 0x000fc40003f26270 */
[----:B------:R-:W-:Y:S02]  /*1380*/  LOP3.LUT R18, R0, 0xc0, RZ, 0xc0, !PT ;  /* 0x000000c000127812 */ /* 0x000fe400078ec0ff */
[----:B------:R-:W-:Y:S02]  /*1390*/  ISETP.NE.AND P2, PT, R16, RZ, PT ;  /* 0x000000ff1000720c */ /* 0x000fe40003f45270 */
[----:B------:R-:W-:Y:S02]  /*13a0*/  LOP3.LUT R15, R18, 0x18, R5, 0xf8, !PT ;  /* 0x00000018120f7812 */ /* 0x000fe400078ef805 */
[----:B------:R-:W-:Y:S02]  /*13b0*/  @P3 IADD3 R14, PT, PT, R14, 0x1, RZ ;  /* 0x000000010e0e3810 */ /* 0x000fe40007ffe0ff */
[----:B------:R-:W-:Y:S01]  /*13c0*/  LOP3.LUT R15, R15, 0x18, R0, 0x78, !PT ;  /* 0x000000180f0f7812 */ /* 0x000fe200078e7800 */
[----:B------:R-:W-:Y:S02]  /*13d0*/  IMAD.X R37, RZ, RZ, R4, P0 ;  /* 0x000000ffff257224 */ /* 0x000fe400000e0604 */
[----:B------:R-:W-:Y:S01]  /*13e0*/  @!P1 IMAD.MOV R14, RZ, RZ, -R14 ;  /* 0x000000ffff0e9224 */ /* 0x000fe200078e0a0e */
[----:B------:R-:W-:Y:S01]  /*13f0*/  LOP3.LUT R0, R15, 0x1f20, R0, 0xf8, !PT ;  /* 0x00001f200f007812 */ /* 0x000fe200078ef800 */
[----:B------:R-:W-:-:S02]  /*1400*/  IMAD R4, R129, R22, RZ ;  /* 0x0000001681047224 */ /* 0x000fc400078e02ff */
[----:B------:R-:W-:Y:S01]  /*1410*/  @!P2 LOP3.LUT R14, RZ, R16, RZ, 0x33, !PT ;  /* 0x00000010ff0ea212 */ /* 0x000fe200078e33ff */
[----:B------:R-:W-:-:S04]  /*1420*/  IMAD.WIDE.U32 R36, R22, R128, R36 ;  /* 0x0000008016247225 */ /* 0x000fc800078e0024 */
[----:B------:R-:W-:Y:S02]  /*1430*/  IMAD.IADD R171, R37, 0x1, R4 ;  /* 0x0000000125ab7824 */ /* 0x000fe400078e0204 */
[C---:B------:R-:W-:Y:S01]  /*1440*/  IMAD.SHL.U32 R168, R128.reuse, 0x40, RZ ;  /* 0x0000004080a87824 */ /* 0x040fe200078e00ff */
[----:B------:R-:W-:Y:S01]  /*1450*/  SHF.L.U64.HI R169, R128, 0x6, R129 ;  /* 0x0000000680a97819 */ /* 0x000fe20000010281 */
[----:B------:R-:W-:Y:S02]  /*1460*/  IMAD R175, R0, 0x2, R7 ;  /* 0x0000000200af7824 */ /* 0x000fe400078e0207 */
[C---:B------:R-:W-:Y:S02]  /*1470*/  IMAD.SHL.U32 R131, R5.reuse, 0x20, RZ ;  /* 0x0000002005837824 */ /* 0x040fe400078e00ff */
[C---:B------:R-:W-:Y:S01]  /*1480*/  IMAD.SHL.U32 R0, R5.reuse, 0x10, RZ ;  /* 0x0000001005007824 */ /* 0x040fe200078e00ff */
[----:B------:R-:W-:Y:S01]  /*1490*/  SHF.L.U32 R4, R5, 0x2, RZ ;  /* 0x0000000205047819 */ /* 0x000fe200000006ff */
[----:B------:R-:W-:Y:S01]  /*14a0*/  IMAD.SHL.U32 R166, R132, 0x40, RZ ;  /* 0x0000004084a67824 */ /* 0x000fe200078e00ff */
[----:B------:R-:W-:-:S02]  /*14b0*/  LOP3.LUT R164, R131, 0xc0, RZ, 0xc0, !PT ;  /* 0x000000c083a47812 */ /* 0x000fc400078ec0ff */
[----:B------:R-:W-:Y:S02]  /*14c0*/  LOP3.LUT R4, R4, 0x18, RZ, 0xc0, !PT ;  /* 0x0000001804047812 */ /* 0x000fe400078ec0ff */
[----:B------:R-:W-:Y:S01]  /*14d0*/  SHF.L.U64.HI R167, R132, 0x6, R133 ;  /* 0x0000000684a77819 */ /* 0x000fe20000010285 */
[----:B--2---:R-:W-:Y:S02]  /*14e0*/  IMAD R13, R31, R174, RZ ;  /* 0x000000ae1f0d7224 */ /* 0x004fe400078e02ff */
[----:B------:R-:W-:-:S04]  /*14f0*/  IMAD.WIDE.U32 R34, R174, R30, R34 ;  /* 0x0000001eae227225 */ /* 0x000fc800078e0022 */
[----:B------:R-:W-:Y:S01]  /*1500*/  IMAD.IADD R35, R35, 0x1, R13 ;  /* 0x0000000123237824 */ /* 0x000fe200078e020d */
[----:B---3--:R-:W-:Y:S01]  /*1510*/  SHF.L.U64.HI R19, R28, 0x5, R29 ;  /* 0x000000051c137819 */ /* 0x008fe2000001021d */
[----:B------:R-:W-:Y:S01]  /*1520*/  IMAD.WIDE.U32 R12, R12, 0x40, R22 ;  /* 0x000000400c0c7825 */ /* 0x000fe200078e0016 */
[----:B------:R-:W-:-:S03]  /*1530*/  SHF.L.U32 R18, R28, 0x5, RZ ;  /* 0x000000051c127819 */ /* 0x000fc600000006ff */
[----:B----4-:R-:W-:Y:S02]  /*1540*/  IMAD R10, R27, R173, RZ ;  /* 0x000000ad1b0a7224 */ /* 0x010fe400078e02ff */
[----:B------:R-:W-:-:S04]  /*1550*/  IMAD.WIDE.U32 R26, R173, R26, R34 ;  /* 0x0000001aad1a7225 */ /* 0x000fc800078e0022 */
[----:B------:R-:W-:Y:S02]  /*1560*/  IMAD.IADD R31, R39, 0x1, R11 ;  /* 0x00000001271f7824 */ /* 0x000fe400078e020b */
[----:B------:R-:W-:Y:S02]  /*1570*/  IMAD R11, R13, R28, RZ ;  /* 0x0000001c0d0b7224 */ /* 0x000fe400078e02ff */
[----:B------:R-:W-:-:S04]  /*1580*/  IMAD.WIDE.U32 R18, R28, R12, R18 ;  /* 0x0000000c1c127225 */ /* 0x000fc800078e0012 */
[----:B------:R-:W-:Y:S02]  /*1590*/  IMAD.IADD R27, R27, 0x1, R10 ;  /* 0x000000011b1b7824 */ /* 0x000fe400078e020a */
[----:B------:R-:W-:Y:S01]  /*15a0*/  IMAD R11, R29, R12, R11 ;  /* 0x0000000c1d0b7224 */ /* 0x000fe200078e020b */
[----:B------:R-:W-:Y:S01]  /*15b0*/  IADD3 R15, P0, PT, R26, R18, RZ ;  /* 0x000000121a0f7210 */ /* 0x000fe20007f1e0ff */
[----:B------:R-:W-:-:S04]  /*15c0*/  IMAD.WIDE.U32 R28, R28, R12, R26 ;  /* 0x0000000c1c1c7225 */ /* 0x000fc800078e001a */
[----:B------:R-:W-:Y:S01]  /*15d0*/  IMAD.MOV.U32 R30, RZ, RZ, R38 ;  /* 0x000000ffff1e7224 */ /* 0x000fe200078e0026 */
[----:B------:R-:W-:Y:S01]  /*15e0*/  SHF.R.S32.HI R13, RZ, 0x1f, R14 ;  /* 0x0000001fff0d7819 */ /* 0x000fe2000001140e */
[----:B------:R-:W-:Y:S01]  /*15f0*/  IMAD.IADD R23, R29, 0x1, R11 ;  /* 0x000000011d177824 */ /* 0x000fe200078e020b */
[----:B------:R-:W-:Y:S01]  /*1600*/  IADD3.X R11, PT, PT, R27, R11, R19, P0, !PT ;  /* 0x0000000b1b0b7210 */ /* 0x000fe200007fe413 */
[----:B------:R-:W-:Y:S01]  /*1610*/  IMAD.WIDE.U32 R16, R14, R32, R30 ;  /* 0x000000200e107225 */ /* 0x000fe200078e001e */
[----:B-----5:R-:W-:Y:S02]  /*1620*/  LEA R10, P0, R15, R20, 0x1 ;  /* 0x000000140f0a7211 */ /* 0x020fe400078008ff */
[----:B------:R-:W-:Y:S01]  /*1630*/  LEA R170, P2, R36, R24, 0x1 ;  /* 0x0000001824aa7211 */ /* 0x000fe200078408ff */
[----:B------:R-:W-:Y:S01]  /*1640*/  IMAD R14, R33, R14, RZ ;  /* 0x0000000e210e7224 */ /* 0x000fe200078e02ff */
[----:B------:R-:W-:Y:S02]  /*1650*/  LEA R18, P1, R28, R20, 0x1 ;  /* 0x000000141c127211 */ /* 0x000fe400078208ff */
[----:B------:R-:W-:Y:S01]  /*1660*/  LEA.HI.X R11, R15, R21, R11, 0x1, P0 ;  /* 0x000000150f0b7211 */ /* 0x000fe200000f0c0b */
[----:B------:R-:W-:Y:S01]  /*1670*/  IMAD R13, R13, R32, R14 ;  /* 0x000000200d0d7224 */ /* 0x000fe200078e020e */
[----:B------:R-:W-:-:S02]  /*1680*/  LEA.HI.X R171, R36, R25, R171, 0x1, P2 ;  /* 0x0000001924ab7211 */ /* 0x000fc400010f0cab */
[----:B------:R-:W-:Y:S02]  /*1690*/  IADD3 R14, P0, PT, R168, R170, RZ ;  /* 0x000000aaa80e7210 */ /* 0x000fe40007f1e0ff */
[----:B------:R-:W-:Y:S02]  /*16a0*/  LEA.HI.X R19, R28, R21, R23, 0x1, P1 ;  /* 0x000000151c137211 */ /* 0x000fe400008f0c17 */
[----:B------:R-:W-:Y:S02]  /*16b0*/  IADD3.X R15, PT, PT, R169, R171, RZ, P0, !PT ;  /* 0x000000aba90f7210 */ /* 0x000fe400007fe4ff */
[----:B------:R-:W-:Y:S01]  /*16c0*/  IADD3 R12, P0, PT, R168, R14, RZ ;  /* 0x0000000ea80c7210 */ /* 0x000fe20007f1e0ff */
[----:B------:R-:W-:Y:S01]  /*16d0*/  @!PT LDS RZ, [RZ] ;  /* 0x00000000fffff984 */ /* 0x000fe20000000800 */
[----:B------:R-:W-:Y:S01]  /*16e0*/  @!PT LDS RZ, [RZ] ;  /* 0x00000000fffff984 */ /* 0x000fe20000000800 */
[----:B------:R-:W-:Y:S01]  /*16f0*/  @!PT LDS RZ, [RZ] ;  /* 0x00000000fffff984 */ /* 0x000fe20000000800 */
[----:B------:R-:W-:Y:S01]  /*1700*/  LDGSTS.E.BYPASS.LTC128B.128 [R175], desc[UR4][R18.64] ;  /* 0x0000000012af7fae */ /* 0x000fe2000b981a04 */
[----:B------:R-:W-:-:S03]  /*1710*/  IMAD.IADD R17, R17, 0x1, R13 ;  /* 0x0000000111117824 */ /* 0x000fc600078e020d */
[----:B------:R-:W-:Y:S01]  /*1720*/  LDGSTS.E.BYPASS.LTC128B.128 [R175+0x1000], desc[UR4][R18.64+0x40] ;  /* 0x0100004012af7fae */ /* 0x000fe2000b981a04 */
[----:B------:R-:W-:-:S03]  /*1730*/  IMAD.X R13, R169, 0x1, R15, P0 ;  /* 0x00000001a90d7824 */ /* 0x000fc600000e060f */
[----:B------:R1:W-:Y:S04]  /*1740*/  LDGSTS.E.BYPASS.LTC128B.128 [R175+0x2000], desc[UR4][R18.64+0x80] ;  /* 0x0200008012af7fae */ /* 0x0003e8000b981a04 */
[----:B------:R-:W-:Y:S04]  /*1750*/  LDGSTS.E.BYPASS.LTC128B.128 [R175+0x800], desc[UR4][R10.64] ;  /* 0x008000000aaf7fae */ /* 0x000fe8000b981a04 */
[----:B------:R-:W-:Y:S04]  /*1760*/  LDGSTS.E.BYPASS.LTC128B.128 [R175+0x1800], desc[UR4][R10.64+0x40] ;  /* 0x018000400aaf7fae */ /* 0x000fe8000b981a04 */
[----:B------:R2:W-:Y:S04]  /*1770*/  LDGSTS.E.BYPASS.LTC128B.128 [R175+0x2800], desc[UR4][R10.64+0x80] ;  /* 0x028000800aaf7fae */ /* 0x0005e8000b981a04 */
[----:B------:R3:W-:Y:S04]  /*1780*/  LDGSTS.E.BYPASS.LTC128B.128 [R175+0x3000], desc[UR4][R170.64] ;  /* 0x03000000aaaf7fae */ /* 0x0007e8000b981a04 */
[----:B------:R3:W-:Y:S04]  /*1790*/  LDGSTS.E.BYPASS.LTC128B.128 [R175+0x5000], desc[UR4][R170.64+0x40] ;  /* 0x05000040aaaf7fae */ /* 0x0007e8000b981a04 */
[----:B------:R3:W-:Y:S01]  /*17a0*/  LDGSTS.E.BYPASS.LTC128B.128 [R175+0x7000], desc[UR4][R170.64+0x80] ;  /* 0x07000080aaaf7fae */ /* 0x0007e2000b981a04 */
[----:B-1----:R-:W-:-:S03]  /*17b0*/  IADD3 R18, P0, PT, R168, R12, RZ ;  /* 0x0000000ca8127210 */ /* 0x002fc60007f1e0ff */
        /* <DEDUP_REMOVED lines=10> */
[----:B------:R-:W0:Y:S01]  /*1860*/  LDGDEPBAR ;  /* 0x00000000000079af */ /* 0x000e220000000000 */
[----:B------:R-:W-:-:S04]  /*1870*/  IMAD.WIDE.U32 R16, R22, R132, R16 ;  /* 0x0000008416107225 */ /* 0x000fc800078e0010 */
[----:B------:R-:W-:Y:S01]  /*1880*/  IMAD R22, R133, R22, RZ ;  /* 0x0000001685167224 */ /* 0x000fe200078e02ff */
[----:B------:R-:W-:-:S03]  /*1890*/  LEA R180, P0, R16, R8, 0x1 ;  /* 0x0000000810b47211 */ /* 0x000fc600078008ff */
[----:B--2---:R-:W-:Y:S01]  /*18a0*/  IMAD.IADD R11, R17, 0x1, R22 ;  /* 0x00000001110b7824 */ /* 0x004fe200078e0216 */
[----:B------:R-:W-:-:S04]  /*18b0*/  LOP3.LUT R8, R0, 0x100, RZ, 0xc0, !PT ;  /* 0x0000010000087812 */ /* 0x000fc800078ec0ff */
[----:B------:R-:W-:Y:S02]  /*18c0*/  LEA.HI.X R181, R16, R9, R11, 0x1, P0 ;  /* 0x0000000910b57211 */ /* 0x000fe400000f0c0b */
[----:B------:R-:W-:Y:S01]  /*18d0*/  SHF.R.U32.HI R9, RZ, 0x1, R5 ;  /* 0x00000001ff097819 */ /* 0x000fe20000011605 */
[----:B------:R-:W-:-:S06]  /*18e0*/  DEPBAR.LE SB0, 0x0 ;  /* 0x000080000000791a */ /* 0x000fcc0000000000 */
[----:B------:R-:W-:Y:S05]  /*18f0*/  WARPSYNC.ALL ;  /* 0x0000000000007948 */ /* 0x000fea0003800000 */
[----:B------:R-:W-:Y:S01]  /*1900*/  BAR.SYNC.DEFER_BLOCKING 0x0 ;  /* 0x0000000000007b1d */ /* 0x000fe20000010000 */
[C---:B------:R-:W-:Y:S02]  /*1910*/  LOP3.LUT R9, R164.reuse, 0x8, R9, 0xf8, !PT ;  /* 0x00000008a4097812 */ /* 0x040fe400078ef809 */
[----:B------:R-:W-:Y:S02]  /*1920*/  LOP3.LUT R164, R164, 0x8, R5, 0xf8, !PT ;  /* 0x00000008a4a47812 */ /* 0x000fe400078ef805 */
[----:B------:R-:W-:-:S02]  /*1930*/  LOP3.LUT R11, R8, 0x20, R131, 0xf8, !PT ;  /* 0x00000020080b7812 */ /* 0x000fc400078ef883 */
[----:B------:R-:W-:Y:S02]  /*1940*/  IADD3 R8, P0, PT, R166, R180, RZ ;  /* 0x000000b4a6087210 */ /* 0x000fe40007f1e0ff */
[----:B------:R-:W-:Y:S02]  /*1950*/  LOP3.LUT R0, R0, 0x3e00, RZ, 0xc0, !PT ;  /* 0x00003e0000007812 */ /* 0x000fe400078ec0ff */
[----:B------:R-:W-:Y:S02]  /*1960*/  LOP3.LUT R164, R11, R164, R4, 0xf6, !PT ;  /* 0x000000a40ba47212 */ /* 0x000fe400078ef604 */
[----:B------:R-:W-:Y:S01]  /*1970*/  LOP3.LUT R4, R9, R4, RZ, 0x3c, !PT ;  /* 0x0000000409047212 */ /* 0x000fe200078e3cff */
[----:B------:R-:W-:Y:S01]  /*1980*/  IMAD.X R9, R167, 0x1, R181, P0 ;  /* 0x00000001a7097824 */ /* 0x000fe200000e06b5 */
[----:B---3--:R-:W-:Y:S02]  /*1990*/  IADD3 R14, P0, PT, R166, R8, RZ ;  /* 0x00000008a60e7210 */ /* 0x008fe40007f1e0ff */
[----:B------:R-:W-:-:S03]  /*19a0*/  LOP3.LUT R0, R0, 0x20, R131, 0xf8, !PT ;  /* 0x0000002000007812 */ /* 0x000fc600078ef883 */
[----:B------:R-:W-:Y:S01]  /*19b0*/  IMAD.X R15, R167, 0x1, R9, P0 ;  /* 0x00000001a70f7824 */ /* 0x000fe200000e0609 */
[----:B------:R-:W-:Y:S02]  /*19c0*/  LOP3.LUT R11, R0, 0x100, R131, 0xf8, !PT ;  /* 0x00000100000b7812 */ /* 0x000fe400078ef883 */
[----:B------:R-:W-:Y:S01]  /*19d0*/  IADD3 R12, P0, PT, R166, R14, RZ ;  /* 0x0000000ea60c7210 */ /* 0x000fe20007f1e0ff */
[----:B------:R-:W-:Y:S01]  /*19e0*/  @!PT LDS RZ, [RZ] ;  /* 0x00000000fffff984 */ /* 0x000fe20000000800 */
[----:B------:R-:W-:Y:S01]  /*19f0*/  @!PT LDS RZ, [RZ] ;  /* 0x00000000fffff984 */ /* 0x000fe20000000800 */
[----:B------:R-:W-:Y:S01]  /*1a00*/  @!PT LDS RZ, [RZ] ;  /* 0x00000000fffff984 */ /* 0x000fe20000000800 */
[----:B------:R-:W-:Y:S01]  /*1a10*/  LDGSTS.E.BYPASS.LTC128B.128 [R175+0x9000], desc[UR4][R180.64] ;  /* 0x09000000b4af7fae */ /* 0x000fe2000b981a04 */
[----:B------:R-:W-:-:S03]  /*1a20*/  LOP3.LUT R0, R11, R4, RZ, 0xfc, !PT ;  /* 0x000000040b007212 */ /* 0x000fc600078efcff */
[----:B------:R-:W-:Y:S01]  /*1a30*/  LDGSTS.E.BYPASS.LTC128B.128 [R175+0xb000], desc[UR4][R180.64+0x40] ;  /* 0x0b000040b4af7fae */ /* 0x000fe2000b981a04 */
[----:B------:R-:W-:-:S03]  /*1a40*/  IMAD.X R13, R167, 0x1, R15, P0 ;  /* 0x00000001a70d7824 */ /* 0x000fc600000e060f */
[----:B------:R-:W-:Y:S04]  /*1a50*/  LDGSTS.E.BYPASS.LTC128B.128 [R175+0xd000], desc[UR4][R180.64+0x80] ;  /* 0x0d000080b4af7fae */ /* 0x000fe8000b981a04 */
[----:B------:R-:W-:Y:S01]  /*1a60*/  LDGSTS.E.BYPASS.LTC128B.128 [R175+0x9800], desc[UR4][R8.64] ;  /* 0x0980000008af7fae */ /* 0x000fe2000b981a04 */
[----:B------:R-:W-:-:S03]  /*1a70*/  IMAD R164, R164, 0x2, R7 ;  /* 0x00000002a4a47824 */ /* 0x000fc600078e0207 */
[----:B------:R-:W-:Y:S01]  /*1a80*/  LDGSTS.E.BYPASS.LTC128B.128 [R175+0xb800], desc[UR4][R8.64+0x40] ;  /* 0x0b80004008af7fae */ /* 0x000fe2000b981a04 */
[----:B------:R-:W-:-:S03]  /*1a90*/  IMAD R165, R0, 0x2, R7 ;  /* 0x0000000200a57824 */ /* 0x000fc600078e0207 */
[----:B------:R1:W-:Y:S04]  /*1aa0*/  LDGSTS.E.BYPASS.LTC128B.128 [R175+0xd800], desc[UR4][R8.64+0x80] ;  /* 0x0d80008008af7fae */ /* 0x0003e8000b981a04 */
[----:B------:R-:W-:Y:S04]  /*1ab0*/  LDGSTS.E.BYPASS.LTC128B.128 [R175+0xa000], desc[UR4][R14.64] ;  /* 0x0a0000000eaf7fae */ /* 0x000fe8000b981a04 */
[----:B------:R-:W-:Y:S04]  /*1ac0*/  LDGSTS.E.BYPASS.LTC128B.128 [R175+0xc000], desc[UR4][R14.64+0x40] ;  /* 0x0c0000400eaf7fae */ /* 0x000fe8000b981a04 */
[----:B------:R-:W-:Y:S04]  /*1ad0*/  LDGSTS.E.BYPASS.LTC128B.128 [R175+0xe000], desc[UR4][R14.64+0x80] ;  /* 0x0e0000800eaf7fae */ /* 0x000fe8000b981a04 */
[----:B------:R-:W-:Y:S04]  /*1ae0*/  LDGSTS.E.BYPASS.LTC128B.128 [R175+0xa800], desc[UR4][R12.64] ;  /* 0x0a8000000caf7fae */ /* 0x000fe8000b981a04 */
[----:B------:R-:W-:Y:S04]  /*1af0*/  LDGSTS.E.BYPASS.LTC128B.128 [R175+0xc800], desc[UR4][R12.64+0x40] ;  /* 0x0c8000400caf7fae */ /* 0x000fe8000b981a04 */
[----:B------:R2:W-:Y:S04]  /*1b00*/  LDGSTS.E.BYPASS.LTC128B.128 [R175+0xe800], desc[UR4][R12.64+0x80] ;  /* 0x0e8000800caf7fae */ /* 0x0005e8000b981a04 */
[----:B------:R-:W-:Y:S04]  /*1b10*/  LDSM.16.M88.4 R84, [R165] ;  /* 0x00000000a554783b */ /* 0x000fe80000000200 */
[----:B------:R-:W3:Y:S04]  /*1b20*/  LDSM.16.M88.4 R40, [R164+0x3000] ;  /* 0x00300000a428783b */ /* 0x000ee80000000200 */
[----:B------:R-:W4:Y:S04]  /*1b30*/  LDSM.16.M88.4 R32, [R164+0x3400] ;  /* 0x00340000a420783b */ /* 0x000f280000000200 */
[----:B------:R-:W5:Y:S04]  /*1b40*/  LDSM.16.M88.4 R24, [R164+0x3800] ;  /* 0x00380000a418783b */ /* 0x000f680000000200 */
[----:B------:R-:W2:Y:S04]  /*1b50*/  LDSM.16.M88.4 R16, [R164+0x3c00] ;  /* 0x003c0000a410783b */ /* 0x000ea80000000200 */
[----:B-1----:R-:W1:Y:S04]  /*1b60*/  LDSM.16.M88.4 R8, [R164+0x4000] ;  /* 0x00400000a408783b */ /* 0x002e680000000200 */
[----:B------:R-:W1:Y:S04]  /*1b70*/  LDSM.16.M88.4 R100, [R164+0x4400] ;  /* 0x00440000a464783b */ /* 0x000e680000000200 */
[----:B------:R-:W1:Y:S04]  /*1b80*/  LDSM.16.M88.4 R92, [R164+0x4800] ;  /* 0x00480000a45c783b */ /* 0x000e680000000200 */
[----:B------:R-:W1:Y:S01]  /*1b90*/  LDSM.16.M88.4 R48, [R164+0x4c00] ;  /* 0x004c0000a430783b */ /* 0x000e620000000200 */
[----:B------:R-:W-:-:S02]  /*1ba0*/  LOP3.LUT P0, RZ, R5, 0x4, RZ, 0xc0, !PT ;  /* 0x0000000405ff7812 */ /* 0x000fc4000780c0ff */
[----:B------:R-:W-:Y:S01]  /*1bb0*/  MOV R5, 0x20 ;  /* 0x0000002000057802 */ /* 0x000fe20000000f00 */
[----:B------:R-:W-:Y:S03]  /*1bc0*/  LDSM.16.M88.4 R60, [R164+0x5000] ;  /* 0x00500000a43c783b */ /* 0x000fe60000000200 */
[----:B------:R-:W-:Y:S01]  /*1bd0*/  SEL R5, R5, 0xffffffe0, !P0 ;  /* 0xffffffe005057807 */ /* 0x000fe20004000000 */
[----:B------:R-:W-:Y:S04]  /*1be0*/  LDSM.16.M88.4 R120, [R165+0x2000] ;  /* 0x00200000a578783b */ /* 0x000fe80000000200 */
[C---:B------:R-:W-:Y:S01]  /*1bf0*/  IMAD.IADD R163, R5.reuse, 0x1, R165 ;  /* 0x0000000105a37824 */ /* 0x040fe200078e02a5 */
[----:B------:R-:W-:Y:S01]  /*1c00*/  LDSM.16.M88.4 R124, [R164+0x8000] ;  /* 0x00800000a47c783b */ /* 0x000fe20000000200 */
[----:B------:R-:W-:-:S03]  /*1c10*/  IMAD.IADD R161, R5, 0x1, R164 ;  /* 0x0000000105a17824 */ /* 0x000fc600078e02a4 */
[----:B------:R-:W-:Y:S04]  /*1c20*/  LDSM.16.M88.4 R64, [R163] ;  /* 0x00000000a340783b */ /* 0x000fe80000000200 */
[----:B------:R-:W1:Y:S04]  /*1c30*/  LDSM.16.M88.4 R108, [R161+0x3400] ;  /* 0x00340000a16c783b */ /* 0x000e680000000200 */
[----:B------:R-:W1:Y:S04]  /*1c40*/  LDSM.16.M88.4 R80, [R161+0x3800] ;  /* 0x00380000a150783b */ /* 0x000e680000000200 */
[----:B------:R-:W1:Y:S04]  /*1c50*/  LDSM.16.M88.4 R76, [R161+0x3c00] ;  /* 0x003c0000a14c783b */ /* 0x000e680000000200 */
[----:B------:R-:W1:Y:S04]  /*1c60*/  LDSM.16.M88.4 R56, [R161+0x4000] ;  /* 0x00400000a138783b */ /* 0x000e680000000200 */
[----:B------:R-:W1:Y:S04]  /*1c70*/  LDSM.16.M88.4 R52, [R161+0x4400] ;  /* 0x00440000a134783b */ /* 0x000e680000000200 */
[----:B------:R-:W1:Y:S04]  /*1c80*/  LDSM.16.M88.4 R72, [R161+0x4800] ;  /* 0x00480000a148783b */ /* 0x000e680000000200 */
[----:B------:R-:W1:Y:S01]  /*1c90*/  LDSM.16.M88.4 R68, [R161+0x4c00] ;  /* 0x004c0000a144783b */ /* 0x000e620000000200 */
[C---:B---3--:R-:W-:Y:S03]  /*1ca0*/  HMMA.16816.F32.BF16 R44, R84.reuse, R40, RZ ;  /* 0x00000028542c723c */ /* 0x048fe600000418ff */
[----:B------:R-:W3:Y:S04]  /*1cb0*/  LDSM.16.M88.4 R112, [R161+0x3000] ;  /* 0x00300000a170783b */ /* 0x000ee80000000200 */
[----:B------:R-:W-:Y:S01]  /*1cc0*/  LDSM.16.M88.4 R116, [R164+0x8400] ;  /* 0x00840000a474783b */ /* 0x000fe20000000200 */
[C---:B----4-:R-:W-:Y:S03]  /*1cd0*/  HMMA.16816.F32.BF16 R36, R84.reuse, R32, RZ ;  /* 0x000000205424723c */ /* 0x050fe600000418ff */
[----:B------:R-:W0:Y:S05]  /*1ce0*/  LDGDEPBAR ;  /* 0x00000000000079af */ /* 0x000e2a0000000000 */
[C---:B-----5:R-:W-:Y:S08]  /*1cf0*/  HMMA.16816.F32.BF16 R28, R84.reuse, R24, RZ ;  /* 0x00000018541c723c */ /* 0x060ff000000418ff */
[C---:B--2---:R-:W-:Y:S08]  /*1d00*/  HMMA.16816.F32.BF16 R20, R84.reuse, R16, RZ ;  /* 0x000000105414723c */ /* 0x044ff000000418ff */
        /* <DEDUP_REMOVED lines=24> */
[----:B------:R-:W1:Y:S07]  /*1e90*/  LDSM.16.M88.4 R56, [R164+0x5400] ;  /* 0x00540000a438783b */ /* 0x000e6e0000000200 */
[C---:B------:R-:W-:Y:S08]  /*1ea0*/  HMMA.16816.F32.BF16 R104, R64.reuse, R52, R104 ;  /* 0x000000344068723c */ /* 0x040ff00000041868 */
[C---:B------:R-:W-:Y:S01]  /*1eb0*/  HMMA.16816.F32.BF16 R100, R64.reuse, R54, R100 ;  /* 0x000000364064723c */ /* 0x040fe20000041864 */
[----:B------:R-:W2:Y:S07]  /*1ec0*/  LDSM.16.M88.4 R52, [R164+0x5800] ;  /* 0x00580000a434783b */ /* 0x000eae0000000200 */
[C---:B------:R-:W-:Y:S08]  /*1ed0*/  HMMA.16816.F32.BF16 R96, R64.reuse, R72, R96 ;  /* 0x000000484060723c */ /* 0x040ff00000041860 */
[C---:B------:R-:W-:Y:S01]  /*1ee0*/  HMMA.16816.F32.BF16 R92, R64.reuse, R74, R92 ;  /* 0x0000004a405c723c */ /* 0x040fe2000004185c */
[----:B------:R-:W4:Y:S07]  /*1ef0*/  LDSM.16.M88.4 R72, [R164+0x6800] ;  /* 0x00680000a448783b */ /* 0x000f2e0000000200 */
[C---:B------:R-:W-:Y:S08]  /*1f00*/  HMMA.16816.F32.BF16 R88, R64.reuse, R68, R88 ;  /* 0x000000444058723c */ /* 0x040ff00000041858 */
[C---:B------:R-:W-:Y:S01]  /*1f10*/  HMMA.16816.F32.BF16 R84, R64.reuse, R70, R84 ;  /* 0x000000464054723c */ /* 0x040fe20000041854 */
[----:B------:R-:W5:Y:S07]  /*1f20*/  LDSM.16.M88.4 R68, [R164+0x6c00] ;  /* 0x006c0000a444783b */ /* 0x000f6e0000000200 */
[C---:B---3--:R-:W-:Y:S08]  /*1f30*/  HMMA.16816.F32.BF16 R44, R64.reuse, R112, R44 ;  /* 0x00000070402c723c */ /* 0x048ff0000004182c */
[----:B------:R-:W-:Y:S01]  /*1f40*/  HMMA.16816.F32.BF16 R40, R64, R114, R40 ;  /* 0x000000724028723c */ /* 0x000fe20000041828 */
[----:B------:R-:W-:Y:S04]  /*1f50*/  LDSM.16.M88.4 R64, [R163+0x1000] ;  /* 0x00100000a340783b */ /* 0x000fe80000000200 */
[----:B------:R-:W-:Y:S03]  /*1f60*/  LDSM.16.M88.4 R112, [R164+0x8800] ;  /* 0x00880000a470783b */ /* 0x000fe60000000200 */
[C---:B-1----:R-:W-:Y:S08]  /*1f70*/  HMMA.16816.F32.BF16 R36, R48.reuse, R56, R36 ;  /* 0x000000383024723c */ /* 0x042ff00000041824 */
[C---:B------:R-:W-:Y:S08]  /*1f80*/  HMMA.16816.F32.BF16 R44, R48.reuse, R60, R44 ;  /* 0x0000003c302c723c */ /* 0x040ff0000004182c */
[C---:B------:R-:W-:Y:S01]  /*1f90*/  HMMA.16816.F32.BF16 R40, R48.reuse, R62, R40 ;  /* 0x0000003e3028723c */ /* 0x040fe20000041828 */
[----:B------:R-:W1:Y:S07]  /*1fa0*/  LDSM.16.M88.4 R60, [R161+0x5000] ;  /* 0x00500000a13c783b */ /* 0x000e6e0000000200 */
[C---:B------:R-:W-:Y:S01]  /*1fb0*/  HMMA.16816.F32.BF16 R32, R48.reuse, R58, R32 ;  /* 0x0000003a3020723c */ /* 0x040fe20000041820 */
[----:B------:R-:W3:Y:S07]  /*1fc0*/  LDSM.16.M88.4 R56, [R161+0x5400] ;  /* 0x00540000a138783b */ /* 0x000eee0000000200 */
        /* <DEDUP_REMOVED lines=16> */
[----:B------:R-:W-:Y:S01]  /*20d0*/  HMMA.16816.F32.BF16 R84, R48, R70, R84 ;  /* 0x000000463054723c */ /* 0x000fe20000041854 */
[----:B------:R-:W4:Y:S04]  /*20e0*/  LDSM.16.M88.4 R48, [R161+0x6000] ;  /* 0x00600000a130783b */ /* 0x000f280000000200 */
[----:B------:R-:W5:Y:S03]  /*20f0*/  LDSM.16.M88.4 R68, [R161+0x6c00] ;  /* 0x006c0000a144783b */ /* 0x000f660000000200 */
        /* <DEDUP_REMOVED lines=8> */
[----:B------:R-:W2:Y:S07]  /*2180*/  LDSM.16.M88.4 R52, [R164+0x7800] ;  /* 0x00780000a434783b */ /* 0x000eae0000000200 */
[C---:B----4-:R-:W-:Y:S08]  /*2190*/  HMMA.16816.F32.BF16 R12, R64.reuse, R48, R12 ;  /* 0x00000030400c723c */ /* 0x050ff0000004180c */
        /* <DEDUP_REMOVED lines=11> */
[C---:B-----5:R-:W-:Y:S08]  /*2250*/  HMMA.16816.F32.BF16 R88, R64.reuse, R68, R88 ;  /* 0x000000444058723c */ /* 0x060ff00000041858 */
[----:B------:R-:W-:Y:S01]  /*2260*/  HMMA.16816.F32.BF16 R84, R64, R70, R84 ;  /* 0x000000464054723c */ /* 0x000fe20000041854 */
[----:B------:R-:W5:Y:S04]  /*2270*/  LDSM.16.M88.4 R68, [R161+0x7800] ;  /* 0x00780000a144783b */ /* 0x000f680000000200 */
        /* <DEDUP_REMOVED lines=11> */
[----:B------:R-:W-:Y:S01]  /*2330*/  HMMA.16816.F32.BF16 R16, R120, R50, R16 ;  /* 0x000000327810723c */ /* 0x000fe20000041810 */
[----:B------:R-:W4:Y:S01]  /*2340*/  LDSM.16.M88.4 R48, [R161+0x8c00] ;  /* 0x008c0000a130783b */ /* 0x000f220000000200 */
[----:B------:R-:W-:Y:S01]  /*2350*/  ISETP.NE.AND P0, PT, R6, 0x1, PT ;  /* 0x000000010600780c */ /* 0x000fe20003f05270 */
[----:B------:R-:W-:-:S05]  /*2360*/  DEPBAR.LE SB0, 0x0 ;  /* 0x000080000000791a */ /* 0x000fca0000000000 */
        /* <DEDUP_REMOVED lines=8> */
[----:B------:R-:W-:Y:S01]  /*23f0*/  BSSY.RECONVERGENT B1, `(.L_x_2888) ;  /* 0x0000078000017945 */ /* 0x000fe20003800200 */
[C---:B------:R-:W-:Y:S01]  /*2400*/  SHF.L.U64.HI R117, R132.reuse, 0x5, R133 ;  /* 0x0000000584757819 */ /* 0x040fe20000010285 */
[----:B------:R-:W-:Y:S01]  /*2410*/  IMAD.SHL.U32 R118, R132, 0x20, RZ ;  /* 0x0000002084767824 */ /* 0x000fe200078e00ff */
[C---:B------:R-:W-:Y:S01]  /*2420*/  SHF.L.U64.HI R179, R128.reuse, 0x5, R129 ;  /* 0x0000000580b37819 */ /* 0x040fe20000010281 */
[----:B------:R-:W-:-:S03]  /*2430*/  IMAD.SHL.U32 R178, R128, 0x20, RZ ;  /* 0x0000002080b27824 */ /* 0x000fc600078e00ff */
        /* <DEDUP_REMOVED lines=8> */
[C---:B-1----:R-:W-:Y:S08]  /*24c0*/  HMMA.16816.F32.BF16 R12, R80.reuse, R60, R12 ;  /* 0x0000003c500c723c */ /* 0x042ff0000004180c */
[C---:B------:R-:W-:Y:S08]  /*24d0*/  HMMA.16816.F32.BF16 R8, R80.reuse, R62, R8 ;  /* 0x0000003e5008723c */ /* 0x040ff00000041808 */
[C---:B---3--:R-:W-:Y:S08]  /*24e0*/  HMMA.16816.F32.BF16 R104, R80.reuse, R56, R104 ;  /* 0x000000385068723c */ /* 0x048ff00000041868 */
[C---:B------:R-:W-:Y:S08]  /*24f0*/  HMMA.16816.F32.BF16 R100, R80.reuse, R58, R100 ;  /* 0x0000003a5064723c */ /* 0x040ff00000041864 */
[C---:B--2---:R-:W-:Y:S08]  /*2500*/  HMMA.16816.F32.BF16 R96, R80.reuse, R52, R96 ;  /* 0x000000345060723c */ /* 0x044ff00000041860 */
        /* <DEDUP_REMOVED lines=18> */
.L_x_2891:
[----:B------:R-:W2:Y:S01]  /*2630*/  LD.E R55, desc[UR4][R2.64+0x170] ;  /* 0x0001700402377980 */ /* 0x000ea2000c101900 */
[C---:B------:R-:W-:Y:S02]  /*2640*/  LEA R52, R6.reuse, 0xffffff00, 0x7 ;  /* 0xffffff0006347811 */ /* 0x040fe400078e38ff */
[----:B------:R-:W-:Y:S02]  /*2650*/  LEA R54, R6, 0xffffff80, 0x7 ;  /* 0xffffff8006367811 */ /* 0x000fe400078e38ff */
[----:B------:R-:W-:Y:S02]  /*2660*/  IABS R0, R52 ;  /* 0x0000003400007213 */ /* 0x000fe40000000000 */
[----:B------:R-:W-:Y:S02]  /*2670*/  IABS R48, R54 ;  /* 0x0000003600307213 */ /* 0x000fe40000000000 */
[-C--:B--2---:R-:W-:Y:S02]  /*2680*/  IABS R50, R55.reuse ;  /* 0x0000003700327213 */ /* 0x084fe40000000000 */
[----:B------:R-:W-:-:S02]  /*2690*/  IABS R49, R55 ;  /* 0x0000003700317213 */ /* 0x000fc40000000000 */
[----:B------:R-:W1:Y:S01]  /*26a0*/  I2F.RP R51, R50 ;  /* 0x0000003200337306 */ /* 0x000e620000209400 */
[-C--:B------:R-:W-:Y:S02]  /*26b0*/  LOP3.LUT R52, R52, R55.reuse, RZ, 0x3c, !PT ;  /* 0x0000003734347212 */ /* 0x080fe400078e3cff */
[----:B------:R-:W-:Y:S01]  /*26c0*/  IMAD.MOV R49, RZ, RZ, -R49 ;  /* 0x000000ffff317224 */ /* 0x000fe200078e0a31 */
[----:B------:R-:W-:Y:S02]  /*26d0*/  LOP3.LUT R54, R54, R55, RZ, 0x3c, !PT ;  /* 0x0000003736367212 */ /* 0x000fe400078e3cff */
[----:B------:R-:W-:Y:S02]  /*26e0*/  ISETP.GE.AND P1, PT, R52, RZ, PT ;  /* 0x000000ff3400720c */ /* 0x000fe40003f26270 */
[----:B------:R-:W-:Y:S01]  /*26f0*/  ISETP.GE.AND P3, PT, R54, RZ, PT ;  /* 0x000000ff3600720c */ /* 0x000fe20003f66270 */
        /* <DEDUP_REMOVED lines=9> */
[----:B------:R-:W-:Y:S01]  /*2790*/  IMAD R57, R51, R49, R0 ;  /* 0x0000003133397224 */ /* 0x000fe200078e0200 */
[----:B------:R-:W-:Y:S01]  /*27a0*/  LOP3.LUT R0, RZ, R55, RZ, 0x33, !PT ;  /* 0x00000037ff007212 */ /* 0x000fe200078e33ff */
[----:B------:R-:W-:-:S03]  /*27b0*/  IMAD R49, R53, R49, R48 ;  /* 0x0000003135317224 */ /* 0x000fc600078e0230 */
        /* <DEDUP_REMOVED lines=36> */
.L_x_2892:
[----:B------:R-:W-:Y:S05]  /*2a00*/  BSYNC.RECONVERGENT B0 ;  /* 0x0000000000007941 */ /* 0x000fea0003800200 */
.L_x_2890:
[C---:B------:R-:W-:Y:S01]  /*2a10*/  LEA R52, P1, R178.reuse, R170, 0x1 ;  /* 0x000000aab2347211 */ /* 0x040fe200078208ff */
[----:B------:R-:W-:Y:S01]  /*2a20*/  @!PT LDS RZ, [RZ] ;  /* 0x00000000fffff984 */ /* 0x000fe20000000800 */
[----:B------:R-:W-:Y:S01]  /*2a30*/  @!PT LDS RZ, [RZ] ;  /* 0x00000000fffff984 */ /* 0x000fe20000000800 */
[----:B------:R-:W-:Y:S01]  /*2a40*/  @!PT LDS RZ, [RZ] ;  /* 0x00000000fffff984 */ /* 0x000fe20000000800 */
[----:B------:R1:W-:Y:S03]  /*2a50*/  LDGSTS.E.BYPASS.LTC128B.128 [R175+0x3000], desc[UR4][R170.64] ;  /* 0x03000000aaaf7fae */ /* 0x0003e6000b981a04 */
[----:B------:R-:W-:Y:S01]  /*2a60*/  LEA.HI.X R53, R178, R171, R179, 0x1, P1 ;  /* 0x000000abb2357211 */ /* 0x000fe200008f0cb3 */
[----:B------:R1:W-:Y:S01]  /*2a70*/  LDGSTS.E.BYPASS.LTC128B.128 [R175+0x5000], desc[UR4][R170.64+0x40] ;  /* 0x05000040aaaf7fae */ /* 0x0003e2000b981a04 */
[----:B------:R-:W-:-:S03]  /*2a80*/  IADD3 R50, P1, PT, R168, R52, RZ ;  /* 0x00000034a8327210 */ /* 0x000fc60007f3e0ff */
[----:B------:R1:W-:Y:S02]  /*2a90*/  LDGSTS.E.BYPASS.LTC128B.128 [R175+0x7000], desc[UR4][R170.64+0x80] ;  /* 0x07000080aaaf7fae */ /* 0x0003e4000b981a04 */
[C---:B------:R-:W-:Y:S01]  /*2aa0*/  IMAD.X R51, R169.reuse, 0x1, R53, P1 ;  /* 0x00000001a9337824 */ /* 0x040fe200008e0635 */
[----:B------:R-:W-:Y:S01]  /*2ab0*/  IADD3 R48, P1, PT, R168, R50, RZ ;  /* 0x00000032a8307210 */ /* 0x000fe20007f3e0ff */
[----:B------:R1:W-:Y:S04]  /*2ac0*/  LDGSTS.E.BYPASS.LTC128B.128 [R175+0x3800], desc[UR4][R52.64] ;  /* 0x0380000034af7fae */ /* 0x0003e8000b981a04 */
        /* <DEDUP_REMOVED lines=10> */
.L_x_2889:
[----:B------:R-:W-:Y:S05]  /*2b70*/  BSYNC.RECONVERGENT B1 ;  /* 0x0000000000017941 */ /* 0x000fea0003800200 */
.L_x_2888:
        /* <DEDUP_REMOVED lines=34> */
[----:B------:R-:W1:Y:S03]  /*2da0*/  SHFL.BFLY PT, R51, R50, 0x2, 0x1f ;  /* 0x0c401f0032337f89 */ /* 0x000e6600000e0000 */
[----:B------:R-:W-:Y:S01]  /*2db0*/  LEA R162, R4, R7, 0x1 ;  /* 0x0000000704a27211 */ /* 0x000fe200078e08ff */
[----:B------:R-:W3:Y:S03]  /*2dc0*/  SHFL.BFLY PT, R49, R48, 0x2, 0x1f ;  /* 0x0c401f0030317f89 */ /* 0x000ee600000e0000 */
[----:B------:R-:W-:Y:S01]  /*2dd0*/  IADD3 R160, PT, PT, R5, R162, RZ ;  /* 0x000000a205a07210 */ /* 0x000fe20007ffe0ff */
        /* <DEDUP_REMOVED lines=10> */
[----:B------:R-:W-:Y:S01]  /*2e80*/  LDSM.16.MT88.4 R120, [R160+0xd000] ;  /* 0x00d00000a078783b */ /* 0x000fe20000004200 */
[----:B-1----:R-:W-:-:S02]  /*2e90*/  FMNMX.FTZ R0, R51, R0, !PT ;  /* 0x0000000033007209 */ /* 0x002fc40007810000 */
        /* <DEDUP_REMOVED lines=18> */
[----:B------:R-:W1:Y:S01]  /*2fc0*/  LDSM.16.MT88.4 R40, [R162+0x9000] ;  /* 0x00900000a228783b */ /* 0x000e620000004200 */
[-CC-:B------:R-:W-:Y:S01]  /*2fd0*/  FFMA.FTZ R127, R39, R124.reuse, -R119.reuse ;  /* 0x0000007c277f7223 */ /* 0x180fe20000010877 */
[-C--:B------:R-:W-:Y:S01]  /*2fe0*/  FFMA.FTZ R128, R34, R124.reuse, -R119 ;  /* 0x0000007c22807223 */ /* 0x080fe20000010877 */
[-CC-:B------:R-:W-:Y:S01]  /*2ff0*/  FFMA.FTZ R7, R36, R124.reuse, -R129.reuse ;  /* 0x0000007c24077223 */ /* 0x180fe20000010881 */
[-CC-:B------:R-:W-:Y:S01]  /*3000*/  FFMA.FTZ R130, R37, R124.reuse, -R129.reuse ;  /* 0x0000007c25827223 */ /* 0x180fe20000010881 */
[-CC-:B------:R-:W-:Y:S01]  /*3010*/  FFMA.FTZ R5, R32, R124.reuse, -R129.reuse ;  /* 0x0000007c20057223 */ /* 0x180fe20000010881 */
[-C--:B------:R-:W-:Y:S01]  /*3020*/  FFMA.FTZ R132, R33, R124.reuse, -R129 ;  /* 0x0000007c21847223 */ /* 0x080fe20000010881 */
[----:B------:R-:W2:Y:S01]  /*3030*/  MUFU.EX2 R135, R135 ;  /* 0x0000008700877308 */ /* 0x000ea20000000800 */
        /* <DEDUP_REMOVED lines=12> */
[----:B------:R-:W-:Y:S01]  /*3100*/  LDSM.16.MT88.4 R12, [R160+0xa000] ;  /* 0x00a00000a00c783b */ /* 0x000fe20000004200 */
[-CC-:B------:R-:W-:Y:S01]  /*3110*/  FFMA.FTZ R147, R8, R124.reuse, -R129.reuse ;  /* 0x0000007c08937223 */ /* 0x180fe20000010881 */
[----:B------:R-:W-:Y:S01]  /*3120*/  FFMA.FTZ R148, R9, R124, -R129 ;  /* 0x0000007c09947223 */ /* 0x000fe20000010881 */
[----:B------:R-:W3:Y:S01]  /*3130*/  MUFU.EX2 R125, R125 ;  /* 0x0000007d007d7308 */ /* 0x000ee20000000800 */
[----:B--2---:R-:W-:Y:S01]  /*3140*/  F2FP.BF16.F32.PACK_AB R113, R135, R134 ;  /* 0x000000868771723e */ /* 0x004fe200000010ff */
        /* <DEDUP_REMOVED lines=9> */
[-C--:B------:R-:W-:Y:S01]  /*31e0*/  FFMA.FTZ R103, R103, R124.reuse, -R119 ;  /* 0x0000007c67677223 */ /* 0x080fe20000010877 */
[----:B------:R-:W-:Y:S01]  /*31f0*/  FADD.FTZ R135, R134, R135 ;  /* 0x0000008786877221 */ /* 0x000fe20000010000 */
[-C--:B------:R-:W-:Y:S01]  /*3200*/  FFMA.FTZ R134, R94, R124.reuse, -R119 ;  /* 0x0000007c5e867223 */ /* 0x080fe20000010877 */
[-C--:B------:R-:W-:Y:S01]  /*3210*/  FFMA.FTZ R156, R93, R124.reuse, -R129 ;  /* 0x0000007c5d9c7223 */ /* 0x080fe20000010881 */
[----:B------:R-:W-:Y:S01]  /*3220*/  FFMA.FTZ R157, R95, R124, -R119 ;  /* 0x0000007c5f9d7223 */ /* 0x000fe20000010877 */
[----:B------:R-:W2:Y:S01]  /*3230*/  MUFU.EX2 R138, R138 ;  /* 0x0000008a008a7308 */ /* 0x000ea20000000800 */
[----:B---3--:R-:W-:Y:S01]  /*3240*/  F2FP.BF16.F32.PACK_AB R115, R125, R136 ;  /* 0x000000887d73723e */ /* 0x008fe200000010ff */
        /* <DEDUP_REMOVED lines=8> */
[----:B------:R-:W-:-:S06]  /*32d0*/  FFMA.FTZ R84, R84, R124, -R129 ;  /* 0x0000007c54547223 */ /* 0x000fcc0000010881 */
[----:B------:R-:W3:Y:S01]  /*32e0*/  MUFU.EX2 R4, R4 ;  /* 0x0000000400047308 */ /* 0x000ee20000000800 */
[----:B--2---:R-:W-:Y:S01]  /*32f0*/  F2FP.BF16.F32.PACK_AB R112, R138, R137 ;  /* 0x000000898a70723e */ /* 0x004fe200000010ff */
[----:B------:R-:W-:Y:S01]  /*3300*/  FADD.FTZ R138, R137, R138 ;  /* 0x0000008a898a7221 */ /* 0x000fe20000010000 */
[----:B------:R-:W-:-:S05]  /*3310*/  FFMA.FTZ R137, R96, R124, -R129 ;  /* 0x0000007c60897223 */ /* 0x000fca0000010881 */
[----:B------:R-:W-:Y:S08]  /*3320*/  MUFU.EX2 R126, R126 ;  /* 0x0000007e007e7308 */ /* 0x000ff00000000800 */
[----:B------:R-:W2:Y:S01]  /*3330*/  MUFU.EX2 R127, R127 ;  /* 0x0000007f007f7308 */ /* 0x000ea20000000800 */
[----:B---3--:R-:W-:-:S07]  /*3340*/  F2FP.BF16.F32.PACK_AB R114, R4, R139 ;  /* 0x0000008b0472723e */ /* 0x008fce00000010ff */
[----:B------:R-:W-:Y:S01]  /*3350*/  MUFU.EX2 R128, R128 ;  /* 0x0000008000807308 */ /* 0x000fe20000000800 */
[C---:B------:R-:W-:Y:S07]  /*3360*/  HMMA.16816.F32.BF16 R36, R112.reuse, R52, RZ ;  /* 0x000000347024723c */ /* 0x040fee00000418ff */
[----:B------:R-:W-:Y:S01]  /*3370*/  MUFU.EX2 R7, R7 ;  /* 0x0000000700077308 */ /* 0x000fe20000000800 */
[----:B------:R-:W-:Y:S01]  /*3380*/  HMMA.16816.F32.BF16 R32, R112, R54, RZ ;  /* 0x000000367020723c */ /* 0x000fe200000418ff */
[----:B------:R-:W3:Y:S01]  /*3390*/  LDSM.16.MT88.4 R52, [R162+0xd000] ;  /* 0x00d00000a234783b */ /* 0x000ee20000004200 */
[----:B--2---:R-:W-:-:S05]  /*33a0*/  F2FP.BF16.F32.PACK_AB R109, R127, R126 ;  /* 0x0000007e7f6d723e */ /* 0x004fca00000010ff */
[----:B------:R-:W2:Y:S01]  /*33b0*/  MUFU.EX2 R130, R130 ;  /* 0x0000008200827308 */ /* 0x000ea20000000800 */
[C---:B------:R-:W-:Y:S07]  /*33c0*/  HMMA.16816.F32.BF16 R72, R112.reuse, R68, RZ ;  /* 0x000000447048723c */ /* 0x040fee00000418ff */
[----:B------:R-:W-:Y:S01]  /*33d0*/  MUFU.EX2 R5, R5 ;  /* 0x0000000500057308 */ /* 0x000fe20000000800 */
[C---:B------:R-:W-:Y:S07]  /*33e0*/  HMMA.16816.F32.BF16 R64, R112.reuse, R60, RZ ;  /* 0x0000003c7040723c */ /* 0x040fee00000418ff */
[----:B------:R-:W4:Y:S01]  /*33f0*/  MUFU.EX2 R132, R132 ;  /* 0x0000008400847308 */ /* 0x000f220000000800 */
[----:B------:R-:W-:Y:S01]  /*3400*/  HMMA.16816.F32.BF16 R68, R112, R70, RZ ;  /* 0x000000467044723c */ /* 0x000fe200000418ff */
[----:B--2---:R-:W-:-:S06]  /*3410*/  F2FP.BF16.F32.PACK_AB R108, R130, R7 ;  /* 0x00000007826c723e */ /* 0x004fcc00000010ff */
[----:B------:R-:W2:Y:S01]  /*3420*/  MUFU.EX2 R131, R131 ;  /* 0x0000008300837308 */ /* 0x000ea20000000800 */
[C---:B------:R-:W-:Y:S07]  /*3430*/  HMMA.16816.F32.BF16 R60, R112.reuse, R62, RZ ;  /* 0x0000003e703c723c */ /* 0x040fee00000418ff */
[----:B------:R-:W-:Y:S01]  /*3440*/  MUFU.EX2 R133, R133 ;  /* 0x0000008500857308 */ /* 0x000fe20000000800 */
[----:B----4-:R-:W-:Y:S01]  /*3450*/  F2FP.BF16.F32.PACK_AB R110, R132, R5 ;  /* 0x00000005846e723e */ /* 0x010fe200000010ff */
[C---:B-1----:R-:W-:Y:S06]  /*3460*/  HMMA.16816.F32.BF16 R44, R112.reuse, R40, RZ ;  /* 0x00000028702c723c */ /* 0x042fec00000418ff */
[----:B------:R-:W-:Y:S01]  /*3470*/  MUFU.EX2 R142, R142 ;  /* 0x0000008e008e7308 */ /* 0x000fe20000000800 */
[----:B--2---:R-:W-:Y:S01]  /*3480*/  F2FP.BF16.F32.PACK_AB R111, R131, R128 ;  /* 0x00000080836f723e */ /* 0x004fe200000010ff */
[----:B------:R-:W-:Y:S06]  /*3490*/  HMMA.16816.F32.BF16 R40, R112, R42, RZ ;  /* 0x0000002a7028723c */ /* 0x000fec00000418ff */
[----:B------:R-:W-:Y:S02]  /*34a0*/  MUFU.EX2 R143, R143 ;  /* 0x0000008f008f7308 */ /* 0x000fe40000000800 */
[C---:B------:R-:W-:Y:S06]  /*34b0*/  HMMA.16816.F32.BF16 R72, R108.reuse, R80, R72 ;  /* 0x000000506c48723c */ /* 0x040fec0000041848 */
[----:B------:R-:W-:Y:S02]  /*34c0*/  MUFU.EX2 R140, R140 ;  /* 0x0000008c008c7308 */ /* 0x000fe40000000800 */
[C---:B------:R-:W-:Y:S01]  /*34d0*/  HMMA.16816.F32.BF16 R68, R108.reuse, R82, R68 ;  /* 0x000000526c44723c */ /* 0x040fe20000041844 */
[----:B------:R-:W1:Y:S05]  /*34e0*/  LDSM.16.MT88.4 R80, [R162+0xd400] ;  /* 0x00d40000a250783b */ /* 0x000e6a0000004200 */
[----:B------:R-:W-:Y:S02]  /*34f0*/  MUFU.EX2 R141, R141 ;  /* 0x0000008d008d7308 */ /* 0x000fe40000000800 */
[C---:B------:R-:W-:Y:S06]  /*3500*/  HMMA.16816.F32.BF16 R64, R108.reuse, R76, R64 ;  /* 0x0000004c6c40723c */ /* 0x040fec0000041840 */
[----:B------:R-:W-:Y:S02]  /*3510*/  MUFU.EX2 R145, R145 ;  /* 0x0000009100917308 */ /* 0x000fe40000000800 */
[C---:B------:R-:W-:Y:S01]  /*3520*/  HMMA.16816.F32.BF16 R60, R108.reuse, R78, R60 ;  /* 0x0000004e6c3c723c */ /* 0x040fe2000004183c */
[----:B------:R-:W2:Y:S05]  /*3530*/  LDSM.16.MT88.4 R76, [R160+0xd400] ;  /* 0x00d40000a04c783b */ /* 0x000eaa0000004200 */
[----:B------:R-:W4:Y:S02]  /*3540*/  MUFU.EX2 R146, R146 ;  /* 0x0000009200927308 */ /* 0x000f240000000800 */
[C---:B------:R-:W-:Y:S06]  /*3550*/  HMMA.16816.F32.BF16 R44, R108.reuse, R56, R44 ;  /* 0x000000386c2c723c */ /* 0x040fec000004182c */
[----:B------:R-:W-:Y:S02]  /*3560*/  MUFU.EX2 R144, R144 ;  /* 0x0000009000907308 */ /* 0x000fe40000000800 */
[C---:B------:R-:W-:Y:S06]  /*3570*/  HMMA.16816.F32.BF16 R40, R108.reuse, R58, R40 ;  /* 0x0000003a6c28723c */ /* 0x040fec0000041828 */
[----:B------:R-:W-:Y:S01]  /*3580*/  MUFU.EX2 R150, R150 ;  /* 0x0000009600967308 */ /* 0x000fe20000000800 */
[----:B----4-:R-:W-:Y:S01]  /*3590*/  F2FP.BF16.F32.PACK_AB R9, R146, R145 ;  /* 0x000000919209723e */ /* 0x010fe200000010ff */
[C---:B------:R-:W-:Y:S06]  /*35a0*/  HMMA.16816.F32.BF16 R36, R108.reuse, R48, R36 ;  /* 0x000000306c24723c */ /* 0x040fec0000041824 */
[----:B------:R-:W4:Y:S02]  /*35b0*/  MUFU.EX2 R151, R151 ;  /* 0x0000009700977308 */ /* 0x000f240000000800 */
[----:B------:R-:W-:Y:S06]  /*35c0*/  HMMA.16816.F32.BF16 R32, R108, R50, R32 ;  /* 0x000000326c20723c */ /* 0x000fec0000041820 */
[----:B------:R-:W-:Y:S02]  /*35d0*/  MUFU.EX2 R147, R147 ;  /* 0x0000009300937308 */ /* 0x000fe40000000800 */
[C---:B---3--:R-:W-:Y:S06]  /*35e0*/  HMMA.16816.F32.BF16 R56, R112.reuse, R52, RZ ;  /* 0x000000347038723c */ /* 0x048fec00000418ff */
[----:B------:R-:W3:Y:S01]  /*35f0*/  MUFU.EX2 R148, R148 ;  /* 0x0000009400947308 */ /* 0x000ee20000000800 */
[----:B----4-:R-:W-:Y:S01]  /*3600*/  F2FP.BF16.F32.PACK_AB R8, R151, R150 ;  /* 0x000000969708723e */ /* 0x010fe200000010ff */
[C---:B------:R-:W-:Y:S06]  /*3610*/  HMMA.16816.F32.BF16 R52, R112.reuse, R54, RZ ;  /* 0x000000367034723c */ /* 0x040fec00000418ff */
[----:B------:R-:W4:Y:S02]  /*3620*/  MUFU.EX2 R149, R149 ;  /* 0x0000009500957308 */ /* 0x000f240000000800 */
[----:B------:R-:W-:Y:S01]  /*3630*/  HMMA.16816.F32.BF16 R48, R112, R120, RZ ;  /* 0x000000787030723c */ /* 0x000fe200000418ff */
[-C--:B------:R-:W-:Y:S01]  /*3640*/  FFMA.FTZ R120, R26, R124.reuse, -R119 ;  /* 0x0000007c1a787223 */ /* 0x080fe20000010877 */
[----:B------:R-:W-:-:S04]  /*3650*/  FFMA.FTZ R121, R24, R124, -R129 ;  /* 0x0000007c18797223 */ /* 0x000fc80000010881 */
[----:B------:R-:W-:Y:S01]  /*3660*/  MUFU.EX2 R152, R152 ;  /* 0x0000009800987308 */ /* 0x000fe20000000800 */
[----:B---3--:R-:W-:Y:S01]  /*3670*/  F2FP.BF16.F32.PACK_AB R10, R148, R147 ;  /* 0x00000093940a723e */ /* 0x008fe200000010ff */
[----:B------:R-:W-:Y:S01]  /*3680*/  HMMA.16816.F32.BF16 R112, R112, R122, RZ ;  /* 0x0000007a7070723c */ /* 0x000fe200000418ff */
[-C--:B------:R-:W-:Y:S01]  /*3690*/  FFMA.FTZ R122, R25, R124.reuse, -R129 ;  /* 0x0000007c197a7223 */ /* 0x080fe20000010881 */
[----:B------:R-:W-:-:S04]  /*36a0*/  FFMA.FTZ R123, R27, R124, -R119 ;  /* 0x0000007c1b7b7223 */ /* 0x000fc80000010877 */
[----:B------:R-:W-:Y:S01]  /*36b0*/  MUFU.EX2 R120, R120 ;  /* 0x0000007800787308 */ /* 0x000fe20000000800 */
[----:B----4-:R-:W-:Y:S01]  /*36c0*/  F2FP.BF16.F32.PACK_AB R11, R149, R144 ;  /* 0x00000090950b723e */ /* 0x010fe200000010ff */
[C---:B-1----:R-:W-:Y:S06]  /*36d0*/  HMMA.16816.F32.BF16 R56, R108.reuse, R80, R56 ;  /* 0x000000506c38723c */ /* 0x042fec0000041838 */
[----:B------:R-:W-:Y:S02]  /*36e0*/  MUFU.EX2 R121, R121 ;  /* 0x0000007900797308 */ /* 0x000fe40000000800 */
[C---:B------:R-:W-:Y:S01]  /*36f0*/  HMMA.16816.F32.BF16 R52, R108.reuse, R82, R52 ;  /* 0x000000526c34723c */ /* 0x040fe20000041834 */
[----:B------:R-:W-:Y:S05]  /*3700*/  LDSM.16.MT88.4 R80, [R162+0xc800] ;  /* 0x00c80000a250783b */ /* 0x000fea0000004200 */
[----:B------:R-:W1:Y:S02]  /*3710*/  MUFU.EX2 R122, R122 ;  /* 0x0000007a007a7308 */ /* 0x000e640000000800 */
[C---:B--2---:R-:W-:Y:S06]  /*3720*/  HMMA.16816.F32.BF16 R48, R108.reuse, R76, R48 ;  /* 0x0000004c6c30723c */ /* 0x044fec0000041830 */
[----:B------:R-:W2:Y:S02]  /*3730*/  MUFU.EX2 R123, R123 ;  /* 0x0000007b007b7308 */ /* 0x000ea40000000800 */
[----:B------:R-:W-:Y:S01]  /*3740*/  HMMA.16816.F32.BF16 R112, R108, R78, R112 ;  /* 0x0000004e6c70723c */ /* 0x000fe20000041870 */
[-CC-:B------:R-:W-:Y:S01]  /*3750*/  FFMA.FTZ R109, R30, R124.reuse, -R119.reuse ;  /* 0x0000007c1e6d7223 */ /* 0x180fe20000010877 */
[-C--:B------:R-:W-:Y:S01]  /*3760*/  FFMA.FTZ R108, R31, R124.reuse, -R119 ;  /* 0x0000007c1f6c7223 */ /* 0x080fe20000010877 */
[----:B------:R-:W-:Y:S01]  /*3770*/  FFMA.FTZ R110, R28, R124, -R129 ;  /* 0x0000007c1c6e7223 */ /* 0x000fe20000010881 */
[----:B------:R-:W-:Y:S02]  /*3780*/  LDSM.16.MT88.4 R76, [R162+0x9800] ;  /* 0x00980000a24c783b */ /* 0x000fe40000004200 */
[----:B------:R-:W-:Y:S01]  /*3790*/  MUFU.EX2 R153, R153 ;  /* 0x0000009900997308 */ /* 0x000fe20000000800 */
[----:B-1----:R-:W-:Y:S01]  /*37a0*/  F2FP.BF16.F32.PACK_AB R26, R122, R121 ;  /* 0x000000797a1a723e */ /* 0x002fe200000010ff */
[----:B------:R-:W1:Y:S06]  /*37b0*/  LDSM.16.MT88.4 R28, [R160+0x9800] ;  /* 0x00980000a01c783b */ /* 0x000e6c0000004200 */
[----:B------:R-:W-:Y:S01]  /*37c0*/  MUFU.EX2 R109, R109 ;  /* 0x0000006d006d7308 */ /* 0x000fe20000000800 */
[----:B--2---:R-:W-:-:S07]  /*37d0*/  F2FP.BF16.F32.PACK_AB R27, R123, R120 ;  /* 0x000000787b1b723e */ /* 0x004fce00000010ff */
[----:B------:R-:W2:Y:S08]  /*37e0*/  MUFU.EX2 R108, R108 ;  /* 0x0000006c006c7308 */ /* 0x000eb00000000800 */
[----:B------:R-:W3:Y:S08]  /*37f0*/  MUFU.EX2 R110, R110 ;  /* 0x0000006e006e7308 */ /* 0x000ef00000000800 */
[----:B------:R-:W-:Y:S01]  /*3800*/  MUFU.EX2 R102, R102 ;  /* 0x0000006600667308 */ /* 0x000fe20000000800 */
[----:B--2---:R-:W-:-:S07]  /*3810*/  F2FP.BF16.F32.PACK_AB R25, R108, R109 ;  /* 0x0000006d6c19723e */ /* 0x004fce00000010ff */
[----:B------:R-:W-:Y:S01]  /*3820*/  MUFU.EX2 R154, R154 ;  /* 0x0000009a009a7308 */ /* 0x000fe20000000800 */
[----:B---3--:R-:W-:-:S07]  /*3830*/  F2FP.BF16.F32.PACK_AB R24, R133, R110 ;  /* 0x0000006e8518723e */ /* 0x008fce00000010ff */
[C---:B-1----:R-:W-:Y:S01]  /*3840*/  HMMA.16816.F32.BF16 R36, R24.reuse, R28, R36 ;  /* 0x0000001c1824723c */ /* 0x042fe20000041824 */
[----:B------:R-:W-:Y:S07]  /*3850*/  MUFU.EX2 R155, R155 ;  /* 0x0000009b009b7308 */ /* 0x000fee0000000800 */
[C---:B------:R-:W-:Y:S01]  /*3860*/  HMMA.16816.F32.BF16 R32, R24.reuse, R30, R32 ;  /* 0x0000001e1820723c */ /* 0x040fe20000041820 */
[----:B------:R-:W1:Y:S01]  /*3870*/  LDSM.16.MT88.4 R28, [R160+0xb800] ;  /* 0x00b80000a01c783b */ /* 0x000e620000004200 */
[----:B------:R-:W-:Y:S06]  /*3880*/  MUFU.EX2 R100, R100 ;  /* 0x0000006400647308 */ /* 0x000fec0000000800 */
[C---:B------:R-:W-:Y:S02]  /*3890*/  HMMA.16816.F32.BF16 R44, R24.reuse, R76, R44 ;  /* 0x0000004c182c723c */ /* 0x040fe4000004182c */
[----:B------:R-:W-:Y:S06]  /*38a0*/  MUFU.EX2 R101, R101 ;  /* 0x0000006500657308 */ /* 0x000fec0000000800 */
[C---:B------:R-:W-:Y:S01]  /*38b0*/  HMMA.16816.F32.BF16 R40, R24.reuse, R78, R40 ;  /* 0x0000004e1828723c */ /* 0x040fe20000041828 */
[----:B------:R-:W2:Y:S01]  /*38c0*/  LDSM.16.MT88.4 R76, [R162+0xb800] ;  /* 0x00b80000a24c783b */ /* 0x000ea20000004200 */
        /* <DEDUP_REMOVED lines=8> */
[C---:B--2---:R-:W-:Y:S07]  /*3950*/  HMMA.16816.F32.BF16 R72, R24.reuse, R76, R72 ;  /* 0x0000004c1848723c */ /* 0x044fee0000041848 */
[----:B------:R-:W-:Y:S01]  /*3960*/  MUFU.EX2 R191, R191 ;  /* 0x000000bf00bf7308 */ /* 0x000fe20000000800 */
[C---:B------:R-:W-:Y:S01]  /*3970*/  HMMA.16816.F32.BF16 R68, R24.reuse, R78, R68 ;  /* 0x0000004e1844723c */ /* 0x040fe20000041844 */
[----:B------:R-:W2:Y:S07]  /*3980*/  LDSM.16.MT88.4 R76, [R162+0xd800] ;  /* 0x00d80000a24c783b */ /* 0x000eae0000004200 */
[----:B-1----:R-:W-:Y:S01]  /*3990*/  HMMA.16816.F32.BF16 R48, R24, R28, R48 ;  /* 0x0000001c1830723c */ /* 0x002fe20000041830 */
[-CC-:B------:R-:W-:Y:S01]  /*39a0*/  FFMA.FTZ R29, R22, R124.reuse, -R119.reuse ;  /* 0x0000007c161d7223 */ /* 0x180fe20000010877 */
[----:B------:R-:W-:-:S05]  /*39b0*/  FFMA.FTZ R28, R18, R124, -R119 ;  /* 0x0000007c121c7223 */ /* 0x000fca0000010877 */
[----:B------:R-:W-:Y:S01]  /*39c0*/  MUFU.EX2 R29, R29 ;  /* 0x0000001d001d7308 */ /* 0x000fe20000000800 */
[----:B------:R-:W-:Y:S01]  /*39d0*/  HMMA.16816.F32.BF16 R112, R24, R30, R112 ;  /* 0x0000001e1870723c */ /* 0x000fe20000041870 */
[-C--:B------:R-:W-:Y:S01]  /*39e0*/  FFMA.FTZ R30, R23, R124.reuse, -R119 ;  /* 0x0000007c171e7223 */ /* 0x080fe20000010877 */
[----:B------:R-:W-:Y:S01]  /*39f0*/  FFMA.FTZ R31, R16, R124, -R129 ;  /* 0x0000007c101f7223 */ /* 0x000fe20000010881 */
[----:B------:R-:W1:Y:S01]  /*3a00*/  LDSM.16.MT88.4 R20, [R160+0x9c00] ;  /* 0x009c0000a014783b */ /* 0x000e620000004200 */
[----:B------:R-:W-:-:S03]  /*3a10*/  F2FP.BF16.F32.PACK_AB R16, R143, R142 ;  /* 0x0000008e8f10723e */ /* 0x000fc600000010ff */
[----:B------:R-:W3:Y:S01]  /*3a20*/  MUFU.EX2 R30, R30 ;  /* 0x0000001e001e7308 */ /* 0x000ee20000000800 */
[C---:B--2---:R-:W-:Y:S07]  /*3a30*/  HMMA.16816.F32.BF16 R56, R24.reuse, R76, R56 ;  /* 0x0000004c1838723c */ /* 0x044fee0000041838 */
[----:B------:R-:W2:Y:S01]  /*3a40*/  MUFU.EX2 R28, R28 ;  /* 0x0000001c001c7308 */ /* 0x000ea20000000800 */
[----:B------:R-:W-:Y:S01]  /*3a50*/  HMMA.16816.F32.BF16 R52, R24, R78, R52 ;  /* 0x0000004e1834723c */ /* 0x000fe20000041834 */
[----:B------:R-:W4:Y:S06]  /*3a60*/  LDSM.16.MT88.4 R24, [R162+0x9c00] ;  /* 0x009c0000a218783b */ /* 0x000f2c0000004200 */
[----:B------:R-:W5:Y:S01]  /*3a70*/  MUFU.EX2 R31, R31 ;  /* 0x0000001f001f7308 */ /* 0x000f620000000800 */
[----:B---3--:R-:W-:-:S02]  /*3a80*/  F2FP.BF16.F32.PACK_AB R17, R30, R29 ;  /* 0x0000001d1e11723e */ /* 0x008fc400000010ff */
[----:B--2---:R-:W-:Y:S02]  /*3a90*/  F2FP.BF16.F32.PACK_AB R19, R141, R28 ;  /* 0x0000001c8d13723e */ /* 0x004fe400000010ff */
[----:B-----5:R-:W-:-:S07]  /*3aa0*/  F2FP.BF16.F32.PACK_AB R18, R140, R31 ;  /* 0x0000001f8c12723e */ /* 0x020fce00000010ff */
[C---:B-1----:R-:W-:Y:S08]  /*3ab0*/  HMMA.16816.F32.BF16 R36, R16.reuse, R20, R36 ;  /* 0x000000141024723c */ /* 0x042ff00000041824 */
[C---:B------:R-:W-:Y:S01]  /*3ac0*/  HMMA.16816.F32.BF16 R32, R16.reuse, R22, R32 ;  /* 0x000000161020723c */ /* 0x040fe20000041820 */
[----:B------:R-:W1:Y:S07]  /*3ad0*/  LDSM.16.MT88.4 R20, [R160+0xbc00] ;  /* 0x00bc0000a014783b */ /* 0x000e6e0000004200 */
[C---:B----4-:R-:W-:Y:S08]  /*3ae0*/  HMMA.16816.F32.BF16 R44, R16.reuse, R24, R44 ;  /* 0x00000018102c723c */ /* 0x050ff0000004182c */
[----:B------:R-:W-:Y:S01]  /*3af0*/  HMMA.16816.F32.BF16 R40, R16, R26, R40 ;  /* 0x0000001a1028723c */ /* 0x000fe20000041828 */
[----:B------:R-:W2:Y:S07]  /*3b00*/  LDSM.16.MT88.4 R24, [R162+0xbc00] ;  /* 0x00bc0000a218783b */ /* 0x000eae0000004200 */
[C---:B------:R-:W-:Y:S08]  /*3b10*/  HMMA.16816.F32.BF16 R36, R8.reuse, R12, R36 ;  /* 0x0000000c0824723c */ /* 0x040ff00000041824 */
[----:B------:R-:W-:Y:S01]  /*3b20*/  HMMA.16816.F32.BF16 R32, R8, R14, R32 ;  /* 0x0000000e0820723c */ /* 0x000fe20000041820 */
[----:B------:R-:W3:Y:S07]  /*3b30*/  LDSM.16.MT88.4 R12, [R160+0xc000] ;  /* 0x00c00000a00c783b */ /* 0x000eee0000004200 */
[C---:B-1----:R-:W-:Y:S08]  /*3b40*/  HMMA.16816.F32.BF16 R64, R16.reuse, R20, R64 ;  /* 0x000000141040723c */ /* 0x042ff00000041840 */
[C---:B------:R-:W-:Y:S01]  /*3b50*/  HMMA.16816.F32.BF16 R60, R16.reuse, R22, R60 ;  /* 0x00000016103c723c */ /* 0x040fe2000004183c */
[----:B------:R-:W1:Y:S07]  /*3b60*/  LDSM.16.MT88.4 R20, [R160+0xdc00] ;  /* 0x00dc0000a014783b */ /* 0x000e6e0000004200 */
[C---:B--2---:R-:W-:Y:S08]  /*3b70*/  HMMA.16816.F32.BF16 R72, R16.reuse, R24, R72 ;  /* 0x000000181048723c */ /* 0x044ff00000041848 */
[----:B------:R-:W-:Y:S01]  /*3b80*/  HMMA.16816.F32.BF16 R68, R16, R26, R68 ;  /* 0x0000001a1044723c */ /* 0x000fe20000041844 */
[----:B------:R-:W2:Y:S07]  /*3b90*/  LDSM.16.MT88.4 R24, [R162+0xdc00] ;  /* 0x00dc0000a218783b */ /* 0x000eae0000004200 */
[C---:B---3--:R-:W-:Y:S08]  /*3ba0*/  HMMA.16816.F32.BF16 R64, R8.reuse, R12, R64 ;  /* 0x0000000c0840723c */ /* 0x048ff00000041840 */
[----:B------:R-:W-:Y:S01]  /*3bb0*/  HMMA.16816.F32.BF16 R60, R8, R14, R60 ;  /* 0x0000000e083c723c */ /* 0x000fe2000004183c */
[----:B------:R-:W3:Y:S07]  /*3bc0*/  LDSM.16.MT88.4 R12, [R160+0xe000] ;  /* 0x00e00000a00c783b */ /* 0x000eee0000004200 */
[----:B-1----:R-:W-:Y:S01]  /*3bd0*/  HMMA.16816.F32.BF16 R48, R16, R20, R48 ;  /* 0x000000141030723c */ /* 0x002fe20000041830 */
[----:B------:R-:W-:-:S02]  /*3be0*/  F2FP.BF16.F32.PACK_AB R20, R155, R154 ;  /* 0x0000009a9b14723e */ /* 0x000fc400000010ff */
[----:B------:R-:W-:-:S05]  /*3bf0*/  F2FP.BF16.F32.PACK_AB R21, R153, R152 ;  /* 0x000000989915723e */ /* 0x000fca00000010ff */
[----:B------:R-:W-:Y:S01]  /*3c00*/  HMMA.16816.F32.BF16 R112, R16, R22, R112 ;  /* 0x000000161070723c */ /* 0x000fe20000041870 */
[----:B------:R-:W-:Y:S02]  /*3c10*/  F2FP.BF16.F32.PACK_AB R22, R101, R100 ;  /* 0x000000646516723e */ /* 0x000fe400000010ff */
[----:B------:R-:W-:-:S05]  /*3c20*/  F2FP.BF16.F32.PACK_AB R23, R103, R102 ;  /* 0x000000666717723e */ /* 0x000fca00000010ff */
[C---:B--2---:R-:W-:Y:S01]  /*3c30*/  HMMA.16816.F32.BF16 R56, R16.reuse, R24, R56 ;  /* 0x000000181038723c */ /* 0x044fe20000041838 */
[----:B------:R-:W-:Y:S01]  /*3c40*/  FADD.FTZ R24, R136, R135 ;  /* 0x0000008788187221 */ /* 0x000fe20000010000 */
[----:B------:R-:W-:Y:S01]  /*3c50*/  FADD.FTZ R25, R139, R138 ;  /* 0x0000008a8b197221 */ /* 0x000fe20000010000 */
[-CC-:B------:R-:W-:Y:S01]  /*3c60*/  FFMA.FTZ R135, R98, R124.reuse, -R119.reuse ;  /* 0x0000007c62877223 */ /* 0x180fe20000010877 */
[-C--:B------:R-:W-:Y:S01]  /*3c70*/  FFMA.FTZ R136, R99, R124.reuse, -R119 ;  /* 0x0000007c63887223 */ /* 0x080fe20000010877 */
[-CC-:B------:R-:W-:Y:S01]  /*3c80*/  FFMA.FTZ R138, R97, R124.reuse, -R129.reuse ;  /* 0x0000007c618a7223 */ /* 0x180fe20000010881 */
[----:B------:R-:W-:Y:S01]  /*3c90*/  FFMA.FTZ R139, R92, R124, -R129 ;  /* 0x0000007c5c8b7223 */ /* 0x000fe20000010881 */
[----:B------:R-:W-:Y:S01]  /*3ca0*/  FADD.FTZ R125, R125, R24 ;  /* 0x000000187d7d7221 */ /* 0x000fe20000010000 */
[----:B------:R-:W-:Y:S01]  /*3cb0*/  HMMA.16816.F32.BF16 R52, R16, R26, R52 ;  /* 0x0000001a1034723c */ /* 0x000fe20000041834 */
[----:B------:R-:W1:Y:S01]  /*3cc0*/  LDSM.16.MT88.4 R16, [R162+0xa000] ;  /* 0x00a00000a210783b */ /* 0x000e620000004200 */
[----:B------:R-:W-:Y:S01]  /*3cd0*/  MUFU.EX2 R135, R135 ;  /* 0x0000008700877308 */ /* 0x000fe20000000800 */
[----:B------:R-:W-:Y:S01]  /*3ce0*/  FADD.FTZ R4, R4, R25 ;  /* 0x0000001904047221 */ /* 0x000fe20000010000 */
[----:B------:R-:W-:Y:S01]  /*3cf0*/  FADD.FTZ R126, R126, R125 ;  /* 0x0000007d7e7e7221 */ /* 0x000fe20000010000 */
[----:B------:R-:W-:Y:S02]  /*3d00*/  LDSM.16.MT88.4 R24, [R160+0xc800] ;  /* 0x00c80000a018783b */ /* 0x000fe40000004200 */
[----:B------:R-:W-:Y:S01]  /*3d10*/  FADD.FTZ R85, R7, R4 ;  /* 0x0000000407557221 */ /* 0x000fe20000010000 */
[----:B---3--:R-:W-:Y:S01]  /*3d20*/  HMMA.16816.F32.BF16 R48, R8, R12, R48 ;  /* 0x0000000c0830723c */ /* 0x008fe20000041830 */
[----:B------:R-:W-:Y:S01]  /*3d30*/  FADD.FTZ R127, R127, R126 ;  /* 0x0000007e7f7f7221 */ /* 0x000fe20000010000 */
[----:B------:R-:W-:Y:S01]  /*3d40*/  MUFU.EX2 R136, R136 ;  /* 0x0000008800887308 */ /* 0x000fe20000000800 */
[----:B------:R-:W-:Y:S01]  /*3d50*/  FADD.FTZ R130, R130, R85 ;  /* 0x0000005582827221 */ /* 0x000fe20000010000 */
[----:B------:R-:W-:Y:S01]  /*3d60*/  LDSM.16.MT88.4 R96, [R162+0xec00] ;  /* 0x00ec0000a260783b */ /* 0x000fe20000004200 */
[----:B------:R-:W-:-:S03]  /*3d70*/  FADD.FTZ R128, R128, R127 ;  /* 0x0000007f80807221 */ /* 0x000fc60000010000 */
[----:B------:R-:W-:Y:S01]  /*3d80*/  HMMA.16816.F32.BF16 R112, R8, R14, R112 ;  /* 0x0000000e0870723c */ /* 0x000fe20000041870 */
[----:B------:R-:W2:Y:S01]  /*3d90*/  LDSM.16.MT88.4 R12, [R160+0xa400] ;  /* 0x00a40000a00c783b */ /* 0x000ea20000004200 */
[----:B------:R-:W-:Y:S01]  /*3da0*/  MUFU.EX2 R138, R138 ;  /* 0x0000008a008a7308 */ /* 0x000fe20000000800 */
[----:B------:R-:W-:-:S07]  /*3db0*/  FADD.FTZ R128, R131, R128 ;  /* 0x0000008083807221 */ /* 0x000fce0000010000 */
[----:B------:R-:W-:Y:S08]  /*3dc0*/  MUFU.EX2 R139, R139 ;  /* 0x0000008b008b7308 */ /* 0x000ff00000000800 */
[----:B------:R-:W-:Y:S01]  /*3dd0*/  MUFU.EX2 R7, R91 ;  /* 0x0000005b00077308 */ /* 0x000fe20000000800 */
[C---:B-1----:R-:W-:Y:S07]  /*3de0*/  HMMA.16816.F32.BF16 R44, R8.reuse, R16, R44 ;  /* 0x00000010082c723c */ /* 0x042fee000004182c */
[----:B------:R-:W-:Y:S01]  /*3df0*/  MUFU.EX2 R4, R86 ;  /* 0x0000005600047308 */ /* 0x000fe20000000800 */
[----:B------:R-:W-:Y:S01]  /*3e00*/  HMMA.16816.F32.BF16 R40, R8, R18, R40 ;  /* 0x000000120828723c */ /* 0x000fe20000041828 */
[----:B------:R-:W1:Y:S06]  /*3e10*/  LDSM.16.MT88.4 R16, [R162+0xc000] ;  /* 0x00c00000a210783b */ /* 0x000e6c0000004200 */
[----:B------:R-:W3:Y:S01]  /*3e20*/  MUFU.EX2 R124, R84 ;  /* 0x00000054007c7308 */ /* 0x000ee20000000800 */
[C---:B--2---:R-:W-:Y:S08]  /*3e30*/  HMMA.16816.F32.BF16 R36, R20.reuse, R12, R36 ;  /* 0x0000000c1424723c */ /* 0x044ff00000041824 */
[----:B------:R-:W-:Y:S01]  /*3e40*/  HMMA.16816.F32.BF16 R32, R20, R14, R32 ;  /* 0x0000000e1420723c */ /* 0x000fe20000041820 */
[----:B------:R-:W-:Y:S01]  /*3e50*/  LDSM.16.MT88.4 R12, [R162+0xe400] ;  /* 0x00e40000a20c783b */ /* 0x000fe20000004200 */
[----:B---3--:R-:W-:-:S06]  /*3e60*/  F2FP.BF16.F32.PACK_AB R106, R191, R124 ;  /* 0x0000007cbf6a723e */ /* 0x008fcc00000010ff */
[C---:B-1----:R-:W-:Y:S08]  /*3e70*/  HMMA.16816.F32.BF16 R72, R8.reuse, R16, R72 ;  /* 0x000000100848723c */ /* 0x042ff00000041848 */
[C---:B------:R-:W-:Y:S01]  /*3e80*/  HMMA.16816.F32.BF16 R68, R8.reuse, R18, R68 ;  /* 0x000000120844723c */ /* 0x040fe20000041844 */
[----:B------:R-:W1:Y:S07]  /*3e90*/  LDSM.16.MT88.4 R16, [R162+0xe000] ;  /* 0x00e00000a210783b */ /* 0x000e6e0000004200 */
[C---:B-1----:R-:W-:Y:S08]  /*3ea0*/  HMMA.16816.F32.BF16 R56, R8.reuse, R16, R56 ;  /* 0x000000100838723c */ /* 0x042ff00000041838 */
[----:B------:R-:W-:Y:S01]  /*3eb0*/  HMMA.16816.F32.BF16 R52, R8, R18, R52 ;  /* 0x000000120834723c */ /* 0x000fe20000041834 */
[----:B------:R-:W1:Y:S04]  /*3ec0*/  LDSM.16.MT88.4 R16, [R162+0xa400] ;  /* 0x00a40000a210783b */ /* 0x000e680000004200 */
[----:B------:R-:W2:Y:S07]  /*3ed0*/  LDSM.16.MT88.4 R8, [R162+0xc400] ;  /* 0x00c40000a208783b */ /* 0x000eae0000004200 */
        /* <DEDUP_REMOVED lines=12> */
[----:B--2---:R-:W-:Y:S01]  /*3fa0*/  HMMA.16816.F32.BF16 R48, R20, R8, R48 ;  /* 0x000000081430723c */ /* 0x004fe20000041830 */
[----:B------:R-:W-:-:S02]  /*3fb0*/  F2FP.BF16.F32.PACK_AB R8, R138, R137 ;  /* 0x000000898a08723e */ /* 0x000fc400000010ff */
[----:B------:R-:W-:-:S05]  /*3fc0*/  F2FP.BF16.F32.PACK_AB R9, R136, R135 ;  /* 0x000000878809723e */ /* 0x000fca00000010ff */
[----:B------:R-:W-:Y:S01]  /*3fd0*/  HMMA.16816.F32.BF16 R112, R20, R10, R112 ;  /* 0x0000000a1470723c */ /* 0x000fe20000041870 */
[----:B------:R-:W2:Y:S01]  /*3fe0*/  LDSM.16.MT88.4 R20, [R160+0xe800] ;  /* 0x00e80000a014783b */ /* 0x000ea20000004200 */
[----:B------:R-:W-:Y:S02]  /*3ff0*/  F2FP.BF16.F32.PACK_AB R10, R156, R139 ;  /* 0x0000008b9c0a723e */ /* 0x000fe400000010ff */
[----:B------:R-:W-:-:S07]  /*4000*/  F2FP.BF16.F32.PACK_AB R11, R157, R134 ;  /* 0x000000869d0b723e */ /* 0x000fce00000010ff */
[C---:B------:R-:W-:Y:S08]  /*4010*/  HMMA.16816.F32.BF16 R44, R8.reuse, R12, R44 ;  /* 0x0000000c082c723c */ /* 0x040ff0000004182c */
[C---:B------:R-:W-:Y:S01]  /*4020*/  HMMA.16816.F32.BF16 R40, R8.reuse, R14, R40 ;  /* 0x0000000e0828723c */ /* 0x040fe20000041828 */
[----:B------:R-:W3:Y:S07]  /*4030*/  LDSM.16.MT88.4 R12, [R162+0xe800] ;  /* 0x00e80000a20c783b */ /* 0x000eee0000004200 */
[C---:B-1----:R-:W-:Y:S08]  /*4040*/  HMMA.16816.F32.BF16 R36, R8.reuse, R16, R36 ;  /* 0x000000100824723c */ /* 0x042ff00000041824 */
[C---:B------:R-:W-:Y:S01]  /*4050*/  HMMA.16816.F32.BF16 R32, R8.reuse, R18, R32 ;  /* 0x000000120820723c */ /* 0x040fe20000041820 */
[----:B------:R-:W1:Y:S07]  /*4060*/  LDSM.16.MT88.4 R16, [R162+0xac00] ;  /* 0x00ac0000a210783b */ /* 0x000e6e0000004200 */
[C---:B------:R-:W-:Y:S01]  /*4070*/  HMMA.16816.F32.BF16 R64, R8.reuse, R24, R64 ;  /* 0x000000180840723c */ /* 0x040fe20000041840 */
[----:B------:R-:W4:Y:S07]  /*4080*/  MUFU.EX2 R24, R90 ;  /* 0x0000005a00187308 */ /* 0x000f2e0000000800 */
[C---:B------:R-:W-:Y:S01]  /*4090*/  HMMA.16816.F32.BF16 R60, R8.reuse, R26, R60 ;  /* 0x0000001a083c723c */ /* 0x040fe2000004183c */
[----:B------:R-:W-:Y:S07]  /*40a0*/  MUFU.EX2 R26, R88 ;  /* 0x00000058001a7308 */ /* 0x000fee0000000800 */
[----:B--2---:R-:W-:Y:S01]  /*40b0*/  HMMA.16816.F32.BF16 R48, R8, R20, R48 ;  /* 0x000000140830723c */ /* 0x004fe20000041830 */
[----:B------:R-:W2:Y:S01]  /*40c0*/  MUFU.EX2 R25, R89 ;  /* 0x0000005900197308 */ /* 0x000ea20000000800 */
[----:B------:R-:W-:Y:S01]  /*40d0*/  FADD.FTZ R21, R5, R130 ;  /* 0x0000008205157221 */ /* 0x000fe20000010000 */
[----:B------:R-:W-:Y:S01]  /*40e0*/  FADD.FTZ R5, R109, R128 ;  /* 0x000000806d057221 */ /* 0x000fe20000010000 */
[----:B----4-:R-:W-:-:S02]  /*40f0*/  F2FP.BF16.F32.PACK_AB R105, R7, R24 ;  /* 0x000000180769723e */ /* 0x010fc400000010ff */
[----:B------:R-:W-:Y:S01]  /*4100*/  FADD.FTZ R21, R132, R21 ;  /* 0x0000001584157221 */ /* 0x000fe20000010000 */
[----:B------:R-:W-:Y:S01]  /*4110*/  FADD.FTZ R5, R108, R5 ;  /* 0x000000056c057221 */ /* 0x000fe20000010000 */
[C---:B------:R-:W-:Y:S01]  /*4120*/  HMMA.16816.F32.BF16 R76, R8.reuse, R80, R72 ;  /* 0x00000050084c723c */ /* 0x040fe20000041848 */
[----:B------:R-:W4:Y:S01]  /*4130*/  MUFU.EX2 R27, R87 ;  /* 0x00000057001b7308 */ /* 0x000f220000000800 */
[----:B------:R-:W-:Y:S01]  /*4140*/  FADD.FTZ R20, R110, R21 ;  /* 0x000000156e147221 */ /* 0x000fe20000010000 */
[----:B------:R-:W5:Y:S03]  /*4150*/  LDSM.16.MT88.4 R72, [R160+0xac00] ;  /* 0x00ac0000a048783b */ /* 0x000f660000004200 */
[----:B------:R-:W-:Y:S02]  /*4160*/  FADD.FTZ R20, R133, R20 ;  /* 0x0000001485147221 */ /* 0x000fe40000010000 */
[C---:B------:R-:W-:Y:S01]  /*4170*/  HMMA.16816.F32.BF16 R80, R8.reuse, R82, R68 ;  /* 0x000000520850723c */ /* 0x040fe20000041844 */
[----:B--2---:R-:W-:Y:S01]  /*4180*/  F2FP.BF16.F32.PACK_AB R104, R25, R26 ;  /* 0x0000001a1968723e */ /* 0x004fe200000010ff */
[----:B------:R-:W2:Y:S06]  /*4190*/  LDSM.16.MT88.4 R88, [R160+0xcc00] ;  /* 0x00cc0000a058783b */ /* 0x000eac0000004200 */
[----:B---3--:R-:W-:Y:S01]  /*41a0*/  HMMA.16816.F32.BF16 R56, R8, R12, R56 ;  /* 0x0000000c0838723c */ /* 0x008fe20000041838 */
[----:B----4-:R-:W-:-:S07]  /*41b0*/  F2FP.BF16.F32.PACK_AB R107, R27, R4 ;  /* 0x000000041b6b723e */ /* 0x010fce00000010ff */
[C---:B------:R-:W-:Y:S01]  /*41c0*/  HMMA.16816.F32.BF16 R52, R8.reuse, R14, R52 ;  /* 0x0000000e0834723c */ /* 0x040fe20000041834 */
[----:B------:R-:W3:Y:S07]  /*41d0*/  LDSM.16.MT88.4 R12, [R162+0xcc00] ;  /* 0x00cc0000a20c783b */ /* 0x000eee0000004200 */
[----:B------:R-:W-:Y:S08]  /*41e0*/  HMMA.16816.F32.BF16 R8, R8, R22, R112 ;  /* 0x000000160808723c */ /* 0x000ff00000041870 */
        /* <DEDUP_REMOVED lines=10> */
[----:B-----5:R-:W-:Y:S01]  /*4290*/  HMMA.16816.F32.BF16 R68, R104, R72, R36 ;  /* 0x000000486844723c */ /* 0x020fe20000041824 */
        /* <DEDUP_REMOVED lines=20> */
[----:B------:R-:W-:Y:S01]  /*43e0*/  HMMA.16816.F32.BF16 R92, R104, R96, R56 ;  /* 0x00000060685c723c */ /* 0x000fe20000041838 */
        /* <DEDUP_REMOVED lines=15> */
[----:B------:R-:W-:-:S02]  /*44e0*/  FADD.FTZ R24, R24, R157 ;  /* 0x0000009d18187221 */ /* 0x000fc40000010000 */
[----:B------:R-:W-:Y:S02]  /*44f0*/  FADD.FTZ R26, R26, R5 ;  /* 0x000000051a1a7221 */ /* 0x000fe40000010000 */
[----:B------:R-:W-:Y:S02]  /*4500*/  FADD.FTZ R7, R7, R24 ;  /* 0x0000001807077221 */ /* 0x000fe40000010000 */
[----:B------:R-:W-:Y:S02]  /*4510*/  FADD.FTZ R25, R25, R26 ;  /* 0x0000001a19197221 */ /* 0x000fe40000010000 */
[----:B------:R-:W-:Y:S01]  /*4520*/  FADD.FTZ R4, R4, R7 ;  /* 0x0000000704047221 */ /* 0x000fe20000010000 */
[----:B-1----:R-:W-:Y:S01]  /*4530*/  HMMA.16816.F32.BF16 R100, R104, R12, R48 ;  /* 0x0000000c6864723c */ /* 0x002fe20000041830 */
[----:B------:R-:W-:Y:S02]  /*4540*/  FADD.FTZ R124, R124, R25 ;  /* 0x000000197c7c7221 */ /* 0x000fe40000010000 */
[----:B------:R-:W-:-:S02]  /*4550*/  FADD.FTZ R192, R27, R4 ;  /* 0x000000041bc07221 */ /* 0x000fc40000010000 */
[----:B------:R-:W-:-:S03]  /*4560*/  FADD.FTZ R191, R191, R124 ;  /* 0x0000007cbfbf7221 */ /* 0x000fc60000010000 */
        /* <DEDUP_REMOVED lines=11> */
.L_x_2900:
        /* <DEDUP_REMOVED lines=77> */
.L_x_2895:
[----:B------:R-:W-:Y:S05]  /*4af0*/  BSYNC.RECONVERGENT B0 ;  /* 0x0000000000007941 */ /* 0x000fea0003800200 */
.L_x_2894:
        /* <DEDUP_REMOVED lines=8> */
[----:B------:R-:W-:Y:S01]  /*4b80*/  IMAD.X R195, R186, 0x1, R181, P1 ;  /* 0x00000001bac37824 */ /* 0x000fe200008e06b5 */
        /* <DEDUP_REMOVED lines=67> */
[----:B------:R-:W1:Y:S05]  /*4fc0*/  LDSM.16.M88.4 R124, [R164+0x5000] ;  /* 0x00500000a47c783b */ /* 0x000e6a0000000200 */
[----:B------:R-:W2:Y:S02]  /*4fd0*/  LDSM.16.M88.4 R128, [R164+0x5400] ;  /* 0x00540000a480783b */ /* 0x000ea40000000200 */
        /* <DEDUP_REMOVED lines=177> */
.L_x_2899:
[----:B------:R-:W-:Y:S05]  /*5af0*/  BSYNC.RECONVERGENT B0 ;  /* 0x0000000000007941 */ /* 0x000fea0003800200 */
.L_x_2898:
[----:B------:R-:W-:Y:S01]  /*5b00*/  @!PT LDS RZ, [RZ] ;  /* 0x00000000fffff984 */ /* 0x000fe20000000800 */
[----:B------:R-:W-:Y:S01]  /*5b10*/  @!PT LDS RZ, [RZ] ;  /* 0x00000000fffff984 */ /* 0x000fe20000000800 */
[----:B------:R-:W-:Y:S01]  /*5b20*/  @!PT LDS RZ, [RZ] ;  /* 0x00000000fffff984 */ /* 0x000fe20000000800 */
[----:B------:R1:W-:Y:S01]  /*5b30*/  LDGSTS.E.BYPASS.LTC128B.128 [R175+0x3000], desc[UR4][R170.64] ;  /* 0x03000000aaaf7fae */ /* 0x0003e2000b981a04 */
[C---:B------:R-:W-:Y:S03]  /*5b40*/  LEA R124, P1, R178.reuse, R170, 0x1 ;  /* 0x000000aab27c7211 */ /* 0x040fe600078208ff */
[----:B------:R1:W-:Y:S01]  /*5b50*/  LDGSTS.E.BYPASS.LTC128B.128 [R175+0x5000], desc[UR4][R170.64+0x40] ;  /* 0x05000040aaaf7fae */ /* 0x0003e2000b981a04 */
[----:B------:R-:W-:Y:S02]  /*5b60*/  LEA.HI.X R125, R178, R171, R179, 0x1, P1 ;  /* 0x000000abb27d7211 */ /* 0x000fe400008f0cb3 */
[C---:B------:R-:W-:Y:S01]  /*5b70*/  IADD3 R122, P1, PT, R168.reuse, R124, RZ ;  /* 0x0000007ca87a7210 */ /* 0x040fe20007f3e0ff */
[----:B------:R1:W-:Y:S04]  /*5b80*/  LDGSTS.E.BYPASS.LTC128B.128 [R175+0x7000], desc[UR4][R170.64+0x80] ;  /* 0x07000080aaaf7fae */ /* 0x0003e8000b981a04 */
[----:B------:R1:W-:Y:S01]  /*5b90*/  LDGSTS.E.BYPASS.LTC128B.128 [R175+0x3800], desc[UR4][R124.64] ;  /* 0x038000007caf7fae */ /* 0x0003e2000b981a04 */
[C---:B------:R-:W-:Y:S01]  /*5ba0*/  IMAD.X R123, R169.reuse, 0x1, R125, P1 ;  /* 0x00000001a97b7824 */ /* 0x040fe200008e067d */
[----:B------:R-:W-:Y:S02]  /*5bb0*/  IADD3 R116, P1, PT, R168, R122, RZ ;  /* 0x0000007aa8747210 */ /* 0x000fe40007f3e0ff */
        /* <DEDUP_REMOVED lines=10> */
.L_x_2897:
[----:B------:R-:W-:Y:S05]  /*5c60*/  BSYNC.RECONVERGENT B1 ;  /* 0x0000000000017941 */ /* 0x000fea0003800200 */
.L_x_2896:
        /* <DEDUP_REMOVED lines=195> */
[----:B------:R-:W-:Y:S03]  /*68a0*/  ISETP.NE.AND P1, PT, R190, -0x1, PT ;  /* 0xffffffffbe00780c */ /* 0x000fe60003f25270 */
        /* <DEDUP_REMOVED lines=279> */
.L_x_2893:
[----:B------:R1:W5:Y:S01]  /*7a20*/  LD.E R11, desc[UR4][R2.64+0xd8] ;  /* 0x0000d804020b7980 */ /* 0x000362000c101900 */
[----:B------:R-:W-:Y:S01]  /*7a30*/  UMOV UR6, 0xffffffff ;  /* 0xffffffff00067882 */ /* 0x000fe20000000000 */
[----:B------:R-:W2:Y:S02]  /*7a40*/  S2R R4, SR_TID.X ;  /* 0x0000000000047919 */ /* 0x000ea40000002100 */
[----:B--2---:R-:W-:Y:S01]  /*7a50*/  IMAD.SHL.U32 R8, R4, 0x8, RZ ;  /* 0x0000000804087824 */ /* 0x004fe200078e00ff */
[----:B------:R-:W-:-:S04]  /*7a60*/  SHF.R.U32.HI R9, RZ, 0x2, R4 ;  /* 0x00000002ff097819 */ /* 0x000fc80000011604 */
        /* <DEDUP_REMOVED lines=10> */
.L_x_2908:
[----:B------:R-:W1:Y:S01]  /*7b10*/  MUFU.RCP R4, R10 ;  /* 0x0000000a00047308 */ /* 0x000e620000001000 */
[----:B------:R-:W-:Y:S01]  /*7b20*/  FSETP.NE.FTZ.AND P4, PT, R10, RZ, PT ;  /* 0x000000ff0a00720b */ /* 0x000fe20003f95000 */
[----:B---3--:R-:W-:Y:S01]  /*7b30*/  FADD.FTZ R5, R12, R14 ;  /* 0x0000000e0c057221 */ /* 0x008fe20000010000 */
[----:B------:R-:W3:Y:S01]  /*7b40*/  S2UR UR6, SR_CgaCtaId ;  /* 0x00000000000679c3 */ /* 0x000ee20000008800 */
[----:B------:R-:W-:-:S03]  /*7b50*/  UMOV UR7, 0x400 ;  /* 0x0000040000077882 */ /* 0x000fc60000000000 */
[----:B------:R-:W-:Y:S01]  /*7b60*/  FSETP.NE.FTZ.AND P3, PT, R5, RZ, PT ;  /* 0x000000ff0500720b */ /* 0x000fe20003f75000 */
[----:B------:R-:W4:Y:S01]  /*7b70*/  MUFU.RCP R6, R5 ;  /* 0x0000000500067308 */ /* 0x000f220000001000 */
[----:B-1----:R-:W-:-:S05]  /*7b80*/  FSEL R4, R4, 1, P4 ;  /* 0x3f80000004047808 */ /* 0x002fca0002000000 */
        /* <DEDUP_REMOVED lines=24> */
[----:B----4-:R-:W-:Y:S01]  /*7d10*/  FSEL R6, R6, 1, P3 ;  /* 0x3f80000006067808 */ /* 0x010fe20001800000 */
[----:B------:R-:W1:Y:S01]  /*7d20*/  S2R R4, SR_TID.X ;  /* 0x0000000000047919 */ /* 0x000e620000002100 */
[----:B---3--:R-:W-:Y:S01]  /*7d30*/  ULEA UR6, UR6, UR7, 0x18 ;  /* 0x0000000706067291 */ /* 0x008fe2000f8ec0ff */
[----:B------:R-:W-:-:S02]  /*7d40*/  F2FP.BF16.F32.PACK_AB R112, R113, R112 ;  /* 0x000000707170723e */ /* 0x000fc400000010ff */
        /* <DEDUP_REMOVED lines=24> */
[----:B------:R-:W-:-:S02]  /*7ed0*/  F2FP.BF16.F32.PACK_AB R114, R115, R114 ;  /* 0x000000727372723e */ /* 0x000fc400000010ff */
[----:B------:R-:W-:Y:S02]  /*7ee0*/  F2FP.BF16.F32.PACK_AB R108, R109, R108 ;  /* 0x0000006c6d6c723e */ /* 0x000fe400000010ff */
[C---:B-1----:R-:W-:Y:S02]  /*7ef0*/  SHF.L.U32 R6, R4.reuse, 0x1, RZ ;  /* 0x0000000104067819 */ /* 0x042fe400000006ff */
[----:B--2---:R-:W-:Y:S02]  /*7f00*/  SHF.L.U32 R12, R4, 0x4, RZ ;  /* 0x00000004040c7819 */ /* 0x004fe400000006ff */
[----:B------:R-:W-:Y:S02]  /*7f10*/  LOP3.LUT R13, R6, 0x6, RZ, 0xc0, !PT ;  /* 0x00000006060d7812 */ /* 0x000fe400078ec0ff */
[----:B------:R-:W-:Y:S02]  /*7f20*/  SHF.L.U32 R6, R4, 0x2, RZ ;  /* 0x0000000204067819 */ /* 0x000fe400000006ff */
[----:B------:R-:W-:-:S02]  /*7f30*/  LOP3.LUT R12, R13, 0x3e00, R12, 0xf8, !PT ;  /* 0x00003e000d0c7812 */ /* 0x000fc400078ef80c */
[----:B------:R-:W-:Y:S02]  /*7f40*/  SHF.L.U32 R13, R4, 0x3, RZ ;  /* 0x00000003040d7819 */ /* 0x000fe400000006ff */
[----:B------:R-:W-:Y:S02]  /*7f50*/  F2FP.BF16.F32.PACK_AB R110, R111, R110 ;  /* 0x0000006e6f6e723e */ /* 0x000fe400000010ff */
[----:B------:R-:W-:Y:S02]  /*7f60*/  LOP3.LUT R12, R12, 0x20, R13, 0xf8, !PT ;  /* 0x000000200c0c7812 */ /* 0x000fe400078ef80d */
[----:B------:R-:W-:Y:S02]  /*7f70*/  F2FP.BF16.F32.PACK_AB R68, R69, R68 ;  /* 0x000000444544723e */ /* 0x000fe400000010ff */
[----:B------:R-:W-:Y:S02]  /*7f80*/  IADD3 R7, PT, PT, R7, R12, RZ ;  /* 0x0000000c07077210 */ /* 0x000fe40007ffe0ff */
[----:B------:R-:W-:-:S02]  /*7f90*/  LOP3.LUT R12, R6, 0x20, RZ, 0xc0, !PT ;  /* 0x00000020060c7812 */ /* 0x000fc400078ec0ff */
[----:B------:R-:W-:Y:S02]  /*7fa0*/  LEA R7, R7, UR6, 0x1 ;  /* 0x0000000607077c11 */ /* 0x000fe4000f8e08ff */
[----:B------:R-:W-:Y:S02]  /*7fb0*/  LOP3.LUT R6, R6, 0x40, RZ, 0xc0, !PT ;  /* 0x0000004006067812 */ /* 0x000fe400078ec0ff */
[----:B------:R-:W-:Y:S01]  /*7fc0*/  IADD3 R13, PT, PT, R7, -R12, RZ ;  /* 0x8000000c070d7210 */ /* 0x000fe20007ffe0ff */
[----:B------:R-:W-:Y:S01]  /*7fd0*/  STS [R7], R112 ;  /* 0x0000007007007388 */ /* 0x000fe20000000800 */
[----:B------:R-:W-:Y:S02]  /*7fe0*/  F2FP.BF16.F32.PACK_AB R70, R71, R70 ;  /* 0x000000464746723e */ /* 0x000fe400000010ff */
[----:B------:R-:W-:Y:S01]  /*7ff0*/  IADD3 R15, PT, PT, R7, -R6, RZ ;  /* 0x80000006070f7210 */ /* 0x000fe20007ffe0ff */
[----:B------:R-:W-:Y:S01]  /*8000*/  STS [R7+0x200], R114 ;  /* 0x0002007207007388 */ /* 0x000fe20000000800 */
[----:B------:R-:W-:-:S02]  /*8010*/  F2FP.BF16.F32.PACK_AB R72, R73, R72 ;  /* 0x000000484948723e */ /* 0x000fc400000010ff */
[----:B------:R-:W-:Y:S01]  /*8020*/  F2FP.BF16.F32.PACK_AB R74, R75, R74 ;  /* 0x0000004a4b4a723e */ /* 0x000fe200000010ff */
[----:B------:R-:W-:Y:S01]  /*8030*/  STS [R13+0x10], R108 ;  /* 0x0000106c0d007388 */ /* 0x000fe20000000800 */
[----:B------:R-:W-:Y:S02]  /*8040*/  IADD3 R17, PT, PT, R13, -R6, RZ ;  /* 0x800000060d117210 */ /* 0x000fe40007ffe0ff */
        /* <DEDUP_REMOVED lines=37> */
[----:B------:R-:W2:Y:S04]  /*82a0*/  LD.E.U8 R6, desc[UR4][R2.64+0x1c8] ;  /* 0x0001c80402067980 */ /* 0x000ea8000c101100 */
[----:B------:R-:W3:Y:S04]  /*82b0*/  LD.E.64 R20, desc[UR4][R2.64+0x80] ;  /* 0x0000800402147980 */ /* 0x000ee8000c101b00 */
[----:B------:R-:W4:Y:S04]  /*82c0*/  LD.E.64 R18, desc[UR4][R2.64+0x90] ;  /* 0x0000900402127980 */ /* 0x000f28000c101b00 */
[----:B------:R-:W4:Y:S04]  /*82d0*/  LD.E.64 R42, desc[UR4][R2.64+0x88] ;  /* 0x00008804022a7980 */ /* 0x000f28000c101b00 */
[----:B------:R-:W4:Y:S01]  /*82e0*/  LD.E.64 R40, desc[UR4][R2.64+0x70] ;  /* 0x0000700402287980 */ /* 0x000f22000c101b00 */
[----:B------:R-:W-:Y:S05]  /*82f0*/  WARPSYNC.ALL ;  /* 0x0000000000007948 */ /* 0x000fea0003800000 */
[----:B------:R-:W5:Y:S01]  /*8300*/  LD.E.64 R44, desc[UR4][R2.64+0xa0] ;  /* 0x0000a004022c7980 */ /* 0x000f62000c101b00 */
[----:B------:R-:W-:-:S02]  /*8310*/  LOP3.LUT R16, R8, 0x18, RZ, 0xc0, !PT ;  /* 0x0000001808107812 */ /* 0x000fc400078ec0ff */
[----:B-1----:R-:W-:Y:S02]  /*8320*/  MOV R17, RZ ;  /* 0x000000ff00117202 */ /* 0x002fe40000000f00 */
[----:B--2---:R-:W-:-:S13]  /*8330*/  ISETP.NE.AND P2, PT, R6, RZ, PT ;  /* 0x000000ff0600720c */ /* 0x004fda0003f45270 */
[----:B------:R-:W2:Y:S04]  /*8340*/  @!P2 LD.E R37, desc[UR4][R2.64+0x60] ;  /* 0x000060040225a980 */ /* 0x000ea8000c101900 */
[----:B------:R-:W2:Y:S04]  /*8350*/  @P2 LD.E R6, desc[UR4][R2.64+0xd4] ;  /* 0x0000d40402062980 */ /* 0x000ea8000c101900 */
[----:B------:R-:W2:Y:S04]  /*8360*/  @!P2 LD.E R36, desc[UR4][R2.64+0xb4] ;  /* 0x0000b4040224a980 */ /* 0x000ea8000c101900 */
[----:B------:R1:W2:Y:S01]  /*8370*/  @P2 LD.E R7, desc[UR4][R2.64+0xb4] ;  /* 0x0000b40402072980 */ /* 0x0002a2000c101900 */
[----:B------:R-:W-:Y:S01]  /*8380*/  BAR.SYNC.DEFER_BLOCKING 0x0 ;  /* 0x0000000000007b1d */ /* 0x000fe20000010000 */
[----:B---3--:R-:W-:-:S02]  /*8390*/  IMAD R8, R21, R174, RZ ;  /* 0x000000ae15087224 */ /* 0x008fc400078e02ff */
[----:B------:R-:W-:-:S04]  /*83a0*/  IMAD.WIDE.U32 R14, R20, R174, RZ ;  /* 0x000000ae140e7225 */ /* 0x000fc800078e00ff */
[-C--:B----4-:R-:W-:Y:S02]  /*83b0*/  IMAD R39, R19, R173.reuse, RZ ;  /* 0x000000ad13277224 */ /* 0x090fe400078e02ff */
[----:B------:R-:W-:-:S04]  /*83c0*/  IMAD.WIDE.U32 R12, R18, R173, RZ ;  /* 0x000000ad120c7225 */ /* 0x000fc800078e00ff */
[----:B------:R-:W-:Y:S01]  /*83d0*/  IMAD.WIDE.U32 R16, R176, R42, R16 ;  /* 0x0000002ab0107225 */ /* 0x000fe200078e0010 */
[----:B------:R-:W-:Y:S02]  /*83e0*/  IADD3 R8, PT, PT, R15, R8, RZ ;  /* 0x000000080f087210 */ /* 0x000fe40007ffe0ff */
[----:B------:R-:W-:Y:S01]  /*83f0*/  IADD3 R39, PT, PT, R13, R39, RZ ;  /* 0x000000270d277210 */ /* 0x000fe20007ffe0ff */
[----:B-1----:R-:W-:Y:S01]  /*8400*/  IMAD R2, R43, R176, RZ ;  /* 0x000000b02b027224 */ /* 0x002fe200078e02ff */
[----:B------:R-:W-:Y:S01]  /*8410*/  IADD3 R38, P1, P0, R12, R16, R14 ;  /* 0x000000100c267210 */ /* 0x000fe2000783e00e */
[----:B------:R1:W3:Y:S03]  /*8420*/  LDS.128 R28, [R175] ;  /* 0x00000000af1c7984 */ /* 0x0002e60000000c00 */
[----:B------:R-:W-:Y:S01]  /*8430*/  IADD3 R2, PT, PT, R17, R2, RZ ;  /* 0x0000000211027210 */ /* 0x000fe20007ffe0ff */
[----:B------:R1:W4:Y:S04]  /*8440*/  LDS.128 R20, [R175+0x1000] ;  /* 0x00100000af147984 */ /* 0x0003280000000c00 */
[----:B------:R1:W1:Y:S04]  /*8450*/  LDS.128 R12, [R175+0x2000] ;  /* 0x00200000af0c7984 */ /* 0x0002680000000c00 */
[----:B------:R1:W1:Y:S04]  /*8460*/  LDS.128 R24, [R175+0x800] ;  /* 0x00080000af187984 */ /* 0x0002680000000c00 */
[----:B------:R1:W1:Y:S04]  /*8470*/  LDS.128 R16, [R175+0x1800] ;  /* 0x00180000af107984 */ /* 0x0002680000000c00 */
[----:B------:R1:W1:Y:S01]  /*8480*/  LDS.128 R32, [R175+0x2800] ;  /* 0x00280000af207984 */ /* 0x0002620000000c00 */
[----:B------:R-:W3:Y:S01]  /*8490*/  @P4 MUFU.LG2 R10, R10 ;  /* 0x0000000a000a4308 */ /* 0x000ee20000000c00 */
[----:B------:R-:W-:-:S07]  /*84a0*/  LOP3.LUT P5, RZ, R4, 0x3, RZ, 0xc0, !PT ;  /* 0x0000000304ff7812 */ /* 0x000fce00078ac0ff */
[----:B------:R-:W4:Y:S01]  /*84b0*/  @P3 MUFU.LG2 R5, R5 ;  /* 0x0000000500053308 */ /* 0x000f220000000c00 */
[----:B------:R-:W-:Y:S01]  /*84c0*/  IADD3.X R39, PT, PT, R39, R2, R8, P1, P0 ;  /* 0x0000000227277210 */ /* 0x000fe20000fe0408 */
[----:B------:R-:W-:Y:S02]  /*84d0*/  IMAD R2, R43, R9, RZ ;  /* 0x000000092b027224 */ /* 0x000fe400078e02ff */
[----:B------:R-:W-:Y:S01]  /*84e0*/  IMAD.WIDE.U32 R38, R9, R42, R38 ;  /* 0x0000002a09267225 */ /* 0x000fe200078e0026 */
[----:B------:R-:W-:Y:S03]  /*84f0*/  BSSY.RECONVERGENT B0, `(.L_x_2902) ;  /* 0x000001e000007945 */ /* 0x000fe60003800200 */
[----:B---3--:R-:W-:Y:S01]  /*8500*/  @P4 FMUL.FTZ R10, R10, 0.69314718246459960938 ;  /* 0x3f3172180a0a4820 */ /* 0x008fe20000410000 */
[----:B------:R-:W-:Y:S02]  /*8510*/  LEA R40, P1, R38, R40, 0x1 ;  /* 0x0000002826287211 */ /* 0x000fe400078208ff */
[----:B------:R-:W-:Y:S01]  /*8520*/  IADD3 R2, PT, PT, R39, R2, RZ ;  /* 0x0000000227027210 */ /* 0x000fe20007ffe0ff */
[----:B----4-:R-:W-:Y:S01]  /*8530*/  @P3 FMUL.FTZ R5, R5, 0.69314718246459960938 ;  /* 0x3f31721805053820 */ /* 0x010fe20000410000 */
[----:B------:R-:W-:-:S02]  /*8540*/  MOV R8, 0x7f800000 ;  /* 0x7f80000000087802 */ /* 0x000fc40000000f00 */
[----:B------:R-:W-:Y:S01]  /*8550*/  LEA R46, P0, R42, R40, 0x6 ;  /* 0x000000282a2e7211 */ /* 0x000fe200078030ff */
[----:B-----5:R-:W-:Y:S01]  /*8560*/  @P3 FFMA.FTZ R8, R11, R0, R5 ;  /* 0x000000000b083223 */ /* 0x020fe20000010005 */
[----:B------:R-:W-:Y:S01]  /*8570*/  LEA.HI.X R41, R38, R41, R2, 0x1, P1 ;  /* 0x0000002926297211 */ /* 0x000fe200008f0c02 */
[----:B--2---:R-:W-:Y:S02]  /*8580*/  @!P2 IMAD R37, R174, R37, R173 ;  /* 0x00000025ae25a224 */ /* 0x004fe400078e02ad */
[----:B------:R-:W-:Y:S02]  /*8590*/  @P2 IMAD R6, R6, R173, RZ ;  /* 0x000000ad06062224 */ /* 0x000fe400078e02ff */
[----:B------:R-:W-:Y:S01]  /*85a0*/  @!P2 IMAD R3, R37, R36, RZ ;  /* 0x000000242503a224 */ /* 0x000fe200078e02ff */
[----:B------:R-:W-:Y:S01]  /*85b0*/  MOV R36, 0x7f800000 ;  /* 0x7f80000000247802 */ /* 0x000fe20000000f00 */
[----:B------:R-:W-:Y:S01]  /*85c0*/  @P4 FFMA.FTZ R36, R11, R116, R10 ;  /* 0x000000740b244223 */ /* 0x000fe2000001000a */
[----:B------:R-:W-:Y:S01]  /*85d0*/  @P2 IMAD R3, R174, R7, R6 ;  /* 0x00000007ae032224 */ /* 0x000fe200078e0206 */
[----:B-1----:R-:W-:Y:S06]  /*85e0*/  @P5 BRA `(.L_x_2903) ;  /* 0x0000000000385947 */ /* 0x002fec0003800000 */
[----:B------:R-:W-:Y:S01]  /*85f0*/  SHF.R.U32.HI R4, RZ, 0x1, R4 ;  /* 0x00000001ff047819 */ /* 0x000fe20000011604 */
[----:B------:R-:W-:Y:S02]  /*8600*/  IMAD.IADD R0, R176, 0x1, R3 ;  /* 0x00000001b0007824 */ /* 0x000fe400078e0203 */
[----:B------:R-:W-:Y:S01]  /*8610*/  IMAD.IADD R176, R177, 0x1, -R176 ;  /* 0x00000001b1b07824 */ /* 0x000fe200078e0ab0 */
        /* <DEDUP_REMOVED lines=11> */
.L_x_2903:
[----:B------:R-:W-:Y:S05]  /*86d0*/  BSYNC.RECONVERGENT B0 ;  /* 0x0000000000007941 */ /* 0x000fea0003800200 */
.L_x_2902:
[----:B------:R-:W-:Y:S01]  /*86e0*/  LEA.HI.X R47, R42, R41, R43, 0x6, P0 ;  /* 0x000000292a2f7211 */ /* 0x000fe200000f342b */
[----:B------:R-:W-:Y:S01]  /*86f0*/  ST.E.128 desc[UR4][R40.64], R28 ;  /* 0x0000001c28007985 */ /* 0x000fe2000c101d04 */
[----:B------:R-:W-:-:S03]  /*8700*/  MOV R173, 0x0 ;  /* 0x0000000000ad7802 */ /* 0x000fc60000000f00 */
[----:B------:R-:W-:Y:S04]  /*8710*/  ST.E.128 desc[UR4][R40.64+0x40], R20 ;  /* 0x0000401428007985 */ /* 0x000fe8000c101d04 */
[----:B------:R-:W-:Y:S04]  /*8720*/  ST.E.128 desc[UR4][R40.64+0x80], R12 ;  /* 0x0000800c28007985 */ /* 0x000fe8000c101d04 */
[----:B------:R-:W-:Y:S04]  /*8730*/  ST.E.128 desc[UR4][R46.64], R24 ;  /* 0x000000182e007985 */ /* 0x000fe8000c101d04 */
[----:B------:R-:W-:Y:S04]  /*8740*/  ST.E.128 desc[UR4][R46.64+0x40], R16 ;  /* 0x000040102e007985 */ /* 0x000fe8000c101d04 */
[----:B------:R1:W-:Y:S02]  /*8750*/  ST.E.128 desc[UR4][R46.64+0x80], R32 ;  /* 0x000080202e007985 */ /* 0x0003e4000c101d04 */
[----:B-1----:R-:W-:Y:S05]  /*8760*/  RET.REL.NODEC R172 `(_ZN5flash24flash_fwd_splitkv_kernelI23Flash_fwd_kernel_traitsILi96ELi64ELi128ELi4ELb0ELb0EN7cutlass10bfloat16_tE19Flash_kernel_traitsILi96ELi64ELi128ELi4ES3_EELb0ELb0ELb0ELb1ELb1ELb0ELb0ELb0EEEvNS_16Flash_fwd_paramsE) ;  /* 0xffffff78ac247950 */ /* 0x002fea0003c3ffff */
.L_x_2901:
[----:B------:R-:W-:Y:S01]  /*8770*/  MOV R5, 0x2 ;  /* 0x0000000200057802 */ /* 0x000fe20000000f00 */
[----:B------:R-:W-:Y:S01]  /*8780*/  IMAD.MOV.U32 R4, RZ, RZ, 0x1f ;  /* 0x0000001fff047424 */ /* 0x000fe200078e00ff */
[----:B------:R-:W-:-:S07]  /*8790*/  MOV R6, 0xffffffff ;  /* 0xffffffff00067802 */ /* 0x000fce0000000f00 */
[----:B-----5:R-:W-:Y:S05]  /*87a0*/  WARPSYNC.COLLECTIVE R6, `(.L_x_2904) ;  /* 0x0000000006087348 */ /* 0x020fea0003c00000 */
[----:B------:R1:W2:Y:S02]  /*87b0*/  SHFL.BFLY P0, R14, R191, R5, R4 ;  /* 0x0c000005bf0e7389 */ /* 0x0002a40000000004 */
[----:B-12--5:R-:W-:Y:S05]  /*87c0*/  ENDCOLLECTIVE ;  /* 0x000000000000791b */ /* 0x026fea0003800000 */
.L_x_2904:
[----:B------:R-:W-:Y:S02]  /*87d0*/  IMAD.MOV.U32 R10, RZ, RZ, R14 ;  /* 0x000000ffff0a7224 */ /* 0x000fe400078e000e */
[----:B------:R-:W-:Y:S02]  /*87e0*/  IMAD.MOV.U32 R5, RZ, RZ, 0x1 ;  /* 0x00000001ff057424 */ /* 0x000fe400078e00ff */
[----:B------:R-:W-:-:S05]  /*87f0*/  FADD.FTZ R13, R10, R191 ;  /* 0x000000bf0a0d7221 */ /* 0x000fca0000010000 */
[----:B------:R-:W-:-:S07]  /*8800*/  MOV R191, R13 ;  /* 0x0000000d00bf7202 */ /* 0x000fce0000000f00 */
[----:B------:R-:W-:Y:S05]  /*8810*/  WARPSYNC.COLLECTIVE R6, `(.L_x_2905) ;  /* 0x0000000006087348 */ /* 0x000fea0003c00000 */
[----:B------:R1:W2:Y:S02]  /*8820*/  SHFL.BFLY P0, R14, R191, R5, R4 ;  /* 0x0c000005bf0e7389 */ /* 0x0002a40000000004 */
[----:B-12---:R-:W-:Y:S05]  /*8830*/  ENDCOLLECTIVE ;  /* 0x000000000000791b */ /* 0x006fea0003800000 */
.L_x_2905:
[----:B------:R-:W-:Y:S01]  /*8840*/  MOV R191, R192 ;  /* 0x000000c000bf7202 */ /* 0x000fe20000000f00 */
[----:B------:R-:W-:Y:S01]  /*8850*/  IMAD.MOV.U32 R5, RZ, RZ, 0x2 ;  /* 0x00000002ff057424 */ /* 0x000fe200078e00ff */
[----:B------:R-:W-:-:S07]  /*8860*/  MOV R10, R14 ;  /* 0x0000000e000a7202 */ /* 0x000fce0000000f00 */
[----:B------:R-:W-:Y:S05]  /*8870*/  WARPSYNC.COLLECTIVE R6, `(.L_x_2906) ;  /* 0x0000000006087348 */ /* 0x000fea0003c00000 */
[----:B------:R1:W2:Y:S02]  /*8880*/  SHFL.BFLY P0, R14, R191, R5, R4 ;  /* 0x0c000005bf0e7389 */ /* 0x0002a40000000004 */
[----:B-12---:R-:W-:Y:S05]  /*8890*/  ENDCOLLECTIVE ;  /* 0x000000000000791b */ /* 0x006fea0003800000 */
.L_x_2906:
[----:B------:R-:W-:Y:S01]  /*88a0*/  FADD.FTZ R10, R13, R10 ;  /* 0x0000000a0d0a7221 */ /* 0x000fe20000010000 */
[----:B------:R-:W-:Y:S01]  /*88b0*/  FADD.FTZ R12, R14, R192 ;  /* 0x000000c00e0c7221 */ /* 0x000fe20000010000 */
[----:B------:R-:W-:-:S04]  /*88c0*/  MOV R5, 0x1 ;  /* 0x0000000100057802 */ /* 0x000fc80000000f00 */
[----:B------:R-:W-:-:S07]  /*88d0*/  MOV R191, R12 ;  /* 0x0000000c00bf7202 */ /* 0x000fce0000000f00 */
[----:B------:R-:W-:Y:S05]  /*88e0*/  WARPSYNC.COLLECTIVE R6, `(.L_x_2907) ;  /* 0x0000000006087348 */ /* 0x000fea0003c00000 */
[----:B------:R1:W2:Y:S02]  /*88f0*/  SHFL.BFLY P0, R14, R191, R5, R4 ;  /* 0x0c000005bf0e7389 */ /* 0x0002a40000000004 */
[----:B-12---:R-:W-:Y:S05]  /*8900*/  ENDCOLLECTIVE ;  /* 0x000000000000791b */ /* 0x006fea0003800000 */
.L_x_2907:
[----:B------:R-:W-:Y:S05]  /*8910*/  BRA `(.L_x_2908) ;  /* 0xfffffff0007c7947 */ /* 0x000fea000383ffff */
.L_x_2909:
        /* <DEDUP_REMOVED lines=14> */
.L_x_11612:


//--------------------- .text._ZN5flash24flash_fwd_splitkv_kernelI23Flash_fwd_kernel_traitsILi96ELi64ELi128ELi4ELb0ELb0EN7cutlass10bfloat16_tE19Flash_kernel_traitsILi96ELi64ELi128ELi4ES3_EELb0ELb0ELb0ELb1ELb1ELb1ELb0ELb0EEEvNS_16Flash_fwd_paramsE --------------------------
	.section	.text._ZN5flash24flash_fwd_splitkv_kernelI23Flash_fwd_kernel_traitsILi96ELi64ELi128ELi4ELb0ELb0EN7cutlass10bfloat16_tE19Flash_kernel_traitsILi96ELi64ELi128ELi4ES3_EELb0ELb0ELb0ELb1ELb1ELb1ELb0ELb0EEEvNS_16Flash_fwd_paramsE,"ax",@progbits
	.align	128
        .global         _ZN5flash24flash_fwd_splitkv_kernelI23Flash_fwd_kernel_traitsILi96ELi64ELi128ELi4ELb0ELb0EN7cutlass10bfloat16_tE19Flash_kernel_traitsILi96ELi64ELi128ELi4ES3_EELb0ELb0ELb0ELb1ELb1ELb1ELb0ELb0EEEvNS_16Flash_fwd_paramsE
        .type           _ZN5flash24flash_fwd_splitkv_kernelI23Flash_fwd_kernel_traitsILi96ELi64ELi128ELi4ELb0ELb0EN7cutlass10bfloat16_tE19Flash_kernel_traitsILi96ELi64ELi128ELi4ES3_EELb0ELb0ELb0ELb1ELb1ELb1ELb0ELb0EEEvNS_16Flash_fwd_paramsE,@function
        .size           _ZN5flash24flash_fwd_splitkv_kernelI23Flash_fwd_kernel_traitsILi96ELi64ELi128ELi4ELb0ELb0EN7cutlass10bfloat16_tE19Flash_kernel_traitsILi96ELi64ELi128ELi4ES3_EELb0ELb0ELb0ELb1ELb1ELb1ELb0ELb0EEEvNS_16Flash_fwd_paramsE,(.L_x_11613 - _ZN5flash24flash_fwd_splitkv_kernelI23Flash_fwd_kernel_traitsILi96ELi64ELi128ELi4ELb0ELb0EN7cutlass10bfloat16_tE19Flash_kernel_traitsILi96ELi64ELi128ELi4ES3_EELb0ELb0ELb0ELb1ELb1ELb1ELb0ELb0EEEvNS_16Flash_fwd_paramsE)
        .other          _ZN5flash24flash_fwd_splitkv_kernelI23Flash_fwd_kernel_traitsILi96ELi64ELi128ELi4ELb0ELb0EN7cutlass10bfloat16_tE19Flash_kernel_traitsILi96ELi64ELi128ELi4ES3_EELb0ELb0ELb0ELb1ELb1ELb1ELb0ELb0EEEvNS_16Flash_fwd_paramsE,@"STO_CUDA_ENTRY STV_DEFAULT"
_ZN5flash24flash_fwd_splitkv_kernelI23Flash_fwd_kernel_traitsILi96ELi64ELi128ELi4ELb0ELb0EN7cutlass10bfloat16_tE19Flash_kernel_traitsILi96ELi64ELi128ELi4ES3_EELb0ELb0ELb0ELb1ELb1ELb1ELb0ELb0EEEvNS_16Flash_fwd_paramsE:
.text._ZN5flash24flash_fwd_splitkv_kernelI23Flash_fwd_kernel_traitsILi96ELi64ELi128ELi4ELb0ELb0EN7cutlass10bfloat16_tE19Flash_kernel_traitsILi96ELi64ELi128ELi4ES3_EELb0ELb0ELb0ELb1ELb1ELb1ELb0ELb0EEEvNS_16Flash_fwd_paramsE:
[----:B------:R-:W-:Y:S01]  /*0000*/  LDC R1, c[0x0][0x37c] ;  /* 0x0000df00ff017b82 */ /* 0x000fe20000000800 */
[----:B------:R-:W1:Y:S07]  /*0010*/  S2R R10, SR_CTAID.X ;  /* 0x00000000000a7919 */ /* 0x000e6e0000002500 */
[----:B------:R-:W2:Y:S01]  /*0020*/  LDC.64 R2, c[0x0][0x348] ;  /* 0x0000d200ff027b82 */ /* 0x000ea20000000a00 */
[----:B------:R-:W-:Y:S01]  /*0030*/  BSSY.RECONVERGENT B2, `(.L_x_2910) ;  /* 0x0000005000027945 */ /* 0x000fe20003800200 */
[----:B------:R-:W-:Y:S01]  /*0040*/  MOV R166, 0x80 ;  /* 0x0000008000a67802 */ /* 0x000fe20000000f00 */
[----:B------:R-:W3:Y:S01]  /*0050*/  S2R R168, SR_CTAID.Y ;  /* 0x0000000000a87919 */ /* 0x000ee20000002600 */
[----:B------:R-:W4:Y:S05]  /*0060*/  S2R R167, SR_CTAID.Z ;  /* 0x0000000000a77919 */ /* 0x000f2a0000002700 */
[----:B-1234-:R-:W-:Y:S05]  /*0070*/  CALL.REL.NOINC `($_ZN5flash24flash_fwd_splitkv_kernelI23Flash_fwd_kernel_traitsILi96ELi64ELi128ELi4ELb0ELb0EN7cutlass10bfloat16_tE19Flash_kernel_traitsILi96ELi64ELi128ELi4ES3_EELb0ELb0ELb0ELb1ELb1ELb1ELb0ELb0EEEvNS_16Flash_fwd_paramsE$_ZN5flash30compute_attn_1rowblock_splitkvI23Flash_fwd_kernel_traitsILi96ELi64ELi128ELi4ELb0ELb0EN7cutlass10bfloat16_tE19Flash_kernel_traitsILi96ELi64ELi128ELi4ES3_EELb0ELb0ELb0ELb1ELb1ELb1ELb0ELb0ENS_16Flash_fwd_paramsEEEvRKT8_iiiii) ;  /* 0x0000000000087944 */ /* 0x01efea0003c00000 */
[----:B------:R-:W-:Y:S05]  /*0080*/  BSYNC.RECONVERGENT B2 ;  /* 0x0000000000027941 */ /* 0x000fea0003800200 */
.L_x_2910:
[----:B------:R-:W-:Y:S05]  /*0090*/  EXIT ;  /* 0x000000000000794d */ /* 0x000fea0003800000 */
        .type           $_ZN5flash24flash_fwd_splitkv_kernelI23Flash_fwd_kernel_traitsILi96ELi64ELi128ELi4ELb0ELb0EN7cutlass10bfloat16_tE19Flash_kernel_traitsILi96ELi64ELi128ELi4ES3_EELb0ELb0ELb0ELb1ELb1ELb1ELb0ELb0EEEvNS_16Flash_fwd_paramsE$_ZN5flash30compute_attn_1rowblock_splitkvI23Flash_fwd_kernel_traitsILi96ELi64ELi128ELi4ELb0ELb0EN7cutlass10bfloat16_tE19Flash_kernel_traitsILi96ELi64ELi128ELi4ES3_EELb0ELb0ELb0ELb1ELb1ELb1ELb0ELb0ENS_16Flash_fwd_paramsEEEvRKT8_iiiii,@function
        .size           $_ZN5flash24flash_fwd_splitkv_kernelI23Flash_fwd_kernel_traitsILi96ELi64ELi128ELi4ELb0ELb0EN7cutlass10bfloat16_tE19Flash_kernel_traitsILi96ELi64ELi128ELi4ES3_EELb0ELb0ELb0ELb1ELb1ELb1ELb0ELb0EEEvNS_16Flash_fwd_paramsE$_ZN5flash30compute_attn_1rowblock_splitkvI23Flash_fwd_kernel_traitsILi96ELi64ELi128ELi4ELb0ELb0EN7cutlass10bfloat16_tE19Flash_kernel_traitsILi96ELi64ELi128ELi4ES3_EELb0ELb0ELb0ELb1ELb1ELb1ELb0ELb0ENS_16Flash_fwd_paramsEEEvRKT8_iiiii,(.L_x_11613 - $_ZN5flash24flash_fwd_splitkv_kernelI23Flash_fwd_kernel_traitsILi96ELi64ELi128ELi4ELb0ELb0EN7cutlass10bfloat16_tE19Flash_kernel_traitsILi96ELi64ELi128ELi4ES3_EELb0ELb0ELb0ELb1ELb1ELb1ELb0ELb0EEEvNS_16Flash_fwd_paramsE$_ZN5flash30compute_attn_1rowblock_splitkvI23Flash_fwd_kernel_traitsILi96ELi64ELi128ELi4ELb0ELb0EN7cutlass10bfloat16_tE19Flash_kernel_traitsILi96ELi64ELi128ELi4ES3_EELb0ELb0ELb0ELb1ELb1ELb1ELb0ELb0ENS_16Flash_fwd_paramsEEEvRKT8_iiiii)
$_ZN5flash24flash_fwd_splitkv_kernelI23Flash_fwd_kernel_traitsILi96ELi64ELi128ELi4ELb0ELb0EN7cutlass10bfloat16_tE19Flash_kernel_traitsILi96ELi64ELi128ELi4ES3_EELb0ELb0ELb0ELb1ELb1ELb1ELb0ELb0EEEvNS_16Flash_fwd_paramsE$_ZN5flash30compute_attn_1rowblock_splitkvI23Flash_fwd_kernel_traitsILi96ELi64ELi128ELi4ELb0ELb0EN7cutlass10bfloat16_tE19Flash_kernel_traitsILi96ELi64ELi128ELi4ES3_EELb0ELb0ELb0ELb1ELb1ELb1ELb0ELb0ENS_16Flash_fwd_paramsEEEvRKT8_iiiii:
        /* <DEDUP_REMOVED lines=24> */
.L_x_2914:
[----:B------:R-:W-:Y:S05]  /*0220*/  BSYNC.RECONVERGENT B0 ;  /* 0x0000000000007941 */ /* 0x000fea0003800200 */
.L_x_2913:
[----:B-----5:R-:W-:Y:S02]  /*0230*/  IADD3 R5, PT, PT, R5, R0, -R7 ;  /* 0x0000000005057210 */ /* 0x020fe40007ffe807 */
.L_x_2912:
[----:B------:R-:W-:Y:S05]  /*0240*/  BSYNC.RECONVERGENT B1 ;  /* 0x0000000000017941 */ /* 0x000fea0003800200 */
.L_x_2911:
[----:B------:R-:W-:Y:S01]  /*0250*/  IMAD.SHL.U32 R170, R10, 0x40, RZ ;  /* 0x000000400aaa7824 */ /* 0x000fe200078e00ff */
[----:B------:R-:W-:Y:S01]  /*0260*/  MOV R8, R166 ;  /* 0x000000a600087202 */ /* 0x000fe20000000f00 */
[----:B------:R-:W-:-:S03]  /*0270*/  IMAD.MOV.U32 R9, RZ, RZ, 0x0 ;  /* 0x00000000ff097424 */ /* 0x000fc600078e00ff */
[----:B-----5:R-:W-:-:S13]  /*0280*/  ISETP.GT.AND P0, PT, R171, R170, PT ;  /* 0x000000aaab00720c */ /* 0x020fda0003f04270 */
[----:B-1----:R-:W-:Y:S05]  /*0290*/  @!P0 RET.REL.NODEC R8 `(_ZN5flash24flash_fwd_splitkv_kernelI23Flash_fwd_kernel_traitsILi96ELi64ELi128ELi4ELb0ELb0EN7cutlass10bfloat16_tE19Flash_kernel_traitsILi96ELi64ELi128ELi4ES3_EELb0ELb0ELb0ELb1ELb1ELb1ELb0ELb0EEEvNS_16Flash_fwd_paramsE) ;  /* 0xfffffffc08588950 */ /* 0x002fea0003c3ffff */
        /* <DEDUP_REMOVED lines=59> */
[----:B-1----:R-:W-:Y:S05]  /*0650*/  @P0 RET.REL.NODEC R166 `(_ZN5flash24flash_fwd_splitkv_kernelI23Flash_fwd_kernel_traitsILi96ELi64ELi128ELi4ELb0ELb0EN7cutlass10bfloat16_tE19Flash_kernel_traitsILi96ELi64ELi128ELi4ES3_EELb0ELb0ELb0ELb1ELb1ELb1ELb0ELb0EEEvNS_16Flash_fwd_paramsE) ;  /* 0xfffffff8a6680950 */ /* 0x002fea0003c3ffff */
[----:B------:R-:W-:Y:S02]  /*0660*/  MOV R3, 0x7f800000 ;  /* 0x7f80000000037802 */ /* 0x000fe40000000f00 */
[----:B------:R-:W-:-:S03]  /*0670*/  MOV R167, 0x0 ;  /* 0x0000000000a77802 */ /* 0x000fc60000000f00 */
[----:B------:R1:W-:Y:S02]  /*0680*/  ST.E desc[UR4][R8.64+0x80], R3 ;  /* 0x0000800308007985 */ /* 0x0003e4000c101904 */
[----:B-1----:R-:W-:Y:S05]  /*0690*/  RET.REL.NODEC R166 `(_ZN5flash24flash_fwd_splitkv_kernelI23Flash_fwd_kernel_traitsILi96ELi64ELi128ELi4ELb0ELb0EN7cutlass10bfloat16_tE19Flash_kernel_traitsILi96ELi64ELi128ELi4ES3_EELb0ELb0ELb0ELb1ELb1ELb1ELb0ELb0EEEvNS_16Flash_fwd_paramsE) ;  /* 0xfffffff8a6587950 */ /* 0x002fea0003c3ffff */
.L_x_2915:
        /* <DEDUP_REMOVED lines=24> */
[----:B---3--:R-:W-:-:S06]  /*0820*/  IADD3 R16, PT, PT, R16, 0xffffffe, RZ ;  /* 0x0ffffffe10107810 */ /* 0x008fcc0007ffe0ff */
[----:B------:R-:W3:Y:S01]  /*0830*/  F2I.FTZ.U32.TRUNC.NTZ R17, R16 ;  /* 0x0000001000117305 */ /* 0x000ee2000021f000 */
        /* <DEDUP_REMOVED lines=15> */
[-C--:B--2---:R-:W-:Y:S02]  /*0930*/  IMAD R0, R9, R168.reuse, RZ ;  /* 0x000000a809007224 */ /* 0x084fe400078e02ff */
[----:B------:R-:W-:-:S04]  /*0940*/  IMAD.WIDE.U32 R16, R8, R168, RZ ;  /* 0x000000a808107225 */ /* 0x000fc800078e00ff */
[----:B------:R-:W-:Y:S01]  /*0950*/  @P0 VIADD R7, R7, 0x1 ;  /* 0x0000000107070836 */ /* 0x000fe20000000000 */
[----:B------:R-:W-:Y:S01]  /*0960*/  LEA R178, P0, R16, R176, 0x2 ;  /* 0x000000b010b27211 */ /* 0x000fe200078010ff */
[----:B------:R-:W-:-:S03]  /*0970*/  IMAD.IADD R179, R17, 0x1, R0 ;  /* 0x0000000111b37824 */ /* 0x000fc600078e0200 */
[----:B------:R-:W-:Y:S02]  /*0980*/  MOV R9, R7 ;  /* 0x0000000700097202 */ /* 0x000fe40000000f00 */
[----:B------:R-:W-:Y:S02]  /*0990*/  LEA.HI.X R179, R16, R177, R179, 0x2, P0 ;  /* 0x000000b110b37211 */ /* 0x000fe400000f14b3 */
[----:B------:R-:W-:Y:S01]  /*09a0*/  @!P1 IADD3 R9, PT, PT, -R9, RZ, RZ ;  /* 0x000000ff09099210 */ /* 0x000fe20007ffe1ff */
[----:B------:R-:W2:Y:S01]  /*09b0*/  LD.E.64 R16, desc[UR4][R2.64+0x28] ;  /* 0x0000280402107980 */ /* 0x000ea2000c101b00 */
[----:B------:R-:W-:-:S05]  /*09c0*/  @!P2 LOP3.LUT R9, RZ, R12, RZ, 0x33, !PT ;  /* 0x0000000cff09a212 */ /* 0x000fca00078e33ff */
[----:B------:R-:W-:-:S05]  /*09d0*/  IMAD.WIDE R6, R9, 0x4, R178 ;  /* 0x0000000409067825 */ /* 0x000fca00078e02b2 */
[----:B------:R3:W2:Y:S01]  /*09e0*/  LD.E R0, desc[UR4][R6.64] ;  /* 0x0000000406007980 */ /* 0x0006a2000c101900 */
[----:B----4-:R-:W-:-:S04]  /*09f0*/  IABS R8, R14 ;  /* 0x0000000e00087213 */ /* 0x010fc80000000000 */
[----:B------:R-:W4:Y:S08]  /*0a00*/  I2F.RP R15, R8 ;  /* 0x00000008000f7306 */ /* 0x000f300000209400 */
[----:B----4-:R-:W4:Y:S02]  /*0a10*/  MUFU.RCP R13, R15 ;  /* 0x0000000f000d7308 */ /* 0x010f240000001000 */
[----:B----4-:R-:W-:-:S06]  /*0a20*/  VIADD R13, R13, 0xffffffe ;  /* 0x0ffffffe0d0d7836 */ /* 0x010fcc0000000000 */
[----:B------:R-:W4:Y:S01]  /*0a30*/  F2I.FTZ.U32.TRUNC.NTZ R23, R13 ;  /* 0x0000000d00177305 */ /* 0x000f22000021f000 */
[----:B------:R-:W-:Y:S01]  /*0a40*/  IMAD.MOV.U32 R22, RZ, RZ, RZ ;  /* 0x000000ffff167224 */ /* 0x000fe200078e00ff */
[----:B---3--:R-:W-:Y:S02]  /*0a50*/  IABS R6, R167 ;  /* 0x000000a700067213 */ /* 0x008fe40000000000 */
        /* <DEDUP_REMOVED lines=9> */
[----:B------:R-:W-:Y:S02]  /*0af0*/  ISETP.GE.U32.AND P2, PT, R7, R8, PT ;  /* 0x000000080700720c */ /* 0x000fe40003f46070 */
[----:B------:R-:W-:Y:S01]  /*0b00*/  LOP3.LUT R8, R167, R14, RZ, 0x3c, !PT ;  /* 0x0000000ea7087212 */ /* 0x000fe200078e3cff */
[----:B------:R-:W-:Y:S01]  /*0b10*/  @!P1 VIADD R4, R4, 0x1 ;  /* 0x0000000104049836 */ /* 0x000fe20000000000 */
[----:B------:R-:W-:Y:S02]  /*0b20*/  IADD3 R9, PT, PT, -R9, RZ, RZ ;  /* 0x000000ff09097210 */ /* 0x000fe40007ffe1ff */
[----:B------:R-:W-:Y:S02]  /*0b30*/  ISETP.GE.AND P0, PT, R8, RZ, PT ;  /* 0x000000ff0800720c */ /* 0x000fe40003f06270 */
[----:B------:R-:W-:Y:S01]  /*0b40*/  ISETP.NE.AND P1, PT, R14, RZ, PT ;  /* 0x000000ff0e00720c */ /* 0x000fe20003f25270 */
[----:B------:R-:W-:-:S04]  /*0b50*/  IMAD R13, R12, R9, R183 ;  /* 0x000000090c0d7224 */ /* 0x000fc800078e02b7 */
[----:B------:R-:W-:Y:S02]  /*0b60*/  @P2 IADD3 R4, PT, PT, R4, 0x1, RZ ;  /* 0x0000000104042810 */ /* 0x000fe40007ffe0ff */
[----:B------:R-:W-:Y:S02]  /*0b70*/  SHF.R.S32.HI R11, RZ, 0x1f, R13 ;  /* 0x0000001fff0b7819 */ /* 0x000fe4000001140d */
[----:B------:R-:W-:Y:S01]  /*0b80*/  MOV R9, R4 ;  /* 0x0000000400097202 */ /* 0x000fe20000000f00 */
[----:B------:R-:W-:-:S04]  /*0b90*/  IMAD R4, R113, R13, RZ ;  /* 0x0000000d71047224 */ /* 0x000fc800078e02ff */
[----:B------:R-:W-:Y:S01]  /*0ba0*/  @!P0 IMAD.MOV R9, RZ, RZ, -R9 ;  /* 0x000000ffff098224 */ /* 0x000fe200078e0a09 */
[----:B------:R-:W-:Y:S01]  /*0bb0*/  @!P1 LOP3.LUT R9, RZ, R14, RZ, 0x33, !PT ;  /* 0x0000000eff099212 */ /* 0x000fe200078e33ff */
[----:B------:R-:W-:-:S04]  /*0bc0*/  IMAD R4, R112, R11, R4 ;  /* 0x0000000b70047224 */ /* 0x000fc800078e0204 */
[----:B------:R-:W-:Y:S01]  /*0bd0*/  IMAD R15, R19, R9, RZ ;  /* 0x00000009130f7224 */ /* 0x000fe200078e02ff */
[----:B--2---:R-:W-:Y:S01]  /*0be0*/  SHF.R.S32.HI R7, RZ, 0x1f, R0 ;  /* 0x0000001fff077819 */ /* 0x004fe20000011400 */
[----:B------:R-:W-:-:S04]  /*0bf0*/  IMAD R6, R21, R0, RZ ;  /* 0x0000000015067224 */ /* 0x000fc800078e02ff */
[C---:B------:R-:W-:Y:S02]  /*0c00*/  IMAD R6, R20.reuse, R7, R6 ;  /* 0x0000000714067224 */ /* 0x040fe400078e0206 */
[----:B------:R-:W-:-:S04]  /*0c10*/  IMAD.WIDE.U32 R20, R20, R0, RZ ;  /* 0x0000000014147225 */ /* 0x000fc800078e00ff */
[----:B------:R-:W-:Y:S02]  /*0c20*/  IMAD.IADD R21, R21, 0x1, R6 ;  /* 0x0000000115157824 */ /* 0x000fe400078e0206 */
[----:B------:R-:W-:Y:S01]  /*0c30*/  IMAD.WIDE.U32 R20, R13, R112, R20 ;  /* 0x000000700d147225 */ /* 0x000fe200078e0014 */
[----:B------:R-:W-:-:S04]  /*0c40*/  SHF.R.S32.HI R6, RZ, 0x1f, R9 ;  /* 0x0000001fff067819 */ /* 0x000fc80000011409 */
[----:B------:R-:W-:Y:S01]  /*0c50*/  IADD3 R21, PT, PT, R21, R4, RZ ;  /* 0x0000000415157210 */ /* 0x000fe20007ffe0ff */
[----:B------:R-:W-:Y:S02]  /*0c60*/  IMAD R4, R17, R0, RZ ;  /* 0x0000000011047224 */ /* 0x000fe400078e02ff */
[----:B------:R-:W-:Y:S02]  /*0c70*/  IMAD R6, R18, R6, R15 ;  /* 0x0000000612067224 */ /* 0x000fe400078e020f */
[----:B------:R-:W-:-:S04]  /*0c80*/  IMAD.WIDE.U32 R18, R9, R18, R20 ;  /* 0x0000001209127225 */ /* 0x000fc800078e0014 */
[----:B------:R-:W-:-:S04]  /*0c90*/  IMAD.WIDE.U32 R20, R16, R0, RZ ;  /* 0x0000000010147225 */ /* 0x000fc800078e00ff */
[----:B------:R-:W-:Y:S02]  /*0ca0*/  IMAD R7, R16, R7, R4 ;  /* 0x0000000710077224 */ /* 0x000fe400078e0204 */
[----:B------:R-:W-:Y:S01]  /*0cb0*/  IMAD.IADD R4, R19, 0x1, R6 ;  /* 0x0000000113047824 */ /* 0x000fe200078e0206 */
[----:B------:R-:W-:Y:S01]  /*0cc0*/  MOV R6, R18 ;  /* 0x0000001200067202 */ /* 0x000fe20000000f00 */
[----:B------:R-:W-:Y:S01]  /*0cd0*/  IMAD.IADD R15, R21, 0x1, R7 ;  /* 0x00000001150f7824 */ /* 0x000fe200078e0207 */
[----:B------:R-:W-:Y:S05]  /*0ce0*/  BRA `(.L_x_2918) ;  /* 0x0000000400007947 */ /* 0x000fea0003800000 */
.L_x_2917:
[----:B------:R-:W3:Y:S04]  /*0cf0*/  LD.E R14, desc[UR4][R2.64+0x68] ;  /* 0x00006804020e7980 */ /* 0x000ee8000c101900 */
[----:B------:R-:W4:Y:S04]  /*0d00*/  LD.E.64 R112, desc[UR4][R2.64+0x38] ;  /* 0x0000380402707980 */ /* 0x000f28000c101b00 */
[----:B------:R-:W4:Y:S04]  /*0d10*/  LD.E.64 R20, desc[UR4][R2.64+0x20] ;  /* 0x0000200402147980 */ /* 0x000f28000c101b00 */
[----:B------:R-:W4:Y:S04]  /*0d20*/  LD.E.64 R116, desc[UR4][R2.64+0x40] ;  /* 0x0000400402747980 */ /* 0x000f28000c101b00 */
[----:B------:R-:W4:Y:S04]  /*0d30*/  LD.E.64 R16, desc[UR4][R2.64+0x28] ;  /* 0x0000280402107980 */ /* 0x000f28000c101b00 */
[----:B------:R-:W4:Y:S04]  /*0d40*/  LD.E.64 R18, desc[UR4][R2.64+0x50] ;  /* 0x0000500402127980 */ /* 0x000f28000c101b00 */
[----:B------:R1:W5:Y:S01]  /*0d50*/  LD.E.64 R32, desc[UR4][R2.64+0x58] ;  /* 0x0000580402207980 */ /* 0x000362000c101b00 */
[----:B------:R-:W-:Y:S01]  /*0d60*/  IMAD.MOV.U32 R22, RZ, RZ, RZ ;  /* 0x000000ffff167224 */ /* 0x000fe200078e00ff */
[----:B--2---:R-:W-:-:S02]  /*0d70*/  IABS R8, R167 ;  /* 0x000000a700087213 */ /* 0x004fc40000000000 */
[----:B------:R-:W-:Y:S02]  /*0d80*/  CS2R R178, SRZ ;  /* 0x0000000000b27805 */ /* 0x000fe4000001ff00 */
[----:B------:R-:W-:Y:S02]  /*0d90*/  LEA R183, R120, 0xffffff80, 0x7 ;  /* 0xffffff8078b77811 */ /* 0x000fe400078e38ff */
[-C--:B---3--:R-:W-:Y:S02]  /*0da0*/  IABS R0, R14.reuse ;  /* 0x0000000e00007213 */ /* 0x088fe40000000000 */
[----:B------:R-:W-:Y:S02]  /*0db0*/  IABS R11, R14 ;  /* 0x0000000e000b7213 */ /* 0x000fe40000000000 */
[----:B------:R-:W2:Y:S02]  /*0dc0*/  I2F.RP R13, R0 ;  /* 0x00000000000d7306 */ /* 0x000ea40000209400 */
[----:B------:R-:W-:-:S06]  /*0dd0*/  IADD3 R11, PT, PT, RZ, -R11, RZ ;  /* 0x8000000bff0b7210 */ /* 0x000fcc0007ffe0ff */
[----:B--2---:R-:W2:Y:S02]  /*0de0*/  MUFU.RCP R12, R13 ;  /* 0x0000000d000c7308 */ /* 0x004ea40000001000 */
[----:B--2---:R-:W-:-:S06]  /*0df0*/  IADD3 R12, PT, PT, R12, 0xffffffe, RZ ;  /* 0x0ffffffe0c0c7810 */ /* 0x004fcc0007ffe0ff */
[----:B------:R-:W2:Y:S02]  /*0e00*/  F2I.FTZ.U32.TRUNC.NTZ R23, R12 ;  /* 0x0000000c00177305 */ /* 0x000ea4000021f000 */
[----:B--2---:R-:W-:Y:S02]  /*0e10*/  IADD3 R4, PT, PT, RZ, -R23, RZ ;  /* 0x80000017ff047210 */ /* 0x004fe40007ffe0ff */
[----:B------:R-:W-:-:S03]  /*0e20*/  LOP3.LUT R12, R167, R14, RZ, 0x3c, !PT ;  /* 0x0000000ea70c7212 */ /* 0x000fc600078e3cff */
[----:B------:R-:W-:Y:S01]  /*0e30*/  IMAD R9, R4, R0, RZ ;  /* 0x0000000004097224 */ /* 0x000fe200078e02ff */
[----:B------:R-:W-:-:S03]  /*0e40*/  ISETP.GE.AND P1, PT, R12, RZ, PT ;  /* 0x000000ff0c00720c */ /* 0x000fc60003f26270 */
[----:B------:R-:W-:-:S04]  /*0e50*/  IMAD.HI.U32 R9, R23, R9, R22 ;  /* 0x0000000917097227 */ /* 0x000fc800078e0016 */
[----:B----4-:R-:W-:-:S04]  /*0e60*/  IMAD.WIDE.U32 R22, R112, R7, RZ ;  /* 0x0000000770167225 */ /* 0x010fc800078e00ff */
[----:B------:R-:W-:Y:S01]  /*0e70*/  IMAD.HI.U32 R4, R9, R8, RZ ;  /* 0x0000000809047227 */ /* 0x000fe200078e00ff */
[----:B------:R-:W-:-:S03]  /*0e80*/  SHF.R.S32.HI R9, RZ, 0x1f, R7 ;  /* 0x0000001fff097819 */ /* 0x000fc60000011407 */
[----:B------:R-:W-:Y:S02]  /*0e90*/  IMAD R11, R4, R11, R8 ;  /* 0x0000000b040b7224 */ /* 0x000fe400078e0208 */
[----:B------:R-:W-:-:S03]  /*0ea0*/  IMAD R8, R113, R7, RZ ;  /* 0x0000000771087224 */ /* 0x000fc600078e02ff */
[----:B------:R-:W-:Y:S01]  /*0eb0*/  ISETP.GT.U32.AND P0, PT, R0, R11, PT ;  /* 0x0000000b0000720c */ /* 0x000fe20003f04070 */
[----:B------:R-:W-:-:S05]  /*0ec0*/  IMAD R8, R112, R9, R8 ;  /* 0x0000000970087224 */ /* 0x000fca00078e0208 */
[----:B------:R-:W-:Y:S01]  /*0ed0*/  IADD3 R23, PT, PT, R23, R8, RZ ;  /* 0x0000000817177210 */ /* 0x000fe20007ffe0ff */
[----:B------:R-:W-:-:S04]  /*0ee0*/  IMAD R8, R117, R7, RZ ;  /* 0x0000000775087224 */ /* 0x000fc800078e02ff */
[----:B------:R-:W-:Y:S02]  /*0ef0*/  IMAD R8, R116, R9, R8 ;  /* 0x0000000974087224 */ /* 0x000fe400078e0208 */
[----:B------:R-:W-:Y:S01]  /*0f00*/  @!P0 IMAD.IADD R11, R11, 0x1, -R0 ;  /* 0x000000010b0b8824 */ /* 0x000fe200078e0a00 */
[----:B------:R-:W-:Y:S01]  /*0f10*/  @!P0 IADD3 R4, PT, PT, R4, 0x1, RZ ;  /* 0x0000000104048810 */ /* 0x000fe20007ffe0ff */
[----:B-----5:R-:W-:Y:S01]  /*0f20*/  IMAD R9, R17, R6, RZ ;  /* 0x0000000611097224 */ /* 0x020fe200078e02ff */
[----:B------:R-:W-:Y:S02]  /*0f30*/  ISETP.NE.AND P0, PT, R14, RZ, PT ;  /* 0x000000ff0e00720c */ /* 0x000fe40003f05270 */
[----:B------:R-:W-:Y:S01]  /*0f40*/  ISETP.GE.U32.AND P2, PT, R11, R0, PT ;  /* 0x000000000b00720c */ /* 0x000fe20003f46070 */
[----:B------:R-:W-:Y:S01]  /*0f50*/  IMAD R11, R21, R6, RZ ;  /* 0x00000006150b7224 */ /* 0x000fe200078e02ff */
[----:B------:R-:W-:-:S05]  /*0f60*/  SHF.R.S32.HI R0, RZ, 0x1f, R6 ;  /* 0x0000001fff007819 */ /* 0x000fca0000011406 */
[C---:B------:R-:W-:Y:S02]  /*0f70*/  IMAD R11, R20.reuse, R0, R11 ;  /* 0x00000000140b7224 */ /* 0x040fe400078e020b */
[----:B------:R-:W-:-:S04]  /*0f80*/  IMAD.WIDE.U32 R20, R20, R6, R22 ;  /* 0x0000000614147225 */ /* 0x000fc800078e0016 */
[----:B------:R-:W-:Y:S01]  /*0f90*/  @P2 IADD3 R4, PT, PT, R4, 0x1, RZ ;  /* 0x0000000104042810 */ /* 0x000fe20007ffe0ff */
[----:B------:R-:W-:-:S03]  /*0fa0*/  IMAD.WIDE.U32 R22, R116, R7, RZ ;  /* 0x0000000774167225 */ /* 0x000fc600078e00ff */
[----:B------:R-:W-:Y:S01]  /*0fb0*/  MOV R7, R4 ;  /* 0x0000000400077202 */ /* 0x000fe20000000f00 */
[----:B------:R-:W-:Y:S01]  /*0fc0*/  IMAD.IADD R13, R21, 0x1, R11 ;  /* 0x00000001150d7824 */ /* 0x000fe200078e020b */
[----:B------:R-:W-:Y:S01]  /*0fd0*/  IADD3 R21, PT, PT, R23, R8, RZ ;  /* 0x0000000817157210 */ /* 0x000fe20007ffe0ff */
[----:B------:R-:W-:Y:S01]  /*0fe0*/  IMAD.MOV.U32 R12, RZ, RZ, R20 ;  /* 0x000000ffff0c7224 */ /* 0x000fe200078e0014 */
[----:B------:R-:W-:Y:S01]  /*0ff0*/  @!P1 IADD3 R7, PT, PT, -R7, RZ, RZ ;  /* 0x000000ff07079210 */ /* 0x000fe20007ffe1ff */
[-C--:B------:R-:W-:Y:S01]  /*1000*/  IMAD R4, R113, R183.reuse, RZ ;  /* 0x000000b771047224 */ /* 0x080fe200078e02ff */
[----:B------:R-:W-:Y:S01]  /*1010*/  @!P0 LOP3.LUT R7, RZ, R14, RZ, 0x33, !PT ;  /* 0x0000000eff078212 */ /* 0x000fe200078e33ff */
[----:B------:R-:W-:-:S04]  /*1020*/  IMAD.WIDE.U32 R12, R112, R183, R12 ;  /* 0x000000b7700c7225 */ /* 0x000fc800078e000c */
[C---:B------:R-:W-:Y:S01]  /*1030*/  IMAD R9, R16.reuse, R0, R9 ;  /* 0x0000000010097224 */ /* 0x040fe200078e0209 */
[----:B------:R-:W-:Y:S01]  /*1040*/  IADD3 R13, PT, PT, R13, R4, RZ ;  /* 0x000000040d0d7210 */ /* 0x000fe20007ffe0ff */
[----:B------:R-:W-:Y:S01]  /*1050*/  IMAD.MOV.U32 R20, RZ, RZ, R22 ;  /* 0x000000ffff147224 */ /* 0x000fe200078e0016 */
[----:B------:R-:W-:Y:S01]  /*1060*/  SHF.R.S32.HI R0, RZ, 0x1f, R7 ;  /* 0x0000001fff007819 */ /* 0x000fe20000011407 */
[----:B------:R-:W-:Y:S02]  /*1070*/  IMAD R11, R19, R7, RZ ;  /* 0x00000007130b7224 */ /* 0x000fe400078e02ff */
[----:B------:R-:W-:-:S04]  /*1080*/  IMAD.WIDE.U32 R20, R16, R6, R20 ;  /* 0x0000000610147225 */ /* 0x000fc800078e0014 */
[C---:B------:R-:W-:Y:S01]  /*1090*/  IMAD.WIDE.U32 R6, R18.reuse, R7, R12 ;  /* 0x0000000712067225 */ /* 0x040fe200078e000c */
[----:B------:R-:W-:Y:S02]  /*10a0*/  IADD3 R15, PT, PT, R21, R9, RZ ;  /* 0x00000009150f7210 */ /* 0x000fe40007ffe0ff */
[----:B------:R-:W-:Y:S01]  /*10b0*/  MOV R13, R183 ;  /* 0x000000b7000d7202 */ /* 0x000fe20000000f00 */
[----:B------:R-:W-:Y:S01]  /*10c0*/  IMAD R0, R18, R0, R11 ;  /* 0x0000000012007224 */ /* 0x000fe200078e020b */
[----:B------:R-:W-:-:S03]  /*10d0*/  MOV R11, RZ ;  /* 0x000000ff000b7202 */ /* 0x000fc60000000f00 */
[----:B-1----:R-:W-:Y:S02]  /*10e0*/  IMAD.IADD R4, R7, 0x1, R0 ;  /* 0x0000000107047824 */ /* 0x002fe400078e0200 */
.L_x_2918:
[----:B------:R-:W-:Y:S05]  /*10f0*/  BSYNC.RECONVERGENT B0 ;  /* 0x0000000000007941 */ /* 0x000fea0003800200 */
.L_x_2916:
        /* <DEDUP_REMOVED lines=9> */
[----:B-1----:R-:W-:-:S06]  /*1190*/  IADD3 R21, PT, PT, R21, 0xffffffe, RZ ;  /* 0x0ffffffe15157810 */ /* 0x002fcc0007ffe0ff */
[----:B------:R-:W1:Y:S01]  /*11a0*/  F2I.FTZ.U32.TRUNC.NTZ R35, R21 ;  /* 0x0000001500237305 */ /* 0x000e62000021f000 */
[----:B------:R-:W-:Y:S02]  /*11b0*/  MOV R34, RZ ;  /* 0x000000ff00227202 */ /* 0x000fe40000000f00 */
[----:B------:R-:W-:Y:S02]  /*11c0*/  IABS R17, R167 ;  /* 0x000000a700117213 */ /* 0x000fe40000000000 */
[----:B------:R-:W-:Y:S02]  /*11d0*/  IABS R22, R14 ;  /* 0x0000000e00167213 */ /* 0x000fe40000000000 */
[----:B-1----:R-:W-:-:S05]  /*11e0*/  IADD3 R0, PT, PT, RZ, -R35, RZ ;  /* 0x80000023ff007210 */ /* 0x002fca0007ffe0ff */
[----:B------:R-:W-:-:S04]  /*11f0*/  IMAD R12, R0, R7, RZ ;  /* 0x00000007000c7224 */ /* 0x000fc800078e02ff */
[----:B------:R-:W-:Y:S01]  /*1200*/  IMAD.HI.U32 R12, R35, R12, R34 ;  /* 0x0000000c230c7227 */ /* 0x000fe200078e0022 */
[----:B------:R-:W-:Y:S01]  /*1210*/  IADD3 R22, PT, PT, RZ, -R22, RZ ;  /* 0x80000016ff167210 */ /* 0x000fe20007ffe0ff */
[----:B------:R-:W1:Y:S04]  /*1220*/  S2R R16, SR_CgaCtaId ;  /* 0x0000000000107919 */ /* 0x000e680000008800 */
[----:B------:R-:W-:-:S04]  /*1230*/  IMAD.HI.U32 R12, R12, R17, RZ ;  /* 0x000000110c0c7227 */ /* 0x000fc800078e00ff */
[----:B------:R-:W-:-:S05]  /*1240*/  IMAD R22, R12, R22, R17 ;  /* 0x000000160c167224 */ /* 0x000fca00078e0211 */
[----:B------:R-:W-:Y:S02]  /*1250*/  ISETP.GT.U32.AND P0, PT, R7, R22, PT ;  /* 0x000000160700720c */ /* 0x000fe40003f04070 */
[----:B------:R-:W-:-:S04]  /*1260*/  SHF.L.U32 R0, R5, 0x3, RZ ;  /* 0x0000000305007819 */ /* 0x000fc800000006ff */
[----:B------:R-:W-:-:S04]  /*1270*/  LOP3.LUT R34, R0, 0x18, RZ, 0xc0, !PT ;  /* 0x0000001800227812 */ /* 0x000fc800078ec0ff */
[----:B------:R-:W-:-:S03]  /*1280*/  IADD3 R36, P1, PT, R34, R20, RZ ;  /* 0x0000001422247210 */ /* 0x000fc60007f3e0ff */
[-C--:B------:R-:W-:Y:S02]  /*1290*/  @!P0 IADD3 R22, PT, PT, R22, -R7.reuse, RZ ;  /* 0x8000000716168210 */ /* 0x080fe40007ffe0ff */
[----:B------:R-:W-:Y:S02]  /*12a0*/  LOP3.LUT R20, R167, R14, RZ, 0x3c, !PT ;  /* 0x0000000ea7147212 */ /* 0x000fe400078e3cff */
[----:B------:R-:W-:Y:S01]  /*12b0*/  ISETP.GE.U32.AND P3, PT, R22, R7, PT ;  /* 0x000000071600720c */ /* 0x000fe20003f66070 */
[----:B------:R-:W-:Y:S01]  /*12c0*/  IMAD R11, R11, R116, RZ ;  /* 0x000000740b0b7224 */ /* 0x000fe200078e02ff */
[----:B------:R-:W-:Y:S01]  /*12d0*/  MOV R35, RZ ;  /* 0x000000ff00237202 */ /* 0x000fe20000000f00 */
[----:B------:R-:W-:Y:S01]  /*12e0*/  IMAD.X R37, RZ, RZ, R15, P1 ;  /* 0x000000ffff257224 */ /* 0x000fe200008e060f */
[----:B------:R-:W-:Y:S02]  /*12f0*/  ISETP.GE.AND P1, PT, R20, RZ, PT ;  /* 0x000000ff1400720c */ /* 0x000fe40003f26270 */
[----:B------:R-:W-:-:S02]  /*1300*/  MOV R17, 0x400 ;  /* 0x0000040000117802 */ /* 0x000fc40000000f00 */
[----:B------:R-:W-:Y:S01]  /*1310*/  ISETP.NE.AND P2, PT, R14, RZ, PT ;  /* 0x000000ff0e00720c */ /* 0x000fe20003f45270 */
[C---:B------:R-:W-:Y:S02]  /*1320*/  IMAD R11, R13.reuse, R117, R11 ;  /* 0x000000750d0b7224 */ /* 0x040fe400078e020b */
[----:B------:R-:W-:Y:S01]  /*1330*/  IMAD.WIDE.U32 R36, R13, R116, R36 ;  /* 0x000000740d247225 */ /* 0x000fe200078e0024 */
[----:B-1----:R-:W-:Y:S02]  /*1340*/  LEA R7, R16, R17, 0x18 ;  /* 0x0000001110077211 */ /* 0x002fe400078ec0ff */
[----:B------:R-:W-:Y:S02]  /*1350*/  @!P0 IADD3 R12, PT, PT, R12, 0x1, RZ ;  /* 0x000000010c0c8810 */ /* 0x000fe40007ffe0ff */
[----:B------:R-:W-:Y:S02]  /*1360*/  LOP3.LUT R16, R0, 0xc0, RZ, 0xc0, !PT ;  /* 0x000000c000107812 */ /* 0x000fe400078ec0ff */
[----:B------:R-:W-:-:S02]  /*1370*/  IADD3 R22, P0, PT, R34, R6, RZ ;  /* 0x0000000622167210 */ /* 0x000fc40007f1e0ff */
[--C-:B------:R-:W-:Y:S02]  /*1380*/  SHF.R.U32.HI R20, RZ, 0x2, R5.reuse ;  /* 0x00000002ff147819 */ /* 0x100fe40000011605 */
[----:B------:R-:W-:Y:S02]  /*1390*/  @P3 IADD3 R12, PT, PT, R12, 0x1, RZ ;  /* 0x000000010c0c3810 */ /* 0x000fe40007ffe0ff */
[----:B------:R-:W-:Y:S02]  /*13a0*/  MOV R21, RZ ;  /* 0x000000ff00157202 */ /* 0x000fe40000000f00 */
[----:B------:R-:W-:Y:S02]  /*13b0*/  LOP3.LUT R15, R16, 0x18, R5, 0xf8, !PT ;  /* 0x00000018100f7812 */ /* 0x000fe400078ef805 */
[----:B------:R-:W-:Y:S02]  /*13c0*/  IADD3.X R23, PT, PT, RZ, R4, RZ, P0, !PT ;  /* 0x00000004ff177210 */ /* 0x000fe400007fe4ff */
[----:B------:R-:W-:-:S02]  /*13d0*/  @!P1 IADD3 R12, PT, PT, -R12, RZ, RZ ;  /* 0x000000ff0c0c9210 */ /* 0x000fc40007ffe1ff */
[--C-:B------:R-:W-:Y:S02]  /*13e0*/  LOP3.LUT R15, R15, 0x18, R0.reuse, 0x78, !PT ;  /* 0x000000180f0f7812 */ /* 0x100fe400078e7800 */
[----:B------:R-:W-:Y:S02]  /*13f0*/  @!P2 LOP3.LUT R12, RZ, R14, RZ, 0x33, !PT ;  /* 0x0000000eff0ca212 */ /* 0x000fe400078e33ff */
[----:B------:R-:W-:Y:S01]  /*1400*/  LOP3.LUT R0, R15, 0x1f20, R0, 0xf8, !PT ;  /* 0x00001f200f007812 */ /* 0x000fe200078ef800 */
[----:B------:R-:W-:Y:S01]  /*1410*/  IMAD R4, R113, R20, RZ ;  /* 0x0000001471047224 */ /* 0x000fe200078e02ff */
[----:B------:R-:W-:Y:S02]  /*1420*/  SHF.L.U32 R162, R112, 0x6, RZ ;  /* 0x0000000670a27819 */ /* 0x000fe400000006ff */
[----:B------:R-:W-:Y:S02]  /*1430*/  LEA R169, R0, R7, 0x1 ;  /* 0x0000000700a97211 */ /* 0x000fe400078e08ff */
[----:B------:R-:W-:-:S02]  /*1440*/  SHF.L.U64.HI R163, R112, 0x6, R113 ;  /* 0x0000000670a37819 */ /* 0x000fc40000010271 */
[C---:B------:R-:W-:Y:S02]  /*1450*/  SHF.L.U32 R160, R116.reuse, 0x6, RZ ;  /* 0x0000000674a07819 */ /* 0x040fe400000006ff */
[----:B------:R-:W-:Y:S01]  /*1460*/  SHF.L.U64.HI R161, R116, 0x6, R117 ;  /* 0x0000000674a17819 */ /* 0x000fe20000010275 */
[----:B--2---:R-:W-:Y:S02]  /*1470*/  IMAD R13, R31, R168, RZ ;  /* 0x000000a81f0d7224 */ /* 0x004fe400078e02ff */
[----:B------:R-:W-:-:S04]  /*1480*/  IMAD.WIDE.U32 R30, R168, R30, R34 ;  /* 0x0000001ea81e7225 */ /* 0x000fc800078e0022 */
[----:B------:R-:W-:Y:S01]  /*1490*/  IMAD.IADD R31, R31, 0x1, R13 ;  /* 0x000000011f1f7824 */ /* 0x000fe200078e020d */
[----:B------:R-:W-:Y:S01]  /*14a0*/  IADD3 R35, PT, PT, R37, R11, RZ ;  /* 0x0000000b25237210 */ /* 0x000fe20007ffe0ff */
[----:B---3--:R-:W-:Y:S01]  /*14b0*/  IMAD R6, R27, R167, RZ ;  /* 0x000000a71b067224 */ /* 0x008fe200078e02ff */
[----:B------:R-:W-:Y:S01]  /*14c0*/  MOV R34, R36 ;  /* 0x0000002400227202 */ /* 0x000fe20000000f00 */
[----:B------:R-:W-:Y:S01]  /*14d0*/  IMAD.WIDE.U32 R30, R167, R26, R30 ;  /* 0x0000001aa71e7225 */ /* 0x000fe200078e001e */
[C---:B----4-:R-:W-:Y:S02]  /*14e0*/  SHF.L.U64.HI R17, R28.reuse, 0x5, R29 ;  /* 0x000000051c117819 */ /* 0x050fe4000001021d */
[----:B------:R-:W-:Y:S01]  /*14f0*/  SHF.L.U32 R16, R28, 0x5, RZ ;  /* 0x000000051c107819 */ /* 0x000fe200000006ff */
[----:B------:R-:W-:Y:S01]  /*1500*/  IMAD.WIDE.U32 R10, R10, 0x40, R20 ;  /* 0x000000400a0a7825 */ /* 0x000fe200078e0014 */
[----:B------:R-:W-:-:S03]  /*1510*/  SHF.R.S32.HI R13, RZ, 0x1f, R12 ;  /* 0x0000001fff0d7819 */ /* 0x000fc6000001140c */
[----:B------:R-:W-:Y:S01]  /*1520*/  IMAD.WIDE.U32 R26, R20, R112, R22 ;  /* 0x00000070141a7225 */ /* 0x000fe200078e0016 */
[----:B------:R-:W-:-:S03]  /*1530*/  IADD3 R23, PT, PT, R31, R6, RZ ;  /* 0x000000061f177210 */ /* 0x000fc60007ffe0ff */
[----:B------:R-:W-:Y:S02]  /*1540*/  IMAD R11, R11, R28, RZ ;  /* 0x0000001c0b0b7224 */ /* 0x000fe400078e02ff */
[----:B------:R-:W-:-:S04]  /*1550*/  IMAD.WIDE.U32 R14, R12, R32, R34 ;  /* 0x000000200c0e7225 */ /* 0x000fc800078e0022 */
[----:B------:R-:W-:Y:S02]  /*1560*/  IMAD.MOV.U32 R22, RZ, RZ, R30 ;  /* 0x000000ffff167224 */ /* 0x000fe400078e001e */
[----:B------:R-:W-:-:S04]  /*1570*/  IMAD.WIDE.U32 R16, R28, R10, R16 ;  /* 0x0000000a1c107225 */ /* 0x000fc800078e0010 */
[----:B------:R-:W-:Y:S02]  /*1580*/  IMAD R12, R33, R12, RZ ;  /* 0x0000000c210c7224 */ /* 0x000fe400078e02ff */
[-C--:B------:R-:W-:Y:S02]  /*1590*/  IMAD R11, R29, R10.reuse, R11 ;  /* 0x0000000a1d0b7224 */ /* 0x080fe400078e020b */
[----:B------:R-:W-:-:S04]  /*15a0*/  IMAD.WIDE.U32 R28, R28, R10, R22 ;  /* 0x0000000a1c1c7225 */ /* 0x000fc800078e0016 */
[----:B------:R-:W-:Y:S01]  /*15b0*/  IMAD R12, R13, R32, R12 ;  /* 0x000000200d0c7224 */ /* 0x000fe200078e020c */
[----:B------:R-:W-:Y:S02]  /*15c0*/  IADD3 R13, P0, PT, R30, R16, RZ ;  /* 0x000000101e0d7210 */ /* 0x000fe40007f1e0ff */
[-C--:B------:R-:W-:Y:S02]  /*15d0*/  IADD3 R21, PT, PT, R29, R11.reuse, RZ ;  /* 0x0000000b1d157210 */ /* 0x080fe40007ffe0ff */
[----:B------:R-:W-:Y:S02]  /*15e0*/  IADD3.X R11, PT, PT, R23, R11, R17, P0, !PT ;  /* 0x0000000b170b7210 */ /* 0x000fe400007fe411 */
[-C--:B-----5:R-:W-:Y:S02]  /*15f0*/  LEA R16, P1, R28, R18.reuse, 0x1 ;  /* 0x000000121c107211 */ /* 0x0a0fe400078208ff */
[----:B------:R-:W-:Y:S02]  /*1600*/  LEA R10, P0, R13, R18, 0x1 ;  /* 0x000000120d0a7211 */ /* 0x000fe400078008ff */
[----:B------:R-:W-:-:S02]  /*1610*/  IADD3 R165, PT, PT, R27, R4, RZ ;  /* 0x000000041ba57210 */ /* 0x000fc40007ffe0ff */
[----:B------:R-:W-:Y:S02]  /*1620*/  LEA R164, P2, R26, R24, 0x1 ;  /* 0x000000181aa47211 */ /* 0x000fe400078408ff */
[-C--:B------:R-:W-:Y:S02]  /*1630*/  LEA.HI.X R17, R28, R19.reuse, R21, 0x1, P1 ;  /* 0x000000131c117211 */ /* 0x080fe400008f0c15 */
[----:B------:R-:W-:Y:S02]  /*1640*/  LEA.HI.X R11, R13, R19, R11, 0x1, P0 ;  /* 0x000000130d0b7211 */ /* 0x000fe400000f0c0b */
[----:B------:R-:W-:Y:S01]  /*1650*/  LEA.HI.X R165, R26, R25, R165, 0x1, P2 ;  /* 0x000000191aa57211 */ /* 0x000fe200010f0ca5 */
[----:B------:R-:W-:Y:S01]  /*1660*/  @!PT LDS RZ, [RZ] ;  /* 0x00000000fffff984 */ /* 0x000fe20000000800 */
[----:B------:R-:W-:Y:S01]  /*1670*/  @!PT LDS RZ, [RZ] ;  /* 0x00000000fffff984 */ /* 0x000fe20000000800 */
[----:B------:R-:W-:Y:S01]  /*1680*/  @!PT LDS RZ, [RZ] ;  /* 0x00000000fffff984 */ /* 0x000fe20000000800 */
[----:B------:R-:W-:Y:S01]  /*1690*/  LDGSTS.E.BYPASS.LTC128B.128 [R169], desc[UR4][R16.64] ;  /* 0x0000000010a97fae */ /* 0x000fe2000b981a04 */
[----:B------:R-:W-:-:S03]  /*16a0*/  IADD3 R22, P0, PT, R162, R164, RZ ;  /* 0x000000a4a2167210 */ /* 0x000fc60007f1e0ff */
[----:B------:R-:W-:Y:S01]  /*16b0*/  LDGSTS.E.BYPASS.LTC128B.128 [R169+0x1000], desc[UR4][R16.64+0x40] ;  /* 0x0100004010a97fae */ /* 0x000fe2000b981a04 */
[----:B------:R-:W-:Y:S02]  /*16c0*/  IADD3.X R23, PT, PT, R163, R165, RZ, P0, !PT ;  /* 0x000000a5a3177210 */ /* 0x000fe400007fe4ff */
[----:B------:R-:W-:Y:S01]  /*16d0*/  IADD3 R18, P0, PT, R162, R22, RZ ;  /* 0x00000016a2127210 */ /* 0x000fe20007f1e0ff */
[----:B------:R-:W-:Y:S01]  /*16e0*/  LDGSTS.E.BYPASS.LTC128B.128 [R169+0x2000], desc[UR4][R16.64+0x80] ;  /* 0x0200008010a97fae */ /* 0x000fe2000b981a04 */
[----:B------:R-:W-:Y:S01]  /*16f0*/  IMAD.IADD R13, R15, 0x1, R12 ;  /* 0x000000010f0d7824 */ /* 0x000fe200078e020c */
[----:B------:R-:W-:Y:S02]  /*1700*/  MOV R12, R14 ;  /* 0x0000000e000c7202 */ /* 0x000fe40000000f00 */
[----:B------:R-:W-:Y:S01]  /*1710*/  LDGSTS.E.BYPASS.LTC128B.128 [R169+0x800], desc[UR4][R10.64] ;  /* 0x008000000aa97fae */ /* 0x000fe2000b981a04 */
[----:B------:R-:W-:-:S03]  /*1720*/  IADD3.X R19, PT, PT, R163, R23, RZ, P0, !PT ;  /* 0x00000017a3137210 */ /* 0x000fc600007fe4ff */
[----:B------:R-:W-:Y:S01]  /*1730*/  LDGSTS.E.BYPASS.LTC128B.128 [R169+0x1800], desc[UR4][R10.64+0x40] ;  /* 0x018000400aa97fae */ /* 0x000fe2000b981a04 */
[----:B------:R-:W-:-:S03]  /*1740*/  IADD3 R14, P0, PT, R162, R18, RZ ;  /* 0x00000012a20e7210 */ /* 0x000fc60007f1e0ff */
[----:B------:R1:W-:Y:S04]  /*1750*/  LDGSTS.E.BYPASS.LTC128B.128 [R169+0x2800], desc[UR4][R10.64+0x80] ;  /* 0x028000800aa97fae */ /* 0x0003e8000b981a04 */
[----:B------:R2:W-:Y:S01]  /*1760*/  LDGSTS.E.BYPASS.LTC128B.128 [R169+0x3000], desc[UR4][R164.64] ;  /* 0x03000000a4a97fae */ /* 0x0005e2000b981a04 */
[----:B------:R-:W-:-:S03]  /*1770*/  IADD3.X R15, PT, PT, R163, R19, RZ, P0, !PT ;  /* 0x00000013a30f7210 */ /* 0x000fc600007fe4ff */
        /* <DEDUP_REMOVED lines=14> */
[----:B------:R-:W-:-:S04]  /*1860*/  LEA R174, P0, R12, R8, 0x1 ;  /* 0x000000080cae7211 */ /* 0x000fc800078008ff */
[----:B-1----:R-:W-:Y:S01]  /*1870*/  IADD3 R11, PT, PT, R13, R20, RZ ;  /* 0x000000140d0b7210 */ /* 0x002fe20007ffe0ff */
[----:B------:R-:W-:-:S08]  /*1880*/  DEPBAR.LE SB0, 0x0 ;  /* 0x000080000000791a */ /* 0x000fd00000000000 */
[----:B------:R-:W-:Y:S05]  /*1890*/  WARPSYNC.ALL ;  /* 0x0000000000007948 */ /* 0x000fea0003800000 */
[----:B------:R-:W-:Y:S01]  /*18a0*/  LEA.HI.X R175, R12, R9, R11, 0x1, P0 ;  /* 0x000000090caf7211 */ /* 0x000fe200000f0c0b */
[----:B------:R-:W-:Y:S01]  /*18b0*/  BAR.SYNC.DEFER_BLOCKING 0x0 ;  /* 0x0000000000007b1d */ /* 0x000fe20000010000 */
[----:B------:R-:W-:-:S05]  /*18c0*/  IADD3 R8, P0, PT, R160, R174, RZ ;  /* 0x000000aea0087210 */ /* 0x000fca0007f1e0ff */
[----:B------:R-:W-:Y:S01]  /*18d0*/  IMAD.X R9, R161, 0x1, R175, P0 ;  /* 0x00000001a1097824 */ /* 0x000fe200000e06af */
[----:B------:R-:W-:-:S04]  /*18e0*/  IADD3 R16, P0, PT, R160, R8, RZ ;  /* 0x00000008a0107210 */ /* 0x000fc80007f1e0ff */
[----:B------:R-:W-:Y:S02]  /*18f0*/  IADD3.X R17, PT, PT, R161, R9, RZ, P0, !PT ;  /* 0x00000009a1117210 */ /* 0x000fe400007fe4ff */
[----:B------:R-:W-:-:S04]  /*1900*/  IADD3 R12, P0, PT, R160, R16, RZ ;  /* 0x00000010a00c7210 */ /* 0x000fc80007f1e0ff */
[----:B------:R-:W-:Y:S01]  /*1910*/  IADD3.X R13, PT, PT, R161, R17, RZ, P0, !PT ;  /* 0x00000011a10d7210 */ /* 0x000fe200007fe4ff */
[----:B------:R-:W-:Y:S01]  /*1920*/  @!PT LDS RZ, [RZ] ;  /* 0x00000000fffff984 */ /* 0x000fe20000000800 */
[----:B------:R-:W-:Y:S01]  /*1930*/  @!PT LDS RZ, [RZ] ;  /* 0x00000000fffff984 */ /* 0x000fe20000000800 */
[----:B------:R-:W-:Y:S01]  /*1940*/  @!PT LDS RZ, [RZ] ;  /* 0x00000000fffff984 */ /* 0x000fe20000000800 */
[----:B------:R-:W-:Y:S04]  /*1950*/  LDGSTS.E.BYPASS.LTC128B.128 [R169+0x9000], desc[UR4][R174.64] ;  /* 0x09000000aea97fae */ /* 0x000fe8000b981a04 */
[----:B------:R-:W-:Y:S04]  /*1960*/  LDGSTS.E.BYPASS.LTC128B.128 [R169+0xb000], desc[UR4][R174.64+0x40] ;  /* 0x0b000040aea97fae */ /* 0x000fe8000b981a04 */
[----:B------:R-:W-:Y:S04]  /*1970*/  LDGSTS.E.BYPASS.LTC128B.128 [R169+0xd000], desc[UR4][R174.64+0x80] ;  /* 0x0d000080aea97fae */ /* 0x000fe8000b981a04 */
[----:B------:R-:W-:Y:S04]  /*1980*/  LDGSTS.E.BYPASS.LTC128B.128 [R169+0x9800], desc[UR4][R8.64] ;  /* 0x0980000008a97fae */ /* 0x000fe8000b981a04 */
[----:B------:R-:W-:Y:S04]  /*1990*/  LDGSTS.E.BYPASS.LTC128B.128 [R169+0xb800], desc[UR4][R8.64+0x40] ;  /* 0x0b80004008a97fae */ /* 0x000fe8000b981a04 */
[----:B------:R1:W-:Y:S04]  /*19a0*/  LDGSTS.E.BYPASS.LTC128B.128 [R169+0xd800], desc[UR4][R8.64+0x80] ;  /* 0x0d80008008a97fae */ /* 0x0003e8000b981a04 */
[----:B------:R-:W-:Y:S04]  /*19b0*/  LDGSTS.E.BYPASS.LTC128B.128 [R169+0xa000], desc[UR4][R16.64] ;  /* 0x0a00000010a97fae */ /* 0x000fe8000b981a04 */
[----:B------:R-:W-:Y:S04]  /*19c0*/  LDGSTS.E.BYPASS.LTC128B.128 [R169+0xc000], desc[UR4][R16.64+0x40] ;  /* 0x0c00004010a97fae */ /* 0x000fe8000b981a04 */
[----:B------:R3:W-:Y:S04]  /*19d0*/  LDGSTS.E.BYPASS.LTC128B.128 [R169+0xe000], desc[UR4][R16.64+0x80] ;  /* 0x0e00008010a97fae */ /* 0x0007e8000b981a04 */
[----:B------:R-:W-:Y:S04]  /*19e0*/  LDGSTS.E.BYPASS.LTC128B.128 [R169+0xa800], desc[UR4][R12.64] ;  /* 0x0a8000000ca97fae */ /* 0x000fe8000b981a04 */
[----:B------:R-:W-:Y:S04]  /*19f0*/  LDGSTS.E.BYPASS.LTC128B.128 [R169+0xc800], desc[UR4][R12.64+0x40] ;  /* 0x0c8000400ca97fae */ /* 0x000fe8000b981a04 */
[----:B------:R4:W-:Y:S04]  /*1a00*/  LDGSTS.E.BYPASS.LTC128B.128 [R169+0xe800], desc[UR4][R12.64+0x80] ;  /* 0x0e8000800ca97fae */ /* 0x0009e8000b981a04 */
[----:B------:R-:W5:Y:S01]  /*1a10*/  LD.E R6, desc[UR4][R2.64+0x18c] ;  /* 0x00018c0402067980 */ /* 0x000f62000c101900 */
[----:B------:R-:W-:-:S02]  /*1a20*/  SHF.L.U32 R115, R5, 0x5, RZ ;  /* 0x0000000505737819 */ /* 0x000fc400000006ff */
[C---:B------:R-:W-:Y:S01]  /*1a30*/  SHF.L.U32 R158, R5.reuse, 0x4, RZ ;  /* 0x00000004059e7819 */ /* 0x040fe200000006ff */
[----:B------:R-:W0:Y:S01]  /*1a40*/  LDGDEPBAR ;  /* 0x00000000000079af */ /* 0x000e220000000000 */
[----:B------:R-:W-:Y:S02]  /*1a50*/  SHF.R.U32.HI R11, RZ, 0x1, R5 ;  /* 0x00000001ff0b7819 */ /* 0x000fe40000011605 */
[----:B-1----:R-:W-:Y:S02]  /*1a60*/  SHF.L.U32 R8, R5, 0x2, RZ ;  /* 0x0000000205087819 */ /* 0x002fe400000006ff */
[----:B------:R-:W-:Y:S02]  /*1a70*/  LOP3.LUT R4, R115, 0xc0, RZ, 0xc0, !PT ;  /* 0x000000c073047812 */ /* 0x000fe400078ec0ff */
[----:B------:R-:W-:Y:S02]  /*1a80*/  LOP3.LUT R0, R158, 0x3e00, RZ, 0xc0, !PT ;  /* 0x00003e009e007812 */ /* 0x000fe400078ec0ff */
[----:B------:R-:W-:-:S02]  /*1a90*/  LOP3.LUT R8, R8, 0x18, RZ, 0xc0, !PT ;  /* 0x0000001808087812 */ /* 0x000fc400078ec0ff */
[----:B------:R-:W-:Y:S02]  /*1aa0*/  LOP3.LUT R11, R4, 0x8, R11, 0xf8, !PT ;  /* 0x00000008040b7812 */ /* 0x000fe400078ef80b */
[----:B------:R-:W-:Y:S02]  /*1ab0*/  LOP3.LUT R0, R0, 0x20, R115, 0xf8, !PT ;  /* 0x0000002000007812 */ /* 0x000fe400078ef873 */
[----:B------:R-:W-:Y:S02]  /*1ac0*/  LOP3.LUT R158, R158, 0x100, RZ, 0xc0, !PT ;  /* 0x000001009e9e7812 */ /* 0x000fe400078ec0ff */
[----:B------:R-:W-:Y:S02]  /*1ad0*/  LOP3.LUT R9, R4, 0x8, R5, 0xf8, !PT ;  /* 0x0000000804097812 */ /* 0x000fe400078ef805 */
[----:B------:R-:W-:Y:S02]  /*1ae0*/  LOP3.LUT R4, R11, R8, RZ, 0x3c, !PT ;  /* 0x000000080b047212 */ /* 0x000fe400078e3cff */
[----:B------:R-:W-:-:S02]  /*1af0*/  LOP3.LUT R11, R0, 0x100, R115, 0xf8, !PT ;  /* 0x00000100000b7812 */ /* 0x000fc400078ef873 */
[----:B------:R-:W-:Y:S02]  /*1b00*/  LOP3.LUT R158, R158, 0x20, R115, 0xf8, !PT ;  /* 0x000000209e9e7812 */ /* 0x000fe400078ef873 */
[----:B------:R-:W-:Y:S02]  /*1b10*/  LOP3.LUT R0, R11, R4, RZ, 0xfc, !PT ;  /* 0x000000040b007212 */ /* 0x000fe400078efcff */
[----:B------:R-:W-:-:S03]  /*1b20*/  LOP3.LUT R158, R158, R9, R8, 0xf6, !PT ;  /* 0x000000099e9e7212 */ /* 0x000fc600078ef608 */
[----:B------:R-:W-:Y:S01]  /*1b30*/  IMAD R159, R0, 0x2, R7 ;  /* 0x00000002009f7824 */ /* 0x000fe200078e0207 */
[----:B------:R-:W-:-:S04]  /*1b40*/  LEA R158, R158, R7, 0x1 ;  /* 0x000000079e9e7211 */ /* 0x000fc800078e08ff */
[----:B------:R-:W-:Y:S04]  /*1b50*/  LDSM.16.M88.4 R44, [R159] ;  /* 0x000000009f2c783b */ /* 0x000fe80000000200 */
[----:B------:R-:W3:Y:S04]  /*1b60*/  LDSM.16.M88.4 R32, [R158+0x3000] ;  /* 0x003000009e20783b */ /* 0x000ee80000000200 */
[----:B------:R-:W1:Y:S01]  /*1b70*/  LDSM.16.M88.4 R92, [R158+0x3400] ;  /* 0x003400009e5c783b */ /* 0x000e620000000200 */
[----:B------:R-:W-:Y:S02]  /*1b80*/  LOP3.LUT P0, RZ, R5, 0x4, RZ, 0xc0, !PT ;  /* 0x0000000405ff7812 */ /* 0x000fe4000780c0ff */
[----:B------:R-:W-:Y:S01]  /*1b90*/  MOV R5, 0x20 ;  /* 0x0000002000057802 */ /* 0x000fe20000000f00 */
[----:B------:R-:W1:Y:S03]  /*1ba0*/  LDSM.16.M88.4 R84, [R158+0x3800] ;  /* 0x003800009e54783b */ /* 0x000e660000000200 */
[----:B------:R-:W-:Y:S01]  /*1bb0*/  SEL R5, R5, 0xffffffe0, !P0 ;  /* 0xffffffe005057807 */ /* 0x000fe20004000000 */
[----:B------:R-:W1:Y:S03]  /*1bc0*/  LDSM.16.M88.4 R76, [R158+0x3c00] ;  /* 0x003c00009e4c783b */ /* 0x000e660000000200 */
[C---:B------:R-:W-:Y:S01]  /*1bd0*/  IADD3 R157, PT, PT, R5.reuse, R159, RZ ;  /* 0x0000009f059d7210 */ /* 0x040fe20007ffe0ff */
[----:B------:R-:W1:Y:S01]  /*1be0*/  LDSM.16.M88.4 R68, [R158+0x4000] ;  /* 0x004000009e44783b */ /* 0x000e620000000200 */
[----:B------:R-:W-:-:S03]  /*1bf0*/  IADD3 R118, PT, PT, R5, R158, RZ ;  /* 0x0000009e05767210 */ /* 0x000fc60007ffe0ff */
[----:B------:R-:W1:Y:S04]  /*1c00*/  LDSM.16.M88.4 R60, [R158+0x4400] ;  /* 0x004400009e3c783b */ /* 0x000e680000000200 */
[----:B------:R-:W1:Y:S04]  /*1c10*/  LDSM.16.M88.4 R52, [R158+0x4800] ;  /* 0x004800009e34783b */ /* 0x000e680000000200 */
[----:B------:R-:W1:Y:S04]  /*1c20*/  LDSM.16.M88.4 R24, [R158+0x4c00] ;  /* 0x004c00009e18783b */ /* 0x000e680000000200 */
[----:B------:R-:W-:Y:S04]  /*1c30*/  LDSM.16.M88.4 R8, [R157] ;  /* 0x000000009d08783b */ /* 0x000fe80000000200 */
[----:B--2---:R-:W2:Y:S04]  /*1c40*/  LDSM.16.M88.4 R20, [R118+0x3000] ;  /* 0x003000007614783b */ /* 0x004ea80000000200 */
[----:B------:R-:W2:Y:S01]  /*1c50*/  LDSM.16.M88.4 R36, [R118+0x3400] ;  /* 0x003400007624783b */ /* 0x000ea20000000200 */
[C---:B---3--:R-:W-:Y:S03]  /*1c60*/  HMMA.16816.F32.BF16 R16, R44.reuse, R32, RZ ;  /* 0x000000202c10723c */ /* 0x048fe600000418ff */
[----:B----4-:R-:W3:Y:S04]  /*1c70*/  LDSM.16.M88.4 R12, [R118+0x3c00] ;  /* 0x003c0000760c783b */ /* 0x010ee80000000200 */
[----:B------:R-:W4:Y:S01]  /*1c80*/  LDSM.16.M88.4 R40, [R118+0x3800] ;  /* 0x003800007628783b */ /* 0x000f220000000200 */
[C---:B------:R-:W-:Y:S03]  /*1c90*/  HMMA.16816.F32.BF16 R32, R44.reuse, R34, RZ ;  /* 0x000000222c20723c */ /* 0x040fe600000418ff */
[----:B------:R-:W-:Y:S04]  /*1ca0*/  LDSM.16.M88.4 R100, [R159+0x1000] ;  /* 0x001000009f64783b */ /* 0x000fe80000000200 */
[----:B------:R-:W-:Y:S01]  /*1cb0*/  LDSM.16.M88.4 R96, [R118+0x4800] ;  /* 0x004800007660783b */ /* 0x000fe20000000200 */
[C---:B-1----:R-:W-:Y:S03]  /*1cc0*/  HMMA.16816.F32.BF16 R28, R44.reuse, R92, RZ ;  /* 0x0000005c2c1c723c */ /* 0x042fe600000418ff */
        /* <DEDUP_REMOVED lines=40> */
[C---:B---3--:R-:W-:Y:S08]  /*1f50*/  HMMA.16816.F32.BF16 R48, R8.reuse, R12, R48 ;  /* 0x0000000c0830723c */ /* 0x048ff00000041830 */
[----:B------:R-:W-:Y:S01]  /*1f60*/  HMMA.16816.F32.BF16 R44, R8, R14, R44 ;  /* 0x0000000e082c723c */ /* 0x000fe2000004182c */
[----:B------:R-:W-:Y:S04]  /*1f70*/  LDSM.16.M88.4 R12, [R157+0x2000] ;  /* 0x002000009d0c783b */ /* 0x000fe80000000200 */
[----:B------:R-:W2:Y:S03]  /*1f80*/  LDSM.16.M88.4 R8, [R118+0x7000] ;  /* 0x007000007608783b */ /* 0x000ea60000000200 */
[C---:B----4-:R-:W-:Y:S08]  /*1f90*/  HMMA.16816.F32.BF16 R16, R40.reuse, R108, R16 ;  /* 0x0000006c2810723c */ /* 0x050ff00000041810 */
[----:B------:R-:W-:-:S12]  /*1fa0*/  HMMA.16816.F32.BF16 R32, R40, R110, R32 ;  /* 0x0000006e2820723c */ /* 0x000fd80000041820 */
[C---:B-1----:R-:W-:Y:S08]  /*1fb0*/  HMMA.16816.F32.BF16 R16, R24.reuse, R20, R16 ;  /* 0x000000141810723c */ /* 0x042ff00000041810 */
[----:B------:R-:W-:Y:S01]  /*1fc0*/  HMMA.16816.F32.BF16 R32, R24, R22, R32 ;  /* 0x000000161820723c */ /* 0x000fe20000041820 */
[----:B------:R-:W1:Y:S11]  /*1fd0*/  LDSM.16.M88.4 R20, [R158+0x5c00] ;  /* 0x005c00009e14783b */ /* 0x000e760000000200 */
[C---:B--2---:R-:W-:Y:S08]  /*1fe0*/  HMMA.16816.F32.BF16 R16, R12.reuse, R8, R16 ;  /* 0x000000080c10723c */ /* 0x044ff00000041810 */
[----:B------:R-:W-:Y:S01]  /*1ff0*/  HMMA.16816.F32.BF16 R32, R12, R10, R32 ;  /* 0x0000000a0c20723c */ /* 0x000fe20000041820 */
[----:B------:R-:W2:Y:S07]  /*2000*/  LDSM.16.M88.4 R8, [R118+0x5800] ;  /* 0x005800007608783b */ /* 0x000eae0000000200 */
[----:B------:R-:W-:Y:S03]  /*2010*/  HMMA.16816.F32.BF16 R28, R100, R104, R28 ;  /* 0x00000068641c723c */ /* 0x000fe6000004181c */
[-C--:B-----5:R-:W-:Y:S01]  /*2020*/  FMUL.FTZ R16, R16, R6.reuse ;  /* 0x0000000610107220 */ /* 0x0a0fe20000410000 */
[-C--:B------:R-:W-:Y:S01]  /*2030*/  FMUL.FTZ R114, R18, R6.reuse ;  /* 0x0000000612727220 */ /* 0x080fe20000410000 */
[----:B------:R-:W-:-:S03]  /*2040*/  FMUL.FTZ R152, R19, R6 ;  /* 0x0000000613987220 */ /* 0x000fc60000410000 */
[C---:B------:R-:W-:Y:S08]  /*2050*/  HMMA.16816.F32.BF16 R92, R100.reuse, R106, R92 ;  /* 0x0000006a645c723c */ /* 0x040ff0000004185c */
[C---:B------:R-:W-:Y:S01]  /*2060*/  HMMA.16816.F32.BF16 R104, R100.reuse, R96, R88 ;  /* 0x000000606468723c */ /* 0x040fe20000041858 */
[----:B------:R3:W4:Y:S01]  /*2070*/  MUFU.TANH R96, R16 ;  /* 0x0000001000607308 */ /* 0x0007220000002400 */
[----:B------:R-:W-:Y:S06]  /*2080*/  LDSM.16.M88.4 R88, [R158+0x7400] ;  /* 0x007400009e58783b */ /* 0x000fec0000000200 */
[----:B------:R-:W-:Y:S01]  /*2090*/  HMMA.16816.F32.BF16 R84, R100, R98, R84 ;  /* 0x000000626454723c */ /* 0x000fe20000041854 */
[----:B------:R-:W-:-:S07]  /*20a0*/  FMUL.FTZ R98, R17, R6 ;  /* 0x0000000611627220 */ /* 0x000fce0000410000 */
[C---:B-1----:R-:W-:Y:S01]  /*20b0*/  HMMA.16816.F32.BF16 R80, R100.reuse, R20, R80 ;  /* 0x000000146450723c */ /* 0x042fe20000041850 */
[----:B---3--:R-:W1:Y:S07]  /*20c0*/  LDSM.16.M88.4 R16, [R158+0x7800] ;  /* 0x007800009e10783b */ /* 0x008e6e0000000200 */
[----:B------:R-:W-:Y:S01]  /*20d0*/  HMMA.16816.F32.BF16 R76, R100, R22, R76 ;  /* 0x00000016644c723c */ /* 0x000fe2000004184c */
[----:B------:R-:W3:Y:S07]  /*20e0*/  LDSM.16.M88.4 R20, [R118+0x5c00] ;  /* 0x005c00007614783b */ /* 0x000eee0000000200 */
[C---:B--2---:R-:W-:Y:S08]  /*20f0*/  HMMA.16816.F32.BF16 R104, R40.reuse, R8, R104 ;  /* 0x000000082868723c */ /* 0x044ff00000041868 */
[C---:B------:R-:W-:Y:S01]  /*2100*/  HMMA.16816.F32.BF16 R84, R40.reuse, R10, R84 ;  /* 0x0000000a2854723c */ /* 0x040fe20000041854 */
[----:B------:R-:W2:Y:S07]  /*2110*/  LDSM.16.M88.4 R8, [R158+0x7c00] ;  /* 0x007c00009e08783b */ /* 0x000eae0000000200 */
[C---:B------:R-:W-:Y:S01]  /*2120*/  HMMA.16816.F32.BF16 R108, R40.reuse, R36, R28 ;  /* 0x00000024286c723c */ /* 0x040fe2000004181c */
[-C--:B------:R-:W-:Y:S01]  /*2130*/  FMUL.FTZ R32, R32, R6.reuse ;  /* 0x0000000620207220 */ /* 0x080fe20000410000 */
[-C--:B------:R-:W-:Y:S01]  /*2140*/  FMUL.FTZ R33, R33, R6.reuse ;  /* 0x0000000621217220 */ /* 0x080fe20000410000 */
[-C--:B------:R-:W-:Y:S01]  /*2150*/  FMUL.FTZ R34, R34, R6.reuse ;  /* 0x0000000622227220 */ /* 0x080fe20000410000 */
[-C--:B------:R-:W-:Y:S01]  /*2160*/  FMUL.FTZ R35, R35, R6.reuse ;  /* 0x0000000623237220 */ /* 0x080fe20000410000 */
[----:B------:R-:W-:Y:S03]  /*2170*/  LDSM.16.M88.4 R28, [R118+0x7400] ;  /* 0x00740000761c783b */ /* 0x000fe60000000200 */
[----:B------:R-:W-:Y:S01]  /*2180*/  HMMA.16816.F32.BF16 R92, R40, R38, R92 ;  /* 0x00000026285c723c */ /* 0x000fe2000004185c */
[----:B------:R-:W5:Y:S01]  /*2190*/  LDSM.16.M88.4 R36, [R158+0x6000] ;  /* 0x006000009e24783b */ /* 0x000f620000000200 */
[----:B------:R-:W2:Y:S06]  /*21a0*/  MUFU.TANH R97, R32 ;  /* 0x0000002000617308 */ /* 0x000eac0000002400 */
[C---:B-1----:R-:W-:Y:S02]  /*21b0*/  HMMA.16816.F32.BF16 R104, R24.reuse, R16, R104 ;  /* 0x000000101868723c */ /* 0x042fe40000041868 */
[----:B------:R-:W1:Y:S06]  /*21c0*/  MUFU.TANH R224, R33 ;  /* 0x0000002100e07308 */ /* 0x000e6c0000002400 */
[----:B------:R-:W-:Y:S01]  /*21d0*/  HMMA.16816.F32.BF16 R84, R24, R18, R84 ;  /* 0x000000121854723c */ /* 0x000fe20000041854 */
[----:B------:R-:W4:Y:S01]  /*21e0*/  LDSM.16.M88.4 R16, [R158+0x6400] ;  /* 0x006400009e10783b */ /* 0x000f220000000200 */
[----:B------:R-:W1:Y:S06]  /*21f0*/  MUFU.TANH R99, R34 ;  /* 0x0000002200637308 */ /* 0x000e6c0000002400 */
[C---:B---3--:R-:W-:Y:S02]  /*2200*/  HMMA.16816.F32.BF16 R80, R40.reuse, R20, R80 ;  /* 0x000000142850723c */ /* 0x048fe40000041850 */
[----:B------:R3:W1:Y:S06]  /*2210*/  MUFU.TANH R156, R35 ;  /* 0x00000023009c7308 */ /* 0x00066c0000002400 */
[----:B------:R-:W-:Y:S01]  /*2220*/  HMMA.16816.F32.BF16 R76, R40, R22, R76 ;  /* 0x00000016284c723c */ /* 0x000fe2000004184c */
[----:B------:R-:W-:Y:S04]  /*2230*/  LDSM.16.M88.4 R20, [R158+0x8000] ;  /* 0x008000009e14783b */ /* 0x000fe80000000200 */
[----:B---3--:R-:W3:Y:S03]  /*2240*/  LDSM.16.M88.4 R32, [R118+0x6000] ;  /* 0x006000007620783b */ /* 0x008ee60000000200 */
[C---:B------:R-:W-:Y:S08]  /*2250*/  HMMA.16816.F32.BF16 R108, R24.reuse, R88, R108 ;  /* 0x00000058186c723c */ /* 0x040ff0000004186c */
[C---:B------:R-:W-:Y:S01]  /*2260*/  HMMA.16816.F32.BF16 R92, R24.reuse, R90, R92 ;  /* 0x0000005a185c723c */ /* 0x040fe2000004185c */
[----:B------:R-:W-:Y:S07]  /*2270*/  LDSM.16.M88.4 R88, [R118+0x7800] ;  /* 0x007800007658783b */ /* 0x000fee0000000200 */
[C---:B--2---:R-:W-:Y:S08]  /*2280*/  HMMA.16816.F32.BF16 R80, R24.reuse, R8, R80 ;  /* 0x000000081850723c */ /* 0x044ff00000041850 */
[----:B------:R-:W-:Y:S01]  /*2290*/  HMMA.16816.F32.BF16 R76, R24, R10, R76 ;  /* 0x0000000a184c723c */ /* 0x000fe2000004184c */
[----:B------:R-:W2:Y:S07]  /*22a0*/  LDSM.16.M88.4 R8, [R158+0x6800] ;  /* 0x006800009e08783b */ /* 0x000eae0000000200 */
[C---:B-----5:R-:W-:Y:S08]  /*22b0*/  HMMA.16816.F32.BF16 R72, R100.reuse, R36, R72 ;  /* 0x000000246448723c */ /* 0x060ff00000041848 */
[----:B------:R-:W-:Y:S01]  /*22c0*/  HMMA.16816.F32.BF16 R68, R100, R38, R68 ;  /* 0x000000266444723c */ /* 0x000fe20000041844 */
[----:B------:R-:W-:Y:S07]  /*22d0*/  LDSM.16.M88.4 R36, [R118+0x8000] ;  /* 0x008000007624783b */ /* 0x000fee0000000200 */
[C---:B------:R-:W-:Y:S08]  /*22e0*/  HMMA.16816.F32.BF16 R108, R12.reuse, R28, R108 ;  /* 0x0000001c0c6c723c */ /* 0x040ff0000004186c */
[----:B------:R-:W-:Y:S01]  /*22f0*/  HMMA.16816.F32.BF16 R92, R12, R30, R92 ;  /* 0x0000001e0c5c723c */ /* 0x000fe2000004185c */
[----:B------:R-:W5:Y:S07]  /*2300*/  LDSM.16.M88.4 R28, [R118+0x7c00] ;  /* 0x007c0000761c783b */ /* 0x000f6e0000000200 */
[C---:B----4-:R-:W-:Y:S08]  /*2310*/  HMMA.16816.F32.BF16 R64, R100.reuse, R16, R64 ;  /* 0x000000106440723c */ /* 0x050ff00000041840 */
[----:B------:R-:W-:Y:S01]  /*2320*/  HMMA.16816.F32.BF16 R60, R100, R18, R60 ;  /* 0x00000012643c723c */ /* 0x000fe2000004183c */
[----:B------:R-:W4:Y:S07]  /*2330*/  LDSM.16.M88.4 R16, [R118+0x6400] ;  /* 0x006400007610783b */ /* 0x000f2e0000000200 */
[C---:B---3--:R-:W-:Y:S08]  /*2340*/  HMMA.16816.F32.BF16 R72, R40.reuse, R32, R72 ;  /* 0x000000202848723c */ /* 0x048ff00000041848 */
[----:B------:R-:W-:Y:S01]  /*2350*/  HMMA.16816.F32.BF16 R68, R40, R34, R68 ;  /* 0x000000222844723c */ /* 0x000fe20000041844 */
[----:B------:R-:W-:Y:S07]  /*2360*/  LDSM.16.M88.4 R32, [R118+0x8400] ;  /* 0x008400007620783b */ /* 0x000fee0000000200 */
[C---:B--2---:R-:W-:Y:S08]  /*2370*/  HMMA.16816.F32.BF16 R56, R100.reuse, R8, R56 ;  /* 0x000000086438723c */ /* 0x044ff00000041838 */
[----:B------:R-:W-:Y:S01]  /*2380*/  HMMA.16816.F32.BF16 R52, R100, R10, R52 ;  /* 0x0000000a6434723c */ /* 0x000fe20000041834 */
[----:B------:R-:W2:Y:S07]  /*2390*/  LDSM.16.M88.4 R8, [R118+0x6800] ;  /* 0x006800007608783b */ /* 0x000eae0000000200 */
[C---:B------:R-:W-:Y:S08]  /*23a0*/  HMMA.16816.F32.BF16 R72, R24.reuse, R20, R72 ;  /* 0x000000141848723c */ /* 0x040ff00000041848 */
[----:B------:R-:W-:Y:S01]  /*23b0*/  HMMA.16816.F32.BF16 R68, R24, R22, R68 ;  /* 0x000000161844723c */ /* 0x000fe20000041844 */
[----:B------:R-:W3:Y:S07]  /*23c0*/  LDSM.16.M88.4 R20, [R158+0x6c00] ;  /* 0x006c00009e14783b */ /* 0x000eee0000000200 */
[C---:B-----5:R-:W-:Y:S08]  /*23d0*/  HMMA.16816.F32.BF16 R80, R12.reuse, R28, R80 ;  /* 0x0000001c0c50723c */ /* 0x060ff00000041850 */
[----:B------:R-:W-:Y:S01]  /*23e0*/  HMMA.16816.F32.BF16 R76, R12, R30, R76 ;  /* 0x0000001e0c4c723c */ /* 0x000fe2000004184c */
[----:B------:R-:W5:Y:S07]  /*23f0*/  LDSM.16.M88.4 R28, [R158+0x8400] ;  /* 0x008400009e1c783b */ /* 0x000f6e0000000200 */
[C---:B----4-:R-:W-:Y:S08]  /*2400*/  HMMA.16816.F32.BF16 R64, R40.reuse, R16, R64 ;  /* 0x000000102840723c */ /* 0x050ff00000041840 */
[----:B------:R-:W-:Y:S01]  /*2410*/  HMMA.16816.F32.BF16 R60, R40, R18, R60 ;  /* 0x00000012283c723c */ /* 0x000fe2000004183c */
[----:B------:R-:W4:Y:S07]  /*2420*/  LDSM.16.M88.4 R16, [R158+0x8800] ;  /* 0x008800009e10783b */ /* 0x000f2e0000000200 */
[C---:B------:R-:W-:Y:S08]  /*2430*/  HMMA.16816.F32.BF16 R72, R12.reuse, R36, R72 ;  /* 0x000000240c48723c */ /* 0x040ff00000041848 */
[----:B------:R-:W-:Y:S01]  /*2440*/  HMMA.16816.F32.BF16 R68, R12, R38, R68 ;  /* 0x000000260c44723c */ /* 0x000fe20000041844 */
[----:B------:R-:W1:Y:S07]  /*2450*/  LDSM.16.M88.4 R36, [R118+0x6c00] ;  /* 0x006c00007624783b */ /* 0x000e6e0000000200 */
[C---:B--2---:R-:W-:Y:S08]  /*2460*/  HMMA.16816.F32.BF16 R56, R40.reuse, R8, R56 ;  /* 0x000000082838723c */ /* 0x044ff00000041838 */
[----:B------:R-:W-:Y:S01]  /*2470*/  HMMA.16816.F32.BF16 R52, R40, R10, R52 ;  /* 0x0000000a2834723c */ /* 0x000fe20000041834 */
[----:B------:R-:W2:Y:S07]  /*2480*/  LDSM.16.M88.4 R8, [R158+0x8c00] ;  /* 0x008c00009e08783b */ /* 0x000eae0000000200 */
[C---:B---3--:R-:W-:Y:S08]  /*2490*/  HMMA.16816.F32.BF16 R48, R100.reuse, R20, R48 ;  /* 0x000000146430723c */ /* 0x048ff00000041830 */
[----:B------:R-:W-:Y:S08]  /*24a0*/  HMMA.16816.F32.BF16 R44, R100, R22, R44 ;  /* 0x00000016642c723c */ /* 0x000ff0000004182c */
[C---:B-----5:R-:W-:Y:S08]  /*24b0*/  HMMA.16816.F32.BF16 R64, R24.reuse, R28, R64 ;  /* 0x0000001c1840723c */ /* 0x060ff00000041840 */
[C---:B------:R-:W-:Y:S01]  /*24c0*/  HMMA.16816.F32.BF16 R60, R24.reuse, R30, R60 ;  /* 0x0000001e183c723c */ /* 0x040fe2000004183c */
[----:B------:R-:W3:Y:S07]  /*24d0*/  LDSM.16.M88.4 R28, [R118+0x8800] ;  /* 0x00880000761c783b */ /* 0x000eee0000000200 */
[C---:B----4-:R-:W-:Y:S08]  /*24e0*/  HMMA.16816.F32.BF16 R56, R24.reuse, R16, R56 ;  /* 0x000000101838723c */ /* 0x050ff00000041838 */
[----:B------:R-:W-:Y:S01]  /*24f0*/  HMMA.16816.F32.BF16 R52, R24, R18, R52 ;  /* 0x000000121834723c */ /* 0x000fe20000041834 */
[----:B------:R-:W4:Y:S07]  /*2500*/  LDSM.16.M88.4 R16, [R118+0x8c00] ;  /* 0x008c00007610783b */ /* 0x000f2e0000000200 */
[----:B------:R-:W-:Y:S08]  /*2510*/  HMMA.16816.F32.BF16 R104, R12, R88, R104 ;  /* 0x000000580c68723c */ /* 0x000ff00000041868 */
[----:B-1----:R-:W-:Y:S08]  /*2520*/  HMMA.16816.F32.BF16 R48, R40, R36, R48 ;  /* 0x000000242830723c */ /* 0x002ff00000041830 */
[----:B------:R-:W-:Y:S01]  /*2530*/  HMMA.16816.F32.BF16 R84, R12, R90, R84 ;  /* 0x0000005a0c54723c */ /* 0x000fe20000041854 */
        /* <DEDUP_REMOVED lines=15> */
[----:B--2---:R-:W-:Y:S01]  /*2630*/  HMMA.16816.F32.BF16 R48, R24, R8, R48 ;  /* 0x000000081830723c */ /* 0x004fe20000041830 */
[-C--:B------:R-:W-:Y:S01]  /*2640*/  FMUL.FTZ R74, R74, R6.reuse ;  /* 0x000000064a4a7220 */ /* 0x080fe20000410000 */
[-C--:B------:R-:W-:Y:S01]  /*2650*/  FMUL.FTZ R75, R75, R6.reuse ;  /* 0x000000064b4b7220 */ /* 0x080fe20000410000 */
[-C--:B------:R-:W-:Y:S01]  /*2660*/  FMUL.FTZ R68, R68, R6.reuse ;  /* 0x0000000644447220 */ /* 0x080fe20000410000 */
[-C--:B------:R-:W-:Y:S01]  /*2670*/  FMUL.FTZ R69, R69, R6.reuse ;  /* 0x0000000645457220 */ /* 0x080fe20000410000 */
[-C--:B------:R-:W-:Y:S01]  /*2680*/  FMUL.FTZ R70, R70, R6.reuse ;  /* 0x0000000646467220 */ /* 0x080fe20000410000 */
[----:B------:R-:W-:Y:S01]  /*2690*/  FMUL.FTZ R71, R71, R6 ;  /* 0x0000000647477220 */ /* 0x000fe20000410000 */
[----:B------:R-:W-:Y:S01]  /*26a0*/  ISETP.NE.AND P0, PT, R120, 0x1, PT ;  /* 0x000000017800780c */ /* 0x000fe20003f05270 */
[----:B---3--:R-:W-:Y:S01]  /*26b0*/  HMMA.16816.F32.BF16 R56, R12, R28, R56 ;  /* 0x0000001c0c38723c */ /* 0x008fe20000041838 */
[----:B------:R-:W1:Y:S01]  /*26c0*/  MUFU.TANH R98, R98 ;  /* 0x0000006200627308 */ /* 0x000e620000002400 */
[----:B------:R-:W-:-:S06]  /*26d0*/  DEPBAR.LE SB0, 0x0 ;  /* 0x000080000000791a */ /* 0x000fcc0000000000 */
[----:B------:R-:W-:Y:S08]  /*26e0*/  HMMA.16816.F32.BF16 R44, R24, R10, R44 ;  /* 0x0000000a182c723c */ /* 0x000ff0000004182c */
[C---:B----4-:R-:W-:Y:S08]  /*26f0*/  HMMA.16816.F32.BF16 R48, R12.reuse, R16, R48 ;  /* 0x000000100c30723c */ /* 0x050ff00000041830 */
[C---:B------:R-:W-:Y:S08]  /*2700*/  HMMA.16816.F32.BF16 R64, R12.reuse, R32, R64 ;  /* 0x000000200c40723c */ /* 0x040ff00000041840 */
[C---:B------:R-:W-:Y:S08]  /*2710*/  HMMA.16816.F32.BF16 R44, R12.reuse, R18, R44 ;  /* 0x000000120c2c723c */ /* 0x040ff0000004182c */
[C---:B------:R-:W-:Y:S08]  /*2720*/  HMMA.16816.F32.BF16 R60, R12.reuse, R34, R60 ;  /* 0x000000220c3c723c */ /* 0x040ff0000004183c */
[----:B------:R-:W-:Y:S01]  /*2730*/  HMMA.16816.F32.BF16 R52, R12, R30, R52 ;  /* 0x0000001e0c34723c */ /* 0x000fe20000041834 */
[-C--:B------:R-:W-:Y:S01]  /*2740*/  FMUL.FTZ R58, R58, R6.reuse ;  /* 0x000000063a3a7220 */ /* 0x080fe20000410000 */
[-C--:B------:R-:W-:Y:S01]  /*2750*/  FMUL.FTZ R40, R48, R6.reuse ;  /* 0x0000000630287220 */ /* 0x080fe20000410000 */
[-C--:B------:R-:W-:Y:S01]  /*2760*/  FMUL.FTZ R108, R110, R6.reuse ;  /* 0x000000066e6c7220 */ /* 0x080fe20000410000 */
[-C--:B------:R-:W-:Y:S01]  /*2770*/  FMUL.FTZ R48, R46, R6.reuse ;  /* 0x000000062e307220 */ /* 0x080fe20000410000 */
[----:B------:R2:W3:Y:S01]  /*2780*/  MUFU.TANH R122, R58 ;  /* 0x0000003a007a7308 */ /* 0x0004e20000002400 */
        /* <DEDUP_REMOVED lines=11> */
[----:B------:R-:W-:-:S02]  /*2840*/  FMUL.FTZ R106, R106, R6 ;  /* 0x000000066a6a7220 */ /* 0x000fc40000410000 */
[-C--:B------:R-:W-:Y:S01]  /*2850*/  FMUL.FTZ R22, R53, R6.reuse ;  /* 0x0000000635167220 */ /* 0x080fe20000410000 */
[-C--:B------:R-:W-:Y:S01]  /*2860*/  FMUL.FTZ R54, R54, R6.reuse ;  /* 0x0000000636367220 */ /* 0x080fe20000410000 */
[-C--:B------:R-:W-:Y:S01]  /*2870*/  FMUL.FTZ R20, R55, R6.reuse ;  /* 0x0000000637147220 */ /* 0x080fe20000410000 */
        /* <DEDUP_REMOVED lines=17> */
[----:B------:R2:W4:Y:S08]  /*2990*/  MUFU.TANH R148, R64 ;  /* 0x0000004000947308 */ /* 0x0005300000002400 */
[----:B------:R2:W1:Y:S08]  /*29a0*/  MUFU.TANH R144, R66 ;  /* 0x0000004200907308 */ /* 0x0004700000002400 */
[----:B------:R2:W1:Y:S08]  /*29b0*/  MUFU.TANH R140, R60 ;  /* 0x0000003c008c7308 */ /* 0x0004700000002400 */
[----:B------:R2:W1:Y:S08]  /*29c0*/  MUFU.TANH R62, R56 ;  /* 0x00000038003e7308 */ /* 0x0004700000002400 */
[----:B------:R2:W1:Y:S08]  /*29d0*/  MUFU.TANH R126, R54 ;  /* 0x00000036007e7308 */ /* 0x0004700000002400 */
        /* <DEDUP_REMOVED lines=37> */
[----:B------:R-:W1:Y:S08]  /*2c30*/  MUFU.TANH R150, R150 ;  /* 0x0000009600967308 */ /* 0x000e700000002400 */
        /* <DEDUP_REMOVED lines=9> */
[----:B------:R2:W1:Y:S08]  /*2cd0*/  MUFU.TANH R56, R51 ;  /* 0x0000003300387308 */ /* 0x0004700000002400 */
[----:B------:R2:W1:Y:S08]  /*2ce0*/  MUFU.TANH R54, R44 ;  /* 0x0000002c00367308 */ /* 0x0004700000002400 */
[----:B------:R2:W1:Y:S08]  /*2cf0*/  MUFU.TANH R50, R45 ;  /* 0x0000002d00327308 */ /* 0x0004700000002400 */
[----:B------:R-:W1:Y:S08]  /*2d00*/  MUFU.TANH R48, R48 ;  /* 0x0000003000307308 */ /* 0x000e700000002400 */
[----:B------:R-:W1:Y:S01]  /*2d10*/  MUFU.TANH R46, R46 ;  /* 0x0000002e002e7308 */ /* 0x000e620000002400 */
[----:B------:R-:W-:Y:S01]  /*2d20*/  BSSY.RECONVERGENT B1, `(.L_x_2919) ;  /* 0x0000068000017945 */ /* 0x000fe20003800200 */
[----:B------:R-:W-:-:S02]  /*2d30*/  SHF.L.U64.HI R25, R116, 0x5, R117 ;  /* 0x0000000574197819 */ /* 0x000fc40000010275 */
[----:B------:R-:W-:Y:S02]  /*2d40*/  SHF.L.U32 R24, R116, 0x5, RZ ;  /* 0x0000000574187819 */ /* 0x000fe400000006ff */
[C---:B------:R-:W-:Y:S02]  /*2d50*/  SHF.L.U64.HI R173, R112.reuse, 0x5, R113 ;  /* 0x0000000570ad7819 */ /* 0x040fe40000010271 */
[----:B------:R-:W-:Y:S01]  /*2d60*/  SHF.L.U32 R172, R112, 0x5, RZ ;  /* 0x0000000570ac7819 */ /* 0x000fe200000006ff */
        /* <DEDUP_REMOVED lines=15> */
.L_x_2922:
[----:B------:R-:W2:Y:S01]  /*2e60*/  LD.E R14, desc[UR4][R2.64+0x170] ;  /* 0x00017004020e7980 */ /* 0x000ea2000c101900 */
[C---:B------:R-:W-:Y:S02]  /*2e70*/  LEA R11, R120.reuse, 0xffffff00, 0x7 ;  /* 0xffffff00780b7811 */ /* 0x040fe400078e38ff */
[----:B------:R-:W-:Y:S02]  /*2e80*/  LEA R13, R120, 0xffffff80, 0x7 ;  /* 0xffffff80780d7811 */ /* 0x000fe400078e38ff */
[----:B------:R-:W-:Y:S02]  /*2e90*/  IABS R0, R11 ;  /* 0x0000000b00007213 */ /* 0x000fe40000000000 */
[----:B------:R-:W-:Y:S02]  /*2ea0*/  IABS R6, R13 ;  /* 0x0000000d00067213 */ /* 0x000fe40000000000 */
[-C--:B--2---:R-:W-:Y:S02]  /*2eb0*/  IABS R8, R14.reuse ;  /* 0x0000000e00087213 */ /* 0x084fe40000000000 */
[----:B------:R-:W-:-:S02]  /*2ec0*/  IABS R9, R14 ;  /* 0x0000000e00097213 */ /* 0x000fc40000000000 */
[----:B------:R-:W2:Y:S01]  /*2ed0*/  I2F.RP R10, R8 ;  /* 0x00000008000a7306 */ /* 0x000ea20000209400 */
[-C--:B------:R-:W-:Y:S02]  /*2ee0*/  LOP3.LUT R11, R11, R14.reuse, RZ, 0x3c, !PT ;  /* 0x0000000e0b0b7212 */ /* 0x080fe400078e3cff */
[----:B------:R-:W-:Y:S01]  /*2ef0*/  IMAD.MOV R9, RZ, RZ, -R9 ;  /* 0x000000ffff097224 */ /* 0x000fe200078e0a09 */
[-C--:B------:R-:W-:Y:S02]  /*2f00*/  LOP3.LUT R13, R13, R14.reuse, RZ, 0x3c, !PT ;  /* 0x0000000e0d0d7212 */ /* 0x080fe400078e3cff */
[----:B------:R-:W-:Y:S02]  /*2f10*/  ISETP.GE.AND P1, PT, R11, RZ, PT ;  /* 0x000000ff0b00720c */ /* 0x000fe40003f26270 */
[----:B------:R-:W-:Y:S02]  /*2f20*/  ISETP.GE.AND P3, PT, R13, RZ, PT ;  /* 0x000000ff0d00720c */ /* 0x000fe40003f66270 */
[----:B------:R-:W-:Y:S01]  /*2f30*/  LOP3.LUT R11, RZ, R14, RZ, 0x33, !PT ;  /* 0x0000000eff0b7212 */ /* 0x000fe200078e33ff */
[----:B--2---:R-:W2:Y:S02]  /*2f40*/  MUFU.RCP R16, R10 ;  /* 0x0000000a00107308 */ /* 0x004ea40000001000 */
[----:B--2---:R-:W-:-:S06]  /*2f50*/  VIADD R16, R16, 0xffffffe ;  /* 0x0ffffffe10107836 */ /* 0x004fcc0000000000 */
[----:B------:R-:W2:Y:S02]  /*2f60*/  F2I.FTZ.U32.TRUNC.NTZ R17, R16 ;  /* 0x0000001000117305 */ /* 0x000ea4000021f000 */
[----:B--2---:R-:W-:Y:S01]  /*2f70*/  IMAD.MOV R15, RZ, RZ, -R17 ;  /* 0x000000ffff0f7224 */ /* 0x004fe200078e0a11 */
[----:B------:R-:W-:-:S03]  /*2f80*/  MOV R16, RZ ;  /* 0x000000ff00107202 */ /* 0x000fc60000000f00 */
        /* <DEDUP_REMOVED lines=42> */
.L_x_2923:
[----:B------:R-:W-:Y:S05]  /*3230*/  BSYNC.RECONVERGENT B0 ;  /* 0x0000000000007941 */ /* 0x000fea0003800200 */
.L_x_2921:
        /* <DEDUP_REMOVED lines=22> */
.L_x_2920:
[----:B------:R-:W-:Y:S05]  /*33a0*/  BSYNC.RECONVERGENT B1 ;  /* 0x0000000000017941 */ /* 0x000fea0003800200 */
.L_x_2919:
[----:B------:R-:W3:Y:S01]  /*33b0*/  LD.E R44, desc[UR4][R2.64+0xdc] ;  /* 0x0000dc04022c7980 */ /* 0x000ee2000c101900 */
        /* <DEDUP_REMOVED lines=31> */
[----:B------:R-:W-:-:S03]  /*35b0*/  FMNMX.FTZ R6, R50, R9, !PT ;  /* 0x0000000932067209 */ /* 0x000fc60007810000 */
[----:B------:R-:W1:Y:S04]  /*35c0*/  SHFL.BFLY PT, R11, R8, 0x2, 0x1f ;  /* 0x0c401f00080b7f89 */ /* 0x000e6800000e0000 */
[----:B------:R-:W2:Y:S01]  /*35d0*/  SHFL.BFLY PT, R9, R6, 0x2, 0x1f ;  /* 0x0c401f0006097f89 */ /* 0x000ea200000e0000 */
[----:B-1----:R-:W-:Y:S02]  /*35e0*/  FMNMX.FTZ R11, R8, R11, !PT ;  /* 0x0000000b080b7209 */ /* 0x002fe40007810000 */
[----:B--2---:R-:W-:-:S03]  /*35f0*/  FMNMX.FTZ R9, R6, R9, !PT ;  /* 0x0000000906097209 */ /* 0x004fc60007810000 */
[----:B------:R-:W1:Y:S04]  /*3600*/  SHFL.BFLY PT, R0, R11, 0x1, 0x1f ;  /* 0x0c201f000b007f89 */ /* 0x000e6800000e0000 */
[----:B------:R-:W2:Y:S01]  /*3610*/  SHFL.BFLY PT, R52, R9, 0x1, 0x1f ;  /* 0x0c201f0009347f89 */ /* 0x000ea200000e0000 */
[----:B-1----:R-:W-:-:S04]  /*3620*/  FMNMX.FTZ R0, R11, R0, !PT ;  /* 0x000000000b007209 */ /* 0x002fc80007810000 */
[----:B------:R-:W-:Y:S02]  /*3630*/  FSETP.NEU.FTZ.AND P1, PT, R0, -INF , PT ;  /* 0xff8000000000780b */ /* 0x000fe40003f3d000 */
[----:B--2---:R-:W-:Y:S01]  /*3640*/  FMNMX.FTZ R52, R9, R52, !PT ;  /* 0x0000003409347209 */ /* 0x004fe20007810000 */
[----:B---3--:R-:W-:-:S04]  /*3650*/  FMUL.FTZ R43, R44, R0 ;  /* 0x000000002c2b7220 */ /* 0x008fc80000410000 */
[----:B------:R-:W-:Y:S01]  /*3660*/  FMUL.FTZ R45, R44, R52 ;  /* 0x000000342c2d7220 */ /* 0x000fe20000410000 */
[----:B------:R-:W-:Y:S02]  /*3670*/  FSEL R43, R43, RZ, P1 ;  /* 0x000000ff2b2b7208 */ /* 0x000fe40000800000 */
[----:B------:R-:W-:-:S03]  /*3680*/  FSETP.NEU.FTZ.AND P1, PT, R52, -INF , PT ;  /* 0xff8000003400780b */ /* 0x000fc60003f3d000 */
[-C--:B------:R-:W-:Y:S01]  /*3690*/  FFMA.FTZ R41, R156, R44.reuse, -R43 ;  /* 0x0000002c9c297223 */ /* 0x080fe2000001082b */
[----:B------:R-:W-:Y:S01]  /*36a0*/  LOP3.LUT R156, R4, 0x120, R115, 0xf8, !PT ;  /* 0x00000120049c7812 */ /* 0x000fe200078ef873 */
[-CC-:B------:R-:W-:Y:S01]  /*36b0*/  FFMA.FTZ R42, R108, R44.reuse, -R43.reuse ;  /* 0x0000002c6c2a7223 */ /* 0x180fe2000001082b */
[-CC-:B------:R-:W-:Y:S01]  /*36c0*/  FFMA.FTZ R39, R110, R44.reuse, -R43.reuse ;  /* 0x0000002c6e277223 */ /* 0x180fe2000001082b */
[----:B------:R-:W-:Y:S01]  /*36d0*/  FSEL R45, R45, RZ, P1 ;  /* 0x000000ff2d2d7208 */ /* 0x000fe20000800000 */
[-CC-:B------:R-:W-:Y:S01]  /*36e0*/  FFMA.FTZ R21, R152, R44.reuse, -R43.reuse ;  /* 0x0000002c98157223 */ /* 0x180fe2000001082b */
[----:B------:R-:W-:Y:S01]  /*36f0*/  LEA R156, R156, R7, 0x1 ;  /* 0x000000079c9c7211 */ /* 0x000fe200078e08ff */
[-CC-:B------:R-:W-:Y:S01]  /*3700*/  FFMA.FTZ R37, R180, R44.reuse, -R43.reuse ;  /* 0x0000002cb4257223 */ /* 0x180fe2000001082b */
[-CC-:B------:R-:W-:Y:S01]  /*3710*/  FFMA.FTZ R154, R114, R44.reuse, -R43.reuse ;  /* 0x0000002c729a7223 */ /* 0x180fe2000001082b */
[-C--:B------:R-:W-:Y:S01]  /*3720*/  FFMA.FTZ R152, R99, R44.reuse, -R43 ;  /* 0x0000002c63987223 */ /* 0x080fe2000001082b */
[-CC-:B------:R-:W-:Y:S01]  /*3730*/  FFMA.FTZ R180, R96, R44.reuse, -R45.reuse ;  /* 0x0000002c60b47223 */ /* 0x180fe2000001082d */
[----:B------:R-:W1:Y:S01]  /*3740*/  LDSM.16.MT88.4 R108, [R156+0x9000] ;  /* 0x009000009c6c783b */ /* 0x000e620000004200 */
[-CC-:B------:R-:W-:Y:S01]  /*3750*/  FFMA.FTZ R23, R98, R44.reuse, -R45.reuse ;  /* 0x0000002c62177223 */ /* 0x180fe2000001082d */
[-CC-:B------:R-:W-:Y:S01]  /*3760*/  FFMA.FTZ R182, R97, R44.reuse, -R45.reuse ;  /* 0x0000002c61b67223 */ /* 0x180fe2000001082d */
[-CC-:B------:R-:W-:Y:S01]  /*3770*/  FFMA.FTZ R49, R224, R44.reuse, -R45.reuse ;  /* 0x0000002ce0317223 */ /* 0x180fe2000001082d */
[----:B------:R-:W-:Y:S01]  /*3780*/  MUFU.EX2 R154, R154 ;  /* 0x0000009a009a7308 */ /* 0x000fe20000000800 */
[----:B------:R-:W-:Y:S01]  /*3790*/  LDSM.16.MT88.4 R8, [R156+0x9400] ;  /* 0x009400009c08783b */ /* 0x000fe20000004200 */
[-CC-:B------:R-:W-:Y:S01]  /*37a0*/  FFMA.FTZ R47, R226, R44.reuse, -R45.reuse ;  /* 0x0000002ce22f7223 */ /* 0x180fe2000001082d */
[-CC-:B------:R-:W-:Y:S01]  /*37b0*/  FFMA.FTZ R38, R228, R44.reuse, -R45.reuse ;  /* 0x0000002ce4267223 */ /* 0x180fe2000001082d */
[-CC-:B------:R-:W-:Y:S01]  /*37c0*/  FFMA.FTZ R36, R92, R44.reuse, -R45.reuse ;  /* 0x0000002c5c247223 */ /* 0x180fe2000001082d */
[-C--:B------:R-:W-:Y:S01]  /*37d0*/  FFMA.FTZ R35, R88, R44.reuse, -R45 ;  /* 0x0000002c58237223 */ /* 0x080fe2000001082d */
[--C-:B------:R-:W-:Y:S01]  /*37e0*/  FFMA.FTZ R34, R94, R44, -R43.reuse ;  /* 0x0000002c5e227223 */ /* 0x100fe2000001082b */
[----:B------:R-:W-:Y:S01]  /*37f0*/  IADD3 R116, PT, PT, R5, R156, RZ ;  /* 0x0000009c05747210 */ /* 0x000fe20007ffe0ff */
[----:B------:R-:W2:Y:S01]  /*3800*/  MUFU.EX2 R21, R21 ;  /* 0x0000001500157308 */ /* 0x000ea20000000800 */
[----:B------:R-:W-:Y:S01]  /*3810*/  LDSM.16.MT88.4 R92, [R156+0xb000] ;  /* 0x00b000009c5c783b */ /* 0x000fe20000004200 */
[-CC-:B------:R-:W-:Y:S01]  /*3820*/  FFMA.FTZ R32, R212, R44.reuse, -R43.reuse ;  /* 0x0000002cd4207223 */ /* 0x180fe2000001082b */
[-C--:B------:R-:W-:Y:S01]  /*3830*/  FFMA.FTZ R27, R222, R44.reuse, -R43 ;  /* 0x0000002cde1b7223 */ /* 0x080fe2000001082b */
[-C--:B------:R-:W-:Y:S01]  /*3840*/  FFMA.FTZ R33, R132, R44.reuse, -R45 ;  /* 0x0000002c84217223 */ /* 0x080fe2000001082d */
[----:B------:R-:W3:Y:S01]  /*3850*/  LDSM.16.MT88.4 R84, [R116+0xb000] ;  /* 0x00b000007454783b */ /* 0x000ee20000004200 */
[-CC-:B------:R-:W-:Y:S01]  /*3860*/  FFMA.FTZ R26, R220, R44.reuse, -R43.reuse ;  /* 0x0000002cdc1a7223 */ /* 0x180fe2000001082b */
[-CC-:B------:R-:W-:Y:S01]  /*3870*/  FFMA.FTZ R55, R134, R44.reuse, -R43.reuse ;  /* 0x0000002c86377223 */ /* 0x180fe2000001082b */
[----:B------:R-:W-:Y:S01]  /*3880*/  MUFU.EX2 R152, R152 ;  /* 0x0000009800987308 */ /* 0x000fe20000000800 */
[----:B------:R-:W-:Y:S01]  /*3890*/  LDSM.16.MT88.4 R12, [R156+0xb400] ;  /* 0x00b400009c0c783b */ /* 0x000fe20000004200 */
[-C--:B------:R-:W-:Y:S01]  /*38a0*/  FFMA.FTZ R132, R128, R44.reuse, -R43 ;  /* 0x0000002c80847223 */ /* 0x080fe2000001082b */
[-C--:B------:R-:W-:Y:S01]  /*38b0*/  FFMA.FTZ R134, R130, R44.reuse, -R45 ;  /* 0x0000002c82867223 */ /* 0x080fe2000001082d */
[-C--:B------:R-:W-:Y:S01]  /*38c0*/  FFMA.FTZ R128, R210, R44.reuse, -R43 ;  /* 0x0000002cd2807223 */ /* 0x080fe2000001082b */
[----:B------:R-:W4:Y:S01]  /*38d0*/  LDSM.16.MT88.4 R100, [R116+0x9000] ;  /* 0x009000007464783b */ /* 0x000f220000004200 */
[-CC-:B------:R-:W-:Y:S01]  /*38e0*/  FFMA.FTZ R57, R200, R44.reuse, -R45.reuse ;  /* 0x0000002cc8397223 */ /* 0x180fe2000001082d */
[--C-:B------:R-:W-:Y:S01]  /*38f0*/  FFMA.FTZ R130, R202, R44, -R45.reuse ;  /* 0x0000002cca827223 */ /* 0x100fe2000001082d */
[----:B------:R-:W5:Y:S01]  /*3900*/  MUFU.EX2 R41, R41 ;  /* 0x0000002900297308 */ /* 0x000f620000000800 */
[----:B--2---:R-:W-:Y:S01]  /*3910*/  F2FP.BF16.F32.PACK_AB R69, R21, R154 ;  /* 0x0000009a1545723e */ /* 0x004fe200000010ff */
[----:B------:R-:W2:Y:S01]  /*3920*/  LDSM.16.MT88.4 R76, [R156+0xd000] ;  /* 0x00d000009c4c783b */ /* 0x000ea20000004200 */
[-C--:B------:R-:W-:Y:S01]  /*3930*/  FFMA.FTZ R53, R204, R44.reuse, -R45 ;  /* 0x0000002ccc357223 */ /* 0x080fe2000001082d */
[-CC-:B------:R-:W-:Y:S01]  /*3940*/  FFMA.FTZ R51, R208, R44.reuse, -R43.reuse ;  /* 0x0000002cd0337223 */ /* 0x180fe2000001082b */
[-C--:B------:R-:W-:Y:S01]  /*3950*/  FFMA.FTZ R61, R188, R44.reuse, -R43 ;  /* 0x0000002cbc3d7223 */ /* 0x080fe2000001082b */
[----:B------:R-:W2:Y:S01]  /*3960*/  LDSM.16.MT88.4 R16, [R116+0xd000] ;  /* 0x00d000007410783b */ /* 0x000ea20000004200 */
[-C--:B------:R-:W-:Y:S01]  /*3970*/  FFMA.FTZ R65, R186, R44.reuse, -R45 ;  /* 0x0000002cba417223 */ /* 0x080fe2000001082d */
[----:B------:R-:W-:Y:S01]  /*3980*/  MUFU.EX2 R180, R180 ;  /* 0x000000b400b47308 */ /* 0x000fe20000000800 */
[-CC-:B------:R-:W-:Y:S01]  /*3990*/  FFMA.FTZ R188, R192, R44.reuse, -R43.reuse ;  /* 0x0000002cc0bc7223 */ /* 0x180fe2000001082b */
[----:B------:R-:W-:Y:S01]  /*39a0*/  LDSM.16.MT88.4 R28, [R116+0x9400] ;  /* 0x00940000741c783b */ /* 0x000fe20000004200 */
[-C--:B------:R-:W-:Y:S01]  /*39b0*/  FFMA.FTZ R59, R194, R44.reuse, -R43 ;  /* 0x0000002cc23b7223 */ /* 0x080fe2000001082b */
[-CC-:B------:R-:W-:Y:S01]  /*39c0*/  FFMA.FTZ R190, R190, R44.reuse, -R45.reuse ;  /* 0x0000002cbebe7223 */ /* 0x180fe2000001082d */
[-CC-:B------:R-:W-:Y:S01]  /*39d0*/  FFMA.FTZ R63, R198, R44.reuse, -R45.reuse ;  /* 0x0000002cc63f7223 */ /* 0x180fe2000001082d */
[-C--:B------:R-:W-:Y:S01]  /*39e0*/  FFMA.FTZ R186, R196, R44.reuse, -R45 ;  /* 0x0000002cc4ba7223 */ /* 0x080fe2000001082d */
[--C-:B------:R-:W-:Y:S01]  /*39f0*/  FFMA.FTZ R184, R184, R44, -R43.reuse ;  /* 0x0000002cb8b87223 */ /* 0x100fe2000001082b */
[----:B------:R-:W1:Y:S01]  /*3a00*/  MUFU.EX2 R23, R23 ;  /* 0x0000001700177308 */ /* 0x000e620000000800 */
[----:B-----5:R-:W-:Y:S01]  /*3a10*/  F2FP.BF16.F32.PACK_AB R71, R41, R152 ;  /* 0x000000982947723e */ /* 0x020fe200000010ff */
        /* <DEDUP_REMOVED lines=8> */
[-C--:B------:R-:W-:Y:S01]  /*3aa0*/  FFMA.FTZ R136, R136, R44.reuse, -R43 ;  /* 0x0000002c88887223 */ /* 0x080fe2000001082b */
[----:B------:R-:W-:Y:S01]  /*3ab0*/  FADD.FTZ R21, R154, R21 ;  /* 0x000000159a157221 */ /* 0x000fe20000010000 */
[-C--:B------:R-:W-:Y:S01]  /*3ac0*/  FFMA.FTZ R123, R66, R44.reuse, -R43 ;  /* 0x0000002c427b7223 */ /* 0x080fe2000001082b */
[-C--:B------:R-:W-:Y:S01]  /*3ad0*/  FFMA.FTZ R127, R22, R44.reuse, -R45 ;  /* 0x0000002c167f7223 */ /* 0x080fe2000001082d */
[----:B------:R-:W-:Y:S01]  /*3ae0*/  FFMA.FTZ R122, R122, R44, -R43 ;  /* 0x0000002c7a7a7223 */ /* 0x000fe2000001082b */
[----:B------:R-:W-:Y:S01]  /*3af0*/  FADD.FTZ R152, R152, R21 ;  /* 0x0000001598987221 */ /* 0x000fe20000010000 */
[----:B------:R-:W5:Y:S01]  /*3b00*/  MUFU.EX2 R49, R49 ;  /* 0x0000003100317308 */ /* 0x000f620000000800 */
[----:B-1----:R-:W-:Y:S01]  /*3b10*/  F2FP.BF16.F32.PACK_AB R68, R23, R180 ;  /* 0x000000b41744723e */ /* 0x002fe200000010ff */
[----:B------:R-:W-:Y:S01]  /*3b20*/  FADD.FTZ R23, R180, R23 ;  /* 0x00000017b4177221 */ /* 0x000fe20000010000 */
[-C--:B------:R-:W-:Y:S01]  /*3b30*/  FFMA.FTZ R66, R126, R44.reuse, -R43 ;  /* 0x0000002c7e427223 */ /* 0x080fe2000001082b */
[-CC-:B------:R-:W-:Y:S01]  /*3b40*/  FFMA.FTZ R62, R62, R44.reuse, -R45.reuse ;  /* 0x0000002c3e3e7223 */ /* 0x180fe2000001082d */
[-CC-:B------:R-:W-:Y:S01]  /*3b50*/  FFMA.FTZ R125, R124, R44.reuse, -R45.reuse ;  /* 0x0000002c7c7d7223 */ /* 0x180fe2000001082d */
[-C--:B------:R-:W-:Y:S01]  /*3b60*/  FFMA.FTZ R64, R64, R44.reuse, -R45 ;  /* 0x0000002c40407223 */ /* 0x080fe2000001082d */
[-CC-:B------:R-:W-:Y:S01]  /*3b70*/  FFMA.FTZ R124, R58, R44.reuse, -R43.reuse ;  /* 0x0000002c3a7c7223 */ /* 0x180fe2000001082b */
[----:B------:R-:W-:Y:S01]  /*3b80*/  MUFU.EX2 R42, R42 ;  /* 0x0000002a002a7308 */ /* 0x000fe20000000800 */
[-CC-:B------:R-:W-:Y:S01]  /*3b90*/  FFMA.FTZ R58, R56, R44.reuse, -R43.reuse ;  /* 0x0000002c383a7223 */ /* 0x180fe2000001082b */
[-C--:B------:R-:W-:Y:S01]  /*3ba0*/  FFMA.FTZ R56, R48, R44.reuse, -R43 ;  /* 0x0000002c30387223 */ /* 0x080fe2000001082b */
[-C--:B------:R-:W-:Y:S01]  /*3bb0*/  FFMA.FTZ R185, R50, R44.reuse, -R45 ;  /* 0x0000002c32b97223 */ /* 0x080fe2000001082d */
[-C--:B------:R-:W-:Y:S01]  /*3bc0*/  FFMA.FTZ R46, R46, R44.reuse, -R43 ;  /* 0x0000002c2e2e7223 */ /* 0x080fe2000001082b */
[----:B------:R-:W-:-:S03]  /*3bd0*/  FFMA.FTZ R54, R54, R44, -R45 ;  /* 0x0000002c36367223 */ /* 0x000fc6000001082d */
[----:B------:R-:W1:Y:S01]  /*3be0*/  MUFU.EX2 R39, R39 ;  /* 0x0000002700277308 */ /* 0x000e620000000800 */
[----:B-----5:R-:W-:Y:S01]  /*3bf0*/  F2FP.BF16.F32.PACK_AB R70, R49, R182 ;  /* 0x000000b63146723e */ /* 0x020fe200000010ff */
[----:B------:R-:W-:-:S04]  /*3c00*/  FADD.FTZ R182, R182, R23 ;  /* 0x00000017b6b67221 */ /* 0x000fc80000010000 */
[----:B------:R-:W-:Y:S01]  /*3c10*/  FADD.FTZ R182, R49, R182 ;  /* 0x000000b631b67221 */ /* 0x000fe20000010000 */
[----:B------:R-:W-:Y:S01]  /*3c20*/  FFMA.FTZ R49, R40, R44, -R45 ;  /* 0x0000002c28317223 */ /* 0x000fe2000001082d */
[----:B------:R-:W-:Y:S01]  /*3c30*/  MUFU.EX2 R37, R37 ;  /* 0x0000002500257308 */ /* 0x000fe20000000800 */
[C---:B------:R-:W-:Y:S07]  /*3c40*/  HMMA.16816.F32.BF16 R112, R68.reuse, R108, RZ ;  /* 0x0000006c4470723c */ /* 0x040fee00000418ff */
[----:B------:R-:W-:Y:S01]  /*3c50*/  MUFU.EX2 R47, R47 ;  /* 0x0000002f002f7308 */ /* 0x000fe20000000800 */
[----:B------:R-:W-:Y:S01]  /*3c60*/  HMMA.16816.F32.BF16 R108, R68, R110, RZ ;  /* 0x0000006e446c723c */ /* 0x000fe200000418ff */
[----:B-1----:R-:W-:-:S06]  /*3c70*/  F2FP.BF16.F32.PACK_AB R5, R39, R42 ;  /* 0x0000002a2705723e */ /* 0x002fcc00000010ff */
[----:B------:R-:W1:Y:S01]  /*3c80*/  MUFU.EX2 R38, R38 ;  /* 0x0000002600267308 */ /* 0x000e620000000800 */
[C---:B---3--:R-:W-:Y:S07]  /*3c90*/  HMMA.16816.F32.BF16 R88, R68.reuse, R84, RZ ;  /* 0x000000544458723c */ /* 0x048fee00000418ff */
        /* <DEDUP_REMOVED lines=11> */
[----:B----4-:R-:W-:Y:S01]  /*3d50*/  HMMA.16816.F32.BF16 R104, R68, R100, RZ ;  /* 0x000000644468723c */ /* 0x010fe200000418ff */
[----:B------:R-:W-:-:S05]  /*3d60*/  FADD.FTZ R36, R36, R47 ;  /* 0x0000002f24247221 */ /* 0x000fca0000010000 */
[----:B------:R-:W-:Y:S01]  /*3d70*/  MUFU.EX2 R27, R27 ;  /* 0x0000001b001b7308 */ /* 0x000fe20000000800 */
[----:B-1----:R-:W-:Y:S01]  /*3d80*/  F2FP.BF16.F32.PACK_AB R7, R34, R37 ;  /* 0x000000252207723e */ /* 0x002fe200000010ff */
[----:B--2---:R-:W-:Y:S06]  /*3d90*/  HMMA.16816.F32.BF16 R80, R68, R76, RZ ;  /* 0x0000004c4450723c */ /* 0x004fec00000418ff */
        /* <DEDUP_REMOVED lines=13> */
[C---:B------:R-:W-:Y:S06]  /*3e70*/  HMMA.16816.F32.BF16 R76, R68.reuse, R78, RZ ;  /* 0x0000004e444c723c */ /* 0x040fec00000418ff */
[----:B------:R-:W-:Y:S02]  /*3e80*/  MUFU.EX2 R57, R57 ;  /* 0x0000003900397308 */ /* 0x000fe40000000800 */
[----:B------:R-:W-:Y:S06]  /*3e90*/  HMMA.16816.F32.BF16 R72, R68, R16, RZ ;  /* 0x000000104448723c */ /* 0x000fec00000418ff */
[----:B------:R-:W-:Y:S02]  /*3ea0*/  MUFU.EX2 R130, R130 ;  /* 0x0000008200827308 */ /* 0x000fe40000000800 */
[C---:B--2---:R-:W-:Y:S06]  /*3eb0*/  HMMA.16816.F32.BF16 R88, R4.reuse, R8, R88 ;  /* 0x000000080458723c */ /* 0x044fec0000041858 */
[----:B------:R-:W-:Y:S02]  /*3ec0*/  MUFU.EX2 R53, R53 ;  /* 0x0000003500357308 */ /* 0x000fe40000000800 */
[----:B------:R-:W-:Y:S01]  /*3ed0*/  HMMA.16816.F32.BF16 R84, R4, R10, R84 ;  /* 0x0000000a0454723c */ /* 0x000fe20000041854 */
[----:B------:R-:W2:Y:S05]  /*3ee0*/  LDSM.16.MT88.4 R8, [R116+0xd400] ;  /* 0x00d400007408783b */ /* 0x000eaa0000004200 */
[----:B------:R-:W-:Y:S02]  /*3ef0*/  MUFU.EX2 R51, R51 ;  /* 0x0000003300337308 */ /* 0x000fe40000000800 */
[----:B------:R-:W-:Y:S01]  /*3f00*/  HMMA.16816.F32.BF16 R68, R68, R18, RZ ;  /* 0x000000124444723c */ /* 0x000fe200000418ff */
[----:B------:R-:W-:Y:S05]  /*3f10*/  LDSM.16.MT88.4 R16, [R156+0xa400] ;  /* 0x00a400009c10783b */ /* 0x000fea0000004200 */
[----:B------:R-:W-:Y:S02]  /*3f20*/  MUFU.EX2 R61, R61 ;  /* 0x0000003d003d7308 */ /* 0x000fe40000000800 */
[C---:B---3--:R-:W-:Y:S06]  /*3f30*/  HMMA.16816.F32.BF16 R80, R4.reuse, R12, R80 ;  /* 0x0000000c0450723c */ /* 0x048fec0000041850 */
[----:B------:R-:W-:Y:S02]  /*3f40*/  MUFU.EX2 R188, R188 ;  /* 0x000000bc00bc7308 */ /* 0x000fe40000000800 */
[C---:B------:R-:W-:Y:S01]  /*3f50*/  HMMA.16816.F32.BF16 R76, R4.reuse, R14, R76 ;  /* 0x0000000e044c723c */ /* 0x040fe2000004184c */
[----:B------:R-:W3:Y:S05]  /*3f60*/  LDSM.16.MT88.4 R12, [R156+0x9800] ;  /* 0x009800009c0c783b */ /* 0x000eea0000004200 */
[----:B------:R-:W-:Y:S02]  /*3f70*/  MUFU.EX2 R59, R59 ;  /* 0x0000003b003b7308 */ /* 0x000fe40000000800 */
[----:B------:R-:W-:Y:S01]  /*3f80*/  HMMA.16816.F32.BF16 R104, R4, R28, R104 ;  /* 0x0000001c0468723c */ /* 0x000fe20000041868 */
[-CC-:B------:R-:W-:Y:S01]  /*3f90*/  FFMA.FTZ R29, R216, R44.reuse, -R45.reuse ;  /* 0x0000002cd81d7223 */ /* 0x180fe2000001082d */
[----:B------:R-:W-:-:S04]  /*3fa0*/  FFMA.FTZ R28, R218, R44, -R45 ;  /* 0x0000002cda1c7223 */ /* 0x000fc8000001082d */
[----:B------:R-:W-:Y:S02]  /*3fb0*/  MUFU.EX2 R65, R65 ;  /* 0x0000004100417308 */ /* 0x000fe40000000800 */
[----:B------:R-:W-:Y:S01]  /*3fc0*/  HMMA.16816.F32.BF16 R100, R4, R30, R100 ;  /* 0x0000001e0464723c */ /* 0x000fe20000041864 */
[-C--:B------:R-:W-:Y:S01]  /*3fd0*/  FFMA.FTZ R31, R214, R44.reuse, -R43 ;  /* 0x0000002cd61f7223 */ /* 0x080fe2000001082b */
[----:B------:R-:W-:-:S04]  /*3fe0*/  FFMA.FTZ R30, R206, R44, -R45 ;  /* 0x0000002cce1e7223 */ /* 0x000fc8000001082d */
[----:B------:R-:W-:Y:S02]  /*3ff0*/  MUFU.EX2 R29, R29 ;  /* 0x0000001d001d7308 */ /* 0x000fe40000000800 */
[C---:B--2---:R-:W-:Y:S06]  /*4000*/  HMMA.16816.F32.BF16 R72, R4.reuse, R8, R72 ;  /* 0x000000080448723c */ /* 0x044fec0000041848 */
[----:B------:R-:W2:Y:S02]  /*4010*/  MUFU.EX2 R31, R31 ;  /* 0x0000001f001f7308 */ /* 0x000ea40000000800 */
[----:B------:R-:W-:Y:S01]  /*4020*/  HMMA.16816.F32.BF16 R68, R4, R10, R68 ;  /* 0x0000000a0444723c */ /* 0x000fe20000041844 */
[----:B------:R-:W4:Y:S01]  /*4030*/  LDSM.16.MT88.4 R8, [R116+0x9800] ;  /* 0x009800007408783b */ /* 0x000f220000004200 */
[----:B-1----:R-:W-:-:S04]  /*4040*/  F2FP.BF16.F32.PACK_AB R7, R26, R27 ;  /* 0x0000001b1a07723e */ /* 0x002fc800000010ff */
[----:B------:R-:W1:Y:S08]  /*4050*/  MUFU.EX2 R30, R30 ;  /* 0x0000001e001e7308 */ /* 0x000e700000000800 */
[----:B------:R-:W5:Y:S01]  /*4060*/  MUFU.EX2 R28, R28 ;  /* 0x0000001c001c7308 */ /* 0x000f620000000800 */
[----:B--2---:R-:W-:-:S07]  /*4070*/  F2FP.BF16.F32.PACK_AB R5, R31, R32 ;  /* 0x000000201f05723e */ /* 0x004fce00000010ff */
[----:B------:R-:W2:Y:S01]  /*4080*/  MUFU.EX2 R190, R190 ;  /* 0x000000be00be7308 */ /* 0x000ea20000000800 */
[----:B-1----:R-:W-:-:S07]  /*4090*/  F2FP.BF16.F32.PACK_AB R4, R30, R33 ;  /* 0x000000211e04723e */ /* 0x002fce00000010ff */
[----:B------:R-:W-:Y:S01]  /*40a0*/  MUFU.EX2 R63, R63 ;  /* 0x0000003f003f7308 */ /* 0x000fe20000000800 */
[----:B-----5:R-:W-:-:S07]  /*40b0*/  F2FP.BF16.F32.PACK_AB R6, R28, R29 ;  /* 0x0000001d1c06723e */ /* 0x020fce00000010ff */
[C---:B---3--:R-:W-:Y:S01]  /*40c0*/  HMMA.16816.F32.BF16 R112, R4.reuse, R12, R112 ;  /* 0x0000000c0470723c */ /* 0x048fe20000041870 */
[----:B------:R-:W1:Y:S07]  /*40d0*/  MUFU.EX2 R186, R186 ;  /* 0x000000ba00ba7308 */ /* 0x000e6e0000000800 */
[C---:B----4-:R-:W-:Y:S01]  /*40e0*/  HMMA.16816.F32.BF16 R104, R4.reuse, R8, R104 ;  /* 0x000000080468723c */ /* 0x050fe20000041868 */
[----:B------:R-:W3:Y:S07]  /*40f0*/  MUFU.EX2 R184, R184 ;  /* 0x000000b800b87308 */ /* 0x000eee0000000800 */
[C---:B------:R-:W-:Y:S01]  /*4100*/  HMMA.16816.F32.BF16 R100, R4.reuse, R10, R100 ;  /* 0x0000000a0464723c */ /* 0x040fe20000041864 */
[----:B------:R-:W4:Y:S01]  /*4110*/  LDSM.16.MT88.4 R8, [R116+0xb800] ;  /* 0x00b800007408783b */ /* 0x000f220000004200 */
[----:B------:R-:W-:Y:S06]  /*4120*/  MUFU.EX2 R117, R117 ;  /* 0x0000007500757308 */ /* 0x000fec0000000800 */
[C---:B------:R-:W-:Y:S01]  /*4130*/  HMMA.16816.F32.BF16 R108, R4.reuse, R14, R108 ;  /* 0x0000000e046c723c */ /* 0x040fe2000004186c */
[----:B------:R-:W5:Y:S01]  /*4140*/  LDSM.16.MT88.4 R12, [R156+0xb800] ;  /* 0x00b800009c0c783b */ /* 0x000f620000004200 */
[----:B------:R-:W-:Y:S08]  /*4150*/  MUFU.EX2 R142, R142 ;  /* 0x0000008e008e7308 */ /* 0x000ff00000000800 */
[----:B------:R-:W-:Y:S08]  /*4160*/  MUFU.EX2 R67, R67 ;  /* 0x0000004300437308 */ /* 0x000ff00000000800 */
[----:B------:R-:W-:Y:S08]  /*4170*/  MUFU.EX2 R121, R121 ;  /* 0x0000007900797308 */ /* 0x000ff00000000800 */
[----:B------:R-:W3:Y:S01]  /*4180*/  MUFU.EX2 R144, R144 ;  /* 0x0000009000907308 */ /* 0x000ee20000000800 */
[C---:B----4-:R-:W-:Y:S07]  /*4190*/  HMMA.16816.F32.BF16 R88, R4.reuse, R8, R88 ;  /* 0x000000080458723c */ /* 0x050fee0000041858 */
[----:B------:R-:W-:Y:S01]  /*41a0*/  MUFU.EX2 R119, R119 ;  /* 0x0000007700777308 */ /* 0x000fe20000000800 */
[C---:B------:R-:W-:Y:S01]  /*41b0*/  HMMA.16816.F32.BF16 R84, R4.reuse, R10, R84 ;  /* 0x0000000a0454723c */ /* 0x040fe20000041854 */
[----:B------:R-:W4:Y:S06]  /*41c0*/  LDSM.16.MT88.4 R8, [R116+0xd800] ;  /* 0x00d800007408783b */ /* 0x000f2c0000004200 */
[----:B------:R-:W3:Y:S01]  /*41d0*/  MUFU.EX2 R138, R138 ;  /* 0x0000008a008a7308 */ /* 0x000ee20000000800 */
[C---:B-----5:R-:W-:Y:S07]  /*41e0*/  HMMA.16816.F32.BF16 R96, R4.reuse, R12, R96 ;  /* 0x0000000c0460723c */ /* 0x060fee0000041860 */
[----:B------:R-:W5:Y:S01]  /*41f0*/  MUFU.EX2 R136, R136 ;  /* 0x0000008800887308 */ /* 0x000f620000000800 */
[C---:B------:R-:W-:Y:S01]  /*4200*/  HMMA.16816.F32.BF16 R92, R4.reuse, R14, R92 ;  /* 0x0000000e045c723c */ /* 0x040fe2000004185c */
[----:B------:R-:W2:Y:S06]  /*4210*/  LDSM.16.MT88.4 R12, [R156+0xd800] ;  /* 0x00d800009c0c783b */ /* 0x000eac0000004200 */
        /* <DEDUP_REMOVED lines=8> */
[C---:B--2---:R-:W-:Y:S07]  /*42a0*/  HMMA.16816.F32.BF16 R80, R4.reuse, R12, R80 ;  /* 0x0000000c0450723c */ /* 0x044fee0000041850 */
[----:B------:R-:W-:Y:S01]  /*42b0*/  MUFU.EX2 R64, R64 ;  /* 0x0000004000407308 */ /* 0x000fe20000000800 */
[----:B------:R-:W-:Y:S01]  /*42c0*/  HMMA.16816.F32.BF16 R76, R4, R14, R76 ;  /* 0x0000000e044c723c */ /* 0x000fe2000004184c */
[----:B------:R-:W2:Y:S01]  /*42d0*/  LDSM.16.MT88.4 R12, [R156+0x9c00] ;  /* 0x009c00009c0c783b */ /* 0x000ea20000004200 */
[----:B------:R-:W-:-:S05]  /*42e0*/  F2FP.BF16.F32.PACK_AB R4, R57, R134 ;  /* 0x000000863904723e */ /* 0x000fca00000010ff */
[----:B------:R-:W5:Y:S01]  /*42f0*/  MUFU.EX2 R127, R127 ;  /* 0x0000007f007f7308 */ /* 0x000f620000000800 */
[----:B------:R-:W-:Y:S02]  /*4300*/  F2FP.BF16.F32.PACK_AB R5, R55, R132 ;  /* 0x000000843705723e */ /* 0x000fe400000010ff */
[----:B------:R-:W-:Y:S02]  /*4310*/  F2FP.BF16.F32.PACK_AB R6, R53, R130 ;  /* 0x000000823506723e */ /* 0x000fe400000010ff */
[----:B------:R-:W-:-:S03]  /*4320*/  F2FP.BF16.F32.PACK_AB R7, R51, R128 ;  /* 0x000000803307723e */ /* 0x000fc600000010ff */
[----:B------:R-:W-:Y:S08]  /*4330*/  MUFU.EX2 R40, R58 ;  /* 0x0000003a00287308 */ /* 0x000ff00000000800 */
[----:B------:R-:W-:Y:S01]  /*4340*/  MUFU.EX2 R185, R185 ;  /* 0x000000b900b97308 */ /* 0x000fe20000000800 */
[C---:B----4-:R-:W-:Y:S07]  /*4350*/  HMMA.16816.F32.BF16 R104, R4.reuse, R8, R104 ;  /* 0x000000080468723c */ /* 0x050fee0000041868 */
[----:B------:R-:W-:Y:S01]  /*4360*/  MUFU.EX2 R38, R46 ;  /* 0x0000002e00267308 */ /* 0x000fe20000000800 */
[C---:B------:R-:W-:Y:S01]  /*4370*/  HMMA.16816.F32.BF16 R100, R4.reuse, R10, R100 ;  /* 0x0000000a0464723c */ /* 0x040fe20000041864 */
[----:B------:R-:W4:Y:S07]  /*4380*/  LDSM.16.MT88.4 R8, [R116+0xbc00] ;  /* 0x00bc00007408783b */ /* 0x000f2e0000004200 */
[C---:B--2---:R-:W-:Y:S08]  /*4390*/  HMMA.16816.F32.BF16 R112, R4.reuse, R12, R112 ;  /* 0x0000000c0470723c */ /* 0x044ff00000041870 */
[C---:B------:R-:W-:Y:S01]  /*43a0*/  HMMA.16816.F32.BF16 R108, R4.reuse, R14, R108 ;  /* 0x0000000e046c723c */ /* 0x040fe2000004186c */
[----:B------:R-:W2:Y:S07]  /*43b0*/  LDSM.16.MT88.4 R12, [R156+0xbc00] ;  /* 0x00bc00009c0c783b */ /* 0x000eae0000004200 */
[C---:B----4-:R-:W-:Y:S08]  /*43c0*/  HMMA.16816.F32.BF16 R88, R4.reuse, R8, R88 ;  /* 0x000000080458723c */ /* 0x050ff00000041858 */
        /* <DEDUP_REMOVED lines=9> */
[----:B------:R-:W-:Y:S01]  /*4460*/  HMMA.16816.F32.BF16 R76, R4, R14, R76 ;  /* 0x0000000e044c723c */ /* 0x000fe2000004184c */
[----:B------:R-:W2:Y:S01]  /*4470*/  LDSM.16.MT88.4 R12, [R156+0xa000] ;  /* 0x00a000009c0c783b */ /* 0x000ea20000004200 */
[----:B------:R-:W-:-:S02]  /*4480*/  F2FP.BF16.F32.PACK_AB R4, R190, R65 ;  /* 0x00000041be04723e */ /* 0x000fc400000010ff */
[----:B------:R-:W-:Y:S02]  /*4490*/  F2FP.BF16.F32.PACK_AB R5, R188, R61 ;  /* 0x0000003dbc05723e */ /* 0x000fe400000010ff */
[----:B-1----:R-:W-:Y:S02]  /*44a0*/  F2FP.BF16.F32.PACK_AB R6, R186, R63 ;  /* 0x0000003fba06723e */ /* 0x002fe400000010ff */
[----:B---3--:R-:W-:-:S07]  /*44b0*/  F2FP.BF16.F32.PACK_AB R7, R184, R59 ;  /* 0x0000003bb807723e */ /* 0x008fce00000010ff */
[C---:B----4-:R-:W-:Y:S08]  /*44c0*/  HMMA.16816.F32.BF16 R104, R4.reuse, R8, R104 ;  /* 0x000000080468723c */ /* 0x050ff00000041868 */
        /* <DEDUP_REMOVED lines=32> */
[----:B------:R-:W-:Y:S07]  /*46d0*/  LDSM.16.MT88.4 R16, [R156+0xc800] ;  /* 0x00c800009c10783b */ /* 0x000fee0000004200 */
[C---:B-1----:R-:W-:Y:S08]  /*46e0*/  HMMA.16816.F32.BF16 R72, R4.reuse, R8, R72 ;  /* 0x000000080448723c */ /* 0x042ff00000041848 */
[C---:B------:R-:W-:Y:S01]  /*46f0*/  HMMA.16816.F32.BF16 R68, R4.reuse, R10, R68 ;  /* 0x0000000a0444723c */ /* 0x040fe20000041844 */
[----:B------:R-:W1:Y:S07]  /*4700*/  LDSM.16.MT88.4 R8, [R156+0xa800] ;  /* 0x00a800009c08783b */ /* 0x000e6e0000004200 */
[C---:B--2---:R-:W-:Y:S08]  /*4710*/  HMMA.16816.F32.BF16 R80, R4.reuse, R12, R80 ;  /* 0x0000000c0450723c */ /* 0x044ff00000041850 */
[----:B------:R-:W-:Y:S01]  /*4720*/  HMMA.16816.F32.BF16 R76, R4, R14, R76 ;  /* 0x0000000e044c723c */ /* 0x000fe2000004184c */
[----:B------:R-:W-:Y:S01]  /*4730*/  FFMA.FTZ R4, R20, R44, -R43 ;  /* 0x0000002c14047223 */ /* 0x000fe2000001082b */
[----:B------:R-:W-:Y:S01]  /*4740*/  FADD.FTZ R5, R41, R152 ;  /* 0x0000009829057221 */ /* 0x000fe20000010000 */
[----:B------:R-:W2:Y:S01]  /*4750*/  LDSM.16.MT88.4 R20, [R116+0xa800] ;  /* 0x00a800007414783b */ /* 0x000ea20000004200 */
[----:B------:R-:W-:Y:S01]  /*4760*/  F2FP.BF16.F32.PACK_AB R6, R127, R64 ;  /* 0x000000407f06723e */ /* 0x000fe200000010ff */
[----:B------:R3:W4:Y:S01]  /*4770*/  MUFU.EX2 R41, R4 ;  /* 0x0000000400297308 */ /* 0x0007220000000800 */
[----:B------:R-:W-:Y:S01]  /*4780*/  FADD.FTZ R48, R42, R5 ;  /* 0x000000052a307221 */ /* 0x000fe20000010000 */
[----:B------:R-:W5:Y:S01]  /*4790*/  LDSM.16.MT88.4 R12, [R116+0xc800] ;  /* 0x00c80000740c783b */ /* 0x000f620000004200 */
[----:B------:R-:W-:Y:S01]  /*47a0*/  F2FP.BF16.F32.PACK_AB R5, R123, R122 ;  /* 0x0000007a7b05723e */ /* 0x000fe200000010ff */
[----:B------:R-:W-:Y:S01]  /*47b0*/  FFMA.FTZ R42, R60, R44, -R45 ;  /* 0x0000002c3c2a7223 */ /* 0x000fe2000001082d */
[----:B------:R-:W-:-:S03]  /*47c0*/  FADD.FTZ R48, R39, R48 ;  /* 0x0000003027307221 */ /* 0x000fc60000010000 */
[----:B------:R-:W-:Y:S01]  /*47d0*/  MUFU.EX2 R43, R124 ;  /* 0x0000007c002b7308 */ /* 0x000fe20000000800 */
[----:B------:R-:W-:-:S04]  /*47e0*/  FADD.FTZ R37, R37, R48 ;  /* 0x0000003025257221 */ /* 0x000fc80000010000 */
[----:B------:R-:W-:Y:S01]  /*47f0*/  FADD.FTZ R37, R34, R37 ;  /* 0x0000002522257221 */ /* 0x000fe20000010000 */
[----:B------:R-:W-:Y:S02]  /*4800*/  FADD.FTZ R34, R35, R36 ;  /* 0x0000002423227221 */ /* 0x000fe40000010000 */
[----:B------:R-:W-:Y:S01]  /*4810*/  MUFU.EX2 R39, R56 ;  /* 0x0000003800277308 */ /* 0x000fe20000000800 */
[----:B---3--:R-:W-:Y:S01]  /*4820*/  F2FP.BF16.F32.PACK_AB R4, R125, R62 ;  /* 0x0000003e7d04723e */ /* 0x008fe200000010ff */
[----:B------:R-:W-:Y:S01]  /*4830*/  FADD.FTZ R33, R33, R34 ;  /* 0x0000002221217221 */ /* 0x000fe20000010000 */
[----:B----4-:R-:W-:-:S03]  /*4840*/  F2FP.BF16.F32.PACK_AB R7, R41, R66 ;  /* 0x000000422907723e */ /* 0x010fc600000010ff */
[----:B------:R-:W-:Y:S02]  /*4850*/  FADD.FTZ R30, R30, R33 ;  /* 0x000000211e1e7221 */ /* 0x000fe40000010000 */
[----:B------:R-:W-:Y:S02]  /*4860*/  MUFU.EX2 R45, R49 ;  /* 0x00000031002d7308 */ /* 0x000fe40000000800 */
[C---:B-1----:R-:W-:Y:S06]  /*4870*/  HMMA.16816.F32.BF16 R112, R4.reuse, R8, R112 ;  /* 0x000000080470723c */ /* 0x042fec0000041870 */
[----:B------:R-:W1:Y:S02]  /*4880*/  MUFU.EX2 R42, R42 ;  /* 0x0000002a002a7308 */ /* 0x000e640000000800 */
[C---:B------:R-:W-:Y:S01]  /*4890*/  HMMA.16816.F32.BF16 R108, R4.reuse, R10, R108 ;  /* 0x0000000a046c723c */ /* 0x040fe2000004186c */
[----:B------:R-:W3:Y:S05]  /*48a0*/  LDSM.16.MT88.4 R8, [R156+0xe800] ;  /* 0x00e800009c08783b */ /* 0x000eea0000004200 */
[----:B------:R-:W4:Y:S02]  /*48b0*/  MUFU.EX2 R44, R54 ;  /* 0x00000036002c7308 */ /* 0x000f240000000800 */
[C---:B--2---:R-:W-:Y:S08]  /*48c0*/  HMMA.16816.F32.BF16 R104, R4.reuse, R20, R104 ;  /* 0x000000140468723c */ /* 0x044ff00000041868 */
[C---:B------:R-:W-:Y:S01]  /*48d0*/  HMMA.16816.F32.BF16 R100, R4.reuse, R22, R100 ;  /* 0x000000160464723c */ /* 0x040fe20000041864 */
[----:B------:R-:W2:Y:S07]  /*48e0*/  LDSM.16.MT88.4 R20, [R116+0xe800] ;  /* 0x00e800007414783b */ /* 0x000eae0000004200 */
[C---:B------:R-:W-:Y:S08]  /*48f0*/  HMMA.16816.F32.BF16 R96, R4.reuse, R16, R96 ;  /* 0x000000100460723c */ /* 0x040ff00000041860 */
[C---:B------:R-:W-:Y:S01]  /*4900*/  HMMA.16816.F32.BF16 R92, R4.reuse, R18, R92 ;  /* 0x00000012045c723c */ /* 0x040fe2000004185c */
[----:B------:R-:W4:Y:S07]  /*4910*/  LDSM.16.MT88.4 R16, [R156+0xac00] ;  /* 0x00ac00009c10783b */ /* 0x000f2e0000004200 */
[C---:B-----5:R-:W-:Y:S08]  /*4920*/  HMMA.16816.F32.BF16 R88, R4.reuse, R12, R88 ;  /* 0x0000000c0458723c */ /* 0x060ff00000041858 */
[C---:B------:R-:W-:Y:S01]  /*4930*/  HMMA.16816.F32.BF16 R84, R4.reuse, R14, R84 ;  /* 0x0000000e0454723c */ /* 0x040fe20000041854 */
[----:B------:R-:W5:Y:S07]  /*4940*/  LDSM.16.MT88.4 R12, [R116+0xac00] ;  /* 0x00ac0000740c783b */ /* 0x000f6e0000004200 */
[C---:B---3--:R-:W-:Y:S08]  /*4950*/  HMMA.16816.F32.BF16 R80, R4.reuse, R8, R80 ;  /* 0x000000080450723c */ /* 0x048ff00000041850 */
[C---:B------:R-:W-:Y:S01]  /*4960*/  HMMA.16816.F32.BF16 R76, R4.reuse, R10, R76 ;  /* 0x0000000a044c723c */ /* 0x040fe2000004184c */
[----:B------:R-:W3:Y:S07]  /*4970*/  LDSM.16.MT88.4 R8, [R156+0xcc00] ;  /* 0x00cc00009c08783b */ /* 0x000eee0000004200 */
[----:B--2---:R-:W-:Y:S01]  /*4980*/  HMMA.16816.F32.BF16 R72, R4, R20, R72 ;  /* 0x000000140448723c */ /* 0x004fe20000041848 */
[----:B------:R-:W-:-:S04]  /*4990*/  FADD.FTZ R20, R32, R37 ;  /* 0x0000002520147221 */ /* 0x000fc80000010000 */
[----:B------:R-:W-:-:S03]  /*49a0*/  FADD.FTZ R20, R31, R20 ;  /* 0x000000141f147221 */ /* 0x000fc60000010000 */
[----:B------:R-:W-:Y:S01]  /*49b0*/  HMMA.16816.F32.BF16 R68, R4, R22, R68 ;  /* 0x000000160444723c */ /* 0x000fe20000041844 */
[----:B-1----:R-:W-:Y:S01]  /*49c0*/  F2FP.BF16.F32.PACK_AB R4, R42, R45 ;  /* 0x0000002d2a04723e */ /* 0x002fe200000010ff */
[----:B------:R-:W-:Y:S01]  /*49d0*/  FADD.FTZ R21, R27, R20 ;  /* 0x000000141b157221 */ /* 0x000fe20000010000 */
[----:B------:R-:W-:Y:S01]  /*49e0*/  F2FP.BF16.F32.PACK_AB R5, R40, R43 ;  /* 0x0000002b2805723e */ /* 0x000fe200000010ff */
[----:B------:R-:W-:Y:S01]  /*49f0*/  FADD.FTZ R23, R29, R30 ;  /* 0x0000001e1d177221 */ /* 0x000fe20000010000 */
[----:B----4-:R-:W-:Y:S01]  /*4a00*/  F2FP.BF16.F32.PACK_AB R6, R185, R44 ;  /* 0x0000002cb906723e */ /* 0x010fe200000010ff */
[----:B------:R-:W-:Y:S01]  /*4a10*/  FADD.FTZ R21, R26, R21 ;  /* 0x000000151a157221 */ /* 0x000fe20000010000 */
[----:B------:R-:W-:Y:S01]  /*4a20*/  F2FP.BF16.F32.PACK_AB R7, R38, R39 ;  /* 0x000000272607723e */ /* 0x000fe200000010ff */
[----:B------:R-:W-:Y:S02]  /*4a30*/  FADD.FTZ R23, R28, R23 ;  /* 0x000000171c177221 */ /* 0x000fe40000010000 */
[----:B------:R-:W-:-:S02]  /*4a40*/  FADD.FTZ R132, R132, R21 ;  /* 0x0000001584847221 */ /* 0x000fc40000010000 */
[----:B------:R-:W-:Y:S02]  /*4a50*/  FADD.FTZ R134, R134, R23 ;  /* 0x0000001786867221 */ /* 0x000fe40000010000 */
[----:B------:R-:W-:Y:S01]  /*4a60*/  HMMA.16816.F32.BF16 R112, R4, R16, R112 ;  /* 0x000000100470723c */ /* 0x000fe20000041870 */
[----:B------:R-:W-:Y:S01]  /*4a70*/  FADD.FTZ R55, R55, R132 ;  /* 0x0000008437377221 */ /* 0x000fe20000010000 */
[----:B------:R-:W-:-:S03]  /*4a80*/  FADD.FTZ R57, R57, R134 ;  /* 0x0000008639397221 */ /* 0x000fc60000010000 */
        /* <DEDUP_REMOVED lines=8> */
[----:B-----5:R-:W-:Y:S02]  /*4b10*/  HMMA.16816.F32.BF16 R104, R4, R12, R104 ;  /* 0x0000000c0468723c */ /* 0x020fe40000041868 */
        /* <DEDUP_REMOVED lines=10> */
[----:B---3--:R-:W-:Y:S02]  /*4bc0*/  HMMA.16816.F32.BF16 R96, R4, R8, R96 ;  /* 0x000000080460723c */ /* 0x008fe40000041860 */
[----:B------:R-:W-:Y:S01]  /*4bd0*/  FADD.FTZ R142, R142, R117 ;  /* 0x000000758e8e7221 */ /* 0x000fe20000010000 */
[----:B------:R-:W-:-:S05]  /*4be0*/  FADD.FTZ R144, R144, R121 ;  /* 0x0000007990907221 */ /* 0x000fca0000010000 */
[C---:B------:R-:W-:Y:S01]  /*4bf0*/  HMMA.16816.F32.BF16 R92, R4.reuse, R10, R92 ;  /* 0x0000000a045c723c */ /* 0x040fe2000004185c */
[----:B------:R-:W3:Y:S07]  /*4c00*/  LDSM.16.MT88.4 R8, [R116+0xec00] ;  /* 0x00ec00007408783b */ /* 0x000eee0000004200 */
[----:B-1----:R-:W-:Y:S01]  /*4c10*/  HMMA.16816.F32.BF16 R88, R4, R16, R88 ;  /* 0x000000100458723c */ /* 0x002fe20000041858 */
[----:B------:R-:W-:-:S04]  /*4c20*/  FADD.FTZ R17, R119, R144 ;  /* 0x0000009077117221 */ /* 0x000fc80000010000 */
[----:B------:R-:W-:-:S03]  /*4c30*/  FADD.FTZ R17, R138, R17 ;  /* 0x000000118a117221 */ /* 0x000fc60000010000 */
[----:B------:R-:W-:Y:S01]  /*4c40*/  HMMA.16816.F32.BF16 R84, R4, R18, R84 ;  /* 0x000000120454723c */ /* 0x000fe20000041854 */
[----:B------:R-:W-:-:S04]  /*4c50*/  FADD.FTZ R62, R62, R17 ;  /* 0x000000113e3e7221 */ /* 0x000fc80000010000 */
[----:B------:R-:W-:-:S03]  /*4c60*/  FADD.FTZ R125, R125, R62 ;  /* 0x0000003e7d7d7221 */ /* 0x000fc60000010000 */
        /* <DEDUP_REMOVED lines=16> */
[----:B------:R-:W-:-:S04]  /*4d70*/  FADD.FTZ R43, R43, R8 ;  /* 0x000000082b2b7221 */ /* 0x000fc80000010000 */
[----:B------:R-:W-:-:S04]  /*4d80*/  FADD.FTZ R40, R40, R43 ;  /* 0x0000002b28287221 */ /* 0x000fc80000010000 */
[----:B------:R-:W-:-:S04]  /*4d90*/  FADD.FTZ R39, R39, R40 ;  /* 0x0000002827277221 */ /* 0x000fc80000010000 */
        /* <DEDUP_REMOVED lines=10> */
.L_x_2931:
        /* <DEDUP_REMOVED lines=77> */
.L_x_2926:
[----:B------:R-:W-:Y:S05]  /*5310*/  BSYNC.RECONVERGENT B0 ;  /* 0x0000000000007941 */ /* 0x000fea0003800200 */
.L_x_2925:
[----:B------:R-:W-:Y:S01]  /*5320*/  @!PT LDS RZ, [RZ] ;  /* 0x00000000fffff984 */ /* 0x000fe20000000800 */
[----:B------:R-:W-:Y:S01]  /*5330*/  @!PT LDS RZ, [RZ] ;  /* 0x00000000fffff984 */ /* 0x000fe20000000800 */
[----:B------:R-:W-:Y:S01]  /*5340*/  @!PT LDS RZ, [RZ] ;  /* 0x00000000fffff984 */ /* 0x000fe20000000800 */
[----:B------:R-:W-:Y:S01]  /*5350*/  LDGSTS.E.BYPASS.LTC128B.128 [R169+0x9000], desc[UR4][R174.64] ;  /* 0x09000000aea97fae */ /* 0x000fe2000b981a04 */
[----:B------:R-:W-:Y:S01]  /*5360*/  IADD3 R192, P1, PT, R181, R174, RZ ;  /* 0x000000aeb5c07210 */ /* 0x000fe20007f3e0ff */
[----:B------:R-:W-:Y:S01]  /*5370*/  BSSY.RECONVERGENT B1, `(.L_x_2927) ;  /* 0x0000191000017945 */ /* 0x000fe20003800200 */
[----:B------:R-:W-:Y:S02]  /*5380*/  IADD3 R182, PT, PT, R182, 0x1, RZ ;  /* 0x00000001b6b67810 */ /* 0x000fe40007ffe0ff */
[----:B------:R-:W-:Y:S02]  /*5390*/  IADD3.X R193, PT, PT, R180, R175, RZ, P1, !PT ;  /* 0x000000afb4c17210 */ /* 0x000fe40000ffe4ff */
        /* <DEDUP_REMOVED lines=9> */
[----:B------:R1:W-:Y:S08]  /*5430*/  LDGSTS.E.BYPASS.LTC128B.128 [R169+0xd800], desc[UR4][R192.64+0x80] ;  /* 0x0d800080c0a97fae */ /* 0x0003f0000b981a04 */
[----:B------:R-:W-:Y:S08]  /*5440*/  LDGSTS.E.BYPASS.LTC128B.128 [R169+0xa000], desc[UR4][R190.64] ;  /* 0x0a000000bea97fae */ /* 0x000ff0000b981a04 */
[----:B------:R-:W-:Y:S08]  /*5450*/  LDGSTS.E.BYPASS.LTC128B.128 [R169+0xc000], desc[UR4][R190.64+0x40] ;  /* 0x0c000040bea97fae */ /* 0x000ff0000b981a04 */
[----:B------:R2:W-:Y:S08]  /*5460*/  LDGSTS.E.BYPASS.LTC128B.128 [R169+0xe000], desc[UR4][R190.64+0x80] ;  /* 0x0e000080bea97fae */ /* 0x0005f0000b981a04 */
[----:B------:R-:W-:Y:S08]  /*5470*/  LDGSTS.E.BYPASS.LTC128B.128 [R169+0xa800], desc[UR4][R188.64] ;  /* 0x0a800000bca97fae */ /* 0x000ff0000b981a04 */
[----:B------:R-:W-:Y:S08]  /*5480*/  LDGSTS.E.BYPASS.LTC128B.128 [R169+0xc800], desc[UR4][R188.64+0x40] ;  /* 0x0c800040bca97fae */ /* 0x000ff0000b981a04 */
[----:B------:R3:W-:Y:S08]  /*5490*/  LDGSTS.E.BYPASS.LTC128B.128 [R169+0xe800], desc[UR4][R188.64+0x80] ;  /* 0x0e800080bca97fae */ /* 0x0007f0000b981a04 */
[----:B------:R-:W-:Y:S08]  /*54a0*/  LDSM.16.M88.4 R120, [R159] ;  /* 0x000000009f78783b */ /* 0x000ff00000000200 */
[----:B------:R-:W4:Y:S08]  /*54b0*/  LDSM.16.M88.4 R124, [R158+0x3000] ;  /* 0x003000009e7c783b */ /* 0x000f300000000200 */
[----:B------:R-:W5:Y:S08]  /*54c0*/  LDSM.16.M88.4 R128, [R158+0x3400] ;  /* 0x003400009e80783b */ /* 0x000f700000000200 */
[----:B------:R-:W1:Y:S08]  /*54d0*/  LDSM.16.M88.4 R132, [R158+0x3800] ;  /* 0x003800009e84783b */ /* 0x000e700000000200 */
[----:B------:R-:W2:Y:S04]  /*54e0*/  LD.E R0, desc[UR4][R2.64+0x18c] ;  /* 0x00018c0402007980 */ /* 0x000ea8000c101900 */
[----:B------:R-:W3:Y:S08]  /*54f0*/  LDSM.16.M88.4 R136, [R158+0x3c00] ;  /* 0x003c00009e88783b */ /* 0x000ef00000000200 */
[----:B------:R-:W0:Y:S01]  /*5500*/  LDGDEPBAR ;  /* 0x00000000000079af */ /* 0x000e220000000000 */
[C---:B----4-:R-:W-:Y:S07]  /*5510*/  HMMA.16816.F32.BF16 R4, R120.reuse, R124, RZ ;  /* 0x0000007c7804723c */ /* 0x050fee00000418ff */
[----:B------:R-:W4:Y:S01]  /*5520*/  LDSM.16.M88.4 R140, [R158+0x4000] ;  /* 0x004000009e8c783b */ /* 0x000f220000000200 */
[C---:B------:R-:W-:Y:S07]  /*5530*/  HMMA.16816.F32.BF16 R8, R120.reuse, R126, RZ ;  /* 0x0000007e7808723c */ /* 0x040fee00000418ff */
[----:B------:R-:W4:Y:S01]  /*5540*/  LDSM.16.M88.4 R144, [R158+0x4400] ;  /* 0x004400009e90783b */ /* 0x000f220000000200 */
[C---:B-----5:R-:W-:Y:S07]  /*5550*/  HMMA.16816.F32.BF16 R12, R120.reuse, R128, RZ ;  /* 0x00000080780c723c */ /* 0x060fee00000418ff */
[----:B------:R-:W5:Y:S01]  /*5560*/  LDSM.16.M88.4 R148, [R158+0x4800] ;  /* 0x004800009e94783b */ /* 0x000f620000000200 */
[C---:B------:R-:W-:Y:S07]  /*5570*/  HMMA.16816.F32.BF16 R16, R120.reuse, R130, RZ ;  /* 0x000000827810723c */ /* 0x040fee00000418ff */
[----:B------:R-:W5:Y:S01]  /*5580*/  LDSM.16.M88.4 R152, [R158+0x4c00] ;  /* 0x004c00009e98783b */ /* 0x000f620000000200 */
[C---:B-1----:R-:W-:Y:S07]  /*5590*/  HMMA.16816.F32.BF16 R20, R120.reuse, R132, RZ ;  /* 0x000000847814723c */ /* 0x042fee00000418ff */
[----:B------:R-:W-:Y:S01]  /*55a0*/  LDSM.16.M88.4 R124, [R157] ;  /* 0x000000009d7c783b */ /* 0x000fe20000000200 */
[C---:B------:R-:W-:Y:S07]  /*55b0*/  HMMA.16816.F32.BF16 R24, R120.reuse, R134, RZ ;  /* 0x000000867818723c */ /* 0x040fee00000418ff */
[----:B------:R-:W1:Y:S01]  /*55c0*/  LDSM.16.M88.4 R128, [R118+0x3000] ;  /* 0x003000007680783b */ /* 0x000e620000000200 */
[C---:B---3--:R-:W-:Y:S08]  /*55d0*/  HMMA.16816.F32.BF16 R28, R120.reuse, R136, RZ ;  /* 0x00000088781c723c */ /* 0x048ff000000418ff */
[C---:B------:R-:W-:Y:S08]  /*55e0*/  HMMA.16816.F32.BF16 R32, R120.reuse, R138, RZ ;  /* 0x0000008a7820723c */ /* 0x040ff000000418ff */
[C---:B----4-:R-:W-:Y:S08]  /*55f0*/  HMMA.16816.F32.BF16 R36, R120.reuse, R140, RZ ;  /* 0x0000008c7824723c */ /* 0x050ff000000418ff */
[C---:B------:R-:W-:Y:S08]  /*5600*/  HMMA.16816.F32.BF16 R40, R120.reuse, R142, RZ ;  /* 0x0000008e7828723c */ /* 0x040ff000000418ff */
[C---:B------:R-:W-:Y:S08]  /*5610*/  HMMA.16816.F32.BF16 R44, R120.reuse, R144, RZ ;  /* 0x00000090782c723c */ /* 0x040ff000000418ff */
[C---:B------:R-:W-:Y:S08]  /*5620*/  HMMA.16816.F32.BF16 R48, R120.reuse, R146, RZ ;  /* 0x000000927830723c */ /* 0x040ff000000418ff */
[C---:B-----5:R-:W-:Y:S08]  /*5630*/  HMMA.16816.F32.BF16 R52, R120.reuse, R148, RZ ;  /* 0x000000947834723c */ /* 0x060ff000000418ff */
[C---:B------:R-:W-:Y:S08]  /*5640*/  HMMA.16816.F32.BF16 R56, R120.reuse, R150, RZ ;  /* 0x000000967838723c */ /* 0x040ff000000418ff */
[C---:B------:R-:W-:Y:S08]  /*5650*/  HMMA.16816.F32.BF16 R60, R120.reuse, R152, RZ ;  /* 0x00000098783c723c */ /* 0x040ff000000418ff */
[----:B------:R-:W-:Y:S01]  /*5660*/  HMMA.16816.F32.BF16 R64, R120, R154, RZ ;  /* 0x0000009a7840723c */ /* 0x000fe200000418ff */
        /* <DEDUP_REMOVED lines=24> */
[----:B------:R-:W1:Y:S08]  /*57f0*/  LDSM.16.M88.4 R120, [R158+0x5000] ;  /* 0x005000009e78783b */ /* 0x000e700000000200 */
        /* <DEDUP_REMOVED lines=244> */
[----:B------:R-:W-:Y:S02]  /*6740*/  IABS R4, R9 ;  /* 0x0000000900047213 */ /* 0x000fe40000000000 */
        /* <DEDUP_REMOVED lines=19> */
[----:B------:R-:W-:Y:S02]  /*6880*/  IMAD.HI.U32 R10, R13, R6, RZ ;  /* 0x000000060d0a7227 */ /* 0x000fe400078e00ff */
[----:B------:R-:W3:Y:S02]  /*6890*/  LD.E.64 R12, desc[UR4][R2.64+0x38] ;  /* 0x00003804020c7980 */ /* 0x000ee4000c101b00 */
        /* <DEDUP_REMOVED lines=39> */
.L_x_2930:
[----:B------:R-:W-:Y:S05]  /*6b10*/  BSYNC.RECONVERGENT B0 ;  /* 0x0000000000007941 */ /* 0x000fea0003800200 */
.L_x_2929:
        /* <DEDUP_REMOVED lines=22> */
.L_x_2928:
[----:B------:R-:W-:Y:S05]  /*6c80*/  BSYNC.RECONVERGENT B1 ;  /* 0x0000000000017941 */ /* 0x000fea0003800200 */
.L_x_2927:
[----:B------:R-:W3:Y:S01]  /*6c90*/  LD.E R53, desc[UR4][R2.64+0xdc] ;  /* 0x0000dc0402357980 */ /* 0x000ee2000c101900 */
        /* <DEDUP_REMOVED lines=38> */
[----:B------:R-:W-:Y:S02]  /*6f00*/  IADD3 R184, PT, PT, R184, -0x1, RZ ;  /* 0xffffffffb8b87810 */ /* 0x000fe40007ffe0ff */
        /* <DEDUP_REMOVED lines=436> */
.L_x_2924:
        /* <DEDUP_REMOVED lines=15> */
.L_x_2939:
        /* <DEDUP_REMOVED lines=188> */
.L_x_2934:
[----:B------:R-:W-:Y:S05]  /*9700*/  BSYNC.RECONVERGENT B0 ;  /* 0x0000000000007941 */ /* 0x000fea0003800200 */
.L_x_2933:
        /* <DEDUP_REMOVED lines=8> */
[----:B-1----:R-:W-:Y:S05]  /*9790*/  RET.REL.NODEC R166 `(_ZN5flash24flash_fwd_splitkv_kernelI23Flash_fwd_kernel_traitsILi96ELi64ELi128ELi4ELb0ELb0EN7cutlass10bfloat16_tE19Flash_kernel_traitsILi96ELi64ELi128ELi4ES3_EELb0ELb0ELb0ELb1ELb1ELb1ELb0ELb0EEEvNS_16Flash_fwd_paramsE) ;  /* 0xffffff68a6187950 */ /* 0x002fea0003c3ffff */
.L_x_2932:
[----:B------:R-:W-:Y:S01]  /*97a0*/  MOV R5, 0x2 ;  /* 0x0000000200057802 */ /* 0x000fe20000000f00 */
[----:B------:R-:W-:Y:S01]  /*97b0*/  IMAD.MOV.U32 R4, RZ, RZ, 0x1f ;  /* 0x0000001fff047424 */ /* 0x000fe200078e00ff */
[----:B------:R-:W-:-:S07]  /*97c0*/  MOV R6, 0xffffffff ;  /* 0xffffffff00067802 */ /* 0x000fce0000000f00 */
[----:B-----5:R-:W-:Y:S05]  /*97d0*/  WARPSYNC.COLLECTIVE R6, `(.L_x_2935) ;  /* 0x0000000006087348 */ /* 0x020fea0003c00000 */
[----:B------:R1:W2:Y:S02]  /*97e0*/  SHFL.BFLY P0, R14, R185, R5, R4 ;  /* 0x0c000005b90e7389 */ /* 0x0002a40000000004 */
[----:B-12--5:R-:W-:Y:S05]  /*97f0*/  ENDCOLLECTIVE ;  /* 0x000000000000791b */ /* 0x026fea0003800000 */
.L_x_2935:
[----:B------:R-:W-:Y:S02]  /*9800*/  IMAD.MOV.U32 R10, RZ, RZ, R14 ;  /* 0x000000ffff0a7224 */ /* 0x000fe400078e000e */
[----:B------:R-:W-:Y:S02]  /*9810*/  IMAD.MOV.U32 R5, RZ, RZ, 0x1 ;  /* 0x00000001ff057424 */ /* 0x000fe400078e00ff */
[----:B------:R-:W-:-:S05]  /*9820*/  FADD.FTZ R13, R10, R185 ;  /* 0x000000b90a0d7221 */ /* 0x000fca0000010000 */
[----:B------:R-:W-:-:S07]  /*9830*/  MOV R185, R13 ;  /* 0x0000000d00b97202 */ /* 0x000fce0000000f00 */
[----:B------:R-:W-:Y:S05]  /*9840*/  WARPSYNC.COLLECTIVE R6, `(.L_x_2936) ;  /* 0x0000000006087348 */ /* 0x000fea0003c00000 */
[----:B------:R1:W2:Y:S02]  /*9850*/  SHFL.BFLY P0, R14, R185, R5, R4 ;  /* 0x0c000005b90e7389 */ /* 0x0002a40000000004 */
[----:B-12---:R-:W-:Y:S05]  /*9860*/  ENDCOLLECTIVE ;  /* 0x000000000000791b */ /* 0x006fea0003800000 */
.L_x_2936:
[----:B------:R-:W-:Y:S01]  /*9870*/  MOV R185, R186 ;  /* 0x000000ba00b97202 */ /* 0x000fe20000000f00 */
[----:B------:R-:W-:Y:S01]  /*9880*/  IMAD.MOV.U32 R5, RZ, RZ, 0x2 ;  /* 0x00000002ff057424 */ /* 0x000fe200078e00ff */
[----:B------:R-:W-:-:S07]  /*9890*/  MOV R10, R14 ;  /* 0x0000000e000a7202 */ /* 0x000fce0000000f00 */
[----:B------:R-:W-:Y:S05]  /*98a0*/  WARPSYNC.COLLECTIVE R6, `(.L_x_2937) ;  /* 0x0000000006087348 */ /* 0x000fea0003c00000 */
[----:B------:R1:W2:Y:S02]  /*98b0*/  SHFL.BFLY P0, R14, R185, R5, R4 ;  /* 0x0c000005b90e7389 */ /* 0x0002a40000000004 */
[----:B-12---:R-:W-:Y:S05]  /*98c0*/  ENDCOLLECTIVE ;  /* 0x000000000000791b */ /* 0x006fea0003800000 */
.L_x_2937:
[----:B------:R-:W-:Y:S01]  /*98d0*/  FADD.FTZ R10, R13, R10 ;  /* 0x0000000a0d0a7221 */ /* 0x000fe20000010000 */
[----:B------:R-:W-:Y:S01]  /*98e0*/  FADD.FTZ R12, R14, R186 ;  /* 0x000000ba0e0c7221 */ /* 0x000fe20000010000 */
[----:B------:R-:W-:-:S04]  /*98f0*/  MOV R5, 0x1 ;  /* 0x0000000100057802 */ /* 0x000fc80000000f00 */
[----:B------:R-:W-:-:S07]  /*9900*/  MOV R185, R12 ;  /* 0x0000000c00b97202 */ /* 0x000fce0000000f00 */
[----:B------:R-:W-:Y:S05]  /*9910*/  WARPSYNC.COLLECTIVE R6, `(.L_x_2938) ;  /* 0x0000000006087348 */ /* 0x000fea0003c00000 */
[----:B------:R1:W2:Y:S02]  /*9920*/  SHFL.BFLY P0, R14, R185, R5, R4 ;  /* 0x0c000005b90e7389 */ /* 0x0002a40000000004 */
[----:B-12---:R-:W-:Y:S05]  /*9930*/  ENDCOLLECTIVE ;  /* 0x000000000000791b */ /* 0x006fea0003800000 */
.L_x_2938:
[----:B------:R-:W-:Y:S05]  /*9940*/  BRA `(.L_x_2939) ;  /* 0xfffffff0007c7947 */ /* 0x000fea000383ffff */
.L_x_2940:
        /* <DEDUP_REMOVED lines=11> */
.L_x_11613:


//--------------------- .text._ZN5flash24flash_fwd_splitkv_kernelI23Flash_fwd_kernel_traitsILi96ELi64ELi128ELi4ELb0ELb0EN7cutlass10bfloat16_tE19Flash_kernel_traitsILi96ELi64ELi128ELi4ES3_EELb0ELb0ELb1ELb0ELb0ELb0ELb0ELb0EEEvNS_16Flash_fwd_paramsE --------------------------
	.section	.text._ZN5flash24flash_fwd_splitkv_kernelI23Flash_fwd_kernel_traitsILi96ELi64ELi128ELi4ELb0ELb0EN7cutlass10bfloat16_tE19Flash_kernel_traitsILi96ELi64ELi128ELi4ES3_EELb0ELb0ELb1ELb0ELb0ELb0ELb0ELb0EEEvNS_16Flash_fwd_paramsE,"ax",@progbits
	.align	128
        .global         _ZN5flash24flash_fwd_splitkv_kernelI23Flash_fwd_kernel_traitsILi96ELi64ELi128ELi4ELb0ELb0EN7cutlass10bfloat16_tE19Flash_kernel_traitsILi96ELi64ELi128ELi4ES3_EELb0ELb0ELb1ELb0ELb0ELb0ELb0ELb0EEEvNS_16Flash_fwd_paramsE
        .type           _ZN5flash24flash_fwd_splitkv_kernelI23Flash_fwd_kernel_traitsILi96ELi64ELi128ELi4ELb0ELb0EN7cutlass10bfloat16_tE19Flash_kernel_traitsILi96ELi64ELi128ELi4ES3_EELb0ELb0ELb1ELb0ELb0ELb0ELb0ELb0EEEvNS_16Flash_fwd_paramsE,@function
        .size           _ZN5flash24flash_fwd_splitkv_kernelI23Flash_fwd_kernel_traitsILi96ELi64ELi128ELi4ELb0ELb0EN7cutlass10bfloat16_tE19Flash_kernel_traitsILi96ELi64ELi128ELi4ES3_EELb0ELb0ELb1ELb0ELb0ELb0ELb0ELb0EEEvNS_16Flash_fwd_paramsE,(.L_x_11614 - _ZN5flash24flash_fwd_splitkv_kernelI23Flash_fwd_kernel_traitsILi96ELi64ELi128ELi4ELb0ELb0EN7cutlass10bfloat16_tE19Flash_kernel_traitsILi96ELi64ELi128ELi4ES3_EELb0ELb0ELb1ELb0ELb0ELb0ELb0ELb0EEEvNS_16Flash_fwd_paramsE)
        .other          _ZN5flash24flash_fwd_splitkv_kernelI23Flash_fwd_kernel_traitsILi96ELi64ELi128ELi4ELb0ELb0EN7cutlass10bfloat16_tE19Flash_kernel_traitsILi96ELi64ELi128ELi4ES3_EELb0ELb0ELb1ELb0ELb0ELb0ELb0ELb0EEEvNS_16Flash_fwd_paramsE,@"STO_CUDA_ENTRY STV_DEFAULT"
_ZN5flash24flash_fwd_splitkv_kernelI23Flash_fwd_kernel_traitsILi96ELi64ELi128ELi4ELb0ELb0EN7cutlass10bfloat16_tE19Flash_kernel_traitsILi96ELi64ELi128ELi4ES3_EELb0ELb0ELb1ELb0ELb0ELb0ELb0ELb0EEEvNS_16Flash_fwd_paramsE:
.text._ZN5flash24flash_fwd_splitkv_kernelI23Flash_fwd_kernel_traitsILi96ELi64ELi128ELi4ELb0ELb0EN7cutlass10bfloat16_tE19Flash_kernel_traitsILi96ELi64ELi128ELi4ES3_EELb0ELb0ELb1ELb0ELb0ELb0ELb0ELb0EEEvNS_16Flash_fwd_paramsE:
[----:B------:R-:W-:Y:S01]  /*0000*/  LDC R1, c[0x0][0x37c] ;  /* 0x0000df00ff017b82 */ /* 0x000fe20000000800 */
[----:B------:R-:W1:Y:S07]  /*0010*/  S2R R9, SR_CTAID.X ;  /* 0x0000000000097919 */ /* 0x000e6e0000002500 */
[----:B------:R-:W2:Y:S01]  /*0020*/  LDC.64 R116, c[0x0][0x348] ;  /* 0x0000d200ff747b82 */ /* 0x000ea20000000a00 */
[----:B------:R-:W-:Y:S01]  /*0030*/  BSSY.RECONVERGENT B2, `(.L_x_2941) ;  /* 0x0000005000027945 */ /* 0x000fe20003800200 */
[----:B------:R-:W-:Y:S01]  /*0040*/  MOV R174, 0x80 ;  /* 0x0000008000ae7802 */ /* 0x000fe20000000f00 */
[----:B------:R-:W3:Y:S01]  /*0050*/  S2R R175, SR_CTAID.Y ;  /* 0x0000000000af7919 */ /* 0x000ee20000002600 */
[----:B------:R-:W4:Y:S05]  /*0060*/  S2R R176, SR_CTAID.Z ;  /* 0x0000000000b07919 */ /* 0x000f2a0000002700 */
[----:B-1234-:R-:W-:Y:S05]  /*0070*/  CALL.REL.NOINC `($_ZN5flash24flash_fwd_splitkv_kernelI23Flash_fwd_kernel_traitsILi96ELi64ELi128ELi4ELb0ELb0EN7cutlass10bfloat16_tE19Flash_kernel_traitsILi96ELi64ELi128ELi4ES3_EELb0ELb0ELb1ELb0ELb0ELb0ELb0ELb0EEEvNS_16Flash_fwd_paramsE$_ZN5flash30compute_attn_1rowblock_splitkvI23Flash_fwd_kernel_traitsILi96ELi64ELi128ELi4ELb0ELb0EN7cutlass10bfloat16_tE19Flash_kernel_traitsILi96ELi64ELi128ELi4ES3_EELb0ELb0ELb1ELb0ELb0ELb0ELb0ELb0ENS_16Flash_fwd_paramsEEEvRKT8_iiiii) ;  /* 0x0000000000087944 */ /* 0x01efea0003c00000 */
[----:B------:R-:W-:Y:S05]  /*0080*/  BSYNC.RECONVERGENT B2 ;  /* 0x0000000000027941 */ /* 0x000fea0003800200 */
.L_x_2941:
[----:B------:R-:W-:Y:S05]  /*0090*/  EXIT ;  /* 0x000000000000794d */ /* 0x000fea0003800000 */
        .type           $_ZN5flash24flash_fwd_splitkv_kernelI23Flash_fwd_kernel_traitsILi96ELi64ELi128ELi4ELb0ELb0EN7cutlass10bfloat16_tE19Flash_kernel_traitsILi96ELi64ELi128ELi4ES3_EELb0ELb0ELb1ELb0ELb0ELb0ELb0ELb0EEEvNS_16Flash_fwd_paramsE$_ZN5flash30compute_attn_1rowblock_splitkvI23Flash_fwd_kernel_traitsILi96ELi64ELi128ELi4ELb0ELb0EN7cutlass10bfloat16_tE19Flash_kernel_traitsILi96ELi64ELi128ELi4ES3_EELb0ELb0ELb1ELb0ELb0ELb0ELb0ELb0ENS_16Flash_fwd_paramsEEEvRKT8_iiiii,@function
        .size           $_ZN5flash24flash_fwd_splitkv_kernelI23Flash_fwd_kernel_traitsILi96ELi64ELi128ELi4ELb0ELb0EN7cutlass10bfloat16_tE19Flash_kernel_traitsILi96ELi64ELi128ELi4ES3_EELb0ELb0ELb1ELb0ELb0ELb0ELb0ELb0EEEvNS_16Flash_fwd_paramsE$_ZN5flash30compute_attn_1rowblock_splitkvI23Flash_fwd_kernel_traitsILi96ELi64ELi128ELi4ELb0ELb0EN7cutlass10bfloat16_tE19Flash_kernel_traitsILi96ELi64ELi128ELi4ES3_EELb0ELb0ELb1ELb0ELb0ELb0ELb0ELb0ENS_16Flash_fwd_paramsEEEvRKT8_iiiii,(.L_x_11614 - $_ZN5flash24flash_fwd_splitkv_kernelI23Flash_fwd_kernel_traitsILi96ELi64ELi128ELi4ELb0ELb0EN7cutlass10bfloat16_tE19Flash_kernel_traitsILi96ELi64ELi128ELi4ES3_EELb0ELb0ELb1ELb0ELb0ELb0ELb0ELb0EEEvNS_16Flash_fwd_paramsE$_ZN5flash30compute_attn_1rowblock_splitkvI23Flash_fwd_kernel_traitsILi96ELi64ELi128ELi4ELb0ELb0EN7cutlass10bfloat16_tE19Flash_kernel_traitsILi96ELi64ELi128ELi4ES3_EELb0ELb0ELb1ELb0ELb0ELb0ELb0ELb0ENS_16Flash_fwd_paramsEEEvRKT8_iiiii)
$_ZN5flash24flash_fwd_splitkv_kernelI23Flash_fwd_kernel_traitsILi96ELi64ELi128ELi4ELb0ELb0EN7cutlass10bfloat16_tE19Flash_kernel_traitsILi96ELi64ELi128ELi4ES3_EELb0ELb0ELb1ELb0ELb0ELb0ELb0ELb0EEEvNS_16Flash_fwd_paramsE$_ZN5flash30compute_attn_1rowblock_splitkvI23Flash_fwd_kernel_traitsILi96ELi64ELi128ELi4ELb0ELb0EN7cutlass10bfloat16_tE19Flash_kernel_traitsILi96ELi64ELi128ELi4ES3_EELb0ELb0ELb1ELb0ELb0ELb0ELb0ELb0ENS_16Flash_fwd_paramsEEEvRKT8_iiiii:
[----:B------:R-:W1:Y:S02]  /*00a0*/  LDCU.64 UR4, c[0x0][0x358] ;  /* 0x00006b00ff0477ac */ /* 0x000e640008000a00 */
[----:B-1----:R-:W2:Y:S04]  /*00b0*/  LD.E.64 R4, desc[UR4][R116.64+0xf0] ;  /* 0x0000f00474047980 */ /* 0x002ea8000c101b00 */
[----:B------:R-:W3:Y:S04]  /*00c0*/  LD.E.64 R18, desc[UR4][R116.64+0xe0] ;  /* 0x0000e00474127980 */ /* 0x000ee8000c101b00 */
[----:B------:R-:W4:Y:S01]  /*00d0*/  LD.E.64 R12, desc[UR4][R116.64+0xe8] ;  /* 0x0000e804740c7980 */ /* 0x000f22000c101b00 */
[----:B------:R-:W-:-:S03]  /*00e0*/  IMAD.SHL.U32 R2, R175, 0x4, RZ ;  /* 0x00000004af027824 */ /* 0x000fc600078e00ff */
[----:B------:R-:W4:Y:S01]  /*00f0*/  LD.E.64 R10, desc[UR4][R116.64+0xf8] ;  /* 0x0000f804740a7980 */ /* 0x000f22000c101b00 */
[----:B--2---:R-:W-:Y:S02]  /*0100*/  ISETP.NE.U32.AND P1, PT, R4, RZ, PT ;  /* 0x000000ff0400720c */ /* 0x004fe40003f25070 */
[----:B---3--:R-:W-:Y:S02]  /*0110*/  ISETP.NE.U32.AND P4, PT, R18, RZ, PT ;  /* 0x000000ff1200720c */ /* 0x008fe40003f85070 */
[----:B------:R-:W-:Y:S02]  /*0120*/  ISETP.NE.AND.EX P1, PT, R5, RZ, PT, P1 ;  /* 0x000000ff0500720c */ /* 0x000fe40003f25310 */
[----:B----4-:R-:W-:Y:S02]  /*0130*/  ISETP.NE.U32.AND P3, PT, R12, RZ, PT ;  /* 0x000000ff0c00720c */ /* 0x010fe40003f65070 */
[----:B------:R-:W-:Y:S02]  /*0140*/  ISETP.NE.AND.EX P4, PT, R19, RZ, PT, P4 ;  /* 0x000000ff1300720c */ /* 0x000fe40003f85340 */
[----:B------:R-:W-:-:S02]  /*0150*/  ISETP.NE.AND.EX P3, PT, R13, RZ, PT, P3 ;  /* 0x000000ff0d00720c */ /* 0x000fc40003f65330 */
[----:B------:R-:W-:-:S04]  /*0160*/  ISETP.NE.U32.AND P2, PT, R18, RZ, PT ;  /* 0x000000ff1200720c */ /* 0x000fc80003f45070 */
[----:B------:R-:W-:Y:S01]  /*0170*/  ISETP.NE.AND.EX P2, PT, R19, RZ, PT, P2 ;  /* 0x000000ff1300720c */ /* 0x000fe20003f45320 */
[----:B------:R-:W-:Y:S01]  /*0180*/  IMAD.WIDE.U32 R18, R175, 0x4, R18 ;  /* 0x00000004af127825 */ /* 0x000fe200078e0012 */
[----:B------:R-:W-:-:S03]  /*0190*/  @P1 IADD3 R16, P0, PT, R4, R2, RZ ;  /* 0x0000000204101210 */ /* 0x000fc60007f1e0ff */
[----:B------:R1:W5:Y:S04]  /*01a0*/  @!P4 LD.E R119, desc[UR4][R116.64+0xb4] ;  /* 0x0000b4047477c980 */ /* 0x000368000c101900 */
[----:B------:R1:W5:Y:S04]  /*01b0*/  @P4 LD.E R4, desc[UR4][R18.64+0x4] ;  /* 0x0000040412044980 */ /* 0x000368000c101900 */
[----:B------:R1:W5:Y:S01]  /*01c0*/  @!P3 LD.E R7, desc[UR4][R116.64+0xb8] ;  /* 0x0000b8047407b980 */ /* 0x000362000c101900 */
[----:B------:R-:W-:Y:S01]  /*01d0*/  IMAD.MOV.U32 R181, RZ, RZ, -0x1 ;  /* 0xffffffffffb57424 */ /* 0x000fe200078e00ff */
[----:B------:R-:W2:Y:S05]  /*01e0*/  S2R R122, SR_TID.X ;  /* 0x00000000007a7919 */ /* 0x000eaa0000002100 */
[----:B------:R1:W5:Y:S01]  /*01f0*/  @P2 LD.E R181, desc[UR4][R18.64] ;  /* 0x0000000412b52980 */ /* 0x000362000c101900 */
[----:B------:R-:W-:-:S02]  /*0200*/  ISETP.NE.U32.AND P2, PT, R12, RZ, PT ;  /* 0x000000ff0c00720c */ /* 0x000fc40003f45070 */
[----:B------:R-:W-:Y:S02]  /*0210*/  SHF.R.U32.HI R0, RZ, 0x1e, R175 ;  /* 0x0000001eff007819 */ /* 0x000fe400000116af */
[----:B------:R-:W-:Y:S01]  /*0220*/  ISETP.NE.AND.EX P2, PT, R13, RZ, PT, P2 ;  /* 0x000000ff0d00720c */ /* 0x000fe20003f45320 */
[----:B------:R-:W-:Y:S02]  /*0230*/  IMAD.MOV.U32 R14, RZ, RZ, RZ ;  /* 0x000000ffff0e7224 */ /* 0x000fe400078e00ff */
        /* <DEDUP_REMOVED lines=13> */
.L_x_2943:
[----:B------:R-:W-:Y:S05]  /*0310*/  BSYNC.RECONVERGENT B0 ;  /* 0x0000000000007941 */ /* 0x000fea0003800200 */
.L_x_2942:
[----:B------:R-:W-:Y:S04]  /*0320*/  BSSY.RECONVERGENT B0, `(.L_x_2944) ;  /* 0x0000007000007945 */ /* 0x000fe80003800200 */
[----:B------:R-:W-:Y:S05]  /*0330*/  @!P3 BRA `(.L_x_2945) ;  /* 0x000000000014b947 */ /* 0x000fea0003800000 */
[----:B------:R-:W4:Y:S02]  /*0340*/  LD.E.U8 R3, desc[UR4][R116.64+0x1b2] ;  /* 0x0001b20474037980 */ /* 0x000f24000c101100 */
[----:B----4-:R-:W-:-:S13]  /*0350*/  ISETP.NE.AND P1, PT, R3, RZ, PT ;  /* 0x000000ff0300720c */ /* 0x010fda0003f25270 */
[----:B------:R-:W4:Y:S02]  /*0360*/  @P1 LD.E R6, desc[UR4][R12.64+0x4] ;  /* 0x000004040c061980 */ /* 0x000f24000c101900 */
[----:B----45:R-:W-:-:S06]  /*0370*/  @P1 IADD3 R7, PT, PT, R6, -R15, RZ ;  /* 0x8000000f06071210 */ /* 0x030fcc0007ffe0ff */
[----:B------:R4:W5:Y:S02]  /*0380*/  @!P1 LD.E R7, desc[UR4][R12.64] ;  /* 0x000000040c079980 */ /* 0x000964000c101900 */
.L_x_2945:
[----:B------:R-:W-:Y:S05]  /*0390*/  BSYNC.RECONVERGENT B0 ;  /* 0x0000000000007941 */ /* 0x000fea0003800200 */
.L_x_2944:
        /* <DEDUP_REMOVED lines=8> */
.L_x_2947:
[----:B------:R-:W5:Y:S01]  /*0420*/  LD.E.64 R4, desc[UR4][R116.64+0x108] ;  /* 0x0001080474047980 */ /* 0x000f62000c101b00 */
[----:B------:R-:W-:Y:S01]  /*0430*/  BSSY.RECONVERGENT B0, `(.L_x_2949) ;  /* 0x0000006000007945 */ /* 0x000fe20003800200 */
[----:B------:R-:W-:Y:S01]  /*0440*/  IMAD.MOV.U32 R3, RZ, RZ, RZ ;  /* 0x000000ffff037224 */ /* 0x000fe200078e00ff */
[----:B-----5:R-:W-:-:S04]  /*0450*/  ISETP.NE.U32.AND P0, PT, R4, RZ, PT ;  /* 0x000000ff0400720c */ /* 0x020fc80003f05070 */
[----:B------:R-:W-:-:S13]  /*0460*/  ISETP.NE.AND.EX P0, PT, R5, RZ, PT, P0 ;  /* 0x000000ff0500720c */ /* 0x000fda0003f05300 */
[----:B------:R-:W-:Y:S05]  /*0470*/  @!P0 BRA `(.L_x_2950) ;  /* 0x0000000000048947 */ /* 0x000fea0003800000 */
[----:B------:R1:W5:Y:S02]  /*0480*/  LD.E R3, desc[UR4][R116.64+0xbc] ;  /* 0x0000bc0474037980 */ /* 0x000364000c101900 */
.L_x_2950:
[----:B------:R-:W-:Y:S05]  /*0490*/  BSYNC.RECONVERGENT B0 ;  /* 0x0000000000007941 */ /* 0x000fea0003800200 */
.L_x_2949:
[----:B-----5:R-:W-:Y:S02]  /*04a0*/  IADD3 R7, PT, PT, R3, R7, -R14 ;  /* 0x0000000703077210 */ /* 0x020fe40007ffe80e */
.L_x_2948:
[----:B------:R-:W-:Y:S05]  /*04b0*/  BSYNC.RECONVERGENT B1 ;  /* 0x0000000000017941 */ /* 0x000fea0003800200 */
.L_x_2946:
[----:B------:R-:W-:Y:S01]  /*04c0*/  IMAD.SHL.U32 R180, R9, 0x40, RZ ;  /* 0x0000004009b47824 */ /* 0x000fe200078e00ff */
[----:B------:R-:W-:Y:S01]  /*04d0*/  MOV R4, R174 ;  /* 0x000000ae00047202 */ /* 0x000fe20000000f00 */
[----:B------:R-:W-:-:S03]  /*04e0*/  IMAD.MOV.U32 R5, RZ, RZ, 0x0 ;  /* 0x00000000ff057424 */ /* 0x000fc600078e00ff */
[----:B------:R-:W-:-:S13]  /*04f0*/  ISETP.GT.AND P0, PT, R119, R180, PT ;  /* 0x000000b47700720c */ /* 0x000fda0003f04270 */
[----:B-1234-:R-:W-:Y:S05]  /*0500*/  @!P0 RET.REL.NODEC R4 `(_ZN5flash24flash_fwd_splitkv_kernelI23Flash_fwd_kernel_traitsILi96ELi64ELi128ELi4ELb0ELb0EN7cutlass10bfloat16_tE19Flash_kernel_traitsILi96ELi64ELi128ELi4ES3_EELb0ELb0ELb1ELb0ELb0ELb0ELb0ELb0EEEvNS_16Flash_fwd_paramsE) ;  /* 0xfffffff804bc8950 */ /* 0x01efea0003c3ffff */
        /* <DEDUP_REMOVED lines=70> */
.L_x_2953:
[----:B------:R-:W-:Y:S05]  /*0970*/  BSYNC.RECONVERGENT B0 ;  /* 0x0000000000007941 */ /* 0x000fea0003800200 */
.L_x_2952:
        /* <DEDUP_REMOVED lines=17> */
.L_x_2955:
[----:B------:R-:W-:Y:S05]  /*0a90*/  BSYNC.RECONVERGENT B0 ;  /* 0x0000000000007941 */ /* 0x000fea0003800200 */
.L_x_2954:
[----:B------:R-:W-:Y:S01]  /*0aa0*/  MOV R175, 0x0 ;  /* 0x0000000000af7802 */ /* 0x000fe20000000f00 */
[----:B------:R1:W-:Y:S03]  /*0ab0*/  @!P6 ST.E desc[UR4][R8.64], R5 ;  /* 0x000000050800e985 */ /* 0x0003e6000c101904 */
[----:B-12--5:R-:W-:Y:S05]  /*0ac0*/  @P5 RET.REL.NODEC R174 `(_ZN5flash24flash_fwd_splitkv_kernelI23Flash_fwd_kernel_traitsILi96ELi64ELi128ELi4ELb0ELb0EN7cutlass10bfloat16_tE19Flash_kernel_traitsILi96ELi64ELi128ELi4ES3_EELb0ELb0ELb1ELb0ELb0ELb0ELb0ELb0EEEvNS_16Flash_fwd_paramsE) ;  /* 0xfffffff4ae4c5950 */ /* 0x026fea0003c3ffff */
[----:B------:R-:W-:Y:S02]  /*0ad0*/  MOV R3, 0x7f800000 ;  /* 0x7f80000000037802 */ /* 0x000fe40000000f00 */
[----:B------:R-:W-:-:S03]  /*0ae0*/  MOV R175, 0x0 ;  /* 0x0000000000af7802 */ /* 0x000fc60000000f00 */
[----:B------:R1:W-:Y:S02]  /*0af0*/  ST.E desc[UR4][R8.64+0x80], R3 ;  /* 0x0000800308007985 */ /* 0x0003e4000c101904 */
[----:B-1----:R-:W-:Y:S05]  /*0b00*/  RET.REL.NODEC R174 `(_ZN5flash24flash_fwd_splitkv_kernelI23Flash_fwd_kernel_traitsILi96ELi64ELi128ELi4ELb0ELb0EN7cutlass10bfloat16_tE19Flash_kernel_traitsILi96ELi64ELi128ELi4ES3_EELb0ELb0ELb1ELb0ELb0ELb0ELb0ELb0EEEvNS_16Flash_fwd_paramsE) ;  /* 0xfffffff4ae3c7950 */ /* 0x002fea0003c3ffff */
.L_x_2951:
        /* <DEDUP_REMOVED lines=24> */
[----:B--2---:R-:W-:-:S06]  /*0c90*/  VIADD R12, R12, 0xffffffe ;  /* 0x0ffffffe0c0c7836 */ /* 0x004fcc0000000000 */
[----:B------:R-:W2:Y:S01]  /*0ca0*/  F2I.FTZ.U32.TRUNC.NTZ R13, R12 ;  /* 0x0000000c000d7305 */ /* 0x000ea2000021f000 */
[----:B------:R-:W-:Y:S01]  /*0cb0*/  IABS R0, R17 ;  /* 0x0000001100007213 */ /* 0x000fe20000000000 */
        /* <DEDUP_REMOVED lines=22> */
[----:B------:R-:W-:Y:S01]  /*0e20*/  @!P2 LOP3.LUT R15, RZ, R17, RZ, 0x33, !PT ;  /* 0x00000011ff0fa212 */ /* 0x000fe200078e33ff */
[----:B------:R-:W2:Y:S04]  /*0e30*/  LD.E.64 R10, desc[UR4][R116.64+0x20] ;  /* 0x00002004740a7980 */ /* 0x000ea8000c101b00 */
[----:B------:R-:W-:-:S05]  /*0e40*/  IMAD.WIDE R26, R15, 0x4, R184 ;  /* 0x000000040f1a7825 */ /* 0x000fca00078e02b8 */
[----:B------:R-:W3:Y:S01]  /*0e50*/  LD.E R5, desc[UR4][R26.64] ;  /* 0x000000041a057980 */ /* 0x000ee2000c101900 */
[----:B----4-:R-:W-:-:S04]  /*0e60*/  IABS R6, R3 ;  /* 0x0000000300067213 */ /* 0x010fc80000000000 */
[----:B------:R-:W4:Y:S08]  /*0e70*/  I2F.RP R12, R6 ;  /* 0x00000006000c7306 */ /* 0x000f300000209400 */
[----:B----4-:R-:W4:Y:S02]  /*0e80*/  MUFU.RCP R24, R12 ;  /* 0x0000000c00187308 */ /* 0x010f240000001000 */
[----:B----4-:R-:W-:-:S06]  /*0e90*/  VIADD R24, R24, 0xffffffe ;  /* 0x0ffffffe18187836 */ /* 0x010fcc0000000000 */
[----:B------:R-:W4:Y:S01]  /*0ea0*/  F2I.FTZ.U32.TRUNC.NTZ R25, R24 ;  /* 0x0000001800197305 */ /* 0x000f22000021f000 */
[----:B------:R-:W-:Y:S02]  /*0eb0*/  IABS R8, R176 ;  /* 0x000000b000087213 */ /* 0x000fe40000000000 */
[----:B------:R-:W-:Y:S02]  /*0ec0*/  IABS R0, R3 ;  /* 0x0000000300007213 */ /* 0x000fe40000000000 */
[----:B----4-:R-:W-:Y:S01]  /*0ed0*/  IADD3 R13, PT, PT, RZ, -R25, RZ ;  /* 0x80000019ff0d7210 */ /* 0x010fe20007ffe0ff */
        /* <DEDUP_REMOVED lines=14> */
[----:B------:R-:W-:-:S06]  /*0fc0*/  IMAD R2, R17, R15, R2 ;  /* 0x0000000f11027224 */ /* 0x000fcc00078e0202 */
[----:B------:R-:W-:Y:S01]  /*0fd0*/  @P2 IADD3 R13, PT, PT, R13, 0x1, RZ ;  /* 0x000000010d0d2810 */ /* 0x000fe20007ffe0ff */
[----:B------:R-:W-:Y:S01]  /*0fe0*/  IMAD R6, R165, R2, RZ ;  /* 0x00000002a5067224 */ /* 0x000fe200078e02ff */
[----:B------:R-:W-:Y:S02]  /*0ff0*/  SHF.R.S32.HI R15, RZ, 0x1f, R2 ;  /* 0x0000001fff0f7819 */ /* 0x000fe40000011402 */
[----:B------:R-:W-:-:S03]  /*1000*/  MOV R17, R13 ;  /* 0x0000000d00117202 */ /* 0x000fc60000000f00 */
[----:B------:R-:W-:Y:S02]  /*1010*/  IMAD R6, R164, R15, R6 ;  /* 0x0000000fa4067224 */ /* 0x000fe400078e0206 */
[----:B------:R-:W-:Y:S01]  /*1020*/  @!P0 IMAD.MOV R17, RZ, RZ, -R17 ;  /* 0x000000ffff118224 */ /* 0x000fe200078e0a11 */
[----:B------:R-:W-:-:S05]  /*1030*/  @!P1 LOP3.LUT R17, RZ, R3, RZ, 0x33, !PT ;  /* 0x00000003ff119212 */ /* 0x000fca00078e33ff */
[----:B------:R-:W-:Y:S01]  /*1040*/  IMAD R13, R23, R17, RZ ;  /* 0x00000011170d7224 */ /* 0x000fe200078e02ff */
[----:B---3--:R-:W-:Y:S01]  /*1050*/  SHF.R.S32.HI R0, RZ, 0x1f, R5 ;  /* 0x0000001fff007819 */ /* 0x008fe20000011405 */
[-C--:B--2---:R-:W-:Y:S02]  /*1060*/  IMAD R11, R11, R5.reuse, RZ ;  /* 0x000000050b0b7224 */ /* 0x084fe400078e02ff */
[----:B------:R-:W-:-:S04]  /*1070*/  IMAD.WIDE.U32 R24, R10, R5, RZ ;  /* 0x000000050a187225 */ /* 0x000fc800078e00ff */
[----:B------:R-:W-:-:S04]  /*1080*/  IMAD R11, R10, R0, R11 ;  /* 0x000000000a0b7224 */ /* 0x000fc800078e020b */
[----:B------:R-:W-:Y:S02]  /*1090*/  IMAD.IADD R25, R25, 0x1, R11 ;  /* 0x0000000119197824 */ /* 0x000fe400078e020b */
[----:B------:R-:W-:-:S05]  /*10a0*/  IMAD.WIDE.U32 R24, R2, R164, R24 ;  /* 0x000000a402187225 */ /* 0x000fca00078e0018 */
[----:B------:R-:W-:Y:S02]  /*10b0*/  IADD3 R25, PT, PT, R25, R6, RZ ;  /* 0x0000000619197210 */ /* 0x000fe40007ffe0ff */
[----:B------:R-:W-:Y:S01]  /*10c0*/  SHF.R.S32.HI R6, RZ, 0x1f, R17 ;  /* 0x0000001fff067819 */ /* 0x000fe20000011411 */
[----:B------:R-:W-:-:S04]  /*10d0*/  IMAD R11, R21, R5, RZ ;  /* 0x00000005150b7224 */ /* 0x000fc800078e02ff */
[----:B------:R-:W-:Y:S02]  /*10e0*/  IMAD R13, R22, R6, R13 ;  /* 0x00000006160d7224 */ /* 0x000fe400078e020d */
[----:B------:R-:W-:-:S04]  /*10f0*/  IMAD.WIDE.U32 R22, R17, R22, R24 ;  /* 0x0000001611167225 */ /* 0x000fc800078e0018 */
[----:B------:R-:W-:-:S04]  /*1100*/  IMAD.WIDE.U32 R16, R20, R5, RZ ;  /* 0x0000000514107225 */ /* 0x000fc800078e00ff */
[----:B------:R-:W-:Y:S01]  /*1110*/  IMAD R0, R20, R0, R11 ;  /* 0x0000000014007224 */ /* 0x000fe200078e020b */
[----:B------:R-:W-:Y:S01]  /*1120*/  MOV R14, R22 ;  /* 0x00000016000e7202 */ /* 0x000fe20000000f00 */
[----:B------:R-:W-:-:S03]  /*1130*/  IMAD.IADD R13, R23, 0x1, R13 ;  /* 0x00000001170d7824 */ /* 0x000fc600078e020d */
[----:B------:R-:W-:Y:S01]  /*1140*/  IADD3 R0, PT, PT, R17, R0, RZ ;  /* 0x0000000011007210 */ /* 0x000fe20007ffe0ff */
[----:B-1----:R-:W-:Y:S05]  /*1150*/  BRA `(.L_x_2958) ;  /* 0x0000000400307947 */ /* 0x002fea0003800000 */
.L_x_2957:
        /* <DEDUP_REMOVED lines=45> */
[----:B------:R-:W-:Y:S02]  /*1430*/  LEA R2, R4, 0xffffff80, 0x7 ;  /* 0xffffff8004027811 */ /* 0x000fe400078e38ff */
[----:B------:R-:W-:Y:S01]  /*1440*/  @P3 MOV R12, R22 ;  /* 0x00000016000c3202 */ /* 0x000fe20000000f00 */
[----:B------:R-:W-:Y:S01]  /*1450*/  @!P3 IMAD R0, R167, R14, RZ ;  /* 0x0000000ea700b224 */ /* 0x000fe200078e02ff */
[----:B------:R-:W-:Y:S01]  /*1460*/  @!P3 SHF.R.S32.HI R5, RZ, 0x1f, R14 ;  /* 0x0000001fff05b819 */ /* 0x000fe2000001140e */
[----:B------:R-:W-:Y:S02]  /*1470*/  @P2 VIADD R11, R11, 0x1 ;  /* 0x000000010b0b2836 */ /* 0x000fe40000000000 */
[----:B------:R-:W-:-:S04]  /*1480*/  IMAD.WIDE.U32 R22, R164, R2, R12 ;  /* 0x00000002a4167225 */ /* 0x000fc800078e000c */
[----:B------:R-:W-:Y:S02]  /*1490*/  @!P3 IMAD R0, R5, R166, R0 ;  /* 0x000000a60500b224 */ /* 0x000fe400078e0200 */
[----:B------:R-:W-:Y:S01]  /*14a0*/  @!P3 IMAD.WIDE.U32 R12, R166, R14, RZ ;  /* 0x0000000ea60cb225 */ /* 0x000fe200078e00ff */
[----:B------:R-:W-:-:S03]  /*14b0*/  @!P1 IADD3 R11, PT, PT, -R11, RZ, RZ ;  /* 0x000000ff0b0b9210 */ /* 0x000fc60007ffe1ff */
[----:B------:R-:W-:Y:S01]  /*14c0*/  IMAD R6, R165, R2, RZ ;  /* 0x00000002a5067224 */ /* 0x000fe200078e02ff */
[----:B------:R-:W-:Y:S02]  /*14d0*/  @!P0 LOP3.LUT R11, RZ, R3, RZ, 0x33, !PT ;  /* 0x00000003ff0b8212 */ /* 0x000fe400078e33ff */
[----:B------:R-:W-:Y:S01]  /*14e0*/  @!P3 IADD3 R25, PT, PT, R13, R0, RZ ;  /* 0x000000000d19b210 */ /* 0x000fe20007ffe0ff */
[----:B------:R-:W-:Y:S01]  /*14f0*/  @!P3 IMAD R0, R17, R10, RZ ;  /* 0x0000000a1100b224 */ /* 0x000fe200078e02ff */
[----:B------:R-:W-:Y:S02]  /*1500*/  @!P3 SHF.R.S32.HI R5, RZ, 0x1f, R10 ;  /* 0x0000001fff05b819 */ /* 0x000fe4000001140a */
[----:B------:R-:W-:Y:S02]  /*1510*/  IADD3 R23, PT, PT, R23, R6, RZ ;  /* 0x0000000617177210 */ /* 0x000fe40007ffe0ff */
[----:B------:R-:W-:Y:S01]  /*1520*/  @!P3 MOV R24, R12 ;  /* 0x0000000c0018b202 */ /* 0x000fe20000000f00 */
[----:B------:R-:W-:Y:S01]  /*1530*/  @P3 IMAD.IADD R14, R14, 0x1, R15 ;  /* 0x000000010e0e3824 */ /* 0x000fe200078e020f */
[----:B------:R-:W-:Y:S01]  /*1540*/  SHF.R.S32.HI R6, RZ, 0x1f, R11 ;  /* 0x0000001fff067819 */ /* 0x000fe2000001140b */
[----:B------:R-:W-:-:S02]  /*1550*/  IMAD R13, R21, R11, RZ ;  /* 0x0000000b150d7224 */ /* 0x000fc400078e02ff */
[C---:B------:R-:W-:Y:S02]  /*1560*/  @!P3 IMAD R0, R16.reuse, R5, R0 ;  /* 0x000000051000b224 */ /* 0x040fe400078e0200 */
[----:B------:R-:W-:-:S04]  /*1570*/  @!P3 IMAD.WIDE.U32 R16, R16, R10, R24 ;  /* 0x0000000a1010b225 */ /* 0x000fc800078e0018 */
        /* <DEDUP_REMOVED lines=9> */
[----:B-1----:R-:W-:Y:S02]  /*1610*/  MOV R15, RZ ;  /* 0x000000ff000f7202 */ /* 0x002fe40000000f00 */
.L_x_2958:
[----:B------:R-:W-:Y:S05]  /*1620*/  BSYNC.RECONVERGENT B0 ;  /* 0x0000000000007941 */ /* 0x000fea0003800200 */
.L_x_2956:
        /* <DEDUP_REMOVED lines=29> */
[----:B-----5:R-:W-:-:S06]  /*1800*/  IMAD R15, R15, R166, RZ ;  /* 0x000000a60f0f7224 */ /* 0x020fcc00078e02ff */
[----:B------:R-:W-:Y:S02]  /*1810*/  @P3 VIADD R34, R34, 0x1 ;  /* 0x0000000122223836 */ /* 0x000fe40000000000 */
[C---:B------:R-:W-:Y:S02]  /*1820*/  IMAD R15, R2.reuse, R167, R15 ;  /* 0x000000a7020f7224 */ /* 0x040fe400078e020f */
[----:B------:R-:W-:Y:S02]  /*1830*/  IMAD.WIDE.U32 R22, R2, R166, RZ ;  /* 0x000000a602167225 */ /* 0x000fe400078e00ff */
[----:B------:R-:W-:Y:S02]  /*1840*/  @!P1 IADD3 R34, PT, PT, -R34, RZ, RZ ;  /* 0x000000ff22229210 */ /* 0x000fe40007ffe1ff */
[----:B------:R-:W-:Y:S01]  /*1850*/  @!P2 LOP3.LUT R34, RZ, R3, RZ, 0x33, !PT ;  /* 0x00000003ff22a212 */ /* 0x000fe200078e33ff */
[----:B------:R-:W-:-:S03]  /*1860*/  IMAD.SHL.U32 R2, R122, 0x8, RZ ;  /* 0x000000087a027824 */ /* 0x000fc600078e00ff */
[----:B------:R-:W-:Y:S01]  /*1870*/  SHF.R.S32.HI R3, RZ, 0x1f, R34 ;  /* 0x0000001fff037819 */ /* 0x000fe20000011422 */
[----:B------:R-:W-:Y:S01]  /*1880*/  IMAD R12, R19, R34, RZ ;  /* 0x00000022130c7224 */ /* 0x000fe200078e02ff */
[C---:B------:R-:W-:Y:S02]  /*1890*/  LOP3.LUT R182, R2.reuse, 0x18, RZ, 0xc0, !PT ;  /* 0x0000001802b67812 */ /* 0x040fe400078ec0ff */
[----:B------:R-:W-:Y:S01]  /*18a0*/  LOP3.LUT R17, R2, 0xc0, RZ, 0xc0, !PT ;  /* 0x000000c002117812 */ /* 0x000fe200078ec0ff */
[----:B------:R-:W-:Y:S01]  /*18b0*/  IMAD.IADD R15, R23, 0x1, R15 ;  /* 0x00000001170f7824 */ /* 0x000fe200078e020f */
[----:B------:R-:W-:Y:S01]  /*18c0*/  IADD3 R16, P2, P1, R22, R16, R182 ;  /* 0x0000001016107210 */ /* 0x000fe2000795e0b6 */
[----:B------:R-:W-:Y:S01]  /*18d0*/  IMAD R12, R3, R18, R12 ;  /* 0x00000012030c7224 */ /* 0x000fe200078e020c */
[----:B------:R-:W-:Y:S01]  /*18e0*/  LOP3.LUT R17, R17, 0x18, R122, 0xf8, !PT ;  /* 0x0000001811117812 */ /* 0x000fe200078ef87a */
[----:B------:R-:W-:Y:S01]  /*18f0*/  IMAD.SHL.U32 R3, R122, 0x10, RZ ;  /* 0x000000107a037824 */ /* 0x000fe200078e00ff */
[----:B------:R-:W-:Y:S01]  /*1900*/  MOV R6, 0x400 ;  /* 0x0000040000067802 */ /* 0x000fe20000000f00 */
[----:B------:R-:W-:Y:S01]  /*1910*/  IMAD.WIDE.U32 R34, R18, R34, RZ ;  /* 0x0000002212227225 */ /* 0x000fe200078e00ff */
[----:B------:R-:W-:-:S03]  /*1920*/  IADD3.X R15, PT, PT, R15, R0, RZ, P2, P1 ;  /* 0x000000000f0f7210 */ /* 0x000fc600017e24ff */
[C---:B------:R-:W-:Y:S01]  /*1930*/  IMAD.SHL.U32 R123, R122.reuse, 0x20, RZ ;  /* 0x000000207a7b7824 */ /* 0x040fe200078e00ff */
[----:B------:R-:W-:Y:S01]  /*1940*/  LOP3.LUT R0, R3, 0x100, RZ, 0xc0, !PT ;  /* 0x0000010003007812 */ /* 0x000fe200078ec0ff */
[----:B------:R-:W-:Y:S01]  /*1950*/  IMAD.SHL.U32 R118, R122, 0x4, RZ ;  /* 0x000000047a767824 */ /* 0x000fe200078e00ff */
[----:B------:R-:W-:Y:S01]  /*1960*/  LOP3.LUT R17, R17, 0x18, R2, 0x78, !PT ;  /* 0x0000001811117812 */ /* 0x000fe200078e7802 */
[----:B------:R-:W-:Y:S01]  /*1970*/  IMAD.IADD R12, R35, 0x1, R12 ;  /* 0x00000001230c7824 */ /* 0x000fe200078e020c */
[----:B-1----:R-:W-:Y:S02]  /*1980*/  LEA R5, R5, R6, 0x18 ;  /* 0x0000000605057211 */ /* 0x002fe400078ec0ff */
[----:B------:R-:W-:Y:S02]  /*1990*/  LOP3.LUT R27, R123, 0xc0, RZ, 0xc0, !PT ;  /* 0x000000c07b1b7812 */ /* 0x000fe400078ec0ff */
[----:B------:R-:W-:Y:S02]  /*19a0*/  IADD3 R16, P1, PT, R16, R34, RZ ;  /* 0x0000002210107210 */ /* 0x000fe40007f3e0ff */
[----:B------:R-:W-:-:S02]  /*19b0*/  SHF.R.U32.HI R6, RZ, 0x1, R122 ;  /* 0x00000001ff067819 */ /* 0x000fc4000001167a */
[----:B------:R-:W-:Y:S02]  /*19c0*/  LOP3.LUT R23, R0, 0x20, R123, 0xf8, !PT ;  /* 0x0000002000177812 */ /* 0x000fe400078ef87b */
[----:B------:R-:W-:Y:S02]  /*19d0*/  LOP3.LUT R2, R17, 0x1f20, R2, 0xf8, !PT ;  /* 0x00001f2011027812 */ /* 0x000fe400078ef802 */
[--C-:B------:R-:W-:Y:S02]  /*19e0*/  SHF.R.U32.HI R132, RZ, 0x2, R122.reuse ;  /* 0x00000002ff847819 */ /* 0x100fe4000001167a */
[----:B------:R-:W-:Y:S02]  /*19f0*/  LOP3.LUT R118, R118, 0x18, RZ, 0xc0, !PT ;  /* 0x0000001876767812 */ /* 0x000fe400078ec0ff */
[----:B------:R-:W-:Y:S02]  /*1a00*/  LOP3.LUT R0, R27, 0x8, R122, 0xf8, !PT ;  /* 0x000000081b007812 */ /* 0x000fe400078ef87a */
[----:B------:R-:W-:-:S02]  /*1a10*/  IADD3.X R17, PT, PT, R15, R12, RZ, P1, !PT ;  /* 0x0000000c0f117210 */ /* 0x000fc40000ffe4ff */
[----:B------:R-:W-:Y:S02]  /*1a20*/  LOP3.LUT R19, R27, 0x8, R6, 0xf8, !PT ;  /* 0x000000081b137812 */ /* 0x000fe400078ef806 */
[----:B------:R-:W-:Y:S01]  /*1a30*/  IADD3 R18, P1, PT, R182, R14, RZ ;  /* 0x0000000eb6127210 */ /* 0x000fe20007f3e0ff */
[----:B------:R-:W-:Y:S01]  /*1a40*/  IMAD R173, R167, R132, RZ ;  /* 0x00000084a7ad7224 */ /* 0x000fe200078e02ff */
[----:B------:R-:W-:Y:S01]  /*1a50*/  LOP3.LUT R0, R23, R0, R118, 0xf6, !PT ;  /* 0x0000000017007212 */ /* 0x000fe200078ef676 */
[----:B------:R-:W-:Y:S01]  /*1a60*/  IMAD.WIDE.U32 R22, R132, R166, R16 ;  /* 0x000000a684167225 */ /* 0x000fe200078e0010 */
[----:B------:R-:W-:-:S03]  /*1a70*/  LOP3.LUT R118, R19, R118, RZ, 0x3c, !PT ;  /* 0x0000007613767212 */ /* 0x000fc600078e3cff */
[----:B------:R-:W-:Y:S02]  /*1a80*/  IMAD.X R19, RZ, RZ, R13, P1 ;  /* 0x000000ffff137224 */ /* 0x000fe400008e060d */
[----:B------:R-:W-:Y:S02]  /*1a90*/  IMAD.IADD R163, R119, 0x1, -R180 ;  /* 0x0000000177a37824 */ /* 0x000fe400078e0ab4 */
[----:B------:R-:W-:Y:S02]  /*1aa0*/  IMAD.IADD R173, R23, 0x1, R173 ;  /* 0x0000000117ad7824 */ /* 0x000fe400078e02ad */
[----:B------:R-:W-:Y:S02]  /*1ab0*/  IMAD R171, R165, R132, RZ ;  /* 0x00000084a5ab7224 */ /* 0x000fe400078e02ff */
[----:B------:R-:W-:Y:S01]  /*1ac0*/  IMAD.WIDE.U32 R18, R132, R164, R18 ;  /* 0x000000a484127225 */ /* 0x000fe200078e0012 */
[----:B------:R-:W-:Y:S03]  /*1ad0*/  BSSY.RECONVERGENT B0, `(.L_x_2959) ;  /* 0x0000038000007945 */ /* 0x000fe60003800200 */
[----:B------:R-:W-:-:S02]  /*1ae0*/  IMAD.IADD R171, R19, 0x1, R171 ;  /* 0x0000000113ab7824 */ /* 0x000fc400078e02ab */
[----:B------:R-:W-:Y:S01]  /*1af0*/  IMAD.MOV.U32 R133, RZ, RZ, RZ ;  /* 0x000000ffff857224 */ /* 0x000fe200078e00ff */
[----:B------:R-:W-:Y:S01]  /*1b00*/  LOP3.LUT R169, R182, 0x20, RZ, 0xfc, !PT ;  /* 0x00000020b6a97812 */ /* 0x000fe200078efcff */
[----:B------:R-:W-:Y:S01]  /*1b10*/  IMAD R179, R2, 0x2, R5 ;  /* 0x0000000202b37824 */ /* 0x000fe200078e0205 */
[----:B------:R-:W-:Y:S01]  /*1b20*/  LOP3.LUT R168, R182, 0x40, RZ, 0xfc, !PT ;  /* 0x00000040b6a87812 */ /* 0x000fe200078efcff */
[----:B------:R-:W-:-:S04]  /*1b30*/  IMAD.WIDE.U32 R8, R9, 0x40, R132 ;  /* 0x0000004009087825 */ /* 0x000fc800078e0084 */
[----:B--2---:R-:W-:-:S04]  /*1b40*/  @P0 IMAD.WIDE.U32 R16, R24, R181, RZ ;  /* 0x000000b518100225 */ /* 0x004fc800078e00ff */
[----:B------:R-:W-:Y:S01]  /*1b50*/  @P0 IMAD R12, R25, R181, RZ ;  /* 0x000000b5190c0224 */ /* 0x000fe200078e02ff */
[----:B---3--:R-:W-:Y:S01]  /*1b60*/  LEA R172, P1, R22, R30, 0x1 ;  /* 0x0000001e16ac7211 */ /* 0x008fe200078208ff */
[-C--:B----4-:R-:W-:Y:S02]  /*1b70*/  @!P0 IMAD R13, R33, R175.reuse, RZ ;  /* 0x000000af210d8224 */ /* 0x090fe400078e02ff */
[----:B------:R-:W-:-:S04]  /*1b80*/  @!P0 IMAD.WIDE.U32 R14, R32, R175, RZ ;  /* 0x000000af200e8225 */ /* 0x000fc800078e00ff */
[----:B------:R-:W-:Y:S02]  /*1b90*/  @P0 IMAD.MOV.U32 R14, RZ, RZ, R16 ;  /* 0x000000ffff0e0224 */ /* 0x000fe400078e0010 */
[----:B------:R-:W-:Y:S01]  /*1ba0*/  @!P0 IMAD.IADD R13, R15, 0x1, R13 ;  /* 0x000000010f0d8824 */ /* 0x000fe200078e020d */
[----:B------:R-:W-:Y:S02]  /*1bb0*/  @P0 IADD3 R13, PT, PT, R17, R12, RZ ;  /* 0x0000000c110d0210 */ /* 0x000fe40007ffe0ff */
[----:B------:R-:W-:Y:S02]  /*1bc0*/  ISETP.GE.AND P0, PT, R132, R163, PT ;  /* 0x000000a38400720c */ /* 0x000fe40003f06270 */
[----:B------:R-:W-:Y:S02]  /*1bd0*/  LEA.HI.X R173, R22, R31, R173, 0x1, P1 ;  /* 0x0000001f16ad7211 */ /* 0x000fe400008f0cad */
[----:B------:R-:W-:Y:S02]  /*1be0*/  LOP3.LUT R12, R3, 0x3e00, RZ, 0xc0, !PT ;  /* 0x00003e00030c7812 */ /* 0x000fe400078ec0ff */
[----:B------:R-:W-:-:S02]  /*1bf0*/  IADD3 R14, P1, PT, R182, R14, RZ ;  /* 0x0000000eb60e7210 */ /* 0x000fc40007f3e0ff */
[----:B------:R-:W-:-:S03]  /*1c00*/  LOP3.LUT R12, R12, 0x20, R123, 0xf8, !PT ;  /* 0x000000200c0c7812 */ /* 0x000fc600078ef87b */
[----:B------:R-:W-:Y:S01]  /*1c10*/  IMAD.X R15, RZ, RZ, R13, P1 ;  /* 0x000000ffff0f7224 */ /* 0x000fe200008e060d */
[----:B------:R-:W-:Y:S01]  /*1c20*/  LOP3.LUT R13, R12, 0x100, R123, 0xf8, !PT ;  /* 0x000001000c0d7812 */ /* 0x000fe200078ef87b */
[----:B------:R-:W-:Y:S01]  /*1c30*/  IMAD R3, R21, R176, RZ ;  /* 0x000000b015037224 */ /* 0x000fe200078e02ff */
[----:B------:R-:W-:Y:S01]  /*1c40*/  LEA R170, P2, R18, R28, 0x1 ;  /* 0x0000001c12aa7211 */ /* 0x000fe200078408ff */
[----:B------:R-:W-:Y:S01]  /*1c50*/  IMAD.WIDE.U32 R20, R176, R20, R14 ;  /* 0x00000014b0147225 */ /* 0x000fe200078e000e */
[----:B------:R-:W-:Y:S02]  /*1c60*/  LOP3.LUT R162, R13, R118, RZ, 0xfc, !PT ;  /* 0x000000760da27212 */ /* 0x000fe400078efcff */
[----:B------:R-:W-:Y:S01]  /*1c70*/  LEA.HI.X R171, R18, R29, R171, 0x1, P2 ;  /* 0x0000001d12ab7211 */ /* 0x000fe200010f0cab */
[----:B------:R-:W-:Y:S01]  /*1c80*/  IMAD.IADD R13, R21, 0x1, R3 ;  /* 0x00000001150d7824 */ /* 0x000fe200078e0203 */
[----:B------:R-:W-:Y:S07]  /*1c90*/  @P0 BRA `(.L_x_2960) ;  /* 0x00000000006c0947 */ /* 0x000fee0003800000 */
[----:B------:R-:W-:Y:S01]  /*1ca0*/  IMAD R3, R9, R24, RZ ;  /* 0x0000001809037224 */ /* 0x000fe200078e02ff */
        /* <DEDUP_REMOVED lines=25> */
.L_x_2961:
[----:B------:R3:W-:Y:S02]  /*1e40*/  STS.128 [R179+0x2000], RZ ;  /* 0x002000ffb3007388 */ /* 0x0007e40000000c00 */
.L_x_2960:
[----:B------:R-:W-:Y:S05]  /*1e50*/  BSYNC.RECONVERGENT B0 ;  /* 0x0000000000007941 */ /* 0x000fea0003800200 */
.L_x_2959:
        /* <DEDUP_REMOVED lines=32> */
.L_x_2964:
[----:B------:R2:W-:Y:S02]  /*2060*/  STS.128 [R179+0x2800], RZ ;  /* 0x002800ffb3007388 */ /* 0x0005e40000000c00 */
.L_x_2963:
[----:B------:R-:W-:Y:S05]  /*2070*/  BSYNC.RECONVERGENT B0 ;  /* 0x0000000000007941 */ /* 0x000fea0003800200 */
.L_x_2962:
[----:B------:R-:W-:Y:S01]  /*2080*/  LEA R177, R4, 0xffffff80, 0x7 ;  /* 0xffffff8004b17811 */ /* 0x000fe200078e38ff */
[----:B------:R-:W-:Y:S04]  /*2090*/  BSSY.RECONVERGENT B0, `(.L_x_2965) ;  /* 0x000001a000007945 */ /* 0x000fe80003800200 */
[----:B------:R-:W-:-:S05]  /*20a0*/  IMAD.IADD R9, R7, 0x1, -R177 ;  /* 0x0000000107097824 */ /* 0x000fca00078e0ab1 */
        /* <DEDUP_REMOVED lines=23> */
.L_x_2967:
[----:B------:R4:W-:Y:S02]  /*2220*/  STS.128 [R179+0x7000], RZ ;  /* 0x007000ffb3007388 */ /* 0x0009e40000000c00 */
.L_x_2966:
[----:B------:R-:W-:Y:S05]  /*2230*/  BSYNC.RECONVERGENT B0 ;  /* 0x0000000000007941 */ /* 0x000fea0003800200 */
.L_x_2965:
[----:B------:R-:W-:Y:S01]  /*2240*/  ISETP.GE.AND P0, PT, R2, R9, PT ;  /* 0x000000090200720c */ /* 0x000fe20003f06270 */
[----:B------:R-:W-:-:S12]  /*2250*/  BSSY.RECONVERGENT B0, `(.L_x_2968) ;  /* 0x000001a000007945 */ /* 0x000fd80003800200 */
        /* <DEDUP_REMOVED lines=24> */
.L_x_2970:
[----:B------:R4:W-:Y:S02]  /*23e0*/  STS.128 [R179+0x7800], RZ ;  /* 0x007800ffb3007388 */ /* 0x0009e40000000c00 */
.L_x_2969:
[----:B------:R-:W-:Y:S05]  /*23f0*/  BSYNC.RECONVERGENT B0 ;  /* 0x0000000000007941 */ /* 0x000fea0003800200 */
.L_x_2968:
        /* <DEDUP_REMOVED lines=25> */
.L_x_2973:
[----:B------:R4:W-:Y:S02]  /*2590*/  STS.128 [R179+0x8000], RZ ;  /* 0x008000ffb3007388 */ /* 0x0009e40000000c00 */
.L_x_2972:
[----:B------:R-:W-:Y:S05]  /*25a0*/  BSYNC.RECONVERGENT B0 ;  /* 0x0000000000007941 */ /* 0x000fea0003800200 */
.L_x_2971:
[----:B------:R-:W-:Y:S01]  /*25b0*/  IADD3 R8, PT, PT, R132, 0x60, RZ ;  /* 0x0000006084087810 */ /* 0x000fe20007ffe0ff */
[----:B------:R-:W-:Y:S03]  /*25c0*/  BSSY.RECONVERGENT B0, `(.L_x_2974) ;  /* 0x0000018000007945 */ /* 0x000fe60003800200 */
[----:B------:R-:W-:-:S13]  /*25d0*/  ISETP.GE.AND P0, PT, R8, R9, PT ;  /* 0x000000090800720c */ /* 0x000fda0003f06270 */
[----:B------:R-:W-:Y:S05]  /*25e0*/  @P0 BRA `(.L_x_2975) ;  /* 0x0000000000540947 */ /* 0x000fea0003800000 */
[-C--:B------:R-:W-:Y:S01]  /*25f0*/  ISETP.GE.AND P2, PT, R182, R178.reuse, PT ;  /* 0x000000b2b600720c */ /* 0x080fe20003f46270 */
[----:B------:R-:W-:Y:S01]  /*2600*/  IMAD R3, R165, 0xc0, RZ ;  /* 0x000000c0a5037824 */ /* 0x000fe200078e02ff */
[-C--:B------:R-:W-:Y:S01]  /*2610*/  ISETP.GE.AND P1, PT, R169, R178.reuse, PT ;  /* 0x000000b2a900720c */ /* 0x080fe20003f26270 */
[----:B-1--4-:R-:W-:Y:S01]  /*2620*/  IMAD.WIDE.U32 R12, R164, 0xc0, R170 ;  /* 0x000000c0a40c7825 */ /* 0x012fe200078e00aa */
        /* <DEDUP_REMOVED lines=17> */
.L_x_2975:
[----:B------:R-:W-:Y:S05]  /*2740*/  BSYNC.RECONVERGENT B0 ;  /* 0x0000000000007941 */ /* 0x000fea0003800200 */
.L_x_2974:
[----:B------:R-:W2:Y:S04]  /*2750*/  LD.E.64 R16, desc[UR4][R116.64+0x1c0] ;  /* 0x0001c00474107980 */ /* 0x000ea8000c101b00 */
[----:B------:R-:W3:Y:S01]  /*2760*/  LD.E.64 R14, desc[UR4][R116.64+0x1b8] ;  /* 0x0001b804740e7980 */ /* 0x000ee2000c101b00 */
[----:B-1--4-:R-:W-:Y:S02]  /*2770*/  MOV R12, R176 ;  /* 0x000000b0000c7202 */ /* 0x012fe40000000f00 */
[----:B------:R-:W-:Y:S01]  /*2780*/  MOV R13, RZ ;  /* 0x000000ff000d7202 */ /* 0x000fe20000000f00 */
[----:B------:R-:W4:Y:S04]  /*2790*/  LD.E R11, desc[UR4][R116.64+0xd8] ;  /* 0x0000d804740b7980 */ /* 0x000f28000c101900 */
[----:B------:R-:W0:Y:S01]  /*27a0*/  LDGDEPBAR ;  /* 0x00000000000079af */ /* 0x000e220000000000 */
[----:B--2---:R-:W-:-:S04]  /*27b0*/  IMAD.WIDE.U32 R12, R175, R16, R12 ;  /* 0x00000010af0c7225 */ /* 0x004fc800078e000c */
[----:B------:R-:W-:Y:S01]  /*27c0*/  IMAD R3, R17, R175, RZ ;  /* 0x000000af11037224 */ /* 0x000fe200078e02ff */
[----:B---3--:R-:W-:-:S04]  /*27d0*/  LEA R14, P0, R12, R14, 0x2 ;  /* 0x0000000e0c0e7211 */ /* 0x008fc800078010ff */
[----:B------:R-:W-:-:S04]  /*27e0*/  IADD3 R3, PT, PT, R13, R3, RZ ;  /* 0x000000030d037210 */ /* 0x000fc80007ffe0ff */
[----:B------:R-:W-:-:S05]  /*27f0*/  LEA.HI.X R15, R12, R15, R3, 0x2, P0 ;  /* 0x0000000f0c0f7211 */ /* 0x000fca00000f1403 */
[----:B------:R1:W5:Y:S01]  /*2800*/  LD.E R3, desc[UR4][R14.64] ;  /* 0x000000040e037980 */ /* 0x000362000c101900 */
[----:B----4-:R1:W2:Y:S01]  /*2810*/  MUFU.RCP R12, R11 ;  /* 0x0000000b000c7308 */ /* 0x0102a20000001000 */
[----:B------:R-:W-:-:S04]  /*2820*/  DEPBAR.LE SB0, 0x0 ;  /* 0x000080000000791a */ /* 0x000fc80000000000 */
[----:B------:R-:W-:Y:S05]  /*2830*/  WARPSYNC.ALL ;  /* 0x0000000000007948 */ /* 0x000fea0003800000 */
[----:B------:R-:W-:Y:S01]  /*2840*/  BSSY.RECONVERGENT B0, `(.L_x_2976) ;  /* 0x000001e000007945 */ /* 0x000fe20003800200 */
[----:B------:R-:W-:Y:S01]  /*2850*/  BAR.SYNC.DEFER_BLOCKING 0x0 ;  /* 0x0000000000007b1d */ /* 0x000fe20000010000 */
[----:B--2--5:R-:W-:-:S05]  /*2860*/  FMUL.FTZ R3, R3, R12 ;  /* 0x0000000c03037220 */ /* 0x024fca0000410000 */
[----:B------:R-:W-:Y:S05]  /*2870*/  @P3 BRA `(.L_x_2977) ;  /* 0x00000000005c3947 */ /* 0x000fea0003800000 */
[-C--:B------:R-:W-:Y:S02]  /*2880*/  ISETP.GE.AND P1, PT, R182, R178.reuse, PT ;  /* 0x000000b2b600720c */ /* 0x080fe40003f26270 */
[----:B------:R-:W-:-:S11]  /*2890*/  ISETP.GE.AND P0, PT, R169, R178, PT ;  /* 0x000000b2a900720c */ /* 0x000fd60003f06270 */
[----:B------:R-:W-:Y:S02]  /*28a0*/  @!P1 IMAD.MOV.U32 R12, RZ, RZ, R172 ;  /* 0x000000ffff0c9224 */ /* 0x000fe400078e00ac */
        /* <DEDUP_REMOVED lines=18> */
.L_x_2978:
[----:B------:R3:W-:Y:S01]  /*29d0*/  STS.128 [R179+0xd000], RZ ;  /* 0x00d000ffb3007388 */ /* 0x0007e20000000c00 */
[----:B------:R-:W-:Y:S05]  /*29e0*/  BRA `(.L_x_2979) ;  /* 0x00000000000c7947 */ /* 0x000fea0003800000 */
.L_x_2977:
[----:B------:R2:W-:Y:S04]  /*29f0*/  STS.128 [R179+0x9000], RZ ;  /* 0x009000ffb3007388 */ /* 0x0005e80000000c00 */
[----:B------:R2:W-:Y:S04]  /*2a00*/  STS.128 [R179+0xb000], RZ ;  /* 0x00b000ffb3007388 */ /* 0x0005e80000000c00 */
[----:B------:R2:W-:Y:S02]  /*2a10*/  STS.128 [R179+0xd000], RZ ;  /* 0x00d000ffb3007388 */ /* 0x0005e40000000c00 */
.L_x_2979:
[----:B------:R-:W-:Y:S05]  /*2a20*/  BSYNC.RECONVERGENT B0 ;  /* 0x0000000000007941 */ /* 0x000fea0003800200 */
.L_x_2976:
        /* <DEDUP_REMOVED lines=9> */
[----:B-1----:R-:W-:Y:S02]  /*2ac0*/  SHF.L.U64.HI R11, R166, 0x5, R167 ;  /* 0x00000005a60b7819 */ /* 0x002fe400000102a7 */
[----:B--2---:R-:W-:-:S04]  /*2ad0*/  LEA R12, P2, R2, R172, 0x1 ;  /* 0x000000ac020c7211 */ /* 0x004fc800078408ff */
        /* <DEDUP_REMOVED lines=18> */
.L_x_2982:
[----:B------:R2:W-:Y:S02]  /*2c00*/  STS.128 [R179+0xd800], RZ ;  /* 0x00d800ffb3007388 */ /* 0x0005e40000000c00 */
.L_x_2981:
[----:B------:R-:W-:Y:S05]  /*2c10*/  BSYNC.RECONVERGENT B0 ;  /* 0x0000000000007941 */ /* 0x000fea0003800200 */
.L_x_2980:
        /* <DEDUP_REMOVED lines=9> */
[----:B-1----:R-:W-:-:S05]  /*2cb0*/  LEA.HI.X R11, R166, R173, R167, 0x7, P2 ;  /* 0x000000ada60b7211 */ /* 0x002fca00010f3ca7 */
        /* <DEDUP_REMOVED lines=17> */
.L_x_2985:
[----:B------:R1:W-:Y:S02]  /*2dd0*/  STS.128 [R179+0xe000], RZ ;  /* 0x00e000ffb3007388 */ /* 0x0003e40000000c00 */
.L_x_2984:
[----:B------:R-:W-:Y:S05]  /*2de0*/  BSYNC.RECONVERGENT B0 ;  /* 0x0000000000007941 */ /* 0x000fea0003800200 */
.L_x_2983:
        /* <DEDUP_REMOVED lines=31> */
.L_x_2988:
[----:B------:R1:W-:Y:S02]  /*2fe0*/  STS.128 [R179+0xe800], RZ ;  /* 0x00e800ffb3007388 */ /* 0x0003e40000000c00 */
.L_x_2987:
[----:B------:R-:W-:Y:S05]  /*2ff0*/  BSYNC.RECONVERGENT B0 ;  /* 0x0000000000007941 */ /* 0x000fea0003800200 */
.L_x_2986:
[--C-:B------:R-:W-:Y:S01]  /*3000*/  IMAD R162, R162, 0x2, R5.reuse ;  /* 0x00000002a2a27824 */ /* 0x100fe200078e0205 */
[----:B------:R-:W0:Y:S01]  /*3010*/  LDGDEPBAR ;  /* 0x00000000000079af */ /* 0x000e220000000000 */
[----:B------:R-:W-:Y:S01]  /*3020*/  IMAD R161, R0, 0x2, R5 ;  /* 0x0000000200a17824 */ /* 0x000fe200078e0205 */
[----:B------:R-:W-:Y:S01]  /*3030*/  ISETP.NE.AND P6, PT, R4, 0x1, PT ;  /* 0x000000010400780c */ /* 0x000fe20003fc5270 */
[----:B------:R-:W-:Y:S01]  /*3040*/  BSSY.RECONVERGENT B1, `(.L_x_2989) ;  /* 0x0000132000017945 */ /* 0x000fe20003800200 */
[----:B------:R-:W-:Y:S01]  /*3050*/  LDSM.16.M88.4 R92, [R162] ;  /* 0x00000000a25c783b */ /* 0x000fe20000000200 */
[C---:B------:R-:W-:Y:S02]  /*3060*/  LEA R2, R121.reuse, R162, 0x1 ;  /* 0x000000a279027211 */ /* 0x040fe400078e08ff */
[----:B------:R-:W-:Y:S01]  /*3070*/  LEA R0, R121, R161, 0x1 ;  /* 0x000000a179007211 */ /* 0x000fe200078e08ff */
[----:B------:R-:W5:Y:S04]  /*3080*/  LDSM.16.M88.4 R48, [R161+0x3000] ;  /* 0x00300000a130783b */ /* 0x000f680000000200 */
[----:B------:R-:W2:Y:S04]  /*3090*/  LDSM.16.M88.4 R40, [R161+0x3400] ;  /* 0x00340000a128783b */ /* 0x000ea80000000200 */
[----:B------:R-:W3:Y:S04]  /*30a0*/  LDSM.16.M88.4 R32, [R161+0x3800] ;  /* 0x00380000a120783b */ /* 0x000ee80000000200 */
[----:B------:R-:W4:Y:S04]  /*30b0*/  LDSM.16.M88.4 R24, [R161+0x3c00] ;  /* 0x003c0000a118783b */ /* 0x000f280000000200 */
[----:B------:R-:W4:Y:S04]  /*30c0*/  LDSM.16.M88.4 R16, [R161+0x4000] ;  /* 0x00400000a110783b */ /* 0x000f280000000200 */
[----:B-1----:R-:W1:Y:S04]  /*30d0*/  LDSM.16.M88.4 R8, [R161+0x4400] ;  /* 0x00440000a108783b */ /* 0x002e680000000200 */
[----:B------:R-:W1:Y:S04]  /*30e0*/  LDSM.16.M88.4 R100, [R161+0x4800] ;  /* 0x00480000a164783b */ /* 0x000e680000000200 */
[----:B------:R-:W1:Y:S04]  /*30f0*/  LDSM.16.M88.4 R60, [R161+0x4c00] ;  /* 0x004c0000a13c783b */ /* 0x000e680000000200 */
[----:B------:R-:W-:Y:S04]  /*3100*/  LDSM.16.M88.4 R64, [R2] ;  /* 0x000000000240783b */ /* 0x000fe80000000200 */
[----:B------:R-:W1:Y:S04]  /*3110*/  LDSM.16.M88.4 R56, [R0+0x3000] ;  /* 0x003000000038783b */ /* 0x000e680000000200 */
[----:B------:R-:W1:Y:S01]  /*3120*/  LDSM.16.M88.4 R72, [R0+0x3400] ;  /* 0x003400000048783b */ /* 0x000e620000000200 */
[C---:B-----5:R-:W-:Y:S03]  /*3130*/  HMMA.16816.F32.BF16 R52, R92.reuse, R48, RZ ;  /* 0x000000305c34723c */ /* 0x060fe600000418ff */
[----:B------:R-:W5:Y:S04]  /*3140*/  LDSM.16.M88.4 R68, [R0+0x3800] ;  /* 0x003800000044783b */ /* 0x000f680000000200 */
[----:B------:R-:W5:Y:S01]  /*3150*/  LDSM.16.M88.4 R112, [R0+0x3c00] ;  /* 0x003c00000070783b */ /* 0x000f620000000200 */
[C---:B--2---:R-:W-:Y:S03]  /*3160*/  HMMA.16816.F32.BF16 R44, R92.reuse, R40, RZ ;  /* 0x000000285c2c723c */ /* 0x044fe600000418ff */
[----:B------:R-:W2:Y:S04]  /*3170*/  LDSM.16.M88.4 R108, [R0+0x4000] ;  /* 0x00400000006c783b */ /* 0x000ea80000000200 */
[----:B------:R-:W2:Y:S01]  /*3180*/  LDSM.16.M88.4 R88, [R0+0x4400] ;  /* 0x004400000058783b */ /* 0x000ea20000000200 */
[C---:B------:R-:W-:Y:S03]  /*3190*/  HMMA.16816.F32.BF16 R48, R92.reuse, R50, RZ ;  /* 0x000000325c30723c */ /* 0x040fe600000418ff */
[----:B------:R-:W2:Y:S04]  /*31a0*/  LDSM.16.M88.4 R84, [R0+0x4800] ;  /* 0x004800000054783b */ /* 0x000ea80000000200 */
[----:B------:R-:W2:Y:S01]  /*31b0*/  LDSM.16.M88.4 R80, [R0+0x4c00] ;  /* 0x004c00000050783b */ /* 0x000ea20000000200 */
[C---:B------:R-:W-:Y:S03]  /*31c0*/  HMMA.16816.F32.BF16 R40, R92.reuse, R42, RZ ;  /* 0x0000002a5c28723c */ /* 0x040fe600000418ff */
[----:B------:R-:W-:Y:S04]  /*31d0*/  LDSM.16.M88.4 R76, [R161+0x5400] ;  /* 0x00540000a14c783b */ /* 0x000fe80000000200 */
[----:B------:R-:W-:Y:S01]  /*31e0*/  LDSM.16.M88.4 R124, [R162+0x2000] ;  /* 0x00200000a27c783b */ /* 0x000fe20000000200 */
[C---:B---3--:R-:W-:Y:S03]  /*31f0*/  HMMA.16816.F32.BF16 R36, R92.reuse, R32, RZ ;  /* 0x000000205c24723c */ /* 0x048fe600000418ff */
[----:B------:R-:W-:Y:S05]  /*3200*/  LDSM.16.M88.4 R128, [R161+0x8400] ;  /* 0x00840000a180783b */ /* 0x000fea0000000200 */
        /* <DEDUP_REMOVED lines=14> */
[----:B------:R-:W1:Y:S07]  /*32f0*/  LDSM.16.M88.4 R56, [R162+0x1000] ;  /* 0x00100000a238783b */ /* 0x000e6e0000000200 */
[C---:B------:R-:W-:Y:S08]  /*3300*/  HMMA.16816.F32.BF16 R44, R64.reuse, R72, R44 ;  /* 0x00000048402c723c */ /* 0x040ff0000004182c */
[C---:B------:R-:W-:Y:S01]  /*3310*/  HMMA.16816.F32.BF16 R40, R64.reuse, R74, R40 ;  /* 0x0000004a4028723c */ /* 0x040fe20000041828 */
[----:B------:R-:W3:Y:S07]  /*3320*/  LDSM.16.M88.4 R72, [R161+0x5800] ;  /* 0x00580000a148783b */ /* 0x000eee0000000200 */
[C---:B-----5:R-:W-:Y:S08]  /*3330*/  HMMA.16816.F32.BF16 R36, R64.reuse, R68, R36 ;  /* 0x000000444024723c */ /* 0x060ff00000041824 */
        /* <DEDUP_REMOVED lines=26> */
[----:B------:R-:W-:Y:S07]  /*34e0*/  LDSM.16.M88.4 R76, [R2+0x1000] ;  /* 0x00100000024c783b */ /* 0x000fee0000000200 */
[C---:B----4-:R-:W-:Y:S08]  /*34f0*/  HMMA.16816.F32.BF16 R28, R56.reuse, R68, R28 ;  /* 0x00000044381c723c */ /* 0x050ff0000004181c */
[C---:B------:R-:W-:Y:S01]  /*3500*/  HMMA.16816.F32.BF16 R24, R56.reuse, R70, R24 ;  /* 0x000000463818723c */ /* 0x040fe20000041818 */
[----:B------:R-:W4:Y:S07]  /*3510*/  LDSM.16.M88.4 R68, [R0+0x5000] ;  /* 0x005000000044783b */ /* 0x000f2e0000000200 */
        /* <DEDUP_REMOVED lines=10> */
[----:B------:R-:W-:Y:S01]  /*35c0*/  HMMA.16816.F32.BF16 R92, R56, R74, R92 ;  /* 0x0000004a385c723c */ /* 0x000fe2000004185c */
[----:B------:R-:W3:Y:S04]  /*35d0*/  LDSM.16.M88.4 R56, [R0+0x6000] ;  /* 0x006000000038783b */ /* 0x000ee80000000200 */
[----:B------:R-:W5:Y:S03]  /*35e0*/  LDSM.16.M88.4 R72, [R161+0x7000] ;  /* 0x00700000a148783b */ /* 0x000f660000000200 */
        /* <DEDUP_REMOVED lines=53> */
[C---:B-----5:R-:W-:Y:S08]  /*3940*/  HMMA.16816.F32.BF16 R28, R88.reuse, R72, R28 ;  /* 0x00000048581c723c */ /* 0x060ff0000004181c */
[C---:B------:R-:W-:Y:S08]  /*3950*/  HMMA.16816.F32.BF16 R24, R88.reuse, R74, R24 ;  /* 0x0000004a5818723c */ /* 0x040ff00000041818 */
[C---:B----4-:R-:W-:Y:S08]  /*3960*/  HMMA.16816.F32.BF16 R20, R88.reuse, R68, R20 ;  /* 0x000000445814723c */ /* 0x050ff00000041814 */
[C---:B------:R-:W-:Y:S08]  /*3970*/  HMMA.16816.F32.BF16 R16, R88.reuse, R70, R16 ;  /* 0x000000465810723c */ /* 0x040ff00000041810 */
[C---:B--2---:R-:W-:Y:S08]  /*3980*/  HMMA.16816.F32.BF16 R12, R88.reuse, R64, R12 ;  /* 0x00000040580c723c */ /* 0x044ff0000004180c */
[C---:B------:R-:W-:Y:S08]  /*3990*/  HMMA.16816.F32.BF16 R8, R88.reuse, R66, R8 ;  /* 0x000000425808723c */ /* 0x040ff00000041808 */
[C---:B-1----:R-:W-:Y:S08]  /*39a0*/  HMMA.16816.F32.BF16 R104, R88.reuse, R60, R104 ;  /* 0x0000003c5868723c */ /* 0x042ff00000041868 */
[C---:B------:R-:W-:Y:S08]  /*39b0*/  HMMA.16816.F32.BF16 R100, R88.reuse, R62, R100 ;  /* 0x0000003e5864723c */ /* 0x040ff00000041864 */
[C---:B---3--:R-:W-:Y:S08]  /*39c0*/  HMMA.16816.F32.BF16 R96, R88.reuse, R56, R96 ;  /* 0x000000385860723c */ /* 0x048ff00000041860 */
        /* <DEDUP_REMOVED lines=16> */
.L_x_2992:
        /* <DEDUP_REMOVED lines=60> */
.L_x_2993:
[----:B------:R-:W-:Y:S05]  /*3e90*/  BSYNC.RECONVERGENT B0 ;  /* 0x0000000000007941 */ /* 0x000fea0003800200 */
.L_x_2991:
        /* <DEDUP_REMOVED lines=73> */
.L_x_2995:
[----:B------:R3:W-:Y:S02]  /*4330*/  STS.128 [R179+0x8800], RZ ;  /* 0x008800ffb3007388 */ /* 0x0007e40000000c00 */
.L_x_2996:
[----:B------:R-:W-:Y:S05]  /*4340*/  BSYNC.RECONVERGENT B0 ;  /* 0x0000000000007941 */ /* 0x000fea0003800200 */
.L_x_2994:
[----:B------:R-:W0:Y:S02]  /*4350*/  LDGDEPBAR ;  /* 0x00000000000079af */ /* 0x000e240000000000 */
.L_x_2990:
[----:B------:R-:W-:Y:S05]  /*4360*/  BSYNC.RECONVERGENT B1 ;  /* 0x0000000000017941 */ /* 0x000fea0003800200 */
.L_x_2989:
[----:B-1----:R-:W-:Y:S01]  /*4370*/  IMAD.SHL.U32 R58, R122, 0x2, RZ ;  /* 0x000000027a3a7824 */ /* 0x002fe200078e00ff */
[----:B------:R-:W-:-:S04]  /*4380*/  LOP3.LUT R56, R132, 0x7, RZ, 0xc0, !PT ;  /* 0x0000000784387812 */ /* 0x000fc800078ec0ff */
[----:B------:R-:W-:Y:S02]  /*4390*/  LOP3.LUT R0, R56, 0x1f0, R6, 0xf8, !PT ;  /* 0x000001f038007812 */ /* 0x000fe400078ef806 */
[----:B------:R-:W-:Y:S02]  /*43a0*/  LOP3.LUT R58, R58, 0x6, RZ, 0xc0, !PT ;  /* 0x000000063a3a7812 */ /* 0x000fe400078ec0ff */
[----:B------:R-:W-:-:S03]  /*43b0*/  IADD3 R0, PT, PT, -R119, R0, R180 ;  /* 0x0000000077007210 */ /* 0x000fc60007ffe1b4 */
[----:B------:R-:W-:Y:S02]  /*43c0*/  IMAD.IADD R112, R177, 0x1, R58 ;  /* 0x00000001b1707824 */ /* 0x000fe400078e023a */
[----:B------:R-:W-:Y:S02]  /*43d0*/  IMAD.IADD R63, R0, 0x1, R7 ;  /* 0x00000001003f7824 */ /* 0x000fe400078e0207 */
[C---:B------:R-:W-:Y:S02]  /*43e0*/  VIADD R110, R112.reuse, 0x1 ;  /* 0x00000001706e7836 */ /* 0x040fe40000000000 */
[C---:B------:R-:W-:Y:S02]  /*43f0*/  VIADD R114, R112.reuse, 0x11 ;  /* 0x0000001170727836 */ /* 0x040fe40000000000 */
[----:B------:R-:W-:Y:S02]  /*4400*/  IMAD.IADD R2, R63, 0x1, -R110 ;  /* 0x000000013f027824 */ /* 0x000fe400078e0a6e */
[----:B------:R-:W-:-:S02]  /*4410*/  VIADD R90, R112, 0x21 ;  /* 0x00000021705a7836 */ /* 0x000fc40000000000 */
[C---:B------:R-:W-:Y:S01]  /*4420*/  VIADD R78, R112.reuse, 0x39 ;  /* 0x00000039704e7836 */ /* 0x040fe20000000000 */
[----:B------:R-:W-:Y:S01]  /*4430*/  IABS R2, R2 ;  /* 0x0000000200027213 */ /* 0x000fe20000000000 */
[C---:B------:R-:W-:Y:S02]  /*4440*/  VIADD R0, R112.reuse, 0x8 ;  /* 0x0000000870007836 */ /* 0x040fe40000000000 */
[----:B------:R-:W-:Y:S01]  /*4450*/  VIADD R84, R112, 0x19 ;  /* 0x0000001970547836 */ /* 0x000fe20000000000 */
[----:B------:R-:W-:Y:S01]  /*4460*/  I2FP.F32.S32 R2, R2 ;  /* 0x0000000200027245 */ /* 0x000fe20000201400 */
[C---:B------:R-:W-:Y:S01]  /*4470*/  IMAD.IADD R81, R63.reuse, 0x1, -R0 ;  /* 0x000000013f517824 */ /* 0x040fe200078e0a00 */
[----:B------:R-:W-:Y:S01]  /*4480*/  ISETP.GE.AND P5, PT, R0, R7, PT ;  /* 0x000000070000720c */ /* 0x000fe20003fa6270 */
[----:B------:R-:W-:Y:S02]  /*4490*/  IMAD.IADD R0, R63, 0x1, -R84 ;  /* 0x000000013f007824 */ /* 0x000fe400078e0a54 */
[----:B------:R-:W-:Y:S01]  /*44a0*/  FFMA.FTZ R53, -R3, R2, R53 ;  /* 0x0000000203357223 */ /* 0x000fe20000010135 */
[C---:B------:R-:W-:Y:S01]  /*44b0*/  IMAD.IADD R2, R63.reuse, 0x1, -R114 ;  /* 0x000000013f027824 */ /* 0x040fe200078e0a72 */
[----:B------:R-:W-:Y:S01]  /*44c0*/  IABS R81, R81 ;  /* 0x0000005100517213 */ /* 0x000fe20000000000 */
[C---:B------:R-:W-:Y:S01]  /*44d0*/  VIADD R76, R112.reuse, 0x29 ;  /* 0x00000029704c7836 */ /* 0x040fe20000000000 */
[----:B------:R-:W-:Y:S01]  /*44e0*/  IABS R0, R0 ;  /* 0x0000000000007213 */ /* 0x000fe20000000000 */
[C---:B------:R-:W-:Y:S01]  /*44f0*/  VIADD R120, R112.reuse, 0x10 ;  /* 0x0000001070787836 */ /* 0x040fe20000000000 */
[----:B------:R-:W-:Y:S01]  /*4500*/  IABS R2, R2 ;  /* 0x0000000200027213 */ /* 0x000fe20000000000 */
[C---:B------:R-:W-:Y:S01]  /*4510*/  VIADD R64, R112.reuse, 0x41 ;  /* 0x0000004170407836 */ /* 0x040fe20000000000 */
[----:B------:R-:W-:Y:S01]  /*4520*/  I2FP.F32.S32 R0, R0 ;  /* 0x0000000000007245 */ /* 0x000fe20000201400 */
[----:B------:R-:W-:Y:S01]  /*4530*/  IMAD.IADD R75, R63, 0x1, -R120 ;  /* 0x000000013f4b7824 */ /* 0x000fe200078e0a78 */
[----:B------:R-:W-:Y:S01]  /*4540*/  I2FP.F32.S32 R2, R2 ;  /* 0x0000000200027245 */ /* 0x000fe20000201400 */
[----:B------:R-:W-:Y:S01]  /*4550*/  VIADD R86, R112, 0x18 ;  /* 0x0000001870567836 */ /* 0x000fe20000000000 */
[----:B------:R-:W-:Y:S01]  /*4560*/  I2FP.F32.S32 R81, R81 ;  /* 0x0000005100517245 */ /* 0x000fe20000201400 */
[----:B------:R-:W-:Y:S01]  /*4570*/  FFMA.FTZ R73, -R3, R0, R41 ;  /* 0x0000000003497223 */ /* 0x000fe20000010129 */
[----:B------:R-:W-:-:S02]  /*4580*/  IMAD.IADD R0, R63, 0x1, -R76 ;  /* 0x000000013f007824 */ /* 0x000fc400078e0a4c */
[----:B------:R-:W-:Y:S01]  /*4590*/  FFMA.FTZ R45, -R3, R2, R45 ;  /* 0x00000002032d7223 */ /* 0x000fe2000001012d */
[C---:B------:R-:W-:Y:S01]  /*45a0*/  IMAD.IADD R2, R63.reuse, 0x1, -R90 ;  /* 0x000000013f027824 */ /* 0x040fe200078e0a5a */
[----:B------:R-:W-:Y:S01]  /*45b0*/  IABS R75, R75 ;  /* 0x0000004b004b7213 */ /* 0x000fe20000000000 */
[C---:B------:R-:W-:Y:S01]  /*45c0*/  VIADD R66, R112.reuse, 0x40 ;  /* 0x0000004070427836 */ /* 0x040fe20000000000 */
[----:B------:R-:W-:Y:S01]  /*45d0*/  IABS R0, R0 ;  /* 0x0000000000007213 */ /* 0x000fe20000000000 */
[C---:B------:R-:W-:Y:S01]  /*45e0*/  IMAD.IADD R79, R63.reuse, 0x1, -R86 ;  /* 0x000000013f4f7824 */ /* 0x040fe200078e0a56 */
[----:B------:R-:W-:Y:S01]  /*45f0*/  IABS R2, R2 ;  /* 0x0000000200027213 */ /* 0x000fe20000000000 */
[----:B------:R-:W-:Y:S01]  /*4600*/  IMAD.IADD R155, R63, 0x1, -R66 ;  /* 0x000000013f9b7824 */ /* 0x000fe200078e0a42 */
[----:B------:R-:W-:Y:S01]  /*4610*/  I2FP.F32.S32 R0, R0 ;  /* 0x0000000000007245 */ /* 0x000fe20000201400 */
[C---:B------:R-:W-:Y:S01]  /*4620*/  VIADD R88, R112.reuse, 0x28 ;  /* 0x0000002870587836 */ /* 0x040fe20000000000 */
[----:B------:R-:W-:Y:S01]  /*4630*/  I2FP.F32.S32 R2, R2 ;  /* 0x0000000200027245 */ /* 0x000fe20000201400 */
[----:B------:R-:W-:Y:S01]  /*4640*/  VIADD R72, R112, 0x48 ;  /* 0x0000004870487836 */ /* 0x000fe20000000000 */
[----:B------:R-:W-:Y:S01]  /*4650*/  I2FP.F32.S32 R75, R75 ;  /* 0x0000004b004b7245 */ /* 0x000fe20000201400 */
[----:B------:R-:W-:Y:S01]  /*4660*/  FFMA.FTZ R41, -R3, R0, R33 ;  /* 0x0000000003297223 */ /* 0x000fe20000010121 */
[----:B------:R-:W-:-:S02]  /*4670*/  IMAD.IADD R0, R63, 0x1, -R64 ;  /* 0x000000013f007824 */ /* 0x000fc400078e0a40 */
[----:B------:R-:W-:Y:S01]  /*4680*/  FFMA.FTZ R207, -R3, R2, R37 ;  /* 0x0000000203cf7223 */ /* 0x000fe20000010125 */
[----:B------:R-:W-:Y:S02]  /*4690*/  IMAD.IADD R2, R63, 0x1, -R78 ;  /* 0x000000013f027824 */ /* 0x000fe400078e0a4e */
[----:B------:R-:W-:Y:S01]  /*46a0*/  FFMA.FTZ R75, -R3, R75, R44 ;  /* 0x0000004b034b7223 */ /* 0x000fe2000001012c */
[C---:B------:R-:W-:Y:S01]  /*46b0*/  VIADD R44, R112.reuse, 0x51 ;  /* 0x00000051702c7836 */ /* 0x040fe20000000000 */
[----:B------:R-:W-:Y:S01]  /*46c0*/  IABS R0, R0 ;  /* 0x0000000000007213 */ /* 0x000fe20000000000 */
[C---:B------:R-:W-:Y:S01]  /*46d0*/  VIADD R108, R112.reuse, 0x20 ;  /* 0x00000020706c7836 */ /* 0x040fe20000000000 */
[----:B------:R-:W-:Y:S01]  /*46e0*/  IABS R2, R2 ;  /* 0x0000000200027213 */ /* 0x000fe20000000000 */
[C---:B------:R-:W-:Y:S01]  /*46f0*/  IMAD.IADD R211, R63.reuse, 0x1, -R88 ;  /* 0x000000013fd37824 */ /* 0x040fe200078e0a58 */
[----:B------:R-:W-:Y:S01]  /*4700*/  I2FP.F32.S32 R0, R0 ;  /* 0x0000000000007245 */ /* 0x000fe20000201400 */
[----:B------:R-:W-:Y:S01]  /*4710*/  IMAD.IADD R151, R63, 0x1, -R72 ;  /* 0x000000013f977824 */ /* 0x000fe200078e0a48 */
[----:B------:R-:W-:Y:S01]  /*4720*/  I2FP.F32.S32 R2, R2 ;  /* 0x0000000200027245 */ /* 0x000fe20000201400 */
[----:B------:R-:W-:Y:S01]  /*4730*/  VIADD R124, R112, 0x9 ;  /* 0x00000009707c7836 */ /* 0x000fe20000000000 */
[----:B------:R-:W-:Y:S01]  /*4740*/  IABS R79, R79 ;  /* 0x0000004f004f7213 */ /* 0x000fe20000000000 */
[----:B------:R-:W-:Y:S01]  /*4750*/  FFMA.FTZ R191, -R3, R0, R21 ;  /* 0x0000000003bf7223 */ /* 0x000fe20000010115 */
[----:B------:R-:W-:-:S02]  /*4760*/  IMAD.IADD R0, R63, 0x1, -R44 ;  /* 0x000000013f007824 */ /* 0x000fc400078e0a2c */
[----:B------:R-:W-:Y:S01]  /*4770*/  FFMA.FTZ R203, -R3, R2, R25 ;  /* 0x0000000203cb7223 */ /* 0x000fe20000010119 */
[----:B------:R-:W-:Y:S01]  /*4780*/  IABS R155, R155 ;  /* 0x0000009b009b7213 */ /* 0x000fe20000000000 */
[----:B------:R-:W4:Y:S01]  /*4790*/  LD.E R25, desc[UR4][R116.64+0xdc] ;  /* 0x0000dc0474197980 */ /* 0x000f22000c101900 */
[----:B------:R-:W-:Y:S01]  /*47a0*/  I2FP.F32.S32 R79, R79 ;  /* 0x0000004f004f7245 */ /* 0x000fe20000201400 */
[C---:B------:R-:W-:Y:S01]  /*47b0*/  VIADD R74, R112.reuse, 0x30 ;  /* 0x00000030704a7836 */ /* 0x040fe20000000000 */
[----:B------:R-:W-:Y:S01]  /*47c0*/  I2FP.F32.S32 R155, R155 ;  /* 0x0000009b009b7245 */ /* 0x000fe20000201400 */
[----:B------:R-:W-:Y:S01]  /*47d0*/  IMAD.IADD R147, R63, 0x1, -R108 ;  /* 0x000000013f937824 */ /* 0x000fe200078e0a6c */
[----:B------:R-:W-:Y:S01]  /*47e0*/  IABS R0, R0 ;  /* 0x0000000000007213 */ /* 0x000fe20000000000 */
[C---:B------:R-:W-:Y:S01]  /*47f0*/  FFMA.FTZ R81, -R3.reuse, R81, R48 ;  /* 0x0000005103517223 */ /* 0x040fe20000010130 */
[C---:B------:R-:W-:Y:S01]  /*4800*/  FFMA.FTZ R79, -R3.reuse, R79, R40 ;  /* 0x0000004f034f7223 */ /* 0x040fe20000010128 */
[----:B------:R-:W-:Y:S01]  /*4810*/  IABS R211, R211 ;  /* 0x000000d300d37213 */ /* 0x000fe20000000000 */
[----:B------:R-:W-:Y:S01]  /*4820*/  FFMA.FTZ R155, -R3, R155, R20 ;  /* 0x0000009b039b7223 */ /* 0x000fe20000010114 */
[----:B------:R-:W-:Y:S01]  /*4830*/  I2FP.F32.S32 R0, R0 ;  /* 0x0000000000007245 */ /* 0x000fe20000201400 */
[C---:B------:R-:W-:Y:S01]  /*4840*/  IMAD.IADD R48, R63.reuse, 0x1, -R124 ;  /* 0x000000013f307824 */ /* 0x040fe200078e0a7c */
[----:B------:R-:W-:Y:S01]  /*4850*/  IABS R151, R151 ;  /* 0x0000009700977213 */ /* 0x000fe20000000000 */
[----:B------:R-:W-:Y:S01]  /*4860*/  IMAD.IADD R145, R63, 0x1, -R74 ;  /* 0x000000013f917824 */ /* 0x000fe200078e0a4a */
[----:B------:R-:W-:Y:S01]  /*4870*/  IABS R147, R147 ;  /* 0x0000009300937213 */ /* 0x000fe20000000000 */
[C---:B------:R-:W-:Y:S01]  /*4880*/  VIADD R40, R112.reuse, 0x58 ;  /* 0x0000005870287836 */ /* 0x040fe20000000000 */
[----:B------:R-:W-:Y:S01]  /*4890*/  I2FP.F32.S32 R211, R211 ;  /* 0x000000d300d37245 */ /* 0x000fe20000201400 */
[C---:B------:R-:W-:Y:S01]  /*48a0*/  VIADD R20, R112.reuse, 0x78 ;  /* 0x0000007870147836 */ /* 0x040fe20000000000 */
[----:B------:R-:W-:Y:S01]  /*48b0*/  I2FP.F32.S32 R151, R151 ;  /* 0x0000009700977245 */ /* 0x000fe20000201400 */
[----:B------:R-:W-:Y:S01]  /*48c0*/  FFMA.FTZ R139, -R3, R0, R13 ;  /* 0x00000000038b7223 */ /* 0x000fe2000001010d */
[C---:B------:R-:W-:Y:S01]  /*48d0*/  IMAD.IADD R137, R63.reuse, 0x1, -R40 ;  /* 0x000000013f897824 */ /* 0x040fe200078e0a28 */
[----:B------:R-:W-:Y:S01]  /*48e0*/  IABS R48, R48 ;  /* 0x0000003000307213 */ /* 0x000fe20000000000 */
[----:B------:R-:W-:Y:S01]  /*48f0*/  IMAD.IADD R13, R63, 0x1, -R20 ;  /* 0x000000013f0d7824 */ /* 0x000fe200078e0a14 */
[----:B------:R-:W-:Y:S01]  /*4900*/  IABS R145, R145 ;  /* 0x0000009100917213 */ /* 0x000fe20000000000 */
[C---:B------:R-:W-:Y:S01]  /*4910*/  VIADD R62, R112.reuse, 0x59 ;  /* 0x00000059703e7836 */ /* 0x040fe20000000000 */
[----:B------:R-:W-:Y:S01]  /*4920*/  I2FP.F32.S32 R147, R147 ;  /* 0x0000009300937245 */ /* 0x000fe20000201400 */
[C---:B------:R-:W-:Y:S01]  /*4930*/  FFMA.FTZ R211, -R3.reuse, R211, R32 ;  /* 0x000000d303d37223 */ /* 0x040fe20000010120 */
[----:B------:R-:W-:Y:S01]  /*4940*/  FFMA.FTZ R151, -R3, R151, R16 ;  /* 0x0000009703977223 */ /* 0x000fe20000010110 */
[----:B------:R-:W-:Y:S01]  /*4950*/  I2FP.F32.S32 R48, R48 ;  /* 0x0000003000307245 */ /* 0x000fe20000201400 */
[----:B------:R-:W-:Y:S01]  /*4960*/  IMAD.IADD R16, R63, 0x1, -R62 ;  /* 0x000000013f107824 */ /* 0x000fe200078e0a3e */
[----:B------:R-:W-:Y:S01]  /*4970*/  I2FP.F32.S32 R145, R145 ;  /* 0x0000009100917245 */ /* 0x000fe20000201400 */
[C---:B------:R-:W-:Y:S01]  /*4980*/  VIADD R32, R112.reuse, 0x70 ;  /* 0x0000007070207836 */ /* 0x040fe20000000000 */
[----:B------:R-:W-:Y:S01]  /*4990*/  IABS R137, R137 ;  /* 0x0000008900897213 */ /* 0x000fe20000000000 */
[----:B------:R-:W-:Y:S01]  /*49a0*/  VIADD R82, R112, 0x31 ;  /* 0x0000003170527836 */ /* 0x000fe20000000000 */
[----:B------:R-:W-:Y:S01]  /*49b0*/  IABS R13, R13 ;  /* 0x0000000d000d7213 */ /* 0x000fe20000000000 */
[----:B------:R-:W-:Y:S01]  /*49c0*/  FFMA.FTZ R147, -R3, R147, R36 ;  /* 0x0000009303937223 */ /* 0x000fe20000010124 */
[----:B------:R-:W-:Y:S01]  /*49d0*/  I2FP.F32.S32 R137, R137 ;  /* 0x0000008900897245 */ /* 0x000fe20000201400 */
[----:B------:R-:W-:Y:S01]  /*49e0*/  IMAD.IADD R36, R63, 0x1, -R32 ;  /* 0x000000013f247824 */ /* 0x000fe200078e0a20 */
[----:B------:R-:W-:Y:S01]  /*49f0*/  I2FP.F32.S32 R13, R13 ;  /* 0x0000000d000d7245 */ /* 0x000fe20000201400 */
[C---:B------:R-:W-:Y:S01]  /*4a00*/  FFMA.FTZ R49, -R3.reuse, R48, R49 ;  /* 0x0000003003317223 */ /* 0x040fe20000010131 */
[----:B------:R-:W-:Y:S01]  /*4a10*/  FFMA.FTZ R145, -R3, R145, R28 ;  /* 0x0000009103917223 */ /* 0x000fe2000001011c */
[----:B------:R-:W-:Y:S01]  /*4a20*/  IABS R16, R16 ;  /* 0x0000001000107213 */ /* 0x000fe20000000000 */
[----:B------:R-:W-:-:S02]  /*4a30*/  IMAD.IADD R28, R63, 0x1, -R82 ;  /* 0x000000013f1c7824 */ /* 0x000fc400078e0a52 */
[----:B------:R-:W-:Y:S01]  /*4a40*/  FFMA.FTZ R137, -R3, R137, R8 ;  /* 0x0000008903897223 */ /* 0x000fe20000010108 */
[C---:B------:R-:W-:Y:S01]  /*4a50*/  VIADD R48, R112.reuse, 0x61 ;  /* 0x0000006170307836 */ /* 0x040fe20000000000 */
[----:B------:R-:W-:Y:S01]  /*4a60*/  I2FP.F32.S32 R16, R16 ;  /* 0x0000001000107245 */ /* 0x000fe20000201400 */
[----:B------:R-:W-:Y:S01]  /*4a70*/  VIADD R37, R63, 0x8 ;  /* 0x000000083f257836 */ /* 0x000fe20000000000 */
[----:B------:R-:W-:Y:S01]  /*4a80*/  IABS R36, R36 ;  /* 0x0000002400247213 */ /* 0x000fe20000000000 */
[----:B------:R-:W-:Y:S01]  /*4a90*/  FFMA.FTZ R92, -R3, R13, R92 ;  /* 0x0000000d035c7223 */ /* 0x000fe2000001015c */
[----:B------:R-:W-:Y:S01]  /*4aa0*/  IMAD.IADD R8, R63, 0x1, -R48 ;  /* 0x000000013f087824 */ /* 0x000fe200078e0a30 */
[----:B------:R-:W-:Y:S01]  /*4ab0*/  IABS R28, R28 ;  /* 0x0000001c001c7213 */ /* 0x000fe20000000000 */
[----:B------:R-:W-:Y:S01]  /*4ac0*/  IMAD.IADD R13, R37, 0x1, -R120 ;  /* 0x00000001250d7824 */ /* 0x000fe200078e0a78 */
[----:B------:R-:W-:Y:S01]  /*4ad0*/  I2FP.F32.S32 R36, R36 ;  /* 0x0000002400247245 */ /* 0x000fe20000201400 */
[----:B------:R-:W-:Y:S01]  /*4ae0*/  FFMA.FTZ R135, -R3, R16, R9 ;  /* 0x0000001003877223 */ /* 0x000fe20000010109 */
[----:B------:R-:W-:Y:S01]  /*4af0*/  I2FP.F32.S32 R28, R28 ;  /* 0x0000001c001c7245 */ /* 0x000fe20000201400 */
[----:B------:R-:W-:Y:S01]  /*4b00*/  IMAD.IADD R9, R63, 0x1, -R112 ;  /* 0x000000013f097824 */ /* 0x000fe200078e0a70 */
[----:B------:R-:W-:Y:S01]  /*4b10*/  IABS R8, R8 ;  /* 0x0000000800087213 */ /* 0x000fe20000000000 */
[----:B------:R-:W-:Y:S01]  /*4b20*/  FFMA.FTZ R36, -R3, R36, R96 ;  /* 0x0000002403247223 */ /* 0x000fe20000010160 */
[----:B------:R-:W-:Y:S01]  /*4b30*/  IABS R13, R13 ;  /* 0x0000000d000d7213 */ /* 0x000fe20000000000 */
[----:B------:R-:W-:Y:S01]  /*4b40*/  IMAD.IADD R96, R37, 0x1, -R124 ;  /* 0x0000000125607824 */ /* 0x000fe200078e0a7c */
[----:B------:R-:W-:Y:S01]  /*4b50*/  I2FP.F32.S32 R8, R8 ;  /* 0x0000000800087245 */ /* 0x000fe20000201400 */
[----:B------:R-:W-:Y:S01]  /*4b60*/  FFMA.FTZ R201, -R3, R28, R29 ;  /* 0x0000001c03c97223 */ /* 0x000fe2000001011d */
[----:B------:R-:W-:Y:S01]  /*4b70*/  I2FP.F32.S32 R13, R13 ;  /* 0x0000000d000d7245 */ /* 0x000fe20000201400 */
[C---:B------:R-:W-:Y:S01]  /*4b80*/  VIADD R68, R112.reuse, 0x50 ;  /* 0x0000005070447836 */ /* 0x040fe20000000000 */
[----:B------:R-:W-:Y:S01]  /*4b90*/  IABS R9, R9 ;  /* 0x0000000900097213 */ /* 0x000fe20000000000 */
[----:B------:R-:W-:-:S02]  /*4ba0*/  VIADD R28, R112, 0x71 ;  /* 0x00000071701c7836 */ /* 0x000fc40000000000 */
[C---:B------:R-:W-:Y:S01]  /*4bb0*/  FFMA.FTZ R59, -R3.reuse, R8, R105 ;  /* 0x00000008033b7223 */ /* 0x040fe20000010169 */
[----:B------:R-:W-:Y:S01]  /*4bc0*/  IABS R96, R96 ;  /* 0x0000006000607213 */ /* 0x000fe20000000000 */
[----:B------:R-:W-:Y:S01]  /*4bd0*/  FFMA.FTZ R13, -R3, R13, R46 ;  /* 0x0000000d030d7223 */ /* 0x000fe2000001012e */
[----:B------:R-:W-:Y:S01]  /*4be0*/  I2FP.F32.S32 R9, R9 ;  /* 0x0000000900097245 */ /* 0x000fe20000201400 */
[C---:B------:R-:W-:Y:S02]  /*4bf0*/  IMAD.IADD R141, R63.reuse, 0x1, -R68 ;  /* 0x000000013f8d7824 */ /* 0x040fe400078e0a44 */
[----:B------:R-:W-:Y:S02]  /*4c00*/  IMAD.IADD R8, R63, 0x1, -R28 ;  /* 0x000000013f087824 */ /* 0x000fe400078e0a1c */
[----:B------:R-:W-:Y:S02]  /*4c10*/  IMAD.IADD R46, R37, 0x1, -R90 ;  /* 0x00000001252e7824 */ /* 0x000fe400078e0a5a */
[C---:B------:R-:W-:Y:S01]  /*4c20*/  VIADD R70, R112.reuse, 0x49 ;  /* 0x0000004970467836 */ /* 0x040fe20000000000 */
[----:B------:R-:W-:Y:S01]  /*4c30*/  I2FP.F32.S32 R96, R96 ;  /* 0x0000006000607245 */ /* 0x000fe20000201400 */
[----:B------:R-:W-:Y:S01]  /*4c40*/  FFMA.FTZ R50, -R3, R9, R50 ;  /* 0x0000000903327223 */ /* 0x000fe20000010132 */
[----:B------:R-:W-:Y:S01]  /*4c50*/  IABS R141, R141 ;  /* 0x0000008d008d7213 */ /* 0x000fe20000000000 */
[----:B------:R-:W-:Y:S01]  /*4c60*/  IMAD.IADD R2, R63, 0x1, -R70 ;  /* 0x000000013f027824 */ /* 0x000fe200078e0a46 */
[----:B------:R-:W-:Y:S01]  /*4c70*/  IABS R8, R8 ;  /* 0x0000000800087213 */ /* 0x000fe20000000000 */
[C---:B------:R-:W-:Y:S01]  /*4c80*/  VIADD R80, R112.reuse, 0x38 ;  /* 0x0000003870507836 */ /* 0x040fe20000000000 */
[----:B------:R-:W-:Y:S01]  /*4c90*/  IABS R46, R46 ;  /* 0x0000002e002e7213 */ /* 0x000fe20000000000 */
[C---:B------:R-:W-:Y:S01]  /*4ca0*/  FFMA.FTZ R21, -R3.reuse, R96, R51 ;  /* 0x0000006003157223 */ /* 0x040fe20000010133 */
[----:B------:R-:W-:Y:S01]  /*4cb0*/  I2FP.F32.S32 R141, R141 ;  /* 0x0000008d008d7245 */ /* 0x000fe20000201400 */
[----:B------:R-:W-:Y:S01]  /*4cc0*/  FFMA.FTZ R16, -R3, R9, R52 ;  /* 0x0000000903107223 */ /* 0x000fe20000010134 */
[----:B------:R-:W-:Y:S01]  /*4cd0*/  I2FP.F32.S32 R8, R8 ;  /* 0x0000000800087245 */ /* 0x000fe20000201400 */
[----:B--2---:R-:W-:Y:S01]  /*4ce0*/  VIADD R60, R112, 0x60 ;  /* 0x00000060703c7836 */ /* 0x004fe20000000000 */
[----:B------:R-:W-:Y:S01]  /*4cf0*/  FSEL R51, R50, -INF , !P5 ;  /* 0xff80000032337808 */ /* 0x000fe20006800000 */
[----:B------:R-:W-:Y:S01]  /*4d00*/  IMAD.IADD R50, R37, 0x1, -R84 ;  /* 0x0000000125327824 */ /* 0x000fe200078e0a54 */
[----:B------:R-:W-:-:S02]  /*4d10*/  I2FP.F32.S32 R46, R46 ;  /* 0x0000002e002e7245 */ /* 0x000fc40000201400 */
[----:B------:R-:W-:Y:S01]  /*4d20*/  IABS R2, R2 ;  /* 0x0000000200027213 */ /* 0x000fe20000000000 */
[----:B------:R-:W-:Y:S02]  /*4d30*/  IMAD.IADD R52, R37, 0x1, -R114 ;  /* 0x0000000125347824 */ /* 0x000fe400078e0a72 */
[C---:B------:R-:W-:Y:S01]  /*4d40*/  FFMA.FTZ R141, -R3.reuse, R141, R12 ;  /* 0x0000008d038d7223 */ /* 0x040fe2000001010c */
[C---:B------:R-:W-:Y:S01]  /*4d50*/  FFMA.FTZ R97, -R3.reuse, R8, R97 ;  /* 0x0000000803617223 */ /* 0x040fe20000010161 */
[----:B------:R-:W-:Y:S01]  /*4d60*/  I2FP.F32.S32 R2, R2 ;  /* 0x0000000200027245 */ /* 0x000fe20000201400 */
[----:B------:R-:W-:Y:S01]  /*4d70*/  FFMA.FTZ R29, -R3, R46, R39 ;  /* 0x0000002e031d7223 */ /* 0x000fe20000010127 */
[----:B------:R-:W-:Y:S01]  /*4d80*/  VIADD R12, R112, 0x68 ;  /* 0x00000068700c7836 */ /* 0x000fe20000000000 */
[----:B------:R-:W-:Y:S01]  /*4d90*/  ISETP.GE.AND P4, PT, R124, R7, PT ;  /* 0x000000077c00720c */ /* 0x000fe20003f86270 */
[C---:B------:R-:W-:Y:S01]  /*4da0*/  IMAD.IADD R8, R37.reuse, 0x1, -R112 ;  /* 0x0000000125087824 */ /* 0x040fe200078e0a70 */
[----:B------:R-:W-:Y:S01]  /*4db0*/  IABS R50, R50 ;  /* 0x0000003200327213 */ /* 0x000fe20000000000 */
[C---:B------:R-:W-:Y:S01]  /*4dc0*/  IMAD.IADD R39, R37.reuse, 0x1, -R80 ;  /* 0x0000000125277824 */ /* 0x040fe200078e0a50 */
[----:B------:R-:W-:Y:S01]  /*4dd0*/  IABS R52, R52 ;  /* 0x0000003400347213 */ /* 0x000fe20000000000 */
[----:B------:R-:W-:-:S02]  /*4de0*/  IMAD.IADD R46, R37, 0x1, -R76 ;  /* 0x00000001252e7824 */ /* 0x000fc400078e0a4c */
[----:B------:R-:W-:Y:S01]  /*4df0*/  FFMA.FTZ R187, -R3, R2, R17 ;  /* 0x0000000203bb7223 */ /* 0x000fe20000010111 */
[----:B------:R-:W-:Y:S01]  /*4e00*/  IMAD.IADD R57, R63, 0x1, -R12 ;  /* 0x000000013f397824 */ /* 0x000fe200078e0a0c */
[----:B------:R-:W-:Y:S01]  /*4e10*/  FSEL R77, R49, -INF , !P4 ;  /* 0xff800000314d7808 */ /* 0x000fe20006000000 */
[C---:B------:R-:W-:Y:S01]  /*4e20*/  IMAD.IADD R17, R37.reuse, 0x1, -R86 ;  /* 0x0000000125117824 */ /* 0x040fe200078e0a56 */
[----:B------:R-:W-:Y:S01]  /*4e30*/  I2FP.F32.S32 R50, R50 ;  /* 0x0000003200327245 */ /* 0x000fe20000201400 */
[C---:B------:R-:W-:Y:S01]  /*4e40*/  IMAD.IADD R49, R37.reuse, 0x1, -R88 ;  /* 0x0000000125317824 */ /* 0x040fe200078e0a58 */
[----:B------:R-:W-:Y:S01]  /*4e50*/  IABS R8, R8 ;  /* 0x0000000800087213 */ /* 0x000fe20000000000 */
[----:B------:R-:W-:Y:S01]  /*4e60*/  VIADD R2, R112, 0x69 ;  /* 0x0000006970027836 */ /* 0x000fe20000000000 */
[----:B------:R-:W-:Y:S01]  /*4e70*/  IABS R39, R39 ;  /* 0x0000002700277213 */ /* 0x000fe20000000000 */
[----:B------:R-:W-:Y:S01]  /*4e80*/  IMAD.IADD R33, R37, 0x1, -R108 ;  /* 0x0000000125217824 */ /* 0x000fe200078e0a6c */
[----:B------:R-:W-:Y:S01]  /*4e90*/  I2FP.F32.S32 R52, R52 ;  /* 0x0000003400347245 */ /* 0x000fe20000201400 */
[----:B------:R-:W-:Y:S01]  /*4ea0*/  FFMA.FTZ R9, -R3, R50, R43 ;  /* 0x0000003203097223 */ /* 0x000fe2000001012b */
[----:B------:R-:W-:Y:S01]  /*4eb0*/  IABS R46, R46 ;  /* 0x0000002e002e7213 */ /* 0x000fe20000000000 */
[----:B------:R-:W-:Y:S01]  /*4ec0*/  IMAD.IADD R43, R37, 0x1, -R74 ;  /* 0x00000001252b7824 */ /* 0x000fe200078e0a4a */
[----:B------:R-:W-:Y:S01]  /*4ed0*/  IABS R57, R57 ;  /* 0x0000003900397213 */ /* 0x000fe20000000000 */
[C---:B------:R-:W-:Y:S01]  /*4ee0*/  IMAD.IADD R0, R63.reuse, 0x1, -R2 ;  /* 0x000000013f007824 */ /* 0x040fe200078e0a02 */
[----:B------:R-:W-:Y:S01]  /*4ef0*/  I2FP.F32.S32 R8, R8 ;  /* 0x0000000800087245 */ /* 0x000fe20000201400 */
[C---:B------:R-:W-:Y:S01]  /*4f00*/  IMAD.IADD R65, R63.reuse, 0x1, -R80 ;  /* 0x000000013f417824 */ /* 0x040fe200078e0a50 */
[----:B------:R-:W-:Y:S01]  /*4f10*/  I2FP.F32.S32 R39, R39 ;  /* 0x0000002700277245 */ /* 0x000fe20000201400 */
[----:B------:R-:W-:Y:S01]  /*4f20*/  IMAD.IADD R61, R63, 0x1, -R60 ;  /* 0x000000013f3d7824 */ /* 0x000fe200078e0a3c */
[----:B------:R-:W-:-:S02]  /*4f30*/  IABS R17, R17 ;  /* 0x0000001100117213 */ /* 0x000fc40000000000 */
[----:B------:R-:W-:Y:S01]  /*4f40*/  IABS R49, R49 ;  /* 0x0000003100317213 */ /* 0x000fe20000000000 */
[C---:B------:R-:W-:Y:S01]  /*4f50*/  FFMA.FTZ R47, -R3.reuse, R52, R47 ;  /* 0x00000034032f7223 */ /* 0x040fe2000001012f */
[----:B------:R-:W-:Y:S01]  /*4f60*/  I2FP.F32.S32 R46, R46 ;  /* 0x0000002e002e7245 */ /* 0x000fe20000201400 */
[C---:B------:R-:W-:Y:S01]  /*4f70*/  FFMA.FTZ R8, -R3.reuse, R8, R54 ;  /* 0x0000000803087223 */ /* 0x040fe20000010136 */
[----:B------:R-:W-:Y:S01]  /*4f80*/  I2FP.F32.S32 R57, R57 ;  /* 0x0000003900397245 */ /* 0x000fe20000201400 */
[----:B------:R-:W-:Y:S01]  /*4f90*/  FFMA.FTZ R26, -R3, R39, R26 ;  /* 0x00000027031a7223 */ /* 0x000fe2000001011a */
[----:B------:R-:W-:Y:S01]  /*4fa0*/  ISETP.GE.AND P2, PT, R114, R7, PT ;  /* 0x000000077200720c */ /* 0x000fe20003f46270 */
[----:B------:R-:W-:Y:S01]  /*4fb0*/  IMAD.IADD R39, R37, 0x1, -R72 ;  /* 0x0000000125277824 */ /* 0x000fe200078e0a48 */
[----:B------:R-:W-:Y:S02]  /*4fc0*/  I2FP.F32.S32 R17, R17 ;  /* 0x0000001100117245 */ /* 0x000fe40000201400 */
[----:B------:R-:W-:-:S02]  /*4fd0*/  I2FP.F32.S32 R49, R49 ;  /* 0x0000003100317245 */ /* 0x000fc40000201400 */
[-C--:B------:R-:W-:Y:S02]  /*4fe0*/  ISETP.GE.AND P1, PT, R112, R7.reuse, PT ;  /* 0x000000077000720c */ /* 0x080fe40003f26270 */
[----:B------:R-:W-:Y:S02]  /*4ff0*/  ISETP.GE.AND P3, PT, R120, R7, PT ;  /* 0x000000077800720c */ /* 0x000fe40003f66270 */
[----:B------:R-:W-:Y:S02]  /*5000*/  IABS R33, R33 ;  /* 0x0000002100217213 */ /* 0x000fe40000000000 */
[----:B------:R-:W-:Y:S01]  /*5010*/  IABS R43, R43 ;  /* 0x0000002b002b7213 */ /* 0x000fe20000000000 */
[----:B------:R-:W-:Y:S01]  /*5020*/  FFMA.FTZ R35, -R3, R46, R35 ;  /* 0x0000002e03237223 */ /* 0x000fe20000010123 */
[----:B------:R-:W-:Y:S01]  /*5030*/  FSEL R83, R45, -INF , !P2 ;  /* 0xff8000002d537808 */ /* 0x000fe20005000000 */
[----:B------:R-:W-:Y:S01]  /*5040*/  FFMA.FTZ R57, -R3, R57, R100 ;  /* 0x0000003903397223 */ /* 0x000fe20000010164 */
[----:B------:R-:W-:Y:S01]  /*5050*/  FSEL R69, R47, -INF , !P2 ;  /* 0xff8000002f457808 */ /* 0x000fe20005000000 */
[----:B------:R-:W-:Y:S01]  /*5060*/  IMAD.IADD R100, R37, 0x1, -R110 ;  /* 0x0000000125647824 */ /* 0x000fe200078e0a6e */
[----:B------:R-:W-:Y:S01]  /*5070*/  ISETP.GE.AND P2, PT, R76, R7, PT ;  /* 0x000000074c00720c */ /* 0x000fe20003f46270 */
[C---:B------:R-:W-:Y:S01]  /*5080*/  FFMA.FTZ R17, -R3.reuse, R17, R42 ;  /* 0x0000001103117223 */ /* 0x040fe2000001012a */
[----:B------:R-:W-:Y:S01]  /*5090*/  IABS R0, R0 ;  /* 0x0000000000007213 */ /* 0x000fe20000000000 */
[----:B------:R-:W-:Y:S01]  /*50a0*/  FFMA.FTZ R34, -R3, R49, R34 ;  /* 0x0000003103227223 */ /* 0x000fe20000010122 */
[----:B------:R-:W-:-:S02]  /*50b0*/  FSEL R16, R16, -INF , !P1 ;  /* 0xff80000010107808 */ /* 0x000fc40004800000 */
[----:B------:R-:W-:Y:S02]  /*50c0*/  FSEL R8, R8, -INF , !P1 ;  /* 0xff80000008087808 */ /* 0x000fe40004800000 */
[----:B------:R-:W-:Y:S02]  /*50d0*/  FSEL R75, R75, -INF , !P3 ;  /* 0xff8000004b4b7808 */ /* 0x000fe40005800000 */
[----:B------:R-:W-:Y:S02]  /*50e0*/  FSEL R13, R13, -INF , !P3 ;  /* 0xff8000000d0d7808 */ /* 0x000fe40005800000 */
[----:B------:R-:W-:Y:S02]  /*50f0*/  I2FP.F32.S32 R33, R33 ;  /* 0x0000002100217245 */ /* 0x000fe40000201400 */
[----:B------:R-:W-:Y:S02]  /*5100*/  I2FP.F32.S32 R43, R43 ;  /* 0x0000002b002b7245 */ /* 0x000fe40000201400 */
[----:B------:R-:W-:-:S02]  /*5110*/  ISETP.GE.AND P1, PT, R86, R7, PT ;  /* 0x000000075600720c */ /* 0x000fc40003f26270 */
[----:B------:R-:W-:Y:S02]  /*5120*/  ISETP.GE.AND P3, PT, R88, R7, PT ;  /* 0x000000075800720c */ /* 0x000fe40003f66270 */
[----:B------:R-:W-:Y:S02]  /*5130*/  IABS R39, R39 ;  /* 0x0000002700277213 */ /* 0x000fe40000000000 */
[----:B------:R-:W-:Y:S01]  /*5140*/  FSEL R205, R35, -INF , !P2 ;  /* 0xff80000023cd7808 */ /* 0x000fe20005000000 */
[----:B------:R-:W-:Y:S01]  /*5150*/  IMAD.IADD R35, R37, 0x1, -R68 ;  /* 0x0000000125237824 */ /* 0x000fe200078e0a44 */
[----:B------:R-:W-:Y:S01]  /*5160*/  IABS R65, R65 ;  /* 0x0000004100417213 */ /* 0x000fe20000000000 */
[C---:B------:R-:W-:Y:S01]  /*5170*/  FFMA.FTZ R33, -R3.reuse, R33, R38 ;  /* 0x0000002103217223 */ /* 0x040fe20000010126 */
[----:B------:R-:W-:Y:S01]  /*5180*/  I2FP.F32.S32 R0, R0 ;  /* 0x0000000000007245 */ /* 0x000fe20000201400 */
[----:B------:R-:W-:Y:S01]  /*5190*/  FFMA.FTZ R30, -R3, R43, R30 ;  /* 0x0000002b031e7223 */ /* 0x000fe2000001011e */
[----:B------:R-:W-:Y:S01]  /*51a0*/  IABS R100, R100 ;  /* 0x0000006400647213 */ /* 0x000fe20000000000 */
[----:B------:R-:W-:Y:S01]  /*51b0*/  IMAD.IADD R38, R37, 0x1, -R78 ;  /* 0x0000000125267824 */ /* 0x000fe200078e0a4e */
[----:B------:R-:W-:Y:S01]  /*51c0*/  FSEL R81, R81, -INF , !P5 ;  /* 0xff80000051517808 */ /* 0x000fe20006800000 */
[----:B------:R-:W-:Y:S01]  /*51d0*/  FFMA.FTZ R101, -R3, R0, R101 ;  /* 0x0000000003657223 */ /* 0x000fe20000010165 */
[----:B------:R-:W-:Y:S01]  /*51e0*/  FSEL R79, R79, -INF , !P1 ;  /* 0xff8000004f4f7808 */ /* 0x000fe20004800000 */
[----:B------:R-:W-:Y:S01]  /*51f0*/  VIADD R0, R112, 0x79 ;  /* 0x0000007970007836 */ /* 0x000fe20000000000 */
[----:B------:R-:W-:-:S02]  /*5200*/  FSEL R17, R17, -INF , !P1 ;  /* 0xff80000011117808 */ /* 0x000fc40004800000 */
[----:B------:R-:W-:Y:S01]  /*5210*/  FSEL R209, R34, -INF , !P3 ;  /* 0xff80000022d17808 */ /* 0x000fe20005800000 */
[----:B------:R-:W-:Y:S01]  /*5220*/  IMAD.IADD R34, R37, 0x1, -R66 ;  /* 0x0000000125227824 */ /* 0x000fe200078e0a42 */
[----:B------:R-:W-:Y:S02]  /*5230*/  I2FP.F32.S32 R39, R39 ;  /* 0x0000002700277245 */ /* 0x000fe40000201400 */
[-C--:B------:R-:W-:Y:S02]  /*5240*/  ISETP.GE.AND P5, PT, R108, R7.reuse, PT ;  /* 0x000000076c00720c */ /* 0x080fe40003fa6270 */
[----:B------:R-:W-:Y:S02]  /*5250*/  ISETP.GE.AND P1, PT, R74, R7, PT ;  /* 0x000000074a00720c */ /* 0x000fe40003f26270 */
[----:B------:R-:W-:Y:S02]  /*5260*/  I2FP.F32.S32 R65, R65 ;  /* 0x0000004100417245 */ /* 0x000fe40000201400 */
[----:B------:R-:W-:Y:S01]  /*5270*/  ISETP.GE.AND P0, PT, R110, R7, PT ;  /* 0x000000076e00720c */ /* 0x000fe20003f06270 */
[----:B------:R-:W-:Y:S01]  /*5280*/  FFMA.FTZ R18, -R3, R39, R18 ;  /* 0x0000002703127223 */ /* 0x000fe20000010112 */
[----:B------:R-:W-:Y:S01]  /*5290*/  I2FP.F32.S32 R100, R100 ;  /* 0x0000006400647245 */ /* 0x000fe20000201400 */
[----:B------:R-:W-:Y:S01]  /*52a0*/  IMAD.IADD R42, R37, 0x1, -R82 ;  /* 0x00000001252a7824 */ /* 0x000fe200078e0a52 */
[----:B------:R-:W-:Y:S01]  /*52b0*/  IABS R35, R35 ;  /* 0x0000002300237213 */ /* 0x000fe20000000000 */
[----:B------:R-:W-:Y:S01]  /*52c0*/  FFMA.FTZ R65, -R3, R65, R24 ;  /* 0x0000004103417223 */ /* 0x000fe20000010118 */
[----:B------:R-:W-:Y:S01]  /*52d0*/  FSEL R147, R147, -INF , !P5 ;  /* 0xff80000093937808 */ /* 0x000fe20006800000 */
[----:B------:R-:W-:Y:S01]  /*52e0*/  IMAD.IADD R24, R63, 0x1, -R0 ;  /* 0x000000013f187824 */ /* 0x000fe200078e0a00 */
[----:B------:R-:W-:-:S02]  /*52f0*/  FSEL R33, R33, -INF , !P5 ;  /* 0xff80000021217808 */ /* 0x000fc40006800000 */
[----:B------:R-:W-:Y:S02]  /*5300*/  FSEL R145, R145, -INF , !P1 ;  /* 0xff80000091917808 */ /* 0x000fe40004800000 */
[----:B------:R-:W-:Y:S02]  /*5310*/  FSEL R67, R30, -INF , !P1 ;  /* 0xff8000001e437808 */ /* 0x000fe40004800000 */
[-C--:B------:R-:W-:Y:S02]  /*5320*/  ISETP.GE.AND P5, PT, R80, R7.reuse, PT ;  /* 0x000000075000720c */ /* 0x080fe40003fa6270 */
[----:B------:R-:W-:Y:S02]  /*5330*/  IABS R38, R38 ;  /* 0x0000002600267213 */ /* 0x000fe40000000000 */
[----:B------:R-:W-:Y:S02]  /*5340*/  ISETP.GE.AND P1, PT, R72, R7, PT ;  /* 0x000000074800720c */ /* 0x000fe40003f26270 */
[----:B------:R-:W-:-:S02]  /*5350*/  IABS R34, R34 ;  /* 0x0000002200227213 */ /* 0x000fc40000000000 */
[----:B------:R-:W-:Y:S01]  /*5360*/  FSEL R85, R53, -INF , !P0 ;  /* 0xff80000035557808 */ /* 0x000fe20004000000 */
[----:B------:R-:W-:Y:S01]  /*5370*/  FFMA.FTZ R55, -R3, R100, R55 ;  /* 0x0000006403377223 */ /* 0x000fe20000010137 */
[----:B------:R-:W-:Y:S02]  /*5380*/  I2FP.F32.S32 R35, R35 ;  /* 0x0000002300237245 */ /* 0x000fe40000201400 */
[----:B------:R-:W-:Y:S02]  /*5390*/  FSEL R21, R21, -INF , !P4 ;  /* 0xff80000015157808 */ /* 0x000fe40006000000 */
[----:B------:R-:W-:Y:S02]  /*53a0*/  I2FP.F32.S32 R38, R38 ;  /* 0x0000002600267245 */ /* 0x000fe40000201400 */
[----:B------:R-:W-:Y:S01]  /*53b0*/  FSEL R63, R26, -INF , !P5 ;  /* 0xff8000001a3f7808 */ /* 0x000fe20006800000 */
[----:B------:R-:W-:Y:S01]  /*53c0*/  IMAD.IADD R26, R37, 0x1, -R70 ;  /* 0x00000001251a7824 */ /* 0x000fe200078e0a46 */
[----:B------:R-:W-:-:S02]  /*53d0*/  I2FP.F32.S32 R34, R34 ;  /* 0x0000002200227245 */ /* 0x000fc40000201400 */
[----:B------:R-:W-:Y:S02]  /*53e0*/  FSEL R149, R18, -INF , !P1 ;  /* 0xff80000012957808 */ /* 0x000fe40004800000 */
[----:B------:R-:W-:Y:S02]  /*53f0*/  ISETP.GE.AND P4, PT, R90, R7, PT ;  /* 0x000000075a00720c */ /* 0x000fe40003f86270 */
[----:B------:R-:W-:Y:S02]  /*5400*/  IABS R42, R42 ;  /* 0x0000002a002a7213 */ /* 0x000fe40000000000 */
[----:B------:R-:W-:Y:S01]  /*5410*/  FMNMX3.FTZ R18, R16, R85, R81, !PT ;  /* 0x0000005510127276 */ /* 0x000fe20007810051 */
[----:B------:R-:W-:Y:S01]  /*5420*/  FFMA.FTZ R14, -R3, R35, R14 ;  /* 0x00000023030e7223 */ /* 0x000fe2000001010e */
[----:B------:R-:W-:Y:S01]  /*5430*/  FSEL R65, R65, -INF , !P5 ;  /* 0xff80000041417808 */ /* 0x000fe20006800000 */
[----:B------:R-:W-:Y:S01]  /*5440*/  FFMA.FTZ R27, -R3, R38, R27 ;  /* 0x00000026031b7223 */ /* 0x000fe2000001011b */
[----:B------:R-:W-:Y:S01]  /*5450*/  FSEL R71, R55, -INF , !P0 ;  /* 0xff80000037477808 */ /* 0x000fe20004000000 */
[----:B------:R-:W-:Y:S01]  /*5460*/  FFMA.FTZ R22, -R3, R34, R22 ;  /* 0x0000002203167223 */ /* 0x000fe20000010116 */
[----:B------:R-:W-:-:S02]  /*5470*/  ISETP.GE.AND P5, PT, R68, R7, PT ;  /* 0x000000074400720c */ /* 0x000fc40003fa6270 */
[----:B------:R-:W-:Y:S02]  /*5480*/  ISETP.GE.AND P0, PT, R84, R7, PT ;  /* 0x000000075400720c */ /* 0x000fe40003f06270 */
[----:B------:R-:W-:Y:S02]  /*5490*/  FSEL R207, R207, -INF , !P4 ;  /* 0xff800000cfcf7808 */ /* 0x000fe40006000000 */
[----:B------:R-:W-:Y:S02]  /*54a0*/  FSEL R29, R29, -INF , !P4 ;  /* 0xff8000001d1d7808 */ /* 0x000fe40006000000 */
[----:B------:R-:W-:Y:S02]  /*54b0*/  I2FP.F32.S32 R42, R42 ;  /* 0x0000002a002a7245 */ /* 0x000fe40000201400 */
[----:B------:R-:W-:Y:S02]  /*54c0*/  FSEL R211, R211, -INF , !P3 ;  /* 0xff800000d3d37808 */ /* 0x000fe40005800000 */
[----:B------:R-:W-:-:S02]  /*54d0*/  FMNMX3.FTZ R18, R18, R77, R75, !PT ;  /* 0x0000004d12127276 */ /* 0x000fc4000781004b */
[-C--:B------:R-:W-:Y:S02]  /*54e0*/  ISETP.GE.AND P4, PT, R78, R7.reuse, PT ;  /* 0x000000074e00720c */ /* 0x080fe40003f86270 */
[----:B------:R-:W-:Y:S02]  /*54f0*/  ISETP.GE.AND P3, PT, R66, R7, PT ;  /* 0x000000074200720c */ /* 0x000fe40003f66270 */
[----:B------:R-:W-:Y:S01]  /*5500*/  IABS R26, R26 ;  /* 0x0000001a001a7213 */ /* 0x000fe20000000000 */
[----:B------:R-:W-:Y:S01]  /*5510*/  IMAD.IADD R30, R37, 0x1, -R64 ;  /* 0x00000001251e7824 */ /* 0x000fe200078e0a40 */
[----:B------:R-:W-:Y:S01]  /*5520*/  FSEL R133, R14, -INF , !P5 ;  /* 0xff8000000e857808 */ /* 0x000fe20006800000 */
[----:B------:R-:W-:Y:S01]  /*5530*/  FFMA.FTZ R199, -R3, R42, R31 ;  /* 0x0000002a03c77223 */ /* 0x000fe2000001011f */
[----:B------:R-:W-:Y:S02]  /*5540*/  FSEL R73, R73, -INF , !P0 ;  /* 0xff80000049497808 */ /* 0x000fe40004000000 */
[----:B------:R-:W-:-:S02]  /*5550*/  FMNMX3.FTZ R14, R18, R83, R79, !PT ;  /* 0x00000053120e7276 */ /* 0x000fc4000781004f */
[----:B------:R-:W-:Y:S02]  /*5560*/  FSEL R9, R9, -INF , !P0 ;  /* 0xff80000009097808 */ /* 0x000fe40004000000 */
[----:B------:R-:W-:Y:S02]  /*5570*/  I2FP.F32.S32 R26, R26 ;  /* 0x0000001a001a7245 */ /* 0x000fe40000201400 */
[----:B------:R-:W-:Y:S02]  /*5580*/  FSEL R203, R203, -INF , !P4 ;  /* 0xff800000cbcb7808 */ /* 0x000fe40006000000 */
[----:B------:R-:W-:Y:S02]  /*5590*/  FSEL R197, R27, -INF , !P4 ;  /* 0xff8000001bc57808 */ /* 0x000fe40006000000 */
[----:B------:R-:W-:Y:S02]  /*55a0*/  FSEL R155, R155, -INF , !P3 ;  /* 0xff8000009b9b7808 */ /* 0x000fe40005800000 */
[----:B------:R-:W-:-:S02]  /*55b0*/  FSEL R153, R22, -INF , !P3 ;  /* 0xff80000016997808 */ /* 0x000fc40005800000 */
[-C--:B------:R-:W-:Y:S02]  /*55c0*/  ISETP.GE.AND P0, PT, R82, R7.reuse, PT ;  /* 0x000000075200720c */ /* 0x080fe40003f06270 */
[-C--:B------:R-:W-:Y:S01]  /*55d0*/  ISETP.GE.AND P4, PT, R44, R7.reuse, PT ;  /* 0x000000072c00720c */ /* 0x080fe20003f86270 */
[C---:B------:R-:W-:Y:S01]  /*55e0*/  IMAD.IADD R44, R37.reuse, 0x1, -R44 ;  /* 0x00000001252c7824 */ /* 0x040fe200078e0a2c */
[----:B------:R-:W-:Y:S01]  /*55f0*/  ISETP.GE.AND P3, PT, R40, R7, PT ;  /* 0x000000072800720c */ /* 0x000fe20003f66270 */
[----:B------:R-:W-:Y:S01]  /*5600*/  IMAD.IADD R40, R37, 0x1, -R40 ;  /* 0x0000000125287824 */ /* 0x000fe200078e0a28 */
[----:B------:R-:W-:Y:S02]  /*5610*/  IABS R30, R30 ;  /* 0x0000001e001e7213 */ /* 0x000fe40000000000 */
[----:B------:R-:W-:Y:S01]  /*5620*/  FMNMX3.FTZ R14, R14, R73, R147, !PT ;  /* 0x000000490e0e7276 */ /* 0x000fe20007810093 */
[----:B------:R-:W-:Y:S01]  /*5630*/  FFMA.FTZ R19, -R3, R26, R19 ;  /* 0x0000001a03137223 */ /* 0x000fe20000010113 */
[----:B------:R-:W-:-:S02]  /*5640*/  FSEL R201, R201, -INF , !P0 ;  /* 0xff800000c9c97808 */ /* 0x000fc40004000000 */
[----:B------:R-:W-:Y:S02]  /*5650*/  FSEL R199, R199, -INF , !P0 ;  /* 0xff800000c7c77808 */ /* 0x000fe40004000000 */
[----:B------:R-:W-:Y:S02]  /*5660*/  ISETP.GE.AND P0, PT, R70, R7, PT ;  /* 0x000000074600720c */ /* 0x000fe40003f06270 */
[----:B------:R-:W-:Y:S02]  /*5670*/  FSEL R31, R41, -INF , !P2 ;  /* 0xff800000291f7808 */ /* 0x000fe40005000000 */
[----:B------:R-:W-:Y:S02]  /*5680*/  I2FP.F32.S32 R30, R30 ;  /* 0x0000001e001e7245 */ /* 0x000fe40000201400 */
[----:B------:R-:W-:Y:S02]  /*5690*/  IABS R44, R44 ;  /* 0x0000002c002c7213 */ /* 0x000fe40000000000 */
[----:B------:R-:W-:-:S02]  /*56a0*/  IABS R40, R40 ;  /* 0x0000002800287213 */ /* 0x000fc40000000000 */
[----:B------:R-:W-:Y:S02]  /*56b0*/  FMNMX3.FTZ R14, R14, R207, R211, !PT ;  /* 0x000000cf0e0e7276 */ /* 0x000fe400078100d3 */
[----:B------:R-:W-:Y:S01]  /*56c0*/  FSEL R157, R19, -INF , !P0 ;  /* 0xff800000139d7808 */ /* 0x000fe20004000000 */
[C---:B------:R-:W-:Y:S01]  /*56d0*/  FFMA.FTZ R23, -R3.reuse, R30, R23 ;  /* 0x0000001e03177223 */ /* 0x040fe20000010117 */
[----:B------:R-:W-:Y:S02]  /*56e0*/  I2FP.F32.S32 R44, R44 ;  /* 0x0000002c002c7245 */ /* 0x000fe40000201400 */
[----:B------:R-:W-:Y:S02]  /*56f0*/  I2FP.F32.S32 R19, R40 ;  /* 0x0000002800137245 */ /* 0x000fe40000201400 */
[----:B------:R-:W-:Y:S02]  /*5700*/  FMNMX3.FTZ R14, R14, R31, R145, !PT ;  /* 0x0000001f0e0e7276 */ /* 0x000fe40007810091 */
[----:B------:R-:W-:Y:S01]  /*5710*/  ISETP.GE.AND P2, PT, R64, R7, PT ;  /* 0x000000074000720c */ /* 0x000fe20003f46270 */
[C---:B------:R-:W-:Y:S01]  /*5720*/  FFMA.FTZ R15, -R3.reuse, R44, R15 ;  /* 0x0000002c030f7223 */ /* 0x040fe2000001010f */
[----:B------:R-:W-:Y:S01]  /*5730*/  FMNMX3.FTZ R14, R14, R201, R65, !PT ;  /* 0x000000c90e0e7276 */ /* 0x000fe20007810041 */
[----:B------:R-:W-:Y:S01]  /*5740*/  FFMA.FTZ R10, -R3, R19, R10 ;  /* 0x00000013030a7223 */ /* 0x000fe2000001010a */
[----:B------:R-:W-:-:S02]  /*5750*/  FSEL R141, R141, -INF , !P5 ;  /* 0xff8000008d8d7808 */ /* 0x000fc40006800000 */
[----:B------:R-:W-:Y:S02]  /*5760*/  IABS R61, R61 ;  /* 0x0000003d003d7213 */ /* 0x000fe40000000000 */
[----:B------:R-:W-:Y:S02]  /*5770*/  FSEL R191, R191, -INF , !P2 ;  /* 0xff800000bfbf7808 */ /* 0x000fe40005000000 */
[----:B------:R-:W-:Y:S02]  /*5780*/  FSEL R159, R23, -INF , !P2 ;  /* 0xff800000179f7808 */ /* 0x000fe40005000000 */
[----:B------:R-:W-:Y:S02]  /*5790*/  FSEL R151, R151, -INF , !P1 ;  /* 0xff80000097977808 */ /* 0x000fe40004800000 */
[-C--:B------:R-:W-:Y:S01]  /*57a0*/  ISETP.GE.AND P5, PT, R12, R7.reuse, PT ;  /* 0x000000070c00720c */ /* 0x080fe20003fa6270 */
[C---:B------:R-:W-:Y:S01]  /*57b0*/  IMAD.IADD R12, R37.reuse, 0x1, -R12 ;  /* 0x00000001250c7824 */ /* 0x040fe200078e0a0c */
[-C--:B------:R-:W-:Y:S01]  /*57c0*/  ISETP.GE.AND P2, PT, R62, R7.reuse, PT ;  /* 0x000000073e00720c */ /* 0x080fe20003f46270 */
[C---:B------:R-:W-:Y:S01]  /*57d0*/  IMAD.IADD R62, R37.reuse, 0x1, -R62 ;  /* 0x00000001253e7824 */ /* 0x040fe200078e0a3e */
[----:B------:R-:W-:Y:S01]  /*57e0*/  ISETP.GE.AND P1, PT, R60, R7, PT ;  /* 0x000000073c00720c */ /* 0x000fe20003f26270 */
[----:B------:R-:W-:Y:S01]  /*57f0*/  IMAD.IADD R60, R37, 0x1, -R60 ;  /* 0x00000001253c7824 */ /* 0x000fe200078e0a3c */
[----:B------:R-:W-:-:S02]  /*5800*/  FMNMX3.FTZ R14, R14, R203, R155, !PT ;  /* 0x000000cb0e0e7276 */ /* 0x000fc4000781009b */
[----:B------:R-:W-:Y:S02]  /*5810*/  I2FP.F32.S32 R61, R61 ;  /* 0x0000003d003d7245 */ /* 0x000fe40000201400 */
[----:B------:R-:W-:Y:S02]  /*5820*/  FSEL R139, R139, -INF , !P4 ;  /* 0xff8000008b8b7808 */ /* 0x000fe40006000000 */
[----:B------:R-:W-:Y:S01]  /*5830*/  FSEL R131, R15, -INF , !P4 ;  /* 0xff8000000f837808 */ /* 0x000fe20006000000 */
[----:B------:R-:W-:Y:S01]  /*5840*/  FFMA.FTZ R61, -R3, R61, R104 ;  /* 0x0000003d033d7223 */ /* 0x000fe20000010168 */
[----:B------:R-:W-:Y:S01]  /*5850*/  FSEL R129, R10, -INF , !P3 ;  /* 0xff8000000a817808 */ /* 0x000fe20005800000 */
[----:B------:R-:W-:Y:S01]  /*5860*/  IMAD.IADD R10, R37, 0x1, -R2 ;  /* 0x00000001250a7824 */ /* 0x000fe200078e0a02 */
[----:B------:R-:W-:Y:S02]  /*5870*/  ISETP.GE.AND P4, PT, R2, R7, PT ;  /* 0x000000070200720c */ /* 0x000fe40003f86270 */
[----:B------:R-:W-:-:S02]  /*5880*/  FSEL R187, R187, -INF , !P0 ;  /* 0xff800000bbbb7808 */ /* 0x000fc40004000000 */
[----:B------:R-:W-:Y:S02]  /*5890*/  FMNMX3.FTZ R14, R14, R191, R151, !PT ;  /* 0x000000bf0e0e7276 */ /* 0x000fe40007810097 */
[----:B------:R-:W-:Y:S02]  /*58a0*/  IABS R2, R12 ;  /* 0x0000000c00027213 */ /* 0x000fe40000000000 */
[----:B------:R-:W-:Y:S02]  /*58b0*/  IABS R62, R62 ;  /* 0x0000003e003e7213 */ /* 0x000fe40000000000 */
[----:B------:R-:W-:Y:S02]  /*58c0*/  IABS R60, R60 ;  /* 0x0000003c003c7213 */ /* 0x000fe40000000000 */
[----:B------:R-:W-:Y:S02]  /*58d0*/  FMNMX3.FTZ R12, R8, R71, R51, !PT ;  /* 0x00000047080c7276 */ /* 0x000fe40007810033 */
[----:B------:R-:W-:-:S02]  /*58e0*/  FSEL R137, R137, -INF , !P3 ;  /* 0xff80000089897808 */ /* 0x000fc40005800000 */
[----:B------:R-:W-:Y:S02]  /*58f0*/  FMNMX3.FTZ R14, R14, R187, R141, !PT ;  /* 0x000000bb0e0e7276 */ /* 0x000fe4000781008d */
[----:B------:R-:W-:Y:S02]  /*5900*/  I2FP.F32.S32 R62, R62 ;  /* 0x0000003e003e7245 */ /* 0x000fe40000201400 */
[----:B------:R-:W-:Y:S02]  /*5910*/  I2FP.F32.S32 R53, R60 ;  /* 0x0000003c00357245 */ /* 0x000fe40000201400 */
[----:B------:R-:W-:Y:S02]  /*5920*/  FMNMX3.FTZ R12, R12, R21, R13, !PT ;  /* 0x000000150c0c7276 */ /* 0x000fe4000781000d */
[----:B------:R-:W-:Y:S01]  /*5930*/  ISETP.GE.AND P0, PT, R48, R7, PT ;  /* 0x000000073000720c */ /* 0x000fe20003f06270 */
[----:B------:R-:W-:Y:S01]  /*5940*/  IMAD.IADD R48, R37, 0x1, -R48 ;  /* 0x0000000125307824 */ /* 0x000fe200078e0a30 */
[----:B------:R-:W-:-:S02]  /*5950*/  FSEL R135, R135, -INF , !P2 ;  /* 0xff80000087877808 */ /* 0x000fc40005000000 */
[----:B------:R-:W-:Y:S02]  /*5960*/  FSEL R61, R61, -INF , !P1 ;  /* 0xff8000003d3d7808 */ /* 0x000fe40004800000 */
[----:B------:R-:W-:Y:S01]  /*5970*/  FMNMX3.FTZ R14, R14, R139, R137, !PT ;  /* 0x0000008b0e0e7276 */ /* 0x000fe20007810089 */
[C---:B------:R-:W-:Y:S01]  /*5980*/  FFMA.FTZ R11, -R3.reuse, R62, R11 ;  /* 0x0000003e030b7223 */ /* 0x040fe2000001010b */
[----:B------:R-:W-:Y:S01]  /*5990*/  FMNMX3.FTZ R12, R12, R69, R17, !PT ;  /* 0x000000450c0c7276 */ /* 0x000fe20007810011 */
[----:B------:R-:W-:Y:S01]  /*59a0*/  FFMA.FTZ R53, -R3, R53, R106 ;  /* 0x0000003503357223 */ /* 0x000fe2000001016a */
[----:B------:R-:W-:Y:S02]  /*59b0*/  ISETP.GE.AND P3, PT, R32, R7, PT ;  /* 0x000000072000720c */ /* 0x000fe40003f66270 */
[----:B------:R-:W-:Y:S02]  /*59c0*/  FSEL R59, R59, -INF , !P0 ;  /* 0xff8000003b3b7808 */ /* 0x000fe40004000000 */
[----:B------:R-:W-:-:S02]  /*59d0*/  FSEL R57, R57, -INF , !P5 ;  /* 0xff80000039397808 */ /* 0x000fc40006800000 */
[----:B------:R-:W-:Y:S02]  /*59e0*/  FMNMX3.FTZ R14, R14, R135, R61, !PT ;  /* 0x000000870e0e7276 */ /* 0x000fe4000781003d */
[----:B------:R-:W-:Y:S02]  /*59f0*/  IABS R48, R48 ;  /* 0x0000003000307213 */ /* 0x000fe40000000000 */
[----:B------:R-:W-:Y:S02]  /*5a00*/  FMNMX3.FTZ R12, R12, R9, R33, !PT ;  /* 0x000000090c0c7276 */ /* 0x000fe40007810021 */
[----:B------:R-:W-:Y:S02]  /*5a10*/  FSEL R125, R11, -INF , !P2 ;  /* 0xff8000000b7d7808 */ /* 0x000fe40005000000 */
[----:B------:R-:W-:Y:S02]  /*5a20*/  FSEL R53, R53, -INF , !P1 ;  /* 0xff80000035357808 */ /* 0x000fe40004800000 */
[----:B------:R-:W-:-:S02]  /*5a30*/  ISETP.GE.AND P2, PT, R28, R7, PT ;  /* 0x000000071c00720c */ /* 0x000fc40003f46270 */
[----:B------:R-:W-:Y:S02]  /*5a40*/  ISETP.GE.AND P1, PT, R20, R7, PT ;  /* 0x000000071400720c */ /* 0x000fe40003f26270 */
[----:B------:R-:W-:Y:S02]  /*5a50*/  FSEL R55, R101, -INF , !P4 ;  /* 0xff80000065377808 */ /* 0x000fe40006000000 */
[----:B------:R-:W-:Y:S02]  /*5a60*/  FSEL R36, R36, -INF , !P3 ;  /* 0xff80000024247808 */ /* 0x000fe40005800000 */
[----:B------:R-:W-:Y:S02]  /*5a70*/  FMNMX3.FTZ R14, R14, R59, R57, !PT ;  /* 0x0000003b0e0e7276 */ /* 0x000fe40007810039 */
[----:B------:R-:W-:Y:S02]  /*5a80*/  I2FP.F32.S32 R48, R48 ;  /* 0x0000003000307245 */ /* 0x000fe40000201400 */
[----:B------:R-:W-:-:S02]  /*5a90*/  FMNMX3.FTZ R12, R12, R29, R209, !PT ;  /* 0x0000001d0c0c7276 */ /* 0x000fc400078100d1 */
[----:B------:R-:W-:Y:S02]  /*5aa0*/  IABS R24, R24 ;  /* 0x0000001800187213 */ /* 0x000fe40000000000 */
[----:B------:R-:W-:Y:S02]  /*5ab0*/  FSEL R27, R97, -INF , !P2 ;  /* 0xff800000611b7808 */ /* 0x000fe40005000000 */
[----:B------:R-:W-:Y:S02]  /*5ac0*/  FSEL R26, R92, -INF , !P1 ;  /* 0xff8000005c1a7808 */ /* 0x000fe40004800000 */
[----:B------:R-:W-:Y:S01]  /*5ad0*/  FMNMX3.FTZ R14, R14, R55, R36, !PT ;  /* 0x000000370e0e7276 */ /* 0x000fe20007810024 */
[----:B------:R-:W-:Y:S01]  /*5ae0*/  FFMA.FTZ R49, -R3, R48, R107 ;  /* 0x0000003003317223 */ /* 0x000fe2000001016b */
[----:B------:R-:W-:Y:S02]  /*5af0*/  FMNMX3.FTZ R12, R12, R205, R67, !PT ;  /* 0x000000cd0c0c7276 */ /* 0x000fe40007810043 */
[----:B------:R-:W-:-:S02]  /*5b00*/  I2FP.F32.S32 R24, R24 ;  /* 0x0000001800187245 */ /* 0x000fc40000201400 */
[----:B------:R-:W-:Y:S02]  /*5b10*/  FMNMX3.FTZ R11, R14, R27, R26, !PT ;  /* 0x0000001b0e0b7276 */ /* 0x000fe4000781001a */
[----:B------:R-:W-:Y:S01]  /*5b20*/  FMNMX3.FTZ R14, R12, R199, R63, !PT ;  /* 0x000000c70c0e7276 */ /* 0x000fe2000781003f */
[----:B------:R-:W-:Y:S01]  /*5b30*/  FFMA.FTZ R24, -R3, R24, R93 ;  /* 0x0000001803187223 */ /* 0x000fe2000001015d */
[----:B------:R-:W-:Y:S02]  /*5b40*/  FSEL R49, R49, -INF , !P0 ;  /* 0xff80000031317808 */ /* 0x000fe40004000000 */
[----:B------:R-:W-:Y:S01]  /*5b50*/  ISETP.GE.AND P0, PT, R0, R7, PT ;  /* 0x000000070000720c */ /* 0x000fe20003f06270 */
[C---:B------:R-:W-:Y:S01]  /*5b60*/  IMAD.IADD R32, R37.reuse, 0x1, -R32 ;  /* 0x0000000125207824 */ /* 0x040fe200078e0a20 */
[----:B------:R-:W-:Y:S02]  /*5b70*/  FMNMX3.FTZ R14, R14, R197, R153, !PT ;  /* 0x000000c50e0e7276 */ /* 0x000fe40007810099 */
[----:B------:R-:W-:Y:S01]  /*5b80*/  FSEL R24, R24, -INF , !P0 ;  /* 0xff80000018187808 */ /* 0x000fe20004000000 */
[C---:B------:R-:W-:Y:S01]  /*5b90*/  IMAD.IADD R28, R37.reuse, 0x1, -R28 ;  /* 0x00000001251c7824 */ /* 0x040fe200078e0a1c */
[----:B------:R-:W-:Y:S01]  /*5ba0*/  FMNMX3.FTZ R14, R14, R159, R149, !PT ;  /* 0x0000009f0e0e7276 */ /* 0x000fe20007810095 */
[----:B------:R-:W-:Y:S01]  /*5bb0*/  IMAD.IADD R20, R37, 0x1, -R20 ;  /* 0x0000000125147824 */ /* 0x000fe200078e0a14 */
[----:B------:R-:W-:-:S02]  /*5bc0*/  IABS R10, R10 ;  /* 0x0000000a000a7213 */ /* 0x000fc40000000000 */
[----:B------:R-:W-:Y:S02]  /*5bd0*/  I2FP.F32.S32 R2, R2 ;  /* 0x0000000200027245 */ /* 0x000fe40000201400 */
[----:B------:R-:W-:Y:S02]  /*5be0*/  IABS R32, R32 ;  /* 0x0000002000207213 */ /* 0x000fe40000000000 */
[----:B------:R-:W-:Y:S01]  /*5bf0*/  FMNMX.FTZ R11, R24, R11, !PT ;  /* 0x0000000b180b7209 */ /* 0x000fe20007810000 */
[----:B------:R-:W-:Y:S01]  /*5c00*/  IMAD.IADD R0, R37, 0x1, -R0 ;  /* 0x0000000125007824 */ /* 0x000fe200078e0a00 */
[----:B------:R-:W-:Y:S01]  /*5c10*/  FMNMX3.FTZ R14, R14, R157, R133, !PT ;  /* 0x0000009d0e0e7276 */ /* 0x000fe20007810085 */
[----:B------:R-:W-:Y:S01]  /*5c20*/  FFMA.FTZ R2, -R3, R2, R102 ;  /* 0x0000000203027223 */ /* 0x000fe20000010166 */
[----:B------:R-:W-:Y:S02]  /*5c30*/  I2FP.F32.S32 R10, R10 ;  /* 0x0000000a000a7245 */ /* 0x000fe40000201400 */
[----:B------:R-:W-:-:S02]  /*5c40*/  IABS R28, R28 ;  /* 0x0000001c001c7213 */ /* 0x000fc40000000000 */
[----:B------:R-:W-:Y:S02]  /*5c50*/  IABS R20, R20 ;  /* 0x0000001400147213 */ /* 0x000fe40000000000 */
[----:B------:R-:W-:Y:S01]  /*5c60*/  I2FP.F32.S32 R32, R32 ;  /* 0x0000002000207245 */ /* 0x000fe20000201400 */
[----:B------:R-:W1:Y:S01]  /*5c70*/  SHFL.BFLY PT, R12, R11, 0x2, 0x1f ;  /* 0x0c401f000b0c7f89 */ /* 0x000e6200000e0000 */
[----:B------:R-:W-:Y:S01]  /*5c80*/  FMNMX3.FTZ R14, R14, R131, R129, !PT ;  /* 0x000000830e0e7276 */ /* 0x000fe20007810081 */
[C---:B------:R-:W-:Y:S01]  /*5c90*/  FFMA.FTZ R10, -R3.reuse, R10, R103 ;  /* 0x0000000a030a7223 */ /* 0x040fe20000010167 */
[----:B------:R-:W-:Y:S01]  /*5ca0*/  IABS R0, R0 ;  /* 0x0000000000007213 */ /* 0x000fe20000000000 */
[----:B------:R-:W-:Y:S01]  /*5cb0*/  FFMA.FTZ R32, -R3, R32, R98 ;  /* 0x0000002003207223 */ /* 0x000fe20000010162 */
[----:B------:R-:W-:Y:S02]  /*5cc0*/  I2FP.F32.S32 R28, R28 ;  /* 0x0000001c001c7245 */ /* 0x000fe40000201400 */
[----:B------:R-:W-:-:S02]  /*5cd0*/  I2FP.F32.S32 R15, R20 ;  /* 0x00000014000f7245 */ /* 0x000fc40000201400 */
[----:B------:R-:W-:Y:S02]  /*5ce0*/  FSEL R47, R2, -INF , !P5 ;  /* 0xff800000022f7808 */ /* 0x000fe40006800000 */
[----:B------:R-:W-:Y:S01]  /*5cf0*/  FMNMX3.FTZ R14, R14, R125, R53, !PT ;  /* 0x0000007d0e0e7276 */ /* 0x000fe20007810035 */
[C---:B------:R-:W-:Y:S01]  /*5d00*/  FFMA.FTZ R28, -R3.reuse, R28, R99 ;  /* 0x0000001c031c7223 */ /* 0x040fe20000010163 */
[----:B------:R-:W-:Y:S01]  /*5d10*/  I2FP.F32.S32 R0, R0 ;  /* 0x0000000000007245 */ /* 0x000fe20000201400 */
[C---:B------:R-:W-:Y:S01]  /*5d20*/  FFMA.FTZ R15, -R3.reuse, R15, R94 ;  /* 0x0000000f030f7223 */ /* 0x040fe2000001015e */
[----:B------:R-:W-:Y:S02]  /*5d30*/  FSEL R45, R10, -INF , !P4 ;  /* 0xff8000000a2d7808 */ /* 0x000fe40006000000 */
[----:B------:R-:W-:Y:S02]  /*5d40*/  FSEL R43, R32, -INF , !P3 ;  /* 0xff800000202b7808 */ /* 0x000fe40005800000 */
[----:B------:R-:W-:Y:S01]  /*5d50*/  FMNMX3.FTZ R14, R14, R49, R47, !PT ;  /* 0x000000310e0e7276 */ /* 0x000fe2000781002f */
[----:B------:R-:W-:Y:S01]  /*5d60*/  FFMA.FTZ R0, -R3, R0, R95 ;  /* 0x0000000003007223 */ /* 0x000fe2000001015f */
[----:B------:R-:W-:-:S02]  /*5d70*/  FSEL R41, R28, -INF , !P2 ;  /* 0xff8000001c297808 */ /* 0x000fc40005000000 */
        /* <DEDUP_REMOVED lines=8> */
[----:B-1----:R-:W-:Y:S02]  /*5e00*/  FMNMX.FTZ R10, R15, R10, !PT ;  /* 0x0000000a0f0a7209 */ /* 0x002fe40007810000 */
[----:B--2---:R-:W-:-:S03]  /*5e10*/  FMNMX.FTZ R2, R12, R11, !PT ;  /* 0x0000000b0c027209 */ /* 0x004fc60007810000 */
[----:B------:R-:W1:Y:S01]  /*5e20*/  SHFL.BFLY PT, R11, R10, 0x1, 0x1f ;  /* 0x0c201f000a0b7f89 */ /* 0x000e6200000e0000 */
[----:B------:R-:W-:Y:S01]  /*5e30*/  LOP3.LUT R160, R118, 0x120, R123, 0xf8, !PT ;  /* 0x0000012076a07812 */ /* 0x000fe200078ef87b */
[----:B----4-:R-:W-:Y:S01]  /*5e40*/  FMUL.FTZ R40, R25, R2 ;  /* 0x0000000219287220 */ /* 0x010fe20000410000 */
[----:B------:R-:W-:-:S03]  /*5e50*/  FSETP.NEU.FTZ.AND P0, PT, R2, -INF , PT ;  /* 0xff8000000200780b */ /* 0x000fc60003f1d000 */
[----:B------:R-:W-:Y:S01]  /*5e60*/  IMAD R160, R160, 0x2, R5 ;  /* 0x00000002a0a07824 */ /* 0x000fe200078e0205 */
[----:B------:R-:W-:-:S04]  /*5e70*/  FSEL R40, R40, RZ, P0 ;  /* 0x000000ff28287208 */ /* 0x000fc80000000000 */
[----:B------:R-:W2:Y:S01]  /*5e80*/  LDSM.16.MT88.4 R108, [R160+0x9000] ;  /* 0x00900000a06c783b */ /* 0x000ea20000004200 */
[----:B-1----:R-:W-:-:S03]  /*5e90*/  FMNMX.FTZ R0, R10, R11, !PT ;  /* 0x0000000b0a007209 */ /* 0x002fc60007810000 */
[----:B------:R-:W-:Y:S01]  /*5ea0*/  LDSM.16.MT88.4 R96, [R160+0xd000] ;  /* 0x00d00000a060783b */ /* 0x000fe20000004200 */
[----:B------:R-:W-:Y:S01]  /*5eb0*/  FSETP.NEU.FTZ.AND P0, PT, R0, -INF , PT ;  /* 0xff8000000000780b */ /* 0x000fe20003f1d000 */
[----:B------:R-:W-:-:S05]  /*5ec0*/  FMUL.FTZ R38, R25, R0 ;  /* 0x0000000019267220 */ /* 0x000fca0000410000 */
        /* <DEDUP_REMOVED lines=10> */
[----:B------:R-:W-:-:S02]  /*5f70*/  FFMA.FTZ R60, R13, R25, -R38 ;  /* 0x000000190d3c7223 */ /* 0x000fc40000010826 */
[----:B------:R-:W1:Y:S05]  /*5f80*/  LDSM.16.MT88.4 R12, [R160+0x9400] ;  /* 0x00940000a00c783b */ /* 0x000e6a0000004200 */
[----:B------:R-:W4:Y:S08]  /*5f90*/  MUFU.EX2 R126, R126 ;  /* 0x0000007e007e7308 */ /* 0x000f300000000800 */
[----:B------:R-:W-:Y:S08]  /*5fa0*/  MUFU.EX2 R143, R143 ;  /* 0x0000008f008f7308 */ /* 0x000ff00000000800 */
[----:B------:R-:W5:Y:S08]  /*5fb0*/  MUFU.EX2 R62, R62 ;  /* 0x0000003e003e7308 */ /* 0x000f700000000800 */
[----:B------:R-:W-:Y:S08]  /*5fc0*/  MUFU.EX2 R128, R128 ;  /* 0x0000008000807308 */ /* 0x000ff00000000800 */
[----:B------:R-:W3:Y:S08]  /*5fd0*/  MUFU.EX2 R195, R195 ;  /* 0x000000c300c37308 */ /* 0x000ef00000000800 */
[----:B------:R-:W-:Y:S08]  /*5fe0*/  MUFU.EX2 R123, R123 ;  /* 0x0000007b007b7308 */ /* 0x000ff00000000800 */
[----:B------:R-:W2:Y:S01]  /*5ff0*/  MUFU.EX2 R64, R64 ;  /* 0x0000004000407308 */ /* 0x000ea20000000800 */
[----:B------:R-:W-:-:S02]  /*6000*/  IMAD R5, R121, 0x2, R160 ;  /* 0x0000000279057824 */ /* 0x000fc400078e02a0 */
[-CC-:B------:R-:W-:Y:S01]  /*6010*/  FFMA.FTZ R127, R75, R25.reuse, -R40.reuse ;  /* 0x000000194b7f7223 */ /* 0x180fe20000010828 */
[-CC-:B------:R-:W-:Y:S01]  /*6020*/  FFMA.FTZ R54, R83, R25.reuse, -R40.reuse ;  /* 0x0000001953367223 */ /* 0x180fe20000010828 */
[-CC-:B------:R-:W-:Y:S01]  /*6030*/  FFMA.FTZ R42, R79, R25.reuse, -R40.reuse ;  /* 0x000000194f2a7223 */ /* 0x180fe20000010828 */
[-C--:B------:R-:W-:Y:S01]  /*6040*/  FFMA.FTZ R35, R73, R25.reuse, -R40 ;  /* 0x0000001949237223 */ /* 0x080fe20000010828 */
[-CC-:B------:R-:W-:Y:S01]  /*6050*/  FFMA.FTZ R121, R69, R25.reuse, -R38.reuse ;  /* 0x0000001945797223 */ /* 0x180fe20000010826 */
[-CC-:B------:R-:W-:Y:S01]  /*6060*/  FFMA.FTZ R51, R17, R25.reuse, -R38.reuse ;  /* 0x0000001911337223 */ /* 0x180fe20000010826 */
[----:B------:R-:W-:Y:S01]  /*6070*/  FFMA.FTZ R44, R9, R25, -R38 ;  /* 0x00000019092c7223 */ /* 0x000fe20000010826 */
[----:B----4-:R-:W-:Y:S02]  /*6080*/  F2FP.BF16.F32.PACK_AB R104, R126, R189 ;  /* 0x000000bd7e68723e */ /* 0x010fe400000010ff */
[----:B-----5:R-:W-:Y:S02]  /*6090*/  F2FP.BF16.F32.PACK_AB R106, R62, R143 ;  /* 0x0000008f3e6a723e */ /* 0x020fe400000010ff */
[----:B---3--:R-:W-:-:S02]  /*60a0*/  F2FP.BF16.F32.PACK_AB R105, R195, R128 ;  /* 0x00000080c369723e */ /* 0x008fc400000010ff */
[----:B--2---:R-:W-:Y:S01]  /*60b0*/  F2FP.BF16.F32.PACK_AB R107, R64, R123 ;  /* 0x0000007b406b723e */ /* 0x004fe200000010ff */
[----:B------:R-:W-:Y:S01]  /*60c0*/  MUFU.EX2 R127, R127 ;  /* 0x0000007f007f7308 */ /* 0x000fe20000000800 */
[----:B------:R-:W2:Y:S04]  /*60d0*/  LDSM.16.MT88.4 R88, [R5+0xb000] ;  /* 0x00b000000558783b */ /* 0x000ea80000004200 */
[----:B------:R-:W-:Y:S03]  /*60e0*/  LDSM.16.MT88.4 R72, [R5+0x9000] ;  /* 0x009000000548783b */ /* 0x000fe60000004200 */
[----:B------:R-:W3:Y:S01]  /*60f0*/  MUFU.EX2 R54, R54 ;  /* 0x0000003600367308 */ /* 0x000ee20000000800 */
[C---:B------:R-:W-:Y:S01]  /*6100*/  HMMA.16816.F32.BF16 R112, R104.reuse, R108, RZ ;  /* 0x0000006c6870723c */ /* 0x040fe200000418ff */
[----:B------:R-:W-:Y:S04]  /*6110*/  LDSM.16.MT88.4 R80, [R160+0xb000] ;  /* 0x00b00000a050783b */ /* 0x000fe80000004200 */
[----:B------:R-:W-:Y:S02]  /*6120*/  LDSM.16.MT88.4 R16, [R160+0xb400] ;  /* 0x00b40000a010783b */ /* 0x000fe40000004200 */
[----:B------:R-:W-:Y:S01]  /*6130*/  MUFU.EX2 R42, R42 ;  /* 0x0000002a002a7308 */ /* 0x000fe20000000800 */
[----:B------:R-:W-:Y:S01]  /*6140*/  HMMA.16816.F32.BF16 R108, R104, R110, RZ ;  /* 0x0000006e686c723c */ /* 0x000fe200000418ff */
[----:B------:R-:W-:Y:S06]  /*6150*/  LDSM.16.MT88.4 R20, [R5+0x9400] ;  /* 0x009400000514783b */ /* 0x000fec0000004200 */
[----:B------:R-:W4:Y:S08]  /*6160*/  MUFU.EX2 R35, R35 ;  /* 0x0000002300237308 */ /* 0x000f300000000800 */
[----:B------:R-:W-:Y:S08]  /*6170*/  MUFU.EX2 R60, R60 ;  /* 0x0000003c003c7308 */ /* 0x000ff00000000800 */
[----:B------:R-:W5:Y:S08]  /*6180*/  MUFU.EX2 R121, R121 ;  /* 0x0000007900797308 */ /* 0x000f700000000800 */
[----:B------:R-:W-:Y:S08]  /*6190*/  MUFU.EX2 R51, R51 ;  /* 0x0000003300337308 */ /* 0x000ff00000000800 */
[----:B------:R-:W1:Y:S01]  /*61a0*/  MUFU.EX2 R44, R44 ;  /* 0x0000002c002c7308 */ /* 0x000e620000000800 */
[----:B---3--:R-:W-:-:S02]  /*61b0*/  F2FP.BF16.F32.PACK_AB R8, R54, R127 ;  /* 0x0000007f3608723e */ /* 0x008fc400000010ff */
[----:B----4-:R-:W-:Y:S02]  /*61c0*/  F2FP.BF16.F32.PACK_AB R10, R35, R42 ;  /* 0x0000002a230a723e */ /* 0x010fe400000010ff */
[----:B-----5:R-:W-:Y:S02]  /*61d0*/  F2FP.BF16.F32.PACK_AB R9, R121, R60 ;  /* 0x0000003c7909723e */ /* 0x020fe400000010ff */
[----:B-1----:R-:W-:-:S07]  /*61e0*/  F2FP.BF16.F32.PACK_AB R11, R44, R51 ;  /* 0x000000332c0b723e */ /* 0x002fce00000010ff */
[C---:B------:R-:W-:Y:S08]  /*61f0*/  HMMA.16816.F32.BF16 R112, R8.reuse, R12, R112 ;  /* 0x0000000c0870723c */ /* 0x040ff00000041870 */
[----:B------:R-:W-:Y:S01]  /*6200*/  HMMA.16816.F32.BF16 R108, R8, R14, R108 ;  /* 0x0000000e086c723c */ /* 0x000fe2000004186c */
[----:B------:R-:W1:Y:S07]  /*6210*/  LDSM.16.MT88.4 R12, [R5+0xb400] ;  /* 0x00b40000050c783b */ /* 0x000e6e0000004200 */
[C---:B--2---:R-:W-:Y:S08]  /*6220*/  HMMA.16816.F32.BF16 R84, R104.reuse, R88, RZ ;  /* 0x000000586854723c */ /* 0x044ff000000418ff */
[----:B------:R-:W-:-:S12]  /*6230*/  HMMA.16816.F32.BF16 R88, R104, R90, RZ ;  /* 0x0000005a6858723c */ /* 0x000fd800000418ff */
[C---:B-1----:R-:W-:Y:S08]  /*6240*/  HMMA.16816.F32.BF16 R84, R8.reuse, R12, R84 ;  /* 0x0000000c0854723c */ /* 0x042ff00000041854 */
        /* <DEDUP_REMOVED lines=10> */
[----:B------:R-:W1:Y:S07]  /*62f0*/  LDSM.16.MT88.4 R12, [R5+0xd400] ;  /* 0x00d40000050c783b */ /* 0x000e6e0000004200 */
[C---:B------:R-:W-:Y:S08]  /*6300*/  HMMA.16816.F32.BF16 R76, R8.reuse, R16, R76 ;  /* 0x00000010084c723c */ /* 0x040ff0000004184c */
[C---:B------:R-:W-:Y:S01]  /*6310*/  HMMA.16816.F32.BF16 R80, R8.reuse, R18, R80 ;  /* 0x000000120850723c */ /* 0x040fe20000041850 */
[----:B------:R-:W2:Y:S01]  /*6320*/  LDSM.16.MT88.4 R16, [R160+0xd400] ;  /* 0x00d40000a010783b */ /* 0x000ea20000004200 */
[-C--:B------:R-:W-:Y:S01]  /*6330*/  FFMA.FTZ R30, R29, R25.reuse, -R38 ;  /* 0x000000191d1e7223 */ /* 0x080fe20000010826 */
[-CC-:B------:R-:W-:Y:S01]  /*6340*/  FFMA.FTZ R147, R147, R25.reuse, -R40.reuse ;  /* 0x0000001993937223 */ /* 0x180fe20000010828 */
[-CC-:B------:R-:W-:Y:S01]  /*6350*/  FFMA.FTZ R34, R207, R25.reuse, -R40.reuse ;  /* 0x00000019cf227223 */ /* 0x180fe20000010828 */
[-CC-:B------:R-:W-:Y:S01]  /*6360*/  FFMA.FTZ R32, R211, R25.reuse, -R40.reuse ;  /* 0x00000019d3207223 */ /* 0x180fe20000010828 */
[-C--:B------:R-:W-:Y:S01]  /*6370*/  FFMA.FTZ R31, R31, R25.reuse, -R40 ;  /* 0x000000191f1f7223 */ /* 0x080fe20000010828 */
[-CC-:B------:R-:W-:Y:S01]  /*6380*/  FFMA.FTZ R33, R33, R25.reuse, -R38.reuse ;  /* 0x0000001921217223 */ /* 0x180fe20000010826 */
[-CC-:B------:R-:W-:Y:S01]  /*6390*/  FFMA.FTZ R29, R209, R25.reuse, -R38.reuse ;  /* 0x00000019d11d7223 */ /* 0x180fe20000010826 */
[-C--:B------:R-:W-:Y:S01]  /*63a0*/  FFMA.FTZ R28, R205, R25.reuse, -R38 ;  /* 0x00000019cd1c7223 */ /* 0x080fe20000010826 */
        /* <DEDUP_REMOVED lines=8> */
[----:B------:R-:W5:Y:S08]  /*6430*/  MUFU.EX2 R30, R30 ;  /* 0x0000001e001e7308 */ /* 0x000f700000000800 */
[----:B------:R-:W-:Y:S08]  /*6440*/  MUFU.EX2 R29, R29 ;  /* 0x0000001d001d7308 */ /* 0x000ff00000000800 */
[----:B------:R-:W1:Y:S01]  /*6450*/  MUFU.EX2 R28, R28 ;  /* 0x0000001c001c7308 */ /* 0x000e620000000800 */
[C---:B------:R-:W-:Y:S08]  /*6460*/  HMMA.16816.F32.BF16 R68, R8.reuse, R20, R68 ;  /* 0x000000140844723c */ /* 0x040ff00000041844 */
[----:B------:R-:W-:Y:S01]  /*6470*/  HMMA.16816.F32.BF16 R72, R8, R22, R72 ;  /* 0x000000160848723c */ /* 0x000fe20000041848 */
[-CC-:B------:R-:W-:Y:S01]  /*6480*/  FFMA.FTZ R145, R145, R25.reuse, -R40.reuse ;  /* 0x0000001991917223 */ /* 0x180fe20000010828 */
[-CC-:B------:R-:W-:Y:S01]  /*6490*/  FFMA.FTZ R52, R201, R25.reuse, -R40.reuse ;  /* 0x00000019c9347223 */ /* 0x180fe20000010828 */
[-CC-:B------:R-:W-:Y:S01]  /*64a0*/  FFMA.FTZ R65, R65, R25.reuse, -R40.reuse ;  /* 0x0000001941417223 */ /* 0x180fe20000010828 */
[-C--:B------:R-:W-:Y:S01]  /*64b0*/  FFMA.FTZ R48, R203, R25.reuse, -R40 ;  /* 0x00000019cb307223 */ /* 0x080fe20000010828 */
[-CC-:B------:R-:W-:Y:S01]  /*64c0*/  FFMA.FTZ R67, R67, R25.reuse, -R38.reuse ;  /* 0x0000001943437223 */ /* 0x180fe20000010826 */
[----:B------:R-:W-:-:S02]  /*64d0*/  FFMA.FTZ R50, R199, R25, -R38 ;  /* 0x00000019c7327223 */ /* 0x000fc40000010826 */
[C---:B--2---:R-:W-:Y:S08]  /*64e0*/  HMMA.16816.F32.BF16 R92, R8.reuse, R16, R92 ;  /* 0x00000010085c723c */ /* 0x044ff0000004185c */
[----:B------:R-:W-:Y:S01]  /*64f0*/  HMMA.16816.F32.BF16 R96, R8, R18, R96 ;  /* 0x000000120860723c */ /* 0x000fe20000041860 */
[----:B---3--:R-:W-:Y:S01]  /*6500*/  F2FP.BF16.F32.PACK_AB R8, R34, R147 ;  /* 0x000000932208723e */ /* 0x008fe200000010ff */
[-CC-:B------:R-:W-:Y:S01]  /*6510*/  FFMA.FTZ R63, R63, R25.reuse, -R38.reuse ;  /* 0x000000193f3f7223 */ /* 0x180fe20000010826 */
[----:B----4-:R-:W-:Y:S01]  /*6520*/  F2FP.BF16.F32.PACK_AB R10, R31, R32 ;  /* 0x000000201f0a723e */ /* 0x010fe200000010ff */
[----:B------:R-:W-:Y:S01]  /*6530*/  FFMA.FTZ R46, R197, R25, -R38 ;  /* 0x00000019c52e7223 */ /* 0x000fe20000010826 */
[----:B-----5:R-:W-:Y:S01]  /*6540*/  F2FP.BF16.F32.PACK_AB R9, R30, R33 ;  /* 0x000000211e09723e */ /* 0x020fe200000010ff */
[--C-:B------:R-:W-:Y:S01]  /*6550*/  FFMA.FTZ R155, R155, R25, -R40.reuse ;  /* 0x000000199b9b7223 */ /* 0x100fe20000010828 */
[----:B-1----:R-:W-:Y:S01]  /*6560*/  F2FP.BF16.F32.PACK_AB R11, R28, R29 ;  /* 0x0000001d1c0b723e */ /* 0x002fe200000010ff */
[-CC-:B------:R-:W-:Y:S01]  /*6570*/  FFMA.FTZ R124, R191, R25.reuse, -R40.reuse ;  /* 0x00000019bf7c7223 */ /* 0x180fe20000010828 */
[-CC-:B------:R-:W-:Y:S01]  /*6580*/  FFMA.FTZ R151, R151, R25.reuse, -R40.reuse ;  /* 0x0000001997977223 */ /* 0x180fe20000010828 */
[-C--:B------:R-:W-:Y:S01]  /*6590*/  FFMA.FTZ R118, R187, R25.reuse, -R40 ;  /* 0x00000019bb767223 */ /* 0x080fe20000010828 */
[-CC-:B------:R-:W-:Y:S01]  /*65a0*/  FFMA.FTZ R153, R153, R25.reuse, -R38.reuse ;  /* 0x0000001999997223 */ /* 0x180fe20000010826 */
[-CC-:B------:R-:W-:Y:S01]  /*65b0*/  FFMA.FTZ R120, R159, R25.reuse, -R38.reuse ;  /* 0x000000199f787223 */ /* 0x180fe20000010826 */
[-CC-:B------:R-:W-:Y:S01]  /*65c0*/  FFMA.FTZ R149, R149, R25.reuse, -R38.reuse ;  /* 0x0000001995957223 */ /* 0x180fe20000010826 */
[C---:B------:R-:W-:Y:S01]  /*65d0*/  HMMA.16816.F32.BF16 R112, R8.reuse, R12, R112 ;  /* 0x0000000c0870723c */ /* 0x040fe20000041870 */
[----:B------:R-:W-:Y:S01]  /*65e0*/  FFMA.FTZ R66, R157, R25, -R38 ;  /* 0x000000199d427223 */ /* 0x000fe20000010826 */
[----:B------:R-:W-:Y:S06]  /*65f0*/  LDSM.16.MT88.4 R20, [R160+0xa400] ;  /* 0x00a40000a014783b */ /* 0x000fec0000004200 */
        /* <DEDUP_REMOVED lines=81> */
[-C--:B------:R-:W-:Y:S01]  /*6b10*/  FFMA.FTZ R131, R131, R25.reuse, -R38 ;  /* 0x0000001983837223 */ /* 0x080fe20000010826 */
[----:B------:R-:W-:Y:S01]  /*6b20*/  FADD.FTZ R143, R143, R16 ;  /* 0x000000108f8f7221 */ /* 0x000fe20000010000 */
[-C--:B------:R-:W-:Y:S01]  /*6b30*/  FFMA.FTZ R129, R129, R25.reuse, -R38 ;  /* 0x0000001981817223 */ /* 0x080fe20000010826 */
[----:B------:R-:W-:Y:S08]  /*6b40*/  MUFU.EX2 R128, R128 ;  /* 0x0000008000807308 */ /* 0x000ff00000000800 */
[----:B------:R-:W2:Y:S01]  /*6b50*/  MUFU.EX2 R139, R139 ;  /* 0x0000008b008b7308 */ /* 0x000ea20000000800 */
[C---:B-1----:R-:W-:Y:S08]  /*6b60*/  HMMA.16816.F32.BF16 R100, R8.reuse, R12, R100 ;  /* 0x0000000c0864723c */ /* 0x042ff00000041864 */
[----:B------:R-:W-:Y:S01]  /*6b70*/  HMMA.16816.F32.BF16 R104, R8, R14, R104 ;  /* 0x0000000e0868723c */ /* 0x000fe20000041868 */
[----:B------:R-:W1:Y:S01]  /*6b80*/  LDSM.16.MT88.4 R12, [R160+0xc400] ;  /* 0x00c40000a00c783b */ /* 0x000e620000004200 */
[----:B------:R-:W-:Y:S01]  /*6b90*/  FADD.FTZ R9, R123, R18 ;  /* 0x000000127b097221 */ /* 0x000fe20000010000 */
[----:B------:R-:W-:Y:S01]  /*6ba0*/  FFMA.FTZ R123, R125, R25, -R38 ;  /* 0x000000197d7b7223 */ /* 0x000fe20000010826 */
[----:B------:R-:W-:Y:S01]  /*6bb0*/  FADD.FTZ R8, R62, R143 ;  /* 0x0000008f3e087221 */ /* 0x000fe20000010000 */
[----:B------:R-:W3:Y:S01]  /*6bc0*/  LDSM.16.MT88.4 R16, [R5+0xa400] ;  /* 0x00a400000510783b */ /* 0x000ee20000004200 */
[----:B------:R-:W-:Y:S08]  /*6bd0*/  MUFU.EX2 R126, R126 ;  /* 0x0000007e007e7308 */ /* 0x000ff00000000800 */
[----:B------:R-:W4:Y:S08]  /*6be0*/  MUFU.EX2 R135, R135 ;  /* 0x0000008700877308 */ /* 0x000f300000000800 */
[----:B------:R-:W-:Y:S08]  /*6bf0*/  MUFU.EX2 R130, R130 ;  /* 0x0000008200827308 */ /* 0x000ff00000000800 */
[----:B------:R-:W5:Y:S08]  /*6c00*/  MUFU.EX2 R131, R131 ;  /* 0x0000008300837308 */ /* 0x000f700000000800 */
[----:B------:R-:W-:Y:S08]  /*6c10*/  MUFU.EX2 R62, R129 ;  /* 0x00000081003e7308 */ /* 0x000ff00000000800 */
[----:B------:R-:W1:Y:S01]  /*6c20*/  MUFU.EX2 R123, R123 ;  /* 0x0000007b007b7308 */ /* 0x000e620000000800 */
[----:B------:R-:W-:Y:S01]  /*6c30*/  FADD.FTZ R9, R64, R9 ;  /* 0x0000000940097221 */ /* 0x000fe20000010000 */
[----:B------:R-:W-:Y:S01]  /*6c40*/  FADD.FTZ R125, R127, R8 ;  /* 0x000000087f7d7221 */ /* 0x000fe20000010000 */
[----:B--2---:R-:W-:-:S02]  /*6c50*/  F2FP.BF16.F32.PACK_AB R8, R139, R128 ;  /* 0x000000808b08723e */ /* 0x004fc400000010ff */
[----:B------:R-:W-:Y:S01]  /*6c60*/  FADD.FTZ R132, R60, R9 ;  /* 0x000000093c847221 */ /* 0x000fe20000010000 */
[----:B----4-:R-:W-:Y:S02]  /*6c70*/  F2FP.BF16.F32.PACK_AB R10, R135, R126 ;  /* 0x0000007e870a723e */ /* 0x010fe400000010ff */
[----:B-----5:R-:W-:Y:S02]  /*6c80*/  F2FP.BF16.F32.PACK_AB R9, R131, R130 ;  /* 0x000000828309723e */ /* 0x020fe400000010ff */
        /* <DEDUP_REMOVED lines=11> */
[----:B------:R-:W-:Y:S01]  /*6d40*/  HMMA.16816.F32.BF16 R104, R8, R14, R104 ;  /* 0x0000000e0868723c */ /* 0x000fe20000041868 */
[----:B------:R-:W1:Y:S01]  /*6d50*/  LDSM.16.MT88.4 R12, [R160+0xa800] ;  /* 0x00a80000a00c783b */ /* 0x000e620000004200 */
[----:B------:R-:W-:Y:S01]  /*6d60*/  FADD.FTZ R125, R54, R125 ;  /* 0x0000007d367d7221 */ /* 0x000fe20000010000 */
[-CC-:B------:R-:W-:Y:S01]  /*6d70*/  FFMA.FTZ R60, R61, R25.reuse, -R40.reuse ;  /* 0x000000193d3c7223 */ /* 0x180fe20000010828 */
[-CC-:B------:R-:W-:Y:S01]  /*6d80*/  FFMA.FTZ R59, R59, R25.reuse, -R40.reuse ;  /* 0x000000193b3b7223 */ /* 0x180fe20000010828 */
[-CC-:B------:R-:W-:Y:S01]  /*6d90*/  FFMA.FTZ R54, R57, R25.reuse, -R40.reuse ;  /* 0x0000001939367223 */ /* 0x180fe20000010828 */
[----:B------:R-:W-:-:S02]  /*6da0*/  FFMA.FTZ R55, R55, R25, -R40 ;  /* 0x0000001937377223 */ /* 0x000fc40000010828 */
[----:B--2---:R-:W-:Y:S01]  /*6db0*/  HMMA.16816.F32.BF16 R84, R8, R20, R84 ;  /* 0x000000140854723c */ /* 0x004fe20000041854 */
[-CC-:B------:R-:W-:Y:S01]  /*6dc0*/  FFMA.FTZ R53, R53, R25.reuse, -R38.reuse ;  /* 0x0000001935357223 */ /* 0x180fe20000010826 */
[-CC-:B------:R-:W-:Y:S01]  /*6dd0*/  FFMA.FTZ R64, R49, R25.reuse, -R38.reuse ;  /* 0x0000001931407223 */ /* 0x180fe20000010826 */
[-CC-:B------:R-:W-:Y:S01]  /*6de0*/  FFMA.FTZ R45, R45, R25.reuse, -R38.reuse ;  /* 0x000000192d2d7223 */ /* 0x180fe20000010826 */
[----:B------:R-:W-:-:S04]  /*6df0*/  FFMA.FTZ R47, R47, R25, -R38 ;  /* 0x000000192f2f7223 */ /* 0x000fc80000010826 */
[C---:B------:R-:W-:Y:S01]  /*6e00*/  HMMA.16816.F32.BF16 R88, R8.reuse, R22, R88 ;  /* 0x000000160858723c */ /* 0x040fe20000041858 */
[----:B------:R-:W2:Y:S01]  /*6e10*/  LDSM.16.MT88.4 R20, [R5+0xa800] ;  /* 0x00a800000514783b */ /* 0x000ea20000004200 */
[----:B------:R-:W-:Y:S06]  /*6e20*/  MUFU.EX2 R60, R60 ;  /* 0x0000003c003c7308 */ /* 0x000fec0000000800 */
[C---:B---3--:R-:W-:Y:S02]  /*6e30*/  HMMA.16816.F32.BF16 R92, R8.reuse, R16, R92 ;  /* 0x00000010085c723c */ /* 0x048fe4000004185c */
[----:B------:R-:W-:Y:S06]  /*6e40*/  MUFU.EX2 R59, R59 ;  /* 0x0000003b003b7308 */ /* 0x000fec0000000800 */
[----:B------:R-:W-:Y:S01]  /*6e50*/  HMMA.16816.F32.BF16 R96, R8, R18, R96 ;  /* 0x000000120860723c */ /* 0x000fe20000041860 */
[----:B------:R-:W-:Y:S01]  /*6e60*/  FADD.FTZ R8, R42, R125 ;  /* 0x0000007d2a087221 */ /* 0x000fe20000010000 */
[----:B------:R-:W-:Y:S01]  /*6e70*/  MUFU.EX2 R54, R54 ;  /* 0x0000003600367308 */ /* 0x000fe20000000800 */
[----:B------:R-:W3:Y:S07]  /*6e80*/  LDSM.16.MT88.4 R16, [R5+0xc800] ;  /* 0x00c800000510783b */ /* 0x000eee0000004200 */
[----:B------:R-:W4:Y:S08]  /*6e90*/  MUFU.EX2 R55, R55 ;  /* 0x0000003700377308 */ /* 0x000f300000000800 */
[----:B------:R-:W-:Y:S08]  /*6ea0*/  MUFU.EX2 R53, R53 ;  /* 0x0000003500357308 */ /* 0x000ff00000000800 */
[----:B------:R-:W5:Y:S08]  /*6eb0*/  MUFU.EX2 R64, R64 ;  /* 0x0000004000407308 */ /* 0x000f700000000800 */
[----:B------:R-:W-:Y:S08]  /*6ec0*/  MUFU.EX2 R42, R47 ;  /* 0x0000002f002a7308 */ /* 0x000ff00000000800 */
[----:B------:R-:W1:Y:S01]  /*6ed0*/  MUFU.EX2 R45, R45 ;  /* 0x0000002d002d7308 */ /* 0x000e620000000800 */
[----:B------:R-:W-:Y:S01]  /*6ee0*/  FADD.FTZ R8, R35, R8 ;  /* 0x0000000823087221 */ /* 0x000fe20000010000 */
[----:B----4-:R-:W-:-:S02]  /*6ef0*/  F2FP.BF16.F32.PACK_AB R10, R55, R54 ;  /* 0x00000036370a723e */ /* 0x010fc400000010ff */
[----:B-----5:R-:W-:Y:S01]  /*6f00*/  F2FP.BF16.F32.PACK_AB R9, R64, R53 ;  /* 0x000000354009723e */ /* 0x020fe200000010ff */
[----:B------:R-:W-:Y:S01]  /*6f10*/  FADD.FTZ R147, R147, R8 ;  /* 0x0000000893937221 */ /* 0x000fe20000010000 */
[----:B------:R-:W-:Y:S02]  /*6f20*/  F2FP.BF16.F32.PACK_AB R8, R59, R60 ;  /* 0x0000003c3b08723e */ /* 0x000fe400000010ff */
[----:B-1----:R-:W-:-:S07]  /*6f30*/  F2FP.BF16.F32.PACK_AB R11, R45, R42 ;  /* 0x0000002a2d0b723e */ /* 0x002fce00000010ff */
[----:B------:R-:W-:Y:S01]  /*6f40*/  HMMA.16816.F32.BF16 R112, R8, R12, R112 ;  /* 0x0000000c0870723c */ /* 0x000fe20000041870 */
[----:B------:R-:W-:-:S07]  /*6f50*/  FFMA.FTZ R61, R36, R25, -R40 ;  /* 0x00000019243d7223 */ /* 0x000fce0000010828 */
[C---:B------:R-:W-:Y:S01]  /*6f60*/  HMMA.16816.F32.BF16 R108, R8.reuse, R14, R108 ;  /* 0x0000000e086c723c */ /* 0x040fe2000004186c */
[----:B------:R-:W1:Y:S01]  /*6f70*/  LDSM.16.MT88.4 R12, [R160+0xe800] ;  /* 0x00e80000a00c783b */ /* 0x000e620000004200 */
[-CC-:B------:R-:W-:Y:S01]  /*6f80*/  FFMA.FTZ R36, R27, R25.reuse, -R40.reuse ;  /* 0x000000191b247223 */ /* 0x180fe20000010828 */
[-C--:B------:R-:W-:Y:S01]  /*6f90*/  FFMA.FTZ R57, R26, R25.reuse, -R40 ;  /* 0x000000191a397223 */ /* 0x080fe20000010828 */
[-CC-:B------:R-:W-:Y:S01]  /*6fa0*/  FFMA.FTZ R49, R43, R25.reuse, -R38.reuse ;  /* 0x000000192b317223 */ /* 0x180fe20000010826 */
[-C--:B------:R-:W-:Y:S01]  /*6fb0*/  FFMA.FTZ R47, R41, R25.reuse, -R38 ;  /* 0x00000019292f7223 */ /* 0x080fe20000010826 */
[-C--:B------:R-:W-:Y:S01]  /*6fc0*/  FFMA.FTZ R40, R24, R25.reuse, -R40 ;  /* 0x0000001918287223 */ /* 0x080fe20000010828 */
[-CC-:B------:R-:W-:Y:S01]  /*6fd0*/  FFMA.FTZ R41, R39, R25.reuse, -R38.reuse ;  /* 0x0000001927297223 */ /* 0x180fe20000010826 */
[----:B------:R-:W-:Y:S01]  /*6fe0*/  FFMA.FTZ R43, R37, R25, -R38 ;  /* 0x00000019252b7223 */ /* 0x000fe20000010826 */
[C---:B--2---:R-:W-:Y:S01]  /*6ff0*/  HMMA.16816.F32.BF16 R68, R8.reuse, R20, R68 ;  /* 0x000000140844723c */ /* 0x044fe20000041844 */
[----:B------:R-:W2:Y:S07]  /*7000*/  LDSM.16.MT88.4 R24, [R160+0xc800] ;  /* 0x00c80000a018783b */ /* 0x000eae0000004200 */
[C---:B------:R-:W-:Y:S01]  /*7010*/  HMMA.16816.F32.BF16 R72, R8.reuse, R22, R72 ;  /* 0x000000160848723c */ /* 0x040fe20000041848 */
[----:B------:R-:W4:Y:S07]  /*7020*/  LDSM.16.MT88.4 R20, [R5+0xe800] ;  /* 0x00e800000514783b */ /* 0x000f2e0000004200 */
[C---:B---3--:R-:W-:Y:S08]  /*7030*/  HMMA.16816.F32.BF16 R84, R8.reuse, R16, R84 ;  /* 0x000000100854723c */ /* 0x048ff00000041854 */
[C---:B------:R-:W-:Y:S01]  /*7040*/  HMMA.16816.F32.BF16 R88, R8.reuse, R18, R88 ;  /* 0x000000120858723c */ /* 0x040fe20000041858 */
[----:B------:R-:W3:Y:S01]  /*7050*/  LDSM.16.MT88.4 R16, [R5+0xac00] ;  /* 0x00ac00000510783b */ /* 0x000ee20000004200 */
[----:B------:R-:W-:Y:S01]  /*7060*/  FADD.FTZ R132, R121, R132 ;  /* 0x0000008479847221 */ /* 0x000fe20000010000 */
[----:B------:R-:W-:Y:S01]  /*7070*/  FADD.FTZ R147, R34, R147 ;  /* 0x0000009322937221 */ /* 0x000fe20000010000 */
[----:B------:R-:W-:Y:S04]  /*7080*/  MUFU.EX2 R37, R61 ;  /* 0x0000003d00257308 */ /* 0x000fe80000000800 */
[----:B-1----:R-:W-:Y:S01]  /*7090*/  HMMA.16816.F32.BF16 R92, R8, R12, R92 ;  /* 0x0000000c085c723c */ /* 0x002fe2000004185c */
[----:B------:R-:W-:-:S03]  /*70a0*/  FADD.FTZ R51, R51, R132 ;  /* 0x0000008433337221 */ /* 0x000fc60000010000 */
[----:B------:R-:W1:Y:S04]  /*70b0*/  MUFU.EX2 R36, R36 ;  /* 0x0000002400247308 */ /* 0x000e680000000800 */
[----:B------:R-:W-:Y:S01]  /*70c0*/  HMMA.16816.F32.BF16 R96, R8, R14, R96 ;  /* 0x0000000e0860723c */ /* 0x000fe20000041860 */
[----:B------:R-:W5:Y:S03]  /*70d0*/  LDSM.16.MT88.4 R12, [R160+0xcc00] ;  /* 0x00cc0000a00c783b */ /* 0x000f660000004200 */
[----:B------:R-:W-:Y:S01]  /*70e0*/  MUFU.EX2 R35, R57 ;  /* 0x0000003900237308 */ /* 0x000fe20000000800 */
[----:B------:R-:W-:-:S07]  /*70f0*/  FADD.FTZ R44, R44, R51 ;  /* 0x000000332c2c7221 */ /* 0x000fce0000010000 */
[----:B------:R-:W3:Y:S08]  /*7100*/  MUFU.EX2 R40, R40 ;  /* 0x0000002800287308 */ /* 0x000ef00000000800 */
[----:B------:R-:W-:Y:S08]  /*7110*/  MUFU.EX2 R38, R49 ;  /* 0x0000003100267308 */ /* 0x000ff00000000800 */
[----:B------:R-:W5:Y:S08]  /*7120*/  MUFU.EX2 R39, R47 ;  /* 0x0000002f00277308 */ /* 0x000f700000000800 */
[----:B------:R-:W-:Y:S08]  /*7130*/  MUFU.EX2 R41, R41 ;  /* 0x0000002900297308 */ /* 0x000ff00000000800 */
[----:B------:R-:W5:Y:S01]  /*7140*/  MUFU.EX2 R34, R43 ;  /* 0x0000002b00227308 */ /* 0x000f620000000800 */
[----:B--2---:R-:W-:Y:S01]  /*7150*/  HMMA.16816.F32.BF16 R76, R8, R24, R76 ;  /* 0x00000018084c723c */ /* 0x004fe2000004184c */
[----:B------:R-:W-:-:S07]  /*7160*/  FADD.FTZ R33, R33, R44 ;  /* 0x0000002c21217221 */ /* 0x000fce0000010000 */
[----:B------:R-:W-:Y:S01]  /*7170*/  HMMA.16816.F32.BF16 R80, R8, R26, R80 ;  /* 0x0000001a0850723c */ /* 0x000fe20000041850 */
[----:B------:R-:W2:Y:S01]  /*7180*/  LDSM.16.MT88.4 R24, [R160+0xac00] ;  /* 0x00ac0000a018783b */ /* 0x000ea20000004200 */
[----:B------:R-:W-:-:S06]  /*7190*/  FADD.FTZ R30, R30, R33 ;  /* 0x000000211e1e7221 */ /* 0x000fcc0000010000 */
[C---:B----4-:R-:W-:Y:S08]  /*71a0*/  HMMA.16816.F32.BF16 R100, R8.reuse, R20, R100 ;  /* 0x000000140864723c */ /* 0x050ff00000041864 */
[----:B------:R-:W-:Y:S01]  /*71b0*/  HMMA.16816.F32.BF16 R104, R8, R22, R104 ;  /* 0x000000160868723c */ /* 0x000fe20000041868 */
[----:B------:R-:W4:Y:S01]  /*71c0*/  LDSM.16.MT88.4 R20, [R5+0xcc00] ;  /* 0x00cc00000514783b */ /* 0x000f220000004200 */
[----:B-1----:R-:W-:Y:S01]  /*71d0*/  F2FP.BF16.F32.PACK_AB R8, R36, R37 ;  /* 0x000000252408723e */ /* 0x002fe200000010ff */
[----:B------:R-:W-:Y:S01]  /*71e0*/  FADD.FTZ R32, R32, R147 ;  /* 0x0000009320207221 */ /* 0x000fe20000010000 */
[----:B---3--:R-:W-:Y:S01]  /*71f0*/  F2FP.BF16.F32.PACK_AB R10, R40, R35 ;  /* 0x00000023280a723e */ /* 0x008fe200000010ff */
[----:B------:R-:W-:Y:S01]  /*7200*/  FADD.FTZ R29, R29, R30 ;  /* 0x0000001e1d1d7221 */ /* 0x000fe20000010000 */
[----:B-----5:R-:W-:-:S02]  /*7210*/  F2FP.BF16.F32.PACK_AB R9, R39, R38 ;  /* 0x000000262709723e */ /* 0x020fc400000010ff */
[----:B------:R-:W-:Y:S01]  /*7220*/  F2FP.BF16.F32.PACK_AB R11, R34, R41 ;  /* 0x00000029220b723e */ /* 0x000fe200000010ff */
[----:B------:R-:W-:Y:S01]  /*7230*/  FADD.FTZ R30, R31, R32 ;  /* 0x000000201f1e7221 */ /* 0x000fe20000010000 */
[----:B------:R-:W-:-:S03]  /*7240*/  FADD.FTZ R28, R28, R29 ;  /* 0x0000001d1c1c7221 */ /* 0x000fc60000010000 */
[----:B------:R-:W-:Y:S02]  /*7250*/  FADD.FTZ R145, R145, R30 ;  /* 0x0000001e91917221 */ /* 0x000fe40000010000 */
        /* <DEDUP_REMOVED lines=14> */
[----:B------:R3:W5:Y:S01]  /*7340*/  LDSM.16.MT88.4 R12, [R5+0xec00] ;  /* 0x00ec0000050c783b */ /* 0x0007620000004200 */
[----:B------:R-:W-:Y:S01]  /*7350*/  FADD.FTZ R124, R124, R155 ;  /* 0x0000009b7c7c7221 */ /* 0x000fe20000010000 */
[----:B------:R-:W-:-:S05]  /*7360*/  FADD.FTZ R120, R120, R153 ;  /* 0x0000009978787221 */ /* 0x000fca0000010000 */
[----:B--2---:R-:W-:Y:S01]  /*7370*/  HMMA.16816.F32.BF16 R112, R8, R24, R112 ;  /* 0x000000180870723c */ /* 0x004fe20000041870 */
[----:B------:R-:W-:-:S07]  /*7380*/  FADD.FTZ R25, R149, R120 ;  /* 0x0000007895197221 */ /* 0x000fce0000010000 */
[----:B----4-:R-:W-:Y:S01]  /*7390*/  HMMA.16816.F32.BF16 R84, R8, R20, R84 ;  /* 0x000000140854723c */ /* 0x010fe20000041854 */
        /* <DEDUP_REMOVED lines=9> */
[----:B------:R-:W-:Y:S02]  /*7430*/  FADD.FTZ R126, R126, R139 ;  /* 0x0000008b7e7e7221 */ /* 0x000fe40000010000 */
[----:B------:R-:W-:Y:S02]  /*7440*/  FADD.FTZ R16, R123, R16 ;  /* 0x000000107b107221 */ /* 0x000fe40000010000 */
[----:B------:R-:W-:Y:S02]  /*7450*/  FADD.FTZ R135, R135, R126 ;  /* 0x0000007e87877221 */ /* 0x000fe40000010000 */
[----:B---3--:R-:W-:-:S02]  /*7460*/  FADD.FTZ R5, R53, R16 ;  /* 0x0000001035057221 */ /* 0x008fc40000010000 */
[----:B------:R-:W-:Y:S02]  /*7470*/  FADD.FTZ R60, R60, R135 ;  /* 0x000000873c3c7221 */ /* 0x000fe40000010000 */
[----:B------:R-:W-:Y:S02]  /*7480*/  FADD.FTZ R5, R64, R5 ;  /* 0x0000000540057221 */ /* 0x000fe40000010000 */
[----:B------:R-:W-:Y:S01]  /*7490*/  FADD.FTZ R59, R59, R60 ;  /* 0x0000003c3b3b7221 */ /* 0x000fe20000010000 */
[----:B-----5:R-:W-:Y:S01]  /*74a0*/  HMMA.16816.F32.BF16 R100, R8, R12, R100 ;  /* 0x0000000c0864723c */ /* 0x020fe20000041864 */
[----:B------:R-:W-:Y:S02]  /*74b0*/  FADD.FTZ R42, R42, R5 ;  /* 0x000000052a2a7221 */ /* 0x000fe40000010000 */
[----:B------:R-:W-:Y:S02]  /*74c0*/  FADD.FTZ R12, R54, R59 ;  /* 0x0000003b360c7221 */ /* 0x000fe40000010000 */
[----:B------:R-:W-:-:S02]  /*74d0*/  FADD.FTZ R45, R45, R42 ;  /* 0x0000002a2d2d7221 */ /* 0x000fc40000010000 */
[----:B------:R-:W-:Y:S02]  /*74e0*/  FADD.FTZ R12, R55, R12 ;  /* 0x0000000c370c7221 */ /* 0x000fe40000010000 */
[----:B------:R-:W-:Y:S02]  /*74f0*/  FADD.FTZ R38, R38, R45 ;  /* 0x0000002d26267221 */ /* 0x000fe40000010000 */
[----:B------:R-:W-:Y:S02]  /*7500*/  FADD.FTZ R37, R37, R12 ;  /* 0x0000000c25257221 */ /* 0x000fe40000010000 */
[----:B------:R-:W-:Y:S02]  /*7510*/  FADD.FTZ R38, R39, R38 ;  /* 0x0000002627267221 */ /* 0x000fe40000010000 */
[----:B------:R-:W-:Y:S01]  /*7520*/  FADD.FTZ R36, R36, R37 ;  /* 0x0000002524247221 */ /* 0x000fe20000010000 */
[----:B------:R-:W-:Y:S01]  /*7530*/  HMMA.16816.F32.BF16 R108, R8, R26, R108 ;  /* 0x0000001a086c723c */ /* 0x000fe2000004186c */
[----:B------:R-:W-:-:S02]  /*7540*/  FADD.FTZ R41, R41, R38 ;  /* 0x0000002629297221 */ /* 0x000fc40000010000 */
[----:B------:R-:W-:Y:S02]  /*7550*/  FADD.FTZ R35, R35, R36 ;  /* 0x0000002423237221 */ /* 0x000fe40000010000 */
[----:B------:R-:W-:-:S03]  /*7560*/  FADD.FTZ R195, R34, R41 ;  /* 0x0000002922c37221 */ /* 0x000fc60000010000 */
[----:B------:R-:W-:Y:S01]  /*7570*/  HMMA.16816.F32.BF16 R88, R8, R22, R88 ;  /* 0x000000160858723c */ /* 0x000fe20000041858 */
[----:B------:R-:W-:-:S07]  /*7580*/  FADD.FTZ R191, R40, R35 ;  /* 0x0000002328bf7221 */ /* 0x000fce0000010000 */
[C---:B------:R-:W-:Y:S08]  /*7590*/  HMMA.16816.F32.BF16 R96, R8.reuse, R18, R96 ;  /* 0x000000120860723c */ /* 0x040ff00000041860 */
[----:B------:R-:W-:Y:S01]  /*75a0*/  HMMA.16816.F32.BF16 R104, R8, R14, R104 ;  /* 0x0000000e0868723c */ /* 0x000fe20000041868 */
[----:B------:R-:W-:-:S04]  /*75b0*/  NOP ;  /* 0x0000000000007918 */ /* 0x000fc80000000000 */
[----:B------:R-:W-:-:S15]  /*75c0*/  @!P6 BRA `(.L_x_2997) ;  /* 0x000000440070e947 */ /* 0x000fde0003800000 */
[----:B------:R-:W-:Y:S01]  /*75d0*/  LOP3.LUT R6, R6, 0x1f0, RZ, 0xc0, !PT ;  /* 0x000001f006067812 */ /* 0x000fe200078ec0ff */
[----:B------:R-:W-:Y:S01]  /*75e0*/  IMAD.MOV.U32 R123, RZ, RZ, R0 ;  /* 0x000000ffff7b7224 */ /* 0x000fe200078e0000 */
[----:B------:R-:W-:Y:S01]  /*75f0*/  ISETP.NE.U32.AND P6, PT, R192, RZ, PT ;  /* 0x000000ffc000720c */ /* 0x000fe20003fc5070 */
[----:B------:R-:W-:Y:S01]  /*7600*/  IMAD.MOV.U32 R121, RZ, RZ, R2 ;  /* 0x000000ffff797224 */ /* 0x000fe200078e0002 */
[----:B------:R-:W-:Y:S01]  /*7610*/  IADD3 R6, PT, PT, R6, R7, R180 ;  /* 0x0000000706067210 */ /* 0x000fe20007ffe0b4 */
[C---:B------:R-:W-:Y:S01]  /*7620*/  VIADD R190, R160.reuse, 0x9000 ;  /* 0x00009000a0be7836 */ /* 0x040fe20000000000 */
[----:B------:R-:W-:Y:S01]  /*7630*/  ISETP.NE.AND.EX P6, PT, R193, RZ, PT, P6 ;  /* 0x000000ffc100720c */ /* 0x000fe20003fc5360 */
[----:B------:R-:W-:Y:S01]  /*7640*/  VIADD R186, R160, 0x9020 ;  /* 0x00009020a0ba7836 */ /* 0x000fe20000000000 */
[----:B------:R-:W-:Y:S02]  /*7650*/  IADD3 R5, PT, PT, -R119, R6, R56 ;  /* 0x0000000677057210 */ /* 0x000fe40007ffe138 */
[----:B------:R-:W-:-:S02]  /*7660*/  IADD3 R189, PT, PT, R4, -0x2, RZ ;  /* 0xfffffffe04bd7810 */ /* 0x000fc40007ffe0ff */
[----:B------:R-:W-:Y:S01]  /*7670*/  IADD3 R187, PT, PT, -R4, 0x1, RZ ;  /* 0x0000000104bb7810 */ /* 0x000fe20007ffe1ff */
[----:B------:R-:W-:-:S04]  /*7680*/  IMAD.IADD R5, R5, 0x1, -R58 ;  /* 0x0000000105057824 */ /* 0x000fc800078e0a3a */
[----:B------:R-:W-:-:S05]  /*7690*/  IMAD R188, R4, -0x80, R5 ;  /* 0xffffff8004bc7824 */ /* 0x000fca00078e0205 */
[----:B------:R-:W-:-:S07]  /*76a0*/  IADD3 R188, PT, PT, R188, 0x108, RZ ;  /* 0x00000108bcbc7810 */ /* 0x000fce0007ffe0ff */
.L_x_3004:
        /* <DEDUP_REMOVED lines=80> */
.L_x_2999:
[----:B------:R-:W-:Y:S05]  /*7bb0*/  BSYNC.RECONVERGENT B0 ;  /* 0x0000000000007941 */ /* 0x000fea0003800200 */
.L_x_2998:
[----:B------:R-:W-:Y:S01]  /*7bc0*/  @!PT LDS RZ, [RZ] ;  /* 0x00000000fffff984 */ /* 0x000fe20000000800 */
[----:B------:R-:W-:Y:S01]  /*7bd0*/  @!PT LDS RZ, [RZ] ;  /* 0x00000000fffff984 */ /* 0x000fe20000000800 */
[----:B------:R-:W-:Y:S01]  /*7be0*/  @!PT LDS RZ, [RZ] ;  /* 0x00000000fffff984 */ /* 0x000fe20000000800 */
[----:B------:R1:W-:Y:S01]  /*7bf0*/  @!P5 LDGSTS.E.BYPASS.LTC128B.128 [R179+0x9000], desc[UR4][R172.64] ;  /* 0x09000000acb3dfae */ /* 0x0003e2000b981a04 */
[----:B------:R-:W-:Y:S01]  /*7c00*/  ISETP.GE.AND P3, PT, R168, R178, PT ;  /* 0x000000b2a800720c */ /* 0x000fe20003f66270 */
[----:B------:R-:W-:Y:S01]  /*7c10*/  IMAD.MOV.U32 R118, RZ, RZ, 0x20 ;  /* 0x00000020ff767424 */ /* 0x000fe200078e00ff */
[----:B------:R-:W-:Y:S01]  /*7c20*/  IADD3 R198, P0, PT, R119, R172, RZ ;  /* 0x000000ac77c67210 */ /* 0x000fe20007f1e0ff */
[----:B------:R-:W-:Y:S01]  /*7c30*/  @P5 STS.128 [R179+0x9000], RZ ;  /* 0x009000ffb3005388 */ /* 0x000fe20000000c00 */
[----:B------:R-:W-:Y:S01]  /*7c40*/  SHF.L.U64.HI R120, R166, 0x6, R167 ;  /* 0x00000006a6787819 */ /* 0x000fe200000102a7 */
[----:B------:R-:W-:Y:S01]  /*7c50*/  VIADD R187, R187, 0x1 ;  /* 0x00000001bbbb7836 */ /* 0x000fe20000000000 */
[C---:B------:R-:W-:Y:S01]  /*7c60*/  IADD3 R196, P1, PT, R119.reuse, R198, RZ ;  /* 0x000000c677c47210 */ /* 0x040fe20007f3e0ff */
[----:B------:R-:W-:Y:S01]  /*7c70*/  @!PT LDS RZ, [RZ] ;  /* 0x00000000fffff984 */ /* 0x000fe20000000800 */
[----:B------:R-:W-:Y:S01]  /*7c80*/  @!PT LDS RZ, [RZ] ;  /* 0x00000000fffff984 */ /* 0x000fe20000000800 */
[----:B------:R-:W-:Y:S01]  /*7c90*/  @!PT LDS RZ, [RZ] ;  /* 0x00000000fffff984 */ /* 0x000fe20000000800 */
[----:B------:R1:W-:Y:S01]  /*7ca0*/  @!P4 LDGSTS.E.BYPASS.LTC128B.128 [R179+0xb000], desc[UR4][R172.64+0x40] ;  /* 0x0b000040acb3cfae */ /* 0x0003e2000b981a04 */
[----:B------:R-:W-:Y:S01]  /*7cb0*/  BSSY.RECONVERGENT B1, `(.L_x_3000) ;  /* 0x000016a000017945 */ /* 0x000fe20003800200 */
[C---:B------:R-:W-:Y:S01]  /*7cc0*/  IMAD.X R199, R120.reuse, 0x1, R173, P0 ;  /* 0x0000000178c77824 */ /* 0x040fe200000e06ad */
[----:B------:R-:W-:Y:S01]  /*7cd0*/  IADD3 R200, P0, PT, R119, R196, RZ ;  /* 0x000000c477c87210 */ /* 0x000fe20007f1e0ff */
[----:B------:R-:W-:Y:S02]  /*7ce0*/  @P4 STS.128 [R179+0xb000], RZ ;  /* 0x00b000ffb3004388 */ /* 0x000fe40000000c00 */
[C---:B------:R-:W-:Y:S01]  /*7cf0*/  IMAD.X R197, R120.reuse, 0x1, R199, P1 ;  /* 0x0000000178c57824 */ /* 0x040fe200008e06c7 */
[----:B------:R-:W-:Y:S01]  /*7d00*/  ISETP.NE.AND P1, PT, R187, RZ, PT ;  /* 0x000000ffbb00720c */ /* 0x000fe20003f25270 */
[----:B------:R-:W-:Y:S01]  /*7d10*/  @!PT LDS RZ, [RZ] ;  /* 0x00000000fffff984 */ /* 0x000fe20000000800 */
[----:B------:R-:W-:Y:S01]  /*7d20*/  @!PT LDS RZ, [RZ] ;  /* 0x00000000fffff984 */ /* 0x000fe20000000800 */
[----:B------:R-:W-:Y:S01]  /*7d30*/  @!PT LDS RZ, [RZ] ;  /* 0x00000000fffff984 */ /* 0x000fe20000000800 */
[----:B------:R1:W-:Y:S02]  /*7d40*/  @!P3 LDGSTS.E.BYPASS.LTC128B.128 [R179+0xd000], desc[UR4][R172.64+0x80] ;  /* 0x0d000080acb3bfae */ /* 0x0003e4000b981a04 */
[----:B------:R-:W-:Y:S01]  /*7d50*/  IMAD.X R201, R120, 0x1, R197, P0 ;  /* 0x0000000178c97824 */ /* 0x000fe200000e06c5 */
[----:B------:R-:W-:Y:S01]  /*7d60*/  LOP3.LUT P0, RZ, R122, 0x4, RZ, 0xc0, !PT ;  /* 0x000000047aff7812 */ /* 0x000fe2000780c0ff */
[----:B------:R-:W-:Y:S03]  /*7d70*/  @P3 STS.128 [R179+0xd000], RZ ;  /* 0x00d000ffb3003388 */ /* 0x000fe60000000c00 */
[----:B------:R-:W-:Y:S01]  /*7d80*/  SEL R118, R118, 0xffffffe0, !P0 ;  /* 0xffffffe076767807 */ /* 0x000fe20004000000 */
[----:B------:R-:W-:Y:S01]  /*7d90*/  @!PT LDS RZ, [RZ] ;  /* 0x00000000fffff984 */ /* 0x000fe20000000800 */
[----:B------:R-:W-:Y:S01]  /*7da0*/  @!PT LDS RZ, [RZ] ;  /* 0x00000000fffff984 */ /* 0x000fe20000000800 */
[----:B------:R-:W-:Y:S01]  /*7db0*/  @!PT LDS RZ, [RZ] ;  /* 0x00000000fffff984 */ /* 0x000fe20000000800 */
[----:B------:R1:W-:Y:S04]  /*7dc0*/  @!P5 LDGSTS.E.BYPASS.LTC128B.128 [R179+0x9800], desc[UR4][R198.64] ;  /* 0x09800000c6b3dfae */ /* 0x0003e8000b981a04 */
[----:B------:R-:W-:Y:S01]  /*7dd0*/  @P5 STS.128 [R179+0x9800], RZ ;  /* 0x009800ffb3005388 */ /* 0x000fe20000000c00 */
[--C-:B------:R-:W-:Y:S02]  /*7de0*/  IMAD.IADD R2, R162, 0x1, R118.reuse ;  /* 0x00000001a2027824 */ /* 0x100fe400078e0276 */
[----:B------:R-:W-:Y:S01]  /*7df0*/  IMAD.IADD R0, R161, 0x1, R118 ;  /* 0x00000001a1007824 */ /* 0x000fe200078e0276 */
        /* <DEDUP_REMOVED lines=215> */
[----:B------:R-:W1:Y:S10]  /*8b70*/  I2F.RP R118, R125 ;  /* 0x0000007d00767306 */ /* 0x000e740000209400 */
        /* <DEDUP_REMOVED lines=23> */
[----:B------:R-:W-:Y:S02]  /*8cf0*/  ISETP.GE.U32.AND P2, PT, R118, R125, PT ;  /* 0x0000007d7600720c */ /* 0x000fe40003f46070 */
[----:B------:R-:W-:Y:S09]  /*8d00*/  LOP3.LUT R125, RZ, R127, RZ, 0x33, !PT ;  /* 0x0000007fff7d7212 */ /* 0x000ff200078e33ff */
        /* <DEDUP_REMOVED lines=30> */
.L_x_3003:
[----:B------:R-:W-:Y:S05]  /*8ef0*/  BSYNC.RECONVERGENT B0 ;  /* 0x0000000000007941 */ /* 0x000fea0003800200 */
.L_x_3002:
        /* <DEDUP_REMOVED lines=69> */
.L_x_3001:
[----:B------:R-:W-:Y:S05]  /*9350*/  BSYNC.RECONVERGENT B1 ;  /* 0x0000000000017941 */ /* 0x000fea0003800200 */
.L_x_3000:
[----:B-1----:R-:W2:Y:S01]  /*9360*/  LD.E R119, desc[UR4][R116.64+0xdc] ;  /* 0x0000dc0474777980 */ /* 0x002ea2000c101900 */
[C---:B------:R-:W-:Y:S02]  /*9370*/  IADD3 R0, PT, PT, R188.reuse, -0x1, RZ ;  /* 0xffffffffbc007810 */ /* 0x040fe40007ffe0ff */
[----:B------:R-:W-:Y:S02]  /*9380*/  IABS R2, R188 ;  /* 0x000000bc00027213 */ /* 0x000fe40000000000 */
[----:B------:R-:W-:Y:S02]  /*9390*/  IABS R0, R0 ;  /* 0x0000000000007213 */ /* 0x000fe40000000000 */
[----:B------:R-:W-:Y:S02]  /*93a0*/  I2FP.F32.S32 R2, R2 ;  /* 0x0000000200027245 */ /* 0x000fe40000201400 */
[----:B------:R-:W-:Y:S02]  /*93b0*/  I2FP.F32.S32 R0, R0 ;  /* 0x0000000000007245 */ /* 0x000fe40000201400 */
[C---:B------:R-:W-:Y:S01]  /*93c0*/  IADD3 R118, PT, PT, R188.reuse, -0x19, RZ ;  /* 0xffffffe7bc767810 */ /* 0x040fe20007ffe0ff */
[C---:B------:R-:W-:Y:S01]  /*93d0*/  FFMA.FTZ R6, -R3.reuse, R2, R6 ;  /* 0x0000000203067223 */ /* 0x040fe20000010106 */
[C---:B------:R-:W-:Y:S01]  /*93e0*/  IADD3 R2, PT, PT, R188.reuse, -0x11, RZ ;  /* 0xffffffefbc027810 */ /* 0x040fe20007ffe0ff */
[C---:B------:R-:W-:Y:S01]  /*93f0*/  FFMA.FTZ R7, -R3.reuse, R0, R7 ;  /* 0x0000000003077223 */ /* 0x040fe20000010107 */
[C---:B------:R-:W-:Y:S02]  /*9400*/  IADD3 R0, PT, PT, R188.reuse, -0x10, RZ ;  /* 0xfffffff0bc007810 */ /* 0x040fe40007ffe0ff */
[----:B------:R-:W-:Y:S02]  /*9410*/  IABS R118, R118 ;  /* 0x0000007600767213 */ /* 0x000fe40000000000 */
[----:B------:R-:W-:Y:S02]  /*9420*/  IABS R0, R0 ;  /* 0x0000000000007213 */ /* 0x000fe40000000000 */
[----:B------:R-:W-:Y:S02]  /*9430*/  IABS R2, R2 ;  /* 0x0000000200027213 */ /* 0x000fe40000000000 */
[----:B------:R-:W-:Y:S02]  /*9440*/  I2FP.F32.S32 R0, R0 ;  /* 0x0000000000007245 */ /* 0x000fe40000201400 */
[----:B------:R-:W-:Y:S02]  /*9450*/  I2FP.F32.S32 R2, R2 ;  /* 0x0000000200027245 */ /* 0x000fe40000201400 */
[C---:B------:R-:W-:Y:S01]  /*9460*/  IADD3 R125, PT, PT, R188.reuse, -0x8, RZ ;  /* 0xfffffff8bc7d7810 */ /* 0x040fe20007ffe0ff */
[CC--:B------:R-:W-:Y:S01]  /*9470*/  FFMA.FTZ R8, -R3.reuse, R0.reuse, R8 ;  /* 0x0000000003087223 */ /* 0x0c0fe20000010108 */
[C---:B------:R-:W-:Y:S01]  /*9480*/  FFMA.FTZ R14, -R3.reuse, R0, R14 ;  /* 0x00000000030e7223 */ /* 0x040fe2000001010e */
[----:B------:R-:W-:Y:S01]  /*9490*/  I2FP.F32.S32 R0, R118 ;  /* 0x0000007600007245 */ /* 0x000fe20000201400 */
[CC--:B------:R-:W-:Y:S01]  /*94a0*/  FFMA.FTZ R9, -R3.reuse, R2.reuse, R9 ;  /* 0x0000000203097223 */ /* 0x0c0fe20000010109 */
[C---:B------:R-:W-:Y:S01]  /*94b0*/  FFMA.FTZ R15, -R3.reuse, R2, R15 ;  /* 0x00000002030f7223 */ /* 0x040fe2000001010f */
[C---:B------:R-:W-:Y:S02]  /*94c0*/  IADD3 R2, PT, PT, R188.reuse, -0x21, RZ ;  /* 0xffffffdfbc027810 */ /* 0x040fe40007ffe0ff */
[CC--:B------:R-:W-:Y:S01]  /*94d0*/  FFMA.FTZ R19, -R3.reuse, R0.reuse, R19 ;  /* 0x0000000003137223 */ /* 0x0c0fe20000010113 */
[C---:B------:R-:W-:Y:S01]  /*94e0*/  FFMA.FTZ R13, -R3.reuse, R0, R13 ;  /* 0x00000000030d7223 */ /* 0x040fe2000001010d */
[C---:B------:R-:W-:Y:S02]  /*94f0*/  IADD3 R0, PT, PT, R188.reuse, -0x29, RZ ;  /* 0xffffffd7bc007810 */ /* 0x040fe40007ffe0ff */
[----:B------:R-:W-:Y:S02]  /*9500*/  IABS R2, R2 ;  /* 0x0000000200027213 */ /* 0x000fe40000000000 */
[----:B------:R-:W-:Y:S02]  /*9510*/  IABS R0, R0 ;  /* 0x0000000000007213 */ /* 0x000fe40000000000 */
[C---:B------:R-:W-:Y:S02]  /*9520*/  IADD3 R118, PT, PT, R188.reuse, -0x20, RZ ;  /* 0xffffffe0bc767810 */ /* 0x040fe40007ffe0ff */
[----:B------:R-:W-:Y:S02]  /*9530*/  I2FP.F32.S32 R0, R0 ;  /* 0x0000000000007245 */ /* 0x000fe40000201400 */
[----:B------:R-:W-:Y:S02]  /*9540*/  I2FP.F32.S32 R2, R2 ;  /* 0x0000000200027245 */ /* 0x000fe40000201400 */
[----:B------:R-:W-:Y:S01]  /*9550*/  IABS R118, R118 ;  /* 0x0000007600767213 */ /* 0x000fe20000000000 */
[CC--:B------:R-:W-:Y:S01]  /*9560*/  FFMA.FTZ R27, -R3.reuse, R0.reuse, R27 ;  /* 0x00000000031b7223 */ /* 0x0c0fe2000001011b */
[----:B------:R-:W-:Y:S01]  /*9570*/  IABS R125, R125 ;  /* 0x0000007d007d7213 */ /* 0x000fe20000000000 */
[C---:B------:R-:W-:Y:S01]  /*9580*/  FFMA.FTZ R21, -R3.reuse, R0, R21 ;  /* 0x0000000003157223 */ /* 0x040fe20000010115 */
[----:B------:R-:W-:Y:S01]  /*9590*/  I2FP.F32.S32 R118, R118 ;  /* 0x0000007600767245 */ /* 0x000fe20000201400 */
[CC--:B------:R-:W-:Y:S01]  /*95a0*/  FFMA.FTZ R23, -R3.reuse, R2.reuse, R23 ;  /* 0x0000000203177223 */ /* 0x0c0fe20000010117 */
[C---:B------:R-:W-:Y:S01]  /*95b0*/  IADD3 R0, PT, PT, R188.reuse, -0x38, RZ ;  /* 0xffffffc8bc007810 */ /* 0x040fe20007ffe0ff */
[C---:B------:R-:W-:Y:S01]  /*95c0*/  FFMA.FTZ R17, -R3.reuse, R2, R17 ;  /* 0x0000000203117223 */ /* 0x040fe20000010111 */
[----:B------:R-:W-:Y:S01]  /*95d0*/  I2FP.F32.S32 R125, R125 ;  /* 0x0000007d007d7245 */ /* 0x000fe20000201400 */
[CC--:B------:R-:W-:Y:S01]  /*95e0*/  FFMA.FTZ R22, -R3.reuse, R118.reuse, R22 ;  /* 0x0000007603167223 */ /* 0x0c0fe20000010116 */
[C---:B------:R-:W-:Y:S01]  /*95f0*/  IADD3 R2, PT, PT, R188.reuse, -0x39, RZ ;  /* 0xffffffc7bc027810 */ /* 0x040fe20007ffe0ff */
[C---:B------:R-:W-:Y:S01]  /*9600*/  FFMA.FTZ R16, -R3.reuse, R118, R16 ;  /* 0x0000007603107223 */ /* 0x040fe20000010110 */
[----:B------:R-:W-:Y:S01]  /*9610*/  IABS R0, R0 ;  /* 0x0000000000007213 */ /* 0x000fe20000000000 */
[CC--:B------:R-:W-:Y:S01]  /*9620*/  FFMA.FTZ R10, -R3.reuse, R125.reuse, R10 ;  /* 0x0000007d030a7223 */ /* 0x0c0fe2000001010a */
[C---:B------:R-:W-:Y:S01]  /*9630*/  FFMA.FTZ R4, -R3.reuse, R125, R4 ;  /* 0x0000007d03047223 */ /* 0x040fe20000010104 */
[----:B------:R-:W-:Y:S02]  /*9640*/  IABS R2, R2 ;  /* 0x0000000200027213 */ /* 0x000fe40000000000 */
[C---:B------:R-:W-:Y:S02]  /*9650*/  IADD3 R118, PT, PT, R188.reuse, -0x41, RZ ;  /* 0xffffffbfbc767810 */ /* 0x040fe40007ffe0ff */
        /* <DEDUP_REMOVED lines=9> */
[C---:B------:R-:W-:Y:S01]  /*96f0*/  FFMA.FTZ R29, -R3.reuse, R2, R29 ;  /* 0x00000002031d7223 */ /* 0x040fe2000001011d */
[----:B------:R-:W-:Y:S02]  /*9700*/  I2FP.F32.S32 R125, R125 ;  /* 0x0000007d007d7245 */ /* 0x000fe40000201400 */
[C---:B------:R-:W-:Y:S01]  /*9710*/  IADD3 R2, PT, PT, R188.reuse, -0x49, RZ ;  /* 0xffffffb7bc027810 */ /* 0x040fe20007ffe0ff */
[CC--:B------:R-:W-:Y:S01]  /*9720*/  FFMA.FTZ R39, -R3.reuse, R0.reuse, R39 ;  /* 0x0000000003277223 */ /* 0x0c0fe20000010127 */
[C---:B------:R-:W-:Y:S01]  /*9730*/  FFMA.FTZ R33, -R3.reuse, R0, R33 ;  /* 0x0000000003217223 */ /* 0x040fe20000010121 */
[CC--:B------:R-:W-:Y:S01]  /*9740*/  FFMA.FTZ R18, -R3.reuse, R125.reuse, R18 ;  /* 0x0000007d03127223 */ /* 0x0c0fe20000010112 */
[C---:B------:R-:W-:Y:S01]  /*9750*/  FFMA.FTZ R12, -R3.reuse, R125, R12 ;  /* 0x0000007d030c7223 */ /* 0x040fe2000001010c */
[----:B------:R-:W-:Y:S02]  /*9760*/  IABS R2, R2 ;  /* 0x0000000200027213 */ /* 0x000fe40000000000 */
[C---:B------:R-:W-:Y:S02]  /*9770*/  IADD3 R0, PT, PT, R188.reuse, -0x51, RZ ;  /* 0xffffffafbc007810 */ /* 0x040fe40007ffe0ff */
[C---:B------:R-:W-:Y:S02]  /*9780*/  IADD3 R125, PT, PT, R188.reuse, -0x30, RZ ;  /* 0xffffffd0bc7d7810 */ /* 0x040fe40007ffe0ff */
[----:B------:R-:W-:Y:S02]  /*9790*/  I2FP.F32.S32 R2, R2 ;  /* 0x0000000200027245 */ /* 0x000fe40000201400 */
[----:B------:R-:W-:Y:S02]  /*97a0*/  IABS R0, R0 ;  /* 0x0000000000007213 */ /* 0x000fe40000000000 */
[----:B------:R-:W-:Y:S01]  /*97b0*/  IABS R125, R125 ;  /* 0x0000007d007d7213 */ /* 0x000fe20000000000 */
[CC--:B------:R-:W-:Y:S01]  /*97c0*/  FFMA.FTZ R37, -R3.reuse, R2.reuse, R37 ;  /* 0x0000000203257223 */ /* 0x0c0fe20000010125 */
[C---:B------:R-:W-:Y:S01]  /*97d0*/  IADD3 R118, PT, PT, R188.reuse, -0x48, RZ ;  /* 0xffffffb8bc767810 */ /* 0x040fe20007ffe0ff */
[C---:B------:R-:W-:Y:S01]  /*97e0*/  FFMA.FTZ R43, -R3.reuse, R2, R43 ;  /* 0x00000002032b7223 */ /* 0x040fe2000001012b */
[----:B------:R-:W-:Y:S02]  /*97f0*/  I2FP.F32.S32 R0, R0 ;  /* 0x0000000000007245 */ /* 0x000fe40000201400 */
[----:B------:R-:W-:Y:S02]  /*9800*/  I2FP.F32.S32 R125, R125 ;  /* 0x0000007d007d7245 */ /* 0x000fe40000201400 */
[----:B------:R-:W-:Y:S01]  /*9810*/  IABS R118, R118 ;  /* 0x0000007600767213 */ /* 0x000fe20000000000 */
[CC--:B------:R-:W-:Y:S01]  /*9820*/  FFMA.FTZ R41, -R3.reuse, R0.reuse, R41 ;  /* 0x0000000003297223 */ /* 0x0c0fe20000010129 */
[C---:B------:R-:W-:Y:S01]  /*9830*/  IADD3 R120, PT, PT, R188.reuse, -0x9, RZ ;  /* 0xfffffff7bc787810 */ /* 0x040fe20007ffe0ff */
[C---:B------:R-:W-:Y:S01]  /*9840*/  FFMA.FTZ R47, -R3.reuse, R0, R47 ;  /* 0x00000000032f7223 */ /* 0x040fe2000001012f */
[C---:B------:R-:W-:Y:S01]  /*9850*/  IADD3 R2, PT, PT, R188.reuse, -0x61, RZ ;  /* 0xffffff9fbc027810 */ /* 0x040fe20007ffe0ff */
[CC--:B------:R-:W-:Y:S01]  /*9860*/  FFMA.FTZ R30, -R3.reuse, R125.reuse, R30 ;  /* 0x0000007d031e7223 */ /* 0x0c0fe2000001011e */
[C---:B------:R-:W-:Y:S01]  /*9870*/  FFMA.FTZ R24, -R3.reuse, R125, R24 ;  /* 0x0000007d03187223 */ /* 0x040fe20000010118 */
[----:B------:R-:W-:Y:S02]  /*9880*/  I2FP.F32.S32 R118, R118 ;  /* 0x0000007600767245 */ /* 0x000fe40000201400 */
[----:B------:R-:W-:Y:S02]  /*9890*/  IABS R120, R120 ;  /* 0x0000007800787213 */ /* 0x000fe40000000000 */
[----:B------:R-:W-:Y:S01]  /*98a0*/  IABS R2, R2 ;  /* 0x0000000200027213 */ /* 0x000fe20000000000 */
[CC--:B------:R-:W-:Y:S01]  /*98b0*/  FFMA.FTZ R36, -R3.reuse, R118.reuse, R36 ;  /* 0x0000007603247223 */ /* 0x0c0fe20000010124 */
[C---:B------:R-:W-:Y:S01]  /*98c0*/  IADD3 R0, PT, PT, R188.reuse, -0x60, RZ ;  /* 0xffffffa0bc007810 */ /* 0x040fe20007ffe0ff */
[C---:B------:R-:W-:Y:S01]  /*98d0*/  FFMA.FTZ R42, -R3.reuse, R118, R42 ;  /* 0x00000076032a7223 */ /* 0x040fe2000001012a */
[C---:B------:R-:W-:Y:S02]  /*98e0*/  IADD3 R125, PT, PT, R188.reuse, -0x40, RZ ;  /* 0xffffffc0bc7d7810 */ /* 0x040fe40007ffe0ff */
[----:B------:R-:W-:Y:S02]  /*98f0*/  I2FP.F32.S32 R120, R120 ;  /* 0x0000007800787245 */ /* 0x000fe40000201400 */
[----:B------:R-:W-:Y:S02]  /*9900*/  I2FP.F32.S32 R2, R2 ;  /* 0x0000000200027245 */ /* 0x000fe40000201400 */
[----:B------:R-:W-:Y:S01]  /*9910*/  IABS R0, R0 ;  /* 0x0000000000007213 */ /* 0x000fe20000000000 */
[C---:B------:R-:W-:Y:S01]  /*9920*/  FFMA.FTZ R11, -R3.reuse, R120, R11 ;  /* 0x00000078030b7223 */ /* 0x040fe2000001010b */
[----:B------:R-:W-:Y:S01]  /*9930*/  IABS R125, R125 ;  /* 0x0000007d007d7213 */ /* 0x000fe20000000000 */
[CC--:B------:R-:W-:Y:S01]  /*9940*/  FFMA.FTZ R55, -R3.reuse, R2.reuse, R55 ;  /* 0x0000000203377223 */ /* 0x0c0fe20000010137 */
[C---:B------:R-:W-:Y:S01]  /*9950*/  IADD3 R118, PT, PT, R188.reuse, -0x69, RZ ;  /* 0xffffff97bc767810 */ /* 0x040fe20007ffe0ff */
[C---:B------:R-:W-:Y:S01]  /*9960*/  FFMA.FTZ R49, -R3.reuse, R2, R49 ;  /* 0x0000000203317223 */ /* 0x040fe20000010131 */
[----:B------:R-:W-:Y:S01]  /*9970*/  I2FP.F32.S32 R0, R0 ;  /* 0x0000000000007245 */ /* 0x000fe20000201400 */
[----:B------:R-:W-:Y:S01]  /*9980*/  FFMA.FTZ R5, -R3, R120, R5 ;  /* 0x0000007803057223 */ /* 0x000fe20000010105 */
[----:B------:R-:W-:Y:S02]  /*9990*/  I2FP.F32.S32 R125, R125 ;  /* 0x0000007d007d7245 */ /* 0x000fe40000201400 */
[----:B------:R-:W-:Y:S01]  /*99a0*/  FMNMX3.FTZ R2, R123, R6, R7, !PT ;  /* 0x000000067b027276 */ /* 0x000fe20007810007 */
[C---:B------:R-:W-:Y:S01]  /*99b0*/  FFMA.FTZ R48, -R3.reuse, R0, R48 ;  /* 0x0000000003307223 */ /* 0x040fe20000010130 */
[----:B------:R-:W-:Y:S01]  /*99c0*/  IABS R118, R118 ;  /* 0x0000007600767213 */ /* 0x000fe20000000000 */
[C---:B------:R-:W-:Y:S01]  /*99d0*/  FFMA.FTZ R54, -R3.reuse, R0, R54 ;  /* 0x0000000003367223 */ /* 0x040fe20000010136 */
[----:B------:R-:W-:Y:S01]  /*99e0*/  IADD3 R127, PT, PT, R188, -0x28, RZ ;  /* 0xffffffd8bc7f7810 */ /* 0x000fe20007ffe0ff */
[CC--:B------:R-:W-:Y:S01]  /*99f0*/  FFMA.FTZ R38, -R3.reuse, R125.reuse, R38 ;  /* 0x0000007d03267223 */ /* 0x0c0fe20000010126 */
[----:B------:R-:W-:Y:S01]  /*9a00*/  FFMA.FTZ R32, -R3, R125, R32 ;  /* 0x0000007d03207223 */ /* 0x000fe20000010120 */
[----:B------:R-:W-:Y:S02]  /*9a10*/  FMNMX3.FTZ R2, R2, R10, R11, !PT ;  /* 0x0000000a02027276 */ /* 0x000fe4000781000b */
[----:B------:R-:W-:Y:S02]  /*9a20*/  I2FP.F32.S32 R0, R118 ;  /* 0x0000007600007245 */ /* 0x000fe40000201400 */
[----:B------:R-:W-:Y:S02]  /*9a30*/  FMNMX3.FTZ R118, R121, R4, R5, !PT ;  /* 0x0000000479767276 */ /* 0x000fe40007810005 */
[C---:B------:R-:W-:Y:S01]  /*9a40*/  IADD3 R120, PT, PT, R188.reuse, -0x31, RZ ;  /* 0xffffffcfbc787810 */ /* 0x040fe20007ffe0ff */
[CC--:B------:R-:W-:Y:S01]  /*9a50*/  FFMA.FTZ R59, -R3.reuse, R0.reuse, R59 ;  /* 0x00000000033b7223 */ /* 0x0c0fe2000001013b */
[----:B------:R-:W-:Y:S01]  /*9a60*/  IADD3 R125, PT, PT, R188, -0x58, RZ ;  /* 0xffffffa8bc7d7810 */ /* 0x000fe20007ffe0ff */
[C---:B------:R-:W-:Y:S01]  /*9a70*/  FFMA.FTZ R53, -R3.reuse, R0, R53 ;  /* 0x0000000003357223 */ /* 0x040fe20000010135 */
[----:B------:R-:W-:Y:S02]  /*9a80*/  IABS R127, R127 ;  /* 0x0000007f007f7213 */ /* 0x000fe40000000000 */
[----:B------:R-:W-:Y:S02]  /*9a90*/  FMNMX3.FTZ R2, R2, R14, R15, !PT ;  /* 0x0000000e02027276 */ /* 0x000fe4000781000f */
[----:B------:R-:W-:Y:S02]  /*9aa0*/  FMNMX3.FTZ R118, R118, R8, R9, !PT ;  /* 0x0000000876767276 */ /* 0x000fe40007810009 */
[----:B------:R-:W-:Y:S02]  /*9ab0*/  IABS R120, R120 ;  /* 0x0000007800787213 */ /* 0x000fe40000000000 */
[----:B------:R-:W-:Y:S02]  /*9ac0*/  IABS R125, R125 ;  /* 0x0000007d007d7213 */ /* 0x000fe40000000000 */
[----:B------:R-:W-:Y:S02]  /*9ad0*/  I2FP.F32.S32 R127, R127 ;  /* 0x0000007f007f7245 */ /* 0x000fe40000201400 */
[----:B------:R-:W-:Y:S02]  /*9ae0*/  FMNMX3.FTZ R2, R2, R18, R19, !PT ;  /* 0x0000001202027276 */ /* 0x000fe40007810013 */
[----:B------:R-:W-:Y:S01]  /*9af0*/  I2FP.F32.S32 R120, R120 ;  /* 0x0000007800787245 */ /* 0x000fe20000201400 */
[CC--:B------:R-:W-:Y:S01]  /*9b00*/  FFMA.FTZ R26, -R3.reuse, R127.reuse, R26 ;  /* 0x0000007f031a7223 */ /* 0x0c0fe2000001011a */
[----:B------:R-:W-:Y:S01]  /*9b10*/  FMNMX3.FTZ R118, R118, R12, R13, !PT ;  /* 0x0000000c76767276 */ /* 0x000fe2000781000d */
[C---:B------:R-:W-:Y:S01]  /*9b20*/  FFMA.FTZ R20, -R3.reuse, R127, R20 ;  /* 0x0000007f03147223 */ /* 0x040fe20000010114 */
[----:B------:R-:W-:Y:S01]  /*9b30*/  I2FP.F32.S32 R125, R125 ;  /* 0x0000007d007d7245 */ /* 0x000fe20000201400 */
[CC--:B------:R-:W-:Y:S01]  /*9b40*/  FFMA.FTZ R31, -R3.reuse, R120.reuse, R31 ;  /* 0x00000078031f7223 */ /* 0x0c0fe2000001011f */
[----:B------:R-:W-:Y:S01]  /*9b50*/  IADD3 R0, PT, PT, R188, -0x71, RZ ;  /* 0xffffff8fbc007810 */ /* 0x000fe20007ffe0ff */
[C---:B------:R-:W-:Y:S01]  /*9b60*/  FFMA.FTZ R25, -R3.reuse, R120, R25 ;  /* 0x0000007803197223 */ /* 0x040fe20000010119 */
[----:B------:R-:W-:Y:S01]  /*9b70*/  FMNMX3.FTZ R2, R2, R22, R23, !PT ;  /* 0x0000001602027276 */ /* 0x000fe20007810017 */
[CC--:B------:R-:W-:Y:S01]  /*9b80*/  FFMA.FTZ R44, -R3.reuse, R125.reuse, R44 ;  /* 0x0000007d032c7223 */ /* 0x0c0fe2000001012c */
[----:B------:R-:W-:Y:S01]  /*9b90*/  FMNMX3.FTZ R118, R118, R16, R17, !PT ;  /* 0x0000001076767276 */ /* 0x000fe20007810011 */
[C---:B------:R-:W-:Y:S01]  /*9ba0*/  FFMA.FTZ R50, -R3.reuse, R125, R50 ;  /* 0x0000007d03327223 */ /* 0x040fe20000010132 */
[----:B------:R-:W-:Y:S02]  /*9bb0*/  IABS R0, R0 ;  /* 0x0000000000007213 */ /* 0x000fe40000000000 */
[C---:B------:R-:W-:Y:S02]  /*9bc0*/  IADD3 R120, PT, PT, R188.reuse, -0x59, RZ ;  /* 0xffffffa7bc787810 */ /* 0x040fe40007ffe0ff */
[----:B------:R-:W-:Y:S02]  /*9bd0*/  IADD3 R125, PT, PT, R188, -0x68, RZ ;  /* 0xffffff98bc7d7810 */ /* 0x000fe40007ffe0ff */
[----:B------:R-:W-:Y:S02]  /*9be0*/  FMNMX3.FTZ R2, R2, R26, R27, !PT ;  /* 0x0000001a02027276 */ /* 0x000fe4000781001b */
[----:B------:R-:W-:Y:S02]  /*9bf0*/  FMNMX3.FTZ R118, R118, R20, R21, !PT ;  /* 0x0000001476767276 */ /* 0x000fe40007810015 */
[----:B------:R-:W-:Y:S02]  /*9c00*/  I2FP.F32.S32 R0, R0 ;  /* 0x0000000000007245 */ /* 0x000fe40000201400 */
[----:B------:R-:W-:Y:S02]  /*9c10*/  IADD3 R127, PT, PT, R188, -0x50, RZ ;  /* 0xffffffb0bc7f7810 */ /* 0x000fe40007ffe0ff */
[----:B------:R-:W-:Y:S01]  /*9c20*/  IABS R120, R120 ;  /* 0x0000007800787213 */ /* 0x000fe20000000000 */
[CC--:B------:R-:W-:Y:S01]  /*9c30*/  FFMA.FTZ R63, -R3.reuse, R0.reuse, R63 ;  /* 0x00000000033f7223 */ /* 0x0c0fe2000001013f */
[----:B------:R-:W-:Y:S01]  /*9c40*/  IABS R125, R125 ;  /* 0x0000007d007d7213 */ /* 0x000fe20000000000 */
[C---:B------:R-:W-:Y:S01]  /*9c50*/  FFMA.FTZ R57, -R3.reuse, R0, R57 ;  /* 0x0000000003397223 */ /* 0x040fe20000010139 */
[----:B------:R-:W-:Y:S02]  /*9c60*/  FMNMX3.FTZ R2, R2, R30, R31, !PT ;  /* 0x0000001e02027276 */ /* 0x000fe4000781001f */
[----:B------:R-:W-:Y:S02]  /*9c70*/  FMNMX3.FTZ R118, R118, R24, R25, !PT ;  /* 0x0000001876767276 */ /* 0x000fe40007810019 */
[----:B------:R-:W-:Y:S02]  /*9c80*/  IABS R127, R127 ;  /* 0x0000007f007f7213 */ /* 0x000fe40000000000 */
[----:B------:R-:W-:Y:S02]  /*9c90*/  I2FP.F32.S32 R120, R120 ;  /* 0x0000007800787245 */ /* 0x000fe40000201400 */
[----:B------:R-:W-:Y:S02]  /*9ca0*/  I2FP.F32.S32 R125, R125 ;  /* 0x0000007d007d7245 */ /* 0x000fe40000201400 */
[----:B------:R-:W-:Y:S01]  /*9cb0*/  FMNMX3.FTZ R0, R2, R34, R35, !PT ;  /* 0x0000002202007276 */ /* 0x000fe20007810023 */
[C---:B------:R-:W-:Y:S01]  /*9cc0*/  FFMA.FTZ R45, -R3.reuse, R120, R45 ;  /* 0x00000078032d7223 */ /* 0x040fe2000001012d */
[----:B------:R-:W-:Y:S01]  /*9cd0*/  FMNMX3.FTZ R118, R118, R28, R29, !PT ;  /* 0x0000001c76767276 */ /* 0x000fe2000781001d */
[C---:B------:R-:W-:Y:S01]  /*9ce0*/  FFMA.FTZ R58, -R3.reuse, R125, R58 ;  /* 0x0000007d033a7223 */ /* 0x040fe2000001013a */
[----:B------:R-:W-:Y:S01]  /*9cf0*/  I2FP.F32.S32 R127, R127 ;  /* 0x0000007f007f7245 */ /* 0x000fe20000201400 */
[C---:B------:R-:W-:Y:S01]  /*9d00*/  FFMA.FTZ R52, -R3.reuse, R125, R52 ;  /* 0x0000007d03347223 */ /* 0x040fe20000010134 */
[----:B------:R-:W-:Y:S01]  /*9d10*/  FMNMX3.FTZ R0, R0, R38, R39, !PT ;  /* 0x0000002600007276 */ /* 0x000fe20007810027 */
[C---:B------:R-:W-:Y:S01]  /*9d20*/  FFMA.FTZ R51, -R3.reuse, R120, R51 ;  /* 0x0000007803337223 */ /* 0x040fe20000010133 */
[----:B------:R-:W-:Y:S01]  /*9d30*/  FMNMX3.FTZ R118, R118, R32, R33, !PT ;  /* 0x0000002076767276 */ /* 0x000fe20007810021 */
[CC--:B------:R-:W-:Y:S01]  /*9d40*/  FFMA.FTZ R46, -R3.reuse, R127.reuse, R46 ;  /* 0x0000007f032e7223 */ /* 0x0c0fe2000001012e */
[C---:B------:R-:W-:Y:S01]  /*9d50*/  IADD3 R125, PT, PT, R188.reuse, -0x78, RZ ;  /* 0xffffff88bc7d7810 */ /* 0x040fe20007ffe0ff */
[C---:B------:R-:W-:Y:S01]  /*9d60*/  FFMA.FTZ R40, -R3.reuse, R127, R40 ;  /* 0x0000007f03287223 */ /* 0x040fe20000010128 */
[----:B------:R-:W-:Y:S02]  /*9d70*/  IADD3 R120, PT, PT, R188, -0x70, RZ ;  /* 0xffffff90bc787810 */ /* 0x000fe40007ffe0ff */
[----:B------:R-:W-:Y:S02]  /*9d80*/  FMNMX3.FTZ R0, R0, R42, R43, !PT ;  /* 0x0000002a00007276 */ /* 0x000fe4000781002b */
[----:B------:R-:W-:Y:S02]  /*9d90*/  FMNMX3.FTZ R118, R118, R36, R37, !PT ;  /* 0x0000002476767276 */ /* 0x000fe40007810025 */
[----:B------:R-:W-:Y:S02]  /*9da0*/  IABS R125, R125 ;  /* 0x0000007d007d7213 */ /* 0x000fe40000000000 */
[----:B------:R-:W-:Y:S02]  /*9db0*/  IABS R120, R120 ;  /* 0x0000007800787213 */ /* 0x000fe40000000000 */
[----:B------:R-:W-:Y:S02]  /*9dc0*/  FMNMX3.FTZ R0, R0, R46, R47, !PT ;  /* 0x0000002e00007276 */ /* 0x000fe4000781002f */
[----:B------:R-:W-:Y:S02]  /*9dd0*/  I2FP.F32.S32 R125, R125 ;  /* 0x0000007d007d7245 */ /* 0x000fe40000201400 */
[----:B------:R-:W-:Y:S02]  /*9de0*/  I2FP.F32.S32 R120, R120 ;  /* 0x0000007800787245 */ /* 0x000fe40000201400 */
[----:B------:R-:W-:Y:S01]  /*9df0*/  FMNMX3.FTZ R118, R118, R40, R41, !PT ;  /* 0x0000002876767276 */ /* 0x000fe20007810029 */
[CC--:B------:R-:W-:Y:S01]  /*9e00*/  FFMA.FTZ R66, -R3.reuse, R125.reuse, R66 ;  /* 0x0000007d03427223 */ /* 0x0c0fe20000010142 */
[----:B------:R-:W-:Y:S01]  /*9e10*/  IADD3 R2, PT, PT, R188, -0x79, RZ ;  /* 0xffffff87bc027810 */ /* 0x000fe20007ffe0ff */
[C---:B------:R-:W-:Y:S01]  /*9e20*/  FFMA.FTZ R62, -R3.reuse, R120, R62 ;  /* 0x00000078033e7223 */ /* 0x040fe2000001013e */
[----:B------:R-:W-:Y:S01]  /*9e30*/  FMNMX3.FTZ R0, R0, R50, R51, !PT ;  /* 0x0000003200007276 */ /* 0x000fe20007810033 */
[C---:B------:R-:W-:Y:S01]  /*9e40*/  FFMA.FTZ R56, -R3.reuse, R120, R56 ;  /* 0x0000007803387223 */ /* 0x040fe20000010138 */
        /* <DEDUP_REMOVED lines=8> */
[----:B------:R-:W-:Y:S02]  /*9ed0*/  IABS R125, R125 ;  /* 0x0000007d007d7213 */ /* 0x000fe40000000000 */
[----:B------:R-:W-:Y:S01]  /*9ee0*/  IABS R120, R120 ;  /* 0x0000007800787213 */ /* 0x000fe20000000000 */
[C---:B------:R-:W-:Y:S01]  /*9ef0*/  FFMA.FTZ R67, -R3.reuse, R2, R67 ;  /* 0x0000000203437223 */ /* 0x040fe20000010143 */
[----:B------:R-:W-:Y:S01]  /*9f00*/  FMNMX3.FTZ R0, R0, R58, R59, !PT ;  /* 0x0000003a00007276 */ /* 0x000fe2000781003b */
[C---:B------:R-:W-:Y:S01]  /*9f10*/  FFMA.FTZ R61, -R3.reuse, R2, R61 ;  /* 0x00000002033d7223 */ /* 0x040fe2000001013d */
[----:B------:R-:W-:Y:S02]  /*9f20*/  FMNMX3.FTZ R118, R118, R52, R53, !PT ;  /* 0x0000003476767276 */ /* 0x000fe40007810035 */
[----:B------:R-:W-:Y:S02]  /*9f30*/  I2FP.F32.S32 R125, R125 ;  /* 0x0000007d007d7245 */ /* 0x000fe40000201400 */
[----:B------:R-:W-:Y:S02]  /*9f40*/  I2FP.F32.S32 R120, R120 ;  /* 0x0000007800787245 */ /* 0x000fe40000201400 */
[----:B------:R-:W-:Y:S01]  /*9f50*/  FMNMX3.FTZ R0, R0, R62, R63, !PT ;  /* 0x0000003e00007276 */ /* 0x000fe2000781003f */
[C---:B------:R-:W-:Y:S01]  /*9f60*/  FFMA.FTZ R64, -R3.reuse, R125, R64 ;  /* 0x0000007d03407223 */ /* 0x040fe20000010140 */
[----:B------:R-:W-:Y:S01]  /*9f70*/  FMNMX3.FTZ R118, R118, R56, R57, !PT ;  /* 0x0000003876767276 */ /* 0x000fe20007810039 */
[----:B------:R-:W-:Y:S01]  /*9f80*/  FFMA.FTZ R65, -R3, R120, R65 ;  /* 0x0000007803417223 */ /* 0x000fe20000010141 */
[----:B------:R-:W-:Y:S02]  /*9f90*/  FMNMX3.FTZ R127, R0, R66, R67, !PT ;  /* 0x00000042007f7276 */ /* 0x000fe40007810043 */
[----:B------:R-:W-:Y:S02]  /*9fa0*/  FMNMX3.FTZ R118, R118, R60, R61, !PT ;  /* 0x0000003c76767276 */ /* 0x000fe4000781003d */
[----:B------:R-:W-:Y:S01]  /*9fb0*/  IADD3 R189, PT, PT, R189, -0x1, RZ ;  /* 0xffffffffbdbd7810 */ /* 0x000fe20007ffe0ff */
[----:B------:R-:W-:Y:S01]  /*9fc0*/  SHFL.BFLY PT, R0, R127, 0x2, 0x1f ;  /* 0x0c401f007f007f89 */ /* 0x000fe200000e0000 */
[----:B------:R-:W-:Y:S02]  /*9fd0*/  FMNMX3.FTZ R131, R118, R64, R65, !PT ;  /* 0x0000004076837276 */ /* 0x000fe40007810041 */
[----:B------:R-:W-:Y:S02]  /*9fe0*/  IADD3 R177, PT, PT, R177, -0x80, RZ ;  /* 0xffffff80b1b17810 */ /* 0x000fe40007ffe0ff */
[----:B------:R-:W-:Y:S03]  /*9ff0*/  IADD3 R188, PT, PT, R188, 0x80, RZ ;  /* 0x00000080bcbc7810 */ /* 0x000fe60007ffe0ff */
[----:B------:R-:W1:Y:S02]  /*a000*/  SHFL.BFLY PT, R2, R131, 0x2, 0x1f ;  /* 0x0c401f0083027f89 */ /* 0x000e6400000e0000 */
[----:B-1----:R-:W-:Y:S02]  /*a010*/  FMNMX.FTZ R129, R131, R2, !PT ;  /* 0x0000000283817209 */ /* 0x002fe40007810000 */
[----:B------:R-:W-:Y:S04]  /*a020*/  FMNMX.FTZ R125, R127, R0, !PT ;  /* 0x000000007f7d7209 */ /* 0x000fe80007810000 */
[----:B------:R-:W1:Y:S08]  /*a030*/  SHFL.BFLY PT, R2, R129, 0x1, 0x1f ;  /* 0x0c201f0081027f89 */ /* 0x000e7000000e0000 */
[----:B------:R-:W3:Y:S01]  /*a040*/  SHFL.BFLY PT, R0, R125, 0x1, 0x1f ;  /* 0x0c201f007d007f89 */ /* 0x000ee200000e0000 */
[----:B-1----:R-:W-:Y:S02]  /*a050*/  FMNMX.FTZ R2, R129, R2, !PT ;  /* 0x0000000281027209 */ /* 0x002fe40007810000 */
[----:B---3--:R-:W-:Y:S03]  /*a060*/  FMNMX.FTZ R0, R125, R0, !PT ;  /* 0x000000007d007209 */ /* 0x008fe60007810000 */
[C---:B--2---:R-:W-:Y:S02]  /*a070*/  FMUL.FTZ R130, R119.reuse, R2 ;  /* 0x0000000277827220 */ /* 0x044fe40000410000 */
[----:B------:R-:W1:Y:S01]  /*a080*/  LDSM.16.MT88.4 R124, [R160+0x9000] ;  /* 0x00900000a07c783b */ /* 0x000e620000004200 */
[C---:B------:R-:W-:Y:S01]  /*a090*/  FSETP.NEU.FTZ.AND P1, PT, R0.reuse, -INF , PT ;  /* 0xff8000000000780b */ /* 0x040fe20003f3d000 */
[----:B------:R-:W-:Y:S01]  /*a0a0*/  FADD.FTZ R118, -R0, R123 ;  /* 0x0000007b00767221 */ /* 0x000fe20000010100 */
[C---:B------:R-:W-:Y:S03]  /*a0b0*/  FMUL.FTZ R128, R119.reuse, R0 ;  /* 0x0000000077807220 */ /* 0x040fe60000410000 */
[C---:B------:R-:W-:Y:S01]  /*a0c0*/  FMUL.FTZ R120, R119.reuse, R118 ;  /* 0x0000007677787220 */ /* 0x040fe20000410000 */
[----:B------:R-:W-:Y:S01]  /*a0d0*/  FADD.FTZ R118, -R2, R121 ;  /* 0x0000007902767221 */ /* 0x000fe20000010100 */
[----:B------:R-:W-:Y:S02]  /*a0e0*/  FSEL R128, R128, RZ, P1 ;  /* 0x000000ff80807208 */ /* 0x000fe40000800000 */
[----:B------:R-:W-:Y:S01]  /*a0f0*/  FSETP.NEU.FTZ.AND P1, PT, R2, -INF , PT ;  /* 0xff8000000200780b */ /* 0x000fe20003f3d000 */
[----:B------:R-:W-:Y:S01]  /*a100*/  FMUL.FTZ R121, R119, R118 ;  /* 0x0000007677797220 */ /* 0x000fe20000410000 */
[----:B------:R-:W2:Y:S01]  /*a110*/  MUFU.EX2 R120, R120 ;  /* 0x0000007800787308 */ /* 0x000ea20000000800 */
[-CC-:B------:R-:W-:Y:S01]  /*a120*/  FFMA.FTZ R136, R10, R119.reuse, -R128.reuse ;  /* 0x000000770a887223 */ /* 0x180fe20000010880 */
[----:B------:R-:W-:Y:S01]  /*a130*/  FSEL R130, R130, RZ, P1 ;  /* 0x000000ff82827208 */ /* 0x000fe20000800000 */
[-CC-:B------:R-:W-:Y:S01]  /*a140*/  FFMA.FTZ R123, R11, R119.reuse, -R128.reuse ;  /* 0x000000770b7b7223 */ /* 0x180fe20000010880 */
[-CC-:B------:R-:W-:Y:S01]  /*a150*/  FFMA.FTZ R131, R6, R119.reuse, -R128.reuse ;  /* 0x0000007706837223 */ /* 0x180fe20000010880 */
[-CC-:B------:R-:W-:Y:S01]  /*a160*/  FFMA.FTZ R135, R7, R119.reuse, -R128.reuse ;  /* 0x0000007707877223 */ /* 0x180fe20000010880 */
[-C--:B------:R-:W-:Y:S01]  /*a170*/  FFMA.FTZ R141, R18, R119.reuse, -R128 ;  /* 0x00000077128d7223 */ /* 0x080fe20000010880 */
[-CC-:B------:R-:W-:Y:S03]  /*a180*/  FFMA.FTZ R134, R8, R119.reuse, -R130.reuse ;  /* 0x0000007708867223 */ /* 0x180fe60000010882 */
[----:B------:R3:W4:Y:S01]  /*a190*/  MUFU.EX2 R118, R121 ;  /* 0x0000007900767308 */ /* 0x0007220000000800 */
[-CC-:B------:R-:W-:Y:S01]  /*a1a0*/  FFMA.FTZ R133, R9, R119.reuse, -R130.reuse ;  /* 0x0000007709857223 */ /* 0x180fe20000010882 */
[-CC-:B------:R-:W-:Y:S01]  /*a1b0*/  FFMA.FTZ R143, R4, R119.reuse, -R130.reuse ;  /* 0x00000077048f7223 */ /* 0x180fe20000010882 */
[-CC-:B------:R-:W-:Y:S01]  /*a1c0*/  FFMA.FTZ R129, R5, R119.reuse, -R130.reuse ;  /* 0x0000007705817223 */ /* 0x180fe20000010882 */
[-C--:B------:R-:W-:Y:S01]  /*a1d0*/  FFMA.FTZ R138, R16, R119.reuse, -R130 ;  /* 0x00000077108a7223 */ /* 0x080fe20000010882 */
[-C--:B------:R-:W-:Y:S01]  /*a1e0*/  FFMA.FTZ R132, R19, R119.reuse, -R128 ;  /* 0x0000007713847223 */ /* 0x080fe20000010880 */
        /* <DEDUP_REMOVED lines=9> */
[----:B------:R-:W-:Y:S03]  /*a280*/  FMUL.FTZ R74, R120, R74 ;  /* 0x0000004a784a7220 */ /* 0x000fe60000410000 */
[----:B------:R-:W-:Y:S01]  /*a290*/  MUFU.EX2 R129, R129 ;  /* 0x0000008100817308 */ /* 0x000fe20000000800 */
[----:B---3--:R-:W-:Y:S01]  /*a2a0*/  MOV R121, R186 ;  /* 0x000000ba00797202 */ /* 0x008fe20000000f00 */
[----:B----4-:R-:W-:Y:S01]  /*a2b0*/  FMUL.FTZ R8, R118, R108 ;  /* 0x0000006c76087220 */ /* 0x010fe20000410000 */
[----:B------:R-:W-:Y:S01]  /*a2c0*/  @P0 IADD3 R121, PT, PT, R190, -0x20, RZ ;  /* 0xffffffe0be790810 */ /* 0x000fe20007ffe0ff */
[C---:B------:R-:W-:Y:S01]  /*a2d0*/  FMUL.FTZ R9, R118.reuse, R109 ;  /* 0x0000006d76097220 */ /* 0x040fe20000410000 */
[C---:B------:R-:W-:Y:S01]  /*a2e0*/  FMUL.FTZ R4, R118.reuse, R112 ;  /* 0x0000007076047220 */ /* 0x040fe20000410000 */
[C---:B------:R-:W-:Y:S01]  /*a2f0*/  FMUL.FTZ R5, R118.reuse, R113 ;  /* 0x0000007176057220 */ /* 0x040fe20000410000 */
[C---:B------:R-:W-:Y:S01]  /*a300*/  FMUL.FTZ R68, R118.reuse, R68 ;  /* 0x0000004476447220 */ /* 0x040fe20000410000 */
[----:B------:R-:W2:Y:S02]  /*a310*/  LDSM.16.MT88.4 R108, [R121] ;  /* 0x00000000796c783b */ /* 0x000ea40000004200 */
[----:B------:R-:W-:Y:S01]  /*a320*/  MUFU.EX2 R123, R123 ;  /* 0x0000007b007b7308 */ /* 0x000fe20000000800 */
[----:B------:R-:W-:Y:S01]  /*a330*/  FMUL.FTZ R69, R118, R69 ;  /* 0x0000004576457220 */ /* 0x000fe20000410000 */
[----:B------:R-:W-:Y:S01]  /*a340*/  FMUL.FTZ R75, R120, R75 ;  /* 0x0000004b784b7220 */ /* 0x000fe20000410000 */
[C---:B------:R-:W-:Y:S01]  /*a350*/  FMUL.FTZ R72, R118.reuse, R72 ;  /* 0x0000004876487220 */ /* 0x040fe20000410000 */
[----:B------:R-:W-:Y:S01]  /*a360*/  FMUL.FTZ R73, R118, R73 ;  /* 0x0000004976497220 */ /* 0x000fe20000410000 */
[C---:B------:R-:W-:Y:S01]  /*a370*/  FMUL.FTZ R78, R120.reuse, R78 ;  /* 0x0000004e784e7220 */ /* 0x040fe20000410000 */
[----:B------:R-:W-:Y:S01]  /*a380*/  FMUL.FTZ R79, R120, R79 ;  /* 0x0000004f784f7220 */ /* 0x000fe20000410000 */
[C---:B------:R-:W-:Y:S03]  /*a390*/  FMUL.FTZ R76, R118.reuse, R76 ;  /* 0x0000004c764c7220 */ /* 0x040fe60000410000 */
[----:B------:R-:W3:Y:S01]  /*a3a0*/  MUFU.EX2 R135, R135 ;  /* 0x0000008700877308 */ /* 0x000ee20000000800 */
[----:B------:R-:W-:Y:S01]  /*a3b0*/  FMUL.FTZ R77, R118, R77 ;  /* 0x0000004d764d7220 */ /* 0x000fe20000410000 */
[C---:B------:R-:W-:Y:S01]  /*a3c0*/  FMUL.FTZ R82, R120.reuse, R82 ;  /* 0x0000005278527220 */ /* 0x040fe20000410000 */
[----:B------:R-:W-:Y:S01]  /*a3d0*/  FMUL.FTZ R83, R120, R83 ;  /* 0x0000005378537220 */ /* 0x000fe20000410000 */
[C---:B------:R-:W-:Y:S01]  /*a3e0*/  FMUL.FTZ R80, R118.reuse, R80 ;  /* 0x0000005076507220 */ /* 0x040fe20000410000 */
[----:B------:R-:W-:Y:S01]  /*a3f0*/  FMUL.FTZ R81, R118, R81 ;  /* 0x0000005176517220 */ /* 0x000fe20000410000 */
[C---:B------:R-:W-:Y:S01]  /*a400*/  FMUL.FTZ R86, R120.reuse, R86 ;  /* 0x0000005678567220 */ /* 0x040fe20000410000 */
[----:B------:R-:W-:Y:S03]  /*a410*/  FMUL.FTZ R87, R120, R87 ;  /* 0x0000005778577220 */ /* 0x000fe60000410000 */
[----:B------:R-:W4:Y:S01]  /*a420*/  MUFU.EX2 R143, R143 ;  /* 0x0000008f008f7308 */ /* 0x000f220000000800 */
[C---:B------:R-:W-:Y:S01]  /*a430*/  FMUL.FTZ R84, R118.reuse, R84 ;  /* 0x0000005476547220 */ /* 0x040fe20000410000 */
[----:B------:R-:W-:Y:S01]  /*a440*/  FMUL.FTZ R85, R118, R85 ;  /* 0x0000005576557220 */ /* 0x000fe20000410000 */
[C---:B------:R-:W-:Y:S01]  /*a450*/  FMUL.FTZ R90, R120.reuse, R90 ;  /* 0x0000005a785a7220 */ /* 0x040fe20000410000 */
[----:B------:R-:W-:Y:S01]  /*a460*/  FMUL.FTZ R91, R120, R91 ;  /* 0x0000005b785b7220 */ /* 0x000fe20000410000 */
[C---:B------:R-:W-:Y:S01]  /*a470*/  FMUL.FTZ R88, R118.reuse, R88 ;  /* 0x0000005876587220 */ /* 0x040fe20000410000 */
[----:B------:R-:W-:Y:S01]  /*a480*/  FMUL.FTZ R89, R118, R89 ;  /* 0x0000005976597220 */ /* 0x000fe20000410000 */
[C---:B------:R-:W-:Y:S03]  /*a490*/  FMUL.FTZ R94, R120.reuse, R94 ;  /* 0x0000005e785e7220 */ /* 0x040fe60000410000 */
[----:B------:R-:W-:Y:S01]  /*a4a0*/  MUFU.EX2 R134, R134 ;  /* 0x0000008600867308 */ /* 0x000fe20000000800 */
[----:B---3--:R-:W-:Y:S01]  /*a4b0*/  F2FP.BF16.F32.PACK_AB R113, R135, R131 ;  /* 0x000000838771723e */ /* 0x008fe200000010ff */
[----:B------:R-:W-:Y:S01]  /*a4c0*/  FMUL.FTZ R95, R120, R95 ;  /* 0x0000005f785f7220 */ /* 0x000fe20000410000 */
[C---:B------:R-:W-:Y:S01]  /*a4d0*/  FMUL.FTZ R92, R118.reuse, R92 ;  /* 0x0000005c765c7220 */ /* 0x040fe20000410000 */
[----:B------:R-:W-:Y:S01]  /*a4e0*/  FMUL.FTZ R93, R118, R93 ;  /* 0x0000005d765d7220 */ /* 0x000fe20000410000 */
[C---:B------:R-:W-:Y:S01]  /*a4f0*/  FMUL.FTZ R98, R120.reuse, R98 ;  /* 0x0000006278627220 */ /* 0x040fe20000410000 */
[----:B------:R-:W-:Y:S01]  /*a500*/  FMUL.FTZ R99, R120, R99 ;  /* 0x0000006378637220 */ /* 0x000fe20000410000 */
[C---:B------:R-:W-:Y:S03]  /*a510*/  FMUL.FTZ R96, R118.reuse, R96 ;  /* 0x0000006076607220 */ /* 0x040fe60000410000 */
[----:B------:R-:W3:Y:S01]  /*a520*/  MUFU.EX2 R133, R133 ;  /* 0x0000008500857308 */ /* 0x000ee20000000800 */
[----:B----4-:R-:W-:Y:S01]  /*a530*/  F2FP.BF16.F32.PACK_AB R112, R129, R143 ;  /* 0x0000008f8170723e */ /* 0x010fe200000010ff */
[----:B------:R-:W-:Y:S01]  /*a540*/  FMUL.FTZ R97, R118, R97 ;  /* 0x0000006176617220 */ /* 0x000fe20000410000 */
[C---:B------:R-:W-:Y:S01]  /*a550*/  FMUL.FTZ R102, R120.reuse, R102 ;  /* 0x0000006678667220 */ /* 0x040fe20000410000 */
[----:B------:R-:W-:Y:S01]  /*a560*/  FMUL.FTZ R103, R120, R103 ;  /* 0x0000006778677220 */ /* 0x000fe20000410000 */
[C---:B------:R-:W-:Y:S01]  /*a570*/  FMUL.FTZ R100, R118.reuse, R100 ;  /* 0x0000006476647220 */ /* 0x040fe20000410000 */
[----:B------:R-:W-:Y:S01]  /*a580*/  FMUL.FTZ R101, R118, R101 ;  /* 0x0000006576657220 */ /* 0x000fe20000410000 */
[C---:B------:R-:W-:Y:S03]  /*a590*/  FMUL.FTZ R106, R120.reuse, R106 ;  /* 0x0000006a786a7220 */ /* 0x040fe60000410000 */
[----:B------:R-:W4:Y:S01]  /*a5a0*/  MUFU.EX2 R136, R136 ;  /* 0x0000008800887308 */ /* 0x000f220000000800 */
[----:B------:R-:W-:Y:S01]  /*a5b0*/  FMUL.FTZ R107, R120, R107 ;  /* 0x0000006b786b7220 */ /* 0x000fe20000410000 */
[C---:B------:R-:W-:Y:S01]  /*a5c0*/  FMUL.FTZ R104, R118.reuse, R104 ;  /* 0x0000006876687220 */ /* 0x040fe20000410000 */
[----:B------:R-:W-:Y:S01]  /*a5d0*/  FMUL.FTZ R105, R118, R105 ;  /* 0x0000006976697220 */ /* 0x000fe20000410000 */
[----:B------:R-:W-:Y:S01]  /*a5e0*/  FFMA.FTZ R142, R120, R195, R131 ;  /* 0x000000c3788e7223 */ /* 0x000fe20000010083 */
[-C--:B------:R-:W-:Y:S01]  /*a5f0*/  FFMA.FTZ R131, R17, R119.reuse, -R130 ;  /* 0x0000007711837223 */ /* 0x080fe20000010882 */
[-CC-:B------:R-:W-:Y:S01]  /*a600*/  FFMA.FTZ R144, R14, R119.reuse, -R128.reuse ;  /* 0x000000770e907223 */ /* 0x180fe20000010880 */
[-CC-:B------:R-:W-:Y:S01]  /*a610*/  FFMA.FTZ R139, R15, R119.reuse, -R128.reuse ;  /* 0x000000770f8b7223 */ /* 0x180fe20000010880 */
[----:B------:R-:W-:Y:S01]  /*a620*/  LDSM.16.MT88.4 R16, [R121+0x400] ;  /* 0x000400007910783b */ /* 0x000fe20000004200 */
[----:B---3--:R-:W-:Y:S01]  /*a630*/  F2FP.BF16.F32.PACK_AB R114, R133, R134 ;  /* 0x000000868572723e */ /* 0x008fe200000010ff */
[----:B------:R-:W-:Y:S01]  /*a640*/  MUFU.EX2 R140, R140 ;  /* 0x0000008c008c7308 */ /* 0x000fe20000000800 */
[----:B------:R-:W-:Y:S01]  /*a650*/  FFMA.FTZ R120, R34, R119, -R128 ;  /* 0x0000007722787223 */ /* 0x000fe20000010880 */
[----:B------:R-:W-:Y:S01]  /*a660*/  FADD.FTZ R135, R135, R142 ;  /* 0x0000008e87877221 */ /* 0x000fe20000010000 */
[----:B------:R-:W-:Y:S01]  /*a670*/  FFMA.FTZ R143, R118, R191, R143 ;  /* 0x000000bf768f7223 */ /* 0x000fe2000001008f */
[-CC-:B------:R-:W-:Y:S01]  /*a680*/  FFMA.FTZ R118, R32, R119.reuse, -R130.reuse ;  /* 0x0000007720767223 */ /* 0x180fe20000010882 */
[-CC-:B------:R-:W-:Y:S01]  /*a690*/  FFMA.FTZ R40, R40, R119.reuse, -R130.reuse ;  /* 0x0000007728287223 */ /* 0x180fe20000010882 */
[-C--:B------:R-:W-:Y:S01]  /*a6a0*/  FFMA.FTZ R41, R41, R119.reuse, -R130 ;  /* 0x0000007729297223 */ /* 0x080fe20000010882 */
[----:B----4-:R-:W-:Y:S03]  /*a6b0*/  F2FP.BF16.F32.PACK_AB R115, R123, R136 ;  /* 0x000000887b73723e */ /* 0x010fe600000010ff */
[----:B------:R-:W-:Y:S01]  /*a6c0*/  MUFU.EX2 R144, R144 ;  /* 0x0000009000907308 */ /* 0x000fe20000000800 */
[----:B------:R-:W-:Y:S01]  /*a6d0*/  FADD.FTZ R136, R136, R135 ;  /* 0x0000008788887221 */ /* 0x000fe20000010000 */
[-C--:B------:R-:W-:Y:S01]  /*a6e0*/  FFMA.FTZ R135, R38, R119.reuse, -R128 ;  /* 0x0000007726877223 */ /* 0x080fe20000010880 */
[----:B------:R-:W-:Y:S01]  /*a6f0*/  FADD.FTZ R143, R129, R143 ;  /* 0x0000008f818f7221 */ /* 0x000fe20000010000 */
[-CC-:B------:R-:W-:Y:S01]  /*a700*/  FFMA.FTZ R129, R28, R119.reuse, -R130.reuse ;  /* 0x000000771c817223 */ /* 0x180fe20000010882 */
[-C--:B------:R-:W-:Y:S01]  /*a710*/  FFMA.FTZ R44, R44, R119.reuse, -R130 ;  /* 0x000000772c2c7223 */ /* 0x080fe20000010882 */
[C---:B-1----:R-:W-:Y:S04]  /*a720*/  HMMA.16816.F32.BF16 R4, R112.reuse, R124, R4 ;  /* 0x0000007c7004723c */ /* 0x042fe80000041804 */
[----:B------:R-:W-:Y:S01]  /*a730*/  MUFU.EX2 R135, R135 ;  /* 0x0000008700877308 */ /* 0x000fe20000000800 */
[-CC-:B------:R-:W-:Y:S01]  /*a740*/  FFMA.FTZ R124, R31, R119.reuse, -R128.reuse ;  /* 0x000000771f7c7223 */ /* 0x180fe20000010880 */
[-C--:B------:R-:W-:Y:S01]  /*a750*/  FFMA.FTZ R125, R35, R119.reuse, -R128 ;  /* 0x00000077237d7223 */ /* 0x080fe20000010880 */
[----:B------:R-:W-:Y:S01]  /*a760*/  FADD.FTZ R134, R134, R143 ;  /* 0x0000008f86867221 */ /* 0x000fe20000010000 */
[C---:B------:R-:W-:Y:S06]  /*a770*/  HMMA.16816.F32.BF16 R8, R112.reuse, R126, R8 ;  /* 0x0000007e7008723c */ /* 0x040fec0000041808 */
[----:B------:R-:W-:Y:S01]  /*a780*/  MUFU.EX2 R129, R129 ;  /* 0x0000008100817308 */ /* 0x000fe20000000800 */
[-C--:B------:R-:W-:Y:S01]  /*a790*/  FFMA.FTZ R126, R29, R119.reuse, -R130 ;  /* 0x000000771d7e7223 */ /* 0x080fe20000010882 */
[-C--:B------:R-:W-:Y:S01]  /*a7a0*/  FFMA.FTZ R127, R30, R119.reuse, -R128 ;  /* 0x000000771e7f7223 */ /* 0x080fe20000010880 */
[----:B------:R-:W-:Y:S01]  /*a7b0*/  FADD.FTZ R133, R133, R134 ;  /* 0x0000008685857221 */ /* 0x000fe20000010000 */
[----:B------:R-:W-:Y:S01]  /*a7c0*/  LDSM.16.MT88.4 R28, [R160+0xc000] ;  /* 0x00c00000a01c783b */ /* 0x000fe20000004200 */
[-CC-:B------:R-:W-:Y:S01]  /*a7d0*/  FFMA.FTZ R134, R37, R119.reuse, -R130.reuse ;  /* 0x0000007725867223 */ /* 0x180fe20000010882 */
[C---:B--2---:R-:W-:Y:S04]  /*a7e0*/  HMMA.16816.F32.BF16 R68, R112.reuse, R108, R68 ;  /* 0x0000006c7044723c */ /* 0x044fe80000041844 */
[----:B------:R-:W-:Y:S01]  /*a7f0*/  MUFU.EX2 R127, R127 ;  /* 0x0000007f007f7308 */ /* 0x000fe20000000800 */
[-CC-:B------:R-:W-:Y:S01]  /*a800*/  FFMA.FTZ R45, R45, R119.reuse, -R130.reuse ;  /* 0x000000772d2d7223 */ /* 0x180fe20000010882 */
[-CC-:B------:R-:W-:Y:S01]  /*a810*/  FFMA.FTZ R48, R48, R119.reuse, -R130.reuse ;  /* 0x0000007730307223 */ /* 0x180fe20000010882 */
[-CC-:B------:R-:W-:Y:S01]  /*a820*/  FFMA.FTZ R49, R49, R119.reuse, -R130.reuse ;  /* 0x0000007731317223 */ /* 0x180fe20000010882 */
[-CC-:B------:R-:W-:Y:S01]  /*a830*/  FFMA.FTZ R52, R52, R119.reuse, -R130.reuse ;  /* 0x0000007734347223 */ /* 0x180fe20000010882 */
[-CC-:B------:R-:W-:Y:S01]  /*a840*/  FFMA.FTZ R53, R53, R119.reuse, -R130.reuse ;  /* 0x0000007735357223 */ /* 0x180fe20000010882 */
[C---:B------:R-:W-:Y:S01]  /*a850*/  HMMA.16816.F32.BF16 R72, R112.reuse, R110, R72 ;  /* 0x0000006e7048723c */ /* 0x040fe20000041848 */
[----:B------:R-:W1:Y:S03]  /*a860*/  LDSM.16.MT88.4 R108, [R160+0xb000] ;  /* 0x00b00000a06c783b */ /* 0x000e660000004200 */
        /* <DEDUP_REMOVED lines=8> */
[----:B------:R-:W2:Y:S01]  /*a8f0*/  MUFU.EX2 R137, R137 ;  /* 0x0000008900897308 */ /* 0x000ea20000000800 */
[-CC-:B------:R-:W-:Y:S01]  /*a900*/  FFMA.FTZ R46, R46, R119.reuse, -R128.reuse ;  /* 0x000000772e2e7223 */ /* 0x180fe20000010880 */
[-CC-:B------:R-:W-:Y:S01]  /*a910*/  FFMA.FTZ R47, R47, R119.reuse, -R128.reuse ;  /* 0x000000772f2f7223 */ /* 0x180fe20000010880 */
[-CC-:B------:R-:W-:Y:S01]  /*a920*/  FFMA.FTZ R50, R50, R119.reuse, -R128.reuse ;  /* 0x0000007732327223 */ /* 0x180fe20000010880 */
[-CC-:B------:R-:W-:Y:S01]  /*a930*/  FFMA.FTZ R51, R51, R119.reuse, -R128.reuse ;  /* 0x0000007733337223 */ /* 0x180fe20000010880 */
[-CC-:B------:R-:W-:Y:S01]  /*a940*/  FFMA.FTZ R54, R54, R119.reuse, -R128.reuse ;  /* 0x0000007736367223 */ /* 0x180fe20000010880 */
[-CC-:B------:R-:W-:Y:S01]  /*a950*/  FFMA.FTZ R55, R55, R119.reuse, -R128.reuse ;  /* 0x0000007737377223 */ /* 0x180fe20000010880 */
[-CC-:B------:R-:W-:Y:S03]  /*a960*/  FFMA.FTZ R58, R58, R119.reuse, -R128.reuse ;  /* 0x000000773a3a7223 */ /* 0x180fe60000010880 */
[----:B------:R-:W3:Y:S01]  /*a970*/  MUFU.EX2 R139, R139 ;  /* 0x0000008b008b7308 */ /* 0x000ee20000000800 */
[-CC-:B------:R-:W-:Y:S01]  /*a980*/  FFMA.FTZ R59, R59, R119.reuse, -R128.reuse ;  /* 0x000000773b3b7223 */ /* 0x180fe20000010880 */
[-C--:B------:R-:W-:Y:S01]  /*a990*/  FFMA.FTZ R66, R66, R119.reuse, -R128 ;  /* 0x0000007742427223 */ /* 0x080fe20000010880 */
[----:B------:R-:W-:Y:S07]  /*a9a0*/  ISETP.NE.AND P0, PT, R189, -0x1, PT ;  /* 0xffffffffbd00780c */ /* 0x000fee0003f05270 */
[----:B------:R-:W-:Y:S01]  /*a9b0*/  MUFU.EX2 R138, R138 ;  /* 0x0000008a008a7308 */ /* 0x000fe20000000800 */
[C---:B--2---:R-:W-:Y:S01]  /*a9c0*/  F2FP.BF16.F32.PACK_AB R12, R137.reuse, R140 ;  /* 0x0000008c890c723e */ /* 0x044fe200000010ff */
[----:B------:R-:W-:Y:S01]  /*a9d0*/  FADD.FTZ R140, R140, R133 ;  /* 0x000000858c8c7221 */ /* 0x000fe20000010000 */
[----:B------:R-:W-:Y:S03]  /*a9e0*/  FFMA.FTZ R133, R36, R119, -R130 ;  /* 0x0000007724857223 */ /* 0x000fe60000010882 */
[----:B------:R-:W-:Y:S04]  /*a9f0*/  FADD.FTZ R137, R137, R140 ;  /* 0x0000008c89897221 */ /* 0x000fe80000010000 */
[----:B------:R-:W2:Y:S01]  /*aa00*/  MUFU.EX2 R131, R131 ;  /* 0x0000008300837308 */ /* 0x000ea20000000800 */
[----:B---3--:R-:W-:Y:S01]  /*aa10*/  F2FP.BF16.F32.PACK_AB R13, R139, R144 ;  /* 0x000000908b0d723e */ /* 0x008fe200000010ff */
[C---:B-1----:R-:W-:Y:S08]  /*aa20*/  HMMA.16816.F32.BF16 R76, R112.reuse, R108, R76 ;  /* 0x0000006c704c723c */ /* 0x042ff0000004184c */
[----:B------:R-:W-:Y:S01]  /*aa30*/  MUFU.EX2 R133, R133 ;  /* 0x0000008500857308 */ /* 0x000fe20000000800 */
[C---:B------:R-:W-:Y:S01]  /*aa40*/  HMMA.16816.F32.BF16 R80, R112.reuse, R110, R80 ;  /* 0x0000006e7050723c */ /* 0x040fe20000041850 */
[----:B------:R-:W1:Y:S08]  /*aa50*/  LDSM.16.MT88.4 R108, [R121+0x2000] ;  /* 0x00200000796c783b */ /* 0x000e700000004200 */
[----:B------:R-:W-:Y:S01]  /*aa60*/  MUFU.EX2 R141, R141 ;  /* 0x0000008d008d7308 */ /* 0x000fe20000000800 */
[C---:B--2---:R-:W-:Y:S01]  /*aa70*/  F2FP.BF16.F32.PACK_AB R14, R131.reuse, R138 ;  /* 0x0000008a830e723e */ /* 0x044fe200000010ff */
[----:B------:R-:W-:Y:S04]  /*aa80*/  FADD.FTZ R138, R138, R137 ;  /* 0x000000898a8a7221 */ /* 0x000fe80000010000 */
[----:B------:R-:W-:Y:S04]  /*aa90*/  FADD.FTZ R131, R131, R138 ;  /* 0x0000008a83837221 */ /* 0x000fe80000010000 */
[----:B------:R-:W2:Y:S10]  /*aaa0*/  MUFU.EX2 R132, R132 ;  /* 0x0000008400847308 */ /* 0x000eb40000000800 */
[----:B------:R-:W-:Y:S10]  /*aab0*/  MUFU.EX2 R126, R126 ;  /* 0x0000007e007e7308 */ /* 0x000ff40000000800 */
[----:B------:R-:W-:Y:S01]  /*aac0*/  MUFU.EX2 R124, R124 ;  /* 0x0000007c007c7308 */ /* 0x000fe20000000800 */
[----:B--2---:R-:W-:Y:S09]  /*aad0*/  F2FP.BF16.F32.PACK_AB R15, R132, R141 ;  /* 0x0000008d840f723e */ /* 0x004ff200000010ff */
        /* <DEDUP_REMOVED lines=21> */
[----:B------:R-:W-:Y:S01]  /*ac30*/  HMMA.16816.F32.BF16 R104, R112, R110, R104 ;  /* 0x0000006e7068723c */ /* 0x000fe20000041868 */
[----:B------:R-:W1:Y:S08]  /*ac40*/  LDSM.16.MT88.4 R108, [R160+0x9400] ;  /* 0x00940000a06c783b */ /* 0x000e700000004200 */
[----:B------:R-:W-:Y:S01]  /*ac50*/  MUFU.EX2 R51, R51 ;  /* 0x0000003300337308 */ /* 0x000fe20000000800 */
[-C--:B------:R-:W-:Y:S01]  /*ac60*/  FFMA.FTZ R112, R24, R119.reuse, -R130 ;  /* 0x0000007718707223 */ /* 0x080fe20000010882 */
[-CC-:B------:R-:W-:Y:S01]  /*ac70*/  FFMA.FTZ R114, R26, R119.reuse, -R128.reuse ;  /* 0x000000771a727223 */ /* 0x180fe20000010880 */
[-C--:B------:R-:W-:Y:S01]  /*ac80*/  FFMA.FTZ R113, R27, R119.reuse, -R128 ;  /* 0x000000771b717223 */ /* 0x080fe20000010880 */
[-C--:B------:R-:W-:Y:S01]  /*ac90*/  FFMA.FTZ R115, R25, R119.reuse, -R130 ;  /* 0x0000007719737223 */ /* 0x080fe20000010882 */
[----:B------:R-:W-:Y:S01]  /*aca0*/  FADD.FTZ R25, R123, R136 ;  /* 0x000000887b197221 */ /* 0x000fe20000010000 */
[-C--:B------:R-:W-:Y:S01]  /*acb0*/  FFMA.FTZ R123, R33, R119.reuse, -R130 ;  /* 0x00000077217b7223 */ /* 0x080fe20000010882 */
[-C--:B------:R-:W-:Y:S01]  /*acc0*/  FFMA.FTZ R136, R39, R119.reuse, -R128 ;  /* 0x0000007727887223 */ /* 0x080fe20000010880 */
[----:B------:R-:W-:Y:S01]  /*acd0*/  LDSM.16.MT88.4 R32, [R160+0xe400] ;  /* 0x00e40000a020783b */ /* 0x000fe20000004200 */
[----:B------:R-:W-:Y:S01]  /*ace0*/  FADD.FTZ R144, R144, R25 ;  /* 0x0000001990907221 */ /* 0x000fe20000010000 */
[----:B------:R-:W-:Y:S03]  /*acf0*/  MUFU.EX2 R112, R112 ;  /* 0x0000007000707308 */ /* 0x000fe60000000800 */
[----:B------:R-:W-:Y:S03]  /*ad00*/  FADD.FTZ R144, R139, R144 ;  /* 0x000000908b907221 */ /* 0x000fe60000010000 */
[----:B------:R-:W-:Y:S01]  /*ad10*/  LDSM.16.MT88.4 R24, [R121+0xc00] ;  /* 0x000c00007918783b */ /* 0x000fe20000004200 */
[----:B------:R-:W-:Y:S03]  /*ad20*/  FADD.FTZ R141, R141, R144 ;  /* 0x000000908d8d7221 */ /* 0x000fe60000010000 */
[----:B------:R-:W-:Y:S01]  /*ad30*/  MUFU.EX2 R115, R115 ;  /* 0x0000007300737308 */ /* 0x000fe20000000800 */
[----:B------:R-:W-:Y:S03]  /*ad40*/  FADD.FTZ R132, R132, R141 ;  /* 0x0000008d84847221 */ /* 0x000fe60000010000 */
[----:B------:R-:W-:Y:S06]  /*ad50*/  LDSM.16.MT88.4 R36, [R121+0x5800] ;  /* 0x005800007924783b */ /* 0x000fec0000004200 */
[----:B------:R-:W-:Y:S10]  /*ad60*/  MUFU.EX2 R114, R114 ;  /* 0x0000007200727308 */ /* 0x000ff40000000800 */
[----:B------:R-:W-:Y:S01]  /*ad70*/  MUFU.EX2 R113, R113 ;  /* 0x0000007100717308 */ /* 0x000fe20000000800 */
[C---:B-1----:R-:W-:Y:S09]  /*ad80*/  HMMA.16816.F32.BF16 R4, R12.reuse, R108, R4 ;  /* 0x0000006c0c04723c */ /* 0x042ff20000041804 */
[----:B------:R-:W-:Y:S01]  /*ad90*/  MUFU.EX2 R123, R123 ;  /* 0x0000007b007b7308 */ /* 0x000fe20000000800 */
[-C--:B------:R-:W-:Y:S01]  /*ada0*/  FFMA.FTZ R109, R21, R119.reuse, -R130 ;  /* 0x00000077156d7223 */ /* 0x080fe20000010882 */
[-C--:B------:R-:W-:Y:S01]  /*adb0*/  FFMA.FTZ R108, R23, R119.reuse, -R128 ;  /* 0x00000077176c7223 */ /* 0x080fe20000010880 */
[C---:B------:R-:W-:Y:S03]  /*adc0*/  HMMA.16816.F32.BF16 R8, R12.reuse, R110, R8 ;  /* 0x0000006e0c08723c */ /* 0x040fe60000041808 */
[-C--:B------:R-:W-:Y:S01]  /*add0*/  FFMA.FTZ R110, R20, R119.reuse, -R130 ;  /* 0x00000077146e7223 */ /* 0x080fe20000010882 */
[-C--:B------:R-:W-:Y:S03]  /*ade0*/  FFMA.FTZ R111, R22, R119.reuse, -R128 ;  /* 0x00000077166f7223 */ /* 0x080fe60000010880 */
[----:B------:R-:W-:Y:S01]  /*adf0*/  MUFU.EX2 R109, R109 ;  /* 0x0000006d006d7308 */ /* 0x000fe20000000800 */
[----:B------:R-:W-:Y:S01]  /*ae00*/  LDSM.16.MT88.4 R20, [R160+0x9800] ;  /* 0x00980000a014783b */ /* 0x000fe20000004200 */
[----:B------:R-:W-:Y:S01]  /*ae10*/  FFMA.FTZ R130, R65, R119, -R130 ;  /* 0x0000007741827223 */ /* 0x000fe20000010882 */
[C---:B------:R-:W-:Y:S07]  /*ae20*/  HMMA.16816.F32.BF16 R68, R12.reuse, R16, R68 ;  /* 0x000000100c44723c */ /* 0x040fee0000041844 */
[----:B------:R-:W-:Y:S01]  /*ae30*/  MUFU.EX2 R108, R108 ;  /* 0x0000006c006c7308 */ /* 0x000fe20000000800 */
[C---:B------:R-:W-:Y:S01]  /*ae40*/  HMMA.16816.F32.BF16 R72, R12.reuse, R18, R72 ;  /* 0x000000120c48723c */ /* 0x040fe20000041848 */
[----:B------:R-:W1:Y:S08]  /*ae50*/  LDSM.16.MT88.4 R16, [R160+0xb400] ;  /* 0x00b40000a010783b */ /* 0x000e700000004200 */
[----:B------:R-:W2:Y:S10]  /*ae60*/  MUFU.EX2 R110, R110 ;  /* 0x0000006e006e7308 */ /* 0x000eb40000000800 */
[----:B------:R-:W3:Y:S10]  /*ae70*/  MUFU.EX2 R111, R111 ;  /* 0x0000006f006f7308 */ /* 0x000ef40000000800 */
[----:B------:R-:W4:Y:S10]  /*ae80*/  MUFU.EX2 R136, R136 ;  /* 0x0000008800887308 */ /* 0x000f340000000800 */
[----:B------:R-:W-:Y:S10]  /*ae90*/  MUFU.EX2 R52, R52 ;  /* 0x0000003400347308 */ /* 0x000ff40000000800 */
[----:B------:R-:W5:Y:S01]  /*aea0*/  MUFU.EX2 R53, R53 ;  /* 0x0000003500357308 */ /* 0x000f620000000800 */
[C---:B-1----:R-:W-:Y:S09]  /*aeb0*/  HMMA.16816.F32.BF16 R76, R12.reuse, R16, R76 ;  /* 0x000000100c4c723c */ /* 0x042ff2000004184c */
[----:B------:R-:W-:Y:S01]  /*aec0*/  MUFU.EX2 R54, R54 ;  /* 0x0000003600367308 */ /* 0x000fe20000000800 */
[C---:B------:R-:W-:Y:S01]  /*aed0*/  HMMA.16816.F32.BF16 R80, R12.reuse, R18, R80 ;  /* 0x000000120c50723c */ /* 0x040fe20000041850 */
[----:B------:R-:W1:Y:S08]  /*aee0*/  LDSM.16.MT88.4 R16, [R121+0x2400] ;  /* 0x002400007910783b */ /* 0x000e700000004200 */
[----:B------:R-:W5:Y:S10]  /*aef0*/  MUFU.EX2 R55, R55 ;  /* 0x0000003700377308 */ /* 0x000f740000000800 */
[----:B------:R-:W-:Y:S10]  /*af00*/  MUFU.EX2 R56, R56 ;  /* 0x0000003800387308 */ /* 0x000ff40000000800 */
[----:B------:R-:W5:Y:S10]  /*af10*/  MUFU.EX2 R57, R57 ;  /* 0x0000003900397308 */ /* 0x000f740000000800 */
[----:B------:R-:W-:Y:S10]  /*af20*/  MUFU.EX2 R58, R58 ;  /* 0x0000003a003a7308 */ /* 0x000ff40000000800 */
[----:B------:R-:W5:Y:S01]  /*af30*/  MUFU.EX2 R59, R59 ;  /* 0x0000003b003b7308 */ /* 0x000f620000000800 */
[C---:B-1----:R-:W-:Y:S09]  /*af40*/  HMMA.16816.F32.BF16 R84, R12.reuse, R16, R84 ;  /* 0x000000100c54723c */ /* 0x042ff20000041854 */
[----:B------:R-:W-:Y:S01]  /*af50*/  MUFU.EX2 R60, R60 ;  /* 0x0000003c003c7308 */ /* 0x000fe20000000800 */
[C---:B------:R-:W-:Y:S01]  /*af60*/  HMMA.16816.F32.BF16 R88, R12.reuse, R18, R88 ;  /* 0x000000120c58723c */ /* 0x040fe20000041858 */
[----:B------:R-:W1:Y:S08]  /*af70*/  LDSM.16.MT88.4 R16, [R160+0xd400] ;  /* 0x00d40000a010783b */ /* 0x000e700000004200 */
[----:B------:R-:W5:Y:S10]  /*af80*/  MUFU.EX2 R61, R61 ;  /* 0x0000003d003d7308 */ /* 0x000f740000000800 */
[----:B------:R-:W-:Y:S01]  /*af90*/  MUFU.EX2 R130, R130 ;  /* 0x0000008200827308 */ /* 0x000fe20000000800 */
[C---:B-1----:R-:W-:Y:S08]  /*afa0*/  HMMA.16816.F32.BF16 R92, R12.reuse, R16, R92 ;  /* 0x000000100c5c723c */ /* 0x042ff0000004185c */
[C---:B------:R-:W-:Y:S01]  /*afb0*/  HMMA.16816.F32.BF16 R96, R12.reuse, R18, R96 ;  /* 0x000000120c60723c */ /* 0x040fe20000041860 */
[----:B------:R-:W1:Y:S07]  /*afc0*/  LDSM.16.MT88.4 R16, [R121+0x4400] ;  /* 0x004400007910783b */ /* 0x000e6e0000004200 */
[C---:B-1----:R-:W-:Y:S08]  /*afd0*/  HMMA.16816.F32.BF16 R100, R12.reuse, R16, R100 ;  /* 0x000000100c64723c */ /* 0x042ff00000041864 */
[----:B------:R-:W-:Y:S01]  /*afe0*/  HMMA.16816.F32.BF16 R104, R12, R18, R104 ;  /* 0x000000120c68723c */ /* 0x000fe20000041868 */
[----:B------:R-:W1:Y:S02]  /*aff0*/  LDSM.16.MT88.4 R16, [R121+0x800] ;  /* 0x000800007910783b */ /* 0x000e640000004200 */
[----:B--2---:R-:W-:Y:S01]  /*b000*/  F2FP.BF16.F32.PACK_AB R12, R109, R110 ;  /* 0x0000006e6d0c723e */ /* 0x004fe200000010ff */
[----:B------:R-:W-:Y:S01]  /*b010*/  FADD.FTZ R110, R110, R131 ;  /* 0x000000836e6e7221 */ /* 0x000fe20000010000 */
[----:B---3--:R-:W-:Y:S01]  /*b020*/  F2FP.BF16.F32.PACK_AB R13, R108, R111 ;  /* 0x0000006f6c0d723e */ /* 0x008fe200000010ff */
[----:B------:R-:W-:Y:S01]  /*b030*/  FADD.FTZ R111, R111, R132 ;  /* 0x000000846f6f7221 */ /* 0x000fe20000010000 */
[----:B------:R-:W-:Y:S01]  /*b040*/  F2FP.BF16.F32.PACK_AB R14, R115, R112 ;  /* 0x00000070730e723e */ /* 0x000fe200000010ff */
[----:B------:R-:W-:Y:S01]  /*b050*/  FADD.FTZ R65, R109, R110 ;  /* 0x0000006e6d417221 */ /* 0x000fe20000010000 */
[----:B------:R-:W-:Y:S01]  /*b060*/  F2FP.BF16.F32.PACK_AB R15, R113, R114 ;  /* 0x00000072710f723e */ /* 0x000fe200000010ff */
[-CC-:B------:R-:W-:Y:S01]  /*b070*/  FFMA.FTZ R131, R62, R119.reuse, -R128.reuse ;  /* 0x000000773e837223 */ /* 0x180fe20000010880 */
[-CC-:B------:R-:W-:Y:S01]  /*b080*/  FFMA.FTZ R62, R63, R119.reuse, -R128.reuse ;  /* 0x000000773f3e7223 */ /* 0x180fe20000010880 */
[----:B------:R-:W-:Y:S01]  /*b090*/  FADD.FTZ R63, R108, R111 ;  /* 0x0000006f6c3f7221 */ /* 0x000fe20000010000 */
[----:B------:R-:W-:Y:S01]  /*b0a0*/  FFMA.FTZ R128, R67, R119, -R128 ;  /* 0x0000007743807223 */ /* 0x000fe20000010880 */
[----:B------:R-:W-:Y:S02]  /*b0b0*/  LDSM.16.MT88.4 R108, [R160+0xac00] ;  /* 0x00ac0000a06c783b */ /* 0x000fe40000004200 */
[C---:B------:R-:W-:Y:S01]  /*b0c0*/  HMMA.16816.F32.BF16 R4, R12.reuse, R20, R4 ;  /* 0x000000140c04723c */ /* 0x040fe20000041804 */
[----:B------:R-:W-:Y:S07]  /*b0d0*/  MUFU.EX2 R195, R128 ;  /* 0x0000008000c37308 */ /* 0x000fee0000000800 */
        /* <DEDUP_REMOVED lines=40> */
[----:B----4-:R-:W-:Y:S02]  /*b360*/  F2FP.BF16.F32.PACK_AB R13, R136, R135 ;  /* 0x00000087880d723e */ /* 0x010fe400000010ff */
        /* <DEDUP_REMOVED lines=36> */
[C---:B------:R-:W-:Y:S08]  /*b5b0*/  HMMA.16816.F32.BF16 R92, R12.reuse, R32, R92 ;  /* 0x000000200c5c723c */ /* 0x040ff0000004185c */
[C---:B------:R-:W-:Y:S01]  /*b5c0*/  HMMA.16816.F32.BF16 R96, R12.reuse, R34, R96 ;  /* 0x000000220c60723c */ /* 0x040fe20000041860 */
[----:B------:R-:W4:Y:S07]  /*b5d0*/  LDSM.16.MT88.4 R32, [R121+0x3800] ;  /* 0x003800007920783b */ /* 0x000f2e0000004200 */
[C---:B-1----:R-:W-:Y:S08]  /*b5e0*/  HMMA.16816.F32.BF16 R100, R12.reuse, R16, R100 ;  /* 0x000000100c64723c */ /* 0x042ff00000041864 */
[----:B------:R-:W-:Y:S01]  /*b5f0*/  HMMA.16816.F32.BF16 R104, R12, R18, R104 ;  /* 0x000000120c68723c */ /* 0x000fe20000041868 */
[----:B------:R-:W1:Y:S02]  /*b600*/  LDSM.16.MT88.4 R16, [R160+0xe800] ;  /* 0x00e80000a010783b */ /* 0x000e640000004200 */
[----:B-----5:R-:W-:Y:S02]  /*b610*/  F2FP.BF16.F32.PACK_AB R12, R53, R52 ;  /* 0x00000034350c723e */ /* 0x020fe400000010ff */
        /* <DEDUP_REMOVED lines=9> */
[C---:B------:R-:W-:Y:S01]  /*b6b0*/  HMMA.16816.F32.BF16 R76, R12.reuse, R28, R76 ;  /* 0x0000001c0c4c723c */ /* 0x040fe2000004184c */
[----:B------:R-:W-:Y:S07]  /*b6c0*/  MUFU.EX2 R28, R131 ;  /* 0x00000083001c7308 */ /* 0x000fee0000000800 */
[C---:B------:R-:W-:Y:S03]  /*b6d0*/  HMMA.16816.F32.BF16 R80, R12.reuse, R30, R80 ;  /* 0x0000001e0c50723c */ /* 0x040fe60000041850 */
[----:B------:R-:W5:Y:S05]  /*b6e0*/  MUFU.EX2 R29, R62 ;  /* 0x0000003e001d7308 */ /* 0x000f6a0000000800 */
[C---:B----4-:R-:W-:Y:S05]  /*b6f0*/  HMMA.16816.F32.BF16 R84, R12.reuse, R32, R84 ;  /* 0x000000200c54723c */ /* 0x050fea0000041854 */
[----:B------:R-:W4:Y:S03]  /*b700*/  MUFU.EX2 R31, R64 ;  /* 0x00000040001f7308 */ /* 0x000f260000000800 */
[C---:B------:R-:W-:Y:S07]  /*b710*/  HMMA.16816.F32.BF16 R88, R12.reuse, R34, R88 ;  /* 0x000000220c58723c */ /* 0x040fee0000041858 */
[----:B------:R-:W2:Y:S01]  /*b720*/  MUFU.EX2 R30, R66 ;  /* 0x00000042001e7308 */ /* 0x000ea20000000800 */
[C---:B-1----:R-:W-:Y:S03]  /*b730*/  HMMA.16816.F32.BF16 R92, R12.reuse, R16, R92 ;  /* 0x000000100c5c723c */ /* 0x042fe6000004185c */
[----:B------:R-:W-:Y:S04]  /*b740*/  FADD.FTZ R16, R114, R63 ;  /* 0x0000003f72107221 */ /* 0x000fe80000010000 */
        /* <DEDUP_REMOVED lines=8> */
[----:B------:R-:W-:Y:S01]  /*b7d0*/  HMMA.16816.F32.BF16 R104, R12, R38, R104 ;  /* 0x000000260c68723c */ /* 0x000fe20000041868 */
[----:B------:R-:W1:Y:S02]  /*b7e0*/  LDSM.16.MT88.4 R16, [R121+0x3c00] ;  /* 0x003c00007910783b */ /* 0x000e640000004200 */
[----:B------:R-:W-:Y:S01]  /*b7f0*/  F2FP.BF16.F32.PACK_AB R12, R61, R60 ;  /* 0x0000003c3d0c723e */ /* 0x000fe200000010ff */
[----:B------:R-:W-:Y:S01]  /*b800*/  FADD.FTZ R35, R126, R35 ;  /* 0x000000237e237221 */ /* 0x000fe20000010000 */
[----:B-----5:R-:W-:Y:S02]  /*b810*/  F2FP.BF16.F32.PACK_AB R13, R29, R28 ;  /* 0x0000001c1d0d723e */ /* 0x020fe400000010ff */
[----:B----4-:R-:W-:Y:S02]  /*b820*/  F2FP.BF16.F32.PACK_AB R14, R130, R31 ;  /* 0x0000001f820e723e */ /* 0x010fe400000010ff */
[----:B--2---:R-:W-:Y:S07]  /*b830*/  F2FP.BF16.F32.PACK_AB R15, R195, R30 ;  /* 0x0000001ec30f723e */ /* 0x004fee00000010ff */
[C---:B------:R-:W-:Y:S01]  /*b840*/  HMMA.16816.F32.BF16 R112, R12.reuse, R108, R4 ;  /* 0x0000006c0c70723c */ /* 0x040fe20000041804 */
[----:B------:R-:W2:Y:S07]  /*b850*/  LDSM.16.MT88.4 R4, [R160+0xec00] ;  /* 0x00ec0000a004783b */ /* 0x000eae0000004200 */
[C---:B------:R-:W-:Y:S03]  /*b860*/  HMMA.16816.F32.BF16 R108, R12.reuse, R110, R8 ;  /* 0x0000006e0c6c723c */ /* 0x040fe60000041808 */
[----:B------:R-:W-:Y:S01]  /*b870*/  FADD.FTZ R8, R120, R33 ;  /* 0x0000002178087221 */ /* 0x000fe20000010000 */
[----:B------:R-:W-:Y:S03]  /*b880*/  FADD.FTZ R10, R118, R35 ;  /* 0x00000023760a7221 */ /* 0x000fe60000010000 */
[----:B------:R-:W-:Y:S01]  /*b890*/  FADD.FTZ R8, R125, R8 ;  /* 0x000000087d087221 */ /* 0x000fe20000010000 */
[C---:B------:R-:W-:Y:S03]  /*b8a0*/  HMMA.16816.F32.BF16 R68, R12.reuse, R20, R68 ;  /* 0x000000140c44723c */ /* 0x040fe60000041844 */
[----:B------:R-:W-:Y:S01]  /*b8b0*/  FADD.FTZ R10, R123, R10 ;  /* 0x0000000a7b0a7221 */ /* 0x000fe20000010000 */
[----:B------:R-:W-:Y:S01]  /*b8c0*/  FADD.FTZ R21, R135, R8 ;  /* 0x0000000887157221 */ /* 0x000fe20000010000 */
[----:B------:R-:W-:Y:S03]  /*b8d0*/  MOV R123, R0 ;  /* 0x00000000007b7202 */ /* 0x000fe60000000f00 */
[C---:B------:R-:W-:Y:S03]  /*b8e0*/  HMMA.16816.F32.BF16 R72, R12.reuse, R22, R72 ;  /* 0x000000160c48723c */ /* 0x040fe60000041848 */
[----:B------:R-:W-:Y:S01]  /*b8f0*/  FADD.FTZ R23, R133, R10 ;  /* 0x0000000a85177221 */ /* 0x000fe20000010000 */
[----:B------:R-:W-:Y:S01]  /*b900*/  FADD.FTZ R21, R136, R21 ;  /* 0x0000001588157221 */ /* 0x000fe20000010000 */
[----:B------:R4:W5:Y:S02]  /*b910*/  LDSM.16.MT88.4 R8, [R121+0x5c00] ;  /* 0x005c00007908783b */ /* 0x0009640000004200 */
        /* <DEDUP_REMOVED lines=11> */
[----:B------:R-:W-:Y:S01]  /*b9d0*/  FADD.FTZ R45, R45, R44 ;  /* 0x0000002c2d2d7221 */ /* 0x000fe20000010000 */
[----:B----4-:R-:W-:Y:S02]  /*b9e0*/  MOV R121, R2 ;  /* 0x0000000200797202 */ /* 0x010fe40000000f00 */
        /* <DEDUP_REMOVED lines=13> */
[C---:B-----5:R-:W-:Y:S03]  /*bac0*/  HMMA.16816.F32.BF16 R100, R12.reuse, R8, R100 ;  /* 0x000000080c64723c */ /* 0x060fe60000041864 */
        /* <DEDUP_REMOVED lines=12> */
.L_x_2997:
        /* <DEDUP_REMOVED lines=10> */
.L_x_3016:
        /* <DEDUP_REMOVED lines=150> */
.L_x_3007:
[----:B------:R-:W-:Y:S05]  /*c590*/  BSYNC.RECONVERGENT B0 ;  /* 0x0000000000007941 */ /* 0x000fea0003800200 */
.L_x_3006:
        /* <DEDUP_REMOVED lines=27> */
.L_x_3009:
[----:B------:R-:W-:Y:S05]  /*c750*/  BSYNC.RECONVERGENT B0 ;  /* 0x0000000000007941 */ /* 0x000fea0003800200 */
.L_x_3008:
[----:B-1----:R1:W5:Y:S01]  /*c760*/  LD.E R117, desc[UR4][R116.64+0xc0] ;  /* 0x0000c00474757980 */ /* 0x002362000c101900 */
[-C--:B------:R-:W-:Y:S01]  /*c770*/  @!P2 IMAD R3, R37, R175.reuse, RZ ;  /* 0x000000af2503a224 */ /* 0x080fe200078e02ff */
[----:B------:R-:W-:Y:S01]  /*c780*/  MOV R183, RZ ;  /* 0x000000ff00b77202 */ /* 0x000fe20000000f00 */
[----:B------:R-:W-:Y:S01]  /*c790*/  @!P2 IMAD.WIDE.U32 R30, R36, R175, RZ ;  /* 0x000000af241ea225 */ /* 0x000fe200078e00ff */
[C---:B------:R-:W-:Y:S01]  /*c7a0*/  ISETP.GE.AND P1, PT, R2.reuse, R163, PT ;  /* 0x000000a30200720c */ /* 0x040fe20003f26270 */
[----:B------:R-:W-:Y:S01]  /*c7b0*/  BSSY.RECONVERGENT B0, `(.L_x_3010) ;  /* 0x000001a000007945 */ /* 0x000fe20003800200 */
[----:B------:R-:W-:Y:S01]  /*c7c0*/  @P2 MOV R30, R40 ;  /* 0x00000028001e2202 */ /* 0x000fe20000000f00 */
[----:B------:R-:W-:Y:S01]  /*c7d0*/  VIADD R32, R2, 0x20 ;  /* 0x0000002002207836 */ /* 0x000fe20000000000 */
[----:B------:R-:W-:Y:S01]  /*c7e0*/  @!P2 IADD3 R28, PT, PT, R31, R3, RZ ;  /* 0x000000031f1ca210 */ /* 0x000fe20007ffe0ff */
[-C--:B------:R-:W-:Y:S02]  /*c7f0*/  IMAD R3, R35, R176.reuse, RZ ;  /* 0x000000b023037224 */ /* 0x080fe400078e02ff */
[----:B------:R-:W-:Y:S01]  /*c800*/  IMAD.WIDE.U32 R176, R34, R176, RZ ;  /* 0x000000b022b07225 */ /* 0x000fe200078e00ff */
[----:B------:R-:W-:-:S03]  /*c810*/  ISETP.GE.AND P0, PT, R32, R163, PT ;  /* 0x000000a32000720c */ /* 0x000fc60003f06270 */
[----:B------:R-:W-:Y:S01]  /*c820*/  IMAD.WIDE.U32 R34, R180, R38, R182 ;  /* 0x00000026b4227225 */ /* 0x000fe200078e00b6 */
[----:B------:R-:W-:-:S03]  /*c830*/  IADD3 R3, PT, PT, R177, R3, RZ ;  /* 0x00000003b1037210 */ /* 0x000fc60007ffe0ff */
[----:B------:R-:W-:Y:S02]  /*c840*/  IMAD R180, R39, R180, RZ ;  /* 0x000000b427b47224 */ /* 0x000fe400078e02ff */
        /* <DEDUP_REMOVED lines=16> */
.L_x_3011:
[----:B------:R-:W-:Y:S05]  /*c950*/  BSYNC.RECONVERGENT B0 ;  /* 0x0000000000007941 */ /* 0x000fea0003800200 */
.L_x_3010:
[----:B------:R-:W-:-:S04]  /*c960*/  MOV R175, 0x0 ;  /* 0x0000000000af7802 */ /* 0x000fc80000000f00 */
[----:B-12345:R-:W-:Y:S05]  /*c970*/  @P0 RET.REL.NODEC R174 `(_ZN5flash24flash_fwd_splitkv_kernelI23Flash_fwd_kernel_traitsILi96ELi64ELi128ELi4ELb0ELb0EN7cutlass10bfloat16_tE19Flash_kernel_traitsILi96ELi64ELi128ELi4ES3_EELb0ELb0ELb1ELb0ELb0ELb0ELb0ELb0EEEvNS_16Flash_fwd_paramsE) ;  /* 0xffffff34aea00950 */ /* 0x03efea0003c3ffff */
        /* <DEDUP_REMOVED lines=16> */
[----:B-1----:R-:W-:Y:S05]  /*ca80*/  @P0 RET.REL.NODEC R174 `(_ZN5flash24flash_fwd_splitkv_kernelI23Flash_fwd_kernel_traitsILi96ELi64ELi128ELi4ELb0ELb0EN7cutlass10bfloat16_tE19Flash_kernel_traitsILi96ELi64ELi128ELi4ES3_EELb0ELb0ELb1ELb0ELb0ELb0ELb0ELb0EEEvNS_16Flash_fwd_paramsE) ;  /* 0xffffff34ae5c0950 */ /* 0x002fea0003c3ffff */
[----:B------:R-:W-:Y:S01]  /*ca90*/  MOV R175, 0x0 ;  /* 0x0000000000af7802 */ /* 0x000fe20000000f00 */
[----:B------:R1:W-:Y:S03]  /*caa0*/  ST.E.128 desc[UR4][R2.64+0x80], R24 ;  /* 0x0000801802007985 */ /* 0x0003e6000c101d04 */
[----:B-1----:R-:W-:Y:S05]  /*cab0*/  RET.REL.NODEC R174 `(_ZN5flash24flash_fwd_splitkv_kernelI23Flash_fwd_kernel_traitsILi96ELi64ELi128ELi4ELb0ELb0EN7cutlass10bfloat16_tE19Flash_kernel_traitsILi96ELi64ELi128ELi4ES3_EELb0ELb0ELb1ELb0ELb0ELb0ELb0ELb0EEEvNS_16Flash_fwd_paramsE) ;  /* 0xffffff34ae507950 */ /* 0x002fea0003c3ffff */
.L_x_3005:
[----:B------:R-:W-:Y:S01]  /*cac0*/  MOV R4, 0x2 ;  /* 0x0000000200047802 */ /* 0x000fe20000000f00 */
[----:B------:R-:W-:Y:S01]  /*cad0*/  IMAD.MOV.U32 R3, RZ, RZ, 0x1f ;  /* 0x0000001fff037424 */ /* 0x000fe200078e00ff */
[----:B------:R-:W-:-:S07]  /*cae0*/  MOV R5, 0xffffffff ;  /* 0xffffffff00057802 */ /* 0x000fce0000000f00 */
[----:B-1---5:R-:W-:Y:S05]  /*caf0*/  WARPSYNC.COLLECTIVE R5, `(.L_x_3012) ;  /* 0x0000000005087348 */ /* 0x022fea0003c00000 */
[----:B------:R2:W3:Y:S02]  /*cb00*/  SHFL.BFLY P0, R10, R191, R4, R3 ;  /* 0x0c000004bf0a7389 */ /* 0x0004e40000000003 */
[----:B-123-5:R-:W-:Y:S05]  /*cb10*/  ENDCOLLECTIVE ;  /* 0x000000000000791b */ /* 0x02efea0003800000 */
.L_x_3012:
[----:B------:R-:W-:Y:S02]  /*cb20*/  IMAD.MOV.U32 R6, RZ, RZ, R10 ;  /* 0x000000ffff067224 */ /* 0x000fe400078e000a */
[----:B------:R-:W-:Y:S02]  /*cb30*/  IMAD.MOV.U32 R4, RZ, RZ, 0x1 ;  /* 0x00000001ff047424 */ /* 0x000fe400078e00ff */
[----:B------:R-:W-:-:S05]  /*cb40*/  FADD.FTZ R9, R6, R191 ;  /* 0x000000bf06097221 */ /* 0x000fca0000010000 */
[----:B------:R-:W-:-:S07]  /*cb50*/  MOV R191, R9 ;  /* 0x0000000900bf7202 */ /* 0x000fce0000000f00 */
[----:B------:R-:W-:Y:S05]  /*cb60*/  WARPSYNC.COLLECTIVE R5, `(.L_x_3013) ;  /* 0x0000000005087348 */ /* 0x000fea0003c00000 */
[----:B------:R1:W2:Y:S02]  /*cb70*/  SHFL.BFLY P0, R10, R191, R4, R3 ;  /* 0x0c000004bf0a7389 */ /* 0x0002a40000000003 */
[----:B-12---:R-:W-:Y:S05]  /*cb80*/  ENDCOLLECTIVE ;  /* 0x000000000000791b */ /* 0x006fea0003800000 */
.L_x_3013:
[----:B------:R-:W-:Y:S01]  /*cb90*/  MOV R191, R195 ;  /* 0x000000c300bf7202 */ /* 0x000fe20000000f00 */
[----:B------:R-:W-:Y:S01]  /*cba0*/  IMAD.MOV.U32 R4, RZ, RZ, 0x2 ;  /* 0x00000002ff047424 */ /* 0x000fe200078e00ff */
[----:B------:R-:W-:-:S07]  /*cbb0*/  MOV R6, R10 ;  /* 0x0000000a00067202 */ /* 0x000fce0000000f00 */
[----:B------:R-:W-:Y:S05]  /*cbc0*/  WARPSYNC.COLLECTIVE R5, `(.L_x_3014) ;  /* 0x0000000005087348 */ /* 0x000fea0003c00000 */
[----:B------:R1:W2:Y:S02]  /*cbd0*/  SHFL.BFLY P0, R10, R191, R4, R3 ;  /* 0x0c000004bf0a7389 */ /* 0x0002a40000000003 */
[----:B-12---:R-:W-:Y:S05]  /*cbe0*/  ENDCOLLECTIVE ;  /* 0x000000000000791b */ /* 0x006fea0003800000 */
.L_x_3014:
[----:B------:R-:W-:Y:S01]  /*cbf0*/  FADD.FTZ R6, R9, R6 ;  /* 0x0000000609067221 */ /* 0x000fe20000010000 */
[----:B------:R-:W-:Y:S01]  /*cc00*/  FADD.FTZ R8, R10, R195 ;  /* 0x000000c30a087221 */ /* 0x000fe20000010000 */
[----:B------:R-:W-:-:S04]  /*cc10*/  MOV R4, 0x1 ;  /* 0x0000000100047802 */ /* 0x000fc80000000f00 */
[----:B------:R-:W-:-:S07]  /*cc20*/  MOV R191, R8 ;  /* 0x0000000800bf7202 */ /* 0x000fce0000000f00 */
[----:B------:R-:W-:Y:S05]  /*cc30*/  WARPSYNC.COLLECTIVE R5, `(.L_x_3015) ;  /* 0x0000000005087348 */ /* 0x000fea0003c00000 */
[----:B------:R1:W2:Y:S02]  /*cc40*/  SHFL.BFLY P0, R10, R191, R4, R3 ;  /* 0x0c000004bf0a7389 */ /* 0x0002a40000000003 */
[----:B-12---:R-:W-:Y:S05]  /*cc50*/  ENDCOLLECTIVE ;  /* 0x000000000000791b */ /* 0x006fea0003800000 */
.L_x_3015:
[----:B------:R-:W-:Y:S05]  /*cc60*/  BRA `(.L_x_3016) ;  /* 0xffffffec00f07947 */ /* 0x000fea000383ffff */
.L_x_3017:
        /* <DEDUP_REMOVED lines=9> */
.L_x_11614:


//--------------------- .text._ZN5flash24flash_fwd_splitkv_kernelI23Flash_fwd_kernel_traitsILi96ELi64ELi128ELi4ELb0ELb0EN7cutlass10bfloat16_tE19Flash_kernel_traitsILi96ELi64ELi128ELi4ES3_EELb0ELb0ELb1ELb0ELb0ELb1ELb0ELb0EEEvNS_16Flash_fwd_paramsE --------------------------
	.section	.text._ZN5flash24flash_fwd_splitkv_kernelI23Flash_fwd_kernel_traitsILi96ELi64ELi128ELi4ELb0ELb0EN7cutlass10bfloat16_tE19Flash_kernel_traitsILi96ELi64ELi128ELi4ES3_EELb0ELb0ELb1ELb0ELb0ELb1ELb0ELb0EEEvNS_16Flash_fwd_paramsE,"ax",@progbits
	.align	128
        .global         _ZN5flash24flash_fwd_splitkv_kernelI23Flash_fwd_kernel_traitsILi96ELi64ELi128ELi4ELb0ELb0EN7cutlass10bfloat16_tE19Flash_kernel_traitsILi96ELi64ELi128ELi4ES3_EELb0ELb0ELb1ELb0ELb0ELb1ELb0ELb0EEEvNS_16Flash_fwd_paramsE
        .type           _ZN5flash24flash_fwd_splitkv_kernelI23Flash_fwd_kernel_traitsILi96ELi64ELi128ELi4ELb0ELb0EN7cutlass10bfloat16_tE19Flash_kernel_traitsILi96ELi64ELi128ELi4ES3_EELb0ELb0ELb1ELb0ELb0ELb1ELb0ELb0EEEvNS_16Flash_fwd_paramsE,@function
        .size           _ZN5flash24flash_fwd_splitkv_kernelI23Flash_fwd_kernel_traitsILi96ELi64ELi128ELi4ELb0ELb0EN7cutlass10bfloat16_tE19Flash_kernel_traitsILi96ELi64ELi128ELi4ES3_EELb0ELb0ELb1ELb0ELb0ELb1ELb0ELb0EEEvNS_16Flash_fwd_paramsE,(.L_x_11615 - _ZN5flash24flash_fwd_splitkv_kernelI23Flash_fwd_kernel_traitsILi96ELi64ELi128ELi4ELb0ELb0EN7cutlass10bfloat16_tE19Flash_kernel_traitsILi96ELi64ELi128ELi4ES3_EELb0ELb0ELb1ELb0ELb0ELb1ELb0ELb0EEEvNS_16Flash_fwd_paramsE)
        .other          _ZN5flash24flash_fwd_splitkv_kernelI23Flash_fwd_kernel_traitsILi96ELi64ELi128ELi4ELb0ELb0EN7cutlass10bfloat16_tE19Flash_kernel_traitsILi96ELi64ELi128ELi4ES3_EELb0ELb0ELb1ELb0ELb0ELb1ELb0ELb0EEEvNS_16Flash_fwd_paramsE,@"STO_CUDA_ENTRY STV_DEFAULT"
_ZN5flash24flash_fwd_splitkv_kernelI23Flash_fwd_kernel_traitsILi96ELi64ELi128ELi4ELb0ELb0EN7cutlass10bfloat16_tE19Flash_kernel_traitsILi96ELi64ELi128ELi4ES3_EELb0ELb0ELb1ELb0ELb0ELb1ELb0ELb0EEEvNS_16Flash_fwd_paramsE:
.text._ZN5flash24flash_fwd_splitkv_kernelI23Flash_fwd_kernel_traitsILi96ELi64ELi128ELi4ELb0ELb0EN7cutlass10bfloat16_tE19Flash_kernel_traitsILi96ELi64ELi128ELi4ES3_EELb0ELb0ELb1ELb0ELb0ELb1ELb0ELb0EEEvNS_16Flash_fwd_paramsE:
[----:B------:R-:W-:Y:S01]  /*0000*/  LDC R1, c[0x0][0x37c] ;  /* 0x0000df00ff017b82 */ /* 0x000fe20000000800 */
[----:B------:R-:W1:Y:S07]  /*0010*/  S2R R9, SR_CTAID.X ;  /* 0x0000000000097919 */ /* 0x000e6e0000002500 */
[----:B------:R-:W2:Y:S01]  /*0020*/  LDC.64 R2, c[0x0][0x348] ;  /* 0x0000d200ff027b82 */ /* 0x000ea20000000a00 */
[----:B------:R-:W-:Y:S01]  /*0030*/  BSSY.RECONVERGENT B2, `(.L_x_3018) ;  /* 0x0000005000027945 */ /* 0x000fe20003800200 */
[----:B------:R-:W-:Y:S01]  /*0040*/  MOV R170, 0x80 ;  /* 0x0000008000aa7802 */ /* 0x000fe20000000f00 */
[----:B------:R-:W3:Y:S01]  /*0050*/  S2R R171, SR_CTAID.Y ;  /* 0x0000000000ab7919 */ /* 0x000ee20000002600 */
[----:B------:R-:W4:Y:S05]  /*0060*/  S2R R172, SR_CTAID.Z ;  /* 0x0000000000ac7919 */ /* 0x000f2a0000002700 */
[----:B-1234-:R-:W-:Y:S05]  /*0070*/  CALL.REL.NOINC `($_ZN5flash24flash_fwd_splitkv_kernelI23Flash_fwd_kernel_traitsILi96ELi64ELi128ELi4ELb0ELb0EN7cutlass10bfloat16_tE19Flash_kernel_traitsILi96ELi64ELi128ELi4ES3_EELb0ELb0ELb1ELb0ELb0ELb1ELb0ELb0EEEvNS_16Flash_fwd_paramsE$_ZN5flash30compute_attn_1rowblock_splitkvI23Flash_fwd_kernel_traitsILi96ELi64ELi128ELi4ELb0ELb0EN7cutlass10bfloat16_tE19Flash_kernel_traitsILi96ELi64ELi128ELi4ES3_EELb0ELb0ELb1ELb0ELb0ELb1ELb0ELb0ENS_16Flash_fwd_paramsEEEvRKT8_iiiii) ;  /* 0x0000000000087944 */ /* 0x01efea0003c00000 */
[----:B------:R-:W-:Y:S05]  /*0080*/  BSYNC.RECONVERGENT B2 ;  /* 0x0000000000027941 */ /* 0x000fea0003800200 */
.L_x_3018:
[----:B------:R-:W-:Y:S05]  /*0090*/  EXIT ;  /* 0x000000000000794d */ /* 0x000fea0003800000 */
        .type           $_ZN5flash24flash_fwd_splitkv_kernelI23Flash_fwd_kernel_traitsILi96ELi64ELi128ELi4ELb0ELb0EN7cutlass10bfloat16_tE19Flash_kernel_traitsILi96ELi64ELi128ELi4ES3_EELb0ELb0ELb1ELb0ELb0ELb1ELb0ELb0EEEvNS_16Flash_fwd_paramsE$_ZN5flash30compute_attn_1rowblock_splitkvI23Flash_fwd_kernel_traitsILi96ELi64ELi128ELi4ELb0ELb0EN7cutlass10bfloat16_tE19Flash_kernel_traitsILi96ELi64ELi128ELi4ES3_EELb0ELb0ELb1ELb0ELb0ELb1ELb0ELb0ENS_16Flash_fwd_paramsEEEvRKT8_iiiii,@function
        .size           $_ZN5flash24flash_fwd_splitkv_kernelI23Flash_fwd_kernel_traitsILi96ELi64ELi128ELi4ELb0ELb0EN7cutlass10bfloat16_tE19Flash_kernel_traitsILi96ELi64ELi128ELi4ES3_EELb0ELb0ELb1ELb0ELb0ELb1ELb0ELb0EEEvNS_16Flash_fwd_paramsE$_ZN5flash30compute_attn_1rowblock_splitkvI23Flash_fwd_kernel_traitsILi96ELi64ELi128ELi4ELb0ELb0EN7cutlass10bfloat16_tE19Flash_kernel_traitsILi96ELi64ELi128ELi4ES3_EELb0ELb0ELb1ELb0ELb0ELb1ELb0ELb0ENS_16Flash_fwd_paramsEEEvRKT8_iiiii,(.L_x_11615 - $_ZN5flash24flash_fwd_splitkv_kernelI23Flash_fwd_kernel_traitsILi96ELi64ELi128ELi4ELb0ELb0EN7cutlass10bfloat16_tE19Flash_kernel_traitsILi96ELi64ELi128ELi4ES3_EELb0ELb0ELb1ELb0ELb0ELb1ELb0ELb0EEEvNS_16Flash_fwd_paramsE$_ZN5flash30compute_attn_1rowblock_splitkvI23Flash_fwd_kernel_traitsILi96ELi64ELi128ELi4ELb0ELb0EN7cutlass10bfloat16_tE19Flash_kernel_traitsILi96ELi64ELi128ELi4ES3_EELb0ELb0ELb1ELb0ELb0ELb1ELb0ELb0ENS_16Flash_fwd_paramsEEEvRKT8_iiiii)
$_ZN5flash24flash_fwd_splitkv_kernelI23Flash_fwd_kernel_traitsILi96ELi64ELi128ELi4ELb0ELb0EN7cutlass10bfloat16_tE19Flash_kernel_traitsILi96ELi64ELi128ELi4ES3_EELb0ELb0ELb1ELb0ELb0ELb1ELb0ELb0EEEvNS_16Flash_fwd_paramsE$_ZN5flash30compute_attn_1rowblock_splitkvI23Flash_fwd_kernel_traitsILi96ELi64ELi128ELi4ELb0ELb0EN7cutlass10bfloat16_tE19Flash_kernel_traitsILi96ELi64ELi128ELi4ES3_EELb0ELb0ELb1ELb0ELb0ELb1ELb0ELb0ENS_16Flash_fwd_paramsEEEvRKT8_iiiii:
        /* <DEDUP_REMOVED lines=39> */
.L_x_3020:
[----:B------:R-:W-:Y:S05]  /*0310*/  BSYNC.RECONVERGENT B0 ;  /* 0x0000000000007941 */ /* 0x000fea0003800200 */
.L_x_3019:
[----:B------:R-:W-:Y:S04]  /*0320*/  BSSY.RECONVERGENT B0, `(.L_x_3021) ;  /* 0x0000007000007945 */ /* 0x000fe80003800200 */
[----:B------:R-:W-:Y:S05]  /*0330*/  @!P3 BRA `(.L_x_3022) ;  /* 0x000000000014b947 */ /* 0x000fea0003800000 */
[----:B-----5:R-:W2:Y:S02]  /*0340*/  LD.E.U8 R5, desc[UR4][R2.64+0x1b2] ;  /* 0x0001b20402057980 */ /* 0x020ea4000c101100 */
[----:B--2---:R-:W-:-:S13]  /*0350*/  ISETP.NE.AND P1, PT, R5, RZ, PT ;  /* 0x000000ff0500720c */ /* 0x004fda0003f25270 */
[----:B------:R-:W2:Y:S02]  /*0360*/  @P1 LD.E R8, desc[UR4][R14.64+0x4] ;  /* 0x000004040e081980 */ /* 0x000ea4000c101900 */
[----:B--2---:R-:W-:-:S06]  /*0370*/  @P1 IADD3 R5, PT, PT, R8, -R17, RZ ;  /* 0x8000001108051210 */ /* 0x004fcc0007ffe0ff */
[----:B------:R2:W5:Y:S02]  /*0380*/  @!P1 LD.E R5, desc[UR4][R14.64] ;  /* 0x000000040e059980 */ /* 0x000564000c101900 */
.L_x_3022:
[----:B------:R-:W-:Y:S05]  /*0390*/  BSYNC.RECONVERGENT B0 ;  /* 0x0000000000007941 */ /* 0x000fea0003800200 */
.L_x_3021:
        /* <DEDUP_REMOVED lines=8> */
.L_x_3024:
[----:B------:R-:W4:Y:S01]  /*0420*/  LD.E.64 R6, desc[UR4][R2.64+0x108] ;  /* 0x0001080402067980 */ /* 0x000f22000c101b00 */
[----:B------:R-:W-:Y:S01]  /*0430*/  BSSY.RECONVERGENT B0, `(.L_x_3026) ;  /* 0x0000006000007945 */ /* 0x000fe20003800200 */
[----:B------:R-:W-:Y:S01]  /*0440*/  IMAD.MOV.U32 R116, RZ, RZ, RZ ;  /* 0x000000ffff747224 */ /* 0x000fe200078e00ff */
[----:B----4-:R-:W-:-:S04]  /*0450*/  ISETP.NE.U32.AND P0, PT, R6, RZ, PT ;  /* 0x000000ff0600720c */ /* 0x010fc80003f05070 */
[----:B------:R-:W-:-:S13]  /*0460*/  ISETP.NE.AND.EX P0, PT, R7, RZ, PT, P0 ;  /* 0x000000ff0700720c */ /* 0x000fda0003f05300 */
[----:B------:R-:W-:Y:S05]  /*0470*/  @!P0 BRA `(.L_x_3027) ;  /* 0x0000000000048947 */ /* 0x000fea0003800000 */
[----:B------:R4:W5:Y:S02]  /*0480*/  LD.E R116, desc[UR4][R2.64+0xbc] ;  /* 0x0000bc0402747980 */ /* 0x000964000c101900 */
.L_x_3027:
[----:B------:R-:W-:Y:S05]  /*0490*/  BSYNC.RECONVERGENT B0 ;  /* 0x0000000000007941 */ /* 0x000fea0003800200 */
.L_x_3026:
[----:B-----5:R-:W-:Y:S02]  /*04a0*/  IADD3 R116, PT, PT, R116, R5, -R12 ;  /* 0x0000000574747210 */ /* 0x020fe40007ffe80c */
.L_x_3025:
[----:B------:R-:W-:Y:S05]  /*04b0*/  BSYNC.RECONVERGENT B1 ;  /* 0x0000000000017941 */ /* 0x000fea0003800200 */
.L_x_3023:
[----:B------:R-:W-:Y:S01]  /*04c0*/  IMAD.SHL.U32 R176, R9, 0x40, RZ ;  /* 0x0000004009b07824 */ /* 0x000fe200078e00ff */
[----:B------:R-:W-:Y:S01]  /*04d0*/  MOV R6, R170 ;  /* 0x000000aa00067202 */ /* 0x000fe20000000f00 */
[----:B------:R-:W-:-:S03]  /*04e0*/  IMAD.MOV.U32 R7, RZ, RZ, 0x0 ;  /* 0x00000000ff077424 */ /* 0x000fc600078e00ff */
[----:B------:R-:W-:-:S13]  /*04f0*/  ISETP.GT.AND P0, PT, R117, R176, PT ;  /* 0x000000b07500720c */ /* 0x000fda0003f04270 */
[----:B-1234-:R-:W-:Y:S05]  /*0500*/  @!P0 RET.REL.NODEC R6 `(_ZN5flash24flash_fwd_splitkv_kernelI23Flash_fwd_kernel_traitsILi96ELi64ELi128ELi4ELb0ELb0EN7cutlass10bfloat16_tE19Flash_kernel_traitsILi96ELi64ELi128ELi4ES3_EELb0ELb0ELb1ELb0ELb0ELb1ELb0ELb0EEEvNS_16Flash_fwd_paramsE) ;  /* 0xfffffff806bc8950 */ /* 0x01efea0003c3ffff */
        /* <DEDUP_REMOVED lines=70> */
.L_x_3030:
[----:B------:R-:W-:Y:S05]  /*0970*/  BSYNC.RECONVERGENT B0 ;  /* 0x0000000000007941 */ /* 0x000fea0003800200 */
.L_x_3029:
        /* <DEDUP_REMOVED lines=18> */
.L_x_3032:
[----:B------:R-:W-:Y:S05]  /*0aa0*/  BSYNC.RECONVERGENT B0 ;  /* 0x0000000000007941 */ /* 0x000fea0003800200 */
.L_x_3031:
[----:B------:R-:W-:Y:S01]  /*0ab0*/  MOV R171, 0x0 ;  /* 0x0000000000ab7802 */ /* 0x000fe20000000f00 */
[----:B------:R1:W-:Y:S03]  /*0ac0*/  @!P6 ST.E desc[UR4][R6.64], R3 ;  /* 0x000000030600e985 */ /* 0x0003e6000c101904 */
[----:B-12--5:R-:W-:Y:S05]  /*0ad0*/  @P5 RET.REL.NODEC R170 `(_ZN5flash24flash_fwd_splitkv_kernelI23Flash_fwd_kernel_traitsILi96ELi64ELi128ELi4ELb0ELb0EN7cutlass10bfloat16_tE19Flash_kernel_traitsILi96ELi64ELi128ELi4ES3_EELb0ELb0ELb1ELb0ELb0ELb1ELb0ELb0EEEvNS_16Flash_fwd_paramsE) ;  /* 0xfffffff4aa485950 */ /* 0x026fea0003c3ffff */
[----:B------:R-:W-:Y:S02]  /*0ae0*/  MOV R3, 0x7f800000 ;  /* 0x7f80000000037802 */ /* 0x000fe40000000f00 */
[----:B------:R-:W-:-:S03]  /*0af0*/  MOV R171, 0x0 ;  /* 0x0000000000ab7802 */ /* 0x000fc60000000f00 */
[----:B------:R1:W-:Y:S02]  /*0b00*/  ST.E desc[UR4][R6.64+0x80], R3 ;  /* 0x0000800306007985 */ /* 0x0003e4000c101904 */
[----:B-1----:R-:W-:Y:S05]  /*0b10*/  RET.REL.NODEC R170 `(_ZN5flash24flash_fwd_splitkv_kernelI23Flash_fwd_kernel_traitsILi96ELi64ELi128ELi4ELb0ELb0EN7cutlass10bfloat16_tE19Flash_kernel_traitsILi96ELi64ELi128ELi4ES3_EELb0ELb0ELb1ELb0ELb0ELb1ELb0ELb0EEEvNS_16Flash_fwd_paramsE) ;  /* 0xfffffff4aa387950 */ /* 0x002fea0003c3ffff */
.L_x_3028:
        /* <DEDUP_REMOVED lines=19> */
[----:B------:R-:W4:Y:S04]  /*0c50*/  LD.E.64 R20, desc[UR4][R2.64+0x50] ;  /* 0x0000500402147980 */ /* 0x000f28000c101b00 */
[----:B------:R1:W5:Y:S04]  /*0c60*/  LD.E.64 R18, desc[UR4][R2.64+0x58] ;  /* 0x0000580402127980 */ /* 0x000368000c101b00 */
[----:B------:R1:W5:Y:S01]  /*0c70*/  LD.E.64 R160, desc[UR4][R2.64+0x40] ;  /* 0x0000400402a07980 */ /* 0x000362000c101b00 */
[----:B--2---:R-:W-:-:S04]  /*0c80*/  IABS R8, R14 ;  /* 0x0000000e00087213 */ /* 0x004fc80000000000 */
[----:B-----5:R-:W2:Y:S08]  /*0c90*/  I2F.RP R10, R8 ;  /* 0x00000008000a7306 */ /* 0x020eb00000209400 */
[----:B--2---:R-:W2:Y:S02]  /*0ca0*/  MUFU.RCP R16, R10 ;  /* 0x0000000a00107308 */ /* 0x004ea40000001000 */
[----:B--2---:R-:W-:-:S06]  /*0cb0*/  VIADD R16, R16, 0xffffffe ;  /* 0x0ffffffe10107836 */ /* 0x004fcc0000000000 */
[----:B------:R-:W2:Y:S01]  /*0cc0*/  F2I.FTZ.U32.TRUNC.NTZ R17, R16 ;  /* 0x0000001000117305 */ /* 0x000ea2000021f000 */
[----:B------:R-:W-:Y:S01]  /*0cd0*/  IABS R0, R14 ;  /* 0x0000000e00007213 */ /* 0x000fe20000000000 */
[----:B--2---:R-:W-:Y:S01]  /*0ce0*/  IMAD.MOV R11, RZ, RZ, -R17 ;  /* 0x000000ffff0b7224 */ /* 0x004fe200078e0a11 */
[----:B------:R-:W-:-:S03]  /*0cf0*/  MOV R16, RZ ;  /* 0x000000ff00107202 */ /* 0x000fc60000000f00 */
[----:B------:R-:W-:-:S04]  /*0d00*/  IMAD R11, R11, R8, RZ ;  /* 0x000000080b0b7224 */ /* 0x000fc800078e02ff */
        /* <DEDUP_REMOVED lines=12> */
[----:B------:R-:W-:-:S06]  /*0dd0*/  IMAD.WIDE.U32 R16, R12, R171, RZ ;  /* 0x000000ab0c107225 */ /* 0x000fcc00078e00ff */
        /* <DEDUP_REMOVED lines=9> */
[----:B------:R-:W3:Y:S01]  /*0e70*/  LD.E R8, desc[UR4][R26.64] ;  /* 0x000000041a087980 */ /* 0x000ee2000c101900 */
        /* <DEDUP_REMOVED lines=25> */
[----:B------:R-:W-:-:S04]  /*1010*/  IMAD R10, R159, R7, RZ ;  /* 0x000000079f0a7224 */ /* 0x000fc800078e02ff */
[----:B------:R-:W-:Y:S01]  /*1020*/  IMAD R10, R158, R15, R10 ;  /* 0x0000000f9e0a7224 */ /* 0x000fe200078e020a */
[----:B---3--:R-:W-:Y:S01]  /*1030*/  SHF.R.S32.HI R0, RZ, 0x1f, R8 ;  /* 0x0000001fff007819 */ /* 0x008fe20000011408 */
[-C--:B------:R-:W-:Y:S02]  /*1040*/  IMAD R11, R23, R8.reuse, RZ ;  /* 0x00000008170b7224 */ /* 0x080fe400078e02ff */
[----:B------:R-:W-:-:S04]  /*1050*/  IMAD.WIDE.U32 R24, R22, R8, RZ ;  /* 0x0000000816187225 */ /* 0x000fc800078e00ff */
[----:B------:R-:W-:Y:S02]  /*1060*/  IMAD R11, R22, R0, R11 ;  /* 0x00000000160b7224 */ /* 0x000fe400078e020b */
[----:B------:R-:W-:-:S03]  /*1070*/  IMAD.MOV.U32 R23, RZ, RZ, R13 ;  /* 0x000000ffff177224 */ /* 0x000fc600078e000d */
[----:B------:R-:W-:Y:S02]  /*1080*/  IADD3 R25, PT, PT, R25, R11, RZ ;  /* 0x0000000b19197210 */ /* 0x000fe40007ffe0ff */
[----:B------:R-:W-:Y:S02]  /*1090*/  @!P0 IADD3 R23, PT, PT, -R23, RZ, RZ ;  /* 0x000000ff17178210 */ /* 0x000fe40007ffe1ff */
[----:B------:R-:W-:Y:S01]  /*10a0*/  @!P1 LOP3.LUT R23, RZ, R5, RZ, 0x33, !PT ;  /* 0x00000005ff179212 */ /* 0x000fe200078e33ff */
[----:B------:R-:W-:-:S04]  /*10b0*/  IMAD.WIDE.U32 R24, R7, R158, R24 ;  /* 0x0000009e07187225 */ /* 0x000fc800078e0018 */
[----:B------:R-:W-:Y:S01]  /*10c0*/  IMAD.IADD R25, R25, 0x1, R10 ;  /* 0x0000000119197824 */ /* 0x000fe200078e020a */
[----:B------:R-:W-:Y:S01]  /*10d0*/  SHF.R.S32.HI R10, RZ, 0x1f, R23 ;  /* 0x0000001fff0a7819 */ /* 0x000fe20000011417 */
[----:B------:R-:W-:Y:S02]  /*10e0*/  IMAD R13, R21, R23, RZ ;  /* 0x00000017150d7224 */ /* 0x000fe400078e02ff */
[----:B--2---:R-:W-:Y:S02]  /*10f0*/  IMAD R11, R17, R8, RZ ;  /* 0x00000008110b7224 */ /* 0x004fe400078e02ff */
        /* <DEDUP_REMOVED lines=8> */
[----:B-1----:R-:W-:Y:S05]  /*1180*/  BRA `(.L_x_3035) ;  /* 0x0000000400347947 */ /* 0x002fea0003800000 */
.L_x_3034:
        /* <DEDUP_REMOVED lines=52> */
[----:B------:R-:W-:Y:S01]  /*14d0*/  IMAD R8, R159, R7, RZ ;  /* 0x000000079f087224 */ /* 0x000fe200078e02ff */
[----:B------:R-:W-:Y:S01]  /*14e0*/  @!P0 LOP3.LUT R13, RZ, R5, RZ, 0x33, !PT ;  /* 0x00000005ff0d8212 */ /* 0x000fe200078e33ff */
[----:B------:R-:W-:Y:S01]  /*14f0*/  @!P3 IMAD.WIDE.U32 R14, R160, R12, RZ ;  /* 0x0000000ca00eb225 */ /* 0x000fe200078e00ff */
[----:B------:R-:W-:-:S03]  /*1500*/  @P3 IADD3 R12, PT, PT, R12, R17, RZ ;  /* 0x000000110c0c3210 */ /* 0x000fc60007ffe0ff */
[----:B------:R-:W-:Y:S01]  /*1510*/  @!P3 IMAD R0, R11, R160, R0 ;  /* 0x000000a00b00b224 */ /* 0x000fe200078e0200 */
[----:B------:R-:W-:Y:S01]  /*1520*/  @!P3 SHF.R.S32.HI R11, RZ, 0x1f, R10 ;  /* 0x0000001fff0bb819 */ /* 0x000fe2000001140a */
[----:B------:R-:W-:Y:S01]  /*1530*/  IMAD.IADD R25, R25, 0x1, R8 ;  /* 0x0000000119197824 */ /* 0x000fe200078e0208 */
[----:B------:R-:W-:Y:S01]  /*1540*/  @!P3 MOV R16, R14 ;  /* 0x0000000e0010b202 */ /* 0x000fe20000000f00 */
[----:B------:R-:W-:Y:S01]  /*1550*/  @!P3 IMAD.IADD R17, R15, 0x1, R0 ;  /* 0x000000010f11b824 */ /* 0x000fe200078e0200 */
[----:B------:R-:W-:Y:S01]  /*1560*/  SHF.R.S32.HI R8, RZ, 0x1f, R13 ;  /* 0x0000001fff087819 */ /* 0x000fe2000001140d */
[----:B------:R-:W-:Y:S02]  /*1570*/  @!P3 IMAD R0, R21, R10, RZ ;  /* 0x0000000a1500b224 */ /* 0x000fe400078e02ff */
        /* <DEDUP_REMOVED lines=8> */
[----:B------:R-:W-:Y:S01]  /*1600*/  IADD3 R13, PT, PT, R25, R15, RZ ;  /* 0x0000000f190d7210 */ /* 0x000fe20007ffe0ff */
[----:B------:R-:W-:Y:S01]  /*1610*/  @!P3 IMAD.MOV.U32 R8, RZ, RZ, R16 ;  /* 0x000000ffff08b224 */ /* 0x000fe200078e0010 */
[----:B------:R-:W-:Y:S01]  /*1620*/  MOV R14, R24 ;  /* 0x00000018000e7202 */ /* 0x000fe20000000f00 */
[----:B------:R-:W-:Y:S01]  /*1630*/  @P3 IMAD.IADD R0, R21, 0x1, R10 ;  /* 0x0000000115003824 */ /* 0x000fe200078e020a */
[----:B------:R-:W-:Y:S02]  /*1640*/  @P3 MOV R8, R20 ;  /* 0x0000001400083202 */ /* 0x000fe40000000f00 */
[----:B-1----:R-:W-:Y:S02]  /*1650*/  MOV R15, RZ ;  /* 0x000000ff000f7202 */ /* 0x002fe40000000f00 */
.L_x_3035:
[----:B------:R-:W-:Y:S05]  /*1660*/  BSYNC.RECONVERGENT B0 ;  /* 0x0000000000007941 */ /* 0x000fea0003800200 */
.L_x_3033:
        /* <DEDUP_REMOVED lines=35> */
[----:B------:R-:W-:Y:S01]  /*18a0*/  @!P1 IADD3 R32, PT, PT, -R32, RZ, RZ ;  /* 0x000000ff20209210 */ /* 0x000fe20007ffe1ff */
[----:B------:R-:W-:Y:S01]  /*18b0*/  IMAD.IADD R15, R17, 0x1, R15 ;  /* 0x00000001110f7824 */ /* 0x000fe200078e020f */
[----:B------:R-:W-:Y:S02]  /*18c0*/  @!P2 LOP3.LUT R32, RZ, R5, RZ, 0x33, !PT ;  /* 0x00000005ff20a212 */ /* 0x000fe400078e33ff */
[----:B------:R-:W-:Y:S01]  /*18d0*/  IADD3 R17, P2, P1, R16, R8, R178 ;  /* 0x0000000810117210 */ /* 0x000fe2000795e0b2 */
[C---:B------:R-:W-:Y:S01]  /*18e0*/  IMAD.SHL.U32 R114, R118.reuse, 0x20, RZ ;  /* 0x0000002076727824 */ /* 0x040fe200078e00ff */
[----:B------:R-:W-:Y:S01]  /*18f0*/  SHF.R.S32.HI R5, RZ, 0x1f, R32 ;  /* 0x0000001fff057819 */ /* 0x000fe20000011420 */
[----:B------:R-:W-:Y:S01]  /*1900*/  IMAD R12, R19, R32, RZ ;  /* 0x00000020130c7224 */ /* 0x000fe200078e02ff */
[----:B------:R-:W-:Y:S02]  /*1910*/  MOV R7, 0x400 ;  /* 0x0000040000077802 */ /* 0x000fe40000000f00 */
[----:B------:R-:W-:Y:S01]  /*1920*/  IADD3.X R15, PT, PT, R15, R0, RZ, P2, P1 ;  /* 0x000000000f0f7210 */ /* 0x000fe200017e24ff */
[----:B------:R-:W-:Y:S01]  /*1930*/  IMAD.SHL.U32 R0, R118, 0x10, RZ ;  /* 0x0000001076007824 */ /* 0x000fe200078e00ff */
[----:B-1----:R-:W-:Y:S01]  /*1940*/  LEA R4, R4, R7, 0x18 ;  /* 0x0000000704047211 */ /* 0x002fe200078ec0ff */
[----:B------:R-:W-:Y:S01]  /*1950*/  IMAD R12, R5, R18, R12 ;  /* 0x00000012050c7224 */ /* 0x000fe200078e020c */
[----:B------:R-:W-:Y:S01]  /*1960*/  SHF.R.U32.HI R7, RZ, 0x1, R118 ;  /* 0x00000001ff077819 */ /* 0x000fe20000011676 */
[----:B------:R-:W-:Y:S01]  /*1970*/  IMAD.SHL.U32 R113, R118, 0x4, RZ ;  /* 0x0000000476717824 */ /* 0x000fe200078e00ff */
[----:B------:R-:W-:Y:S01]  /*1980*/  LOP3.LUT R5, R114, 0xc0, RZ, 0xc0, !PT ;  /* 0x000000c072057812 */ /* 0x000fe200078ec0ff */
[----:B------:R-:W-:Y:S01]  /*1990*/  IMAD.WIDE.U32 R32, R18, R32, RZ ;  /* 0x0000002012207225 */ /* 0x000fe200078e00ff */
[----:B------:R-:W-:-:S02]  /*19a0*/  LOP3.LUT R19, R0, 0x100, RZ, 0xc0, !PT ;  /* 0x0000010000137812 */ /* 0x000fc400078ec0ff */
[----:B------:R-:W-:Y:S01]  /*19b0*/  LOP3.LUT R23, R175, 0xc0, RZ, 0xc0, !PT ;  /* 0x000000c0af177812 */ /* 0x000fe200078ec0ff */
[----:B------:R-:W-:Y:S01]  /*19c0*/  IMAD.IADD R12, R33, 0x1, R12 ;  /* 0x00000001210c7824 */ /* 0x000fe200078e020c */
[----:B------:R-:W-:Y:S02]  /*19d0*/  LOP3.LUT R18, R5, 0x8, R7, 0xf8, !PT ;  /* 0x0000000805127812 */ /* 0x000fe400078ef807 */
[----:B------:R-:W-:Y:S02]  /*19e0*/  LOP3.LUT R113, R113, 0x18, RZ, 0xc0, !PT ;  /* 0x0000001871717812 */ /* 0x000fe400078ec0ff */
[----:B------:R-:W-:Y:S02]  /*19f0*/  LOP3.LUT R22, R19, 0x20, R114, 0xf8, !PT ;  /* 0x0000002013167812 */ /* 0x000fe400078ef872 */
[----:B------:R-:W-:Y:S02]  /*1a00*/  LOP3.LUT R5, R5, 0x8, R118, 0xf8, !PT ;  /* 0x0000000805057812 */ /* 0x000fe400078ef876 */
[----:B------:R-:W-:-:S02]  /*1a10*/  IADD3 R32, P1, PT, R17, R32, RZ ;  /* 0x0000002011207210 */ /* 0x000fc40007f3e0ff */
[--C-:B------:R-:W-:Y:S02]  /*1a20*/  LOP3.LUT R16, R23, 0x18, R118.reuse, 0xf8, !PT ;  /* 0x0000001817107812 */ /* 0x100fe400078ef876 */
[----:B------:R-:W-:Y:S02]  /*1a30*/  LOP3.LUT R5, R22, R5, R113, 0xf6, !PT ;  /* 0x0000000516057212 */ /* 0x000fe400078ef671 */
[----:B------:R-:W-:Y:S02]  /*1a40*/  SHF.R.U32.HI R120, RZ, 0x2, R118 ;  /* 0x00000002ff787819 */ /* 0x000fe40000011676 */
[----:B------:R-:W-:Y:S02]  /*1a50*/  LOP3.LUT R113, R18, R113, RZ, 0x3c, !PT ;  /* 0x0000007112717212 */ /* 0x000fe400078e3cff */
[----:B------:R-:W-:Y:S02]  /*1a60*/  IADD3.X R33, PT, PT, R15, R12, RZ, P1, !PT ;  /* 0x0000000c0f217210 */ /* 0x000fe40000ffe4ff */
[----:B------:R-:W-:-:S02]  /*1a70*/  LOP3.LUT R16, R16, 0x18, R175, 0x78, !PT ;  /* 0x0000001810107812 */ /* 0x000fc400078e78af */
[----:B------:R-:W-:Y:S01]  /*1a80*/  IADD3 R18, P1, PT, R178, R14, RZ ;  /* 0x0000000eb2127210 */ /* 0x000fe20007f3e0ff */
[----:B------:R-:W-:Y:S01]  /*1a90*/  IMAD R169, R161, R120, RZ ;  /* 0x00000078a1a97224 */ /* 0x000fe200078e02ff */
[----:B------:R-:W-:Y:S01]  /*1aa0*/  LOP3.LUT R175, R16, 0x1f20, R175, 0xf8, !PT ;  /* 0x00001f2010af7812 */ /* 0x000fe200078ef8af */
[----:B------:R-:W-:-:S04]  /*1ab0*/  IMAD.WIDE.U32 R32, R120, R160, R32 ;  /* 0x000000a078207225 */ /* 0x000fc800078e0020 */
        /* <DEDUP_REMOVED lines=8> */
[C---:B------:R-:W-:Y:S01]  /*1b40*/  LOP3.LUT R164, R178.reuse, 0x20, RZ, 0xfc, !PT ;  /* 0x00000020b2a47812 */ /* 0x040fe200078efcff */
        /* <DEDUP_REMOVED lines=13> */
[----:B------:R-:W-:Y:S02]  /*1c20*/  IADD3 R16, P1, PT, R178, R14, RZ ;  /* 0x0000000eb2107210 */ /* 0x000fe40007f3e0ff */
[----:B------:R-:W-:-:S03]  /*1c30*/  LOP3.LUT R15, R0, 0x3e00, RZ, 0xc0, !PT ;  /* 0x00003e00000f7812 */ /* 0x000fc600078ec0ff */
[----:B------:R-:W-:Y:S01]  /*1c40*/  IMAD.X R17, RZ, RZ, R13, P1 ;  /* 0x000000ffff117224 */ /* 0x000fe200008e060d */
[----:B------:R-:W-:Y:S01]  /*1c50*/  LOP3.LUT R15, R15, 0x20, R114, 0xf8, !PT ;  /* 0x000000200f0f7812 */ /* 0x000fe200078ef872 */
[----:B------:R-:W-:Y:S01]  /*1c60*/  IMAD R0, R21, R172, RZ ;  /* 0x000000ac15007224 */ /* 0x000fe200078e02ff */
[----:B------:R-:W-:Y:S01]  /*1c70*/  LEA R166, P2, R18, R26, 0x1 ;  /* 0x0000001a12a67211 */ /* 0x000fe200078408ff */
[----:B------:R-:W-:Y:S01]  /*1c80*/  IMAD.WIDE.U32 R20, R172, R20, R16 ;  /* 0x00000014ac147225 */ /* 0x000fe200078e0010 */
[----:B------:R-:W-:Y:S02]  /*1c90*/  LOP3.LUT R12, R15, 0x100, R114, 0xf8, !PT ;  /* 0x000001000f0c7812 */ /* 0x000fe400078ef872 */
[----:B------:R-:W-:Y:S01]  /*1ca0*/  LEA.HI.X R165, R18, R27, R165, 0x1, P2 ;  /* 0x0000001b12a57211 */ /* 0x000fe200010f0ca5 */
[----:B------:R-:W-:Y:S01]  /*1cb0*/  IMAD.IADD R17, R21, 0x1, R0 ;  /* 0x0000000115117824 */ /* 0x000fe200078e0200 */
[----:B------:R-:W-:Y:S01]  /*1cc0*/  LOP3.LUT R157, R12, R113, RZ, 0xfc, !PT ;  /* 0x000000710c9d7212 */ /* 0x000fe200078efcff */
        /* <DEDUP_REMOVED lines=27> */
.L_x_3038:
[----:B------:R3:W-:Y:S02]  /*1e80*/  STS.128 [R175+0x2000], RZ ;  /* 0x002000ffaf007388 */ /* 0x0007e40000000c00 */
.L_x_3037:
[----:B------:R-:W-:Y:S05]  /*1e90*/  BSYNC.RECONVERGENT B0 ;  /* 0x0000000000007941 */ /* 0x000fea0003800200 */
.L_x_3036:
        /* <DEDUP_REMOVED lines=33> */
.L_x_3041:
[----:B------:R2:W-:Y:S02]  /*20b0*/  STS.128 [R175+0x2800], RZ ;  /* 0x002800ffaf007388 */ /* 0x0005e40000000c00 */
.L_x_3040:
[----:B------:R-:W-:Y:S05]  /*20c0*/  BSYNC.RECONVERGENT B0 ;  /* 0x0000000000007941 */ /* 0x000fea0003800200 */
.L_x_3039:
[----:B------:R-:W-:Y:S01]  /*20d0*/  LEA R173, R6, 0xffffff80, 0x7 ;  /* 0xffffff8006ad7811 */ /* 0x000fe200078e38ff */
[----:B------:R-:W-:Y:S04]  /*20e0*/  BSSY.RECONVERGENT B0, `(.L_x_3042) ;  /* 0x000001c000007945 */ /* 0x000fe80003800200 */
[----:B------:R-:W-:-:S05]  /*20f0*/  IMAD.IADD R8, R116, 0x1, -R173 ;  /* 0x0000000174087824 */ /* 0x000fca00078e0aad */
[----:B------:R-:W-:-:S13]  /*2100*/  ISETP.GE.AND P3, PT, R120, R8, PT ;  /* 0x000000087800720c */ /* 0x000fda0003f66270 */
[----:B------:R-:W-:Y:S05]  /*2110*/  @P3 BRA `(.L_x_3043) ;  /* 0x0000000000603947 */ /* 0x000fea0003800000 */
[-C--:B-----5:R-:W-:Y:S02]  /*2120*/  ISETP.GE.AND P1, PT, R178, R174.reuse, PT ;  /* 0x000000aeb200720c */ /* 0x0a0fe40003f26270 */
        /* <DEDUP_REMOVED lines=22> */
.L_x_3044:
[----:B------:R4:W-:Y:S02]  /*2290*/  STS.128 [R175+0x7000], RZ ;  /* 0x007000ffaf007388 */ /* 0x0009e40000000c00 */
.L_x_3043:
[----:B------:R-:W-:Y:S05]  /*22a0*/  BSYNC.RECONVERGENT B0 ;  /* 0x0000000000007941 */ /* 0x000fea0003800200 */
.L_x_3042:
[----:B------:R-:W-:Y:S01]  /*22b0*/  ISETP.GE.AND P0, PT, R13, R8, PT ;  /* 0x000000080d00720c */ /* 0x000fe20003f06270 */
[----:B------:R-:W-:-:S12]  /*22c0*/  BSSY.RECONVERGENT B0, `(.L_x_3045) ;  /* 0x000001a000007945 */ /* 0x000fd80003800200 */
[----:B------:R-:W-:Y:S05]  /*22d0*/  @P0 BRA `(.L_x_3046) ;  /* 0x0000000000600947 */ /* 0x000fea0003800000 */
[----:B------:R-:W-:Y:S01]  /*22e0*/  IMAD.SHL.U32 R0, R158, 0x20, RZ ;  /* 0x000000209e007824 */ /* 0x000fe200078e00ff */
[-C--:B-----5:R-:W-:Y:S02]  /*22f0*/  ISETP.GE.AND P1, PT, R178, R174.reuse, PT ;  /* 0x000000aeb200720c */ /* 0x0a0fe40003f26270 */
        /* <DEDUP_REMOVED lines=21> */
.L_x_3047:
[----:B------:R4:W-:Y:S02]  /*2450*/  STS.128 [R175+0x7800], RZ ;  /* 0x007800ffaf007388 */ /* 0x0009e40000000c00 */
.L_x_3046:
[----:B------:R-:W-:Y:S05]  /*2460*/  BSYNC.RECONVERGENT B0 ;  /* 0x0000000000007941 */ /* 0x000fea0003800200 */
.L_x_3045:
        /* <DEDUP_REMOVED lines=25> */
.L_x_3050:
[----:B------:R4:W-:Y:S02]  /*2600*/  STS.128 [R175+0x8000], RZ ;  /* 0x008000ffaf007388 */ /* 0x0009e40000000c00 */
.L_x_3049:
[----:B------:R-:W-:Y:S05]  /*2610*/  BSYNC.RECONVERGENT B0 ;  /* 0x0000000000007941 */ /* 0x000fea0003800200 */
.L_x_3048:
        /* <DEDUP_REMOVED lines=26> */
.L_x_3052:
[----:B------:R-:W-:Y:S05]  /*27c0*/  BSYNC.RECONVERGENT B0 ;  /* 0x0000000000007941 */ /* 0x000fea0003800200 */
.L_x_3051:
        /* <DEDUP_REMOVED lines=40> */
.L_x_3055:
[----:B------:R3:W-:Y:S01]  /*2a50*/  STS.128 [R175+0xd000], RZ ;  /* 0x00d000ffaf007388 */ /* 0x0007e20000000c00 */
[----:B------:R-:W-:Y:S05]  /*2a60*/  BRA `(.L_x_3056) ;  /* 0x00000000000c7947 */ /* 0x000fea0003800000 */
.L_x_3054:
[----:B------:R2:W-:Y:S04]  /*2a70*/  STS.128 [R175+0x9000], RZ ;  /* 0x009000ffaf007388 */ /* 0x0005e80000000c00 */
[----:B------:R2:W-:Y:S04]  /*2a80*/  STS.128 [R175+0xb000], RZ ;  /* 0x00b000ffaf007388 */ /* 0x0005e80000000c00 */
[----:B------:R2:W-:Y:S02]  /*2a90*/  STS.128 [R175+0xd000], RZ ;  /* 0x00d000ffaf007388 */ /* 0x0005e40000000c00 */
.L_x_3056:
[----:B------:R-:W-:Y:S05]  /*2aa0*/  BSYNC.RECONVERGENT B0 ;  /* 0x0000000000007941 */ /* 0x000fea0003800200 */
.L_x_3053:
[----:B------:R-:W-:Y:S01]  /*2ab0*/  ISETP.GE.AND P0, PT, R13, R8, PT ;  /* 0x000000080d00720c */ /* 0x000fe20003f06270 */
[----:B------:R-:W-:-:S12]  /*2ac0*/  BSSY.RECONVERGENT B0, `(.L_x_3057) ;  /* 0x000001d000007945 */ /* 0x000fd80003800200 */
[----:B------:R1:W-:Y:S04]  /*2ad0*/  @P0 STS.128 [R175+0x9800], RZ ;  /* 0x009800ffaf000388 */ /* 0x0003e80000000c00 */
[----:B------:R1:W-:Y:S04]  /*2ae0*/  @P0 STS.128 [R175+0xb800], RZ ;  /* 0x00b800ffaf000388 */ /* 0x0003e80000000c00 */
[----:B------:R1:W-:Y:S01]  /*2af0*/  @P0 STS.128 [R175+0xd800], RZ ;  /* 0x00d800ffaf000388 */ /* 0x0003e20000000c00 */
[----:B------:R-:W-:Y:S05]  /*2b00*/  @P0 BRA `(.L_x_3058) ;  /* 0x0000000000600947 */ /* 0x000fea0003800000 */
[----:B-1----:R-:W-:Y:S01]  /*2b10*/  IMAD.SHL.U32 R10, R160, 0x20, RZ ;  /* 0x00000020a00a7824 */ /* 0x002fe200078e00ff */
[-C--:B------:R-:W-:Y:S02]  /*2b20*/  ISETP.GE.AND P1, PT, R178, R174.reuse, PT ;  /* 0x000000aeb200720c */ /* 0x080fe40003f26270 */
[----:B------:R-:W-:Y:S02]  /*2b30*/  ISETP.GE.AND P0, PT, R164, R174, PT ;  /* 0x000000aea400720c */ /* 0x000fe40003f06270 */
[----:B------:R-:W-:Y:S02]  /*2b40*/  SHF.L.U64.HI R12, R160, 0x5, R161 ;  /* 0x00000005a00c7819 */ /* 0x000fe400000102a1 */
        /* <DEDUP_REMOVED lines=19> */
.L_x_3059:
[----:B------:R2:W-:Y:S02]  /*2c80*/  STS.128 [R175+0xd800], RZ ;  /* 0x00d800ffaf007388 */ /* 0x0005e40000000c00 */
.L_x_3058:
[----:B------:R-:W-:Y:S05]  /*2c90*/  BSYNC.RECONVERGENT B0 ;  /* 0x0000000000007941 */ /* 0x000fea0003800200 */
.L_x_3057:
        /* <DEDUP_REMOVED lines=27> */
.L_x_3062:
[----:B------:R1:W-:Y:S02]  /*2e50*/  STS.128 [R175+0xe000], RZ ;  /* 0x00e000ffaf007388 */ /* 0x0003e40000000c00 */
.L_x_3061:
[----:B------:R-:W-:Y:S05]  /*2e60*/  BSYNC.RECONVERGENT B0 ;  /* 0x0000000000007941 */ /* 0x000fea0003800200 */
.L_x_3060:
        /* <DEDUP_REMOVED lines=31> */
.L_x_3065:
[----:B------:R1:W-:Y:S02]  /*3060*/  STS.128 [R175+0xe800], RZ ;  /* 0x00e800ffaf007388 */ /* 0x0003e40000000c00 */
.L_x_3064:
[----:B------:R-:W-:Y:S05]  /*3070*/  BSYNC.RECONVERGENT B0 ;  /* 0x0000000000007941 */ /* 0x000fea0003800200 */
.L_x_3063:
[----:B------:R-:W5:Y:S01]  /*3080*/  LD.E R115, desc[UR4][R2.64+0x18c] ;  /* 0x00018c0402737980 */ /* 0x000f62000c101900 */
[-C--:B------:R-:W-:Y:S01]  /*3090*/  LEA R157, R157, R4.reuse, 0x1 ;  /* 0x000000049d9d7211 */ /* 0x080fe200078e08ff */
[----:B------:R-:W-:Y:S01]  /*30a0*/  BSSY.RECONVERGENT B1, `(.L_x_3066) ;  /* 0x00001bb000017945 */ /* 0x000fe20003800200 */
[----:B------:R-:W-:Y:S01]  /*30b0*/  LEA R156, R5, R4, 0x1 ;  /* 0x00000004059c7211 */ /* 0x000fe200078e08ff */
[----:B------:R-:W0:Y:S01]  /*30c0*/  LDGDEPBAR ;  /* 0x00000000000079af */ /* 0x000e220000000000 */
[C---:B------:R-:W-:Y:S02]  /*30d0*/  LEA R119, R112.reuse, R157, 0x1 ;  /* 0x0000009d70777211 */ /* 0x040fe400078e08ff */
[----:B------:R-:W-:Y:S01]  /*30e0*/  LEA R5, R112, R156, 0x1 ;  /* 0x0000009c70057211 */ /* 0x000fe200078e08ff */
[----:B------:R-:W-:Y:S01]  /*30f0*/  LDSM.16.M88.4 R44, [R157] ;  /* 0x000000009d2c783b */ /* 0x000fe20000000200 */
[----:B------:R-:W-:-:S03]  /*3100*/  ISETP.NE.AND P6, PT, R6, 0x1, PT ;  /* 0x000000010600780c */ /* 0x000fc60003fc5270 */
[----:B------:R-:W2:Y:S04]  /*3110*/  LDSM.16.M88.4 R32, [R156+0x3000] ;  /* 0x003000009c20783b */ /* 0x000ea80000000200 */
[----:B------:R-:W3:Y:S04]  /*3120*/  LDSM.16.M88.4 R92, [R156+0x3400] ;  /* 0x003400009c5c783b */ /* 0x000ee80000000200 */
[----:B------:R-:W4:Y:S04]  /*3130*/  LDSM.16.M88.4 R84, [R156+0x3800] ;  /* 0x003800009c54783b */ /* 0x000f280000000200 */
[----:B------:R-:W4:Y:S04]  /*3140*/  LDSM.16.M88.4 R76, [R156+0x3c00] ;  /* 0x003c00009c4c783b */ /* 0x000f280000000200 */
[----:B------:R-:W4:Y:S04]  /*3150*/  LDSM.16.M88.4 R68, [R156+0x4000] ;  /* 0x004000009c44783b */ /* 0x000f280000000200 */
[----:B------:R-:W4:Y:S04]  /*3160*/  LDSM.16.M88.4 R60, [R156+0x4400] ;  /* 0x004400009c3c783b */ /* 0x000f280000000200 */
[----:B------:R-:W4:Y:S04]  /*3170*/  LDSM.16.M88.4 R52, [R156+0x4800] ;  /* 0x004800009c34783b */ /* 0x000f280000000200 */
[----:B------:R-:W4:Y:S04]  /*3180*/  LDSM.16.M88.4 R24, [R156+0x4c00] ;  /* 0x004c00009c18783b */ /* 0x000f280000000200 */
        /* <DEDUP_REMOVED lines=40> */
[----:B------:R-:W-:Y:S07]  /*3410*/  LDSM.16.M88.4 R24, [R157+0x2000] ;  /* 0x002000009d18783b */ /* 0x000fee0000000200 */
[C---:B-1----:R-:W-:Y:S08]  /*3420*/  HMMA.16816.F32.BF16 R64, R8.reuse, R20, R64 ;  /* 0x000000140840723c */ /* 0x042ff00000041840 */
[----:B------:R-:W-:Y:S01]  /*3430*/  HMMA.16816.F32.BF16 R60, R8, R22, R60 ;  /* 0x00000016083c723c */ /* 0x000fe2000004183c */
[----:B------:R-:W1:Y:S07]  /*3440*/  LDSM.16.M88.4 R20, [R156+0x7000] ;  /* 0x007000009c14783b */ /* 0x000e6e0000000200 */
[C---:B----4-:R-:W-:Y:S08]  /*3450*/  HMMA.16816.F32.BF16 R16, R100.reuse, R36, R16 ;  /* 0x000000246410723c */ /* 0x050ff00000041810 */
        /* <DEDUP_REMOVED lines=9> */
[C---:B------:R-:W-:Y:S08]  /*34f0*/  HMMA.16816.F32.BF16 R16, R40.reuse, R108, R16 ;  /* 0x0000006c2810723c */ /* 0x040ff00000041810 */
        /* <DEDUP_REMOVED lines=11> */
[-C--:B-----5:R-:W-:Y:S01]  /*35b0*/  FMUL.FTZ R16, R16, R115.reuse ;  /* 0x0000007310107220 */ /* 0x0a0fe20000410000 */
[-C--:B------:R-:W-:Y:S01]  /*35c0*/  FMUL.FTZ R119, R18, R115.reuse ;  /* 0x0000007312777220 */ /* 0x080fe20000410000 */
[----:B------:R-:W-:-:S02]  /*35d0*/  FMUL.FTZ R123, R19, R115 ;  /* 0x00000073137b7220 */ /* 0x000fc40000410000 */
[----:B------:R3:W4:Y:S01]  /*35e0*/  MUFU.TANH R97, R16 ;  /* 0x0000001000617308 */ /* 0x0007220000002400 */
[C---:B------:R-:W-:Y:S01]  /*35f0*/  HMMA.16816.F32.BF16 R84, R100.reuse, R98, R84 ;  /* 0x000000626454723c */ /* 0x040fe20000041854 */
[-C--:B------:R-:W-:Y:S02]  /*3600*/  FMUL.FTZ R99, R17, R115.reuse ;  /* 0x0000007311637220 */ /* 0x080fe40000410000 */
        /* <DEDUP_REMOVED lines=30> */
[C---:B----4-:R-:W-:Y:S08]  /*37f0*/  HMMA.16816.F32.BF16 R80, R24.reuse, R8, R80 ;  /* 0x000000081850723c */ /* 0x050ff00000041850 */
[C---:B------:R-:W-:Y:S01]  /*3800*/  HMMA.16816.F32.BF16 R76, R24.reuse, R10, R76 ;  /* 0x0000000a184c723c */ /* 0x040fe2000004184c */
[----:B------:R-:W4:Y:S07]  /*3810*/  LDSM.16.M88.4 R8, [R156+0x6800] ;  /* 0x006800009c08783b */ /* 0x000f2e0000000200 */
[----:B------:R-:W-:Y:S01]  /*3820*/  HMMA.16816.F32.BF16 R92, R24, R90, R92 ;  /* 0x0000005a185c723c */ /* 0x000fe2000004185c */
[----:B------:R-:W-:Y:S07]  /*3830*/  LDSM.16.M88.4 R88, [R5+0x7800] ;  /* 0x007800000558783b */ /* 0x000fee0000000200 */
[C---:B--2---:R-:W-:Y:S08]  /*3840*/  HMMA.16816.F32.BF16 R72, R100.reuse, R36, R72 ;  /* 0x000000246448723c */ /* 0x044ff00000041848 */
[C---:B------:R-:W-:Y:S01]  /*3850*/  HMMA.16816.F32.BF16 R68, R100.reuse, R38, R68 ;  /* 0x000000266444723c */ /* 0x040fe20000041844 */
[----:B------:R-:W-:Y:S07]  /*3860*/  LDSM.16.M88.4 R36, [R5+0x8000] ;  /* 0x008000000524783b */ /* 0x000fee0000000200 */
[C---:B---3--:R-:W-:Y:S08]  /*3870*/  HMMA.16816.F32.BF16 R64, R100.reuse, R16, R64 ;  /* 0x000000106440723c */ /* 0x048ff00000041840 */
[----:B------:R-:W-:Y:S01]  /*3880*/  HMMA.16816.F32.BF16 R60, R100, R18, R60 ;  /* 0x00000012643c723c */ /* 0x000fe2000004183c */
[----:B------:R-:W2:Y:S07]  /*3890*/  LDSM.16.M88.4 R16, [R5+0x6400] ;  /* 0x006400000510783b */ /* 0x000eae0000000200 */
[C---:B------:R-:W-:Y:S08]  /*38a0*/  HMMA.16816.F32.BF16 R108, R12.reuse, R28, R108 ;  /* 0x0000001c0c6c723c */ /* 0x040ff0000004186c */
[----:B------:R-:W-:Y:S01]  /*38b0*/  HMMA.16816.F32.BF16 R92, R12, R30, R92 ;  /* 0x0000001e0c5c723c */ /* 0x000fe2000004185c */
[----:B------:R-:W3:Y:S07]  /*38c0*/  LDSM.16.M88.4 R28, [R5+0x7c00] ;  /* 0x007c0000051c783b */ /* 0x000eee0000000200 */
[----:B------:R-:W-:Y:S03]  /*38d0*/  HMMA.16816.F32.BF16 R72, R40, R32, R72 ;  /* 0x000000202848723c */ /* 0x000fe60000041848 */
[-C--:B------:R-:W-:Y:S01]  /*38e0*/  FMUL.FTZ R109, R109, R115.reuse ;  /* 0x000000736d6d7220 */ /* 0x080fe20000410000 */
[-C--:B------:R-:W-:Y:S01]  /*38f0*/  FMUL.FTZ R111, R111, R115.reuse ;  /* 0x000000736f6f7220 */ /* 0x080fe20000410000 */
[-C--:B------:R-:W-:Y:S01]  /*3900*/  FMUL.FTZ R108, R108, R115.reuse ;  /* 0x000000736c6c7220 */ /* 0x080fe20000410000 */
[----:B------:R-:W-:-:S02]  /*3910*/  FMUL.FTZ R110, R110, R115 ;  /* 0x000000736e6e7220 */ /* 0x000fc40000410000 */
[----:B------:R-:W-:Y:S01]  /*3920*/  HMMA.16816.F32.BF16 R68, R40, R34, R68 ;  /* 0x000000222844723c */ /* 0x000fe20000041844 */
[----:B------:R-:W-:Y:S01]  /*3930*/  LDSM.16.M88.4 R32, [R5+0x8400] ;  /* 0x008400000520783b */ /* 0x000fe20000000200 */
[----:B------:R1:W1:Y:S01]  /*3940*/  MUFU.TANH R133, R108 ;  /* 0x0000006c00857308 */ /* 0x0002620000002400 */
[-C--:B------:R-:W-:Y:S01]  /*3950*/  FMUL.FTZ R95, R95, R115.reuse ;  /* 0x000000735f5f7220 */ /* 0x080fe20000410000 */
[----:B------:R-:W-:-:S04]  /*3960*/  FMUL.FTZ R92, R92, R115 ;  /* 0x000000735c5c7220 */ /* 0x000fc80000410000 */
[C---:B----4-:R-:W-:Y:S02]  /*3970*/  HMMA.16816.F32.BF16 R56, R100.reuse, R8, R56 ;  /* 0x000000086438723c */ /* 0x050fe40000041838 */
[----:B------:R-:W4:Y:S06]  /*3980*/  MUFU.TANH R109, R109 ;  /* 0x0000006d006d7308 */ /* 0x000f2c0000002400 */
[----:B------:R-:W-:Y:S01]  /*3990*/  HMMA.16816.F32.BF16 R52, R100, R10, R52 ;  /* 0x0000000a6434723c */ /* 0x000fe20000041834 */
[----:B------:R-:W5:Y:S01]  /*39a0*/  LDSM.16.M88.4 R8, [R5+0x6800] ;  /* 0x006800000508783b */ /* 0x000f620000000200 */
[----:B------:R1:W1:Y:S06]  /*39b0*/  MUFU.TANH R135, R110 ;  /* 0x0000006e00877308 */ /* 0x00026c0000002400 */
[C---:B------:R-:W-:Y:S02]  /*39c0*/  HMMA.16816.F32.BF16 R72, R24.reuse, R20, R72 ;  /* 0x000000141848723c */ /* 0x040fe40000041848 */
[----:B------:R-:W1:Y:S06]  /*39d0*/  MUFU.TANH R111, R111 ;  /* 0x0000006f006f7308 */ /* 0x000e6c0000002400 */
[----:B------:R-:W-:Y:S01]  /*39e0*/  HMMA.16816.F32.BF16 R68, R24, R22, R68 ;  /* 0x000000161844723c */ /* 0x000fe20000041844 */
[----:B------:R-:W4:Y:S01]  /*39f0*/  LDSM.16.M88.4 R20, [R156+0x6c00] ;  /* 0x006c00009c14783b */ /* 0x000f220000000200 */
[----:B------:R1:W1:Y:S06]  /*3a00*/  MUFU.TANH R137, R92 ;  /* 0x0000005c00897308 */ /* 0x00026c0000002400 */
[C---:B--2---:R-:W-:Y:S02]  /*3a10*/  HMMA.16816.F32.BF16 R64, R40.reuse, R16, R64 ;  /* 0x000000102840723c */ /* 0x044fe40000041840 */
[----:B------:R-:W2:Y:S06]  /*3a20*/  MUFU.TANH R95, R95 ;  /* 0x0000005f005f7308 */ /* 0x000eac0000002400 */
[----:B------:R-:W-:Y:S01]  /*3a30*/  HMMA.16816.F32.BF16 R60, R40, R18, R60 ;  /* 0x00000012283c723c */ /* 0x000fe2000004183c */
[----:B------:R-:W1:Y:S07]  /*3a40*/  LDSM.16.M88.4 R16, [R156+0x8800] ;  /* 0x008800009c10783b */ /* 0x000e6e0000000200 */
[C---:B---3--:R-:W-:Y:S08]  /*3a50*/  HMMA.16816.F32.BF16 R80, R12.reuse, R28, R80 ;  /* 0x0000001c0c50723c */ /* 0x048ff00000041850 */
[C---:B------:R-:W-:Y:S01]  /*3a60*/  HMMA.16816.F32.BF16 R76, R12.reuse, R30, R76 ;  /* 0x0000001e0c4c723c */ /* 0x040fe2000004184c */
[----:B------:R-:W3:Y:S07]  /*3a70*/  LDSM.16.M88.4 R28, [R156+0x8400] ;  /* 0x008400009c1c783b */ /* 0x000eee0000000200 */
[----:B------:R-:W-:Y:S03]  /*3a80*/  HMMA.16816.F32.BF16 R72, R12, R36, R72 ;  /* 0x000000240c48723c */ /* 0x000fe60000041848 */
[-C--:B------:R-:W-:Y:S01]  /*3a90*/  FMUL.FTZ R81, R81, R115.reuse ;  /* 0x0000007351517220 */ /* 0x080fe20000410000 */
[-C--:B------:R-:W-:Y:S01]  /*3aa0*/  FMUL.FTZ R83, R83, R115.reuse ;  /* 0x0000007353537220 */ /* 0x080fe20000410000 */
[-C--:B------:R-:W-:Y:S01]  /*3ab0*/  FMUL.FTZ R80, R80, R115.reuse ;  /* 0x0000007350507220 */ /* 0x080fe20000410000 */
[----:B------:R-:W-:-:S02]  /*3ac0*/  FMUL.FTZ R82, R82, R115 ;  /* 0x0000007352527220 */ /* 0x000fc40000410000 */
[----:B------:R-:W-:Y:S01]  /*3ad0*/  HMMA.16816.F32.BF16 R68, R12, R38, R68 ;  /* 0x000000260c44723c */ /* 0x000fe20000041844 */
[----:B------:R-:W2:Y:S01]  /*3ae0*/  LDSM.16.M88.4 R36, [R5+0x6c00] ;  /* 0x006c00000524783b */ /* 0x000ea20000000200 */
[----:B------:R1:W1:Y:S01]  /*3af0*/  MUFU.TANH R145, R80 ;  /* 0x0000005000917308 */ /* 0x0002620000002400 */
[-C--:B------:R-:W-:Y:S01]  /*3b00*/  FMUL.FTZ R77, R77, R115.reuse ;  /* 0x000000734d4d7220 */ /* 0x080fe20000410000 */
[-C--:B------:R-:W-:Y:S01]  /*3b10*/  FMUL.FTZ R79, R79, R115.reuse ;  /* 0x000000734f4f7220 */ /* 0x080fe20000410000 */
[-C--:B------:R-:W-:Y:S01]  /*3b20*/  FMUL.FTZ R76, R76, R115.reuse ;  /* 0x000000734c4c7220 */ /* 0x080fe20000410000 */
[-C--:B------:R-:W-:Y:S02]  /*3b30*/  FMUL.FTZ R78, R78, R115.reuse ;  /* 0x000000734e4e7220 */ /* 0x080fe40000410000 */
[----:B-----5:R-:W-:Y:S02]  /*3b40*/  HMMA.16816.F32.BF16 R56, R40, R8, R56 ;  /* 0x000000082838723c */ /* 0x020fe40000041838 */
[----:B------:R-:W1:Y:S01]  /*3b50*/  MUFU.TANH R81, R81 ;  /* 0x0000005100517308 */ /* 0x000e620000002400 */
[-C--:B------:R-:W-:Y:S01]  /*3b60*/  FMUL.FTZ R155, R73, R115.reuse ;  /* 0x00000073499b7220 */ /* 0x080fe20000410000 */
[-C--:B------:R-:W-:Y:S01]  /*3b70*/  FMUL.FTZ R73, R74, R115.reuse ;  /* 0x000000734a497220 */ /* 0x080fe20000410000 */
[-C--:B------:R-:W-:Y:S01]  /*3b80*/  FMUL.FTZ R75, R75, R115.reuse ;  /* 0x000000734b4b7220 */ /* 0x080fe20000410000 */
[----:B------:R-:W-:-:S02]  /*3b90*/  FMUL.FTZ R72, R72, R115 ;  /* 0x0000007348487220 */ /* 0x000fc40000410000 */
[----:B------:R-:W-:Y:S01]  /*3ba0*/  HMMA.16816.F32.BF16 R52, R40, R10, R52 ;  /* 0x0000000a2834723c */ /* 0x000fe20000041834 */
[----:B------:R-:W5:Y:S01]  /*3bb0*/  LDSM.16.M88.4 R8, [R156+0x8c00] ;  /* 0x008c00009c08783b */ /* 0x000f620000000200 */
[----:B------:R1:W1:Y:S01]  /*3bc0*/  MUFU.TANH R147, R82 ;  /* 0x0000005200937308 */ /* 0x0002620000002400 */
[----:B------:R-:W-:-:S05]  /*3bd0*/  FMUL.FTZ R68, R68, R115 ;  /* 0x0000007344447220 */ /* 0x000fca0000410000 */
[C---:B----4-:R-:W-:Y:S01]  /*3be0*/  HMMA.16816.F32.BF16 R48, R100.reuse, R20, R48 ;  /* 0x000000146430723c */ /* 0x050fe20000041830 */
[----:B------:R-:W-:Y:S01]  /*3bf0*/  FMUL.FTZ R21, R70, R115 ;  /* 0x0000007346157220 */ /* 0x000fe20000410000 */
[----:B------:R-:W4:Y:S06]  /*3c00*/  MUFU.TANH R83, R83 ;  /* 0x0000005300537308 */ /* 0x000f2c0000002400 */
[----:B------:R-:W-:Y:S02]  /*3c10*/  HMMA.16816.F32.BF16 R44, R100, R22, R44 ;  /* 0x00000016642c723c */ /* 0x000fe4000004182c */
[----:B------:R2:W2:Y:S06]  /*3c20*/  MUFU.TANH R149, R76 ;  /* 0x0000004c00957308 */ /* 0x0004ac0000002400 */
[C---:B-1----:R-:W-:Y:S02]  /*3c30*/  HMMA.16816.F32.BF16 R56, R24.reuse, R16, R56 ;  /* 0x000000101838723c */ /* 0x042fe40000041838 */
[----:B------:R-:W1:Y:S06]  /*3c40*/  MUFU.TANH R77, R77 ;  /* 0x0000004d004d7308 */ /* 0x000e6c0000002400 */
[C---:B------:R-:W-:Y:S01]  /*3c50*/  HMMA.16816.F32.BF16 R52, R24.reuse, R18, R52 ;  /* 0x000000121834723c */ /* 0x040fe20000041834 */
[----:B------:R-:W4:Y:S01]  /*3c60*/  LDSM.16.M88.4 R16, [R5+0x8c00] ;  /* 0x008c00000510783b */ /* 0x000f220000000200 */
[----:B------:R1:W1:Y:S06]  /*3c70*/  MUFU.TANH R151, R78 ;  /* 0x0000004e00977308 */ /* 0x00026c0000002400 */
[C---:B---3--:R-:W-:Y:S02]  /*3c80*/  HMMA.16816.F32.BF16 R64, R24.reuse, R28, R64 ;  /* 0x0000001c1840723c */ /* 0x048fe40000041840 */
[----:B------:R-:W3:Y:S06]  /*3c90*/  MUFU.TANH R79, R79 ;  /* 0x0000004f004f7308 */ /* 0x000eec0000002400 */
[----:B------:R-:W-:Y:S01]  /*3ca0*/  HMMA.16816.F32.BF16 R60, R24, R30, R60 ;  /* 0x0000001e183c723c */ /* 0x000fe2000004183c */
[----:B------:R-:W1:Y:S01]  /*3cb0*/  LDSM.16.M88.4 R28, [R5+0x8800] ;  /* 0x00880000051c783b */ /* 0x000e620000000200 */
[----:B------:R1:W1:Y:S01]  /*3cc0*/  MUFU.TANH R153, R72 ;  /* 0x0000004800997308 */ /* 0x0002620000002400 */
[----:B------:R-:W-:-:S05]  /*3cd0*/  DEPBAR.LE SB0, 0x0 ;  /* 0x000080000000791a */ /* 0x000fca0000000000 */
[C---:B--2---:R-:W-:Y:S02]  /*3ce0*/  HMMA.16816.F32.BF16 R48, R40.reuse, R36, R48 ;  /* 0x000000242830723c */ /* 0x044fe40000041830 */
[----:B------:R-:W2:Y:S06]  /*3cf0*/  MUFU.TANH R155, R155 ;  /* 0x0000009b009b7308 */ /* 0x000eac0000002400 */
[----:B------:R-:W-:Y:S02]  /*3d00*/  HMMA.16816.F32.BF16 R44, R40, R38, R44 ;  /* 0x00000026282c723c */ /* 0x000fe4000004182c */
[----:B------:R-:W1:Y:S06]  /*3d10*/  MUFU.TANH R73, R73 ;  /* 0x0000004900497308 */ /* 0x000e6c0000002400 */
[----:B------:R-:W-:Y:S01]  /*3d20*/  HMMA.16816.F32.BF16 R104, R12, R88, R104 ;  /* 0x000000580c68723c */ /* 0x000fe20000041868 */
[-C--:B------:R-:W-:Y:S01]  /*3d30*/  FMUL.FTZ R89, R93, R115.reuse ;  /* 0x000000735d597220 */ /* 0x080fe20000410000 */
[-C--:B------:R-:W-:Y:S01]  /*3d40*/  FMUL.FTZ R93, R94, R115.reuse ;  /* 0x000000735e5d7220 */ /* 0x080fe20000410000 */
[----:B------:R-:W1:Y:S05]  /*3d50*/  MUFU.TANH R75, R75 ;  /* 0x0000004b004b7308 */ /* 0x000e6a0000002400 */
[C---:B-----5:R-:W-:Y:S03]  /*3d60*/  HMMA.16816.F32.BF16 R48, R24.reuse, R8, R48 ;  /* 0x000000081830723c */ /* 0x060fe60000041830 */
[----:B------:R-:W1:Y:S05]  /*3d70*/  MUFU.TANH R89, R89 ;  /* 0x0000005900597308 */ /* 0x000e6a0000002400 */
[----:B------:R-:W-:Y:S03]  /*3d80*/  HMMA.16816.F32.BF16 R44, R24, R10, R44 ;  /* 0x0000000a182c723c */ /* 0x000fe6000004182c */
[-C--:B------:R-:W-:Y:S01]  /*3d90*/  FMUL.FTZ R107, R107, R115.reuse ;  /* 0x000000736b6b7220 */ /* 0x080fe20000410000 */
[-C--:B------:R-:W-:Y:S01]  /*3da0*/  FMUL.FTZ R104, R104, R115.reuse ;  /* 0x0000007368687220 */ /* 0x080fe20000410000 */
[----:B------:R-:W1:Y:S03]  /*3db0*/  MUFU.TANH R93, R93 ;  /* 0x0000005d005d7308 */ /* 0x000e660000002400 */
[----:B------:R-:W-:Y:S01]  /*3dc0*/  HMMA.16816.F32.BF16 R64, R12, R32, R64 ;  /* 0x000000200c40723c */ /* 0x000fe20000041840 */
[-C--:B------:R-:W-:Y:S01]  /*3dd0*/  FMUL.FTZ R33, R69, R115.reuse ;  /* 0x0000007345217220 */ /* 0x080fe20000410000 */
[----:B------:R-:W-:-:S03]  /*3de0*/  FMUL.FTZ R69, R71, R115 ;  /* 0x0000007347457220 */ /* 0x000fc60000410000 */
[----:B------:R2:W2:Y:S03]  /*3df0*/  MUFU.TANH R139, R104 ;  /* 0x00000068008b7308 */ /* 0x0004a60000002400 */
[C---:B----4-:R-:W-:Y:S05]  /*3e00*/  HMMA.16816.F32.BF16 R48, R12.reuse, R16, R48 ;  /* 0x000000100c30723c */ /* 0x050fea0000041830 */
[----:B------:R-:W4:Y:S03]  /*3e10*/  MUFU.TANH R107, R107 ;  /* 0x0000006b006b7308 */ /* 0x000f260000002400 */
[C---:B-1----:R-:W-:Y:S03]  /*3e20*/  HMMA.16816.F32.BF16 R56, R12.reuse, R28, R56 ;  /* 0x0000001c0c38723c */ /* 0x042fe60000041838 */
[-C--:B------:R-:W-:Y:S01]  /*3e30*/  FMUL.FTZ R64, R64, R115.reuse ;  /* 0x0000007340407220 */ /* 0x080fe20000410000 */
[-C--:B------:R-:W-:Y:S01]  /*3e40*/  FMUL.FTZ R66, R66, R115.reuse ;  /* 0x0000007342427220 */ /* 0x080fe20000410000 */
[----:B------:R1:W1:Y:S03]  /*3e50*/  MUFU.TANH R167, R68 ;  /* 0x0000004400a77308 */ /* 0x0002660000002400 */
[C---:B------:R-:W-:Y:S03]  /*3e60*/  HMMA.16816.F32.BF16 R44, R12.reuse, R18, R44 ;  /* 0x000000120c2c723c */ /* 0x040fe6000004182c */
[-C--:B------:R-:W-:Y:S01]  /*3e70*/  FMUL.FTZ R48, R48, R115.reuse ;  /* 0x0000007330307220 */ /* 0x080fe20000410000 */
[-C--:B------:R-:W-:Y:S01]  /*3e80*/  FMUL.FTZ R49, R49, R115.reuse ;  /* 0x0000007331317220 */ /* 0x080fe20000410000 */
[----:B------:R-:W1:Y:S03]  /*3e90*/  MUFU.TANH R33, R33 ;  /* 0x0000002100217308 */ /* 0x000e660000002400 */
[C---:B------:R-:W-:Y:S01]  /*3ea0*/  HMMA.16816.F32.BF16 R84, R12.reuse, R90, R84 ;  /* 0x0000005a0c54723c */ /* 0x040fe20000041854 */
[-C--:B------:R-:W-:Y:S01]  /*3eb0*/  FMUL.FTZ R91, R105, R115.reuse ;  /* 0x00000073695b7220 */ /* 0x080fe20000410000 */
[-C--:B------:R-:W-:Y:S01]  /*3ec0*/  FMUL.FTZ R105, R106, R115.reuse ;  /* 0x000000736a697220 */ /* 0x080fe20000410000 */
        /* <DEDUP_REMOVED lines=29> */
[----:B------:R1:W1:Y:S08]  /*40a0*/  MUFU.TANH R141, R84 ;  /* 0x00000054008d7308 */ /* 0x0002700000002400 */
[----:B------:R-:W1:Y:S08]  /*40b0*/  MUFU.TANH R85, R85 ;  /* 0x0000005500557308 */ /* 0x000e700000002400 */
[----:B------:R1:W1:Y:S08]  /*40c0*/  MUFU.TANH R143, R86 ;  /* 0x00000056008f7308 */ /* 0x0002700000002400 */
        /* <DEDUP_REMOVED lines=41> */
.L_x_3069:
[----:B------:R-:W2:Y:S01]  /*4360*/  LD.E R20, desc[UR4][R2.64+0x170] ;  /* 0x0001700402147980 */ /* 0x000ea2000c101900 */
[----:B------:R-:W-:Y:S02]  /*4370*/  LEA R16, R6, 0xffffff00, 0x7 ;  /* 0xffffff0006107811 */ /* 0x000fe400078e38ff */
[----:B------:R-:W-:Y:S01]  /*4380*/  IABS R10, R173 ;  /* 0x000000ad000a7213 */ /* 0x000fe20000000000 */
[----:B-1----:R-:W3:Y:S01]  /*4390*/  LD.E.64 R48, desc[UR4][R2.64+0x20] ;  /* 0x0000200402307980 */ /* 0x002ee2000c101b00 */
        /* <DEDUP_REMOVED lines=29> */
[----:B------:R-:W-:Y:S02]  /*4570*/  ISETP.GE.U32.AND P5, PT, R19, R12, PT ;  /* 0x0000000c1300720c */ /* 0x000fe40003fa6070 */
[----:B------:R-:W-:-:S09]  /*4580*/  LOP3.LUT R41, RZ, R20, RZ, 0x33, !PT ;  /* 0x00000014ff297212 */ /* 0x000fd200078e33ff */
[----:B------:R-:W-:Y:S02]  /*4590*/  @P4 IADD3 R14, PT, PT, R14, 0x1, RZ ;  /* 0x000000010e0e4810 */ /* 0x000fe40007ffe0ff */
[----:B------:R-:W-:-:S03]  /*45a0*/  @P5 VIADD R18, R18, 0x1 ;  /* 0x0000000112125836 */ /* 0x000fc60000000000 */
        /* <DEDUP_REMOVED lines=23> */
.L_x_3070:
[----:B------:R-:W-:Y:S05]  /*4720*/  BSYNC.RECONVERGENT B0 ;  /* 0x0000000000007941 */ /* 0x000fea0003800200 */
.L_x_3068:
        /* <DEDUP_REMOVED lines=10> */
[----:B-1----:R-:W-:Y:S01]  /*47d0*/  IADD3 R48, P3, PT, R19, R18, RZ ;  /* 0x0000001213307210 */ /* 0x002fe20007f7e0ff */
        /* <DEDUP_REMOVED lines=68> */
.L_x_3072:
[----:B------:R3:W-:Y:S02]  /*4c20*/  STS.128 [R175+0x8800], RZ ;  /* 0x008800ffaf007388 */ /* 0x0007e40000000c00 */
.L_x_3073:
[----:B------:R-:W-:Y:S05]  /*4c30*/  BSYNC.RECONVERGENT B0 ;  /* 0x0000000000007941 */ /* 0x000fea0003800200 */
.L_x_3071:
[----:B------:R-:W0:Y:S02]  /*4c40*/  LDGDEPBAR ;  /* 0x00000000000079af */ /* 0x000e240000000000 */
.L_x_3067:
[----:B------:R-:W-:Y:S05]  /*4c50*/  BSYNC.RECONVERGENT B1 ;  /* 0x0000000000017941 */ /* 0x000fea0003800200 */
.L_x_3066:
[----:B------:R-:W-:Y:S01]  /*4c60*/  LOP3.LUT R28, R120, 0x7, RZ, 0xc0, !PT ;  /* 0x00000007781c7812 */ /* 0x000fe200078ec0ff */
[----:B------:R-:W-:-:S03]  /*4c70*/  IMAD.SHL.U32 R30, R118, 0x2, RZ ;  /* 0x00000002761e7824 */ /* 0x000fc600078e00ff */
[----:B--2---:R-:W-:Y:S02]  /*4c80*/  LOP3.LUT R19, R28, 0x1f0, R7, 0xf8, !PT ;  /* 0x000001f01c137812 */ /* 0x004fe400078ef807 */
[----:B------:R-:W-:Y:S02]  /*4c90*/  LOP3.LUT R30, R30, 0x6, RZ, 0xc0, !PT ;  /* 0x000000061e1e7812 */ /* 0x000fe400078ec0ff */
[----:B------:R-:W-:-:S03]  /*4ca0*/  IADD3 R19, PT, PT, -R117, R19, R176 ;  /* 0x0000001375137210 */ /* 0x000fc60007ffe1b0 */
[----:B------:R-:W-:Y:S02]  /*4cb0*/  IMAD.IADD R223, R173, 0x1, R30 ;  /* 0x00000001addf7824 */ /* 0x000fe400078e021e */
[----:B------:R-:W-:Y:S02]  /*4cc0*/  IMAD.IADD R12, R19, 0x1, R116 ;  /* 0x00000001130c7824 */ /* 0x000fe400078e0274 */
[C---:B------:R-:W-:Y:S02]  /*4cd0*/  VIADD R19, R223.reuse, 0x8 ;  /* 0x00000008df137836 */ /* 0x040fe40000000000 */
[----:B-1----:R-:W-:Y:S02]  /*4ce0*/  VIADD R49, R223, 0x69 ;  /* 0x00000069df317836 */ /* 0x002fe40000000000 */
[----:B------:R-:W-:Y:S01]  /*4cf0*/  IMAD.IADD R8, R12, 0x1, -R19 ;  /* 0x000000010c087824 */ /* 0x000fe200078e0a13 */
[----:B------:R-:W-:Y:S01]  /*4d00*/  ISETP.GE.AND P5, PT, R19, R116, PT ;  /* 0x000000741300720c */ /* 0x000fe20003fa6270 */
[----:B------:R-:W-:-:S02]  /*4d10*/  VIADD R19, R223, 0x19 ;  /* 0x00000019df137836 */ /* 0x000fc40000000000 */
[C---:B------:R-:W-:Y:S01]  /*4d20*/  IMAD.IADD R16, R12.reuse, 0x1, -R49 ;  /* 0x000000010c107824 */ /* 0x040fe200078e0a31 */
[----:B------:R-:W-:Y:S01]  /*4d30*/  IABS R8, R8 ;  /* 0x0000000800087213 */ /* 0x000fe20000000000 */
[----:B------:R-:W-:Y:S02]  /*4d40*/  IMAD.IADD R36, R12, 0x1, -R19 ;  /* 0x000000010c247824 */ /* 0x000fe400078e0a13 */
[C---:B------:R-:W-:Y:S01]  /*4d50*/  VIADD R225, R223.reuse, 0x11 ;  /* 0x00000011dfe17836 */ /* 0x040fe20000000000 */
[----:B------:R-:W-:Y:S01]  /*4d60*/  IABS R16, R16 ;  /* 0x0000001000107213 */ /* 0x000fe20000000000 */
[C---:B------:R-:W-:Y:S01]  /*4d70*/  VIADD R195, R223.reuse, 0x30 ;  /* 0x00000030dfc37836 */ /* 0x040fe20000000000 */
[----:B------:R-:W-:Y:S01]  /*4d80*/  I2FP.F32.S32 R8, R8 ;  /* 0x0000000800087245 */ /* 0x000fe20000201400 */
[C---:B------:R-:W-:Y:S01]  /*4d90*/  VIADD R199, R223.reuse, 0x29 ;  /* 0x00000029dfc77836 */ /* 0x040fe20000000000 */
[----:B------:R-:W-:Y:S01]  /*4da0*/  IABS R36, R36 ;  /* 0x0000002400247213 */ /* 0x000fe20000000000 */
[----:B------:R-:W-:Y:S01]  /*4db0*/  VIADD R227, R223, 0x10 ;  /* 0x00000010dfe37836 */ /* 0x000fe20000000000 */
[----:B------:R-:W-:Y:S01]  /*4dc0*/  I2FP.F32.S32 R16, R16 ;  /* 0x0000001000107245 */ /* 0x000fe20000201400 */
[----:B------:R-:W-:Y:S01]  /*4dd0*/  FFMA.FTZ R101, -R0, R8, R125 ;  /* 0x0000000800657223 */ /* 0x000fe2000001017d */
[C---:B------:R-:W-:Y:S01]  /*4de0*/  IMAD.IADD R8, R12.reuse, 0x1, -R225 ;  /* 0x000000010c087824 */ /* 0x040fe200078e0ae1 */
[----:B------:R-:W-:Y:S01]  /*4df0*/  I2FP.F32.S32 R36, R36 ;  /* 0x0000002400247245 */ /* 0x000fe20000201400 */
[----:B------:R-:W-:-:S02]  /*4e00*/  IMAD.IADD R10, R12, 0x1, -R199 ;  /* 0x000000010c0a7824 */ /* 0x000fc400078e0ac7 */
[C---:B------:R-:W-:Y:S01]  /*4e10*/  FFMA.FTZ R16, -R0.reuse, R16, R27 ;  /* 0x0000001000107223 */ /* 0x040fe2000001011b */
[C---:B------:R-:W-:Y:S01]  /*4e20*/  VIADD R221, R223.reuse, 0x1 ;  /* 0x00000001dfdd7836 */ /* 0x040fe20000000000 */
[----:B------:R-:W2:Y:S01]  /*4e30*/  LD.E R27, desc[UR4][R2.64+0xdc] ;  /* 0x0000dc04021b7980 */ /* 0x000ea2000c101900 */
[----:B------:R-:W-:Y:S01]  /*4e40*/  IABS R8, R8 ;  /* 0x0000000800087213 */ /* 0x000fe20000000000 */
[----:B------:R-:W-:Y:S01]  /*4e50*/  FFMA.FTZ R36, -R0, R36, R89 ;  /* 0x0000002400247223 */ /* 0x000fe20000010159 */
[C---:B------:R-:W-:Y:S01]  /*4e60*/  VIADD R89, R223.reuse, 0x28 ;  /* 0x00000028df597836 */ /* 0x040fe20000000000 */
[----:B------:R-:W-:Y:S01]  /*4e70*/  IABS R10, R10 ;  /* 0x0000000a000a7213 */ /* 0x000fe20000000000 */
[C---:B------:R-:W-:Y:S01]  /*4e80*/  VIADD R203, R223.reuse, 0x38 ;  /* 0x00000038dfcb7836 */ /* 0x040fe20000000000 */
[----:B------:R-:W-:Y:S01]  /*4e90*/  I2FP.F32.S32 R8, R8 ;  /* 0x0000000800087245 */ /* 0x000fe20000201400 */
[----:B------:R-:W-:Y:S01]  /*4ea0*/  IMAD.IADD R14, R12, 0x1, -R89 ;  /* 0x000000010c0e7824 */ /* 0x000fe200078e0a59 */
[----:B------:R-:W-:Y:S01]  /*4eb0*/  I2FP.F32.S32 R10, R10 ;  /* 0x0000000a000a7245 */ /* 0x000fe20000201400 */
[----:B------:R-:W-:-:S02]  /*4ec0*/  VIADD R185, R223, 0x40 ;  /* 0x00000040dfb97836 */ /* 0x000fc40000000000 */
[----:B------:R-:W-:Y:S01]  /*4ed0*/  FFMA.FTZ R103, -R0, R8, R109 ;  /* 0x0000000800677223 */ /* 0x000fe2000001016d */
[----:B------:R-:W-:Y:S01]  /*4ee0*/  IMAD.IADD R8, R12, 0x1, -R195 ;  /* 0x000000010c087824 */ /* 0x000fe200078e0ac3 */
[----:B------:R-:W-:Y:S01]  /*4ef0*/  IABS R14, R14 ;  /* 0x0000000e000e7213 */ /* 0x000fe20000000000 */
[C---:B------:R-:W-:Y:S02]  /*4f00*/  VIADD R61, R223.reuse, 0x18 ;  /* 0x00000018df3d7836 */ /* 0x040fe40000000000 */
[----:B------:R-:W-:Y:S01]  /*4f10*/  FFMA.FTZ R213, -R0, R10, R85 ;  /* 0x0000000a00d57223 */ /* 0x000fe20000010155 */
[C---:B------:R-:W-:Y:S01]  /*4f20*/  IMAD.IADD R40, R12.reuse, 0x1, -R227 ;  /* 0x000000010c287824 */ /* 0x040fe200078e0ae3 */
[----:B------:R-:W-:Y:S01]  /*4f30*/  IABS R8, R8 ;  /* 0x0000000800087213 */ /* 0x000fe20000000000 */
[C---:B------:R-:W-:Y:S01]  /*4f40*/  VIADD R121, R223.reuse, 0x51 ;  /* 0x00000051df797836 */ /* 0x040fe20000000000 */
[----:B------:R-:W-:Y:S01]  /*4f50*/  I2FP.F32.S32 R14, R14 ;  /* 0x0000000e000e7245 */ /* 0x000fe20000201400 */
[C---:B------:R-:W-:Y:S01]  /*4f60*/  IMAD.IADD R42, R12.reuse, 0x1, -R221 ;  /* 0x000000010c2a7824 */ /* 0x040fe200078e0add */
[----:B------:R-:W-:Y:S01]  /*4f70*/  I2FP.F32.S32 R8, R8 ;  /* 0x0000000800087245 */ /* 0x000fe20000201400 */
[----:B------:R-:W-:Y:S01]  /*4f80*/  IMAD.IADD R10, R12, 0x1, -R185 ;  /* 0x000000010c0a7824 */ /* 0x000fe200078e0ab9 */
[----:B------:R-:W-:Y:S01]  /*4f90*/  IABS R40, R40 ;  /* 0x0000002800287213 */ /* 0x000fe20000000000 */
[----:B------:R-:W-:Y:S01]  /*4fa0*/  FFMA.FTZ R215, -R0, R14, R141 ;  /* 0x0000000e00d77223 */ /* 0x000fe2000001018d */
[----:B------:R-:W-:-:S02]  /*4fb0*/  VIADD R141, R223, 0x41 ;  /* 0x00000041df8d7836 */ /* 0x000fc40000000000 */
[----:B------:R-:W-:Y:S01]  /*4fc0*/  FFMA.FTZ R207, -R0, R8, R145 ;  /* 0x0000000800cf7223 */ /* 0x000fe20000010191 */
[C---:B------:R-:W-:Y:S01]  /*4fd0*/  IMAD.IADD R14, R12.reuse, 0x1, -R203 ;  /* 0x000000010c0e7824 */ /* 0x040fe200078e0acb */
[----:B------:R-:W-:Y:S01]  /*4fe0*/  IABS R42, R42 ;  /* 0x0000002a002a7213 */ /* 0x000fe20000000000 */
[C---:B------:R-:W-:Y:S01]  /*4ff0*/  IMAD.IADD R8, R12.reuse, 0x1, -R141 ;  /* 0x000000010c087824 */ /* 0x040fe200078e0a8d */
[----:B------:R-:W-:Y:S01]  /*5000*/  IABS R10, R10 ;  /* 0x0000000a000a7213 */ /* 0x000fe20000000000 */
        /* <DEDUP_REMOVED lines=8> */
[C---:B------:R-:W-:Y:S01]  /*5090*/  VIADD R193, R223.reuse, 0x48 ;  /* 0x00000048dfc17836 */ /* 0x040fe20000000000 */
[----:B------:R-:W-:Y:S01]  /*50a0*/  I2FP.F32.S32 R40, R40 ;  /* 0x0000002800287245 */ /* 0x000fe20000201400 */
[----:B------:R-:W-:Y:S01]  /*50b0*/  IMAD.IADD R41, R12, 0x1, -R217 ;  /* 0x000000010c297824 */ /* 0x000fe200078e0ad9 */
[----:B------:R-:W-:Y:S01]  /*50c0*/  I2FP.F32.S32 R42, R42 ;  /* 0x0000002a002a7245 */ /* 0x000fe20000201400 */
[----:B------:R-:W-:Y:S01]  /*50d0*/  FFMA.FTZ R155, -R0, R8, R155 ;  /* 0x00000008009b7223 */ /* 0x000fe2000001019b */
[----:B------:R-:W-:Y:S01]  /*50e0*/  IMAD.IADD R8, R12, 0x1, -R121 ;  /* 0x000000010c087824 */ /* 0x000fe200078e0a79 */
[----:B------:R-:W-:Y:S01]  /*50f0*/  I2FP.F32.S32 R14, R14 ;  /* 0x0000000e000e7245 */ /* 0x000fe20000201400 */
[C---:B------:R-:W-:Y:S01]  /*5100*/  FFMA.FTZ R40, -R0.reuse, R40, R133 ;  /* 0x0000002800287223 */ /* 0x040fe20000010185 */
[----:B------:R-:W-:Y:S01]  /*5110*/  I2FP.F32.S32 R10, R10 ;  /* 0x0000000a000a7245 */ /* 0x000fe20000201400 */
[----:B------:R-:W-:Y:S01]  /*5120*/  VIADD R133, R223, 0x61 ;  /* 0x00000061df857836 */ /* 0x000fe20000000000 */
[----:B------:R-:W-:Y:S01]  /*5130*/  IABS R8, R8 ;  /* 0x0000000800087213 */ /* 0x000fe20000000000 */
[C---:B------:R-:W-:Y:S01]  /*5140*/  FFMA.FTZ R42, -R0.reuse, R42, R99 ;  /* 0x0000002a002a7223 */ /* 0x040fe20000010163 */
[----:B------:R-:W-:Y:S01]  /*5150*/  I2FP.F32.S32 R38, R38 ;  /* 0x0000002600267245 */ /* 0x000fe20000201400 */
[C---:B------:R-:W-:Y:S01]  /*5160*/  FFMA.FTZ R205, -R0.reuse, R14, R149 ;  /* 0x0000000e00cd7223 */ /* 0x040fe20000010195 */
        /* <DEDUP_REMOVED lines=8> */
[C---:B------:R-:W-:Y:S01]  /*51f0*/  IMAD.IADD R8, R12.reuse, 0x1, -R133 ;  /* 0x000000010c087824 */ /* 0x040fe200078e0a85 */
[----:B------:R-:W-:Y:S01]  /*5200*/  IABS R10, R10 ;  /* 0x0000000a000a7213 */ /* 0x000fe20000000000 */
        /* <DEDUP_REMOVED lines=8> */
[C---:B------:R-:W-:Y:S01]  /*5290*/  VIADD R211, R223.reuse, 0x31 ;  /* 0x00000031dfd37836 */ /* 0x040fe20000000000 */
[----:B------:R-:W-:Y:S01]  /*52a0*/  I2FP.F32.S32 R41, R41 ;  /* 0x0000002900297245 */ /* 0x000fe20000201400 */
[C---:B------:R-:W-:Y:S01]  /*52b0*/  FFMA.FTZ R99, -R0.reuse, R99, R127 ;  /* 0x0000006300637223 */ /* 0x040fe2000001017f */
[----:B------:R-:W-:Y:S01]  /*52c0*/  IABS R14, R14 ;  /* 0x0000000e000e7213 */ /* 0x000fe20000000000 */
[C---:B------:R-:W-:Y:S01]  /*52d0*/  FFMA.FTZ R197, -R0.reuse, R10, R33 ;  /* 0x0000000a00c57223 */ /* 0x040fe20000010121 */
[----:B------:R-:W-:Y:S01]  /*52e0*/  IABS R20, R20 ;  /* 0x0000001400147213 */ /* 0x000fe20000000000 */
[----:B------:R-:W-:Y:S01]  /*52f0*/  FFMA.FTZ R41, -R0, R41, R139 ;  /* 0x0000002900297223 */ /* 0x000fe2000001018b */
[----:B------:R-:W-:Y:S01]  /*5300*/  I2FP.F32.S32 R8, R8 ;  /* 0x0000000800087245 */ /* 0x000fe20000201400 */
[----:B------:R-:W-:Y:S01]  /*5310*/  IMAD.IADD R10, R12, 0x1, -R47 ;  /* 0x000000010c0a7824 */ /* 0x000fe200078e0a2f */
[----:B------:R-:W-:Y:S01]  /*5320*/  I2FP.F32.S32 R14, R14 ;  /* 0x0000000e000e7245 */ /* 0x000fe20000201400 */
[C---:B------:R-:W-:Y:S01]  /*5330*/  VIADD R201, R223.reuse, 0x39 ;  /* 0x00000039dfc97836 */ /* 0x040fe20000000000 */
[----:B------:R-:W-:Y:S01]  /*5340*/  I2FP.F32.S32 R20, R20 ;  /* 0x0000001400147245 */ /* 0x000fe20000201400 */
[----:B------:R-:W-:Y:S01]  /*5350*/  FFMA.FTZ R127, -R0, R8, R31 ;  /* 0x00000008007f7223 */ /* 0x000fe2000001011f */
[----:B------:R-:W-:-:S02]  /*5360*/  VIADD R187, R223, 0x50 ;  /* 0x00000050dfbb7836 */ /* 0x000fc40000000000 */
[C---:B------:R-:W-:Y:S01]  /*5370*/  FFMA.FTZ R167, -R0.reuse, R14, R167 ;  /* 0x0000000e00a77223 */ /* 0x040fe200000101a7 */
[C---:B------:R-:W-:Y:S02]  /*5380*/  VIADD R67, R223.reuse, 0x58 ;  /* 0x00000058df437836 */ /* 0x040fe40000000000 */
[----:B------:R-:W-:Y:S01]  /*5390*/  FFMA.FTZ R20, -R0, R20, R5 ;  /* 0x0000001400147223 */ /* 0x000fe20000010105 */
[C---:B------:R-:W-:Y:S01]  /*53a0*/  VIADD R139, R223.reuse, 0x59 ;  /* 0x00000059df8b7836 */ /* 0x040fe20000000000 */
[----:B------:R-:W-:Y:S01]  /*53b0*/  IABS R10, R10 ;  /* 0x0000000a000a7213 */ /* 0x000fe20000000000 */
[C---:B------:R-:W-:Y:S02]  /*53c0*/  VIADD R53, R223.reuse, 0x68 ;  /* 0x00000068df357836 */ /* 0x040fe40000000000 */
[C---:B------:R-:W-:Y:S01]  /*53d0*/  VIADD R125, R223.reuse, 0x70 ;  /* 0x00000070df7d7836 */ /* 0x040fe20000000000 */
[----:B------:R-:W-:Y:S01]  /*53e0*/  I2FP.F32.S32 R10, R10 ;  /* 0x0000000a000a7245 */ /* 0x000fe20000201400 */
[----:B------:R-:W-:-:S02]  /*53f0*/  VIADD R115, R223, 0x71 ;  /* 0x00000071df737836 */ /* 0x000fc40000000000 */
[----:B------:R-:W-:Y:S02]  /*5400*/  VIADD R63, R223, 0x78 ;  /* 0x00000078df3f7836 */ /* 0x000fe40000000000 */
[----:B------:R-:W-:Y:S02]  /*5410*/  IMAD.IADD R8, R12, 0x1, -R223 ;  /* 0x000000010c087824 */ /* 0x000fe400078e0adf */
[----:B------:R-:W-:Y:S01]  /*5420*/  FFMA.FTZ R51, -R0, R10, R51 ;  /* 0x0000000a00337223 */ /* 0x000fe20000010133 */
[C---:B------:R-:W-:Y:S02]  /*5430*/  IMAD.IADD R34, R12.reuse, 0x1, -R209 ;  /* 0x000000010c227824 */ /* 0x040fe400078e0ad1 */
[C---:B------:R-:W-:Y:S01]  /*5440*/  IMAD.IADD R32, R12.reuse, 0x1, -R211 ;  /* 0x000000010c207824 */ /* 0x040fe200078e0ad3 */
[----:B------:R-:W-:Y:S01]  /*5450*/  IABS R8, R8 ;  /* 0x0000000800087213 */ /* 0x000fe20000000000 */
[C---:B------:R-:W-:Y:S01]  /*5460*/  IMAD.IADD R26, R12.reuse, 0x1, -R201 ;  /* 0x000000010c1a7824 */ /* 0x040fe200078e0ac9 */
[----:B------:R-:W-:Y:S01]  /*5470*/  IABS R34, R34 ;  /* 0x0000002200227213 */ /* 0x000fe20000000000 */
[C---:B------:R-:W-:Y:S01]  /*5480*/  IMAD.IADD R24, R12.reuse, 0x1, -R187 ;  /* 0x000000010c187824 */ /* 0x040fe200078e0abb */
[----:B------:R-:W-:Y:S01]  /*5490*/  I2FP.F32.S32 R8, R8 ;  /* 0x0000000800087245 */ /* 0x000fe20000201400 */
[C---:B------:R-:W-:Y:S01]  /*54a0*/  IMAD.IADD R22, R12.reuse, 0x1, -R67 ;  /* 0x000000010c167824 */ /* 0x040fe200078e0a43 */
[----:B------:R-:W-:Y:S01]  /*54b0*/  IABS R26, R26 ;  /* 0x0000001a001a7213 */ /* 0x000fe20000000000 */
[C---:B------:R-:W-:Y:S01]  /*54c0*/  IMAD.IADD R145, R12.reuse, 0x1, -R139 ;  /* 0x000000010c917824 */ /* 0x040fe200078e0a8b */
[----:B------:R-:W-:Y:S01]  /*54d0*/  I2FP.F32.S32 R34, R34 ;  /* 0x0000002200227245 */ /* 0x000fe20000201400 */
[----:B------:R-:W-:-:S02]  /*54e0*/  IMAD.IADD R18, R12, 0x1, -R53 ;  /* 0x000000010c127824 */ /* 0x000fc400078e0a35 */
[-C--:B------:R-:W-:Y:S01]  /*54f0*/  FFMA.FTZ R10, -R0, R8.reuse, R97 ;  /* 0x00000008000a7223 */ /* 0x080fe20000010161 */
[----:B------:R-:W-:Y:S02]  /*5500*/  IMAD.IADD R5, R12, 0x1, -R125 ;  /* 0x000000010c057824 */ /* 0x000fe400078e0a7d */
[----:B------:R-:W-:Y:S01]  /*5510*/  FFMA.FTZ R85, -R0, R8, R129 ;  /* 0x0000000800557223 */ /* 0x000fe20000010181 */
[C---:B------:R-:W-:Y:S01]  /*5520*/  IMAD.IADD R14, R12.reuse, 0x1, -R115 ;  /* 0x000000010c0e7824 */ /* 0x040fe200078e0a73 */
[----:B------:R-:W-:Y:S01]  /*5530*/  I2FP.F32.S32 R26, R26 ;  /* 0x0000001a001a7245 */ /* 0x000fe20000201400 */
[----:B------:R-:W-:Y:S02]  /*5540*/  IMAD.IADD R44, R12, 0x1, -R63 ;  /* 0x000000010c2c7824 */ /* 0x000fe400078e0a3f */
[----:B------:R-:W-:Y:S01]  /*5550*/  FFMA.FTZ R34, -R0, R34, R91 ;  /* 0x0000002200227223 */ /* 0x000fe2000001015b */
[----:B------:R-:W-:Y:S01]  /*5560*/  VIADD R12, R12, 0x8 ;  /* 0x000000080c0c7836 */ /* 0x000fe20000000000 */
[----:B------:R-:W-:Y:S01]  /*5570*/  ISETP.GE.AND P1, PT, R223, R116, PT ;  /* 0x00000074df00720c */ /* 0x000fe20003f26270 */
[----:B------:R-:W-:Y:S01]  /*5580*/  FFMA.FTZ R26, -R0, R26, R77 ;  /* 0x0000001a001a7223 */ /* 0x000fe2000001014d */
[----:B------:R-:W-:Y:S01]  /*5590*/  ISETP.GE.AND P0, PT, R221, R116, PT ;  /* 0x00000074dd00720c */ /* 0x000fe20003f06270 */
[C---:B------:R-:W-:Y:S01]  /*55a0*/  IMAD.IADD R46, R12.reuse, 0x1, -R227 ;  /* 0x000000010c2e7824 */ /* 0x040fe200078e0ae3 */
[----:B------:R-:W-:Y:S01]  /*55b0*/  IABS R14, R14 ;  /* 0x0000000e000e7213 */ /* 0x000fe20000000000 */
[----:B------:R-:W-:Y:S01]  /*55c0*/  IMAD.IADD R8, R12, 0x1, -R223 ;  /* 0x000000010c087824 */ /* 0x000fe200078e0adf */
[----:B------:R-:W-:-:S02]  /*55d0*/  IABS R44, R44 ;  /* 0x0000002c002c7213 */ /* 0x000fc40000000000 */
[----:B------:R-:W-:Y:S01]  /*55e0*/  IABS R46, R46 ;  /* 0x0000002e002e7213 */ /* 0x000fe20000000000 */
[----:B------:R-:W-:Y:S01]  /*55f0*/  IMAD.IADD R50, R12, 0x1, -R221 ;  /* 0x000000010c327824 */ /* 0x000fe200078e0add */
[----:B------:R-:W-:Y:S02]  /*5600*/  IABS R8, R8 ;  /* 0x0000000800087213 */ /* 0x000fe40000000000 */
[----:B------:R-:W-:Y:S02]  /*5610*/  I2FP.F32.S32 R46, R46 ;  /* 0x0000002e002e7245 */ /* 0x000fe40000201400 */
[----:B------:R-:W-:Y:S02]  /*5620*/  IABS R50, R50 ;  /* 0x0000003200327213 */ /* 0x000fe40000000000 */
[----:B------:R-:W-:Y:S01]  /*5630*/  I2FP.F32.S32 R8, R8 ;  /* 0x0000000800087245 */ /* 0x000fe20000201400 */
[----:B------:R-:W-:Y:S01]  /*5640*/  FFMA.FTZ R77, -R0, R46, R135 ;  /* 0x0000002e004d7223 */ /* 0x000fe20000010187 */
[----:B------:R-:W-:Y:S01]  /*5650*/  IMAD.IADD R46, R12, 0x1, -R19 ;  /* 0x000000010c2e7824 */ /* 0x000fe200078e0a13 */
[----:B------:R-:W-:-:S02]  /*5660*/  I2FP.F32.S32 R50, R50 ;  /* 0x0000003200327245 */ /* 0x000fc40000201400 */
[----:B------:R-:W-:Y:S01]  /*5670*/  FFMA.FTZ R8, -R0, R8, R119 ;  /* 0x0000000800087223 */ /* 0x000fe20000010177 */
[----:B------:R-:W-:Y:S02]  /*5680*/  FSEL R10, R10, -INF , !P1 ;  /* 0xff8000000a0a7808 */ /* 0x000fe40004800000 */
[----:B------:R-:W-:Y:S01]  /*5690*/  IABS R46, R46 ;  /* 0x0000002e002e7213 */ /* 0x000fe20000000000 */
[----:B------:R-:W-:Y:S01]  /*56a0*/  FFMA.FTZ R91, -R0, R50, R123 ;  /* 0x00000032005b7223 */ /* 0x000fe2000001017b */
[----:B------:R-:W-:Y:S02]  /*56b0*/  FSEL R8, R8, -INF , !P1 ;  /* 0xff80000008087808 */ /* 0x000fe40004800000 */
[----:B------:R-:W-:Y:S02]  /*56c0*/  I2FP.F32.S32 R46, R46 ;  /* 0x0000002e002e7245 */ /* 0x000fe40000201400 */
[----:B------:R-:W-:Y:S02]  /*56d0*/  ISETP.GE.AND P1, PT, R61, R116, PT ;  /* 0x000000743d00720c */ /* 0x000fe40003f26270 */
[----:B------:R-:W-:-:S02]  /*56e0*/  FSEL R109, R42, -INF , !P0 ;  /* 0xff8000002a6d7808 */ /* 0x000fc40004000000 */
[----:B------:R-:W-:Y:S02]  /*56f0*/  FSEL R91, R91, -INF , !P0 ;  /* 0xff8000005b5b7808 */ /* 0x000fe40004000000 */
[----:B------:R-:W-:Y:S01]  /*5700*/  ISETP.GE.AND P0, PT, R19, R116, PT ;  /* 0x000000741300720c */ /* 0x000fe20003f06270 */
[----:B------:R-:W-:Y:S01]  /*5710*/  FFMA.FTZ R19, -R0, R46, R95 ;  /* 0x0000002e00137223 */ /* 0x000fe2000001015f */
[----:B------:R-:W-:Y:S02]  /*5720*/  I2FP.F32.S32 R14, R14 ;  /* 0x0000000e000e7245 */ /* 0x000fe40000201400 */
[----:B------:R-:W-:Y:S02]  /*5730*/  I2FP.F32.S32 R44, R44 ;  /* 0x0000002c002c7245 */ /* 0x000fe40000201400 */
[----:B------:R-:W-:Y:S01]  /*5740*/  FSEL R95, R38, -INF , !P1 ;  /* 0xff800000265f7808 */ /* 0x000fe20004800000 */
[----:B------:R-:W-:Y:S02]  /*5750*/  IMAD.IADD R38, R12, 0x1, -R211 ;  /* 0x000000010c267824 */ /* 0x000fe400078e0ad3 */
[C---:B------:R-:W-:Y:S01]  /*5760*/  FFMA.FTZ R14, -R0.reuse, R14, R55 ;  /* 0x0000000e000e7223 */ /* 0x040fe20000010137 */
[----:B------:R-:W-:Y:S01]  /*5770*/  FFMA.FTZ R55, -R0, R44, R219 ;  /* 0x0000002c00377223 */ /* 0x000fe200000101db */
[----:B------:R-:W-:Y:S01]  /*5780*/  IMAD.IADD R44, R12, 0x1, -R225 ;  /* 0x000000010c2c7824 */ /* 0x000fe200078e0ae1 */
[----:B------:R-:W-:-:S02]  /*5790*/  ISETP.GE.AND P3, PT, R227, R116, PT ;  /* 0x00000074e300720c */ /* 0x000fc40003f66270 */
[----:B------:R-:W-:Y:S01]  /*57a0*/  IABS R38, R38 ;  /* 0x0000002600267213 */ /* 0x000fe20000000000 */
[C---:B------:R-:W-:Y:S01]  /*57b0*/  IMAD.IADD R35, R12.reuse, 0x1, -R199 ;  /* 0x000000010c237824 */ /* 0x040fe200078e0ac7 */
[----:B------:R-:W-:Y:S02]  /*57c0*/  IABS R44, R44 ;  /* 0x0000002c002c7213 */ /* 0x000fe40000000000 */
[----:B------:R-:W-:Y:S01]  /*57d0*/  I2FP.F32.S32 R38, R38 ;  /* 0x0000002600267245 */ /* 0x000fe20000201400 */
[C---:B------:R-:W-:Y:S01]  /*57e0*/  IMAD.IADD R48, R12.reuse, 0x1, -R229 ;  /* 0x000000010c307824 */ /* 0x040fe200078e0ae5 */
[----:B------:R-:W-:Y:S01]  /*57f0*/  I2FP.F32.S32 R44, R44 ;  /* 0x0000002c002c7245 */ /* 0x000fe20000201400 */
[----:B------:R-:W-:Y:S01]  /*5800*/  IMAD.IADD R61, R12, 0x1, -R61 ;  /* 0x000000010c3d7824 */ /* 0x000fe200078e0a3d */
[----:B------:R-:W-:Y:S01]  /*5810*/  IABS R35, R35 ;  /* 0x0000002300237213 */ /* 0x000fe20000000000 */
[----:B------:R-:W-:Y:S01]  /*5820*/  FFMA.FTZ R83, -R0, R38, R83 ;  /* 0x0000002600537223 */ /* 0x000fe20000010153 */
[----:B------:R-:W-:Y:S01]  /*5830*/  IMAD.IADD R38, R12, 0x1, -R141 ;  /* 0x000000010c267824 */ /* 0x000fe200078e0a8d */
[----:B------:R-:W-:-:S02]  /*5840*/  IABS R32, R32 ;  /* 0x0000002000207213 */ /* 0x000fc40000000000 */
[----:B------:R-:W-:Y:S01]  /*5850*/  FSEL R97, R40, -INF , !P3 ;  /* 0xff80000028617808 */ /* 0x000fe20005800000 */
[----:B------:R-:W-:Y:S01]  /*5860*/  IMAD.IADD R40, R12, 0x1, -R89 ;  /* 0x000000010c287824 */ /* 0x000fe200078e0a59 */
[----:B------:R-:W-:Y:S01]  /*5870*/  IABS R48, R48 ;  /* 0x0000003000307213 */ /* 0x000fe20000000000 */
[----:B------:R-:W-:Y:S01]  /*5880*/  FFMA.FTZ R111, -R0, R44, R111 ;  /* 0x0000002c006f7223 */ /* 0x000fe2000001016f */
[----:B------:R-:W-:Y:S01]  /*5890*/  IABS R61, R61 ;  /* 0x0000003d003d7213 */ /* 0x000fe20000000000 */
[----:B------:R-:W-:Y:S01]  /*58a0*/  IMAD.IADD R42, R12, 0x1, -R209 ;  /* 0x000000010c2a7824 */ /* 0x000fe200078e0ad1 */
[----:B------:R-:W-:Y:S02]  /*58b0*/  IABS R145, R145 ;  /* 0x0000009100917213 */ /* 0x000fe40000000000 */
[----:B------:R-:W-:Y:S02]  /*58c0*/  I2FP.F32.S32 R35, R35 ;  /* 0x0000002300237245 */ /* 0x000fe40000201400 */
[----:B------:R-:W-:-:S02]  /*58d0*/  ISETP.GE.AND P2, PT, R225, R116, PT ;  /* 0x00000074e100720c */ /* 0x000fc40003f46270 */
[----:B------:R-:W-:Y:S02]  /*58e0*/  IABS R38, R38 ;  /* 0x0000002600267213 */ /* 0x000fe40000000000 */
[----:B------:R-:W-:Y:S02]  /*58f0*/  I2FP.F32.S32 R32, R32 ;  /* 0x0000002000207245 */ /* 0x000fe40000201400 */
[----:B------:R-:W-:Y:S02]  /*5900*/  I2FP.F32.S32 R48, R48 ;  /* 0x0000003000307245 */ /* 0x000fe40000201400 */
[----:B------:R-:W-:Y:S02]  /*5910*/  FSEL R77, R77, -INF , !P3 ;  /* 0xff8000004d4d7808 */ /* 0x000fe40005800000 */
[----:B------:R-:W-:Y:S01]  /*5920*/  I2FP.F32.S32 R61, R61 ;  /* 0x0000003d003d7245 */ /* 0x000fe20000201400 */
[----:B------:R-:W-:Y:S01]  /*5930*/  FFMA.FTZ R35, -R0, R35, R87 ;  /* 0x0000002300237223 */ /* 0x000fe20000010157 */
[----:B------:R-:W-:-:S02]  /*5940*/  I2FP.F32.S32 R145, R145 ;  /* 0x0000009100917245 */ /* 0x000fc40000201400 */
[----:B------:R-:W-:Y:S01]  /*5950*/  IABS R40, R40 ;  /* 0x0000002800287213 */ /* 0x000fe20000000000 */
[----:B------:R-:W-:Y:S01]  /*5960*/  IMAD.IADD R44, R12, 0x1, -R217 ;  /* 0x000000010c2c7824 */ /* 0x000fe200078e0ad9 */
[----:B------:R-:W-:Y:S01]  /*5970*/  ISETP.GE.AND P3, PT, R89, R116, PT ;  /* 0x000000745900720c */ /* 0x000fe20003f66270 */
[C---:B------:R-:W-:Y:S01]  /*5980*/  FFMA.FTZ R32, -R0.reuse, R32, R81 ;  /* 0x0000002000207223 */ /* 0x040fe20000010151 */
[----:B------:R-:W-:Y:S02]  /*5990*/  IABS R22, R22 ;  /* 0x0000001600167213 */ /* 0x000fe40000000000 */
[----:B------:R-:W-:Y:S02]  /*59a0*/  FSEL R103, R103, -INF , !P2 ;  /* 0xff80000067677808 */ /* 0x000fe40005000000 */
[----:B------:R-:W-:Y:S02]  /*59b0*/  I2FP.F32.S32 R38, R38 ;  /* 0x0000002600267245 */ /* 0x000fe40000201400 */
[----:B------:R-:W-:Y:S01]  /*59c0*/  IABS R42, R42 ;  /* 0x0000002a002a7213 */ /* 0x000fe20000000000 */
[C---:B------:R-:W-:Y:S01]  /*59d0*/  FFMA.FTZ R61, -R0.reuse, R61, R93 ;  /* 0x0000003d003d7223 */ /* 0x040fe2000001015d */
[----:B------:R-:W-:Y:S01]  /*59e0*/  FSEL R89, R111, -INF , !P2 ;  /* 0xff8000006f597808 */ /* 0x000fe20005000000 */
[C---:B------:R-:W-:Y:S01]  /*59f0*/  FFMA.FTZ R145, -R0.reuse, R145, R29 ;  /* 0x0000009100917223 */ /* 0x040fe2000001011d */
[----:B------:R-:W-:Y:S01]  /*5a00*/  ISETP.GE.AND P2, PT, R199, R116, PT ;  /* 0x00000074c700720c */ /* 0x000fe20003f46270 */
[----:B------:R-:W-:Y:S01]  /*5a10*/  FFMA.FTZ R81, -R0, R48, R131 ;  /* 0x0000003000517223 */ /* 0x000fe20000010183 */
[----:B------:R-:W-:-:S02]  /*5a20*/  IABS R18, R18 ;  /* 0x0000001200127213 */ /* 0x000fc40000000000 */
[----:B------:R-:W-:Y:S01]  /*5a30*/  I2FP.F32.S32 R40, R40 ;  /* 0x0000002800287245 */ /* 0x000fe20000201400 */
[----:B------:R-:W-:Y:S01]  /*5a40*/  IMAD.IADD R29, R12, 0x1, -R185 ;  /* 0x000000010c1d7824 */ /* 0x000fe200078e0ab9 */
[----:B------:R-:W-:Y:S01]  /*5a50*/  I2FP.F32.S32 R22, R22 ;  /* 0x0000001600167245 */ /* 0x000fe20000201400 */
[----:B------:R-:W-:Y:S01]  /*5a60*/  FFMA.FTZ R75, -R0, R38, R75 ;  /* 0x00000026004b7223 */ /* 0x000fe2000001014b */
[----:B------:R-:W-:Y:S02]  /*5a70*/  ISETP.GE.AND P4, PT, R229, R116, PT ;  /* 0x00000074e500720c */ /* 0x000fe40003f86270 */
[----:B------:R-:W-:Y:S02]  /*5a80*/  I2FP.F32.S32 R42, R42 ;  /* 0x0000002a002a7245 */ /* 0x000fe40000201400 */
[----:B------:R-:W-:Y:S01]  /*5a90*/  FSEL R93, R36, -INF , !P0 ;  /* 0xff800000245d7808 */ /* 0x000fe20004000000 */
[----:B------:R-:W-:Y:S01]  /*5aa0*/  IMAD.IADD R36, R12, 0x1, -R203 ;  /* 0x000000010c247824 */ /* 0x000fe200078e0acb */
[----:B------:R-:W-:-:S02]  /*5ab0*/  FSEL R213, R213, -INF , !P2 ;  /* 0xff800000d5d57808 */ /* 0x000fc40005000000 */
[----:B------:R-:W-:Y:S02]  /*5ac0*/  FSEL R35, R35, -INF , !P2 ;  /* 0xff80000023237808 */ /* 0x000fe40005000000 */
[----:B------:R-:W-:Y:S01]  /*5ad0*/  IABS R44, R44 ;  /* 0x0000002c002c7213 */ /* 0x000fe20000000000 */
[C---:B------:R-:W-:Y:S01]  /*5ae0*/  FFMA.FTZ R143, -R0.reuse, R40, R143 ;  /* 0x00000028008f7223 */ /* 0x040fe2000001018f */
[----:B------:R-:W-:Y:S01]  /*5af0*/  ISETP.GE.AND P2, PT, R141, R116, PT ;  /* 0x000000748d00720c */ /* 0x000fe20003f46270 */
[----:B------:R-:W-:Y:S01]  /*5b00*/  FFMA.FTZ R22, -R0, R22, R37 ;  /* 0x0000001600167223 */ /* 0x000fe20000010125 */
[----:B------:R-:W-:Y:S01]  /*5b10*/  I2FP.F32.S32 R18, R18 ;  /* 0x0000001200127245 */ /* 0x000fe20000201400 */
[----:B------:R-:W-:Y:S01]  /*5b20*/  IMAD.IADD R40, R12, 0x1, -R195 ;  /* 0x000000010c287824 */ /* 0x000fe200078e0ac3 */
[----:B------:R-:W-:Y:S02]  /*5b30*/  FSEL R99, R99, -INF , !P4 ;  /* 0xff80000063637808 */ /* 0x000fe40006000000 */
[----:B------:R-:W-:-:S02]  /*5b40*/  FSEL R81, R81, -INF , !P4 ;  /* 0xff80000051517808 */ /* 0x000fc40006000000 */
[----:B------:R-:W-:Y:S01]  /*5b50*/  FSEL R61, R61, -INF , !P1 ;  /* 0xff8000003d3d7808 */ /* 0x000fe20004800000 */
[C---:B------:R-:W-:Y:S01]  /*5b60*/  FFMA.FTZ R37, -R0.reuse, R42, R107 ;  /* 0x0000002a00257223 */ /* 0x040fe2000001016b */
[----:B------:R-:W-:Y:S01]  /*5b70*/  ISETP.GE.AND P4, PT, R209, R116, PT ;  /* 0x00000074d100720c */ /* 0x000fe20003f86270 */
[----:B------:R-:W-:Y:S01]  /*5b80*/  FFMA.FTZ R18, -R0, R18, R39 ;  /* 0x0000001200127223 */ /* 0x000fe20000010127 */
[----:B------:R-:W-:Y:S02]  /*5b90*/  ISETP.GE.AND P1, PT, R195, R116, PT ;  /* 0x00000074c300720c */ /* 0x000fe40003f26270 */
[----:B------:R-:W-:Y:S02]  /*5ba0*/  I2FP.F32.S32 R44, R44 ;  /* 0x0000002c002c7245 */ /* 0x000fe40000201400 */
[----:B------:R-:W-:Y:S02]  /*5bb0*/  IABS R29, R29 ;  /* 0x0000001d001d7213 */ /* 0x000fe40000000000 */
[----:B------:R-:W-:-:S02]  /*5bc0*/  FSEL R199, R155, -INF , !P2 ;  /* 0xff8000009bc77808 */ /* 0x000fc40005000000 */
[----:B------:R-:W-:Y:S02]  /*5bd0*/  FSEL R195, R75, -INF , !P2 ;  /* 0xff8000004bc37808 */ /* 0x000fe40005000000 */
[----:B------:R-:W-:Y:S02]  /*5be0*/  IABS R36, R36 ;  /* 0x0000002400247213 */ /* 0x000fe40000000000 */
[----:B------:R-:W-:Y:S01]  /*5bf0*/  ISETP.GE.AND P2, PT, R139, R116, PT ;  /* 0x000000748b00720c */ /* 0x000fe20003f46270 */
[----:B------:R-:W-:Y:S01]  /*5c00*/  IMAD.IADD R139, R12, 0x1, -R139 ;  /* 0x000000010c8b7824 */ /* 0x000fe200078e0a8b */
[----:B------:R-:W-:Y:S01]  /*5c10*/  FSEL R39, R34, -INF , !P4 ;  /* 0xff80000022277808 */ /* 0x000fe20006000000 */
[----:B------:R-:W-:Y:S01]  /*5c20*/  IMAD.IADD R34, R12, 0x1, -R201 ;  /* 0x000000010c227824 */ /* 0x000fe200078e0ac9 */
[----:B------:R-:W-:Y:S01]  /*5c30*/  I2FP.F32.S32 R29, R29 ;  /* 0x0000001d001d7245 */ /* 0x000fe20000201400 */
[----:B------:R-:W-:Y:S01]  /*5c40*/  FFMA.FTZ R105, -R0, R44, R105 ;  /* 0x0000002c00697223 */ /* 0x000fe20000010169 */
[----:B------:R-:W-:-:S02]  /*5c50*/  FSEL R101, R101, -INF , !P5 ;  /* 0xff80000065657808 */ /* 0x000fc40006800000 */
[----:B------:R-:W-:Y:S02]  /*5c60*/  FSEL R85, R85, -INF , !P5 ;  /* 0xff80000055557808 */ /* 0x000fe40006800000 */
[----:B------:R-:W-:Y:S02]  /*5c70*/  FSEL R37, R37, -INF , !P4 ;  /* 0xff80000025257808 */ /* 0x000fe40006000000 */
[----:B------:R-:W-:Y:S02]  /*5c80*/  I2FP.F32.S32 R36, R36 ;  /* 0x0000002400247245 */ /* 0x000fe40000201400 */
[----:B------:R-:W-:Y:S02]  /*5c90*/  IABS R24, R24 ;  /* 0x0000001800187213 */ /* 0x000fe40000000000 */
[-C--:B------:R-:W-:Y:S02]  /*5ca0*/  ISETP.GE.AND P5, PT, R217, R116.reuse, PT ;  /* 0x00000074d900720c */ /* 0x080fe40003fa6270 */
[----:B------:R-:W-:-:S02]  /*5cb0*/  ISETP.GE.AND P4, PT, R201, R116, PT ;  /* 0x00000074c900720c */ /* 0x000fc40003f86270 */
[----:B------:R-:W-:Y:S01]  /*5cc0*/  IABS R139, R139 ;  /* 0x0000008b008b7213 */ /* 0x000fe20000000000 */
[C---:B------:R-:W-:Y:S01]  /*5cd0*/  FFMA.FTZ R73, -R0.reuse, R29, R73 ;  /* 0x0000001d00497223 */ /* 0x040fe20000010149 */
[----:B------:R-:W-:Y:S01]  /*5ce0*/  IABS R5, R5 ;  /* 0x0000000500057213 */ /* 0x000fe20000000000 */
[C---:B------:R-:W-:Y:S01]  /*5cf0*/  FFMA.FTZ R31, -R0.reuse, R36, R151 ;  /* 0x00000024001f7223 */ /* 0x040fe20000010197 */
[----:B------:R-:W-:Y:S02]  /*5d00*/  IABS R34, R34 ;  /* 0x0000002200227213 */ /* 0x000fe40000000000 */
[----:B------:R-:W-:Y:S02]  /*5d10*/  I2FP.F32.S32 R24, R24 ;  /* 0x0000001800187245 */ /* 0x000fe40000201400 */
[----:B------:R-:W-:Y:S02]  /*5d20*/  FSEL R41, R41, -INF , !P5 ;  /* 0xff80000029297808 */ /* 0x000fe40006800000 */
[----:B------:R-:W-:Y:S01]  /*5d30*/  FSEL R209, R105, -INF , !P5 ;  /* 0xff80000069d17808 */ /* 0x000fe20006800000 */
[----:B------:R-:W-:Y:S01]  /*5d40*/  FFMA.FTZ R24, -R0, R24, R183 ;  /* 0x0000001800187223 */ /* 0x000fe200000101b7 */
[----:B------:R-:W-:-:S02]  /*5d50*/  FSEL R29, R26, -INF , !P4 ;  /* 0xff8000001a1d7808 */ /* 0x000fc40006000000 */
[----:B------:R-:W-:Y:S02]  /*5d60*/  ISETP.GE.AND P5, PT, R203, R116, PT ;  /* 0x00000074cb00720c */ /* 0x000fe40003fa6270 */
[----:B------:R-:W-:Y:S02]  /*5d70*/  I2FP.F32.S32 R26, R139 ;  /* 0x0000008b001a7245 */ /* 0x000fe40000201400 */
[----:B------:R-:W-:Y:S02]  /*5d80*/  I2FP.F32.S32 R5, R5 ;  /* 0x0000000500057245 */ /* 0x000fe40000201400 */
[----:B------:R-:W-:Y:S01]  /*5d90*/  I2FP.F32.S32 R34, R34 ;  /* 0x0000002200227245 */ /* 0x000fe20000201400 */
[C---:B------:R-:W-:Y:S01]  /*5da0*/  FFMA.FTZ R9, -R0.reuse, R26, R9 ;  /* 0x0000001a00097223 */ /* 0x040fe20000010109 */
[----:B------:R-:W-:Y:S01]  /*5db0*/  FSEL R205, R205, -INF , !P5 ;  /* 0xff800000cdcd7808 */ /* 0x000fe20006800000 */
[----:B------:R-:W-:Y:S01]  /*5dc0*/  FFMA.FTZ R59, -R0, R5, R59 ;  /* 0x00000005003b7223 */ /* 0x000fe2000001013b */
[----:B------:R-:W-:-:S02]  /*5dd0*/  FSEL R31, R31, -INF , !P5 ;  /* 0xff8000001f1f7808 */ /* 0x000fc40006800000 */
[----:B------:R-:W-:Y:S01]  /*5de0*/  ISETP.GE.AND P5, PT, R187, R116, PT ;  /* 0x00000074bb00720c */ /* 0x000fe20003fa6270 */
[----:B------:R-:W-:Y:S01]  /*5df0*/  FFMA.FTZ R5, -R0, R34, R79 ;  /* 0x0000002200057223 */ /* 0x000fe2000001014f */
[----:B------:R-:W-:Y:S02]  /*5e00*/  FMNMX3.FTZ R26, R10, R109, R101, !PT ;  /* 0x0000006d0a1a7276 */ /* 0x000fe40007810065 */
[----:B------:R-:W-:Y:S02]  /*5e10*/  FSEL R151, R24, -INF , !P5 ;  /* 0xff80000018977808 */ /* 0x000fe40006800000 */
[----:B------:R-:W-:Y:S01]  /*5e20*/  FMNMX3.FTZ R24, R26, R99, R97, !PT ;  /* 0x000000631a187276 */ /* 0x000fe20007810061 */
[----:B------:R-:W-:Y:S01]  /*5e30*/  IMAD.IADD R36, R12, 0x1, -R193 ;  /* 0x000000010c247824 */ /* 0x000fe200078e0ac1 */
[----:B------:R-:W-:Y:S02]  /*5e40*/  FSEL R5, R5, -INF , !P4 ;  /* 0xff80000005057808 */ /* 0x000fe40006000000 */
[----:B------:R-:W-:-:S02]  /*5e50*/  IABS R40, R40 ;  /* 0x0000002800287213 */ /* 0x000fc40000000000 */
[-C--:B------:R-:W-:Y:S01]  /*5e60*/  ISETP.GE.AND P4, PT, R121, R116.reuse, PT ;  /* 0x000000747900720c */ /* 0x080fe20003f86270 */
[----:B------:R-:W-:Y:S01]  /*5e70*/  IMAD.IADD R121, R12, 0x1, -R121 ;  /* 0x000000010c797824 */ /* 0x000fe200078e0a79 */
[----:B------:R-:W-:Y:S01]  /*5e80*/  FMNMX3.FTZ R24, R24, R103, R95, !PT ;  /* 0x0000006718187276 */ /* 0x000fe2000781005f */
[----:B------:R-:W-:Y:S01]  /*5e90*/  IMAD.IADD R34, R12, 0x1, -R191 ;  /* 0x000000010c227824 */ /* 0x000fe200078e0abf */
[----:B------:R-:W-:Y:S02]  /*5ea0*/  FSEL R19, R19, -INF , !P0 ;  /* 0xff80000013137808 */ /* 0x000fe40004000000 */
[----:B------:R-:W-:Y:S02]  /*5eb0*/  ISETP.GE.AND P0, PT, R211, R116, PT ;  /* 0x00000074d300720c */ /* 0x000fe40003f06270 */
[----:B------:R-:W-:Y:S02]  /*5ec0*/  I2FP.F32.S32 R40, R40 ;  /* 0x0000002800287245 */ /* 0x000fe40000201400 */
[----:B------:R-:W-:-:S02]  /*5ed0*/  FSEL R215, R215, -INF , !P3 ;  /* 0xff800000d7d77808 */ /* 0x000fc40005800000 */
[----:B------:R-:W-:Y:S02]  /*5ee0*/  IABS R36, R36 ;  /* 0x0000002400247213 */ /* 0x000fe40000000000 */
[----:B------:R-:W-:Y:S02]  /*5ef0*/  FMNMX3.FTZ R24, R24, R93, R41, !PT ;  /* 0x0000005d18187276 */ /* 0x000fe40007810029 */
[----:B------:R-:W-:Y:S02]  /*5f00*/  IABS R121, R121 ;  /* 0x0000007900797213 */ /* 0x000fe40000000000 */
[----:B------:R-:W-:Y:S01]  /*5f10*/  FSEL R211, R143, -INF , !P3 ;  /* 0xff8000008fd37808 */ /* 0x000fe20005800000 */
[----:B------:R-:W-:Y:S01]  /*5f20*/  FFMA.FTZ R147, -R0, R40, R147 ;  /* 0x0000002800937223 */ /* 0x000fe20000010193 */
[----:B------:R-:W-:Y:S02]  /*5f30*/  ISETP.GE.AND P3, PT, R185, R116, PT ;  /* 0x00000074b900720c */ /* 0x000fe40003f66270 */
[----:B------:R-:W-:Y:S01]  /*5f40*/  FSEL R33, R32, -INF , !P0 ;  /* 0xff80000020217808 */ /* 0x000fe20004000000 */
[----:B------:R-:W-:Y:S01]  /*5f50*/  IMAD.IADD R32, R12, 0x1, -R187 ;  /* 0x000000010c207824 */ /* 0x000fe200078e0abb */
[----:B------:R-:W-:-:S02]  /*5f60*/  IABS R34, R34 ;  /* 0x0000002200227213 */ /* 0x000fc40000000000 */
[----:B------:R-:W-:Y:S02]  /*5f70*/  FSEL R207, R207, -INF , !P1 ;  /* 0xff800000cfcf7808 */ /* 0x000fe40004800000 */
[----:B------:R-:W-:Y:S02]  /*5f80*/  I2FP.F32.S32 R36, R36 ;  /* 0x0000002400247245 */ /* 0x000fe40000201400 */
[----:B------:R-:W-:Y:S02]  /*5f90*/  FMNMX3.FTZ R24, R24, R39, R215, !PT ;  /* 0x0000002718187276 */ /* 0x000fe400078100d7 */
[----:B------:R-:W-:Y:S02]  /*5fa0*/  I2FP.F32.S32 R121, R121 ;  /* 0x0000007900797245 */ /* 0x000fe40000201400 */
[----:B------:R-:W-:Y:S02]  /*5fb0*/  I2FP.F32.S32 R34, R34 ;  /* 0x0000002200227245 */ /* 0x000fe40000201400 */
[----:B------:R-:W-:-:S02]  /*5fc0*/  FSEL R185, R153, -INF , !P3 ;  /* 0xff80000099b97808 */ /* 0x000fc40005800000 */
[----:B------:R-:W-:Y:S01]  /*5fd0*/  FSEL R183, R73, -INF , !P3 ;  /* 0xff80000049b77808 */ /* 0x000fe20005800000 */
[----:B------:R-:W-:Y:S01]  /*5fe0*/  FFMA.FTZ R21, -R0, R36, R21 ;  /* 0x0000002400157223 */ /* 0x000fe20000010115 */
[----:B------:R-:W-:Y:S02]  /*5ff0*/  ISETP.GE.AND P3, PT, R67, R116, PT ;  /* 0x000000744300720c */ /* 0x000fe40003f66270 */
[----:B------:R-:W-:Y:S01]  /*6000*/  FMNMX3.FTZ R24, R24, R213, R207, !PT ;  /* 0x000000d518187276 */ /* 0x000fe200078100cf */
[----:B------:R-:W-:Y:S01]  /*6010*/  IMAD.IADD R67, R12, 0x1, -R67 ;  /* 0x000000010c437824 */ /* 0x000fe200078e0a43 */
[----:B------:R-:W-:Y:S01]  /*6020*/  FSEL R203, R147, -INF , !P1 ;  /* 0xff80000093cb7808 */ /* 0x000fe20004800000 */
[C---:B------:R-:W-:Y:S01]  /*6030*/  FFMA.FTZ R65, -R0.reuse, R121, R65 ;  /* 0x0000007900417223 */ /* 0x040fe20000010141 */
[----:B------:R-:W-:Y:S02]  /*6040*/  IABS R32, R32 ;  /* 0x0000002000207213 */ /* 0x000fe40000000000 */
[----:B------:R-:W-:Y:S01]  /*6050*/  ISETP.GE.AND P1, PT, R193, R116, PT ;  /* 0x00000074c100720c */ /* 0x000fe20003f26270 */
[----:B------:R-:W-:Y:S01]  /*6060*/  FFMA.FTZ R69, -R0, R34, R69 ;  /* 0x0000002200457223 */ /* 0x000fe20000010145 */
[----:B------:R-:W-:-:S02]  /*6070*/  FSEL R201, R83, -INF , !P0 ;  /* 0xff80000053c97808 */ /* 0x000fc40004000000 */
[----:B------:R-:W-:Y:S02]  /*6080*/  FSEL R147, R22, -INF , !P3 ;  /* 0xff80000016937808 */ /* 0x000fe40005800000 */
[----:B------:R-:W-:Y:S02]  /*6090*/  FMNMX3.FTZ R24, R24, R33, R205, !PT ;  /* 0x0000002118187276 */ /* 0x000fe400078100cd */
[----:B------:R-:W-:Y:S02]  /*60a0*/  ISETP.GE.AND P0, PT, R191, R116, PT ;  /* 0x00000074bf00720c */ /* 0x000fe40003f06270 */
[----:B------:R-:W-:Y:S02]  /*60b0*/  I2FP.F32.S32 R32, R32 ;  /* 0x0000002000207245 */ /* 0x000fe40000201400 */
[----:B------:R-:W-:Y:S02]  /*60c0*/  FMNMX3.FTZ R22, R8, R91, R85, !PT ;  /* 0x0000005b08167276 */ /* 0x000fe40007810055 */
[----:B------:R-:W-:-:S02]  /*60d0*/  FSEL R167, R167, -INF , !P1 ;  /* 0xff800000a7a77808 */ /* 0x000fc40004800000 */
[----:B------:R-:W-:Y:S02]  /*60e0*/  FSEL R155, R21, -INF , !P1 ;  /* 0xff800000159b7808 */ /* 0x000fe40004800000 */
[-C--:B------:R-:W-:Y:S01]  /*60f0*/  ISETP.GE.AND P1, PT, R137, R116.reuse, PT ;  /* 0x000000748900720c */ /* 0x080fe20003f26270 */
[----:B------:R-:W-:Y:S01]  /*6100*/  IMAD.IADD R137, R12, 0x1, -R137 ;  /* 0x000000010c897824 */ /* 0x000fe200078e0a89 */
[----:B------:R-:W-:Y:S02]  /*6110*/  IABS R67, R67 ;  /* 0x0000004300437213 */ /* 0x000fe40000000000 */
[----:B------:R-:W-:Y:S02]  /*6120*/  FSEL R149, R149, -INF , !P4 ;  /* 0xff80000095957808 */ /* 0x000fe40006000000 */
[----:B------:R-:W-:Y:S02]  /*6130*/  FSEL R141, R65, -INF , !P4 ;  /* 0xff800000418d7808 */ /* 0x000fe40006000000 */
[----:B------:R-:W-:-:S02]  /*6140*/  ISETP.GE.AND P4, PT, R49, R116, PT ;  /* 0x000000743100720c */ /* 0x000fc40003f86270 */
[----:B------:R-:W-:Y:S01]  /*6150*/  FMNMX3.FTZ R24, R24, R29, R185, !PT ;  /* 0x0000001d18187276 */ /* 0x000fe200078100b9 */
[----:B------:R-:W-:Y:S01]  /*6160*/  FFMA.FTZ R71, -R0, R32, R71 ;  /* 0x0000002000477223 */ /* 0x000fe20000010147 */
[----:B------:R-:W-:Y:S02]  /*6170*/  FSEL R197, R197, -INF , !P0 ;  /* 0xff800000c5c57808 */ /* 0x000fe40004000000 */
[----:B------:R-:W-:Y:S02]  /*6180*/  FSEL R191, R69, -INF , !P0 ;  /* 0xff80000045bf7808 */ /* 0x000fe40004000000 */
[----:B------:R-:W-:Y:S02]  /*6190*/  FMNMX3.FTZ R22, R22, R81, R77, !PT ;  /* 0x0000005116167276 */ /* 0x000fe4000781004d */
[----:B------:R-:W-:Y:S01]  /*61a0*/  ISETP.GE.AND P0, PT, R133, R116, PT ;  /* 0x000000748500720c */ /* 0x000fe20003f06270 */
[----:B------:R-:W-:Y:S01]  /*61b0*/  IMAD.IADD R133, R12, 0x1, -R133 ;  /* 0x000000010c857824 */ /* 0x000fe200078e0a85 */
[----:B------:R-:W-:-:S02]  /*61c0*/  I2FP.F32.S32 R32, R67 ;  /* 0x0000004300207245 */ /* 0x000fc40000201400 */
[----:B------:R-:W-:Y:S02]  /*61d0*/  FMNMX3.FTZ R24, R24, R199, R167, !PT ;  /* 0x000000c718187276 */ /* 0x000fe400078100a7 */
[----:B------:R-:W-:Y:S02]  /*61e0*/  FSEL R123, R16, -INF , !P4 ;  /* 0xff800000107b7808 */ /* 0x000fe40006000000 */
[----:B------:R-:W-:Y:S02]  /*61f0*/  IABS R137, R137 ;  /* 0x0000008900897213 */ /* 0x000fe40000000000 */
[----:B------:R-:W-:Y:S01]  /*6200*/  FMNMX3.FTZ R16, R22, R89, R61, !PT ;  /* 0x0000005916107276 */ /* 0x000fe2000781003d */
[----:B------:R-:W-:Y:S01]  /*6210*/  FFMA.FTZ R23, -R0, R32, R23 ;  /* 0x0000002000177223 */ /* 0x000fe20000010117 */
[----:B------:R-:W-:Y:S02]  /*6220*/  IABS R133, R133 ;  /* 0x0000008500857213 */ /* 0x000fe40000000000 */
[----:B------:R-:W-:-:S02]  /*6230*/  FMNMX3.FTZ R24, R24, R197, R151, !PT ;  /* 0x000000c518187276 */ /* 0x000fc40007810097 */
[----:B------:R-:W-:Y:S02]  /*6240*/  I2FP.F32.S32 R36, R137 ;  /* 0x0000008900247245 */ /* 0x000fe40000201400 */
[----:B------:R-:W-:Y:S02]  /*6250*/  FMNMX3.FTZ R16, R16, R19, R209, !PT ;  /* 0x0000001310107276 */ /* 0x000fe400078100d1 */
[----:B------:R-:W-:Y:S02]  /*6260*/  FSEL R143, R71, -INF , !P5 ;  /* 0xff800000478f7808 */ /* 0x000fe40006800000 */
[----:B------:R-:W-:Y:S02]  /*6270*/  ISETP.GE.AND P5, PT, R53, R116, PT ;  /* 0x000000743500720c */ /* 0x000fe40003fa6270 */
[----:B------:R-:W-:Y:S02]  /*6280*/  I2FP.F32.S32 R34, R133 ;  /* 0x0000008500227245 */ /* 0x000fe40000201400 */
[----:B------:R-:W-:-:S02]  /*6290*/  FSEL R145, R145, -INF , !P2 ;  /* 0xff80000091917808 */ /* 0x000fc40005000000 */
[----:B------:R-:W-:Y:S02]  /*62a0*/  FSEL R129, R20, -INF , !P1 ;  /* 0xff80000014817808 */ /* 0x000fe40004800000 */
[----:B------:R-:W-:Y:S01]  /*62b0*/  FMNMX3.FTZ R24, R24, R149, R147, !PT ;  /* 0x0000009518187276 */ /* 0x000fe20007810093 */
[----:B------:R-:W-:Y:S01]  /*62c0*/  FFMA.FTZ R43, -R0, R36, R43 ;  /* 0x00000024002b7223 */ /* 0x000fe2000001012b */
[----:B------:R-:W-:Y:S02]  /*62d0*/  FSEL R139, R23, -INF , !P3 ;  /* 0xff800000178b7808 */ /* 0x000fe40005800000 */
[----:B------:R-:W-:Y:S01]  /*62e0*/  FSEL R133, R9, -INF , !P2 ;  /* 0xff80000009857808 */ /* 0x000fe20005000000 */
[----:B------:R-:W-:Y:S01]  /*62f0*/  IMAD.IADD R9, R12, 0x1, -R125 ;  /* 0x000000010c097824 */ /* 0x000fe200078e0a7d */
[----:B------:R-:W-:Y:S02]  /*6300*/  FMNMX3.FTZ R16, R16, R37, R211, !PT ;  /* 0x0000002510107276 */ /* 0x000fe400078100d3 */
[----:B------:R-:W-:Y:S01]  /*6310*/  ISETP.GE.AND P3, PT, R125, R116, PT ;  /* 0x000000747d00720c */ /* 0x000fe20003f66270 */
[----:B------:R-:W-:Y:S01]  /*6320*/  IMAD.IADD R21, R12, 0x1, -R49 ;  /* 0x000000010c157824 */ /* 0x000fe200078e0a31 */
[----:B------:R-:W-:-:S02]  /*6330*/  FSEL R125, R18, -INF , !P5 ;  /* 0xff800000127d7808 */ /* 0x000fc40006800000 */
[----:B------:R-:W-:Y:S02]  /*6340*/  FSEL R127, R127, -INF , !P0 ;  /* 0xff8000007f7f7808 */ /* 0x000fe40004000000 */
[----:B------:R-:W-:Y:S01]  /*6350*/  FMNMX3.FTZ R18, R24, R145, R129, !PT ;  /* 0x0000009118127276 */ /* 0x000fe20007810081 */
[----:B------:R-:W-:Y:S01]  /*6360*/  FFMA.FTZ R57, -R0, R34, R57 ;  /* 0x0000002200397223 */ /* 0x000fe20000010139 */
[----:B------:R-:W-:Y:S02]  /*6370*/  FMNMX3.FTZ R16, R16, R35, R203, !PT ;  /* 0x0000002310107276 */ /* 0x000fe400078100cb */
[----:B------:R-:W-:Y:S02]  /*6380*/  FSEL R121, R43, -INF , !P1 ;  /* 0xff8000002b797808 */ /* 0x000fe40004800000 */
[-C--:B------:R-:W-:Y:S02]  /*6390*/  ISETP.GE.AND P2, PT, R115, R116.reuse, PT ;  /* 0x000000747300720c */ /* 0x080fe40003f46270 */
[----:B------:R-:W-:-:S02]  /*63a0*/  ISETP.GE.AND P1, PT, R63, R116, PT ;  /* 0x000000743f00720c */ /* 0x000fc40003f26270 */
[----:B------:R-:W-:Y:S02]  /*63b0*/  FSEL R59, R59, -INF , !P3 ;  /* 0xff8000003b3b7808 */ /* 0x000fe40005800000 */
[----:B------:R-:W-:Y:S01]  /*63c0*/  FMNMX3.FTZ R18, R18, R127, R125, !PT ;  /* 0x0000007f12127276 */ /* 0x000fe2000781007d */
[----:B------:R-:W-:Y:S01]  /*63d0*/  IMAD.IADD R20, R12, 0x1, -R53 ;  /* 0x000000010c147824 */ /* 0x000fe200078e0a35 */
[----:B------:R-:W-:Y:S02]  /*63e0*/  IABS R21, R21 ;  /* 0x0000001500157213 */ /* 0x000fe40000000000 */
[----:B------:R-:W-:Y:S02]  /*63f0*/  FMNMX3.FTZ R16, R16, R201, R31, !PT ;  /* 0x000000c910107276 */ /* 0x000fe4000781001f */
[----:B------:R-:W-:Y:S02]  /*6400*/  FSEL R67, R57, -INF , !P0 ;  /* 0xff80000039437808 */ /* 0x000fe40004000000 */
[----:B------:R-:W-:-:S02]  /*6410*/  ISETP.GE.AND P0, PT, R47, R116, PT ;  /* 0x000000742f00720c */ /* 0x000fc40003f06270 */
[----:B------:R-:W-:Y:S02]  /*6420*/  FSEL R57, R14, -INF , !P2 ;  /* 0xff8000000e397808 */ /* 0x000fe40005000000 */
[----:B------:R-:W-:Y:S02]  /*6430*/  FSEL R55, R55, -INF , !P1 ;  /* 0xff80000037377808 */ /* 0x000fe40004800000 */
[----:B------:R-:W-:Y:S02]  /*6440*/  FMNMX3.FTZ R18, R18, R123, R59, !PT ;  /* 0x0000007b12127276 */ /* 0x000fe4000781003b */
[----:B------:R-:W-:Y:S02]  /*6450*/  I2FP.F32.S32 R14, R21 ;  /* 0x00000015000e7245 */ /* 0x000fe40000201400 */
[----:B------:R-:W-:Y:S02]  /*6460*/  FMNMX3.FTZ R16, R16, R5, R183, !PT ;  /* 0x0000000510107276 */ /* 0x000fe400078100b7 */
[----:B------:R-:W-:-:S02]  /*6470*/  IABS R20, R20 ;  /* 0x0000001400147213 */ /* 0x000fc40000000000 */
[----:B------:R-:W-:Y:S02]  /*6480*/  FSEL R51, R51, -INF , !P0 ;  /* 0xff80000033337808 */ /* 0x000fe40004000000 */
[----:B------:R-:W-:Y:S01]  /*6490*/  FMNMX3.FTZ R18, R18, R57, R55, !PT ;  /* 0x0000003912127276 */ /* 0x000fe20007810037 */
[----:B------:R-:W-:Y:S01]  /*64a0*/  IMAD.IADD R115, R12, 0x1, -R115 ;  /* 0x000000010c737824 */ /* 0x000fe200078e0a73 */
[----:B------:R-:W-:Y:S01]  /*64b0*/  FMNMX3.FTZ R16, R16, R195, R155, !PT ;  /* 0x000000c310107276 */ /* 0x000fe2000781009b */
[----:B------:R-:W-:Y:S02]  /*64c0*/  IMAD.IADD R63, R12, 0x1, -R63 ;  /* 0x000000010c3f7824 */ /* 0x000fe400078e0a3f */
[----:B------:R-:W-:Y:S01]  /*64d0*/  FFMA.FTZ R14, -R0, R14, R17 ;  /* 0x0000000e000e7223 */ /* 0x000fe20000010111 */
[----:B------:R-:W-:Y:S02]  /*64e0*/  I2FP.F32.S32 R20, R20 ;  /* 0x0000001400147245 */ /* 0x000fe40000201400 */
[----:B------:R-:W-:Y:S01]  /*64f0*/  IABS R17, R9 ;  /* 0x0000000900117213 */ /* 0x000fe20000000000 */
[----:B------:R-:W-:Y:S01]  /*6500*/  IMAD.IADD R12, R12, 0x1, -R47 ;  /* 0x000000010c0c7824 */ /* 0x000fe200078e0a2f */
[----:B------:R-:W-:-:S02]  /*6510*/  FMNMX.FTZ R18, R51, R18, !PT ;  /* 0x0000001233127209 */ /* 0x000fc40007810000 */
[----:B------:R-:W-:Y:S01]  /*6520*/  FMNMX3.FTZ R16, R16, R191, R143, !PT ;  /* 0x000000bf10107276 */ /* 0x000fe2000781008f */
[----:B------:R-:W-:Y:S01]  /*6530*/  FFMA.FTZ R11, -R0, R20, R11 ;  /* 0x00000014000b7223 */ /* 0x000fe2000001010b */
[----:B------:R-:W-:Y:S02]  /*6540*/  IABS R115, R115 ;  /* 0x0000007300737213 */ /* 0x000fe40000000000 */
[----:B------:R-:W-:Y:S02]  /*6550*/  IABS R63, R63 ;  /* 0x0000003f003f7213 */ /* 0x000fe40000000000 */
[----:B------:R-:W-:Y:S01]  /*6560*/  I2FP.F32.S32 R17, R17 ;  /* 0x0000001100117245 */ /* 0x000fe20000201400 */
[----:B------:R-:W1:Y:S01]  /*6570*/  SHFL.BFLY PT, R9, R18, 0x2, 0x1f ;  /* 0x0c401f0012097f89 */ /* 0x000e6200000e0000 */
[----:B------:R-:W-:Y:S02]  /*6580*/  FMNMX3.FTZ R16, R16, R141, R139, !PT ;  /* 0x0000008d10107276 */ /* 0x000fe4000781008b */
[----:B------:R-:W-:Y:S01]  /*6590*/  IABS R12, R12 ;  /* 0x0000000c000c7213 */ /* 0x000fe20000000000 */
[----:B------:R-:W-:Y:S01]  /*65a0*/  FFMA.FTZ R13, -R0, R17, R13 ;  /* 0x00000011000d7223 */ /* 0x000fe2000001010d */
[----:B------:R-:W-:-:S02]  /*65b0*/  I2FP.F32.S32 R20, R115 ;  /* 0x0000007300147245 */ /* 0x000fc40000201400 */
[----:B------:R-:W-:Y:S02]  /*65c0*/  I2FP.F32.S32 R22, R63 ;  /* 0x0000003f00167245 */ /* 0x000fe40000201400 */
[----:B------:R-:W-:Y:S02]  /*65d0*/  FSEL R65, R11, -INF , !P5 ;  /* 0xff8000000b417808 */ /* 0x000fe40006800000 */
[----:B------:R-:W-:Y:S02]  /*65e0*/  FMNMX3.FTZ R16, R16, R133, R121, !PT ;  /* 0x0000008510107276 */ /* 0x000fe40007810079 */
[----:B------:R-:W-:Y:S01]  /*65f0*/  I2FP.F32.S32 R12, R12 ;  /* 0x0000000c000c7245 */ /* 0x000fe20000201400 */
[C---:B------:R-:W-:Y:S01]  /*6600*/  FFMA.FTZ R15, -R0.reuse, R20, R15 ;  /* 0x00000014000f7223 */ /* 0x040fe2000001010f */
[----:B------:R-:W-:Y:S01]  /*6610*/  FFMA.FTZ R22, -R0, R22, R25 ;  /* 0x0000001600167223 */ /* 0x000fe20000010119 */
[----:B------:R-:W-:Y:S02]  /*6620*/  FSEL R63, R14, -INF , !P4 ;  /* 0xff8000000e3f7808 */ /* 0x000fe40006000000 */
[----:B------:R-:W-:-:S02]  /*6630*/  FSEL R49, R13, -INF , !P3 ;  /* 0xff8000000d317808 */ /* 0x000fc40005800000 */
[----:B------:R-:W-:Y:S01]  /*6640*/  FMNMX3.FTZ R16, R16, R67, R65, !PT ;  /* 0x0000004310107276 */ /* 0x000fe20007810041 */
[----:B------:R-:W-:Y:S01]  /*6650*/  FFMA.FTZ R12, -R0, R12, R45 ;  /* 0x0000000c000c7223 */ /* 0x000fe2000001012d */
        /* <DEDUP_REMOVED lines=8> */
[----:B------:R-:W4:Y:S01]  /*66e0*/  SHFL.BFLY PT, R53, R18, 0x1, 0x1f ;  /* 0x0c201f0012357f89 */ /* 0x000f2200000e0000 */
[----:B-1----:R-:W-:-:S05]  /*66f0*/  FMNMX.FTZ R9, R12, R9, !PT ;  /* 0x000000090c097209 */ /* 0x002fca0007810000 */
[----:B------:R-:W1:Y:S01]  /*6700*/  SHFL.BFLY PT, R52, R9, 0x1, 0x1f ;  /* 0x0c201f0009347f89 */ /* 0x000e6200000e0000 */
[----:B----4-:R-:W-:Y:S02]  /*6710*/  FMNMX.FTZ R53, R18, R53, !PT ;  /* 0x0000003512357209 */ /* 0x010fe40007810000 */
[----:B------:R-:W-:Y:S02]  /*6720*/  LOP3.LUT R119, R113, 0x120, R114, 0xf8, !PT ;  /* 0x0000012071777812 */ /* 0x000fe400078ef872 */
[----:B------:R-:W-:Y:S01]  /*6730*/  FSETP.NEU.FTZ.AND P0, PT, R53, -INF , PT ;  /* 0xff8000003500780b */ /* 0x000fe20003f1d000 */
[----:B--2---:R-:W-:Y:S02]  /*6740*/  FMUL.FTZ R26, R27, R53 ;  /* 0x000000351b1a7220 */ /* 0x004fe40000410000 */
[----:B------:R-:W-:-:S03]  /*6750*/  IMAD R119, R119, 0x2, R4 ;  /* 0x0000000277777824 */ /* 0x000fc600078e0204 */
[----:B------:R-:W-:Y:S02]  /*6760*/  FSEL R26, R26, RZ, P0 ;  /* 0x000000ff1a1a7208 */ /* 0x000fe40000000000 */
[----:B------:R-:W-:Y:S03]  /*6770*/  LDSM.16.MT88.4 R12, [R119+0x9400] ;  /* 0x00940000770c783b */ /* 0x000fe60000004200 */
[----:B------:R-:W-:Y:S02]  /*6780*/  FFMA.FTZ R122, R109, R27, -R26 ;  /* 0x0000001b6d7a7223 */ /* 0x000fe4000001081a */
[----:B------:R-:W2:Y:S01]  /*6790*/  LDSM.16.MT88.4 R108, [R119+0x9000] ;  /* 0x00900000776c783b */ /* 0x000ea20000004200 */
[----:B-1----:R-:W-:-:S04]  /*67a0*/  FMNMX.FTZ R52, R9, R52, !PT ;  /* 0x0000003409347209 */ /* 0x002fc80007810000 */
[----:B------:R-:W-:Y:S01]  /*67b0*/  FSETP.NEU.FTZ.AND P0, PT, R52, -INF , PT ;  /* 0xff8000003400780b */ /* 0x000fe20003f1d000 */
[----:B------:R-:W-:-:S05]  /*67c0*/  FMUL.FTZ R24, R27, R52 ;  /* 0x000000341b187220 */ /* 0x000fca0000410000 */
[----:B------:R-:W-:Y:S01]  /*67d0*/  FSEL R24, R24, RZ, P0 ;  /* 0x000000ff18187208 */ /* 0x000fe20000000000 */
[-CC-:B------:R-:W-:Y:S01]  /*67e0*/  FFMA.FTZ R187, R10, R27.reuse, -R26.reuse ;  /* 0x0000001b0abb7223 */ /* 0x180fe2000001081a */
[-CC-:B------:R-:W-:Y:S01]  /*67f0*/  FFMA.FTZ R137, R101, R27.reuse, -R26.reuse ;  /* 0x0000001b65897223 */ /* 0x180fe2000001081a */
[-C--:B------:R-:W-:Y:S02]  /*6800*/  FFMA.FTZ R54, R99, R27.reuse, -R26 ;  /* 0x0000001b63367223 */ /* 0x080fe4000001081a */
[-CC-:B------:R-:W-:Y:S01]  /*6810*/  FFMA.FTZ R124, R8, R27.reuse, -R24.reuse ;  /* 0x0000001b087c7223 */ /* 0x180fe20000010818 */
[-CC-:B------:R-:W-:Y:S01]  /*6820*/  FFMA.FTZ R193, R91, R27.reuse, -R24.reuse ;  /* 0x0000001b5bc17223 */ /* 0x180fe20000010818 */
[-CC-:B------:R-:W-:Y:S01]  /*6830*/  FFMA.FTZ R153, R85, R27.reuse, -R24.reuse ;  /* 0x0000001b55997223 */ /* 0x180fe20000010818 */
[-C--:B------:R-:W-:Y:S01]  /*6840*/  FFMA.FTZ R56, R81, R27.reuse, -R24 ;  /* 0x0000001b51387223 */ /* 0x080fe20000010818 */
[----:B------:R-:W-:Y:S08]  /*6850*/  MUFU.EX2 R187, R187 ;  /* 0x000000bb00bb7308 */ /* 0x000ff00000000800 */
[----:B------:R-:W1:Y:S08]  /*6860*/  MUFU.EX2 R122, R122 ;  /* 0x0000007a007a7308 */ /* 0x000e700000000800 */
[----:B------:R-:W-:Y:S08]  /*6870*/  MUFU.EX2 R137, R137 ;  /* 0x0000008900897308 */ /* 0x000ff00000000800 */
[----:B------:R-:W4:Y:S08]  /*6880*/  MUFU.EX2 R54, R54 ;  /* 0x0000003600367308 */ /* 0x000f300000000800 */
[----:B------:R-:W-:Y:S08]  /*6890*/  MUFU.EX2 R124, R124 ;  /* 0x0000007c007c7308 */ /* 0x000ff00000000800 */
[----:B------:R-:W5:Y:S08]  /*68a0*/  MUFU.EX2 R193, R193 ;  /* 0x000000c100c17308 */ /* 0x000f700000000800 */
[----:B------:R-:W-:Y:S08]  /*68b0*/  MUFU.EX2 R153, R153 ;  /* 0x0000009900997308 */ /* 0x000ff00000000800 */
[----:B------:R-:W3:Y:S01]  /*68c0*/  MUFU.EX2 R56, R56 ;  /* 0x0000003800387308 */ /* 0x000ee20000000800 */
        /* <DEDUP_REMOVED lines=8> */
[----:B-1----:R-:W-:-:S02]  /*6950*/  F2FP.BF16.F32.PACK_AB R68, R122, R187 ;  /* 0x000000bb7a44723e */ /* 0x002fc400000010ff */
[----:B----4-:R-:W-:Y:S02]  /*6960*/  F2FP.BF16.F32.PACK_AB R70, R54, R137 ;  /* 0x000000893646723e */ /* 0x010fe400000010ff */
[----:B-----5:R-:W-:Y:S01]  /*6970*/  F2FP.BF16.F32.PACK_AB R69, R193, R124 ;  /* 0x0000007cc145723e */ /* 0x020fe200000010ff */
[----:B------:R-:W-:Y:S01]  /*6980*/  IMAD R4, R112, 0x2, R119 ;  /* 0x0000000270047824 */ /* 0x000fe200078e0277 */
[----:B---3--:R-:W-:Y:S01]  /*6990*/  F2FP.BF16.F32.PACK_AB R71, R56, R153 ;  /* 0x000000993847723e */ /* 0x008fe200000010ff */
[----:B------:R-:W-:Y:S03]  /*69a0*/  MUFU.EX2 R131, R131 ;  /* 0x0000008300837308 */ /* 0x000fe60000000800 */
[----:B------:R-:W1:Y:S04]  /*69b0*/  LDSM.16.MT88.4 R84, [R4+0xb000] ;  /* 0x00b000000454783b */ /* 0x000e680000004200 */
[----:B------:R-:W-:Y:S01]  /*69c0*/  LDSM.16.MT88.4 R100, [R4+0x9000] ;  /* 0x009000000464783b */ /* 0x000fe20000004200 */
[----:B------:R-:W3:Y:S01]  /*69d0*/  MUFU.EX2 R48, R48 ;  /* 0x0000003000307308 */ /* 0x000ee20000000800 */
[C---:B--2---:R-:W-:Y:S02]  /*69e0*/  HMMA.16816.F32.BF16 R112, R68.reuse, R108, RZ ;  /* 0x0000006c4470723c */ /* 0x044fe400000418ff */
[----:B------:R-:W-:Y:S04]  /*69f0*/  LDSM.16.MT88.4 R92, [R119+0xb000] ;  /* 0x00b00000775c783b */ /* 0x000fe80000004200 */
[----:B------:R-:W-:Y:S01]  /*6a00*/  LDSM.16.MT88.4 R76, [R119+0xd000] ;  /* 0x00d00000774c783b */ /* 0x000fe20000004200 */
[----:B------:R-:W-:Y:S01]  /*6a10*/  MUFU.EX2 R46, R46 ;  /* 0x0000002e002e7308 */ /* 0x000fe20000000800 */
[----:B------:R-:W-:Y:S02]  /*6a20*/  HMMA.16816.F32.BF16 R108, R68, R110, RZ ;  /* 0x0000006e446c723c */ /* 0x000fe400000418ff */
[----:B------:R-:W-:Y:S04]  /*6a30*/  LDSM.16.MT88.4 R16, [R119+0xb400] ;  /* 0x00b400007710783b */ /* 0x000fe80000004200 */
[----:B------:R-:W-:Y:S01]  /*6a40*/  LDSM.16.MT88.4 R20, [R4+0x9400] ;  /* 0x009400000414783b */ /* 0x000fe20000004200 */
[----:B------:R-:W2:Y:S08]  /*6a50*/  MUFU.EX2 R25, R25 ;  /* 0x0000001900197308 */ /* 0x000eb00000000800 */
[----:B------:R-:W-:Y:S08]  /*6a60*/  MUFU.EX2 R135, R135 ;  /* 0x0000008700877308 */ /* 0x000ff00000000800 */
[----:B------:R-:W4:Y:S08]  /*6a70*/  MUFU.EX2 R50, R50 ;  /* 0x0000003200327308 */ /* 0x000f300000000800 */
[----:B------:R-:W-:Y:S08]  /*6a80*/  MUFU.EX2 R61, R61 ;  /* 0x0000003d003d7308 */ /* 0x000ff00000000800 */
[----:B------:R-:W5:Y:S01]  /*6a90*/  MUFU.EX2 R44, R44 ;  /* 0x0000002c002c7308 */ /* 0x000f620000000800 */
[----:B---3--:R-:W-:-:S02]  /*6aa0*/  F2FP.BF16.F32.PACK_AB R8, R48, R131 ;  /* 0x000000833008723e */ /* 0x008fc400000010ff */
[----:B--2---:R-:W-:Y:S02]  /*6ab0*/  F2FP.BF16.F32.PACK_AB R10, R25, R46 ;  /* 0x0000002e190a723e */ /* 0x004fe400000010ff */
[----:B----4-:R-:W-:Y:S02]  /*6ac0*/  F2FP.BF16.F32.PACK_AB R9, R50, R135 ;  /* 0x000000873209723e */ /* 0x010fe400000010ff */
[----:B-----5:R-:W-:-:S07]  /*6ad0*/  F2FP.BF16.F32.PACK_AB R11, R44, R61 ;  /* 0x0000003d2c0b723e */ /* 0x020fce00000010ff */
[C---:B------:R-:W-:Y:S08]  /*6ae0*/  HMMA.16816.F32.BF16 R112, R8.reuse, R12, R112 ;  /* 0x0000000c0870723c */ /* 0x040ff00000041870 */
[----:B------:R-:W-:Y:S01]  /*6af0*/  HMMA.16816.F32.BF16 R108, R8, R14, R108 ;  /* 0x0000000e086c723c */ /* 0x000fe2000004186c */
[----:B------:R-:W2:Y:S07]  /*6b00*/  LDSM.16.MT88.4 R12, [R4+0xb400] ;  /* 0x00b40000040c783b */ /* 0x000eae0000004200 */
[C---:B-1----:R-:W-:Y:S08]  /*6b10*/  HMMA.16816.F32.BF16 R88, R68.reuse, R84, RZ ;  /* 0x000000544458723c */ /* 0x042ff000000418ff */
[----:B------:R-:W-:-:S12]  /*6b20*/  HMMA.16816.F32.BF16 R84, R68, R86, RZ ;  /* 0x000000564454723c */ /* 0x000fd800000418ff */
[C---:B--2---:R-:W-:Y:S08]  /*6b30*/  HMMA.16816.F32.BF16 R88, R8.reuse, R12, R88 ;  /* 0x0000000c0858723c */ /* 0x044ff00000041858 */
        /* <DEDUP_REMOVED lines=46> */
[-C--:B------:R-:W-:Y:S01]  /*6e20*/  FFMA.FTZ R201, R201, R27.reuse, -R24 ;  /* 0x0000001bc9c97223 */ /* 0x080fe20000010818 */
[----:B-----5:R-:W-:Y:S01]  /*6e30*/  F2FP.BF16.F32.PACK_AB R9, R37, R42 ;  /* 0x0000002a2509723e */ /* 0x020fe200000010ff */
[-CC-:B------:R-:W-:Y:S01]  /*6e40*/  FFMA.FTZ R185, R185, R27.reuse, -R26.reuse ;  /* 0x0000001bb9b97223 */ /* 0x180fe2000001081a */
        /* <DEDUP_REMOVED lines=93> */
[-CC-:B------:R-:W-:Y:S01]  /*7420*/  FFMA.FTZ R141, R141, R27.reuse, -R24.reuse ;  /* 0x0000001b8d8d7223 */ /* 0x180fe20000010818 */
[----:B------:R-:W-:Y:S01]  /*7430*/  FFMA.FTZ R139, R139, R27, -R24 ;  /* 0x0000001b8b8b7223 */ /* 0x000fe20000010818 */
[----:B------:R-:W-:Y:S08]  /*7440*/  MUFU.EX2 R124, R124 ;  /* 0x0000007c007c7308 */ /* 0x000ff00000000800 */
[----:B------:R-:W2:Y:S01]  /*7450*/  MUFU.EX2 R149, R149 ;  /* 0x0000009500957308 */ /* 0x000ea20000000800 */
[C---:B-1----:R-:W-:Y:S08]  /*7460*/  HMMA.16816.F32.BF16 R72, R8.reuse, R12, R72 ;  /* 0x0000000c0848723c */ /* 0x042ff00000041848 */
[----:B------:R-:W-:Y:S01]  /*7470*/  HMMA.16816.F32.BF16 R68, R8, R14, R68 ;  /* 0x0000000e0844723c */ /* 0x000fe20000041844 */
[----:B------:R-:W1:Y:S01]  /*7480*/  LDSM.16.MT88.4 R12, [R119+0xc400] ;  /* 0x00c40000770c783b */ /* 0x000e620000004200 */
[----:B------:R-:W-:-:S03]  /*7490*/  FADD.FTZ R9, R137, R16 ;  /* 0x0000001089097221 */ /* 0x000fc60000010000 */
[----:B------:R-:W3:Y:S01]  /*74a0*/  LDSM.16.MT88.4 R16, [R4+0xa400] ;  /* 0x00a400000410783b */ /* 0x000ee20000004200 */
[----:B------:R-:W-:Y:S01]  /*74b0*/  FADD.FTZ R8, R54, R9 ;  /* 0x0000000936087221 */ /* 0x000fe20000010000 */
[----:B------:R-:W-:Y:S08]  /*74c0*/  MUFU.EX2 R122, R122 ;  /* 0x0000007a007a7308 */ /* 0x000ff00000000800 */
[----:B------:R-:W4:Y:S08]  /*74d0*/  MUFU.EX2 R145, R145 ;  /* 0x0000009100917308 */ /* 0x000f300000000800 */
[----:B------:R-:W-:Y:S08]  /*74e0*/  MUFU.EX2 R126, R126 ;  /* 0x0000007e007e7308 */ /* 0x000ff00000000800 */
[----:B------:R-:W5:Y:S08]  /*74f0*/  MUFU.EX2 R137, R141 ;  /* 0x0000008d00897308 */ /* 0x000f700000000800 */
[----:B------:R-:W-:Y:S08]  /*7500*/  MUFU.EX2 R54, R139 ;  /* 0x0000008b00367308 */ /* 0x000ff00000000800 */
[----:B------:R-:W1:Y:S01]  /*7510*/  MUFU.EX2 R133, R133 ;  /* 0x0000008500857308 */ /* 0x000e620000000800 */
[----:B------:R-:W-:Y:S01]  /*7520*/  FADD.FTZ R131, R131, R8 ;  /* 0x0000000883837221 */ /* 0x000fe20000010000 */
[----:B--2---:R-:W-:-:S02]  /*7530*/  F2FP.BF16.F32.PACK_AB R8, R149, R124 ;  /* 0x0000007c9508723e */ /* 0x004fc400000010ff */
        /* <DEDUP_REMOVED lines=10> */
[----:B------:R-:W-:Y:S01]  /*75e0*/  HMMA.16816.F32.BF16 R100, R8, R18, R100 ;  /* 0x000000120864723c */ /* 0x000fe20000041864 */
[----:B------:R-:W3:Y:S01]  /*75f0*/  LDSM.16.MT88.4 R16, [R119+0xe400] ;  /* 0x00e400007710783b */ /* 0x000ee20000004200 */
[----:B------:R-:W-:-:S06]  /*7600*/  FADD.FTZ R56, R56, R153 ;  /* 0x0000009938387221 */ /* 0x000fcc0000010000 */
[----:B-1----:R-:W-:Y:S01]  /*7610*/  HMMA.16816.F32.BF16 R72, R8, R12, R72 ;  /* 0x0000000c0848723c */ /* 0x002fe20000041848 */
[----:B------:R-:W-:-:S07]  /*7620*/  FADD.FTZ R135, R135, R56 ;  /* 0x0000003887877221 */ /* 0x000fce0000010000 */
[C---:B------:R-:W-:Y:S01]  /*7630*/  HMMA.16816.F32.BF16 R68, R8.reuse, R14, R68 ;  /* 0x0000000e0844723c */ /* 0x040fe20000041844 */
[----:B------:R-:W1:Y:S07]  /*7640*/  LDSM.16.MT88.4 R12, [R119+0xa800] ;  /* 0x00a80000770c783b */ /* 0x000e6e0000004200 */
[----:B--2---:R-:W-:Y:S01]  /*7650*/  HMMA.16816.F32.BF16 R88, R8, R20, R88 ;  /* 0x000000140858723c */ /* 0x004fe20000041858 */
[----:B------:R-:W-:-:S07]  /*7660*/  FADD.FTZ R131, R48, R131 ;  /* 0x0000008330837221 */ /* 0x000fce0000010000 */
[C---:B------:R-:W-:Y:S01]  /*7670*/  HMMA.16816.F32.BF16 R84, R8.reuse, R22, R84 ;  /* 0x000000160854723c */ /* 0x040fe20000041854 */
[----:B------:R-:W2:Y:S01]  /*7680*/  LDSM.16.MT88.4 R20, [R4+0xa800] ;  /* 0x00a800000414783b */ /* 0x000ea20000004200 */
        /* <DEDUP_REMOVED lines=8> */
[C---:B---3--:R-:W-:Y:S01]  /*7710*/  HMMA.16816.F32.BF16 R80, R8.reuse, R16, R80 ;  /* 0x000000100850723c */ /* 0x048fe20000041850 */
[----:B------:R-:W-:Y:S07]  /*7720*/  MUFU.EX2 R50, R50 ;  /* 0x0000003200327308 */ /* 0x000fee0000000800 */
[----:B------:R-:W-:Y:S01]  /*7730*/  HMMA.16816.F32.BF16 R76, R8, R18, R76 ;  /* 0x00000012084c723c */ /* 0x000fe2000004184c */
[-C--:B------:R-:W-:Y:S01]  /*7740*/  FFMA.FTZ R9, R65, R27.reuse, -R24 ;  /* 0x0000001b41097223 */ /* 0x080fe20000010818 */
[----:B------:R-:W-:Y:S01]  /*7750*/  FADD.FTZ R8, R46, R131 ;  /* 0x000000832e087221 */ /* 0x000fe20000010000 */
[----:B------:R-:W3:Y:S08]  /*7760*/  MUFU.EX2 R127, R127 ;  /* 0x0000007f007f7308 */ /* 0x000ef00000000800 */
[----:B------:R-:W-:Y:S08]  /*7770*/  MUFU.EX2 R48, R48 ;  /* 0x0000003000307308 */ /* 0x000ff00000000800 */
[----:B------:R-:W4:Y:S01]  /*7780*/  MUFU.EX2 R123, R123 ;  /* 0x0000007b007b7308 */ /* 0x000f220000000800 */
[-CC-:B------:R-:W-:Y:S01]  /*7790*/  FFMA.FTZ R125, R59, R27.reuse, -R26.reuse ;  /* 0x0000001b3b7d7223 */ /* 0x180fe2000001081a */
[-CC-:B------:R-:W-:Y:S01]  /*77a0*/  FFMA.FTZ R121, R57, R27.reuse, -R26.reuse ;  /* 0x0000001b39797223 */ /* 0x180fe2000001081a */
[-C--:B------:R-:W-:Y:S01]  /*77b0*/  FFMA.FTZ R190, R51, R27.reuse, -R26 ;  /* 0x0000001b33be7223 */ /* 0x080fe2000001081a */
[----:B------:R-:W-:Y:S04]  /*77c0*/  LDSM.16.MT88.4 R16, [R4+0xc800] ;  /* 0x00c800000410783b */ /* 0x000fe80000004200 */
[----:B------:R-:W-:Y:S08]  /*77d0*/  MUFU.EX2 R56, R56 ;  /* 0x0000003800387308 */ /* 0x000ff00000000800 */
[----:B------:R-:W5:Y:S08]  /*77e0*/  MUFU.EX2 R67, R67 ;  /* 0x0000004300437308 */ /* 0x000f700000000800 */
[----:B------:R5:W-:Y:S08]  /*77f0*/  MUFU.EX2 R46, R9 ;  /* 0x00000009002e7308 */ /* 0x000bf00000000800 */
[----:B------:R-:W1:Y:S01]  /*7800*/  MUFU.EX2 R63, R63 ;  /* 0x0000003f003f7308 */ /* 0x000e620000000800 */
[----:B------:R-:W-:Y:S01]  /*7810*/  FADD.FTZ R25, R25, R8 ;  /* 0x0000000819197221 */ /* 0x000fe20000010000 */
[-C--:B------:R-:W-:Y:S01]  /*7820*/  FFMA.FTZ R65, R55, R27.reuse, -R26 ;  /* 0x0000001b37417223 */ /* 0x080fe2000001081a */
[----:B------:R-:W-:Y:S01]  /*7830*/  FADD.FTZ R55, R61, R128 ;  /* 0x000000803d377221 */ /* 0x000fe20000010000 */
[-CC-:B------:R-:W-:Y:S01]  /*7840*/  FFMA.FTZ R59, R49, R27.reuse, -R24.reuse ;  /* 0x0000001b313b7223 */ /* 0x180fe20000010818 */
[-CC-:B------:R-:W-:Y:S01]  /*7850*/  FFMA.FTZ R57, R47, R27.reuse, -R24.reuse ;  /* 0x0000001b2f397223 */ /* 0x180fe20000010818 */
[-CC-:B------:R-:W-:Y:S01]  /*7860*/  FFMA.FTZ R49, R45, R27.reuse, -R24.reuse ;  /* 0x0000001b2d317223 */ /* 0x180fe20000010818 */
[----:B------:R-:W-:Y:S01]  /*7870*/  FFMA.FTZ R51, R43, R27, -R24 ;  /* 0x0000001b2b337223 */ /* 0x000fe20000010818 */
[----:B------:R-:W-:Y:S01]  /*7880*/  FADD.FTZ R128, R60, R25 ;  /* 0x000000193c807221 */ /* 0x000fe20000010000 */
[----:B---3--:R-:W-:Y:S01]  /*7890*/  F2FP.BF16.F32.PACK_AB R8, R127, R50 ;  /* 0x000000327f08723e */ /* 0x008fe200000010ff */
[----:B------:R-:W3:Y:S01]  /*78a0*/  LDSM.16.MT88.4 R24, [R119+0xc800] ;  /* 0x00c800007718783b */ /* 0x000ee20000004200 */
[----:B----4-:R-:W-:-:S02]  /*78b0*/  F2FP.BF16.F32.PACK_AB R10, R123, R48 ;  /* 0x000000307b0a723e */ /* 0x010fc400000010ff */
[----:B-----5:R-:W-:Y:S02]  /*78c0*/  F2FP.BF16.F32.PACK_AB R9, R67, R56 ;  /* 0x000000384309723e */ /* 0x020fe400000010ff */
[----:B-1----:R-:W-:-:S07]  /*78d0*/  F2FP.BF16.F32.PACK_AB R11, R63, R46 ;  /* 0x0000002e3f0b723e */ /* 0x002fce00000010ff */
[C---:B------:R-:W-:Y:S08]  /*78e0*/  HMMA.16816.F32.BF16 R112, R8.reuse, R12, R112 ;  /* 0x0000000c0870723c */ /* 0x040ff00000041870 */
[C---:B------:R-:W-:Y:S01]  /*78f0*/  HMMA.16816.F32.BF16 R108, R8.reuse, R14, R108 ;  /* 0x0000000e086c723c */ /* 0x040fe2000004186c */
[----:B------:R-:W1:Y:S07]  /*7900*/  LDSM.16.MT88.4 R12, [R119+0xe800] ;  /* 0x00e80000770c783b */ /* 0x000e6e0000004200 */
[C---:B--2---:R-:W-:Y:S08]  /*7910*/  HMMA.16816.F32.BF16 R104, R8.reuse, R20, R104 ;  /* 0x000000140868723c */ /* 0x044ff00000041868 */
[C---:B------:R-:W-:Y:S01]  /*7920*/  HMMA.16816.F32.BF16 R100, R8.reuse, R22, R100 ;  /* 0x000000160864723c */ /* 0x040fe20000041864 */
[----:B------:R-:W2:Y:S07]  /*7930*/  LDSM.16.MT88.4 R20, [R4+0xe800] ;  /* 0x00e800000414783b */ /* 0x000eae0000004200 */
[----:B---3--:R-:W-:Y:S01]  /*7940*/  HMMA.16816.F32.BF16 R96, R8, R24, R96 ;  /* 0x000000180860723c */ /* 0x008fe20000041860 */
[----:B------:R-:W-:-:S07]  /*7950*/  FADD.FTZ R55, R44, R55 ;  /* 0x000000372c377221 */ /* 0x000fce0000010000 */
[C---:B------:R-:W-:Y:S01]  /*7960*/  HMMA.16816.F32.BF16 R92, R8.reuse, R26, R92 ;  /* 0x0000001a085c723c */ /* 0x040fe2000004185c */
[----:B------:R-:W3:Y:S07]  /*7970*/  LDSM.16.MT88.4 R24, [R119+0xac00] ;  /* 0x00ac00007718783b */ /* 0x000eee0000004200 */
[C---:B-1----:R-:W-:Y:S08]  /*7980*/  HMMA.16816.F32.BF16 R80, R8.reuse, R12, R80 ;  /* 0x0000000c0850723c */ /* 0x042ff00000041850 */
[C---:B------:R-:W-:Y:S01]  /*7990*/  HMMA.16816.F32.BF16 R76, R8.reuse, R14, R76 ;  /* 0x0000000e084c723c */ /* 0x040fe2000004184c */
[----:B------:R-:W1:Y:S07]  /*79a0*/  LDSM.16.MT88.4 R12, [R119+0xcc00] ;  /* 0x00cc0000770c783b */ /* 0x000e6e0000004200 */
[----:B--2---:R-:W-:Y:S01]  /*79b0*/  HMMA.16816.F32.BF16 R72, R8, R20, R72 ;  /* 0x000000140848723c */ /* 0x004fe20000041848 */
[----:B------:R-:W-:Y:S01]  /*79c0*/  FADD.FTZ R20, R42, R55 ;  /* 0x000000372a147221 */ /* 0x000fe20000010000 */
[----:B------:R-:W-:Y:S03]  /*79d0*/  MUFU.EX2 R45, R125 ;  /* 0x0000007d002d7308 */ /* 0x000fe60000000800 */
[----:B------:R-:W-:-:S03]  /*79e0*/  FADD.FTZ R37, R37, R20 ;  /* 0x0000001425257221 */ /* 0x000fc60000010000 */
[----:B------:R-:W-:Y:S01]  /*79f0*/  HMMA.16816.F32.BF16 R68, R8, R22, R68 ;  /* 0x000000160844723c */ /* 0x000fe20000041844 */
[----:B------:R-:W2:Y:S01]  /*7a00*/  LDSM.16.MT88.4 R20, [R4+0xcc00] ;  /* 0x00cc00000414783b */ /* 0x000ea20000004200 */
[----:B------:R-:W4:Y:S01]  /*7a10*/  MUFU.EX2 R44, R121 ;  /* 0x00000079002c7308 */ /* 0x000f220000000800 */
[----:B------:R-:W-:-:S07]  /*7a20*/  FADD.FTZ R41, R41, R128 ;  /* 0x0000008029297221 */ /* 0x000fce0000010000 */
[----:B------:R-:W-:Y:S08]  /*7a30*/  MUFU.EX2 R43, R65 ;  /* 0x00000041002b7308 */ /* 0x000ff00000000800 */
[----:B------:R-:W5:Y:S08]  /*7a40*/  MUFU.EX2 R190, R190 ;  /* 0x000000be00be7308 */ /* 0x000f700000000800 */
[----:B------:R-:W-:Y:S08]  /*7a50*/  MUFU.EX2 R47, R59 ;  /* 0x0000003b002f7308 */ /* 0x000ff00000000800 */
[----:B------:R-:W3:Y:S08]  /*7a60*/  MUFU.EX2 R60, R57 ;  /* 0x00000039003c7308 */ /* 0x000ef00000000800 */
[----:B------:R-:W-:Y:S08]  /*7a70*/  MUFU.EX2 R49, R49 ;  /* 0x0000003100317308 */ /* 0x000ff00000000800 */
[----:B------:R-:W1:Y:S01]  /*7a80*/  MUFU.EX2 R42, R51 ;  /* 0x00000033002a7308 */ /* 0x000e620000000800 */
[----:B------:R-:W-:Y:S01]  /*7a90*/  HMMA.16816.F32.BF16 R88, R8, R16, R88 ;  /* 0x000000100858723c */ /* 0x000fe20000041858 */
[----:B------:R-:W-:Y:S01]  /*7aa0*/  FADD.FTZ R40, R40, R41 ;  /* 0x0000002928287221 */ /* 0x000fe20000010000 */
[----:B------:R-:W-:-:S06]  /*7ab0*/  FADD.FTZ R38, R38, R37 ;  /* 0x0000002526267221 */ /* 0x000fcc0000010000 */
[----:B------:R-:W-:Y:S01]  /*7ac0*/  HMMA.16816.F32.BF16 R84, R8, R18, R84 ;  /* 0x000000120854723c */ /* 0x000fe20000041854 */
[----:B------:R-:W2:Y:S01]  /*7ad0*/  LDSM.16.MT88.4 R16, [R4+0xac00] ;  /* 0x00ac00000410783b */ /* 0x000ea20000004200 */
[----:B------:R-:W-:Y:S01]  /*7ae0*/  FADD.FTZ R39, R39, R40 ;  /* 0x0000002827277221 */ /* 0x000fe20000010000 */
[----:B------:R-:W-:Y:S01]  /*7af0*/  FADD.FTZ R35, R35, R38 ;  /* 0x0000002623237221 */ /* 0x000fe20000010000 */
[----:B----4-:R-:W-:Y:S02]  /*7b00*/  F2FP.BF16.F32.PACK_AB R8, R44, R45 ;  /* 0x0000002d2c08723e */ /* 0x010fe400000010ff */
[----:B------:R-:W-:Y:S01]  /*7b10*/  FADD.FTZ R58, R58, R39 ;  /* 0x000000273a3a7221 */ /* 0x000fe20000010000 */
[----:B-----5:R-:W-:Y:S01]  /*7b20*/  F2FP.BF16.F32.PACK_AB R10, R190, R43 ;  /* 0x0000002bbe0a723e */ /* 0x020fe200000010ff */
[----:B------:R-:W-:Y:S01]  /*7b30*/  FADD.FTZ R36, R36, R35 ;  /* 0x0000002324247221 */ /* 0x000fe20000010000 */
[----:B---3--:R-:W-:Y:S02]  /*7b40*/  F2FP.BF16.F32.PACK_AB R9, R60, R47 ;  /* 0x0000002f3c09723e */ /* 0x008fe400000010ff */
[----:B-1----:R-:W-:Y:S01]  /*7b50*/  F2FP.BF16.F32.PACK_AB R11, R42, R49 ;  /* 0x000000312a0b723e */ /* 0x002fe200000010ff */
[----:B------:R-:W-:Y:S01]  /*7b60*/  FADD.FTZ R33, R33, R58 ;  /* 0x0000003a21217221 */ /* 0x000fe20000010000 */
[----:B------:R-:W-:-:S05]  /*7b70*/  FADD.FTZ R31, R31, R36 ;  /* 0x000000241f1f7221 */ /* 0x000fca0000010000 */
[----:B------:R-:W-:Y:S01]  /*7b80*/  HMMA.16816.F32.BF16 R112, R8, R24, R112 ;  /* 0x000000180870723c */ /* 0x000fe20000041870 */
[----:B------:R-:W-:-:S07]  /*7b90*/  FADD.FTZ R24, R34, R33 ;  /* 0x0000002122187221 */ /* 0x000fce0000010000 */
[----:B------:R-:W-:Y:S01]  /*7ba0*/  HMMA.16816.F32.BF16 R108, R8, R26, R108 ;  /* 0x0000001a086c723c */ /* 0x000fe2000004186c */
[----:B------:R-:W-:Y:S01]  /*7bb0*/  FADD.FTZ R26, R32, R31 ;  /* 0x0000001f201a7221 */ /* 0x000fe20000010000 */
[----:B------:R-:W-:-:S03]  /*7bc0*/  FADD.FTZ R24, R29, R24 ;  /* 0x000000181d187221 */ /* 0x000fc60000010000 */
[----:B------:R-:W-:Y:S01]  /*7bd0*/  FADD.FTZ R26, R5, R26 ;  /* 0x0000001a051a7221 */ /* 0x000fe20000010000 */
[----:B------:R-:W-:Y:S02]  /*7be0*/  FADD.FTZ R185, R185, R24 ;  /* 0x00000018b9b97221 */ /* 0x000fe40000010000 */
[----:B------:R-:W-:Y:S01]  /*7bf0*/  HMMA.16816.F32.BF16 R96, R8, R12, R96 ;  /* 0x0000000c0860723c */ /* 0x000fe20000041860 */
[----:B------:R-:W-:Y:S01]  /*7c00*/  FADD.FTZ R183, R183, R26 ;  /* 0x0000001ab7b77221 */ /* 0x000fe20000010000 */
[----:B------:R-:W-:-:S06]  /*7c10*/  FADD.FTZ R120, R120, R185 ;  /* 0x000000b978787221 */ /* 0x000fcc0000010000 */
[----:B------:R-:W-:Y:S01]  /*7c20*/  HMMA.16816.F32.BF16 R92, R8, R14, R92 ;  /* 0x0000000e085c723c */ /* 0x000fe2000004185c */
[----:B------:R-:W1:Y:S01]  /*7c30*/  LDSM.16.MT88.4 R12, [R4+0xec00] ;  /* 0x00ec0000040c783b */ /* 0x000e620000004200 */
[----:B------:R-:W-:Y:S01]  /*7c40*/  FADD.FTZ R66, R66, R183 ;  /* 0x000000b742427221 */ /* 0x000fe20000010000 */
[----:B------:R-:W-:-:S05]  /*7c50*/  FADD.FTZ R5, R167, R120 ;  /* 0x00000078a7057221 */ /* 0x000fca0000010000 */
[----:B--2---:R-:W-:Y:S01]  /*7c60*/  HMMA.16816.F32.BF16 R88, R8, R20, R88 ;  /* 0x000000140858723c */ /* 0x004fe20000041858 */
        /* <DEDUP_REMOVED lines=23> */
[----:B------:R-:W-:-:S02]  /*7de0*/  FADD.FTZ R45, R45, R4 ;  /* 0x000000042d2d7221 */ /* 0x000fc40000010000 */
[----:B------:R-:W-:Y:S02]  /*7df0*/  FADD.FTZ R47, R47, R12 ;  /* 0x0000000c2f2f7221 */ /* 0x000fe40000010000 */
[----:B------:R-:W-:Y:S02]  /*7e00*/  FADD.FTZ R44, R44, R45 ;  /* 0x0000002d2c2c7221 */ /* 0x000fe40000010000 */
[----:B------:R-:W-:Y:S01]  /*7e10*/  FADD.FTZ R60, R60, R47 ;  /* 0x0000002f3c3c7221 */ /* 0x000fe20000010000 */
[----:B------:R-:W-:Y:S01]  /*7e20*/  HMMA.16816.F32.BF16 R84, R8, R22, R84 ;  /* 0x000000160854723c */ /* 0x000fe20000041854 */
[----:B------:R-:W-:Y:S02]  /*7e30*/  FADD.FTZ R43, R43, R44 ;  /* 0x0000002c2b2b7221 */ /* 0x000fe40000010000 */
[----:B------:R-:W-:Y:S02]  /*7e40*/  FADD.FTZ R49, R49, R60 ;  /* 0x0000003c31317221 */ /* 0x000fe40000010000 */
[----:B------:R-:W-:-:S03]  /*7e50*/  FADD.FTZ R190, R190, R43 ;  /* 0x0000002bbebe7221 */ /* 0x000fc60000010000 */
[----:B--2---:R-:W-:Y:S01]  /*7e60*/  HMMA.16816.F32.BF16 R80, R8, R16, R80 ;  /* 0x000000100850723c */ /* 0x004fe20000041850 */
[----:B------:R-:W-:-:S07]  /*7e70*/  FADD.FTZ R187, R42, R49 ;  /* 0x000000312abb7221 */ /* 0x000fce0000010000 */
[C---:B------:R-:W-:Y:S08]  /*7e80*/  HMMA.16816.F32.BF16 R76, R8.reuse, R18, R76 ;  /* 0x00000012084c723c */ /* 0x040ff0000004184c */
[----:B------:R-:W-:Y:S01]  /*7e90*/  HMMA.16816.F32.BF16 R68, R8, R14, R68 ;  /* 0x0000000e0844723c */ /* 0x000fe20000041844 */
[----:B------:R-:W-:-:S04]  /*7ea0*/  NOP ;  /* 0x0000000000007918 */ /* 0x000fc80000000000 */
[----:B------:R-:W-:-:S15]  /*7eb0*/  @!P6 BRA `(.L_x_3074) ;  /* 0x0000004c007ce947 */ /* 0x000fde0003800000 */
[----:B------:R-:W-:Y:S01]  /*7ec0*/  LOP3.LUT R7, R7, 0x1f0, RZ, 0xc0, !PT ;  /* 0x000001f007077812 */ /* 0x000fe200078ec0ff */
[C---:B------:R-:W-:Y:S01]  /*7ed0*/  VIADD R186, R119.reuse, 0x9000 ;  /* 0x0000900077ba7836 */ /* 0x040fe20000000000 */
[----:B------:R-:W-:Y:S01]  /*7ee0*/  ISETP.NE.U32.AND P6, PT, R188, RZ, PT ;  /* 0x000000ffbc00720c */ /* 0x000fe20003fc5070 */
[----:B------:R-:W-:Y:S01]  /*7ef0*/  VIADD R182, R119, 0x9020 ;  /* 0x0000902077b67836 */ /* 0x000fe20000000000 */
[----:B------:R-:W-:Y:S01]  /*7f00*/  IADD3 R7, PT, PT, R7, R116, R176 ;  /* 0x0000007407077210 */ /* 0x000fe20007ffe0b0 */
[----:B------:R-:W-:Y:S01]  /*7f10*/  IMAD.MOV.U32 R116, RZ, RZ, R53 ;  /* 0x000000ffff747224 */ /* 0x000fe200078e0035 */
[----:B------:R-:W-:Y:S02]  /*7f20*/  ISETP.NE.AND.EX P6, PT, R189, RZ, PT, P6 ;  /* 0x000000ffbd00720c */ /* 0x000fe40003fc5360 */
[----:B------:R-:W-:Y:S01]  /*7f30*/  IADD3 R5, PT, PT, -R117, R7, R28 ;  /* 0x0000000775057210 */ /* 0x000fe20007ffe11c */
[----:B------:R-:W-:Y:S01]  /*7f40*/  IMAD.MOV.U32 R117, RZ, RZ, R52 ;  /* 0x000000ffff757224 */ /* 0x000fe200078e0034 */
[----:B------:R-:W-:-:S02]  /*7f50*/  IADD3 R185, PT, PT, R6, -0x2, RZ ;  /* 0xfffffffe06b97810 */ /* 0x000fc40007ffe0ff */
[----:B------:R-:W-:Y:S01]  /*7f60*/  IADD3 R183, PT, PT, -R6, 0x1, RZ ;  /* 0x0000000106b77810 */ /* 0x000fe20007ffe1ff */
[----:B------:R-:W-:-:S04]  /*7f70*/  IMAD.IADD R5, R5, 0x1, -R30 ;  /* 0x0000000105057824 */ /* 0x000fc800078e0a1e */
[----:B------:R-:W-:-:S05]  /*7f80*/  IMAD R184, R6, -0x80, R5 ;  /* 0xffffff8006b87824 */ /* 0x000fca00078e0205 */
[----:B------:R-:W-:-:S07]  /*7f90*/  IADD3 R184, PT, PT, R184, 0x108, RZ ;  /* 0x00000108b8b87810 */ /* 0x000fce0007ffe0ff */
.L_x_3081:
        /* <DEDUP_REMOVED lines=80> */
.L_x_3076:
[----:B------:R-:W-:Y:S05]  /*84a0*/  BSYNC.RECONVERGENT B0 ;  /* 0x0000000000007941 */ /* 0x000fea0003800200 */
.L_x_3075:
        /* <DEDUP_REMOVED lines=18> */
[----:B------:R-:W-:Y:S03]  /*85d0*/  IADD3 R183, PT, PT, R183, 0x1, RZ ;  /* 0x00000001b7b77810 */ /* 0x000fe60007ffe0ff */
[----:B------:R-:W-:Y:S01]  /*85e0*/  @!PT LDS RZ, [RZ] ;  /* 0x00000000fffff984 */ /* 0x000fe20000000800 */
[----:B------:R-:W-:Y:S01]  /*85f0*/  @!PT LDS RZ, [RZ] ;  /* 0x00000000fffff984 */ /* 0x000fe20000000800 */
[----:B------:R-:W-:Y:S01]  /*8600*/  @!PT LDS RZ, [RZ] ;  /* 0x00000000fffff984 */ /* 0x000fe20000000800 */
[----:B------:R-:W-:Y:S01]  /*8610*/  @!P3 LDGSTS.E.BYPASS.LTC128B.128 [R175+0xd000], desc[UR4][R168.64+0x80] ;  /* 0x0d000080a8afbfae */ /* 0x000fe2000b981a04 */
[----:B------:R-:W-:Y:S02]  /*8620*/  IADD3.X R199, PT, PT, R192, R195, RZ, P0, !PT ;  /* 0x000000c3c0c77210 */ /* 0x000fe400007fe4ff */
[----:B------:R-:W-:Y:S03]  /*8630*/  LOP3.LUT P0, RZ, R118, 0x4, RZ, 0xc0, !PT ;  /* 0x0000000476ff7812 */ /* 0x000fe6000780c0ff */
[----:B------:R-:W-:Y:S01]  /*8640*/  @P3 STS.128 [R175+0xd000], RZ ;  /* 0x00d000ffaf003388 */ /* 0x000fe20000000c00 */
[----:B------:R-:W-:Y:S05]  /*8650*/  ISETP.NE.AND P1, PT, R183, RZ, PT ;  /* 0x000000ffb700720c */ /* 0x000fea0003f25270 */
        /* <DEDUP_REMOVED lines=49> */
[----:B------:R-:W1:Y:S06]  /*8970*/  LD.E R167, desc[UR4][R2.64+0x18c] ;  /* 0x00018c0402a77980 */ /* 0x000e6c000c101900 */
[----:B------:R-:W2:Y:S06]  /*8980*/  LDSM.16.M88.4 R136, [R156+0x3c00] ;  /* 0x003c00009c88783b */ /* 0x000eac0000000200 */
[----:B------:R-:W0:Y:S06]  /*8990*/  LDGDEPBAR ;  /* 0x00000000000079af */ /* 0x000e2c0000000000 */
[----:B------:R-:W2:Y:S06]  /*89a0*/  LDSM.16.M88.4 R140, [R156+0x4000] ;  /* 0x004000009c8c783b */ /* 0x000eac0000000200 */
[----:B------:R-:W2:Y:S01]  /*89b0*/  LDSM.16.M88.4 R144, [R156+0x4400] ;  /* 0x004400009c90783b */ /* 0x000ea20000000200 */
[C---:B---3--:R-:W-:Y:S01]  /*89c0*/  HMMA.16816.F32.BF16 R4, R120.reuse, R124, RZ ;  /* 0x0000007c7804723c */ /* 0x048fe200000418ff */
[----:B------:R-:W-:Y:S04]  /*89d0*/  MOV R124, 0x20 ;  /* 0x00000020007c7802 */ /* 0x000fe80000000f00 */
[----:B------:R-:W3:Y:S01]  /*89e0*/  LDSM.16.M88.4 R148, [R156+0x4800] ;  /* 0x004800009c94783b */ /* 0x000ee20000000200 */
[----:B------:R-:W-:Y:S02]  /*89f0*/  SEL R124, R124, 0xffffffe0, !P0 ;  /* 0xffffffe07c7c7807 */ /* 0x000fe40004000000 */
[C---:B------:R-:W-:Y:S03]  /*8a00*/  HMMA.16816.F32.BF16 R8, R120.reuse, R126, RZ ;  /* 0x0000007e7808723c */ /* 0x040fe600000418ff */
[----:B------:R-:W3:Y:S05]  /*8a10*/  LDSM.16.M88.4 R152, [R156+0x4c00] ;  /* 0x004c00009c98783b */ /* 0x000eea0000000200 */
[C---:B----4-:R-:W-:Y:S01]  /*8a20*/  HMMA.16816.F32.BF16 R12, R120.reuse, R128, RZ ;  /* 0x00000080780c723c */ /* 0x050fe200000418ff */
[-C--:B------:R-:W-:Y:S02]  /*8a30*/  IADD3 R129, PT, PT, R157, R124.reuse, RZ ;  /* 0x0000007c9d817210 */ /* 0x080fe40007ffe0ff */
[----:B------:R-:W-:Y:S03]  /*8a40*/  IADD3 R128, PT, PT, R156, R124, RZ ;  /* 0x0000007c9c807210 */ /* 0x000fe60007ffe0ff */
[----:B------:R-:W-:Y:S02]  /*8a50*/  LDSM.16.M88.4 R124, [R129] ;  /* 0x00000000817c783b */ /* 0x000fe40000000200 */
[C---:B------:R-:W-:Y:S08]  /*8a60*/  HMMA.16816.F32.BF16 R16, R120.reuse, R130, RZ ;  /* 0x000000827810723c */ /* 0x040ff000000418ff */
[C---:B-----5:R-:W-:Y:S08]  /*8a70*/  HMMA.16816.F32.BF16 R20, R120.reuse, R132, RZ ;  /* 0x000000847814723c */ /* 0x060ff000000418ff */
[C---:B------:R-:W-:Y:S08]  /*8a80*/  HMMA.16816.F32.BF16 R24, R120.reuse, R134, RZ ;  /* 0x000000867818723c */ /* 0x040ff000000418ff */
[C---:B--2---:R-:W-:Y:S08]  /*8a90*/  HMMA.16816.F32.BF16 R28, R120.reuse, R136, RZ ;  /* 0x00000088781c723c */ /* 0x044ff000000418ff */
[C---:B------:R-:W-:Y:S08]  /*8aa0*/  HMMA.16816.F32.BF16 R32, R120.reuse, R138, RZ ;  /* 0x0000008a7820723c */ /* 0x040ff000000418ff */
[C---:B------:R-:W-:Y:S08]  /*8ab0*/  HMMA.16816.F32.BF16 R36, R120.reuse, R140, RZ ;  /* 0x0000008c7824723c */ /* 0x040ff000000418ff */
[C---:B------:R-:W-:Y:S08]  /*8ac0*/  HMMA.16816.F32.BF16 R40, R120.reuse, R142, RZ ;  /* 0x0000008e7828723c */ /* 0x040ff000000418ff */
[C---:B------:R-:W-:Y:S08]  /*8ad0*/  HMMA.16816.F32.BF16 R44, R120.reuse, R144, RZ ;  /* 0x00000090782c723c */ /* 0x040ff000000418ff */
[C---:B------:R-:W-:Y:S08]  /*8ae0*/  HMMA.16816.F32.BF16 R48, R120.reuse, R146, RZ ;  /* 0x000000927830723c */ /* 0x040ff000000418ff */
[C---:B---3--:R-:W-:Y:S08]  /*8af0*/  HMMA.16816.F32.BF16 R52, R120.reuse, R148, RZ ;  /* 0x000000947834723c */ /* 0x048ff000000418ff */
[C---:B------:R-:W-:Y:S08]  /*8b00*/  HMMA.16816.F32.BF16 R56, R120.reuse, R150, RZ ;  /* 0x000000967838723c */ /* 0x040ff000000418ff */
[C---:B------:R-:W-:Y:S08]  /*8b10*/  HMMA.16816.F32.BF16 R60, R120.reuse, R152, RZ ;  /* 0x00000098783c723c */ /* 0x040ff000000418ff */
[----:B------:R-:W-:Y:S01]  /*8b20*/  HMMA.16816.F32.BF16 R64, R120, R154, RZ ;  /* 0x0000009a7840723c */ /* 0x000fe200000418ff */
[----:B------:R-:W2:Y:S07]  /*8b30*/  LDSM.16.M88.4 R120, [R128+0x3000] ;  /* 0x003000008078783b */ /* 0x000eae0000000200 */
[C---:B--2---:R-:W-:Y:S08]  /*8b40*/  HMMA.16816.F32.BF16 R4, R124.reuse, R120, R4 ;  /* 0x000000787c04723c */ /* 0x044ff00000041804 */
[C---:B------:R-:W-:Y:S01]  /*8b50*/  HMMA.16816.F32.BF16 R8, R124.reuse, R122, R8 ;  /* 0x0000007a7c08723c */ /* 0x040fe20000041808 */
        /* <DEDUP_REMOVED lines=20> */
[----:B------:R-:W-:Y:S01]  /*8ca0*/  HMMA.16816.F32.BF16 R64, R124, R122, R64 ;  /* 0x0000007a7c40723c */ /* 0x000fe20000041840 */
[----:B------:R-:W-:Y:S06]  /*8cb0*/  LDSM.16.M88.4 R120, [R157+0x1000] ;  /* 0x001000009d78783b */ /* 0x000fec0000000200 */
[----:B------:R-:W2:Y:S02]  /*8cc0*/  LDSM.16.M88.4 R124, [R156+0x5000] ;  /* 0x005000009c7c783b */ /* 0x000ea40000000200 */
        /* <DEDUP_REMOVED lines=77> */
[----:B------:R-:W2:Y:S10]  /*91a0*/  LDSM.16.M88.4 R124, [R128+0x7400] ;  /* 0x00740000807c783b */ /* 0x000eb40000000200 */
[-C--:B-1----:R-:W-:Y:S01]  /*91b0*/  FMUL.FTZ R195, R6, R167.reuse ;  /* 0x000000a706c37220 */ /* 0x082fe20000410000 */
[-C--:B------:R-:W-:Y:S01]  /*91c0*/  FMUL.FTZ R191, R4, R167.reuse ;  /* 0x000000a704bf7220 */ /* 0x080fe20000410000 */
[-C--:B------:R-:W-:Y:S01]  /*91d0*/  FMUL.FTZ R193, R5, R167.reuse ;  /* 0x000000a705c17220 */ /* 0x080fe20000410000 */
[-C--:B------:R-:W-:Y:S03]  /*91e0*/  FMUL.FTZ R201, R7, R167.reuse ;  /* 0x000000a707c97220 */ /* 0x080fe60000410000 */
[----:B------:R-:W1:Y:S02]  /*91f0*/  MUFU.TANH R195, R195 ;  /* 0x000000c300c37308 */ /* 0x000e640000002400 */
[-C--:B------:R-:W-:Y:S01]  /*9200*/  FMUL.FTZ R194, R10, R167.reuse ;  /* 0x000000a70ac27220 */ /* 0x080fe20000410000 */
[-C--:B------:R-:W-:Y:S01]  /*9210*/  FMUL.FTZ R192, R11, R167.reuse ;  /* 0x000000a70bc07220 */ /* 0x080fe20000410000 */
[-C--:B------:R-:W-:Y:S01]  /*9220*/  FMUL.FTZ R199, R8, R167.reuse ;  /* 0x000000a708c77220 */ /* 0x080fe20000410000 */
[-C--:B------:R-:W-:Y:S05]  /*9230*/  FMUL.FTZ R197, R9, R167.reuse ;  /* 0x000000a709c57220 */ /* 0x080fea0000410000 */
[----:B------:R3:W4:Y:S10]  /*9240*/  MUFU.TANH R8, R194 ;  /* 0x000000c200087308 */ /* 0x0007340000002400 */
[----:B------:R5:W1:Y:S10]  /*9250*/  MUFU.TANH R6, R192 ;  /* 0x000000c000067308 */ /* 0x000a740000002400 */
[----:B------:R-:W1:Y:S01]  /*9260*/  MUFU.TANH R191, R191 ;  /* 0x000000bf00bf7308 */ /* 0x000e620000002400 */
[C---:B--2---:R-:W-:Y:S09]  /*9270*/  HMMA.16816.F32.BF16 R12, R120.reuse, R124, R12 ;  /* 0x0000007c780c723c */ /* 0x044ff2000004180c */
[----:B------:R-:W2:Y:S01]  /*9280*/  MUFU.TANH R193, R193 ;  /* 0x000000c100c17308 */ /* 0x000ea20000002400 */
[C---:B------:R-:W-:Y:S01]  /*9290*/  HMMA.16816.F32.BF16 R16, R120.reuse, R126, R16 ;  /* 0x0000007e7810723c */ /* 0x040fe20000041810 */
[----:B------:R-:W3:Y:S08]  /*92a0*/  LDSM.16.M88.4 R124, [R128+0x7800] ;  /* 0x00780000807c783b */ /* 0x000ef00000000200 */
        /* <DEDUP_REMOVED lines=13> */
[C---:B---3--:R-:W-:Y:S09]  /*9380*/  HMMA.16816.F32.BF16 R20, R120.reuse, R124, R20 ;  /* 0x0000007c7814723c */ /* 0x048ff20000041814 */
[----:B------:R-:W3:Y:S01]  /*9390*/  MUFU.TANH R205, R205 ;  /* 0x000000cd00cd7308 */ /* 0x000ee20000002400 */
[C---:B------:R-:W-:Y:S01]  /*93a0*/  HMMA.16816.F32.BF16 R24, R120.reuse, R126, R24 ;  /* 0x0000007e7818723c */ /* 0x040fe20000041818 */
[----:B------:R-:W4:Y:S08]  /*93b0*/  LDSM.16.M88.4 R124, [R128+0x7c00] ;  /* 0x007c0000807c783b */ /* 0x000f300000000200 */
        /* <DEDUP_REMOVED lines=13> */
[C---:B----4-:R-:W-:Y:S09]  /*9490*/  HMMA.16816.F32.BF16 R28, R120.reuse, R124, R28 ;  /* 0x0000007c781c723c */ /* 0x050ff2000004181c */
[----:B------:R-:W4:Y:S01]  /*94a0*/  MUFU.TANH R230, R230 ;  /* 0x000000e600e67308 */ /* 0x000f220000002400 */
        /* <DEDUP_REMOVED lines=38> */
[-C--:B------:R-:W-:Y:S01]  /*9710*/  FMUL.FTZ R213, R44, R167.reuse ;  /* 0x000000a72cd57220 */ /* 0x080fe20000410000 */
[-C--:B--2---:R-:W-:Y:S01]  /*9720*/  FMUL.FTZ R215, R45, R167.reuse ;  /* 0x000000a72dd77220 */ /* 0x084fe20000410000 */
[-C--:B---3--:R-:W-:Y:S01]  /*9730*/  FMUL.FTZ R209, R46, R167.reuse ;  /* 0x000000a72ed17220 */ /* 0x088fe20000410000 */
[-C--:B----4-:R-:W-:Y:S06]  /*9740*/  FMUL.FTZ R207, R47, R167.reuse ;  /* 0x000000a72fcf7220 */ /* 0x090fec0000410000 */
[----:B------:R2:W3:Y:S01]  /*9750*/  MUFU.TANH R144, R213 ;  /* 0x000000d500907308 */ /* 0x0004e20000002400 */
[-C--:B-----5:R-:W-:Y:S01]  /*9760*/  FMUL.FTZ R211, R48, R167.reuse ;  /* 0x000000a730d37220 */ /* 0x0a0fe20000410000 */
[-C--:B------:R-:W-:Y:S01]  /*9770*/  FMUL.FTZ R219, R50, R167.reuse ;  /* 0x000000a732db7220 */ /* 0x080fe20000410000 */
[-C--:B------:R-:W-:Y:S07]  /*9780*/  FMUL.FTZ R217, R51, R167.reuse ;  /* 0x000000a733d97220 */ /* 0x080fee0000410000 */
[----:B------:R-:W4:Y:S10]  /*9790*/  MUFU.TANH R142, R215 ;  /* 0x000000d7008e7308 */ /* 0x000f340000002400 */
[----:B------:R5:W3:Y:S01]  /*97a0*/  MUFU.TANH R140, R209 ;  /* 0x000000d1008c7308 */ /* 0x000ae20000002400 */
[-C--:B--2---:R-:W-:Y:S01]  /*97b0*/  FMUL.FTZ R213, R49, R167.reuse ;  /* 0x000000a731d57220 */ /* 0x084fe20000410000 */
[C---:B-1----:R-:W-:Y:S08]  /*97c0*/  HMMA.16816.F32.BF16 R52, R120.reuse, R124, R52 ;  /* 0x0000007c7834723c */ /* 0x042ff00000041834 */
[----:B------:R1:W2:Y:S01]  /*97d0*/  MUFU.TANH R138, R207 ;  /* 0x000000cf008a7308 */ /* 0x0002a20000002400 */
[C---:B------:R-:W-:Y:S01]  /*97e0*/  HMMA.16816.F32.BF16 R56, R120.reuse, R126, R56 ;  /* 0x0000007e7838723c */ /* 0x040fe20000041838 */
[----:B------:R-:W4:Y:S08]  /*97f0*/  LDSM.16.M88.4 R124, [R128+0x8c00] ;  /* 0x008c0000807c783b */ /* 0x000f300000000200 */
[----:B------:R3:W2:Y:S01]  /*9800*/  MUFU.TANH R136, R211 ;  /* 0x000000d300887308 */ /* 0x0006a20000002400 */
[----:B------:R-:W-:Y:S09]  /*9810*/  DEPBAR.LE SB0, 0x0 ;  /* 0x000080000000791a */ /* 0x000ff20000000000 */
[----:B------:R2:W2:Y:S01]  /*9820*/  MUFU.TANH R133, R213 ;  /* 0x000000d500857308 */ /* 0x0004a20000002400 */
[----:B------:R-:W-:Y:S01]  /*9830*/  BAR.SYNC.DEFER_BLOCKING 0x0 ;  /* 0x0000000000007b1d */ /* 0x000fe20000010000 */
[-C--:B-----5:R-:W-:Y:S01]  /*9840*/  FMUL.FTZ R209, R52, R167.reuse ;  /* 0x000000a734d17220 */ /* 0x0a0fe20000410000 */
[-C--:B-1----:R-:W-:Y:S01]  /*9850*/  FMUL.FTZ R207, R53, R167.reuse ;  /* 0x000000a735cf7220 */ /* 0x082fe20000410000 */
[-C--:B------:R-:W-:Y:S06]  /*9860*/  FMUL.FTZ R215, R54, R167.reuse ;  /* 0x000000a736d77220 */ /* 0x080fec0000410000 */
[----:B------:R1:W1:Y:S01]  /*9870*/  MUFU.TANH R134, R219 ;  /* 0x000000db00867308 */ /* 0x0002620000002400 */
[-C--:B------:R-:W-:Y:S01]  /*9880*/  FMUL.FTZ R221, R56, R167.reuse ;  /* 0x000000a738dd7220 */ /* 0x080fe20000410000 */
[-C--:B---3--:R-:W-:Y:S08]  /*9890*/  FMUL.FTZ R211, R57, R167.reuse ;  /* 0x000000a739d37220 */ /* 0x088ff00000410000 */
[----:B------:R3:W3:Y:S01]  /*98a0*/  MUFU.TANH R132, R217 ;  /* 0x000000d900847308 */ /* 0x0006e20000002400 */
[-C--:B--2---:R-:W-:Y:S09]  /*98b0*/  FMUL.FTZ R213, R55, R167.reuse ;  /* 0x000000a737d57220 */ /* 0x084ff20000410000 */
[----:B------:R-:W2:Y:S01]  /*98c0*/  MUFU.TANH R208, R208 ;  /* 0x000000d000d07308 */ /* 0x000ea20000002400 */
[-C--:B-1----:R-:W-:Y:S01]  /*98d0*/  FMUL.FTZ R219, R58, R167.reuse ;  /* 0x000000a73adb7220 */ /* 0x082fe20000410000 */
[C---:B----4-:R-:W-:Y:S08]  /*98e0*/  HMMA.16816.F32.BF16 R60, R120.reuse, R124, R60 ;  /* 0x0000007c783c723c */ /* 0x050ff0000004183c */
[----:B------:R1:W4:Y:S01]  /*98f0*/  MUFU.TANH R125, R221 ;  /* 0x000000dd007d7308 */ /* 0x0003220000002400 */
[-C--:B---3--:R-:W-:Y:S01]  /*9900*/  FMUL.FTZ R217, R59, R167.reuse ;  /* 0x000000a73bd97220 */ /* 0x088fe20000410000 */
[----:B------:R-:W-:Y:S08]  /*9910*/  HMMA.16816.F32.BF16 R64, R120, R126, R64 ;  /* 0x0000007e7840723c */ /* 0x000ff00000041840 */
[----:B------:R-:W3:Y:S10]  /*9920*/  MUFU.TANH R206, R206 ;  /* 0x000000ce00ce7308 */ /* 0x000ef40000002400 */
[----:B------:R-:W2:Y:S01]  /*9930*/  MUFU.TANH R204, R204 ;  /* 0x000000cc00cc7308 */ /* 0x000ea20000002400 */
[-C--:B------:R-:W-:Y:S01]  /*9940*/  FMUL.FTZ R223, R60, R167.reuse ;  /* 0x000000a73cdf7220 */ /* 0x080fe20000410000 */
[-C--:B------:R-:W-:Y:S01]  /*9950*/  FMUL.FTZ R229, R61, R167.reuse ;  /* 0x000000a73de57220 */ /* 0x080fe20000410000 */
[-C--:B------:R-:W-:Y:S01]  /*9960*/  FMUL.FTZ R228, R62, R167.reuse ;  /* 0x000000a73ee47220 */ /* 0x080fe20000410000 */
[-C--:B------:R-:W-:Y:S06]  /*9970*/  FMUL.FTZ R227, R63, R167.reuse ;  /* 0x000000a73fe37220 */ /* 0x080fec0000410000 */
[----:B------:R5:W2:Y:S01]  /*9980*/  MUFU.TANH R129, R223 ;  /* 0x000000df00817308 */ /* 0x000aa20000002400 */
[-C--:B------:R-:W-:Y:S01]  /*9990*/  FMUL.FTZ R225, R64, R167.reuse ;  /* 0x000000a740e17220 */ /* 0x080fe20000410000 */
[-C--:B-1----:R-:W-:Y:S08]  /*99a0*/  FMUL.FTZ R221, R66, R167.reuse ;  /* 0x000000a742dd7220 */ /* 0x082ff00000410000 */
[----:B------:R-:W1:Y:S10]  /*99b0*/  MUFU.TANH R202, R202 ;  /* 0x000000ca00ca7308 */ /* 0x000e740000002400 */
[----:B------:R-:W1:Y:S01]  /*99c0*/  MUFU.TANH R200, R200 ;  /* 0x000000c800c87308 */ /* 0x000e620000002400 */
[-C--:B-----5:R-:W-:Y:S01]  /*99d0*/  FMUL.FTZ R223, R65, R167.reuse ;  /* 0x000000a741df7220 */ /* 0x0a0fe20000410000 */
        /* <DEDUP_REMOVED lines=14> */
[----:B------:R1:W1:Y:S10]  /*9ac0*/  MUFU.TANH R57, R227 ;  /* 0x000000e300397308 */ /* 0x0002740000002400 */
[----:B------:R1:W1:Y:S10]  /*9ad0*/  MUFU.TANH R130, R225 ;  /* 0x000000e100827308 */ /* 0x0002740000002400 */
[----:B------:R1:W1:Y:S10]  /*9ae0*/  MUFU.TANH R131, R223 ;  /* 0x000000df00837308 */ /* 0x0002740000002400 */
[----:B------:R1:W1:Y:S10]  /*9af0*/  MUFU.TANH R56, R221 ;  /* 0x000000dd00387308 */ /* 0x0002740000002400 */
        /* <DEDUP_REMOVED lines=18> */
[----:B------:R-:W-:Y:S02]  /*9c20*/  IABS R10, R14 ;  /* 0x0000000e000a7213 */ /* 0x000fe40000000000 */
[----:B------:R-:W2:Y:S03]  /*9c30*/  I2F.RP R7, R12 ;  /* 0x0000000c00077306 */ /* 0x000ea60000209400 */
[----:B------:R-:W-:Y:S07]  /*9c40*/  IMAD.MOV R10, RZ, RZ, -R10 ;  /* 0x000000ffff0a7224 */ /* 0x000fee00078e0a0a */
[----:B--2---:R-:W2:Y:S02]  /*9c50*/  MUFU.RCP R4, R7 ;  /* 0x0000000700047308 */ /* 0x004ea40000001000 */
[----:B--2---:R-:W-:Y:S01]  /*9c60*/  VIADD R18, R4, 0xffffffe ;  /* 0x0ffffffe04127836 */ /* 0x004fe20000000000 */
[----:B------:R-:W-:Y:S07]  /*9c70*/  IADD3 R4, PT, PT, R173, -0x80, RZ ;  /* 0xffffff80ad047810 */ /* 0x000fee0007ffe0ff */
[----:B------:R-:W2:Y:S01]  /*9c80*/  F2I.FTZ.U32.TRUNC.NTZ R19, R18 ;  /* 0x0000001200137305 */ /* 0x000ea2000021f000 */
[----:B------:R-:W-:Y:S02]  /*9c90*/  IABS R7, R4 ;  /* 0x0000000400077213 */ /* 0x000fe40000000000 */
[----:B------:R-:W-:Y:S01]  /*9ca0*/  LOP3.LUT R4, R4, R14, RZ, 0x3c, !PT ;  /* 0x0000000e04047212 */ /* 0x000fe200078e3cff */
[--C-:B--2---:R-:W-:Y:S02]  /*9cb0*/  IMAD.MOV R5, RZ, RZ, -R19.reuse ;  /* 0x000000ffff057224 */ /* 0x104fe400078e0a13 */
        /* <DEDUP_REMOVED lines=50> */
.L_x_3080:
[----:B------:R-:W-:Y:S05]  /*9fe0*/  BSYNC.RECONVERGENT B0 ;  /* 0x0000000000007941 */ /* 0x000fea0003800200 */
.L_x_3079:
        /* <DEDUP_REMOVED lines=11> */
[C---:B------:R-:W-:Y:S02]  /*a0a0*/  IADD3.X R11, PT, PT, R5.reuse, R13, RZ, P2, !PT ;  /* 0x0000000d050b7210 */ /* 0x040fe400017fe4ff */
        /* <DEDUP_REMOVED lines=60> */
.L_x_3078:
[----:B------:R-:W-:Y:S05]  /*a470*/  BSYNC.RECONVERGENT B1 ;  /* 0x0000000000017941 */ /* 0x000fea0003800200 */
.L_x_3077:
[----:B------:R-:W3:Y:S01]  /*a480*/  LD.E R54, desc[UR4][R2.64+0xdc] ;  /* 0x0000dc0402367980 */ /* 0x000ee2000c101900 */
[C---:B--2---:R-:W-:Y:S02]  /*a490*/  IADD3 R5, PT, PT, R184.reuse, -0x8, RZ ;  /* 0xfffffff8b8057810 */ /* 0x044fe40007ffe0ff */
[----:B------:R-:W-:Y:S01]  /*a4a0*/  IADD3 R4, PT, PT, R184, -0x1, RZ ;  /* 0xffffffffb8047810 */ /* 0x000fe20007ffe0ff */
[----:B------:R-:W-:Y:S01]  /*a4b0*/  LDSM.16.MT88.4 R16, [R119+0x9000] ;  /* 0x009000007710783b */ /* 0x000fe20000004200 */
[----:B------:R-:W-:Y:S02]  /*a4c0*/  IABS R5, R5 ;  /* 0x0000000500057213 */ /* 0x000fe40000000000 */
[----:B------:R-:W-:Y:S02]  /*a4d0*/  IABS R4, R4 ;  /* 0x0000000400047213 */ /* 0x000fe40000000000 */
[----:B------:R-:W-:Y:S02]  /*a4e0*/  I2FP.F32.S32 R5, R5 ;  /* 0x0000000500057245 */ /* 0x000fe40000201400 */
[----:B------:R-:W-:Y:S02]  /*a4f0*/  IABS R7, R184 ;  /* 0x000000b800077213 */ /* 0x000fe40000000000 */
[----:B------:R-:W-:Y:S01]  /*a500*/  I2FP.F32.S32 R4, R4 ;  /* 0x0000000400047245 */ /* 0x000fe20000201400 */
[CC--:B------:R-:W-:Y:S01]  /*a510*/  FFMA.FTZ R8, -R0.reuse, R5.reuse, R8 ;  /* 0x0000000500087223 */ /* 0x0c0fe20000010108 */
[----:B------:R-:W-:Y:S01]  /*a520*/  FFMA.FTZ R191, -R0, R5, R191 ;  /* 0x0000000500bf7223 */ /* 0x000fe200000101bf */
[C---:B------:R-:W-:Y:S02]  /*a530*/  IADD3 R5, PT, PT, R184.reuse, -0x10, RZ ;  /* 0xfffffff0b8057810 */ /* 0x040fe40007ffe0ff */
[----:B------:R-:W-:Y:S01]  /*a540*/  IADD3 R9, PT, PT, R184, -0x19, RZ ;  /* 0xffffffe7b8097810 */ /* 0x000fe20007ffe0ff */
[C---:B------:R-:W-:Y:S01]  /*a550*/  FFMA.FTZ R201, -R0.reuse, R4, R201 ;  /* 0x0000000400c97223 */ /* 0x040fe200000101c9 */
[----:B------:R-:W-:Y:S02]  /*a560*/  IABS R5, R5 ;  /* 0x0000000500057213 */ /* 0x000fe40000000000 */
[----:B------:R-:W-:Y:S02]  /*a570*/  I2FP.F32.S32 R7, R7 ;  /* 0x0000000700077245 */ /* 0x000fe40000201400 */
[----:B------:R-:W-:Y:S02]  /*a580*/  I2FP.F32.S32 R5, R5 ;  /* 0x0000000500057245 */ /* 0x000fe40000201400 */
[----:B------:R-:W-:Y:S01]  /*a590*/  IABS R9, R9 ;  /* 0x0000000900097213 */ /* 0x000fe20000000000 */
[----:B------:R-:W-:Y:S01]  /*a5a0*/  FFMA.FTZ R195, -R0, R7, R195 ;  /* 0x0000000700c37223 */ /* 0x000fe200000101c3 */
[----:B------:R-:W-:Y:S01]  /*a5b0*/  IADD3 R4, PT, PT, R184, -0x11, RZ ;  /* 0xffffffefb8047810 */ /* 0x000fe20007ffe0ff */
[CC--:B------:R-:W-:Y:S01]  /*a5c0*/  FFMA.FTZ R44, -R0.reuse, R5.reuse, R205 ;  /* 0x00000005002c7223 */ /* 0x0c0fe200000101cd */
[----:B------:R-:W-:Y:S01]  /*a5d0*/  FFMA.FTZ R199, -R0, R5, R199 ;  /* 0x0000000500c77223 */ /* 0x000fe200000101c7 */
[----:B------:R-:W-:Y:S02]  /*a5e0*/  IADD3 R7, PT, PT, R184, -0x18, RZ ;  /* 0xffffffe8b8077810 */ /* 0x000fe40007ffe0ff */
[----:B------:R-:W-:Y:S02]  /*a5f0*/  I2FP.F32.S32 R5, R9 ;  /* 0x0000000900057245 */ /* 0x000fe40000201400 */
[----:B------:R-:W-:Y:S02]  /*a600*/  IABS R4, R4 ;  /* 0x0000000400047213 */ /* 0x000fe40000000000 */
[----:B------:R-:W-:Y:S01]  /*a610*/  IABS R7, R7 ;  /* 0x0000000700077213 */ /* 0x000fe20000000000 */
[CC--:B------:R-:W-:Y:S01]  /*a620*/  FFMA.FTZ R244, -R0.reuse, R5.reuse, R244 ;  /* 0x0000000500f47223 */ /* 0x0c0fe200000101f4 */
[----:B------:R-:W-:Y:S01]  /*a630*/  FFMA.FTZ R234, -R0, R5, R234 ;  /* 0x0000000500ea7223 */ /* 0x000fe200000101ea */
[----:B------:R-:W-:Y:S02]  /*a640*/  I2FP.F32.S32 R4, R4 ;  /* 0x0000000400047245 */ /* 0x000fe40000201400 */
[----:B------:R-:W-:Y:S02]  /*a650*/  IADD3 R5, PT, PT, R184, -0x21, RZ ;  /* 0xffffffdfb8057810 */ /* 0x000fe40007ffe0ff */
[----:B------:R-:W-:Y:S01]  /*a660*/  I2FP.F32.S32 R7, R7 ;  /* 0x0000000700077245 */ /* 0x000fe20000201400 */
[CC--:B------:R-:W-:Y:S01]  /*a670*/  FFMA.FTZ R48, -R0.reuse, R4.reuse, R203 ;  /* 0x0000000400307223 */ /* 0x0c0fe200000101cb */
        /* <DEDUP_REMOVED lines=12> */
[----:B------:R-:W-:Y:S02]  /*a740*/  I2FP.F32.S32 R7, R7 ;  /* 0x0000000700077245 */ /* 0x000fe40000201400 */
[----:B------:R-:W-:Y:S01]  /*a750*/  IADD3 R11, PT, PT, R184, -0x9, RZ ;  /* 0xfffffff7b80b7810 */ /* 0x000fe20007ffe0ff */
[CC--:B------:R-:W-:Y:S01]  /*a760*/  FFMA.FTZ R220, -R0.reuse, R5.reuse, R220 ;  /* 0x0000000500dc7223 */ /* 0x0c0fe200000101dc */
[C---:B------:R-:W-:Y:S01]  /*a770*/  FFMA.FTZ R208, -R0.reuse, R5, R208 ;  /* 0x0000000500d07223 */ /* 0x040fe200000101d0 */
[CC--:B------:R-:W-:Y:S01]  /*a780*/  FFMA.FTZ R214, -R0.reuse, R7.reuse, R214 ;  /* 0x0000000700d67223 */ /* 0x0c0fe200000101d6 */
[----:B------:R-:W-:Y:S01]  /*a790*/  FFMA.FTZ R226, -R0, R7, R226 ;  /* 0x0000000700e27223 */ /* 0x000fe200000101e2 */
[C---:B------:R-:W-:Y:S02]  /*a7a0*/  IADD3 R5, PT, PT, R184.reuse, -0x38, RZ ;  /* 0xffffffc8b8057810 */ /* 0x040fe40007ffe0ff */
[C---:B------:R-:W-:Y:S02]  /*a7b0*/  IADD3 R7, PT, PT, R184.reuse, -0x40, RZ ;  /* 0xffffffc0b8077810 */ /* 0x040fe40007ffe0ff */
[----:B------:R-:W-:Y:S02]  /*a7c0*/  IABS R5, R5 ;  /* 0x0000000500057213 */ /* 0x000fe40000000000 */
[----:B------:R-:W-:Y:S02]  /*a7d0*/  IABS R7, R7 ;  /* 0x0000000700077213 */ /* 0x000fe40000000000 */
[----:B------:R-:W-:Y:S02]  /*a7e0*/  IADD3 R4, PT, PT, R184, -0x41, RZ ;  /* 0xffffffbfb8047810 */ /* 0x000fe40007ffe0ff */
[----:B------:R-:W-:Y:S02]  /*a7f0*/  IABS R11, R11 ;  /* 0x0000000b000b7213 */ /* 0x000fe40000000000 */
[----:B------:R-:W-:Y:S02]  /*a800*/  I2FP.F32.S32 R5, R5 ;  /* 0x0000000500057245 */ /* 0x000fe40000201400 */
[----:B------:R-:W-:Y:S02]  /*a810*/  I2FP.F32.S32 R7, R7 ;  /* 0x0000000700077245 */ /* 0x000fe40000201400 */
[----:B------:R-:W-:Y:S01]  /*a820*/  IABS R4, R4 ;  /* 0x0000000400047213 */ /* 0x000fe20000000000 */
[C---:B-1----:R-:W-:Y:S01]  /*a830*/  FFMA.FTZ R200, -R0.reuse, R5, R200 ;  /* 0x0000000500c87223 */ /* 0x042fe200000101c8 */
[----:B------:R-:W-:Y:S01]  /*a840*/  I2FP.F32.S32 R11, R11 ;  /* 0x0000000b000b7245 */ /* 0x000fe20000201400 */
[----:B------:R-:W-:Y:S01]  /*a850*/  FFMA.FTZ R212, -R0, R5, R212 ;  /* 0x0000000500d47223 */ /* 0x000fe200000101d4 */
[----:B------:R-:W-:Y:S01]  /*a860*/  IADD3 R9, PT, PT, R184, -0x28, RZ ;  /* 0xffffffd8b8097810 */ /* 0x000fe20007ffe0ff */
[CC--:B------:R-:W-:Y:S01]  /*a870*/  FFMA.FTZ R192, -R0.reuse, R7.reuse, R192 ;  /* 0x0000000700c07223 */ /* 0x0c0fe200000101c0 */
[----:B------:R-:W-:Y:S01]  /*a880*/  I2FP.F32.S32 R5, R4 ;  /* 0x0000000400057245 */ /* 0x000fe20000201400 */
[C---:B------:R-:W-:Y:S01]  /*a890*/  FFMA.FTZ R204, -R0.reuse, R7, R204 ;  /* 0x0000000700cc7223 */ /* 0x040fe200000101cc */
[----:B------:R-:W-:Y:S01]  /*a8a0*/  IABS R9, R9 ;  /* 0x0000000900097213 */ /* 0x000fe20000000000 */
[-C--:B------:R-:W-:Y:S01]  /*a8b0*/  FFMA.FTZ R6, -R0, R11.reuse, R6 ;  /* 0x0000000b00067223 */ /* 0x080fe20000010106 */
[----:B------:R-:W-:Y:S01]  /*a8c0*/  IADD3 R7, PT, PT, R184, -0x51, RZ ;  /* 0xffffffafb8077810 */ /* 0x000fe20007ffe0ff */
[----:B------:R-:W-:Y:S01]  /*a8d0*/  FFMA.FTZ R193, -R0, R11, R193 ;  /* 0x0000000b00c17223 */ /* 0x000fe200000101c1 */
[----:B------:R-:W-:Y:S01]  /*a8e0*/  IADD3 R11, PT, PT, R184, -0x20, RZ ;  /* 0xffffffe0b80b7810 */ /* 0x000fe20007ffe0ff */
[C---:B------:R-:W-:Y:S01]  /*a8f0*/  FFMA.FTZ R202, -R0.reuse, R5, R202 ;  /* 0x0000000500ca7223 */ /* 0x040fe200000101ca */
[----:B------:R-:W-:Y:S01]  /*a900*/  I2FP.F32.S32 R9, R9 ;  /* 0x0000000900097245 */ /* 0x000fe20000201400 */
[----:B------:R-:W-:Y:S01]  /*a910*/  FFMA.FTZ R154, -R0, R5, R154 ;  /* 0x00000005009a7223 */ /* 0x000fe2000001019a */
[----:B------:R-:W-:Y:S02]  /*a920*/  IABS R7, R7 ;  /* 0x0000000700077213 */ /* 0x000fe40000000000 */
[----:B------:R-:W-:Y:S01]  /*a930*/  IADD3 R5, PT, PT, R184, -0x49, RZ ;  /* 0xffffffb7b8057810 */ /* 0x000fe20007ffe0ff */
[C---:B------:R-:W-:Y:S01]  /*a940*/  FFMA.FTZ R216, -R0.reuse, R9, R216 ;  /* 0x0000000900d87223 */ /* 0x040fe200000101d8 */
[----:B------:R-:W-:Y:S01]  /*a950*/  IABS R11, R11 ;  /* 0x0000000b000b7213 */ /* 0x000fe20000000000 */
[C---:B------:R-:W-:Y:S01]  /*a960*/  FFMA.FTZ R230, -R0.reuse, R9, R230 ;  /* 0x0000000900e67223 */ /* 0x040fe200000101e6 */
[----:B------:R-:W-:Y:S02]  /*a970*/  I2FP.F32.S32 R7, R7 ;  /* 0x0000000700077245 */ /* 0x000fe40000201400 */
[----:B------:R-:W-:Y:S02]  /*a980*/  IABS R5, R5 ;  /* 0x0000000500057213 */ /* 0x000fe40000000000 */
[----:B------:R-:W-:Y:S01]  /*a990*/  I2FP.F32.S32 R11, R11 ;  /* 0x0000000b000b7245 */ /* 0x000fe20000201400 */
[-C--:B------:R-:W-:Y:S01]  /*a9a0*/  FFMA.FTZ R150, -R0, R7.reuse, R150 ;  /* 0x0000000700967223 */ /* 0x080fe20000010196 */
[----:B------:R-:W-:Y:S01]  /*a9b0*/  IADD3 R9, PT, PT, R184, -0x39, RZ ;  /* 0xffffffc7b8097810 */ /* 0x000fe20007ffe0ff */
[----:B------:R-:W-:Y:S01]  /*a9c0*/  FFMA.FTZ R138, -R0, R7, R138 ;  /* 0x00000007008a7223 */ /* 0x000fe2000001018a */
[----:B------:R-:W-:Y:S01]  /*a9d0*/  IADD3 R4, PT, PT, R184, -0x58, RZ ;  /* 0xffffffa8b8047810 */ /* 0x000fe20007ffe0ff */
[C---:B------:R-:W-:Y:S01]  /*a9e0*/  FFMA.FTZ R224, -R0.reuse, R11, R224 ;  /* 0x0000000b00e07223 */ /* 0x040fe200000101e0 */
[----:B------:R-:W-:Y:S01]  /*a9f0*/  I2FP.F32.S32 R5, R5 ;  /* 0x0000000500057245 */ /* 0x000fe20000201400 */
[----:B------:R-:W-:Y:S01]  /*aa00*/  FFMA.FTZ R240, -R0, R11, R240 ;  /* 0x0000000b00f07223 */ /* 0x000fe200000101f0 */
[----:B------:R-:W-:Y:S02]  /*aa10*/  IADD3 R7, PT, PT, R184, -0x59, RZ ;  /* 0xffffffa7b8077810 */ /* 0x000fe40007ffe0ff */
[----:B------:R-:W-:Y:S01]  /*aa20*/  IABS R9, R9 ;  /* 0x0000000900097213 */ /* 0x000fe20000000000 */
[CC--:B------:R-:W-:Y:S01]  /*aa30*/  FFMA.FTZ R194, -R0.reuse, R5.reuse, R194 ;  /* 0x0000000500c27223 */ /* 0x0c0fe200000101c2 */
[----:B------:R-:W-:Y:S01]  /*aa40*/  IABS R4, R4 ;  /* 0x0000000400047213 */ /* 0x000fe20000000000 */
[----:B------:R-:W-:Y:S01]  /*aa50*/  FFMA.FTZ R146, -R0, R5, R146 ;  /* 0x0000000500927223 */ /* 0x000fe20000010192 */
[----:B------:R-:W-:Y:S02]  /*aa60*/  IADD3 R11, PT, PT, R184, -0x31, RZ ;  /* 0xffffffcfb80b7810 */ /* 0x000fe40007ffe0ff */
[----:B------:R-:W-:Y:S02]  /*aa70*/  IABS R7, R7 ;  /* 0x0000000700077213 */ /* 0x000fe40000000000 */
[----:B------:R-:W-:Y:S02]  /*aa80*/  I2FP.F32.S32 R9, R9 ;  /* 0x0000000900097245 */ /* 0x000fe40000201400 */
[----:B------:R-:W-:Y:S02]  /*aa90*/  I2FP.F32.S32 R5, R4 ;  /* 0x0000000400057245 */ /* 0x000fe40000201400 */
[----:B------:R-:W-:Y:S01]  /*aaa0*/  IABS R11, R11 ;  /* 0x0000000b000b7213 */ /* 0x000fe20000000000 */
[-C--:B------:R-:W-:Y:S01]  /*aab0*/  FFMA.FTZ R198, -R0, R9.reuse, R198 ;  /* 0x0000000900c67223 */ /* 0x080fe200000101c6 */
[----:B------:R-:W-:Y:S01]  /*aac0*/  IADD3 R4, PT, PT, R184, -0x69, RZ ;  /* 0xffffff97b8047810 */ /* 0x000fe20007ffe0ff */
[C---:B------:R-:W-:Y:S01]  /*aad0*/  FFMA.FTZ R210, -R0.reuse, R9, R210 ;  /* 0x0000000900d27223 */ /* 0x040fe200000101d2 */
[----:B------:R-:W-:Y:S01]  /*aae0*/  I2FP.F32.S32 R7, R7 ;  /* 0x0000000700077245 */ /* 0x000fe20000201400 */
[C---:B------:R-:W-:Y:S01]  /*aaf0*/  FFMA.FTZ R144, -R0.reuse, R5, R144 ;  /* 0x0000000500907223 */ /* 0x040fe20000010190 */
[----:B------:R-:W-:Y:S01]  /*ab00*/  I2FP.F32.S32 R11, R11 ;  /* 0x0000000b000b7245 */ /* 0x000fe20000201400 */
[C---:B------:R-:W-:Y:S01]  /*ab10*/  FFMA.FTZ R134, -R0.reuse, R5, R134 ;  /* 0x0000000500867223 */ /* 0x040fe20000010186 */
[----:B------:R-:W-:Y:S01]  /*ab20*/  IABS R4, R4 ;  /* 0x0000000400047213 */ /* 0x000fe20000000000 */
[-C--:B------:R-:W-:Y:S01]  /*ab30*/  FFMA.FTZ R142, -R0, R7.reuse, R142 ;  /* 0x00000007008e7223 */ /* 0x080fe2000001018e */
[----:B------:R-:W-:Y:S01]  /*ab40*/  IADD3 R9, PT, PT, R184, -0x50, RZ ;  /* 0xffffffb0b8097810 */ /* 0x000fe20007ffe0ff */
[C---:B------:R-:W-:Y:S01]  /*ab50*/  FFMA.FTZ R132, -R0.reuse, R7, R132 ;  /* 0x0000000700847223 */ /* 0x040fe20000010184 */
[----:B------:R-:W-:Y:S01]  /*ab60*/  FMNMX3.FTZ R7, R117, R195, R201, !PT ;  /* 0x000000c375077276 */ /* 0x000fe200078100c9 */
[CC--:B------:R-:W-:Y:S01]  /*ab70*/  FFMA.FTZ R218, -R0.reuse, R11.reuse, R218 ;  /* 0x0000000b00da7223 */ /* 0x0c0fe200000101da */
[----:B------:R-:W-:Y:S01]  /*ab80*/  I2FP.F32.S32 R4, R4 ;  /* 0x0000000400047245 */ /* 0x000fe20000201400 */
[----:B------:R-:W-:Y:S01]  /*ab90*/  FFMA.FTZ R206, -R0, R11, R206 ;  /* 0x0000000b00ce7223 */ /* 0x000fe200000101ce */
[----:B------:R-:W-:Y:S02]  /*aba0*/  IABS R9, R9 ;  /* 0x0000000900097213 */ /* 0x000fe40000000000 */
[----:B------:R-:W-:Y:S01]  /*abb0*/  IADD3 R11, PT, PT, R184, -0x48, RZ ;  /* 0xffffffb8b80b7810 */ /* 0x000fe20007ffe0ff */
[C---:B------:R-:W-:Y:S01]  /*abc0*/  FFMA.FTZ R127, -R0.reuse, R4, R207 ;  /* 0x00000004007f7223 */ /* 0x040fe200000101cf */
[----:B------:R-:W-:Y:S01]  /*abd0*/  FMNMX3.FTZ R7, R7, R8, R6, !PT ;  /* 0x0000000807077276 */ /* 0x000fe20007810006 */
[----:B------:R-:W-:Y:S01]  /*abe0*/  FFMA.FTZ R121, -R0, R4, R217 ;  /* 0x0000000400797223 */ /* 0x000fe200000101d9 */
[----:B------:R-:W-:Y:S02]  /*abf0*/  I2FP.F32.S32 R9, R9 ;  /* 0x0000000900097245 */ /* 0x000fe40000201400 */
[----:B------:R-:W-:Y:S02]  /*ac00*/  FMNMX3.FTZ R4, R116, R191, R193, !PT ;  /* 0x000000bf74047276 */ /* 0x000fe400078100c1 */
[----:B------:R-:W-:Y:S01]  /*ac10*/  IABS R11, R11 ;  /* 0x0000000b000b7213 */ /* 0x000fe20000000000 */
[CC--:B------:R-:W-:Y:S01]  /*ac20*/  FFMA.FTZ R152, -R0.reuse, R9.reuse, R152 ;  /* 0x0000000900987223 */ /* 0x0c0fe20000010198 */
[----:B------:R-:W-:Y:S01]  /*ac30*/  FMNMX3.FTZ R7, R7, R44, R48, !PT ;  /* 0x0000002c07077276 */ /* 0x000fe20007810030 */
[----:B------:R-:W-:Y:S01]  /*ac40*/  FFMA.FTZ R140, -R0, R9, R140 ;  /* 0x00000009008c7223 */ /* 0x000fe2000001018c */
[----:B------:R-:W-:Y:S02]  /*ac50*/  FMNMX3.FTZ R9, R4, R199, R197, !PT ;  /* 0x000000c704097276 */ /* 0x000fe400078100c5 */
[----:B------:R-:W-:Y:S02]  /*ac60*/  I2FP.F32.S32 R11, R11 ;  /* 0x0000000b000b7245 */ /* 0x000fe40000201400 */
[----:B------:R-:W-:Y:S02]  /*ac70*/  FMNMX3.FTZ R7, R7, R236, R234, !PT ;  /* 0x000000ec07077276 */ /* 0x000fe400078100ea */
[----:B------:R-:W-:Y:S01]  /*ac80*/  IADD3 R5, PT, PT, R184, -0x60, RZ ;  /* 0xffffffa0b8057810 */ /* 0x000fe20007ffe0ff */
[CC--:B------:R-:W-:Y:S01]  /*ac90*/  FFMA.FTZ R196, -R0.reuse, R11.reuse, R196 ;  /* 0x0000000b00c47223 */ /* 0x0c0fe200000101c4 */
[----:B------:R-:W-:Y:S01]  /*aca0*/  FMNMX3.FTZ R9, R9, R246, R244, !PT ;  /* 0x000000f609097276 */ /* 0x000fe200078100f4 */
[----:B------:R-:W-:Y:S01]  /*acb0*/  FFMA.FTZ R148, -R0, R11, R148 ;  /* 0x0000000b00947223 */ /* 0x000fe20000010194 */
[----:B------:R-:W-:Y:S02]  /*acc0*/  IADD3 R11, PT, PT, R184, -0x70, RZ ;  /* 0xffffff90b80b7810 */ /* 0x000fe40007ffe0ff */
[----:B------:R-:W-:Y:S02]  /*acd0*/  FMNMX3.FTZ R7, R7, R224, R222, !PT ;  /* 0x000000e007077276 */ /* 0x000fe400078100de */
[----:B------:R-:W-:Y:S02]  /*ace0*/  IABS R5, R5 ;  /* 0x0000000500057213 */ /* 0x000fe40000000000 */
[----:B------:R-:W-:Y:S02]  /*acf0*/  FMNMX3.FTZ R9, R9, R240, R238, !PT ;  /* 0x000000f009097276 */ /* 0x000fe400078100ee */
[----:B------:R-:W-:Y:S02]  /*ad00*/  IABS R11, R11 ;  /* 0x0000000b000b7213 */ /* 0x000fe40000000000 */
[----:B------:R-:W-:Y:S02]  /*ad10*/  FMNMX3.FTZ R7, R7, R216, R214, !PT ;  /* 0x000000d807077276 */ /* 0x000fe400078100d6 */
[----:B------:R-:W-:Y:S02]  /*ad20*/  I2FP.F32.S32 R5, R5 ;  /* 0x0000000500057245 */ /* 0x000fe40000201400 */
[----:B------:R-:W-:Y:S02]  /*ad30*/  FMNMX3.FTZ R9, R9, R230, R226, !PT ;  /* 0x000000e609097276 */ /* 0x000fe400078100e2 */
[----:B------:R-:W-:Y:S01]  /*ad40*/  I2FP.F32.S32 R11, R11 ;  /* 0x0000000b000b7245 */ /* 0x000fe20000201400 */
[CC--:B------:R-:W-:Y:S01]  /*ad50*/  FFMA.FTZ R124, -R0.reuse, R5.reuse, R215 ;  /* 0x00000005007c7223 */ /* 0x0c0fe200000101d7 */
[----:B------:R-:W-:Y:S01]  /*ad60*/  FMNMX3.FTZ R7, R7, R208, R206, !PT ;  /* 0x000000d007077276 */ /* 0x000fe200078100ce */
[C---:B------:R-:W-:Y:S01]  /*ad70*/  FFMA.FTZ R136, -R0.reuse, R5, R136 ;  /* 0x0000000500887223 */ /* 0x040fe20000010188 */
[----:B------:R-:W-:Y:S01]  /*ad80*/  FMNMX3.FTZ R9, R9, R220, R218, !PT ;  /* 0x000000dc09097276 */ /* 0x000fe200078100da */
[-C--:B------:R-:W-:Y:S01]  /*ad90*/  FFMA.FTZ R125, -R0, R11.reuse, R125 ;  /* 0x0000000b007d7223 */ /* 0x080fe2000001017d */
[----:B------:R-:W-:Y:S01]  /*ada0*/  IADD3 R5, PT, PT, R184, -0x78, RZ ;  /* 0xffffff88b8057810 */ /* 0x000fe20007ffe0ff */
[----:B------:R-:W-:Y:S01]  /*adb0*/  FFMA.FTZ R58, -R0, R11, R58 ;  /* 0x0000000b003a7223 */ /* 0x000fe2000001013a */
[----:B------:R-:W-:Y:S02]  /*adc0*/  FMNMX3.FTZ R7, R7, R200, R198, !PT ;  /* 0x000000c807077276 */ /* 0x000fe400078100c6 */
[C---:B------:R-:W-:Y:S02]  /*add0*/  IADD3 R10, PT, PT, R184.reuse, -0x61, RZ ;  /* 0xffffff9fb80a7810 */ /* 0x040fe40007ffe0ff */
[----:B------:R-:W-:Y:S02]  /*ade0*/  FMNMX3.FTZ R11, R9, R212, R210, !PT ;  /* 0x000000d4090b7276 */ /* 0x000fe400078100d2 */
[----:B------:R-:W-:Y:S02]  /*adf0*/  IABS R5, R5 ;  /* 0x0000000500057213 */ /* 0x000fe40000000000 */
[----:B------:R-:W-:Y:S02]  /*ae00*/  FMNMX3.FTZ R9, R7, R192, R154, !PT ;  /* 0x000000c007097276 */ /* 0x000fe4000781009a */
[----:B------:R-:W-:Y:S02]  /*ae10*/  IABS R10, R10 ;  /* 0x0000000a000a7213 */ /* 0x000fe40000000000 */
[----:B------:R-:W-:Y:S02]  /*ae20*/  FMNMX3.FTZ R11, R11, R204, R202, !PT ;  /* 0x000000cc0b0b7276 */ /* 0x000fe400078100ca */
[----:B------:R-:W-:Y:S02]  /*ae30*/  IADD3 R126, PT, PT, R184, -0x68, RZ ;  /* 0xffffff98b87e7810 */ /* 0x000fe40007ffe0ff */
[----:B------:R-:W-:Y:S02]  /*ae40*/  I2FP.F32.S32 R5, R5 ;  /* 0x0000000500057245 */ /* 0x000fe40000201400 */
[----:B------:R-:W-:Y:S02]  /*ae50*/  FMNMX3.FTZ R9, R9, R148, R146, !PT ;  /* 0x0000009409097276 */ /* 0x000fe40007810092 */
[----:B------:R-:W-:Y:S01]  /*ae60*/  I2FP.F32.S32 R10, R10 ;  /* 0x0000000a000a7245 */ /* 0x000fe20000201400 */
[CC--:B------:R-:W-:Y:S01]  /*ae70*/  FFMA.FTZ R56, -R0.reuse, R5.reuse, R56 ;  /* 0x0000000500387223 */ /* 0x0c0fe20000010138 */
[----:B------:R-:W-:Y:S01]  /*ae80*/  FMNMX3.FTZ R11, R11, R196, R194, !PT ;  /* 0x000000c40b0b7276 */ /* 0x000fe200078100c2 */
[C---:B------:R-:W-:Y:S01]  /*ae90*/  FFMA.FTZ R129, -R0.reuse, R5, R129 ;  /* 0x0000000500817223 */ /* 0x040fe20000010181 */
[----:B------:R-:W-:Y:S01]  /*aea0*/  IABS R126, R126 ;  /* 0x0000007e007e7213 */ /* 0x000fe20000000000 */
[-C--:B------:R-:W-:Y:S01]  /*aeb0*/  FFMA.FTZ R122, -R0, R10.reuse, R213 ;  /* 0x0000000a007a7223 */ /* 0x080fe200000101d5 */
[----:B------:R-:W-:Y:S01]  /*aec0*/  IADD3 R123, PT, PT, R184, -0x71, RZ ;  /* 0xffffff8fb87b7810 */ /* 0x000fe20007ffe0ff */
[----:B------:R-:W-:Y:S01]  /*aed0*/  FFMA.FTZ R133, -R0, R10, R133 ;  /* 0x0000000a00857223 */ /* 0x000fe20000010185 */
[----:B------:R-:W-:Y:S02]  /*aee0*/  FMNMX3.FTZ R9, R9, R140, R138, !PT ;  /* 0x0000008c09097276 */ /* 0x000fe4000781008a */
[----:B------:R-:W-:Y:S02]  /*aef0*/  FMNMX3.FTZ R11, R11, R152, R150, !PT ;  /* 0x000000980b0b7276 */ /* 0x000fe40007810096 */
[----:B------:R-:W-:Y:S02]  /*af00*/  I2FP.F32.S32 R126, R126 ;  /* 0x0000007e007e7245 */ /* 0x000fe40000201400 */
[----:B------:R-:W-:Y:S02]  /*af10*/  IABS R123, R123 ;  /* 0x0000007b007b7213 */ /* 0x000fe40000000000 */
[----:B------:R-:W-:Y:S01]  /*af20*/  IADD3 R5, PT, PT, R184, -0x79, RZ ;  /* 0xffffff87b8057810 */ /* 0x000fe20007ffe0ff */
[C---:B------:R-:W-:Y:S01]  /*af30*/  FFMA.FTZ R120, -R0.reuse, R126, R219 ;  /* 0x0000007e00787223 */ /* 0x040fe200000101db */
[----:B------:R-:W-:Y:S01]  /*af40*/  FMNMX3.FTZ R9, R9, R134, R132, !PT ;  /* 0x0000008609097276 */ /* 0x000fe20007810084 */
[C---:B------:R-:W-:Y:S01]  /*af50*/  FFMA.FTZ R126, -R0.reuse, R126, R209 ;  /* 0x0000007e007e7223 */ /* 0x040fe200000101d1 */
[----:B------:R-:W-:Y:S02]  /*af60*/  FMNMX3.FTZ R10, R11, R144, R142, !PT ;  /* 0x000000900b0a7276 */ /* 0x000fe4000781008e */
[----:B------:R-:W-:Y:S02]  /*af70*/  I2FP.F32.S32 R123, R123 ;  /* 0x0000007b007b7245 */ /* 0x000fe40000201400 */
[----:B------:R-:W-:Y:S02]  /*af80*/  IABS R5, R5 ;  /* 0x0000000500057213 */ /* 0x000fe40000000000 */
[----:B------:R-:W-:Y:S01]  /*af90*/  FMNMX3.FTZ R4, R9, R124, R122, !PT ;  /* 0x0000007c09047276 */ /* 0x000fe2000781007a */
[-C--:B------:R-:W-:Y:S01]  /*afa0*/  FFMA.FTZ R57, -R0, R123.reuse, R57 ;  /* 0x0000007b00397223 */ /* 0x080fe20000010139 */
[----:B------:R-:W-:Y:S01]  /*afb0*/  IADD3 R7, PT, PT, R184, -0x80, RZ ;  /* 0xffffff80b8077810 */ /* 0x000fe20007ffe0ff */
[----:B------:R-:W-:Y:S01]  /*afc0*/  FFMA.FTZ R123, -R0, R123, R211 ;  /* 0x0000007b007b7223 */ /* 0x000fe200000101d3 */
[----:B------:R-:W-:Y:S02]  /*afd0*/  IADD3 R12, PT, PT, R184, -0x81, RZ ;  /* 0xffffff7fb80c7810 */ /* 0x000fe40007ffe0ff */
[----:B------:R-:W-:Y:S02]  /*afe0*/  I2FP.F32.S32 R5, R5 ;  /* 0x0000000500057245 */ /* 0x000fe40000201400 */
[----:B------:R-:W-:Y:S02]  /*aff0*/  FMNMX3.FTZ R10, R10, R136, R133, !PT ;  /* 0x000000880a0a7276 */ /* 0x000fe40007810085 */
[----:B------:R-:W-:Y:S01]  /*b000*/  IABS R7, R7 ;  /* 0x0000000700077213 */ /* 0x000fe20000000000 */
[-C--:B------:R-:W-:Y:S01]  /*b010*/  FFMA.FTZ R55, -R0, R5.reuse, R55 ;  /* 0x0000000500377223 */ /* 0x080fe20000010137 */
[----:B------:R-:W-:Y:S01]  /*b020*/  FMNMX3.FTZ R4, R4, R120, R121, !PT ;  /* 0x0000007804047276 */ /* 0x000fe20007810079 */
[----:B------:R-:W-:Y:S01]  /*b030*/  FFMA.FTZ R128, -R0, R5, R128 ;  /* 0x0000000500807223 */ /* 0x000fe20000010180 */
[----:B------:R-:W-:Y:S02]  /*b040*/  IABS R12, R12 ;  /* 0x0000000c000c7213 */ /* 0x000fe40000000000 */
[----:B------:R-:W-:Y:S02]  /*b050*/  FMNMX3.FTZ R10, R10, R126, R127, !PT ;  /* 0x0000007e0a0a7276 */ /* 0x000fe4000781007f */
[----:B------:R-:W-:Y:S02]  /*b060*/  I2FP.F32.S32 R7, R7 ;  /* 0x0000000700077245 */ /* 0x000fe40000201400 */
[----:B------:R-:W-:Y:S02]  /*b070*/  FMNMX3.FTZ R4, R4, R58, R57, !PT ;  /* 0x0000003a04047276 */ /* 0x000fe40007810039 */
[----:B------:R-:W-:Y:S01]  /*b080*/  I2FP.F32.S32 R12, R12 ;  /* 0x0000000c000c7245 */ /* 0x000fe20000201400 */
[----:B------:R-:W-:Y:S01]  /*b090*/  FFMA.FTZ R130, -R0, R7, R130 ;  /* 0x0000000700827223 */ /* 0x000fe20000010182 */
[----:B------:R-:W-:Y:S02]  /*b0a0*/  FMNMX3.FTZ R10, R10, R125, R123, !PT ;  /* 0x0000007d0a0a7276 */ /* 0x000fe4000781007b */
[----:B------:R-:W-:Y:S01]  /*b0b0*/  FMNMX3.FTZ R9, R4, R56, R55, !PT ;  /* 0x0000003804097276 */ /* 0x000fe20007810037 */
[----:B------:R-:W-:Y:S01]  /*b0c0*/  FFMA.FTZ R131, -R0, R12, R131 ;  /* 0x0000000c00837223 */ /* 0x000fe20000010183 */
        /* <DEDUP_REMOVED lines=10> */
[----:B------:R-:W2:Y:S01]  /*b170*/  SHFL.BFLY PT, R52, R7, 0x1, 0x1f ;  /* 0x0c201f0007347f89 */ /* 0x000ea200000e0000 */
[----:B-1----:R-:W-:Y:S02]  /*b180*/  FMNMX.FTZ R53, R10, R53, !PT ;  /* 0x000000350a357209 */ /* 0x002fe40007810000 */
[----:B--2---:R-:W-:Y:S03]  /*b190*/  FMNMX.FTZ R52, R7, R52, !PT ;  /* 0x0000003407347209 */ /* 0x004fe60007810000 */
[----:B---3--:R-:W-:Y:S01]  /*b1a0*/  FMUL.FTZ R135, R54, R53 ;  /* 0x0000003536877220 */ /* 0x008fe20000410000 */
        /* <DEDUP_REMOVED lines=8> */
[----:B------:R-:W-:Y:S01]  /*b230*/  MOV R116, R182 ;  /* 0x000000b600747202 */ /* 0x000fe20000000f00 */
[-CC-:B------:R-:W-:Y:S01]  /*b240*/  FFMA.FTZ R61, R195, R54.reuse, -R117.reuse ;  /* 0x00000036c33d7223 */ /* 0x180fe20000010875 */
[----:B------:R-:W-:Y:S01]  /*b250*/  FSEL R135, R135, RZ, P1 ;  /* 0x000000ff87877208 */ /* 0x000fe20000800000 */
[-CC-:B------:R-:W-:Y:S01]  /*b260*/  FFMA.FTZ R232, R8, R54.reuse, -R117.reuse ;  /* 0x0000003608e87223 */ /* 0x180fe20000010875 */
[-CC-:B------:R-:W-:Y:S01]  /*b270*/  FFMA.FTZ R139, R6, R54.reuse, -R117.reuse ;  /* 0x00000036068b7223 */ /* 0x180fe20000010875 */
[-C--:B------:R-:W-:Y:S01]  /*b280*/  FFMA.FTZ R143, R201, R54.reuse, -R117 ;  /* 0x00000036c98f7223 */ /* 0x080fe20000010875 */
[----:B------:R-:W-:Y:S01]  /*b290*/  @P0 IADD3 R116, PT, PT, R186, -0x20, RZ ;  /* 0xffffffe0ba740810 */ /* 0x000fe20007ffe0ff */
[-CC-:B------:R-:W-:Y:S01]  /*b2a0*/  FFMA.FTZ R242, R191, R54.reuse, -R135.reuse ;  /* 0x00000036bff27223 */ /* 0x180fe20000010887 */
[-CC-:B------:R-:W-:Y:S01]  /*b2b0*/  FFMA.FTZ R141, R193, R54.reuse, -R135.reuse ;  /* 0x00000036c18d7223 */ /* 0x180fe20000010887 */
[-CC-:B------:R-:W-:Y:S01]  /*b2c0*/  FFMA.FTZ R228, R199, R54.reuse, -R135.reuse ;  /* 0x00000036c7e47223 */ /* 0x180fe20000010887 */
[-CC-:B------:R-:W-:Y:S01]  /*b2d0*/  FFMA.FTZ R137, R197, R54.reuse, -R135.reuse ;  /* 0x00000036c5897223 */ /* 0x180fe20000010887 */
[----:B------:R-:W1:Y:S01]  /*b2e0*/  MUFU.EX2 R59, R59 ;  /* 0x0000003b003b7308 */ /* 0x000e620000000800 */
[----:B------:R-:W2:Y:S01]  /*b2f0*/  LDSM.16.MT88.4 R64, [R116] ;  /* 0x000000007440783b */ /* 0x000ea20000004200 */
[-CC-:B------:R-:W-:Y:S01]  /*b300*/  FFMA.FTZ R144, R144, R54.reuse, -R135.reuse ;  /* 0x0000003690907223 */ /* 0x180fe20000010887 */
[-C--:B------:R-:W-:Y:S01]  /*b310*/  FFMA.FTZ R145, R142, R54.reuse, -R135 ;  /* 0x000000368e917223 */ /* 0x080fe20000010887 */
[-CC-:B------:R-:W-:Y:S01]  /*b320*/  FFMA.FTZ R140, R140, R54.reuse, -R117.reuse ;  /* 0x000000368c8c7223 */ /* 0x180fe20000010875 */
[-C--:B------:R-:W-:Y:S01]  /*b330*/  FFMA.FTZ R147, R138, R54.reuse, -R117 ;  /* 0x000000368a937223 */ /* 0x080fe20000010875 */
[-CC-:B------:R-:W-:Y:S01]  /*b340*/  FFMA.FTZ R136, R136, R54.reuse, -R135.reuse ;  /* 0x0000003688887223 */ /* 0x180fe20000010887 */
[-C--:B------:R-:W-:Y:S03]  /*b350*/  FFMA.FTZ R133, R133, R54.reuse, -R135 ;  /* 0x0000003685857223 */ /* 0x080fe60000010887 */
[----:B------:R-:W3:Y:S01]  /*b360*/  MUFU.EX2 R12, R12 ;  /* 0x0000000c000c7308 */ /* 0x000ee20000000800 */
[-CC-:B------:R-:W-:Y:S01]  /*b370*/  FFMA.FTZ R134, R134, R54.reuse, -R117.reuse ;  /* 0x0000003686867223 */ /* 0x180fe20000010875 */
[-CC-:B------:R-:W-:Y:S01]  /*b380*/  FFMA.FTZ R149, R132, R54.reuse, -R117.reuse ;  /* 0x0000003684957223 */ /* 0x180fe20000010875 */
[-CC-:B------:R-:W-:Y:S01]  /*b390*/  FFMA.FTZ R132, R57, R54.reuse, -R117.reuse ;  /* 0x0000003639847223 */ /* 0x180fe20000010875 */
[-C--:B------:R-:W-:Y:S01]  /*b3a0*/  FFMA.FTZ R154, R154, R54.reuse, -R117 ;  /* 0x000000369a9a7223 */ /* 0x080fe20000010875 */
[-C--:B------:R-:W-:Y:S01]  /*b3b0*/  FFMA.FTZ R150, R150, R54.reuse, -R135 ;  /* 0x0000003696967223 */ /* 0x080fe20000010887 */
[-CC-:B------:R-:W-:Y:S01]  /*b3c0*/  FFMA.FTZ R146, R146, R54.reuse, -R117.reuse ;  /* 0x0000003692927223 */ /* 0x180fe20000010875 */
[----:B------:R-:W-:Y:S03]  /*b3d0*/  FFMA.FTZ R124, R124, R54, -R117 ;  /* 0x000000367c7c7223 */ /* 0x000fe60000010875 */
[----:B------:R-:W4:Y:S01]  /*b3e0*/  MUFU.EX2 R61, R61 ;  /* 0x0000003d003d7308 */ /* 0x000f220000000800 */
[C---:B-1----:R-:W-:Y:S01]  /*b3f0*/  FMUL.FTZ R4, R59.reuse, R112 ;  /* 0x000000703b047220 */ /* 0x042fe20000410000 */
[C---:B------:R-:W-:Y:S01]  /*b400*/  FMUL.FTZ R5, R59.reuse, R113 ;  /* 0x000000713b057220 */ /* 0x040fe20000410000 */
[C---:B------:R-:W-:Y:S01]  /*b410*/  FMUL.FTZ R8, R59.reuse, R108 ;  /* 0x0000006c3b087220 */ /* 0x040fe20000410000 */
[C---:B------:R-:W-:Y:S01]  /*b420*/  FMUL.FTZ R9, R59.reuse, R109 ;  /* 0x0000006d3b097220 */ /* 0x040fe20000410000 */
[C---:B------:R-:W-:Y:S01]  /*b430*/  FMUL.FTZ R13, R59.reuse, R105 ;  /* 0x000000693b0d7220 */ /* 0x040fe20000410000 */
[C---:B------:R-:W-:Y:S01]  /*b440*/  FMUL.FTZ R20, R59.reuse, R96 ;  /* 0x000000603b147220 */ /* 0x040fe20000410000 */
[----:B------:R-:W-:Y:S03]  /*b450*/  FMUL.FTZ R21, R59, R97 ;  /* 0x000000613b157220 */ /* 0x000fe60000410000 */
[----:B------:R-:W1:Y:S01]  /*b460*/  MUFU.EX2 R143, R143 ;  /* 0x0000008f008f7308 */ /* 0x000e620000000800 */
        /* <DEDUP_REMOVED lines=8> */
[C---:B----4-:R-:W-:Y:S01]  /*b4f0*/  FFMA.FTZ R112, R12.reuse, R187, R61 ;  /* 0x000000bb0c707223 */ /* 0x050fe2000001003d */
[C---:B------:R-:W-:Y:S01]  /*b500*/  FMUL.FTZ R14, R12.reuse, R106 ;  /* 0x0000006a0c0e7220 */ /* 0x040fe20000410000 */
[C---:B------:R-:W-:Y:S01]  /*b510*/  FMUL.FTZ R15, R12.reuse, R107 ;  /* 0x0000006b0c0f7220 */ /* 0x040fe20000410000 */
[C---:B------:R-:W-:Y:S01]  /*b520*/  FMUL.FTZ R22, R12.reuse, R98 ;  /* 0x000000620c167220 */ /* 0x040fe20000410000 */
[C---:B------:R-:W-:Y:S01]  /*b530*/  FMUL.FTZ R23, R12.reuse, R99 ;  /* 0x000000630c177220 */ /* 0x040fe20000410000 */
[C---:B------:R-:W-:Y:S01]  /*b540*/  FMUL.FTZ R26, R12.reuse, R94 ;  /* 0x0000005e0c1a7220 */ /* 0x040fe20000410000 */
[C---:B------:R-:W-:Y:S03]  /*b550*/  FMUL.FTZ R27, R12.reuse, R95 ;  /* 0x0000005f0c1b7220 */ /* 0x040fe60000410000 */
[----:B------:R-:W3:Y:S01]  /*b560*/  MUFU.EX2 R141, R141 ;  /* 0x0000008d008d7308 */ /* 0x000ee20000000800 */
[----:B-1----:R-:W-:Y:S01]  /*b570*/  F2FP.BF16.F32.PACK_AB R61, R143, R61 ;  /* 0x0000003d8f3d723e */ /* 0x002fe200000010ff */
        /* <DEDUP_REMOVED lines=11> */
[C---:B------:R-:W-:Y:S01]  /*b630*/  FMUL.FTZ R25, R59.reuse, R93 ;  /* 0x0000005d3b197220 */ /* 0x040fe20000410000 */
[C---:B------:R-:W-:Y:S01]  /*b640*/  FMUL.FTZ R28, R59.reuse, R88 ;  /* 0x000000583b1c7220 */ /* 0x040fe20000410000 */
[----:B------:R-:W-:Y:S03]  /*b650*/  FMUL.FTZ R29, R59, R89 ;  /* 0x000000593b1d7220 */ /* 0x000fe60000410000 */
[----:B------:R-:W1:Y:S01]  /*b660*/  MUFU.EX2 R137, R137 ;  /* 0x0000008900897308 */ /* 0x000e620000000800 */
        /* <DEDUP_REMOVED lines=8> */
[--C-:B------:R-:W-:Y:S01]  /*b6f0*/  FFMA.FTZ R70, R44, R54, -R117.reuse ;  /* 0x000000362c467223 */ /* 0x100fe20000010875 */
[C---:B------:R-:W-:Y:S01]  /*b700*/  FMUL.FTZ R45, R59.reuse, R73 ;  /* 0x000000493b2d7220 */ /* 0x040fe20000410000 */
[C---:B------:R-:W-:Y:S01]  /*b710*/  FMUL.FTZ R44, R59.reuse, R72 ;  /* 0x000000483b2c7220 */ /* 0x040fe20000410000 */
[----:B------:R-:W-:Y:S01]  /*b720*/  FFMA.FTZ R77, R48, R54, -R117 ;  /* 0x00000036304d7223 */ /* 0x000fe20000010875 */
[C---:B------:R-:W-:Y:S01]  /*b730*/  FMUL.FTZ R48, R59.reuse, R68 ;  /* 0x000000443b307220 */ /* 0x040fe20000410000 */
[----:B------:R-:W-:Y:S01]  /*b740*/  FMUL.FTZ R49, R59, R69 ;  /* 0x000000453b317220 */ /* 0x000fe20000410000 */
[--C-:B------:R-:W-:Y:S03]  /*b750*/  FFMA.FTZ R76, R244, R54, -R135.reuse ;  /* 0x00000036f44c7223 */ /* 0x100fe60000010887 */
[----:B------:R-:W3:Y:S01]  /*b760*/  MUFU.EX2 R139, R139 ;  /* 0x0000008b008b7308 */ /* 0x000ee20000000800 */
[----:B-1----:R-:W-:Y:S01]  /*b770*/  F2FP.BF16.F32.PACK_AB R62, R137, R228 ;  /* 0x000000e4893e723e */ /* 0x002fe200000010ff */
[-C--:B------:R-:W-:Y:S01]  /*b780*/  FFMA.FTZ R80, R238, R54.reuse, -R135 ;  /* 0x00000036ee507223 */ /* 0x080fe20000010887 */
[-C--:B------:R-:W-:Y:S01]  /*b790*/  FFMA.FTZ R78, R236, R54.reuse, -R117 ;  /* 0x00000036ec4e7223 */ /* 0x080fe20000010875 */
[-CC-:B------:R-:W-:Y:S01]  /*b7a0*/  FFMA.FTZ R79, R246, R54.reuse, -R135.reuse ;  /* 0x00000036f64f7223 */ /* 0x180fe20000010887 */
[-C--:B------:R-:W-:Y:S01]  /*b7b0*/  FFMA.FTZ R83, R240, R54.reuse, -R135 ;  /* 0x00000036f0537223 */ /* 0x080fe20000010887 */
[-C--:B------:R-:W-:Y:S01]  /*b7c0*/  FFMA.FTZ R81, R234, R54.reuse, -R117 ;  /* 0x00000036ea517223 */ /* 0x080fe20000010875 */
[----:B------:R-:W-:Y:S03]  /*b7d0*/  LDSM.16.MT88.4 R108, [R119+0xac00] ;  /* 0x00ac0000776c783b */ /* 0x000fe60000004200 */
[----:B------:R-:W-:Y:S01]  /*b7e0*/  MUFU.EX2 R76, R76 ;  /* 0x0000004c004c7308 */ /* 0x000fe20000000800 */
[-CC-:B------:R-:W-:Y:S01]  /*b7f0*/  FFMA.FTZ R95, R125, R54.reuse, -R135.reuse ;  /* 0x000000367d5f7223 */ /* 0x180fe20000010887 */
[-CC-:B------:R-:W-:Y:S01]  /*b800*/  FFMA.FTZ R93, R230, R54.reuse, -R135.reuse ;  /* 0x00000036e65d7223 */ /* 0x180fe20000010887 */
[-C--:B------:R-:W-:Y:S01]  /*b810*/  FFMA.FTZ R92, R226, R54.reuse, -R135 ;  /* 0x00000036e25c7223 */ /* 0x080fe20000010887 */
[-C--:B------:R-:W-:Y:S01]  /*b820*/  FFMA.FTZ R82, R224, R54.reuse, -R117 ;  /* 0x00000036e0527223 */ /* 0x080fe20000010875 */
[-CC-:B------:R-:W-:Y:S01]  /*b830*/  FFMA.FTZ R84, R220, R54.reuse, -R135.reuse ;  /* 0x00000036dc547223 */ /* 0x180fe20000010887 */
[-C--:B------:R-:W-:Y:S01]  /*b840*/  FFMA.FTZ R87, R218, R54.reuse, -R135 ;  /* 0x00000036da577223 */ /* 0x080fe20000010887 */
[--C-:B------:R-:W-:Y:S03]  /*b850*/  FFMA.FTZ R86, R216, R54, -R117.reuse ;  /* 0x00000036d8567223 */ /* 0x100fe60000010875 */
[----:B------:R1:W4:Y:S01]  /*b860*/  MUFU.EX2 R72, R70 ;  /* 0x0000004600487308 */ /* 0x0003220000000800 */
[----:B---3--:R-:W-:Y:S01]  /*b870*/  F2FP.BF16.F32.PACK_AB R63, R139, R232 ;  /* 0x000000e88b3f723e */ /* 0x008fe200000010ff */
[-CC-:B------:R-:W-:Y:S01]  /*b880*/  FFMA.FTZ R85, R214, R54.reuse, -R117.reuse ;  /* 0x00000036d6557223 */ /* 0x180fe20000010875 */
[----:B------:R-:W-:Y:S01]  /*b890*/  FADD.FTZ R143, R143, R112 ;  /* 0x000000708f8f7221 */ /* 0x000fe20000010000 */
[-C--:B------:R-:W-:Y:S01]  /*b8a0*/  FFMA.FTZ R125, R122, R54.reuse, -R117 ;  /* 0x000000367a7d7223 */ /* 0x080fe20000010875 */
[-C--:B------:R-:W-:Y:S01]  /*b8b0*/  FFMA.FTZ R91, R202, R54.reuse, -R135 ;  /* 0x00000036ca5b7223 */ /* 0x080fe20000010887 */
[----:B------:R-:W-:Y:S01]  /*b8c0*/  FFMA.FTZ R106, R58, R54, -R117 ;  /* 0x000000363a6a7223 */ /* 0x000fe20000010875 */
[----:B------:R-:W-:Y:S01]  /*b8d0*/  FADD.FTZ R232, R232, R143 ;  /* 0x0000008fe8e87221 */ /* 0x000fe20000010000 */
[C---:B------:R-:W-:Y:S02]  /*b8e0*/  HMMA.16816.F32.BF16 R4, R60.reuse, R16, R4 ;  /* 0x000000103c04723c */ /* 0x040fe40000041804 */
[----:B------:R-:W-:Y:S03]  /*b8f0*/  MUFU.EX2 R80, R80 ;  /* 0x0000005000507308 */ /* 0x000fe60000000800 */
[C---:B------:R-:W-:Y:S01]  /*b900*/  FMUL.FTZ R16, R59.reuse, R100 ;  /* 0x000000643b107220 */ /* 0x040fe20000410000 */
[C---:B------:R-:W-:Y:S01]  /*b910*/  FMUL.FTZ R17, R59.reuse, R101 ;  /* 0x000000653b117220 */ /* 0x040fe20000410000 */
[--C-:B------:R-:W-:Y:S01]  /*b920*/  FFMA.FTZ R101, R126, R54, -R135.reuse ;  /* 0x000000367e657223 */ /* 0x100fe20000010887 */
[C---:B------:R-:W-:Y:S04]  /*b930*/  HMMA.16816.F32.BF16 R8, R60.reuse, R18, R8 ;  /* 0x000000123c08723c */ /* 0x040fe80000041808 */
[----:B------:R-:W-:Y:S01]  /*b940*/  MUFU.EX2 R78, R78 ;  /* 0x0000004e004e7308 */ /* 0x000fe20000000800 */
[----:B-1----:R-:W-:Y:S01]  /*b950*/  LDSM.16.MT88.4 R68, [R119+0x9800] ;  /* 0x009800007744783b */ /* 0x002fe20000004200 */
[C---:B------:R-:W-:Y:S01]  /*b960*/  FMUL.FTZ R18, R12.reuse, R102 ;  /* 0x000000660c127220 */ /* 0x040fe20000410000 */
[----:B------:R-:W-:Y:S01]  /*b970*/  FMUL.FTZ R19, R12, R103 ;  /* 0x000000670c137220 */ /* 0x000fe20000410000 */
[----:B------:R-:W-:Y:S01]  /*b980*/  FMUL.FTZ R12, R59, R104 ;  /* 0x000000683b0c7220 */ /* 0x000fe20000410000 */
[----:B------:R-:W-:Y:S01]  /*b990*/  FADD.FTZ R139, R139, R232 ;  /* 0x000000e88b8b7221 */ /* 0x000fe20000010000 */
[-CC-:B------:R-:W-:Y:S01]  /*b9a0*/  FFMA.FTZ R126, R127, R54.reuse, -R135.reuse ;  /* 0x000000367f7e7223 */ /* 0x180fe20000010887 */
[-C--:B------:R-:W-:Y:S03]  /*b9b0*/  FFMA.FTZ R127, R123, R54.reuse, -R135 ;  /* 0x000000367b7f7223 */ /* 0x080fe60000010887 */
[----:B------:R-:W-:Y:S01]  /*b9c0*/  MUFU.EX2 R93, R93 ;  /* 0x0000005d005d7308 */ /* 0x000fe20000000800 */
[----:B----4-:R-:W-:Y:S01]  /*b9d0*/  FADD.FTZ R94, R72, R139 ;  /* 0x0000008b485e7221 */ /* 0x010fe20000010000 */
[--C-:B------:R-:W-:Y:S01]  /*b9e0*/  FFMA.FTZ R104, R56, R54, -R117.reuse ;  /* 0x0000003638687223 */ /* 0x100fe20000010875 */
[C---:B--2---:R-:W-:Y:S03]  /*b9f0*/  HMMA.16816.F32.BF16 R12, R60.reuse, R64, R12 ;  /* 0x000000403c0c723c */ /* 0x044fe6000004180c */
[----:B------:R-:W-:Y:S01]  /*ba00*/  FFMA.FTZ R242, R59, R190, R242 ;  /* 0x000000be3bf27223 */ /* 0x000fe200000100f2 */
[-C--:B------:R-:W-:Y:S03]  /*ba10*/  FFMA.FTZ R59, R222, R54.reuse, -R117 ;  /* 0x00000036de3b7223 */ /* 0x080fe60000010875 */
[----:B------:R-:W-:Y:S01]  /*ba20*/  MUFU.EX2 R92, R92 ;  /* 0x0000005c005c7308 */ /* 0x000fe20000000800 */
[-CC-:B------:R-:W-:Y:S01]  /*ba30*/  FFMA.FTZ R99, R212, R54.reuse, -R135.reuse ;  /* 0x00000036d4637223 */ /* 0x180fe20000010887 */
[-C--:B------:R-:W-:Y:S01]  /*ba40*/  FFMA.FTZ R98, R210, R54.reuse, -R135 ;  /* 0x00000036d2627223 */ /* 0x080fe20000010887 */
[C---:B------:R-:W-:Y:S01]  /*ba50*/  HMMA.16816.F32.BF16 R16, R60.reuse, R66, R16 ;  /* 0x000000423c10723c */ /* 0x040fe20000041810 */
[----:B------:R-:W1:Y:S02]  /*ba60*/  LDSM.16.MT88.4 R64, [R119+0xb000] ;  /* 0x00b000007740783b */ /* 0x000e640000004200 */
[-CC-:B------:R-:W-:Y:S01]  /*ba70*/  FFMA.FTZ R97, R208, R54.reuse, -R117.reuse ;  /* 0x00000036d0617223 */ /* 0x180fe20000010875 */
[-C--:B------:R-:W-:Y:S03]  /*ba80*/  FFMA.FTZ R96, R206, R54.reuse, -R117 ;  /* 0x00000036ce607223 */ /* 0x080fe60000010875 */
[----:B------:R-:W-:Y:S01]  /*ba90*/  MUFU.EX2 R82, R82 ;  /* 0x0000005200527308 */ /* 0x000fe20000000800 */
[-C--:B------:R-:W-:Y:S01]  /*baa0*/  FFMA.FTZ R88, R204, R54.reuse, -R135 ;  /* 0x00000036cc587223 */ /* 0x080fe20000010887 */
[-CC-:B------:R-:W-:Y:S01]  /*bab0*/  FFMA.FTZ R89, R200, R54.reuse, -R117.reuse ;  /* 0x00000036c8597223 */ /* 0x180fe20000010875 */
[-C--:B------:R-:W-:Y:S01]  /*bac0*/  FFMA.FTZ R90, R198, R54.reuse, -R117 ;  /* 0x00000036c65a7223 */ /* 0x080fe20000010875 */
[----:B------:R-:W-:Y:S01]  /*bad0*/  FADD.FTZ R141, R141, R242 ;  /* 0x000000f28d8d7221 */ /* 0x000fe20000010000 */
[-C--:B------:R-:W-:Y:S01]  /*bae0*/  FFMA.FTZ R190, R194, R54.reuse, -R135 ;  /* 0x00000036c2be7223 */ /* 0x080fe20000010887 */
[-CC-:B------:R-:W-:Y:S01]  /*baf0*/  FFMA.FTZ R139, R192, R54.reuse, -R117.reuse ;  /* 0x00000036c08b7223 */ /* 0x180fe20000010875 */
[-C--:B------:R-:W-:Y:S03]  /*bb00*/  FFMA.FTZ R143, R148, R54.reuse, -R117 ;  /* 0x00000036948f7223 */ /* 0x080fe60000010875 */
[----:B------:R-:W-:Y:S01]  /*bb10*/  MUFU.EX2 R84, R84 ;  /* 0x0000005400547308 */ /* 0x000fe20000000800 */
[----:B------:R-:W-:Y:S01]  /*bb20*/  FADD.FTZ R228, R228, R141 ;  /* 0x0000008de4e47221 */ /* 0x000fe20000010000 */
[-C--:B------:R-:W-:Y:S01]  /*bb30*/  FFMA.FTZ R141, R152, R54.reuse, -R135 ;  /* 0x00000036988d7223 */ /* 0x080fe20000010887 */
[-CC-:B------:R-:W-:Y:S01]  /*bb40*/  FFMA.FTZ R120, R120, R54.reuse, -R117.reuse ;  /* 0x0000003678787223 */ /* 0x180fe20000010875 */
[-C--:B------:R-:W-:Y:S01]  /*bb50*/  FFMA.FTZ R121, R121, R54.reuse, -R117 ;  /* 0x0000003679797223 */ /* 0x080fe20000010875 */
[----:B------:R-:W-:Y:S01]  /*bb60*/  FADD.FTZ R228, R137, R228 ;  /* 0x000000e489e47221 */ /* 0x000fe20000010000 */
[-CC-:B------:R-:W-:Y:S01]  /*bb70*/  FFMA.FTZ R137, R196, R54.reuse, -R135.reuse ;  /* 0x00000036c4897223 */ /* 0x180fe20000010887 */
[-CC-:B------:R-:W-:Y:S03]  /*bb80*/  FFMA.FTZ R129, R129, R54.reuse, -R135.reuse ;  /* 0x0000003681817223 */ /* 0x180fe60000010887 */
[----:B------:R-:W-:Y:S01]  /*bb90*/  MUFU.EX2 R87, R87 ;  /* 0x0000005700577308 */ /* 0x000fe20000000800 */
[-CC-:B------:R-:W-:Y:S01]  /*bba0*/  FFMA.FTZ R128, R128, R54.reuse, -R135.reuse ;  /* 0x0000003680807223 */ /* 0x180fe20000010887 */
[-CC-:B------:R-:W-:Y:S01]  /*bbb0*/  FFMA.FTZ R130, R130, R54.reuse, -R135.reuse ;  /* 0x0000003682827223 */ /* 0x180fe20000010887 */
[-C--:B------:R-:W-:Y:S01]  /*bbc0*/  FFMA.FTZ R135, R131, R54.reuse, -R135 ;  /* 0x0000003683877223 */ /* 0x080fe20000010887 */
[----:B------:R-:W-:Y:S01]  /*bbd0*/  FFMA.FTZ R117, R55, R54, -R117 ;  /* 0x0000003637757223 */ /* 0x000fe20000010875 */
[----:B------:R-:W-:Y:S05]  /*bbe0*/  ISETP.NE.AND P0, PT, R185, -0x1, PT ;  /* 0xffffffffb900780c */ /* 0x000fea0003f05270 */
[----:B------:R-:W-:Y:S10]  /*bbf0*/  MUFU.EX2 R86, R86 ;  /* 0x0000005600567308 */ /* 0x000ff40000000800 */
[----:B------:R-:W-:Y:S01]  /*bc00*/  MUFU.EX2 R85, R85 ;  /* 0x0000005500557308 */ /* 0x000fe20000000800 */
[C---:B-1----:R-:W-:Y:S09]  /*bc10*/  HMMA.16816.F32.BF16 R20, R60.reuse, R64, R20 ;  /* 0x000000403c14723c */ /* 0x042ff20000041814 */
[----:B------:R-:W-:Y:S01]  /*bc20*/  MUFU.EX2 R123, R101 ;  /* 0x00000065007b7308 */ /* 0x000fe20000000800 */
[C---:B------:R-:W-:Y:S01]  /*bc30*/  HMMA.16816.F32.BF16 R24, R60.reuse, R66, R24 ;  /* 0x000000423c18723c */ /* 0x040fe20000041818 */
[----:B------:R-:W1:Y:S08]  /*bc40*/  LDSM.16.MT88.4 R64, [R116+0x2000] ;  /* 0x002000007440783b */ /* 0x000e700000004200 */
[----:B------:R-:W-:Y:S10]  /*bc50*/  MUFU.EX2 R122, R95 ;  /* 0x0000005f007a7308 */ /* 0x000ff40000000800 */
[----:B------:R-:W2:Y:S10]  /*bc60*/  MUFU.EX2 R79, R79 ;  /* 0x0000004f004f7308 */ /* 0x000eb40000000800 */
[----:B------:R-:W3:Y:S10]  /*bc70*/  MUFU.EX2 R77, R77 ;  /* 0x0000004d004d7308 */ /* 0x000ef40000000800 */
[----:B------:R-:W4:Y:S10]  /*bc80*/  MUFU.EX2 R83, R83 ;  /* 0x0000005300537308 */ /* 0x000f340000000800 */
[----:B------:R-:W5:Y:S01]  /*bc90*/  MUFU.EX2 R81, R81 ;  /* 0x0000005100517308 */ /* 0x000f620000000800 */
        /* <DEDUP_REMOVED lines=23> */
[----:B------:R-:W-:Y:S01]  /*be10*/  F2FP.BF16.F32.PACK_AB R60, R76, R79 ;  /* 0x0000004f4c3c723e */ /* 0x000fe200000010ff */
[----:B------:R-:W-:Y:S01]  /*be20*/  FADD.FTZ R79, R79, R228 ;  /* 0x000000e44f4f7221 */ /* 0x000fe20000010000 */
[C---:B---3--:R-:W-:Y:S01]  /*be30*/  F2FP.BF16.F32.PACK_AB R61, R77.reuse, R72 ;  /* 0x000000484d3d723e */ /* 0x048fe200000010ff */
[----:B------:R-:W-:Y:S01]  /*be40*/  FADD.FTZ R77, R77, R94 ;  /* 0x0000005e4d4d7221 */ /* 0x000fe20000010000 */
[----:B----4-:R-:W-:Y:S02]  /*be50*/  F2FP.BF16.F32.PACK_AB R62, R80, R83 ;  /* 0x00000053503e723e */ /* 0x010fe400000010ff */
[C---:B-----5:R-:W-:Y:S01]  /*be60*/  F2FP.BF16.F32.PACK_AB R63, R81.reuse, R78 ;  /* 0x0000004e513f723e */ /* 0x060fe200000010ff */
[----:B------:R-:W-:Y:S01]  /*be70*/  LDSM.16.MT88.4 R72, [R116+0xc00] ;  /* 0x000c00007448783b */ /* 0x000fe20000004200 */
[----:B------:R-:W-:Y:S01]  /*be80*/  FADD.FTZ R94, R78, R77 ;  /* 0x0000004d4e5e7221 */ /* 0x000fe20000010000 */
[----:B------:R-:W-:Y:S03]  /*be90*/  MUFU.EX2 R96, R96 ;  /* 0x0000006000607308 */ /* 0x000fe60000000800 */
[----:B------:R-:W-:Y:S04]  /*bea0*/  FADD.FTZ R81, R81, R94 ;  /* 0x0000005e51517221 */ /* 0x000fe80000010000 */
[----:B------:R-:W-:Y:S03]  /*beb0*/  FADD.FTZ R100, R82, R81 ;  /* 0x0000005152647221 */ /* 0x000fe60000010000 */
[----:B------:R-:W-:Y:S01]  /*bec0*/  MUFU.EX2 R88, R88 ;  /* 0x0000005800587308 */ /* 0x000fe20000000800 */
[----:B-1----:R-:W-:Y:S02]  /*bed0*/  FADD.FTZ R105, R59, R100 ;  /* 0x000000643b697221 */ /* 0x002fe40000010000 */
[----:B------:R-:W-:Y:S07]  /*bee0*/  LDSM.16.MT88.4 R100, [R116+0x1c00] ;  /* 0x001c00007464783b */ /* 0x000fee0000004200 */
        /* <DEDUP_REMOVED lines=19> */
[----:B------:R-:W2:Y:S10]  /*c020*/  MUFU.EX2 R127, R127 ;  /* 0x0000007f007f7308 */ /* 0x000eb40000000800 */
[----:B------:R-:W-:Y:S01]  /*c030*/  MUFU.EX2 R120, R120 ;  /* 0x0000007800787308 */ /* 0x000fe20000000800 */
[----:B---3--:R-:W-:Y:S01]  /*c040*/  F2FP.BF16.F32.PACK_AB R57, R125, R124 ;  /* 0x0000007c7d39723e */ /* 0x008fe200000010ff */
[C---:B-1----:R-:W-:Y:S08]  /*c050*/  HMMA.16816.F32.BF16 R20, R60.reuse, R64, R20 ;  /* 0x000000403c14723c */ /* 0x042ff00000041814 */
[----:B------:R-:W1:Y:S01]  /*c060*/  MUFU.EX2 R121, R121 ;  /* 0x0000007900797308 */ /* 0x000e620000000800 */
[----:B--2---:R-:W-:Y:S01]  /*c070*/  F2FP.BF16.F32.PACK_AB R58, R127, R122 ;  /* 0x0000007a7f3a723e */ /* 0x004fe200000010ff */
[C---:B------:R-:W-:Y:S01]  /*c080*/  HMMA.16816.F32.BF16 R24, R60.reuse, R66, R24 ;  /* 0x000000423c18723c */ /* 0x040fe20000041818 */
[----:B------:R-:W2:Y:S07]  /*c090*/  LDSM.16.MT88.4 R64, [R116+0x2400] ;  /* 0x002400007440783b */ /* 0x000eae0000004200 */
[----:B------:R-:W-:Y:S10]  /*c0a0*/  MUFU.EX2 R129, R129 ;  /* 0x0000008100817308 */ /* 0x000ff40000000800 */
[----:B------:R-:W-:Y:S10]  /*c0b0*/  MUFU.EX2 R128, R128 ;  /* 0x0000008000807308 */ /* 0x000ff40000000800 */
[----:B------:R-:W-:Y:S10]  /*c0c0*/  MUFU.EX2 R55, R106 ;  /* 0x0000006a00377308 */ /* 0x000ff40000000800 */
[----:B------:R-:W3:Y:S10]  /*c0d0*/  MUFU.EX2 R132, R132 ;  /* 0x0000008400847308 */ /* 0x000ef40000000800 */
[----:B------:R-:W-:Y:S01]  /*c0e0*/  MUFU.EX2 R130, R130 ;  /* 0x0000008200827308 */ /* 0x000fe20000000800 */
[C---:B--2---:R-:W-:Y:S09]  /*c0f0*/  HMMA.16816.F32.BF16 R28, R60.reuse, R64, R28 ;  /* 0x000000403c1c723c */ /* 0x044ff2000004181c */
[----:B------:R-:W2:Y:S01]  /*c100*/  MUFU.EX2 R135, R135 ;  /* 0x0000008700877308 */ /* 0x000ea20000000800 */
[C---:B------:R-:W-:Y:S01]  /*c110*/  HMMA.16816.F32.BF16 R32, R60.reuse, R66, R32 ;  /* 0x000000423c20723c */ /* 0x040fe20000041820 */
[----:B------:R-:W4:Y:S08]  /*c120*/  LDSM.16.MT88.4 R64, [R119+0xd400] ;  /* 0x00d400007740783b */ /* 0x000f300000004200 */
[----:B------:R-:W-:Y:S01]  /*c130*/  MUFU.EX2 R117, R117 ;  /* 0x0000007500757308 */ /* 0x000fe20000000800 */
[C---:B----4-:R-:W-:Y:S08]  /*c140*/  HMMA.16816.F32.BF16 R36, R60.reuse, R64, R36 ;  /* 0x000000403c24723c */ /* 0x050ff00000041824 */
[C---:B------:R-:W-:Y:S01]  /*c150*/  HMMA.16816.F32.BF16 R40, R60.reuse, R66, R40 ;  /* 0x000000423c28723c */ /* 0x040fe20000041828 */
[----:B------:R-:W4:Y:S07]  /*c160*/  LDSM.16.MT88.4 R64, [R116+0x4400] ;  /* 0x004400007440783b */ /* 0x000f2e0000004200 */
[C---:B----4-:R-:W-:Y:S08]  /*c170*/  HMMA.16816.F32.BF16 R44, R60.reuse, R64, R44 ;  /* 0x000000403c2c723c */ /* 0x050ff0000004182c */
[----:B------:R-:W-:Y:S01]  /*c180*/  HMMA.16816.F32.BF16 R48, R60, R66, R48 ;  /* 0x000000423c30723c */ /* 0x000fe20000041830 */
[----:B------:R-:W4:Y:S02]  /*c190*/  LDSM.16.MT88.4 R64, [R116+0x800] ;  /* 0x000800007440783b */ /* 0x000f240000004200 */
[----:B------:R-:W-:Y:S02]  /*c1a0*/  F2FP.BF16.F32.PACK_AB R60, R92, R93 ;  /* 0x0000005d5c3c723e */ /* 0x000fe400000010ff */
[----:B------:R-:W-:Y:S02]  /*c1b0*/  F2FP.BF16.F32.PACK_AB R61, R59, R82 ;  /* 0x000000523b3d723e */ /* 0x000fe400000010ff */
[----:B------:R-:W-:Y:S02]  /*c1c0*/  F2FP.BF16.F32.PACK_AB R62, R87, R84 ;  /* 0x00000054573e723e */ /* 0x000fe400000010ff */
[----:B------:R-:W-:Y:S02]  /*c1d0*/  F2FP.BF16.F32.PACK_AB R63, R85, R86 ;  /* 0x00000056553f723e */ /* 0x000fe400000010ff */
[----:B-1----:R-:W-:Y:S05]  /*c1e0*/  F2FP.BF16.F32.PACK_AB R59, R121, R120 ;  /* 0x00000078793b723e */ /* 0x002fea00000010ff */
[C---:B------:R-:W-:Y:S08]  /*c1f0*/  HMMA.16816.F32.BF16 R4, R60.reuse, R68, R4 ;  /* 0x000000443c04723c */ /* 0x040ff00000041804 */
[C---:B------:R-:W-:Y:S01]  /*c200*/  HMMA.16816.F32.BF16 R8, R60.reuse, R70, R8 ;  /* 0x000000463c08723c */ /* 0x040fe20000041808 */
[----:B------:R-:W1:Y:S07]  /*c210*/  LDSM.16.MT88.4 R68, [R119+0xb800] ;  /* 0x00b800007744783b */ /* 0x000e6e0000004200 */
[C---:B----4-:R-:W-:Y:S08]  /*c220*/  HMMA.16816.F32.BF16 R12, R60.reuse, R64, R12 ;  /* 0x000000403c0c723c */ /* 0x050ff0000004180c */
[C---:B------:R-:W-:Y:S01]  /*c230*/  HMMA.16816.F32.BF16 R16, R60.reuse, R66, R16 ;  /* 0x000000423c10723c */ /* 0x040fe20000041810 */
[----:B------:R-:W4:Y:S07]  /*c240*/  LDSM.16.MT88.4 R64, [R116+0x2800] ;  /* 0x002800007440783b */ /* 0x000f2e0000004200 */
[C---:B-1----:R-:W-:Y:S08]  /*c250*/  HMMA.16816.F32.BF16 R20, R60.reuse, R68, R20 ;  /* 0x000000443c14723c */ /* 0x042ff00000041814 */
        /* <DEDUP_REMOVED lines=29> */
[----:B------:R-:W5:Y:S07]  /*c430*/  LDSM.16.MT88.4 R72, [R116+0x1000] ;  /* 0x001000007448783b */ /* 0x000f6e0000004200 */
[C---:B----4-:R-:W-:Y:S03]  /*c440*/  HMMA.16816.F32.BF16 R44, R60.reuse, R64, R44 ;  /* 0x000000403c2c723c */ /* 0x050fe6000004182c */
[----:B------:R-:W-:Y:S02]  /*c450*/  FADD.FTZ R64, R76, R79 ;  /* 0x0000004f4c407221 */ /* 0x000fe40000010000 */
[----:B------:R-:W4:Y:S02]  /*c460*/  LDSM.16.MT88.4 R76, [R119+0xc000] ;  /* 0x00c00000774c783b */ /* 0x000f240000004200 */
[----:B------:R-:W-:Y:S01]  /*c470*/  FADD.FTZ R83, R83, R64 ;  /* 0x0000004053537221 */ /* 0x000fe20000010000 */
[----:B------:R-:W-:Y:S03]  /*c480*/  HMMA.16816.F32.BF16 R48, R60, R66, R48 ;  /* 0x000000423c30723c */ /* 0x000fe60000041830 */
[----:B------:R-:W-:Y:S01]  /*c490*/  F2FP.BF16.F32.PACK_AB R60, R190, R137 ;  /* 0x00000089be3c723e */ /* 0x000fe200000010ff */
[----:B------:R-:W-:Y:S01]  /*c4a0*/  FADD.FTZ R94, R80, R83 ;  /* 0x00000053505e7221 */ /* 0x000fe20000010000 */
[----:B------:R-:W-:Y:S01]  /*c4b0*/  F2FP.BF16.F32.PACK_AB R61, R154, R139 ;  /* 0x0000008b9a3d723e */ /* 0x000fe200000010ff */
[----:B------:R-:W3:Y:S01]  /*c4c0*/  LDSM.16.MT88.4 R64, [R116+0x3000] ;  /* 0x003000007440783b */ /* 0x000ee20000004200 */
[----:B------:R-:W-:Y:S01]  /*c4d0*/  F2FP.BF16.F32.PACK_AB R62, R150, R141 ;  /* 0x0000008d963e723e */ /* 0x000fe200000010ff */
[----:B------:R-:W-:Y:S01]  /*c4e0*/  FADD.FTZ R107, R93, R94 ;  /* 0x0000005e5d6b7221 */ /* 0x000fe20000010000 */
[----:B------:R-:W-:Y:S03]  /*c4f0*/  F2FP.BF16.F32.PACK_AB R63, R146, R143 ;  /* 0x0000008f923f723e */ /* 0x000fe600000010ff */
[----:B------:R-:W-:Y:S02]  /*c500*/  FADD.FTZ R107, R92, R107 ;  /* 0x0000006b5c6b7221 */ /* 0x000fe40000010000 */
[----:B------:R-:W-:Y:S02]  /*c510*/  LDSM.16.MT88.4 R80, [R119+0xe400] ;  /* 0x00e400007750783b */ /* 0x000fe40000004200 */
[C---:B-1----:R-:W-:Y:S06]  /*c520*/  HMMA.16816.F32.BF16 R4, R60.reuse, R68, R4 ;  /* 0x000000443c04723c */ /* 0x042fec0000041804 */
[----:B------:R-:W-:Y:S02]  /*c530*/  LDSM.16.MT88.4 R92, [R119+0xcc00] ;  /* 0x00cc0000775c783b */ /* 0x000fe40000004200 */
[C---:B------:R-:W-:Y:S06]  /*c540*/  HMMA.16816.F32.BF16 R8, R60.reuse, R70, R8 ;  /* 0x000000463c08723c */ /* 0x040fec0000041808 */
[----:B------:R-:W1:Y:S02]  /*c550*/  LDSM.16.MT88.4 R68, [R119+0xe000] ;  /* 0x00e000007744783b */ /* 0x000e640000004200 */
[C---:B-----5:R-:W-:Y:S08]  /*c560*/  HMMA.16816.F32.BF16 R12, R60.reuse, R72, R12 ;  /* 0x000000483c0c723c */ /* 0x060ff0000004180c */
[C---:B------:R-:W-:Y:S01]  /*c570*/  HMMA.16816.F32.BF16 R16, R60.reuse, R74, R16 ;  /* 0x0000004a3c10723c */ /* 0x040fe20000041810 */
[----:B------:R-:W5:Y:S07]  /*c580*/  LDSM.16.MT88.4 R72, [R116+0x5000] ;  /* 0x005000007448783b */ /* 0x000f6e0000004200 */
[C---:B----4-:R-:W-:Y:S08]  /*c590*/  HMMA.16816.F32.BF16 R20, R60.reuse, R76, R20 ;  /* 0x0000004c3c14723c */ /* 0x050ff00000041814 */
        /* <DEDUP_REMOVED lines=8> */
[C---:B-----5:R-:W-:Y:S08]  /*c620*/  HMMA.16816.F32.BF16 R44, R60.reuse, R72, R44 ;  /* 0x000000483c2c723c */ /* 0x060ff0000004182c */
        /* <DEDUP_REMOVED lines=18> */
[C---:B------:R-:W-:Y:S08]  /*c750*/  HMMA.16816.F32.BF16 R36, R60.reuse, R80, R36 ;  /* 0x000000503c24723c */ /* 0x040ff00000041824 */
[C---:B------:R-:W-:Y:S01]  /*c760*/  HMMA.16816.F32.BF16 R40, R60.reuse, R82, R40 ;  /* 0x000000523c28723c */ /* 0x040fe20000041828 */
[----:B------:R-:W5:Y:S07]  /*c770*/  LDSM.16.MT88.4 R80, [R116+0x3800] ;  /* 0x003800007450783b */ /* 0x000f6e0000004200 */
[C---:B---3--:R-:W-:Y:S08]  /*c780*/  HMMA.16816.F32.BF16 R44, R60.reuse, R64, R44 ;  /* 0x000000403c2c723c */ /* 0x048ff0000004182c */
[----:B------:R-:W-:Y:S01]  /*c790*/  HMMA.16816.F32.BF16 R48, R60, R66, R48 ;  /* 0x000000423c30723c */ /* 0x000fe20000041830 */
[----:B------:R-:W3:Y:S07]  /*c7a0*/  LDSM.16.MT88.4 R60, [R119+0xe800] ;  /* 0x00e80000773c783b */ /* 0x000eee0000004200 */
[C---:B-1----:R-:W-:Y:S01]  /*c7b0*/  HMMA.16816.F32.BF16 R4, R56.reuse, R68, R4 ;  /* 0x000000443804723c */ /* 0x042fe20000041804 */
[----:B------:R-:W1:Y:S04]  /*c7c0*/  LDSM.16.MT88.4 R64, [R116+0x5800] ;  /* 0x005800007440783b */ /* 0x000e680000004200 */
[----:B------:R-:W-:Y:S01]  /*c7d0*/  FADD.FTZ R68, R84, R107 ;  /* 0x0000006b54447221 */ /* 0x000fe20000010000 */
[----:B------:R-:W-:Y:S02]  /*c7e0*/  F2FP.BF16.F32.PACK_AB R69, R132, R55 ;  /* 0x000000378445723e */ /* 0x000fe400000010ff */
[C---:B------:R-:W-:Y:S03]  /*c7f0*/  HMMA.16816.F32.BF16 R8, R56.reuse, R70, R8 ;  /* 0x000000463808723c */ /* 0x040fe60000041808 */
[----:B------:R-:W-:Y:S01]  /*c800*/  FADD.FTZ R68, R87, R68 ;  /* 0x0000004457447221 */ /* 0x000fe20000010000 */
[----:B--2---:R-:W-:Y:S04]  /*c810*/  F2FP.BF16.F32.PACK_AB R70, R135, R130 ;  /* 0x000000828746723e */ /* 0x004fe800000010ff */
[C---:B----4-:R-:W-:Y:S08]  /*c820*/  HMMA.16816.F32.BF16 R12, R56.reuse, R72, R12 ;  /* 0x00000048380c723c */ /* 0x050ff0000004180c */
[C---:B------:R-:W-:Y:S08]  /*c830*/  HMMA.16816.F32.BF16 R16, R56.reuse, R74, R16 ;  /* 0x0000004a3810723c */ /* 0x040ff00000041810 */
[C---:B------:R-:W-:Y:S08]  /*c840*/  HMMA.16816.F32.BF16 R20, R56.reuse, R76, R20 ;  /* 0x0000004c3814723c */ /* 0x040ff00000041814 */
[C---:B------:R-:W-:Y:S01]  /*c850*/  HMMA.16816.F32.BF16 R24, R56.reuse, R78, R24 ;  /* 0x0000004e3818723c */ /* 0x040fe20000041818 */
[----:B------:R-:W-:Y:S07]  /*c860*/  LDSM.16.MT88.4 R76, [R119+0xec00] ;  /* 0x00ec0000774c783b */ /* 0x000fee0000004200 */
[C---:B-----5:R-:W-:Y:S08]  /*c870*/  HMMA.16816.F32.BF16 R28, R56.reuse, R80, R28 ;  /* 0x00000050381c723c */ /* 0x060ff0000004181c */
[C---:B------:R-:W-:Y:S08]  /*c880*/  HMMA.16816.F32.BF16 R32, R56.reuse, R82, R32 ;  /* 0x000000523820723c */ /* 0x040ff00000041820 */
[C---:B---3--:R-:W-:Y:S01]  /*c890*/  HMMA.16816.F32.BF16 R36, R56.reuse, R60, R36 ;  /* 0x0000003c3824723c */ /* 0x048fe20000041824 */
[----:B------:R-:W2:Y:S02]  /*c8a0*/  MUFU.EX2 R60, R104 ;  /* 0x00000068003c7308 */ /* 0x000ea40000000800 */
[----:B------:R-:W-:Y:S01]  /*c8b0*/  FADD.FTZ R61, R99, R68 ;  /* 0x00000044633d7221 */ /* 0x000fe20000010000 */
[----:B------:R-:W-:Y:S03]  /*c8c0*/  F2FP.BF16.F32.PACK_AB R68, R128, R129 ;  /* 0x000000818044723e */ /* 0x000fe600000010ff */
[----:B------:R-:W-:Y:S01]  /*c8d0*/  FADD.FTZ R61, R98, R61 ;  /* 0x0000003d623d7221 */ /* 0x000fe20000010000 */
[C---:B------:R-:W-:Y:S03]  /*c8e0*/  HMMA.16816.F32.BF16 R40, R56.reuse, R62, R40 ;  /* 0x0000003e3828723c */ /* 0x040fe60000041828 */
[----:B------:R-:W-:Y:S04]  /*c8f0*/  FADD.FTZ R62, R86, R105 ;  /* 0x00000069563e7221 */ /* 0x000fe80000010000 */
[----:B------:R-:W-:Y:S01]  /*c900*/  FADD.FTZ R62, R85, R62 ;  /* 0x0000003e553e7221 */ /* 0x000fe20000010000 */
[C---:B-1----:R-:W-:Y:S01]  /*c910*/  HMMA.16816.F32.BF16 R44, R56.reuse, R64, R44 ;  /* 0x00000040382c723c */ /* 0x042fe2000004182c */
[----:B------:R-:W1:Y:S02]  /*c920*/  LDSM.16.MT88.4 R84, [R116+0x3c00] ;  /* 0x003c00007454783b */ /* 0x000e640000004200 */
[----:B--2---:R-:W-:Y:S01]  /*c930*/  F2FP.BF16.F32.PACK_AB R71, R117, R60 ;  /* 0x0000003c7547723e */ /* 0x004fe200000010ff */
[----:B------:R-:W-:Y:S04]  /*c940*/  FADD.FTZ R97, R97, R62 ;  /* 0x0000003e61617221 */ /* 0x000fe80000010000 */
[----:B------:R-:W-:Y:S03]  /*c950*/  HMMA.16816.F32.BF16 R48, R56, R66, R48 ;  /* 0x000000423830723c */ /* 0x000fe60000041830 */
[----:B------:R-:W-:Y:S04]  /*c960*/  FADD.FTZ R96, R96, R97 ;  /* 0x0000006160607221 */ /* 0x000fe80000010000 */
[----:B------:R-:W-:Y:S01]  /*c970*/  FADD.FTZ R89, R89, R96 ;  /* 0x0000006059597221 */ /* 0x000fe20000010000 */
[C---:B------:R-:W-:Y:S05]  /*c980*/  HMMA.16816.F32.BF16 R112, R68.reuse, R108, R4 ;  /* 0x0000006c4470723c */ /* 0x040fea0000041804 */
[----:B------:R-:W-:Y:S01]  /*c990*/  FADD.FTZ R4, R88, R61 ;  /* 0x0000003d58047221 */ /* 0x000fe20000010000 */
[----:B------:R-:W-:Y:S02]  /*c9a0*/  FADD.FTZ R90, R90, R89 ;  /* 0x000000595a5a7221 */ /* 0x000fe40000010000 */
[C---:B------:R-:W-:Y:S03]  /*c9b0*/  HMMA.16816.F32.BF16 R108, R68.reuse, R110, R8 ;  /* 0x0000006e446c723c */ /* 0x040fe60000041808 */
[----:B------:R-:W-:Y:S01]  /*c9c0*/  FADD.FTZ R4, R91, R4 ;  /* 0x000000045b047221 */ /* 0x000fe20000010000 */
[----:B------:R-:W-:Y:S03]  /*c9d0*/  FADD.FTZ R139, R139, R90 ;  /* 0x0000005a8b8b7221 */ /* 0x000fe60000010000 */
[----:B------:R-:W-:Y:S01]  /*c9e0*/  FADD.FTZ R137, R137, R4 ;  /* 0x0000000489897221 */ /* 0x000fe20000010000 */
[C---:B------:R-:W-:Y:S01]  /*c9f0*/  HMMA.16816.F32.BF16 R104, R68.reuse, R100, R12 ;  /* 0x000000644468723c */ /* 0x040fe2000004180c */
[----:B------:R2:W3:Y:S02]  /*ca00*/  LDSM.16.MT88.4 R4, [R116+0x5c00] ;  /* 0x005c00007404783b */ /* 0x0004e40000004200 */
        /* <DEDUP_REMOVED lines=12> */
[----:B--2---:R-:W-:Y:S01]  /*cad0*/  MOV R116, R53 ;  /* 0x0000003500747202 */ /* 0x004fe20000000f00 */
[----:B------:R-:W-:Y:S01]  /*cae0*/  FADD.FTZ R145, R145, R144 ;  /* 0x0000009091917221 */ /* 0x000fe20000010000 */
[----:B------:R-:W-:Y:S03]  /*caf0*/  FADD.FTZ R134, R134, R147 ;  /* 0x0000009386867221 */ /* 0x000fe60000010000 */
        /* <DEDUP_REMOVED lines=14> */
[----:B------:R-:W-:Y:S04]  /*cbe0*/  FADD.FTZ R10, R127, R10 ;  /* 0x0000000a7f0a7221 */ /* 0x000fe80000010000 */
        /* <DEDUP_REMOVED lines=9> */
[----:B------:R-:W-:Y:S02]  /*cc80*/  MOV R117, R52 ;  /* 0x0000003400757202 */ /* 0x000fe40000000f00 */
[----:B------:R-:W-:Y:S01]  /*cc90*/  FADD.FTZ R190, R135, R130 ;  /* 0x0000008287be7221 */ /* 0x000fe20000010000 */
[----:B------:R-:W-:Y:S08]  /*cca0*/  @P0 BRA `(.L_x_3081) ;  /* 0xffffffb000bc0947 */ /* 0x000ff0000383ffff */
.L_x_3074:
        /* <DEDUP_REMOVED lines=10> */
.L_x_3093:
        /* <DEDUP_REMOVED lines=43> */
[----:B------:R-:W-:Y:S01]  /*d000*/  FMUL.FTZ R114, R8, R114 ;  /* 0x0000007208727220 */ /* 0x000fe20000410000 */
[----:B------:R-:W-:Y:S01]  /*d010*/  LOP3.LUT R0, R0, R5, RZ, 0xfc, !PT ;  /* 0x0000000500007212 */ /* 0x000fe200078efcff */
[----:B------:R-:W-:Y:S01]  /*d020*/  FMUL.FTZ R115, R8, R115 ;  /* 0x0000007308737220 */ /* 0x000fe20000410000 */
[----:B------:R-:W-:Y:S01]  /*d030*/  LOP3.LUT R5, R4, 0x20, RZ, 0xc0, !PT ;  /* 0x0000002004057812 */ /* 0x000fe200078ec0ff */
[----:B------:R-:W-:Y:S01]  /*d040*/  FMUL.FTZ R110, R8, R110 ;  /* 0x0000006e086e7220 */ /* 0x000fe20000410000 */
[----:B------:R-:W-:Y:S01]  /*d050*/  LEA R11, R0, UR6, 0x1 ;  /* 0x00000006000b7c11 */ /* 0x000fe2000f8e08ff */
[C---:B------:R-:W-:Y:S01]  /*d060*/  FMUL.FTZ R111, R8.reuse, R111 ;  /* 0x0000006f086f7220 */ /* 0x040fe20000410000 */
[C---:B------:R-:W-:Y:S01]  /*d070*/  FMUL.FTZ R106, R8.reuse, R106 ;  /* 0x0000006a086a7220 */ /* 0x040fe20000410000 */
[C---:B------:R-:W-:Y:S01]  /*d080*/  FMUL.FTZ R107, R8.reuse, R107 ;  /* 0x0000006b086b7220 */ /* 0x040fe20000410000 */
[C---:B------:R-:W-:Y:S01]  /*d090*/  FMUL.FTZ R102, R8.reuse, R102 ;  /* 0x0000006608667220 */ /* 0x040fe20000410000 */
[----:B------:R-:W-:Y:S01]  /*d0a0*/  FMUL.FTZ R103, R8, R103 ;  /* 0x0000006708677220 */ /* 0x000fe20000410000 */
        /* <DEDUP_REMOVED lines=81> */
[-C--:B----4-:R-:W-:Y:S01]  /*d5c0*/  @P2 IMAD R29, R43, R177.reuse, RZ ;  /* 0x000000b12b1d2224 */ /* 0x090fe200078e02ff */
[----:B------:R-:W-:Y:S01]  /*d5d0*/  MOV R0, 0x7f800000 ;  /* 0x7f80000000007802 */ /* 0x000fe20000000f00 */
[----:B------:R-:W-:-:S04]  /*d5e0*/  @P2 IMAD.WIDE.U32 R44, R42, R177, RZ ;  /* 0x000000b12a2c2225 */ /* 0x000fc800078e00ff */
[----:B-1----:R-:W-:-:S04]  /*d5f0*/  @P3 FMUL.FTZ R5, R7, 0.69314718246459960938 ;  /* 0x3f31721807053820 */ /* 0x002fc80000410000 */
[----:B-----5:R-:W-:Y:S01]  /*d600*/  @P3 FFMA.FTZ R28, R6, R53, R5 ;  /* 0x00000035061c3223 */ /* 0x020fe20000010005 */
[----:B------:R-:W-:-:S04]  /*d610*/  @P1 FMUL.FTZ R11, R9, 0.69314718246459960938 ;  /* 0x3f317218090b1820 */ /* 0x000fc80000410000 */
        /* <DEDUP_REMOVED lines=9> */
.L_x_3084:
[----:B------:R-:W-:Y:S05]  /*d6b0*/  BSYNC.RECONVERGENT B0 ;  /* 0x0000000000007941 */ /* 0x000fea0003800200 */
.L_x_3083:
        /* <DEDUP_REMOVED lines=27> */
.L_x_3086:
[----:B------:R-:W-:Y:S05]  /*d870*/  BSYNC.RECONVERGENT B0 ;  /* 0x0000000000007941 */ /* 0x000fea0003800200 */
.L_x_3085:
        /* <DEDUP_REMOVED lines=31> */
.L_x_3088:
[----:B------:R-:W-:Y:S05]  /*da70*/  BSYNC.RECONVERGENT B0 ;  /* 0x0000000000007941 */ /* 0x000fea0003800200 */
.L_x_3087:
[----:B------:R-:W-:-:S04]  /*da80*/  MOV R171, 0x0 ;  /* 0x0000000000ab7802 */ /* 0x000fc80000000f00 */
[----:B-12345:R-:W-:Y:S05]  /*da90*/  @P0 RET.REL.NODEC R170 `(_ZN5flash24flash_fwd_splitkv_kernelI23Flash_fwd_kernel_traitsILi96ELi64ELi128ELi4ELb0ELb0EN7cutlass10bfloat16_tE19Flash_kernel_traitsILi96ELi64ELi128ELi4ES3_EELb0ELb0ELb1ELb0ELb0ELb1ELb0ELb0EEEvNS_16Flash_fwd_paramsE) ;  /* 0xffffff24aa580950 */ /* 0x03efea0003c3ffff */
        /* <DEDUP_REMOVED lines=16> */
[----:B-1----:R-:W-:Y:S05]  /*dba0*/  @P0 RET.REL.NODEC R170 `(_ZN5flash24flash_fwd_splitkv_kernelI23Flash_fwd_kernel_traitsILi96ELi64ELi128ELi4ELb0ELb0EN7cutlass10bfloat16_tE19Flash_kernel_traitsILi96ELi64ELi128ELi4ES3_EELb0ELb0ELb1ELb0ELb0ELb1ELb0ELb0EEEvNS_16Flash_fwd_paramsE) ;  /* 0xffffff24aa140950 */ /* 0x002fea0003c3ffff */
[----:B------:R-:W-:Y:S01]  /*dbb0*/  MOV R171, 0x0 ;  /* 0x0000000000ab7802 */ /* 0x000fe20000000f00 */
[----:B------:R1:W-:Y:S03]  /*dbc0*/  ST.E.128 desc[UR4][R2.64+0x80], R24 ;  /* 0x0000801802007985 */ /* 0x0003e6000c101d04 */
[----:B-1----:R-:W-:Y:S05]  /*dbd0*/  RET.REL.NODEC R170 `(_ZN5flash24flash_fwd_splitkv_kernelI23Flash_fwd_kernel_traitsILi96ELi64ELi128ELi4ELb0ELb0EN7cutlass10bfloat16_tE19Flash_kernel_traitsILi96ELi64ELi128ELi4ES3_EELb0ELb0ELb1ELb0ELb0ELb1ELb0ELb0EEEvNS_16Flash_fwd_paramsE) ;  /* 0xffffff24aa087950 */ /* 0x002fea0003c3ffff */
.L_x_3082:
[----:B------:R-:W-:Y:S01]  /*dbe0*/  MOV R5, 0x2 ;  /* 0x0000000200057802 */ /* 0x000fe20000000f00 */
[----:B------:R-:W-:Y:S01]  /*dbf0*/  IMAD.MOV.U32 R0, RZ, RZ, 0x1f ;  /* 0x0000001fff007424 */ /* 0x000fe200078e00ff */
[----:B------:R-:W-:-:S07]  /*dc00*/  MOV R4, 0xffffffff ;  /* 0xffffffff00047802 */ /* 0x000fce0000000f00 */
[----:B-1---5:R-:W-:Y:S05]  /*dc10*/  WARPSYNC.COLLECTIVE R4, `(.L_x_3089) ;  /* 0x0000000004087348 */ /* 0x022fea0003c00000 */
[----:B------:R2:W3:Y:S02]  /*dc20*/  SHFL.BFLY P0, R10, R190, R5, R0 ;  /* 0x0c000005be0a7389 */ /* 0x0004e40000000000 */
[----:B-123-5:R-:W-:Y:S05]  /*dc30*/  ENDCOLLECTIVE ;  /* 0x000000000000791b */ /* 0x02efea0003800000 */
.L_x_3089:
[----:B------:R-:W-:Y:S02]  /*dc40*/  IMAD.MOV.U32 R7, RZ, RZ, R10 ;  /* 0x000000ffff077224 */ /* 0x000fe400078e000a */
[----:B------:R-:W-:Y:S02]  /*dc50*/  IMAD.MOV.U32 R5, RZ, RZ, 0x1 ;  /* 0x00000001ff057424 */ /* 0x000fe400078e00ff */
[----:B------:R-:W-:-:S05]  /*dc60*/  FADD.FTZ R8, R7, R190 ;  /* 0x000000be07087221 */ /* 0x000fca0000010000 */
[----:B------:R-:W-:-:S07]  /*dc70*/  MOV R190, R8 ;  /* 0x0000000800be7202 */ /* 0x000fce0000000f00 */
[----:B------:R-:W-:Y:S05]  /*dc80*/  WARPSYNC.COLLECTIVE R4, `(.L_x_3090) ;  /* 0x0000000004087348 */ /* 0x000fea0003c00000 */
[----:B------:R1:W2:Y:S02]  /*dc90*/  SHFL.BFLY P0, R10, R190, R5, R0 ;  /* 0x0c000005be0a7389 */ /* 0x0002a40000000000 */
[----:B-12---:R-:W-:Y:S05]  /*dca0*/  ENDCOLLECTIVE ;  /* 0x000000000000791b */ /* 0x006fea0003800000 */
.L_x_3090:
[----:B------:R-:W-:Y:S01]  /*dcb0*/  MOV R190, R187 ;  /* 0x000000bb00be7202 */ /* 0x000fe20000000f00 */
[----:B------:R-:W-:Y:S01]  /*dcc0*/  IMAD.MOV.U32 R5, RZ, RZ, 0x2 ;  /* 0x00000002ff057424 */ /* 0x000fe200078e00ff */
[----:B------:R-:W-:-:S07]  /*dcd0*/  MOV R7, R10 ;  /* 0x0000000a00077202 */ /* 0x000fce0000000f00 */
[----:B------:R-:W-:Y:S05]  /*dce0*/  WARPSYNC.COLLECTIVE R4, `(.L_x_3091) ;  /* 0x0000000004087348 */ /* 0x000fea0003c00000 */
[----:B------:R1:W2:Y:S02]  /*dcf0*/  SHFL.BFLY P0, R10, R190, R5, R0 ;  /* 0x0c000005be0a7389 */ /* 0x0002a40000000000 */
[----:B-12---:R-:W-:Y:S05]  /*dd00*/  ENDCOLLECTIVE ;  /* 0x000000000000791b */ /* 0x006fea0003800000 */
.L_x_3091:
[----:B------:R-:W-:Y:S01]  /*dd10*/  FADD.FTZ R7, R8, R7 ;  /* 0x0000000708077221 */ /* 0x000fe20000010000 */
[----:B------:R-:W-:Y:S01]  /*dd20*/  FADD.FTZ R9, R10, R187 ;  /* 0x000000bb0a097221 */ /* 0x000fe20000010000 */
[----:B------:R-:W-:-:S04]  /*dd30*/  MOV R5, 0x1 ;  /* 0x0000000100057802 */ /* 0x000fc80000000f00 */
[----:B------:R-:W-:-:S07]  /*dd40*/  MOV R190, R9 ;  /* 0x0000000900be7202 */ /* 0x000fce0000000f00 */
[----:B------:R-:W-:Y:S05]  /*dd50*/  WARPSYNC.COLLECTIVE R4, `(.L_x_3092) ;  /* 0x0000000004087348 */ /* 0x000fea0003c00000 */
[----:B------:R1:W2:Y:S02]  /*dd60*/  SHFL.BFLY P0, R10, R190, R5, R0 ;  /* 0x0c000005be0a7389 */ /* 0x0002a40000000000 */
[----:B-12---:R-:W-:Y:S05]  /*dd70*/  ENDCOLLECTIVE ;  /* 0x000000000000791b */ /* 0x006fea0003800000 */
.L_x_3092:
[----:B------:R-:W-:Y:S05]  /*dd80*/  BRA `(.L_x_3093) ;  /* 0xffffffec00f07947 */ /* 0x000fea000383ffff */
.L_x_3094:
        /* <DEDUP_REMOVED lines=15> */
.L_x_11615:


//--------------------- .text._ZN5flash24flash_fwd_splitkv_kernelI23Flash_fwd_kernel_traitsILi96ELi64ELi128ELi4ELb0ELb0EN7cutlass10bfloat16_tE19Flash_kernel_traitsILi96ELi64ELi128ELi4ES3_EELb0ELb0ELb0ELb0ELb1ELb0ELb0ELb1EEEvNS_16Flash_fwd_paramsE --------------------------
	.section	.text._ZN5flash24flash_fwd_splitkv_kernelI23Flash_fwd_kernel_traitsILi96ELi64ELi128ELi4ELb0ELb0EN7cutlass10bfloat16_tE19Flash_kernel_traitsILi96ELi64ELi128ELi4ES3_EELb0ELb0ELb0ELb0ELb1ELb0ELb0ELb1EEEvNS_16Flash_fwd_paramsE,"ax",@progbits
	.align	128
        .global         _ZN5flash24flash_fwd_splitkv_kernelI23Flash_fwd_kernel_traitsILi96ELi64ELi128ELi4ELb0ELb0EN7cutlass10bfloat16_tE19Flash_kernel_traitsILi96ELi64ELi128ELi4ES3_EELb0ELb0ELb0ELb0ELb1ELb0ELb0ELb1EEEvNS_16Flash_fwd_paramsE
        .type           _ZN5flash24flash_fwd_splitkv_kernelI23Flash_fwd_kernel_traitsILi96ELi64ELi128ELi4ELb0ELb0EN7cutlass10bfloat16_tE19Flash_kernel_traitsILi96ELi64ELi128ELi4ES3_EELb0ELb0ELb0ELb0ELb1ELb0ELb0ELb1EEEvNS_16Flash_fwd_paramsE,@function
        .size           _ZN5flash24flash_fwd_splitkv_kernelI23Flash_fwd_kernel_traitsILi96ELi64ELi128ELi4ELb0ELb0EN7cutlass10bfloat16_tE19Flash_kernel_traitsILi96ELi64ELi128ELi4ES3_EELb0ELb0ELb0ELb0ELb1ELb0ELb0ELb1EEEvNS_16Flash_fwd_paramsE,(.L_x_11616 - _ZN5flash24flash_fwd_splitkv_kernelI23Flash_fwd_kernel_traitsILi96ELi64ELi128ELi4ELb0ELb0EN7cutlass10bfloat16_tE19Flash_kernel_traitsILi96ELi64ELi128ELi4ES3_EELb0ELb0ELb0ELb0ELb1ELb0ELb0ELb1EEEvNS_16Flash_fwd_paramsE)
        .other          _ZN5flash24flash_fwd_splitkv_kernelI23Flash_fwd_kernel_traitsILi96ELi64ELi128ELi4ELb0ELb0EN7cutlass10bfloat16_tE19Flash_kernel_traitsILi96ELi64ELi128ELi4ES3_EELb0ELb0ELb0ELb0ELb1ELb0ELb0ELb1EEEvNS_16Flash_fwd_paramsE,@"STO_CUDA_ENTRY STV_DEFAULT"
_ZN5flash24flash_fwd_splitkv_kernelI23Flash_fwd_kernel_traitsILi96ELi64ELi128ELi4ELb0ELb0EN7cutlass10bfloat16_tE19Flash_kernel_traitsILi96ELi64ELi128ELi4ES3_EELb0ELb0ELb0ELb0ELb1ELb0ELb0ELb1EEEvNS_16Flash_fwd_paramsE:
.text._ZN5flash24flash_fwd_splitkv_kernelI23Flash_fwd_kernel_traitsILi96ELi64ELi128ELi4ELb0ELb0EN7cutlass10bfloat16_tE19Flash_kernel_traitsILi96ELi64ELi128ELi4ES3_EELb0ELb0ELb0ELb0ELb1ELb0ELb0ELb1EEEvNS_16Flash_fwd_paramsE:
[----:B------:R-:W-:Y:S01]  /*0000*/  LDC R1, c[0x0][0x37c] ;  /* 0x0000df00ff017b82 */ /* 0x000fe20000000800 */
[----:B------:R-:W1:Y:S07]  /*0010*/  S2R R17, SR_CTAID.X ;  /* 0x0000000000117919 */ /* 0x000e6e0000002500 */
[----:B------:R-:W2:Y:S01]  /*0020*/  LDC.64 R116, c[0x0][0x348] ;  /* 0x0000d200ff747b82 */ /* 0x000ea20000000a00 */
[----:B------:R-:W-:Y:S01]  /*0030*/  BSSY.RECONVERGENT B3, `(.L_x_3095) ;  /* 0x0000005000037945 */ /* 0x000fe20003800200 */
[----:B------:R-:W-:Y:S01]  /*0040*/  MOV R152, 0x80 ;  /* 0x0000008000987802 */ /* 0x000fe20000000f00 */
[----:B------:R-:W3:Y:S01]  /*0050*/  S2R R154, SR_CTAID.Y ;  /* 0x00000000009a7919 */ /* 0x000ee20000002600 */
[----:B------:R-:W4:Y:S05]  /*0060*/  S2R R153, SR_CTAID.Z ;  /* 0x0000000000997919 */ /* 0x000f2a0000002700 */
[----:B-1234-:R-:W-:Y:S05]  /*0070*/  CALL.REL.NOINC `($_ZN5flash24flash_fwd_splitkv_kernelI23Flash_fwd_kernel_traitsILi96ELi64ELi128ELi4ELb0ELb0EN7cutlass10bfloat16_tE19Flash_kernel_traitsILi96ELi64ELi128ELi4ES3_EELb0ELb0ELb0ELb0ELb1ELb0ELb0ELb1EEEvNS_16Flash_fwd_paramsE$_ZN5flash30compute_attn_1rowblock_splitkvI23Flash_fwd_kernel_traitsILi96ELi64ELi128ELi4ELb0ELb0EN7cutlass10bfloat16_tE19Flash_kernel_traitsILi96ELi64ELi128ELi4ES3_EELb0ELb0ELb0ELb0ELb1ELb0ELb0ELb1ENS_16Flash_fwd_paramsEEEvRKT8_iiiii) ;  /* 0x0000000000087944 */ /* 0x01efea0003c00000 */
[----:B------:R-:W-:Y:S05]  /*0080*/  BSYNC.RECONVERGENT B3 ;  /* 0x0000000000037941 */ /* 0x000fea0003800200 */
.L_x_3095:
[----:B------:R-:W-:Y:S05]  /*0090*/  EXIT ;  /* 0x000000000000794d */ /* 0x000fea0003800000 */
        .type           $_ZN5flash24flash_fwd_splitkv_kernelI23Flash_fwd_kernel_traitsILi96ELi64ELi128ELi4ELb0ELb0EN7cutlass10bfloat16_tE19Flash_kernel_traitsILi96ELi64ELi128ELi4ES3_EELb0ELb0ELb0ELb0ELb1ELb0ELb0ELb1EEEvNS_16Flash_fwd_paramsE$_ZN5flash30compute_attn_1rowblock_splitkvI23Flash_fwd_kernel_traitsILi96ELi64ELi128ELi4ELb0ELb0EN7cutlass10bfloat16_tE19Flash_kernel_traitsILi96ELi64ELi128ELi4ES3_EELb0ELb0ELb0ELb0ELb1ELb0ELb0ELb1ENS_16Flash_fwd_paramsEEEvRKT8_iiiii,@function
        .size           $_ZN5flash24flash_fwd_splitkv_kernelI23Flash_fwd_kernel_traitsILi96ELi64ELi128ELi4ELb0ELb0EN7cutlass10bfloat16_tE19Flash_kernel_traitsILi96ELi64ELi128ELi4ES3_EELb0ELb0ELb0ELb0ELb1ELb0ELb0ELb1EEEvNS_16Flash_fwd_paramsE$_ZN5flash30compute_attn_1rowblock_splitkvI23Flash_fwd_kernel_traitsILi96ELi64ELi128ELi4ELb0ELb0EN7cutlass10bfloat16_tE19Flash_kernel_traitsILi96ELi64ELi128ELi4ES3_EELb0ELb0ELb0ELb0ELb1ELb0ELb0ELb1ENS_16Flash_fwd_paramsEEEvRKT8_iiiii,(.L_x_11616 - $_ZN5flash24flash_fwd_splitkv_kernelI23Flash_fwd_kernel_traitsILi96ELi64ELi128ELi4ELb0ELb0EN7cutlass10bfloat16_tE19Flash_kernel_traitsILi96ELi64ELi128ELi4ES3_EELb0ELb0ELb0ELb0ELb1ELb0ELb0ELb1EEEvNS_16Flash_fwd_paramsE$_ZN5flash30compute_attn_1rowblock_splitkvI23Flash_fwd_kernel_traitsILi96ELi64ELi128ELi4ELb0ELb0EN7cutlass10bfloat16_tE19Flash_kernel_traitsILi96ELi64ELi128ELi4ES3_EELb0ELb0ELb0ELb0ELb1ELb0ELb0ELb1ENS_16Flash_fwd_paramsEEEvRKT8_iiiii)
$_ZN5flash24flash_fwd_splitkv_kernelI23Flash_fwd_kernel_traitsILi96ELi64ELi128ELi4ELb0ELb0EN7cutlass10bfloat16_tE19Flash_kernel_traitsILi96ELi64ELi128ELi4ES3_EELb0ELb0ELb0ELb0ELb1ELb0ELb0ELb1EEEvNS_16Flash_fwd_paramsE$_ZN5flash30compute_attn_1rowblock_splitkvI23Flash_fwd_kernel_traitsILi96ELi64ELi128ELi4ELb0ELb0EN7cutlass10bfloat16_tE19Flash_kernel_traitsILi96ELi64ELi128ELi4ES3_EELb0ELb0ELb0ELb0ELb1ELb0ELb0ELb1ENS_16Flash_fwd_paramsEEEvRKT8_iiiii:
        /* <DEDUP_REMOVED lines=39> */
.L_x_3097:
[----:B------:R-:W-:Y:S05]  /*0310*/  BSYNC.RECONVERGENT B0 ;  /* 0x0000000000007941 */ /* 0x000fea0003800200 */
.L_x_3096:
[----:B------:R-:W-:Y:S04]  /*0320*/  BSSY.RECONVERGENT B0, `(.L_x_3098) ;  /* 0x0000007000007945 */ /* 0x000fe80003800200 */
[----:B------:R-:W-:Y:S05]  /*0330*/  @!P3 BRA `(.L_x_3099) ;  /* 0x000000000014b947 */ /* 0x000fea0003800000 */
[----:B-----5:R-:W4:Y:S02]  /*0340*/  LD.E.U8 R4, desc[UR4][R116.64+0x1b2] ;  /* 0x0001b20474047980 */ /* 0x020f24000c101100 */
[----:B----4-:R-:W-:-:S13]  /*0350*/  ISETP.NE.AND P1, PT, R4, RZ, PT ;  /* 0x000000ff0400720c */ /* 0x010fda0003f25270 */
[----:B------:R-:W4:Y:S02]  /*0360*/  @P1 LD.E R5, desc[UR4][R12.64+0x4] ;  /* 0x000004040c051980 */ /* 0x000f24000c101900 */
[----:B----4-:R-:W-:-:S06]  /*0370*/  @P1 IADD3 R4, PT, PT, R5, -R10, RZ ;  /* 0x8000000a05041210 */ /* 0x010fcc0007ffe0ff */
[----:B------:R4:W5:Y:S02]  /*0380*/  @!P1 LD.E R4, desc[UR4][R12.64] ;  /* 0x000000040c049980 */ /* 0x000964000c101900 */
.L_x_3099:
[----:B------:R-:W-:Y:S05]  /*0390*/  BSYNC.RECONVERGENT B0 ;  /* 0x0000000000007941 */ /* 0x000fea0003800200 */
.L_x_3098:
        /* <DEDUP_REMOVED lines=9> */
.L_x_3101:
[----:B------:R-:W5:Y:S01]  /*0430*/  LD.E.64 R4, desc[UR4][R116.64+0x108] ;  /* 0x0001080474047980 */ /* 0x000f62000c101b00 */
[----:B------:R-:W-:Y:S01]  /*0440*/  BSSY.RECONVERGENT B0, `(.L_x_3103) ;  /* 0x0000006000007945 */ /* 0x000fe20003800200 */
[----:B-----5:R-:W-:Y:S01]  /*0450*/  ISETP.NE.U32.AND P0, PT, R4, RZ, PT ;  /* 0x000000ff0400720c */ /* 0x020fe20003f05070 */
[----:B------:R-:W-:-:S03]  /*0460*/  IMAD.MOV.U32 R4, RZ, RZ, RZ ;  /* 0x000000ffff047224 */ /* 0x000fc600078e00ff */
[----:B------:R-:W-:-:S13]  /*0470*/  ISETP.NE.AND.EX P0, PT, R5, RZ, PT, P0 ;  /* 0x000000ff0500720c */ /* 0x000fda0003f05300 */
[----:B------:R-:W-:Y:S05]  /*0480*/  @!P0 BRA `(.L_x_3104) ;  /* 0x0000000000048947 */ /* 0x000fea0003800000 */
[----:B------:R1:W5:Y:S02]  /*0490*/  LD.E R4, desc[UR4][R116.64+0xbc] ;  /* 0x0000bc0474047980 */ /* 0x000364000c101900 */
.L_x_3104:
[----:B------:R-:W-:Y:S05]  /*04a0*/  BSYNC.RECONVERGENT B0 ;  /* 0x0000000000007941 */ /* 0x000fea0003800200 */
.L_x_3103:
[----:B-----5:R-:W-:Y:S02]  /*04b0*/  IADD3 R71, PT, PT, R89, R4, RZ ;  /* 0x0000000459477210 */ /* 0x020fe40007ffe0ff */
.L_x_3102:
[----:B------:R-:W-:Y:S05]  /*04c0*/  BSYNC.RECONVERGENT B1 ;  /* 0x0000000000017941 */ /* 0x000fea0003800200 */
.L_x_3100:
[----:B------:R-:W-:Y:S01]  /*04d0*/  IMAD.SHL.U32 R156, R17, 0x40, RZ ;  /* 0x00000040119c7824 */ /* 0x000fe200078e00ff */
[----:B------:R-:W-:Y:S01]  /*04e0*/  MOV R4, R152 ;  /* 0x0000009800047202 */ /* 0x000fe20000000f00 */
[----:B------:R-:W-:-:S03]  /*04f0*/  IMAD.MOV.U32 R5, RZ, RZ, 0x0 ;  /* 0x00000000ff057424 */ /* 0x000fc600078e00ff */
[----:B------:R-:W-:-:S13]  /*0500*/  ISETP.GT.AND P0, PT, R159, R156, PT ;  /* 0x0000009c9f00720c */ /* 0x000fda0003f04270 */
[----:B-1234-:R-:W-:Y:S05]  /*0510*/  @!P0 RET.REL.NODEC R4 `(_ZN5flash24flash_fwd_splitkv_kernelI23Flash_fwd_kernel_traitsILi96ELi64ELi128ELi4ELb0ELb0EN7cutlass10bfloat16_tE19Flash_kernel_traitsILi96ELi64ELi128ELi4ES3_EELb0ELb0ELb0ELb0ELb1ELb0ELb0ELb1EEEvNS_16Flash_fwd_paramsE) ;  /* 0xfffffff804b88950 */ /* 0x01efea0003c3ffff */
        /* <DEDUP_REMOVED lines=19> */
[----:B------:R1:W5:Y:S01]  /*0650*/  LD.E.64 R16, desc[UR4][R116.64+0x70] ;  /* 0x0000700474107980 */ /* 0x000362000c101b00 */
[----:B------:R-:W-:Y:S01]  /*0660*/  IMAD.SHL.U32 R7, R80, 0x8, RZ ;  /* 0x0000000850077824 */ /* 0x000fe200078e00ff */
[----:B------:R-:W-:Y:S01]  /*0670*/  SHF.R.U32.HI R10, RZ, 0x2, R80 ;  /* 0x00000002ff0a7819 */ /* 0x000fe20000011650 */
[----:B------:R-:W-:-:S02]  /*0680*/  IMAD.IADD R159, R159, 0x1, -R156 ;  /* 0x000000019f9f7824 */ /* 0x000fc400078e0a9c */
[----:B------:R-:W-:Y:S01]  /*0690*/  IMAD.MOV.U32 R23, RZ, RZ, RZ ;  /* 0x000000ffff177224 */ /* 0x000fe200078e00ff */
[----:B------:R-:W-:Y:S02]  /*06a0*/  IADD3 R8, PT, PT, R10, 0x20, RZ ;  /* 0x000000200a087810 */ /* 0x000fe40007ffe0ff */
[----:B------:R-:W-:Y:S02]  /*06b0*/  LOP3.LUT R22, R7, 0x18, RZ, 0xc0, !PT ;  /* 0x0000001807167812 */ /* 0x000fe400078ec0ff */
[-C--:B------:R-:W-:Y:S02]  /*06c0*/  ISETP.GE.AND P1, PT, R8, R159.reuse, PT ;  /* 0x0000009f0800720c */ /* 0x080fe40003f26270 */
[----:B------:R-:W-:Y:S02]  /*06d0*/  LOP3.LUT P4, R80, R80, 0x3, RZ, 0xc0, !PT ;  /* 0x0000000350507812 */ /* 0x000fe4000788c0ff */
        /* <DEDUP_REMOVED lines=8> */
[----:B------:R-:W-:Y:S01]  /*0760*/  @!P0 IMAD.MOV.U32 R8, RZ, RZ, R20 ;  /* 0x000000ffff088224 */ /* 0x000fe200078e0014 */
        /* <DEDUP_REMOVED lines=17> */
[----:B-1----:R-:W-:Y:S08]  /*0880*/  @P2 BRA `(.L_x_3107) ;  /* 0x0000000000242947 */ /* 0x002ff00003800000 */
        /* <DEDUP_REMOVED lines=9> */
.L_x_3107:
[----:B------:R-:W-:Y:S05]  /*0920*/  BSYNC.RECONVERGENT B0 ;  /* 0x0000000000007941 */ /* 0x000fea0003800200 */
.L_x_3106:
[----:B------:R-:W-:Y:S04]  /*0930*/  BSSY.RECONVERGENT B0, `(.L_x_3108) ;  /* 0x000000f000007945 */ /* 0x000fe80003800200 */
[----:B------:R-:W-:Y:S05]  /*0940*/  @P1 BRA `(.L_x_3109) ;  /* 0x0000000000341947 */ /* 0x000fea0003800000 */
[----:B-1----:R-:W-:Y:S01]  /*0950*/  IADD3 R9, P0, PT, R10, 0x20, RZ ;  /* 0x000000200a097810 */ /* 0x002fe20007f1e0ff */
[----:B------:R-:W-:Y:S01]  /*0960*/  IMAD.MOV.U32 R10, RZ, RZ, R18 ;  /* 0x000000ffff0a7224 */ /* 0x000fe200078e0012 */
[----:B------:R-:W-:-:S03]  /*0970*/  MOV R11, R13 ;  /* 0x0000000d000b7202 */ /* 0x000fc60000000f00 */
[----:B------:R-:W-:Y:S02]  /*0980*/  IMAD.X R7, RZ, RZ, RZ, P0 ;  /* 0x000000ffff077224 */ /* 0x000fe400000e06ff */
        /* <DEDUP_REMOVED lines=9> */
.L_x_3109:
[----:B------:R-:W-:Y:S05]  /*0a20*/  BSYNC.RECONVERGENT B0 ;  /* 0x0000000000007941 */ /* 0x000fea0003800200 */
.L_x_3108:
[----:B------:R-:W-:Y:S01]  /*0a30*/  MOV R153, 0x0 ;  /* 0x0000000000997802 */ /* 0x000fe20000000f00 */
[----:B------:R1:W-:Y:S03]  /*0a40*/  @!P4 ST.E desc[UR4][R2.64], R5 ;  /* 0x000000050200c985 */ /* 0x0003e6000c101904 */
[----:B-12--5:R-:W-:Y:S05]  /*0a50*/  @P3 RET.REL.NODEC R152 `(_ZN5flash24flash_fwd_splitkv_kernelI23Flash_fwd_kernel_traitsILi96ELi64ELi128ELi4ELb0ELb0EN7cutlass10bfloat16_tE19Flash_kernel_traitsILi96ELi64ELi128ELi4ES3_EELb0ELb0ELb0ELb0ELb1ELb0ELb0ELb1EEEvNS_16Flash_fwd_paramsE) ;  /* 0xfffffff498683950 */ /* 0x026fea0003c3ffff */
[----:B------:R-:W-:Y:S02]  /*0a60*/  MOV R5, 0x7f800000 ;  /* 0x7f80000000057802 */ /* 0x000fe40000000f00 */
[----:B------:R-:W-:-:S03]  /*0a70*/  MOV R153, 0x0 ;  /* 0x0000000000997802 */ /* 0x000fc60000000f00 */
[----:B------:R1:W-:Y:S02]  /*0a80*/  ST.E desc[UR4][R2.64+0x80], R5 ;  /* 0x0000800502007985 */ /* 0x0003e4000c101904 */
[----:B-1----:R-:W-:Y:S05]  /*0a90*/  RET.REL.NODEC R152 `(_ZN5flash24flash_fwd_splitkv_kernelI23Flash_fwd_kernel_traitsILi96ELi64ELi128ELi4ELb0ELb0EN7cutlass10bfloat16_tE19Flash_kernel_traitsILi96ELi64ELi128ELi4ES3_EELb0ELb0ELb0ELb0ELb1ELb0ELb0ELb1EEEvNS_16Flash_fwd_paramsE) ;  /* 0xfffffff498587950 */ /* 0x002fea0003c3ffff */
.L_x_3105:
        /* <DEDUP_REMOVED lines=51> */
[----:B------:R-:W-:-:S05]  /*0dd0*/  @!P2 LOP3.LUT R9, RZ, R11, RZ, 0x33, !PT ;  /* 0x0000000bff09a212 */ /* 0x000fca00078e33ff */
[----:B------:R-:W-:-:S05]  /*0de0*/  IMAD.WIDE R14, R9, 0x4, R160 ;  /* 0x00000004090e7825 */ /* 0x000fca00078e02a0 */
[----:B------:R1:W2:Y:S01]  /*0df0*/  LD.E R3, desc[UR4][R14.64] ;  /* 0x000000040e037980 */ /* 0x0002a2000c101900 */
[----:B----4-:R-:W-:-:S04]  /*0e00*/  IABS R4, R2 ;  /* 0x0000000200047213 */ /* 0x010fc80000000000 */
[----:B------:R-:W3:Y:S08]  /*0e10*/  I2F.RP R6, R4 ;  /* 0x0000000400067306 */ /* 0x000ef00000209400 */
[----:B---3--:R-:W3:Y:S02]  /*0e20*/  MUFU.RCP R5, R6 ;  /* 0x0000000600057308 */ /* 0x008ee40000001000 */
[----:B---3--:R-:W-:-:S06]  /*0e30*/  IADD3 R5, PT, PT, R5, 0xffffffe, RZ ;  /* 0x0ffffffe05057810 */ /* 0x008fcc0007ffe0ff */
[----:B------:R-:W3:Y:S01]  /*0e40*/  F2I.FTZ.U32.TRUNC.NTZ R25, R5 ;  /* 0x0000000500197305 */ /* 0x000ee2000021f000 */
[----:B------:R-:W-:Y:S02]  /*0e50*/  MOV R24, RZ ;  /* 0x000000ff00187202 */ /* 0x000fe40000000f00 */
[----:B-1----:R-:W-:Y:S02]  /*0e60*/  IABS R14, R153 ;  /* 0x00000099000e7213 */ /* 0x002fe40000000000 */
[----:B------:R-:W-:Y:S01]  /*0e70*/  IABS R0, R2 ;  /* 0x0000000200007213 */ /* 0x000fe20000000000 */
[----:B---3--:R-:W-:-:S04]  /*0e80*/  IMAD.MOV R7, RZ, RZ, -R25 ;  /* 0x000000ffff077224 */ /* 0x008fc800078e0a19 */
        /* <DEDUP_REMOVED lines=11> */
[----:B------:R-:W-:Y:S01]  /*0f40*/  ISETP.GE.AND P0, PT, R4, RZ, PT ;  /* 0x000000ff0400720c */ /* 0x000fe20003f06270 */
[----:B------:R-:W-:Y:S01]  /*0f50*/  IMAD R12, R11, R9, R12 ;  /* 0x000000090b0c7224 */ /* 0x000fe200078e020c */
[----:B------:R-:W-:-:S05]  /*0f60*/  ISETP.NE.AND P1, PT, R2, RZ, PT ;  /* 0x000000ff0200720c */ /* 0x000fca0003f25270 */
        /* <DEDUP_REMOVED lines=8> */
[-C--:B------:R-:W-:Y:S02]  /*0ff0*/  IMAD R5, R23, R3.reuse, RZ ;  /* 0x0000000317057224 */ /* 0x080fe400078e02ff */
[----:B------:R-:W-:-:S04]  /*1000*/  IMAD.WIDE.U32 R10, R22, R3, RZ ;  /* 0x00000003160a7225 */ /* 0x000fc800078e00ff */
[----:B------:R-:W-:-:S05]  /*1010*/  IMAD R5, R22, R0, R5 ;  /* 0x0000000016057224 */ /* 0x000fca00078e0205 */
[----:B------:R-:W-:-:S03]  /*1020*/  IADD3 R11, PT, PT, R11, R5, RZ ;  /* 0x000000050b0b7210 */ /* 0x000fc60007ffe0ff */
        /* <DEDUP_REMOVED lines=14> */
.L_x_3111:
        /* <DEDUP_REMOVED lines=46> */
[----:B------:R-:W-:Y:S01]  /*13f0*/  @!P3 SHF.R.S32.HI R3, RZ, 0x1f, R9 ;  /* 0x0000001fff03b819 */ /* 0x000fe20000011409 */
[----:B------:R-:W-:Y:S01]  /*1400*/  @P2 VIADD R5, R5, 0x1 ;  /* 0x0000000105052836 */ /* 0x000fe20000000000 */
[----:B------:R-:W-:-:S02]  /*1410*/  LEA R12, R120, 0xffffff80, 0x7 ;  /* 0xffffff80780c7811 */ /* 0x000fc400078e38ff */
[----:B------:R-:W-:Y:S01]  /*1420*/  @P3 MOV R6, R22 ;  /* 0x0000001600063202 */ /* 0x000fe20000000f00 */
[----:B------:R-:W-:Y:S02]  /*1430*/  @!P3 IMAD R0, R3, R118, R0 ;  /* 0x000000760300b224 */ /* 0x000fe400078e0200 */
[----:B------:R-:W-:Y:S01]  /*1440*/  @!P3 IMAD.WIDE.U32 R22, R118, R9, RZ ;  /* 0x000000097616b225 */ /* 0x000fe200078e00ff */
[----:B------:R-:W-:-:S03]  /*1450*/  @!P1 IADD3 R5, PT, PT, -R5, RZ, RZ ;  /* 0x000000ff05059210 */ /* 0x000fc60007ffe1ff */
[-C--:B------:R-:W-:Y:S02]  /*1460*/  IMAD R4, R147, R12.reuse, RZ ;  /* 0x0000000c93047224 */ /* 0x080fe400078e02ff */
[----:B------:R-:W-:Y:S01]  /*1470*/  IMAD.WIDE.U32 R6, R146, R12, R6 ;  /* 0x0000000c92067225 */ /* 0x000fe200078e0006 */
[----:B------:R-:W-:Y:S02]  /*1480*/  @!P0 LOP3.LUT R5, RZ, R2, RZ, 0x33, !PT ;  /* 0x00000002ff058212 */ /* 0x000fe400078e33ff */
[----:B------:R-:W-:Y:S01]  /*1490*/  @!P3 IADD3 R23, PT, PT, R23, R0, RZ ;  /* 0x000000001717b210 */ /* 0x000fe20007ffe0ff */
[----:B------:R-:W-:Y:S01]  /*14a0*/  @P3 IMAD.IADD R9, R9, 0x1, R10 ;  /* 0x0000000109093824 */ /* 0x000fe200078e020a */
[----:B------:R-:W-:Y:S01]  /*14b0*/  @!P3 SHF.R.S32.HI R3, RZ, 0x1f, R8 ;  /* 0x0000001fff03b819 */ /* 0x000fe20000011408 */
[----:B------:R-:W-:Y:S01]  /*14c0*/  @!P3 IMAD R0, R19, R8, RZ ;  /* 0x000000081300b224 */ /* 0x000fe200078e02ff */
[----:B------:R-:W-:Y:S01]  /*14d0*/  IADD3 R11, PT, PT, R7, R4, RZ ;  /* 0x00000004070b7210 */ /* 0x000fe20007ffe0ff */
[----:B------:R-:W-:Y:S01]  /*14e0*/  IMAD R7, R21, R5, RZ ;  /* 0x0000000515077224 */ /* 0x000fe200078e02ff */
[----:B------:R-:W-:-:S02]  /*14f0*/  MOV R10, R6 ;  /* 0x00000006000a7202 */ /* 0x000fc40000000f00 */
[----:B------:R-:W-:Y:S01]  /*1500*/  SHF.R.S32.HI R4, RZ, 0x1f, R5 ;  /* 0x0000001fff047819 */ /* 0x000fe20000011405 */
[C---:B------:R-:W-:Y:S02]  /*1510*/  @!P3 IMAD R0, R18.reuse, R3, R0 ;  /* 0x000000031200b224 */ /* 0x040fe400078e0200 */
[----:B------:R-:W-:-:S04]  /*1520*/  @!P3 IMAD.WIDE.U32 R18, R18, R8, R22 ;  /* 0x000000081212b225 */ /* 0x000fc800078e0016 */
[----:B------:R-:W-:Y:S02]  /*1530*/  @P3 IMAD R3, R119, R9, RZ ;  /* 0x0000000977033224 */ /* 0x000fe400078e02ff */
[----:B------:R-:W-:-:S04]  /*1540*/  IMAD.WIDE.U32 R10, R20, R5, R10 ;  /* 0x00000005140a7225 */ /* 0x000fc800078e000a */
[----:B------:R-:W-:Y:S02]  /*1550*/  IMAD R4, R20, R4, R7 ;  /* 0x0000000414047224 */ /* 0x000fe400078e0207 */
[----:B------:R-:W-:Y:S01]  /*1560*/  @P3 IMAD.WIDE.U32 R8, R118, R9, RZ ;  /* 0x0000000976083225 */ /* 0x000fe200078e00ff */
[----:B------:R-:W-:Y:S02]  /*1570*/  MOV R6, R10 ;  /* 0x0000000a00067202 */ /* 0x000fe40000000f00 */
[----:B------:R-:W-:Y:S01]  /*1580*/  MOV R7, RZ ;  /* 0x000000ff00077202 */ /* 0x000fe20000000f00 */
[----:B------:R-:W-:Y:S01]  /*1590*/  @!P3 IMAD.IADD R13, R19, 0x1, R0 ;  /* 0x00000001130db824 */ /* 0x000fe200078e0200 */
[----:B------:R-:W-:Y:S01]  /*15a0*/  IADD3 R0, PT, PT, R11, R4, RZ ;  /* 0x000000040b007210 */ /* 0x000fe20007ffe0ff */
[----:B------:R-:W-:Y:S01]  /*15b0*/  @P3 IMAD.IADD R13, R9, 0x1, R3 ;  /* 0x00000001090d3824 */ /* 0x000fe200078e0203 */
[----:B-1----:R-:W-:Y:S02]  /*15c0*/  @P3 MOV R18, R8 ;  /* 0x0000000800123202 */ /* 0x002fe40000000f00 */
.L_x_3112:
[----:B------:R-:W-:Y:S05]  /*15d0*/  BSYNC.RECONVERGENT B0 ;  /* 0x0000000000007941 */ /* 0x000fea0003800200 */
.L_x_3110:
[----:B------:R-:W-:Y:S01]  /*15e0*/  ISETP.NE.AND P0, PT, R158, -0x1, PT ;  /* 0xffffffff9e00780c */ /* 0x000fe20003f05270 */
[----:B------:R-:W2:Y:S04]  /*15f0*/  LD.E.64 R22, desc[UR4][R116.64+0x30] ;  /* 0x0000300474167980 */ /* 0x000ea8000c101b00 */
[----:B------:R-:W3:Y:S04]  /*1600*/  LD.E.64 R24, desc[UR4][R116.64+0x48] ;  /* 0x0000480474187980 */ /* 0x000ee8000c101b00 */
[----:B------:R-:W4:Y:S04]  /*1610*/  LD.E.64 R4, desc[UR4][R116.64] ;  /* 0x0000000474047980 */ /* 0x000f28000c101b00 */
[----:B------:R-:W3:Y:S04]  /*1620*/  @!P0 LD.E.64 R32, desc[UR4][R116.64+0x18] ;  /* 0x0000180474208980 */ /* 0x000ee8000c101b00 */
[----:B------:R-:W4:Y:S04]  /*1630*/  LD.E.64 R8, desc[UR4][R116.64+0x10] ;  /* 0x0000100474087980 */ /* 0x000f28000c101b00 */
[----:B------:R-:W4:Y:S04]  /*1640*/  LD.E.64 R10, desc[UR4][R116.64+0x8] ;  /* 0x00000804740a7980 */ /* 0x000f28000c101b00 */
[----:B------:R-:W4:Y:S01]  /*1650*/  LD.E R121, desc[UR4][R116.64+0xd0] ;  /* 0x0000d00474797980 */ /* 0x000f22000c101900 */
        /* <DEDUP_REMOVED lines=20> */
[C---:B------:R-:W-:Y:S01]  /*17a0*/  IMAD.SHL.U32 R14, R80.reuse, 0x20, RZ ;  /* 0x00000020500e7824 */ /* 0x040fe200078e00ff */
[----:B------:R-:W-:Y:S01]  /*17b0*/  ISETP.GE.AND P2, PT, R15, RZ, PT ;  /* 0x000000ff0f00720c */ /* 0x000fe20003f46270 */
[----:B------:R-:W-:Y:S01]  /*17c0*/  IMAD.SHL.U32 R15, R80, 0x10, RZ ;  /* 0x00000010500f7824 */ /* 0x000fe200078e00ff */
[----:B------:R-:W-:Y:S02]  /*17d0*/  SHF.R.U32.HI R26, RZ, 0x1, R80 ;  /* 0x00000001ff1a7819 */ /* 0x000fe40000011650 */
[----:B------:R-:W-:Y:S01]  /*17e0*/  LOP3.LUT R19, R14, 0xc0, RZ, 0xc0, !PT ;  /* 0x000000c00e137812 */ /* 0x000fe200078ec0ff */
[----:B------:R-:W-:Y:S01]  /*17f0*/  IMAD.SHL.U32 R112, R80, 0x4, RZ ;  /* 0x0000000450707824 */ /* 0x000fe200078e00ff */
[----:B------:R-:W-:Y:S02]  /*1800*/  LOP3.LUT R67, R15, 0x3e00, RZ, 0xc0, !PT ;  /* 0x00003e000f437812 */ /* 0x000fe400078ec0ff */
[----:B------:R-:W-:-:S02]  /*1810*/  LOP3.LUT R3, R19, 0x8, R26, 0xf8, !PT ;  /* 0x0000000813037812 */ /* 0x000fc400078ef81a */
[----:B-1----:R-:W-:Y:S02]  /*1820*/  LOP3.LUT R28, R157, 0x18, RZ, 0xc0, !PT ;  /* 0x000000189d1c7812 */ /* 0x002fe400078ec0ff */
[----:B------:R-:W-:Y:S02]  /*1830*/  LOP3.LUT R19, R19, 0x8, R80, 0xf8, !PT ;  /* 0x0000000813137812 */ /* 0x000fe400078ef850 */
[----:B------:R-:W-:Y:S02]  /*1840*/  IADD3 R18, P1, PT, R28, R18, RZ ;  /* 0x000000121c127210 */ /* 0x000fe40007f3e0ff */
[----:B------:R-:W-:Y:S02]  /*1850*/  LOP3.LUT R15, R15, 0x100, RZ, 0xc0, !PT ;  /* 0x000001000f0f7812 */ /* 0x000fe400078ec0ff */
[----:B------:R-:W-:Y:S01]  /*1860*/  LOP3.LUT R66, R19, 0x18, R112, 0x78, !PT ;  /* 0x0000001813427812 */ /* 0x000fe200078e7870 */
[----:B------:R-:W-:Y:S01]  /*1870*/  IMAD.X R19, RZ, RZ, R13, P1 ;  /* 0x000000ffff137224 */ /* 0x000fe200008e060d */
[----:B------:R-:W-:-:S02]  /*1880*/  LOP3.LUT R65, R14, 0x100, RZ, 0xc0, !PT ;  /* 0x000001000e417812 */ /* 0x000fc400078ec0ff */
[--C-:B------:R-:W-:Y:S02]  /*1890*/  LOP3.LUT R67, R67, 0x20, R14.reuse, 0xf8, !PT ;  /* 0x0000002043437812 */ /* 0x100fe400078ef80e */
[--C-:B------:R-:W-:Y:S01]  /*18a0*/  LOP3.LUT R15, R15, 0x20, R14.reuse, 0xf8, !PT ;  /* 0x000000200f0f7812 */ /* 0x100fe200078ef80e */
[----:B-----5:R-:W-:Y:S01]  /*18b0*/  IMAD R7, R7, R118, RZ ;  /* 0x0000007607077224 */ /* 0x020fe200078e02ff */
[----:B------:R-:W-:Y:S01]  /*18c0*/  ISETP.NE.AND P1, PT, R2, RZ, PT ;  /* 0x000000ff0200720c */ /* 0x000fe20003f25270 */
[----:B------:R-:W-:Y:S01]  /*18d0*/  @!P3 VIADD R20, R20, 0x1 ;  /* 0x000000011414b836 */ /* 0x000fe20000000000 */
[--C-:B------:R-:W-:Y:S02]  /*18e0*/  LOP3.LUT R65, R65, 0x20, R14.reuse, 0xf8, !PT ;  /* 0x0000002041417812 */ /* 0x100fe400078ef80e */
[----:B------:R-:W-:Y:S02]  /*18f0*/  LOP3.LUT R67, R67, 0x100, R14, 0xf8, !PT ;  /* 0x0000010043437812 */ /* 0x000fe400078ef80e */
[----:B------:R-:W-:Y:S01]  /*1900*/  LOP3.LUT R66, R15, R66, RZ, 0xfc, !PT ;  /* 0x000000420f427212 */ /* 0x000fe200078efcff */
[----:B------:R-:W-:-:S02]  /*1910*/  IMAD R7, R12, R119, R7 ;  /* 0x000000770c077224 */ /* 0x000fc400078e0207 */
[----:B------:R-:W-:-:S04]  /*1920*/  IMAD.WIDE.U32 R18, R12, R118, R18 ;  /* 0x000000760c127225 */ /* 0x000fc800078e0012 */
[----:B------:R-:W-:Y:S01]  /*1930*/  @P4 VIADD R20, R20, 0x1 ;  /* 0x0000000114144836 */ /* 0x000fe20000000000 */
[----:B------:R-:W-:-:S03]  /*1940*/  IADD3 R19, PT, PT, R19, R7, RZ ;  /* 0x0000000713137210 */ /* 0x000fc60007ffe0ff */
[----:B------:R-:W-:Y:S01]  /*1950*/  @!P2 IMAD.MOV R20, RZ, RZ, -R20 ;  /* 0x000000ffff14a224 */ /* 0x000fe200078e0a14 */
[----:B------:R-:W-:Y:S01]  /*1960*/  @!P1 LOP3.LUT R20, RZ, R2, RZ, 0x33, !PT ;  /* 0x00000002ff149212 */ /* 0x000fe200078e33ff */
[----:B------:R-:W-:Y:S01]  /*1970*/  IMAD.MOV.U32 R125, RZ, RZ, RZ ;  /* 0x000000ffff7d7224 */ /* 0x000fe200078e00ff */
[----:B------:R-:W-:Y:S02]  /*1980*/  SHF.R.U32.HI R124, RZ, 0x2, R80 ;  /* 0x00000002ff7c7819 */ /* 0x000fe40000011650 */
[----:B------:R-:W-:Y:S01]  /*1990*/  SHF.R.S32.HI R2, RZ, 0x1f, R20 ;  /* 0x0000001fff027819 */ /* 0x000fe20000011414 */
[----:B------:R-:W-:-:S04]  /*19a0*/  IMAD.WIDE.U32 R18, R20, R30, R18 ;  /* 0x0000001e14127225 */ /* 0x000fc800078e0012 */
[----:B------:R-:W-:Y:S01]  /*19b0*/  IMAD.WIDE.U32 R16, R17, 0x40, R124 ;  /* 0x0000004011107825 */ /* 0x000fe200078e007c */
[----:B------:R-:W1:Y:S03]  /*19c0*/  S2UR UR6, SR_CgaCtaId ;  /* 0x00000000000679c3 */ /* 0x000e660000008800 */
[-C--:B------:R-:W-:Y:S01]  /*19d0*/  IMAD R151, R119, R124.reuse, RZ ;  /* 0x0000007c77977224 */ /* 0x080fe200078e02ff */
[----:B------:R-:W-:Y:S01]  /*19e0*/  LOP3.LUT R13, R157, 0xc0, RZ, 0xc0, !PT ;  /* 0x000000c09d0d7812 */ /* 0x000fe200078ec0ff */
[----:B------:R-:W-:Y:S01]  /*19f0*/  UMOV UR7, 0x400 ;  /* 0x0000040000077882 */ /* 0x000fe20000000000 */
[----:B------:R-:W-:Y:S01]  /*1a00*/  IMAD R149, R147, R124, RZ ;  /* 0x0000007c93957224 */ /* 0x000fe200078e02ff */
[----:B------:R-:W-:Y:S01]  /*1a10*/  LEA R155, R120, 0xffffff80, 0x7 ;  /* 0xffffff80789b7811 */ /* 0x000fe200078e38ff */
[----:B------:R-:W-:Y:S01]  /*1a20*/  IMAD.SHL.U32 R83, R118, 0x20, RZ ;  /* 0x0000002076537824 */ /* 0x000fe200078e00ff */
[----:B------:R-:W-:Y:S01]  /*1a30*/  LOP3.LUT R70, R80, 0x3, RZ, 0xc0, !PT ;  /* 0x0000000350467812 */ /* 0x000fe200078ec0ff */
[----:B------:R-:W-:Y:S01]  /*1a40*/  IMAD.SHL.U32 R81, R146, 0x20, RZ ;  /* 0x0000002092517824 */ /* 0x000fe200078e00ff */
[----:B------:R-:W-:-:S02]  /*1a50*/  SHF.L.U64.HI R84, R118, 0x5, R119 ;  /* 0x0000000576547819 */ /* 0x000fc40000010277 */
[----:B------:R-:W-:Y:S01]  /*1a60*/  SHF.L.U64.HI R82, R146, 0x5, R147 ;  /* 0x0000000592527819 */ /* 0x000fe20000010293 */
[----:B-1----:R-:W-:Y:S01]  /*1a70*/  ULEA UR6, UR6, UR7, 0x18 ;  /* 0x0000000706067291 */ /* 0x002fe2000f8ec0ff */
        /* <DEDUP_REMOVED lines=8> */
[----:B------:R-:W-:Y:S02]  /*1b00*/  @P0 IMAD.IADD R32, R27, 0x1, R7 ;  /* 0x000000011b200824 */ /* 0x000fe400078e0207 */
[----:B------:R-:W-:Y:S02]  /*1b10*/  IMAD R7, R31, R20, RZ ;  /* 0x000000141f077224 */ /* 0x000fe400078e02ff */
[----:B------:R-:W-:Y:S02]  /*1b20*/  IMAD.X R27, RZ, RZ, R32, P1 ;  /* 0x000000ffff1b7224 */ /* 0x000fe400008e0620 */
[----:B------:R-:W-:Y:S02]  /*1b30*/  IMAD R30, R2, R30, R7 ;  /* 0x0000001e021e7224 */ /* 0x000fe400078e0207 */
[----:B------:R-:W-:-:S02]  /*1b40*/  IMAD R7, R25, R153, RZ ;  /* 0x0000009919077224 */ /* 0x000fc400078e02ff */
[----:B------:R-:W-:Y:S01]  /*1b50*/  IMAD.WIDE.U32 R26, R153, R24, R26 ;  /* 0x00000018991a7225 */ /* 0x000fe200078e001a */
[----:B------:R-:W-:-:S03]  /*1b60*/  LOP3.LUT R12, R3, 0x18, R112, 0x78, !PT ;  /* 0x00000018030c7812 */ /* 0x000fc600078e7870 */
[----:B------:R-:W-:Y:S01]  /*1b70*/  IMAD R3, R17, R22, RZ ;  /* 0x0000001611037224 */ /* 0x000fe200078e02ff */
[----:B------:R-:W-:Y:S01]  /*1b80*/  IADD3 R6, P1, PT, R28, R6, RZ ;  /* 0x000000061c067210 */ /* 0x000fe20007f3e0ff */
[----:B------:R-:W-:Y:S02]  /*1b90*/  IMAD.IADD R27, R27, 0x1, R7 ;  /* 0x000000011b1b7824 */ /* 0x000fe400078e0207 */
[C---:B------:R-:W-:Y:S01]  /*1ba0*/  IMAD R3, R16.reuse, R23, R3 ;  /* 0x0000001710037224 */ /* 0x040fe200078e0203 */
[----:B------:R-:W-:Y:S01]  /*1bb0*/  IADD3.X R7, PT, PT, RZ, R0, RZ, P1, !PT ;  /* 0x00000000ff077210 */ /* 0x000fe20000ffe4ff */
[----:B------:R-:W-:Y:S02]  /*1bc0*/  IMAD.IADD R19, R19, 0x1, R30 ;  /* 0x0000000113137824 */ /* 0x000fe400078e021e */
[----:B------:R-:W-:Y:S01]  /*1bd0*/  IMAD.WIDE.U32 R16, R16, R22, R26 ;  /* 0x0000001610107225 */ /* 0x000fe200078e001a */
[----:B------:R-:W-:-:S03]  /*1be0*/  SHF.R.S32.HI R0, RZ, 0x1f, R89 ;  /* 0x0000001fff007819 */ /* 0x000fc60000011459 */
[----:B------:R-:W-:Y:S01]  /*1bf0*/  IMAD.WIDE.U32 R18, R124, R118, R18 ;  /* 0x000000767c127225 */ /* 0x000fe200078e0012 */
[----:B----4-:R-:W-:-:S03]  /*1c00*/  LEA R122, P2, R16, R4, 0x1 ;  /* 0x00000004107a7211 */ /* 0x010fc600078408ff */
[----:B------:R-:W-:Y:S01]  /*1c10*/  IMAD.IADD R3, R17, 0x1, R3 ;  /* 0x0000000111037824 */ /* 0x000fe200078e0203 */
[----:B------:R-:W-:Y:S01]  /*1c20*/  LEA.HI R0, R0, R89, RZ, 0x7 ;  /* 0x0000005900007211 */ /* 0x000fe200078f38ff */
[----:B------:R-:W-:Y:S01]  /*1c30*/  IMAD.IADD R151, R19, 0x1, R151 ;  /* 0x0000000113977824 */ /* 0x000fe200078e0297 */
[----:B------:R-:W-:Y:S02]  /*1c40*/  LEA R150, P0, R18, R8, 0x1 ;  /* 0x0000000812967211 */ /* 0x000fe400078008ff */
[----:B------:R-:W-:Y:S02]  /*1c50*/  LEA.HI.X R123, R16, R5, R3, 0x1, P2 ;  /* 0x00000005107b7211 */ /* 0x000fe400010f0c03 */
[----:B------:R-:W-:Y:S02]  /*1c60*/  SHF.R.S32.HI R3, RZ, 0x7, R0 ;  /* 0x00000007ff037819 */ /* 0x000fe40000011400 */
[----:B------:R-:W-:Y:S02]  /*1c70*/  LEA.HI.X R151, R18, R9, R151, 0x1, P0 ;  /* 0x0000000912977211 */ /* 0x000fe400000f0c97 */
[----:B------:R-:W-:-:S02]  /*1c80*/  LOP3.LUT R14, R13, 0x18, R80, 0xf8, !PT ;  /* 0x000000180d0e7812 */ /* 0x000fc400078ef850 */
        /* <DEDUP_REMOVED lines=8> */
[-C--:B------:R-:W-:Y:S02]  /*1d10*/  LOP3.LUT R67, R67, R12.reuse, RZ, 0xfc, !PT ;  /* 0x0000000c43437212 */ /* 0x080fe400078efcff */
[----:B------:R-:W-:Y:S02]  /*1d20*/  LOP3.LUT R65, R65, R12, RZ, 0xfc, !PT ;  /* 0x0000000c41417212 */ /* 0x000fe400078efcff */
[----:B------:R-:W-:-:S02]  /*1d30*/  SHF.L.U64.HI R86, R22, 0x5, R23 ;  /* 0x0000000516567819 */ /* 0x000fc40000010217 */
        /* <DEDUP_REMOVED lines=13> */
[----:B------:R-:W-:Y:S01]  /*1e10*/  IMAD.MOV.U32 R29, RZ, RZ, RZ ;  /* 0x000000ffff1d7224 */ /* 0x000fe200078e00ff */
[----:B------:R-:W-:Y:S01]  /*1e20*/  SHF.R.S32.HI R121, RZ, 0x1, R121 ;  /* 0x00000001ff797819 */ /* 0x000fe20000011479 */
[----:B------:R-:W-:Y:S01]  /*1e30*/  VIADD R113, R124, 0x40 ;  /* 0x000000407c717836 */ /* 0x000fe20000000000 */
[----:B------:R-:W-:Y:S01]  /*1e40*/  IADD3 R94, PT, PT, R155, R94, RZ ;  /* 0x0000005e9b5e7210 */ /* 0x000fe20007ffe0ff */
        /* <DEDUP_REMOVED lines=8> */
[----:B------:R-:W-:Y:S01]  /*1ed0*/  IMAD R108, R120, -0x80, R71 ;  /* 0xffffff80786c7824 */ /* 0x000fe200078e0247 */
[----:B------:R-:W-:Y:S01]  /*1ee0*/  LOP3.LUT R26, R28, 0x20, RZ, 0xfc, !PT ;  /* 0x000000201c1a7812 */ /* 0x000fe200078efcff */
        /* <DEDUP_REMOVED lines=15> */
[----:B-----5:R-:W-:Y:S01]  /*1fe0*/  SHF.L.U64.HI R101, R128, 0x5, R129 ;  /* 0x0000000580657819 */ /* 0x020fe20000010281 */
        /* <DEDUP_REMOVED lines=8> */
[----:B------:R-:W-:Y:S01]  /*2070*/  IMAD R4, R22, R2, R11 ;  /* 0x0000000216047224 */ /* 0x000fe200078e020b */
[----:B------:R-:W-:Y:S01]  /*2080*/  SHF.R.S32.HI R11, RZ, 0x1f, R89 ;  /* 0x0000001fff0b7819 */ /* 0x000fe20000011459 */
[----:B------:R-:W-:Y:S01]  /*2090*/  IMAD R5, R13, R20, RZ ;  /* 0x000000140d057224 */ /* 0x000fe200078e02ff */
[----:B------:R-:W-:Y:S01]  /*20a0*/  IADD3 R13, P0, PT, -R89, R124, RZ ;  /* 0x0000007c590d7210 */ /* 0x000fe20007f1e1ff */
[----:B------:R-:W-:-:S04]  /*20b0*/  IMAD.WIDE.U32 R22, R20, R22, R14 ;  /* 0x0000001614167225 */ /* 0x000fc800078e000e */
[----:B------:R-:W-:Y:S01]  /*20c0*/  IMAD R15, R124, R121, RZ ;  /* 0x000000797c0f7224 */ /* 0x000fe200078e02ff */
[----:B------:R-:W-:Y:S01]  /*20d0*/  IADD3 R23, PT, PT, R23, R4, RZ ;  /* 0x0000000417177210 */ /* 0x000fe20007ffe0ff */
[----:B------:R-:W-:Y:S02]  /*20e0*/  IMAD R2, R12, R2, R5 ;  /* 0x000000020c027224 */ /* 0x000fe400078e0205 */
        /* <DEDUP_REMOVED lines=8> */
[----:B------:R-:W-:Y:S01]  /*2170*/  LEA.HI.X.SX32 R5, R5, R0, 0x1, P1 ;  /* 0x0000000005057211 */ /* 0x000fe200008f0eff */
[----:B------:R-:W-:Y:S01]  /*2180*/  IMAD R31, R11, R128, RZ ;  /* 0x000000800b1f7224 */ /* 0x000fe200078e02ff */
[----:B------:R-:W-:Y:S01]  /*2190*/  LEA.HI.X.SX32 R95, R15, R0, 0x1, P0 ;  /* 0x000000000f5f7211 */ /* 0x000fe200000f0eff */
[----:B------:R-:W-:Y:S01]  /*21a0*/  IMAD.IADD R21, R21, 0x1, R2 ;  /* 0x0000000115157824 */ /* 0x000fe200078e0202 */
[----:B------:R-:W-:Y:S01]  /*21b0*/  SHF.L.U64.HI R0, R32, 0x1, R5 ;  /* 0x0000000120007819 */ /* 0x000fe20000010205 */
[-C--:B------:R-:W-:Y:S01]  /*21c0*/  IMAD R91, R127, R13.reuse, R91 ;  /* 0x0000000d7f5b7224 */ /* 0x080fe200078e025b */
[----:B------:R-:W-:Y:S01]  /*21d0*/  SHF.L.U64.HI R95, R94, 0x1, R95 ;  /* 0x000000015e5f7819 */ /* 0x000fe2000001025f */
[----:B------:R-:W-:Y:S01]  /*21e0*/  IMAD.WIDE.U32 R10, R126, R13, R22 ;  /* 0x0000000d7e0a7225 */ /* 0x000fe200078e0016 */
[----:B------:R-:W-:-:S02]  /*21f0*/  SHF.L.U32 R94, R94, 0x1, RZ ;  /* 0x000000015e5e7819 */ /* 0x000fc400000006ff */
[----:B------:R-:W-:Y:S01]  /*2200*/  LOP3.LUT R25, R28, 0x40, RZ, 0xfc, !PT ;  /* 0x000000401c197812 */ /* 0x000fe200078efcff */
[-C--:B------:R-:W-:Y:S01]  /*2210*/  IMAD R31, R129, R13.reuse, R31 ;  /* 0x0000000d811f7224 */ /* 0x080fe200078e021f */
[----:B------:R-:W-:Y:S01]  /*2220*/  LEA R90, P1, R10, R18, 0x1 ;  /* 0x000000120a5a7211 */ /* 0x000fe200078208ff */
[----:B------:R-:W-:Y:S01]  /*2230*/  IMAD.WIDE.U32 R12, R128, R13, R20 ;  /* 0x0000000d800c7225 */ /* 0x000fe200078e0014 */
[-C--:B------:R-:W-:Y:S02]  /*2240*/  IADD3 R92, P3, PT, R8, R94.reuse, RZ ;  /* 0x0000005e085c7210 */ /* 0x080fe40007f7e0ff */
[----:B------:R-:W-:Y:S01]  /*2250*/  IADD3 R94, P2, PT, R6, R94, RZ ;  /* 0x0000005e065e7210 */ /* 0x000fe20007f5e0ff */
[----:B------:R-:W-:Y:S01]  /*2260*/  IMAD.IADD R91, R11, 0x1, R91 ;  /* 0x000000010b5b7824 */ /* 0x000fe200078e025b */
[----:B------:R-:W-:Y:S01]  /*2270*/  IADD3 R31, PT, PT, R13, R31, RZ ;  /* 0x0000001f0d1f7210 */ /* 0x000fe20007ffe0ff */
[----:B------:R-:W-:Y:S01]  /*2280*/  IMAD.SHL.U32 R32, R32, 0x2, RZ ;  /* 0x0000000220207824 */ /* 0x000fe200078e00ff */
[----:B------:R-:W-:Y:S01]  /*2290*/  LEA R30, P0, R12, R16, 0x1 ;  /* 0x000000100c1e7211 */ /* 0x000fe200078008ff */
[----:B------:R-:W-:Y:S01]  /*22a0*/  IMAD.SHL.U32 R103, R128, 0x20, RZ ;  /* 0x0000002080677824 */ /* 0x000fe200078e00ff */
[----:B------:R-:W-:-:S02]  /*22b0*/  LEA.HI.X R91, R10, R19, R91, 0x1, P1 ;  /* 0x000000130a5b7211 */ /* 0x000fc400008f0c5b */
[----:B------:R-:W-:Y:S02]  /*22c0*/  LEA.HI.X R31, R12, R17, R31, 0x1, P0 ;  /* 0x000000110c1f7211 */ /* 0x000fe400000f0c1f */
[-C--:B------:R-:W-:Y:S02]  /*22d0*/  IADD3 R68, P1, PT, R8, R32.reuse, RZ ;  /* 0x0000002008447210 */ /* 0x080fe40007f3e0ff */
[----:B------:R-:W-:Y:S02]  /*22e0*/  IADD3 R32, P0, PT, R6, R32, RZ ;  /* 0x0000002006207210 */ /* 0x000fe40007f1e0ff */
[CC--:B------:R-:W-:Y:S01]  /*22f0*/  IADD3.X R93, PT, PT, R9.reuse, R95.reuse, RZ, P3, !PT ;  /* 0x0000005f095d7210 */ /* 0x0c0fe20001ffe4ff */
[--C-:B------:R-:W-:Y:S01]  /*2300*/  IMAD.X R69, R9, 0x1, R0.reuse, P1 ;  /* 0x0000000109457824 */ /* 0x100fe200008e0600 */
[C---:B------:R-:W-:Y:S01]  /*2310*/  IADD3.X R95, PT, PT, R7.reuse, R95, RZ, P2, !PT ;  /* 0x0000005f075f7210 */ /* 0x040fe200017fe4ff */
[----:B------:R-:W-:-:S08]  /*2320*/  IMAD.X R33, R7, 0x1, R0, P0 ;  /* 0x0000000107217824 */ /* 0x000fd000000e0600 */
.L_x_3136:
[----:B------:R-:W-:Y:S01]  /*2330*/  VIADD R108, R108, 0x80 ;  /* 0x000000806c6c7836 */ /* 0x000fe20000000000 */
[----:B------:R-:W-:Y:S01]  /*2340*/  UMOV UR6, URZ ;  /* 0x000000ff00067c82 */ /* 0x000fe20008000000 */
[----:B------:R-:W-:Y:S01]  /*2350*/  VIADD R110, R110, 0x80 ;  /* 0x000000806e6e7836 */ /* 0x000fe20000000000 */
[----:B------:R-:W-:Y:S01]  /*2360*/  BSSY.RECONVERGENT B1, `(.L_x_3114) ;  /* 0x00006c8000017945 */ /* 0x000fe20003800200 */
[----:B------:R-:W-:Y:S01]  /*2370*/  VIADD R105, R105, 0xffffffff ;  /* 0xffffffff69697836 */ /* 0x000fe20000000000 */
[-C--:B------:R-:W-:Y:S01]  /*2380*/  ISETP.GE.AND P0, PT, R124, R108.reuse, PT ;  /* 0x0000006c7c00720c */ /* 0x080fe20003f06270 */
[----:B------:R-:W-:Y:S01]  /*2390*/  IMAD.MOV.U32 R114, RZ, RZ, R106 ;  /* 0x000000ffff727224 */ /* 0x000fe200078e006a */
[C---:B------:R-:W-:Y:S01]  /*23a0*/  ISETP.GE.AND P6, PT, R87.reuse, R108, PT ;  /* 0x0000006c5700720c */ /* 0x040fe20003fc6270 */
[----:B------:R-:W-:Y:S01]  /*23b0*/  VIADD R106, R106, 0xffffff80 ;  /* 0xffffff806a6a7836 */ /* 0x000fe20000000000 */
[-C--:B------:R-:W-:Y:S02]  /*23c0*/  ISETP.GE.AND P0, PT, R124, R110.reuse, !P0 ;  /* 0x0000006e7c00720c */ /* 0x080fe40004706270 */
[----:B------:R-:W-:Y:S02]  /*23d0*/  ISETP.GE.AND P6, PT, R87, R110, !P6 ;  /* 0x0000006e5700720c */ /* 0x000fe400077c6270 */
[-C--:B------:R-:W-:Y:S02]  /*23e0*/  ISETP.GE.AND P5, PT, R113, R108.reuse, PT ;  /* 0x0000006c7100720c */ /* 0x080fe40003fa6270 */
[----:B------:R-:W-:Y:S02]  /*23f0*/  ISETP.GE.AND P4, PT, R111, R108, PT ;  /* 0x0000006c6f00720c */ /* 0x000fe40003f86270 */
[-C--:B------:R-:W-:Y:S02]  /*2400*/  ISETP.GE.AND P5, PT, R113, R110.reuse, !P5 ;  /* 0x0000006e7100720c */ /* 0x080fe40006fa6270 */
[----:B------:R-:W-:Y:S02]  /*2410*/  ISETP.GE.AND P4, PT, R111, R110, !P4 ;  /* 0x0000006e6f00720c */ /* 0x000fe40006786270 */
[----:B------:R-:W-:Y:S01]  /*2420*/  ISETP.GT.AND P3, PT, R105, R88, PT ;  /* 0x000000586900720c */ /* 0x000fe20003f64270 */
[----:B------:R-:W2:Y:S02]  /*2430*/  @P0 LD.E.128 R12, desc[UR4][R90.64] ;  /* 0x000000045a0c0980 */ /* 0x000ea4000c101d00 */
[C---:B------:R-:W-:Y:S04]  /*2440*/  @P6 LEA R34, P1, R126.reuse, R90, 0x6 ;  /* 0x0000005a7e226211 */ /* 0x040fe800078230ff */
[C-C-:B------:R-:W-:Y:S02]  /*2450*/  @P6 LEA.HI.X R35, R126.reuse, R91, R127.reuse, 0x6, P1 ;  /* 0x0000005b7e236211 */ /* 0x140fe400008f347f */
[----:B----4-:R-:W-:Y:S02]  /*2460*/  @P6 LEA R20, P1, R83, R98, 0x1 ;  /* 0x0000006253146211 */ /* 0x010fe400078208ff */
[----:B------:R-:W-:Y:S02]  /*2470*/  @P4 IMAD R0, R127, 0xc0, RZ ;  /* 0x000000c07f004824 */ /* 0x000fe400078e02ff */
[----:B------:R-:W-:Y:S02]  /*2480*/  @P6 LEA.HI.X R21, R83, R99, R84, 0x1, P1 ;  /* 0x0000006353156211 */ /* 0x000fe400008f0c54 */
[C---:B------:R-:W-:Y:S04]  /*2490*/  @P5 LEA R22, P1, R126.reuse, R90, 0x7 ;  /* 0x0000005a7e165211 */ /* 0x040fe800078238ff */
[----:B------:R-:W-:Y:S02]  /*24a0*/  @P5 LEA.HI.X R23, R126, R91, R127, 0x7, P1 ;  /* 0x0000005b7e175211 */ /* 0x000fe400008f3c7f */
[C---:B------:R-:W-:Y:S04]  /*24b0*/  @P5 LEA R2, P1, R118.reuse, R98, 0x7 ;  /* 0x0000006276025211 */ /* 0x040fe800078238ff */
[----:B------:R-:W-:Y:S01]  /*24c0*/  @P5 LEA.HI.X R3, R118, R99, R119, 0x7, P1 ;  /* 0x0000006376035211 */ /* 0x000fe200008f3c77 */
[----:B--2---:R-:W-:Y:S04]  /*24d0*/  @P0 ST.E.128 desc[UR4][R98.64], R12 ;  /* 0x0000000c62000985 */ /* 0x004fe8000c101d04 */
[----:B------:R-:W2:Y:S04]  /*24e0*/  @P0 LD.E.128 R4, desc[UR4][R90.64+0x40] ;  /* 0x000040045a040980 */ /* 0x000ea8000c101d00 */
[----:B--2---:R1:W-:Y:S04]  /*24f0*/  @P0 ST.E.128 desc[UR4][R98.64+0x40], R4 ;  /* 0x0000400462000985 */ /* 0x0043e8000c101d04 */
[----:B------:R-:W2:Y:S04]  /*2500*/  @P0 LD.E.128 R8, desc[UR4][R90.64+0x80] ;  /* 0x000080045a080980 */ /* 0x000ea8000c101d00 */
[----:B--2---:R2:W-:Y:S04]  /*2510*/  @P0 ST.E.128 desc[UR4][R98.64+0x80], R8 ;  /* 0x0000800862000985 */ /* 0x0045e8000c101d04 */
[----:B------:R-:W3:Y:S04]  /*2520*/  @P6 LD.E.128 R16, desc[UR4][R34.64] ;  /* 0x0000000422106980 */ /* 0x000ee8000c101d00 */
[----:B---3--:R-:W-:Y:S04]  /*2530*/  @P6 ST.E.128 desc[UR4][R20.64], R16 ;  /* 0x0000001014006985 */ /* 0x008fe8000c101d04 */
[----:B-1----:R-:W3:Y:S04]  /*2540*/  @P6 LD.E.128 R4, desc[UR4][R34.64+0x40] ;  /* 0x0000400422046980 */ /* 0x002ee8000c101d00 */
[----:B---3--:R-:W-:Y:S04]  /*2550*/  @P6 ST.E.128 desc[UR4][R20.64+0x40], R4 ;  /* 0x0000400414006985 */ /* 0x008fe8000c101d04 */
[----:B------:R-:W3:Y:S04]  /*2560*/  @P6 LD.E.128 R12, desc[UR4][R34.64+0x80] ;  /* 0x00008004220c6980 */ /* 0x000ee8000c101d00 */
[----:B---3--:R1:W-:Y:S04]  /*2570*/  @P6 ST.E.128 desc[UR4][R20.64+0x80], R12 ;  /* 0x0000800c14006985 */ /* 0x0083e8000c101d04 */
[----:B--2---:R-:W2:Y:S01]  /*2580*/  @P5 LD.E.128 R8, desc[UR4][R22.64] ;  /* 0x0000000416085980 */ /* 0x004ea2000c101d00 */
[----:B-1----:R-:W-:Y:S04]  /*2590*/  @P4 IMAD.WIDE.U32 R20, R126, 0xc0, R90 ;  /* 0x000000c07e144825 */ /* 0x002fe800078e005a */
[----:B------:R-:W-:Y:S02]  /*25a0*/  @P4 IMAD.IADD R21, R21, 0x1, R0 ;  /* 0x0000000115154824 */ /* 0x000fe400078e0200 */
[----:B------:R-:W-:Y:S01]  /*25b0*/  @P4 IMAD R0, R119, 0xc0, RZ ;  /* 0x000000c077004824 */ /* 0x000fe200078e02ff */
[----:B--2---:R-:W-:Y:S04]  /*25c0*/  @P5 ST.E.128 desc[UR4][R2.64], R8 ;  /* 0x0000000802005985 */ /* 0x004fe8000c101d04 */
[----:B------:R-:W2:Y:S04]  /*25d0*/  @P5 LD.E.128 R4, desc[UR4][R22.64+0x40] ;  /* 0x0000400416045980 */ /* 0x000ea8000c101d00 */
[----:B--2---:R-:W-:Y:S04]  /*25e0*/  @P5 ST.E.128 desc[UR4][R2.64+0x40], R4 ;  /* 0x0000400402005985 */ /* 0x004fe8000c101d04 */
[----:B------:R1:W2:Y:S02]  /*25f0*/  @P5 LD.E.128 R16, desc[UR4][R22.64+0x80] ;  /* 0x0000800416105980 */ /* 0x0002a4000c101d00 */
[----:B-1----:R-:W-:Y:S04]  /*2600*/  @P4 IMAD.WIDE.U32 R22, R118, 0xc0, R98 ;  /* 0x000000c076164825 */ /* 0x002fe800078e0062 */
[----:B------:R-:W-:Y:S01]  /*2610*/  @P4 IMAD.IADD R23, R23, 0x1, R0 ;  /* 0x0000000117174824 */ /* 0x000fe200078e0200 */
[----:B--2---:R1:W-:Y:S04]  /*2620*/  @P5 ST.E.128 desc[UR4][R2.64+0x80], R16 ;  /* 0x0000801002005985 */ /* 0x0043e8000c101d04 */
[----:B------:R-:W2:Y:S01]  /*2630*/  @P4 LD.E.128 R12, desc[UR4][R20.64] ;  /* 0x00000004140c4980 */ /* 0x000ea2000c101d00 */
[----:B-1----:R-:W-:Y:S03]  /*2640*/  IADD3 R3, P1, PT, RZ, -UR6, RZ ;  /* 0x80000006ff037c10 */ /* 0x002fe6000ff3e0ff */
[----:B--2---:R1:W-:Y:S04]  /*2650*/  @P4 ST.E.128 desc[UR4][R22.64], R12 ;  /* 0x0000000c16004985 */ /* 0x0043e8000c101d04 */
[----:B------:R-:W2:Y:S04]  /*2660*/  @P4 LD.E.128 R8, desc[UR4][R20.64+0x40] ;  /* 0x0000400414084980 */ /* 0x000ea8000c101d00 */
[----:B--2---:R1:W-:Y:S04]  /*2670*/  @P4 ST.E.128 desc[UR4][R22.64+0x40], R8 ;  /* 0x0000400816004985 */ /* 0x0043e8000c101d04 */
[----:B------:R-:W2:Y:S04]  /*2680*/  @P4 LD.E.128 R4, desc[UR4][R20.64+0x80] ;  /* 0x0000800414044980 */ /* 0x000ea8000c101d00 */
[----:B--2---:R1:W-:Y:S04]  /*2690*/  @P4 ST.E.128 desc[UR4][R22.64+0x80], R4 ;  /* 0x0000800416004985 */ /* 0x0043e8000c101d04 */
[----:B------:R-:W2:Y:S04]  /*26a0*/  LD.E R0, desc[UR4][R116.64+0x130] ;  /* 0x0001300474007980 */ /* 0x000ea8000c101900 */
[----:B------:R-:W3:Y:S01]  /*26b0*/  LD.E R27, desc[UR4][R116.64+0xd0] ;  /* 0x0000d004741b7980 */ /* 0x000ee2000c101900 */
[----:B--2---:R-:W-:Y:S01]  /*26c0*/  IMAD.SHL.U32 R0, R0, 0x80, RZ ;  /* 0x0000008000007824 */ /* 0x004fe200078e00ff */
[----:B---3--:R-:W-:Y:S03]  /*26d0*/  ISETP.NE.AND P2, PT, R27, RZ, PT ;  /* 0x000000ff1b00720c */ /* 0x008fe60003f45270 */
[----:B------:R-:W-:Y:S05]  /*26e0*/  IMAD.X R0, RZ, RZ, ~R0, P1 ;  /* 0x000000ffff007224 */ /* 0x000fea00008e0e00 */
[----:B------:R-:W-:Y:S04]  /*26f0*/  SHF.R.S64 R3, R3, 0x1f, R0 ;  /* 0x0000001f03037819 */ /* 0x000fe80000001000 */
[----:B------:R-:W-:Y:S04]  /*2700*/  IADD3 R90, P1, PT, R90, R3, RZ ;  /* 0x000000035a5a7210 */ /* 0x000fe80007f3e0ff */
[----:B------:R-:W-:Y:S01]  /*2710*/  LEA.HI.X.SX32 R91, R0, R91, 0x1, P1 ;  /* 0x0000005b005b7211 */ /* 0x000fe200008f0eff */
[----:B-1----:R-:W-:Y:S08]  /*2720*/  @P2 BRA `(.L_x_3115) ;  /* 0x0000000000a02947 */ /* 0x002ff00003800000 */
[----:B------:R-:W2:Y:S01]  /*2730*/  @P0 LD.E.128 R4, desc[UR4][R30.64] ;  /* 0x000000041e040980 */ /* 0x000ea2000c101d00 */
[C---:B------:R-:W-:Y:S04]  /*2740*/  @P6 LEA R2, P1, R103.reuse, R30, 0x1 ;  /* 0x0000001e67026211 */ /* 0x040fe800078208ff */
[----:B------:R-:W-:Y:S01]  /*2750*/  @P6 LEA.HI.X R3, R103, R31, R101, 0x1, P1 ;  /* 0x0000001f67036211 */ /* 0x000fe200008f0c65 */
[----:B--2---:R1:W-:Y:S04]  /*2760*/  @P0 ST.E.128 desc[UR4][R96.64], R4 ;  /* 0x0000000460000985 */ /* 0x0043e8000c101d04 */
[----:B------:R-:W2:Y:S04]  /*2770*/  @P0 LD.E.128 R16, desc[UR4][R30.64+0x40] ;  /* 0x000040041e100980 */ /* 0x000ea8000c101d00 */
[----:B--2---:R2:W-:Y:S04]  /*2780*/  @P0 ST.E.128 desc[UR4][R96.64+0x40], R16 ;  /* 0x0000401060000985 */ /* 0x0045e8000c101d04 */
[----:B------:R-:W3:Y:S04]  /*2790*/  @P0 LD.E.128 R12, desc[UR4][R30.64+0x80] ;  /* 0x000080041e0c0980 */ /* 0x000ee8000c101d00 */
[----:B---3--:R3:W-:Y:S01]  /*27a0*/  @P0 ST.E.128 desc[UR4][R96.64+0x80], R12 ;  /* 0x0000800c60000985 */ /* 0x0087e2000c101d04 */
[C---:B------:R-:W-:Y:S03]  /*27b0*/  @P6 LEA R20, P0, R81.reuse, R96, 0x1 ;  /* 0x0000006051146211 */ /* 0x040fe600078008ff */
[----:B------:R-:W4:Y:S01]  /*27c0*/  @P6 LD.E.128 R8, desc[UR4][R2.64] ;  /* 0x0000000402086980 */ /* 0x000f22000c101d00 */
[----:B------:R-:W-:Y:S02]  /*27d0*/  @P6 LEA.HI.X R21, R81, R97, R82, 0x1, P0 ;  /* 0x0000006151156211 */ /* 0x000fe400000f0c52 */
[C---:B------:R-:W-:Y:S04]  /*27e0*/  @P5 LEA R22, P0, R128.reuse, R30, 0x7 ;  /* 0x0000001e80165211 */ /* 0x040fe800078038ff */
[----:B------:R-:W-:Y:S02]  /*27f0*/  @P5 LEA.HI.X R23, R128, R31, R129, 0x7, P0 ;  /* 0x0000001f80175211 */ /* 0x000fe400000f3c81 */
[C---:B------:R-:W-:Y:S04]  /*2800*/  @P5 LEA R34, P0, R146.reuse, R96, 0x7 ;  /* 0x0000006092225211 */ /* 0x040fe800078038ff */
[----:B------:R-:W-:Y:S01]  /*2810*/  @P5 LEA.HI.X R35, R146, R97, R147, 0x7, P0 ;  /* 0x0000006192235211 */ /* 0x000fe200000f3c93 */
[----:B----4-:R4:W-:Y:S04]  /*2820*/  @P6 ST.E.128 desc[UR4][R20.64], R8 ;  /* 0x0000000814006985 */ /* 0x0109e8000c101d04 */
[----:B-1----:R-:W5:Y:S04]  /*2830*/  @P6 LD.E.128 R4, desc[UR4][R2.64+0x40] ;  /* 0x0000400402046980 */ /* 0x002f68000c101d00 */
[----:B-----5:R1:W-:Y:S04]  /*2840*/  @P6 ST.E.128 desc[UR4][R20.64+0x40], R4 ;  /* 0x0000400414006985 */ /* 0x0203e8000c101d04 */
[----:B--2---:R-:W2:Y:S04]  /*2850*/  @P6 LD.E.128 R16, desc[UR4][R2.64+0x80] ;  /* 0x0000800402106980 */ /* 0x004ea8000c101d00 */
[----:B--2---:R2:W-:Y:S04]  /*2860*/  @P6 ST.E.128 desc[UR4][R20.64+0x80], R16 ;  /* 0x0000801014006985 */ /* 0x0045e8000c101d04 */
[----:B---3--:R-:W3:Y:S04]  /*2870*/  @P5 LD.E.128 R12, desc[UR4][R22.64] ;  /* 0x00000004160c5980 */ /* 0x008ee8000c101d00 */
[----:B---3--:R2:W-:Y:S04]  /*2880*/  @P5 ST.E.128 desc[UR4][R34.64], R12 ;  /* 0x0000000c22005985 */ /* 0x0085e8000c101d04 */
[----:B----4-:R-:W3:Y:S04]  /*2890*/  @P5 LD.E.128 R8, desc[UR4][R22.64+0x40] ;  /* 0x0000400416085980 */ /* 0x010ee8000c101d00 */
[----:B---3--:R2:W-:Y:S04]  /*28a0*/  @P5 ST.E.128 desc[UR4][R34.64+0x40], R8 ;  /* 0x0000400822005985 */ /* 0x0085e8000c101d04 */
[----:B-1----:R-:W3:Y:S04]  /*28b0*/  @P5 LD.E.128 R4, desc[UR4][R22.64+0x80] ;  /* 0x0000800416045980 */ /* 0x002ee8000c101d00 */
[----:B---3--:R2:W-:Y:S01]  /*28c0*/  @P5 ST.E.128 desc[UR4][R34.64+0x80], R4 ;  /* 0x0000800422005985 */ /* 0x0085e2000c101d04 */
[----:B------:R-:W-:Y:S05]  /*28d0*/  @!P4 BRA `(.L_x_3116) ;  /* 0x0000006400c0c947 */ /* 0x000fea0003800000 */
[----:B--2---:R-:W-:Y:S04]  /*28e0*/  IMAD.WIDE.U32 R16, R128, 0xc0, R30 ;  /* 0x000000c080107825 */ /* 0x004fe800078e001e */
[----:B------:R-:W-:Y:S02]  /*28f0*/  IMAD R0, R129, 0xc0, RZ ;  /* 0x000000c081007824 */ /* 0x000fe400078e02ff */
[----:B------:R-:W-:Y:S03]  /*2900*/  IMAD.WIDE.U32 R2, R146, 0xc0, R96 ;  /* 0x000000c092027825 */ /* 0x000fe600078e0060 */
[----:B------:R-:W-:Y:S01]  /*2910*/  IADD3 R17, PT, PT, R17, R0, RZ ;  /* 0x0000000011117210 */ /* 0x000fe20007ffe0ff */
[----:B------:R-:W-:Y:S04]  /*2920*/  IMAD R0, R147, 0xc0, RZ ;  /* 0x000000c093007824 */ /* 0x000fe800078e02ff */
[----:B------:R-:W2:Y:S01]  /*2930*/  LD.E.128 R12, desc[UR4][R16.64] ;  /* 0x00000004100c7980 */ /* 0x000ea2000c101d00 */
[----:B------:R-:W-:Y:S05]  /*2940*/  IADD3 R3, PT, PT, R3, R0, RZ ;  /* 0x0000000003037210 */ /* 0x000fea0007ffe0ff */
[----:B--2---:R1:W-:Y:S04]  /*2950*/  ST.E.128 desc[UR4][R2.64], R12 ;  /* 0x0000000c02007985 */ /* 0x0043e8000c101d04 */
[----:B------:R-:W2:Y:S04]  /*2960*/  LD.E.128 R8, desc[UR4][R16.64+0x40] ;  /* 0x0000400410087980 */ /* 0x000ea8000c101d00 */
[----:B--2---:R1:W-:Y:S04]  /*2970*/  ST.E.128 desc[UR4][R2.64+0x40], R8 ;  /* 0x0000400802007985 */ /* 0x0043e8000c101d04 */
[----:B------:R-:W2:Y:S04]  /*2980*/  LD.E.128 R4, desc[UR4][R16.64+0x80] ;  /* 0x0000800410047980 */ /* 0x000ea8000c101d00 */
[----:B--2---:R1:W-:Y:S01]  /*2990*/  ST.E.128 desc[UR4][R2.64+0x80], R4 ;  /* 0x0000800402007985 */ /* 0x0043e2000c101d04 */
[----:B------:R-:W-:Y:S05]  /*29a0*/  BRA `(.L_x_3116) ;  /* 0x00000064008c7947 */ /* 0x000fea0003800000 */
.L_x_3115:
[----:B------:R-:W2:Y:S02]  /*29b0*/  LD.E.U8 R0, desc[UR4][R116.64+0x1b3] ;  /* 0x0001b30474007980 */ /* 0x000ea4000c101100 */
[----:B--2---:R-:W-:Y:S11]  /*29c0*/  ISETP.NE.AND P1, PT, R0, RZ, PT ;  /* 0x000000ff0000720c */ /* 0x004ff60003f25270 */
[----:B------:R-:W-:Y:S02]  /*29d0*/  @!UPT UIADD3 URZ, UPT, UPT, URZ, URZ, URZ ;  /* 0x000000fffffff290 */ /* 0x000fe4000fffe0ff */
[----:B------:R-:W-:Y:S05]  /*29e0*/  @!P1 BRA `(.L_x_3117) ;  /* 0x00000024002c9947 */ /* 0x000fea0003800000 */
[C---:B------:R-:W-:Y:S01]  /*29f0*/  SHF.L.U64.HI R3, R115.reuse, 0x1, R104 ;  /* 0x0000000173037819 */ /* 0x040fe20000010268 */
[----:B------:R-:W-:Y:S01]  /*2a00*/  IMAD.SHL.U32 R5, R115, 0x2, RZ ;  /* 0x0000000273057824 */ /* 0x000fe200078e00ff */
[----:B------:R-:W-:Y:S04]  /*2a10*/  BSSY.RECONVERGENT B0, `(.L_x_3118) ;  /* 0x000008d000007945 */ /* 0x000fe80003800200 */
[-C--:B------:R-:W-:Y:S02]  /*2a20*/  IADD3 R14, P2, PT, R32, R5.reuse, RZ ;  /* 0x00000005200e7210 */ /* 0x080fe40007f5e0ff */
[----:B------:R-:W-:Y:S03]  /*2a30*/  IADD3 R48, P1, PT, R68, R5, RZ ;  /* 0x0000000544307210 */ /* 0x000fe60007f3e0ff */
[--C-:B------:R-:W-:Y:S02]  /*2a40*/  IMAD.X R15, R33, 0x1, R3.reuse, P2 ;  /* 0x00000001210f7824 */ /* 0x100fe400010e0603 */
[----:B------:R-:W-:Y:S01]  /*2a50*/  IMAD.X R49, R69, 0x1, R3, P1 ;  /* 0x0000000145317824 */ /* 0x000fe200008e0603 */
[----:B------:R-:W-:Y:S07]  /*2a60*/  @!P0 BRA `(.L_x_3119) ;  /* 0x00000008001c8947 */ /* 0x000fee0003800000 */
[-C--:B------:R-:W-:Y:S01]  /*2a70*/  ISETP.GE.AND P0, PT, R28, R27.reuse, PT ;  /* 0x0000001b1c00720c */ /* 0x080fe20003f06270 */
[----:B------:R-:W2:Y:S01]  /*2a80*/  LD.E.128 R20, desc[UR4][R30.64] ;  /* 0x000000041e147980 */ /* 0x000ea2000c101d00 */
[----:B------:R-:W-:Y:S11]  /*2a90*/  ISETP.GE.AND P1, PT, R26, R27, PT ;  /* 0x0000001b1a00720c */ /* 0x000ff60003f26270 */
[----:B------:R-:W3:Y:S06]  /*2aa0*/  @!P0 LD.E.64 R46, desc[UR4][R68.64] ;  /* 0x00000004442e8980 */ /* 0x000eec000c101b00 */
[----:B------:R-:W4:Y:S01]  /*2ab0*/  @!P0 LD.E.64 R16, desc[UR4][R32.64] ;  /* 0x0000000420108980 */ /* 0x000f22000c101b00 */
[C---:B--2---:R-:W-:Y:S01]  /*2ac0*/  @!P0 LOP3.LUT R19, R20.reuse, 0xffff0000, RZ, 0xc0, !PT ;  /* 0xffff000014138812 */ /* 0x044fe200078ec0ff */
[----:B------:R-:W-:Y:S01]  /*2ad0*/  @!P0 IMAD.U32 R43, R20, 0x10000, RZ ;  /* 0x00010000142b8824 */ /* 0x000fe200078e00ff */
[----:B------:R-:W-:Y:S01]  /*2ae0*/  @!P0 LOP3.LUT R35, R21, 0xffff0000, RZ, 0xc0, !PT ;  /* 0xffff000015238812 */ /* 0x000fe200078ec0ff */
[----:B------:R-:W-:Y:S01]  /*2af0*/  @!P0 IMAD.U32 R42, R23, 0x10000, RZ ;  /* 0x00010000172a8824 */ /* 0x000fe200078e00ff */
[C---:B------:R-:W-:Y:S02]  /*2b00*/  @!P0 LOP3.LUT R24, R22.reuse, 0xffff0000, RZ, 0xc0, !PT ;  /* 0xffff000016188812 */ /* 0x040fe400078ec0ff */
[----:B------:R-:W-:Y:S02]  /*2b10*/  @!P0 SHF.L.U32 R40, R22, 0x10, RZ ;  /* 0x0000001016288819 */ /* 0x000fe400000006ff */
[C---:B---3--:R-:W-:Y:S02]  /*2b20*/  @!P0 SHF.L.U32 R41, R46.reuse, 0x10, RZ ;  /* 0x000000102e298819 */ /* 0x048fe400000006ff */
[----:B------:R-:W-:Y:S02]  /*2b30*/  @!P0 LOP3.LUT R45, R46, 0xffff0000, RZ, 0xc0, !PT ;  /* 0xffff00002e2d8812 */ /* 0x000fe400078ec0ff */
[----:B------:R-:W-:Y:S01]  /*2b40*/  @!P0 SHF.L.U32 R34, R47, 0x10, RZ ;  /* 0x000000102f228819 */ /* 0x000fe200000006ff */
[----:B------:R-:W-:Y:S01]  /*2b50*/  @!P0 FMUL.FTZ R51, R19, R41 ;  /* 0x0000002913338220 */ /* 0x000fe20000410000 */
[C---:B----4-:R-:W-:Y:S01]  /*2b60*/  @!P0 SHF.L.U32 R18, R16.reuse, 0x10, RZ ;  /* 0x0000001010128819 */ /* 0x050fe200000006ff */
[----:B------:R-:W-:Y:S01]  /*2b70*/  @!P0 FMUL.FTZ R53, R35, R45 ;  /* 0x0000002d23358220 */ /* 0x000fe20000410000 */
[----:B------:R-:W-:Y:S01]  /*2b80*/  @!P0 LOP3.LUT R16, R16, 0xffff0000, RZ, 0xc0, !PT ;  /* 0xffff000010108812 */ /* 0x000fe200078ec0ff */
[C---:B------:R-:W-:Y:S01]  /*2b90*/  @!P0 IMAD.U32 R13, R17.reuse, 0x10000, RZ ;  /* 0x00010000110d8824 */ /* 0x040fe200078e00ff */
[----:B------:R-:W-:Y:S01]  /*2ba0*/  @!P0 LOP3.LUT R17, R17, 0xffff0000, RZ, 0xc0, !PT ;  /* 0xffff000011118812 */ /* 0x000fe200078ec0ff */
[-C--:B------:R-:W-:Y:S01]  /*2bb0*/  @!P0 FMUL.FTZ R0, R19, R18.reuse ;  /* 0x0000001213008220 */ /* 0x080fe20000410000 */
[----:B------:R-:W-:Y:S01]  /*2bc0*/  @!P0 LOP3.LUT R47, R47, 0xffff0000, RZ, 0xc0, !PT ;  /* 0xffff00002f2f8812 */ /* 0x000fe200078ec0ff */
[----:B------:R-:W-:Y:S01]  /*2bd0*/  @!P0 FFMA.FTZ R51, R43, R18, -R51 ;  /* 0x000000122b338223 */ /* 0x000fe20000010833 */
[----:B------:R-:W-:Y:S01]  /*2be0*/  @!P0 LOP3.LUT R18, R23, 0xffff0000, RZ, 0xc0, !PT ;  /* 0xffff000017128812 */ /* 0x000fe200078ec0ff */
[----:B------:R-:W-:Y:S01]  /*2bf0*/  @!P0 FFMA.FTZ R0, R41, R43, R0 ;  /* 0x0000002b29008223 */ /* 0x000fe20000010000 */
[----:B------:R-:W-:Y:S01]  /*2c00*/  @!P0 FMUL.FTZ R2, R35, R16 ;  /* 0x0000001023028220 */ /* 0x000fe20000410000 */
[----:B------:R-:W-:Y:S02]  /*2c10*/  @!P0 IMAD.U32 R41, R21, 0x10000, RZ ;  /* 0x0001000015298824 */ /* 0x000fe400078e00ff */
[----:B------:R-:W-:Y:S01]  /*2c20*/  @!P0 FMUL.FTZ R3, R24, R13 ;  /* 0x0000000d18038220 */ /* 0x000fe20000410000 */
[----:B------:R-:W-:Y:S01]  /*2c30*/  @!P0 FMUL.FTZ R4, R18, R17 ;  /* 0x0000001112048220 */ /* 0x000fe20000410000 */
[----:B------:R-:W-:Y:S01]  /*2c40*/  @!P0 F2FP.BF16.F32.PACK_AB R51, R0, R51 ;  /* 0x000000330033823e */ /* 0x000fe200000010ff */
[----:B------:R-:W-:Y:S01]  /*2c50*/  @!P0 FMUL.FTZ R50, R24, R34 ;  /* 0x0000002218328220 */ /* 0x000fe20000410000 */
[----:B------:R-:W-:Y:S01]  /*2c60*/  @!P0 FMUL.FTZ R55, R18, R47 ;  /* 0x0000002f12378220 */ /* 0x000fe20000410000 */
[----:B------:R-:W-:Y:S01]  /*2c70*/  @!P0 FFMA.FTZ R2, R45, R41, R2 ;  /* 0x000000292d028223 */ /* 0x000fe20000010002 */
[----:B------:R-:W-:Y:S01]  /*2c80*/  @!P0 MOV R20, R51 ;  /* 0x0000003300148202 */ /* 0x000fe20000000f00 */
[----:B------:R-:W-:Y:S01]  /*2c90*/  @!P0 FFMA.FTZ R53, R41, R16, -R53 ;  /* 0x0000001029358223 */ /* 0x000fe20000010835 */
[----:B------:R-:W-:Y:S01]  /*2ca0*/  @!P0 FFMA.FTZ R3, R34, R40, R3 ;  /* 0x0000002822038223 */ /* 0x000fe20000010003 */
[----:B------:R-:W-:Y:S01]  /*2cb0*/  @!P0 FFMA.FTZ R55, R42, R17, -R55 ;  /* 0x000000112a378223 */ /* 0x000fe20000010837 */
[----:B------:R-:W-:Y:S01]  /*2cc0*/  @!P0 FFMA.FTZ R50, R40, R13, -R50 ;  /* 0x0000000d28328223 */ /* 0x000fe20000010832 */
[----:B------:R-:W-:Y:S01]  /*2cd0*/  @!P0 FFMA.FTZ R4, R47, R42, R4 ;  /* 0x0000002a2f048223 */ /* 0x000fe20000010004 */
[----:B------:R-:W-:Y:S03]  /*2ce0*/  @!P0 F2FP.BF16.F32.PACK_AB R52, R2, R53 ;  /* 0x000000350234823e */ /* 0x000fe600000010ff */
[----:B------:R-:W-:Y:S02]  /*2cf0*/  @!P0 F2FP.BF16.F32.PACK_AB R50, R3, R50 ;  /* 0x000000320332823e */ /* 0x000fe400000010ff */
[----:B------:R-:W-:Y:S01]  /*2d00*/  @!P0 F2FP.BF16.F32.PACK_AB R55, R4, R55 ;  /* 0x000000370437823e */ /* 0x000fe200000010ff */
[----:B------:R-:W-:Y:S01]  /*2d10*/  @!P0 IMAD.MOV.U32 R21, RZ, RZ, R52 ;  /* 0x000000ffff158224 */ /* 0x000fe200078e0034 */
[----:B------:R-:W-:Y:S02]  /*2d20*/  @!P0 MOV R22, R50 ;  /* 0x0000003200168202 */ /* 0x000fe40000000f00 */
[----:B------:R-:W-:Y:S02]  /*2d30*/  @!P0 MOV R23, R55 ;  /* 0x0000003700178202 */ /* 0x000fe40000000f00 */
[----:B------:R-:W-:Y:S03]  /*2d40*/  ISETP.GE.AND P0, PT, R25, R27, PT ;  /* 0x0000001b1900720c */ /* 0x000fe60003f06270 */
[----:B------:R1:W-:Y:S08]  /*2d50*/  ST.E.128 desc[UR4][R96.64], R20 ;  /* 0x0000001460007985 */ /* 0x0003f0000c101d04 */
[----:B------:R-:W2:Y:S06]  /*2d60*/  @!P1 LD.E.64 R44, desc[UR4][R68.64+0x20] ;  /* 0x00002004442c9980 */ /* 0x000eac000c101b00 */
[----:B------:R-:W3:Y:S08]  /*2d70*/  LD.E.128 R36, desc[UR4][R30.64+0x40] ;  /* 0x000040041e247980 */ /* 0x000ef0000c101d00 */
[----:B------:R-:W4:Y:S01]  /*2d80*/  @!P1 LD.E.64 R16, desc[UR4][R32.64+0x20] ;  /* 0x0000200420109980 */ /* 0x000f22000c101b00 */
[C---:B--2---:R-:W-:Y:S01]  /*2d90*/  @!P1 SHF.L.U32 R34, R44.reuse, 0x10, RZ ;  /* 0x000000102c229819 */ /* 0x044fe200000006ff */
[C---:B------:R-:W-:Y:S01]  /*2da0*/  @!P1 IMAD.U32 R40, R45.reuse, 0x10000, RZ ;  /* 0x000100002d289824 */ /* 0x040fe200078e00ff */
[----:B------:R-:W-:Y:S02]  /*2db0*/  @!P1 LOP3.LUT R43, R44, 0xffff0000, RZ, 0xc0, !PT ;  /* 0xffff00002c2b9812 */ /* 0x000fe400078ec0ff */
[----:B------:R-:W-:Y:S02]  /*2dc0*/  @!P1 LOP3.LUT R45, R45, 0xffff0000, RZ, 0xc0, !PT ;  /* 0xffff00002d2d9812 */ /* 0x000fe400078ec0ff */
[C---:B---3--:R-:W-:Y:S02]  /*2dd0*/  @!P1 LOP3.LUT R19, R36.reuse, 0xffff0000, RZ, 0xc0, !PT ;  /* 0xffff000024139812 */ /* 0x048fe400078ec0ff */
[----:B------:R-:W-:Y:S02]  /*2de0*/  @!P1 SHF.L.U32 R41, R36, 0x10, RZ ;  /* 0x0000001024299819 */ /* 0x000fe400000006ff */
[----:B-1----:R-:W-:Y:S01]  /*2df0*/  @!P1 LOP3.LUT R20, R38, 0xffff0000, RZ, 0xc0, !PT ;  /* 0xffff000026149812 */ /* 0x002fe200078ec0ff */
[----:B------:R-:W-:Y:S01]  /*2e00*/  @!P1 FMUL.FTZ R50, R19, R34 ;  /* 0x0000002213329220 */ /* 0x000fe20000410000 */
[----:B------:R-:W-:Y:S02]  /*2e10*/  @!P1 SHF.L.U32 R42, R39, 0x10, RZ ;  /* 0x00000010272a9819 */ /* 0x000fe400000006ff */
[C---:B----4-:R-:W-:Y:S01]  /*2e20*/  @!P1 SHF.L.U32 R13, R17.reuse, 0x10, RZ ;  /* 0x00000010110d9819 */ /* 0x050fe200000006ff */
[C---:B------:R-:W-:Y:S01]  /*2e30*/  @!P1 IMAD.U32 R18, R16.reuse, 0x10000, RZ ;  /* 0x0001000010129824 */ /* 0x040fe200078e00ff */
[----:B------:R-:W-:Y:S01]  /*2e40*/  @!P1 LOP3.LUT R16, R16, 0xffff0000, RZ, 0xc0, !PT ;  /* 0xffff000010109812 */ /* 0x000fe200078ec0ff */
[----:B------:R-:W-:Y:S01]  /*2e50*/  @!P1 FMUL.FTZ R52, R20, R40 ;  /* 0x0000002814349220 */ /* 0x000fe20000410000 */
[----:B------:R-:W-:Y:S01]  /*2e60*/  @!P1 LOP3.LUT R17, R17, 0xffff0000, RZ, 0xc0, !PT ;  /* 0xffff000011119812 */ /* 0x000fe200078ec0ff */
[-C--:B------:R-:W-:Y:S01]  /*2e70*/  @!P1 FMUL.FTZ R5, R19, R18.reuse ;  /* 0x0000001213059220 */ /* 0x080fe20000410000 */
[----:B------:R-:W-:Y:S01]  /*2e80*/  @!P1 LOP3.LUT R19, R37, 0xffff0000, RZ, 0xc0, !PT ;  /* 0xffff000025139812 */ /* 0x000fe200078ec0ff */
[----:B------:R-:W-:Y:S01]  /*2e90*/  @!P1 FFMA.FTZ R50, R41, R18, -R50 ;  /* 0x0000001229329223 */ /* 0x000fe20000010832 */
[----:B------:R-:W-:Y:S01]  /*2ea0*/  @!P1 LOP3.LUT R18, R39, 0xffff0000, RZ, 0xc0, !PT ;  /* 0xffff000027129812 */ /* 0x000fe200078ec0ff */
[----:B------:R-:W-:Y:S01]  /*2eb0*/  @!P1 FFMA.FTZ R5, R34, R41, R5 ;  /* 0x0000002922059223 */ /* 0x000fe20000010005 */
[----:B------:R-:W-:Y:S01]  /*2ec0*/  @!P1 SHF.L.U32 R41, R37, 0x10, RZ ;  /* 0x0000001025299819 */ /* 0x000fe200000006ff */
[C---:B------:R-:W-:Y:S01]  /*2ed0*/  @!P1 FMUL.FTZ R6, R19.reuse, R16 ;  /* 0x0000001013069220 */ /* 0x040fe20000410000 */
[----:B------:R-:W-:Y:S01]  /*2ee0*/  @!P1 FMUL.FTZ R7, R20, R13 ;  /* 0x0000000d14079220 */ /* 0x000fe20000410000 */
[----:B------:R-:W-:Y:S01]  /*2ef0*/  @!P1 FMUL.FTZ R51, R19, R43 ;  /* 0x0000002b13339220 */ /* 0x000fe20000410000 */
[----:B------:R-:W-:Y:S01]  /*2f00*/  @!P1 F2FP.BF16.F32.PACK_AB R50, R5, R50 ;  /* 0x000000320532923e */ /* 0x000fe200000010ff */
[----:B------:R-:W-:Y:S02]  /*2f10*/  @!P1 IMAD.U32 R34, R38, 0x10000, RZ ;  /* 0x0001000026229824 */ /* 0x000fe400078e00ff */
[C---:B------:R-:W-:Y:S01]  /*2f20*/  @!P1 FMUL.FTZ R53, R18.reuse, R45 ;  /* 0x0000002d12359220 */ /* 0x040fe20000410000 */
[----:B------:R-:W-:Y:S01]  /*2f30*/  @!P1 FMUL.FTZ R8, R18, R17 ;  /* 0x0000001112089220 */ /* 0x000fe20000410000 */
[----:B------:R-:W-:Y:S01]  /*2f40*/  @!P1 MOV R36, R50 ;  /* 0x0000003200249202 */ /* 0x000fe20000000f00 */
[----:B------:R-:W-:Y:S01]  /*2f50*/  @!P1 FFMA.FTZ R6, R43, R41, R6 ;  /* 0x000000292b069223 */ /* 0x000fe20000010006 */
[----:B------:R-:W-:Y:S01]  /*2f60*/  @!P1 FFMA.FTZ R51, R41, R16, -R51 ;  /* 0x0000001029339223 */ /* 0x000fe20000010833 */
[----:B------:R-:W-:Y:S01]  /*2f70*/  @!P1 FFMA.FTZ R7, R40, R34, R7 ;  /* 0x0000002228079223 */ /* 0x000fe20000010007 */
[----:B------:R-:W-:Y:S01]  /*2f80*/  @!P1 FFMA.FTZ R53, R42, R17, -R53 ;  /* 0x000000112a359223 */ /* 0x000fe20000010835 */
[----:B------:R-:W-:Y:S01]  /*2f90*/  @!P1 FFMA.FTZ R8, R45, R42, R8 ;  /* 0x0000002a2d089223 */ /* 0x000fe20000010008 */
[----:B------:R-:W-:Y:S01]  /*2fa0*/  @!P1 FFMA.FTZ R52, R34, R13, -R52 ;  /* 0x0000000d22349223 */ /* 0x000fe20000010834 */
[----:B------:R-:W-:Y:S03]  /*2fb0*/  @!P1 F2FP.BF16.F32.PACK_AB R51, R6, R51 ;  /* 0x000000330633923e */ /* 0x000fe600000010ff */
[----:B------:R-:W-:Y:S02]  /*2fc0*/  @!P1 F2FP.BF16.F32.PACK_AB R53, R8, R53 ;  /* 0x000000350835923e */ /* 0x000fe400000010ff */
[----:B------:R-:W-:Y:S01]  /*2fd0*/  @!P1 F2FP.BF16.F32.PACK_AB R52, R7, R52 ;  /* 0x000000340734923e */ /* 0x000fe200000010ff */
[----:B------:R-:W-:Y:S01]  /*2fe0*/  @!P1 IMAD.MOV.U32 R37, RZ, RZ, R51 ;  /* 0x000000ffff259224 */ /* 0x000fe200078e0033 */
[----:B------:R-:W-:Y:S02]  /*2ff0*/  @!P1 MOV R39, R53 ;  /* 0x0000003500279202 */ /* 0x000fe40000000f00 */
[----:B------:R-:W-:Y:S05]  /*3000*/  @!P1 MOV R38, R52 ;  /* 0x0000003400269202 */ /* 0x000fea0000000f00 */
        /* <DEDUP_REMOVED lines=10> */
[----:B------:R-:W-:Y:S01]  /*30b0*/  @!P0 LOP3.LUT R24, R22, 0xffff0000, RZ, 0xc0, !PT ;  /* 0xffff000016188812 */ /* 0x000fe200078ec0ff */
        /* <DEDUP_REMOVED lines=14> */
[----:B------:R-:W-:Y:S02]  /*31a0*/  @!P0 IMAD.U32 R34, R22, 0x10000, RZ ;  /* 0x0001000016228824 */ /* 0x000fe400078e00ff */
[----:B------:R-:W-:Y:S01]  /*31b0*/  @!P0 FMUL.FTZ R51, R19, R43 ;  /* 0x0000002b13338220 */ /* 0x000fe20000410000 */
[----:B------:R-:W-:Y:S01]  /*31c0*/  @!P0 F2FP.BF16.F32.PACK_AB R50, R9, R50 ;  /* 0x000000320932823e */ /* 0x000fe200000010ff */
[----:B------:R-:W-:Y:S01]  /*31d0*/  @!P0 FMUL.FTZ R11, R24, R13 ;  /* 0x0000000d180b8220 */ /* 0x000fe20000410000 */
[C---:B------:R-:W-:Y:S01]  /*31e0*/  @!P0 FMUL.FTZ R53, R18.reuse, R45 ;  /* 0x0000002d12358220 */ /* 0x040fe20000410000 */
[----:B------:R-:W-:Y:S01]  /*31f0*/  @!P0 FMUL.FTZ R12, R18, R17 ;  /* 0x00000011120c8220 */ /* 0x000fe20000410000 */
[----:B------:R-:W-:Y:S01]  /*3200*/  @!P0 MOV R20, R50 ;  /* 0x0000003200148202 */ /* 0x000fe20000000f00 */
[----:B------:R-:W-:Y:S01]  /*3210*/  @!P0 FFMA.FTZ R10, R43, R41, R10 ;  /* 0x000000292b0a8223 */ /* 0x000fe2000001000a */
[----:B------:R-:W-:Y:S01]  /*3220*/  @!P0 FFMA.FTZ R51, R41, R16, -R51 ;  /* 0x0000001029338223 */ /* 0x000fe20000010833 */
[----:B------:R-:W-:Y:S01]  /*3230*/  @!P0 FFMA.FTZ R11, R40, R34, R11 ;  /* 0x00000022280b8223 */ /* 0x000fe2000001000b */
[----:B------:R-:W-:Y:S01]  /*3240*/  @!P0 FFMA.FTZ R52, R34, R13, -R52 ;  /* 0x0000000d22348223 */ /* 0x000fe20000010834 */
[----:B------:R-:W-:Y:S01]  /*3250*/  @!P0 FFMA.FTZ R53, R42, R17, -R53 ;  /* 0x000000112a358223 */ /* 0x000fe20000010835 */
[----:B------:R-:W-:Y:S01]  /*3260*/  @!P0 FFMA.FTZ R12, R45, R42, R12 ;  /* 0x0000002a2d0c8223 */ /* 0x000fe2000001000c */
[----:B------:R-:W-:Y:S02]  /*3270*/  @!P0 F2FP.BF16.F32.PACK_AB R51, R10, R51 ;  /* 0x000000330a33823e */ /* 0x000fe400000010ff */
[----:B------:R-:W-:Y:S02]  /*3280*/  @!P0 F2FP.BF16.F32.PACK_AB R52, R11, R52 ;  /* 0x000000340b34823e */ /* 0x000fe400000010ff */
[----:B------:R-:W-:Y:S01]  /*3290*/  @!P0 F2FP.BF16.F32.PACK_AB R53, R12, R53 ;  /* 0x000000350c35823e */ /* 0x000fe200000010ff */
[----:B------:R-:W-:Y:S01]  /*32a0*/  @!P0 IMAD.MOV.U32 R21, RZ, RZ, R51 ;  /* 0x000000ffff158224 */ /* 0x000fe200078e0033 */
[----:B------:R-:W-:Y:S02]  /*32b0*/  @!P0 MOV R22, R52 ;  /* 0x0000003400168202 */ /* 0x000fe40000000f00 */
[----:B------:R-:W-:Y:S05]  /*32c0*/  @!P0 MOV R23, R53 ;  /* 0x0000003500178202 */ /* 0x000fea0000000f00 */
[----:B------:R1:W-:Y:S02]  /*32d0*/  ST.E.128 desc[UR4][R96.64+0x80], R20 ;  /* 0x0000801460007985 */ /* 0x0003e4000c101d04 */
.L_x_3119:
[----:B------:R-:W-:Y:S05]  /*32e0*/  BSYNC.RECONVERGENT B0 ;  /* 0x0000000000007941 */ /* 0x000fea0003800200 */
.L_x_3118:
[----:B------:R-:W-:Y:S04]  /*32f0*/  BSSY.RECONVERGENT B0, `(.L_x_3120) ;  /* 0x000008d000007945 */ /* 0x000fe80003800200 */
[----:B------:R-:W-:Y:S05]  /*3300*/  @!P6 BRA `(.L_x_3121) ;  /* 0x00000008002ce947 */ /* 0x000fea0003800000 */
[----:B------:R-:W-:Y:S02]  /*3310*/  ISETP.GE.AND P0, PT, R28, R27, PT ;  /* 0x0000001b1c00720c */ /* 0x000fe40003f06270 */
[----:B------:R-:W-:Y:S02]  /*3320*/  LEA R50, P1, R103, R30, 0x1 ;  /* 0x0000001e67327211 */ /* 0x000fe400078208ff */
[----:B------:R-:W-:Y:S02]  /*3330*/  LEA R46, P2, R81, R96, 0x1 ;  /* 0x00000060512e7211 */ /* 0x000fe400078408ff */
[----:B------:R-:W-:Y:S02]  /*3340*/  LEA.HI.X R51, R103, R31, R101, 0x1, P1 ;  /* 0x0000001f67337211 */ /* 0x000fe400008f0c65 */
[----:B------:R-:W-:Y:S03]  /*3350*/  ISETP.GE.AND P1, PT, R26, R27, PT ;  /* 0x0000001b1a00720c */ /* 0x000fe60003f26270 */
[----:B-1----:R-:W2:Y:S08]  /*3360*/  LD.E.128 R20, desc[UR4][R50.64] ;  /* 0x0000000432147980 */ /* 0x002eb0000c101d00 */
[----:B------:R-:W3:Y:S06]  /*3370*/  @!P0 LD.E.64 R44, desc[UR4][R48.64] ;  /* 0x00000004302c8980 */ /* 0x000eec000c101b00 */
[----:B------:R-:W4:Y:S01]  /*3380*/  @!P0 LD.E.64 R16, desc[UR4][R14.64] ;  /* 0x000000040e108980 */ /* 0x000f22000c101b00 */
[C---:B--2---:R-:W-:Y:S01]  /*3390*/  @!P0 LOP3.LUT R19, R20.reuse, 0xffff0000, RZ, 0xc0, !PT ;  /* 0xffff000014138812 */ /* 0x044fe200078ec0ff */
[----:B------:R-:W-:Y:S01]  /*33a0*/  @!P0 IMAD.U32 R42, R23, 0x10000, RZ ;  /* 0x00010000172a8824 */ /* 0x000fe200078e00ff */
[----:B------:R-:W-:Y:S02]  /*33b0*/  @!P0 SHF.L.U32 R41, R20, 0x10, RZ ;  /* 0x0000001014298819 */ /* 0x000fe400000006ff */
[C---:B------:R-:W-:Y:S02]  /*33c0*/  @!P0 LOP3.LUT R24, R22.reuse, 0xffff0000, RZ, 0xc0, !PT ;  /* 0xffff000016188812 */ /* 0x040fe400078ec0ff */
[----:B------:R-:W-:Y:S02]  /*33d0*/  @!P0 SHF.L.U32 R40, R22, 0x10, RZ ;  /* 0x0000001016288819 */ /* 0x000fe400000006ff */
[C---:B---3--:R-:W-:Y:S01]  /*33e0*/  @!P0 SHF.L.U32 R35, R44.reuse, 0x10, RZ ;  /* 0x000000102c238819 */ /* 0x048fe200000006ff */
[C---:B------:R-:W-:Y:S01]  /*33f0*/  @!P0 IMAD.U32 R34, R45.reuse, 0x10000, RZ ;  /* 0x000100002d228824 */ /* 0x040fe200078e00ff */
[----:B------:R-:W-:Y:S02]  /*3400*/  @!P0 LOP3.LUT R43, R44, 0xffff0000, RZ, 0xc0, !PT ;  /* 0xffff00002c2b8812 */ /* 0x000fe400078ec0ff */
[----:B------:R-:W-:Y:S01]  /*3410*/  @!P0 LOP3.LUT R45, R45, 0xffff0000, RZ, 0xc0, !PT ;  /* 0xffff00002d2d8812 */ /* 0x000fe200078ec0ff */
[----:B------:R-:W-:Y:S01]  /*3420*/  @!P0 FMUL.FTZ R47, R19, R35 ;  /* 0x00000023132f8220 */ /* 0x000fe20000410000 */
[C---:B----4-:R-:W-:Y:S01]  /*3430*/  @!P0 SHF.L.U32 R18, R16.reuse, 0x10, RZ ;  /* 0x0000001010128819 */ /* 0x050fe200000006ff */
[C---:B------:R-:W-:Y:S01]  /*3440*/  @!P0 IMAD.U32 R13, R17.reuse, 0x10000, RZ ;  /* 0x00010000110d8824 */ /* 0x040fe200078e00ff */
[----:B------:R-:W-:Y:S01]  /*3450*/  @!P0 LOP3.LUT R16, R16, 0xffff0000, RZ, 0xc0, !PT ;  /* 0xffff000010108812 */ /* 0x000fe200078ec0ff */
[C---:B------:R-:W-:Y:S01]  /*3460*/  @!P0 FMUL.FTZ R52, R24.reuse, R34 ;  /* 0x0000002218348220 */ /* 0x040fe20000410000 */
[----:B------:R-:W-:Y:S01]  /*3470*/  @!P0 LOP3.LUT R17, R17, 0xffff0000, RZ, 0xc0, !PT ;  /* 0xffff000011118812 */ /* 0x000fe200078ec0ff */
[-C--:B------:R-:W-:Y:S01]  /*3480*/  @!P0 FMUL.FTZ R0, R19, R18.reuse ;  /* 0x0000001213008220 */ /* 0x080fe20000410000 */
[----:B------:R-:W-:Y:S01]  /*3490*/  @!P0 LOP3.LUT R19, R21, 0xffff0000, RZ, 0xc0, !PT ;  /* 0xffff000015138812 */ /* 0x000fe200078ec0ff */
[----:B------:R-:W-:Y:S01]  /*34a0*/  @!P0 FFMA.FTZ R47, R41, R18, -R47 ;  /* 0x00000012292f8223 */ /* 0x000fe2000001082f */
[----:B------:R-:W-:Y:S01]  /*34b0*/  @!P0 LOP3.LUT R18, R23, 0xffff0000, RZ, 0xc0, !PT ;  /* 0xffff000017128812 */ /* 0x000fe200078ec0ff */
[----:B------:R-:W-:Y:S01]  /*34c0*/  @!P0 FFMA.FTZ R0, R35, R41, R0 ;  /* 0x0000002923008223 */ /* 0x000fe20000010000 */
[----:B------:R-:W-:Y:S02]  /*34d0*/  @!P0 IMAD.U32 R35, R21, 0x10000, RZ ;  /* 0x0001000015238824 */ /* 0x000fe400078e00ff */
[C---:B------:R-:W-:Y:S01]  /*34e0*/  @!P0 FMUL.FTZ R2, R19.reuse, R16 ;  /* 0x0000001013028220 */ /* 0x040fe20000410000 */
[----:B------:R-:W-:Y:S01]  /*34f0*/  @!P0 FMUL.FTZ R3, R24, R13 ;  /* 0x0000000d18038220 */ /* 0x000fe20000410000 */
[----:B------:R-:W-:Y:S01]  /*3500*/  @!P0 FMUL.FTZ R53, R19, R43 ;  /* 0x0000002b13358220 */ /* 0x000fe20000410000 */
[----:B------:R-:W-:Y:S01]  /*3510*/  @!P0 F2FP.BF16.F32.PACK_AB R54, R0, R47 ;  /* 0x0000002f0036823e */ /* 0x000fe200000010ff */
[C---:B------:R-:W-:Y:S01]  /*3520*/  @!P0 FMUL.FTZ R4, R18.reuse, R17 ;  /* 0x0000001112048220 */ /* 0x040fe20000410000 */
[----:B------:R-:W-:Y:S01]  /*3530*/  LEA.HI.X R47, R81, R97, R82, 0x1, P2 ;  /* 0x00000061512f7211 */ /* 0x000fe200010f0c52 */
[----:B------:R-:W-:Y:S01]  /*3540*/  @!P0 FMUL.FTZ R55, R18, R45 ;  /* 0x0000002d12378220 */ /* 0x000fe20000410000 */
[----:B------:R-:W-:Y:S01]  /*3550*/  @!P0 MOV R20, R54 ;  /* 0x0000003600148202 */ /* 0x000fe20000000f00 */
[----:B------:R-:W-:Y:S01]  /*3560*/  @!P0 FFMA.FTZ R2, R43, R35, R2 ;  /* 0x000000232b028223 */ /* 0x000fe20000010002 */
[----:B------:R-:W-:Y:S01]  /*3570*/  @!P0 FFMA.FTZ R3, R34, R40, R3 ;  /* 0x0000002822038223 */ /* 0x000fe20000010003 */
[----:B------:R-:W-:Y:S01]  /*3580*/  @!P0 FFMA.FTZ R53, R35, R16, -R53 ;  /* 0x0000001023358223 */ /* 0x000fe20000010835 */
[----:B------:R-:W-:Y:S01]  /*3590*/  @!P0 FFMA.FTZ R55, R42, R17, -R55 ;  /* 0x000000112a378223 */ /* 0x000fe20000010837 */
[----:B------:R-:W-:Y:S01]  /*35a0*/  @!P0 FFMA.FTZ R4, R45, R42, R4 ;  /* 0x0000002a2d048223 */ /* 0x000fe20000010004 */
[----:B------:R-:W-:Y:S02]  /*35b0*/  @!P0 FFMA.FTZ R52, R40, R13, -R52 ;  /* 0x0000000d28348223 */ /* 0x000fe40000010834 */
[----:B------:R-:W-:Y:S02]  /*35c0*/  @!P0 F2FP.BF16.F32.PACK_AB R53, R2, R53 ;  /* 0x000000350235823e */ /* 0x000fe400000010ff */
[----:B------:R-:W-:Y:S02]  /*35d0*/  @!P0 F2FP.BF16.F32.PACK_AB R55, R4, R55 ;  /* 0x000000370437823e */ /* 0x000fe400000010ff */
[----:B------:R-:W-:Y:S01]  /*35e0*/  @!P0 F2FP.BF16.F32.PACK_AB R52, R3, R52 ;  /* 0x000000340334823e */ /* 0x000fe200000010ff */
[----:B------:R-:W-:Y:S02]  /*35f0*/  @!P0 IMAD.MOV.U32 R21, RZ, RZ, R53 ;  /* 0x000000ffff158224 */ /* 0x000fe400078e0035 */
[----:B------:R-:W-:Y:S01]  /*3600*/  @!P0 IMAD.MOV.U32 R23, RZ, RZ, R55 ;  /* 0x000000ffff178224 */ /* 0x000fe200078e0037 */
        /* <DEDUP_REMOVED lines=10> */
[C---:B---3--:R-:W-:Y:S01]  /*36b0*/  @!P1 LOP3.LUT R19, R36.reuse, 0xffff0000, RZ, 0xc0, !PT ;  /* 0xffff000024139812 */ /* 0x048fe200078ec0ff */
[----:B------:R-:W-:Y:S01]  /*36c0*/  @!P1 IMAD.U32 R42, R39, 0x10000, RZ ;  /* 0x00010000272a9824 */ /* 0x000fe200078e00ff */
[----:B------:R-:W-:Y:S02]  /*36d0*/  @!P1 SHF.L.U32 R35, R36, 0x10, RZ ;  /* 0x0000001024239819 */ /* 0x000fe400000006ff */
[----:B-1----:R-:W-:Y:S01]  /*36e0*/  @!P1 LOP3.LUT R20, R38, 0xffff0000, RZ, 0xc0, !PT ;  /* 0xffff000026149812 */ /* 0x002fe200078ec0ff */
[----:B------:R-:W-:Y:S01]  /*36f0*/  @!P1 FMUL.FTZ R52, R19, R34 ;  /* 0x0000002213349220 */ /* 0x000fe20000410000 */
[----:B----4-:R-:W-:Y:S03]  /*3700*/  @!P1 SHF.L.U32 R18, R16, 0x10, RZ ;  /* 0x0000001010129819 */ /* 0x010fe600000006ff */
        /* <DEDUP_REMOVED lines=9> */
[----:B------:R-:W-:Y:S01]  /*37a0*/  @!P1 SHF.L.U32 R34, R38, 0x10, RZ ;  /* 0x0000001026229819 */ /* 0x000fe200000006ff */
[----:B------:R-:W-:Y:S01]  /*37b0*/  @!P1 FMUL.FTZ R6, R19, R16 ;  /* 0x0000001013069220 */ /* 0x000fe20000410000 */
        /* <DEDUP_REMOVED lines=20> */
[----:B------:R-:W3:Y:S06]  /*3900*/  @!P0 LD.E.64 R42, desc[UR4][R48.64+0x40] ;  /* 0x00004004302a8980 */ /* 0x000eec000c101b00 */
[----:B------:R-:W4:Y:S08]  /*3910*/  LD.E.128 R20, desc[UR4][R50.64+0x80] ;  /* 0x0000800432147980 */ /* 0x000f30000c101d00 */
[----:B------:R-:W5:Y:S01]  /*3920*/  @!P0 LD.E.64 R16, desc[UR4][R14.64+0x40] ;  /* 0x000040040e108980 */ /* 0x000f62000c101b00 */
[C---:B---3--:R-:W-:Y:S01]  /*3930*/  @!P0 SHF.L.U32 R34, R42.reuse, 0x10, RZ ;  /* 0x000000102a228819 */ /* 0x048fe200000006ff */
[C---:B------:R-:W-:Y:S01]  /*3940*/  @!P0 IMAD.U32 R40, R43.reuse, 0x10000, RZ ;  /* 0x000100002b288824 */ /* 0x040fe200078e00ff */
[----:B------:R-:W-:Y:S02]  /*3950*/  @!P0 LOP3.LUT R41, R42, 0xffff0000, RZ, 0xc0, !PT ;  /* 0xffff00002a298812 */ /* 0x000fe400078ec0ff */
[----:B------:R-:W-:Y:S02]  /*3960*/  @!P0 LOP3.LUT R43, R43, 0xffff0000, RZ, 0xc0, !PT ;  /* 0xffff00002b2b8812 */ /* 0x000fe400078ec0ff */
[C---:B----4-:R-:W-:Y:S02]  /*3970*/  @!P0 LOP3.LUT R19, R20.reuse, 0xffff0000, RZ, 0xc0, !PT ;  /* 0xffff000014138812 */ /* 0x050fe400078ec0ff */
[----:B------:R-:W-:Y:S02]  /*3980*/  @!P0 SHF.L.U32 R35, R20, 0x10, RZ ;  /* 0x0000001014238819 */ /* 0x000fe400000006ff */
[----:B------:R-:W-:Y:S01]  /*3990*/  @!P0 LOP3.LUT R24, R22, 0xffff0000, RZ, 0xc0, !PT ;  /* 0xffff000016188812 */ /* 0x000fe200078ec0ff */
[----:B------:R-:W-:Y:S01]  /*39a0*/  @!P0 FMUL.FTZ R50, R19, R34 ;  /* 0x0000002213328220 */ /* 0x000fe20000410000 */
[----:B------:R-:W-:Y:S02]  /*39b0*/  @!P0 SHF.L.U32 R42, R23, 0x10, RZ ;  /* 0x00000010172a8819 */ /* 0x000fe400000006ff */
[C---:B-----5:R-:W-:Y:S01]  /*39c0*/  @!P0 SHF.L.U32 R13, R17.reuse, 0x10, RZ ;  /* 0x00000010110d8819 */ /* 0x060fe200000006ff */
        /* <DEDUP_REMOVED lines=31> */
.L_x_3121:
[----:B------:R-:W-:Y:S05]  /*3bc0*/  BSYNC.RECONVERGENT B0 ;  /* 0x0000000000007941 */ /* 0x000fea0003800200 */
.L_x_3120:
[----:B------:R-:W-:Y:S04]  /*3bd0*/  BSSY.RECONVERGENT B0, `(.L_x_3122) ;  /* 0x0000091000007945 */ /* 0x000fe80003800200 */
[----:B------:R-:W-:Y:S05]  /*3be0*/  @!P5 BRA `(.L_x_3123) ;  /* 0x00000008003cd947 */ /* 0x000fea0003800000 */
[----:B------:R-:W-:Y:S02]  /*3bf0*/  ISETP.GE.AND P0, PT, R28, R27, PT ;  /* 0x0000001b1c00720c */ /* 0x000fe40003f06270 */
[C---:B------:R-:W-:Y:S02]  /*3c00*/  LEA R50, P1, R121.reuse, R48, 0x6 ;  /* 0x0000003079327211 */ /* 0x040fe400078230ff */
[C---:B------:R-:W-:Y:S02]  /*3c10*/  LEA R54, P5, R128.reuse, R30, 0x7 ;  /* 0x0000001e80367211 */ /* 0x040fe400078a38ff */
[C---:B------:R-:W-:Y:S02]  /*3c20*/  LEA R18, P2, R121.reuse, R14, 0x6 ;  /* 0x0000000e79127211 */ /* 0x040fe400078430ff */
[C---:B------:R-:W-:Y:S02]  /*3c30*/  LEA.HI.X.SX32 R51, R121.reuse, R49, 0x6, P1 ;  /* 0x0000003179337211 */ /* 0x040fe400008f36ff */
[----:B------:R-:W-:Y:S02]  /*3c40*/  LEA.HI.X R55, R128, R31, R129, 0x7, P5 ;  /* 0x0000001f80377211 */ /* 0x000fe400028f3c81 */
[----:B------:R-:W-:Y:S01]  /*3c50*/  LEA.HI.X.SX32 R19, R121, R15, 0x6, P2 ;  /* 0x0000000f79137211 */ /* 0x000fe200010f36ff */
[----:B--2---:R-:W2:Y:S01]  /*3c60*/  @!P0 LD.E.64 R46, desc[UR4][R50.64] ;  /* 0x00000004322e8980 */ /* 0x004ea2000c101b00 */
[----:B------:R-:W-:Y:S02]  /*3c70*/  ISETP.GE.AND P1, PT, R26, R27, PT ;  /* 0x0000001b1a00720c */ /* 0x000fe40003f26270 */
[----:B------:R-:W-:Y:S03]  /*3c80*/  LEA R52, P2, R146, R96, 0x7 ;  /* 0x0000006092347211 */ /* 0x000fe600078438ff */
[----:B-1----:R-:W3:Y:S08]  /*3c90*/  LD.E.128 R20, desc[UR4][R54.64] ;  /* 0x0000000436147980 */ /* 0x002ef0000c101d00 */
        /* <DEDUP_REMOVED lines=8> */
[C---:B------:R-:W-:Y:S01]  /*3d20*/  @!P0 LOP3.LUT R34, R22.reuse, 0xffff0000, RZ, 0xc0, !PT ;  /* 0xffff000016228812 */ /* 0x040fe200078ec0ff */
[----:B------:R-:W-:Y:S01]  /*3d30*/  @!P0 FMUL.FTZ R53, R35, R41 ;  /* 0x0000002923358220 */ /* 0x000fe20000410000 */
[----:B------:R-:W-:Y:S02]  /*3d40*/  @!P0 SHF.L.U32 R42, R22, 0x10, RZ ;  /* 0x00000010162a8819 */ /* 0x000fe400000006ff */
        /* <DEDUP_REMOVED lines=15> */
[----:B------:R-:W-:Y:S01]  /*3e40*/  @!P0 FMUL.FTZ R4, R24, R17 ;  /* 0x0000001118048220 */ /* 0x000fe20000410000 */
        /* <DEDUP_REMOVED lines=18> */
[----:B------:R-:W3:Y:S06]  /*3f70*/  @!P1 LD.E.64 R44, desc[UR4][R50.64+0x20] ;  /* 0x00002004322c9980 */ /* 0x000eec000c101b00 */
[----:B------:R-:W4:Y:S01]  /*3f80*/  LD.E.128 R36, desc[UR4][R54.64+0x40] ;  /* 0x0000400436247980 */ /* 0x000f22000c101d00 */
[C---:B--2---:R-:W-:Y:S01]  /*3f90*/  @!P1 SHF.L.U32 R24, R16.reuse, 0x10, RZ ;  /* 0x0000001010189819 */ /* 0x044fe200000006ff */
[C---:B------:R-:W-:Y:S01]  /*3fa0*/  @!P1 IMAD.U32 R13, R17.reuse, 0x10000, RZ ;  /* 0x00010000110d9824 */ /* 0x040fe200078e00ff */
[----:B------:R-:W-:Y:S02]  /*3fb0*/  @!P1 LOP3.LUT R16, R16, 0xffff0000, RZ, 0xc0, !PT ;  /* 0xffff000010109812 */ /* 0x000fe400078ec0ff */
[----:B------:R-:W-:Y:S02]  /*3fc0*/  @!P1 LOP3.LUT R17, R17, 0xffff0000, RZ, 0xc0, !PT ;  /* 0xffff000011119812 */ /* 0x000fe400078ec0ff */
[C---:B---3--:R-:W-:Y:S01]  /*3fd0*/  @!P1 SHF.L.U32 R40, R44.reuse, 0x10, RZ ;  /* 0x000000102c289819 */ /* 0x048fe200000006ff */
[C---:B------:R-:W-:Y:S01]  /*3fe0*/  @!P1 IMAD.U32 R42, R45.reuse, 0x10000, RZ ;  /* 0x000100002d2a9824 */ /* 0x040fe200078e00ff */
[----:B------:R-:W-:Y:S02]  /*3ff0*/  @!P1 LOP3.LUT R43, R44, 0xffff0000, RZ, 0xc0, !PT ;  /* 0xffff00002c2b9812 */ /* 0x000fe400078ec0ff */
[----:B------:R-:W-:Y:S02]  /*4000*/  @!P1 LOP3.LUT R45, R45, 0xffff0000, RZ, 0xc0, !PT ;  /* 0xffff00002d2d9812 */ /* 0x000fe400078ec0ff */
[C---:B----4-:R-:W-:Y:S01]  /*4010*/  @!P1 LOP3.LUT R35, R36.reuse, 0xffff0000, RZ, 0xc0, !PT ;  /* 0xffff000024239812 */ /* 0x050fe200078ec0ff */
[----:B------:R-:W-:Y:S01]  /*4020*/  @!P1 IMAD.U32 R44, R39, 0x10000, RZ ;  /* 0x00010000272c9824 */ /* 0x000fe200078e00ff */
[----:B------:R-:W-:Y:S02]  /*4030*/  @!P1 SHF.L.U32 R41, R36, 0x10, RZ ;  /* 0x0000001024299819 */ /* 0x000fe400000006ff */
[----:B-1----:R-:W-:Y:S01]  /*4040*/  @!P1 LOP3.LUT R21, R37, 0xffff0000, RZ, 0xc0, !PT ;  /* 0xffff000025159812 */ /* 0x002fe200078ec0ff */
[C---:B------:R-:W-:Y:S01]  /*4050*/  @!P1 FMUL.FTZ R56, R35.reuse, R40 ;  /* 0x0000002823389220 */ /* 0x040fe20000410000 */
[----:B------:R-:W-:Y:S01]  /*4060*/  @!P1 LOP3.LUT R22, R38, 0xffff0000, RZ, 0xc0, !PT ;  /* 0xffff000026169812 */ /* 0x000fe200078ec0ff */
[-C--:B------:R-:W-:Y:S01]  /*4070*/  @!P1 FMUL.FTZ R5, R35, R24.reuse ;  /* 0x0000001823059220 */ /* 0x080fe20000410000 */
[----:B------:R-:W-:Y:S01]  /*4080*/  @!P1 LOP3.LUT R20, R39, 0xffff0000, RZ, 0xc0, !PT ;  /* 0xffff000027149812 */ /* 0x000fe200078ec0ff */
[----:B------:R-:W-:Y:S01]  /*4090*/  @!P1 FFMA.FTZ R56, R41, R24, -R56 ;  /* 0x0000001829389223 */ /* 0x000fe20000010838 */
[----:B------:R-:W-:Y:S01]  /*40a0*/  @!P1 FMUL.FTZ R6, R21, R16 ;  /* 0x0000001015069220 */ /* 0x000fe20000410000 */
[----:B------:R-:W-:Y:S01]  /*40b0*/  @!P1 FFMA.FTZ R5, R40, R41, R5 ;  /* 0x0000002928059223 */ /* 0x000fe20000010005 */
[----:B------:R-:W-:Y:S01]  /*40c0*/  @!P1 SHF.L.U32 R40, R38, 0x10, RZ ;  /* 0x0000001026289819 */ /* 0x000fe200000006ff */
[----:B------:R-:W-:Y:S02]  /*40d0*/  @!P1 IMAD.U32 R41, R37, 0x10000, RZ ;  /* 0x0001000025299824 */ /* 0x000fe400078e00ff */
[----:B------:R-:W-:Y:S01]  /*40e0*/  @!P1 FMUL.FTZ R7, R22, R13 ;  /* 0x0000000d16079220 */ /* 0x000fe20000410000 */
[----:B------:R-:W-:Y:S01]  /*40f0*/  @!P1 FMUL.FTZ R57, R21, R43 ;  /* 0x0000002b15399220 */ /* 0x000fe20000410000 */
[----:B------:R-:W-:Y:S01]  /*4100*/  @!P1 F2FP.BF16.F32.PACK_AB R56, R5, R56 ;  /* 0x000000380538923e */ /* 0x000fe200000010ff */
[C---:B------:R-:W-:Y:S01]  /*4110*/  @!P1 FMUL.FTZ R59, R20.reuse, R45 ;  /* 0x0000002d143b9220 */ /* 0x040fe20000410000 */
[----:B------:R-:W-:Y:S01]  /*4120*/  @!P1 FMUL.FTZ R8, R20, R17 ;  /* 0x0000001114089220 */ /* 0x000fe20000410000 */
        /* <DEDUP_REMOVED lines=13> */
[----:B------:R-:W-:Y:S05]  /*4200*/  @!P1 MOV R38, R58 ;  /* 0x0000003a00269202 */ /* 0x000fea0000000f00 */
[----:B------:R3:W-:Y:S08]  /*4210*/  ST.E.128 desc[UR4][R52.64+0x40], R36 ;  /* 0x0000402434007985 */ /* 0x0007f0000c101d04 */
[----:B------:R-:W2:Y:S06]  /*4220*/  @!P0 LD.E.64 R50, desc[UR4][R50.64+0x40] ;  /* 0x0000400432328980 */ /* 0x000eac000c101b00 */
[----:B------:R-:W4:Y:S08]  /*4230*/  LD.E.128 R20, desc[UR4][R54.64+0x80] ;  /* 0x0000800436147980 */ /* 0x000f30000c101d00 */
[----:B------:R1:W5:Y:S01]  /*4240*/  @!P0 LD.E.64 R16, desc[UR4][R18.64+0x40] ;  /* 0x0000400412108980 */ /* 0x000362000c101b00 */
[C---:B--2---:R-:W-:Y:S01]  /*4250*/  @!P0 SHF.L.U32 R40, R50.reuse, 0x10, RZ ;  /* 0x0000001032288819 */ /* 0x044fe200000006ff */
[C---:B------:R-:W-:Y:S01]  /*4260*/  @!P0 IMAD.U32 R42, R51.reuse, 0x10000, RZ ;  /* 0x00010000332a8824 */ /* 0x040fe200078e00ff */
[----:B------:R-:W-:Y:S02]  /*4270*/  @!P0 LOP3.LUT R43, R50, 0xffff0000, RZ, 0xc0, !PT ;  /* 0xffff0000322b8812 */ /* 0x000fe400078ec0ff */
[----:B------:R-:W-:Y:S02]  /*4280*/  @!P0 LOP3.LUT R45, R51, 0xffff0000, RZ, 0xc0, !PT ;  /* 0xffff0000332d8812 */ /* 0x000fe400078ec0ff */
[C---:B----4-:R-:W-:Y:S01]  /*4290*/  @!P0 LOP3.LUT R35, R20.reuse, 0xffff0000, RZ, 0xc0, !PT ;  /* 0xffff000014238812 */ /* 0x050fe200078ec0ff */
[----:B------:R-:W-:Y:S01]  /*42a0*/  @!P0 IMAD.U32 R44, R23, 0x10000, RZ ;  /* 0x00010000172c8824 */ /* 0x000fe200078e00ff */
[----:B------:R-:W-:Y:S02]  /*42b0*/  @!P0 SHF.L.U32 R41, R20, 0x10, RZ ;  /* 0x0000001014298819 */ /* 0x000fe400000006ff */
[----:B-1----:R-:W-:Y:S01]  /*42c0*/  @!P0 LOP3.LUT R19, R21, 0xffff0000, RZ, 0xc0, !PT ;  /* 0xffff000015138812 */ /* 0x002fe200078ec0ff */
[----:B------:R-:W-:Y:S01]  /*42d0*/  @!P0 FMUL.FTZ R54, R35, R40 ;  /* 0x0000002823368220 */ /* 0x000fe20000410000 */
[----:B------:R-:W-:Y:S02]  /*42e0*/  @!P0 LOP3.LUT R18, R23, 0xffff0000, RZ, 0xc0, !PT ;  /* 0xffff000017128812 */ /* 0x000fe400078ec0ff */
[C---:B-----5:R-:W-:Y:S01]  /*42f0*/  @!P0 SHF.L.U32 R24, R16.reuse, 0x10, RZ ;  /* 0x0000001010188819 */ /* 0x060fe200000006ff */
[----:B------:R-:W-:Y:S01]  /*4300*/  @!P0 IMAD.U32 R13, R17, 0x10000, RZ ;  /* 0x00010000110d8824 */ /* 0x000fe200078e00ff */
[----:B------:R-:W-:Y:S01]  /*4310*/  @!P0 LOP3.LUT R16, R16, 0xffff0000, RZ, 0xc0, !PT ;  /* 0xffff000010108812 */ /* 0x000fe200078ec0ff */
[----:B------:R-:W-:Y:S01]  /*4320*/  @!P0 FMUL.FTZ R55, R19, R43 ;  /* 0x0000002b13378220 */ /* 0x000fe20000410000 */
[----:B------:R-:W-:Y:S01]  /*4330*/  @!P0 LOP3.LUT R17, R17, 0xffff0000, RZ, 0xc0, !PT ;  /* 0xffff000011118812 */ /* 0x000fe200078ec0ff */
[-C--:B------:R-:W-:Y:S01]  /*4340*/  @!P0 FMUL.FTZ R9, R35, R24.reuse ;  /* 0x0000001823098220 */ /* 0x080fe20000410000 */
[----:B------:R-:W-:Y:S01]  /*4350*/  @!P0 FFMA.FTZ R54, R41, R24, -R54 ;  /* 0x0000001829368223 */ /* 0x000fe20000010836 */
[----:B------:R-:W-:Y:S01]  /*4360*/  @!P0 LOP3.LUT R24, R22, 0xffff0000, RZ, 0xc0, !PT ;  /* 0xffff000016188812 */ /* 0x000fe200078ec0ff */
[----:B------:R-:W-:Y:S01]  /*4370*/  @!P0 FMUL.FTZ R10, R19, R16 ;  /* 0x00000010130a8220 */ /* 0x000fe20000410000 */
[----:B------:R-:W-:Y:S01]  /*4380*/  @!P0 FFMA.FTZ R9, R40, R41, R9 ;  /* 0x0000002928098223 */ /* 0x000fe20000010009 */
[----:B------:R-:W-:Y:S01]  /*4390*/  @!P0 SHF.L.U32 R40, R22, 0x10, RZ ;  /* 0x0000001016288819 */ /* 0x000fe200000006ff */
[----:B------:R-:W-:Y:S02]  /*43a0*/  @!P0 IMAD.U32 R41, R21, 0x10000, RZ ;  /* 0x0001000015298824 */ /* 0x000fe400078e00ff */
[C---:B------:R-:W-:Y:S01]  /*43b0*/  @!P0 FMUL.FTZ R11, R24.reuse, R13 ;  /* 0x0000000d180b8220 */ /* 0x040fe20000410000 */
[----:B------:R-:W-:Y:S01]  /*43c0*/  @!P0 FMUL.FTZ R56, R24, R42 ;  /* 0x0000002a18388220 */ /* 0x000fe20000410000 */
[----:B------:R-:W-:Y:S01]  /*43d0*/  @!P0 F2FP.BF16.F32.PACK_AB R54, R9, R54 ;  /* 0x000000360936823e */ /* 0x000fe200000010ff */
[C---:B------:R-:W-:Y:S01]  /*43e0*/  @!P0 FMUL.FTZ R57, R18.reuse, R45 ;  /* 0x0000002d12398220 */ /* 0x040fe20000410000 */
        /* <DEDUP_REMOVED lines=15> */
.L_x_3123:
[----:B------:R-:W-:Y:S05]  /*44e0*/  BSYNC.RECONVERGENT B0 ;  /* 0x0000000000007941 */ /* 0x000fea0003800200 */
.L_x_3122:
[----:B------:R-:W-:Y:S04]  /*44f0*/  BSSY.RECONVERGENT B0, `(.L_x_3124) ;  /* 0x0000093000007945 */ /* 0x000fe80003800200 */
[----:B------:R-:W-:Y:S05]  /*4500*/  @!P4 BRA `(.L_x_3125) ;  /* 0x000000080044c947 */ /* 0x000fea0003800000 */
[----:B------:R-:W-:Y:S01]  /*4510*/  ISETP.GE.AND P0, PT, R28, R27, PT ;  /* 0x0000001b1c00720c */ /* 0x000fe20003f06270 */
[----:B--2---:R-:W-:Y:S01]  /*4520*/  IMAD.WIDE.U32 R46, R128, 0xc0, R30 ;  /* 0x000000c0802e7825 */ /* 0x004fe200078e001e */
[C---:B------:R-:W-:Y:S02]  /*4530*/  LEA R44, P1, R121.reuse, R48, 0x7 ;  /* 0x00000030792c7211 */ /* 0x040fe400078238ff */
[----:B------:R-:W-:Y:S01]  /*4540*/  LEA R34, P2, R121, R14, 0x7 ;  /* 0x0000000e79227211 */ /* 0x000fe200078438ff */
[----:B------:R-:W-:Y:S01]  /*4550*/  IMAD R51, R129, 0xc0, RZ ;  /* 0x000000c081337824 */ /* 0x000fe200078e02ff */
[----:B------:R-:W-:Y:S01]  /*4560*/  LEA.HI.X.SX32 R45, R121, R49, 0x7, P1 ;  /* 0x00000031792d7211 */ /* 0x000fe200008f3eff */
[----:B------:R-:W-:Y:S01]  /*4570*/  IMAD R59, R147, 0xc0, RZ ;  /* 0x000000c0933b7824 */ /* 0x000fe200078e02ff */
[----:B------:R-:W-:Y:S02]  /*4580*/  LEA.HI.X.SX32 R35, R121, R15, 0x7, P2 ;  /* 0x0000000f79237211 */ /* 0x000fe400010f3eff */
[----:B------:R-:W-:Y:S01]  /*4590*/  IADD3 R47, PT, PT, R47, R51, RZ ;  /* 0x000000332f2f7210 */ /* 0x000fe20007ffe0ff */
[----:B------:R-:W-:Y:S01]  /*45a0*/  IMAD.WIDE.U32 R50, R146, 0xc0, R96 ;  /* 0x000000c092327825 */ /* 0x000fe200078e0060 */
[----:B------:R-:W-:Y:S01]  /*45b0*/  ISETP.GE.AND P1, PT, R26, R27, PT ;  /* 0x0000001b1a00720c */ /* 0x000fe20003f26270 */
[----:B------:R-:W2:Y:S02]  /*45c0*/  @!P0 LD.E.64 R42, desc[UR4][R44.64] ;  /* 0x000000042c2a8980 */ /* 0x000ea4000c101b00 */
[----:B------:R-:W-:Y:S04]  /*45d0*/  IMAD.IADD R51, R51, 0x1, R59 ;  /* 0x0000000133337824 */ /* 0x000fe800078e023b */
[----:B-1-3--:R-:W3:Y:S08]  /*45e0*/  LD.E.128 R20, desc[UR4][R46.64] ;  /* 0x000000042e147980 */ /* 0x00aef0000c101d00 */
[----:B------:R-:W4:Y:S01]  /*45f0*/  @!P0 LD.E.64 R14, desc[UR4][R34.64] ;  /* 0x00000004220e8980 */ /* 0x000f22000c101b00 */
[C---:B--2---:R-:W-:Y:S01]  /*4600*/  @!P0 LOP3.LUT R41, R42.reuse, 0xffff0000, RZ, 0xc0, !PT ;  /* 0xffff00002a298812 */ /* 0x044fe200078ec0ff */
[----:B------:R-:W-:Y:S01]  /*4610*/  @!P0 IMAD.U32 R37, R42, 0x10000, RZ ;  /* 0x000100002a258824 */ /* 0x000fe200078e00ff */
[C---:B------:R-:W-:Y:S02]  /*4620*/  @!P0 SHF.L.U32 R36, R43.reuse, 0x10, RZ ;  /* 0x000000102b248819 */ /* 0x040fe400000006ff */
[----:B------:R-:W-:Y:S02]  /*4630*/  @!P0 LOP3.LUT R43, R43, 0xffff0000, RZ, 0xc0, !PT ;  /* 0xffff00002b2b8812 */ /* 0x000fe400078ec0ff */
[C---:B---3--:R-:W-:Y:S01]  /*4640*/  @!P0 LOP3.LUT R17, R20.reuse, 0xffff0000, RZ, 0xc0, !PT ;  /* 0xffff000014118812 */ /* 0x048fe200078ec0ff */
[----:B------:R-:W-:Y:S01]  /*4650*/  @!P0 IMAD.U32 R39, R20, 0x10000, RZ ;  /* 0x0001000014278824 */ /* 0x000fe200078e00ff */
[C---:B------:R-:W-:Y:S01]  /*4660*/  @!P0 LOP3.LUT R18, R22.reuse, 0xffff0000, RZ, 0xc0, !PT ;  /* 0xffff000016128812 */ /* 0x040fe200078ec0ff */
[----:B------:R-:W-:Y:S01]  /*4670*/  @!P0 IMAD.U32 R38, R22, 0x10000, RZ ;  /* 0x0001000016268824 */ /* 0x000fe200078e00ff */
[----:B------:R-:W-:Y:S01]  /*4680*/  @!P0 SHF.L.U32 R40, R23, 0x10, RZ ;  /* 0x0000001017288819 */ /* 0x000fe200000006ff */
[----:B------:R-:W-:Y:S02]  /*4690*/  @!P0 FMUL.FTZ R53, R17, R37 ;  /* 0x0000002511358220 */ /* 0x000fe40000410000 */
[----:B------:R-:W-:Y:S01]  /*46a0*/  @!P0 FMUL.FTZ R52, R18, R36 ;  /* 0x0000002412348220 */ /* 0x000fe20000410000 */
[C---:B----4-:R-:W-:Y:S01]  /*46b0*/  @!P0 SHF.L.U32 R13, R15.reuse, 0x10, RZ ;  /* 0x000000100f0d8819 */ /* 0x050fe200000006ff */
[C---:B------:R-:W-:Y:S01]  /*46c0*/  @!P0 IMAD.U32 R16, R14.reuse, 0x10000, RZ ;  /* 0x000100000e108824 */ /* 0x040fe200078e00ff */
[----:B------:R-:W-:Y:S02]  /*46d0*/  @!P0 LOP3.LUT R14, R14, 0xffff0000, RZ, 0xc0, !PT ;  /* 0xffff00000e0e8812 */ /* 0x000fe400078ec0ff */
[----:B------:R-:W-:Y:S01]  /*46e0*/  @!P0 LOP3.LUT R15, R15, 0xffff0000, RZ, 0xc0, !PT ;  /* 0xffff00000f0f8812 */ /* 0x000fe200078ec0ff */
[-C--:B------:R-:W-:Y:S01]  /*46f0*/  @!P0 FMUL.FTZ R0, R17, R16.reuse ;  /* 0x0000001011008220 */ /* 0x080fe20000410000 */
[----:B------:R-:W-:Y:S01]  /*4700*/  @!P0 LOP3.LUT R17, R21, 0xffff0000, RZ, 0xc0, !PT ;  /* 0xffff000015118812 */ /* 0x000fe200078ec0ff */
[----:B------:R-:W-:Y:S01]  /*4710*/  @!P0 FFMA.FTZ R53, R39, R16, -R53 ;  /* 0x0000001027358223 */ /* 0x000fe20000010835 */
[----:B------:R-:W-:Y:S01]  /*4720*/  @!P0 LOP3.LUT R16, R23, 0xffff0000, RZ, 0xc0, !PT ;  /* 0xffff000017108812 */ /* 0x000fe200078ec0ff */
[----:B------:R-:W-:Y:S01]  /*4730*/  @!P0 FFMA.FTZ R0, R37, R39, R0 ;  /* 0x0000002725008223 */ /* 0x000fe20000010000 */
[----:B------:R-:W-:Y:S01]  /*4740*/  @!P0 SHF.L.U32 R37, R21, 0x10, RZ ;  /* 0x0000001015258819 */ /* 0x000fe200000006ff */
[CC--:B------:R-:W-:Y:S01]  /*4750*/  @!P0 FMUL.FTZ R2, R17.reuse, R14.reuse ;  /* 0x0000000e11028220 */ /* 0x0c0fe20000410000 */
[----:B------:R-:W-:Y:S01]  /*4760*/  @!P0 FMUL.FTZ R55, R17, R41 ;  /* 0x0000002911378220 */ /* 0x000fe20000410000 */
        /* <DEDUP_REMOVED lines=30> */
[----:B------:R-:W-:Y:S02]  /*4950*/  @!P1 LOP3.LUT R22, R18, 0xffff0000, RZ, 0xc0, !PT ;  /* 0xffff000012169812 */ /* 0x000fe400078ec0ff */
[----:B----4-:R-:W-:Y:S01]  /*4960*/  @!P1 SHF.L.U32 R13, R15, 0x10, RZ ;  /* 0x000000100f0d9819 */ /* 0x010fe200000006ff */
[C---:B------:R-:W-:Y:S01]  /*4970*/  @!P1 IMAD.U32 R24, R14.reuse, 0x10000, RZ ;  /* 0x000100000e189824 */ /* 0x040fe200078e00ff */
[----:B------:R-:W-:Y:S01]  /*4980*/  @!P1 LOP3.LUT R14, R14, 0xffff0000, RZ, 0xc0, !PT ;  /* 0xffff00000e0e9812 */ /* 0x000fe200078ec0ff */
[----:B------:R-:W-:Y:S01]  /*4990*/  @!P1 FMUL.FTZ R53, R21, R39 ;  /* 0x0000002715359220 */ /* 0x000fe20000410000 */
[----:B------:R-:W-:Y:S01]  /*49a0*/  @!P1 LOP3.LUT R15, R15, 0xffff0000, RZ, 0xc0, !PT ;  /* 0xffff00000f0f9812 */ /* 0x000fe200078ec0ff */
[-C--:B------:R-:W-:Y:S01]  /*49b0*/  @!P1 FMUL.FTZ R5, R27, R24.reuse ;  /* 0x000000181b059220 */ /* 0x080fe20000410000 */
[----:B------:R-:W-:Y:S01]  /*49c0*/  @!P1 LOP3.LUT R20, R19, 0xffff0000, RZ, 0xc0, !PT ;  /* 0xffff000013149812 */ /* 0x000fe200078ec0ff */
[----:B------:R-:W-:Y:S01]  /*49d0*/  @!P1 FFMA.FTZ R52, R37, R24, -R52 ;  /* 0x0000001825349223 */ /* 0x000fe20000010834 */
[----:B------:R-:W-:Y:S01]  /*49e0*/  @!P1 SHF.L.U32 R40, R19, 0x10, RZ ;  /* 0x0000001013289819 */ /* 0x000fe200000006ff */
[----:B------:R-:W-:Y:S01]  /*49f0*/  @!P1 FFMA.FTZ R5, R36, R37, R5 ;  /* 0x0000002524059223 */ /* 0x000fe20000010005 */
[----:B------:R-:W-:Y:S01]  /*4a00*/  @!P1 SHF.L.U32 R37, R17, 0x10, RZ ;  /* 0x0000001011259819 */ /* 0x000fe200000006ff */
[----:B------:R-:W-:Y:S01]  /*4a10*/  @!P1 FMUL.FTZ R6, R21, R14 ;  /* 0x0000000e15069220 */ /* 0x000fe20000410000 */
[----:B------:R-:W-:Y:S01]  /*4a20*/  @!P1 FMUL.FTZ R7, R22, R13 ;  /* 0x0000000d16079220 */ /* 0x000fe20000410000 */
[----:B------:R-:W-:Y:S01]  /*4a30*/  @!P1 IMAD.U32 R36, R18, 0x10000, RZ ;  /* 0x0001000012249824 */ /* 0x000fe200078e00ff */
        /* <DEDUP_REMOVED lines=42> */
[----:B------:R-:W-:Y:S02]  /*4ce0*/  @!P0 IMAD.U32 R36, R22, 0x10000, RZ ;  /* 0x0001000016248824 */ /* 0x000fe400078e00ff */
[C---:B------:R-:W-:Y:S01]  /*4cf0*/  @!P0 FMUL.FTZ R11, R18.reuse, R13 ;  /* 0x0000000d120b8220 */ /* 0x040fe20000410000 */
        /* <DEDUP_REMOVED lines=18> */
.L_x_3125:
[----:B------:R-:W-:Y:S05]  /*4e20*/  BSYNC.RECONVERGENT B0 ;  /* 0x0000000000007941 */ /* 0x000fea0003800200 */
.L_x_3124:
[----:B------:R-:W5:Y:S02]  /*4e30*/  LD.E R3, desc[UR4][R116.64+0xd0] ;  /* 0x0000d00474037980 */ /* 0x000f64000c101900 */
[----:B-----5:R-:W-:Y:S05]  /*4e40*/  IMAD.U32 R3, R3, -0x40, RZ ;  /* 0xffffffc003037824 */ /* 0x020fea00078e00ff */
[C---:B------:R-:W-:Y:S02]  /*4e50*/  LEA R32, P1, R3.reuse, R32, 0x1 ;  /* 0x0000002003207211 */ /* 0x040fe400078208ff */
[C---:B------:R-:W-:Y:S02]  /*4e60*/  LEA R68, P0, R3.reuse, R68, 0x1 ;  /* 0x0000004403447211 */ /* 0x040fe400078008ff */
[C---:B------:R-:W-:Y:S02]  /*4e70*/  LEA.HI.X.SX32 R33, R3.reuse, R33, 0x1, P1 ;  /* 0x0000002103217211 */ /* 0x040fe400008f0eff */
[----:B------:R-:W-:Y:S01]  /*4e80*/  LEA.HI.X.SX32 R69, R3, R69, 0x1, P0 ;  /* 0x0000004503457211 */ /* 0x000fe200000f0eff */
[----:B------:R-:W-:Y:S05]  /*4e90*/  BRA `(.L_x_3116) ;  /* 0x0000004000507947 */ /* 0x000fea0003800000 */
.L_x_3117:
[----:B------:R-:W-:Y:S01]  /*4ea0*/  LEA.HI R37, R27, R27, RZ, 0x1 ;  /* 0x0000001b1b257211 */ /* 0x000fe200078f08ff */
[----:B------:R-:W-:Y:S03]  /*4eb0*/  BSSY.RECONVERGENT B0, `(.L_x_3126) ;  /* 0x0000101000007945 */ /* 0x000fe60003800200 */
[----:B------:R-:W-:Y:S05]  /*4ec0*/  SHF.R.S32.HI R37, RZ, 0x1, R37 ;  /* 0x00000001ff257819 */ /* 0x000fea0000011425 */
[----:B------:R-:W-:Y:S02]  /*4ed0*/  IMAD.MOV R34, RZ, RZ, -R37 ;  /* 0x000000ffff227224 */ /* 0x000fe400078e0a25 */
[----:B------:R-:W-:Y:S03]  /*4ee0*/  IMAD.IADD R35, R37, 0x1, -R28 ;  /* 0x0000000125237824 */ /* 0x000fe600078e0a1c */
[----:B------:R-:W-:Y:S01]  /*4ef0*/  SHF.R.S32.HI R130, RZ, 0x1f, R34 ;  /* 0x0000001fff827819 */ /* 0x000fe20000011422 */
[----:B------:R-:W-:Y:S06]  /*4f00*/  @!P0 BRA `(.L_x_3127) ;  /* 0x0000000c00ec8947 */ /* 0x000fec0003800000 */
        /* <DEDUP_REMOVED lines=17> */
[----:B------:R2:W5:Y:S02]  /*5020*/  @!P0 LD.E.128 R60, desc[UR4][R54.64] ;  /* 0x00000004363c8980 */ /* 0x000564000c101d00 */
[C---:B--2---:R-:W-:Y:S02]  /*5030*/  @!P0 SHF.L.U32 R55, R76.reuse, 0x10, RZ ;  /* 0x000000104c378819 */ /* 0x044fe400000006ff */
[----:B------:R-:W-:Y:S02]  /*5040*/  @!P0 LOP3.LUT R57, R76, 0xffff0000, RZ, 0xc0, !PT ;  /* 0xffff00004c398812 */ /* 0x000fe400078ec0ff */
[C---:B------:R-:W-:Y:S02]  /*5050*/  @!P0 SHF.L.U32 R56, R77.reuse, 0x10, RZ ;  /* 0x000000104d388819 */ /* 0x040fe400000006ff */
[----:B------:R-:W-:Y:S02]  /*5060*/  @!P0 LOP3.LUT R59, R77, 0xffff0000, RZ, 0xc0, !PT ;  /* 0xffff00004d3b8812 */ /* 0x000fe400078ec0ff */
[C---:B---3--:R-:W-:Y:S01]  /*5070*/  @!P0 LOP3.LUT R47, R40.reuse, 0xffff0000, RZ, 0xc0, !PT ;  /* 0xffff0000282f8812 */ /* 0x048fe200078ec0ff */
[----:B------:R-:W-:Y:S01]  /*5080*/  @!P0 IMAD.U32 R48, R40, 0x10000, RZ ;  /* 0x0001000028308824 */ /* 0x000fe200078e00ff */
[C---:B------:R-:W-:Y:S01]  /*5090*/  @!P0 SHF.L.U32 R44, R42.reuse, 0x10, RZ ;  /* 0x000000102a2c8819 */ /* 0x040fe200000006ff */
[----:B------:R-:W-:Y:S01]  /*50a0*/  @!P0 IMAD.U32 R36, R43, 0x10000, RZ ;  /* 0x000100002b248824 */ /* 0x000fe200078e00ff */
[----:B------:R-:W-:Y:S01]  /*50b0*/  @!P0 LOP3.LUT R40, R42, 0xffff0000, RZ, 0xc0, !PT ;  /* 0xffff00002a288812 */ /* 0x000fe200078ec0ff */
[----:B------:R-:W-:Y:S01]  /*50c0*/  @!P0 IMAD.U32 R45, R41, 0x10000, RZ ;  /* 0x00010000292d8824 */ /* 0x000fe200078e00ff */
[----:B------:R-:W-:Y:S02]  /*50d0*/  @!P0 LOP3.LUT R39, R43, 0xffff0000, RZ, 0xc0, !PT ;  /* 0xffff00002b278812 */ /* 0x000fe400078ec0ff */
[----:B------:R-:W-:Y:S01]  /*50e0*/  @!P0 LOP3.LUT R46, R41, 0xffff0000, RZ, 0xc0, !PT ;  /* 0xffff0000292e8812 */ /* 0x000fe200078ec0ff */
[C---:B----4-:R-:W-:Y:S01]  /*50f0*/  @!P0 IMAD.U32 R53, R132.reuse, 0x10000, RZ ;  /* 0x0001000084358824 */ /* 0x050fe200078e00ff */
[----:B------:R-:W-:Y:S01]  /*5100*/  @!P0 LOP3.LUT R50, R132, 0xffff0000, RZ, 0xc0, !PT ;  /* 0xffff000084328812 */ /* 0x000fe200078ec0ff */
[C---:B------:R-:W-:Y:S01]  /*5110*/  @!P0 IMAD.U32 R49, R134.reuse, 0x10000, RZ ;  /* 0x0001000086318824 */ /* 0x040fe200078e00ff */
[----:B------:R-:W-:Y:S01]  /*5120*/  @!P0 SHF.L.U32 R42, R133, 0x10, RZ ;  /* 0x00000010852a8819 */ /* 0x000fe200000006ff */
[----:B------:R-:W-:Y:S01]  /*5130*/  @!P0 IMAD.U32 R41, R135, 0x10000, RZ ;  /* 0x0001000087298824 */ /* 0x000fe200078e00ff */
[----:B------:R-:W-:Y:S01]  /*5140*/  @!P0 LOP3.LUT R51, R133, 0xffff0000, RZ, 0xc0, !PT ;  /* 0xffff000085338812 */ /* 0x000fe200078ec0ff */
[----:B------:R-:W-:Y:S01]  /*5150*/  @P1 FADD.FTZ R53, -R53, -RZ ;  /* 0x800000ff35351221 */ /* 0x000fe20000010100 */
[----:B------:R-:W-:Y:S01]  /*5160*/  @!P0 LOP3.LUT R43, R134, 0xffff0000, RZ, 0xc0, !PT ;  /* 0xffff0000862b8812 */ /* 0x000fe200078ec0ff */
[----:B------:R-:W-:Y:S01]  /*5170*/  @P1 FADD.FTZ R42, -R42, -RZ ;  /* 0x800000ff2a2a1221 */ /* 0x000fe20000010100 */
[----:B------:R-:W-:Y:S01]  /*5180*/  @!P0 LOP3.LUT R38, R135, 0xffff0000, RZ, 0xc0, !PT ;  /* 0xffff000087268812 */ /* 0x000fe200078ec0ff */
[----:B------:R-:W-:Y:S01]  /*5190*/  @P1 FADD.FTZ R50, -R50, -RZ ;  /* 0x800000ff32321221 */ /* 0x000fe20000010100 */
[----:B-----5:R-:W-:Y:S01]  /*51a0*/  @!P0 LOP3.LUT R54, R60, 0xffff0000, RZ, 0xc0, !PT ;  /* 0xffff00003c368812 */ /* 0x020fe200078ec0ff */
[----:B------:R-:W-:Y:S01]  /*51b0*/  @P1 FADD.FTZ R43, -R43, -RZ ;  /* 0x800000ff2b2b1221 */ /* 0x000fe20000010100 */
[----:B------:R-:W-:Y:S01]  /*51c0*/  @P1 FADD.FTZ R51, -R51, -RZ ;  /* 0x800000ff33331221 */ /* 0x000fe20000010100 */
[----:B------:R-:W-:Y:S01]  /*51d0*/  @P1 FADD.FTZ R49, -R49, -RZ ;  /* 0x800000ff31311221 */ /* 0x000fe20000010100 */
[----:B------:R-:W-:Y:S01]  /*51e0*/  @P1 FADD.FTZ R41, -R41, -RZ ;  /* 0x800000ff29291221 */ /* 0x000fe20000010100 */
[----:B------:R-:W-:Y:S01]  /*51f0*/  @P1 FADD.FTZ R38, -R38, -RZ ;  /* 0x800000ff26261221 */ /* 0x000fe20000010100 */
[----:B------:R-:W-:Y:S01]  /*5200*/  ISETP.GE.AND P1, PT, R26, R27, PT ;  /* 0x0000001b1a00720c */ /* 0x000fe20003f26270 */
[----:B------:R-:W-:Y:S01]  /*5210*/  @!P0 FMUL.FTZ R0, R48, R53 ;  /* 0x0000003530008220 */ /* 0x000fe20000410000 */
[----:B------:R-:W-:Y:S01]  /*5220*/  @!P0 IMAD.U32 R52, R60, 0x10000, RZ ;  /* 0x000100003c348824 */ /* 0x000fe200078e00ff */
[----:B------:R-:W-:Y:S01]  /*5230*/  @!P0 LOP3.LUT R60, R61, 0xffff0000, RZ, 0xc0, !PT ;  /* 0xffff00003d3c8812 */ /* 0x000fe200078ec0ff */
[----:B------:R-:W-:Y:S01]  /*5240*/  @!P0 FMUL.FTZ R2, R47, R50 ;  /* 0x000000322f028220 */ /* 0x000fe20000410000 */
[----:B------:R-:W-:Y:S01]  /*5250*/  @!P0 FMUL.FTZ R3, R45, R42 ;  /* 0x0000002a2d038220 */ /* 0x000fe20000410000 */
[----:B------:R-:W-:Y:S02]  /*5260*/  @!P0 IMAD.U32 R58, R61, 0x10000, RZ ;  /* 0x000100003d3a8824 */ /* 0x000fe400078e00ff */
[----:B------:R-:W-:Y:S01]  /*5270*/  @!P0 FFMA.FTZ R0, R55, R52, R0 ;  /* 0x0000003437008223 */ /* 0x000fe20000010000 */
[----:B------:R-:W-:Y:S01]  /*5280*/  @!P0 LOP3.LUT R55, R78, 0xffff0000, RZ, 0xc0, !PT ;  /* 0xffff00004e378812 */ /* 0x000fe200078ec0ff */
[----:B------:R-:W-:Y:S01]  /*5290*/  @!P0 FMUL.FTZ R4, R46, R51 ;  /* 0x000000332e048220 */ /* 0x000fe20000410000 */
[----:B------:R-:W-:Y:S01]  /*52a0*/  @!P0 FFMA.FTZ R2, R57, R54, R2 ;  /* 0x0000003639028223 */ /* 0x000fe20000010002 */
[----:B------:R-:W-:Y:S01]  /*52b0*/  @!P0 SHF.L.U32 R57, R63, 0x10, RZ ;  /* 0x000000103f398819 */ /* 0x000fe200000006ff */
[----:B------:R-:W-:Y:S01]  /*52c0*/  @!P0 IMAD.U32 R54, R62, 0x10000, RZ ;  /* 0x000100003e368824 */ /* 0x000fe200078e00ff */
[----:B------:R-:W-:Y:S01]  /*52d0*/  @!P1 IADD3 R133, P2, PT, R34, 0x20, RZ ;  /* 0x0000002022859810 */ /* 0x000fe20007f5e0ff */
[----:B------:R-:W-:Y:S01]  /*52e0*/  @!P0 FMUL.FTZ R5, R44, R49 ;  /* 0x000000312c058220 */ /* 0x000fe20000410000 */
[----:B------:R-:W-:Y:S01]  /*52f0*/  @!P0 F2FP.BF16.F32.PACK_AB R131, R2, R0 ;  /* 0x000000000283823e */ /* 0x000fe200000010ff */
[----:B------:R-:W-:Y:S02]  /*5300*/  @!P0 IMAD.U32 R52, R78, 0x10000, RZ ;  /* 0x000100004e348824 */ /* 0x000fe400078e00ff */
[----:B------:R-:W-:Y:S01]  /*5310*/  @!P0 FFMA.FTZ R3, R56, R58, R3 ;  /* 0x0000003a38038223 */ /* 0x000fe20000010003 */
[----:B------:R-:W-:Y:S01]  /*5320*/  @!P0 LOP3.LUT R56, R62, 0xffff0000, RZ, 0xc0, !PT ;  /* 0xffff00003e388812 */ /* 0x000fe200078ec0ff */
[----:B------:R-:W-:Y:S01]  /*5330*/  @!P0 FFMA.FTZ R4, R59, R60, R4 ;  /* 0x0000003c3b048223 */ /* 0x000fe20000010004 */
[----:B------:R-:W-:Y:S01]  /*5340*/  @!P0 LOP3.LUT R58, R63, 0xffff0000, RZ, 0xc0, !PT ;  /* 0xffff00003f3a8812 */ /* 0x000fe200078ec0ff */
[----:B------:R-:W-:Y:S01]  /*5350*/  @!P0 FMUL.FTZ R6, R40, R43 ;  /* 0x0000002b28068220 */ /* 0x000fe20000410000 */
[C---:B------:R-:W-:Y:S01]  /*5360*/  @!P0 LOP3.LUT R59, R79.reuse, 0xffff0000, RZ, 0xc0, !PT ;  /* 0xffff00004f3b8812 */ /* 0x040fe200078ec0ff */
[----:B------:R-:W-:Y:S01]  /*5370*/  @!P0 FFMA.FTZ R5, R52, R54, R5 ;  /* 0x0000003634058223 */ /* 0x000fe20000010005 */
[----:B------:R-:W-:Y:S01]  /*5380*/  @!P0 F2FP.BF16.F32.PACK_AB R132, R4, R3 ;  /* 0x000000030484823e */ /* 0x000fe200000010ff */
[----:B------:R-:W-:Y:S01]  /*5390*/  @!P0 FMUL.FTZ R7, R36, R41 ;  /* 0x0000002924078220 */ /* 0x000fe20000410000 */
[----:B------:R-:W-:Y:S01]  /*53a0*/  @!P0 MOV R76, R131 ;  /* 0x00000083004c8202 */ /* 0x000fe20000000f00 */
[----:B------:R-:W-:Y:S02]  /*53b0*/  @!P0 IMAD.U32 R52, R79, 0x10000, RZ ;  /* 0x000100004f348824 */ /* 0x000fe400078e00ff */
[----:B------:R-:W-:Y:S01]  /*53c0*/  @!P0 FMUL.FTZ R8, R39, R38 ;  /* 0x0000002627088220 */ /* 0x000fe20000410000 */
[----:B------:R-:W-:Y:S01]  /*53d0*/  @!P0 FFMA.FTZ R6, R55, R56, R6 ;  /* 0x0000003837068223 */ /* 0x000fe20000010006 */
[----:B------:R-:W-:Y:S01]  /*53e0*/  @!P1 IMAD.X R134, RZ, RZ, R130, P2 ;  /* 0x000000ffff869224 */ /* 0x000fe200010e0682 */
[----:B------:R-:W-:Y:S01]  /*53f0*/  @!P1 ISETP.GT.AND P2, PT, R35, 0x20, PT ;  /* 0x000000202300980c */ /* 0x000fe20003f44270 */
[----:B------:R-:W-:Y:S01]  /*5400*/  @!P0 FFMA.FTZ R7, R52, R57, R7 ;  /* 0x0000003934078223 */ /* 0x000fe20000010007 */
[----:B------:R-:W-:Y:S01]  /*5410*/  @!P0 FFMA.FTZ R8, R59, R58, R8 ;  /* 0x0000003a3b088223 */ /* 0x000fe20000010008 */
[----:B------:R-:W-:Y:S01]  /*5420*/  @!P0 F2FP.BF16.F32.PACK_AB R135, R6, R5 ;  /* 0x000000050687823e */ /* 0x000fe200000010ff */
[----:B------:R-:W-:Y:S01]  /*5430*/  @!P0 IMAD.MOV.U32 R77, RZ, RZ, R132 ;  /* 0x000000ffff4d8224 */ /* 0x000fe200078e0084 */
[----:B------:R-:W-:Y:S02]  /*5440*/  @!P1 SEL R133, R133, 0x20, !P2 ;  /* 0x0000002085859807 */ /* 0x000fe40005000000 */
[----:B------:R-:W-:Y:S02]  /*5450*/  @!P1 SEL R136, R134, RZ, !P2 ;  /* 0x000000ff86889207 */ /* 0x000fe40005000000 */
[----:B------:R-:W-:Y:S01]  /*5460*/  @!P0 F2FP.BF16.F32.PACK_AB R134, R8, R7 ;  /* 0x000000070886823e */ /* 0x000fe200000010ff */
[----:B------:R-:W-:Y:S01]  /*5470*/  @!P1 IMAD.SHL.U32 R131, R133, 0x2, RZ ;  /* 0x0000000285839824 */ /* 0x000fe200078e00ff */
[----:B------:R-:W-:Y:S02]  /*5480*/  @!P0 MOV R78, R135 ;  /* 0x00000087004e8202 */ /* 0x000fe40000000f00 */
[----:B------:R-:W-:Y:S01]  /*5490*/  @!P1 SEL R39, R37, R34, P2 ;  /* 0x0000002225279207 */ /* 0x000fe20001000000 */
[----:B------:R-:W-:Y:S01]  /*54a0*/  @!P0 IMAD.MOV.U32 R79, RZ, RZ, R134 ;  /* 0x000000ffff4f8224 */ /* 0x000fe200078e0086 */
[----:B------:R-:W-:Y:S02]  /*54b0*/  @!P1 SHF.L.U64.HI R136, R133, 0x1, R136 ;  /* 0x0000000185889819 */ /* 0x000fe40000010288 */
[----:B------:R-:W-:Y:S01]  /*54c0*/  @!P1 IADD3 R132, P0, PT, R131, R92, RZ ;  /* 0x0000005c83849210 */ /* 0x000fe20007f1e0ff */
[----:B------:R-:W-:Y:S01]  /*54d0*/  @!P1 IMAD.WIDE R40, R39, 0x2, R30 ;  /* 0x0000000227289825 */ /* 0x000fe200078e021e */
[----:B------:R1:W-:Y:S03]  /*54e0*/  ST.E.128 desc[UR4][R96.64], R76 ;  /* 0x0000004c60007985 */ /* 0x0003e6000c101d04 */
[C---:B------:R-:W-:Y:S01]  /*54f0*/  @!P1 IMAD.X R133, R136.reuse, 0x1, R93, P0 ;  /* 0x0000000188859824 */ /* 0x040fe200000e065d */
[----:B------:R-:W-:Y:S04]  /*5500*/  @!P1 IADD3 R54, P0, PT, R131, R94, RZ ;  /* 0x0000005e83369210 */ /* 0x000fe80007f1e0ff */
[----:B------:R-:W-:Y:S01]  /*5510*/  @!P1 IADD3.X R55, PT, PT, R136, R95, RZ, P0, !PT ;  /* 0x0000005f88379210 */ /* 0x000fe200007fe4ff */
[----:B------:R-:W2:Y:S01]  /*5520*/  @!P1 LD.E.128 R40, desc[UR4][R40.64+0x40] ;  /* 0x0000400428289980 */ /* 0x000ea2000c101d00 */
[----:B------:R-:W-:Y:S07]  /*5530*/  ISETP.GT.AND P0, PT, R35, 0x20, !P1 ;  /* 0x000000202300780c */ /* 0x000fee0004f04270 */
[----:B------:R-:W3:Y:S08]  /*5540*/  @!P1 LD.E.128 R132, desc[UR4][R132.64] ;  /* 0x0000000484849980 */ /* 0x000ef0000c101d00 */
[----:B------:R-:W4:Y:S08]  /*5550*/  @!P1 LD.E.128 R60, desc[UR4][R54.64] ;  /* 0x00000004363c9980 */ /* 0x000f30000c101d00 */
[----:B------:R-:W5:Y:S01]  /*5560*/  LD.E.128 R72, desc[UR4][R30.64+0x40] ;  /* 0x000040041e487980 */ /* 0x000f62000c101d00 */
[C---:B--2---:R-:W-:Y:S01]  /*5570*/  @!P1 LOP3.LUT R47, R40.reuse, 0xffff0000, RZ, 0xc0, !PT ;  /* 0xffff0000282f9812 */ /* 0x044fe200078ec0ff */
[----:B------:R-:W-:Y:S01]  /*5580*/  @!P1 IMAD.U32 R48, R40, 0x10000, RZ ;  /* 0x0001000028309824 */ /* 0x000fe200078e00ff */
[C---:B------:R-:W-:Y:S01]  /*5590*/  @!P1 LOP3.LUT R46, R41.reuse, 0xffff0000, RZ, 0xc0, !PT ;  /* 0xffff0000292e9812 */ /* 0x040fe200078ec0ff */
[----:B------:R-:W-:Y:S01]  /*55a0*/  @!P1 IMAD.U32 R45, R41, 0x10000, RZ ;  /* 0x00010000292d9824 */ /* 0x000fe200078e00ff */
[C---:B------:R-:W-:Y:S01]  /*55b0*/  @!P1 SHF.L.U32 R44, R42.reuse, 0x10, RZ ;  /* 0x000000102a2c9819 */ /* 0x040fe200000006ff */
[C---:B------:R-:W-:Y:S01]  /*55c0*/  @!P1 IMAD.U32 R36, R43.reuse, 0x10000, RZ ;  /* 0x000100002b249824 */ /* 0x040fe200078e00ff */
[----:B------:R-:W-:Y:S02]  /*55d0*/  @!P1 LOP3.LUT R40, R42, 0xffff0000, RZ, 0xc0, !PT ;  /* 0xffff00002a289812 */ /* 0x000fe400078ec0ff */
[----:B------:R-:W-:Y:S01]  /*55e0*/  @!P1 LOP3.LUT R39, R43, 0xffff0000, RZ, 0xc0, !PT ;  /* 0xffff00002b279812 */ /* 0x000fe200078ec0ff */
[C---:B---3--:R-:W-:Y:S01]  /*55f0*/  @!P1 IMAD.U32 R53, R132.reuse, 0x10000, RZ ;  /* 0x0001000084359824 */ /* 0x048fe200078e00ff */
[----:B------:R-:W-:Y:S01]  /*5600*/  @!P1 LOP3.LUT R50, R132, 0xffff0000, RZ, 0xc0, !PT ;  /* 0xffff000084329812 */ /* 0x000fe200078ec0ff */
[----:B------:R-:W-:Y:S01]  /*5610*/  @!P1 IMAD.U32 R49, R134, 0x10000, RZ ;  /* 0x0001000086319824 */ /* 0x000fe200078e00ff */
[----:B------:R-:W-:Y:S01]  /*5620*/  @!P1 SHF.L.U32 R42, R133, 0x10, RZ ;  /* 0x00000010852a9819 */ /* 0x000fe200000006ff */
[----:B------:R-:W-:Y:S01]  /*5630*/  @P0 FADD.FTZ R53, -R53, -RZ ;  /* 0x800000ff35350221 */ /* 0x000fe20000010100 */
[----:B------:R-:W-:Y:S01]  /*5640*/  @!P1 LOP3.LUT R51, R133, 0xffff0000, RZ, 0xc0, !PT ;  /* 0xffff000085339812 */ /* 0x000fe200078ec0ff */
[----:B------:R-:W-:Y:S01]  /*5650*/  @P0 FADD.FTZ R50, -R50, -RZ ;  /* 0x800000ff32320221 */ /* 0x000fe20000010100 */
[----:B------:R-:W-:Y:S01]  /*5660*/  @!P1 LOP3.LUT R43, R134, 0xffff0000, RZ, 0xc0, !PT ;  /* 0xffff0000862b9812 */ /* 0x000fe200078ec0ff */
[----:B------:R-:W-:Y:S01]  /*5670*/  @P0 FADD.FTZ R42, -R42, -RZ ;  /* 0x800000ff2a2a0221 */ /* 0x000fe20000010100 */
[----:B------:R-:W-:Y:S01]  /*5680*/  @!P1 SHF.L.U32 R41, R135, 0x10, RZ ;  /* 0x0000001087299819 */ /* 0x000fe200000006ff */
[----:B------:R-:W-:Y:S01]  /*5690*/  @P0 FADD.FTZ R51, -R51, -RZ ;  /* 0x800000ff33330221 */ /* 0x000fe20000010100 */
[----:B------:R-:W-:Y:S01]  /*56a0*/  @!P1 LOP3.LUT R38, R135, 0xffff0000, RZ, 0xc0, !PT ;  /* 0xffff000087269812 */ /* 0x000fe200078ec0ff */
[----:B------:R-:W-:Y:S01]  /*56b0*/  @P0 FADD.FTZ R43, -R43, -RZ ;  /* 0x800000ff2b2b0221 */ /* 0x000fe20000010100 */
[----:B----4-:R-:W-:Y:S01]  /*56c0*/  @!P1 LOP3.LUT R56, R60, 0xffff0000, RZ, 0xc0, !PT ;  /* 0xffff00003c389812 */ /* 0x010fe200078ec0ff */
[----:B------:R-:W-:Y:S01]  /*56d0*/  @P0 FADD.FTZ R49, -R49, -RZ ;  /* 0x800000ff31310221 */ /* 0x000fe20000010100 */
[----:B-----5:R-:W-:Y:S01]  /*56e0*/  @!P1 LOP3.LUT R55, R72, 0xffff0000, RZ, 0xc0, !PT ;  /* 0xffff000048379812 */ /* 0x020fe200078ec0ff */
[----:B------:R-:W-:Y:S01]  /*56f0*/  @P0 FADD.FTZ R41, -R41, -RZ ;  /* 0x800000ff29290221 */ /* 0x000fe20000010100 */
[----:B------:R-:W-:Y:S01]  /*5700*/  @!P1 SHF.L.U32 R57, R61, 0x10, RZ ;  /* 0x000000103d399819 */ /* 0x000fe200000006ff */
[----:B------:R-:W-:Y:S01]  /*5710*/  @P0 FADD.FTZ R38, -R38, -RZ ;  /* 0x800000ff26260221 */ /* 0x000fe20000010100 */
[----:B------:R-:W-:Y:S01]  /*5720*/  ISETP.GE.AND P0, PT, R25, R27, PT ;  /* 0x0000001b1900720c */ /* 0x000fe20003f06270 */
[----:B------:R-:W-:Y:S01]  /*5730*/  @!P1 FMUL.FTZ R9, R48, R53 ;  /* 0x0000003530099220 */ /* 0x000fe20000410000 */
[----:B------:R-:W-:Y:S01]  /*5740*/  @!P1 SHF.L.U32 R58, R73, 0x10, RZ ;  /* 0x00000010493a9819 */ /* 0x000fe200000006ff */
[----:B------:R-:W-:Y:S01]  /*5750*/  @!P1 IMAD.U32 R54, R60, 0x10000, RZ ;  /* 0x000100003c369824 */ /* 0x000fe200078e00ff */
[----:B------:R-:W-:Y:S01]  /*5760*/  @!P1 LOP3.LUT R60, R61, 0xffff0000, RZ, 0xc0, !PT ;  /* 0xffff00003d3c9812 */ /* 0x000fe200078ec0ff */
[----:B------:R-:W-:Y:S01]  /*5770*/  @!P1 IMAD.U32 R52, R72, 0x10000, RZ ;  /* 0x0001000048349824 */ /* 0x000fe200078e00ff */
[----:B------:R-:W-:Y:S01]  /*5780*/  @!P1 LOP3.LUT R59, R73, 0xffff0000, RZ, 0xc0, !PT ;  /* 0xffff0000493b9812 */ /* 0x000fe200078ec0ff */
[----:B------:R-:W-:Y:S01]  /*5790*/  @!P1 FMUL.FTZ R10, R47, R50 ;  /* 0x000000322f0a9220 */ /* 0x000fe20000410000 */
[----:B------:R-:W-:Y:S01]  /*57a0*/  @!P1 FMUL.FTZ R11, R45, R42 ;  /* 0x0000002a2d0b9220 */ /* 0x000fe20000410000 */
[----:B------:R-:W-:Y:S01]  /*57b0*/  @!P1 FFMA.FTZ R9, R52, R54, R9 ;  /* 0x0000003634099223 */ /* 0x000fe20000010009 */
[----:B------:R-:W-:Y:S01]  /*57c0*/  @!P1 SHF.L.U32 R54, R62, 0x10, RZ ;  /* 0x000000103e369819 */ /* 0x000fe200000006ff */
[----:B------:R-:W-:Y:S01]  /*57d0*/  @!P1 FMUL.FTZ R12, R46, R51 ;  /* 0x000000332e0c9220 */ /* 0x000fe20000410000 */
[----:B------:R-:W-:Y:S01]  /*57e0*/  @!P1 FMUL.FTZ R13, R44, R49 ;  /* 0x000000312c0d9220 */ /* 0x000fe20000410000 */
[----:B------:R-:W-:Y:S01]  /*57f0*/  @!P0 IADD3 R134, P2, PT, R34, 0x40, RZ ;  /* 0x0000004022868810 */ /* 0x000fe20007f5e0ff */
[----:B------:R-:W-:Y:S02]  /*5800*/  @!P1 IMAD.U32 R52, R74, 0x10000, RZ ;  /* 0x000100004a349824 */ /* 0x000fe400078e00ff */
[----:B------:R-:W-:Y:S01]  /*5810*/  @!P1 FFMA.FTZ R10, R55, R56, R10 ;  /* 0x00000038370a9223 */ /* 0x000fe2000001000a */
[----:B------:R-:W-:Y:S01]  /*5820*/  @!P1 LOP3.LUT R56, R62, 0xffff0000, RZ, 0xc0, !PT ;  /* 0xffff00003e389812 */ /* 0x000fe200078ec0ff */
[----:B------:R-:W-:Y:S01]  /*5830*/  @!P1 FFMA.FTZ R11, R58, R57, R11 ;  /* 0x000000393a0b9223 */ /* 0x000fe2000001000b */
[----:B------:R-:W-:Y:S01]  /*5840*/  @!P1 LOP3.LUT R55, R74, 0xffff0000, RZ, 0xc0, !PT ;  /* 0xffff00004a379812 */ /* 0x000fe200078ec0ff */
[----:B------:R-:W-:Y:S01]  /*5850*/  @!P1 FFMA.FTZ R12, R59, R60, R12 ;  /* 0x0000003c3b0c9223 */ /* 0x000fe2000001000c */
[----:B------:R-:W-:Y:S01]  /*5860*/  @!P1 LOP3.LUT R58, R63, 0xffff0000, RZ, 0xc0, !PT ;  /* 0xffff00003f3a9812 */ /* 0x000fe200078ec0ff */
[----:B------:R-:W-:Y:S01]  /*5870*/  @!P1 FFMA.FTZ R13, R52, R54, R13 ;  /* 0x00000036340d9223 */ /* 0x000fe2000001000d */
[C---:B------:R-:W-:Y:S01]  /*5880*/  @!P1 SHF.L.U32 R52, R75.reuse, 0x10, RZ ;  /* 0x000000104b349819 */ /* 0x040fe200000006ff */
[----:B------:R-:W-:Y:S01]  /*5890*/  @!P1 FMUL.FTZ R14, R40, R43 ;  /* 0x0000002b280e9220 */ /* 0x000fe20000410000 */
[----:B------:R-:W-:Y:S01]  /*58a0*/  @!P1 LOP3.LUT R59, R75, 0xffff0000, RZ, 0xc0, !PT ;  /* 0xffff00004b3b9812 */ /* 0x000fe200078ec0ff */
[----:B------:R-:W-:Y:S01]  /*58b0*/  @!P1 IMAD.U32 R57, R63, 0x10000, RZ ;  /* 0x000100003f399824 */ /* 0x000fe200078e00ff */
[----:B------:R-:W-:Y:S01]  /*58c0*/  @!P1 F2FP.BF16.F32.PACK_AB R131, R10, R9 ;  /* 0x000000090a83923e */ /* 0x000fe200000010ff */
[----:B------:R-:W-:Y:S01]  /*58d0*/  @!P1 FMUL.FTZ R15, R36, R41 ;  /* 0x00000029240f9220 */ /* 0x000fe20000410000 */
[----:B------:R-:W-:Y:S01]  /*58e0*/  @!P1 F2FP.BF16.F32.PACK_AB R132, R12, R11 ;  /* 0x0000000b0c84923e */ /* 0x000fe200000010ff */
[----:B------:R-:W-:Y:S01]  /*58f0*/  @!P1 FMUL.FTZ R16, R39, R38 ;  /* 0x0000002627109220 */ /* 0x000fe20000410000 */
[----:B------:R-:W-:Y:S01]  /*5900*/  @!P0 IMAD.X R133, RZ, RZ, R130, P2 ;  /* 0x000000ffff858224 */ /* 0x000fe200010e0682 */
[----:B------:R-:W-:Y:S01]  /*5910*/  @!P0 ISETP.GT.AND P2, PT, R35, 0x40, PT ;  /* 0x000000402300880c */ /* 0x000fe20003f44270 */
[----:B------:R-:W-:Y:S01]  /*5920*/  @!P1 FFMA.FTZ R14, R55, R56, R14 ;  /* 0x00000038370e9223 */ /* 0x000fe2000001000e */
[----:B------:R-:W-:Y:S01]  /*5930*/  @!P1 MOV R73, R132 ;  /* 0x0000008400499202 */ /* 0x000fe20000000f00 */
[----:B------:R-:W-:Y:S01]  /*5940*/  @!P1 FFMA.FTZ R15, R52, R57, R15 ;  /* 0x00000039340f9223 */ /* 0x000fe2000001000f */
[----:B------:R-:W-:Y:S01]  /*5950*/  @!P0 SEL R134, R134, 0x40, !P2 ;  /* 0x0000004086868807 */ /* 0x000fe20005000000 */
[----:B------:R-:W-:Y:S01]  /*5960*/  @!P1 FFMA.FTZ R16, R59, R58, R16 ;  /* 0x0000003a3b109223 */ /* 0x000fe20000010010 */
[----:B------:R-:W-:Y:S01]  /*5970*/  @!P0 SEL R135, R133, RZ, !P2 ;  /* 0x000000ff85878207 */ /* 0x000fe20005000000 */
[----:B------:R-:W-:Y:S01]  /*5980*/  @!P1 IMAD.MOV.U32 R72, RZ, RZ, R131 ;  /* 0x000000ffff489224 */ /* 0x000fe200078e0083 */
[----:B------:R-:W-:Y:S02]  /*5990*/  @!P1 F2FP.BF16.F32.PACK_AB R133, R14, R13 ;  /* 0x0000000d0e85923e */ /* 0x000fe400000010ff */
[----:B------:R-:W-:Y:S02]  /*59a0*/  @!P1 F2FP.BF16.F32.PACK_AB R138, R16, R15 ;  /* 0x0000000f108a923e */ /* 0x000fe400000010ff */
[C---:B------:R-:W-:Y:S01]  /*59b0*/  @!P0 SHF.L.U32 R137, R134.reuse, 0x1, RZ ;  /* 0x0000000186898819 */ /* 0x040fe200000006ff */
[----:B------:R-:W-:Y:S01]  /*59c0*/  @!P1 IMAD.MOV.U32 R74, RZ, RZ, R133 ;  /* 0x000000ffff4a9224 */ /* 0x000fe200078e0085 */
[----:B------:R-:W-:Y:S02]  /*59d0*/  @!P1 MOV R75, R138 ;  /* 0x0000008a004b9202 */ /* 0x000fe40000000f00 */
[----:B------:R-:W-:Y:S02]  /*59e0*/  @!P0 SEL R39, R37, R34, P2 ;  /* 0x0000002225278207 */ /* 0x000fe40001000000 */
[----:B------:R-:W-:Y:S01]  /*59f0*/  @!P0 SHF.L.U64.HI R136, R134, 0x1, R135 ;  /* 0x0000000186888819 */ /* 0x000fe20000010287 */
[----:B------:R2:W-:Y:S01]  /*5a00*/  ST.E.128 desc[UR4][R96.64+0x40], R72 ;  /* 0x0000404860007985 */ /* 0x0005e2000c101d04 */
[----:B------:R-:W-:Y:S01]  /*5a10*/  @!P0 IADD3 R132, P1, PT, R137, R92, RZ ;  /* 0x0000005c89848210 */ /* 0x000fe20007f3e0ff */
[----:B------:R-:W-:Y:S04]  /*5a20*/  @!P0 IMAD.WIDE R40, R39, 0x2, R30 ;  /* 0x0000000227288825 */ /* 0x000fe800078e021e */
[C---:B------:R-:W-:Y:S01]  /*5a30*/  @!P0 IMAD.X R133, R136.reuse, 0x1, R93, P1 ;  /* 0x0000000188858824 */ /* 0x040fe200008e065d */
[----:B------:R-:W-:Y:S01]  /*5a40*/  @!P0 IADD3 R54, P1, PT, R137, R94, RZ ;  /* 0x0000005e89368210 */ /* 0x000fe20007f3e0ff */
[----:B------:R-:W3:Y:S03]  /*5a50*/  @!P0 LD.E.128 R40, desc[UR4][R40.64+0x80] ;  /* 0x0000800428288980 */ /* 0x000ee6000c101d00 */
[----:B------:R-:W-:Y:S02]  /*5a60*/  @!P0 IADD3.X R55, PT, PT, R136, R95, RZ, P1, !PT ;  /* 0x0000005f88378210 */ /* 0x000fe40000ffe4ff */
[----:B------:R-:W-:Y:S03]  /*5a70*/  ISETP.GT.AND P1, PT, R35, 0x40, !P0 ;  /* 0x000000402300780c */ /* 0x000fe60004724270 */
[----:B------:R-:W4:Y:S08]  /*5a80*/  @!P0 LD.E.128 R132, desc[UR4][R132.64] ;  /* 0x0000000484848980 */ /* 0x000f30000c101d00 */
[----:B------:R-:W5:Y:S08]  /*5a90*/  @!P0 LD.E.128 R60, desc[UR4][R54.64] ;  /* 0x00000004363c8980 */ /* 0x000f70000c101d00 */
[----:B-1----:R-:W2:Y:S01]  /*5aa0*/  LD.E.128 R76, desc[UR4][R30.64+0x80] ;  /* 0x000080041e4c7980 */ /* 0x002ea2000c101d00 */
[----:B---3--:R-:W-:Y:S01]  /*5ab0*/  @!P0 LOP3.LUT R47, R40, 0xffff0000, RZ, 0xc0, !PT ;  /* 0xffff0000282f8812 */ /* 0x008fe200078ec0ff */
[----:B------:R-:W-:Y:S01]  /*5ac0*/  @!P0 IMAD.U32 R44, R42, 0x10000, RZ ;  /* 0x000100002a2c8824 */ /* 0x000fe200078e00ff */
[----:B------:R-:W-:Y:S01]  /*5ad0*/  @!P0 SHF.L.U32 R45, R41, 0x10, RZ ;  /* 0x00000010292d8819 */ /* 0x000fe200000006ff */
[----:B------:R-:W-:Y:S01]  /*5ae0*/  @!P0 IMAD.U32 R48, R40, 0x10000, RZ ;  /* 0x0001000028308824 */ /* 0x000fe200078e00ff */
[----:B------:R-:W-:Y:S02]  /*5af0*/  @!P0 LOP3.LUT R40, R42, 0xffff0000, RZ, 0xc0, !PT ;  /* 0xffff00002a288812 */ /* 0x000fe400078ec0ff */
[----:B------:R-:W-:Y:S02]  /*5b00*/  @!P0 SHF.L.U32 R36, R43, 0x10, RZ ;  /* 0x000000102b248819 */ /* 0x000fe400000006ff */
        /* <DEDUP_REMOVED lines=8> */
[----:B------:R-:W-:Y:S01]  /*5b90*/  @!P0 LOP3.LUT R46, R41, 0xffff0000, RZ, 0xc0, !PT ;  /* 0xffff0000292e8812 */ /* 0x000fe200078ec0ff */
[----:B------:R-:W-:Y:S01]  /*5ba0*/  @P1 FADD.FTZ R42, -R42, -RZ ;  /* 0x800000ff2a2a1221 */ /* 0x000fe20000010100 */
[----:B------:R-:W-:Y:S01]  /*5bb0*/  @!P0 LOP3.LUT R43, R134, 0xffff0000, RZ, 0xc0, !PT ;  /* 0xffff0000862b8812 */ /* 0x000fe200078ec0ff */
[C---:B-----5:R-:W-:Y:S01]  /*5bc0*/  @!P0 IMAD.U32 R54, R60.reuse, 0x10000, RZ ;  /* 0x000100003c368824 */ /* 0x060fe200078e00ff */
[----:B------:R-:W-:Y:S01]  /*5bd0*/  @!P0 LOP3.LUT R56, R60, 0xffff0000, RZ, 0xc0, !PT ;  /* 0xffff00003c388812 */ /* 0x000fe200078ec0ff */
[----:B------:R-:W-:Y:S01]  /*5be0*/  @!P0 FMUL.FTZ R17, R48, R53 ;  /* 0x0000003530118220 */ /* 0x000fe20000410000 */
[----:B------:R-:W-:Y:S01]  /*5bf0*/  @!P0 SHF.L.U32 R41, R135, 0x10, RZ ;  /* 0x0000001087298819 */ /* 0x000fe200000006ff */
[----:B------:R-:W-:Y:S01]  /*5c00*/  @!P0 FMUL.FTZ R18, R47, R50 ;  /* 0x000000322f128220 */ /* 0x000fe20000410000 */
[C---:B--2---:R-:W-:Y:S01]  /*5c10*/  @!P0 LOP3.LUT R55, R76.reuse, 0xffff0000, RZ, 0xc0, !PT ;  /* 0xffff00004c378812 */ /* 0x044fe200078ec0ff */
[----:B------:R-:W-:Y:S01]  /*5c20*/  @!P0 IMAD.U32 R52, R76, 0x10000, RZ ;  /* 0x000100004c348824 */ /* 0x000fe200078e00ff */
[----:B------:R-:W-:Y:S01]  /*5c30*/  @!P0 LOP3.LUT R38, R135, 0xffff0000, RZ, 0xc0, !PT ;  /* 0xffff000087268812 */ /* 0x000fe200078ec0ff */
[----:B------:R-:W-:Y:S01]  /*5c40*/  @!P0 FMUL.FTZ R19, R45, R42 ;  /* 0x0000002a2d138220 */ /* 0x000fe20000410000 */
[----:B------:R-:W-:Y:S01]  /*5c50*/  @!P0 SHF.L.U32 R57, R61, 0x10, RZ ;  /* 0x000000103d398819 */ /* 0x000fe200000006ff */
[----:B------:R-:W-:Y:S01]  /*5c60*/  @!P0 FFMA.FTZ R17, R52, R54, R17 ;  /* 0x0000003634118223 */ /* 0x000fe20000010011 */
[----:B------:R-:W-:Y:S01]  /*5c70*/  @!P0 SHF.L.U32 R58, R77, 0x10, RZ ;  /* 0x000000104d3a8819 */ /* 0x000fe200000006ff */
[----:B------:R-:W-:Y:S01]  /*5c80*/  @P1 FADD.FTZ R51, -R51, -RZ ;  /* 0x800000ff33331221 */ /* 0x000fe20000010100 */
[----:B------:R-:W-:Y:S01]  /*5c90*/  @!P0 LOP3.LUT R59, R61, 0xffff0000, RZ, 0xc0, !PT ;  /* 0xffff00003d3b8812 */ /* 0x000fe200078ec0ff */
[----:B------:R-:W-:Y:S01]  /*5ca0*/  @P1 FADD.FTZ R49, -R49, -RZ ;  /* 0x800000ff31311221 */ /* 0x000fe20000010100 */
[----:B------:R-:W-:Y:S01]  /*5cb0*/  @!P0 LOP3.LUT R61, R62, 0xffff0000, RZ, 0xc0, !PT ;  /* 0xffff00003e3d8812 */ /* 0x000fe200078ec0ff */
[----:B------:R-:W-:Y:S01]  /*5cc0*/  @!P0 FFMA.FTZ R18, R55, R56, R18 ;  /* 0x0000003837128223 */ /* 0x000fe20000010012 */
[----:B------:R-:W-:Y:S01]  /*5cd0*/  @!P0 LOP3.LUT R55, R77, 0xffff0000, RZ, 0xc0, !PT ;  /* 0xffff00004d378812 */ /* 0x000fe200078ec0ff */
[----:B------:R-:W-:Y:S01]  /*5ce0*/  @P1 FADD.FTZ R43, -R43, -RZ ;  /* 0x800000ff2b2b1221 */ /* 0x000fe20000010100 */
[----:B------:R-:W-:Y:S01]  /*5cf0*/  @!P0 LOP3.LUT R64, R63, 0xffff0000, RZ, 0xc0, !PT ;  /* 0xffff00003f408812 */ /* 0x000fe200078ec0ff */
[----:B------:R-:W-:Y:S01]  /*5d00*/  @P1 FADD.FTZ R41, -R41, -RZ ;  /* 0x800000ff29291221 */ /* 0x000fe20000010100 */
[----:B------:R-:W-:Y:S01]  /*5d10*/  @!P0 SHF.L.U32 R54, R79, 0x10, RZ ;  /* 0x000000104f368819 */ /* 0x000fe200000006ff */
[----:B------:R-:W-:Y:S01]  /*5d20*/  @!P0 FFMA.FTZ R19, R58, R57, R19 ;  /* 0x000000393a138223 */ /* 0x000fe20000010013 */
[----:B------:R-:W-:Y:S01]  /*5d30*/  @!P0 LOP3.LUT R57, R78, 0xffff0000, RZ, 0xc0, !PT ;  /* 0xffff00004e398812 */ /* 0x000fe200078ec0ff */
[----:B------:R-:W-:Y:S01]  /*5d40*/  @!P0 FMUL.FTZ R20, R46, R51 ;  /* 0x000000332e148220 */ /* 0x000fe20000410000 */
[----:B------:R-:W-:Y:S01]  /*5d50*/  @!P0 F2FP.BF16.F32.PACK_AB R131, R18, R17 ;  /* 0x000000111283823e */ /* 0x000fe200000010ff */
[----:B------:R-:W-:Y:S01]  /*5d60*/  @P1 FADD.FTZ R38, -R38, -RZ ;  /* 0x800000ff26261221 */ /* 0x000fe20000010100 */
[----:B------:R-:W-:Y:S02]  /*5d70*/  @!P0 IMAD.U32 R52, R78, 0x10000, RZ ;  /* 0x000100004e348824 */ /* 0x000fe400078e00ff */
[----:B------:R-:W-:Y:S01]  /*5d80*/  @!P0 FMUL.FTZ R21, R44, R49 ;  /* 0x000000312c158220 */ /* 0x000fe20000410000 */
[----:B------:R-:W-:Y:S01]  /*5d90*/  @!P0 IMAD.U32 R60, R62, 0x10000, RZ ;  /* 0x000100003e3c8824 */ /* 0x000fe200078e00ff */
[----:B------:R-:W-:Y:S01]  /*5da0*/  @!P0 SHF.L.U32 R62, R63, 0x10, RZ ;  /* 0x000000103f3e8819 */ /* 0x000fe200000006ff */
        /* <DEDUP_REMOVED lines=17> */
.L_x_3127:
[----:B------:R-:W-:Y:S05]  /*5ec0*/  BSYNC.RECONVERGENT B0 ;  /* 0x0000000000007941 */ /* 0x000fea0003800200 */
.L_x_3126:
[----:B------:R-:W-:Y:S04]  /*5ed0*/  BSSY.RECONVERGENT B0, `(.L_x_3128) ;  /* 0x0000102000007945 */ /* 0x000fe80003800200 */
[----:B------:R-:W-:Y:S05]  /*5ee0*/  @!P6 BRA `(.L_x_3129) ;  /* 0x000000100000e947 */ /* 0x000fea0003800000 */
[----:B------:R-:W-:Y:S02]  /*5ef0*/  ISETP.GE.AND P0, PT, R28, R27, PT ;  /* 0x0000001b1c00720c */ /* 0x000fe40003f06270 */
[C---:B------:R-:W-:Y:S04]  /*5f00*/  LEA R14, P2, R103.reuse, R30, 0x1 ;  /* 0x0000001e670e7211 */ /* 0x040fe800078408ff */
[----:B------:R-:W-:Y:S05]  /*5f10*/  LEA.HI.X R15, R103, R31, R101, 0x1, P2 ;  /* 0x0000001f670f7211 */ /* 0x000fea00010f0c65 */
[----:B------:R-:W2:Y:S02]  /*5f20*/  LD.E.128 R48, desc[UR4][R14.64] ;  /* 0x000000040e307980 */ /* 0x000ea4000c101d00 */
[----:B------:R-:W-:Y:S04]  /*5f30*/  @!P0 ISETP.GT.AND P1, PT, R35, RZ, PT ;  /* 0x000000ff2300820c */ /* 0x000fe80003f24270 */
[----:B------:R-:W-:Y:S02]  /*5f40*/  @!P0 SEL R0, R34, RZ, !P1 ;  /* 0x000000ff22008207 */ /* 0x000fe40004800000 */
[----:B------:R-:W-:Y:S02]  /*5f50*/  @!P0 SEL R3, R130, RZ, !P1 ;  /* 0x000000ff82038207 */ /* 0x000fe40004800000 */
[----:B------:R-:W-:Y:S02]  /*5f60*/  @!P0 IADD3 R5, P2, PT, R115, R0, RZ ;  /* 0x0000000073058210 */ /* 0x000fe40007f5e0ff */
[----:B------:R-:W-:Y:S03]  /*5f70*/  @!P0 SEL R9, R37, R34, P1 ;  /* 0x0000002225098207 */ /* 0x000fe60000800000 */
[----:B------:R-:W-:Y:S01]  /*5f80*/  @!P0 IMAD.X R0, R104, 0x1, R3, P2 ;  /* 0x0000000168008824 */ /* 0x000fe200010e0603 */
[----:B------:R-:W-:Y:S01]  /*5f90*/  ISETP.GT.AND P2, PT, R35, RZ, !P0 ;  /* 0x000000ff2300720c */ /* 0x000fe20004744270 */
[----:B------:R-:W-:Y:S02]  /*5fa0*/  @!P0 IMAD.SHL.U32 R3, R5, 0x2, RZ ;  /* 0x0000000205038824 */ /* 0x000fe400078e00ff */
[----:B------:R-:W-:Y:S01]  /*5fb0*/  @!P0 IMAD.WIDE R18, R9, 0x2, R14 ;  /* 0x0000000209128825 */ /* 0x000fe200078e020e */
[----:B------:R-:W-:Y:S02]  /*5fc0*/  @!P0 SHF.L.U64.HI R0, R5, 0x1, R0 ;  /* 0x0000000105008819 */ /* 0x000fe40000010200 */
[C---:B------:R-:W-:Y:S03]  /*5fd0*/  @!P0 IADD3 R6, P1, PT, R3.reuse, R92, RZ ;  /* 0x0000005c03068210 */ /* 0x040fe60007f3e0ff */
[----:B------:R-:W3:Y:S01]  /*5fe0*/  @!P0 LD.E.128 R16, desc[UR4][R18.64] ;  /* 0x0000000412108980 */ /* 0x000ee2000c101d00 */
[C---:B------:R-:W-:Y:S02]  /*5ff0*/  @!P0 IADD3.X R7, PT, PT, R0.reuse, R93, RZ, P1, !PT ;  /* 0x0000005d00078210 */ /* 0x040fe40000ffe4ff */
[----:B------:R-:W-:Y:S05]  /*6000*/  @!P0 IADD3 R40, P1, PT, R3, R94, RZ ;  /* 0x0000005e03288210 */ /* 0x000fea0007f3e0ff */
[----:B------:R-:W4:Y:S01]  /*6010*/  @!P0 LD.E.128 R4, desc[UR4][R6.64] ;  /* 0x0000000406048980 */ /* 0x000f22000c101d00 */
[----:B------:R-:W-:Y:S01]  /*6020*/  @!P0 IMAD.X R41, R0, 0x1, R95, P1 ;  /* 0x0000000100298824 */ /* 0x000fe200008e065f */
[----:B------:R-:W-:Y:S06]  /*6030*/  ISETP.GE.AND P1, PT, R26, R27, PT ;  /* 0x0000001b1a00720c */ /* 0x000fec0003f26270 */
[----:B------:R2:W5:Y:S02]  /*6040*/  @!P0 LD.E.128 R44, desc[UR4][R40.64] ;  /* 0x00000004282c8980 */ /* 0x000564000c101d00 */
[C---:B--2---:R-:W-:Y:S01]  /*6050*/  @!P0 SHF.L.U32 R41, R48.reuse, 0x10, RZ ;  /* 0x0000001030298819 */ /* 0x044fe200000006ff */
[----:B------:R-:W-:Y:S01]  /*6060*/  @!P0 IMAD.U32 R40, R49, 0x10000, RZ ;  /* 0x0001000031288824 */ /* 0x000fe200078e00ff */
[----:B------:R-:W-:Y:S02]  /*6070*/  @!P0 LOP3.LUT R43, R48, 0xffff0000, RZ, 0xc0, !PT ;  /* 0xffff0000302b8812 */ /* 0x000fe400078ec0ff */
[C---:B---3--:R-:W-:Y:S01]  /*6080*/  @!P0 LOP3.LUT R11, R19.reuse, 0xffff0000, RZ, 0xc0, !PT ;  /* 0xffff0000130b8812 */ /* 0x048fe200078ec0ff */
[----:B------:R-:W-:Y:S01]  /*6090*/  @!P0 IMAD.U32 R9, R19, 0x10000, RZ ;  /* 0x0001000013098824 */ /* 0x000fe200078e00ff */
[C---:B------:R-:W-:Y:S01]  /*60a0*/  @!P0 LOP3.LUT R21, R16.reuse, 0xffff0000, RZ, 0xc0, !PT ;  /* 0xffff000010158812 */ /* 0x040fe200078ec0ff */
[----:B------:R-:W-:Y:S01]  /*60b0*/  @!P0 IMAD.U32 R22, R16, 0x10000, RZ ;  /* 0x0001000010168824 */ /* 0x000fe200078e00ff */
[C---:B------:R-:W-:Y:S01]  /*60c0*/  @!P0 SHF.L.U32 R16, R17.reuse, 0x10, RZ ;  /* 0x0000001011108819 */ /* 0x040fe200000006ff */
[----:B------:R-:W-:Y:S01]  /*60d0*/  @!P0 IMAD.U32 R13, R18, 0x10000, RZ ;  /* 0x00010000120d8824 */ /* 0x000fe200078e00ff */
[----:B------:R-:W-:Y:S02]  /*60e0*/  @!P0 LOP3.LUT R20, R17, 0xffff0000, RZ, 0xc0, !PT ;  /* 0xffff000011148812 */ /* 0x000fe400078ec0ff */
[C---:B----4-:R-:W-:Y:S01]  /*60f0*/  @!P0 SHF.L.U32 R39, R4.reuse, 0x10, RZ ;  /* 0x0000001004278819 */ /* 0x050fe200000006ff */
[C---:B------:R-:W-:Y:S01]  /*6100*/  @!P0 IMAD.U32 R23, R5.reuse, 0x10000, RZ ;  /* 0x0001000005178824 */ /* 0x040fe200078e00ff */
[----:B------:R-:W-:Y:S02]  /*6110*/  @!P0 LOP3.LUT R24, R4, 0xffff0000, RZ, 0xc0, !PT ;  /* 0xffff000004188812 */ /* 0x000fe400078ec0ff */
[----:B------:R-:W-:Y:S01]  /*6120*/  @!P0 LOP3.LUT R19, R5, 0xffff0000, RZ, 0xc0, !PT ;  /* 0xffff000005138812 */ /* 0x000fe200078ec0ff */
[----:B------:R-:W-:Y:S01]  /*6130*/  @P2 FADD.FTZ R39, -R39, -RZ ;  /* 0x800000ff27272221 */ /* 0x000fe20000010100 */
[----:B------:R-:W-:Y:S01]  /*6140*/  @!P0 LOP3.LUT R10, R18, 0xffff0000, RZ, 0xc0, !PT ;  /* 0xffff0000120a8812 */ /* 0x000fe200078ec0ff */
[----:B------:R-:W-:Y:S01]  /*6150*/  @P2 FADD.FTZ R24, -R24, -RZ ;  /* 0x800000ff18182221 */ /* 0x000fe20000010100 */
[----:B-----5:R-:W-:Y:S01]  /*6160*/  @!P0 LOP3.LUT R38, R44, 0xffff0000, RZ, 0xc0, !PT ;  /* 0xffff00002c268812 */ /* 0x020fe200078ec0ff */
[----:B------:R-:W-:Y:S01]  /*6170*/  @P2 FADD.FTZ R23, -R23, -RZ ;  /* 0x800000ff17172221 */ /* 0x000fe20000010100 */
[----:B------:R-:W-:Y:S01]  /*6180*/  @!P0 LOP3.LUT R17, R6, 0xffff0000, RZ, 0xc0, !PT ;  /* 0xffff000006118812 */ /* 0x000fe200078ec0ff */
[----:B------:R-:W-:Y:S01]  /*6190*/  @P2 FADD.FTZ R19, -R19, -RZ ;  /* 0x800000ff13132221 */ /* 0x000fe20000010100 */
[C---:B------:R-:W-:Y:S01]  /*61a0*/  @!P0 SHF.L.U32 R12, R7.reuse, 0x10, RZ ;  /* 0x00000010070c8819 */ /* 0x040fe200000006ff */
[----:B------:R-:W-:Y:S01]  /*61b0*/  @!P0 FMUL.FTZ R0, R22, R39 ;  /* 0x0000002716008220 */ /* 0x000fe20000410000 */
[----:B------:R-:W-:Y:S01]  /*61c0*/  @!P0 LOP3.LUT R8, R7, 0xffff0000, RZ, 0xc0, !PT ;  /* 0xffff000007088812 */ /* 0x000fe200078ec0ff */
[----:B------:R-:W-:Y:S01]  /*61d0*/  @!P0 IMAD.U32 R36, R44, 0x10000, RZ ;  /* 0x000100002c248824 */ /* 0x000fe200078e00ff */
[----:B------:R-:W-:Y:S01]  /*61e0*/  @!P0 LOP3.LUT R44, R45, 0xffff0000, RZ, 0xc0, !PT ;  /* 0xffff00002d2c8812 */ /* 0x000fe200078ec0ff */
[----:B------:R-:W-:Y:S01]  /*61f0*/  @!P0 FMUL.FTZ R2, R21, R24 ;  /* 0x0000001815028220 */ /* 0x000fe20000410000 */
[----:B------:R-:W-:Y:S01]  /*6200*/  @!P0 IMAD.U32 R42, R45, 0x10000, RZ ;  /* 0x000100002d2a8824 */ /* 0x000fe200078e00ff */
[----:B------:R-:W-:Y:S01]  /*6210*/  @!P0 LOP3.LUT R45, R49, 0xffff0000, RZ, 0xc0, !PT ;  /* 0xffff0000312d8812 */ /* 0x000fe200078ec0ff */
[----:B------:R-:W-:Y:S01]  /*6220*/  @!P0 FMUL.FTZ R3, R16, R23 ;  /* 0x0000001710038220 */ /* 0x000fe20000410000 */
[----:B------:R-:W-:Y:S01]  /*6230*/  @!P0 FMUL.FTZ R4, R20, R19 ;  /* 0x0000001314048220 */ /* 0x000fe20000410000 */
[----:B------:R-:W-:Y:S01]  /*6240*/  @!P0 FFMA.FTZ R0, R41, R36, R0 ;  /* 0x0000002429008223 */ /* 0x000fe20000010000 */
[----:B------:R-:W-:Y:S02]  /*6250*/  @!P0 IMAD.U32 R18, R6, 0x10000, RZ ;  /* 0x0001000006128824 */ /* 0x000fe400078e00ff */
[----:B------:R-:W-:Y:S01]  /*6260*/  @!P0 FFMA.FTZ R2, R43, R38, R2 ;  /* 0x000000262b028223 */ /* 0x000fe20000010002 */
[----:B------:R-:W-:Y:S01]  /*6270*/  @!P0 SHF.L.U32 R38, R46, 0x10, RZ ;  /* 0x000000102e268819 */ /* 0x000fe200000006ff */
[----:B------:R-:W-:Y:S01]  /*6280*/  @!P0 FFMA.FTZ R3, R40, R42, R3 ;  /* 0x0000002a28038223 */ /* 0x000fe20000010003 */
[----:B------:R-:W-:Y:S01]  /*6290*/  @!P0 LOP3.LUT R40, R46, 0xffff0000, RZ, 0xc0, !PT ;  /* 0xffff00002e288812 */ /* 0x000fe200078ec0ff */
[----:B------:R-:W-:Y:S01]  /*62a0*/  @!P0 FFMA.FTZ R4, R45, R44, R4 ;  /* 0x0000002c2d048223 */ /* 0x000fe20000010004 */
[----:B------:R-:W-:Y:S01]  /*62b0*/  @!P0 F2FP.BF16.F32.PACK_AB R2, R2, R0 ;  /* 0x000000000202823e */ /* 0x000fe200000010ff */
[----:B------:R-:W-:Y:S01]  /*62c0*/  @P2 FADD.FTZ R18, -R18, -RZ ;  /* 0x800000ff12122221 */ /* 0x000fe20000010100 */
[----:B------:R-:W-:Y:S01]  /*62d0*/  @!P0 LOP3.LUT R42, R47, 0xffff0000, RZ, 0xc0, !PT ;  /* 0xffff00002f2a8812 */ /* 0x000fe200078ec0ff */
[----:B------:R-:W-:Y:S01]  /*62e0*/  @P2 FADD.FTZ R17, -R17, -RZ ;  /* 0x800000ff11112221 */ /* 0x000fe20000010100 */
[----:B------:R-:W-:Y:S01]  /*62f0*/  @!P0 F2FP.BF16.F32.PACK_AB R55, R4, R3 ;  /* 0x000000030437823e */ /* 0x000fe200000010ff */
[----:B------:R-:W-:Y:S01]  /*6300*/  @P2 FADD.FTZ R12, -R12, -RZ ;  /* 0x800000ff0c0c2221 */ /* 0x000fe20000010100 */
[----:B------:R-:W-:Y:S01]  /*6310*/  @!P0 LOP3.LUT R3, R50, 0xffff0000, RZ, 0xc0, !PT ;  /* 0xffff000032038812 */ /* 0x000fe200078ec0ff */
[----:B------:R-:W-:Y:S01]  /*6320*/  @P2 FADD.FTZ R8, -R8, -RZ ;  /* 0x800000ff08082221 */ /* 0x000fe20000010100 */
[----:B------:R-:W-:Y:S01]  /*6330*/  @!P1 ISETP.GT.AND P2, PT, R35, 0x20, PT ;  /* 0x000000202300980c */ /* 0x000fe20003f44270 */
[----:B------:R-:W-:Y:S01]  /*6340*/  @!P0 FMUL.FTZ R5, R13, R18 ;  /* 0x000000120d058220 */ /* 0x000fe20000410000 */
[----:B------:R-:W-:Y:S01]  /*6350*/  @!P0 LOP3.LUT R43, R51, 0xffff0000, RZ, 0xc0, !PT ;  /* 0xffff0000332b8812 */ /* 0x000fe200078ec0ff */
[----:B------:R-:W-:Y:S01]  /*6360*/  @!P0 IMAD.U32 R36, R50, 0x10000, RZ ;  /* 0x0001000032248824 */ /* 0x000fe200078e00ff */
[----:B------:R-:W-:Y:S01]  /*6370*/  @!P1 SEL R4, R34, RZ, !P2 ;  /* 0x000000ff22049207 */ /* 0x000fe20005000000 */
[----:B------:R-:W-:Y:S01]  /*6380*/  @!P0 FMUL.FTZ R6, R10, R17 ;  /* 0x000000110a068220 */ /* 0x000fe20000410000 */
[----:B------:R-:W-:Y:S01]  /*6390*/  @!P1 SEL R53, R130, RZ, !P2 ;  /* 0x000000ff82359207 */ /* 0x000fe20005000000 */
[----:B------:R-:W-:Y:S01]  /*63a0*/  @!P0 FMUL.FTZ R7, R9, R12 ;  /* 0x0000000c09078220 */ /* 0x000fe20000410000 */
[----:B------:R-:W-:Y:S01]  /*63b0*/  @!P1 IADD3 R4, P6, PT, R115, R4, RZ ;  /* 0x0000000473049210 */ /* 0x000fe20007fde0ff */
[----:B------:R-:W-:Y:S02]  /*63c0*/  @!P0 IMAD.U32 R41, R47, 0x10000, RZ ;  /* 0x000100002f298824 */ /* 0x000fe400078e00ff */
[----:B------:R-:W-:Y:S01]  /*63d0*/  @!P0 FMUL.FTZ R8, R11, R8 ;  /* 0x000000080b088220 */ /* 0x000fe20000410000 */
[----:B------:R-:W-:Y:S01]  /*63e0*/  @!P0 IMAD.U32 R0, R51, 0x10000, RZ ;  /* 0x0001000033008824 */ /* 0x000fe200078e00ff */
[----:B------:R-:W-:Y:S01]  /*63f0*/  @!P1 IADD3.X R53, PT, PT, R104, R53, RZ, P6, !PT ;  /* 0x0000003568359210 */ /* 0x000fe200037fe4ff */
[----:B------:R-:W-:Y:S01]  /*6400*/  @!P0 FFMA.FTZ R5, R36, R38, R5 ;  /* 0x0000002624058223 */ /* 0x000fe20000010005 */
[----:B------:R-:W-:Y:S01]  /*6410*/  LEA R72, P6, R81, R96, 0x1 ;  /* 0x0000006051487211 */ /* 0x000fe200078c08ff */
[----:B------:R-:W-:Y:S01]  /*6420*/  @!P0 FFMA.FTZ R6, R3, R40, R6 ;  /* 0x0000002803068223 */ /* 0x000fe20000010006 */
[----:B------:R-:W-:Y:S01]  /*6430*/  @!P1 SEL R3, R37, R34, P2 ;  /* 0x0000002225039207 */ /* 0x000fe20001000000 */
[----:B------:R-:W-:Y:S01]  /*6440*/  @!P0 FFMA.FTZ R7, R0, R41, R7 ;  /* 0x0000002900078223 */ /* 0x000fe20000010007 */
[----:B------:R-:W-:Y:S01]  /*6450*/  LEA.HI.X R73, R81, R97, R82, 0x1, P6 ;  /* 0x0000006151497211 */ /* 0x000fe200030f0c52 */
[----:B------:R-:W-:Y:S01]  /*6460*/  @!P0 FFMA.FTZ R8, R43, R42, R8 ;  /* 0x0000002a2b088223 */ /* 0x000fe20000010008 */
[----:B------:R-:W-:Y:S01]  /*6470*/  @!P0 F2FP.BF16.F32.PACK_AB R6, R6, R5 ;  /* 0x000000050606823e */ /* 0x000fe200000010ff */
[----:B------:R-:W-:Y:S01]  /*6480*/  @!P0 IMAD.MOV.U32 R48, RZ, RZ, R2 ;  /* 0x000000ffff308224 */ /* 0x000fe200078e0002 */
[----:B------:R-:W-:Y:S01]  /*6490*/  @!P1 SHF.L.U32 R43, R4, 0x1, RZ ;  /* 0x00000001042b9819 */ /* 0x000fe200000006ff */
[----:B------:R-:W-:Y:S01]  /*64a0*/  @!P0 IMAD.MOV.U32 R49, RZ, RZ, R55 ;  /* 0x000000ffff318224 */ /* 0x000fe200078e0037 */
[----:B------:R-:W-:Y:S01]  /*64b0*/  @!P0 F2FP.BF16.F32.PACK_AB R7, R8, R7 ;  /* 0x000000070807823e */ /* 0x000fe200000010ff */
[----:B------:R-:W-:Y:S01]  /*64c0*/  @!P0 IMAD.MOV.U32 R50, RZ, RZ, R6 ;  /* 0x000000ffff328224 */ /* 0x000fe200078e0006 */
[----:B------:R-:W-:Y:S01]  /*64d0*/  @!P1 SHF.L.U64.HI R0, R4, 0x1, R53 ;  /* 0x0000000104009819 */ /* 0x000fe20000010235 */
[----:B------:R-:W-:Y:S04]  /*64e0*/  @!P1 IMAD.WIDE R4, R3, 0x2, R14 ;  /* 0x0000000203049825 */ /* 0x000fe800078e020e */
[----:B------:R-:W-:Y:S01]  /*64f0*/  @!P0 IMAD.MOV.U32 R51, RZ, RZ, R7 ;  /* 0x000000ffff338224 */ /* 0x000fe200078e0007 */
[C---:B------:R-:W-:Y:S04]  /*6500*/  @!P1 IADD3 R60, P0, PT, R43.reuse, R92, RZ ;  /* 0x0000005c2b3c9210 */ /* 0x040fe80007f1e0ff */
[C---:B------:R-:W-:Y:S01]  /*6510*/  @!P1 IADD3.X R61, PT, PT, R0.reuse, R93, RZ, P0, !PT ;  /* 0x0000005d003d9210 */ /* 0x040fe200007fe4ff */
[----:B------:R2:W-:Y:S01]  /*6520*/  ST.E.128 desc[UR4][R72.64], R48 ;  /* 0x0000003048007985 */ /* 0x0005e2000c101d04 */
[----:B------:R-:W-:Y:S05]  /*6530*/  @!P1 IADD3 R40, P0, PT, R43, R94, RZ ;  /* 0x0000005e2b289210 */ /* 0x000fea0007f1e0ff */
[----:B------:R-:W-:Y:S01]  /*6540*/  @!P1 IMAD.X R41, R0, 0x1, R95, P0 ;  /* 0x0000000100299824 */ /* 0x000fe200000e065f */
[----:B------:R-:W-:Y:S01]  /*6550*/  ISETP.GT.AND P0, PT, R35, 0x20, !P1 ;  /* 0x000000202300780c */ /* 0x000fe20004f04270 */
[----:B------:R-:W3:Y:S08]  /*6560*/  @!P1 LD.E.128 R4, desc[UR4][R4.64+0x40] ;  /* 0x0000400404049980 */ /* 0x000ef0000c101d00 */
[----:B------:R-:W4:Y:S08]  /*6570*/  @!P1 LD.E.128 R60, desc[UR4][R60.64+0x40] ;  /* 0x000040043c3c9980 */ /* 0x000f30000c101d00 */
[----:B------:R-:W5:Y:S08]  /*6580*/  @!P1 LD.E.128 R56, desc[UR4][R40.64+0x40] ;  /* 0x0000400428389980 */ /* 0x000f70000c101d00 */
[----:B------:R-:W2:Y:S01]  /*6590*/  LD.E.128 R52, desc[UR4][R14.64+0x40] ;  /* 0x000040040e347980 */ /* 0x000ea2000c101d00 */
[C---:B---3--:R-:W-:Y:S01]  /*65a0*/  @!P1 LOP3.LUT R10, R7.reuse, 0xffff0000, RZ, 0xc0, !PT ;  /* 0xffff0000070a9812 */ /* 0x048fe200078ec0ff */
[----:B------:R-:W-:Y:S01]  /*65b0*/  @!P1 IMAD.U32 R8, R7, 0x10000, RZ ;  /* 0x0001000007089824 */ /* 0x000fe200078e00ff */
[C---:B------:R-:W-:Y:S01]  /*65c0*/  @!P1 LOP3.LUT R2, R4.reuse, 0xffff0000, RZ, 0xc0, !PT ;  /* 0xffff000004029812 */ /* 0x040fe200078ec0ff */
[----:B------:R-:W-:Y:S01]  /*65d0*/  @!P1 IMAD.U32 R0, R4, 0x10000, RZ ;  /* 0x0001000004009824 */ /* 0x000fe200078e00ff */
[C---:B------:R-:W-:Y:S02]  /*65e0*/  @!P1 SHF.L.U32 R3, R5.reuse, 0x10, RZ ;  /* 0x0000001005039819 */ /* 0x040fe400000006ff */
[----:B------:R-:W-:Y:S01]  /*65f0*/  @!P1 LOP3.LUT R4, R5, 0xffff0000, RZ, 0xc0, !PT ;  /* 0xffff000005049812 */ /* 0x000fe200078ec0ff */
[----:B------:R-:W-:Y:S01]  /*6600*/  @!P1 IMAD.U32 R5, R6, 0x10000, RZ ;  /* 0x0001000006059824 */ /* 0x000fe200078e00ff */
[----:B----4-:R-:W-:Y:S01]  /*6610*/  @!P1 SHF.L.U32 R19, R60, 0x10, RZ ;  /* 0x000000103c139819 */ /* 0x010fe200000006ff */
[----:B------:R-:W-:Y:S01]  /*6620*/  @!P1 IMAD.U32 R12, R62, 0x10000, RZ ;  /* 0x000100003e0c9824 */ /* 0x000fe200078e00ff */
[----:B------:R-:W-:Y:S01]  /*6630*/  @!P1 LOP3.LUT R17, R60, 0xffff0000, RZ, 0xc0, !PT ;  /* 0xffff00003c119812 */ /* 0x000fe200078ec0ff */
[C---:B------:R-:W-:Y:S01]  /*6640*/  @!P1 IMAD.U32 R16, R61.reuse, 0x10000, RZ ;  /* 0x000100003d109824 */ /* 0x040fe200078e00ff */
[----:B------:R-:W-:Y:S01]  /*6650*/  @!P1 LOP3.LUT R13, R61, 0xffff0000, RZ, 0xc0, !PT ;  /* 0xffff00003d0d9812 */ /* 0x000fe200078ec0ff */
[----:B------:R-:W-:Y:S01]  /*6660*/  @P0 FADD.FTZ R19, -R19, -RZ ;  /* 0x800000ff13130221 */ /* 0x000fe20000010100 */
[----:B------:R-:W-:Y:S01]  /*6670*/  @!P1 LOP3.LUT R11, R62, 0xffff0000, RZ, 0xc0, !PT ;  /* 0xffff00003e0b9812 */ /* 0x000fe200078ec0ff */
[----:B------:R-:W-:Y:S01]  /*6680*/  @P0 FADD.FTZ R17, -R17, -RZ ;  /* 0x800000ff11110221 */ /* 0x000fe20000010100 */
[C---:B------:R-:W-:Y:S01]  /*6690*/  @!P1 SHF.L.U32 R7, R63.reuse, 0x10, RZ ;  /* 0x000000103f079819 */ /* 0x040fe200000006ff */
[----:B-----5:R-:W-:Y:S01]  /*66a0*/  @!P1 IMAD.U32 R36, R56, 0x10000, RZ ;  /* 0x0001000038249824 */ /* 0x020fe200078e00ff */
[----:B------:R-:W-:Y:S01]  /*66b0*/  @!P1 LOP3.LUT R9, R63, 0xffff0000, RZ, 0xc0, !PT ;  /* 0xffff00003f099812 */ /* 0x000fe200078ec0ff */
[----:B------:R-:W-:Y:S01]  /*66c0*/  @P0 FADD.FTZ R16, -R16, -RZ ;  /* 0x800000ff10100221 */ /* 0x000fe20000010100 */
[----:B------:R-:W-:Y:S01]  /*66d0*/  @!P1 LOP3.LUT R38, R56, 0xffff0000, RZ, 0xc0, !PT ;  /* 0xffff000038269812 */ /* 0x000fe200078ec0ff */
[----:B------:R-:W-:Y:S01]  /*66e0*/  @P0 FADD.FTZ R13, -R13, -RZ ;  /* 0x800000ff0d0d0221 */ /* 0x000fe20000010100 */
[----:B------:R-:W-:Y:S01]  /*66f0*/  @!P1 LOP3.LUT R44, R57, 0xffff0000, RZ, 0xc0, !PT ;  /* 0xffff0000392c9812 */ /* 0x000fe200078ec0ff */
[----:B------:R-:W-:Y:S01]  /*6700*/  @P0 FADD.FTZ R12, -R12, -RZ ;  /* 0x800000ff0c0c0221 */ /* 0x000fe20000010100 */
[----:B--2---:R-:W-:Y:S01]  /*6710*/  @!P1 LOP3.LUT R43, R52, 0xffff0000, RZ, 0xc0, !PT ;  /* 0xffff0000342b9812 */ /* 0x004fe200078ec0ff */
[----:B------:R-:W-:Y:S01]  /*6720*/  @P0 FADD.FTZ R11, -R11, -RZ ;  /* 0x800000ff0b0b0221 */ /* 0x000fe20000010100 */
[----:B------:R-:W-:Y:S01]  /*6730*/  @!P1 SHF.L.U32 R40, R53, 0x10, RZ ;  /* 0x0000001035289819 */ /* 0x000fe200000006ff */
[----:B------:R-:W-:Y:S01]  /*6740*/  @P0 FADD.FTZ R7, -R7, -RZ ;  /* 0x800000ff07070221 */ /* 0x000fe20000010100 */
[----:B------:R-:W-:Y:S01]  /*6750*/  @!P1 LOP3.LUT R45, R53, 0xffff0000, RZ, 0xc0, !PT ;  /* 0xffff0000352d9812 */ /* 0x000fe200078ec0ff */
[----:B------:R-:W-:Y:S01]  /*6760*/  @P0 FADD.FTZ R9, -R9, -RZ ;  /* 0x800000ff09090221 */ /* 0x000fe20000010100 */
[----:B------:R-:W-:Y:S01]  /*6770*/  ISETP.GE.AND P0, PT, R25, R27, PT ;  /* 0x0000001b1900720c */ /* 0x000fe20003f06270 */
[----:B------:R-:W-:Y:S01]  /*6780*/  @!P1 FMUL.FTZ R0, R0, R19 ;  /* 0x0000001300009220 */ /* 0x000fe20000410000 */
[----:B------:R-:W-:Y:S01]  /*6790*/  @!P1 SHF.L.U32 R46, R58, 0x10, RZ ;  /* 0x000000103a2e9819 */ /* 0x000fe200000006ff */
[----:B------:R-:W-:Y:S01]  /*67a0*/  @!P1 IMAD.U32 R41, R52, 0x10000, RZ ;  /* 0x0001000034299824 */ /* 0x000fe200078e00ff */
[----:B------:R-:W-:Y:S01]  /*67b0*/  @!P1 LOP3.LUT R6, R6, 0xffff0000, RZ, 0xc0, !PT ;  /* 0xffff000006069812 */ /* 0x000fe200078ec0ff */
[----:B------:R-:W-:Y:S01]  /*67c0*/  @!P1 FMUL.FTZ R2, R2, R17 ;  /* 0x0000001102029220 */ /* 0x000fe20000410000 */
[----:B------:R-:W-:Y:S01]  /*67d0*/  @!P1 LOP3.LUT R47, R58, 0xffff0000, RZ, 0xc0, !PT ;  /* 0xffff00003a2f9812 */ /* 0x000fe200078ec0ff */
[C---:B------:R-:W-:Y:S01]  /*67e0*/  @!P1 IMAD.U32 R48, R59.reuse, 0x10000, RZ ;  /* 0x000100003b309824 */ /* 0x040fe200078e00ff */
[----:B------:R-:W-:Y:S01]  /*67f0*/  @!P1 LOP3.LUT R49, R59, 0xffff0000, RZ, 0xc0, !PT ;  /* 0xffff00003b319812 */ /* 0x000fe200078ec0ff */
[----:B------:R-:W-:Y:S01]  /*6800*/  @!P1 FFMA.FTZ R0, R41, R36, R0 ;  /* 0x0000002429009223 */ /* 0x000fe20000010000 */
[----:B------:R-:W-:Y:S01]  /*6810*/  @!P1 LOP3.LUT R41, R54, 0xffff0000, RZ, 0xc0, !PT ;  /* 0xffff000036299812 */ /* 0x000fe200078ec0ff */
[----:B------:R-:W-:Y:S01]  /*6820*/  @!P1 FFMA.FTZ R2, R43, R38, R2 ;  /* 0x000000262b029223 */ /* 0x000fe20000010002 */
[----:B------:R-:W-:Y:S01]  /*6830*/  @!P1 FMUL.FTZ R3, R3, R16 ;  /* 0x0000001003039220 */ /* 0x000fe20000410000 */
[----:B------:R-:W-:Y:S01]  /*6840*/  @!P0 ISETP.GT.AND P2, PT, R35, 0x40, PT ;  /* 0x000000402300880c */ /* 0x000fe20003f44270 */
[----:B------:R-:W-:Y:S02]  /*6850*/  @!P1 IMAD.U32 R42, R57, 0x10000, RZ ;  /* 0x00010000392a9824 */ /* 0x000fe400078e00ff */
[----:B------:R-:W-:Y:S01]  /*6860*/  @!P1 FMUL.FTZ R4, R4, R13 ;  /* 0x0000000d04049220 */ /* 0x000fe20000410000 */
[----:B------:R-:W-:Y:S01]  /*6870*/  @!P1 F2FP.BF16.F32.PACK_AB R0, R2, R0 ;  /* 0x000000000200923e */ /* 0x000fe200000010ff */
[----:B------:R-:W-:Y:S01]  /*6880*/  @!P1 FMUL.FTZ R5, R5, R12 ;  /* 0x0000000c05059220 */ /* 0x000fe20000410000 */
[----:B------:R-:W-:Y:S01]  /*6890*/  @!P0 SEL R38, R34, RZ, !P2 ;  /* 0x000000ff22268207 */ /* 0x000fe20005000000 */
[----:B------:R-:W-:Y:S01]  /*68a0*/  @!P1 IMAD.U32 R36, R54, 0x10000, RZ ;  /* 0x0001000036249824 */ /* 0x000fe200078e00ff */
[----:B------:R-:W-:Y:S01]  /*68b0*/  @!P0 SEL R43, R130, RZ, !P2 ;  /* 0x000000ff822b8207 */ /* 0x000fe20005000000 */
[----:B------:R-:W-:Y:S01]  /*68c0*/  @!P1 FFMA.FTZ R3, R40, R42, R3 ;  /* 0x0000002a28039223 */ /* 0x000fe20000010003 */
[----:B------:R-:W-:Y:S01]  /*68d0*/  @!P0 IADD3 R57, P6, PT, R115, R38, RZ ;  /* 0x0000002673398210 */ /* 0x000fe20007fde0ff */
[----:B------:R-:W-:Y:S01]  /*68e0*/  @!P1 FFMA.FTZ R4, R45, R44, R4 ;  /* 0x0000002c2d049223 */ /* 0x000fe20000010004 */
[----:B------:R-:W-:Y:S01]  /*68f0*/  @!P1 MOV R52, R0 ;  /* 0x0000000000349202 */ /* 0x000fe20000000f00 */
[----:B------:R-:W-:Y:S01]  /*6900*/  @!P1 FFMA.FTZ R5, R36, R46, R5 ;  /* 0x0000002e24059223 */ /* 0x000fe20000010005 */
[----:B------:R-:W-:Y:S01]  /*6910*/  @!P0 IADD3.X R36, PT, PT, R104, R43, RZ, P6, !PT ;  /* 0x0000002b68248210 */ /* 0x000fe200037fe4ff */
[----:B------:R-:W-:Y:S01]  /*6920*/  @!P1 FMUL.FTZ R6, R6, R11 ;  /* 0x0000000b06069220 */ /* 0x000fe20000410000 */
[C---:B------:R-:W-:Y:S01]  /*6930*/  @!P1 LOP3.LUT R43, R55.reuse, 0xffff0000, RZ, 0xc0, !PT ;  /* 0xffff0000372b9812 */ /* 0x040fe200078ec0ff */
[----:B------:R-:W-:Y:S01]  /*6940*/  @!P1 FMUL.FTZ R7, R8, R7 ;  /* 0x0000000708079220 */ /* 0x000fe20000410000 */
[----:B------:R-:W-:Y:S01]  /*6950*/  @!P1 F2FP.BF16.F32.PACK_AB R3, R4, R3 ;  /* 0x000000030403923e */ /* 0x000fe200000010ff */
[----:B------:R-:W-:Y:S01]  /*6960*/  @!P1 IMAD.U32 R38, R55, 0x10000, RZ ;  /* 0x0001000037269824 */ /* 0x000fe200078e00ff */
[----:B------:R-:W-:Y:S01]  /*6970*/  @!P0 SHF.L.U64.HI R36, R57, 0x1, R36 ;  /* 0x0000000139248819 */ /* 0x000fe20000010224 */
[----:B------:R-:W-:Y:S01]  /*6980*/  @!P1 FMUL.FTZ R8, R10, R9 ;  /* 0x000000090a089220 */ /* 0x000fe20000410000 */
[----:B------:R-:W-:Y:S01]  /*6990*/  @!P1 FFMA.FTZ R6, R41, R47, R6 ;  /* 0x0000002f29069223 */ /* 0x000fe20000010006 */
[----:B------:R-:W-:Y:S01]  /*69a0*/  @!P1 FFMA.FTZ R7, R38, R48, R7 ;  /* 0x0000003026079223 */ /* 0x000fe20000010007 */
[----:B------:R-:W-:Y:S02]  /*69b0*/  @!P0 IMAD.SHL.U32 R57, R57, 0x2, RZ ;  /* 0x0000000239398824 */ /* 0x000fe400078e00ff */
[----:B------:R-:W-:Y:S01]  /*69c0*/  @!P1 FFMA.FTZ R8, R43, R49, R8 ;  /* 0x000000312b089223 */ /* 0x000fe20000010008 */
[----:B------:R-:W-:Y:S01]  /*69d0*/  @!P1 IMAD.MOV.U32 R53, RZ, RZ, R3 ;  /* 0x000000ffff359224 */ /* 0x000fe200078e0003 */
[----:B------:R-:W-:Y:S02]  /*69e0*/  @!P1 F2FP.BF16.F32.PACK_AB R6, R6, R5 ;  /* 0x000000050606923e */ /* 0x000fe400000010ff */
[----:B------:R-:W-:Y:S02]  /*69f0*/  @!P0 IADD3 R60, P6, PT, R57, R92, RZ ;  /* 0x0000005c393c8210 */ /* 0x000fe40007fde0ff */
[----:B------:R-:W-:Y:S02]  /*6a00*/  @!P1 F2FP.BF16.F32.PACK_AB R7, R8, R7 ;  /* 0x000000070807923e */ /* 0x000fe400000010ff */
[----:B------:R-:W-:Y:S01]  /*6a10*/  @!P1 MOV R54, R6 ;  /* 0x0000000600369202 */ /* 0x000fe20000000f00 */
[C---:B------:R-:W-:Y:S01]  /*6a20*/  @!P0 IMAD.X R61, R36.reuse, 0x1, R93, P6 ;  /* 0x00000001243d8824 */ /* 0x040fe200030e065d */
[----:B------:R-:W-:Y:S01]  /*6a30*/  @!P0 SEL R3, R37, R34, P2 ;  /* 0x0000002225038207 */ /* 0x000fe20001000000 */
[----:B------:R-:W-:Y:S01]  /*6a40*/  @!P1 IMAD.MOV.U32 R55, RZ, RZ, R7 ;  /* 0x000000ffff379224 */ /* 0x000fe200078e0007 */
[----:B------:R-:W-:Y:S03]  /*6a50*/  @!P0 IADD3 R40, P1, PT, R57, R94, RZ ;  /* 0x0000005e39288210 */ /* 0x000fe60007f3e0ff */
[----:B------:R-:W-:Y:S01]  /*6a60*/  @!P0 IMAD.WIDE R4, R3, 0x2, R14 ;  /* 0x0000000203048825 */ /* 0x000fe200078e020e */
[----:B------:R-:W-:Y:S01]  /*6a70*/  @!P0 IADD3.X R41, PT, PT, R36, R95, RZ, P1, !PT ;  /* 0x0000005f24298210 */ /* 0x000fe20000ffe4ff */
[----:B------:R2:W-:Y:S01]  /*6a80*/  ST.E.128 desc[UR4][R72.64+0x40], R52 ;  /* 0x0000403448007985 */ /* 0x0005e2000c101d04 */
[----:B------:R-:W-:Y:S07]  /*6a90*/  ISETP.GT.AND P1, PT, R35, 0x40, !P0 ;  /* 0x000000402300780c */ /* 0x000fee0004724270 */
[----:B------:R-:W3:Y:S08]  /*6aa0*/  @!P0 LD.E.128 R60, desc[UR4][R60.64+0x80] ;  /* 0x000080043c3c8980 */ /* 0x000ef0000c101d00 */
[----:B------:R-:W4:Y:S08]  /*6ab0*/  @!P0 LD.E.128 R4, desc[UR4][R4.64+0x80] ;  /* 0x0000800404048980 */ /* 0x000f30000c101d00 */
[----:B------:R-:W5:Y:S08]  /*6ac0*/  @!P0 LD.E.128 R48, desc[UR4][R40.64+0x80] ;  /* 0x0000800428308980 */ /* 0x000f70000c101d00 */
[----:B------:R-:W2:Y:S01]  /*6ad0*/  LD.E.128 R56, desc[UR4][R14.64+0x80] ;  /* 0x000080040e387980 */ /* 0x000ea2000c101d00 */
[C---:B---3--:R-:W-:Y:S01]  /*6ae0*/  @!P0 LOP3.LUT R2, R60.reuse, 0xffff0000, RZ, 0xc0, !PT ;  /* 0xffff00003c028812 */ /* 0x048fe200078ec0ff */
[----:B------:R-:W-:Y:S01]  /*6af0*/  @!P0 IMAD.U32 R0, R60, 0x10000, RZ ;  /* 0x000100003c008824 */ /* 0x000fe200078e00ff */
[C---:B------:R-:W-:Y:S01]  /*6b00*/  @!P0 SHF.L.U32 R3, R61.reuse, 0x10, RZ ;  /* 0x000000103d038819 */ /* 0x040fe200000006ff */
[----:B------:R-:W-:Y:S01]  /*6b10*/  @!P0 IMAD.U32 R11, R62, 0x10000, RZ ;  /* 0x000100003e0b8824 */ /* 0x000fe200078e00ff */
[----:B------:R-:W-:Y:S01]  /*6b20*/  @!P0 LOP3.LUT R13, R61, 0xffff0000, RZ, 0xc0, !PT ;  /* 0xffff00003d0d8812 */ /* 0x000fe200078ec0ff */
[----:B------:R-:W-:Y:S01]  /*6b30*/  @P1 FADD.FTZ R0, -R0, -RZ ;  /* 0x800000ff00001221 */ /* 0x000fe20000010100 */
[----:B------:R-:W-:Y:S01]  /*6b40*/  @!P0 LOP3.LUT R10, R62, 0xffff0000, RZ, 0xc0, !PT ;  /* 0xffff00003e0a8812 */ /* 0x000fe200078ec0ff */
[----:B------:R-:W-:Y:S01]  /*6b50*/  @P1 FADD.FTZ R2, -R2, -RZ ;  /* 0x800000ff02021221 */ /* 0x000fe20000010100 */
[C---:B----4-:R-:W-:Y:S01]  /*6b60*/  @!P0 LOP3.LUT R19, R4.reuse, 0xffff0000, RZ, 0xc0, !PT ;  /* 0xffff000004138812 */ /* 0x050fe200078ec0ff */
[----:B------:R-:W-:Y:S01]  /*6b70*/  @!P0 IMAD.U32 R21, R4, 0x10000, RZ ;  /* 0x0001000004158824 */ /* 0x000fe200078e00ff */
[----:B------:R-:W-:Y:S01]  /*6b80*/  @!P0 SHF.L.U32 R9, R63, 0x10, RZ ;  /* 0x000000103f098819 */ /* 0x000fe200000006ff */
[----:B------:R-:W-:Y:S01]  /*6b90*/  @P1 FADD.FTZ R3, -R3, -RZ ;  /* 0x800000ff03031221 */ /* 0x000fe20000010100 */
[----:B------:R-:W-:Y:S01]  /*6ba0*/  @!P0 SHF.L.U32 R4, R5, 0x10, RZ ;  /* 0x0000001005048819 */ /* 0x000fe200000006ff */
[----:B------:R-:W-:Y:S01]  /*6bb0*/  @!P0 FMUL.FTZ R0, R21, R0 ;  /* 0x0000000015008220 */ /* 0x000fe20000410000 */
[----:B------:R-:W-:Y:S01]  /*6bc0*/  @!P0 LOP3.LUT R8, R63, 0xffff0000, RZ, 0xc0, !PT ;  /* 0xffff00003f088812 */ /* 0x000fe200078ec0ff */
[----:B------:R-:W-:Y:S01]  /*6bd0*/  @!P0 FMUL.FTZ R2, R19, R2 ;  /* 0x0000000213028220 */ /* 0x000fe20000410000 */
[----:B------:R-:W-:Y:S01]  /*6be0*/  @!P0 LOP3.LUT R16, R5, 0xffff0000, RZ, 0xc0, !PT ;  /* 0xffff000005108812 */ /* 0x000fe200078ec0ff */
[C---:B-----5:R-:W-:Y:S01]  /*6bf0*/  @!P0 IMAD.U32 R36, R48.reuse, 0x10000, RZ ;  /* 0x0001000030248824 */ /* 0x060fe200078e00ff */
[----:B------:R-:W-:Y:S01]  /*6c00*/  @!P0 LOP3.LUT R38, R48, 0xffff0000, RZ, 0xc0, !PT ;  /* 0xffff000030268812 */ /* 0x000fe200078ec0ff */
[----:B------:R-:W-:Y:S01]  /*6c10*/  @!P0 FMUL.FTZ R3, R4, R3 ;  /* 0x0000000304038220 */ /* 0x000fe20000410000 */
[----:B------:R-:W-:Y:S01]  /*6c20*/  @!P0 LOP3.LUT R17, R6, 0xffff0000, RZ, 0xc0, !PT ;  /* 0xffff000006118812 */ /* 0x000fe200078ec0ff */
[----:B------:R-:W-:Y:S01]  /*6c30*/  @!P0 IMAD.U32 R45, R50, 0x10000, RZ ;  /* 0x00010000322d8824 */ /* 0x000fe200078e00ff */
[----:B------:R-:W-:Y:S01]  /*6c40*/  @!P0 SHF.L.U32 R12, R7, 0x10, RZ ;  /* 0x00000010070c8819 */ /* 0x000fe200000006ff */
[----:B------:R-:W-:Y:S01]  /*6c50*/  @P1 FADD.FTZ R13, -R13, -RZ ;  /* 0x800000ff0d0d1221 */ /* 0x000fe20000010100 */
[C---:B--2---:R-:W-:Y:S01]  /*6c60*/  @!P0 LOP3.LUT R43, R56.reuse, 0xffff0000, RZ, 0xc0, !PT ;  /* 0xffff0000382b8812 */ /* 0x044fe200078ec0ff */
[----:B------:R-:W-:Y:S01]  /*6c70*/  @!P0 IMAD.U32 R41, R56, 0x10000, RZ ;  /* 0x0001000038298824 */ /* 0x000fe200078e00ff */
[----:B------:R-:W-:Y:S01]  /*6c80*/  @!P0 SHF.L.U32 R42, R49, 0x10, RZ ;  /* 0x00000010312a8819 */ /* 0x000fe200000006ff */
[----:B------:R-:W-:Y:S01]  /*6c90*/  @!P0 IMAD.U32 R14, R6, 0x10000, RZ ;  /* 0x00010000060e8824 */ /* 0x000fe200078e00ff */
[----:B------:R-:W-:Y:S01]  /*6ca0*/  @!P0 SHF.L.U32 R40, R57, 0x10, RZ ;  /* 0x0000001039288819 */ /* 0x000fe200000006ff */
[----:B------:R-:W-:Y:S01]  /*6cb0*/  @P1 FADD.FTZ R11, -R11, -RZ ;  /* 0x800000ff0b0b1221 */ /* 0x000fe20000010100 */
[----:B------:R-:W-:Y:S01]  /*6cc0*/  @!P0 LOP3.LUT R15, R7, 0xffff0000, RZ, 0xc0, !PT ;  /* 0xffff0000070f8812 */ /* 0x000fe200078ec0ff */
[----:B------:R-:W-:Y:S01]  /*6cd0*/  @!P0 FFMA.FTZ R0, R41, R36, R0 ;  /* 0x0000002429008223 */ /* 0x000fe20000010000 */
[----:B------:R-:W-:Y:S01]  /*6ce0*/  @!P0 LOP3.LUT R44, R49, 0xffff0000, RZ, 0xc0, !PT ;  /* 0xffff0000312c8812 */ /* 0x000fe200078ec0ff */
[----:B------:R-:W-:Y:S01]  /*6cf0*/  @P1 FADD.FTZ R10, -R10, -RZ ;  /* 0x800000ff0a0a1221 */ /* 0x000fe20000010100 */
[----:B------:R-:W-:Y:S01]  /*6d00*/  @!P0 LOP3.LUT R41, R57, 0xffff0000, RZ, 0xc0, !PT ;  /* 0xffff000039298812 */ /* 0x000fe200078ec0ff */
[----:B------:R-:W-:Y:S01]  /*6d10*/  @P1 FADD.FTZ R9, -R9, -RZ ;  /* 0x800000ff09091221 */ /* 0x000fe20000010100 */
[----:B------:R-:W-:Y:S01]  /*6d20*/  @!P0 LOP3.LUT R46, R50, 0xffff0000, RZ, 0xc0, !PT ;  /* 0xffff0000322e8812 */ /* 0x000fe200078ec0ff */
[----:B------:R-:W-:Y:S01]  /*6d30*/  @!P0 FFMA.FTZ R2, R43, R38, R2 ;  /* 0x000000262b028223 */ /* 0x000fe20000010002 */
[----:B------:R-:W-:Y:S01]  /*6d40*/  @!P0 LOP3.LUT R43, R58, 0xffff0000, RZ, 0xc0, !PT ;  /* 0xffff00003a2b8812 */ /* 0x000fe200078ec0ff */
[----:B------:R-:W-:Y:S01]  /*6d50*/  @!P0 FMUL.FTZ R4, R16, R13 ;  /* 0x0000000d10048220 */ /* 0x000fe20000410000 */
[----:B------:R-:W-:Y:S01]  /*6d60*/  @!P0 SHF.L.U32 R47, R51, 0x10, RZ ;  /* 0x00000010332f8819 */ /* 0x000fe200000006ff */
[----:B------:R-:W-:Y:S01]  /*6d70*/  @P1 FADD.FTZ R8, -R8, -RZ ;  /* 0x800000ff08081221 */ /* 0x000fe20000010100 */
[----:B------:R-:W-:Y:S01]  /*6d80*/  @!P0 SHF.L.U32 R38, R59, 0x10, RZ ;  /* 0x000000103b268819 */ /* 0x000fe200000006ff */
[----:B------:R-:W-:Y:S01]  /*6d90*/  @!P0 IMAD.U32 R36, R58, 0x10000, RZ ;  /* 0x000100003a248824 */ /* 0x000fe200078e00ff */
[----:B------:R-:W-:Y:S01]  /*6da0*/  @!P0 LOP3.LUT R48, R51, 0xffff0000, RZ, 0xc0, !PT ;  /* 0xffff000033308812 */ /* 0x000fe200078ec0ff */
[----:B------:R-:W-:Y:S01]  /*6db0*/  @!P0 FMUL.FTZ R5, R14, R11 ;  /* 0x0000000b0e058220 */ /* 0x000fe20000410000 */
[----:B------:R-:W-:Y:S01]  /*6dc0*/  @!P0 LOP3.LUT R49, R59, 0xffff0000, RZ, 0xc0, !PT ;  /* 0xffff00003b318812 */ /* 0x000fe200078ec0ff */
[----:B------:R-:W-:Y:S01]  /*6dd0*/  @!P0 FMUL.FTZ R6, R17, R10 ;  /* 0x0000000a11068220 */ /* 0x000fe20000410000 */
[----:B------:R-:W-:Y:S01]  /*6de0*/  @!P0 F2FP.BF16.F32.PACK_AB R0, R2, R0 ;  /* 0x000000000200823e */ /* 0x000fe200000010ff */
        /* <DEDUP_REMOVED lines=16> */
.L_x_3129:
[----:B------:R-:W-:Y:S05]  /*6ef0*/  BSYNC.RECONVERGENT B0 ;  /* 0x0000000000007941 */ /* 0x000fea0003800200 */
.L_x_3128:
[----:B------:R-:W-:Y:S04]  /*6f00*/  BSSY.RECONVERGENT B0, `(.L_x_3130) ;  /* 0x0000102000007945 */ /* 0x000fe80003800200 */
[----:B------:R-:W-:Y:S05]  /*6f10*/  @!P5 BRA `(.L_x_3131) ;  /* 0x000000100000d947 */ /* 0x000fea0003800000 */
[----:B------:R-:W-:Y:S02]  /*6f20*/  ISETP.GE.AND P0, PT, R28, R27, PT ;  /* 0x0000001b1c00720c */ /* 0x000fe40003f06270 */
[----:B------:R-:W-:Y:S02]  /*6f30*/  LEA R14, P2, R128, R30, 0x7 ;  /* 0x0000001e800e7211 */ /* 0x000fe400078438ff */
[----:B------:R-:W-:Y:S02]  /*6f40*/  LEA R38, P5, R146, R96, 0x7 ;  /* 0x0000006092267211 */ /* 0x000fe400078a38ff */
[----:B------:R-:W-:Y:S02]  /*6f50*/  LEA.HI.X R15, R128, R31, R129, 0x7, P2 ;  /* 0x0000001f800f7211 */ /* 0x000fe400010f3c81 */
[----:B------:R-:W-:Y:S03]  /*6f60*/  LEA.HI.X R39, R146, R97, R147, 0x7, P5 ;  /* 0x0000006192277211 */ /* 0x000fe600028f3c93 */
[----:B------:R-:W3:Y:S02]  /*6f70*/  LD.E.128 R20, desc[UR4][R14.64] ;  /* 0x000000040e147980 */ /* 0x000ee4000c101d00 */
[----:B------:R-:W-:Y:S04]  /*6f80*/  @!P0 ISETP.GT.AND P1, PT, R35, RZ, PT ;  /* 0x000000ff2300820c */ /* 0x000fe80003f24270 */
        /* <DEDUP_REMOVED lines=8> */
[C---:B------:R-:W-:Y:S03]  /*7010*/  @!P0 IADD3 R44, P1, PT, R9.reuse, R92, RZ ;  /* 0x0000005c092c8210 */ /* 0x040fe60007f3e0ff */
[----:B------:R-:W4:Y:S01]  /*7020*/  @!P0 LD.E.128 R4, desc[UR4][R4.64] ;  /* 0x0000000404048980 */ /* 0x000f22000c101d00 */
[C---:B------:R-:W-:Y:S02]  /*7030*/  @!P0 IADD3.X R45, PT, PT, R0.reuse, R93, RZ, P1, !PT ;  /* 0x0000005d002d8210 */ /* 0x040fe40000ffe4ff */
[----:B------:R-:W-:Y:S05]  /*7040*/  @!P0 IADD3 R12, P1, PT, R9, R94, RZ ;  /* 0x0000005e090c8210 */ /* 0x000fea0007f3e0ff */
[----:B------:R-:W5:Y:S01]  /*7050*/  @!P0 LD.E.128 R44, desc[UR4][R44.64] ;  /* 0x000000042c2c8980 */ /* 0x000f62000c101d00 */
[----:B------:R-:W-:Y:S01]  /*7060*/  @!P0 IMAD.X R13, R0, 0x1, R95, P1 ;  /* 0x00000001000d8824 */ /* 0x000fe200008e065f */
[----:B------:R-:W-:Y:S06]  /*7070*/  ISETP.GT.AND P1, PT, R35, RZ, !P0 ;  /* 0x000000ff2300720c */ /* 0x000fec0004724270 */
[----:B------:R1:W2:Y:S01]  /*7080*/  @!P0 LD.E.128 R40, desc[UR4][R12.64] ;  /* 0x000000040c288980 */ /* 0x0002a2000c101d00 */
[C---:B----4-:R-:W-:Y:S01]  /*7090*/  @!P0 LOP3.LUT R2, R4.reuse, 0xffff0000, RZ, 0xc0, !PT ;  /* 0xffff000004028812 */ /* 0x050fe200078ec0ff */
[----:B------:R-:W-:Y:S01]  /*70a0*/  @!P0 IMAD.U32 R0, R4, 0x10000, RZ ;  /* 0x0001000004008824 */ /* 0x000fe200078e00ff */
[----:B------:R-:W-:Y:S01]  /*70b0*/  @!P0 SHF.L.U32 R3, R5, 0x10, RZ ;  /* 0x0000001005038819 */ /* 0x000fe200000006ff */
[----:B------:R-:W-:Y:S01]  /*70c0*/  @!P0 IMAD.U32 R8, R7, 0x10000, RZ ;  /* 0x0001000007088824 */ /* 0x000fe200078e00ff */
[----:B------:R-:W-:Y:S01]  /*70d0*/  @!P0 LOP3.LUT R4, R5, 0xffff0000, RZ, 0xc0, !PT ;  /* 0xffff000005048812 */ /* 0x000fe200078ec0ff */
[----:B------:R-:W-:Y:S01]  /*70e0*/  @!P0 IMAD.U32 R5, R6, 0x10000, RZ ;  /* 0x0001000006058824 */ /* 0x000fe200078e00ff */
[----:B------:R-:W-:Y:S02]  /*70f0*/  @!P0 LOP3.LUT R10, R7, 0xffff0000, RZ, 0xc0, !PT ;  /* 0xffff0000070a8812 */ /* 0x000fe400078ec0ff */
[C---:B-----5:R-:W-:Y:S01]  /*7100*/  @!P0 LOP3.LUT R11, R46.reuse, 0xffff0000, RZ, 0xc0, !PT ;  /* 0xffff00002e0b8812 */ /* 0x060fe200078ec0ff */
[----:B-1----:R-:W-:Y:S01]  /*7110*/  @!P0 IMAD.U32 R12, R46, 0x10000, RZ ;  /* 0x000100002e0c8824 */ /* 0x002fe200078e00ff */
[C---:B------:R-:W-:Y:S01]  /*7120*/  @!P0 SHF.L.U32 R19, R44.reuse, 0x10, RZ ;  /* 0x000000102c138819 */ /* 0x040fe200000006ff */
[C---:B------:R-:W-:Y:S01]  /*7130*/  @!P0 IMAD.U32 R16, R45.reuse, 0x10000, RZ ;  /* 0x000100002d108824 */ /* 0x040fe200078e00ff */
        /* <DEDUP_REMOVED lines=10> */
[----:B--2---:R-:W-:Y:S01]  /*71e0*/  @!P0 SHF.L.U32 R18, R43, 0x10, RZ ;  /* 0x000000102b128819 */ /* 0x004fe200000006ff */
[----:B------:R-:W-:Y:S01]  /*71f0*/  @P1 FADD.FTZ R13, -R13, -RZ ;  /* 0x800000ff0d0d1221 */ /* 0x000fe20000010100 */
[----:B------:R-:W-:Y:S01]  /*7200*/  @P1 FADD.FTZ R7, -R7, -RZ ;  /* 0x800000ff07071221 */ /* 0x000fe20000010100 */
[----:B------:R-:W-:Y:S01]  /*7210*/  @P1 FADD.FTZ R9, -R9, -RZ ;  /* 0x800000ff09091221 */ /* 0x000fe20000010100 */
[----:B------:R-:W-:Y:S01]  /*7220*/  ISETP.GE.AND P1, PT, R26, R27, PT ;  /* 0x0000001b1a00720c */ /* 0x000fe20003f26270 */
[----:B------:R-:W-:Y:S01]  /*7230*/  @!P0 FMUL.FTZ R5, R5, R12 ;  /* 0x0000000c05058220 */ /* 0x000fe20000410000 */
[----:B------:R-:W-:Y:S01]  /*7240*/  @!P0 FMUL.FTZ R6, R6, R11 ;  /* 0x0000000b06068220 */ /* 0x000fe20000410000 */
[----:B------:R-:W-:Y:S02]  /*7250*/  @!P0 IMAD.U32 R12, R40, 0x10000, RZ ;  /* 0x00010000280c8824 */ /* 0x000fe400078e00ff */
[----:B------:R-:W-:Y:S01]  /*7260*/  @!P0 FMUL.FTZ R0, R0, R19 ;  /* 0x0000001300008220 */ /* 0x000fe20000410000 */
[----:B------:R-:W-:Y:S01]  /*7270*/  @!P0 LOP3.LUT R19, R43, 0xffff0000, RZ, 0xc0, !PT ;  /* 0xffff00002b138812 */ /* 0x000fe200078ec0ff */
[----:B---3--:R-:W-:Y:S02]  /*7280*/  @!P0 IMAD.U32 R11, R20, 0x10000, RZ ;  /* 0x00010000140b8824 */ /* 0x008fe400078e00ff */
[----:B------:R-:W-:Y:S01]  /*7290*/  @!P0 FMUL.FTZ R3, R3, R16 ;  /* 0x0000001003038220 */ /* 0x000fe20000410000 */
[----:B------:R-:W-:Y:S01]  /*72a0*/  @!P0 LOP3.LUT R16, R40, 0xffff0000, RZ, 0xc0, !PT ;  /* 0xffff000028108812 */ /* 0x000fe200078ec0ff */
[----:B------:R-:W-:Y:S01]  /*72b0*/  @!P0 FMUL.FTZ R4, R4, R13 ;  /* 0x0000000d04048220 */ /* 0x000fe20000410000 */
[----:B------:R-:W-:Y:S01]  /*72c0*/  @!P0 LOP3.LUT R13, R20, 0xffff0000, RZ, 0xc0, !PT ;  /* 0xffff0000140d8812 */ /* 0x000fe200078ec0ff */
[----:B------:R-:W-:Y:S01]  /*72d0*/  @!P0 FMUL.FTZ R7, R8, R7 ;  /* 0x0000000708078220 */ /* 0x000fe20000410000 */
[----:B------:R-:W-:Y:S01]  /*72e0*/  @!P0 FMUL.FTZ R8, R10, R9 ;  /* 0x000000090a088220 */ /* 0x000fe20000410000 */
[C---:B------:R-:W-:Y:S01]  /*72f0*/  @!P0 SHF.L.U32 R9, R41.reuse, 0x10, RZ ;  /* 0x0000001029098819 */ /* 0x040fe200000006ff */
[----:B------:R-:W-:Y:S01]  /*7300*/  @!P0 FMUL.FTZ R2, R2, R17 ;  /* 0x0000001102028220 */ /* 0x000fe20000410000 */
[----:B------:R-:W-:Y:S01]  /*7310*/  @!P0 LOP3.LUT R17, R41, 0xffff0000, RZ, 0xc0, !PT ;  /* 0xffff000029118812 */ /* 0x000fe200078ec0ff */
[----:B------:R-:W-:Y:S01]  /*7320*/  @!P0 FFMA.FTZ R0, R11, R12, R0 ;  /* 0x0000000c0b008223 */ /* 0x000fe20000010000 */
[C---:B------:R-:W-:Y:S01]  /*7330*/  @!P0 LOP3.LUT R11, R21.reuse, 0xffff0000, RZ, 0xc0, !PT ;  /* 0xffff0000150b8812 */ /* 0x040fe200078ec0ff */
[----:B------:R-:W-:Y:S01]  /*7340*/  @!P0 IMAD.U32 R10, R21, 0x10000, RZ ;  /* 0x00010000150a8824 */ /* 0x000fe200078e00ff */
[----:B------:R-:W-:Y:S01]  /*7350*/  @!P1 ISETP.GT.AND P2, PT, R35, 0x20, PT ;  /* 0x000000202300980c */ /* 0x000fe20003f44270 */
[----:B------:R-:W-:Y:S01]  /*7360*/  @!P0 FFMA.FTZ R2, R13, R16, R2 ;  /* 0x000000100d028223 */ /* 0x000fe20000010002 */
[----:B------:R-:W-:Y:S01]  /*7370*/  @!P0 LOP3.LUT R16, R42, 0xffff0000, RZ, 0xc0, !PT ;  /* 0xffff00002a108812 */ /* 0x000fe200078ec0ff */
[----:B------:R-:W-:Y:S01]  /*7380*/  @!P0 FFMA.FTZ R3, R10, R9, R3 ;  /* 0x000000090a038223 */ /* 0x000fe20000010003 */
[----:B------:R-:W-:Y:S01]  /*7390*/  @!P0 LOP3.LUT R9, R22, 0xffff0000, RZ, 0xc0, !PT ;  /* 0xffff000016098812 */ /* 0x000fe200078ec0ff */
[----:B------:R-:W-:Y:S01]  /*73a0*/  @!P0 FFMA.FTZ R4, R11, R17, R4 ;  /* 0x000000110b048223 */ /* 0x000fe20000010004 */
[----:B------:R-:W-:Y:S01]  /*73b0*/  @!P0 F2FP.BF16.F32.PACK_AB R2, R2, R0 ;  /* 0x000000000202823e */ /* 0x000fe200000010ff */
[----:B------:R-:W-:Y:S02]  /*73c0*/  @!P0 IMAD.U32 R13, R42, 0x10000, RZ ;  /* 0x000100002a0d8824 */ /* 0x000fe400078e00ff */
[----:B------:R-:W-:Y:S01]  /*73d0*/  @!P0 IMAD.U32 R12, R22, 0x10000, RZ ;  /* 0x00010000160c8824 */ /* 0x000fe200078e00ff */
[----:B------:R-:W-:Y:S01]  /*73e0*/  @!P0 F2FP.BF16.F32.PACK_AB R11, R4, R3 ;  /* 0x00000003040b823e */ /* 0x000fe200000010ff */
[C---:B------:R-:W-:Y:S01]  /*73f0*/  @!P0 IMAD.U32 R0, R23.reuse, 0x10000, RZ ;  /* 0x0001000017008824 */ /* 0x040fe200078e00ff */
[----:B------:R-:W-:Y:S01]  /*7400*/  @!P1 SEL R4, R34, RZ, !P2 ;  /* 0x000000ff22049207 */ /* 0x000fe20005000000 */
[----:B------:R-:W-:Y:S01]  /*7410*/  @!P0 FFMA.FTZ R5, R12, R13, R5 ;  /* 0x0000000d0c058223 */ /* 0x000fe20000010005 */
[----:B------:R-:W-:Y:S01]  /*7420*/  @!P0 LOP3.LUT R3, R23, 0xffff0000, RZ, 0xc0, !PT ;  /* 0xffff000017038812 */ /* 0x000fe200078ec0ff */
[----:B------:R-:W-:Y:S01]  /*7430*/  @!P0 FFMA.FTZ R6, R9, R16, R6 ;  /* 0x0000001009068223 */ /* 0x000fe20000010006 */
[----:B------:R-:W-:Y:S01]  /*7440*/  @!P1 SEL R9, R130, RZ, !P2 ;  /* 0x000000ff82099207 */ /* 0x000fe20005000000 */
[----:B------:R-:W-:Y:S01]  /*7450*/  @!P0 IMAD.MOV.U32 R21, RZ, RZ, R11 ;  /* 0x000000ffff158224 */ /* 0x000fe200078e000b */
[----:B------:R-:W-:Y:S01]  /*7460*/  @!P1 IADD3 R4, P6, PT, R107, R4, RZ ;  /* 0x000000046b049210 */ /* 0x000fe20007fde0ff */
[----:B------:R-:W-:Y:S01]  /*7470*/  @!P0 FFMA.FTZ R7, R0, R18, R7 ;  /* 0x0000001200078223 */ /* 0x000fe20000010007 */
[----:B------:R-:W-:Y:S01]  /*7480*/  @!P0 F2FP.BF16.F32.PACK_AB R6, R6, R5 ;  /* 0x000000050606823e */ /* 0x000fe200000010ff */
[----:B------:R-:W-:Y:S01]  /*7490*/  @!P0 FFMA.FTZ R8, R3, R19, R8 ;  /* 0x0000001303088223 */ /* 0x000fe20000010008 */
[----:B------:R-:W-:Y:S01]  /*74a0*/  @!P0 MOV R20, R2 ;  /* 0x0000000200148202 */ /* 0x000fe20000000f00 */
[----:B------:R-:W-:Y:S01]  /*74b0*/  @!P1 IMAD.X R9, R102, 0x1, R9, P6 ;  /* 0x0000000166099824 */ /* 0x000fe200030e0609 */
[----:B------:R-:W-:Y:S01]  /*74c0*/  @!P1 SEL R3, R37, R34, P2 ;  /* 0x0000002225039207 */ /* 0x000fe20001000000 */
[----:B------:R-:W-:Y:S01]  /*74d0*/  @!P0 IMAD.MOV.U32 R22, RZ, RZ, R6 ;  /* 0x000000ffff168224 */ /* 0x000fe200078e0006 */
[----:B------:R-:W-:Y:S02]  /*74e0*/  @!P0 F2FP.BF16.F32.PACK_AB R7, R8, R7 ;  /* 0x000000070807823e */ /* 0x000fe400000010ff */
[C---:B------:R-:W-:Y:S02]  /*74f0*/  @!P1 SHF.L.U64.HI R0, R4.reuse, 0x1, R9 ;  /* 0x0000000104009819 */ /* 0x040fe40000010209 */
[----:B------:R-:W-:Y:S01]  /*7500*/  @!P1 SHF.L.U32 R9, R4, 0x1, RZ ;  /* 0x0000000104099819 */ /* 0x000fe200000006ff */
[----:B------:R-:W-:Y:S02]  /*7510*/  @!P0 IMAD.MOV.U32 R23, RZ, RZ, R7 ;  /* 0x000000ffff178224 */ /* 0x000fe400078e0007 */
[----:B------:R-:W-:Y:S01]  /*7520*/  @!P1 IMAD.WIDE R4, R3, 0x2, R14 ;  /* 0x0000000203049825 */ /* 0x000fe200078e020e */
[C---:B------:R-:W-:Y:S02]  /*7530*/  @!P1 IADD3 R48, P0, PT, R9.reuse, R92, RZ ;  /* 0x0000005c09309210 */ /* 0x040fe40007f1e0ff */
[----:B------:R1:W-:Y:S02]  /*7540*/  ST.E.128 desc[UR4][R38.64], R20 ;  /* 0x0000001426007985 */ /* 0x0003e4000c101d04 */
[C---:B------:R-:W-:Y:S02]  /*7550*/  @!P1 IADD3.X R49, PT, PT, R0.reuse, R93, RZ, P0, !PT ;  /* 0x0000005d00319210 */ /* 0x040fe400007fe4ff */
[----:B------:R-:W-:Y:S04]  /*7560*/  @!P1 IADD3 R12, P0, PT, R9, R94, RZ ;  /* 0x0000005e090c9210 */ /* 0x000fe80007f1e0ff */
[----:B------:R-:W2:Y:S01]  /*7570*/  @!P1 LD.E.128 R4, desc[UR4][R4.64+0x40] ;  /* 0x0000400404049980 */ /* 0x000ea2000c101d00 */
[----:B------:R-:W-:Y:S01]  /*7580*/  @!P1 IMAD.X R13, R0, 0x1, R95, P0 ;  /* 0x00000001000d9824 */ /* 0x000fe200000e065f */
[----:B------:R-:W-:Y:S06]  /*7590*/  ISETP.GT.AND P0, PT, R35, 0x20, !P1 ;  /* 0x000000202300780c */ /* 0x000fec0004f04270 */
[----:B------:R-:W3:Y:S08]  /*75a0*/  @!P1 LD.E.128 R48, desc[UR4][R48.64+0x40] ;  /* 0x0000400430309980 */ /* 0x000ef0000c101d00 */
[----:B------:R4:W1:Y:S08]  /*75b0*/  @!P1 LD.E.128 R44, desc[UR4][R12.64+0x40] ;  /* 0x000040040c2c9980 */ /* 0x000870000c101d00 */
[----:B------:R-:W5:Y:S01]  /*75c0*/  LD.E.128 R40, desc[UR4][R14.64+0x40] ;  /* 0x000040040e287980 */ /* 0x000f62000c101d00 */
[C---:B--2---:R-:W-:Y:S01]  /*75d0*/  @!P1 LOP3.LUT R10, R7.reuse, 0xffff0000, RZ, 0xc0, !PT ;  /* 0xffff0000070a9812 */ /* 0x044fe200078ec0ff */
[----:B------:R-:W-:Y:S01]  /*75e0*/  @!P1 IMAD.U32 R8, R7, 0x10000, RZ ;  /* 0x0001000007089824 */ /* 0x000fe200078e00ff */
[C---:B------:R-:W-:Y:S01]  /*75f0*/  @!P1 LOP3.LUT R2, R4.reuse, 0xffff0000, RZ, 0xc0, !PT ;  /* 0xffff000004029812 */ /* 0x040fe200078ec0ff */
[----:B------:R-:W-:Y:S01]  /*7600*/  @!P1 IMAD.U32 R0, R4, 0x10000, RZ ;  /* 0x0001000004009824 */ /* 0x000fe200078e00ff */
[C---:B------:R-:W-:Y:S02]  /*7610*/  @!P1 SHF.L.U32 R3, R5.reuse, 0x10, RZ ;  /* 0x0000001005039819 */ /* 0x040fe400000006ff */
[----:B------:R-:W-:Y:S01]  /*7620*/  @!P1 LOP3.LUT R4, R5, 0xffff0000, RZ, 0xc0, !PT ;  /* 0xffff000005049812 */ /* 0x000fe200078ec0ff */
[----:B------:R-:W-:Y:S01]  /*7630*/  @!P1 IMAD.U32 R5, R6, 0x10000, RZ ;  /* 0x0001000006059824 */ /* 0x000fe200078e00ff */
[C---:B---3--:R-:W-:Y:S01]  /*7640*/  @!P1 SHF.L.U32 R19, R48.reuse, 0x10, RZ ;  /* 0x0000001030139819 */ /* 0x048fe200000006ff */
[C---:B------:R-:W-:Y:S01]  /*7650*/  @!P1 IMAD.U32 R16, R49.reuse, 0x10000, RZ ;  /* 0x0001000031109824 */ /* 0x040fe200078e00ff */
[----:B------:R-:W-:Y:S01]  /*7660*/  @!P1 LOP3.LUT R17, R48, 0xffff0000, RZ, 0xc0, !PT ;  /* 0xffff000030119812 */ /* 0x000fe200078ec0ff */
[C---:B----4-:R-:W-:Y:S01]  /*7670*/  @!P1 IMAD.U32 R12, R50.reuse, 0x10000, RZ ;  /* 0x00010000320c9824 */ /* 0x050fe200078e00ff */
[----:B------:R-:W-:Y:S01]  /*7680*/  @!P1 LOP3.LUT R13, R49, 0xffff0000, RZ, 0xc0, !PT ;  /* 0xffff0000310d9812 */ /* 0x000fe200078ec0ff */
[----:B------:R-:W-:Y:S01]  /*7690*/  @P0 FADD.FTZ R19, -R19, -RZ ;  /* 0x800000ff13130221 */ /* 0x000fe20000010100 */
[----:B------:R-:W-:Y:S01]  /*76a0*/  @!P1 LOP3.LUT R11, R50, 0xffff0000, RZ, 0xc0, !PT ;  /* 0xffff0000320b9812 */ /* 0x000fe200078ec0ff */
[----:B------:R-:W-:Y:S01]  /*76b0*/  @P0 FADD.FTZ R17, -R17, -RZ ;  /* 0x800000ff11110221 */ /* 0x000fe20000010100 */
[----:B------:R-:W-:Y:S01]  /*76c0*/  @!P1 SHF.L.U32 R7, R51, 0x10, RZ ;  /* 0x0000001033079819 */ /* 0x000fe200000006ff */
[----:B-1----:R-:W-:Y:S01]  /*76d0*/  @!P1 IMAD.U32 R21, R47, 0x10000, RZ ;  /* 0x000100002f159824 */ /* 0x002fe200078e00ff */
[----:B------:R-:W-:Y:S01]  /*76e0*/  @!P1 LOP3.LUT R9, R51, 0xffff0000, RZ, 0xc0, !PT ;  /* 0xffff000033099812 */ /* 0x000fe200078ec0ff */
[----:B------:R-:W-:Y:S01]  /*76f0*/  @P0 FADD.FTZ R16, -R16, -RZ ;  /* 0x800000ff10100221 */ /* 0x000fe20000010100 */
        /* <DEDUP_REMOVED lines=8> */
[----:B------:R-:W-:Y:S01]  /*7780*/  @P0 FADD.FTZ R9, -R9, -RZ ;  /* 0x800000ff09090221 */ /* 0x000fe20000010100 */
[----:B------:R-:W-:Y:S01]  /*7790*/  ISETP.GE.AND P0, PT, R25, R27, PT ;  /* 0x0000001b1900720c */ /* 0x000fe20003f06270 */
[----:B------:R-:W-:Y:S01]  /*77a0*/  @!P1 FMUL.FTZ R5, R5, R12 ;  /* 0x0000000c05059220 */ /* 0x000fe20000410000 */
[----:B------:R-:W-:Y:S01]  /*77b0*/  @!P1 LOP3.LUT R12, R44, 0xffff0000, RZ, 0xc0, !PT ;  /* 0xffff00002c0c9812 */ /* 0x000fe200078ec0ff */
[----:B------:R-:W-:Y:S01]  /*77c0*/  @!P1 FMUL.FTZ R7, R8, R7 ;  /* 0x0000000708079220 */ /* 0x000fe20000410000 */
[----:B------:R-:W-:Y:S01]  /*77d0*/  @!P1 FMUL.FTZ R6, R6, R11 ;  /* 0x0000000b06069220 */ /* 0x000fe20000410000 */
[----:B-----5:R-:W-:Y:S01]  /*77e0*/  @!P1 LOP3.LUT R11, R40, 0xffff0000, RZ, 0xc0, !PT ;  /* 0xffff0000280b9812 */ /* 0x020fe200078ec0ff */
[----:B------:R-:W-:Y:S01]  /*77f0*/  @!P1 FMUL.FTZ R8, R10, R9 ;  /* 0x000000090a089220 */ /* 0x000fe20000410000 */
[----:B------:R-:W-:Y:S02]  /*7800*/  @!P1 IMAD.U32 R10, R44, 0x10000, RZ ;  /* 0x000100002c0a9824 */ /* 0x000fe400078e00ff */
[----:B------:R-:W-:Y:S01]  /*7810*/  @!P1 FMUL.FTZ R0, R0, R19 ;  /* 0x0000001300009220 */ /* 0x000fe20000410000 */
[----:B------:R-:W-:Y:S01]  /*7820*/  @!P1 SHF.L.U32 R19, R46, 0x10, RZ ;  /* 0x000000102e139819 */ /* 0x000fe200000006ff */
[----:B------:R-:W-:Y:S02]  /*7830*/  @!P1 IMAD.U32 R9, R40, 0x10000, RZ ;  /* 0x0001000028099824 */ /* 0x000fe400078e00ff */
[----:B------:R-:W-:Y:S01]  /*7840*/  @!P1 FMUL.FTZ R2, R2, R17 ;  /* 0x0000001102029220 */ /* 0x000fe20000410000 */
[----:B------:R-:W-:Y:S01]  /*7850*/  @!P1 LOP3.LUT R17, R41, 0xffff0000, RZ, 0xc0, !PT ;  /* 0xffff000029119812 */ /* 0x000fe200078ec0ff */
[----:B------:R-:W-:Y:S01]  /*7860*/  @!P1 FMUL.FTZ R3, R3, R16 ;  /* 0x0000001003039220 */ /* 0x000fe20000410000 */
[----:B------:R-:W-:Y:S01]  /*7870*/  @!P0 ISETP.GT.AND P2, PT, R35, 0x40, PT ;  /* 0x000000402300880c */ /* 0x000fe20003f44270 */
[----:B------:R-:W-:Y:S01]  /*7880*/  @!P1 FMUL.FTZ R4, R4, R13 ;  /* 0x0000000d04049220 */ /* 0x000fe20000410000 */
[----:B------:R-:W-:Y:S01]  /*7890*/  @!P1 SHF.L.U32 R16, R41, 0x10, RZ ;  /* 0x0000001029109819 */ /* 0x000fe200000006ff */
[----:B------:R-:W-:Y:S02]  /*78a0*/  @!P1 IMAD.U32 R13, R45, 0x10000, RZ ;  /* 0x000100002d0d9824 */ /* 0x000fe400078e00ff */
[----:B------:R-:W-:Y:S01]  /*78b0*/  @!P1 FFMA.FTZ R0, R9, R10, R0 ;  /* 0x0000000a09009223 */ /* 0x000fe20000010000 */
[----:B------:R-:W-:Y:S01]  /*78c0*/  @!P1 LOP3.LUT R9, R42, 0xffff0000, RZ, 0xc0, !PT ;  /* 0xffff00002a099812 */ /* 0x000fe200078ec0ff */
[----:B------:R-:W-:Y:S01]  /*78d0*/  @!P1 FFMA.FTZ R2, R11, R12, R2 ;  /* 0x0000000c0b029223 */ /* 0x000fe20000010002 */
[----:B------:R-:W-:Y:S01]  /*78e0*/  @!P0 SEL R12, R34, RZ, !P2 ;  /* 0x000000ff220c8207 */ /* 0x000fe20005000000 */
[----:B------:R-:W-:Y:S01]  /*78f0*/  @!P1 FFMA.FTZ R3, R16, R13, R3 ;  /* 0x0000000d10039223 */ /* 0x000fe20000010003 */
[----:B------:R-:W-:Y:S01]  /*7900*/  @!P0 SEL R11, R130, RZ, !P2 ;  /* 0x000000ff820b8207 */ /* 0x000fe20005000000 */
[----:B------:R-:W-:Y:S01]  /*7910*/  @!P1 FFMA.FTZ R4, R17, R18, R4 ;  /* 0x0000001211049223 */ /* 0x000fe20000010004 */
[----:B------:R-:W-:Y:S01]  /*7920*/  @!P0 IADD3 R17, P5, PT, R107, R12, RZ ;  /* 0x0000000c6b118210 */ /* 0x000fe20007fbe0ff */
[----:B------:R-:W-:Y:S01]  /*7930*/  @!P1 IMAD.U32 R10, R42, 0x10000, RZ ;  /* 0x000100002a0a9824 */ /* 0x000fe200078e00ff */
[----:B------:R-:W-:Y:S01]  /*7940*/  @!P1 F2FP.BF16.F32.PACK_AB R0, R2, R0 ;  /* 0x000000000200923e */ /* 0x000fe200000010ff */
[----:B------:R-:W-:Y:S01]  /*7950*/  @!P1 IMAD.U32 R12, R43, 0x10000, RZ ;  /* 0x000100002b0c9824 */ /* 0x000fe200078e00ff */
[----:B------:R-:W-:Y:S01]  /*7960*/  @!P1 F2FP.BF16.F32.PACK_AB R3, R4, R3 ;  /* 0x000000030403923e */ /* 0x000fe200000010ff */
[----:B------:R-:W-:Y:S01]  /*7970*/  @!P1 FFMA.FTZ R5, R10, R19, R5 ;  /* 0x000000130a059223 */ /* 0x000fe20000010005 */
[----:B------:R-:W-:Y:S01]  /*7980*/  @!P0 IADD3.X R10, PT, PT, R102, R11, RZ, P5, !PT ;  /* 0x0000000b660a8210 */ /* 0x000fe20002ffe4ff */
[----:B------:R-:W-:Y:S01]  /*7990*/  @!P1 FFMA.FTZ R6, R9, R20, R6 ;  /* 0x0000001409069223 */ /* 0x000fe20000010006 */
[----:B------:R-:W-:Y:S01]  /*79a0*/  @!P1 LOP3.LUT R11, R43, 0xffff0000, RZ, 0xc0, !PT ;  /* 0xffff00002b0b9812 */ /* 0x000fe200078ec0ff */
[----:B------:R-:W-:Y:S01]  /*79b0*/  @!P1 FFMA.FTZ R7, R12, R21, R7 ;  /* 0x000000150c079223 */ /* 0x000fe20000010007 */
[----:B------:R-:W-:Y:S01]  /*79c0*/  @!P0 SHF.L.U64.HI R10, R17, 0x1, R10 ;  /* 0x00000001110a8819 */ /* 0x000fe2000001020a */
[----:B------:R-:W-:Y:S01]  /*79d0*/  @!P1 IMAD.MOV.U32 R41, RZ, RZ, R3 ;  /* 0x000000ffff299224 */ /* 0x000fe200078e0003 */
[----:B------:R-:W-:Y:S01]  /*79e0*/  @!P1 F2FP.BF16.F32.PACK_AB R6, R6, R5 ;  /* 0x000000050606923e */ /* 0x000fe200000010ff */
[----:B------:R-:W-:Y:S01]  /*79f0*/  @!P1 FFMA.FTZ R8, R11, R22, R8 ;  /* 0x000000160b089223 */ /* 0x000fe20000010008 */
[----:B------:R-:W-:Y:S01]  /*7a00*/  @!P1 MOV R40, R0 ;  /* 0x0000000000289202 */ /* 0x000fe20000000f00 */
[----:B------:R-:W-:Y:S01]  /*7a10*/  @!P0 IMAD.SHL.U32 R17, R17, 0x2, RZ ;  /* 0x0000000211118824 */ /* 0x000fe200078e00ff */
[----:B------:R-:W-:Y:S02]  /*7a20*/  @!P1 MOV R42, R6 ;  /* 0x00000006002a9202 */ /* 0x000fe40000000f00 */
[----:B------:R-:W-:Y:S02]  /*7a30*/  @!P1 F2FP.BF16.F32.PACK_AB R7, R8, R7 ;  /* 0x000000070807923e */ /* 0x000fe400000010ff */
[----:B------:R-:W-:Y:S02]  /*7a40*/  @!P0 IADD3 R20, P5, PT, R17, R92, RZ ;  /* 0x0000005c11148210 */ /* 0x000fe40007fbe0ff */
[----:B------:R-:W-:Y:S01]  /*7a50*/  @!P0 SEL R3, R37, R34, P2 ;  /* 0x0000002225038207 */ /* 0x000fe20001000000 */
[----:B------:R-:W-:Y:S01]  /*7a60*/  @!P1 IMAD.MOV.U32 R43, RZ, RZ, R7 ;  /* 0x000000ffff2b9224 */ /* 0x000fe200078e0007 */
[----:B------:R-:W-:Y:S01]  /*7a70*/  @!P0 IADD3 R16, P1, PT, R17, R94, RZ ;  /* 0x0000005e11108210 */ /* 0x000fe20007f3e0ff */
[C---:B------:R-:W-:Y:S02]  /*7a80*/  @!P0 IMAD.X R21, R10.reuse, 0x1, R93, P5 ;  /* 0x000000010a158824 */ /* 0x040fe400028e065d */
[----:B------:R-:W-:Y:S01]  /*7a90*/  @!P0 IMAD.WIDE R4, R3, 0x2, R14 ;  /* 0x0000000203048825 */ /* 0x000fe200078e020e */
[----:B------:R-:W-:Y:S01]  /*7aa0*/  @!P0 IADD3.X R17, PT, PT, R10, R95, RZ, P1, !PT ;  /* 0x0000005f0a118210 */ /* 0x000fe20000ffe4ff */
[----:B------:R3:W-:Y:S01]  /*7ab0*/  ST.E.128 desc[UR4][R38.64+0x40], R40 ;  /* 0x0000402826007985 */ /* 0x0007e2000c101d04 */
[----:B------:R-:W-:Y:S07]  /*7ac0*/  ISETP.GT.AND P1, PT, R35, 0x40, !P0 ;  /* 0x000000402300780c */ /* 0x000fee0004724270 */
[----:B------:R-:W2:Y:S08]  /*7ad0*/  @!P0 LD.E.128 R20, desc[UR4][R20.64+0x80] ;  /* 0x0000800414148980 */ /* 0x000eb0000c101d00 */
[----:B------:R-:W4:Y:S08]  /*7ae0*/  @!P0 LD.E.128 R4, desc[UR4][R4.64+0x80] ;  /* 0x0000800404048980 */ /* 0x000f30000c101d00 */
[----:B------:R-:W5:Y:S08]  /*7af0*/  @!P0 LD.E.128 R48, desc[UR4][R16.64+0x80] ;  /* 0x0000800410308980 */ /* 0x000f70000c101d00 */
[----:B------:R4:W3:Y:S01]  /*7b00*/  LD.E.128 R44, desc[UR4][R14.64+0x80] ;  /* 0x000080040e2c7980 */ /* 0x0008e2000c101d00 */
[C---:B--2---:R-:W-:Y:S01]  /*7b10*/  @!P0 LOP3.LUT R10, R22.reuse, 0xffff0000, RZ, 0xc0, !PT ;  /* 0xffff0000160a8812 */ /* 0x044fe200078ec0ff */
[----:B------:R-:W-:Y:S01]  /*7b20*/  @!P0 IMAD.U32 R11, R22, 0x10000, RZ ;  /* 0x00010000160b8824 */ /* 0x000fe200078e00ff */
[----:B------:R-:W-:Y:S01]  /*7b30*/  @!P0 SHF.L.U32 R9, R23, 0x10, RZ ;  /* 0x0000001017098819 */ /* 0x000fe200000006ff */
[C---:B------:R-:W-:Y:S01]  /*7b40*/  @!P0 IMAD.U32 R0, R20.reuse, 0x10000, RZ ;  /* 0x0001000014008824 */ /* 0x040fe200078e00ff */
[----:B------:R-:W-:Y:S01]  /*7b50*/  @!P0 SHF.L.U32 R3, R21, 0x10, RZ ;  /* 0x0000001015038819 */ /* 0x000fe200000006ff */
[----:B------:R-:W-:Y:S01]  /*7b60*/  @P1 FADD.FTZ R11, -R11, -RZ ;  /* 0x800000ff0b0b1221 */ /* 0x000fe20000010100 */
[----:B------:R-:W-:Y:S01]  /*7b70*/  @!P0 LOP3.LUT R2, R20, 0xffff0000, RZ, 0xc0, !PT ;  /* 0xffff000014028812 */ /* 0x000fe200078ec0ff */
[----:B------:R-:W-:Y:S01]  /*7b80*/  @P1 FADD.FTZ R9, -R9, -RZ ;  /* 0x800000ff09091221 */ /* 0x000fe20000010100 */
[----:B------:R-:W-:Y:S01]  /*7b90*/  @!P0 LOP3.LUT R13, R21, 0xffff0000, RZ, 0xc0, !PT ;  /* 0xffff0000150d8812 */ /* 0x000fe200078ec0ff */
[C---:B----4-:R-:W-:Y:S01]  /*7ba0*/  @!P0 IMAD.U32 R14, R6.reuse, 0x10000, RZ ;  /* 0x00010000060e8824 */ /* 0x050fe200078e00ff */
[----:B------:R-:W-:Y:S01]  /*7bb0*/  @!P0 LOP3.LUT R17, R6, 0xffff0000, RZ, 0xc0, !PT ;  /* 0xffff000006118812 */ /* 0x000fe200078ec0ff */
[----:B------:R-:W-:Y:S01]  /*7bc0*/  @P1 FADD.FTZ R10, -R10, -RZ ;  /* 0x800000ff0a0a1221 */ /* 0x000fe20000010100 */
[----:B------:R-:W-:Y:S01]  /*7bd0*/  @!P0 SHF.L.U32 R12, R7, 0x10, RZ ;  /* 0x00000010070c8819 */ /* 0x000fe200000006ff */
[----:B------:R-:W-:Y:S01]  /*7be0*/  @P1 FADD.FTZ R13, -R13, -RZ ;  /* 0x800000ff0d0d1221 */ /* 0x000fe20000010100 */
[----:B------:R-:W-:Y:S01]  /*7bf0*/  @!P0 LOP3.LUT R8, R23, 0xffff0000, RZ, 0xc0, !PT ;  /* 0xffff000017088812 */ /* 0x000fe200078ec0ff */
[----:B------:R-:W-:Y:S01]  /*7c00*/  @!P0 FMUL.FTZ R6, R17, R10 ;  /* 0x0000000a11068220 */ /* 0x000fe20000410000 */
[C---:B------:R-:W-:Y:S01]  /*7c10*/  @!P0 LOP3.LUT R19, R4.reuse, 0xffff0000, RZ, 0xc0, !PT ;  /* 0xffff000004138812 */ /* 0x040fe200078ec0ff */
[----:B------:R-:W-:Y:S01]  /*7c20*/  @!P0 IMAD.U32 R21, R4, 0x10000, RZ ;  /* 0x0001000004158824 */ /* 0x000fe200078e00ff */
[C---:B------:R-:W-:Y:S01]  /*7c30*/  @!P0 SHF.L.U32 R4, R5.reuse, 0x10, RZ ;  /* 0x0000001005048819 */ /* 0x040fe200000006ff */
[----:B------:R-:W-:Y:S01]  /*7c40*/  @P1 FADD.FTZ R0, -R0, -RZ ;  /* 0x800000ff00001221 */ /* 0x000fe20000010100 */
[----:B------:R-:W-:Y:S01]  /*7c50*/  @!P0 LOP3.LUT R16, R5, 0xffff0000, RZ, 0xc0, !PT ;  /* 0xffff000005108812 */ /* 0x000fe200078ec0ff */
[----:B------:R-:W-:Y:S01]  /*7c60*/  @P1 FADD.FTZ R3, -R3, -RZ ;  /* 0x800000ff03031221 */ /* 0x000fe20000010100 */
[----:B------:R-:W-:Y:S01]  /*7c70*/  @!P0 LOP3.LUT R15, R7, 0xffff0000, RZ, 0xc0, !PT ;  /* 0xffff0000070f8812 */ /* 0x000fe200078ec0ff */
[----:B------:R-:W-:Y:S01]  /*7c80*/  @P1 FADD.FTZ R2, -R2, -RZ ;  /* 0x800000ff02021221 */ /* 0x000fe20000010100 */
[----:B-----5:R-:W-:Y:S01]  /*7c90*/  @!P0 LOP3.LUT R17, R50, 0xffff0000, RZ, 0xc0, !PT ;  /* 0xffff000032118812 */ /* 0x020fe200078ec0ff */
[----:B------:R-:W-:Y:S01]  /*7ca0*/  @!P0 FMUL.FTZ R7, R12, R9 ;  /* 0x000000090c078220 */ /* 0x000fe20000410000 */
[----:B------:R-:W-:Y:S01]  /*7cb0*/  @!P0 LOP3.LUT R12, R48, 0xffff0000, RZ, 0xc0, !PT ;  /* 0xffff0000300c8812 */ /* 0x000fe200078ec0ff */
[----:B---3--:R-:W-:Y:S01]  /*7cc0*/  @!P0 IMAD.U32 R9, R44, 0x10000, RZ ;  /* 0x000100002c098824 */ /* 0x008fe200078e00ff */
[----:B------:R-:W-:Y:S01]  /*7cd0*/  @!P0 SHF.L.U32 R18, R51, 0x10, RZ ;  /* 0x0000001033128819 */ /* 0x000fe200000006ff */
[----:B------:R-:W-:Y:S01]  /*7ce0*/  @!P0 FMUL.FTZ R5, R14, R11 ;  /* 0x0000000b0e058220 */ /* 0x000fe20000410000 */
[----:B------:R-:W-:Y:S01]  /*7cf0*/  @!P0 LOP3.LUT R11, R44, 0xffff0000, RZ, 0xc0, !PT ;  /* 0xffff00002c0b8812 */ /* 0x000fe200078ec0ff */
[----:B------:R-:W-:Y:S01]  /*7d00*/  @!P0 IMAD.U32 R10, R48, 0x10000, RZ ;  /* 0x00010000300a8824 */ /* 0x000fe200078e00ff */
[----:B------:R-:W-:Y:S01]  /*7d10*/  @!P0 SHF.L.U32 R14, R45, 0x10, RZ ;  /* 0x000000102d0e8819 */ /* 0x000fe200000006ff */
[----:B------:R-:W-:Y:S01]  /*7d20*/  @!P0 FMUL.FTZ R0, R21, R0 ;  /* 0x0000000015008220 */ /* 0x000fe20000410000 */
[----:B------:R-:W-:Y:S01]  /*7d30*/  @P1 FADD.FTZ R8, -R8, -RZ ;  /* 0x800000ff08081221 */ /* 0x000fe20000010100 */
[----:B------:R-:W-:Y:S01]  /*7d40*/  @!P0 FMUL.FTZ R3, R4, R3 ;  /* 0x0000000304038220 */ /* 0x000fe20000410000 */
[----:B------:R-:W-:Y:S01]  /*7d50*/  @!P0 FMUL.FTZ R2, R19, R2 ;  /* 0x0000000213028220 */ /* 0x000fe20000410000 */
[----:B------:R-:W-:Y:S01]  /*7d60*/  @!P0 LOP3.LUT R19, R51, 0xffff0000, RZ, 0xc0, !PT ;  /* 0xffff000033138812 */ /* 0x000fe200078ec0ff */
[----:B------:R-:W-:Y:S01]  /*7d70*/  @!P0 FMUL.FTZ R4, R16, R13 ;  /* 0x0000000d10048220 */ /* 0x000fe20000410000 */
[----:B------:R-:W-:Y:S01]  /*7d80*/  @!P0 SHF.L.U32 R13, R49, 0x10, RZ ;  /* 0x00000010310d8819 */ /* 0x000fe200000006ff */
[----:B------:R-:W-:Y:S01]  /*7d90*/  @!P0 FFMA.FTZ R0, R9, R10, R0 ;  /* 0x0000000a09008223 */ /* 0x000fe20000010000 */
[----:B------:R-:W-:Y:S01]  /*7da0*/  @!P0 LOP3.LUT R9, R45, 0xffff0000, RZ, 0xc0, !PT ;  /* 0xffff00002d098812 */ /* 0x000fe200078ec0ff */
[----:B------:R-:W-:Y:S01]  /*7db0*/  @!P0 FMUL.FTZ R8, R15, R8 ;  /* 0x000000080f088220 */ /* 0x000fe20000410000 */
[----:B------:R-:W-:Y:S01]  /*7dc0*/  @!P0 LOP3.LUT R15, R49, 0xffff0000, RZ, 0xc0, !PT ;  /* 0xffff0000310f8812 */ /* 0x000fe200078ec0ff */
[----:B------:R-:W-:Y:S01]  /*7dd0*/  @!P0 FFMA.FTZ R2, R11, R12, R2 ;  /* 0x0000000c0b028223 */ /* 0x000fe20000010002 */
[C---:B------:R-:W-:Y:S01]  /*7de0*/  @!P0 LOP3.LUT R11, R46.reuse, 0xffff0000, RZ, 0xc0, !PT ;  /* 0xffff00002e0b8812 */ /* 0x040fe200078ec0ff */
[----:B------:R-:W-:Y:S01]  /*7df0*/  @!P0 IMAD.U32 R10, R46, 0x10000, RZ ;  /* 0x000100002e0a8824 */ /* 0x000fe200078e00ff */
[C---:B------:R-:W-:Y:S01]  /*7e00*/  @!P0 SHF.L.U32 R12, R47.reuse, 0x10, RZ ;  /* 0x000000102f0c8819 */ /* 0x040fe200000006ff */
[----:B------:R-:W-:Y:S01]  /*7e10*/  @!P0 IMAD.U32 R16, R50, 0x10000, RZ ;  /* 0x0001000032108824 */ /* 0x000fe200078e00ff */
[----:B------:R-:W-:Y:S01]  /*7e20*/  @!P0 F2FP.BF16.F32.PACK_AB R0, R2, R0 ;  /* 0x000000000200823e */ /* 0x000fe200000010ff */
[----:B------:R-:W-:Y:S01]  /*7e30*/  @!P0 FFMA.FTZ R3, R14, R13, R3 ;  /* 0x0000000d0e038223 */ /* 0x000fe20000010003 */
[----:B------:R-:W-:Y:S01]  /*7e40*/  @!P0 LOP3.LUT R13, R47, 0xffff0000, RZ, 0xc0, !PT ;  /* 0xffff00002f0d8812 */ /* 0x000fe200078ec0ff */
[----:B------:R-:W-:Y:S01]  /*7e50*/  @!P0 FFMA.FTZ R4, R9, R15, R4 ;  /* 0x0000000f09048223 */ /* 0x000fe20000010004 */
[----:B------:R-:W-:Y:S01]  /*7e60*/  @!P0 FFMA.FTZ R5, R10, R16, R5 ;  /* 0x000000100a058223 */ /* 0x000fe20000010005 */
[----:B------:R-:W-:Y:S01]  /*7e70*/  @!P0 FFMA.FTZ R6, R11, R17, R6 ;  /* 0x000000110b068223 */ /* 0x000fe20000010006 */
[----:B------:R-:W-:Y:S01]  /*7e80*/  @!P0 FFMA.FTZ R7, R12, R18, R7 ;  /* 0x000000120c078223 */ /* 0x000fe20000010007 */
[----:B------:R-:W-:Y:S01]  /*7e90*/  @!P0 FFMA.FTZ R8, R13, R19, R8 ;  /* 0x000000130d088223 */ /* 0x000fe20000010008 */
[----:B------:R-:W-:Y:S01]  /*7ea0*/  @!P0 F2FP.BF16.F32.PACK_AB R3, R4, R3 ;  /* 0x000000030403823e */ /* 0x000fe200000010ff */
[----:B------:R-:W-:Y:S01]  /*7eb0*/  @!P0 IMAD.MOV.U32 R44, RZ, RZ, R0 ;  /* 0x000000ffff2c8224 */ /* 0x000fe200078e0000 */
[----:B------:R-:W-:Y:S02]  /*7ec0*/  @!P0 F2FP.BF16.F32.PACK_AB R5, R6, R5 ;  /* 0x000000050605823e */ /* 0x000fe400000010ff */
[----:B------:R-:W-:Y:S02]  /*7ed0*/  @!P0 F2FP.BF16.F32.PACK_AB R8, R8, R7 ;  /* 0x000000070808823e */ /* 0x000fe400000010ff */
[----:B------:R-:W-:Y:S01]  /*7ee0*/  @!P0 MOV R45, R3 ;  /* 0x00000003002d8202 */ /* 0x000fe20000000f00 */
[----:B------:R-:W-:Y:S01]  /*7ef0*/  @!P0 IMAD.MOV.U32 R46, RZ, RZ, R5 ;  /* 0x000000ffff2e8224 */ /* 0x000fe200078e0005 */
[----:B------:R-:W-:Y:S05]  /*7f00*/  @!P0 MOV R47, R8 ;  /* 0x00000008002f8202 */ /* 0x000fea0000000f00 */
[----:B------:R3:W-:Y:S02]  /*7f10*/  ST.E.128 desc[UR4][R38.64+0x80], R44 ;  /* 0x0000802c26007985 */ /* 0x0007e4000c101d04 */
.L_x_3131:
[----:B------:R-:W-:Y:S05]  /*7f20*/  BSYNC.RECONVERGENT B0 ;  /* 0x0000000000007941 */ /* 0x000fea0003800200 */
.L_x_3130:
[----:B------:R-:W-:Y:S04]  /*7f30*/  BSSY.RECONVERGENT B0, `(.L_x_3132) ;  /* 0x0000104000007945 */ /* 0x000fe80003800200 */
[----:B------:R-:W-:Y:S05]  /*7f40*/  @!P4 BRA `(.L_x_3133) ;  /* 0x000000100008c947 */ /* 0x000fea0003800000 */
[----:B------:R-:W-:Y:S01]  /*7f50*/  ISETP.GE.AND P0, PT, R28, R27, PT ;  /* 0x0000001b1c00720c */ /* 0x000fe20003f06270 */
[----:B------:R-:W-:Y:S04]  /*7f60*/  IMAD.WIDE.U32 R10, R128, 0xc0, R30 ;  /* 0x000000c0800a7825 */ /* 0x000fe800078e001e */
[----:B------:R-:W-:Y:S04]  /*7f70*/  IMAD.WIDE.U32 R48, R146, 0xc0, R96 ;  /* 0x000000c092307825 */ /* 0x000fe800078e0060 */
[----:B------:R-:W-:Y:S04]  /*7f80*/  IMAD R3, R129, 0xc0, RZ ;  /* 0x000000c081037824 */ /* 0x000fe800078e02ff */
[----:B------:R-:W-:Y:S01]  /*7f90*/  @!P0 ISETP.GT.AND P1, PT, R35, RZ, PT ;  /* 0x000000ff2300820c */ /* 0x000fe20003f24270 */
[----:B------:R-:W-:Y:S03]  /*7fa0*/  IMAD.IADD R11, R11, 0x1, R3 ;  /* 0x000000010b0b7824 */ /* 0x000fe600078e0203 */
[----:B------:R-:W-:Y:S02]  /*7fb0*/  @!P0 SEL R0, R34, RZ, !P1 ;  /* 0x000000ff22008207 */ /* 0x000fe40004800000 */
[----:B------:R-:W-:Y:S01]  /*7fc0*/  @!P0 SEL R3, R37, R34, P1 ;  /* 0x0000002225038207 */ /* 0x000fe20000800000 */
[----:B------:R-:W4:Y:S01]  /*7fd0*/  LD.E.128 R20, desc[UR4][R10.64] ;  /* 0x000000040a147980 */ /* 0x000f22000c101d00 */
[----:B------:R-:W-:Y:S02]  /*7fe0*/  @!P0 SEL R7, R130, RZ, !P1 ;  /* 0x000000ff82078207 */ /* 0x000fe40004800000 */
[----:B------:R-:W-:Y:S01]  /*7ff0*/  @!P0 IADD3 R0, P1, PT, R109, R0, RZ ;  /* 0x000000006d008210 */ /* 0x000fe20007f3e0ff */
[----:B------:R-:W-:Y:S03]  /*8000*/  @!P0 IMAD.WIDE R4, R3, 0x2, R10 ;  /* 0x0000000203048825 */ /* 0x000fe600078e020a */
[----:B------:R-:W-:Y:S01]  /*8010*/  @!P0 SHF.L.U32 R3, R0, 0x1, RZ ;  /* 0x0000000100038819 */ /* 0x000fe200000006ff */
[----:B------:R-:W-:Y:S03]  /*8020*/  @!P0 IMAD.X R7, R100, 0x1, R7, P1 ;  /* 0x0000000164078824 */ /* 0x000fe600008e0607 */
[C---:B---3--:R-:W-:Y:S02]  /*8030*/  @!P0 IADD3 R44, P1, PT, R3.reuse, R92, RZ ;  /* 0x0000005c032c8210 */ /* 0x048fe40007f3e0ff */
[----:B------:R-:W-:Y:S02]  /*8040*/  @!P0 SHF.L.U64.HI R0, R0, 0x1, R7 ;  /* 0x0000000100008819 */ /* 0x000fe40000010207 */
[----:B------:R-:W3:Y:S03]  /*8050*/  @!P0 LD.E.128 R4, desc[UR4][R4.64] ;  /* 0x0000000404048980 */ /* 0x000ee6000c101d00 */
[C---:B------:R-:W-:Y:S01]  /*8060*/  @!P0 IMAD.X R45, R0.reuse, 0x1, R93, P1 ;  /* 0x00000001002d8824 */ /* 0x040fe200008e065d */
[----:B------:R-:W-:Y:S01]  /*8070*/  @!P0 IADD3 R8, P1, PT, R3, R94, RZ ;  /* 0x0000005e03088210 */ /* 0x000fe20007f3e0ff */
[----:B------:R-:W-:Y:S04]  /*8080*/  IMAD R3, R147, 0xc0, RZ ;  /* 0x000000c093037824 */ /* 0x000fe800078e02ff */
[----:B------:R-:W5:Y:S01]  /*8090*/  @!P0 LD.E.128 R44, desc[UR4][R44.64] ;  /* 0x000000042c2c8980 */ /* 0x000f62000c101d00 */
[----:B------:R-:W-:Y:S01]  /*80a0*/  IADD3 R49, PT, PT, R49, R3, RZ ;  /* 0x0000000331317210 */ /* 0x000fe20007ffe0ff */
[----:B------:R-:W-:Y:S01]  /*80b0*/  @!P0 IMAD.X R9, R0, 0x1, R95, P1 ;  /* 0x0000000100098824 */ /* 0x000fe200008e065f */
[----:B------:R-:W-:Y:S05]  /*80c0*/  ISETP.GT.AND P1, PT, R35, RZ, !P0 ;  /* 0x000000ff2300720c */ /* 0x000fea0004724270 */
[----:B------:R1:W2:Y:S01]  /*80d0*/  @!P0 LD.E.128 R40, desc[UR4][R8.64] ;  /* 0x0000000408288980 */ /* 0x0002a2000c101d00 */
[C---:B---3--:R-:W-:Y:S01]  /*80e0*/  @!P0 LOP3.LUT R12, R7.reuse, 0xffff0000, RZ, 0xc0, !PT ;  /* 0xffff0000070c8812 */ /* 0x048fe200078ec0ff */
[----:B-1----:R-:W-:Y:S01]  /*80f0*/  @!P0 IMAD.U32 R8, R7, 0x10000, RZ ;  /* 0x0001000007088824 */ /* 0x002fe200078e00ff */
[C---:B------:R-:W-:Y:S01]  /*8100*/  @!P0 LOP3.LUT R2, R4.reuse, 0xffff0000, RZ, 0xc0, !PT ;  /* 0xffff000004028812 */ /* 0x040fe200078ec0ff */
[----:B------:R-:W-:Y:S01]  /*8110*/  @!P0 IMAD.U32 R0, R4, 0x10000, RZ ;  /* 0x0001000004008824 */ /* 0x000fe200078e00ff */
[C---:B------:R-:W-:Y:S01]  /*8120*/  @!P0 LOP3.LUT R4, R5.reuse, 0xffff0000, RZ, 0xc0, !PT ;  /* 0xffff000005048812 */ /* 0x040fe200078ec0ff */
[----:B------:R-:W-:Y:S01]  /*8130*/  @!P0 IMAD.U32 R3, R5, 0x10000, RZ ;  /* 0x0001000005038824 */ /* 0x000fe200078e00ff */
[C---:B------:R-:W-:Y:S02]  /*8140*/  @!P0 SHF.L.U32 R5, R6.reuse, 0x10, RZ ;  /* 0x0000001006058819 */ /* 0x040fe400000006ff */
[----:B------:R-:W-:Y:S01]  /*8150*/  @!P0 LOP3.LUT R6, R6, 0xffff0000, RZ, 0xc0, !PT ;  /* 0xffff000006068812 */ /* 0x000fe200078ec0ff */
[C---:B-----5:R-:W-:Y:S01]  /*8160*/  @!P0 IMAD.U32 R7, R47.reuse, 0x10000, RZ ;  /* 0x000100002f078824 */ /* 0x060fe200078e00ff */
[----:B------:R-:W-:Y:S01]  /*8170*/  @!P0 LOP3.LUT R9, R47, 0xffff0000, RZ, 0xc0, !PT ;  /* 0xffff00002f098812 */ /* 0x000fe200078ec0ff */
[----:B------:R-:W-:Y:S01]  /*8180*/  @!P0 IMAD.U32 R19, R44, 0x10000, RZ ;  /* 0x000100002c138824 */ /* 0x000fe200078e00ff */
[C---:B------:R-:W-:Y:S01]  /*8190*/  @!P0 LOP3.LUT R13, R46.reuse, 0xffff0000, RZ, 0xc0, !PT ;  /* 0xffff00002e0d8812 */ /* 0x040fe200078ec0ff */
[----:B------:R-:W-:Y:S01]  /*81a0*/  @!P0 IMAD.U32 R14, R46, 0x10000, RZ ;  /* 0x000100002e0e8824 */ /* 0x000fe200078e00ff */
[----:B------:R-:W-:Y:S01]  /*81b0*/  @!P0 LOP3.LUT R17, R44, 0xffff0000, RZ, 0xc0, !PT ;  /* 0xffff00002c118812 */ /* 0x000fe200078ec0ff */
[----:B------:R-:W-:Y:S01]  /*81c0*/  @P1 FADD.FTZ R7, -R7, -RZ ;  /* 0x800000ff07071221 */ /* 0x000fe20000010100 */
[----:B------:R-:W-:Y:S01]  /*81d0*/  @!P0 LOP3.LUT R15, R45, 0xffff0000, RZ, 0xc0, !PT ;  /* 0xffff00002d0f8812 */ /* 0x000fe200078ec0ff */
[----:B------:R-:W-:Y:S01]  /*81e0*/  @P1 FADD.FTZ R9, -R9, -RZ ;  /* 0x800000ff09091221 */ /* 0x000fe20000010100 */
[----:B------:R-:W-:Y:S01]  /*81f0*/  @!P0 SHF.L.U32 R16, R45, 0x10, RZ ;  /* 0x000000102d108819 */ /* 0x000fe200000006ff */
[----:B------:R-:W-:Y:S01]  /*8200*/  @P1 FADD.FTZ R19, -R19, -RZ ;  /* 0x800000ff13131221 */ /* 0x000fe20000010100 */
[----:B--2---:R-:W-:Y:S01]  /*8210*/  @!P0 LOP3.LUT R18, R43, 0xffff0000, RZ, 0xc0, !PT ;  /* 0xffff00002b128812 */ /* 0x004fe200078ec0ff */
[----:B------:R-:W-:Y:S01]  /*8220*/  @P1 FADD.FTZ R14, -R14, -RZ ;  /* 0x800000ff0e0e1221 */ /* 0x000fe20000010100 */
[----:B------:R-:W-:Y:S01]  /*8230*/  @P1 FADD.FTZ R13, -R13, -RZ ;  /* 0x800000ff0d0d1221 */ /* 0x000fe20000010100 */
[----:B------:R-:W-:Y:S01]  /*8240*/  @!P0 FMUL.FTZ R7, R8, R7 ;  /* 0x0000000708078220 */ /* 0x000fe20000410000 */
[----:B------:R-:W-:Y:S01]  /*8250*/  @P1 FADD.FTZ R17, -R17, -RZ ;  /* 0x800000ff11111221 */ /* 0x000fe20000010100 */
[----:B------:R-:W-:Y:S01]  /*8260*/  @!P0 FMUL.FTZ R8, R12, R9 ;  /* 0x000000090c088220 */ /* 0x000fe20000410000 */
[----:B----4-:R-:W-:Y:S01]  /*8270*/  @!P0 SHF.L.U32 R9, R20, 0x10, RZ ;  /* 0x0000001014098819 */ /* 0x010fe200000006ff */
[----:B------:R-:W-:Y:S02]  /*8280*/  @!P0 IMAD.U32 R12, R40, 0x10000, RZ ;  /* 0x00010000280c8824 */ /* 0x000fe400078e00ff */
[----:B------:R-:W-:Y:S01]  /*8290*/  @!P0 FMUL.FTZ R0, R0, R19 ;  /* 0x0000001300008220 */ /* 0x000fe20000410000 */
[----:B------:R-:W-:Y:S01]  /*82a0*/  @!P0 FMUL.FTZ R5, R5, R14 ;  /* 0x0000000e05058220 */ /* 0x000fe20000410000 */
[----:B------:R-:W-:Y:S01]  /*82b0*/  @!P0 LOP3.LUT R14, R40, 0xffff0000, RZ, 0xc0, !PT ;  /* 0xffff0000280e8812 */ /* 0x000fe200078ec0ff */
[----:B------:R-:W-:Y:S01]  /*82c0*/  @!P0 FMUL.FTZ R6, R6, R13 ;  /* 0x0000000d06068220 */ /* 0x000fe20000410000 */
[----:B------:R-:W-:Y:S01]  /*82d0*/  @!P0 LOP3.LUT R13, R20, 0xffff0000, RZ, 0xc0, !PT ;  /* 0xffff0000140d8812 */ /* 0x000fe200078ec0ff */
[----:B------:R-:W-:Y:S01]  /*82e0*/  @P1 FADD.FTZ R15, -R15, -RZ ;  /* 0x800000ff0f0f1221 */ /* 0x000fe20000010100 */
[----:B------:R-:W-:Y:S01]  /*82f0*/  @P1 FADD.FTZ R16, -R16, -RZ ;  /* 0x800000ff10101221 */ /* 0x000fe20000010100 */
[----:B------:R-:W-:Y:S01]  /*8300*/  ISETP.GE.AND P1, PT, R26, R27, PT ;  /* 0x0000001b1a00720c */ /* 0x000fe20003f26270 */
[----:B------:R-:W-:Y:S01]  /*8310*/  @!P0 FMUL.FTZ R2, R2, R17 ;  /* 0x0000001102028220 */ /* 0x000fe20000410000 */
[----:B------:R-:W-:Y:S01]  /*8320*/  @!P0 FFMA.FTZ R0, R9, R12, R0 ;  /* 0x0000000c09008223 */ /* 0x000fe20000010000 */
[C---:B------:R-:W-:Y:S01]  /*8330*/  @!P0 SHF.L.U32 R12, R21.reuse, 0x10, RZ ;  /* 0x00000010150c8819 */ /* 0x040fe200000006ff */
[----:B------:R-:W-:Y:S01]  /*8340*/  @!P0 FMUL.FTZ R4, R4, R15 ;  /* 0x0000000f04048220 */ /* 0x000fe20000410000 */
[----:B------:R-:W-:Y:S01]  /*8350*/  @!P0 LOP3.LUT R9, R21, 0xffff0000, RZ, 0xc0, !PT ;  /* 0xffff000015098812 */ /* 0x000fe200078ec0ff */
[----:B------:R-:W-:Y:S02]  /*8360*/  @!P0 IMAD.U32 R15, R41, 0x10000, RZ ;  /* 0x00010000290f8824 */ /* 0x000fe400078e00ff */
[----:B------:R-:W-:Y:S01]  /*8370*/  @!P0 FMUL.FTZ R3, R3, R16 ;  /* 0x0000001003038220 */ /* 0x000fe20000410000 */
[----:B------:R-:W-:Y:S01]  /*8380*/  @!P0 LOP3.LUT R16, R41, 0xffff0000, RZ, 0xc0, !PT ;  /* 0xffff000029108812 */ /* 0x000fe200078ec0ff */
[----:B------:R-:W-:Y:S01]  /*8390*/  @!P0 FFMA.FTZ R2, R13, R14, R2 ;  /* 0x0000000e0d028223 */ /* 0x000fe20000010002 */
[----:B------:R-:W-:Y:S01]  /*83a0*/  @!P0 LOP3.LUT R14, R42, 0xffff0000, RZ, 0xc0, !PT ;  /* 0xffff00002a0e8812 */ /* 0x000fe200078ec0ff */
[----:B------:R-:W-:Y:S01]  /*83b0*/  @!P0 FFMA.FTZ R3, R12, R15, R3 ;  /* 0x0000000f0c038223 */ /* 0x000fe20000010003 */
[----:B------:R-:W-:Y:S01]  /*83c0*/  @!P0 IMAD.U32 R13, R42, 0x10000, RZ ;  /* 0x000100002a0d8824 */ /* 0x000fe200078e00ff */
[----:B------:R-:W-:Y:S01]  /*83d0*/  @!P1 ISETP.GT.AND P2, PT, R35, 0x20, PT ;  /* 0x000000202300980c */ /* 0x000fe20003f44270 */
[----:B------:R-:W-:Y:S01]  /*83e0*/  @!P0 IMAD.U32 R17, R43, 0x10000, RZ ;  /* 0x000100002b118824 */ /* 0x000fe200078e00ff */
[----:B------:R-:W-:Y:S01]  /*83f0*/  @!P0 F2FP.BF16.F32.PACK_AB R12, R2, R0 ;  /* 0x00000000020c823e */ /* 0x000fe200000010ff */
[----:B------:R-:W-:Y:S01]  /*8400*/  @!P0 FFMA.FTZ R4, R9, R16, R4 ;  /* 0x0000001009048223 */ /* 0x000fe20000010004 */
[C---:B------:R-:W-:Y:S01]  /*8410*/  @!P0 SHF.L.U32 R0, R22.reuse, 0x10, RZ ;  /* 0x0000001016008819 */ /* 0x040fe200000006ff */
[C---:B------:R-:W-:Y:S01]  /*8420*/  @!P0 IMAD.U32 R2, R23.reuse, 0x10000, RZ ;  /* 0x0001000017028824 */ /* 0x040fe200078e00ff */
[----:B------:R-:W-:Y:S01]  /*8430*/  @!P0 LOP3.LUT R9, R22, 0xffff0000, RZ, 0xc0, !PT ;  /* 0xffff000016098812 */ /* 0x000fe200078ec0ff */
[----:B------:R-:W-:Y:S01]  /*8440*/  @!P0 IMAD.MOV.U32 R20, RZ, RZ, R12 ;  /* 0x000000ffff148224 */ /* 0x000fe200078e000c */
[----:B------:R-:W-:Y:S01]  /*8450*/  @!P1 SEL R15, R130, RZ, !P2 ;  /* 0x000000ff820f9207 */ /* 0x000fe20005000000 */
[----:B------:R-:W-:Y:S01]  /*8460*/  @!P0 FFMA.FTZ R5, R0, R13, R5 ;  /* 0x0000000d00058223 */ /* 0x000fe20000010005 */
[----:B------:R-:W-:Y:S01]  /*8470*/  @!P0 LOP3.LUT R13, R23, 0xffff0000, RZ, 0xc0, !PT ;  /* 0xffff0000170d8812 */ /* 0x000fe200078ec0ff */
[----:B------:R-:W-:Y:S01]  /*8480*/  @!P0 FFMA.FTZ R6, R9, R14, R6 ;  /* 0x0000000e09068223 */ /* 0x000fe20000010006 */
[----:B------:R-:W-:Y:S01]  /*8490*/  @!P1 SEL R0, R34, RZ, !P2 ;  /* 0x000000ff22009207 */ /* 0x000fe20005000000 */
[----:B------:R-:W-:Y:S01]  /*84a0*/  @!P0 FFMA.FTZ R7, R2, R17, R7 ;  /* 0x0000001102078223 */ /* 0x000fe20000010007 */
[----:B------:R-:W-:Y:S01]  /*84b0*/  @!P1 SEL R9, R37, R34, P2 ;  /* 0x0000002225099207 */ /* 0x000fe20001000000 */
[----:B------:R-:W-:Y:S01]  /*84c0*/  @!P0 FFMA.FTZ R8, R13, R18, R8 ;  /* 0x000000120d088223 */ /* 0x000fe20000010008 */
[----:B------:R-:W-:Y:S02]  /*84d0*/  @!P1 IADD3 R0, P4, PT, R109, R0, RZ ;  /* 0x000000006d009210 */ /* 0x000fe40007f9e0ff */
[----:B------:R-:W-:Y:S02]  /*84e0*/  @!P0 F2FP.BF16.F32.PACK_AB R6, R6, R5 ;  /* 0x000000050606823e */ /* 0x000fe400000010ff */
[----:B------:R-:W-:Y:S01]  /*84f0*/  @!P0 F2FP.BF16.F32.PACK_AB R13, R4, R3 ;  /* 0x00000003040d823e */ /* 0x000fe200000010ff */
[----:B------:R-:W-:Y:S01]  /*8500*/  @!P1 IMAD.WIDE R4, R9, 0x2, R10 ;  /* 0x0000000209049825 */ /* 0x000fe200078e020a */
[----:B------:R-:W-:Y:S02]  /*8510*/  @!P0 F2FP.BF16.F32.PACK_AB R7, R8, R7 ;  /* 0x000000070807823e */ /* 0x000fe400000010ff */
[----:B------:R-:W-:Y:S01]  /*8520*/  @!P1 SHF.L.U32 R3, R0, 0x1, RZ ;  /* 0x0000000100039819 */ /* 0x000fe200000006ff */
[----:B------:R-:W-:Y:S01]  /*8530*/  @!P1 IMAD.X R15, R100, 0x1, R15, P4 ;  /* 0x00000001640f9824 */ /* 0x000fe200020e060f */
[----:B------:R-:W-:Y:S01]  /*8540*/  @!P0 MOV R21, R13 ;  /* 0x0000000d00158202 */ /* 0x000fe20000000f00 */
[----:B------:R-:W-:Y:S01]  /*8550*/  @!P0 IMAD.MOV.U32 R22, RZ, RZ, R6 ;  /* 0x000000ffff168224 */ /* 0x000fe200078e0006 */
[----:B------:R-:W-:Y:S02]  /*8560*/  @!P0 MOV R23, R7 ;  /* 0x0000000700178202 */ /* 0x000fe40000000f00 */
[----:B------:R-:W-:Y:S02]  /*8570*/  @!P1 SHF.L.U64.HI R2, R0, 0x1, R15 ;  /* 0x0000000100029819 */ /* 0x000fe4000001020f */
[----:B------:R-:W-:Y:S01]  /*8580*/  @!P1 IADD3 R52, P0, PT, R3, R92, RZ ;  /* 0x0000005c03349210 */ /* 0x000fe20007f1e0ff */
[----:B------:R1:W-:Y:S01]  /*8590*/  ST.E.128 desc[UR4][R48.64], R20 ;  /* 0x0000001430007985 */ /* 0x0003e2000c101d04 */
[----:B------:R-:W-:Y:S03]  /*85a0*/  ISETP.GT.AND P2, PT, R35, 0x20, !P1 ;  /* 0x000000202300780c */ /* 0x000fe60004f44270 */
[C---:B------:R-:W-:Y:S01]  /*85b0*/  @!P1 IMAD.X R53, R2.reuse, 0x1, R93, P0 ;  /* 0x0000000102359824 */ /* 0x040fe200000e065d */
[----:B------:R-:W-:Y:S03]  /*85c0*/  @!P1 IADD3 R12, P0, PT, R3, R94, RZ ;  /* 0x0000005e030c9210 */ /* 0x000fe60007f1e0ff */
[----:B------:R-:W2:Y:S01]  /*85d0*/  @!P1 LD.E.128 R4, desc[UR4][R4.64+0x40] ;  /* 0x0000400404049980 */ /* 0x000ea2000c101d00 */
[----:B------:R-:W-:Y:S02]  /*85e0*/  @!P1 IADD3.X R13, PT, PT, R2, R95, RZ, P0, !PT ;  /* 0x0000005f020d9210 */ /* 0x000fe400007fe4ff */
[----:B------:R-:W-:Y:S05]  /*85f0*/  ISETP.GE.AND P0, PT, R25, R27, PT ;  /* 0x0000001b1900720c */ /* 0x000fea0003f06270 */
[----:B------:R-:W3:Y:S08]  /*8600*/  @!P1 LD.E.128 R52, desc[UR4][R52.64+0x40] ;  /* 0x0000400434349980 */ /* 0x000ef0000c101d00 */
[----:B------:R4:W1:Y:S08]  /*8610*/  @!P1 LD.E.128 R44, desc[UR4][R12.64+0x40] ;  /* 0x000040040c2c9980 */ /* 0x000870000c101d00 */
[----:B------:R-:W5:Y:S01]  /*8620*/  LD.E.128 R40, desc[UR4][R10.64+0x40] ;  /* 0x000040040a287980 */ /* 0x000f62000c101d00 */
[C---:B--2---:R-:W-:Y:S01]  /*8630*/  @!P1 SHF.L.U32 R8, R7.reuse, 0x10, RZ ;  /* 0x0000001007089819 */ /* 0x044fe200000006ff */
[C---:B------:R-:W-:Y:S01]  /*8640*/  @!P1 IMAD.U32 R0, R4.reuse, 0x10000, RZ ;  /* 0x0001000004009824 */ /* 0x040fe200078e00ff */
[----:B----4-:R-:W-:Y:S02]  /*8650*/  @!P1 LOP3.LUT R12, R7, 0xffff0000, RZ, 0xc0, !PT ;  /* 0xffff0000070c9812 */ /* 0x010fe400078ec0ff */
[----:B------:R-:W-:Y:S02]  /*8660*/  @!P1 LOP3.LUT R2, R4, 0xffff0000, RZ, 0xc0, !PT ;  /* 0xffff000004029812 */ /* 0x000fe400078ec0ff */
[----:B------:R-:W-:Y:S02]  /*8670*/  @!P1 SHF.L.U32 R3, R5, 0x10, RZ ;  /* 0x0000001005039819 */ /* 0x000fe400000006ff */
[C---:B---3--:R-:W-:Y:S01]  /*8680*/  @!P1 SHF.L.U32 R7, R55.reuse, 0x10, RZ ;  /* 0x0000001037079819 */ /* 0x048fe200000006ff */
[C---:B------:R-:W-:Y:S01]  /*8690*/  @!P1 IMAD.U32 R14, R54.reuse, 0x10000, RZ ;  /* 0x00010000360e9824 */ /* 0x040fe200078e00ff */
[----:B------:R-:W-:Y:S01]  /*86a0*/  @!P1 LOP3.LUT R13, R54, 0xffff0000, RZ, 0xc0, !PT ;  /* 0xffff0000360d9812 */ /* 0x000fe200078ec0ff */
[----:B------:R-:W-:Y:S01]  /*86b0*/  @!P1 IMAD.U32 R19, R52, 0x10000, RZ ;  /* 0x0001000034139824 */ /* 0x000fe200078e00ff */
[----:B------:R-:W-:Y:S01]  /*86c0*/  @!P1 LOP3.LUT R9, R55, 0xffff0000, RZ, 0xc0, !PT ;  /* 0xffff000037099812 */ /* 0x000fe200078ec0ff */
[----:B------:R-:W-:Y:S01]  /*86d0*/  @P2 FADD.FTZ R7, -R7, -RZ ;  /* 0x800000ff07072221 */ /* 0x000fe20000010100 */
[----:B------:R-:W-:Y:S01]  /*86e0*/  @!P1 LOP3.LUT R4, R5, 0xffff0000, RZ, 0xc0, !PT ;  /* 0xffff000005049812 */ /* 0x000fe200078ec0ff */
[----:B------:R-:W-:Y:S01]  /*86f0*/  @!P1 IMAD.U32 R5, R6, 0x10000, RZ ;  /* 0x0001000006059824 */ /* 0x000fe200078e00ff */
[----:B------:R-:W-:Y:S01]  /*8700*/  @!P1 LOP3.LUT R17, R52, 0xffff0000, RZ, 0xc0, !PT ;  /* 0xffff000034119812 */ /* 0x000fe200078ec0ff */
[----:B-1----:R-:W-:Y:S01]  /*8710*/  @!P1 IMAD.U32 R20, R47, 0x10000, RZ ;  /* 0x000100002f149824 */ /* 0x002fe200078e00ff */
[----:B------:R-:W-:Y:S01]  /*8720*/  @!P1 LOP3.LUT R6, R6, 0xffff0000, RZ, 0xc0, !PT ;  /* 0xffff000006069812 */ /* 0x000fe200078ec0ff */
[----:B------:R-:W-:Y:S01]  /*8730*/  @P2 FADD.FTZ R19, -R19, -RZ ;  /* 0x800000ff13132221 */ /* 0x000fe20000010100 */
[C---:B------:R-:W-:Y:S01]  /*8740*/  @!P1 SHF.L.U32 R16, R53.reuse, 0x10, RZ ;  /* 0x0000001035109819 */ /* 0x040fe200000006ff */
[----:B------:R-:W-:Y:S01]  /*8750*/  @!P1 FMUL.FTZ R7, R8, R7 ;  /* 0x0000000708079220 */ /* 0x000fe20000410000 */
[----:B------:R-:W-:Y:S01]  /*8760*/  @!P1 LOP3.LUT R15, R53, 0xffff0000, RZ, 0xc0, !PT ;  /* 0xffff0000350f9812 */ /* 0x000fe200078ec0ff */
[----:B------:R-:W-:Y:S01]  /*8770*/  @P2 FADD.FTZ R14, -R14, -RZ ;  /* 0x800000ff0e0e2221 */ /* 0x000fe20000010100 */
[----:B------:R-:W-:Y:S01]  /*8780*/  @!P1 SHF.L.U32 R18, R46, 0x10, RZ ;  /* 0x000000102e129819 */ /* 0x000fe200000006ff */
[----:B------:R-:W-:Y:S01]  /*8790*/  @P2 FADD.FTZ R13, -R13, -RZ ;  /* 0x800000ff0d0d2221 */ /* 0x000fe20000010100 */
[----:B------:R-:W-:Y:S01]  /*87a0*/  @!P1 LOP3.LUT R21, R47, 0xffff0000, RZ, 0xc0, !PT ;  /* 0xffff00002f159812 */ /* 0x000fe200078ec0ff */
[----:B------:R-:W-:Y:S01]  /*87b0*/  @P2 FADD.FTZ R9, -R9, -RZ ;  /* 0x800000ff09092221 */ /* 0x000fe20000010100 */
[----:B------:R-:W-:Y:S01]  /*87c0*/  @P2 FADD.FTZ R17, -R17, -RZ ;  /* 0x800000ff11112221 */ /* 0x000fe20000010100 */
[----:B------:R-:W-:Y:S01]  /*87d0*/  @!P1 FMUL.FTZ R5, R5, R14 ;  /* 0x0000000e05059220 */ /* 0x000fe20000410000 */
[----:B------:R-:W-:Y:S01]  /*87e0*/  @!P1 LOP3.LUT R14, R44, 0xffff0000, RZ, 0xc0, !PT ;  /* 0xffff00002c0e9812 */ /* 0x000fe200078ec0ff */
[----:B------:R-:W-:Y:S01]  /*87f0*/  @!P1 FMUL.FTZ R6, R6, R13 ;  /* 0x0000000d06069220 */ /* 0x000fe20000410000 */
[----:B-----5:R-:W-:Y:S01]  /*8800*/  @!P1 LOP3.LUT R13, R40, 0xffff0000, RZ, 0xc0, !PT ;  /* 0xffff0000280d9812 */ /* 0x020fe200078ec0ff */
[----:B------:R-:W-:Y:S01]  /*8810*/  @!P1 FMUL.FTZ R8, R12, R9 ;  /* 0x000000090c089220 */ /* 0x000fe20000410000 */
[----:B------:R-:W-:Y:S01]  /*8820*/  @P2 FADD.FTZ R16, -R16, -RZ ;  /* 0x800000ff10102221 */ /* 0x000fe20000010100 */
[----:B------:R-:W-:Y:S01]  /*8830*/  @P2 FADD.FTZ R15, -R15, -RZ ;  /* 0x800000ff0f0f2221 */ /* 0x000fe20000010100 */
[----:B------:R-:W-:Y:S01]  /*8840*/  @!P0 ISETP.GT.AND P2, PT, R35, 0x40, PT ;  /* 0x000000402300880c */ /* 0x000fe20003f44270 */
[----:B------:R-:W-:Y:S01]  /*8850*/  @!P1 FMUL.FTZ R0, R0, R19 ;  /* 0x0000001300009220 */ /* 0x000fe20000410000 */
[----:B------:R-:W-:Y:S01]  /*8860*/  @!P1 LOP3.LUT R19, R46, 0xffff0000, RZ, 0xc0, !PT ;  /* 0xffff00002e139812 */ /* 0x000fe200078ec0ff */
[----:B------:R-:W-:Y:S02]  /*8870*/  @!P1 IMAD.U32 R12, R44, 0x10000, RZ ;  /* 0x000100002c0c9824 */ /* 0x000fe400078e00ff */
[----:B------:R-:W-:Y:S01]  /*8880*/  @!P1 FMUL.FTZ R2, R2, R17 ;  /* 0x0000001102029220 */ /* 0x000fe20000410000 */
[----:B------:R-:W-:Y:S01]  /*8890*/  @!P1 LOP3.LUT R17, R45, 0xffff0000, RZ, 0xc0, !PT ;  /* 0xffff00002d119812 */ /* 0x000fe200078ec0ff */
[----:B------:R-:W-:Y:S02]  /*88a0*/  @!P1 IMAD.U32 R9, R40, 0x10000, RZ ;  /* 0x0001000028099824 */ /* 0x000fe400078e00ff */
[----:B------:R-:W-:Y:S01]  /*88b0*/  @!P1 FMUL.FTZ R3, R3, R16 ;  /* 0x0000001003039220 */ /* 0x000fe20000410000 */
[----:B------:R-:W-:Y:S01]  /*88c0*/  @!P1 SHF.L.U32 R16, R41, 0x10, RZ ;  /* 0x0000001029109819 */ /* 0x000fe200000006ff */
[----:B------:R-:W-:Y:S01]  /*88d0*/  @!P1 FMUL.FTZ R4, R4, R15 ;  /* 0x0000000f04049220 */ /* 0x000fe20000410000 */
[----:B------:R-:W-:Y:S01]  /*88e0*/  @!P1 SHF.L.U32 R15, R45, 0x10, RZ ;  /* 0x000000102d0f9819 */ /* 0x000fe200000006ff */
[----:B------:R-:W-:Y:S01]  /*88f0*/  @!P1 FFMA.FTZ R0, R9, R12, R0 ;  /* 0x0000000c09009223 */ /* 0x000fe20000010000 */
[----:B------:R-:W-:Y:S01]  /*8900*/  @!P1 LOP3.LUT R9, R41, 0xffff0000, RZ, 0xc0, !PT ;  /* 0xffff000029099812 */ /* 0x000fe200078ec0ff */
[----:B------:R-:W-:Y:S01]  /*8910*/  @!P1 FFMA.FTZ R2, R13, R14, R2 ;  /* 0x0000000e0d029223 */ /* 0x000fe20000010002 */
[----:B------:R-:W-:Y:S01]  /*8920*/  @!P0 SEL R14, R34, RZ, !P2 ;  /* 0x000000ff220e8207 */ /* 0x000fe20005000000 */
[----:B------:R-:W-:Y:S01]  /*8930*/  @!P1 FFMA.FTZ R3, R16, R15, R3 ;  /* 0x0000000f10039223 */ /* 0x000fe20000010003 */
[----:B------:R-:W-:Y:S01]  /*8940*/  @!P0 SEL R13, R130, RZ, !P2 ;  /* 0x000000ff820d8207 */ /* 0x000fe20005000000 */
[C---:B------:R-:W-:Y:S01]  /*8950*/  @!P1 IMAD.U32 R12, R42.reuse, 0x10000, RZ ;  /* 0x000100002a0c9824 */ /* 0x040fe200078e00ff */
[----:B------:R-:W-:Y:S01]  /*8960*/  @!P0 IADD3 R15, P4, PT, R109, R14, RZ ;  /* 0x0000000e6d0f8210 */ /* 0x000fe20007f9e0ff */
[----:B------:R-:W-:Y:S01]  /*8970*/  @!P1 FFMA.FTZ R4, R9, R17, R4 ;  /* 0x0000001109049223 */ /* 0x000fe20000010004 */
[----:B------:R-:W-:Y:S01]  /*8980*/  @!P1 LOP3.LUT R9, R42, 0xffff0000, RZ, 0xc0, !PT ;  /* 0xffff00002a099812 */ /* 0x000fe200078ec0ff */
[----:B------:R-:W-:Y:S01]  /*8990*/  @!P1 FFMA.FTZ R5, R12, R18, R5 ;  /* 0x000000120c059223 */ /* 0x000fe20000010005 */
[----:B------:R-:W-:Y:S01]  /*89a0*/  @!P0 IADD3.X R14, PT, PT, R100, R13, RZ, P4, !PT ;  /* 0x0000000d640e8210 */ /* 0x000fe200027fe4ff */
[C---:B------:R-:W-:Y:S01]  /*89b0*/  @!P1 IMAD.U32 R12, R43.reuse, 0x10000, RZ ;  /* 0x000100002b0c9824 */ /* 0x040fe200078e00ff */
[----:B------:R-:W-:Y:S01]  /*89c0*/  @!P1 LOP3.LUT R13, R43, 0xffff0000, RZ, 0xc0, !PT ;  /* 0xffff00002b0d9812 */ /* 0x000fe200078ec0ff */
[----:B------:R-:W-:Y:S01]  /*89d0*/  @!P1 FFMA.FTZ R6, R9, R19, R6 ;  /* 0x0000001309069223 */ /* 0x000fe20000010006 */
[----:B------:R-:W-:Y:S01]  /*89e0*/  @!P1 F2FP.BF16.F32.PACK_AB R9, R4, R3 ;  /* 0x000000030409923e */ /* 0x000fe200000010ff */
[----:B------:R-:W-:Y:S01]  /*89f0*/  @!P1 FFMA.FTZ R7, R12, R20, R7 ;  /* 0x000000140c079223 */ /* 0x000fe20000010007 */
[----:B------:R-:W-:Y:S01]  /*8a00*/  @!P1 F2FP.BF16.F32.PACK_AB R0, R2, R0 ;  /* 0x000000000200923e */ /* 0x000fe200000010ff */
[----:B------:R-:W-:Y:S01]  /*8a10*/  @!P1 FFMA.FTZ R8, R13, R21, R8 ;  /* 0x000000150d089223 */ /* 0x000fe20000010008 */
[----:B------:R-:W-:Y:S01]  /*8a20*/  @!P1 F2FP.BF16.F32.PACK_AB R6, R6, R5 ;  /* 0x000000050606923e */ /* 0x000fe200000010ff */
[----:B------:R-:W-:Y:S01]  /*8a30*/  @!P1 IMAD.MOV.U32 R41, RZ, RZ, R9 ;  /* 0x000000ffff299224 */ /* 0x000fe200078e0009 */
[C---:B------:R-:W-:Y:S02]  /*8a40*/  @!P0 SHF.L.U32 R17, R15.reuse, 0x1, RZ ;  /* 0x000000010f118819 */ /* 0x040fe400000006ff */
[----:B------:R-:W-:Y:S02]  /*8a50*/  @!P1 F2FP.BF16.F32.PACK_AB R7, R8, R7 ;  /* 0x000000070807923e */ /* 0x000fe400000010ff */
[----:B------:R-:W-:Y:S02]  /*8a60*/  @!P1 MOV R40, R0 ;  /* 0x0000000000289202 */ /* 0x000fe40000000f00 */
[----:B------:R-:W-:Y:S01]  /*8a70*/  @!P1 MOV R42, R6 ;  /* 0x00000006002a9202 */ /* 0x000fe20000000f00 */
[----:B------:R-:W-:Y:S01]  /*8a80*/  @!P1 IMAD.MOV.U32 R43, RZ, RZ, R7 ;  /* 0x000000ffff2b9224 */ /* 0x000fe200078e0007 */
[----:B------:R-:W-:Y:S02]  /*8a90*/  @!P0 SHF.L.U64.HI R14, R15, 0x1, R14 ;  /* 0x000000010f0e8819 */ /* 0x000fe4000001020e */
[----:B------:R-:W-:Y:S02]  /*8aa0*/  @!P0 IADD3 R44, P4, PT, R17, R92, RZ ;  /* 0x0000005c112c8210 */ /* 0x000fe40007f9e0ff */
[----:B------:R-:W-:Y:S01]  /*8ab0*/  @!P0 SEL R3, R37, R34, P2 ;  /* 0x0000002225038207 */ /* 0x000fe20001000000 */
[----:B------:R4:W-:Y:S01]  /*8ac0*/  ST.E.128 desc[UR4][R48.64+0x40], R40 ;  /* 0x0000402830007985 */ /* 0x0009e2000c101d04 */
[----:B------:R-:W-:Y:S01]  /*8ad0*/  @!P0 IADD3 R16, P1, PT, R17, R94, RZ ;  /* 0x0000005e11108210 */ /* 0x000fe20007f3e0ff */
[C---:B------:R-:W-:Y:S02]  /*8ae0*/  @!P0 IMAD.X R45, R14.reuse, 0x1, R93, P4 ;  /* 0x000000010e2d8824 */ /* 0x040fe400020e065d */
[----:B------:R-:W-:Y:S01]  /*8af0*/  @!P0 IMAD.WIDE R4, R3, 0x2, R10 ;  /* 0x0000000203048825 */ /* 0x000fe200078e020a */
[----:B------:R-:W-:Y:S02]  /*8b00*/  @!P0 IADD3.X R17, PT, PT, R14, R95, RZ, P1, !PT ;  /* 0x0000005f0e118210 */ /* 0x000fe40000ffe4ff */
[----:B------:R-:W-:Y:S01]  /*8b10*/  ISETP.GT.AND P1, PT, R35, 0x40, !P0 ;  /* 0x000000402300780c */ /* 0x000fe20004724270 */
[----:B------:R-:W2:Y:S08]  /*8b20*/  @!P0 LD.E.128 R44, desc[UR4][R44.64+0x80] ;  /* 0x000080042c2c8980 */ /* 0x000eb0000c101d00 */
[----:B------:R-:W3:Y:S08]  /*8b30*/  @!P0 LD.E.128 R4, desc[UR4][R4.64+0x80] ;  /* 0x0000800404048980 */ /* 0x000ef0000c101d00 */
[----:B------:R3:W5:Y:S08]  /*8b40*/  @!P0 LD.E.128 R36, desc[UR4][R16.64+0x80] ;  /* 0x0000800410248980 */ /* 0x000770000c101d00 */
[----:B------:R1:W4:Y:S01]  /*8b50*/  LD.E.128 R20, desc[UR4][R10.64+0x80] ;  /* 0x000080040a147980 */ /* 0x000322000c101d00 */
[----:B--2---:R-:W-:Y:S01]  /*8b60*/  @!P0 SHF.L.U32 R9, R47, 0x10, RZ ;  /* 0x000000102f098819 */ /* 0x004fe200000006ff */
[----:B------:R-:W-:Y:S01]  /*8b70*/  @!P0 IMAD.U32 R13, R46, 0x10000, RZ ;  /* 0x000100002e0d8824 */ /* 0x000fe200078e00ff */
        /* <DEDUP_REMOVED lines=10> */
[----:B---3--:R-:W-:Y:S01]  /*8c20*/  @!P0 LOP3.LUT R17, R4, 0xffff0000, RZ, 0xc0, !PT ;  /* 0xffff000004118812 */ /* 0x008fe200078ec0ff */
[----:B------:R-:W-:Y:S01]  /*8c30*/  @P1 FADD.FTZ R14, -R14, -RZ ;  /* 0x800000ff0e0e1221 */ /* 0x000fe20000010100 */
[----:B-1----:R-:W-:Y:S01]  /*8c40*/  @!P0 SHF.L.U32 R10, R7, 0x10, RZ ;  /* 0x00000010070a8819 */ /* 0x002fe200000006ff */
[----:B------:R-:W-:Y:S01]  /*8c50*/  @!P0 IMAD.U32 R19, R4, 0x10000, RZ ;  /* 0x0001000004138824 */ /* 0x000fe200078e00ff */
[----:B------:R-:W-:Y:S01]  /*8c60*/  @!P0 SHF.L.U32 R4, R5, 0x10, RZ ;  /* 0x0000001005048819 */ /* 0x000fe200000006ff */
[----:B------:R-:W-:Y:S01]  /*8c70*/  @P1 FADD.FTZ R0, -R0, -RZ ;  /* 0x800000ff00001221 */ /* 0x000fe20000010100 */
[----:B------:R-:W-:Y:S01]  /*8c80*/  @!P0 LOP3.LUT R15, R6, 0xffff0000, RZ, 0xc0, !PT ;  /* 0xffff0000060f8812 */ /* 0x000fe200078ec0ff */
[----:B------:R-:W-:Y:S01]  /*8c90*/  @P1 FADD.FTZ R3, -R3, -RZ ;  /* 0x800000ff03031221 */ /* 0x000fe20000010100 */
[----:B------:R-:W-:Y:S01]  /*8ca0*/  @!P0 LOP3.LUT R11, R7, 0xffff0000, RZ, 0xc0, !PT ;  /* 0xffff0000070b8812 */ /* 0x000fe200078ec0ff */
[----:B------:R-:W-:Y:S01]  /*8cb0*/  @!P0 FMUL.FTZ R7, R10, R9 ;  /* 0x000000090a078220 */ /* 0x000fe20000410000 */
[----:B------:R-:W-:Y:S01]  /*8cc0*/  @!P0 LOP3.LUT R5, R5, 0xffff0000, RZ, 0xc0, !PT ;  /* 0xffff000005058812 */ /* 0x000fe200078ec0ff */
[----:B------:R-:W-:Y:S01]  /*8cd0*/  @!P0 IMAD.U32 R16, R6, 0x10000, RZ ;  /* 0x0001000006108824 */ /* 0x000fe200078e00ff */
[----:B-----5:R-:W-:Y:S01]  /*8ce0*/  @!P0 SHF.L.U32 R18, R39, 0x10, RZ ;  /* 0x0000001027128819 */ /* 0x020fe200000006ff */
[----:B------:R-:W-:Y:S01]  /*8cf0*/  @P1 FADD.FTZ R2, -R2, -RZ ;  /* 0x800000ff02021221 */ /* 0x000fe20000010100 */
[C---:B----4-:R-:W-:Y:S02]  /*8d00*/  @!P0 IMAD.U32 R9, R20.reuse, 0x10000, RZ ;  /* 0x0001000014098824 */ /* 0x050fe400078e00ff */
[----:B------:R-:W-:Y:S01]  /*8d10*/  @!P0 FMUL.FTZ R8, R11, R8 ;  /* 0x000000080b088220 */ /* 0x000fe20000410000 */
[----:B------:R-:W-:Y:S01]  /*8d20*/  @!P0 LOP3.LUT R11, R20, 0xffff0000, RZ, 0xc0, !PT ;  /* 0xffff0000140b8812 */ /* 0x000fe200078ec0ff */
[----:B------:R-:W-:Y:S02]  /*8d30*/  @!P0 IMAD.U32 R10, R36, 0x10000, RZ ;  /* 0x00010000240a8824 */ /* 0x000fe400078e00ff */
[----:B------:R-:W-:Y:S01]  /*8d40*/  @!P0 FMUL.FTZ R0, R19, R0 ;  /* 0x0000000013008220 */ /* 0x000fe20000410000 */
[----:B------:R-:W-:Y:S01]  /*8d50*/  @!P0 LOP3.LUT R19, R39, 0xffff0000, RZ, 0xc0, !PT ;  /* 0xffff000027138812 */ /* 0x000fe200078ec0ff */
[----:B------:R-:W-:Y:S01]  /*8d60*/  @!P0 FMUL.FTZ R3, R4, R3 ;  /* 0x0000000304038220 */ /* 0x000fe20000410000 */
[----:B------:R-:W-:Y:S01]  /*8d70*/  @!P0 FMUL.FTZ R6, R15, R12 ;  /* 0x0000000c0f068220 */ /* 0x000fe20000410000 */
[----:B------:R-:W-:Y:S01]  /*8d80*/  @!P0 LOP3.LUT R12, R36, 0xffff0000, RZ, 0xc0, !PT ;  /* 0xffff0000240c8812 */ /* 0x000fe200078ec0ff */
[----:B------:R-:W-:Y:S01]  /*8d90*/  @!P0 FMUL.FTZ R4, R5, R14 ;  /* 0x0000000e05048220 */ /* 0x000fe20000410000 */
[----:B------:R-:W-:Y:S01]  /*8da0*/  @!P0 SHF.L.U32 R14, R21, 0x10, RZ ;  /* 0x00000010150e8819 */ /* 0x000fe200000006ff */
[----:B------:R-:W-:Y:S01]  /*8db0*/  @!P0 FMUL.FTZ R2, R17, R2 ;  /* 0x0000000211028220 */ /* 0x000fe20000410000 */
[C---:B------:R-:W-:Y:S01]  /*8dc0*/  @!P0 LOP3.LUT R15, R37.reuse, 0xffff0000, RZ, 0xc0, !PT ;  /* 0xffff0000250f8812 */ /* 0x040fe200078ec0ff */
[----:B------:R-:W-:Y:S01]  /*8dd0*/  @!P0 FMUL.FTZ R5, R16, R13 ;  /* 0x0000000d10058220 */ /* 0x000fe20000410000 */
[----:B------:R-:W-:Y:S01]  /*8de0*/  @!P0 SHF.L.U32 R13, R37, 0x10, RZ ;  /* 0x00000010250d8819 */ /* 0x000fe200000006ff */
[----:B------:R-:W-:Y:S01]  /*8df0*/  @!P0 FFMA.FTZ R0, R9, R10, R0 ;  /* 0x0000000a09008223 */ /* 0x000fe20000010000 */
[----:B------:R-:W-:Y:S01]  /*8e00*/  @!P0 LOP3.LUT R9, R21, 0xffff0000, RZ, 0xc0, !PT ;  /* 0xffff000015098812 */ /* 0x000fe200078ec0ff */
[----:B------:R-:W-:Y:S01]  /*8e10*/  @!P0 FFMA.FTZ R2, R11, R12, R2 ;  /* 0x0000000c0b028223 */ /* 0x000fe20000010002 */
[----:B------:R-:W-:Y:S01]  /*8e20*/  @!P0 LOP3.LUT R17, R38, 0xffff0000, RZ, 0xc0, !PT ;  /* 0xffff000026118812 */ /* 0x000fe200078ec0ff */
[C---:B------:R-:W-:Y:S01]  /*8e30*/  @!P0 IMAD.U32 R10, R22.reuse, 0x10000, RZ ;  /* 0x00010000160a8824 */ /* 0x040fe200078e00ff */
[----:B------:R-:W-:Y:S01]  /*8e40*/  @!P0 LOP3.LUT R11, R22, 0xffff0000, RZ, 0xc0, !PT ;  /* 0xffff0000160b8812 */ /* 0x000fe200078ec0ff */
[----:B------:R-:W-:Y:S01]  /*8e50*/  @!P0 IMAD.U32 R16, R38, 0x10000, RZ ;  /* 0x0001000026108824 */ /* 0x000fe200078e00ff */
[C---:B------:R-:W-:Y:S01]  /*8e60*/  @!P0 SHF.L.U32 R12, R23.reuse, 0x10, RZ ;  /* 0x00000010170c8819 */ /* 0x040fe200000006ff */
[----:B------:R-:W-:Y:S01]  /*8e70*/  @!P0 FFMA.FTZ R3, R14, R13, R3 ;  /* 0x0000000d0e038223 */ /* 0x000fe20000010003 */
[----:B------:R-:W-:Y:S01]  /*8e80*/  @!P0 LOP3.LUT R13, R23, 0xffff0000, RZ, 0xc0, !PT ;  /* 0xffff0000170d8812 */ /* 0x000fe200078ec0ff */
[----:B------:R-:W-:Y:S01]  /*8e90*/  @!P0 FFMA.FTZ R4, R9, R15, R4 ;  /* 0x0000000f09048223 */ /* 0x000fe20000010004 */
[----:B------:R-:W-:Y:S01]  /*8ea0*/  @!P0 F2FP.BF16.F32.PACK_AB R0, R2, R0 ;  /* 0x000000000200823e */ /* 0x000fe200000010ff */
        /* <DEDUP_REMOVED lines=12> */
.L_x_3133:
[----:B------:R-:W-:Y:S05]  /*8f70*/  BSYNC.RECONVERGENT B0 ;  /* 0x0000000000007941 */ /* 0x000fea0003800200 */
.L_x_3132:
[----:B------:R-:W5:Y:S02]  /*8f80*/  LD.E R3, desc[UR4][R116.64+0xd0] ;  /* 0x0000d00474037980 */ /* 0x000f64000c101900 */
[----:B-----5:R-:W-:Y:S05]  /*8f90*/  IMAD.U32 R3, R3, -0x40, RZ ;  /* 0xffffffc003037824 */ /* 0x020fea00078e00ff */
[C---:B------:R-:W-:Y:S02]  /*8fa0*/  LEA R94, P1, R3.reuse, R94, 0x1 ;  /* 0x0000005e035e7211 */ /* 0x040fe400078208ff */
[C---:B------:R-:W-:Y:S02]  /*8fb0*/  LEA R92, P0, R3.reuse, R92, 0x1 ;  /* 0x0000005c035c7211 */ /* 0x040fe400078008ff */
[C---:B------:R-:W-:Y:S02]  /*8fc0*/  LEA.HI.X.SX32 R95, R3.reuse, R95, 0x1, P1 ;  /* 0x0000005f035f7211 */ /* 0x040fe400008f0eff */
[----:B------:R-:W-:Y:S09]  /*8fd0*/  LEA.HI.X.SX32 R93, R3, R93, 0x1, P0 ;  /* 0x0000005d035d7211 */ /* 0x000ff200000f0eff */
.L_x_3116:
[----:B------:R-:W-:Y:S05]  /*8fe0*/  BSYNC.RECONVERGENT B1 ;  /* 0x0000000000017941 */ /* 0x000fea0003800200 */
.L_x_3114:
[----:B------:R-:W-:Y:S01]  /*8ff0*/  ISETP.NE.U32.AND P4, PT, R162, RZ, PT ;  /* 0x000000ffa200720c */ /* 0x000fe20003f85070 */
[----:B-1----:R-:W5:Y:S01]  /*9000*/  LD.E R3, desc[UR4][R116.64+0x128] ;  /* 0x0001280474037980 */ /* 0x002f62000c101900 */
[----:B------:R-:W-:Y:S01]  /*9010*/  UMOV UR6, URZ ;  /* 0x000000ff00067c82 */ /* 0x000fe20008000000 */
[----:B------:R-:W-:Y:S01]  /*9020*/  BSSY.RECONVERGENT B0, `(.L_x_3134) ;  /* 0x0000062000007945 */ /* 0x000fe20003800200 */
[----:B------:R-:W-:Y:S02]  /*9030*/  ISETP.NE.AND.EX P4, PT, R163, RZ, PT, P4 ;  /* 0x000000ffa300720c */ /* 0x000fe40003f85340 */
[----:B--2---:R-:W-:Y:S11]  /*9040*/  IADD3 R7, P0, PT, RZ, -UR6, RZ ;  /* 0x80000006ff077c10 */ /* 0x004ff6000ff1e0ff */
[----:B------:R-:W2:Y:S04]  /*9050*/  @!P4 LD.E R2, desc[UR4][R116.64+0x40] ;  /* 0x000040047402c980 */ /* 0x000ea8000c101900 */
[----:B------:R-:W3:Y:S02]  /*9060*/  @!P4 LD.E R0, desc[UR4][R116.64+0x38] ;  /* 0x000038047400c980 */ /* 0x000ee4000c101900 */
[----:B---3--:R-:W-:Y:S02]  /*9070*/  @!P4 IMAD.SHL.U32 R0, R0, 0x80, RZ ;  /* 0x000000800000c824 */ /* 0x008fe400078e00ff */
[----:B-----5:R-:W-:Y:S02]  /*9080*/  IMAD.SHL.U32 R3, R3, 0x80, RZ ;  /* 0x0000008003037824 */ /* 0x020fe400078e00ff */
        /* <DEDUP_REMOVED lines=18> */
[----:B------:R-:W-:Y:S02]  /*91b0*/  MOV R10, RZ ;  /* 0x000000ff000a7202 */ /* 0x000fe40000000f00 */
[----:B------:R-:W-:Y:S01]  /*91c0*/  IABS R4, R114 ;  /* 0x0000007200047213 */ /* 0x000fe20000000000 */
[----:B------:R-:W3:Y:S06]  /*91d0*/  LD.E.64 R14, desc[UR4][R116.64+0x40] ;  /* 0x00004004740e7980 */ /* 0x000eec000c101b00 */
[----:B------:R-:W5:Y:S01]  /*91e0*/  LD.E.64 R12, desc[UR4][R116.64+0x20] ;  /* 0x00002004740c7980 */ /* 0x000f62000c101b00 */
[----:B--2---:R-:W-:Y:S04]  /*91f0*/  IABS R9, R3 ;  /* 0x0000000300097213 */ /* 0x004fe80000000000 */
[----:B------:R-:W1:Y:S10]  /*9200*/  I2F.RP R7, R9 ;  /* 0x0000000900077306 */ /* 0x000e740000209400 */
[----:B-1----:R-:W1:Y:S02]  /*9210*/  MUFU.RCP R0, R7 ;  /* 0x0000000700007308 */ /* 0x002e640000001000 */
[----:B-1----:R-:W-:Y:S01]  /*9220*/  VIADD R6, R0, 0xffffffe ;  /* 0x0ffffffe00067836 */ /* 0x002fe20000000000 */
[----:B------:R-:W-:Y:S07]  /*9230*/  IABS R0, R106 ;  /* 0x0000006a00007213 */ /* 0x000fee0000000000 */
[----:B------:R-:W1:Y:S02]  /*9240*/  F2I.FTZ.U32.TRUNC.NTZ R11, R6 ;  /* 0x00000006000b7305 */ /* 0x000e64000021f000 */
[--C-:B-1----:R-:W-:Y:S04]  /*9250*/  IMAD.MOV R2, RZ, RZ, -R11.reuse ;  /* 0x000000ffff027224 */ /* 0x102fe800078e0a0b */
        /* <DEDUP_REMOVED lines=9> */
[-C--:B------:R-:W-:Y:S02]  /*92f0*/  LOP3.LUT R2, R114, R3.reuse, RZ, 0x3c, !PT ;  /* 0x0000000372027212 */ /* 0x080fe400078e3cff */
[C---:B------:R-:W-:Y:S02]  /*9300*/  ISETP.GT.U32.AND P0, PT, R9.reuse, R0, PT ;  /* 0x000000000900720c */ /* 0x040fe40003f04070 */
[----:B------:R-:W-:Y:S02]  /*9310*/  ISETP.GT.U32.AND P4, PT, R9, R4, PT ;  /* 0x000000040900720c */ /* 0x000fe40003f84070 */
[----:B------:R-:W-:Y:S02]  /*9320*/  ISETP.GE.AND P2, PT, R2, RZ, PT ;  /* 0x000000ff0200720c */ /* 0x000fe40003f46270 */
[----:B------:R-:W-:Y:S07]  /*9330*/  LOP3.LUT R2, RZ, R3, RZ, 0x33, !PT ;  /* 0x00000003ff027212 */ /* 0x000fee00078e33ff */
[----:B------:R-:W-:Y:S02]  /*9340*/  @!P0 IMAD.IADD R0, R0, 0x1, -R9 ;  /* 0x0000000100008824 */ /* 0x000fe400078e0a09 */
[----:B------:R-:W-:Y:S01]  /*9350*/  @!P0 VIADD R7, R7, 0x1 ;  /* 0x0000000107078836 */ /* 0x000fe20000000000 */
[-C--:B------:R-:W-:Y:S01]  /*9360*/  @!P4 IADD3 R4, PT, PT, R4, -R9.reuse, RZ ;  /* 0x800000090404c210 */ /* 0x080fe20007ffe0ff */
[----:B------:R-:W-:Y:S01]  /*9370*/  @!P4 VIADD R5, R5, 0x1 ;  /* 0x000000010505c836 */ /* 0x000fe20000000000 */
[-C--:B------:R-:W-:Y:S02]  /*9380*/  ISETP.GE.U32.AND P5, PT, R0, R9.reuse, PT ;  /* 0x000000090000720c */ /* 0x080fe40003fa6070 */
[----:B------:R-:W-:Y:S02]  /*9390*/  ISETP.GE.U32.AND P6, PT, R4, R9, PT ;  /* 0x000000090400720c */ /* 0x000fe40003fc6070 */
[----:B------:R-:W-:Y:S01]  /*93a0*/  LOP3.LUT R0, R106, R3, RZ, 0x3c, !PT ;  /* 0x000000036a007212 */ /* 0x000fe200078e3cff */
[----:B------:R-:W4:Y:S01]  /*93b0*/  LD.E.64 R8, desc[UR4][R116.64+0x38] ;  /* 0x0000380474087980 */ /* 0x000f22000c101b00 */
        /* <DEDUP_REMOVED lines=13> */
[----:B------:R1:W5:Y:S02]  /*9490*/  LD.E R2, desc[UR4][R16.64] ;  /* 0x0000000410027980 */ /* 0x000364000c101900 */
[----:B------:R-:W-:Y:S02]  /*94a0*/  IMAD R0, R0, R3, -0x80 ;  /* 0xffffff8000007424 */ /* 0x000fe400078e0203 */
[----:B------:R-:W5:Y:S02]  /*94b0*/  LD.E R7, desc[UR4][R18.64] ;  /* 0x0000000412077980 */ /* 0x000f64000c101900 */
[----:B---3--:R-:W-:Y:S01]  /*94c0*/  IMAD R5, R15, R0, RZ ;  /* 0x000000000f057224 */ /* 0x008fe200078e02ff */
[----:B------:R-:W-:Y:S05]  /*94d0*/  SHF.R.S32.HI R4, RZ, 0x1f, R0 ;  /* 0x0000001fff047819 */ /* 0x000fea0000011400 */
[C---:B------:R-:W-:Y:S02]  /*94e0*/  IMAD R5, R14.reuse, R4, R5 ;  /* 0x000000040e057224 */ /* 0x040fe400078e0205 */
[----:B-1----:R-:W-:Y:S04]  /*94f0*/  IMAD.WIDE.U32 R16, R14, R0, RZ ;  /* 0x000000000e107225 */ /* 0x002fe800078e00ff */
[----:B-----5:R-:W-:Y:S04]  /*9500*/  IMAD.IADD R6, R7, 0x1, -R2 ;  /* 0x0000000107067824 */ /* 0x020fe800078e0a02 */
[-C--:B------:R-:W-:Y:S01]  /*9510*/  IMAD R2, R13, R6.reuse, RZ ;  /* 0x000000060d027224 */ /* 0x080fe200078e02ff */
[----:B------:R-:W-:Y:S01]  /*9520*/  SHF.R.S32.HI R7, RZ, 0x1f, R6 ;  /* 0x0000001fff077819 */ /* 0x000fe20000011406 */
[C---:B------:R-:W-:Y:S01]  /*9530*/  IMAD.WIDE.U32 R14, R12.reuse, R6, RZ ;  /* 0x000000060c0e7225 */ /* 0x040fe200078e00ff */
[----:B------:R-:W-:Y:S03]  /*9540*/  IADD3 R13, PT, PT, R17, R5, RZ ;  /* 0x00000005110d7210 */ /* 0x000fe60007ffe0ff */
[-C--:B------:R-:W-:Y:S01]  /*9550*/  IMAD R2, R12, R7.reuse, R2 ;  /* 0x000000070c027224 */ /* 0x080fe200078e0202 */
[----:B------:R-:W-:Y:S01]  /*9560*/  MOV R12, R16 ;  /* 0x00000010000c7202 */ /* 0x000fe20000000f00 */
[----:B----4-:R-:W-:Y:S02]  /*9570*/  IMAD R5, R9, R0, RZ ;  /* 0x0000000009057224 */ /* 0x010fe400078e02ff */
[----:B------:R-:W-:Y:S02]  /*9580*/  IMAD.IADD R15, R15, 0x1, R2 ;  /* 0x000000010f0f7824 */ /* 0x000fe400078e0202 */
[----:B--2---:R-:W-:Y:S04]  /*9590*/  IMAD.WIDE.U32 R12, R6, R10, R12 ;  /* 0x0000000a060c7225 */ /* 0x004fe800078e000c */
[----:B------:R-:W-:Y:S01]  /*95a0*/  IMAD R6, R11, R6, RZ ;  /* 0x000000060b067224 */ /* 0x000fe200078e02ff */
[----:B------:R-:W-:Y:S01]  /*95b0*/  LEA R98, P1, R12, R98, 0x1 ;  /* 0x000000620c627211 */ /* 0x000fe200078208ff */
[----:B------:R-:W-:Y:S04]  /*95c0*/  IMAD.WIDE.U32 R14, R8, R0, R14 ;  /* 0x00000000080e7225 */ /* 0x000fe800078e000e */
[----:B------:R-:W-:Y:S01]  /*95d0*/  IMAD R6, R10, R7, R6 ;  /* 0x000000070a067224 */ /* 0x000fe200078e0206 */
[----:B------:R-:W-:Y:S01]  /*95e0*/  LEA R96, P0, R14, R96, 0x1 ;  /* 0x000000600e607211 */ /* 0x000fe200078008ff */
[----:B------:R-:W-:Y:S02]  /*95f0*/  IMAD R5, R8, R4, R5 ;  /* 0x0000000408057224 */ /* 0x000fe400078e0205 */
[----:B------:R-:W-:Y:S03]  /*9600*/  IMAD.IADD R6, R13, 0x1, R6 ;  /* 0x000000010d067824 */ /* 0x000fe600078e0206 */
[----:B------:R-:W-:Y:S02]  /*9610*/  IADD3 R0, PT, PT, R15, R5, RZ ;  /* 0x000000050f007210 */ /* 0x000fe40007ffe0ff */
[----:B------:R-:W-:Y:S02]  /*9620*/  LEA.HI.X R99, R12, R99, R6, 0x1, P1 ;  /* 0x000000630c637211 */ /* 0x000fe400008f0c06 */
[----:B------:R-:W-:Y:S02]  /*9630*/  LEA.HI.X R97, R14, R97, R0, 0x1, P0 ;  /* 0x000000610e617211 */ /* 0x000fe400000f0c00 */
.L_x_3135:
[----:B------:R-:W-:Y:S05]  /*9640*/  BSYNC.RECONVERGENT B0 ;  /* 0x0000000000007941 */ /* 0x000fea0003800200 */
.L_x_3134:
[----:B------:R-:W-:Y:S05]  /*9650*/  @P3 BRA `(.L_x_3136) ;  /* 0xffffff8c00343947 */ /* 0x000fea000383ffff */
.L_x_3113:
[----:B------:R-:W-:Y:S05]  /*9660*/  WARPSYNC.ALL ;  /* 0x0000000000007948 */ /* 0x000fea0003800000 */
[----:B------:R-:W-:Y:S06]  /*9670*/  BAR.SYNC.DEFER_BLOCKING 0x0 ;  /* 0x0000000000007b1d */ /* 0x000fec0000010000 */
[----:B------:R-:W2:Y:S01]  /*9680*/  LD.E R3, desc[UR4][R116.64+0xd0] ;  /* 0x0000d00474037980 */ /* 0x000ea2000c101900 */
[----:B------:R-:W-:Y:S01]  /*9690*/  BSSY.RECONVERGENT B2, `(.L_x_3137) ;  /* 0x0000350000027945 */ /* 0x000fe20003800200 */
[----:B--2---:R-:W-:-:S13]  /*96a0*/  ISETP.NE.AND P0, PT, R3, RZ, PT ;  /* 0x000000ff0300720c */ /* 0x004fda0003f05270 */
[----:B------:R-:W-:Y:S05]  /*96b0*/  @P0 BRA `(.L_x_3138) ;  /* 0x00000000005c0947 */ /* 0x000fea0003800000 */
[----:B------:R-:W-:Y:S01]  /*96c0*/  IMAD.IADD R3, R159, 0x1, -R156 ;  /* 0x000000019f037824 */ /* 0x000fe200078e0a9c */
[----:B------:R-:W-:Y:S01]  /*96d0*/  BSSY.RECONVERGENT B0, `(.L_x_3139) ;  /* 0x000000b000007945 */ /* 0x000fe20003800200 */
[----:B------:R-:W-:-:S03]  /*96e0*/  VIADD R164, R124, 0x20 ;  /* 0x000000207ca47836 */ /* 0x000fc60000000000 */
[-C--:B------:R-:W-:Y:S02]  /*96f0*/  ISETP.GE.AND P1, PT, R124, R3.reuse, PT ;  /* 0x000000037c00720c */ /* 0x080fe40003f26270 */
[----:B------:R-:W-:-:S11]  /*9700*/  ISETP.GE.AND P0, PT, R164, R3, PT ;  /* 0x00000003a400720c */ /* 0x000fd60003f06270 */
[----:B------:R-:W-:Y:S05]  /*9710*/  @P1 BRA `(.L_x_3140) ;  /* 0x0000000000181947 */ /* 0x000fea0003800000 */
[----:B------:R-:W-:Y:S01]  /*9720*/  @!PT LDS RZ, [RZ] ;  /* 0x00000000fffff984 */ /* 0x000fe20000000800 */
[----:B------:R-:W-:Y:S01]  /*9730*/  @!PT LDS RZ, [RZ] ;  /* 0x00000000fffff984 */ /* 0x000fe20000000800 */
[----:B------:R-:W-:Y:S01]  /*9740*/  @!PT LDS RZ, [RZ] ;  /* 0x00000000fffff984 */ /* 0x000fe20000000800 */
[----:B------:R1:W-:Y:S04]  /*9750*/  LDGSTS.E.BYPASS.LTC128B.128 [R157], desc[UR4][R122.64] ;  /* 0x000000007a9d7fae */ /* 0x0003e8000b981a04 */
[----:B------:R1:W-:Y:S04]  /*9760*/  LDGSTS.E.BYPASS.LTC128B.128 [R157+0x1000], desc[UR4][R122.64+0x40] ;  /* 0x010000407a9d7fae */ /* 0x0003e8000b981a04 */
[----:B------:R1:W-:Y:S02]  /*9770*/  LDGSTS.E.BYPASS.LTC128B.128 [R157+0x2000], desc[UR4][R122.64+0x80] ;  /* 0x020000807a9d7fae */ /* 0x0003e4000b981a04 */
.L_x_3140:
[----:B------:R-:W-:Y:S05]  /*9780*/  BSYNC.RECONVERGENT B0 ;  /* 0x0000000000007941 */ /* 0x000fea0003800200 */
.L_x_3139:
[----:B------:R-:W-:Y:S05]  /*9790*/  @P0 BRA `(.L_x_3141) ;  /* 0x0000003000fc0947 */ /* 0x000fea0003800000 */
[----:B------:R-:W-:-:S04]  /*97a0*/  LEA R2, P0, R85, R122, 0x1 ;  /* 0x0000007a55027211 */ /* 0x000fc800078008ff */
[----:B------:R-:W-:-:S05]  /*97b0*/  LEA.HI.X R3, R85, R123, R86, 0x1, P0 ;  /* 0x0000007b55037211 */ /* 0x000fca00000f0c56 */
[----:B------:R-:W-:Y:S01]  /*97c0*/  @!PT LDS RZ, [RZ] ;  /* 0x00000000fffff984 */ /* 0x000fe20000000800 */
[----:B------:R-:W-:Y:S01]  /*97d0*/  @!PT LDS RZ, [RZ] ;  /* 0x00000000fffff984 */ /* 0x000fe20000000800 */
[----:B------:R-:W-:Y:S01]  /*97e0*/  @!PT LDS RZ, [RZ] ;  /* 0x00000000fffff984 */ /* 0x000fe20000000800 */
[----:B------:R2:W-:Y:S04]  /*97f0*/  LDGSTS.E.BYPASS.LTC128B.128 [R157+0x800], desc[UR4][R2.64] ;  /* 0x00800000029d7fae */ /* 0x0005e8000b981a04 */
[----:B------:R2:W-:Y:S04]  /*9800*/  LDGSTS.E.BYPASS.LTC128B.128 [R157+0x1800], desc[UR4][R2.64+0x40] ;  /* 0x01800040029d7fae */ /* 0x0005e8000b981a04 */
[----:B------:R2:W-:Y:S01]  /*9810*/  LDGSTS.E.BYPASS.LTC128B.128 [R157+0x2800], desc[UR4][R2.64+0x80] ;  /* 0x02800080029d7fae */ /* 0x0005e2000b981a04 */
[----:B------:R-:W-:Y:S05]  /*9820*/  BRA `(.L_x_3141) ;  /* 0x0000003000d87947 */ /* 0x000fea0003800000 */
.L_x_3138:
        /* <DEDUP_REMOVED lines=21> */
[----:B------:R-:W-:Y:S01]  /*9980*/  IMAD.IADD R17, R159, 0x1, -R156 ;  /* 0x000000019f117824 */ /* 0x000fe200078e0a9c */
[----:B------:R-:W-:Y:S01]  /*9990*/  BSSY.RECONVERGENT B1, `(.L_x_3143) ;  /* 0x0000090000017945 */ /* 0x000fe20003800200 */
[C---:B----4-:R-:W-:Y:S01]  /*99a0*/  IMAD.SHL.U32 R21, R5.reuse, 0x2, RZ ;  /* 0x0000000205157824 */ /* 0x050fe200078e00ff */
[----:B------:R-:W-:Y:S02]  /*99b0*/  SHF.L.U64.HI R5, R5, 0x1, R4 ;  /* 0x0000000105057819 */ /* 0x000fe40000010204 */
[----:B------:R-:W-:Y:S02]  /*99c0*/  ISETP.GE.AND P2, PT, R124, R17, PT ;  /* 0x000000117c00720c */ /* 0x000fe40003f46270 */
[-C--:B-----5:R-:W-:Y:S02]  /*99d0*/  IADD3 R18, P1, PT, R34, R21.reuse, RZ ;  /* 0x0000001522127210 */ /* 0x0a0fe40007f3e0ff */
[----:B------:R-:W-:-:S03]  /*99e0*/  IADD3 R20, P0, PT, R32, R21, RZ ;  /* 0x0000001520147210 */ /* 0x000fc60007f1e0ff */
[--C-:B------:R-:W-:Y:S02]  /*99f0*/  IMAD.X R19, R35, 0x1, R5.reuse, P1 ;  /* 0x0000000123137824 */ /* 0x100fe400008e0605 */
[----:B------:R-:W-:-:S04]  /*9a00*/  IMAD.X R21, R33, 0x1, R5, P0 ;  /* 0x0000000121157824 */ /* 0x000fc800000e0605 */
[----:B------:R-:W-:Y:S05]  /*9a10*/  @P2 BRA `(.L_x_3144) ;  /* 0x00000008001c2947 */ /* 0x000fea0003800000 */
[----:B------:R1:W5:Y:S01]  /*9a20*/  LD.E.128 R8, desc[UR4][R122.64] ;  /* 0x000000047a087980 */ /* 0x000362000c101d00 */
[C---:B------:R-:W-:Y:S01]  /*9a30*/  ISETP.GE.AND P1, PT, R28.reuse, R3, PT ;  /* 0x000000031c00720c */ /* 0x040fe20003f26270 */
[----:B------:R-:W-:Y:S01]  /*9a40*/  BSSY.RECONVERGENT B0, `(.L_x_3145) ;  /* 0x000002a000007945 */ /* 0x000fe20003800200 */
[----:B------:R-:W-:-:S04]  /*9a50*/  LOP3.LUT R0, R28, 0x20, RZ, 0xfc, !PT ;  /* 0x000000201c007812 */ /* 0x000fc800078efcff */
[----:B------:R-:W-:-:S07]  /*9a60*/  ISETP.GE.AND P0, PT, R0, R3, PT ;  /* 0x000000030000720c */ /* 0x000fce0003f06270 */
[----:B------:R-:W-:Y:S06]  /*9a70*/  @P1 BRA `(.L_x_3146) ;  /* 0x0000000000981947 */ /* 0x000fec0003800000 */
[----:B------:R-:W2:Y:S04]  /*9a80*/  LD.E.64 R4, desc[UR4][R20.64] ;  /* 0x0000000414047980 */ /* 0x000ea8000c101b00 */
[----:B------:R-:W3:Y:S01]  /*9a90*/  LD.E.64 R6, desc[UR4][R18.64] ;  /* 0x0000000412067980 */ /* 0x000ee2000c101b00 */
        /* <DEDUP_REMOVED lines=8> */
[----:B--2---:R-:W-:Y:S02]  /*9b20*/  LOP3.LUT R13, R4, 0xffff0000, RZ, 0xc0, !PT ;  /* 0xffff0000040d7812 */ /* 0x004fe400078ec0ff */
[----:B------:R-:W-:Y:S02]  /*9b30*/  LOP3.LUT R8, R5, 0xffff0000, RZ, 0xc0, !PT ;  /* 0xffff000005087812 */ /* 0x000fe400078ec0ff */
[----:B---3--:R-:W-:Y:S01]  /*9b40*/  LOP3.LUT R15, R6, 0xffff0000, RZ, 0xc0, !PT ;  /* 0xffff0000060f7812 */ /* 0x008fe200078ec0ff */
        /* <DEDUP_REMOVED lines=25> */
.L_x_3146:
[----:B------:R-:W-:Y:S05]  /*9ce0*/  BSYNC.RECONVERGENT B0 ;  /* 0x0000000000007941 */ /* 0x000fea0003800200 */
.L_x_3145:
[----:B-----5:R2:W-:Y:S04]  /*9cf0*/  STS.128 [R157], R8 ;  /* 0x000000089d007388 */ /* 0x0205e80000000c00 */
[----:B------:R2:W5:Y:S01]  /*9d00*/  LD.E.128 R12, desc[UR4][R122.64+0x40] ;  /* 0x000040047a0c7980 */ /* 0x000562000c101d00 */
[----:B------:R-:W-:Y:S04]  /*9d10*/  BSSY.RECONVERGENT B0, `(.L_x_3147) ;  /* 0x0000029000007945 */ /* 0x000fe80003800200 */
[----:B------:R-:W-:Y:S05]  /*9d20*/  @P0 BRA `(.L_x_3148) ;  /* 0x00000000009c0947 */ /* 0x000fea0003800000 */
[----:B------:R-:W3:Y:S04]  /*9d30*/  LD.E.64 R4, desc[UR4][R20.64+0x20] ;  /* 0x0000200414047980 */ /* 0x000ee8000c101b00 */
[----:B------:R-:W4:Y:S01]  /*9d40*/  LD.E.64 R6, desc[UR4][R18.64+0x20] ;  /* 0x0000200412067980 */ /* 0x000f22000c101b00 */
[C---:B-----5:R-:W-:Y:S01]  /*9d50*/  SHF.L.U32 R2, R13.reuse, 0x10, RZ ;  /* 0x000000100d027819 */ /* 0x060fe200000006ff */
[----:B------:R-:W-:Y:S01]  /*9d60*/  IMAD.U32 R16, R14, 0x10000, RZ ;  /* 0x000100000e107824 */ /* 0x000fe200078e00ff */
[----:B------:R-:W-:Y:S02]  /*9d70*/  LOP3.LUT R0, R13, 0xffff0000, RZ, 0xc0, !PT ;  /* 0xffff00000d007812 */ /* 0x000fe400078ec0ff */
[----:B------:R-:W-:Y:S02]  /*9d80*/  SHF.L.U32 R23, R15, 0x10, RZ ;  /* 0x000000100f177819 */ /* 0x000fe400000006ff */
[----:B--2---:R-:W-:-:S02]  /*9d90*/  SHF.L.U32 R8, R12, 0x10, RZ ;  /* 0x000000100c087819 */ /* 0x004fc400000006ff */
[----:B------:R-:W-:Y:S02]  /*9da0*/  LOP3.LUT R22, R12, 0xffff0000, RZ, 0xc0, !PT ;  /* 0xffff00000c167812 */ /* 0x000fe400078ec0ff */
[----:B------:R-:W-:Y:S02]  /*9db0*/  LOP3.LUT R15, R15, 0xffff0000, RZ, 0xc0, !PT ;  /* 0xffff00000f0f7812 */ /* 0x000fe400078ec0ff */
[----:B------:R-:W-:Y:S02]  /*9dc0*/  LOP3.LUT R24, R14, 0xffff0000, RZ, 0xc0, !PT ;  /* 0xffff00000e187812 */ /* 0x000fe400078ec0ff */
[----:B---3--:R-:W-:Y:S02]  /*9dd0*/  LOP3.LUT R11, R4, 0xffff0000, RZ, 0xc0, !PT ;  /* 0xffff0000040b7812 */ /* 0x008fe400078ec0ff */
        /* <DEDUP_REMOVED lines=12> */
[----:B------:R-:W-:Y:S01]  /*9ea0*/  SHF.L.U32 R11, R4, 0x10, RZ ;  /* 0x00000010040b7819 */ /* 0x000fe200000006ff */
[----:B------:R-:W-:Y:S01]  /*9eb0*/  FMUL.FTZ R2, R15, R12 ;  /* 0x0000000c0f027220 */ /* 0x000fe20000410000 */
[C---:B------:R-:W-:Y:S01]  /*9ec0*/  FMUL.FTZ R25, R24.reuse, R5 ;  /* 0x0000000518197220 */ /* 0x040fe20000410000 */
[----:B------:R-:W-:-:S02]  /*9ed0*/  FMUL.FTZ R24, R24, R7 ;  /* 0x0000000718187220 */ /* 0x000fc40000410000 */
[C---:B------:R-:W-:Y:S01]  /*9ee0*/  FMUL.FTZ R15, R22.reuse, R11 ;  /* 0x0000000b160f7220 */ /* 0x040fe20000410000 */
[----:B------:R-:W-:Y:S01]  /*9ef0*/  FMUL.FTZ R22, R22, R13 ;  /* 0x0000000d16167220 */ /* 0x000fe20000410000 */
[----:B------:R-:W-:Y:S01]  /*9f00*/  FFMA.FTZ R23, R23, R10, R2 ;  /* 0x0000000a17177223 */ /* 0x000fe20000010002 */
[----:B------:R-:W-:Y:S01]  /*9f10*/  FFMA.FTZ R25, R16, R7, -R25 ;  /* 0x0000000710197223 */ /* 0x000fe20000010819 */
[C---:B------:R-:W-:Y:S01]  /*9f20*/  FFMA.FTZ R15, R8.reuse, R13, -R15 ;  /* 0x0000000d080f7223 */ /* 0x040fe2000001080f */
[----:B------:R-:W-:Y:S01]  /*9f30*/  FFMA.FTZ R22, R8, R11, R22 ;  /* 0x0000000b08167223 */ /* 0x000fe20000010016 */
[----:B------:R-:W-:Y:S01]  /*9f40*/  FFMA.FTZ R24, R16, R5, R24 ;  /* 0x0000000510187223 */ /* 0x000fe20000010018 */
[----:B------:R-:W-:Y:S02]  /*9f50*/  F2FP.BF16.F32.PACK_AB R23, R23, R14 ;  /* 0x0000000e1717723e */ /* 0x000fe400000010ff */
[----:B------:R-:W-:Y:S02]  /*9f60*/  F2FP.BF16.F32.PACK_AB R13, R0, R9 ;  /* 0x00000009000d723e */ /* 0x000fe400000010ff */
[----:B------:R-:W-:-:S02]  /*9f70*/  F2FP.BF16.F32.PACK_AB R12, R22, R15 ;  /* 0x0000000f160c723e */ /* 0x000fc400000010ff */
[----:B------:R-:W-:Y:S02]  /*9f80*/  F2FP.BF16.F32.PACK_AB R14, R24, R25 ;  /* 0x00000019180e723e */ /* 0x000fe400000010ff */
[----:B------:R-:W-:Y:S02]  /*9f90*/  MOV R15, R23 ;  /* 0x00000017000f7202 */ /* 0x000fe40000000f00 */
.L_x_3148:
[----:B------:R-:W-:Y:S05]  /*9fa0*/  BSYNC.RECONVERGENT B0 ;  /* 0x0000000000007941 */ /* 0x000fea0003800200 */
.L_x_3147:
[----:B-----5:R3:W-:Y:S04]  /*9fb0*/  STS.128 [R157+0x1000], R12 ;  /* 0x0010000c9d007388 */ /* 0x0207e80000000c00 */
[----:B--2---:R3:W5:Y:S01]  /*9fc0*/  LD.E.128 R8, desc[UR4][R122.64+0x80] ;  /* 0x000080047a087980 */ /* 0x004762000c101d00 */
[----:B------:R-:W-:Y:S01]  /*9fd0*/  LOP3.LUT R0, R28, 0x40, RZ, 0xfc, !PT ;  /* 0x000000401c007812 */ /* 0x000fe200078efcff */
[----:B------:R-:W-:Y:S03]  /*9fe0*/  BSSY.RECONVERGENT B0, `(.L_x_3149) ;  /* 0x0000029000007945 */ /* 0x000fe60003800200 */
[----:B------:R-:W-:-:S13]  /*9ff0*/  ISETP.GE.AND P0, PT, R0, R3, PT ;  /* 0x000000030000720c */ /* 0x000fda0003f06270 */
[----:B------:R-:W-:Y:S05]  /*a000*/  @P0 BRA `(.L_x_3150) ;  /* 0x0000000000980947 */ /* 0x000fea0003800000 */
[----:B------:R-:W2:Y:S04]  /*a010*/  LD.E.64 R4, desc[UR4][R20.64+0x40] ;  /* 0x0000400414047980 */ /* 0x000ea8000c101b00 */
[----:B------:R-:W4:Y:S01]  /*a020*/  LD.E.64 R6, desc[UR4][R18.64+0x40] ;  /* 0x0000400412067980 */ /* 0x000f22000c101b00 */
[C---:B-----5:R-:W-:Y:S01]  /*a030*/  LOP3.LUT R0, R9.reuse, 0xffff0000, RZ, 0xc0, !PT ;  /* 0xffff000009007812 */ /* 0x060fe200078ec0ff */
[----:B---3--:R-:W-:Y:S01]  /*a040*/  IMAD.U32 R14, R10, 0x10000, RZ ;  /* 0x000100000a0e7824 */ /* 0x008fe200078e00ff */
        /* <DEDUP_REMOVED lines=34> */
.L_x_3150:
[----:B------:R-:W-:Y:S05]  /*a270*/  BSYNC.RECONVERGENT B0 ;  /* 0x0000000000007941 */ /* 0x000fea0003800200 */
.L_x_3149:
[----:B-----5:R2:W-:Y:S02]  /*a280*/  STS.128 [R157+0x2000], R8 ;  /* 0x002000089d007388 */ /* 0x0205e40000000c00 */
.L_x_3144:
[----:B------:R-:W-:Y:S05]  /*a290*/  BSYNC.RECONVERGENT B1 ;  /* 0x0000000000017941 */ /* 0x000fea0003800200 */
.L_x_3143:
[----:B------:R-:W-:-:S04]  /*a2a0*/  IADD3 R164, PT, PT, R124, 0x20, RZ ;  /* 0x000000207ca47810 */ /* 0x000fc80007ffe0ff */
[----:B------:R-:W-:-:S13]  /*a2b0*/  ISETP.GE.AND P0, PT, R164, R17, PT ;  /* 0x00000011a400720c */ /* 0x000fda0003f06270 */
[----:B------:R-:W-:Y:S05]  /*a2c0*/  @P0 BRA `(.L_x_3141) ;  /* 0x0000002800300947 */ /* 0x000fea0003800000 */
[C---:B------:R-:W-:Y:S02]  /*a2d0*/  LEA R16, P2, R85.reuse, R122, 0x1 ;  /* 0x0000007a55107211 */ /* 0x040fe400078408ff */
[C---:B------:R-:W-:Y:S02]  /*a2e0*/  ISETP.GE.AND P1, PT, R28.reuse, R3, PT ;  /* 0x000000031c00720c */ /* 0x040fe40003f26270 */
[----:B------:R-:W-:Y:S02]  /*a2f0*/  LEA.HI.X R17, R85, R123, R86, 0x1, P2 ;  /* 0x0000007b55117211 */ /* 0x000fe400010f0c56 */
[----:B------:R-:W-:-:S03]  /*a300*/  LOP3.LUT R0, R28, 0x20, RZ, 0xfc, !PT ;  /* 0x000000201c007812 */ /* 0x000fc600078efcff */
[----:B--2---:R2:W5:Y:S01]  /*a310*/  LD.E.128 R8, desc[UR4][R16.64] ;  /* 0x0000000410087980 */ /* 0x004562000c101d00 */
[----:B------:R-:W-:Y:S01]  /*a320*/  BSSY.RECONVERGENT B0, `(.L_x_3151) ;  /* 0x0000029000007945 */ /* 0x000fe20003800200 */
[----:B------:R-:W-:-:S04]  /*a330*/  ISETP.GE.AND P0, PT, R0, R3, PT ;  /* 0x000000030000720c */ /* 0x000fc80003f06270 */
[----:B------:R-:W-:Y:S09]  /*a340*/  @P1 BRA `(.L_x_3152) ;  /* 0x0000000000981947 */ /* 0x000ff20003800000 */
[----:B------:R-:W4:Y:S04]  /*a350*/  LD.E.64 R4, desc[UR4][R20.64] ;  /* 0x0000000414047980 */ /* 0x000f28000c101b00 */
[----:B------:R-:W2:Y:S01]  /*a360*/  LD.E.64 R6, desc[UR4][R18.64] ;  /* 0x0000000412067980 */ /* 0x000ea2000c101b00 */
        /* <DEDUP_REMOVED lines=8> */
[----:B----4-:R-:W-:Y:S02]  /*a3f0*/  LOP3.LUT R13, R4, 0xffff0000, RZ, 0xc0, !PT ;  /* 0xffff0000040d7812 */ /* 0x010fe400078ec0ff */
        /* <DEDUP_REMOVED lines=27> */
.L_x_3152:
[----:B------:R-:W-:Y:S05]  /*a5b0*/  BSYNC.RECONVERGENT B0 ;  /* 0x0000000000007941 */ /* 0x000fea0003800200 */
.L_x_3151:
[----:B-----5:R4:W-:Y:S04]  /*a5c0*/  STS.128 [R157+0x800], R8 ;  /* 0x000800089d007388 */ /* 0x0209e80000000c00 */
[----:B---3--:R4:W5:Y:S01]  /*a5d0*/  LD.E.128 R12, desc[UR4][R16.64+0x40] ;  /* 0x00004004100c7980 */ /* 0x008962000c101d00 */
[----:B------:R-:W-:Y:S04]  /*a5e0*/  BSSY.RECONVERGENT B0, `(.L_x_3153) ;  /* 0x0000029000007945 */ /* 0x000fe80003800200 */
[----:B------:R-:W-:Y:S05]  /*a5f0*/  @P0 BRA `(.L_x_3154) ;  /* 0x00000000009c0947 */ /* 0x000fea0003800000 */
[----:B------:R-:W3:Y:S04]  /*a600*/  LD.E.64 R4, desc[UR4][R20.64+0x20] ;  /* 0x0000200414047980 */ /* 0x000ee8000c101b00 */
[----:B------:R-:W2:Y:S01]  /*a610*/  LD.E.64 R6, desc[UR4][R18.64+0x20] ;  /* 0x0000200412067980 */ /* 0x000ea2000c101b00 */
[C---:B-----5:R-:W-:Y:S01]  /*a620*/  SHF.L.U32 R2, R13.reuse, 0x10, RZ ;  /* 0x000000100d027819 */ /* 0x060fe200000006ff */
[----:B------:R-:W-:Y:S01]  /*a630*/  IMAD.U32 R22, R14, 0x10000, RZ ;  /* 0x000100000e167824 */ /* 0x000fe200078e00ff */
[----:B------:R-:W-:Y:S02]  /*a640*/  LOP3.LUT R0, R13, 0xffff0000, RZ, 0xc0, !PT ;  /* 0xffff00000d007812 */ /* 0x000fe400078ec0ff */
[----:B------:R-:W-:Y:S02]  /*a650*/  SHF.L.U32 R23, R15, 0x10, RZ ;  /* 0x000000100f177819 */ /* 0x000fe400000006ff */
[----:B----4-:R-:W-:-:S02]  /*a660*/  SHF.L.U32 R8, R12, 0x10, RZ ;  /* 0x000000100c087819 */ /* 0x010fc400000006ff */
[----:B------:R-:W-:Y:S02]  /*a670*/  LOP3.LUT R24, R12, 0xffff0000, RZ, 0xc0, !PT ;  /* 0xffff00000c187812 */ /* 0x000fe400078ec0ff */
[----:B------:R-:W-:Y:S02]  /*a680*/  LOP3.LUT R15, R15, 0xffff0000, RZ, 0xc0, !PT ;  /* 0xffff00000f0f7812 */ /* 0x000fe400078ec0ff */
[----:B------:R-:W-:Y:S02]  /*a690*/  LOP3.LUT R25, R14, 0xffff0000, RZ, 0xc0, !PT ;  /* 0xffff00000e197812 */ /* 0x000fe400078ec0ff */
[----:B---3--:R-:W-:Y:S02]  /*a6a0*/  LOP3.LUT R11, R4, 0xffff0000, RZ, 0xc0, !PT ;  /* 0xffff0000040b7812 */ /* 0x008fe400078ec0ff */
[C---:B------:R-:W-:Y:S01]  /*a6b0*/  LOP3.LUT R10, R5.reuse, 0xffff0000, RZ, 0xc0, !PT ;  /* 0xffff0000050a7812 */ /* 0x040fe200078ec0ff */
[----:B------:R-:W-:Y:S01]  /*a6c0*/  IMAD.U32 R5, R5, 0x10000, RZ ;  /* 0x0001000005057824 */ /* 0x000fe200078e00ff */
        /* <DEDUP_REMOVED lines=12> */
[----:B------:R-:W-:-:S03]  /*a790*/  FMUL.FTZ R27, R25, R5 ;  /* 0x00000005191b7220 */ /* 0x000fc60000410000 */
[C---:B------:R-:W-:Y:S01]  /*a7a0*/  FMUL.FTZ R15, R24.reuse, R11 ;  /* 0x0000000b180f7220 */ /* 0x040fe20000410000 */
[----:B------:R-:W-:Y:S01]  /*a7b0*/  FFMA.FTZ R23, R23, R10, R2 ;  /* 0x0000000a17177223 */ /* 0x000fe20000010002 */
[----:B------:R-:W-:Y:S01]  /*a7c0*/  FMUL.FTZ R24, R24, R13 ;  /* 0x0000000d18187220 */ /* 0x000fe20000410000 */
[----:B------:R-:W-:Y:S01]  /*a7d0*/  FMUL.FTZ R2, R25, R7 ;  /* 0x0000000719027220 */ /* 0x000fe20000410000 */
[----:B------:R-:W-:Y:S01]  /*a7e0*/  FFMA.FTZ R15, R8, R13, -R15 ;  /* 0x0000000d080f7223 */ /* 0x000fe2000001080f */
[----:B------:R-:W-:Y:S01]  /*a7f0*/  FFMA.FTZ R27, R22, R7, -R27 ;  /* 0x00000007161b7223 */ /* 0x000fe2000001081b */
[----:B------:R-:W-:Y:S01]  /*a800*/  FFMA.FTZ R24, R8, R11, R24 ;  /* 0x0000000b08187223 */ /* 0x000fe20000010018 */
[----:B------:R-:W-:Y:S01]  /*a810*/  FFMA.FTZ R2, R22, R5, R2 ;  /* 0x0000000516027223 */ /* 0x000fe20000010002 */
[----:B------:R-:W-:Y:S02]  /*a820*/  F2FP.BF16.F32.PACK_AB R23, R23, R14 ;  /* 0x0000000e1717723e */ /* 0x000fe400000010ff */
[----:B------:R-:W-:-:S02]  /*a830*/  F2FP.BF16.F32.PACK_AB R13, R0, R9 ;  /* 0x00000009000d723e */ /* 0x000fc400000010ff */
[----:B------:R-:W-:Y:S02]  /*a840*/  F2FP.BF16.F32.PACK_AB R12, R24, R15 ;  /* 0x0000000f180c723e */ /* 0x000fe400000010ff */
[----:B------:R-:W-:Y:S02]  /*a850*/  F2FP.BF16.F32.PACK_AB R14, R2, R27 ;  /* 0x0000001b020e723e */ /* 0x000fe400000010ff */
[----:B------:R-:W-:Y:S02]  /*a860*/  MOV R15, R23 ;  /* 0x00000017000f7202 */ /* 0x000fe40000000f00 */
.L_x_3154:
[----:B------:R-:W-:Y:S05]  /*a870*/  BSYNC.RECONVERGENT B0 ;  /* 0x0000000000007941 */ /* 0x000fea0003800200 */
.L_x_3153:
[----:B-----5:R3:W-:Y:S04]  /*a880*/  STS.128 [R157+0x1800], R12 ;  /* 0x0018000c9d007388 */ /* 0x0207e80000000c00 */
[----:B----4-:R3:W5:Y:S01]  /*a890*/  LD.E.128 R8, desc[UR4][R16.64+0x80] ;  /* 0x0000800410087980 */ /* 0x010762000c101d00 */
[----:B------:R-:W-:Y:S01]  /*a8a0*/  LOP3.LUT R28, R28, 0x40, RZ, 0xfc, !PT ;  /* 0x000000401c1c7812 */ /* 0x000fe200078efcff */
[----:B------:R-:W-:Y:S03]  /*a8b0*/  BSSY.RECONVERGENT B0, `(.L_x_3155) ;  /* 0x000002a000007945 */ /* 0x000fe60003800200 */
[----:B------:R-:W-:-:S13]  /*a8c0*/  ISETP.GE.AND P0, PT, R28, R3, PT ;  /* 0x000000031c00720c */ /* 0x000fda0003f06270 */
[----:B------:R-:W-:Y:S05]  /*a8d0*/  @P0 BRA `(.L_x_3156) ;  /* 0x00000000009c0947 */ /* 0x000fea0003800000 */
[----:B------:R-:W4:Y:S04]  /*a8e0*/  LD.E.64 R2, desc[UR4][R20.64+0x40] ;  /* 0x0000400414027980 */ /* 0x000f28000c101b00 */
[----:B------:R1:W4:Y:S01]  /*a8f0*/  LD.E.64 R4, desc[UR4][R18.64+0x40] ;  /* 0x0000400412047980 */ /* 0x000322000c101b00 */
[C---:B--23-5:R-:W-:Y:S01]  /*a900*/  SHF.L.U32 R17, R11.reuse, 0x10, RZ ;  /* 0x000000100b117819 */ /* 0x06cfe200000006ff */
[----:B------:R-:W-:Y:S01]  /*a910*/  IMAD.U32 R14, R10, 0x10000, RZ ;  /* 0x000100000a0e7824 */ /* 0x000fe200078e00ff */
[----:B------:R-:W-:Y:S02]  /*a920*/  LOP3.LUT R15, R11, 0xffff0000, RZ, 0xc0, !PT ;  /* 0xffff00000b0f7812 */ /* 0x000fe400078ec0ff */
[C---:B------:R-:W-:Y:S02]  /*a930*/  LOP3.LUT R0, R9.reuse, 0xffff0000, RZ, 0xc0, !PT ;  /* 0xffff000009007812 */ /* 0x040fe400078ec0ff */
[----:B------:R-:W-:-:S02]  /*a940*/  SHF.L.U32 R6, R9, 0x10, RZ ;  /* 0x0000001009067819 */ /* 0x000fc400000006ff */
[C---:B------:R-:W-:Y:S02]  /*a950*/  SHF.L.U32 R7, R8.reuse, 0x10, RZ ;  /* 0x0000001008077819 */ /* 0x040fe400000006ff */
[----:B------:R-:W-:Y:S02]  /*a960*/  LOP3.LUT R16, R8, 0xffff0000, RZ, 0xc0, !PT ;  /* 0xffff000008107812 */ /* 0x000fe400078ec0ff */
[----:B-1----:R-:W-:Y:S02]  /*a970*/  LOP3.LUT R18, R10, 0xffff0000, RZ, 0xc0, !PT ;  /* 0xffff00000a127812 */ /* 0x002fe400078ec0ff */
[----:B----4-:R-:W-:Y:S02]  /*a980*/  LOP3.LUT R11, R2, 0xffff0000, RZ, 0xc0, !PT ;  /* 0xffff0000020b7812 */ /* 0x010fe400078ec0ff */
[C---:B------:R-:W-:Y:S01]  /*a990*/  LOP3.LUT R8, R3.reuse, 0xffff0000, RZ, 0xc0, !PT ;  /* 0xffff000003087812 */ /* 0x040fe200078ec0ff */
[----:B------:R-:W-:Y:S01]  /*a9a0*/  IMAD.U32 R3, R3, 0x10000, RZ ;  /* 0x0001000003037824 */ /* 0x000fe200078e00ff */
[----:B------:R-:W-:Y:S01]  /*a9b0*/  LOP3.LUT R13, R4, 0xffff0000, RZ, 0xc0, !PT ;  /* 0xffff0000040d7812 */ /* 0x000fe200078ec0ff */
        /* <DEDUP_REMOVED lines=25> */
.L_x_3156:
[----:B------:R-:W-:Y:S05]  /*ab50*/  BSYNC.RECONVERGENT B0 ;  /* 0x0000000000007941 */ /* 0x000fea0003800200 */
.L_x_3155:
[----:B-----5:R4:W-:Y:S01]  /*ab60*/  STS.128 [R157+0x2800], R8 ;  /* 0x002800089d007388 */ /* 0x0209e20000000c00 */
[----:B------:R-:W-:Y:S05]  /*ab70*/  BRA `(.L_x_3141) ;  /* 0x0000002000047947 */ /* 0x000fea0003800000 */
.L_x_3142:
[----:B------:R-:W-:Y:S01]  /*ab80*/  IMAD.IADD R27, R159, 0x1, -R156 ;  /* 0x000000019f1b7824 */ /* 0x000fe200078e0a9c */
[C---:B------:R-:W-:Y:S01]  /*ab90*/  IADD3 R24, PT, PT, -R25.reuse, RZ, RZ ;  /* 0x000000ff19187210 */ /* 0x040fe20007ffe1ff */
[----:B------:R-:W-:Y:S01]  /*aba0*/  BSSY.RECONVERGENT B1, `(.L_x_3157) ;  /* 0x00000fe000017945 */ /* 0x000fe20003800200 */
[----:B------:R-:W-:Y:S02]  /*abb0*/  IMAD.IADD R30, R25, 0x1, -R28 ;  /* 0x00000001191e7824 */ /* 0x000fe400078e0a1c */
[----:B------:R-:W-:Y:S02]  /*abc0*/  ISETP.GE.AND P0, PT, R124, R27, PT ;  /* 0x0000001b7c00720c */ /* 0x000fe40003f06270 */
[----:B------:R-:W-:-:S11]  /*abd0*/  SHF.R.S32.HI R26, RZ, 0x1f, R24 ;  /* 0x0000001fff1a7819 */ /* 0x000fd60000011418 */
[----:B------:R-:W-:Y:S05]  /*abe0*/  @P0 BRA `(.L_x_3158) ;  /* 0x0000000c00e40947 */ /* 0x000fea0003800000 */
[----:B------:R1:W5:Y:S01]  /*abf0*/  LD.E.128 R16, desc[UR4][R122.64] ;  /* 0x000000047a107980 */ /* 0x000362000c101d00 */
[C---:B------:R-:W-:Y:S01]  /*ac00*/  ISETP.GE.AND P1, PT, R28.reuse, R3, PT ;  /* 0x000000031c00720c */ /* 0x040fe20003f26270 */
[----:B------:R-:W-:Y:S01]  /*ac10*/  BSSY.RECONVERGENT B0, `(.L_x_3159) ;  /* 0x0000050000007945 */ /* 0x000fe20003800200 */
[----:B------:R-:W-:-:S04]  /*ac20*/  LOP3.LUT R4, R28, 0x20, RZ, 0xfc, !PT ;  /* 0x000000201c047812 */ /* 0x000fc800078efcff */
[----:B------:R-:W-:-:S07]  /*ac30*/  ISETP.GE.AND P0, PT, R4, R3, PT ;  /* 0x000000030400720c */ /* 0x000fce0003f06270 */
[----:B------:R-:W-:Y:S06]  /*ac40*/  @P1 BRA `(.L_x_3160) ;  /* 0x0000000400301947 */ /* 0x000fec0003800000 */
        /* <DEDUP_REMOVED lines=8> */
[----:B-----5:R-:W-:-:S04]  /*acd0*/  IADD3 R4, P1, PT, R32, R11, RZ ;  /* 0x0000000b20047210 */ /* 0x020fc80007f3e0ff */
[----:B------:R-:W-:Y:S01]  /*ace0*/  IADD3.X R5, PT, PT, R33, R9, RZ, P1, !PT ;  /* 0x0000000921057210 */ /* 0x000fe20000ffe4ff */
[----:B------:R-:W-:Y:S01]  /*acf0*/  IMAD.WIDE R12, R13, 0x2, R122 ;  /* 0x000000020d0c7825 */ /* 0x000fe200078e027a */
[----:B------:R-:W-:-:S04]  /*ad00*/  IADD3 R8, P1, PT, R34, R11, RZ ;  /* 0x0000000b22087210 */ /* 0x000fc80007f3e0ff */
[----:B------:R-:W2:Y:S01]  /*ad10*/  LD.E.128 R4, desc[UR4][R4.64] ;  /* 0x0000000404047980 */ /* 0x000ea2000c101d00 */
[----:B------:R-:W-:-:S03]  /*ad20*/  IMAD.X R9, R35, 0x1, R9, P1 ;  /* 0x0000000123097824 */ /* 0x000fc600008e0609 */
[----:B------:R-:W3:Y:S04]  /*ad30*/  LD.E.128 R12, desc[UR4][R12.64] ;  /* 0x000000040c0c7980 */ /* 0x000ee8000c101d00 */
[----:B------:R-:W3:Y:S01]  /*ad40*/  LD.E.128 R8, desc[UR4][R8.64] ;  /* 0x0000000408087980 */ /* 0x000ee2000c101d00 */
[C---:B----4-:R-:W-:Y:S01]  /*ad50*/  SHF.L.U32 R21, R16.reuse, 0x10, RZ ;  /* 0x0000001010157819 */ /* 0x050fe200000006ff */
[----:B------:R-:W-:Y:S01]  /*ad60*/  IMAD.U32 R23, R17, 0x10000, RZ ;  /* 0x0001000011177824 */ /* 0x000fe200078e00ff */
[----:B------:R-:W-:Y:S01]  /*ad70*/  LOP3.LUT R20, R16, 0xffff0000, RZ, 0xc0, !PT ;  /* 0xffff000010147812 */ /* 0x000fe200078ec0ff */
[----:B------:R-:W-:Y:S01]  /*ad80*/  IMAD.U32 R36, R19, 0x10000, RZ ;  /* 0x0001000013247824 */ /* 0x000fe200078e00ff */
[----:B------:R-:W-:Y:S02]  /*ad90*/  LOP3.LUT R16, R17, 0xffff0000, RZ, 0xc0, !PT ;  /* 0xffff000011107812 */ /* 0x000fe400078ec0ff */
[----:B------:R-:W-:-:S02]  /*ada0*/  LOP3.LUT R17, R19, 0xffff0000, RZ, 0xc0, !PT ;  /* 0xffff000013117812 */ /* 0x000fc400078ec0ff */
[C---:B------:R-:W-:Y:S02]  /*adb0*/  SHF.L.U32 R22, R18.reuse, 0x10, RZ ;  /* 0x0000001012167819 */ /* 0x040fe400000006ff */
[----:B------:R-:W-:Y:S02]  /*adc0*/  LOP3.LUT R18, R18, 0xffff0000, RZ, 0xc0, !PT ;  /* 0xffff000012127812 */ /* 0x000fe400078ec0ff */
[C---:B--2---:R-:W-:Y:S02]  /*add0*/  SHF.L.U32 R31, R4.reuse, 0x10, RZ ;  /* 0x00000010041f7819 */ /* 0x044fe400000006ff */
[----:B------:R-:W-:Y:S01]  /*ade0*/  LOP3.LUT R19, R4, 0xffff0000, RZ, 0xc0, !PT ;  /* 0xffff000004137812 */ /* 0x000fe200078ec0ff */
[----:B------:R-:W-:Y:S01]  /*adf0*/  IMAD.U32 R4, R5, 0x10000, RZ ;  /* 0x0001000005047824 */ /* 0x000fe200078e00ff */
[C---:B------:R-:W-:Y:S01]  /*ae00*/  SHF.L.U32 R37, R6.reuse, 0x10, RZ ;  /* 0x0000001006257819 */ /* 0x040fe200000006ff */
[----:B---3--:R-:W-:Y:S01]  /*ae10*/  IMAD.U32 R39, R13, 0x10000, RZ ;  /* 0x000100000d277824 */ /* 0x008fe200078e00ff */
[----:B------:R-:W-:Y:S01]  /*ae20*/  LOP3.LUT R38, R5, 0xffff0000, RZ, 0xc0, !PT ;  /* 0xffff000005267812 */ /* 0x000fe200078ec0ff */
[----:B------:R-:W-:Y:S01]  /*ae30*/  IMAD.U32 R5, R7, 0x10000, RZ ;  /* 0x0001000007057824 */ /* 0x000fe200078e00ff */
[----:B------:R-:W-:Y:S01]  /*ae40*/  LOP3.LUT R6, R6, 0xffff0000, RZ, 0xc0, !PT ;  /* 0xffff000006067812 */ /* 0x000fe200078ec0ff */
[----:B------:R-:W-:Y:S01]  /*ae50*/  @P2 FADD.FTZ R19, -R19, -RZ ;  /* 0x800000ff13132221 */ /* 0x000fe20000010100 */
        /* <DEDUP_REMOVED lines=9> */
[C---:B------:R-:W-:Y:S01]  /*aef0*/  IMAD.U32 R14, R15.reuse, 0x10000, RZ ;  /* 0x000100000f0e7824 */ /* 0x040fe200078e00ff */
[----:B------:R-:W-:Y:S01]  /*af00*/  LOP3.LUT R12, R12, 0xffff0000, RZ, 0xc0, !PT ;  /* 0xffff00000c0c7812 */ /* 0x000fe200078ec0ff */
[----:B------:R-:W-:Y:S01]  /*af10*/  @P2 FADD.FTZ R4, -R4, -RZ ;  /* 0x800000ff04042221 */ /* 0x000fe20000010100 */
[----:B------:R-:W-:Y:S01]  /*af20*/  LOP3.LUT R44, R15, 0xffff0000, RZ, 0xc0, !PT ;  /* 0xffff00000f2c7812 */ /* 0x000fe200078ec0ff */
[----:B------:R-:W-:Y:S01]  /*af30*/  @P2 FADD.FTZ R38, -R38, -RZ ;  /* 0x800000ff26262221 */ /* 0x000fe20000010100 */
[----:B------:R-:W-:Y:S01]  /*af40*/  @P2 FADD.FTZ R37, -R37, -RZ ;  /* 0x800000ff25252221 */ /* 0x000fe20000010100 */
[----:B------:R-:W-:Y:S01]  /*af50*/  FMUL.FTZ R13, R13, R6 ;  /* 0x000000060d0d7220 */ /* 0x000fe20000410000 */
[----:B------:R-:W-:Y:S01]  /*af60*/  FMUL.FTZ R5, R14, R5 ;  /* 0x000000050e057220 */ /* 0x000fe20000410000 */
[C---:B------:R-:W-:Y:S01]  /*af70*/  IMAD.U32 R6, R9.reuse, 0x10000, RZ ;  /* 0x0001000009067824 */ /* 0x040fe200078e00ff */
[----:B------:R-:W-:Y:S01]  /*af80*/  LOP3.LUT R15, R9, 0xffff0000, RZ, 0xc0, !PT ;  /* 0xffff0000090f7812 */ /* 0x000fe200078ec0ff */
[----:B------:R-:W-:Y:S01]  /*af90*/  FMUL.FTZ R19, R12, R19 ;  /* 0x000000130c137220 */ /* 0x000fe20000410000 */
[----:B------:R-:W-:Y:S01]  /*afa0*/  FMUL.FTZ R44, R44, R7 ;  /* 0x000000072c2c7220 */ /* 0x000fe20000410000 */
[----:B------:R-:W-:Y:S01]  /*afb0*/  SHF.L.U32 R14, R10, 0x10, RZ ;  /* 0x000000100a0e7819 */ /* 0x000fe200000006ff */
[----:B------:R-:W-:Y:S01]  /*afc0*/  FMUL.FTZ R40, R40, R31 ;  /* 0x0000001f28287220 */ /* 0x000fe20000410000 */
[----:B------:R-:W-:Y:S01]  /*afd0*/  LOP3.LUT R9, R10, 0xffff0000, RZ, 0xc0, !PT ;  /* 0xffff00000a097812 */ /* 0x000fe200078ec0ff */
[----:B------:R-:W-:Y:S01]  /*afe0*/  FMUL.FTZ R4, R39, R4 ;  /* 0x0000000427047220 */ /* 0x000fe20000410000 */
[C---:B------:R-:W-:Y:S01]  /*aff0*/  SHF.L.U32 R12, R8.reuse, 0x10, RZ ;  /* 0x00000010080c7819 */ /* 0x040fe200000006ff */
        /* <DEDUP_REMOVED lines=17> */
.L_x_3160:
[----:B------:R-:W-:Y:S05]  /*b110*/  BSYNC.RECONVERGENT B0 ;  /* 0x0000000000007941 */ /* 0x000fea0003800200 */
.L_x_3159:
[----:B-----5:R2:W-:Y:S04]  /*b120*/  STS.128 [R157], R16 ;  /* 0x000000109d007388 */ /* 0x0205e80000000c00 */
[----:B----4-:R2:W5:Y:S01]  /*b130*/  LD.E.128 R20, desc[UR4][R122.64+0x40] ;  /* 0x000040047a147980 */ /* 0x010562000c101d00 */
[----:B------:R-:W-:Y:S04]  /*b140*/  BSSY.RECONVERGENT B0, `(.L_x_3161) ;  /* 0x000004f000007945 */ /* 0x000fe80003800200 */
[----:B------:R-:W-:Y:S05]  /*b150*/  @P0 BRA `(.L_x_3162) ;  /* 0x0000000400340947 */ /* 0x000fea0003800000 */
[----:B------:R-:W-:-:S04]  /*b160*/  ISETP.GT.AND P1, PT, R30, 0x20, PT ;  /* 0x000000201e00780c */ /* 0x000fc80003f24270 */
        /* <DEDUP_REMOVED lines=14> */
[----:B------:R-:W4:Y:S01]  /*b250*/  LD.E.128 R8, desc[UR4][R8.64+0x40] ;  /* 0x0000400408087980 */ /* 0x000f22000c101d00 */
[C---:B--2--5:R-:W-:Y:S01]  /*b260*/  SHF.L.U32 R18, R20.reuse, 0x10, RZ ;  /* 0x0000001014127819 */ /* 0x064fe200000006ff */
[----:B------:R-:W-:Y:S01]  /*b270*/  IMAD.U32 R31, R21, 0x10000, RZ ;  /* 0x00010000151f7824 */ /* 0x000fe200078e00ff */
[----:B------:R-:W-:Y:S01]  /*b280*/  LOP3.LUT R17, R20, 0xffff0000, RZ, 0xc0, !PT ;  /* 0xffff000014117812 */ /* 0x000fe200078ec0ff */
[----:B------:R-:W-:Y:S01]  /*b290*/  IMAD.U32 R36, R23, 0x10000, RZ ;  /* 0x0001000017247824 */ /* 0x000fe200078e00ff */
[----:B------:R-:W-:Y:S02]  /*b2a0*/  LOP3.LUT R16, R21, 0xffff0000, RZ, 0xc0, !PT ;  /* 0xffff000015107812 */ /* 0x000fe400078ec0ff */
[----:B------:R-:W-:-:S02]  /*b2b0*/  SHF.L.U32 R21, R22, 0x10, RZ ;  /* 0x0000001016157819 */ /* 0x000fc400000006ff */
[----:B------:R-:W-:Y:S02]  /*b2c0*/  LOP3.LUT R20, R22, 0xffff0000, RZ, 0xc0, !PT ;  /* 0xffff000016147812 */ /* 0x000fe400078ec0ff */
[----:B------:R-:W-:Y:S02]  /*b2d0*/  LOP3.LUT R19, R23, 0xffff0000, RZ, 0xc0, !PT ;  /* 0xffff000017137812 */ /* 0x000fe400078ec0ff */
[C---:B---3--:R-:W-:Y:S02]  /*b2e0*/  SHF.L.U32 R23, R4.reuse, 0x10, RZ ;  /* 0x0000001004177819 */ /* 0x048fe400000006ff */
[----:B------:R-:W-:Y:S01]  /*b2f0*/  LOP3.LUT R22, R4, 0xffff0000, RZ, 0xc0, !PT ;  /* 0xffff000004167812 */ /* 0x000fe200078ec0ff */
[C---:B------:R-:W-:Y:S01]  /*b300*/  IMAD.U32 R4, R5.reuse, 0x10000, RZ ;  /* 0x0001000005047824 */ /* 0x040fe200078e00ff */
[----:B------:R-:W-:Y:S01]  /*b310*/  LOP3.LUT R38, R5, 0xffff0000, RZ, 0xc0, !PT ;  /* 0xffff000005267812 */ /* 0x000fe200078ec0ff */
[C---:B------:R-:W-:Y:S01]  /*b320*/  IMAD.U32 R5, R7.reuse, 0x10000, RZ ;  /* 0x0001000007057824 */ /* 0x040fe200078e00ff */
[----:B------:R-:W-:Y:S01]  /*b330*/  LOP3.LUT R7, R7, 0xffff0000, RZ, 0xc0, !PT ;  /* 0xffff000007077812 */ /* 0x000fe200078ec0ff */
[----:B----4-:R-:W-:Y:S01]  /*b340*/  IMAD.U32 R39, R13, 0x10000, RZ ;  /* 0x000100000d277824 */ /* 0x010fe200078e00ff */
        /* <DEDUP_REMOVED lines=10> */
[----:B------:R-:W-:Y:S01]  /*b3f0*/  SHF.L.U32 R40, R12, 0x10, RZ ;  /* 0x000000100c287819 */ /* 0x000fe200000006ff */
[----:B------:R-:W-:Y:S01]  /*b400*/  @P1 FADD.FTZ R6, -R6, -RZ ;  /* 0x800000ff06061221 */ /* 0x000fe20000010100 */
[----:B------:R-:W-:Y:S01]  /*b410*/  LOP3.LUT R41, R12, 0xffff0000, RZ, 0xc0, !PT ;  /* 0xffff00000c297812 */ /* 0x000fe200078ec0ff */
[C---:B------:R-:W-:Y:S01]  /*b420*/  IMAD.U32 R12, R15.reuse, 0x10000, RZ ;  /* 0x000100000f0c7824 */ /* 0x040fe200078e00ff */
[----:B------:R-:W-:Y:S01]  /*b430*/  LOP3.LUT R14, R15, 0xffff0000, RZ, 0xc0, !PT ;  /* 0xffff00000f0e7812 */ /* 0x000fe200078ec0ff */
[----:B------:R-:W-:Y:S01]  /*b440*/  @P1 FADD.FTZ R4, -R4, -RZ ;  /* 0x800000ff04041221 */ /* 0x000fe20000010100 */
[----:B------:R-:W-:Y:S01]  /*b450*/  @P1 FADD.FTZ R38, -R38, -RZ ;  /* 0x800000ff26261221 */ /* 0x000fe20000010100 */
[----:B------:R-:W-:Y:S01]  /*b460*/  FMUL.FTZ R5, R12, R5 ;  /* 0x000000050c057220 */ /* 0x000fe20000410000 */
[----:B------:R-:W-:Y:S01]  /*b470*/  SHF.L.U32 R12, R8, 0x10, RZ ;  /* 0x00000010080c7819 */ /* 0x000fe200000006ff */
[----:B------:R-:W-:Y:S01]  /*b480*/  FMUL.FTZ R14, R14, R7 ;  /* 0x000000070e0e7220 */ /* 0x000fe20000410000 */
[----:B------:R-:W-:Y:S01]  /*b490*/  LOP3.LUT R7, R8, 0xffff0000, RZ, 0xc0, !PT ;  /* 0xffff000008077812 */ /* 0x000fe200078ec0ff */
[----:B------:R-:W-:Y:S01]  /*b4a0*/  FMUL.FTZ R23, R40, R23 ;  /* 0x0000001728177220 */ /* 0x000fe20000410000 */
[----:B------:R-:W-:Y:S01]  /*b4b0*/  FMUL.FTZ R22, R41, R22 ;  /* 0x0000001629167220 */ /* 0x000fe20000410000 */
[----:B------:R-:W-:Y:S01]  /*b4c0*/  FMUL.FTZ R42, R42, R37 ;  /* 0x000000252a2a7220 */ /* 0x000fe20000410000 */
[----:B------:R-:W-:Y:S01]  /*b4d0*/  FMUL.FTZ R13, R13, R6 ;  /* 0x000000060d0d7220 */ /* 0x000fe20000410000 */
[C---:B------:R-:W-:Y:S01]  /*b4e0*/  IMAD.U32 R6, R9.reuse, 0x10000, RZ ;  /* 0x0001000009067824 */ /* 0x040fe200078e00ff */
[----:B------:R-:W-:Y:S01]  /*b4f0*/  LOP3.LUT R37, R9, 0xffff0000, RZ, 0xc0, !PT ;  /* 0xffff000009257812 */ /* 0x000fe200078ec0ff */
[----:B------:R-:W-:Y:S01]  /*b500*/  FMUL.FTZ R4, R39, R4 ;  /* 0x0000000427047220 */ /* 0x000fe20000410000 */
[C---:B------:R-:W-:Y:S01]  /*b510*/  SHF.L.U32 R15, R10.reuse, 0x10, RZ ;  /* 0x000000100a0f7819 */ /* 0x040fe200000006ff */
        /* <DEDUP_REMOVED lines=17> */
.L_x_3162:
[----:B------:R-:W-:Y:S05]  /*b630*/  BSYNC.RECONVERGENT B0 ;  /* 0x0000000000007941 */ /* 0x000fea0003800200 */
.L_x_3161:
[----:B-----5:R3:W-:Y:S04]  /*b640*/  STS.128 [R157+0x1000], R20 ;  /* 0x001000149d007388 */ /* 0x0207e80000000c00 */
[----:B--2---:R3:W5:Y:S01]  /*b650*/  LD.E.128 R16, desc[UR4][R122.64+0x80] ;  /* 0x000080047a107980 */ /* 0x004762000c101d00 */
[----:B------:R-:W-:Y:S01]  /*b660*/  LOP3.LUT R4, R28, 0x40, RZ, 0xfc, !PT ;  /* 0x000000401c047812 */ /* 0x000fe200078efcff */
[----:B------:R-:W-:Y:S03]  /*b670*/  BSSY.RECONVERGENT B0, `(.L_x_3163) ;  /* 0x000004f000007945 */ /* 0x000fe60003800200 */
[----:B------:R-:W-:-:S13]  /*b680*/  ISETP.GE.AND P0, PT, R4, R3, PT ;  /* 0x000000030400720c */ /* 0x000fda0003f06270 */
        /* <DEDUP_REMOVED lines=13> */
[----:B------:R-:W2:Y:S01]  /*b760*/  LD.E.128 R4, desc[UR4][R4.64+0x80] ;  /* 0x0000800404047980 */ /* 0x000ea2000c101d00 */
[----:B------:R-:W-:-:S03]  /*b770*/  IMAD.X R9, R35, 0x1, R9, P0 ;  /* 0x0000000123097824 */ /* 0x000fc600000e0609 */
[----:B------:R-:W4:Y:S04]  /*b780*/  LD.E.128 R12, desc[UR4][R12.64+0x80] ;  /* 0x000080040c0c7980 */ /* 0x000f28000c101d00 */
[----:B------:R-:W4:Y:S01]  /*b790*/  LD.E.128 R8, desc[UR4][R8.64+0x80] ;  /* 0x0000800408087980 */ /* 0x000f22000c101d00 */
[C---:B---3-5:R-:W-:Y:S01]  /*b7a0*/  SHF.L.U32 R21, R16.reuse, 0x10, RZ ;  /* 0x0000001010157819 */ /* 0x068fe200000006ff */
        /* <DEDUP_REMOVED lines=11> */
[----:B----4-:R-:W-:Y:S01]  /*b860*/  IMAD.U32 R39, R13, 0x10000, RZ ;  /* 0x000100000d277824 */ /* 0x010fe200078e00ff */
        /* <DEDUP_REMOVED lines=47> */
.L_x_3164:
[----:B------:R-:W-:Y:S05]  /*bb60*/  BSYNC.RECONVERGENT B0 ;  /* 0x0000000000007941 */ /* 0x000fea0003800200 */
.L_x_3163:
[----:B-----5:R2:W-:Y:S02]  /*bb70*/  STS.128 [R157+0x2000], R16 ;  /* 0x002000109d007388 */ /* 0x0205e40000000c00 */
.L_x_3158:
[----:B------:R-:W-:Y:S05]  /*bb80*/  BSYNC.RECONVERGENT B1 ;  /* 0x0000000000017941 */ /* 0x000fea0003800200 */
.L_x_3157:
[----:B------:R-:W-:-:S04]  /*bb90*/  IADD3 R164, PT, PT, R124, 0x20, RZ ;  /* 0x000000207ca47810 */ /* 0x000fc80007ffe0ff */
[----:B------:R-:W-:-:S13]  /*bba0*/  ISETP.GE.AND P0, PT, R164, R27, PT ;  /* 0x0000001ba400720c */ /* 0x000fda0003f06270 */
[----:B------:R-:W-:Y:S05]  /*bbb0*/  @P0 BRA `(.L_x_3141) ;  /* 0x0000000c00f40947 */ /* 0x000fea0003800000 */
[C---:B------:R-:W-:Y:S02]  /*bbc0*/  LEA R36, P2, R85.reuse, R122, 0x1 ;  /* 0x0000007a55247211 */ /* 0x040fe400078408ff */
[C---:B------:R-:W-:Y:S02]  /*bbd0*/  ISETP.GE.AND P1, PT, R28.reuse, R3, PT ;  /* 0x000000031c00720c */ /* 0x040fe40003f26270 */
[----:B------:R-:W-:Y:S02]  /*bbe0*/  LEA.HI.X R37, R85, R123, R86, 0x1, P2 ;  /* 0x0000007b55257211 */ /* 0x000fe400010f0c56 */
[----:B------:R-:W-:-:S03]  /*bbf0*/  LOP3.LUT R4, R28, 0x20, RZ, 0xfc, !PT ;  /* 0x000000201c047812 */ /* 0x000fc600078efcff */
[----:B---34-:R3:W5:Y:S01]  /*bc00*/  LD.E.128 R20, desc[UR4][R36.64] ;  /* 0x0000000424147980 */ /* 0x018762000c101d00 */
[----:B------:R-:W-:Y:S01]  /*bc10*/  BSSY.RECONVERGENT B0, `(.L_x_3165) ;  /* 0x0000050000007945 */ /* 0x000fe20003800200 */
[----:B------:R-:W-:-:S04]  /*bc20*/  ISETP.GE.AND P0, PT, R4, R3, PT ;  /* 0x000000030400720c */ /* 0x000fc80003f06270 */
[----:B------:R-:W-:Y:S09]  /*bc30*/  @P1 BRA `(.L_x_3166) ;  /* 0x0000000400341947 */ /* 0x000ff20003800000 */
        /* <DEDUP_REMOVED lines=12> */
[----:B------:R-:W4:Y:S01]  /*bd00*/  LD.E.128 R4, desc[UR4][R4.64] ;  /* 0x0000000404047980 */ /* 0x000f22000c101d00 */
[----:B------:R-:W-:-:S03]  /*bd10*/  IMAD.X R9, R35, 0x1, R11, P1 ;  /* 0x0000000123097824 */ /* 0x000fc600008e060b */
[----:B------:R-:W3:Y:S04]  /*bd20*/  LD.E.128 R12, desc[UR4][R12.64] ;  /* 0x000000040c0c7980 */ /* 0x000ee8000c101d00 */
[----:B------:R-:W3:Y:S01]  /*bd30*/  LD.E.128 R8, desc[UR4][R8.64] ;  /* 0x0000000408087980 */ /* 0x000ee2000c101d00 */
[C---:B--2---:R-:W-:Y:S01]  /*bd40*/  SHF.L.U32 R18, R20.reuse, 0x10, RZ ;  /* 0x0000001014127819 */ /* 0x044fe200000006ff */
[----:B------:R-:W-:Y:S01]  /*bd50*/  IMAD.U32 R27, R21, 0x10000, RZ ;  /* 0x00010000151b7824 */ /* 0x000fe200078e00ff */
[----:B------:R-:W-:Y:S01]  /*bd60*/  LOP3.LUT R17, R20, 0xffff0000, RZ, 0xc0, !PT ;  /* 0xffff000014117812 */ /* 0x000fe200078ec0ff */
[----:B------:R-:W-:Y:S01]  /*bd70*/  IMAD.U32 R31, R23, 0x10000, RZ ;  /* 0x00010000171f7824 */ /* 0x000fe200078e00ff */
[----:B------:R-:W-:Y:S02]  /*bd80*/  LOP3.LUT R16, R21, 0xffff0000, RZ, 0xc0, !PT ;  /* 0xffff000015107812 */ /* 0x000fe400078ec0ff */
[----:B------:R-:W-:-:S02]  /*bd90*/  SHF.L.U32 R21, R22, 0x10, RZ ;  /* 0x0000001016157819 */ /* 0x000fc400000006ff */
[----:B------:R-:W-:Y:S02]  /*bda0*/  LOP3.LUT R20, R22, 0xffff0000, RZ, 0xc0, !PT ;  /* 0xffff000016147812 */ /* 0x000fe400078ec0ff */
[----:B------:R-:W-:Y:S02]  /*bdb0*/  LOP3.LUT R19, R23, 0xffff0000, RZ, 0xc0, !PT ;  /* 0xffff000017137812 */ /* 0x000fe400078ec0ff */
[C---:B----4-:R-:W-:Y:S02]  /*bdc0*/  SHF.L.U32 R23, R4.reuse, 0x10, RZ ;  /* 0x0000001004177819 */ /* 0x050fe400000006ff */
[----:B------:R-:W-:Y:S01]  /*bdd0*/  LOP3.LUT R22, R4, 0xffff0000, RZ, 0xc0, !PT ;  /* 0xffff000004167812 */ /* 0x000fe200078ec0ff */
[C---:B------:R-:W-:Y:S01]  /*bde0*/  IMAD.U32 R4, R5.reuse, 0x10000, RZ ;  /* 0x0001000005047824 */ /* 0x040fe200078e00ff */
[----:B------:R-:W-:Y:S01]  /*bdf0*/  LOP3.LUT R39, R5, 0xffff0000, RZ, 0xc0, !PT ;  /* 0xffff000005277812 */ /* 0x000fe200078ec0ff */
[----:B------:R-:W-:Y:S01]  /*be00*/  IMAD.U32 R5, R7, 0x10000, RZ ;  /* 0x0001000007057824 */ /* 0x000fe200078e00ff */
[C---:B------:R-:W-:Y:S01]  /*be10*/  SHF.L.U32 R38, R6.reuse, 0x10, RZ ;  /* 0x0000001006267819 */ /* 0x040fe200000006ff */
[----:B---3--:R-:W-:Y:S01]  /*be20*/  IMAD.U32 R41, R13, 0x10000, RZ ;  /* 0x000100000d297824 */ /* 0x008fe200078e00ff */
[----:B------:R-:W-:Y:S01]  /*be30*/  LOP3.LUT R6, R6, 0xffff0000, RZ, 0xc0, !PT ;  /* 0xffff000006067812 */ /* 0x000fe200078ec0ff */
        /* <DEDUP_REMOVED lines=12> */
[----:B------:R-:W-:Y:S01]  /*bf00*/  FMUL.FTZ R13, R13, R6 ;  /* 0x000000060d0d7220 */ /* 0x000fe20000410000 */
[----:B------:R-:W-:Y:S01]  /*bf10*/  LOP3.LUT R43, R12, 0xffff0000, RZ, 0xc0, !PT ;  /* 0xffff00000c2b7812 */ /* 0x000fe200078ec0ff */
[----:B------:R-:W-:-:S02]  /*bf20*/  IMAD.U32 R12, R15, 0x10000, RZ ;  /* 0x000100000f0c7824 */ /* 0x000fc400078e00ff */
[----:B------:R-:W-:Y:S01]  /*bf30*/  FMUL.FTZ R14, R14, R7 ;  /* 0x000000070e0e7220 */ /* 0x000fe20000410000 */
[----:B------:R-:W-:Y:S01]  /*bf40*/  SHF.L.U32 R7, R8, 0x10, RZ ;  /* 0x0000001008077819 */ /* 0x000fe200000006ff */
[----:B------:R-:W-:Y:S01]  /*bf50*/  @P2 FADD.FTZ R4, -R4, -RZ ;  /* 0x800000ff04042221 */ /* 0x000fe20000010100 */
[----:B------:R-:W-:Y:S01]  /*bf60*/  LOP3.LUT R6, R8, 0xffff0000, RZ, 0xc0, !PT ;  /* 0xffff000008067812 */ /* 0x000fe200078ec0ff */
[----:B------:R-:W-:Y:S01]  /*bf70*/  @P2 FADD.FTZ R39, -R39, -RZ ;  /* 0x800000ff27272221 */ /* 0x000fe20000010100 */
        /* <DEDUP_REMOVED lines=25> */
.L_x_3166:
[----:B------:R-:W-:Y:S05]  /*c110*/  BSYNC.RECONVERGENT B0 ;  /* 0x0000000000007941 */ /* 0x000fea0003800200 */
.L_x_3165:
[----:B-----5:R4:W-:Y:S04]  /*c120*/  STS.128 [R157+0x800], R20 ;  /* 0x000800149d007388 */ /* 0x0209e80000000c00 */
[----:B--2---:R4:W5:Y:S01]  /*c130*/  LD.E.128 R16, desc[UR4][R36.64+0x40] ;  /* 0x0000400424107980 */ /* 0x004962000c101d00 */
        /* <DEDUP_REMOVED lines=16> */
[----:B------:R-:W3:Y:S04]  /*c240*/  LD.E.128 R12, desc[UR4][R12.64+0x40] ;  /* 0x000040040c0c7980 */ /* 0x000ee8000c101d00 */
[----:B------:R-:W3:Y:S01]  /*c250*/  LD.E.128 R8, desc[UR4][R8.64+0x40] ;  /* 0x0000400408087980 */ /* 0x000ee2000c101d00 */
[C---:B----45:R-:W-:Y:S01]  /*c260*/  SHF.L.U32 R21, R16.reuse, 0x10, RZ ;  /* 0x0000001010157819 */ /* 0x070fe200000006ff */
        /* <DEDUP_REMOVED lines=39> */
[----:B------:R-:W-:Y:S01]  /*c4e0*/  SHF.L.U32 R12, R10, 0x10, RZ ;  /* 0x000000100a0c7819 */ /* 0x000fe200000006ff */
        /* <DEDUP_REMOVED lines=20> */
.L_x_3168:
[----:B------:R-:W-:Y:S05]  /*c630*/  BSYNC.RECONVERGENT B0 ;  /* 0x0000000000007941 */ /* 0x000fea0003800200 */
.L_x_3167:
[----:B-----5:R2:W-:Y:S04]  /*c640*/  STS.128 [R157+0x1800], R16 ;  /* 0x001800109d007388 */ /* 0x0205e80000000c00 */
[----:B------:R2:W5:Y:S01]  /*c650*/  LD.E.128 R4, desc[UR4][R36.64+0x80] ;  /* 0x0000800424047980 */ /* 0x000562000c101d00 */
        /* <DEDUP_REMOVED lines=12> */
[----:B--2---:R-:W-:Y:S02]  /*c720*/  SHF.L.U64.HI R17, R2, 0x1, R9 ;  /* 0x0000000102117819 */ /* 0x004fe40000010209 */
[----:B------:R-:W-:-:S03]  /*c730*/  IADD3 R12, P0, PT, R32, R3, RZ ;  /* 0x00000003200c7210 */ /* 0x000fc60007f1e0ff */
[----:B------:R-:W2:Y:S01]  /*c740*/  LD.E.128 R8, desc[UR4][R10.64+0x80] ;  /* 0x000080040a087980 */ /* 0x000ea2000c101d00 */
[----:B------:R-:W-:Y:S02]  /*c750*/  IADD3.X R13, PT, PT, R33, R17, RZ, P0, !PT ;  /* 0x00000011210d7210 */ /* 0x000fe400007fe4ff */
[----:B------:R-:W-:-:S04]  /*c760*/  IADD3 R16, P0, PT, R34, R3, RZ ;  /* 0x0000000322107210 */ /* 0x000fc80007f1e0ff */
[----:B------:R-:W3:Y:S01]  /*c770*/  LD.E.128 R12, desc[UR4][R12.64+0x80] ;  /* 0x000080040c0c7980 */ /* 0x000ee2000c101d00 */
[----:B------:R-:W-:-:S06]  /*c780*/  IMAD.X R17, R35, 0x1, R17, P0 ;  /* 0x0000000123117824 */ /* 0x000fcc00000e0611 */
[----:B------:R-:W3:Y:S01]  /*c790*/  LD.E.128 R16, desc[UR4][R16.64+0x80] ;  /* 0x0000800410107980 */ /* 0x000ee2000c101d00 */
[C---:B-----5:R-:W-:Y:S01]  /*c7a0*/  LOP3.LUT R0, R5.reuse, 0xffff0000, RZ, 0xc0, !PT ;  /* 0xffff000005007812 */ /* 0x060fe200078ec0ff */
[----:B----4-:R-:W-:Y:S01]  /*c7b0*/  IMAD.U32 R21, R5, 0x10000, RZ ;  /* 0x0001000005157824 */ /* 0x010fe200078e00ff */
        /* <DEDUP_REMOVED lines=10> */
[C---:B---3--:R-:W-:Y:S02]  /*c860*/  SHF.L.U32 R27, R12.reuse, 0x10, RZ ;  /* 0x000000100c1b7819 */ /* 0x048fe400000006ff */
        /* <DEDUP_REMOVED lines=17> */
[----:B------:R-:W-:-:S02]  /*c980*/  IMAD.U32 R9, R17, 0x10000, RZ ;  /* 0x0001000011097824 */ /* 0x000fc400078e00ff */
        /* <DEDUP_REMOVED lines=30> */
.L_x_3170:
[----:B------:R-:W-:Y:S05]  /*cb70*/  BSYNC.RECONVERGENT B0 ;  /* 0x0000000000007941 */ /* 0x000fea0003800200 */
.L_x_3169:
[----:B-----5:R1:W-:Y:S02]  /*cb80*/  STS.128 [R157+0x2800], R4 ;  /* 0x002800049d007388 */ /* 0x0203e40000000c00 */
.L_x_3141:
[----:B------:R-:W-:Y:S05]  /*cb90*/  BSYNC.RECONVERGENT B2 ;  /* 0x0000000000027941 */ /* 0x000fea0003800200 */
.L_x_3137:
[--C-:B--2---:R-:W-:Y:S01]  /*cba0*/  IMAD.IADD R3, R71, 0x1, -R155.reuse ;  /* 0x0000000147037824 */ /* 0x104fe200078e0a9b */
[----:B------:R-:W2:Y:S01]  /*cbb0*/  S2UR UR6, SR_CgaCtaId ;  /* 0x00000000000679c3 */ /* 0x000ea20000008800 */
[C---:B------:R-:W-:Y:S01]  /*cbc0*/  VIADD R2, R124.reuse, 0x40 ;  /* 0x000000407c027836 */ /* 0x040fe20000000000 */
[----:B------:R-:W-:Y:S01]  /*cbd0*/  UMOV UR7, 0x400 ;  /* 0x0000040000077882 */ /* 0x000fe20000000000 */
[----:B------:R-:W-:Y:S01]  /*cbe0*/  VIADD R0, R124, 0x60 ;  /* 0x000000607c007836 */ /* 0x000fe20000000000 */
[-C--:B------:R-:W-:Y:S01]  /*cbf0*/  ISETP.GE.AND P4, PT, R164, R3.reuse, PT ;  /* 0x00000003a400720c */ /* 0x080fe20003f86270 */
[----:B------:R-:W-:Y:S01]  /*cc00*/  IMAD R70, R70, 0x2, R155 ;  /* 0x0000000246467824 */ /* 0x000fe200078e029b */
[-C--:B------:R-:W-:Y:S01]  /*cc10*/  ISETP.GE.AND P3, PT, R2, R3.reuse, PT ;  /* 0x000000030200720c */ /* 0x080fe20003f66270 */
[----:B------:R-:W-:Y:S01]  /*cc20*/  BSSY.RECONVERGENT B1, `(.L_x_3171) ;  /* 0x00001ce000017945 */ /* 0x000fe20003800200 */
[-C--:B------:R-:W-:Y:S01]  /*cc30*/  ISETP.GE.AND P2, PT, R0, R3.reuse, PT ;  /* 0x000000030000720c */ /* 0x080fe20003f46270 */
[----:B------:R-:W-:Y:S01]  /*cc40*/  VIADD R64, R70, 0x10 ;  /* 0x0000001046407836 */ /* 0x000fe20000000000 */
[----:B------:R-:W-:-:S02]  /*cc50*/  ISETP.GE.AND P5, PT, R124, R3, PT ;  /* 0x000000037c00720c */ /* 0x000fc40003fa6270 */
[----:B------:R-:W-:Y:S02]  /*cc60*/  ISETP.GE.AND P1, PT, R0, R3, PT ;  /* 0x000000030000720c */ /* 0x000fe40003f26270 */
[----:B------:R-:W-:-:S03]  /*cc70*/  ISETP.GE.AND P6, PT, R64, R71, PT ;  /* 0x000000474000720c */ /* 0x000fc60003fc6270 */
[----:B-1----:R-:W-:-:S04]  /*cc80*/  @!P4 LEA R6, P0, R81, R148, 0x1 ;  /* 0x000000945106c211 */ /* 0x002fc800078008ff */
[-C--:B------:R-:W-:Y:S01]  /*cc90*/  @!P4 LEA.HI.X R7, R81, R149.reuse, R82, 0x1, P0 ;  /* 0x000000955107c211 */ /* 0x080fe200000f0c52 */
[----:B------:R-:W-:Y:S01]  /*cca0*/  @!P2 IMAD R4, R147, 0xc0, RZ ;  /* 0x000000c09304a824 */ /* 0x000fe200078e02ff */
[C---:B----4-:R-:W-:Y:S01]  /*ccb0*/  @!P3 LEA R10, P0, R146.reuse, R148, 0x7 ;  /* 0x00000094920ab211 */ /* 0x050fe200078038ff */
[C---:B------:R-:W-:Y:S01]  /*ccc0*/  @!P2 IMAD.WIDE.U32 R8, R146.reuse, 0xc0, R148 ;  /* 0x000000c09208a825 */ /* 0x040fe200078e0094 */
[----:B------:R-:W-:Y:S01]  /*ccd0*/  @!PT LDS RZ, [RZ] ;  /* 0x00000000fffff984 */ /* 0x000fe20000000800 */
[----:B------:R-:W-:Y:S01]  /*cce0*/  @!PT LDS RZ, [RZ] ;  /* 0x00000000fffff984 */ /* 0x000fe20000000800 */
[----:B------:R-:W-:Y:S01]  /*ccf0*/  @!PT LDS RZ, [RZ] ;  /* 0x00000000fffff984 */ /* 0x000fe20000000800 */
[----:B------:R-:W-:Y:S01]  /*cd00*/  @!P5 LDGSTS.E.BYPASS.LTC128B.128 [R157+0x3000], desc[UR4][R148.64] ;  /* 0x03000000949ddfae */ /* 0x000fe2000b981a04 */
[----:B--2---:R-:W-:Y:S01]  /*cd10*/  ULEA UR6, UR6, UR7, 0x18 ;  /* 0x0000000706067291 */ /* 0x004fe2000f8ec0ff */
[----:B------:R-:W-:Y:S01]  /*cd20*/  @!P3 LEA.HI.X R11, R146, R149, R147, 0x7, P0 ;  /* 0x00000095920bb211 */ /* 0x000fe200000f3c93 */
[----:B------:R-:W-:Y:S01]  /*cd30*/  @!P2 IMAD.IADD R9, R4, 0x1, R9 ;  /* 0x000000010409a824 */ /* 0x000fe200078e0209 */
[----:B------:R-:W-:Y:S01]  /*cd40*/  @!P5 LDGSTS.E.BYPASS.LTC128B.128 [R157+0x5000], desc[UR4][R148.64+0x40] ;  /* 0x05000040949ddfae */ /* 0x000fe2000b981a04 */
[----:B------:R-:W-:Y:S01]  /*cd50*/  ISETP.GE.AND P0, PT, R164, R3, PT ;  /* 0x00000003a400720c */ /* 0x000fe20003f06270 */
[----:B------:R-:W-:Y:S01]  /*cd60*/  @!P1 IMAD R0, R119, 0xc0, RZ ;  /* 0x000000c077009824 */ /* 0x000fe200078e02ff */
[----:B------:R-:W-:Y:S01]  /*cd70*/  LEA R145, R67, UR6, 0x1 ;  /* 0x0000000643917c11 */ /* 0x000fe2000f8e08ff */
[----:B------:R-:W-:Y:S01]  /*cd80*/  @!P5 LDGSTS.E.BYPASS.LTC128B.128 [R157+0x7000], desc[UR4][R148.64+0x80] ;  /* 0x07000080949ddfae */ /* 0x000fe2000b981a04 */
[----:B------:R-:W-:Y:S01]  /*cd90*/  @!P1 IMAD.WIDE.U32 R4, R118, 0xc0, R150 ;  /* 0x000000c076049825 */ /* 0x000fe200078e0096 */
[----:B------:R-:W-:-:S02]  /*cda0*/  LEA R144, R66, UR6, 0x1 ;  /* 0x0000000642907c11 */ /* 0x000fc4000f8e08ff */
[----:B------:R-:W-:Y:S01]  /*cdb0*/  @!P4 LDGSTS.E.BYPASS.LTC128B.128 [R157+0x3800], desc[UR4][R6.64] ;  /* 0x03800000069dcfae */ /* 0x000fe2000b981a04 */
[----:B------:R-:W-:Y:S02]  /*cdc0*/  @!P1 IMAD.IADD R5, R0, 0x1, R5 ;  /* 0x0000000100059824 */ /* 0x000fe400078e0205 */
[----:B------:R-:W-:Y:S01]  /*cdd0*/  VIADD R0, R70, 0x8 ;  /* 0x0000000846007836 */ /* 0x000fe20000000000 */
[----:B------:R-:W-:Y:S04]  /*cde0*/  @!P4 LDGSTS.E.BYPASS.LTC128B.128 [R157+0x5800], desc[UR4][R6.64+0x40] ;  /* 0x05800040069dcfae */ /* 0x000fe8000b981a04 */
[----:B------:R1:W-:Y:S04]  /*cdf0*/  @!P4 LDGSTS.E.BYPASS.LTC128B.128 [R157+0x7800], desc[UR4][R6.64+0x80] ;  /* 0x07800080069dcfae */ /* 0x0003e8000b981a04 */
[----:B------:R-:W-:Y:S04]  /*ce00*/  @!P3 LDGSTS.E.BYPASS.LTC128B.128 [R157+0x4000], desc[UR4][R10.64] ;  /* 0x040000000a9dbfae */ /* 0x000fe8000b981a04 */
[----:B------:R-:W-:Y:S04]  /*ce10*/  @!P3 LDGSTS.E.BYPASS.LTC128B.128 [R157+0x6000], desc[UR4][R10.64+0x40] ;  /* 0x060000400a9dbfae */ /* 0x000fe8000b981a04 */
[----:B------:R-:W-:Y:S01]  /*ce20*/  @!P3 LDGSTS.E.BYPASS.LTC128B.128 [R157+0x8000], desc[UR4][R10.64+0x80] ;  /* 0x080000800a9dbfae */ /* 0x000fe2000b981a04 */
[----:B------:R-:W-:-:S03]  /*ce30*/  ISETP.GE.AND P3, PT, R2, R3, PT ;  /* 0x000000030200720c */ /* 0x000fc60003f66270 */
[----:B------:R-:W-:Y:S04]  /*ce40*/  @!P2 LDGSTS.E.BYPASS.LTC128B.128 [R157+0x4800], desc[UR4][R8.64] ;  /* 0x04800000089dafae */ /* 0x000fe8000b981a04 */
[----:B------:R-:W-:Y:S04]  /*ce50*/  @!P2 LDGSTS.E.BYPASS.LTC128B.128 [R157+0x6800], desc[UR4][R8.64+0x40] ;  /* 0x06800040089dafae */ /* 0x000fe8000b981a04 */
[----:B------:R-:W-:Y:S01]  /*ce60*/  @!P2 LDGSTS.E.BYPASS.LTC128B.128 [R157+0x8800], desc[UR4][R8.64+0x80] ;  /* 0x08800080089dafae */ /* 0x000fe2000b981a04 */
[----:B------:R-:W-:-:S03]  /*ce70*/  @!P0 LEA R2, P2, R83, R150, 0x1 ;  /* 0x0000009653028211 */ /* 0x000fc600078408ff */
[----:B------:R-:W0:Y:S01]  /*ce80*/  LDGDEPBAR ;  /* 0x00000000000079af */ /* 0x000e220000000000 */
[----:B------:R-:W-:Y:S02]  /*ce90*/  @!P0 LEA.HI.X R3, R83, R151, R84, 0x1, P2 ;  /* 0x0000009753038211 */ /* 0x000fe400010f0c54 */
[----:B-1----:R-:W-:-:S04]  /*cea0*/  @!P3 LEA R6, P2, R118, R150, 0x7 ;  /* 0x000000967606b211 */ /* 0x002fc800078438ff */
[----:B------:R-:W-:Y:S01]  /*ceb0*/  @!P3 LEA.HI.X R7, R118, R151, R119, 0x7, P2 ;  /* 0x000000977607b211 */ /* 0x000fe200010f3c77 */
[----:B------:R-:W-:-:S04]  /*cec0*/  DEPBAR.LE SB0, 0x0 ;  /* 0x000080000000791a */ /* 0x000fc80000000000 */
[----:B------:R-:W-:Y:S06]  /*ced0*/  BAR.SYNC.DEFER_BLOCKING 0x0 ;  /* 0x0000000000007b1d */ /* 0x000fec0000010000 */
        /* <DEDUP_REMOVED lines=17> */
[----:B------:R1:W-:Y:S01]  /*cff0*/  @!P0 LDGSTS.E.BYPASS.LTC128B.128 [R157+0xd800], desc[UR4][R2.64+0x80] ;  /* 0x0d800080029d8fae */ /* 0x0003e2000b981a04 */
[----:B------:R-:W-:-:S03]  /*d000*/  LOP3.LUT P0, RZ, R80, 0x4, RZ, 0xc0, !PT ;  /* 0x0000000450ff7812 */ /* 0x000fc6000780c0ff */
        /* <DEDUP_REMOVED lines=8> */
[----:B------:R-:W-:Y:S01]  /*d090*/  @!P3 LDGSTS.E.BYPASS.LTC128B.128 [R157+0xe000], desc[UR4][R6.64+0x80] ;  /* 0x0e000080069dbfae */ /* 0x000fe2000b981a04 */
[----:B------:R-:W-:Y:S01]  /*d0a0*/  ISETP.GE.AND P3, PT, R70, R71, PT ;  /* 0x000000474600720c */ /* 0x000fe20003f66270 */
[----:B-1----:R-:W-:-:S02]  /*d0b0*/  IMAD.MOV.U32 R3, RZ, RZ, 0x10 ;  /* 0x00000010ff037424 */ /* 0x002fc400078e00ff */
[----:B------:R-:W-:Y:S01]  /*d0c0*/  @P1 STS.128 [R157+0xa800], RZ ;  /* 0x00a800ff9d001388 */ /* 0x000fe20000000c00 */
[----:B------:R-:W-:-:S03]  /*d0d0*/  VIADD R2, R70, 0x1 ;  /* 0x0000000146027836 */ /* 0x000fc60000000000 */
[----:B------:R-:W-:Y:S01]  /*d0e0*/  @P1 STS.128 [R157+0xc800], RZ ;  /* 0x00c800ff9d001388 */ /* 0x000fe20000000c00 */
[----:B------:R-:W-:Y:S02]  /*d0f0*/  SEL R3, R3, 0xfffffff0, !P0 ;  /* 0xfffffff003037807 */ /* 0x000fe40004000000 */
[-C--:B------:R-:W-:Y:S01]  /*d100*/  ISETP.GE.AND P2, PT, R2, R71.reuse, PT ;  /* 0x000000470200720c */ /* 0x080fe20003f46270 */
[----:B------:R-:W-:Y:S01]  /*d110*/  @P1 STS.128 [R157+0xe800], RZ ;  /* 0x00e800ff9d001388 */ /* 0x000fe20000000c00 */
[----:B------:R-:W-:Y:S02]  /*d120*/  VIADD R2, R70, 0x11 ;  /* 0x0000001146027836 */ /* 0x000fe40000000000 */
[C---:B------:R-:W-:Y:S01]  /*d130*/  IMAD R143, R3.reuse, 0x2, R145 ;  /* 0x00000002038f7824 */ /* 0x040fe200078e0291 */
[----:B------:R-:W-:Y:S01]  /*d140*/  @!PT LDS RZ, [RZ] ;  /* 0x00000000fffff984 */ /* 0x000fe20000000800 */
[----:B------:R-:W-:Y:S01]  /*d150*/  @!PT LDS RZ, [RZ] ;  /* 0x00000000fffff984 */ /* 0x000fe20000000800 */
[----:B------:R-:W-:Y:S01]  /*d160*/  @!PT LDS RZ, [RZ] ;  /* 0x00000000fffff984 */ /* 0x000fe20000000800 */
[----:B------:R-:W-:Y:S01]  /*d170*/  @!P1 LDGSTS.E.BYPASS.LTC128B.128 [R157+0xa800], desc[UR4][R4.64] ;  /* 0x0a800000049d9fae */ /* 0x000fe2000b981a04 */
[----:B------:R-:W-:Y:S01]  /*d180*/  IMAD R141, R3, 0x2, R144 ;  /* 0x00000002038d7824 */ /* 0x000fe200078e0290 */
[-C--:B------:R-:W-:Y:S01]  /*d190*/  ISETP.GE.AND P5, PT, R2, R71.reuse, PT ;  /* 0x000000470200720c */ /* 0x080fe20003fa6270 */
[----:B------:R-:W-:Y:S01]  /*d1a0*/  VIADD R2, R70, 0x21 ;  /* 0x0000002146027836 */ /* 0x000fe20000000000 */
[----:B------:R-:W-:Y:S04]  /*d1b0*/  @!P1 LDGSTS.E.BYPASS.LTC128B.128 [R157+0xc800], desc[UR4][R4.64+0x40] ;  /* 0x0c800040049d9fae */ /* 0x000fe8000b981a04 */
[----:B------:R1:W-:Y:S01]  /*d1c0*/  @!P1 LDGSTS.E.BYPASS.LTC128B.128 [R157+0xe800], desc[UR4][R4.64+0x80] ;  /* 0x0e800080049d9fae */ /* 0x0003e2000b981a04 */
[----:B------:R-:W-:Y:S01]  /*d1d0*/  ISETP.GE.AND P1, PT, R0, R71, PT ;  /* 0x000000470000720c */ /* 0x000fe20003f26270 */
[----:B------:R-:W-:-:S02]  /*d1e0*/  VIADD R0, R70, 0x9 ;  /* 0x0000000946007836 */ /* 0x000fc40000000000 */
[----:B---3--:R-:W-:Y:S03]  /*d1f0*/  LDSM.16.M88.4 R12, [R145] ;  /* 0x00000000910c783b */ /* 0x008fe60000000200 */
[----:B------:R-:W-:Y:S01]  /*d200*/  ISETP.GE.AND P0, PT, R0, R71, PT ;  /* 0x000000470000720c */ /* 0x000fe20003f06270 */
[----:B------:R-:W2:Y:S01]  /*d210*/  LDSM.16.M88.4 R76, [R144+0x3000] ;  /* 0x00300000904c783b */ /* 0x000ea20000000200 */
[----:B------:R-:W-:-:S03]  /*d220*/  VIADD R0, R70, 0x18 ;  /* 0x0000001846007836 */ /* 0x000fc60000000000 */
[----:B------:R-:W3:Y:S02]  /*d230*/  LDSM.16.M88.4 R60, [R144+0x3400] ;  /* 0x00340000903c783b */ /* 0x000ee40000000200 */
[----:B------:R-:W-:Y:S01]  /*d240*/  ISETP.GE.AND P4, PT, R0, R71, PT ;  /* 0x000000470000720c */ /* 0x000fe20003f86270 */
[----:B------:R-:W-:Y:S01]  /*d250*/  VIADD R0, R70, 0x19 ;  /* 0x0000001946007836 */ /* 0x000fe20000000000 */
[----:B------:R-:W4:Y:S04]  /*d260*/  LDSM.16.M88.4 R52, [R144+0x3800] ;  /* 0x003800009034783b */ /* 0x000f280000000200 */
[----:B------:R-:W4:Y:S04]  /*d270*/  LDSM.16.M88.4 R44, [R144+0x3c00] ;  /* 0x003c0000902c783b */ /* 0x000f280000000200 */
[----:B------:R-:W4:Y:S04]  /*d280*/  LDSM.16.M88.4 R36, [R144+0x4000] ;  /* 0x004000009024783b */ /* 0x000f280000000200 */
[----:B------:R-:W4:Y:S04]  /*d290*/  LDSM.16.M88.4 R28, [R144+0x4400] ;  /* 0x00440000901c783b */ /* 0x000f280000000200 */
[----:B------:R-:W4:Y:S04]  /*d2a0*/  LDSM.16.M88.4 R20, [R144+0x4800] ;  /* 0x004800009014783b */ /* 0x000f280000000200 */
[----:B------:R-:W4:Y:S04]  /*d2b0*/  LDSM.16.M88.4 R84, [R144+0x4c00] ;  /* 0x004c00009054783b */ /* 0x000f280000000200 */
[----:B------:R-:W-:Y:S04]  /*d2c0*/  LDSM.16.M88.4 R100, [R143] ;  /* 0x000000008f64783b */ /* 0x000fe80000000200 */
[----:B------:R-:W4:Y:S01]  /*d2d0*/  LDSM.16.M88.4 R8, [R141+0x3000] ;  /* 0x003000008d08783b */ /* 0x000f220000000200 */
[C---:B--2---:R-:W-:Y:S03]  /*d2e0*/  HMMA.16816.F32.BF16 R80, R12.reuse, R76, RZ ;  /* 0x0000004c0c50723c */ /* 0x044fe600000418ff */
[----:B-1----:R-:W1:Y:S04]  /*d2f0*/  LDSM.16.M88.4 R4, [R141+0x3400] ;  /* 0x003400008d04783b */ /* 0x002e680000000200 */
[----:B------:R-:W2:Y:S01]  /*d300*/  LDSM.16.M88.4 R124, [R141+0x3800] ;  /* 0x003800008d7c783b */ /* 0x000ea20000000200 */
[C---:B------:R-:W-:Y:S03]  /*d310*/  HMMA.16816.F32.BF16 R76, R12.reuse, R78, RZ ;  /* 0x0000004e0c4c723c */ /* 0x040fe600000418ff */
[----:B------:R-:W2:Y:S04]  /*d320*/  LDSM.16.M88.4 R92, [R141+0x3c00] ;  /* 0x003c00008d5c783b */ /* 0x000ea80000000200 */
[----:B------:R-:W-:Y:S01]  /*d330*/  LDSM.16.M88.4 R112, [R141+0x4000] ;  /* 0x004000008d70783b */ /* 0x000fe20000000200 */
[C---:B---3--:R-:W-:Y:S03]  /*d340*/  HMMA.16816.F32.BF16 R72, R12.reuse, R60, RZ ;  /* 0x0000003c0c48723c */ /* 0x048fe600000418ff */
[----:B------:R-:W-:Y:S04]  /*d350*/  LDSM.16.M88.4 R88, [R141+0x4400] ;  /* 0x004400008d58783b */ /* 0x000fe80000000200 */
[----:B------:R-:W-:Y:S01]  /*d360*/  LDSM.16.M88.4 R104, [R141+0x4c00] ;  /* 0x004c00008d68783b */ /* 0x000fe20000000200 */
[C---:B----4-:R-:W-:Y:S03]  /*d370*/  HMMA.16816.F32.BF16 R56, R12.reuse, R52, RZ ;  /* 0x000000340c38723c */ /* 0x050fe600000418ff */
[----:B------:R-:W-:Y:S04]  /*d380*/  LDSM.16.M88.4 R108, [R141+0x4800] ;  /* 0x004800008d6c783b */ /* 0x000fe80000000200 */
[----:B------:R-:W-:Y:S01]  /*d390*/  LDSM.16.M88.4 R96, [R144+0x5000] ;  /* 0x005000009060783b */ /* 0x000fe20000000200 */
[C---:B------:R-:W-:Y:S03]  /*d3a0*/  HMMA.16816.F32.BF16 R48, R12.reuse, R44, RZ ;  /* 0x0000002c0c30723c */ /* 0x040fe600000418ff */
[----:B------:R-:W0:Y:S05]  /*d3b0*/  LDGDEPBAR ;  /* 0x00000000000079af */ /* 0x000e2a0000000000 */
        /* <DEDUP_REMOVED lines=88> */
[C---:B-1----:R-:W-:Y:S08]  /*d940*/  HMMA.16816.F32.BF16 R72, R124.reuse, R108, R72 ;  /* 0x0000006c7c48723c */ /* 0x042ff00000041848 */
[C---:B------:R-:W-:Y:S01]  /*d950*/  HMMA.16816.F32.BF16 R60, R124.reuse, R110, R60 ;  /* 0x0000006e7c3c723c */ /* 0x040fe2000004183c */
[----:B------:R-:W1:Y:S07]  /*d960*/  LDSM.16.M88.4 R108, [R141+0x7400] ;  /* 0x007400008d6c783b */ /* 0x000e6e0000000200 */
[C---:B------:R-:W-:Y:S08]  /*d970*/  HMMA.16816.F32.BF16 R76, R124.reuse, R114, R76 ;  /* 0x000000727c4c723c */ /* 0x040ff0000004184c */
[C---:B--2---:R-:W-:Y:S08]  /*d980*/  HMMA.16816.F32.BF16 R16, R124.reuse, R84, R16 ;  /* 0x000000547c10723c */ /* 0x044ff00000041810 */
[----:B------:R-:W-:Y:S01]  /*d990*/  HMMA.16816.F32.BF16 R12, R124, R86, R12 ;  /* 0x000000567c0c723c */ /* 0x000fe2000004180c */
[----:B------:R-:W2:Y:S07]  /*d9a0*/  LDSM.16.M88.4 R84, [R141+0x7800] ;  /* 0x007800008d54783b */ /* 0x000eae0000000200 */
[C---:B---3--:R-:W-:Y:S08]  /*d9b0*/  HMMA.16816.F32.BF16 R80, R8.reuse, R4, R80 ;  /* 0x000000040850723c */ /* 0x048ff00000041850 */
[----:B------:R-:W-:Y:S01]  /*d9c0*/  HMMA.16816.F32.BF16 R76, R8, R6, R76 ;  /* 0x00000006084c723c */ /* 0x000fe2000004184c */
[----:B------:R-:W3:Y:S07]  /*d9d0*/  LDSM.16.M88.4 R4, [R141+0x7c00] ;  /* 0x007c00008d04783b */ /* 0x000eee0000000200 */
[----:B------:R-:W-:Y:S05]  /*d9e0*/  HMMA.16816.F32.BF16 R32, R124, R92, R32 ;  /* 0x0000005c7c20723c */ /* 0x000fea0000041820 */
[----:B------:R-:W-:-:S03]  /*d9f0*/  FSEL R93, R82, -INF , !P3 ;  /* 0xff800000525d7808 */ /* 0x000fc60005800000 */
[C---:B------:R-:W-:Y:S03]  /*da00*/  HMMA.16816.F32.BF16 R28, R124.reuse, R94, R28 ;  /* 0x0000005e7c1c723c */ /* 0x040fe6000004181c */
[----:B------:R-:W-:Y:S02]  /*da10*/  FSEL R95, R83, -INF , !P2 ;  /* 0xff800000535f7808 */ /* 0x000fe40005000000 */
[----:B------:R-:W-:Y:S02]  /*da20*/  FSEL R78, R78, -INF , !P1 ;  /* 0xff8000004e4e7808 */ /* 0x000fe40004800000 */
[----:B------:R-:W-:Y:S02]  /*da30*/  FSEL R76, R76, -INF , !P1 ;  /* 0xff8000004c4c7808 */ /* 0x000fe40004800000 */
[----:B------:R-:W-:Y:S01]  /*da40*/  ISETP.GE.AND P1, PT, R2, R71, PT ;  /* 0x000000470200720c */ /* 0x000fe20003f26270 */
[----:B------:R-:W-:Y:S03]  /*da50*/  HMMA.16816.F32.BF16 R24, R124, R88, R24 ;  /* 0x000000587c18723c */ /* 0x000fe60000041818 */
[----:B------:R-:W-:Y:S01]  /*da60*/  FSEL R89, R81, -INF , !P2 ;  /* 0xff80000051597808 */ /* 0x000fe20005000000 */
[----:B------:R-:W-:-:S04]  /*da70*/  VIADD R2, R70, 0x31 ;  /* 0x0000003146027836 */ /* 0x000fc80000000000 */
[C---:B------:R-:W-:Y:S03]  /*da80*/  HMMA.16816.F32.BF16 R20, R124.reuse, R90, R20 ;  /* 0x0000005a7c14723c */ /* 0x040fe60000041814 */
[----:B------:R-:W-:Y:S02]  /*da90*/  FSEL R91, R80, -INF , !P3 ;  /* 0xff800000505b7808 */ /* 0x000fe40005800000 */
[----:B------:R-:W4:Y:S01]  /*daa0*/  LDSM.16.M88.4 R80, [R141+0x8000] ;  /* 0x008000008d50783b */ /* 0x000f220000000200 */
[-C--:B------:R-:W-:Y:S01]  /*dab0*/  ISETP.GE.AND P3, PT, R0, R71.reuse, PT ;  /* 0x000000470000720c */ /* 0x080fe20003f66270 */
[----:B------:R-:W-:Y:S01]  /*dac0*/  VIADD R0, R70, 0x20 ;  /* 0x0000002046007836 */ /* 0x000fe20000000000 */
[----:B------:R-:W-:Y:S04]  /*dad0*/  HMMA.16816.F32.BF16 R56, R124, R104, R56 ;  /* 0x000000687c38723c */ /* 0x000fe80000041838 */
[----:B------:R-:W-:Y:S01]  /*dae0*/  ISETP.GE.AND P2, PT, R0, R71, PT ;  /* 0x000000470000720c */ /* 0x000fe20003f46270 */
[----:B------:R-:W-:-:S03]  /*daf0*/  VIADD R0, R70, 0x28 ;  /* 0x0000002846007836 */ /* 0x000fc60000000000 */
[----:B------:R-:W-:Y:S08]  /*db00*/  HMMA.16816.F32.BF16 R52, R124, R106, R52 ;  /* 0x0000006a7c34723c */ /* 0x000ff00000041834 */
[----:B-1----:R-:W-:Y:S08]  /*db10*/  HMMA.16816.F32.BF16 R72, R8, R108, R72 ;  /* 0x0000006c0848723c */ /* 0x002ff00000041848 */
[C---:B------:R-:W-:Y:S08]  /*db20*/  HMMA.16816.F32.BF16 R48, R124.reuse, R100, R48 ;  /* 0x000000647c30723c */ /* 0x040ff00000041830 */
[----:B------:R-:W-:Y:S03]  /*db30*/  HMMA.16816.F32.BF16 R44, R124, R102, R44 ;  /* 0x000000667c2c723c */ /* 0x000fe6000004182c */
[----:B------:R-:W-:-:S02]  /*db40*/  FSEL R101, R74, -INF , !P6 ;  /* 0xff8000004a657808 */ /* 0x000fc40007000000 */
[----:B------:R-:W-:-:S03]  /*db50*/  FSEL R103, R75, -INF , !P5 ;  /* 0xff8000004b677808 */ /* 0x000fc60006800000 */
[----:B------:R-:W-:Y:S03]  /*db60*/  HMMA.16816.F32.BF16 R36, R124, R98, R36 ;  /* 0x000000627c24723c */ /* 0x000fe60000041824 */
[----:B------:R-:W-:Y:S02]  /*db70*/  FSEL R99, R79, -INF , !P0 ;  /* 0xff8000004f637808 */ /* 0x000fe40004000000 */
[----:B------:R-:W-:Y:S02]  /*db80*/  FSEL R79, R77, -INF , !P0 ;  /* 0xff8000004d4f7808 */ /* 0x000fe40004000000 */
[----:B------:R-:W-:Y:S01]  /*db90*/  ISETP.GE.AND P0, PT, R0, R71, PT ;  /* 0x000000470000720c */ /* 0x000fe20003f06270 */
[----:B------:R-:W-:Y:S01]  /*dba0*/  VIADD R0, R70, 0x29 ;  /* 0x0000002946007836 */ /* 0x000fe20000000000 */
[C---:B------:R-:W-:Y:S08]  /*dbb0*/  HMMA.16816.F32.BF16 R60, R8.reuse, R110, R60 ;  /* 0x0000006e083c723c */ /* 0x040ff0000004183c */
[----:B--2---:R-:W-:Y:S03]  /*dbc0*/  HMMA.16816.F32.BF16 R56, R8, R84, R56 ;  /* 0x000000540838723c */ /* 0x004fe60000041838 */
[----:B------:R-:W-:-:S02]  /*dbd0*/  FSEL R85, R72, -INF , !P6 ;  /* 0xff80000048557808 */ /* 0x000fc40007000000 */
[-C--:B------:R-:W-:Y:S01]  /*dbe0*/  ISETP.GE.AND P6, PT, R0, R71.reuse, PT ;  /* 0x000000470000720c */ /* 0x080fe20003fc6270 */
[----:B------:R-:W-:Y:S02]  /*dbf0*/  VIADD R0, R70, 0x30 ;  /* 0x0000003046007836 */ /* 0x000fe40000000000 */
[----:B------:R-:W-:Y:S03]  /*dc00*/  HMMA.16816.F32.BF16 R52, R8, R86, R52 ;  /* 0x000000560834723c */ /* 0x000fe60000041834 */
[----:B------:R-:W-:Y:S02]  /*dc10*/  FSEL R87, R73, -INF , !P5 ;  /* 0xff80000049577808 */ /* 0x000fe40006800000 */
[----:B------:R-:W1:Y:S01]  /*dc20*/  LDSM.16.M88.4 R72, [R141+0x8400] ;  /* 0x008400008d48783b */ /* 0x000e620000000200 */
[----:B------:R-:W-:Y:S01]  /*dc30*/  ISETP.GE.AND P5, PT, R0, R71, PT ;  /* 0x000000470000720c */ /* 0x000fe20003fa6270 */
[----:B------:R-:W-:Y:S01]  /*dc40*/  VIADD R0, R70, 0x38 ;  /* 0x0000003846007836 */ /* 0x000fe20000000000 */
[----:B------:R-:W-:Y:S01]  /*dc50*/  FSEL R69, R63, -INF , !P3 ;  /* 0xff8000003f457808 */ /* 0x000fe20005800000 */
[----:B------:R-:W-:Y:S05]  /*dc60*/  HMMA.16816.F32.BF16 R40, R124, R96, R40 ;  /* 0x000000607c28723c */ /* 0x000fea0000041828 */
[----:B------:R-:W-:-:S02]  /*dc70*/  FSEL R77, R61, -INF , !P3 ;  /* 0xff8000003d4d7808 */ /* 0x000fc40005800000 */
[-C--:B------:R-:W-:Y:S01]  /*dc80*/  ISETP.GE.AND P3, PT, R0, R71.reuse, PT ;  /* 0x000000470000720c */ /* 0x080fe20003f66270 */
[----:B------:R-:W-:Y:S01]  /*dc90*/  VIADD R0, R70, 0x39 ;  /* 0x0000003946007836 */ /* 0x000fe20000000000 */
[----:B------:R-:W-:Y:S02]  /*dca0*/  FSEL R199, R58, -INF , !P2 ;  /* 0xff8000003ac77808 */ /* 0x000fe40005000000 */
[----:B------:R-:W-:Y:S01]  /*dcb0*/  FSEL R195, R56, -INF , !P2 ;  /* 0xff80000038c37808 */ /* 0x000fe20005000000 */
[----:B---3--:R-:W-:Y:S05]  /*dcc0*/  HMMA.16816.F32.BF16 R48, R8, R4, R48 ;  /* 0x000000040830723c */ /* 0x008fea0000041830 */
[----:B------:R-:W-:Y:S01]  /*dcd0*/  ISETP.GE.AND P2, PT, R0, R71, PT ;  /* 0x000000470000720c */ /* 0x000fe20003f46270 */
[----:B------:R-:W-:Y:S01]  /*dce0*/  VIADD R0, R70, 0x40 ;  /* 0x0000004046007836 */ /* 0x000fe20000000000 */
[----:B------:R-:W-:-:S02]  /*dcf0*/  FSEL R201, R59, -INF , !P1 ;  /* 0xff8000003bc97808 */ /* 0x000fc40004800000 */
[----:B------:R-:W-:Y:S02]  /*dd00*/  FSEL R197, R57, -INF , !P1 ;  /* 0xff80000039c57808 */ /* 0x000fe40004800000 */
[-C--:B------:R-:W-:Y:S01]  /*dd10*/  ISETP.GE.AND P1, PT, R0, R71.reuse, PT ;  /* 0x000000470000720c */ /* 0x080fe20003f26270 */
[C---:B------:R-:W-:Y:S01]  /*dd20*/  HMMA.16816.F32.BF16 R44, R8.reuse, R6, R44 ;  /* 0x00000006082c723c */ /* 0x040fe2000004182c */
[----:B------:R-:W2:Y:S02]  /*dd30*/  LDSM.16.M88.4 R4, [R141+0x8800] ;  /* 0x008800008d04783b */ /* 0x000ea40000000200 */
[----:B------:R-:W-:Y:S01]  /*dd40*/  VIADD R0, R70, 0x48 ;  /* 0x0000004846007836 */ /* 0x000fe20000000000 */
[----:B------:R-:W-:Y:S02]  /*dd50*/  FSEL R105, R62, -INF , !P4 ;  /* 0xff8000003e697808 */ /* 0x000fe40006000000 */
[----:B------:R-:W-:Y:S02]  /*dd60*/  FSEL R97, R60, -INF , !P4 ;  /* 0xff8000003c617808 */ /* 0x000fe40006000000 */
[----:B------:R-:W-:Y:S01]  /*dd70*/  ISETP.GE.AND P4, PT, R2, R71, PT ;  /* 0x000000470200720c */ /* 0x000fe20003f86270 */
[----:B----4-:R-:W-:Y:S03]  /*dd80*/  HMMA.16816.F32.BF16 R40, R8, R80, R40 ;  /* 0x000000500828723c */ /* 0x010fe60000041828 */
[----:B------:R-:W-:Y:S01]  /*dd90*/  VIADD R2, R70, 0x41 ;  /* 0x0000004146027836 */ /* 0x000fe20000000000 */
[----:B------:R-:W-:-:S02]  /*dda0*/  FSEL R193, R55, -INF , !P6 ;  /* 0xff80000037c17808 */ /* 0x000fc40007000000 */
[----:B------:R-:W-:Y:S02]  /*ddb0*/  FSEL R205, R53, -INF , !P6 ;  /* 0xff80000035cd7808 */ /* 0x000fe40007000000 */
[----:B------:R-:W-:Y:S01]  /*ddc0*/  ISETP.GE.AND P6, PT, R0, R71, PT ;  /* 0x000000470000720c */ /* 0x000fe20003fc6270 */
[----:B------:R-:W-:Y:S01]  /*ddd0*/  VIADD R0, R70, 0x49 ;  /* 0x0000004946007836 */ /* 0x000fe20000000000 */
[----:B------:R-:W-:Y:S01]  /*dde0*/  HMMA.16816.F32.BF16 R80, R8, R82, R36 ;  /* 0x000000520850723c */ /* 0x000fe20000041824 */
[----:B------:R-:W3:Y:S02]  /*ddf0*/  LDSM.16.M88.4 R36, [R141+0x8c00] ;  /* 0x008c00008d24783b */ /* 0x000ee40000000200 */
[----:B------:R-:W-:Y:S01]  /*de00*/  FSEL R207, R54, -INF , !P0 ;  /* 0xff80000036cf7808 */ /* 0x000fe20004000000 */
[----:B------:R-:W-:-:S04]  /*de10*/  DEPBAR.LE SB0, 0x0 ;  /* 0x000080000000791a */ /* 0x000fc80000000000 */
[----:B------:R-:W-:Y:S01]  /*de20*/  FSEL R203, R52, -INF , !P0 ;  /* 0xff80000034cb7808 */ /* 0x000fe20004000000 */
[----:B-1----:R-:W-:Y:S05]  /*de30*/  HMMA.16816.F32.BF16 R32, R8, R72, R32 ;  /* 0x000000480820723c */ /* 0x002fea0000041820 */
[----:B------:R-:W-:Y:S01]  /*de40*/  ISETP.GE.AND P0, PT, R2, R71, PT ;  /* 0x000000470200720c */ /* 0x000fe20003f06270 */
[----:B------:R-:W-:Y:S01]  /*de50*/  VIADD R2, R70, 0x51 ;  /* 0x0000005146027836 */ /* 0x000fe20000000000 */
[----:B------:R-:W-:Y:S02]  /*de60*/  FSEL R183, R50, -INF , !P5 ;  /* 0xff80000032b77808 */ /* 0x000fe40006800000 */
[----:B------:R-:W-:-:S02]  /*de70*/  FSEL R179, R48, -INF , !P5 ;  /* 0xff80000030b37808 */ /* 0x000fc40006800000 */
[-C--:B------:R-:W-:Y:S01]  /*de80*/  ISETP.GE.AND P5, PT, R0, R71.reuse, PT ;  /* 0x000000470000720c */ /* 0x080fe20003fa6270 */
[----:B------:R-:W-:Y:S01]  /*de90*/  VIADD R0, R70, 0x50 ;  /* 0x0000005046007836 */ /* 0x000fe20000000000 */
[----:B------:R-:W-:Y:S01]  /*dea0*/  FSEL R191, R46, -INF , !P3 ;  /* 0xff8000002ebf7808 */ /* 0x000fe20005800000 */
[----:B------:R-:W-:Y:S03]  /*deb0*/  HMMA.16816.F32.BF16 R28, R8, R74, R28 ;  /* 0x0000004a081c723c */ /* 0x000fe6000004181c */
[----:B------:R-:W-:Y:S02]  /*dec0*/  FSEL R187, R44, -INF , !P3 ;  /* 0xff8000002cbb7808 */ /* 0x000fe40005800000 */
[----:B------:R-:W-:Y:S01]  /*ded0*/  ISETP.GE.AND P3, PT, R2, R71, PT ;  /* 0x000000470200720c */ /* 0x000fe20003f66270 */
[----:B------:R-:W-:Y:S01]  /*dee0*/  VIADD R2, R70, 0x59 ;  /* 0x0000005946027836 */ /* 0x000fe20000000000 */
[----:B------:R-:W-:-:S02]  /*def0*/  FSEL R185, R51, -INF , !P4 ;  /* 0xff80000033b97808 */ /* 0x000fc40006000000 */
[----:B------:R-:W-:Y:S01]  /*df00*/  FSEL R181, R49, -INF , !P4 ;  /* 0xff80000031b57808 */ /* 0x000fe20006000000 */
[C---:B--2---:R-:W-:Y:S03]  /*df10*/  HMMA.16816.F32.BF16 R24, R8.reuse, R4, R24 ;  /* 0x000000040818723c */ /* 0x044fe60000041818 */
[-C--:B------:R-:W-:Y:S01]  /*df20*/  ISETP.GE.AND P4, PT, R0, R71.reuse, PT ;  /* 0x000000470000720c */ /* 0x080fe20003f86270 */
[----:B------:R-:W-:Y:S01]  /*df30*/  VIADD R0, R70, 0x58 ;  /* 0x0000005846007836 */ /* 0x000fe20000000000 */
[----:B------:R-:W-:Y:S02]  /*df40*/  FSEL R139, R42, -INF , !P1 ;  /* 0xff8000002a8b7808 */ /* 0x000fe40004800000 */
[----:B------:R-:W-:Y:S02]  /*df50*/  FSEL R165, R40, -INF , !P1 ;  /* 0xff80000028a57808 */ /* 0x000fe40004800000 */
[----:B------:R-:W-:Y:S01]  /*df60*/  ISETP.GE.AND P1, PT, R2, R71, PT ;  /* 0x000000470200720c */ /* 0x000fe20003f26270 */
[----:B------:R-:W-:Y:S03]  /*df70*/  HMMA.16816.F32.BF16 R4, R8, R6, R20 ;  /* 0x000000060804723c */ /* 0x000fe60000041814 */
[----:B------:R-:W-:Y:S01]  /*df80*/  VIADD R2, R70, 0x61 ;  /* 0x0000006146027836 */ /* 0x000fe20000000000 */
[----:B------:R-:W-:-:S02]  /*df90*/  FSEL R177, R47, -INF , !P2 ;  /* 0xff8000002fb17808 */ /* 0x000fc40005000000 */
[----:B------:R-:W-:Y:S02]  /*dfa0*/  FSEL R189, R45, -INF , !P2 ;  /* 0xff8000002dbd7808 */ /* 0x000fe40005000000 */
[-C--:B------:R-:W-:Y:S01]  /*dfb0*/  ISETP.GE.AND P2, PT, R0, R71.reuse, PT ;  /* 0x000000470000720c */ /* 0x080fe20003f46270 */
[----:B------:R-:W-:Y:S01]  /*dfc0*/  VIADD R0, R70, 0x60 ;  /* 0x0000006046007836 */ /* 0x000fe20000000000 */
[----:B------:R-:W-:Y:S01]  /*dfd0*/  FSEL R175, R82, -INF , !P6 ;  /* 0xff80000052af7808 */ /* 0x000fe20007000000 */
[----:B---3--:R-:W-:Y:S03]  /*dfe0*/  HMMA.16816.F32.BF16 R16, R8, R36, R16 ;  /* 0x000000240810723c */ /* 0x008fe60000041810 */
[----:B------:R-:W-:Y:S02]  /*dff0*/  FSEL R171, R80, -INF , !P6 ;  /* 0xff80000050ab7808 */ /* 0x000fe40007000000 */
[----:B------:R-:W-:Y:S01]  /*e000*/  ISETP.GE.AND P6, PT, R2, R71, PT ;  /* 0x000000470200720c */ /* 0x000fe20003fc6270 */
[----:B------:R-:W-:Y:S01]  /*e010*/  VIADD R2, R70, 0x69 ;  /* 0x0000006946027836 */ /* 0x000fe20000000000 */
[----:B------:R-:W-:-:S02]  /*e020*/  FSEL R173, R43, -INF , !P0 ;  /* 0xff8000002bad7808 */ /* 0x000fc40004000000 */
[----:B------:R-:W-:Y:S01]  /*e030*/  FSEL R137, R41, -INF , !P0 ;  /* 0xff80000029897808 */ /* 0x000fe20004000000 */
[----:B------:R-:W-:Y:S03]  /*e040*/  HMMA.16816.F32.BF16 R12, R8, R38, R12 ;  /* 0x00000026080c723c */ /* 0x000fe6000004180c */
[-C--:B------:R-:W-:Y:S01]  /*e050*/  ISETP.GE.AND P0, PT, R0, R71.reuse, PT ;  /* 0x000000470000720c */ /* 0x080fe20003f06270 */
[----:B------:R-:W-:Y:S01]  /*e060*/  VIADD R0, R70, 0x68 ;  /* 0x0000006846007836 */ /* 0x000fe20000000000 */
[----:B------:R-:W-:Y:S02]  /*e070*/  FSEL R135, R34, -INF , !P4 ;  /* 0xff80000022877808 */ /* 0x000fe40006000000 */
[----:B------:R-:W-:Y:S02]  /*e080*/  FSEL R133, R32, -INF , !P4 ;  /* 0xff80000020857808 */ /* 0x000fe40006000000 */
[----:B------:R-:W-:Y:S01]  /*e090*/  ISETP.GE.AND P4, PT, R2, R71, PT ;  /* 0x000000470200720c */ /* 0x000fe20003f86270 */
[----:B------:R-:W-:Y:S01]  /*e0a0*/  VIADD R2, R70, 0x71 ;  /* 0x0000007146027836 */ /* 0x000fe20000000000 */
[----:B------:R-:W-:-:S02]  /*e0b0*/  FSEL R167, R83, -INF , !P5 ;  /* 0xff80000053a77808 */ /* 0x000fc40006800000 */
[----:B------:R-:W-:Y:S02]  /*e0c0*/  FSEL R169, R81, -INF , !P5 ;  /* 0xff80000051a97808 */ /* 0x000fe40006800000 */
[----:B------:R-:W-:Y:S01]  /*e0d0*/  ISETP.GE.AND P5, PT, R0, R71, PT ;  /* 0x000000470000720c */ /* 0x000fe20003fa6270 */
[----:B------:R-:W-:Y:S01]  /*e0e0*/  VIADD R0, R70, 0x70 ;  /* 0x0000007046007836 */ /* 0x000fe20000000000 */
[----:B------:R-:W-:Y:S02]  /*e0f0*/  FSEL R66, R7, -INF , !P4 ;  /* 0xff80000007427808 */ /* 0x000fe40006000000 */
[----:B------:R-:W-:Y:S02]  /*e100*/  FSEL R21, R5, -INF , !P4 ;  /* 0xff80000005157808 */ /* 0x000fe40006000000 */
[----:B------:R-:W-:Y:S02]  /*e110*/  ISETP.NE.AND P4, PT, R120, 0x1, PT ;  /* 0x000000017800780c */ /* 0x000fe40003f85270 */
[----:B------:R-:W-:-:S02]  /*e120*/  FSEL R131, R35, -INF , !P3 ;  /* 0xff80000023837808 */ /* 0x000fc40005800000 */
[----:B------:R-:W-:Y:S02]  /*e130*/  FSEL R129, R33, -INF , !P3 ;  /* 0xff80000021817808 */ /* 0x000fe40005800000 */
[----:B------:R-:W-:Y:S01]  /*e140*/  ISETP.GE.AND P3, PT, R0, R71, PT ;  /* 0x000000470000720c */ /* 0x000fe20003f66270 */
[----:B------:R-:W-:Y:S01]  /*e150*/  VIADD R0, R70, 0x78 ;  /* 0x0000007846007836 */ /* 0x000fe20000000000 */
[----:B------:R-:W-:Y:S01]  /*e160*/  FSEL R127, R30, -INF , !P2 ;  /* 0xff8000001e7f7808 */ /* 0x000fe20005000000 */
[----:B------:R-:W-:Y:S01]  /*e170*/  VIADD R70, R70, 0x79 ;  /* 0x0000007946467836 */ /* 0x000fe20000000000 */
[----:B------:R-:W-:Y:S02]  /*e180*/  FSEL R125, R28, -INF , !P2 ;  /* 0xff8000001c7d7808 */ /* 0x000fe40005000000 */
[----:B------:R-:W-:Y:S02]  /*e190*/  FSEL R56, R31, -INF , !P1 ;  /* 0xff8000001f387808 */ /* 0x000fe40004800000 */
        /* <DEDUP_REMOVED lines=33> */
.L_x_3174:
        /* <DEDUP_REMOVED lines=60> */
.L_x_3175:
[----:B------:R-:W-:Y:S05]  /*e770*/  BSYNC.RECONVERGENT B0 ;  /* 0x0000000000007941 */ /* 0x000fea0003800200 */
.L_x_3173:
[C---:B------:R-:W-:Y:S01]  /*e780*/  IMAD.SHL.U32 R5, R146.reuse, 0x40, RZ ;  /* 0x0000004092057824 */ /* 0x040fe200078e00ff */
[----:B------:R-:W-:Y:S01]  /*e790*/  SHF.L.U64.HI R0, R146, 0x6, R147 ;  /* 0x0000000692007819 */ /* 0x000fe20000010293 */
[----:B------:R-:W-:Y:S01]  /*e7a0*/  @!PT LDS RZ, [RZ] ;  /* 0x00000000fffff984 */ /* 0x000fe20000000800 */
[----:B------:R-:W-:Y:S01]  /*e7b0*/  @!PT LDS RZ, [RZ] ;  /* 0x00000000fffff984 */ /* 0x000fe20000000800 */
[----:B------:R-:W-:Y:S01]  /*e7c0*/  @!PT LDS RZ, [RZ] ;  /* 0x00000000fffff984 */ /* 0x000fe20000000800 */
[----:B------:R1:W-:Y:S03]  /*e7d0*/  LDGSTS.E.BYPASS.LTC128B.128 [R157+0x3000], desc[UR4][R148.64] ;  /* 0x03000000949d7fae */ /* 0x0003e6000b981a04 */
[C---:B------:R-:W-:Y:S01]  /*e7e0*/  IADD3 R6, P0, PT, R5.reuse, R148, RZ ;  /* 0x0000009405067210 */ /* 0x040fe20007f1e0ff */
[----:B------:R1:W-:Y:S03]  /*e7f0*/  LDGSTS.E.BYPASS.LTC128B.128 [R157+0x5000], desc[UR4][R148.64+0x40] ;  /* 0x05000040949d7fae */ /* 0x0003e6000b981a04 */
[C---:B------:R-:W-:Y:S01]  /*e800*/  IADD3 R4, P1, PT, R5.reuse, R6, RZ ;  /* 0x0000000605047210 */ /* 0x040fe20007f3e0ff */
[C---:B------:R-:W-:Y:S01]  /*e810*/  IMAD.X R7, R0.reuse, 0x1, R149, P0 ;  /* 0x0000000100077824 */ /* 0x040fe200000e0695 */
[----:B------:R1:W-:Y:S02]  /*e820*/  LDGSTS.E.BYPASS.LTC128B.128 [R157+0x7000], desc[UR4][R148.64+0x80] ;  /* 0x07000080949d7fae */ /* 0x0003e4000b981a04 */
        /* <DEDUP_REMOVED lines=13> */
.L_x_3172:
[----:B------:R-:W-:Y:S05]  /*e900*/  BSYNC.RECONVERGENT B1 ;  /* 0x0000000000017941 */ /* 0x000fea0003800200 */
.L_x_3171:
        /* <DEDUP_REMOVED lines=28> */
[----:B------:R-:W-:Y:S02]  /*ead0*/  LEA R142, R65, UR6, 0x1 ;  /* 0x00000006418e7c11 */ /* 0x000fe4000f8e08ff */
[----:B------:R-:W-:Y:S02]  /*eae0*/  FMNMX3.FTZ R5, R5, R63, R62, !PT ;  /* 0x0000003f05057276 */ /* 0x000fe4000781003e */
[----:B------:R-:W-:Y:S01]  /*eaf0*/  LEA R140, R3, R142, 0x1 ;  /* 0x0000008e038c7211 */ /* 0x000fe200078e08ff */
[----:B------:R-:W-:Y:S01]  /*eb00*/  LDSM.16.MT88.4 R80, [R142+0xb000] ;  /* 0x00b000008e50783b */ /* 0x000fe20000004200 */
[----:B------:R-:W-:-:S02]  /*eb10*/  FMNMX.FTZ R2, R60, R5, !PT ;  /* 0x000000053c027209 */ /* 0x000fc40007810000 */
[----:B------:R-:W-:Y:S01]  /*eb20*/  FMNMX3.FTZ R5, R0, R21, R49, !PT ;  /* 0x0000001500057276 */ /* 0x000fe20007810031 */
[----:B------:R-:W-:Y:S03]  /*eb30*/  LDSM.16.MT88.4 R8, [R142+0xb400] ;  /* 0x00b400008e08783b */ /* 0x000fe60000004200 */
[----:B------:R-:W-:Y:S01]  /*eb40*/  FMNMX3.FTZ R5, R5, R48, R47, !PT ;  /* 0x0000003005057276 */ /* 0x000fe2000781002f */
[----:B------:R-:W1:Y:S03]  /*eb50*/  SHFL.BFLY PT, R7, R2, 0x2, 0x1f ;  /* 0x0c401f0002077f89 */ /* 0x000e6600000e0000 */
[----:B------:R-:W-:Y:S01]  /*eb60*/  FMNMX.FTZ R4, R46, R5, !PT ;  /* 0x000000052e047209 */ /* 0x000fe20007810000 */
[----:B------:R-:W-:Y:S04]  /*eb70*/  LDSM.16.MT88.4 R108, [R142+0x9000] ;  /* 0x009000008e6c783b */ /* 0x000fe80000004200 */
[----:B------:R-:W3:Y:S04]  /*eb80*/  SHFL.BFLY PT, R5, R4, 0x2, 0x1f ;  /* 0x0c401f0004057f89 */ /* 0x000ee800000e0000 */
[----:B------:R-:W-:Y:S04]  /*eb90*/  LDSM.16.MT88.4 R72, [R140+0x9000] ;  /* 0x009000008c48783b */ /* 0x000fe80000004200 */
[----:B------:R-:W-:Y:S04]  /*eba0*/  LDSM.16.MT88.4 R16, [R140+0xd000] ;  /* 0x00d000008c10783b */ /* 0x000fe80000004200 */
[----:B------:R-:W-:Y:S01]  /*ebb0*/  LDSM.16.MT88.4 R28, [R142+0x9400] ;  /* 0x009400008e1c783b */ /* 0x000fe20000004200 */
[----:B-1----:R-:W-:-:S03]  /*ebc0*/  FMNMX.FTZ R7, R2, R7, !PT ;  /* 0x0000000702077209 */ /* 0x002fc60007810000 */
[----:B------:R-:W-:Y:S04]  /*ebd0*/  LDSM.16.MT88.4 R24, [R140+0x9400] ;  /* 0x009400008c18783b */ /* 0x000fe80000004200 */
[----:B------:R-:W1:Y:S01]  /*ebe0*/  SHFL.BFLY PT, R0, R7, 0x1, 0x1f ;  /* 0x0c201f0007007f89 */ /* 0x000e6200000e0000 */
[----:B---3--:R-:W-:-:S03]  /*ebf0*/  FMNMX.FTZ R5, R4, R5, !PT ;  /* 0x0000000504057209 */ /* 0x008fc60007810000 */
[----:B------:R-:W-:Y:S04]  /*ec00*/  LDSM.16.MT88.4 R12, [R140+0xb400] ;  /* 0x00b400008c0c783b */ /* 0x000fe80000004200 */
[----:B------:R-:W3:Y:S01]  /*ec10*/  SHFL.BFLY PT, R2, R5, 0x1, 0x1f ;  /* 0x0c201f0005027f89 */ /* 0x000ee200000e0000 */
[----:B-1----:R-:W-:-:S04]  /*ec20*/  FMNMX.FTZ R0, R7, R0, !PT ;  /* 0x0000000007007209 */ /* 0x002fc80007810000 */
[----:B------:R-:W-:Y:S02]  /*ec30*/  FSETP.NEU.FTZ.AND P0, PT, R0, -INF , PT ;  /* 0xff8000000000780b */ /* 0x000fe40003f1d000 */
[----:B---3--:R-:W-:Y:S01]  /*ec40*/  FMNMX.FTZ R2, R5, R2, !PT ;  /* 0x0000000205027209 */ /* 0x008fe20007810000 */
[----:B--2---:R-:W-:-:S04]  /*ec50*/  FMUL.FTZ R126, R53, R0 ;  /* 0x00000000357e7220 */ /* 0x004fc80000410000 */
[----:B------:R-:W-:Y:S01]  /*ec60*/  FMUL.FTZ R52, R53, R2 ;  /* 0x0000000235347220 */ /* 0x000fe20000410000 */
        /* <DEDUP_REMOVED lines=20> */
[----:B------:R-:W1:Y:S01]  /*edb0*/  MUFU.EX2 R121, R121 ;  /* 0x0000007900797308 */ /* 0x000e620000000800 */
[----:B------:R-:W2:Y:S01]  /*edc0*/  LDSM.16.MT88.4 R96, [R142+0xd000] ;  /* 0x00d000008e60783b */ /* 0x000ea20000004200 */
[-CC-:B------:R-:W-:Y:S01]  /*edd0*/  FFMA.FTZ R38, R199, R53.reuse, -R126.reuse ;  /* 0x00000035c7267223 */ /* 0x180fe2000001087e */
[-CC-:B------:R-:W-:Y:S01]  /*ede0*/  FFMA.FTZ R35, R201, R53.reuse, -R126.reuse ;  /* 0x00000035c9237223 */ /* 0x180fe2000001087e */
[-C--:B------:R-:W-:Y:S01]  /*edf0*/  FFMA.FTZ R32, R207, R53.reuse, -R126 ;  /* 0x00000035cf207223 */ /* 0x080fe2000001087e */
[----:B------:R-:W3:Y:S01]  /*ee00*/  LDSM.16.MT88.4 R88, [R140+0xb000] ;  /* 0x00b000008c58783b */ /* 0x000ee20000004200 */
[-CC-:B------:R-:W-:Y:S01]  /*ee10*/  FFMA.FTZ R37, R195, R53.reuse, -R52.reuse ;  /* 0x00000035c3257223 */ /* 0x180fe20000010834 */
[-CC-:B------:R-:W-:Y:S01]  /*ee20*/  FFMA.FTZ R36, R197, R53.reuse, -R52.reuse ;  /* 0x00000035c5247223 */ /* 0x180fe20000010834 */
[----:B------:R-:W-:Y:S01]  /*ee30*/  MUFU.EX2 R20, R20 ;  /* 0x0000001400147308 */ /* 0x000fe20000000800 */
[-CC-:B------:R-:W-:Y:S01]  /*ee40*/  FFMA.FTZ R34, R203, R53.reuse, -R52.reuse ;  /* 0x00000035cb227223 */ /* 0x180fe20000010834 */
[-C--:B------:R-:W-:Y:S01]  /*ee50*/  FFMA.FTZ R33, R205, R53.reuse, -R52 ;  /* 0x00000035cd217223 */ /* 0x080fe20000010834 */
[-C--:B------:R-:W-:Y:S01]  /*ee60*/  FFMA.FTZ R3, R177, R53.reuse, -R126 ;  /* 0x00000035b1037223 */ /* 0x080fe2000001087e */
[-C--:B------:R-:W-:Y:S01]  /*ee70*/  FFMA.FTZ R134, R137, R53.reuse, -R52 ;  /* 0x0000003589867223 */ /* 0x080fe20000010834 */
[-CC-:B------:R-:W-:Y:S01]  /*ee80*/  FFMA.FTZ R139, R139, R53.reuse, -R126.reuse ;  /* 0x000000358b8b7223 */ /* 0x180fe2000001087e */
[-CC-:B------:R-:W-:Y:S01]  /*ee90*/  FFMA.FTZ R132, R173, R53.reuse, -R126.reuse ;  /* 0x00000035ad847223 */ /* 0x180fe2000001087e */
[-C--:B------:R-:W-:Y:S01]  /*eea0*/  FFMA.FTZ R128, R175, R53.reuse, -R126 ;  /* 0x00000035af807223 */ /* 0x080fe2000001087e */
[----:B------:R-:W4:Y:S01]  /*eeb0*/  MUFU.EX2 R51, R51 ;  /* 0x0000003300337308 */ /* 0x000f220000000800 */
[----:B-1----:R-:W-:Y:S01]  /*eec0*/  F2FP.BF16.F32.PACK_AB R101, R121, R124 ;  /* 0x0000007c7965723e */ /* 0x002fe200000010ff */
        /* <DEDUP_REMOVED lines=13> */
[-CC-:B------:R-:W-:Y:S01]  /*efa0*/  FFMA.FTZ R133, R58, R53.reuse, -R126.reuse ;  /* 0x000000353a857223 */ /* 0x180fe2000001087e */
[----:B------:R-:W1:Y:S01]  /*efb0*/  MUFU.EX2 R59, R59 ;  /* 0x0000003b003b7308 */ /* 0x000e620000000800 */
[----:B----4-:R-:W-:Y:S01]  /*efc0*/  F2FP.BF16.F32.PACK_AB R103, R51, R20 ;  /* 0x000000143367723e */ /* 0x010fe200000010ff */
[-CC-:B------:R-:W-:Y:S01]  /*efd0*/  FFMA.FTZ R58, R67, R53.reuse, -R126.reuse ;  /* 0x00000035433a7223 */ /* 0x180fe2000001087e */
[----:B------:R-:W-:Y:S01]  /*efe0*/  FADD.FTZ R121, R124, R121 ;  /* 0x000000797c797221 */ /* 0x000fe20000010000 */
        /* <DEDUP_REMOVED lines=9> */
[-C--:B------:R-:W-:Y:S01]  /*f080*/  FFMA.FTZ R122, R63, R53.reuse, -R126 ;  /* 0x000000353f7a7223 */ /* 0x080fe2000001087e */
[-CC-:B------:R-:W-:Y:S01]  /*f090*/  FFMA.FTZ R49, R49, R53.reuse, -R52.reuse ;  /* 0x0000003531317223 */ /* 0x180fe20000010834 */
[----:B------:R-:W-:Y:S01]  /*f0a0*/  FFMA.FTZ R169, R46, R53, -R52 ;  /* 0x000000352ea97223 */ /* 0x000fe20000010834 */
[----:B------:R-:W4:Y:S01]  /*f0b0*/  MUFU.EX2 R55, R55 ;  /* 0x0000003700377308 */ /* 0x000f220000000800 */
[----:B-1----:R-:W-:Y:S01]  /*f0c0*/  F2FP.BF16.F32.PACK_AB R100, R59, R22 ;  /* 0x000000163b64723e */ /* 0x002fe200000010ff */
[----:B------:R-:W-:-:S06]  /*f0d0*/  FADD.FTZ R59, R22, R59 ;  /* 0x0000003b163b7221 */ /* 0x000fcc0000010000 */
[----:B------:R-:W-:Y:S08]  /*f0e0*/  MUFU.EX2 R50, R50 ;  /* 0x0000003200327308 */ /* 0x000ff00000000800 */
[----:B------:R-:W1:Y:S01]  /*f0f0*/  MUFU.EX2 R43, R43 ;  /* 0x0000002b002b7308 */ /* 0x000e620000000800 */
[----:B----4-:R-:W-:Y:S01]  /*f100*/  F2FP.BF16.F32.PACK_AB R102, R55, R54 ;  /* 0x000000363766723e */ /* 0x010fe200000010ff */
[----:B------:R-:W-:-:S06]  /*f110*/  FADD.FTZ R54, R54, R59 ;  /* 0x0000003b36367221 */ /* 0x000fcc0000010000 */
[----:B------:R-:W-:Y:S01]  /*f120*/  MUFU.EX2 R40, R40 ;  /* 0x0000002800287308 */ /* 0x000fe20000000800 */
[C---:B------:R-:W-:Y:S07]  /*f130*/  HMMA.16816.F32.BF16 R76, R100.reuse, R80, RZ ;  /* 0x00000050644c723c */ /* 0x040fee00000418ff */
[----:B------:R-:W-:Y:S01]  /*f140*/  MUFU.EX2 R45, R45 ;  /* 0x0000002d002d7308 */ /* 0x000fe20000000800 */
[----:B------:R-:W-:Y:S01]  /*f150*/  HMMA.16816.F32.BF16 R80, R100, R82, RZ ;  /* 0x000000526450723c */ /* 0x000fe200000418ff */
[----:B-1----:R-:W-:-:S06]  /*f160*/  F2FP.BF16.F32.PACK_AB R5, R43, R50 ;  /* 0x000000322b05723e */ /* 0x002fcc00000010ff */
[----:B------:R-:W1:Y:S01]  /*f170*/  MUFU.EX2 R44, R44 ;  /* 0x0000002c002c7308 */ /* 0x000e620000000800 */
[C---:B--2---:R-:W-:Y:S07]  /*f180*/  HMMA.16816.F32.BF16 R92, R100.reuse, R96, RZ ;  /* 0x00000060645c723c */ /* 0x044fee00000418ff */
        /* <DEDUP_REMOVED lines=9> */
[C---:B------:R-:W-:Y:S06]  /*f220*/  HMMA.16816.F32.BF16 R68, R100.reuse, R72, RZ ;  /* 0x000000486444723c */ /* 0x040fec00000418ff */
[----:B------:R-:W-:Y:S01]  /*f230*/  MUFU.EX2 R35, R35 ;  /* 0x0000002300237308 */ /* 0x000fe20000000800 */
[----:B-1----:R-:W-:Y:S01]  /*f240*/  F2FP.BF16.F32.PACK_AB R7, R41, R40 ;  /* 0x000000282907723e */ /* 0x002fe200000010ff */
[----:B---3--:R-:W-:Y:S06]  /*f250*/  HMMA.16816.F32.BF16 R84, R100, R88, RZ ;  /* 0x000000586454723c */ /* 0x008fec00000418ff */
        /* <DEDUP_REMOVED lines=8> */
[C---:B------:R-:W-:Y:S06]  /*f2e0*/  HMMA.16816.F32.BF16 R88, R100.reuse, R90, RZ ;  /* 0x0000005a6458723c */ /* 0x040fec00000418ff */
[----:B------:R-:W3:Y:S02]  /*f2f0*/  MUFU.EX2 R33, R33 ;  /* 0x0000002100217308 */ /* 0x000ee40000000800 */
[C---:B------:R-:W-:Y:S06]  /*f300*/  HMMA.16816.F32.BF16 R104, R100.reuse, R16, RZ ;  /* 0x000000106468723c */ /* 0x040fec00000418ff */
[----:B------:R-:W-:Y:S02]  /*f310*/  MUFU.EX2 R3, R3 ;  /* 0x0000000300037308 */ /* 0x000fe40000000800 */
[----:B------:R-:W-:Y:S01]  /*f320*/  HMMA.16816.F32.BF16 R100, R100, R18, RZ ;  /* 0x000000126464723c */ /* 0x000fe200000418ff */
[----:B------:R-:W4:Y:S05]  /*f330*/  LDSM.16.MT88.4 R16, [R140+0xd400] ;  /* 0x00d400008c10783b */ /* 0x000f2a0000004200 */
[----:B------:R-:W-:Y:S02]  /*f340*/  MUFU.EX2 R139, R139 ;  /* 0x0000008b008b7308 */ /* 0x000fe40000000800 */
[C---:B------:R-:W-:Y:S05]  /*f350*/  HMMA.16816.F32.BF16 R108, R4.reuse, R30, R108 ;  /* 0x0000001e046c723c */ /* 0x040fea000004186c */
[-C--:B------:R-:W-:Y:S01]  /*f360*/  FFMA.FTZ R31, R193, R53.reuse, -R126 ;  /* 0x00000035c11f7223 */ /* 0x080fe2000001087e */
[-C--:B------:R-:W-:Y:S01]  /*f370*/  FFMA.FTZ R30, R179, R53.reuse, -R52 ;  /* 0x00000035b31e7223 */ /* 0x080fe20000010834 */
[----:B------:R-:W-:Y:S01]  /*f380*/  MUFU.EX2 R132, R132 ;  /* 0x0000008400847308 */ /* 0x000fe20000000800 */
[C---:B-1----:R-:W-:Y:S07]  /*f390*/  HMMA.16816.F32.BF16 R92, R4.reuse, R8, R92 ;  /* 0x00000008045c723c */ /* 0x042fee000004185c */
[----:B------:R-:W1:Y:S01]  /*f3a0*/  MUFU.EX2 R31, R31 ;  /* 0x0000001f001f7308 */ /* 0x000e620000000800 */
[C---:B------:R-:W-:Y:S01]  /*f3b0*/  HMMA.16816.F32.BF16 R96, R4.reuse, R10, R96 ;  /* 0x0000000a0460723c */ /* 0x040fe20000041860 */
[----:B------:R-:W5:Y:S06]  /*f3c0*/  LDSM.16.MT88.4 R8, [R142+0x9800] ;  /* 0x009800008e08783b */ /* 0x000f6c0000004200 */
[----:B------:R-:W-:Y:S01]  /*f3d0*/  MUFU.EX2 R30, R30 ;  /* 0x0000001e001e7308 */ /* 0x000fe20000000800 */
[----:B------:R-:W-:Y:S03]  /*f3e0*/  HMMA.16816.F32.BF16 R112, R4, R28, R112 ;  /* 0x0000001c0470723c */ /* 0x000fe60000041870 */
[-C--:B------:R-:W-:Y:S01]  /*f3f0*/  FFMA.FTZ R28, R183, R53.reuse, -R126 ;  /* 0x00000035b71c7223 */ /* 0x080fe2000001087e */
[----:B------:R-:W-:-:S03]  /*f400*/  FFMA.FTZ R29, R181, R53, -R52 ;  /* 0x00000035b51d7223 */ /* 0x000fc60000010834 */
[----:B------:R-:W-:Y:S01]  /*f410*/  MUFU.EX2 R128, R128 ;  /* 0x0000008000807308 */ /* 0x000fe20000000800 */
[----:B------:R-:W-:Y:S03]  /*f420*/  HMMA.16816.F32.BF16 R68, R4, R24, R68 ;  /* 0x000000180444723c */ /* 0x000fe60000041844 */
[-C--:B------:R-:W-:Y:S01]  /*f430*/  FFMA.FTZ R24, R191, R53.reuse, -R126 ;  /* 0x00000035bf187223 */ /* 0x080fe2000001087e */
[----:B------:R-:W-:-:S03]  /*f440*/  FFMA.FTZ R25, R189, R53, -R52 ;  /* 0x00000035bd197223 */ /* 0x000fc60000010834 */
[----:B------:R-:W-:Y:S01]  /*f450*/  MUFU.EX2 R28, R28 ;  /* 0x0000001c001c7308 */ /* 0x000fe20000000800 */
[C---:B------:R-:W-:Y:S03]  /*f460*/  HMMA.16816.F32.BF16 R72, R4.reuse, R26, R72 ;  /* 0x0000001a0448723c */ /* 0x040fe60000041848 */
[-C--:B------:R-:W-:Y:S01]  /*f470*/  FFMA.FTZ R27, R185, R53.reuse, -R126 ;  /* 0x00000035b91b7223 */ /* 0x080fe2000001087e */
[-C--:B------:R-:W-:Y:S01]  /*f480*/  FFMA.FTZ R26, R187, R53.reuse, -R52 ;  /* 0x00000035bb1a7223 */ /* 0x080fe20000010834 */
[----:B------:R-:W-:Y:S02]  /*f490*/  FFMA.FTZ R126, R60, R53, -R126 ;  /* 0x000000353c7e7223 */ /* 0x000fe4000001087e */
[----:B------:R-:W-:Y:S01]  /*f4a0*/  MUFU.EX2 R24, R24 ;  /* 0x0000001800187308 */ /* 0x000fe20000000800 */
[C---:B------:R-:W-:Y:S07]  /*f4b0*/  HMMA.16816.F32.BF16 R84, R4.reuse, R12, R84 ;  /* 0x0000000c0454723c */ /* 0x040fee0000041854 */
[----:B------:R-:W-:Y:S01]  /*f4c0*/  MUFU.EX2 R27, R27 ;  /* 0x0000001b001b7308 */ /* 0x000fe20000000800 */
[C---:B------:R-:W-:Y:S01]  /*f4d0*/  HMMA.16816.F32.BF16 R88, R4.reuse, R14, R88 ;  /* 0x0000000e0458723c */ /* 0x040fe20000041858 */
[----:B------:R-:W5:Y:S06]  /*f4e0*/  LDSM.16.MT88.4 R12, [R140+0x9800] ;  /* 0x009800008c0c783b */ /* 0x000f6c0000004200 */
[----:B------:R-:W5:Y:S01]  /*f4f0*/  MUFU.EX2 R29, R29 ;  /* 0x0000001d001d7308 */ /* 0x000f620000000800 */
[C---:B----4-:R-:W-:Y:S07]  /*f500*/  HMMA.16816.F32.BF16 R104, R4.reuse, R16, R104 ;  /* 0x000000100468723c */ /* 0x050fee0000041868 */
[----:B------:R-:W-:Y:S01]  /*f510*/  MUFU.EX2 R26, R26 ;  /* 0x0000001a001a7308 */ /* 0x000fe20000000800 */
[----:B------:R-:W-:Y:S03]  /*f520*/  HMMA.16816.F32.BF16 R100, R4, R18, R100 ;  /* 0x000000120464723c */ /* 0x000fe60000041864 */
[----:B--2---:R-:W-:Y:S01]  /*f530*/  F2FP.BF16.F32.PACK_AB R4, R36, R37 ;  /* 0x000000252404723e */ /* 0x004fe200000010ff */
[----:B------:R-:W2:Y:S01]  /*f540*/  LDSM.16.MT88.4 R16, [R140+0xb800] ;  /* 0x00b800008c10783b */ /* 0x000ea20000004200 */
[----:B------:R-:W-:-:S02]  /*f550*/  F2FP.BF16.F32.PACK_AB R5, R35, R38 ;  /* 0x000000262305723e */ /* 0x000fc400000010ff */
[----:B---3--:R-:W-:Y:S01]  /*f560*/  F2FP.BF16.F32.PACK_AB R6, R33, R34 ;  /* 0x000000222106723e */ /* 0x008fe200000010ff */
[----:B------:R-:W3:Y:S01]  /*f570*/  MUFU.EX2 R25, R25 ;  /* 0x0000001900197308 */ /* 0x000ee20000000800 */
[----:B-1----:R-:W-:-:S07]  /*f580*/  F2FP.BF16.F32.PACK_AB R7, R31, R32 ;  /* 0x000000201f07723e */ /* 0x002fce00000010ff */
[C---:B-----5:R-:W-:Y:S01]  /*f590*/  HMMA.16816.F32.BF16 R112, R4.reuse, R8, R112 ;  /* 0x000000080470723c */ /* 0x060fe20000041870 */
[----:B------:R-:W-:Y:S07]  /*f5a0*/  MUFU.EX2 R165, R165 ;  /* 0x000000a500a57308 */ /* 0x000fee0000000800 */
[C---:B------:R-:W-:Y:S01]  /*f5b0*/  HMMA.16816.F32.BF16 R108, R4.reuse, R10, R108 ;  /* 0x0000000a046c723c */ /* 0x040fe2000004186c */
[----:B------:R-:W1:Y:S01]  /*f5c0*/  LDSM.16.MT88.4 R8, [R142+0xb800] ;  /* 0x00b800008e08783b */ /* 0x000e620000004200 */
[----:B------:R-:W4:Y:S06]  /*f5d0*/  MUFU.EX2 R134, R134 ;  /* 0x0000008600867308 */ /* 0x000f2c0000000800 */
[C---:B------:R-:W-:Y:S02]  /*f5e0*/  HMMA.16816.F32.BF16 R68, R4.reuse, R12, R68 ;  /* 0x0000000c0444723c */ /* 0x040fe40000041844 */
[----:B------:R-:W-:Y:S06]  /*f5f0*/  MUFU.EX2 R137, R137 ;  /* 0x0000008900897308 */ /* 0x000fec0000000800 */
[C---:B------:R-:W-:Y:S01]  /*f600*/  HMMA.16816.F32.BF16 R72, R4.reuse, R14, R72 ;  /* 0x0000000e0448723c */ /* 0x040fe20000041848 */
[----:B------:R-:W5:Y:S01]  /*f610*/  LDSM.16.MT88.4 R12, [R140+0xd800] ;  /* 0x00d800008c0c783b */ /* 0x000f620000004200 */
[----:B------:R-:W4:Y:S06]  /*f620*/  MUFU.EX2 R130, R130 ;  /* 0x0000008200827308 */ /* 0x000f2c0000000800 */
[C---:B--2---:R-:W-:Y:S02]  /*f630*/  HMMA.16816.F32.BF16 R84, R4.reuse, R16, R84 ;  /* 0x000000100454723c */ /* 0x044fe40000041854 */
[----:B------:R-:W2:Y:S06]  /*f640*/  MUFU.EX2 R65, R65 ;  /* 0x0000004100417308 */ /* 0x000eac0000000800 */
[C---:B------:R-:W-:Y:S01]  /*f650*/  HMMA.16816.F32.BF16 R88, R4.reuse, R18, R88 ;  /* 0x000000120458723c */ /* 0x040fe20000041858 */
[----:B------:R-:W-:Y:S01]  /*f660*/  LDSM.16.MT88.4 R16, [R140+0x9c00] ;  /* 0x009c00008c10783b */ /* 0x000fe20000004200 */
[----:B------:R-:W-:Y:S06]  /*f670*/  MUFU.EX2 R135, R135 ;  /* 0x0000008700877308 */ /* 0x000fec0000000800 */
[C---:B-1----:R-:W-:Y:S02]  /*f680*/  HMMA.16816.F32.BF16 R76, R4.reuse, R8, R76 ;  /* 0x00000008044c723c */ /* 0x042fe4000004184c */
[----:B------:R-:W-:Y:S06]  /*f690*/  MUFU.EX2 R136, R136 ;  /* 0x0000008800887308 */ /* 0x000fec0000000800 */
[C---:B------:R-:W-:Y:S01]  /*f6a0*/  HMMA.16816.F32.BF16 R80, R4.reuse, R10, R80 ;  /* 0x0000000a0450723c */ /* 0x040fe20000041850 */
[----:B------:R-:W1:Y:S01]  /*f6b0*/  LDSM.16.MT88.4 R8, [R142+0xd800] ;  /* 0x00d800008e08783b */ /* 0x000e620000004200 */
[----:B------:R-:W-:Y:S06]  /*f6c0*/  MUFU.EX2 R127, R127 ;  /* 0x0000007f007f7308 */ /* 0x000fec0000000800 */
[C---:B-----5:R-:W-:Y:S02]  /*f6d0*/  HMMA.16816.F32.BF16 R104, R4.reuse, R12, R104 ;  /* 0x0000000c0468723c */ /* 0x060fe40000041868 */
[----:B------:R-:W-:Y:S06]  /*f6e0*/  MUFU.EX2 R131, R131 ;  /* 0x0000008300837308 */ /* 0x000fec0000000800 */
[C---:B------:R-:W-:Y:S01]  /*f6f0*/  HMMA.16816.F32.BF16 R100, R4.reuse, R14, R100 ;  /* 0x0000000e0464723c */ /* 0x040fe20000041864 */
[----:B------:R-:W5:Y:S01]  /*f700*/  LDSM.16.MT88.4 R12, [R140+0xbc00] ;  /* 0x00bc00008c0c783b */ /* 0x000f620000004200 */
[----:B------:R-:W2:Y:S08]  /*f710*/  MUFU.EX2 R166, R166 ;  /* 0x000000a600a67308 */ /* 0x000eb00000000800 */
[----:B------:R-:W-:Y:S08]  /*f720*/  MUFU.EX2 R125, R125 ;  /* 0x0000007d007d7308 */ /* 0x000ff00000000800 */
[----:B------:R-:W2:Y:S01]  /*f730*/  MUFU.EX2 R138, R138 ;  /* 0x0000008a008a7308 */ /* 0x000ea20000000800 */
[C---:B-1----:R-:W-:Y:S07]  /*f740*/  HMMA.16816.F32.BF16 R92, R4.reuse, R8, R92 ;  /* 0x00000008045c723c */ /* 0x042fee000004185c */
[----:B------:R-:W1:Y:S01]  /*f750*/  MUFU.EX2 R56, R56 ;  /* 0x0000003800387308 */ /* 0x000e620000000800 */
[----:B------:R-:W-:Y:S01]  /*f760*/  HMMA.16816.F32.BF16 R96, R4, R10, R96 ;  /* 0x0000000a0460723c */ /* 0x000fe20000041860 */
[----:B------:R-:W4:Y:S02]  /*f770*/  LDSM.16.MT88.4 R8, [R142+0x9c00] ;  /* 0x009c00008e08783b */ /* 0x000f240000004200 */
[----:B------:R-:W-:-:S04]  /*f780*/  F2FP.BF16.F32.PACK_AB R4, R29, R30 ;  /* 0x0000001e1d04723e */ /* 0x000fc800000010ff */
[----:B------:R-:W-:Y:S01]  /*f790*/  MUFU.EX2 R63, R133 ;  /* 0x00000085003f7308 */ /* 0x000fe20000000800 */
[----:B------:R-:W-:Y:S02]  /*f7a0*/  F2FP.BF16.F32.PACK_AB R5, R27, R28 ;  /* 0x0000001c1b05723e */ /* 0x000fe400000010ff */
[----:B---3--:R-:W-:Y:S02]  /*f7b0*/  F2FP.BF16.F32.PACK_AB R6, R25, R26 ;  /* 0x0000001a1906723e */ /* 0x008fe400000010ff */
[----:B------:R-:W-:-:S03]  /*f7c0*/  F2FP.BF16.F32.PACK_AB R7, R3, R24 ;  /* 0x000000180307723e */ /* 0x000fc600000010ff */
[----:B------:R-:W-:Y:S04]  /*f7d0*/  MUFU.EX2 R58, R58 ;  /* 0x0000003a003a7308 */ /* 0x000fe80000000800 */
[C---:B------:R-:W-:Y:S04]  /*f7e0*/  HMMA.16816.F32.BF16 R68, R4.reuse, R16, R68 ;  /* 0x000000100444723c */ /* 0x040fe80000041844 */
[----:B------:R-:W-:Y:S04]  /*f7f0*/  MUFU.EX2 R60, R129 ;  /* 0x00000081003c7308 */ /* 0x000fe80000000800 */
[C---:B------:R-:W-:Y:S01]  /*f800*/  HMMA.16816.F32.BF16 R72, R4.reuse, R18, R72 ;  /* 0x000000120448723c */ /* 0x040fe20000041848 */
[----:B------:R-:W3:Y:S03]  /*f810*/  LDSM.16.MT88.4 R16, [R140+0xdc00] ;  /* 0x00dc00008c10783b */ /* 0x000ee60000004200 */
[----:B------:R-:W-:Y:S04]  /*f820*/  MUFU.EX2 R61, R61 ;  /* 0x0000003d003d7308 */ /* 0x000fe80000000800 */
[C---:B-----5:R-:W-:Y:S04]  /*f830*/  HMMA.16816.F32.BF16 R84, R4.reuse, R12, R84 ;  /* 0x0000000c0454723c */ /* 0x060fe80000041854 */
[----:B------:R-:W-:Y:S04]  /*f840*/  MUFU.EX2 R64, R64 ;  /* 0x0000004000407308 */ /* 0x000fe80000000800 */
[C---:B------:R-:W-:Y:S01]  /*f850*/  HMMA.16816.F32.BF16 R88, R4.reuse, R14, R88 ;  /* 0x0000000e0458723c */ /* 0x040fe20000041858 */
[----:B------:R-:W-:Y:S03]  /*f860*/  LDSM.16.MT88.4 R12, [R140+0xa000] ;  /* 0x00a000008c0c783b */ /* 0x000fe60000004200 */
[----:B------:R-:W-:Y:S04]  /*f870*/  MUFU.EX2 R57, R57 ;  /* 0x0000003900397308 */ /* 0x000fe80000000800 */
[C---:B----4-:R-:W-:Y:S04]  /*f880*/  HMMA.16816.F32.BF16 R112, R4.reuse, R8, R112 ;  /* 0x000000080470723c */ /* 0x050fe80000041870 */
[----:B------:R-:W4:Y:S04]  /*f890*/  MUFU.EX2 R62, R62 ;  /* 0x0000003e003e7308 */ /* 0x000f280000000800 */
[C---:B------:R-:W-:Y:S01]  /*f8a0*/  HMMA.16816.F32.BF16 R108, R4.reuse, R10, R108 ;  /* 0x0000000a046c723c */ /* 0x040fe2000004186c */
[----:B------:R-:W5:Y:S03]  /*f8b0*/  LDSM.16.MT88.4 R8, [R142+0xbc00] ;  /* 0x00bc00008e08783b */ /* 0x000f660000004200 */
[----:B------:R-:W4:Y:S04]  /*f8c0*/  MUFU.EX2 R67, R67 ;  /* 0x0000004300437308 */ /* 0x000f280000000800 */
[C---:B---3--:R-:W-:Y:S04]  /*f8d0*/  HMMA.16816.F32.BF16 R104, R4.reuse, R16, R104 ;  /* 0x000000100468723c */ /* 0x048fe80000041868 */
[----:B------:R-:W-:Y:S04]  /*f8e0*/  MUFU.EX2 R66, R66 ;  /* 0x0000004200427308 */ /* 0x000fe80000000800 */
[C---:B------:R-:W-:Y:S01]  /*f8f0*/  HMMA.16816.F32.BF16 R100, R4.reuse, R18, R100 ;  /* 0x000000120464723c */ /* 0x040fe20000041864 */
[----:B------:R-:W-:Y:S03]  /*f900*/  LDSM.16.MT88.4 R16, [R140+0xc000] ;  /* 0x00c000008c10783b */ /* 0x000fe60000004200 */
[----:B------:R-:W-:Y:S08]  /*f910*/  MUFU.EX2 R123, R123 ;  /* 0x0000007b007b7308 */ /* 0x000ff00000000800 */
[----:B------:R-:W-:Y:S08]  /*f920*/  MUFU.EX2 R49, R49 ;  /* 0x0000003100317308 */ /* 0x000ff00000000800 */
[----:B------:R-:W-:Y:S01]  /*f930*/  MUFU.EX2 R169, R169 ;  /* 0x000000a900a97308 */ /* 0x000fe20000000800 */
[C---:B-----5:R-:W-:Y:S07]  /*f940*/  HMMA.16816.F32.BF16 R76, R4.reuse, R8, R76 ;  /* 0x00000008044c723c */ /* 0x060fee000004184c */
[----:B------:R-:W-:Y:S01]  /*f950*/  MUFU.EX2 R126, R126 ;  /* 0x0000007e007e7308 */ /* 0x000fe20000000800 */
[C---:B------:R-:W-:Y:S01]  /*f960*/  HMMA.16816.F32.BF16 R80, R4.reuse, R10, R80 ;  /* 0x0000000a0450723c */ /* 0x040fe20000041850 */
[----:B------:R-:W3:Y:S07]  /*f970*/  LDSM.16.MT88.4 R8, [R142+0xdc00] ;  /* 0x00dc00008e08783b */ /* 0x000eee0000004200 */
[C---:B---3--:R-:W-:Y:S08]  /*f980*/  HMMA.16816.F32.BF16 R92, R4.reuse, R8, R92 ;  /* 0x00000008045c723c */ /* 0x048ff0000004185c */
[----:B------:R-:W-:Y:S01]  /*f990*/  HMMA.16816.F32.BF16 R96, R4, R10, R96 ;  /* 0x0000000a0460723c */ /* 0x000fe20000041860 */
[----:B------:R-:W3:Y:S02]  /*f9a0*/  LDSM.16.MT88.4 R8, [R142+0xa000] ;  /* 0x00a000008e08783b */ /* 0x000ee40000004200 */
[----:B------:R-:W-:-:S02]  /*f9b0*/  F2FP.BF16.F32.PACK_AB R4, R134, R165 ;  /* 0x000000a58604723e */ /* 0x000fc400000010ff */
[----:B------:R-:W-:Y:S02]  /*f9c0*/  F2FP.BF16.F32.PACK_AB R5, R132, R139 ;  /* 0x0000008b8405723e */ /* 0x000fe400000010ff */
[----:B------:R-:W-:Y:S02]  /*f9d0*/  F2FP.BF16.F32.PACK_AB R6, R130, R137 ;  /* 0x000000898206723e */ /* 0x000fe400000010ff */
[----:B--2---:R-:W-:-:S07]  /*f9e0*/  F2FP.BF16.F32.PACK_AB R7, R65, R128 ;  /* 0x000000804107723e */ /* 0x004fce00000010ff */
        /* <DEDUP_REMOVED lines=17> */
[----:B------:R-:W2:Y:S02]  /*fb00*/  LDSM.16.MT88.4 R8, [R142+0xc400] ;  /* 0x00c400008e08783b */ /* 0x000ea40000004200 */
[----:B------:R-:W-:-:S02]  /*fb10*/  F2FP.BF16.F32.PACK_AB R4, R166, R131 ;  /* 0x00000083a604723e */ /* 0x000fc400000010ff */
[----:B------:R-:W-:Y:S02]  /*fb20*/  F2FP.BF16.F32.PACK_AB R5, R136, R135 ;  /* 0x000000878805723e */ /* 0x000fe400000010ff */
[----:B------:R-:W-:Y:S02]  /*fb30*/  F2FP.BF16.F32.PACK_AB R6, R138, R125 ;  /* 0x0000007d8a06723e */ /* 0x000fe400000010ff */
[----:B-1----:R-:W-:-:S07]  /*fb40*/  F2FP.BF16.F32.PACK_AB R7, R56, R127 ;  /* 0x0000007f3807723e */ /* 0x002fce00000010ff */
        /* <DEDUP_REMOVED lines=16> */
[----:B------:R-:W-:Y:S03]  /*fc50*/  HMMA.16816.F32.BF16 R100, R4, R10, R100 ;  /* 0x0000000a0464723c */ /* 0x000fe60000041864 */
[----:B------:R-:W-:Y:S01]  /*fc60*/  FADD.FTZ R4, R20, R121 ;  /* 0x0000007914047221 */ /* 0x000fe20000010000 */
[----:B------:R-:W2:Y:S01]  /*fc70*/  LDSM.16.MT88.4 R8, [R142+0xa800] ;  /* 0x00a800008e08783b */ /* 0x000ea20000004200 */
[----:B----4-:R-:W-:-:S02]  /*fc80*/  F2FP.BF16.F32.PACK_AB R6, R62, R57 ;  /* 0x000000393e06723e */ /* 0x010fc400000010ff */
[----:B------:R-:W-:Y:S01]  /*fc90*/  FADD.FTZ R5, R51, R4 ;  /* 0x0000000433057221 */ /* 0x000fe20000010000 */
[----:B------:R-:W4:Y:S01]  /*fca0*/  LDSM.16.MT88.4 R20, [R140+0xa800] ;  /* 0x00a800008c14783b */ /* 0x000f220000004200 */
[----:B------:R-:W-:Y:S01]  /*fcb0*/  F2FP.BF16.F32.PACK_AB R4, R64, R61 ;  /* 0x0000003d4004723e */ /* 0x000fe200000010ff */
[--C-:B------:R-:W-:Y:S01]  /*fcc0*/  FFMA.FTZ R51, R48, R53, -R52.reuse ;  /* 0x0000003530337223 */ /* 0x100fe20000010834 */
[----:B------:R-:W-:Y:S01]  /*fcd0*/  FADD.FTZ R50, R50, R5 ;  /* 0x0000000532327221 */ /* 0x000fe20000010000 */
[----:B------:R-:W-:Y:S01]  /*fce0*/  F2FP.BF16.F32.PACK_AB R5, R58, R63 ;  /* 0x0000003f3a05723e */ /* 0x000fe200000010ff */
[----:B------:R-:W-:Y:S01]  /*fcf0*/  FFMA.FTZ R48, R47, R53, -R52 ;  /* 0x000000352f307223 */ /* 0x000fe20000010834 */
[----:B------:R-:W-:Y:S01]  /*fd00*/  F2FP.BF16.F32.PACK_AB R7, R67, R60 ;  /* 0x0000003c4307723e */ /* 0x000fe200000010ff */
[----:B------:R-:W-:Y:S01]  /*fd10*/  MUFU.EX2 R47, R122 ;  /* 0x0000007a002f7308 */ /* 0x000fe20000000800 */
[----:B------:R-:W-:Y:S01]  /*fd20*/  FADD.FTZ R52, R55, R54 ;  /* 0x0000003637347221 */ /* 0x000fe20000010000 */
[----:B------:R-:W-:-:S03]  /*fd30*/  FADD.FTZ R43, R43, R50 ;  /* 0x000000322b2b7221 */ /* 0x000fc60000010000 */
[----:B------:R-:W-:Y:S01]  /*fd40*/  FADD.FTZ R45, R45, R52 ;  /* 0x000000342d2d7221 */ /* 0x000fe20000010000 */
[C---:B-1----:R-:W-:Y:S03]  /*fd50*/  HMMA.16816.F32.BF16 R76, R4.reuse, R16, R76 ;  /* 0x00000010044c723c */ /* 0x042fe6000004184c */
[----:B------:R-:W-:Y:S01]  /*fd60*/  FADD.FTZ R40, R40, R43 ;  /* 0x0000002b28287221 */ /* 0x000fe20000010000 */
[----:B------:R-:W1:Y:S01]  /*fd70*/  MUFU.EX2 R46, R51 ;  /* 0x00000033002e7308 */ /* 0x000e620000000800 */
[----:B------:R-:W-:Y:S02]  /*fd80*/  FADD.FTZ R45, R44, R45 ;  /* 0x0000002d2c2d7221 */ /* 0x000fe40000010000 */
[----:B------:R-:W-:Y:S01]  /*fd90*/  FADD.FTZ R41, R41, R40 ;  /* 0x0000002829297221 */ /* 0x000fe20000010000 */
[C---:B---3--:R-:W-:Y:S03]  /*fda0*/  HMMA.16816.F32.BF16 R84, R4.reuse, R12, R84 ;  /* 0x0000000c0454723c */ /* 0x048fe60000041854 */
[----:B------:R-:W-:Y:S01]  /*fdb0*/  FADD.FTZ R38, R38, R41 ;  /* 0x0000002926267221 */ /* 0x000fe20000010000 */
[----:B------:R-:W3:Y:S03]  /*fdc0*/  MUFU.EX2 R48, R48 ;  /* 0x0000003000307308 */ /* 0x000ee60000000800 */
[----:B------:R-:W-:Y:S01]  /*fdd0*/  FADD.FTZ R35, R35, R38 ;  /* 0x0000002623237221 */ /* 0x000fe20000010000 */
[----:B------:R-:W-:Y:S01]  /*fde0*/  HMMA.16816.F32.BF16 R88, R4, R14, R88 ;  /* 0x0000000e0458723c */ /* 0x000fe20000041858 */
[----:B------:R-:W-:Y:S02]  /*fdf0*/  LDSM.16.MT88.4 R12, [R142+0xac00] ;  /* 0x00ac00008e0c783b */ /* 0x000fe40000004200 */
[----:B------:R-:W-:-:S04]  /*fe00*/  FADD.FTZ R32, R32, R35 ;  /* 0x0000002320207221 */ /* 0x000fc80000010000 */
[----:B------:R-:W-:Y:S01]  /*fe10*/  FADD.FTZ R31, R31, R32 ;  /* 0x000000201f1f7221 */ /* 0x000fe20000010000 */
[----:B--2---:R-:W-:Y:S03]  /*fe20*/  HMMA.16816.F32.BF16 R112, R4, R8, R112 ;  /* 0x000000080470723c */ /* 0x004fe60000041870 */
[----:B------:R-:W-:-:S04]  /*fe30*/  FADD.FTZ R28, R28, R31 ;  /* 0x0000001f1c1c7221 */ /* 0x000fc80000010000 */
[----:B------:R-:W-:Y:S01]  /*fe40*/  FADD.FTZ R27, R27, R28 ;  /* 0x0000001c1b1b7221 */ /* 0x000fe20000010000 */
[C---:B------:R-:W-:Y:S01]  /*fe50*/  HMMA.16816.F32.BF16 R108, R4.reuse, R10, R108 ;  /* 0x0000000a046c723c */ /* 0x040fe2000004186c */
[----:B------:R-:W2:Y:S07]  /*fe60*/  LDSM.16.MT88.4 R8, [R142+0xe800] ;  /* 0x00e800008e08783b */ /* 0x000eae0000004200 */
[C---:B----4-:R-:W-:Y:S08]  /*fe70*/  HMMA.16816.F32.BF16 R68, R4.reuse, R20, R68 ;  /* 0x000000140444723c */ /* 0x050ff00000041844 */
[C---:B------:R-:W-:Y:S01]  /*fe80*/  HMMA.16816.F32.BF16 R72, R4.reuse, R22, R72 ;  /* 0x000000160448723c */ /* 0x040fe20000041848 */
[----:B------:R-:W4:Y:S07]  /*fe90*/  LDSM.16.MT88.4 R20, [R140+0xe800] ;  /* 0x00e800008c14783b */ /* 0x000f2e0000004200 */
[C---:B------:R-:W-:Y:S01]  /*fea0*/  HMMA.16816.F32.BF16 R80, R4.reuse, R18, R80 ;  /* 0x000000120450723c */ /* 0x040fe20000041850 */
[----:B------:R-:W-:Y:S07]  /*feb0*/  LDSM.16.MT88.4 R16, [R142+0xcc00] ;  /* 0x00cc00008e10783b */ /* 0x000fee0000004200 */
[C---:B--2---:R-:W-:Y:S08]  /*fec0*/  HMMA.16816.F32.BF16 R92, R4.reuse, R8, R92 ;  /* 0x00000008045c723c */ /* 0x044ff0000004185c */
[C---:B------:R-:W-:Y:S01]  /*fed0*/  HMMA.16816.F32.BF16 R96, R4.reuse, R10, R96 ;  /* 0x0000000a0460723c */ /* 0x040fe20000041860 */
[----:B------:R-:W2:Y:S07]  /*fee0*/  LDSM.16.MT88.4 R8, [R140+0xac00] ;  /* 0x00ac00008c08783b */ /* 0x000eae0000004200 */
[----:B----4-:R-:W-:Y:S03]  /*fef0*/  HMMA.16816.F32.BF16 R104, R4, R20, R104 ;  /* 0x000000140468723c */ /* 0x010fe60000041868 */
[----:B------:R-:W-:-:S04]  /*ff00*/  FADD.FTZ R20, R42, R45 ;  /* 0x0000002d2a147221 */ /* 0x000fc80000010000 */
[----:B------:R-:W-:Y:S01]  /*ff10*/  FADD.FTZ R20, R39, R20 ;  /* 0x0000001427147221 */ /* 0x000fe20000010000 */
[----:B------:R-:W-:Y:S03]  /*ff20*/  HMMA.16816.F32.BF16 R100, R4, R22, R100 ;  /* 0x000000160464723c */ /* 0x000fe60000041864 */
[----:B-1----:R-:W-:Y:S01]  /*ff30*/  F2FP.BF16.F32.PACK_AB R4, R46, R49 ;  /* 0x000000312e04723e */ /* 0x002fe200000010ff */
[----:B------:R-:W-:Y:S01]  /*ff40*/  FADD.FTZ R21, R37, R20 ;  /* 0x0000001425157221 */ /* 0x000fe20000010000 */
[----:B------:R-:W-:Y:S01]  /*ff50*/  F2FP.BF16.F32.PACK_AB R5, R47, R66 ;  /* 0x000000422f05723e */ /* 0x000fe200000010ff */
[----:B------:R-:W-:Y:S01]  /*ff60*/  FADD.FTZ R20, R24, R27 ;  /* 0x0000001b18147221 */ /* 0x000fe20000010000 */
[----:B---3--:R-:W-:Y:S01]  /*ff70*/  F2FP.BF16.F32.PACK_AB R6, R169, R48 ;  /* 0x00000030a906723e */ /* 0x008fe200000010ff */
[----:B------:R-:W-:Y:S01]  /*ff80*/  FADD.FTZ R21, R36, R21 ;  /* 0x0000001524157221 */ /* 0x000fe20000010000 */
[----:B------:R-:W-:Y:S01]  /*ff90*/  F2FP.BF16.F32.PACK_AB R7, R126, R123 ;  /* 0x0000007b7e07723e */ /* 0x000fe200000010ff */
[----:B------:R-:W-:-:S02]  /*ffa0*/  FADD.FTZ R20, R3, R20 ;  /* 0x0000001403147221 */ /* 0x000fc40000010000 */
[----:B------:R-:W-:Y:S02]  /*ffb0*/  FADD.FTZ R34, R34, R21 ;  /* 0x0000001522227221 */ /* 0x000fe40000010000 */
[----:B------:R-:W-:Y:S02]  /*ffc0*/  FADD.FTZ R3, R139, R20 ;  /* 0x000000148b037221 */ /* 0x000fe40000010000 */
[----:B------:R-:W-:Y:S03]  /*ffd0*/  HMMA.16816.F32.BF16 R112, R4, R12, R112 ;  /* 0x0000000c0470723c */ /* 0x000fe60000041870 */
[----:B------:R-:W-:Y:S01]  /*ffe0*/  FADD.FTZ R33, R33, R34 ;  /* 0x0000002221217221 */ /* 0x000fe20000010000 */
[----:B------:R-:W-:-:S03]  /*fff0*/  FADD.FTZ R3, R132, R3 ;  /* 0x0000000384037221 */ /* 0x000fc60000010000 */
[----:B------:R-:W-:Y:S01]  /*10000*/  FADD.FTZ R30, R30, R33 ;  /* 0x000000211e1e7221 */ /* 0x000fe20000010000 */
[----:B------:R-:W-:Y:S01]  /*10010*/  HMMA.16816.F32.BF16 R108, R4, R14, R108 ;  /* 0x0000000e046c723c */ /* 0x000fe2000004186c */
[----:B------:R-:W1:Y:S02]  /*10020*/  LDSM.16.MT88.4 R12, [R140+0xcc00] ;  /* 0x00cc00008c0c783b */ /* 0x000e640000004200 */
[----:B------:R-:W-:-:S04]  /*10030*/  FADD.FTZ R29, R29, R30 ;  /* 0x0000001e1d1d7221 */ /* 0x000fc80000010000 */
[----:B------:R-:W-:Y:S01]  /*10040*/  FADD.FTZ R22, R26, R29 ;  /* 0x0000001d1a167221 */ /* 0x000fe20000010000 */
[----:B--2---:R-:W-:Y:S03]  /*10050*/  HMMA.16816.F32.BF16 R68, R4, R8, R68 ;  /* 0x000000080444723c */ /* 0x004fe60000041844 */
[----:B------:R-:W-:-:S04]  /*10060*/  FADD.FTZ R22, R25, R22 ;  /* 0x0000001619167221 */ /* 0x000fc80000010000 */
[----:B------:R-:W-:Y:S01]  /*10070*/  FADD.FTZ R165, R165, R22 ;  /* 0x00000016a5a57221 */ /* 0x000fe20000010000 */
[----:B------:R-:W-:Y:S01]  /*10080*/  HMMA.16816.F32.BF16 R72, R4, R10, R72 ;  /* 0x0000000a0448723c */ /* 0x000fe20000041848 */
[----:B------:R-:W2:Y:S02]  /*10090*/  LDSM.16.MT88.4 R8, [R142+0xec00] ;  /* 0x00ec00008e08783b */ /* 0x000ea40000004200 */
        /* <DEDUP_REMOVED lines=33> */
[----:B------:R-:W-:Y:S03]  /*102b0*/  HMMA.16816.F32.BF16 R100, R4, R18, R100 ;  /* 0x000000120464723c */ /* 0x000fe60000041864 */
        /* <DEDUP_REMOVED lines=8> */
[----:B------:R-:W-:Y:S01]  /*10340*/  VIADD R167, R120, 0xfffffffe ;  /* 0xfffffffe78a77836 */ /* 0x000fe20000000000 */
[----:B------:R-:W-:Y:S01]  /*10350*/  ISETP.NE.AND.EX P0, PT, R163, RZ, PT, P0 ;  /* 0x000000ffa300720c */ /* 0x000fe20003f05300 */
[----:B------:R-:W-:Y:S01]  /*10360*/  IMAD.MOV.U32 R119, RZ, RZ, R2 ;  /* 0x000000ffff777224 */ /* 0x000fe200078e0002 */
[----:B------:R-:W-:-:S11]  /*10370*/  MOV R121, R0 ;  /* 0x0000000000797202 */ /* 0x000fd60000000f00 */
.L_x_3183:
        /* <DEDUP_REMOVED lines=77> */
.L_x_3178:
[----:B------:R-:W-:Y:S05]  /*10850*/  BSYNC.RECONVERGENT B0 ;  /* 0x0000000000007941 */ /* 0x000fea0003800200 */
.L_x_3177:
[----:B------:R-:W-:Y:S01]  /*10860*/  @!PT LDS RZ, [RZ] ;  /* 0x00000000fffff984 */ /* 0x000fe20000000800 */
[----:B------:R-:W-:Y:S01]  /*10870*/  @!PT LDS RZ, [RZ] ;  /* 0x00000000fffff984 */ /* 0x000fe20000000800 */
[----:B------:R-:W-:Y:S01]  /*10880*/  @!PT LDS RZ, [RZ] ;  /* 0x00000000fffff984 */ /* 0x000fe20000000800 */
[----:B------:R-:W-:Y:S01]  /*10890*/  LDGSTS.E.BYPASS.LTC128B.128 [R157+0x9000], desc[UR4][R150.64] ;  /* 0x09000000969d7fae */ /* 0x000fe2000b981a04 */
[C---:B------:R-:W-:Y:S01]  /*108a0*/  IADD3 R6, P1, PT, R166.reuse, R150, RZ ;  /* 0x00000096a6067210 */ /* 0x040fe20007f3e0ff */
[----:B------:R-:W-:Y:S03]  /*108b0*/  BSSY.RECONVERGENT B1, `(.L_x_3179) ;  /* 0x0000112000017945 */ /* 0x000fe60003800200 */
[----:B------:R-:W-:Y:S01]  /*108c0*/  LDGSTS.E.BYPASS.LTC128B.128 [R157+0xb000], desc[UR4][R150.64+0x40] ;  /* 0x0b000040969d7fae */ /* 0x000fe2000b981a04 */
[C---:B------:R-:W-:Y:S01]  /*108d0*/  IMAD.X R7, R165.reuse, 0x1, R151, P1 ;  /* 0x00000001a5077824 */ /* 0x040fe200008e0697 */
[C---:B------:R-:W-:Y:S03]  /*108e0*/  IADD3 R4, P1, PT, R166.reuse, R6, RZ ;  /* 0x00000006a6047210 */ /* 0x040fe60007f3e0ff */
[----:B------:R-:W-:Y:S05]  /*108f0*/  LDGSTS.E.BYPASS.LTC128B.128 [R157+0xd000], desc[UR4][R150.64+0x80] ;  /* 0x0d000080969d7fae */ /* 0x000fea000b981a04 */
[----:B------:R-:W-:Y:S01]  /*10900*/  LDGSTS.E.BYPASS.LTC128B.128 [R157+0x9800], desc[UR4][R6.64] ;  /* 0x09800000069d7fae */ /* 0x000fe2000b981a04 */
[C---:B------:R-:W-:Y:S01]  /*10910*/  IMAD.X R5, R165.reuse, 0x1, R7, P1 ;  /* 0x00000001a5057824 */ /* 0x040fe200008e0607 */
[----:B------:R-:W-:Y:S03]  /*10920*/  IADD3 R2, P1, PT, R166, R4, RZ ;  /* 0x00000004a6027210 */ /* 0x000fe60007f3e0ff */
[----:B------:R-:W-:Y:S02]  /*10930*/  LDGSTS.E.BYPASS.LTC128B.128 [R157+0xb800], desc[UR4][R6.64+0x40] ;  /* 0x0b800040069d7fae */ /* 0x000fe4000b981a04 */
[----:B------:R-:W-:Y:S03]  /*10940*/  IMAD.X R3, R165, 0x1, R5, P1 ;  /* 0x00000001a5037824 */ /* 0x000fe600008e0605 */
[----:B------:R-:W-:Y:S01]  /*10950*/  LDGSTS.E.BYPASS.LTC128B.128 [R157+0xd800], desc[UR4][R6.64+0x80] ;  /* 0x0d800080069d7fae */ /* 0x000fe2000b981a04 */
[----:B------:R-:W-:Y:S04]  /*10960*/  ISETP.NE.AND P1, PT, R167, RZ, PT ;  /* 0x000000ffa700720c */ /* 0x000fe80003f25270 */
[----:B------:R-:W-:Y:S05]  /*10970*/  LDGSTS.E.BYPASS.LTC128B.128 [R157+0xa000], desc[UR4][R4.64] ;  /* 0x0a000000049d7fae */ /* 0x000fea000b981a04 */
[----:B------:R-:W-:Y:S05]  /*10980*/  LDGSTS.E.BYPASS.LTC128B.128 [R157+0xc000], desc[UR4][R4.64+0x40] ;  /* 0x0c000040049d7fae */ /* 0x000fea000b981a04 */
[----:B------:R1:W-:Y:S05]  /*10990*/  LDGSTS.E.BYPASS.LTC128B.128 [R157+0xe000], desc[UR4][R4.64+0x80] ;  /* 0x0e000080049d7fae */ /* 0x0003ea000b981a04 */
[----:B------:R2:W-:Y:S05]  /*109a0*/  LDGSTS.E.BYPASS.LTC128B.128 [R157+0xa800], desc[UR4][R2.64] ;  /* 0x0a800000029d7fae */ /* 0x0005ea000b981a04 */
[----:B------:R2:W-:Y:S05]  /*109b0*/  LDGSTS.E.BYPASS.LTC128B.128 [R157+0xc800], desc[UR4][R2.64+0x40] ;  /* 0x0c800040029d7fae */ /* 0x0005ea000b981a04 */
[----:B------:R2:W-:Y:S05]  /*109c0*/  LDGSTS.E.BYPASS.LTC128B.128 [R157+0xe800], desc[UR4][R2.64+0x80] ;  /* 0x0e800080029d7fae */ /* 0x0005ea000b981a04 */
[----:B------:R-:W-:Y:S05]  /*109d0*/  LDSM.16.M88.4 R64, [R145] ;  /* 0x000000009140783b */ /* 0x000fea0000000200 */
[----:B------:R-:W1:Y:S05]  /*109e0*/  LDSM.16.M88.4 R8, [R144+0x3000] ;  /* 0x003000009008783b */ /* 0x000e6a0000000200 */
[----:B------:R-:W3:Y:S05]  /*109f0*/  LDSM.16.M88.4 R16, [R144+0x3400] ;  /* 0x003400009010783b */ /* 0x000eea0000000200 */
[----:B------:R-:W4:Y:S05]  /*10a00*/  LDSM.16.M88.4 R24, [R144+0x3800] ;  /* 0x003800009018783b */ /* 0x000f2a0000000200 */
[----:B------:R-:W0:Y:S05]  /*10a10*/  LDGDEPBAR ;  /* 0x00000000000079af */ /* 0x000e2a0000000000 */
[----:B------:R-:W5:Y:S05]  /*10a20*/  LDSM.16.M88.4 R32, [R144+0x3c00] ;  /* 0x003c00009020783b */ /* 0x000f6a0000000200 */
[----:B------:R-:W2:Y:S05]  /*10a30*/  LDSM.16.M88.4 R40, [R144+0x4000] ;  /* 0x004000009028783b */ /* 0x000eaa0000000200 */
[----:B------:R-:W2:Y:S05]  /*10a40*/  LDSM.16.M88.4 R48, [R144+0x4400] ;  /* 0x004400009030783b */ /* 0x000eaa0000000200 */
[----:B------:R-:W2:Y:S05]  /*10a50*/  LDSM.16.M88.4 R56, [R144+0x4800] ;  /* 0x004800009038783b */ /* 0x000eaa0000000200 */
[----:B------:R-:W2:Y:S01]  /*10a60*/  LDSM.16.M88.4 R124, [R144+0x4c00] ;  /* 0x004c0000907c783b */ /* 0x000ea20000000200 */
[C---:B-1----:R-:W-:Y:S04]  /*10a70*/  HMMA.16816.F32.BF16 R4, R64.reuse, R8, RZ ;  /* 0x000000084004723c */ /* 0x042fe800000418ff */
[----:B------:R-:W-:Y:S04]  /*10a80*/  LDSM.16.M88.4 R128, [R143] ;  /* 0x000000008f80783b */ /* 0x000fe80000000200 */
[C---:B------:R-:W-:Y:S01]  /*10a90*/  HMMA.16816.F32.BF16 R8, R64.reuse, R10, RZ ;  /* 0x0000000a4008723c */ /* 0x040fe200000418ff */
[----:B------:R-:W1:Y:S05]  /*10aa0*/  LDSM.16.M88.4 R132, [R141+0x3000] ;  /* 0x003000008d84783b */ /* 0x000e6a0000000200 */
[----:B------:R-:W1:Y:S02]  /*10ab0*/  LDSM.16.M88.4 R136, [R141+0x3400] ;  /* 0x003400008d88783b */ /* 0x000e640000000200 */
[C---:B---3--:R-:W-:Y:S08]  /*10ac0*/  HMMA.16816.F32.BF16 R12, R64.reuse, R16, RZ ;  /* 0x00000010400c723c */ /* 0x048ff000000418ff */
[C---:B------:R-:W-:Y:S08]  /*10ad0*/  HMMA.16816.F32.BF16 R16, R64.reuse, R18, RZ ;  /* 0x000000124010723c */ /* 0x040ff000000418ff */
[C---:B----4-:R-:W-:Y:S08]  /*10ae0*/  HMMA.16816.F32.BF16 R20, R64.reuse, R24, RZ ;  /* 0x000000184014723c */ /* 0x050ff000000418ff */
        /* <DEDUP_REMOVED lines=35> */
[----:B------:R-:W2:Y:S05]  /*10d20*/  LDSM.16.M88.4 R128, [R144+0x5400] ;  /* 0x005400009080783b */ /* 0x000eaa0000000200 */
[----:B------:R-:W3:Y:S02]  /*10d30*/  LDSM.16.M88.4 R132, [R144+0x5800] ;  /* 0x005800009084783b */ /* 0x000ee40000000200 */
        /* <DEDUP_REMOVED lines=11> */
[----:B------:R-:W-:Y:S07]  /*10df0*/  LDSM.16.M88.4 R136, [R144+0x6c00] ;  /* 0x006c00009088783b */ /* 0x000fee0000000200 */
[C---:B--2---:R-:W-:Y:S08]  /*10e00*/  HMMA.16816.F32.BF16 R36, R124.reuse, R128, R36 ;  /* 0x000000807c24723c */ /* 0x044ff00000041824 */
[C---:B------:R-:W-:Y:S01]  /*10e10*/  HMMA.16816.F32.BF16 R40, R124.reuse, R130, R40 ;  /* 0x000000827c28723c */ /* 0x040fe20000041828 */
[----:B------:R-:W1:Y:S07]  /*10e20*/  LDSM.16.M88.4 R128, [R144+0x6800] ;  /* 0x006800009080783b */ /* 0x000e6e0000000200 */
[C---:B---3--:R-:W-:Y:S08]  /*10e30*/  HMMA.16816.F32.BF16 R44, R124.reuse, R132, R44 ;  /* 0x000000847c2c723c */ /* 0x048ff0000004182c */
        /* <DEDUP_REMOVED lines=161> */
.L_x_3182:
[----:B------:R-:W-:Y:S05]  /*11850*/  BSYNC.RECONVERGENT B0 ;  /* 0x0000000000007941 */ /* 0x000fea0003800200 */
.L_x_3181:
[----:B------:R-:W-:Y:S01]  /*11860*/  @!PT LDS RZ, [RZ] ;  /* 0x00000000fffff984 */ /* 0x000fe20000000800 */
[----:B------:R-:W-:Y:S01]  /*11870*/  @!PT LDS RZ, [RZ] ;  /* 0x00000000fffff984 */ /* 0x000fe20000000800 */
[----:B------:R-:W-:Y:S01]  /*11880*/  @!PT LDS RZ, [RZ] ;  /* 0x00000000fffff984 */ /* 0x000fe20000000800 */
[----:B------:R1:W-:Y:S01]  /*11890*/  LDGSTS.E.BYPASS.LTC128B.128 [R157+0x3000], desc[UR4][R148.64] ;  /* 0x03000000949d7fae */ /* 0x0003e2000b981a04 */
[C---:B------:R-:W-:Y:S02]  /*118a0*/  IADD3 R122, P1, PT, R3.reuse, R148, RZ ;  /* 0x00000094037a7210 */ /* 0x040fe40007f3e0ff */
[----:B------:R-:W-:Y:S01]  /*118b0*/  SHF.L.U64.HI R0, R146, 0x6, R147 ;  /* 0x0000000692007819 */ /* 0x000fe20000010293 */
[----:B------:R1:W-:Y:S01]  /*118c0*/  LDGSTS.E.BYPASS.LTC128B.128 [R157+0x5000], desc[UR4][R148.64+0x40] ;  /* 0x05000040949d7fae */ /* 0x0003e2000b981a04 */
[C---:B------:R-:W-:Y:S03]  /*118d0*/  IADD3 R2, P2, PT, R3.reuse, R122, RZ ;  /* 0x0000007a03027210 */ /* 0x040fe60007f5e0ff */
[----:B------:R1:W-:Y:S01]  /*118e0*/  LDGSTS.E.BYPASS.LTC128B.128 [R157+0x7000], desc[UR4][R148.64+0x80] ;  /* 0x07000080949d7fae */ /* 0x0003e2000b981a04 */
[C---:B------:R-:W-:Y:S01]  /*118f0*/  IMAD.X R123, R0.reuse, 0x1, R149, P1 ;  /* 0x00000001007b7824 */ /* 0x040fe200008e0695 */
[----:B------:R-:W-:Y:S03]  /*11900*/  IADD3 R124, P1, PT, R3, R2, RZ ;  /* 0x00000002037c7210 */ /* 0x000fe60007f3e0ff */
        /* <DEDUP_REMOVED lines=12> */
.L_x_3180:
[----:B------:R-:W-:Y:S05]  /*119d0*/  BSYNC.RECONVERGENT B1 ;  /* 0x0000000000017941 */ /* 0x000fea0003800200 */
.L_x_3179:
        /* <DEDUP_REMOVED lines=129> */
[-C--:B------:R-:W-:Y:S01]  /*121f0*/  FFMA.FTZ R169, R38, R3.reuse, -R128 ;  /* 0x0000000326a97223 */ /* 0x080fe20000010880 */
[-CC-:B------:R-:W-:Y:S01]  /*12200*/  FFMA.FTZ R174, R41, R3.reuse, -R130.reuse ;  /* 0x0000000329ae7223 */ /* 0x180fe20000010882 */
[-C--:B------:R-:W-:Y:S01]  /*12210*/  FFMA.FTZ R41, R48, R3.reuse, -R130 ;  /* 0x0000000330297223 */ /* 0x080fe20000010882 */
        /* <DEDUP_REMOVED lines=8> */
[-CC-:B------:R-:W-:Y:S01]  /*122a0*/  FFMA.FTZ R50, R50, R3.reuse, -R128.reuse ;  /* 0x0000000332327223 */ /* 0x180fe20000010880 */
[-C--:B------:R-:W-:Y:S01]  /*122b0*/  FFMA.FTZ R51, R51, R3.reuse, -R128 ;  /* 0x0000000333337223 */ /* 0x080fe20000010880 */
[-CC-:B------:R-:W-:Y:S01]  /*122c0*/  FFMA.FTZ R60, R60, R3.reuse, -R130.reuse ;  /* 0x000000033c3c7223 */ /* 0x180fe20000010882 */
[C---:B-1----:R-:W-:Y:S02]  /*122d0*/  HMMA.16816.F32.BF16 R4, R112.reuse, R120, R4 ;  /* 0x000000787004723c */ /* 0x042fe40000041804 */
[----:B------:R-:W-:Y:S03]  /*122e0*/  MUFU.EX2 R170, R170 ;  /* 0x000000aa00aa7308 */ /* 0x000fe60000000800 */
[-CC-:B------:R-:W-:Y:S01]  /*122f0*/  FFMA.FTZ R61, R61, R3.reuse, -R130.reuse ;  /* 0x000000033d3d7223 */ /* 0x180fe20000010882 */
[-C--:B------:R-:W-:Y:S01]  /*12300*/  FFMA.FTZ R64, R64, R3.reuse, -R130 ;  /* 0x0000000340407223 */ /* 0x080fe20000010882 */
[-CC-:B------:R-:W-:Y:S01]  /*12310*/  FFMA.FTZ R62, R62, R3.reuse, -R128.reuse ;  /* 0x000000033e3e7223 */ /* 0x180fe20000010880 */
[C---:B------:R-:W-:Y:S01]  /*12320*/  HMMA.16816.F32.BF16 R8, R112.reuse, R122, R8 ;  /* 0x0000007a7008723c */ /* 0x040fe20000041808 */
[----:B------:R-:W1:Y:S03]  /*12330*/  LDSM.16.MT88.4 R120, [R140+0xb000] ;  /* 0x00b000008c78783b */ /* 0x000e660000004200 */
[----:B------:R-:W-:Y:S01]  /*12340*/  MUFU.EX2 R135, R135 ;  /* 0x0000008700877308 */ /* 0x000fe20000000800 */
[-CC-:B------:R-:W-:Y:S01]  /*12350*/  FFMA.FTZ R63, R63, R3.reuse, -R128.reuse ;  /* 0x000000033f3f7223 */ /* 0x180fe20000010880 */
[-C--:B------:R-:W-:Y:S01]  /*12360*/  FFMA.FTZ R66, R66, R3.reuse, -R128 ;  /* 0x0000000342427223 */ /* 0x080fe20000010880 */
[C---:B------:R-:W-:Y:S02]  /*12370*/  ISETP.GT.AND P1, PT, R167.reuse, RZ, PT ;  /* 0x000000ffa700720c */ /* 0x040fe40003f24270 */
[----:B------:R-:W-:Y:S01]  /*12380*/  IADD3 R167, PT, PT, R167, -0x1, RZ ;  /* 0xffffffffa7a77810 */ /* 0x000fe20007ffe0ff */
        /* <DEDUP_REMOVED lines=12> */
[C---:B--2---:R-:W-:Y:S06]  /*12450*/  HMMA.16816.F32.BF16 R76, R112.reuse, R108, R76 ;  /* 0x0000006c704c723c */ /* 0x044fec000004184c */
[----:B------:R-:W-:Y:S02]  /*12460*/  MUFU.EX2 R124, R124 ;  /* 0x0000007c007c7308 */ /* 0x000fe40000000800 */
[C---:B------:R-:W-:Y:S01]  /*12470*/  HMMA.16816.F32.BF16 R80, R112.reuse, R110, R80 ;  /* 0x0000006e7050723c */ /* 0x040fe20000041850 */
[----:B------:R-:W2:Y:S07]  /*12480*/  LDSM.16.MT88.4 R108, [R142+0xd000] ;  /* 0x00d000008e6c783b */ /* 0x000eae0000004200 */
[----:B------:R-:W-:Y:S01]  /*12490*/  MUFU.EX2 R127, R127 ;  /* 0x0000007f007f7308 */ /* 0x000fe20000000800 */
[----:B---3--:R-:W-:Y:S01]  /*124a0*/  F2FP.BF16.F32.PACK_AB R100, R125, R136 ;  /* 0x000000887d64723e */ /* 0x008fe200000010ff */
[C---:B-1----:R-:W-:Y:S08]  /*124b0*/  HMMA.16816.F32.BF16 R84, R112.reuse, R120, R84 ;  /* 0x000000787054723c */ /* 0x042ff00000041854 */
[----:B------:R-:W-:Y:S01]  /*124c0*/  MUFU.EX2 R55, R55 ;  /* 0x0000003700377308 */ /* 0x000fe20000000800 */
[C---:B------:R-:W-:Y:S01]  /*124d0*/  HMMA.16816.F32.BF16 R88, R112.reuse, R122, R88 ;  /* 0x0000007a7058723c */ /* 0x040fe20000041858 */
[----:B------:R-:W1:Y:S08]  /*124e0*/  LDSM.16.MT88.4 R120, [R140+0xd000] ;  /* 0x00d000008c78783b */ /* 0x000e700000004200 */
[----:B------:R-:W-:Y:S10]  /*124f0*/  MUFU.EX2 R58, R58 ;  /* 0x0000003a003a7308 */ /* 0x000ff40000000800 */
[----:B------:R-:W-:Y:S10]  /*12500*/  MUFU.EX2 R59, R59 ;  /* 0x0000003b003b7308 */ /* 0x000ff40000000800 */
[----:B------:R-:W-:Y:S01]  /*12510*/  MUFU.EX2 R131, R131 ;  /* 0x0000008300837308 */ /* 0x000fe20000000800 */
[C---:B--2---:R-:W-:Y:S09]  /*12520*/  HMMA.16816.F32.BF16 R92, R112.reuse, R108, R92 ;  /* 0x0000006c705c723c */ /* 0x044ff2000004185c */
[----:B------:R-:W2:Y:S01]  /*12530*/  MUFU.EX2 R126, R126 ;  /* 0x0000007e007e7308 */ /* 0x000ea20000000800 */
        /* <DEDUP_REMOVED lines=9> */
[----:B------:R-:W-:Y:S01]  /*125d0*/  F2FP.BF16.F32.PACK_AB R101, R170, R137 ;  /* 0x00000089aa65723e */ /* 0x000fe200000010ff */
[-C--:B------:R-:W-:Y:S04]  /*125e0*/  FFMA.FTZ R119, R31, R3.reuse, -R128 ;  /* 0x000000031f777223 */ /* 0x080fe80000010880 */
[----:B------:R-:W1:Y:S01]  /*125f0*/  MUFU.EX2 R121, R121 ;  /* 0x0000007900797308 */ /* 0x000e620000000800 */
[----:B------:R-:W-:Y:S03]  /*12600*/  HMMA.16816.F32.BF16 R16, R112, R122, R16 ;  /* 0x0000007a7010723c */ /* 0x000fe60000041810 */
[-CC-:B------:R-:W-:Y:S06]  /*12610*/  FFMA.FTZ R122, R24, R3.reuse, -R130.reuse ;  /* 0x00000003187a7223 */ /* 0x180fec0000010882 */
[----:B------:R-:W4:Y:S01]  /*12620*/  MUFU.EX2 R120, R120 ;  /* 0x0000007800787308 */ /* 0x000f220000000800 */
[-CC-:B------:R-:W-:Y:S01]  /*12630*/  FFMA.FTZ R123, R25, R3.reuse, -R130.reuse ;  /* 0x00000003197b7223 */ /* 0x180fe20000010882 */
[-CC-:B------:R-:W-:Y:S01]  /*12640*/  FFMA.FTZ R113, R20, R3.reuse, -R130.reuse ;  /* 0x0000000314717223 */ /* 0x180fe20000010882 */
[----:B------:R-:W-:Y:S01]  /*12650*/  LDSM.16.MT88.4 R24, [R140+0x9800] ;  /* 0x009800008c18783b */ /* 0x000fe20000004200 */
[-C--:B------:R-:W-:Y:S01]  /*12660*/  FFMA.FTZ R112, R21, R3.reuse, -R130 ;  /* 0x0000000315707223 */ /* 0x080fe20000010882 */
[-CC-:B------:R-:W-:Y:S01]  /*12670*/  FFMA.FTZ R115, R22, R3.reuse, -R128.reuse ;  /* 0x0000000316737223 */ /* 0x180fe20000010880 */
[----:B------:R-:W-:Y:S01]  /*12680*/  FFMA.FTZ R114, R23, R3, -R128 ;  /* 0x0000000317727223 */ /* 0x000fe20000010880 */
[----:B--2---:R-:W-:Y:S03]  /*12690*/  F2FP.BF16.F32.PACK_AB R23, R126, R131 ;  /* 0x000000837e17723e */ /* 0x004fe600000010ff */
[----:B------:R-:W-:Y:S01]  /*126a0*/  MUFU.EX2 R113, R113 ;  /* 0x0000007100717308 */ /* 0x000fe20000000800 */
[----:B-1----:R-:W-:Y:S09]  /*126b0*/  F2FP.BF16.F32.PACK_AB R102, R121, R124 ;  /* 0x0000007c7966723e */ /* 0x002ff200000010ff */
[----:B------:R-:W1:Y:S01]  /*126c0*/  MUFU.EX2 R112, R112 ;  /* 0x0000007000707308 */ /* 0x000e620000000800 */
[----:B----4-:R-:W-:Y:S07]  /*126d0*/  F2FP.BF16.F32.PACK_AB R103, R120, R127 ;  /* 0x0000007f7867723e */ /* 0x010fee00000010ff */
        /* <DEDUP_REMOVED lines=12> */
[----:B-1----:R-:W-:Y:S09]  /*127a0*/  F2FP.BF16.F32.PACK_AB R21, R114, R115 ;  /* 0x000000737215723e */ /* 0x002ff200000010ff */
[----:B------:R-:W-:Y:S01]  /*127b0*/  MUFU.EX2 R172, R172 ;  /* 0x000000ac00ac7308 */ /* 0x000fe20000000800 */
[C---:B--2---:R-:W-:Y:S09]  /*127c0*/  HMMA.16816.F32.BF16 R76, R100.reuse, R104, R76 ;  /* 0x00000068644c723c */ /* 0x044ff2000004184c */
[----:B------:R-:W-:Y:S01]  /*127d0*/  MUFU.EX2 R174, R174 ;  /* 0x000000ae00ae7308 */ /* 0x000fe20000000800 */
[----:B----4-:R-:W-:Y:S01]  /*127e0*/  F2FP.BF16.F32.PACK_AB R22, R123, R122 ;  /* 0x0000007a7b16723e */ /* 0x010fe200000010ff */
[C---:B------:R-:W-:Y:S01]  /*127f0*/  HMMA.16816.F32.BF16 R80, R100.reuse, R106, R80 ;  /* 0x0000006a6450723c */ /* 0x040fe20000041850 */
[----:B------:R-:W1:Y:S07]  /*12800*/  LDSM.16.MT88.4 R104, [R142+0xd400] ;  /* 0x00d400008e68783b */ /* 0x000e6e0000004200 */
[----:B------:R-:W-:Y:S01]  /*12810*/  MUFU.EX2 R46, R46 ;  /* 0x0000002e002e7308 */ /* 0x000fe20000000800 */
[C---:B---3--:R-:W-:Y:S09]  /*12820*/  HMMA.16816.F32.BF16 R84, R100.reuse, R108, R84 ;  /* 0x0000006c6454723c */ /* 0x048ff20000041854 */
[----:B------:R-:W-:Y:S01]  /*12830*/  MUFU.EX2 R47, R47 ;  /* 0x0000002f002f7308 */ /* 0x000fe20000000800 */
[C---:B------:R-:W-:Y:S01]  /*12840*/  HMMA.16816.F32.BF16 R88, R100.reuse, R110, R88 ;  /* 0x0000006e6458723c */ /* 0x040fe20000041858 */
[----:B------:R-:W2:Y:S08]  /*12850*/  LDSM.16.MT88.4 R108, [R140+0xd400] ;  /* 0x00d400008c6c783b */ /* 0x000eb00000004200 */
[----:B------:R-:W-:Y:S10]  /*12860*/  MUFU.EX2 R50, R50 ;  /* 0x0000003200327308 */ /* 0x000ff40000000800 */
[----:B------:R-:W-:Y:S10]  /*12870*/  MUFU.EX2 R51, R51 ;  /* 0x0000003300337308 */ /* 0x000ff40000000800 */
[----:B------:R-:W-:Y:S01]  /*12880*/  MUFU.EX2 R60, R60 ;  /* 0x0000003c003c7308 */ /* 0x000fe20000000800 */
[C---:B-1----:R-:W-:Y:S09]  /*12890*/  HMMA.16816.F32.BF16 R92, R100.reuse, R104, R92 ;  /* 0x00000068645c723c */ /* 0x042ff2000004185c */
[----:B------:R-:W-:Y:S01]  /*128a0*/  MUFU.EX2 R61, R61 ;  /* 0x0000003d003d7308 */ /* 0x000fe20000000800 */
[C---:B------:R-:W-:Y:S01]  /*128b0*/  HMMA.16816.F32.BF16 R96, R100.reuse, R106, R96 ;  /* 0x0000006a6460723c */ /* 0x040fe20000041860 */
[----:B------:R-:W1:Y:S07]  /*128c0*/  LDSM.16.MT88.4 R104, [R142+0x9800] ;  /* 0x009800008e68783b */ /* 0x000e6e0000004200 */
[C---:B--2---:R-:W-:Y:S03]  /*128d0*/  HMMA.16816.F32.BF16 R12, R100.reuse, R108, R12 ;  /* 0x0000006c640c723c */ /* 0x044fe6000004180c */
[----:B------:R-:W-:Y:S01]  /*128e0*/  FADD.FTZ R109, R139, R173 ;  /* 0x000000ad8b6d7221 */ /* 0x000fe20000010000 */
[-C--:B------:R-:W-:Y:S01]  /*128f0*/  FFMA.FTZ R139, R36, R3.reuse, -R130 ;  /* 0x00000003248b7223 */ /* 0x080fe20000010882 */
[-C--:B------:R-:W-:Y:S01]  /*12900*/  FFMA.FTZ R36, R43, R3.reuse, -R128 ;  /* 0x000000032b247223 */ /* 0x080fe20000010880 */
[-C--:B------:R-:W-:Y:S01]  /*12910*/  FFMA.FTZ R43, R44, R3.reuse, -R130 ;  /* 0x000000032c2b7223 */ /* 0x080fe20000010882 */
[----:B------:R-:W-:Y:S01]  /*12920*/  FADD.FTZ R134, R134, R109 ;  /* 0x0000006d86867221 */ /* 0x000fe20000010000 */
[----:B------:R-:W-:Y:S01]  /*12930*/  HMMA.16816.F32.BF16 R16, R100, R110, R16 ;  /* 0x0000006e6410723c */ /* 0x000fe20000041810 */
[----:B------:R-:W2:Y:S01]  /*12940*/  LDSM.16.MT88.4 R100, [R142+0xb800] ;  /* 0x00b800008e64783b */ /* 0x000ea20000004200 */
[----:B------:R3:W-:Y:S01]  /*12950*/  MUFU.EX2 R44, R36 ;  /* 0x00000024002c7308 */ /* 0x0007e20000000800 */
[-C--:B------:R-:W-:Y:S01]  /*12960*/  FFMA.FTZ R173, R42, R3.reuse, -R128 ;  /* 0x000000032aad7223 */ /* 0x080fe20000010880 */
[-C--:B------:R-:W-:Y:S01]  /*12970*/  FFMA.FTZ R42, R45, R3.reuse, -R130 ;  /* 0x000000032d2a7223 */ /* 0x080fe20000010882 */
[----:B------:R-:W-:Y:S04]  /*12980*/  FADD.FTZ R129, R129, R134 ;  /* 0x0000008681817221 */ /* 0x000fe80000010000 */
[----:B------:R-:W-:Y:S03]  /*12990*/  LDSM.16.MT88.4 R108, [R142+0xac00] ;  /* 0x00ac00008e6c783b */ /* 0x000fe60000004200 */
[----:B------:R-:W-:Y:S01]  /*129a0*/  MUFU.EX2 R45, R43 ;  /* 0x0000002b002d7308 */ /* 0x000fe20000000800 */
[----:B------:R-:W-:Y:S04]  /*129b0*/  FADD.FTZ R136, R136, R129 ;  /* 0x0000008188887221 */ /* 0x000fe80000010000 */
[----:B------:R-:W-:Y:S05]  /*129c0*/  FADD.FTZ R125, R125, R136 ;  /* 0x000000887d7d7221 */ /* 0x000fea0000010000 */
[----:B------:R-:W-:Y:S01]  /*129d0*/  MUFU.EX2 R48, R42 ;  /* 0x0000002a00307308 */ /* 0x000fe20000000800 */
[----:B------:R-:W-:Y:S04]  /*129e0*/  FADD.FTZ R124, R124, R125 ;  /* 0x0000007d7c7c7221 */ /* 0x000fe80000010000 */
[----:B------:R-:W-:Y:S01]  /*129f0*/  FADD.FTZ R124, R121, R124 ;  /* 0x0000007c797c7221 */ /* 0x000fe20000010000 */
[----:B------:R-:W-:Y:S01]  /*12a00*/  MOV R121, R0 ;  /* 0x0000000000797202 */ /* 0x000fe20000000f00 */
[C---:B-1----:R-:W-:Y:S03]  /*12a10*/  HMMA.16816.F32.BF16 R4, R20.reuse, R104, R4 ;  /* 0x000000681404723c */ /* 0x042fe60000041804 */
        /* <DEDUP_REMOVED lines=11> */
[----:B------:R-:W1:Y:S07]  /*12ad0*/  LDSM.16.MT88.4 R24, [R140+0xb800] ;  /* 0x00b800008c18783b */ /* 0x000e6e0000004200 */
[----:B------:R-:W-:Y:S01]  /*12ae0*/  MUFU.EX2 R107, R107 ;  /* 0x0000006b006b7308 */ /* 0x000fe20000000800 */
[C---:B--2---:R-:W-:Y:S09]  /*12af0*/  HMMA.16816.F32.BF16 R76, R20.reuse, R100, R76 ;  /* 0x00000064144c723c */ /* 0x044ff2000004184c */
[----:B------:R-:W2:Y:S01]  /*12b00*/  MUFU.EX2 R104, R104 ;  /* 0x0000006800687308 */ /* 0x000ea20000000800 */
[C---:B------:R-:W-:Y:S01]  /*12b10*/  HMMA.16816.F32.BF16 R80, R20.reuse, R102, R80 ;  /* 0x000000661450723c */ /* 0x040fe20000041850 */
[----:B------:R-:W4:Y:S08]  /*12b20*/  LDSM.16.MT88.4 R100, [R142+0xd800] ;  /* 0x00d800008e64783b */ /* 0x000f300000004200 */
[----:B------:R-:W5:Y:S01]  /*12b30*/  MUFU.EX2 R106, R106 ;  /* 0x0000006a006a7308 */ /* 0x000f620000000800 */
[C---:B-1----:R-:W-:Y:S08]  /*12b40*/  HMMA.16816.F32.BF16 R84, R20.reuse, R24, R84 ;  /* 0x000000181454723c */ /* 0x042ff00000041854 */
[C---:B------:R-:W-:Y:S01]  /*12b50*/  HMMA.16816.F32.BF16 R88, R20.reuse, R26, R88 ;  /* 0x0000001a1458723c */ /* 0x040fe20000041858 */
[----:B------:R-:W1:Y:S07]  /*12b60*/  LDSM.16.MT88.4 R24, [R140+0xd800] ;  /* 0x00d800008c18783b */ /* 0x000e6e0000004200 */
[C---:B----4-:R-:W-:Y:S03]  /*12b70*/  HMMA.16816.F32.BF16 R92, R20.reuse, R100, R92 ;  /* 0x00000064145c723c */ /* 0x050fe6000004185c */
[-C--:B------:R-:W-:Y:S01]  /*12b80*/  FFMA.FTZ R101, R35, R3.reuse, -R128 ;  /* 0x0000000323657223 */ /* 0x080fe20000010880 */
[----:B------:R-:W-:Y:S01]  /*12b90*/  FADD.FTZ R100, R171, R168 ;  /* 0x000000a8ab647221 */ /* 0x000fe20000010000 */
[----:B------:R-:W4:Y:S01]  /*12ba0*/  LDSM.16.MT88.4 R32, [R140+0x9c00] ;  /* 0x009c00008c20783b */ /* 0x000f220000004200 */
[-CC-:B------:R-:W-:Y:S01]  /*12bb0*/  FFMA.FTZ R168, R37, R3.reuse, -R130.reuse ;  /* 0x0000000325a87223 */ /* 0x180fe20000010882 */
[-CC-:B------:R-:W-:Y:S01]  /*12bc0*/  FFMA.FTZ R171, R40, R3.reuse, -R130.reuse ;  /* 0x0000000328ab7223 */ /* 0x180fe20000010882 */
[C---:B------:R-:W-:Y:S01]  /*12bd0*/  HMMA.16816.F32.BF16 R96, R20.reuse, R102, R96 ;  /* 0x000000661460723c */ /* 0x040fe20000041860 */
[----:B------:R2:W5:Y:S02]  /*12be0*/  MUFU.EX2 R118, R101 ;  /* 0x0000006500767308 */ /* 0x0005640000000800 */
[-CC-:B------:R-:W-:Y:S01]  /*12bf0*/  FFMA.FTZ R40, R49, R3.reuse, -R130.reuse ;  /* 0x0000000331287223 */ /* 0x180fe20000010882 */
[-CC-:B------:R-:W-:Y:S01]  /*12c00*/  FFMA.FTZ R103, R52, R3.reuse, -R130.reuse ;  /* 0x0000000334677223 */ /* 0x180fe20000010882 */
[----:B---3--:R-:W-:Y:S01]  /*12c10*/  LDSM.16.MT88.4 R36, [R140+0xc000] ;  /* 0x00c000008c24783b */ /* 0x008fe20000004200 */
[-C--:B------:R-:W-:Y:S01]  /*12c20*/  FFMA.FTZ R102, R53, R3.reuse, -R130 ;  /* 0x0000000335667223 */ /* 0x080fe20000010882 */
[----:B------:R-:W-:Y:S01]  /*12c30*/  FADD.FTZ R133, R133, R100 ;  /* 0x0000006485857221 */ /* 0x000fe20000010000 */
[-C--:B------:R-:W-:Y:S03]  /*12c40*/  FFMA.FTZ R100, R57, R3.reuse, -R130 ;  /* 0x0000000339647223 */ /* 0x080fe60000010882 */
[----:B------:R-:W-:Y:S01]  /*12c50*/  MUFU.EX2 R49, R41 ;  /* 0x0000002900317308 */ /* 0x000fe20000000800 */
[-C--:B------:R-:W-:Y:S01]  /*12c60*/  FFMA.FTZ R128, R67, R3.reuse, -R128 ;  /* 0x0000000343807223 */ /* 0x080fe20000010880 */
[----:B------:R-:W-:Y:S04]  /*12c70*/  FADD.FTZ R132, R132, R133 ;  /* 0x0000008584847221 */ /* 0x000fe80000010000 */
[----:B------:R-:W-:Y:S04]  /*12c80*/  FADD.FTZ R137, R137, R132 ;  /* 0x0000008489897221 */ /* 0x000fe80000010000 */
[----:B------:R3:W-:Y:S01]  /*12c90*/  MUFU.EX2 R52, R40 ;  /* 0x0000002800347308 */ /* 0x0007e20000000800 */
[-CC-:B--2---:R-:W-:Y:S01]  /*12ca0*/  FFMA.FTZ R101, R56, R3.reuse, -R130.reuse ;  /* 0x0000000338657223 */ /* 0x184fe20000010882 */
[----:B------:R-:W-:Y:S01]  /*12cb0*/  FFMA.FTZ R130, R65, R3, -R130 ;  /* 0x0000000341827223 */ /* 0x000fe20000010882 */
[----:B------:R-:W-:Y:S04]  /*12cc0*/  FADD.FTZ R170, R170, R137 ;  /* 0x00000089aaaa7221 */ /* 0x000fe80000010000 */
[----:B------:R-:W-:Y:S01]  /*12cd0*/  FADD.FTZ R127, R127, R170 ;  /* 0x000000aa7f7f7221 */ /* 0x000fe20000010000 */
[C---:B-1----:R-:W-:Y:S02]  /*12ce0*/  HMMA.16816.F32.BF16 R12, R20.reuse, R24, R12 ;  /* 0x00000018140c723c */ /* 0x042fe4000004180c */
[----:B------:R-:W1:Y:S01]  /*12cf0*/  MUFU.EX2 R168, R168 ;  /* 0x000000a800a87308 */ /* 0x000e620000000800 */
[----:B------:R-:W-:Y:S04]  /*12d00*/  FADD.FTZ R120, R120, R127 ;  /* 0x0000007f78787221 */ /* 0x000fe80000010000 */
[----:B------:R-:W-:Y:S01]  /*12d10*/  FADD.FTZ R115, R115, R120 ;  /* 0x0000007873737221 */ /* 0x000fe20000010000 */
[----:B------:R-:W-:Y:S01]  /*12d20*/  HMMA.16816.F32.BF16 R16, R20, R26, R16 ;  /* 0x0000001a1410723c */ /* 0x000fe20000041810 */
[----:B------:R-:W2:Y:S03]  /*12d30*/  LDSM.16.MT88.4 R24, [R142+0xbc00] ;  /* 0x00bc00008e18783b */ /* 0x000ea60000004200 */
[----:B------:R-:W1:Y:S01]  /*12d40*/  MUFU.EX2 R171, R171 ;  /* 0x000000ab00ab7308 */ /* 0x000e620000000800 */
[----:B------:R-:W-:Y:S01]  /*12d50*/  F2FP.BF16.F32.PACK_AB R20, R105, R104 ;  /* 0x000000686914723e */ /* 0x000fe200000010ff */
[----:B------:R-:W-:Y:S01]  /*12d60*/  FADD.FTZ R114, R114, R115 ;  /* 0x0000007372727221 */ /* 0x000fe20000010000 */
[----:B-----5:R-:W-:Y:S02]  /*12d70*/  F2FP.BF16.F32.PACK_AB R21, R119, R106 ;  /* 0x0000006a7715723e */ /* 0x020fe400000010ff */
[----:B------:R-:W-:Y:S01]  /*12d80*/  F2FP.BF16.F32.PACK_AB R22, R138, R107 ;  /* 0x0000006b8a16723e */ /* 0x000fe200000010ff */
[----:B------:R-:W-:Y:S01]  /*12d90*/  FADD.FTZ R131, R131, R114 ;  /* 0x0000007283837221 */ /* 0x000fe20000010000 */
[----:B------:R-:W-:Y:S01]  /*12da0*/  F2FP.BF16.F32.PACK_AB R23, R118, R135 ;  /* 0x000000877617723e */ /* 0x000fe200000010ff */
[----:B---3--:R-:W-:Y:S02]  /*12db0*/  LDSM.16.MT88.4 R40, [R140+0xc400] ;  /* 0x00c400008c28783b */ /* 0x008fe40000004200 */
[----:B------:R-:W-:Y:S01]  /*12dc0*/  MUFU.EX2 R53, R103 ;  /* 0x0000006700357308 */ /* 0x000fe20000000800 */
[----:B------:R-:W-:Y:S03]  /*12dd0*/  FADD.FTZ R131, R126, R131 ;  /* 0x000000837e837221 */ /* 0x000fe60000010000 */
[C---:B------:R-:W-:Y:S06]  /*12de0*/  HMMA.16816.F32.BF16 R4, R20.reuse, R28, R4 ;  /* 0x0000001c1404723c */ /* 0x040fec0000041804 */
[----:B------:R-:W3:Y:S02]  /*12df0*/  MUFU.EX2 R56, R102 ;  /* 0x0000006600387308 */ /* 0x000ee40000000800 */
[C---:B------:R-:W-:Y:S01]  /*12e00*/  HMMA.16816.F32.BF16 R8, R20.reuse, R30, R8 ;  /* 0x0000001e1408723c */ /* 0x040fe20000041808 */
[----:B------:R-:W5:Y:S07]  /*12e10*/  LDSM.16.MT88.4 R28, [R140+0xbc00] ;  /* 0x00bc00008c1c783b */ /* 0x000f6e0000004200 */
[----:B------:R-:W-:Y:S01]  /*12e20*/  MUFU.EX2 R57, R101 ;  /* 0x0000006500397308 */ /* 0x000fe20000000800 */
[C---:B----4-:R-:W-:Y:S09]  /*12e30*/  HMMA.16816.F32.BF16 R68, R20.reuse, R32, R68 ;  /* 0x000000201444723c */ /* 0x050ff20000041844 */
[----:B------:R4:W3:Y:S01]  /*12e40*/  MUFU.EX2 R132, R100 ;  /* 0x0000006400847308 */ /* 0x0008e20000000800 */
[C---:B------:R-:W-:Y:S01]  /*12e50*/  HMMA.16816.F32.BF16 R72, R20.reuse, R34, R72 ;  /* 0x000000221448723c */ /* 0x040fe20000041848 */
[----:B------:R-:W1:Y:S08]  /*12e60*/  LDSM.16.MT88.4 R32, [R142+0xdc00] ;  /* 0x00dc00008e20783b */ /* 0x000e700000004200 */
[----:B------:R-:W-:Y:S01]  /*12e70*/  MUFU.EX2 R130, R130 ;  /* 0x0000008200827308 */ /* 0x000fe20000000800 */
[C---:B--2---:R-:W-:Y:S03]  /*12e80*/  HMMA.16816.F32.BF16 R76, R20.reuse, R24, R76 ;  /* 0x00000018144c723c */ /* 0x044fe6000004184c */
[----:B----4-:R-:W-:Y:S05]  /*12e90*/  F2FP.BF16.F32.PACK_AB R100, R61, R60 ;  /* 0x0000003c3d64723e */ /* 0x010fea00000010ff */
[C---:B------:R-:W-:Y:S01]  /*12ea0*/  HMMA.16816.F32.BF16 R80, R20.reuse, R26, R80 ;  /* 0x0000001a1450723c */ /* 0x040fe20000041850 */
[----:B------:R-:W2:Y:S07]  /*12eb0*/  LDSM.16.MT88.4 R24, [R140+0xdc00] ;  /* 0x00dc00008c18783b */ /* 0x000eae0000004200 */
[C---:B-----5:R-:W-:Y:S08]  /*12ec0*/  HMMA.16816.F32.BF16 R84, R20.reuse, R28, R84 ;  /* 0x0000001c1454723c */ /* 0x060ff00000041854 */
[C---:B------:R-:W-:Y:S01]  /*12ed0*/  HMMA.16816.F32.BF16 R88, R20.reuse, R30, R88 ;  /* 0x0000001e1458723c */ /* 0x040fe20000041858 */
[----:B------:R-:W4:Y:S07]  /*12ee0*/  LDSM.16.MT88.4 R28, [R142+0xa000] ;  /* 0x00a000008e1c783b */ /* 0x000f2e0000004200 */
        /* <DEDUP_REMOVED lines=21> */
[----:B------:R-:W5:Y:S07]  /*13040*/  LDSM.16.MT88.4 R36, [R140+0xa400] ;  /* 0x00a400008c24783b */ /* 0x000f6e0000004200 */
[C---:B----4-:R-:W-:Y:S08]  /*13050*/  HMMA.16816.F32.BF16 R92, R20.reuse, R28, R92 ;  /* 0x0000001c145c723c */ /* 0x050ff0000004185c */
[C---:B------:R-:W-:Y:S01]  /*13060*/  HMMA.16816.F32.BF16 R96, R20.reuse, R30, R96 ;  /* 0x0000001e1460723c */ /* 0x040fe20000041860 */
[----:B------:R-:W4:Y:S07]  /*13070*/  LDSM.16.MT88.4 R28, [R142+0xc400] ;  /* 0x00c400008e1c783b */ /* 0x000f2e0000004200 */
        /* <DEDUP_REMOVED lines=10> */
[C---:B-----5:R-:W-:Y:S08]  /*13120*/  HMMA.16816.F32.BF16 R68, R20.reuse, R36, R68 ;  /* 0x000000241444723c */ /* 0x060ff00000041844 */
[C---:B------:R-:W-:Y:S01]  /*13130*/  HMMA.16816.F32.BF16 R72, R20.reuse, R38, R72 ;  /* 0x000000261448723c */ /* 0x040fe20000041848 */
[----:B------:R-:W-:Y:S07]  /*13140*/  LDSM.16.MT88.4 R36, [R140+0xa800] ;  /* 0x00a800008c24783b */ /* 0x000fee0000004200 */
        /* <DEDUP_REMOVED lines=14> */
[----:B---3--:R-:W-:Y:S02]  /*13230*/  F2FP.BF16.F32.PACK_AB R20, R56, R53 ;  /* 0x000000353814723e */ /* 0x008fe400000010ff */
[----:B------:R-:W-:Y:S07]  /*13240*/  F2FP.BF16.F32.PACK_AB R22, R132, R57 ;  /* 0x000000398416723e */ /* 0x000fee00000010ff */
[C---:B----4-:R-:W-:Y:S08]  /*13250*/  HMMA.16816.F32.BF16 R4, R20.reuse, R28, R4 ;  /* 0x0000001c1404723c */ /* 0x050ff00000041804 */
[C---:B------:R-:W-:Y:S01]  /*13260*/  HMMA.16816.F32.BF16 R8, R20.reuse, R30, R8 ;  /* 0x0000001e1408723c */ /* 0x040fe20000041808 */
[----:B------:R-:W3:Y:S07]  /*13270*/  LDSM.16.MT88.4 R28, [R140+0xe800] ;  /* 0x00e800008c1c783b */ /* 0x000eee0000004200 */
[C---:B------:R-:W-:Y:S01]  /*13280*/  HMMA.16816.F32.BF16 R68, R20.reuse, R36, R68 ;  /* 0x000000241444723c */ /* 0x040fe20000041844 */
[----:B------:R-:W-:Y:S07]  /*13290*/  MUFU.EX2 R36, R62 ;  /* 0x0000003e00247308 */ /* 0x000fee0000000800 */
[C---:B------:R-:W-:Y:S03]  /*132a0*/  HMMA.16816.F32.BF16 R72, R20.reuse, R38, R72 ;  /* 0x000000261448723c */ /* 0x040fe60000041848 */
[----:B------:R-:W4:Y:S05]  /*132b0*/  MUFU.EX2 R37, R63 ;  /* 0x0000003f00257308 */ /* 0x000f2a0000000800 */
[C---:B-1----:R-:W-:Y:S05]  /*132c0*/  HMMA.16816.F32.BF16 R76, R20.reuse, R32, R76 ;  /* 0x00000020144c723c */ /* 0x042fea000004184c */
[----:B------:R-:W1:Y:S03]  /*132d0*/  MUFU.EX2 R39, R64 ;  /* 0x0000004000277308 */ /* 0x000e660000000800 */
[C---:B------:R-:W-:Y:S01]  /*132e0*/  HMMA.16816.F32.BF16 R80, R20.reuse, R34, R80 ;  /* 0x000000221450723c */ /* 0x040fe20000041850 */
[----:B------:R-:W5:Y:S06]  /*132f0*/  LDSM.16.MT88.4 R32, [R140+0xac00] ;  /* 0x00ac00008c20783b */ /* 0x000f6c0000004200 */
[----:B------:R-:W-:Y:S01]  /*13300*/  MUFU.EX2 R38, R66 ;  /* 0x0000004200267308 */ /* 0x000fe20000000800 */
[----:B----4-:R-:W-:Y:S01]  /*13310*/  F2FP.BF16.F32.PACK_AB R101, R37, R36 ;  /* 0x000000242565723e */ /* 0x010fe200000010ff */
[C---:B------:R-:W-:Y:S08]  /*13320*/  HMMA.16816.F32.BF16 R84, R20.reuse, R40, R84 ;  /* 0x000000281454723c */ /* 0x040ff00000041854 */
[----:B------:R-:W4:Y:S01]  /*13330*/  MUFU.EX2 R41, R128 ;  /* 0x0000008000297308 */ /* 0x000f220000000800 */
[----:B-1----:R-:W-:Y:S01]  /*13340*/  F2FP.BF16.F32.PACK_AB R102, R130, R39 ;  /* 0x000000278266723e */ /* 0x002fe200000010ff */
[C---:B------:R-:W-:Y:S08]  /*13350*/  HMMA.16816.F32.BF16 R88, R20.reuse, R42, R88 ;  /* 0x0000002a1458723c */ /* 0x040ff00000041858 */
[C---:B--2---:R-:W-:Y:S03]  /*13360*/  HMMA.16816.F32.BF16 R92, R20.reuse, R24, R92 ;  /* 0x00000018145c723c */ /* 0x044fe6000004185c */
[----:B----4-:R-:W-:Y:S05]  /*13370*/  F2FP.BF16.F32.PACK_AB R103, R41, R38 ;  /* 0x000000262967723e */ /* 0x010fea00000010ff */
[C---:B------:R-:W-:Y:S01]  /*13380*/  HMMA.16816.F32.BF16 R96, R20.reuse, R26, R96 ;  /* 0x0000001a1460723c */ /* 0x040fe20000041860 */
[----:B------:R-:W1:Y:S07]  /*13390*/  LDSM.16.MT88.4 R24, [R142+0xcc00] ;  /* 0x00cc00008e18783b */ /* 0x000e6e0000004200 */
[C---:B---3--:R-:W-:Y:S03]  /*133a0*/  HMMA.16816.F32.BF16 R12, R20.reuse, R28, R12 ;  /* 0x0000001c140c723c */ /* 0x048fe6000004180c */
[----:B------:R-:W-:Y:S04]  /*133b0*/  FADD.FTZ R29, R113, R124 ;  /* 0x0000007c711d7221 */ /* 0x000fe80000010000 */
[----:B------:R-:W-:Y:S01]  /*133c0*/  FADD.FTZ R29, R112, R29 ;  /* 0x0000001d701d7221 */ /* 0x000fe20000010000 */
[----:B------:R-:W-:Y:S03]  /*133d0*/  HMMA.16816.F32.BF16 R16, R20, R30, R16 ;  /* 0x0000001e1410723c */ /* 0x000fe60000041810 */
[----:B------:R-:W-:Y:S01]  /*133e0*/  FADD.FTZ R20, R106, R131 ;  /* 0x000000836a147221 */ /* 0x000fe20000010000 */
[----:B------:R-:W-:Y:S03]  /*133f0*/  FADD.FTZ R122, R122, R29 ;  /* 0x0000001d7a7a7221 */ /* 0x000fe60000010000 */
[----:B------:R-:W-:Y:S01]  /*13400*/  FADD.FTZ R20, R119, R20 ;  /* 0x0000001477147221 */ /* 0x000fe20000010000 */
[C---:B------:R-:W-:Y:S01]  /*13410*/  HMMA.16816.F32.BF16 R112, R100.reuse, R108, R4 ;  /* 0x0000006c6470723c */ /* 0x040fe20000041804 */
[----:B------:R-:W2:Y:S04]  /*13420*/  LDSM.16.MT88.4 R4, [R140+0xcc00] ;  /* 0x00cc00008c04783b */ /* 0x000ea80000004200 */
        /* <DEDUP_REMOVED lines=8> */
[C---:B-----5:R-:W-:Y:S03]  /*134b0*/  HMMA.16816.F32.BF16 R68, R100.reuse, R32, R68 ;  /* 0x000000206444723c */ /* 0x060fe60000041844 */
[----:B------:R-:W-:Y:S01]  /*134c0*/  FADD.FTZ R107, R107, R22 ;  /* 0x000000166b6b7221 */ /* 0x000fe20000010000 */
[----:B------:R-:W-:Y:S01]  /*134d0*/  FADD.FTZ R169, R169, R118 ;  /* 0x00000076a9a97221 */ /* 0x000fe20000010000 */
[----:B------:R-:W4:Y:S02]  /*134e0*/  LDSM.16.MT88.4 R20, [R140+0xec00] ;  /* 0x00ec00008c14783b */ /* 0x000f240000004200 */
        /* <DEDUP_REMOVED lines=42> */
.L_x_3176:
[----:B------:R1:W5:Y:S01]  /*13790*/  LD.E R11, desc[UR4][R116.64+0xd8] ;  /* 0x0000d804740b7980 */ /* 0x000362000c101900 */
[----:B------:R-:W-:Y:S01]  /*137a0*/  UMOV UR6, 0xffffffff ;  /* 0xffffffff00067882 */ /* 0x000fe20000000000 */
[----:B------:R-:W2:Y:S02]  /*137b0*/  S2R R9, SR_TID.X ;  /* 0x0000000000097919 */ /* 0x000ea40000002100 */
[C---:B--2---:R-:W-:Y:S01]  /*137c0*/  IMAD.SHL.U32 R7, R9.reuse, 0x8, RZ ;  /* 0x0000000809077824 */ /* 0x044fe200078e00ff */
[----:B------:R-:W-:-:S04]  /*137d0*/  LOP3.LUT R8, R9, 0x3, RZ, 0xc0, !PT ;  /* 0x0000000309087812 */ /* 0x000fc800078ec0ff */
[----:B------:R-:W-:-:S04]  /*137e0*/  LOP3.LUT R6, R7, 0xc0, RZ, 0xc0, !PT ;  /* 0x000000c007067812 */ /* 0x000fc800078ec0ff */
[----:B------:R-:W-:Y:S01]  /*137f0*/  LOP3.LUT R6, R6, 0x18, R9, 0xf8, !PT ;  /* 0x0000001806067812 */ /* 0x000fe200078ef809 */
        /* <DEDUP_REMOVED lines=8> */
.L_x_3194:
[----:B------:R-:W1:Y:S01]  /*13880*/  S2UR UR6, SR_CgaCtaId ;  /* 0x00000000000679c3 */ /* 0x000e620000008800 */
[----:B------:R-:W4:Y:S01]  /*13890*/  MUFU.RCP R4, R10 ;  /* 0x0000000a00047308 */ /* 0x000f220000001000 */
[----:B--23--:R-:W-:Y:S01]  /*138a0*/  FADD.FTZ R12, R12, R14 ;  /* 0x0000000e0c0c7221 */ /* 0x00cfe20000010000 */
[C---:B------:R-:W-:Y:S01]  /*138b0*/  SHF.L.U32 R3, R9.reuse, 0x4, RZ ;  /* 0x0000000409037819 */ /* 0x040fe200000006ff */
[----:B------:R-:W-:Y:S01]  /*138c0*/  UMOV UR7, 0x400 ;  /* 0x0000040000077882 */ /* 0x000fe20000000000 */
[----:B------:R-:W-:Y:S02]  /*138d0*/  FSETP.NE.FTZ.AND P2, PT, R10, RZ, PT ;  /* 0x000000ff0a00720b */ /* 0x000fe40003f55000 */
[----:B------:R-:W-:Y:S02]  /*138e0*/  SHF.L.U32 R5, R9, 0x3, RZ ;  /* 0x0000000309057819 */ /* 0x000fe400000006ff */
[----:B------:R-:W2:Y:S01]  /*138f0*/  MUFU.RCP R13, R12 ;  /* 0x0000000c000d7308 */ /* 0x000ea20000001000 */
[----:B------:R-:W-:-:S02]  /*13900*/  LOP3.LUT R3, R3, 0x3e00, RZ, 0xc0, !PT ;  /* 0x00003e0003037812 */ /* 0x000fc400078ec0ff */
[----:B------:R-:W-:Y:S02]  /*13910*/  FSETP.NE.FTZ.AND P1, PT, R12, RZ, PT ;  /* 0x000000ff0c00720b */ /* 0x000fe40003f35000 */
[----:B------:R-:W-:Y:S02]  /*13920*/  LOP3.LUT R5, R5, 0x20, RZ, 0xc0, !PT ;  /* 0x0000002005057812 */ /* 0x000fe400078ec0ff */
[----:B------:R-:W-:Y:S02]  /*13930*/  LEA R3, R8, R3, 0x1 ;  /* 0x0000000308037211 */ /* 0x000fe400078e08ff */
[----:B----4-:R-:W-:Y:S02]  /*13940*/  FSEL R4, R4, 1, P2 ;  /* 0x3f80000004047808 */ /* 0x010fe40001000000 */
[----:B------:R-:W-:-:S03]  /*13950*/  IADD3 R3, PT, PT, R6, R3, R5 ;  /* 0x0000000306037210 */ /* 0x000fc60007ffe005 */
[C---:B------:R-:W-:Y:S01]  /*13960*/  FMUL.FTZ R112, R4.reuse, R112 ;  /* 0x0000007004707220 */ /* 0x040fe20000410000 */
[----:B-1----:R-:W-:Y:S01]  /*13970*/  ULEA UR6, UR6, UR7, 0x18 ;  /* 0x0000000706067291 */ /* 0x002fe2000f8ec0ff */
        /* <DEDUP_REMOVED lines=20> */
[----:B--2---:R-:W-:Y:S01]  /*13ac0*/  FSEL R13, R13, 1, P1 ;  /* 0x3f8000000d0d7808 */ /* 0x004fe20000800000 */
[C---:B------:R-:W-:Y:S01]  /*13ad0*/  FMUL.FTZ R105, R4.reuse, R105 ;  /* 0x0000006904697220 */ /* 0x040fe20000410000 */
[C---:B------:R-:W-:Y:S01]  /*13ae0*/  FMUL.FTZ R100, R4.reuse, R100 ;  /* 0x0000006404647220 */ /* 0x040fe20000410000 */
[----:B------:R-:W-:Y:S01]  /*13af0*/  FMUL.FTZ R101, R4, R101 ;  /* 0x0000006504657220 */ /* 0x000fe20000410000 */
[----:B------:R-:W-:Y:S01]  /*13b00*/  SHF.L.U32 R4, R9, 0x2, RZ ;  /* 0x0000000209047819 */ /* 0x000fe200000006ff */
[C---:B------:R-:W-:Y:S01]  /*13b10*/  FMUL.FTZ R114, R13.reuse, R114 ;  /* 0x000000720d727220 */ /* 0x040fe20000410000 */
[----:B------:R-:W-:Y:S01]  /*13b20*/  FMUL.FTZ R115, R13, R115 ;  /* 0x000000730d737220 */ /* 0x000fe20000410000 */
[----:B------:R-:W-:Y:S01]  /*13b30*/  LEA R3, R3, UR6, 0x1 ;  /* 0x0000000603037c11 */ /* 0x000fe2000f8e08ff */
[C---:B------:R-:W-:Y:S01]  /*13b40*/  FMUL.FTZ R110, R13.reuse, R110 ;  /* 0x0000006e0d6e7220 */ /* 0x040fe20000410000 */
[C---:B------:R-:W-:Y:S01]  /*13b50*/  LOP3.LUT R5, R4.reuse, 0x20, RZ, 0xc0, !PT ;  /* 0x0000002004057812 */ /* 0x040fe200078ec0ff */
        /* <DEDUP_REMOVED lines=76> */
[----:B------:R-:W4:Y:S04]  /*14020*/  LD.E.64 R18, desc[UR4][R116.64+0x90] ;  /* 0x0000900474127980 */ /* 0x000f28000c101b00 */
[----:B------:R1:W5:Y:S04]  /*14030*/  LD.E.64 R36, desc[UR4][R116.64+0xa0] ;  /* 0x0000a00474247980 */ /* 0x000368000c101b00 */
[----:B------:R-:W2:Y:S04]  /*14040*/  @!P0 LD.E.64 R20, desc[UR4][R116.64+0x80] ;  /* 0x0000800474148980 */ /* 0x000ea8000c101b00 */
[----:B------:R1:W5:Y:S01]  /*14050*/  LD.E.64 R38, desc[UR4][R116.64+0x70] ;  /* 0x0000700474267980 */ /* 0x000362000c101b00 */
[----:B---3--:R-:W-:-:S13]  /*14060*/  ISETP.NE.AND P6, PT, R4, RZ, PT ;  /* 0x000000ff0400720c */ /* 0x008fda0003fc5270 */
[----:B------:R-:W3:Y:S04]  /*14070*/  @!P6 LD.E R6, desc[UR4][R116.64+0x60] ;  /* 0x000060047406e980 */ /* 0x000ee8000c101900 */
[----:B-1----:R-:W3:Y:S01]  /*14080*/  @!P6 LD.E R5, desc[UR4][R116.64+0xb4] ;  /* 0x0000b4047405e980 */ /* 0x002ee2000c101900 */
[----:B------:R-:W1:Y:S01]  /*14090*/  @P2 MUFU.LG2 R10, R10 ;  /* 0x0000000a000a2308 */ /* 0x000e620000000c00 */
[----:B--2---:R-:W-:-:S07]  /*140a0*/  @!P0 IMAD R13, R21, R154, RZ ;  /* 0x0000009a150d8224 */ /* 0x004fce00078e02ff */
[----:B------:R-:W2:Y:S01]  /*140b0*/  @P1 MUFU.LG2 R12, R12 ;  /* 0x0000000c000c1308 */ /* 0x000ea20000000c00 */
[----:B------:R-:W-:Y:S01]  /*140c0*/  @!P0 IMAD.WIDE.U32 R20, R20, R154, RZ ;  /* 0x0000009a14148225 */ /* 0x000fe200078e00ff */
[----:B------:R-:W-:Y:S02]  /*140d0*/  ISETP.NE.AND P5, PT, R8, RZ, PT ;  /* 0x000000ff0800720c */ /* 0x000fe40003fa5270 */
[----:B------:R-:W-:Y:S02]  /*140e0*/  SHF.R.U32.HI R3, RZ, 0x2, R9 ;  /* 0x00000002ff037819 */ /* 0x000fe40000011609 */
[----:B------:R-:W-:Y:S02]  /*140f0*/  IADD3 R8, PT, PT, -R156, R159, RZ ;  /* 0x0000009f9c087210 */ /* 0x000fe40007ffe1ff */
[----:B------:R-:W-:Y:S01]  /*14100*/  LOP3.LUT R16, R7, 0x18, RZ, 0xc0, !PT ;  /* 0x0000001807107812 */ /* 0x000fe200078ec0ff */
[----:B-1----:R-:W-:Y:S01]  /*14110*/  @P2 FMUL.FTZ R14, R10, 0.69314718246459960938 ;  /* 0x3f3172180a0e2820 */ /* 0x002fe20000410000 */
[----:B------:R-:W-:-:S02]  /*14120*/  @!P0 IADD3 R13, PT, PT, R21, R13, RZ ;  /* 0x0000000d150d8210 */ /* 0x000fc40007ffe0ff */
[----:B------:R-:W-:Y:S01]  /*14130*/  @!P0 MOV R10, R20 ;  /* 0x00000014000a8202 */ /* 0x000fe20000000f00 */
[----:B----4-:R-:W-:Y:S01]  /*14140*/  @P0 IMAD.WIDE.U32 R20, R40, R158, RZ ;  /* 0x0000009e28140225 */ /* 0x010fe200078e00ff */
[----:B------:R-:W-:Y:S02]  /*14150*/  MOV R17, RZ ;  /* 0x000000ff00117202 */ /* 0x000fe40000000f00 */
[----:B------:R-:W-:Y:S01]  /*14160*/  MOV R4, 0x7f800000 ;  /* 0x7f80000000047802 */ /* 0x000fe20000000f00 */
[----:B-----5:R-:W-:Y:S01]  /*14170*/  @P2 FFMA.FTZ R4, R11, R2, R14 ;  /* 0x000000020b042223 */ /* 0x020fe2000001000e */
[-C--:B------:R-:W-:Y:S01]  /*14180*/  ISETP.GE.AND P3, PT, R164, R8.reuse, PT ;  /* 0x00000008a400720c */ /* 0x080fe20003f66270 */
[----:B--2---:R-:W-:Y:S01]  /*14190*/  @P1 FMUL.FTZ R14, R12, 0.69314718246459960938 ;  /* 0x3f3172180c0e1820 */ /* 0x004fe20000410000 */
[----:B------:R-:W-:Y:S01]  /*141a0*/  ISETP.GE.AND P4, PT, R3, R8, PT ;  /* 0x000000080300720c */ /* 0x000fe20003f86270 */
[----:B------:R-:W-:Y:S01]  /*141b0*/  IMAD R8, R19, R153, RZ ;  /* 0x0000009913087224 */ /* 0x000fe200078e02ff */
[----:B------:R-:W-:Y:S01]  /*141c0*/  @P0 MOV R10, R20 ;  /* 0x00000014000a0202 */ /* 0x000fe20000000f00 */
[----:B------:R-:W-:Y:S01]  /*141d0*/  IMAD.WIDE.U32 R16, R156, R40, R16 ;  /* 0x000000289c107225 */ /* 0x000fe200078e0010 */
[----:B------:R-:W-:-:S03]  /*141e0*/  MOV R2, 0x7f800000 ;  /* 0x7f80000000027802 */ /* 0x000fc60000000f00 */
[C---:B------:R-:W-:Y:S02]  /*141f0*/  @P0 IMAD R12, R41.reuse, R158, RZ ;  /* 0x0000009e290c0224 */ /* 0x040fe400078e02ff */
[----:B------:R-:W-:Y:S02]  /*14200*/  IMAD R7, R41, R156, RZ ;  /* 0x0000009c29077224 */ /* 0x000fe400078e02ff */
[----:B------:R-:W-:-:S04]  /*14210*/  IMAD.WIDE.U32 R18, R18, R153, RZ ;  /* 0x0000009912127225 */ /* 0x000fc800078e00ff */
[----:B------:R-:W-:Y:S01]  /*14220*/  @P1 FFMA.FTZ R2, R11, R0, R14 ;  /* 0x000000000b021223 */ /* 0x000fe2000001000e */
[----:B------:R-:W-:Y:S02]  /*14230*/  @P0 IADD3 R13, PT, PT, R21, R12, RZ ;  /* 0x0000000c150d0210 */ /* 0x000fe40007ffe0ff */
[----:B------:R-:W-:Y:S02]  /*14240*/  IADD3 R0, PT, PT, R17, R7, RZ ;  /* 0x0000000711007210 */ /* 0x000fe40007ffe0ff */
[----:B------:R-:W-:Y:S02]  /*14250*/  IADD3 R8, PT, PT, R19, R8, RZ ;  /* 0x0000000813087210 */ /* 0x000fe40007ffe0ff */
[----:B------:R-:W-:-:S04]  /*14260*/  IADD3 R10, P2, P1, R18, R16, R10 ;  /* 0x00000010120a7210 */ /* 0x000fc8000795e00a */
[----:B------:R-:W-:Y:S01]  /*14270*/  IADD3.X R11, PT, PT, R8, R0, R13, P2, P1 ;  /* 0x00000000080b7210 */ /* 0x000fe200017e240d */
        /* <DEDUP_REMOVED lines=8> */
.L_x_3185:
[----:B------:R-:W-:Y:S05]  /*14300*/  WARPSYNC.ALL ;  /* 0x0000000000007948 */ /* 0x000fea0003800000 */
[----:B------:R-:W-:Y:S06]  /*14310*/  BAR.SYNC.DEFER_BLOCKING 0x0 ;  /* 0x0000000000007b1d */ /* 0x000fec0000010000 */
        /* <DEDUP_REMOVED lines=22> */
.L_x_3187:
[----:B------:R-:W-:Y:S05]  /*14480*/  BSYNC.RECONVERGENT B0 ;  /* 0x0000000000007941 */ /* 0x000fea0003800200 */
.L_x_3186:
        /* <DEDUP_REMOVED lines=10> */
.L_x_3189:
[----:B------:R-:W-:Y:S05]  /*14530*/  BSYNC.RECONVERGENT B0 ;  /* 0x0000000000007941 */ /* 0x000fea0003800200 */
.L_x_3188:
[----:B------:R-:W-:-:S04]  /*14540*/  MOV R153, 0x0 ;  /* 0x0000000000997802 */ /* 0x000fc80000000f00 */
[----:B-1234-:R-:W-:Y:S05]  /*14550*/  @P3 RET.REL.NODEC R152 `(_ZN5flash24flash_fwd_splitkv_kernelI23Flash_fwd_kernel_traitsILi96ELi64ELi128ELi4ELb0ELb0EN7cutlass10bfloat16_tE19Flash_kernel_traitsILi96ELi64ELi128ELi4ES3_EELb0ELb0ELb0ELb0ELb1ELb0ELb0ELb1EEEvNS_16Flash_fwd_paramsE) ;  /* 0xfffffeb898a83950 */ /* 0x01efea0003c3ffff */
        /* <DEDUP_REMOVED lines=14> */
[----:B-1----:R-:W-:Y:S05]  /*14640*/  RET.REL.NODEC R152 `(_ZN5flash24flash_fwd_splitkv_kernelI23Flash_fwd_kernel_traitsILi96ELi64ELi128ELi4ELb0ELb0EN7cutlass10bfloat16_tE19Flash_kernel_traitsILi96ELi64ELi128ELi4ES3_EELb0ELb0ELb0ELb0ELb1ELb0ELb0ELb1EEEvNS_16Flash_fwd_paramsE) ;  /* 0xfffffeb8986c7950 */ /* 0x002fea0003c3ffff */
.L_x_3184:
[----:B------:R-:W-:Y:S01]  /*14650*/  MOV R4, 0x2 ;  /* 0x0000000200047802 */ /* 0x000fe20000000f00 */
[----:B------:R-:W-:Y:S01]  /*14660*/  IMAD.MOV.U32 R3, RZ, RZ, 0x1f ;  /* 0x0000001fff037424 */ /* 0x000fe200078e00ff */
[----:B------:R-:W-:-:S07]  /*14670*/  MOV R5, 0xffffffff ;  /* 0xffffffff00057802 */ /* 0x000fce0000000f00 */
[----:B-----5:R-:W-:Y:S05]  /*14680*/  WARPSYNC.COLLECTIVE R5, `(.L_x_3190) ;  /* 0x0000000005087348 */ /* 0x020fea0003c00000 */
[----:B------:R1:W2:Y:S02]  /*14690*/  SHFL.BFLY P0, R14, R169, R4, R3 ;  /* 0x0c000004a90e7389 */ /* 0x0002a40000000003 */
[----:B-12--5:R-:W-:Y:S05]  /*146a0*/  ENDCOLLECTIVE ;  /* 0x000000000000791b */ /* 0x026fea0003800000 */
.L_x_3190:
[----:B------:R-:W-:Y:S02]  /*146b0*/  IMAD.MOV.U32 R10, RZ, RZ, R14 ;  /* 0x000000ffff0a7224 */ /* 0x000fe400078e000e */
[----:B------:R-:W-:Y:S02]  /*146c0*/  IMAD.MOV.U32 R4, RZ, RZ, 0x1 ;  /* 0x00000001ff047424 */ /* 0x000fe400078e00ff */
[----:B------:R-:W-:-:S05]  /*146d0*/  FADD.FTZ R13, R10, R169 ;  /* 0x000000a90a0d7221 */ /* 0x000fca0000010000 */
[----:B------:R-:W-:-:S07]  /*146e0*/  MOV R169, R13 ;  /* 0x0000000d00a97202 */ /* 0x000fce0000000f00 */
[----:B------:R-:W-:Y:S05]  /*146f0*/  WARPSYNC.COLLECTIVE R5, `(.L_x_3191) ;  /* 0x0000000005087348 */ /* 0x000fea0003c00000 */
[----:B------:R1:W2:Y:S02]  /*14700*/  SHFL.BFLY P0, R14, R169, R4, R3 ;  /* 0x0c000004a90e7389 */ /* 0x0002a40000000003 */
[----:B-12---:R-:W-:Y:S05]  /*14710*/  ENDCOLLECTIVE ;  /* 0x000000000000791b */ /* 0x006fea0003800000 */
.L_x_3191:
[----:B------:R-:W-:Y:S01]  /*14720*/  MOV R169, R168 ;  /* 0x000000a800a97202 */ /* 0x000fe20000000f00 */
[----:B------:R-:W-:Y:S01]  /*14730*/  IMAD.MOV.U32 R4, RZ, RZ, 0x2 ;  /* 0x00000002ff047424 */ /* 0x000fe200078e00ff */
[----:B------:R-:W-:-:S07]  /*14740*/  MOV R10, R14 ;  /* 0x0000000e000a7202 */ /* 0x000fce0000000f00 */
[----:B------:R-:W-:Y:S05]  /*14750*/  WARPSYNC.COLLECTIVE R5, `(.L_x_3192) ;  /* 0x0000000005087348 */ /* 0x000fea0003c00000 */
[----:B------:R1:W2:Y:S02]  /*14760*/  SHFL.BFLY P0, R14, R169, R4, R3 ;  /* 0x0c000004a90e7389 */ /* 0x0002a40000000003 */
[----:B-12---:R-:W-:Y:S05]  /*14770*/  ENDCOLLECTIVE ;  /* 0x000000000000791b */ /* 0x006fea0003800000 */
.L_x_3192:
[----:B------:R-:W-:Y:S01]  /*14780*/  FADD.FTZ R10, R13, R10 ;  /* 0x0000000a0d0a7221 */ /* 0x000fe20000010000 */
[----:B------:R-:W-:Y:S01]  /*14790*/  FADD.FTZ R12, R14, R168 ;  /* 0x000000a80e0c7221 */ /* 0x000fe20000010000 */
[----:B------:R-:W-:-:S04]  /*147a0*/  MOV R4, 0x1 ;  /* 0x0000000100047802 */ /* 0x000fc80000000f00 */
[----:B------:R-:W-:-:S07]  /*147b0*/  MOV R169, R12 ;  /* 0x0000000c00a97202 */ /* 0x000fce0000000f00 */
[----:B------:R-:W-:Y:S05]  /*147c0*/  WARPSYNC.COLLECTIVE R5, `(.L_x_3193) ;  /* 0x0000000005087348 */ /* 0x000fea0003c00000 */
[----:B------:R1:W2:Y:S02]  /*147d0*/  SHFL.BFLY P0, R14, R169, R4, R3 ;  /* 0x0c000004a90e7389 */ /* 0x0002a40000000003 */
[----:B-12---:R-:W-:Y:S05]  /*147e0*/  ENDCOLLECTIVE ;  /* 0x000000000000791b */ /* 0x006fea0003800000 */
.L_x_3193:
[----:B------:R-:W-:Y:S05]  /*147f0*/  BRA `(.L_x_3194) ;  /* 0xfffffff000207947 */ /* 0x000fea000383ffff */
.L_x_3195:
        /* <DEDUP_REMOVED lines=16> */
.L_x_11616:


//--------------------- .text._ZN5flash24flash_fwd_splitkv_kernelI23Flash_fwd_kernel_traitsILi96ELi64ELi128ELi4ELb0ELb0EN7cutlass10bfloat16_tE19Flash_kernel_traitsILi96ELi64ELi128ELi4ES3_EELb0ELb0ELb0ELb0ELb1ELb1ELb0ELb1EEEvNS_16Flash_fwd_paramsE --------------------------
	.section	.text._ZN5flash24flash_fwd_splitkv_kernelI23Flash_fwd_kernel_traitsILi96ELi64ELi128ELi4ELb0ELb0EN7cutlass10bfloat16_tE19Flash_kernel_traitsILi96ELi64ELi128ELi4ES3_EELb0ELb0ELb0ELb0ELb1ELb1ELb0ELb1EEEvNS_16Flash_fwd_paramsE,"ax",@progbits
	.align	128
        .global         _ZN5flash24flash_fwd_splitkv_kernelI23Flash_fwd_kernel_traitsILi96ELi64ELi128ELi4ELb0ELb0EN7cutlass10bfloat16_tE19Flash_kernel_traitsILi96ELi64ELi128ELi4ES3_EELb0ELb0ELb0ELb0ELb1ELb1ELb0ELb1EEEvNS_16Flash_fwd_paramsE
        .type           _ZN5flash24flash_fwd_splitkv_kernelI23Flash_fwd_kernel_traitsILi96ELi64ELi128ELi4ELb0ELb0EN7cutlass10bfloat16_tE19Flash_kernel_traitsILi96ELi64ELi128ELi4ES3_EELb0ELb0ELb0ELb0ELb1ELb1ELb0ELb1EEEvNS_16Flash_fwd_paramsE,@function
        .size           _ZN5flash24flash_fwd_splitkv_kernelI23Flash_fwd_kernel_traitsILi96ELi64ELi128ELi4ELb0ELb0EN7cutlass10bfloat16_tE19Flash_kernel_traitsILi96ELi64ELi128ELi4ES3_EELb0ELb0ELb0ELb0ELb1ELb1ELb0ELb1EEEvNS_16Flash_fwd_paramsE,(.L_x_11617 - _ZN5flash24flash_fwd_splitkv_kernelI23Flash_fwd_kernel_traitsILi96ELi64ELi128ELi4ELb0ELb0EN7cutlass10bfloat16_tE19Flash_kernel_traitsILi96ELi64ELi128ELi4ES3_EELb0ELb0ELb0ELb0ELb1ELb1ELb0ELb1EEEvNS_16Flash_fwd_paramsE)
        .other          _ZN5flash24flash_fwd_splitkv_kernelI23Flash_fwd_kernel_traitsILi96ELi64ELi128ELi4ELb0ELb0EN7cutlass10bfloat16_tE19Flash_kernel_traitsILi96ELi64ELi128ELi4ES3_EELb0ELb0ELb0ELb0ELb1ELb1ELb0ELb1EEEvNS_16Flash_fwd_paramsE,@"STO_CUDA_ENTRY STV_DEFAULT"
_ZN5flash24flash_fwd_splitkv_kernelI23Flash_fwd_kernel_traitsILi96ELi64ELi128ELi4ELb0ELb0EN7cutlass10bfloat16_tE19Flash_kernel_traitsILi96ELi64ELi128ELi4ES3_EELb0ELb0ELb0ELb0ELb1ELb1ELb0ELb1EEEvNS_16Flash_fwd_paramsE:
.text._ZN5flash24flash_fwd_splitkv_kernelI23Flash_fwd_kernel_traitsILi96ELi64ELi128ELi4ELb0ELb0EN7cutlass10bfloat16_tE19Flash_kernel_traitsILi96ELi64ELi128ELi4ES3_EELb0ELb0ELb0ELb0ELb1ELb1ELb0ELb1EEEvNS_16Flash_fwd_paramsE:
[----:B------:R-:W-:Y:S01]  /*0000*/  LDC R1, c[0x0][0x37c] ;  /* 0x0000df00ff017b82 */ /* 0x000fe20000000800 */
[----:B------:R-:W1:Y:S07]  /*0010*/  S2R R17, SR_CTAID.X ;  /* 0x0000000000117919 */ /* 0x000e6e0000002500 */
[----:B------:R-:W2:Y:S01]  /*0020*/  LDC.64 R116, c[0x0][0x348] ;  /* 0x0000d200ff747b82 */ /* 0x000ea20000000a00 */
[----:B------:R-:W-:Y:S01]  /*0030*/  BSSY.RECONVERGENT B3, `(.L_x_3196) ;  /* 0x0000005000037945 */ /* 0x000fe20003800200 */
[----:B------:R-:W-:Y:S01]  /*0040*/  MOV R148, 0x80 ;  /* 0x0000008000947802 */ /* 0x000fe20000000f00 */
[----:B------:R-:W3:Y:S01]  /*0050*/  S2R R150, SR_CTAID.Y ;  /* 0x0000000000967919 */ /* 0x000ee20000002600 */
[----:B------:R-:W4:Y:S05]  /*0060*/  S2R R149, SR_CTAID.Z ;  /* 0x0000000000957919 */ /* 0x000f2a0000002700 */
[----:B-1234-:R-:W-:Y:S05]  /*0070*/  CALL.REL.NOINC `($_ZN5flash24flash_fwd_splitkv_kernelI23Flash_fwd_kernel_traitsILi96ELi64ELi128ELi4ELb0ELb0EN7cutlass10bfloat16_tE19Flash_kernel_traitsILi96ELi64ELi128ELi4ES3_EELb0ELb0ELb0ELb0ELb1ELb1ELb0ELb1EEEvNS_16Flash_fwd_paramsE$_ZN5flash30compute_attn_1rowblock_splitkvI23Flash_fwd_kernel_traitsILi96ELi64ELi128ELi4ELb0ELb0EN7cutlass10bfloat16_tE19Flash_kernel_traitsILi96ELi64ELi128ELi4ES3_EELb0ELb0ELb0ELb0ELb1ELb1ELb0ELb1ENS_16Flash_fwd_paramsEEEvRKT8_iiiii) ;  /* 0x0000000000087944 */ /* 0x01efea0003c00000 */
[----:B------:R-:W-:Y:S05]  /*0080*/  BSYNC.RECONVERGENT B3 ;  /* 0x0000000000037941 */ /* 0x000fea0003800200 */
.L_x_3196:
[----:B------:R-:W-:Y:S05]  /*0090*/  EXIT ;  /* 0x000000000000794d */ /* 0x000fea0003800000 */
        .type           $_ZN5flash24flash_fwd_splitkv_kernelI23Flash_fwd_kernel_traitsILi96ELi64ELi128ELi4ELb0ELb0EN7cutlass10bfloat16_tE19Flash_kernel_traitsILi96ELi64ELi128ELi4ES3_EELb0ELb0ELb0ELb0ELb1ELb1ELb0ELb1EEEvNS_16Flash_fwd_paramsE$_ZN5flash30compute_attn_1rowblock_splitkvI23Flash_fwd_kernel_traitsILi96ELi64ELi128ELi4ELb0ELb0EN7cutlass10bfloat16_tE19Flash_kernel_traitsILi96ELi64ELi128ELi4ES3_EELb0ELb0ELb0ELb0ELb1ELb1ELb0ELb1ENS_16Flash_fwd_paramsEEEvRKT8_iiiii,@function
        .size           $_ZN5flash24flash_fwd_splitkv_kernelI23Flash_fwd_kernel_traitsILi96ELi64ELi128ELi4ELb0ELb0EN7cutlass10bfloat16_tE19Flash_kernel_traitsILi96ELi64ELi128ELi4ES3_EELb0ELb0ELb0ELb0ELb1ELb1ELb0ELb1EEEvNS_16Flash_fwd_paramsE$_ZN5flash30compute_attn_1rowblock_splitkvI23Flash_fwd_kernel_traitsILi96ELi64ELi128ELi4ELb0ELb0EN7cutlass10bfloat16_tE19Flash_kernel_traitsILi96ELi64ELi128ELi4ES3_EELb0ELb0ELb0ELb0ELb1ELb1ELb0ELb1ENS_16Flash_fwd_paramsEEEvRKT8_iiiii,(.L_x_11617 - $_ZN5flash24flash_fwd_splitkv_kernelI23Flash_fwd_kernel_traitsILi96ELi64ELi128ELi4ELb0ELb0EN7cutlass10bfloat16_tE19Flash_kernel_traitsILi96ELi64ELi128ELi4ES3_EELb0ELb0ELb0ELb0ELb1ELb1ELb0ELb1EEEvNS_16Flash_fwd_paramsE$_ZN5flash30compute_attn_1rowblock_splitkvI23Flash_fwd_kernel_traitsILi96ELi64ELi128ELi4ELb0ELb0EN7cutlass10bfloat16_tE19Flash_kernel_traitsILi96ELi64ELi128ELi4ES3_EELb0ELb0ELb0ELb0ELb1ELb1ELb0ELb1ENS_16Flash_fwd_paramsEEEvRKT8_iiiii)
$_ZN5flash24flash_fwd_splitkv_kernelI23Flash_fwd_kernel_traitsILi96ELi64ELi128ELi4ELb0ELb0EN7cutlass10bfloat16_tE19Flash_kernel_traitsILi96ELi64ELi128ELi4ES3_EELb0ELb0ELb0ELb0ELb1ELb1ELb0ELb1EEEvNS_16Flash_fwd_paramsE$_ZN5flash30compute_attn_1rowblock_splitkvI23Flash_fwd_kernel_traitsILi96ELi64ELi128ELi4ELb0ELb0EN7cutlass10bfloat16_tE19Flash_kernel_traitsILi96ELi64ELi128ELi4ES3_EELb0ELb0ELb0ELb0ELb1ELb1ELb0ELb1ENS_16Flash_fwd_paramsEEEvRKT8_iiiii:
[----:B------:R-:W1:Y:S02]  /*00a0*/  LDCU.64 UR4, c[0x0][0x358] ;  /* 0x00006b00ff0477ac */ /* 0x000e640008000a00 */
[----:B-1----:R-:W2:Y:S04]  /*00b0*/  LD.E.64 R10, desc[UR4][R116.64+0xe0] ;  /* 0x0000e004740a7980 */ /* 0x002ea8000c101b00 */
[----:B------:R-:W3:Y:S04]  /*00c0*/  LD.E.64 R4, desc[UR4][R116.64+0xe8] ;  /* 0x0000e80474047980 */ /* 0x000ee8000c101b00 */
[----:B------:R-:W4:Y:S01]  /*00d0*/  LD.E.64 R8, desc[UR4][R116.64+0xf0] ;  /* 0x0000f00474087980 */ /* 0x000f22000c101b00 */
[----:B------:R-:W-:Y:S01]  /*00e0*/  IMAD.SHL.U32 R2, R150, 0x4, RZ ;  /* 0x0000000496027824 */ /* 0x000fe200078e00ff */
[----:B------:R-:W-:-:S02]  /*00f0*/  SHF.R.U32.HI R0, RZ, 0x1e, R150 ;  /* 0x0000001eff007819 */ /* 0x000fc40000011696 */
[----:B------:R-:W4:Y:S01]  /*0100*/  LD.E.64 R6, desc[UR4][R116.64+0xf8] ;  /* 0x0000f80474067980 */ /* 0x000f22000c101b00 */
[----:B------:R-:W-:Y:S01]  /*0110*/  IMAD.MOV.U32 R154, RZ, RZ, -0x1 ;  /* 0xffffffffff9a7424 */ /* 0x000fe200078e00ff */
[C---:B--2---:R-:W-:Y:S02]  /*0120*/  ISETP.NE.U32.AND P5, PT, R10.reuse, RZ, PT ;  /* 0x000000ff0a00720c */ /* 0x044fe40003fa5070 */
[----:B------:R-:W-:Y:S02]  /*0130*/  ISETP.NE.U32.AND P1, PT, R10, RZ, PT ;  /* 0x000000ff0a00720c */ /* 0x000fe40003f25070 */
[----:B---3--:R-:W-:Y:S02]  /*0140*/  ISETP.NE.U32.AND P3, PT, R4, RZ, PT ;  /* 0x000000ff0400720c */ /* 0x008fe40003f65070 */
[----:B------:R-:W-:Y:S02]  /*0150*/  ISETP.NE.AND.EX P5, PT, R11, RZ, PT, P5 ;  /* 0x000000ff0b00720c */ /* 0x000fe40003fa5350 */
[----:B----4-:R-:W-:-:S02]  /*0160*/  ISETP.NE.U32.AND P4, PT, R8, RZ, PT ;  /* 0x000000ff0800720c */ /* 0x010fc40003f85070 */
        /* <DEDUP_REMOVED lines=8> */
[----:B------:R-:W-:Y:S01]  /*01f0*/  IMAD.MOV.U32 R9, RZ, RZ, RZ ;  /* 0x000000ffff097224 */ /* 0x000fe200078e00ff */
[----:B------:R-:W5:Y:S01]  /*0200*/  @!P3 LD.E R90, desc[UR4][R116.64+0xb8] ;  /* 0x0000b804745ab980 */ /* 0x000f62000c101900 */
[----:B------:R-:W-:Y:S01]  /*0210*/  ISETP.NE.U32.AND P2, PT, R4, RZ, PT ;  /* 0x000000ff0400720c */ /* 0x000fe20003f45070 */
[----:B------:R-:W-:Y:S02]  /*0220*/  BSSY.RECONVERGENT B0, `(.L_x_3197) ;  /* 0x000000f000007945 */ /* 0x000fe40003800200 */
[----:B------:R-:W5:Y:S04]  /*0230*/  @P5 LD.E R3, desc[UR4][R10.64+0x4] ;  /* 0x000004040a035980 */ /* 0x000f68000c101900 */
[----:B------:R-:W5:Y:S01]  /*0240*/  @P4 LD.E R9, desc[UR4][R28.64] ;  /* 0x000000041c094980 */ /* 0x000f62000c101900 */
[----:B------:R-:W-:-:S03]  /*0250*/  ISETP.NE.AND.EX P2, PT, R5, RZ, PT, P2 ;  /* 0x000000ff0500720c */ /* 0x000fc60003f45320 */
[----:B------:R2:W5:Y:S01]  /*0260*/  @P1 LD.E R154, desc[UR4][R10.64] ;  /* 0x000000040a9a1980 */ /* 0x000562000c101900 */
[----:B------:R-:W-:Y:S02]  /*0270*/  IADD3 R12, P1, PT, R4, R2, RZ ;  /* 0x00000002040c7210 */ /* 0x000fe40007f3e0ff */
[----:B------:R-:W-:-:S03]  /*0280*/  ISETP.NE.U32.AND P0, PT, R6, RZ, PT ;  /* 0x000000ff0600720c */ /* 0x000fc60003f05070 */
[----:B------:R-:W-:Y:S01]  /*0290*/  IMAD.X R13, R5, 0x1, R0, P1 ;  /* 0x00000001050d7824 */ /* 0x000fe200008e0600 */
[----:B------:R-:W-:Y:S01]  /*02a0*/  ISETP.NE.AND.EX P0, PT, R7, RZ, PT, P0 ;  /* 0x000000ff0700720c */ /* 0x000fe20003f05300 */
[----:B--2---:R-:W-:Y:S02]  /*02b0*/  IMAD.MOV.U32 R10, RZ, RZ, -0x1 ;  /* 0xffffffffff0a7424 */ /* 0x004fe400078e00ff */
[----:B-1----:R-:W-:Y:S10]  /*02c0*/  @!P2 BRA `(.L_x_3198) ;  /* 0x000000000010a947 */ /* 0x002ff40003800000 */
[----:B------:R-:W2:Y:S02]  /*02d0*/  LD.E.U8 R4, desc[UR4][R116.64+0x1b2] ;  /* 0x0001b20474047980 */ /* 0x000ea4000c101100 */
[----:B--2---:R-:W-:-:S13]  /*02e0*/  ISETP.NE.AND P1, PT, R4, RZ, PT ;  /* 0x000000ff0400720c */ /* 0x004fda0003f25270 */
[----:B------:R-:W-:Y:S05]  /*02f0*/  @!P1 BRA `(.L_x_3198) ;  /* 0x0000000000049947 */ /* 0x000fea0003800000 */
[----:B------:R1:W5:Y:S02]  /*0300*/  LD.E R10, desc[UR4][R12.64] ;  /* 0x000000040c0a7980 */ /* 0x000364000c101900 */
.L_x_3198:
[----:B------:R-:W-:Y:S05]  /*0310*/  BSYNC.RECONVERGENT B0 ;  /* 0x0000000000007941 */ /* 0x000fea0003800200 */
.L_x_3197:
[----:B------:R-:W-:Y:S04]  /*0320*/  BSSY.RECONVERGENT B0, `(.L_x_3199) ;  /* 0x0000007000007945 */ /* 0x000fe80003800200 */
[----:B------:R-:W-:Y:S05]  /*0330*/  @!P3 BRA `(.L_x_3200) ;  /* 0x000000000014b947 */ /* 0x000fea0003800000 */
[----:B------:R-:W2:Y:S02]  /*0340*/  LD.E.U8 R4, desc[UR4][R116.64+0x1b2] ;  /* 0x0001b20474047980 */ /* 0x000ea4000c101100 */
[----:B--2---:R-:W-:-:S13]  /*0350*/  ISETP.NE.AND P1, PT, R4, RZ, PT ;  /* 0x000000ff0400720c */ /* 0x004fda0003f25270 */
[----:B------:R-:W2:Y:S02]  /*0360*/  @P1 LD.E R5, desc[UR4][R12.64+0x4] ;  /* 0x000004040c051980 */ /* 0x000ea4000c101900 */
[----:B--2--5:R-:W-:-:S06]  /*0370*/  @P1 IADD3 R90, PT, PT, R5, -R10, RZ ;  /* 0x8000000a055a1210 */ /* 0x024fcc0007ffe0ff */
[----:B------:R2:W5:Y:S02]  /*0380*/  @!P1 LD.E R90, desc[UR4][R12.64] ;  /* 0x000000040c5a9980 */ /* 0x000564000c101900 */
.L_x_3200:
[----:B------:R-:W-:Y:S05]  /*0390*/  BSYNC.RECONVERGENT B0 ;  /* 0x0000000000007941 */ /* 0x000fea0003800200 */
.L_x_3199:
        /* <DEDUP_REMOVED lines=9> */
.L_x_3202:
[----:B------:R-:W3:Y:S01]  /*0430*/  LD.E.64 R4, desc[UR4][R116.64+0x108] ;  /* 0x0001080474047980 */ /* 0x000ee2000c101b00 */
[----:B------:R-:W-:Y:S01]  /*0440*/  BSSY.RECONVERGENT B0, `(.L_x_3204) ;  /* 0x0000006000007945 */ /* 0x000fe20003800200 */
[----:B------:R-:W-:Y:S01]  /*0450*/  IMAD.MOV.U32 R3, RZ, RZ, RZ ;  /* 0x000000ffff037224 */ /* 0x000fe200078e00ff */
[----:B---3--:R-:W-:-:S04]  /*0460*/  ISETP.NE.U32.AND P0, PT, R4, RZ, PT ;  /* 0x000000ff0400720c */ /* 0x008fc80003f05070 */
[----:B------:R-:W-:-:S13]  /*0470*/  ISETP.NE.AND.EX P0, PT, R5, RZ, PT, P0 ;  /* 0x000000ff0500720c */ /* 0x000fda0003f05300 */
[----:B------:R-:W-:Y:S05]  /*0480*/  @!P0 BRA `(.L_x_3205) ;  /* 0x0000000000048947 */ /* 0x000fea0003800000 */
[----:B------:R3:W5:Y:S02]  /*0490*/  LD.E R3, desc[UR4][R116.64+0xbc] ;  /* 0x0000bc0474037980 */ /* 0x000764000c101900 */
.L_x_3205:
[----:B------:R-:W-:Y:S05]  /*04a0*/  BSYNC.RECONVERGENT B0 ;  /* 0x0000000000007941 */ /* 0x000fea0003800200 */
.L_x_3204:
[----:B-----5:R-:W-:Y:S02]  /*04b0*/  IADD3 R80, PT, PT, R90, R3, RZ ;  /* 0x000000035a507210 */ /* 0x020fe40007ffe0ff */
.L_x_3203:
[----:B------:R-:W-:Y:S05]  /*04c0*/  BSYNC.RECONVERGENT B1 ;  /* 0x0000000000017941 */ /* 0x000fea0003800200 */
.L_x_3201:
[----:B------:R-:W-:Y:S01]  /*04d0*/  IMAD.SHL.U32 R152, R17, 0x40, RZ ;  /* 0x0000004011987824 */ /* 0x000fe200078e00ff */
[----:B------:R-:W-:Y:S01]  /*04e0*/  MOV R4, R148 ;  /* 0x0000009400047202 */ /* 0x000fe20000000f00 */
[----:B------:R-:W-:-:S03]  /*04f0*/  IMAD.MOV.U32 R5, RZ, RZ, 0x0 ;  /* 0x00000000ff057424 */ /* 0x000fc600078e00ff */
[----:B------:R-:W-:-:S13]  /*0500*/  ISETP.GT.AND P0, PT, R155, R152, PT ;  /* 0x000000989b00720c */ /* 0x000fda0003f04270 */
[----:B-123--:R-:W-:Y:S05]  /*0510*/  @!P0 RET.REL.NODEC R4 `(_ZN5flash24flash_fwd_splitkv_kernelI23Flash_fwd_kernel_traitsILi96ELi64ELi128ELi4ELb0ELb0EN7cutlass10bfloat16_tE19Flash_kernel_traitsILi96ELi64ELi128ELi4ES3_EELb0ELb0ELb0ELb0ELb1ELb1ELb0ELb1EEEvNS_16Flash_fwd_paramsE) ;  /* 0xfffffff804b88950 */ /* 0x00efea0003c3ffff */
        /* <DEDUP_REMOVED lines=64> */
.L_x_3208:
[----:B------:R-:W-:Y:S05]  /*0920*/  BSYNC.RECONVERGENT B0 ;  /* 0x0000000000007941 */ /* 0x000fea0003800200 */
.L_x_3207:
        /* <DEDUP_REMOVED lines=15> */
.L_x_3210:
[----:B------:R-:W-:Y:S05]  /*0a20*/  BSYNC.RECONVERGENT B0 ;  /* 0x0000000000007941 */ /* 0x000fea0003800200 */
.L_x_3209:
[----:B------:R-:W-:Y:S01]  /*0a30*/  MOV R149, 0x0 ;  /* 0x0000000000957802 */ /* 0x000fe20000000f00 */
[----:B------:R1:W-:Y:S03]  /*0a40*/  @!P4 ST.E desc[UR4][R2.64], R5 ;  /* 0x000000050200c985 */ /* 0x0003e6000c101904 */
[----:B-12--5:R-:W-:Y:S05]  /*0a50*/  @P3 RET.REL.NODEC R148 `(_ZN5flash24flash_fwd_splitkv_kernelI23Flash_fwd_kernel_traitsILi96ELi64ELi128ELi4ELb0ELb0EN7cutlass10bfloat16_tE19Flash_kernel_traitsILi96ELi64ELi128ELi4ES3_EELb0ELb0ELb0ELb0ELb1ELb1ELb0ELb1EEEvNS_16Flash_fwd_paramsE) ;  /* 0xfffffff494683950 */ /* 0x026fea0003c3ffff */
[----:B------:R-:W-:Y:S02]  /*0a60*/  MOV R5, 0x7f800000 ;  /* 0x7f80000000057802 */ /* 0x000fe40000000f00 */
[----:B------:R-:W-:-:S03]  /*0a70*/  MOV R149, 0x0 ;  /* 0x0000000000957802 */ /* 0x000fc60000000f00 */
[----:B------:R1:W-:Y:S02]  /*0a80*/  ST.E desc[UR4][R2.64+0x80], R5 ;  /* 0x0000800502007985 */ /* 0x0003e4000c101904 */
[----:B-1----:R-:W-:Y:S05]  /*0a90*/  RET.REL.NODEC R148 `(_ZN5flash24flash_fwd_splitkv_kernelI23Flash_fwd_kernel_traitsILi96ELi64ELi128ELi4ELb0ELb0EN7cutlass10bfloat16_tE19Flash_kernel_traitsILi96ELi64ELi128ELi4ES3_EELb0ELb0ELb0ELb0ELb1ELb1ELb0ELb1EEEvNS_16Flash_fwd_paramsE) ;  /* 0xfffffff494587950 */ /* 0x002fea0003c3ffff */
.L_x_3206:
        /* <DEDUP_REMOVED lines=103> */
.L_x_3212:
        /* <DEDUP_REMOVED lines=76> */
.L_x_3213:
[----:B------:R-:W-:Y:S05]  /*15d0*/  BSYNC.RECONVERGENT B0 ;  /* 0x0000000000007941 */ /* 0x000fea0003800200 */
.L_x_3211:
        /* <DEDUP_REMOVED lines=26> */
[----:B------:R-:W-:Y:S01]  /*1780*/  @!P3 IMAD.IADD R14, R14, 0x1, -R3 ;  /* 0x000000010e0eb824 */ /* 0x000fe200078e0a03 */
[----:B------:R-:W-:-:S04]  /*1790*/  ISETP.GE.AND P2, PT, R15, RZ, PT ;  /* 0x000000ff0f00720c */ /* 0x000fc80003f46270 */
[----:B------:R-:W-:Y:S01]  /*17a0*/  ISETP.GE.U32.AND P4, PT, R14, R3, PT ;  /* 0x000000030e00720c */ /* 0x000fe20003f86070 */
[C---:B------:R-:W-:Y:S02]  /*17b0*/  IMAD.SHL.U32 R14, R71.reuse, 0x20, RZ ;  /* 0x00000020470e7824 */ /* 0x040fe400078e00ff */
[----:B------:R-:W-:-:S03]  /*17c0*/  IMAD.SHL.U32 R15, R71, 0x10, RZ ;  /* 0x00000010470f7824 */ /* 0x000fc600078e00ff */
[----:B------:R-:W-:Y:S01]  /*17d0*/  LOP3.LUT R24, R14, 0xc0, RZ, 0xc0, !PT ;  /* 0x000000c00e187812 */ /* 0x000fe200078ec0ff */
[----:B------:R-:W-:Y:S01]  /*17e0*/  IMAD.SHL.U32 R114, R71, 0x4, RZ ;  /* 0x0000000447727824 */ /* 0x000fe200078e00ff */
[----:B------:R-:W-:Y:S02]  /*17f0*/  LOP3.LUT R67, R15, 0x3e00, RZ, 0xc0, !PT ;  /* 0x00003e000f437812 */ /* 0x000fe400078ec0ff */
[----:B------:R-:W-:Y:S02]  /*1800*/  LOP3.LUT R19, R24, 0x8, R71, 0xf8, !PT ;  /* 0x0000000818137812 */ /* 0x000fe400078ef847 */
[----:B-1----:R-:W-:Y:S02]  /*1810*/  LOP3.LUT R28, R153, 0x18, RZ, 0xc0, !PT ;  /* 0x00000018991c7812 */ /* 0x002fe400078ec0ff */
[----:B------:R-:W-:Y:S02]  /*1820*/  LOP3.LUT R15, R15, 0x100, RZ, 0xc0, !PT ;  /* 0x000001000f0f7812 */ /* 0x000fe400078ec0ff */
[----:B------:R-:W-:-:S02]  /*1830*/  IADD3 R18, P1, PT, R28, R18, RZ ;  /* 0x000000121c127210 */ /* 0x000fc40007f3e0ff */
[----:B------:R-:W-:Y:S02]  /*1840*/  LOP3.LUT R66, R19, 0x18, R114, 0x78, !PT ;  /* 0x0000001813427812 */ /* 0x000fe400078e7872 */
[----:B------:R-:W-:Y:S01]  /*1850*/  LOP3.LUT R65, R14, 0x100, RZ, 0xc0, !PT ;  /* 0x000001000e417812 */ /* 0x000fe200078ec0ff */
[----:B------:R-:W-:Y:S01]  /*1860*/  IMAD.X R19, RZ, RZ, R13, P1 ;  /* 0x000000ffff137224 */ /* 0x000fe200008e060d */
[--C-:B------:R-:W-:Y:S02]  /*1870*/  LOP3.LUT R67, R67, 0x20, R14.reuse, 0xf8, !PT ;  /* 0x0000002043437812 */ /* 0x100fe400078ef80e */
[--C-:B------:R-:W-:Y:S01]  /*1880*/  LOP3.LUT R15, R15, 0x20, R14.reuse, 0xf8, !PT ;  /* 0x000000200f0f7812 */ /* 0x100fe200078ef80e */
[----:B-----5:R-:W-:Y:S01]  /*1890*/  IMAD R7, R7, R124, RZ ;  /* 0x0000007c07077224 */ /* 0x020fe200078e02ff */
[----:B------:R-:W-:Y:S02]  /*18a0*/  SHF.R.U32.HI R3, RZ, 0x1, R71 ;  /* 0x00000001ff037819 */ /* 0x000fe40000011647 */
[----:B------:R-:W-:Y:S01]  /*18b0*/  ISETP.NE.AND P1, PT, R2, RZ, PT ;  /* 0x000000ff0200720c */ /* 0x000fe20003f25270 */
[----:B------:R-:W-:Y:S01]  /*18c0*/  @!P3 VIADD R20, R20, 0x1 ;  /* 0x000000011414b836 */ /* 0x000fe20000000000 */
[----:B------:R-:W-:-:S02]  /*18d0*/  LOP3.LUT R65, R65, 0x20, R14, 0xf8, !PT ;  /* 0x0000002041417812 */ /* 0x000fc400078ef80e */
[----:B------:R-:W-:Y:S02]  /*18e0*/  LOP3.LUT R67, R67, 0x100, R14, 0xf8, !PT ;  /* 0x0000010043437812 */ /* 0x000fe400078ef80e */
[----:B------:R-:W-:Y:S01]  /*18f0*/  LOP3.LUT R66, R15, R66, RZ, 0xfc, !PT ;  /* 0x000000420f427212 */ /* 0x000fe200078efcff */
[----:B------:R-:W-:Y:S01]  /*1900*/  IMAD R7, R12, R125, R7 ;  /* 0x0000007d0c077224 */ /* 0x000fe200078e0207 */
[----:B------:R-:W-:Y:S01]  /*1910*/  LOP3.LUT R3, R24, 0x8, R3, 0xf8, !PT ;  /* 0x0000000818037812 */ /* 0x000fe200078ef803 */
[----:B------:R-:W-:-:S04]  /*1920*/  IMAD.WIDE.U32 R18, R12, R124, R18 ;  /* 0x0000007c0c127225 */ /* 0x000fc800078e0012 */
[----:B------:R-:W-:Y:S01]  /*1930*/  @P4 VIADD R20, R20, 0x1 ;  /* 0x0000000114144836 */ /* 0x000fe20000000000 */
[----:B------:R-:W-:-:S03]  /*1940*/  IADD3 R19, PT, PT, R19, R7, RZ ;  /* 0x0000000713137210 */ /* 0x000fc60007ffe0ff */
[----:B------:R-:W-:Y:S01]  /*1950*/  @!P2 IMAD.MOV R20, RZ, RZ, -R20 ;  /* 0x000000ffff14a224 */ /* 0x000fe200078e0a14 */
[----:B------:R-:W-:-:S04]  /*1960*/  @!P1 LOP3.LUT R20, RZ, R2, RZ, 0x33, !PT ;  /* 0x00000002ff149212 */ /* 0x000fc800078e33ff */
[----:B------:R-:W-:Y:S01]  /*1970*/  SHF.R.S32.HI R2, RZ, 0x1f, R20 ;  /* 0x0000001fff027819 */ /* 0x000fe20000011414 */
[----:B------:R-:W-:Y:S01]  /*1980*/  IMAD.WIDE.U32 R18, R20, R30, R18 ;  /* 0x0000001e14127225 */ /* 0x000fe200078e0012 */
[----:B------:R-:W1:Y:S01]  /*1990*/  S2UR UR6, SR_CgaCtaId ;  /* 0x00000000000679c3 */ /* 0x000e620000008800 */
[----:B------:R-:W-:Y:S02]  /*19a0*/  SHF.R.U32.HI R128, RZ, 0x2, R71 ;  /* 0x00000002ff807819 */ /* 0x000fe40000011647 */
[----:B------:R-:W-:-:S03]  /*19b0*/  IMAD.MOV.U32 R129, RZ, RZ, RZ ;  /* 0x000000ffff817224 */ /* 0x000fc600078e00ff */
[----:B------:R-:W-:Y:S02]  /*19c0*/  IMAD R147, R125, R128, RZ ;  /* 0x000000807d937224 */ /* 0x000fe400078e02ff */
[----:B------:R-:W-:Y:S01]  /*19d0*/  IMAD.WIDE.U32 R16, R17, 0x40, R128 ;  /* 0x0000004011107825 */ /* 0x000fe200078e0080 */
[----:B------:R-:W-:-:S03]  /*19e0*/  UMOV UR7, 0x400 ;  /* 0x0000040000077882 */ /* 0x000fc60000000000 */
[----:B------:R-:W-:Y:S01]  /*19f0*/  IMAD R145, R143, R128, RZ ;  /* 0x000000808f917224 */ /* 0x000fe200078e02ff */
[----:B------:R-:W-:Y:S01]  /*1a00*/  LEA R151, R119, 0xffffff80, 0x7 ;  /* 0xffffff8077977811 */ /* 0x000fe200078e38ff */
[C---:B------:R-:W-:Y:S01]  /*1a10*/  IMAD.SHL.U32 R83, R124.reuse, 0x20, RZ ;  /* 0x000000207c537824 */ /* 0x040fe200078e00ff */
[----:B------:R-:W-:Y:S01]  /*1a20*/  LOP3.LUT R70, R71, 0x3, RZ, 0xc0, !PT ;  /* 0x0000000347467812 */ /* 0x000fe200078ec0ff */
[----:B-1----:R-:W-:Y:S01]  /*1a30*/  ULEA UR6, UR6, UR7, 0x18 ;  /* 0x0000000706067291 */ /* 0x002fe2000f8ec0ff */
[----:B------:R-:W-:Y:S01]  /*1a40*/  SHF.L.U64.HI R84, R124, 0x5, R125 ;  /* 0x000000057c547819 */ /* 0x000fe2000001027d */
[C---:B------:R-:W-:Y:S01]  /*1a50*/  IMAD.SHL.U32 R81, R142.reuse, 0x20, RZ ;  /* 0x000000208e517824 */ /* 0x040fe200078e00ff */
[----:B------:R-:W-:Y:S01]  /*1a60*/  SHF.L.U64.HI R82, R142, 0x5, R143 ;  /* 0x000000058e527819 */ /* 0x000fe2000001028f */
        /* <DEDUP_REMOVED lines=14> */
[----:B------:R-:W-:-:S03]  /*1b50*/  LOP3.LUT R12, R153, 0xc0, RZ, 0xc0, !PT ;  /* 0x000000c0990c7812 */ /* 0x000fc600078ec0ff */
[----:B------:R-:W-:Y:S02]  /*1b60*/  IMAD.IADD R19, R19, 0x1, R30 ;  /* 0x0000000113137824 */ /* 0x000fe400078e021e */
[----:B------:R-:W-:Y:S01]  /*1b70*/  IMAD.IADD R25, R25, 0x1, R7 ;  /* 0x0000000119197824 */ /* 0x000fe200078e0207 */
[----:B------:R-:W-:Y:S01]  /*1b80*/  SHF.R.S32.HI R7, RZ, 0x1f, R90 ;  /* 0x0000001fff077819 */ /* 0x000fe2000001145a */
[----:B------:R-:W-:Y:S01]  /*1b90*/  IMAD.WIDE.U32 R18, R128, R124, R18 ;  /* 0x0000007c80127225 */ /* 0x000fe200078e0012 */
[----:B------:R-:W-:Y:S02]  /*1ba0*/  LOP3.LUT R14, R12, 0x18, R71, 0xf8, !PT ;  /* 0x000000180c0e7812 */ /* 0x000fe400078ef847 */
[----:B------:R-:W-:Y:S02]  /*1bb0*/  LOP3.LUT R12, R3, 0x18, R114, 0x78, !PT ;  /* 0x00000018030c7812 */ /* 0x000fe400078e7872 */
[----:B------:R-:W-:Y:S01]  /*1bc0*/  LEA.HI R7, R7, R90, RZ, 0x7 ;  /* 0x0000005a07077211 */ /* 0x000fe200078f38ff */
[----:B------:R-:W-:Y:S01]  /*1bd0*/  IMAD.IADD R147, R19, 0x1, R147 ;  /* 0x0000000113937824 */ /* 0x000fe200078e0293 */
[----:B----4-:R-:W-:-:S02]  /*1be0*/  LEA R146, P0, R18, R8, 0x1 ;  /* 0x0000000812927211 */ /* 0x010fc400078008ff */
[-C--:B------:R-:W-:Y:S02]  /*1bf0*/  LOP3.LUT R67, R67, R12.reuse, RZ, 0xfc, !PT ;  /* 0x0000000c43437212 */ /* 0x080fe400078efcff */
[----:B------:R-:W-:Y:S02]  /*1c00*/  LOP3.LUT R65, R65, R12, RZ, 0xfc, !PT ;  /* 0x0000000c41417212 */ /* 0x000fe400078efcff */
[----:B------:R-:W-:Y:S02]  /*1c10*/  SHF.R.S32.HI R88, RZ, 0x7, R7 ;  /* 0x00000007ff587819 */ /* 0x000fe40000011407 */
[----:B------:R-:W-:Y:S02]  /*1c20*/  IADD3 R12, P1, PT, R28, R6, RZ ;  /* 0x000000061c0c7210 */ /* 0x000fe40007f3e0ff */
[----:B------:R-:W-:Y:S01]  /*1c30*/  LEA.HI.X R147, R18, R9, R147, 0x1, P0 ;  /* 0x0000000912937211 */ /* 0x000fe200000f0c93 */
[----:B------:R-:W-:Y:S01]  /*1c40*/  IMAD R3, R17, R22, RZ ;  /* 0x0000001611037224 */ /* 0x000fe200078e02ff */
[----:B------:R-:W-:-:S02]  /*1c50*/  ISETP.GE.AND P0, PT, R88, R119, PT ;  /* 0x000000775800720c */ /* 0x000fc40003f06270 */
[----:B------:R-:W-:Y:S01]  /*1c60*/  IADD3.X R13, PT, PT, RZ, R0, RZ, P1, !PT ;  /* 0x00000000ff0d7210 */ /* 0x000fe20000ffe4ff */
[----:B------:R-:W-:Y:S01]  /*1c70*/  IMAD R3, R16, R23, R3 ;  /* 0x0000001710037224 */ /* 0x000fe200078e0203 */
[----:B------:R-:W-:Y:S01]  /*1c80*/  LOP3.LUT R14, R14, 0x18, R153, 0x78, !PT ;  /* 0x000000180e0e7812 */ /* 0x000fe200078e7899 */
[----:B------:R-:W-:-:S04]  /*1c90*/  IMAD.WIDE.U32 R16, R16, R22, R24 ;  /* 0x0000001610107225 */ /* 0x000fc800078e0018 */
[----:B------:R-:W-:Y:S01]  /*1ca0*/  IMAD.WIDE.U32 R12, R128, R142, R12 ;  /* 0x0000008e800c7225 */ /* 0x000fe200078e000c */
[----:B------:R-:W-:Y:S02]  /*1cb0*/  LOP3.LUT R153, R14, 0x1f20, R153, 0xf8, !PT ;  /* 0x00001f200e997812 */ /* 0x000fe400078ef899 */
[----:B------:R-:W-:Y:S01]  /*1cc0*/  LEA R126, P2, R16, R4, 0x1 ;  /* 0x00000004107e7211 */ /* 0x000fe200078408ff */
[----:B------:R-:W-:Y:S01]  /*1cd0*/  IMAD.IADD R145, R13, 0x1, R145 ;  /* 0x000000010d917824 */ /* 0x000fe200078e0291 */
[----:B------:R-:W-:Y:S01]  /*1ce0*/  LEA R144, P1, R12, R10, 0x1 ;  /* 0x0000000a0c907211 */ /* 0x000fe200078208ff */
[----:B------:R-:W-:Y:S01]  /*1cf0*/  IMAD.IADD R3, R17, 0x1, R3 ;  /* 0x0000000111037824 */ /* 0x000fe200078e0203 */
[----:B------:R-:W-:Y:S01]  /*1d00*/  LEA R153, R153, UR6, 0x1 ;  /* 0x0000000699997c11 */ /* 0x000fe2000f8e08ff */
[C---:B------:R-:W-:Y:S01]  /*1d10*/  IMAD.SHL.U32 R85, R22.reuse, 0x20, RZ ;  /* 0x0000002016557824 */ /* 0x040fe200078e00ff */
[----:B------:R-:W-:Y:S02]  /*1d20*/  SHF.L.U64.HI R86, R22, 0x5, R23 ;  /* 0x0000000516567819 */ /* 0x000fe40000010217 */
[----:B------:R-:W-:-:S02]  /*1d30*/  LEA.HI.X R145, R12, R11, R145, 0x1, P1 ;  /* 0x0000000b0c917211 */ /* 0x000fc400008f0c91 */
        /* <DEDUP_REMOVED lines=26> */
[C---:B------:R-:W-:Y:S01]  /*1ee0*/  LOP3.LUT R26, R28.reuse, 0x20, RZ, 0xfc, !PT ;  /* 0x000000201c1a7812 */ /* 0x040fe200078efcff */
[----:B------:R-:W-:Y:S01]  /*1ef0*/  IMAD.MOV.U32 R108, RZ, RZ, R151 ;  /* 0x000000ffff6c7224 */ /* 0x000fe200078e0097 */
[----:B------:R-:W-:Y:S01]  /*1f00*/  LOP3.LUT R25, R28, 0x40, RZ, 0xfc, !PT ;  /* 0x000000401c197812 */ /* 0x000fe200078efcff */
[----:B------:R-:W-:Y:S01]  /*1f10*/  IMAD.MOV.U32 R98, RZ, RZ, R144 ;  /* 0x000000ffff627224 */ /* 0x000fe200078e0090 */
[----:B------:R-:W-:Y:S01]  /*1f20*/  MOV R107, R119 ;  /* 0x00000077006b7202 */ /* 0x000fe20000000f00 */
[----:B------:R-:W-:Y:S01]  /*1f30*/  IMAD.MOV.U32 R100, RZ, RZ, R146 ;  /* 0x000000ffff647224 */ /* 0x000fe200078e0092 */
[----:B------:R-:W-:-:S02]  /*1f40*/  MOV R99, R145 ;  /* 0x0000009100637202 */ /* 0x000fc40000000f00 */
[----:B------:R-:W-:Y:S02]  /*1f50*/  MOV R101, R147 ;  /* 0x0000009300657202 */ /* 0x000fe40000000f00 */
        /* <DEDUP_REMOVED lines=10> */
[----:B------:R-:W-:Y:S02]  /*2000*/  IMAD.IADD R11, R11, 0x1, R0 ;  /* 0x000000010b0b7824 */ /* 0x000fe400078e0200 */
[----:B------:R-:W-:-:S04]  /*2010*/  IMAD.WIDE.U32 R12, R151, R130, R12 ;  /* 0x00000082970c7225 */ /* 0x000fc800078e000c */
[----:B------:R-:W-:Y:S01]  /*2020*/  IMAD R0, R133, R151, RZ ;  /* 0x0000009785007224 */ /* 0x000fe200078e02ff */
[----:B------:R-:W-:Y:S01]  /*2030*/  IADD3 R13, PT, PT, R13, R3, RZ ;  /* 0x000000030d0d7210 */ /* 0x000fe20007ffe0ff */
[----:B------:R-:W-:-:S04]  /*2040*/  IMAD.WIDE.U32 R10, R151, R132, R10 ;  /* 0x00000084970a7225 */ /* 0x000fc800078e000a */
[-C--:B------:R-:W-:Y:S02]  /*2050*/  IMAD R3, R23, R20.reuse, RZ ;  /* 0x0000001417037224 */ /* 0x080fe400078e02ff */
[----:B------:R-:W-:Y:S01]  /*2060*/  IMAD.IADD R11, R11, 0x1, R0 ;  /* 0x000000010b0b7824 */ /* 0x000fe200078e0200 */
[----:B------:R-:W-:Y:S01]  /*2070*/  LOP3.LUT R0, R114, 0xc, RZ, 0xc0, !PT ;  /* 0x0000000c72007812 */ /* 0x000fe200078ec0ff */
[----:B------:R-:W-:Y:S02]  /*2080*/  IMAD R9, R9, R20, RZ ;  /* 0x0000001409097224 */ /* 0x000fe400078e02ff */
[----:B------:R-:W-:Y:S02]  /*2090*/  IMAD R3, R22, R2, R3 ;  /* 0x0000000216037224 */ /* 0x000fe400078e0203 */
[----:B------:R-:W-:-:S04]  /*20a0*/  IMAD.WIDE.U32 R22, R20, R22, R12 ;  /* 0x0000001614167225 */ /* 0x000fc800078e000c */
[----:B------:R-:W-:Y:S01]  /*20b0*/  IMAD R2, R8, R2, R9 ;  /* 0x0000000208027224 */ /* 0x000fe200078e0209 */
[----:B------:R-:W-:Y:S01]  /*20c0*/  SHF.R.S32.HI R9, RZ, 0x1f, R90 ;  /* 0x0000001fff097819 */ /* 0x000fe2000001145a */
[----:B------:R-:W-:Y:S01]  /*20d0*/  IMAD.WIDE.U32 R20, R20, R8, R10 ;  /* 0x0000000814147225 */ /* 0x000fe200078e000a */
[----:B------:R-:W-:Y:S02]  /*20e0*/  IADD3 R11, P0, PT, -R90, R128, RZ ;  /* 0x000000805a0b7210 */ /* 0x000fe40007f1e1ff */
[----:B------:R-:W-:Y:S01]  /*20f0*/  IADD3 R23, PT, PT, R23, R3, RZ ;  /* 0x0000000317177210 */ /* 0x000fe20007ffe0ff */
[----:B------:R-:W-:Y:S02]  /*2100*/  IMAD R13, R128, R123, RZ ;  /* 0x0000007b800d7224 */ /* 0x000fe400078e02ff */
[----:B------:R-:W-:Y:S02]  /*2110*/  IMAD.X R9, RZ, RZ, ~R9, P0 ;  /* 0x000000ffff097224 */ /* 0x000fe400000e0e09 */
[----:B------:R-:W-:Y:S01]  /*2120*/  IMAD.IADD R15, R0, 0x1, R13 ;  /* 0x00000001000f7824 */ /* 0x000fe200078e020d */
[----:B------:R-:W-:Y:S01]  /*2130*/  LEA R13, R70, R13, 0x3 ;  /* 0x0000000d460d7211 */ /* 0x000fe200078e18ff */
[C---:B------:R-:W-:Y:S01]  /*2140*/  IMAD R89, R9.reuse, R130, RZ ;  /* 0x0000008209597224 */ /* 0x040fe200078e02ff */
[----:B------:R-:W-:Y:S01]  /*2150*/  SHF.R.S32.HI R0, RZ, 0x1f, R96 ;  /* 0x0000001fff007819 */ /* 0x000fe20000011460 */
[----:B------:R-:W-:Y:S01]  /*2160*/  IMAD R31, R9, R132, RZ ;  /* 0x00000084091f7224 */ /* 0x000fe200078e02ff */
[C---:B------:R-:W-:Y:S01]  /*2170*/  IADD3 R32, P1, PT, R96.reuse, R15, RZ ;  /* 0x0000000f60207210 */ /* 0x040fe20007f3e0ff */
[----:B------:R-:W-:Y:S01]  /*2180*/  IMAD.IADD R21, R21, 0x1, R2 ;  /* 0x0000000115157824 */ /* 0x000fe200078e0202 */
[----:B------:R-:W-:Y:S01]  /*2190*/  IADD3 R96, P0, PT, R96, R13, RZ ;  /* 0x0000000d60607210 */ /* 0x000fe20007f1e0ff */
[-C--:B------:R-:W-:Y:S01]  /*21a0*/  IMAD R89, R131, R11.reuse, R89 ;  /* 0x0000000b83597224 */ /* 0x080fe200078e0259 */
[-C--:B------:R-:W-:Y:S01]  /*21b0*/  LEA.HI.X.SX32 R3, R15, R0.reuse, 0x1, P1 ;  /* 0x000000000f037211 */ /* 0x080fe200008f0eff */
[----:B------:R-:W-:Y:S01]  /*21c0*/  IMAD.WIDE.U32 R8, R130, R11, R22 ;  /* 0x0000000b82087225 */ /* 0x000fe200078e0016 */
[----:B------:R-:W-:-:S02]  /*21d0*/  LEA.HI.X.SX32 R97, R13, R0, 0x1, P0 ;  /* 0x000000000d617211 */ /* 0x000fc400000f0eff */
[----:B------:R-:W-:Y:S01]  /*21e0*/  SHF.L.U64.HI R0, R32, 0x1, R3 ;  /* 0x0000000120007819 */ /* 0x000fe20000010203 */
[-C--:B------:R-:W-:Y:S01]  /*21f0*/  IMAD R31, R133, R11.reuse, R31 ;  /* 0x0000000b851f7224 */ /* 0x080fe200078e021f */
[----:B------:R-:W-:Y:S01]  /*2200*/  LEA R92, P1, R8, R18, 0x1 ;  /* 0x00000012085c7211 */ /* 0x000fe200078208ff */
[----:B------:R-:W-:Y:S01]  /*2210*/  IMAD.WIDE.U32 R10, R132, R11, R20 ;  /* 0x0000000b840a7225 */ /* 0x000fe200078e0014 */
[C---:B------:R-:W-:Y:S02]  /*2220*/  SHF.L.U64.HI R97, R96.reuse, 0x1, R97 ;  /* 0x0000000160617819 */ /* 0x040fe40000010261 */
[----:B------:R-:W-:Y:S01]  /*2230*/  SHF.L.U32 R96, R96, 0x1, RZ ;  /* 0x0000000160607819 */ /* 0x000fe200000006ff */
[----:B------:R-:W-:Y:S01]  /*2240*/  IMAD.IADD R89, R9, 0x1, R89 ;  /* 0x0000000109597824 */ /* 0x000fe200078e0259 */
[----:B------:R-:W-:Y:S01]  /*2250*/  IADD3 R31, PT, PT, R11, R31, RZ ;  /* 0x0000001f0b1f7210 */ /* 0x000fe20007ffe0ff */
[----:B------:R-:W-:Y:S01]  /*2260*/  IMAD.SHL.U32 R32, R32, 0x2, RZ ;  /* 0x0000000220207824 */ /* 0x000fe200078e00ff */
[----:B------:R-:W-:Y:S01]  /*2270*/  LEA R30, P0, R10, R16, 0x1 ;  /* 0x000000100a1e7211 */ /* 0x000fe200078008ff */
[----:B------:R-:W-:Y:S01]  /*2280*/  IMAD.SHL.U32 R105, R132, 0x20, RZ ;  /* 0x0000002084697824 */ /* 0x000fe200078e00ff */
[----:B------:R-:W-:-:S02]  /*2290*/  LEA.HI.X R89, R8, R19, R89, 0x1, P1 ;  /* 0x0000001308597211 */ /* 0x000fc400008f0c59 */
[----:B------:R-:W-:Y:S02]  /*22a0*/  LEA.HI.X R31, R10, R17, R31, 0x1, P0 ;  /* 0x000000110a1f7211 */ /* 0x000fe400000f0c1f */
        /* <DEDUP_REMOVED lines=8> */
.L_x_3237:
        /* <DEDUP_REMOVED lines=16> */
[----:B------:R-:W-:Y:S02]  /*2430*/  @P0 IMAD.MOV.U32 R93, RZ, RZ, R89 ;  /* 0x000000ffff5d0224 */ /* 0x000fe400078e0059 */
[C---:B------:R-:W-:Y:S03]  /*2440*/  @P6 LEA R34, P1, R130.reuse, R92, 0x6 ;  /* 0x0000005c82226211 */ /* 0x040fe600078230ff */
[----:B------:R-:W2:Y:S01]  /*2450*/  @P0 LD.E.128 R12, desc[UR4][R92.64] ;  /* 0x000000045c0c0980 */ /* 0x000ea2000c101d00 */
        /* <DEDUP_REMOVED lines=11> */
[----:B------:R2:W3:Y:S02]  /*2510*/  @P0 LD.E.128 R8, desc[UR4][R92.64+0x80] ;  /* 0x000080045c080980 */ /* 0x0004e4000c101d00 */
[----:B--2---:R-:W-:Y:S02]  /*2520*/  @P4 IMAD.MOV.U32 R93, RZ, RZ, R89 ;  /* 0x000000ffff5d4224 */ /* 0x004fe400078e0059 */
[----:B---3--:R2:W-:Y:S04]  /*2530*/  @P0 ST.E.128 desc[UR4][R100.64+0x80], R8 ;  /* 0x0000800864000985 */ /* 0x0085e8000c101d04 */
        /* <DEDUP_REMOVED lines=73> */
.L_x_3216:
        /* <DEDUP_REMOVED lines=147> */
.L_x_3220:
[----:B------:R-:W-:Y:S05]  /*3300*/  BSYNC.RECONVERGENT B0 ;  /* 0x0000000000007941 */ /* 0x000fea0003800200 */
.L_x_3219:
        /* <DEDUP_REMOVED lines=141> */
.L_x_3222:
[----:B------:R-:W-:Y:S05]  /*3be0*/  BSYNC.RECONVERGENT B0 ;  /* 0x0000000000007941 */ /* 0x000fea0003800200 */
.L_x_3221:
        /* <DEDUP_REMOVED lines=145> */
.L_x_3224:
[----:B------:R-:W-:Y:S05]  /*4500*/  BSYNC.RECONVERGENT B0 ;  /* 0x0000000000007941 */ /* 0x000fea0003800200 */
.L_x_3223:
        /* <DEDUP_REMOVED lines=147> */
.L_x_3226:
[----:B------:R-:W-:Y:S05]  /*4e40*/  BSYNC.RECONVERGENT B0 ;  /* 0x0000000000007941 */ /* 0x000fea0003800200 */
.L_x_3225:
[----:B------:R-:W5:Y:S02]  /*4e50*/  LD.E R3, desc[UR4][R116.64+0xd0] ;  /* 0x0000d00474037980 */ /* 0x000f64000c101900 */
[----:B-----5:R-:W-:Y:S05]  /*4e60*/  IMAD.U32 R3, R3, -0x40, RZ ;  /* 0xffffffc003037824 */ /* 0x020fea00078e00ff */
[C---:B------:R-:W-:Y:S02]  /*4e70*/  LEA R32, P1, R3.reuse, R32, 0x1 ;  /* 0x0000002003207211 */ /* 0x040fe400078208ff */
[C---:B------:R-:W-:Y:S02]  /*4e80*/  LEA R68, P0, R3.reuse, R68, 0x1 ;  /* 0x0000004403447211 */ /* 0x040fe400078008ff */
[C---:B------:R-:W-:Y:S02]  /*4e90*/  LEA.HI.X.SX32 R33, R3.reuse, R33, 0x1, P1 ;  /* 0x0000002103217211 */ /* 0x040fe400008f0eff */
[----:B------:R-:W-:Y:S01]  /*4ea0*/  LEA.HI.X.SX32 R69, R3, R69, 0x1, P0 ;  /* 0x0000004503457211 */ /* 0x000fe200000f0eff */
[----:B------:R-:W-:Y:S05]  /*4eb0*/  BRA `(.L_x_3217) ;  /* 0x0000004000547947 */ /* 0x000fea0003800000 */
.L_x_3218:
        /* <DEDUP_REMOVED lines=37> */
[----:B----4-:R-:W-:Y:S01]  /*5110*/  @!P0 IMAD.U32 R49, R138, 0x10000, RZ ;  /* 0x000100008a318824 */ /* 0x010fe200078e00ff */
[C---:B------:R-:W-:Y:S01]  /*5120*/  @!P0 LOP3.LUT R50, R136.reuse, 0xffff0000, RZ, 0xc0, !PT ;  /* 0xffff000088328812 */ /* 0x040fe200078ec0ff */
        /* <DEDUP_REMOVED lines=54> */
[C---:B------:R-:W-:Y:S01]  /*5490*/  @!P1 IMAD.SHL.U32 R95, R122.reuse, 0x2, RZ ;  /* 0x000000027a5f9824 */ /* 0x040fe200078e00ff */
        /* <DEDUP_REMOVED lines=83> */
[C---:B------:R-:W-:Y:S01]  /*59d0*/  @!P0 SHF.L.U64.HI R122, R134.reuse, 0x1, R135 ;  /* 0x00000001867a8819 */ /* 0x040fe20000010287 */
[----:B------:R-:W-:Y:S01]  /*59e0*/  @!P1 IMAD.MOV.U32 R74, RZ, RZ, R136 ;  /* 0x000000ffff4a9224 */ /* 0x000fe200078e0088 */
[----:B------:R-:W-:Y:S02]  /*59f0*/  @!P0 SHF.L.U32 R135, R134, 0x1, RZ ;  /* 0x0000000186878819 */ /* 0x000fe400000006ff */
[----:B------:R-:W-:Y:S02]  /*5a00*/  @!P1 MOV R75, R137 ;  /* 0x00000089004b9202 */ /* 0x000fe40000000f00 */
[----:B------:R-:W-:Y:S02]  /*5a10*/  @!P0 SEL R39, R37, R34, P2 ;  /* 0x0000002225278207 */ /* 0x000fe40001000000 */
[----:B------:R-:W-:Y:S01]  /*5a20*/  @!P0 IADD3 R138, P1, PT, R135, R94, RZ ;  /* 0x0000005e878a8210 */ /* 0x000fe20007f3e0ff */
[----:B------:R2:W-:Y:S02]  /*5a30*/  ST.E.128 desc[UR4][R98.64+0x40], R72 ;  /* 0x0000404862007985 */ /* 0x0005e4000c101d04 */
        /* <DEDUP_REMOVED lines=9> */
[C---:B---3--:R-:W-:Y:S01]  /*5ad0*/  @!P0 LOP3.LUT R47, R40.reuse, 0xffff0000, RZ, 0xc0, !PT ;  /* 0xffff0000282f8812 */ /* 0x048fe200078ec0ff */
[----:B------:R-:W-:Y:S01]  /*5ae0*/  @!P0 IMAD.U32 R48, R40, 0x10000, RZ ;  /* 0x0001000028308824 */ /* 0x000fe200078e00ff */
[C---:B------:R-:W-:Y:S01]  /*5af0*/  @!P0 LOP3.LUT R40, R42.reuse, 0xffff0000, RZ, 0xc0, !PT ;  /* 0xffff00002a288812 */ /* 0x040fe200078ec0ff */
[----:B------:R-:W-:Y:S01]  /*5b00*/  @!P0 IMAD.U32 R44, R42, 0x10000, RZ ;  /* 0x000100002a2c8824 */ /* 0x000fe200078e00ff */
[----:B------:R-:W-:Y:S02]  /*5b10*/  @!P0 SHF.L.U32 R45, R41, 0x10, RZ ;  /* 0x00000010292d8819 */ /* 0x000fe400000006ff */
        /* <DEDUP_REMOVED lines=60> */
.L_x_3228:
[----:B------:R-:W-:Y:S05]  /*5ee0*/  BSYNC.RECONVERGENT B0 ;  /* 0x0000000000007941 */ /* 0x000fea0003800200 */
.L_x_3227:
        /* <DEDUP_REMOVED lines=258> */
.L_x_3230:
[----:B------:R-:W-:Y:S05]  /*6f10*/  BSYNC.RECONVERGENT B0 ;  /* 0x0000000000007941 */ /* 0x000fea0003800200 */
.L_x_3229:
        /* <DEDUP_REMOVED lines=258> */
.L_x_3232:
[----:B------:R-:W-:Y:S05]  /*7f40*/  BSYNC.RECONVERGENT B0 ;  /* 0x0000000000007941 */ /* 0x000fea0003800200 */
.L_x_3231:
        /* <DEDUP_REMOVED lines=79> */
[----:B------:R-:W-:Y:S01]  /*8440*/  @!P0 IMAD.U32 R2, R23, 0x10000, RZ ;  /* 0x0001000017028824 */ /* 0x000fe200078e00ff */
        /* <DEDUP_REMOVED lines=38> */
[----:B------:R-:W-:Y:S01]  /*86b0*/  @!P1 IMAD.U32 R19, R52, 0x10000, RZ ;  /* 0x0001000034139824 */ /* 0x000fe200078e00ff */
[----:B------:R-:W-:Y:S01]  /*86c0*/  @!P1 LOP3.LUT R9, R55, 0xffff0000, RZ, 0xc0, !PT ;  /* 0xffff000037099812 */ /* 0x000fe200078ec0ff */
[C---:B------:R-:W-:Y:S01]  /*86d0*/  @!P1 IMAD.U32 R14, R54.reuse, 0x10000, RZ ;  /* 0x00010000360e9824 */ /* 0x040fe200078e00ff */
[----:B------:R-:W-:Y:S01]  /*86e0*/  @!P1 LOP3.LUT R13, R54, 0xffff0000, RZ, 0xc0, !PT ;  /* 0xffff0000360d9812 */ /* 0x000fe200078ec0ff */
[----:B------:R-:W-:Y:S01]  /*86f0*/  @P2 FADD.FTZ R19, -R19, -RZ ;  /* 0x800000ff13132221 */ /* 0x000fe20000010100 */
[----:B------:R-:W-:Y:S01]  /*8700*/  @!P1 SHF.L.U32 R16, R53, 0x10, RZ ;  /* 0x0000001035109819 */ /* 0x000fe200000006ff */
[----:B------:R-:W-:Y:S01]  /*8710*/  @P2 FADD.FTZ R7, -R7, -RZ ;  /* 0x800000ff07072221 */ /* 0x000fe20000010100 */
[----:B------:R-:W-:Y:S01]  /*8720*/  @!P1 LOP3.LUT R15, R53, 0xffff0000, RZ, 0xc0, !PT ;  /* 0xffff0000350f9812 */ /* 0x000fe200078ec0ff */
[----:B-1----:R-:W-:Y:S01]  /*8730*/  @!P1 IMAD.U32 R20, R47, 0x10000, RZ ;  /* 0x000100002f149824 */ /* 0x002fe200078e00ff */
[----:B------:R-:W-:Y:S01]  /*8740*/  @!P1 LOP3.LUT R4, R5, 0xffff0000, RZ, 0xc0, !PT ;  /* 0xffff000005049812 */ /* 0x000fe200078ec0ff */
[----:B------:R-:W-:Y:S01]  /*8750*/  @!P1 IMAD.U32 R5, R6, 0x10000, RZ ;  /* 0x0001000006059824 */ /* 0x000fe200078e00ff */
[----:B------:R-:W-:Y:S01]  /*8760*/  @!P1 LOP3.LUT R17, R52, 0xffff0000, RZ, 0xc0, !PT ;  /* 0xffff000034119812 */ /* 0x000fe200078ec0ff */
[----:B------:R-:W-:Y:S01]  /*8770*/  @P2 FADD.FTZ R9, -R9, -RZ ;  /* 0x800000ff09092221 */ /* 0x000fe20000010100 */
[----:B------:R-:W-:Y:S01]  /*8780*/  @!P1 LOP3.LUT R6, R6, 0xffff0000, RZ, 0xc0, !PT ;  /* 0xffff000006069812 */ /* 0x000fe200078ec0ff */
[----:B------:R-:W-:Y:S01]  /*8790*/  @!P1 FMUL.FTZ R7, R8, R7 ;  /* 0x0000000708079220 */ /* 0x000fe20000410000 */
[----:B------:R-:W-:Y:S01]  /*87a0*/  @!P1 SHF.L.U32 R18, R46, 0x10, RZ ;  /* 0x000000102e129819 */ /* 0x000fe200000006ff */
[----:B------:R-:W-:Y:S01]  /*87b0*/  @P2 FADD.FTZ R14, -R14, -RZ ;  /* 0x800000ff0e0e2221 */ /* 0x000fe20000010100 */
[----:B------:R-:W-:Y:S01]  /*87c0*/  @!P1 LOP3.LUT R21, R47, 0xffff0000, RZ, 0xc0, !PT ;  /* 0xffff00002f159812 */ /* 0x000fe200078ec0ff */
[----:B------:R-:W-:Y:S01]  /*87d0*/  @P2 FADD.FTZ R13, -R13, -RZ ;  /* 0x800000ff0d0d2221 */ /* 0x000fe20000010100 */
[----:B------:R-:W-:Y:S01]  /*87e0*/  @!P1 FMUL.FTZ R8, R12, R9 ;  /* 0x000000090c089220 */ /* 0x000fe20000410000 */
[----:B------:R-:W-:Y:S01]  /*87f0*/  @P2 FADD.FTZ R16, -R16, -RZ ;  /* 0x800000ff10102221 */ /* 0x000fe20000010100 */
[----:B------:R-:W-:Y:S01]  /*8800*/  @P2 FADD.FTZ R15, -R15, -RZ ;  /* 0x800000ff0f0f2221 */ /* 0x000fe20000010100 */
[----:B------:R-:W-:Y:S01]  /*8810*/  @!P1 FMUL.FTZ R0, R0, R19 ;  /* 0x0000001300009220 */ /* 0x000fe20000410000 */
[----:B------:R-:W-:Y:S01]  /*8820*/  @!P1 LOP3.LUT R19, R46, 0xffff0000, RZ, 0xc0, !PT ;  /* 0xffff00002e139812 */ /* 0x000fe200078ec0ff */
[----:B------:R-:W-:Y:S02]  /*8830*/  @!P1 IMAD.U32 R12, R44, 0x10000, RZ ;  /* 0x000100002c0c9824 */ /* 0x000fe400078e00ff */
[----:B------:R-:W-:Y:S01]  /*8840*/  @P2 FADD.FTZ R17, -R17, -RZ ;  /* 0x800000ff11112221 */ /* 0x000fe20000010100 */
[----:B------:R-:W-:Y:S01]  /*8850*/  @!P0 ISETP.GT.AND P2, PT, R35, 0x40, PT ;  /* 0x000000402300880c */ /* 0x000fe20003f44270 */
[----:B-----5:R-:W-:Y:S02]  /*8860*/  @!P1 IMAD.U32 R9, R40, 0x10000, RZ ;  /* 0x0001000028099824 */ /* 0x020fe400078e00ff */
[----:B------:R-:W-:Y:S01]  /*8870*/  @!P1 FMUL.FTZ R5, R5, R14 ;  /* 0x0000000e05059220 */ /* 0x000fe20000410000 */
[----:B------:R-:W-:Y:S01]  /*8880*/  @!P1 LOP3.LUT R14, R44, 0xffff0000, RZ, 0xc0, !PT ;  /* 0xffff00002c0e9812 */ /* 0x000fe200078ec0ff */
[----:B------:R-:W-:Y:S01]  /*8890*/  @!P1 FMUL.FTZ R6, R6, R13 ;  /* 0x0000000d06069220 */ /* 0x000fe20000410000 */
[----:B------:R-:W-:Y:S01]  /*88a0*/  @!P1 LOP3.LUT R13, R40, 0xffff0000, RZ, 0xc0, !PT ;  /* 0xffff0000280d9812 */ /* 0x000fe200078ec0ff */
[----:B------:R-:W-:Y:S01]  /*88b0*/  @!P1 FMUL.FTZ R3, R3, R16 ;  /* 0x0000001003039220 */ /* 0x000fe20000410000 */
[----:B------:R-:W-:Y:S01]  /*88c0*/  @!P1 SHF.L.U32 R16, R41, 0x10, RZ ;  /* 0x0000001029109819 */ /* 0x000fe200000006ff */
[----:B------:R-:W-:Y:S01]  /*88d0*/  @!P1 FMUL.FTZ R4, R4, R15 ;  /* 0x0000000f04049220 */ /* 0x000fe20000410000 */
[C---:B------:R-:W-:Y:S01]  /*88e0*/  @!P1 SHF.L.U32 R15, R45.reuse, 0x10, RZ ;  /* 0x000000102d0f9819 */ /* 0x040fe200000006ff */
[----:B------:R-:W-:Y:S01]  /*88f0*/  @!P1 FMUL.FTZ R2, R2, R17 ;  /* 0x0000001102029220 */ /* 0x000fe20000410000 */
[----:B------:R-:W-:Y:S01]  /*8900*/  @!P1 LOP3.LUT R17, R45, 0xffff0000, RZ, 0xc0, !PT ;  /* 0xffff00002d119812 */ /* 0x000fe200078ec0ff */
[----:B------:R-:W-:Y:S01]  /*8910*/  @!P1 FFMA.FTZ R0, R9, R12, R0 ;  /* 0x0000000c09009223 */ /* 0x000fe20000010000 */
[----:B------:R-:W-:Y:S01]  /*8920*/  @!P1 LOP3.LUT R9, R41, 0xffff0000, RZ, 0xc0, !PT ;  /* 0xffff000029099812 */ /* 0x000fe200078ec0ff */
[----:B------:R-:W-:Y:S01]  /*8930*/  @!P1 FFMA.FTZ R2, R13, R14, R2 ;  /* 0x0000000e0d029223 */ /* 0x000fe20000010002 */
[----:B------:R-:W-:Y:S01]  /*8940*/  @!P1 LOP3.LUT R13, R43, 0xffff0000, RZ, 0xc0, !PT ;  /* 0xffff00002b0d9812 */ /* 0x000fe200078ec0ff */
[----:B------:R-:W-:Y:S01]  /*8950*/  @!P1 IMAD.U32 R12, R42, 0x10000, RZ ;  /* 0x000100002a0c9824 */ /* 0x000fe200078e00ff */
[----:B------:R-:W-:Y:S01]  /*8960*/  @!P0 SEL R14, R34, RZ, !P2 ;  /* 0x000000ff220e8207 */ /* 0x000fe20005000000 */
[----:B------:R-:W-:Y:S01]  /*8970*/  @!P1 FFMA.FTZ R3, R16, R15, R3 ;  /* 0x0000000f10039223 */ /* 0x000fe20000010003 */
[----:B------:R-:W-:Y:S01]  /*8980*/  @!P0 SEL R93, R93, RZ, !P2 ;  /* 0x000000ff5d5d8207 */ /* 0x000fe20005000000 */
[----:B------:R-:W-:Y:S01]  /*8990*/  @!P1 FFMA.FTZ R4, R9, R17, R4 ;  /* 0x0000001109049223 */ /* 0x000fe20000010004 */
[----:B------:R-:W-:Y:S01]  /*89a0*/  @!P1 LOP3.LUT R9, R42, 0xffff0000, RZ, 0xc0, !PT ;  /* 0xffff00002a099812 */ /* 0x000fe200078ec0ff */
[----:B------:R-:W-:Y:S01]  /*89b0*/  @!P1 FFMA.FTZ R5, R12, R18, R5 ;  /* 0x000000120c059223 */ /* 0x000fe20000010005 */
[----:B------:R-:W-:Y:S01]  /*89c0*/  @!P0 IADD3 R15, P4, PT, R111, R14, RZ ;  /* 0x0000000e6f0f8210 */ /* 0x000fe20007f9e0ff */
[----:B------:R-:W-:Y:S01]  /*89d0*/  @!P1 IMAD.U32 R12, R43, 0x10000, RZ ;  /* 0x000100002b0c9824 */ /* 0x000fe200078e00ff */
[----:B------:R-:W-:Y:S01]  /*89e0*/  @!P1 F2FP.BF16.F32.PACK_AB R0, R2, R0 ;  /* 0x000000000200923e */ /* 0x000fe200000010ff */
[----:B------:R-:W-:Y:S01]  /*89f0*/  @!P1 FFMA.FTZ R6, R9, R19, R6 ;  /* 0x0000001309069223 */ /* 0x000fe20000010006 */
[----:B------:R-:W-:Y:S01]  /*8a00*/  @!P1 F2FP.BF16.F32.PACK_AB R9, R4, R3 ;  /* 0x000000030409923e */ /* 0x000fe200000010ff */
[----:B------:R-:W-:Y:S01]  /*8a10*/  @!P1 FFMA.FTZ R7, R12, R20, R7 ;  /* 0x000000140c079223 */ /* 0x000fe20000010007 */
[----:B------:R-:W-:Y:S01]  /*8a20*/  @!P0 IADD3.X R14, PT, PT, R102, R93, RZ, P4, !PT ;  /* 0x0000005d660e8210 */ /* 0x000fe200027fe4ff */
        /* <DEDUP_REMOVED lines=86> */
.L_x_3234:
[----:B------:R-:W-:Y:S05]  /*8f90*/  BSYNC.RECONVERGENT B0 ;  /* 0x0000000000007941 */ /* 0x000fea0003800200 */
.L_x_3233:
[----:B------:R-:W5:Y:S01]  /*8fa0*/  LD.E R3, desc[UR4][R116.64+0xd0] ;  /* 0x0000d00474037980 */ /* 0x000f62000c101900 */
[----:B------:R-:W-:Y:S02]  /*8fb0*/  IMAD.MOV.U32 R95, RZ, RZ, R91 ;  /* 0x000000ffff5f7224 */ /* 0x000fe400078e005b */
[----:B-----5:R-:W-:Y:S05]  /*8fc0*/  IMAD.U32 R3, R3, -0x40, RZ ;  /* 0xffffffc003037824 */ /* 0x020fea00078e00ff */
[C---:B------:R-:W-:Y:S02]  /*8fd0*/  LEA R96, P1, R3.reuse, R96, 0x1 ;  /* 0x0000006003607211 */ /* 0x040fe400078208ff */
[C---:B------:R-:W-:Y:S02]  /*8fe0*/  LEA R94, P0, R3.reuse, R94, 0x1 ;  /* 0x0000005e035e7211 */ /* 0x040fe400078008ff */
[C---:B------:R-:W-:Y:S02]  /*8ff0*/  LEA.HI.X.SX32 R97, R3.reuse, R97, 0x1, P1 ;  /* 0x0000006103617211 */ /* 0x040fe400008f0eff */
[----:B------:R-:W-:Y:S09]  /*9000*/  LEA.HI.X.SX32 R91, R3, R95, 0x1, P0 ;  /* 0x0000005f035b7211 */ /* 0x000ff200000f0eff */
.L_x_3217:
[----:B------:R-:W-:Y:S05]  /*9010*/  BSYNC.RECONVERGENT B1 ;  /* 0x0000000000017941 */ /* 0x000fea0003800200 */
.L_x_3215:
        /* <DEDUP_REMOVED lines=101> */
.L_x_3236:
[----:B------:R-:W-:Y:S05]  /*9670*/  BSYNC.RECONVERGENT B0 ;  /* 0x0000000000007941 */ /* 0x000fea0003800200 */
.L_x_3235:
[----:B------:R-:W-:Y:S05]  /*9680*/  @P3 BRA `(.L_x_3237) ;  /* 0xffffff8c00283947 */ /* 0x000fea000383ffff */
.L_x_3214:
        /* <DEDUP_REMOVED lines=18> */
.L_x_3241:
[----:B------:R-:W-:Y:S05]  /*97b0*/  BSYNC.RECONVERGENT B0 ;  /* 0x0000000000007941 */ /* 0x000fea0003800200 */
.L_x_3240:
        /* <DEDUP_REMOVED lines=10> */
.L_x_3239:
        /* <DEDUP_REMOVED lines=75> */
.L_x_3247:
[----:B------:R-:W-:Y:S05]  /*9d10*/  BSYNC.RECONVERGENT B0 ;  /* 0x0000000000007941 */ /* 0x000fea0003800200 */
.L_x_3246:
        /* <DEDUP_REMOVED lines=43> */
.L_x_3249:
[----:B------:R-:W-:Y:S05]  /*9fd0*/  BSYNC.RECONVERGENT B0 ;  /* 0x0000000000007941 */ /* 0x000fea0003800200 */
.L_x_3248:
        /* <DEDUP_REMOVED lines=44> */
.L_x_3251:
[----:B------:R-:W-:Y:S05]  /*a2a0*/  BSYNC.RECONVERGENT B0 ;  /* 0x0000000000007941 */ /* 0x000fea0003800200 */
.L_x_3250:
[----:B-----5:R2:W-:Y:S02]  /*a2b0*/  STS.128 [R153+0x2000], R8 ;  /* 0x0020000899007388 */ /* 0x0205e40000000c00 */
.L_x_3245:
[----:B------:R-:W-:Y:S05]  /*a2c0*/  BSYNC.RECONVERGENT B1 ;  /* 0x0000000000017941 */ /* 0x000fea0003800200 */
.L_x_3244:
        /* <DEDUP_REMOVED lines=49> */
.L_x_3253:
[----:B------:R-:W-:Y:S05]  /*a5e0*/  BSYNC.RECONVERGENT B0 ;  /* 0x0000000000007941 */ /* 0x000fea0003800200 */
.L_x_3252:
        /* <DEDUP_REMOVED lines=43> */
.L_x_3255:
[----:B------:R-:W-:Y:S05]  /*a8a0*/  BSYNC.RECONVERGENT B0 ;  /* 0x0000000000007941 */ /* 0x000fea0003800200 */
.L_x_3254:
        /* <DEDUP_REMOVED lines=45> */
.L_x_3257:
[----:B------:R-:W-:Y:S05]  /*ab80*/  BSYNC.RECONVERGENT B0 ;  /* 0x0000000000007941 */ /* 0x000fea0003800200 */
.L_x_3256:
[----:B-----5:R4:W-:Y:S01]  /*ab90*/  STS.128 [R153+0x2800], R8 ;  /* 0x0028000899007388 */ /* 0x0209e20000000c00 */
[----:B------:R-:W-:Y:S05]  /*aba0*/  BRA `(.L_x_3242) ;  /* 0x0000002000047947 */ /* 0x000fea0003800000 */
.L_x_3243:
        /* <DEDUP_REMOVED lines=89> */
.L_x_3261:
[----:B------:R-:W-:Y:S05]  /*b140*/  BSYNC.RECONVERGENT B0 ;  /* 0x0000000000007941 */ /* 0x000fea0003800200 */
.L_x_3260:
        /* <DEDUP_REMOVED lines=81> */
.L_x_3263:
[----:B------:R-:W-:Y:S05]  /*b660*/  BSYNC.RECONVERGENT B0 ;  /* 0x0000000000007941 */ /* 0x000fea0003800200 */
.L_x_3262:
        /* <DEDUP_REMOVED lines=82> */
.L_x_3265:
[----:B------:R-:W-:Y:S05]  /*bb90*/  BSYNC.RECONVERGENT B0 ;  /* 0x0000000000007941 */ /* 0x000fea0003800200 */
.L_x_3264:
[----:B-----5:R2:W-:Y:S02]  /*bba0*/  STS.128 [R153+0x2000], R16 ;  /* 0x0020001099007388 */ /* 0x0205e40000000c00 */
.L_x_3259:
[----:B------:R-:W-:Y:S05]  /*bbb0*/  BSYNC.RECONVERGENT B1 ;  /* 0x0000000000017941 */ /* 0x000fea0003800200 */
.L_x_3258:
        /* <DEDUP_REMOVED lines=88> */
.L_x_3267:
[----:B------:R-:W-:Y:S05]  /*c140*/  BSYNC.RECONVERGENT B0 ;  /* 0x0000000000007941 */ /* 0x000fea0003800200 */
.L_x_3266:
        /* <DEDUP_REMOVED lines=81> */
.L_x_3269:
[----:B------:R-:W-:Y:S05]  /*c660*/  BSYNC.RECONVERGENT B0 ;  /* 0x0000000000007941 */ /* 0x000fea0003800200 */
.L_x_3268:
        /* <DEDUP_REMOVED lines=83> */
.L_x_3271:
[----:B------:R-:W-:Y:S05]  /*cba0*/  BSYNC.RECONVERGENT B0 ;  /* 0x0000000000007941 */ /* 0x000fea0003800200 */
.L_x_3270:
[----:B-----5:R1:W-:Y:S02]  /*cbb0*/  STS.128 [R153+0x2800], R4 ;  /* 0x0028000499007388 */ /* 0x0203e40000000c00 */
.L_x_3242:
[----:B------:R-:W-:Y:S05]  /*cbc0*/  BSYNC.RECONVERGENT B2 ;  /* 0x0000000000027941 */ /* 0x000fea0003800200 */
.L_x_3238:
[----:B--2---:R-:W-:Y:S02]  /*cbd0*/  IMAD.IADD R3, R80, 0x1, -R151 ;  /* 0x0000000150037824 */ /* 0x004fe400078e0a97 */
[C---:B------:R-:W-:Y:S02]  /*cbe0*/  VIADD R2, R128.reuse, 0x40 ;  /* 0x0000004080027836 */ /* 0x040fe40000000000 */
[----:B------:R-:W-:Y:S01]  /*cbf0*/  VIADD R0, R128, 0x60 ;  /* 0x0000006080007836 */ /* 0x000fe20000000000 */
[-C--:B------:R-:W-:Y:S02]  /*cc00*/  ISETP.GE.AND P4, PT, R160, R3.reuse, PT ;  /* 0x00000003a000720c */ /* 0x080fe40003f86270 */
[-C--:B------:R-:W-:Y:S02]  /*cc10*/  ISETP.GE.AND P3, PT, R2, R3.reuse, PT ;  /* 0x000000030200720c */ /* 0x080fe40003f66270 */
[-C--:B------:R-:W-:Y:S02]  /*cc20*/  ISETP.GE.AND P2, PT, R0, R3.reuse, PT ;  /* 0x000000030000720c */ /* 0x080fe40003f46270 */
[----:B------:R-:W-:-:S02]  /*cc30*/  ISETP.GE.AND P5, PT, R128, R3, PT ;  /* 0x000000038000720c */ /* 0x000fc40003fa6270 */
[----:B------:R-:W-:-:S05]  /*cc40*/  ISETP.GE.AND P1, PT, R0, R3, PT ;  /* 0x000000030000720c */ /* 0x000fca0003f26270 */
        /* <DEDUP_REMOVED lines=8> */
[----:B------:R-:W-:Y:S02]  /*ccd0*/  @!P5 LDGSTS.E.BYPASS.LTC128B.128 [R153+0x3000], desc[UR4][R144.64] ;  /* 0x030000009099dfae */ /* 0x000fe4000b981a04 */
[----:B------:R-:W-:Y:S01]  /*cce0*/  @!P3 LEA.HI.X R11, R142, R145, R143, 0x7, P0 ;  /* 0x000000918e0bb211 */ /* 0x000fe200000f3c8f */
[----:B------:R-:W-:Y:S01]  /*ccf0*/  @!P2 IMAD.IADD R9, R4, 0x1, R9 ;  /* 0x000000010409a824 */ /* 0x000fe200078e0209 */
[----:B------:R-:W-:Y:S01]  /*cd00*/  @!P5 LDGSTS.E.BYPASS.LTC128B.128 [R153+0x5000], desc[UR4][R144.64+0x40] ;  /* 0x050000409099dfae */ /* 0x000fe2000b981a04 */
[----:B------:R-:W-:Y:S01]  /*cd10*/  ISETP.GE.AND P0, PT, R160, R3, PT ;  /* 0x00000003a000720c */ /* 0x000fe20003f06270 */
[----:B------:R-:W-:-:S02]  /*cd20*/  @!P1 IMAD R0, R125, 0xc0, RZ ;  /* 0x000000c07d009824 */ /* 0x000fc400078e02ff */
[----:B------:R-:W-:Y:S04]  /*cd30*/  @!P5 LDGSTS.E.BYPASS.LTC128B.128 [R153+0x7000], desc[UR4][R144.64+0x80] ;  /* 0x070000809099dfae */ /* 0x000fe8000b981a04 */
[----:B------:R-:W-:Y:S04]  /*cd40*/  @!P4 LDGSTS.E.BYPASS.LTC128B.128 [R153+0x3800], desc[UR4][R6.64] ;  /* 0x038000000699cfae */ /* 0x000fe8000b981a04 */
[----:B------:R-:W-:Y:S04]  /*cd50*/  @!P4 LDGSTS.E.BYPASS.LTC128B.128 [R153+0x5800], desc[UR4][R6.64+0x40] ;  /* 0x058000400699cfae */ /* 0x000fe8000b981a04 */
[----:B------:R1:W-:Y:S01]  /*cd60*/  @!P4 LDGSTS.E.BYPASS.LTC128B.128 [R153+0x7800], desc[UR4][R6.64+0x80] ;  /* 0x078000800699cfae */ /* 0x0003e2000b981a04 */
[----:B------:R-:W-:Y:S01]  /*cd70*/  ISETP.GE.AND P4, PT, R2, R3, PT ;  /* 0x000000030200720c */ /* 0x000fe20003f86270 */
[----:B------:R-:W-:-:S02]  /*cd80*/  @!P1 IMAD.WIDE.U32 R2, R124, 0xc0, R146 ;  /* 0x000000c07c029825 */ /* 0x000fc400078e0092 */
[----:B------:R-:W-:Y:S02]  /*cd90*/  @!P3 LDGSTS.E.BYPASS.LTC128B.128 [R153+0x4000], desc[UR4][R10.64] ;  /* 0x040000000a99bfae */ /* 0x000fe4000b981a04 */
[----:B------:R-:W-:Y:S02]  /*cda0*/  @!P1 IMAD.IADD R3, R0, 0x1, R3 ;  /* 0x0000000100039824 */ /* 0x000fe400078e0203 */
[----:B------:R-:W-:Y:S04]  /*cdb0*/  @!P3 LDGSTS.E.BYPASS.LTC128B.128 [R153+0x6000], desc[UR4][R10.64+0x40] ;  /* 0x060000400a99bfae */ /* 0x000fe8000b981a04 */
[----:B------:R-:W-:Y:S01]  /*cdc0*/  @!P3 LDGSTS.E.BYPASS.LTC128B.128 [R153+0x8000], desc[UR4][R10.64+0x80] ;  /* 0x080000800a99bfae */ /* 0x000fe2000b981a04 */
[----:B------:R-:W-:-:S03]  /*cdd0*/  @!P0 LEA R4, P3, R83, R146, 0x1 ;  /* 0x0000009253048211 */ /* 0x000fc600078608ff */
[----:B------:R-:W-:Y:S01]  /*cde0*/  @!P2 LDGSTS.E.BYPASS.LTC128B.128 [R153+0x4800], desc[UR4][R8.64] ;  /* 0x048000000899afae */ /* 0x000fe2000b981a04 */
[----:B------:R-:W-:-:S03]  /*cdf0*/  @!P0 LEA.HI.X R5, R83, R147, R84, 0x1, P3 ;  /* 0x0000009353058211 */ /* 0x000fc600018f0c54 */
[----:B------:R-:W-:Y:S04]  /*ce00*/  @!P2 LDGSTS.E.BYPASS.LTC128B.128 [R153+0x6800], desc[UR4][R8.64+0x40] ;  /* 0x068000400899afae */ /* 0x000fe8000b981a04 */
[----:B------:R-:W-:Y:S01]  /*ce10*/  @!P2 LDGSTS.E.BYPASS.LTC128B.128 [R153+0x8800], desc[UR4][R8.64+0x80] ;  /* 0x088000800899afae */ /* 0x000fe2000b981a04 */
[----:B-1----:R-:W-:-:S03]  /*ce20*/  @!P4 LEA R6, P2, R124, R146, 0x7 ;  /* 0x000000927c06c211 */ /* 0x002fc600078438ff */
[----:B------:R-:W0:Y:S01]  /*ce30*/  LDGDEPBAR ;  /* 0x00000000000079af */ /* 0x000e220000000000 */
        /* <DEDUP_REMOVED lines=39> */
[----:B------:R-:W2:Y:S01]  /*d0b0*/  LD.E R0, desc[UR4][R116.64+0x18c] ;  /* 0x00018c0474007980 */ /* 0x000ea2000c101900 */
[----:B------:R-:W4:Y:S01]  /*d0c0*/  S2UR UR6, SR_CgaCtaId ;  /* 0x00000000000679c3 */ /* 0x000f220000008800 */
[----:B------:R-:W-:Y:S01]  /*d0d0*/  UMOV UR7, 0x400 ;  /* 0x0000040000077882 */ /* 0x000fe20000000000 */
[----:B------:R-:W-:Y:S01]  /*d0e0*/  LOP3.LUT P0, RZ, R71, 0x4, RZ, 0xc0, !PT ;  /* 0x0000000447ff7812 */ /* 0x000fe2000780c0ff */
[----:B------:R-:W0:Y:S01]  /*d0f0*/  LDGDEPBAR ;  /* 0x00000000000079af */ /* 0x000e220000000000 */
[----:B------:R-:W-:Y:S01]  /*d100*/  BSSY.RECONVERGENT B1, `(.L_x_3272) ;  /* 0x0000204000017945 */ /* 0x000fe20003800200 */
[----:B-1----:R-:W-:Y:S01]  /*d110*/  IMAD.MOV.U32 R3, RZ, RZ, 0x10 ;  /* 0x00000010ff037424 */ /* 0x002fe200078e00ff */
[----:B----4-:R-:W-:-:S04]  /*d120*/  ULEA UR6, UR6, UR7, 0x18 ;  /* 0x0000000706067291 */ /* 0x010fc8000f8ec0ff */
[----:B------:R-:W-:Y:S02]  /*d130*/  SEL R3, R3, 0xfffffff0, !P0 ;  /* 0xfffffff003037807 */ /* 0x000fe40004000000 */
[----:B------:R-:W-:Y:S02]  /*d140*/  LEA R141, R67, UR6, 0x1 ;  /* 0x00000006438d7c11 */ /* 0x000fe4000f8e08ff */
[----:B------:R-:W-:-:S03]  /*d150*/  LEA R140, R66, UR6, 0x1 ;  /* 0x00000006428c7c11 */ /* 0x000fc6000f8e08ff */
[----:B------:R-:W-:Y:S01]  /*d160*/  LDSM.16.M88.4 R40, [R141] ;  /* 0x000000008d28783b */ /* 0x000fe20000000200 */
[C---:B------:R-:W-:Y:S02]  /*d170*/  IMAD R123, R3.reuse, 0x2, R141 ;  /* 0x00000002037b7824 */ /* 0x040fe400078e028d */
[----:B------:R-:W-:Y:S01]  /*d180*/  IMAD R120, R3, 0x2, R140 ;  /* 0x0000000203787824 */ /* 0x000fe200078e028c */
[----:B------:R-:W1:Y:S04]  /*d190*/  LDSM.16.M88.4 R28, [R140+0x3000] ;  /* 0x003000008c1c783b */ /* 0x000e680000000200 */
[----:B------:R-:W4:Y:S04]  /*d1a0*/  LDSM.16.M88.4 R100, [R140+0x3400] ;  /* 0x003400008c64783b */ /* 0x000f280000000200 */
[----:B------:R-:W4:Y:S04]  /*d1b0*/  LDSM.16.M88.4 R92, [R140+0x3800] ;  /* 0x003800008c5c783b */ /* 0x000f280000000200 */
[----:B------:R-:W4:Y:S04]  /*d1c0*/  LDSM.16.M88.4 R84, [R140+0x3c00] ;  /* 0x003c00008c54783b */ /* 0x000f280000000200 */
[----:B------:R-:W4:Y:S04]  /*d1d0*/  LDSM.16.M88.4 R72, [R140+0x4000] ;  /* 0x004000008c48783b */ /* 0x000f280000000200 */
[----:B------:R-:W4:Y:S04]  /*d1e0*/  LDSM.16.M88.4 R56, [R140+0x4400] ;  /* 0x004400008c38783b */ /* 0x000f280000000200 */
[----:B------:R-:W4:Y:S04]  /*d1f0*/  LDSM.16.M88.4 R48, [R140+0x4800] ;  /* 0x004800008c30783b */ /* 0x000f280000000200 */
[----:B---3--:R-:W3:Y:S04]  /*d200*/  LDSM.16.M88.4 R20, [R140+0x4c00] ;  /* 0x004c00008c14783b */ /* 0x008ee80000000200 */
[----:B------:R-:W-:Y:S04]  /*d210*/  LDSM.16.M88.4 R4, [R123] ;  /* 0x000000007b04783b */ /* 0x000fe80000000200 */
[----:B------:R-:W3:Y:S04]  /*d220*/  LDSM.16.M88.4 R16, [R120+0x3000] ;  /* 0x003000007810783b */ /* 0x000ee80000000200 */
[----:B-----5:R-:W3:Y:S01]  /*d230*/  LDSM.16.M88.4 R32, [R120+0x3400] ;  /* 0x003400007820783b */ /* 0x020ee20000000200 */
[C---:B-1----:R-:W-:Y:S03]  /*d240*/  HMMA.16816.F32.BF16 R12, R40.reuse, R28, RZ ;  /* 0x0000001c280c723c */ /* 0x042fe600000418ff */
[----:B------:R-:W1:Y:S04]  /*d250*/  LDSM.16.M88.4 R8, [R120+0x3c00] ;  /* 0x003c00007808783b */ /* 0x000e680000000200 */
[----:B------:R-:W1:Y:S01]  /*d260*/  LDSM.16.M88.4 R36, [R120+0x3800] ;  /* 0x003800007824783b */ /* 0x000e620000000200 */
[C---:B------:R-:W-:Y:S03]  /*d270*/  HMMA.16816.F32.BF16 R28, R40.reuse, R30, RZ ;  /* 0x0000001e281c723c */ /* 0x040fe600000418ff */
[----:B------:R-:W-:Y:S04]  /*d280*/  LDSM.16.M88.4 R108, [R141+0x1000] ;  /* 0x001000008d6c783b */ /* 0x000fe80000000200 */
[----:B------:R-:W-:Y:S01]  /*d290*/  LDSM.16.M88.4 R104, [R120+0x4800] ;  /* 0x004800007868783b */ /* 0x000fe20000000200 */
[C---:B----4-:R-:W-:Y:S03]  /*d2a0*/  HMMA.16816.F32.BF16 R24, R40.reuse, R100, RZ ;  /* 0x000000642818723c */ /* 0x050fe600000418ff */
        /* <DEDUP_REMOVED lines=22> */
[C---:B-1----:R-:W-:Y:S08]  /*d410*/  HMMA.16816.F32.BF16 R88, R4.reuse, R8, R88 ;  /* 0x000000080458723c */ /* 0x042ff00000041858 */
[C---:B------:R-:W-:Y:S01]  /*d420*/  HMMA.16816.F32.BF16 R84, R4.reuse, R10, R84 ;  /* 0x0000000a0454723c */ /* 0x040fe20000041854 */
[----:B------:R-:W1:Y:S07]  /*d430*/  LDSM.16.M88.4 R8, [R120+0x4c00] ;  /* 0x004c00007808783b */ /* 0x000e6e0000000200 */
[C---:B------:R-:W-:Y:S08]  /*d440*/  HMMA.16816.F32.BF16 R96, R4.reuse, R36, R96 ;  /* 0x000000240460723c */ /* 0x040ff00000041860 */
[C---:B------:R-:W-:Y:S01]  /*d450*/  HMMA.16816.F32.BF16 R92, R4.reuse, R38, R92 ;  /* 0x00000026045c723c */ /* 0x040fe2000004185c */
[----:B------:R-:W2:Y:S07]  /*d460*/  LDSM.16.M88.4 R36, [R123+0x1000] ;  /* 0x001000007b24783b */ /* 0x000eae0000000200 */
        /* <DEDUP_REMOVED lines=16> */
[C---:B--2---:R-:W-:Y:S08]  /*d570*/  HMMA.16816.F32.BF16 R12, R36.reuse, R128, R12 ;  /* 0x00000080240c723c */ /* 0x044ff0000004180c */
[----:B------:R-:W-:Y:S08]  /*d580*/  HMMA.16816.F32.BF16 R28, R36, R130, R28 ;  /* 0x00000082241c723c */ /* 0x000ff0000004181c */
[----:B------:R-:W-:Y:S08]  /*d590*/  HMMA.16816.F32.BF16 R24, R108, R112, R24 ;  /* 0x000000706c18723c */ /* 0x000ff00000041818 */
[C---:B---3--:R-:W-:Y:S08]  /*d5a0*/  HMMA.16816.F32.BF16 R12, R20.reuse, R16, R12 ;  /* 0x00000010140c723c */ /* 0x048ff0000004180c */
[----:B------:R-:W-:Y:S01]  /*d5b0*/  HMMA.16816.F32.BF16 R28, R20, R18, R28 ;  /* 0x00000012141c723c */ /* 0x000fe2000004181c */
[----:B------:R-:W2:Y:S07]  /*d5c0*/  LDSM.16.M88.4 R16, [R140+0x5c00] ;  /* 0x005c00008c10783b */ /* 0x000eae0000000200 */
[----:B------:R-:W-:Y:S08]  /*d5d0*/  HMMA.16816.F32.BF16 R100, R108, R114, R100 ;  /* 0x000000726c64723c */ /* 0x000ff00000041864 */
[C---:B-1----:R-:W-:Y:S08]  /*d5e0*/  HMMA.16816.F32.BF16 R12, R8.reuse, R4, R12 ;  /* 0x00000004080c723c */ /* 0x042ff0000004180c */
[----:B------:R-:W-:Y:S01]  /*d5f0*/  HMMA.16816.F32.BF16 R28, R8, R6, R28 ;  /* 0x00000006081c723c */ /* 0x000fe2000004181c */
[----:B------:R-:W1:Y:S07]  /*d600*/  LDSM.16.M88.4 R4, [R120+0x5800] ;  /* 0x005800007804783b */ /* 0x000e6e0000000200 */
        /* <DEDUP_REMOVED lines=19> */
[C---:B--2---:R-:W-:Y:S02]  /*d740*/  HMMA.16816.F32.BF16 R88, R108.reuse, R16, R88 ;  /* 0x000000106c58723c */ /* 0x044fe40000041858 */
[----:B------:R-:W-:Y:S06]  /*d750*/  MUFU.TANH R71, R30 ;  /* 0x0000001e00477308 */ /* 0x000fec0000002400 */
[----:B------:R-:W-:Y:S01]  /*d760*/  HMMA.16816.F32.BF16 R84, R108, R18, R84 ;  /* 0x000000126c54723c */ /* 0x000fe20000041854 */
[----:B------:R-:W2:Y:S01]  /*d770*/  LDSM.16.M88.4 R16, [R120+0x5c00] ;  /* 0x005c00007810783b */ /* 0x000ea20000000200 */
[----:B------:R3:W-:Y:S06]  /*d780*/  MUFU.TANH R81, R31 ;  /* 0x0000001f00517308 */ /* 0x0007ec0000002400 */
[C---:B-1----:R-:W-:Y:S02]  /*d790*/  HMMA.16816.F32.BF16 R112, R36.reuse, R4, R112 ;  /* 0x000000042470723c */ /* 0x042fe40000041870 */
[----:B------:R-:W1:Y:S06]  /*d7a0*/  MUFU.TANH R66, R66 ;  /* 0x0000004200427308 */ /* 0x000e6c0000002400 */
[----:B------:R-:W-:Y:S01]  /*d7b0*/  HMMA.16816.F32.BF16 R92, R36, R6, R92 ;  /* 0x00000006245c723c */ /* 0x000fe2000004185c */
[----:B------:R-:W1:Y:S01]  /*d7c0*/  LDSM.16.M88.4 R4, [R140+0x7c00] ;  /* 0x007c00008c04783b */ /* 0x000e620000000200 */
        /* <DEDUP_REMOVED lines=11> */
[----:B------:R-:W3:Y:S07]  /*d880*/  LDSM.16.M88.4 R24, [R120+0x7c00] ;  /* 0x007c00007818783b */ /* 0x000eee0000000200 */
[C---:B--2---:R-:W-:Y:S05]  /*d890*/  HMMA.16816.F32.BF16 R88, R36.reuse, R16, R88 ;  /* 0x000000102458723c */ /* 0x044fea0000041858 */
[-C--:B------:R-:W-:Y:S01]  /*d8a0*/  FMUL.FTZ R105, R131, R0.reuse ;  /* 0x0000000083697220 */ /* 0x080fe20000410000 */
[-C--:B------:R-:W-:Y:S01]  /*d8b0*/  FMUL.FTZ R82, R128, R0.reuse ;  /* 0x0000000080527220 */ /* 0x080fe20000410000 */
[-C--:B------:R-:W-:Y:S01]  /*d8c0*/  FMUL.FTZ R104, R130, R0.reuse ;  /* 0x0000000082687220 */ /* 0x080fe20000410000 */
[-C--:B------:R-:W-:Y:S01]  /*d8d0*/  FMUL.FTZ R83, R129, R0.reuse ;  /* 0x0000000081537220 */ /* 0x080fe20000410000 */
[----:B------:R-:W-:Y:S01]  /*d8e0*/  HMMA.16816.F32.BF16 R84, R36, R18, R84 ;  /* 0x000000122454723c */ /* 0x000fe20000041854 */
[----:B------:R-:W2:Y:S02]  /*d8f0*/  LDSM.16.M88.4 R16, [R140+0x8000] ;  /* 0x008000008c10783b */ /* 0x000ea40000000200 */
[----:B------:R-:W-:Y:S01]  /*d900*/  MUFU.TANH R82, R82 ;  /* 0x0000005200527308 */ /* 0x000fe20000002400 */
[----:B------:R-:W-:-:S04]  /*d910*/  FMUL.FTZ R100, R100, R0 ;  /* 0x0000000064647220 */ /* 0x000fc80000410000 */
[C---:B------:R-:W-:Y:S03]  /*d920*/  HMMA.16816.F32.BF16 R76, R108.reuse, R32, R76 ;  /* 0x000000206c4c723c */ /* 0x040fe6000004184c */
[----:B------:R-:W2:Y:S05]  /*d930*/  MUFU.TANH R104, R104 ;  /* 0x0000006800687308 */ /* 0x000eaa0000002400 */
[----:B------:R-:W-:Y:S01]  /*d940*/  HMMA.16816.F32.BF16 R72, R108, R34, R72 ;  /* 0x000000226c48723c */ /* 0x000fe20000041848 */
[----:B------:R-:W-:Y:S02]  /*d950*/  LDSM.16.M88.4 R32, [R120+0x8000] ;  /* 0x008000007820783b */ /* 0x000fe40000000200 */
[----:B------:R-:W-:Y:S05]  /*d960*/  MUFU.TANH R83, R83 ;  /* 0x0000005300537308 */ /* 0x000fea0000002400 */
[C---:B-1----:R-:W-:Y:S03]  /*d970*/  HMMA.16816.F32.BF16 R88, R20.reuse, R4, R88 ;  /* 0x000000041458723c */ /* 0x042fe60000041858 */
[----:B------:R-:W1:Y:S05]  /*d980*/  MUFU.TANH R105, R105 ;  /* 0x0000006900697308 */ /* 0x000e6a0000002400 */
[----:B------:R-:W-:Y:S01]  /*d990*/  HMMA.16816.F32.BF16 R84, R20, R6, R84 ;  /* 0x000000061454723c */ /* 0x000fe20000041854 */
[----:B------:R-:W1:Y:S02]  /*d9a0*/  LDSM.16.M88.4 R4, [R120+0x6400] ;  /* 0x006400007804783b */ /* 0x000e640000000200 */
[----:B------:R-:W-:Y:S05]  /*d9b0*/  MUFU.TANH R100, R100 ;  /* 0x0000006400647308 */ /* 0x000fea0000002400 */
[C---:B----4-:R-:W-:Y:S08]  /*d9c0*/  HMMA.16816.F32.BF16 R60, R108.reuse, R12, R60 ;  /* 0x0000000c6c3c723c */ /* 0x050ff0000004183c */
[----:B------:R-:W-:Y:S01]  /*d9d0*/  HMMA.16816.F32.BF16 R56, R108, R14, R56 ;  /* 0x0000000e6c38723c */ /* 0x000fe20000041838 */
[----:B------:R-:W4:Y:S07]  /*d9e0*/  LDSM.16.M88.4 R12, [R140+0x6800] ;  /* 0x006800008c0c783b */ /* 0x000f2e0000000200 */
[----:B---3--:R-:W-:Y:S08]  /*d9f0*/  HMMA.16816.F32.BF16 R88, R8, R24, R88 ;  /* 0x000000180858723c */ /* 0x008ff00000041858 */
[----:B------:R-:W-:Y:S08]  /*da00*/  HMMA.16816.F32.BF16 R76, R36, R28, R76 ;  /* 0x0000001c244c723c */ /* 0x000ff0000004184c */
[----:B------:R-:W-:Y:S01]  /*da10*/  HMMA.16816.F32.BF16 R84, R8, R26, R84 ;  /* 0x0000001a0854723c */ /* 0x000fe20000041854 */
[----:B------:R-:W3:Y:S04]  /*da20*/  LDSM.16.M88.4 R24, [R140+0x8400] ;  /* 0x008400008c18783b */ /* 0x000ee80000000200 */
[-C--:B------:R-:W-:Y:S01]  /*da30*/  FMUL.FTZ R88, R88, R0.reuse ;  /* 0x0000000058587220 */ /* 0x080fe20000410000 */
[-C--:B------:R-:W-:Y:S01]  /*da40*/  FMUL.FTZ R90, R90, R0.reuse ;  /* 0x000000005a5a7220 */ /* 0x080fe20000410000 */
[-C--:B------:R-:W-:Y:S01]  /*da50*/  FMUL.FTZ R89, R89, R0.reuse ;  /* 0x0000000059597220 */ /* 0x080fe20000410000 */
[-C--:B------:R-:W-:Y:S01]  /*da60*/  FMUL.FTZ R91, R91, R0.reuse ;  /* 0x000000005b5b7220 */ /* 0x080fe20000410000 */
[----:B------:R-:W-:Y:S01]  /*da70*/  HMMA.16816.F32.BF16 R72, R36, R30, R72 ;  /* 0x0000001e2448723c */ /* 0x000fe20000041848 */
[----:B------:R-:W3:Y:S01]  /*da80*/  LDSM.16.M88.4 R28, [R120+0x6800] ;  /* 0x00680000781c783b */ /* 0x000ee20000000200 */
[----:B------:R-:W-:Y:S06]  /*da90*/  MUFU.TANH R88, R88 ;  /* 0x0000005800587308 */ /* 0x000fec0000002400 */
[----:B--2---:R-:W-:Y:S02]  /*daa0*/  HMMA.16816.F32.BF16 R76, R20, R16, R76 ;  /* 0x00000010144c723c */ /* 0x004fe4000004184c */
[----:B------:R-:W-:Y:S03]  /*dab0*/  MUFU.TANH R90, R90 ;  /* 0x0000005a005a7308 */ /* 0x000fe60000002400 */
        /* <DEDUP_REMOVED lines=10> */
[----:B------:R-:W2:Y:S01]  /*db60*/  LDSM.16.M88.4 R4, [R140+0x8800] ;  /* 0x008800008c04783b */ /* 0x000ea20000000200 */
[----:B------:R-:W-:Y:S06]  /*db70*/  MUFU.TANH R179, R179 ;  /* 0x000000b300b37308 */ /* 0x000fec0000002400 */
[----:B----4-:R-:W-:Y:S02]  /*db80*/  HMMA.16816.F32.BF16 R52, R108, R12, R52 ;  /* 0x0000000c6c34723c */ /* 0x010fe40000041834 */
[----:B------:R-:W-:Y:S06]  /*db90*/  MUFU.TANH R187, R86 ;  /* 0x0000005600bb7308 */ /* 0x000fec0000002400 */
[----:B---3--:R-:W-:Y:S02]  /*dba0*/  HMMA.16816.F32.BF16 R60, R20, R24, R60 ;  /* 0x00000018143c723c */ /* 0x008fe4000004183c */
[----:B------:R-:W-:Y:S06]  /*dbb0*/  MUFU.TANH R84, R84 ;  /* 0x0000005400547308 */ /* 0x000fec0000002400 */
[C---:B------:R-:W-:Y:S02]  /*dbc0*/  HMMA.16816.F32.BF16 R76, R8.reuse, R32, R76 ;  /* 0x00000020084c723c */ /* 0x040fe4000004184c */
[----:B------:R-:W-:Y:S06]  /*dbd0*/  MUFU.TANH R177, R87 ;  /* 0x0000005700b17308 */ /* 0x000fec0000002400 */
[----:B------:R-:W-:Y:S01]  /*dbe0*/  HMMA.16816.F32.BF16 R72, R8, R34, R72 ;  /* 0x000000220848723c */ /* 0x000fe20000041848 */
[----:B------:R-:W3:Y:S07]  /*dbf0*/  LDSM.16.M88.4 R32, [R140+0x6c00] ;  /* 0x006c00008c20783b */ /* 0x000eee0000000200 */
[----:B------:R-:W-:Y:S05]  /*dc00*/  HMMA.16816.F32.BF16 R56, R20, R26, R56 ;  /* 0x0000001a1438723c */ /* 0x000fea0000041838 */
[-C--:B------:R-:W-:Y:S01]  /*dc10*/  FMUL.FTZ R76, R76, R0.reuse ;  /* 0x000000004c4c7220 */ /* 0x080fe20000410000 */
[-C--:B------:R-:W-:Y:S01]  /*dc20*/  FMUL.FTZ R78, R78, R0.reuse ;  /* 0x000000004e4e7220 */ /* 0x080fe20000410000 */
[-C--:B------:R-:W-:Y:S01]  /*dc30*/  FMUL.FTZ R77, R77, R0.reuse ;  /* 0x000000004d4d7220 */ /* 0x080fe20000410000 */
[-C--:B------:R-:W-:Y:S01]  /*dc40*/  FMUL.FTZ R79, R79, R0.reuse ;  /* 0x000000004f4f7220 */ /* 0x080fe20000410000 */
[----:B------:R-:W-:Y:S01]  /*dc50*/  MUFU.TANH R165, R76 ;  /* 0x0000004c00a57308 */ /* 0x000fe20000002400 */
[----:B------:R-:W-:Y:S01]  /*dc60*/  HMMA.16816.F32.BF16 R48, R108, R14, R48 ;  /* 0x0000000e6c30723c */ /* 0x000fe20000041830 */
[----:B------:R-:W4:Y:S04]  /*dc70*/  LDSM.16.M88.4 R12, [R120+0x8800] ;  /* 0x00880000780c783b */ /* 0x000f280000000200 */
[-C--:B------:R-:W-:Y:S01]  /*dc80*/  FMUL.FTZ R73, R73, R0.reuse ;  /* 0x0000000049497220 */ /* 0x080fe20000410000 */
[-C--:B------:R-:W-:Y:S01]  /*dc90*/  FMUL.FTZ R72, R72, R0.reuse ;  /* 0x0000000048487220 */ /* 0x080fe20000410000 */
[-C--:B------:R-:W-:Y:S01]  /*dca0*/  FMUL.FTZ R74, R74, R0.reuse ;  /* 0x000000004a4a7220 */ /* 0x080fe20000410000 */
[-C--:B------:R-:W-:Y:S01]  /*dcb0*/  FMUL.FTZ R75, R75, R0.reuse ;  /* 0x000000004b4b7220 */ /* 0x080fe20000410000 */
[----:B------:R4:W-:Y:S01]  /*dcc0*/  MUFU.TANH R169, R73 ;  /* 0x0000004900a97308 */ /* 0x0009e20000002400 */
[----:B------:R-:W-:Y:S07]  /*dcd0*/  HMMA.16816.F32.BF16 R52, R36, R28, R52 ;  /* 0x0000001c2434723c */ /* 0x000fee0000041834 */
[----:B------:R-:W-:Y:S01]  /*dce0*/  MUFU.TANH R163, R78 ;  /* 0x0000004e00a37308 */ /* 0x000fe20000002400 */
[C---:B-1----:R-:W-:Y:S07]  /*dcf0*/  HMMA.16816.F32.BF16 R60, R8.reuse, R16, R60 ;  /* 0x00000010083c723c */ /* 0x042fee000004183c */
[----:B------:R-:W-:Y:S01]  /*dd00*/  MUFU.TANH R171, R77 ;  /* 0x0000004d00ab7308 */ /* 0x000fe20000002400 */
[----:B------:R-:W-:Y:S01]  /*dd10*/  HMMA.16816.F32.BF16 R56, R8, R18, R56 ;  /* 0x000000120838723c */ /* 0x000fe20000041838 */
[----:B------:R-:W1:Y:S06]  /*dd20*/  LDSM.16.M88.4 R16, [R120+0x6c00] ;  /* 0x006c00007810783b */ /* 0x000e6c0000000200 */
[----:B------:R-:W-:Y:S01]  /*dd30*/  MUFU.TANH R175, R79 ;  /* 0x0000004f00af7308 */ /* 0x000fe20000002400 */
[----:B--2---:R-:W-:Y:S05]  /*dd40*/  HMMA.16816.F32.BF16 R52, R20, R4, R52 ;  /* 0x000000041434723c */ /* 0x004fea0000041834 */
[----:B------:R-:W-:Y:S01]  /*dd50*/  FMUL.FTZ R133, R61, R0 ;  /* 0x000000003d857220 */ /* 0x000fe20000410000 */
[----:B------:R-:W-:-:S02]  /*dd60*/  IMAD R61, R70, 0x2, R151 ;  /* 0x00000002463d7824 */ /* 0x000fc400078e0297 */
[-C--:B------:R-:W-:Y:S01]  /*dd70*/  FMUL.FTZ R60, R60, R0.reuse ;  /* 0x000000003c3c7220 */ /* 0x080fe20000410000 */
[----:B------:R-:W-:Y:S01]  /*dd80*/  FMUL.FTZ R62, R62, R0 ;  /* 0x000000003e3e7220 */ /* 0x000fe20000410000 */
[----:B------:R-:W-:Y:S01]  /*dd90*/  MUFU.TANH R161, R72 ;  /* 0x0000004800a17308 */ /* 0x000fe20000002400 */
[C---:B------:R-:W-:Y:S01]  /*dda0*/  VIADD R27, R61.reuse, 0x1 ;  /* 0x000000013d1b7836 */ /* 0x040fe20000000000 */
[----:B------:R-:W-:Y:S05]  /*ddb0*/  HMMA.16816.F32.BF16 R48, R36, R30, R48 ;  /* 0x0000001e2430723c */ /* 0x000fea0000041830 */
[C---:B------:R-:W-:Y:S01]  /*ddc0*/  VIADD R25, R61.reuse, 0x8 ;  /* 0x000000083d197836 */ /* 0x040fe20000000000 */
[CC--:B------:R-:W-:Y:S01]  /*ddd0*/  ISETP.GE.AND P4, PT, R61.reuse, R80.reuse, PT ;  /* 0x000000503d00720c */ /* 0x0c0fe20003f86270 */
[----:B------:R-:W-:Y:S01]  /*dde0*/  VIADD R5, R61, 0x9 ;  /* 0x000000093d057836 */ /* 0x000fe20000000000 */
[-C--:B------:R-:W-:Y:S01]  /*ddf0*/  ISETP.GE.AND P3, PT, R27, R80.reuse, PT ;  /* 0x000000501b00720c */ /* 0x080fe20003f66270 */
[----:B------:R-:W-:Y:S01]  /*de00*/  VIADD R29, R61, 0x10 ;  /* 0x000000103d1d7836 */ /* 0x000fe20000000000 */
[----:B------:R-:W-:Y:S01]  /*de10*/  ISETP.GE.AND P2, PT, R25, R80, PT ;  /* 0x000000501900720c */ /* 0x000fe20003f46270 */
[----:B------:R-:W-:Y:S01]  /*de20*/  FMUL.FTZ R131, R58, R0 ;  /* 0x000000003a837220 */ /* 0x000fe20000410000 */
[----:B---3--:R-:W-:Y:S01]  /*de30*/  HMMA.16816.F32.BF16 R44, R108, R32, R44 ;  /* 0x000000206c2c723c */ /* 0x008fe2000004182c */
[----:B------:R-:W2:Y:S04]  /*de40*/  LDSM.16.M88.4 R24, [R140+0x8c00] ;  /* 0x008c00008c18783b */ /* 0x000ea80000000200 */
[----:B------:R-:W-:Y:S01]  /*de50*/  ISETP.GE.AND P1, PT, R5, R80, PT ;  /* 0x000000500500720c */ /* 0x000fe20003f26270 */
[----:B------:R-:W-:Y:S01]  /*de60*/  VIADD R5, R61, 0x18 ;  /* 0x000000183d057836 */ /* 0x000fe20000000000 */
[----:B------:R-:W-:Y:S01]  /*de70*/  FSEL R31, R66, -INF , !P4 ;  /* 0xff800000421f7808 */ /* 0x000fe20006000000 */
[----:B------:R-:W-:Y:S01]  /*de80*/  FMUL.FTZ R58, R59, R0 ;  /* 0x000000003b3a7220 */ /* 0x000fe20000410000 */
[-C--:B------:R-:W-:Y:S01]  /*de90*/  ISETP.GE.AND P0, PT, R29, R80.reuse, PT ;  /* 0x000000501d00720c */ /* 0x080fe20003f06270 */
[C---:B------:R-:W-:Y:S01]  /*dea0*/  VIADD R33, R61.reuse, 0x38 ;  /* 0x000000383d217836 */ /* 0x040fe20000000000 */
[----:B----4-:R-:W-:Y:S05]  /*deb0*/  HMMA.16816.F32.BF16 R52, R8, R12, R52 ;  /* 0x0000000c0834723c */ /* 0x010fea0000041834 */
[----:B------:R-:W-:Y:S01]  /*dec0*/  VIADD R13, R61, 0x11 ;  /* 0x000000113d0d7836 */ /* 0x000fe20000000000 */
[-C--:B------:R-:W-:Y:S01]  /*ded0*/  ISETP.GE.AND P5, PT, R5, R80.reuse, PT ;  /* 0x000000500500720c */ /* 0x080fe20003fa6270 */
[----:B------:R-:W-:Y:S01]  /*dee0*/  VIADD R5, R61, 0x19 ;  /* 0x000000193d057836 */ /* 0x000fe20000000000 */
[----:B------:R-:W-:Y:S01]  /*def0*/  FSEL R59, R67, -INF , !P3 ;  /* 0xff800000433b7808 */ /* 0x000fe20005800000 */
[----:B------:R-:W-:Y:S01]  /*df00*/  MUFU.TANH R173, R74 ;  /* 0x0000004a00ad7308 */ /* 0x000fe20000002400 */
[----:B------:R-:W-:Y:S01]  /*df10*/  ISETP.GE.AND P6, PT, R13, R80, PT ;  /* 0x000000500d00720c */ /* 0x000fe20003fc6270 */
[----:B------:R-:W-:Y:S01]  /*df20*/  FMUL.FTZ R63, R63, R0 ;  /* 0x000000003f3f7220 */ /* 0x000fe20000410000 */
[----:B------:R-:W-:Y:S01]  /*df30*/  FSEL R13, R2, -INF , !P4 ;  /* 0xff800000020d7808 */ /* 0x000fe20006000000 */
[----:B------:R-:W-:Y:S05]  /*df40*/  HMMA.16816.F32.BF16 R48, R20, R6, R48 ;  /* 0x000000061430723c */ /* 0x000fea0000041830 */
[----:B------:R-:W-:Y:S01]  /*df50*/  ISETP.GE.AND P4, PT, R5, R80, PT ;  /* 0x000000500500720c */ /* 0x000fe20003f86270 */
[----:B------:R-:W-:Y:S01]  /*df60*/  VIADD R5, R61, 0x20 ;  /* 0x000000203d057836 */ /* 0x000fe20000000000 */
[----:B------:R-:W-:Y:S01]  /*df70*/  FSEL R29, R64, -INF , !P3 ;  /* 0xff800000401d7808 */ /* 0x000fe20005800000 */
[----:B------:R-:W-:Y:S01]  /*df80*/  MUFU.TANH R167, R75 ;  /* 0x0000004b00a77308 */ /* 0x000fe20000002400 */
[----:B------:R-:W-:Y:S01]  /*df90*/  FSEL R81, R81, -INF , !P1 ;  /* 0xff80000051517808 */ /* 0x000fe20004800000 */
[----:B------:R-:W-:Y:S01]  /*dfa0*/  FMUL.FTZ R57, R57, R0 ;  /* 0x0000000039397220 */ /* 0x000fe20000410000 */
[----:B------:R-:W-:Y:S01]  /*dfb0*/  ISETP.GE.AND P3, PT, R5, R80, PT ;  /* 0x000000500500720c */ /* 0x000fe20003f66270 */
[----:B-1----:R-:W-:Y:S01]  /*dfc0*/  HMMA.16816.F32.BF16 R44, R36, R16, R44 ;  /* 0x00000010242c723c */ /* 0x002fe2000004182c */
[----:B------:R-:W1:Y:S04]  /*dfd0*/  LDSM.16.M88.4 R4, [R120+0x8c00] ;  /* 0x008c00007804783b */ /* 0x000e680000000200 */
[----:B------:R-:W-:Y:S01]  /*dfe0*/  VIADD R17, R61, 0x21 ;  /* 0x000000213d117836 */ /* 0x000fe20000000000 */
[----:B------:R-:W-:Y:S01]  /*dff0*/  FSEL R69, R69, -INF , !P1 ;  /* 0xff80000045457808 */ /* 0x000fe20004800000 */
[----:B------:R-:W-:Y:S01]  /*e000*/  MUFU.TANH R137, R60 ;  /* 0x0000003c00897308 */ /* 0x000fe20000002400 */
[----:B------:R-:W-:Y:S01]  /*e010*/  FSEL R71, R71, -INF , !P2 ;  /* 0xff80000047477808 */ /* 0x000fe20005000000 */
[-C--:B------:R-:W-:Y:S01]  /*e020*/  FMUL.FTZ R56, R56, R0.reuse ;  /* 0x0000000038387220 */ /* 0x080fe20000410000 */
[----:B------:R-:W-:Y:S01]  /*e030*/  FSEL R68, R68, -INF , !P2 ;  /* 0xff80000044447808 */ /* 0x000fe20005000000 */
[C---:B------:R-:W-:Y:S05]  /*e040*/  HMMA.16816.F32.BF16 R112, R8.reuse, R96, R112 ;  /* 0x000000600870723c */ /* 0x040fea0000041870 */
[-C--:B------:R-:W-:Y:S01]  /*e050*/  FMUL.FTZ R97, R102, R0.reuse ;  /* 0x0000000066617220 */ /* 0x080fe20000410000 */
[-C--:B------:R-:W-:Y:S01]  /*e060*/  FMUL.FTZ R96, R101, R0.reuse ;  /* 0x0000000065607220 */ /* 0x080fe20000410000 */
[----:B------:R-:W-:Y:S01]  /*e070*/  FMUL.FTZ R101, R103, R0 ;  /* 0x0000000067657220 */ /* 0x000fe20000410000 */
[----:B------:R-:W-:Y:S01]  /*e080*/  ISETP.GE.AND P2, PT, R17, R80, PT ;  /* 0x000000501100720c */ /* 0x000fe20003f46270 */
[----:B------:R-:W-:Y:S01]  /*e090*/  MUFU.TANH R139, R62 ;  /* 0x0000003e008b7308 */ /* 0x000fe20000002400 */
[----:B------:R-:W-:Y:S01]  /*e0a0*/  FSEL R73, R104, -INF , !P0 ;  /* 0xff80000068497808 */ /* 0x000fe20004000000 */
[-C--:B------:R-:W-:Y:S01]  /*e0b0*/  FMUL.FTZ R53, R53, R0.reuse ;  /* 0x0000000035357220 */ /* 0x080fe20000410000 */
[C---:B------:R-:W-:Y:S03]  /*e0c0*/  HMMA.16816.F32.BF16 R92, R8.reuse, R98, R92 ;  /* 0x00000062085c723c */ /* 0x040fe6000004185c */
[----:B------:R-:W-:Y:S01]  /*e0d0*/  FSEL R17, R82, -INF , !P0 ;  /* 0xff80000052117808 */ /* 0x000fe20004000000 */
[-C--:B------:R-:W-:Y:S01]  /*e0e0*/  FMUL.FTZ R55, R55, R0.reuse ;  /* 0x0000000037377220 */ /* 0x080fe20000410000 */
[----:B------:R-:W-:Y:S01]  /*e0f0*/  FSEL R105, R105, -INF , !P6 ;  /* 0xff80000069697808 */ /* 0x000fe20007000000 */
[-C--:B------:R-:W-:Y:S01]  /*e100*/  FMUL.FTZ R2, R52, R0.reuse ;  /* 0x0000000034027220 */ /* 0x080fe20000410000 */
[----:B------:R-:W3:Y:S01]  /*e110*/  MUFU.TANH R97, R97 ;  /* 0x0000006100617308 */ /* 0x000ee20000002400 */
[----:B------:R-:W-:Y:S01]  /*e120*/  FSEL R83, R83, -INF , !P6 ;  /* 0xff80000053537808 */ /* 0x000fe20007000000 */
[----:B------:R-:W-:Y:S01]  /*e130*/  FMUL.FTZ R54, R54, R0 ;  /* 0x0000000036367220 */ /* 0x000fe20000410000 */
[----:B------:R-:W-:Y:S03]  /*e140*/  HMMA.16816.F32.BF16 R48, R8, R14, R48 ;  /* 0x0000000e0830723c */ /* 0x000fe60000041830 */
[----:B------:R-:W-:Y:S01]  /*e150*/  VIADD R15, R61, 0x28 ;  /* 0x000000283d0f7836 */ /* 0x000fe20000000000 */
[----:B------:R-:W-:-:S04]  /*e160*/  DEPBAR.LE SB0, 0x0 ;  /* 0x000080000000791a */ /* 0x000fc80000000000 */
[-C--:B------:R-:W-:Y:S01]  /*e170*/  FMUL.FTZ R102, R112, R0.reuse ;  /* 0x0000000070667220 */ /* 0x080fe20000410000 */
[-C--:B------:R-:W-:Y:S01]  /*e180*/  FMUL.FTZ R99, R114, R0.reuse ;  /* 0x0000000072637220 */ /* 0x080fe20000410000 */
[----:B------:R-:W-:Y:S05]  /*e190*/  HMMA.16816.F32.BF16 R40, R108, R34, R40 ;  /* 0x000000226c28723c */ /* 0x000fea0000041828 */
[-C--:B------:R-:W-:Y:S01]  /*e1a0*/  FMUL.FTZ R98, R113, R0.reuse ;  /* 0x0000000071627220 */ /* 0x080fe20000410000 */
[----:B------:R-:W-:Y:S01]  /*e1b0*/  FMUL.FTZ R103, R115, R0 ;  /* 0x0000000073677220 */ /* 0x000fe20000410000 */
[----:B------:R-:W-:Y:S01]  /*e1c0*/  ISETP.GE.AND P1, PT, R15, R80, PT ;  /* 0x000000500f00720c */ /* 0x000fe20003f26270 */
[----:B------:R-:W-:Y:S01]  /*e1d0*/  VIADD R15, R61, 0x29 ;  /* 0x000000293d0f7836 */ /* 0x000fe20000000000 */
[----:B------:R-:W4:Y:S01]  /*e1e0*/  MUFU.TANH R96, R96 ;  /* 0x0000006000607308 */ /* 0x000f220000002400 */
[-C--:B------:R-:W-:Y:S01]  /*e1f0*/  FMUL.FTZ R92, R92, R0.reuse ;  /* 0x000000005c5c7220 */ /* 0x080fe20000410000 */
[----:B------:R-:W-:Y:S01]  /*e200*/  FMUL.FTZ R94, R94, R0 ;  /* 0x000000005e5e7220 */ /* 0x000fe20000410000 */
[----:B--2---:R-:W-:Y:S05]  /*e210*/  HMMA.16816.F32.BF16 R44, R20, R24, R44 ;  /* 0x00000018142c723c */ /* 0x004fea000004182c */
[----:B------:R-:W-:Y:S01]  /*e220*/  ISETP.GE.AND P0, PT, R15, R80, PT ;  /* 0x000000500f00720c */ /* 0x000fe20003f06270 */
[----:B------:R-:W-:-:S02]  /*e230*/  VIADD R15, R61, 0x30 ;  /* 0x000000303d0f7836 */ /* 0x000fc40000000000 */
[-C--:B------:R-:W-:Y:S01]  /*e240*/  FMUL.FTZ R93, R93, R0.reuse ;  /* 0x000000005d5d7220 */ /* 0x080fe20000410000 */
[-C--:B------:R-:W-:Y:S01]  /*e250*/  FMUL.FTZ R95, R95, R0.reuse ;  /* 0x000000005f5f7220 */ /* 0x080fe20000410000 */
[----:B------:R-:W2:Y:S01]  /*e260*/  MUFU.TANH R101, R101 ;  /* 0x0000006500657308 */ /* 0x000ea20000002400 */
[----:B---3--:R-:W-:Y:S01]  /*e270*/  FSEL R97, R97, -INF , !P5 ;  /* 0xff80000061617808 */ /* 0x008fe20006800000 */
[----:B------:R-:W-:Y:S01]  /*e280*/  FMUL.FTZ R12, R48, R0 ;  /* 0x00000000300c7220 */ /* 0x000fe20000410000 */
[----:B------:R-:W-:Y:S01]  /*e290*/  ISETP.GE.AND P6, PT, R15, R80, PT ;  /* 0x000000500f00720c */ /* 0x000fe20003fc6270 */
[----:B------:R-:W-:Y:S01]  /*e2a0*/  VIADD R15, R61, 0x31 ;  /* 0x000000313d0f7836 */ /* 0x000fe20000000000 */
[----:B------:R-:W-:Y:S01]  /*e2b0*/  FSEL R25, R100, -INF , !P5 ;  /* 0xff80000064197808 */ /* 0x000fe20006800000 */
[----:B------:R-:W-:Y:S01]  /*e2c0*/  FMUL.FTZ R49, R49, R0 ;  /* 0x0000000031317220 */ /* 0x000fe20000410000 */
[----:B------:R-:W-:Y:S01]  /*e2d0*/  HMMA.16816.F32.BF16 R40, R36, R18, R40 ;  /* 0x000000122428723c */ /* 0x000fe20000041828 */
[----:B------:R-:W3:Y:S04]  /*e2e0*/  MUFU.TANH R102, R102 ;  /* 0x0000006600667308 */ /* 0x000ee80000002400 */
[----:B------:R-:W-:Y:S01]  /*e2f0*/  VIADD R37, R61, 0x39 ;  /* 0x000000393d257836 */ /* 0x000fe20000000000 */
[----:B------:R-:W-:Y:S01]  /*e300*/  ISETP.GE.AND P5, PT, R15, R80, PT ;  /* 0x000000500f00720c */ /* 0x000fe20003fa6270 */
[-C--:B------:R-:W-:Y:S01]  /*e310*/  FMUL.FTZ R50, R50, R0.reuse ;  /* 0x0000000032327220 */ /* 0x080fe20000410000 */
[----:B----4-:R-:W-:Y:S01]  /*e320*/  FSEL R19, R96, -INF , !P4 ;  /* 0xff80000060137808 */ /* 0x010fe20006000000 */
[----:B------:R-:W-:Y:S01]  /*e330*/  FMUL.FTZ R51, R51, R0 ;  /* 0x0000000033337220 */ /* 0x000fe20000410000 */
[----:B------:R-:W-:Y:S01]  /*e340*/  FSEL R191, R90, -INF , !P6 ;  /* 0xff8000005abf7808 */ /* 0x000fe20007000000 */
[----:B-1----:R-:W-:Y:S01]  /*e350*/  HMMA.16816.F32.BF16 R44, R8, R4, R44 ;  /* 0x00000004082c723c */ /* 0x002fe2000004182c */
[----:B------:R-:W1:Y:S04]  /*e360*/  MUFU.TANH R99, R99 ;  /* 0x0000006300637308 */ /* 0x000e680000002400 */
[----:B--2---:R-:W-:Y:S01]  /*e370*/  FSEL R15, R101, -INF , !P4 ;  /* 0xff800000650f7808 */ /* 0x004fe20006000000 */
[----:B------:R-:W-:Y:S01]  /*e380*/  VIADD R5, R61, 0x40 ;  /* 0x000000403d057836 */ /* 0x000fe20000000000 */
[----:B------:R-:W-:-:S02]  /*e390*/  ISETP.GE.AND P4, PT, R33, R80, PT ;  /* 0x000000502100720c */ /* 0x000fc40003f86270 */
[----:B------:R-:W-:Y:S02]  /*e3a0*/  FSEL R183, R88, -INF , !P6 ;  /* 0xff80000058b77808 */ /* 0x000fe40007000000 */
[----:B------:R-:W-:Y:S01]  /*e3b0*/  FSEL R189, R91, -INF , !P5 ;  /* 0xff8000005bbd7808 */ /* 0x000fe20006800000 */
[----:B------:R-:W2:Y:S01]  /*e3c0*/  MUFU.TANH R98, R98 ;  /* 0x0000006200627308 */ /* 0x000ea20000002400 */
[----:B---3--:R-:W-:Y:S02]  /*e3d0*/  FSEL R33, R102, -INF , !P3 ;  /* 0xff80000066217808 */ /* 0x008fe40005800000 */
[----:B------:R-:W-:Y:S01]  /*e3e0*/  FSEL R181, R89, -INF , !P5 ;  /* 0xff80000059b57808 */ /* 0x000fe20006800000 */
[----:B------:R-:W-:Y:S05]  /*e3f0*/  HMMA.16816.F32.BF16 R40, R20, R26, R40 ;  /* 0x0000001a1428723c */ /* 0x000fea0000041828 */
[----:B------:R-:W-:-:S02]  /*e400*/  FSEL R187, R187, -INF , !P4 ;  /* 0xff800000bbbb7808 */ /* 0x000fc40006000000 */
[----:B------:R-:W-:Y:S01]  /*e410*/  FSEL R179, R179, -INF , !P4 ;  /* 0xff800000b3b37808 */ /* 0x000fe20006000000 */
[----:B------:R-:W3:Y:S01]  /*e420*/  MUFU.TANH R103, R103 ;  /* 0x0000006700677308 */ /* 0x000ee20000002400 */
[----:B-1----:R-:W-:Y:S01]  /*e430*/  FSEL R35, R99, -INF , !P3 ;  /* 0xff80000063237808 */ /* 0x002fe20005800000 */
[----:B------:R-:W-:Y:S01]  /*e440*/  FMUL.FTZ R46, R46, R0 ;  /* 0x000000002e2e7220 */ /* 0x000fe20000410000 */
[----:B------:R-:W-:Y:S01]  /*e450*/  ISETP.GE.AND P3, PT, R37, R80, PT ;  /* 0x000000502500720c */ /* 0x000fe20003f66270 */
[-C--:B------:R-:W-:Y:S01]  /*e460*/  FMUL.FTZ R44, R44, R0.reuse ;  /* 0x000000002c2c7220 */ /* 0x080fe20000410000 */
[----:B------:R-:W-:Y:S02]  /*e470*/  FMUL.FTZ R45, R45, R0 ;  /* 0x000000002d2d7220 */ /* 0x000fe40000410000 */
[----:B------:R-:W-:Y:S01]  /*e480*/  FSEL R177, R177, -INF , !P3 ;  /* 0xff800000b1b17808 */ /* 0x000fe20005800000 */
[----:B------:R-:W1:Y:S01]  /*e490*/  MUFU.TANH R92, R92 ;  /* 0x0000005c005c7308 */ /* 0x000e620000002400 */
[----:B--2---:R-:W-:-:S02]  /*e4a0*/  FSEL R193, R98, -INF , !P2 ;  /* 0xff80000062c17808 */ /* 0x004fc40005000000 */
[----:B------:R-:W-:-:S05]  /*e4b0*/  FSEL R185, R84, -INF , !P3 ;  /* 0xff80000054b97808 */ /* 0x000fca0005800000 */
[----:B------:R-:W2:Y:S01]  /*e4c0*/  MUFU.TANH R94, R94 ;  /* 0x0000005e005e7308 */ /* 0x000ea20000002400 */
[----:B---3--:R-:W-:Y:S01]  /*e4d0*/  FSEL R37, R103, -INF , !P2 ;  /* 0xff80000067257808 */ /* 0x008fe20005000000 */
[----:B------:R-:W-:Y:S03]  /*e4e0*/  HMMA.16816.F32.BF16 R40, R8, R6, R40 ;  /* 0x000000060828723c */ /* 0x000fe60000041828 */
[----:B------:R-:W-:Y:S01]  /*e4f0*/  ISETP.GE.AND P2, PT, R5, R80, PT ;  /* 0x000000500500720c */ /* 0x000fe20003f46270 */
[----:B------:R-:W-:-:S03]  /*e500*/  VIADD R5, R61, 0x41 ;  /* 0x000000413d057836 */ /* 0x000fc60000000000 */
[----:B------:R-:W-:Y:S01]  /*e510*/  FSEL R163, R163, -INF , !P2 ;  /* 0xff800000a3a37808 */ /* 0x000fe20005000000 */
[----:B------:R-:W3:Y:S01]  /*e520*/  MUFU.TANH R93, R93 ;  /* 0x0000005d005d7308 */ /* 0x000ee20000002400 */
[----:B-1----:R-:W-:Y:S02]  /*e530*/  FSEL R195, R92, -INF , !P1 ;  /* 0xff8000005cc37808 */ /* 0x002fe40004800000 */
[----:B------:R-:W-:-:S05]  /*e540*/  FSEL R165, R165, -INF , !P2 ;  /* 0xff800000a5a57808 */ /* 0x000fca0005000000 */
[----:B------:R-:W1:Y:S01]  /*e550*/  MUFU.TANH R95, R95 ;  /* 0x0000005f005f7308 */ /* 0x000e620000002400 */
[----:B--2---:R-:W-:Y:S02]  /*e560*/  FSEL R199, R94, -INF , !P1 ;  /* 0xff8000005ec77808 */ /* 0x004fe40004800000 */
[----:B------:R-:W-:Y:S01]  /*e570*/  ISETP.GE.AND P1, PT, R5, R80, PT ;  /* 0x000000500500720c */ /* 0x000fe20003f26270 */
[----:B------:R-:W-:Y:S02]  /*e580*/  VIADD R5, R61, 0x48 ;  /* 0x000000483d057836 */ /* 0x000fe40000000000 */
[-C--:B------:R-:W-:Y:S01]  /*e590*/  FMUL.FTZ R40, R40, R0.reuse ;  /* 0x0000000028287220 */ /* 0x080fe20000410000 */
[-C--:B------:R-:W-:Y:S01]  /*e5a0*/  FMUL.FTZ R42, R42, R0.reuse ;  /* 0x000000002a2a7220 */ /* 0x080fe20000410000 */
[----:B------:R-:W-:Y:S01]  /*e5b0*/  FSEL R175, R175, -INF , !P1 ;  /* 0xff800000afaf7808 */ /* 0x000fe20004800000 */
[----:B------:R-:W-:Y:S01]  /*e5c0*/  MUFU.TANH R133, R133 ;  /* 0x0000008500857308 */ /* 0x000fe20000002400 */
[----:B---3--:R-:W-:Y:S01]  /*e5d0*/  FSEL R201, R93, -INF , !P0 ;  /* 0xff8000005dc97808 */ /* 0x008fe20004000000 */
[-C--:B------:R-:W-:Y:S01]  /*e5e0*/  FMUL.FTZ R41, R41, R0.reuse ;  /* 0x0000000029297220 */ /* 0x080fe20000410000 */
[----:B------:R-:W-:Y:S01]  /*e5f0*/  FSEL R171, R171, -INF , !P1 ;  /* 0xff800000abab7808 */ /* 0x000fe20004800000 */
[----:B------:R-:W-:-:S04]  /*e600*/  FMUL.FTZ R43, R43, R0 ;  /* 0x000000002b2b7220 */ /* 0x000fc80000410000 */
[----:B------:R2:W3:Y:S01]  /*e610*/  MUFU.TANH R135, R63 ;  /* 0x0000003f00877308 */ /* 0x0004e20000002400 */
[----:B-1----:R-:W-:Y:S02]  /*e620*/  FSEL R197, R95, -INF , !P0 ;  /* 0xff8000005fc57808 */ /* 0x002fe40004000000 */
[----:B------:R-:W-:Y:S01]  /*e630*/  ISETP.GE.AND P0, PT, R5, R80, PT ;  /* 0x000000500500720c */ /* 0x000fe20003f06270 */
[----:B------:R-:W-:-:S03]  /*e640*/  VIADD R5, R61, 0x49 ;  /* 0x000000493d057836 */ /* 0x000fc60000000000 */
[----:B------:R-:W-:Y:S01]  /*e650*/  FSEL R173, R173, -INF , !P0 ;  /* 0xff800000adad7808 */ /* 0x000fe20004000000 */
[----:B------:R-:W1:Y:S01]  /*e660*/  MUFU.TANH R129, R56 ;  /* 0x0000003800817308 */ /* 0x000e620000002400 */
[-C--:B------:R-:W-:Y:S01]  /*e670*/  ISETP.GE.AND P6, PT, R5, R80.reuse, PT ;  /* 0x000000500500720c */ /* 0x080fe20003fc6270 */
[----:B------:R-:W-:Y:S01]  /*e680*/  VIADD R5, R61, 0x50 ;  /* 0x000000503d057836 */ /* 0x000fe20000000000 */
[----:B------:R-:W-:Y:S02]  /*e690*/  FSEL R161, R161, -INF , !P0 ;  /* 0xff800000a1a17808 */ /* 0x000fe40004000000 */
[----:B------:R-:W-:Y:S02]  /*e6a0*/  FSEL R167, R167, -INF , !P6 ;  /* 0xff800000a7a77808 */ /* 0x000fe40007000000 */
[----:B------:R-:W-:Y:S01]  /*e6b0*/  ISETP.GE.AND P5, PT, R5, R80, PT ;  /* 0x000000500500720c */ /* 0x000fe20003fa6270 */
[----:B------:R-:W-:Y:S01]  /*e6c0*/  VIADD R5, R61, 0x51 ;  /* 0x000000513d057836 */ /* 0x000fe20000000000 */
[----:B------:R-:W-:Y:S01]  /*e6d0*/  FSEL R169, R169, -INF , !P6 ;  /* 0xff800000a9a97808 */ /* 0x000fe20007000000 */
[----:B------:R-:W4:Y:S01]  /*e6e0*/  MUFU.TANH R127, R57 ;  /* 0x00000039007f7308 */ /* 0x000f220000002400 */
[----:B------:R-:W-:Y:S01]  /*e6f0*/  FSEL R139, R139, -INF , !P5 ;  /* 0xff8000008b8b7808 */ /* 0x000fe20006800000 */
[----:B--2---:R-:W-:Y:S01]  /*e700*/  FMUL.FTZ R63, R47, R0 ;  /* 0x000000002f3f7220 */ /* 0x004fe20000410000 */
[----:B------:R-:W-:Y:S01]  /*e710*/  ISETP.GE.AND P4, PT, R5, R80, PT ;  /* 0x000000500500720c */ /* 0x000fe20003f86270 */
[----:B------:R-:W-:Y:S01]  /*e720*/  VIADD R5, R61, 0x58 ;  /* 0x000000583d057836 */ /* 0x000fe20000000000 */
[----:B------:R-:W-:-:S02]  /*e730*/  FSEL R137, R137, -INF , !P5 ;  /* 0xff80000089897808 */ /* 0x000fc40006800000 */
[----:B---3--:R-:W-:Y:S01]  /*e740*/  FSEL R135, R135, -INF , !P4 ;  /* 0xff80000087877808 */ /* 0x008fe20006000000 */
[----:B------:R-:W2:Y:S01]  /*e750*/  MUFU.TANH R131, R131 ;  /* 0x0000008300837308 */ /* 0x000ea20000002400 */
[-C--:B------:R-:W-:Y:S01]  /*e760*/  ISETP.GE.AND P3, PT, R5, R80.reuse, PT ;  /* 0x000000500500720c */ /* 0x080fe20003f66270 */
[----:B------:R-:W-:Y:S01]  /*e770*/  VIADD R5, R61, 0x59 ;  /* 0x000000593d057836 */ /* 0x000fe20000000000 */
[----:B------:R-:W-:Y:S02]  /*e780*/  FSEL R133, R133, -INF , !P4 ;  /* 0xff80000085857808 */ /* 0x000fe40006000000 */
[----:B-1----:R-:W-:Y:S02]  /*e790*/  FSEL R129, R129, -INF , !P3 ;  /* 0xff80000081817808 */ /* 0x002fe40005800000 */
[----:B------:R-:W-:Y:S01]  /*e7a0*/  ISETP.GE.AND P2, PT, R5, R80, PT ;  /* 0x000000500500720c */ /* 0x000fe20003f46270 */
[----:B------:R-:W-:Y:S01]  /*e7b0*/  VIADD R5, R61, 0x60 ;  /* 0x000000603d057836 */ /* 0x000fe20000000000 */
[----:B------:R-:W1:Y:S02]  /*e7c0*/  MUFU.TANH R57, R53 ;  /* 0x0000003500397308 */ /* 0x000e640000002400 */
[----:B----4-:R-:W-:-:S02]  /*e7d0*/  FSEL R127, R127, -INF , !P2 ;  /* 0xff8000007f7f7808 */ /* 0x010fc40005000000 */
[----:B------:R-:W-:Y:S01]  /*e7e0*/  ISETP.GE.AND P1, PT, R5, R80, PT ;  /* 0x000000500500720c */ /* 0x000fe20003f26270 */
[----:B------:R-:W-:-:S03]  /*e7f0*/  VIADD R5, R61, 0x61 ;  /* 0x000000613d057836 */ /* 0x000fc60000000000 */
[----:B------:R-:W3:Y:S01]  /*e800*/  MUFU.TANH R67, R55 ;  /* 0x0000003700437308 */ /* 0x000ee20000002400 */
[----:B--2---:R-:W-:Y:S02]  /*e810*/  FSEL R131, R131, -INF , !P3 ;  /* 0xff80000083837808 */ /* 0x004fe40005800000 */
[----:B------:R-:W-:Y:S01]  /*e820*/  ISETP.GE.AND P0, PT, R5, R80, PT ;  /* 0x000000500500720c */ /* 0x000fe20003f06270 */
[----:B------:R-:W-:-:S04]  /*e830*/  VIADD R5, R61, 0x68 ;  /* 0x000000683d057836 */ /* 0x000fc80000000000 */
[----:B------:R-:W2:Y:S01]  /*e840*/  MUFU.TANH R58, R58 ;  /* 0x0000003a003a7308 */ /* 0x000ea20000002400 */
[----:B------:R-:W-:Y:S01]  /*e850*/  ISETP.GE.AND P6, PT, R5, R80, PT ;  /* 0x000000500500720c */ /* 0x000fe20003fc6270 */
[----:B------:R-:W-:Y:S01]  /*e860*/  VIADD R5, R61, 0x69 ;  /* 0x000000693d057836 */ /* 0x000fe20000000000 */
[----:B-1----:R-:W-:-:S04]  /*e870*/  FSEL R57, R57, -INF , !P0 ;  /* 0xff80000039397808 */ /* 0x002fc80004000000 */
[-C--:B------:R-:W-:Y:S01]  /*e880*/  ISETP.GE.AND P5, PT, R5, R80.reuse, PT ;  /* 0x000000500500720c */ /* 0x080fe20003fa6270 */
[----:B------:R-:W-:Y:S01]  /*e890*/  VIADD R5, R61, 0x70 ;  /* 0x000000703d057836 */ /* 0x000fe20000000000 */
[----:B------:R-:W1:Y:S01]  /*e8a0*/  MUFU.TANH R2, R2 ;  /* 0x0000000200027308 */ /* 0x000e620000002400 */
[----:B---3--:R-:W-:Y:S02]  /*e8b0*/  FSEL R67, R67, -INF , !P0 ;  /* 0xff80000043437808 */ /* 0x008fe40004000000 */
[----:B------:R-:W-:Y:S02]  /*e8c0*/  ISETP.NE.AND P0, PT, R119, 0x1, PT ;  /* 0x000000017700780c */ /* 0x000fe40003f05270 */
[----:B------:R-:W-:Y:S01]  /*e8d0*/  ISETP.GE.AND P4, PT, R5, R80, PT ;  /* 0x000000500500720c */ /* 0x000fe20003f86270 */
[----:B------:R-:W-:Y:S02]  /*e8e0*/  VIADD R5, R61, 0x71 ;  /* 0x000000713d057836 */ /* 0x000fe40000000000 */
[----:B------:R-:W3:Y:S01]  /*e8f0*/  MUFU.TANH R56, R54 ;  /* 0x0000003600387308 */ /* 0x000ee20000002400 */
[----:B--2---:R-:W-:-:S02]  /*e900*/  FSEL R58, R58, -INF , !P2 ;  /* 0xff8000003a3a7808 */ /* 0x004fc40005000000 */
[----:B------:R-:W-:Y:S01]  /*e910*/  ISETP.GE.AND P3, PT, R5, R80, PT ;  /* 0x000000500500720c */ /* 0x000fe20003f66270 */
[----:B------:R-:W-:-:S04]  /*e920*/  VIADD R5, R61, 0x78 ;  /* 0x000000783d057836 */ /* 0x000fc80000000000 */
[----:B------:R-:W2:Y:S01]  /*e930*/  MUFU.TANH R4, R49 ;  /* 0x0000003100047308 */ /* 0x000ea20000002400 */
[----:B------:R-:W-:Y:S01]  /*e940*/  ISETP.GE.AND P2, PT, R5, R80, PT ;  /* 0x000000500500720c */ /* 0x000fe20003f46270 */
[----:B------:R-:W-:Y:S01]  /*e950*/  VIADD R5, R61, 0x79 ;  /* 0x000000793d057836 */ /* 0x000fe20000000000 */
[----:B-1----:R-:W-:-:S05]  /*e960*/  FSEL R61, R2, -INF , !P1 ;  /* 0xff800000023d7808 */ /* 0x002fca0004800000 */
        /* <DEDUP_REMOVED lines=40> */
.L_x_3275:
        /* <DEDUP_REMOVED lines=60> */
.L_x_3276:
[----:B------:R-:W-:Y:S05]  /*efb0*/  BSYNC.RECONVERGENT B0 ;  /* 0x0000000000007941 */ /* 0x000fea0003800200 */
.L_x_3274:
        /* <DEDUP_REMOVED lines=24> */
.L_x_3273:
[----:B------:R-:W-:Y:S05]  /*f140*/  BSYNC.RECONVERGENT B1 ;  /* 0x0000000000017941 */ /* 0x000fea0003800200 */
.L_x_3272:
        /* <DEDUP_REMOVED lines=43> */
[----:B-1----:R-:W-:-:S05]  /*f400*/  FMNMX.FTZ R7, R2, R7, !PT ;  /* 0x0000000702077209 */ /* 0x002fca0007810000 */
[----:B------:R-:W1:Y:S01]  /*f410*/  SHFL.BFLY PT, R0, R7, 0x1, 0x1f ;  /* 0x0c201f0007007f89 */ /* 0x000e6200000e0000 */
[----:B---3--:R-:W-:-:S05]  /*f420*/  FMNMX.FTZ R5, R4, R5, !PT ;  /* 0x0000000504057209 */ /* 0x008fca0007810000 */
        /* <DEDUP_REMOVED lines=29> */
[-C--:B------:R-:W-:Y:S01]  /*f600*/  FFMA.FTZ R35, R37, R53.reuse, -R130 ;  /* 0x0000003525237223 */ /* 0x080fe20000010882 */
[-C--:B------:R-:W-:Y:S01]  /*f610*/  FFMA.FTZ R37, R33, R53.reuse, -R52 ;  /* 0x0000003521257223 */ /* 0x080fe20000010834 */
[----:B------:R-:W3:Y:S01]  /*f620*/  LDSM.16.MT88.4 R28, [R122+0x9400] ;  /* 0x009400007a1c783b */ /* 0x000ee20000004200 */
[-C--:B------:R-:W-:Y:S01]  /*f630*/  FFMA.FTZ R32, R199, R53.reuse, -R130 ;  /* 0x00000035c7207223 */ /* 0x080fe20000010882 */
[-CC-:B------:R-:W-:Y:S01]  /*f640*/  FFMA.FTZ R36, R193, R53.reuse, -R52.reuse ;  /* 0x00000035c1247223 */ /* 0x180fe20000010834 */
[----:B------:R-:W-:Y:S01]  /*f650*/  MUFU.EX2 R20, R20 ;  /* 0x0000001400147308 */ /* 0x000fe20000000800 */
[----:B------:R-:W-:Y:S01]  /*f660*/  LDSM.16.MT88.4 R24, [R118+0x9400] ;  /* 0x009400007618783b */ /* 0x000fe20000004200 */
[-CC-:B------:R-:W-:Y:S01]  /*f670*/  FFMA.FTZ R34, R195, R53.reuse, -R52.reuse ;  /* 0x00000035c3227223 */ /* 0x180fe20000010834 */
[-C--:B------:R-:W-:Y:S01]  /*f680*/  FFMA.FTZ R33, R201, R53.reuse, -R52 ;  /* 0x00000035c9217223 */ /* 0x080fe20000010834 */
[-CC-:B------:R-:W-:Y:S01]  /*f690*/  FFMA.FTZ R3, R177, R53.reuse, -R130.reuse ;  /* 0x00000035b1037223 */ /* 0x180fe20000010882 */
[----:B------:R-:W-:Y:S01]  /*f6a0*/  LDSM.16.MT88.4 R12, [R118+0xb400] ;  /* 0x00b40000760c783b */ /* 0x000fe20000004200 */
[-CC-:B------:R-:W-:Y:S01]  /*f6b0*/  FFMA.FTZ R163, R163, R53.reuse, -R130.reuse ;  /* 0x00000035a3a37223 */ /* 0x180fe20000010882 */
[-CC-:B------:R-:W-:Y:S01]  /*f6c0*/  FFMA.FTZ R136, R175, R53.reuse, -R130.reuse ;  /* 0x00000035af887223 */ /* 0x180fe20000010882 */
[----:B------:R-:W4:Y:S01]  /*f6d0*/  MUFU.EX2 R51, R51 ;  /* 0x0000003300337308 */ /* 0x000f220000000800 */
[----:B-1----:R-:W-:Y:S01]  /*f6e0*/  F2FP.BF16.F32.PACK_AB R69, R121, R128 ;  /* 0x000000807945723e */ /* 0x002fe200000010ff */
        /* <DEDUP_REMOVED lines=14> */
[----:B------:R-:W1:Y:S01]  /*f7d0*/  MUFU.EX2 R59, R59 ;  /* 0x0000003b003b7308 */ /* 0x000e620000000800 */
[----:B----4-:R-:W-:Y:S01]  /*f7e0*/  F2FP.BF16.F32.PACK_AB R71, R51, R20 ;  /* 0x000000143347723e */ /* 0x010fe200000010ff */
[-CC-:B------:R-:W-:Y:S01]  /*f7f0*/  FFMA.FTZ R58, R58, R53.reuse, -R130.reuse ;  /* 0x000000353a3a7223 */ /* 0x180fe20000010882 */
[-CC-:B------:R-:W-:Y:S01]  /*f800*/  FFMA.FTZ R137, R56, R53.reuse, -R130.reuse ;  /* 0x0000003538897223 */ /* 0x180fe20000010882 */
[-CC-:B------:R-:W-:Y:S01]  /*f810*/  FFMA.FTZ R56, R67, R53.reuse, -R130.reuse ;  /* 0x0000003543387223 */ /* 0x180fe20000010882 */
[----:B------:R-:W-:Y:S01]  /*f820*/  FADD.FTZ R121, R128, R121 ;  /* 0x0000007980797221 */ /* 0x000fe20000010000 */
        /* <DEDUP_REMOVED lines=11> */
[----:B-1----:R-:W-:Y:S01]  /*f8e0*/  F2FP.BF16.F32.PACK_AB R68, R59, R22 ;  /* 0x000000163b44723e */ /* 0x002fe200000010ff */
[----:B------:R-:W-:Y:S01]  /*f8f0*/  FADD.FTZ R59, R22, R59 ;  /* 0x0000003b163b7221 */ /* 0x000fe20000010000 */
[----:B------:R-:W-:-:S05]  /*f900*/  FFMA.FTZ R49, R49, R53, -R52 ;  /* 0x0000003531317223 */ /* 0x000fca0000010834 */
[----:B------:R-:W-:Y:S08]  /*f910*/  MUFU.EX2 R50, R50 ;  /* 0x0000003200327308 */ /* 0x000ff00000000800 */
[----:B------:R-:W1:Y:S01]  /*f920*/  MUFU.EX2 R43, R43 ;  /* 0x0000002b002b7308 */ /* 0x000e620000000800 */
[----:B----4-:R-:W-:Y:S01]  /*f930*/  F2FP.BF16.F32.PACK_AB R70, R55, R54 ;  /* 0x000000363746723e */ /* 0x010fe200000010ff */
[----:B------:R-:W-:-:S04]  /*f940*/  FADD.FTZ R54, R54, R59 ;  /* 0x0000003b36367221 */ /* 0x000fc80000010000 */
[----:B------:R-:W-:Y:S02]  /*f950*/  FADD.FTZ R54, R55, R54 ;  /* 0x0000003637367221 */ /* 0x000fe40000010000 */
[----:B------:R-:W-:Y:S01]  /*f960*/  MUFU.EX2 R40, R40 ;  /* 0x0000002800287308 */ /* 0x000fe20000000800 */
[C---:B------:R-:W-:Y:S07]  /*f970*/  HMMA.16816.F32.BF16 R96, R68.reuse, R92, RZ ;  /* 0x0000005c4460723c */ /* 0x040fee00000418ff */
[----:B------:R-:W-:Y:S01]  /*f980*/  MUFU.EX2 R45, R45 ;  /* 0x0000002d002d7308 */ /* 0x000fe20000000800 */
[----:B------:R-:W-:Y:S01]  /*f990*/  HMMA.16816.F32.BF16 R92, R68, R94, RZ ;  /* 0x0000005e445c723c */ /* 0x000fe200000418ff */
[----:B-1----:R-:W-:-:S06]  /*f9a0*/  F2FP.BF16.F32.PACK_AB R5, R43, R50 ;  /* 0x000000322b05723e */ /* 0x002fcc00000010ff */
[----:B------:R-:W1:Y:S01]  /*f9b0*/  MUFU.EX2 R44, R44 ;  /* 0x0000002c002c7308 */ /* 0x000e620000000800 */
[C---:B------:R-:W-:Y:S07]  /*f9c0*/  HMMA.16816.F32.BF16 R80, R68.reuse, R76, RZ ;  /* 0x0000004c4450723c */ /* 0x040fee00000418ff */
[----:B------:R-:W-:Y:S01]  /*f9d0*/  MUFU.EX2 R42, R42 ;  /* 0x0000002a002a7308 */ /* 0x000fe20000000800 */
[C---:B------:R-:W-:Y:S07]  /*f9e0*/  HMMA.16816.F32.BF16 R76, R68.reuse, R78, RZ ;  /* 0x0000004e444c723c */ /* 0x040fee00000418ff */
[----:B------:R-:W4:Y:S01]  /*f9f0*/  MUFU.EX2 R39, R39 ;  /* 0x0000002700277308 */ /* 0x000f220000000800 */
[----:B-1----:R-:W-:Y:S01]  /*fa00*/  F2FP.BF16.F32.PACK_AB R4, R44, R45 ;  /* 0x0000002d2c04723e */ /* 0x002fe200000010ff */
[C---:B------:R-:W-:Y:S06]  /*fa10*/  HMMA.16816.F32.BF16 R112, R68.reuse, R108, RZ ;  /* 0x0000006c4470723c */ /* 0x040fec00000418ff */
[----:B------:R-:W1:Y:S02]  /*fa20*/  MUFU.EX2 R41, R41 ;  /* 0x0000002900297308 */ /* 0x000e640000000800 */
[C---:B------:R-:W-:Y:S06]  /*fa30*/  HMMA.16816.F32.BF16 R108, R68.reuse, R110, RZ ;  /* 0x0000006e446c723c */ /* 0x040fec00000418ff */
[----:B------:R-:W-:Y:S01]  /*fa40*/  MUFU.EX2 R38, R38 ;  /* 0x0000002600267308 */ /* 0x000fe20000000800 */
[----:B----4-:R-:W-:Y:S01]  /*fa50*/  F2FP.BF16.F32.PACK_AB R6, R39, R42 ;  /* 0x0000002a2706723e */ /* 0x010fe200000010ff */
        /* <DEDUP_REMOVED lines=9> */
[----:B------:R-:W4:Y:S02]  /*faf0*/  MUFU.EX2 R36, R36 ;  /* 0x0000002400247308 */ /* 0x000f240000000800 */
[C---:B------:R-:W-:Y:S06]  /*fb00*/  HMMA.16816.F32.BF16 R100, R68.reuse, R102, RZ ;  /* 0x000000664464723c */ /* 0x040fec00000418ff */
[----:B------:R-:W-:Y:S02]  /*fb10*/  MUFU.EX2 R34, R34 ;  /* 0x0000002200227308 */ /* 0x000fe40000000800 */
[C---:B------:R-:W-:Y:S06]  /*fb20*/  HMMA.16816.F32.BF16 R84, R68.reuse, R86, RZ ;  /* 0x000000564454723c */ /* 0x040fec00000418ff */
[----:B------:R-:W5:Y:S02]  /*fb30*/  MUFU.EX2 R33, R33 ;  /* 0x0000002100217308 */ /* 0x000f640000000800 */
[C---:B--2---:R-:W-:Y:S06]  /*fb40*/  HMMA.16816.F32.BF16 R72, R68.reuse, R16, RZ ;  /* 0x000000104448723c */ /* 0x044fec00000418ff */
[----:B------:R-:W-:Y:S02]  /*fb50*/  MUFU.EX2 R3, R3 ;  /* 0x0000000300037308 */ /* 0x000fe40000000800 */
[----:B------:R-:W-:Y:S01]  /*fb60*/  HMMA.16816.F32.BF16 R68, R68, R18, RZ ;  /* 0x000000124444723c */ /* 0x000fe200000418ff */
[----:B------:R-:W2:Y:S05]  /*fb70*/  LDSM.16.MT88.4 R16, [R118+0xd400] ;  /* 0x00d400007610783b */ /* 0x000eaa0000004200 */
[----:B------:R-:W-:Y:S02]  /*fb80*/  MUFU.EX2 R163, R163 ;  /* 0x000000a300a37308 */ /* 0x000fe40000000800 */
[C---:B---3--:R-:W-:Y:S05]  /*fb90*/  HMMA.16816.F32.BF16 R108, R4.reuse, R30, R108 ;  /* 0x0000001e046c723c */ /* 0x048fea000004186c */
[-C--:B------:R-:W-:Y:S01]  /*fba0*/  FFMA.FTZ R31, R197, R53.reuse, -R130 ;  /* 0x00000035c51f7223 */ /* 0x080fe20000010882 */
[-C--:B------:R-:W-:Y:S01]  /*fbb0*/  FFMA.FTZ R30, R183, R53.reuse, -R52 ;  /* 0x00000035b71e7223 */ /* 0x080fe20000010834 */
[----:B------:R-:W-:Y:S01]  /*fbc0*/  MUFU.EX2 R136, R136 ;  /* 0x0000008800887308 */ /* 0x000fe20000000800 */
[C---:B-1----:R-:W-:Y:S07]  /*fbd0*/  HMMA.16816.F32.BF16 R80, R4.reuse, R8, R80 ;  /* 0x000000080450723c */ /* 0x042fee0000041850 */
[----:B------:R-:W1:Y:S01]  /*fbe0*/  MUFU.EX2 R31, R31 ;  /* 0x0000001f001f7308 */ /* 0x000e620000000800 */
[C---:B------:R-:W-:Y:S01]  /*fbf0*/  HMMA.16816.F32.BF16 R76, R4.reuse, R10, R76 ;  /* 0x0000000a044c723c */ /* 0x040fe2000004184c */
[----:B------:R-:W3:Y:S06]  /*fc00*/  LDSM.16.MT88.4 R8, [R122+0x9800] ;  /* 0x009800007a08783b */ /* 0x000eec0000004200 */
        /* <DEDUP_REMOVED lines=17> */
[----:B------:R-:W3:Y:S06]  /*fd20*/  LDSM.16.MT88.4 R12, [R118+0x9800] ;  /* 0x00980000760c783b */ /* 0x000eec0000004200 */
[----:B------:R-:W3:Y:S01]  /*fd30*/  MUFU.EX2 R29, R29 ;  /* 0x0000001d001d7308 */ /* 0x000ee20000000800 */
[C---:B--2---:R-:W-:Y:S07]  /*fd40*/  HMMA.16816.F32.BF16 R72, R4.reuse, R16, R72 ;  /* 0x000000100448723c */ /* 0x044fee0000041848 */
[----:B------:R-:W-:Y:S01]  /*fd50*/  MUFU.EX2 R26, R26 ;  /* 0x0000001a001a7308 */ /* 0x000fe20000000800 */
[----:B------:R-:W-:Y:S03]  /*fd60*/  HMMA.16816.F32.BF16 R68, R4, R18, R68 ;  /* 0x000000120444723c */ /* 0x000fe60000041844 */
[----:B----4-:R-:W-:Y:S01]  /*fd70*/  F2FP.BF16.F32.PACK_AB R4, R36, R37 ;  /* 0x000000252404723e */ /* 0x010fe200000010ff */
[----:B------:R-:W2:Y:S01]  /*fd80*/  LDSM.16.MT88.4 R16, [R118+0xb800] ;  /* 0x00b800007610783b */ /* 0x000ea20000004200 */
[----:B------:R-:W-:-:S02]  /*fd90*/  F2FP.BF16.F32.PACK_AB R5, R35, R38 ;  /* 0x000000262305723e */ /* 0x000fc400000010ff */
[----:B-----5:R-:W-:Y:S01]  /*fda0*/  F2FP.BF16.F32.PACK_AB R6, R33, R34 ;  /* 0x000000222106723e */ /* 0x020fe200000010ff */
[----:B------:R-:W4:Y:S01]  /*fdb0*/  MUFU.EX2 R25, R25 ;  /* 0x0000001900197308 */ /* 0x000f220000000800 */
[----:B-1----:R-:W-:-:S07]  /*fdc0*/  F2FP.BF16.F32.PACK_AB R7, R31, R32 ;  /* 0x000000201f07723e */ /* 0x002fce00000010ff */
[C---:B---3--:R-:W-:Y:S01]  /*fdd0*/  HMMA.16816.F32.BF16 R112, R4.reuse, R8, R112 ;  /* 0x000000080470723c */ /* 0x048fe20000041870 */
[----:B------:R-:W-:Y:S07]  /*fde0*/  MUFU.EX2 R165, R165 ;  /* 0x000000a500a57308 */ /* 0x000fee0000000800 */
[C---:B------:R-:W-:Y:S01]  /*fdf0*/  HMMA.16816.F32.BF16 R108, R4.reuse, R10, R108 ;  /* 0x0000000a046c723c */ /* 0x040fe2000004186c */
[----:B------:R-:W1:Y:S01]  /*fe00*/  LDSM.16.MT88.4 R8, [R122+0xb800] ;  /* 0x00b800007a08783b */ /* 0x000e620000004200 */
[----:B------:R-:W3:Y:S06]  /*fe10*/  MUFU.EX2 R138, R138 ;  /* 0x0000008a008a7308 */ /* 0x000eec0000000800 */
[C---:B------:R-:W-:Y:S02]  /*fe20*/  HMMA.16816.F32.BF16 R104, R4.reuse, R12, R104 ;  /* 0x0000000c0468723c */ /* 0x040fe40000041868 */
[----:B------:R-:W-:Y:S06]  /*fe30*/  MUFU.EX2 R161, R161 ;  /* 0x000000a100a17308 */ /* 0x000fec0000000800 */
[C---:B------:R-:W-:Y:S01]  /*fe40*/  HMMA.16816.F32.BF16 R100, R4.reuse, R14, R100 ;  /* 0x0000000e0464723c */ /* 0x040fe20000041864 */
[----:B------:R-:W5:Y:S01]  /*fe50*/  LDSM.16.MT88.4 R12, [R118+0xd800] ;  /* 0x00d80000760c783b */ /* 0x000f620000004200 */
[----:B------:R-:W3:Y:S06]  /*fe60*/  MUFU.EX2 R134, R134 ;  /* 0x0000008600867308 */ /* 0x000eec0000000800 */
        /* <DEDUP_REMOVED lines=20> */
[----:B------:R-:W3:Y:S02]  /*ffb0*/  LDSM.16.MT88.4 R8, [R122+0x9c00] ;  /* 0x009c00007a08783b */ /* 0x000ee40000004200 */
[----:B------:R-:W-:-:S04]  /*ffc0*/  F2FP.BF16.F32.PACK_AB R4, R29, R30 ;  /* 0x0000001e1d04723e */ /* 0x000fc800000010ff */
[----:B------:R-:W-:Y:S01]  /*ffd0*/  MUFU.EX2 R63, R137 ;  /* 0x00000089003f7308 */ /* 0x000fe20000000800 */
[----:B------:R-:W-:Y:S02]  /*ffe0*/  F2FP.BF16.F32.PACK_AB R5, R27, R28 ;  /* 0x0000001c1b05723e */ /* 0x000fe400000010ff */
[----:B----4-:R-:W-:Y:S02]  /*fff0*/  F2FP.BF16.F32.PACK_AB R6, R25, R26 ;  /* 0x0000001a1906723e */ /* 0x010fe400000010ff */
[----:B------:R-:W-:-:S03]  /*10000*/  F2FP.BF16.F32.PACK_AB R7, R3, R24 ;  /* 0x000000180307723e */ /* 0x000fc600000010ff */
[----:B------:R-:W-:Y:S04]  /*10010*/  MUFU.EX2 R56, R56 ;  /* 0x0000003800387308 */ /* 0x000fe80000000800 */
[C---:B------:R-:W-:Y:S04]  /*10020*/  HMMA.16816.F32.BF16 R104, R4.reuse, R16, R104 ;  /* 0x000000100468723c */ /* 0x040fe80000041868 */
[----:B------:R-:W-:Y:S04]  /*10030*/  MUFU.EX2 R60, R133 ;  /* 0x00000085003c7308 */ /* 0x000fe80000000800 */
[C---:B------:R-:W-:Y:S01]  /*10040*/  HMMA.16816.F32.BF16 R100, R4.reuse, R18, R100 ;  /* 0x000000120464723c */ /* 0x040fe20000041864 */
[----:B------:R-:W4:Y:S03]  /*10050*/  LDSM.16.MT88.4 R16, [R118+0xdc00] ;  /* 0x00dc00007610783b */ /* 0x000f260000004200 */
[----:B------:R-:W-:Y:S04]  /*10060*/  MUFU.EX2 R61, R61 ;  /* 0x0000003d003d7308 */ /* 0x000fe80000000800 */
[C---:B-----5:R-:W-:Y:S04]  /*10070*/  HMMA.16816.F32.BF16 R88, R4.reuse, R12, R88 ;  /* 0x0000000c0458723c */ /* 0x060fe80000041858 */
[----:B------:R-:W-:Y:S04]  /*10080*/  MUFU.EX2 R64, R64 ;  /* 0x0000004000407308 */ /* 0x000fe80000000800 */
[C---:B------:R-:W-:Y:S01]  /*10090*/  HMMA.16816.F32.BF16 R84, R4.reuse, R14, R84 ;  /* 0x0000000e0454723c */ /* 0x040fe20000041854 */
[----:B------:R-:W-:Y:S03]  /*100a0*/  LDSM.16.MT88.4 R12, [R118+0xa000] ;  /* 0x00a00000760c783b */ /* 0x000fe60000004200 */
[----:B------:R-:W-:Y:S04]  /*100b0*/  MUFU.EX2 R57, R57 ;  /* 0x0000003900397308 */ /* 0x000fe80000000800 */
[C---:B---3--:R-:W-:Y:S04]  /*100c0*/  HMMA.16816.F32.BF16 R112, R4.reuse, R8, R112 ;  /* 0x000000080470723c */ /* 0x048fe80000041870 */
[----:B------:R-:W3:Y:S04]  /*100d0*/  MUFU.EX2 R62, R62 ;  /* 0x0000003e003e7308 */ /* 0x000ee80000000800 */
[C---:B------:R-:W-:Y:S01]  /*100e0*/  HMMA.16816.F32.BF16 R108, R4.reuse, R10, R108 ;  /* 0x0000000a046c723c */ /* 0x040fe2000004186c */
[----:B------:R-:W5:Y:S03]  /*100f0*/  LDSM.16.MT88.4 R8, [R122+0xbc00] ;  /* 0x00bc00007a08783b */ /* 0x000f660000004200 */
[----:B------:R-:W3:Y:S04]  /*10100*/  MUFU.EX2 R67, R67 ;  /* 0x0000004300437308 */ /* 0x000ee80000000800 */
[C---:B----4-:R-:W-:Y:S04]  /*10110*/  HMMA.16816.F32.BF16 R72, R4.reuse, R16, R72 ;  /* 0x000000100448723c */ /* 0x050fe80000041848 */
[----:B------:R-:W-:Y:S04]  /*10120*/  MUFU.EX2 R66, R66 ;  /* 0x0000004200427308 */ /* 0x000fe80000000800 */
[C---:B------:R-:W-:Y:S01]  /*10130*/  HMMA.16816.F32.BF16 R68, R4.reuse, R18, R68 ;  /* 0x000000120444723c */ /* 0x040fe20000041844 */
[----:B------:R-:W-:Y:S03]  /*10140*/  LDSM.16.MT88.4 R16, [R118+0xc000] ;  /* 0x00c000007610783b */ /* 0x000fe60000004200 */
[----:B------:R-:W-:Y:S08]  /*10150*/  MUFU.EX2 R127, R127 ;  /* 0x0000007f007f7308 */ /* 0x000ff00000000800 */
[----:B------:R-:W-:Y:S08]  /*10160*/  MUFU.EX2 R49, R49 ;  /* 0x0000003100317308 */ /* 0x000ff00000000800 */
[----:B------:R-:W-:Y:S01]  /*10170*/  MUFU.EX2 R130, R130 ;  /* 0x0000008200827308 */ /* 0x000fe20000000800 */
[C---:B-----5:R-:W-:Y:S08]  /*10180*/  HMMA.16816.F32.BF16 R96, R4.reuse, R8, R96 ;  /* 0x000000080460723c */ /* 0x060ff00000041860 */
[C---:B------:R-:W-:Y:S01]  /*10190*/  HMMA.16816.F32.BF16 R92, R4.reuse, R10, R92 ;  /* 0x0000000a045c723c */ /* 0x040fe2000004185c */
[----:B------:R-:W4:Y:S07]  /*101a0*/  LDSM.16.MT88.4 R8, [R122+0xdc00] ;  /* 0x00dc00007a08783b */ /* 0x000f2e0000004200 */
[C---:B----4-:R-:W-:Y:S08]  /*101b0*/  HMMA.16816.F32.BF16 R80, R4.reuse, R8, R80 ;  /* 0x000000080450723c */ /* 0x050ff00000041850 */
[----:B------:R-:W-:Y:S01]  /*101c0*/  HMMA.16816.F32.BF16 R76, R4, R10, R76 ;  /* 0x0000000a044c723c */ /* 0x000fe2000004184c */
[----:B------:R-:W4:Y:S02]  /*101d0*/  LDSM.16.MT88.4 R8, [R122+0xa000] ;  /* 0x00a000007a08783b */ /* 0x000f240000004200 */
        /* <DEDUP_REMOVED lines=10> */
[C---:B----4-:R-:W-:Y:S08]  /*10280*/  HMMA.16816.F32.BF16 R112, R4.reuse, R8, R112 ;  /* 0x000000080470723c */ /* 0x050ff00000041870 */
[C---:B------:R-:W-:Y:S01]  /*10290*/  HMMA.16816.F32.BF16 R108, R4.reuse, R10, R108 ;  /* 0x0000000a046c723c */ /* 0x040fe2000004186c */
[----:B------:R-:W4:Y:S07]  /*102a0*/  LDSM.16.MT88.4 R8, [R122+0xc000] ;  /* 0x00c000007a08783b */ /* 0x000f2e0000004200 */
[C---:B--2---:R-:W-:Y:S08]  /*102b0*/  HMMA.16816.F32.BF16 R80, R4.reuse, R12, R80 ;  /* 0x0000000c0450723c */ /* 0x044ff00000041850 */
[C---:B------:R-:W-:Y:S01]  /*102c0*/  HMMA.16816.F32.BF16 R76, R4.reuse, R14, R76 ;  /* 0x0000000e044c723c */ /* 0x040fe2000004184c */
[----:B------:R-:W-:Y:S07]  /*102d0*/  LDSM.16.MT88.4 R12, [R118+0xa400] ;  /* 0x00a40000760c783b */ /* 0x000fee0000004200 */
[C---:B----4-:R-:W-:Y:S08]  /*102e0*/  HMMA.16816.F32.BF16 R96, R4.reuse, R8, R96 ;  /* 0x000000080460723c */ /* 0x050ff00000041860 */
        /* <DEDUP_REMOVED lines=25> */
[----:B------:R-:W-:Y:S03]  /*10480*/  HMMA.16816.F32.BF16 R68, R4, R10, R68 ;  /* 0x0000000a0444723c */ /* 0x000fe60000041844 */
[----:B------:R-:W-:Y:S01]  /*10490*/  FADD.FTZ R4, R20, R121 ;  /* 0x0000007914047221 */ /* 0x000fe20000010000 */
[----:B------:R-:W2:Y:S01]  /*104a0*/  LDSM.16.MT88.4 R8, [R122+0xa800] ;  /* 0x00a800007a08783b */ /* 0x000ea20000004200 */
[----:B---3--:R-:W-:-:S02]  /*104b0*/  F2FP.BF16.F32.PACK_AB R6, R62, R57 ;  /* 0x000000393e06723e */ /* 0x008fc400000010ff */
[----:B------:R-:W-:Y:S01]  /*104c0*/  FADD.FTZ R5, R51, R4 ;  /* 0x0000000433057221 */ /* 0x000fe20000010000 */
[----:B------:R-:W3:Y:S01]  /*104d0*/  LDSM.16.MT88.4 R20, [R118+0xa800] ;  /* 0x00a800007614783b */ /* 0x000ee20000004200 */
[----:B------:R-:W-:Y:S01]  /*104e0*/  F2FP.BF16.F32.PACK_AB R4, R64, R61 ;  /* 0x0000003d4004723e */ /* 0x000fe200000010ff */
[--C-:B------:R-:W-:Y:S01]  /*104f0*/  FFMA.FTZ R51, R48, R53, -R52.reuse ;  /* 0x0000003530337223 */ /* 0x100fe20000010834 */
[----:B------:R-:W-:Y:S01]  /*10500*/  FADD.FTZ R50, R50, R5 ;  /* 0x0000000532327221 */ /* 0x000fe20000010000 */
[----:B------:R-:W-:Y:S01]  /*10510*/  F2FP.BF16.F32.PACK_AB R5, R56, R63 ;  /* 0x0000003f3805723e */ /* 0x000fe200000010ff */
[-CC-:B------:R-:W-:Y:S01]  /*10520*/  FFMA.FTZ R48, R47, R53.reuse, -R52.reuse ;  /* 0x000000352f307223 */ /* 0x180fe20000010834 */
[----:B------:R-:W-:Y:S01]  /*10530*/  F2FP.BF16.F32.PACK_AB R7, R67, R60 ;  /* 0x0000003c4307723e */ /* 0x000fe200000010ff */
[----:B------:R-:W-:Y:S01]  /*10540*/  FFMA.FTZ R52, R46, R53, -R52 ;  /* 0x000000352e347223 */ /* 0x000fe20000010834 */
[----:B------:R-:W-:Y:S01]  /*10550*/  MUFU.EX2 R47, R126 ;  /* 0x0000007e002f7308 */ /* 0x000fe20000000800 */
[----:B------:R-:W-:-:S04]  /*10560*/  FADD.FTZ R43, R43, R50 ;  /* 0x000000322b2b7221 */ /* 0x000fc80000010000 */
[C---:B-1----:R-:W-:Y:S03]  /*10570*/  HMMA.16816.F32.BF16 R96, R4.reuse, R16, R96 ;  /* 0x000000100460723c */ /* 0x042fe60000041860 */
[----:B------:R-:W-:Y:S01]  /*10580*/  FADD.FTZ R17, R45, R54 ;  /* 0x000000362d117221 */ /* 0x000fe20000010000 */
[----:B------:R-:W-:Y:S01]  /*10590*/  FADD.FTZ R40, R40, R43 ;  /* 0x0000002b28287221 */ /* 0x000fe20000010000 */
[----:B------:R-:W1:Y:S02]  /*105a0*/  MUFU.EX2 R46, R51 ;  /* 0x00000033002e7308 */ /* 0x000e640000000800 */
[----:B------:R-:W-:Y:S01]  /*105b0*/  FADD.FTZ R17, R44, R17 ;  /* 0x000000112c117221 */ /* 0x000fe20000010000 */
[----:B------:R-:W-:Y:S01]  /*105c0*/  FADD.FTZ R41, R41, R40 ;  /* 0x0000002829297221 */ /* 0x000fe20000010000 */
[C---:B----4-:R-:W-:Y:S03]  /*105d0*/  HMMA.16816.F32.BF16 R88, R4.reuse, R12, R88 ;  /* 0x0000000c0458723c */ /* 0x050fe60000041858 */
[----:B------:R-:W-:Y:S01]  /*105e0*/  FADD.FTZ R38, R38, R41 ;  /* 0x0000002926267221 */ /* 0x000fe20000010000 */
[----:B------:R-:W-:Y:S03]  /*105f0*/  MUFU.EX2 R48, R48 ;  /* 0x0000003000307308 */ /* 0x000fe60000000800 */
[----:B------:R-:W-:Y:S01]  /*10600*/  FADD.FTZ R35, R35, R38 ;  /* 0x0000002623237221 */ /* 0x000fe20000010000 */
[C---:B------:R-:W-:Y:S01]  /*10610*/  HMMA.16816.F32.BF16 R84, R4.reuse, R14, R84 ;  /* 0x0000000e0454723c */ /* 0x040fe20000041854 */
[----:B------:R-:W-:Y:S02]  /*10620*/  LDSM.16.MT88.4 R12, [R122+0xac00] ;  /* 0x00ac00007a0c783b */ /* 0x000fe40000004200 */
[----:B------:R-:W-:Y:S01]  /*10630*/  FADD.FTZ R32, R32, R35 ;  /* 0x0000002320207221 */ /* 0x000fe20000010000 */
[----:B------:R-:W4:Y:S03]  /*10640*/  MUFU.EX2 R45, R52 ;  /* 0x00000034002d7308 */ /* 0x000f260000000800 */
[----:B------:R-:W-:Y:S01]  /*10650*/  FADD.FTZ R31, R31, R32 ;  /* 0x000000201f1f7221 */ /* 0x000fe20000010000 */
[----:B--2---:R-:W-:Y:S03]  /*10660*/  HMMA.16816.F32.BF16 R112, R4, R8, R112 ;  /* 0x000000080470723c */ /* 0x004fe60000041870 */
[----:B------:R-:W-:-:S04]  /*10670*/  FADD.FTZ R28, R28, R31 ;  /* 0x0000001f1c1c7221 */ /* 0x000fc80000010000 */
[----:B------:R-:W-:Y:S01]  /*10680*/  FADD.FTZ R27, R27, R28 ;  /* 0x0000001c1b1b7221 */ /* 0x000fe20000010000 */
[C---:B------:R-:W-:Y:S01]  /*10690*/  HMMA.16816.F32.BF16 R108, R4.reuse, R10, R108 ;  /* 0x0000000a046c723c */ /* 0x040fe2000004186c */
[----:B------:R-:W2:Y:S07]  /*106a0*/  LDSM.16.MT88.4 R8, [R122+0xe800] ;  /* 0x00e800007a08783b */ /* 0x000eae0000004200 */
[C---:B---3--:R-:W-:Y:S08]  /*106b0*/  HMMA.16816.F32.BF16 R104, R4.reuse, R20, R104 ;  /* 0x000000140468723c */ /* 0x048ff00000041868 */
[C---:B------:R-:W-:Y:S01]  /*106c0*/  HMMA.16816.F32.BF16 R100, R4.reuse, R22, R100 ;  /* 0x000000160464723c */ /* 0x040fe20000041864 */
[----:B------:R-:W3:Y:S07]  /*106d0*/  LDSM.16.MT88.4 R20, [R118+0xe800] ;  /* 0x00e800007614783b */ /* 0x000eee0000004200 */
[C---:B------:R-:W-:Y:S08]  /*106e0*/  HMMA.16816.F32.BF16 R92, R4.reuse, R18, R92 ;  /* 0x00000012045c723c */ /* 0x040ff0000004185c */
[C---:B--2---:R-:W-:Y:S08]  /*106f0*/  HMMA.16816.F32.BF16 R80, R4.reuse, R8, R80 ;  /* 0x000000080450723c */ /* 0x044ff00000041850 */
[C---:B------:R-:W-:Y:S01]  /*10700*/  HMMA.16816.F32.BF16 R76, R4.reuse, R10, R76 ;  /* 0x0000000a044c723c */ /* 0x040fe2000004184c */
[----:B------:R-:W2:Y:S07]  /*10710*/  LDSM.16.MT88.4 R8, [R118+0xac00] ;  /* 0x00ac00007608783b */ /* 0x000eae0000004200 */
[----:B---3--:R-:W-:Y:S03]  /*10720*/  HMMA.16816.F32.BF16 R72, R4, R20, R72 ;  /* 0x000000140448723c */ /* 0x008fe60000041848 */
[----:B------:R-:W-:-:S02]  /*10730*/  FADD.FTZ R20, R42, R17 ;  /* 0x000000112a147221 */ /* 0x000fc40000010000 */
[----:B------:R-:W3:Y:S02]  /*10740*/  LDSM.16.MT88.4 R16, [R122+0xcc00] ;  /* 0x00cc00007a10783b */ /* 0x000ee40000004200 */
[----:B------:R-:W-:Y:S01]  /*10750*/  FADD.FTZ R20, R39, R20 ;  /* 0x0000001427147221 */ /* 0x000fe20000010000 */
[----:B------:R-:W-:Y:S03]  /*10760*/  HMMA.16816.F32.BF16 R68, R4, R22, R68 ;  /* 0x000000160444723c */ /* 0x000fe60000041844 */
[----:B-1----:R-:W-:Y:S01]  /*10770*/  F2FP.BF16.F32.PACK_AB R4, R46, R49 ;  /* 0x000000312e04723e */ /* 0x002fe200000010ff */
[----:B------:R-:W-:Y:S01]  /*10780*/  FADD.FTZ R21, R37, R20 ;  /* 0x0000001425157221 */ /* 0x000fe20000010000 */
[----:B------:R-:W-:Y:S01]  /*10790*/  F2FP.BF16.F32.PACK_AB R5, R47, R66 ;  /* 0x000000422f05723e */ /* 0x000fe200000010ff */
[----:B------:R-:W-:Y:S01]  /*107a0*/  FADD.FTZ R20, R24, R27 ;  /* 0x0000001b18147221 */ /* 0x000fe20000010000 */
[----:B----4-:R-:W-:Y:S01]  /*107b0*/  F2FP.BF16.F32.PACK_AB R6, R45, R48 ;  /* 0x000000302d06723e */ /* 0x010fe200000010ff */
        /* <DEDUP_REMOVED lines=20> */
[----:B---3--:R-:W-:Y:S03]  /*10900*/  HMMA.16816.F32.BF16 R96, R4, R16, R96 ;  /* 0x000000100460723c */ /* 0x008fe60000041860 */
        /* <DEDUP_REMOVED lines=37> */
[----:B------:R-:W-:Y:S01]  /*10b60*/  VIADD R163, R119, 0xfffffffe ;  /* 0xfffffffe77a37836 */ /* 0x000fe20000000000 */
[C---:B------:R-:W-:Y:S01]  /*10b70*/  SHF.L.U64.HI R162, R124.reuse, 0x6, R125 ;  /* 0x000000067ca27819 */ /* 0x040fe2000001027d */
[----:B------:R-:W-:Y:S01]  /*10b80*/  IMAD.SHL.U32 R161, R124, 0x40, RZ ;  /* 0x000000407ca17824 */ /* 0x000fe200078e00ff */
[----:B------:R-:W-:Y:S01]  /*10b90*/  ISETP.NE.AND.EX P0, PT, R159, RZ, PT, P0 ;  /* 0x000000ff9f00720c */ /* 0x000fe20003f05300 */
[----:B------:R-:W-:Y:S01]  /*10ba0*/  IMAD.MOV.U32 R119, RZ, RZ, R2 ;  /* 0x000000ffff777224 */ /* 0x000fe200078e0002 */
[----:B------:R-:W-:-:S11]  /*10bb0*/  MOV R121, R0 ;  /* 0x0000000000797202 */ /* 0x000fd60000000f00 */
.L_x_3284:
        /* <DEDUP_REMOVED lines=77> */
.L_x_3279:
[----:B------:R-:W-:Y:S05]  /*11090*/  BSYNC.RECONVERGENT B0 ;  /* 0x0000000000007941 */ /* 0x000fea0003800200 */
.L_x_3278:
[----:B------:R-:W-:Y:S01]  /*110a0*/  @!PT LDS RZ, [RZ] ;  /* 0x00000000fffff984 */ /* 0x000fe20000000800 */
[----:B------:R-:W-:Y:S01]  /*110b0*/  @!PT LDS RZ, [RZ] ;  /* 0x00000000fffff984 */ /* 0x000fe20000000800 */
[----:B------:R-:W-:Y:S01]  /*110c0*/  @!PT LDS RZ, [RZ] ;  /* 0x00000000fffff984 */ /* 0x000fe20000000800 */
[----:B------:R-:W-:Y:S01]  /*110d0*/  LDGSTS.E.BYPASS.LTC128B.128 [R153+0x9000], desc[UR4][R146.64] ;  /* 0x0900000092997fae */ /* 0x000fe2000b981a04 */
[C---:B------:R-:W-:Y:S01]  /*110e0*/  IADD3 R6, P1, PT, R161.reuse, R146, RZ ;  /* 0x00000092a1067210 */ /* 0x040fe20007f3e0ff */
[----:B------:R-:W-:Y:S03]  /*110f0*/  BSSY.RECONVERGENT B1, `(.L_x_3280) ;  /* 0x0000192000017945 */ /* 0x000fe60003800200 */
        /* <DEDUP_REMOVED lines=13> */
[----:B------:R1:W-:Y:S08]  /*111d0*/  LDGSTS.E.BYPASS.LTC128B.128 [R153+0xe000], desc[UR4][R4.64+0x80] ;  /* 0x0e00008004997fae */ /* 0x0003f0000b981a04 */
[----:B------:R2:W-:Y:S08]  /*111e0*/  LDGSTS.E.BYPASS.LTC128B.128 [R153+0xa800], desc[UR4][R2.64] ;  /* 0x0a80000002997fae */ /* 0x0005f0000b981a04 */
[----:B------:R2:W-:Y:S08]  /*111f0*/  LDGSTS.E.BYPASS.LTC128B.128 [R153+0xc800], desc[UR4][R2.64+0x40] ;  /* 0x0c80004002997fae */ /* 0x0005f0000b981a04 */
[----:B------:R2:W-:Y:S08]  /*11200*/  LDGSTS.E.BYPASS.LTC128B.128 [R153+0xe800], desc[UR4][R2.64+0x80] ;  /* 0x0e80008002997fae */ /* 0x0005f0000b981a04 */
[----:B------:R-:W-:Y:S08]  /*11210*/  LDSM.16.M88.4 R64, [R141] ;  /* 0x000000008d40783b */ /* 0x000ff00000000200 */
[----:B------:R-:W1:Y:S08]  /*11220*/  LDSM.16.M88.4 R8, [R140+0x3000] ;  /* 0x003000008c08783b */ /* 0x000e700000000200 */
[----:B------:R-:W3:Y:S08]  /*11230*/  LDSM.16.M88.4 R16, [R140+0x3400] ;  /* 0x003400008c10783b */ /* 0x000ef00000000200 */
[----:B------:R-:W4:Y:S08]  /*11240*/  LDSM.16.M88.4 R24, [R140+0x3800] ;  /* 0x003800008c18783b */ /* 0x000f300000000200 */
[----:B------:R-:W0:Y:S08]  /*11250*/  LDGDEPBAR ;  /* 0x00000000000079af */ /* 0x000e300000000000 */
[----:B------:R-:W5:Y:S08]  /*11260*/  LDSM.16.M88.4 R32, [R140+0x3c00] ;  /* 0x003c00008c20783b */ /* 0x000f700000000200 */
[----:B------:R-:W2:Y:S01]  /*11270*/  LDSM.16.M88.4 R40, [R140+0x4000] ;  /* 0x004000008c28783b */ /* 0x000ea20000000200 */
[C---:B-1----:R-:W-:Y:S07]  /*11280*/  HMMA.16816.F32.BF16 R4, R64.reuse, R8, RZ ;  /* 0x000000084004723c */ /* 0x042fee00000418ff */
[----:B------:R-:W1:Y:S01]  /*11290*/  LDSM.16.M88.4 R48, [R140+0x4400] ;  /* 0x004400008c30783b */ /* 0x000e620000000200 */
[C---:B------:R-:W-:Y:S07]  /*112a0*/  HMMA.16816.F32.BF16 R8, R64.reuse, R10, RZ ;  /* 0x0000000a4008723c */ /* 0x040fee00000418ff */
[----:B------:R-:W1:Y:S01]  /*112b0*/  LDSM.16.M88.4 R56, [R140+0x4800] ;  /* 0x004800008c38783b */ /* 0x000e620000000200 */
[C---:B---3--:R-:W-:Y:S07]  /*112c0*/  HMMA.16816.F32.BF16 R12, R64.reuse, R16, RZ ;  /* 0x00000010400c723c */ /* 0x048fee00000418ff */
[----:B------:R-:W3:Y:S01]  /*112d0*/  LDSM.16.M88.4 R124, [R140+0x4c00] ;  /* 0x004c00008c7c783b */ /* 0x000ee20000000200 */
[C---:B------:R-:W-:Y:S07]  /*112e0*/  HMMA.16816.F32.BF16 R16, R64.reuse, R18, RZ ;  /* 0x000000124010723c */ /* 0x040fee00000418ff */
[----:B------:R-:W-:Y:S01]  /*112f0*/  LDSM.16.M88.4 R128, [R123] ;  /* 0x000000007b80783b */ /* 0x000fe20000000200 */
[C---:B----4-:R-:W-:Y:S07]  /*11300*/  HMMA.16816.F32.BF16 R20, R64.reuse, R24, RZ ;  /* 0x000000184014723c */ /* 0x050fee00000418ff */
[----:B------:R-:W4:Y:S01]  /*11310*/  LDSM.16.M88.4 R132, [R120+0x3000] ;  /* 0x003000007884783b */ /* 0x000f220000000200 */
[C---:B------:R-:W-:Y:S07]  /*11320*/  HMMA.16816.F32.BF16 R24, R64.reuse, R26, RZ ;  /* 0x0000001a4018723c */ /* 0x040fee00000418ff */
[----:B------:R-:W4:Y:S01]  /*11330*/  LDSM.16.M88.4 R136, [R120+0x3400] ;  /* 0x003400007888783b */ /* 0x000f220000000200 */
[C---:B-----5:R-:W-:Y:S07]  /*11340*/  HMMA.16816.F32.BF16 R28, R64.reuse, R32, RZ ;  /* 0x00000020401c723c */ /* 0x060fee00000418ff */
[----:B------:R-:W5:Y:S01]  /*11350*/  LD.E R0, desc[UR4][R116.64+0x18c] ;  /* 0x00018c0474007980 */ /* 0x000f62000c101900 */
[C---:B------:R-:W-:Y:S08]  /*11360*/  HMMA.16816.F32.BF16 R32, R64.reuse, R34, RZ ;  /* 0x000000224020723c */ /* 0x040ff000000418ff */
[C---:B--2---:R-:W-:Y:S08]  /*11370*/  HMMA.16816.F32.BF16 R36, R64.reuse, R40, RZ ;  /* 0x000000284024723c */ /* 0x044ff000000418ff */
[C---:B------:R-:W-:Y:S08]  /*11380*/  HMMA.16816.F32.BF16 R40, R64.reuse, R42, RZ ;  /* 0x0000002a4028723c */ /* 0x040ff000000418ff */
[C---:B-1----:R-:W-:Y:S08]  /*11390*/  HMMA.16816.F32.BF16 R44, R64.reuse, R48, RZ ;  /* 0x00000030402c723c */ /* 0x042ff000000418ff */
[C---:B------:R-:W-:Y:S08]  /*113a0*/  HMMA.16816.F32.BF16 R48, R64.reuse, R50, RZ ;  /* 0x000000324030723c */ /* 0x040ff000000418ff */
[C---:B------:R-:W-:Y:S08]  /*113b0*/  HMMA.16816.F32.BF16 R52, R64.reuse, R56, RZ ;  /* 0x000000384034723c */ /* 0x040ff000000418ff */
[C---:B------:R-:W-:Y:S08]  /*113c0*/  HMMA.16816.F32.BF16 R56, R64.reuse, R58, RZ ;  /* 0x0000003a4038723c */ /* 0x040ff000000418ff */
[C---:B---3--:R-:W-:Y:S08]  /*113d0*/  HMMA.16816.F32.BF16 R60, R64.reuse, R124, RZ ;  /* 0x0000007c403c723c */ /* 0x048ff000000418ff */
[----:B------:R-:W-:Y:S01]  /*113e0*/  HMMA.16816.F32.BF16 R64, R64, R126, RZ ;  /* 0x0000007e4040723c */ /* 0x000fe200000418ff */
[----:B------:R-:W1:Y:S07]  /*113f0*/  LDSM.16.M88.4 R124, [R120+0x3800] ;  /* 0x00380000787c783b */ /* 0x000e6e0000000200 */
[C---:B----4-:R-:W-:Y:S08]  /*11400*/  HMMA.16816.F32.BF16 R4, R128.reuse, R132, R4 ;  /* 0x000000848004723c */ /* 0x050ff00000041804 */
[C---:B------:R-:W-:Y:S01]  /*11410*/  HMMA.16816.F32.BF16 R8, R128.reuse, R134, R8 ;  /* 0x000000868008723c */ /* 0x040fe20000041808 */
[----:B------:R-:W2:Y:S07]  /*11420*/  LDSM.16.M88.4 R132, [R120+0x3c00] ;  /* 0x003c00007884783b */ /* 0x000eae0000000200 */
[C---:B------:R-:W-:Y:S08]  /*11430*/  HMMA.16816.F32.BF16 R12, R128.reuse, R136, R12 ;  /* 0x00000088800c723c */ /* 0x040ff0000004180c */
[C---:B------:R-:W-:Y:S01]  /*11440*/  HMMA.16816.F32.BF16 R16, R128.reuse, R138, R16 ;  /* 0x0000008a8010723c */ /* 0x040fe20000041810 */
[----:B------:R-:W-:Y:S07]  /*11450*/  LDSM.16.M88.4 R136, [R120+0x4400] ;  /* 0x004400007888783b */ /* 0x000fee0000000200 */
[C---:B-1----:R-:W-:Y:S08]  /*11460*/  HMMA.16816.F32.BF16 R20, R128.reuse, R124, R20 ;  /* 0x0000007c8014723c */ /* 0x042ff00000041814 */
[C---:B------:R-:W-:Y:S01]  /*11470*/  HMMA.16816.F32.BF16 R24, R128.reuse, R126, R24 ;  /* 0x0000007e8018723c */ /* 0x040fe20000041818 */
[----:B------:R-:W1:Y:S07]  /*11480*/  LDSM.16.M88.4 R124, [R120+0x4000] ;  /* 0x00400000787c783b */ /* 0x000e6e0000000200 */
[C---:B--2---:R-:W-:Y:S08]  /*11490*/  HMMA.16816.F32.BF16 R28, R128.reuse, R132, R28 ;  /* 0x00000084801c723c */ /* 0x044ff0000004181c */
        /* <DEDUP_REMOVED lines=13> */
[----:B------:R-:W2:Y:S08]  /*11570*/  LDSM.16.M88.4 R128, [R140+0x5400] ;  /* 0x005400008c80783b */ /* 0x000eb00000000200 */
[----:B------:R-:W3:Y:S01]  /*11580*/  LDSM.16.M88.4 R132, [R140+0x5800] ;  /* 0x005800008c84783b */ /* 0x000ee20000000200 */
        /* <DEDUP_REMOVED lines=75> */
[C---:B------:R-:W-:Y:S08]  /*11a40*/  HMMA.16816.F32.BF16 R8, R128.reuse, R134, R8 ;  /* 0x000000868008723c */ /* 0x040ff00000041808 */
[C---:B--2---:R-:W-:Y:S03]  /*11a50*/  HMMA.16816.F32.BF16 R12, R128.reuse, R124, R12 ;  /* 0x0000007c800c723c */ /* 0x044fe6000004180c */
[-C--:B-----5:R-:W-:Y:S01]  /*11a60*/  FMUL.FTZ R192, R4, R0.reuse ;  /* 0x0000000004c07220 */ /* 0x0a0fe20000410000 */
        /* <DEDUP_REMOVED lines=74> */
[C---:B----4-:R-:W-:Y:S09]  /*11f10*/  HMMA.16816.F32.BF16 R52, R128.reuse, R4, R52 ;  /* 0x000000048034723c */ /* 0x050ff20000041834 */
[----:B------:R-:W4:Y:S01]  /*11f20*/  MUFU.TANH R195, R23 ;  /* 0x0000001700c37308 */ /* 0x000f220000002400 */
[----:B------:R-:W-:Y:S01]  /*11f30*/  BAR.SYNC.DEFER_BLOCKING 0x0 ;  /* 0x0000000000007b1d */ /* 0x000fe20000010000 */
        /* <DEDUP_REMOVED lines=149> */
.L_x_3283:
[----:B------:R-:W-:Y:S05]  /*12890*/  BSYNC.RECONVERGENT B0 ;  /* 0x0000000000007941 */ /* 0x000fea0003800200 */
.L_x_3282:
        /* <DEDUP_REMOVED lines=23> */
.L_x_3281:
[----:B------:R-:W-:Y:S05]  /*12a10*/  BSYNC.RECONVERGENT B1 ;  /* 0x0000000000017941 */ /* 0x000fea0003800200 */
.L_x_3280:
[----:B--2---:R-:W2:Y:S01]  /*12a20*/  LD.E R3, desc[UR4][R116.64+0xdc] ;  /* 0x0000dc0474037980 */ /* 0x004ea2000c101900 */
[----:B------:R-:W-:Y:S02]  /*12a30*/  FMNMX3.FTZ R2, R119, R192, R223, !PT ;  /* 0x000000c077027276 */ /* 0x000fe400078100df */
        /* <DEDUP_REMOVED lines=67> */
[----:B------:R-:W2:Y:S01]  /*12e70*/  MUFU.EX2 R56, R56 ;  /* 0x0000003800387308 */ /* 0x000ea20000000800 */
[-CC-:B------:R-:W-:Y:S01]  /*12e80*/  FFMA.FTZ R179, R179, R3.reuse, -R128.reuse ;  /* 0x00000003b3b37223 */ /* 0x180fe20000010880 */
[-CC-:B------:R-:W-:Y:S01]  /*12e90*/  FFMA.FTZ R135, R135, R3.reuse, -R128.reuse ;  /* 0x0000000387877223 */ /* 0x180fe20000010880 */
[-C--:B------:R-:W-:Y:S01]  /*12ea0*/  FFMA.FTZ R121, R185, R3.reuse, -R128 ;  /* 0x00000003b9797223 */ /* 0x080fe20000010880 */
[--C-:B------:R-:W-:Y:S01]  /*12eb0*/  FFMA.FTZ R166, R166, R3, -R188.reuse ;  /* 0x00000003a6a67223 */ /* 0x100fe200000108bc */
[C---:B-1----:R-:W-:Y:S01]  /*12ec0*/  FMUL.FTZ R6, R57.reuse, R114 ;  /* 0x0000007239067220 */ /* 0x042fe20000410000 */
        /* <DEDUP_REMOVED lines=28> */
[----:B------:R-:W-:Y:S01]  /*13090*/  FMUL.FTZ R51, R57, R71 ;  /* 0x0000004739337220 */ /* 0x000fe20000410000 */
[C---:B------:R-:W-:Y:S01]  /*130a0*/  FMUL.FTZ R48, R56.reuse, R68 ;  /* 0x0000004438307220 */ /* 0x040fe20000410000 */
[----:B------:R-:W-:Y:S01]  /*130b0*/  FMUL.FTZ R49, R56, R69 ;  /* 0x0000004538317220 */ /* 0x000fe20000410000 */
[-CC-:B------:R-:W-:Y:S01]  /*130c0*/  FFMA.FTZ R82, R219, R3.reuse, -R188.reuse ;  /* 0x00000003db527223 */ /* 0x180fe200000108bc */
[-C--:B------:R-:W-:Y:S01]  /*130d0*/  FFMA.FTZ R80, R213, R3.reuse, -R188 ;  /* 0x00000003d5507223 */ /* 0x080fe200000108bc */
[-C--:B------:R-:W-:Y:S03]  /*130e0*/  FFMA.FTZ R81, R207, R3.reuse, -R128 ;  /* 0x00000003cf517223 */ /* 0x080fe60000010880 */
[----:B------:R-:W2:Y:S01]  /*130f0*/  MUFU.EX2 R59, R59 ;  /* 0x0000003b003b7308 */ /* 0x000ea20000000800 */
[----:B-1----:R-:W-:Y:S01]  /*13100*/  F2FP.BF16.F32.PACK_AB R63, R187, R192 ;  /* 0x000000c0bb3f723e */ /* 0x002fe200000010ff */
[-CC-:B------:R-:W-:Y:S01]  /*13110*/  FFMA.FTZ R83, R211, R3.reuse, -R188.reuse ;  /* 0x00000003d3537223 */ /* 0x180fe200000108bc */
[----:B------:R-:W-:Y:S01]  /*13120*/  LDSM.16.MT88.4 R68, [R122+0xb400] ;  /* 0x00b400007a44783b */ /* 0x000fe20000004200 */
[-CC-:B------:R-:W-:Y:S01]  /*13130*/  FFMA.FTZ R88, R203, R3.reuse, -R188.reuse ;  /* 0x00000003cb587223 */ /* 0x180fe200000108bc */
[-C--:B------:R-:W-:Y:S01]  /*13140*/  FFMA.FTZ R89, R193, R3.reuse, -R188 ;  /* 0x00000003c1597223 */ /* 0x080fe200000108bc */
[-CC-:B------:R-:W-:Y:S01]  /*13150*/  FFMA.FTZ R91, R191, R3.reuse, -R128.reuse ;  /* 0x00000003bf5b7223 */ /* 0x180fe20000010880 */
[-CC-:B------:R-:W-:Y:S03]  /*13160*/  FFMA.FTZ R90, R189, R3.reuse, -R128.reuse ;  /* 0x00000003bd5a7223 */ /* 0x180fe60000010880 */
[----:B------:R-:W1:Y:S01]  /*13170*/  MUFU.EX2 R194, R194 ;  /* 0x000000c200c27308 */ /* 0x000e620000000800 */
[-CC-:B------:R-:W-:Y:S01]  /*13180*/  FFMA.FTZ R105, R55, R3.reuse, -R128.reuse ;  /* 0x0000000337697223 */ /* 0x180fe20000010880 */
[-C--:B------:R-:W-:Y:S01]  /*13190*/  FFMA.FTZ R104, R54, R3.reuse, -R128 ;  /* 0x0000000336687223 */ /* 0x080fe20000010880 */
[----:B------:R-:W-:Y:S01]  /*131a0*/  LDSM.16.MT88.4 R108, [R122+0xac00] ;  /* 0x00ac00007a6c783b */ /* 0x000fe20000004200 */
[-CC-:B------:R-:W-:Y:S01]  /*131b0*/  FFMA.FTZ R96, R180, R3.reuse, -R188.reuse ;  /* 0x00000003b4607223 */ /* 0x180fe200000108bc */
[-C--:B------:R-:W-:Y:S01]  /*131c0*/  FFMA.FTZ R99, R182, R3.reuse, -R188 ;  /* 0x00000003b6637223 */ /* 0x080fe200000108bc */
[-C--:B------:R-:W-:Y:S01]  /*131d0*/  FFMA.FTZ R98, R183, R3.reuse, -R128 ;  /* 0x00000003b7627223 */ /* 0x080fe20000010880 */
[----:B------:R-:W-:Y:S03]  /*131e0*/  FFMA.FTZ R97, R186, R3, -R188 ;  /* 0x00000003ba617223 */ /* 0x000fe600000108bc */
[----:B------:R-:W-:Y:S01]  /*131f0*/  MUFU.EX2 R190, R190 ;  /* 0x000000be00be7308 */ /* 0x000fe20000000800 */
[----:B--2---:R-:W-:Y:S01]  /*13200*/  F2FP.BF16.F32.PACK_AB R60, R59, R205 ;  /* 0x000000cd3b3c723e */ /* 0x004fe200000010ff */
[----:B------:R-:W-:Y:S01]  /*13210*/  FFMA.FTZ R205, R56, R165, R205 ;  /* 0x000000a538cd7223 */ /* 0x000fe200000100cd */
[-C--:B------:R-:W-:Y:S01]  /*13220*/  FFMA.FTZ R180, R181, R3.reuse, -R128 ;  /* 0x00000003b5b47223 */ /* 0x080fe20000010880 */
[-CC-:B------:R-:W-:Y:S01]  /*13230*/  FFMA.FTZ R165, R168, R3.reuse, -R188.reuse ;  /* 0x00000003a8a57223 */ /* 0x180fe200000108bc */
[-C--:B------:R-:W-:Y:S01]  /*13240*/  FFMA.FTZ R168, R169, R3.reuse, -R188 ;  /* 0x00000003a9a87223 */ /* 0x080fe200000108bc */
[----:B------:R-:W-:Y:S01]  /*13250*/  FADD.FTZ R205, R59, R205 ;  /* 0x000000cd3bcd7221 */ /* 0x000fe20000010000 */
[-C--:B------:R-:W-:Y:S03]  /*13260*/  FFMA.FTZ R169, R171, R3.reuse, -R128 ;  /* 0x00000003aba97223 */ /* 0x080fe60000010880 */
[----:B------:R-:W2:Y:S01]  /*13270*/  MUFU.EX2 R119, R119 ;  /* 0x0000007700777308 */ /* 0x000ea20000000800 */
[----:B-1----:R-:W-:Y:S01]  /*13280*/  F2FP.BF16.F32.PACK_AB R61, R58, R194 ;  /* 0x000000c23a3d723e */ /* 0x002fe200000010ff */
[----:B------:R-:W-:Y:S01]  /*13290*/  FFMA.FTZ R194, R57, R164, R194 ;  /* 0x000000a439c27223 */ /* 0x000fe200000100c2 */
[-C--:B------:R-:W-:Y:S01]  /*132a0*/  FFMA.FTZ R164, R184, R3.reuse, -R188 ;  /* 0x00000003b8a47223 */ /* 0x080fe200000108bc */
[-C--:B------:R-:W-:Y:S01]  /*132b0*/  FFMA.FTZ R182, R167, R3.reuse, -R128 ;  /* 0x00000003a7b67223 */ /* 0x080fe20000010880 */
[-C--:B------:R-:W-:Y:S01]  /*132c0*/  FFMA.FTZ R167, R170, R3.reuse, -R188 ;  /* 0x00000003aaa77223 */ /* 0x080fe200000108bc */
[-CC-:B------:R-:W-:Y:S01]  /*132d0*/  FFMA.FTZ R136, R136, R3.reuse, -R128.reuse ;  /* 0x0000000388887223 */ /* 0x180fe20000010880 */
[-CC-:B------:R-:W-:Y:S03]  /*132e0*/  FFMA.FTZ R171, R132, R3.reuse, -R128.reuse ;  /* 0x0000000384ab7223 */ /* 0x180fe60000010880 */
[----:B------:R-:W-:Y:S01]  /*132f0*/  MUFU.EX2 R82, R82 ;  /* 0x0000005200527308 */ /* 0x000fe20000000800 */
[-C--:B------:R-:W-:Y:S01]  /*13300*/  FFMA.FTZ R132, R137, R3.reuse, -R128 ;  /* 0x0000000389847223 */ /* 0x080fe20000010880 */
[-CC-:B------:R-:W-:Y:S01]  /*13310*/  FFMA.FTZ R174, R174, R3.reuse, -R188.reuse ;  /* 0x00000003aeae7223 */ /* 0x180fe200000108bc */
[-CC-:B------:R-:W-:Y:S01]  /*13320*/  FFMA.FTZ R170, R175, R3.reuse, -R188.reuse ;  /* 0x00000003afaa7223 */ /* 0x180fe200000108bc */
[-CC-:B------:R-:W-:Y:S01]  /*13330*/  FFMA.FTZ R176, R176, R3.reuse, -R188.reuse ;  /* 0x00000003b0b07223 */ /* 0x180fe200000108bc */
[-C--:B------:R-:W-:Y:S01]  /*13340*/  FFMA.FTZ R178, R178, R3.reuse, -R188 ;  /* 0x00000003b2b27223 */ /* 0x080fe200000108bc */
[-CC-:B------:R-:W-:Y:S01]  /*13350*/  FFMA.FTZ R127, R127, R3.reuse, -R128.reuse ;  /* 0x000000037f7f7223 */ /* 0x180fe20000010880 */
[-CC-:B------:R-:W-:Y:S03]  /*13360*/  FFMA.FTZ R126, R126, R3.reuse, -R128.reuse ;  /* 0x000000037e7e7223 */ /* 0x180fe60000010880 */
[----:B------:R-:W-:Y:S01]  /*13370*/  MUFU.EX2 R80, R80 ;  /* 0x0000005000507308 */ /* 0x000fe20000000800 */
[----:B--2---:R-:W-:Y:S01]  /*13380*/  F2FP.BF16.F32.PACK_AB R62, R119, R190 ;  /* 0x000000be773e723e */ /* 0x004fe200000010ff */
[----:B------:R-:W-:Y:S01]  /*13390*/  FADD.FTZ R190, R190, R205 ;  /* 0x000000cdbebe7221 */ /* 0x000fe20000010000 */
[-CC-:B------:R-:W-:Y:S01]  /*133a0*/  FFMA.FTZ R125, R125, R3.reuse, -R128.reuse ;  /* 0x000000037d7d7223 */ /* 0x180fe20000010880 */
[-C--:B------:R-:W-:Y:S01]  /*133b0*/  FFMA.FTZ R124, R124, R3.reuse, -R128 ;  /* 0x000000037c7c7223 */ /* 0x080fe20000010880 */
[----:B------:R-:W-:Y:S01]  /*133c0*/  ISETP.GT.AND P1, PT, R163, RZ, PT ;  /* 0x000000ffa300720c */ /* 0x000fe20003f24270 */
[----:B------:R-:W-:Y:S01]  /*133d0*/  FADD.FTZ R190, R119, R190 ;  /* 0x000000be77be7221 */ /* 0x000fe20000010000 */
[----:B------:R-:W-:Y:S01]  /*133e0*/  IADD3 R163, PT, PT, R163, -0x1, RZ ;  /* 0xffffffffa3a37810 */ /* 0x000fe20007ffe0ff */
[C---:B------:R-:W-:Y:S02]  /*133f0*/  HMMA.16816.F32.BF16 R4, R60.reuse, R16, R4 ;  /* 0x000000103c04723c */ /* 0x040fe40000041804 */
[----:B------:R-:W-:Y:S03]  /*13400*/  MUFU.EX2 R81, R81 ;  /* 0x0000005100517308 */ /* 0x000fe60000000800 */
[C---:B------:R-:W-:Y:S01]  /*13410*/  FMUL.FTZ R16, R56.reuse, R100 ;  /* 0x0000006438107220 */ /* 0x040fe20000410000 */
[----:B------:R-:W-:Y:S01]  /*13420*/  FFMA.FTZ R100, R129, R3, -R188 ;  /* 0x0000000381647223 */ /* 0x000fe200000108bc */
[C---:B------:R-:W-:Y:S01]  /*13430*/  FMUL.FTZ R17, R56.reuse, R101 ;  /* 0x0000006538117220 */ /* 0x040fe20000410000 */
[C---:B------:R-:W-:Y:S04]  /*13440*/  HMMA.16816.F32.BF16 R8, R60.reuse, R18, R8 ;  /* 0x000000123c08723c */ /* 0x040fe80000041808 */
[----:B------:R-:W-:Y:S01]  /*13450*/  MUFU.EX2 R88, R88 ;  /* 0x0000005800587308 */ /* 0x000fe20000000800 */
[C---:B------:R-:W-:Y:S01]  /*13460*/  FMUL.FTZ R18, R57.reuse, R102 ;  /* 0x0000006639127220 */ /* 0x040fe20000410000 */
[----:B------:R-:W-:Y:S02]  /*13470*/  FMUL.FTZ R19, R57, R103 ;  /* 0x0000006739137220 */ /* 0x000fe40000410000 */
[C---:B------:R-:W-:Y:S06]  /*13480*/  HMMA.16816.F32.BF16 R12, R60.reuse, R24, R12 ;  /* 0x000000183c0c723c */ /* 0x040fec000004180c */
[----:B------:R-:W-:Y:S01]  /*13490*/  MUFU.EX2 R89, R89 ;  /* 0x0000005900597308 */ /* 0x000fe20000000800 */
[C---:B------:R-:W-:Y:S01]  /*134a0*/  FMUL.FTZ R24, R56.reuse, R92 ;  /* 0x0000005c38187220 */ /* 0x040fe20000410000 */
[----:B------:R-:W-:Y:S01]  /*134b0*/  FMUL.FTZ R25, R56, R93 ;  /* 0x0000005d38197220 */ /* 0x000fe20000410000 */
[-C--:B------:R-:W-:Y:S01]  /*134c0*/  FFMA.FTZ R92, R197, R3.reuse, -R128 ;  /* 0x00000003c55c7223 */ /* 0x080fe20000010880 */
[--C-:B------:R-:W-:Y:S01]  /*134d0*/  FFMA.FTZ R93, R221, R3, -R188.reuse ;  /* 0x00000003dd5d7223 */ /* 0x100fe200000108bc */
[C---:B------:R-:W-:Y:S05]  /*134e0*/  HMMA.16816.F32.BF16 R16, R60.reuse, R26, R16 ;  /* 0x0000001a3c10723c */ /* 0x040fea0000041810 */
[----:B------:R-:W-:Y:S01]  /*134f0*/  MUFU.EX2 R91, R91 ;  /* 0x0000005b005b7308 */ /* 0x000fe20000000800 */
[C---:B------:R-:W-:Y:S01]  /*13500*/  FMUL.FTZ R27, R57.reuse, R95 ;  /* 0x0000005f391b7220 */ /* 0x040fe20000410000 */
[-C--:B------:R-:W-:Y:S01]  /*13510*/  FFMA.FTZ R95, R130, R3.reuse, -R188 ;  /* 0x00000003825f7223 */ /* 0x080fe200000108bc */
[----:B------:R-:W-:Y:S01]  /*13520*/  FMUL.FTZ R26, R57, R94 ;  /* 0x0000005e391a7220 */ /* 0x000fe20000410000 */
[-C--:B------:R-:W-:Y:S01]  /*13530*/  FFMA.FTZ R94, R215, R3.reuse, -R128 ;  /* 0x00000003d75e7223 */ /* 0x080fe20000010880 */
[C---:B------:R-:W-:Y:S05]  /*13540*/  HMMA.16816.F32.BF16 R20, R60.reuse, R32, R20 ;  /* 0x000000203c14723c */ /* 0x040fea0000041814 */
[----:B------:R-:W-:Y:S01]  /*13550*/  MUFU.EX2 R92, R92 ;  /* 0x0000005c005c7308 */ /* 0x000fe20000000800 */
[C---:B------:R-:W-:Y:S01]  /*13560*/  FMUL.FTZ R32, R56.reuse, R84 ;  /* 0x0000005438207220 */ /* 0x040fe20000410000 */
[----:B------:R-:W-:Y:S01]  /*13570*/  FFMA.FTZ R84, R199, R3, -R188 ;  /* 0x00000003c7547223 */ /* 0x000fe200000108bc */
[C---:B------:R-:W-:Y:S01]  /*13580*/  FMUL.FTZ R33, R56.reuse, R85 ;  /* 0x0000005538217220 */ /* 0x040fe20000410000 */
[----:B------:R-:W-:Y:S01]  /*13590*/  FFMA.FTZ R85, R195, R3, -R128 ;  /* 0x00000003c3557223 */ /* 0x000fe20000010880 */
[C---:B------:R-:W-:Y:S05]  /*135a0*/  HMMA.16816.F32.BF16 R24, R60.reuse, R34, R24 ;  /* 0x000000223c18723c */ /* 0x040fea0000041818 */
        /* <DEDUP_REMOVED lines=14> */
[-CC-:B------:R-:W-:Y:S01]  /*13690*/  FFMA.FTZ R78, R134, R3.reuse, -R188.reuse ;  /* 0x00000003864e7223 */ /* 0x180fe200000108bc */
[-CC-:B------:R-:W-:Y:S01]  /*136a0*/  FFMA.FTZ R134, R172, R3.reuse, -R188.reuse ;  /* 0x00000003ac867223 */ /* 0x180fe200000108bc */
[--C-:B------:R-:W-:Y:S01]  /*136b0*/  FFMA.FTZ R172, R177, R3, -R188.reuse ;  /* 0x00000003b1ac7223 */ /* 0x100fe200000108bc */
[C---:B------:R-:W-:Y:S04]  /*136c0*/  HMMA.16816.F32.BF16 R36, R60.reuse, R44, R36 ;  /* 0x0000002c3c24723c */ /* 0x040fe80000041824 */
[----:B------:R-:W1:Y:S01]  /*136d0*/  MUFU.EX2 R77, R77 ;  /* 0x0000004d004d7308 */ /* 0x000e620000000800 */
[C---:B------:R-:W-:Y:S01]  /*136e0*/  FMUL.FTZ R44, R56.reuse, R72 ;  /* 0x00000048382c7220 */ /* 0x040fe20000410000 */
[----:B------:R-:W-:Y:S01]  /*136f0*/  FMUL.FTZ R45, R56, R73 ;  /* 0x00000049382d7220 */ /* 0x000fe20000410000 */
[-C--:B------:R-:W-:Y:S01]  /*13700*/  FFMA.FTZ R188, R131, R3.reuse, -R188 ;  /* 0x0000000383bc7223 */ /* 0x080fe200000108bc */
[----:B------:R-:W-:Y:S01]  /*13710*/  FFMA.FTZ R131, R139, R3, -R128 ;  /* 0x000000038b837223 */ /* 0x000fe20000010880 */
[C---:B------:R-:W-:Y:S05]  /*13720*/  HMMA.16816.F32.BF16 R40, R60.reuse, R46, R40 ;  /* 0x0000002e3c28723c */ /* 0x040fea0000041828 */
[----:B------:R-:W2:Y:S01]  /*13730*/  MUFU.EX2 R86, R86 ;  /* 0x0000005600567308 */ /* 0x000ea20000000800 */
[C---:B------:R-:W-:Y:S01]  /*13740*/  FMUL.FTZ R46, R57.reuse, R74 ;  /* 0x0000004a392e7220 */ /* 0x040fe20000410000 */
[----:B------:R-:W-:Y:S02]  /*13750*/  FMUL.FTZ R47, R57, R75 ;  /* 0x0000004b392f7220 */ /* 0x000fe40000410000 */
[----:B------:R-:W3:Y:S06]  /*13760*/  LDSM.16.MT88.4 R72, [R122+0x9400] ;  /* 0x009400007a48783b */ /* 0x000eec0000004200 */
[----:B------:R-:W-:Y:S01]  /*13770*/  MUFU.EX2 R85, R85 ;  /* 0x0000005500557308 */ /* 0x000fe20000000800 */
[C---:B------:R-:W-:Y:S09]  /*13780*/  HMMA.16816.F32.BF16 R44, R60.reuse, R64, R44 ;  /* 0x000000403c2c723c */ /* 0x040ff2000004182c */
[----:B------:R-:W-:Y:S01]  /*13790*/  MUFU.EX2 R129, R78 ;  /* 0x0000004e00817308 */ /* 0x000fe20000000800 */
[----:B------:R-:W-:Y:S01]  /*137a0*/  HMMA.16816.F32.BF16 R48, R60, R66, R48 ;  /* 0x000000423c30723c */ /* 0x000fe20000041830 */
[----:B------:R-:W4:Y:S02]  /*137b0*/  LDSM.16.MT88.4 R64, [R118+0x9400] ;  /* 0x009400007640783b */ /* 0x000f240000004200 */
[----:B-1----:R-:W-:Y:S02]  /*137c0*/  F2FP.BF16.F32.PACK_AB R61, R94, R77 ;  /* 0x0000004d5e3d723e */ /* 0x002fe400000010ff */
[----:B--2---:R-:W-:Y:S04]  /*137d0*/  F2FP.BF16.F32.PACK_AB R63, R81, R86 ;  /* 0x00000056513f723e */ /* 0x004fe800000010ff */
[----:B------:R-:W1:Y:S10]  /*137e0*/  MUFU.EX2 R93, R93 ;  /* 0x0000005d005d7308 */ /* 0x000e740000000800 */
[----:B------:R-:W2:Y:S10]  /*137f0*/  MUFU.EX2 R83, R83 ;  /* 0x0000005300537308 */ /* 0x000eb40000000800 */
[----:B------:R-:W-:Y:S01]  /*13800*/  MUFU.EX2 R139, R95 ;  /* 0x0000005f008b7308 */ /* 0x000fe20000000800 */
[C---:B-1----:R-:W-:Y:S01]  /*13810*/  F2FP.BF16.F32.PACK_AB R60, R82.reuse, R93 ;  /* 0x0000005d523c723e */ /* 0x042fe200000010ff */
[----:B------:R-:W-:Y:S04]  /*13820*/  FADD.FTZ R93, R93, R190 ;  /* 0x000000be5d5d7221 */ /* 0x000fe80000010000 */
[----:B------:R-:W-:Y:S04]  /*13830*/  FADD.FTZ R93, R82, R93 ;  /* 0x0000005d525d7221 */ /* 0x000fe80000010000 */
[----:B------:R-:W-:Y:S01]  /*13840*/  MUFU.EX2 R90, R90 ;  /* 0x0000005a005a7308 */ /* 0x000fe20000000800 */
[C---:B--2---:R-:W-:Y:S01]  /*13850*/  F2FP.BF16.F32.PACK_AB R62, R83.reuse, R80 ;  /* 0x00000050533e723e */ /* 0x044fe200000010ff */
[----:B------:R-:W-:Y:S04]  /*13860*/  FADD.FTZ R80, R80, R93 ;  /* 0x0000005d50507221 */ /* 0x000fe80000010000 */
[----:B------:R-:W-:Y:S02]  /*13870*/  FADD.FTZ R80, R83, R80 ;  /* 0x0000005053507221 */ /* 0x000fe40000010000 */
[C---:B---3--:R-:W-:Y:S02]  /*13880*/  HMMA.16816.F32.BF16 R4, R60.reuse, R72, R4 ;  /* 0x000000483c04723c */ /* 0x048fe40000041804 */
[----:B------:R-:W-:Y:S01]  /*13890*/  MUFU.EX2 R179, R179 ;  /* 0x000000b300b37308 */ /* 0x000fe20000000800 */
[----:B------:R-:W-:Y:S04]  /*138a0*/  FADD.FTZ R73, R58, R194 ;  /* 0x000000c23a497221 */ /* 0x000fe80000010000 */
[----:B------:R-:W-:Y:S01]  /*138b0*/  FADD.FTZ R76, R192, R73 ;  /* 0x00000049c04c7221 */ /* 0x000fe20000010000 */
[C---:B------:R-:W-:Y:S01]  /*138c0*/  HMMA.16816.F32.BF16 R8, R60.reuse, R74, R8 ;  /* 0x0000004a3c08723c */ /* 0x040fe20000041808 */
[----:B------:R-:W-:Y:S03]  /*138d0*/  LDSM.16.MT88.4 R72, [R118+0xc000] ;  /* 0x00c000007648783b */ /* 0x000fe60000004200 */
[----:B------:R-:W-:Y:S01]  /*138e0*/  MUFU.EX2 R169, R169 ;  /* 0x000000a900a97308 */ /* 0x000fe20000000800 */
[----:B------:R-:W-:Y:S04]  /*138f0*/  FADD.FTZ R76, R187, R76 ;  /* 0x0000004cbb4c7221 */ /* 0x000fe80000010000 */
[----:B------:R-:W-:Y:S01]  /*13900*/  FADD.FTZ R101, R77, R76 ;  /* 0x0000004c4d657221 */ /* 0x000fe20000010000 */
[C---:B----4-:R-:W-:Y:S01]  /*13910*/  HMMA.16816.F32.BF16 R12, R60.reuse, R64, R12 ;  /* 0x000000403c0c723c */ /* 0x050fe2000004180c */
[----:B------:R-:W-:Y:S03]  /*13920*/  LDSM.16.MT88.4 R76, [R118+0xc400] ;  /* 0x00c40000764c783b */ /* 0x000fe60000004200 */
[----:B------:R1:W-:Y:S01]  /*13930*/  MUFU.EX2 R130, R138 ;  /* 0x0000008a00827308 */ /* 0x0003e20000000800 */
[----:B------:R-:W-:Y:S01]  /*13940*/  FADD.FTZ R101, R94, R101 ;  /* 0x000000655e657221 */ /* 0x000fe20000010000 */
[-C--:B------:R-:W-:Y:S03]  /*13950*/  FFMA.FTZ R94, R53, R3.reuse, -R128 ;  /* 0x00000003355e7223 */ /* 0x080fe60000010880 */
[----:B------:R-:W-:Y:S01]  /*13960*/  FADD.FTZ R86, R86, R101 ;  /* 0x0000006556567221 */ /* 0x000fe20000010000 */
[C---:B------:R-:W-:Y:S01]  /*13970*/  HMMA.16816.F32.BF16 R16, R60.reuse, R66, R16 ;  /* 0x000000423c10723c */ /* 0x040fe20000041810 */
[----:B------:R-:W2:Y:S03]  /*13980*/  LDSM.16.MT88.4 R64, [R118+0xb400] ;  /* 0x00b400007640783b */ /* 0x000ea60000004200 */
[----:B------:R-:W-:Y:S01]  /*13990*/  MUFU.EX2 R131, R131 ;  /* 0x0000008300837308 */ /* 0x000fe20000000800 */
[----:B------:R-:W-:Y:S03]  /*139a0*/  FADD.FTZ R81, R81, R86 ;  /* 0x0000005651517221 */ /* 0x000fe60000010000 */
[C---:B------:R-:W-:Y:S06]  /*139b0*/  HMMA.16816.F32.BF16 R20, R60.reuse, R68, R20 ;  /* 0x000000443c14723c */ /* 0x040fec0000041814 */
[----:B------:R-:W-:Y:S01]  /*139c0*/  MUFU.EX2 R132, R132 ;  /* 0x0000008400847308 */ /* 0x000fe20000000800 */
[-CC-:B-1----:R-:W-:Y:S01]  /*139d0*/  FFMA.FTZ R138, R133, R3.reuse, -R128.reuse ;  /* 0x00000003858a7223 */ /* 0x182fe20000010880 */
[----:B------:R-:W-:Y:S01]  /*139e0*/  FFMA.FTZ R128, R52, R3, -R128 ;  /* 0x0000000334807223 */ /* 0x000fe20000010880 */
[C---:B------:R-:W-:Y:S01]  /*139f0*/  HMMA.16816.F32.BF16 R24, R60.reuse, R70, R24 ;  /* 0x000000463c18723c */ /* 0x040fe20000041818 */
[----:B------:R-:W1:Y:S06]  /*13a00*/  LDSM.16.MT88.4 R68, [R122+0xd400] ;  /* 0x00d400007a44783b */ /* 0x000e6c0000004200 */
        /* <DEDUP_REMOVED lines=9> */
[----:B------:R-:W1:Y:S01]  /*13aa0*/  MUFU.EX2 R99, R99 ;  /* 0x0000006300637308 */ /* 0x000e620000000800 */
[C---:B------:R-:W-:Y:S01]  /*13ab0*/  HMMA.16816.F32.BF16 R40, R60.reuse, R70, R40 ;  /* 0x000000463c28723c */ /* 0x040fe20000041828 */
[----:B------:R-:W3:Y:S08]  /*13ac0*/  LDSM.16.MT88.4 R68, [R122+0x9800] ;  /* 0x009800007a44783b */ /* 0x000ef00000004200 */
[----:B------:R-:W-:Y:S10]  /*13ad0*/  MUFU.EX2 R98, R98 ;  /* 0x0000006200627308 */ /* 0x000ff40000000800 */
[----:B------:R-:W4:Y:S01]  /*13ae0*/  MUFU.EX2 R121, R121 ;  /* 0x0000007900797308 */ /* 0x000f220000000800 */
[----:B-1----:R-:W-:Y:S09]  /*13af0*/  F2FP.BF16.F32.PACK_AB R56, R99, R96 ;  /* 0x000000606338723e */ /* 0x002ff200000010ff */
[----:B------:R-:W-:Y:S01]  /*13b00*/  MUFU.EX2 R97, R97 ;  /* 0x0000006100617308 */ /* 0x000fe20000000800 */
[C---:B--2---:R-:W-:Y:S09]  /*13b10*/  HMMA.16816.F32.BF16 R44, R60.reuse, R64, R44 ;  /* 0x000000403c2c723c */ /* 0x044ff2000004182c */
[----:B------:R-:W1:Y:S01]  /*13b20*/  MUFU.EX2 R164, R164 ;  /* 0x000000a400a47308 */ /* 0x000e620000000800 */
[----:B----4-:R-:W-:Y:S01]  /*13b30*/  F2FP.BF16.F32.PACK_AB R57, R121, R98 ;  /* 0x000000627939723e */ /* 0x010fe200000010ff */
[----:B------:R-:W-:Y:S01]  /*13b40*/  HMMA.16816.F32.BF16 R48, R60, R66, R48 ;  /* 0x000000423c30723c */ /* 0x000fe20000041830 */
[----:B------:R-:W2:Y:S07]  /*13b50*/  LDSM.16.MT88.4 R64, [R118+0x9800] ;  /* 0x009800007640783b */ /* 0x000eae0000004200 */
[----:B------:R-:W4:Y:S01]  /*13b60*/  MUFU.EX2 R180, R180 ;  /* 0x000000b400b47308 */ /* 0x000f220000000800 */
[----:B------:R-:W-:Y:S02]  /*13b70*/  F2FP.BF16.F32.PACK_AB R60, R84, R87 ;  /* 0x00000057543c723e */ /* 0x000fe400000010ff */
[----:B------:R-:W-:Y:S01]  /*13b80*/  F2FP.BF16.F32.PACK_AB R61, R85, R92 ;  /* 0x0000005c553d723e */ /* 0x000fe200000010ff */
[----:B------:R-:W-:Y:S01]  /*13b90*/  FADD.FTZ R92, R92, R81 ;  /* 0x000000515c5c7221 */ /* 0x000fe20000010000 */
[----:B------:R-:W-:Y:S02]  /*13ba0*/  F2FP.BF16.F32.PACK_AB R62, R89, R88 ;  /* 0x00000058593e723e */ /* 0x000fe400000010ff */
[----:B------:R-:W-:Y:S03]  /*13bb0*/  F2FP.BF16.F32.PACK_AB R63, R90, R91 ;  /* 0x0000005b5a3f723e */ /* 0x000fe600000010ff */
[----:B------:R-:W-:Y:S01]  /*13bc0*/  MUFU.EX2 R165, R165 ;  /* 0x000000a500a57308 */ /* 0x000fe20000000800 */
[----:B-1----:R-:W-:Y:S03]  /*13bd0*/  F2FP.BF16.F32.PACK_AB R58, R164, R97 ;  /* 0x00000061a43a723e */ /* 0x002fe600000010ff */
[C---:B---3--:R-:W-:Y:S06]  /*13be0*/  HMMA.16816.F32.BF16 R4, R60.reuse, R68, R4 ;  /* 0x000000443c04723c */ /* 0x048fec0000041804 */
[----:B------:R-:W-:Y:S01]  /*13bf0*/  MUFU.EX2 R168, R168 ;  /* 0x000000a800a87308 */ /* 0x000fe20000000800 */
[----:B----4-:R-:W-:Y:S01]  /*13c00*/  F2FP.BF16.F32.PACK_AB R59, R179, R180 ;  /* 0x000000b4b33b723e */ /* 0x010fe200000010ff */
[C---:B------:R-:W-:Y:S01]  /*13c10*/  HMMA.16816.F32.BF16 R8, R60.reuse, R70, R8 ;  /* 0x000000463c08723c */ /* 0x040fe20000041808 */
[----:B------:R-:W1:Y:S07]  /*13c20*/  LDSM.16.MT88.4 R68, [R122+0xb800] ;  /* 0x00b800007a44783b */ /* 0x000e6e0000004200 */
[----:B------:R-:W-:Y:S10]  /*13c30*/  MUFU.EX2 R182, R182 ;  /* 0x000000b600b67308 */ /* 0x000ff40000000800 */
[----:B------:R-:W-:Y:S01]  /*13c40*/  MUFU.EX2 R167, R167 ;  /* 0x000000a700a77308 */ /* 0x000fe20000000800 */
[C---:B--2---:R-:W-:Y:S09]  /*13c50*/  HMMA.16816.F32.BF16 R12, R60.reuse, R64, R12 ;  /* 0x000000403c0c723c */ /* 0x044ff2000004180c */
        /* <DEDUP_REMOVED lines=30> */
[----:B------:R-:W3:Y:S08]  /*13e40*/  LDSM.16.MT88.4 R60, [R118+0x9c00] ;  /* 0x009c0000763c783b */ /* 0x000ef00000004200 */
[----:B------:R-:W4:Y:S01]  /*13e50*/  LDSM.16.MT88.4 R64, [R122+0xbc00] ;  /* 0x00bc00007a40783b */ /* 0x000f220000004200 */
        /* <DEDUP_REMOVED lines=63> */
[----:B------:R-:W1:Y:S07]  /*14250*/  LDSM.16.MT88.4 R64, [R118+0xe800] ;  /* 0x00e800007640783b */ /* 0x000e6e0000004200 */
[C---:B------:R-:W-:Y:S03]  /*14260*/  HMMA.16816.F32.BF16 R8, R52.reuse, R70, R8 ;  /* 0x000000463408723c */ /* 0x040fe60000041808 */
[----:B--2---:R-:W-:Y:S05]  /*14270*/  F2FP.BF16.F32.PACK_AB R70, R188, R139 ;  /* 0x0000008bbc46723e */ /* 0x004fea00000010ff */
[C---:B------:R-:W-:Y:S08]  /*14280*/  HMMA.16816.F32.BF16 R12, R52.reuse, R72, R12 ;  /* 0x00000048340c723c */ /* 0x040ff0000004180c */
[C---:B------:R-:W-:Y:S08]  /*14290*/  HMMA.16816.F32.BF16 R16, R52.reuse, R74, R16 ;  /* 0x0000004a3410723c */ /* 0x040ff00000041810 */
[C---:B---3--:R-:W-:Y:S01]  /*142a0*/  HMMA.16816.F32.BF16 R20, R52.reuse, R60, R20 ;  /* 0x0000003c3414723c */ /* 0x048fe20000041814 */
[----:B------:R2:W3:Y:S07]  /*142b0*/  MUFU.EX2 R61, R100 ;  /* 0x00000064003d7308 */ /* 0x0004ee0000000800 */
[C---:B------:R-:W-:Y:S03]  /*142c0*/  HMMA.16816.F32.BF16 R24, R52.reuse, R62, R24 ;  /* 0x0000003e3418723c */ /* 0x040fe60000041818 */
[----:B------:R-:W-:Y:S05]  /*142d0*/  MUFU.EX2 R60, R105 ;  /* 0x00000069003c7308 */ /* 0x000fea0000000800 */
[C---:B------:R-:W-:Y:S05]  /*142e0*/  HMMA.16816.F32.BF16 R28, R52.reuse, R76, R28 ;  /* 0x0000004c341c723c */ /* 0x040fea000004181c */
[----:B------:R-:W5:Y:S01]  /*142f0*/  MUFU.EX2 R63, R104 ;  /* 0x00000068003f7308 */ /* 0x000f620000000800 */
[----:B--2---:R-:W2:Y:S01]  /*14300*/  LDSM.16.MT88.4 R100, [R118+0xac00] ;  /* 0x00ac00007664783b */ /* 0x004ea20000004200 */
[----:B---3--:R-:W-:Y:S01]  /*14310*/  F2FP.BF16.F32.PACK_AB R68, R61, R178 ;  /* 0x000000b23d44723e */ /* 0x008fe200000010ff */
[C---:B------:R-:W-:Y:S06]  /*14320*/  HMMA.16816.F32.BF16 R32, R52.reuse, R78, R32 ;  /* 0x0000004e3420723c */ /* 0x040fec0000041820 */
[----:B------:R-:W-:Y:S02]  /*14330*/  LDSM.16.MT88.4 R76, [R122+0xec00] ;  /* 0x00ec00007a4c783b */ /* 0x000fe40000004200 */
[C---:B----4-:R-:W-:Y:S01]  /*14340*/  HMMA.16816.F32.BF16 R36, R52.reuse, R56, R36 ;  /* 0x000000383424723c */ /* 0x050fe20000041824 */
[----:B------:R3:W-:Y:S02]  /*14350*/  MUFU.EX2 R56, R94 ;  /* 0x0000005e00387308 */ /* 0x0007e40000000800 */
[----:B-----5:R-:W-:Y:S05]  /*14360*/  F2FP.BF16.F32.PACK_AB R69, R63, R60 ;  /* 0x0000003c3f45723e */ /* 0x020fea00000010ff */
[C---:B------:R-:W-:Y:S03]  /*14370*/  HMMA.16816.F32.BF16 R40, R52.reuse, R58, R40 ;  /* 0x0000003a3428723c */ /* 0x040fe60000041828 */
[----:B------:R-:W4:Y:S01]  /*14380*/  MUFU.EX2 R57, R128 ;  /* 0x0000008000397308 */ /* 0x000f220000000800 */
[----:B------:R-:W-:Y:S01]  /*14390*/  FADD.FTZ R58, R85, R92 ;  /* 0x0000005c553a7221 */ /* 0x000fe20000010000 */
[----:B------:R-:W-:Y:S03]  /*143a0*/  FADD.FTZ R59, R87, R80 ;  /* 0x00000050573b7221 */ /* 0x000fe60000010000 */
[----:B------:R-:W-:Y:S01]  /*143b0*/  FADD.FTZ R91, R91, R58 ;  /* 0x0000003a5b5b7221 */ /* 0x000fe20000010000 */
[C---:B-1----:R-:W-:Y:S01]  /*143c0*/  HMMA.16816.F32.BF16 R44, R52.reuse, R64, R44 ;  /* 0x00000040342c723c */ /* 0x042fe2000004182c */
[----:B---3--:R-:W1:Y:S02]  /*143d0*/  LDSM.16.MT88.4 R92, [R122+0xcc00] ;  /* 0x00cc00007a5c783b */ /* 0x008e640000004200 */
[----:B------:R-:W-:Y:S01]  /*143e0*/  FADD.FTZ R59, R84, R59 ;  /* 0x0000003b543b7221 */ /* 0x000fe20000010000 */
[----:B------:R-:W-:Y:S03]  /*143f0*/  FADD.FTZ R91, R90, R91 ;  /* 0x0000005b5a5b7221 */ /* 0x000fe60000010000 */
[----:B------:R-:W-:Y:S01]  /*14400*/  FADD.FTZ R88, R88, R59 ;  /* 0x0000003b58587221 */ /* 0x000fe20000010000 */
[----:B------:R-:W-:Y:S01]  /*14410*/  HMMA.16816.F32.BF16 R48, R52, R66, R48 ;  /* 0x000000423430723c */ /* 0x000fe20000041830 */
[----:B------:R-:W3:Y:S02]  /*14420*/  LDSM.16.MT88.4 R84, [R118+0xcc00] ;  /* 0x00cc00007654783b */ /* 0x000ee40000004200 */
[----:B----4-:R-:W-:Y:S01]  /*14430*/  F2FP.BF16.F32.PACK_AB R71, R57, R56 ;  /* 0x000000383947723e */ /* 0x010fe200000010ff */
[----:B------:R-:W-:Y:S01]  /*14440*/  FADD.FTZ R89, R89, R88 ;  /* 0x0000005859597221 */ /* 0x000fe20000010000 */
[----:B------:R-:W-:Y:S04]  /*14450*/  FADD.FTZ R98, R98, R91 ;  /* 0x0000005b62627221 */ /* 0x000fe80000010000 */
[----:B------:R-:W-:Y:S01]  /*14460*/  FADD.FTZ R121, R121, R98 ;  /* 0x0000006279797221 */ /* 0x000fe20000010000 */
[C---:B------:R-:W-:Y:S05]  /*14470*/  HMMA.16816.F32.BF16 R112, R68.reuse, R108, R4 ;  /* 0x0000006c4470723c */ /* 0x040fea0000041804 */
[----:B------:R-:W-:Y:S01]  /*14480*/  FADD.FTZ R180, R180, R121 ;  /* 0x00000079b4b47221 */ /* 0x000fe20000010000 */
[----:B------:R-:W-:Y:S01]  /*14490*/  FADD.FTZ R4, R96, R89 ;  /* 0x0000005960047221 */ /* 0x000fe20000010000 */
[----:B------:R-:W-:Y:S01]  /*144a0*/  MOV R121, R0 ;  /* 0x0000000000797202 */ /* 0x000fe20000000f00 */
[C---:B------:R-:W-:Y:S03]  /*144b0*/  HMMA.16816.F32.BF16 R108, R68.reuse, R110, R8 ;  /* 0x0000006e446c723c */ /* 0x040fe60000041808 */
[----:B------:R-:W-:Y:S04]  /*144c0*/  FADD.FTZ R4, R99, R4 ;  /* 0x0000000463047221 */ /* 0x000fe80000010000 */
[----:B------:R-:W-:Y:S01]  /*144d0*/  FADD.FTZ R97, R97, R4 ;  /* 0x0000000461617221 */ /* 0x000fe20000010000 */
[C---:B--2---:R-:W-:Y:S03]  /*144e0*/  HMMA.16816.F32.BF16 R104, R68.reuse, R100, R12 ;  /* 0x000000644468723c */ /* 0x044fe6000004180c */
[----:B------:R-:W-:Y:S01]  /*144f0*/  FADD.FTZ R4, R179, R180 ;  /* 0x000000b4b3047221 */ /* 0x000fe20000010000 */
[----:B------:R-:W-:Y:S03]  /*14500*/  FADD.FTZ R164, R164, R97 ;  /* 0x00000061a4a47221 */ /* 0x000fe60000010000 */
[----:B------:R-:W-:Y:S01]  /*14510*/  FADD.FTZ R9, R169, R4 ;  /* 0x00000004a9097221 */ /* 0x000fe20000010000 */
[C---:B------:R-:W-:Y:S01]  /*14520*/  HMMA.16816.F32.BF16 R100, R68.reuse, R102, R16 ;  /* 0x000000664464723c */ /* 0x040fe20000041810 */
[----:B------:R-:W2:Y:S02]  /*14530*/  LDSM.16.MT88.4 R4, [R118+0xec00] ;  /* 0x00ec00007604783b */ /* 0x000ea40000004200 */
        /* <DEDUP_REMOVED lines=26> */
[----:B------:R-:W-:Y:S02]  /*146e0*/  MOV R119, R2 ;  /* 0x0000000200777202 */ /* 0x000fe40000000f00 */
[----:B------:R-:W-:Y:S01]  /*146f0*/  FADD.FTZ R11, R133, R170 ;  /* 0x000000aa850b7221 */ /* 0x000fe20000010000 */
[C---:B--2---:R-:W-:Y:S03]  /*14700*/  HMMA.16816.F32.BF16 R72, R68.reuse, R4, R44 ;  /* 0x000000044448723c */ /* 0x044fe6000004182c */
        /* <DEDUP_REMOVED lines=12> */
.L_x_3277:
        /* <DEDUP_REMOVED lines=15> */
.L_x_3295:
        /* <DEDUP_REMOVED lines=168> */
.L_x_3286:
        /* <DEDUP_REMOVED lines=24> */
.L_x_3288:
[----:B------:R-:W-:Y:S05]  /*154c0*/  BSYNC.RECONVERGENT B0 ;  /* 0x0000000000007941 */ /* 0x000fea0003800200 */
.L_x_3287:
        /* <DEDUP_REMOVED lines=10> */
.L_x_3290:
[----:B------:R-:W-:Y:S05]  /*15570*/  BSYNC.RECONVERGENT B0 ;  /* 0x0000000000007941 */ /* 0x000fea0003800200 */
.L_x_3289:
[----:B------:R-:W-:-:S04]  /*15580*/  MOV R149, 0x0 ;  /* 0x0000000000957802 */ /* 0x000fc80000000f00 */
[----:B-1234-:R-:W-:Y:S05]  /*15590*/  @P3 RET.REL.NODEC R148 `(_ZN5flash24flash_fwd_splitkv_kernelI23Flash_fwd_kernel_traitsILi96ELi64ELi128ELi4ELb0ELb0EN7cutlass10bfloat16_tE19Flash_kernel_traitsILi96ELi64ELi128ELi4ES3_EELb0ELb0ELb0ELb0ELb1ELb1ELb0ELb1EEEvNS_16Flash_fwd_paramsE) ;  /* 0xfffffea894983950 */ /* 0x01efea0003c3ffff */
        /* <DEDUP_REMOVED lines=14> */
[----:B-1----:R-:W-:Y:S05]  /*15680*/  RET.REL.NODEC R148 `(_ZN5flash24flash_fwd_splitkv_kernelI23Flash_fwd_kernel_traitsILi96ELi64ELi128ELi4ELb0ELb0EN7cutlass10bfloat16_tE19Flash_kernel_traitsILi96ELi64ELi128ELi4ES3_EELb0ELb0ELb0ELb0ELb1ELb1ELb0ELb1EEEvNS_16Flash_fwd_paramsE) ;  /* 0xfffffea8945c7950 */ /* 0x002fea0003c3ffff */
.L_x_3285:
[----:B------:R-:W-:Y:S01]  /*15690*/  MOV R4, 0x2 ;  /* 0x0000000200047802 */ /* 0x000fe20000000f00 */
[----:B------:R-:W-:Y:S01]  /*156a0*/  IMAD.MOV.U32 R3, RZ, RZ, 0x1f ;  /* 0x0000001fff037424 */ /* 0x000fe200078e00ff */
[----:B------:R-:W-:-:S07]  /*156b0*/  MOV R5, 0xffffffff ;  /* 0xffffffff00057802 */ /* 0x000fce0000000f00 */
[----:B-----5:R-:W-:Y:S05]  /*156c0*/  WARPSYNC.COLLECTIVE R5, `(.L_x_3291) ;  /* 0x0000000005087348 */ /* 0x020fea0003c00000 */
[----:B------:R1:W2:Y:S02]  /*156d0*/  SHFL.BFLY P0, R14, R165, R4, R3 ;  /* 0x0c000004a50e7389 */ /* 0x0002a40000000003 */
[----:B-12--5:R-:W-:Y:S05]  /*156e0*/  ENDCOLLECTIVE ;  /* 0x000000000000791b */ /* 0x026fea0003800000 */
.L_x_3291:
[----:B------:R-:W-:Y:S02]  /*156f0*/  IMAD.MOV.U32 R10, RZ, RZ, R14 ;  /* 0x000000ffff0a7224 */ /* 0x000fe400078e000e */
[----:B------:R-:W-:Y:S02]  /*15700*/  IMAD.MOV.U32 R4, RZ, RZ, 0x1 ;  /* 0x00000001ff047424 */ /* 0x000fe400078e00ff */
[----:B------:R-:W-:-:S05]  /*15710*/  FADD.FTZ R13, R10, R165 ;  /* 0x000000a50a0d7221 */ /* 0x000fca0000010000 */
[----:B------:R-:W-:-:S07]  /*15720*/  MOV R165, R13 ;  /* 0x0000000d00a57202 */ /* 0x000fce0000000f00 */
[----:B------:R-:W-:Y:S05]  /*15730*/  WARPSYNC.COLLECTIVE R5, `(.L_x_3292) ;  /* 0x0000000005087348 */ /* 0x000fea0003c00000 */
[----:B------:R1:W2:Y:S02]  /*15740*/  SHFL.BFLY P0, R14, R165, R4, R3 ;  /* 0x0c000004a50e7389 */ /* 0x0002a40000000003 */
[----:B-12---:R-:W-:Y:S05]  /*15750*/  ENDCOLLECTIVE ;  /* 0x000000000000791b */ /* 0x006fea0003800000 */
.L_x_3292:
[----:B------:R-:W-:Y:S01]  /*15760*/  MOV R165, R164 ;  /* 0x000000a400a57202 */ /* 0x000fe20000000f00 */
[----:B------:R-:W-:Y:S01]  /*15770*/  IMAD.MOV.U32 R4, RZ, RZ, 0x2 ;  /* 0x00000002ff047424 */ /* 0x000fe200078e00ff */
[----:B------:R-:W-:-:S07]  /*15780*/  MOV R10, R14 ;  /* 0x0000000e000a7202 */ /* 0x000fce0000000f00 */
[----:B------:R-:W-:Y:S05]  /*15790*/  WARPSYNC.COLLECTIVE R5, `(.L_x_3293) ;  /* 0x0000000005087348 */ /* 0x000fea0003c00000 */
[----:B------:R1:W2:Y:S02]  /*157a0*/  SHFL.BFLY P0, R14, R165, R4, R3 ;  /* 0x0c000004a50e7389 */ /* 0x0002a40000000003 */
[----:B-12---:R-:W-:Y:S05]  /*157b0*/  ENDCOLLECTIVE ;  /* 0x000000000000791b */ /* 0x006fea0003800000 */
.L_x_3293:
[----:B------:R-:W-:Y:S01]  /*157c0*/  FADD.FTZ R10, R13, R10 ;  /* 0x0000000a0d0a7221 */ /* 0x000fe20000010000 */
[----:B------:R-:W-:Y:S01]  /*157d0*/  FADD.FTZ R12, R14, R164 ;  /* 0x000000a40e0c7221 */ /* 0x000fe20000010000 */
[----:B------:R-:W-:-:S04]  /*157e0*/  MOV R4, 0x1 ;  /* 0x0000000100047802 */ /* 0x000fc80000000f00 */
[----:B------:R-:W-:-:S07]  /*157f0*/  MOV R165, R12 ;  /* 0x0000000c00a57202 */ /* 0x000fce0000000f00 */
[----:B------:R-:W-:Y:S05]  /*15800*/  WARPSYNC.COLLECTIVE R5, `(.L_x_3294) ;  /* 0x0000000005087348 */ /* 0x000fea0003c00000 */
[----:B------:R1:W2:Y:S02]  /*15810*/  SHFL.BFLY P0, R14, R165, R4, R3 ;  /* 0x0c000004a50e7389 */ /* 0x0002a40000000003 */
[----:B-12---:R-:W-:Y:S05]  /*15820*/  ENDCOLLECTIVE ;  /* 0x000000000000791b */ /* 0x006fea0003800000 */
.L_x_3294:
[----:B------:R-:W-:Y:S05]  /*15830*/  BRA `(.L_x_3295) ;  /* 0xfffffff000207947 */ /* 0x000fea000383ffff */
.L_x_3296:
        /* <DEDUP_REMOVED lines=12> */
.L_x_11617:


//--------------------- .text._ZN5flash24flash_fwd_splitkv_kernelI23Flash_fwd_kernel_traitsILi96ELi64ELi128ELi4ELb0ELb0EN7cutlass10bfloat16_tE19Flash_kernel_traitsILi96ELi64ELi128ELi4ES3_EELb0ELb0ELb1ELb0ELb0ELb0ELb0ELb1EEEvNS_16Flash_fwd_paramsE --------------------------
	.section	.text._ZN5flash24flash_fwd_splitkv_kernelI23Flash_fwd_kernel_traitsILi96ELi64ELi128ELi4ELb0ELb0EN7cutlass10bfloat16_tE19Flash_kernel_traitsILi96ELi64ELi128ELi4ES3_EELb0ELb0ELb1ELb0ELb0ELb0ELb0ELb1EEEvNS_16Flash_fwd_paramsE,"ax",@progbits
	.align	128
        .global         _ZN5flash24flash_fwd_splitkv_kernelI23Flash_fwd_kernel_traitsILi96ELi64ELi128ELi4ELb0ELb0EN7cutlass10bfloat16_tE19Flash_kernel_traitsILi96ELi64ELi128ELi4ES3_EELb0ELb0ELb1ELb0ELb0ELb0ELb0ELb1EEEvNS_16Flash_fwd_paramsE
        .type           _ZN5flash24flash_fwd_splitkv_kernelI23Flash_fwd_kernel_traitsILi96ELi64ELi128ELi4ELb0ELb0EN7cutlass10bfloat16_tE19Flash_kernel_traitsILi96ELi64ELi128ELi4ES3_EELb0ELb0ELb1ELb0ELb0ELb0ELb0ELb1EEEvNS_16Flash_fwd_paramsE,@function
        .size           _ZN5flash24flash_fwd_splitkv_kernelI23Flash_fwd_kernel_traitsILi96ELi64ELi128ELi4ELb0ELb0EN7cutlass10bfloat16_tE19Flash_kernel_traitsILi96ELi64ELi128ELi4ES3_EELb0ELb0ELb1ELb0ELb0ELb0ELb0ELb1EEEvNS_16Flash_fwd_paramsE,(.L_x_11618 - _ZN5flash24flash_fwd_splitkv_kernelI23Flash_fwd_kernel_traitsILi96ELi64ELi128ELi4ELb0ELb0EN7cutlass10bfloat16_tE19Flash_kernel_traitsILi96ELi64ELi128ELi4ES3_EELb0ELb0ELb1ELb0ELb0ELb0ELb0ELb1EEEvNS_16Flash_fwd_paramsE)
        .other          _ZN5flash24flash_fwd_splitkv_kernelI23Flash_fwd_kernel_traitsILi96ELi64ELi128ELi4ELb0ELb0EN7cutlass10bfloat16_tE19Flash_kernel_traitsILi96ELi64ELi128ELi4ES3_EELb0ELb0ELb1ELb0ELb0ELb0ELb0ELb1EEEvNS_16Flash_fwd_paramsE,@"STO_CUDA_ENTRY STV_DEFAULT"
_ZN5flash24flash_fwd_splitkv_kernelI23Flash_fwd_kernel_traitsILi96ELi64ELi128ELi4ELb0ELb0EN7cutlass10bfloat16_tE19Flash_kernel_traitsILi96ELi64ELi128ELi4ES3_EELb0ELb0ELb1ELb0ELb0ELb0ELb0ELb1EEEvNS_16Flash_fwd_paramsE:
.text._ZN5flash24flash_fwd_splitkv_kernelI23Flash_fwd_kernel_traitsILi96ELi64ELi128ELi4ELb0ELb0EN7cutlass10bfloat16_tE19Flash_kernel_traitsILi96ELi64ELi128ELi4ES3_EELb0ELb0ELb1ELb0ELb0ELb0ELb0ELb1EEEvNS_16Flash_fwd_paramsE:
[----:B------:R-:W-:Y:S01]  /*0000*/  LDC R1, c[0x0][0x37c] ;  /* 0x0000df00ff017b82 */ /* 0x000fe20000000800 */
[----:B------:R-:W1:Y:S07]  /*0010*/  S2R R17, SR_CTAID.X ;  /* 0x0000000000117919 */ /* 0x000e6e0000002500 */
[----:B------:R-:W2:Y:S01]  /*0020*/  LDC.64 R120, c[0x0][0x348] ;  /* 0x0000d200ff787b82 */ /* 0x000ea20000000a00 */
[----:B------:R-:W-:Y:S01]  /*0030*/  BSSY.RECONVERGENT B4, `(.L_x_3297) ;  /* 0x0000005000047945 */ /* 0x000fe20003800200 */
[----:B------:R-:W-:Y:S01]  /*0040*/  MOV R166, 0x80 ;  /* 0x0000008000a67802 */ /* 0x000fe20000000f00 */
[----:B------:R-:W3:Y:S01]  /*0050*/  S2R R169, SR_CTAID.Y ;  /* 0x0000000000a97919 */ /* 0x000ee20000002600 */
[----:B------:R-:W4:Y:S05]  /*0060*/  S2R R168, SR_CTAID.Z ;  /* 0x0000000000a87919 */ /* 0x000f2a0000002700 */
[----:B-1234-:R-:W-:Y:S05]  /*0070*/  CALL.REL.NOINC `($_ZN5flash24flash_fwd_splitkv_kernelI23Flash_fwd_kernel_traitsILi96ELi64ELi128ELi4ELb0ELb0EN7cutlass10bfloat16_tE19Flash_kernel_traitsILi96ELi64ELi128ELi4ES3_EELb0ELb0ELb1ELb0ELb0ELb0ELb0ELb1EEEvNS_16Flash_fwd_paramsE$_ZN5flash30compute_attn_1rowblock_splitkvI23Flash_fwd_kernel_traitsILi96ELi64ELi128ELi4ELb0ELb0EN7cutlass10bfloat16_tE19Flash_kernel_traitsILi96ELi64ELi128ELi4ES3_EELb0ELb0ELb1ELb0ELb0ELb0ELb0ELb1ENS_16Flash_fwd_paramsEEEvRKT8_iiiii) ;  /* 0x0000000000087944 */ /* 0x01efea0003c00000 */
[----:B------:R-:W-:Y:S05]  /*0080*/  BSYNC.RECONVERGENT B4 ;  /* 0x0000000000047941 */ /* 0x000fea0003800200 */
.L_x_3297:
[----:B------:R-:W-:Y:S05]  /*0090*/  EXIT ;  /* 0x000000000000794d */ /* 0x000fea0003800000 */
        .type           $_ZN5flash24flash_fwd_splitkv_kernelI23Flash_fwd_kernel_traitsILi96ELi64ELi128ELi4ELb0ELb0EN7cutlass10bfloat16_tE19Flash_kernel_traitsILi96ELi64ELi128ELi4ES3_EELb0ELb0ELb1ELb0ELb0ELb0ELb0ELb1EEEvNS_16Flash_fwd_paramsE$_ZN5flash30compute_attn_1rowblock_splitkvI23Flash_fwd_kernel_traitsILi96ELi64ELi128ELi4ELb0ELb0EN7cutlass10bfloat16_tE19Flash_kernel_traitsILi96ELi64ELi128ELi4ES3_EELb0ELb0ELb1ELb0ELb0ELb0ELb0ELb1ENS_16Flash_fwd_paramsEEEvRKT8_iiiii,@function
        .size           $_ZN5flash24flash_fwd_splitkv_kernelI23Flash_fwd_kernel_traitsILi96ELi64ELi128ELi4ELb0ELb0EN7cutlass10bfloat16_tE19Flash_kernel_traitsILi96ELi64ELi128ELi4ES3_EELb0ELb0ELb1ELb0ELb0ELb0ELb0ELb1EEEvNS_16Flash_fwd_paramsE$_ZN5flash30compute_attn_1rowblock_splitkvI23Flash_fwd_kernel_traitsILi96ELi64ELi128ELi4ELb0ELb0EN7cutlass10bfloat16_tE19Flash_kernel_traitsILi96ELi64ELi128ELi4ES3_EELb0ELb0ELb1ELb0ELb0ELb0ELb0ELb1ENS_16Flash_fwd_paramsEEEvRKT8_iiiii,(.L_x_11618 - $_ZN5flash24flash_fwd_splitkv_kernelI23Flash_fwd_kernel_traitsILi96ELi64ELi128ELi4ELb0ELb0EN7cutlass10bfloat16_tE19Flash_kernel_traitsILi96ELi64ELi128ELi4ES3_EELb0ELb0ELb1ELb0ELb0ELb0ELb0ELb1EEEvNS_16Flash_fwd_paramsE$_ZN5flash30compute_attn_1rowblock_splitkvI23Flash_fwd_kernel_traitsILi96ELi64ELi128ELi4ELb0ELb0EN7cutlass10bfloat16_tE19Flash_kernel_traitsILi96ELi64ELi128ELi4ES3_EELb0ELb0ELb1ELb0ELb0ELb0ELb0ELb1ENS_16Flash_fwd_paramsEEEvRKT8_iiiii)
$_ZN5flash24flash_fwd_splitkv_kernelI23Flash_fwd_kernel_traitsILi96ELi64ELi128ELi4ELb0ELb0EN7cutlass10bfloat16_tE19Flash_kernel_traitsILi96ELi64ELi128ELi4ES3_EELb0ELb0ELb1ELb0ELb0ELb0ELb0ELb1EEEvNS_16Flash_fwd_paramsE$_ZN5flash30compute_attn_1rowblock_splitkvI23Flash_fwd_kernel_traitsILi96ELi64ELi128ELi4ELb0ELb0EN7cutlass10bfloat16_tE19Flash_kernel_traitsILi96ELi64ELi128ELi4ES3_EELb0ELb0ELb1ELb0ELb0ELb0ELb0ELb1ENS_16Flash_fwd_paramsEEEvRKT8_iiiii:
        /* <DEDUP_REMOVED lines=39> */
.L_x_3299:
[----:B------:R-:W-:Y:S05]  /*0310*/  BSYNC.RECONVERGENT B0 ;  /* 0x0000000000007941 */ /* 0x000fea0003800200 */
.L_x_3298:
[----:B------:R-:W-:Y:S04]  /*0320*/  BSSY.RECONVERGENT B0, `(.L_x_3300) ;  /* 0x0000007000007945 */ /* 0x000fe80003800200 */
[----:B------:R-:W-:Y:S05]  /*0330*/  @!P3 BRA `(.L_x_3301) ;  /* 0x000000000014b947 */ /* 0x000fea0003800000 */
[----:B-----5:R-:W2:Y:S02]  /*0340*/  LD.E.U8 R3, desc[UR4][R120.64+0x1b2] ;  /* 0x0001b20478037980 */ /* 0x020ea4000c101100 */
[----:B--2---:R-:W-:-:S13]  /*0350*/  ISETP.NE.AND P1, PT, R3, RZ, PT ;  /* 0x000000ff0300720c */ /* 0x004fda0003f25270 */
[----:B------:R-:W2:Y:S02]  /*0360*/  @P1 LD.E R4, desc[UR4][R10.64+0x4] ;  /* 0x000004040a041980 */ /* 0x000ea4000c101900 */
[----:B--2---:R-:W-:-:S06]  /*0370*/  @P1 IADD3 R3, PT, PT, R4, -R13, RZ ;  /* 0x8000000d04031210 */ /* 0x004fcc0007ffe0ff */
[----:B------:R2:W5:Y:S02]  /*0380*/  @!P1 LD.E R3, desc[UR4][R10.64] ;  /* 0x000000040a039980 */ /* 0x000564000c101900 */
.L_x_3301:
[----:B------:R-:W-:Y:S05]  /*0390*/  BSYNC.RECONVERGENT B0 ;  /* 0x0000000000007941 */ /* 0x000fea0003800200 */
.L_x_3300:
        /* <DEDUP_REMOVED lines=9> */
.L_x_3303:
[----:B------:R-:W3:Y:S01]  /*0430*/  LD.E.64 R4, desc[UR4][R120.64+0x108] ;  /* 0x0001080478047980 */ /* 0x000ee2000c101b00 */
[----:B------:R-:W-:Y:S01]  /*0440*/  BSSY.RECONVERGENT B0, `(.L_x_3305) ;  /* 0x0000006000007945 */ /* 0x000fe20003800200 */
[----:B------:R-:W-:Y:S01]  /*0450*/  IMAD.MOV.U32 R3, RZ, RZ, RZ ;  /* 0x000000ffff037224 */ /* 0x000fe200078e00ff */
[----:B---3--:R-:W-:-:S04]  /*0460*/  ISETP.NE.U32.AND P0, PT, R4, RZ, PT ;  /* 0x000000ff0400720c */ /* 0x008fc80003f05070 */
[----:B------:R-:W-:-:S13]  /*0470*/  ISETP.NE.AND.EX P0, PT, R5, RZ, PT, P0 ;  /* 0x000000ff0500720c */ /* 0x000fda0003f05300 */
[----:B------:R-:W-:Y:S05]  /*0480*/  @!P0 BRA `(.L_x_3306) ;  /* 0x0000000000048947 */ /* 0x000fea0003800000 */
[----:B------:R3:W5:Y:S02]  /*0490*/  LD.E R3, desc[UR4][R120.64+0xbc] ;  /* 0x0000bc0478037980 */ /* 0x000764000c101900 */
.L_x_3306:
[----:B------:R-:W-:Y:S05]  /*04a0*/  BSYNC.RECONVERGENT B0 ;  /* 0x0000000000007941 */ /* 0x000fea0003800200 */
.L_x_3305:
[----:B-----5:R-:W-:Y:S02]  /*04b0*/  IADD3 R60, PT, PT, R72, R3, RZ ;  /* 0x00000003483c7210 */ /* 0x020fe40007ffe0ff */
.L_x_3304:
[----:B------:R-:W-:Y:S05]  /*04c0*/  BSYNC.RECONVERGENT B1 ;  /* 0x0000000000017941 */ /* 0x000fea0003800200 */
.L_x_3302:
[----:B------:R-:W-:Y:S01]  /*04d0*/  IMAD.SHL.U32 R170, R17, 0x40, RZ ;  /* 0x0000004011aa7824 */ /* 0x000fe200078e00ff */
[----:B------:R-:W-:Y:S01]  /*04e0*/  MOV R4, R166 ;  /* 0x000000a600047202 */ /* 0x000fe20000000f00 */
[----:B------:R-:W-:-:S03]  /*04f0*/  IMAD.MOV.U32 R5, RZ, RZ, 0x0 ;  /* 0x00000000ff057424 */ /* 0x000fc600078e00ff */
[----:B------:R-:W-:-:S13]  /*0500*/  ISETP.GT.AND P0, PT, R175, R170, PT ;  /* 0x000000aaaf00720c */ /* 0x000fda0003f04270 */
[----:B-123--:R-:W-:Y:S05]  /*0510*/  @!P0 RET.REL.NODEC R4 `(_ZN5flash24flash_fwd_splitkv_kernelI23Flash_fwd_kernel_traitsILi96ELi64ELi128ELi4ELb0ELb0EN7cutlass10bfloat16_tE19Flash_kernel_traitsILi96ELi64ELi128ELi4ES3_EELb0ELb0ELb1ELb0ELb0ELb0ELb0ELb1EEEvNS_16Flash_fwd_paramsE) ;  /* 0xfffffff804b88950 */ /* 0x00efea0003c3ffff */
        /* <DEDUP_REMOVED lines=30> */
[----:B--2---:R-:W-:-:S02]  /*0700*/  @P0 IMAD R4, R13, R172, RZ ;  /* 0x000000ac0d040224 */ /* 0x004fc400078e02ff */
[----:B------:R-:W-:-:S04]  /*0710*/  @P0 IMAD.WIDE.U32 R172, R12, R172, RZ ;  /* 0x000000ac0cac0225 */ /* 0x000fc800078e00ff */
        /* <DEDUP_REMOVED lines=38> */
.L_x_3309:
[----:B------:R-:W-:Y:S05]  /*0980*/  BSYNC.RECONVERGENT B0 ;  /* 0x0000000000007941 */ /* 0x000fea0003800200 */
.L_x_3308:
        /* <DEDUP_REMOVED lines=18> */
.L_x_3311:
[----:B------:R-:W-:Y:S05]  /*0ab0*/  BSYNC.RECONVERGENT B0 ;  /* 0x0000000000007941 */ /* 0x000fea0003800200 */
.L_x_3310:
[----:B------:R-:W-:Y:S01]  /*0ac0*/  MOV R167, 0x0 ;  /* 0x0000000000a77802 */ /* 0x000fe20000000f00 */
[----:B------:R1:W-:Y:S03]  /*0ad0*/  @!P6 ST.E desc[UR4][R8.64], R3 ;  /* 0x000000030800e985 */ /* 0x0003e6000c101904 */
[----:B-12--5:R-:W-:Y:S05]  /*0ae0*/  @P5 RET.REL.NODEC R166 `(_ZN5flash24flash_fwd_splitkv_kernelI23Flash_fwd_kernel_traitsILi96ELi64ELi128ELi4ELb0ELb0EN7cutlass10bfloat16_tE19Flash_kernel_traitsILi96ELi64ELi128ELi4ES3_EELb0ELb0ELb1ELb0ELb0ELb0ELb0ELb1EEEvNS_16Flash_fwd_paramsE) ;  /* 0xfffffff4a6445950 */ /* 0x026fea0003c3ffff */
[----:B------:R-:W-:Y:S02]  /*0af0*/  MOV R3, 0x7f800000 ;  /* 0x7f80000000037802 */ /* 0x000fe40000000f00 */
[----:B------:R-:W-:-:S03]  /*0b00*/  MOV R167, 0x0 ;  /* 0x0000000000a77802 */ /* 0x000fc60000000f00 */
[----:B------:R1:W-:Y:S02]  /*0b10*/  ST.E desc[UR4][R8.64+0x80], R3 ;  /* 0x0000800308007985 */ /* 0x0003e4000c101904 */
[----:B-1----:R-:W-:Y:S05]  /*0b20*/  RET.REL.NODEC R166 `(_ZN5flash24flash_fwd_splitkv_kernelI23Flash_fwd_kernel_traitsILi96ELi64ELi128ELi4ELb0ELb0EN7cutlass10bfloat16_tE19Flash_kernel_traitsILi96ELi64ELi128ELi4ES3_EELb0ELb0ELb1ELb0ELb0ELb0ELb0ELb1EEEvNS_16Flash_fwd_paramsE) ;  /* 0xfffffff4a6347950 */ /* 0x002fea0003c3ffff */
.L_x_3307:
        /* <DEDUP_REMOVED lines=19> */
[----:B------:R-:W5:Y:S04]  /*0c60*/  LD.E.64 R26, desc[UR4][R120.64+0x58] ;  /* 0x00005804781a7980 */ /* 0x000f68000c101b00 */
[----:B------:R-:W5:Y:S02]  /*0c70*/  LD.E.64 R160, desc[UR4][R120.64+0x40] ;  /* 0x0000400478a07980 */ /* 0x000f64000c101b00 */
[----:B--2--5:R-:W-:-:S04]  /*0c80*/  IABS R4, R8 ;  /* 0x0000000800047213 */ /* 0x024fc80000000000 */
[----:B------:R-:W1:Y:S08]  /*0c90*/  I2F.RP R6, R4 ;  /* 0x0000000400067306 */ /* 0x000e700000209400 */
[----:B-1----:R-:W1:Y:S02]  /*0ca0*/  MUFU.RCP R12, R6 ;  /* 0x00000006000c7308 */ /* 0x002e640000001000 */
[----:B-1----:R-:W-:-:S06]  /*0cb0*/  VIADD R12, R12, 0xffffffe ;  /* 0x0ffffffe0c0c7836 */ /* 0x002fcc0000000000 */
[----:B------:R-:W1:Y:S01]  /*0cc0*/  F2I.FTZ.U32.TRUNC.NTZ R13, R12 ;  /* 0x0000000c000d7305 */ /* 0x000e62000021f000 */
[----:B------:R-:W-:Y:S01]  /*0cd0*/  IABS R0, R8 ;  /* 0x0000000800007213 */ /* 0x000fe20000000000 */
[----:B-1----:R-:W-:Y:S01]  /*0ce0*/  IMAD.MOV R5, RZ, RZ, -R13 ;  /* 0x000000ffff057224 */ /* 0x002fe200078e0a0d */
[----:B------:R-:W-:-:S03]  /*0cf0*/  MOV R12, RZ ;  /* 0x000000ff000c7202 */ /* 0x000fc60000000f00 */
[----:B------:R-:W-:-:S04]  /*0d00*/  IMAD R5, R5, R4, RZ ;  /* 0x0000000405057224 */ /* 0x000fc800078e02ff */
[----:B------:R-:W-:Y:S02]  /*0d10*/  IMAD.HI.U32 R5, R13, R5, R12 ;  /* 0x000000050d057227 */ /* 0x000fe400078e000c */
[----:B------:R-:W2:Y:S02]  /*0d20*/  LD.E.64 R12, desc[UR4][R120.64+0x20] ;  /* 0x00002004780c7980 */ /* 0x000ea4000c101b00 */
        /* <DEDUP_REMOVED lines=14> */
[----:B------:R-:W-:Y:S02]  /*0e10*/  LEA R176, P0, R10, R178, 0x2 ;  /* 0x000000b20ab07211 */ /* 0x000fe400078010ff */
[----:B------:R-:W-:Y:S02]  /*0e20*/  @!P1 IADD3 R6, PT, PT, -R6, RZ, RZ ;  /* 0x000000ff06069210 */ /* 0x000fe40007ffe1ff */
[----:B------:R-:W-:Y:S02]  /*0e30*/  LEA.HI.X R177, R10, R179, R177, 0x2, P0 ;  /* 0x000000b30ab17211 */ /* 0x000fe400000f14b1 */
[----:B------:R-:W-:Y:S01]  /*0e40*/  @!P2 LOP3.LUT R6, RZ, R8, RZ, 0x33, !PT ;  /* 0x00000008ff06a212 */ /* 0x000fe200078e33ff */
[----:B------:R-:W3:Y:S04]  /*0e50*/  LD.E.64 R10, desc[UR4][R120.64+0x28] ;  /* 0x00002804780a7980 */ /* 0x000ee8000c101b00 */
[----:B------:R-:W-:-:S05]  /*0e60*/  IMAD.WIDE R20, R6, 0x4, R176 ;  /* 0x0000000406147825 */ /* 0x000fca00078e02b0 */
[----:B------:R1:W2:Y:S01]  /*0e70*/  LD.E R2, desc[UR4][R20.64] ;  /* 0x0000000414027980 */ /* 0x0002a2000c101900 */
[----:B----4-:R-:W-:-:S04]  /*0e80*/  IABS R4, R3 ;  /* 0x0000000300047213 */ /* 0x010fc80000000000 */
[----:B------:R-:W4:Y:S08]  /*0e90*/  I2F.RP R18, R4 ;  /* 0x0000000400127306 */ /* 0x000f300000209400 */
[----:B----4-:R-:W4:Y:S02]  /*0ea0*/  MUFU.RCP R5, R18 ;  /* 0x0000001200057308 */ /* 0x010f240000001000 */
[----:B----4-:R-:W-:-:S06]  /*0eb0*/  VIADD R5, R5, 0xffffffe ;  /* 0x0ffffffe05057836 */ /* 0x010fcc0000000000 */
[----:B-1----:R-:W1:Y:S01]  /*0ec0*/  F2I.FTZ.U32.TRUNC.NTZ R21, R5 ;  /* 0x0000000500157305 */ /* 0x002e62000021f000 */
[----:B------:R-:W-:Y:S01]  /*0ed0*/  IMAD.MOV.U32 R20, RZ, RZ, RZ ;  /* 0x000000ffff147224 */ /* 0x000fe200078e00ff */
[----:B------:R-:W-:Y:S02]  /*0ee0*/  IABS R16, R168 ;  /* 0x000000a800107213 */ /* 0x000fe40000000000 */
[----:B------:R-:W-:Y:S02]  /*0ef0*/  IABS R0, R3 ;  /* 0x0000000300007213 */ /* 0x000fe40000000000 */
[----:B-1----:R-:W-:-:S05]  /*0f00*/  IADD3 R9, PT, PT, RZ, -R21, RZ ;  /* 0x80000015ff097210 */ /* 0x002fca0007ffe0ff */
        /* <DEDUP_REMOVED lines=18> */
[----:B--2---:R-:W-:Y:S01]  /*1030*/  SHF.R.S32.HI R0, RZ, 0x1f, R2 ;  /* 0x0000001fff007819 */ /* 0x004fe20000011402 */
        /* <DEDUP_REMOVED lines=20> */
.L_x_3313:
        /* <DEDUP_REMOVED lines=27> */
[----:B------:R-:W-:-:S04]  /*1330*/  @!P3 IMAD R0, R0, R158, R7 ;  /* 0x0000009e0000b224 */ /* 0x000fc800078e0207 */
[----:B------:R-:W-:Y:S01]  /*1340*/  @!P3 IMAD.IADD R21, R21, 0x1, R0 ;  /* 0x000000011515b824 */ /* 0x000fe200078e0200 */
[----:B------:R-:W-:Y:S02]  /*1350*/  @P3 IADD3 R0, PT, PT, R6, R13, RZ ;  /* 0x0000000d06003210 */ /* 0x000fe40007ffe0ff */
[-C--:B------:R-:W-:Y:S01]  /*1360*/  @!P0 IADD3 R2, PT, PT, R2, -R5.reuse, RZ ;  /* 0x8000000502028210 */ /* 0x080fe20007ffe0ff */
[----:B----45:R-:W-:Y:S01]  /*1370*/  @!P3 IMAD.WIDE.U32 R22, R10, R4, R20 ;  /* 0x000000040a16b225 */ /* 0x030fe200078e0014 */
[----:B------:R-:W-:Y:S02]  /*1380*/  @!P3 SHF.R.S32.HI R8, RZ, 0x1f, R4 ;  /* 0x0000001fff08b819 */ /* 0x000fe40000011404 */
[----:B------:R-:W-:Y:S01]  /*1390*/  ISETP.GE.U32.AND P2, PT, R2, R5, PT ;  /* 0x000000050200720c */ /* 0x000fe20003f46070 */
[-C--:B------:R-:W-:Y:S02]  /*13a0*/  @P3 IMAD R2, R159, R0.reuse, RZ ;  /* 0x000000009f023224 */ /* 0x080fe400078e02ff */
[----:B------:R-:W-:Y:S01]  /*13b0*/  @P3 IMAD.WIDE.U32 R20, R158, R0, RZ ;  /* 0x000000009e143225 */ /* 0x000fe200078e00ff */
[----:B------:R-:W-:-:S03]  /*13c0*/  LOP3.LUT R0, R168, R3, RZ, 0x3c, !PT ;  /* 0x00000003a8007212 */ /* 0x000fc600078e3cff */
[----:B------:R-:W-:Y:S01]  /*13d0*/  @!P3 IMAD R11, R11, R4, RZ ;  /* 0x000000040b0bb224 */ /* 0x000fe200078e02ff */
[----:B------:R-:W-:Y:S02]  /*13e0*/  ISETP.GE.AND P1, PT, R0, RZ, PT ;  /* 0x000000ff0000720c */ /* 0x000fe40003f26270 */
[----:B------:R-:W-:Y:S01]  /*13f0*/  @!P0 IADD3 R9, PT, PT, R9, 0x1, RZ ;  /* 0x0000000109098810 */ /* 0x000fe20007ffe0ff */
[----:B------:R-:W-:Y:S01]  /*1400*/  @!P3 IMAD R11, R10, R8, R11 ;  /* 0x000000080a0bb224 */ /* 0x000fe200078e020b */
[----:B------:R-:W-:Y:S02]  /*1410*/  ISETP.NE.AND P0, PT, R3, RZ, PT ;  /* 0x000000ff0300720c */ /* 0x000fe40003f05270 */
[----:B------:R-:W-:Y:S01]  /*1420*/  @!P3 MOV R10, R22 ;  /* 0x00000016000ab202 */ /* 0x000fe20000000f00 */
[----:B------:R-:W-:Y:S01]  /*1430*/  @!P3 IMAD.IADD R11, R23, 0x1, R11 ;  /* 0x00000001170bb824 */ /* 0x000fe200078e020b */
[----:B------:R-:W-:Y:S01]  /*1440*/  LEA R7, R49, 0xffffff80, 0x7 ;  /* 0xffffff8031077811 */ /* 0x000fe200078e38ff */
[----:B------:R-:W-:Y:S01]  /*1450*/  @P3 IMAD.MOV.U32 R10, RZ, RZ, R20 ;  /* 0x000000ffff0a3224 */ /* 0x000fe200078e0014 */
[----:B------:R-:W-:Y:S01]  /*1460*/  @P3 IADD3 R11, PT, PT, R21, R2, RZ ;  /* 0x00000002150b3210 */ /* 0x000fe20007ffe0ff */
[----:B------:R-:W-:Y:S01]  /*1470*/  @!P3 IMAD R0, R161, R6, RZ ;  /* 0x00000006a100b224 */ /* 0x000fe200078e02ff */
[----:B------:R-:W-:-:S02]  /*1480*/  @!P3 SHF.R.S32.HI R5, RZ, 0x1f, R6 ;  /* 0x0000001fff05b819 */ /* 0x000fc40000011406 */
[----:B------:R-:W-:Y:S01]  /*1490*/  @P2 IADD3 R9, PT, PT, R9, 0x1, RZ ;  /* 0x0000000109092810 */ /* 0x000fe20007ffe0ff */
[----:B------:R-:W-:-:S03]  /*14a0*/  IMAD.WIDE.U32 R20, R158, R7, R10 ;  /* 0x000000079e147225 */ /* 0x000fc600078e000a */
[----:B------:R-:W-:Y:S01]  /*14b0*/  @!P1 IADD3 R9, PT, PT, -R9, RZ, RZ ;  /* 0x000000ff09099210 */ /* 0x000fe20007ffe1ff */
[----:B------:R-:W-:Y:S02]  /*14c0*/  @!P3 IMAD R0, R5, R160, R0 ;  /* 0x000000a00500b224 */ /* 0x000fe400078e0200 */
[----:B------:R-:W-:Y:S01]  /*14d0*/  @!P3 IMAD.WIDE.U32 R10, R160, R6, RZ ;  /* 0x00000006a00ab225 */ /* 0x000fe200078e00ff */
[----:B------:R-:W-:-:S03]  /*14e0*/  @!P0 LOP3.LUT R9, RZ, R3, RZ, 0x33, !PT ;  /* 0x00000003ff098212 */ /* 0x000fc600078e33ff */
[----:B------:R-:W-:Y:S01]  /*14f0*/  IMAD R2, R159, R7, RZ ;  /* 0x000000079f027224 */ /* 0x000fe200078e02ff */
[----:B------:R-:W-:Y:S01]  /*1500*/  @P3 IADD3 R6, PT, PT, R6, R13, RZ ;  /* 0x0000000d06063210 */ /* 0x000fe20007ffe0ff */
[----:B------:R-:W-:Y:S01]  /*1510*/  @!P3 IMAD.IADD R13, R11, 0x1, R0 ;  /* 0x000000010b0db824 */ /* 0x000fe200078e0200 */
[----:B------:R-:W-:Y:S01]  /*1520*/  @!P3 SHF.R.S32.HI R5, RZ, 0x1f, R4 ;  /* 0x0000001fff05b819 */ /* 0x000fe20000011404 */
[----:B------:R-:W-:Y:S01]  /*1530*/  IMAD.IADD R21, R21, 0x1, R2 ;  /* 0x0000000115157824 */ /* 0x000fe200078e0202 */
[----:B------:R-:W-:Y:S01]  /*1540*/  @!P3 MOV R12, R10 ;  /* 0x0000000a000cb202 */ /* 0x000fe20000000f00 */
[----:B------:R-:W-:Y:S01]  /*1550*/  @!P3 IMAD R0, R15, R4, RZ ;  /* 0x000000040f00b224 */ /* 0x000fe200078e02ff */
        /* <DEDUP_REMOVED lines=14> */
[----:B-1----:R-:W-:Y:S02]  /*1640*/  MOV R13, RZ ;  /* 0x000000ff000d7202 */ /* 0x002fe40000000f00 */
.L_x_3314:
[----:B------:R-:W-:Y:S05]  /*1650*/  BSYNC.RECONVERGENT B0 ;  /* 0x0000000000007941 */ /* 0x000fea0003800200 */
.L_x_3312:
        /* <DEDUP_REMOVED lines=8> */
[----:B------:R-:W5:Y:S01]  /*16e0*/  LD.E R171, desc[UR4][R120.64+0xc0] ;  /* 0x0000c00478ab7980 */ /* 0x000f62000c101900 */
        /* <DEDUP_REMOVED lines=13> */
[----:B------:R-:W-:-:S03]  /*17c0*/  IMAD.SHL.U32 R173, R167, 0x8, RZ ;  /* 0x00000008a7ad7824 */ /* 0x000fc600078e00ff */
[----:B------:R-:W-:Y:S02]  /*17d0*/  ISETP.GT.U32.AND P2, PT, R10, R11, PT ;  /* 0x0000000b0a00720c */ /* 0x000fe40003f44070 */
[----:B------:R-:W-:Y:S01]  /*17e0*/  LOP3.LUT R118, R173, 0x18, RZ, 0xc0, !PT ;  /* 0x00000018ad767812 */ /* 0x000fe200078ec0ff */
[----:B------:R-:W-:-:S03]  /*17f0*/  IMAD.MOV.U32 R78, RZ, RZ, RZ ;  /* 0x000000ffff4e7224 */ /* 0x000fc600078e00ff */
[----:B------:R-:W-:Y:S01]  /*1800*/  IADD3 R30, P3, PT, R118, R2, RZ ;  /* 0x00000002761e7210 */ /* 0x000fe20007f7e0ff */
[----:B------:R-:W-:Y:S02]  /*1810*/  IMAD R2, R13, R160, RZ ;  /* 0x000000a00d027224 */ /* 0x000fe400078e02ff */
[----:B------:R-:W-:Y:S01]  /*1820*/  IMAD.SHL.U32 R47, R167, 0x10, RZ ;  /* 0x00000010a72f7824 */ /* 0x000fe200078e00ff */
[----:B------:R3:W5:Y:S01]  /*1830*/  @P4 LD.E R78, desc[UR4][R32.64] ;  /* 0x00000004204e4980 */ /* 0x000762000c101900 */
[----:B------:R-:W-:Y:S02]  /*1840*/  IMAD.X R31, RZ, RZ, R12, P3 ;  /* 0x000000ffff1f7224 */ /* 0x000fe400018e060c */
[-C--:B------:R-:W-:Y:S01]  /*1850*/  @!P2 IADD3 R11, PT, PT, R11, -R10.reuse, RZ ;  /* 0x8000000a0b0ba210 */ /* 0x080fe20007ffe0ff */
[----:B------:R-:W-:Y:S01]  /*1860*/  IMAD R2, R7, R161, R2 ;  /* 0x000000a107027224 */ /* 0x000fe200078e0202 */
[----:B------:R-:W-:Y:S02]  /*1870*/  LOP3.LUT R16, R168, R3, RZ, 0x3c, !PT ;  /* 0x00000003a8107212 */ /* 0x000fe400078e3cff */
[----:B------:R-:W-:Y:S01]  /*1880*/  ISETP.GE.U32.AND P4, PT, R11, R10, PT ;  /* 0x0000000a0b00720c */ /* 0x000fe20003f86070 */
[----:B------:R-:W-:-:S02]  /*1890*/  IMAD.SHL.U32 R10, R167, 0x20, RZ ;  /* 0x00000020a70a7824 */ /* 0x000fc400078e00ff */
[----:B------:R-:W-:Y:S01]  /*18a0*/  IMAD.WIDE.U32 R30, R7, R160, R30 ;  /* 0x000000a0071e7225 */ /* 0x000fe200078e001e */
[----:B------:R-:W-:Y:S02]  /*18b0*/  LOP3.LUT R7, R47, 0x3e00, RZ, 0xc0, !PT ;  /* 0x00003e002f077812 */ /* 0x000fe400078ec0ff */
[----:B------:R-:W-:Y:S02]  /*18c0*/  ISETP.GE.AND P1, PT, R16, RZ, PT ;  /* 0x000000ff1000720c */ /* 0x000fe40003f26270 */
[----:B------:R-:W-:Y:S02]  /*18d0*/  ISETP.NE.AND P3, PT, R3, RZ, PT ;  /* 0x000000ff0300720c */ /* 0x000fe40003f65270 */
[----:B------:R-:W-:Y:S02]  /*18e0*/  SHF.R.U32.HI R11, RZ, 0x1, R167 ;  /* 0x00000001ff0b7819 */ /* 0x000fe400000116a7 */
[----:B------:R-:W-:Y:S02]  /*18f0*/  LOP3.LUT R12, R10, 0xc0, RZ, 0xc0, !PT ;  /* 0x000000c00a0c7812 */ /* 0x000fe400078ec0ff */
[----:B------:R-:W-:-:S02]  /*1900*/  LOP3.LUT R7, R7, 0x20, R10, 0xf8, !PT ;  /* 0x0000002007077812 */ /* 0x000fc400078ef80a */
[----:B------:R-:W-:Y:S01]  /*1910*/  LOP3.LUT R47, R47, 0x100, RZ, 0xc0, !PT ;  /* 0x000001002f2f7812 */ /* 0x000fe200078ec0ff */
[----:B------:R-:W-:Y:S01]  /*1920*/  IMAD.SHL.U32 R99, R167, 0x4, RZ ;  /* 0x00000004a7637824 */ /* 0x000fe200078e00ff */
[----:B------:R-:W-:Y:S02]  /*1930*/  @!P2 IADD3 R20, PT, PT, R20, 0x1, RZ ;  /* 0x000000011414a810 */ /* 0x000fe40007ffe0ff */
[----:B------:R-:W-:Y:S02]  /*1940*/  LOP3.LUT R22, R12, 0x8, R11, 0xf8, !PT ;  /* 0x000000080c167812 */ /* 0x000fe400078ef80b */
[--C-:B------:R-:W-:Y:S02]  /*1950*/  LOP3.LUT R48, R7, 0x100, R10.reuse, 0xf8, !PT ;  /* 0x0000010007307812 */ /* 0x100fe400078ef80a */
[----:B------:R-:W-:Y:S01]  /*1960*/  LOP3.LUT R47, R47, 0x20, R10, 0xf8, !PT ;  /* 0x000000202f2f7812 */ /* 0x000fe200078ef80a */
[----:B------:R-:W-:Y:S01]  /*1970*/  @P4 VIADD R20, R20, 0x1 ;  /* 0x0000000114144836 */ /* 0x000fe20000000000 */
[----:B------:R-:W-:-:S03]  /*1980*/  LOP3.LUT R7, R22, 0x18, R99, 0x78, !PT ;  /* 0x0000001816077812 */ /* 0x000fc600078e7863 */
[----:B------:R-:W-:Y:S01]  /*1990*/  @!P1 IMAD.MOV R20, RZ, RZ, -R20 ;  /* 0x000000ffff149224 */ /* 0x000fe200078e0a14 */
[----:B------:R-:W-:Y:S02]  /*19a0*/  LOP3.LUT R48, R48, R7, RZ, 0xfc, !PT ;  /* 0x0000000730307212 */ /* 0x000fe400078efcff */
[----:B------:R-:W-:Y:S01]  /*19b0*/  @!P3 LOP3.LUT R20, RZ, R3, RZ, 0x33, !PT ;  /* 0x00000003ff14b212 */ /* 0x000fe200078e33ff */
[----:B------:R-:W-:Y:S02]  /*19c0*/  IMAD.MOV.U32 R22, RZ, RZ, R30 ;  /* 0x000000ffff167224 */ /* 0x000fe400078e001e */
[----:B------:R-:W-:Y:S01]  /*19d0*/  IMAD.IADD R23, R31, 0x1, R2 ;  /* 0x000000011f177824 */ /* 0x000fe200078e0202 */
[----:B------:R-:W-:Y:S01]  /*19e0*/  SHF.R.S32.HI R2, RZ, 0x1f, R20 ;  /* 0x0000001fff027819 */ /* 0x000fe20000011414 */
[----:B------:R-:W-:Y:S01]  /*19f0*/  IMAD R3, R27, R20, RZ ;  /* 0x000000141b037224 */ /* 0x000fe200078e02ff */
[----:B------:R-:W-:-:S03]  /*1a00*/  SHF.R.U32.HI R102, RZ, 0x2, R167 ;  /* 0x00000002ff667819 */ /* 0x000fc600000116a7 */
[----:B------:R-:W-:Y:S01]  /*1a10*/  IMAD R3, R2, R26, R3 ;  /* 0x0000001a02037224 */ /* 0x000fe200078e0203 */
[----:B------:R-:W1:Y:S01]  /*1a20*/  S2UR UR6, SR_CgaCtaId ;  /* 0x00000000000679c3 */ /* 0x000e620000008800 */
[-C--:B------:R-:W-:Y:S02]  /*1a30*/  IMAD R165, R161, R102.reuse, RZ ;  /* 0x00000066a1a57224 */ /* 0x080fe400078e02ff */
[----:B------:R-:W-:Y:S02]  /*1a40*/  IMAD.MOV.U32 R103, RZ, RZ, RZ ;  /* 0x000000ffff677224 */ /* 0x000fe400078e00ff */
[----:B------:R-:W-:Y:S01]  /*1a50*/  IMAD.WIDE.U32 R16, R17, 0x40, R102 ;  /* 0x0000004011107825 */ /* 0x000fe200078e0066 */
[----:B------:R-:W-:Y:S01]  /*1a60*/  UMOV UR7, 0x400 ;  /* 0x0000040000077882 */ /* 0x000fe20000000000 */
[----:B------:R-:W-:Y:S02]  /*1a70*/  LOP3.LUT R12, R12, 0x8, R167, 0xf8, !PT ;  /* 0x000000080c0c7812 */ /* 0x000fe400078ef8a7 */
[----:B------:R-:W-:Y:S01]  /*1a80*/  IMAD R157, R159, R102, RZ ;  /* 0x000000669f9d7224 */ /* 0x000fe200078e02ff */
[----:B------:R-:W-:-:S02]  /*1a90*/  SHF.L.U32 R61, R49, 0x7, RZ ;  /* 0x00000007313d7819 */ /* 0x000fc400000006ff */
[----:B------:R-:W-:Y:S01]  /*1aa0*/  LOP3.LUT R12, R12, 0x18, R99, 0x78, !PT ;  /* 0x000000180c0c7812 */ /* 0x000fe200078e7863 */
[----:B------:R-:W-:Y:S01]  /*1ab0*/  IMAD.SHL.U32 R62, R160, 0x20, RZ ;  /* 0x00000020a03e7824 */ /* 0x000fe200078e00ff */
[----:B-1----:R-:W-:Y:S02]  /*1ac0*/  ULEA UR6, UR6, UR7, 0x18 ;  /* 0x0000000706067291 */ /* 0x002fe4000f8ec0ff */
[----:B------:R-:W-:Y:S01]  /*1ad0*/  LOP3.LUT R47, R47, R12, RZ, 0xfc, !PT ;  /* 0x0000000c2f2f7212 */ /* 0x000fe200078efcff */
[----:B------:R-:W-:Y:S01]  /*1ae0*/  IMAD.SHL.U32 R67, R158, 0x20, RZ ;  /* 0x000000209e437824 */ /* 0x000fe200078e00ff */
[----:B------:R-:W-:Y:S01]  /*1af0*/  LOP3.LUT R63, R167, 0x3, RZ, 0xc0, !PT ;  /* 0x00000003a73f7812 */ /* 0x000fe200078ec0ff */
[----:B------:R-:W-:Y:S01]  /*1b00*/  VIADD R69, R61, 0xffffff80 ;  /* 0xffffff803d457836 */ /* 0x000fe20000000000 */
[----:B------:R-:W-:Y:S02]  /*1b10*/  SHF.L.U64.HI R65, R160, 0x5, R161 ;  /* 0x00000005a0417819 */ /* 0x000fe400000102a1 */
[----:B------:R-:W-:-:S02]  /*1b20*/  SHF.L.U64.HI R68, R158, 0x5, R159 ;  /* 0x000000059e447819 */ /* 0x000fc4000001029f */
[C---:B------:R-:W-:Y:S02]  /*1b30*/  LOP3.LUT R117, R118.reuse, 0x20, RZ, 0xfc, !PT ;  /* 0x0000002076757812 */ /* 0x040fe400078efcff */
        /* <DEDUP_REMOVED lines=9> */
[----:B------:R-:W-:Y:S01]  /*1bd0*/  IADD3 R30, P1, PT, R118, R11, RZ ;  /* 0x0000000b761e7210 */ /* 0x000fe20007f3e0ff */
[----:B------:R-:W-:-:S04]  /*1be0*/  IMAD.WIDE.U32 R28, R20, R26, R22 ;  /* 0x0000001a141c7225 */ /* 0x000fc800078e0016 */
[----:B------:R-:W-:Y:S02]  /*1bf0*/  IMAD.X R31, RZ, RZ, R10, P1 ;  /* 0x000000ffff1f7224 */ /* 0x000fe400008e060a */
[----:B------:R-:W-:Y:S02]  /*1c00*/  IMAD R7, R25, R168, RZ ;  /* 0x000000a819077224 */ /* 0x000fe400078e02ff */
[----:B------:R-:W-:Y:S01]  /*1c10*/  IMAD.WIDE.U32 R30, R168, R24, R30 ;  /* 0x00000018a81e7225 */ /* 0x000fe200078e001e */
[----:B------:R-:W-:-:S03]  /*1c20*/  IADD3 R10, P0, PT, R118, R6, RZ ;  /* 0x00000006760a7210 */ /* 0x000fc60007f1e0ff */
[----:B------:R-:W-:Y:S02]  /*1c30*/  IMAD.IADD R29, R29, 0x1, R3 ;  /* 0x000000011d1d7824 */ /* 0x000fe400078e0203 */
[----:B------:R-:W-:Y:S02]  /*1c40*/  IMAD.IADD R31, R31, 0x1, R7 ;  /* 0x000000011f1f7824 */ /* 0x000fe400078e0207 */
[----:B------:R-:W-:-:S04]  /*1c50*/  IMAD.WIDE.U32 R6, R102, R160, R28 ;  /* 0x000000a066067225 */ /* 0x000fc800078e001c */
[----:B------:R-:W-:Y:S01]  /*1c60*/  IMAD.IADD R165, R7, 0x1, R165 ;  /* 0x0000000107a57824 */ /* 0x000fe200078e02a5 */
[----:B------:R-:W-:Y:S02]  /*1c70*/  SHF.R.S32.HI R7, RZ, 0x1f, R72 ;  /* 0x0000001fff077819 */ /* 0x000fe40000011448 */
[----:B------:R-:W-:Y:S02]  /*1c80*/  IADD3.X R11, PT, PT, RZ, R0, RZ, P0, !PT ;  /* 0x00000000ff0b7210 */ /* 0x000fe400007fe4ff */
[----:B------:R-:W-:Y:S02]  /*1c90*/  LEA.HI R7, R7, R72, RZ, 0x7 ;  /* 0x0000004807077211 */ /* 0x000fe400078f38ff */
[----:B----4-:R-:W-:Y:S02]  /*1ca0*/  LEA R164, P0, R6, R8, 0x1 ;  /* 0x0000000806a47211 */ /* 0x010fe400078008ff */
[----:B------:R-:W-:Y:S02]  /*1cb0*/  LOP3.LUT R22, R173, 0xc0, RZ, 0xc0, !PT ;  /* 0x000000c0ad167812 */ /* 0x000fe400078ec0ff */
[----:B------:R-:W-:-:S02]  /*1cc0*/  SHF.R.S32.HI R66, RZ, 0x7, R7 ;  /* 0x00000007ff427819 */ /* 0x000fc40000011407 */
[----:B------:R-:W-:Y:S01]  /*1cd0*/  LEA.HI.X R165, R6, R9, R165, 0x1, P0 ;  /* 0x0000000906a57211 */ /* 0x000fe200000f0ca5 */
[-C--:B------:R-:W-:Y:S01]  /*1ce0*/  IMAD R3, R17, R18.reuse, RZ ;  /* 0x0000001211037224 */ /* 0x080fe200078e02ff */
[----:B------:R-:W-:Y:S02]  /*1cf0*/  LOP3.LUT R22, R22, 0x18, R167, 0xf8, !PT ;  /* 0x0000001816167812 */ /* 0x000fe400078ef8a7 */
[----:B------:R-:W-:Y:S01]  /*1d00*/  ISETP.GE.AND P0, PT, R66, R49, PT ;  /* 0x000000314200720c */ /* 0x000fe20003f06270 */
        /* <DEDUP_REMOVED lines=52> */
[----:B------:R-:W-:Y:S01]  /*2050*/  IMAD R0, R15, R169, RZ ;  /* 0x000000a90f007224 */ /* 0x000fe200078e02ff */
[----:B------:R-:W-:Y:S01]  /*2060*/  LOP3.LUT R15, R99, 0xc, RZ, 0xc0, !PT ;  /* 0x0000000c630f7812 */ /* 0x000fe200078ec0ff */
[----:B----4-:R-:W-:Y:S01]  /*2070*/  IMAD R3, R107, R69, RZ ;  /* 0x000000456b037224 */ /* 0x010fe200078e02ff */
[----:B------:R-:W-:Y:S01]  /*2080*/  SHF.L.U64.HI R85, R108, 0x5, R109 ;  /* 0x000000056c557819 */ /* 0x000fe2000001026d */
[----:B------:R-:W-:Y:S02]  /*2090*/  IMAD.IADD R11, R11, 0x1, R0 ;  /* 0x000000010b0b7824 */ /* 0x000fe400078e0200 */
[----:B------:R-:W-:-:S04]  /*20a0*/  IMAD.WIDE.U32 R12, R69, R106, R12 ;  /* 0x0000006a450c7225 */ /* 0x000fc800078e000c */
[----:B------:R-:W-:Y:S01]  /*20b0*/  IMAD R0, R109, R69, RZ ;  /* 0x000000456d007224 */ /* 0x000fe200078e02ff */
[----:B------:R-:W-:Y:S01]  /*20c0*/  IADD3 R13, PT, PT, R13, R3, RZ ;  /* 0x000000030d0d7210 */ /* 0x000fe20007ffe0ff */
[----:B------:R-:W-:-:S04]  /*20d0*/  IMAD.WIDE.U32 R10, R69, R108, R10 ;  /* 0x0000006c450a7225 */ /* 0x000fc800078e000a */
[-C--:B------:R-:W-:Y:S02]  /*20e0*/  IMAD R3, R23, R20.reuse, RZ ;  /* 0x0000001417037224 */ /* 0x080fe400078e02ff */
[----:B------:R-:W-:Y:S02]  /*20f0*/  IMAD.IADD R11, R11, 0x1, R0 ;  /* 0x000000010b0b7824 */ /* 0x000fe400078e0200 */
[----:B------:R-:W-:Y:S02]  /*2100*/  IMAD R9, R9, R20, RZ ;  /* 0x0000001409097224 */ /* 0x000fe400078e02ff */
[----:B------:R-:W-:Y:S02]  /*2110*/  IMAD R0, R102, R97, RZ ;  /* 0x0000006166007224 */ /* 0x000fe400078e02ff */
[----:B------:R-:W-:Y:S02]  /*2120*/  IMAD R3, R22, R2, R3 ;  /* 0x0000000216037224 */ /* 0x000fe400078e0203 */
[----:B------:R-:W-:Y:S01]  /*2130*/  IMAD.WIDE.U32 R22, R20, R22, R12 ;  /* 0x0000001614167225 */ /* 0x000fe200078e000c */
[----:B------:R-:W-:-:S03]  /*2140*/  LEA R13, R63, R0, 0x3 ;  /* 0x000000003f0d7211 */ /* 0x000fc600078e18ff */
[----:B------:R-:W-:Y:S01]  /*2150*/  IMAD R2, R8, R2, R9 ;  /* 0x0000000208027224 */ /* 0x000fe200078e0209 */
[----:B------:R-:W-:Y:S01]  /*2160*/  SHF.R.S32.HI R9, RZ, 0x1f, R72 ;  /* 0x0000001fff097819 */ /* 0x000fe20000011448 */
[----:B------:R-:W-:Y:S01]  /*2170*/  IMAD.WIDE.U32 R20, R20, R8, R10 ;  /* 0x0000000814147225 */ /* 0x000fe200078e000a */
[----:B------:R-:W-:Y:S02]  /*2180*/  IADD3 R11, P0, PT, -R72, R102, RZ ;  /* 0x00000066480b7210 */ /* 0x000fe40007f1e1ff */
[----:B------:R-:W-:Y:S01]  /*2190*/  IADD3 R23, PT, PT, R23, R3, RZ ;  /* 0x0000000317177210 */ /* 0x000fe20007ffe0ff */
[----:B------:R-:W-:Y:S01]  /*21a0*/  IMAD.IADD R15, R15, 0x1, R0 ;  /* 0x000000010f0f7824 */ /* 0x000fe200078e0200 */
[----:B------:R-:W-:Y:S01]  /*21b0*/  SHF.R.S32.HI R0, RZ, 0x1f, R78 ;  /* 0x0000001fff007819 */ /* 0x000fe2000001144e */
[----:B------:R-:W-:Y:S02]  /*21c0*/  IMAD.X R9, RZ, RZ, ~R9, P0 ;  /* 0x000000ffff097224 */ /* 0x000fe400000e0e09 */
        /* <DEDUP_REMOVED lines=30> */
.L_x_3384:
        /* <DEDUP_REMOVED lines=21> */
.L_x_3317:
[----:B------:R-:W-:Y:S05]  /*2500*/  BSYNC.RECONVERGENT B0 ;  /* 0x0000000000007941 */ /* 0x000fea0003800200 */
.L_x_3316:
        /* <DEDUP_REMOVED lines=15> */
.L_x_3319:
[----:B------:R-:W-:Y:S05]  /*2600*/  BSYNC.RECONVERGENT B0 ;  /* 0x0000000000007941 */ /* 0x000fea0003800200 */
.L_x_3318:
        /* <DEDUP_REMOVED lines=18> */
.L_x_3321:
[----:B------:R-:W-:Y:S05]  /*2730*/  BSYNC.RECONVERGENT B0 ;  /* 0x0000000000007941 */ /* 0x000fea0003800200 */
.L_x_3320:
        /* <DEDUP_REMOVED lines=18> */
.L_x_3323:
[----:B------:R-:W-:Y:S05]  /*2860*/  BSYNC.RECONVERGENT B0 ;  /* 0x0000000000007941 */ /* 0x000fea0003800200 */
.L_x_3322:
        /* <DEDUP_REMOVED lines=27> */
.L_x_3327:
[----:B------:R-:W-:Y:S05]  /*2a20*/  BSYNC.RECONVERGENT B0 ;  /* 0x0000000000007941 */ /* 0x000fea0003800200 */
.L_x_3326:
        /* <DEDUP_REMOVED lines=15> */
.L_x_3329:
[----:B------:R-:W-:Y:S05]  /*2b20*/  BSYNC.RECONVERGENT B0 ;  /* 0x0000000000007941 */ /* 0x000fea0003800200 */
.L_x_3328:
        /* <DEDUP_REMOVED lines=15> */
.L_x_3331:
[----:B------:R-:W-:Y:S05]  /*2c20*/  BSYNC.RECONVERGENT B0 ;  /* 0x0000000000007941 */ /* 0x000fea0003800200 */
.L_x_3330:
        /* <DEDUP_REMOVED lines=19> */
.L_x_3325:
        /* <DEDUP_REMOVED lines=58> */
.L_x_3337:
[----:B------:R-:W-:Y:S05]  /*3100*/  BSYNC.RECONVERGENT B0 ;  /* 0x0000000000007941 */ /* 0x000fea0003800200 */
.L_x_3336:
        /* <DEDUP_REMOVED lines=48> */
.L_x_3339:
[----:B------:R-:W-:Y:S05]  /*3410*/  BSYNC.RECONVERGENT B0 ;  /* 0x0000000000007941 */ /* 0x000fea0003800200 */
.L_x_3338:
        /* <DEDUP_REMOVED lines=47> */
.L_x_3335:
[----:B------:R-:W-:Y:S05]  /*3710*/  BSYNC.RECONVERGENT B1 ;  /* 0x0000000000017941 */ /* 0x000fea0003800200 */
.L_x_3334:
        /* <DEDUP_REMOVED lines=63> */
.L_x_3343:
[----:B------:R-:W-:Y:S05]  /*3b10*/  BSYNC.RECONVERGENT B0 ;  /* 0x0000000000007941 */ /* 0x000fea0003800200 */
.L_x_3342:
        /* <DEDUP_REMOVED lines=48> */
.L_x_3345:
[----:B------:R-:W-:Y:S05]  /*3e20*/  BSYNC.RECONVERGENT B0 ;  /* 0x0000000000007941 */ /* 0x000fea0003800200 */
.L_x_3344:
        /* <DEDUP_REMOVED lines=47> */
.L_x_3341:
[----:B------:R-:W-:Y:S05]  /*4120*/  BSYNC.RECONVERGENT B1 ;  /* 0x0000000000017941 */ /* 0x000fea0003800200 */
.L_x_3340:
        /* <DEDUP_REMOVED lines=61> */
.L_x_3349:
[----:B------:R-:W-:Y:S05]  /*4500*/  BSYNC.RECONVERGENT B0 ;  /* 0x0000000000007941 */ /* 0x000fea0003800200 */
.L_x_3348:
        /* <DEDUP_REMOVED lines=48> */
.L_x_3351:
[----:B------:R-:W-:Y:S05]  /*4810*/  BSYNC.RECONVERGENT B0 ;  /* 0x0000000000007941 */ /* 0x000fea0003800200 */
.L_x_3350:
        /* <DEDUP_REMOVED lines=47> */
.L_x_3347:
[----:B------:R-:W-:Y:S05]  /*4b10*/  BSYNC.RECONVERGENT B1 ;  /* 0x0000000000017941 */ /* 0x000fea0003800200 */
.L_x_3346:
        /* <DEDUP_REMOVED lines=64> */
.L_x_3355:
[----:B------:R-:W-:Y:S05]  /*4f20*/  BSYNC.RECONVERGENT B0 ;  /* 0x0000000000007941 */ /* 0x000fea0003800200 */
.L_x_3354:
        /* <DEDUP_REMOVED lines=48> */
.L_x_3357:
[----:B------:R-:W-:Y:S05]  /*5230*/  BSYNC.RECONVERGENT B0 ;  /* 0x0000000000007941 */ /* 0x000fea0003800200 */
.L_x_3356:
        /* <DEDUP_REMOVED lines=47> */
.L_x_3353:
[----:B------:R-:W-:Y:S05]  /*5530*/  BSYNC.RECONVERGENT B1 ;  /* 0x0000000000017941 */ /* 0x000fea0003800200 */
.L_x_3352:
[----:B------:R-:W2:Y:S02]  /*5540*/  LD.E R3, desc[UR4][R120.64+0xd0] ;  /* 0x0000d00478037980 */ /* 0x000ea4000c101900 */
[----:B--2---:R-:W-:Y:S05]  /*5550*/  IMAD.U32 R3, R3, -0x40, RZ ;  /* 0xffffffc003037824 */ /* 0x004fea00078e00ff */
[C---:B------:R-:W-:Y:S02]  /*5560*/  LEA R12, P1, R3.reuse, R12, 0x1 ;  /* 0x0000000c030c7211 */ /* 0x040fe400078208ff */
[C---:B------:R-:W-:Y:S02]  /*5570*/  LEA R50, P0, R3.reuse, R50, 0x1 ;  /* 0x0000003203327211 */ /* 0x040fe400078008ff */
[C---:B------:R-:W-:Y:S02]  /*5580*/  LEA.HI.X.SX32 R13, R3.reuse, R13, 0x1, P1 ;  /* 0x0000000d030d7211 */ /* 0x040fe400008f0eff */
[----:B------:R-:W-:Y:S01]  /*5590*/  LEA.HI.X.SX32 R51, R3, R51, 0x1, P0 ;  /* 0x0000003303337211 */ /* 0x000fe200000f0eff */
[----:B------:R-:W-:Y:S05]  /*55a0*/  BRA `(.L_x_3332) ;  /* 0x0000004400347947 */ /* 0x000fea0003800000 */
.L_x_3333:
        /* <DEDUP_REMOVED lines=95> */
.L_x_3361:
[----:B------:R-:W-:Y:S05]  /*5ba0*/  BSYNC.RECONVERGENT B0 ;  /* 0x0000000000007941 */ /* 0x000fea0003800200 */
.L_x_3360:
        /* <DEDUP_REMOVED lines=89> */
.L_x_3363:
[----:B------:R-:W-:Y:S05]  /*6140*/  BSYNC.RECONVERGENT B0 ;  /* 0x0000000000007941 */ /* 0x000fea0003800200 */
.L_x_3362:
        /* <DEDUP_REMOVED lines=88> */
.L_x_3359:
[----:B------:R-:W-:Y:S05]  /*66d0*/  BSYNC.RECONVERGENT B1 ;  /* 0x0000000000017941 */ /* 0x000fea0003800200 */
.L_x_3358:
        /* <DEDUP_REMOVED lines=94> */
.L_x_3367:
[----:B------:R-:W-:Y:S05]  /*6cc0*/  BSYNC.RECONVERGENT B0 ;  /* 0x0000000000007941 */ /* 0x000fea0003800200 */
.L_x_3366:
        /* <DEDUP_REMOVED lines=89> */
.L_x_3369:
[----:B------:R-:W-:Y:S05]  /*7260*/  BSYNC.RECONVERGENT B0 ;  /* 0x0000000000007941 */ /* 0x000fea0003800200 */
.L_x_3368:
        /* <DEDUP_REMOVED lines=88> */
.L_x_3365:
[----:B------:R-:W-:Y:S05]  /*77f0*/  BSYNC.RECONVERGENT B1 ;  /* 0x0000000000017941 */ /* 0x000fea0003800200 */
.L_x_3364:
        /* <DEDUP_REMOVED lines=95> */
.L_x_3373:
[----:B------:R-:W-:Y:S05]  /*7df0*/  BSYNC.RECONVERGENT B0 ;  /* 0x0000000000007941 */ /* 0x000fea0003800200 */
.L_x_3372:
        /* <DEDUP_REMOVED lines=88> */
.L_x_3375:
[----:B------:R-:W-:Y:S05]  /*8380*/  BSYNC.RECONVERGENT B0 ;  /* 0x0000000000007941 */ /* 0x000fea0003800200 */
.L_x_3374:
        /* <DEDUP_REMOVED lines=86> */
.L_x_3371:
[----:B------:R-:W-:Y:S05]  /*88f0*/  BSYNC.RECONVERGENT B1 ;  /* 0x0000000000017941 */ /* 0x000fea0003800200 */
.L_x_3370:
        /* <DEDUP_REMOVED lines=98> */
.L_x_3379:
[----:B------:R-:W-:Y:S05]  /*8f20*/  BSYNC.RECONVERGENT B0 ;  /* 0x0000000000007941 */ /* 0x000fea0003800200 */
.L_x_3378:
        /* <DEDUP_REMOVED lines=87> */
.L_x_3381:
[----:B------:R-:W-:Y:S05]  /*94a0*/  BSYNC.RECONVERGENT B0 ;  /* 0x0000000000007941 */ /* 0x000fea0003800200 */
.L_x_3380:
        /* <DEDUP_REMOVED lines=86> */
.L_x_3377:
[----:B------:R-:W-:Y:S05]  /*9a10*/  BSYNC.RECONVERGENT B1 ;  /* 0x0000000000017941 */ /* 0x000fea0003800200 */
.L_x_3376:
[----:B------:R-:W3:Y:S02]  /*9a20*/  LD.E R3, desc[UR4][R120.64+0xd0] ;  /* 0x0000d00478037980 */ /* 0x000ee4000c101900 */
[----:B---3--:R-:W-:Y:S05]  /*9a30*/  IMAD.U32 R3, R3, -0x40, RZ ;  /* 0xffffffc003037824 */ /* 0x008fea00078e00ff */
[C---:B------:R-:W-:Y:S02]  /*9a40*/  LEA R78, P1, R3.reuse, R78, 0x1 ;  /* 0x0000004e034e7211 */ /* 0x040fe400078208ff */
[C---:B------:R-:W-:Y:S02]  /*9a50*/  LEA R76, P0, R3.reuse, R76, 0x1 ;  /* 0x0000004c034c7211 */ /* 0x040fe400078008ff */
[C---:B------:R-:W-:Y:S02]  /*9a60*/  LEA.HI.X.SX32 R79, R3.reuse, R79, 0x1, P1 ;  /* 0x0000004f034f7211 */ /* 0x040fe400008f0eff */
[----:B------:R-:W-:Y:S09]  /*9a70*/  LEA.HI.X.SX32 R77, R3, R77, 0x1, P0 ;  /* 0x0000004d034d7211 */ /* 0x000ff200000f0eff */
.L_x_3332:
[----:B------:R-:W-:Y:S05]  /*9a80*/  BSYNC.RECONVERGENT B2 ;  /* 0x0000000000027941 */ /* 0x000fea0003800200 */
.L_x_3324:
        /* <DEDUP_REMOVED lines=101> */
.L_x_3383:
[----:B------:R-:W-:Y:S05]  /*a0e0*/  BSYNC.RECONVERGENT B0 ;  /* 0x0000000000007941 */ /* 0x000fea0003800200 */
.L_x_3382:
[----:B------:R-:W-:Y:S05]  /*a0f0*/  @P2 BRA `(.L_x_3384) ;  /* 0xffffff8000ac2947 */ /* 0x000fea000383ffff */
.L_x_3315:
        /* <DEDUP_REMOVED lines=29> */
.L_x_3389:
[----:B------:R2:W-:Y:S02]  /*a2d0*/  STS.128 [R173+0x2000], RZ ;  /* 0x002000ffad007388 */ /* 0x0005e40000000c00 */
.L_x_3388:
[----:B------:R-:W-:Y:S05]  /*a2e0*/  BSYNC.RECONVERGENT B0 ;  /* 0x0000000000007941 */ /* 0x000fea0003800200 */
.L_x_3387:
        /* <DEDUP_REMOVED lines=24> */
.L_x_3391:
[----:B------:R1:W-:Y:S01]  /*a470*/  STS.128 [R173+0x2800], RZ ;  /* 0x002800ffad007388 */ /* 0x0003e20000000c00 */
[----:B------:R-:W-:Y:S05]  /*a480*/  BRA `(.L_x_3390) ;  /* 0x0000003400b47947 */ /* 0x000fea0003800000 */
.L_x_3386:
        /* <DEDUP_REMOVED lines=79> */
.L_x_3398:
[----:B------:R-:W-:Y:S05]  /*a980*/  BSYNC.RECONVERGENT B0 ;  /* 0x0000000000007941 */ /* 0x000fea0003800200 */
.L_x_3397:
[----:B-----5:R-:W-:Y:S01]  /*a990*/  IMAD.MOV.U32 R6, RZ, RZ, R10 ;  /* 0x000000ffff067224 */ /* 0x020fe200078e000a */
[----:B------:R-:W-:Y:S01]  /*a9a0*/  MOV R4, R8 ;  /* 0x0000000800047202 */ /* 0x000fe20000000f00 */
[----:B------:R-:W-:Y:S01]  /*a9b0*/  IMAD.MOV.U32 R7, RZ, RZ, R11 ;  /* 0x000000ffff077224 */ /* 0x000fe200078e000b */
[----:B------:R-:W-:Y:S02]  /*a9c0*/  MOV R5, R9 ;  /* 0x0000000900057202 */ /* 0x000fe40000000f00 */
.L_x_3396:
[----:B------:R-:W-:Y:S05]  /*a9d0*/  BSYNC.RECONVERGENT B1 ;  /* 0x0000000000017941 */ /* 0x000fea0003800200 */
.L_x_3395:
        /* <DEDUP_REMOVED lines=47> */
.L_x_3402:
[----:B------:R-:W-:Y:S05]  /*acd0*/  BSYNC.RECONVERGENT B0 ;  /* 0x0000000000007941 */ /* 0x000fea0003800200 */
.L_x_3401:
[----:B-----5:R1:W-:Y:S02]  /*ace0*/  STS.128 [R173+0x1000], R8 ;  /* 0x00100008ad007388 */ /* 0x0203e40000000c00 */
.L_x_3400:
[----:B------:R-:W-:Y:S05]  /*acf0*/  BSYNC.RECONVERGENT B1 ;  /* 0x0000000000017941 */ /* 0x000fea0003800200 */
.L_x_3399:
        /* <DEDUP_REMOVED lines=45> */
.L_x_3404:
[----:B------:R-:W-:Y:S05]  /*afd0*/  BSYNC.RECONVERGENT B0 ;  /* 0x0000000000007941 */ /* 0x000fea0003800200 */
.L_x_3403:
[----:B-----5:R1:W-:Y:S02]  /*afe0*/  STS.128 [R173+0x2000], R8 ;  /* 0x00200008ad007388 */ /* 0x0203e40000000c00 */
.L_x_3394:
[----:B------:R-:W-:Y:S05]  /*aff0*/  BSYNC.RECONVERGENT B2 ;  /* 0x0000000000027941 */ /* 0x000fea0003800200 */
.L_x_3393:
        /* <DEDUP_REMOVED lines=51> */
.L_x_3408:
[----:B------:R-:W-:Y:S05]  /*b330*/  BSYNC.RECONVERGENT B0 ;  /* 0x0000000000007941 */ /* 0x000fea0003800200 */
.L_x_3407:
[----:B-----5:R1:W-:Y:S02]  /*b340*/  STS.128 [R173+0x800], R8 ;  /* 0x00080008ad007388 */ /* 0x0203e40000000c00 */
.L_x_3406:
[----:B------:R-:W-:Y:S05]  /*b350*/  BSYNC.RECONVERGENT B1 ;  /* 0x0000000000017941 */ /* 0x000fea0003800200 */
.L_x_3405:
        /* <DEDUP_REMOVED lines=46> */
.L_x_3412:
[----:B------:R-:W-:Y:S05]  /*b640*/  BSYNC.RECONVERGENT B0 ;  /* 0x0000000000007941 */ /* 0x000fea0003800200 */
.L_x_3411:
[----:B-----5:R1:W-:Y:S02]  /*b650*/  STS.128 [R173+0x1800], R8 ;  /* 0x00180008ad007388 */ /* 0x0203e40000000c00 */
.L_x_3410:
[----:B------:R-:W-:Y:S05]  /*b660*/  BSYNC.RECONVERGENT B1 ;  /* 0x0000000000017941 */ /* 0x000fea0003800200 */
.L_x_3409:
        /* <DEDUP_REMOVED lines=46> */
.L_x_3414:
[----:B------:R-:W-:Y:S05]  /*b950*/  BSYNC.RECONVERGENT B0 ;  /* 0x0000000000007941 */ /* 0x000fea0003800200 */
.L_x_3413:
[----:B-----5:R1:W-:Y:S01]  /*b960*/  STS.128 [R173+0x2800], R8 ;  /* 0x00280008ad007388 */ /* 0x0203e20000000c00 */
[----:B------:R-:W-:Y:S05]  /*b970*/  BRA `(.L_x_3390) ;  /* 0x0000002000787947 */ /* 0x000fea0003800000 */
.L_x_3392:
        /* <DEDUP_REMOVED lines=95> */
.L_x_3419:
[----:B------:R-:W-:Y:S05]  /*bf70*/  BSYNC.RECONVERGENT B0 ;  /* 0x0000000000007941 */ /* 0x000fea0003800200 */
.L_x_3418:
[----:B------:R-:W-:Y:S05]  /*bf80*/  BSYNC.RECONVERGENT B1 ;  /* 0x0000000000017941 */ /* 0x000fea0003800200 */
.L_x_3417:
        /* <DEDUP_REMOVED lines=86> */
.L_x_3423:
[----:B------:R-:W-:Y:S05]  /*c4f0*/  BSYNC.RECONVERGENT B0 ;  /* 0x0000000000007941 */ /* 0x000fea0003800200 */
.L_x_3422:
[----:B-----5:R1:W-:Y:S02]  /*c500*/  STS.128 [R173+0x1000], R16 ;  /* 0x00100010ad007388 */ /* 0x0203e40000000c00 */
.L_x_3421:
[----:B------:R-:W-:Y:S05]  /*c510*/  BSYNC.RECONVERGENT B1 ;  /* 0x0000000000017941 */ /* 0x000fea0003800200 */
.L_x_3420:
        /* <DEDUP_REMOVED lines=84> */
.L_x_3425:
[----:B------:R-:W-:Y:S05]  /*ca60*/  BSYNC.RECONVERGENT B0 ;  /* 0x0000000000007941 */ /* 0x000fea0003800200 */
.L_x_3424:
[----:B-----5:R1:W-:Y:S02]  /*ca70*/  STS.128 [R173+0x2000], R16 ;  /* 0x00200010ad007388 */ /* 0x0203e40000000c00 */
.L_x_3416:
[----:B------:R-:W-:Y:S05]  /*ca80*/  BSYNC.RECONVERGENT B2 ;  /* 0x0000000000027941 */ /* 0x000fea0003800200 */
.L_x_3415:
        /* <DEDUP_REMOVED lines=91> */
.L_x_3429:
[----:B------:R-:W-:Y:S05]  /*d040*/  BSYNC.RECONVERGENT B0 ;  /* 0x0000000000007941 */ /* 0x000fea0003800200 */
.L_x_3428:
[----:B-----5:R1:W-:Y:S02]  /*d050*/  STS.128 [R173+0x800], R16 ;  /* 0x00080010ad007388 */ /* 0x0203e40000000c00 */
.L_x_3427:
[----:B------:R-:W-:Y:S05]  /*d060*/  BSYNC.RECONVERGENT B1 ;  /* 0x0000000000017941 */ /* 0x000fea0003800200 */
.L_x_3426:
        /* <DEDUP_REMOVED lines=86> */
.L_x_3433:
[----:B------:R-:W-:Y:S05]  /*d5d0*/  BSYNC.RECONVERGENT B0 ;  /* 0x0000000000007941 */ /* 0x000fea0003800200 */
.L_x_3432:
[----:B-----5:R1:W-:Y:S02]  /*d5e0*/  STS.128 [R173+0x1800], R16 ;  /* 0x00180010ad007388 */ /* 0x0203e40000000c00 */
.L_x_3431:
[----:B------:R-:W-:Y:S05]  /*d5f0*/  BSYNC.RECONVERGENT B1 ;  /* 0x0000000000017941 */ /* 0x000fea0003800200 */
.L_x_3430:
        /* <DEDUP_REMOVED lines=84> */
.L_x_3435:
[----:B------:R-:W-:Y:S05]  /*db40*/  BSYNC.RECONVERGENT B0 ;  /* 0x0000000000007941 */ /* 0x000fea0003800200 */
.L_x_3434:
[----:B-----5:R1:W-:Y:S02]  /*db50*/  STS.128 [R173+0x2800], R4 ;  /* 0x00280004ad007388 */ /* 0x0203e40000000c00 */
.L_x_3390:
[----:B------:R-:W-:Y:S05]  /*db60*/  BSYNC.RECONVERGENT B3 ;  /* 0x0000000000037941 */ /* 0x000fea0003800200 */
.L_x_3385:
[----:B------:R-:W-:Y:S01]  /*db70*/  IADD3 R69, PT, PT, -R69, R60, RZ ;  /* 0x0000003c45457210 */ /* 0x000fe20007ffe1ff */
[----:B------:R-:W-:Y:S03]  /*db80*/  BSSY.RECONVERGENT B0, `(.L_x_3436) ;  /* 0x000001a000007945 */ /* 0x000fe60003800200 */
[----:B------:R-:W-:-:S13]  /*db90*/  ISETP.GE.AND P3, PT, R102, R69, PT ;  /* 0x000000456600720c */ /* 0x000fda0003f66270 */
[----:B------:R-:W-:Y:S05]  /*dba0*/  @P3 BRA `(.L_x_3437) ;  /* 0x00000000005c3947 */ /* 0x000fea0003800000 */
[-C--:B-----5:R-:W-:Y:S02]  /*dbb0*/  ISETP.GE.AND P1, PT, R118, R171.reuse, PT ;  /* 0x000000ab7600720c */ /* 0x0a0fe40003f26270 */
[----:B------:R-:W-:-:S11]  /*dbc0*/  ISETP.GE.AND P0, PT, R117, R171, PT ;  /* 0x000000ab7500720c */ /* 0x000fd60003f06270 */
[----:B------:R-:W-:Y:S02]  /*dbd0*/  @!P1 IMAD.MOV.U32 R163, RZ, RZ, R157 ;  /* 0x000000ffffa39224 */ /* 0x000fe400078e009d */
        /* <DEDUP_REMOVED lines=19> */
.L_x_3438:
[----:B------:R1:W-:Y:S02]  /*dd10*/  STS.128 [R173+0x7000], RZ ;  /* 0x007000ffad007388 */ /* 0x0003e40000000c00 */
.L_x_3437:
[----:B------:R-:W-:Y:S05]  /*dd20*/  BSYNC.RECONVERGENT B0 ;  /* 0x0000000000007941 */ /* 0x000fea0003800200 */
.L_x_3436:
        /* <DEDUP_REMOVED lines=24> */
.L_x_3441:
[----:B------:R4:W-:Y:S02]  /*deb0*/  STS.128 [R173+0x7800], RZ ;  /* 0x007800ffad007388 */ /* 0x0009e40000000c00 */
.L_x_3440:
[----:B------:R-:W-:Y:S05]  /*dec0*/  BSYNC.RECONVERGENT B0 ;  /* 0x0000000000007941 */ /* 0x000fea0003800200 */
.L_x_3439:
[----:B-1-3--:R-:W-:Y:S01]  /*ded0*/  IADD3 R4, PT, PT, R102, 0x40, RZ ;  /* 0x0000004066047810 */ /* 0x00afe20007ffe0ff */
[----:B------:R-:W-:Y:S03]  /*dee0*/  BSSY.RECONVERGENT B0, `(.L_x_3442) ;  /* 0x0000019000007945 */ /* 0x000fe60003800200 */
[----:B------:R-:W-:-:S13]  /*def0*/  ISETP.GE.AND P0, PT, R4, R69, PT ;  /* 0x000000450400720c */ /* 0x000fda0003f06270 */
[----:B------:R-:W-:Y:S05]  /*df00*/  @P0 BRA `(.L_x_3443) ;  /* 0x0000000000580947 */ /* 0x000fea0003800000 */
[-C--:B-----5:R-:W-:Y:S02]  /*df10*/  ISETP.GE.AND P1, PT, R118, R171.reuse, PT ;  /* 0x000000ab7600720c */ /* 0x0a0fe40003f26270 */
[----:B------:R-:W-:Y:S02]  /*df20*/  ISETP.GE.AND P0, PT, R117, R171, PT ;  /* 0x000000ab7500720c */ /* 0x000fe40003f06270 */
        /* <DEDUP_REMOVED lines=19> */
.L_x_3444:
[----:B------:R3:W-:Y:S02]  /*e060*/  STS.128 [R173+0x8000], RZ ;  /* 0x008000ffad007388 */ /* 0x0007e40000000c00 */
.L_x_3443:
[----:B------:R-:W-:Y:S05]  /*e070*/  BSYNC.RECONVERGENT B0 ;  /* 0x0000000000007941 */ /* 0x000fea0003800200 */
.L_x_3442:
[----:B-1-34-:R-:W-:Y:S01]  /*e080*/  IADD3 R2, PT, PT, R102, 0x60, RZ ;  /* 0x0000006066027810 */ /* 0x01afe20007ffe0ff */
        /* <DEDUP_REMOVED lines=25> */
.L_x_3446:
[----:B------:R-:W-:Y:S05]  /*e220*/  BSYNC.RECONVERGENT B0 ;  /* 0x0000000000007941 */ /* 0x000fea0003800200 */
.L_x_3445:
[----:B------:R-:W3:Y:S04]  /*e230*/  LD.E.64 R10, desc[UR4][R120.64+0x1c0] ;  /* 0x0001c004780a7980 */ /* 0x000ee8000c101b00 */
[----:B------:R-:W4:Y:S01]  /*e240*/  LD.E.64 R8, desc[UR4][R120.64+0x1b8] ;  /* 0x0001b80478087980 */ /* 0x000f22000c101b00 */
[----:B-1----:R-:W-:Y:S02]  /*e250*/  MOV R6, R168 ;  /* 0x000000a800067202 */ /* 0x002fe40000000f00 */
[----:B------:R-:W-:Y:S01]  /*e260*/  MOV R7, RZ ;  /* 0x000000ff00077202 */ /* 0x000fe20000000f00 */
[----:B------:R-:W2:Y:S04]  /*e270*/  LD.E R3, desc[UR4][R120.64+0xd8] ;  /* 0x0000d80478037980 */ /* 0x000ea8000c101900 */
[----:B------:R-:W0:Y:S01]  /*e280*/  LDGDEPBAR ;  /* 0x00000000000079af */ /* 0x000e220000000000 */
[----:B---3--:R-:W-:-:S04]  /*e290*/  IMAD.WIDE.U32 R6, R169, R10, R6 ;  /* 0x0000000aa9067225 */ /* 0x008fc800078e0006 */
[----:B------:R-:W-:Y:S01]  /*e2a0*/  IMAD R0, R11, R169, RZ ;  /* 0x000000a90b007224 */ /* 0x000fe200078e02ff */
[----:B----4-:R-:W-:-:S04]  /*e2b0*/  LEA R8, P0, R6, R8, 0x2 ;  /* 0x0000000806087211 */ /* 0x010fc800078010ff */
[----:B------:R-:W-:-:S04]  /*e2c0*/  IADD3 R0, PT, PT, R7, R0, RZ ;  /* 0x0000000007007210 */ /* 0x000fc80007ffe0ff */
[----:B------:R-:W-:-:S05]  /*e2d0*/  LEA.HI.X R9, R6, R9, R0, 0x2, P0 ;  /* 0x0000000906097211 */ /* 0x000fca00000f1400 */
[----:B------:R-:W3:Y:S01]  /*e2e0*/  LD.E R0, desc[UR4][R8.64] ;  /* 0x0000000408007980 */ /* 0x000ee2000c101900 */
[----:B--2---:R-:W3:Y:S01]  /*e2f0*/  MUFU.RCP R3, R3 ;  /* 0x0000000300037308 */ /* 0x004ee20000001000 */
[----:B------:R-:W-:-:S04]  /*e300*/  DEPBAR.LE SB0, 0x0 ;  /* 0x000080000000791a */ /* 0x000fc80000000000 */
[----:B------:R-:W-:Y:S01]  /*e310*/  BSSY.RECONVERGENT B0, `(.L_x_3447) ;  /* 0x000001e000007945 */ /* 0x000fe20003800200 */
[----:B------:R-:W-:Y:S01]  /*e320*/  BAR.SYNC.DEFER_BLOCKING 0x0 ;  /* 0x0000000000007b1d */ /* 0x000fe20000010000 */
[----:B---3--:R-:W-:-:S05]  /*e330*/  FMUL.FTZ R0, R0, R3 ;  /* 0x0000000300007220 */ /* 0x008fca0000410000 */
[----:B------:R-:W-:Y:S05]  /*e340*/  @P3 BRA `(.L_x_3448) ;  /* 0x00000000005c3947 */ /* 0x000fea0003800000 */
[-C--:B-----5:R-:W-:Y:S02]  /*e350*/  ISETP.GE.AND P1, PT, R118, R171.reuse, PT ;  /* 0x000000ab7600720c */ /* 0x0a0fe40003f26270 */
        /* <DEDUP_REMOVED lines=20> */
.L_x_3449:
[----:B------:R2:W-:Y:S01]  /*e4a0*/  STS.128 [R173+0xd000], RZ ;  /* 0x00d000ffad007388 */ /* 0x0005e20000000c00 */
[----:B------:R-:W-:Y:S05]  /*e4b0*/  BRA `(.L_x_3450) ;  /* 0x00000000000c7947 */ /* 0x000fea0003800000 */
.L_x_3448:
[----:B------:R1:W-:Y:S04]  /*e4c0*/  STS.128 [R173+0x9000], RZ ;  /* 0x009000ffad007388 */ /* 0x0003e80000000c00 */
[----:B------:R1:W-:Y:S04]  /*e4d0*/  STS.128 [R173+0xb000], RZ ;  /* 0x00b000ffad007388 */ /* 0x0003e80000000c00 */
[----:B------:R1:W-:Y:S02]  /*e4e0*/  STS.128 [R173+0xd000], RZ ;  /* 0x00d000ffad007388 */ /* 0x0003e40000000c00 */
.L_x_3450:
[----:B------:R-:W-:Y:S05]  /*e4f0*/  BSYNC.RECONVERGENT B0 ;  /* 0x0000000000007941 */ /* 0x000fea0003800200 */
.L_x_3447:
        /* <DEDUP_REMOVED lines=27> */
.L_x_3453:
[----:B------:R1:W-:Y:S02]  /*e6b0*/  STS.128 [R173+0xd800], RZ ;  /* 0x00d800ffad007388 */ /* 0x0003e40000000c00 */
.L_x_3452:
[----:B------:R-:W-:Y:S05]  /*e6c0*/  BSYNC.RECONVERGENT B0 ;  /* 0x0000000000007941 */ /* 0x000fea0003800200 */
.L_x_3451:
        /* <DEDUP_REMOVED lines=27> */
.L_x_3456:
[----:B------:R1:W-:Y:S02]  /*e880*/  STS.128 [R173+0xe000], RZ ;  /* 0x00e000ffad007388 */ /* 0x0003e40000000c00 */
.L_x_3455:
[----:B------:R-:W-:Y:S05]  /*e890*/  BSYNC.RECONVERGENT B0 ;  /* 0x0000000000007941 */ /* 0x000fea0003800200 */
.L_x_3454:
        /* <DEDUP_REMOVED lines=31> */
.L_x_3459:
[----:B------:R1:W-:Y:S02]  /*ea90*/  STS.128 [R173+0xe800], RZ ;  /* 0x00e800ffad007388 */ /* 0x0003e40000000c00 */
.L_x_3458:
[----:B------:R-:W-:Y:S05]  /*eaa0*/  BSYNC.RECONVERGENT B0 ;  /* 0x0000000000007941 */ /* 0x000fea0003800200 */
.L_x_3457:
[----:B------:R-:W2:Y:S01]  /*eab0*/  S2UR UR6, SR_CgaCtaId ;  /* 0x00000000000679c3 */ /* 0x000ea20000008800 */
[----:B------:R-:W-:Y:S01]  /*eac0*/  UMOV UR7, 0x400 ;  /* 0x0000040000077882 */ /* 0x000fe20000000000 */
[----:B------:R-:W0:Y:S01]  /*ead0*/  LDGDEPBAR ;  /* 0x00000000000079af */ /* 0x000e220000000000 */
[----:B------:R-:W-:Y:S01]  /*eae0*/  ISETP.NE.AND P6, PT, R49, 0x1, PT ;  /* 0x000000013100780c */ /* 0x000fe20003fc5270 */
[----:B------:R-:W-:Y:S01]  /*eaf0*/  BSSY.RECONVERGENT B1, `(.L_x_3460) ;  /* 0x000013a000017945 */ /* 0x000fe20003800200 */
        /* <DEDUP_REMOVED lines=9> */
[----:B-----5:R-:W4:Y:S04]  /*eb90*/  LDSM.16.M88.4 R24, [R155+0x3800] ;  /* 0x003800009b18783b */ /* 0x020f280000000200 */
[----:B------:R-:W1:Y:S04]  /*eba0*/  LDSM.16.M88.4 R16, [R155+0x3c00] ;  /* 0x003c00009b10783b */ /* 0x000e680000000200 */
[----:B------:R-:W1:Y:S04]  /*ebb0*/  LDSM.16.M88.4 R8, [R155+0x4000] ;  /* 0x004000009b08783b */ /* 0x000e680000000200 */
[----:B------:R-:W1:Y:S04]  /*ebc0*/  LDSM.16.M88.4 R112, [R155+0x4400] ;  /* 0x004400009b70783b */ /* 0x000e680000000200 */
[----:B------:R-:W1:Y:S04]  /*ebd0*/  LDSM.16.M88.4 R104, [R155+0x4800] ;  /* 0x004800009b68783b */ /* 0x000e680000000200 */
[----:B------:R-:W1:Y:S04]  /*ebe0*/  LDSM.16.M88.4 R56, [R155+0x4c00] ;  /* 0x004c00009b38783b */ /* 0x000e680000000200 */
        /* <DEDUP_REMOVED lines=11> */
[C---:B----4-:R-:W-:Y:S03]  /*eca0*/  HMMA.16816.F32.BF16 R28, R92.reuse, R24, RZ ;  /* 0x000000185c1c723c */ /* 0x050fe600000418ff */
        /* <DEDUP_REMOVED lines=19> */
[----:B------:R-:W3:Y:S07]  /*ede0*/  LDSM.16.M88.4 R52, [R153+0x4800] ;  /* 0x004800009934783b */ /* 0x000eee0000000200 */
[C---:B--2---:R-:W-:Y:S08]  /*edf0*/  HMMA.16816.F32.BF16 R36, R72.reuse, R64, R36 ;  /* 0x000000404824723c */ /* 0x044ff00000041824 */
[C---:B------:R-:W-:Y:S01]  /*ee00*/  HMMA.16816.F32.BF16 R32, R72.reuse, R66, R32 ;  /* 0x000000424820723c */ /* 0x040fe20000041820 */
[----:B------:R-:W2:Y:S07]  /*ee10*/  LDSM.16.M88.4 R64, [R156+0x1000] ;  /* 0x001000009c40783b */ /* 0x000eae0000000200 */
[C---:B------:R-:W-:Y:S08]  /*ee20*/  HMMA.16816.F32.BF16 R20, R72.reuse, R76, R20 ;  /* 0x0000004c4814723c */ /* 0x040ff00000041814 */
[C---:B------:R-:W-:Y:S01]  /*ee30*/  HMMA.16816.F32.BF16 R16, R72.reuse, R78, R16 ;  /* 0x0000004e4810723c */ /* 0x040fe20000041810 */
[----:B------:R-:W4:Y:S07]  /*ee40*/  LDSM.16.M88.4 R76, [R155+0x5400] ;  /* 0x005400009b4c783b */ /* 0x000f2e0000000200 */
        /* <DEDUP_REMOVED lines=16> */
[C---:B--2---:R-:W-:Y:S08]  /*ef50*/  HMMA.16816.F32.BF16 R44, R64.reuse, R68, R44 ;  /* 0x00000044402c723c */ /* 0x044ff0000004182c */
[C---:B------:R-:W-:Y:S01]  /*ef60*/  HMMA.16816.F32.BF16 R40, R64.reuse, R70, R40 ;  /* 0x000000464028723c */ /* 0x040fe20000041828 */
[----:B------:R-:W2:Y:S07]  /*ef70*/  LDSM.16.M88.4 R68, [R155+0x6c00] ;  /* 0x006c00009b44783b */ /* 0x000eae0000000200 */
[C---:B----4-:R-:W-:Y:S08]  /*ef80*/  HMMA.16816.F32.BF16 R36, R64.reuse, R76, R36 ;  /* 0x0000004c4024723c */ /* 0x050ff00000041824 */
[C---:B------:R-:W-:Y:S01]  /*ef90*/  HMMA.16816.F32.BF16 R32, R64.reuse, R78, R32 ;  /* 0x0000004e4020723c */ /* 0x040fe20000041820 */
[----:B------:R-:W-:Y:S07]  /*efa0*/  LDSM.16.M88.4 R76, [R2+0x1000] ;  /* 0x00100000024c783b */ /* 0x000fee0000000200 */
        /* <DEDUP_REMOVED lines=97> */
.L_x_3463:
        /* <DEDUP_REMOVED lines=17> */
[----:B------:R-:W-:-:S06]  /*f6d0*/  IMAD.HI.U32 R51, R53, R51, R52 ;  /* 0x0000003335337227 */ /* 0x000fcc00078e0034 */
        /* <DEDUP_REMOVED lines=12> */
[----:B------:R-:W2:Y:S01]  /*f7a0*/  LD.E.64 R52, desc[UR4][R120.64+0x38] ;  /* 0x0000380478347980 */ /* 0x000ea2000c101b00 */
        /* <DEDUP_REMOVED lines=30> */
.L_x_3464:
[----:B------:R-:W-:Y:S05]  /*f990*/  BSYNC.RECONVERGENT B0 ;  /* 0x0000000000007941 */ /* 0x000fea0003800200 */
.L_x_3462:
        /* <DEDUP_REMOVED lines=76> */
.L_x_3466:
[----:B------:R1:W-:Y:S02]  /*fe60*/  STS.128 [R173+0x8800], RZ ;  /* 0x008800ffad007388 */ /* 0x0003e40000000c00 */
.L_x_3467:
[----:B------:R-:W-:Y:S05]  /*fe70*/  BSYNC.RECONVERGENT B0 ;  /* 0x0000000000007941 */ /* 0x000fea0003800200 */
.L_x_3465:
[----:B------:R-:W0:Y:S02]  /*fe80*/  LDGDEPBAR ;  /* 0x00000000000079af */ /* 0x000e240000000000 */
.L_x_3461:
[----:B------:R-:W-:Y:S05]  /*fe90*/  BSYNC.RECONVERGENT B1 ;  /* 0x0000000000017941 */ /* 0x000fea0003800200 */
.L_x_3460:
[----:B--2---:R-:W-:Y:S01]  /*fea0*/  LOP3.LUT R50, R102, 0x7, RZ, 0xc0, !PT ;  /* 0x0000000766327812 */ /* 0x004fe200078ec0ff */
[----:B------:R-:W-:Y:S01]  /*feb0*/  IMAD R79, R63, 0x2, R174 ;  /* 0x000000023f4f7824 */ /* 0x000fe200078e02ae */
[----:B------:R-:W-:-:S03]  /*fec0*/  SHF.R.U32.HI R48, RZ, 0x1, R167 ;  /* 0x00000001ff307819 */ /* 0x000fc600000116a7 */
[C---:B------:R-:W-:Y:S01]  /*fed0*/  VIADD R7, R79.reuse, 0x9 ;  /* 0x000000094f077836 */ /* 0x040fe20000000000 */
[----:B------:R-:W-:Y:S01]  /*fee0*/  LOP3.LUT R3, R50, 0x1f0, R48, 0xf8, !PT ;  /* 0x000001f032037812 */ /* 0x000fe200078ef830 */
[C---:B------:R-:W-:Y:S01]  /*fef0*/  VIADD R51, R79.reuse, 0x8 ;  /* 0x000000084f337836 */ /* 0x040fe20000000000 */
[CC--:B------:R-:W-:Y:S01]  /*ff00*/  ISETP.GE.AND P1, PT, R79.reuse, R60.reuse, PT ;  /* 0x0000003c4f00720c */ /* 0x0c0fe20003f26270 */
[----:B------:R-:W-:Y:S01]  /*ff10*/  VIADD R73, R79, 0x18 ;  /* 0x000000184f497836 */ /* 0x000fe20000000000 */
[----:B------:R-:W-:Y:S01]  /*ff20*/  IADD3 R3, PT, PT, -R175, R3, R170 ;  /* 0x00000003af037210 */ /* 0x000fe20007ffe1aa */
[----:B------:R-:W-:Y:S01]  /*ff30*/  VIADD R4, R79, 0x20 ;  /* 0x000000204f047836 */ /* 0x000fe20000000000 */
[----:B------:R-:W-:Y:S01]  /*ff40*/  ISETP.GE.AND P5, PT, R51, R60, PT ;  /* 0x0000003c3300720c */ /* 0x000fe20003fa6270 */
[----:B------:R-:W-:Y:S02]  /*ff50*/  VIADD R54, R79, 0x1 ;  /* 0x000000014f367836 */ /* 0x000fe40000000000 */
[----:B------:R-:W-:-:S02]  /*ff60*/  IMAD.IADD R68, R3, 0x1, R60 ;  /* 0x0000000103447824 */ /* 0x000fc400078e023c */
[C---:B------:R-:W-:Y:S02]  /*ff70*/  VIADD R77, R79.reuse, 0x10 ;  /* 0x000000104f4d7836 */ /* 0x040fe40000000000 */
[C---:B------:R-:W-:Y:S02]  /*ff80*/  IMAD.IADD R74, R68.reuse, 0x1, -R7 ;  /* 0x00000001444a7824 */ /* 0x040fe400078e0a07 */
[C---:B------:R-:W-:Y:S02]  /*ff90*/  IMAD.IADD R3, R68.reuse, 0x1, -R51 ;  /* 0x0000000144037824 */ /* 0x040fe400078e0a33 */
[C---:B------:R-:W-:Y:S01]  /*ffa0*/  IMAD.IADD R71, R68.reuse, 0x1, -R54 ;  /* 0x0000000144477824 */ /* 0x040fe200078e0a36 */
[----:B------:R-:W-:Y:S01]  /*ffb0*/  IABS R74, R74 ;  /* 0x0000004a004a7213 */ /* 0x000fe20000000000 */
[C---:B------:R-:W-:Y:S01]  /*ffc0*/  VIADD R51, R79.reuse, 0x48 ;  /* 0x000000484f337836 */ /* 0x040fe20000000000 */
[----:B------:R-:W-:Y:S01]  /*ffd0*/  IABS R3, R3 ;  /* 0x0000000300037213 */ /* 0x000fe20000000000 */
[C---:B------:R-:W-:Y:S01]  /*ffe0*/  VIADD R6, R79.reuse, 0x19 ;  /* 0x000000194f067836 */ /* 0x040fe20000000000 */
[----:B------:R-:W-:Y:S01]  /*fff0*/  I2FP.F32.S32 R74, R74 ;  /* 0x0000004a004a7245 */ /* 0x000fe20000201400 */
[----:B------:R-:W-:Y:S01]  /*10000*/  VIADD R61, R79, 0x40 ;  /* 0x000000404f3d7836 */ /* 0x000fe20000000000 */
[----:B------:R-:W-:Y:S01]  /*10010*/  I2FP.F32.S32 R3, R3 ;  /* 0x0000000300037245 */ /* 0x000fe20000201400 */
[----:B------:R-:W-:Y:S01]  /*10020*/  IMAD.IADD R72, R68, 0x1, -R6 ;  /* 0x0000000144487824 */ /* 0x000fe200078e0a06 */
[----:B------:R-:W-:Y:S01]  /*10030*/  IABS R71, R71 ;  /* 0x0000004700477213 */ /* 0x000fe20000000000 */
[----:B------:R-:W-:Y:S01]  /*10040*/  FFMA.FTZ R74, -R0, R74, R41 ;  /* 0x0000004a004a7223 */ /* 0x000fe20000010129 */
[----:B------:R-:W-:-:S02]  /*10050*/  IMAD.IADD R41, R68, 0x1, -R73 ;  /* 0x0000000144297824 */ /* 0x000fc400078e0a49 */
[----:B------:R-:W-:Y:S01]  /*10060*/  FFMA.FTZ R78, -R0, R3, R40 ;  /* 0x00000003004e7223 */ /* 0x000fe20000010128 */
[----:B------:R-:W-:Y:S01]  /*10070*/  IMAD.IADD R3, R68, 0x1, -R4 ;  /* 0x0000000144037824 */ /* 0x000fe200078e0a04 */
[----:B------:R-:W-:Y:S01]  /*10080*/  I2FP.F32.S32 R71, R71 ;  /* 0x0000004700477245 */ /* 0x000fe20000201400 */
[C---:B------:R-:W-:Y:S01]  /*10090*/  VIADD R67, R79.reuse, 0x28 ;  /* 0x000000284f437836 */ /* 0x040fe20000000000 */
[----:B------:R-:W-:Y:S01]  /*100a0*/  IABS R41, R41 ;  /* 0x0000002900297213 */ /* 0x000fe20000000000 */
[C---:B------:R-:W-:Y:S01]  /*100b0*/  VIADD R65, R79.reuse, 0x29 ;  /* 0x000000294f417836 */ /* 0x040fe20000000000 */
[----:B------:R-:W-:Y:S01]  /*100c0*/  IABS R3, R3 ;  /* 0x0000000300037213 */ /* 0x000fe20000000000 */
[----:B------:R-:W-:Y:S01]  /*100d0*/  FFMA.FTZ R71, -R0, R71, R45 ;  /* 0x0000004700477223 */ /* 0x000fe2000001012d */
[----:B------:R-:W-:Y:S01]  /*100e0*/  I2FP.F32.S32 R41, R41 ;  /* 0x0000002900297245 */ /* 0x000fe20000201400 */
[----:B------:R-:W-:Y:S01]  /*100f0*/  IMAD.IADD R45, R68, 0x1, -R77 ;  /* 0x00000001442d7824 */ /* 0x000fe200078e0a4d */
[----:B------:R-:W-:Y:S01]  /*10100*/  I2FP.F32.S32 R3, R3 ;  /* 0x0000000300037245 */ /* 0x000fe20000201400 */
[C---:B---3--:R-:W-:Y:S01]  /*10110*/  VIADD R52, R79.reuse, 0x41 ;  /* 0x000000414f347836 */ /* 0x048fe20000000000 */
[----:B------:R-:W-:Y:S01]  /*10120*/  IABS R72, R72 ;  /* 0x0000004800487213 */ /* 0x000fe20000000000 */
[----:B------:R-:W-:Y:S01]  /*10130*/  FFMA.FTZ R76, -R0, R41, R32 ;  /* 0x00000029004c7223 */ /* 0x000fe20000010120 */
[----:B------:R-:W-:-:S02]  /*10140*/  VIADD R32, R79, 0x30 ;  /* 0x000000304f207836 */ /* 0x000fc40000000000 */
[----:B------:R-:W-:Y:S01]  /*10150*/  FFMA.FTZ R64, -R0, R3, R28 ;  /* 0x0000000300407223 */ /* 0x000fe2000001011c */
[C---:B------:R-:W-:Y:S01]  /*10160*/  VIADD R28, R79.reuse, 0x31 ;  /* 0x000000314f1c7836 */ /* 0x040fe20000000000 */
[----:B------:R-:W-:Y:S01]  /*10170*/  IABS R45, R45 ;  /* 0x0000002d002d7213 */ /* 0x000fe20000000000 */
[C---:B------:R-:W-:Y:S01]  /*10180*/  IMAD.IADD R3, R68.reuse, 0x1, -R32 ;  /* 0x0000000144037824 */ /* 0x040fe200078e0a20 */
[----:B------:R-:W-:Y:S01]  /*10190*/  I2FP.F32.S32 R72, R72 ;  /* 0x0000004800487245 */ /* 0x000fe20000201400 */
[----:B------:R-:W-:Y:S01]  /*101a0*/  IMAD.IADD R40, R68, 0x1, -R28 ;  /* 0x0000000144287824 */ /* 0x000fe200078e0a1c */
[----:B------:R-:W-:Y:S01]  /*101b0*/  I2FP.F32.S32 R45, R45 ;  /* 0x0000002d002d7245 */ /* 0x000fe20000201400 */
[C---:B------:R-:W-:Y:S01]  /*101c0*/  VIADD R58, R79.reuse, 0x49 ;  /* 0x000000494f3a7836 */ /* 0x040fe20000000000 */
[----:B------:R-:W-:Y:S01]  /*101d0*/  IABS R3, R3 ;  /* 0x0000000300037213 */ /* 0x000fe20000000000 */
[C---:B------:R-:W-:Y:S01]  /*101e0*/  VIADD R69, R79.reuse, 0x21 ;  /* 0x000000214f457836 */ /* 0x040fe20000000000 */
[----:B------:R-:W-:Y:S01]  /*101f0*/  IABS R40, R40 ;  /* 0x0000002800287213 */ /* 0x000fe20000000000 */
[C---:B------:R-:W-:Y:S01]  /*10200*/  FFMA.FTZ R70, -R0.reuse, R45, R36 ;  /* 0x0000002d00467223 */ /* 0x040fe20000010124 */
        /* <DEDUP_REMOVED lines=8> */
[C---:B------:R-:W-:Y:S01]  /*10290*/  IMAD.IADD R21, R68.reuse, 0x1, -R61 ;  /* 0x0000000144157824 */ /* 0x040fe200078e0a3d */
[----:B------:R-:W-:Y:S01]  /*102a0*/  IABS R33, R33 ;  /* 0x0000002100217213 */ /* 0x000fe20000000000 */
[C---:B------:R-:W-:Y:S01]  /*102b0*/  IMAD.IADD R214, R68.reuse, 0x1, -R65 ;  /* 0x0000000144d67824 */ /* 0x040fe200078e0a41 */
[----:B------:R-:W-:Y:S01]  /*102c0*/  IABS R3, R3 ;  /* 0x0000000300037213 */ /* 0x000fe20000000000 */
[C---:B------:R-:W-:Y:S01]  /*102d0*/  IMAD.IADD R198, R68.reuse, 0x1, -R52 ;  /* 0x0000000144c67824 */ /* 0x040fe200078e0a34 */
[----:B------:R-:W-:Y:S01]  /*102e0*/  IABS R21, R21 ;  /* 0x0000001500157213 */ /* 0x000fe20000000000 */
[C---:B------:R-:W-:Y:S01]  /*102f0*/  IMAD.IADD R194, R68.reuse, 0x1, -R58 ;  /* 0x0000000144c27824 */ /* 0x040fe200078e0a3a */
[----:B------:R-:W-:Y:S01]  /*10300*/  I2FP.F32.S32 R3, R3 ;  /* 0x0000000300037245 */ /* 0x000fe20000201400 */
[----:B------:R-:W-:Y:S01]  /*10310*/  IMAD.IADD R212, R68, 0x1, -R69 ;  /* 0x0000000144d47824 */ /* 0x000fe200078e0a45 */
[----:B------:R-:W-:Y:S01]  /*10320*/  I2FP.F32.S32 R21, R21 ;  /* 0x0000001500157245 */ /* 0x000fe20000201400 */
[C---:B------:R-:W-:Y:S01]  /*10330*/  VIADD R75, R79.reuse, 0x11 ;  /* 0x000000114f4b7836 */ /* 0x040fe20000000000 */
[----:B------:R-:W-:Y:S01]  /*10340*/  IABS R214, R214 ;  /* 0x000000d600d67213 */ /* 0x000fe20000000000 */
[----:B------:R-:W-:Y:S01]  /*10350*/  FFMA.FTZ R184, -R0, R3, R8 ;  /* 0x0000000300b87223 */ /* 0x000fe20000010108 */
[----:B------:R-:W-:Y:S01]  /*10360*/  IMAD.IADD R3, R68, 0x1, -R45 ;  /* 0x0000000144037824 */ /* 0x000fe200078e0a2d */
[----:B------:R-:W-:Y:S01]  /*10370*/  IABS R198, R198 ;  /* 0x000000c600c67213 */ /* 0x000fe20000000000 */
[C---:B------:R-:W-:Y:S01]  /*10380*/  FFMA.FTZ R188, -R0.reuse, R21, R12 ;  /* 0x0000001500bc7223 */ /* 0x040fe2000001010c */
        /* <DEDUP_REMOVED lines=9> */
[C---:B------:R-:W-:Y:S01]  /*10420*/  VIADD R56, R79.reuse, 0x51 ;  /* 0x000000514f387836 */ /* 0x040fe20000000000 */
[----:B------:R-:W-:Y:S01]  /*10430*/  I2FP.F32.S32 R214, R214 ;  /* 0x000000d600d67245 */ /* 0x000fe20000201400 */
[----:B------:R-:W-:Y:S01]  /*10440*/  FFMA.FTZ R112, -R0, R3, R112 ;  /* 0x0000000300707223 */ /* 0x000fe20000010170 */
[----:B------:R-:W-:Y:S01]  /*10450*/  I2FP.F32.S32 R198, R198 ;  /* 0x000000c600c67245 */ /* 0x000fe20000201400 */
[----:B------:R-:W-:Y:S01]  /*10460*/  VIADD R55, R79, 0x60 ;  /* 0x000000604f377836 */ /* 0x000fe20000000000 */
[----:B------:R-:W-:Y:S01]  /*10470*/  I2FP.F32.S32 R194, R194 ;  /* 0x000000c200c27245 */ /* 0x000fe20000201400 */
[----:B------:R-:W-:Y:S01]  /*10480*/  IMAD.IADD R3, R68, 0x1, -R21 ;  /* 0x0000000144037824 */ /* 0x000fe200078e0a15 */
[----:B------:R-:W-:Y:S01]  /*10490*/  I2FP.F32.S32 R212, R212 ;  /* 0x000000d400d47245 */ /* 0x000fe20000201400 */
[C---:B------:R-:W-:Y:S01]  /*104a0*/  FFMA.FTZ R36, -R0.reuse, R33, R24 ;  /* 0x0000002100247223 */ /* 0x040fe20000010118 */
[C---:B------:R-:W-:Y:S01]  /*104b0*/  FFMA.FTZ R214, -R0.reuse, R214, R25 ;  /* 0x000000d600d67223 */ /* 0x040fe20000010119 */
[C---:B------:R-:W-:Y:S01]  /*104c0*/  FFMA.FTZ R198, -R0.reuse, R198, R13 ;  /* 0x000000c600c67223 */ /* 0x040fe2000001010d */
[----:B------:R-:W-:Y:S01]  /*104d0*/  FFMA.FTZ R194, -R0, R194, R9 ;  /* 0x000000c200c27223 */ /* 0x000fe20000010109 */
[----:B------:R-:W-:-:S02]  /*104e0*/  IMAD.IADD R2, R68, 0x1, -R75 ;  /* 0x0000000144027824 */ /* 0x000fc400078e0a4b */
        /* <DEDUP_REMOVED lines=15> */
[----:B------:R-:W-:Y:S01]  /*105e0*/  IMAD.IADD R20, R68, 0x1, -R29 ;  /* 0x0000000144147824 */ /* 0x000fe200078e0a1d */
[----:B------:R-:W-:Y:S01]  /*105f0*/  I2FP.F32.S32 R3, R3 ;  /* 0x0000000300037245 */ /* 0x000fe20000201400 */
[----:B------:R-:W-:Y:S01]  /*10600*/  VIADD R33, R79, 0x71 ;  /* 0x000000714f217836 */ /* 0x000fe20000000000 */
[----:B------:R-:W-:-:S02]  /*10610*/  I2FP.F32.S32 R2, R2 ;  /* 0x0000000200027245 */ /* 0x000fc40000201400 */
[----:B------:R-:W-:Y:S01]  /*10620*/  I2FP.F32.S32 R25, R25 ;  /* 0x0000001900197245 */ /* 0x000fe20000201400 */
[----:B------:R-:W-:Y:S01]  /*10630*/  FFMA.FTZ R104, -R0, R3, R104 ;  /* 0x0000000300687223 */ /* 0x000fe20000010168 */
[----:B------:R-:W-:Y:S01]  /*10640*/  I2FP.F32.S32 R24, R24 ;  /* 0x0000001800187245 */ /* 0x000fe20000201400 */
[----:B------:R-:W-:Y:S01]  /*10650*/  VIADD R3, R68, 0x8 ;  /* 0x0000000844037836 */ /* 0x000fe20000000000 */
[----:B------:R-:W-:Y:S01]  /*10660*/  I2FP.F32.S32 R13, R13 ;  /* 0x0000000d000d7245 */ /* 0x000fe20000201400 */
[C---:B------:R-:W-:Y:S01]  /*10670*/  FFMA.FTZ R2, -R0.reuse, R2, R37 ;  /* 0x0000000200027223 */ /* 0x040fe20000010125 */
[----:B------:R-:W-:Y:S01]  /*10680*/  I2FP.F32.S32 R12, R12 ;  /* 0x0000000c000c7245 */ /* 0x000fe20000201400 */
[C---:B------:R-:W-:Y:S01]  /*10690*/  FFMA.FTZ R204, -R0.reuse, R25, R16 ;  /* 0x0000001900cc7223 */ /* 0x040fe20000010110 */
[----:B------:R-:W-:Y:S01]  /*106a0*/  I2FP.F32.S32 R9, R9 ;  /* 0x0000000900097245 */ /* 0x000fe20000201400 */
[C---:B------:R-:W-:Y:S01]  /*106b0*/  FFMA.FTZ R24, -R0.reuse, R24, R17 ;  /* 0x0000001800187223 */ /* 0x040fe20000010111 */
[----:B------:R-:W-:Y:S01]  /*106c0*/  IABS R20, R20 ;  /* 0x0000001400147213 */ /* 0x000fe20000000000 */
[C---:B------:R-:W-:Y:S01]  /*106d0*/  FFMA.FTZ R124, -R0.reuse, R13, R124 ;  /* 0x0000000d007c7223 */ /* 0x040fe2000001017c */
[C---:B------:R-:W-:Y:S01]  /*106e0*/  FFMA.FTZ R125, -R0.reuse, R12, R125 ;  /* 0x0000000c007d7223 */ /* 0x040fe2000001017d */
[----:B------:R-:W-:Y:S01]  /*106f0*/  FFMA.FTZ R108, -R0, R9, R108 ;  /* 0x00000009006c7223 */ /* 0x000fe2000001016c */
[----:B------:R-:W-:-:S02]  /*10700*/  VIADD R37, R79, 0x59 ;  /* 0x000000594f257836 */ /* 0x000fc40000000000 */
[C---:B------:R-:W-:Y:S02]  /*10710*/  VIADD R17, R79.reuse, 0x69 ;  /* 0x000000694f117836 */ /* 0x040fe40000000000 */
[C---:B------:R-:W-:Y:S02]  /*10720*/  VIADD R13, R79.reuse, 0x70 ;  /* 0x000000704f0d7836 */ /* 0x040fe40000000000 */
[----:B------:R-:W-:Y:S02]  /*10730*/  VIADD R9, R79, 0x79 ;  /* 0x000000794f097836 */ /* 0x000fe40000000000 */
[C-C-:B------:R-:W-:Y:S02]  /*10740*/  IMAD.IADD R25, R68.reuse, 0x1, -R79.reuse ;  /* 0x0000000144197824 */ /* 0x140fe400078e0a4f */
[C---:B------:R-:W-:Y:S02]  /*10750*/  IMAD.IADD R12, R3.reuse, 0x1, -R79 ;  /* 0x00000001030c7824 */ /* 0x040fe400078e0a4f */
[----:B------:R-:W-:Y:S01]  /*10760*/  IMAD.MOV.U32 R79, RZ, RZ, R20 ;  /* 0x000000ffff4f7224 */ /* 0x000fe200078e0014 */
[----:B------:R-:W-:Y:S01]  /*10770*/  IABS R25, R25 ;  /* 0x0000001900197213 */ /* 0x000fe20000000000 */
[----:B------:R-:W2:Y:S01]  /*10780*/  LD.E R20, desc[UR4][R120.64+0xdc] ;  /* 0x0000dc0478147980 */ /* 0x000ea2000c101900 */
[----:B------:R-:W-:Y:S01]  /*10790*/  IMAD.IADD R8, R68, 0x1, -R37 ;  /* 0x0000000144087824 */ /* 0x000fe200078e0a25 */
[----:B------:R-:W-:Y:S01]  /*107a0*/  ISETP.GE.AND P0, PT, R54, R60, PT ;  /* 0x0000003c3600720c */ /* 0x000fe20003f06270 */
[C---:B------:R-:W-:Y:S01]  /*107b0*/  IMAD.IADD R16, R68.reuse, 0x1, -R33 ;  /* 0x0000000144107824 */ /* 0x040fe200078e0a21 */
[----:B------:R-:W-:Y:S01]  /*107c0*/  I2FP.F32.S32 R25, R25 ;  /* 0x0000001900197245 */ /* 0x000fe20000201400 */
[C---:B------:R-:W-:Y:S01]  /*107d0*/  IMAD.IADD R66, R68.reuse, 0x1, -R17 ;  /* 0x0000000144427824 */ /* 0x040fe200078e0a11 */
[----:B------:R-:W-:Y:S01]  /*107e0*/  IABS R8, R8 ;  /* 0x0000000800087213 */ /* 0x000fe20000000000 */
[----:B------:R-:W-:Y:S01]  /*107f0*/  IMAD.IADD R41, R68, 0x1, -R13 ;  /* 0x0000000144297824 */ /* 0x000fe200078e0a0d */
[----:B------:R-:W-:Y:S01]  /*10800*/  IABS R16, R16 ;  /* 0x0000001000107213 */ /* 0x000fe20000000000 */
[----:B------:R-:W-:Y:S01]  /*10810*/  IMAD.IADD R54, R3, 0x1, -R54 ;  /* 0x0000000103367824 */ /* 0x000fe200078e0a36 */
[----:B------:R-:W-:Y:S01]  /*10820*/  I2FP.F32.S32 R8, R8 ;  /* 0x0000000800087245 */ /* 0x000fe20000201400 */
[CC--:B------:R-:W-:Y:S01]  /*10830*/  FFMA.FTZ R40, -R0.reuse, R25.reuse, R44 ;  /* 0x0000001900287223 */ /* 0x0c0fe2000001012c */
[----:B------:R-:W-:Y:S01]  /*10840*/  I2FP.F32.S32 R16, R16 ;  /* 0x0000001000107245 */ /* 0x000fe20000201400 */
[C---:B------:R-:W-:Y:S01]  /*10850*/  FFMA.FTZ R42, -R0.reuse, R25, R42 ;  /* 0x00000019002a7223 */ /* 0x040fe2000001012a */
[----:B------:R-:W-:Y:S01]  /*10860*/  ISETP.GE.AND P4, PT, R7, R60, PT ;  /* 0x0000003c0700720c */ /* 0x000fe20003f86270 */
[----:B------:R-:W-:Y:S01]  /*10870*/  FFMA.FTZ R113, -R0, R8, R113 ;  /* 0x0000000800717223 */ /* 0x000fe20000010171 */
[----:B------:R-:W-:-:S02]  /*10880*/  IMAD.IADD R8, R68, 0x1, -R53 ;  /* 0x0000000144087824 */ /* 0x000fc400078e0a35 */
[----:B------:R-:W-:Y:S01]  /*10890*/  FFMA.FTZ R97, -R0, R16, R97 ;  /* 0x0000001000617223 */ /* 0x000fe20000010161 */
[----:B------:R-:W-:Y:S02]  /*108a0*/  IABS R12, R12 ;  /* 0x0000000c000c7213 */ /* 0x000fe40000000000 */
[----:B------:R-:W-:Y:S02]  /*108b0*/  FSEL R78, R78, -INF , !P5 ;  /* 0xff8000004e4e7808 */ /* 0x000fe40006800000 */
[----:B------:R-:W-:Y:S01]  /*108c0*/  IABS R8, R8 ;  /* 0x0000000800087213 */ /* 0x000fe20000000000 */
[C---:B------:R-:W-:Y:S01]  /*108d0*/  IMAD.IADD R16, R3.reuse, 0x1, -R7 ;  /* 0x0000000103107824 */ /* 0x040fe200078e0a07 */
[----:B------:R-:W-:Y:S02]  /*108e0*/  I2FP.F32.S32 R81, R12 ;  /* 0x0000000c00517245 */ /* 0x000fe40000201400 */
[----:B------:R-:W-:Y:S01]  /*108f0*/  I2FP.F32.S32 R8, R8 ;  /* 0x0000000800087245 */ /* 0x000fe20000201400 */
[----:B------:R-:W-:Y:S01]  /*10900*/  IMAD.IADD R25, R3, 0x1, -R73 ;  /* 0x0000000103197824 */ /* 0x000fe200078e0a49 */
[----:B------:R-:W-:Y:S01]  /*10910*/  IABS R7, R54 ;  /* 0x0000003600077213 */ /* 0x000fe20000000000 */
[C---:B------:R-:W-:Y:S01]  /*10920*/  FFMA.FTZ R46, -R0.reuse, R81, R46 ;  /* 0x00000051002e7223 */ /* 0x040fe2000001012e */
[----:B------:R-:W-:Y:S01]  /*10930*/  ISETP.GE.AND P3, PT, R77, R60, PT ;  /* 0x0000003c4d00720c */ /* 0x000fe20003f66270 */
[----:B------:R-:W-:Y:S01]  /*10940*/  FFMA.FTZ R109, -R0, R8, R109 ;  /* 0x00000008006d7223 */ /* 0x000fe2000001016d */
[----:B------:R-:W-:Y:S01]  /*10950*/  IMAD.IADD R8, R68, 0x1, -R9 ;  /* 0x0000000144087824 */ /* 0x000fe200078e0a09 */
[----:B------:R-:W-:-:S02]  /*10960*/  ISETP.GE.AND P2, PT, R75, R60, PT ;  /* 0x0000003c4b00720c */ /* 0x000fc40003f46270 */
[----:B------:R-:W-:Y:S02]  /*10970*/  IABS R66, R66 ;  /* 0x0000004200427213 */ /* 0x000fe40000000000 */
[----:B------:R-:W-:Y:S02]  /*10980*/  IABS R8, R8 ;  /* 0x0000000800087213 */ /* 0x000fe40000000000 */
[----:B------:R-:W-:Y:S02]  /*10990*/  IABS R25, R25 ;  /* 0x0000001900197213 */ /* 0x000fe40000000000 */
[----:B------:R-:W-:Y:S02]  /*109a0*/  I2FP.F32.S32 R8, R8 ;  /* 0x0000000800087245 */ /* 0x000fe40000201400 */
[----:B------:R-:W-:Y:S02]  /*109b0*/  I2FP.F32.S32 R7, R7 ;  /* 0x0000000700077245 */ /* 0x000fe40000201400 */
[----:B------:R-:W-:Y:S01]  /*109c0*/  IABS R16, R16 ;  /* 0x0000001000107213 */ /* 0x000fe20000000000 */
[----:B------:R-:W-:Y:S01]  /*109d0*/  FFMA.FTZ R93, -R0, R8, R93 ;  /* 0x00000008005d7223 */ /* 0x000fe2000001015d */
[C---:B------:R-:W-:Y:S01]  /*109e0*/  IMAD.IADD R8, R3.reuse, 0x1, -R75 ;  /* 0x0000000103087824 */ /* 0x040fe200078e0a4b */
[----:B------:R-:W-:Y:S01]  /*109f0*/  FSEL R54, R42, -INF , !P5 ;  /* 0xff8000002a367808 */ /* 0x000fe20006800000 */
[----:B------:R-:W-:Y:S01]  /*10a00*/  IMAD.IADD R77, R3, 0x1, -R77 ;  /* 0x00000001034d7824 */ /* 0x000fe200078e0a4d */
[----:B------:R-:W-:-:S02]  /*10a10*/  FSEL R40, R40, -INF , !P1 ;  /* 0xff80000028287808 */ /* 0x000fc40004800000 */
[----:B------:R-:W-:Y:S02]  /*10a20*/  IABS R8, R8 ;  /* 0x0000000800087213 */ /* 0x000fe40000000000 */
[----:B------:R-:W-:Y:S02]  /*10a30*/  FSEL R68, R46, -INF , !P1 ;  /* 0xff8000002e447808 */ /* 0x000fe40004800000 */
[----:B------:R-:W-:Y:S02]  /*10a40*/  I2FP.F32.S32 R8, R8 ;  /* 0x0000000800087245 */ /* 0x000fe40000201400 */
[----:B------:R-:W-:Y:S02]  /*10a50*/  FSEL R2, R2, -INF , !P2 ;  /* 0xff80000002027808 */ /* 0x000fe40005000000 */
[----:B------:R-:W-:Y:S01]  /*10a60*/  FSEL R70, R70, -INF , !P3 ;  /* 0xff80000046467808 */ /* 0x000fe20005800000 */
[C---:B------:R-:W-:Y:S01]  /*10a70*/  FFMA.FTZ R8, -R0.reuse, R8, R39 ;  /* 0x0000000800087223 */ /* 0x040fe20000010127 */
[----:B------:R-:W-:Y:S01]  /*10a80*/  IMAD.IADD R39, R3, 0x1, -R67 ;  /* 0x0000000103277824 */ /* 0x000fe200078e0a43 */
[----:B------:R-:W-:Y:S01]  /*10a90*/  I2FP.F32.S32 R25, R25 ;  /* 0x0000001900197245 */ /* 0x000fe20000201400 */
[----:B------:R-:W-:Y:S01]  /*10aa0*/  FFMA.FTZ R7, -R0, R7, R47 ;  /* 0x0000000700077223 */ /* 0x000fe2000001012f */
[----:B------:R-:W-:-:S02]  /*10ab0*/  I2FP.F32.S32 R16, R16 ;  /* 0x0000001000107245 */ /* 0x000fc40000201400 */
[----:B------:R-:W-:Y:S01]  /*10ac0*/  IABS R39, R39 ;  /* 0x0000002700277213 */ /* 0x000fe20000000000 */
[----:B------:R-:W-:Y:S02]  /*10ad0*/  IMAD.IADD R42, R3, 0x1, -R6 ;  /* 0x00000001032a7824 */ /* 0x000fe400078e0a06 */
[----:B------:R-:W-:Y:S01]  /*10ae0*/  FFMA.FTZ R34, -R0, R25, R34 ;  /* 0x0000001900227223 */ /* 0x000fe20000010122 */
[----:B------:R-:W-:Y:S02]  /*10af0*/  FSEL R74, R74, -INF , !P4 ;  /* 0xff8000004a4a7808 */ /* 0x000fe40006000000 */
[----:B------:R-:W-:Y:S01]  /*10b00*/  I2FP.F32.S32 R39, R39 ;  /* 0x0000002700277245 */ /* 0x000fe20000201400 */
[C---:B------:R-:W-:Y:S01]  /*10b10*/  FFMA.FTZ R16, -R0.reuse, R16, R43 ;  /* 0x0000001000107223 */ /* 0x040fe2000001012b */
[----:B------:R-:W-:Y:S01]  /*10b20*/  FSEL R25, R71, -INF , !P0 ;  /* 0xff80000047197808 */ /* 0x000fe20004000000 */
[----:B------:R-:W-:Y:S01]  /*10b30*/  IMAD.IADD R43, R3, 0x1, -R4 ;  /* 0x00000001032b7824 */ /* 0x000fe200078e0a04 */
[----:B------:R-:W-:Y:S01]  /*10b40*/  FSEL R7, R7, -INF , !P0 ;  /* 0xff80000007077808 */ /* 0x000fe20004000000 */
[----:B------:R-:W-:Y:S01]  /*10b50*/  FFMA.FTZ R26, -R0, R39, R26 ;  /* 0x00000027001a7223 */ /* 0x000fe2000001011a */
[-C--:B------:R-:W-:Y:S01]  /*10b60*/  ISETP.GE.AND P0, PT, R6, R60.reuse, PT ;  /* 0x0000003c0600720c */ /* 0x080fe20003f06270 */
[C---:B------:R-:W-:Y:S01]  /*10b70*/  IMAD.IADD R6, R3.reuse, 0x1, -R65 ;  /* 0x0000000103067824 */ /* 0x040fe200078e0a41 */
[----:B------:R-:W-:Y:S01]  /*10b80*/  ISETP.GE.AND P5, PT, R4, R60, PT ;  /* 0x0000003c0400720c */ /* 0x000fe20003fa6270 */
[----:B------:R-:W-:Y:S01]  /*10b90*/  IMAD.IADD R39, R3, 0x1, -R32 ;  /* 0x0000000103277824 */ /* 0x000fe200078e0a20 */
[----:B------:R-:W-:-:S02]  /*10ba0*/  IABS R4, R42 ;  /* 0x0000002a00047213 */ /* 0x000fc40000000000 */
[----:B------:R-:W-:Y:S02]  /*10bb0*/  IABS R6, R6 ;  /* 0x0000000600067213 */ /* 0x000fe40000000000 */
[----:B------:R-:W-:Y:S02]  /*10bc0*/  I2FP.F32.S32 R4, R4 ;  /* 0x0000000400047245 */ /* 0x000fe40000201400 */
[----:B------:R-:W-:Y:S02]  /*10bd0*/  IABS R39, R39 ;  /* 0x0000002700277213 */ /* 0x000fe40000000000 */
[----:B------:R-:W-:Y:S01]  /*10be0*/  I2FP.F32.S32 R6, R6 ;  /* 0x0000000600067245 */ /* 0x000fe20000201400 */
[----:B------:R-:W-:Y:S01]  /*10bf0*/  FFMA.FTZ R4, -R0, R4, R35 ;  /* 0x0000000400047223 */ /* 0x000fe20000010123 */
[----:B------:R-:W-:Y:S02]  /*10c00*/  ISETP.GE.AND P1, PT, R73, R60, PT ;  /* 0x0000003c4900720c */ /* 0x000fe40003f26270 */
[----:B------:R-:W-:-:S02]  /*10c10*/  I2FP.F32.S32 R39, R39 ;  /* 0x0000002700277245 */ /* 0x000fc40000201400 */
[----:B------:R-:W-:Y:S01]  /*10c20*/  IABS R73, R77 ;  /* 0x0000004d00497213 */ /* 0x000fe20000000000 */
[----:B------:R-:W-:Y:S01]  /*10c30*/  FFMA.FTZ R27, -R0, R6, R27 ;  /* 0x00000006001b7223 */ /* 0x000fe2000001011b */
[----:B------:R-:W-:Y:S01]  /*10c40*/  FSEL R72, R72, -INF , !P0 ;  /* 0xff80000048487808 */ /* 0x000fe20004000000 */
[----:B------:R-:W-:Y:S01]  /*10c50*/  FFMA.FTZ R22, -R0, R39, R22 ;  /* 0x0000002700167223 */ /* 0x000fe20000010116 */
[----:B------:R-:W-:Y:S02]  /*10c60*/  FSEL R4, R4, -INF , !P0 ;  /* 0xff80000004047808 */ /* 0x000fe40004000000 */
[----:B------:R-:W-:Y:S02]  /*10c70*/  I2FP.F32.S32 R73, R73 ;  /* 0x0000004900497245 */ /* 0x000fe40000201400 */
[----:B------:R-:W-:Y:S02]  /*10c80*/  FSEL R76, R76, -INF , !P1 ;  /* 0xff8000004c4c7808 */ /* 0x000fe40004800000 */
[----:B------:R-:W-:-:S02]  /*10c90*/  FSEL R6, R34, -INF , !P1 ;  /* 0xff80000022067808 */ /* 0x000fc40004800000 */
[-C--:B------:R-:W-:Y:S01]  /*10ca0*/  ISETP.GE.AND P0, PT, R28, R60.reuse, PT ;  /* 0x0000003c1c00720c */ /* 0x080fe20003f06270 */
[----:B------:R-:W-:Y:S01]  /*10cb0*/  IMAD.IADD R28, R3, 0x1, -R28 ;  /* 0x00000001031c7824 */ /* 0x000fe200078e0a1c */
[----:B------:R-:W-:Y:S02]  /*10cc0*/  FSEL R8, R8, -INF , !P2 ;  /* 0xff80000008087808 */ /* 0x000fe40005000000 */
[-C--:B------:R-:W-:Y:S02]  /*10cd0*/  ISETP.GE.AND P1, PT, R32, R60.reuse, PT ;  /* 0x0000003c2000720c */ /* 0x080fe40003f26270 */
[----:B------:R-:W-:Y:S01]  /*10ce0*/  ISETP.GE.AND P2, PT, R65, R60, PT ;  /* 0x0000003c4100720c */ /* 0x000fe20003f46270 */
[----:B------:R-:W-:Y:S01]  /*10cf0*/  FFMA.FTZ R12, -R0, R73, R38 ;  /* 0x00000049000c7223 */ /* 0x000fe20000010126 */
[----:B------:R-:W-:Y:S02]  /*10d00*/  IABS R43, R43 ;  /* 0x0000002b002b7213 */ /* 0x000fe40000000000 */
[----:B------:R-:W-:Y:S01]  /*10d10*/  FSEL R202, R22, -INF , !P1 ;  /* 0xff80000016ca7808 */ /* 0x000fe20004800000 */
[----:B------:R-:W-:Y:S01]  /*10d20*/  IMAD.IADD R22, R3, 0x1, -R58 ;  /* 0x0000000103167824 */ /* 0x000fe200078e0a3a */
[----:B------:R-:W-:-:S02]  /*10d30*/  IABS R28, R28 ;  /* 0x0000001c001c7213 */ /* 0x000fc40000000000 */
[----:B------:R-:W-:Y:S01]  /*10d40*/  FSEL R32, R27, -INF , !P2 ;  /* 0xff8000001b207808 */ /* 0x000fe20005000000 */
[C---:B------:R-:W-:Y:S01]  /*10d50*/  IMAD.IADD R27, R3.reuse, 0x1, -R52 ;  /* 0x00000001031b7824 */ /* 0x040fe200078e0a34 */
[----:B------:R-:W-:Y:S01]  /*10d60*/  I2FP.F32.S32 R43, R43 ;  /* 0x0000002b002b7245 */ /* 0x000fe20000201400 */
[----:B------:R-:W-:Y:S01]  /*10d70*/  IMAD.IADD R38, R3, 0x1, -R69 ;  /* 0x0000000103267824 */ /* 0x000fe200078e0a45 */
[----:B------:R-:W-:Y:S02]  /*10d80*/  FSEL R12, R12, -INF , !P3 ;  /* 0xff8000000c0c7808 */ /* 0x000fe40005800000 */
[----:B------:R-:W-:Y:S02]  /*10d90*/  I2FP.F32.S32 R28, R28 ;  /* 0x0000001c001c7245 */ /* 0x000fe40000201400 */
[----:B------:R-:W-:Y:S02]  /*10da0*/  ISETP.GE.AND P3, PT, R67, R60, PT ;  /* 0x0000003c4300720c */ /* 0x000fe40003f66270 */
[----:B------:R-:W-:-:S02]  /*10db0*/  IABS R22, R22 ;  /* 0x0000001600167213 */ /* 0x000fc40000000000 */
[----:B------:R-:W-:Y:S01]  /*10dc0*/  IABS R27, R27 ;  /* 0x0000001b001b7213 */ /* 0x000fe20000000000 */
[C---:B------:R-:W-:Y:S01]  /*10dd0*/  FFMA.FTZ R30, -R0.reuse, R43, R30 ;  /* 0x0000002b001e7223 */ /* 0x040fe2000001011e */
[----:B------:R-:W-:Y:S01]  /*10de0*/  IABS R38, R38 ;  /* 0x0000002600267213 */ /* 0x000fe20000000000 */
[----:B------:R-:W-:Y:S01]  /*10df0*/  FFMA.FTZ R23, -R0, R28, R23 ;  /* 0x0000001c00177223 */ /* 0x000fe20000010117 */
[----:B------:R-:W-:Y:S01]  /*10e00*/  FSEL R34, R26, -INF , !P3 ;  /* 0xff8000001a227808 */ /* 0x000fe20005800000 */
[----:B------:R-:W-:Y:S01]  /*10e10*/  IMAD.IADD R26, R3, 0x1, -R62 ;  /* 0x00000001031a7824 */ /* 0x000fe200078e0a3e */
[----:B------:R-:W-:Y:S02]  /*10e20*/  I2FP.F32.S32 R22, R22 ;  /* 0x0000001600167245 */ /* 0x000fe40000201400 */
[----:B------:R-:W-:Y:S02]  /*10e30*/  I2FP.F32.S32 R27, R27 ;  /* 0x0000001b001b7245 */ /* 0x000fe40000201400 */
[----:B------:R-:W-:Y:S01]  /*10e40*/  I2FP.F32.S32 R38, R38 ;  /* 0x0000002600267245 */ /* 0x000fe20000201400 */
[----:B------:R-:W-:Y:S01]  /*10e50*/  FFMA.FTZ R11, -R0, R22, R11 ;  /* 0x00000016000b7223 */ /* 0x000fe2000001010b */
[----:B------:R-:W-:Y:S01]  /*10e60*/  FSEL R210, R30, -INF , !P5 ;  /* 0xff8000001ed27808 */ /* 0x000fe20006800000 */
[----:B------:R-:W-:Y:S01]  /*10e70*/  FFMA.FTZ R15, -R0, R27, R15 ;  /* 0x0000001b000f7223 */ /* 0x000fe2000001010f */
[----:B------:R-:W-:-:S02]  /*10e80*/  FSEL R30, R59, -INF , !P0 ;  /* 0xff8000003b1e7808 */ /* 0x000fc40004000000 */
[----:B------:R-:W-:Y:S02]  /*10e90*/  FSEL R200, R23, -INF , !P0 ;  /* 0xff80000017c87808 */ /* 0x000fe40004000000 */
[----:B------:R-:W-:Y:S02]  /*10ea0*/  IABS R26, R26 ;  /* 0x0000001a001a7213 */ /* 0x000fe40000000000 */
[----:B------:R-:W-:Y:S02]  /*10eb0*/  FSEL R214, R214, -INF , !P2 ;  /* 0xff800000d6d67808 */ /* 0x000fe40005000000 */
[-C--:B------:R-:W-:Y:S02]  /*10ec0*/  ISETP.GE.AND P0, PT, R58, R60.reuse, PT ;  /* 0x0000003c3a00720c */ /* 0x080fe40003f06270 */
[----:B------:R-:W-:Y:S01]  /*10ed0*/  ISETP.GE.AND P2, PT, R52, R60, PT ;  /* 0x0000003c3400720c */ /* 0x000fe20003f46270 */
[----:B------:R-:W-:Y:S01]  /*10ee0*/  FFMA.FTZ R31, -R0, R38, R31 ;  /* 0x00000026001f7223 */ /* 0x000fe2000001011f */
[----:B------:R-:W-:-:S02]  /*10ef0*/  FSEL R16, R16, -INF , !P4 ;  /* 0xff80000010107808 */ /* 0x000fc40006000000 */
[----:B------:R-:W-:Y:S02]  /*10f00*/  ISETP.GE.AND P4, PT, R69, R60, PT ;  /* 0x0000003c4500720c */ /* 0x000fe40003f86270 */
[----:B------:R-:W-:Y:S02]  /*10f10*/  I2FP.F32.S32 R26, R26 ;  /* 0x0000001a001a7245 */ /* 0x000fe40000201400 */
[----:B------:R-:W-:Y:S02]  /*10f20*/  FSEL R190, R11, -INF , !P0 ;  /* 0xff8000000bbe7808 */ /* 0x000fe40004000000 */
[----:B------:R-:W-:Y:S01]  /*10f30*/  FSEL R192, R15, -INF , !P2 ;  /* 0xff8000000fc07808 */ /* 0x000fe20005000000 */
[----:B------:R-:W-:Y:S01]  /*10f40*/  IMAD.IADD R15, R3, 0x1, -R55 ;  /* 0x00000001030f7824 */ /* 0x000fe200078e0a37 */
[----:B------:R-:W-:Y:S01]  /*10f50*/  FMNMX3.FTZ R11, R40, R25, R78, !PT ;  /* 0x00000019280b7276 */ /* 0x000fe2000781004e */
[----:B------:R-:W-:Y:S01]  /*10f60*/  FFMA.FTZ R19, -R0, R26, R19 ;  /* 0x0000001a00137223 */ /* 0x000fe20000010113 */
[----:B------:R-:W-:-:S02]  /*10f70*/  FSEL R212, R212, -INF , !P4 ;  /* 0xff800000d4d47808 */ /* 0x000fc40006000000 */
[----:B------:R-:W-:Y:S01]  /*10f80*/  FSEL R208, R31, -INF , !P4 ;  /* 0xff8000001fd07808 */ /* 0x000fe20006000000 */
[----:B------:R-:W-:Y:S01]  /*10f90*/  IMAD.IADD R35, R3, 0x1, -R63 ;  /* 0x0000000103237824 */ /* 0x000fe200078e0a3f */
[----:B------:R-:W-:Y:S02]  /*10fa0*/  ISETP.GE.AND P4, PT, R62, R60, PT ;  /* 0x0000003c3e00720c */ /* 0x000fe40003f86270 */
[----:B------:R-:W-:Y:S01]  /*10fb0*/  FMNMX3.FTZ R11, R11, R74, R70, !PT ;  /* 0x0000004a0b0b7276 */ /* 0x000fe20007810046 */
[----:B------:R-:W-:Y:S01]  /*10fc0*/  IMAD.IADD R23, R3, 0x1, -R51 ;  /* 0x0000000103177824 */ /* 0x000fe200078e0a33 */
[----:B------:R-:W-:Y:S02]  /*10fd0*/  IABS R15, R15 ;  /* 0x0000000f000f7213 */ /* 0x000fe40000000000 */
[----:B------:R-:W-:Y:S02]  /*10fe0*/  FSEL R38, R64, -INF , !P5 ;  /* 0xff80000040267808 */ /* 0x000fe40006800000 */
[----:B------:R-:W-:-:S02]  /*10ff0*/  FSEL R26, R24, -INF , !P4 ;  /* 0xff800000181a7808 */ /* 0x000fc40006000000 */
[----:B------:R-:W-:Y:S02]  /*11000*/  FMNMX3.FTZ R11, R11, R2, R76, !PT ;  /* 0x000000020b0b7276 */ /* 0x000fe4000781004c */
[----:B------:R-:W-:Y:S01]  /*11010*/  FSEL R24, R19, -INF , !P4 ;  /* 0xff80000013187808 */ /* 0x000fe20006000000 */
[C---:B------:R-:W-:Y:S01]  /*11020*/  IMAD.IADD R19, R3.reuse, 0x1, -R57 ;  /* 0x0000000103137824 */ /* 0x040fe200078e0a39 */
[----:B------:R-:W-:Y:S02]  /*11030*/  IABS R35, R35 ;  /* 0x0000002300237213 */ /* 0x000fe40000000000 */
[----:B------:R-:W-:Y:S01]  /*11040*/  I2FP.F32.S32 R15, R15 ;  /* 0x0000000f000f7245 */ /* 0x000fe20000201400 */
[----:B------:R-:W-:Y:S01]  /*11050*/  IMAD.IADD R31, R3, 0x1, -R61 ;  /* 0x00000001031f7824 */ /* 0x000fe200078e0a3d */
[----:B------:R-:W-:Y:S02]  /*11060*/  FSEL R36, R36, -INF , !P3 ;  /* 0xff80000024247808 */ /* 0x000fe40005800000 */
[----:B------:R-:W-:-:S02]  /*11070*/  IABS R23, R23 ;  /* 0x0000001700177213 */ /* 0x000fc40000000000 */
[----:B------:R-:W-:Y:S01]  /*11080*/  FMNMX3.FTZ R11, R11, R72, R38, !PT ;  /* 0x000000480b0b7276 */ /* 0x000fe20007810026 */
[----:B------:R-:W-:Y:S01]  /*11090*/  FFMA.FTZ R64, -R0, R15, R110 ;  /* 0x0000000f00407223 */ /* 0x000fe2000001016e */
[----:B------:R-:W-:Y:S02]  /*110a0*/  I2FP.F32.S32 R35, R35 ;  /* 0x0000002300237245 */ /* 0x000fe40000201400 */
[----:B------:R-:W-:Y:S02]  /*110b0*/  IABS R19, R19 ;  /* 0x0000001300137213 */ /* 0x000fe40000000000 */
[----:B------:R-:W-:Y:S02]  /*110c0*/  I2FP.F32.S32 R23, R23 ;  /* 0x0000001700177245 */ /* 0x000fe40000201400 */
[----:B------:R-:W-:Y:S02]  /*110d0*/  FMNMX3.FTZ R15, R11, R212, R36, !PT ;  /* 0x000000d40b0f7276 */ /* 0x000fe40007810024 */
[----:B------:R-:W-:-:S02]  /*110e0*/  ISETP.GE.AND P5, PT, R63, R60, PT ;  /* 0x0000003c3f00720c */ /* 0x000fc40003fa6270 */
[----:B------:R-:W-:Y:S02]  /*110f0*/  FSEL R206, R206, -INF , !P1 ;  /* 0xff800000cece7808 */ /* 0x000fe40004800000 */
[----:B------:R-:W-:Y:S01]  /*11100*/  FMNMX3.FTZ R11, R68, R7, R54, !PT ;  /* 0x00000007440b7276 */ /* 0x000fe20007810036 */
[C---:B------:R-:W-:Y:S01]  /*11110*/  FFMA.FTZ R18, -R0.reuse, R35, R18 ;  /* 0x0000002300127223 */ /* 0x040fe20000010112 */
[----:B------:R-:W-:Y:S02]  /*11120*/  IABS R31, R31 ;  /* 0x0000001f001f7213 */ /* 0x000fe40000000000 */
[----:B------:R-:W-:Y:S01]  /*11130*/  I2FP.F32.S32 R19, R19 ;  /* 0x0000001300137245 */ /* 0x000fe20000201400 */
[----:B------:R-:W-:Y:S01]  /*11140*/  FFMA.FTZ R10, -R0, R23, R10 ;  /* 0x00000017000a7223 */ /* 0x000fe2000001010a */
[----:B------:R-:W-:Y:S02]  /*11150*/  ISETP.GE.AND P3, PT, R61, R60, PT ;  /* 0x0000003c3d00720c */ /* 0x000fe40003f66270 */
[----:B------:R-:W-:-:S02]  /*11160*/  FSEL R204, R204, -INF , !P5 ;  /* 0xff800000cccc7808 */ /* 0x000fc40006800000 */
[----:B------:R-:W-:Y:S02]  /*11170*/  FMNMX3.FTZ R15, R15, R214, R206, !PT ;  /* 0x000000d60f0f7276 */ /* 0x000fe400078100ce */
[----:B------:R-:W-:Y:S02]  /*11180*/  FMNMX3.FTZ R11, R11, R16, R12, !PT ;  /* 0x000000100b0b7276 */ /* 0x000fe4000781000c */
[----:B------:R-:W-:Y:S02]  /*11190*/  I2FP.F32.S32 R31, R31 ;  /* 0x0000001f001f7245 */ /* 0x000fe40000201400 */
[----:B------:R-:W-:Y:S01]  /*111a0*/  ISETP.GE.AND P1, PT, R51, R60, PT ;  /* 0x0000003c3300720c */ /* 0x000fe20003f26270 */
[----:B------:R-:W-:Y:S01]  /*111b0*/  FFMA.FTZ R126, -R0, R19, R126 ;  /* 0x00000013007e7223 */ /* 0x000fe2000001017e */
[----:B------:R-:W-:Y:S01]  /*111c0*/  FSEL R28, R18, -INF , !P5 ;  /* 0xff800000121c7808 */ /* 0x000fe20006800000 */
[C---:B------:R-:W-:Y:S01]  /*111d0*/  IMAD.IADD R18, R3.reuse, 0x1, -R56 ;  /* 0x0000000103127824 */ /* 0x040fe200078e0a38 */
[----:B------:R-:W-:Y:S01]  /*111e0*/  FSEL R188, R188, -INF , !P3 ;  /* 0xff800000bcbc7808 */ /* 0x000fe20005800000 */
[----:B------:R-:W-:Y:S01]  /*111f0*/  IMAD.IADD R19, R3, 0x1, -R45 ;  /* 0x0000000103137824 */ /* 0x000fe200078e0a2d */
[----:B------:R-:W-:-:S02]  /*11200*/  FMNMX3.FTZ R15, R15, R30, R204, !PT ;  /* 0x0000001e0f0f7276 */ /* 0x000fc400078100cc */
[----:B------:R-:W-:Y:S01]  /*11210*/  FMNMX3.FTZ R11, R11, R8, R6, !PT ;  /* 0x000000080b0b7276 */ /* 0x000fe20007810006 */
[----:B------:R-:W-:Y:S01]  /*11220*/  FFMA.FTZ R14, -R0, R31, R14 ;  /* 0x0000001f000e7223 */ /* 0x000fe2000001010e */
[----:B------:R-:W-:Y:S01]  /*11230*/  FSEL R182, R10, -INF , !P1 ;  /* 0xff8000000ab67808 */ /* 0x000fe20004800000 */
[----:B------:R-:W-:Y:S01]  /*11240*/  IMAD.IADD R10, R3, 0x1, -R37 ;  /* 0x00000001030a7824 */ /* 0x000fe200078e0a25 */
[----:B------:R-:W-:Y:S02]  /*11250*/  ISETP.GE.AND P5, PT, R57, R60, PT ;  /* 0x0000003c3900720c */ /* 0x000fe40003fa6270 */
[----:B------:R-:W-:Y:S02]  /*11260*/  FSEL R198, R198, -INF , !P2 ;  /* 0xff800000c6c67808 */ /* 0x000fe40005000000 */
[----:B------:R-:W-:Y:S02]  /*11270*/  FSEL R184, R184, -INF , !P1 ;  /* 0xff800000b8b87808 */ /* 0x000fe40004800000 */
[----:B------:R-:W-:-:S02]  /*11280*/  FMNMX3.FTZ R15, R15, R26, R188, !PT ;  /* 0x0000001a0f0f7276 */ /* 0x000fc400078100bc */
[----:B------:R-:W-:Y:S02]  /*11290*/  FMNMX3.FTZ R11, R11, R4, R210, !PT ;  /* 0x000000040b0b7276 */ /* 0x000fe400078100d2 */
[----:B------:R-:W-:Y:S02]  /*112a0*/  IABS R18, R18 ;  /* 0x0000001200127213 */ /* 0x000fe40000000000 */
[----:B------:R-:W-:Y:S01]  /*112b0*/  IABS R19, R19 ;  /* 0x0000001300137213 */ /* 0x000fe20000000000 */
[----:B------:R-:W-:Y:S01]  /*112c0*/  IMAD.IADD R62, R3, 0x1, -R53 ;  /* 0x00000001033e7824 */ /* 0x000fe200078e0a35 */
[----:B------:R-:W-:Y:S02]  /*112d0*/  FSEL R186, R14, -INF , !P3 ;  /* 0xff8000000eba7808 */ /* 0x000fe40005800000 */
[----:B------:R-:W-:Y:S02]  /*112e0*/  IABS R10, R10 ;  /* 0x0000000a000a7213 */ /* 0x000fe40000000000 */
[----:B------:R-:W-:-:S02]  /*112f0*/  ISETP.GE.AND P4, PT, R56, R60, PT ;  /* 0x0000003c3800720c */ /* 0x000fc40003f86270 */
[----:B------:R-:W-:Y:S02]  /*11300*/  ISETP.GE.AND P3, PT, R45, R60, PT ;  /* 0x0000003c2d00720c */ /* 0x000fe40003f66270 */
[----:B------:R-:W-:Y:S02]  /*11310*/  FSEL R194, R194, -INF , !P0 ;  /* 0xff800000c2c27808 */ /* 0x000fe40004000000 */
[----:B------:R-:W-:Y:S02]  /*11320*/  FSEL R146, R124, -INF , !P5 ;  /* 0xff8000007c927808 */ /* 0x000fe40006800000 */
[----:B------:R-:W-:Y:S02]  /*11330*/  FMNMX3.FTZ R15, R15, R198, R184, !PT ;  /* 0x000000c60f0f7276 */ /* 0x000fe400078100b8 */
[----:B------:R-:W-:Y:S02]  /*11340*/  FMNMX3.FTZ R11, R11, R208, R34, !PT ;  /* 0x000000d00b0b7276 */ /* 0x000fe40007810022 */
[----:B------:R-:W-:-:S02]  /*11350*/  I2FP.F32.S32 R18, R18 ;  /* 0x0000001200127245 */ /* 0x000fc40000201400 */
[----:B------:R-:W-:Y:S02]  /*11360*/  I2FP.F32.S32 R19, R19 ;  /* 0x0000001300137245 */ /* 0x000fe40000201400 */
[----:B------:R-:W-:Y:S02]  /*11370*/  IABS R41, R41 ;  /* 0x0000002900297213 */ /* 0x000fe40000000000 */
[----:B------:R-:W-:Y:S02]  /*11380*/  I2FP.F32.S32 R10, R10 ;  /* 0x0000000a000a7245 */ /* 0x000fe40000201400 */
[-C--:B------:R-:W-:Y:S02]  /*11390*/  ISETP.GE.AND P2, PT, R37, R60.reuse, PT ;  /* 0x0000003c2500720c */ /* 0x080fe40003f46270 */
[----:B------:R-:W-:Y:S02]  /*113a0*/  ISETP.GE.AND P1, PT, R55, R60, PT ;  /* 0x0000003c3700720c */ /* 0x000fe40003f26270 */
[----:B------:R-:W-:-:S02]  /*113b0*/  FSEL R144, R125, -INF , !P4 ;  /* 0xff8000007d907808 */ /* 0x000fc40006000000 */
[----:B------:R-:W-:Y:S02]  /*113c0*/  FSEL R142, R112, -INF , !P3 ;  /* 0xff800000708e7808 */ /* 0x000fe40005800000 */
[----:B------:R-:W-:Y:S02]  /*113d0*/  FMNMX3.FTZ R15, R15, R194, R146, !PT ;  /* 0x000000c20f0f7276 */ /* 0x000fe40007810092 */
[----:B------:R-:W-:Y:S01]  /*113e0*/  FMNMX3.FTZ R11, R11, R32, R202, !PT ;  /* 0x000000200b0b7276 */ /* 0x000fe200078100ca */
[C---:B------:R-:W-:Y:S01]  /*113f0*/  FFMA.FTZ R127, -R0.reuse, R18, R127 ;  /* 0x00000012007f7223 */ /* 0x040fe2000001017f */
[----:B------:R-:W-:Y:S01]  /*11400*/  IABS R62, R62 ;  /* 0x0000003e003e7213 */ /* 0x000fe20000000000 */
[C---:B------:R-:W-:Y:S01]  /*11410*/  FFMA.FTZ R114, -R0.reuse, R19, R114 ;  /* 0x0000001300727223 */ /* 0x040fe20000010172 */
[----:B------:R-:W-:Y:S02]  /*11420*/  I2FP.F32.S32 R66, R66 ;  /* 0x0000004200427245 */ /* 0x000fe40000201400 */
[----:B------:R-:W-:Y:S01]  /*11430*/  I2FP.F32.S32 R41, R41 ;  /* 0x0000002900297245 */ /* 0x000fe20000201400 */
[----:B------:R-:W-:Y:S01]  /*11440*/  FFMA.FTZ R115, -R0, R10, R115 ;  /* 0x0000000a00737223 */ /* 0x000fe20000010173 */
[----:B------:R-:W-:Y:S01]  /*11450*/  FSEL R138, R126, -INF , !P5 ;  /* 0xff8000007e8a7808 */ /* 0x000fe20006800000 */
[----:B------:R-:W-:Y:S01]  /*11460*/  IMAD.IADD R10, R3, 0x1, -R21 ;  /* 0x00000001030a7824 */ /* 0x000fe200078e0a15 */
[----:B------:R-:W-:Y:S01]  /*11470*/  ISETP.GE.AND P0, PT, R53, R60, PT ;  /* 0x0000003c3500720c */ /* 0x000fe20003f06270 */
[C---:B------:R-:W-:Y:S01]  /*11480*/  FFMA.FTZ R66, -R0.reuse, R66, R105 ;  /* 0x0000004200427223 */ /* 0x040fe20000010169 */
[----:B------:R-:W-:Y:S01]  /*11490*/  ISETP.GE.AND P5, PT, R21, R60, PT ;  /* 0x0000003c1500720c */ /* 0x000fe20003fa6270 */
[----:B------:R-:W-:Y:S01]  /*114a0*/  FFMA.FTZ R41, -R0, R41, R96 ;  /* 0x0000002900297223 */ /* 0x000fe20000010160 */
[----:B------:R-:W-:-:S02]  /*114b0*/  FSEL R140, R113, -INF , !P2 ;  /* 0xff800000718c7808 */ /* 0x000fc40005000000 */
[----:B------:R-:W-:Y:S02]  /*114c0*/  FSEL R126, R108, -INF , !P1 ;  /* 0xff8000006c7e7808 */ /* 0x000fe40004800000 */
[----:B------:R-:W-:Y:S02]  /*114d0*/  FMNMX3.FTZ R15, R15, R144, R142, !PT ;  /* 0x000000900f0f7276 */ /* 0x000fe4000781008e */
[----:B------:R-:W-:Y:S02]  /*114e0*/  FMNMX3.FTZ R11, R11, R200, R28, !PT ;  /* 0x000000c80b0b7276 */ /* 0x000fe4000781001c */
[----:B------:R-:W-:Y:S02]  /*114f0*/  I2FP.F32.S32 R62, R62 ;  /* 0x0000003e003e7245 */ /* 0x000fe40000201400 */
[----:B------:R-:W-:Y:S02]  /*11500*/  I2FP.F32.S32 R79, R79 ;  /* 0x0000004f004f7245 */ /* 0x000fe40000201400 */
[----:B------:R-:W-:-:S02]  /*11510*/  FSEL R136, R127, -INF , !P4 ;  /* 0xff8000007f887808 */ /* 0x000fc40006000000 */
[----:B------:R-:W-:Y:S02]  /*11520*/  FSEL R134, R114, -INF , !P3 ;  /* 0xff80000072867808 */ /* 0x000fe40005800000 */
[----:B------:R-:W-:Y:S02]  /*11530*/  FSEL R124, R109, -INF , !P0 ;  /* 0xff8000006d7c7808 */ /* 0x000fe40004000000 */
[----:B------:R-:W-:Y:S02]  /*11540*/  FSEL R122, R104, -INF , !P5 ;  /* 0xff800000687a7808 */ /* 0x000fe40006800000 */
[----:B------:R-:W-:Y:S02]  /*11550*/  FMNMX3.FTZ R15, R15, R140, R126, !PT ;  /* 0x0000008c0f0f7276 */ /* 0x000fe4000781007e */
[----:B------:R-:W-:Y:S01]  /*11560*/  FMNMX3.FTZ R11, R11, R24, R186, !PT ;  /* 0x000000180b0b7276 */ /* 0x000fe200078100ba */
[C---:B------:R-:W-:Y:S01]  /*11570*/  FFMA.FTZ R62, -R0.reuse, R62, R111 ;  /* 0x0000003e003e7223 */ /* 0x040fe2000001016f */
[-C--:B------:R-:W-:Y:S01]  /*11580*/  ISETP.GE.AND P4, PT, R17, R60.reuse, PT ;  /* 0x0000003c1100720c */ /* 0x080fe20003f86270 */
[----:B------:R-:W-:Y:S01]  /*11590*/  IMAD.IADD R17, R3, 0x1, -R17 ;  /* 0x0000000103117824 */ /* 0x000fe200078e0a11 */
[----:B------:R-:W-:Y:S01]  /*115a0*/  ISETP.GE.AND P3, PT, R13, R60, PT ;  /* 0x0000003c0d00720c */ /* 0x000fe20003f66270 */
[----:B------:R-:W-:Y:S01]  /*115b0*/  IMAD.IADD R13, R3, 0x1, -R13 ;  /* 0x00000001030d7824 */ /* 0x000fe200078e0a0d */
[----:B------:R-:W-:Y:S01]  /*115c0*/  IABS R10, R10 ;  /* 0x0000000a000a7213 */ /* 0x000fe20000000000 */
[----:B------:R-:W-:Y:S01]  /*115d0*/  FFMA.FTZ R92, -R0, R79, R92 ;  /* 0x0000004f005c7223 */ /* 0x000fe2000001015c */
[----:B------:R-:W-:-:S02]  /*115e0*/  FSEL R128, R115, -INF , !P2 ;  /* 0xff80000073807808 */ /* 0x000fc40005000000 */
[----:B------:R-:W-:Y:S02]  /*115f0*/  FSEL R64, R64, -INF , !P1 ;  /* 0xff80000040407808 */ /* 0x000fe40004800000 */
[-C--:B------:R-:W-:Y:S01]  /*11600*/  ISETP.GE.AND P2, PT, R33, R60.reuse, PT ;  /* 0x0000003c2100720c */ /* 0x080fe20003f46270 */
[----:B------:R-:W-:Y:S01]  /*11610*/  IMAD.IADD R33, R3, 0x1, -R33 ;  /* 0x0000000103217824 */ /* 0x000fe200078e0a21 */
[----:B------:R-:W-:Y:S01]  /*11620*/  ISETP.GE.AND P1, PT, R29, R60, PT ;  /* 0x0000003c1d00720c */ /* 0x000fe20003f26270 */
[----:B------:R-:W-:Y:S01]  /*11630*/  IMAD.IADD R29, R3, 0x1, -R29 ;  /* 0x00000001031d7824 */ /* 0x000fe200078e0a1d */
[----:B------:R-:W-:Y:S02]  /*11640*/  FSEL R66, R66, -INF , !P4 ;  /* 0xff80000042427808 */ /* 0x000fe40006000000 */
[----:B------:R-:W-:Y:S02]  /*11650*/  FSEL R41, R41, -INF , !P3 ;  /* 0xff80000029297808 */ /* 0x000fe40005800000 */
[----:B------:R-:W-:-:S02]  /*11660*/  FMNMX3.FTZ R14, R15, R124, R122, !PT ;  /* 0x0000007c0f0e7276 */ /* 0x000fc4000781007a */
[----:B------:R-:W-:Y:S02]  /*11670*/  FMNMX3.FTZ R11, R11, R192, R182, !PT ;  /* 0x000000c00b0b7276 */ /* 0x000fe400078100b6 */
[----:B------:R-:W-:Y:S02]  /*11680*/  IABS R17, R17 ;  /* 0x0000001100117213 */ /* 0x000fe40000000000 */
[----:B------:R-:W-:Y:S02]  /*11690*/  I2FP.F32.S32 R15, R10 ;  /* 0x0000000a000f7245 */ /* 0x000fe40000201400 */
[----:B------:R-:W-:Y:S02]  /*116a0*/  IABS R13, R13 ;  /* 0x0000000d000d7213 */ /* 0x000fe40000000000 */
[----:B------:R-:W-:Y:S02]  /*116b0*/  FSEL R62, R62, -INF , !P0 ;  /* 0xff8000003e3e7808 */ /* 0x000fe40004000000 */
[----:B------:R-:W-:Y:S01]  /*116c0*/  ISETP.GE.AND P0, PT, R9, R60, PT ;  /* 0x0000003c0900720c */ /* 0x000fe20003f06270 */
[----:B------:R-:W-:Y:S01]  /*116d0*/  IMAD.IADD R9, R3, 0x1, -R9 ;  /* 0x0000000103097824 */ /* 0x000fe200078e0a09 */
[----:B------:R-:W-:-:S02]  /*116e0*/  FSEL R22, R97, -INF , !P2 ;  /* 0xff80000061167808 */ /* 0x000fc40005000000 */
[----:B------:R-:W-:Y:S02]  /*116f0*/  FSEL R23, R92, -INF , !P1 ;  /* 0xff8000005c177808 */ /* 0x000fe40004800000 */
[----:B------:R-:W-:Y:S02]  /*11700*/  FMNMX3.FTZ R14, R14, R66, R41, !PT ;  /* 0x000000420e0e7276 */ /* 0x000fe40007810029 */
[----:B------:R-:W-:Y:S01]  /*11710*/  FMNMX3.FTZ R11, R11, R190, R138, !PT ;  /* 0x000000be0b0b7276 */ /* 0x000fe2000781008a */
[----:B------:R-:W-:Y:S01]  /*11720*/  FFMA.FTZ R15, -R0, R15, R106 ;  /* 0x0000000f000f7223 */ /* 0x000fe2000001016a */
[----:B------:R-:W-:Y:S02]  /*11730*/  I2FP.F32.S32 R10, R17 ;  /* 0x00000011000a7245 */ /* 0x000fe40000201400 */
[----:B------:R-:W-:Y:S02]  /*11740*/  IABS R33, R33 ;  /* 0x0000002100217213 */ /* 0x000fe40000000000 */
[----:B------:R-:W-:-:S02]  /*11750*/  IABS R29, R29 ;  /* 0x0000001d001d7213 */ /* 0x000fc40000000000 */
[----:B------:R-:W-:Y:S02]  /*11760*/  I2FP.F32.S32 R13, R13 ;  /* 0x0000000d000d7245 */ /* 0x000fe40000201400 */
[----:B------:R-:W-:Y:S02]  /*11770*/  FSEL R21, R93, -INF , !P0 ;  /* 0xff8000005d157808 */ /* 0x000fe40004000000 */
[----:B------:R-:W-:Y:S02]  /*11780*/  FMNMX3.FTZ R14, R14, R22, R23, !PT ;  /* 0x000000160e0e7276 */ /* 0x000fe40007810017 */
[----:B------:R-:W-:Y:S01]  /*11790*/  FMNMX3.FTZ R11, R11, R136, R134, !PT ;  /* 0x000000880b0b7276 */ /* 0x000fe20007810086 */
[C---:B------:R-:W-:Y:S01]  /*117a0*/  FFMA.FTZ R10, -R0.reuse, R10, R107 ;  /* 0x0000000a000a7223 */ /* 0x040fe2000001016b */
[----:B------:R-:W-:Y:S01]  /*117b0*/  IABS R9, R9 ;  /* 0x0000000900097213 */ /* 0x000fe20000000000 */
[----:B------:R-:W-:Y:S01]  /*117c0*/  FFMA.FTZ R13, -R0, R13, R98 ;  /* 0x0000000d000d7223 */ /* 0x000fe20000010162 */
[----:B------:R-:W-:-:S02]  /*117d0*/  I2FP.F32.S32 R18, R33 ;  /* 0x0000002100127245 */ /* 0x000fc40000201400 */
[----:B------:R-:W-:Y:S02]  /*117e0*/  I2FP.F32.S32 R29, R29 ;  /* 0x0000001d001d7245 */ /* 0x000fe40000201400 */
[----:B------:R-:W-:Y:S02]  /*117f0*/  FMNMX.FTZ R14, R21, R14, !PT ;  /* 0x0000000e150e7209 */ /* 0x000fe40007810000 */
[----:B------:R-:W-:Y:S02]  /*11800*/  FSEL R58, R15, -INF , !P5 ;  /* 0xff8000000f3a7808 */ /* 0x000fe40006800000 */
[----:B------:R-:W-:Y:S01]  /*11810*/  FMNMX3.FTZ R11, R11, R128, R64, !PT ;  /* 0x000000800b0b7276 */ /* 0x000fe20007810040 */
[C---:B------:R-:W-:Y:S01]  /*11820*/  FFMA.FTZ R18, -R0.reuse, R18, R99 ;  /* 0x0000001200127223 */ /* 0x040fe20000010163 */
[----:B------:R-:W-:Y:S01]  /*11830*/  I2FP.F32.S32 R9, R9 ;  /* 0x0000000900097245 */ /* 0x000fe20000201400 */
[----:B------:R-:W-:Y:S01]  /*11840*/  FFMA.FTZ R29, -R0, R29, R94 ;  /* 0x0000001d001d7223 */ /* 0x000fe2000001015e */
[----:B------:R-:W-:Y:S01]  /*11850*/  FSEL R56, R10, -INF , !P4 ;  /* 0xff8000000a387808 */ /* 0x000fe20006000000 */
[----:B------:R-:W3:Y:S01]  /*11860*/  SHFL.BFLY PT, R3, R14, 0x2, 0x1f ;  /* 0x0c401f000e037f89 */ /* 0x000ee200000e0000 */
        /* <DEDUP_REMOVED lines=8> */
[----:B------:R-:W-:-:S05]  /*118f0*/  FMNMX.FTZ R18, R42, R11, !PT ;  /* 0x0000000b2a127209 */ /* 0x000fca0007810000 */
[----:B------:R-:W4:Y:S01]  /*11900*/  SHFL.BFLY PT, R9, R18, 0x2, 0x1f ;  /* 0x0c401f0012097f89 */ /* 0x000f2200000e0000 */
[----:B---3--:R-:W-:-:S05]  /*11910*/  FMNMX.FTZ R14, R14, R3, !PT ;  /* 0x000000030e0e7209 */ /* 0x008fca0007810000 */
[----:B------:R-:W3:Y:S01]  /*11920*/  SHFL.BFLY PT, R3, R14, 0x1, 0x1f ;  /* 0x0c201f000e037f89 */ /* 0x000ee200000e0000 */
[----:B----4-:R-:W-:-:S05]  /*11930*/  FMNMX.FTZ R9, R18, R9, !PT ;  /* 0x0000000912097209 */ /* 0x010fca0007810000 */
[----:B------:R-:W4:Y:S01]  /*11940*/  SHFL.BFLY PT, R10, R9, 0x1, 0x1f ;  /* 0x0c201f00090a7f89 */ /* 0x000f2200000e0000 */
[----:B---3--:R-:W-:Y:S01]  /*11950*/  FMNMX.FTZ R3, R14, R3, !PT ;  /* 0x000000030e037209 */ /* 0x008fe20007810000 */
[----:B------:R-:W-:-:S03]  /*11960*/  IMAD.SHL.U32 R154, R167, 0x20, RZ ;  /* 0x00000020a79a7824 */ /* 0x000fc600078e00ff */
[----:B------:R-:W-:Y:S01]  /*11970*/  FSETP.NEU.FTZ.AND P0, PT, R3, -INF , PT ;  /* 0xff8000000300780b */ /* 0x000fe20003f1d000 */
[----:B--2---:R-:W-:Y:S01]  /*11980*/  FMUL.FTZ R47, R20, R3 ;  /* 0x00000003142f7220 */ /* 0x004fe20000410000 */
[----:B------:R-:W-:-:S04]  /*11990*/  LOP3.LUT R11, R154, 0xc0, RZ, 0xc0, !PT ;  /* 0x000000c09a0b7812 */ /* 0x000fc800078ec0ff */
[----:B------:R-:W-:-:S05]  /*119a0*/  FSEL R47, R47, RZ, P0 ;  /* 0x000000ff2f2f7208 */ /* 0x000fca0000000000 */
[----:B------:R-:W-:Y:S01]  /*119b0*/  FFMA.FTZ R55, R2, R20, -R47 ;  /* 0x0000001402377223 */ /* 0x000fe2000001082f */
[----:B----4-:R-:W-:Y:S01]  /*119c0*/  FMNMX.FTZ R2, R9, R10, !PT ;  /* 0x0000000a09027209 */ /* 0x010fe20007810000 */
[----:B------:R-:W-:Y:S01]  /*119d0*/  IMAD.SHL.U32 R9, R167, 0x4, RZ ;  /* 0x00000004a7097824 */ /* 0x000fe200078e00ff */
[----:B------:R-:W-:-:S04]  /*119e0*/  LOP3.LUT R10, R11, 0x8, R48, 0xf8, !PT ;  /* 0x000000080b0a7812 */ /* 0x000fc800078ef830 */
[----:B------:R-:W-:-:S04]  /*119f0*/  LOP3.LUT R9, R10, 0x18, R9, 0x78, !PT ;  /* 0x000000180a097812 */ /* 0x000fc800078e7809 */
[----:B------:R-:W-:-:S04]  /*11a00*/  LOP3.LUT R154, R9, 0x120, R154, 0xf8, !PT ;  /* 0x00000120099a7812 */ /* 0x000fc800078ef89a */
[----:B------:R-:W-:Y:S01]  /*11a10*/  LEA R154, R154, UR6, 0x1 ;  /* 0x000000069a9a7c11 */ /* 0x000fe2000f8e08ff */
[----:B------:R-:W-:Y:S01]  /*11a20*/  FMUL.FTZ R43, R20, R2 ;  /* 0x00000002142b7220 */ /* 0x000fe20000410000 */
[----:B------:R-:W-:-:S03]  /*11a30*/  FSETP.NEU.FTZ.AND P0, PT, R2, -INF , PT ;  /* 0xff8000000200780b */ /* 0x000fc60003f1d000 */
[----:B------:R-:W2:Y:S01]  /*11a40*/  LDSM.16.MT88.4 R108, [R154+0x9000] ;  /* 0x009000009a6c783b */ /* 0x000ea20000004200 */
        /* <DEDUP_REMOVED lines=10> */
[-C--:B------:R-:W-:Y:S01]  /*11af0*/  FFMA.FTZ R53, R8, R20.reuse, -R43 ;  /* 0x0000001408357223 */ /* 0x080fe2000001082b */
[-CC-:B------:R-:W-:Y:S01]  /*11b00*/  FFMA.FTZ R130, R70, R20.reuse, -R47.reuse ;  /* 0x0000001446827223 */ /* 0x180fe2000001082f */
[----:B------:R-:W3:Y:S01]  /*11b10*/  LDSM.16.MT88.4 R8, [R154+0x9400] ;  /* 0x009400009a08783b */ /* 0x000ee20000004200 */
[----:B------:R-:W-:-:S03]  /*11b20*/  FFMA.FTZ R45, R76, R20, -R47 ;  /* 0x000000144c2d7223 */ /* 0x000fc6000001082f */
[----:B------:R-:W-:Y:S01]  /*11b30*/  LDSM.16.MT88.4 R80, [R154+0xb000] ;  /* 0x00b000009a50783b */ /* 0x000fe20000004200 */
[----:B------:R-:W4:Y:S03]  /*11b40*/  MUFU.EX2 R125, R125 ;  /* 0x0000007d007d7308 */ /* 0x000f260000000800 */
[----:B------:R-:W-:Y:S05]  /*11b50*/  LDSM.16.MT88.4 R96, [R154+0xd000] ;  /* 0x00d000009a60783b */ /* 0x000fea0000004200 */
[----:B------:R-:W-:Y:S08]  /*11b60*/  MUFU.EX2 R148, R148 ;  /* 0x0000009400947308 */ /* 0x000ff00000000800 */
[----:B------:R-:W5:Y:S08]  /*11b70*/  MUFU.EX2 R61, R61 ;  /* 0x0000003d003d7308 */ /* 0x000f700000000800 */
[----:B------:R-:W-:Y:S08]  /*11b80*/  MUFU.EX2 R59, R59 ;  /* 0x0000003b003b7308 */ /* 0x000ff00000000800 */
[----:B------:R-:W1:Y:S08]  /*11b90*/  MUFU.EX2 R180, R180 ;  /* 0x000000b400b47308 */ /* 0x000e700000000800 */
[----:B------:R-:W-:Y:S08]  /*11ba0*/  MUFU.EX2 R150, R150 ;  /* 0x0000009600967308 */ /* 0x000ff00000000800 */
[----:B------:R-:W2:Y:S01]  /*11bb0*/  MUFU.EX2 R57, R57 ;  /* 0x0000003900397308 */ /* 0x000ea20000000800 */
[-C--:B------:R-:W-:Y:S01]  /*11bc0*/  FFMA.FTZ R40, R72, R20.reuse, -R47 ;  /* 0x0000001448287223 */ /* 0x080fe2000001082f */
[-CC-:B------:R-:W-:Y:S01]  /*11bd0*/  FFMA.FTZ R132, R12, R20.reuse, -R43.reuse ;  /* 0x000000140c847223 */ /* 0x180fe2000001082b */
[-CC-:B------:R-:W-:Y:S01]  /*11be0*/  FFMA.FTZ R54, R6, R20.reuse, -R43.reuse ;  /* 0x0000001406367223 */ /* 0x180fe2000001082b */
[----:B------:R-:W-:Y:S01]  /*11bf0*/  FFMA.FTZ R51, R4, R20, -R43 ;  /* 0x0000001404337223 */ /* 0x000fe2000001082b */
[----:B----4-:R-:W-:Y:S01]  /*11c00*/  F2FP.BF16.F32.PACK_AB R104, R125, R196 ;  /* 0x000000c47d68723e */ /* 0x010fe200000010ff */
[----:B------:R-:W-:Y:S01]  /*11c10*/  IMAD R152, R5, 0x2, R154 ;  /* 0x0000000205987824 */ /* 0x000fe200078e029a */
[----:B-----5:R-:W-:-:S02]  /*11c20*/  F2FP.BF16.F32.PACK_AB R106, R61, R148 ;  /* 0x000000943d6a723e */ /* 0x020fc400000010ff */
[----:B-1----:R-:W-:Y:S01]  /*11c30*/  F2FP.BF16.F32.PACK_AB R105, R180, R59 ;  /* 0x0000003bb469723e */ /* 0x002fe200000010ff */
[----:B------:R-:W-:Y:S01]  /*11c40*/  MUFU.EX2 R130, R130 ;  /* 0x0000008200827308 */ /* 0x000fe20000000800 */
[----:B------:R-:W1:Y:S04]  /*11c50*/  LDSM.16.MT88.4 R88, [R152+0xb000] ;  /* 0x00b000009858783b */ /* 0x000e680000004200 */
[----:B------:R-:W-:Y:S01]  /*11c60*/  LDSM.16.MT88.4 R72, [R152+0x9000] ;  /* 0x009000009848783b */ /* 0x000fe20000004200 */
[----:B--2---:R-:W-:Y:S02]  /*11c70*/  F2FP.BF16.F32.PACK_AB R107, R57, R150 ;  /* 0x00000096396b723e */ /* 0x004fe400000010ff */
[----:B------:R-:W2:Y:S01]  /*11c80*/  MUFU.EX2 R55, R55 ;  /* 0x0000003700377308 */ /* 0x000ea20000000800 */
[----:B------:R-:W-:Y:S04]  /*11c90*/  LDSM.16.MT88.4 R12, [R154+0xb400] ;  /* 0x00b400009a0c783b */ /* 0x000fe80000004200 */
[----:B------:R-:W-:Y:S03]  /*11ca0*/  LDSM.16.MT88.4 R16, [R152+0x9400] ;  /* 0x009400009810783b */ /* 0x000fe60000004200 */
[----:B------:R-:W-:Y:S01]  /*11cb0*/  MUFU.EX2 R45, R45 ;  /* 0x0000002d002d7308 */ /* 0x000fe20000000800 */
[C---:B------:R-:W-:Y:S07]  /*11cc0*/  HMMA.16816.F32.BF16 R112, R104.reuse, R108, RZ ;  /* 0x0000006c6870723c */ /* 0x040fee00000418ff */
[----:B------:R-:W4:Y:S01]  /*11cd0*/  MUFU.EX2 R40, R40 ;  /* 0x0000002800287308 */ /* 0x000f220000000800 */
[----:B------:R-:W-:Y:S07]  /*11ce0*/  HMMA.16816.F32.BF16 R108, R104, R110, RZ ;  /* 0x0000006e686c723c */ /* 0x000fee00000418ff */
[----:B------:R-:W-:Y:S08]  /*11cf0*/  MUFU.EX2 R132, R132 ;  /* 0x0000008400847308 */ /* 0x000ff00000000800 */
[----:B------:R-:W5:Y:S08]  /*11d00*/  MUFU.EX2 R53, R53 ;  /* 0x0000003500357308 */ /* 0x000f700000000800 */
[----:B------:R-:W-:Y:S08]  /*11d10*/  MUFU.EX2 R54, R54 ;  /* 0x0000003600367308 */ /* 0x000ff00000000800 */
[----:B------:R-:W3:Y:S01]  /*11d20*/  MUFU.EX2 R51, R51 ;  /* 0x0000003300337308 */ /* 0x000ee20000000800 */
[----:B--2---:R-:W-:-:S02]  /*11d30*/  F2FP.BF16.F32.PACK_AB R4, R55, R130 ;  /* 0x000000823704723e */ /* 0x004fc400000010ff */
[----:B----4-:R-:W-:Y:S02]  /*11d40*/  F2FP.BF16.F32.PACK_AB R6, R40, R45 ;  /* 0x0000002d2806723e */ /* 0x010fe400000010ff */
[----:B-----5:R-:W-:Y:S02]  /*11d50*/  F2FP.BF16.F32.PACK_AB R5, R53, R132 ;  /* 0x000000843505723e */ /* 0x020fe400000010ff */
[----:B---3--:R-:W-:-:S07]  /*11d60*/  F2FP.BF16.F32.PACK_AB R7, R51, R54 ;  /* 0x000000363307723e */ /* 0x008fce00000010ff */
        /* <DEDUP_REMOVED lines=19> */
[----:B------:R-:W2:Y:S02]  /*11ea0*/  LDSM.16.MT88.4 R12, [R154+0xd400] ;  /* 0x00d400009a0c783b */ /* 0x000ea40000004200 */
        /* <DEDUP_REMOVED lines=20> */
[C---:B------:R-:W-:Y:S03]  /*11ff0*/  HMMA.16816.F32.BF16 R72, R4.reuse, R18, R72 ;  /* 0x000000120448723c */ /* 0x040fe60000041848 */
[-CC-:B------:R-:W-:Y:S01]  /*12000*/  FFMA.FTZ R31, R206, R20.reuse, -R47.reuse ;  /* 0x00000014ce1f7223 */ /* 0x180fe2000001082f */
[-CC-:B------:R-:W-:Y:S01]  /*12010*/  FFMA.FTZ R30, R30, R20.reuse, -R47.reuse ;  /* 0x000000141e1e7223 */ /* 0x180fe2000001082f */
[-CC-:B------:R-:W-:Y:S01]  /*12020*/  FFMA.FTZ R27, R204, R20.reuse, -R47.reuse ;  /* 0x00000014cc1b7223 */ /* 0x180fe2000001082f */
[-C--:B------:R-:W-:Y:S01]  /*12030*/  FFMA.FTZ R26, R26, R20.reuse, -R47 ;  /* 0x000000141a1a7223 */ /* 0x080fe2000001082f */
[-CC-:B------:R-:W-:Y:S01]  /*12040*/  FFMA.FTZ R29, R202, R20.reuse, -R43.reuse ;  /* 0x00000014ca1d7223 */ /* 0x180fe2000001082b */
[--C-:B------:R-:W-:Y:S01]  /*12050*/  FFMA.FTZ R25, R28, R20, -R43.reuse ;  /* 0x000000141c197223 */ /* 0x100fe2000001082b */
[C---:B--2---:R-:W-:Y:S08]  /*12060*/  HMMA.16816.F32.BF16 R92, R4.reuse, R12, R92 ;  /* 0x0000000c045c723c */ /* 0x044ff0000004185c */
[----:B------:R-:W-:Y:S03]  /*12070*/  HMMA.16816.F32.BF16 R96, R4, R14, R96 ;  /* 0x0000000e0460723c */ /* 0x000fe60000041860 */
[----:B---3--:R-:W-:Y:S01]  /*12080*/  F2FP.BF16.F32.PACK_AB R4, R37, R38 ;  /* 0x000000262504723e */ /* 0x008fe200000010ff */
[--C-:B------:R-:W-:Y:S01]  /*12090*/  FFMA.FTZ R24, R24, R20, -R43.reuse ;  /* 0x0000001418187223 */ /* 0x100fe2000001082b */
        /* <DEDUP_REMOVED lines=11> */
[C---:B------:R-:W-:Y:S03]  /*12150*/  HMMA.16816.F32.BF16 R112, R4.reuse, R8, R112 ;  /* 0x000000080470723c */ /* 0x040fe60000041870 */
[----:B------:R-:W-:Y:S01]  /*12160*/  FFMA.FTZ R63, R190, R20, -R43 ;  /* 0x00000014be3f7223 */ /* 0x000fe2000001082b */
[----:B------:R-:W-:Y:S04]  /*12170*/  LDSM.16.MT88.4 R16, [R154+0xa400] ;  /* 0x00a400009a10783b */ /* 0x000fe80000004200 */
        /* <DEDUP_REMOVED lines=73> */
[----:B------:R-:W1:Y:S02]  /*12610*/  LDSM.16.MT88.4 R8, [R152+0xe000] ;  /* 0x00e000009808783b */ /* 0x000e640000004200 */
[----:B------:R-:W-:Y:S01]  /*12620*/  FADD.FTZ R13, R196, R125 ;  /* 0x0000007dc40d7221 */ /* 0x000fe20000010000 */
[-CC-:B------:R-:W-:Y:S01]  /*12630*/  FFMA.FTZ R127, R146, R20.reuse, -R47.reuse ;  /* 0x00000014927f7223 */ /* 0x180fe2000001082f */
[-CC-:B------:R-:W-:Y:S01]  /*12640*/  FFMA.FTZ R144, R144, R20.reuse, -R47.reuse ;  /* 0x0000001490907223 */ /* 0x180fe2000001082f */
[-CC-:B------:R-:W-:Y:S01]  /*12650*/  FFMA.FTZ R125, R142, R20.reuse, -R47.reuse ;  /* 0x000000148e7d7223 */ /* 0x180fe2000001082f */
[-C--:B------:R-:W-:Y:S01]  /*12660*/  FFMA.FTZ R140, R140, R20.reuse, -R47 ;  /* 0x000000148c8c7223 */ /* 0x080fe2000001082f */
[-CC-:B------:R-:W-:Y:S01]  /*12670*/  FFMA.FTZ R129, R138, R20.reuse, -R43.reuse ;  /* 0x000000148a817223 */ /* 0x180fe2000001082b */
[-CC-:B------:R-:W-:Y:S01]  /*12680*/  FFMA.FTZ R136, R136, R20.reuse, -R43.reuse ;  /* 0x0000001488887223 */ /* 0x180fe2000001082b */
[----:B------:R-:W-:Y:S01]  /*12690*/  FADD.FTZ R59, R59, R180 ;  /* 0x000000b43b3b7221 */ /* 0x000fe20000010000 */
[-C--:B------:R-:W-:Y:S01]  /*126a0*/  FFMA.FTZ R128, R128, R20.reuse, -R43 ;  /* 0x0000001480807223 */ /* 0x080fe2000001082b */
[----:B------:R-:W-:Y:S01]  /*126b0*/  FADD.FTZ R148, R148, R13 ;  /* 0x0000000d94947221 */ /* 0x000fe20000010000 */
[----:B------:R-:W-:Y:S01]  /*126c0*/  FFMA.FTZ R134, R134, R20, -R43 ;  /* 0x0000001486867223 */ /* 0x000fe2000001082b */
[----:B------:R-:W-:Y:S01]  /*126d0*/  LDSM.16.MT88.4 R12, [R152+0xa400] ;  /* 0x00a40000980c783b */ /* 0x000fe20000004200 */
[----:B------:R-:W-:Y:S01]  /*126e0*/  FADD.FTZ R150, R150, R59 ;  /* 0x0000003b96967221 */ /* 0x000fe20000010000 */
[----:B------:R-:W-:Y:S08]  /*126f0*/  MUFU.EX2 R127, R127 ;  /* 0x0000007f007f7308 */ /* 0x000ff00000000800 */
[----:B------:R-:W2:Y:S01]  /*12700*/  MUFU.EX2 R144, R144 ;  /* 0x0000009000907308 */ /* 0x000ea20000000800 */
[C---:B-1----:R-:W-:Y:S08]  /*12710*/  HMMA.16816.F32.BF16 R100, R4.reuse, R8, R100 ;  /* 0x000000080464723c */ /* 0x042ff00000041864 */
[----:B------:R-:W-:Y:S01]  /*12720*/  HMMA.16816.F32.BF16 R104, R4, R10, R104 ;  /* 0x0000000a0468723c */ /* 0x000fe20000041868 */
[----:B------:R-:W1:Y:S01]  /*12730*/  LDSM.16.MT88.4 R8, [R154+0xc400] ;  /* 0x00c400009a08783b */ /* 0x000e620000004200 */
[----:B------:R-:W-:Y:S08]  /*12740*/  MUFU.EX2 R125, R125 ;  /* 0x0000007d007d7308 */ /* 0x000ff00000000800 */
        /* <DEDUP_REMOVED lines=13> */
[C---:B------:R-:W-:Y:S01]  /*12820*/  HMMA.16816.F32.BF16 R80, R4.reuse, R10, R80 ;  /* 0x0000000a0450723c */ /* 0x040fe20000041850 */
[----:B------:R-:W1:Y:S07]  /*12830*/  LDSM.16.MT88.4 R8, [R152+0xe400] ;  /* 0x00e400009808783b */ /* 0x000e6e0000004200 */
[C---:B------:R-:W-:Y:S08]  /*12840*/  HMMA.16816.F32.BF16 R68, R4.reuse, R12, R68 ;  /* 0x0000000c0444723c */ /* 0x040ff00000041844 */
[----:B------:R-:W-:Y:S01]  /*12850*/  HMMA.16816.F32.BF16 R72, R4, R14, R72 ;  /* 0x0000000e0448723c */ /* 0x000fe20000041848 */
[----:B------:R-:W3:Y:S02]  /*12860*/  LDSM.16.MT88.4 R12, [R154+0xe400] ;  /* 0x00e400009a0c783b */ /* 0x000ee40000004200 */
[----:B------:R-:W-:Y:S01]  /*12870*/  FADD.FTZ R61, R61, R148 ;  /* 0x000000943d3d7221 */ /* 0x000fe20000010000 */
[----:B------:R-:W-:-:S04]  /*12880*/  FADD.FTZ R57, R57, R150 ;  /* 0x0000009639397221 */ /* 0x000fc80000010000 */
[----:B--2---:R-:W-:Y:S03]  /*12890*/  HMMA.16816.F32.BF16 R84, R4, R16, R84 ;  /* 0x000000100454723c */ /* 0x004fe60000041854 */
[----:B------:R-:W-:-:S05]  /*128a0*/  FADD.FTZ R130, R130, R61 ;  /* 0x0000003d82827221 */ /* 0x000fca0000010000 */
[C---:B------:R-:W-:Y:S01]  /*128b0*/  HMMA.16816.F32.BF16 R88, R4.reuse, R18, R88 ;  /* 0x000000120458723c */ /* 0x040fe20000041858 */
[----:B------:R-:W2:Y:S07]  /*128c0*/  LDSM.16.MT88.4 R16, [R152+0xa800] ;  /* 0x00a800009810783b */ /* 0x000eae0000004200 */
[C---:B-1----:R-:W-:Y:S08]  /*128d0*/  HMMA.16816.F32.BF16 R100, R4.reuse, R8, R100 ;  /* 0x000000080464723c */ /* 0x042ff00000041864 */
[C---:B------:R-:W-:Y:S01]  /*128e0*/  HMMA.16816.F32.BF16 R104, R4.reuse, R10, R104 ;  /* 0x0000000a0468723c */ /* 0x040fe20000041868 */
[----:B------:R-:W1:Y:S02]  /*128f0*/  LDSM.16.MT88.4 R8, [R154+0xa800] ;  /* 0x00a800009a08783b */ /* 0x000e640000004200 */
        /* <DEDUP_REMOVED lines=11> */
[----:B------:R-:W-:Y:S03]  /*129b0*/  HMMA.16816.F32.BF16 R96, R4, R14, R96 ;  /* 0x0000000e0460723c */ /* 0x000fe60000041860 */
[-C--:B------:R-:W-:Y:S01]  /*129c0*/  FFMA.FTZ R6, R58, R20.reuse, -R43 ;  /* 0x000000143a067223 */ /* 0x080fe2000001082b */
[----:B------:R-:W-:Y:S01]  /*129d0*/  FADD.FTZ R5, R53, R132 ;  /* 0x0000008435057221 */ /* 0x000fe20000010000 */
[----:B------:R-:W-:Y:S08]  /*129e0*/  MUFU.EX2 R124, R124 ;  /* 0x0000007c007c7308 */ /* 0x000ff00000000800 */
[----:B------:R-:W-:Y:S08]  /*129f0*/  MUFU.EX2 R55, R55 ;  /* 0x0000003700377308 */ /* 0x000ff00000000800 */
[----:B------:R-:W-:Y:S01]  /*12a00*/  MUFU.EX2 R66, R66 ;  /* 0x0000004200427308 */ /* 0x000fe20000000800 */
[-CC-:B------:R-:W-:Y:S01]  /*12a10*/  FFMA.FTZ R122, R41, R20.reuse, -R47.reuse ;  /* 0x00000014297a7223 */ /* 0x180fe2000001082f */
[-CC-:B------:R-:W-:Y:S01]  /*12a20*/  FFMA.FTZ R64, R23, R20.reuse, -R47.reuse ;  /* 0x0000001417407223 */ /* 0x180fe2000001082f */
[-C--:B------:R-:W-:Y:S01]  /*12a30*/  FFMA.FTZ R183, R21, R20.reuse, -R47 ;  /* 0x0000001415b77223 */ /* 0x080fe2000001082f */
[----:B------:R-:W-:Y:S04]  /*12a40*/  LDSM.16.MT88.4 R12, [R152+0xc800] ;  /* 0x00c80000980c783b */ /* 0x000fe80000004200 */
[----:B------:R-:W-:Y:S08]  /*12a50*/  MUFU.EX2 R61, R61 ;  /* 0x0000003d003d7308 */ /* 0x000ff00000000800 */
[----:B------:R-:W3:Y:S08]  /*12a60*/  MUFU.EX2 R62, R62 ;  /* 0x0000003e003e7308 */ /* 0x000ef00000000800 */
[----:B------:R4:W-:Y:S08]  /*12a70*/  MUFU.EX2 R53, R6 ;  /* 0x0000000600357308 */ /* 0x0009f00000000800 */
[----:B------:R-:W5:Y:S01]  /*12a80*/  MUFU.EX2 R56, R56 ;  /* 0x0000003800387308 */ /* 0x000f620000000800 */
[----:B------:R-:W-:Y:S01]  /*12a90*/  FADD.FTZ R4, R54, R5 ;  /* 0x0000000536047221 */ /* 0x000fe20000010000 */
[-C--:B------:R-:W-:Y:S01]  /*12aa0*/  FFMA.FTZ R58, R52, R20.reuse, -R43 ;  /* 0x00000014343a7223 */ /* 0x080fe2000001082b */
[-C--:B------:R-:W-:Y:S01]  /*12ab0*/  FFMA.FTZ R41, R22, R20.reuse, -R47 ;  /* 0x0000001416297223 */ /* 0x080fe2000001082f */
[----:B---3--:R-:W-:Y:S01]  /*12ac0*/  F2FP.BF16.F32.PACK_AB R5, R62, R61 ;  /* 0x0000003d3e05723e */ /* 0x008fe200000010ff */
[----:B------:R-:W-:Y:S01]  /*12ad0*/  FADD.FTZ R52, R51, R4 ;  /* 0x0000000433347221 */ /* 0x000fe20000010000 */
[----:B------:R-:W-:Y:S01]  /*12ae0*/  F2FP.BF16.F32.PACK_AB R4, R124, R57 ;  /* 0x000000397c04723e */ /* 0x000fe200000010ff */
[----:B------:R-:W-:Y:S01]  /*12af0*/  FADD.FTZ R47, R45, R130 ;  /* 0x000000822d2f7221 */ /* 0x000fe20000010000 */
[-CC-:B------:R-:W-:Y:S01]  /*12b00*/  FFMA.FTZ R54, R46, R20.reuse, -R43.reuse ;  /* 0x000000142e367223 */ /* 0x180fe2000001082b */
[----:B----4-:R-:W-:Y:S01]  /*12b10*/  F2FP.BF16.F32.PACK_AB R6, R66, R55 ;  /* 0x000000374206723e */ /* 0x010fe200000010ff */
[-CC-:B------:R-:W-:Y:S01]  /*12b20*/  FFMA.FTZ R45, R44, R20.reuse, -R43.reuse ;  /* 0x000000142c2d7223 */ /* 0x180fe2000001082b */
[----:B------:R-:W-:-:S02]  /*12b30*/  FFMA.FTZ R46, R42, R20, -R43 ;  /* 0x000000142a2e7223 */ /* 0x000fc4000001082b */
[----:B------:R-:W3:Y:S01]  /*12b40*/  LDSM.16.MT88.4 R20, [R154+0xc800] ;  /* 0x00c800009a14783b */ /* 0x000ee20000004200 */
[----:B-----5:R-:W-:-:S07]  /*12b50*/  F2FP.BF16.F32.PACK_AB R7, R56, R53 ;  /* 0x000000353807723e */ /* 0x020fce00000010ff */
[C---:B--2---:R-:W-:Y:S08]  /*12b60*/  HMMA.16816.F32.BF16 R68, R4.reuse, R16, R68 ;  /* 0x000000100444723c */ /* 0x044ff00000041844 */
[C---:B------:R-:W-:Y:S01]  /*12b70*/  HMMA.16816.F32.BF16 R72, R4.reuse, R18, R72 ;  /* 0x000000120448723c */ /* 0x040fe20000041848 */
[----:B------:R-:W2:Y:S07]  /*12b80*/  LDSM.16.MT88.4 R16, [R152+0xe800] ;  /* 0x00e800009810783b */ /* 0x000eae0000004200 */
[C---:B-1----:R-:W-:Y:S08]  /*12b90*/  HMMA.16816.F32.BF16 R112, R4.reuse, R8, R112 ;  /* 0x000000080470723c */ /* 0x042ff00000041870 */
[----:B------:R-:W-:Y:S01]  /*12ba0*/  HMMA.16816.F32.BF16 R108, R4, R10, R108 ;  /* 0x0000000a046c723c */ /* 0x000fe2000004186c */
[----:B------:R-:W1:Y:S02]  /*12bb0*/  LDSM.16.MT88.4 R8, [R154+0xe800] ;  /* 0x00e800009a08783b */ /* 0x000e640000004200 */
[----:B------:R-:W-:-:S05]  /*12bc0*/  FADD.FTZ R47, R40, R47 ;  /* 0x0000002f282f7221 */ /* 0x000fca0000010000 */
[----:B---3--:R-:W-:Y:S03]  /*12bd0*/  HMMA.16816.F32.BF16 R76, R4, R20, R76 ;  /* 0x00000014044c723c */ /* 0x008fe6000004184c */
[----:B------:R-:W-:-:S05]  /*12be0*/  FADD.FTZ R39, R39, R52 ;  /* 0x0000003427277221 */ /* 0x000fca0000010000 */
[C---:B------:R-:W-:Y:S01]  /*12bf0*/  HMMA.16816.F32.BF16 R80, R4.reuse, R22, R80 ;  /* 0x000000160450723c */ /* 0x040fe20000041850 */
[----:B------:R-:W3:Y:S07]  /*12c00*/  LDSM.16.MT88.4 R20, [R154+0xac00] ;  /* 0x00ac00009a14783b */ /* 0x000eee0000004200 */
[----:B--2---:R-:W-:Y:S03]  /*12c10*/  HMMA.16816.F32.BF16 R100, R4, R16, R100 ;  /* 0x000000100464723c */ /* 0x004fe60000041864 */
[----:B------:R-:W-:-:S04]  /*12c20*/  FADD.FTZ R16, R38, R47 ;  /* 0x0000002f26107221 */ /* 0x000fc80000010000 */
[----:B------:R-:W-:Y:S01]  /*12c30*/  FADD.FTZ R37, R37, R16 ;  /* 0x0000001025257221 */ /* 0x000fe20000010000 */
[----:B------:R-:W-:Y:S01]  /*12c40*/  FADD.FTZ R16, R34, R39 ;  /* 0x0000002722107221 */ /* 0x000fe20000010000 */
[C---:B-1----:R-:W-:Y:S08]  /*12c50*/  HMMA.16816.F32.BF16 R92, R4.reuse, R8, R92 ;  /* 0x00000008045c723c */ /* 0x042ff0000004185c */
[C---:B------:R-:W-:Y:S01]  /*12c60*/  HMMA.16816.F32.BF16 R96, R4.reuse, R10, R96 ;  /* 0x0000000a0460723c */ /* 0x040fe20000041860 */
[----:B------:R-:W1:Y:S02]  /*12c70*/  LDSM.16.MT88.4 R8, [R154+0xcc00] ;  /* 0x00cc00009a08783b */ /* 0x000e640000004200 */
[----:B------:R-:W-:Y:S01]  /*12c80*/  FADD.FTZ R35, R35, R16 ;  /* 0x0000001023237221 */ /* 0x000fe20000010000 */
[----:B------:R-:W-:Y:S04]  /*12c90*/  MUFU.EX2 R42, R122 ;  /* 0x0000007a002a7308 */ /* 0x000fe80000000800 */
[C---:B------:R-:W-:Y:S01]  /*12ca0*/  HMMA.16816.F32.BF16 R104, R4.reuse, R18, R104 ;  /* 0x000000120468723c */ /* 0x040fe20000041868 */
[----:B------:R-:W2:Y:S03]  /*12cb0*/  LDSM.16.MT88.4 R16, [R152+0xcc00] ;  /* 0x00cc00009810783b */ /* 0x000ea60000004200 */
[----:B------:R-:W4:Y:S08]  /*12cc0*/  MUFU.EX2 R41, R41 ;  /* 0x0000002900297308 */ /* 0x000f300000000800 */
[----:B------:R-:W-:Y:S08]  /*12cd0*/  MUFU.EX2 R40, R64 ;  /* 0x0000004000287308 */ /* 0x000ff00000000800 */
[----:B------:R-:W5:Y:S08]  /*12ce0*/  MUFU.EX2 R183, R183 ;  /* 0x000000b700b77308 */ /* 0x000f700000000800 */
[----:B------:R-:W-:Y:S08]  /*12cf0*/  MUFU.EX2 R43, R58 ;  /* 0x0000003a002b7308 */ /* 0x000ff00000000800 */
[----:B------:R-:W3:Y:S08]  /*12d00*/  MUFU.EX2 R44, R54 ;  /* 0x00000036002c7308 */ /* 0x000ef00000000800 */
[----:B------:R-:W-:Y:S08]  /*12d10*/  MUFU.EX2 R45, R45 ;  /* 0x0000002d002d7308 */ /* 0x000ff00000000800 */
[----:B------:R-:W1:Y:S01]  /*12d20*/  MUFU.EX2 R38, R46 ;  /* 0x0000002e00267308 */ /* 0x000e620000000800 */
[----:B------:R-:W-:Y:S03]  /*12d30*/  HMMA.16816.F32.BF16 R84, R4, R12, R84 ;  /* 0x0000000c0454723c */ /* 0x000fe60000041854 */
[----:B------:R-:W-:Y:S01]  /*12d40*/  FADD.FTZ R34, R36, R37 ;  /* 0x0000002524227221 */ /* 0x000fe20000010000 */
[----:B------:R-:W-:-:S04]  /*12d50*/  FADD.FTZ R32, R32, R35 ;  /* 0x0000002320207221 */ /* 0x000fc80000010000 */
[----:B------:R-:W-:Y:S01]  /*12d60*/  HMMA.16816.F32.BF16 R88, R4, R14, R88 ;  /* 0x0000000e0458723c */ /* 0x000fe20000041858 */
[----:B------:R-:W2:Y:S02]  /*12d70*/  LDSM.16.MT88.4 R12, [R152+0xac00] ;  /* 0x00ac0000980c783b */ /* 0x000ea40000004200 */
[----:B------:R-:W-:Y:S01]  /*12d80*/  FADD.FTZ R34, R33, R34 ;  /* 0x0000002221227221 */ /* 0x000fe20000010000 */
[----:B----4-:R-:W-:Y:S01]  /*12d90*/  F2FP.BF16.F32.PACK_AB R4, R41, R42 ;  /* 0x0000002a2904723e */ /* 0x010fe200000010ff */
[----:B------:R-:W-:Y:S01]  /*12da0*/  FADD.FTZ R29, R29, R32 ;  /* 0x000000201d1d7221 */ /* 0x000fe20000010000 */
[----:B-----5:R-:W-:Y:S01]  /*12db0*/  F2FP.BF16.F32.PACK_AB R6, R183, R40 ;  /* 0x00000028b706723e */ /* 0x020fe200000010ff */
[----:B------:R-:W-:Y:S01]  /*12dc0*/  FADD.FTZ R31, R31, R34 ;  /* 0x000000221f1f7221 */ /* 0x000fe20000010000 */
[----:B---3--:R-:W-:Y:S02]  /*12dd0*/  F2FP.BF16.F32.PACK_AB R5, R44, R43 ;  /* 0x0000002b2c05723e */ /* 0x008fe400000010ff */
[----:B-1----:R-:W-:Y:S01]  /*12de0*/  F2FP.BF16.F32.PACK_AB R7, R38, R45 ;  /* 0x0000002d2607723e */ /* 0x002fe200000010ff */
[----:B------:R-:W-:Y:S01]  /*12df0*/  FADD.FTZ R30, R30, R31 ;  /* 0x0000001f1e1e7221 */ /* 0x000fe20000010000 */
[----:B------:R-:W-:-:S05]  /*12e00*/  FADD.FTZ R28, R28, R29 ;  /* 0x0000001d1c1c7221 */ /* 0x000fca0000010000 */
[----:B------:R-:W-:Y:S03]  /*12e10*/  HMMA.16816.F32.BF16 R112, R4, R20, R112 ;  /* 0x000000140470723c */ /* 0x000fe60000041870 */
[----:B------:R-:W-:-:S05]  /*12e20*/  FADD.FTZ R21, R27, R30 ;  /* 0x0000001e1b157221 */ /* 0x000fca0000010000 */
[----:B------:R-:W-:Y:S03]  /*12e30*/  HMMA.16816.F32.BF16 R108, R4, R22, R108 ;  /* 0x00000016046c723c */ /* 0x000fe6000004186c */
        /* <DEDUP_REMOVED lines=8> */
[----:B------:R-:W1:Y:S02]  /*12ec0*/  LDSM.16.MT88.4 R8, [R152+0xec00] ;  /* 0x00ec00009808783b */ /* 0x000e640000004200 */
        /* <DEDUP_REMOVED lines=34> */
[----:B--2---:R-:W-:Y:S03]  /*130f0*/  HMMA.16816.F32.BF16 R92, R4, R12, R92 ;  /* 0x0000000c045c723c */ /* 0x004fe6000004185c */
[----:B------:R-:W-:-:S05]  /*13100*/  FADD.FTZ R183, R183, R40 ;  /* 0x00000028b7b77221 */ /* 0x000fca0000010000 */
[C---:B------:R-:W-:Y:S08]  /*13110*/  HMMA.16816.F32.BF16 R96, R4.reuse, R14, R96 ;  /* 0x0000000e0460723c */ /* 0x040ff00000041860 */
[----:B------:R-:W-:Y:S01]  /*13120*/  HMMA.16816.F32.BF16 R104, R4, R10, R104 ;  /* 0x0000000a0468723c */ /* 0x000fe20000041868 */
[----:B------:R-:W-:-:S04]  /*13130*/  NOP ;  /* 0x0000000000007918 */ /* 0x000fc80000000000 */
[----:B------:R-:W-:-:S15]  /*13140*/  @!P6 BRA `(.L_x_3468) ;  /* 0x000000440068e947 */ /* 0x000fde0003800000 */
[----:B------:R-:W-:Y:S01]  /*13150*/  LOP3.LUT R5, R48, 0x1f0, RZ, 0xc0, !PT ;  /* 0x000001f030057812 */ /* 0x000fe200078ec0ff */
[----:B------:R-:W-:Y:S01]  /*13160*/  IMAD.SHL.U32 R4, R167, 0x2, RZ ;  /* 0x00000002a7047824 */ /* 0x000fe200078e00ff */
[----:B------:R-:W-:Y:S01]  /*13170*/  ISETP.NE.U32.AND P3, PT, R178, RZ, PT ;  /* 0x000000ffb200720c */ /* 0x000fe20003f65070 */
[----:B------:R-:W-:Y:S01]  /*13180*/  IMAD.MOV.U32 R123, RZ, RZ, R2 ;  /* 0x000000ffff7b7224 */ /* 0x000fe200078e0002 */
[----:B------:R-:W-:Y:S01]  /*13190*/  IADD3 R5, PT, PT, R5, R60, R170 ;  /* 0x0000003c05057210 */ /* 0x000fe20007ffe0aa */
[----:B------:R-:W-:Y:S01]  /*131a0*/  VIADD R181, R49, 0xfffffffe ;  /* 0xfffffffe31b57836 */ /* 0x000fe20000000000 */
[----:B------:R-:W-:Y:S02]  /*131b0*/  LOP3.LUT R4, R4, 0x6, RZ, 0xc0, !PT ;  /* 0x0000000604047812 */ /* 0x000fe400078ec0ff */
[----:B------:R-:W-:Y:S02]  /*131c0*/  IADD3 R5, PT, PT, -R175, R5, R50 ;  /* 0x00000005af057210 */ /* 0x000fe40007ffe132 */
[----:B------:R-:W-:-:S02]  /*131d0*/  ISETP.NE.AND.EX P3, PT, R179, RZ, PT, P3 ;  /* 0x000000ffb300720c */ /* 0x000fc40003f65330 */
[----:B------:R-:W-:Y:S01]  /*131e0*/  MOV R124, R3 ;  /* 0x00000003007c7202 */ /* 0x000fe20000000f00 */
[----:B------:R-:W-:-:S04]  /*131f0*/  IMAD.IADD R4, R5, 0x1, -R4 ;  /* 0x0000000105047824 */ /* 0x000fc800078e0a04 */
[----:B------:R-:W-:-:S05]  /*13200*/  IMAD R180, R49, -0x80, R4 ;  /* 0xffffff8031b47824 */ /* 0x000fca00078e0204 */
[----:B------:R-:W-:-:S07]  /*13210*/  IADD3 R180, PT, PT, R180, 0x108, RZ ;  /* 0x00000108b4b47810 */ /* 0x000fce0007ffe0ff */
.L_x_3475:
        /* <DEDUP_REMOVED lines=80> */
.L_x_3470:
[----:B------:R-:W-:Y:S05]  /*13720*/  BSYNC.RECONVERGENT B0 ;  /* 0x0000000000007941 */ /* 0x000fea0003800200 */
.L_x_3469:
        /* <DEDUP_REMOVED lines=23> */
[----:B------:R-:W-:Y:S01]  /*138a0*/  LOP3.LUT P4, RZ, R167, 0x4, RZ, 0xc0, !PT ;  /* 0x00000004a7ff7812 */ /* 0x000fe2000788c0ff */
        /* <DEDUP_REMOVED lines=55> */
[----:B------:R-:W5:Y:S01]  /*13c20*/  LDSM.16.M88.4 R64, [R155+0x4c00] ;  /* 0x004c00009b40783b */ /* 0x000f620000000200 */
[C---:B-1----:R-:W-:Y:S08]  /*13c30*/  HMMA.16816.F32.BF16 R4, R128.reuse, R132, RZ ;  /* 0x000000848004723c */ /* 0x042ff000000418ff */
[C---:B--2---:R-:W-:Y:S08]  /*13c40*/  HMMA.16816.F32.BF16 R8, R128.reuse, R134, RZ ;  /* 0x000000868008723c */ /* 0x044ff000000418ff */
[C---:B---3--:R-:W-:Y:S01]  /*13c50*/  HMMA.16816.F32.BF16 R12, R128.reuse, R136, RZ ;  /* 0x00000088800c723c */ /* 0x048fe200000418ff */
[C---:B------:R-:W-:Y:S02]  /*13c60*/  VIADD R136, R156.reuse, 0x20 ;  /* 0x000000209c887836 */ /* 0x040fe40000000000 */
[----:B------:R-:W-:Y:S01]  /*13c70*/  @P4 VIADD R136, R156, 0xffffffe0 ;  /* 0xffffffe09c884836 */ /* 0x000fe20000000000 */
[----:B------:R-:W-:Y:S04]  /*13c80*/  ISETP.NE.AND P4, PT, R181, RZ, PT ;  /* 0x000000ffb500720c */ /* 0x000fe80003f85270 */
[C---:B------:R-:W-:Y:S01]  /*13c90*/  HMMA.16816.F32.BF16 R16, R128.reuse, R138, RZ ;  /* 0x0000008a8010723c */ /* 0x040fe200000418ff */
[----:B------:R-:W-:Y:S07]  /*13ca0*/  LDSM.16.M88.4 R132, [R136] ;  /* 0x000000008884783b */ /* 0x000fee0000000200 */
        /* <DEDUP_REMOVED lines=62> */
[----:B------:R-:W1:Y:S04]  /*14090*/  LDSM.16.M88.4 R132, [R153+0x5000] ;  /* 0x005000009984783b */ /* 0x000e680000000200 */
[----:B------:R-:W-:Y:S01]  /*140a0*/  LDSM.16.M88.4 R136, [R136+0x2000] ;  /* 0x002000008888783b */ /* 0x000fe20000000200 */
        /* <DEDUP_REMOVED lines=91> */
[----:B------:R-:W-:Y:S01]  /*14660*/  IABS R122, R128 ;  /* 0x00000080007a7213 */ /* 0x000fe20000000000 */
[----:B------:R-:W3:Y:S01]  /*14670*/  LD.E.64 R132, desc[UR4][R120.64+0x20] ;  /* 0x0000200478847980 */ /* 0x000ee2000c101b00 */
        /* <DEDUP_REMOVED lines=8> */
[--C-:B-1----:R-:W-:Y:S04]  /*14700*/  IMAD.MOV R2, RZ, RZ, -R3.reuse ;  /* 0x000000ffff027224 */ /* 0x102fe800078e0a03 */
[----:B------:R-:W-:Y:S01]  /*14710*/  IMAD R129, R2, R127, RZ ;  /* 0x0000007f02817224 */ /* 0x000fe200078e02ff */
[----:B------:R-:W-:Y:S05]  /*14720*/  MOV R2, RZ ;  /* 0x000000ff00027202 */ /* 0x000fea0000000f00 */
[----:B------:R-:W-:Y:S04]  /*14730*/  IMAD.HI.U32 R129, R3, R129, R2 ;  /* 0x0000008103817227 */ /* 0x000fe800078e0002 */
[----:B------:R-:W-:Y:S02]  /*14740*/  VIADD R3, R174, 0xffffff80 ;  /* 0xffffff80ae037836 */ /* 0x000fe40000000000 */
[----:B------:R-:W-:Y:S03]  /*14750*/  IMAD.HI.U32 R126, R129, R122, RZ ;  /* 0x0000007a817e7227 */ /* 0x000fe600078e00ff */
[----:B------:R-:W-:Y:S01]  /*14760*/  IABS R2, R3 ;  /* 0x0000000300027213 */ /* 0x000fe20000000000 */
[-C--:B------:R-:W-:Y:S01]  /*14770*/  IMAD R122, R126, R125.reuse, R122 ;  /* 0x0000007d7e7a7224 */ /* 0x080fe200078e027a */
[----:B------:R-:W-:Y:S03]  /*14780*/  LOP3.LUT R3, R3, R130, RZ, 0x3c, !PT ;  /* 0x0000008203037212 */ /* 0x000fe600078e3cff */
[----:B------:R-:W-:Y:S01]  /*14790*/  IMAD.HI.U32 R129, R129, R2, RZ ;  /* 0x0000000281817227 */ /* 0x000fe200078e00ff */
[----:B------:R-:W-:Y:S03]  /*147a0*/  ISETP.GT.U32.AND P6, PT, R127, R122, PT ;  /* 0x0000007a7f00720c */ /* 0x000fe60003fc4070 */
        /* <DEDUP_REMOVED lines=40> */
.L_x_3474:
[----:B------:R-:W-:Y:S05]  /*14a30*/  BSYNC.RECONVERGENT B0 ;  /* 0x0000000000007941 */ /* 0x000fea0003800200 */
.L_x_3473:
        /* <DEDUP_REMOVED lines=72> */
.L_x_3472:
[----:B------:R-:W-:Y:S05]  /*14ec0*/  BSYNC.RECONVERGENT B1 ;  /* 0x0000000000017941 */ /* 0x000fea0003800200 */
.L_x_3471:
[----:B------:R-:W3:Y:S01]  /*14ed0*/  LD.E R122, desc[UR4][R120.64+0xdc] ;  /* 0x0000dc04787a7980 */ /* 0x000ee2000c101900 */
[C---:B------:R-:W-:Y:S02]  /*14ee0*/  IADD3 R125, PT, PT, R180.reuse, -0x8, RZ ;  /* 0xfffffff8b47d7810 */ /* 0x040fe40007ffe0ff */
[C---:B--2---:R-:W-:Y:S02]  /*14ef0*/  IADD3 R126, PT, PT, R180.reuse, -0x1, RZ ;  /* 0xffffffffb47e7810 */ /* 0x044fe40007ffe0ff */
[----:B------:R-:W-:Y:S02]  /*14f00*/  IABS R125, R125 ;  /* 0x0000007d007d7213 */ /* 0x000fe40000000000 */
[----:B------:R-:W-:Y:S02]  /*14f10*/  IABS R126, R126 ;  /* 0x0000007e007e7213 */ /* 0x000fe40000000000 */
[----:B------:R-:W-:Y:S02]  /*14f20*/  I2FP.F32.S32 R125, R125 ;  /* 0x0000007d007d7245 */ /* 0x000fe40000201400 */
[----:B------:R-:W-:Y:S02]  /*14f30*/  I2FP.F32.S32 R126, R126 ;  /* 0x0000007e007e7245 */ /* 0x000fe40000201400 */
[----:B------:R-:W-:Y:S01]  /*14f40*/  IADD3 R2, PT, PT, R180, -0x9, RZ ;  /* 0xfffffff7b4027810 */ /* 0x000fe20007ffe0ff */
[CC--:B------:R-:W-:Y:S01]  /*14f50*/  FFMA.FTZ R10, -R0.reuse, R125.reuse, R10 ;  /* 0x0000007d000a7223 */ /* 0x0c0fe2000001010a */
[----:B------:R-:W-:Y:S01]  /*14f60*/  FFMA.FTZ R4, -R0, R125, R4 ;  /* 0x0000007d00047223 */ /* 0x000fe20000010104 */
[----:B------:R-:W-:Y:S01]  /*14f70*/  IADD3 R125, PT, PT, R180, -0x18, RZ ;  /* 0xffffffe8b47d7810 */ /* 0x000fe20007ffe0ff */
[----:B------:R-:W-:Y:S01]  /*14f80*/  FFMA.FTZ R7, -R0, R126, R7 ;  /* 0x0000007e00077223 */ /* 0x000fe20000010107 */
[----:B------:R-:W-:Y:S02]  /*14f90*/  IADD3 R126, PT, PT, R180, -0x11, RZ ;  /* 0xffffffefb47e7810 */ /* 0x000fe40007ffe0ff */
[----:B------:R-:W-:Y:S02]  /*14fa0*/  IABS R2, R2 ;  /* 0x0000000200027213 */ /* 0x000fe40000000000 */
[----:B------:R-:W-:Y:S02]  /*14fb0*/  IABS R125, R125 ;  /* 0x0000007d007d7213 */ /* 0x000fe40000000000 */
[----:B------:R-:W-:Y:S02]  /*14fc0*/  IABS R126, R126 ;  /* 0x0000007e007e7213 */ /* 0x000fe40000000000 */
[----:B------:R-:W-:Y:S02]  /*14fd0*/  IABS R3, R180 ;  /* 0x000000b400037213 */ /* 0x000fe40000000000 */
[----:B------:R-:W-:Y:S02]  /*14fe0*/  I2FP.F32.S32 R2, R2 ;  /* 0x0000000200027245 */ /* 0x000fe40000201400 */
[----:B------:R-:W-:Y:S02]  /*14ff0*/  I2FP.F32.S32 R125, R125 ;  /* 0x0000007d007d7245 */ /* 0x000fe40000201400 */
[----:B------:R-:W-:Y:S01]  /*15000*/  I2FP.F32.S32 R126, R126 ;  /* 0x0000007e007e7245 */ /* 0x000fe20000201400 */
[CC--:B------:R-:W-:Y:S01]  /*15010*/  FFMA.FTZ R11, -R0.reuse, R2.reuse, R11 ;  /* 0x00000002000b7223 */ /* 0x0c0fe2000001010b */
[----:B------:R-:W-:Y:S01]  /*15020*/  I2FP.F32.S32 R3, R3 ;  /* 0x0000000300037245 */ /* 0x000fe20000201400 */
[C---:B------:R-:W-:Y:S01]  /*15030*/  FFMA.FTZ R5, -R0.reuse, R2, R5 ;  /* 0x0000000200057223 */ /* 0x040fe20000010105 */
[CC--:B------:R-:W-:Y:S01]  /*15040*/  FFMA.FTZ R18, -R0.reuse, R125.reuse, R18 ;  /* 0x0000007d00127223 */ /* 0x0c0fe20000010112 */
[----:B------:R-:W-:Y:S01]  /*15050*/  FFMA.FTZ R12, -R0, R125, R12 ;  /* 0x0000007d000c7223 */ /* 0x000fe2000001010c */
[----:B------:R-:W-:Y:S01]  /*15060*/  IADD3 R2, PT, PT, R180, -0x19, RZ ;  /* 0xffffffe7b4027810 */ /* 0x000fe20007ffe0ff */
[-C--:B------:R-:W-:Y:S01]  /*15070*/  FFMA.FTZ R9, -R0, R126.reuse, R9 ;  /* 0x0000007e00097223 */ /* 0x080fe20000010109 */
[----:B------:R-:W-:Y:S01]  /*15080*/  IADD3 R125, PT, PT, R180, -0x28, RZ ;  /* 0xffffffd8b47d7810 */ /* 0x000fe20007ffe0ff */
[C---:B------:R-:W-:Y:S01]  /*15090*/  FFMA.FTZ R15, -R0.reuse, R126, R15 ;  /* 0x0000007e000f7223 */ /* 0x040fe2000001010f */
[----:B------:R-:W-:Y:S01]  /*150a0*/  FFMA.FTZ R6, -R0, R3, R6 ;  /* 0x0000000300067223 */ /* 0x000fe20000010106 */
[C---:B------:R-:W-:Y:S02]  /*150b0*/  IADD3 R126, PT, PT, R180.reuse, -0x21, RZ ;  /* 0xffffffdfb47e7810 */ /* 0x040fe40007ffe0ff */
        /* <DEDUP_REMOVED lines=17> */
[CC--:B------:R-:W-:Y:S01]  /*151d0*/  FFMA.FTZ R8, -R0.reuse, R3.reuse, R8 ;  /* 0x0000000300087223 */ /* 0x0c0fe20000010108 */
        /* <DEDUP_REMOVED lines=10> */
[C---:B------:R-:W-:Y:S01]  /*15280*/  FFMA.FTZ R21, -R0.reuse, R2, R21 ;  /* 0x0000000200157223 */ /* 0x040fe20000010115 */
        /* <DEDUP_REMOVED lines=47> */
[CC--:B------:R-:W-:Y:S01]  /*15580*/  FFMA.FTZ R41, -R0.reuse, R126.reuse, R41 ;  /* 0x0000007e00297223 */ /* 0x0c0fe20000010129 */
        /* <DEDUP_REMOVED lines=17> */
[CC--:B------:R-:W-:Y:S01]  /*156a0*/  FFMA.FTZ R40, -R0.reuse, R3.reuse, R40 ;  /* 0x0000000300287223 */ /* 0x0c0fe20000010128 */
[----:B------:R-:W-:Y:S01]  /*156b0*/  FMNMX3.FTZ R125, R123, R6, R7, !PT ;  /* 0x000000067b7d7276 */ /* 0x000fe20007810007 */
[CC--:B------:R-:W-:Y:S01]  /*156c0*/  FFMA.FTZ R55, -R0.reuse, R126.reuse, R55 ;  /* 0x0000007e00377223 */ /* 0x0c0fe20000010137 */
[C---:B------:R-:W-:Y:S01]  /*156d0*/  FFMA.FTZ R49, -R0.reuse, R126, R49 ;  /* 0x0000007e00317223 */ /* 0x040fe20000010131 */
[----:B------:R-:W-:Y:S01]  /*156e0*/  FFMA.FTZ R46, -R0, R3, R46 ;  /* 0x00000003002e7223 */ /* 0x000fe2000001012e */
[----:B------:R-:W-:Y:S02]  /*156f0*/  FMNMX3.FTZ R126, R124, R4, R5, !PT ;  /* 0x000000047c7e7276 */ /* 0x000fe40007810005 */
[C---:B------:R-:W-:Y:S02]  /*15700*/  IADD3 R3, PT, PT, R180.reuse, -0x60, RZ ;  /* 0xffffffa0b4037810 */ /* 0x040fe40007ffe0ff */
[----:B------:R-:W-:Y:S02]  /*15710*/  IABS R2, R2 ;  /* 0x0000000200027213 */ /* 0x000fe40000000000 */
[----:B------:R-:W-:Y:S02]  /*15720*/  FMNMX3.FTZ R125, R125, R10, R11, !PT ;  /* 0x0000000a7d7d7276 */ /* 0x000fe4000781000b */
[----:B------:R-:W-:Y:S02]  /*15730*/  IADD3 R127, PT, PT, R180, -0x71, RZ ;  /* 0xffffff8fb47f7810 */ /* 0x000fe40007ffe0ff */
[----:B------:R-:W-:Y:S02]  /*15740*/  FMNMX3.FTZ R126, R126, R8, R9, !PT ;  /* 0x000000087e7e7276 */ /* 0x000fe40007810009 */
[----:B------:R-:W-:Y:S02]  /*15750*/  IABS R3, R3 ;  /* 0x0000000300037213 */ /* 0x000fe40000000000 */
[----:B------:R-:W-:Y:S02]  /*15760*/  I2FP.F32.S32 R2, R2 ;  /* 0x0000000200027245 */ /* 0x000fe40000201400 */
[----:B------:R-:W-:Y:S02]  /*15770*/  FMNMX3.FTZ R125, R125, R14, R15, !PT ;  /* 0x0000000e7d7d7276 */ /* 0x000fe4000781000f */
[----:B------:R-:W-:Y:S01]  /*15780*/  IABS R127, R127 ;  /* 0x0000007f007f7213 */ /* 0x000fe20000000000 */
[----:B------:R-:W-:Y:S01]  /*15790*/  FFMA.FTZ R59, -R0, R2, R59 ;  /* 0x00000002003b7223 */ /* 0x000fe2000001013b */
[----:B------:R-:W-:Y:S01]  /*157a0*/  FMNMX3.FTZ R126, R126, R12, R13, !PT ;  /* 0x0000000c7e7e7276 */ /* 0x000fe2000781000d */
[C---:B------:R-:W-:Y:S01]  /*157b0*/  FFMA.FTZ R53, -R0.reuse, R2, R53 ;  /* 0x0000000200357223 */ /* 0x040fe20000010135 */
[----:B------:R-:W-:Y:S02]  /*157c0*/  I2FP.F32.S32 R3, R3 ;  /* 0x0000000300037245 */ /* 0x000fe40000201400 */
[----:B------:R-:W-:Y:S02]  /*157d0*/  FMNMX3.FTZ R125, R125, R18, R19, !PT ;  /* 0x000000127d7d7276 */ /* 0x000fe40007810013 */
[----:B------:R-:W-:Y:S01]  /*157e0*/  I2FP.F32.S32 R2, R127 ;  /* 0x0000007f00027245 */ /* 0x000fe20000201400 */
[-C--:B------:R-:W-:Y:S01]  /*157f0*/  FFMA.FTZ R54, -R0, R3.reuse, R54 ;  /* 0x0000000300367223 */ /* 0x080fe20000010136 */
[----:B------:R-:W-:Y:S01]  /*15800*/  FMNMX3.FTZ R127, R126, R16, R17, !PT ;  /* 0x000000107e7f7276 */ /* 0x000fe20007810011 */
[C---:B------:R-:W-:Y:S01]  /*15810*/  FFMA.FTZ R48, -R0.reuse, R3, R48 ;  /* 0x0000000300307223 */ /* 0x040fe20000010130 */
[----:B------:R-:W-:Y:S01]  /*15820*/  FMNMX3.FTZ R125, R125, R22, R23, !PT ;  /* 0x000000167d7d7276 */ /* 0x000fe20007810017 */
[-C--:B------:R-:W-:Y:S01]  /*15830*/  FFMA.FTZ R63, -R0, R2.reuse, R63 ;  /* 0x00000002003f7223 */ /* 0x080fe2000001013f */
[----:B------:R-:W-:Y:S01]  /*15840*/  IADD3 R3, PT, PT, R180, -0x70, RZ ;  /* 0xffffff90b4037810 */ /* 0x000fe20007ffe0ff */
[C---:B------:R-:W-:Y:S01]  /*15850*/  FFMA.FTZ R57, -R0.reuse, R2, R57 ;  /* 0x0000000200397223 */ /* 0x040fe20000010139 */
[----:B------:R-:W-:Y:S02]  /*15860*/  FMNMX3.FTZ R127, R127, R20, R21, !PT ;  /* 0x000000147f7f7276 */ /* 0x000fe40007810015 */
[----:B------:R-:W-:Y:S02]  /*15870*/  FMNMX3.FTZ R125, R125, R26, R27, !PT ;  /* 0x0000001a7d7d7276 */ /* 0x000fe4000781001b */
[----:B------:R-:W-:Y:S02]  /*15880*/  IABS R3, R3 ;  /* 0x0000000300037213 */ /* 0x000fe40000000000 */
[----:B------:R-:W-:Y:S02]  /*15890*/  FMNMX3.FTZ R127, R127, R24, R25, !PT ;  /* 0x000000187f7f7276 */ /* 0x000fe40007810019 */
[----:B------:R-:W-:Y:S02]  /*158a0*/  FMNMX3.FTZ R125, R125, R30, R31, !PT ;  /* 0x0000001e7d7d7276 */ /* 0x000fe4000781001f */
[----:B------:R-:W-:Y:S02]  /*158b0*/  I2FP.F32.S32 R3, R3 ;  /* 0x0000000300037245 */ /* 0x000fe40000201400 */
[----:B------:R-:W-:Y:S02]  /*158c0*/  FMNMX3.FTZ R127, R127, R28, R29, !PT ;  /* 0x0000001c7f7f7276 */ /* 0x000fe4000781001d */
[----:B------:R-:W-:Y:S01]  /*158d0*/  FMNMX3.FTZ R125, R125, R34, R35, !PT ;  /* 0x000000227d7d7276 */ /* 0x000fe20007810023 */
[CC--:B------:R-:W-:Y:S01]  /*158e0*/  FFMA.FTZ R62, -R0.reuse, R3.reuse, R62 ;  /* 0x00000003003e7223 */ /* 0x0c0fe2000001013e */
[----:B------:R-:W-:Y:S01]  /*158f0*/  FFMA.FTZ R56, -R0, R3, R56 ;  /* 0x0000000300387223 */ /* 0x000fe20000010138 */
[----:B------:R-:W-:Y:S02]  /*15900*/  FMNMX3.FTZ R127, R127, R32, R33, !PT ;  /* 0x000000207f7f7276 */ /* 0x000fe40007810021 */
[C---:B------:R-:W-:Y:S02]  /*15910*/  IADD3 R3, PT, PT, R180.reuse, -0x78, RZ ;  /* 0xffffff88b4037810 */ /* 0x040fe40007ffe0ff */
[----:B------:R-:W-:Y:S02]  /*15920*/  FMNMX3.FTZ R125, R125, R38, R39, !PT ;  /* 0x000000267d7d7276 */ /* 0x000fe40007810027 */
[----:B------:R-:W-:Y:S02]  /*15930*/  FMNMX3.FTZ R127, R127, R36, R37, !PT ;  /* 0x000000247f7f7276 */ /* 0x000fe40007810025 */
[----:B------:R-:W-:Y:S02]  /*15940*/  IABS R3, R3 ;  /* 0x0000000300037213 */ /* 0x000fe40000000000 */
[----:B------:R-:W-:Y:S02]  /*15950*/  FMNMX3.FTZ R2, R125, R42, R43, !PT ;  /* 0x0000002a7d027276 */ /* 0x000fe4000781002b */
[----:B------:R-:W-:Y:S02]  /*15960*/  FMNMX3.FTZ R125, R127, R40, R41, !PT ;  /* 0x000000287f7d7276 */ /* 0x000fe40007810029 */
[----:B------:R-:W-:Y:S02]  /*15970*/  I2FP.F32.S32 R3, R3 ;  /* 0x0000000300037245 */ /* 0x000fe40000201400 */
[----:B------:R-:W-:Y:S02]  /*15980*/  IADD3 R126, PT, PT, R180, -0x79, RZ ;  /* 0xffffff87b47e7810 */ /* 0x000fe40007ffe0ff */
[----:B------:R-:W-:Y:S01]  /*15990*/  FMNMX3.FTZ R2, R2, R46, R47, !PT ;  /* 0x0000002e02027276 */ /* 0x000fe2000781002f */
[CC--:B------:R-:W-:Y:S01]  /*159a0*/  FFMA.FTZ R66, -R0.reuse, R3.reuse, R66 ;  /* 0x0000000300427223 */ /* 0x0c0fe20000010142 */
[----:B------:R-:W-:Y:S01]  /*159b0*/  FMNMX3.FTZ R125, R125, R44, R45, !PT ;  /* 0x0000002c7d7d7276 */ /* 0x000fe2000781002d */
[----:B------:R-:W-:Y:S01]  /*159c0*/  FFMA.FTZ R60, -R0, R3, R60 ;  /* 0x00000003003c7223 */ /* 0x000fe2000001013c */
[----:B------:R-:W-:Y:S02]  /*159d0*/  IABS R126, R126 ;  /* 0x0000007e007e7213 */ /* 0x000fe40000000000 */
[----:B------:R-:W-:Y:S02]  /*159e0*/  IADD3 R128, PT, PT, R180, -0x81, RZ ;  /* 0xffffff7fb4807810 */ /* 0x000fe40007ffe0ff */
[----:B------:R-:W-:Y:S02]  /*159f0*/  FMNMX3.FTZ R2, R2, R50, R51, !PT ;  /* 0x0000003202027276 */ /* 0x000fe40007810033 */
[----:B------:R-:W-:Y:S02]  /*15a00*/  IADD3 R3, PT, PT, R180, -0x80, RZ ;  /* 0xffffff80b4037810 */ /* 0x000fe40007ffe0ff */
[----:B------:R-:W-:Y:S02]  /*15a10*/  FMNMX3.FTZ R125, R125, R48, R49, !PT ;  /* 0x000000307d7d7276 */ /* 0x000fe40007810031 */
[----:B------:R-:W-:Y:S02]  /*15a20*/  I2FP.F32.S32 R126, R126 ;  /* 0x0000007e007e7245 */ /* 0x000fe40000201400 */
[----:B------:R-:W-:Y:S02]  /*15a30*/  IABS R128, R128 ;  /* 0x0000008000807213 */ /* 0x000fe40000000000 */
[----:B------:R-:W-:Y:S01]  /*15a40*/  FMNMX3.FTZ R2, R2, R54, R55, !PT ;  /* 0x0000003602027276 */ /* 0x000fe20007810037 */
[CC--:B------:R-:W-:Y:S01]  /*15a50*/  FFMA.FTZ R61, -R0.reuse, R126.reuse, R61 ;  /* 0x0000007e003d7223 */ /* 0x0c0fe2000001013d */
[----:B------:R-:W-:Y:S01]  /*15a60*/  IABS R3, R3 ;  /* 0x0000000300037213 */ /* 0x000fe20000000000 */
[----:B------:R-:W-:Y:S01]  /*15a70*/  FFMA.FTZ R67, -R0, R126, R67 ;  /* 0x0000007e00437223 */ /* 0x000fe20000010143 */
        /* <DEDUP_REMOVED lines=9> */
[----:B------:R-:W-:Y:S02]  /*15b10*/  FMNMX3.FTZ R129, R2, R66, R67, !PT ;  /* 0x0000004202817276 */ /* 0x000fe40007810043 */
[----:B------:R-:W-:Y:S02]  /*15b20*/  FMNMX3.FTZ R132, R125, R64, R65, !PT ;  /* 0x000000407d847276 */ /* 0x000fe40007810041 */
[----:B------:R-:W-:Y:S01]  /*15b30*/  IADD3 R174, PT, PT, R174, -0x80, RZ ;  /* 0xffffff80aeae7810 */ /* 0x000fe20007ffe0ff */
[----:B------:R-:W-:Y:S01]  /*15b40*/  SHFL.BFLY PT, R2, R129, 0x2, 0x1f ;  /* 0x0c401f0081027f89 */ /* 0x000fe200000e0000 */
[----:B------:R-:W-:Y:S07]  /*15b50*/  IADD3 R180, PT, PT, R180, 0x80, RZ ;  /* 0x00000080b4b47810 */ /* 0x000fee0007ffe0ff */
[----:B------:R-:W1:Y:S02]  /*15b60*/  SHFL.BFLY PT, R3, R132, 0x2, 0x1f ;  /* 0x0c401f0084037f89 */ /* 0x000e6400000e0000 */
[----:B-1----:R-:W-:Y:S02]  /*15b70*/  FMNMX.FTZ R130, R132, R3, !PT ;  /* 0x0000000384827209 */ /* 0x002fe40007810000 */
[----:B------:R-:W-:Y:S04]  /*15b80*/  FMNMX.FTZ R127, R129, R2, !PT ;  /* 0x00000002817f7209 */ /* 0x000fe80007810000 */
[----:B------:R-:W1:Y:S08]  /*15b90*/  SHFL.BFLY PT, R3, R130, 0x1, 0x1f ;  /* 0x0c201f0082037f89 */ /* 0x000e7000000e0000 */
[----:B------:R-:W2:Y:S01]  /*15ba0*/  SHFL.BFLY PT, R2, R127, 0x1, 0x1f ;  /* 0x0c201f007f027f89 */ /* 0x000ea200000e0000 */
[----:B-1----:R-:W-:Y:S02]  /*15bb0*/  FMNMX.FTZ R3, R130, R3, !PT ;  /* 0x0000000382037209 */ /* 0x002fe40007810000 */
[----:B--2---:R-:W-:Y:S03]  /*15bc0*/  FMNMX.FTZ R2, R127, R2, !PT ;  /* 0x000000027f027209 */ /* 0x004fe60007810000 */
[C---:B------:R-:W-:Y:S01]  /*15bd0*/  FADD.FTZ R125, -R3.reuse, R124 ;  /* 0x0000007c037d7221 */ /* 0x040fe20000010100 */
[C---:B------:R-:W-:Y:S01]  /*15be0*/  FSETP.NEU.FTZ.AND P0, PT, R2.reuse, -INF , PT ;  /* 0xff8000000200780b */ /* 0x040fe20003f1d000 */
[----:B------:R-:W-:Y:S02]  /*15bf0*/  FADD.FTZ R123, -R2, R123 ;  /* 0x0000007b027b7221 */ /* 0x000fe40000010100 */
[C---:B---3--:R-:W-:Y:S01]  /*15c00*/  FMUL.FTZ R124, R122.reuse, R125 ;  /* 0x0000007d7a7c7220 */ /* 0x048fe20000410000 */
[C---:B------:R-:W-:Y:S01]  /*15c10*/  FMUL.FTZ R128, R122.reuse, R2 ;  /* 0x000000027a807220 */ /* 0x040fe20000410000 */
[C---:B------:R-:W-:Y:S01]  /*15c20*/  FMUL.FTZ R125, R122.reuse, R3 ;  /* 0x000000037a7d7220 */ /* 0x040fe20000410000 */
[----:B------:R-:W-:Y:S03]  /*15c30*/  FMUL.FTZ R126, R122, R123 ;  /* 0x0000007b7a7e7220 */ /* 0x000fe60000410000 */
[----:B------:R-:W1:Y:S01]  /*15c40*/  MUFU.EX2 R124, R124 ;  /* 0x0000007c007c7308 */ /* 0x000e620000000800 */
[----:B------:R-:W-:Y:S02]  /*15c50*/  FSEL R127, R128, RZ, P0 ;  /* 0x000000ff807f7208 */ /* 0x000fe40000000000 */
[----:B------:R-:W2:Y:S01]  /*15c60*/  LDSM.16.MT88.4 R128, [R154+0x9000] ;  /* 0x009000009a80783b */ /* 0x000ea20000004200 */
[----:B------:R-:W-:Y:S02]  /*15c70*/  FSETP.NEU.FTZ.AND P0, PT, R3, -INF , PT ;  /* 0xff8000000300780b */ /* 0x000fe40003f1d000 */
[-CC-:B------:R-:W-:Y:S01]  /*15c80*/  FFMA.FTZ R140, R10, R122.reuse, -R127.reuse ;  /* 0x0000007a0a8c7223 */ /* 0x180fe2000001087f */
[-CC-:B------:R-:W-:Y:S03]  /*15c90*/  FFMA.FTZ R137, R11, R122.reuse, -R127.reuse ;  /* 0x0000007a0b897223 */ /* 0x180fe6000001087f */
[----:B------:R3:W4:Y:S01]  /*15ca0*/  MUFU.EX2 R123, R126 ;  /* 0x0000007e007b7308 */ /* 0x0007220000000800 */
[----:B------:R-:W-:Y:S01]  /*15cb0*/  FSEL R125, R125, RZ, P0 ;  /* 0x000000ff7d7d7208 */ /* 0x000fe20000000000 */
[-CC-:B------:R-:W-:Y:S01]  /*15cc0*/  FFMA.FTZ R144, R7, R122.reuse, -R127.reuse ;  /* 0x0000007a07907223 */ /* 0x180fe2000001087f */
[-CC-:B------:R-:W-:Y:S01]  /*15cd0*/  FFMA.FTZ R184, R6, R122.reuse, -R127.reuse ;  /* 0x0000007a06b87223 */ /* 0x180fe2000001087f */
[-CC-:B------:R-:W-:Y:S01]  /*15ce0*/  FFMA.FTZ R146, R14, R122.reuse, -R127.reuse ;  /* 0x0000007a0e927223 */ /* 0x180fe2000001087f */
[-C--:B------:R-:W-:Y:S01]  /*15cf0*/  FFMA.FTZ R145, R15, R122.reuse, -R127 ;  /* 0x0000007a0f917223 */ /* 0x080fe2000001087f */
[-CC-:B------:R-:W-:Y:S01]  /*15d00*/  FFMA.FTZ R139, R8, R122.reuse, -R125.reuse ;  /* 0x0000007a088b7223 */ /* 0x180fe2000001087d */
[-CC-:B------:R-:W-:Y:S01]  /*15d10*/  FFMA.FTZ R151, R4, R122.reuse, -R125.reuse ;  /* 0x0000007a04977223 */ /* 0x180fe2000001087d */
[--C-:B------:R-:W-:Y:S01]  /*15d20*/  FFMA.FTZ R142, R5, R122, -R125.reuse ;  /* 0x0000007a058e7223 */ /* 0x100fe2000001087d */
[C---:B-1----:R-:W-:Y:S01]  /*15d30*/  FMUL.FTZ R8, R124.reuse, R108 ;  /* 0x0000006c7c087220 */ /* 0x042fe20000410000 */
[----:B------:R-:W-:Y:S01]  /*15d40*/  MUFU.EX2 R144, R144 ;  /* 0x0000009000907308 */ /* 0x000fe20000000800 */
[C---:B------:R-:W-:Y:S01]  /*15d50*/  FMUL.FTZ R4, R124.reuse, R112 ;  /* 0x000000707c047220 */ /* 0x040fe20000410000 */
[C---:B------:R-:W-:Y:S01]  /*15d60*/  FMUL.FTZ R5, R124.reuse, R113 ;  /* 0x000000717c057220 */ /* 0x040fe20000410000 */
[C---:B------:R-:W-:Y:S01]  /*15d70*/  FMUL.FTZ R68, R124.reuse, R68 ;  /* 0x000000447c447220 */ /* 0x040fe20000410000 */
[C---:B------:R-:W-:Y:S01]  /*15d80*/  FMUL.FTZ R69, R124.reuse, R69 ;  /* 0x000000457c457220 */ /* 0x040fe20000410000 */
[C---:B------:R-:W-:Y:S01]  /*15d90*/  FMUL.FTZ R72, R124.reuse, R72 ;  /* 0x000000487c487220 */ /* 0x040fe20000410000 */
[C---:B------:R-:W-:Y:S01]  /*15da0*/  FMUL.FTZ R73, R124.reuse, R73 ;  /* 0x000000497c497220 */ /* 0x040fe20000410000 */
[--C-:B---3--:R-:W-:Y:S01]  /*15db0*/  FFMA.FTZ R126, R9, R122, -R125.reuse ;  /* 0x0000007a097e7223 */ /* 0x108fe2000001087d */
[C---:B----4-:R-:W-:Y:S01]  /*15dc0*/  FMUL.FTZ R10, R123.reuse, R110 ;  /* 0x0000006e7b0a7220 */ /* 0x050fe20000410000 */
[C---:B------:R-:W-:Y:S01]  /*15dd0*/  FMUL.FTZ R11, R123.reuse, R111 ;  /* 0x0000006f7b0b7220 */ /* 0x040fe20000410000 */
[C---:B------:R-:W-:Y:S01]  /*15de0*/  FMUL.FTZ R9, R124.reuse, R109 ;  /* 0x0000006d7c097220 */ /* 0x040fe20000410000 */
[----:B------:R-:W-:Y:S01]  /*15df0*/  MUFU.EX2 R140, R140 ;  /* 0x0000008c008c7308 */ /* 0x000fe20000000800 */
[----:B------:R-:W1:Y:S01]  /*15e00*/  LDSM.16.MT88.4 R108, [R152+0x9000] ;  /* 0x00900000986c783b */ /* 0x000e620000004200 */
        /* <DEDUP_REMOVED lines=42> */
[----:B------:R-:W-:Y:S01]  /*160b0*/  FMUL.FTZ R107, R123, R107 ;  /* 0x0000006b7b6b7220 */ /* 0x000fe20000410000 */
[C---:B------:R-:W-:Y:S01]  /*160c0*/  FMUL.FTZ R104, R124.reuse, R104 ;  /* 0x000000687c687220 */ /* 0x040fe20000410000 */
[----:B------:R-:W-:Y:S01]  /*160d0*/  FMUL.FTZ R105, R124, R105 ;  /* 0x000000697c697220 */ /* 0x000fe20000410000 */
[-CC-:B------:R-:W-:Y:S03]  /*160e0*/  FFMA.FTZ R132, R16, R122.reuse, -R125.reuse ;  /* 0x0000007a10847223 */ /* 0x180fe6000001087d */
[----:B------:R-:W4:Y:S01]  /*160f0*/  MUFU.EX2 R126, R126 ;  /* 0x0000007e007e7308 */ /* 0x000f220000000800 */
[----:B---3--:R-:W-:Y:S01]  /*16100*/  F2FP.BF16.F32.PACK_AB R112, R142, R151 ;  /* 0x000000978e70723e */ /* 0x008fe200000010ff */
[-CC-:B------:R-:W-:Y:S01]  /*16110*/  FFMA.FTZ R149, R12, R122.reuse, -R125.reuse ;  /* 0x0000007a0c957223 */ /* 0x180fe2000001087d */
[-CC-:B------:R-:W-:Y:S01]  /*16120*/  FFMA.FTZ R150, R13, R122.reuse, -R125.reuse ;  /* 0x0000007a0d967223 */ /* 0x180fe2000001087d */
[-C--:B------:R-:W-:Y:S01]  /*16130*/  FFMA.FTZ R133, R21, R122.reuse, -R125 ;  /* 0x0000007a15857223 */ /* 0x080fe2000001087d */
[-CC-:B------:R-:W-:Y:S01]  /*16140*/  FFMA.FTZ R147, R30, R122.reuse, -R127.reuse ;  /* 0x0000007a1e937223 */ /* 0x180fe2000001087f */
[-CC-:B------:R-:W-:Y:S01]  /*16150*/  FFMA.FTZ R136, R31, R122.reuse, -R127.reuse ;  /* 0x0000007a1f887223 */ /* 0x180fe2000001087f */
[-CC-:B------:R-:W-:Y:S03]  /*16160*/  FFMA.FTZ R135, R34, R122.reuse, -R127.reuse ;  /* 0x0000007a22877223 */ /* 0x180fe6000001087f */
[----:B------:R-:W-:Y:S01]  /*16170*/  MUFU.EX2 R145, R145 ;  /* 0x0000009100917308 */ /* 0x000fe20000000800 */
[-C--:B------:R-:W-:Y:S01]  /*16180*/  FFMA.FTZ R134, R35, R122.reuse, -R127 ;  /* 0x0000007a23867223 */ /* 0x080fe2000001087f */
[-CC-:B------:R-:W-:Y:S01]  /*16190*/  FFMA.FTZ R148, R28, R122.reuse, -R125.reuse ;  /* 0x0000007a1c947223 */ /* 0x180fe2000001087d */
[--C-:B------:R-:W-:Y:S01]  /*161a0*/  FFMA.FTZ R143, R29, R122, -R125.reuse ;  /* 0x0000007a1d8f7223 */ /* 0x100fe2000001087d */
[----:B------:R-:W-:Y:S01]  /*161b0*/  FFMA.FTZ R184, R123, R182, R184 ;  /* 0x000000b67bb87223 */ /* 0x000fe200000100b8 */
[----:B------:R-:W-:Y:S01]  /*161c0*/  LDSM.16.MT88.4 R28, [R152+0xc400] ;  /* 0x00c40000981c783b */ /* 0x000fe20000004200 */
[-CC-:B------:R-:W-:Y:S01]  /*161d0*/  FFMA.FTZ R141, R32, R122.reuse, -R125.reuse ;  /* 0x0000007a208d7223 */ /* 0x180fe2000001087d */
[-C--:B------:R-:W-:Y:S03]  /*161e0*/  FFMA.FTZ R138, R33, R122.reuse, -R125 ;  /* 0x0000007a218a7223 */ /* 0x080fe6000001087d */
[----:B------:R-:W-:Y:S01]  /*161f0*/  MUFU.EX2 R150, R150 ;  /* 0x0000009600967308 */ /* 0x000fe20000000800 */
[----:B----4-:R-:W-:Y:S01]  /*16200*/  F2FP.BF16.F32.PACK_AB R114, R126, R139 ;  /* 0x0000008b7e72723e */ /* 0x010fe200000010ff */
[-CC-:B------:R-:W-:Y:S01]  /*16210*/  FFMA.FTZ R123, R38, R122.reuse, -R127.reuse ;  /* 0x0000007a267b7223 */ /* 0x180fe2000001087f */
[-C--:B------:R-:W-:Y:S01]  /*16220*/  FFMA.FTZ R38, R43, R122.reuse, -R127 ;  /* 0x0000007a2b267223 */ /* 0x080fe2000001087f */
[-CC-:B------:R-:W-:Y:S01]  /*16230*/  FFMA.FTZ R43, R37, R122.reuse, -R125.reuse ;  /* 0x0000007a252b7223 */ /* 0x180fe2000001087d */
[-C--:B------:R-:W-:Y:S01]  /*16240*/  FFMA.FTZ R37, R41, R122.reuse, -R125 ;  /* 0x0000007a29257223 */ /* 0x080fe2000001087d */
[-C--:B------:R-:W-:Y:S01]  /*16250*/  FFMA.FTZ R41, R51, R122.reuse, -R127 ;  /* 0x0000007a33297223 */ /* 0x080fe2000001087f */
[-C--:B------:R-:W-:Y:S01]  /*16260*/  FFMA.FTZ R51, R45, R122.reuse, -R125 ;  /* 0x0000007a2d337223 */ /* 0x080fe2000001087d */
[C---:B--2---:R-:W-:Y:S02]  /*16270*/  HMMA.16816.F32.BF16 R4, R112.reuse, R128, R4 ;  /* 0x000000807004723c */ /* 0x044fe40000041804 */
[----:B------:R-:W-:Y:S03]  /*16280*/  MUFU.EX2 R132, R132 ;  /* 0x0000008400847308 */ /* 0x000fe60000000800 */
[-CC-:B------:R-:W-:Y:S01]  /*16290*/  FFMA.FTZ R129, R18, R122.reuse, -R127.reuse ;  /* 0x0000007a12817223 */ /* 0x180fe2000001087f */
[-C--:B------:R-:W-:Y:S01]  /*162a0*/  FFMA.FTZ R128, R19, R122.reuse, -R127 ;  /* 0x0000007a13807223 */ /* 0x080fe2000001087f */
[-CC-:B------:R-:W-:Y:S01]  /*162b0*/  FFMA.FTZ R45, R48, R122.reuse, -R125.reuse ;  /* 0x0000007a302d7223 */ /* 0x180fe2000001087d */
[C---:B------:R-:W-:Y:S04]  /*162c0*/  HMMA.16816.F32.BF16 R8, R112.reuse, R130, R8 ;  /* 0x000000827008723c */ /* 0x040fe80000041808 */
[----:B------:R-:W-:Y:S01]  /*162d0*/  MUFU.EX2 R133, R133 ;  /* 0x0000008500857308 */ /* 0x000fe20000000800 */
[-CC-:B------:R-:W-:Y:S01]  /*162e0*/  FFMA.FTZ R131, R24, R122.reuse, -R125.reuse ;  /* 0x0000007a18837223 */ /* 0x180fe2000001087d */
[-C--:B------:R-:W-:Y:S01]  /*162f0*/  FFMA.FTZ R130, R25, R122.reuse, -R125 ;  /* 0x0000007a19827223 */ /* 0x080fe2000001087d */
[----:B------:R-:W-:Y:S01]  /*16300*/  FADD.FTZ R25, R144, R184 ;  /* 0x000000b890197221 */ /* 0x000fe20000010000 */
[-C--:B------:R-:W-:Y:S01]  /*16310*/  FFMA.FTZ R47, R47, R122.reuse, -R127 ;  /* 0x0000007a2f2f7223 */ /* 0x080fe2000001087f */
[-C--:B------:R-:W-:Y:S01]  /*16320*/  FFMA.FTZ R44, R44, R122.reuse, -R125 ;  /* 0x0000007a2c2c7223 */ /* 0x080fe2000001087d */
[C---:B-1----:R-:W-:Y:S04]  /*16330*/  HMMA.16816.F32.BF16 R68, R112.reuse, R108, R68 ;  /* 0x0000006c7044723c */ /* 0x042fe80000041844 */
[----:B------:R-:W-:Y:S01]  /*16340*/  MUFU.EX2 R129, R129 ;  /* 0x0000008100817308 */ /* 0x000fe20000000800 */
[----:B------:R-:W-:Y:S01]  /*16350*/  FADD.FTZ R140, R140, R25 ;  /* 0x000000198c8c7221 */ /* 0x000fe20000010000 */
[-C--:B------:R-:W-:Y:S01]  /*16360*/  FFMA.FTZ R48, R49, R122.reuse, -R125 ;  /* 0x0000007a31307223 */ /* 0x080fe2000001087d */
[-CC-:B------:R-:W-:Y:S01]  /*16370*/  FFMA.FTZ R49, R54, R122.reuse, -R127.reuse ;  /* 0x0000007a36317223 */ /* 0x180fe2000001087f */
[-C--:B------:R-:W-:Y:S01]  /*16380*/  FFMA.FTZ R54, R58, R122.reuse, -R127 ;  /* 0x0000007a3a367223 */ /* 0x080fe2000001087f */
[----:B------:R-:W-:Y:S01]  /*16390*/  FADD.FTZ R137, R137, R140 ;  /* 0x0000008c89897221 */ /* 0x000fe20000010000 */
[C---:B------:R-:W-:Y:S01]  /*163a0*/  HMMA.16816.F32.BF16 R72, R112.reuse, R110, R72 ;  /* 0x0000006e7048723c */ /* 0x040fe20000041848 */
[----:B------:R-:W1:Y:S03]  /*163b0*/  LDSM.16.MT88.4 R108, [R154+0xb000] ;  /* 0x00b000009a6c783b */ /* 0x000e660000004200 */
        /* <DEDUP_REMOVED lines=8> */
[----:B------:R-:W2:Y:S01]  /*16440*/  MUFU.EX2 R146, R146 ;  /* 0x0000009200927308 */ /* 0x000ea20000000800 */
[-CC-:B------:R-:W-:Y:S01]  /*16450*/  FFMA.FTZ R60, R60, R122.reuse, -R125.reuse ;  /* 0x0000007a3c3c7223 */ /* 0x180fe2000001087d */
[-CC-:B------:R-:W-:Y:S01]  /*16460*/  FFMA.FTZ R61, R61, R122.reuse, -R125.reuse ;  /* 0x0000007a3d3d7223 */ /* 0x180fe2000001087d */
[-C--:B------:R-:W-:Y:S01]  /*16470*/  FFMA.FTZ R64, R64, R122.reuse, -R125 ;  /* 0x0000007a40407223 */ /* 0x080fe2000001087d */
[----:B------:R-:W-:Y:S01]  /*16480*/  FFMA.FTZ R151, R124, R183, R151 ;  /* 0x000000b77c977223 */ /* 0x000fe20000010097 */
[-CC-:B------:R-:W-:Y:S01]  /*16490*/  FFMA.FTZ R124, R39, R122.reuse, -R127.reuse ;  /* 0x0000007a277c7223 */ /* 0x180fe2000001087f */
[-C--:B------:R-:W-:Y:S01]  /*164a0*/  FFMA.FTZ R39, R42, R122.reuse, -R127 ;  /* 0x0000007a2a277223 */ /* 0x080fe2000001087f */
[-CC-:B------:R-:W-:Y:S03]  /*164b0*/  FFMA.FTZ R42, R36, R122.reuse, -R125.reuse ;  /* 0x0000007a242a7223 */ /* 0x180fe6000001087d */
[----:B------:R-:W3:Y:S01]  /*164c0*/  MUFU.EX2 R128, R128 ;  /* 0x0000008000807308 */ /* 0x000ee20000000800 */
[-C--:B------:R-:W-:Y:S01]  /*164d0*/  FFMA.FTZ R36, R40, R122.reuse, -R125 ;  /* 0x0000007a28247223 */ /* 0x080fe2000001087d */
[-CC-:B------:R-:W-:Y:S01]  /*164e0*/  FFMA.FTZ R40, R46, R122.reuse, -R127.reuse ;  /* 0x0000007a2e287223 */ /* 0x180fe2000001087f */
[-CC-:B------:R-:W-:Y:S01]  /*164f0*/  FFMA.FTZ R46, R50, R122.reuse, -R127.reuse ;  /* 0x0000007a322e7223 */ /* 0x180fe2000001087f */
[-CC-:B------:R-:W-:Y:S01]  /*16500*/  FFMA.FTZ R50, R55, R122.reuse, -R127.reuse ;  /* 0x0000007a37327223 */ /* 0x180fe2000001087f */
[----:B------:R-:W-:Y:S01]  /*16510*/  FFMA.FTZ R55, R59, R122, -R127 ;  /* 0x0000007a3b377223 */ /* 0x000fe2000001087f */
[----:B------:R-:W-:Y:S01]  /*16520*/  FADD.FTZ R142, R142, R151 ;  /* 0x000000978e8e7221 */ /* 0x000fe20000010000 */
[----:B------:R-:W-:Y:S03]  /*16530*/  ISETP.GT.AND P0, PT, R181, RZ, PT ;  /* 0x000000ffb500720c */ /* 0x000fe60003f04270 */
[----:B------:R-:W-:Y:S01]  /*16540*/  MUFU.EX2 R42, R42 ;  /* 0x0000002a002a7308 */ /* 0x000fe20000000800 */
[----:B--2---:R-:W-:Y:S01]  /*16550*/  F2FP.BF16.F32.PACK_AB R13, R145, R146 ;  /* 0x00000092910d723e */ /* 0x004fe200000010ff */
[----:B------:R-:W-:Y:S01]  /*16560*/  FADD.FTZ R32, R146, R137 ;  /* 0x0000008992207221 */ /* 0x000fe20000010000 */
[----:B------:R-:W-:Y:S01]  /*16570*/  FADD.FTZ R139, R139, R142 ;  /* 0x0000008e8b8b7221 */ /* 0x000fe20000010000 */
[----:B------:R-:W-:Y:S02]  /*16580*/  IADD3 R181, PT, PT, R181, -0x1, RZ ;  /* 0xffffffffb5b57810 */ /* 0x000fe40007ffe0ff */
[----:B------:R-:W-:Y:S01]  /*16590*/  FADD.FTZ R32, R145, R32 ;  /* 0x0000002091207221 */ /* 0x000fe20000010000 */
[----:B------:R-:W-:Y:S03]  /*165a0*/  FADD.FTZ R126, R126, R139 ;  /* 0x0000008b7e7e7221 */ /* 0x000fe60000010000 */
[----:B------:R-:W2:Y:S01]  /*165b0*/  MUFU.EX2 R149, R149 ;  /* 0x0000009500957308 */ /* 0x000ea20000000800 */
[C---:B---3--:R-:W-:Y:S01]  /*165c0*/  F2FP.BF16.F32.PACK_AB R15, R128.reuse, R129 ;  /* 0x00000081800f723e */ /* 0x048fe200000010ff */
[----:B------:R-:W-:Y:S04]  /*165d0*/  FADD.FTZ R129, R129, R32 ;  /* 0x0000002081817221 */ /* 0x000fe80000010000 */
[----:B------:R-:W-:Y:S01]  /*165e0*/  FADD.FTZ R128, R128, R129 ;  /* 0x0000008180807221 */ /* 0x000fe20000010000 */
[C---:B-1----:R-:W-:Y:S03]  /*165f0*/  HMMA.16816.F32.BF16 R76, R112.reuse, R108, R76 ;  /* 0x0000006c704c723c */ /* 0x042fe6000004184c */
[----:B------:R-:W-:Y:S05]  /*16600*/  MUFU.EX2 R131, R131 ;  /* 0x0000008300837308 */ /* 0x000fea0000000800 */
[C---:B------:R-:W-:Y:S01]  /*16610*/  HMMA.16816.F32.BF16 R80, R112.reuse, R110, R80 ;  /* 0x0000006e7050723c */ /* 0x040fe20000041850 */
[----:B------:R-:W1:Y:S04]  /*16620*/  LDSM.16.MT88.4 R108, [R152+0xb000] ;  /* 0x00b00000986c783b */ /* 0x000e680000004200 */
[----:B------:R-:W-:Y:S01]  /*16630*/  MUFU.EX2 R130, R130 ;  /* 0x0000008200827308 */ /* 0x000fe20000000800 */
[C---:B--2---:R-:W-:Y:S01]  /*16640*/  F2FP.BF16.F32.PACK_AB R12, R150.reuse, R149 ;  /* 0x00000095960c723e */ /* 0x044fe200000010ff */
[----:B------:R-:W-:Y:S04]  /*16650*/  FADD.FTZ R33, R149, R126 ;  /* 0x0000007e95217221 */ /* 0x000fe80000010000 */
[----:B------:R-:W-:Y:S04]  /*16660*/  FADD.FTZ R33, R150, R33 ;  /* 0x0000002196217221 */ /* 0x000fe80000010000 */
        /* <DEDUP_REMOVED lines=29> */
[-CC-:B------:R-:W-:Y:S01]  /*16840*/  FFMA.FTZ R113, R26, R122.reuse, -R127.reuse ;  /* 0x0000007a1a717223 */ /* 0x180fe2000001087f */
[----:B------:R-:W-:Y:S01]  /*16850*/  FFMA.FTZ R112, R27, R122, -R127 ;  /* 0x0000007a1b707223 */ /* 0x000fe2000001087f */
[----:B------:R-:W2:Y:S05]  /*16860*/  LDSM.16.MT88.4 R16, [R152+0x9400] ;  /* 0x009400009810783b */ /* 0x000eaa0000004200 */
[----:B------:R-:W3:Y:S03]  /*16870*/  MUFU.EX2 R115, R115 ;  /* 0x0000007300737308 */ /* 0x000ee60000000800 */
[----:B------:R-:W-:Y:S07]  /*16880*/  LDSM.16.MT88.4 R24, [R152+0xa000] ;  /* 0x00a000009818783b */ /* 0x000fee0000004200 */
[----:B------:R-:W-:Y:S10]  /*16890*/  MUFU.EX2 R114, R114 ;  /* 0x0000007200727308 */ /* 0x000ff40000000800 */
[----:B------:R-:W-:Y:S01]  /*168a0*/  MUFU.EX2 R113, R113 ;  /* 0x0000007100717308 */ /* 0x000fe20000000800 */
[C---:B---3--:R-:W-:Y:S01]  /*168b0*/  F2FP.BF16.F32.PACK_AB R14, R115.reuse, R132 ;  /* 0x00000084730e723e */ /* 0x048fe200000010ff */
[----:B------:R-:W-:Y:S02]  /*168c0*/  FADD.FTZ R132, R132, R33 ;  /* 0x0000002184847221 */ /* 0x000fe40000010000 */
[----:B------:R-:W-:Y:S02]  /*168d0*/  LDSM.16.MT88.4 R32, [R152+0xc800] ;  /* 0x00c800009820783b */ /* 0x000fe40000004200 */
[----:B------:R-:W-:Y:S04]  /*168e0*/  FADD.FTZ R115, R115, R132 ;  /* 0x0000008473737221 */ /* 0x000fe80000010000 */
[----:B------:R-:W-:Y:S01]  /*168f0*/  MUFU.EX2 R112, R112 ;  /* 0x0000007000707308 */ /* 0x000fe20000000800 */
[C---:B-1----:R-:W-:Y:S09]  /*16900*/  HMMA.16816.F32.BF16 R4, R12.reuse, R108, R4 ;  /* 0x0000006c0c04723c */ /* 0x042ff20000041804 */
[----:B------:R-:W-:Y:S01]  /*16910*/  MUFU.EX2 R44, R44 ;  /* 0x0000002c002c7308 */ /* 0x000fe20000000800 */
[-C--:B------:R-:W-:Y:S01]  /*16920*/  FFMA.FTZ R109, R22, R122.reuse, -R127 ;  /* 0x0000007a166d7223 */ /* 0x080fe2000001087f */
[-C--:B------:R-:W-:Y:S01]  /*16930*/  FFMA.FTZ R108, R20, R122.reuse, -R125 ;  /* 0x0000007a146c7223 */ /* 0x080fe2000001087d */
[-C--:B------:R-:W-:Y:S01]  /*16940*/  FFMA.FTZ R127, R67, R122.reuse, -R127 ;  /* 0x0000007a437f7223 */ /* 0x080fe2000001087f */
[C---:B------:R-:W-:Y:S01]  /*16950*/  HMMA.16816.F32.BF16 R8, R12.reuse, R110, R8 ;  /* 0x0000006e0c08723c */ /* 0x040fe20000041808 */
[----:B------:R-:W-:Y:S05]  /*16960*/  LDSM.16.MT88.4 R20, [R152+0xdc00] ;  /* 0x00dc00009814783b */ /* 0x000fea0000004200 */
[----:B------:R-:W-:Y:S01]  /*16970*/  MUFU.EX2 R51, R51 ;  /* 0x0000003300337308 */ /* 0x000fe20000000800 */
[----:B------:R-:W-:Y:S01]  /*16980*/  FFMA.FTZ R125, R65, R122, -R125 ;  /* 0x0000007a417d7223 */ /* 0x000fe2000001087d */
[C---:B--2---:R-:W-:Y:S08]  /*16990*/  HMMA.16816.F32.BF16 R68, R12.reuse, R16, R68 ;  /* 0x000000100c44723c */ /* 0x044ff00000041844 */
[----:B------:R-:W1:Y:S01]  /*169a0*/  MUFU.EX2 R109, R109 ;  /* 0x0000006d006d7308 */ /* 0x000e620000000800 */
[C---:B------:R-:W-:Y:S01]  /*169b0*/  HMMA.16816.F32.BF16 R72, R12.reuse, R18, R72 ;  /* 0x000000120c48723c */ /* 0x040fe20000041848 */
[----:B------:R-:W2:Y:S08]  /*169c0*/  LDSM.16.MT88.4 R16, [R154+0xb400] ;  /* 0x00b400009a10783b */ /* 0x000eb00000004200 */
[----:B------:R-:W3:Y:S10]  /*169d0*/  MUFU.EX2 R108, R108 ;  /* 0x0000006c006c7308 */ /* 0x000ef40000000800 */
[----:B------:R-:W-:Y:S01]  /*169e0*/  MUFU.EX2 R45, R45 ;  /* 0x0000002d002d7308 */ /* 0x000fe20000000800 */
[----:B-1----:R-:W-:Y:S09]  /*169f0*/  FADD.FTZ R59, R109, R128 ;  /* 0x000000806d3b7221 */ /* 0x002ff20000010000 */
[----:B------:R-:W1:Y:S01]  /*16a00*/  MUFU.EX2 R48, R48 ;  /* 0x0000003000307308 */ /* 0x000e620000000800 */
[----:B---3--:R-:W-:Y:S04]  /*16a10*/  FADD.FTZ R58, R108, R115 ;  /* 0x000000736c3a7221 */ /* 0x008fe80000010000 */
[C---:B------:R-:W-:Y:S05]  /*16a20*/  FADD.FTZ R58, R133.reuse, R58 ;  /* 0x0000003a853a7221 */ /* 0x040fea0000010000 */
[----:B------:R-:W-:Y:S10]  /*16a30*/  MUFU.EX2 R49, R49 ;  /* 0x0000003100317308 */ /* 0x000ff40000000800 */
[----:B------:R-:W3:Y:S01]  /*16a40*/  MUFU.EX2 R50, R50 ;  /* 0x0000003200327308 */ /* 0x000ee20000000800 */
[C---:B--2---:R-:W-:Y:S09]  /*16a50*/  HMMA.16816.F32.BF16 R76, R12.reuse, R16, R76 ;  /* 0x000000100c4c723c */ /* 0x044ff2000004184c */
[----:B------:R-:W-:Y:S01]  /*16a60*/  MUFU.EX2 R54, R54 ;  /* 0x0000003600367308 */ /* 0x000fe20000000800 */
[C---:B------:R-:W-:Y:S01]  /*16a70*/  HMMA.16816.F32.BF16 R80, R12.reuse, R18, R80 ;  /* 0x000000120c50723c */ /* 0x040fe20000041850 */
[----:B------:R-:W2:Y:S08]  /*16a80*/  LDSM.16.MT88.4 R16, [R152+0xb400] ;  /* 0x00b400009810783b */ /* 0x000eb00000004200 */
[----:B------:R-:W4:Y:S10]  /*16a90*/  MUFU.EX2 R55, R55 ;  /* 0x0000003700377308 */ /* 0x000f340000000800 */
[----:B------:R-:W-:Y:S10]  /*16aa0*/  MUFU.EX2 R52, R52 ;  /* 0x0000003400347308 */ /* 0x000ff40000000800 */
[----:B------:R-:W5:Y:S10]  /*16ab0*/  MUFU.EX2 R53, R53 ;  /* 0x0000003500357308 */ /* 0x000f740000000800 */
[----:B------:R-:W-:Y:S10]  /*16ac0*/  MUFU.EX2 R56, R56 ;  /* 0x0000003800387308 */ /* 0x000ff40000000800 */
[----:B------:R-:W5:Y:S01]  /*16ad0*/  MUFU.EX2 R57, R57 ;  /* 0x0000003900397308 */ /* 0x000f620000000800 */
[C---:B--2---:R-:W-:Y:S09]  /*16ae0*/  HMMA.16816.F32.BF16 R84, R12.reuse, R16, R84 ;  /* 0x000000100c54723c */ /* 0x044ff20000041854 */
[----:B------:R-:W-:Y:S01]  /*16af0*/  MUFU.EX2 R62, R62 ;  /* 0x0000003e003e7308 */ /* 0x000fe20000000800 */
[C---:B------:R-:W-:Y:S01]  /*16b00*/  HMMA.16816.F32.BF16 R88, R12.reuse, R18, R88 ;  /* 0x000000120c58723c */ /* 0x040fe20000041858 */
[----:B------:R-:W2:Y:S08]  /*16b10*/  LDSM.16.MT88.4 R16, [R154+0xd400] ;  /* 0x00d400009a10783b */ /* 0x000eb00000004200 */
[----:B------:R-:W5:Y:S10]  /*16b20*/  MUFU.EX2 R63, R63 ;  /* 0x0000003f003f7308 */ /* 0x000f740000000800 */
[----:B------:R-:W-:Y:S10]  /*16b30*/  MUFU.EX2 R66, R66 ;  /* 0x0000004200427308 */ /* 0x000ff40000000800 */
[----:B------:R-:W5:Y:S10]  /*16b40*/  MUFU.EX2 R127, R127 ;  /* 0x0000007f007f7308 */ /* 0x000f740000000800 */
[----:B------:R-:W-:Y:S01]  /*16b50*/  MUFU.EX2 R125, R125 ;  /* 0x0000007d007d7308 */ /* 0x000fe20000000800 */
[C---:B--2---:R-:W-:Y:S08]  /*16b60*/  HMMA.16816.F32.BF16 R92, R12.reuse, R16, R92 ;  /* 0x000000100c5c723c */ /* 0x044ff0000004185c */
[C---:B------:R-:W-:Y:S01]  /*16b70*/  HMMA.16816.F32.BF16 R96, R12.reuse, R18, R96 ;  /* 0x000000120c60723c */ /* 0x040fe20000041860 */
[----:B------:R-:W2:Y:S07]  /*16b80*/  LDSM.16.MT88.4 R16, [R152+0xd400] ;  /* 0x00d400009810783b */ /* 0x000eae0000004200 */
[C---:B--2---:R-:W-:Y:S08]  /*16b90*/  HMMA.16816.F32.BF16 R100, R12.reuse, R16, R100 ;  /* 0x000000100c64723c */ /* 0x044ff00000041864 */
[----:B------:R-:W-:Y:S01]  /*16ba0*/  HMMA.16816.F32.BF16 R104, R12, R18, R104 ;  /* 0x000000120c68723c */ /* 0x000fe20000041868 */
[----:B------:R-:W2:Y:S02]  /*16bb0*/  LDSM.16.MT88.4 R16, [R154+0x9800] ;  /* 0x009800009a10783b */ /* 0x000ea40000004200 */
[C---:B------:R-:W-:Y:S01]  /*16bc0*/  F2FP.BF16.F32.PACK_AB R13, R114.reuse, R109 ;  /* 0x0000006d720d723e */ /* 0x040fe200000010ff */
[----:B------:R-:W-:Y:S01]  /*16bd0*/  FADD.FTZ R114, R114, R59 ;  /* 0x0000003b72727221 */ /* 0x000fe20000010000 */
[----:B------:R-:W-:Y:S02]  /*16be0*/  F2FP.BF16.F32.PACK_AB R12, R133, R108 ;  /* 0x0000006c850c723e */ /* 0x000fe400000010ff */
[----:B------:R-:W-:Y:S01]  /*16bf0*/  F2FP.BF16.F32.PACK_AB R15, R112, R113 ;  /* 0x00000071700f723e */ /* 0x000fe200000010ff */
[----:B------:R-:W-:Y:S01]  /*16c00*/  FADD.FTZ R113, R113, R114 ;  /* 0x0000007271717221 */ /* 0x000fe20000010000 */
[----:B------:R-:W-:Y:S01]  /*16c10*/  F2FP.BF16.F32.PACK_AB R14, R130, R131 ;  /* 0x00000083820e723e */ /* 0x000fe200000010ff */
[----:B------:R-:W-:Y:S01]  /*16c20*/  LDSM.16.MT88.4 R108, [R154+0xac00] ;  /* 0x00ac00009a6c783b */ /* 0x000fe20000004200 */
[----:B------:R-:W-:Y:S01]  /*16c30*/  FADD.FTZ R131, R131, R58 ;  /* 0x0000003a83837221 */ /* 0x000fe20000010000 */
[----:B------:R-:W-:Y:S03]  /*16c40*/  FADD.FTZ R112, R112, R113 ;  /* 0x0000007170707221 */ /* 0x000fe60000010000 */
        /* <DEDUP_REMOVED lines=22> */
[C---:B------:R-:W-:Y:S01]  /*16db0*/  F2FP.BF16.F32.PACK_AB R12, R143.reuse, R148 ;  /* 0x000000948f0c723e */ /* 0x040fe200000010ff */
[----:B------:R-:W-:Y:S01]  /*16dc0*/  FADD.FTZ R148, R148, R131 ;  /* 0x0000008394947221 */ /* 0x000fe20000010000 */
[----:B------:R-:W-:Y:S01]  /*16dd0*/  F2FP.BF16.F32.PACK_AB R14, R138, R141 ;  /* 0x0000008d8a0e723e */ /* 0x000fe200000010ff */
[----:B------:R-:W-:Y:S02]  /*16de0*/  FADD.FTZ R136, R136, R147 ;  /* 0x0000009388887221 */ /* 0x000fe40000010000 */
[----:B------:R-:W-:Y:S02]  /*16df0*/  FADD.FTZ R148, R143, R148 ;  /* 0x000000948f947221 */ /* 0x000fe40000010000 */
        /* <DEDUP_REMOVED lines=19> */
[----:B------:R-:W1:Y:S02]  /*16f30*/  LDSM.16.MT88.4 R20, [R154+0xc000] ;  /* 0x00c000009a14783b */ /* 0x000e640000004200 */
[----:B------:R-:W-:Y:S01]  /*16f40*/  F2FP.BF16.F32.PACK_AB R13, R124, R123 ;  /* 0x0000007b7c0d723e */ /* 0x000fe200000010ff */
[----:B------:R-:W-:Y:S01]  /*16f50*/  FADD.FTZ R123, R123, R134 ;  /* 0x000000867b7b7221 */ /* 0x000fe20000010000 */
[----:B------:R-:W-:Y:S02]  /*16f60*/  F2FP.BF16.F32.PACK_AB R15, R38, R39 ;  /* 0x00000027260f723e */ /* 0x000fe400000010ff */
[----:B------:R-:W-:Y:S01]  /*16f70*/  F2FP.BF16.F32.PACK_AB R12, R43, R42 ;  /* 0x0000002a2b0c723e */ /* 0x000fe200000010ff */
[----:B------:R-:W-:Y:S01]  /*16f80*/  FADD.FTZ R124, R124, R123 ;  /* 0x0000007b7c7c7221 */ /* 0x000fe20000010000 */
[----:B------:R-:W-:Y:S02]  /*16f90*/  F2FP.BF16.F32.PACK_AB R14, R37, R36 ;  /* 0x00000024250e723e */ /* 0x000fe400000010ff */
[----:B------:R-:W-:Y:S01]  /*16fa0*/  MOV R123, R2 ;  /* 0x00000002007b7202 */ /* 0x000fe20000000f00 */
[----:B------:R-:W-:Y:S01]  /*16fb0*/  FADD.FTZ R39, R39, R124 ;  /* 0x0000007c27277221 */ /* 0x000fe20000010000 */
[----:B------:R-:W-:Y:S03]  /*16fc0*/  MOV R124, R3 ;  /* 0x00000003007c7202 */ /* 0x000fe60000000f00 */
        /* <DEDUP_REMOVED lines=19> */
[----:B------:R-:W-:Y:S01]  /*17100*/  F2FP.BF16.F32.PACK_AB R13, R47, R40 ;  /* 0x000000282f0d723e */ /* 0x000fe200000010ff */
[----:B------:R-:W-:Y:S01]  /*17110*/  FADD.FTZ R40, R40, R39 ;  /* 0x0000002728287221 */ /* 0x000fe20000010000 */
[----:B------:R-:W-:Y:S02]  /*17120*/  F2FP.BF16.F32.PACK_AB R15, R41, R46 ;  /* 0x0000002e290f723e */ /* 0x000fe400000010ff */
[----:B------:R-:W-:Y:S01]  /*17130*/  F2FP.BF16.F32.PACK_AB R12, R51, R44 ;  /* 0x0000002c330c723e */ /* 0x000fe200000010ff */
[----:B------:R-:W-:Y:S01]  /*17140*/  FADD.FTZ R47, R47, R40 ;  /* 0x000000282f2f7221 */ /* 0x000fe20000010000 */
[----:B------:R-:W-:Y:S03]  /*17150*/  F2FP.BF16.F32.PACK_AB R14, R48, R45 ;  /* 0x0000002d300e723e */ /* 0x000fe600000010ff */
[----:B------:R-:W-:Y:S04]  /*17160*/  FADD.FTZ R46, R46, R47 ;  /* 0x0000002f2e2e7221 */ /* 0x000fe80000010000 */
[C---:B--2---:R-:W-:Y:S03]  /*17170*/  HMMA.16816.F32.BF16 R4, R12.reuse, R16, R4 ;  /* 0x000000100c04723c */ /* 0x044fe60000041804 */
[----:B------:R-:W-:Y:S05]  /*17180*/  FADD.FTZ R46, R41, R46 ;  /* 0x0000002e292e7221 */ /* 0x000fea0000010000 */
        /* <DEDUP_REMOVED lines=17> */
[C---:B------:R-:W-:Y:S01]  /*172a0*/  F2FP.BF16.F32.PACK_AB R13, R50.reuse, R49 ;  /* 0x00000031320d723e */ /* 0x040fe200000010ff */
[----:B------:R-:W-:Y:S01]  /*172b0*/  FADD.FTZ R49, R49, R46 ;  /* 0x0000002e31317221 */ /* 0x000fe20000010000 */
[----:B----4-:R-:W-:Y:S02]  /*172c0*/  F2FP.BF16.F32.PACK_AB R15, R55, R54 ;  /* 0x00000036370f723e */ /* 0x010fe400000010ff */
[----:B-----5:R-:W-:Y:S01]  /*172d0*/  F2FP.BF16.F32.PACK_AB R12, R53, R52 ;  /* 0x00000034350c723e */ /* 0x020fe200000010ff */
[----:B------:R-:W-:Y:S01]  /*172e0*/  FADD.FTZ R49, R50, R49 ;  /* 0x0000003132317221 */ /* 0x000fe20000010000 */
[----:B------:R-:W-:Y:S03]  /*172f0*/  F2FP.BF16.F32.PACK_AB R14, R57, R56 ;  /* 0x00000038390e723e */ /* 0x000fe600000010ff */
[----:B------:R-:W-:Y:S04]  /*17300*/  FADD.FTZ R54, R54, R49 ;  /* 0x0000003136367221 */ /* 0x000fe80000010000 */
[C---:B-1----:R-:W-:Y:S03]  /*17310*/  HMMA.16816.F32.BF16 R4, R12.reuse, R20, R4 ;  /* 0x000000140c04723c */ /* 0x042fe60000041804 */
[----:B------:R-:W-:Y:S05]  /*17320*/  FADD.FTZ R55, R55, R54 ;  /* 0x0000003637377221 */ /* 0x000fea0000010000 */
[C---:B------:R-:W-:Y:S01]  /*17330*/  HMMA.16816.F32.BF16 R8, R12.reuse, R22, R8 ;  /* 0x000000160c08723c */ /* 0x040fe20000041808 */
[----:B------:R-:W1:Y:S07]  /*17340*/  LDSM.16.MT88.4 R20, [R152+0xe800] ;  /* 0x00e800009814783b */ /* 0x000e6e0000004200 */
[C---:B------:R-:W-:Y:S01]  /*17350*/  HMMA.16816.F32.BF16 R68, R12.reuse, R28, R68 ;  /* 0x0000001c0c44723c */ /* 0x040fe20000041844 */
[----:B------:R-:W-:Y:S07]  /*17360*/  MUFU.EX2 R29, R60 ;  /* 0x0000003c001d7308 */ /* 0x000fee0000000800 */
[C---:B------:R-:W-:Y:S03]  /*17370*/  HMMA.16816.F32.BF16 R72, R12.reuse, R30, R72 ;  /* 0x0000001e0c48723c */ /* 0x040fe60000041848 */
[----:B------:R-:W4:Y:S05]  /*17380*/  MUFU.EX2 R28, R61 ;  /* 0x0000003d001c7308 */ /* 0x000f2a0000000800 */
[C---:B--2---:R-:W-:Y:S05]  /*17390*/  HMMA.16816.F32.BF16 R76, R12.reuse, R16, R76 ;  /* 0x000000100c4c723c */ /* 0x044fea000004184c */
[----:B------:R-:W2:Y:S03]  /*173a0*/  MUFU.EX2 R30, R64 ;  /* 0x00000040001e7308 */ /* 0x000ea60000000800 */
[C---:B------:R-:W-:Y:S01]  /*173b0*/  HMMA.16816.F32.BF16 R80, R12.reuse, R18, R80 ;  /* 0x000000120c50723c */ /* 0x040fe20000041850 */
[----:B------:R-:W5:Y:S07]  /*173c0*/  LDSM.16.MT88.4 R16, [R152+0xac00] ;  /* 0x00ac00009810783b */ /* 0x000f6e0000004200 */
[C---:B------:R-:W-:Y:S08]  /*173d0*/  HMMA.16816.F32.BF16 R84, R12.reuse, R32, R84 ;  /* 0x000000200c54723c */ /* 0x040ff00000041854 */
[C---:B------:R-:W-:Y:S08]  /*173e0*/  HMMA.16816.F32.BF16 R88, R12.reuse, R34, R88 ;  /* 0x000000220c58723c */ /* 0x040ff00000041858 */
[C---:B---3--:R-:W-:Y:S08]  /*173f0*/  HMMA.16816.F32.BF16 R92, R12.reuse, R24, R92 ;  /* 0x000000180c5c723c */ /* 0x048ff0000004185c */
[C---:B------:R-:W-:Y:S01]  /*17400*/  HMMA.16816.F32.BF16 R96, R12.reuse, R26, R96 ;  /* 0x0000001a0c60723c */ /* 0x040fe20000041860 */
[----:B------:R-:W3:Y:S07]  /*17410*/  LDSM.16.MT88.4 R24, [R154+0xcc00] ;  /* 0x00cc00009a18783b */ /* 0x000eee0000004200 */
[C---:B-1----:R-:W-:Y:S08]  /*17420*/  HMMA.16816.F32.BF16 R100, R12.reuse, R20, R100 ;  /* 0x000000140c64723c */ /* 0x042ff00000041864 */
[----:B------:R-:W-:Y:S03]  /*17430*/  HMMA.16816.F32.BF16 R104, R12, R22, R104 ;  /* 0x000000160c68723c */ /* 0x000fe60000041868 */
[----:B------:R-:W-:Y:S01]  /*17440*/  F2FP.BF16.F32.PACK_AB R13, R63, R62 ;  /* 0x0000003e3f0d723e */ /* 0x000fe200000010ff */
[----:B------:R-:W-:Y:S01]  /*17450*/  FADD.FTZ R62, R62, R55 ;  /* 0x000000373e3e7221 */ /* 0x000fe20000010000 */
[----:B------:R-:W-:Y:S02]  /*17460*/  F2FP.BF16.F32.PACK_AB R15, R127, R66 ;  /* 0x000000427f0f723e */ /* 0x000fe400000010ff */
[----:B----4-:R-:W-:Y:S01]  /*17470*/  F2FP.BF16.F32.PACK_AB R12, R28, R29 ;  /* 0x0000001d1c0c723e */ /* 0x010fe200000010ff */
[----:B------:R-:W-:Y:S01]  /*17480*/  FADD.FTZ R63, R63, R62 ;  /* 0x0000003e3f3f7221 */ /* 0x000fe20000010000 */
[----:B--2---:R-:W-:Y:S03]  /*17490*/  F2FP.BF16.F32.PACK_AB R14, R125, R30 ;  /* 0x0000001e7d0e723e */ /* 0x004fe600000010ff */
[----:B------:R-:W-:Y:S04]  /*174a0*/  FADD.FTZ R66, R66, R63 ;  /* 0x0000003f42427221 */ /* 0x000fe80000010000 */
[C---:B------:R-:W-:Y:S01]  /*174b0*/  HMMA.16816.F32.BF16 R112, R12.reuse, R108, R4 ;  /* 0x0000006c0c70723c */ /* 0x040fe20000041804 */
[----:B------:R-:W1:Y:S02]  /*174c0*/  LDSM.16.MT88.4 R4, [R152+0xcc00] ;  /* 0x00cc00009804783b */ /* 0x000e640000004200 */
[----:B------:R-:W-:Y:S05]  /*174d0*/  FADD.FTZ R182, R127, R66 ;  /* 0x000000427fb67221 */ /* 0x000fea0000010000 */
[C---:B------:R-:W-:Y:S01]  /*174e0*/  HMMA.16816.F32.BF16 R108, R12.reuse, R110, R8 ;  /* 0x0000006e0c6c723c */ /* 0x040fe20000041808 */
[----:B------:R-:W2:Y:S07]  /*174f0*/  LDSM.16.MT88.4 R8, [R154+0xec00] ;  /* 0x00ec00009a08783b */ /* 0x000eae0000004200 */
[C---:B-----5:R-:W-:Y:S03]  /*17500*/  HMMA.16816.F32.BF16 R68, R12.reuse, R16, R68 ;  /* 0x000000100c44723c */ /* 0x060fe60000041844 */
[----:B------:R-:W-:Y:S04]  /*17510*/  FADD.FTZ R17, R141, R148 ;  /* 0x000000948d117221 */ /* 0x000fe80000010000 */
[----:B------:R-:W-:Y:S01]  /*17520*/  FADD.FTZ R17, R138, R17 ;  /* 0x000000118a117221 */ /* 0x000fe20000010000 */
[C---:B------:R-:W-:Y:S03]  /*17530*/  HMMA.16816.F32.BF16 R72, R12.reuse, R18, R72 ;  /* 0x000000120c48723c */ /* 0x040fe60000041848 */
[----:B------:R-:W-:Y:S02]  /*17540*/  FADD.FTZ R42, R42, R17 ;  /* 0x000000112a2a7221 */ /* 0x000fe40000010000 */
[----:B------:R-:W4:Y:S02]  /*17550*/  LDSM.16.MT88.4 R16, [R152+0xec00] ;  /* 0x00ec00009810783b */ /* 0x000f240000004200 */
[----:B------:R-:W-:Y:S01]  /*17560*/  FADD.FTZ R43, R43, R42 ;  /* 0x0000002a2b2b7221 */ /* 0x000fe20000010000 */
[C---:B---3--:R-:W-:Y:S03]  /*17570*/  HMMA.16816.F32.BF16 R76, R12.reuse, R24, R76 ;  /* 0x000000180c4c723c */ /* 0x048fe6000004184c */
[----:B------:R-:W-:Y:S04]  /*17580*/  FADD.FTZ R36, R36, R43 ;  /* 0x0000002b24247221 */ /* 0x000fe80000010000 */
[----:B------:R-:W-:Y:S01]  /*17590*/  FADD.FTZ R37, R37, R36 ;  /* 0x0000002425257221 */ /* 0x000fe20000010000 */
[C---:B------:R-:W-:Y:S08]  /*175a0*/  HMMA.16816.F32.BF16 R80, R12.reuse, R26, R80 ;  /* 0x0000001a0c50723c */ /* 0x040ff00000041850 */
[C---:B-1----:R-:W-:Y:S03]  /*175b0*/  HMMA.16816.F32.BF16 R84, R12.reuse, R4, R84 ;  /* 0x000000040c54723c */ /* 0x042fe60000041854 */
        /* <DEDUP_REMOVED lines=14> */
[----:B------:R-:W-:Y:S03]  /*176a0*/  HMMA.16816.F32.BF16 R104, R12, R18, R104 ;  /* 0x000000120c68723c */ /* 0x000fe60000041868 */
[----:B------:R-:W-:Y:S04]  /*176b0*/  FADD.FTZ R30, R30, R5 ;  /* 0x000000051e1e7221 */ /* 0x000fe80000010000 */
[----:B------:R-:W-:Y:S01]  /*176c0*/  FADD.FTZ R183, R125, R30 ;  /* 0x0000001e7db77221 */ /* 0x000fe20000010000 */
[----:B------:R-:W-:Y:S01]  /*176d0*/  @!UPT UIADD3 URZ, UPT, UPT, URZ, URZ, URZ ;  /* 0x000000fffffff290 */ /* 0x000fe2000fffe0ff */
[----:B------:R-:W-:Y:S11]  /*176e0*/  @P0 BRA `(.L_x_3475) ;  /* 0xffffffb800cc0947 */ /* 0x000ff6000383ffff */
.L_x_3468:
        /* <DEDUP_REMOVED lines=10> */
.L_x_3487:
[----:B------:R-:W2:Y:S01]  /*17790*/  MUFU.RCP R4, R7 ;  /* 0x0000000700047308 */ /* 0x000ea20000001000 */
[----:B------:R-:W1:Y:S01]  /*177a0*/  S2UR UR6, SR_CgaCtaId ;  /* 0x00000000000679c3 */ /* 0x000e620000008800 */
[----:B---34-:R-:W-:Y:S01]  /*177b0*/  FADD.FTZ R9, R9, R10 ;  /* 0x0000000a09097221 */ /* 0x018fe20000010000 */
[----:B------:R-:W-:Y:S01]  /*177c0*/  SHF.L.U32 R5, R167, 0x1, RZ ;  /* 0x00000001a7057819 */ /* 0x000fe200000006ff */
        /* <DEDUP_REMOVED lines=116> */
[----:B------:R3:W-:Y:S04]  /*17f10*/  STS [R15+0x2030], R104 ;  /* 0x002030680f007388 */ /* 0x0007e80000000800 */
[----:B------:R3:W-:Y:S04]  /*17f20*/  STS [R15+0x2230], R106 ;  /* 0x0022306a0f007388 */ /* 0x0007e80000000800 */
[----:B------:R-:W4:Y:S01]  /*17f30*/  LD.E.U8 R0, desc[UR4][R120.64+0x1c8] ;  /* 0x0001c80478007980 */ /* 0x000f22000c101100 */
[----:B------:R-:W-:-:S03]  /*17f40*/  ISETP.NE.AND P0, PT, R172, -0x1, PT ;  /* 0xffffffffac00780c */ /* 0x000fc60003f05270 */
[----:B------:R-:W2:Y:S04]  /*17f50*/  LD.E.64 R40, desc[UR4][R120.64+0x88] ;  /* 0x0000880478287980 */ /* 0x000ea8000c101b00 */
[----:B------:R3:W5:Y:S06]  /*17f60*/  LD.E.64 R36, desc[UR4][R120.64+0x90] ;  /* 0x0000900478247980 */ /* 0x00076c000c101b00 */
[----:B------:R3:W5:Y:S01]  /*17f70*/  @!P0 LD.E.64 R38, desc[UR4][R120.64+0x80] ;  /* 0x0000800478268980 */ /* 0x000762000c101b00 */
[----:B----4-:R-:W-:-:S13]  /*17f80*/  ISETP.NE.AND P1, PT, R0, RZ, PT ;  /* 0x000000ff0000720c */ /* 0x010fda0003f25270 */
[----:B------:R-:W4:Y:S04]  /*17f90*/  @!P1 LD.E R8, desc[UR4][R120.64+0x60] ;  /* 0x0000600478089980 */ /* 0x000f28000c101900 */
[----:B------:R-:W3:Y:S01]  /*17fa0*/  @!P1 LD.E R31, desc[UR4][R120.64+0xb4] ;  /* 0x0000b404781f9980 */ /* 0x000ee2000c101900 */
[----:B------:R-:W1:Y:S01]  /*17fb0*/  @P2 MUFU.LG2 R9, R9 ;  /* 0x0000000900092308 */ /* 0x000e620000000c00 */
[----:B------:R-:W3:Y:S07]  /*17fc0*/  S2R R4, SR_TID.X ;  /* 0x0000000000047919 */ /* 0x000eee0000002100 */
[----:B------:R-:W1:Y:S01]  /*17fd0*/  @P3 MUFU.LG2 R7, R7 ;  /* 0x0000000700073308 */ /* 0x000e620000000c00 */
[----:B------:R-:W-:Y:S01]  /*17fe0*/  BSSY.RECONVERGENT B0, `(.L_x_3477) ;  /* 0x0000011000007945 */ /* 0x000fe20003800200 */
[----:B------:R-:W-:Y:S01]  /*17ff0*/  MOV R0, 0x7f800000 ;  /* 0x7f80000000007802 */ /* 0x000fe20000000f00 */
[----:B--2---:R-:W-:Y:S01]  /*18000*/  @P0 IMAD.WIDE.U32 R42, R40, R172, RZ ;  /* 0x000000ac282a0225 */ /* 0x004fe200078e00ff */
[----:B------:R-:W-:-:S03]  /*18010*/  MOV R28, 0x7f800000 ;  /* 0x7f800000001c7802 */ /* 0x000fc60000000f00 */
[----:B-1----:R-:W-:-:S04]  /*18020*/  @P2 FMUL.FTZ R11, R9, 0.69314718246459960938 ;  /* 0x3f317218090b2820 */ /* 0x002fc80000410000 */
[----:B-----5:R-:W-:Y:S01]  /*18030*/  @P2 FFMA.FTZ R0, R6, R2, R11 ;  /* 0x0000000206002223 */ /* 0x020fe2000001000b */
[----:B------:R-:W-:Y:S01]  /*18040*/  @P3 FMUL.FTZ R5, R7, 0.69314718246459960938 ;  /* 0x3f31721807053820 */ /* 0x000fe20000410000 */
[----:B------:R-:W-:-:S03]  /*18050*/  @P0 IMAD R2, R41, R172, RZ ;  /* 0x000000ac29020224 */ /* 0x000fc600078e02ff */
[----:B------:R-:W-:Y:S01]  /*18060*/  @P3 FFMA.FTZ R28, R6, R3, R5 ;  /* 0x00000003061c3223 */ /* 0x000fe20000010005 */
[----:B----4-:R-:W-:-:S04]  /*18070*/  @!P1 IMAD R8, R169, R8, R168 ;  /* 0x00000008a9089224 */ /* 0x010fc800078e02a8 */
[----:B---3--:R-:W-:Y:S01]  /*18080*/  @!P1 IMAD R31, R8, R31, RZ ;  /* 0x0000001f081f9224 */ /* 0x008fe200078e02ff */
[----:B------:R-:W-:Y:S06]  /*18090*/  @!P1 BRA `(.L_x_3478) ;  /* 0x0000000000149947 */ /* 0x000fec0003800000 */
[----:B------:R-:W2:Y:S04]  /*180a0*/  @!P0 LD.E R6, desc[UR4][R120.64+0xb4] ;  /* 0x0000b40478068980 */ /* 0x000ea8000c101900 */
[----:B------:R-:W3:Y:S01]  /*180b0*/  LD.E R3, desc[UR4][R120.64+0xd4] ;  /* 0x0000d40478037980 */ /* 0x000ee2000c101900 */
[----:B--2---:R-:W-:Y:S02]  /*180c0*/  @!P0 IMAD R172, R169, R6, RZ ;  /* 0x00000006a9ac8224 */ /* 0x004fe400078e02ff */
[----:B---3--:R-:W-:-:S05]  /*180d0*/  IMAD R3, R168, R3, RZ ;  /* 0x00000003a8037224 */ /* 0x008fca00078e02ff */
[----:B------:R-:W-:Y:S02]  /*180e0*/  IADD3 R31, PT, PT, R3, R172, RZ ;  /* 0x000000ac031f7210 */ /* 0x000fe40007ffe0ff */
.L_x_3478:
[----:B------:R-:W-:Y:S05]  /*180f0*/  BSYNC.RECONVERGENT B0 ;  /* 0x0000000000007941 */ /* 0x000fea0003800200 */
.L_x_3477:
        /* <DEDUP_REMOVED lines=28> */
.L_x_3480:
[----:B------:R-:W-:Y:S05]  /*182c0*/  BSYNC.RECONVERGENT B0 ;  /* 0x0000000000007941 */ /* 0x000fea0003800200 */
.L_x_3479:
        /* <DEDUP_REMOVED lines=33> */
.L_x_3482:
[----:B------:R-:W-:Y:S05]  /*184e0*/  BSYNC.RECONVERGENT B0 ;  /* 0x0000000000007941 */ /* 0x000fea0003800200 */
.L_x_3481:
[----:B------:R-:W-:-:S04]  /*184f0*/  MOV R167, 0x0 ;  /* 0x0000000000a77802 */ /* 0x000fc80000000f00 */
[----:B-12345:R-:W-:Y:S05]  /*18500*/  @P1 RET.REL.NODEC R166 `(_ZN5flash24flash_fwd_splitkv_kernelI23Flash_fwd_kernel_traitsILi96ELi64ELi128ELi4ELb0ELb0EN7cutlass10bfloat16_tE19Flash_kernel_traitsILi96ELi64ELi128ELi4ES3_EELb0ELb0ELb1ELb0ELb0ELb0ELb0ELb1EEEvNS_16Flash_fwd_paramsE) ;  /* 0xfffffe78a6bc1950 */ /* 0x03efea0003c3ffff */
        /* <DEDUP_REMOVED lines=16> */
[----:B-1----:R-:W-:Y:S05]  /*18610*/  @P0 RET.REL.NODEC R166 `(_ZN5flash24flash_fwd_splitkv_kernelI23Flash_fwd_kernel_traitsILi96ELi64ELi128ELi4ELb0ELb0EN7cutlass10bfloat16_tE19Flash_kernel_traitsILi96ELi64ELi128ELi4ES3_EELb0ELb0ELb1ELb0ELb0ELb0ELb0ELb1EEEvNS_16Flash_fwd_paramsE) ;  /* 0xfffffe78a6780950 */ /* 0x002fea0003c3ffff */
[----:B------:R-:W-:Y:S01]  /*18620*/  MOV R167, 0x0 ;  /* 0x0000000000a77802 */ /* 0x000fe20000000f00 */
[----:B------:R1:W-:Y:S03]  /*18630*/  ST.E.128 desc[UR4][R2.64+0x80], R24 ;  /* 0x0000801802007985 */ /* 0x0003e6000c101d04 */
[----:B-1----:R-:W-:Y:S05]  /*18640*/  RET.REL.NODEC R166 `(_ZN5flash24flash_fwd_splitkv_kernelI23Flash_fwd_kernel_traitsILi96ELi64ELi128ELi4ELb0ELb0EN7cutlass10bfloat16_tE19Flash_kernel_traitsILi96ELi64ELi128ELi4ES3_EELb0ELb0ELb1ELb0ELb0ELb0ELb0ELb1EEEvNS_16Flash_fwd_paramsE) ;  /* 0xfffffe78a66c7950 */ /* 0x002fea0003c3ffff */
.L_x_3476:
[----:B------:R-:W-:Y:S01]  /*18650*/  MOV R5, 0x2 ;  /* 0x0000000200057802 */ /* 0x000fe20000000f00 */
[----:B------:R-:W-:Y:S01]  /*18660*/  IMAD.MOV.U32 R0, RZ, RZ, 0x1f ;  /* 0x0000001fff007424 */ /* 0x000fe200078e00ff */
[----:B------:R-:W-:-:S07]  /*18670*/  MOV R4, 0xffffffff ;  /* 0xffffffff00047802 */ /* 0x000fce0000000f00 */
[----:B-1---5:R-:W-:Y:S05]  /*18680*/  WARPSYNC.COLLECTIVE R4, `(.L_x_3483) ;  /* 0x0000000004087348 */ /* 0x022fea0003c00000 */
[----:B------:R2:W3:Y:S02]  /*18690*/  SHFL.BFLY P0, R10, R183, R5, R0 ;  /* 0x0c000005b70a7389 */ /* 0x0004e40000000000 */
[----:B-123-5:R-:W-:Y:S05]  /*186a0*/  ENDCOLLECTIVE ;  /* 0x000000000000791b */ /* 0x02efea0003800000 */
.L_x_3483:
[----:B------:R-:W-:Y:S02]  /*186b0*/  IMAD.MOV.U32 R8, RZ, RZ, R10 ;  /* 0x000000ffff087224 */ /* 0x000fe400078e000a */
[----:B------:R-:W-:Y:S02]  /*186c0*/  IMAD.MOV.U32 R5, RZ, RZ, 0x1 ;  /* 0x00000001ff057424 */ /* 0x000fe400078e00ff */
[----:B------:R-:W-:-:S05]  /*186d0*/  FADD.FTZ R8, R8, R183 ;  /* 0x000000b708087221 */ /* 0x000fca0000010000 */
[----:B------:R-:W-:-:S07]  /*186e0*/  MOV R183, R8 ;  /* 0x0000000800b77202 */ /* 0x000fce0000000f00 */
[----:B------:R-:W-:Y:S05]  /*186f0*/  WARPSYNC.COLLECTIVE R4, `(.L_x_3484) ;  /* 0x0000000004087348 */ /* 0x000fea0003c00000 */
[----:B------:R1:W2:Y:S02]  /*18700*/  SHFL.BFLY P0, R10, R183, R5, R0 ;  /* 0x0c000005b70a7389 */ /* 0x0002a40000000000 */
[----:B-12---:R-:W-:Y:S05]  /*18710*/  ENDCOLLECTIVE ;  /* 0x000000000000791b */ /* 0x006fea0003800000 */
.L_x_3484:
[----:B------:R-:W-:Y:S01]  /*18720*/  MOV R183, R182 ;  /* 0x000000b600b77202 */ /* 0x000fe20000000f00 */
[----:B------:R-:W-:Y:S01]  /*18730*/  IMAD.MOV.U32 R5, RZ, RZ, 0x2 ;  /* 0x00000002ff057424 */ /* 0x000fe200078e00ff */
[----:B------:R-:W-:-:S07]  /*18740*/  MOV R7, R10 ;  /* 0x0000000a00077202 */ /* 0x000fce0000000f00 */
[----:B------:R-:W-:Y:S05]  /*18750*/  WARPSYNC.COLLECTIVE R4, `(.L_x_3485) ;  /* 0x0000000004087348 */ /* 0x000fea0003c00000 */
[----:B------:R1:W2:Y:S02]  /*18760*/  SHFL.BFLY P0, R10, R183, R5, R0 ;  /* 0x0c000005b70a7389 */ /* 0x0002a40000000000 */
[----:B-12---:R-:W-:Y:S05]  /*18770*/  ENDCOLLECTIVE ;  /* 0x000000000000791b */ /* 0x006fea0003800000 */
.L_x_3485:
[----:B------:R-:W-:Y:S01]  /*18780*/  FADD.FTZ R7, R8, R7 ;  /* 0x0000000708077221 */ /* 0x000fe20000010000 */
[----:B------:R-:W-:Y:S01]  /*18790*/  FADD.FTZ R9, R10, R182 ;  /* 0x000000b60a097221 */ /* 0x000fe20000010000 */
[----:B------:R-:W-:-:S04]  /*187a0*/  MOV R5, 0x1 ;  /* 0x0000000100057802 */ /* 0x000fc80000000f00 */
[----:B------:R-:W-:-:S07]  /*187b0*/  MOV R183, R9 ;  /* 0x0000000900b77202 */ /* 0x000fce0000000f00 */
[----:B------:R-:W-:Y:S05]  /*187c0*/  WARPSYNC.COLLECTIVE R4, `(.L_x_3486) ;  /* 0x0000000004087348 */ /* 0x000fea0003c00000 */
[----:B------:R1:W2:Y:S02]  /*187d0*/  SHFL.BFLY P0, R10, R183, R5, R0 ;  /* 0x0c000005b70a7389 */ /* 0x0002a40000000000 */
[----:B-12---:R-:W-:Y:S05]  /*187e0*/  ENDCOLLECTIVE ;  /* 0x000000000000791b */ /* 0x006fea0003800000 */
.L_x_3486:
[----:B------:R-:W-:Y:S05]  /*187f0*/  BRA `(.L_x_3487) ;  /* 0xffffffec00e47947 */ /* 0x000fea000383ffff */
.L_x_3488:
        /* <DEDUP_REMOVED lines=16> */
.L_x_11618:


//--------------------- .text._ZN5flash24flash_fwd_splitkv_kernelI23Flash_fwd_kernel_traitsILi96ELi64ELi128ELi4ELb0ELb0EN7cutlass10bfloat16_tE19Flash_kernel_traitsILi96ELi64ELi128ELi4ES3_EELb0ELb0ELb1ELb0ELb0ELb1ELb0ELb1EEEvNS_16Flash_fwd_paramsE --------------------------
	.section	.text._ZN5flash24flash_fwd_splitkv_kernelI23Flash_fwd_kernel_traitsILi96ELi64ELi128ELi4ELb0ELb0EN7cutlass10bfloat16_tE19Flash_kernel_traitsILi96ELi64ELi128ELi4ES3_EELb0ELb0ELb1ELb0ELb0ELb1ELb0ELb1EEEvNS_16Flash_fwd_paramsE,"ax",@progbits
	.align	128
        .global         _ZN5flash24flash_fwd_splitkv_kernelI23Flash_fwd_kernel_traitsILi96ELi64ELi128ELi4ELb0ELb0EN7cutlass10bfloat16_tE19Flash_kernel_traitsILi96ELi64ELi128ELi4ES3_EELb0ELb0ELb1ELb0ELb0ELb1ELb0ELb1EEEvNS_16Flash_fwd_paramsE
        .type           _ZN5flash24flash_fwd_splitkv_kernelI23Flash_fwd_kernel_traitsILi96ELi64ELi128ELi4ELb0ELb0EN7cutlass10bfloat16_tE19Flash_kernel_traitsILi96ELi64ELi128ELi4ES3_EELb0ELb0ELb1ELb0ELb0ELb1ELb0ELb1EEEvNS_16Flash_fwd_paramsE,@function
        .size           _ZN5flash24flash_fwd_splitkv_kernelI23Flash_fwd_kernel_traitsILi96ELi64ELi128ELi4ELb0ELb0EN7cutlass10bfloat16_tE19Flash_kernel_traitsILi96ELi64ELi128ELi4ES3_EELb0ELb0ELb1ELb0ELb0ELb1ELb0ELb1EEEvNS_16Flash_fwd_paramsE,(.L_x_11619 - _ZN5flash24flash_fwd_splitkv_kernelI23Flash_fwd_kernel_traitsILi96ELi64ELi128ELi4ELb0ELb0EN7cutlass10bfloat16_tE19Flash_kernel_traitsILi96ELi64ELi128ELi4ES3_EELb0ELb0ELb1ELb0ELb0ELb1ELb0ELb1EEEvNS_16Flash_fwd_paramsE)
        .other          _ZN5flash24flash_fwd_splitkv_kernelI23Flash_fwd_kernel_traitsILi96ELi64ELi128ELi4ELb0ELb0EN7cutlass10bfloat16_tE19Flash_kernel_traitsILi96ELi64ELi128ELi4ES3_EELb0ELb0ELb1ELb0ELb0ELb1ELb0ELb1EEEvNS_16Flash_fwd_paramsE,@"STO_CUDA_ENTRY STV_DEFAULT"
_ZN5flash24flash_fwd_splitkv_kernelI23Flash_fwd_kernel_traitsILi96ELi64ELi128ELi4ELb0ELb0EN7cutlass10bfloat16_tE19Flash_kernel_traitsILi96ELi64ELi128ELi4ES3_EELb0ELb0ELb1ELb0ELb0ELb1ELb0ELb1EEEvNS_16Flash_fwd_paramsE:
.text._ZN5flash24flash_fwd_splitkv_kernelI23Flash_fwd_kernel_traitsILi96ELi64ELi128ELi4ELb0ELb0EN7cutlass10bfloat16_tE19Flash_kernel_traitsILi96ELi64ELi128ELi4ES3_EELb0ELb0ELb1ELb0ELb0ELb1ELb0ELb1EEEvNS_16Flash_fwd_paramsE:
[----:B------:R-:W-:Y:S01]  /*0000*/  LDC R1, c[0x0][0x37c] ;  /* 0x0000df00ff017b82 */ /* 0x000fe20000000800 */
[----:B------:R-:W1:Y:S07]  /*0010*/  S2R R17, SR_CTAID.X ;  /* 0x0000000000117919 */ /* 0x000e6e0000002500 */
[----:B------:R-:W2:Y:S01]  /*0020*/  LDC.64 R120, c[0x0][0x348] ;  /* 0x0000d200ff787b82 */ /* 0x000ea20000000a00 */
[----:B------:R-:W-:Y:S01]  /*0030*/  BSSY.RECONVERGENT B4, `(.L_x_3489) ;  /* 0x0000005000047945 */ /* 0x000fe20003800200 */
[----:B------:R-:W-:Y:S01]  /*0040*/  MOV R158, 0x80 ;  /* 0x00000080009e7802 */ /* 0x000fe20000000f00 */
[----:B------:R-:W3:Y:S01]  /*0050*/  S2R R161, SR_CTAID.Y ;  /* 0x0000000000a17919 */ /* 0x000ee20000002600 */
[----:B------:R-:W4:Y:S05]  /*0060*/  S2R R160, SR_CTAID.Z ;  /* 0x0000000000a07919 */ /* 0x000f2a0000002700 */
[----:B-1234-:R-:W-:Y:S05]  /*0070*/  CALL.REL.NOINC `($_ZN5flash24flash_fwd_splitkv_kernelI23Flash_fwd_kernel_traitsILi96ELi64ELi128ELi4ELb0ELb0EN7cutlass10bfloat16_tE19Flash_kernel_traitsILi96ELi64ELi128ELi4ES3_EELb0ELb0ELb1ELb0ELb0ELb1ELb0ELb1EEEvNS_16Flash_fwd_paramsE$_ZN5flash30compute_attn_1rowblock_splitkvI23Flash_fwd_kernel_traitsILi96ELi64ELi128ELi4ELb0ELb0EN7cutlass10bfloat16_tE19Flash_kernel_traitsILi96ELi64ELi128ELi4ES3_EELb0ELb0ELb1ELb0ELb0ELb1ELb0ELb1ENS_16Flash_fwd_paramsEEEvRKT8_iiiii) ;  /* 0x0000000000087944 */ /* 0x01efea0003c00000 */
[----:B------:R-:W-:Y:S05]  /*0080*/  BSYNC.RECONVERGENT B4 ;  /* 0x0000000000047941 */ /* 0x000fea0003800200 */
.L_x_3489:
[----:B------:R-:W-:Y:S05]  /*0090*/  EXIT ;  /* 0x000000000000794d */ /* 0x000fea0003800000 */
        .type           $_ZN5flash24flash_fwd_splitkv_kernelI23Flash_fwd_kernel_traitsILi96ELi64ELi128ELi4ELb0ELb0EN7cutlass10bfloat16_tE19Flash_kernel_traitsILi96ELi64ELi128ELi4ES3_EELb0ELb0ELb1ELb0ELb0ELb1ELb0ELb1EEEvNS_16Flash_fwd_paramsE$_ZN5flash30compute_attn_1rowblock_splitkvI23Flash_fwd_kernel_traitsILi96ELi64ELi128ELi4ELb0ELb0EN7cutlass10bfloat16_tE19Flash_kernel_traitsILi96ELi64ELi128ELi4ES3_EELb0ELb0ELb1ELb0ELb0ELb1ELb0ELb1ENS_16Flash_fwd_paramsEEEvRKT8_iiiii,@function
        .size           $_ZN5flash24flash_fwd_splitkv_kernelI23Flash_fwd_kernel_traitsILi96ELi64ELi128ELi4ELb0ELb0EN7cutlass10bfloat16_tE19Flash_kernel_traitsILi96ELi64ELi128ELi4ES3_EELb0ELb0ELb1ELb0ELb0ELb1ELb0ELb1EEEvNS_16Flash_fwd_paramsE$_ZN5flash30compute_attn_1rowblock_splitkvI23Flash_fwd_kernel_traitsILi96ELi64ELi128ELi4ELb0ELb0EN7cutlass10bfloat16_tE19Flash_kernel_traitsILi96ELi64ELi128ELi4ES3_EELb0ELb0ELb1ELb0ELb0ELb1ELb0ELb1ENS_16Flash_fwd_paramsEEEvRKT8_iiiii,(.L_x_11619 - $_ZN5flash24flash_fwd_splitkv_kernelI23Flash_fwd_kernel_traitsILi96ELi64ELi128ELi4ELb0ELb0EN7cutlass10bfloat16_tE19Flash_kernel_traitsILi96ELi64ELi128ELi4ES3_EELb0ELb0ELb1ELb0ELb0ELb1ELb0ELb1EEEvNS_16Flash_fwd_paramsE$_ZN5flash30compute_attn_1rowblock_splitkvI23Flash_fwd_kernel_traitsILi96ELi64ELi128ELi4ELb0ELb0EN7cutlass10bfloat16_tE19Flash_kernel_traitsILi96ELi64ELi128ELi4ES3_EELb0ELb0ELb1ELb0ELb0ELb1ELb0ELb1ENS_16Flash_fwd_paramsEEEvRKT8_iiiii)
$_ZN5flash24flash_fwd_splitkv_kernelI23Flash_fwd_kernel_traitsILi96ELi64ELi128ELi4ELb0ELb0EN7cutlass10bfloat16_tE19Flash_kernel_traitsILi96ELi64ELi128ELi4ES3_EELb0ELb0ELb1ELb0ELb0ELb1ELb0ELb1EEEvNS_16Flash_fwd_paramsE$_ZN5flash30compute_attn_1rowblock_splitkvI23Flash_fwd_kernel_traitsILi96ELi64ELi128ELi4ELb0ELb0EN7cutlass10bfloat16_tE19Flash_kernel_traitsILi96ELi64ELi128ELi4ES3_EELb0ELb0ELb1ELb0ELb0ELb1ELb0ELb1ENS_16Flash_fwd_paramsEEEvRKT8_iiiii:
        /* <DEDUP_REMOVED lines=39> */
.L_x_3491:
[----:B------:R-:W-:Y:S05]  /*0310*/  BSYNC.RECONVERGENT B0 ;  /* 0x0000000000007941 */ /* 0x000fea0003800200 */
.L_x_3490:
[----:B------:R-:W-:Y:S04]  /*0320*/  BSSY.RECONVERGENT B0, `(.L_x_3492) ;  /* 0x0000007000007945 */ /* 0x000fe80003800200 */
[----:B------:R-:W-:Y:S05]  /*0330*/  @!P3 BRA `(.L_x_3493) ;  /* 0x000000000014b947 */ /* 0x000fea0003800000 */
[----:B-----5:R-:W2:Y:S02]  /*0340*/  LD.E.U8 R3, desc[UR4][R120.64+0x1b2] ;  /* 0x0001b20478037980 */ /* 0x020ea4000c101100 */
[----:B--2---:R-:W-:-:S13]  /*0350*/  ISETP.NE.AND P1, PT, R3, RZ, PT ;  /* 0x000000ff0300720c */ /* 0x004fda0003f25270 */
[----:B------:R-:W2:Y:S02]  /*0360*/  @P1 LD.E R4, desc[UR4][R10.64+0x4] ;  /* 0x000004040a041980 */ /* 0x000ea4000c101900 */
[----:B--2---:R-:W-:-:S06]  /*0370*/  @P1 IADD3 R3, PT, PT, R4, -R13, RZ ;  /* 0x8000000d04031210 */ /* 0x004fcc0007ffe0ff */
[----:B------:R2:W5:Y:S02]  /*0380*/  @!P1 LD.E R3, desc[UR4][R10.64] ;  /* 0x000000040a039980 */ /* 0x000564000c101900 */
.L_x_3493:
[----:B------:R-:W-:Y:S05]  /*0390*/  BSYNC.RECONVERGENT B0 ;  /* 0x0000000000007941 */ /* 0x000fea0003800200 */
.L_x_3492:
        /* <DEDUP_REMOVED lines=9> */
.L_x_3495:
[----:B------:R-:W3:Y:S01]  /*0430*/  LD.E.64 R4, desc[UR4][R120.64+0x108] ;  /* 0x0001080478047980 */ /* 0x000ee2000c101b00 */
[----:B------:R-:W-:Y:S01]  /*0440*/  BSSY.RECONVERGENT B0, `(.L_x_3497) ;  /* 0x0000006000007945 */ /* 0x000fe20003800200 */
[----:B------:R-:W-:Y:S01]  /*0450*/  IMAD.MOV.U32 R3, RZ, RZ, RZ ;  /* 0x000000ffff037224 */ /* 0x000fe200078e00ff */
[----:B---3--:R-:W-:-:S04]  /*0460*/  ISETP.NE.U32.AND P0, PT, R4, RZ, PT ;  /* 0x000000ff0400720c */ /* 0x008fc80003f05070 */
[----:B------:R-:W-:-:S13]  /*0470*/  ISETP.NE.AND.EX P0, PT, R5, RZ, PT, P0 ;  /* 0x000000ff0500720c */ /* 0x000fda0003f05300 */
[----:B------:R-:W-:Y:S05]  /*0480*/  @!P0 BRA `(.L_x_3498) ;  /* 0x0000000000048947 */ /* 0x000fea0003800000 */
[----:B------:R3:W5:Y:S02]  /*0490*/  LD.E R3, desc[UR4][R120.64+0xbc] ;  /* 0x0000bc0478037980 */ /* 0x000764000c101900 */
.L_x_3498:
[----:B------:R-:W-:Y:S05]  /*04a0*/  BSYNC.RECONVERGENT B0 ;  /* 0x0000000000007941 */ /* 0x000fea0003800200 */
.L_x_3497:
[----:B-----5:R-:W-:Y:S02]  /*04b0*/  IADD3 R60, PT, PT, R72, R3, RZ ;  /* 0x00000003483c7210 */ /* 0x020fe40007ffe0ff */
.L_x_3496:
[----:B------:R-:W-:Y:S05]  /*04c0*/  BSYNC.RECONVERGENT B1 ;  /* 0x0000000000017941 */ /* 0x000fea0003800200 */
.L_x_3494:
[----:B------:R-:W-:Y:S01]  /*04d0*/  IMAD.SHL.U32 R162, R17, 0x40, RZ ;  /* 0x0000004011a27824 */ /* 0x000fe200078e00ff */
[----:B------:R-:W-:Y:S01]  /*04e0*/  MOV R4, R158 ;  /* 0x0000009e00047202 */ /* 0x000fe20000000f00 */
[----:B------:R-:W-:-:S03]  /*04f0*/  IMAD.MOV.U32 R5, RZ, RZ, 0x0 ;  /* 0x00000000ff057424 */ /* 0x000fc600078e00ff */
[----:B------:R-:W-:-:S13]  /*0500*/  ISETP.GT.AND P0, PT, R164, R162, PT ;  /* 0x000000a2a400720c */ /* 0x000fda0003f04270 */
[----:B-123--:R-:W-:Y:S05]  /*0510*/  @!P0 RET.REL.NODEC R4 `(_ZN5flash24flash_fwd_splitkv_kernelI23Flash_fwd_kernel_traitsILi96ELi64ELi128ELi4ELb0ELb0EN7cutlass10bfloat16_tE19Flash_kernel_traitsILi96ELi64ELi128ELi4ES3_EELb0ELb0ELb1ELb0ELb0ELb1ELb0ELb1EEEvNS_16Flash_fwd_paramsE) ;  /* 0xfffffff804b88950 */ /* 0x00efea0003c3ffff */
        /* <DEDUP_REMOVED lines=42> */
[----:B------:R-:W-:-:S04]  /*07c0*/  IADD3 R6, P0, PT, R6, R16, RZ ;  /* 0x0000001006067210 */ /* 0x000fc80007f1e0ff */
[----:B------:R-:W-:Y:S02]  /*07d0*/  IADD3.X R7, PT, PT, R5, R17, R162, P0, !PT ;  /* 0x0000001105077210 */ /* 0x000fe400007fe4a2 */
[----:B------:R-:W-:Y:S01]  /*07e0*/  IADD3 R3, P0, PT, R2, R159, RZ ;  /* 0x0000009f02037210 */ /* 0x000fe20007f1e0ff */
[----:B------:R-:W-:-:S03]  /*07f0*/  VIADD R5, R159, 0x20 ;  /* 0x000000209f057836 */ /* 0x000fc60000000000 */
[----:B------:R-:W-:Y:S01]  /*0800*/  LEA.HI.X.SX32 R4, R2, RZ, 0x1, P0 ;  /* 0x000000ff02047211 */ /* 0x000fe200000f0eff */
[----:B------:R-:W-:Y:S01]  /*0810*/  IMAD R2, R11, R160, RZ ;  /* 0x000000a00b027224 */ /* 0x000fe200078e02ff */
[----:B------:R-:W-:Y:S01]  /*0820*/  LEA R8, P0, R3, R8, 0x2 ;  /* 0x0000000803087211 */ /* 0x000fe200078010ff */
[----:B------:R-:W-:Y:S01]  /*0830*/  IMAD.WIDE.U32 R10, R160, R10, R6 ;  /* 0x0000000aa00a7225 */ /* 0x000fe200078e0006 */
[CC--:B------:R-:W-:Y:S02]  /*0840*/  ISETP.GE.AND P1, PT, R5.reuse, R164.reuse, PT ;  /* 0x000000a40500720c */ /* 0x0c0fe40003f26270 */
[----:B------:R-:W-:Y:S02]  /*0850*/  ISETP.GE.OR P5, PT, R5, R164, P5 ;  /* 0x000000a40500720c */ /* 0x000fe40002fa6670 */
[----:B------:R-:W-:Y:S01]  /*0860*/  LEA.HI.X R9, R3, R9, R4, 0x2, P0 ;  /* 0x0000000903097211 */ /* 0x000fe200000f1404 */
[----:B------:R-:W-:Y:S01]  /*0870*/  @!P6 IMAD.MOV.U32 R3, RZ, RZ, 0x7f800000 ;  /* 0x7f800000ff03e424 */ /* 0x000fe200078e00ff */
[----:B------:R-:W-:-:S02]  /*0880*/  LOP3.LUT R7, R18, 0x20, RZ, 0xfc, !PT ;  /* 0x0000002012077812 */ /* 0x000fc400078efcff */
        /* <DEDUP_REMOVED lines=15> */
.L_x_3501:
[----:B------:R-:W-:Y:S05]  /*0980*/  BSYNC.RECONVERGENT B0 ;  /* 0x0000000000007941 */ /* 0x000fea0003800200 */
.L_x_3500:
        /* <DEDUP_REMOVED lines=18> */
.L_x_3503:
[----:B------:R-:W-:Y:S05]  /*0ab0*/  BSYNC.RECONVERGENT B0 ;  /* 0x0000000000007941 */ /* 0x000fea0003800200 */
.L_x_3502:
[----:B------:R-:W-:Y:S01]  /*0ac0*/  MOV R159, 0x0 ;  /* 0x00000000009f7802 */ /* 0x000fe20000000f00 */
[----:B------:R1:W-:Y:S03]  /*0ad0*/  @!P6 ST.E desc[UR4][R8.64], R3 ;  /* 0x000000030800e985 */ /* 0x0003e6000c101904 */
[----:B-12--5:R-:W-:Y:S05]  /*0ae0*/  @P5 RET.REL.NODEC R158 `(_ZN5flash24flash_fwd_splitkv_kernelI23Flash_fwd_kernel_traitsILi96ELi64ELi128ELi4ELb0ELb0EN7cutlass10bfloat16_tE19Flash_kernel_traitsILi96ELi64ELi128ELi4ES3_EELb0ELb0ELb1ELb0ELb0ELb1ELb0ELb1EEEvNS_16Flash_fwd_paramsE) ;  /* 0xfffffff49e445950 */ /* 0x026fea0003c3ffff */
[----:B------:R-:W-:Y:S02]  /*0af0*/  MOV R3, 0x7f800000 ;  /* 0x7f80000000037802 */ /* 0x000fe40000000f00 */
[----:B------:R-:W-:-:S03]  /*0b00*/  MOV R159, 0x0 ;  /* 0x00000000009f7802 */ /* 0x000fc60000000f00 */
[----:B------:R1:W-:Y:S02]  /*0b10*/  ST.E desc[UR4][R8.64+0x80], R3 ;  /* 0x0000800308007985 */ /* 0x0003e4000c101904 */
[----:B-1----:R-:W-:Y:S05]  /*0b20*/  RET.REL.NODEC R158 `(_ZN5flash24flash_fwd_splitkv_kernelI23Flash_fwd_kernel_traitsILi96ELi64ELi128ELi4ELb0ELb0EN7cutlass10bfloat16_tE19Flash_kernel_traitsILi96ELi64ELi128ELi4ES3_EELb0ELb0ELb1ELb0ELb0ELb1ELb0ELb1EEEvNS_16Flash_fwd_paramsE) ;  /* 0xfffffff49e347950 */ /* 0x002fea0003c3ffff */
.L_x_3499:
        /* <DEDUP_REMOVED lines=101> */
.L_x_3505:
        /* <DEDUP_REMOVED lines=77> */
.L_x_3506:
[----:B------:R-:W-:Y:S05]  /*1650*/  BSYNC.RECONVERGENT B0 ;  /* 0x0000000000007941 */ /* 0x000fea0003800200 */
.L_x_3504:
        /* <DEDUP_REMOVED lines=28> */
[----:B------:R-:W-:-:S03]  /*1820*/  IADD3 R28, P3, PT, R118, R2, RZ ;  /* 0x00000002761c7210 */ /* 0x000fc60007f7e0ff */
[----:B------:R-:W-:Y:S01]  /*1830*/  @!P2 IMAD.IADD R11, R11, 0x1, -R10 ;  /* 0x000000010b0ba824 */ /* 0x000fe200078e0a0a */
[----:B------:R-:W-:Y:S01]  /*1840*/  LOP3.LUT R16, R160, R3, RZ, 0x3c, !PT ;  /* 0x00000003a0107212 */ /* 0x000fe200078e3cff */
[----:B------:R-:W-:Y:S01]  /*1850*/  IMAD R2, R13, R152, RZ ;  /* 0x000000980d027224 */ /* 0x000fe200078e02ff */
[----:B------:R-:W-:Y:S02]  /*1860*/  IADD3.X R29, PT, PT, RZ, R12, RZ, P3, !PT ;  /* 0x0000000cff1d7210 */ /* 0x000fe40001ffe4ff */
[----:B------:R-:W-:Y:S01]  /*1870*/  ISETP.GE.U32.AND P4, PT, R11, R10, PT ;  /* 0x0000000a0b00720c */ /* 0x000fe20003f86070 */
[----:B------:R-:W-:Y:S01]  /*1880*/  IMAD.SHL.U32 R10, R159, 0x20, RZ ;  /* 0x000000209f0a7824 */ /* 0x000fe200078e00ff */
[----:B------:R-:W-:Y:S02]  /*1890*/  ISETP.GE.AND P1, PT, R16, RZ, PT ;  /* 0x000000ff1000720c */ /* 0x000fe40003f26270 */
[----:B------:R-:W-:Y:S01]  /*18a0*/  LOP3.LUT R11, R47, 0x3e00, RZ, 0xc0, !PT ;  /* 0x00003e002f0b7812 */ /* 0x000fe200078ec0ff */
[----:B------:R-:W-:Y:S01]  /*18b0*/  IMAD R2, R7, R153, R2 ;  /* 0x0000009907027224 */ /* 0x000fe200078e0202 */
[----:B------:R-:W-:Y:S01]  /*18c0*/  ISETP.NE.AND P3, PT, R3, RZ, PT ;  /* 0x000000ff0300720c */ /* 0x000fe20003f65270 */
[----:B------:R-:W-:Y:S01]  /*18d0*/  IMAD.WIDE.U32 R28, R7, R152, R28 ;  /* 0x00000098071c7225 */ /* 0x000fe200078e001c */
[----:B------:R-:W-:-:S02]  /*18e0*/  SHF.R.U32.HI R7, RZ, 0x1, R159 ;  /* 0x00000001ff077819 */ /* 0x000fc4000001169f */
[----:B------:R-:W-:Y:S01]  /*18f0*/  LOP3.LUT R12, R10, 0xc0, RZ, 0xc0, !PT ;  /* 0x000000c00a0c7812 */ /* 0x000fe200078ec0ff */
[----:B------:R-:W-:Y:S01]  /*1900*/  @!P2 VIADD R20, R20, 0x1 ;  /* 0x000000011414a836 */ /* 0x000fe20000000000 */
[--C-:B------:R-:W-:Y:S02]  /*1910*/  LOP3.LUT R11, R11, 0x20, R10.reuse, 0xf8, !PT ;  /* 0x000000200b0b7812 */ /* 0x100fe400078ef80a */
[----:B------:R-:W-:Y:S01]  /*1920*/  LOP3.LUT R47, R47, 0x100, RZ, 0xc0, !PT ;  /* 0x000001002f2f7812 */ /* 0x000fe200078ec0ff */
[----:B------:R-:W-:Y:S01]  /*1930*/  IMAD.SHL.U32 R96, R159, 0x4, RZ ;  /* 0x000000049f607824 */ /* 0x000fe200078e00ff */
[----:B------:R-:W-:Y:S01]  /*1940*/  LOP3.LUT R7, R12, 0x8, R7, 0xf8, !PT ;  /* 0x000000080c077812 */ /* 0x000fe200078ef807 */
[----:B------:R-:W-:Y:S01]  /*1950*/  @P4 VIADD R20, R20, 0x1 ;  /* 0x0000000114144836 */ /* 0x000fe20000000000 */
[--C-:B------:R-:W-:Y:S02]  /*1960*/  LOP3.LUT R48, R11, 0x100, R10.reuse, 0xf8, !PT ;  /* 0x000001000b307812 */ /* 0x100fe400078ef80a */
[----:B------:R-:W-:-:S02]  /*1970*/  LOP3.LUT R47, R47, 0x20, R10, 0xf8, !PT ;  /* 0x000000202f2f7812 */ /* 0x000fc400078ef80a */
[----:B------:R-:W-:Y:S02]  /*1980*/  LOP3.LUT R7, R7, 0x18, R96, 0x78, !PT ;  /* 0x0000001807077812 */ /* 0x000fe400078e7860 */
[----:B------:R-:W-:Y:S02]  /*1990*/  @!P1 IADD3 R20, PT, PT, -R20, RZ, RZ ;  /* 0x000000ff14149210 */ /* 0x000fe40007ffe1ff */
[----:B------:R-:W-:Y:S02]  /*19a0*/  @!P3 LOP3.LUT R20, RZ, R3, RZ, 0x33, !PT ;  /* 0x00000003ff14b212 */ /* 0x000fe400078e33ff */
[----:B------:R-:W-:Y:S01]  /*19b0*/  LOP3.LUT R48, R48, R7, RZ, 0xfc, !PT ;  /* 0x0000000730307212 */ /* 0x000fe200078efcff */
[----:B------:R-:W-:Y:S01]  /*19c0*/  IMAD.IADD R29, R29, 0x1, R2 ;  /* 0x000000011d1d7824 */ /* 0x000fe200078e0202 */
[----:B------:R-:W-:Y:S01]  /*19d0*/  SHF.R.S32.HI R2, RZ, 0x1f, R20 ;  /* 0x0000001fff027819 */ /* 0x000fe20000011414 */
[----:B------:R-:W-:Y:S02]  /*19e0*/  IMAD R3, R25, R20, RZ ;  /* 0x0000001419037224 */ /* 0x000fe400078e02ff */
[----:B------:R-:W-:-:S04]  /*19f0*/  IMAD.WIDE.U32 R28, R20, R24, R28 ;  /* 0x00000018141c7225 */ /* 0x000fc800078e001c */
[----:B------:R-:W-:Y:S01]  /*1a00*/  IMAD R3, R2, R24, R3 ;  /* 0x0000001802037224 */ /* 0x000fe200078e0203 */
[----:B------:R-:W-:-:S04]  /*1a10*/  SHF.R.U32.HI R102, RZ, 0x2, R159 ;  /* 0x00000002ff667819 */ /* 0x000fc8000001169f */
[----:B------:R-:W-:Y:S01]  /*1a20*/  IADD3 R29, PT, PT, R29, R3, RZ ;  /* 0x000000031d1d7210 */ /* 0x000fe20007ffe0ff */
[----:B------:R-:W1:Y:S01]  /*1a30*/  S2UR UR6, SR_CgaCtaId ;  /* 0x00000000000679c3 */ /* 0x000e620000008800 */
[----:B------:R-:W-:Y:S02]  /*1a40*/  IMAD R157, R153, R102, RZ ;  /* 0x00000066999d7224 */ /* 0x000fe400078e02ff */
[----:B------:R-:W-:Y:S01]  /*1a50*/  IMAD.MOV.U32 R103, RZ, RZ, RZ ;  /* 0x000000ffff677224 */ /* 0x000fe200078e00ff */
[----:B------:R-:W-:Y:S01]  /*1a60*/  LOP3.LUT R24, R165, 0xc0, RZ, 0xc0, !PT ;  /* 0x000000c0a5187812 */ /* 0x000fe200078ec0ff */
[----:B------:R-:W-:-:S03]  /*1a70*/  IMAD.WIDE.U32 R16, R17, 0x40, R102 ;  /* 0x0000004011107825 */ /* 0x000fc600078e0066 */
[----:B------:R-:W-:Y:S01]  /*1a80*/  LOP3.LUT R24, R24, 0x18, R159, 0xf8, !PT ;  /* 0x0000001818187812 */ /* 0x000fe200078ef89f */
[----:B------:R-:W-:-:S03]  /*1a90*/  UMOV UR7, 0x400 ;  /* 0x0000040000077882 */ /* 0x000fc60000000000 */
[----:B------:R-:W-:Y:S01]  /*1aa0*/  LOP3.LUT R24, R24, 0x18, R165, 0x78, !PT ;  /* 0x0000001818187812 */ /* 0x000fe200078e78a5 */
[----:B------:R-:W-:-:S03]  /*1ab0*/  IMAD R149, R151, R102, RZ ;  /* 0x0000006697957224 */ /* 0x000fc600078e02ff */
[----:B------:R-:W-:Y:S01]  /*1ac0*/  LOP3.LUT R165, R24, 0x1f20, R165, 0xf8, !PT ;  /* 0x00001f2018a57812 */ /* 0x000fe200078ef8a5 */
[----:B------:R-:W-:Y:S01]  /*1ad0*/  IMAD.SHL.U32 R61, R49, 0x80, RZ ;  /* 0x00000080313d7824 */ /* 0x000fe200078e00ff */
[----:B-1----:R-:W-:Y:S01]  /*1ae0*/  ULEA UR6, UR6, UR7, 0x18 ;  /* 0x0000000706067291 */ /* 0x002fe2000f8ec0ff */
[----:B------:R-:W-:Y:S01]  /*1af0*/  LOP3.LUT R62, R159, 0x3, RZ, 0xc0, !PT ;  /* 0x000000039f3e7812 */ /* 0x000fe200078ec0ff */
[C---:B------:R-:W-:Y:S01]  /*1b00*/  IMAD.SHL.U32 R63, R152.reuse, 0x20, RZ ;  /* 0x00000020983f7824 */ /* 0x040fe200078e00ff */
[----:B------:R-:W-:-:S03]  /*1b10*/  SHF.L.U64.HI R64, R152, 0x5, R153 ;  /* 0x0000000598407819 */ /* 0x000fc60000010299 */
[----:B------:R-:W-:Y:S01]  /*1b20*/  LEA R165, R165, UR6, 0x1 ;  /* 0x00000006a5a57c11 */ /* 0x000fe2000f8e08ff */
[C---:B------:R-:W-:Y:S01]  /*1b30*/  IMAD.SHL.U32 R67, R150.reuse, 0x20, RZ ;  /* 0x0000002096437824 */ /* 0x040fe200078e00ff */
[----:B------:R-:W-:Y:S01]  /*1b40*/  SHF.L.U64.HI R68, R150, 0x5, R151 ;  /* 0x0000000596447819 */ /* 0x000fe20000010297 */
[----:B------:R-:W-:Y:S01]  /*1b50*/  VIADD R69, R61, 0xffffff80 ;  /* 0xffffff803d457836 */ /* 0x000fe20000000000 */
[C---:B------:R-:W-:Y:S02]  /*1b60*/  LOP3.LUT R117, R118.reuse, 0x20, RZ, 0xfc, !PT ;  /* 0x0000002076757812 */ /* 0x040fe400078efcff */
[----:B------:R-:W-:Y:S01]  /*1b70*/  LOP3.LUT R116, R118, 0x40, RZ, 0xfc, !PT ;  /* 0x0000004076747812 */ /* 0x000fe200078efcff */
        /* <DEDUP_REMOVED lines=8> */
[----:B------:R-:W-:Y:S02]  /*1c00*/  IADD3 R26, P1, PT, R118, R11, RZ ;  /* 0x0000000b761a7210 */ /* 0x000fe40007f3e0ff */
[----:B------:R-:W-:-:S03]  /*1c10*/  LOP3.LUT R11, R12, 0x8, R159, 0xf8, !PT ;  /* 0x000000080c0b7812 */ /* 0x000fc600078ef89f */
[----:B------:R-:W-:Y:S01]  /*1c20*/  IMAD.X R27, RZ, RZ, R10, P1 ;  /* 0x000000ffff1b7224 */ /* 0x000fe200008e060a */
[----:B------:R-:W-:Y:S01]  /*1c30*/  LOP3.LUT R10, R11, 0x18, R96, 0x78, !PT ;  /* 0x000000180b0a7812 */ /* 0x000fe200078e7860 */
[----:B------:R-:W-:Y:S02]  /*1c40*/  IMAD R7, R23, R160, RZ ;  /* 0x000000a017077224 */ /* 0x000fe400078e02ff */
[----:B------:R-:W-:Y:S01]  /*1c50*/  IMAD.WIDE.U32 R26, R160, R22, R26 ;  /* 0x00000016a01a7225 */ /* 0x000fe200078e001a */
[----:B------:R-:W-:Y:S02]  /*1c60*/  LOP3.LUT R47, R47, R10, RZ, 0xfc, !PT ;  /* 0x0000000a2f2f7212 */ /* 0x000fe400078efcff */
[----:B------:R-:W-:Y:S01]  /*1c70*/  IADD3 R10, P0, PT, R118, R6, RZ ;  /* 0x00000006760a7210 */ /* 0x000fe20007f1e0ff */
[----:B------:R-:W-:Y:S02]  /*1c80*/  IMAD.IADD R27, R27, 0x1, R7 ;  /* 0x000000011b1b7824 */ /* 0x000fe400078e0207 */
[----:B------:R-:W-:-:S05]  /*1c90*/  IMAD.WIDE.U32 R6, R102, R152, R28 ;  /* 0x0000009866067225 */ /* 0x000fca00078e001c */
[----:B------:R-:W-:Y:S02]  /*1ca0*/  IADD3 R157, PT, PT, R7, R157, RZ ;  /* 0x0000009d079d7210 */ /* 0x000fe40007ffe0ff */
[----:B------:R-:W-:Y:S01]  /*1cb0*/  SHF.R.S32.HI R7, RZ, 0x1f, R72 ;  /* 0x0000001fff077819 */ /* 0x000fe20000011448 */
[----:B------:R-:W-:-:S03]  /*1cc0*/  IMAD.X R11, RZ, RZ, R0, P0 ;  /* 0x000000ffff0b7224 */ /* 0x000fc600000e0600 */
[----:B------:R-:W-:Y:S02]  /*1cd0*/  LEA.HI R7, R7, R72, RZ, 0x7 ;  /* 0x0000004807077211 */ /* 0x000fe400078f38ff */
[C---:B----4-:R-:W-:Y:S02]  /*1ce0*/  LEA R156, P0, R6.reuse, R8, 0x1 ;  /* 0x00000008069c7211 */ /* 0x050fe400078008ff */
[----:B------:R-:W-:Y:S02]  /*1cf0*/  SHF.R.S32.HI R66, RZ, 0x7, R7 ;  /* 0x00000007ff427819 */ /* 0x000fe40000011407 */
[----:B------:R-:W-:Y:S01]  /*1d00*/  LEA.HI.X R157, R6, R9, R157, 0x1, P0 ;  /* 0x00000009069d7211 */ /* 0x000fe200000f0c9d */
[----:B------:R-:W-:Y:S01]  /*1d10*/  IMAD R3, R17, R18, RZ ;  /* 0x0000001211037224 */ /* 0x000fe200078e02ff */
[----:B------:R-:W-:Y:S01]  /*1d20*/  ISETP.GE.AND P0, PT, R66, R49, PT ;  /* 0x000000314200720c */ /* 0x000fe20003f06270 */
[----:B------:R-:W-:-:S04]  /*1d30*/  IMAD.WIDE.U32 R10, R102, R150, R10 ;  /* 0x00000096660a7225 */ /* 0x000fc800078e000a */
[C---:B------:R-:W-:Y:S02]  /*1d40*/  IMAD R3, R16.reuse, R19, R3 ;  /* 0x0000001310037224 */ /* 0x040fe400078e0203 */
[----:B------:R-:W-:Y:S01]  /*1d50*/  IMAD.WIDE.U32 R16, R16, R18, R26 ;  /* 0x0000001210107225 */ /* 0x000fe200078e001a */
[----:B------:R-:W-:-:S03]  /*1d60*/  LEA R154, P1, R10, R14, 0x1 ;  /* 0x0000000e0a9a7211 */ /* 0x000fc600078208ff */
[----:B------:R-:W-:Y:S01]  /*1d70*/  IMAD.IADD R149, R11, 0x1, R149 ;  /* 0x000000010b957824 */ /* 0x000fe200078e0295 */
[----:B------:R-:W-:Y:S01]  /*1d80*/  LEA R104, P2, R16, R4, 0x1 ;  /* 0x0000000410687211 */ /* 0x000fe200078408ff */
[----:B------:R-:W-:Y:S01]  /*1d90*/  IMAD.IADD R3, R17, 0x1, R3 ;  /* 0x0000000111037824 */ /* 0x000fe200078e0203 */
[C---:B------:R-:W-:Y:S01]  /*1da0*/  SHF.L.U64.HI R71, R18.reuse, 0x5, R19 ;  /* 0x0000000512477819 */ /* 0x040fe20000010213 */
[----:B------:R-:W-:Y:S01]  /*1db0*/  IMAD.SHL.U32 R70, R18, 0x20, RZ ;  /* 0x0000002012467824 */ /* 0x000fe200078e00ff */
[----:B------:R-:W-:Y:S02]  /*1dc0*/  LEA.HI.X R149, R10, R15, R149, 0x1, P1 ;  /* 0x0000000f0a957211 */ /* 0x000fe400008f0c95 */
        /* <DEDUP_REMOVED lines=51> */
[----:B------:R-:W-:Y:S02]  /*2100*/  IMAD R9, R9, R20, RZ ;  /* 0x0000001409097224 */ /* 0x000fe400078e02ff */
[----:B------:R-:W-:-:S04]  /*2110*/  IMAD.WIDE.U32 R22, R20, R22, R12 ;  /* 0x0000001614167225 */ /* 0x000fc800078e000c */
[----:B------:R-:W-:Y:S01]  /*2120*/  IMAD R13, R102, R101, RZ ;  /* 0x00000065660d7224 */ /* 0x000fe200078e02ff */
[----:B------:R-:W-:Y:S01]  /*2130*/  IADD3 R23, PT, PT, R23, R3, RZ ;  /* 0x0000000317177210 */ /* 0x000fe20007ffe0ff */
[----:B------:R-:W-:Y:S01]  /*2140*/  IMAD R2, R8, R2, R9 ;  /* 0x0000000208027224 */ /* 0x000fe200078e0209 */
[----:B------:R-:W-:Y:S01]  /*2150*/  SHF.R.S32.HI R9, RZ, 0x1f, R72 ;  /* 0x0000001fff097819 */ /* 0x000fe20000011448 */
[----:B------:R-:W-:Y:S01]  /*2160*/  IMAD.WIDE.U32 R20, R20, R8, R10 ;  /* 0x0000000814147225 */ /* 0x000fe200078e000a */
[----:B------:R-:W-:-:S03]  /*2170*/  IADD3 R11, P0, PT, -R72, R102, RZ ;  /* 0x00000066480b7210 */ /* 0x000fc60007f1e1ff */
        /* <DEDUP_REMOVED lines=34> */
.L_x_3576:
        /* <DEDUP_REMOVED lines=21> */
.L_x_3509:
[----:B------:R-:W-:Y:S05]  /*24f0*/  BSYNC.RECONVERGENT B0 ;  /* 0x0000000000007941 */ /* 0x000fea0003800200 */
.L_x_3508:
        /* <DEDUP_REMOVED lines=15> */
.L_x_3511:
[----:B------:R-:W-:Y:S05]  /*25f0*/  BSYNC.RECONVERGENT B0 ;  /* 0x0000000000007941 */ /* 0x000fea0003800200 */
.L_x_3510:
        /* <DEDUP_REMOVED lines=18> */
.L_x_3513:
[----:B------:R-:W-:Y:S05]  /*2720*/  BSYNC.RECONVERGENT B0 ;  /* 0x0000000000007941 */ /* 0x000fea0003800200 */
.L_x_3512:
        /* <DEDUP_REMOVED lines=18> */
.L_x_3515:
[----:B------:R-:W-:Y:S05]  /*2850*/  BSYNC.RECONVERGENT B0 ;  /* 0x0000000000007941 */ /* 0x000fea0003800200 */
.L_x_3514:
        /* <DEDUP_REMOVED lines=27> */
.L_x_3519:
[----:B------:R-:W-:Y:S05]  /*2a10*/  BSYNC.RECONVERGENT B0 ;  /* 0x0000000000007941 */ /* 0x000fea0003800200 */
.L_x_3518:
        /* <DEDUP_REMOVED lines=15> */
.L_x_3521:
[----:B------:R-:W-:Y:S05]  /*2b10*/  BSYNC.RECONVERGENT B0 ;  /* 0x0000000000007941 */ /* 0x000fea0003800200 */
.L_x_3520:
        /* <DEDUP_REMOVED lines=15> */
.L_x_3523:
[----:B------:R-:W-:Y:S05]  /*2c10*/  BSYNC.RECONVERGENT B0 ;  /* 0x0000000000007941 */ /* 0x000fea0003800200 */
.L_x_3522:
        /* <DEDUP_REMOVED lines=19> */
.L_x_3517:
        /* <DEDUP_REMOVED lines=58> */
.L_x_3529:
[----:B------:R-:W-:Y:S05]  /*30f0*/  BSYNC.RECONVERGENT B0 ;  /* 0x0000000000007941 */ /* 0x000fea0003800200 */
.L_x_3528:
        /* <DEDUP_REMOVED lines=48> */
.L_x_3531:
[----:B------:R-:W-:Y:S05]  /*3400*/  BSYNC.RECONVERGENT B0 ;  /* 0x0000000000007941 */ /* 0x000fea0003800200 */
.L_x_3530:
        /* <DEDUP_REMOVED lines=47> */
.L_x_3527:
[----:B------:R-:W-:Y:S05]  /*3700*/  BSYNC.RECONVERGENT B1 ;  /* 0x0000000000017941 */ /* 0x000fea0003800200 */
.L_x_3526:
        /* <DEDUP_REMOVED lines=63> */
.L_x_3535:
[----:B------:R-:W-:Y:S05]  /*3b00*/  BSYNC.RECONVERGENT B0 ;  /* 0x0000000000007941 */ /* 0x000fea0003800200 */
.L_x_3534:
        /* <DEDUP_REMOVED lines=48> */
.L_x_3537:
[----:B------:R-:W-:Y:S05]  /*3e10*/  BSYNC.RECONVERGENT B0 ;  /* 0x0000000000007941 */ /* 0x000fea0003800200 */
.L_x_3536:
        /* <DEDUP_REMOVED lines=47> */
.L_x_3533:
[----:B------:R-:W-:Y:S05]  /*4110*/  BSYNC.RECONVERGENT B1 ;  /* 0x0000000000017941 */ /* 0x000fea0003800200 */
.L_x_3532:
        /* <DEDUP_REMOVED lines=61> */
.L_x_3541:
[----:B------:R-:W-:Y:S05]  /*44f0*/  BSYNC.RECONVERGENT B0 ;  /* 0x0000000000007941 */ /* 0x000fea0003800200 */
.L_x_3540:
        /* <DEDUP_REMOVED lines=48> */
.L_x_3543:
[----:B------:R-:W-:Y:S05]  /*4800*/  BSYNC.RECONVERGENT B0 ;  /* 0x0000000000007941 */ /* 0x000fea0003800200 */
.L_x_3542:
        /* <DEDUP_REMOVED lines=47> */
.L_x_3539:
[----:B------:R-:W-:Y:S05]  /*4b00*/  BSYNC.RECONVERGENT B1 ;  /* 0x0000000000017941 */ /* 0x000fea0003800200 */
.L_x_3538:
        /* <DEDUP_REMOVED lines=64> */
.L_x_3547:
[----:B------:R-:W-:Y:S05]  /*4f10*/  BSYNC.RECONVERGENT B0 ;  /* 0x0000000000007941 */ /* 0x000fea0003800200 */
.L_x_3546:
        /* <DEDUP_REMOVED lines=48> */
.L_x_3549:
[----:B------:R-:W-:Y:S05]  /*5220*/  BSYNC.RECONVERGENT B0 ;  /* 0x0000000000007941 */ /* 0x000fea0003800200 */
.L_x_3548:
        /* <DEDUP_REMOVED lines=47> */
.L_x_3545:
[----:B------:R-:W-:Y:S05]  /*5520*/  BSYNC.RECONVERGENT B1 ;  /* 0x0000000000017941 */ /* 0x000fea0003800200 */
.L_x_3544:
[----:B------:R-:W2:Y:S02]  /*5530*/  LD.E R3, desc[UR4][R120.64+0xd0] ;  /* 0x0000d00478037980 */ /* 0x000ea4000c101900 */
[----:B--2---:R-:W-:Y:S05]  /*5540*/  IMAD.U32 R3, R3, -0x40, RZ ;  /* 0xffffffc003037824 */ /* 0x004fea00078e00ff */
[C---:B------:R-:W-:Y:S02]  /*5550*/  LEA R12, P1, R3.reuse, R12, 0x1 ;  /* 0x0000000c030c7211 */ /* 0x040fe400078208ff */
[C---:B------:R-:W-:Y:S02]  /*5560*/  LEA R50, P0, R3.reuse, R50, 0x1 ;  /* 0x0000003203327211 */ /* 0x040fe400078008ff */
[C---:B------:R-:W-:Y:S02]  /*5570*/  LEA.HI.X.SX32 R13, R3.reuse, R13, 0x1, P1 ;  /* 0x0000000d030d7211 */ /* 0x040fe400008f0eff */
[----:B------:R-:W-:Y:S01]  /*5580*/  LEA.HI.X.SX32 R51, R3, R51, 0x1, P0 ;  /* 0x0000003303337211 */ /* 0x000fe200000f0eff */
[----:B------:R-:W-:Y:S05]  /*5590*/  BRA `(.L_x_3524) ;  /* 0x0000004400387947 */ /* 0x000fea0003800000 */
.L_x_3525:
        /* <DEDUP_REMOVED lines=95> */
.L_x_3553:
[----:B------:R-:W-:Y:S05]  /*5b90*/  BSYNC.RECONVERGENT B0 ;  /* 0x0000000000007941 */ /* 0x000fea0003800200 */
.L_x_3552:
        /* <DEDUP_REMOVED lines=89> */
.L_x_3555:
[----:B------:R-:W-:Y:S05]  /*6130*/  BSYNC.RECONVERGENT B0 ;  /* 0x0000000000007941 */ /* 0x000fea0003800200 */
.L_x_3554:
        /* <DEDUP_REMOVED lines=88> */
.L_x_3551:
[----:B------:R-:W-:Y:S05]  /*66c0*/  BSYNC.RECONVERGENT B1 ;  /* 0x0000000000017941 */ /* 0x000fea0003800200 */
.L_x_3550:
        /* <DEDUP_REMOVED lines=94> */
.L_x_3559:
[----:B------:R-:W-:Y:S05]  /*6cb0*/  BSYNC.RECONVERGENT B0 ;  /* 0x0000000000007941 */ /* 0x000fea0003800200 */
.L_x_3558:
        /* <DEDUP_REMOVED lines=89> */
.L_x_3561:
[----:B------:R-:W-:Y:S05]  /*7250*/  BSYNC.RECONVERGENT B0 ;  /* 0x0000000000007941 */ /* 0x000fea0003800200 */
.L_x_3560:
        /* <DEDUP_REMOVED lines=88> */
.L_x_3557:
[----:B------:R-:W-:Y:S05]  /*77e0*/  BSYNC.RECONVERGENT B1 ;  /* 0x0000000000017941 */ /* 0x000fea0003800200 */
.L_x_3556:
        /* <DEDUP_REMOVED lines=95> */
.L_x_3565:
[----:B------:R-:W-:Y:S05]  /*7de0*/  BSYNC.RECONVERGENT B0 ;  /* 0x0000000000007941 */ /* 0x000fea0003800200 */
.L_x_3564:
        /* <DEDUP_REMOVED lines=88> */
.L_x_3567:
[----:B------:R-:W-:Y:S05]  /*8370*/  BSYNC.RECONVERGENT B0 ;  /* 0x0000000000007941 */ /* 0x000fea0003800200 */
.L_x_3566:
        /* <DEDUP_REMOVED lines=86> */
.L_x_3563:
[----:B------:R-:W-:Y:S05]  /*88e0*/  BSYNC.RECONVERGENT B1 ;  /* 0x0000000000017941 */ /* 0x000fea0003800200 */
.L_x_3562:
        /* <DEDUP_REMOVED lines=99> */
.L_x_3571:
[----:B------:R-:W-:Y:S05]  /*8f20*/  BSYNC.RECONVERGENT B0 ;  /* 0x0000000000007941 */ /* 0x000fea0003800200 */
.L_x_3570:
        /* <DEDUP_REMOVED lines=87> */
.L_x_3573:
[----:B------:R-:W-:Y:S05]  /*94a0*/  BSYNC.RECONVERGENT B0 ;  /* 0x0000000000007941 */ /* 0x000fea0003800200 */
.L_x_3572:
        /* <DEDUP_REMOVED lines=86> */
.L_x_3569:
[----:B------:R-:W-:Y:S05]  /*9a10*/  BSYNC.RECONVERGENT B1 ;  /* 0x0000000000017941 */ /* 0x000fea0003800200 */
.L_x_3568:
[----:B------:R-:W3:Y:S02]  /*9a20*/  LD.E R3, desc[UR4][R120.64+0xd0] ;  /* 0x0000d00478037980 */ /* 0x000ee4000c101900 */
[----:B---3--:R-:W-:Y:S05]  /*9a30*/  IMAD.U32 R3, R3, -0x40, RZ ;  /* 0xffffffc003037824 */ /* 0x008fea00078e00ff */
[C---:B------:R-:W-:Y:S02]  /*9a40*/  LEA R78, P1, R3.reuse, R78, 0x1 ;  /* 0x0000004e034e7211 */ /* 0x040fe400078208ff */
[C---:B------:R-:W-:Y:S02]  /*9a50*/  LEA R76, P0, R3.reuse, R76, 0x1 ;  /* 0x0000004c034c7211 */ /* 0x040fe400078008ff */
[C---:B------:R-:W-:Y:S02]  /*9a60*/  LEA.HI.X.SX32 R79, R3.reuse, R79, 0x1, P1 ;  /* 0x0000004f034f7211 */ /* 0x040fe400008f0eff */
[----:B------:R-:W-:Y:S09]  /*9a70*/  LEA.HI.X.SX32 R77, R3, R77, 0x1, P0 ;  /* 0x0000004d034d7211 */ /* 0x000ff200000f0eff */
.L_x_3524:
[----:B------:R-:W-:Y:S05]  /*9a80*/  BSYNC.RECONVERGENT B2 ;  /* 0x0000000000027941 */ /* 0x000fea0003800200 */
.L_x_3516:
        /* <DEDUP_REMOVED lines=101> */
.L_x_3575:
[----:B------:R-:W-:Y:S05]  /*a0e0*/  BSYNC.RECONVERGENT B0 ;  /* 0x0000000000007941 */ /* 0x000fea0003800200 */
.L_x_3574:
[----:B------:R-:W-:Y:S05]  /*a0f0*/  @P2 BRA `(.L_x_3576) ;  /* 0xffffff8000a82947 */ /* 0x000fea000383ffff */
.L_x_3507:
        /* <DEDUP_REMOVED lines=29> */
.L_x_3581:
[----:B------:R2:W-:Y:S02]  /*a2d0*/  STS.128 [R165+0x2000], RZ ;  /* 0x002000ffa5007388 */ /* 0x0005e40000000c00 */
.L_x_3580:
[----:B------:R-:W-:Y:S05]  /*a2e0*/  BSYNC.RECONVERGENT B0 ;  /* 0x0000000000007941 */ /* 0x000fea0003800200 */
.L_x_3579:
        /* <DEDUP_REMOVED lines=24> */
.L_x_3583:
[----:B------:R1:W-:Y:S01]  /*a470*/  STS.128 [R165+0x2800], RZ ;  /* 0x002800ffa5007388 */ /* 0x0003e20000000c00 */
[----:B------:R-:W-:Y:S05]  /*a480*/  BRA `(.L_x_3582) ;  /* 0x0000003400b47947 */ /* 0x000fea0003800000 */
.L_x_3578:
        /* <DEDUP_REMOVED lines=79> */
.L_x_3590:
[----:B------:R-:W-:Y:S05]  /*a980*/  BSYNC.RECONVERGENT B0 ;  /* 0x0000000000007941 */ /* 0x000fea0003800200 */
.L_x_3589:
[----:B-----5:R-:W-:Y:S01]  /*a990*/  IMAD.MOV.U32 R6, RZ, RZ, R10 ;  /* 0x000000ffff067224 */ /* 0x020fe200078e000a */
[----:B------:R-:W-:Y:S01]  /*a9a0*/  MOV R4, R8 ;  /* 0x0000000800047202 */ /* 0x000fe20000000f00 */
[----:B------:R-:W-:Y:S01]  /*a9b0*/  IMAD.MOV.U32 R7, RZ, RZ, R11 ;  /* 0x000000ffff077224 */ /* 0x000fe200078e000b */
[----:B------:R-:W-:Y:S02]  /*a9c0*/  MOV R5, R9 ;  /* 0x0000000900057202 */ /* 0x000fe40000000f00 */
.L_x_3588:
[----:B------:R-:W-:Y:S05]  /*a9d0*/  BSYNC.RECONVERGENT B1 ;  /* 0x0000000000017941 */ /* 0x000fea0003800200 */
.L_x_3587:
        /* <DEDUP_REMOVED lines=47> */
.L_x_3594:
[----:B------:R-:W-:Y:S05]  /*acd0*/  BSYNC.RECONVERGENT B0 ;  /* 0x0000000000007941 */ /* 0x000fea0003800200 */
.L_x_3593:
[----:B-----5:R1:W-:Y:S02]  /*ace0*/  STS.128 [R165+0x1000], R8 ;  /* 0x00100008a5007388 */ /* 0x0203e40000000c00 */
.L_x_3592:
[----:B------:R-:W-:Y:S05]  /*acf0*/  BSYNC.RECONVERGENT B1 ;  /* 0x0000000000017941 */ /* 0x000fea0003800200 */
.L_x_3591:
        /* <DEDUP_REMOVED lines=45> */
.L_x_3596:
[----:B------:R-:W-:Y:S05]  /*afd0*/  BSYNC.RECONVERGENT B0 ;  /* 0x0000000000007941 */ /* 0x000fea0003800200 */
.L_x_3595:
[----:B-----5:R1:W-:Y:S02]  /*afe0*/  STS.128 [R165+0x2000], R8 ;  /* 0x00200008a5007388 */ /* 0x0203e40000000c00 */
.L_x_3586:
[----:B------:R-:W-:Y:S05]  /*aff0*/  BSYNC.RECONVERGENT B2 ;  /* 0x0000000000027941 */ /* 0x000fea0003800200 */
.L_x_3585:
        /* <DEDUP_REMOVED lines=51> */
.L_x_3600:
[----:B------:R-:W-:Y:S05]  /*b330*/  BSYNC.RECONVERGENT B0 ;  /* 0x0000000000007941 */ /* 0x000fea0003800200 */
.L_x_3599:
[----:B-----5:R1:W-:Y:S02]  /*b340*/  STS.128 [R165+0x800], R8 ;  /* 0x00080008a5007388 */ /* 0x0203e40000000c00 */
.L_x_3598:
[----:B------:R-:W-:Y:S05]  /*b350*/  BSYNC.RECONVERGENT B1 ;  /* 0x0000000000017941 */ /* 0x000fea0003800200 */
.L_x_3597:
        /* <DEDUP_REMOVED lines=46> */
.L_x_3604:
[----:B------:R-:W-:Y:S05]  /*b640*/  BSYNC.RECONVERGENT B0 ;  /* 0x0000000000007941 */ /* 0x000fea0003800200 */
.L_x_3603:
[----:B-----5:R1:W-:Y:S02]  /*b650*/  STS.128 [R165+0x1800], R8 ;  /* 0x00180008a5007388 */ /* 0x0203e40000000c00 */
.L_x_3602:
[----:B------:R-:W-:Y:S05]  /*b660*/  BSYNC.RECONVERGENT B1 ;  /* 0x0000000000017941 */ /* 0x000fea0003800200 */
.L_x_3601:
        /* <DEDUP_REMOVED lines=46> */
.L_x_3606:
[----:B------:R-:W-:Y:S05]  /*b950*/  BSYNC.RECONVERGENT B0 ;  /* 0x0000000000007941 */ /* 0x000fea0003800200 */
.L_x_3605:
[----:B-----5:R1:W-:Y:S01]  /*b960*/  STS.128 [R165+0x2800], R8 ;  /* 0x00280008a5007388 */ /* 0x0203e20000000c00 */
[----:B------:R-:W-:Y:S05]  /*b970*/  BRA `(.L_x_3582) ;  /* 0x0000002000787947 */ /* 0x000fea0003800000 */
.L_x_3584:
        /* <DEDUP_REMOVED lines=95> */
.L_x_3611:
[----:B------:R-:W-:Y:S05]  /*bf70*/  BSYNC.RECONVERGENT B0 ;  /* 0x0000000000007941 */ /* 0x000fea0003800200 */
.L_x_3610:
[----:B------:R-:W-:Y:S05]  /*bf80*/  BSYNC.RECONVERGENT B1 ;  /* 0x0000000000017941 */ /* 0x000fea0003800200 */
.L_x_3609:
        /* <DEDUP_REMOVED lines=86> */
.L_x_3615:
[----:B------:R-:W-:Y:S05]  /*c4f0*/  BSYNC.RECONVERGENT B0 ;  /* 0x0000000000007941 */ /* 0x000fea0003800200 */
.L_x_3614:
[----:B-----5:R1:W-:Y:S02]  /*c500*/  STS.128 [R165+0x1000], R16 ;  /* 0x00100010a5007388 */ /* 0x0203e40000000c00 */
.L_x_3613:
[----:B------:R-:W-:Y:S05]  /*c510*/  BSYNC.RECONVERGENT B1 ;  /* 0x0000000000017941 */ /* 0x000fea0003800200 */
.L_x_3612:
        /* <DEDUP_REMOVED lines=84> */
.L_x_3617:
[----:B------:R-:W-:Y:S05]  /*ca60*/  BSYNC.RECONVERGENT B0 ;  /* 0x0000000000007941 */ /* 0x000fea0003800200 */
.L_x_3616:
[----:B-----5:R1:W-:Y:S02]  /*ca70*/  STS.128 [R165+0x2000], R16 ;  /* 0x00200010a5007388 */ /* 0x0203e40000000c00 */
.L_x_3608:
[----:B------:R-:W-:Y:S05]  /*ca80*/  BSYNC.RECONVERGENT B2 ;  /* 0x0000000000027941 */ /* 0x000fea0003800200 */
.L_x_3607:
        /* <DEDUP_REMOVED lines=91> */
.L_x_3621:
[----:B------:R-:W-:Y:S05]  /*d040*/  BSYNC.RECONVERGENT B0 ;  /* 0x0000000000007941 */ /* 0x000fea0003800200 */
.L_x_3620:
[----:B-----5:R1:W-:Y:S02]  /*d050*/  STS.128 [R165+0x800], R16 ;  /* 0x00080010a5007388 */ /* 0x0203e40000000c00 */
.L_x_3619:
[----:B------:R-:W-:Y:S05]  /*d060*/  BSYNC.RECONVERGENT B1 ;  /* 0x0000000000017941 */ /* 0x000fea0003800200 */
.L_x_3618:
        /* <DEDUP_REMOVED lines=86> */
.L_x_3625:
[----:B------:R-:W-:Y:S05]  /*d5d0*/  BSYNC.RECONVERGENT B0 ;  /* 0x0000000000007941 */ /* 0x000fea0003800200 */
.L_x_3624:
[----:B-----5:R1:W-:Y:S02]  /*d5e0*/  STS.128 [R165+0x1800], R16 ;  /* 0x00180010a5007388 */ /* 0x0203e40000000c00 */
.L_x_3623:
[----:B------:R-:W-:Y:S05]  /*d5f0*/  BSYNC.RECONVERGENT B1 ;  /* 0x0000000000017941 */ /* 0x000fea0003800200 */
.L_x_3622:
        /* <DEDUP_REMOVED lines=84> */
.L_x_3627:
[----:B------:R-:W-:Y:S05]  /*db40*/  BSYNC.RECONVERGENT B0 ;  /* 0x0000000000007941 */ /* 0x000fea0003800200 */
.L_x_3626:
[----:B-----5:R1:W-:Y:S02]  /*db50*/  STS.128 [R165+0x2800], R4 ;  /* 0x00280004a5007388 */ /* 0x0203e40000000c00 */
.L_x_3582:
[----:B------:R-:W-:Y:S05]  /*db60*/  BSYNC.RECONVERGENT B3 ;  /* 0x0000000000037941 */ /* 0x000fea0003800200 */
.L_x_3577:
        /* <DEDUP_REMOVED lines=26> */
.L_x_3630:
[----:B------:R1:W-:Y:S02]  /*dd10*/  STS.128 [R165+0x7000], RZ ;  /* 0x007000ffa5007388 */ /* 0x0003e40000000c00 */
.L_x_3629:
[----:B------:R-:W-:Y:S05]  /*dd20*/  BSYNC.RECONVERGENT B0 ;  /* 0x0000000000007941 */ /* 0x000fea0003800200 */
.L_x_3628:
        /* <DEDUP_REMOVED lines=24> */
.L_x_3633:
[----:B------:R4:W-:Y:S02]  /*deb0*/  STS.128 [R165+0x7800], RZ ;  /* 0x007800ffa5007388 */ /* 0x0009e40000000c00 */
.L_x_3632:
[----:B------:R-:W-:Y:S05]  /*dec0*/  BSYNC.RECONVERGENT B0 ;  /* 0x0000000000007941 */ /* 0x000fea0003800200 */
.L_x_3631:
        /* <DEDUP_REMOVED lines=25> */
.L_x_3636:
[----:B------:R3:W-:Y:S02]  /*e060*/  STS.128 [R165+0x8000], RZ ;  /* 0x008000ffa5007388 */ /* 0x0007e40000000c00 */
.L_x_3635:
[----:B------:R-:W-:Y:S05]  /*e070*/  BSYNC.RECONVERGENT B0 ;  /* 0x0000000000007941 */ /* 0x000fea0003800200 */
.L_x_3634:
        /* <DEDUP_REMOVED lines=26> */
.L_x_3638:
[----:B------:R-:W-:Y:S05]  /*e220*/  BSYNC.RECONVERGENT B0 ;  /* 0x0000000000007941 */ /* 0x000fea0003800200 */
.L_x_3637:
        /* <DEDUP_REMOVED lines=39> */
.L_x_3641:
[----:B------:R2:W-:Y:S01]  /*e4a0*/  STS.128 [R165+0xd000], RZ ;  /* 0x00d000ffa5007388 */ /* 0x0005e20000000c00 */
[----:B------:R-:W-:Y:S05]  /*e4b0*/  BRA `(.L_x_3642) ;  /* 0x00000000000c7947 */ /* 0x000fea0003800000 */
.L_x_3640:
[----:B------:R1:W-:Y:S04]  /*e4c0*/  STS.128 [R165+0x9000], RZ ;  /* 0x009000ffa5007388 */ /* 0x0003e80000000c00 */
[----:B------:R1:W-:Y:S04]  /*e4d0*/  STS.128 [R165+0xb000], RZ ;  /* 0x00b000ffa5007388 */ /* 0x0003e80000000c00 */
[----:B------:R1:W-:Y:S02]  /*e4e0*/  STS.128 [R165+0xd000], RZ ;  /* 0x00d000ffa5007388 */ /* 0x0003e40000000c00 */
.L_x_3642:
[----:B------:R-:W-:Y:S05]  /*e4f0*/  BSYNC.RECONVERGENT B0 ;  /* 0x0000000000007941 */ /* 0x000fea0003800200 */
.L_x_3639:
        /* <DEDUP_REMOVED lines=27> */
.L_x_3645:
[----:B------:R1:W-:Y:S02]  /*e6b0*/  STS.128 [R165+0xd800], RZ ;  /* 0x00d800ffa5007388 */ /* 0x0003e40000000c00 */
.L_x_3644:
[----:B------:R-:W-:Y:S05]  /*e6c0*/  BSYNC.RECONVERGENT B0 ;  /* 0x0000000000007941 */ /* 0x000fea0003800200 */
.L_x_3643:
        /* <DEDUP_REMOVED lines=27> */
.L_x_3648:
[----:B------:R1:W-:Y:S02]  /*e880*/  STS.128 [R165+0xe000], RZ ;  /* 0x00e000ffa5007388 */ /* 0x0003e40000000c00 */
.L_x_3647:
[----:B------:R-:W-:Y:S05]  /*e890*/  BSYNC.RECONVERGENT B0 ;  /* 0x0000000000007941 */ /* 0x000fea0003800200 */
.L_x_3646:
        /* <DEDUP_REMOVED lines=31> */
.L_x_3651:
[----:B------:R1:W-:Y:S02]  /*ea90*/  STS.128 [R165+0xe800], RZ ;  /* 0x00e800ffa5007388 */ /* 0x0003e40000000c00 */
.L_x_3650:
[----:B------:R-:W-:Y:S05]  /*eaa0*/  BSYNC.RECONVERGENT B0 ;  /* 0x0000000000007941 */ /* 0x000fea0003800200 */
.L_x_3649:
[----:B------:R-:W2:Y:S01]  /*eab0*/  LD.E R2, desc[UR4][R120.64+0x18c] ;  /* 0x00018c0478027980 */ /* 0x000ea2000c101900 */
[----:B------:R-:W3:Y:S01]  /*eac0*/  S2UR UR6, SR_CgaCtaId ;  /* 0x00000000000679c3 */ /* 0x000ee20000008800 */
[----:B------:R-:W-:Y:S01]  /*ead0*/  UMOV UR7, 0x400 ;  /* 0x0000040000077882 */ /* 0x000fe20000000000 */
[----:B------:R-:W-:Y:S01]  /*eae0*/  ISETP.NE.AND P6, PT, R49, 0x1, PT ;  /* 0x000000013100780c */ /* 0x000fe20003fc5270 */
[----:B------:R-:W0:Y:S01]  /*eaf0*/  LDGDEPBAR ;  /* 0x00000000000079af */ /* 0x000e220000000000 */
[----:B------:R-:W-:Y:S01]  /*eb00*/  BSSY.RECONVERGENT B1, `(.L_x_3652) ;  /* 0x00001bc000017945 */ /* 0x000fe20003800200 */
[----:B------:R-:W-:Y:S01]  /*eb10*/  IADD3 R167, PT, PT, R61, -0x80, RZ ;  /* 0xffffff803da77810 */ /* 0x000fe20007ffe0ff */
[----:B---3--:R-:W-:-:S06]  /*eb20*/  ULEA UR6, UR6, UR7, 0x18 ;  /* 0x0000000706067291 */ /* 0x008fcc000f8ec0ff */
[----:B------:R-:W-:Y:S02]  /*eb30*/  LEA R148, R48, UR6, 0x1 ;  /* 0x0000000630947c11 */ /* 0x000fe4000f8e08ff */
[----:B------:R-:W-:Y:S02]  /*eb40*/  LEA R147, R47, UR6, 0x1 ;  /* 0x000000062f937c11 */ /* 0x000fe4000f8e08ff */
[C---:B------:R-:W-:Y:S01]  /*eb50*/  LEA R3, R5.reuse, R148, 0x1 ;  /* 0x0000009405037211 */ /* 0x040fe200078e08ff */
[----:B------:R-:W-:Y:S01]  /*eb60*/  LDSM.16.M88.4 R44, [R148] ;  /* 0x00000000942c783b */ /* 0x000fe20000000200 */
[----:B------:R-:W-:-:S03]  /*eb70*/  LEA R145, R5, R147, 0x1 ;  /* 0x0000009305917211 */ /* 0x000fc600078e08ff */
[----:B------:R-:W3:Y:S04]  /*eb80*/  LDSM.16.M88.4 R32, [R147+0x3000] ;  /* 0x003000009320783b */ /* 0x000ee80000000200 */
[----:B------:R-:W4:Y:S04]  /*eb90*/  LDSM.16.M88.4 R104, [R147+0x3400] ;  /* 0x003400009368783b */ /* 0x000f280000000200 */
[----:B------:R-:W1:Y:S04]  /*eba0*/  LDSM.16.M88.4 R92, [R147+0x3800] ;  /* 0x00380000935c783b */ /* 0x000e680000000200 */
[----:B------:R-:W1:Y:S04]  /*ebb0*/  LDSM.16.M88.4 R84, [R147+0x3c00] ;  /* 0x003c00009354783b */ /* 0x000e680000000200 */
[----:B-----5:R-:W1:Y:S04]  /*ebc0*/  LDSM.16.M88.4 R76, [R147+0x4000] ;  /* 0x00400000934c783b */ /* 0x020e680000000200 */
        /* <DEDUP_REMOVED lines=35> */
[C---:B---3--:R-:W-:Y:S08]  /*ee00*/  HMMA.16816.F32.BF16 R88, R8.reuse, R12, R88 ;  /* 0x0000000c0858723c */ /* 0x048ff00000041858 */
[C---:B------:R-:W-:Y:S01]  /*ee10*/  HMMA.16816.F32.BF16 R84, R8.reuse, R14, R84 ;  /* 0x0000000e0854723c */ /* 0x040fe20000041854 */
[----:B------:R-:W3:Y:S07]  /*ee20*/  LDSM.16.M88.4 R12, [R145+0x4c00] ;  /* 0x004c0000910c783b */ /* 0x000eee0000000200 */
[C---:B------:R-:W-:Y:S08]  /*ee30*/  HMMA.16816.F32.BF16 R96, R8.reuse, R40, R96 ;  /* 0x000000280860723c */ /* 0x040ff00000041860 */
[C---:B------:R-:W-:Y:S01]  /*ee40*/  HMMA.16816.F32.BF16 R92, R8.reuse, R42, R92 ;  /* 0x0000002a085c723c */ /* 0x040fe2000004185c */
[----:B------:R-:W2:Y:S07]  /*ee50*/  LDSM.16.M88.4 R40, [R3+0x1000] ;  /* 0x001000000328783b */ /* 0x000eae0000000200 */
        /* <DEDUP_REMOVED lines=15> */
[----:B------:R-:W3:Y:S03]  /*ef50*/  LDSM.16.M88.4 R8, [R145+0x7000] ;  /* 0x007000009108783b */ /* 0x000ee60000000200 */
[C---:B--2---:R-:W-:Y:S08]  /*ef60*/  HMMA.16816.F32.BF16 R16, R40.reuse, R128, R16 ;  /* 0x000000802810723c */ /* 0x044ff00000041810 */
[----:B------:R-:W-:Y:S08]  /*ef70*/  HMMA.16816.F32.BF16 R32, R40, R130, R32 ;  /* 0x000000822820723c */ /* 0x000ff00000041820 */
[----:B------:R-:W-:Y:S08]  /*ef80*/  HMMA.16816.F32.BF16 R28, R112, R124, R28 ;  /* 0x0000007c701c723c */ /* 0x000ff0000004181c */
[C---:B-1----:R-:W-:Y:S08]  /*ef90*/  HMMA.16816.F32.BF16 R16, R24.reuse, R20, R16 ;  /* 0x000000141810723c */ /* 0x042ff00000041810 */
[----:B------:R-:W-:Y:S01]  /*efa0*/  HMMA.16816.F32.BF16 R32, R24, R22, R32 ;  /* 0x000000161820723c */ /* 0x000fe20000041820 */
[----:B------:R-:W1:Y:S07]  /*efb0*/  LDSM.16.M88.4 R20, [R147+0x5c00] ;  /* 0x005c00009314783b */ /* 0x000e6e0000000200 */
[----:B------:R-:W-:Y:S08]  /*efc0*/  HMMA.16816.F32.BF16 R104, R112, R126, R104 ;  /* 0x0000007e7068723c */ /* 0x000ff00000041868 */
[C---:B---3--:R-:W-:Y:S08]  /*efd0*/  HMMA.16816.F32.BF16 R16, R12.reuse, R8, R16 ;  /* 0x000000080c10723c */ /* 0x048ff00000041810 */
        /* <DEDUP_REMOVED lines=40> */
[C---:B-1----:R-:W-:Y:S08]  /*f260*/  HMMA.16816.F32.BF16 R88, R24.reuse, R8, R88 ;  /* 0x000000081858723c */ /* 0x042ff00000041858 */
[C---:B------:R-:W-:Y:S01]  /*f270*/  HMMA.16816.F32.BF16 R84, R24.reuse, R10, R84 ;  /* 0x0000000a1854723c */ /* 0x040fe20000041854 */
[----:B------:R-:W1:Y:S07]  /*f280*/  LDSM.16.M88.4 R8, [R147+0x6800] ;  /* 0x006800009308783b */ /* 0x000e6e0000000200 */
[----:B------:R-:W-:Y:S01]  /*f290*/  HMMA.16816.F32.BF16 R104, R24, R98, R104 ;  /* 0x000000621868723c */ /* 0x000fe20000041868 */
[----:B------:R-:W-:Y:S07]  /*f2a0*/  LDSM.16.M88.4 R96, [R145+0x7800] ;  /* 0x007800009160783b */ /* 0x000fee0000000200 */
[C---:B------:R-:W-:Y:S08]  /*f2b0*/  HMMA.16816.F32.BF16 R80, R112.reuse, R36, R80 ;  /* 0x000000247050723c */ /* 0x040ff00000041850 */
[C---:B------:R-:W-:Y:S01]  /*f2c0*/  HMMA.16816.F32.BF16 R76, R112.reuse, R38, R76 ;  /* 0x00000026704c723c */ /* 0x040fe2000004184c */
[----:B------:R-:W-:Y:S07]  /*f2d0*/  LDSM.16.M88.4 R36, [R145+0x8000] ;  /* 0x008000009124783b */ /* 0x000fee0000000200 */
[C---:B---3--:R-:W-:Y:S08]  /*f2e0*/  HMMA.16816.F32.BF16 R72, R112.reuse, R16, R72 ;  /* 0x000000107048723c */ /* 0x048ff00000041848 */
[----:B------:R-:W-:Y:S01]  /*f2f0*/  HMMA.16816.F32.BF16 R68, R112, R18, R68 ;  /* 0x000000127044723c */ /* 0x000fe20000041844 */
[----:B------:R-:W3:Y:S07]  /*f300*/  LDSM.16.M88.4 R16, [R145+0x6400] ;  /* 0x006400009110783b */ /* 0x000eee0000000200 */
[C---:B------:R-:W-:Y:S08]  /*f310*/  HMMA.16816.F32.BF16 R128, R12.reuse, R28, R128 ;  /* 0x0000001c0c80723c */ /* 0x040ff00000041880 */
[----:B------:R-:W-:Y:S01]  /*f320*/  HMMA.16816.F32.BF16 R104, R12, R30, R104 ;  /* 0x0000001e0c68723c */ /* 0x000fe20000041868 */
[----:B------:R-:W4:Y:S07]  /*f330*/  LDSM.16.M88.4 R28, [R145+0x7c00] ;  /* 0x007c0000911c783b */ /* 0x000f2e0000000200 */
[C---:B------:R-:W-:Y:S05]  /*f340*/  HMMA.16816.F32.BF16 R80, R40.reuse, R32, R80 ;  /* 0x000000202850723c */ /* 0x040fea0000041850 */
[-C--:B------:R-:W-:Y:S01]  /*f350*/  FMUL.FTZ R129, R129, R2.reuse ;  /* 0x0000000281817220 */ /* 0x080fe20000410000 */
[-C--:B------:R-:W-:Y:S01]  /*f360*/  FMUL.FTZ R131, R131, R2.reuse ;  /* 0x0000000283837220 */ /* 0x080fe20000410000 */
[-C--:B------:R-:W-:Y:S01]  /*f370*/  FMUL.FTZ R128, R128, R2.reuse ;  /* 0x0000000280807220 */ /* 0x080fe20000410000 */
[-C--:B------:R-:W-:Y:S01]  /*f380*/  FMUL.FTZ R130, R130, R2.reuse ;  /* 0x0000000282827220 */ /* 0x080fe20000410000 */
[----:B------:R-:W-:Y:S01]  /*f390*/  HMMA.16816.F32.BF16 R76, R40, R34, R76 ;  /* 0x00000022284c723c */ /* 0x000fe2000004184c */
[----:B------:R-:W-:Y:S01]  /*f3a0*/  LDSM.16.M88.4 R32, [R145+0x8400] ;  /* 0x008400009120783b */ /* 0x000fe20000000200 */
[----:B------:R2:W2:Y:S01]  /*f3b0*/  MUFU.TANH R133, R128 ;  /* 0x0000008000857308 */ /* 0x0004a20000002400 */
[-C--:B------:R-:W-:Y:S01]  /*f3c0*/  FMUL.FTZ R107, R107, R2.reuse ;  /* 0x000000026b6b7220 */ /* 0x080fe20000410000 */
[----:B------:R-:W-:-:S04]  /*f3d0*/  FMUL.FTZ R104, R104, R2 ;  /* 0x0000000268687220 */ /* 0x000fc80000410000 */
[C---:B-1----:R-:W-:Y:S02]  /*f3e0*/  HMMA.16816.F32.BF16 R64, R112.reuse, R8, R64 ;  /* 0x000000087040723c */ /* 0x042fe40000041840 */
[----:B------:R-:W1:Y:S06]  /*f3f0*/  MUFU.TANH R129, R129 ;  /* 0x0000008100817308 */ /* 0x000e6c0000002400 */
[----:B------:R-:W-:Y:S01]  /*f400*/  HMMA.16816.F32.BF16 R56, R112, R10, R56 ;  /* 0x0000000a7038723c */ /* 0x000fe20000041838 */
[----:B------:R-:W2:Y:S01]  /*f410*/  LDSM.16.M88.4 R8, [R145+0x6800] ;  /* 0x006800009108783b */ /* 0x000ea20000000200 */
[----:B------:R1:W1:Y:S06]  /*f420*/  MUFU.TANH R135, R130 ;  /* 0x0000008200877308 */ /* 0x00026c0000002400 */
[C---:B------:R-:W-:Y:S02]  /*f430*/  HMMA.16816.F32.BF16 R80, R24.reuse, R20, R80 ;  /* 0x000000141850723c */ /* 0x040fe40000041850 */
[----:B------:R-:W1:Y:S06]  /*f440*/  MUFU.TANH R131, R131 ;  /* 0x0000008300837308 */ /* 0x000e6c0000002400 */
[----:B------:R-:W-:Y:S01]  /*f450*/  HMMA.16816.F32.BF16 R76, R24, R22, R76 ;  /* 0x00000016184c723c */ /* 0x000fe2000004184c */
[----:B------:R-:W1:Y:S01]  /*f460*/  LDSM.16.M88.4 R20, [R147+0x6c00] ;  /* 0x006c00009314783b */ /* 0x000e620000000200 */
[----:B------:R1:W1:Y:S06]  /*f470*/  MUFU.TANH R137, R104 ;  /* 0x0000006800897308 */ /* 0x00026c0000002400 */
[C---:B---3--:R-:W-:Y:S02]  /*f480*/  HMMA.16816.F32.BF16 R72, R40.reuse, R16, R72 ;  /* 0x000000102848723c */ /* 0x048fe40000041848 */
[----:B------:R-:W3:Y:S06]  /*f490*/  MUFU.TANH R107, R107 ;  /* 0x0000006b006b7308 */ /* 0x000eec0000002400 */
[----:B------:R-:W-:Y:S01]  /*f4a0*/  HMMA.16816.F32.BF16 R68, R40, R18, R68 ;  /* 0x000000122844723c */ /* 0x000fe20000041844 */
[----:B------:R-:W3:Y:S07]  /*f4b0*/  LDSM.16.M88.4 R16, [R147+0x8800] ;  /* 0x008800009310783b */ /* 0x000eee0000000200 */
[C---:B----4-:R-:W-:Y:S08]  /*f4c0*/  HMMA.16816.F32.BF16 R88, R12.reuse, R28, R88 ;  /* 0x0000001c0c58723c */ /* 0x050ff00000041858 */
[C---:B------:R-:W-:Y:S01]  /*f4d0*/  HMMA.16816.F32.BF16 R84, R12.reuse, R30, R84 ;  /* 0x0000001e0c54723c */ /* 0x040fe20000041854 */
[----:B------:R-:W4:Y:S07]  /*f4e0*/  LDSM.16.M88.4 R28, [R147+0x8400] ;  /* 0x00840000931c783b */ /* 0x000f2e0000000200 */
[----:B------:R-:W-:Y:S03]  /*f4f0*/  HMMA.16816.F32.BF16 R80, R12, R36, R80 ;  /* 0x000000240c50723c */ /* 0x000fe60000041850 */
[-C--:B------:R-:W-:Y:S01]  /*f500*/  FMUL.FTZ R89, R89, R2.reuse ;  /* 0x0000000259597220 */ /* 0x080fe20000410000 */
[-C--:B------:R-:W-:Y:S01]  /*f510*/  FMUL.FTZ R91, R91, R2.reuse ;  /* 0x000000025b5b7220 */ /* 0x080fe20000410000 */
[-C--:B------:R-:W-:Y:S01]  /*f520*/  FMUL.FTZ R88, R88, R2.reuse ;  /* 0x0000000258587220 */ /* 0x080fe20000410000 */
[----:B------:R-:W-:-:S02]  /*f530*/  FMUL.FTZ R90, R90, R2 ;  /* 0x000000025a5a7220 */ /* 0x000fc40000410000 */
[----:B------:R-:W-:Y:S01]  /*f540*/  HMMA.16816.F32.BF16 R76, R12, R38, R76 ;  /* 0x000000260c4c723c */ /* 0x000fe2000004184c */
[----:B------:R-:W4:Y:S01]  /*f550*/  LDSM.16.M88.4 R36, [R145+0x6c00] ;  /* 0x006c00009124783b */ /* 0x000f220000000200 */
[----:B------:R1:W1:Y:S01]  /*f560*/  MUFU.TANH R155, R88 ;  /* 0x00000058009b7308 */ /* 0x0002620000002400 */
[-C--:B------:R-:W-:Y:S01]  /*f570*/  FMUL.FTZ R177, R85, R2.reuse ;  /* 0x0000000255b17220 */ /* 0x080fe20000410000 */
[-C--:B------:R-:W-:Y:S01]  /*f580*/  FMUL.FTZ R85, R86, R2.reuse ;  /* 0x0000000256557220 */ /* 0x080fe20000410000 */
[-C--:B------:R-:W-:Y:S01]  /*f590*/  FMUL.FTZ R87, R87, R2.reuse ;  /* 0x0000000257577220 */ /* 0x080fe20000410000 */
[-C--:B------:R-:W-:Y:S02]  /*f5a0*/  FMUL.FTZ R84, R84, R2.reuse ;  /* 0x0000000254547220 */ /* 0x080fe40000410000 */
        /* <DEDUP_REMOVED lines=8> */
[----:B------:R2:W2:Y:S01]  /*f630*/  MUFU.TANH R173, R90 ;  /* 0x0000005a00ad7308 */ /* 0x0004a20000002400 */
[----:B------:R-:W-:-:S05]  /*f640*/  FMUL.FTZ R76, R76, R2 ;  /* 0x000000024c4c7220 */ /* 0x000fca0000410000 */
[C---:B-1----:R-:W-:Y:S02]  /*f650*/  HMMA.16816.F32.BF16 R44, R112.reuse, R22, R44 ;  /* 0x00000016702c723c */ /* 0x042fe4000004182c */
[----:B------:R-:W1:Y:S06]  /*f660*/  MUFU.TANH R91, R91 ;  /* 0x0000005b005b7308 */ /* 0x000e6c0000002400 */
[----:B------:R-:W-:Y:S03]  /*f670*/  HMMA.16816.F32.BF16 R52, R112, R20, R52 ;  /* 0x000000147034723c */ /* 0x000fe60000041834 */
[----:B------:R-:W-:Y:S01]  /*f680*/  FMUL.FTZ R21, R78, R2 ;  /* 0x000000024e157220 */ /* 0x000fe20000410000 */
[----:B------:R1:W1:Y:S04]  /*f690*/  MUFU.TANH R175, R84 ;  /* 0x0000005400af7308 */ /* 0x0002680000002400 */
[C---:B---3--:R-:W-:Y:S04]  /*f6a0*/  HMMA.16816.F32.BF16 R64, R24.reuse, R16, R64 ;  /* 0x000000101840723c */ /* 0x048fe80000041840 */
[----:B------:R-:W3:Y:S04]  /*f6b0*/  MUFU.TANH R177, R177 ;  /* 0x000000b100b17308 */ /* 0x000ee80000002400 */
[C---:B------:R-:W-:Y:S01]  /*f6c0*/  HMMA.16816.F32.BF16 R56, R24.reuse, R18, R56 ;  /* 0x000000121838723c */ /* 0x040fe20000041838 */
[----:B------:R-:W1:Y:S03]  /*f6d0*/  LDSM.16.M88.4 R16, [R145+0x8c00] ;  /* 0x008c00009110783b */ /* 0x000e660000000200 */
[----:B------:R-:W1:Y:S04]  /*f6e0*/  MUFU.TANH R85, R85 ;  /* 0x0000005500557308 */ /* 0x000e680000002400 */
[C---:B----4-:R-:W-:Y:S04]  /*f6f0*/  HMMA.16816.F32.BF16 R72, R24.reuse, R28, R72 ;  /* 0x0000001c1848723c */ /* 0x050fe80000041848 */
[----:B------:R-:W4:Y:S04]  /*f700*/  MUFU.TANH R87, R87 ;  /* 0x0000005700577308 */ /* 0x000f280000002400 */
[----:B------:R-:W-:Y:S01]  /*f710*/  HMMA.16816.F32.BF16 R68, R24, R30, R68 ;  /* 0x0000001e1844723c */ /* 0x000fe20000041844 */
[----:B------:R-:W3:Y:S03]  /*f720*/  LDSM.16.M88.4 R28, [R145+0x8800] ;  /* 0x00880000911c783b */ /* 0x000ee60000000200 */
[----:B------:R1:W1:Y:S04]  /*f730*/  MUFU.TANH R179, R80 ;  /* 0x0000005000b37308 */ /* 0x0002680000002400 */
[----:B------:R-:W-:-:S04]  /*f740*/  DEPBAR.LE SB0, 0x0 ;  /* 0x000080000000791a */ /* 0x000fc80000000000 */
[C---:B------:R-:W-:Y:S01]  /*f750*/  HMMA.16816.F32.BF16 R44, R40.reuse, R38, R44 ;  /* 0x00000026282c723c */ /* 0x040fe2000004182c */
[----:B------:R-:W1:Y:S07]  /*f760*/  MUFU.TANH R183, R183 ;  /* 0x000000b700b77308 */ /* 0x000e6e0000002400 */
[----:B------:R-:W-:Y:S01]  /*f770*/  HMMA.16816.F32.BF16 R52, R40, R36, R52 ;  /* 0x000000242834723c */ /* 0x000fe20000041834 */
[----:B------:R1:W1:Y:S07]  /*f780*/  MUFU.TANH R181, R82 ;  /* 0x0000005200b57308 */ /* 0x00026e0000002400 */
[----:B------:R-:W-:Y:S01]  /*f790*/  HMMA.16816.F32.BF16 R68, R12, R34, R68 ;  /* 0x000000220c44723c */ /* 0x000fe20000041844 */
[----:B------:R-:W1:Y:S07]  /*f7a0*/  MUFU.TANH R81, R81 ;  /* 0x0000005100517308 */ /* 0x000e6e0000002400 */
[C---:B--2---:R-:W-:Y:S01]  /*f7b0*/  HMMA.16816.F32.BF16 R44, R24.reuse, R10, R44 ;  /* 0x0000000a182c723c */ /* 0x044fe2000004182c */
[----:B------:R2:W1:Y:S07]  /*f7c0*/  MUFU.TANH R83, R76 ;  /* 0x0000004c00537308 */ /* 0x00046e0000002400 */
[----:B------:R-:W-:Y:S01]  /*f7d0*/  HMMA.16816.F32.BF16 R52, R24, R8, R52 ;  /* 0x000000081834723c */ /* 0x000fe20000041834 */
[----:B------:R-:W1:Y:S02]  /*f7e0*/  MUFU.TANH R21, R21 ;  /* 0x0000001500157308 */ /* 0x000e640000002400 */
[-C--:B------:R-:W-:Y:S01]  /*f7f0*/  FMUL.FTZ R37, R68, R2.reuse ;  /* 0x0000000244257220 */ /* 0x080fe20000410000 */
[-C--:B------:R-:W-:Y:S01]  /*f800*/  FMUL.FTZ R23, R70, R2.reuse ;  /* 0x0000000246177220 */ /* 0x080fe20000410000 */
[----:B------:R-:W-:-:S03]  /*f810*/  FMUL.FTZ R9, R71, R2 ;  /* 0x0000000247097220 */ /* 0x000fc60000410000 */
[C---:B------:R-:W-:Y:S05]  /*f820*/  HMMA.16816.F32.BF16 R124, R12.reuse, R96, R124 ;  /* 0x000000600c7c723c */ /* 0x040fea000004187c */
[-C--:B------:R-:W-:Y:S01]  /*f830*/  FMUL.FTZ R97, R105, R2.reuse ;  /* 0x0000000269617220 */ /* 0x080fe20000410000 */
[-C--:B------:R-:W-:Y:S01]  /*f840*/  FMUL.FTZ R105, R106, R2.reuse ;  /* 0x000000026a697220 */ /* 0x080fe20000410000 */
[----:B------:R-:W2:Y:S01]  /*f850*/  MUFU.TANH R37, R37 ;  /* 0x0000002500257308 */ /* 0x000ea20000002400 */
[----:B------:R-:W-:Y:S03]  /*f860*/  HMMA.16816.F32.BF16 R72, R12, R32, R72 ;  /* 0x000000200c48723c */ /* 0x000fe60000041848 */
[-C--:B------:R-:W-:Y:S01]  /*f870*/  FMUL.FTZ R33, R77, R2.reuse ;  /* 0x000000024d217220 */ /* 0x080fe20000410000 */
[----:B------:R-:W-:-:S03]  /*f880*/  FMUL.FTZ R77, R79, R2 ;  /* 0x000000024f4d7220 */ /* 0x000fc60000410000 */
[----:B------:R-:W2:Y:S01]  /*f890*/  MUFU.TANH R97, R97 ;  /* 0x0000006100617308 */ /* 0x000ea20000002400 */
[----:B-1----:R-:W-:Y:S03]  /*f8a0*/  HMMA.16816.F32.BF16 R44, R12, R18, R44 ;  /* 0x000000120c2c723c */ /* 0x002fe6000004182c */
[-C--:B------:R-:W-:Y:S01]  /*f8b0*/  FMUL.FTZ R127, R127, R2.reuse ;  /* 0x000000027f7f7220 */ /* 0x080fe20000410000 */
[----:B------:R-:W-:-:S03]  /*f8c0*/  FMUL.FTZ R124, R124, R2 ;  /* 0x000000027c7c7220 */ /* 0x000fc60000410000 */
        /* <DEDUP_REMOVED lines=8> */
[----:B------:R1:W1:Y:S01]  /*f950*/  MUFU.TANH R139, R124 ;  /* 0x0000007c008b7308 */ /* 0x0002620000002400 */
[C---:B---3--:R-:W-:Y:S03]  /*f960*/  HMMA.16816.F32.BF16 R64, R12.reuse, R28, R64 ;  /* 0x0000001c0c40723c */ /* 0x048fe60000041840 */
[-C--:B------:R-:W-:Y:S01]  /*f970*/  FMUL.FTZ R29, R69, R2.reuse ;  /* 0x00000002451d7220 */ /* 0x080fe20000410000 */
[-C--:B------:R-:W-:Y:S01]  /*f980*/  FMUL.FTZ R69, R45, R2.reuse ;  /* 0x000000022d457220 */ /* 0x080fe20000410000 */
[-C--:B------:R-:W-:Y:S01]  /*f990*/  FMUL.FTZ R45, R46, R2.reuse ;  /* 0x000000022e2d7220 */ /* 0x080fe20000410000 */
[-C--:B------:R-:W-:Y:S01]  /*f9a0*/  FMUL.FTZ R47, R47, R2.reuse ;  /* 0x000000022f2f7220 */ /* 0x080fe20000410000 */
[-C--:B------:R-:W-:Y:S01]  /*f9b0*/  FMUL.FTZ R44, R44, R2.reuse ;  /* 0x000000022c2c7220 */ /* 0x080fe20000410000 */
[----:B------:R-:W3:Y:S01]  /*f9c0*/  MUFU.TANH R99, R99 ;  /* 0x0000006300637308 */ /* 0x000ee20000002400 */
        /* <DEDUP_REMOVED lines=16> */
[----:B------:R1:W1:Y:S04]  /*fad0*/  MUFU.TANH R141, R92 ;  /* 0x0000005c008d7308 */ /* 0x0002680000002400 */
        /* <DEDUP_REMOVED lines=47> */
.L_x_3655:
[----:B-1----:R-:W2:Y:S01]  /*fdd0*/  LD.E R4, desc[UR4][R120.64+0x170] ;  /* 0x0001700478047980 */ /* 0x002ea2000c101900 */
        /* <DEDUP_REMOVED lines=30> */
[----:B------:R-:W-:Y:S02]  /*ffc0*/  ISETP.GE.U32.AND P5, PT, R19, R2, PT ;  /* 0x000000021300720c */ /* 0x000fe40003fa6070 */
[----:B------:R-:W-:-:S02]  /*ffd0*/  LOP3.LUT R2, R167, R4, RZ, 0x3c, !PT ;  /* 0x00000004a7027212 */ /* 0x000fc400078e3cff */
[----:B------:R-:W-:Y:S02]  /*ffe0*/  LOP3.LUT R25, RZ, R4, RZ, 0x33, !PT ;  /* 0x00000004ff197212 */ /* 0x000fe400078e33ff */
[----:B------:R-:W-:-:S03]  /*fff0*/  ISETP.GE.AND P2, PT, R2, RZ, PT ;  /* 0x000000ff0200720c */ /* 0x000fc60003f46270 */
[----:B------:R-:W-:-:S04]  /*10000*/  @P4 VIADD R10, R10, 0x1 ;  /* 0x000000010a0a4836 */ /* 0x000fc80000000000 */
[----:B------:R-:W-:Y:S01]  /*10010*/  @P5 IADD3 R12, PT, PT, R12, 0x1, RZ ;  /* 0x000000010c0c5810 */ /* 0x000fe20007ffe0ff */
[----:B------:R-:W-:-:S05]  /*10020*/  @!P0 IMAD.MOV R10, RZ, RZ, -R10 ;  /* 0x000000ffff0a8224 */ /* 0x000fca00078e0a0a */
        /* <DEDUP_REMOVED lines=22> */
.L_x_3656:
[----:B------:R-:W-:Y:S05]  /*10190*/  BSYNC.RECONVERGENT B0 ;  /* 0x0000000000007941 */ /* 0x000fea0003800200 */
.L_x_3654:
        /* <DEDUP_REMOVED lines=79> */
.L_x_3658:
[----:B------:R1:W-:Y:S02]  /*10690*/  STS.128 [R165+0x8800], RZ ;  /* 0x008800ffa5007388 */ /* 0x0003e40000000c00 */
.L_x_3659:
[----:B------:R-:W-:Y:S05]  /*106a0*/  BSYNC.RECONVERGENT B0 ;  /* 0x0000000000007941 */ /* 0x000fea0003800200 */
.L_x_3657:
[----:B------:R-:W0:Y:S02]  /*106b0*/  LDGDEPBAR ;  /* 0x00000000000079af */ /* 0x000e240000000000 */
.L_x_3653:
[----:B------:R-:W-:Y:S05]  /*106c0*/  BSYNC.RECONVERGENT B1 ;  /* 0x0000000000017941 */ /* 0x000fea0003800200 */
.L_x_3652:
[----:B------:R-:W4:Y:S01]  /*106d0*/  LD.E R42, desc[UR4][R120.64+0xdc] ;  /* 0x0000dc04782a7980 */ /* 0x000f22000c101900 */
[----:B--2---:R-:W-:Y:S01]  /*106e0*/  LOP3.LUT R25, R102, 0x7, RZ, 0xc0, !PT ;  /* 0x0000000766197812 */ /* 0x004fe200078ec0ff */
[----:B------:R-:W-:Y:S01]  /*106f0*/  IMAD R75, R62, 0x2, R167 ;  /* 0x000000023e4b7824 */ /* 0x000fe200078e02a7 */
[----:B------:R-:W-:-:S03]  /*10700*/  SHF.R.U32.HI R24, RZ, 0x1, R159 ;  /* 0x00000001ff187819 */ /* 0x000fc6000001169f */
[----:B------:R-:W-:Y:S01]  /*10710*/  VIADD R195, R75, 0x1 ;  /* 0x000000014bc37836 */ /* 0x000fe20000000000 */
[----:B------:R-:W-:Y:S01]  /*10720*/  LOP3.LUT R19, R25, 0x1f0, R24, 0xf8, !PT ;  /* 0x000001f019137812 */ /* 0x000fe200078ef818 */
[C---:B------:R-:W-:Y:S01]  /*10730*/  VIADD R201, R75.reuse, 0x10 ;  /* 0x000000104bc97836 */ /* 0x040fe20000000000 */
[C---:B------:R-:W-:Y:S01]  /*10740*/  ISETP.GE.AND P1, PT, R75.reuse, R60, PT ;  /* 0x0000003c4b00720c */ /* 0x040fe20003f26270 */
[C---:B------:R-:W-:Y:S01]  /*10750*/  VIADD R197, R75.reuse, 0x18 ;  /* 0x000000184bc57836 */ /* 0x040fe20000000000 */
[----:B------:R-:W-:Y:S01]  /*10760*/  IADD3 R19, PT, PT, -R164, R19, R162 ;  /* 0x00000013a4137210 */ /* 0x000fe20007ffe1a2 */
[C---:B------:R-:W-:Y:S02]  /*10770*/  VIADD R191, R75.reuse, 0x21 ;  /* 0x000000214bbf7836 */ /* 0x040fe40000000000 */
[----:B------:R-:W-:Y:S02]  /*10780*/  VIADD R193, R75, 0x9 ;  /* 0x000000094bc17836 */ /* 0x000fe40000000000 */
[----:B-1----:R-:W-:-:S02]  /*10790*/  IMAD.IADD R4, R19, 0x1, R60 ;  /* 0x0000000113047824 */ /* 0x002fc400078e023c */
[----:B------:R-:W-:Y:S02]  /*107a0*/  VIADD R19, R75, 0x8 ;  /* 0x000000084b137836 */ /* 0x000fe40000000000 */
[C---:B------:R-:W-:Y:S02]  /*107b0*/  IMAD.IADD R16, R4.reuse, 0x1, -R195 ;  /* 0x0000000104107824 */ /* 0x040fe400078e0ac3 */
[C---:B------:R-:W-:Y:S01]  /*107c0*/  IMAD.IADD R6, R4.reuse, 0x1, -R201 ;  /* 0x0000000104067824 */ /* 0x040fe200078e0ac9 */
[----:B------:R-:W-:Y:S01]  /*107d0*/  ISETP.GE.AND P5, PT, R19, R60, PT ;  /* 0x0000003c1300720c */ /* 0x000fe20003fa6270 */
[C---:B------:R-:W-:Y:S01]  /*107e0*/  IMAD.IADD R12, R4.reuse, 0x1, -R197 ;  /* 0x00000001040c7824 */ /* 0x040fe200078e0ac5 */
[----:B------:R-:W-:Y:S01]  /*107f0*/  IABS R16, R16 ;  /* 0x0000001000107213 */ /* 0x000fe20000000000 */
[C---:B------:R-:W-:Y:S01]  /*10800*/  IMAD.IADD R38, R4.reuse, 0x1, -R191 ;  /* 0x0000000104267824 */ /* 0x040fe200078e0abf */
[----:B------:R-:W-:Y:S01]  /*10810*/  IABS R6, R6 ;  /* 0x0000000600067213 */ /* 0x000fe20000000000 */
[----:B------:R-:W-:Y:S01]  /*10820*/  IMAD.IADD R14, R4, 0x1, -R19 ;  /* 0x00000001040e7824 */ /* 0x000fe200078e0a13 */
        /* <DEDUP_REMOVED lines=18> */
[----:B------:R-:W-:Y:S02]  /*10950*/  VIADD R99, R75, 0x48 ;  /* 0x000000484b637836 */ /* 0x000fe40000000000 */
[C---:B------:R-:W-:Y:S01]  /*10960*/  IMAD.IADD R10, R4.reuse, 0x1, -R193 ;  /* 0x00000001040a7824 */ /* 0x040fe200078e0ac1 */
[----:B------:R-:W-:Y:S01]  /*10970*/  I2FP.F32.S32 R14, R14 ;  /* 0x0000000e000e7245 */ /* 0x000fe20000201400 */
[----:B------:R-:W-:-:S02]  /*10980*/  IMAD.IADD R2, R4, 0x1, -R199 ;  /* 0x0000000104027824 */ /* 0x000fc400078e0ac7 */
        /* <DEDUP_REMOVED lines=12> */
[----:B------:R-:W-:Y:S01]  /*10a50*/  IMAD.IADD R138, R4, 0x1, -R99 ;  /* 0x00000001048a7824 */ /* 0x000fe200078e0a63 */
[----:B------:R-:W-:Y:S01]  /*10a60*/  IABS R32, R32 ;  /* 0x0000002000207213 */ /* 0x000fe20000000000 */
[C---:B---3--:R-:W-:Y:S01]  /*10a70*/  VIADD R57, R75.reuse, 0x70 ;  /* 0x000000704b397836 */ /* 0x048fe20000000000 */
[----:B------:R-:W-:Y:S01]  /*10a80*/  IABS R30, R30 ;  /* 0x0000001e001e7213 */ /* 0x000fe20000000000 */
[----:B------:R-:W-:Y:S01]  /*10a90*/  FFMA.FTZ R14, -R0, R14, R101 ;  /* 0x0000000e000e7223 */ /* 0x000fe20000010165 */
[----:B------:R-:W-:Y:S01]  /*10aa0*/  IABS R138, R138 ;  /* 0x0000008a008a7213 */ /* 0x000fe20000000000 */
[----:B------:R-:W-:Y:S01]  /*10ab0*/  VIADD R18, R4, 0x8 ;  /* 0x0000000804127836 */ /* 0x000fe20000000000 */
[----:B------:R-:W-:Y:S01]  /*10ac0*/  I2FP.F32.S32 R10, R10 ;  /* 0x0000000a000a7245 */ /* 0x000fe20000201400 */
[C---:B------:R-:W-:Y:S01]  /*10ad0*/  VIADD R101, R75.reuse, 0x41 ;  /* 0x000000414b657836 */ /* 0x040fe20000000000 */
[----:B------:R-:W-:Y:S01]  /*10ae0*/  I2FP.F32.S32 R2, R2 ;  /* 0x0000000200027245 */ /* 0x000fe20000201400 */
[C---:B------:R-:W-:Y:S01]  /*10af0*/  VIADD R115, R75.reuse, 0x50 ;  /* 0x000000504b737836 */ /* 0x040fe20000000000 */
[----:B------:R-:W-:Y:S01]  /*10b00*/  I2FP.F32.S32 R8, R8 ;  /* 0x0000000800087245 */ /* 0x000fe20000201400 */
[C---:B------:R-:W-:Y:S01]  /*10b10*/  FFMA.FTZ R10, -R0.reuse, R10, R109 ;  /* 0x0000000a000a7223 */ /* 0x040fe2000001016d */
        /* <DEDUP_REMOVED lines=16> */
[C---:B------:R-:W-:Y:S02]  /*10c20*/  VIADD R139, R75.reuse, 0x40 ;  /* 0x000000404b8b7836 */ /* 0x040fe40000000000 */
[C---:B------:R-:W-:Y:S02]  /*10c30*/  VIADD R129, R75.reuse, 0x49 ;  /* 0x000000494b817836 */ /* 0x040fe40000000000 */
[C---:B------:R-:W-:Y:S02]  /*10c40*/  VIADD R113, R75.reuse, 0x51 ;  /* 0x000000514b717836 */ /* 0x040fe40000000000 */
[----:B------:R-:W-:-:S02]  /*10c50*/  VIADD R61, R75, 0x58 ;  /* 0x000000584b3d7836 */ /* 0x000fc40000000000 */
[C---:B------:R-:W-:Y:S02]  /*10c60*/  VIADD R59, R75.reuse, 0x59 ;  /* 0x000000594b3b7836 */ /* 0x040fe40000000000 */
[C---:B------:R-:W-:Y:S02]  /*10c70*/  VIADD R109, R75.reuse, 0x60 ;  /* 0x000000604b6d7836 */ /* 0x040fe40000000000 */
[C---:B------:R-:W-:Y:S02]  /*10c80*/  VIADD R103, R75.reuse, 0x61 ;  /* 0x000000614b677836 */ /* 0x040fe40000000000 */
[C---:B------:R-:W-:Y:S02]  /*10c90*/  VIADD R89, R75.reuse, 0x68 ;  /* 0x000000684b597836 */ /* 0x040fe40000000000 */
[C---:B------:R-:W-:Y:S02]  /*10ca0*/  VIADD R83, R75.reuse, 0x69 ;  /* 0x000000694b537836 */ /* 0x040fe40000000000 */
[----:B------:R-:W-:-:S02]  /*10cb0*/  VIADD R97, R75, 0x71 ;  /* 0x000000714b617836 */ /* 0x000fc40000000000 */
[C---:B------:R-:W-:Y:S02]  /*10cc0*/  VIADD R93, R75.reuse, 0x78 ;  /* 0x000000784b5d7836 */ /* 0x040fe40000000000 */
[----:B------:R-:W-:Y:S02]  /*10cd0*/  VIADD R55, R75, 0x79 ;  /* 0x000000794b377836 */ /* 0x000fe40000000000 */
[----:B------:R-:W-:Y:S02]  /*10ce0*/  IMAD.IADD R50, R4, 0x1, -R57 ;  /* 0x0000000104327824 */ /* 0x000fe400078e0a39 */
[----:B------:R-:W-:Y:S02]  /*10cf0*/  IMAD.IADD R52, R18, 0x1, -R201 ;  /* 0x0000000112347824 */ /* 0x000fe400078e0ac9 */
[C---:B------:R-:W-:Y:S01]  /*10d00*/  IMAD.IADD R28, R4.reuse, 0x1, -R155 ;  /* 0x00000001041c7824 */ /* 0x040fe200078e0a9b */
[----:B------:R-:W-:Y:S01]  /*10d10*/  IABS R50, R50 ;  /* 0x0000003200327213 */ /* 0x000fe20000000000 */
[----:B------:R-:W-:-:S02]  /*10d20*/  IMAD.IADD R26, R4, 0x1, -R141 ;  /* 0x00000001041a7824 */ /* 0x000fc400078e0a8d */
[C---:B------:R-:W-:Y:S02]  /*10d30*/  IMAD.IADD R142, R4.reuse, 0x1, -R139 ;  /* 0x00000001048e7824 */ /* 0x040fe400078e0a8b */
[C---:B------:R-:W-:Y:S02]  /*10d40*/  IMAD.IADD R140, R4.reuse, 0x1, -R101 ;  /* 0x00000001048c7824 */ /* 0x040fe400078e0a65 */
[C---:B------:R-:W-:Y:S02]  /*10d50*/  IMAD.IADD R136, R4.reuse, 0x1, -R129 ;  /* 0x0000000104887824 */ /* 0x040fe400078e0a81 */
[C---:B------:R-:W-:Y:S02]  /*10d60*/  IMAD.IADD R132, R4.reuse, 0x1, -R115 ;  /* 0x0000000104847824 */ /* 0x040fe400078e0a73 */
[C---:B------:R-:W-:Y:S02]  /*10d70*/  IMAD.IADD R130, R4.reuse, 0x1, -R113 ;  /* 0x0000000104827824 */ /* 0x040fe400078e0a71 */
        /* <DEDUP_REMOVED lines=8> */
[----:B------:R-:W-:Y:S02]  /*10e00*/  IMAD.IADD R44, R4, 0x1, -R55 ;  /* 0x00000001042c7824 */ /* 0x000fe400078e0a37 */
[--C-:B------:R-:W-:Y:S01]  /*10e10*/  IMAD.IADD R20, R18, 0x1, -R75.reuse ;  /* 0x0000000112147824 */ /* 0x100fe200078e0a4b */
[----:B------:R-:W-:Y:S01]  /*10e20*/  IABS R52, R52 ;  /* 0x0000003400347213 */ /* 0x000fe20000000000 */
[----:B------:R-:W-:Y:S01]  /*10e30*/  IMAD.IADD R4, R4, 0x1, -R75 ;  /* 0x0000000104047824 */ /* 0x000fe200078e0a4b */
[----:B------:R-:W-:Y:S02]  /*10e40*/  I2FP.F32.S32 R50, R50 ;  /* 0x0000003200327245 */ /* 0x000fe40000201400 */
[----:B------:R-:W-:Y:S02]  /*10e50*/  IABS R20, R20 ;  /* 0x0000001400147213 */ /* 0x000fe40000000000 */
[----:B------:R-:W-:Y:S01]  /*10e60*/  IABS R4, R4 ;  /* 0x0000000400047213 */ /* 0x000fe20000000000 */
[----:B------:R-:W-:Y:S01]  /*10e70*/  IMAD.IADD R54, R18, 0x1, -R193 ;  /* 0x0000000112367824 */ /* 0x000fe200078e0ac1 */
[----:B------:R-:W-:Y:S01]  /*10e80*/  I2FP.F32.S32 R52, R52 ;  /* 0x0000003400347245 */ /* 0x000fe20000201400 */
[----:B------:R-:W-:Y:S01]  /*10e90*/  FFMA.FTZ R50, -R0, R50, R67 ;  /* 0x0000003200327223 */ /* 0x000fe20000010143 */
[----:B------:R-:W-:-:S02]  /*10ea0*/  IABS R46, R46 ;  /* 0x0000002e002e7213 */ /* 0x000fc40000000000 */
[----:B------:R-:W-:Y:S02]  /*10eb0*/  I2FP.F32.S32 R4, R4 ;  /* 0x0000000400047245 */ /* 0x000fe40000201400 */
[----:B------:R-:W-:Y:S01]  /*10ec0*/  I2FP.F32.S32 R20, R20 ;  /* 0x0000001400147245 */ /* 0x000fe20000201400 */
[----:B------:R-:W-:Y:S01]  /*10ed0*/  FFMA.FTZ R67, -R0, R52, R135 ;  /* 0x0000003400437223 */ /* 0x000fe20000010187 */
[----:B------:R-:W-:Y:S01]  /*10ee0*/  I2FP.F32.S32 R46, R46 ;  /* 0x0000002e002e7245 */ /* 0x000fe20000201400 */
[----:B------:R-:W-:Y:S01]  /*10ef0*/  IMAD.IADD R52, R18, 0x1, -R191 ;  /* 0x0000000112347824 */ /* 0x000fe200078e0abf */
[----:B------:R-:W-:Y:S01]  /*10f00*/  IABS R44, R44 ;  /* 0x0000002c002c7213 */ /* 0x000fe20000000000 */
[C---:B------:R-:W-:Y:S01]  /*10f10*/  FFMA.FTZ R3, -R0.reuse, R4, R3 ;  /* 0x0000000400037223 */ /* 0x040fe20000010103 */
[C---:B------:R-:W-:Y:S01]  /*10f20*/  FFMA.FTZ R20, -R0.reuse, R20, R51 ;  /* 0x0000001400147223 */ /* 0x040fe20000010133 */
[----:B------:R-:W-:Y:S01]  /*10f30*/  IABS R54, R54 ;  /* 0x0000003600367213 */ /* 0x000fe20000000000 */
[C---:B------:R-:W-:Y:S01]  /*10f40*/  FFMA.FTZ R46, -R0.reuse, R46, R71 ;  /* 0x0000002e002e7223 */ /* 0x040fe20000010147 */
[----:B------:R-:W-:Y:S01]  /*10f50*/  IABS R128, R128 ;  /* 0x0000008000807213 */ /* 0x000fe20000000000 */
[----:B------:R-:W-:Y:S01]  /*10f60*/  FFMA.FTZ R71, -R0, R4, R111 ;  /* 0x0000000400477223 */ /* 0x000fe2000001016f */
[----:B------:R-:W-:Y:S01]  /*10f70*/  I2FP.F32.S32 R44, R44 ;  /* 0x0000002c002c7245 */ /* 0x000fe20000201400 */
[----:B------:R-:W-:Y:S01]  /*10f80*/  IMAD.IADD R22, R18, 0x1, -R199 ;  /* 0x0000000112167824 */ /* 0x000fe200078e0ac7 */
[----:B------:R-:W-:-:S02]  /*10f90*/  I2FP.F32.S32 R54, R54 ;  /* 0x0000003600367245 */ /* 0x000fc40000201400 */
[----:B------:R-:W-:Y:S01]  /*10fa0*/  IABS R52, R52 ;  /* 0x0000003400347213 */ /* 0x000fe20000000000 */
[----:B------:R-:W-:Y:S01]  /*10fb0*/  FFMA.FTZ R44, -R0, R44, R69 ;  /* 0x0000002c002c7223 */ /* 0x000fe20000010145 */
[----:B------:R-:W-:Y:S01]  /*10fc0*/  FSEL R4, R3, -INF , !P1 ;  /* 0xff80000003047808 */ /* 0x000fe20004800000 */
[----:B------:R-:W-:Y:S01]  /*10fd0*/  IMAD.IADD R3, R18, 0x1, -R195 ;  /* 0x0000000112037824 */ /* 0x000fe200078e0ac3 */
[----:B------:R-:W-:Y:S01]  /*10fe0*/  FSEL R75, R20, -INF , !P1 ;  /* 0xff800000144b7808 */ /* 0x000fe20004800000 */
[----:B------:R-:W-:Y:S01]  /*10ff0*/  IMAD.IADD R20, R18, 0x1, -R197 ;  /* 0x0000000112147824 */ /* 0x000fe200078e0ac5 */
[----:B------:R-:W-:Y:S01]  /*11000*/  I2FP.F32.S32 R128, R128 ;  /* 0x0000008000807245 */ /* 0x000fe20000201400 */
[----:B------:R-:W-:Y:S01]  /*11010*/  FFMA.FTZ R69, -R0, R54, R123 ;  /* 0x0000003600457223 */ /* 0x000fe2000001017b */
[----:B------:R-:W-:Y:S02]  /*11020*/  IABS R48, R48 ;  /* 0x0000003000307213 */ /* 0x000fe40000000000 */
[----:B------:R-:W-:Y:S01]  /*11030*/  I2FP.F32.S32 R52, R52 ;  /* 0x0000003400347245 */ /* 0x000fe20000201400 */
[----:B------:R-:W-:Y:S01]  /*11040*/  IMAD.IADD R54, R18, 0x1, -R7 ;  /* 0x0000000112367824 */ /* 0x000fe200078e0a07 */
[----:B------:R-:W-:Y:S01]  /*11050*/  IABS R22, R22 ;  /* 0x0000001600167213 */ /* 0x000fe20000000000 */
[----:B------:R-:W-:Y:S01]  /*11060*/  FFMA.FTZ R128, -R0, R128, R37 ;  /* 0x0000008000807223 */ /* 0x000fe20000010125 */
[----:B------:R-:W-:-:S02]  /*11070*/  IABS R3, R3 ;  /* 0x0000000300037213 */ /* 0x000fc40000000000 */
[----:B------:R-:W-:Y:S01]  /*11080*/  IABS R20, R20 ;  /* 0x0000001400147213 */ /* 0x000fe20000000000 */
[----:B------:R-:W-:Y:S01]  /*11090*/  FFMA.FTZ R37, -R0, R52, R127 ;  /* 0x0000003400257223 */ /* 0x000fe2000001017f */
[----:B------:R-:W-:Y:S01]  /*110a0*/  I2FP.F32.S32 R48, R48 ;  /* 0x0000003000307245 */ /* 0x000fe20000201400 */
[----:B------:R-:W-:Y:S01]  /*110b0*/  IMAD.IADD R52, R18, 0x1, -R155 ;  /* 0x0000000112347824 */ /* 0x000fe200078e0a9b */
[----:B------:R-:W-:Y:S02]  /*110c0*/  I2FP.F32.S32 R22, R22 ;  /* 0x0000001600167245 */ /* 0x000fe40000201400 */
[----:B------:R-:W-:Y:S01]  /*110d0*/  IABS R62, R62 ;  /* 0x0000003e003e7213 */ /* 0x000fe20000000000 */
[----:B------:R-:W-:Y:S01]  /*110e0*/  FFMA.FTZ R48, -R0, R48, R53 ;  /* 0x0000003000307223 */ /* 0x000fe20000010135 */
[----:B------:R-:W-:Y:S02]  /*110f0*/  I2FP.F32.S32 R3, R3 ;  /* 0x0000000300037245 */ /* 0x000fe40000201400 */
[----:B------:R-:W-:-:S02]  /*11100*/  I2FP.F32.S32 R20, R20 ;  /* 0x0000001400147245 */ /* 0x000fc40000201400 */
[----:B------:R-:W-:Y:S01]  /*11110*/  IABS R54, R54 ;  /* 0x0000003600367213 */ /* 0x000fe20000000000 */
[----:B------:R-:W-:Y:S01]  /*11120*/  FFMA.FTZ R53, -R0, R22, R131 ;  /* 0x0000001600357223 */ /* 0x000fe20000010183 */
[----:B------:R-:W-:Y:S01]  /*11130*/  IABS R56, R56 ;  /* 0x0000003800387213 */ /* 0x000fe20000000000 */
[----:B------:R-:W-:Y:S01]  /*11140*/  IMAD.IADD R22, R18, 0x1, -R189 ;  /* 0x0000000112167824 */ /* 0x000fe200078e0abd */
[----:B------:R-:W-:Y:S01]  /*11150*/  I2FP.F32.S32 R62, R62 ;  /* 0x0000003e003e7245 */ /* 0x000fe20000201400 */
[C---:B------:R-:W-:Y:S01]  /*11160*/  FFMA.FTZ R63, -R0.reuse, R3, R63 ;  /* 0x00000003003f7223 */ /* 0x040fe2000001013f */
[----:B------:R-:W-:Y:S01]  /*11170*/  I2FP.F32.S32 R54, R54 ;  /* 0x0000003600367245 */ /* 0x000fe20000201400 */
[----:B------:R-:W-:Y:S01]  /*11180*/  FFMA.FTZ R105, -R0, R20, R105 ;  /* 0x0000001400697223 */ /* 0x000fe20000010169 */
[----:B------:R-:W-:Y:S01]  /*11190*/  IABS R52, R52 ;  /* 0x0000003400347213 */ /* 0x000fe20000000000 */
[C---:B------:R-:W-:Y:S01]  /*111a0*/  IMAD.IADD R20, R18.reuse, 0x1, -R187 ;  /* 0x0000000112147824 */ /* 0x040fe200078e0abb */
[----:B------:R-:W-:Y:S01]  /*111b0*/  IABS R132, R132 ;  /* 0x0000008400847213 */ /* 0x000fe20000000000 */
[----:B------:R-:W-:Y:S01]  /*111c0*/  IMAD.IADD R3, R18, 0x1, -R101 ;  /* 0x0000000112037824 */ /* 0x000fe200078e0a65 */
[----:B------:R-:W-:Y:S01]  /*111d0*/  I2FP.F32.S32 R56, R56 ;  /* 0x0000003800387245 */ /* 0x000fe20000201400 */
[C---:B------:R-:W-:Y:S01]  /*111e0*/  FFMA.FTZ R62, -R0.reuse, R62, R41 ;  /* 0x0000003e003e7223 */ /* 0x040fe20000010129 */
[----:B------:R-:W-:Y:S01]  /*111f0*/  IABS R136, R136 ;  /* 0x0000008800887213 */ /* 0x000fe20000000000 */
[----:B------:R-:W-:Y:S01]  /*11200*/  FFMA.FTZ R41, -R0, R54, R125 ;  /* 0x0000003600297223 */ /* 0x000fe2000001017d */
[----:B------:R-:W-:Y:S01]  /*11210*/  I2FP.F32.S32 R52, R52 ;  /* 0x0000003400347245 */ /* 0x000fe20000201400 */
[----:B------:R-:W-:Y:S01]  /*11220*/  IMAD.IADD R54, R18, 0x1, -R133 ;  /* 0x0000000112367824 */ /* 0x000fe200078e0a85 */
[----:B------:R-:W-:Y:S01]  /*11230*/  I2FP.F32.S32 R132, R132 ;  /* 0x0000008400847245 */ /* 0x000fe20000201400 */
[----:B------:R-:W-:Y:S01]  /*11240*/  FFMA.FTZ R56, -R0, R56, R27 ;  /* 0x0000003800387223 */ /* 0x000fe2000001011b */
[----:B------:R-:W-:-:S02]  /*11250*/  IABS R22, R22 ;  /* 0x0000001600167213 */ /* 0x000fc40000000000 */
[----:B------:R-:W-:Y:S02]  /*11260*/  IABS R126, R126 ;  /* 0x0000007e007e7213 */ /* 0x000fe40000000000 */
[----:B------:R-:W-:Y:S02]  /*11270*/  IABS R64, R64 ;  /* 0x0000004000407213 */ /* 0x000fe40000000000 */
[----:B------:R-:W-:Y:S02]  /*11280*/  ISETP.GE.AND P0, PT, R195, R60, PT ;  /* 0x0000003cc300720c */ /* 0x000fe40003f06270 */
[----:B------:R-:W-:Y:S02]  /*11290*/  IABS R20, R20 ;  /* 0x0000001400147213 */ /* 0x000fe40000000000 */
[----:B------:R-:W-:Y:S01]  /*112a0*/  IABS R3, R3 ;  /* 0x0000000300037213 */ /* 0x000fe20000000000 */
[C---:B------:R-:W-:Y:S01]  /*112b0*/  FFMA.FTZ R27, -R0.reuse, R52, R85 ;  /* 0x00000034001b7223 */ /* 0x040fe20000010155 */
[----:B------:R-:W-:Y:S01]  /*112c0*/  I2FP.F32.S32 R136, R136 ;  /* 0x0000008800887245 */ /* 0x000fe20000201400 */
[----:B------:R-:W-:Y:S01]  /*112d0*/  FFMA.FTZ R132, -R0, R132, R79 ;  /* 0x0000008400847223 */ /* 0x000fe2000001014f */
[----:B------:R-:W-:Y:S01]  /*112e0*/  I2FP.F32.S32 R22, R22 ;  /* 0x0000001600167245 */ /* 0x000fe20000201400 */
[----:B------:R-:W-:Y:S01]  /*112f0*/  IMAD.IADD R52, R18, 0x1, -R129 ;  /* 0x0000000112347824 */ /* 0x000fe200078e0a81 */
[----:B------:R-:W-:Y:S01]  /*11300*/  I2FP.F32.S32 R126, R126 ;  /* 0x0000007e007e7245 */ /* 0x000fe20000201400 */
[----:B------:R-:W-:Y:S01]  /*11310*/  FFMA.FTZ R136, -R0, R136, R33 ;  /* 0x0000008800887223 */ /* 0x000fe20000010121 */
[----:B------:R-:W-:-:S02]  /*11320*/  I2FP.F32.S32 R64, R64 ;  /* 0x0000004000407245 */ /* 0x000fc40000201400 */
[----:B------:R-:W-:Y:S02]  /*11330*/  FSEL R16, R16, -INF , !P0 ;  /* 0xff80000010107808 */ /* 0x000fe40004000000 */
[----:B------:R-:W-:Y:S02]  /*11340*/  FSEL R79, R63, -INF , !P0 ;  /* 0xff8000003f4f7808 */ /* 0x000fe40004000000 */
[----:B------:R-:W-:Y:S02]  /*11350*/  I2FP.F32.S32 R20, R20 ;  /* 0x0000001400147245 */ /* 0x000fe40000201400 */
[----:B------:R-:W-:Y:S02]  /*11360*/  IABS R54, R54 ;  /* 0x0000003600367213 */ /* 0x000fe40000000000 */
[----:B------:R-:W-:Y:S01]  /*11370*/  I2FP.F32.S32 R3, R3 ;  /* 0x0000000300037245 */ /* 0x000fe20000201400 */
[----:B------:R-:W-:Y:S01]  /*11380*/  FFMA.FTZ R33, -R0, R22, R143 ;  /* 0x0000001600217223 */ /* 0x000fe2000001018f */
[-C--:B------:R-:W-:Y:S01]  /*11390*/  ISETP.GE.AND P0, PT, R19, R60.reuse, PT ;  /* 0x0000003c1300720c */ /* 0x080fe20003f06270 */
[----:B------:R-:W-:Y:S01]  /*113a0*/  IMAD.IADD R19, R18, 0x1, -R19 ;  /* 0x0000000112137824 */ /* 0x000fe200078e0a13 */
[----:B------:R-:W-:Y:S01]  /*113b0*/  ISETP.GE.AND P4, PT, R193, R60, PT ;  /* 0x0000003cc100720c */ /* 0x000fe20003f86270 */
[C---:B------:R-:W-:Y:S01]  /*113c0*/  FFMA.FTZ R126, -R0.reuse, R126, R29 ;  /* 0x0000007e007e7223 */ /* 0x040fe2000001011d */
[----:B------:R-:W-:Y:S01]  /*113d0*/  ISETP.GE.AND P3, PT, R201, R60, PT ;  /* 0x0000003cc900720c */ /* 0x000fe20003f66270 */
[----:B------:R-:W-:Y:S01]  /*113e0*/  FFMA.FTZ R64, -R0, R64, R31 ;  /* 0x0000004000407223 */ /* 0x000fe2000001011f */
[----:B------:R-:W-:Y:S01]  /*113f0*/  FSEL R14, R14, -INF , !P5 ;  /* 0xff8000000e0e7808 */ /* 0x000fe20006800000 */
[----:B------:R-:W-:Y:S01]  /*11400*/  IMAD.IADD R22, R18, 0x1, -R141 ;  /* 0x0000000112167824 */ /* 0x000fe200078e0a8d */
[----:B------:R-:W-:Y:S01]  /*11410*/  I2FP.F32.S32 R54, R54 ;  /* 0x0000003600367245 */ /* 0x000fe20000201400 */
[----:B------:R-:W-:Y:S01]  /*11420*/  FFMA.FTZ R29, -R0, R20, R95 ;  /* 0x00000014001d7223 */ /* 0x000fe2000001015f */
[----:B------:R-:W-:Y:S01]  /*11430*/  IABS R52, R52 ;  /* 0x0000003400347213 */ /* 0x000fe20000000000 */
[----:B------:R-:W-:Y:S01]  /*11440*/  IMAD.IADD R31, R18, 0x1, -R137 ;  /* 0x00000001121f7824 */ /* 0x000fe200078e0a89 */
[----:B------:R-:W-:Y:S01]  /*11450*/  FSEL R71, R71, -INF , !P5 ;  /* 0xff80000047477808 */ /* 0x000fe20006800000 */
[----:B------:R-:W-:Y:S01]  /*11460*/  FFMA.FTZ R81, -R0, R3, R81 ;  /* 0x0000000300517223 */ /* 0x000fe20000010151 */
[-C--:B------:R-:W-:Y:S01]  /*11470*/  ISETP.GE.AND P2, PT, R199, R60.reuse, PT ;  /* 0x0000003cc700720c */ /* 0x080fe20003f46270 */
[----:B------:R-:W-:Y:S01]  /*11480*/  IMAD.IADD R20, R18, 0x1, -R139 ;  /* 0x0000000112147824 */ /* 0x000fe200078e0a8b */
[----:B------:R-:W-:-:S02]  /*11490*/  ISETP.GE.AND P1, PT, R197, R60, PT ;  /* 0x0000003cc500720c */ /* 0x000fc40003f26270 */
[----:B------:R-:W-:Y:S02]  /*114a0*/  ISETP.GE.AND P5, PT, R7, R60, PT ;  /* 0x0000003c0700720c */ /* 0x000fe40003fa6270 */
[----:B------:R-:W-:Y:S02]  /*114b0*/  FSEL R10, R10, -INF , !P4 ;  /* 0xff8000000a0a7808 */ /* 0x000fe40006000000 */
[----:B------:R-:W-:Y:S02]  /*114c0*/  FSEL R6, R6, -INF , !P3 ;  /* 0xff80000006067808 */ /* 0x000fe40005800000 */
[----:B------:R-:W-:Y:S02]  /*114d0*/  FMNMX3.FTZ R3, R4, R16, R14, !PT ;  /* 0x0000001004037276 */ /* 0x000fe4000781000e */
[----:B------:R-:W-:Y:S01]  /*114e0*/  IABS R7, R19 ;  /* 0x0000001300077213 */ /* 0x000fe20000000000 */
[----:B------:R-:W-:Y:S01]  /*114f0*/  FFMA.FTZ R91, -R0, R54, R91 ;  /* 0x00000036005b7223 */ /* 0x000fe2000001015b */
[----:B------:R-:W-:Y:S01]  /*11500*/  I2FP.F32.S32 R52, R52 ;  /* 0x0000003400347245 */ /* 0x000fe20000201400 */
[----:B------:R-:W-:Y:S01]  /*11510*/  IMAD.IADD R54, R18, 0x1, -R99 ;  /* 0x0000000112367824 */ /* 0x000fe200078e0a63 */
[----:B------:R-:W-:-:S02]  /*11520*/  IABS R22, R22 ;  /* 0x0000001600167213 */ /* 0x000fc40000000000 */
[----:B------:R-:W-:Y:S02]  /*11530*/  FSEL R2, R2, -INF , !P2 ;  /* 0xff80000002027808 */ /* 0x000fe40005000000 */
[----:B------:R-:W-:Y:S02]  /*11540*/  FSEL R12, R12, -INF , !P1 ;  /* 0xff8000000c0c7808 */ /* 0x000fe40004800000 */
[----:B------:R-:W-:Y:S02]  /*11550*/  IABS R31, R31 ;  /* 0x0000001f001f7213 */ /* 0x000fe40000000000 */
[----:B------:R-:W-:Y:S02]  /*11560*/  FMNMX3.FTZ R3, R3, R10, R6, !PT ;  /* 0x0000000a03037276 */ /* 0x000fe40007810006 */
[----:B------:R-:W-:Y:S02]  /*11570*/  I2FP.F32.S32 R7, R7 ;  /* 0x0000000700077245 */ /* 0x000fe40000201400 */
[----:B------:R-:W-:Y:S01]  /*11580*/  IABS R20, R20 ;  /* 0x0000001400147213 */ /* 0x000fe20000000000 */
[----:B------:R-:W-:Y:S01]  /*11590*/  FFMA.FTZ R77, -R0, R52, R77 ;  /* 0x00000034004d7223 */ /* 0x000fe2000001014d */
[----:B------:R-:W-:Y:S01]  /*115a0*/  IABS R28, R28 ;  /* 0x0000001c001c7213 */ /* 0x000fe20000000000 */
[----:B------:R-:W-:Y:S01]  /*115b0*/  IMAD.IADD R52, R18, 0x1, -R59 ;  /* 0x0000000112347824 */ /* 0x000fe200078e0a3b */
[----:B------:R-:W-:-:S02]  /*115c0*/  FSEL R69, R69, -INF , !P4 ;  /* 0xff80000045457808 */ /* 0x000fc40006000000 */
[----:B------:R-:W-:Y:S02]  /*115d0*/  FSEL R67, R67, -INF , !P3 ;  /* 0xff80000043437808 */ /* 0x000fe40005800000 */
[----:B------:R-:W-:Y:S02]  /*115e0*/  I2FP.F32.S32 R22, R22 ;  /* 0x0000001600167245 */ /* 0x000fe40000201400 */
[----:B------:R-:W-:Y:S02]  /*115f0*/  IABS R140, R140 ;  /* 0x0000008c008c7213 */ /* 0x000fe40000000000 */
[-C--:B------:R-:W-:Y:S02]  /*11600*/  ISETP.GE.AND P4, PT, R191, R60.reuse, PT ;  /* 0x0000003cbf00720c */ /* 0x080fe40003f86270 */
[----:B------:R-:W-:Y:S02]  /*11610*/  ISETP.GE.AND P3, PT, R189, R60, PT ;  /* 0x0000003cbd00720c */ /* 0x000fe40003f66270 */
[----:B------:R-:W-:-:S02]  /*11620*/  FSEL R8, R8, -INF , !P0 ;  /* 0xff80000008087808 */ /* 0x000fc40004000000 */
[----:B------:R-:W-:Y:S02]  /*11630*/  FSEL R40, R40, -INF , !P5 ;  /* 0xff80000028287808 */ /* 0x000fe40006800000 */
[----:B------:R-:W-:Y:S02]  /*11640*/  I2FP.F32.S32 R31, R31 ;  /* 0x0000001f001f7245 */ /* 0x000fe40000201400 */
[----:B------:R-:W-:Y:S01]  /*11650*/  FMNMX3.FTZ R3, R3, R2, R12, !PT ;  /* 0x0000000203037276 */ /* 0x000fe2000781000c */
[----:B------:R-:W-:Y:S01]  /*11660*/  FFMA.FTZ R7, -R0, R7, R107 ;  /* 0x0000000700077223 */ /* 0x000fe2000001016b */
[----:B------:R-:W-:Y:S02]  /*11670*/  I2FP.F32.S32 R20, R20 ;  /* 0x0000001400147245 */ /* 0x000fe40000201400 */
[----:B------:R-:W-:Y:S02]  /*11680*/  IABS R54, R54 ;  /* 0x0000003600367213 */ /* 0x000fe40000000000 */
[----:B------:R-:W-:-:S02]  /*11690*/  IABS R26, R26 ;  /* 0x0000001a001a7213 */ /* 0x000fc40000000000 */
[----:B------:R-:W-:Y:S02]  /*116a0*/  IABS R142, R142 ;  /* 0x0000008e008e7213 */ /* 0x000fe40000000000 */
[----:B------:R-:W-:Y:S01]  /*116b0*/  I2FP.F32.S32 R28, R28 ;  /* 0x0000001c001c7245 */ /* 0x000fe20000201400 */
[C---:B------:R-:W-:Y:S01]  /*116c0*/  FFMA.FTZ R87, -R0.reuse, R22, R87 ;  /* 0x0000001600577223 */ /* 0x040fe20000010157 */
[----:B------:R-:W-:Y:S02]  /*116d0*/  FSEL R53, R53, -INF , !P2 ;  /* 0xff80000035357808 */ /* 0x000fe40005000000 */
[----:B------:R-:W-:Y:S01]  /*116e0*/  FSEL R19, R105, -INF , !P1 ;  /* 0xff80000069137808 */ /* 0x000fe20004800000 */
[----:B------:R-:W-:Y:S01]  /*116f0*/  FFMA.FTZ R31, -R0, R31, R173 ;  /* 0x0000001f001f7223 */ /* 0x000fe200000101ad */
[----:B------:R-:W-:Y:S01]  /*11700*/  I2FP.F32.S32 R140, R140 ;  /* 0x0000008c008c7245 */ /* 0x000fe20000201400 */
[----:B------:R-:W-:Y:S01]  /*11710*/  IMAD.IADD R22, R18, 0x1, -R115 ;  /* 0x0000000112167824 */ /* 0x000fe200078e0a73 */
[----:B------:R-:W-:Y:S01]  /*11720*/  ISETP.GE.AND P2, PT, R187, R60, PT ;  /* 0x0000003cbb00720c */ /* 0x000fe20003f46270 */
[----:B------:R-:W-:Y:S01]  /*11730*/  FFMA.FTZ R28, -R0, R28, R175 ;  /* 0x0000001c001c7223 */ /* 0x000fe200000101af */
[----:B------:R-:W-:-:S02]  /*11740*/  ISETP.GE.AND P1, PT, R137, R60, PT ;  /* 0x0000003c8900720c */ /* 0x000fc40003f26270 */
[----:B------:R-:W-:Y:S02]  /*11750*/  FSEL R38, R38, -INF , !P4 ;  /* 0xff80000026267808 */ /* 0x000fe40006000000 */
[----:B------:R-:W-:Y:S02]  /*11760*/  FSEL R34, R34, -INF , !P3 ;  /* 0xff80000022227808 */ /* 0x000fe40005800000 */
[----:B------:R-:W-:Y:S01]  /*11770*/  FMNMX3.FTZ R3, R3, R8, R40, !PT ;  /* 0x0000000803037276 */ /* 0x000fe20007810028 */
[----:B------:R-:W-:Y:S01]  /*11780*/  FFMA.FTZ R173, -R0, R20, R181 ;  /* 0x0000001400ad7223 */ /* 0x000fe200000101b5 */
[----:B------:R-:W-:Y:S02]  /*11790*/  I2FP.F32.S32 R54, R54 ;  /* 0x0000003600367245 */ /* 0x000fe40000201400 */
[----:B------:R-:W-:Y:S01]  /*117a0*/  IABS R52, R52 ;  /* 0x0000003400347213 */ /* 0x000fe20000000000 */
[----:B------:R-:W-:Y:S01]  /*117b0*/  IMAD.IADD R20, R18, 0x1, -R113 ;  /* 0x0000000112147824 */ /* 0x000fe200078e0a71 */
[----:B------:R-:W-:Y:S01]  /*117c0*/  I2FP.F32.S32 R26, R26 ;  /* 0x0000001a001a7245 */ /* 0x000fe20000201400 */
[----:B------:R-:W-:Y:S01]  /*117d0*/  FFMA.FTZ R140, -R0, R140, R183 ;  /* 0x0000008c008c7223 */ /* 0x000fe200000101b7 */
[----:B------:R-:W-:-:S02]  /*117e0*/  I2FP.F32.S32 R142, R142 ;  /* 0x0000008e008e7245 */ /* 0x000fc40000201400 */
[----:B------:R-:W-:Y:S02]  /*117f0*/  FSEL R7, R7, -INF , !P0 ;  /* 0xff80000007077808 */ /* 0x000fe40004000000 */
[----:B------:R-:W-:Y:S02]  /*11800*/  FSEL R41, R41, -INF , !P5 ;  /* 0xff80000029297808 */ /* 0x000fe40006800000 */
[----:B------:R-:W-:Y:S02]  /*11810*/  FSEL R36, R36, -INF , !P2 ;  /* 0xff80000024247808 */ /* 0x000fe40005000000 */
[----:B------:R-:W-:Y:S02]  /*11820*/  FSEL R32, R32, -INF , !P1 ;  /* 0xff80000020207808 */ /* 0x000fe40004800000 */
[----:B------:R-:W-:Y:S01]  /*11830*/  FMNMX3.FTZ R3, R3, R38, R34, !PT ;  /* 0x0000002603037276 */ /* 0x000fe20007810022 */
[C---:B------:R-:W-:Y:S01]  /*11840*/  FFMA.FTZ R21, -R0.reuse, R54, R21 ;  /* 0x0000003600157223 */ /* 0x040fe20000010115 */
[----:B------:R-:W-:Y:S01]  /*11850*/  ISETP.GE.AND P0, PT, R133, R60, PT ;  /* 0x0000003c8500720c */ /* 0x000fe20003f06270 */
[C---:B------:R-:W-:Y:S01]  /*11860*/  FFMA.FTZ R26, -R0.reuse, R26, R177 ;  /* 0x0000001a001a7223 */ /* 0x040fe200000101b1 */
[----:B------:R-:W-:Y:S01]  /*11870*/  ISETP.GE.AND P5, PT, R155, R60, PT ;  /* 0x0000003c9b00720c */ /* 0x000fe20003fa6270 */
[----:B------:R-:W-:Y:S01]  /*11880*/  FFMA.FTZ R142, -R0, R142, R179 ;  /* 0x0000008e008e7223 */ /* 0x000fe200000101b3 */
[----:B------:R-:W-:-:S02]  /*11890*/  IABS R58, R58 ;  /* 0x0000003a003a7213 */ /* 0x000fc40000000000 */
[----:B------:R-:W-:Y:S02]  /*118a0*/  FSEL R29, R29, -INF , !P2 ;  /* 0xff8000001d1d7808 */ /* 0x000fe40005000000 */
[----:B------:R-:W-:Y:S02]  /*118b0*/  I2FP.F32.S32 R52, R52 ;  /* 0x0000003400347245 */ /* 0x000fe40000201400 */
[----:B------:R-:W-:Y:S02]  /*118c0*/  ISETP.GE.AND P2, PT, R101, R60, PT ;  /* 0x0000003c6500720c */ /* 0x000fe40003f46270 */
[----:B------:R-:W-:Y:S02]  /*118d0*/  FSEL R31, R31, -INF , !P1 ;  /* 0xff8000001f1f7808 */ /* 0x000fe40004800000 */
[----:B------:R-:W-:Y:S02]  /*118e0*/  IABS R22, R22 ;  /* 0x0000001600167213 */ /* 0x000fe40000000000 */
[----:B------:R-:W-:-:S02]  /*118f0*/  FSEL R37, R37, -INF , !P4 ;  /* 0xff80000025257808 */ /* 0x000fc40006000000 */
[----:B------:R-:W-:Y:S02]  /*11900*/  FSEL R33, R33, -INF , !P3 ;  /* 0xff80000021217808 */ /* 0x000fe40005800000 */
[-C--:B------:R-:W-:Y:S02]  /*11910*/  ISETP.GE.AND P1, PT, R99, R60.reuse, PT ;  /* 0x0000003c6300720c */ /* 0x080fe40003f26270 */
[-C--:B------:R-:W-:Y:S02]  /*11920*/  ISETP.GE.AND P4, PT, R141, R60.reuse, PT ;  /* 0x0000003c8d00720c */ /* 0x080fe40003f86270 */
[----:B------:R-:W-:Y:S02]  /*11930*/  ISETP.GE.AND P3, PT, R139, R60, PT ;  /* 0x0000003c8b00720c */ /* 0x000fe40003f66270 */
[----:B------:R-:W-:Y:S02]  /*11940*/  FSEL R30, R30, -INF , !P0 ;  /* 0xff8000001e1e7808 */ /* 0x000fe40004000000 */
[----:B------:R-:W-:-:S02]  /*11950*/  FSEL R28, R28, -INF , !P5 ;  /* 0xff8000001c1c7808 */ /* 0x000fc40006800000 */
[----:B------:R-:W-:Y:S02]  /*11960*/  IABS R20, R20 ;  /* 0x0000001400147213 */ /* 0x000fe40000000000 */
[----:B------:R-:W-:Y:S01]  /*11970*/  FMNMX3.FTZ R3, R3, R36, R32, !PT ;  /* 0x0000002403037276 */ /* 0x000fe20007810020 */
[C---:B------:R-:W-:Y:S01]  /*11980*/  FFMA.FTZ R9, -R0.reuse, R52, R9 ;  /* 0x0000003400097223 */ /* 0x040fe20000010109 */
[----:B------:R-:W-:Y:S02]  /*11990*/  I2FP.F32.S32 R58, R58 ;  /* 0x0000003a003a7245 */ /* 0x000fe40000201400 */
[----:B------:R-:W-:Y:S02]  /*119a0*/  IABS R130, R130 ;  /* 0x0000008200827213 */ /* 0x000fe40000000000 */
[----:B------:R-:W-:Y:S01]  /*119b0*/  I2FP.F32.S32 R22, R22 ;  /* 0x0000001600167245 */ /* 0x000fe20000201400 */
[----:B------:R-:W-:Y:S01]  /*119c0*/  FFMA.FTZ R58, -R0, R58, R65 ;  /* 0x0000003a003a7223 */ /* 0x000fe20000010141 */
[----:B------:R-:W-:-:S02]  /*119d0*/  FSEL R140, R140, -INF , !P2 ;  /* 0xff8000008c8c7808 */ /* 0x000fc40005000000 */
[----:B------:R-:W-:Y:S02]  /*119e0*/  FSEL R155, R81, -INF , !P2 ;  /* 0xff800000519b7808 */ /* 0x000fe40005000000 */
[----:B------:R-:W-:Y:S02]  /*119f0*/  ISETP.GE.AND P2, PT, R59, R60, PT ;  /* 0x0000003c3b00720c */ /* 0x000fe40003f46270 */
[----:B------:R-:W-:Y:S01]  /*11a00*/  FSEL R139, R21, -INF , !P1 ;  /* 0xff800000158b7808 */ /* 0x000fe20004800000 */
[----:B------:R-:W-:Y:S01]  /*11a10*/  IMAD.IADD R21, R18, 0x1, -R61 ;  /* 0x0000000112157824 */ /* 0x000fe200078e0a3d */
[----:B------:R-:W-:Y:S02]  /*11a20*/  FSEL R26, R26, -INF , !P4 ;  /* 0xff8000001a1a7808 */ /* 0x000fe40006000000 */
[----:B------:R-:W-:Y:S02]  /*11a30*/  I2FP.F32.S32 R20, R20 ;  /* 0x0000001400147245 */ /* 0x000fe40000201400 */
[----:B------:R-:W-:-:S02]  /*11a40*/  FSEL R142, R142, -INF , !P3 ;  /* 0xff8000008e8e7808 */ /* 0x000fc40005800000 */
[----:B------:R-:W-:Y:S01]  /*11a50*/  FMNMX3.FTZ R3, R3, R30, R28, !PT ;  /* 0x0000001e03037276 */ /* 0x000fe2000781001c */
[----:B------:R-:W-:Y:S01]  /*11a60*/  FFMA.FTZ R35, -R0, R22, R35 ;  /* 0x0000001600237223 */ /* 0x000fe20000010123 */
[----:B------:R-:W-:Y:S01]  /*11a70*/  I2FP.F32.S32 R130, R130 ;  /* 0x0000008200827245 */ /* 0x000fe20000201400 */
[----:B------:R-:W-:Y:S01]  /*11a80*/  IMAD.IADD R22, R18, 0x1, -R109 ;  /* 0x0000000112167824 */ /* 0x000fe200078e0a6d */
[----:B------:R-:W-:Y:S02]  /*11a90*/  FSEL R141, R91, -INF , !P0 ;  /* 0xff8000005b8d7808 */ /* 0x000fe40004000000 */
[----:B------:R-:W-:Y:S02]  /*11aa0*/  FSEL R27, R27, -INF , !P5 ;  /* 0xff8000001b1b7808 */ /* 0x000fe40006800000 */
[----:B------:R-:W-:Y:S01]  /*11ab0*/  FSEL R65, R9, -INF , !P2 ;  /* 0xff80000009417808 */ /* 0x000fe20005000000 */
[C---:B------:R-:W-:Y:S01]  /*11ac0*/  FFMA.FTZ R73, -R0.reuse, R20, R73 ;  /* 0x0000001400497223 */ /* 0x040fe20000010149 */
[----:B------:R-:W-:Y:S01]  /*11ad0*/  ISETP.GE.AND P0, PT, R129, R60, PT ;  /* 0x0000003c8100720c */ /* 0x000fe20003f06270 */
[----:B------:R-:W-:Y:S01]  /*11ae0*/  FFMA.FTZ R130, -R0, R130, R185 ;  /* 0x0000008200827223 */ /* 0x000fe200000101b9 */
[----:B------:R-:W-:-:S02]  /*11af0*/  ISETP.GE.AND P5, PT, R115, R60, PT ;  /* 0x0000003c7300720c */ /* 0x000fc40003fa6270 */
[----:B------:R-:W-:Y:S02]  /*11b00*/  FSEL R138, R138, -INF , !P1 ;  /* 0xff8000008a8a7808 */ /* 0x000fe40004800000 */
[----:B------:R-:W-:Y:S01]  /*11b10*/  FMNMX3.FTZ R9, R3, R26, R142, !PT ;  /* 0x0000001a03097276 */ /* 0x000fe2000781008e */
[----:B------:R-:W-:Y:S01]  /*11b20*/  IMAD.IADD R20, R18, 0x1, -R103 ;  /* 0x0000000112147824 */ /* 0x000fe200078e0a67 */
[----:B------:R-:W-:Y:S02]  /*11b30*/  IABS R21, R21 ;  /* 0x0000001500157213 */ /* 0x000fe40000000000 */
[----:B------:R-:W-:Y:S02]  /*11b40*/  FSEL R137, R87, -INF , !P4 ;  /* 0xff80000057897808 */ /* 0x000fe40006000000 */
[----:B------:R-:W-:Y:S02]  /*11b50*/  FSEL R173, R173, -INF , !P3 ;  /* 0xff800000adad7808 */ /* 0x000fe40005800000 */
[----:B------:R-:W-:-:S02]  /*11b60*/  ISETP.GE.AND P4, PT, R113, R60, PT ;  /* 0x0000003c7100720c */ /* 0x000fc40003f86270 */
[----:B------:R-:W-:Y:S02]  /*11b70*/  ISETP.GE.AND P3, PT, R61, R60, PT ;  /* 0x0000003c3d00720c */ /* 0x000fe40003f66270 */
[----:B------:R-:W-:Y:S02]  /*11b80*/  FSEL R136, R136, -INF , !P0 ;  /* 0xff80000088887808 */ /* 0x000fe40004000000 */
[----:B------:R-:W-:Y:S02]  /*11b90*/  FSEL R132, R132, -INF , !P5 ;  /* 0xff80000084847808 */ /* 0x000fe40006800000 */
[----:B------:R-:W-:Y:S02]  /*11ba0*/  FMNMX3.FTZ R9, R9, R140, R138, !PT ;  /* 0x0000008c09097276 */ /* 0x000fe4000781008a */
[----:B------:R-:W-:Y:S02]  /*11bb0*/  IABS R22, R22 ;  /* 0x0000001600167213 */ /* 0x000fe40000000000 */
[----:B------:R-:W-:-:S02]  /*11bc0*/  I2FP.F32.S32 R21, R21 ;  /* 0x0000001500157245 */ /* 0x000fc40000201400 */
[----:B------:R-:W-:Y:S02]  /*11bd0*/  IABS R20, R20 ;  /* 0x0000001400147213 */ /* 0x000fe40000000000 */
[----:B------:R-:W-:Y:S02]  /*11be0*/  ISETP.GE.AND P1, PT, R109, R60, PT ;  /* 0x0000003c6d00720c */ /* 0x000fe40003f26270 */
[----:B------:R-:W-:Y:S02]  /*11bf0*/  FSEL R130, R130, -INF , !P4 ;  /* 0xff80000082827808 */ /* 0x000fe40006000000 */
[----:B------:R-:W-:Y:S02]  /*11c00*/  FSEL R128, R128, -INF , !P3 ;  /* 0xff80000080807808 */ /* 0x000fe40005800000 */
[----:B------:R-:W-:Y:S01]  /*11c10*/  FMNMX3.FTZ R9, R9, R136, R132, !PT ;  /* 0x0000008809097276 */ /* 0x000fe20007810084 */
[----:B------:R-:W-:Y:S01]  /*11c20*/  FFMA.FTZ R23, -R0, R21, R23 ;  /* 0x0000001500177223 */ /* 0x000fe20000010117 */
[----:B------:R-:W-:-:S02]  /*11c30*/  I2FP.F32.S32 R22, R22 ;  /* 0x0000001600167245 */ /* 0x000fc40000201400 */
[----:B------:R-:W-:Y:S02]  /*11c40*/  FSEL R135, R77, -INF , !P0 ;  /* 0xff8000004d877808 */ /* 0x000fe40004000000 */
[----:B------:R-:W-:Y:S02]  /*11c50*/  I2FP.F32.S32 R20, R20 ;  /* 0x0000001400147245 */ /* 0x000fe40000201400 */
[----:B------:R-:W-:Y:S02]  /*11c60*/  FSEL R131, R35, -INF , !P5 ;  /* 0xff80000023837808 */ /* 0x000fe40006800000 */
[-C--:B------:R-:W-:Y:S02]  /*11c70*/  ISETP.GE.AND P0, PT, R103, R60.reuse, PT ;  /* 0x0000003c6700720c */ /* 0x080fe40003f06270 */
[----:B------:R-:W-:Y:S02]  /*11c80*/  ISETP.GE.AND P5, PT, R89, R60, PT ;  /* 0x0000003c5900720c */ /* 0x000fe40003fa6270 */
[----:B------:R-:W-:-:S02]  /*11c90*/  FSEL R126, R126, -INF , !P2 ;  /* 0xff8000007e7e7808 */ /* 0x000fc40005000000 */
[----:B------:R-:W-:Y:S02]  /*11ca0*/  FSEL R64, R64, -INF , !P1 ;  /* 0xff80000040407808 */ /* 0x000fe40004800000 */
[----:B------:R-:W-:Y:S01]  /*11cb0*/  FMNMX3.FTZ R9, R9, R130, R128, !PT ;  /* 0x0000008209097276 */ /* 0x000fe20007810080 */
[C---:B------:R-:W-:Y:S01]  /*11cc0*/  FFMA.FTZ R39, -R0.reuse, R22, R39 ;  /* 0x0000001600277223 */ /* 0x040fe20000010127 */
[----:B------:R-:W-:Y:S01]  /*11cd0*/  FSEL R129, R73, -INF , !P4 ;  /* 0xff80000049817808 */ /* 0x000fe20006000000 */
[----:B------:R-:W-:Y:S01]  /*11ce0*/  FFMA.FTZ R43, -R0, R20, R43 ;  /* 0x00000014002b7223 */ /* 0x000fe2000001012b */
[----:B------:R-:W-:Y:S02]  /*11cf0*/  FSEL R127, R23, -INF , !P3 ;  /* 0xff800000177f7808 */ /* 0x000fe40005800000 */
[-C--:B------:R-:W-:Y:S02]  /*11d00*/  ISETP.GE.AND P4, PT, R83, R60.reuse, PT ;  /* 0x0000003c5300720c */ /* 0x080fe40003f86270 */
[----:B------:R-:W-:-:S02]  /*11d10*/  ISETP.GE.AND P3, PT, R57, R60, PT ;  /* 0x0000003c3900720c */ /* 0x000fc40003f66270 */
[----:B------:R-:W-:Y:S02]  /*11d20*/  FSEL R62, R62, -INF , !P0 ;  /* 0xff8000003e3e7808 */ /* 0x000fe40004000000 */
[----:B------:R-:W-:Y:S02]  /*11d30*/  FSEL R58, R58, -INF , !P5 ;  /* 0xff8000003a3a7808 */ /* 0x000fe40006800000 */
[----:B------:R-:W-:Y:S02]  /*11d40*/  FMNMX3.FTZ R9, R9, R126, R64, !PT ;  /* 0x0000007e09097276 */ /* 0x000fe40007810040 */
[----:B------:R-:W-:Y:S02]  /*11d50*/  FMNMX3.FTZ R20, R75, R79, R71, !PT ;  /* 0x0000004f4b147276 */ /* 0x000fe40007810047 */
[----:B------:R-:W-:Y:S02]  /*11d60*/  FSEL R61, R39, -INF , !P1 ;  /* 0xff800000273d7808 */ /* 0x000fe40004800000 */
[----:B------:R-:W-:-:S02]  /*11d70*/  ISETP.GE.AND P2, PT, R97, R60, PT ;  /* 0x0000003c6100720c */ /* 0x000fc40003f46270 */
[----:B------:R-:W-:Y:S02]  /*11d80*/  ISETP.GE.AND P1, PT, R93, R60, PT ;  /* 0x0000003c5d00720c */ /* 0x000fe40003f26270 */
[----:B------:R-:W-:Y:S02]  /*11d90*/  FSEL R56, R56, -INF , !P4 ;  /* 0xff80000038387808 */ /* 0x000fe40006000000 */
[----:B------:R-:W-:Y:S02]  /*11da0*/  FSEL R50, R50, -INF , !P3 ;  /* 0xff80000032327808 */ /* 0x000fe40005800000 */
[----:B------:R-:W-:Y:S02]  /*11db0*/  FMNMX3.FTZ R9, R9, R62, R58, !PT ;  /* 0x0000003e09097276 */ /* 0x000fe4000781003a */
[----:B------:R-:W-:Y:S02]  /*11dc0*/  FMNMX3.FTZ R20, R20, R69, R67, !PT ;  /* 0x0000004514147276 */ /* 0x000fe40007810043 */
[----:B------:R-:W-:-:S02]  /*11dd0*/  FSEL R59, R43, -INF , !P0 ;  /* 0xff8000002b3b7808 */ /* 0x000fc40004000000 */
[----:B------:R-:W-:Y:S02]  /*11de0*/  ISETP.GE.AND P0, PT, R55, R60, PT ;  /* 0x0000003c3700720c */ /* 0x000fe40003f06270 */
[----:B------:R-:W-:Y:S02]  /*11df0*/  FSEL R48, R48, -INF , !P2 ;  /* 0xff80000030307808 */ /* 0x000fe40005000000 */
[----:B------:R-:W-:Y:S02]  /*11e00*/  FSEL R46, R46, -INF , !P1 ;  /* 0xff8000002e2e7808 */ /* 0x000fe40004800000 */
[----:B------:R-:W-:Y:S02]  /*11e10*/  FMNMX3.FTZ R9, R9, R56, R50, !PT ;  /* 0x0000003809097276 */ /* 0x000fe40007810032 */
[----:B------:R-:W-:Y:S02]  /*11e20*/  FMNMX3.FTZ R20, R20, R53, R19, !PT ;  /* 0x0000003514147276 */ /* 0x000fe40007810013 */
[----:B------:R-:W-:-:S02]  /*11e30*/  FSEL R44, R44, -INF , !P0 ;  /* 0xff8000002c2c7808 */ /* 0x000fc40004000000 */
[----:B------:R-:W-:Y:S02]  /*11e40*/  FMNMX3.FTZ R9, R9, R48, R46, !PT ;  /* 0x0000003009097276 */ /* 0x000fe4000781002e */
[----:B------:R-:W-:Y:S02]  /*11e50*/  FMNMX3.FTZ R20, R20, R7, R41, !PT ;  /* 0x0000000714147276 */ /* 0x000fe40007810029 */
[----:B------:R-:W-:Y:S02]  /*11e60*/  FMNMX.FTZ R9, R44, R9, !PT ;  /* 0x000000092c097209 */ /* 0x000fe40007810000 */
[----:B------:R-:W-:Y:S01]  /*11e70*/  FMNMX3.FTZ R20, R20, R37, R33, !PT ;  /* 0x0000002514147276 */ /* 0x000fe20007810021 */
[C---:B------:R-:W-:Y:S02]  /*11e80*/  IMAD.IADD R3, R18.reuse, 0x1, -R89 ;  /* 0x0000000112037824 */ /* 0x040fe400078e0a59 */
[----:B------:R-:W-:Y:S01]  /*11e90*/  IMAD.IADD R83, R18, 0x1, -R83 ;  /* 0x0000000112537824 */ /* 0x000fe200078e0a53 */
[----:B------:R-:W-:Y:S01]  /*11ea0*/  FMNMX3.FTZ R20, R20, R29, R31, !PT ;  /* 0x0000001d14147276 */ /* 0x000fe2000781001f */
[----:B------:R-:W-:-:S02]  /*11eb0*/  IMAD.IADD R57, R18, 0x1, -R57 ;  /* 0x0000000112397824 */ /* 0x000fc400078e0a39 */
[C---:B------:R-:W-:Y:S02]  /*11ec0*/  IMAD.IADD R97, R18.reuse, 0x1, -R97 ;  /* 0x0000000112617824 */ /* 0x040fe400078e0a61 */
[C---:B------:R-:W-:Y:S02]  /*11ed0*/  IMAD.IADD R93, R18.reuse, 0x1, -R93 ;  /* 0x00000001125d7824 */ /* 0x040fe400078e0a5d */
[----:B------:R-:W-:Y:S02]  /*11ee0*/  IMAD.IADD R55, R18, 0x1, -R55 ;  /* 0x0000000112377824 */ /* 0x000fe400078e0a37 */
[----:B------:R-:W1:Y:S01]  /*11ef0*/  SHFL.BFLY PT, R18, R9, 0x2, 0x1f ;  /* 0x0c401f0009127f89 */ /* 0x000e6200000e0000 */
[----:B------:R-:W-:Y:S02]  /*11f00*/  FMNMX3.FTZ R20, R20, R141, R27, !PT ;  /* 0x0000008d14147276 */ /* 0x000fe4000781001b */
[----:B------:R-:W-:Y:S02]  /*11f10*/  IABS R3, R3 ;  /* 0x0000000300037213 */ /* 0x000fe40000000000 */
[----:B------:R-:W-:-:S02]  /*11f20*/  FMNMX3.FTZ R20, R20, R137, R173, !PT ;  /* 0x0000008914147276 */ /* 0x000fc400078100ad */
[----:B------:R-:W-:Y:S02]  /*11f30*/  IABS R83, R83 ;  /* 0x0000005300537213 */ /* 0x000fe40000000000 */
[----:B------:R-:W-:Y:S02]  /*11f40*/  FMNMX3.FTZ R20, R20, R155, R139, !PT ;  /* 0x0000009b14147276 */ /* 0x000fe4000781008b */
[----:B------:R-:W-:Y:S02]  /*11f50*/  I2FP.F32.S32 R3, R3 ;  /* 0x0000000300037245 */ /* 0x000fe40000201400 */
[----:B------:R-:W-:Y:S02]  /*11f60*/  IABS R57, R57 ;  /* 0x0000003900397213 */ /* 0x000fe40000000000 */
[----:B------:R-:W-:Y:S02]  /*11f70*/  I2FP.F32.S32 R22, R83 ;  /* 0x0000005300167245 */ /* 0x000fe40000201400 */
[----:B------:R-:W-:Y:S01]  /*11f80*/  FMNMX3.FTZ R20, R20, R135, R131, !PT ;  /* 0x0000008714147276 */ /* 0x000fe20007810083 */
[----:B------:R-:W-:Y:S01]  /*11f90*/  FFMA.FTZ R3, -R0, R3, R11 ;  /* 0x0000000300037223 */ /* 0x000fe2000001010b */
[----:B------:R-:W-:-:S02]  /*11fa0*/  IABS R97, R97 ;  /* 0x0000006100617213 */ /* 0x000fc40000000000 */
[----:B------:R-:W-:Y:S02]  /*11fb0*/  IABS R93, R93 ;  /* 0x0000005d005d7213 */ /* 0x000fe40000000000 */
[----:B------:R-:W-:Y:S02]  /*11fc0*/  IABS R55, R55 ;  /* 0x0000003700377213 */ /* 0x000fe40000000000 */
[----:B------:R-:W-:Y:S01]  /*11fd0*/  I2FP.F32.S32 R57, R57 ;  /* 0x0000003900397245 */ /* 0x000fe20000201400 */
[----:B------:R-:W-:Y:S01]  /*11fe0*/  FFMA.FTZ R17, -R0, R22, R17 ;  /* 0x0000001600117223 */ /* 0x000fe20000010111 */
[----:B------:R-:W-:Y:S02]  /*11ff0*/  FMNMX3.FTZ R20, R20, R129, R127, !PT ;  /* 0x0000008114147276 */ /* 0x000fe4000781007f */
[----:B------:R-:W-:Y:S01]  /*12000*/  I2FP.F32.S32 R22, R97 ;  /* 0x0000006100167245 */ /* 0x000fe20000201400 */
[----:B------:R-:W-:Y:S01]  /*12010*/  FFMA.FTZ R13, -R0, R57, R13 ;  /* 0x00000039000d7223 */ /* 0x000fe2000001010d */
[----:B------:R-:W-:-:S02]  /*12020*/  I2FP.F32.S32 R52, R93 ;  /* 0x0000005d00347245 */ /* 0x000fc40000201400 */
[----:B------:R-:W-:Y:S02]  /*12030*/  I2FP.F32.S32 R55, R55 ;  /* 0x0000003700377245 */ /* 0x000fe40000201400 */
[----:B-1----:R-:W-:Y:S02]  /*12040*/  FMNMX.FTZ R18, R9, R18, !PT ;  /* 0x0000001209127209 */ /* 0x002fe40007810000 */
[----:B------:R-:W-:Y:S02]  /*12050*/  FSEL R57, R3, -INF , !P5 ;  /* 0xff80000003397808 */ /* 0x000fe40006800000 */
[----:B------:R-:W-:Y:S01]  /*12060*/  FMNMX3.FTZ R20, R20, R65, R61, !PT ;  /* 0x0000004114147276 */ /* 0x000fe2000781003d */
[C---:B------:R-:W-:Y:S01]  /*12070*/  FFMA.FTZ R15, -R0.reuse, R22, R15 ;  /* 0x00000016000f7223 */ /* 0x040fe2000001010f */
[C---:B------:R-:W-:Y:S01]  /*12080*/  FFMA.FTZ R45, -R0.reuse, R52, R45 ;  /* 0x00000034002d7223 */ /* 0x040fe2000001012d */
[----:B------:R-:W-:Y:S01]  /*12090*/  FFMA.FTZ R43, -R0, R55, R47 ;  /* 0x00000037002b7223 */ /* 0x000fe2000001012f */
[----:B------:R-:W-:Y:S01]  /*120a0*/  FSEL R55, R17, -INF , !P4 ;  /* 0xff80000011377808 */ /* 0x000fe20006000000 */
[----:B------:R-:W1:Y:S01]  /*120b0*/  SHFL.BFLY PT, R3, R18, 0x1, 0x1f ;  /* 0x0c201f0012037f89 */ /* 0x000e6200000e0000 */
[----:B------:R-:W-:-:S02]  /*120c0*/  FSEL R51, R13, -INF , !P3 ;  /* 0xff8000000d337808 */ /* 0x000fc40005800000 */
[----:B------:R-:W-:Y:S02]  /*120d0*/  FMNMX3.FTZ R20, R20, R59, R57, !PT ;  /* 0x0000003b14147276 */ /* 0x000fe40007810039 */
[----:B------:R-:W-:Y:S02]  /*120e0*/  FSEL R47, R15, -INF , !P2 ;  /* 0xff8000000f2f7808 */ /* 0x000fe40005000000 */
[----:B------:R-:W-:Y:S02]  /*120f0*/  FSEL R45, R45, -INF , !P1 ;  /* 0xff8000002d2d7808 */ /* 0x000fe40004800000 */
[----:B------:R-:W-:Y:S02]  /*12100*/  FMNMX3.FTZ R20, R20, R55, R51, !PT ;  /* 0x0000003714147276 */ /* 0x000fe40007810033 */
[----:B------:R-:W-:Y:S02]  /*12110*/  FSEL R43, R43, -INF , !P0 ;  /* 0xff8000002b2b7808 */ /* 0x000fe40004000000 */
[----:B------:R-:W-:-:S04]  /*12120*/  FMNMX3.FTZ R20, R20, R47, R45, !PT ;  /* 0x0000002f14147276 */ /* 0x000fc8000781002d */
[----:B------:R-:W-:-:S05]  /*12130*/  FMNMX.FTZ R20, R43, R20, !PT ;  /* 0x000000142b147209 */ /* 0x000fca0007810000 */
[----:B------:R-:W2:Y:S01]  /*12140*/  SHFL.BFLY PT, R9, R20, 0x2, 0x1f ;  /* 0x0c401f0014097f89 */ /* 0x000ea200000e0000 */
[----:B-1----:R-:W-:-:S04]  /*12150*/  FMNMX.FTZ R3, R18, R3, !PT ;  /* 0x0000000312037209 */ /* 0x002fc80007810000 */
[----:B------:R-:W-:Y:S01]  /*12160*/  FSETP.NEU.FTZ.AND P0, PT, R3, -INF , PT ;  /* 0xff8000000300780b */ /* 0x000fe20003f1d000 */
[----:B----4-:R-:W-:-:S05]  /*12170*/  FMUL.FTZ R23, R42, R3 ;  /* 0x000000032a177220 */ /* 0x010fca0000410000 */
[----:B------:R-:W-:-:S05]  /*12180*/  FSEL R23, R23, RZ, P0 ;  /* 0x000000ff17177208 */ /* 0x000fca0000000000 */
[----:B------:R-:W-:Y:S01]  /*12190*/  FFMA.FTZ R172, R4, R42, -R23 ;  /* 0x0000002a04ac7223 */ /* 0x000fe20000010817 */
[----:B--2---:R-:W-:-:S05]  /*121a0*/  FMNMX.FTZ R4, R20, R9, !PT ;  /* 0x0000000914047209 */ /* 0x004fca0007810000 */
[----:B------:R-:W1:Y:S01]  /*121b0*/  SHFL.BFLY PT, R9, R4, 0x1, 0x1f ;  /* 0x0c201f0004097f89 */ /* 0x000e6200000e0000 */
[C---:B------:R-:W-:Y:S02]  /*121c0*/  IMAD.SHL.U32 R146, R159.reuse, 0x20, RZ ;  /* 0x000000209f927824 */ /* 0x040fe400078e00ff */
[----:B------:R-:W-:Y:S01]  /*121d0*/  FFMA.FTZ R63, R2, R42, -R23 ;  /* 0x0000002a023f7223 */ /* 0x000fe20000010817 */
[----:B-1----:R-:W-:Y:S02]  /*121e0*/  FMNMX.FTZ R2, R4, R9, !PT ;  /* 0x0000000904027209 */ /* 0x002fe40007810000 */
[----:B------:R-:W-:Y:S01]  /*121f0*/  LOP3.LUT R9, R146, 0xc0, RZ, 0xc0, !PT ;  /* 0x000000c092097812 */ /* 0x000fe200078ec0ff */
[----:B------:R-:W-:-:S03]  /*12200*/  IMAD.SHL.U32 R4, R159, 0x4, RZ ;  /* 0x000000049f047824 */ /* 0x000fc600078e00ff */
[----:B------:R-:W-:-:S04]  /*12210*/  LOP3.LUT R9, R9, 0x8, R24, 0xf8, !PT ;  /* 0x0000000809097812 */ /* 0x000fc800078ef818 */
[----:B------:R-:W-:-:S04]  /*12220*/  LOP3.LUT R9, R9, 0x18, R4, 0x78, !PT ;  /* 0x0000001809097812 */ /* 0x000fc800078e7804 */
[----:B------:R-:W-:-:S04]  /*12230*/  LOP3.LUT R146, R9, 0x120, R146, 0xf8, !PT ;  /* 0x0000012009927812 */ /* 0x000fc800078ef892 */
[----:B------:R-:W-:Y:S01]  /*12240*/  LEA R146, R146, UR6, 0x1 ;  /* 0x0000000692927c11 */ /* 0x000fe2000f8e08ff */
[----:B------:R-:W-:Y:S01]  /*12250*/  FMUL.FTZ R20, R42, R2 ;  /* 0x000000022a147220 */ /* 0x000fe20000410000 */
[----:B------:R-:W-:-:S03]  /*12260*/  FSETP.NEU.FTZ.AND P0, PT, R2, -INF , PT ;  /* 0xff8000000200780b */ /* 0x000fc60003f1d000 */
[----:B------:R-:W1:Y:S01]  /*12270*/  LDSM.16.MT88.4 R108, [R146+0x9000] ;  /* 0x00900000926c783b */ /* 0x000e620000004200 */
[----:B------:R-:W-:Y:S01]  /*12280*/  FSEL R20, R20, RZ, P0 ;  /* 0x000000ff14147208 */ /* 0x000fe20000000000 */
        /* <DEDUP_REMOVED lines=10> */
[----:B------:R-:W2:Y:S01]  /*12330*/  LDSM.16.MT88.4 R8, [R146+0x9400] ;  /* 0x009400009208783b */ /* 0x000ea20000004200 */
[----:B------:R-:W3:Y:S01]  /*12340*/  MUFU.EX2 R143, R143 ;  /* 0x0000008f008f7308 */ /* 0x000ee20000000800 */
[-CC-:B------:R-:W-:Y:S01]  /*12350*/  FFMA.FTZ R66, R6, R42.reuse, -R23.reuse ;  /* 0x0000002a06427223 */ /* 0x180fe20000010817 */
[-C--:B------:R-:W-:Y:S01]  /*12360*/  FFMA.FTZ R22, R12, R42.reuse, -R23 ;  /* 0x0000002a0c167223 */ /* 0x080fe20000010817 */
[-CC-:B------:R-:W-:Y:S01]  /*12370*/  FFMA.FTZ R67, R67, R42.reuse, -R20.reuse ;  /* 0x0000002a43437223 */ /* 0x180fe20000010814 */
[-C--:B------:R-:W-:Y:S01]  /*12380*/  FFMA.FTZ R52, R7, R42.reuse, -R20 ;  /* 0x0000002a07347223 */ /* 0x080fe20000010814 */
[----:B------:R-:W-:Y:S01]  /*12390*/  IMAD R144, R5, 0x2, R146 ;  /* 0x0000000205907824 */ /* 0x000fe200078e0292 */
[----:B------:R-:W-:Y:S02]  /*123a0*/  LDSM.16.MT88.4 R92, [R146+0xb000] ;  /* 0x00b00000925c783b */ /* 0x000fe40000004200 */
[----:B------:R-:W-:Y:S02]  /*123b0*/  MUFU.EX2 R125, R125 ;  /* 0x0000007d007d7308 */ /* 0x000fe40000000800 */
[----:B------:R-:W-:Y:S06]  /*123c0*/  LDSM.16.MT88.4 R76, [R146+0xd000] ;  /* 0x00d00000924c783b */ /* 0x000fec0000004200 */
[----:B------:R-:W4:Y:S08]  /*123d0*/  MUFU.EX2 R124, R124 ;  /* 0x0000007c007c7308 */ /* 0x000f300000000800 */
[----:B------:R-:W-:Y:S08]  /*123e0*/  MUFU.EX2 R123, R123 ;  /* 0x0000007b007b7308 */ /* 0x000ff00000000800 */
[----:B------:R-:W5:Y:S08]  /*123f0*/  MUFU.EX2 R134, R134 ;  /* 0x0000008600867308 */ /* 0x000f700000000800 */
[----:B------:R-:W-:Y:S08]  /*12400*/  MUFU.EX2 R133, R133 ;  /* 0x0000008500857308 */ /* 0x000ff00000000800 */
[----:B------:R-:W1:Y:S01]  /*12410*/  MUFU.EX2 R122, R122 ;  /* 0x0000007a007a7308 */ /* 0x000e620000000800 */
[----:B------:R-:W-:Y:S01]  /*12420*/  FFMA.FTZ R53, R19, R42, -R20 ;  /* 0x0000002a13357223 */ /* 0x000fe20000010814 */
[----:B---3--:R-:W-:Y:S01]  /*12430*/  F2FP.BF16.F32.PACK_AB R68, R143, R172 ;  /* 0x000000ac8f44723e */ /* 0x008fe200000010ff */
[----:B------:R-:W3:Y:S01]  /*12440*/  LDSM.16.MT88.4 R84, [R144+0xb000] ;  /* 0x00b000009054783b */ /* 0x000ee20000004200 */
[----:B----4-:R-:W-:-:S02]  /*12450*/  F2FP.BF16.F32.PACK_AB R70, R124, R125 ;  /* 0x0000007d7c46723e */ /* 0x010fc400000010ff */
[----:B-----5:R-:W-:Y:S01]  /*12460*/  F2FP.BF16.F32.PACK_AB R69, R134, R123 ;  /* 0x0000007b8645723e */ /* 0x020fe200000010ff */
[----:B------:R-:W-:Y:S01]  /*12470*/  LDSM.16.MT88.4 R100, [R144+0x9000] ;  /* 0x009000009064783b */ /* 0x000fe20000004200 */
[----:B------:R-:W-:Y:S03]  /*12480*/  MUFU.EX2 R66, R66 ;  /* 0x0000004200427308 */ /* 0x000fe60000000800 */
[----:B------:R-:W-:Y:S04]  /*12490*/  LDSM.16.MT88.4 R12, [R146+0xb400] ;  /* 0x00b40000920c783b */ /* 0x000fe80000004200 */
[----:B------:R-:W-:Y:S01]  /*124a0*/  LDSM.16.MT88.4 R16, [R144+0x9400] ;  /* 0x009400009010783b */ /* 0x000fe20000004200 */
[----:B-1----:R-:W-:Y:S01]  /*124b0*/  F2FP.BF16.F32.PACK_AB R71, R122, R133 ;  /* 0x000000857a47723e */ /* 0x002fe200000010ff */
[----:B------:R-:W1:Y:S08]  /*124c0*/  MUFU.EX2 R63, R63 ;  /* 0x0000003f003f7308 */ /* 0x000e700000000800 */
[----:B------:R-:W-:Y:S01]  /*124d0*/  MUFU.EX2 R22, R22 ;  /* 0x0000001600167308 */ /* 0x000fe20000000800 */
[C---:B------:R-:W-:Y:S07]  /*124e0*/  HMMA.16816.F32.BF16 R112, R68.reuse, R108, RZ ;  /* 0x0000006c4470723c */ /* 0x040fee00000418ff */
[----:B------:R-:W4:Y:S01]  /*124f0*/  MUFU.EX2 R21, R21 ;  /* 0x0000001500157308 */ /* 0x000f220000000800 */
[----:B------:R-:W-:Y:S07]  /*12500*/  HMMA.16816.F32.BF16 R108, R68, R110, RZ ;  /* 0x0000006e446c723c */ /* 0x000fee00000418ff */
[----:B------:R-:W-:Y:S08]  /*12510*/  MUFU.EX2 R67, R67 ;  /* 0x0000004300437308 */ /* 0x000ff00000000800 */
[----:B------:R-:W5:Y:S08]  /*12520*/  MUFU.EX2 R54, R54 ;  /* 0x0000003600367308 */ /* 0x000f700000000800 */
[----:B------:R-:W-:Y:S08]  /*12530*/  MUFU.EX2 R53, R53 ;  /* 0x0000003500357308 */ /* 0x000ff00000000800 */
[----:B------:R-:W2:Y:S01]  /*12540*/  MUFU.EX2 R52, R52 ;  /* 0x0000003400347308 */ /* 0x000ea20000000800 */
[----:B-1----:R-:W-:-:S02]  /*12550*/  F2FP.BF16.F32.PACK_AB R4, R63, R66 ;  /* 0x000000423f04723e */ /* 0x002fc400000010ff */
[----:B----4-:R-:W-:Y:S02]  /*12560*/  F2FP.BF16.F32.PACK_AB R6, R21, R22 ;  /* 0x000000161506723e */ /* 0x010fe400000010ff */
[----:B-----5:R-:W-:Y:S02]  /*12570*/  F2FP.BF16.F32.PACK_AB R5, R54, R67 ;  /* 0x000000433605723e */ /* 0x020fe400000010ff */
[----:B--2---:R-:W-:-:S07]  /*12580*/  F2FP.BF16.F32.PACK_AB R7, R52, R53 ;  /* 0x000000353407723e */ /* 0x004fce00000010ff */
[C---:B------:R-:W-:Y:S08]  /*12590*/  HMMA.16816.F32.BF16 R112, R4.reuse, R8, R112 ;  /* 0x000000080470723c */ /* 0x040ff00000041870 */
[----:B------:R-:W-:Y:S01]  /*125a0*/  HMMA.16816.F32.BF16 R108, R4, R10, R108 ;  /* 0x0000000a046c723c */ /* 0x000fe2000004186c */
[----:B------:R-:W1:Y:S07]  /*125b0*/  LDSM.16.MT88.4 R8, [R144+0xb400] ;  /* 0x00b400009008783b */ /* 0x000e6e0000004200 */
[C---:B---3--:R-:W-:Y:S08]  /*125c0*/  HMMA.16816.F32.BF16 R88, R68.reuse, R84, RZ ;  /* 0x000000544458723c */ /* 0x048ff000000418ff */
        /* <DEDUP_REMOVED lines=19> */
[-CC-:B------:R-:W-:Y:S01]  /*12700*/  FFMA.FTZ R36, R37, R42.reuse, -R20.reuse ;  /* 0x0000002a25247223 */ /* 0x180fe20000010814 */
[-CC-:B------:R-:W-:Y:S01]  /*12710*/  FFMA.FTZ R40, R40, R42.reuse, -R23.reuse ;  /* 0x0000002a28287223 */ /* 0x180fe20000010817 */
[-CC-:B------:R-:W-:Y:S01]  /*12720*/  FFMA.FTZ R41, R41, R42.reuse, -R20.reuse ;  /* 0x0000002a29297223 */ /* 0x180fe20000010814 */
[-CC-:B------:R-:W-:Y:S01]  /*12730*/  FFMA.FTZ R37, R33, R42.reuse, -R20.reuse ;  /* 0x0000002a21257223 */ /* 0x180fe20000010814 */
[--C-:B------:R-:W-:Y:S01]  /*12740*/  FFMA.FTZ R34, R29, R42, -R20.reuse ;  /* 0x0000002a1d227223 */ /* 0x100fe20000010814 */
        /* <DEDUP_REMOVED lines=12> */
[C---:B------:R-:W-:Y:S08]  /*12810*/  HMMA.16816.F32.BF16 R100, R4.reuse, R18, R100 ;  /* 0x000000120464723c */ /* 0x040ff00000041864 */
[C---:B--2---:R-:W-:Y:S08]  /*12820*/  HMMA.16816.F32.BF16 R80, R4.reuse, R12, R80 ;  /* 0x0000000c0450723c */ /* 0x044ff00000041850 */
[----:B------:R-:W-:Y:S03]  /*12830*/  HMMA.16816.F32.BF16 R76, R4, R14, R76 ;  /* 0x0000000e044c723c */ /* 0x000fe6000004184c */
[----:B---3--:R-:W-:Y:S01]  /*12840*/  F2FP.BF16.F32.PACK_AB R4, R39, R40 ;  /* 0x000000282704723e */ /* 0x008fe200000010ff */
[--C-:B------:R-:W-:Y:S01]  /*12850*/  FFMA.FTZ R33, R32, R42, -R23.reuse ;  /* 0x0000002a20217223 */ /* 0x100fe20000010817 */
[----:B----4-:R-:W-:Y:S01]  /*12860*/  F2FP.BF16.F32.PACK_AB R6, R35, R38 ;  /* 0x000000262306723e */ /* 0x010fe200000010ff */
[-CC-:B------:R-:W-:Y:S01]  /*12870*/  FFMA.FTZ R29, R28, R42.reuse, -R23.reuse ;  /* 0x0000002a1c1d7223 */ /* 0x180fe20000010817 */
[----:B-----5:R-:W-:Y:S01]  /*12880*/  F2FP.BF16.F32.PACK_AB R5, R36, R41 ;  /* 0x000000292405723e */ /* 0x020fe200000010ff */
[-CC-:B------:R-:W-:Y:S01]  /*12890*/  FFMA.FTZ R31, R31, R42.reuse, -R20.reuse ;  /* 0x0000002a1f1f7223 */ /* 0x180fe20000010814 */
[----:B-1----:R-:W-:Y:S01]  /*128a0*/  F2FP.BF16.F32.PACK_AB R7, R34, R37 ;  /* 0x000000252207723e */ /* 0x002fe200000010ff */
[-CC-:B------:R-:W-:Y:S01]  /*128b0*/  FFMA.FTZ R27, R27, R42.reuse, -R20.reuse ;  /* 0x0000002a1b1b7223 */ /* 0x180fe20000010814 */
[-CC-:B------:R-:W-:Y:S01]  /*128c0*/  FFMA.FTZ R142, R142, R42.reuse, -R23.reuse ;  /* 0x0000002a8e8e7223 */ /* 0x180fe20000010817 */
[-C--:B------:R-:W-:Y:S01]  /*128d0*/  FFMA.FTZ R138, R138, R42.reuse, -R23 ;  /* 0x0000002a8a8a7223 */ /* 0x080fe20000010817 */
[-CC-:B------:R-:W-:Y:S01]  /*128e0*/  FFMA.FTZ R135, R135, R42.reuse, -R20.reuse ;  /* 0x0000002a87877223 */ /* 0x180fe20000010814 */
[-C--:B------:R-:W-:Y:S01]  /*128f0*/  FFMA.FTZ R155, R155, R42.reuse, -R20 ;  /* 0x0000002a9b9b7223 */ /* 0x080fe20000010814 */
[----:B------:R-:W-:Y:S01]  /*12900*/  FADD.FTZ R172, R172, R143 ;  /* 0x0000008facac7221 */ /* 0x000fe20000010000 */
[C---:B------:R-:W-:Y:S03]  /*12910*/  HMMA.16816.F32.BF16 R112, R4.reuse, R8, R112 ;  /* 0x000000080470723c */ /* 0x040fe60000041870 */
[----:B------:R-:W-:Y:S01]  /*12920*/  FADD.FTZ R134, R123, R134 ;  /* 0x000000867b867221 */ /* 0x000fe20000010000 */
[-CC-:B------:R-:W-:Y:S01]  /*12930*/  FFMA.FTZ R132, R132, R42.reuse, -R23.reuse ;  /* 0x0000002a84847223 */ /* 0x180fe20000010817 */
[-CC-:B------:R-:W-:Y:S01]  /*12940*/  FFMA.FTZ R128, R128, R42.reuse, -R23.reuse ;  /* 0x0000002a80807223 */ /* 0x180fe20000010817 */
[-CC-:B------:R-:W-:Y:S01]  /*12950*/  FFMA.FTZ R129, R129, R42.reuse, -R20.reuse ;  /* 0x0000002a81817223 */ /* 0x180fe20000010814 */
[----:B------:R-:W-:Y:S01]  /*12960*/  LDSM.16.MT88.4 R16, [R146+0xa400] ;  /* 0x00a400009210783b */ /* 0x000fe20000004200 */
[C---:B------:R-:W-:Y:S03]  /*12970*/  HMMA.16816.F32.BF16 R108, R4.reuse, R10, R108 ;  /* 0x0000000a046c723c */ /* 0x040fe6000004186c */
[----:B------:R-:W1:Y:S04]  /*12980*/  LDSM.16.MT88.4 R8, [R144+0x9800] ;  /* 0x009800009008783b */ /* 0x000e680000004200 */
        /* <DEDUP_REMOVED lines=13> */
[-CC-:B------:R-:W-:Y:S01]  /*12a60*/  FFMA.FTZ R32, R30, R42.reuse, -R23.reuse ;  /* 0x0000002a1e207223 */ /* 0x180fe20000010817 */
[-C--:B------:R-:W-:Y:S01]  /*12a70*/  FFMA.FTZ R28, R26, R42.reuse, -R23 ;  /* 0x0000002a1a1c7223 */ /* 0x080fe20000010817 */
[-CC-:B------:R-:W-:Y:S01]  /*12a80*/  FFMA.FTZ R30, R141, R42.reuse, -R20.reuse ;  /* 0x0000002a8d1e7223 */ /* 0x180fe20000010814 */
        /* <DEDUP_REMOVED lines=74> */
[----:B------:R-:W1:Y:S02]  /*12f30*/  LDSM.16.MT88.4 R8, [R146+0xc400] ;  /* 0x00c400009208783b */ /* 0x000e640000004200 */
[----:B------:R-:W-:-:S04]  /*12f40*/  FADD.FTZ R5, R125, R172 ;  /* 0x000000ac7d057221 */ /* 0x000fc80000010000 */
[----:B------:R-:W-:Y:S01]  /*12f50*/  FADD.FTZ R5, R124, R5 ;  /* 0x000000057c057221 */ /* 0x000fe20000010000 */
[----:B------:R-:W-:Y:S01]  /*12f60*/  FFMA.FTZ R124, R65, R42, -R20 ;  /* 0x0000002a417c7223 */ /* 0x000fe20000010814 */
[----:B------:R-:W3:Y:S08]  /*12f70*/  MUFU.EX2 R143, R143 ;  /* 0x0000008f008f7308 */ /* 0x000ef00000000800 */
        /* <DEDUP_REMOVED lines=12> */
[C---:B------:R-:W-:Y:S08]  /*13040*/  HMMA.16816.F32.BF16 R112, R4.reuse, R16, R112 ;  /* 0x000000100470723c */ /* 0x040ff00000041870 */
[C---:B------:R-:W-:Y:S01]  /*13050*/  HMMA.16816.F32.BF16 R108, R4.reuse, R18, R108 ;  /* 0x00000012046c723c */ /* 0x040fe2000004186c */
[----:B------:R-:W2:Y:S07]  /*13060*/  LDSM.16.MT88.4 R16, [R144+0xc400] ;  /* 0x00c400009010783b */ /* 0x000eae0000004200 */
[C---:B------:R-:W-:Y:S08]  /*13070*/  HMMA.16816.F32.BF16 R104, R4.reuse, R12, R104 ;  /* 0x0000000c0468723c */ /* 0x040ff00000041868 */
[----:B------:R-:W-:Y:S01]  /*13080*/  HMMA.16816.F32.BF16 R100, R4, R14, R100 ;  /* 0x0000000e0464723c */ /* 0x000fe20000041864 */
[----:B------:R-:W3:Y:S02]  /*13090*/  LDSM.16.MT88.4 R12, [R146+0xe400] ;  /* 0x00e40000920c783b */ /* 0x000ee40000004200 */
[----:B------:R-:W-:-:S05]  /*130a0*/  FADD.FTZ R133, R133, R134 ;  /* 0x0000008685857221 */ /* 0x000fca0000010000 */
[----:B-1----:R-:W-:Y:S03]  /*130b0*/  HMMA.16816.F32.BF16 R72, R4, R8, R72 ;  /* 0x000000080448723c */ /* 0x002fe60000041848 */
[----:B------:R-:W-:-:S05]  /*130c0*/  FADD.FTZ R122, R122, R133 ;  /* 0x000000857a7a7221 */ /* 0x000fca0000010000 */
        /* <DEDUP_REMOVED lines=17> */
[----:B------:R-:W-:Y:S03]  /*131e0*/  HMMA.16816.F32.BF16 R76, R4, R14, R76 ;  /* 0x0000000e044c723c */ /* 0x000fe6000004184c */
[-C--:B------:R-:W-:Y:S01]  /*131f0*/  FFMA.FTZ R5, R57, R42.reuse, -R20 ;  /* 0x0000002a39057223 */ /* 0x080fe20000010814 */
[----:B------:R-:W-:Y:S01]  /*13200*/  FADD.FTZ R4, R54, R125 ;  /* 0x0000007d36047221 */ /* 0x000fe20000010000 */
[----:B------:R-:W-:Y:S01]  /*13210*/  MUFU.EX2 R58, R58 ;  /* 0x0000003a003a7308 */ /* 0x000fe20000000800 */
[----:B------:R-:W4:Y:S07]  /*13220*/  LDSM.16.MT88.4 R12, [R144+0xc800] ;  /* 0x00c80000900c783b */ /* 0x000f2e0000004200 */
[----:B------:R-:W5:Y:S08]  /*13230*/  MUFU.EX2 R63, R63 ;  /* 0x0000003f003f7308 */ /* 0x000f700000000800 */
[----:B------:R-:W-:Y:S08]  /*13240*/  MUFU.EX2 R56, R56 ;  /* 0x0000003800387308 */ /* 0x000ff00000000800 */
[----:B------:R-:W1:Y:S08]  /*13250*/  MUFU.EX2 R59, R59 ;  /* 0x0000003b003b7308 */ /* 0x000e700000000800 */
[----:B------:R1:W-:Y:S08]  /*13260*/  MUFU.EX2 R54, R5 ;  /* 0x0000000500367308 */ /* 0x0003f00000000800 */
[----:B------:R-:W2:Y:S01]  /*13270*/  MUFU.EX2 R55, R55 ;  /* 0x0000003700377308 */ /* 0x000ea20000000800 */
[----:B------:R-:W-:Y:S01]  /*13280*/  FADD.FTZ R22, R22, R67 ;  /* 0x0000004316167221 */ /* 0x000fe20000010000 */
[-CC-:B------:R-:W-:Y:S01]  /*13290*/  FFMA.FTZ R61, R50, R42.reuse, -R23.reuse ;  /* 0x0000002a323d7223 */ /* 0x180fe20000010817 */
[-CC-:B------:R-:W-:Y:S01]  /*132a0*/  FFMA.FTZ R57, R48, R42.reuse, -R23.reuse ;  /* 0x0000002a30397223 */ /* 0x180fe20000010817 */
[-CC-:B------:R-:W-:Y:S01]  /*132b0*/  FFMA.FTZ R50, R46, R42.reuse, -R23.reuse ;  /* 0x0000002a2e327223 */ /* 0x180fe20000010817 */
[----:B------:R-:W-:Y:S01]  /*132c0*/  FADD.FTZ R53, R53, R4 ;  /* 0x0000000435357221 */ /* 0x000fe20000010000 */
[-CC-:B------:R-:W-:Y:S01]  /*132d0*/  FFMA.FTZ R48, R51, R42.reuse, -R20.reuse ;  /* 0x0000002a33307223 */ /* 0x180fe20000010814 */
[-CC-:B------:R-:W-:Y:S01]  /*132e0*/  FFMA.FTZ R46, R47, R42.reuse, -R20.reuse ;  /* 0x0000002a2f2e7223 */ /* 0x180fe20000010814 */
[-C--:B------:R-:W-:Y:S01]  /*132f0*/  FFMA.FTZ R175, R44, R42.reuse, -R23 ;  /* 0x0000002a2caf7223 */ /* 0x080fe20000010817 */
[-CC-:B------:R-:W-:Y:S01]  /*13300*/  FFMA.FTZ R47, R45, R42.reuse, -R20.reuse ;  /* 0x0000002a2d2f7223 */ /* 0x180fe20000010814 */
[----:B------:R-:W-:Y:S01]  /*13310*/  FFMA.FTZ R174, R43, R42, -R20 ;  /* 0x0000002a2bae7223 */ /* 0x000fe20000010814 */
[----:B------:R-:W-:Y:S01]  /*13320*/  FADD.FTZ R51, R21, R22 ;  /* 0x0000001615337221 */ /* 0x000fe20000010000 */
[----:B---3--:R-:W-:Y:S01]  /*13330*/  F2FP.BF16.F32.PACK_AB R4, R65, R64 ;  /* 0x000000404104723e */ /* 0x008fe200000010ff */
[----:B------:R-:W3:Y:S01]  /*13340*/  LDSM.16.MT88.4 R20, [R146+0xc800] ;  /* 0x00c800009214783b */ /* 0x000ee20000004200 */
[----:B-----5:R-:W-:-:S02]  /*13350*/  F2FP.BF16.F32.PACK_AB R6, R63, R58 ;  /* 0x0000003a3f06723e */ /* 0x020fc400000010ff */
[----:B-1----:R-:W-:Y:S02]  /*13360*/  F2FP.BF16.F32.PACK_AB R5, R59, R56 ;  /* 0x000000383b05723e */ /* 0x002fe400000010ff */
[----:B--2---:R-:W-:-:S07]  /*13370*/  F2FP.BF16.F32.PACK_AB R7, R55, R54 ;  /* 0x000000363707723e */ /* 0x004fce00000010ff */
[C---:B------:R-:W-:Y:S08]  /*13380*/  HMMA.16816.F32.BF16 R112, R4.reuse, R8, R112 ;  /* 0x000000080470723c */ /* 0x040ff00000041870 */
[C---:B------:R-:W-:Y:S01]  /*13390*/  HMMA.16816.F32.BF16 R108, R4.reuse, R10, R108 ;  /* 0x0000000a046c723c */ /* 0x040fe2000004186c */
[----:B------:R-:W1:Y:S07]  /*133a0*/  LDSM.16.MT88.4 R8, [R146+0xe800] ;  /* 0x00e800009208783b */ /* 0x000e6e0000004200 */
[C---:B------:R-:W-:Y:S08]  /*133b0*/  HMMA.16816.F32.BF16 R104, R4.reuse, R16, R104 ;  /* 0x000000100468723c */ /* 0x040ff00000041868 */
[C---:B------:R-:W-:Y:S01]  /*133c0*/  HMMA.16816.F32.BF16 R100, R4.reuse, R18, R100 ;  /* 0x000000120464723c */ /* 0x040fe20000041864 */
[----:B------:R-:W2:Y:S07]  /*133d0*/  LDSM.16.MT88.4 R16, [R144+0xe800] ;  /* 0x00e800009010783b */ /* 0x000eae0000004200 */
[C---:B----4-:R-:W-:Y:S08]  /*133e0*/  HMMA.16816.F32.BF16 R88, R4.reuse, R12, R88 ;  /* 0x0000000c0458723c */ /* 0x050ff00000041858 */
[C---:B------:R-:W-:Y:S01]  /*133f0*/  HMMA.16816.F32.BF16 R84, R4.reuse, R14, R84 ;  /* 0x0000000e0454723c */ /* 0x040fe20000041854 */
[----:B------:R-:W4:Y:S07]  /*13400*/  LDSM.16.MT88.4 R12, [R144+0xac00] ;  /* 0x00ac0000900c783b */ /* 0x000f2e0000004200 */
[C---:B---3--:R-:W-:Y:S08]  /*13410*/  HMMA.16816.F32.BF16 R96, R4.reuse, R20, R96 ;  /* 0x000000140460723c */ /* 0x048ff00000041860 */
[----:B------:R-:W-:Y:S01]  /*13420*/  HMMA.16816.F32.BF16 R92, R4, R22, R92 ;  /* 0x00000016045c723c */ /* 0x000fe2000004185c */
[----:B------:R-:W3:Y:S01]  /*13430*/  LDSM.16.MT88.4 R20, [R146+0xac00] ;  /* 0x00ac00009214783b */ /* 0x000ee20000004200 */
[----:B------:R-:W-:Y:S01]  /*13440*/  MUFU.EX2 R44, R61 ;  /* 0x0000003d002c7308 */ /* 0x000fe20000000800 */
[----:B------:R-:W-:-:S05]  /*13450*/  FADD.FTZ R52, R52, R53 ;  /* 0x0000003534347221 */ /* 0x000fca0000010000 */
[C---:B-1----:R-:W-:Y:S02]  /*13460*/  HMMA.16816.F32.BF16 R80, R4.reuse, R8, R80 ;  /* 0x000000080450723c */ /* 0x042fe40000041850 */
[----:B------:R-:W1:Y:S06]  /*13470*/  MUFU.EX2 R43, R57 ;  /* 0x00000039002b7308 */ /* 0x000e6c0000000800 */
[----:B------:R-:W-:Y:S01]  /*13480*/  HMMA.16816.F32.BF16 R76, R4, R10, R76 ;  /* 0x0000000a044c723c */ /* 0x000fe2000004184c */
[----:B------:R-:W5:Y:S01]  /*13490*/  LDSM.16.MT88.4 R8, [R146+0xcc00] ;  /* 0x00cc00009208783b */ /* 0x000f620000004200 */
[----:B------:R-:W-:Y:S01]  /*134a0*/  MUFU.EX2 R42, R50 ;  /* 0x00000032002a7308 */ /* 0x000fe20000000800 */
[----:B------:R-:W-:-:S07]  /*134b0*/  FADD.FTZ R41, R41, R52 ;  /* 0x0000003429297221 */ /* 0x000fce0000010000 */
[----:B------:R-:W4:Y:S08]  /*134c0*/  MUFU.EX2 R175, R175 ;  /* 0x000000af00af7308 */ /* 0x000f300000000800 */
[----:B------:R-:W-:Y:S08]  /*134d0*/  MUFU.EX2 R45, R48 ;  /* 0x00000030002d7308 */ /* 0x000ff00000000800 */
[----:B------:R-:W3:Y:S08]  /*134e0*/  MUFU.EX2 R46, R46 ;  /* 0x0000002e002e7308 */ /* 0x000ef00000000800 */
[----:B------:R-:W-:Y:S08]  /*134f0*/  MUFU.EX2 R47, R47 ;  /* 0x0000002f002f7308 */ /* 0x000ff00000000800 */
[----:B------:R-:W5:Y:S01]  /*13500*/  MUFU.EX2 R174, R174 ;  /* 0x000000ae00ae7308 */ /* 0x000f620000000800 */
[----:B--2---:R-:W-:Y:S03]  /*13510*/  HMMA.16816.F32.BF16 R72, R4, R16, R72 ;  /* 0x000000100448723c */ /* 0x004fe60000041848 */
[----:B------:R-:W-:Y:S01]  /*13520*/  FADD.FTZ R40, R40, R51 ;  /* 0x0000003328287221 */ /* 0x000fe20000010000 */
[----:B------:R-:W-:-:S03]  /*13530*/  FADD.FTZ R16, R36, R41 ;  /* 0x0000002924107221 */ /* 0x000fc60000010000 */
[----:B------:R-:W-:Y:S01]  /*13540*/  FADD.FTZ R39, R39, R40 ;  /* 0x0000002827277221 */ /* 0x000fe20000010000 */
[----:B------:R-:W-:Y:S01]  /*13550*/  FADD.FTZ R37, R37, R16 ;  /* 0x0000001025257221 */ /* 0x000fe20000010000 */
[----:B------:R-:W-:Y:S01]  /*13560*/  HMMA.16816.F32.BF16 R68, R4, R18, R68 ;  /* 0x000000120444723c */ /* 0x000fe20000041844 */
[----:B------:R-:W2:Y:S02]  /*13570*/  LDSM.16.MT88.4 R16, [R144+0xcc00] ;  /* 0x00cc00009010783b */ /* 0x000ea40000004200 */
[----:B-1----:R-:W-:Y:S01]  /*13580*/  F2FP.BF16.F32.PACK_AB R4, R43, R44 ;  /* 0x0000002c2b04723e */ /* 0x002fe200000010ff */
[----:B------:R-:W-:Y:S01]  /*13590*/  FADD.FTZ R36, R38, R39 ;  /* 0x0000002726247221 */ /* 0x000fe20000010000 */
[----:B----4-:R-:W-:Y:S02]  /*135a0*/  F2FP.BF16.F32.PACK_AB R6, R175, R42 ;  /* 0x0000002aaf06723e */ /* 0x010fe400000010ff */
[----:B---3--:R-:W-:Y:S02]  /*135b0*/  F2FP.BF16.F32.PACK_AB R5, R46, R45 ;  /* 0x0000002d2e05723e */ /* 0x008fe400000010ff */
[----:B-----5:R-:W-:Y:S01]  /*135c0*/  F2FP.BF16.F32.PACK_AB R7, R174, R47 ;  /* 0x0000002fae07723e */ /* 0x020fe200000010ff */
        /* <DEDUP_REMOVED lines=21> */
[----:B------:R-:W-:Y:S01]  /*13720*/  FADD.FTZ R139, R139, R140 ;  /* 0x0000008c8b8b7221 */ /* 0x000fe20000010000 */
[----:B------:R-:W-:-:S03]  /*13730*/  FADD.FTZ R138, R138, R141 ;  /* 0x0000008d8a8a7221 */ /* 0x000fc60000010000 */
[----:B------:R-:W-:Y:S01]  /*13740*/  FADD.FTZ R136, R136, R139 ;  /* 0x0000008b88887221 */ /* 0x000fe20000010000 */
[----:B------:R-:W-:-:S03]  /*13750*/  FADD.FTZ R137, R137, R138 ;  /* 0x0000008a89897221 */ /* 0x000fc60000010000 */
[----:B------:R-:W-:Y:S01]  /*13760*/  FADD.FTZ R135, R135, R136 ;  /* 0x0000008887877221 */ /* 0x000fe20000010000 */
[----:B--2---:R-:W-:Y:S03]  /*13770*/  HMMA.16816.F32.BF16 R88, R4, R16, R88 ;  /* 0x000000100458723c */ /* 0x004fe60000041858 */
        /* <DEDUP_REMOVED lines=26> */
[----:B------:R-:W-:Y:S03]  /*13920*/  HMMA.16816.F32.BF16 R76, R4, R14, R76 ;  /* 0x0000000e044c723c */ /* 0x000fe6000004184c */
[----:B------:R-:W-:-:S05]  /*13930*/  FADD.FTZ R174, R174, R47 ;  /* 0x0000002faeae7221 */ /* 0x000fca0000010000 */
        /* <DEDUP_REMOVED lines=16> */
.L_x_3667:
        /* <DEDUP_REMOVED lines=80> */
.L_x_3662:
[----:B------:R-:W-:Y:S05]  /*13f40*/  BSYNC.RECONVERGENT B0 ;  /* 0x0000000000007941 */ /* 0x000fea0003800200 */
.L_x_3661:
        /* <DEDUP_REMOVED lines=23> */
[----:B------:R-:W-:Y:S03]  /*140c0*/  LOP3.LUT P4, RZ, R159, 0x4, RZ, 0xc0, !PT ;  /* 0x000000049fff7812 */ /* 0x000fe6000788c0ff */
[----:B------:R-:W-:Y:S01]  /*140d0*/  @P0 STS.128 [R165+0xd000], RZ ;  /* 0x00d000ffa5000388 */ /* 0x000fe20000000c00 */
[C---:B------:R-:W-:Y:S05]  /*140e0*/  IADD3 R2, PT, PT, R148.reuse, 0x20, RZ ;  /* 0x0000002094027810 */ /* 0x040fea0007ffe0ff */
        /* <DEDUP_REMOVED lines=8> */
[----:B------:R-:W-:Y:S01]  /*14170*/  @!P1 LDGSTS.E.BYPASS.LTC128B.128 [R165+0xb800], desc[UR4][R6.64+0x40] ;  /* 0x0b80004006a59fae */ /* 0x000fe2000b981a04 */
[----:B------:R-:W-:Y:S02]  /*14180*/  @P4 IADD3 R2, PT, PT, R148, -0x20, RZ ;  /* 0xffffffe094024810 */ /* 0x000fe40007ffe0ff */
        /* <DEDUP_REMOVED lines=51> */
[----:B------:R-:W2:Y:S05]  /*144c0*/  LD.E R3, desc[UR4][R120.64+0x18c] ;  /* 0x00018c0478037980 */ /* 0x000eaa000c101900 */
        /* <DEDUP_REMOVED lines=120> */
[-C--:B------:R-:W-:Y:S01]  /*14c50*/  FMUL.FTZ R179, R5, R3.reuse ;  /* 0x0000000305b37220 */ /* 0x080fe20000410000 */
[----:B------:R-:W2:Y:S04]  /*14c60*/  MUFU.TANH R181, R6 ;  /* 0x0000000600b57308 */ /* 0x000ea80000002400 */
[-C--:B------:R-:W-:Y:S01]  /*14c70*/  FMUL.FTZ R9, R9, R3.reuse ;  /* 0x0000000309097220 */ /* 0x080fe20000410000 */
[-C--:B------:R-:W-:Y:S01]  /*14c80*/  FMUL.FTZ R11, R11, R3.reuse ;  /* 0x000000030b0b7220 */ /* 0x080fe20000410000 */
[-C--:B------:R-:W-:Y:S01]  /*14c90*/  FMUL.FTZ R8, R8, R3.reuse ;  /* 0x0000000308087220 */ /* 0x080fe20000410000 */
[-C--:B------:R-:W-:Y:S03]  /*14ca0*/  FMUL.FTZ R10, R10, R3.reuse ;  /* 0x000000030a0a7220 */ /* 0x080fe60000410000 */
[----:B------:R3:W4:Y:S10]  /*14cb0*/  MUFU.TANH R183, R7 ;  /* 0x0000000700b77308 */ /* 0x0007340000002400 */
[----:B------:R-:W2:Y:S10]  /*14cc0*/  MUFU.TANH R177, R177 ;  /* 0x000000b100b17308 */ /* 0x000eb40000002400 */
[----:B------:R-:W2:Y:S01]  /*14cd0*/  MUFU.TANH R179, R179 ;  /* 0x000000b300b37308 */ /* 0x000ea20000002400 */
[----:B---3--:R-:W-:Y:S01]  /*14ce0*/  LDSM.16.M88.4 R4, [R145+0x7c00] ;  /* 0x007c00009104783b */ /* 0x008fe20000000200 */
[C---:B-1----:R-:W-:Y:S08]  /*14cf0*/  HMMA.16816.F32.BF16 R12, R124.reuse, R128, R12 ;  /* 0x000000807c0c723c */ /* 0x042ff0000004180c */
[----:B------:R-:W1:Y:S01]  /*14d00*/  MUFU.TANH R185, R8 ;  /* 0x0000000800b97308 */ /* 0x000e620000002400 */
[C---:B------:R-:W-:Y:S01]  /*14d10*/  HMMA.16816.F32.BF16 R16, R124.reuse, R130, R16 ;  /* 0x000000827c10723c */ /* 0x040fe20000041810 */
[----:B------:R-:W3:Y:S08]  /*14d20*/  LDSM.16.M88.4 R128, [R145+0x7800] ;  /* 0x007800009180783b */ /* 0x000ef00000000200 */
        /* <DEDUP_REMOVED lines=9> */
[----:B------:R5:W1:Y:S10]  /*14dc0*/  MUFU.TANH R240, R13 ;  /* 0x0000000d00f07308 */ /* 0x000a740000002400 */
[----:B------:R-:W1:Y:S10]  /*14dd0*/  MUFU.TANH R11, R11 ;  /* 0x0000000b000b7308 */ /* 0x000e740000002400 */
[----:B------:R-:W1:Y:S01]  /*14de0*/  MUFU.TANH R242, R12 ;  /* 0x0000000c00f27308 */ /* 0x000e620000002400 */
[-C--:B-----5:R-:W-:Y:S01]  /*14df0*/  FMUL.FTZ R13, R19, R3.reuse ;  /* 0x00000003130d7220 */ /* 0x0a0fe20000410000 */
[C---:B---3--:R-:W-:Y:S08]  /*14e00*/  HMMA.16816.F32.BF16 R20, R124.reuse, R128, R20 ;  /* 0x000000807c14723c */ /* 0x048ff00000041814 */
[----:B------:R-:W3:Y:S01]  /*14e10*/  MUFU.TANH R246, R14 ;  /* 0x0000000e00f67308 */ /* 0x000ee20000002400 */
[C---:B------:R-:W-:Y:S09]  /*14e20*/  HMMA.16816.F32.BF16 R24, R124.reuse, R130, R24 ;  /* 0x000000827c18723c */ /* 0x040ff20000041818 */
[----:B------:R-:W1:Y:S01]  /*14e30*/  MUFU.TANH R244, R244 ;  /* 0x000000f400f47308 */ /* 0x000e620000002400 */
[C---:B------:R-:W-:Y:S03]  /*14e40*/  HMMA.16816.F32.BF16 R28, R124.reuse, R4, R28 ;  /* 0x000000047c1c723c */ /* 0x040fe6000004181c */
[-C--:B------:R-:W-:Y:S01]  /*14e50*/  FMUL.FTZ R20, R20, R3.reuse ;  /* 0x0000000314147220 */ /* 0x080fe20000410000 */
[-C--:B------:R-:W-:Y:S05]  /*14e60*/  FMUL.FTZ R21, R21, R3.reuse ;  /* 0x0000000315157220 */ /* 0x080fea0000410000 */
[----:B------:R-:W1:Y:S01]  /*14e70*/  MUFU.TANH R238, R16 ;  /* 0x0000001000ee7308 */ /* 0x000e620000002400 */
[-C--:B------:R-:W-:Y:S01]  /*14e80*/  FMUL.FTZ R22, R22, R3.reuse ;  /* 0x0000000316167220 */ /* 0x080fe20000410000 */
[-C--:B------:R-:W-:Y:S01]  /*14e90*/  FMUL.FTZ R23, R23, R3.reuse ;  /* 0x0000000317177220 */ /* 0x080fe20000410000 */
[C---:B------:R-:W-:Y:S01]  /*14ea0*/  HMMA.16816.F32.BF16 R32, R124.reuse, R6, R32 ;  /* 0x000000067c20723c */ /* 0x040fe20000041820 */
[----:B------:R-:W5:Y:S02]  /*14eb0*/  LDSM.16.M88.4 R4, [R145+0x8000] ;  /* 0x008000009104783b */ /* 0x000f640000000200 */
        /* <DEDUP_REMOVED lines=71> */
[----:B------:R5:W1:Y:S01]  /*15330*/  MUFU.TANH R128, R56 ;  /* 0x0000003800807308 */ /* 0x000a620000002400 */
[----:B------:R-:W-:Y:S09]  /*15340*/  HMMA.16816.F32.BF16 R64, R124, R6, R64 ;  /* 0x000000067c40723c */ /* 0x000ff20000041840 */
[----:B------:R1:W1:Y:S10]  /*15350*/  MUFU.TANH R188, R37 ;  /* 0x0000002500bc7308 */ /* 0x0002740000002400 */
[----:B------:R1:W1:Y:S01]  /*15360*/  MUFU.TANH R198, R38 ;  /* 0x0000002600c67308 */ /* 0x0002620000002400 */
[-C--:B------:R-:W-:Y:S01]  /*15370*/  FMUL.FTZ R2, R60, R3.reuse ;  /* 0x000000033c027220 */ /* 0x080fe20000410000 */
[-C--:B-----5:R-:W-:Y:S01]  /*15380*/  FMUL.FTZ R56, R62, R3.reuse ;  /* 0x000000033e387220 */ /* 0x0a0fe20000410000 */
[-C--:B------:R-:W-:Y:S01]  /*15390*/  FMUL.FTZ R55, R63, R3.reuse ;  /* 0x000000033f377220 */ /* 0x080fe20000410000 */
[-C--:B------:R-:W-:Y:S06]  /*153a0*/  FMUL.FTZ R61, R61, R3.reuse ;  /* 0x000000033d3d7220 */ /* 0x080fec0000410000 */
[----:B------:R1:W1:Y:S01]  /*153b0*/  MUFU.TANH R194, R39 ;  /* 0x0000002700c27308 */ /* 0x0002620000002400 */
[-C--:B------:R-:W-:Y:S01]  /*153c0*/  FMUL.FTZ R54, R66, R3.reuse ;  /* 0x0000000342367220 */ /* 0x080fe20000410000 */
[-C--:B------:R-:W-:Y:S01]  /*153d0*/  FMUL.FTZ R53, R67, R3.reuse ;  /* 0x0000000343357220 */ /* 0x080fe20000410000 */
[-C--:B------:R-:W-:Y:S01]  /*153e0*/  FMUL.FTZ R4, R64, R3.reuse ;  /* 0x0000000340047220 */ /* 0x080fe20000410000 */
[----:B------:R-:W-:Y:S06]  /*153f0*/  FMUL.FTZ R65, R65, R3 ;  /* 0x0000000341417220 */ /* 0x000fec0000410000 */
[----:B------:R1:W1:Y:S10]  /*15400*/  MUFU.TANH R186, R40 ;  /* 0x0000002800ba7308 */ /* 0x0002740000002400 */
        /* <DEDUP_REMOVED lines=15> */
[----:B------:R-:W1:Y:S10]  /*15500*/  MUFU.TANH R2, R2 ;  /* 0x0000000200027308 */ /* 0x000e740000002400 */
[----:B------:R1:W1:Y:S10]  /*15510*/  MUFU.TANH R124, R61 ;  /* 0x0000003d007c7308 */ /* 0x0002740000002400 */
[----:B------:R-:W1:Y:S10]  /*15520*/  MUFU.TANH R56, R56 ;  /* 0x0000003800387308 */ /* 0x000e740000002400 */
[----:B------:R-:W1:Y:S10]  /*15530*/  MUFU.TANH R55, R55 ;  /* 0x0000003700377308 */ /* 0x000e740000002400 */
[----:B------:R1:W1:Y:S10]  /*15540*/  MUFU.TANH R126, R4 ;  /* 0x00000004007e7308 */ /* 0x0002740000002400 */
        /* <DEDUP_REMOVED lines=8> */
[----:B-1----:R-:W2:Y:S01]  /*155d0*/  @!P3 LD.E R4, desc[UR4][R120.64+0x38] ;  /* 0x000038047804b980 */ /* 0x002ea2000c101900 */
        /* <DEDUP_REMOVED lines=47> */
[----:B------:R-:W-:Y:S03]  /*158d0*/  SEL R7, R5, R7, !P6 ;  /* 0x0000000705077207 */ /* 0x000fe60007000000 */
[----:B------:R-:W-:Y:S02]  /*158e0*/  @!P5 IADD3 R12, PT, PT, -R12, RZ, RZ ;  /* 0x000000ff0c0cd210 */ /* 0x000fe40007ffe1ff */
[----:B------:R-:W-:Y:S02]  /*158f0*/  LEA R24, P5, R7, R168, 0x2 ;  /* 0x000000a807187211 */ /* 0x000fe400078a10ff */
        /* <DEDUP_REMOVED lines=21> */
.L_x_3666:
[----:B------:R-:W-:Y:S05]  /*15a50*/  BSYNC.RECONVERGENT B0 ;  /* 0x0000000000007941 */ /* 0x000fea0003800200 */
.L_x_3665:
        /* <DEDUP_REMOVED lines=72> */
.L_x_3664:
[----:B------:R-:W-:Y:S05]  /*15ee0*/  BSYNC.RECONVERGENT B1 ;  /* 0x0000000000017941 */ /* 0x000fea0003800200 */
.L_x_3663:
[----:B-1----:R-:W3:Y:S01]  /*15ef0*/  LD.E R52, desc[UR4][R120.64+0xdc] ;  /* 0x0000dc0478347980 */ /* 0x002ee2000c101900 */
[----:B------:R-:W-:Y:S02]  /*15f00*/  IABS R3, R172 ;  /* 0x000000ac00037213 */ /* 0x000fe40000000000 */
[C---:B------:R-:W-:Y:S01]  /*15f10*/  IADD3 R4, PT, PT, R172.reuse, -0x8, RZ ;  /* 0xfffffff8ac047810 */ /* 0x040fe20007ffe0ff */
[----:B------:R-:W-:Y:S01]  /*15f20*/  LDSM.16.MT88.4 R20, [R144+0x9000] ;  /* 0x009000009014783b */ /* 0x000fe20000004200 */
[----:B------:R-:W-:Y:S02]  /*15f30*/  I2FP.F32.S32 R3, R3 ;  /* 0x0000000300037245 */ /* 0x000fe40000201400 */
[----:B------:R-:W-:Y:S02]  /*15f40*/  IABS R4, R4 ;  /* 0x0000000400047213 */ /* 0x000fe40000000000 */
[----:B--2---:R-:W-:Y:S01]  /*15f50*/  IADD3 R7, PT, PT, R172, -0x11, RZ ;  /* 0xffffffefac077810 */ /* 0x004fe20007ffe0ff */
[----:B------:R-:W-:Y:S01]  /*15f60*/  FFMA.FTZ R181, -R0, R3, R181 ;  /* 0x0000000300b57223 */ /* 0x000fe200000101b5 */
[----:B------:R-:W-:Y:S01]  /*15f70*/  I2FP.F32.S32 R4, R4 ;  /* 0x0000000400047245 */ /* 0x000fe20000201400 */
[----:B------:R-:W-:Y:S01]  /*15f80*/  LDSM.16.MT88.4 R28, [R146+0xb000] ;  /* 0x00b00000921c783b */ /* 0x000fe20000004200 */
[----:B------:R-:W-:Y:S02]  /*15f90*/  IADD3 R3, PT, PT, R172, -0x10, RZ ;  /* 0xfffffff0ac037810 */ /* 0x000fe40007ffe0ff */
[----:B------:R-:W-:Y:S01]  /*15fa0*/  IABS R7, R7 ;  /* 0x0000000700077213 */ /* 0x000fe20000000000 */
[CC--:B------:R-:W-:Y:S01]  /*15fb0*/  FFMA.FTZ R177, -R0.reuse, R4.reuse, R177 ;  /* 0x0000000400b17223 */ /* 0x0c0fe200000101b1 */
[----:B------:R-:W-:Y:S01]  /*15fc0*/  IABS R3, R3 ;  /* 0x0000000300037213 */ /* 0x000fe20000000000 */
[----:B------:R-:W-:Y:S01]  /*15fd0*/  FFMA.FTZ R187, -R0, R4, R187 ;  /* 0x0000000400bb7223 */ /* 0x000fe200000101bb */
[----:B------:R-:W-:Y:S01]  /*15fe0*/  IADD3 R4, PT, PT, R172, -0x19, RZ ;  /* 0xffffffe7ac047810 */ /* 0x000fe20007ffe0ff */
[----:B------:R-:W-:Y:S01]  /*15ff0*/  LDSM.16.MT88.4 R36, [R144+0xb000] ;  /* 0x00b000009024783b */ /* 0x000fe20000004200 */
[----:B------:R-:W-:Y:S02]  /*16000*/  I2FP.F32.S32 R3, R3 ;  /* 0x0000000300037245 */ /* 0x000fe40000201400 */
[----:B------:R-:W-:Y:S02]  /*16010*/  IABS R4, R4 ;  /* 0x0000000400047213 */ /* 0x000fe40000000000 */
[----:B------:R-:W-:Y:S01]  /*16020*/  I2FP.F32.S32 R7, R7 ;  /* 0x0000000700077245 */ /* 0x000fe20000201400 */
[CC--:B------:R-:W-:Y:S01]  /*16030*/  FFMA.FTZ R185, -R0.reuse, R3.reuse, R185 ;  /* 0x0000000300b97223 */ /* 0x0c0fe200000101b9 */
[C---:B------:R-:W-:Y:S01]  /*16040*/  FFMA.FTZ R246, -R0.reuse, R3, R246 ;  /* 0x0000000300f67223 */ /* 0x040fe200000101f6 */
[----:B------:R-:W-:Y:S01]  /*16050*/  I2FP.F32.S32 R3, R4 ;  /* 0x0000000400037245 */ /* 0x000fe20000201400 */
[----:B------:R-:W-:Y:S01]  /*16060*/  LDSM.16.MT88.4 R44, [R146+0xd000] ;  /* 0x00d00000922c783b */ /* 0x000fe20000004200 */
[-C--:B------:R-:W-:Y:S01]  /*16070*/  FFMA.FTZ R4, -R0, R7.reuse, R9 ;  /* 0x0000000700047223 */ /* 0x080fe20000010109 */
[----:B------:R-:W-:Y:S01]  /*16080*/  IADD3 R5, PT, PT, R172, -0x18, RZ ;  /* 0xffffffe8ac057810 */ /* 0x000fe20007ffe0ff */
[----:B------:R-:W-:Y:S01]  /*16090*/  FFMA.FTZ R244, -R0, R7, R244 ;  /* 0x0000000700f47223 */ /* 0x000fe200000101f4 */
[----:B------:R-:W-:Y:S01]  /*160a0*/  IADD3 R7, PT, PT, R172, -0x28, RZ ;  /* 0xffffffd8ac077810 */ /* 0x000fe20007ffe0ff */
[C---:B------:R-:W-:Y:S01]  /*160b0*/  FFMA.FTZ R48, -R0.reuse, R3, R13 ;  /* 0x0000000300307223 */ /* 0x040fe2000001010d */
[----:B------:R-:W-:Y:S01]  /*160c0*/  IABS R5, R5 ;  /* 0x0000000500057213 */ /* 0x000fe20000000000 */
[----:B------:R-:W-:Y:S01]  /*160d0*/  FFMA.FTZ R240, -R0, R3, R240 ;  /* 0x0000000300f07223 */ /* 0x000fe200000101f0 */
[C---:B------:R-:W-:Y:S01]  /*160e0*/  IADD3 R9, PT, PT, R172.reuse, -0x20, RZ ;  /* 0xffffffe0ac097810 */ /* 0x040fe20007ffe0ff */
[----:B------:R-:W-:Y:S01]  /*160f0*/  LDSM.16.MT88.4 R64, [R144+0xd000] ;  /* 0x00d000009040783b */ /* 0x000fe20000004200 */
[----:B------:R-:W-:Y:S02]  /*16100*/  IADD3 R3, PT, PT, R172, -0x21, RZ ;  /* 0xffffffdfac037810 */ /* 0x000fe40007ffe0ff */
[----:B------:R-:W-:Y:S02]  /*16110*/  IABS R7, R7 ;  /* 0x0000000700077213 */ /* 0x000fe40000000000 */
[----:B------:R-:W-:Y:S02]  /*16120*/  I2FP.F32.S32 R5, R5 ;  /* 0x0000000500057245 */ /* 0x000fe40000201400 */
[----:B------:R-:W-:Y:S02]  /*16130*/  IABS R9, R9 ;  /* 0x0000000900097213 */ /* 0x000fe40000000000 */
[----:B------:R-:W-:Y:S01]  /*16140*/  IABS R3, R3 ;  /* 0x0000000300037213 */ /* 0x000fe20000000000 */
[C---:B------:R-:W-:Y:S01]  /*16150*/  FFMA.FTZ R50, -R0.reuse, R5, R15 ;  /* 0x0000000500327223 */ /* 0x040fe2000001010f */
[----:B------:R-:W-:Y:S01]  /*16160*/  I2FP.F32.S32 R7, R7 ;  /* 0x0000000700077245 */ /* 0x000fe20000201400 */
[----:B------:R-:W-:Y:S01]  /*16170*/  FFMA.FTZ R242, -R0, R5, R242 ;  /* 0x0000000500f27223 */ /* 0x000fe200000101f2 */
[----:B------:R-:W-:Y:S01]  /*16180*/  IADD3 R8, PT, PT, R172, -0x30, RZ ;  /* 0xffffffd0ac087810 */ /* 0x000fe20007ffe0ff */
[----:B------:R-:W-:Y:S01]  /*16190*/  LDSM.16.MT88.4 R12, [R146+0x9000] ;  /* 0x00900000920c783b */ /* 0x000fe20000004200 */
[----:B------:R-:W-:Y:S01]  /*161a0*/  I2FP.F32.S32 R9, R9 ;  /* 0x0000000900097245 */ /* 0x000fe20000201400 */
[C---:B------:R-:W-:Y:S01]  /*161b0*/  FFMA.FTZ R226, -R0.reuse, R7, R226 ;  /* 0x0000000700e27223 */ /* 0x040fe200000101e2 */
[----:B------:R-:W-:Y:S01]  /*161c0*/  I2FP.F32.S32 R3, R3 ;  /* 0x0000000300037245 */ /* 0x000fe20000201400 */
[----:B------:R-:W-:Y:S01]  /*161d0*/  FFMA.FTZ R230, -R0, R7, R230 ;  /* 0x0000000700e67223 */ /* 0x000fe200000101e6 */
[----:B------:R-:W-:Y:S01]  /*161e0*/  IADD3 R5, PT, PT, R172, -0x29, RZ ;  /* 0xffffffd7ac057810 */ /* 0x000fe20007ffe0ff */
[CC--:B------:R-:W-:Y:S01]  /*161f0*/  FFMA.FTZ R238, -R0.reuse, R9.reuse, R238 ;  /* 0x0000000900ee7223 */ /* 0x0c0fe200000101ee */
[----:B------:R-:W-:Y:S01]  /*16200*/  IABS R8, R8 ;  /* 0x0000000800087213 */ /* 0x000fe20000000000 */
[----:B------:R-:W-:Y:S01]  /*16210*/  FFMA.FTZ R234, -R0, R9, R234 ;  /* 0x0000000900ea7223 */ /* 0x000fe200000101ea */
[----:B------:R-:W-:Y:S01]  /*16220*/  IADD3 R7, PT, PT, R172, -0x39, RZ ;  /* 0xffffffc7ac077810 */ /* 0x000fe20007ffe0ff */
[CC--:B------:R-:W-:Y:S01]  /*16230*/  FFMA.FTZ R236, -R0.reuse, R3.reuse, R236 ;  /* 0x0000000300ec7223 */ /* 0x0c0fe200000101ec */
[----:B------:R-:W-:Y:S01]  /*16240*/  FFMA.FTZ R232, -R0, R3, R232 ;  /* 0x0000000300e87223 */ /* 0x000fe200000101e8 */
[----:B------:R-:W-:Y:S02]  /*16250*/  IABS R5, R5 ;  /* 0x0000000500057213 */ /* 0x000fe40000000000 */
[----:B------:R-:W-:Y:S02]  /*16260*/  IADD3 R9, PT, PT, R172, -0x31, RZ ;  /* 0xffffffcfac097810 */ /* 0x000fe40007ffe0ff */
[----:B------:R-:W-:Y:S02]  /*16270*/  I2FP.F32.S32 R3, R8 ;  /* 0x0000000800037245 */ /* 0x000fe40000201400 */
[----:B------:R-:W-:Y:S02]  /*16280*/  IABS R7, R7 ;  /* 0x0000000700077213 */ /* 0x000fe40000000000 */
[----:B------:R-:W-:Y:S01]  /*16290*/  I2FP.F32.S32 R5, R5 ;  /* 0x0000000500057245 */ /* 0x000fe20000201400 */
[C---:B------:R-:W-:Y:S01]  /*162a0*/  FFMA.FTZ R222, -R0.reuse, R3, R222 ;  /* 0x0000000300de7223 */ /* 0x040fe200000101de */
[----:B------:R-:W-:Y:S01]  /*162b0*/  IABS R9, R9 ;  /* 0x0000000900097213 */ /* 0x000fe20000000000 */
[C---:B------:R-:W-:Y:S01]  /*162c0*/  FFMA.FTZ R218, -R0.reuse, R3, R218 ;  /* 0x0000000300da7223 */ /* 0x040fe200000101da */
[----:B------:R-:W-:Y:S01]  /*162d0*/  I2FP.F32.S32 R7, R7 ;  /* 0x0000000700077245 */ /* 0x000fe20000201400 */
[-C--:B------:R-:W-:Y:S01]  /*162e0*/  FFMA.FTZ R224, -R0, R5.reuse, R224 ;  /* 0x0000000500e07223 */ /* 0x080fe200000101e0 */
[----:B------:R-:W-:Y:S01]  /*162f0*/  IADD3 R3, PT, PT, R172, -0x38, RZ ;  /* 0xffffffc8ac037810 */ /* 0x000fe20007ffe0ff */
[C---:B------:R-:W-:Y:S01]  /*16300*/  FFMA.FTZ R228, -R0.reuse, R5, R228 ;  /* 0x0000000500e47223 */ /* 0x040fe200000101e4 */
[----:B------:R-:W-:Y:S01]  /*16310*/  I2FP.F32.S32 R9, R9 ;  /* 0x0000000900097245 */ /* 0x000fe20000201400 */
[CC--:B------:R-:W-:Y:S01]  /*16320*/  FFMA.FTZ R206, -R0.reuse, R7.reuse, R206 ;  /* 0x0000000700ce7223 */ /* 0x0c0fe200000101ce */
[----:B------:R-:W-:Y:S01]  /*16330*/  FFMA.FTZ R212, -R0, R7, R212 ;  /* 0x0000000700d47223 */ /* 0x000fe200000101d4 */
[C---:B------:R-:W-:Y:S02]  /*16340*/  IADD3 R6, PT, PT, R172.reuse, -0x1, RZ ;  /* 0xffffffffac067810 */ /* 0x040fe40007ffe0ff */
[----:B------:R-:W-:Y:S01]  /*16350*/  IADD3 R5, PT, PT, R172, -0x40, RZ ;  /* 0xffffffc0ac057810 */ /* 0x000fe20007ffe0ff */
[C---:B------:R-:W-:Y:S01]  /*16360*/  FFMA.FTZ R220, -R0.reuse, R9, R220 ;  /* 0x0000000900dc7223 */ /* 0x040fe200000101dc */
[----:B------:R-:W-:Y:S01]  /*16370*/  IABS R3, R3 ;  /* 0x0000000300037213 */ /* 0x000fe20000000000 */
[----:B------:R-:W-:Y:S01]  /*16380*/  FFMA.FTZ R216, -R0, R9, R216 ;  /* 0x0000000900d87223 */ /* 0x000fe200000101d8 */
[C---:B------:R-:W-:Y:S02]  /*16390*/  IADD3 R7, PT, PT, R172.reuse, -0x50, RZ ;  /* 0xffffffb0ac077810 */ /* 0x040fe40007ffe0ff */
[C---:B------:R-:W-:Y:S02]  /*163a0*/  IADD3 R8, PT, PT, R172.reuse, -0x41, RZ ;  /* 0xffffffbfac087810 */ /* 0x040fe40007ffe0ff */
[----:B------:R-:W-:Y:S02]  /*163b0*/  IABS R6, R6 ;  /* 0x0000000600067213 */ /* 0x000fe40000000000 */
[----:B------:R-:W-:Y:S02]  /*163c0*/  IABS R5, R5 ;  /* 0x0000000500057213 */ /* 0x000fe40000000000 */
[----:B------:R-:W-:Y:S02]  /*163d0*/  IADD3 R9, PT, PT, R172, -0x48, RZ ;  /* 0xffffffb8ac097810 */ /* 0x000fe40007ffe0ff */
[----:B------:R-:W-:Y:S02]  /*163e0*/  I2FP.F32.S32 R3, R3 ;  /* 0x0000000300037245 */ /* 0x000fe40000201400 */
[----:B------:R-:W-:Y:S02]  /*163f0*/  IABS R7, R7 ;  /* 0x0000000700077213 */ /* 0x000fe40000000000 */
[----:B------:R-:W-:Y:S01]  /*16400*/  IABS R8, R8 ;  /* 0x0000000800087213 */ /* 0x000fe20000000000 */
[CC--:B------:R-:W-:Y:S01]  /*16410*/  FFMA.FTZ R208, -R0.reuse, R3.reuse, R208 ;  /* 0x0000000300d07223 */ /* 0x0c0fe200000101d0 */
[----:B------:R-:W-:Y:S01]  /*16420*/  I2FP.F32.S32 R6, R6 ;  /* 0x0000000600067245 */ /* 0x000fe20000201400 */
[C---:B------:R-:W-:Y:S01]  /*16430*/  FFMA.FTZ R214, -R0.reuse, R3, R214 ;  /* 0x0000000300d67223 */ /* 0x040fe200000101d6 */
[----:B------:R-:W-:Y:S02]  /*16440*/  I2FP.F32.S32 R5, R5 ;  /* 0x0000000500057245 */ /* 0x000fe40000201400 */
[----:B------:R-:W-:Y:S01]  /*16450*/  IABS R9, R9 ;  /* 0x0000000900097213 */ /* 0x000fe20000000000 */
[C---:B------:R-:W-:Y:S01]  /*16460*/  FFMA.FTZ R183, -R0.reuse, R6, R183 ;  /* 0x0000000600b77223 */ /* 0x040fe200000101b7 */
[----:B------:R-:W-:Y:S01]  /*16470*/  I2FP.F32.S32 R7, R7 ;  /* 0x0000000700077245 */ /* 0x000fe20000201400 */
[CC--:B------:R-:W-:Y:S01]  /*16480*/  FFMA.FTZ R204, -R0.reuse, R5.reuse, R204 ;  /* 0x0000000500cc7223 */ /* 0x0c0fe200000101cc */
[----:B------:R-:W-:Y:S01]  /*16490*/  I2FP.F32.S32 R3, R8 ;  /* 0x0000000800037245 */ /* 0x000fe20000201400 */
[C---:B------:R-:W-:Y:S01]  /*164a0*/  FFMA.FTZ R198, -R0.reuse, R5, R198 ;  /* 0x0000000500c67223 */ /* 0x040fe200000101c6 */
[----:B------:R-:W-:Y:S01]  /*164b0*/  I2FP.F32.S32 R9, R9 ;  /* 0x0000000900097245 */ /* 0x000fe20000201400 */
[CC--:B------:R-:W-:Y:S01]  /*164c0*/  FFMA.FTZ R186, -R0.reuse, R7.reuse, R186 ;  /* 0x0000000700ba7223 */ /* 0x0c0fe200000101ba */
[----:B------:R-:W-:Y:S01]  /*164d0*/  FFMA.FTZ R182, -R0, R7, R182 ;  /* 0x0000000700b67223 */ /* 0x000fe200000101b6 */
[----:B------:R-:W-:Y:S01]  /*164e0*/  IADD3 R6, PT, PT, R172, -0x9, RZ ;  /* 0xfffffff7ac067810 */ /* 0x000fe20007ffe0ff */
[-C--:B------:R-:W-:Y:S01]  /*164f0*/  FFMA.FTZ R202, -R0, R3.reuse, R202 ;  /* 0x0000000300ca7223 */ /* 0x080fe200000101ca */
[----:B------:R-:W-:Y:S01]  /*16500*/  IADD3 R5, PT, PT, R172, -0x51, RZ ;  /* 0xffffffafac057810 */ /* 0x000fe20007ffe0ff */
[----:B------:R-:W-:Y:S01]  /*16510*/  FFMA.FTZ R194, -R0, R3, R194 ;  /* 0x0000000300c27223 */ /* 0x000fe200000101c2 */
[----:B------:R-:W-:Y:S01]  /*16520*/  IADD3 R7, PT, PT, R172, -0x61, RZ ;  /* 0xffffff9fac077810 */ /* 0x000fe20007ffe0ff */
[CC--:B------:R-:W-:Y:S01]  /*16530*/  FFMA.FTZ R196, -R0.reuse, R9.reuse, R196 ;  /* 0x0000000900c47223 */ /* 0x0c0fe200000101c4 */
[----:B------:R-:W-:Y:S01]  /*16540*/  FFMA.FTZ R192, -R0, R9, R192 ;  /* 0x0000000900c07223 */ /* 0x000fe200000101c0 */
[C---:B------:R-:W-:Y:S02]  /*16550*/  IADD3 R3, PT, PT, R172.reuse, -0x49, RZ ;  /* 0xffffffb7ac037810 */ /* 0x040fe40007ffe0ff */
[----:B------:R-:W-:Y:S02]  /*16560*/  IABS R6, R6 ;  /* 0x0000000600067213 */ /* 0x000fe40000000000 */
[----:B------:R-:W-:Y:S02]  /*16570*/  IABS R5, R5 ;  /* 0x0000000500057213 */ /* 0x000fe40000000000 */
[----:B------:R-:W-:Y:S02]  /*16580*/  IADD3 R9, PT, PT, R172, -0x59, RZ ;  /* 0xffffffa7ac097810 */ /* 0x000fe40007ffe0ff */
[----:B------:R-:W-:Y:S02]  /*16590*/  IABS R7, R7 ;  /* 0x0000000700077213 */ /* 0x000fe40000000000 */
[----:B------:R-:W-:Y:S02]  /*165a0*/  IABS R3, R3 ;  /* 0x0000000300037213 */ /* 0x000fe40000000000 */
[----:B------:R-:W-:Y:S02]  /*165b0*/  I2FP.F32.S32 R6, R6 ;  /* 0x0000000600067245 */ /* 0x000fe40000201400 */
[----:B------:R-:W-:Y:S02]  /*165c0*/  I2FP.F32.S32 R5, R5 ;  /* 0x0000000500057245 */ /* 0x000fe40000201400 */
[----:B------:R-:W-:Y:S01]  /*165d0*/  IABS R9, R9 ;  /* 0x0000000900097213 */ /* 0x000fe20000000000 */
[CC--:B------:R-:W-:Y:S01]  /*165e0*/  FFMA.FTZ R179, -R0.reuse, R6.reuse, R179 ;  /* 0x0000000600b37223 */ /* 0x0c0fe200000101b3 */
[----:B------:R-:W-:Y:S01]  /*165f0*/  I2FP.F32.S32 R7, R7 ;  /* 0x0000000700077245 */ /* 0x000fe20000201400 */
        /* <DEDUP_REMOVED lines=8> */
[----:B------:R-:W-:Y:S01]  /*16680*/  FFMA.FTZ R136, -R0, R7, R136 ;  /* 0x0000000700887223 */ /* 0x000fe20000010188 */
[----:B------:R-:W-:Y:S01]  /*16690*/  IADD3 R5, PT, PT, R172, -0x68, RZ ;  /* 0xffffff98ac057810 */ /* 0x000fe20007ffe0ff */
[C---:B------:R-:W-:Y:S01]  /*166a0*/  FFMA.FTZ R188, -R0.reuse, R3, R188 ;  /* 0x0000000300bc7223 */ /* 0x040fe200000101bc */
[----:B------:R-:W-:Y:S01]  /*166b0*/  FMNMX3.FTZ R7, R123, R181, R183, !PT ;  /* 0x000000b57b077276 */ /* 0x000fe200078100b7 */
[C---:B------:R-:W-:Y:S01]  /*166c0*/  FFMA.FTZ R190, -R0.reuse, R3, R190 ;  /* 0x0000000300be7223 */ /* 0x040fe200000101be */
[CC--:B------:R-:W-:Y:S01]  /*166d0*/  FFMA.FTZ R140, -R0.reuse, R9.reuse, R140 ;  /* 0x00000009008c7223 */ /* 0x0c0fe2000001018c */
[----:B------:R-:W-:Y:S01]  /*166e0*/  FFMA.FTZ R176, -R0, R9, R176 ;  /* 0x0000000900b07223 */ /* 0x000fe200000101b0 */
[----:B------:R-:W-:Y:S02]  /*166f0*/  I2FP.F32.S32 R3, R8 ;  /* 0x0000000800037245 */ /* 0x000fe40000201400 */
[----:B------:R-:W-:Y:S02]  /*16700*/  IABS R5, R5 ;  /* 0x0000000500057213 */ /* 0x000fe40000000000 */
[----:B------:R-:W-:Y:S01]  /*16710*/  FMNMX3.FTZ R9, R122, R177, R179, !PT ;  /* 0x000000b17a097276 */ /* 0x000fe200078100b3 */
[C---:B------:R-:W-:Y:S01]  /*16720*/  FFMA.FTZ R142, -R0.reuse, R3, R142 ;  /* 0x00000003008e7223 */ /* 0x040fe2000001018e */
[----:B------:R-:W-:Y:S01]  /*16730*/  FMNMX3.FTZ R7, R7, R187, R6, !PT ;  /* 0x000000bb07077276 */ /* 0x000fe20007810006 */
[C---:B------:R-:W-:Y:S01]  /*16740*/  FFMA.FTZ R178, -R0.reuse, R3, R178 ;  /* 0x0000000300b27223 */ /* 0x040fe200000101b2 */
[----:B------:R-:W-:Y:S02]  /*16750*/  I2FP.F32.S32 R5, R5 ;  /* 0x0000000500057245 */ /* 0x000fe40000201400 */
[----:B------:R-:W-:Y:S02]  /*16760*/  FMNMX3.FTZ R9, R9, R185, R4, !PT ;  /* 0x000000b909097276 */ /* 0x000fe40007810004 */
[----:B------:R-:W-:Y:S01]  /*16770*/  FMNMX3.FTZ R7, R7, R246, R244, !PT ;  /* 0x000000f607077276 */ /* 0x000fe200078100f4 */
[-C--:B------:R-:W-:Y:S01]  /*16780*/  FFMA.FTZ R131, -R0, R5.reuse, R131 ;  /* 0x0000000500837223 */ /* 0x080fe20000010183 */
[----:B------:R-:W-:Y:S01]  /*16790*/  IADD3 R3, PT, PT, R172, -0x60, RZ ;  /* 0xffffffa0ac037810 */ /* 0x000fe20007ffe0ff */
[----:B------:R-:W-:Y:S01]  /*167a0*/  FFMA.FTZ R132, -R0, R5, R132 ;  /* 0x0000000500847223 */ /* 0x000fe20000010184 */
[----:B------:R-:W-:Y:S02]  /*167b0*/  FMNMX3.FTZ R9, R9, R242, R240, !PT ;  /* 0x000000f209097276 */ /* 0x000fe400078100f0 */
[----:B------:R-:W-:Y:S02]  /*167c0*/  FMNMX3.FTZ R7, R7, R50, R48, !PT ;  /* 0x0000003207077276 */ /* 0x000fe40007810030 */
[----:B------:R-:W-:Y:S02]  /*167d0*/  IABS R3, R3 ;  /* 0x0000000300037213 */ /* 0x000fe40000000000 */
[C---:B------:R-:W-:Y:S02]  /*167e0*/  IADD3 R5, PT, PT, R172.reuse, -0x71, RZ ;  /* 0xffffff8fac057810 */ /* 0x040fe40007ffe0ff */
[----:B------:R-:W-:Y:S02]  /*167f0*/  IADD3 R8, PT, PT, R172, -0x69, RZ ;  /* 0xffffff97ac087810 */ /* 0x000fe40007ffe0ff */
[----:B------:R-:W-:Y:S02]  /*16800*/  FMNMX3.FTZ R9, R9, R238, R236, !PT ;  /* 0x000000ee09097276 */ /* 0x000fe400078100ec */
[----:B------:R-:W-:Y:S02]  /*16810*/  I2FP.F32.S32 R3, R3 ;  /* 0x0000000300037245 */ /* 0x000fe40000201400 */
[----:B------:R-:W-:Y:S02]  /*16820*/  FMNMX3.FTZ R7, R7, R234, R232, !PT ;  /* 0x000000ea07077276 */ /* 0x000fe400078100e8 */
[----:B------:R-:W-:Y:S01]  /*16830*/  IABS R5, R5 ;  /* 0x0000000500057213 */ /* 0x000fe20000000000 */
[CC--:B------:R-:W-:Y:S01]  /*16840*/  FFMA.FTZ R134, -R0.reuse, R3.reuse, R134 ;  /* 0x0000000300867223 */ /* 0x0c0fe20000010186 */
[----:B------:R-:W-:Y:S01]  /*16850*/  IABS R8, R8 ;  /* 0x0000000800087213 */ /* 0x000fe20000000000 */
[C---:B------:R-:W-:Y:S01]  /*16860*/  FFMA.FTZ R138, -R0.reuse, R3, R138 ;  /* 0x00000003008a7223 */ /* 0x040fe2000001018a */
[----:B------:R-:W-:Y:S02]  /*16870*/  FMNMX3.FTZ R9, R9, R226, R224, !PT ;  /* 0x000000e209097276 */ /* 0x000fe400078100e0 */
[----:B------:R-:W-:Y:S02]  /*16880*/  FMNMX3.FTZ R7, R7, R230, R228, !PT ;  /* 0x000000e607077276 */ /* 0x000fe400078100e4 */
[----:B------:R-:W-:Y:S02]  /*16890*/  I2FP.F32.S32 R5, R5 ;  /* 0x0000000500057245 */ /* 0x000fe40000201400 */
[----:B------:R-:W-:Y:S02]  /*168a0*/  I2FP.F32.S32 R3, R8 ;  /* 0x0000000800037245 */ /* 0x000fe40000201400 */
[----:B------:R-:W-:Y:S01]  /*168b0*/  FMNMX3.FTZ R9, R9, R222, R220, !PT ;  /* 0x000000de09097276 */ /* 0x000fe200078100dc */
[CC--:B------:R-:W-:Y:S01]  /*168c0*/  FFMA.FTZ R55, -R0.reuse, R5.reuse, R55 ;  /* 0x0000000500377223 */ /* 0x0c0fe20000010137 */
[----:B------:R-:W-:Y:S01]  /*168d0*/  FMNMX3.FTZ R7, R7, R218, R216, !PT ;  /* 0x000000da07077276 */ /* 0x000fe200078100d8 */
[C---:B------:R-:W-:Y:S01]  /*168e0*/  FFMA.FTZ R129, -R0.reuse, R5, R129 ;  /* 0x0000000500817223 */ /* 0x040fe20000010181 */
[CC--:B------:R-:W-:Y:S01]  /*168f0*/  FFMA.FTZ R59, -R0.reuse, R3.reuse, R59 ;  /* 0x00000003003b7223 */ /* 0x0c0fe2000001013b */
[----:B------:R-:W-:Y:S01]  /*16900*/  FFMA.FTZ R130, -R0, R3, R130 ;  /* 0x0000000300827223 */ /* 0x000fe20000010182 */
[----:B------:R-:W-:Y:S02]  /*16910*/  FMNMX3.FTZ R5, R9, R208, R206, !PT ;  /* 0x000000d009057276 */ /* 0x000fe400078100ce */
[----:B------:R-:W-:Y:S02]  /*16920*/  IADD3 R3, PT, PT, R172, -0x78, RZ ;  /* 0xffffff88ac037810 */ /* 0x000fe40007ffe0ff */
[----:B------:R-:W-:Y:S02]  /*16930*/  FMNMX3.FTZ R9, R7, R214, R212, !PT ;  /* 0x000000d607097276 */ /* 0x000fe400078100d4 */
[----:B------:R-:W-:Y:S02]  /*16940*/  IABS R3, R3 ;  /* 0x0000000300037213 */ /* 0x000fe40000000000 */
[----:B------:R-:W-:Y:S02]  /*16950*/  FMNMX3.FTZ R9, R9, R198, R194, !PT ;  /* 0x000000c609097276 */ /* 0x000fe400078100c2 */
[----:B------:R-:W-:Y:S02]  /*16960*/  FMNMX3.FTZ R7, R5, R204, R202, !PT ;  /* 0x000000cc05077276 */ /* 0x000fe400078100ca */
        /* <DEDUP_REMOVED lines=10> */
[----:B------:R-:W-:Y:S02]  /*16a10*/  FMNMX3.FTZ R2, R9, R178, R176, !PT ;  /* 0x000000b209027276 */ /* 0x000fe400078100b0 */
[----:B------:R-:W-:Y:S02]  /*16a20*/  FMNMX3.FTZ R7, R7, R142, R140, !PT ;  /* 0x0000008e07077276 */ /* 0x000fe4000781008c */
[----:B------:R-:W-:Y:S02]  /*16a30*/  I2FP.F32.S32 R11, R11 ;  /* 0x0000000b000b7245 */ /* 0x000fe40000201400 */
[----:B------:R-:W-:Y:S02]  /*16a40*/  IABS R3, R3 ;  /* 0x0000000300037213 */ /* 0x000fe40000000000 */
[----:B------:R-:W-:Y:S01]  /*16a50*/  IADD3 R8, PT, PT, R172, -0x81, RZ ;  /* 0xffffff7fac087810 */ /* 0x000fe20007ffe0ff */
[-C--:B------:R-:W-:Y:S01]  /*16a60*/  FFMA.FTZ R56, -R0, R11.reuse, R56 ;  /* 0x0000000b00387223 */ /* 0x080fe20000010138 */
[----:B------:R-:W-:Y:S01]  /*16a70*/  IADD3 R5, PT, PT, R172, -0x80, RZ ;  /* 0xffffff80ac057810 */ /* 0x000fe20007ffe0ff */
[----:B------:R-:W-:Y:S01]  /*16a80*/  FFMA.FTZ R128, -R0, R11, R128 ;  /* 0x0000000b00807223 */ /* 0x000fe20000010180 */
[----:B------:R-:W-:Y:S02]  /*16a90*/  FMNMX3.FTZ R2, R2, R134, R133, !PT ;  /* 0x0000008602027276 */ /* 0x000fe40007810085 */
[----:B------:R-:W-:Y:S02]  /*16aa0*/  FMNMX3.FTZ R7, R7, R138, R136, !PT ;  /* 0x0000008a07077276 */ /* 0x000fe40007810088 */
[----:B------:R-:W-:Y:S02]  /*16ab0*/  I2FP.F32.S32 R3, R3 ;  /* 0x0000000300037245 */ /* 0x000fe40000201400 */
[----:B------:R-:W-:Y:S02]  /*16ac0*/  IABS R8, R8 ;  /* 0x0000000800087213 */ /* 0x000fe40000000000 */
[----:B------:R-:W-:Y:S01]  /*16ad0*/  IABS R5, R5 ;  /* 0x0000000500057213 */ /* 0x000fe20000000000 */
[----:B------:R-:W-:Y:S01]  /*16ae0*/  FFMA.FTZ R53, -R0, R3, R53 ;  /* 0x0000000300357223 */ /* 0x000fe20000010135 */
[----:B------:R-:W-:Y:S01]  /*16af0*/  FMNMX3.FTZ R2, R2, R131, R59, !PT ;  /* 0x0000008302027276 */ /* 0x000fe2000781003b */
[----:B------:R-:W-:Y:S01]  /*16b00*/  FFMA.FTZ R124, -R0, R3, R124 ;  /* 0x00000003007c7223 */ /* 0x000fe2000001017c */
        /* <DEDUP_REMOVED lines=12> */
[----:B------:R-:W-:Y:S05]  /*16bd0*/  IADD3 R172, PT, PT, R172, 0x80, RZ ;  /* 0x00000080acac7810 */ /* 0x000fea0007ffe0ff */
[----:B------:R-:W1:Y:S02]  /*16be0*/  SHFL.BFLY PT, R3, R10, 0x2, 0x1f ;  /* 0x0c401f000a037f89 */ /* 0x000e6400000e0000 */
[----:B-1----:R-:W-:Y:S02]  /*16bf0*/  FMNMX.FTZ R8, R10, R3, !PT ;  /* 0x000000030a087209 */ /* 0x002fe40007810000 */
[----:B------:R-:W-:Y:S04]  /*16c00*/  FMNMX.FTZ R9, R11, R2, !PT ;  /* 0x000000020b097209 */ /* 0x000fe80007810000 */
[----:B------:R-:W1:Y:S08]  /*16c10*/  SHFL.BFLY PT, R3, R8, 0x1, 0x1f ;  /* 0x0c201f0008037f89 */ /* 0x000e7000000e0000 */
[----:B------:R-:W2:Y:S01]  /*16c20*/  SHFL.BFLY PT, R2, R9, 0x1, 0x1f ;  /* 0x0c201f0009027f89 */ /* 0x000ea200000e0000 */
[----:B-1----:R-:W-:Y:S02]  /*16c30*/  FMNMX.FTZ R3, R8, R3, !PT ;  /* 0x0000000308037209 */ /* 0x002fe40007810000 */
[----:B--2---:R-:W-:Y:S03]  /*16c40*/  FMNMX.FTZ R2, R9, R2, !PT ;  /* 0x0000000209027209 */ /* 0x004fe60007810000 */
[----:B------:R-:W-:Y:S01]  /*16c50*/  FADD.FTZ R7, -R3, R122 ;  /* 0x0000007a03077221 */ /* 0x000fe20000010100 */
[----:B------:R-:W-:Y:S01]  /*16c60*/  FSETP.NEU.FTZ.AND P0, PT, R2, -INF , PT ;  /* 0xff8000000200780b */ /* 0x000fe20003f1d000 */
[----:B---3--:R-:W-:Y:S01]  /*16c70*/  FMUL.FTZ R135, R52, R2 ;  /* 0x0000000234877220 */ /* 0x008fe20000410000 */
[----:B------:R-:W-:Y:S01]  /*16c80*/  FADD.FTZ R5, -R2, R123 ;  /* 0x0000007b02057221 */ /* 0x000fe20000010100 */
[C---:B------:R-:W-:Y:S01]  /*16c90*/  FMUL.FTZ R123, R52.reuse, R3 ;  /* 0x00000003347b7220 */ /* 0x040fe20000410000 */
[C---:B------:R-:W-:Y:S02]  /*16ca0*/  FMUL.FTZ R58, R52.reuse, R7 ;  /* 0x00000007343a7220 */ /* 0x040fe40000410000 */
[----:B------:R-:W-:Y:S01]  /*16cb0*/  FSEL R135, R135, RZ, P0 ;  /* 0x000000ff87877208 */ /* 0x000fe20000000000 */
[----:B------:R-:W-:Y:S01]  /*16cc0*/  FMUL.FTZ R57, R52, R5 ;  /* 0x0000000534397220 */ /* 0x000fe20000410000 */
[----:B------:R-:W-:Y:S02]  /*16cd0*/  FSETP.NEU.FTZ.AND P0, PT, R3, -INF , PT ;  /* 0xff8000000300780b */ /* 0x000fe40003f1d000 */
        /* <DEDUP_REMOVED lines=12> */
[-CC-:B------:R-:W-:Y:S01]  /*16da0*/  FFMA.FTZ R188, R188, R52.reuse, -R123.reuse ;  /* 0x00000034bcbc7223 */ /* 0x180fe2000001087b */
[-C--:B------:R-:W-:Y:S01]  /*16db0*/  FFMA.FTZ R184, R184, R52.reuse, -R123 ;  /* 0x00000034b8b87223 */ /* 0x080fe2000001087b */
[-CC-:B------:R-:W-:Y:S01]  /*16dc0*/  FFMA.FTZ R180, R180, R52.reuse, -R135.reuse ;  /* 0x00000034b4b47223 */ /* 0x180fe20000010887 */
[-C--:B------:R-:W-:Y:S01]  /*16dd0*/  FFMA.FTZ R178, R178, R52.reuse, -R135 ;  /* 0x00000034b2b27223 */ /* 0x080fe20000010887 */
        /* <DEDUP_REMOVED lines=28> */
[----:B------:R-:W-:Y:S01]  /*16fa0*/  FMUL.FTZ R41, R58, R77 ;  /* 0x0000004d3a297220 */ /* 0x000fe20000410000 */
[----:B------:R-:W-:Y:S01]  /*16fb0*/  FFMA.FTZ R77, R50, R52, -R135 ;  /* 0x00000034324d7223 */ /* 0x000fe20000010887 */
[C---:B------:R-:W-:Y:S01]  /*16fc0*/  FMUL.FTZ R50, R57.reuse, R70 ;  /* 0x0000004639327220 */ /* 0x040fe20000410000 */
[----:B------:R-:W-:Y:S01]  /*16fd0*/  FMUL.FTZ R51, R57, R71 ;  /* 0x0000004739337220 */ /* 0x000fe20000410000 */
[----:B------:R-:W-:Y:S01]  /*16fe0*/  FMUL.FTZ R49, R58, R69 ;  /* 0x000000453a317220 */ /* 0x000fe20000410000 */
[-CC-:B------:R-:W-:Y:S01]  /*16ff0*/  FFMA.FTZ R95, R240, R52.reuse, -R123.reuse ;  /* 0x00000034f05f7223 */ /* 0x180fe2000001087b */
[--C-:B------:R-:W-:Y:S03]  /*17000*/  FFMA.FTZ R79, R238, R52, -R123.reuse ;  /* 0x00000034ee4f7223 */ /* 0x100fe6000001087b */
[----:B------:R-:W2:Y:S01]  /*17010*/  MUFU.EX2 R137, R137 ;  /* 0x0000008900897308 */ /* 0x000ea20000000800 */
[----:B-1----:R-:W-:Y:S01]  /*17020*/  F2FP.BF16.F32.PACK_AB R61, R143, R210 ;  /* 0x000000d28f3d723e */ /* 0x002fe200000010ff */
[-C--:B------:R-:W-:Y:S01]  /*17030*/  FFMA.FTZ R84, R236, R52.reuse, -R123 ;  /* 0x00000034ec547223 */ /* 0x080fe2000001087b */
[-CC-:B------:R-:W-:Y:S01]  /*17040*/  FFMA.FTZ R93, R246, R52.reuse, -R135.reuse ;  /* 0x00000034f65d7223 */ /* 0x180fe20000010887 */
[-C--:B------:R-:W-:Y:S01]  /*17050*/  FFMA.FTZ R76, R244, R52.reuse, -R135 ;  /* 0x00000034f44c7223 */ /* 0x080fe20000010887 */
[-C--:B------:R-:W-:Y:S01]  /*17060*/  FFMA.FTZ R78, R242, R52.reuse, -R123 ;  /* 0x00000034f24e7223 */ /* 0x080fe2000001087b */
[-C--:B------:R-:W-:Y:S01]  /*17070*/  FFMA.FTZ R92, R234, R52.reuse, -R135 ;  /* 0x00000034ea5c7223 */ /* 0x080fe20000010887 */
[-CC-:B------:R-:W-:Y:S03]  /*17080*/  FFMA.FTZ R94, R226, R52.reuse, -R123.reuse ;  /* 0x00000034e25e7223 */ /* 0x180fe6000001087b */
[----:B------:R-:W-:Y:S01]  /*17090*/  MUFU.EX2 R155, R155 ;  /* 0x0000009b009b7308 */ /* 0x000fe20000000800 */
[-CC-:B------:R-:W-:Y:S01]  /*170a0*/  FFMA.FTZ R87, R224, R52.reuse, -R123.reuse ;  /* 0x00000034e0577223 */ /* 0x180fe2000001087b */
[-CC-:B------:R-:W-:Y:S01]  /*170b0*/  FFMA.FTZ R86, R222, R52.reuse, -R123.reuse ;  /* 0x00000034de567223 */ /* 0x180fe2000001087b */
[-C--:B------:R-:W-:Y:S01]  /*170c0*/  FFMA.FTZ R85, R220, R52.reuse, -R123 ;  /* 0x00000034dc557223 */ /* 0x080fe2000001087b */
[----:B------:R-:W-:Y:S01]  /*170d0*/  LDSM.16.MT88.4 R108, [R146+0xac00] ;  /* 0x00ac0000926c783b */ /* 0x000fe20000004200 */
[-CC-:B------:R-:W-:Y:S01]  /*170e0*/  FFMA.FTZ R101, R56, R52.reuse, -R135.reuse ;  /* 0x0000003438657223 */ /* 0x180fe20000010887 */
[-C--:B------:R-:W-:Y:S01]  /*170f0*/  FFMA.FTZ R100, R55, R52.reuse, -R135 ;  /* 0x0000003437647223 */ /* 0x080fe20000010887 */
[--C-:B------:R-:W-:Y:S03]  /*17100*/  FFMA.FTZ R177, R140, R52, -R123.reuse ;  /* 0x000000348cb17223 */ /* 0x100fe6000001087b */
[----:B------:R-:W1:Y:S01]  /*17110*/  MUFU.EX2 R141, R141 ;  /* 0x0000008d008d7308 */ /* 0x000e620000000800 */
[----:B--2---:R-:W-:Y:S01]  /*17120*/  F2FP.BF16.F32.PACK_AB R63, R137, R200 ;  /* 0x000000c8893f723e */ /* 0x004fe200000010ff */
[-CC-:B------:R-:W-:Y:S01]  /*17130*/  FFMA.FTZ R138, R138, R52.reuse, -R123.reuse ;  /* 0x000000348a8a7223 */ /* 0x180fe2000001087b */
[-CC-:B------:R-:W-:Y:S01]  /*17140*/  FFMA.FTZ R179, R136, R52.reuse, -R123.reuse ;  /* 0x0000003488b37223 */ /* 0x180fe2000001087b */
[-CC-:B------:R-:W-:Y:S01]  /*17150*/  FFMA.FTZ R132, R132, R52.reuse, -R123.reuse ;  /* 0x0000003484847223 */ /* 0x180fe2000001087b */
[-CC-:B------:R-:W-:Y:S01]  /*17160*/  FFMA.FTZ R181, R130, R52.reuse, -R123.reuse ;  /* 0x0000003482b57223 */ /* 0x180fe2000001087b */
[-CC-:B------:R-:W-:Y:S01]  /*17170*/  FFMA.FTZ R128, R128, R52.reuse, -R123.reuse ;  /* 0x0000003480807223 */ /* 0x180fe2000001087b */
[-CC-:B------:R-:W-:Y:S03]  /*17180*/  FFMA.FTZ R129, R129, R52.reuse, -R123.reuse ;  /* 0x0000003481817223 */ /* 0x180fe6000001087b */
[----:B------:R-:W2:Y:S01]  /*17190*/  MUFU.EX2 R139, R139 ;  /* 0x0000008b008b7308 */ /* 0x000ea20000000800 */
[-CC-:B------:R-:W-:Y:S01]  /*171a0*/  FFMA.FTZ R125, R125, R52.reuse, -R123.reuse ;  /* 0x000000347d7d7223 */ /* 0x180fe2000001087b */
[-CC-:B------:R-:W-:Y:S01]  /*171b0*/  FFMA.FTZ R124, R124, R52.reuse, -R123.reuse ;  /* 0x000000347c7c7223 */ /* 0x180fe2000001087b */
[----:B------:R-:W-:Y:S01]  /*171c0*/  FFMA.FTZ R126, R126, R52, -R123 ;  /* 0x000000347e7e7223 */ /* 0x000fe2000001087b */
[----:B------:R-:W-:Y:S01]  /*171d0*/  FFMA.FTZ R210, R57, R174, R210 ;  /* 0x000000ae39d27223 */ /* 0x000fe200000100d2 */
[----:B------:R-:W-:Y:S01]  /*171e0*/  FFMA.FTZ R174, R194, R52, -R135 ;  /* 0x00000034c2ae7223 */ /* 0x000fe20000010887 */
[----:B------:R-:W-:Y:S04]  /*171f0*/  ISETP.GT.AND P0, PT, R173, RZ, PT ;  /* 0x000000ffad00720c */ /* 0x000fe80003f04270 */
[----:B------:R-:W-:Y:S01]  /*17200*/  MUFU.EX2 R77, R77 ;  /* 0x0000004d004d7308 */ /* 0x000fe20000000800 */
[----:B-1----:R-:W-:Y:S02]  /*17210*/  F2FP.BF16.F32.PACK_AB R60, R141, R155 ;  /* 0x0000009b8d3c723e */ /* 0x002fe400000010ff */
[----:B------:R-:W-:Y:S07]  /*17220*/  IADD3 R173, PT, PT, R173, -0x1, RZ ;  /* 0xffffffffadad7810 */ /* 0x000fee0007ffe0ff */
[----:B------:R-:W-:Y:S01]  /*17230*/  MUFU.EX2 R95, R95 ;  /* 0x0000005f005f7308 */ /* 0x000fe20000000800 */
[----:B--2---:R-:W-:Y:S07]  /*17240*/  F2FP.BF16.F32.PACK_AB R62, R122, R139 ;  /* 0x0000008b7a3e723e */ /* 0x004fee00000010ff */
[C---:B------:R-:W-:Y:S02]  /*17250*/  HMMA.16816.F32.BF16 R4, R60.reuse, R12, R4 ;  /* 0x0000000c3c04723c */ /* 0x040fe40000041804 */
[----:B------:R-:W-:Y:S03]  /*17260*/  MUFU.EX2 R79, R79 ;  /* 0x0000004f004f7308 */ /* 0x000fe60000000800 */
[C---:B------:R-:W-:Y:S01]  /*17270*/  FMUL.FTZ R12, R58.reuse, R104 ;  /* 0x000000683a0c7220 */ /* 0x040fe20000410000 */
[C---:B------:R-:W-:Y:S02]  /*17280*/  FMUL.FTZ R13, R58.reuse, R105 ;  /* 0x000000693a0d7220 */ /* 0x040fe40000410000 */
[C---:B------:R-:W-:Y:S04]  /*17290*/  HMMA.16816.F32.BF16 R8, R60.reuse, R14, R8 ;  /* 0x0000000e3c08723c */ /* 0x040fe80000041808 */
[----:B------:R-:W-:Y:S01]  /*172a0*/  MUFU.EX2 R84, R84 ;  /* 0x0000005400547308 */ /* 0x000fe20000000800 */
[C---:B------:R-:W-:Y:S01]  /*172b0*/  FMUL.FTZ R14, R57.reuse, R106 ;  /* 0x0000006a390e7220 */ /* 0x040fe20000410000 */
[C---:B------:R-:W-:Y:S08]  /*172c0*/  FMUL.FTZ R15, R57.reuse, R107 ;  /* 0x0000006b390f7220 */ /* 0x040ff00000410000 */
[----:B------:R-:W-:Y:S01]  /*172d0*/  MUFU.EX2 R93, R93 ;  /* 0x0000005d005d7308 */ /* 0x000fe20000000800 */
[C---:B------:R-:W-:Y:S03]  /*172e0*/  HMMA.16816.F32.BF16 R12, R60.reuse, R20, R12 ;  /* 0x000000143c0c723c */ /* 0x040fe6000004180c */
[C---:B------:R-:W-:Y:S01]  /*172f0*/  FMUL.FTZ R20, R58.reuse, R96 ;  /* 0x000000603a147220 */ /* 0x040fe20000410000 */
[----:B------:R-:W-:Y:S01]  /*17300*/  FMUL.FTZ R21, R58, R97 ;  /* 0x000000613a157220 */ /* 0x000fe20000410000 */
[-CC-:B------:R-:W-:Y:S04]  /*17310*/  FFMA.FTZ R97, R206, R52.reuse, -R123.reuse ;  /* 0x00000034ce617223 */ /* 0x180fe8000001087b */
[----:B------:R-:W-:Y:S01]  /*17320*/  MUFU.EX2 R76, R76 ;  /* 0x0000004c004c7308 */ /* 0x000fe20000000800 */
[----:B------:R-:W-:Y:S01]  /*17330*/  FFMA.FTZ R96, R204, R52, -R123 ;  /* 0x00000034cc607223 */ /* 0x000fe2000001087b */
[C---:B------:R-:W-:Y:S03]  /*17340*/  HMMA.16816.F32.BF16 R16, R60.reuse, R22, R16 ;  /* 0x000000163c10723c */ /* 0x040fe60000041810 */
[C---:B------:R-:W-:Y:S01]  /*17350*/  FMUL.FTZ R22, R57.reuse, R98 ;  /* 0x0000006239167220 */ /* 0x040fe20000410000 */
[C---:B------:R-:W-:Y:S01]  /*17360*/  FMUL.FTZ R23, R57.reuse, R99 ;  /* 0x0000006339177220 */ /* 0x040fe20000410000 */
[-C--:B------:R-:W-:Y:S03]  /*17370*/  FFMA.FTZ R99, R218, R52.reuse, -R135 ;  /* 0x00000034da637223 */ /* 0x080fe60000010887 */
[----:B------:R-:W-:Y:S01]  /*17380*/  MUFU.EX2 R78, R78 ;  /* 0x0000004e004e7308 */ /* 0x000fe20000000800 */
[----:B------:R-:W-:Y:S02]  /*17390*/  FFMA.FTZ R98, R208, R52, -R123 ;  /* 0x00000034d0627223 */ /* 0x000fe4000001087b */
        /* <DEDUP_REMOVED lines=8> */
[C---:B------:R-:W-:Y:S01]  /*17420*/  FMUL.FTZ R31, R57.reuse, R91 ;  /* 0x0000005b391f7220 */ /* 0x040fe20000410000 */
[----:B------:R-:W-:Y:S01]  /*17430*/  MUFU.EX2 R94, R94 ;  /* 0x0000005e005e7308 */ /* 0x000fe20000000800 */
[-C--:B------:R-:W-:Y:S01]  /*17440*/  FFMA.FTZ R90, R216, R52.reuse, -R135 ;  /* 0x00000034d85a7223 */ /* 0x080fe20000010887 */
[----:B------:R-:W-:Y:S04]  /*17450*/  FFMA.FTZ R91, R202, R52, -R123 ;  /* 0x00000034ca5b7223 */ /* 0x000fe8000001087b */
[C---:B------:R-:W-:Y:S04]  /*17460*/  HMMA.16816.F32.BF16 R28, R60.reuse, R36, R28 ;  /* 0x000000243c1c723c */ /* 0x040fe8000004181c */
[----:B------:R-:W-:Y:S01]  /*17470*/  MUFU.EX2 R87, R87 ;  /* 0x0000005700577308 */ /* 0x000fe20000000800 */
[----:B------:R-:W-:Y:S01]  /*17480*/  FMUL.FTZ R36, R58, R80 ;  /* 0x000000503a247220 */ /* 0x000fe20000410000 */
[--C-:B------:R-:W-:Y:S01]  /*17490*/  FFMA.FTZ R80, R48, R52, -R135.reuse ;  /* 0x0000003430507223 */ /* 0x100fe20000010887 */
[C---:B------:R-:W-:Y:S01]  /*174a0*/  FMUL.FTZ R48, R58.reuse, R68 ;  /* 0x000000443a307220 */ /* 0x040fe20000410000 */
[----:B------:R-:W-:Y:S01]  /*174b0*/  FMUL.FTZ R37, R58, R81 ;  /* 0x000000513a257220 */ /* 0x000fe20000410000 */
[----:B------:R-:W-:Y:S01]  /*174c0*/  LDSM.16.MT88.4 R68, [R144+0xdc00] ;  /* 0x00dc00009044783b */ /* 0x000fe20000004200 */
[C---:B------:R-:W-:Y:S04]  /*174d0*/  HMMA.16816.F32.BF16 R32, R60.reuse, R38, R32 ;  /* 0x000000263c20723c */ /* 0x040fe80000041820 */
[----:B------:R-:W1:Y:S01]  /*174e0*/  MUFU.EX2 R80, R80 ;  /* 0x0000005000507308 */ /* 0x000e620000000800 */
[C---:B------:R-:W-:Y:S01]  /*174f0*/  FMUL.FTZ R38, R57.reuse, R82 ;  /* 0x0000005239267220 */ /* 0x040fe20000410000 */
[C---:B------:R-:W-:Y:S01]  /*17500*/  FMUL.FTZ R39, R57.reuse, R83 ;  /* 0x0000005339277220 */ /* 0x040fe20000410000 */
[-CC-:B------:R-:W-:Y:S01]  /*17510*/  FFMA.FTZ R83, R232, R52.reuse, -R135.reuse ;  /* 0x00000034e8537223 */ /* 0x180fe20000010887 */
[-CC-:B------:R-:W-:Y:S01]  /*17520*/  FFMA.FTZ R82, R230, R52.reuse, -R135.reuse ;  /* 0x00000034e6527223 */ /* 0x180fe20000010887 */
[----:B------:R-:W-:Y:S05]  /*17530*/  FFMA.FTZ R81, R228, R52, -R135 ;  /* 0x00000034e4517223 */ /* 0x000fea0000010887 */
[----:B------:R-:W-:Y:S01]  /*17540*/  MUFU.EX2 R86, R86 ;  /* 0x0000005600567308 */ /* 0x000fe20000000800 */
[C---:B------:R-:W-:Y:S03]  /*17550*/  HMMA.16816.F32.BF16 R36, R60.reuse, R44, R36 ;  /* 0x0000002c3c24723c */ /* 0x040fe60000041824 */
[C---:B------:R-:W-:Y:S01]  /*17560*/  FMUL.FTZ R44, R58.reuse, R72 ;  /* 0x000000483a2c7220 */ /* 0x040fe20000410000 */
[C---:B------:R-:W-:Y:S01]  /*17570*/  FMUL.FTZ R45, R58.reuse, R73 ;  /* 0x000000493a2d7220 */ /* 0x040fe20000410000 */
[----:B------:R-:W-:Y:S01]  /*17580*/  FFMA.FTZ R58, R58, R175, R155 ;  /* 0x000000af3a3a7223 */ /* 0x000fe2000001009b */
[--C-:B------:R-:W-:Y:S03]  /*17590*/  FFMA.FTZ R155, R198, R52, -R135.reuse ;  /* 0x00000034c69b7223 */ /* 0x100fe60000010887 */
[----:B------:R-:W-:Y:S01]  /*175a0*/  MUFU.EX2 R83, R83 ;  /* 0x0000005300537308 */ /* 0x000fe20000000800 */
[C---:B------:R-:W-:Y:S03]  /*175b0*/  HMMA.16816.F32.BF16 R40, R60.reuse, R46, R40 ;  /* 0x0000002e3c28723c */ /* 0x040fe60000041828 */
[C---:B------:R-:W-:Y:S01]  /*175c0*/  FMUL.FTZ R46, R57.reuse, R74 ;  /* 0x0000004a392e7220 */ /* 0x040fe20000410000 */
[----:B------:R-:W-:Y:S01]  /*175d0*/  FMUL.FTZ R47, R57, R75 ;  /* 0x0000004b392f7220 */ /* 0x000fe20000410000 */
[----:B------:R-:W-:Y:S01]  /*175e0*/  FADD.FTZ R57, R143, R210 ;  /* 0x000000d28f397221 */ /* 0x000fe20000010000 */
[----:B------:R-:W-:Y:S03]  /*175f0*/  LDSM.16.MT88.4 R72, [R144+0xa000] ;  /* 0x00a000009048783b */ /* 0x000fe60000004200 */
[----:B------:R-:W-:Y:S01]  /*17600*/  MUFU.EX2 R85, R85 ;  /* 0x0000005500557308 */ /* 0x000fe20000000800 */
[----:B------:R-:W-:Y:S01]  /*17610*/  FADD.FTZ R58, R141, R58 ;  /* 0x0000003a8d3a7221 */ /* 0x000fe20000010000 */
[-C--:B------:R-:W-:Y:S01]  /*17620*/  FFMA.FTZ R143, R190, R52.reuse, -R135 ;  /* 0x00000034be8f7223 */ /* 0x080fe20000010887 */
[-CC-:B------:R-:W-:Y:S01]  /*17630*/  FFMA.FTZ R175, R196, R52.reuse, -R123.reuse ;  /* 0x00000034c4af7223 */ /* 0x180fe2000001087b */
[C---:B------:R-:W-:Y:S03]  /*17640*/  HMMA.16816.F32.BF16 R44, R60.reuse, R64, R44 ;  /* 0x000000403c2c723c */ /* 0x040fe6000004182c */
[-C--:B------:R-:W-:Y:S03]  /*17650*/  FFMA.FTZ R141, R186, R52.reuse, -R123 ;  /* 0x00000034ba8d7223 */ /* 0x080fe6000001087b */
[----:B------:R-:W-:Y:S01]  /*17660*/  MUFU.EX2 R98, R98 ;  /* 0x0000006200627308 */ /* 0x000fe20000000800 */
[----:B------:R-:W-:Y:S01]  /*17670*/  FADD.FTZ R200, R200, R57 ;  /* 0x00000039c8c87221 */ /* 0x000fe20000010000 */
[----:B------:R-:W-:Y:S01]  /*17680*/  FADD.FTZ R57, R139, R58 ;  /* 0x0000003a8b397221 */ /* 0x000fe20000010000 */
[--C-:B------:R-:W-:Y:S01]  /*17690*/  FFMA.FTZ R139, R176, R52, -R135.reuse ;  /* 0x00000034b08b7223 */ /* 0x100fe20000010887 */
[----:B------:R-:W-:Y:S01]  /*176a0*/  HMMA.16816.F32.BF16 R48, R60, R66, R48 ;  /* 0x000000423c30723c */ /* 0x000fe20000041830 */
[----:B------:R-:W2:Y:S02]  /*176b0*/  LDSM.16.MT88.4 R64, [R146+0x9400] ;  /* 0x009400009240783b */ /* 0x000ea40000004200 */
[----:B-1----:R-:W-:Y:S03]  /*176c0*/  F2FP.BF16.F32.PACK_AB R63, R80, R77 ;  /* 0x0000004d503f723e */ /* 0x002fe600000010ff */
[----:B------:R-:W-:Y:S01]  /*176d0*/  MUFU.EX2 R82, R82 ;  /* 0x0000005200527308 */ /* 0x000fe20000000800 */
[----:B------:R-:W-:Y:S01]  /*176e0*/  F2FP.BF16.F32.PACK_AB R60, R95, R78 ;  /* 0x0000004e5f3c723e */ /* 0x000fe200000010ff */
[----:B------:R-:W-:Y:S01]  /*176f0*/  FADD.FTZ R58, R137, R200 ;  /* 0x000000c8893a7221 */ /* 0x000fe20000010000 */
[----:B------:R-:W-:Y:S01]  /*17700*/  F2FP.BF16.F32.PACK_AB R62, R84, R79 ;  /* 0x0000004f543e723e */ /* 0x000fe200000010ff */
[-C--:B------:R-:W-:Y:S01]  /*17710*/  FFMA.FTZ R137, R182, R52.reuse, -R135 ;  /* 0x00000034b6897223 */ /* 0x080fe20000010887 */
[----:B------:R-:W-:Y:S01]  /*17720*/  F2FP.BF16.F32.PACK_AB R61, R76, R93 ;  /* 0x0000005d4c3d723e */ /* 0x000fe200000010ff */
[----:B------:R-:W-:Y:S04]  /*17730*/  FFMA.FTZ R123, R127, R52, -R123 ;  /* 0x000000347f7b7223 */ /* 0x000fe8000001087b */
[----:B------:R-:W-:Y:S10]  /*17740*/  MUFU.EX2 R91, R91 ;  /* 0x0000005b005b7308 */ /* 0x000ff40000000800 */
[----:B------:R-:W-:Y:S10]  /*17750*/  MUFU.EX2 R155, R155 ;  /* 0x0000009b009b7308 */ /* 0x000ff40000000800 */
        /* <DEDUP_REMOVED lines=23> */
[C---:B------:R-:W-:Y:S01]  /*178d0*/  HMMA.16816.F32.BF16 R24, R60.reuse, R66, R24 ;  /* 0x000000423c18723c */ /* 0x040fe20000041818 */
[----:B------:R-:W1:Y:S07]  /*178e0*/  LDSM.16.MT88.4 R64, [R144+0xb400] ;  /* 0x00b400009040783b */ /* 0x000e6e0000004200 */
[----:B------:R-:W2:Y:S10]  /*178f0*/  MUFU.EX2 R81, R81 ;  /* 0x0000005100517308 */ /* 0x000eb40000000800 */
[----:B------:R-:W-:Y:S10]  /*17900*/  MUFU.EX2 R99, R99 ;  /* 0x0000006300637308 */ /* 0x000ff40000000800 */
[----:B------:R-:W3:Y:S10]  /*17910*/  MUFU.EX2 R90, R90 ;  /* 0x0000005a005a7308 */ /* 0x000ef40000000800 */
[----:B------:R-:W-:Y:S10]  /*17920*/  MUFU.EX2 R89, R89 ;  /* 0x0000005900597308 */ /* 0x000ff40000000800 */
[----:B------:R-:W4:Y:S01]  /*17930*/  MUFU.EX2 R88, R88 ;  /* 0x0000005800587308 */ /* 0x000f220000000800 */
[C---:B-1----:R-:W-:Y:S09]  /*17940*/  HMMA.16816.F32.BF16 R28, R60.reuse, R64, R28 ;  /* 0x000000403c1c723c */ /* 0x042ff2000004181c */
[----:B------:R-:W1:Y:S01]  /*17950*/  MUFU.EX2 R97, R97 ;  /* 0x0000006100617308 */ /* 0x000e620000000800 */
[C---:B------:R-:W-:Y:S01]  /*17960*/  HMMA.16816.F32.BF16 R32, R60.reuse, R66, R32 ;  /* 0x000000423c20723c */ /* 0x040fe20000041820 */
[----:B------:R-:W5:Y:S08]  /*17970*/  LDSM.16.MT88.4 R64, [R146+0xd400] ;  /* 0x00d400009240783b */ /* 0x000f700000004200 */
[----:B------:R-:W1:Y:S10]  /*17980*/  MUFU.EX2 R96, R96 ;  /* 0x0000006000607308 */ /* 0x000e740000000800 */
[----:B------:R-:W-:Y:S10]  /*17990*/  MUFU.EX2 R132, R132 ;  /* 0x0000008400847308 */ /* 0x000ff40000000800 */
[----:B------:R-:W1:Y:S10]  /*179a0*/  MUFU.EX2 R181, R181 ;  /* 0x000000b500b57308 */ /* 0x000e740000000800 */
[----:B------:R-:W-:Y:S10]  /*179b0*/  MUFU.EX2 R128, R128 ;  /* 0x0000008000807308 */ /* 0x000ff40000000800 */
[----:B------:R-:W-:Y:S01]  /*179c0*/  MUFU.EX2 R123, R123 ;  /* 0x0000007b007b7308 */ /* 0x000fe20000000800 */
[C---:B-----5:R-:W-:Y:S08]  /*179d0*/  HMMA.16816.F32.BF16 R36, R60.reuse, R64, R36 ;  /* 0x000000403c24723c */ /* 0x060ff00000041824 */
[C---:B------:R-:W-:Y:S01]  /*179e0*/  HMMA.16816.F32.BF16 R40, R60.reuse, R66, R40 ;  /* 0x000000423c28723c */ /* 0x040fe20000041828 */
[----:B------:R-:W5:Y:S07]  /*179f0*/  LDSM.16.MT88.4 R64, [R144+0xd400] ;  /* 0x00d400009040783b */ /* 0x000f6e0000004200 */
[C---:B-----5:R-:W-:Y:S08]  /*17a00*/  HMMA.16816.F32.BF16 R44, R60.reuse, R64, R44 ;  /* 0x000000403c2c723c */ /* 0x060ff0000004182c */
[----:B------:R-:W-:Y:S01]  /*17a10*/  HMMA.16816.F32.BF16 R48, R60, R66, R48 ;  /* 0x000000423c30723c */ /* 0x000fe20000041830 */
[----:B------:R-:W5:Y:S02]  /*17a20*/  LDSM.16.MT88.4 R64, [R146+0x9800] ;  /* 0x009800009240783b */ /* 0x000f640000004200 */
[----:B------:R-:W-:Y:S02]  /*17a30*/  F2FP.BF16.F32.PACK_AB R61, R83, R92 ;  /* 0x0000005c533d723e */ /* 0x000fe400000010ff */
[----:B--2---:R-:W-:Y:S02]  /*17a40*/  F2FP.BF16.F32.PACK_AB R63, R81, R82 ;  /* 0x00000052513f723e */ /* 0x004fe400000010ff */
[----:B------:R-:W-:Y:S02]  /*17a50*/  F2FP.BF16.F32.PACK_AB R60, R87, R94 ;  /* 0x0000005e573c723e */ /* 0x000fe400000010ff */
[----:B------:R-:W-:Y:S07]  /*17a60*/  F2FP.BF16.F32.PACK_AB R62, R85, R86 ;  /* 0x00000056553e723e */ /* 0x000fee00000010ff */
[C---:B-----5:R-:W-:Y:S08]  /*17a70*/  HMMA.16816.F32.BF16 R4, R60.reuse, R64, R4 ;  /* 0x000000403c04723c */ /* 0x060ff00000041804 */
        /* <DEDUP_REMOVED lines=17> */
[----:B---3--:R-:W-:Y:S02]  /*17b90*/  F2FP.BF16.F32.PACK_AB R61, R90, R99 ;  /* 0x000000635a3d723e */ /* 0x008fe400000010ff */
[----:B----4-:R-:W-:Y:S02]  /*17ba0*/  F2FP.BF16.F32.PACK_AB R63, R88, R89 ;  /* 0x00000059583f723e */ /* 0x010fe400000010ff */
[----:B-1----:R-:W-:Y:S02]  /*17bb0*/  F2FP.BF16.F32.PACK_AB R60, R97, R98 ;  /* 0x00000062613c723e */ /* 0x002fe400000010ff */
[----:B------:R-:W-:Y:S07]  /*17bc0*/  F2FP.BF16.F32.PACK_AB R62, R91, R96 ;  /* 0x000000605b3e723e */ /* 0x000fee00000010ff */
[C---:B--2---:R-:W-:Y:S08]  /*17bd0*/  HMMA.16816.F32.BF16 R4, R60.reuse, R64, R4 ;  /* 0x000000403c04723c */ /* 0x044ff00000041804 */
        /* <DEDUP_REMOVED lines=14> */
[C---:B------:R-:W-:Y:S08]  /*17cc0*/  HMMA.16816.F32.BF16 R44, R60.reuse, R68, R44 ;  /* 0x000000443c2c723c */ /* 0x040ff0000004182c */
        /* <DEDUP_REMOVED lines=18> */
[C---:B---3--:R-:W-:Y:S03]  /*17df0*/  HMMA.16816.F32.BF16 R36, R60.reuse, R72, R36 ;  /* 0x000000483c24723c */ /* 0x048fe60000041824 */
[----:B------:R-:W-:Y:S01]  /*17e00*/  FADD.FTZ R73, R122, R57 ;  /* 0x000000397a497221 */ /* 0x000fe20000010000 */
[----:B------:R-:W-:Y:S01]  /*17e10*/  FADD.FTZ R57, R93, R58 ;  /* 0x0000003a5d397221 */ /* 0x000fe20000010000 */
[-CC-:B------:R-:W-:Y:S01]  /*17e20*/  FFMA.FTZ R93, R54, R52.reuse, -R135.reuse ;  /* 0x00000034365d7223 */ /* 0x180fe20000010887 */
[-C--:B------:R-:W-:Y:S01]  /*17e30*/  FFMA.FTZ R122, R134, R52.reuse, -R135 ;  /* 0x00000034867a7223 */ /* 0x080fe20000010887 */
[----:B------:R-:W-:Y:S01]  /*17e40*/  FADD.FTZ R58, R78, R73 ;  /* 0x000000494e3a7221 */ /* 0x000fe20000010000 */
[C---:B------:R-:W-:Y:S01]  /*17e50*/  HMMA.16816.F32.BF16 R40, R60.reuse, R74, R40 ;  /* 0x0000004a3c28723c */ /* 0x040fe20000041828 */
[----:B------:R-:W3:Y:S02]  /*17e60*/  LDSM.16.MT88.4 R72, [R144+0xa400] ;  /* 0x00a400009048783b */ /* 0x000ee40000004200 */
[----:B------:R-:W-:Y:S01]  /*17e70*/  FADD.FTZ R76, R76, R57 ;  /* 0x000000394c4c7221 */ /* 0x000fe20000010000 */
[----:B------:R-:W-:Y:S01]  /*17e80*/  FADD.FTZ R54, R95, R58 ;  /* 0x0000003a5f367221 */ /* 0x000fe20000010000 */
[----:B------:R-:W-:Y:S01]  /*17e90*/  F2FP.BF16.F32.PACK_AB R57, R180, R137 ;  /* 0x00000089b439723e */ /* 0x000fe200000010ff */
[--C-:B------:R-:W-:Y:S01]  /*17ea0*/  FFMA.FTZ R78, R133, R52, -R135.reuse ;  /* 0x00000034854e7223 */ /* 0x100fe20000010887 */
[----:B------:R-:W-:Y:S01]  /*17eb0*/  F2FP.BF16.F32.PACK_AB R58, R179, R138 ;  /* 0x0000008ab33a723e */ /* 0x000fe200000010ff */
[C---:B--2---:R-:W-:Y:S01]  /*17ec0*/  HMMA.16816.F32.BF16 R44, R60.reuse, R68, R44 ;  /* 0x000000443c2c723c */ /* 0x044fe2000004182c */
[----:B------:R-:W-:Y:S02]  /*17ed0*/  MUFU.EX2 R122, R122 ;  /* 0x0000007a007a7308 */ /* 0x000fe40000000800 */
[----:B------:R-:W-:Y:S01]  /*17ee0*/  FADD.FTZ R55, R79, R54 ;  /* 0x000000364f377221 */ /* 0x000fe20000010000 */
[--C-:B------:R-:W-:Y:S01]  /*17ef0*/  FFMA.FTZ R134, R59, R52, -R135.reuse ;  /* 0x000000343b867223 */ /* 0x100fe20000010887 */
[----:B------:R-:W-:Y:S01]  /*17f00*/  F2FP.BF16.F32.PACK_AB R59, R139, R178 ;  /* 0x000000b28b3b723e */ /* 0x000fe200000010ff */
[-C--:B------:R-:W-:Y:S01]  /*17f10*/  FFMA.FTZ R133, R131, R52.reuse, -R135 ;  /* 0x0000003483857223 */ /* 0x080fe20000010887 */
[----:B------:R-:W-:Y:S01]  /*17f20*/  FADD.FTZ R55, R84, R55 ;  /* 0x0000003754377221 */ /* 0x000fe20000010000 */
[----:B------:R-:W-:Y:S01]  /*17f30*/  HMMA.16816.F32.BF16 R48, R60, R70, R48 ;  /* 0x000000463c30723c */ /* 0x000fe20000041830 */
[----:B------:R-:W2:Y:S02]  /*17f40*/  LDSM.16.MT88.4 R60, [R146+0xc400] ;  /* 0x00c40000923c783b */ /* 0x000ea40000004200 */
[----:B------:R-:W4:Y:S01]  /*17f50*/  MUFU.EX2 R131, R78 ;  /* 0x0000004e00837308 */ /* 0x000f220000000800 */
[----:B------:R-:W-:Y:S01]  /*17f60*/  FADD.FTZ R94, R94, R55 ;  /* 0x000000375e5e7221 */ /* 0x000fe20000010000 */
[----:B------:R-:W-:Y:S01]  /*17f70*/  FFMA.FTZ R135, R53, R52, -R135 ;  /* 0x0000003435877223 */ /* 0x000fe20000010887 */
[----:B------:R-:W-:Y:S01]  /*17f80*/  FADD.FTZ R53, R77, R76 ;  /* 0x0000004c4d357221 */ /* 0x000fe20000010000 */
[----:B------:R-:W-:Y:S01]  /*17f90*/  F2FP.BF16.F32.PACK_AB R52, R181, R132 ;  /* 0x00000084b534723e */ /* 0x000fe200000010ff */
[----:B------:R-:W-:Y:S01]  /*17fa0*/  FADD.FTZ R87, R87, R94 ;  /* 0x0000005e57577221 */ /* 0x000fe20000010000 */
[C---:B-1----:R-:W-:Y:S01]  /*17fb0*/  HMMA.16816.F32.BF16 R4, R56.reuse, R64, R4 ;  /* 0x000000403804723c */ /* 0x042fe20000041804 */
[----:B------:R-:W1:Y:S03]  /*17fc0*/  LDSM.16.MT88.4 R68, [R144+0xc400] ;  /* 0x00c400009044783b */ /* 0x000e660000004200 */
[----:B------:R-:W-:Y:S01]  /*17fd0*/  MUFU.EX2 R133, R133 ;  /* 0x0000008500857308 */ /* 0x000fe20000000800 */
[----:B------:R-:W-:Y:S01]  /*17fe0*/  FADD.FTZ R86, R86, R87 ;  /* 0x0000005756567221 */ /* 0x000fe20000010000 */
[----:B------:R-:W-:Y:S02]  /*17ff0*/  FADD.FTZ R53, R80, R53 ;  /* 0x0000003550357221 */ /* 0x000fe40000010000 */
[C---:B------:R-:W-:Y:S01]  /*18000*/  HMMA.16816.F32.BF16 R8, R56.reuse, R66, R8 ;  /* 0x000000423808723c */ /* 0x040fe20000041808 */
[----:B------:R-:W5:Y:S05]  /*18010*/  LDSM.16.MT88.4 R64, [R146+0xe400] ;  /* 0x00e400009240783b */ /* 0x000f6a0000004200 */
[----:B------:R-:W2:Y:S01]  /*18020*/  MUFU.EX2 R134, R134 ;  /* 0x0000008600867308 */ /* 0x000ea20000000800 */
[----:B------:R-:W-:Y:S01]  /*18030*/  FADD.FTZ R92, R92, R53 ;  /* 0x000000355c5c7221 */ /* 0x000fe20000010000 */
[----:B------:R-:W-:Y:S01]  /*18040*/  FADD.FTZ R85, R85, R86 ;  /* 0x0000005655557221 */ /* 0x000fe20000010000 */
[----:B----4-:R-:W-:Y:S02]  /*18050*/  F2FP.BF16.F32.PACK_AB R53, R131, R122 ;  /* 0x0000007a8335723e */ /* 0x010fe400000010ff */
[----:B------:R-:W-:Y:S01]  /*18060*/  FADD.FTZ R83, R83, R92 ;  /* 0x0000005c53537221 */ /* 0x000fe20000010000 */
[C---:B---3--:R-:W-:Y:S01]  /*18070*/  HMMA.16816.F32.BF16 R12, R56.reuse, R72, R12 ;  /* 0x00000048380c723c */ /* 0x048fe2000004180c */
[----:B------:R-:W-:Y:S03]  /*18080*/  LDSM.16.MT88.4 R76, [R144+0xc800] ;  /* 0x00c80000904c783b */ /* 0x000fe60000004200 */
[----:B------:R-:W-:Y:S01]  /*18090*/  MUFU.EX2 R135, R135 ;  /* 0x0000008700877308 */ /* 0x000fe20000000800 */
[----:B------:R-:W-:Y:S01]  /*180a0*/  FADD.FTZ R98, R98, R85 ;  /* 0x0000005562627221 */ /* 0x000fe20000010000 */
[----:B------:R-:W-:Y:S03]  /*180b0*/  FADD.FTZ R82, R82, R83 ;  /* 0x0000005352527221 */ /* 0x000fe60000010000 */
[----:B------:R-:W-:Y:S01]  /*180c0*/  FADD.FTZ R97, R97, R98 ;  /* 0x0000006261617221 */ /* 0x000fe20000010000 */
[C---:B------:R-:W-:Y:S01]  /*180d0*/  HMMA.16816.F32.BF16 R16, R56.reuse, R74, R16 ;  /* 0x0000004a3810723c */ /* 0x040fe20000041810 */
[----:B------:R-:W3:Y:S02]  /*180e0*/  LDSM.16.MT88.4 R72, [R144+0xe400] ;  /* 0x00e400009048783b */ /* 0x000ee40000004200 */
[----:B--2---:R-:W-:Y:S01]  /*180f0*/  F2FP.BF16.F32.PACK_AB R55, R134, R133 ;  /* 0x000000858637723e */ /* 0x004fe200000010ff */
[----:B------:R-:W-:Y:S04]  /*18100*/  FADD.FTZ R82, R81, R82 ;  /* 0x0000005251527221 */ /* 0x000fe80000010000 */
[C---:B------:R-:W-:Y:S01]  /*18110*/  HMMA.16816.F32.BF16 R20, R56.reuse, R60, R20 ;  /* 0x0000003c3814723c */ /* 0x040fe20000041814 */
[----:B------:R-:W-:Y:S02]  /*18120*/  LDSM.16.MT88.4 R84, [R144+0xcc00] ;  /* 0x00cc00009054783b */ /* 0x000fe40000004200 */
[----:B------:R-:W-:Y:S04]  /*18130*/  FADD.FTZ R99, R99, R82 ;  /* 0x0000005263637221 */ /* 0x000fe80000010000 */
[----:B------:R-:W-:Y:S01]  /*18140*/  FADD.FTZ R90, R90, R99 ;  /* 0x000000635a5a7221 */ /* 0x000fe20000010000 */
[C---:B------:R-:W-:Y:S01]  /*18150*/  HMMA.16816.F32.BF16 R24, R56.reuse, R62, R24 ;  /* 0x0000003e3818723c */ /* 0x040fe20000041818 */
[----:B------:R-:W2:Y:S02]  /*18160*/  LDSM.16.MT88.4 R60, [R146+0xa800] ;  /* 0x00a80000923c783b */ /* 0x000ea40000004200 */
[----:B------:R-:W-:Y:S04]  /*18170*/  FADD.FTZ R89, R89, R90 ;  /* 0x0000005a59597221 */ /* 0x000fe80000010000 */
[----:B------:R-:W-:Y:S01]  /*18180*/  FADD.FTZ R88, R88, R89 ;  /* 0x0000005958587221 */ /* 0x000fe20000010000 */
[C---:B-1----:R-:W-:Y:S03]  /*18190*/  HMMA.16816.F32.BF16 R28, R56.reuse, R68, R28 ;  /* 0x00000044381c723c */ /* 0x042fe6000004181c */
[----:B------:R-:W-:Y:S04]  /*181a0*/  FADD.FTZ R155, R155, R88 ;  /* 0x000000589b9b7221 */ /* 0x000fe80000010000 */
[----:B------:R-:W-:Y:S01]  /*181b0*/  FADD.FTZ R155, R174, R155 ;  /* 0x0000009bae9b7221 */ /* 0x000fe20000010000 */
[C---:B------:R-:W-:Y:S01]  /*181c0*/  HMMA.16816.F32.BF16 R32, R56.reuse, R70, R32 ;  /* 0x000000463820723c */ /* 0x040fe20000041820 */
[----:B------:R-:W1:Y:S02]  /*181d0*/  LDSM.16.MT88.4 R68, [R144+0xa800] ;  /* 0x00a800009044783b */ /* 0x000e640000004200 */
[----:B------:R-:W-:Y:S04]  /*181e0*/  FADD.FTZ R192, R192, R155 ;  /* 0x0000009bc0c07221 */ /* 0x000fe80000010000 */
[----:B------:R-:W-:Y:S01]  /*181f0*/  FADD.FTZ R192, R143, R192 ;  /* 0x000000c08fc07221 */ /* 0x000fe20000010000 */
[C---:B-----5:R-:W-:Y:S03]  /*18200*/  HMMA.16816.F32.BF16 R36, R56.reuse, R64, R36 ;  /* 0x000000403824723c */ /* 0x060fe60000041824 */
[----:B------:R-:W-:Y:S04]  /*18210*/  FADD.FTZ R137, R137, R192 ;  /* 0x000000c089897221 */ /* 0x000fe80000010000 */
[----:B------:R-:W-:Y:S01]  /*18220*/  FADD.FTZ R137, R180, R137 ;  /* 0x00000089b4897221 */ /* 0x000fe20000010000 */
[C---:B------:R-:W-:Y:S01]  /*18230*/  HMMA.16816.F32.BF16 R40, R56.reuse, R66, R40 ;  /* 0x000000423828723c */ /* 0x040fe20000041828 */
[----:B------:R-:W4:Y:S02]  /*18240*/  LDSM.16.MT88.4 R64, [R146+0xc800] ;  /* 0x00c800009240783b */ /* 0x000f240000004200 */
[----:B------:R-:W-:Y:S04]  /*18250*/  FADD.FTZ R178, R178, R137 ;  /* 0x00000089b2b27221 */ /* 0x000fe80000010000 */
[----:B------:R-:W-:Y:S01]  /*18260*/  FADD.FTZ R139, R139, R178 ;  /* 0x000000b28b8b7221 */ /* 0x000fe20000010000 */
[C---:B---3--:R-:W-:Y:S01]  /*18270*/  HMMA.16816.F32.BF16 R44, R56.reuse, R72, R44 ;  /* 0x00000048382c723c */ /* 0x048fe2000004182c */
[----:B------:R-:W3:Y:S02]  /*18280*/  MUFU.EX2 R73, R129 ;  /* 0x0000008100497308 */ /* 0x000ee40000000800 */
[----:B------:R-:W-:Y:S04]  /*18290*/  FADD.FTZ R122, R122, R139 ;  /* 0x0000008b7a7a7221 */ /* 0x000fe80000010000 */
[----:B------:R-:W-:Y:S01]  /*182a0*/  FADD.FTZ R122, R131, R122 ;  /* 0x0000007a837a7221 */ /* 0x000fe20000010000 */
[----:B------:R-:W-:Y:S01]  /*182b0*/  HMMA.16816.F32.BF16 R48, R56, R74, R48 ;  /* 0x0000004a3830723c */ /* 0x000fe20000041830 */
[----:B------:R-:W5:Y:S02]  /*182c0*/  LDSM.16.MT88.4 R56, [R146+0xe800] ;  /* 0x00e800009238783b */ /* 0x000f640000004200 */
[----:B------:R-:W-:Y:S01]  /*182d0*/  MUFU.EX2 R72, R101 ;  /* 0x0000006500487308 */ /* 0x000fe20000000800 */
[----:B------:R-:W-:Y:S01]  /*182e0*/  FADD.FTZ R133, R133, R122 ;  /* 0x0000007a85857221 */ /* 0x000fe20000010000 */
[----:B------:R-:W-:Y:S03]  /*182f0*/  MOV R122, R3 ;  /* 0x00000003007a7202 */ /* 0x000fe60000000f00 */
[----:B------:R-:W-:Y:S01]  /*18300*/  FADD.FTZ R133, R134, R133 ;  /* 0x0000008586857221 */ /* 0x000fe20000010000 */
[----:B---3--:R-:W-:Y:S07]  /*18310*/  F2FP.BF16.F32.PACK_AB R54, R73, R128 ;  /* 0x000000804936723e */ /* 0x008fee00000010ff */
[C---:B--2---:R-:W-:Y:S08]  /*18320*/  HMMA.16816.F32.BF16 R4, R52.reuse, R60, R4 ;  /* 0x0000003c3404723c */ /* 0x044ff00000041804 */
[C---:B------:R-:W-:Y:S01]  /*18330*/  HMMA.16816.F32.BF16 R8, R52.reuse, R62, R8 ;  /* 0x0000003e3408723c */ /* 0x040fe20000041808 */
[----:B------:R-:W2:Y:S07]  /*18340*/  LDSM.16.MT88.4 R60, [R144+0xe800] ;  /* 0x00e80000903c783b */ /* 0x000eae0000004200 */
[C---:B-1----:R-:W-:Y:S08]  /*18350*/  HMMA.16816.F32.BF16 R12, R52.reuse, R68, R12 ;  /* 0x00000044340c723c */ /* 0x042ff0000004180c */
[C---:B------:R-:W-:Y:S08]  /*18360*/  HMMA.16816.F32.BF16 R16, R52.reuse, R70, R16 ;  /* 0x000000463410723c */ /* 0x040ff00000041810 */
[C---:B----4-:R-:W-:Y:S01]  /*18370*/  HMMA.16816.F32.BF16 R20, R52.reuse, R64, R20 ;  /* 0x000000403414723c */ /* 0x050fe20000041814 */
[----:B------:R1:W3:Y:S07]  /*18380*/  MUFU.EX2 R65, R100 ;  /* 0x0000006400417308 */ /* 0x0002ee0000000800 */
[C---:B------:R-:W-:Y:S03]  /*18390*/  HMMA.16816.F32.BF16 R24, R52.reuse, R66, R24 ;  /* 0x000000423418723c */ /* 0x040fe60000041818 */
[----:B------:R4:W5:Y:S05]  /*183a0*/  MUFU.EX2 R64, R93 ;  /* 0x0000005d00407308 */ /* 0x00096a0000000800 */
[C---:B------:R-:W-:Y:S05]  /*183b0*/  HMMA.16816.F32.BF16 R28, R52.reuse, R76, R28 ;  /* 0x0000004c341c723c */ /* 0x040fea000004181c */
[----:B------:R-:W-:Y:S01]  /*183c0*/  MUFU.EX2 R67, R125 ;  /* 0x0000007d00437308 */ /* 0x000fe20000000800 */
[----:B-1----:R-:W1:Y:S01]  /*183d0*/  LDSM.16.MT88.4 R100, [R144+0xac00] ;  /* 0x00ac00009064783b */ /* 0x002e620000004200 */
[----:B---3--:R-:W-:Y:S01]  /*183e0*/  F2FP.BF16.F32.PACK_AB R69, R65, R72 ;  /* 0x000000484145723e */ /* 0x008fe200000010ff */
[C---:B------:R-:W-:Y:S07]  /*183f0*/  HMMA.16816.F32.BF16 R32, R52.reuse, R78, R32 ;  /* 0x0000004e3420723c */ /* 0x040fee0000041820 */
[----:B------:R-:W3:Y:S01]  /*18400*/  MUFU.EX2 R66, R124 ;  /* 0x0000007c00427308 */ /* 0x000ee20000000800 */
[----:B----4-:R-:W4:Y:S01]  /*18410*/  LDSM.16.MT88.4 R92, [R146+0xcc00] ;  /* 0x00cc0000925c783b */ /* 0x010f220000004200 */
[----:B-----5:R-:W-:Y:S01]  /*18420*/  F2FP.BF16.F32.PACK_AB R71, R135, R64 ;  /* 0x000000408747723e */ /* 0x020fe200000010ff */
[C---:B------:R-:W-:Y:S07]  /*18430*/  HMMA.16816.F32.BF16 R36, R52.reuse, R56, R36 ;  /* 0x000000383424723c */ /* 0x040fee0000041824 */
[----:B------:R-:W5:Y:S01]  /*18440*/  MUFU.EX2 R56, R126 ;  /* 0x0000007e00387308 */ /* 0x000f620000000800 */
[----:B------:R-:W4:Y:S01]  /*18450*/  LDSM.16.MT88.4 R76, [R146+0xec00] ;  /* 0x00ec0000924c783b */ /* 0x000f220000004200 */
[C---:B------:R-:W-:Y:S03]  /*18460*/  HMMA.16816.F32.BF16 R40, R52.reuse, R58, R40 ;  /* 0x0000003a3428723c */ /* 0x040fe60000041828 */
[----:B---3--:R-:W-:Y:S05]  /*18470*/  F2FP.BF16.F32.PACK_AB R68, R66, R67 ;  /* 0x000000434244723e */ /* 0x008fea00000010ff */
[C---:B--2---:R-:W-:Y:S03]  /*18480*/  HMMA.16816.F32.BF16 R44, R52.reuse, R60, R44 ;  /* 0x0000003c342c723c */ /* 0x044fe6000004182c */
[----:B-----5:R-:W-:Y:S05]  /*18490*/  F2FP.BF16.F32.PACK_AB R70, R123, R56 ;  /* 0x000000387b46723e */ /* 0x020fea00000010ff */
[----:B------:R-:W-:Y:S08]  /*184a0*/  HMMA.16816.F32.BF16 R48, R52, R62, R48 ;  /* 0x0000003e3430723c */ /* 0x000ff00000041830 */
[C---:B------:R-:W-:Y:S05]  /*184b0*/  HMMA.16816.F32.BF16 R112, R68.reuse, R108, R4 ;  /* 0x0000006c4470723c */ /* 0x040fea0000041804 */
[----:B------:R-:W-:Y:S03]  /*184c0*/  FADD.FTZ R4, R96, R97 ;  /* 0x0000006160047221 */ /* 0x000fe60000010000 */
[C---:B------:R-:W-:Y:S03]  /*184d0*/  HMMA.16816.F32.BF16 R108, R68.reuse, R110, R8 ;  /* 0x0000006e446c723c */ /* 0x040fe60000041808 */
[----:B------:R-:W-:Y:S01]  /*184e0*/  FADD.FTZ R4, R91, R4 ;  /* 0x000000045b047221 */ /* 0x000fe20000010000 */
[----:B------:R-:W-:Y:S03]  /*184f0*/  FADD.FTZ R10, R72, R133 ;  /* 0x00000085480a7221 */ /* 0x000fe60000010000 */
[----:B------:R-:W-:Y:S01]  /*18500*/  FADD.FTZ R175, R175, R4 ;  /* 0x00000004afaf7221 */ /* 0x000fe20000010000 */
[C---:B-1----:R-:W-:Y:S01]  /*18510*/  HMMA.16816.F32.BF16 R104, R68.reuse, R100, R12 ;  /* 0x000000644468723c */ /* 0x042fe2000004180c */
[----:B------:R-:W1:Y:S02]  /*18520*/  LDSM.16.MT88.4 R4, [R144+0xec00] ;  /* 0x00ec00009004783b */ /* 0x000e640000004200 */
        /* <DEDUP_REMOVED lines=18> */
[----:B------:R-:W-:Y:S05]  /*18650*/  FADD.FTZ R8, R73, R8 ;  /* 0x0000000849087221 */ /* 0x000fea0000010000 */
[C---:B------:R-:W-:Y:S08]  /*18660*/  HMMA.16816.F32.BF16 R80, R68.reuse, R76, R36 ;  /* 0x0000004c4450723c */ /* 0x040ff00000041824 */
[C---:B------:R-:W-:Y:S08]  /*18670*/  HMMA.16816.F32.BF16 R76, R68.reuse, R78, R40 ;  /* 0x0000004e444c723c */ /* 0x040ff00000041828 */
[C---:B-1----:R-:W-:Y:S03]  /*18680*/  HMMA.16816.F32.BF16 R72, R68.reuse, R4, R44 ;  /* 0x000000044448723c */ /* 0x042fe6000004182c */
[----:B------:R-:W-:Y:S04]  /*18690*/  FADD.FTZ R5, R67, R8 ;  /* 0x0000000843057221 */ /* 0x000fe80000010000 */
[----:B------:R-:W-:Y:S01]  /*186a0*/  FADD.FTZ R5, R66, R5 ;  /* 0x0000000542057221 */ /* 0x000fe20000010000 */
[----:B------:R-:W-:Y:S03]  /*186b0*/  HMMA.16816.F32.BF16 R68, R68, R6, R48 ;  /* 0x000000064444723c */ /* 0x000fe60000041830 */
[----:B------:R-:W-:Y:S04]  /*186c0*/  FADD.FTZ R56, R56, R5 ;  /* 0x0000000538387221 */ /* 0x000fe80000010000 */
[----:B------:R-:W-:Y:S01]  /*186d0*/  FADD.FTZ R175, R123, R56 ;  /* 0x000000387baf7221 */ /* 0x000fe20000010000 */
[----:B------:R-:W-:Y:S01]  /*186e0*/  MOV R123, R2 ;  /* 0x00000002007b7202 */ /* 0x000fe20000000f00 */
[----:B------:R-:W-:Y:S11]  /*186f0*/  @P0 BRA `(.L_x_3667) ;  /* 0xffffffb000d00947 */ /* 0x000ff6000383ffff */
.L_x_3660:
        /* <DEDUP_REMOVED lines=10> */
.L_x_3679:
        /* <DEDUP_REMOVED lines=150> */
.L_x_3670:
[----:B------:R-:W-:Y:S05]  /*19100*/  BSYNC.RECONVERGENT B0 ;  /* 0x0000000000007941 */ /* 0x000fea0003800200 */
.L_x_3669:
        /* <DEDUP_REMOVED lines=28> */
.L_x_3672:
[----:B------:R-:W-:Y:S05]  /*192d0*/  BSYNC.RECONVERGENT B0 ;  /* 0x0000000000007941 */ /* 0x000fea0003800200 */
.L_x_3671:
        /* <DEDUP_REMOVED lines=33> */
.L_x_3674:
[----:B------:R-:W-:Y:S05]  /*194f0*/  BSYNC.RECONVERGENT B0 ;  /* 0x0000000000007941 */ /* 0x000fea0003800200 */
.L_x_3673:
[----:B------:R-:W-:-:S04]  /*19500*/  MOV R159, 0x0 ;  /* 0x00000000009f7802 */ /* 0x000fc80000000f00 */
[----:B-12345:R-:W-:Y:S05]  /*19510*/  @P1 RET.REL.NODEC R158 `(_ZN5flash24flash_fwd_splitkv_kernelI23Flash_fwd_kernel_traitsILi96ELi64ELi128ELi4ELb0ELb0EN7cutlass10bfloat16_tE19Flash_kernel_traitsILi96ELi64ELi128ELi4ES3_EELb0ELb0ELb1ELb0ELb0ELb1ELb0ELb1EEEvNS_16Flash_fwd_paramsE) ;  /* 0xfffffe689eb81950 */ /* 0x03efea0003c3ffff */
        /* <DEDUP_REMOVED lines=16> */
[----:B-1----:R-:W-:Y:S05]  /*19620*/  @P0 RET.REL.NODEC R158 `(_ZN5flash24flash_fwd_splitkv_kernelI23Flash_fwd_kernel_traitsILi96ELi64ELi128ELi4ELb0ELb0EN7cutlass10bfloat16_tE19Flash_kernel_traitsILi96ELi64ELi128ELi4ES3_EELb0ELb0ELb1ELb0ELb0ELb1ELb0ELb1EEEvNS_16Flash_fwd_paramsE) ;  /* 0xfffffe689e740950 */ /* 0x002fea0003c3ffff */
[----:B------:R-:W-:Y:S01]  /*19630*/  MOV R159, 0x0 ;  /* 0x00000000009f7802 */ /* 0x000fe20000000f00 */
[----:B------:R1:W-:Y:S03]  /*19640*/  ST.E.128 desc[UR4][R2.64+0x80], R24 ;  /* 0x0000801802007985 */ /* 0x0003e6000c101d04 */
[----:B-1----:R-:W-:Y:S05]  /*19650*/  RET.REL.NODEC R158 `(_ZN5flash24flash_fwd_splitkv_kernelI23Flash_fwd_kernel_traitsILi96ELi64ELi128ELi4ELb0ELb0EN7cutlass10bfloat16_tE19Flash_kernel_traitsILi96ELi64ELi128ELi4ES3_EELb0ELb0ELb1ELb0ELb0ELb1ELb0ELb1EEEvNS_16Flash_fwd_paramsE) ;  /* 0xfffffe689e687950 */ /* 0x002fea0003c3ffff */
.L_x_3668:
[----:B------:R-:W-:Y:S01]  /*19660*/  MOV R5, 0x2 ;  /* 0x0000000200057802 */ /* 0x000fe20000000f00 */
[----:B------:R-:W-:Y:S01]  /*19670*/  IMAD.MOV.U32 R0, RZ, RZ, 0x1f ;  /* 0x0000001fff007424 */ /* 0x000fe200078e00ff */
[----:B------:R-:W-:-:S07]  /*19680*/  MOV R4, 0xffffffff ;  /* 0xffffffff00047802 */ /* 0x000fce0000000f00 */
[----:B-1---5:R-:W-:Y:S05]  /*19690*/  WARPSYNC.COLLECTIVE R4, `(.L_x_3675) ;  /* 0x0000000004087348 */ /* 0x022fea0003c00000 */
[----:B------:R2:W3:Y:S02]  /*196a0*/  SHFL.BFLY P0, R10, R175, R5, R0 ;  /* 0x0c000005af0a7389 */ /* 0x0004e40000000000 */
[----:B-123-5:R-:W-:Y:S05]  /*196b0*/  ENDCOLLECTIVE ;  /* 0x000000000000791b */ /* 0x02efea0003800000 */
.L_x_3675:
[----:B------:R-:W-:Y:S02]  /*196c0*/  IMAD.MOV.U32 R8, RZ, RZ, R10 ;  /* 0x000000ffff087224 */ /* 0x000fe400078e000a */
[----:B------:R-:W-:Y:S02]  /*196d0*/  IMAD.MOV.U32 R5, RZ, RZ, 0x1 ;  /* 0x00000001ff057424 */ /* 0x000fe400078e00ff */
[----:B------:R-:W-:-:S05]  /*196e0*/  FADD.FTZ R8, R8, R175 ;  /* 0x000000af08087221 */ /* 0x000fca0000010000 */
[----:B------:R-:W-:-:S07]  /*196f0*/  MOV R175, R8 ;  /* 0x0000000800af7202 */ /* 0x000fce0000000f00 */
[----:B------:R-:W-:Y:S05]  /*19700*/  WARPSYNC.COLLECTIVE R4, `(.L_x_3676) ;  /* 0x0000000004087348 */ /* 0x000fea0003c00000 */
[----:B------:R1:W2:Y:S02]  /*19710*/  SHFL.BFLY P0, R10, R175, R5, R0 ;  /* 0x0c000005af0a7389 */ /* 0x0002a40000000000 */
[----:B-12---:R-:W-:Y:S05]  /*19720*/  ENDCOLLECTIVE ;  /* 0x000000000000791b */ /* 0x006fea0003800000 */
.L_x_3676:
[----:B------:R-:W-:Y:S01]  /*19730*/  MOV R175, R174 ;  /* 0x000000ae00af7202 */ /* 0x000fe20000000f00 */
[----:B------:R-:W-:Y:S01]  /*19740*/  IMAD.MOV.U32 R5, RZ, RZ, 0x2 ;  /* 0x00000002ff057424 */ /* 0x000fe200078e00ff */
[----:B------:R-:W-:-:S07]  /*19750*/  MOV R7, R10 ;  /* 0x0000000a00077202 */ /* 0x000fce0000000f00 */
[----:B------:R-:W-:Y:S05]  /*19760*/  WARPSYNC.COLLECTIVE R4, `(.L_x_3677) ;  /* 0x0000000004087348 */ /* 0x000fea0003c00000 */
[----:B------:R1:W2:Y:S02]  /*19770*/  SHFL.BFLY P0, R10, R175, R5, R0 ;  /* 0x0c000005af0a7389 */ /* 0x0002a40000000000 */
[----:B-12---:R-:W-:Y:S05]  /*19780*/  ENDCOLLECTIVE ;  /* 0x000000000000791b */ /* 0x006fea0003800000 */
.L_x_3677:
[----:B------:R-:W-:Y:S01]  /*19790*/  FADD.FTZ R7, R8, R7 ;  /* 0x0000000708077221 */ /* 0x000fe20000010000 */
[----:B------:R-:W-:Y:S01]  /*197a0*/  FADD.FTZ R9, R10, R174 ;  /* 0x000000ae0a097221 */ /* 0x000fe20000010000 */
[----:B------:R-:W-:-:S04]  /*197b0*/  MOV R5, 0x1 ;  /* 0x0000000100057802 */ /* 0x000fc80000000f00 */
[----:B------:R-:W-:-:S07]  /*197c0*/  MOV R175, R9 ;  /* 0x0000000900af7202 */ /* 0x000fce0000000f00 */
[----:B------:R-:W-:Y:S05]  /*197d0*/  WARPSYNC.COLLECTIVE R4, `(.L_x_3678) ;  /* 0x0000000004087348 */ /* 0x000fea0003c00000 */
[----:B------:R1:W2:Y:S02]  /*197e0*/  SHFL.BFLY P0, R10, R175, R5, R0 ;  /* 0x0c000005af0a7389 */ /* 0x0002a40000000000 */
[----:B-12---:R-:W-:Y:S05]  /*197f0*/  ENDCOLLECTIVE ;  /* 0x000000000000791b */ /* 0x006fea0003800000 */
.L_x_3678:
[----:B------:R-:W-:Y:S05]  /*19800*/  BRA `(.L_x_3679) ;  /* 0xffffffec00e47947 */ /* 0x000fea000383ffff */
.L_x_3680:
        /* <DEDUP_REMOVED lines=15> */
.L_x_11619:


//--------------------- .text._ZN5flash24flash_fwd_splitkv_kernelI23Flash_fwd_kernel_traitsILi96ELi64ELi128ELi4ELb0ELb0EN7cutlass10bfloat16_tE19Flash_kernel_traitsILi96ELi64ELi128ELi4ES3_EELb0ELb0ELb0ELb1ELb1ELb0ELb1ELb0EEEvNS_16Flash_fwd_paramsE --------------------------
	.section	.text._ZN5flash24flash_fwd_splitkv_kernelI23Flash_fwd_kernel_traitsILi96ELi64ELi128ELi4ELb0ELb0EN7cutlass10bfloat16_tE19Flash_kernel_traitsILi96ELi64ELi128ELi4ES3_EELb0ELb0ELb0ELb1ELb1ELb0ELb1ELb0EEEvNS_16Flash_fwd_paramsE,"ax",@progbits
	.align	128
        .global         _ZN5flash24flash_fwd_splitkv_kernelI23Flash_fwd_kernel_traitsILi96ELi64ELi128ELi4ELb0ELb0EN7cutlass10bfloat16_tE19Flash_kernel_traitsILi96ELi64ELi128ELi4ES3_EELb0ELb0ELb0ELb1ELb1ELb0ELb1ELb0EEEvNS_16Flash_fwd_paramsE
        .type           _ZN5flash24flash_fwd_splitkv_kernelI23Flash_fwd_kernel_traitsILi96ELi64ELi128ELi4ELb0ELb0EN7cutlass10bfloat16_tE19Flash_kernel_traitsILi96ELi64ELi128ELi4ES3_EELb0ELb0ELb0ELb1ELb1ELb0ELb1ELb0EEEvNS_16Flash_fwd_paramsE,@function
        .size           _ZN5flash24flash_fwd_splitkv_kernelI23Flash_fwd_kernel_traitsILi96ELi64ELi128ELi4ELb0ELb0EN7cutlass10bfloat16_tE19Flash_kernel_traitsILi96ELi64ELi128ELi4ES3_EELb0ELb0ELb0ELb1ELb1ELb0ELb1ELb0EEEvNS_16Flash_fwd_paramsE,(.L_x_11620 - _ZN5flash24flash_fwd_splitkv_kernelI23Flash_fwd_kernel_traitsILi96ELi64ELi128ELi4ELb0ELb0EN7cutlass10bfloat16_tE19Flash_kernel_traitsILi96ELi64ELi128ELi4ES3_EELb0ELb0ELb0ELb1ELb1ELb0ELb1ELb0EEEvNS_16Flash_fwd_paramsE)
        .other          _ZN5flash24flash_fwd_splitkv_kernelI23Flash_fwd_kernel_traitsILi96ELi64ELi128ELi4ELb0ELb0EN7cutlass10bfloat16_tE19Flash_kernel_traitsILi96ELi64ELi128ELi4ES3_EELb0ELb0ELb0ELb1ELb1ELb0ELb1ELb0EEEvNS_16Flash_fwd_paramsE,@"STO_CUDA_ENTRY STV_DEFAULT"
_ZN5flash24flash_fwd_splitkv_kernelI23Flash_fwd_kernel_traitsILi96ELi64ELi128ELi4ELb0ELb0EN7cutlass10bfloat16_tE19Flash_kernel_traitsILi96ELi64ELi128ELi4ES3_EELb0ELb0ELb0ELb1ELb1ELb0ELb1ELb0EEEvNS_16Flash_fwd_paramsE:
.text._ZN5flash24flash_fwd_splitkv_kernelI23Flash_fwd_kernel_traitsILi96ELi64ELi128ELi4ELb0ELb0EN7cutlass10bfloat16_tE19Flash_kernel_traitsILi96ELi64ELi128ELi4ES3_EELb0ELb0ELb0ELb1ELb1ELb0ELb1ELb0EEEvNS_16Flash_fwd_paramsE:
        /* <DEDUP_REMOVED lines=29> */
[----:B-1----:R-:W-:Y:S05]  /*01d0*/  CALL.REL.NOINC `($_ZN5flash24flash_fwd_splitkv_kernelI23Flash_fwd_kernel_traitsILi96ELi64ELi128ELi4ELb0ELb0EN7cutlass10bfloat16_tE19Flash_kernel_traitsILi96ELi64ELi128ELi4ES3_EELb0ELb0ELb0ELb1ELb1ELb0ELb1ELb0EEEvNS_16Flash_fwd_paramsE$_ZN5flash30compute_attn_1rowblock_splitkvI23Flash_fwd_kernel_traitsILi96ELi64ELi128ELi4ELb0ELb0EN7cutlass10bfloat16_tE19Flash_kernel_traitsILi96ELi64ELi128ELi4ES3_EELb0ELb0ELb0ELb1ELb1ELb0ELb1ELb0ENS_16Flash_fwd_paramsEEEvRKT8_iiiii) ;  /* 0x0000000000087944 */ /* 0x002fea0003c00000 */
[----:B------:R-:W-:Y:S05]  /*01e0*/  BSYNC.RECONVERGENT B2 ;  /* 0x0000000000027941 */ /* 0x000fea0003800200 */
.L_x_3681:
[----:B------:R-:W-:Y:S05]  /*01f0*/  EXIT ;  /* 0x000000000000794d */ /* 0x000fea0003800000 */
        .type           $_ZN5flash24flash_fwd_splitkv_kernelI23Flash_fwd_kernel_traitsILi96ELi64ELi128ELi4ELb0ELb0EN7cutlass10bfloat16_tE19Flash_kernel_traitsILi96ELi64ELi128ELi4ES3_EELb0ELb0ELb0ELb1ELb1ELb0ELb1ELb0EEEvNS_16Flash_fwd_paramsE$_ZN5flash30compute_attn_1rowblock_splitkvI23Flash_fwd_kernel_traitsILi96ELi64ELi128ELi4ELb0ELb0EN7cutlass10bfloat16_tE19Flash_kernel_traitsILi96ELi64ELi128ELi4ES3_EELb0ELb0ELb0ELb1ELb1ELb0ELb1ELb0ENS_16Flash_fwd_paramsEEEvRKT8_iiiii,@function
        .size           $_ZN5flash24flash_fwd_splitkv_kernelI23Flash_fwd_kernel_traitsILi96ELi64ELi128ELi4ELb0ELb0EN7cutlass10bfloat16_tE19Flash_kernel_traitsILi96ELi64ELi128ELi4ES3_EELb0ELb0ELb0ELb1ELb1ELb0ELb1ELb0EEEvNS_16Flash_fwd_paramsE$_ZN5flash30compute_attn_1rowblock_splitkvI23Flash_fwd_kernel_traitsILi96ELi64ELi128ELi4ELb0ELb0EN7cutlass10bfloat16_tE19Flash_kernel_traitsILi96ELi64ELi128ELi4ES3_EELb0ELb0ELb0ELb1ELb1ELb0ELb1ELb0ENS_16Flash_fwd_paramsEEEvRKT8_iiiii,(.L_x_11620 - $_ZN5flash24flash_fwd_splitkv_kernelI23Flash_fwd_kernel_traitsILi96ELi64ELi128ELi4ELb0ELb0EN7cutlass10bfloat16_tE19Flash_kernel_traitsILi96ELi64ELi128ELi4ES3_EELb0ELb0ELb0ELb1ELb1ELb0ELb1ELb0EEEvNS_16Flash_fwd_paramsE$_ZN5flash30compute_attn_1rowblock_splitkvI23Flash_fwd_kernel_traitsILi96ELi64ELi128ELi4ELb0ELb0EN7cutlass10bfloat16_tE19Flash_kernel_traitsILi96ELi64ELi128ELi4ES3_EELb0ELb0ELb0ELb1ELb1ELb0ELb1ELb0ENS_16Flash_fwd_paramsEEEvRKT8_iiiii)
$_ZN5flash24flash_fwd_splitkv_kernelI23Flash_fwd_kernel_traitsILi96ELi64ELi128ELi4ELb0ELb0EN7cutlass10bfloat16_tE19Flash_kernel_traitsILi96ELi64ELi128ELi4ES3_EELb0ELb0ELb0ELb1ELb1ELb0ELb1ELb0EEEvNS_16Flash_fwd_paramsE$_ZN5flash30compute_attn_1rowblock_splitkvI23Flash_fwd_kernel_traitsILi96ELi64ELi128ELi4ELb0ELb0EN7cutlass10bfloat16_tE19Flash_kernel_traitsILi96ELi64ELi128ELi4ES3_EELb0ELb0ELb0ELb1ELb1ELb0ELb1ELb0ENS_16Flash_fwd_paramsEEEvRKT8_iiiii:
        /* <DEDUP_REMOVED lines=11> */
[----:B------:R-:W-:Y:S02]  /*02b0*/  @P1 IMAD.WIDE.U32 R12, R179, 0x4, R12 ;  /* 0x00000004b30c1825 */ /* 0x000fe400078e000c */
[----:B------:R-:W2:Y:S04]  /*02c0*/  @P0 LD.E R4, desc[UR4][R4.64] ;  /* 0x0000000404040980 */ /* 0x000ea8000c101900 */
[----:B------:R-:W2:Y:S01]  /*02d0*/  @P1 LD.E R11, desc[UR4][R12.64] ;  /* 0x000000040c0b1980 */ /* 0x000ea2000c101900 */
[----:B------:R-:W-:Y:S01]  /*02e0*/  BSSY.RECONVERGENT B1, `(.L_x_3682) ;  /* 0x000000c000017945 */ /* 0x000fe20003800200 */
[----:B--2---:R-:W-:-:S03]  /*02f0*/  @P0 IMAD.IADD R9, R4, 0x1, -R11 ;  /* 0x0000000104090824 */ /* 0x004fc600078e0a0b */
[----:B-1----:R-:W-:Y:S05]  /*0300*/  @P0 BRA `(.L_x_3683) ;  /* 0x0000000000240947 */ /* 0x002fea0003800000 */
[----:B------:R-:W2:Y:S01]  /*0310*/  LD.E.64 R4, desc[UR4][R2.64+0x108] ;  /* 0x0001080402047980 */ /* 0x000ea2000c101b00 */
[----:B------:R-:W-:Y:S01]  /*0320*/  BSSY.RECONVERGENT B0, `(.L_x_3684) ;  /* 0x0000006000007945 */ /* 0x000fe20003800200 */
[----:B------:R-:W-:Y:S01]  /*0330*/  IMAD.MOV.U32 R9, RZ, RZ, RZ ;  /* 0x000000ffff097224 */ /* 0x000fe200078e00ff */
[----:B--2---:R-:W-:-:S04]  /*0340*/  ISETP.NE.U32.AND P0, PT, R4, RZ, PT ;  /* 0x000000ff0400720c */ /* 0x004fc80003f05070 */
[----:B------:R-:W-:-:S13]  /*0350*/  ISETP.NE.AND.EX P0, PT, R5, RZ, PT, P0 ;  /* 0x000000ff0500720c */ /* 0x000fda0003f05300 */
[----:B------:R-:W-:Y:S05]  /*0360*/  @!P0 BRA `(.L_x_3685) ;  /* 0x0000000000048947 */ /* 0x000fea0003800000 */
[----:B------:R1:W5:Y:S02]  /*0370*/  LD.E R9, desc[UR4][R2.64+0xbc] ;  /* 0x0000bc0402097980 */ /* 0x000364000c101900 */
.L_x_3685:
[----:B------:R-:W-:Y:S05]  /*0380*/  BSYNC.RECONVERGENT B0 ;  /* 0x0000000000007941 */ /* 0x000fea0003800200 */
.L_x_3684:
[----:B-----5:R-:W-:Y:S02]  /*0390*/  IADD3 R9, PT, PT, R9, R0, -R11 ;  /* 0x0000000009097210 */ /* 0x020fe40007ffe80b */
.L_x_3683:
[----:B------:R-:W-:Y:S05]  /*03a0*/  BSYNC.RECONVERGENT B1 ;  /* 0x0000000000017941 */ /* 0x000fea0003800200 */
.L_x_3682:
[----:B------:R-:W-:Y:S01]  /*03b0*/  IMAD.SHL.U32 R176, R17, 0x40, RZ ;  /* 0x0000004011b07824 */ /* 0x000fe200078e00ff */
[----:B------:R-:W-:-:S04]  /*03c0*/  MOV R173, 0x0 ;  /* 0x0000000000ad7802 */ /* 0x000fc80000000f00 */
[----:B-----5:R-:W-:-:S13]  /*03d0*/  ISETP.GT.AND P0, PT, R175, R176, PT ;  /* 0x000000b0af00720c */ /* 0x020fda0003f04270 */
[----:B-1----:R-:W-:Y:S05]  /*03e0*/  @!P0 RET.REL.NODEC R172 `(_ZN5flash24flash_fwd_splitkv_kernelI23Flash_fwd_kernel_traitsILi96ELi64ELi128ELi4ELb0ELb0EN7cutlass10bfloat16_tE19Flash_kernel_traitsILi96ELi64ELi128ELi4ES3_EELb0ELb0ELb0ELb1ELb1ELb0ELb1ELb0EEEvNS_16Flash_fwd_paramsE) ;  /* 0xfffffffcac048950 */ /* 0x002fea0003c3ffff */
[-C--:B------:R-:W-:Y:S01]  /*03f0*/  IABS R6, R7.reuse ;  /* 0x0000000700067213 */ /* 0x080fe20000000000 */
[----:B------:R-:W-:Y:S01]  /*0400*/  VIADD R5, R0, 0x7f ;  /* 0x0000007f00057836 */ /* 0x000fe20000000000 */
[----:B------:R-:W-:Y:S01]  /*0410*/  IABS R0, R7 ;  /* 0x0000000700007213 */ /* 0x000fe20000000000 */
[----:B------:R-:W-:Y:S01]  /*0420*/  VIADD R9, R9, 0x7f ;  /* 0x0000007f09097836 */ /* 0x000fe20000000000 */
[----:B------:R-:W1:Y:S01]  /*0430*/  I2F.RP R4, R6 ;  /* 0x0000000600047306 */ /* 0x000e620000209400 */
[----:B------:R-:W2:Y:S01]  /*0440*/  S2R R160, SR_TID.X ;  /* 0x0000000000a07919 */ /* 0x000ea20000002100 */
[----:B------:R-:W-:Y:S01]  /*0450*/  SHF.R.S32.HI R8, RZ, 0x1f, R5 ;  /* 0x0000001fff087819 */ /* 0x000fe20000011405 */
[----:B------:R-:W-:-:S03]  /*0460*/  IMAD.MOV R0, RZ, RZ, -R0 ;  /* 0x000000ffff007224 */ /* 0x000fc600078e0a00 */
[----:B------:R-:W-:-:S04]  /*0470*/  LEA.HI R8, R8, R5, RZ, 0x7 ;  /* 0x0000000508087211 */ /* 0x000fc800078f38ff */
[----:B------:R-:W-:Y:S01]  /*0480*/  LEA.HI.SX32 R8, R8, R7, 0x19 ;  /* 0x0000000708087211 */ /* 0x000fe200078fcaff */
[----:B-1----:R-:W1:Y:S04]  /*0490*/  MUFU.RCP R12, R4 ;  /* 0x00000004000c7308 */ /* 0x002e680000001000 */
[----:B------:R-:W-:Y:S02]  /*04a0*/  VIADD R8, R8, 0xffffffff ;  /* 0xffffffff08087836 */ /* 0x000fe40000000000 */
[----:B-1----:R-:W-:-:S03]  /*04b0*/  VIADD R12, R12, 0xffffffe ;  /* 0x0ffffffe0c0c7836 */ /* 0x002fc60000000000 */
[----:B------:R-:W-:Y:S02]  /*04c0*/  IABS R4, R8 ;  /* 0x0000000800047213 */ /* 0x000fe40000000000 */
[----:B------:R-:W-:Y:S01]  /*04d0*/  LOP3.LUT R8, R8, R7, RZ, 0x3c, !PT ;  /* 0x0000000708087212 */ /* 0x000fe200078e3cff */
[----:B------:R-:W1:Y:S03]  /*04e0*/  F2I.FTZ.U32.TRUNC.NTZ R13, R12 ;  /* 0x0000000c000d7305 */ /* 0x000e66000021f000 */
[----:B------:R-:W-:Y:S01]  /*04f0*/  ISETP.GE.AND P0, PT, R8, RZ, PT ;  /* 0x000000ff0800720c */ /* 0x000fe20003f06270 */
[----:B-1----:R-:W-:Y:S02]  /*0500*/  IMAD.MOV R5, RZ, RZ, -R13 ;  /* 0x000000ffff057224 */ /* 0x002fe400078e0a0d */
[----:B------:R-:W-:Y:S02]  /*0510*/  IMAD.MOV.U32 R12, RZ, RZ, RZ ;  /* 0x000000ffff0c7224 */ /* 0x000fe400078e00ff */
[----:B------:R-:W-:-:S04]  /*0520*/  IMAD R5, R5, R6, RZ ;  /* 0x0000000605057224 */ /* 0x000fc800078e02ff */
[----:B------:R-:W-:-:S06]  /*0530*/  IMAD.HI.U32 R5, R13, R5, R12 ;  /* 0x000000050d057227 */ /* 0x000fcc00078e000c */
[----:B------:R-:W-:-:S04]  /*0540*/  IMAD.HI.U32 R5, R5, R4, RZ ;  /* 0x0000000405057227 */ /* 0x000fc800078e00ff */
[----:B------:R-:W-:Y:S01]  /*0550*/  IMAD R13, R5, R0, R4 ;  /* 0x00000000050d7224 */ /* 0x000fe200078e0204 */
[----:B------:R-:W-:-:S04]  /*0560*/  SHF.R.S32.HI R0, RZ, 0x1f, R9 ;  /* 0x0000001fff007819 */ /* 0x000fc80000011409 */
[----:B------:R-:W-:Y:S02]  /*0570*/  ISETP.GT.U32.AND P1, PT, R6, R13, PT ;  /* 0x0000000d0600720c */ /* 0x000fe40003f24070 */
[----:B------:R-:W-:-:S04]  /*0580*/  LEA.HI R0, R0, R9, RZ, 0x7 ;  /* 0x0000000900007211 */ /* 0x000fc800078f38ff */
[----:B------:R-:W-:-:S07]  /*0590*/  SHF.R.S32.HI R122, RZ, 0x7, R0 ;  /* 0x00000007ff7a7819 */ /* 0x000fce0000011400 */
        /* <DEDUP_REMOVED lines=10> */
[----:B--2---:R-:W-:Y:S05]  /*0640*/  @!P0 BRA `(.L_x_3686) ;  /* 0x0000000000e48947 */ /* 0x004fea0003800000 */
[----:B------:R-:W2:Y:S04]  /*0650*/  LD.E R8, desc[UR4][R2.64+0xb0] ;  /* 0x0000b00402087980 */ /* 0x000ea8000c101900 */
[----:B------:R-:W3:Y:S04]  /*0660*/  LD.E R4, desc[UR4][R2.64+0x60] ;  /* 0x0000600402047980 */ /* 0x000ee8000c101900 */
[----:B------:R-:W4:Y:S04]  /*0670*/  LD.E R0, desc[UR4][R2.64+0xcc] ;  /* 0x0000cc0402007980 */ /* 0x000f28000c101900 */
[----:B------:R-:W5:Y:S04]  /*0680*/  LD.E.64 R12, desc[UR4][R2.64+0xa8] ;  /* 0x0000a804020c7980 */ /* 0x000f68000c101b00 */
[----:B------:R1:W5:Y:S01]  /*0690*/  LD.E.64 R6, desc[UR4][R2.64+0x78] ;  /* 0x0000780402067980 */ /* 0x000362000c101b00 */
[----:B------:R-:W-:Y:S01]  /*06a0*/  IMAD.SHL.U32 R10, R160, 0x4, RZ ;  /* 0x00000004a00a7824 */ /* 0x000fe200078e00ff */
[----:B------:R-:W-:Y:S01]  /*06b0*/  SHF.R.U32.HI R5, RZ, 0x3, R160 ;  /* 0x00000003ff057819 */ /* 0x000fe200000116a0 */
[----:B------:R-:W-:-:S03]  /*06c0*/  IMAD.IADD R9, R175, 0x1, -R176 ;  /* 0x00000001af097824 */ /* 0x000fc600078e0ab0 */
[----:B------:R-:W-:Y:S01]  /*06d0*/  LOP3.LUT R14, R10, 0x1c, RZ, 0xc0, !PT ;  /* 0x0000001c0a0e7812 */ /* 0x000fe200078ec0ff */
[----:B------:R-:W-:Y:S01]  /*06e0*/  VIADD R10, R5, 0x20 ;  /* 0x00000020050a7836 */ /* 0x000fe20000000000 */
[----:B------:R-:W-:-:S04]  /*06f0*/  LOP3.LUT P4, R160, R160, 0x7, RZ, 0xc0, !PT ;  /* 0x00000007a0a07812 */ /* 0x000fc8000788c0ff */
[-C--:B------:R-:W-:Y:S01]  /*0700*/  ISETP.GE.AND P2, PT, R10, R9.reuse, PT ;  /* 0x000000090a00720c */ /* 0x080fe20003f46270 */
[C---:B------:R-:W-:Y:S01]  /*0710*/  IMAD R14, R5.reuse, 0x60, R14 ;  /* 0x00000060050e7824 */ /* 0x040fe200078e020e */
[----:B------:R-:W-:Y:S02]  /*0720*/  ISETP.GE.OR P4, PT, R5, R9, P4 ;  /* 0x000000090500720c */ /* 0x000fe40002786670 */
[----:B------:R-:W-:Y:S01]  /*0730*/  ISETP.NE.OR P2, PT, R160, RZ, P2 ;  /* 0x000000ffa000720c */ /* 0x000fe20001745670 */
[----:B------:R-:W-:Y:S02]  /*0740*/  IMAD.MOV.U32 R173, RZ, RZ, 0x0 ;  /* 0x00000000ffad7424 */ /* 0x000fe400078e00ff */
[----:B--2---:R-:W-:-:S04]  /*0750*/  IMAD R179, R8, UR8, R179 ;  /* 0x0000000808b37c24 */ /* 0x004fc8000f8e02b3 */
[----:B---3--:R-:W-:-:S04]  /*0760*/  IMAD R4, R179, R4, R177 ;  /* 0x00000004b3047224 */ /* 0x008fc800078e02b1 */
[----:B------:R-:W-:Y:S02]  /*0770*/  IMAD R4, R175, R4, R176 ;  /* 0x00000004af047224 */ /* 0x000fe400078e02b0 */
[----:B------:R-:W-:-:S03]  /*0780*/  VIADD R8, R5, 0x10 ;  /* 0x0000001005087836 */ /* 0x000fc60000000000 */
[C---:B-1----:R-:W-:Y:S01]  /*0790*/  IADD3 R3, P0, PT, R4.reuse, R5, RZ ;  /* 0x0000000504037210 */ /* 0x042fe20007f1e0ff */
[----:B----4-:R-:W-:Y:S01]  /*07a0*/  IMAD R11, R4, R0, RZ ;  /* 0x00000000040b7224 */ /* 0x010fe200078e02ff */
[----:B------:R-:W-:Y:S01]  /*07b0*/  ISETP.GE.AND P3, PT, R8, R9, PT ;  /* 0x000000090800720c */ /* 0x000fe20003f66270 */
[----:B------:R-:W-:Y:S01]  /*07c0*/  VIADD R0, R5, 0x30 ;  /* 0x0000003005007836 */ /* 0x000fe20000000000 */
[----:B------:R-:W-:Y:S02]  /*07d0*/  LEA.HI.X.SX32 R4, R4, RZ, 0x1, P0 ;  /* 0x000000ff04047211 */ /* 0x000fe400000f0eff */
[C---:B-----5:R-:W-:Y:S02]  /*07e0*/  LEA R2, P0, R3.reuse, R12, 0x2 ;  /* 0x0000000c03027211 */ /* 0x060fe400078010ff */
[----:B------:R-:W-:Y:S02]  /*07f0*/  ISETP.NE.OR P3, PT, R160, RZ, P3 ;  /* 0x000000ffa000720c */ /* 0x000fe40001f65670 */
[----:B------:R-:W-:-:S02]  /*0800*/  LEA.HI.X R3, R3, R13, R4, 0x2, P0 ;  /* 0x0000000d03037211 */ /* 0x000fc400000f1404 */
[----:B------:R-:W-:Y:S02]  /*0810*/  ISETP.GE.AND P0, PT, R0, R9, PT ;  /* 0x000000090000720c */ /* 0x000fe40003f06270 */
[C---:B------:R-:W-:Y:S02]  /*0820*/  IADD3 R15, P1, PT, R11.reuse, R14, RZ ;  /* 0x0000000e0b0f7210 */ /* 0x040fe40007f3e0ff */
[----:B------:R-:W-:Y:S02]  /*0830*/  ISETP.NE.OR P0, PT, R160, RZ, P0 ;  /* 0x000000ffa000720c */ /* 0x000fe40000705670 */
[----:B------:R-:W-:Y:S02]  /*0840*/  LEA.HI.X.SX32 R11, R11, RZ, 0x1, P1 ;  /* 0x000000ff0b0b7211 */ /* 0x000fe400008f0eff */
[----:B------:R-:W-:Y:S01]  /*0850*/  LEA R6, P1, R15, R6, 0x2 ;  /* 0x000000060f067211 */ /* 0x000fe200078210ff */
[----:B------:R-:W-:-:S03]  /*0860*/  @!P3 IMAD.MOV.U32 R13, RZ, RZ, -0x800000 ;  /* 0xff800000ff0db424 */ /* 0x000fc600078e00ff */
[----:B------:R-:W-:Y:S01]  /*0870*/  LEA.HI.X R7, R15, R7, R11, 0x2, P1 ;  /* 0x000000070f077211 */ /* 0x000fe200008f140b */
[----:B------:R-:W-:Y:S02]  /*0880*/  @!P4 IMAD.MOV.U32 R15, RZ, RZ, -0x800000 ;  /* 0xff800000ff0fc424 */ /* 0x000fe400078e00ff */
[----:B------:R-:W-:Y:S02]  /*0890*/  @!P2 IMAD.MOV.U32 R11, RZ, RZ, -0x800000 ;  /* 0xff800000ff0ba424 */ /* 0x000fe400078e00ff */
[----:B------:R-:W-:Y:S04]  /*08a0*/  ST.E.128 desc[UR4][R6.64], RZ ;  /* 0x000000ff06007985 */ /* 0x000fe8000c101d04 */
        /* <DEDUP_REMOVED lines=11> */
[----:B------:R-:W-:Y:S04]  /*0960*/  @!P4 ST.E desc[UR4][R2.64], R15 ;  /* 0x0000000f0200c985 */ /* 0x000fe8000c101904 */
[----:B------:R-:W-:Y:S04]  /*0970*/  @!P3 ST.E desc[UR4][R2.64+0x40], R13 ;  /* 0x0000400d0200b985 */ /* 0x000fe8000c101904 */
[----:B------:R1:W-:Y:S02]  /*0980*/  @!P2 ST.E desc[UR4][R2.64+0x80], R11 ;  /* 0x0000800b0200a985 */ /* 0x0003e4000c101904 */
[----:B-1----:R-:W-:Y:S05]  /*0990*/  @P0 RET.REL.NODEC R172 `(_ZN5flash24flash_fwd_splitkv_kernelI23Flash_fwd_kernel_traitsILi96ELi64ELi128ELi4ELb0ELb0EN7cutlass10bfloat16_tE19Flash_kernel_traitsILi96ELi64ELi128ELi4ES3_EELb0ELb0ELb0ELb1ELb1ELb0ELb1ELb0EEEvNS_16Flash_fwd_paramsE) ;  /* 0xfffffff4ac980950 */ /* 0x002fea0003c3ffff */
[----:B------:R-:W-:Y:S02]  /*09a0*/  MOV R5, 0xff800000 ;  /* 0xff80000000057802 */ /* 0x000fe40000000f00 */
[----:B------:R-:W-:-:S03]  /*09b0*/  MOV R173, 0x0 ;  /* 0x0000000000ad7802 */ /* 0x000fc60000000f00 */
[----:B------:R1:W-:Y:S02]  /*09c0*/  ST.E desc[UR4][R2.64+0xc0], R5 ;  /* 0x0000c00502007985 */ /* 0x0003e4000c101904 */
[----:B-1----:R-:W-:Y:S05]  /*09d0*/  RET.REL.NODEC R172 `(_ZN5flash24flash_fwd_splitkv_kernelI23Flash_fwd_kernel_traitsILi96ELi64ELi128ELi4ELb0ELb0EN7cutlass10bfloat16_tE19Flash_kernel_traitsILi96ELi64ELi128ELi4ES3_EELb0ELb0ELb0ELb1ELb1ELb0ELb1ELb0EEEvNS_16Flash_fwd_paramsE) ;  /* 0xfffffff4ac887950 */ /* 0x002fea0003c3ffff */
.L_x_3686:
        /* <DEDUP_REMOVED lines=82> */
[----:B------:R-:W-:-:S03]  /*0f00*/  IMAD R4, R120, R9, R4 ;  /* 0x0000000978047224 */ /* 0x000fc600078e0204 */
[----:B------:R-:W-:Y:S01]  /*0f10*/  SHF.R.S32.HI R8, RZ, 0x1f, R7 ;  /* 0x0000001fff087819 */ /* 0x000fe20000011407 */
[----:B------:R-:W-:-:S04]  /*0f20*/  IMAD R15, R15, R7, RZ ;  /* 0x000000070f0f7224 */ /* 0x000fc800078e02ff */
[----:B------:R-:W-:Y:S01]  /*0f30*/  IMAD R8, R14, R8, R15 ;  /* 0x000000080e087224 */ /* 0x000fe200078e020f */
[----:B---3--:R-:W-:Y:S01]  /*0f40*/  SHF.R.S32.HI R5, RZ, 0x1f, R0 ;  /* 0x0000001fff057819 */ /* 0x008fe20000011400 */
[----:B------:R-:W-:-:S04]  /*0f50*/  IMAD R6, R19, R0, RZ ;  /* 0x0000000013067224 */ /* 0x000fc800078e02ff */
[C---:B------:R-:W-:Y:S02]  /*0f60*/  IMAD R6, R18.reuse, R5, R6 ;  /* 0x0000000512067224 */ /* 0x040fe400078e0206 */
[----:B------:R-:W-:-:S04]  /*0f70*/  IMAD.WIDE.U32 R18, R18, R0, RZ ;  /* 0x0000000012127225 */ /* 0x000fc800078e00ff */
[----:B------:R-:W-:Y:S02]  /*0f80*/  IMAD.IADD R19, R19, 0x1, R6 ;  /* 0x0000000113137824 */ /* 0x000fe400078e0206 */
[----:B------:R-:W-:-:S05]  /*0f90*/  IMAD.WIDE.U32 R18, R11, R120, R18 ;  /* 0x000000780b127225 */ /* 0x000fca00078e0012 */
[----:B------:R-:W-:Y:S01]  /*0fa0*/  IADD3 R19, PT, PT, R19, R4, RZ ;  /* 0x0000000413137210 */ /* 0x000fe20007ffe0ff */
[----:B--2---:R-:W-:Y:S02]  /*0fb0*/  IMAD R4, R13, R0, RZ ;  /* 0x000000000d047224 */ /* 0x004fe400078e02ff */
[----:B------:R-:W-:-:S04]  /*0fc0*/  IMAD.WIDE.U32 R18, R7, R14, R18 ;  /* 0x0000000e07127225 */ /* 0x000fc800078e0012 */
[----:B------:R-:W-:-:S04]  /*0fd0*/  IMAD.WIDE.U32 R14, R12, R0, RZ ;  /* 0x000000000c0e7225 */ /* 0x000fc800078e00ff */
[----:B------:R-:W-:Y:S01]  /*0fe0*/  IMAD R4, R12, R5, R4 ;  /* 0x000000050c047224 */ /* 0x000fe200078e0204 */
[----:B------:R-:W-:Y:S01]  /*0ff0*/  MOV R10, R18 ;  /* 0x00000012000a7202 */ /* 0x000fe20000000f00 */
[----:B------:R-:W-:Y:S02]  /*1000*/  IMAD.IADD R8, R19, 0x1, R8 ;  /* 0x0000000113087824 */ /* 0x000fe400078e0208 */
[----:B------:R-:W-:Y:S01]  /*1010*/  IMAD.IADD R12, R15, 0x1, R4 ;  /* 0x000000010f0c7824 */ /* 0x000fe200078e0204 */
[----:B------:R-:W-:Y:S05]  /*1020*/  BRA `(.L_x_3689) ;  /* 0x0000000400047947 */ /* 0x000fea0003800000 */
.L_x_3688:
[----:B------:R-:W2:Y:S04]  /*1030*/  LD.E R16, desc[UR4][R2.64+0x68] ;  /* 0x0000680402107980 */ /* 0x000ea8000c101900 */
[----:B------:R-:W3:Y:S04]  /*1040*/  LD.E.64 R120, desc[UR4][R2.64+0x38] ;  /* 0x0000380402787980 */ /* 0x000ee8000c101b00 */
[----:B------:R-:W4:Y:S04]  /*1050*/  LD.E.64 R18, desc[UR4][R2.64+0x20] ;  /* 0x0000200402127980 */ /* 0x000f28000c101b00 */
[----:B------:R-:W4:Y:S04]  /*1060*/  LD.E.64 R128, desc[UR4][R2.64+0x40] ;  /* 0x0000400402807980 */ /* 0x000f28000c101b00 */
[----:B------:R-:W4:Y:S04]  /*1070*/  LD.E.64 R12, desc[UR4][R2.64+0x28] ;  /* 0x00002804020c7980 */ /* 0x000f28000c101b00 */
[----:B------:R-:W4:Y:S04]  /*1080*/  LD.E.64 R14, desc[UR4][R2.64+0x50] ;  /* 0x00005004020e7980 */ /* 0x000f28000c101b00 */
[----:B------:R1:W5:Y:S01]  /*1090*/  LD.E.64 R24, desc[UR4][R2.64+0x58] ;  /* 0x0000580402187980 */ /* 0x000362000c101b00 */
[----:B------:R-:W-:Y:S01]  /*10a0*/  IMAD.MOV.U32 R20, RZ, RZ, RZ ;  /* 0x000000ffff147224 */ /* 0x000fe200078e00ff */
[----:B------:R-:W-:-:S02]  /*10b0*/  LEA R190, R122, 0xffffff80, 0x7 ;  /* 0xffffff807abe7811 */ /* 0x000fc400078e38ff */
[----:B------:R-:W-:Y:S02]  /*10c0*/  CS2R R192, SRZ ;  /* 0x0000000000c07805 */ /* 0x000fe4000001ff00 */
[-C--:B--2---:R-:W-:Y:S02]  /*10d0*/  IABS R0, R16.reuse ;  /* 0x0000001000007213 */ /* 0x084fe40000000000 */
[----:B-1----:R-:W-:Y:S02]  /*10e0*/  IABS R5, R16 ;  /* 0x0000001000057213 */ /* 0x002fe40000000000 */
[----:B------:R-:W1:Y:S02]  /*10f0*/  I2F.RP R8, R0 ;  /* 0x0000000000087306 */ /* 0x000e640000209400 */
[----:B------:R-:W-:-:S06]  /*1100*/  IADD3 R5, PT, PT, RZ, -R5, RZ ;  /* 0x80000005ff057210 */ /* 0x000fcc0007ffe0ff */
[----:B-1----:R-:W1:Y:S02]  /*1110*/  MUFU.RCP R6, R8 ;  /* 0x0000000800067308 */ /* 0x002e640000001000 */
[----:B-1----:R-:W-:Y:S02]  /*1120*/  IADD3 R6, PT, PT, R6, 0xffffffe, RZ ;  /* 0x0ffffffe06067810 */ /* 0x002fe40007ffe0ff */
[----:B------:R-:W-:-:S04]  /*1130*/  LOP3.LUT R8, R177, R16, RZ, 0x3c, !PT ;  /* 0x00000010b1087212 */ /* 0x000fc800078e3cff */
[----:B------:R-:W1:Y:S01]  /*1140*/  F2I.FTZ.U32.TRUNC.NTZ R21, R6 ;  /* 0x0000000600157305 */ /* 0x000e62000021f000 */
[----:B------:R-:W-:Y:S02]  /*1150*/  ISETP.GE.AND P1, PT, R8, RZ, PT ;  /* 0x000000ff0800720c */ /* 0x000fe40003f26270 */
[----:B-1----:R-:W-:-:S05]  /*1160*/  IADD3 R4, PT, PT, RZ, -R21, RZ ;  /* 0x80000015ff047210 */ /* 0x002fca0007ffe0ff */
[----:B------:R-:W-:Y:S01]  /*1170*/  IMAD R9, R4, R0, RZ ;  /* 0x0000000004097224 */ /* 0x000fe200078e02ff */
[----:B------:R-:W-:-:S03]  /*1180*/  IABS R4, R177 ;  /* 0x000000b100047213 */ /* 0x000fc60000000000 */
[----:B------:R-:W-:-:S04]  /*1190*/  IMAD.HI.U32 R9, R21, R9, R20 ;  /* 0x0000000915097227 */ /* 0x000fc800078e0014 */
[----:B---3--:R-:W-:-:S04]  /*11a0*/  IMAD.WIDE.U32 R20, R120, R11, RZ ;  /* 0x0000000b78147225 */ /* 0x008fc800078e00ff */
[----:B------:R-:W-:Y:S01]  /*11b0*/  IMAD.HI.U32 R6, R9, R4, RZ ;  /* 0x0000000409067227 */ /* 0x000fe200078e00ff */
[----:B------:R-:W-:-:S03]  /*11c0*/  SHF.R.S32.HI R9, RZ, 0x1f, R11 ;  /* 0x0000001fff097819 */ /* 0x000fc6000001140b */
[----:B------:R-:W-:Y:S02]  /*11d0*/  IMAD R5, R6, R5, R4 ;  /* 0x0000000506057224 */ /* 0x000fe400078e0204 */
[----:B------:R-:W-:-:S03]  /*11e0*/  IMAD R4, R121, R11, RZ ;  /* 0x0000000b79047224 */ /* 0x000fc600078e02ff */
[----:B------:R-:W-:Y:S01]  /*11f0*/  ISETP.GT.U32.AND P0, PT, R0, R5, PT ;  /* 0x000000050000720c */ /* 0x000fe20003f04070 */
[----:B------:R-:W-:-:S04]  /*1200*/  IMAD R4, R120, R9, R4 ;  /* 0x0000000978047224 */ /* 0x000fc800078e0204 */
[----:B------:R-:W-:Y:S02]  /*1210*/  IMAD.IADD R21, R21, 0x1, R4 ;  /* 0x0000000115157824 */ /* 0x000fe400078e0204 */
[-C--:B----4-:R-:W-:Y:S02]  /*1220*/  IMAD R4, R129, R11.reuse, RZ ;  /* 0x0000000b81047224 */ /* 0x090fe400078e02ff */
[----:B------:R-:W-:-:S04]  /*1230*/  IMAD.WIDE.U32 R10, R128, R11, RZ ;  /* 0x0000000b800a7225 */ /* 0x000fc800078e00ff */
[-C--:B------:R-:W-:Y:S01]  /*1240*/  @!P0 IADD3 R5, PT, PT, R5, -R0.reuse, RZ ;  /* 0x8000000005058210 */ /* 0x080fe20007ffe0ff */
[----:B------:R-:W-:Y:S01]  /*1250*/  IMAD R4, R128, R9, R4 ;  /* 0x0000000980047224 */ /* 0x000fe200078e0204 */
[----:B------:R-:W-:Y:S02]  /*1260*/  @!P0 IADD3 R6, PT, PT, R6, 0x1, RZ ;  /* 0x0000000106068810 */ /* 0x000fe40007ffe0ff */
[----:B------:R-:W-:Y:S01]  /*1270*/  ISETP.GE.U32.AND P2, PT, R5, R0, PT ;  /* 0x000000000500720c */ /* 0x000fe20003f46070 */
[----:B-----5:R-:W-:Y:S01]  /*1280*/  IMAD R5, R19, R7, RZ ;  /* 0x0000000713057224 */ /* 0x020fe200078e02ff */
[----:B------:R-:W-:Y:S02]  /*1290*/  SHF.R.S32.HI R0, RZ, 0x1f, R7 ;  /* 0x0000001fff007819 */ /* 0x000fe40000011407 */
[----:B------:R-:W-:Y:S02]  /*12a0*/  ISETP.NE.AND P0, PT, R16, RZ, PT ;  /* 0x000000ff1000720c */ /* 0x000fe40003f05270 */
[----:B------:R-:W-:Y:S01]  /*12b0*/  SHF.R.S32.HI R9, RZ, 0x1f, R190 ;  /* 0x0000001fff097819 */ /* 0x000fe200000114be */
[----:B------:R-:W-:-:S02]  /*12c0*/  IMAD R5, R18, R0, R5 ;  /* 0x0000000012057224 */ /* 0x000fc400078e0205 */
[----:B------:R-:W-:Y:S01]  /*12d0*/  IMAD.WIDE.U32 R18, R18, R7, R20 ;  /* 0x0000000712127225 */ /* 0x000fe200078e0014 */
[----:B------:R-:W-:-:S03]  /*12e0*/  IADD3 R21, PT, PT, R11, R4, RZ ;  /* 0x000000040b157210 */ /* 0x000fc60007ffe0ff */
[----:B------:R-:W-:Y:S01]  /*12f0*/  @P2 VIADD R6, R6, 0x1 ;  /* 0x0000000106062836 */ /* 0x000fe20000000000 */
[----:B------:R-:W-:Y:S01]  /*1300*/  IADD3 R19, PT, PT, R19, R5, RZ ;  /* 0x0000000513137210 */ /* 0x000fe20007ffe0ff */
[----:B------:R-:W-:Y:S02]  /*1310*/  IMAD R5, R121, R190, RZ ;  /* 0x000000be79057224 */ /* 0x000fe400078e02ff */
[----:B------:R-:W-:Y:S01]  /*1320*/  IMAD R11, R13, R7, RZ ;  /* 0x000000070d0b7224 */ /* 0x000fe200078e02ff */
[----:B------:R-:W-:Y:S01]  /*1330*/  @!P1 IADD3 R6, PT, PT, -R6, RZ, RZ ;  /* 0x000000ff06069210 */ /* 0x000fe20007ffe1ff */
[C---:B------:R-:W-:Y:S01]  /*1340*/  IMAD R5, R120.reuse, R9, R5 ;  /* 0x0000000978057224 */ /* 0x040fe200078e0205 */
        /* <DEDUP_REMOVED lines=12> */
[----:B------:R-:W-:Y:S01]  /*1410*/  MOV R10, R6 ;  /* 0x00000006000a7202 */ /* 0x000fe20000000f00 */
[----:B------:R-:W-:-:S03]  /*1420*/  IMAD.MOV.U32 R14, RZ, RZ, R20 ;  /* 0x000000ffff0e7224 */ /* 0x000fc600078e0014 */
[----:B------:R-:W-:Y:S02]  /*1430*/  IADD3 R8, PT, PT, R7, R0, RZ ;  /* 0x0000000007087210 */ /* 0x000fe40007ffe0ff */
.L_x_3689:
[----:B------:R-:W-:Y:S05]  /*1440*/  BSYNC.RECONVERGENT B0 ;  /* 0x0000000000007941 */ /* 0x000fea0003800200 */
.L_x_3687:
[----:B------:R-:W2:Y:S04]  /*1450*/  LD.E.64 R30, desc[UR4][R2.64+0x18] ;  /* 0x00001804021e7980 */ /* 0x000ea8000c101b00 */
[----:B------:R-:W3:Y:S04]  /*1460*/  LD.E.64 R26, desc[UR4][R2.64+0x48] ;  /* 0x00004804021a7980 */ /* 0x000ee8000c101b00 */
[----:B------:R-:W4:Y:S04]  /*1470*/  LD.E.64 R28, desc[UR4][R2.64+0x30] ;  /* 0x00003004021c7980 */ /* 0x000f28000c101b00 */
[----:B------:R-:W5:Y:S04]  /*1480*/  LD.E.64 R22, desc[UR4][R2.64+0x8] ;  /* 0x0000080402167980 */ /* 0x000f68000c101b00 */
[----:B------:R-:W5:Y:S04]  /*1490*/  LD.E.64 R20, desc[UR4][R2.64] ;  /* 0x0000000402147980 */ /* 0x000f68000c101b00 */
[----:B------:R-:W5:Y:S01]  /*14a0*/  LD.E.64 R6, desc[UR4][R2.64+0x10] ;  /* 0x0000100402067980 */ /* 0x000f62000c101b00 */
[-C--:B------:R-:W-:Y:S01]  /*14b0*/  IABS R0, R16.reuse ;  /* 0x0000001000007213 */ /* 0x080fe20000000000 */
[----:B------:R-:W-:Y:S01]  /*14c0*/  IMAD.MOV.U32 R32, RZ, RZ, RZ ;  /* 0x000000ffff207224 */ /* 0x000fe200078e00ff */
[----:B------:R-:W-:Y:S01]  /*14d0*/  IABS R13, R16 ;  /* 0x00000010000d7213 */ /* 0x000fe20000000000 */
[----:B------:R-:W-:Y:S01]  /*14e0*/  IMAD.SHL.U32 R174, R160, 0x8, RZ ;  /* 0x00000008a0ae7824 */ /* 0x000fe200078e00ff */
[----:B------:R-:W1:Y:S01]  /*14f0*/  I2F.RP R18, R0 ;  /* 0x0000000000127306 */ /* 0x000e620000209400 */
[----:B------:R-:W-:Y:S01]  /*1500*/  IMAD.MOV.U32 R35, RZ, RZ, RZ ;  /* 0x000000ffff237224 */ /* 0x000fe200078e00ff */
[----:B------:R-:W1:Y:S01]  /*1510*/  S2UR UR6, SR_CgaCtaId ;  /* 0x00000000000679c3 */ /* 0x000e620000008800 */
[----:B------:R-:W-:Y:S01]  /*1520*/  IMAD.MOV R13, RZ, RZ, -R13 ;  /* 0x000000ffff0d7224 */ /* 0x000fe200078e0a0d */
[C---:B------:R-:W-:Y:S01]  /*1530*/  LOP3.LUT R173, R174.reuse, 0xc0, RZ, 0xc0, !PT ;  /* 0x000000c0aead7812 */ /* 0x040fe200078ec0ff */
[----:B------:R-:W-:Y:S01]  /*1540*/  IMAD R9, R9, R128, RZ ;  /* 0x0000008009097224 */ /* 0x000fe200078e02ff */
[----:B------:R-:W-:Y:S01]  /*1550*/  LOP3.LUT R34, R174, 0x18, RZ, 0xc0, !PT ;  /* 0x00000018ae227812 */ /* 0x000fe200078ec0ff */
[----:B------:R-:W-:Y:S01]  /*1560*/  UMOV UR7, 0x400 ;  /* 0x0000040000077882 */ /* 0x000fe20000000000 */
[----:B------:R-:W-:Y:S01]  /*1570*/  LOP3.LUT R173, R173, 0x18, R160, 0xf8, !PT ;  /* 0x00000018adad7812 */ /* 0x000fe200078ef8a0 */
[----:B------:R-:W-:Y:S01]  /*1580*/  IMAD R9, R11, R129, R9 ;  /* 0x000000810b097224 */ /* 0x000fe200078e0209 */
[----:B------:R-:W-:Y:S01]  /*1590*/  ISETP.NE.AND P4, PT, R16, RZ, PT ;  /* 0x000000ff1000720c */ /* 0x000fe20003f85270 */
[----:B------:R-:W-:Y:S01]  /*15a0*/  IMAD.SHL.U32 R167, R120, 0x40, RZ ;  /* 0x0000004078a77824 */ /* 0x000fe200078e00ff */
[----:B------:R-:W-:Y:S01]  /*15b0*/  LOP3.LUT R19, R173, R34, RZ, 0x3c, !PT ;  /* 0x00000022ad137212 */ /* 0x000fe200078e3cff */
[----:B------:R-:W-:Y:S01]  /*15c0*/  IMAD.SHL.U32 R126, R160, 0x20, RZ ;  /* 0x00000020a07e7824 */ /* 0x000fe200078e00ff */
[----:B------:R-:W-:Y:S01]  /*15d0*/  IADD3 R10, P1, PT, R34, R10, RZ ;  /* 0x0000000a220a7210 */ /* 0x000fe20007f3e0ff */
[----:B-1----:R-:W1:Y:S01]  /*15e0*/  MUFU.RCP R5, R18 ;  /* 0x0000001200057308 */ /* 0x002e620000001000 */
[----:B------:R-:W-:Y:S01]  /*15f0*/  SHF.L.U64.HI R168, R120, 0x6, R121 ;  /* 0x0000000678a87819 */ /* 0x000fe20000010279 */
[C---:B------:R-:W-:Y:S01]  /*1600*/  IMAD.SHL.U32 R165, R128.reuse, 0x40, RZ ;  /* 0x0000004080a57824 */ /* 0x040fe200078e00ff */
[----:B------:R-:W-:Y:S01]  /*1610*/  SHF.L.U64.HI R166, R128, 0x6, R129 ;  /* 0x0000000680a67819 */ /* 0x000fe20000010281 */
[----:B------:R-:W-:Y:S01]  /*1620*/  IMAD.SHL.U32 R123, R160, 0x4, RZ ;  /* 0x00000004a07b7824 */ /* 0x000fe200078e00ff */
[----:B------:R-:W-:Y:S01]  /*1630*/  IADD3 R184, PT, PT, R122, -0x1, RZ ;  /* 0xffffffff7ab87810 */ /* 0x000fe20007ffe0ff */
[----:B------:R-:W-:Y:S01]  /*1640*/  IMAD.MOV.U32 R124, RZ, RZ, 0x20 ;  /* 0x00000020ff7c7424 */ /* 0x000fe200078e00ff */
[C---:B------:R-:W-:Y:S01]  /*1650*/  SHF.L.U64.HI R180, R120.reuse, 0x5, R121 ;  /* 0x0000000578b47819 */ /* 0x040fe20000010279 */
[----:B------:R-:W-:Y:S01]  /*1660*/  IMAD.SHL.U32 R178, R120, 0x20, RZ ;  /* 0x0000002078b27824 */ /* 0x000fe200078e00ff */
[----:B------:R-:W-:Y:S01]  /*1670*/  LOP3.LUT R123, R123, 0x18, RZ, 0xc0, !PT ;  /* 0x000000187b7b7812 */ /* 0x000fe200078ec0ff */
[----:B------:R-:W-:Y:S01]  /*1680*/  ULEA UR6, UR6, UR7, 0x18 ;  /* 0x0000000706067291 */ /* 0x000fe2000f8ec0ff */
[----:B-1----:R-:W-:Y:S01]  /*1690*/  VIADD R5, R5, 0xffffffe ;  /* 0x0ffffffe05057836 */ /* 0x002fe20000000000 */
[----:B------:R-:W-:-:S04]  /*16a0*/  LOP3.LUT R18, R174, 0x1f20, RZ, 0xc0, !PT ;  /* 0x00001f20ae127812 */ /* 0x000fc800078ec0ff */
[----:B------:R-:W-:Y:S01]  /*16b0*/  IMAD.U32 R164, RZ, RZ, UR6 ;  /* 0x00000006ffa47e24 */ /* 0x000fe2000f8e00ff */
[----:B------:R-:W1:Y:S02]  /*16c0*/  F2I.FTZ.U32.TRUNC.NTZ R33, R5 ;  /* 0x0000000500217305 */ /* 0x000e64000021f000 */
[----:B-1----:R-:W-:Y:S01]  /*16d0*/  IMAD.MOV R4, RZ, RZ, -R33 ;  /* 0x000000ffff047224 */ /* 0x002fe200078e0a21 */
[----:B------:R-:W-:-:S03]  /*16e0*/  LOP3.LUT R5, R177, R16, RZ, 0x3c, !PT ;  /* 0x00000010b1057212 */ /* 0x000fc600078e3cff */
[----:B------:R-:W-:Y:S01]  /*16f0*/  IMAD R15, R4, R0, RZ ;  /* 0x00000000040f7224 */ /* 0x000fe200078e02ff */
[----:B------:R-:W-:Y:S02]  /*1700*/  IABS R4, R177 ;  /* 0x000000b100047213 */ /* 0x000fe40000000000 */
[----:B------:R-:W-:Y:S01]  /*1710*/  ISETP.GE.AND P2, PT, R5, RZ, PT ;  /* 0x000000ff0500720c */ /* 0x000fe20003f46270 */
[----:B------:R-:W-:Y:S01]  /*1720*/  IMAD.HI.U32 R15, R33, R15, R32 ;  /* 0x0000000f210f7227 */ /* 0x000fe200078e0020 */
[----:B------:R-:W-:-:S05]  /*1730*/  MOV R5, RZ ;  /* 0x000000ff00057202 */ /* 0x000fca0000000f00 */
[----:B------:R-:W-:-:S04]  /*1740*/  IMAD.HI.U32 R15, R15, R4, RZ ;  /* 0x000000040f0f7227 */ /* 0x000fc800078e00ff */
[----:B------:R-:W-:Y:S01]  /*1750*/  IMAD R13, R15, R13, R4 ;  /* 0x0000000d0f0d7224 */ /* 0x000fe200078e0204 */
[----:B------:R-:W-:-:S04]  /*1760*/  SHF.R.U32.HI R4, RZ, 0x2, R160 ;  /* 0x00000002ff047819 */ /* 0x000fc800000116a0 */
[----:B------:R-:W-:Y:S01]  /*1770*/  ISETP.GT.U32.AND P3, PT, R0, R13, PT ;  /* 0x0000000d0000720c */ /* 0x000fe20003f64070 */
[----:B------:R-:W-:Y:S01]  /*1780*/  IMAD.WIDE.U32 R32, R17, 0x40, R4 ;  /* 0x0000004011207825 */ /* 0x000fe200078e0004 */
[----:B------:R-:W-:Y:S02]  /*1790*/  LOP3.LUT R5, R18, R19, RZ, 0xfc, !PT ;  /* 0x0000001312057212 */ /* 0x000fe400078efcff */
[----:B------:R-:W-:-:S05]  /*17a0*/  IADD3 R18, P0, PT, R34, R14, RZ ;  /* 0x0000000e22127210 */ /* 0x000fca0007f1e0ff */
[----:B------:R-:W-:-:S04]  /*17b0*/  IMAD.X R19, RZ, RZ, R12, P0 ;  /* 0x000000ffff137224 */ /* 0x000fc800000e060c */
[----:B------:R-:W-:Y:S02]  /*17c0*/  @!P3 IMAD.IADD R13, R13, 0x1, -R0 ;  /* 0x000000010d0db824 */ /* 0x000fe400078e0a00 */
[----:B------:R-:W-:Y:S02]  /*17d0*/  @!P3 VIADD R15, R15, 0x1 ;  /* 0x000000010f0fb836 */ /* 0x000fe40000000000 */
[----:B------:R-:W-:Y:S01]  /*17e0*/  IMAD.WIDE.U32 R18, R11, R128, R18 ;  /* 0x000000800b127225 */ /* 0x000fe200078e0012 */
[----:B------:R-:W-:Y:S02]  /*17f0*/  ISETP.GE.U32.AND P5, PT, R13, R0, PT ;  /* 0x000000000d00720c */ /* 0x000fe40003fa6070 */
[----:B------:R-:W-:Y:S01]  /*1800*/  SHF.R.S32.HI R13, RZ, 0x1f, R177 ;  /* 0x0000001fff0d7819 */ /* 0x000fe200000114b1 */
[----:B------:R-:W-:Y:S01]  /*1810*/  IMAD.X R11, RZ, RZ, R8, P1 ;  /* 0x000000ffff0b7224 */ /* 0x000fe200008e0608 */
[----:B------:R-:W-:Y:S01]  /*1820*/  IADD3 R19, PT, PT, R19, R9, RZ ;  /* 0x0000000913137210 */ /* 0x000fe20007ffe0ff */
[----:B------:R-:W-:-:S08]  /*1830*/  IMAD R8, R121, R4, RZ ;  /* 0x0000000479087224 */ /* 0x000fd000078e02ff */
[----:B------:R-:W-:-:S04]  /*1840*/  @P5 VIADD R15, R15, 0x1 ;  /* 0x000000010f0f5836 */ /* 0x000fc80000000000 */
[----:B------:R-:W-:Y:S01]  /*1850*/  @!P2 IMAD.MOV R15, RZ, RZ, -R15 ;  /* 0x000000ffff0fa224 */ /* 0x000fe200078e0a0f */
[----:B------:R-:W-:Y:S01]  /*1860*/  @!P4 LOP3.LUT R15, RZ, R16, RZ, 0x33, !PT ;  /* 0x00000010ff0fc212 */ /* 0x000fe200078e33ff */
[-C--:B--2---:R-:W-:Y:S02]  /*1870*/  IMAD R0, R31, R179.reuse, RZ ;  /* 0x000000b31f007224 */ /* 0x084fe400078e02ff */
[----:B------:R-:W-:-:S04]  /*1880*/  IMAD.WIDE.U32 R30, R30, R179, R34 ;  /* 0x000000b31e1e7225 */ /* 0x000fc800078e0022 */
[----:B------:R-:W-:Y:S02]  /*1890*/  IMAD.IADD R31, R31, 0x1, R0 ;  /* 0x000000011f1f7824 */ /* 0x000fe400078e0200 */
[----:B---3--:R-:W-:Y:S02]  /*18a0*/  IMAD R0, R27, R177, RZ ;  /* 0x000000b11b007224 */ /* 0x008fe400078e02ff */
[----:B----4-:R-:W-:Y:S02]  /*18b0*/  IMAD.SHL.U32 R12, R28, 0x20, RZ ;  /* 0x000000201c0c7824 */ /* 0x010fe400078e00ff */
[----:B------:R-:W-:Y:S01]  /*18c0*/  IMAD R0, R26, R13, R0 ;  /* 0x0000000d1a007224 */ /* 0x000fe200078e0200 */
[----:B------:R-:W-:Y:S01]  /*18d0*/  SHF.L.U64.HI R13, R28, 0x5, R29 ;  /* 0x000000051c0d7819 */ /* 0x000fe2000001021d */
[----:B------:R-:W-:-:S04]  /*18e0*/  IMAD.WIDE.U32 R26, R177, R26, R30 ;  /* 0x0000001ab11a7225 */ /* 0x000fc800078e001e */
[----:B------:R-:W-:Y:S02]  /*18f0*/  IMAD R9, R33, R28, RZ ;  /* 0x0000001c21097224 */ /* 0x000fe400078e02ff */
[----:B------:R-:W-:-:S04]  /*1900*/  IMAD.WIDE.U32 R12, R28, R32, R12 ;  /* 0x000000201c0c7225 */ /* 0x000fc800078e000c */
[----:B------:R-:W-:Y:S01]  /*1910*/  IMAD.IADD R17, R27, 0x1, R0 ;  /* 0x000000011b117824 */ /* 0x000fe200078e0200 */
[----:B------:R-:W-:Y:S01]  /*1920*/  IADD3 R27, P0, PT, R26, R12, RZ ;  /* 0x0000000c1a1b7210 */ /* 0x000fe20007f1e0ff */
[----:B------:R-:W-:-:S04]  /*1930*/  IMAD.WIDE.U32 R30, R4, R120, R10 ;  /* 0x00000078041e7225 */ /* 0x000fc800078e000a */
[----:B------:R-:W-:Y:S01]  /*1940*/  IMAD R0, R29, R32, R9 ;  /* 0x000000201d007224 */ /* 0x000fe200078e0209 */
[----:B------:R-:W-:Y:S01]  /*1950*/  SHF.R.S32.HI R9, RZ, 0x1f, R15 ;  /* 0x0000001fff097819 */ /* 0x000fe2000001140f */
[----:B------:R-:W-:Y:S01]  /*1960*/  IMAD.MOV.U32 R16, RZ, RZ, R26 ;  /* 0x000000ffff107224 */ /* 0x000fe200078e001a */
[----:B------:R-:W-:Y:S01]  /*1970*/  IADD3 R171, PT, PT, R31, R8, RZ ;  /* 0x000000081fab7210 */ /* 0x000fe20007ffe0ff */
[----:B------:R-:W-:Y:S01]  /*1980*/  IMAD.WIDE.U32 R10, R15, R24, R18 ;  /* 0x000000180f0a7225 */ /* 0x000fe200078e0012 */
[----:B-----5:R-:W-:Y:S02]  /*1990*/  LEA R170, P1, R30, R22, 0x1 ;  /* 0x000000161eaa7211 */ /* 0x020fe400078208ff */
[----:B------:R-:W-:Y:S01]  /*19a0*/  IADD3.X R12, PT, PT, R17, R0, R13, P0, !PT ;  /* 0x00000000110c7210 */ /* 0x000fe200007fe40d */
[----:B------:R-:W-:Y:S01]  /*19b0*/  IMAD R15, R25, R15, RZ ;  /* 0x0000000f190f7224 */ /* 0x000fe200078e02ff */
[----:B------:R-:W-:Y:S01]  /*19c0*/  LEA R14, P0, R27, R20, 0x1 ;  /* 0x000000141b0e7211 */ /* 0x000fe200078008ff */
[----:B------:R-:W-:Y:S01]  /*19d0*/  IMAD.WIDE.U32 R28, R28, R32, R16 ;  /* 0x000000201c1c7225 */ /* 0x000fe200078e0010 */
[----:B------:R-:W-:-:S03]  /*19e0*/  LEA.HI.X R171, R30, R23, R171, 0x1, P1 ;  /* 0x000000171eab7211 */ /* 0x000fc600008f0cab */
[----:B------:R-:W-:Y:S01]  /*19f0*/  IMAD R24, R9, R24, R15 ;  /* 0x0000001809187224 */ /* 0x000fe200078e020f */
[C---:B------:R-:W-:Y:S01]  /*1a00*/  LEA R8, P1, R28.reuse, R20, 0x1 ;  /* 0x000000141c087211 */ /* 0x040fe200078208ff */
[----:B------:R-:W-:Y:S01]  /*1a10*/  IMAD.IADD R9, R29, 0x1, R0 ;  /* 0x000000011d097824 */ /* 0x000fe200078e0200 */
[-C--:B------:R-:W-:Y:S01]  /*1a20*/  LEA.HI.X R15, R27, R21.reuse, R12, 0x1, P0 ;  /* 0x000000151b0f7211 */ /* 0x080fe200000f0c0c */
[----:B------:R-:W-:Y:S01]  /*1a30*/  IMAD R0, R5, 0x2, R164 ;  /* 0x0000000205007824 */ /* 0x000fe200078e02a4 */
[----:B------:R-:W-:Y:S01]  /*1a40*/  IADD3 R16, P0, PT, R167, R170, RZ ;  /* 0x000000aaa7107210 */ /* 0x000fe20007f1e0ff */
[----:B------:R-:W-:Y:S01]  /*1a50*/  IMAD R5, R129, R4, RZ ;  /* 0x0000000481057224 */ /* 0x000fe200078e02ff */
[----:B------:R-:W-:Y:S02]  /*1a60*/  LEA.HI.X R9, R28, R21, R9, 0x1, P1 ;  /* 0x000000151c097211 */ /* 0x000fe400008f0c09 */
[----:B------:R-:W-:Y:S01]  /*1a70*/  IADD3 R25, PT, PT, R11, R24, RZ ;  /* 0x000000180b197210 */ /* 0x000fe20007ffe0ff */
[----:B------:R-:W-:Y:S01]  /*1a80*/  IMAD.X R17, R168, 0x1, R171, P0 ;  /* 0x00000001a8117824 */ /* 0x000fe200000e06ab */
[----:B------:R-:W-:Y:S01]  /*1a90*/  IADD3 R12, P0, PT, R167, R16, RZ ;  /* 0x00000010a70c7210 */ /* 0x000fe20007f1e0ff */
[----:B------:R-:W-:Y:S01]  /*1aa0*/  @!PT LDS RZ, [RZ] ;  /* 0x00000000fffff984 */ /* 0x000fe20000000800 */
[----:B------:R-:W-:Y:S01]  /*1ab0*/  @!PT LDS RZ, [RZ] ;  /* 0x00000000fffff984 */ /* 0x000fe20000000800 */
[----:B------:R-:W-:Y:S01]  /*1ac0*/  @!PT LDS RZ, [RZ] ;  /* 0x00000000fffff984 */ /* 0x000fe20000000800 */
[----:B------:R-:W-:Y:S01]  /*1ad0*/  LDGSTS.E.BYPASS.LTC128B.128 [R0], desc[UR4][R8.64] ;  /* 0x0000000008007fae */ /* 0x000fe2000b981a04 */
[----:B------:R-:W-:-:S03]  /*1ae0*/  IMAD.MOV.U32 R24, RZ, RZ, R10 ;  /* 0x000000ffff187224 */ /* 0x000fc600078e000a */
[----:B------:R-:W-:Y:S01]  /*1af0*/  LDGSTS.E.BYPASS.LTC128B.128 [R0+0x1000], desc[UR4][R8.64+0x40] ;  /* 0x0100004008007fae */ /* 0x000fe2000b981a04 */
[C---:B------:R-:W-:Y:S01]  /*1b00*/  IMAD.X R13, R168.reuse, 0x1, R17, P0 ;  /* 0x00000001a80d7824 */ /* 0x040fe200000e0611 */
[----:B------:R-:W-:Y:S02]  /*1b10*/  IADD3 R10, P0, PT, R167, R12, RZ ;  /* 0x0000000ca70a7210 */ /* 0x000fe40007f1e0ff */
[----:B------:R1:W-:Y:S03]  /*1b20*/  LDGSTS.E.BYPASS.LTC128B.128 [R0+0x2000], desc[UR4][R8.64+0x80] ;  /* 0x0200008008007fae */ /* 0x0003e6000b981a04 */
[----:B------:R-:W-:Y:S01]  /*1b30*/  IMAD.X R11, R168, 0x1, R13, P0 ;  /* 0x00000001a80b7824 */ /* 0x000fe200000e060d */
[----:B------:R-:W-:Y:S04]  /*1b40*/  LDGSTS.E.BYPASS.LTC128B.128 [R0+0x800], desc[UR4][R14.64] ;  /* 0x008000000e007fae */ /* 0x000fe8000b981a04 */
[----:B------:R-:W-:Y:S04]  /*1b50*/  LDGSTS.E.BYPASS.LTC128B.128 [R0+0x1800], desc[UR4][R14.64+0x40] ;  /* 0x018000400e007fae */ /* 0x000fe8000b981a04 */
[----:B------:R-:W-:Y:S04]  /*1b60*/  LDGSTS.E.BYPASS.LTC128B.128 [R0+0x2800], desc[UR4][R14.64+0x80] ;  /* 0x028000800e007fae */ /* 0x000fe8000b981a04 */
[----:B------:R-:W-:Y:S04]  /*1b70*/  LDGSTS.E.BYPASS.LTC128B.128 [R0+0x3000], desc[UR4][R170.64] ;  /* 0x03000000aa007fae */ /* 0x000fe8000b981a04 */
[----:B------:R-:W-:Y:S04]  /*1b80*/  LDGSTS.E.BYPASS.LTC128B.128 [R0+0x5000], desc[UR4][R170.64+0x40] ;  /* 0x05000040aa007fae */ /* 0x000fe8000b981a04 */
[----:B------:R-:W-:Y:S01]  /*1b90*/  LDGSTS.E.BYPASS.LTC128B.128 [R0+0x7000], desc[UR4][R170.64+0x80] ;  /* 0x07000080aa007fae */ /* 0x000fe2000b981a04 */
[----:B-1----:R-:W-:-:S03]  /*1ba0*/  IMAD.WIDE.U32 R8, R4, R128, R24 ;  /* 0x0000008004087225 */ /* 0x002fc600078e0018 */
[----:B------:R-:W-:Y:S01]  /*1bb0*/  LDGSTS.E.BYPASS.LTC128B.128 [R0+0x3800], desc[UR4][R16.64] ;  /* 0x0380000010007fae */ /* 0x000fe2000b981a04 */
[----:B------:R-:W-:Y:S01]  /*1bc0*/  SHF.R.U32.HI R4, RZ, 0x1, R160 ;  /* 0x00000001ff047819 */ /* 0x000fe200000116a0 */
[----:B------:R-:W-:Y:S02]  /*1bd0*/  IMAD.IADD R5, R9, 0x1, R5 ;  /* 0x0000000109057824 */ /* 0x000fe400078e0205 */
[----:B------:R-:W-:Y:S01]  /*1be0*/  LDGSTS.E.BYPASS.LTC128B.128 [R0+0x5800], desc[UR4][R16.64+0x40] ;  /* 0x0580004010007fae */ /* 0x000fe2000b981a04 */
[----:B------:R-:W-:-:S03]  /*1bf0*/  LEA R182, P0, R8, R6, 0x1 ;  /* 0x0000000608b67211 */ /* 0x000fc600078008ff */
[----:B------:R-:W-:Y:S01]  /*1c00*/  LDGSTS.E.BYPASS.LTC128B.128 [R0+0x7800], desc[UR4][R16.64+0x80] ;  /* 0x0780008010007fae */ /* 0x000fe2000b981a04 */
[----:B------:R-:W-:Y:S02]  /*1c10*/  LEA.HI.X R183, R8, R7, R5, 0x1, P0 ;  /* 0x0000000708b77211 */ /* 0x000fe400000f0c05 */
[----:B------:R-:W-:Y:S01]  /*1c20*/  SHF.L.U32 R7, R160, 0x4, RZ ;  /* 0x00000004a0077819 */ /* 0x000fe200000006ff */
[----:B------:R-:W-:Y:S01]  /*1c30*/  LDGSTS.E.BYPASS.LTC128B.128 [R0+0x4000], desc[UR4][R12.64] ;  /* 0x040000000c007fae */ /* 0x000fe2000b981a04 */
[----:B------:R-:W-:Y:S01]  /*1c40*/  LOP3.LUT R5, R126, 0xc0, RZ, 0xc0, !PT ;  /* 0x000000c07e057812 */ /* 0x000fe200078ec0ff */
[----:B------:R-:W-:Y:S01]  /*1c50*/  IMAD.MOV.U32 R181, RZ, RZ, R183 ;  /* 0x000000ffffb57224 */ /* 0x000fe200078e00b7 */
[----:B------:R-:W-:Y:S01]  /*1c60*/  LOP3.LUT R9, R7, 0x100, RZ, 0xc0, !PT ;  /* 0x0000010007097812 */ /* 0x000fe200078ec0ff */
[----:B------:R-:W-:Y:S01]  /*1c70*/  LDGSTS.E.BYPASS.LTC128B.128 [R0+0x6000], desc[UR4][R12.64+0x40] ;  /* 0x060000400c007fae */ /* 0x000fe2000b981a04 */
[----:B------:R-:W-:Y:S02]  /*1c80*/  LOP3.LUT R4, R5, 0x8, R4, 0xf8, !PT ;  /* 0x0000000805047812 */ /* 0x000fe400078ef804 */
[----:B------:R-:W-:Y:S01]  /*1c90*/  IADD3 R8, P0, PT, R165, R182, RZ ;  /* 0x000000b6a5087210 */ /* 0x000fe20007f1e0ff */
[----:B------:R-:W-:Y:S01]  /*1ca0*/  LDGSTS.E.BYPASS.LTC128B.128 [R0+0x8000], desc[UR4][R12.64+0x80] ;  /* 0x080000800c007fae */ /* 0x000fe2000b981a04 */
[----:B------:R-:W-:-:S02]  /*1cb0*/  LOP3.LUT R5, R5, 0x8, R160, 0xf8, !PT ;  /* 0x0000000805057812 */ /* 0x000fc400078ef8a0 */
[--C-:B------:R-:W-:Y:S01]  /*1cc0*/  LOP3.LUT R6, R9, 0x20, R126.reuse, 0xf8, !PT ;  /* 0x0000002009067812 */ /* 0x100fe200078ef87e */
[----:B------:R-:W-:Y:S01]  /*1cd0*/  LDGSTS.E.BYPASS.LTC128B.128 [R0+0x4800], desc[UR4][R10.64] ;  /* 0x048000000a007fae */ /* 0x000fe2000b981a04 */
[----:B------:R-:W-:Y:S01]  /*1ce0*/  LOP3.LUT R7, R7, 0x3e00, RZ, 0xc0, !PT ;  /* 0x00003e0007077812 */ /* 0x000fe200078ec0ff */
[----:B------:R-:W-:Y:S01]  /*1cf0*/  IMAD.X R9, R166, 0x1, R183, P0 ;  /* 0x00000001a6097824 */ /* 0x000fe200000e06b7 */
[----:B------:R-:W-:Y:S01]  /*1d00*/  LOP3.LUT R5, R6, R5, R123, 0xf6, !PT ;  /* 0x0000000506057212 */ /* 0x000fe200078ef67b */
[----:B------:R-:W-:Y:S01]  /*1d10*/  LDGSTS.E.BYPASS.LTC128B.128 [R0+0x6800], desc[UR4][R10.64+0x40] ;  /* 0x068000400a007fae */ /* 0x000fe2000b981a04 */
[----:B------:R-:W-:Y:S02]  /*1d20*/  LOP3.LUT R7, R7, 0x20, R126, 0xf8, !PT ;  /* 0x0000002007077812 */ /* 0x000fe400078ef87e */
[----:B------:R-:W-:Y:S01]  /*1d30*/  IADD3 R6, P0, PT, R165, R8, RZ ;  /* 0x00000008a5067210 */ /* 0x000fe20007f1e0ff */
[----:B------:R1:W-:Y:S01]  /*1d40*/  LDGSTS.E.BYPASS.LTC128B.128 [R0+0x8800], desc[UR4][R10.64+0x80] ;  /* 0x088000800a007fae */ /* 0x0003e2000b981a04 */
[----:B------:R-:W-:-:S02]  /*1d50*/  LOP3.LUT R123, R4, R123, RZ, 0x3c, !PT ;  /* 0x0000007b047b7212 */ /* 0x000fc400078e3cff */
[----:B------:R-:W-:Y:S01]  /*1d60*/  LOP3.LUT R4, R7, 0x100, R126, 0xf8, !PT ;  /* 0x0000010007047812 */ /* 0x000fe200078ef87e */
[----:B------:R-:W0:Y:S01]  /*1d70*/  LDGDEPBAR ;  /* 0x00000000000079af */ /* 0x000e220000000000 */
[----:B------:R-:W-:Y:S01]  /*1d80*/  IMAD.X R7, R166, 0x1, R9, P0 ;  /* 0x00000001a6077824 */ /* 0x000fe200000e0609 */
[----:B------:R-:W-:Y:S02]  /*1d90*/  LEA R162, R5, R164, 0x1 ;  /* 0x000000a405a27211 */ /* 0x000fe400078e08ff */
[----:B------:R-:W-:-:S05]  /*1da0*/  LOP3.LUT R163, R4, R123, RZ, 0xfc, !PT ;  /* 0x0000007b04a37212 */ /* 0x000fca00078efcff */
[----:B------:R-:W-:Y:S01]  /*1db0*/  IMAD R163, R163, 0x2, R164 ;  /* 0x00000002a3a37824 */ /* 0x000fe200078e02a4 */
[----:B-1----:R-:W-:Y:S01]  /*1dc0*/  IADD3 R10, P0, PT, R165, R6, RZ ;  /* 0x00000006a50a7210 */ /* 0x002fe20007f1e0ff */
[----:B------:R-:W-:-:S12]  /*1dd0*/  DEPBAR.LE SB0, 0x0 ;  /* 0x000080000000791a */ /* 0x000fd80000000000 */
[----:B------:R-:W-:Y:S05]  /*1de0*/  WARPSYNC.ALL ;  /* 0x0000000000007948 */ /* 0x000fea0003800000 */
[----:B------:R-:W-:Y:S01]  /*1df0*/  BAR.SYNC.DEFER_BLOCKING 0x0 ;  /* 0x0000000000007b1d */ /* 0x000fe20000010000 */
[----:B------:R-:W-:Y:S01]  /*1e00*/  IMAD.X R11, R166, 0x1, R7, P0 ;  /* 0x00000001a60b7824 */ /* 0x000fe200000e0607 */
[----:B------:R-:W-:-:S04]  /*1e10*/  LOP3.LUT P0, RZ, R160, 0x4, RZ, 0xc0, !PT ;  /* 0x00000004a0ff7812 */ /* 0x000fc8000780c0ff */
[----:B------:R-:W-:Y:S01]  /*1e20*/  SEL R124, R124, 0xffffffe0, !P0 ;  /* 0xffffffe07c7c7807 */ /* 0x000fe20004000000 */
[----:B------:R-:W-:Y:S01]  /*1e30*/  BSSY.RECONVERGENT B1, `(.L_x_3690) ;  /* 0x0000110000017945 */ /* 0x000fe20003800200 */
[----:B------:R-:W-:-:S03]  /*1e40*/  ISETP.GT.AND P0, PT, R184, R169, PT ;  /* 0x000000a9b800720c */ /* 0x000fc60003f04270 */
[C---:B------:R-:W-:Y:S02]  /*1e50*/  IMAD.IADD R127, R124.reuse, 0x1, R163 ;  /* 0x000000017c7f7824 */ /* 0x040fe400078e02a3 */
[----:B------:R-:W-:Y:S01]  /*1e60*/  IMAD.IADD R125, R124, 0x1, R162 ;  /* 0x000000017c7d7824 */ /* 0x000fe200078e02a2 */
        /* <DEDUP_REMOVED lines=23> */
[----:B------:R-:W1:Y:S04]  /*1fe0*/  LDSM.16.M88.4 R48, [R162+0x4c00] ;  /* 0x004c0000a230783b */ /* 0x000e680000000200 */
[----:B------:R-:W-:Y:S04]  /*1ff0*/  LDSM.16.M88.4 R56, [R127] ;  /* 0x000000007f38783b */ /* 0x000fe80000000200 */
[----:B------:R-:W1:Y:S01]  /*2000*/  LDSM.16.M88.4 R44, [R125+0x3000] ;  /* 0x003000007d2c783b */ /* 0x000e620000000200 */
[C---:B---3--:R-:W-:Y:S03]  /*2010*/  HMMA.16816.F32.BF16 R40, R80.reuse, R36, RZ ;  /* 0x000000245028723c */ /* 0x048fe600000418ff */
[----:B------:R-:W3:Y:S04]  /*2020*/  LDSM.16.M88.4 R60, [R125+0x3400] ;  /* 0x003400007d3c783b */ /* 0x000ee80000000200 */
[----:B------:R-:W3:Y:S01]  /*2030*/  LDSM.16.M88.4 R64, [R125+0x3800] ;  /* 0x003800007d40783b */ /* 0x000ee20000000200 */
[C---:B------:R-:W-:Y:S03]  /*2040*/  HMMA.16816.F32.BF16 R36, R80.reuse, R38, RZ ;  /* 0x000000265024723c */ /* 0x040fe600000418ff */
[----:B------:R-:W3:Y:S04]  /*2050*/  LDSM.16.M88.4 R52, [R125+0x3c00] ;  /* 0x003c00007d34783b */ /* 0x000ee80000000200 */
[----:B------:R-:W-:Y:S01]  /*2060*/  LDSM.16.M88.4 R104, [R125+0x4c00] ;  /* 0x004c00007d68783b */ /* 0x000fe20000000200 */
[C---:B----4-:R-:W-:Y:S03]  /*2070*/  HMMA.16816.F32.BF16 R32, R80.reuse, R28, RZ ;  /* 0x0000001c5020723c */ /* 0x050fe600000418ff */
[----:B------:R-:W-:Y:S04]  /*2080*/  LDSM.16.M88.4 R72, [R162+0x5800] ;  /* 0x00580000a248783b */ /* 0x000fe80000000200 */
[----:B------:R-:W-:Y:S01]  /*2090*/  LDSM.16.M88.4 R76, [R162+0x5000] ;  /* 0x00500000a24c783b */ /* 0x000fe20000000200 */
[C---:B-----5:R-:W-:Y:S03]  /*20a0*/  HMMA.16816.F32.BF16 R24, R80.reuse, R20, RZ ;  /* 0x000000145018723c */ /* 0x060fe600000418ff */
[----:B------:R-:W-:Y:S04]  /*20b0*/  LDSM.16.M88.4 R68, [R162+0x6400] ;  /* 0x00640000a244783b */ /* 0x000fe80000000200 */
[----:B------:R-:W-:Y:S01]  /*20c0*/  LDSM.16.M88.4 R112, [R125+0x5000] ;  /* 0x005000007d70783b */ /* 0x000fe20000000200 */
[C---:B--2---:R-:W-:Y:S03]  /*20d0*/  HMMA.16816.F32.BF16 R16, R80.reuse, R12, RZ ;  /* 0x0000000c5010723c */ /* 0x044fe600000418ff */
[----:B------:R-:W-:Y:S04]  /*20e0*/  LDSM.16.M88.4 R108, [R125+0x5c00] ;  /* 0x005c00007d6c783b */ /* 0x000fe80000000200 */
[----:B------:R-:W-:Y:S01]  /*20f0*/  LDSM.16.M88.4 R116, [R163+0x2000] ;  /* 0x00200000a374783b */ /* 0x000fe20000000200 */
[C---:B-1----:R-:W-:Y:S03]  /*2100*/  HMMA.16816.F32.BF16 R8, R80.reuse, R4, RZ ;  /* 0x000000045008723c */ /* 0x042fe600000418ff */
        /* <DEDUP_REMOVED lines=32> */
[----:B------:R-:W-:Y:S07]  /*2310*/  LDSM.16.M88.4 R60, [R162+0x6800] ;  /* 0x00680000a23c783b */ /* 0x000fee0000000200 */
[C---:B------:R-:W-:Y:S08]  /*2320*/  HMMA.16816.F32.BF16 R84, R56.reuse, R104, R84 ;  /* 0x000000683854723c */ /* 0x040ff00000041854 */
[----:B------:R-:W-:Y:S01]  /*2330*/  HMMA.16816.F32.BF16 R80, R56, R106, R80 ;  /* 0x0000006a3850723c */ /* 0x000fe20000041850 */
[----:B------:R-:W3:Y:S04]  /*2340*/  LDSM.16.M88.4 R56, [R162+0x6c00] ;  /* 0x006c0000a238783b */ /* 0x000ee80000000200 */
[----:B------:R-:W-:Y:S03]  /*2350*/  LDSM.16.M88.4 R104, [R125+0x6000] ;  /* 0x006000007d68783b */ /* 0x000fe60000000200 */
[C---:B----4-:R-:W-:Y:S08]  /*2360*/  HMMA.16816.F32.BF16 R32, R52.reuse, R64, R32 ;  /* 0x000000403420723c */ /* 0x050ff00000041820 */
        /* <DEDUP_REMOVED lines=19> */
[----:B------:R-:W5:Y:S07]  /*24a0*/  LDSM.16.M88.4 R68, [R125+0x6c00] ;  /* 0x006c00007d44783b */ /* 0x000f6e0000000200 */
[C---:B------:R-:W-:Y:S08]  /*24b0*/  HMMA.16816.F32.BF16 R92, R52.reuse, R60, R92 ;  /* 0x0000003c345c723c */ /* 0x040ff0000004185c */
[----:B------:R-:W-:Y:S01]  /*24c0*/  HMMA.16816.F32.BF16 R88, R52, R62, R88 ;  /* 0x0000003e3458723c */ /* 0x000fe20000041858 */
[----:B------:R-:W5:Y:S04]  /*24d0*/  LDSM.16.M88.4 R60, [R162+0x7000] ;  /* 0x00700000a23c783b */ /* 0x000f680000000200 */
[----:B------:R-:W5:Y:S03]  /*24e0*/  LDSM.16.M88.4 R52, [R162+0x7800] ;  /* 0x00780000a234783b */ /* 0x000f660000000200 */
        /* <DEDUP_REMOVED lines=15> */
[C---:B----4-:R-:W-:Y:S08]  /*25e0*/  HMMA.16816.F32.BF16 R100, R64.reuse, R76, R100 ;  /* 0x0000004c4064723c */ /* 0x050ff00000041864 */
[----:B------:R-:W-:Y:S01]  /*25f0*/  HMMA.16816.F32.BF16 R96, R64, R78, R96 ;  /* 0x0000004e4060723c */ /* 0x000fe20000041860 */
[----:B------:R-:W-:Y:S07]  /*2600*/  LDSM.16.M88.4 R76, [R127+0x2000] ;  /* 0x002000007f4c783b */ /* 0x000fee0000000200 */
[C---:B---3--:R-:W-:Y:S08]  /*2610*/  HMMA.16816.F32.BF16 R32, R116.reuse, R56, R32 ;  /* 0x000000387420723c */ /* 0x048ff00000041820 */
[----:B------:R-:W-:Y:S01]  /*2620*/  HMMA.16816.F32.BF16 R28, R116, R58, R28 ;  /* 0x0000003a741c723c */ /* 0x000fe2000004181c */
[----:B------:R-:W3:Y:S07]  /*2630*/  LDSM.16.M88.4 R56, [R125+0x8000] ;  /* 0x008000007d38783b */ /* 0x000eee0000000200 */
[C---:B------:R-:W-:Y:S08]  /*2640*/  HMMA.16816.F32.BF16 R92, R64.reuse, R72, R92 ;  /* 0x00000048405c723c */ /* 0x040ff0000004185c */
[C---:B------:R-:W-:Y:S01]  /*2650*/  HMMA.16816.F32.BF16 R88, R64.reuse, R74, R88 ;  /* 0x0000004a4058723c */ /* 0x040fe20000041858 */
[----:B------:R-:W4:Y:S07]  /*2660*/  LDSM.16.M88.4 R72, [R125+0x7000] ;  /* 0x007000007d48783b */ /* 0x000f2e0000000200 */
[C---:B-----5:R-:W-:Y:S08]  /*2670*/  HMMA.16816.F32.BF16 R84, R64.reuse, R68, R84 ;  /* 0x000000444054723c */ /* 0x060ff00000041854 */
[----:B------:R-:W-:Y:S01]  /*2680*/  HMMA.16816.F32.BF16 R80, R64, R70, R80 ;  /* 0x000000464050723c */ /* 0x000fe20000041850 */
[----:B------:R-:W5:Y:S04]  /*2690*/  LDSM.16.M88.4 R68, [R125+0x7400] ;  /* 0x007400007d44783b */ /* 0x000f680000000200 */
[----:B------:R-:W5:Y:S03]  /*26a0*/  LDSM.16.M88.4 R64, [R125+0x7800] ;  /* 0x007800007d40783b */ /* 0x000f660000000200 */
        /* <DEDUP_REMOVED lines=18> */
[----:B------:R-:W-:Y:S01]  /*27d0*/  HMMA.16816.F32.BF16 R80, R116, R106, R80 ;  /* 0x0000006a7450723c */ /* 0x000fe20000041850 */
[C---:B------:R-:W-:Y:S01]  /*27e0*/  SHF.L.U64.HI R118, R128.reuse, 0x5, R129 ;  /* 0x0000000580767819 */ /* 0x040fe20000010281 */
[----:B------:R-:W-:-:S06]  /*27f0*/  IMAD.SHL.U32 R117, R128, 0x20, RZ ;  /* 0x0000002080757824 */ /* 0x000fcc00078e00ff */
[C---:B---3--:R-:W-:Y:S08]  /*2800*/  HMMA.16816.F32.BF16 R8, R76.reuse, R56, R8 ;  /* 0x000000384c08723c */ /* 0x048ff00000041808 */
[C---:B----4-:R-:W-:Y:S08]  /*2810*/  HMMA.16816.F32.BF16 R40, R76.reuse, R72, R40 ;  /* 0x000000484c28723c */ /* 0x050ff00000041828 */
        /* <DEDUP_REMOVED lines=29> */
.L_x_3693:
[----:B------:R-:W2:Y:S01]  /*29f0*/  LD.E R49, desc[UR4][R2.64+0x170] ;  /* 0x0001700402317980 */ /* 0x000ea2000c101900 */
[----:B------:R-:W-:-:S04]  /*2a00*/  SHF.L.U32 R4, R184, 0x7, RZ ;  /* 0x00000007b8047819 */ /* 0x000fc800000006ff */
[----:B------:R-:W-:Y:S01]  /*2a10*/  IABS R7, R4 ;  /* 0x0000000400077213 */ /* 0x000fe20000000000 */
[C---:B------:R-:W-:Y:S01]  /*2a20*/  VIADD R46, R4.reuse, 0xffffff80 ;  /* 0xffffff80042e7836 */ /* 0x040fe20000000000 */
[-C--:B--2---:R-:W-:Y:S02]  /*2a30*/  IABS R44, R49.reuse ;  /* 0x00000031002c7213 */ /* 0x084fe40000000000 */
[-C--:B------:R-:W-:Y:S02]  /*2a40*/  IABS R6, R49.reuse ;  /* 0x0000003100067213 */ /* 0x080fe40000000000 */
[----:B------:R-:W1:Y:S01]  /*2a50*/  I2F.RP R45, R44 ;  /* 0x0000002c002d7306 */ /* 0x000e620000209400 */
[----:B------:R-:W-:Y:S02]  /*2a60*/  LOP3.LUT R4, R4, R49, RZ, 0x3c, !PT ;  /* 0x0000003104047212 */ /* 0x000fe400078e3cff */
[----:B------:R-:W-:Y:S02]  /*2a70*/  IADD3 R6, PT, PT, RZ, -R6, RZ ;  /* 0x80000006ff067210 */ /* 0x000fe40007ffe0ff */
[----:B------:R-:W-:-:S02]  /*2a80*/  ISETP.GE.AND P2, PT, R4, RZ, PT ;  /* 0x000000ff0400720c */ /* 0x000fc40003f46270 */
[----:B------:R-:W-:Y:S01]  /*2a90*/  LOP3.LUT R4, RZ, R49, RZ, 0x33, !PT ;  /* 0x00000031ff047212 */ /* 0x000fe200078e33ff */
        /* <DEDUP_REMOVED lines=19> */
[----:B------:R-:W-:Y:S02]  /*2bd0*/  @!P3 IADD3 R47, PT, PT, R47, 0x1, RZ ;  /* 0x000000012f2fb810 */ /* 0x000fe40007ffe0ff */
[-C--:B------:R-:W-:Y:S02]  /*2be0*/  ISETP.GE.U32.AND P4, PT, R5, R44.reuse, PT ;  /* 0x0000002c0500720c */ /* 0x080fe40003f86070 */
[----:B------:R-:W-:Y:S02]  /*2bf0*/  ISETP.GE.U32.AND P5, PT, R7, R44, PT ;  /* 0x0000002c0700720c */ /* 0x000fe40003fa6070 */
[----:B------:R-:W-:-:S09]  /*2c00*/  ISETP.NE.AND P1, PT, R49, RZ, PT ;  /* 0x000000ff3100720c */ /* 0x000fd20003f25270 */
[----:B------:R-:W-:Y:S02]  /*2c10*/  @P4 VIADD R45, R45, 0x1 ;  /* 0x000000012d2d4836 */ /* 0x000fe40000000000 */
[----:B------:R-:W-:Y:S02]  /*2c20*/  @P5 IADD3 R47, PT, PT, R47, 0x1, RZ ;  /* 0x000000012f2f5810 */ /* 0x000fe40007ffe0ff */
[----:B------:R-:W-:Y:S02]  /*2c30*/  @!P0 IMAD.MOV R45, RZ, RZ, -R45 ;  /* 0x000000ffff2d8224 */ /* 0x000fe400078e0a2d */
[----:B------:R-:W-:-:S03]  /*2c40*/  @!P2 IADD3 R47, PT, PT, -R47, RZ, RZ ;  /* 0x000000ff2f2fa210 */ /* 0x000fc60007ffe1ff */
[C---:B------:R-:W-:Y:S02]  /*2c50*/  SEL R6, R4.reuse, R45, !P1 ;  /* 0x0000002d04067207 */ /* 0x040fe40004800000 */
[----:B------:R-:W-:Y:S01]  /*2c60*/  SEL R7, R4, R47, !P1 ;  /* 0x0000002f04077207 */ /* 0x000fe20004800000 */
[----:B------:R-:W2:Y:S02]  /*2c70*/  LD.E.64 R44, desc[UR4][R2.64+0x38] ;  /* 0x00003804022c7980 */ /* 0x000ea4000c101b00 */
[--C-:B------:R-:W-:Y:S02]  /*2c80*/  IMAD.WIDE R52, R6, 0x4, R192.reuse ;  /* 0x0000000406347825 */ /* 0x100fe400078e02c0 */
[----:B------:R-:W3:Y:S02]  /*2c90*/  LD.E.64 R46, desc[UR4][R2.64+0x20] ;  /* 0x00002004022e7980 */ /* 0x000ee4000c101b00 */
        /* <DEDUP_REMOVED lines=18> */
.L_x_3694:
[----:B------:R-:W-:Y:S05]  /*2dc0*/  BSYNC.RECONVERGENT B0 ;  /* 0x0000000000007941 */ /* 0x000fea0003800200 */
.L_x_3692:
        /* <DEDUP_REMOVED lines=22> */
.L_x_3691:
[----:B------:R-:W-:Y:S05]  /*2f30*/  BSYNC.RECONVERGENT B1 ;  /* 0x0000000000017941 */ /* 0x000fea0003800200 */
.L_x_3690:
        /* <DEDUP_REMOVED lines=33> */
[----:B------:R-:W-:Y:S01]  /*3150*/  IADD3 R122, PT, PT, R122, -0x2, RZ ;  /* 0xfffffffe7a7a7810 */ /* 0x000fe20007ffe0ff */
[----:B------:R-:W1:Y:S04]  /*3160*/  SHFL.BFLY PT, R5, R4, 0x2, 0x1f ;  /* 0x0c401f0004057f89 */ /* 0x000e6800000e0000 */
[----:B------:R-:W3:Y:S01]  /*3170*/  SHFL.BFLY PT, R7, R6, 0x2, 0x1f ;  /* 0x0c401f0006077f89 */ /* 0x000ee200000e0000 */
[----:B-1----:R-:W-:-:S02]  /*3180*/  FMNMX.FTZ R5, R4, R5, !PT ;  /* 0x0000000504057209 */ /* 0x002fc40007810000 */
[----:B---3--:R-:W-:-:S03]  /*3190*/  FMNMX.FTZ R7, R6, R7, !PT ;  /* 0x0000000706077209 */ /* 0x008fc60007810000 */
[----:B------:R-:W1:Y:S04]  /*31a0*/  SHFL.BFLY PT, R116, R5, 0x1, 0x1f ;  /* 0x0c201f0005747f89 */ /* 0x000e6800000e0000 */
[----:B------:R-:W3:Y:S01]  /*31b0*/  SHFL.BFLY PT, R0, R7, 0x1, 0x1f ;  /* 0x0c201f0007007f89 */ /* 0x000ee200000e0000 */
[----:B-1----:R-:W-:Y:S02]  /*31c0*/  FMNMX.FTZ R116, R5, R116, !PT ;  /* 0x0000007405747209 */ /* 0x002fe40007810000 */
[----:B------:R-:W-:Y:S02]  /*31d0*/  LOP3.LUT R5, R123, 0x120, R126, 0xf8, !PT ;  /* 0x000001207b057812 */ /* 0x000fe400078ef87e */
[----:B---3--:R-:W-:Y:S02]  /*31e0*/  FMNMX.FTZ R0, R7, R0, !PT ;  /* 0x0000000007007209 */ /* 0x008fe40007810000 */
[----:B------:R-:W-:-:S02]  /*31f0*/  LEA R161, R5, R164, 0x1 ;  /* 0x000000a405a17211 */ /* 0x000fc400078e08ff */
[----:B------:R-:W-:Y:S02]  /*3200*/  FSETP.NEU.FTZ.AND P0, PT, R0, -INF , PT ;  /* 0xff8000000000780b */ /* 0x000fe40003f1d000 */
[----:B------:R-:W-:Y:S01]  /*3210*/  IADD3 R119, PT, PT, R124, R161, RZ ;  /* 0x000000a17c777210 */ /* 0x000fe20007ffe0ff */
[----:B------:R-:W-:Y:S04]  /*3220*/  LDSM.16.MT88.4 R52, [R161+0x9000] ;  /* 0x00900000a134783b */ /* 0x000fe80000004200 */
[----:B------:R-:W1:Y:S04]  /*3230*/  LDSM.16.MT88.4 R44, [R119+0x9000] ;  /* 0x00900000772c783b */ /* 0x000e680000004200 */
[----:B------:R-:W-:Y:S04]  /*3240*/  LDSM.16.MT88.4 R68, [R119+0x9400] ;  /* 0x009400007744783b */ /* 0x000fe80000004200 */
[----:B------:R-:W-:Y:S04]  /*3250*/  LDSM.16.MT88.4 R72, [R119+0xb000] ;  /* 0x00b000007748783b */ /* 0x000fe80000004200 */
[----:B------:R-:W-:Y:S04]  /*3260*/  LDSM.16.MT88.4 R76, [R161+0xd400] ;  /* 0x00d40000a14c783b */ /* 0x000fe80000004200 */
[----:B------:R-:W-:Y:S04]  /*3270*/  LDSM.16.MT88.4 R64, [R119+0xb400] ;  /* 0x00b400007740783b */ /* 0x000fe80000004200 */
        /* <DEDUP_REMOVED lines=24> */
[----:B------:R-:W3:Y:S01]  /*3400*/  LDSM.16.MT88.4 R36, [R161+0xb000] ;  /* 0x00b00000a124783b */ /* 0x000ee20000004200 */
[-CC-:B------:R-:W-:Y:S01]  /*3410*/  FFMA.FTZ R137, R16, R115.reuse, -R120.reuse ;  /* 0x0000007310897223 */ /* 0x180fe20000010878 */
[-CC-:B------:R-:W-:Y:S01]  /*3420*/  FFMA.FTZ R140, R17, R115.reuse, -R120.reuse ;  /* 0x00000073118c7223 */ /* 0x180fe20000010878 */
[-C--:B------:R-:W-:Y:S01]  /*3430*/  FFMA.FTZ R138, R12, R115.reuse, -R120 ;  /* 0x000000730c8a7223 */ /* 0x080fe20000010878 */
[----:B------:R-:W4:Y:S01]  /*3440*/  LDSM.16.MT88.4 R32, [R161+0x9400] ;  /* 0x00940000a120783b */ /* 0x000f220000004200 */
[-CC-:B------:R-:W-:Y:S01]  /*3450*/  FFMA.FTZ R135, R15, R115.reuse, -R130.reuse ;  /* 0x000000730f877223 */ /* 0x180fe20000010882 */
[-CC-:B------:R-:W-:Y:S01]  /*3460*/  FFMA.FTZ R139, R10, R115.reuse, -R130.reuse ;  /* 0x000000730a8b7223 */ /* 0x180fe20000010882 */
[----:B------:R-:W-:Y:S01]  /*3470*/  MUFU.EX2 R134, R134 ;  /* 0x0000008600867308 */ /* 0x000fe20000000800 */
[----:B------:R-:W5:Y:S01]  /*3480*/  LDSM.16.MT88.4 R28, [R161+0xb400] ;  /* 0x00b40000a11c783b */ /* 0x000f620000004200 */
[-CC-:B------:R-:W-:Y:S01]  /*3490*/  FFMA.FTZ R142, R11, R115.reuse, -R130.reuse ;  /* 0x000000730b8e7223 */ /* 0x180fe20000010882 */
[-C--:B------:R-:W-:Y:S01]  /*34a0*/  FFMA.FTZ R58, R58, R115.reuse, -R130 ;  /* 0x000000733a3a7223 */ /* 0x080fe20000010882 */
[-CC-:B------:R-:W-:Y:S01]  /*34b0*/  FFMA.FTZ R141, R8, R115.reuse, -R120.reuse ;  /* 0x00000073088d7223 */ /* 0x180fe20000010878 */
[-C--:B------:R-:W-:Y:S01]  /*34c0*/  FFMA.FTZ R144, R9, R115.reuse, -R120 ;  /* 0x0000007309907223 */ /* 0x080fe20000010878 */
[-CC-:B------:R-:W-:Y:S01]  /*34d0*/  FFMA.FTZ R59, R59, R115.reuse, -R130.reuse ;  /* 0x000000733b3b7223 */ /* 0x180fe20000010882 */
[----:B------:R-:W-:Y:S01]  /*34e0*/  FFMA.FTZ R146, R103, R115, -R130 ;  /* 0x0000007367927223 */ /* 0x000fe20000010882 */
[----:B------:R-:W1:Y:S01]  /*34f0*/  MUFU.EX2 R127, R127 ;  /* 0x0000007f007f7308 */ /* 0x000e620000000800 */
[----:B--2---:R-:W-:Y:S01]  /*3500*/  F2FP.BF16.F32.PACK_AB R5, R132, R129 ;  /* 0x000000818405723e */ /* 0x004fe200000010ff */
[----:B------:R-:W-:Y:S01]  /*3510*/  FADD.FTZ R129, R129, R132 ;  /* 0x0000008481817221 */ /* 0x000fe20000010000 */
        /* <DEDUP_REMOVED lines=8> */
[-C--:B------:R-:W-:Y:S01]  /*35a0*/  FFMA.FTZ R94, R90, R115.reuse, -R130 ;  /* 0x000000735a5e7223 */ /* 0x080fe20000010882 */
[-C--:B------:R-:W-:Y:S01]  /*35b0*/  FFMA.FTZ R132, R93, R115.reuse, -R120 ;  /* 0x000000735d847223 */ /* 0x080fe20000010878 */
[-CC-:B------:R-:W-:Y:S01]  /*35c0*/  FFMA.FTZ R91, R91, R115.reuse, -R130.reuse ;  /* 0x000000735b5b7223 */ /* 0x180fe20000010882 */
[-CC-:B------:R-:W-:Y:S01]  /*35d0*/  FFMA.FTZ R86, R86, R115.reuse, -R130.reuse ;  /* 0x0000007356567223 */ /* 0x180fe20000010882 */
[-CC-:B------:R-:W-:Y:S01]  /*35e0*/  FFMA.FTZ R87, R87, R115.reuse, -R130.reuse ;  /* 0x0000007357577223 */ /* 0x180fe20000010882 */
[----:B------:R-:W2:Y:S01]  /*35f0*/  MUFU.EX2 R136, R136 ;  /* 0x0000008800887308 */ /* 0x000ea20000000800 */
[----:B-1----:R-:W-:Y:S01]  /*3600*/  F2FP.BF16.F32.PACK_AB R7, R127, R134 ;  /* 0x000000867f07723e */ /* 0x002fe200000010ff */
[----:B------:R-:W-:Y:S01]  /*3610*/  FADD.FTZ R134, R134, R129 ;  /* 0x0000008186867221 */ /* 0x000fe20000010000 */
[-CC-:B------:R-:W-:Y:S01]  /*3620*/  FFMA.FTZ R129, R99, R115.reuse, -R130.reuse ;  /* 0x0000007363817223 */ /* 0x180fe20000010882 */
[-CC-:B------:R-:W-:Y:S01]  /*3630*/  FFMA.FTZ R82, R82, R115.reuse, -R130.reuse ;  /* 0x0000007352527223 */ /* 0x180fe20000010882 */
[-C--:B------:R-:W-:Y:S01]  /*3640*/  FFMA.FTZ R83, R83, R115.reuse, -R130 ;  /* 0x0000007353537223 */ /* 0x080fe20000010882 */
[----:B------:R-:W-:Y:S01]  /*3650*/  FFMA.FTZ R85, R85, R115, -R120 ;  /* 0x0000007355557223 */ /* 0x000fe20000010878 */
[----:B------:R-:W-:Y:S01]  /*3660*/  ISETP.GE.AND P0, PT, R122, R169, PT ;  /* 0x000000a97a00720c */ /* 0x000fe20003f06270 */
[----:B------:R-:W-:Y:S08]  /*3670*/  MUFU.EX2 R126, R126 ;  /* 0x0000007e007e7308 */ /* 0x000ff00000000800 */
[----:B------:R-:W1:Y:S01]  /*3680*/  MUFU.EX2 R131, R131 ;  /* 0x0000008300837308 */ /* 0x000e620000000800 */
[----:B--2---:R-:W-:Y:S01]  /*3690*/  F2FP.BF16.F32.PACK_AB R4, R136, R133 ;  /* 0x000000858804723e */ /* 0x004fe200000010ff */
[----:B------:R-:W-:-:S06]  /*36a0*/  FADD.FTZ R133, R133, R136 ;  /* 0x0000008885857221 */ /* 0x000fcc0000010000 */
[----:B------:R-:W-:Y:S08]  /*36b0*/  MUFU.EX2 R114, R114 ;  /* 0x0000007200727308 */ /* 0x000ff00000000800 */
[----:B------:R-:W2:Y:S01]  /*36c0*/  MUFU.EX2 R121, R121 ;  /* 0x0000007900797308 */ /* 0x000ea20000000800 */
[----:B-1----:R-:W-:-:S07]  /*36d0*/  F2FP.BF16.F32.PACK_AB R6, R131, R126 ;  /* 0x0000007e8306723e */ /* 0x002fce00000010ff */
        /* <DEDUP_REMOVED lines=8> */
[C---:B---3--:R-:W-:Y:S07]  /*3760*/  HMMA.16816.F32.BF16 R40, R4.reuse, R36, RZ ;  /* 0x000000240428723c */ /* 0x048fee00000418ff */
[----:B------:R-:W2:Y:S01]  /*3770*/  MUFU.EX2 R112, R112 ;  /* 0x0000007000707308 */ /* 0x000ea20000000800 */
[----:B-1----:R-:W-:Y:S01]  /*3780*/  F2FP.BF16.F32.PACK_AB R104, R124, R123 ;  /* 0x0000007b7c68723e */ /* 0x002fe200000010ff */
[C---:B------:R-:W-:Y:S06]  /*3790*/  HMMA.16816.F32.BF16 R52, R4.reuse, R54, RZ ;  /* 0x000000360434723c */ /* 0x040fec00000418ff */
[----:B------:R-:W1:Y:S02]  /*37a0*/  MUFU.EX2 R113, R113 ;  /* 0x0000007100717308 */ /* 0x000e640000000800 */
[----:B------:R-:W-:Y:S06]  /*37b0*/  HMMA.16816.F32.BF16 R36, R4, R38, RZ ;  /* 0x000000260424723c */ /* 0x000fec00000418ff */
[----:B------:R-:W-:Y:S01]  /*37c0*/  MUFU.EX2 R137, R137 ;  /* 0x0000008900897308 */ /* 0x000fe20000000800 */
[----:B--2---:R-:W-:-:S07]  /*37d0*/  F2FP.BF16.F32.PACK_AB R106, R112, R125 ;  /* 0x0000007d706a723e */ /* 0x004fce00000010ff */
[----:B------:R-:W2:Y:S01]  /*37e0*/  MUFU.EX2 R140, R140 ;  /* 0x0000008c008c7308 */ /* 0x000ea20000000800 */
[----:B-1----:R-:W-:-:S07]  /*37f0*/  F2FP.BF16.F32.PACK_AB R107, R113, R128 ;  /* 0x00000080716b723e */ /* 0x002fce00000010ff */
[C---:B------:R-:W-:Y:S01]  /*3800*/  HMMA.16816.F32.BF16 R48, R104.reuse, R68, R48 ;  /* 0x000000446830723c */ /* 0x040fe20000041830 */
[----:B------:R-:W-:Y:S07]  /*3810*/  MUFU.EX2 R138, R138 ;  /* 0x0000008a008a7308 */ /* 0x000fee0000000800 */
[----:B------:R-:W-:Y:S01]  /*3820*/  HMMA.16816.F32.BF16 R44, R104, R70, R44 ;  /* 0x00000046682c723c */ /* 0x000fe2000004182c */
[----:B------:R-:W1:Y:S01]  /*3830*/  LDSM.16.MT88.4 R68, [R161+0xd000] ;  /* 0x00d00000a144783b */ /* 0x000e620000004200 */
[----:B------:R-:W-:Y:S01]  /*3840*/  MUFU.EX2 R135, R135 ;  /* 0x0000008700877308 */ /* 0x000fe20000000800 */
[----:B--2---:R-:W-:-:S05]  /*3850*/  F2FP.BF16.F32.PACK_AB R12, R140, R137 ;  /* 0x000000898c0c723e */ /* 0x004fca00000010ff */
[C---:B----4-:R-:W-:Y:S02]  /*3860*/  HMMA.16816.F32.BF16 R60, R104.reuse, R32, R60 ;  /* 0x00000020683c723c */ /* 0x050fe4000004183c */
[----:B------:R-:W-:Y:S06]  /*3870*/  MUFU.EX2 R139, R139 ;  /* 0x0000008b008b7308 */ /* 0x000fec0000000800 */
[C---:B------:R-:W-:Y:S02]  /*3880*/  HMMA.16816.F32.BF16 R52, R104.reuse, R34, R52 ;  /* 0x000000226834723c */ /* 0x040fe40000041834 */
[----:B------:R-:W2:Y:S06]  /*3890*/  MUFU.EX2 R142, R142 ;  /* 0x0000008e008e7308 */ /* 0x000eac0000000800 */
[C---:B-----5:R-:W-:Y:S02]  /*38a0*/  HMMA.16816.F32.BF16 R40, R104.reuse, R28, R40 ;  /* 0x0000001c6828723c */ /* 0x060fe40000041828 */
[----:B------:R-:W-:Y:S06]  /*38b0*/  MUFU.EX2 R58, R58 ;  /* 0x0000003a003a7308 */ /* 0x000fec0000000800 */
[----:B------:R-:W-:Y:S02]  /*38c0*/  HMMA.16816.F32.BF16 R36, R104, R30, R36 ;  /* 0x0000001e6824723c */ /* 0x000fe40000041824 */
[----:B------:R-:W-:Y:S01]  /*38d0*/  MUFU.EX2 R141, R141 ;  /* 0x0000008d008d7308 */ /* 0x000fe20000000800 */
[----:B--2---:R-:W-:-:S05]  /*38e0*/  F2FP.BF16.F32.PACK_AB R9, R142, R139 ;  /* 0x0000008b8e09723e */ /* 0x004fca00000010ff */
[C---:B------:R-:W-:Y:S02]  /*38f0*/  HMMA.16816.F32.BF16 R32, R4.reuse, R72, RZ ;  /* 0x000000480420723c */ /* 0x040fe400000418ff */
[----:B------:R-:W2:Y:S06]  /*3900*/  MUFU.EX2 R144, R144 ;  /* 0x0000009000907308 */ /* 0x000eac0000000800 */
[C---:B------:R-:W-:Y:S02]  /*3910*/  HMMA.16816.F32.BF16 R28, R4.reuse, R74, RZ ;  /* 0x0000004a041c723c */ /* 0x040fe400000418ff */
[----:B------:R-:W3:Y:S06]  /*3920*/  MUFU.EX2 R59, R59 ;  /* 0x0000003b003b7308 */ /* 0x000eec0000000800 */
[----:B-1----:R-:W-:Y:S02]  /*3930*/  HMMA.16816.F32.BF16 R72, R4, R68, RZ ;  /* 0x000000440448723c */ /* 0x002fe400000418ff */
[----:B------:R-:W-:Y:S01]  /*3940*/  MUFU.EX2 R143, R143 ;  /* 0x0000008f008f7308 */ /* 0x000fe20000000800 */
[----:B--2---:R-:W-:-:S05]  /*3950*/  F2FP.BF16.F32.PACK_AB R8, R144, R141 ;  /* 0x0000008d9008723e */ /* 0x004fca00000010ff */
[----:B------:R-:W-:Y:S02]  /*3960*/  HMMA.16816.F32.BF16 R68, R4, R70, RZ ;  /* 0x000000460444723c */ /* 0x000fe400000418ff */
[----:B------:R-:W-:Y:S01]  /*3970*/  MUFU.EX2 R146, R146 ;  /* 0x0000009200927308 */ /* 0x000fe20000000800 */
[----:B---3--:R-:W-:-:S05]  /*3980*/  F2FP.BF16.F32.PACK_AB R11, R59, R58 ;  /* 0x0000003a3b0b723e */ /* 0x008fca00000010ff */
[C---:B------:R-:W-:Y:S02]  /*3990*/  HMMA.16816.F32.BF16 R32, R104.reuse, R64, R32 ;  /* 0x000000406820723c */ /* 0x040fe40000041820 */
[----:B------:R-:W-:Y:S06]  /*39a0*/  MUFU.EX2 R102, R102 ;  /* 0x0000006600667308 */ /* 0x000fec0000000800 */
[C---:B------:R-:W-:Y:S02]  /*39b0*/  HMMA.16816.F32.BF16 R72, R104.reuse, R76, R72 ;  /* 0x0000004c6848723c */ /* 0x040fe40000041848 */
[----:B------:R-:W-:Y:S06]  /*39c0*/  MUFU.EX2 R103, R103 ;  /* 0x0000006700677308 */ /* 0x000fec0000000800 */
[C---:B------:R-:W-:Y:S01]  /*39d0*/  HMMA.16816.F32.BF16 R68, R104.reuse, R78, R68 ;  /* 0x0000004e6844723c */ /* 0x040fe20000041844 */
[----:B------:R-:W1:Y:S01]  /*39e0*/  LDSM.16.MT88.4 R76, [R119+0xd400] ;  /* 0x00d40000774c783b */ /* 0x000e620000004200 */
[----:B------:R-:W-:Y:S06]  /*39f0*/  MUFU.EX2 R148, R148 ;  /* 0x0000009400947308 */ /* 0x000fec0000000800 */
[----:B------:R-:W-:Y:S02]  /*3a00*/  HMMA.16816.F32.BF16 R28, R104, R66, R28 ;  /* 0x00000042681c723c */ /* 0x000fe4000004181c */
[----:B------:R-:W-:Y:S06]  /*3a10*/  MUFU.EX2 R100, R100 ;  /* 0x0000006400647308 */ /* 0x000fec0000000800 */
[C---:B------:R-:W-:Y:S02]  /*3a20*/  HMMA.16816.F32.BF16 R64, R4.reuse, R108, RZ ;  /* 0x0000006c0440723c */ /* 0x040fe400000418ff */
[----:B------:R-:W-:Y:S06]  /*3a30*/  MUFU.EX2 R101, R101 ;  /* 0x0000006500657308 */ /* 0x000fec0000000800 */
[----:B------:R-:W-:Y:S01]  /*3a40*/  HMMA.16816.F32.BF16 R4, R4, R110, RZ ;  /* 0x0000006e0404723c */ /* 0x000fe200000418ff */
[----:B------:R-:W-:Y:S01]  /*3a50*/  LDSM.16.MT88.4 R108, [R161+0xac00] ;  /* 0x00ac0000a16c783b */ /* 0x000fe20000004200 */
[----:B------:R-:W-:Y:S08]  /*3a60*/  MUFU.EX2 R129, R129 ;  /* 0x0000008100817308 */ /* 0x000ff00000000800 */
[----:B------:R-:W-:Y:S02]  /*3a70*/  MUFU.EX2 R132, R132 ;  /* 0x0000008400847308 */ /* 0x000fe40000000800 */
[----:B-1----:R-:W-:Y:S01]  /*3a80*/  HMMA.16816.F32.BF16 R64, R104, R76, R64 ;  /* 0x0000004c6840723c */ /* 0x002fe20000041840 */
[-C--:B------:R-:W-:Y:S01]  /*3a90*/  FFMA.FTZ R76, R21, R115.reuse, -R120 ;  /* 0x00000073154c7223 */ /* 0x080fe20000010878 */
[----:B------:R-:W-:-:S04]  /*3aa0*/  FFMA.FTZ R77, R23, R115, -R130 ;  /* 0x00000073174d7223 */ /* 0x000fc80000010882 */
[----:B------:R-:W-:Y:S02]  /*3ab0*/  MUFU.EX2 R195, R83 ;  /* 0x0000005300c37308 */ /* 0x000fe40000000800 */
[----:B------:R-:W-:Y:S01]  /*3ac0*/  HMMA.16816.F32.BF16 R4, R104, R78, R4 ;  /* 0x0000004e6804723c */ /* 0x000fe20000041804 */
[-CC-:B------:R-:W-:Y:S01]  /*3ad0*/  FFMA.FTZ R106, R26, R115.reuse, -R130.reuse ;  /* 0x000000731a6a7223 */ /* 0x180fe20000010882 */
[-C--:B------:R-:W-:Y:S01]  /*3ae0*/  FFMA.FTZ R79, R27, R115.reuse, -R130 ;  /* 0x000000731b4f7223 */ /* 0x080fe20000010882 */
[-CC-:B------:R-:W-:Y:S01]  /*3af0*/  FFMA.FTZ R104, R24, R115.reuse, -R120.reuse ;  /* 0x0000007318687223 */ /* 0x180fe20000010878 */
[-C--:B------:R-:W-:Y:S01]  /*3b00*/  FFMA.FTZ R107, R25, R115.reuse, -R120 ;  /* 0x00000073196b7223 */ /* 0x080fe20000010878 */
[-C--:B------:R-:W-:Y:S01]  /*3b10*/  FFMA.FTZ R78, R22, R115.reuse, -R130 ;  /* 0x00000073164e7223 */ /* 0x080fe20000010882 */
[----:B------:R-:W1:Y:S01]  /*3b20*/  LDSM.16.MT88.4 R24, [R161+0x9800] ;  /* 0x00980000a118783b */ /* 0x000e620000004200 */
[----:B------:R-:W-:Y:S01]  /*3b30*/  FFMA.FTZ R105, R20, R115, -R120 ;  /* 0x0000007314697223 */ /* 0x000fe20000010878 */
[----:B------:R-:W-:Y:S08]  /*3b40*/  MUFU.EX2 R106, R106 ;  /* 0x0000006a006a7308 */ /* 0x000ff00000000800 */
[----:B------:R-:W2:Y:S08]  /*3b50*/  MUFU.EX2 R79, R79 ;  /* 0x0000004f004f7308 */ /* 0x000eb00000000800 */
[----:B------:R-:W-:Y:S08]  /*3b60*/  MUFU.EX2 R78, R78 ;  /* 0x0000004e004e7308 */ /* 0x000ff00000000800 */
[----:B------:R-:W-:Y:S01]  /*3b70*/  MUFU.EX2 R104, R104 ;  /* 0x0000006800687308 */ /* 0x000fe20000000800 */
[----:B--2---:R-:W-:-:S07]  /*3b80*/  F2FP.BF16.F32.PACK_AB R21, R79, R106 ;  /* 0x0000006a4f15723e */ /* 0x004fce00000010ff */
[----:B------:R-:W2:Y:S08]  /*3b90*/  MUFU.EX2 R107, R107 ;  /* 0x0000006b006b7308 */ /* 0x000eb00000000800 */
[----:B------:R-:W-:Y:S08]  /*3ba0*/  MUFU.EX2 R105, R105 ;  /* 0x0000006900697308 */ /* 0x000ff00000000800 */
[----:B------:R-:W3:Y:S01]  /*3bb0*/  MUFU.EX2 R76, R76 ;  /* 0x0000004c004c7308 */ /* 0x000ee20000000800 */
[----:B--2---:R-:W-:-:S07]  /*3bc0*/  F2FP.BF16.F32.PACK_AB R20, R107, R104 ;  /* 0x000000686b14723e */ /* 0x004fce00000010ff */
[----:B------:R-:W2:Y:S01]  /*3bd0*/  MUFU.EX2 R77, R77 ;  /* 0x0000004d004d7308 */ /* 0x000ea20000000800 */
[----:B---3--:R-:W-:Y:S02]  /*3be0*/  F2FP.BF16.F32.PACK_AB R22, R76, R105 ;  /* 0x000000694c16723e */ /* 0x008fe400000010ff */
[----:B--2---:R-:W-:-:S07]  /*3bf0*/  F2FP.BF16.F32.PACK_AB R23, R77, R78 ;  /* 0x0000004e4d17723e */ /* 0x004fce00000010ff */
        /* <DEDUP_REMOVED lines=15> */
[----:B-1----:R-:W-:Y:S01]  /*3cf0*/  HMMA.16816.F32.BF16 R64, R20, R24, R64 ;  /* 0x000000181440723c */ /* 0x002fe20000041840 */
[-CC-:B------:R-:W-:Y:S01]  /*3d00*/  FFMA.FTZ R25, R18, R115.reuse, -R130.reuse ;  /* 0x0000007312197223 */ /* 0x180fe20000010882 */
[----:B------:R-:W-:-:S05]  /*3d10*/  FFMA.FTZ R24, R14, R115, -R130 ;  /* 0x000000730e187223 */ /* 0x000fca0000010882 */
[----:B------:R-:W-:Y:S01]  /*3d20*/  MUFU.EX2 R25, R25 ;  /* 0x0000001900197308 */ /* 0x000fe20000000800 */
[----:B------:R-:W-:Y:S01]  /*3d30*/  HMMA.16816.F32.BF16 R4, R20, R26, R4 ;  /* 0x0000001a1404723c */ /* 0x000fe20000041804 */
[-C--:B------:R-:W-:Y:S01]  /*3d40*/  FFMA.FTZ R26, R19, R115.reuse, -R130 ;  /* 0x00000073131a7223 */ /* 0x080fe20000010882 */
[----:B------:R-:W-:Y:S01]  /*3d50*/  FFMA.FTZ R27, R13, R115, -R120 ;  /* 0x000000730d1b7223 */ /* 0x000fe20000010878 */
[----:B------:R-:W1:Y:S04]  /*3d60*/  LDSM.16.MT88.4 R16, [R161+0x9c00] ;  /* 0x009c0000a110783b */ /* 0x000e680000004200 */
[----:B------:R-:W2:Y:S01]  /*3d70*/  MUFU.EX2 R26, R26 ;  /* 0x0000001a001a7308 */ /* 0x000ea20000000800 */
[----:B------:R-:W-:Y:S07]  /*3d80*/  LDSM.16.MT88.4 R20, [R161+0xa400] ;  /* 0x00a40000a114783b */ /* 0x000fee0000004200 */
[----:B------:R-:W3:Y:S08]  /*3d90*/  MUFU.EX2 R24, R24 ;  /* 0x0000001800187308 */ /* 0x000ef00000000800 */
[----:B------:R-:W4:Y:S01]  /*3da0*/  MUFU.EX2 R27, R27 ;  /* 0x0000001b001b7308 */ /* 0x000f220000000800 */
[----:B--2---:R-:W-:-:S02]  /*3db0*/  F2FP.BF16.F32.PACK_AB R13, R26, R25 ;  /* 0x000000191a0d723e */ /* 0x004fc400000010ff */
[----:B---3--:R-:W-:Y:S02]  /*3dc0*/  F2FP.BF16.F32.PACK_AB R15, R135, R24 ;  /* 0x00000018870f723e */ /* 0x008fe400000010ff */
[----:B----4-:R-:W-:-:S07]  /*3dd0*/  F2FP.BF16.F32.PACK_AB R14, R27, R138 ;  /* 0x0000008a1b0e723e */ /* 0x010fce00000010ff */
        /* <DEDUP_REMOVED lines=17> */
[----:B------:R-:W-:-:S03]  /*3ef0*/  FFMA.FTZ R56, R57, R115, -R120 ;  /* 0x0000007339387223 */ /* 0x000fc60000010878 */
[----:B------:R1:W-:Y:S03]  /*3f00*/  MUFU.EX2 R57, R16 ;  /* 0x0000001000397308 */ /* 0x0003e60000000800 */
[----:B------:R-:W-:Y:S01]  /*3f10*/  HMMA.16816.F32.BF16 R4, R12, R18, R4 ;  /* 0x000000120c04723c */ /* 0x000fe20000041804 */
[----:B------:R-:W2:Y:S04]  /*3f20*/  LDSM.16.MT88.4 R12, [R161+0xa000] ;  /* 0x00a00000a10c783b */ /* 0x000ea80000004200 */
[----:B------:R-:W3:Y:S01]  /*3f30*/  MUFU.EX2 R56, R56 ;  /* 0x0000003800387308 */ /* 0x000ee20000000800 */
[----:B-1----:R-:W-:Y:S01]  /*3f40*/  LDSM.16.MT88.4 R16, [R119+0xa400] ;  /* 0x00a400007710783b */ /* 0x002fe20000004200 */
[----:B---3--:R-:W-:-:S07]  /*3f50*/  F2FP.BF16.F32.PACK_AB R10, R56, R57 ;  /* 0x00000039380a723e */ /* 0x008fce00000010ff */
        /* <DEDUP_REMOVED lines=20> */
[----:B------:R-:W-:Y:S01]  /*40a0*/  FFMA.FTZ R126, R95, R115, -R130 ;  /* 0x000000735f7e7223 */ /* 0x000fe20000010882 */
[----:B------:R-:W-:Y:S01]  /*40b0*/  F2FP.BF16.F32.PACK_AB R10, R101, R100 ;  /* 0x00000064650a723e */ /* 0x000fe200000010ff */
[----:B------:R-:W-:Y:S01]  /*40c0*/  FADD.FTZ R90, R131, R8 ;  /* 0x00000008835a7221 */ /* 0x000fe20000010000 */
[----:B------:R-:W-:Y:S01]  /*40d0*/  F2FP.BF16.F32.PACK_AB R8, R148, R103 ;  /* 0x000000679408723e */ /* 0x000fe200000010ff */
[----:B------:R-:W-:Y:S01]  /*40e0*/  FADD.FTZ R95, R127, R134 ;  /* 0x000000867f5f7221 */ /* 0x000fe20000010000 */
[----:B------:R-:W-:Y:S01]  /*40f0*/  F2FP.BF16.F32.PACK_AB R11, R129, R102 ;  /* 0x00000066810b723e */ /* 0x000fe200000010ff */
[-CC-:B------:R-:W-:Y:S01]  /*4100*/  FFMA.FTZ R131, R92, R115.reuse, -R120.reuse ;  /* 0x000000735c837223 */ /* 0x180fe20000010878 */
[-CC-:B------:R-:W-:Y:S01]  /*4110*/  FFMA.FTZ R133, R88, R115.reuse, -R120.reuse ;  /* 0x0000007358857223 */ /* 0x180fe20000010878 */
[-CC-:B------:R-:W-:Y:S01]  /*4120*/  FFMA.FTZ R134, R89, R115.reuse, -R120.reuse ;  /* 0x0000007359867223 */ /* 0x180fe20000010878 */
[----:B------:R2:W-:Y:S01]  /*4130*/  MUFU.EX2 R127, R96 ;  /* 0x00000060007f7308 */ /* 0x0005e20000000800 */
[----:B------:R-:W-:Y:S01]  /*4140*/  FADD.FTZ R114, R114, R95 ;  /* 0x0000005f72727221 */ /* 0x000fe20000010000 */
[-CC-:B------:R-:W-:Y:S01]  /*4150*/  FFMA.FTZ R88, R84, R115.reuse, -R120.reuse ;  /* 0x0000007354587223 */ /* 0x180fe20000010878 */
[----:B------:R-:W-:Y:S01]  /*4160*/  HMMA.16816.F32.BF16 R60, R8, R20, R60 ;  /* 0x00000014083c723c */ /* 0x000fe2000004183c */
[-C--:B------:R-:W-:Y:S01]  /*4170*/  FFMA.FTZ R84, R80, R115.reuse, -R120 ;  /* 0x0000007350547223 */ /* 0x080fe20000010878 */
[----:B------:R-:W-:Y:S01]  /*4180*/  FADD.FTZ R121, R121, R114 ;  /* 0x0000007279797221 */ /* 0x000fe20000010000 */
[----:B------:R-:W-:-:S02]  /*4190*/  FFMA.FTZ R115, R81, R115, -R120 ;  /* 0x0000007351737223 */ /* 0x000fc40000010878 */
[----:B------:R-:W-:Y:S01]  /*41a0*/  MUFU.EX2 R126, R126 ;  /* 0x0000007e007e7308 */ /* 0x000fe20000000800 */
[----:B------:R-:W-:Y:S02]  /*41b0*/  FADD.FTZ R128, R128, R121 ;  /* 0x0000007980807221 */ /* 0x000fe40000010000 */
[----:B------:R-:W-:Y:S01]  /*41c0*/  HMMA.16816.F32.BF16 R52, R8, R22, R52 ;  /* 0x000000160834723c */ /* 0x000fe20000041834 */
[----:B------:R-:W3:Y:S01]  /*41d0*/  LDSM.16.MT88.4 R20, [R119+0xc400] ;  /* 0x00c400007714783b */ /* 0x000ee20000004200 */
[----:B------:R-:W-:-:S03]  /*41e0*/  FADD.FTZ R113, R113, R128 ;  /* 0x0000008071717221 */ /* 0x000fc60000010000 */
[----:B------:R-:W-:Y:S01]  /*41f0*/  MUFU.EX2 R130, R94 ;  /* 0x0000005e00827308 */ /* 0x000fe20000000800 */
[----:B--2---:R-:W-:Y:S01]  /*4200*/  LDSM.16.MT88.4 R96, [R161+0xe800] ;  /* 0x00e80000a160783b */ /* 0x004fe20000004200 */
[----:B------:R-:W-:Y:S01]  /*4210*/  FADD.FTZ R106, R106, R113 ;  /* 0x000000716a6a7221 */ /* 0x000fe20000010000 */
[C---:B------:R-:W-:Y:S03]  /*4220*/  HMMA.16816.F32.BF16 R48, R8.reuse, R16, R48 ;  /* 0x000000100830723c */ /* 0x040fe60000041830 */
[----:B------:R-:W-:Y:S02]  /*4230*/  FADD.FTZ R79, R79, R106 ;  /* 0x0000006a4f4f7221 */ /* 0x000fe40000010000 */
[----:B------:R-:W2:Y:S02]  /*4240*/  MUFU.EX2 R131, R131 ;  /* 0x0000008300837308 */ /* 0x000ea40000000800 */
[----:B------:R-:W-:Y:S01]  /*4250*/  FADD.FTZ R78, R78, R79 ;  /* 0x0000004f4e4e7221 */ /* 0x000fe20000010000 */
[----:B------:R-:W-:Y:S01]  /*4260*/  HMMA.16816.F32.BF16 R44, R8, R18, R44 ;  /* 0x00000012082c723c */ /* 0x000fe2000004182c */
[----:B------:R-:W4:Y:S02]  /*4270*/  LDSM.16.MT88.4 R16, [R161+0xe400] ;  /* 0x00e40000a110783b */ /* 0x000f240000004200 */
[----:B------:R-:W-:-:S02]  /*4280*/  FADD.FTZ R78, R77, R78 ;  /* 0x0000004e4d4e7221 */ /* 0x000fc40000010000 */
[----:B------:R-:W-:Y:S03]  /*4290*/  MUFU.EX2 R133, R133 ;  /* 0x0000008500857308 */ /* 0x000fe60000000800 */
[C---:B-1----:R-:W-:Y:S05]  /*42a0*/  HMMA.16816.F32.BF16 R40, R8.reuse, R12, R40 ;  /* 0x0000000c0828723c */ /* 0x042fea0000041828 */
[----:B------:R-:W1:Y:S03]  /*42b0*/  MUFU.EX2 R134, R134 ;  /* 0x0000008600867308 */ /* 0x000e660000000800 */
[C---:B------:R-:W-:Y:S01]  /*42c0*/  HMMA.16816.F32.BF16 R36, R8.reuse, R14, R36 ;  /* 0x0000000e0824723c */ /* 0x040fe20000041824 */
[----:B------:R-:W5:Y:S04]  /*42d0*/  LDSM.16.MT88.4 R12, [R119+0xe400] ;  /* 0x00e40000770c783b */ /* 0x000f680000004200 */
[----:B------:R-:W-:Y:S03]  /*42e0*/  MUFU.EX2 R194, R115 ;  /* 0x0000007300c27308 */ /* 0x000fe60000000800 */
[C---:B---3--:R-:W-:Y:S08]  /*42f0*/  HMMA.16816.F32.BF16 R32, R8.reuse, R20, R32 ;  /* 0x000000140820723c */ /* 0x048ff00000041820 */
[C---:B------:R-:W-:Y:S01]  /*4300*/  HMMA.16816.F32.BF16 R28, R8.reuse, R22, R28 ;  /* 0x00000016081c723c */ /* 0x040fe2000004181c */
[----:B------:R-:W3:Y:S07]  /*4310*/  LDSM.16.MT88.4 R20, [R161+0xa800] ;  /* 0x00a80000a114783b */ /* 0x000eee0000004200 */
[C---:B----4-:R-:W-:Y:S08]  /*4320*/  HMMA.16816.F32.BF16 R72, R8.reuse, R16, R72 ;  /* 0x000000100848723c */ /* 0x050ff00000041848 */
[C---:B------:R-:W-:Y:S01]  /*4330*/  HMMA.16816.F32.BF16 R68, R8.reuse, R18, R68 ;  /* 0x000000120844723c */ /* 0x040fe20000041844 */
[----:B------:R-:W-:Y:S07]  /*4340*/  LDSM.16.MT88.4 R16, [R161+0xc800] ;  /* 0x00c80000a110783b */ /* 0x000fee0000004200 */
[C---:B-----5:R-:W-:Y:S08]  /*4350*/  HMMA.16816.F32.BF16 R64, R8.reuse, R12, R64 ;  /* 0x0000000c0840723c */ /* 0x060ff00000041840 */
[----:B------:R-:W-:Y:S01]  /*4360*/  HMMA.16816.F32.BF16 R4, R8, R14, R4 ;  /* 0x0000000e0804723c */ /* 0x000fe20000041804 */
[----:B------:R-:W4:Y:S01]  /*4370*/  LDSM.16.MT88.4 R12, [R119+0xa800] ;  /* 0x00a80000770c783b */ /* 0x000f220000004200 */
[----:B------:R-:W-:Y:S01]  /*4380*/  FADD.FTZ R9, R123, R90 ;  /* 0x0000005a7b097221 */ /* 0x000fe20000010000 */
[----:B--2---:R-:W-:Y:S01]  /*4390*/  F2FP.BF16.F32.PACK_AB R8, R132, R131 ;  /* 0x000000838408723e */ /* 0x004fe200000010ff */
[----:B------:R-:W2:Y:S01]  /*43a0*/  MUFU.EX2 R123, R91 ;  /* 0x0000005b007b7308 */ /* 0x000ea20000000800 */
[----:B-1----:R-:W-:Y:S01]  /*43b0*/  F2FP.BF16.F32.PACK_AB R10, R134, R133 ;  /* 0x00000085860a723e */ /* 0x002fe200000010ff */
[----:B------:R-:W-:Y:S01]  /*43c0*/  FADD.FTZ R124, R124, R9 ;  /* 0x000000097c7c7221 */ /* 0x000fe20000010000 */
[----:B------:R-:W-:-:S03]  /*43d0*/  F2FP.BF16.F32.PACK_AB R9, R126, R127 ;  /* 0x0000007f7e09723e */ /* 0x000fc600000010ff */
[----:B------:R-:W-:-:S04]  /*43e0*/  FADD.FTZ R125, R125, R124 ;  /* 0x0000007c7d7d7221 */ /* 0x000fc80000010000 */
[----:B------:R-:W-:Y:S01]  /*43f0*/  FADD.FTZ R125, R112, R125 ;  /* 0x0000007d707d7221 */ /* 0x000fe20000010000 */
[----:B--2---:R-:W-:-:S07]  /*4400*/  F2FP.BF16.F32.PACK_AB R11, R123, R130 ;  /* 0x000000827b0b723e */ /* 0x004fce00000010ff */
[C---:B---3--:R-:W-:Y:S08]  /*4410*/  HMMA.16816.F32.BF16 R60, R8.reuse, R20, R60 ;  /* 0x00000014083c723c */ /* 0x048ff0000004183c */
[C---:B------:R-:W-:Y:S01]  /*4420*/  HMMA.16816.F32.BF16 R52, R8.reuse, R22, R52 ;  /* 0x000000160834723c */ /* 0x040fe20000041834 */
[----:B------:R-:W1:Y:S07]  /*4430*/  LDSM.16.MT88.4 R20, [R119+0xc800] ;  /* 0x00c800007714783b */ /* 0x000e6e0000004200 */
[C---:B----4-:R-:W-:Y:S08]  /*4440*/  HMMA.16816.F32.BF16 R48, R8.reuse, R12, R48 ;  /* 0x0000000c0830723c */ /* 0x050ff00000041830 */
[C---:B------:R-:W-:Y:S01]  /*4450*/  HMMA.16816.F32.BF16 R44, R8.reuse, R14, R44 ;  /* 0x0000000e082c723c */ /* 0x040fe2000004182c */
[----:B------:R-:W2:Y:S07]  /*4460*/  LDSM.16.MT88.4 R12, [R119+0xe800] ;  /* 0x00e80000770c783b */ /* 0x000eae0000004200 */
[C---:B------:R-:W-:Y:S01]  /*4470*/  HMMA.16816.F32.BF16 R92, R8.reuse, R96, R72 ;  /* 0x00000060085c723c */ /* 0x040fe20000041848 */
[----:B------:R-:W3:Y:S07]  /*4480*/  LDSM.16.MT88.4 R72, [R119+0xac00] ;  /* 0x00ac00007748783b */ /* 0x000eee0000004200 */
[C---:B------:R-:W-:Y:S01]  /*4490*/  HMMA.16816.F32.BF16 R40, R8.reuse, R16, R40 ;  /* 0x000000100828723c */ /* 0x040fe20000041828 */
[----:B------:R-:W-:Y:S07]  /*44a0*/  MUFU.EX2 R16, R86 ;  /* 0x0000005600107308 */ /* 0x000fee0000000800 */
[C---:B------:R-:W-:Y:S01]  /*44b0*/  HMMA.16816.F32.BF16 R36, R8.reuse, R18, R36 ;  /* 0x000000120824723c */ /* 0x040fe20000041824 */
[----:B------:R-:W-:Y:S07]  /*44c0*/  MUFU.EX2 R17, R87 ;  /* 0x0000005700117308 */ /* 0x000fee0000000800 */
[C---:B-1----:R-:W-:Y:S01]  /*44d0*/  HMMA.16816.F32.BF16 R32, R8.reuse, R20, R32 ;  /* 0x000000140820723c */ /* 0x042fe20000041820 */
[----:B------:R1:W4:Y:S07]  /*44e0*/  MUFU.EX2 R18, R82 ;  /* 0x0000005200127308 */ /* 0x00032e0000000800 */
[C---:B------:R-:W-:Y:S01]  /*44f0*/  HMMA.16816.F32.BF16 R28, R8.reuse, R22, R28 ;  /* 0x00000016081c723c */ /* 0x040fe2000004181c */
[----:B------:R5:W-:Y:S07]  /*4500*/  MUFU.EX2 R19, R88 ;  /* 0x0000005800137308 */ /* 0x000bee0000000800 */
[C---:B--2---:R-:W-:Y:S01]  /*4510*/  HMMA.16816.F32.BF16 R64, R8.reuse, R12, R64 ;  /* 0x0000000c0840723c */ /* 0x044fe20000041840 */
[----:B------:R-:W-:Y:S01]  /*4520*/  FADD.FTZ R12, R104, R125 ;  /* 0x0000007d680c7221 */ /* 0x000fe20000010000 */
[----:B------:R-:W-:Y:S01]  /*4530*/  FADD.FTZ R13, R25, R78 ;  /* 0x0000004e190d7221 */ /* 0x000fe20000010000 */
[----:B------:R-:W2:Y:S01]  /*4540*/  MUFU.EX2 R20, R85 ;  /* 0x0000005500147308 */ /* 0x000ea20000000800 */
[----:B-1----:R-:W1:Y:S01]  /*4550*/  LDSM.16.MT88.4 R80, [R161+0xcc00] ;  /* 0x00cc0000a150783b */ /* 0x002e620000004200 */
[----:B------:R-:W-:Y:S01]  /*4560*/  FADD.FTZ R12, R107, R12 ;  /* 0x0000000c6b0c7221 */ /* 0x000fe20000010000 */
[----:B------:R-:W-:Y:S01]  /*4570*/  FADD.FTZ R13, R26, R13 ;  /* 0x0000000d1a0d7221 */ /* 0x000fe20000010000 */
[----:B----4-:R-:W-:Y:S01]  /*4580*/  F2FP.BF16.F32.PACK_AB R107, R195, R18 ;  /* 0x00000012c36b723e */ /* 0x010fe200000010ff */
[----:B------:R-:W-:Y:S02]  /*4590*/  HMMA.16816.F32.BF16 R96, R8, R98, R68 ;  /* 0x000000620860723c */ /* 0x000fe40000041844 */
[----:B------:R-:W-:Y:S01]  /*45a0*/  FADD.FTZ R22, R24, R13 ;  /* 0x0000000d18167221 */ /* 0x000fe20000010000 */
[----:B------:R-:W4:Y:S01]  /*45b0*/  MUFU.EX2 R21, R84 ;  /* 0x0000005400157308 */ /* 0x000f220000000800 */
[----:B-----5:R-:W5:Y:S02]  /*45c0*/  LDSM.16.MT88.4 R88, [R119+0xcc00] ;  /* 0x00cc00007758783b */ /* 0x020f640000004200 */
[----:B------:R-:W-:-:S02]  /*45d0*/  FADD.FTZ R22, R135, R22 ;  /* 0x0000001687167221 */ /* 0x000fc40000010000 */
[----:B------:R-:W-:Y:S01]  /*45e0*/  HMMA.16816.F32.BF16 R4, R8, R14, R4 ;  /* 0x0000000e0804723c */ /* 0x000fe20000041804 */
[----:B------:R-:W-:Y:S01]  /*45f0*/  FADD.FTZ R9, R105, R12 ;  /* 0x0000000c69097221 */ /* 0x000fe20000010000 */
[----:B------:R-:W-:Y:S01]  /*4600*/  FADD.FTZ R23, R139, R22 ;  /* 0x000000168b177221 */ /* 0x000fe20000010000 */
[----:B------:R-:W-:Y:S02]  /*4610*/  F2FP.BF16.F32.PACK_AB R105, R17, R16 ;  /* 0x000000101169723e */ /* 0x000fe400000010ff */
[----:B------:R-:W-:Y:S01]  /*4620*/  FADD.FTZ R76, R76, R9 ;  /* 0x000000094c4c7221 */ /* 0x000fe20000010000 */
[----:B------:R-:W-:Y:S01]  /*4630*/  FADD.FTZ R23, R142, R23 ;  /* 0x000000178e177221 */ /* 0x000fe20000010000 */
[----:B------:R-:W5:Y:S01]  /*4640*/  LDSM.16.MT88.4 R8, [R161+0xec00] ;  /* 0x00ec0000a108783b */ /* 0x000f620000004200 */
[----:B--2---:R-:W-:Y:S01]  /*4650*/  F2FP.BF16.F32.PACK_AB R104, R20, R19 ;  /* 0x000000131468723e */ /* 0x004fe200000010ff */
[----:B------:R-:W-:Y:S01]  /*4660*/  FADD.FTZ R15, R137, R76 ;  /* 0x0000004c890f7221 */ /* 0x000fe20000010000 */
[----:B------:R-:W-:Y:S01]  /*4670*/  FADD.FTZ R22, R58, R23 ;  /* 0x000000173a167221 */ /* 0x000fe20000010000 */
[----:B----4-:R-:W-:-:S02]  /*4680*/  F2FP.BF16.F32.PACK_AB R106, R194, R21 ;  /* 0x00000015c26a723e */ /* 0x010fc400000010ff */
[----:B------:R-:W-:Y:S01]  /*4690*/  FADD.FTZ R15, R140, R15 ;  /* 0x0000000f8c0f7221 */ /* 0x000fe20000010000 */
[----:B------:R-:W-:-:S03]  /*46a0*/  FADD.FTZ R22, R59, R22 ;  /* 0x000000163b167221 */ /* 0x000fc60000010000 */
[----:B------:R-:W-:Y:S01]  /*46b0*/  FADD.FTZ R24, R138, R15 ;  /* 0x0000000f8a187221 */ /* 0x000fe20000010000 */
[----:B------:R-:W-:Y:S01]  /*46c0*/  FADD.FTZ R23, R143, R22 ;  /* 0x000000168f177221 */ /* 0x000fe20000010000 */
[----:B------:R-:W2:Y:S01]  /*46d0*/  LDSM.16.MT88.4 R12, [R119+0xec00] ;  /* 0x00ec0000770c783b */ /* 0x000ea20000004200 */
[----:B------:R-:W-:Y:S01]  /*46e0*/  HMMA.16816.F32.BF16 R112, R104, R108, R60 ;  /* 0x0000006c6870723c */ /* 0x000fe2000004183c */
[----:B------:R-:W-:Y:S01]  /*46f0*/  FADD.FTZ R24, R27, R24 ;  /* 0x000000181b187221 */ /* 0x000fe20000010000 */
[----:B------:R-:W-:-:S03]  /*4700*/  FADD.FTZ R23, R146, R23 ;  /* 0x0000001792177221 */ /* 0x000fc60000010000 */
[----:B------:R-:W-:-:S03]  /*4710*/  FADD.FTZ R141, R141, R24 ;  /* 0x000000188d8d7221 */ /* 0x000fc60000010000 */
[----:B---3--:R-:W-:Y:S01]  /*4720*/  HMMA.16816.F32.BF16 R68, R104, R72, R48 ;  /* 0x000000486844723c */ /* 0x008fe20000041830 */
[----:B------:R-:W-:-:S04]  /*4730*/  FADD.FTZ R144, R144, R141 ;  /* 0x0000008d90907221 */ /* 0x000fc80000010000 */
[----:B------:R-:W-:-:S03]  /*4740*/  FADD.FTZ R57, R57, R144 ;  /* 0x0000009039397221 */ /* 0x000fc60000010000 */
[----:B-1----:R-:W-:Y:S01]  /*4750*/  HMMA.16816.F32.BF16 R76, R104, R80, R40 ;  /* 0x00000050684c723c */ /* 0x002fe20000041828 */
[----:B------:R-:W-:-:S04]  /*4760*/  FADD.FTZ R56, R56, R57 ;  /* 0x0000003938387221 */ /* 0x000fc80000010000 */
[----:B------:R-:W-:-:S03]  /*4770*/  FADD.FTZ R25, R103, R56 ;  /* 0x0000003867197221 */ /* 0x000fc60000010000 */
[----:B-----5:R-:W-:Y:S01]  /*4780*/  HMMA.16816.F32.BF16 R84, R104, R88, R32 ;  /* 0x000000586854723c */ /* 0x020fe20000041820 */
[----:B------:R-:W-:-:S04]  /*4790*/  FADD.FTZ R25, R148, R25 ;  /* 0x0000001994197221 */ /* 0x000fc80000010000 */
[----:B------:R-:W-:-:S03]  /*47a0*/  FADD.FTZ R22, R100, R25 ;  /* 0x0000001964167221 */ /* 0x000fc60000010000 */
[----:B------:R-:W-:Y:S01]  /*47b0*/  HMMA.16816.F32.BF16 R92, R104, R8, R92 ;  /* 0x00000008685c723c */ /* 0x000fe2000004185c */
        /* <DEDUP_REMOVED lines=22> */
[----:B------:R-:W-:-:S03]  /*4920*/  FADD.FTZ R195, R195, R18 ;  /* 0x00000012c3c37221 */ /* 0x000fc60000010000 */
        /* <DEDUP_REMOVED lines=10> */
[C---:B------:R-:W-:Y:S01]  /*49d0*/  VIADD R191, R161.reuse, 0x9000 ;  /* 0x00009000a1bf7836 */ /* 0x040fe20000000000 */
[----:B------:R-:W-:Y:S02]  /*49e0*/  MOV R119, R116 ;  /* 0x0000007400777202 */ /* 0x000fe40000000f00 */
[----:B------:R-:W-:-:S09]  /*49f0*/  IADD3 R185, PT, PT, R161, 0x9020, RZ ;  /* 0x00009020a1b97810 */ /* 0x000fd20007ffe0ff */
.L_x_3702:
        /* <DEDUP_REMOVED lines=78> */
.L_x_3697:
[----:B------:R-:W-:Y:S05]  /*4ee0*/  BSYNC.RECONVERGENT B0 ;  /* 0x0000000000007941 */ /* 0x000fea0003800200 */
.L_x_3696:
[----:B------:R-:W1:Y:S01]  /*4ef0*/  S2UR UR6, SR_CgaCtaId ;  /* 0x00000000000679c3 */ /* 0x000e620000008800 */
[C---:B------:R-:W-:Y:S01]  /*4f00*/  IMAD.SHL.U32 R174, R160.reuse, 0x8, RZ ;  /* 0x00000008a0ae7824 */ /* 0x040fe200078e00ff */
[----:B------:R-:W-:Y:S01]  /*4f10*/  LOP3.LUT R173, R160, 0x18, RZ, 0xc0, !PT ;  /* 0x00000018a0ad7812 */ /* 0x000fe200078ec0ff */
[----:B------:R-:W-:Y:S01]  /*4f20*/  UMOV UR7, 0x400 ;  /* 0x0000040000077882 */ /* 0x000fe20000000000 */
[--C-:B------:R-:W-:Y:S01]  /*4f30*/  IMAD.MOV.U32 R183, RZ, RZ, R181.reuse ;  /* 0x000000ffffb77224 */ /* 0x100fe200078e00b5 */
[----:B------:R-:W-:Y:S01]  /*4f40*/  IADD3 R198, P0, PT, R189, R182, RZ ;  /* 0x000000b6bdc67210 */ /* 0x000fe20007f1e0ff */
[----:B------:R-:W-:Y:S01]  /*4f50*/  IMAD.MOV.U32 R117, RZ, RZ, 0x20 ;  /* 0x00000020ff757424 */ /* 0x000fe200078e00ff */
[----:B------:R-:W-:Y:S01]  /*4f60*/  LOP3.LUT R118, R174, 0xc0, RZ, 0xc0, !PT ;  /* 0x000000c0ae767812 */ /* 0x000fe200078ec0ff */
[----:B------:R-:W-:Y:S01]  /*4f70*/  VIADD R184, R184, 0xffffffff ;  /* 0xffffffffb8b87836 */ /* 0x000fe20000000000 */
[----:B------:R-:W-:Y:S01]  /*4f80*/  LOP3.LUT R120, R174, 0x18, RZ, 0xc0, !PT ;  /* 0x00000018ae787812 */ /* 0x000fe200078ec0ff */
[----:B------:R-:W-:Y:S01]  /*4f90*/  IMAD.X R199, R188, 0x1, R181, P0 ;  /* 0x00000001bcc77824 */ /* 0x000fe200000e06b5 */
[----:B------:R-:W-:Y:S01]  /*4fa0*/  LOP3.LUT R173, R118, R173, RZ, 0xfc, !PT ;  /* 0x000000ad76ad7212 */ /* 0x000fe200078efcff */
[----:B------:R-:W-:Y:S01]  /*4fb0*/  BSSY.RECONVERGENT B1, `(.L_x_3698) ;  /* 0x000011d000017945 */ /* 0x000fe20003800200 */
[----:B------:R-:W-:Y:S02]  /*4fc0*/  LOP3.LUT R118, R174, 0x1f20, RZ, 0xc0, !PT ;  /* 0x00001f20ae767812 */ /* 0x000fe400078ec0ff */
[----:B------:R-:W-:Y:S02]  /*4fd0*/  LOP3.LUT R197, R173, R120, RZ, 0x3c, !PT ;  /* 0x00000078adc57212 */ /* 0x000fe400078e3cff */
[C---:B------:R-:W-:Y:S02]  /*4fe0*/  IADD3 R200, P0, PT, R165.reuse, R198, RZ ;  /* 0x000000c6a5c87210 */ /* 0x040fe40007f1e0ff */
[----:B------:R-:W-:Y:S02]  /*4ff0*/  LOP3.LUT R197, R118, R197, RZ, 0xfc, !PT ;  /* 0x000000c576c57212 */ /* 0x000fe400078efcff */
[----:B------:R-:W-:Y:S01]  /*5000*/  ISETP.GT.AND P2, PT, R184, R169, PT ;  /* 0x000000a9b800720c */ /* 0x000fe20003f44270 */
[C---:B------:R-:W-:Y:S01]  /*5010*/  IMAD.X R201, R166.reuse, 0x1, R199, P0 ;  /* 0x00000001a6c97824 */ /* 0x040fe200000e06c7 */
[----:B------:R-:W-:Y:S01]  /*5020*/  IADD3 R196, P0, PT, R165, R200, RZ ;  /* 0x000000c8a5c47210 */ /* 0x000fe20007f1e0ff */
[----:B-1----:R-:W-:Y:S06]  /*5030*/  ULEA UR6, UR6, UR7, 0x18 ;  /* 0x0000000706067291 */ /* 0x002fec000f8ec0ff */
[----:B------:R-:W-:Y:S04]  /*5040*/  IMAD.U32 R164, RZ, RZ, UR6 ;  /* 0x00000006ffa47e24 */ /* 0x000fe8000f8e00ff */
[----:B------:R-:W-:Y:S02]  /*5050*/  IMAD R123, R197, 0x2, R164 ;  /* 0x00000002c57b7824 */ /* 0x000fe400078e02a4 */
[----:B------:R-:W-:Y:S01]  /*5060*/  IMAD.X R197, R166, 0x1, R201, P0 ;  /* 0x00000001a6c57824 */ /* 0x000fe200000e06c9 */
[----:B------:R-:W-:Y:S02]  /*5070*/  LOP3.LUT P0, RZ, R160, 0x4, RZ, 0xc0, !PT ;  /* 0x00000004a0ff7812 */ /* 0x000fe4000780c0ff */
[----:B------:R-:W-:Y:S01]  /*5080*/  @!PT LDS RZ, [RZ] ;  /* 0x00000000fffff984 */ /* 0x000fe20000000800 */
[----:B------:R-:W-:Y:S01]  /*5090*/  @!PT LDS RZ, [RZ] ;  /* 0x00000000fffff984 */ /* 0x000fe20000000800 */
[----:B------:R-:W-:Y:S01]  /*50a0*/  @!PT LDS RZ, [RZ] ;  /* 0x00000000fffff984 */ /* 0x000fe20000000800 */
[----:B------:R1:W-:Y:S02]  /*50b0*/  LDGSTS.E.BYPASS.LTC128B.128 [R123+0x9000], desc[UR4][R182.64] ;  /* 0x09000000b67b7fae */ /* 0x0003e4000b981a04 */
[----:B------:R-:W-:Y:S03]  /*50c0*/  SEL R117, R117, 0xffffffe0, !P0 ;  /* 0xffffffe075757807 */ /* 0x000fe60004000000 */
[----:B------:R1:W-:Y:S02]  /*50d0*/  LDGSTS.E.BYPASS.LTC128B.128 [R123+0xb000], desc[UR4][R182.64+0x40] ;  /* 0x0b000040b67b7fae */ /* 0x0003e4000b981a04 */
[C---:B------:R-:W-:Y:S03]  /*50e0*/  IMAD.IADD R116, R117.reuse, 0x1, R163 ;  /* 0x0000000175747824 */ /* 0x040fe600078e02a3 */
[----:B------:R1:W-:Y:S01]  /*50f0*/  LDGSTS.E.BYPASS.LTC128B.128 [R123+0xd000], desc[UR4][R182.64+0x80] ;  /* 0x0d000080b67b7fae */ /* 0x0003e2000b981a04 */
[----:B------:R-:W-:Y:S04]  /*5100*/  IMAD.IADD R0, R117, 0x1, R162 ;  /* 0x0000000175007824 */ /* 0x000fe800078e02a2 */
        /* <DEDUP_REMOVED lines=207> */
[----:B------:R-:W-:Y:S01]  /*5e00*/  ISETP.GE.AND P3, PT, R0, RZ, PT ;  /* 0x000000ff0000720c */ /* 0x000fe20003f66270 */
[----:B------:R-:W-:Y:S01]  /*5e10*/  @!P4 VIADD R124, R124, 0x1 ;  /* 0x000000017c7cc836 */ /* 0x000fe20000000000 */
[-C--:B------:R-:W-:Y:S02]  /*5e20*/  ISETP.GE.U32.AND P5, PT, R116, R125.reuse, PT ;  /* 0x0000007d7400720c */ /* 0x080fe40003fa6070 */
[----:B------:R-:W-:Y:S02]  /*5e30*/  ISETP.GE.U32.AND P6, PT, R118, R125, PT ;  /* 0x0000007d7600720c */ /* 0x000fe40003fc6070 */
[----:B------:R-:W-:Y:S02]  /*5e40*/  ISETP.NE.AND P4, PT, R127, RZ, PT ;  /* 0x000000ff7f00720c */ /* 0x000fe40003f85270 */
[----:B------:R-:W-:Y:S07]  /*5e50*/  LOP3.LUT R125, RZ, R127, RZ, 0x33, !PT ;  /* 0x0000007fff7d7212 */ /* 0x000fee00078e33ff */
        /* <DEDUP_REMOVED lines=27> */
.L_x_3701:
[----:B------:R-:W-:Y:S05]  /*6010*/  BSYNC.RECONVERGENT B0 ;  /* 0x0000000000007941 */ /* 0x000fea0003800200 */
.L_x_3700:
        /* <DEDUP_REMOVED lines=22> */
.L_x_3699:
[----:B------:R-:W-:Y:S05]  /*6180*/  BSYNC.RECONVERGENT B1 ;  /* 0x0000000000017941 */ /* 0x000fea0003800200 */
.L_x_3698:
        /* <DEDUP_REMOVED lines=53> */
[-CC-:B------:R-:W-:Y:S01]  /*64e0*/  FFMA.FTZ R130, R8, R117.reuse, -R126.reuse ;  /* 0x0000007508827223 */ /* 0x180fe2000001087e */
[----:B------:R-:W-:Y:S01]  /*64f0*/  FSEL R124, R124, RZ, P2 ;  /* 0x000000ff7c7c7208 */ /* 0x000fe20001000000 */
[-CC-:B------:R-:W-:Y:S01]  /*6500*/  FFMA.FTZ R127, R9, R117.reuse, -R126.reuse ;  /* 0x00000075097f7223 */ /* 0x180fe2000001087e */
[-CC-:B------:R-:W-:Y:S01]  /*6510*/  FFMA.FTZ R136, R4, R117.reuse, -R126.reuse ;  /* 0x0000007504887223 */ /* 0x180fe2000001087e */
[-C--:B------:R-:W-:Y:S01]  /*6520*/  FFMA.FTZ R131, R5, R117.reuse, -R126 ;  /* 0x0000007505837223 */ /* 0x080fe2000001087e */
[----:B------:R-:W3:Y:S01]  /*6530*/  MUFU.EX2 R119, R119 ;  /* 0x0000007700777308 */ /* 0x000ee20000000800 */
[-CC-:B------:R-:W-:Y:S01]  /*6540*/  FFMA.FTZ R129, R10, R117.reuse, -R124.reuse ;  /* 0x000000750a817223 */ /* 0x180fe2000001087c */
[-CC-:B------:R-:W-:Y:S01]  /*6550*/  FFMA.FTZ R128, R11, R117.reuse, -R124.reuse ;  /* 0x000000750b807223 */ /* 0x180fe2000001087c */
[-CC-:B------:R-:W-:Y:S01]  /*6560*/  FFMA.FTZ R133, R6, R117.reuse, -R124.reuse ;  /* 0x0000007506857223 */ /* 0x180fe2000001087c */
[----:B------:R-:W-:Y:S01]  /*6570*/  FFMA.FTZ R132, R7, R117, -R124 ;  /* 0x0000007507847223 */ /* 0x000fe2000001087c */
        /* <DEDUP_REMOVED lines=28> */
[----:B-1----:R-:W-:Y:S01]  /*6740*/  F2FP.BF16.F32.PACK_AB R114, R127, R130 ;  /* 0x000000827f72723e */ /* 0x002fe200000010ff */
        /* <DEDUP_REMOVED lines=21> */
[----:B------:R-:W-:Y:S03]  /*68a0*/  FMUL.FTZ R101, R119, R101 ;  /* 0x0000006577657220 */ /* 0x000fe60000410000 */
[----:B------:R-:W3:Y:S01]  /*68b0*/  MUFU.EX2 R132, R132 ;  /* 0x0000008400847308 */ /* 0x000ee20000000800 */
[----:B-1----:R-:W-:Y:S01]  /*68c0*/  F2FP.BF16.F32.PACK_AB R112, R131, R136 ;  /* 0x000000888370723e */ /* 0x002fe200000010ff */
[-CC-:B------:R-:W-:Y:S01]  /*68d0*/  FFMA.FTZ R135, R12, R117.reuse, -R126.reuse ;  /* 0x000000750c877223 */ /* 0x180fe2000001087e */
[-C--:B------:R-:W-:Y:S01]  /*68e0*/  FFMA.FTZ R138, R13, R117.reuse, -R126 ;  /* 0x000000750d8a7223 */ /* 0x080fe2000001087e */
[-CC-:B------:R-:W-:Y:S01]  /*68f0*/  FFMA.FTZ R134, R14, R117.reuse, -R124.reuse ;  /* 0x000000750e867223 */ /* 0x180fe2000001087c */
[--C-:B------:R-:W-:Y:S01]  /*6900*/  FFMA.FTZ R137, R15, R117, -R124.reuse ;  /* 0x000000750f897223 */ /* 0x100fe2000001087c */
[C---:B------:R-:W-:Y:S01]  /*6910*/  FMUL.FTZ R14, R118.reuse, R106 ;  /* 0x0000006a760e7220 */ /* 0x040fe20000410000 */
[----:B------:R-:W-:Y:S03]  /*6920*/  FMUL.FTZ R15, R118, R107 ;  /* 0x0000006b760f7220 */ /* 0x000fe60000410000 */
[----:B------:R-:W1:Y:S01]  /*6930*/  MUFU.EX2 R129, R129 ;  /* 0x0000008100817308 */ /* 0x000e620000000800 */
[C---:B------:R-:W-:Y:S01]  /*6940*/  FMUL.FTZ R12, R119.reuse, R104 ;  /* 0x00000068770c7220 */ /* 0x040fe20000410000 */
[----:B------:R-:W-:Y:S01]  /*6950*/  FMUL.FTZ R13, R119, R105 ;  /* 0x00000069770d7220 */ /* 0x000fe20000410000 */
[-CC-:B------:R-:W-:Y:S01]  /*6960*/  FFMA.FTZ R140, R18, R117.reuse, -R124.reuse ;  /* 0x00000075128c7223 */ /* 0x180fe2000001087c */
[----:B------:R-:W-:Y:S01]  /*6970*/  LDSM.16.MT88.4 R104, [R161+0x9400] ;  /* 0x00940000a168783b */ /* 0x000fe20000004200 */
[-CC-:B------:R-:W-:Y:S01]  /*6980*/  FFMA.FTZ R125, R19, R117.reuse, -R124.reuse ;  /* 0x00000075137d7223 */ /* 0x180fe2000001087c */
[----:B------:R-:W-:Y:S01]  /*6990*/  FFMA.FTZ R35, R35, R117, -R124 ;  /* 0x0000007523237223 */ /* 0x000fe2000001087c */
[----:B------:R-:W-:Y:S03]  /*69a0*/  FFMA.FTZ R136, R119, R194, R136 ;  /* 0x000000c277887223 */ /* 0x000fe60000010088 */
[----:B------:R-:W-:Y:S01]  /*69b0*/  MUFU.EX2 R135, R135 ;  /* 0x0000008700877308 */ /* 0x000fe20000000800 */
[----:B---3--:R-:W-:Y:S01]  /*69c0*/  F2FP.BF16.F32.PACK_AB R113, R132, R133 ;  /* 0x000000858471723e */ /* 0x008fe200000010ff */
[----:B------:R-:W-:Y:S01]  /*69d0*/  FFMA.FTZ R133, R118, R195, R133 ;  /* 0x000000c376857223 */ /* 0x000fe20000010085 */
[-C--:B------:R-:W-:Y:S01]  /*69e0*/  FFMA.FTZ R118, R29, R117.reuse, -R126 ;  /* 0x000000751d767223 */ /* 0x080fe2000001087e */
[----:B------:R-:W-:Y:S01]  /*69f0*/  FADD.FTZ R131, R131, R136 ;  /* 0x0000008883837221 */ /* 0x000fe20000010000 */
[-CC-:B------:R-:W-:Y:S01]  /*6a00*/  FFMA.FTZ R136, R43, R117.reuse, -R124.reuse ;  /* 0x000000752b887223 */ /* 0x180fe2000001087c */
[----:B------:R-:W-:Y:S01]  /*6a10*/  FADD.FTZ R132, R132, R133 ;  /* 0x0000008584847221 */ /* 0x000fe20000010000 */
[----:B------:R-:W-:Y:S03]  /*6a20*/  FFMA.FTZ R133, R42, R117, -R124 ;  /* 0x000000752a857223 */ /* 0x000fe6000001087c */
[----:B------:R-:W3:Y:S01]  /*6a30*/  MUFU.EX2 R134, R134 ;  /* 0x0000008600867308 */ /* 0x000ee20000000800 */
[----:B-1----:R-:W-:Y:S01]  /*6a40*/  F2FP.BF16.F32.PACK_AB R115, R128, R129 ;  /* 0x000000818073723e */ /* 0x002fe200000010ff */
[----:B------:R-:W-:Y:S01]  /*6a50*/  FADD.FTZ R129, R129, R132 ;  /* 0x0000008481817221 */ /* 0x000fe20000010000 */
[-C--:B------:R-:W-:Y:S01]  /*6a60*/  FFMA.FTZ R132, R39, R117.reuse, -R124 ;  /* 0x0000007527847223 */ /* 0x080fe2000001087c */
[-CC-:B------:R-:W-:Y:S01]  /*6a70*/  FFMA.FTZ R119, R32, R117.reuse, -R126.reuse ;  /* 0x0000007520777223 */ /* 0x180fe2000001087e */
[----:B------:R-:W-:Y:S01]  /*6a80*/  FADD.FTZ R32, R130, R131 ;  /* 0x0000008382207221 */ /* 0x000fe20000010000 */
[-CC-:B------:R-:W-:Y:S01]  /*6a90*/  FFMA.FTZ R130, R36, R117.reuse, -R126.reuse ;  /* 0x0000007524827223 */ /* 0x180fe2000001087e */
[----:B------:R-:W-:Y:S01]  /*6aa0*/  FFMA.FTZ R131, R40, R117, -R126 ;  /* 0x0000007528837223 */ /* 0x000fe2000001087e */
[C---:B--2---:R-:W-:Y:S02]  /*6ab0*/  HMMA.16816.F32.BF16 R4, R112.reuse, R120, R4 ;  /* 0x000000787004723c */ /* 0x044fe40000041804 */
[----:B------:R-:W-:Y:S03]  /*6ac0*/  MUFU.EX2 R137, R137 ;  /* 0x0000008900897308 */ /* 0x000fe60000000800 */
[----:B------:R-:W-:Y:S01]  /*6ad0*/  MOV R120, R185 ;  /* 0x000000b900787202 */ /* 0x000fe20000000f00 */
[----:B------:R-:W-:Y:S01]  /*6ae0*/  FADD.FTZ R32, R127, R32 ;  /* 0x000000207f207221 */ /* 0x000fe20000010000 */
[----:B------:R-:W-:Y:S01]  /*6af0*/  @P0 IADD3 R120, PT, PT, R191, -0x20, RZ ;  /* 0xffffffe0bf780810 */ /* 0x000fe20007ffe0ff */
[C---:B------:R-:W-:Y:S04]  /*6b00*/  HMMA.16816.F32.BF16 R8, R112.reuse, R122, R8 ;  /* 0x0000007a7008723c */ /* 0x040fe80000041808 */
[----:B------:R-:W1:Y:S01]  /*6b10*/  MUFU.EX2 R138, R138 ;  /* 0x0000008a008a7308 */ /* 0x000e620000000800 */
[-CC-:B------:R-:W-:Y:S01]  /*6b20*/  FFMA.FTZ R123, R16, R117.reuse, -R126.reuse ;  /* 0x00000075107b7223 */ /* 0x180fe2000001087e */
[----:B------:R-:W2:Y:S01]  /*6b30*/  LDSM.16.MT88.4 R108, [R120] ;  /* 0x00000000786c783b */ /* 0x000ea20000004200 */
[-CC-:B------:R-:W-:Y:S01]  /*6b40*/  FFMA.FTZ R122, R33, R117.reuse, -R126.reuse ;  /* 0x00000075217a7223 */ /* 0x180fe2000001087e */
[-C--:B------:R-:W-:Y:S01]  /*6b50*/  FFMA.FTZ R127, R37, R117.reuse, -R126 ;  /* 0x00000075257f7223 */ /* 0x080fe2000001087e */
[-C--:B------:R-:W-:Y:S01]  /*6b60*/  FFMA.FTZ R121, R34, R117.reuse, -R124 ;  /* 0x0000007522797223 */ /* 0x080fe2000001087c */
[----:B------:R-:W-:Y:S04]  /*6b70*/  FADD.FTZ R129, R128, R129 ;  /* 0x0000008180817221 */ /* 0x000fe80000010000 */
[----:B------:R-:W-:Y:S01]  /*6b80*/  MUFU.EX2 R123, R123 ;  /* 0x0000007b007b7308 */ /* 0x000fe20000000800 */
[-CC-:B------:R-:W-:Y:S01]  /*6b90*/  FFMA.FTZ R44, R44, R117.reuse, -R126.reuse ;  /* 0x000000752c2c7223 */ /* 0x180fe2000001087e */
[-C--:B------:R-:W-:Y:S01]  /*6ba0*/  FFMA.FTZ R45, R45, R117.reuse, -R126 ;  /* 0x000000752d2d7223 */ /* 0x080fe2000001087e */
[----:B---3--:R-:W-:Y:S01]  /*6bb0*/  FADD.FTZ R34, R134, R129 ;  /* 0x0000008186227221 */ /* 0x008fe20000010000 */
[-CC-:B------:R-:W-:Y:S01]  /*6bc0*/  FFMA.FTZ R129, R38, R117.reuse, -R124.reuse ;  /* 0x0000007526817223 */ /* 0x180fe2000001087c */
[-CC-:B------:R-:W-:Y:S01]  /*6bd0*/  FFMA.FTZ R46, R46, R117.reuse, -R124.reuse ;  /* 0x000000752e2e7223 */ /* 0x180fe2000001087c */
[----:B------:R-:W-:Y:S01]  /*6be0*/  LDSM.16.MT88.4 R36, [R161+0xe400] ;  /* 0x00e40000a124783b */ /* 0x000fe20000004200 */
[----:B------:R-:W-:Y:S03]  /*6bf0*/  FFMA.FTZ R47, R47, R117, -R124 ;  /* 0x000000752f2f7223 */ /* 0x000fe6000001087c */
[----:B------:R-:W-:Y:S01]  /*6c00*/  MUFU.EX2 R128, R35 ;  /* 0x0000002300807308 */ /* 0x000fe20000000800 */
[----:B-1----:R-:W-:Y:S01]  /*6c10*/  F2FP.BF16.F32.PACK_AB R16, R138, R135 ;  /* 0x000000878a10723e */ /* 0x002fe200000010ff */
[----:B------:R-:W-:Y:S01]  /*6c20*/  FADD.FTZ R135, R135, R32 ;  /* 0x0000002087877221 */ /* 0x000fe20000010000 */
[-CC-:B------:R-:W-:Y:S01]  /*6c30*/  FFMA.FTZ R48, R48, R117.reuse, -R126.reuse ;  /* 0x0000007530307223 */ /* 0x180fe2000001087e */
[-C--:B------:R-:W-:Y:S01]  /*6c40*/  FFMA.FTZ R49, R49, R117.reuse, -R126 ;  /* 0x0000007531317223 */ /* 0x080fe2000001087e */
[-CC-:B------:R-:W-:Y:S01]  /*6c50*/  FFMA.FTZ R50, R50, R117.reuse, -R124.reuse ;  /* 0x0000007532327223 */ /* 0x180fe2000001087c */
[----:B------:R-:W-:Y:S01]  /*6c60*/  FADD.FTZ R138, R138, R135 ;  /* 0x000000878a8a7221 */ /* 0x000fe20000010000 */
[-C--:B------:R-:W-:Y:S03]  /*6c70*/  FFMA.FTZ R51, R51, R117.reuse, -R124 ;  /* 0x0000007533337223 */ /* 0x080fe6000001087c */
[----:B------:R-:W-:Y:S01]  /*6c80*/  MUFU.EX2 R140, R140 ;  /* 0x0000008c008c7308 */ /* 0x000fe20000000800 */
[-CC-:B------:R-:W-:Y:S01]  /*6c90*/  FFMA.FTZ R52, R52, R117.reuse, -R126.reuse ;  /* 0x0000007534347223 */ /* 0x180fe2000001087e */
[-CC-:B------:R-:W-:Y:S01]  /*6ca0*/  FFMA.FTZ R53, R53, R117.reuse, -R126.reuse ;  /* 0x0000007535357223 */ /* 0x180fe2000001087e */
[-CC-:B------:R-:W-:Y:S01]  /*6cb0*/  FFMA.FTZ R56, R56, R117.reuse, -R126.reuse ;  /* 0x0000007538387223 */ /* 0x180fe2000001087e */
[-C--:B------:R-:W-:Y:S01]  /*6cc0*/  FFMA.FTZ R57, R57, R117.reuse, -R126 ;  /* 0x0000007539397223 */ /* 0x080fe2000001087e */
[-CC-:B------:R-:W-:Y:S01]  /*6cd0*/  FFMA.FTZ R54, R54, R117.reuse, -R124.reuse ;  /* 0x0000007536367223 */ /* 0x180fe2000001087c */
[-CC-:B------:R-:W-:Y:S01]  /*6ce0*/  FFMA.FTZ R55, R55, R117.reuse, -R124.reuse ;  /* 0x0000007537377223 */ /* 0x180fe2000001087c */
[-CC-:B------:R-:W-:Y:S03]  /*6cf0*/  FFMA.FTZ R58, R58, R117.reuse, -R124.reuse ;  /* 0x000000753a3a7223 */ /* 0x180fe6000001087c */
[----:B------:R-:W1:Y:S01]  /*6d00*/  MUFU.EX2 R125, R125 ;  /* 0x0000007d007d7308 */ /* 0x000e620000000800 */
[-C--:B------:R-:W-:Y:S01]  /*6d10*/  FFMA.FTZ R59, R59, R117.reuse, -R124 ;  /* 0x000000753b3b7223 */ /* 0x080fe2000001087c */
[-CC-:B------:R-:W-:Y:S01]  /*6d20*/  FFMA.FTZ R60, R60, R117.reuse, -R126.reuse ;  /* 0x000000753c3c7223 */ /* 0x180fe2000001087e */
[-CC-:B------:R-:W-:Y:S01]  /*6d30*/  FFMA.FTZ R61, R61, R117.reuse, -R126.reuse ;  /* 0x000000753d3d7223 */ /* 0x180fe2000001087e */
[-C--:B------:R-:W-:Y:S01]  /*6d40*/  FFMA.FTZ R64, R64, R117.reuse, -R126 ;  /* 0x0000007540407223 */ /* 0x080fe2000001087e */
[----:B------:R-:W-:Y:S01]  /*6d50*/  FFMA.FTZ R66, R66, R117, -R124 ;  /* 0x0000007542427223 */ /* 0x000fe2000001087c */
[----:B------:R-:W-:Y:S04]  /*6d60*/  ISETP.GT.AND P0, PT, R184, R169, PT ;  /* 0x000000a9b800720c */ /* 0x000fe80003f04270 */
[----:B------:R-:W-:Y:S01]  /*6d70*/  MUFU.EX2 R118, R118 ;  /* 0x0000007600767308 */ /* 0x000fe20000000800 */
[C---:B--2---:R-:W-:Y:S09]  /*6d80*/  HMMA.16816.F32.BF16 R68, R112.reuse, R108, R68 ;  /* 0x0000006c7044723c */ /* 0x044ff20000041844 */
[----:B------:R-:W-:Y:S01]  /*6d90*/  MUFU.EX2 R119, R119 ;  /* 0x0000007700777308 */ /* 0x000fe20000000800 */
[----:B-1----:R-:W-:Y:S01]  /*6da0*/  F2FP.BF16.F32.PACK_AB R19, R125, R140 ;  /* 0x0000008c7d13723e */ /* 0x002fe200000010ff */
[C---:B------:R-:W-:Y:S01]  /*6db0*/  HMMA.16816.F32.BF16 R72, R112.reuse, R110, R72 ;  /* 0x0000006e7048723c */ /* 0x040fe20000041848 */
[----:B------:R-:W1:Y:S07]  /*6dc0*/  LDSM.16.MT88.4 R108, [R161+0xb000] ;  /* 0x00b00000a16c783b */ /* 0x000e6e0000004200 */
        /* <DEDUP_REMOVED lines=35> */
[-C--:B------:R-:W-:Y:S01]  /*7000*/  FFMA.FTZ R108, R22, R117.reuse, -R124 ;  /* 0x00000075166c7223 */ /* 0x080fe2000001087c */
[----:B------:R-:W-:Y:S07]  /*7010*/  HMMA.16816.F32.BF16 R12, R112, R110, R12 ;  /* 0x0000006e700c723c */ /* 0x000fee000004180c */
[----:B------:R-:W-:Y:S01]  /*7020*/  MUFU.EX2 R109, R109 ;  /* 0x0000006d006d7308 */ /* 0x000fe20000000800 */
[-CC-:B------:R-:W-:Y:S01]  /*7030*/  FFMA.FTZ R110, R17, R117.reuse, -R126.reuse ;  /* 0x00000075116e7223 */ /* 0x180fe2000001087e */
[----:B------:R-:W-:Y:S01]  /*7040*/  F2FP.BF16.F32.PACK_AB R17, R137, R134 ;  /* 0x000000868911723e */ /* 0x000fe200000010ff */
[-C--:B------:R-:W-:Y:S01]  /*7050*/  FFMA.FTZ R112, R21, R117.reuse, -R126 ;  /* 0x0000007515707223 */ /* 0x080fe2000001087e */
[-C--:B------:R-:W-:Y:S01]  /*7060*/  FFMA.FTZ R111, R23, R117.reuse, -R124 ;  /* 0x00000075176f7223 */ /* 0x080fe2000001087c */
[-C--:B------:R-:W-:Y:S01]  /*7070*/  FFMA.FTZ R113, R24, R117.reuse, -R126 ;  /* 0x0000007518717223 */ /* 0x080fe2000001087e */
[----:B------:R-:W-:Y:S04]  /*7080*/  LDSM.16.MT88.4 R20, [R161+0x9800] ;  /* 0x00980000a114783b */ /* 0x000fe80000004200 */
[----:B------:R-:W1:Y:S01]  /*7090*/  MUFU.EX2 R110, R110 ;  /* 0x0000006e006e7308 */ /* 0x000e620000000800 */
[-CC-:B------:R-:W-:Y:S01]  /*70a0*/  FFMA.FTZ R114, R27, R117.reuse, -R124.reuse ;  /* 0x000000751b727223 */ /* 0x180fe2000001087c */
[-C--:B------:R-:W-:Y:S01]  /*70b0*/  FFMA.FTZ R115, R31, R117.reuse, -R124 ;  /* 0x000000751f737223 */ /* 0x080fe2000001087c */
[----:B------:R-:W-:Y:S01]  /*70c0*/  FFMA.FTZ R134, R41, R117, -R126 ;  /* 0x0000007529867223 */ /* 0x000fe2000001087e */
[----:B------:R-:W-:Y:S02]  /*70d0*/  FADD.FTZ R137, R137, R34 ;  /* 0x0000002289897221 */ /* 0x000fe40000010000 */
[----:B------:R-:W-:Y:S04]  /*70e0*/  LDSM.16.MT88.4 R32, [R161+0xc000] ;  /* 0x00c00000a120783b */ /* 0x000fe80000004200 */
[----:B------:R-:W2:Y:S01]  /*70f0*/  MUFU.EX2 R108, R108 ;  /* 0x0000006c006c7308 */ /* 0x000ea20000000800 */
[----:B------:R-:W-:Y:S04]  /*7100*/  FADD.FTZ R140, R140, R137 ;  /* 0x000000898c8c7221 */ /* 0x000fe80000010000 */
[----:B------:R-:W-:Y:S01]  /*7110*/  FADD.FTZ R125, R125, R140 ;  /* 0x0000008c7d7d7221 */ /* 0x000fe20000010000 */
[----:B------:R-:W-:Y:S04]  /*7120*/  LDSM.16.MT88.4 R40, [R120+0x5800] ;  /* 0x005800007828783b */ /* 0x000fe80000004200 */
[----:B------:R-:W3:Y:S01]  /*7130*/  MUFU.EX2 R111, R111 ;  /* 0x0000006f006f7308 */ /* 0x000ee20000000800 */
[C---:B-1----:R-:W-:Y:S01]  /*7140*/  F2FP.BF16.F32.PACK_AB R18, R110.reuse, R123 ;  /* 0x0000007b6e12723e */ /* 0x042fe200000010ff */
[----:B------:R-:W-:Y:S04]  /*7150*/  FADD.FTZ R123, R123, R138 ;  /* 0x0000008a7b7b7221 */ /* 0x000fe80000010000 */
[----:B------:R-:W-:Y:S01]  /*7160*/  FADD.FTZ R110, R110, R123 ;  /* 0x0000007b6e6e7221 */ /* 0x000fe20000010000 */
[-C--:B------:R-:W-:Y:S01]  /*7170*/  FFMA.FTZ R123, R62, R117.reuse, -R124 ;  /* 0x000000753e7b7223 */ /* 0x080fe2000001087c */
[C---:B------:R-:W-:Y:S02]  /*7180*/  HMMA.16816.F32.BF16 R4, R16.reuse, R104, R4 ;  /* 0x000000681004723c */ /* 0x040fe40000041804 */
[----:B------:R-:W1:Y:S03]  /*7190*/  MUFU.EX2 R112, R112 ;  /* 0x0000007000707308 */ /* 0x000e660000000800 */
[----:B--2---:R-:W-:Y:S03]  /*71a0*/  FADD.FTZ R62, R108, R125 ;  /* 0x0000007d6c3e7221 */ /* 0x004fe60000010000 */
[C---:B------:R-:W-:Y:S01]  /*71b0*/  HMMA.16816.F32.BF16 R8, R16.reuse, R106, R8 ;  /* 0x0000006a1008723c */ /* 0x040fe20000041808 */
[----:B------:R-:W2:Y:S03]  /*71c0*/  LDSM.16.MT88.4 R104, [R120+0x400] ;  /* 0x000400007868783b */ /* 0x000ea60000004200 */
[----:B------:R-:W-:Y:S01]  /*71d0*/  MUFU.EX2 R114, R114 ;  /* 0x0000007200727308 */ /* 0x000fe20000000800 */
[----:B---3--:R-:W-:Y:S09]  /*71e0*/  FADD.FTZ R62, R111, R62 ;  /* 0x0000003e6f3e7221 */ /* 0x008ff20000010000 */
        /* <DEDUP_REMOVED lines=19> */
[-C--:B------:R-:W-:Y:S01]  /*7320*/  FFMA.FTZ R104, R25, R117.reuse, -R126 ;  /* 0x0000007519687223 */ /* 0x080fe2000001087e */
[----:B------:R-:W-:Y:S02]  /*7330*/  FFMA.FTZ R105, R26, R117, -R124 ;  /* 0x000000751a697223 */ /* 0x000fe4000001087c */
[----:B------:R-:W2:Y:S02]  /*7340*/  LDSM.16.MT88.4 R24, [R120+0x800] ;  /* 0x000800007818783b */ /* 0x000ea40000004200 */
[----:B------:R-:W-:Y:S01]  /*7350*/  HMMA.16816.F32.BF16 R12, R16, R106, R12 ;  /* 0x0000006a100c723c */ /* 0x000fe2000004180c */
[----:B------:R-:W3:Y:S02]  /*7360*/  MUFU.EX2 R104, R104 ;  /* 0x0000006800687308 */ /* 0x000ee40000000800 */
[----:B-1----:R-:W-:Y:S01]  /*7370*/  F2FP.BF16.F32.PACK_AB R16, R112, R109 ;  /* 0x0000006d7010723e */ /* 0x002fe200000010ff */
[-C--:B------:R-:W-:Y:S01]  /*7380*/  FFMA.FTZ R107, R28, R117.reuse, -R126 ;  /* 0x000000751c6b7223 */ /* 0x080fe2000001087e */
[----:B------:R-:W-:Y:S01]  /*7390*/  F2FP.BF16.F32.PACK_AB R17, R111, R108 ;  /* 0x0000006c6f11723e */ /* 0x000fe200000010ff */
[-C--:B------:R-:W-:Y:S01]  /*73a0*/  FFMA.FTZ R106, R30, R117.reuse, -R124 ;  /* 0x000000751e6a7223 */ /* 0x080fe2000001087c */
[-C--:B------:R-:W-:Y:S01]  /*73b0*/  FFMA.FTZ R126, R65, R117.reuse, -R126 ;  /* 0x00000075417e7223 */ /* 0x080fe2000001087e */
[----:B------:R-:W-:Y:S03]  /*73c0*/  LDSM.16.MT88.4 R28, [R120+0xc00] ;  /* 0x000c0000781c783b */ /* 0x000fe60000004200 */
[----:B------:R-:W1:Y:S01]  /*73d0*/  MUFU.EX2 R105, R105 ;  /* 0x0000006900697308 */ /* 0x000e620000000800 */
[-C--:B------:R-:W-:Y:S01]  /*73e0*/  FFMA.FTZ R65, R63, R117.reuse, -R124 ;  /* 0x000000753f417223 */ /* 0x080fe2000001087c */
[----:B------:R-:W-:Y:S01]  /*73f0*/  FADD.FTZ R63, R109, R110 ;  /* 0x0000006e6d3f7221 */ /* 0x000fe20000010000 */
[----:B------:R-:W-:Y:S03]  /*7400*/  FFMA.FTZ R124, R67, R117, -R124 ;  /* 0x00000075437c7223 */ /* 0x000fe6000001087c */
[----:B------:R-:W-:Y:S01]  /*7410*/  FADD.FTZ R112, R112, R63 ;  /* 0x0000003f70707221 */ /* 0x000fe20000010000 */
[----:B------:R-:W-:Y:S03]  /*7420*/  LDSM.16.MT88.4 R108, [R161+0xac00] ;  /* 0x00ac0000a16c783b */ /* 0x000fe60000004200 */
[----:B------:R-:W-:Y:S01]  /*7430*/  MUFU.EX2 R106, R106 ;  /* 0x0000006a006a7308 */ /* 0x000fe20000000800 */
[C---:B---3--:R-:W-:Y:S01]  /*7440*/  F2FP.BF16.F32.PACK_AB R18, R104.reuse, R113 ;  /* 0x000000716812723e */ /* 0x048fe200000010ff */
[----:B------:R-:W-:Y:S04]  /*7450*/  FADD.FTZ R113, R113, R112 ;  /* 0x0000007071717221 */ /* 0x000fe80000010000 */
[----:B------:R-:W-:Y:S04]  /*7460*/  FADD.FTZ R104, R104, R113 ;  /* 0x0000007168687221 */ /* 0x000fe80000010000 */
[----:B------:R-:W3:Y:S01]  /*7470*/  MUFU.EX2 R107, R107 ;  /* 0x0000006b006b7308 */ /* 0x000ee20000000800 */
[----:B-1----:R-:W-:Y:S07]  /*7480*/  F2FP.BF16.F32.PACK_AB R19, R114, R105 ;  /* 0x000000697213723e */ /* 0x002fee00000010ff */
[C---:B------:R-:W-:Y:S02]  /*7490*/  HMMA.16816.F32.BF16 R4, R16.reuse, R20, R4 ;  /* 0x000000141004723c */ /* 0x040fe40000041804 */
[----:B------:R-:W-:Y:S06]  /*74a0*/  MUFU.EX2 R126, R126 ;  /* 0x0000007e007e7308 */ /* 0x000fec0000000800 */
[C---:B------:R-:W-:Y:S01]  /*74b0*/  HMMA.16816.F32.BF16 R8, R16.reuse, R22, R8 ;  /* 0x000000161008723c */ /* 0x040fe20000041808 */
[----:B------:R-:W1:Y:S03]  /*74c0*/  LDSM.16.MT88.4 R20, [R161+0xb800] ;  /* 0x00b80000a114783b */ /* 0x000e660000004200 */
[----:B------:R-:W-:Y:S04]  /*74d0*/  MUFU.EX2 R195, R124 ;  /* 0x0000007c00c37308 */ /* 0x000fe80000000800 */
        /* <DEDUP_REMOVED lines=15> */
[----:B---3--:R-:W-:Y:S02]  /*75d0*/  F2FP.BF16.F32.PACK_AB R16, R118, R107 ;  /* 0x0000006b7610723e */ /* 0x008fe400000010ff */
        /* <DEDUP_REMOVED lines=58> */
[----:B------:R-:W2:Y:S07]  /*7980*/  LDSM.16.MT88.4 R28, [R120+0x1800] ;  /* 0x00180000781c783b */ /* 0x000eae0000004200 */
[C---:B------:R-:W-:Y:S08]  /*7990*/  HMMA.16816.F32.BF16 R92, R16.reuse, R36, R92 ;  /* 0x00000024105c723c */ /* 0x040ff0000004185c */
        /* <DEDUP_REMOVED lines=9> */
[C---:B------:R-:W-:Y:S08]  /*7a30*/  HMMA.16816.F32.BF16 R4, R16.reuse, R24, R4 ;  /* 0x000000181004723c */ /* 0x040ff00000041804 */
[C---:B------:R-:W-:Y:S01]  /*7a40*/  HMMA.16816.F32.BF16 R8, R16.reuse, R26, R8 ;  /* 0x0000001a1008723c */ /* 0x040fe20000041808 */
[----:B------:R-:W4:Y:S07]  /*7a50*/  LDSM.16.MT88.4 R24, [R120+0x1c00] ;  /* 0x001c00007818783b */ /* 0x000f2e0000004200 */
[C---:B--2---:R-:W-:Y:S08]  /*7a60*/  HMMA.16816.F32.BF16 R68, R16.reuse, R28, R68 ;  /* 0x0000001c1044723c */ /* 0x044ff00000041844 */
[C---:B------:R-:W-:Y:S01]  /*7a70*/  HMMA.16816.F32.BF16 R72, R16.reuse, R30, R72 ;  /* 0x0000001e1048723c */ /* 0x040fe20000041848 */
[----:B------:R-:W2:Y:S07]  /*7a80*/  LDSM.16.MT88.4 R28, [R161+0xcc00] ;  /* 0x00cc0000a11c783b */ /* 0x000eae0000004200 */
[C---:B------:R-:W-:Y:S01]  /*7a90*/  HMMA.16816.F32.BF16 R76, R16.reuse, R32, R76 ;  /* 0x00000020104c723c */ /* 0x040fe2000004184c */
[----:B------:R-:W-:Y:S07]  /*7aa0*/  MUFU.EX2 R32, R123 ;  /* 0x0000007b00207308 */ /* 0x000fee0000000800 */
[C---:B------:R-:W-:Y:S03]  /*7ab0*/  HMMA.16816.F32.BF16 R80, R16.reuse, R34, R80 ;  /* 0x000000221050723c */ /* 0x040fe60000041850 */
[----:B------:R-:W5:Y:S05]  /*7ac0*/  MUFU.EX2 R33, R65 ;  /* 0x0000004100217308 */ /* 0x000f6a0000000800 */
[C---:B---3--:R-:W-:Y:S05]  /*7ad0*/  HMMA.16816.F32.BF16 R84, R16.reuse, R36, R84 ;  /* 0x000000241054723c */ /* 0x048fea0000041854 */
[----:B------:R-:W3:Y:S01]  /*7ae0*/  MUFU.EX2 R35, R64 ;  /* 0x0000004000237308 */ /* 0x000ee20000000800 */
[----:B------:R-:W-:Y:S01]  /*7af0*/  FADD.FTZ R37, R107, R104 ;  /* 0x000000686b257221 */ /* 0x000fe20000010000 */
[----:B------:R-:W-:Y:S03]  /*7b00*/  F2FP.BF16.F32.PACK_AB R104, R61, R60 ;  /* 0x0000003c3d68723e */ /* 0x000fe600000010ff */
[----:B------:R-:W-:Y:S01]  /*7b10*/  FADD.FTZ R118, R118, R37 ;  /* 0x0000002576767221 */ /* 0x000fe20000010000 */
[C---:B------:R-:W-:Y:S04]  /*7b20*/  HMMA.16816.F32.BF16 R88, R16.reuse, R38, R88 ;  /* 0x000000261058723c */ /* 0x040fe80000041858 */
[----:B------:R-:W4:Y:S01]  /*7b30*/  MUFU.EX2 R34, R66 ;  /* 0x0000004200227308 */ /* 0x000f220000000800 */
[----:B------:R-:W-:Y:S04]  /*7b40*/  FADD.FTZ R119, R119, R118 ;  /* 0x0000007677777221 */ /* 0x000fe80000010000 */
[----:B------:R-:W-:Y:S01]  /*7b50*/  FADD.FTZ R119, R122, R119 ;  /* 0x000000777a777221 */ /* 0x000fe20000010000 */
[C---:B-1----:R-:W-:Y:S03]  /*7b60*/  HMMA.16816.F32.BF16 R92, R16.reuse, R20, R92 ;  /* 0x00000014105c723c */ /* 0x042fe6000004185c */
[----:B------:R-:W-:Y:S01]  /*7b70*/  FADD.FTZ R21, R105, R62 ;  /* 0x0000003e69157221 */ /* 0x000fe20000010000 */
[----:B-----5:R-:W-:Y:S01]  /*7b80*/  F2FP.BF16.F32.PACK_AB R105, R33, R32 ;  /* 0x000000202169723e */ /* 0x020fe200000010ff */
[----:B------:R-:W-:Y:S01]  /*7b90*/  FADD.FTZ R130, R130, R119 ;  /* 0x0000007782827221 */ /* 0x000fe20000010000 */
[----:B------:R-:W-:Y:S01]  /*7ba0*/  MOV R119, R116 ;  /* 0x0000007400777202 */ /* 0x000fe20000000f00 */
[----:B------:R-:W-:Y:S01]  /*7bb0*/  FADD.FTZ R21, R114, R21 ;  /* 0x0000001572157221 */ /* 0x000fe20000010000 */
[C---:B------:R-:W-:Y:S03]  /*7bc0*/  HMMA.16816.F32.BF16 R96, R16.reuse, R22, R96 ;  /* 0x000000161060723c */ /* 0x040fe60000041860 */
[----:B------:R-:W-:Y:S01]  /*7bd0*/  FADD.FTZ R36, R106, R21 ;  /* 0x000000156a247221 */ /* 0x000fe20000010000 */
[----:B---3--:R-:W-:Y:S01]  /*7be0*/  F2FP.BF16.F32.PACK_AB R106, R126, R35 ;  /* 0x000000237e6a723e */ /* 0x008fe200000010ff */
[----:B------:R-:W1:Y:S01]  /*7bf0*/  LDSM.16.MT88.4 R20, [R120+0x3c00] ;  /* 0x003c00007814783b */ /* 0x000e620000004200 */
[----:B----4-:R-:W-:Y:S01]  /*7c00*/  F2FP.BF16.F32.PACK_AB R107, R195, R34 ;  /* 0x00000022c36b723e */ /* 0x010fe200000010ff */
[----:B------:R-:W-:Y:S01]  /*7c10*/  FADD.FTZ R36, R115, R36 ;  /* 0x0000002473247221 */ /* 0x000fe20000010000 */
[C---:B------:R-:W-:Y:S03]  /*7c20*/  HMMA.16816.F32.BF16 R100, R16.reuse, R40, R100 ;  /* 0x000000281064723c */ /* 0x040fe60000041864 */
[----:B------:R-:W-:Y:S01]  /*7c30*/  FADD.FTZ R121, R121, R36 ;  /* 0x0000002479797221 */ /* 0x000fe20000010000 */
[----:B------:R-:W-:Y:S03]  /*7c40*/  FADD.FTZ R130, R127, R130 ;  /* 0x000000827f827221 */ /* 0x000fe60000010000 */
[----:B------:R-:W-:Y:S01]  /*7c50*/  FADD.FTZ R128, R128, R121 ;  /* 0x0000007980807221 */ /* 0x000fe20000010000 */
[----:B------:R-:W-:Y:S03]  /*7c60*/  HMMA.16816.F32.BF16 R12, R16, R42, R12 ;  /* 0x0000002a100c723c */ /* 0x000fe6000004180c */
[----:B------:R-:W-:Y:S01]  /*7c70*/  MOV R121, R0 ;  /* 0x0000000000797202 */ /* 0x000fe20000000f00 */
[----:B------:R-:W-:Y:S01]  /*7c80*/  FADD.FTZ R129, R129, R128 ;  /* 0x0000008081817221 */ /* 0x000fe20000010000 */
[----:B------:R-:W-:Y:S03]  /*7c90*/  FADD.FTZ R131, R131, R130 ;  /* 0x0000008283837221 */ /* 0x000fe60000010000 */
[C---:B------:R-:W-:Y:S01]  /*7ca0*/  HMMA.16816.F32.BF16 R112, R104.reuse, R108, R4 ;  /* 0x0000006c6870723c */ /* 0x040fe20000041804 */
[----:B------:R-:W3:Y:S04]  /*7cb0*/  LDSM.16.MT88.4 R4, [R161+0xec00] ;  /* 0x00ec0000a104783b */ /* 0x000ee80000004200 */
[----:B------:R-:W-:Y:S01]  /*7cc0*/  FADD.FTZ R132, R132, R129 ;  /* 0x0000008184847221 */ /* 0x000fe20000010000 */
[----:B------:R-:W-:Y:S02]  /*7cd0*/  FADD.FTZ R131, R134, R131 ;  /* 0x0000008386837221 */ /* 0x000fe40000010000 */
[C---:B------:R-:W-:Y:S01]  /*7ce0*/  HMMA.16816.F32.BF16 R108, R104.reuse, R110, R8 ;  /* 0x0000006e686c723c */ /* 0x040fe20000041808 */
        /* <DEDUP_REMOVED lines=34> */
[----:B------:R-:W-:Y:S04]  /*7f10*/  FADD.FTZ R194, R126, R35 ;  /* 0x000000237ec27221 */ /* 0x000fe80000010000 */
[C---:B----4-:R-:W-:Y:S08]  /*7f20*/  HMMA.16816.F32.BF16 R100, R104.reuse, R8, R100 ;  /* 0x000000086864723c */ /* 0x050ff00000041864 */
[----:B------:R-:W-:Y:S01]  /*7f30*/  HMMA.16816.F32.BF16 R104, R104, R10, R12 ;  /* 0x0000000a6868723c */ /* 0x000fe2000004180c */
[----:B------:R-:W-:Y:S08]  /*7f40*/  @!UPT UIADD3 URZ, UPT, UPT, URZ, URZ, URZ ;  /* 0x000000fffffff290 */ /* 0x000ff0000fffe0ff */
[----:B------:R-:W-:Y:S11]  /*7f50*/  @P0 BRA `(.L_x_3702) ;  /* 0xffffffc800a80947 */ /* 0x000ff6000383ffff */
.L_x_3695:
        /* <DEDUP_REMOVED lines=11> */
.L_x_3710:
[----:B----4-:R-:W-:Y:S01]  /*8010*/  FADD.FTZ R4, R9, R10 ;  /* 0x0000000a09047221 */ /* 0x010fe20000010000 */
[C---:B------:R-:W-:Y:S01]  /*8020*/  SHF.L.U32 R8, R160.reuse, 0x1, RZ ;  /* 0x00000001a0087819 */ /* 0x040fe200000006ff */
[----:B------:R-:W2:Y:S01]  /*8030*/  MUFU.RCP R7, R5 ;  /* 0x0000000500077308 */ /* 0x000ea20000001000 */
[----:B---3--:R-:W-:Y:S01]  /*8040*/  SHF.L.U32 R9, R160, 0x4, RZ ;  /* 0x00000004a0097819 */ /* 0x008fe200000006ff */
[----:B------:R-:W-:Y:S05]  /*8050*/  WARPSYNC.ALL ;  /* 0x0000000000007948 */ /* 0x000fea0003800000 */
[----:B------:R-:W-:Y:S01]  /*8060*/  LOP3.LUT R8, R8, 0x6, RZ, 0xc0, !PT ;  /* 0x0000000608087812 */ /* 0x000fe200078ec0ff */
[----:B------:R-:W3:Y:S01]  /*8070*/  MUFU.RCP R6, R4 ;  /* 0x0000000400067308 */ /* 0x000ee20000001000 */
[----:B------:R-:W-:Y:S01]  /*8080*/  BAR.SYNC.DEFER_BLOCKING 0x0 ;  /* 0x0000000000007b1d */ /* 0x000fe20000010000 */
[----:B------:R-:W-:-:S02]  /*8090*/  FSETP.NE.FTZ.AND P1, PT, R4, RZ, PT ;  /* 0x000000ff0400720b */ /* 0x000fc40003f35000 */
[----:B------:R-:W-:Y:S02]  /*80a0*/  LOP3.LUT R9, R8, 0x3e00, R9, 0xf8, !PT ;  /* 0x00003e0008097812 */ /* 0x000fe400078ef809 */
[----:B------:R-:W-:Y:S02]  /*80b0*/  FSETP.NE.FTZ.AND P2, PT, R5, RZ, PT ;  /* 0x000000ff0500720b */ /* 0x000fe40003f55000 */
[----:B------:R-:W-:Y:S02]  /*80c0*/  LOP3.LUT R8, R9, 0x20, R174, 0xf8, !PT ;  /* 0x0000002009087812 */ /* 0x000fe400078ef8ae */
[----:B--2---:R-:W-:Y:S02]  /*80d0*/  FSEL R7, R7, 1, P2 ;  /* 0x3f80000007077808 */ /* 0x004fe40001000000 */
[----:B------:R-:W-:-:S03]  /*80e0*/  LOP3.LUT R173, R8, R173, RZ, 0xfc, !PT ;  /* 0x000000ad08ad7212 */ /* 0x000fc600078efcff */
[----:B------:R-:W-:Y:S01]  /*80f0*/  FMUL.FTZ R112, R7, R112 ;  /* 0x0000007007707220 */ /* 0x000fe20000410000 */
[----:B------:R-:W-:Y:S01]  /*8100*/  LEA R173, R173, R164, 0x2 ;  /* 0x000000a4adad7211 */ /* 0x000fe200078e10ff */
[C---:B------:R-:W-:Y:S01]  /*8110*/  FMUL.FTZ R113, R7.reuse, R113 ;  /* 0x0000007107717220 */ /* 0x040fe20000410000 */
        /* <DEDUP_REMOVED lines=72> */
[----:B------:R3:W-:Y:S04]  /*85a0*/  STS.64 [R6+0x4040], R100 ;  /* 0x0040406406007388 */ /* 0x0007e80000000a00 */
[----:B------:R3:W-:Y:S04]  /*85b0*/  STS.64 [R6+0x4440], R102 ;  /* 0x0044406606007388 */ /* 0x0007e80000000a00 */
[----:B------:R3:W-:Y:S04]  /*85c0*/  STS.64 [R174+0x4060], R104 ;  /* 0x00406068ae007388 */ /* 0x0007e80000000a00 */
[----:B------:R3:W-:Y:S04]  /*85d0*/  STS.64 [R174+0x4460], R106 ;  /* 0x0044606aae007388 */ /* 0x0007e80000000a00 */
[----:B------:R-:W4:Y:S04]  /*85e0*/  LD.E.64 R54, desc[UR4][R2.64+0xb0] ;  /* 0x0000b00402367980 */ /* 0x000f28000c101b00 */
[----:B------:R-:W3:Y:S04]  /*85f0*/  LD.E R10, desc[UR4][R2.64+0x60] ;  /* 0x00006004020a7980 */ /* 0x000ee8000c101900 */
[----:B------:R-:W3:Y:S04]  /*8600*/  LD.E R52, desc[UR4][R2.64+0xcc] ;  /* 0x0000cc0402347980 */ /* 0x000ee8000c101900 */
[----:B------:R-:W3:Y:S04]  /*8610*/  LD.E.64 R58, desc[UR4][R2.64+0x78] ;  /* 0x00007804023a7980 */ /* 0x000ee8000c101b00 */
[----:B------:R1:W5:Y:S01]  /*8620*/  LD.E.64 R60, desc[UR4][R2.64+0xa8] ;  /* 0x0000a804023c7980 */ /* 0x000362000c101b00 */
[----:B------:R-:W-:Y:S01]  /*8630*/  SHF.L.U32 R8, R160, 0x2, RZ ;  /* 0x00000002a0087819 */ /* 0x000fe200000006ff */
[----:B------:R-:W-:Y:S01]  /*8640*/  @P2 MUFU.LG2 R57, R5 ;  /* 0x0000000500392308 */ /* 0x000fe20000000c00 */
[----:B------:R-:W-:Y:S01]  /*8650*/  SHF.R.U32.HI R56, RZ, 0x1, R160 ;  /* 0x00000001ff387819 */ /* 0x000fe200000116a0 */
[----:B------:R-:W-:Y:S01]  /*8660*/  BSSY.RECONVERGENT B0, `(.L_x_3704) ;  /* 0x0000033000007945 */ /* 0x000fe20003800200 */
[----:B--2---:R-:W-:-:S02]  /*8670*/  LOP3.LUT R7, R8, 0xd8, RZ, 0xc0, !PT ;  /* 0x000000d808077812 */ /* 0x004fc400078ec0ff */
[----:B------:R-:W-:Y:S02]  /*8680*/  SHF.R.U32.HI R63, RZ, 0x3, R160 ;  /* 0x00000003ff3f7819 */ /* 0x000fe400000116a0 */
[----:B------:R-:W-:Y:S01]  /*8690*/  LOP3.LUT R7, R7, 0x18, R56, 0x78, !PT ;  /* 0x0000001807077812 */ /* 0x000fe200078e7838 */
[----:B------:R-:W-:Y:S01]  /*86a0*/  BAR.SYNC.DEFER_BLOCKING 0x0 ;  /* 0x0000000000007b1d */ /* 0x000fe20000010000 */
[----:B------:R-:W-:Y:S02]  /*86b0*/  LOP3.LUT P3, RZ, R160, 0x3, RZ, 0xc0, !PT ;  /* 0x00000003a0ff7812 */ /* 0x000fe4000786c0ff */
[----:B------:R-:W-:Y:S02]  /*86c0*/  LOP3.LUT R7, R7, 0xf24, R8, 0xf8, !PT ;  /* 0x00000f2407077812 */ /* 0x000fe400078ef808 */
[----:B------:R-:W-:Y:S02]  /*86d0*/  LOP3.LUT R67, R56, 0x30, RZ, 0xc0, !PT ;  /* 0x0000003038437812 */ /* 0x000fe400078ec0ff */
[----:B------:R-:W-:-:S02]  /*86e0*/  LEA R164, R7, R164, 0x2 ;  /* 0x000000a407a47211 */ /* 0x000fc400078e10ff */
[----:B------:R-:W-:-:S04]  /*86f0*/  SHF.R.U32.HI R160, RZ, 0x2, R160 ;  /* 0x00000002ffa07819 */ /* 0x000fc800000116a0 */
[----:B------:R-:W-:Y:S02]  /*8700*/  LOP3.LUT R160, R67, 0x7, R160, 0xf8, !PT ;  /* 0x0000000743a07812 */ /* 0x000fe400078ef8a0 */
[----:B-1----:R-:W-:Y:S01]  /*8710*/  LOP3.LUT R2, R8, 0x1c, RZ, 0xc0, !PT ;  /* 0x0000001c08027812 */ /* 0x002fe200078ec0ff */
[----:B------:R-:W1:Y:S04]  /*8720*/  @P1 MUFU.LG2 R3, R4 ;  /* 0x0000000400031308 */ /* 0x000e680000000c00 */
[----:B------:R-:W-:Y:S01]  /*8730*/  IMAD R2, R63, 0x60, R2 ;  /* 0x000000603f027824 */ /* 0x000fe200078e0202 */
[----:B------:R2:W2:Y:S04]  /*8740*/  LDS.128 R48, [R164] ;  /* 0x00000000a4307984 */ /* 0x0004a80000000c00 */
[----:B------:R2:W2:Y:S04]  /*8750*/  LDS.128 R32, [R164+0x2000] ;  /* 0x00200000a4207984 */ /* 0x0004a80000000c00 */
[----:B------:R2:W2:Y:S01]  /*8760*/  LDS.128 R16, [R164+0x4000] ;  /* 0x00400000a4107984 */ /* 0x0004a20000000c00 */
[----:B-1----:R-:W-:-:S03]  /*8770*/  @P1 FMUL.FTZ R3, R3, 0.69314718246459960938 ;  /* 0x3f31721803031820 */ /* 0x002fc60000410000 */
        /* <DEDUP_REMOVED lines=8> */
[----:B----4-:R-:W-:-:S04]  /*8800*/  IMAD R54, R54, UR8, R179 ;  /* 0x0000000836367c24 */ /* 0x010fc8000f8e02b3 */
[----:B---3--:R-:W-:Y:S02]  /*8810*/  IMAD R177, R54, R10, R177 ;  /* 0x0000000a36b17224 */ /* 0x008fe400078e02b1 */
[----:B------:R-:W-:Y:S01]  /*8820*/  @P2 FMUL.FTZ R54, R57, 0.69314718246459960938 ;  /* 0x3f31721839362820 */ /* 0x000fe20000410000 */
[----:B------:R3:W4:Y:S01]  /*8830*/  LDS.128 R8, [R164+0x5000] ;  /* 0x00500000a4087984 */ /* 0x0007220000000c00 */
[----:B------:R-:W-:-:S04]  /*8840*/  IMAD R55, R55, R177, R176 ;  /* 0x000000b137377224 */ /* 0x000fc800078e02b0 */
[----:B------:R-:W-:Y:S01]  /*8850*/  IMAD R63, R55, R52, RZ ;  /* 0x00000034373f7224 */ /* 0x000fe200078e02ff */
[----:B------:R-:W-:Y:S01]  /*8860*/  MOV R52, 0xff800000 ;  /* 0xff80000000347802 */ /* 0x000fe20000000f00 */
[----:B-----5:R-:W-:-:S03]  /*8870*/  @P2 FFMA.FTZ R52, R53, R116, R54 ;  /* 0x0000007435342223 */ /* 0x020fc60000010036 */
[----:B------:R-:W-:Y:S02]  /*8880*/  IADD3 R65, P0, PT, R2, R63, RZ ;  /* 0x0000003f02417210 */ /* 0x000fe40007f1e0ff */
[----:B------:R-:W-:Y:S01]  /*8890*/  MOV R2, 0xff800000 ;  /* 0xff80000000027802 */ /* 0x000fe20000000f00 */
[----:B------:R-:W-:Y:S01]  /*88a0*/  @P1 FFMA.FTZ R2, R53, R0, R3 ;  /* 0x0000000035021223 */ /* 0x000fe20000010003 */
[----:B------:R-:W-:Y:S02]  /*88b0*/  LEA.HI.X.SX32 R63, R63, RZ, 0x1, P0 ;  /* 0x000000ff3f3f7211 */ /* 0x000fe400000f0eff */
[----:B------:R-:W-:-:S04]  /*88c0*/  LEA R56, P0, R65, R58, 0x2 ;  /* 0x0000003a41387211 */ /* 0x000fc800078010ff */
[----:B------:R-:W-:Y:S01]  /*88d0*/  LEA.HI.X R57, R65, R59, R63, 0x2, P0 ;  /* 0x0000003b41397211 */ /* 0x000fe200000f143f */
[----:B-12---:R-:W-:Y:S08]  /*88e0*/  @P3 BRA `(.L_x_3705) ;  /* 0x0000000000283947 */ /* 0x006ff00003800000 */
[----:B------:R-:W-:Y:S01]  /*88f0*/  IMAD.IADD R175, R175, 0x1, -R176 ;  /* 0x00000001afaf7824 */ /* 0x000fe200078e0ab0 */
[----:B------:R-:W-:Y:S01]  /*8900*/  IADD3 R3, P0, PT, R55, R160, RZ ;  /* 0x000000a037037210 */ /* 0x000fe20007f1e0ff */
        /* <DEDUP_REMOVED lines=8> */
.L_x_3705:
[----:B------:R-:W-:Y:S05]  /*8990*/  BSYNC.RECONVERGENT B0 ;  /* 0x0000000000007941 */ /* 0x000fea0003800200 */
.L_x_3704:
[----:B------:R-:W-:Y:S01]  /*89a0*/  MOV R173, 0x0 ;  /* 0x0000000000ad7802 */ /* 0x000fe20000000f00 */
[----:B------:R-:W-:Y:S04]  /*89b0*/  ST.E.128 desc[UR4][R56.64], R48 ;  /* 0x0000003038007985 */ /* 0x000fe8000c101d04 */
[----:B------:R-:W-:Y:S04]  /*89c0*/  ST.E.128 desc[UR4][R56.64+0x80], R32 ;  /* 0x0000802038007985 */ /* 0x000fe8000c101d04 */
[----:B------:R-:W-:Y:S04]  /*89d0*/  ST.E.128 desc[UR4][R56.64+0x100], R16 ;  /* 0x0001001038007985 */ /* 0x000fe8000c101d04 */
[----:B------:R-:W-:Y:S04]  /*89e0*/  ST.E.128 desc[UR4][R56.64+0x1800], R44 ;  /* 0x0018002c38007985 */ /* 0x000fe8000c101d04 */
[----:B------:R-:W-:Y:S04]  /*89f0*/  ST.E.128 desc[UR4][R56.64+0x1880], R28 ;  /* 0x0018801c38007985 */ /* 0x000fe8000c101d04 */
[----:B------:R-:W-:Y:S04]  /*8a00*/  ST.E.128 desc[UR4][R56.64+0x1900], R12 ;  /* 0x0019000c38007985 */ /* 0x000fe8000c101d04 */
[----:B------:R-:W-:Y:S04]  /*8a10*/  ST.E.128 desc[UR4][R56.64+0x3000], R40 ;  /* 0x0030002838007985 */ /* 0x000fe8000c101d04 */
[----:B------:R-:W-:Y:S04]  /*8a20*/  ST.E.128 desc[UR4][R56.64+0x3080], R24 ;  /* 0x0030801838007985 */ /* 0x000fe8000c101d04 */
[----:B----4-:R-:W-:Y:S04]  /*8a30*/  ST.E.128 desc[UR4][R56.64+0x3100], R8 ;  /* 0x0031000838007985 */ /* 0x010fe8000c101d04 */
[----:B------:R-:W-:Y:S04]  /*8a40*/  ST.E.128 desc[UR4][R56.64+0x4800], R36 ;  /* 0x0048002438007985 */ /* 0x000fe8000c101d04 */
[----:B------:R-:W-:Y:S04]  /*8a50*/  ST.E.128 desc[UR4][R56.64+0x4880], R20 ;  /* 0x0048801438007985 */ /* 0x000fe8000c101d04 */
[----:B------:R1:W-:Y:S02]  /*8a60*/  ST.E.128 desc[UR4][R56.64+0x4900], R4 ;  /* 0x0049000438007985 */ /* 0x0003e4000c101d04 */
[----:B-1-3--:R-:W-:Y:S05]  /*8a70*/  RET.REL.NODEC R172 `(_ZN5flash24flash_fwd_splitkv_kernelI23Flash_fwd_kernel_traitsILi96ELi64ELi128ELi4ELb0ELb0EN7cutlass10bfloat16_tE19Flash_kernel_traitsILi96ELi64ELi128ELi4ES3_EELb0ELb0ELb0ELb1ELb1ELb0ELb1ELb0EEEvNS_16Flash_fwd_paramsE) ;  /* 0xffffff74ac607950 */ /* 0x00afea0003c3ffff */
.L_x_3703:
[----:B------:R-:W-:Y:S01]  /*8a80*/  MOV R7, 0x2 ;  /* 0x0000000200077802 */ /* 0x000fe20000000f00 */
[----:B------:R-:W-:Y:S01]  /*8a90*/  IMAD.MOV.U32 R4, RZ, RZ, 0x1f ;  /* 0x0000001fff047424 */ /* 0x000fe200078e00ff */
[----:B------:R-:W-:-:S07]  /*8aa0*/  MOV R6, 0xffffffff ;  /* 0xffffffff00067802 */ /* 0x000fce0000000f00 */
[----:B-1---5:R-:W-:Y:S05]  /*8ab0*/  WARPSYNC.COLLECTIVE R6, `(.L_x_3706) ;  /* 0x0000000006087348 */ /* 0x022fea0003c00000 */
[----:B------:R2:W3:Y:S02]  /*8ac0*/  SHFL.BFLY P0, R10, R194, R7, R4 ;  /* 0x0c000007c20a7389 */ /* 0x0004e40000000004 */
[----:B-123-5:R-:W-:Y:S05]  /*8ad0*/  ENDCOLLECTIVE ;  /* 0x000000000000791b */ /* 0x02efea0003800000 */
.L_x_3706:
[----:B------:R-:W-:Y:S02]  /*8ae0*/  IMAD.MOV.U32 R5, RZ, RZ, R10 ;  /* 0x000000ffff057224 */ /* 0x000fe400078e000a */
[----:B------:R-:W-:Y:S02]  /*8af0*/  IMAD.MOV.U32 R7, RZ, RZ, 0x1 ;  /* 0x00000001ff077424 */ /* 0x000fe400078e00ff */
[----:B------:R-:W-:-:S05]  /*8b00*/  FADD.FTZ R8, R5, R194 ;  /* 0x000000c205087221 */ /* 0x000fca0000010000 */
[----:B------:R-:W-:-:S07]  /*8b10*/  MOV R194, R8 ;  /* 0x0000000800c27202 */ /* 0x000fce0000000f00 */
[----:B------:R-:W-:Y:S05]  /*8b20*/  WARPSYNC.COLLECTIVE R6, `(.L_x_3707) ;  /* 0x0000000006087348 */ /* 0x000fea0003c00000 */
[----:B------:R1:W2:Y:S02]  /*8b30*/  SHFL.BFLY P0, R10, R194, R7, R4 ;  /* 0x0c000007c20a7389 */ /* 0x0002a40000000004 */
[----:B-12---:R-:W-:Y:S05]  /*8b40*/  ENDCOLLECTIVE ;  /* 0x000000000000791b */ /* 0x006fea0003800000 */
.L_x_3707:
[----:B------:R-:W-:Y:S01]  /*8b50*/  MOV R194, R195 ;  /* 0x000000c300c27202 */ /* 0x000fe20000000f00 */
[----:B------:R-:W-:Y:S01]  /*8b60*/  IMAD.MOV.U32 R7, RZ, RZ, 0x2 ;  /* 0x00000002ff077424 */ /* 0x000fe200078e00ff */
[----:B------:R-:W-:-:S07]  /*8b70*/  MOV R5, R10 ;  /* 0x0000000a00057202 */ /* 0x000fce0000000f00 */
[----:B------:R-:W-:Y:S05]  /*8b80*/  WARPSYNC.COLLECTIVE R6, `(.L_x_3708) ;  /* 0x0000000006087348 */ /* 0x000fea0003c00000 */
[----:B------:R1:W2:Y:S02]  /*8b90*/  SHFL.BFLY P0, R10, R194, R7, R4 ;  /* 0x0c000007c20a7389 */ /* 0x0002a40000000004 */
[----:B-12---:R-:W-:Y:S05]  /*8ba0*/  ENDCOLLECTIVE ;  /* 0x000000000000791b */ /* 0x006fea0003800000 */
.L_x_3708:
[----:B------:R-:W-:Y:S01]  /*8bb0*/  FADD.FTZ R5, R8, R5 ;  /* 0x0000000508057221 */ /* 0x000fe20000010000 */
[----:B------:R-:W-:Y:S01]  /*8bc0*/  FADD.FTZ R9, R10, R195 ;  /* 0x000000c30a097221 */ /* 0x000fe20000010000 */
[----:B------:R-:W-:-:S04]  /*8bd0*/  MOV R7, 0x1 ;  /* 0x0000000100077802 */ /* 0x000fc80000000f00 */
[----:B------:R-:W-:-:S07]  /*8be0*/  MOV R194, R9 ;  /* 0x0000000900c27202 */ /* 0x000fce0000000f00 */
[----:B------:R-:W-:Y:S05]  /*8bf0*/  WARPSYNC.COLLECTIVE R6, `(.L_x_3709) ;  /* 0x0000000006087348 */ /* 0x000fea0003c00000 */
[----:B------:R1:W2:Y:S02]  /*8c00*/  SHFL.BFLY P0, R10, R194, R7, R4 ;  /* 0x0c000007c20a7389 */ /* 0x0002a40000000004 */
[----:B-12---:R-:W-:Y:S05]  /*8c10*/  ENDCOLLECTIVE ;  /* 0x000000000000791b */ /* 0x006fea0003800000 */
.L_x_3709:
[----:B------:R-:W-:Y:S05]  /*8c20*/  BRA `(.L_x_3710) ;  /* 0xfffffff000f87947 */ /* 0x000fea000383ffff */
.L_x_3711:
        /* <DEDUP_REMOVED lines=13> */
.L_x_11620:


//--------------------- .text._ZN5flash24flash_fwd_splitkv_kernelI23Flash_fwd_kernel_traitsILi96ELi64ELi128ELi4ELb0ELb0EN7cutlass10bfloat16_tE19Flash_kernel_traitsILi96ELi64ELi128ELi4ES3_EELb0ELb0ELb0ELb1ELb1ELb1ELb1ELb0EEEvNS_16Flash_fwd_paramsE --------------------------
	.section	.text._ZN5flash24flash_fwd_splitkv_kernelI23Flash_fwd_kernel_traitsILi96ELi64ELi128ELi4ELb0ELb0EN7cutlass10bfloat16_tE19Flash_kernel_traitsILi96ELi64ELi128ELi4ES3_EELb0ELb0ELb0ELb1ELb1ELb1ELb1ELb0EEEvNS_16Flash_fwd_paramsE,"ax",@progbits
	.align	128
        .global         _ZN5flash24flash_fwd_splitkv_kernelI23Flash_fwd_kernel_traitsILi96ELi64ELi128ELi4ELb0ELb0EN7cutlass10bfloat16_tE19Flash_kernel_traitsILi96ELi64ELi128ELi4ES3_EELb0ELb0ELb0ELb1ELb1ELb1ELb1ELb0EEEvNS_16Flash_fwd_paramsE
        .type           _ZN5flash24flash_fwd_splitkv_kernelI23Flash_fwd_kernel_traitsILi96ELi64ELi128ELi4ELb0ELb0EN7cutlass10bfloat16_tE19Flash_kernel_traitsILi96ELi64ELi128ELi4ES3_EELb0ELb0ELb0ELb1ELb1ELb1ELb1ELb0EEEvNS_16Flash_fwd_paramsE,@function
        .size           _ZN5flash24flash_fwd_splitkv_kernelI23Flash_fwd_kernel_traitsILi96ELi64ELi128ELi4ELb0ELb0EN7cutlass10bfloat16_tE19Flash_kernel_traitsILi96ELi64ELi128ELi4ES3_EELb0ELb0ELb0ELb1ELb1ELb1ELb1ELb0EEEvNS_16Flash_fwd_paramsE,(.L_x_11621 - _ZN5flash24flash_fwd_splitkv_kernelI23Flash_fwd_kernel_traitsILi96ELi64ELi128ELi4ELb0ELb0EN7cutlass10bfloat16_tE19Flash_kernel_traitsILi96ELi64ELi128ELi4ES3_EELb0ELb0ELb0ELb1ELb1ELb1ELb1ELb0EEEvNS_16Flash_fwd_paramsE)
        .other          _ZN5flash24flash_fwd_splitkv_kernelI23Flash_fwd_kernel_traitsILi96ELi64ELi128ELi4ELb0ELb0EN7cutlass10bfloat16_tE19Flash_kernel_traitsILi96ELi64ELi128ELi4ES3_EELb0ELb0ELb0ELb1ELb1ELb1ELb1ELb0EEEvNS_16Flash_fwd_paramsE,@"STO_CUDA_ENTRY STV_DEFAULT"
_ZN5flash24flash_fwd_splitkv_kernelI23Flash_fwd_kernel_traitsILi96ELi64ELi128ELi4ELb0ELb0EN7cutlass10bfloat16_tE19Flash_kernel_traitsILi96ELi64ELi128ELi4ES3_EELb0ELb0ELb0ELb1ELb1ELb1ELb1ELb0EEEvNS_16Flash_fwd_paramsE:
.text._ZN5flash24flash_fwd_splitkv_kernelI23Flash_fwd_kernel_traitsILi96ELi64ELi128ELi4ELb0ELb0EN7cutlass10bfloat16_tE19Flash_kernel_traitsILi96ELi64ELi128ELi4ES3_EELb0ELb0ELb0ELb1ELb1ELb1ELb1ELb0EEEvNS_16Flash_fwd_paramsE:
        /* <DEDUP_REMOVED lines=29> */
[----:B-1----:R-:W-:Y:S05]  /*01d0*/  CALL.REL.NOINC `($_ZN5flash24flash_fwd_splitkv_kernelI23Flash_fwd_kernel_traitsILi96ELi64ELi128ELi4ELb0ELb0EN7cutlass10bfloat16_tE19Flash_kernel_traitsILi96ELi64ELi128ELi4ES3_EELb0ELb0ELb0ELb1ELb1ELb1ELb1ELb0EEEvNS_16Flash_fwd_paramsE$_ZN5flash30compute_attn_1rowblock_splitkvI23Flash_fwd_kernel_traitsILi96ELi64ELi128ELi4ELb0ELb0EN7cutlass10bfloat16_tE19Flash_kernel_traitsILi96ELi64ELi128ELi4ES3_EELb0ELb0ELb0ELb1ELb1ELb1ELb1ELb0ENS_16Flash_fwd_paramsEEEvRKT8_iiiii) ;  /* 0x0000000000087944 */ /* 0x002fea0003c00000 */
[----:B------:R-:W-:Y:S05]  /*01e0*/  BSYNC.RECONVERGENT B2 ;  /* 0x0000000000027941 */ /* 0x000fea0003800200 */
.L_x_3712:
[----:B------:R-:W-:Y:S05]  /*01f0*/  EXIT ;  /* 0x000000000000794d */ /* 0x000fea0003800000 */
        .type           $_ZN5flash24flash_fwd_splitkv_kernelI23Flash_fwd_kernel_traitsILi96ELi64ELi128ELi4ELb0ELb0EN7cutlass10bfloat16_tE19Flash_kernel_traitsILi96ELi64ELi128ELi4ES3_EELb0ELb0ELb0ELb1ELb1ELb1ELb1ELb0EEEvNS_16Flash_fwd_paramsE$_ZN5flash30compute_attn_1rowblock_splitkvI23Flash_fwd_kernel_traitsILi96ELi64ELi128ELi4ELb0ELb0EN7cutlass10bfloat16_tE19Flash_kernel_traitsILi96ELi64ELi128ELi4ES3_EELb0ELb0ELb0ELb1ELb1ELb1ELb1ELb0ENS_16Flash_fwd_paramsEEEvRKT8_iiiii,@function
        .size           $_ZN5flash24flash_fwd_splitkv_kernelI23Flash_fwd_kernel_traitsILi96ELi64ELi128ELi4ELb0ELb0EN7cutlass10bfloat16_tE19Flash_kernel_traitsILi96ELi64ELi128ELi4ES3_EELb0ELb0ELb0ELb1ELb1ELb1ELb1ELb0EEEvNS_16Flash_fwd_paramsE$_ZN5flash30compute_attn_1rowblock_splitkvI23Flash_fwd_kernel_traitsILi96ELi64ELi128ELi4ELb0ELb0EN7cutlass10bfloat16_tE19Flash_kernel_traitsILi96ELi64ELi128ELi4ES3_EELb0ELb0ELb0ELb1ELb1ELb1ELb1ELb0ENS_16Flash_fwd_paramsEEEvRKT8_iiiii,(.L_x_11621 - $_ZN5flash24flash_fwd_splitkv_kernelI23Flash_fwd_kernel_traitsILi96ELi64ELi128ELi4ELb0ELb0EN7cutlass10bfloat16_tE19Flash_kernel_traitsILi96ELi64ELi128ELi4ES3_EELb0ELb0ELb0ELb1ELb1ELb1ELb1ELb0EEEvNS_16Flash_fwd_paramsE$_ZN5flash30compute_attn_1rowblock_splitkvI23Flash_fwd_kernel_traitsILi96ELi64ELi128ELi4ELb0ELb0EN7cutlass10bfloat16_tE19Flash_kernel_traitsILi96ELi64ELi128ELi4ES3_EELb0ELb0ELb0ELb1ELb1ELb1ELb1ELb0ENS_16Flash_fwd_paramsEEEvRKT8_iiiii)
$_ZN5flash24flash_fwd_splitkv_kernelI23Flash_fwd_kernel_traitsILi96ELi64ELi128ELi4ELb0ELb0EN7cutlass10bfloat16_tE19Flash_kernel_traitsILi96ELi64ELi128ELi4ES3_EELb0ELb0ELb0ELb1ELb1ELb1ELb1ELb0EEEvNS_16Flash_fwd_paramsE$_ZN5flash30compute_attn_1rowblock_splitkvI23Flash_fwd_kernel_traitsILi96ELi64ELi128ELi4ELb0ELb0EN7cutlass10bfloat16_tE19Flash_kernel_traitsILi96ELi64ELi128ELi4ES3_EELb0ELb0ELb0ELb1ELb1ELb1ELb1ELb0ENS_16Flash_fwd_paramsEEEvRKT8_iiiii:
        /* <DEDUP_REMOVED lines=24> */
.L_x_3716:
[----:B------:R-:W-:Y:S05]  /*0380*/  BSYNC.RECONVERGENT B0 ;  /* 0x0000000000007941 */ /* 0x000fea0003800200 */
.L_x_3715:
[----:B-----5:R-:W-:Y:S02]  /*0390*/  IADD3 R9, PT, PT, R9, R0, -R11 ;  /* 0x0000000009097210 */ /* 0x020fe40007ffe80b */
.L_x_3714:
[----:B------:R-:W-:Y:S05]  /*03a0*/  BSYNC.RECONVERGENT B1 ;  /* 0x0000000000017941 */ /* 0x000fea0003800200 */
.L_x_3713:
[----:B------:R-:W-:Y:S01]  /*03b0*/  IMAD.SHL.U32 R170, R17, 0x40, RZ ;  /* 0x0000004011aa7824 */ /* 0x000fe200078e00ff */
[----:B------:R-:W-:-:S04]  /*03c0*/  MOV R167, 0x0 ;  /* 0x0000000000a77802 */ /* 0x000fc80000000f00 */
[----:B-----5:R-:W-:-:S13]  /*03d0*/  ISETP.GT.AND P0, PT, R169, R170, PT ;  /* 0x000000aaa900720c */ /* 0x020fda0003f04270 */
[----:B-1----:R-:W-:Y:S05]  /*03e0*/  @!P0 RET.REL.NODEC R166 `(_ZN5flash24flash_fwd_splitkv_kernelI23Flash_fwd_kernel_traitsILi96ELi64ELi128ELi4ELb0ELb0EN7cutlass10bfloat16_tE19Flash_kernel_traitsILi96ELi64ELi128ELi4ES3_EELb0ELb0ELb0ELb1ELb1ELb1ELb1ELb0EEEvNS_16Flash_fwd_paramsE) ;  /* 0xfffffffca6048950 */ /* 0x002fea0003c3ffff */
        /* <DEDUP_REMOVED lines=90> */
[----:B-1----:R-:W-:Y:S05]  /*0990*/  @P0 RET.REL.NODEC R166 `(_ZN5flash24flash_fwd_splitkv_kernelI23Flash_fwd_kernel_traitsILi96ELi64ELi128ELi4ELb0ELb0EN7cutlass10bfloat16_tE19Flash_kernel_traitsILi96ELi64ELi128ELi4ES3_EELb0ELb0ELb0ELb1ELb1ELb1ELb1ELb0EEEvNS_16Flash_fwd_paramsE) ;  /* 0xfffffff4a6980950 */ /* 0x002fea0003c3ffff */
[----:B------:R-:W-:Y:S02]  /*09a0*/  MOV R5, 0xff800000 ;  /* 0xff80000000057802 */ /* 0x000fe40000000f00 */
[----:B------:R-:W-:-:S03]  /*09b0*/  MOV R167, 0x0 ;  /* 0x0000000000a77802 */ /* 0x000fc60000000f00 */
[----:B------:R1:W-:Y:S02]  /*09c0*/  ST.E desc[UR4][R2.64+0xc0], R5 ;  /* 0x0000c00502007985 */ /* 0x0003e4000c101904 */
[----:B-1----:R-:W-:Y:S05]  /*09d0*/  RET.REL.NODEC R166 `(_ZN5flash24flash_fwd_splitkv_kernelI23Flash_fwd_kernel_traitsILi96ELi64ELi128ELi4ELb0ELb0EN7cutlass10bfloat16_tE19Flash_kernel_traitsILi96ELi64ELi128ELi4ES3_EELb0ELb0ELb0ELb1ELb1ELb1ELb1ELb0EEEvNS_16Flash_fwd_paramsE) ;  /* 0xfffffff4a6887950 */ /* 0x002fea0003c3ffff */
.L_x_3717:
        /* <DEDUP_REMOVED lines=101> */
.L_x_3719:
        /* <DEDUP_REMOVED lines=65> */
.L_x_3720:
[----:B------:R-:W-:Y:S05]  /*1440*/  BSYNC.RECONVERGENT B0 ;  /* 0x0000000000007941 */ /* 0x000fea0003800200 */
.L_x_3718:
[----:B------:R-:W2:Y:S04]  /*1450*/  LD.E.64 R30, desc[UR4][R2.64+0x18] ;  /* 0x00001804021e7980 */ /* 0x000ea8000c101b00 */
[----:B------:R-:W3:Y:S04]  /*1460*/  LD.E.64 R26, desc[UR4][R2.64+0x48] ;  /* 0x00004804021a7980 */ /* 0x000ee8000c101b00 */
[----:B------:R-:W4:Y:S04]  /*1470*/  LD.E.64 R28, desc[UR4][R2.64+0x30] ;  /* 0x00003004021c7980 */ /* 0x000f28000c101b00 */
[----:B------:R-:W5:Y:S04]  /*1480*/  LD.E.64 R22, desc[UR4][R2.64+0x8] ;  /* 0x0000080402167980 */ /* 0x000f68000c101b00 */
[----:B------:R-:W5:Y:S04]  /*1490*/  LD.E.64 R20, desc[UR4][R2.64] ;  /* 0x0000000402147980 */ /* 0x000f68000c101b00 */
[----:B------:R-:W5:Y:S01]  /*14a0*/  LD.E.64 R6, desc[UR4][R2.64+0x10] ;  /* 0x0000100402067980 */ /* 0x000f62000c101b00 */
[----:B------:R-:W-:Y:S01]  /*14b0*/  IABS R0, R16 ;  /* 0x0000001000007213 */ /* 0x000fe20000000000 */
[----:B------:R-:W1:Y:S01]  /*14c0*/  S2UR UR6, SR_CgaCtaId ;  /* 0x00000000000679c3 */ /* 0x000e620000008800 */
[----:B------:R-:W-:Y:S01]  /*14d0*/  MOV R32, RZ ;  /* 0x000000ff00207202 */ /* 0x000fe20000000f00 */
[----:B------:R-:W-:Y:S01]  /*14e0*/  IMAD R9, R9, R114, RZ ;  /* 0x0000007209097224 */ /* 0x000fe200078e02ff */
[----:B------:R-:W1:Y:S01]  /*14f0*/  I2F.RP R18, R0 ;  /* 0x0000000000127306 */ /* 0x000e620000209400 */
[----:B------:R-:W-:Y:S01]  /*1500*/  IABS R13, R16 ;  /* 0x00000010000d7213 */ /* 0x000fe20000000000 */
[----:B------:R-:W-:Y:S01]  /*1510*/  UMOV UR7, 0x400 ;  /* 0x0000040000077882 */ /* 0x000fe20000000000 */
[----:B------:R-:W-:Y:S01]  /*1520*/  SHF.L.U32 R168, R116, 0x3, RZ ;  /* 0x0000000374a87819 */ /* 0x000fe200000006ff */
[----:B------:R-:W-:Y:S01]  /*1530*/  IMAD R9, R11, R115, R9 ;  /* 0x000000730b097224 */ /* 0x000fe200078e0209 */
[----:B------:R-:W-:Y:S01]  /*1540*/  IADD3 R13, PT, PT, RZ, -R13, RZ ;  /* 0x8000000dff0d7210 */ /* 0x000fe20007ffe0ff */
[----:B------:R-:W-:Y:S01]  /*1550*/  IMAD.SHL.U32 R161, R108, 0x40, RZ ;  /* 0x000000406ca17824 */ /* 0x000fe200078e00ff */
[----:B------:R-:W-:-:S02]  /*1560*/  LOP3.LUT R167, R168, 0xc0, RZ, 0xc0, !PT ;  /* 0x000000c0a8a77812 */ /* 0x000fc400078ec0ff */
[----:B------:R-:W-:Y:S02]  /*1570*/  LOP3.LUT R34, R168, 0x18, RZ, 0xc0, !PT ;  /* 0x00000018a8227812 */ /* 0x000fe400078ec0ff */
[----:B------:R-:W-:Y:S02]  /*1580*/  LOP3.LUT R167, R167, 0x18, R116, 0xf8, !PT ;  /* 0x00000018a7a77812 */ /* 0x000fe400078ef874 */
[----:B------:R-:W-:Y:S01]  /*1590*/  MOV R35, RZ ;  /* 0x000000ff00237202 */ /* 0x000fe20000000f00 */
[----:B-1----:R-:W1:Y:S01]  /*15a0*/  MUFU.RCP R5, R18 ;  /* 0x0000001200057308 */ /* 0x002e620000001000 */
[----:B------:R-:W-:Y:S02]  /*15b0*/  LOP3.LUT R19, R167, R34, RZ, 0x3c, !PT ;  /* 0x00000022a7137212 */ /* 0x000fe400078e3cff */
[----:B------:R-:W-:Y:S02]  /*15c0*/  ISETP.NE.AND P4, PT, R16, RZ, PT ;  /* 0x000000ff1000720c */ /* 0x000fe40003f85270 */
[----:B------:R-:W-:Y:S01]  /*15d0*/  IADD3 R10, P1, PT, R34, R10, RZ ;  /* 0x0000000a220a7210 */ /* 0x000fe20007f3e0ff */
[----:B------:R-:W-:Y:S01]  /*15e0*/  ULEA UR6, UR6, UR7, 0x18 ;  /* 0x0000000706067291 */ /* 0x000fe2000f8ec0ff */
[----:B------:R-:W-:-:S02]  /*15f0*/  SHF.L.U64.HI R162, R108, 0x6, R109 ;  /* 0x000000066ca27819 */ /* 0x000fc4000001026d */
[C---:B------:R-:W-:Y:S02]  /*1600*/  SHF.L.U32 R159, R114.reuse, 0x6, RZ ;  /* 0x00000006729f7819 */ /* 0x040fe400000006ff */
[----:B------:R-:W-:Y:S02]  /*1610*/  SHF.L.U64.HI R160, R114, 0x6, R115 ;  /* 0x0000000672a07819 */ /* 0x000fe40000010273 */
[----:B------:R-:W-:Y:S02]  /*1620*/  MOV R158, UR6 ;  /* 0x00000006009e7c02 */ /* 0x000fe40008000f00 */
[----:B-1----:R-:W-:Y:S02]  /*1630*/  IADD3 R5, PT, PT, R5, 0xffffffe, RZ ;  /* 0x0ffffffe05057810 */ /* 0x002fe40007ffe0ff */
[----:B------:R-:W-:Y:S02]  /*1640*/  LOP3.LUT R18, R168, 0x1f20, RZ, 0xc0, !PT ;  /* 0x00001f20a8127812 */ /* 0x000fe400078ec0ff */
[----:B------:R-:W1:Y:S02]  /*1650*/  F2I.FTZ.U32.TRUNC.NTZ R33, R5 ;  /* 0x0000000500217305 */ /* 0x000e64000021f000 */
[----:B-1----:R-:W-:-:S02]  /*1660*/  IADD3 R4, PT, PT, RZ, -R33, RZ ;  /* 0x80000021ff047210 */ /* 0x002fc40007ffe0ff */
        /* <DEDUP_REMOVED lines=12> */
[----:B------:R-:W-:-:S04]  /*1730*/  IADD3 R18, P0, PT, R34, R14, RZ ;  /* 0x0000000e22127210 */ /* 0x000fc80007f1e0ff */
[----:B------:R-:W-:-:S05]  /*1740*/  IADD3.X R19, PT, PT, RZ, R12, RZ, P0, !PT ;  /* 0x0000000cff137210 */ /* 0x000fca00007fe4ff */
[----:B------:R-:W-:Y:S01]  /*1750*/  @!P3 IMAD.IADD R13, R13, 0x1, -R0 ;  /* 0x000000010d0db824 */ /* 0x000fe200078e0a00 */
[----:B------:R-:W-:Y:S01]  /*1760*/  @!P3 IADD3 R15, PT, PT, R15, 0x1, RZ ;  /* 0x000000010f0fb810 */ /* 0x000fe20007ffe0ff */
[----:B------:R-:W-:Y:S01]  /*1770*/  IMAD.WIDE.U32 R18, R11, R114, R18 ;  /* 0x000000720b127225 */ /* 0x000fe200078e0012 */
[----:B------:R-:W-:Y:S02]  /*1780*/  IADD3.X R11, PT, PT, RZ, R8, RZ, P1, !PT ;  /* 0x00000008ff0b7210 */ /* 0x000fe40000ffe4ff */
[----:B------:R-:W-:Y:S01]  /*1790*/  ISETP.GE.U32.AND P5, PT, R13, R0, PT ;  /* 0x000000000d00720c */ /* 0x000fe20003fa6070 */
[----:B------:R-:W-:Y:S01]  /*17a0*/  IMAD R8, R109, R4, RZ ;  /* 0x000000046d087224 */ /* 0x000fe200078e02ff */
[----:B------:R-:W-:Y:S02]  /*17b0*/  SHF.R.S32.HI R13, RZ, 0x1f, R171 ;  /* 0x0000001fff0d7819 */ /* 0x000fe400000114ab */
[----:B------:R-:W-:-:S09]  /*17c0*/  IADD3 R19, PT, PT, R19, R9, RZ ;  /* 0x0000000913137210 */ /* 0x000fd20007ffe0ff */
[----:B------:R-:W-:-:S04]  /*17d0*/  @P5 IADD3 R15, PT, PT, R15, 0x1, RZ ;  /* 0x000000010f0f5810 */ /* 0x000fc80007ffe0ff */
[----:B------:R-:W-:Y:S02]  /*17e0*/  @!P2 IADD3 R15, PT, PT, -R15, RZ, RZ ;  /* 0x000000ff0f0fa210 */ /* 0x000fe40007ffe1ff */
[----:B------:R-:W-:Y:S01]  /*17f0*/  @!P4 LOP3.LUT R15, RZ, R16, RZ, 0x33, !PT ;  /* 0x00000010ff0fc212 */ /* 0x000fe200078e33ff */
[-C--:B--2---:R-:W-:Y:S02]  /*1800*/  IMAD R0, R31, R173.reuse, RZ ;  /* 0x000000ad1f007224 */ /* 0x084fe400078e02ff */
[----:B------:R-:W-:-:S04]  /*1810*/  IMAD.WIDE.U32 R30, R30, R173, R34 ;  /* 0x000000ad1e1e7225 */ /* 0x000fc800078e0022 */
[----:B------:R-:W-:Y:S02]  /*1820*/  IMAD.IADD R31, R31, 0x1, R0 ;  /* 0x000000011f1f7824 */ /* 0x000fe400078e0200 */
[----:B---3--:R-:W-:Y:S01]  /*1830*/  IMAD R0, R27, R171, RZ ;  /* 0x000000ab1b007224 */ /* 0x008fe200078e02ff */
[----:B----4-:R-:W-:Y:S01]  /*1840*/  SHF.L.U32 R12, R28, 0x5, RZ ;  /* 0x000000051c0c7819 */ /* 0x010fe200000006ff */
[----:B------:R-:W-:Y:S02]  /*1850*/  IMAD R9, R33, R28, RZ ;  /* 0x0000001c21097224 */ /* 0x000fe400078e02ff */
[----:B------:R-:W-:Y:S01]  /*1860*/  IMAD R0, R26, R13, R0 ;  /* 0x0000000d1a007224 */ /* 0x000fe200078e0200 */
[----:B------:R-:W-:Y:S01]  /*1870*/  SHF.L.U64.HI R13, R28, 0x5, R29 ;  /* 0x000000051c0d7819 */ /* 0x000fe2000001021d */
[----:B------:R-:W-:-:S04]  /*1880*/  IMAD.WIDE.U32 R26, R171, R26, R30 ;  /* 0x0000001aab1a7225 */ /* 0x000fc800078e001e */
[----:B------:R-:W-:Y:S01]  /*1890*/  IMAD.WIDE.U32 R12, R28, R32, R12 ;  /* 0x000000201c0c7225 */ /* 0x000fe200078e000c */
[----:B------:R-:W-:-:S03]  /*18a0*/  MOV R16, R26 ;  /* 0x0000001a00107202 */ /* 0x000fc60000000f00 */
[----:B------:R-:W-:-:S04]  /*18b0*/  IMAD.WIDE.U32 R30, R4, R108, R10 ;  /* 0x0000006c041e7225 */ /* 0x000fc800078e000a */
[----:B------:R-:W-:Y:S01]  /*18c0*/  IMAD.IADD R17, R27, 0x1, R0 ;  /* 0x000000011b117824 */ /* 0x000fe200078e0200 */
[----:B------:R-:W-:Y:S01]  /*18d0*/  IADD3 R27, P0, PT, R26, R12, RZ ;  /* 0x0000000c1a1b7210 */ /* 0x000fe20007f1e0ff */
[----:B------:R-:W-:Y:S01]  /*18e0*/  IMAD R0, R29, R32, R9 ;  /* 0x000000201d007224 */ /* 0x000fe200078e0209 */
[----:B------:R-:W-:Y:S01]  /*18f0*/  SHF.R.S32.HI R9, RZ, 0x1f, R15 ;  /* 0x0000001fff097819 */ /* 0x000fe2000001140f */
[----:B------:R-:W-:Y:S01]  /*1900*/  IMAD.WIDE.U32 R10, R15, R24, R18 ;  /* 0x000000180f0a7225 */ /* 0x000fe200078e0012 */
[----:B------:R-:W-:Y:S02]  /*1910*/  IADD3 R165, PT, PT, R31, R8, RZ ;  /* 0x000000081fa57210 */ /* 0x000fe40007ffe0ff */
[----:B-----5:R-:W-:Y:S01]  /*1920*/  LEA R164, P1, R30, R22, 0x1 ;  /* 0x000000161ea47211 */ /* 0x020fe200078208ff */
[----:B------:R-:W-:Y:S01]  /*1930*/  IMAD.WIDE.U32 R28, R28, R32, R16 ;  /* 0x000000201c1c7225 */ /* 0x000fe200078e0010 */
[----:B------:R-:W-:Y:S02]  /*1940*/  IADD3.X R12, PT, PT, R17, R0, R13, P0, !PT ;  /* 0x00000000110c7210 */ /* 0x000fe400007fe40d */
[----:B------:R-:W-:Y:S01]  /*1950*/  LEA.HI.X R165, R30, R23, R165, 0x1, P1 ;  /* 0x000000171ea57211 */ /* 0x000fe200008f0ca5 */
[----:B------:R-:W-:Y:S01]  /*1960*/  IMAD R15, R25, R15, RZ ;  /* 0x0000000f190f7224 */ /* 0x000fe200078e02ff */
[----:B------:R-:W-:-:S02]  /*1970*/  LEA R14, P0, R27, R20, 0x1 ;  /* 0x000000141b0e7211 */ /* 0x000fc400078008ff */
[C---:B------:R-:W-:Y:S01]  /*1980*/  LEA R8, P1, R28.reuse, R20, 0x1 ;  /* 0x000000141c087211 */ /* 0x040fe200078208ff */
[----:B------:R-:W-:Y:S01]  /*1990*/  IMAD R24, R9, R24, R15 ;  /* 0x0000001809187224 */ /* 0x000fe200078e020f */
[----:B------:R-:W-:Y:S02]  /*19a0*/  IADD3 R9, PT, PT, R29, R0, RZ ;  /* 0x000000001d097210 */ /* 0x000fe40007ffe0ff */
[-C--:B------:R-:W-:Y:S02]  /*19b0*/  LEA.HI.X R15, R27, R21.reuse, R12, 0x1, P0 ;  /* 0x000000151b0f7211 */ /* 0x080fe400000f0c0c */
[----:B------:R-:W-:Y:S02]  /*19c0*/  LEA.HI.X R9, R28, R21, R9, 0x1, P1 ;  /* 0x000000151c097211 */ /* 0x000fe400008f0c09 */
[----:B------:R-:W-:Y:S01]  /*19d0*/  LEA R0, R5, R158, 0x1 ;  /* 0x0000009e05007211 */ /* 0x000fe200078e08ff */
[----:B------:R-:W-:Y:S01]  /*19e0*/  IMAD R5, R115, R4, RZ ;  /* 0x0000000473057224 */ /* 0x000fe200078e02ff */
[----:B------:R-:W-:-:S02]  /*19f0*/  IADD3 R16, P0, PT, R161, R164, RZ ;  /* 0x000000a4a1107210 */ /* 0x000fc40007f1e0ff */
[----:B------:R-:W-:Y:S01]  /*1a00*/  IADD3 R25, PT, PT, R11, R24, RZ ;  /* 0x000000180b197210 */ /* 0x000fe20007ffe0ff */
[----:B------:R-:W-:Y:S01]  /*1a10*/  @!PT LDS RZ, [RZ] ;  /* 0x00000000fffff984 */ /* 0x000fe20000000800 */
[----:B------:R-:W-:Y:S01]  /*1a20*/  @!PT LDS RZ, [RZ] ;  /* 0x00000000fffff984 */ /* 0x000fe20000000800 */
[----:B------:R-:W-:Y:S01]  /*1a30*/  @!PT LDS RZ, [RZ] ;  /* 0x00000000fffff984 */ /* 0x000fe20000000800 */
[----:B------:R-:W-:Y:S01]  /*1a40*/  LDGSTS.E.BYPASS.LTC128B.128 [R0], desc[UR4][R8.64] ;  /* 0x0000000008007fae */ /* 0x000fe2000b981a04 */
[C---:B------:R-:W-:Y:S02]  /*1a50*/  IADD3.X R17, PT, PT, R162.reuse, R165, RZ, P0, !PT ;  /* 0x000000a5a2117210 */ /* 0x040fe400007fe4ff */
[C---:B------:R-:W-:Y:S01]  /*1a60*/  IADD3 R12, P0, PT, R161.reuse, R16, RZ ;  /* 0x00000010a10c7210 */ /* 0x040fe20007f1e0ff */
[----:B------:R-:W-:Y:S01]  /*1a70*/  LDGSTS.E.BYPASS.LTC128B.128 [R0+0x1000], desc[UR4][R8.64+0x40] ;  /* 0x0100004008007fae */ /* 0x000fe2000b981a04 */
[----:B------:R-:W-:Y:S02]  /*1a80*/  MOV R24, R10 ;  /* 0x0000000a00187202 */ /* 0x000fe40000000f00 */
[----:B------:R-:W-:Y:S01]  /*1a90*/  IADD3.X R13, PT, PT, R162, R17, RZ, P0, !PT ;  /* 0x00000011a20d7210 */ /* 0x000fe200007fe4ff */
[----:B------:R1:W-:Y:S01]  /*1aa0*/  LDGSTS.E.BYPASS.LTC128B.128 [R0+0x2000], desc[UR4][R8.64+0x80] ;  /* 0x0200008008007fae */ /* 0x0003e2000b981a04 */
[----:B------:R-:W-:-:S03]  /*1ab0*/  IADD3 R10, P0, PT, R161, R12, RZ ;  /* 0x0000000ca10a7210 */ /* 0x000fc60007f1e0ff */
[----:B------:R-:W-:Y:S02]  /*1ac0*/  LDGSTS.E.BYPASS.LTC128B.128 [R0+0x800], desc[UR4][R14.64] ;  /* 0x008000000e007fae */ /* 0x000fe4000b981a04 */
[----:B------:R-:W-:Y:S02]  /*1ad0*/  IMAD.X R11, R162, 0x1, R13, P0 ;  /* 0x00000001a20b7824 */ /* 0x000fe400000e060d */
[----:B------:R-:W-:Y:S04]  /*1ae0*/  LDGSTS.E.BYPASS.LTC128B.128 [R0+0x1800], desc[UR4][R14.64+0x40] ;  /* 0x018000400e007fae */ /* 0x000fe8000b981a04 */
[----:B------:R2:W-:Y:S04]  /*1af0*/  LDGSTS.E.BYPASS.LTC128B.128 [R0+0x2800], desc[UR4][R14.64+0x80] ;  /* 0x028000800e007fae */ /* 0x0005e8000b981a04 */
[----:B------:R-:W-:Y:S04]  /*1b00*/  LDGSTS.E.BYPASS.LTC128B.128 [R0+0x3000], desc[UR4][R164.64] ;  /* 0x03000000a4007fae */ /* 0x000fe8000b981a04 */
[----:B------:R-:W-:Y:S04]  /*1b10*/  LDGSTS.E.BYPASS.LTC128B.128 [R0+0x5000], desc[UR4][R164.64+0x40] ;  /* 0x05000040a4007fae */ /* 0x000fe8000b981a04 */
[----:B------:R-:W-:Y:S01]  /*1b20*/  LDGSTS.E.BYPASS.LTC128B.128 [R0+0x7000], desc[UR4][R164.64+0x80] ;  /* 0x07000080a4007fae */ /* 0x000fe2000b981a04 */
[----:B-1----:R-:W-:-:S03]  /*1b30*/  IMAD.WIDE.U32 R8, R4, R114, R24 ;  /* 0x0000007204087225 */ /* 0x002fc600078e0018 */
[----:B------:R-:W-:Y:S04]  /*1b40*/  LDGSTS.E.BYPASS.LTC128B.128 [R0+0x3800], desc[UR4][R16.64] ;  /* 0x0380000010007fae */ /* 0x000fe8000b981a04 */
[----:B------:R-:W-:Y:S01]  /*1b50*/  LDGSTS.E.BYPASS.LTC128B.128 [R0+0x5800], desc[UR4][R16.64+0x40] ;  /* 0x0580004010007fae */ /* 0x000fe2000b981a04 */
[----:B------:R-:W-:Y:S02]  /*1b60*/  IADD3 R5, PT, PT, R9, R5, RZ ;  /* 0x0000000509057210 */ /* 0x000fe40007ffe0ff */
[C---:B------:R-:W-:Y:S01]  /*1b70*/  LEA R176, P0, R8.reuse, R6, 0x1 ;  /* 0x0000000608b07211 */ /* 0x040fe200078008ff */
[----:B------:R-:W-:Y:S03]  /*1b80*/  LDGSTS.E.BYPASS.LTC128B.128 [R0+0x7800], desc[UR4][R16.64+0x80] ;  /* 0x0780008010007fae */ /* 0x000fe6000b981a04 */
[----:B------:R-:W-:Y:S01]  /*1b90*/  LEA.HI.X R177, R8, R7, R5, 0x1, P0 ;  /* 0x0000000708b17211 */ /* 0x000fe200000f0c05 */
[----:B------:R-:W-:Y:S01]  /*1ba0*/  LDGSTS.E.BYPASS.LTC128B.128 [R0+0x4000], desc[UR4][R12.64] ;  /* 0x040000000c007fae */ /* 0x000fe2000b981a04 */
[----:B------:R-:W-:-:S03]  /*1bb0*/  IADD3 R6, P0, PT, R159, R176, RZ ;  /* 0x000000b09f067210 */ /* 0x000fc60007f1e0ff */
[----:B------:R-:W-:Y:S01]  /*1bc0*/  LDGSTS.E.BYPASS.LTC128B.128 [R0+0x6000], desc[UR4][R12.64+0x40] ;  /* 0x060000400c007fae */ /* 0x000fe2000b981a04 */
[C---:B------:R-:W-:Y:S02]  /*1bd0*/  IADD3.X R7, PT, PT, R160.reuse, R177, RZ, P0, !PT ;  /* 0x000000b1a0077210 */ /* 0x040fe400007fe4ff */
[C---:B--2---:R-:W-:Y:S01]  /*1be0*/  IADD3 R14, P0, PT, R159.reuse, R6, RZ ;  /* 0x000000069f0e7210 */ /* 0x044fe20007f1e0ff */
[----:B------:R1:W-:Y:S03]  /*1bf0*/  LDGSTS.E.BYPASS.LTC128B.128 [R0+0x8000], desc[UR4][R12.64+0x80] ;  /* 0x080000800c007fae */ /* 0x0003e6000b981a04 */
[----:B------:R-:W-:Y:S01]  /*1c00*/  IADD3.X R15, PT, PT, R160, R7, RZ, P0, !PT ;  /* 0x00000007a00f7210 */ /* 0x000fe200007fe4ff */
[----:B------:R2:W-:Y:S04]  /*1c10*/  LDGSTS.E.BYPASS.LTC128B.128 [R0+0x4800], desc[UR4][R10.64] ;  /* 0x048000000a007fae */ /* 0x0005e8000b981a04 */
[----:B------:R2:W-:Y:S04]  /*1c20*/  LDGSTS.E.BYPASS.LTC128B.128 [R0+0x6800], desc[UR4][R10.64+0x40] ;  /* 0x068000400a007fae */ /* 0x0005e8000b981a04 */
[----:B------:R2:W-:Y:S04]  /*1c30*/  LDGSTS.E.BYPASS.LTC128B.128 [R0+0x8800], desc[UR4][R10.64+0x80] ;  /* 0x088000800a007fae */ /* 0x0005e8000b981a04 */
[----:B------:R-:W0:Y:S01]  /*1c40*/  LDGDEPBAR ;  /* 0x00000000000079af */ /* 0x000e220000000000 */
[----:B-1----:R-:W-:-:S04]  /*1c50*/  IADD3 R12, P0, PT, R159, R14, RZ ;  /* 0x0000000e9f0c7210 */ /* 0x002fc80007f1e0ff */
[----:B------:R-:W-:Y:S01]  /*1c60*/  IADD3.X R13, PT, PT, R160, R15, RZ, P0, !PT ;  /* 0x0000000fa00d7210 */ /* 0x000fe200007fe4ff */
[----:B------:R-:W-:-:S08]  /*1c70*/  DEPBAR.LE SB0, 0x0 ;  /* 0x000080000000791a */ /* 0x000fd00000000000 */
[----:B------:R-:W-:Y:S05]  /*1c80*/  WARPSYNC.ALL ;  /* 0x0000000000007948 */ /* 0x000fea0003800000 */
[----:B------:R-:W-:Y:S06]  /*1c90*/  BAR.SYNC.DEFER_BLOCKING 0x0 ;  /* 0x0000000000007b1d */ /* 0x000fec0000010000 */
        /* <DEDUP_REMOVED lines=11> */
[----:B------:R-:W-:Y:S04]  /*1d50*/  LDGSTS.E.BYPASS.LTC128B.128 [R0+0xe000], desc[UR4][R14.64+0x80] ;  /* 0x0e0000800e007fae */ /* 0x000fe8000b981a04 */
[----:B------:R-:W-:Y:S04]  /*1d60*/  LDGSTS.E.BYPASS.LTC128B.128 [R0+0xa800], desc[UR4][R12.64] ;  /* 0x0a8000000c007fae */ /* 0x000fe8000b981a04 */
[----:B------:R-:W-:Y:S04]  /*1d70*/  LDGSTS.E.BYPASS.LTC128B.128 [R0+0xc800], desc[UR4][R12.64+0x40] ;  /* 0x0c8000400c007fae */ /* 0x000fe8000b981a04 */
[----:B------:R3:W-:Y:S04]  /*1d80*/  LDGSTS.E.BYPASS.LTC128B.128 [R0+0xe800], desc[UR4][R12.64+0x80] ;  /* 0x0e8000800c007fae */ /* 0x0007e8000b981a04 */
[----:B------:R-:W4:Y:S01]  /*1d90*/  LD.E R112, desc[UR4][R2.64+0x18c] ;  /* 0x00018c0402707980 */ /* 0x000f22000c101900 */
[C---:B------:R-:W-:Y:S01]  /*1da0*/  IMAD.SHL.U32 R113, R116.reuse, 0x20, RZ ;  /* 0x0000002074717824 */ /* 0x040fe200078e00ff */
[C---:B------:R-:W-:Y:S01]  /*1db0*/  SHF.L.U32 R8, R116.reuse, 0x4, RZ ;  /* 0x0000000474087819 */ /* 0x040fe200000006ff */
[----:B------:R-:W-:Y:S01]  /*1dc0*/  BSSY.RECONVERGENT B1, `(.L_x_3721) ;  /* 0x0000198000017945 */ /* 0x000fe20003800200 */
[----:B------:R-:W-:Y:S01]  /*1dd0*/  SHF.R.U32.HI R4, RZ, 0x1, R116 ;  /* 0x00000001ff047819 */ /* 0x000fe20000011674 */
[----:B------:R-:W0:Y:S01]  /*1de0*/  LDGDEPBAR ;  /* 0x00000000000079af */ /* 0x000e220000000000 */
[----:B-1----:R-:W-:-:S02]  /*1df0*/  SHF.L.U32 R6, R116, 0x2, RZ ;  /* 0x0000000274067819 */ /* 0x002fc400000006ff */
[----:B------:R-:W-:Y:S02]  /*1e00*/  LOP3.LUT R7, R113, 0xc0, RZ, 0xc0, !PT ;  /* 0x000000c071077812 */ /* 0x000fe400078ec0ff */
[----:B--2---:R-:W-:Y:S02]  /*1e10*/  LOP3.LUT R10, R8, 0x3e00, RZ, 0xc0, !PT ;  /* 0x00003e00080a7812 */ /* 0x004fe400078ec0ff */
[----:B------:R-:W-:Y:S02]  /*1e20*/  LOP3.LUT R6, R6, 0x18, RZ, 0xc0, !PT ;  /* 0x0000001806067812 */ /* 0x000fe400078ec0ff */
[----:B------:R-:W-:Y:S02]  /*1e30*/  LOP3.LUT R5, R7, 0x8, R4, 0xf8, !PT ;  /* 0x0000000807057812 */ /* 0x000fe400078ef804 */
[----:B------:R-:W-:Y:S02]  /*1e40*/  LOP3.LUT R10, R10, 0x20, R113, 0xf8, !PT ;  /* 0x000000200a0a7812 */ /* 0x000fe400078ef871 */
[----:B------:R-:W-:-:S02]  /*1e50*/  LOP3.LUT R8, R8, 0x100, RZ, 0xc0, !PT ;  /* 0x0000010008087812 */ /* 0x000fc400078ec0ff */
[----:B------:R-:W-:Y:S02]  /*1e60*/  LOP3.LUT R110, R5, R6, RZ, 0x3c, !PT ;  /* 0x00000006056e7212 */ /* 0x000fe400078e3cff */
[----:B------:R-:W-:Y:S02]  /*1e70*/  LOP3.LUT R4, R7, 0x8, R116, 0xf8, !PT ;  /* 0x0000000807047812 */ /* 0x000fe400078ef874 */
[--C-:B------:R-:W-:Y:S02]  /*1e80*/  LOP3.LUT R157, R10, 0x100, R113.reuse, 0xf8, !PT ;  /* 0x000001000a9d7812 */ /* 0x100fe400078ef871 */
[----:B------:R-:W-:Y:S02]  /*1e90*/  LOP3.LUT R5, R8, 0x20, R113, 0xf8, !PT ;  /* 0x0000002008057812 */ /* 0x000fe400078ef871 */
[----:B------:R-:W-:Y:S02]  /*1ea0*/  LOP3.LUT R157, R157, R110, RZ, 0xfc, !PT ;  /* 0x0000006e9d9d7212 */ /* 0x000fe400078efcff */
[----:B------:R-:W-:-:S02]  /*1eb0*/  LOP3.LUT R5, R5, R4, R6, 0xf6, !PT ;  /* 0x0000000405057212 */ /* 0x000fc400078ef606 */
[-C--:B------:R-:W-:Y:S02]  /*1ec0*/  LEA R157, R157, R158.reuse, 0x1 ;  /* 0x0000009e9d9d7211 */ /* 0x080fe400078e08ff */
[----:B------:R-:W-:Y:S02]  /*1ed0*/  LEA R156, R5, R158, 0x1 ;  /* 0x0000009e059c7211 */ /* 0x000fe400078e08ff */
[----:B------:R-:W-:Y:S01]  /*1ee0*/  LOP3.LUT P0, RZ, R116, 0x4, RZ, 0xc0, !PT ;  /* 0x0000000474ff7812 */ /* 0x000fe2000780c0ff */
[----:B------:R-:W-:Y:S01]  /*1ef0*/  LDSM.16.M88.4 R40, [R157] ;  /* 0x000000009d28783b */ /* 0x000fe20000000200 */
[----:B------:R-:W-:Y:S02]  /*1f00*/  MOV R111, 0x20 ;  /* 0x00000020006f7802 */ /* 0x000fe40000000f00 */
[----:B------:R-:W-:Y:S01]  /*1f10*/  IADD3 R178, PT, PT, R120, -0x1, RZ ;  /* 0xffffffff78b27810 */ /* 0x000fe20007ffe0ff */
[----:B------:R-:W3:Y:S01]  /*1f20*/  LDSM.16.M88.4 R28, [R156+0x3000] ;  /* 0x003000009c1c783b */ /* 0x000ee20000000200 */
[----:B------:R-:W-:-:S02]  /*1f30*/  SEL R111, R111, 0xffffffe0, !P0 ;  /* 0xffffffe06f6f7807 */ /* 0x000fc40004000000 */
[----:B------:R-:W-:Y:S01]  /*1f40*/  ISETP.GT.AND P0, PT, R178, R163, PT ;  /* 0x000000a3b200720c */ /* 0x000fe20003f04270 */
[----:B------:R-:W1:Y:S01]  /*1f50*/  LDSM.16.M88.4 R88, [R156+0x3400] ;  /* 0x003400009c58783b */ /* 0x000e620000000200 */
[C---:B------:R-:W-:Y:S01]  /*1f60*/  IADD3 R117, PT, PT, R111.reuse, R156, RZ ;  /* 0x0000009c6f757210 */ /* 0x040fe20007ffe0ff */
[----:B------:R-:W-:Y:S01]  /*1f70*/  IMAD.IADD R118, R111, 0x1, R157 ;  /* 0x000000016f767824 */ /* 0x000fe200078e029d */
[C---:B------:R-:W-:Y:S01]  /*1f80*/  SHF.L.U64.HI R174, R108.reuse, 0x5, R109 ;  /* 0x000000056cae7819 */ /* 0x040fe2000001026d */
[----:B------:R-:W2:Y:S01]  /*1f90*/  LDSM.16.M88.4 R80, [R156+0x3800] ;  /* 0x003800009c50783b */ /* 0x000ea20000000200 */
[----:B------:R-:W-:Y:S02]  /*1fa0*/  SHF.L.U32 R172, R108, 0x5, RZ ;  /* 0x000000056cac7819 */ /* 0x000fe400000006ff */
[----:B------:R-:W-:Y:S01]  /*1fb0*/  MOV R175, R177 ;  /* 0x000000b100af7202 */ /* 0x000fe20000000f00 */
[----:B------:R-:W5:Y:S04]  /*1fc0*/  LDSM.16.M88.4 R72, [R156+0x3c00] ;  /* 0x003c00009c48783b */ /* 0x000f680000000200 */
[----:B------:R-:W5:Y:S04]  /*1fd0*/  LDSM.16.M88.4 R64, [R156+0x4000] ;  /* 0x004000009c40783b */ /* 0x000f680000000200 */
[----:B------:R-:W5:Y:S04]  /*1fe0*/  LDSM.16.M88.4 R56, [R156+0x4400] ;  /* 0x004400009c38783b */ /* 0x000f680000000200 */
[----:B------:R-:W5:Y:S04]  /*1ff0*/  LDSM.16.M88.4 R48, [R156+0x4800] ;  /* 0x004800009c30783b */ /* 0x000f680000000200 */
[----:B------:R-:W5:Y:S04]  /*2000*/  LDSM.16.M88.4 R20, [R156+0x4c00] ;  /* 0x004c00009c14783b */ /* 0x000f680000000200 */
[----:B------:R-:W-:Y:S04]  /*2010*/  LDSM.16.M88.4 R4, [R118] ;  /* 0x000000007604783b */ /* 0x000fe80000000200 */
[----:B------:R-:W5:Y:S04]  /*2020*/  LDSM.16.M88.4 R16, [R117+0x3000] ;  /* 0x003000007510783b */ /* 0x000f680000000200 */
[----:B------:R-:W5:Y:S01]  /*2030*/  LDSM.16.M88.4 R32, [R117+0x3400] ;  /* 0x003400007520783b */ /* 0x000f620000000200 */
[C---:B---3--:R-:W-:Y:S03]  /*2040*/  HMMA.16816.F32.BF16 R12, R40.reuse, R28, RZ ;  /* 0x0000001c280c723c */ /* 0x048fe600000418ff */
[----:B------:R-:W3:Y:S04]  /*2050*/  LDSM.16.M88.4 R8, [R117+0x3c00] ;  /* 0x003c00007508783b */ /* 0x000ee80000000200 */
[----:B------:R-:W3:Y:S01]  /*2060*/  LDSM.16.M88.4 R36, [R117+0x3800] ;  /* 0x003800007524783b */ /* 0x000ee20000000200 */
[C---:B------:R-:W-:Y:S03]  /*2070*/  HMMA.16816.F32.BF16 R28, R40.reuse, R30, RZ ;  /* 0x0000001e281c723c */ /* 0x040fe600000418ff */
[----:B------:R-:W-:Y:S04]  /*2080*/  LDSM.16.M88.4 R96, [R157+0x1000] ;  /* 0x001000009d60783b */ /* 0x000fe80000000200 */
[----:B------:R-:W-:Y:S01]  /*2090*/  LDSM.16.M88.4 R92, [R117+0x4800] ;  /* 0x00480000755c783b */ /* 0x000fe20000000200 */
[C---:B-1----:R-:W-:Y:S03]  /*20a0*/  HMMA.16816.F32.BF16 R24, R40.reuse, R88, RZ ;  /* 0x000000582818723c */ /* 0x042fe600000418ff */
[----:B------:R-:W-:Y:S04]  /*20b0*/  LDSM.16.M88.4 R104, [R117+0x5000] ;  /* 0x005000007568783b */ /* 0x000fe80000000200 */
[----:B------:R-:W-:Y:S01]  /*20c0*/  LDSM.16.M88.4 R100, [R156+0x5400] ;  /* 0x005400009c64783b */ /* 0x000fe20000000200 */
        /* <DEDUP_REMOVED lines=22> */
[----:B------:R-:W3:Y:S07]  /*2230*/  LDSM.16.M88.4 R8, [R117+0x4c00] ;  /* 0x004c00007508783b */ /* 0x000eee0000000200 */
[C---:B------:R-:W-:Y:S08]  /*2240*/  HMMA.16816.F32.BF16 R84, R4.reuse, R36, R84 ;  /* 0x000000240454723c */ /* 0x040ff00000041854 */
        /* <DEDUP_REMOVED lines=8> */
[C---:B-----5:R-:W-:Y:S08]  /*22d0*/  HMMA.16816.F32.BF16 R12, R96.reuse, R32, R12 ;  /* 0x00000020600c723c */ /* 0x060ff0000004180c */
        /* <DEDUP_REMOVED lines=21> */
[-C--:B------:R-:W-:Y:S01]  /*2430*/  FMUL.FTZ R12, R12, R112.reuse ;  /* 0x000000700c0c7220 */ /* 0x080fe20000410000 */
        /* <DEDUP_REMOVED lines=54> */
[-C--:B------:R-:W-:Y:S01]  /*27a0*/  FMUL.FTZ R106, R88, R112.reuse ;  /* 0x00000070586a7220 */ /* 0x080fe20000410000 */
[----:B------:R-:W-:-:S04]  /*27b0*/  FMUL.FTZ R88, R89, R112 ;  /* 0x0000007059587220 */ /* 0x000fc80000410000 */
        /* <DEDUP_REMOVED lines=10> */
[C---:B------:R-:W-:Y:S02]  /*2860*/  HMMA.16816.F32.BF16 R68, R20.reuse, R16, R68 ;  /* 0x000000101444723c */ /* 0x040fe40000041844 */
[----:B------:R-:W1:Y:S06]  /*2870*/  MUFU.TANH R88, R88 ;  /* 0x0000005800587308 */ /* 0x000e6c0000002400 */
[----:B------:R-:W-:Y:S01]  /*2880*/  HMMA.16816.F32.BF16 R64, R20, R18, R64 ;  /* 0x000000121440723c */ /* 0x000fe20000041840 */
[----:B------:R-:W4:Y:S07]  /*2890*/  LDSM.16.M88.4 R16, [R156+0x6c00] ;  /* 0x006c00009c10783b */ /* 0x000f2e0000000200 */
[C---:B--2---:R-:W-:Y:S08]  /*28a0*/  HMMA.16816.F32.BF16 R76, R8.reuse, R24, R76 ;  /* 0x00000018084c723c */ /* 0x044ff0000004184c */
[----:B------:R-:W-:Y:S01]  /*28b0*/  HMMA.16816.F32.BF16 R72, R8, R26, R72 ;  /* 0x0000001a0848723c */ /* 0x000fe20000041848 */
[----:B------:R-:W2:Y:S07]  /*28c0*/  LDSM.16.M88.4 R24, [R156+0x8400] ;  /* 0x008400009c18783b */ /* 0x000eae0000000200 */
[C---:B---3--:R-:W-:Y:S03]  /*28d0*/  HMMA.16816.F32.BF16 R60, R36.reuse, R12, R60 ;  /* 0x0000000c243c723c */ /* 0x048fe6000004183c */
[-C--:B------:R-:W-:Y:S01]  /*28e0*/  FMUL.FTZ R76, R76, R112.reuse ;  /* 0x000000704c4c7220 */ /* 0x080fe20000410000 */
[-C--:B------:R-:W-:Y:S01]  /*28f0*/  FMUL.FTZ R77, R77, R112.reuse ;  /* 0x000000704d4d7220 */ /* 0x080fe20000410000 */
[-C--:B------:R-:W-:Y:S01]  /*2900*/  FMUL.FTZ R78, R78, R112.reuse ;  /* 0x000000704e4e7220 */ /* 0x080fe20000410000 */
[-C--:B------:R-:W-:Y:S01]  /*2910*/  FMUL.FTZ R79, R79, R112.reuse ;  /* 0x000000704f4f7220 */ /* 0x080fe20000410000 */
[----:B------:R-:W3:Y:S01]  /*2920*/  MUFU.TANH R150, R76 ;  /* 0x0000004c00967308 */ /* 0x000ee20000002400 */
[----:B------:R-:W-:Y:S01]  /*2930*/  HMMA.16816.F32.BF16 R56, R36, R14, R56 ;  /* 0x0000000e2438723c */ /* 0x000fe20000041838 */
[----:B------:R-:W1:Y:S02]  /*2940*/  LDSM.16.M88.4 R12, [R156+0x8800] ;  /* 0x008800009c0c783b */ /* 0x000e640000000200 */
[-C--:B------:R-:W-:Y:S01]  /*2950*/  FMUL.FTZ R72, R72, R112.reuse ;  /* 0x0000007048487220 */ /* 0x080fe20000410000 */
[-C--:B------:R-:W-:Y:S01]  /*2960*/  FMUL.FTZ R73, R73, R112.reuse ;  /* 0x0000007049497220 */ /* 0x080fe20000410000 */
[-C--:B------:R-:W-:Y:S01]  /*2970*/  FMUL.FTZ R74, R74, R112.reuse ;  /* 0x000000704a4a7220 */ /* 0x080fe20000410000 */
[-C--:B------:R-:W-:Y:S01]  /*2980*/  FMUL.FTZ R75, R75, R112.reuse ;  /* 0x000000704b4b7220 */ /* 0x080fe20000410000 */
[----:B------:R-:W1:Y:S01]  /*2990*/  MUFU.TANH R152, R77 ;  /* 0x0000004d00987308 */ /* 0x000e620000002400 */
[C---:B------:R-:W-:Y:S07]  /*29a0*/  HMMA.16816.F32.BF16 R68, R8.reuse, R32, R68 ;  /* 0x000000200844723c */ /* 0x040fee0000041844 */
[----:B------:R-:W1:Y:S01]  /*29b0*/  MUFU.TANH R154, R78 ;  /* 0x0000004e009a7308 */ /* 0x000e620000002400 */
[----:B------:R-:W-:Y:S01]  /*29c0*/  HMMA.16816.F32.BF16 R64, R8, R34, R64 ;  /* 0x000000220840723c */ /* 0x000fe20000041840 */
[----:B------:R-:W3:Y:S06]  /*29d0*/  LDSM.16.M88.4 R32, [R117+0x6c00] ;  /* 0x006c00007520783b */ /* 0x000eec0000000200 */
[----:B------:R-:W1:Y:S01]  /*29e0*/  MUFU.TANH R182, R79 ;  /* 0x0000004f00b67308 */ /* 0x000e620000002400 */
[C---:B-----5:R-:W-:Y:S03]  /*29f0*/  HMMA.16816.F32.BF16 R52, R36.reuse, R4, R52 ;  /* 0x000000042434723c */ /* 0x060fe60000041834 */
[-C--:B------:R-:W-:Y:S01]  /*2a00*/  FMUL.FTZ R68, R68, R112.reuse ;  /* 0x0000007044447220 */ /* 0x080fe20000410000 */
[-C--:B------:R-:W-:Y:S01]  /*2a10*/  FMUL.FTZ R69, R69, R112.reuse ;  /* 0x0000007045457220 */ /* 0x080fe20000410000 */
[-C--:B------:R-:W-:Y:S01]  /*2a20*/  FMUL.FTZ R136, R70, R112.reuse ;  /* 0x0000007046887220 */ /* 0x080fe20000410000 */
[-C--:B------:R-:W-:Y:S01]  /*2a30*/  FMUL.FTZ R142, R71, R112.reuse ;  /* 0x00000070478e7220 */ /* 0x080fe20000410000 */
[----:B------:R-:W1:Y:S01]  /*2a40*/  MUFU.TANH R134, R68 ;  /* 0x0000004400867308 */ /* 0x000e620000002400 */
[----:B------:R-:W-:Y:S01]  /*2a50*/  HMMA.16816.F32.BF16 R48, R36, R6, R48 ;  /* 0x000000062430723c */ /* 0x000fe20000041830 */
[----:B------:R-:W5:Y:S02]  /*2a60*/  LDSM.16.M88.4 R4, [R156+0x8c00] ;  /* 0x008c00009c04783b */ /* 0x000f640000000200 */
[-C--:B------:R-:W-:Y:S01]  /*2a70*/  FMUL.FTZ R144, R66, R112.reuse ;  /* 0x0000007042907220 */ /* 0x080fe20000410000 */
[-C--:B------:R-:W-:Y:S01]  /*2a80*/  FMUL.FTZ R64, R64, R112.reuse ;  /* 0x0000007040407220 */ /* 0x080fe20000410000 */
[-C--:B------:R-:W-:Y:S01]  /*2a90*/  FMUL.FTZ R65, R65, R112.reuse ;  /* 0x0000007041417220 */ /* 0x080fe20000410000 */
[----:B------:R-:W-:Y:S01]  /*2aa0*/  FMUL.FTZ R67, R67, R112 ;  /* 0x0000007043437220 */ /* 0x000fe20000410000 */
[----:B------:R5:W1:Y:S01]  /*2ab0*/  MUFU.TANH R138, R69 ;  /* 0x00000045008a7308 */ /* 0x000a620000002400 */
[C---:B----4-:R-:W-:Y:S07]  /*2ac0*/  HMMA.16816.F32.BF16 R40, R96.reuse, R18, R40 ;  /* 0x000000126028723c */ /* 0x050fee0000041828 */
[----:B------:R4:W1:Y:S01]  /*2ad0*/  MUFU.TANH R148, R64 ;  /* 0x0000004000947308 */ /* 0x0008620000002400 */
[----:B------:R-:W-:Y:S07]  /*2ae0*/  HMMA.16816.F32.BF16 R44, R96, R16, R44 ;  /* 0x00000010602c723c */ /* 0x000fee000004182c */
[----:B------:R4:W1:Y:S01]  /*2af0*/  MUFU.TANH R146, R65 ;  /* 0x0000004100927308 */ /* 0x0008620000002400 */
[C---:B--2---:R-:W-:Y:S07]  /*2b00*/  HMMA.16816.F32.BF16 R60, R20.reuse, R24, R60 ;  /* 0x00000018143c723c */ /* 0x044fee000004183c */
[----:B------:R4:W2:Y:S01]  /*2b10*/  MUFU.TANH R140, R67 ;  /* 0x00000043008c7308 */ /* 0x0008a20000002400 */
[C---:B------:R-:W-:Y:S01]  /*2b20*/  HMMA.16816.F32.BF16 R56, R20.reuse, R26, R56 ;  /* 0x0000001a1438723c */ /* 0x040fe20000041838 */
[----:B------:R-:W2:Y:S06]  /*2b30*/  LDSM.16.M88.4 R24, [R117+0x8800] ;  /* 0x008800007518783b */ /* 0x000eac0000000200 */
[----:B------:R4:W2:Y:S01]  /*2b40*/  MUFU.TANH R188, R72 ;  /* 0x0000004800bc7308 */ /* 0x0008a20000002400 */
[C---:B-1----:R-:W-:Y:S07]  /*2b50*/  HMMA.16816.F32.BF16 R52, R20.reuse, R12, R52 ;  /* 0x0000000c1434723c */ /* 0x042fee0000041834 */
[----:B------:R4:W1:Y:S01]  /*2b60*/  MUFU.TANH R192, R73 ;  /* 0x0000004900c07308 */ /* 0x0008620000002400 */
[----:B------:R-:W-:Y:S01]  /*2b70*/  HMMA.16816.F32.BF16 R48, R20, R14, R48 ;  /* 0x0000000e1430723c */ /* 0x000fe20000041830 */
[----:B------:R-:W1:Y:S01]  /*2b80*/  LDSM.16.M88.4 R12, [R117+0x8c00] ;  /* 0x008c0000750c783b */ /* 0x000e620000000200 */
[----:B------:R-:W-:-:S05]  /*2b90*/  DEPBAR.LE SB0, 0x0 ;  /* 0x000080000000791a */ /* 0x000fca0000000000 */
[----:B------:R4:W1:Y:S01]  /*2ba0*/  MUFU.TANH R198, R74 ;  /* 0x0000004a00c67308 */ /* 0x0008620000002400 */
[C---:B---3--:R-:W-:Y:S07]  /*2bb0*/  HMMA.16816.F32.BF16 R40, R36.reuse, R34, R40 ;  /* 0x000000222428723c */ /* 0x048fee0000041828 */
[----:B------:R4:W3:Y:S01]  /*2bc0*/  MUFU.TANH R196, R75 ;  /* 0x0000004b00c47308 */ /* 0x0008e20000002400 */
[----:B------:R-:W-:Y:S07]  /*2bd0*/  HMMA.16816.F32.BF16 R44, R36, R32, R44 ;  /* 0x00000020242c723c */ /* 0x000fee000004182c */
[----:B------:R-:W1:Y:S01]  /*2be0*/  MUFU.TANH R136, R136 ;  /* 0x0000008800887308 */ /* 0x000e620000002400 */
[----:B------:R-:W-:Y:S07]  /*2bf0*/  HMMA.16816.F32.BF16 R56, R8, R30, R56 ;  /* 0x0000001e0838723c */ /* 0x000fee0000041838 */
[----:B------:R-:W1:Y:S01]  /*2c00*/  MUFU.TANH R142, R142 ;  /* 0x0000008e008e7308 */ /* 0x000e620000002400 */
[C---:B-----5:R-:W-:Y:S07]  /*2c10*/  HMMA.16816.F32.BF16 R40, R20.reuse, R6, R40 ;  /* 0x000000061428723c */ /* 0x060fee0000041828 */
[----:B------:R-:W1:Y:S01]  /*2c20*/  MUFU.TANH R144, R144 ;  /* 0x0000009000907308 */ /* 0x000e620000002400 */
[----:B------:R-:W-:Y:S03]  /*2c30*/  HMMA.16816.F32.BF16 R16, R20, R4, R44 ;  /* 0x000000041410723c */ /* 0x000fe6000004182c */
[-C--:B------:R-:W-:Y:S01]  /*2c40*/  FMUL.FTZ R58, R58, R112.reuse ;  /* 0x000000703a3a7220 */ /* 0x080fe20000410000 */
[-C--:B------:R-:W-:Y:S01]  /*2c50*/  FMUL.FTZ R57, R57, R112.reuse ;  /* 0x0000007039397220 */ /* 0x080fe20000410000 */
[----:B------:R-:W-:-:S02]  /*2c60*/  FMUL.FTZ R56, R56, R112 ;  /* 0x0000007038387220 */ /* 0x000fc40000410000 */
[----:B------:R4:W1:Y:S01]  /*2c70*/  MUFU.TANH R124, R58 ;  /* 0x0000003a007c7308 */ /* 0x0008620000002400 */
[C---:B------:R-:W-:Y:S07]  /*2c80*/  HMMA.16816.F32.BF16 R68, R8.reuse, R28, R60 ;  /* 0x0000001c0844723c */ /* 0x040fee000004183c */
[----:B------:R4:W3:Y:S01]  /*2c90*/  MUFU.TANH R62, R57 ;  /* 0x00000039003e7308 */ /* 0x0008e20000002400 */
[C---:B--2---:R-:W-:Y:S07]  /*2ca0*/  HMMA.16816.F32.BF16 R48, R8.reuse, R26, R48 ;  /* 0x0000001a0830723c */ /* 0x044fee0000041830 */
[----:B------:R4:W2:Y:S01]  /*2cb0*/  MUFU.TANH R64, R56 ;  /* 0x0000003800407308 */ /* 0x0008a20000002400 */
[----:B-1----:R-:W-:Y:S03]  /*2cc0*/  HMMA.16816.F32.BF16 R40, R8, R14, R40 ;  /* 0x0000000e0828723c */ /* 0x002fe60000041828 */
[-C--:B------:R-:W-:Y:S01]  /*2cd0*/  FMUL.FTZ R66, R69, R112.reuse ;  /* 0x0000007045427220 */ /* 0x080fe20000410000 */
[-C--:B------:R-:W-:Y:S01]  /*2ce0*/  FMUL.FTZ R63, R70, R112.reuse ;  /* 0x00000070463f7220 */ /* 0x080fe20000410000 */
[-C--:B------:R-:W-:Y:S01]  /*2cf0*/  FMUL.FTZ R61, R71, R112.reuse ;  /* 0x00000070473d7220 */ /* 0x080fe20000410000 */
[----:B------:R-:W-:-:S02]  /*2d00*/  FMUL.FTZ R68, R68, R112 ;  /* 0x0000007044447220 */ /* 0x000fc40000410000 */
[C---:B------:R-:W-:Y:S01]  /*2d10*/  HMMA.16816.F32.BF16 R100, R8.reuse, R84, R100 ;  /* 0x000000540864723c */ /* 0x040fe20000041864 */
[-C--:B------:R-:W-:Y:S01]  /*2d20*/  FMUL.FTZ R84, R90, R112.reuse ;  /* 0x000000705a547220 */ /* 0x080fe20000410000 */
[-C--:B------:R-:W-:Y:S01]  /*2d30*/  FMUL.FTZ R90, R91, R112.reuse ;  /* 0x000000705b5a7220 */ /* 0x080fe20000410000 */
[-C--:B------:R-:W-:Y:S01]  /*2d40*/  FMUL.FTZ R48, R48, R112.reuse ;  /* 0x0000007030307220 */ /* 0x080fe20000410000 */
[-C--:B------:R-:W-:Y:S01]  /*2d50*/  FMUL.FTZ R21, R49, R112.reuse ;  /* 0x0000007031157220 */ /* 0x080fe20000410000 */
[-C--:B------:R-:W-:Y:S01]  /*2d60*/  FMUL.FTZ R50, R50, R112.reuse ;  /* 0x0000007032327220 */ /* 0x080fe20000410000 */
[-C--:B------:R-:W-:Y:S01]  /*2d70*/  FMUL.FTZ R51, R51, R112.reuse ;  /* 0x0000007033337220 */ /* 0x080fe20000410000 */
[----:B------:R4:W1:Y:S01]  /*2d80*/  MUFU.TANH R58, R48 ;  /* 0x00000030003a7308 */ /* 0x0008620000002400 */
[C---:B------:R-:W-:Y:S03]  /*2d90*/  HMMA.16816.F32.BF16 R80, R8.reuse, R86, R80 ;  /* 0x000000560850723c */ /* 0x040fe60000041850 */
[-C--:B------:R-:W-:Y:S01]  /*2da0*/  FMUL.FTZ R23, R40, R112.reuse ;  /* 0x0000007028177220 */ /* 0x080fe20000410000 */
[-C--:B------:R-:W-:Y:S01]  /*2db0*/  FMUL.FTZ R22, R41, R112.reuse ;  /* 0x0000007029167220 */ /* 0x080fe20000410000 */
[-C--:B------:R-:W-:Y:S01]  /*2dc0*/  FMUL.FTZ R42, R42, R112.reuse ;  /* 0x000000702a2a7220 */ /* 0x080fe20000410000 */
[-C--:B------:R-:W-:Y:S01]  /*2dd0*/  FMUL.FTZ R43, R43, R112.reuse ;  /* 0x000000702b2b7220 */ /* 0x080fe20000410000 */
[----:B------:R-:W1:Y:S01]  /*2de0*/  MUFU.TANH R84, R84 ;  /* 0x0000005400547308 */ /* 0x000e620000002400 */
[C---:B------:R-:W-:Y:S01]  /*2df0*/  HMMA.16816.F32.BF16 R28, R8.reuse, R24, R52 ;  /* 0x00000018081c723c */ /* 0x040fe20000041834 */
[-C--:B------:R-:W-:Y:S01]  /*2e00*/  FMUL.FTZ R55, R59, R112.reuse ;  /* 0x000000703b377220 */ /* 0x080fe20000410000 */
[----:B------:R-:W-:Y:S01]  /*2e10*/  SHF.L.U64.HI R25, R114, 0x5, R115 ;  /* 0x0000000572197819 */ /* 0x000fe20000010273 */
[-C--:B------:R-:W-:Y:S01]  /*2e20*/  FMUL.FTZ R100, R100, R112.reuse ;  /* 0x0000007064647220 */ /* 0x080fe20000410000 */
[-C--:B------:R-:W-:Y:S01]  /*2e30*/  FMUL.FTZ R101, R101, R112.reuse ;  /* 0x0000007065657220 */ /* 0x080fe20000410000 */
[-C--:B------:R-:W-:Y:S01]  /*2e40*/  FMUL.FTZ R102, R102, R112.reuse ;  /* 0x0000007066667220 */ /* 0x080fe20000410000 */
[----:B------:R-:W-:Y:S01]  /*2e50*/  FMUL.FTZ R103, R103, R112 ;  /* 0x0000007067677220 */ /* 0x000fe20000410000 */
[----:B------:R-:W1:Y:S01]  /*2e60*/  MUFU.TANH R90, R90 ;  /* 0x0000005a005a7308 */ /* 0x000e620000002400 */
[----:B------:R-:W-:Y:S01]  /*2e70*/  HMMA.16816.F32.BF16 R16, R8, R12, R16 ;  /* 0x0000000c0810723c */ /* 0x000fe20000041810 */
[----:B------:R-:W-:-:S02]  /*2e80*/  SHF.L.U32 R24, R114, 0x5, RZ ;  /* 0x0000000572187819 */ /* 0x000fc400000006ff */
        /* <DEDUP_REMOVED lines=38> */
[----:B------:R4:W1:Y:S08]  /*30f0*/  MUFU.TANH R119, R42 ;  /* 0x0000002a00777308 */ /* 0x0008700000002400 */
[----:B------:R4:W1:Y:S01]  /*3100*/  MUFU.TANH R117, R43 ;  /* 0x0000002b00757308 */ /* 0x0008620000002400 */
[----:B------:R-:W-:Y:S06]  /*3110*/  BAR.SYNC.DEFER_BLOCKING 0x0 ;  /* 0x0000000000007b1d */ /* 0x000fec0000010000 */
[----:B--23--:R-:W-:Y:S05]  /*3120*/  @!P0 BRA `(.L_x_3722) ;  /* 0x0000000400848947 */ /* 0x00cfea0003800000 */
        /* <DEDUP_REMOVED lines=13> */
.L_x_3724:
[----:B------:R-:W2:Y:S01]  /*3200*/  LD.E R13, desc[UR4][R2.64+0x170] ;  /* 0x00017004020d7980 */ /* 0x000ea2000c101900 */
[----:B------:R-:W-:-:S04]  /*3210*/  SHF.L.U32 R4, R178, 0x7, RZ ;  /* 0x00000007b2047819 */ /* 0x000fc800000006ff */
[----:B------:R-:W-:Y:S01]  /*3220*/  IABS R7, R4 ;  /* 0x0000000400077213 */ /* 0x000fe20000000000 */
[C---:B------:R-:W-:Y:S01]  /*3230*/  VIADD R10, R4.reuse, 0xffffff80 ;  /* 0xffffff80040a7836 */ /* 0x040fe20000000000 */
[-C--:B--2---:R-:W-:Y:S02]  /*3240*/  IABS R8, R13.reuse ;  /* 0x0000000d00087213 */ /* 0x084fe40000000000 */
[-C--:B------:R-:W-:Y:S02]  /*3250*/  IABS R6, R13.reuse ;  /* 0x0000000d00067213 */ /* 0x080fe40000000000 */
[----:B------:R-:W2:Y:S01]  /*3260*/  I2F.RP R9, R8 ;  /* 0x0000000800097306 */ /* 0x000ea20000209400 */
[----:B------:R-:W-:Y:S02]  /*3270*/  LOP3.LUT R4, R4, R13, RZ, 0x3c, !PT ;  /* 0x0000000d04047212 */ /* 0x000fe400078e3cff */
[----:B------:R-:W-:Y:S02]  /*3280*/  IADD3 R6, PT, PT, RZ, -R6, RZ ;  /* 0x80000006ff067210 */ /* 0x000fe40007ffe0ff */
[----:B------:R-:W-:-:S02]  /*3290*/  ISETP.GE.AND P2, PT, R4, RZ, PT ;  /* 0x000000ff0400720c */ /* 0x000fc40003f46270 */
[----:B------:R-:W-:Y:S01]  /*32a0*/  LOP3.LUT R4, RZ, R13, RZ, 0x33, !PT ;  /* 0x0000000dff047212 */ /* 0x000fe200078e33ff */
[----:B--2---:R-:W2:Y:S02]  /*32b0*/  MUFU.RCP R14, R9 ;  /* 0x00000009000e7308 */ /* 0x004ea40000001000 */
[----:B--2---:R-:W-:-:S06]  /*32c0*/  VIADD R14, R14, 0xffffffe ;  /* 0x0ffffffe0e0e7836 */ /* 0x004fcc0000000000 */
[----:B------:R-:W2:Y:S02]  /*32d0*/  F2I.FTZ.U32.TRUNC.NTZ R15, R14 ;  /* 0x0000000e000f7305 */ /* 0x000ea4000021f000 */
[--C-:B--2---:R-:W-:Y:S02]  /*32e0*/  IMAD.MOV R5, RZ, RZ, -R15.reuse ;  /* 0x000000ffff057224 */ /* 0x104fe400078e0a0f */
        /* <DEDUP_REMOVED lines=26> */
[--C-:B----4-:R-:W-:Y:S02]  /*3490*/  IMAD.WIDE R16, R6, 0x4, R186.reuse ;  /* 0x0000000406107825 */ /* 0x110fe400078e02ba */
        /* <DEDUP_REMOVED lines=19> */
.L_x_3725:
[----:B------:R-:W-:Y:S05]  /*35d0*/  BSYNC.RECONVERGENT B0 ;  /* 0x0000000000007941 */ /* 0x000fea0003800200 */
.L_x_3723:
        /* <DEDUP_REMOVED lines=22> */
.L_x_3722:
[----:B------:R-:W-:Y:S05]  /*3740*/  BSYNC.RECONVERGENT B1 ;  /* 0x0000000000017941 */ /* 0x000fea0003800200 */
.L_x_3721:
[----:B------:R-:W3:Y:S01]  /*3750*/  LD.E R54, desc[UR4][R2.64+0xdc] ;  /* 0x0000dc0402367980 */ /* 0x000ee2000c101900 */
[----:B--2---:R-:W-:Y:S02]  /*3760*/  FMNMX3.FTZ R7, R118, R128, R95, !PT ;  /* 0x0000008076077276 */ /* 0x004fe4000781005f */
[----:B------:R-:W-:Y:S02]  /*3770*/  FMNMX3.FTZ R5, R92, R94, R93, !PT ;  /* 0x0000005e5c057276 */ /* 0x000fe4000781005d */
[----:B------:R-:W-:Y:S02]  /*3780*/  FMNMX3.FTZ R7, R7, R132, R214, !PT ;  /* 0x0000008407077276 */ /* 0x000fe400078100d6 */
[----:B------:R-:W-:Y:S02]  /*3790*/  FMNMX3.FTZ R5, R5, R126, R104, !PT ;  /* 0x0000007e05057276 */ /* 0x000fe40007810068 */
[----:B-1----:R-:W-:Y:S02]  /*37a0*/  FMNMX3.FTZ R7, R7, R216, R84, !PT ;  /* 0x000000d807077276 */ /* 0x002fe40007810054 */
        /* <DEDUP_REMOVED lines=29> */
[----:B------:R-:W2:Y:S01]  /*3980*/  SHFL.BFLY PT, R5, R4, 0x2, 0x1f ;  /* 0x0c401f0004057f89 */ /* 0x000ea200000e0000 */
[----:B-1----:R-:W-:-:S02]  /*3990*/  FMNMX.FTZ R7, R6, R7, !PT ;  /* 0x0000000706077209 */ /* 0x002fc40007810000 */
[----:B--2---:R-:W-:-:S03]  /*39a0*/  FMNMX.FTZ R5, R4, R5, !PT ;  /* 0x0000000504057209 */ /* 0x004fc60007810000 */
[----:B------:R-:W1:Y:S04]  /*39b0*/  SHFL.BFLY PT, R0, R7, 0x1, 0x1f ;  /* 0x0c201f0007007f89 */ /* 0x000e6800000e0000 */
[----:B------:R-:W2:Y:S01]  /*39c0*/  SHFL.BFLY PT, R52, R5, 0x1, 0x1f ;  /* 0x0c201f0005347f89 */ /* 0x000ea200000e0000 */
[----:B-1----:R-:W-:Y:S02]  /*39d0*/  FMNMX.FTZ R0, R7, R0, !PT ;  /* 0x0000000007007209 */ /* 0x002fe40007810000 */
[----:B--2---:R-:W-:Y:S02]  /*39e0*/  FMNMX.FTZ R52, R5, R52, !PT ;  /* 0x0000003405347209 */ /* 0x004fe40007810000 */
[----:B------:R-:W-:Y:S02]  /*39f0*/  FSETP.NEU.FTZ.AND P0, PT, R0, -INF , PT ;  /* 0xff8000000000780b */ /* 0x000fe40003f1d000 */
[----:B------:R-:W-:Y:S01]  /*3a00*/  LOP3.LUT R5, R110, 0x120, R113, 0xf8, !PT ;  /* 0x000001206e057812 */ /* 0x000fe200078ef871 */
[C---:B---3--:R-:W-:Y:S01]  /*3a10*/  FMUL.FTZ R127, R54.reuse, R0 ;  /* 0x00000000367f7220 */ /* 0x048fe20000410000 */
[----:B----4-:R-:W-:-:S04]  /*3a20*/  FMUL.FTZ R51, R54, R52 ;  /* 0x0000003436337220 */ /* 0x010fc80000410000 */
[----:B------:R-:W-:Y:S02]  /*3a30*/  FSEL R127, R127, RZ, P0 ;  /* 0x000000ff7f7f7208 */ /* 0x000fe40000000000 */
[----:B------:R-:W-:-:S03]  /*3a40*/  FSETP.NEU.FTZ.AND P0, PT, R52, -INF , PT ;  /* 0xff8000003400780b */ /* 0x000fc60003f1d000 */
[-CC-:B------:R-:W-:Y:S01]  /*3a50*/  FFMA.FTZ R131, R118, R54.reuse, -R127.reuse ;  /* 0x0000003676837223 */ /* 0x180fe2000001087f */
[----:B------:R-:W-:Y:S01]  /*3a60*/  FSEL R51, R51, RZ, P0 ;  /* 0x000000ff33337208 */ /* 0x000fe20000000000 */
[--C-:B------:R-:W-:Y:S01]  /*3a70*/  FFMA.FTZ R130, R128, R54, -R127.reuse ;  /* 0x0000003680827223 */ /* 0x100fe2000001087f */
[----:B------:R-:W-:Y:S01]  /*3a80*/  LEA R118, R5, R158, 0x1 ;  /* 0x0000009e05767211 */ /* 0x000fe200078e08ff */
[-CC-:B------:R-:W-:Y:S01]  /*3a90*/  FFMA.FTZ R125, R132, R54.reuse, -R127.reuse ;  /* 0x00000036847d7223 */ /* 0x180fe2000001087f */
[-C--:B------:R-:W-:Y:S01]  /*3aa0*/  FFMA.FTZ R128, R95, R54.reuse, -R127 ;  /* 0x000000365f807223 */ /* 0x080fe2000001087f */
[-CC-:B------:R-:W-:Y:S01]  /*3ab0*/  FFMA.FTZ R132, R92, R54.reuse, -R51.reuse ;  /* 0x000000365c847223 */ /* 0x180fe20000010833 */
[-CC-:B------:R-:W-:Y:S01]  /*3ac0*/  FFMA.FTZ R133, R94, R54.reuse, -R51.reuse ;  /* 0x000000365e857223 */ /* 0x180fe20000010833 */
[-CC-:B------:R-:W-:Y:S01]  /*3ad0*/  FFMA.FTZ R129, R93, R54.reuse, -R51.reuse ;  /* 0x000000365d817223 */ /* 0x180fe20000010833 */
[----:B------:R-:W-:Y:S01]  /*3ae0*/  FFMA.FTZ R126, R126, R54, -R51 ;  /* 0x000000367e7e7223 */ /* 0x000fe20000010833 */
[----:B------:R-:W1:Y:S01]  /*3af0*/  LDSM.16.MT88.4 R92, [R118+0xb000] ;  /* 0x00b00000765c783b */ /* 0x000e620000004200 */
[----:B------:R-:W-:Y:S01]  /*3b00*/  IADD3 R26, PT, PT, R111, R118, RZ ;  /* 0x000000766f1a7210 */ /* 0x000fe20007ffe0ff */
[----:B------:R-:W-:Y:S01]  /*3b10*/  MUFU.EX2 R131, R131 ;  /* 0x0000008300837308 */ /* 0x000fe20000000800 */
[-CC-:B------:R-:W-:Y:S01]  /*3b20*/  FFMA.FTZ R50, R214, R54.reuse, -R127.reuse ;  /* 0x00000036d6327223 */ /* 0x180fe2000001087f */
[----:B------:R-:W2:Y:S01]  /*3b30*/  LDSM.16.MT88.4 R4, [R118+0x9000] ;  /* 0x009000007604783b */ /* 0x000ea20000004200 */
[-CC-:B------:R-:W-:Y:S01]  /*3b40*/  FFMA.FTZ R49, R216, R54.reuse, -R127.reuse ;  /* 0x00000036d8317223 */ /* 0x180fe2000001087f */
[-C--:B------:R-:W-:Y:S01]  /*3b50*/  FFMA.FTZ R45, R84, R54.reuse, -R127 ;  /* 0x00000036542d7223 */ /* 0x080fe2000001087f */
[-CC-:B------:R-:W-:Y:S01]  /*3b60*/  FFMA.FTZ R56, R104, R54.reuse, -R51.reuse ;  /* 0x0000003668387223 */ /* 0x180fe20000010833 */
[----:B------:R-:W3:Y:S01]  /*3b70*/  LDSM.16.MT88.4 R100, [R26+0x9000] ;  /* 0x009000001a64783b */ /* 0x000ee20000004200 */
[-CC-:B------:R-:W-:Y:S01]  /*3b80*/  FFMA.FTZ R53, R212, R54.reuse, -R51.reuse ;  /* 0x00000036d4357223 */ /* 0x180fe20000010833 */
[----:B------:R-:W4:Y:S01]  /*3b90*/  MUFU.EX2 R130, R130 ;  /* 0x0000008200827308 */ /* 0x000f220000000800 */
[-CC-:B------:R-:W-:Y:S01]  /*3ba0*/  FFMA.FTZ R46, R106, R54.reuse, -R51.reuse ;  /* 0x000000366a2e7223 */ /* 0x180fe20000010833 */
[----:B------:R-:W-:Y:S01]  /*3bb0*/  LDSM.16.MT88.4 R8, [R118+0xb400] ;  /* 0x00b400007608783b */ /* 0x000fe20000004200 */
[-C--:B------:R-:W-:Y:S01]  /*3bc0*/  FFMA.FTZ R43, R88, R54.reuse, -R51 ;  /* 0x00000036582b7223 */ /* 0x080fe20000010833 */
[-CC-:B------:R-:W-:Y:S01]  /*3bd0*/  FFMA.FTZ R44, R90, R54.reuse, -R127.reuse ;  /* 0x000000365a2c7223 */ /* 0x180fe2000001087f */
[-CC-:B------:R-:W-:Y:S01]  /*3be0*/  FFMA.FTZ R42, R200, R54.reuse, -R127.reuse ;  /* 0x00000036c82a7223 */ /* 0x180fe2000001087f */
[----:B------:R-:W-:Y:S01]  /*3bf0*/  LDSM.16.MT88.4 R12, [R26+0x9400] ;  /* 0x009400001a0c783b */ /* 0x000fe20000004200 */
[-CC-:B------:R-:W-:Y:S01]  /*3c00*/  FFMA.FTZ R39, R202, R54.reuse, -R127.reuse ;  /* 0x00000036ca277223 */ /* 0x180fe2000001087f */
[----:B------:R-:W-:Y:S01]  /*3c10*/  MUFU.EX2 R128, R128 ;  /* 0x0000008000807308 */ /* 0x000fe20000000800 */
[-C--:B------:R-:W-:Y:S01]  /*3c20*/  FFMA.FTZ R38, R210, R54.reuse, -R127 ;  /* 0x00000036d2267223 */ /* 0x080fe2000001087f */
[----:B------:R-:W5:Y:S01]  /*3c30*/  LDSM.16.MT88.4 R76, [R118+0xd000] ;  /* 0x00d00000764c783b */ /* 0x000f620000004200 */
[-CC-:B------:R-:W-:Y:S01]  /*3c40*/  FFMA.FTZ R41, R190, R54.reuse, -R51.reuse ;  /* 0x00000036be297223 */ /* 0x180fe20000010833 */
[-CC-:B------:R-:W-:Y:S01]  /*3c50*/  FFMA.FTZ R40, R194, R54.reuse, -R51.reuse ;  /* 0x00000036c2287223 */ /* 0x180fe20000010833 */
[-CC-:B------:R-:W-:Y:S01]  /*3c60*/  FFMA.FTZ R37, R204, R54.reuse, -R51.reuse ;  /* 0x00000036cc257223 */ /* 0x180fe20000010833 */
[----:B------:R-:W5:Y:S01]  /*3c70*/  LDSM.16.MT88.4 R84, [R26+0xb000] ;  /* 0x00b000001a54783b */ /* 0x000f620000004200 */
[-C--:B------:R-:W-:Y:S01]  /*3c80*/  FFMA.FTZ R36, R206, R54.reuse, -R51 ;  /* 0x00000036ce247223 */ /* 0x080fe20000010833 */
[----:B------:R-:W1:Y:S01]  /*3c90*/  MUFU.EX2 R125, R125 ;  /* 0x0000007d007d7308 */ /* 0x000e620000000800 */
[----:B----4-:R-:W-:Y:S01]  /*3ca0*/  F2FP.BF16.F32.PACK_AB R69, R130, R131 ;  /* 0x000000838245723e */ /* 0x010fe200000010ff */
[----:B------:R-:W4:Y:S01]  /*3cb0*/  LDSM.16.MT88.4 R28, [R118+0x9400] ;  /* 0x00940000761c783b */ /* 0x000f220000004200 */
[-CC-:B------:R-:W-:Y:S01]  /*3cc0*/  FFMA.FTZ R35, R208, R54.reuse, -R127.reuse ;  /* 0x00000036d0237223 */ /* 0x180fe2000001087f */
[-C--:B------:R-:W-:Y:S01]  /*3cd0*/  FFMA.FTZ R32, R154, R54.reuse, -R127 ;  /* 0x000000369a207223 */ /* 0x080fe2000001087f */
[-CC-:B------:R-:W-:Y:S01]  /*3ce0*/  FFMA.FTZ R34, R150, R54.reuse, -R51.reuse ;  /* 0x0000003696227223 */ /* 0x180fe20000010833 */
[----:B------:R-:W-:Y:S01]  /*3cf0*/  LDSM.16.MT88.4 R16, [R26+0xb400] ;  /* 0x00b400001a10783b */ /* 0x000fe20000004200 */
[-C--:B------:R-:W-:Y:S01]  /*3d00*/  FFMA.FTZ R33, R152, R54.reuse, -R51 ;  /* 0x0000003698217223 */ /* 0x080fe20000010833 */
        /* <DEDUP_REMOVED lines=18> */
[-C--:B------:R-:W-:Y:S01]  /*3e30*/  FFMA.FTZ R64, R64, R54.reuse, -R51 ;  /* 0x0000003640407223 */ /* 0x080fe20000010833 */
[----:B------:R-:W-:Y:S01]  /*3e40*/  FADD.FTZ R131, R131, R130 ;  /* 0x0000008283837221 */ /* 0x000fe20000010000 */
[-C--:B------:R-:W-:Y:S01]  /*3e50*/  FFMA.FTZ R66, R59, R54.reuse, -R127 ;  /* 0x000000363b427223 */ /* 0x080fe2000001087f */
[-CC-:B------:R-:W-:Y:S01]  /*3e60*/  FFMA.FTZ R47, R47, R54.reuse, -R51.reuse ;  /* 0x000000362f2f7223 */ /* 0x180fe20000010833 */
[----:B------:R-:W-:Y:S01]  /*3e70*/  FFMA.FTZ R60, R60, R54, -R51 ;  /* 0x000000363c3c7223 */ /* 0x000fe20000010833 */
[----:B------:R-:W-:Y:S01]  /*3e80*/  FADD.FTZ R128, R128, R131 ;  /* 0x0000008380807221 */ /* 0x000fe20000010000 */
[----:B------:R-:W1:Y:S01]  /*3e90*/  MUFU.EX2 R126, R126 ;  /* 0x0000007e007e7308 */ /* 0x000e620000000800 */
[----:B--2---:R-:W-:Y:S01]  /*3ea0*/  F2FP.BF16.F32.PACK_AB R68, R133, R132 ;  /* 0x000000848544723e */ /* 0x004fe200000010ff */
[-CC-:B------:R-:W-:Y:S01]  /*3eb0*/  FFMA.FTZ R58, R58, R54.reuse, -R51.reuse ;  /* 0x000000363a3a7223 */ /* 0x180fe20000010833 */
[-C--:B------:R-:W-:Y:S01]  /*3ec0*/  FFMA.FTZ R59, R21, R54.reuse, -R51 ;  /* 0x00000036153b7223 */ /* 0x080fe20000010833 */
[----:B------:R-:W-:Y:S01]  /*3ed0*/  FADD.FTZ R125, R125, R128 ;  /* 0x000000807d7d7221 */ /* 0x000fe20000010000 */
[----:B------:R-:W-:Y:S01]  /*3ee0*/  FADD.FTZ R132, R132, R133 ;  /* 0x0000008584847221 */ /* 0x000fe20000010000 */
[-C--:B------:R-:W-:Y:S01]  /*3ef0*/  FFMA.FTZ R65, R65, R54.reuse, -R127 ;  /* 0x0000003641417223 */ /* 0x080fe2000001087f */
[-C--:B------:R-:W-:Y:S01]  /*3f00*/  FFMA.FTZ R124, R48, R54.reuse, -R51 ;  /* 0x00000036307c7223 */ /* 0x080fe20000010833 */
[----:B------:R-:W-:Y:S01]  /*3f10*/  MUFU.EX2 R50, R50 ;  /* 0x0000003200327308 */ /* 0x000fe20000000800 */
[-CC-:B------:R-:W-:Y:S01]  /*3f20*/  FFMA.FTZ R123, R123, R54.reuse, -R127.reuse ;  /* 0x000000367b7b7223 */ /* 0x180fe2000001087f */
[-CC-:B------:R-:W-:Y:S01]  /*3f30*/  FFMA.FTZ R119, R119, R54.reuse, -R127.reuse ;  /* 0x0000003677777223 */ /* 0x180fe2000001087f */
[-CC-:B------:R-:W-:Y:S01]  /*3f40*/  FFMA.FTZ R121, R121, R54.reuse, -R127.reuse ;  /* 0x0000003679797223 */ /* 0x180fe2000001087f */
[----:B------:R-:W-:Y:S01]  /*3f50*/  FFMA.FTZ R117, R117, R54, -R127 ;  /* 0x0000003675757223 */ /* 0x000fe2000001087f */
[----:B------:R-:W-:-:S03]  /*3f60*/  ISETP.GE.AND P0, PT, R120, R163, PT ;  /* 0x000000a37800720c */ /* 0x000fc60003f06270 */
[----:B------:R-:W2:Y:S01]  /*3f70*/  MUFU.EX2 R49, R49 ;  /* 0x0000003100317308 */ /* 0x000ea20000000800 */
[----:B-1----:R-:W-:Y:S01]  /*3f80*/  F2FP.BF16.F32.PACK_AB R70, R126, R129 ;  /* 0x000000817e46723e */ /* 0x002fe200000010ff */
[----:B------:R-:W-:-:S06]  /*3f90*/  FADD.FTZ R129, R129, R132 ;  /* 0x0000008481817221 */ /* 0x000fcc0000010000 */
[----:B------:R-:W-:Y:S01]  /*3fa0*/  MUFU.EX2 R45, R45 ;  /* 0x0000002d002d7308 */ /* 0x000fe20000000800 */
[C---:B------:R-:W-:Y:S07]  /*3fb0*/  HMMA.16816.F32.BF16 R96, R68.reuse, R92, RZ ;  /* 0x0000005c4460723c */ /* 0x040fee00000418ff */
[----:B------:R-:W-:Y:S01]  /*3fc0*/  MUFU.EX2 R56, R56 ;  /* 0x0000003800387308 */ /* 0x000fe20000000800 */
[C---:B------:R-:W-:Y:S07]  /*3fd0*/  HMMA.16816.F32.BF16 R92, R68.reuse, R94, RZ ;  /* 0x0000005e445c723c */ /* 0x040fee00000418ff */
[----:B------:R-:W1:Y:S01]  /*3fe0*/  MUFU.EX2 R53, R53 ;  /* 0x0000003500357308 */ /* 0x000e620000000800 */
[----:B------:R-:W-:Y:S01]  /*3ff0*/  HMMA.16816.F32.BF16 R112, R68, R4, RZ ;  /* 0x000000044470723c */ /* 0x000fe200000418ff */
[----:B--2---:R-:W-:-:S06]  /*4000*/  F2FP.BF16.F32.PACK_AB R5, R49, R50 ;  /* 0x000000323105723e */ /* 0x004fcc00000010ff */
[----:B------:R-:W-:Y:S01]  /*4010*/  MUFU.EX2 R46, R46 ;  /* 0x0000002e002e7308 */ /* 0x000fe20000000800 */
[C---:B------:R-:W-:Y:S07]  /*4020*/  HMMA.16816.F32.BF16 R108, R68.reuse, R6, RZ ;  /* 0x00000006446c723c */ /* 0x040fee00000418ff */
[----:B------:R-:W2:Y:S01]  /*4030*/  MUFU.EX2 R43, R43 ;  /* 0x0000002b002b7308 */ /* 0x000ea20000000800 */
[----:B-1----:R-:W-:Y:S01]  /*4040*/  F2FP.BF16.F32.PACK_AB R4, R53, R56 ;  /* 0x000000383504723e */ /* 0x002fe200000010ff */
[C---:B---3--:R-:W-:Y:S06]  /*4050*/  HMMA.16816.F32.BF16 R104, R68.reuse, R100, RZ ;  /* 0x000000644468723c */ /* 0x048fec00000418ff */
[----:B------:R-:W1:Y:S02]  /*4060*/  MUFU.EX2 R44, R44 ;  /* 0x0000002c002c7308 */ /* 0x000e640000000800 */
[C---:B------:R-:W-:Y:S06]  /*4070*/  HMMA.16816.F32.BF16 R100, R68.reuse, R102, RZ ;  /* 0x000000664464723c */ /* 0x040fec00000418ff */
[----:B------:R-:W-:Y:S01]  /*4080*/  MUFU.EX2 R42, R42 ;  /* 0x0000002a002a7308 */ /* 0x000fe20000000800 */
[----:B--2---:R-:W-:Y:S01]  /*4090*/  F2FP.BF16.F32.PACK_AB R6, R43, R46 ;  /* 0x0000002e2b06723e */ /* 0x004fe200000010ff */
[C---:B-----5:R-:W-:Y:S06]  /*40a0*/  HMMA.16816.F32.BF16 R80, R68.reuse, R76, RZ ;  /* 0x0000004c4450723c */ /* 0x060fec00000418ff */
        /* <DEDUP_REMOVED lines=13> */
[----:B------:R-:W5:Y:S02]  /*4180*/  MUFU.EX2 R36, R36 ;  /* 0x0000002400247308 */ /* 0x000f640000000800 */
[C---:B------:R-:W-:Y:S06]  /*4190*/  HMMA.16816.F32.BF16 R88, R68.reuse, R84, RZ ;  /* 0x000000544458723c */ /* 0x040fec00000418ff */
[----:B------:R-:W5:Y:S02]  /*41a0*/  MUFU.EX2 R35, R35 ;  /* 0x0000002300237308 */ /* 0x000f640000000800 */
[----:B------:R-:W-:Y:S06]  /*41b0*/  HMMA.16816.F32.BF16 R84, R68, R86, RZ ;  /* 0x000000564454723c */ /* 0x000fec00000418ff */
[----:B------:R-:W-:Y:S02]  /*41c0*/  MUFU.EX2 R32, R32 ;  /* 0x0000002000207308 */ /* 0x000fe40000000800 */
[----:B----4-:R-:W-:Y:S01]  /*41d0*/  HMMA.16816.F32.BF16 R112, R4, R28, R112 ;  /* 0x0000001c0470723c */ /* 0x010fe20000041870 */
[-C--:B------:R-:W-:Y:S01]  /*41e0*/  FFMA.FTZ R28, R198, R54.reuse, -R127 ;  /* 0x00000036c61c7223 */ /* 0x080fe2000001087f */
[----:B------:R-:W-:-:S04]  /*41f0*/  FFMA.FTZ R29, R192, R54, -R51 ;  /* 0x00000036c01d7223 */ /* 0x000fc80000010833 */
[----:B------:R-:W-:Y:S02]  /*4200*/  MUFU.EX2 R34, R34 ;  /* 0x0000002200227308 */ /* 0x000fe40000000800 */
[C---:B-1----:R-:W-:Y:S06]  /*4210*/  HMMA.16816.F32.BF16 R80, R4.reuse, R8, R80 ;  /* 0x000000080450723c */ /* 0x042fec0000041850 */
[----:B------:R-:W-:Y:S02]  /*4220*/  MUFU.EX2 R28, R28 ;  /* 0x0000001c001c7308 */ /* 0x000fe40000000800 */
[----:B------:R-:W-:Y:S01]  /*4230*/  HMMA.16816.F32.BF16 R76, R4, R10, R76 ;  /* 0x0000000a044c723c */ /* 0x000fe2000004184c */
[----:B------:R-:W1:Y:S05]  /*4240*/  LDSM.16.MT88.4 R8, [R26+0xd400] ;  /* 0x00d400001a08783b */ /* 0x000e6a0000004200 */
[----:B------:R-:W4:Y:S02]  /*4250*/  MUFU.EX2 R33, R33 ;  /* 0x0000002100217308 */ /* 0x000f240000000800 */
        /* <DEDUP_REMOVED lines=10> */
[----:B------:R-:W3:Y:S02]  /*4300*/  MUFU.EX2 R31, R31 ;  /* 0x0000001f001f7308 */ /* 0x000ee40000000800 */
        /* <DEDUP_REMOVED lines=9> */
[----:B-----5:R-:W-:Y:S01]  /*43a0*/  F2FP.BF16.F32.PACK_AB R6, R36, R37 ;  /* 0x000000252406723e */ /* 0x020fe200000010ff */
[----:B------:R-:W-:Y:S01]  /*43b0*/  MUFU.EX2 R135, R135 ;  /* 0x0000008700877308 */ /* 0x000fe20000000800 */
[----:B------:R-:W-:-:S07]  /*43c0*/  F2FP.BF16.F32.PACK_AB R7, R35, R38 ;  /* 0x000000262307723e */ /* 0x000fce00000010ff */
[----:B------:R-:W-:Y:S08]  /*43d0*/  MUFU.EX2 R141, R141 ;  /* 0x0000008d008d7308 */ /* 0x000ff00000000800 */
[----:B------:R-:W2:Y:S08]  /*43e0*/  MUFU.EX2 R142, R142 ;  /* 0x0000008e008e7308 */ /* 0x000eb00000000800 */
[----:B------:R-:W-:Y:S08]  /*43f0*/  MUFU.EX2 R139, R139 ;  /* 0x0000008b008b7308 */ /* 0x000ff00000000800 */
[----:B------:R-:W5:Y:S01]  /*4400*/  MUFU.EX2 R134, R134 ;  /* 0x0000008600867308 */ /* 0x000f620000000800 */
[C---:B-1----:R-:W-:Y:S07]  /*4410*/  HMMA.16816.F32.BF16 R112, R4.reuse, R8, R112 ;  /* 0x000000080470723c */ /* 0x042fee0000041870 */
[----:B------:R-:W1:Y:S01]  /*4420*/  MUFU.EX2 R138, R138 ;  /* 0x0000008a008a7308 */ /* 0x000e620000000800 */
[C---:B------:R-:W-:Y:S01]  /*4430*/  HMMA.16816.F32.BF16 R108, R4.reuse, R10, R108 ;  /* 0x0000000a046c723c */ /* 0x040fe2000004186c */
[----:B------:R-:W4:Y:S06]  /*4440*/  LDSM.16.MT88.4 R8, [R26+0x9800] ;  /* 0x009800001a08783b */ /* 0x000f2c0000004200 */
[----:B------:R-:W-:Y:S08]  /*4450*/  MUFU.EX2 R63, R63 ;  /* 0x0000003f003f7308 */ /* 0x000ff00000000800 */
[----:B------:R-:W1:Y:S08]  /*4460*/  MUFU.EX2 R140, R140 ;  /* 0x0000008c008c7308 */ /* 0x000e700000000800 */
[----:B------:R-:W-:Y:S08]  /*4470*/  MUFU.EX2 R61, R61 ;  /* 0x0000003d003d7308 */ /* 0x000ff00000000800 */
[----:B------:R-:W-:Y:S08]  /*4480*/  MUFU.EX2 R122, R122 ;  /* 0x0000007a007a7308 */ /* 0x000ff00000000800 */
[----:B------:R-:W1:Y:S01]  /*4490*/  MUFU.EX2 R143, R143 ;  /* 0x0000008f008f7308 */ /* 0x000e620000000800 */
        /* <DEDUP_REMOVED lines=25> */
[----:B---3--:R-:W-:Y:S02]  /*4630*/  F2FP.BF16.F32.PACK_AB R5, R31, R32 ;  /* 0x000000201f05723e */ /* 0x008fe400000010ff */
        /* <DEDUP_REMOVED lines=42> */
[-C--:B------:R-:W-:Y:S01]  /*48e0*/  FFMA.FTZ R4, R62, R54.reuse, -R51 ;  /* 0x000000363e047223 */ /* 0x080fe20000010833 */
[-CC-:B------:R-:W-:Y:S01]  /*48f0*/  FFMA.FTZ R62, R55, R54.reuse, -R127.reuse ;  /* 0x00000036373e7223 */ /* 0x180fe2000001087f */
[----:B------:R-:W-:Y:S01]  /*4900*/  F2FP.BF16.F32.PACK_AB R5, R140, R63 ;  /* 0x0000003f8c05723e */ /* 0x000fe200000010ff */
[-CC-:B------:R-:W-:Y:S01]  /*4910*/  FFMA.FTZ R55, R57, R54.reuse, -R127.reuse ;  /* 0x0000003639377223 */ /* 0x180fe2000001087f */
[----:B------:R2:W3:Y:S01]  /*4920*/  MUFU.EX2 R131, R4 ;  /* 0x0000000400837308 */ /* 0x0004e20000000800 */
[----:B------:R-:W-:Y:S01]  /*4930*/  FFMA.FTZ R57, R67, R54, -R127 ;  /* 0x0000003643397223 */ /* 0x000fe2000001087f */
[----:B------:R-:W-:-:S04]  /*4940*/  FADD.FTZ R67, R126, R129 ;  /* 0x000000817e437221 */ /* 0x000fc80000010000 */
[----:B------:R-:W-:Y:S01]  /*4950*/  FADD.FTZ R56, R56, R67 ;  /* 0x0000004338387221 */ /* 0x000fe20000010000 */
[----:B------:R-:W-:Y:S01]  /*4960*/  FFMA.FTZ R67, R23, R54, -R51 ;  /* 0x0000003617437223 */ /* 0x000fe20000010833 */
[----:B------:R-:W4:Y:S08]  /*4970*/  MUFU.EX2 R62, R62 ;  /* 0x0000003e003e7308 */ /* 0x000f300000000800 */
[----:B------:R-:W5:Y:S01]  /*4980*/  MUFU.EX2 R55, R55 ;  /* 0x0000003700377308 */ /* 0x000f620000000800 */
[----:B--2---:R-:W-:-:S02]  /*4990*/  F2FP.BF16.F32.PACK_AB R4, R143, R122 ;  /* 0x0000007a8f04723e */ /* 0x004fc400000010ff */
[----:B---3--:R-:W-:-:S05]  /*49a0*/  F2FP.BF16.F32.PACK_AB R6, R131, R64 ;  /* 0x000000408306723e */ /* 0x008fca00000010ff */
[----:B------:R-:W-:Y:S01]  /*49b0*/  MUFU.EX2 R57, R57 ;  /* 0x0000003900397308 */ /* 0x000fe20000000800 */
[----:B----4-:R-:W-:-:S07]  /*49c0*/  F2FP.BF16.F32.PACK_AB R7, R62, R61 ;  /* 0x0000003d3e07723e */ /* 0x010fce00000010ff */
[C---:B------:R-:W-:Y:S08]  /*49d0*/  HMMA.16816.F32.BF16 R112, R4.reuse, R16, R112 ;  /* 0x000000100470723c */ /* 0x040ff00000041870 */
[C---:B-1----:R-:W-:Y:S08]  /*49e0*/  HMMA.16816.F32.BF16 R96, R4.reuse, R8, R96 ;  /* 0x000000080460723c */ /* 0x042ff00000041860 */
[C---:B------:R-:W-:Y:S01]  /*49f0*/  HMMA.16816.F32.BF16 R92, R4.reuse, R10, R92 ;  /* 0x0000000a045c723c */ /* 0x040fe2000004185c */
[----:B------:R-:W1:Y:S07]  /*4a00*/  LDSM.16.MT88.4 R8, [R26+0xe400] ;  /* 0x00e400001a08783b */ /* 0x000e6e0000004200 */
        /* <DEDUP_REMOVED lines=10> */
[----:B------:R-:W-:Y:S07]  /*4ab0*/  LDSM.16.MT88.4 R16, [R26+0xc800] ;  /* 0x00c800001a10783b */ /* 0x000fee0000004200 */
[C---:B---3--:R-:W-:Y:S08]  /*4ac0*/  HMMA.16816.F32.BF16 R80, R4.reuse, R12, R80 ;  /* 0x0000000c0450723c */ /* 0x048ff00000041850 */
[----:B------:R-:W-:Y:S01]  /*4ad0*/  HMMA.16816.F32.BF16 R76, R4, R14, R76 ;  /* 0x0000000e044c723c */ /* 0x000fe2000004184c */
[----:B------:R-:W-:Y:S01]  /*4ae0*/  FADD.FTZ R4, R50, R125 ;  /* 0x0000007d32047221 */ /* 0x000fe20000010000 */
[----:B------:R-:W2:Y:S01]  /*4af0*/  LDSM.16.MT88.4 R12, [R118+0xa800] ;  /* 0x00a80000760c783b */ /* 0x000ea20000004200 */
[----:B------:R-:W3:Y:S01]  /*4b00*/  MUFU.EX2 R50, R65 ;  /* 0x0000004100327308 */ /* 0x000ee20000000800 */
[----:B------:R-:W-:Y:S01]  /*4b10*/  FADD.FTZ R5, R53, R56 ;  /* 0x0000003835057221 */ /* 0x000fe20000010000 */
[----:B------:R-:W-:Y:S01]  /*4b20*/  FADD.FTZ R4, R49, R4 ;  /* 0x0000000431047221 */ /* 0x000fe20000010000 */
[----:B------:R-:W-:Y:S01]  /*4b30*/  F2FP.BF16.F32.PACK_AB R6, R59, R58 ;  /* 0x0000003a3b06723e */ /* 0x000fe200000010ff */
[-C--:B------:R-:W-:Y:S01]  /*4b40*/  FFMA.FTZ R125, R20, R54.reuse, -R51 ;  /* 0x00000036147d7223 */ /* 0x080fe20000010833 */
[----:B------:R-:W-:Y:S01]  /*4b50*/  FADD.FTZ R56, R46, R5 ;  /* 0x000000052e387221 */ /* 0x000fe20000010000 */
[----:B------:R-:W-:Y:S01]  /*4b60*/  FADD.FTZ R53, R45, R4 ;  /* 0x000000042d357221 */ /* 0x000fe20000010000 */
[----:B------:R-:W-:Y:S01]  /*4b70*/  F2FP.BF16.F32.PACK_AB R4, R60, R47 ;  /* 0x0000002f3c04723e */ /* 0x000fe200000010ff */
[----:B------:R-:W-:Y:S01]  /*4b80*/  FFMA.FTZ R51, R22, R54, -R51 ;  /* 0x0000003616337223 */ /* 0x000fe20000010833 */
[----:B-----5:R-:W-:Y:S01]  /*4b90*/  F2FP.BF16.F32.PACK_AB R5, R55, R66 ;  /* 0x000000423705723e */ /* 0x020fe200000010ff */
[----:B------:R-:W4:Y:S01]  /*4ba0*/  LDSM.16.MT88.4 R20, [R118+0xc800] ;  /* 0x00c800007614783b */ /* 0x000f220000004200 */
[----:B------:R-:W-:Y:S01]  /*4bb0*/  MUFU.EX2 R46, R121 ;  /* 0x00000079002e7308 */ /* 0x000fe20000000800 */
[----:B------:R-:W-:Y:S01]  /*4bc0*/  FADD.FTZ R53, R44, R53 ;  /* 0x000000352c357221 */ /* 0x000fe20000010000 */
[----:B------:R-:W-:-:S03]  /*4bd0*/  FADD.FTZ R56, R43, R56 ;  /* 0x000000382b387221 */ /* 0x000fc60000010000 */
[----:B------:R-:W-:Y:S01]  /*4be0*/  FADD.FTZ R42, R42, R53 ;  /* 0x000000352a2a7221 */ /* 0x000fe20000010000 */
[----:B---3--:R-:W-:Y:S01]  /*4bf0*/  F2FP.BF16.F32.PACK_AB R7, R50, R57 ;  /* 0x000000393207723e */ /* 0x008fe200000010ff */
[----:B------:R-:W-:Y:S01]  /*4c00*/  FADD.FTZ R41, R41, R56 ;  /* 0x0000003829297221 */ /* 0x000fe20000010000 */
[----:B------:R-:W-:Y:S01]  /*4c10*/  MUFU.EX2 R45, R125 ;  /* 0x0000007d002d7308 */ /* 0x000fe20000000800 */
[----:B------:R-:W-:Y:S02]  /*4c20*/  FADD.FTZ R39, R39, R42 ;  /* 0x0000002a27277221 */ /* 0x000fe40000010000 */
[----:B------:R-:W-:Y:S02]  /*4c30*/  FADD.FTZ R40, R40, R41 ;  /* 0x0000002928287221 */ /* 0x000fe40000010000 */
[----:B-1----:R-:W-:Y:S01]  /*4c40*/  HMMA.16816.F32.BF16 R104, R4, R8, R104 ;  /* 0x000000080468723c */ /* 0x002fe20000041868 */
[----:B------:R-:W-:Y:S01]  /*4c50*/  FADD.FTZ R38, R38, R39 ;  /* 0x0000002726267221 */ /* 0x000fe20000010000 */
[----:B------:R-:W-:Y:S01]  /*4c60*/  FADD.FTZ R37, R37, R40 ;  /* 0x0000002825257221 */ /* 0x000fe20000010000 */
[----:B------:R-:W1:Y:S02]  /*4c70*/  MUFU.EX2 R54, R124 ;  /* 0x0000007c00367308 */ /* 0x000e640000000800 */
[----:B------:R-:W-:Y:S01]  /*4c80*/  FADD.FTZ R35, R35, R38 ;  /* 0x0000002623237221 */ /* 0x000fe20000010000 */
[----:B------:R-:W-:-:S02]  /*4c90*/  FADD.FTZ R37, R36, R37 ;  /* 0x0000002524257221 */ /* 0x000fc40000010000 */
[C---:B------:R-:W-:Y:S01]  /*4ca0*/  HMMA.16816.F32.BF16 R100, R4.reuse, R10, R100 ;  /* 0x0000000a0464723c */ /* 0x040fe20000041864 */
[----:B------:R-:W3:Y:S01]  /*4cb0*/  LDSM.16.MT88.4 R8, [R118+0xe800] ;  /* 0x00e800007608783b */ /* 0x000ee20000004200 */
[----:B------:R-:W-:Y:S01]  /*4cc0*/  FADD.FTZ R32, R32, R35 ;  /* 0x0000002320207221 */ /* 0x000fe20000010000 */
[----:B------:R-:W-:Y:S01]  /*4cd0*/  MUFU.EX2 R49, R67 ;  /* 0x0000004300317308 */ /* 0x000fe20000000800 */
[----:B------:R-:W-:Y:S02]  /*4ce0*/  FADD.FTZ R34, R34, R37 ;  /* 0x0000002522227221 */ /* 0x000fe40000010000 */
[----:B------:R-:W-:Y:S02]  /*4cf0*/  FADD.FTZ R31, R31, R32 ;  /* 0x000000201f1f7221 */ /* 0x000fe40000010000 */
[----:B--2---:R-:W-:Y:S01]  /*4d00*/  HMMA.16816.F32.BF16 R112, R4, R12, R112 ;  /* 0x0000000c0470723c */ /* 0x004fe20000041870 */
[----:B------:R-:W-:Y:S01]  /*4d10*/  FADD.FTZ R33, R33, R34 ;  /* 0x0000002221217221 */ /* 0x000fe20000010000 */
[----:B------:R-:W-:Y:S01]  /*4d20*/  FADD.FTZ R28, R28, R31 ;  /* 0x0000001f1c1c7221 */ /* 0x000fe20000010000 */
[----:B------:R-:W2:Y:S03]  /*4d30*/  MUFU.EX2 R188, R51 ;  /* 0x0000003300bc7308 */ /* 0x000ea60000000800 */
[----:B------:R-:W-:-:S02]  /*4d40*/  FADD.FTZ R27, R27, R28 ;  /* 0x0000001c1b1b7221 */ /* 0x000fc40000010000 */
[----:B------:R-:W-:Y:S01]  /*4d50*/  HMMA.16816.F32.BF16 R108, R4, R14, R108 ;  /* 0x0000000e046c723c */ /* 0x000fe2000004186c */
[----:B------:R-:W5:Y:S01]  /*4d60*/  LDSM.16.MT88.4 R12, [R26+0xe800] ;  /* 0x00e800001a0c783b */ /* 0x000f620000004200 */
[----:B------:R-:W-:-:S06]  /*4d70*/  FADD.FTZ R136, R136, R27 ;  /* 0x0000001b88887221 */ /* 0x000fcc0000010000 */
[C---:B----4-:R-:W-:Y:S08]  /*4d80*/  HMMA.16816.F32.BF16 R96, R4.reuse, R20, R96 ;  /* 0x000000140460723c */ /* 0x050ff00000041860 */
[C---:B------:R-:W-:Y:S01]  /*4d90*/  HMMA.16816.F32.BF16 R92, R4.reuse, R22, R92 ;  /* 0x00000016045c723c */ /* 0x040fe2000004185c */
[----:B------:R-:W4:Y:S07]  /*4da0*/  LDSM.16.MT88.4 R20, [R118+0xac00] ;  /* 0x00ac00007614783b */ /* 0x000f2e0000004200 */
[C---:B------:R-:W-:Y:S08]  /*4db0*/  HMMA.16816.F32.BF16 R88, R4.reuse, R16, R88 ;  /* 0x000000100458723c */ /* 0x040ff00000041858 */
[C---:B---3--:R-:W-:Y:S08]  /*4dc0*/  HMMA.16816.F32.BF16 R80, R4.reuse, R8, R80 ;  /* 0x000000080450723c */ /* 0x048ff00000041850 */
[C---:B------:R-:W-:Y:S01]  /*4dd0*/  HMMA.16816.F32.BF16 R76, R4.reuse, R10, R76 ;  /* 0x0000000a044c723c */ /* 0x040fe2000004184c */
[----:B------:R-:W3:Y:S07]  /*4de0*/  LDSM.16.MT88.4 R8, [R26+0xac00] ;  /* 0x00ac00001a08783b */ /* 0x000eee0000004200 */
[C---:B-----5:R-:W-:Y:S08]  /*4df0*/  HMMA.16816.F32.BF16 R72, R4.reuse, R12, R72 ;  /* 0x0000000c0448723c */ /* 0x060ff00000041848 */
[C---:B------:R-:W-:Y:S01]  /*4e00*/  HMMA.16816.F32.BF16 R68, R4.reuse, R14, R68 ;  /* 0x0000000e0444723c */ /* 0x040fe20000041844 */
[----:B------:R-:W5:Y:S07]  /*4e10*/  LDSM.16.MT88.4 R12, [R26+0xcc00] ;  /* 0x00cc00001a0c783b */ /* 0x000f6e0000004200 */
[----:B------:R-:W-:Y:S01]  /*4e20*/  HMMA.16816.F32.BF16 R84, R4, R18, R84 ;  /* 0x000000120454723c */ /* 0x000fe20000041854 */
[----:B-1----:R-:W-:Y:S01]  /*4e30*/  F2FP.BF16.F32.PACK_AB R4, R54, R45 ;  /* 0x0000002d3604723e */ /* 0x002fe200000010ff */
[----:B------:R-:W1:Y:S01]  /*4e40*/  LDSM.16.MT88.4 R16, [R118+0xcc00] ;  /* 0x00cc00007610783b */ /* 0x000e620000004200 */
[----:B------:R-:W-:-:S02]  /*4e50*/  F2FP.BF16.F32.PACK_AB R5, R46, R123 ;  /* 0x0000007b2e05723e */ /* 0x000fc400000010ff */
[----:B--2---:R-:W-:Y:S02]  /*4e60*/  F2FP.BF16.F32.PACK_AB R6, R188, R49 ;  /* 0x00000031bc06723e */ /* 0x004fe400000010ff */
[----:B------:R-:W-:-:S07]  /*4e70*/  F2FP.BF16.F32.PACK_AB R7, R48, R119 ;  /* 0x000000773007723e */ /* 0x000fce00000010ff */
[----:B----4-:R-:W-:Y:S01]  /*4e80*/  HMMA.16816.F32.BF16 R112, R4, R20, R112 ;  /* 0x000000140470723c */ /* 0x010fe20000041870 */
[----:B------:R-:W-:-:S04]  /*4e90*/  FADD.FTZ R20, R30, R33 ;  /* 0x000000211e147221 */ /* 0x000fc80000010000 */
[----:B------:R-:W-:-:S03]  /*4ea0*/  FADD.FTZ R20, R29, R20 ;  /* 0x000000141d147221 */ /* 0x000fc60000010000 */
[----:B---3--:R-:W-:Y:S01]  /*4eb0*/  HMMA.16816.F32.BF16 R104, R4, R8, R104 ;  /* 0x000000080468723c */ /* 0x008fe20000041868 */
        /* <DEDUP_REMOVED lines=8> */
[----:B-----5:R-:W-:Y:S01]  /*4f40*/  HMMA.16816.F32.BF16 R88, R4, R12, R88 ;  /* 0x0000000c0458723c */ /* 0x020fe20000041858 */
[----:B------:R-:W-:Y:S01]  /*4f50*/  FADD.FTZ R13, R139, R142 ;  /* 0x0000008e8b0d7221 */ /* 0x000fe20000010000 */
[----:B------:R-:W-:-:S03]  /*4f60*/  FADD.FTZ R140, R140, R63 ;  /* 0x0000003f8c8c7221 */ /* 0x000fc60000010000 */
[----:B------:R-:W-:-:S03]  /*4f70*/  FADD.FTZ R13, R134, R13 ;  /* 0x0000000d860d7221 */ /* 0x000fc60000010000 */
[----:B-1----:R-:W-:Y:S01]  /*4f80*/  HMMA.16816.F32.BF16 R96, R4, R16, R96 ;  /* 0x000000100460723c */ /* 0x002fe20000041860 */
[----:B------:R-:W-:-:S04]  /*4f90*/  FADD.FTZ R122, R122, R13 ;  /* 0x0000000d7a7a7221 */ /* 0x000fc80000010000 */
[----:B------:R-:W-:-:S03]  /*4fa0*/  FADD.FTZ R143, R143, R122 ;  /* 0x0000007a8f8f7221 */ /* 0x000fc60000010000 */
[C---:B------:R-:W-:Y:S01]  /*4fb0*/  HMMA.16816.F32.BF16 R92, R4.reuse, R18, R92 ;  /* 0x00000012045c723c */ /* 0x040fe2000004185c */
[----:B------:R-:W1:Y:S07]  /*4fc0*/  LDSM.16.MT88.4 R16, [R26+0xec00] ;  /* 0x00ec00001a10783b */ /* 0x000e6e0000004200 */
[C---:B------:R-:W-:Y:S08]  /*4fd0*/  HMMA.16816.F32.BF16 R108, R4.reuse, R22, R108 ;  /* 0x00000016046c723c */ /* 0x040ff0000004186c */
[C---:B------:R-:W-:Y:S08]  /*4fe0*/  HMMA.16816.F32.BF16 R84, R4.reuse, R14, R84 ;  /* 0x0000000e0454723c */ /* 0x040ff00000041854 */
        /* <DEDUP_REMOVED lines=11> */
[----:B------:R-:W-:Y:S01]  /*50a0*/  FADD.FTZ R8, R58, R9 ;  /* 0x000000093a087221 */ /* 0x000fe20000010000 */
[----:B-1----:R-:W-:Y:S02]  /*50b0*/  HMMA.16816.F32.BF16 R72, R4, R16, R72 ;  /* 0x000000100448723c */ /* 0x002fe40000041848 */
        /* <DEDUP_REMOVED lines=8> */
[----:B------:R-:W-:-:S03]  /*5140*/  FADD.FTZ R49, R49, R54 ;  /* 0x0000003631317221 */ /* 0x000fc60000010000 */
[----:B------:R-:W-:Y:S01]  /*5150*/  FADD.FTZ R189, R48, R119 ;  /* 0x0000007730bd7221 */ /* 0x000fe20000010000 */
[----:B------:R-:W-:Y:S01]  /*5160*/  FADD.FTZ R188, R188, R49 ;  /* 0x00000031bcbc7221 */ /* 0x000fe20000010000 */
[----:B------:R-:W-:Y:S08]  /*5170*/  @!P0 BRA `(.L_x_3726) ;  /* 0x0000003c00788947 */ /* 0x000ff00003800000 */
        /* <DEDUP_REMOVED lines=8> */
.L_x_3733:
        /* <DEDUP_REMOVED lines=78> */
.L_x_3728:
[----:B------:R-:W-:Y:S05]  /*56e0*/  BSYNC.RECONVERGENT B0 ;  /* 0x0000000000007941 */ /* 0x000fea0003800200 */
.L_x_3727:
[----:B------:R-:W1:Y:S01]  /*56f0*/  S2UR UR6, SR_CgaCtaId ;  /* 0x00000000000679c3 */ /* 0x000e620000008800 */
[C---:B------:R-:W-:Y:S01]  /*5700*/  SHF.L.U32 R168, R116.reuse, 0x3, RZ ;  /* 0x0000000374a87819 */ /* 0x040fe200000006ff */
[----:B------:R-:W-:Y:S01]  /*5710*/  UMOV UR7, 0x400 ;  /* 0x0000040000077882 */ /* 0x000fe20000000000 */
[----:B------:R-:W-:Y:S01]  /*5720*/  LOP3.LUT R167, R116, 0x18, RZ, 0xc0, !PT ;  /* 0x0000001874a77812 */ /* 0x000fe200078ec0ff */
[----:B------:R-:W-:Y:S01]  /*5730*/  BSSY.RECONVERGENT B1, `(.L_x_3729) ;  /* 0x00001a5000017945 */ /* 0x000fe20003800200 */
[C---:B------:R-:W-:Y:S02]  /*5740*/  LOP3.LUT R190, R168.reuse, 0xc0, RZ, 0xc0, !PT ;  /* 0x000000c0a8be7812 */ /* 0x040fe400078ec0ff */
[----:B------:R-:W-:Y:S02]  /*5750*/  LOP3.LUT R192, R168, 0x18, RZ, 0xc0, !PT ;  /* 0x00000018a8c07812 */ /* 0x000fe400078ec0ff */
[----:B------:R-:W-:Y:S02]  /*5760*/  LOP3.LUT R167, R190, R167, RZ, 0xfc, !PT ;  /* 0x000000a7bea77212 */ /* 0x000fe400078efcff */
[----:B------:R-:W-:Y:S02]  /*5770*/  LOP3.LUT R190, R168, 0x1f20, RZ, 0xc0, !PT ;  /* 0x00001f20a8be7812 */ /* 0x000fe400078ec0ff */
[----:B------:R-:W-:Y:S02]  /*5780*/  LOP3.LUT R193, R167, R192, RZ, 0x3c, !PT ;  /* 0x000000c0a7c17212 */ /* 0x000fe400078e3cff */
[----:B------:R-:W-:Y:S02]  /*5790*/  MOV R177, R175 ;  /* 0x000000af00b17202 */ /* 0x000fe40000000f00 */
[----:B------:R-:W-:Y:S02]  /*57a0*/  LOP3.LUT R193, R190, R193, RZ, 0xfc, !PT ;  /* 0x000000c1bec17212 */ /* 0x000fe400078efcff */
[----:B------:R-:W-:Y:S02]  /*57b0*/  IADD3 R194, P0, PT, R183, R176, RZ ;  /* 0x000000b0b7c27210 */ /* 0x000fe40007f1e0ff */
[----:B------:R-:W-:Y:S02]  /*57c0*/  IADD3 R178, PT, PT, R178, -0x1, RZ ;  /* 0xffffffffb2b27810 */ /* 0x000fe40007ffe0ff */
[----:B------:R-:W-:Y:S01]  /*57d0*/  IADD3.X R195, PT, PT, R182, R175, RZ, P0, !PT ;  /* 0x000000afb6c37210 */ /* 0x000fe200007fe4ff */
[----:B-1----:R-:W-:Y:S01]  /*57e0*/  ULEA UR6, UR6, UR7, 0x18 ;  /* 0x0000000706067291 */ /* 0x002fe2000f8ec0ff */
[C---:B------:R-:W-:Y:S02]  /*57f0*/  IADD3 R196, P0, PT, R159.reuse, R194, RZ ;  /* 0x000000c29fc47210 */ /* 0x040fe40007f1e0ff */
[----:B------:R-:W-:Y:S02]  /*5800*/  ISETP.GT.AND P2, PT, R178, R163, PT ;  /* 0x000000a3b200720c */ /* 0x000fe40003f44270 */
[C---:B------:R-:W-:Y:S02]  /*5810*/  IADD3.X R197, PT, PT, R160.reuse, R195, RZ, P0, !PT ;  /* 0x000000c3a0c57210 */ /* 0x040fe400007fe4ff */
[----:B------:R-:W-:Y:S02]  /*5820*/  MOV R158, UR6 ;  /* 0x00000006009e7c02 */ /* 0x000fe40008000f00 */
[----:B------:R-:W-:Y:S02]  /*5830*/  IADD3 R192, P0, PT, R159, R196, RZ ;  /* 0x000000c49fc07210 */ /* 0x000fe40007f1e0ff */
[----:B------:R-:W-:Y:S02]  /*5840*/  LEA R191, R193, R158, 0x1 ;  /* 0x0000009ec1bf7211 */ /* 0x000fe400078e08ff */
[----:B------:R-:W-:Y:S02]  /*5850*/  IADD3.X R193, PT, PT, R160, R197, RZ, P0, !PT ;  /* 0x000000c5a0c17210 */ /* 0x000fe400007fe4ff */
[----:B------:R-:W-:Y:S01]  /*5860*/  LOP3.LUT P0, RZ, R116, 0x4, RZ, 0xc0, !PT ;  /* 0x0000000474ff7812 */ /* 0x000fe2000780c0ff */
[----:B------:R-:W-:Y:S01]  /*5870*/  @!PT LDS RZ, [RZ] ;  /* 0x00000000fffff984 */ /* 0x000fe20000000800 */
[----:B------:R-:W-:Y:S01]  /*5880*/  @!PT LDS RZ, [RZ] ;  /* 0x00000000fffff984 */ /* 0x000fe20000000800 */
[----:B------:R-:W-:Y:S01]  /*5890*/  @!PT LDS RZ, [RZ] ;  /* 0x00000000fffff984 */ /* 0x000fe20000000800 */
[----:B------:R-:W-:Y:S08]  /*58a0*/  LDGSTS.E.BYPASS.LTC128B.128 [R191+0x9000], desc[UR4][R176.64] ;  /* 0x09000000b0bf7fae */ /* 0x000ff0000b981a04 */
[----:B------:R-:W-:Y:S08]  /*58b0*/  LDGSTS.E.BYPASS.LTC128B.128 [R191+0xb000], desc[UR4][R176.64+0x40] ;  /* 0x0b000040b0bf7fae */ /* 0x000ff0000b981a04 */
[----:B------:R1:W-:Y:S08]  /*58c0*/  LDGSTS.E.BYPASS.LTC128B.128 [R191+0xd000], desc[UR4][R176.64+0x80] ;  /* 0x0d000080b0bf7fae */ /* 0x0003f0000b981a04 */
        /* <DEDUP_REMOVED lines=18> */
[----:B------:R-:W-:Y:S04]  /*59f0*/  MOV R124, 0x20 ;  /* 0x00000020007c7802 */ /* 0x000fe80000000f00 */
[----:B------:R-:W-:Y:S01]  /*5a00*/  SEL R124, R124, 0xffffffe0, !P0 ;  /* 0xffffffe07c7c7807 */ /* 0x000fe20004000000 */
[C---:B------:R-:W-:Y:S02]  /*5a10*/  HMMA.16816.F32.BF16 R8, R120.reuse, R126, RZ ;  /* 0x0000007e7808723c */ /* 0x040fe400000418ff */
[----:B------:R-:W4:Y:S01]  /*5a20*/  LDSM.16.M88.4 R144, [R156+0x4400] ;  /* 0x004400009c90783b */ /* 0x000f220000000200 */
[C---:B------:R-:W-:Y:S05]  /*5a30*/  IADD3 R0, PT, PT, R124.reuse, R156, RZ ;  /* 0x0000009c7c007210 */ /* 0x040fea0007ffe0ff */
[C---:B-----5:R-:W-:Y:S02]  /*5a40*/  HMMA.16816.F32.BF16 R12, R120.reuse, R128, RZ ;  /* 0x00000080780c723c */ /* 0x060fe400000418ff */
[----:B------:R-:W5:Y:S01]  /*5a50*/  LDSM.16.M88.4 R148, [R156+0x4800] ;  /* 0x004800009c94783b */ /* 0x000f620000000200 */
[----:B------:R-:W-:Y:S05]  /*5a60*/  IADD3 R128, PT, PT, R124, R157, RZ ;  /* 0x0000009d7c807210 */ /* 0x000fea0007ffe0ff */
[C---:B------:R-:W-:Y:S02]  /*5a70*/  HMMA.16816.F32.BF16 R16, R120.reuse, R130, RZ ;  /* 0x000000827810723c */ /* 0x040fe400000418ff */
[----:B------:R-:W5:Y:S06]  /*5a80*/  LDSM.16.M88.4 R152, [R156+0x4c00] ;  /* 0x004c00009c98783b */ /* 0x000f6c0000000200 */
[C---:B-1----:R-:W-:Y:S02]  /*5a90*/  HMMA.16816.F32.BF16 R20, R120.reuse, R132, RZ ;  /* 0x000000847814723c */ /* 0x042fe400000418ff */
[----:B------:R-:W-:Y:S06]  /*5aa0*/  LDSM.16.M88.4 R124, [R128] ;  /* 0x00000000807c783b */ /* 0x000fec0000000200 */
[C---:B------:R-:W-:Y:S08]  /*5ab0*/  HMMA.16816.F32.BF16 R24, R120.reuse, R134, RZ ;  /* 0x000000867818723c */ /* 0x040ff000000418ff */
        /* <DEDUP_REMOVED lines=226> */
[-C--:B---3--:R-:W-:Y:S01]  /*68e0*/  FMUL.FTZ R177, R58, R232.reuse ;  /* 0x000000e83ab17220 */ /* 0x088fe20000410000 */
[-C--:B------:R-:W-:Y:S06]  /*68f0*/  FMUL.FTZ R190, R59, R232.reuse ;  /* 0x000000e83bbe7220 */ /* 0x080fec0000410000 */
        /* <DEDUP_REMOVED lines=70> */
[----:B------:R-:W-:Y:S03]  /*6d60*/  LOP3.LUT R0, R0, R13, RZ, 0x3c, !PT ;  /* 0x0000000d00007212 */ /* 0x000fe600078e3cff */
        /* <DEDUP_REMOVED lines=42> */
.L_x_3732:
[----:B------:R-:W-:Y:S05]  /*7010*/  BSYNC.RECONVERGENT B0 ;  /* 0x0000000000007941 */ /* 0x000fea0003800200 */
.L_x_3731:
        /* <DEDUP_REMOVED lines=22> */
.L_x_3730:
[----:B------:R-:W-:Y:S05]  /*7180*/  BSYNC.RECONVERGENT B1 ;  /* 0x0000000000017941 */ /* 0x000fea0003800200 */
.L_x_3729:
        /* <DEDUP_REMOVED lines=51> */
[----:B------:R-:W-:Y:S02]  /*74c0*/  MOV R117, R179 ;  /* 0x000000b300757202 */ /* 0x000fe40000000f00 */
[----:B------:R-:W-:Y:S01]  /*74d0*/  FSEL R122, R122, RZ, P2 ;  /* 0x000000ff7a7a7208 */ /* 0x000fe20001000000 */
[----:B------:R-:W-:Y:S01]  /*74e0*/  FMUL.FTZ R59, R53, R4 ;  /* 0x00000004353b7220 */ /* 0x000fe20000410000 */
[----:B------:R-:W-:Y:S01]  /*74f0*/  FSETP.NEU.FTZ.AND P2, PT, R0, -INF , PT ;  /* 0xff8000000000780b */ /* 0x000fe20003f5d000 */
[----:B------:R-:W1:Y:S01]  /*7500*/  MUFU.EX2 R58, R58 ;  /* 0x0000003a003a7308 */ /* 0x000e620000000800 */
[----:B------:R-:W-:Y:S01]  /*7510*/  @P0 IADD3 R117, PT, PT, R185, -0x20, RZ ;  /* 0xffffffe0b9750810 */ /* 0x000fe20007ffe0ff */
[-CC-:B------:R-:W-:Y:S01]  /*7520*/  FFMA.FTZ R128, R246, R53.reuse, -R122.reuse ;  /* 0x00000035f6807223 */ /* 0x180fe2000001087a */
[----:B------:R-:W-:Y:S01]  /*7530*/  FSEL R120, R120, RZ, P2 ;  /* 0x000000ff78787208 */ /* 0x000fe20001000000 */
[-CC-:B------:R-:W-:Y:S01]  /*7540*/  FFMA.FTZ R125, R244, R53.reuse, -R122.reuse ;  /* 0x00000035f47d7223 */ /* 0x180fe2000001087a */
[-CC-:B------:R-:W-:Y:S01]  /*7550*/  FFMA.FTZ R124, R238, R53.reuse, -R122.reuse ;  /* 0x00000035ee7c7223 */ /* 0x180fe2000001087a */
[-C--:B------:R-:W-:Y:S01]  /*7560*/  FFMA.FTZ R119, R236, R53.reuse, -R122 ;  /* 0x00000035ec777223 */ /* 0x080fe2000001087a */
[----:B------:R-:W2:Y:S01]  /*7570*/  LDSM.16.MT88.4 R24, [R117] ;  /* 0x000000007518783b */ /* 0x000ea20000004200 */
[-CC-:B------:R-:W-:Y:S01]  /*7580*/  FFMA.FTZ R121, R9, R53.reuse, -R120.reuse ;  /* 0x0000003509797223 */ /* 0x180fe20000010878 */
[-CC-:B------:R-:W-:Y:S01]  /*7590*/  FFMA.FTZ R127, R242, R53.reuse, -R120.reuse ;  /* 0x00000035f27f7223 */ /* 0x180fe20000010878 */
[-CC-:B------:R-:W-:Y:S01]  /*75a0*/  FFMA.FTZ R123, R240, R53.reuse, -R120.reuse ;  /* 0x00000035f07b7223 */ /* 0x180fe20000010878 */
[-C--:B------:R-:W-:Y:S01]  /*75b0*/  FFMA.FTZ R126, R234, R53.reuse, -R120 ;  /* 0x00000035ea7e7223 */ /* 0x080fe20000010878 */
[----:B------:R-:W3:Y:S01]  /*75c0*/  MUFU.EX2 R59, R59 ;  /* 0x0000003b003b7308 */ /* 0x000ee20000000800 */
[-C--:B------:R-:W-:Y:S01]  /*75d0*/  FFMA.FTZ R132, R206, R53.reuse, -R122 ;  /* 0x00000035ce847223 */ /* 0x080fe2000001087a */
[-CC-:B------:R-:W-:Y:S01]  /*75e0*/  FFMA.FTZ R129, R203, R53.reuse, -R120.reuse ;  /* 0x00000035cb817223 */ /* 0x180fe20000010878 */
[----:B------:R-:W4:Y:S01]  /*75f0*/  LDSM.16.MT88.4 R40, [R117+0x2000] ;  /* 0x002000007528783b */ /* 0x000f220000004200 */
        /* <DEDUP_REMOVED lines=10> */
[----:B------:R-:W1:Y:S01]  /*76a0*/  LDSM.16.MT88.4 R64, [R117+0x4000] ;  /* 0x004000007540783b */ /* 0x000e620000004200 */
        /* <DEDUP_REMOVED lines=17> */
[----:B------:R-:W3:Y:S01]  /*77c0*/  MUFU.EX2 R123, R123 ;  /* 0x0000007b007b7308 */ /* 0x000ee20000000800 */
[----:B-----5:R-:W-:Y:S01]  /*77d0*/  F2FP.BF16.F32.PACK_AB R60, R125, R128 ;  /* 0x000000807d3c723e */ /* 0x020fe200000010ff */
        /* <DEDUP_REMOVED lines=9> */
[-CC-:B------:R-:W-:Y:S01]  /*7870*/  FFMA.FTZ R83, R218, R53.reuse, -R120.reuse ;  /* 0x00000035da537223 */ /* 0x180fe20000010878 */
[----:B------:R-:W-:Y:S01]  /*7880*/  LDSM.16.MT88.4 R72, [R117+0xc00] ;  /* 0x000c00007548783b */ /* 0x000fe20000004200 */
[-CC-:B------:R-:W-:Y:S01]  /*7890*/  FFMA.FTZ R113, R57, R53.reuse, -R120.reuse ;  /* 0x0000003539717223 */ /* 0x180fe20000010878 */
[-CC-:B------:R-:W-:Y:S01]  /*78a0*/  FFMA.FTZ R112, R56, R53.reuse, -R120.reuse ;  /* 0x0000003538707223 */ /* 0x180fe20000010878 */
[----:B------:R-:W-:Y:S03]  /*78b0*/  FFMA.FTZ R89, R245, R53, -R120 ;  /* 0x00000035f5597223 */ /* 0x000fe60000010878 */
[----:B------:R-:W5:Y:S01]  /*78c0*/  MUFU.EX2 R119, R119 ;  /* 0x0000007700777308 */ /* 0x000f620000000800 */
[----:B---3--:R-:W-:Y:S01]  /*78d0*/  F2FP.BF16.F32.PACK_AB R61, R123, R127 ;  /* 0x0000007f7b3d723e */ /* 0x008fe200000010ff */
[-C--:B------:R-:W-:Y:S01]  /*78e0*/  FFMA.FTZ R99, R233, R53.reuse, -R122 ;  /* 0x00000035e9637223 */ /* 0x080fe2000001087a */
[-C--:B------:R-:W-:Y:S01]  /*78f0*/  FFMA.FTZ R97, R227, R53.reuse, -R120 ;  /* 0x00000035e3617223 */ /* 0x080fe20000010878 */
[----:B------:R-:W-:Y:S01]  /*7900*/  LDSM.16.MT88.4 R108, [R118+0xac00] ;  /* 0x00ac0000766c783b */ /* 0x000fe20000004200 */
[-CC-:B------:R-:W-:Y:S01]  /*7910*/  FFMA.FTZ R131, R204, R53.reuse, -R122.reuse ;  /* 0x00000035cc837223 */ /* 0x180fe2000001087a */
[-C--:B------:R-:W-:Y:S01]  /*7920*/  FFMA.FTZ R136, R196, R53.reuse, -R122 ;  /* 0x00000035c4887223 */ /* 0x080fe2000001087a */
[-CC-:B------:R-:W-:Y:S03]  /*7930*/  FFMA.FTZ R133, R197, R53.reuse, -R120.reuse ;  /* 0x00000035c5857223 */ /* 0x180fe60000010878 */
[----:B------:R-:W-:Y:S01]  /*7940*/  MUFU.EX2 R126, R126 ;  /* 0x0000007e007e7308 */ /* 0x000fe20000000800 */
[----:B------:R-:W-:Y:S01]  /*7950*/  FFMA.FTZ R138, R199, R53, -R120 ;  /* 0x00000035c78a7223 */ /* 0x000fe20000010878 */
[----:B------:R-:W-:Y:S01]  /*7960*/  FFMA.FTZ R127, R58, R189, R127 ;  /* 0x000000bd3a7f7223 */ /* 0x000fe2000001007f */
[----:B------:R-:W-:Y:S01]  /*7970*/  FFMA.FTZ R128, R59, R188, R128 ;  /* 0x000000bc3b807223 */ /* 0x000fe20000010080 */
[----:B------:R-:W-:Y:S01]  /*7980*/  LDSM.16.MT88.4 R100, [R117+0x1c00] ;  /* 0x001c00007564783b */ /* 0x000fe20000004200 */
[-C--:B------:R-:W-:Y:S01]  /*7990*/  FFMA.FTZ R90, R237, R53.reuse, -R122 ;  /* 0x00000035ed5a7223 */ /* 0x080fe2000001087a */
[-C--:B------:R-:W-:Y:S01]  /*79a0*/  FFMA.FTZ R98, R235, R53.reuse, -R120 ;  /* 0x00000035eb627223 */ /* 0x080fe20000010878 */
[-CC-:B------:R-:W-:Y:S03]  /*79b0*/  FFMA.FTZ R88, R241, R53.reuse, -R122.reuse ;  /* 0x00000035f1587223 */ /* 0x180fe6000001087a */
[----:B------:R-:W3:Y:S01]  /*79c0*/  MUFU.EX2 R121, R121 ;  /* 0x0000007900797308 */ /* 0x000ee20000000800 */
[----:B-----5:R-:W-:Y:S01]  /*79d0*/  F2FP.BF16.F32.PACK_AB R62, R119, R124 ;  /* 0x0000007c773e723e */ /* 0x020fe200000010ff */
[-C--:B------:R-:W-:Y:S01]  /*79e0*/  FFMA.FTZ R91, R231, R53.reuse, -R122 ;  /* 0x00000035e75b7223 */ /* 0x080fe2000001087a */
[-C--:B------:R-:W-:Y:S01]  /*79f0*/  FFMA.FTZ R96, R229, R53.reuse, -R120 ;  /* 0x00000035e5607223 */ /* 0x080fe20000010878 */
[----:B------:R-:W-:Y:S01]  /*7a00*/  FADD.FTZ R127, R123, R127 ;  /* 0x0000007f7b7f7221 */ /* 0x000fe20000010000 */
[----:B------:R-:W-:Y:S01]  /*7a10*/  FADD.FTZ R125, R125, R128 ;  /* 0x000000807d7d7221 */ /* 0x000fe20000010000 */
[-CC-:B------:R-:W-:Y:S01]  /*7a20*/  FFMA.FTZ R123, R217, R53.reuse, -R122.reuse ;  /* 0x00000035d97b7223 */ /* 0x180fe2000001087a */
[-C--:B------:R-:W-:Y:S03]  /*7a30*/  FFMA.FTZ R128, R215, R53.reuse, -R122 ;  /* 0x00000035d7807223 */ /* 0x080fe6000001087a */
[----:B------:R-:W-:Y:S01]  /*7a40*/  MUFU.EX2 R81, R81 ;  /* 0x0000005100517308 */ /* 0x000fe20000000800 */
[-C--:B------:R-:W-:Y:S01]  /*7a50*/  FFMA.FTZ R130, R211, R53.reuse, -R120 ;  /* 0x00000035d3827223 */ /* 0x080fe20000010878 */
[-CC-:B------:R-:W-:Y:S01]  /*7a60*/  FFMA.FTZ R135, R194, R53.reuse, -R122.reuse ;  /* 0x00000035c2877223 */ /* 0x180fe2000001087a */
[-CC-:B------:R-:W-:Y:S01]  /*7a70*/  FFMA.FTZ R140, R195, R53.reuse, -R122.reuse ;  /* 0x00000035c38c7223 */ /* 0x180fe2000001087a */
[-CC-:B------:R-:W-:Y:S01]  /*7a80*/  FFMA.FTZ R139, R198, R53.reuse, -R122.reuse ;  /* 0x00000035c68b7223 */ /* 0x180fe2000001087a */
[-C--:B------:R-:W-:Y:S01]  /*7a90*/  FFMA.FTZ R144, R200, R53.reuse, -R122 ;  /* 0x00000035c8907223 */ /* 0x080fe2000001087a */
[-CC-:B------:R-:W-:Y:S01]  /*7aa0*/  FFMA.FTZ R137, R193, R53.reuse, -R120.reuse ;  /* 0x00000035c1897223 */ /* 0x180fe20000010878 */
[-C--:B------:R-:W-:Y:S03]  /*7ab0*/  FFMA.FTZ R142, R192, R53.reuse, -R120 ;  /* 0x00000035c08e7223 */ /* 0x080fe60000010878 */
[----:B------:R-:W-:Y:S01]  /*7ac0*/  MUFU.EX2 R80, R80 ;  /* 0x0000005000507308 */ /* 0x000fe20000000800 */
[----:B---3--:R-:W-:Y:S01]  /*7ad0*/  F2FP.BF16.F32.PACK_AB R63, R121, R126 ;  /* 0x0000007e793f723e */ /* 0x008fe200000010ff */
[----:B------:R-:W-:Y:S01]  /*7ae0*/  FADD.FTZ R126, R126, R127 ;  /* 0x0000007f7e7e7221 */ /* 0x000fe20000010000 */
[-C--:B------:R-:W-:Y:S01]  /*7af0*/  FFMA.FTZ R127, R207, R53.reuse, -R122 ;  /* 0x00000035cf7f7223 */ /* 0x080fe2000001087a */
[-CC-:B------:R-:W-:Y:S01]  /*7b00*/  FFMA.FTZ R141, R177, R53.reuse, -R120.reuse ;  /* 0x00000035b18d7223 */ /* 0x180fe20000010878 */
[-C--:B------:R-:W-:Y:S01]  /*7b10*/  FFMA.FTZ R146, R190, R53.reuse, -R120 ;  /* 0x00000035be927223 */ /* 0x080fe20000010878 */
[----:B------:R-:W-:Y:S01]  /*7b20*/  FADD.FTZ R126, R121, R126 ;  /* 0x0000007e797e7221 */ /* 0x000fe20000010000 */
[--C-:B------:R-:W-:Y:S01]  /*7b30*/  FFMA.FTZ R121, R223, R53, -R120.reuse ;  /* 0x00000035df797223 */ /* 0x100fe20000010878 */
        /* <DEDUP_REMOVED lines=9> */
[-C--:B------:R-:W-:Y:S01]  /*7bd0*/  FFMA.FTZ R107, R55, R53.reuse, -R120 ;  /* 0x00000035376b7223 */ /* 0x080fe20000010878 */
[-CC-:B------:R-:W-:Y:S01]  /*7be0*/  FFMA.FTZ R202, R202, R53.reuse, -R122.reuse ;  /* 0x00000035caca7223 */ /* 0x180fe2000001087a */
[-CC-:B------:R-:W-:Y:S01]  /*7bf0*/  FFMA.FTZ R205, R205, R53.reuse, -R122.reuse ;  /* 0x00000035cdcd7223 */ /* 0x180fe2000001087a */
[--C-:B------:R-:W-:Y:S04]  /*7c00*/  FFMA.FTZ R208, R208, R53, -R122.reuse ;  /* 0x00000035d0d07223 */ /* 0x100fe8000001087a */
[----:B------:R-:W-:Y:S01]  /*7c10*/  MUFU.EX2 R89, R89 ;  /* 0x0000005900597308 */ /* 0x000fe20000000800 */
[----:B------:R-:W-:Y:S01]  /*7c20*/  ISETP.GT.AND P0, PT, R178, R163, PT ;  /* 0x000000a3b200720c */ /* 0x000fe20003f04270 */
[C---:B--2---:R-:W-:Y:S03]  /*7c30*/  HMMA.16816.F32.BF16 R12, R60.reuse, R24, R12 ;  /* 0x000000183c0c723c */ /* 0x044fe6000004180c */
[C---:B------:R-:W-:Y:S01]  /*7c40*/  FMUL.FTZ R25, R59.reuse, R93 ;  /* 0x0000005d3b197220 */ /* 0x040fe20000410000 */
[----:B------:R-:W-:Y:S01]  /*7c50*/  FMUL.FTZ R24, R59, R92 ;  /* 0x0000005c3b187220 */ /* 0x000fe20000410000 */
[--C-:B------:R-:W-:Y:S03]  /*7c60*/  FFMA.FTZ R92, R214, R53, -R122.reuse ;  /* 0x00000035d65c7223 */ /* 0x100fe6000001087a */
[----:B------:R-:W-:Y:S01]  /*7c70*/  MUFU.EX2 R99, R99 ;  /* 0x0000006300637308 */ /* 0x000fe20000000800 */
[C---:B------:R-:W-:Y:S03]  /*7c80*/  HMMA.16816.F32.BF16 R16, R60.reuse, R26, R16 ;  /* 0x0000001a3c10723c */ /* 0x040fe60000041810 */
[C---:B------:R-:W-:Y:S01]  /*7c90*/  FMUL.FTZ R27, R58.reuse, R95 ;  /* 0x0000005f3a1b7220 */ /* 0x040fe20000410000 */
[----:B------:R-:W-:Y:S01]  /*7ca0*/  FMUL.FTZ R26, R58, R94 ;  /* 0x0000005e3a1a7220 */ /* 0x000fe20000410000 */
[----:B------:R-:W-:Y:S04]  /*7cb0*/  FADD.FTZ R94, R124, R125 ;  /* 0x0000007d7c5e7221 */ /* 0x000fe80000010000 */
[----:B------:R-:W-:Y:S01]  /*7cc0*/  MUFU.EX2 R92, R92 ;  /* 0x0000005c005c7308 */ /* 0x000fe20000000800 */
[----:B------:R-:W-:Y:S01]  /*7cd0*/  FFMA.FTZ R124, R219, R53, -R122 ;  /* 0x00000035db7c7223 */ /* 0x000fe2000001087a */
[C---:B------:R-:W-:Y:S03]  /*7ce0*/  HMMA.16816.F32.BF16 R20, R60.reuse, R32, R20 ;  /* 0x000000203c14723c */ /* 0x040fe60000041814 */
[----:B------:R-:W-:Y:S01]  /*7cf0*/  FADD.FTZ R94, R119, R94 ;  /* 0x0000005e775e7221 */ /* 0x000fe20000010000 */
[C---:B------:R-:W-:Y:S01]  /*7d00*/  FMUL.FTZ R32, R59.reuse, R84 ;  /* 0x000000543b207220 */ /* 0x040fe20000410000 */
[----:B------:R-:W-:Y:S03]  /*7d10*/  FMUL.FTZ R33, R59, R85 ;  /* 0x000000553b217220 */ /* 0x000fe60000410000 */
[----:B------:R-:W-:Y:S01]  /*7d20*/  MUFU.EX2 R97, R97 ;  /* 0x0000006100617308 */ /* 0x000fe20000000800 */
[-C--:B------:R-:W-:Y:S01]  /*7d30*/  FFMA.FTZ R85, R212, R53.reuse, -R122 ;  /* 0x00000035d4557223 */ /* 0x080fe2000001087a */
[C---:B------:R-:W-:Y:S03]  /*7d40*/  HMMA.16816.F32.BF16 R24, R60.reuse, R34, R24 ;  /* 0x000000223c18723c */ /* 0x040fe60000041818 */
[C---:B------:R-:W-:Y:S01]  /*7d50*/  FMUL.FTZ R34, R58.reuse, R86 ;  /* 0x000000563a227220 */ /* 0x040fe20000410000 */
[----:B------:R-:W-:Y:S01]  /*7d60*/  FFMA.FTZ R86, R243, R53, -R120 ;  /* 0x00000035f3567223 */ /* 0x000fe20000010878 */
[----:B------:R-:W-:Y:S01]  /*7d70*/  FMUL.FTZ R35, R58, R87 ;  /* 0x000000573a237220 */ /* 0x000fe20000410000 */
[-CC-:B------:R-:W-:Y:S02]  /*7d80*/  FFMA.FTZ R87, R247, R53.reuse, -R122.reuse ;  /* 0x00000035f7577223 */ /* 0x180fe4000001087a */
[----:B------:R-:W-:Y:S01]  /*7d90*/  MUFU.EX2 R85, R85 ;  /* 0x0000005500557308 */ /* 0x000fe20000000800 */
[C---:B----4-:R-:W-:Y:S03]  /*7da0*/  HMMA.16816.F32.BF16 R28, R60.reuse, R40, R28 ;  /* 0x000000283c1c723c */ /* 0x050fe6000004181c */
[C---:B------:R-:W-:Y:S01]  /*7db0*/  FMUL.FTZ R40, R59.reuse, R76 ;  /* 0x0000004c3b287220 */ /* 0x040fe20000410000 */
[--C-:B------:R-:W-:Y:S01]  /*7dc0*/  FFMA.FTZ R76, R226, R53, -R122.reuse ;  /* 0x00000035e24c7223 */ /* 0x100fe2000001087a */
[C---:B------:R-:W-:Y:S01]  /*7dd0*/  FMUL.FTZ R41, R59.reuse, R77 ;  /* 0x0000004d3b297220 */ /* 0x040fe20000410000 */
[-C--:B------:R-:W-:Y:S03]  /*7de0*/  FFMA.FTZ R77, R228, R53.reuse, -R122 ;  /* 0x00000035e44d7223 */ /* 0x080fe6000001087a */
[----:B------:R-:W-:Y:S01]  /*7df0*/  MUFU.EX2 R87, R87 ;  /* 0x0000005700577308 */ /* 0x000fe20000000800 */
[C---:B------:R-:W-:Y:S03]  /*7e00*/  HMMA.16816.F32.BF16 R32, R60.reuse, R42, R32 ;  /* 0x0000002a3c20723c */ /* 0x040fe60000041820 */
[----:B------:R-:W-:Y:S01]  /*7e10*/  FMUL.FTZ R42, R58, R78 ;  /* 0x0000004e3a2a7220 */ /* 0x000fe20000410000 */
[--C-:B------:R-:W-:Y:S01]  /*7e20*/  FFMA.FTZ R78, R230, R53, -R120.reuse ;  /* 0x00000035e64e7223 */ /* 0x100fe20000010878 */
[----:B------:R-:W-:Y:S01]  /*7e30*/  FMUL.FTZ R43, R58, R79 ;  /* 0x0000004f3a2b7220 */ /* 0x000fe20000410000 */
[--C-:B------:R-:W-:Y:S03]  /*7e40*/  FFMA.FTZ R79, R224, R53, -R120.reuse ;  /* 0x00000035e04f7223 */ /* 0x100fe60000010878 */
[----:B------:R-:W2:Y:S01]  /*7e50*/  MUFU.EX2 R77, R77 ;  /* 0x0000004d004d7308 */ /* 0x000ea20000000800 */
[C---:B------:R-:W-:Y:S03]  /*7e60*/  HMMA.16816.F32.BF16 R36, R60.reuse, R48, R36 ;  /* 0x000000303c24723c */ /* 0x040fe60000041824 */
[C---:B------:R-:W-:Y:S01]  /*7e70*/  FMUL.FTZ R48, R59.reuse, R68 ;  /* 0x000000443b307220 */ /* 0x040fe20000410000 */
[----:B------:R-:W-:Y:S01]  /*7e80*/  FMUL.FTZ R49, R59, R69 ;  /* 0x000000453b317220 */ /* 0x000fe20000410000 */
[-C--:B------:R-:W-:Y:S01]  /*7e90*/  FFMA.FTZ R59, R210, R53.reuse, -R120 ;  /* 0x00000035d23b7223 */ /* 0x080fe20000010878 */
[----:B------:R-:W-:Y:S03]  /*7ea0*/  FFMA.FTZ R84, R249, R53, -R122 ;  /* 0x00000035f9547223 */ /* 0x000fe6000001087a */
[----:B------:R-:W3:Y:S01]  /*7eb0*/  MUFU.EX2 R76, R76 ;  /* 0x0000004c004c7308 */ /* 0x000ee20000000800 */
[C---:B------:R-:W-:Y:S03]  /*7ec0*/  HMMA.16816.F32.BF16 R40, R60.reuse, R50, R40 ;  /* 0x000000323c28723c */ /* 0x040fe60000041828 */
[C---:B------:R-:W-:Y:S01]  /*7ed0*/  FMUL.FTZ R50, R58.reuse, R70 ;  /* 0x000000463a327220 */ /* 0x040fe20000410000 */
[----:B------:R-:W-:Y:S01]  /*7ee0*/  FMUL.FTZ R51, R58, R71 ;  /* 0x000000473a337220 */ /* 0x000fe20000410000 */
[-C--:B------:R-:W-:Y:S01]  /*7ef0*/  FFMA.FTZ R58, R251, R53.reuse, -R120 ;  /* 0x00000035fb3a7223 */ /* 0x080fe20000010878 */
[----:B------:R-:W-:Y:S03]  /*7f00*/  LDSM.16.MT88.4 R68, [R118+0x9800] ;  /* 0x009800007644783b */ /* 0x000fe60000004200 */
[----:B------:R-:W-:Y:S01]  /*7f10*/  MUFU.EX2 R78, R78 ;  /* 0x0000004e004e7308 */ /* 0x000fe20000000800 */
[C---:B-1----:R-:W-:Y:S03]  /*7f20*/  HMMA.16816.F32.BF16 R44, R60.reuse, R64, R44 ;  /* 0x000000403c2c723c */ /* 0x042fe6000004182c */
[----:B--2---:R-:W-:Y:S01]  /*7f30*/  FADD.FTZ R93, R77, R94 ;  /* 0x0000005e4d5d7221 */ /* 0x004fe20000010000 */
[-C--:B------:R-:W-:Y:S01]  /*7f40*/  FFMA.FTZ R119, R221, R53.reuse, -R122 ;  /* 0x00000035dd777223 */ /* 0x080fe2000001087a */
[-C--:B------:R-:W-:Y:S01]  /*7f50*/  FFMA.FTZ R125, R213, R53.reuse, -R120 ;  /* 0x00000035d57d7223 */ /* 0x080fe20000010878 */
[----:B------:R-:W-:Y:S03]  /*7f60*/  FFMA.FTZ R122, R209, R53, -R122 ;  /* 0x00000035d17a7223 */ /* 0x000fe6000001087a */
[----:B------:R-:W-:Y:S01]  /*7f70*/  MUFU.EX2 R86, R86 ;  /* 0x0000005600567308 */ /* 0x000fe20000000800 */
[----:B------:R-:W-:Y:S01]  /*7f80*/  HMMA.16816.F32.BF16 R48, R60, R66, R48 ;  /* 0x000000423c30723c */ /* 0x000fe20000041830 */
[----:B------:R-:W1:Y:S02]  /*7f90*/  LDSM.16.MT88.4 R64, [R118+0x9400] ;  /* 0x009400007640783b */ /* 0x000e640000004200 */
[C---:B---3--:R-:W-:Y:S01]  /*7fa0*/  F2FP.BF16.F32.PACK_AB R60, R76.reuse, R77 ;  /* 0x0000004d4c3c723e */ /* 0x048fe200000010ff */
[----:B------:R-:W-:Y:S01]  /*7fb0*/  FADD.FTZ R93, R76, R93 ;  /* 0x0000005d4c5d7221 */ /* 0x000fe20000010000 */
[C---:B------:R-:W-:Y:S04]  /*7fc0*/  F2FP.BF16.F32.PACK_AB R62, R81.reuse, R82 ;  /* 0x00000052513e723e */ /* 0x040fe800000010ff */
[----:B------:R-:W2:Y:S01]  /*7fd0*/  MUFU.EX2 R79, R79 ;  /* 0x0000004f004f7308 */ /* 0x000ea20000000800 */
[----:B------:R-:W-:Y:S01]  /*7fe0*/  F2FP.BF16.F32.PACK_AB R63, R80, R83 ;  /* 0x00000053503f723e */ /* 0x000fe200000010ff */
[----:B------:R-:W-:Y:S04]  /*7ff0*/  FADD.FTZ R82, R82, R93 ;  /* 0x0000005d52527221 */ /* 0x000fe80000010000 */
[----:B------:R-:W-:Y:S04]  /*8000*/  FADD.FTZ R93, R81, R82 ;  /* 0x00000052515d7221 */ /* 0x000fe80000010000 */
[----:B------:R-:W-:Y:S01]  /*8010*/  MUFU.EX2 R59, R59 ;  /* 0x0000003b003b7308 */ /* 0x000fe20000000800 */
[----:B------:R-:W-:Y:S09]  /*8020*/  FADD.FTZ R104, R92, R93 ;  /* 0x0000005d5c687221 */ /* 0x000ff20000010000 */
[----:B------:R-:W-:Y:S01]  /*8030*/  MUFU.EX2 R84, R84 ;  /* 0x0000005400547308 */ /* 0x000fe20000000800 */
[----:B--2---:R-:W-:Y:S01]  /*8040*/  F2FP.BF16.F32.PACK_AB R61, R78, R79 ;  /* 0x0000004f4e3d723e */ /* 0x004fe200000010ff */
[----:B------:R-:W-:Y:S01]  /*8050*/  FADD.FTZ R79, R79, R126 ;  /* 0x0000007e4f4f7221 */ /* 0x000fe20000010000 */
[-CC-:B------:R-:W-:Y:S01]  /*8060*/  FFMA.FTZ R126, R225, R53.reuse, -R120.reuse ;  /* 0x00000035e17e7223 */ /* 0x180fe20000010878 */
[----:B------:R-:W-:Y:S06]  /*8070*/  FFMA.FTZ R120, R54, R53, -R120 ;  /* 0x0000003536787223 */ /* 0x000fec0000010878 */
        /* <DEDUP_REMOVED lines=54> */
[C---:B------:R-:W-:Y:S01]  /*83e0*/  F2FP.BF16.F32.PACK_AB R60, R85.reuse, R92 ;  /* 0x0000005c553c723e */ /* 0x040fe200000010ff */
[----:B------:R-:W-:Y:S01]  /*83f0*/  FADD.FTZ R85, R85, R104 ;  /* 0x0000006855557221 */ /* 0x000fe20000010000 */
[C---:B------:R-:W-:Y:S02]  /*8400*/  F2FP.BF16.F32.PACK_AB R62, R87.reuse, R84 ;  /* 0x00000054573e723e */ /* 0x040fe400000010ff */
[----:B------:R-:W-:Y:S01]  /*8410*/  F2FP.BF16.F32.PACK_AB R63, R86, R89 ;  /* 0x00000059563f723e */ /* 0x000fe200000010ff */
[----:B------:R-:W-:Y:S01]  /*8420*/  FADD.FTZ R84, R84, R85 ;  /* 0x0000005554547221 */ /* 0x000fe20000010000 */
[----:B------:R-:W-:Y:S03]  /*8430*/  F2FP.BF16.F32.PACK_AB R61, R58, R59 ;  /* 0x0000003b3a3d723e */ /* 0x000fe600000010ff */
[----:B------:R-:W4:Y:S01]  /*8440*/  MUFU.EX2 R205, R205 ;  /* 0x000000cd00cd7308 */ /* 0x000f220000000800 */
[----:B------:R-:W-:Y:S03]  /*8450*/  FADD.FTZ R84, R87, R84 ;  /* 0x0000005457547221 */ /* 0x000fe60000010000 */
[C---:B------:R-:W-:Y:S06]  /*8460*/  HMMA.16816.F32.BF16 R4, R60.reuse, R68, R4 ;  /* 0x000000443c04723c */ /* 0x040fec0000041804 */
[----:B------:R-:W-:Y:S02]  /*8470*/  MUFU.EX2 R143, R208 ;  /* 0x000000d0008f7308 */ /* 0x000fe40000000800 */
[C---:B------:R-:W-:Y:S01]  /*8480*/  HMMA.16816.F32.BF16 R8, R60.reuse, R70, R8 ;  /* 0x000000463c08723c */ /* 0x040fe20000041808 */
[----:B------:R-:W5:Y:S07]  /*8490*/  LDSM.16.MT88.4 R68, [R118+0xb800] ;  /* 0x00b800007644783b */ /* 0x000f6e0000004200 */
[----:B------:R-:W4:Y:S10]  /*84a0*/  MUFU.EX2 R122, R122 ;  /* 0x0000007a007a7308 */ /* 0x000f340000000800 */
[----:B------:R-:W-:Y:S01]  /*84b0*/  MUFU.EX2 R189, R120 ;  /* 0x0000007800bd7308 */ /* 0x000fe20000000800 */
[C---:B---3--:R-:W-:Y:S08]  /*84c0*/  HMMA.16816.F32.BF16 R12, R60.reuse, R64, R12 ;  /* 0x000000403c0c723c */ /* 0x048ff0000004180c */
[C---:B------:R-:W-:Y:S01]  /*84d0*/  HMMA.16816.F32.BF16 R16, R60.reuse, R66, R16 ;  /* 0x000000423c10723c */ /* 0x040fe20000041810 */
[----:B------:R-:W3:Y:S07]  /*84e0*/  LDSM.16.MT88.4 R64, [R117+0x2800] ;  /* 0x002800007540783b */ /* 0x000eee0000004200 */
[C---:B-----5:R-:W-:Y:S08]  /*84f0*/  HMMA.16816.F32.BF16 R20, R60.reuse, R68, R20 ;  /* 0x000000443c14723c */ /* 0x060ff00000041814 */
[C---:B------:R-:W-:Y:S01]  /*8500*/  HMMA.16816.F32.BF16 R24, R60.reuse, R70, R24 ;  /* 0x000000463c18723c */ /* 0x040fe20000041818 */
[----:B------:R-:W5:Y:S07]  /*8510*/  LDSM.16.MT88.4 R68, [R118+0xd800] ;  /* 0x00d800007644783b */ /* 0x000f6e0000004200 */
[C---:B---3--:R-:W-:Y:S08]  /*8520*/  HMMA.16816.F32.BF16 R28, R60.reuse, R64, R28 ;  /* 0x000000403c1c723c */ /* 0x048ff0000004181c */
[C---:B------:R-:W-:Y:S01]  /*8530*/  HMMA.16816.F32.BF16 R32, R60.reuse, R66, R32 ;  /* 0x000000423c20723c */ /* 0x040fe20000041820 */
[----:B------:R-:W3:Y:S07]  /*8540*/  LDSM.16.MT88.4 R64, [R117+0x4800] ;  /* 0x004800007540783b */ /* 0x000eee0000004200 */
[C---:B-----5:R-:W-:Y:S08]  /*8550*/  HMMA.16816.F32.BF16 R36, R60.reuse, R68, R36 ;  /* 0x000000443c24723c */ /* 0x060ff00000041824 */
[C---:B------:R-:W-:Y:S01]  /*8560*/  HMMA.16816.F32.BF16 R40, R60.reuse, R70, R40 ;  /* 0x000000463c28723c */ /* 0x040fe20000041828 */
[----:B------:R-:W5:Y:S07]  /*8570*/  LDSM.16.MT88.4 R68, [R118+0x9c00] ;  /* 0x009c00007644783b */ /* 0x000f6e0000004200 */
[C---:B---3--:R-:W-:Y:S08]  /*8580*/  HMMA.16816.F32.BF16 R44, R60.reuse, R64, R44 ;  /* 0x000000403c2c723c */ /* 0x048ff0000004182c */
[----:B------:R-:W-:Y:S01]  /*8590*/  HMMA.16816.F32.BF16 R48, R60, R66, R48 ;  /* 0x000000423c30723c */ /* 0x000fe20000041830 */
[----:B------:R-:W3:Y:S02]  /*85a0*/  LDSM.16.MT88.4 R64, [R118+0xbc00] ;  /* 0x00bc00007640783b */ /* 0x000ee40000004200 */
[C---:B------:R-:W-:Y:S01]  /*85b0*/  F2FP.BF16.F32.PACK_AB R60, R90.reuse, R99 ;  /* 0x000000635a3c723e */ /* 0x040fe200000010ff */
[----:B------:R-:W-:Y:S01]  /*85c0*/  FADD.FTZ R99, R99, R84 ;  /* 0x0000005463637221 */ /* 0x000fe20000010000 */
[----:B------:R-:W-:Y:S02]  /*85d0*/  F2FP.BF16.F32.PACK_AB R61, R105, R98 ;  /* 0x00000062693d723e */ /* 0x000fe400000010ff */
[----:B------:R-:W-:Y:S01]  /*85e0*/  F2FP.BF16.F32.PACK_AB R62, R91, R88 ;  /* 0x000000585b3e723e */ /* 0x000fe200000010ff */
[----:B------:R-:W-:Y:S01]  /*85f0*/  FADD.FTZ R99, R90, R99 ;  /* 0x000000635a637221 */ /* 0x000fe20000010000 */
[----:B------:R-:W-:Y:S03]  /*8600*/  F2FP.BF16.F32.PACK_AB R63, R97, R96 ;  /* 0x00000060613f723e */ /* 0x000fe600000010ff */
[----:B------:R-:W-:Y:S04]  /*8610*/  FADD.FTZ R88, R88, R99 ;  /* 0x0000006358587221 */ /* 0x000fe80000010000 */
[C---:B-----5:R-:W-:Y:S03]  /*8620*/  HMMA.16816.F32.BF16 R4, R60.reuse, R68, R4 ;  /* 0x000000443c04723c */ /* 0x060fe60000041804 */
[----:B------:R-:W-:Y:S05]  /*8630*/  FADD.FTZ R91, R91, R88 ;  /* 0x000000585b5b7221 */ /* 0x000fea0000010000 */
        /* <DEDUP_REMOVED lines=8> */
[C---:B-----5:R-:W-:Y:S08]  /*86c0*/  HMMA.16816.F32.BF16 R28, R60.reuse, R68, R28 ;  /* 0x000000443c1c723c */ /* 0x060ff0000004181c */
[C---:B------:R-:W-:Y:S01]  /*86d0*/  HMMA.16816.F32.BF16 R32, R60.reuse, R70, R32 ;  /* 0x000000463c20723c */ /* 0x040fe20000041820 */
[----:B------:R-:W5:Y:S07]  /*86e0*/  LDSM.16.MT88.4 R68, [R118+0xa000] ;  /* 0x00a000007644783b */ /* 0x000f6e0000004200 */
[C---:B-1----:R-:W-:Y:S08]  /*86f0*/  HMMA.16816.F32.BF16 R36, R60.reuse, R72, R36 ;  /* 0x000000483c24723c */ /* 0x042ff00000041824 */
[C---:B------:R-:W-:Y:S01]  /*8700*/  HMMA.16816.F32.BF16 R40, R60.reuse, R74, R40 ;  /* 0x0000004a3c28723c */ /* 0x040fe20000041828 */
[----:B------:R-:W1:Y:S07]  /*8710*/  LDSM.16.MT88.4 R72, [R117+0x1000] ;  /* 0x001000007548783b */ /* 0x000e6e0000004200 */
[C---:B---3--:R-:W-:Y:S03]  /*8720*/  HMMA.16816.F32.BF16 R44, R60.reuse, R64, R44 ;  /* 0x000000403c2c723c */ /* 0x048fe6000004182c */
[----:B------:R-:W-:Y:S02]  /*8730*/  FADD.FTZ R64, R78, R79 ;  /* 0x0000004f4e407221 */ /* 0x000fe40000010000 */
[----:B------:R-:W3:Y:S02]  /*8740*/  LDSM.16.MT88.4 R76, [R118+0xc000] ;  /* 0x00c00000764c783b */ /* 0x000ee40000004200 */
[----:B------:R-:W-:Y:S01]  /*8750*/  FADD.FTZ R83, R83, R64 ;  /* 0x0000004053537221 */ /* 0x000fe20000010000 */
[----:B------:R-:W-:Y:S03]  /*8760*/  HMMA.16816.F32.BF16 R48, R60, R66, R48 ;  /* 0x000000423c30723c */ /* 0x000fe60000041830 */
[----:B------:R-:W-:Y:S01]  /*8770*/  F2FP.BF16.F32.PACK_AB R60, R119, R124 ;  /* 0x0000007c773c723e */ /* 0x000fe200000010ff */
[----:B------:R-:W-:Y:S01]  /*8780*/  FADD.FTZ R94, R80, R83 ;  /* 0x00000053505e7221 */ /* 0x000fe20000010000 */
[----:B------:R-:W-:Y:S01]  /*8790*/  F2FP.BF16.F32.PACK_AB R61, R126, R121 ;  /* 0x000000797e3d723e */ /* 0x000fe200000010ff */
[----:B------:R-:W4:Y:S01]  /*87a0*/  LDSM.16.MT88.4 R64, [R117+0x3000] ;  /* 0x003000007540783b */ /* 0x000f220000004200 */
[----:B------:R-:W-:Y:S01]  /*87b0*/  F2FP.BF16.F32.PACK_AB R62, R128, R123 ;  /* 0x0000007b803e723e */ /* 0x000fe200000010ff */
[----:B------:R-:W-:Y:S01]  /*87c0*/  FADD.FTZ R59, R59, R94 ;  /* 0x0000005e3b3b7221 */ /* 0x000fe20000010000 */
[----:B------:R-:W-:Y:S01]  /*87d0*/  F2FP.BF16.F32.PACK_AB R63, R130, R125 ;  /* 0x0000007d823f723e */ /* 0x000fe200000010ff */
[----:B------:R-:W-:Y:S02]  /*87e0*/  FADD.FTZ R124, R124, R91 ;  /* 0x0000005b7c7c7221 */ /* 0x000fe40000010000 */
[----:B------:R-:W-:Y:S01]  /*87f0*/  FADD.FTZ R106, R58, R59 ;  /* 0x0000003b3a6a7221 */ /* 0x000fe20000010000 */
[----:B------:R-:W-:Y:S01]  /*8800*/  F2FP.BF16.F32.PACK_AB R58, R144, R139 ;  /* 0x0000008b903a723e */ /* 0x000fe200000010ff */
[----:B------:R-:W-:Y:S01]  /*8810*/  LDSM.16.MT88.4 R80, [R118+0xe400] ;  /* 0x00e400007650783b */ /* 0x000fe20000004200 */
[----:B--2---:R-:W-:Y:S01]  /*8820*/  F2FP.BF16.F32.PACK_AB R59, R146, R141 ;  /* 0x0000008d923b723e */ /* 0x004fe200000010ff */
[C---:B-----5:R-:W-:Y:S03]  /*8830*/  HMMA.16816.F32.BF16 R4, R60.reuse, R68, R4 ;  /* 0x000000443c04723c */ /* 0x060fe60000041804 */
[----:B------:R-:W-:Y:S01]  /*8840*/  FADD.FTZ R124, R119, R124 ;  /* 0x0000007c777c7221 */ /* 0x000fe20000010000 */
[----:B------:R-:W-:Y:S02]  /*8850*/  MOV R119, R0 ;  /* 0x0000000000777202 */ /* 0x000fe40000000f00 */
[----:B------:R-:W-:Y:S01]  /*8860*/  LDSM.16.MT88.4 R92, [R118+0xcc00] ;  /* 0x00cc0000765c783b */ /* 0x000fe20000004200 */
[----:B------:R-:W-:Y:S01]  /*8870*/  FADD.FTZ R123, R123, R124 ;  /* 0x0000007c7b7b7221 */ /* 0x000fe20000010000 */
[C---:B------:R-:W-:Y:S03]  /*8880*/  HMMA.16816.F32.BF16 R8, R60.reuse, R70, R8 ;  /* 0x000000463c08723c */ /* 0x040fe60000041808 */
[----:B------:R-:W-:Y:S03]  /*8890*/  FADD.FTZ R128, R128, R123 ;  /* 0x0000007b80807221 */ /* 0x000fe60000010000 */
[----:B------:R-:W2:Y:S02]  /*88a0*/  LDSM.16.MT88.4 R68, [R118+0xe000] ;  /* 0x00e000007644783b */ /* 0x000ea40000004200 */
[C---:B-1----:R-:W-:Y:S08]  /*88b0*/  HMMA.16816.F32.BF16 R12, R60.reuse, R72, R12 ;  /* 0x000000483c0c723c */ /* 0x042ff0000004180c */
[C---:B------:R-:W-:Y:S01]  /*88c0*/  HMMA.16816.F32.BF16 R16, R60.reuse, R74, R16 ;  /* 0x0000004a3c10723c */ /* 0x040fe20000041810 */
[----:B------:R-:W1:Y:S07]  /*88d0*/  LDSM.16.MT88.4 R72, [R117+0x5000] ;  /* 0x005000007548783b */ /* 0x000e6e0000004200 */
[C---:B---3--:R-:W-:Y:S08]  /*88e0*/  HMMA.16816.F32.BF16 R20, R60.reuse, R76, R20 ;  /* 0x0000004c3c14723c */ /* 0x048ff00000041814 */
[C---:B------:R-:W-:Y:S01]  /*88f0*/  HMMA.16816.F32.BF16 R24, R60.reuse, R78, R24 ;  /* 0x0000004e3c18723c */ /* 0x040fe20000041818 */
[----:B------:R-:W-:Y:S07]  /*8900*/  LDSM.16.MT88.4 R76, [R118+0xc400] ;  /* 0x00c40000764c783b */ /* 0x000fee0000004200 */
[C---:B----4-:R-:W-:Y:S08]  /*8910*/  HMMA.16816.F32.BF16 R28, R60.reuse, R64, R28 ;  /* 0x000000403c1c723c */ /* 0x050ff0000004181c */
[C---:B------:R-:W-:Y:S01]  /*8920*/  HMMA.16816.F32.BF16 R32, R60.reuse, R66, R32 ;  /* 0x000000423c20723c */ /* 0x040fe20000041820 */
[----:B------:R-:W3:Y:S07]  /*8930*/  LDSM.16.MT88.4 R64, [R118+0xa400] ;  /* 0x00a400007640783b */ /* 0x000eee0000004200 */
[C---:B--2---:R-:W-:Y:S08]  /*8940*/  HMMA.16816.F32.BF16 R36, R60.reuse, R68, R36 ;  /* 0x000000443c24723c */ /* 0x044ff00000041824 */
[C---:B------:R-:W-:Y:S01]  /*8950*/  HMMA.16816.F32.BF16 R40, R60.reuse, R70, R40 ;  /* 0x000000463c28723c */ /* 0x040fe20000041828 */
[----:B------:R-:W2:Y:S07]  /*8960*/  LDSM.16.MT88.4 R68, [R117+0x1400] ;  /* 0x001400007544783b */ /* 0x000eae0000004200 */
        /* <DEDUP_REMOVED lines=17> */
[C---:B--2---:R-:W-:Y:S03]  /*8a80*/  HMMA.16816.F32.BF16 R12, R60.reuse, R68, R12 ;  /* 0x000000443c0c723c */ /* 0x044fe6000004180c */
[----:B------:R-:W-:Y:S05]  /*8a90*/  FADD.FTZ R139, R144, R139 ;  /* 0x0000008b908b7221 */ /* 0x000fea0000010000 */
        /* <DEDUP_REMOVED lines=11> */
[C---:B---3--:R-:W-:Y:S08]  /*8b50*/  HMMA.16816.F32.BF16 R44, R60.reuse, R64, R44 ;  /* 0x000000403c2c723c */ /* 0x048ff0000004182c */
[----:B------:R-:W-:Y:S01]  /*8b60*/  HMMA.16816.F32.BF16 R48, R60, R66, R48 ;  /* 0x000000423c30723c */ /* 0x000fe20000041830 */
[----:B------:R-:W3:Y:S07]  /*8b70*/  LDSM.16.MT88.4 R60, [R118+0xe800] ;  /* 0x00e80000763c783b */ /* 0x000eee0000004200 */
[C---:B--2---:R-:W-:Y:S01]  /*8b80*/  HMMA.16816.F32.BF16 R4, R56.reuse, R68, R4 ;  /* 0x000000443804723c */ /* 0x044fe20000041804 */
[----:B------:R-:W2:Y:S04]  /*8b90*/  LDSM.16.MT88.4 R64, [R117+0x5800] ;  /* 0x005800007540783b */ /* 0x000ea80000004200 */
[----:B------:R-:W-:Y:S01]  /*8ba0*/  F2FP.BF16.F32.PACK_AB R68, R205, R202 ;  /* 0x000000cacd44723e */ /* 0x000fe200000010ff */
[----:B------:R-:W-:Y:S01]  /*8bb0*/  FADD.FTZ R202, R202, R139 ;  /* 0x0000008bcaca7221 */ /* 0x000fe20000010000 */
[----:B------:R-:W-:Y:S01]  /*8bc0*/  F2FP.BF16.F32.PACK_AB R69, R55, R54 ;  /* 0x000000363745723e */ /* 0x000fe200000010ff */
[C---:B------:R-:W-:Y:S03]  /*8bd0*/  HMMA.16816.F32.BF16 R8, R56.reuse, R70, R8 ;  /* 0x000000463808723c */ /* 0x040fe60000041808 */
[C---:B------:R-:W-:Y:S01]  /*8be0*/  F2FP.BF16.F32.PACK_AB R70, R122.reuse, R143 ;  /* 0x0000008f7a46723e */ /* 0x040fe200000010ff */
[----:B------:R-:W-:Y:S04]  /*8bf0*/  FADD.FTZ R202, R205, R202 ;  /* 0x000000cacdca7221 */ /* 0x000fe80000010000 */
[C---:B-1----:R-:W-:Y:S03]  /*8c00*/  HMMA.16816.F32.BF16 R12, R56.reuse, R72, R12 ;  /* 0x00000048380c723c */ /* 0x042fe6000004180c */
[----:B------:R-:W-:Y:S04]  /*8c10*/  FADD.FTZ R143, R143, R202 ;  /* 0x000000ca8f8f7221 */ /* 0x000fe80000010000 */
[----:B------:R-:W-:Y:S01]  /*8c20*/  FADD.FTZ R188, R122, R143 ;  /* 0x0000008f7abc7221 */ /* 0x000fe20000010000 */
[C---:B------:R-:W-:Y:S08]  /*8c30*/  HMMA.16816.F32.BF16 R16, R56.reuse, R74, R16 ;  /* 0x0000004a3810723c */ /* 0x040ff00000041810 */
[C---:B------:R-:W-:Y:S08]  /*8c40*/  HMMA.16816.F32.BF16 R20, R56.reuse, R76, R20 ;  /* 0x0000004c3814723c */ /* 0x040ff00000041814 */
[C---:B------:R-:W-:Y:S01]  /*8c50*/  HMMA.16816.F32.BF16 R24, R56.reuse, R78, R24 ;  /* 0x0000004e3818723c */ /* 0x040fe20000041818 */
[----:B------:R-:W-:Y:S07]  /*8c60*/  LDSM.16.MT88.4 R76, [R118+0xec00] ;  /* 0x00ec0000764c783b */ /* 0x000fee0000004200 */
[C---:B----4-:R-:W-:Y:S08]  /*8c70*/  HMMA.16816.F32.BF16 R28, R56.reuse, R80, R28 ;  /* 0x00000050381c723c */ /* 0x050ff0000004181c */
[C---:B------:R-:W-:Y:S08]  /*8c80*/  HMMA.16816.F32.BF16 R32, R56.reuse, R82, R32 ;  /* 0x000000523820723c */ /* 0x040ff00000041820 */
[C---:B---3--:R-:W-:Y:S01]  /*8c90*/  HMMA.16816.F32.BF16 R36, R56.reuse, R60, R36 ;  /* 0x0000003c3824723c */ /* 0x048fe20000041824 */
[----:B------:R-:W1:Y:S02]  /*8ca0*/  MUFU.EX2 R60, R107 ;  /* 0x0000006b003c7308 */ /* 0x000e640000000800 */
[----:B------:R-:W-:Y:S04]  /*8cb0*/  FADD.FTZ R61, R89, R106 ;  /* 0x0000006a593d7221 */ /* 0x000fe80000010000 */
[----:B------:R-:W-:Y:S01]  /*8cc0*/  FADD.FTZ R61, R86, R61 ;  /* 0x0000003d563d7221 */ /* 0x000fe20000010000 */
[C---:B------:R-:W-:Y:S01]  /*8cd0*/  HMMA.16816.F32.BF16 R40, R56.reuse, R62, R40 ;  /* 0x0000003e3828723c */ /* 0x040fe20000041828 */
[----:B------:R-:W3:Y:S02]  /*8ce0*/  LDSM.16.MT88.4 R84, [R117+0x3c00] ;  /* 0x003c00007554783b */ /* 0x000ee40000004200 */
[----:B------:R-:W-:Y:S04]  /*8cf0*/  FADD.FTZ R98, R98, R61 ;  /* 0x0000003d62627221 */ /* 0x000fe80000010000 */
[----:B------:R-:W-:Y:S01]  /*8d00*/  FADD.FTZ R61, R105, R98 ;  /* 0x00000062693d7221 */ /* 0x000fe20000010000 */
[C---:B--2---:R-:W-:Y:S03]  /*8d10*/  HMMA.16816.F32.BF16 R44, R56.reuse, R64, R44 ;  /* 0x00000040382c723c */ /* 0x044fe6000004182c */
[----:B-1----:R-:W-:Y:S05]  /*8d20*/  F2FP.BF16.F32.PACK_AB R71, R189, R60 ;  /* 0x0000003cbd47723e */ /* 0x002fea00000010ff */
[----:B------:R-:W-:Y:S08]  /*8d30*/  HMMA.16816.F32.BF16 R48, R56, R66, R48 ;  /* 0x000000423830723c */ /* 0x000ff00000041830 */
[C---:B------:R-:W-:Y:S05]  /*8d40*/  HMMA.16816.F32.BF16 R112, R68.reuse, R108, R4 ;  /* 0x0000006c4470723c */ /* 0x040fea0000041804 */
[----:B------:R-:W-:Y:S03]  /*8d50*/  FADD.FTZ R4, R96, R61 ;  /* 0x0000003d60047221 */ /* 0x000fe60000010000 */
[C---:B------:R-:W-:Y:S03]  /*8d60*/  HMMA.16816.F32.BF16 R108, R68.reuse, R110, R8 ;  /* 0x0000006e446c723c */ /* 0x040fe60000041808 */
[----:B------:R-:W-:Y:S04]  /*8d70*/  FADD.FTZ R4, R97, R4 ;  /* 0x0000000461047221 */ /* 0x000fe80000010000 */
[----:B------:R-:W-:Y:S01]  /*8d80*/  FADD.FTZ R121, R121, R4 ;  /* 0x0000000479797221 */ /* 0x000fe20000010000 */
[C---:B------:R-:W-:Y:S01]  /*8d90*/  HMMA.16816.F32.BF16 R104, R68.reuse, R100, R12 ;  /* 0x000000644468723c */ /* 0x040fe2000004180c */
[----:B------:R1:W2:Y:S02]  /*8da0*/  LDSM.16.MT88.4 R4, [R117+0x5c00] ;  /* 0x005c00007504783b */ /* 0x0002a40000004200 */
        /* <DEDUP_REMOVED lines=9> */
[----:B-1----:R-:W-:Y:S01]  /*8e40*/  MOV R117, R52 ;  /* 0x0000003400757202 */ /* 0x002fe20000000f00 */
[----:B------:R-:W-:Y:S04]  /*8e50*/  FADD.FTZ R138, R138, R133 ;  /* 0x000000858a8a7221 */ /* 0x000fe80000010000 */
[C---:B---3--:R-:W-:Y:S03]  /*8e60*/  HMMA.16816.F32.BF16 R88, R68.reuse, R84, R28 ;  /* 0x000000544458723c */ /* 0x048fe6000004181c */
        /* <DEDUP_REMOVED lines=11> */
[C---:B--2---:R-:W-:Y:S08]  /*8f20*/  HMMA.16816.F32.BF16 R72, R68.reuse, R4, R44 ;  /* 0x000000044448723c */ /* 0x044ff0000004182c */
[----:B------:R-:W-:Y:S01]  /*8f30*/  HMMA.16816.F32.BF16 R68, R68, R6, R48 ;  /* 0x000000064444723c */ /* 0x000fe20000041830 */
[----:B------:R-:W-:Y:S08]  /*8f40*/  @!UPT UIADD3 URZ, UPT, UPT, URZ, URZ, URZ ;  /* 0x000000fffffff290 */ /* 0x000ff0000fffe0ff */
[----:B------:R-:W-:Y:S11]  /*8f50*/  @P0 BRA `(.L_x_3733) ;  /* 0xffffffc000a80947 */ /* 0x000ff6000383ffff */
.L_x_3726:
        /* <DEDUP_REMOVED lines=11> */
.L_x_3741:
        /* <DEDUP_REMOVED lines=99> */
[----:B------:R-:W1:Y:S01]  /*9640*/  @P2 MUFU.LG2 R60, R5 ;  /* 0x00000005003c2308 */ /* 0x000e620000000c00 */
[----:B------:R-:W-:Y:S01]  /*9650*/  SHF.R.U32.HI R57, RZ, 0x1, R116 ;  /* 0x00000001ff397819 */ /* 0x000fe20000011674 */
[----:B------:R-:W-:Y:S01]  /*9660*/  BSSY.RECONVERGENT B0, `(.L_x_3735) ;  /* 0x0000033000007945 */ /* 0x000fe20003800200 */
[----:B------:R-:W-:-:S02]  /*9670*/  LOP3.LUT R12, R8, 0xd8, RZ, 0xc0, !PT ;  /* 0x000000d8080c7812 */ /* 0x000fc400078ec0ff */
[----:B------:R-:W-:Y:S02]  /*9680*/  SHF.R.U32.HI R61, RZ, 0x3, R116 ;  /* 0x00000003ff3d7819 */ /* 0x000fe40000011674 */
[----:B--2---:R-:W-:Y:S01]  /*9690*/  LOP3.LUT R7, R12, 0x18, R57, 0x78, !PT ;  /* 0x000000180c077812 */ /* 0x004fe200078e7839 */
[----:B------:R-:W-:Y:S01]  /*96a0*/  BAR.SYNC.DEFER_BLOCKING 0x0 ;  /* 0x0000000000007b1d */ /* 0x000fe20000010000 */
[----:B------:R-:W-:Y:S02]  /*96b0*/  LOP3.LUT P3, RZ, R116, 0x3, RZ, 0xc0, !PT ;  /* 0x0000000374ff7812 */ /* 0x000fe4000786c0ff */
[----:B------:R-:W-:Y:S02]  /*96c0*/  LOP3.LUT R7, R7, 0xf24, R8, 0xf8, !PT ;  /* 0x00000f2407077812 */ /* 0x000fe400078ef808 */
[----:B------:R-:W-:Y:S02]  /*96d0*/  SHF.R.U32.HI R116, RZ, 0x2, R116 ;  /* 0x00000002ff747819 */ /* 0x000fe40000011674 */
[----:B------:R-:W-:-:S02]  /*96e0*/  LEA R158, R7, R158, 0x2 ;  /* 0x0000009e079e7211 */ /* 0x000fc400078e10ff */
[----:B------:R-:W-:Y:S01]  /*96f0*/  LOP3.LUT R57, R57, 0x30, RZ, 0xc0, !PT ;  /* 0x0000003039397812 */ /* 0x000fe200078ec0ff */
[----:B-1----:R-:W-:-:S03]  /*9700*/  @P2 FMUL.FTZ R60, R60, 0.69314718246459960938 ;  /* 0x3f3172183c3c2820 */ /* 0x002fc60000410000 */
[----:B------:R-:W-:Y:S02]  /*9710*/  LOP3.LUT R116, R57, 0x7, R116, 0xf8, !PT ;  /* 0x0000000739747812 */ /* 0x000fe400078ef874 */
[----:B------:R-:W-:Y:S01]  /*9720*/  LOP3.LUT R2, R8, 0x1c, RZ, 0xc0, !PT ;  /* 0x0000001c08027812 */ /* 0x000fe200078ec0ff */
        /* <DEDUP_REMOVED lines=15> */
[----:B---3--:R-:W-:Y:S01]  /*9820*/  IMAD R171, R54, R10, R171 ;  /* 0x0000000a36ab7224 */ /* 0x008fe200078e02ab */
[----:B------:R-:W-:Y:S01]  /*9830*/  MOV R54, 0xff800000 ;  /* 0xff80000000367802 */ /* 0x000fe20000000f00 */
[----:B------:R3:W4:Y:S01]  /*9840*/  LDS.128 R8, [R158+0x5000] ;  /* 0x005000009e087984 */ /* 0x0007220000000c00 */
[----:B-----5:R-:W-:Y:S01]  /*9850*/  @P2 FFMA.FTZ R54, R53, R52, R60 ;  /* 0x0000003435362223 */ /* 0x020fe2000001003c */
[----:B------:R-:W-:-:S04]  /*9860*/  IMAD R55, R55, R171, R170 ;  /* 0x000000ab37377224 */ /* 0x000fc800078e02aa */
[----:B------:R-:W-:-:S05]  /*9870*/  IMAD R61, R55, R56, RZ ;  /* 0x00000038373d7224 */ /* 0x000fca00078e02ff */
        /* <DEDUP_REMOVED lines=17> */
.L_x_3736:
[----:B------:R-:W-:Y:S05]  /*9990*/  BSYNC.RECONVERGENT B0 ;  /* 0x0000000000007941 */ /* 0x000fea0003800200 */
.L_x_3735:
        /* <DEDUP_REMOVED lines=13> */
[----:B-1-3--:R-:W-:Y:S05]  /*9a70*/  RET.REL.NODEC R166 `(_ZN5flash24flash_fwd_splitkv_kernelI23Flash_fwd_kernel_traitsILi96ELi64ELi128ELi4ELb0ELb0EN7cutlass10bfloat16_tE19Flash_kernel_traitsILi96ELi64ELi128ELi4ES3_EELb0ELb0ELb0ELb1ELb1ELb1ELb1ELb0EEEvNS_16Flash_fwd_paramsE) ;  /* 0xffffff64a6607950 */ /* 0x00afea0003c3ffff */
.L_x_3734:
[----:B------:R-:W-:Y:S01]  /*9a80*/  MOV R7, 0x2 ;  /* 0x0000000200077802 */ /* 0x000fe20000000f00 */
[----:B------:R-:W-:Y:S01]  /*9a90*/  IMAD.MOV.U32 R4, RZ, RZ, 0x1f ;  /* 0x0000001fff047424 */ /* 0x000fe200078e00ff */
[----:B------:R-:W-:-:S07]  /*9aa0*/  MOV R6, 0xffffffff ;  /* 0xffffffff00067802 */ /* 0x000fce0000000f00 */
[----:B-1---5:R-:W-:Y:S05]  /*9ab0*/  WARPSYNC.COLLECTIVE R6, `(.L_x_3737) ;  /* 0x0000000006087348 */ /* 0x022fea0003c00000 */
[----:B------:R2:W3:Y:S02]  /*9ac0*/  SHFL.BFLY P0, R10, R188, R7, R4 ;  /* 0x0c000007bc0a7389 */ /* 0x0004e40000000004 */
[----:B-123-5:R-:W-:Y:S05]  /*9ad0*/  ENDCOLLECTIVE ;  /* 0x000000000000791b */ /* 0x02efea0003800000 */
.L_x_3737:
[----:B------:R-:W-:Y:S02]  /*9ae0*/  IMAD.MOV.U32 R5, RZ, RZ, R10 ;  /* 0x000000ffff057224 */ /* 0x000fe400078e000a */
[----:B------:R-:W-:Y:S02]  /*9af0*/  IMAD.MOV.U32 R7, RZ, RZ, 0x1 ;  /* 0x00000001ff077424 */ /* 0x000fe400078e00ff */
[----:B------:R-:W-:-:S05]  /*9b00*/  FADD.FTZ R8, R5, R188 ;  /* 0x000000bc05087221 */ /* 0x000fca0000010000 */
[----:B------:R-:W-:-:S07]  /*9b10*/  MOV R188, R8 ;  /* 0x0000000800bc7202 */ /* 0x000fce0000000f00 */
[----:B------:R-:W-:Y:S05]  /*9b20*/  WARPSYNC.COLLECTIVE R6, `(.L_x_3738) ;  /* 0x0000000006087348 */ /* 0x000fea0003c00000 */
[----:B------:R1:W2:Y:S02]  /*9b30*/  SHFL.BFLY P0, R10, R188, R7, R4 ;  /* 0x0c000007bc0a7389 */ /* 0x0002a40000000004 */
[----:B-12---:R-:W-:Y:S05]  /*9b40*/  ENDCOLLECTIVE ;  /* 0x000000000000791b */ /* 0x006fea0003800000 */
.L_x_3738:
[----:B------:R-:W-:Y:S01]  /*9b50*/  MOV R188, R189 ;  /* 0x000000bd00bc7202 */ /* 0x000fe20000000f00 */
[----:B------:R-:W-:Y:S01]  /*9b60*/  IMAD.MOV.U32 R7, RZ, RZ, 0x2 ;  /* 0x00000002ff077424 */ /* 0x000fe200078e00ff */
[----:B------:R-:W-:-:S07]  /*9b70*/  MOV R5, R10 ;  /* 0x0000000a00057202 */ /* 0x000fce0000000f00 */
[----:B------:R-:W-:Y:S05]  /*9b80*/  WARPSYNC.COLLECTIVE R6, `(.L_x_3739) ;  /* 0x0000000006087348 */ /* 0x000fea0003c00000 */
[----:B------:R1:W2:Y:S02]  /*9b90*/  SHFL.BFLY P0, R10, R188, R7, R4 ;  /* 0x0c000007bc0a7389 */ /* 0x0002a40000000004 */
[----:B-12---:R-:W-:Y:S05]  /*9ba0*/  ENDCOLLECTIVE ;  /* 0x000000000000791b */ /* 0x006fea0003800000 */
.L_x_3739:
[----:B------:R-:W-:Y:S01]  /*9bb0*/  FADD.FTZ R5, R8, R5 ;  /* 0x0000000508057221 */ /* 0x000fe20000010000 */
[----:B------:R-:W-:Y:S01]  /*9bc0*/  FADD.FTZ R9, R10, R189 ;  /* 0x000000bd0a097221 */ /* 0x000fe20000010000 */
[----:B------:R-:W-:-:S04]  /*9bd0*/  MOV R7, 0x1 ;  /* 0x0000000100077802 */ /* 0x000fc80000000f00 */
[----:B------:R-:W-:-:S07]  /*9be0*/  MOV R188, R9 ;  /* 0x0000000900bc7202 */ /* 0x000fce0000000f00 */
[----:B------:R-:W-:Y:S05]  /*9bf0*/  WARPSYNC.COLLECTIVE R6, `(.L_x_3740) ;  /* 0x0000000006087348 */ /* 0x000fea0003c00000 */
[----:B------:R1:W2:Y:S02]  /*9c00*/  SHFL.BFLY P0, R10, R188, R7, R4 ;  /* 0x0c000007bc0a7389 */ /* 0x0002a40000000004 */
[----:B-12---:R-:W-:Y:S05]  /*9c10*/  ENDCOLLECTIVE ;  /* 0x000000000000791b */ /* 0x006fea0003800000 */
.L_x_3740:
[----:B------:R-:W-:Y:S05]  /*9c20*/  BRA `(.L_x_3741) ;  /* 0xfffffff000f87947 */ /* 0x000fea000383ffff */
.L_x_3742:
        /* <DEDUP_REMOVED lines=13> */
.L_x_11621:


//--------------------- .text._ZN5flash24flash_fwd_splitkv_kernelI23Flash_fwd_kernel_traitsILi96ELi64ELi128ELi4ELb0ELb0EN7cutlass10bfloat16_tE19Flash_kernel_traitsILi96ELi64ELi128ELi4ES3_EELb0ELb0ELb1ELb0ELb0ELb0ELb1ELb0EEEvNS_16Flash_fwd_paramsE --------------------------
	.section	.text._ZN5flash24flash_fwd_splitkv_kernelI23Flash_fwd_kernel_traitsILi96ELi64ELi128ELi4ELb0ELb0EN7cutlass10bfloat16_tE19Flash_kernel_traitsILi96ELi64ELi128ELi4ES3_EELb0ELb0ELb1ELb0ELb0ELb0ELb1ELb0EEEvNS_16Flash_fwd_paramsE,"ax",@progbits
	.align	128
        .global         _ZN5flash24flash_fwd_splitkv_kernelI23Flash_fwd_kernel_traitsILi96ELi64ELi128ELi4ELb0ELb0EN7cutlass10bfloat16_tE19Flash_kernel_traitsILi96ELi64ELi128ELi4ES3_EELb0ELb0ELb1ELb0ELb0ELb0ELb1ELb0EEEvNS_16Flash_fwd_paramsE
        .type           _ZN5flash24flash_fwd_splitkv_kernelI23Flash_fwd_kernel_traitsILi96ELi64ELi128ELi4ELb0ELb0EN7cutlass10bfloat16_tE19Flash_kernel_traitsILi96ELi64ELi128ELi4ES3_EELb0ELb0ELb1ELb0ELb0ELb0ELb1ELb0EEEvNS_16Flash_fwd_paramsE,@function
        .size           _ZN5flash24flash_fwd_splitkv_kernelI23Flash_fwd_kernel_traitsILi96ELi64ELi128ELi4ELb0ELb0EN7cutlass10bfloat16_tE19Flash_kernel_traitsILi96ELi64ELi128ELi4ES3_EELb0ELb0ELb1ELb0ELb0ELb0ELb1ELb0EEEvNS_16Flash_fwd_paramsE,(.L_x_11622 - _ZN5flash24flash_fwd_splitkv_kernelI23Flash_fwd_kernel_traitsILi96ELi64ELi128ELi4ELb0ELb0EN7cutlass10bfloat16_tE19Flash_kernel_traitsILi96ELi64ELi128ELi4ES3_EELb0ELb0ELb1ELb0ELb0ELb0ELb1ELb0EEEvNS_16Flash_fwd_paramsE)
        .other          _ZN5flash24flash_fwd_splitkv_kernelI23Flash_fwd_kernel_traitsILi96ELi64ELi128ELi4ELb0ELb0EN7cutlass10bfloat16_tE19Flash_kernel_traitsILi96ELi64ELi128ELi4ES3_EELb0ELb0ELb1ELb0ELb0ELb0ELb1ELb0EEEvNS_16Flash_fwd_paramsE,@"STO_CUDA_ENTRY STV_DEFAULT"
_ZN5flash24flash_fwd_splitkv_kernelI23Flash_fwd_kernel_traitsILi96ELi64ELi128ELi4ELb0ELb0EN7cutlass10bfloat16_tE19Flash_kernel_traitsILi96ELi64ELi128ELi4ES3_EELb0ELb0ELb1ELb0ELb0ELb0ELb1ELb0EEEvNS_16Flash_fwd_paramsE:
.text._ZN5flash24flash_fwd_splitkv_kernelI23Flash_fwd_kernel_traitsILi96ELi64ELi128ELi4ELb0ELb0EN7cutlass10bfloat16_tE19Flash_kernel_traitsILi96ELi64ELi128ELi4ES3_EELb0ELb0ELb1ELb0ELb0ELb0ELb1ELb0EEEvNS_16Flash_fwd_paramsE:
        /* <DEDUP_REMOVED lines=29> */
[----:B------:R-:W-:Y:S05]  /*01d0*/  CALL.REL.NOINC `($_ZN5flash24flash_fwd_splitkv_kernelI23Flash_fwd_kernel_traitsILi96ELi64ELi128ELi4ELb0ELb0EN7cutlass10bfloat16_tE19Flash_kernel_traitsILi96ELi64ELi128ELi4ES3_EELb0ELb0ELb1ELb0ELb0ELb0ELb1ELb0EEEvNS_16Flash_fwd_paramsE$_ZN5flash30compute_attn_1rowblock_splitkvI23Flash_fwd_kernel_traitsILi96ELi64ELi128ELi4ELb0ELb0EN7cutlass10bfloat16_tE19Flash_kernel_traitsILi96ELi64ELi128ELi4ES3_EELb0ELb0ELb1ELb0ELb0ELb0ELb1ELb0ENS_16Flash_fwd_paramsEEEvRKT8_iiiii) ;  /* 0x0000000000087944 */ /* 0x000fea0003c00000 */
[----:B------:R-:W-:Y:S05]  /*01e0*/  BSYNC.RECONVERGENT B2 ;  /* 0x0000000000027941 */ /* 0x000fea0003800200 */
.L_x_3743:
[----:B------:R-:W-:Y:S05]  /*01f0*/  EXIT ;  /* 0x000000000000794d */ /* 0x000fea0003800000 */
        .type           $_ZN5flash24flash_fwd_splitkv_kernelI23Flash_fwd_kernel_traitsILi96ELi64ELi128ELi4ELb0ELb0EN7cutlass10bfloat16_tE19Flash_kernel_traitsILi96ELi64ELi128ELi4ES3_EELb0ELb0ELb1ELb0ELb0ELb0ELb1ELb0EEEvNS_16Flash_fwd_paramsE$_ZN5flash30compute_attn_1rowblock_splitkvI23Flash_fwd_kernel_traitsILi96ELi64ELi128ELi4ELb0ELb0EN7cutlass10bfloat16_tE19Flash_kernel_traitsILi96ELi64ELi128ELi4ES3_EELb0ELb0ELb1ELb0ELb0ELb0ELb1ELb0ENS_16Flash_fwd_paramsEEEvRKT8_iiiii,@function
        .size           $_ZN5flash24flash_fwd_splitkv_kernelI23Flash_fwd_kernel_traitsILi96ELi64ELi128ELi4ELb0ELb0EN7cutlass10bfloat16_tE19Flash_kernel_traitsILi96ELi64ELi128ELi4ES3_EELb0ELb0ELb1ELb0ELb0ELb0ELb1ELb0EEEvNS_16Flash_fwd_paramsE$_ZN5flash30compute_attn_1rowblock_splitkvI23Flash_fwd_kernel_traitsILi96ELi64ELi128ELi4ELb0ELb0EN7cutlass10bfloat16_tE19Flash_kernel_traitsILi96ELi64ELi128ELi4ES3_EELb0ELb0ELb1ELb0ELb0ELb0ELb1ELb0ENS_16Flash_fwd_paramsEEEvRKT8_iiiii,(.L_x_11622 - $_ZN5flash24flash_fwd_splitkv_kernelI23Flash_fwd_kernel_traitsILi96ELi64ELi128ELi4ELb0ELb0EN7cutlass10bfloat16_tE19Flash_kernel_traitsILi96ELi64ELi128ELi4ES3_EELb0ELb0ELb1ELb0ELb0ELb0ELb1ELb0EEEvNS_16Flash_fwd_paramsE$_ZN5flash30compute_attn_1rowblock_splitkvI23Flash_fwd_kernel_traitsILi96ELi64ELi128ELi4ELb0ELb0EN7cutlass10bfloat16_tE19Flash_kernel_traitsILi96ELi64ELi128ELi4ES3_EELb0ELb0ELb1ELb0ELb0ELb0ELb1ELb0ENS_16Flash_fwd_paramsEEEvRKT8_iiiii)
$_ZN5flash24flash_fwd_splitkv_kernelI23Flash_fwd_kernel_traitsILi96ELi64ELi128ELi4ELb0ELb0EN7cutlass10bfloat16_tE19Flash_kernel_traitsILi96ELi64ELi128ELi4ES3_EELb0ELb0ELb1ELb0ELb0ELb0ELb1ELb0EEEvNS_16Flash_fwd_paramsE$_ZN5flash30compute_attn_1rowblock_splitkvI23Flash_fwd_kernel_traitsILi96ELi64ELi128ELi4ELb0ELb0EN7cutlass10bfloat16_tE19Flash_kernel_traitsILi96ELi64ELi128ELi4ES3_EELb0ELb0ELb1ELb0ELb0ELb0ELb1ELb0ENS_16Flash_fwd_paramsEEEvRKT8_iiiii:
        /* <DEDUP_REMOVED lines=39> */
.L_x_3745:
[----:B------:R-:W-:Y:S05]  /*0470*/  BSYNC.RECONVERGENT B0 ;  /* 0x0000000000007941 */ /* 0x000fea0003800200 */
.L_x_3744:
[----:B------:R-:W-:Y:S04]  /*0480*/  BSSY.RECONVERGENT B0, `(.L_x_3746) ;  /* 0x0000007000007945 */ /* 0x000fe80003800200 */
[----:B------:R-:W-:Y:S05]  /*0490*/  @!P3 BRA `(.L_x_3747) ;  /* 0x000000000014b947 */ /* 0x000fea0003800000 */
[----:B------:R-:W2:Y:S02]  /*04a0*/  LD.E.U8 R6, desc[UR4][R2.64+0x1b2] ;  /* 0x0001b20402067980 */ /* 0x000ea4000c101100 */
[----:B--2---:R-:W-:-:S13]  /*04b0*/  ISETP.NE.AND P1, PT, R6, RZ, PT ;  /* 0x000000ff0600720c */ /* 0x004fda0003f25270 */
[----:B------:R-:W2:Y:S02]  /*04c0*/  @P1 LD.E R6, desc[UR4][R20.64+0x4] ;  /* 0x0000040414061980 */ /* 0x000ea4000c101900 */
[----:B--2--5:R-:W-:-:S06]  /*04d0*/  @P1 IADD3 R123, PT, PT, R6, -R17, RZ ;  /* 0x80000011067b1210 */ /* 0x024fcc0007ffe0ff */
[----:B------:R2:W5:Y:S02]  /*04e0*/  @!P1 LD.E R123, desc[UR4][R20.64] ;  /* 0x00000004147b9980 */ /* 0x000564000c101900 */
.L_x_3747:
[----:B------:R-:W-:Y:S05]  /*04f0*/  BSYNC.RECONVERGENT B0 ;  /* 0x0000000000007941 */ /* 0x000fea0003800200 */
.L_x_3746:
        /* <DEDUP_REMOVED lines=8> */
.L_x_3749:
[----:B------:R-:W4:Y:S01]  /*0580*/  LD.E.64 R6, desc[UR4][R2.64+0x108] ;  /* 0x0001080402067980 */ /* 0x000f22000c101b00 */
[----:B------:R-:W-:Y:S01]  /*0590*/  BSSY.RECONVERGENT B0, `(.L_x_3751) ;  /* 0x0000006000007945 */ /* 0x000fe20003800200 */
[----:B------:R-:W-:Y:S01]  /*05a0*/  IMAD.MOV.U32 R5, RZ, RZ, RZ ;  /* 0x000000ffff057224 */ /* 0x000fe200078e00ff */
[----:B----4-:R-:W-:-:S04]  /*05b0*/  ISETP.NE.U32.AND P0, PT, R6, RZ, PT ;  /* 0x000000ff0600720c */ /* 0x010fc80003f05070 */
[----:B------:R-:W-:-:S13]  /*05c0*/  ISETP.NE.AND.EX P0, PT, R7, RZ, PT, P0 ;  /* 0x000000ff0700720c */ /* 0x000fda0003f05300 */
[----:B------:R-:W-:Y:S05]  /*05d0*/  @!P0 BRA `(.L_x_3752) ;  /* 0x0000000000048947 */ /* 0x000fea0003800000 */
[----:B------:R4:W5:Y:S02]  /*05e0*/  LD.E R5, desc[UR4][R2.64+0xbc] ;  /* 0x0000bc0402057980 */ /* 0x000964000c101900 */
.L_x_3752:
[----:B------:R-:W-:Y:S05]  /*05f0*/  BSYNC.RECONVERGENT B0 ;  /* 0x0000000000007941 */ /* 0x000fea0003800200 */
.L_x_3751:
[----:B-----5:R-:W-:Y:S02]  /*0600*/  IADD3 R123, PT, PT, R5, R123, -R12 ;  /* 0x0000007b057b7210 */ /* 0x020fe40007ffe80c */
.L_x_3750:
[----:B------:R-:W-:Y:S05]  /*0610*/  BSYNC.RECONVERGENT B1 ;  /* 0x0000000000017941 */ /* 0x000fea0003800200 */
.L_x_3748:
[----:B------:R-:W-:Y:S01]  /*0620*/  IMAD.SHL.U32 R190, R9, 0x40, RZ ;  /* 0x0000004009be7824 */ /* 0x000fe200078e00ff */
[----:B------:R-:W-:-:S04]  /*0630*/  MOV R185, 0x0 ;  /* 0x0000000000b97802 */ /* 0x000fc80000000f00 */
[----:B------:R-:W-:-:S13]  /*0640*/  ISETP.GT.AND P0, PT, R125, R190, PT ;  /* 0x000000be7d00720c */ /* 0x000fda0003f04270 */
[----:B-1234-:R-:W-:Y:S05]  /*0650*/  @!P0 RET.REL.NODEC R184 `(_ZN5flash24flash_fwd_splitkv_kernelI23Flash_fwd_kernel_traitsILi96ELi64ELi128ELi4ELb0ELb0EN7cutlass10bfloat16_tE19Flash_kernel_traitsILi96ELi64ELi128ELi4ES3_EELb0ELb0ELb1ELb0ELb0ELb0ELb1ELb0EEEvNS_16Flash_fwd_paramsE) ;  /* 0xfffffff8b8688950 */ /* 0x01efea0003c3ffff */
[----:B------:R-:W2:Y:S01]  /*0660*/  LD.E R6, desc[UR4][R2.64+0xb8] ;  /* 0x0000b80402067980 */ /* 0x000ea2000c101900 */
[-C--:B------:R-:W-:Y:S02]  /*0670*/  IABS R8, R10.reuse ;  /* 0x0000000a00087213 */ /* 0x080fe40000000000 */
[----:B------:R-:W-:Y:S02]  /*0680*/  IABS R5, R10 ;  /* 0x0000000a00057213 */ /* 0x000fe40000000000 */
[----:B------:R-:W1:Y:S03]  /*0690*/  I2F.RP R13, R8 ;  /* 0x00000008000d7306 */ /* 0x000e660000209400 */
[----:B------:R-:W-:-:S05]  /*06a0*/  IMAD.MOV R5, RZ, RZ, -R5 ;  /* 0x000000ffff057224 */ /* 0x000fca00078e0a05 */
        /* <DEDUP_REMOVED lines=36> */
[----:B------:R-:W-:Y:S01]  /*08f0*/  IMAD.IADD R125, R125, 0x1, -R190 ;  /* 0x000000017d7d7824 */ /* 0x000fe200078e0abe */
[----:B------:R-:W-:Y:S02]  /*0900*/  BSSY.RECONVERGENT B0, `(.L_x_3754) ;  /* 0x000001f000007945 */ /* 0x000fe40003800200 */
[----:B------:R-:W5:Y:S04]  /*0910*/  LD.E.64 R8, desc[UR4][R2.64+0xa8] ;  /* 0x0000a80402087980 */ /* 0x000f68000c101b00 */
[----:B------:R-:W5:Y:S04]  /*0920*/  LD.E R0, desc[UR4][R2.64+0xc0] ;  /* 0x0000c00402007980 */ /* 0x000f68000c101900 */
[----:B------:R1:W5:Y:S01]  /*0930*/  LD.E.64 R10, desc[UR4][R2.64+0x78] ;  /* 0x00007804020a7980 */ /* 0x000362000c101b00 */
[----:B--2---:R-:W-:-:S04]  /*0940*/  IMAD R4, R4, UR8, R193 ;  /* 0x0000000804047c24 */ /* 0x004fc8000f8e02c1 */
[----:B---3--:R-:W-:Y:S02]  /*0950*/  IMAD R192, R4, R7, R192 ;  /* 0x0000000704c07224 */ /* 0x008fe400078e02c0 */
[----:B------:R-:W-:Y:S01]  /*0960*/  IMAD.SHL.U32 R7, R122, 0x4, RZ ;  /* 0x000000047a077824 */ /* 0x000fe200078e00ff */
[----:B------:R-:W-:Y:S01]  /*0970*/  SHF.R.U32.HI R122, RZ, 0x3, R122 ;  /* 0x00000003ff7a7819 */ /* 0x000fe2000001167a */
[----:B------:R-:W-:-:S03]  /*0980*/  IMAD R5, R5, R192, R190 ;  /* 0x000000c005057224 */ /* 0x000fc600078e02be */
[C---:B------:R-:W-:Y:S01]  /*0990*/  ISETP.GE.AND P2, PT, R122.reuse, R125, PT ;  /* 0x0000007d7a00720c */ /* 0x040fe20003f46270 */
[----:B----4-:R-:W-:Y:S01]  /*09a0*/  IMAD R6, R5, R6, RZ ;  /* 0x0000000605067224 */ /* 0x010fe200078e02ff */
[----:B------:R-:W-:Y:S01]  /*09b0*/  LOP3.LUT R7, R7, 0x1c, RZ, 0xc0, !PT ;  /* 0x0000001c07077812 */ /* 0x000fe200078ec0ff */
[----:B------:R-:W-:-:S03]  /*09c0*/  VIADD R4, R122, 0x10 ;  /* 0x000000107a047836 */ /* 0x000fc60000000000 */
        /* <DEDUP_REMOVED lines=8> */
[----:B-1----:R-:W-:Y:S01]  /*0a50*/  LEA.HI.X.SX32 R3, R6, RZ, 0x1, P1 ;  /* 0x000000ff06037211 */ /* 0x002fe200008f0eff */
        /* <DEDUP_REMOVED lines=9> */
.L_x_3755:
[----:B------:R-:W-:Y:S05]  /*0af0*/  BSYNC.RECONVERGENT B0 ;  /* 0x0000000000007941 */ /* 0x000fea0003800200 */
.L_x_3754:
        /* <DEDUP_REMOVED lines=16> */
.L_x_3757:
[----:B------:R-:W-:Y:S05]  /*0c00*/  BSYNC.RECONVERGENT B0 ;  /* 0x0000000000007941 */ /* 0x000fea0003800200 */
.L_x_3756:
        /* <DEDUP_REMOVED lines=15> */
.L_x_3759:
[----:B------:R-:W-:Y:S05]  /*0d00*/  BSYNC.RECONVERGENT B0 ;  /* 0x0000000000007941 */ /* 0x000fea0003800200 */
.L_x_3758:
        /* <DEDUP_REMOVED lines=15> */
.L_x_3761:
[----:B------:R-:W-:Y:S05]  /*0e00*/  BSYNC.RECONVERGENT B0 ;  /* 0x0000000000007941 */ /* 0x000fea0003800200 */
.L_x_3760:
[-C--:B------:R-:W-:Y:S01]  /*0e10*/  ISETP.GE.OR P1, PT, R4, R125.reuse, P6 ;  /* 0x0000007d0400720c */ /* 0x080fe20003726670 */
[----:B----4-:R-:W-:Y:S01]  /*0e20*/  @!P4 IMAD.MOV.U32 R7, RZ, RZ, -0x800000 ;  /* 0xff800000ff07c424 */ /* 0x010fe200078e00ff */
        /* <DEDUP_REMOVED lines=11> */
[----:B-123--:R-:W-:Y:S05]  /*0ee0*/  @P6 RET.REL.NODEC R184 `(_ZN5flash24flash_fwd_splitkv_kernelI23Flash_fwd_kernel_traitsILi96ELi64ELi128ELi4ELb0ELb0EN7cutlass10bfloat16_tE19Flash_kernel_traitsILi96ELi64ELi128ELi4ES3_EELb0ELb0ELb1ELb0ELb0ELb0ELb1ELb0EEEvNS_16Flash_fwd_paramsE) ;  /* 0xfffffff0b8446950 */ /* 0x00efea0003c3ffff */
[----:B------:R-:W-:Y:S02]  /*0ef0*/  MOV R3, 0xff800000 ;  /* 0xff80000000037802 */ /* 0x000fe40000000f00 */
[----:B------:R-:W-:-:S03]  /*0f00*/  MOV R185, 0x0 ;  /* 0x0000000000b97802 */ /* 0x000fc60000000f00 */
[----:B------:R1:W-:Y:S02]  /*0f10*/  ST.E desc[UR4][R4.64+0xc0], R3 ;  /* 0x0000c00304007985 */ /* 0x0003e4000c101904 */
[----:B-1----:R-:W-:Y:S05]  /*0f20*/  RET.REL.NODEC R184 `(_ZN5flash24flash_fwd_splitkv_kernelI23Flash_fwd_kernel_traitsILi96ELi64ELi128ELi4ELb0ELb0EN7cutlass10bfloat16_tE19Flash_kernel_traitsILi96ELi64ELi128ELi4ES3_EELb0ELb0ELb1ELb0ELb0ELb0ELb1ELb0EEEvNS_16Flash_fwd_paramsE) ;  /* 0xfffffff0b8347950 */ /* 0x002fea0003c3ffff */
.L_x_3753:
        /* <DEDUP_REMOVED lines=59> */
[----:B-1----:R-:W-:Y:S02]  /*12e0*/  IABS R18, R192 ;  /* 0x000000c000127213 */ /* 0x002fe40000000000 */
[----:B----4-:R-:W-:Y:S01]  /*12f0*/  IADD3 R0, PT, PT, RZ, -R25, RZ ;  /* 0x80000019ff007210 */ /* 0x010fe20007ffe0ff */
        /* <DEDUP_REMOVED lines=41> */
.L_x_3763:
        /* <DEDUP_REMOVED lines=9> */
[----:B------:R-:W-:Y:S02]  /*1620*/  @P4 IADD3 R8, PT, PT, R12, R17, RZ ;  /* 0x000000110c084210 */ /* 0x000fe40007ffe0ff */
        /* <DEDUP_REMOVED lines=15> */
[-C--:B--2---:R-:W-:Y:S01]  /*1720*/  @!P4 IMAD R11, R175, R12.reuse, RZ ;  /* 0x0000000caf0bc224 */ /* 0x084fe200078e02ff */
[----:B------:R-:W-:Y:S01]  /*1730*/  @!P4 SHF.R.S32.HI R4, RZ, 0x1f, R12 ;  /* 0x0000001fff04c819 */ /* 0x000fe2000001140c */
[----:B------:R-:W-:-:S04]  /*1740*/  @!P4 IMAD.WIDE.U32 R26, R174, R12, RZ ;  /* 0x0000000cae1ac225 */ /* 0x000fc800078e00ff */
[----:B------:R-:W-:-:S06]  /*1750*/  @!P4 IMAD R4, R4, R174, R11 ;  /* 0x000000ae0404c224 */ /* 0x000fcc00078e020b */
[----:B------:R-:W-:Y:S02]  /*1760*/  @!P3 IMAD.IADD R0, R0, 0x1, -R5 ;  /* 0x000000010000b824 */ /* 0x000fe400078e0a05 */
[----:B------:R-:W-:Y:S01]  /*1770*/  @!P4 IMAD.IADD R27, R27, 0x1, R4 ;  /* 0x000000011b1bc824 */ /* 0x000fe200078e0204 */
[----:B-----5:R-:W-:Y:S01]  /*1780*/  @!P4 SHF.R.S32.HI R4, RZ, 0x1f, R6 ;  /* 0x0000001fff04c819 */ /* 0x020fe20000011406 */
[----:B---3--:R-:W-:Y:S01]  /*1790*/  @!P4 IMAD R11, R25, R6, RZ ;  /* 0x00000006190bc224 */ /* 0x008fe200078e02ff */
[----:B------:R-:W-:Y:S02]  /*17a0*/  ISETP.GE.U32.AND P2, PT, R0, R5, PT ;  /* 0x000000050000720c */ /* 0x000fe40003f46070 */
[----:B------:R-:W-:Y:S01]  /*17b0*/  LOP3.LUT R0, R192, R15, RZ, 0x3c, !PT ;  /* 0x0000000fc0007212 */ /* 0x000fe200078e3cff */
[C---:B------:R-:W-:Y:S02]  /*17c0*/  @!P4 IMAD R11, R24.reuse, R4, R11 ;  /* 0x00000004180bc224 */ /* 0x040fe400078e020b */
[----:B------:R-:W-:Y:S01]  /*17d0*/  @!P4 IMAD.WIDE.U32 R26, R24, R6, R26 ;  /* 0x00000006181ac225 */ /* 0x000fe200078e001a */
[----:B------:R-:W-:-:S02]  /*17e0*/  ISETP.GE.AND P1, PT, R0, RZ, PT ;  /* 0x000000ff0000720c */ /* 0x000fc40003f26270 */
[----:B------:R-:W-:Y:S01]  /*17f0*/  ISETP.NE.AND P0, PT, R15, RZ, PT ;  /* 0x000000ff0f00720c */ /* 0x000fe20003f05270 */
[----:B------:R-:W-:Y:S01]  /*1800*/  @P4 IMAD.WIDE.U32 R24, R174, R8, RZ ;  /* 0x00000008ae184225 */ /* 0x000fe200078e00ff */
[----:B------:R-:W-:-:S03]  /*1810*/  @!P3 IADD3 R7, PT, PT, R7, 0x1, RZ ;  /* 0x000000010707b810 */ /* 0x000fc60007ffe0ff */
[----:B------:R-:W-:Y:S01]  /*1820*/  @P4 IMAD R4, R175, R8, RZ ;  /* 0x00000008af044224 */ /* 0x000fe200078e02ff */
[----:B------:R-:W-:Y:S02]  /*1830*/  LEA R8, R120, 0xffffff80, 0x7 ;  /* 0xffffff8078087811 */ /* 0x000fe400078e38ff */
        /* <DEDUP_REMOVED lines=17> */
[----:B----4-:R-:W-:Y:S01]  /*1950*/  @!P4 IMAD R0, R21, R6, RZ ;  /* 0x000000061500c224 */ /* 0x010fe200078e02ff */
        /* <DEDUP_REMOVED lines=16> */
[----:B------:R-:W-:Y:S02]  /*1a60*/  @P4 MOV R6, R20 ;  /* 0x0000001400064202 */ /* 0x000fe40000000f00 */
.L_x_3764:
[----:B------:R-:W-:Y:S05]  /*1a70*/  BSYNC.RECONVERGENT B0 ;  /* 0x0000000000007941 */ /* 0x000fea0003800200 */
.L_x_3762:
        /* <DEDUP_REMOVED lines=22> */
[----:B------:R-:W-:-:S12]  /*1be0*/  IMAD R13, R13, R176, RZ ;  /* 0x000000b00d0d7224 */ /* 0x000fd800078e02ff */
[----:B------:R-:W-:-:S05]  /*1bf0*/  @!P0 IMAD.IADD R18, R18, 0x1, -R5 ;  /* 0x0000000112128824 */ /* 0x000fca00078e0a05 */
[----:B------:R-:W-:Y:S02]  /*1c00*/  ISETP.GE.U32.AND P1, PT, R18, R5, PT ;  /* 0x000000051200720c */ /* 0x000fe40003f26070 */
[----:B------:R-:W-:-:S04]  /*1c10*/  LOP3.LUT R5, R192, R15, RZ, 0x3c, !PT ;  /* 0x0000000fc0057212 */ /* 0x000fc800078e3cff */
[----:B------:R-:W-:Y:S01]  /*1c20*/  ISETP.GE.AND P3, PT, R5, RZ, PT ;  /* 0x000000ff0500720c */ /* 0x000fe20003f66270 */
[----:B------:R-:W-:Y:S02]  /*1c30*/  IMAD R5, R8, R177, R13 ;  /* 0x000000b108057224 */ /* 0x000fe400078e020d */
[----:B------:R-:W-:Y:S01]  /*1c40*/  IMAD.SHL.U32 R13, R122, 0x8, RZ ;  /* 0x000000087a0d7824 */ /* 0x000fe200078e00ff */
[----:B------:R-:W-:Y:S01]  /*1c50*/  ISETP.NE.AND P4, PT, R15, RZ, PT ;  /* 0x000000ff0f00720c */ /* 0x000fe20003f85270 */
[----:B------:R-:W-:Y:S02]  /*1c60*/  @!P0 VIADD R24, R24, 0x1 ;  /* 0x0000000118188836 */ /* 0x000fe40000000000 */
[----:B------:R-:W-:Y:S01]  /*1c70*/  IMAD.WIDE.U32 R18, R8, R176, RZ ;  /* 0x000000b008127225 */ /* 0x000fe200078e00ff */
[----:B------:R-:W-:-:S03]  /*1c80*/  LOP3.LUT R191, R13, 0x18, RZ, 0xc0, !PT ;  /* 0x000000180dbf7812 */ /* 0x000fc600078ec0ff */
[----:B------:R-:W-:Y:S02]  /*1c90*/  IMAD.SHL.U32 R26, R122, 0x10, RZ ;  /* 0x000000107a1a7824 */ /* 0x000fe400078e00ff */
[----:B------:R-:W-:Y:S01]  /*1ca0*/  @P1 VIADD R24, R24, 0x1 ;  /* 0x0000000118181836 */ /* 0x000fe20000000000 */
[----:B------:R-:W-:Y:S01]  /*1cb0*/  IADD3 R6, P1, P0, R18, R6, R191 ;  /* 0x0000000612067210 */ /* 0x000fe2000783e0bf */
[----:B------:R-:W-:Y:S01]  /*1cc0*/  IMAD.IADD R5, R19, 0x1, R5 ;  /* 0x0000000113057824 */ /* 0x000fe200078e0205 */
[----:B------:R-:W-:Y:S01]  /*1cd0*/  LOP3.LUT R20, R26, 0x3e00, RZ, 0xc0, !PT ;  /* 0x00003e001a147812 */ /* 0x000fe200078ec0ff */
[----:B------:R-:W-:Y:S01]  /*1ce0*/  IMAD.SHL.U32 R19, R122, 0x20, RZ ;  /* 0x000000207a137824 */ /* 0x000fe200078e00ff */
[----:B------:R-:W-:Y:S02]  /*1cf0*/  LOP3.LUT R26, R26, 0x100, RZ, 0xc0, !PT ;  /* 0x000001001a1a7812 */ /* 0x000fe400078ec0ff */
[----:B------:R-:W-:Y:S01]  /*1d00*/  IADD3.X R5, PT, PT, R5, R4, RZ, P1, P0 ;  /* 0x0000000405057210 */ /* 0x000fe20000fe04ff */
[----:B------:R-:W-:Y:S01]  /*1d10*/  @!P3 IMAD.MOV R24, RZ, RZ, -R24 ;  /* 0x000000ffff18b224 */ /* 0x000fe200078e0a18 */
[----:B------:R-:W-:-:S02]  /*1d20*/  LOP3.LUT R4, R19, 0x100, RZ, 0xc0, !PT ;  /* 0x0000010013047812 */ /* 0x000fc400078ec0ff */
[--C-:B------:R-:W-:Y:S02]  /*1d30*/  LOP3.LUT R20, R20, 0x20, R19.reuse, 0xf8, !PT ;  /* 0x0000002014147812 */ /* 0x100fe400078ef813 */
[----:B------:R-:W-:Y:S02]  /*1d40*/  @!P4 LOP3.LUT R24, RZ, R15, RZ, 0x33, !PT ;  /* 0x0000000fff18c212 */ /* 0x000fe400078e33ff */
[--C-:B------:R-:W-:Y:S02]  /*1d50*/  LOP3.LUT R27, R26, 0x20, R19.reuse, 0xf8, !PT ;  /* 0x000000201a1b7812 */ /* 0x100fe400078ef813 */
[--C-:B------:R-:W-:Y:S02]  /*1d60*/  LOP3.LUT R4, R4, 0x20, R19.reuse, 0xf8, !PT ;  /* 0x0000002004047812 */ /* 0x100fe400078ef813 */
[----:B------:R-:W-:Y:S02]  /*1d70*/  LOP3.LUT R15, R20, 0x100, R19, 0xf8, !PT ;  /* 0x00000100140f7812 */ /* 0x000fe400078ef813 */
[----:B------:R-:W-:Y:S01]  /*1d80*/  LOP3.LUT R19, R19, 0xc0, RZ, 0xc0, !PT ;  /* 0x000000c013137812 */ /* 0x000fe200078ec0ff */
[----:B------:R-:W-:Y:S01]  /*1d90*/  IMAD R20, R35, R24, RZ ;  /* 0x0000001823147224 */ /* 0x000fe200078e02ff */
[----:B------:R-:W-:-:S02]  /*1da0*/  SHF.L.U32 R18, R122, 0x2, RZ ;  /* 0x000000027a127819 */ /* 0x000fc400000006ff */
[----:B------:R-:W-:Y:S02]  /*1db0*/  SHF.R.U32.HI R121, RZ, 0x1, R122 ;  /* 0x00000001ff797819 */ /* 0x000fe4000001167a */
[----:B------:R-:W-:Y:S01]  /*1dc0*/  SHF.R.S32.HI R25, RZ, 0x1f, R24 ;  /* 0x0000001fff197819 */ /* 0x000fe20000011418 */
[----:B------:R-:W-:Y:S01]  /*1dd0*/  IMAD.WIDE.U32 R36, R34, R24, RZ ;  /* 0x0000001822247225 */ /* 0x000fe200078e00ff */
[----:B------:R-:W-:Y:S02]  /*1de0*/  LOP3.LUT R172, R19, 0x8, R122, 0xf8, !PT ;  /* 0x0000000813ac7812 */ /* 0x000fe400078ef87a */
[----:B------:R-:W-:Y:S01]  /*1df0*/  LOP3.LUT R18, R18, 0x18, RZ, 0xc0, !PT ;  /* 0x0000001812127812 */ /* 0x000fe200078ec0ff */
[----:B------:R-:W-:Y:S01]  /*1e00*/  IMAD R20, R25, R34, R20 ;  /* 0x0000002219147224 */ /* 0x000fe200078e0214 */
[----:B------:R-:W-:Y:S02]  /*1e10*/  LOP3.LUT R19, R19, 0x8, R121, 0xf8, !PT ;  /* 0x0000000813137812 */ /* 0x000fe400078ef879 */
[----:B------:R-:W-:Y:S01]  /*1e20*/  LOP3.LUT R21, R13, 0xc0, RZ, 0xc0, !PT ;  /* 0x000000c00d157812 */ /* 0x000fe200078ec0ff */
[----:B------:R-:W-:Y:S01]  /*1e30*/  IMAD.IADD R20, R37, 0x1, R20 ;  /* 0x0000000125147824 */ /* 0x000fe200078e0214 */
[----:B------:R-:W-:-:S02]  /*1e40*/  LOP3.LUT R172, R27, R172, R18, 0xf6, !PT ;  /* 0x000000ac1bac7212 */ /* 0x000fc400078ef612 */
[----:B------:R-:W-:Y:S02]  /*1e50*/  LOP3.LUT R19, R19, R18, RZ, 0x3c, !PT ;  /* 0x0000001213137212 */ /* 0x000fe400078e3cff */
[----:B------:R-:W-:Y:S02]  /*1e60*/  IADD3 R24, P0, PT, R6, R36, RZ ;  /* 0x0000002406187210 */ /* 0x000fe40007f1e0ff */
[--C-:B------:R-:W-:Y:S01]  /*1e70*/  LOP3.LUT R18, R21, 0x18, R122.reuse, 0xf8, !PT ;  /* 0x0000001815127812 */ /* 0x100fe200078ef87a */
[----:B------:R-:W1:Y:S01]  /*1e80*/  S2R R7, SR_CgaCtaId ;  /* 0x0000000000077919 */ /* 0x000e620000008800 */
[----:B------:R-:W-:Y:S01]  /*1e90*/  SHF.R.U32.HI R126, RZ, 0x2, R122 ;  /* 0x00000002ff7e7819 */ /* 0x000fe2000001167a */
[----:B------:R-:W-:-:S04]  /*1ea0*/  IMAD.X R25, R5, 0x1, R20, P0 ;  /* 0x0000000105197824 */ /* 0x000fc800000e0614 */
[----:B------:R-:W-:Y:S02]  /*1eb0*/  IMAD R5, R177, R126, RZ ;  /* 0x0000007eb1057224 */ /* 0x000fe400078e02ff */
[----:B------:R-:W-:-:S04]  /*1ec0*/  IMAD.WIDE.U32 R26, R126, R176, R24 ;  /* 0x000000b07e1a7225 */ /* 0x000fc800078e0018 */
[----:B------:R-:W-:Y:S02]  /*1ed0*/  IMAD.IADD R5, R27, 0x1, R5 ;  /* 0x000000011b057824 */ /* 0x000fe400078e0205 */
[----:B------:R-:W-:Y:S01]  /*1ee0*/  IMAD.IADD R178, R125, 0x1, -R190 ;  /* 0x000000017db27824 */ /* 0x000fe200078e0abe */
[--C-:B------:R-:W-:Y:S02]  /*1ef0*/  LOP3.LUT R18, R18, 0x18, R13.reuse, 0x78, !PT ;  /* 0x0000001812127812 */ /* 0x100fe400078e780d */
[----:B------:R-:W-:Y:S02]  /*1f00*/  MOV R8, 0x400 ;  /* 0x0000040000087802 */ /* 0x000fe40000000f00 */
[----:B------:R-:W-:Y:S02]  /*1f10*/  LOP3.LUT R18, R18, 0x1f20, R13, 0xf8, !PT ;  /* 0x00001f2012127812 */ /* 0x000fe400078ef80d */
[----:B------:R-:W-:Y:S01]  /*1f20*/  SHF.R.S32.HI R13, RZ, 0x1f, R192 ;  /* 0x0000001fff0d7819 */ /* 0x000fe200000114c0 */
[----:B------:R-:W-:Y:S01]  /*1f30*/  IMAD.MOV.U32 R127, RZ, RZ, RZ ;  /* 0x000000ffff7f7224 */ /* 0x000fe200078e00ff */
[----:B------:R-:W-:Y:S01]  /*1f40*/  BSSY.RECONVERGENT B0, `(.L_x_3765) ;  /* 0x000003c000007945 */ /* 0x000fe20003800200 */
[----:B------:R-:W-:-:S02]  /*1f50*/  LOP3.LUT R6, R15, R19, RZ, 0xfc, !PT ;  /* 0x000000130f067212 */ /* 0x000fc400078efcff */
[----:B------:R-:W-:Y:S02]  /*1f60*/  LOP3.LUT R4, R4, R19, RZ, 0xfc, !PT ;  /* 0x0000001304047212 */ /* 0x000fe400078efcff */
[----:B-1----:R-:W-:Y:S01]  /*1f70*/  LEA R7, R7, R8, 0x18 ;  /* 0x0000000807077211 */ /* 0x002fe200078ec0ff */
[----:B------:R-:W-:Y:S01]  /*1f80*/  IMAD.WIDE.U32 R8, R9, 0x40, R126 ;  /* 0x0000004009087825 */ /* 0x000fe200078e007e */
[C---:B------:R-:W-:Y:S02]  /*1f90*/  LOP3.LUT R187, R191.reuse, 0x20, RZ, 0xfc, !PT ;  /* 0x00000020bfbb7812 */ /* 0x040fe400078efcff */
[----:B------:R-:W-:Y:S01]  /*1fa0*/  LOP3.LUT R185, R191, 0x40, RZ, 0xfc, !PT ;  /* 0x00000040bfb97812 */ /* 0x000fe200078efcff */
[----:B------:R-:W-:Y:S02]  /*1fb0*/  IMAD R189, R18, 0x2, R7 ;  /* 0x0000000212bd7824 */ /* 0x000fe400078e0207 */
[----:B--2---:R-:W-:-:S04]  /*1fc0*/  @P2 IMAD.WIDE.U32 R34, R22, R14, RZ ;  /* 0x0000000e16222225 */ /* 0x004fc800078e00ff */
[-C--:B---3--:R-:W-:Y:S02]  /*1fd0*/  @!P2 IMAD R21, R33, R193.reuse, RZ ;  /* 0x000000c12115a224 */ /* 0x088fe400078e02ff */
[----:B------:R-:W-:-:S04]  /*1fe0*/  @!P2 IMAD.WIDE.U32 R32, R32, R193, RZ ;  /* 0x000000c12020a225 */ /* 0x000fc800078e00ff */
[----:B------:R-:W-:Y:S01]  /*1ff0*/  @!P2 IMAD.MOV.U32 R20, RZ, RZ, R32 ;  /* 0x000000ffff14a224 */ /* 0x000fe200078e0020 */
[----:B------:R-:W-:Y:S01]  /*2000*/  IADD3 R32, P0, PT, R191, R12, RZ ;  /* 0x0000000cbf207210 */ /* 0x000fe20007f1e0ff */
[----:B------:R-:W-:Y:S02]  /*2010*/  @!P2 IMAD.IADD R21, R33, 0x1, R21 ;  /* 0x000000012115a824 */ /* 0x000fe400078e0215 */
[----:B------:R-:W-:Y:S02]  /*2020*/  @P2 IMAD R14, R23, R14, RZ ;  /* 0x0000000e170e2224 */ /* 0x000fe400078e02ff */
[----:B------:R-:W-:Y:S01]  /*2030*/  IMAD.X R33, RZ, RZ, R0, P0 ;  /* 0x000000ffff217224 */ /* 0x000fe200000e0600 */
[C---:B------:R-:W-:Y:S01]  /*2040*/  LEA R182, P0, R26.reuse, R30, 0x1 ;  /* 0x0000001e1ab67211 */ /* 0x040fe200078008ff */
[----:B------:R-:W-:Y:S01]  /*2050*/  @P2 IMAD.MOV.U32 R20, RZ, RZ, R34 ;  /* 0x000000ffff142224 */ /* 0x000fe200078e0022 */
[----:B------:R-:W-:Y:S02]  /*2060*/  @P2 IADD3 R21, PT, PT, R35, R14, RZ ;  /* 0x0000000e23152210 */ /* 0x000fe40007ffe0ff */
[----:B------:R-:W-:-:S02]  /*2070*/  LEA.HI.X R183, R26, R31, R5, 0x1, P0 ;  /* 0x0000001f1ab77211 */ /* 0x000fc400000f0c05 */
[----:B------:R-:W-:-:S05]  /*2080*/  IADD3 R20, P0, PT, R191, R20, RZ ;  /* 0x00000014bf147210 */ /* 0x000fca0007f1e0ff */
[----:B------:R-:W-:Y:S01]  /*2090*/  IMAD.X R21, RZ, RZ, R21, P0 ;  /* 0x000000ffff157224 */ /* 0x000fe200000e0615 */
[C---:B------:R-:W-:Y:S01]  /*20a0*/  ISETP.GE.AND P0, PT, R126.reuse, R178, PT ;  /* 0x000000b27e00720c */ /* 0x040fe20003f06270 */
[----:B------:R-:W-:Y:S02]  /*20b0*/  IMAD R12, R175, R126, RZ ;  /* 0x0000007eaf0c7224 */ /* 0x000fe400078e02ff */
[----:B------:R-:W-:-:S04]  /*20c0*/  IMAD.WIDE.U32 R24, R126, R174, R32 ;  /* 0x000000ae7e187225 */ /* 0x000fc800078e0020 */
        /* <DEDUP_REMOVED lines=34> */
.L_x_3767:
[----:B------:R3:W-:Y:S02]  /*22f0*/  STS.128 [R189+0x2000], RZ ;  /* 0x002000ffbd007388 */ /* 0x0007e40000000c00 */
.L_x_3766:
[----:B------:R-:W-:Y:S05]  /*2300*/  BSYNC.RECONVERGENT B0 ;  /* 0x0000000000007941 */ /* 0x000fea0003800200 */
.L_x_3765:
        /* <DEDUP_REMOVED lines=32> */
.L_x_3770:
[----:B------:R1:W-:Y:S02]  /*2510*/  STS.128 [R189+0x2800], RZ ;  /* 0x002800ffbd007388 */ /* 0x0003e40000000c00 */
.L_x_3769:
[----:B------:R-:W-:Y:S05]  /*2520*/  BSYNC.RECONVERGENT B0 ;  /* 0x0000000000007941 */ /* 0x000fea0003800200 */
.L_x_3768:
[----:B------:R-:W-:Y:S01]  /*2530*/  VIADD R186, R120, 0xffffffff ;  /* 0xffffffff78ba7836 */ /* 0x000fe20000000000 */
[----:B------:R-:W-:Y:S04]  /*2540*/  BSSY.RECONVERGENT B0, `(.L_x_3771) ;  /* 0x000001b000007945 */ /* 0x000fe80003800200 */
[----:B------:R-:W-:-:S05]  /*2550*/  SHF.L.U32 R198, R186, 0x7, RZ ;  /* 0x00000007bac67819 */ /* 0x000fca00000006ff */
[----:B-1--4-:R-:W-:-:S05]  /*2560*/  IMAD.IADD R8, R123, 0x1, -R198 ;  /* 0x000000017b087824 */ /* 0x012fca00078e0ac6 */
[----:B------:R-:W-:-:S13]  /*2570*/  ISETP.GE.AND P3, PT, R126, R8, PT ;  /* 0x000000087e00720c */ /* 0x000fda0003f66270 */
        /* <DEDUP_REMOVED lines=22> */
.L_x_3773:
[----:B------:R4:W-:Y:S02]  /*26e0*/  STS.128 [R189+0x7000], RZ ;  /* 0x007000ffbd007388 */ /* 0x0009e40000000c00 */
.L_x_3772:
[----:B------:R-:W-:Y:S05]  /*26f0*/  BSYNC.RECONVERGENT B0 ;  /* 0x0000000000007941 */ /* 0x000fea0003800200 */
.L_x_3771:
        /* <DEDUP_REMOVED lines=26> */
.L_x_3776:
[----:B------:R1:W-:Y:S02]  /*28a0*/  STS.128 [R189+0x7800], RZ ;  /* 0x007800ffbd007388 */ /* 0x0003e40000000c00 */
.L_x_3775:
[----:B------:R-:W-:Y:S05]  /*28b0*/  BSYNC.RECONVERGENT B0 ;  /* 0x0000000000007941 */ /* 0x000fea0003800200 */
.L_x_3774:
        /* <DEDUP_REMOVED lines=25> */
.L_x_3779:
[----:B------:R1:W-:Y:S02]  /*2a50*/  STS.128 [R189+0x8000], RZ ;  /* 0x008000ffbd007388 */ /* 0x0003e40000000c00 */
.L_x_3778:
[----:B------:R-:W-:Y:S05]  /*2a60*/  BSYNC.RECONVERGENT B0 ;  /* 0x0000000000007941 */ /* 0x000fea0003800200 */
.L_x_3777:
[----:B------:R-:W-:Y:S01]  /*2a70*/  IADD3 R9, PT, PT, R126, 0x60, RZ ;  /* 0x000000607e097810 */ /* 0x000fe20007ffe0ff */
[----:B------:R-:W-:Y:S03]  /*2a80*/  BSSY.RECONVERGENT B0, `(.L_x_3780) ;  /* 0x0000018000007945 */ /* 0x000fe60003800200 */
[----:B------:R-:W-:-:S13]  /*2a90*/  ISETP.GE.AND P0, PT, R9, R8, PT ;  /* 0x000000080900720c */ /* 0x000fda0003f06270 */
[----:B------:R-:W-:Y:S05]  /*2aa0*/  @P0 BRA `(.L_x_3781) ;  /* 0x0000000000540947 */ /* 0x000fea0003800000 */
        /* <DEDUP_REMOVED lines=21> */
.L_x_3781:
[----:B------:R-:W-:Y:S05]  /*2c00*/  BSYNC.RECONVERGENT B0 ;  /* 0x0000000000007941 */ /* 0x000fea0003800200 */
.L_x_3780:
[----:B------:R-:W2:Y:S04]  /*2c10*/  LD.E.64 R16, desc[UR4][R2.64+0x1c0] ;  /* 0x0001c00402107980 */ /* 0x000ea8000c101b00 */
[----:B-1----:R-:W3:Y:S01]  /*2c20*/  LD.E.64 R14, desc[UR4][R2.64+0x1b8] ;  /* 0x0001b804020e7980 */ /* 0x002ee2000c101b00 */
[----:B------:R-:W-:-:S03]  /*2c30*/  MOV R12, R192 ;  /* 0x000000c0000c7202 */ /* 0x000fc60000000f00 */
        /* <DEDUP_REMOVED lines=36> */
.L_x_3784:
[----:B------:R3:W-:Y:S01]  /*2e80*/  STS.128 [R189+0xd000], RZ ;  /* 0x00d000ffbd007388 */ /* 0x0007e20000000c00 */
[----:B------:R-:W-:Y:S05]  /*2e90*/  BRA `(.L_x_3785) ;  /* 0x00000000000c7947 */ /* 0x000fea0003800000 */
.L_x_3783:
[----:B------:R2:W-:Y:S04]  /*2ea0*/  STS.128 [R189+0x9000], RZ ;  /* 0x009000ffbd007388 */ /* 0x0005e80000000c00 */
[----:B------:R2:W-:Y:S04]  /*2eb0*/  STS.128 [R189+0xb000], RZ ;  /* 0x00b000ffbd007388 */ /* 0x0005e80000000c00 */
[----:B------:R2:W-:Y:S02]  /*2ec0*/  STS.128 [R189+0xd000], RZ ;  /* 0x00d000ffbd007388 */ /* 0x0005e40000000c00 */
.L_x_3785:
[----:B------:R-:W-:Y:S05]  /*2ed0*/  BSYNC.RECONVERGENT B0 ;  /* 0x0000000000007941 */ /* 0x000fea0003800200 */
.L_x_3782:
        /* <DEDUP_REMOVED lines=29> */
.L_x_3788:
[----:B------:R2:W-:Y:S02]  /*30b0*/  STS.128 [R189+0xd800], RZ ;  /* 0x00d800ffbd007388 */ /* 0x0005e40000000c00 */
.L_x_3787:
[----:B------:R-:W-:Y:S05]  /*30c0*/  BSYNC.RECONVERGENT B0 ;  /* 0x0000000000007941 */ /* 0x000fea0003800200 */
.L_x_3786:
        /* <DEDUP_REMOVED lines=27> */
.L_x_3791:
[----:B------:R1:W-:Y:S02]  /*3280*/  STS.128 [R189+0xe000], RZ ;  /* 0x00e000ffbd007388 */ /* 0x0003e40000000c00 */
.L_x_3790:
[----:B------:R-:W-:Y:S05]  /*3290*/  BSYNC.RECONVERGENT B0 ;  /* 0x0000000000007941 */ /* 0x000fea0003800200 */
.L_x_3789:
        /* <DEDUP_REMOVED lines=31> */
.L_x_3794:
[----:B------:R1:W-:Y:S02]  /*3490*/  STS.128 [R189+0xe800], RZ ;  /* 0x00e800ffbd007388 */ /* 0x0003e40000000c00 */
.L_x_3793:
[----:B------:R-:W-:Y:S05]  /*34a0*/  BSYNC.RECONVERGENT B0 ;  /* 0x0000000000007941 */ /* 0x000fea0003800200 */
.L_x_3792:
[--C-:B------:R-:W-:Y:S01]  /*34b0*/  IMAD R173, R6, 0x2, R7.reuse ;  /* 0x0000000206ad7824 */ /* 0x100fe200078e0207 */
[----:B------:R-:W0:Y:S01]  /*34c0*/  LDGDEPBAR ;  /* 0x00000000000079af */ /* 0x000e220000000000 */
[----:B------:R-:W-:Y:S01]  /*34d0*/  IMAD R172, R172, 0x2, R7 ;  /* 0x00000002acac7824 */ /* 0x000fe200078e0207 */
[----:B------:R-:W-:Y:S01]  /*34e0*/  ISETP.GT.AND P0, PT, R186, R179, PT ;  /* 0x000000b3ba00720c */ /* 0x000fe20003f04270 */
        /* <DEDUP_REMOVED lines=13> */
[----:B------:R-:W1:Y:S01]  /*35c0*/  LDSM.16.M88.4 R56, [R169+0x3800] ;  /* 0x00380000a938783b */ /* 0x000e620000000200 */
[C---:B-----5:R-:W-:Y:S03]  /*35d0*/  HMMA.16816.F32.BF16 R36, R92.reuse, R32, RZ ;  /* 0x000000205c24723c */ /* 0x060fe600000418ff */
[----:B------:R-:W5:Y:S04]  /*35e0*/  LDSM.16.M88.4 R72, [R169+0x3000] ;  /* 0x00300000a948783b */ /* 0x000f680000000200 */
[----:B------:R-:W5:Y:S01]  /*35f0*/  LDSM.16.M88.4 R68, [R169+0x3400] ;  /* 0x00340000a944783b */ /* 0x000f620000000200 */
[C---:B------:R-:W-:Y:S03]  /*3600*/  HMMA.16816.F32.BF16 R32, R92.reuse, R34, RZ ;  /* 0x000000225c20723c */ /* 0x040fe600000418ff */
[----:B------:R-:W5:Y:S04]  /*3610*/  LDSM.16.M88.4 R64, [R169+0x3c00] ;  /* 0x003c0000a940783b */ /* 0x000f680000000200 */
[----:B------:R-:W-:Y:S01]  /*3620*/  LDSM.16.M88.4 R84, [R169+0x4400] ;  /* 0x00440000a954783b */ /* 0x000fe20000000200 */
[C---:B--2---:R-:W-:Y:S03]  /*3630*/  HMMA.16816.F32.BF16 R52, R92.reuse, R48, RZ ;  /* 0x000000305c34723c */ /* 0x044fe600000418ff */
[----:B------:R-:W-:Y:S04]  /*3640*/  LDSM.16.M88.4 R80, [R169+0x4c00] ;  /* 0x004c0000a950783b */ /* 0x000fe80000000200 */
[----:B------:R-:W-:Y:S01]  /*3650*/  LDSM.16.M88.4 R108, [R172+0x5800] ;  /* 0x00580000ac6c783b */ /* 0x000fe20000000200 */
[C---:B---3--:R-:W-:Y:S03]  /*3660*/  HMMA.16816.F32.BF16 R44, R92.reuse, R40, RZ ;  /* 0x000000285c2c723c */ /* 0x048fe600000418ff */
[----:B------:R-:W-:Y:S04]  /*3670*/  LDSM.16.M88.4 R88, [R172+0x6000] ;  /* 0x00600000ac58783b */ /* 0x000fe80000000200 */
[----:B------:R-:W-:Y:S01]  /*3680*/  LDSM.16.M88.4 R112, [R169+0x6000] ;  /* 0x00600000a970783b */ /* 0x000fe20000000200 */
[C---:B----4-:R-:W-:Y:S03]  /*3690*/  HMMA.16816.F32.BF16 R28, R92.reuse, R24, RZ ;  /* 0x000000185c1c723c */ /* 0x050fe600000418ff */
[----:B------:R-:W-:Y:S05]  /*36a0*/  LDSM.16.M88.4 R116, [R173+0x2000] ;  /* 0x00200000ad74783b */ /* 0x000fea0000000200 */
        /* <DEDUP_REMOVED lines=15> */
[C---:B-----5:R-:W-:Y:S08]  /*37a0*/  HMMA.16816.F32.BF16 R52, R76.reuse, R72, R52 ;  /* 0x000000484c34723c */ /* 0x060ff00000041834 */
[C---:B------:R-:W-:Y:S01]  /*37b0*/  HMMA.16816.F32.BF16 R48, R76.reuse, R74, R48 ;  /* 0x0000004a4c30723c */ /* 0x040fe20000041830 */
[----:B------:R-:W-:Y:S07]  /*37c0*/  LDSM.16.M88.4 R72, [R173+0x1000] ;  /* 0x00100000ad48783b */ /* 0x000fee0000000200 */
[C---:B------:R-:W-:Y:S08]  /*37d0*/  HMMA.16816.F32.BF16 R44, R76.reuse, R68, R44 ;  /* 0x000000444c2c723c */ /* 0x040ff0000004182c */
[C---:B------:R-:W-:Y:S01]  /*37e0*/  HMMA.16816.F32.BF16 R40, R76.reuse, R70, R40 ;  /* 0x000000464c28723c */ /* 0x040fe20000041828 */
[----:B------:R-:W3:Y:S07]  /*37f0*/  LDSM.16.M88.4 R68, [R172+0x5000] ;  /* 0x00500000ac44783b */ /* 0x000eee0000000200 */
        /* <DEDUP_REMOVED lines=11> */
[----:B------:R-:W5:Y:S07]  /*38b0*/  LDSM.16.M88.4 R84, [R172+0x6800] ;  /* 0x00680000ac54783b */ /* 0x000f6e0000000200 */
[C---:B------:R-:W-:Y:S08]  /*38c0*/  HMMA.16816.F32.BF16 R96, R76.reuse, R80, R96 ;  /* 0x000000504c60723c */ /* 0x040ff00000041860 */
[----:B------:R-:W-:Y:S01]  /*38d0*/  HMMA.16816.F32.BF16 R92, R76, R82, R92 ;  /* 0x000000524c5c723c */ /* 0x000fe2000004185c */
[----:B------:R-:W5:Y:S04]  /*38e0*/  LDSM.16.M88.4 R76, [R172+0x6c00] ;  /* 0x006c0000ac4c783b */ /* 0x000f680000000200 */
[----:B------:R-:W-:Y:S03]  /*38f0*/  LDSM.16.M88.4 R80, [R171+0x1000] ;  /* 0x00100000ab50783b */ /* 0x000fe60000000200 */
        /* <DEDUP_REMOVED lines=18> */
[C---:B-----5:R-:W-:Y:S08]  /*3a20*/  HMMA.16816.F32.BF16 R104, R72.reuse, R84, R104 ;  /* 0x000000544868723c */ /* 0x060ff00000041868 */
[C---:B------:R-:W-:Y:S01]  /*3a30*/  HMMA.16816.F32.BF16 R100, R72.reuse, R86, R100 ;  /* 0x000000564864723c */ /* 0x040fe20000041864 */
[----:B------:R-:W5:Y:S07]  /*3a40*/  LDSM.16.M88.4 R84, [R169+0x6c00] ;  /* 0x006c0000a954783b */ /* 0x000f6e0000000200 */
[C---:B------:R-:W-:Y:S08]  /*3a50*/  HMMA.16816.F32.BF16 R96, R72.reuse, R76, R96 ;  /* 0x0000004c4860723c */ /* 0x040ff00000041860 */
[----:B------:R-:W-:Y:S01]  /*3a60*/  HMMA.16816.F32.BF16 R92, R72, R78, R92 ;  /* 0x0000004e485c723c */ /* 0x000fe2000004185c */
[----:B------:R-:W5:Y:S04]  /*3a70*/  LDSM.16.M88.4 R76, [R172+0x7000] ;  /* 0x00700000ac4c783b */ /* 0x000f680000000200 */
[----:B------:R-:W5:Y:S03]  /*3a80*/  LDSM.16.M88.4 R72, [R172+0x7400] ;  /* 0x00740000ac48783b */ /* 0x000f660000000200 */
        /* <DEDUP_REMOVED lines=20> */
[----:B------:R-:W-:Y:S07]  /*3bd0*/  LDSM.16.M88.4 R88, [R171+0x2000] ;  /* 0x00200000ab58783b */ /* 0x000fee0000000200 */
        /* <DEDUP_REMOVED lines=26> */
[----:B------:R-:W-:Y:S08]  /*3d80*/  HMMA.16816.F32.BF16 R92, R116, R110, R92 ;  /* 0x0000006e745c723c */ /* 0x000ff0000004185c */
        /* <DEDUP_REMOVED lines=9> */
[C---:B------:R-:W-:Y:S08]  /*3e20*/  HMMA.16816.F32.BF16 R16, R88.reuse, R70, R16 ;  /* 0x000000465810723c */ /* 0x040ff00000041810 */
[C---:B----4-:R-:W-:Y:S08]  /*3e30*/  HMMA.16816.F32.BF16 R12, R88.reuse, R64, R12 ;  /* 0x00000040580c723c */ /* 0x050ff0000004180c */
        /* <DEDUP_REMOVED lines=20> */
.L_x_3798:
        /* <DEDUP_REMOVED lines=19> */
[----:B------:R-:W-:Y:S01]  /*40b0*/  IMAD R65, R59, R57, R6 ;  /* 0x000000393b417224 */ /* 0x000fe200078e0206 */
[----:B------:R-:W-:Y:S01]  /*40c0*/  LOP3.LUT R6, R198, R63, RZ, 0x3c, !PT ;  /* 0x0000003fc6067212 */ /* 0x000fe200078e3cff */
[----:B------:R-:W-:-:S03]  /*40d0*/  IMAD R57, R61, R57, R56 ;  /* 0x000000393d397224 */ /* 0x000fc600078e0238 */
[C---:B------:R-:W-:Y:S02]  /*40e0*/  ISETP.GT.U32.AND P1, PT, R58.reuse, R65, PT ;  /* 0x000000413a00720c */ /* 0x040fe40003f24070 */
[----:B------:R-:W-:Y:S02]  /*40f0*/  ISETP.GT.U32.AND P3, PT, R58, R57, PT ;  /* 0x000000393a00720c */ /* 0x000fe40003f64070 */
[----:B------:R-:W-:Y:S02]  /*4100*/  ISETP.GE.AND P2, PT, R6, RZ, PT ;  /* 0x000000ff0600720c */ /* 0x000fe40003f46270 */
[----:B------:R-:W-:-:S07]  /*4110*/  LOP3.LUT R6, RZ, R63, RZ, 0x33, !PT ;  /* 0x0000003fff067212 */ /* 0x000fce00078e33ff */
[-C--:B------:R-:W-:Y:S01]  /*4120*/  @!P1 IADD3 R65, PT, PT, R65, -R58.reuse, RZ ;  /* 0x8000003a41419210 */ /* 0x080fe20007ffe0ff */
[----:B------:R-:W-:Y:S01]  /*4130*/  @!P1 VIADD R59, R59, 0x1 ;  /* 0x000000013b3b9836 */ /* 0x000fe20000000000 */
[----:B------:R-:W-:Y:S01]  /*4140*/  @!P3 IADD3 R61, PT, PT, R61, 0x1, RZ ;  /* 0x000000013d3db810 */ /* 0x000fe20007ffe0ff */
[----:B------:R-:W-:Y:S01]  /*4150*/  @!P3 IMAD.IADD R57, R57, 0x1, -R58 ;  /* 0x000000013939b824 */ /* 0x000fe200078e0a3a */
[-C--:B------:R-:W-:Y:S02]  /*4160*/  ISETP.GE.U32.AND P4, PT, R65, R58.reuse, PT ;  /* 0x0000003a4100720c */ /* 0x080fe40003f86070 */
[----:B------:R-:W-:Y:S01]  /*4170*/  ISETP.NE.AND P1, PT, R63, RZ, PT ;  /* 0x000000ff3f00720c */ /* 0x000fe20003f25270 */
[----:B------:R-:W2:Y:S01]  /*4180*/  LD.E.64 R64, desc[UR4][R2.64+0x20] ;  /* 0x0000200402407980 */ /* 0x000ea2000c101b00 */
        /* <DEDUP_REMOVED lines=27> */
.L_x_3799:
[----:B------:R-:W-:Y:S05]  /*4340*/  BSYNC.RECONVERGENT B0 ;  /* 0x0000000000007941 */ /* 0x000fea0003800200 */
.L_x_3797:
        /* <DEDUP_REMOVED lines=73> */
.L_x_3801:
[----:B------:R3:W-:Y:S02]  /*47e0*/  STS.128 [R189+0x8800], RZ ;  /* 0x008800ffbd007388 */ /* 0x0007e40000000c00 */
.L_x_3802:
[----:B------:R-:W-:Y:S05]  /*47f0*/  BSYNC.RECONVERGENT B0 ;  /* 0x0000000000007941 */ /* 0x000fea0003800200 */
.L_x_3800:
[----:B------:R-:W0:Y:S02]  /*4800*/  LDGDEPBAR ;  /* 0x00000000000079af */ /* 0x000e240000000000 */
.L_x_3796:
[----:B------:R-:W-:Y:S05]  /*4810*/  BSYNC.RECONVERGENT B1 ;  /* 0x0000000000017941 */ /* 0x000fea0003800200 */
.L_x_3795:
[----:B-1----:R-:W-:Y:S01]  /*4820*/  IMAD.SHL.U32 R57, R122, 0x2, RZ ;  /* 0x000000027a397824 */ /* 0x002fe200078e00ff */
[----:B------:R-:W-:-:S04]  /*4830*/  LOP3.LUT R56, R126, 0x7, RZ, 0xc0, !PT ;  /* 0x000000077e387812 */ /* 0x000fc800078ec0ff */
[----:B------:R-:W-:Y:S02]  /*4840*/  LOP3.LUT R58, R56, 0x1f0, R121, 0xf8, !PT ;  /* 0x000001f0383a7812 */ /* 0x000fe400078ef879 */
[----:B------:R-:W-:Y:S02]  /*4850*/  LOP3.LUT R57, R57, 0x6, RZ, 0xc0, !PT ;  /* 0x0000000639397812 */ /* 0x000fe400078ec0ff */
[----:B------:R-:W-:-:S03]  /*4860*/  IADD3 R58, PT, PT, -R125, R58, R190 ;  /* 0x0000003a7d3a7210 */ /* 0x000fc60007ffe1be */
[----:B------:R-:W-:Y:S02]  /*4870*/  IMAD.IADD R59, R198, 0x1, R57 ;  /* 0x00000001c63b7824 */ /* 0x000fe400078e0239 */
[----:B------:R-:W-:Y:S02]  /*4880*/  IMAD.IADD R58, R58, 0x1, R123 ;  /* 0x000000013a3a7824 */ /* 0x000fe400078e027b */
[C---:B------:R-:W-:Y:S01]  /*4890*/  VIADD R87, R59.reuse, 0x1 ;  /* 0x000000013b577836 */ /* 0x040fe20000000000 */
[CC--:B------:R-:W-:Y:S01]  /*48a0*/  ISETP.GE.AND P3, PT, R59.reuse, R123.reuse, PT ;  /* 0x0000007b3b00720c */ /* 0x0c0fe20003f66270 */
[----:B------:R-:W-:Y:S02]  /*48b0*/  VIADD R79, R59, 0x18 ;  /* 0x000000183b4f7836 */ /* 0x000fe40000000000 */
[----:B------:R-:W-:Y:S01]  /*48c0*/  IMAD.IADD R80, R58, 0x1, -R87 ;  /* 0x000000013a507824 */ /* 0x000fe200078e0a57 */
[----:B------:R-:W-:Y:S01]  /*48d0*/  ISETP.GE.AND P2, PT, R87, R123, PT ;  /* 0x0000007b5700720c */ /* 0x000fe20003f46270 */
[----:B------:R-:W-:-:S02]  /*48e0*/  VIADD R69, R59, 0x29 ;  /* 0x000000293b457836 */ /* 0x000fc40000000000 */
[C---:B------:R-:W-:Y:S01]  /*48f0*/  VIADD R81, R59.reuse, 0x11 ;  /* 0x000000113b517836 */ /* 0x040fe20000000000 */
[----:B------:R-:W-:Y:S01]  /*4900*/  IABS R80, R80 ;  /* 0x0000005000507213 */ /* 0x000fe20000000000 */
[C---:B------:R-:W-:Y:S02]  /*4910*/  IMAD.IADD R210, R58.reuse, 0x1, -R69 ;  /* 0x000000013ad27824 */ /* 0x040fe400078e0a45 */
[----:B------:R-:W-:Y:S01]  /*4920*/  IMAD.IADD R82, R58, 0x1, -R81 ;  /* 0x000000013a527824 */ /* 0x000fe200078e0a51 */
[----:B------:R-:W-:Y:S01]  /*4930*/  I2FP.F32.S32 R80, R80 ;  /* 0x0000005000507245 */ /* 0x000fe20000201400 */
[C---:B------:R-:W-:Y:S01]  /*4940*/  VIADD R77, R59.reuse, 0x19 ;  /* 0x000000193b4d7836 */ /* 0x040fe20000000000 */
[----:B------:R-:W-:Y:S01]  /*4950*/  IABS R210, R210 ;  /* 0x000000d200d27213 */ /* 0x000fe20000000000 */
[C---:B------:R-:W-:Y:S01]  /*4960*/  VIADD R85, R59.reuse, 0x9 ;  /* 0x000000093b557836 */ /* 0x040fe20000000000 */
[----:B------:R-:W-:Y:S01]  /*4970*/  IABS R82, R82 ;  /* 0x0000005200527213 */ /* 0x000fe20000000000 */
[----:B------:R-:W-:Y:S01]  /*4980*/  FFMA.FTZ R80, -R0, R80, R53 ;  /* 0x0000005000507223 */ /* 0x000fe20000010135 */
[C---:B------:R-:W-:Y:S01]  /*4990*/  IMAD.IADD R53, R58.reuse, 0x1, -R79 ;  /* 0x000000013a357824 */ /* 0x040fe200078e0a4f */
[----:B------:R-:W-:Y:S01]  /*49a0*/  I2FP.F32.S32 R210, R210 ;  /* 0x000000d200d27245 */ /* 0x000fe20000201400 */
[----:B------:R-:W-:Y:S01]  /*49b0*/  IMAD.IADD R74, R58, 0x1, -R77 ;  /* 0x000000013a4a7824 */ /* 0x000fe200078e0a4d */
[----:B------:R-:W-:Y:S01]  /*49c0*/  I2FP.F32.S32 R82, R82 ;  /* 0x0000005200527245 */ /* 0x000fe20000201400 */
[C---:B------:R-:W-:Y:S01]  /*49d0*/  VIADD R83, R59.reuse, 0x10 ;  /* 0x000000103b537836 */ /* 0x040fe20000000000 */
[----:B------:R-:W-:Y:S01]  /*49e0*/  IABS R53, R53 ;  /* 0x0000003500357213 */ /* 0x000fe20000000000 */
[----:B------:R-:W-:Y:S01]  /*49f0*/  FFMA.FTZ R210, -R0, R210, R33 ;  /* 0x000000d200d27223 */ /* 0x000fe20000010121 */
[C---:B------:R-:W-:Y:S01]  /*4a00*/  VIADD R6, R59.reuse, 0x8 ;  /* 0x000000083b067836 */ /* 0x040fe20000000000 */
[----:B------:R-:W-:Y:S01]  /*4a10*/  IABS R74, R74 ;  /* 0x0000004a004a7213 */ /* 0x000fe20000000000 */
[----:B------:R-:W-:Y:S01]  /*4a20*/  IMAD.IADD R86, R58, 0x1, -R85 ;  /* 0x000000013a567824 */ /* 0x000fe200078e0a55 */
[----:B------:R-:W-:Y:S01]  /*4a30*/  I2FP.F32.S32 R53, R53 ;  /* 0x0000003500357245 */ /* 0x000fe20000201400 */
[----:B------:R-:W-:-:S02]  /*4a40*/  VIADD R71, R59, 0x28 ;  /* 0x000000283b477836 */ /* 0x000fc40000000000 */
[----:B------:R-:W-:Y:S01]  /*4a50*/  FFMA.FTZ R82, -R0, R82, R45 ;  /* 0x0000005200527223 */ /* 0x000fe2000001012d */
[----:B--2---:R-:W-:Y:S01]  /*4a60*/  IMAD.IADD R61, R58, 0x1, -R83 ;  /* 0x000000013a3d7824 */ /* 0x004fe200078e0a53 */
[----:B------:R-:W-:Y:S01]  /*4a70*/  IABS R86, R86 ;  /* 0x0000005600567213 */ /* 0x000fe20000000000 */
[----:B------:R-:W-:Y:S01]  /*4a80*/  FFMA.FTZ R76, -R0, R53, R40 ;  /* 0x00000035004c7223 */ /* 0x000fe20000010128 */
[C---:B------:R-:W-:Y:S01]  /*4a90*/  VIADD R53, R59.reuse, 0x40 ;  /* 0x000000403b357836 */ /* 0x040fe20000000000 */
[----:B------:R-:W-:Y:S01]  /*4aa0*/  I2FP.F32.S32 R74, R74 ;  /* 0x0000004a004a7245 */ /* 0x000fe20000201400 */
[C---:B------:R-:W-:Y:S01]  /*4ab0*/  IMAD.IADD R63, R58.reuse, 0x1, -R6 ;  /* 0x000000013a3f7824 */ /* 0x040fe200078e0a06 */
[----:B------:R-:W-:Y:S01]  /*4ac0*/  IABS R61, R61 ;  /* 0x0000003d003d7213 */ /* 0x000fe20000000000 */
[C---:B------:R-:W-:Y:S01]  /*4ad0*/  IMAD.IADD R33, R58.reuse, 0x1, -R53 ;  /* 0x000000013a217824 */ /* 0x040fe200078e0a35 */
[----:B------:R-:W-:Y:S01]  /*4ae0*/  I2FP.F32.S32 R86, R86 ;  /* 0x0000005600567245 */ /* 0x000fe20000201400 */
[C---:B------:R-:W-:Y:S01]  /*4af0*/  VIADD R73, R59.reuse, 0x21 ;  /* 0x000000213b497836 */ /* 0x040fe20000000000 */
[----:B------:R-:W-:Y:S01]  /*4b00*/  IABS R63, R63 ;  /* 0x0000003f003f7213 */ /* 0x000fe20000000000 */
[C---:B------:R-:W-:Y:S01]  /*4b10*/  VIADD R65, R59.reuse, 0x31 ;  /* 0x000000313b417836 */ /* 0x040fe20000000000 */
[----:B------:R-:W-:Y:S01]  /*4b20*/  IABS R33, R33 ;  /* 0x0000002100217213 */ /* 0x000fe20000000000 */
[C---:B------:R-:W-:Y:S01]  /*4b30*/  IMAD.IADD R45, R58.reuse, 0x1, -R71 ;  /* 0x000000013a2d7824 */ /* 0x040fe200078e0a47 */
[----:B------:R-:W-:Y:S01]  /*4b40*/  I2FP.F32.S32 R61, R61 ;  /* 0x0000003d003d7245 */ /* 0x000fe20000201400 */
[C---:B------:R-:W-:Y:S01]  /*4b50*/  IMAD.IADD R212, R58.reuse, 0x1, -R73 ;  /* 0x000000013ad47824 */ /* 0x040fe200078e0a49 */
[----:B------:R-:W-:Y:S01]  /*4b60*/  I2FP.F32.S32 R33, R33 ;  /* 0x0000002100217245 */ /* 0x000fe20000201400 */
[----:B------:R-:W-:Y:S01]  /*4b70*/  VIADD R67, R59, 0x30 ;  /* 0x000000303b437836 */ /* 0x000fe20000000000 */
[----:B------:R-:W-:Y:S01]  /*4b80*/  IABS R45, R45 ;  /* 0x0000002d002d7213 */ /* 0x000fe20000000000 */
[----:B------:R-:W-:-:S02]  /*4b90*/  IMAD.IADD R204, R58, 0x1, -R65 ;  /* 0x000000013acc7824 */ /* 0x000fc400078e0a41 */
[C---:B------:R-:W-:Y:S01]  /*4ba0*/  FFMA.FTZ R74, -R0.reuse, R74, R41 ;  /* 0x0000004a004a7223 */ /* 0x040fe20000010129 */
[----:B------:R-:W-:Y:S01]  /*4bb0*/  FFMA.FTZ R144, -R0, R33, R20 ;  /* 0x0000002100907223 */ /* 0x000fe20000010114 */
[C---:B------:R-:W-:Y:S01]  /*4bc0*/  VIADD R75, R59.reuse, 0x20 ;  /* 0x000000203b4b7836 */ /* 0x040fe20000000000 */
[----:B------:R-:W2:Y:S01]  /*4bd0*/  LD.E R20, desc[UR4][R2.64+0xdc] ;  /* 0x0000dc0402147980 */ /* 0x000ea2000c101900 */
[----:B------:R-:W-:Y:S01]  /*4be0*/  I2FP.F32.S32 R63, R63 ;  /* 0x0000003f003f7245 */ /* 0x000fe20000201400 */
[----:B------:R-:W-:Y:S01]  /*4bf0*/  IMAD.IADD R41, R58, 0x1, -R67 ;  /* 0x000000013a297824 */ /* 0x000fe200078e0a43 */
[----:B------:R-:W-:Y:S01]  /*4c00*/  IABS R212, R212 ;  /* 0x000000d400d47213 */ /* 0x000fe20000000000 */
[----:B------:R-:W-:Y:S01]  /*4c10*/  FFMA.FTZ R86, -R0, R86, R49 ;  /* 0x0000005600567223 */ /* 0x000fe20000010131 */
[----:B------:R-:W-:Y:S01]  /*4c20*/  IMAD.IADD R49, R58, 0x1, -R75 ;  /* 0x000000013a317824 */ /* 0x000fe200078e0a4b */
[----:B------:R-:W-:Y:S01]  /*4c30*/  IABS R204, R204 ;  /* 0x000000cc00cc7213 */ /* 0x000fe20000000000 */
[C---:B------:R-:W-:Y:S01]  /*4c40*/  FFMA.FTZ R44, -R0.reuse, R61, R44 ;  /* 0x0000003d002c7223 */ /* 0x040fe2000001012c */
[----:B------:R-:W-:Y:S01]  /*4c50*/  I2FP.F32.S32 R45, R45 ;  /* 0x0000002d002d7245 */ /* 0x000fe20000201400 */
[C---:B------:R-:W-:Y:S01]  /*4c60*/  FFMA.FTZ R48, -R0.reuse, R63, R48 ;  /* 0x0000003f00307223 */ /* 0x040fe20000010130 */
[----:B------:R-:W-:Y:S01]  /*4c70*/  I2FP.F32.S32 R212, R212 ;  /* 0x000000d400d47245 */ /* 0x000fe20000201400 */
[C---:B------:R-:W-:Y:S01]  /*4c80*/  VIADD R61, R59.reuse, 0x39 ;  /* 0x000000393b3d7836 */ /* 0x040fe20000000000 */
[----:B------:R-:W-:Y:S01]  /*4c90*/  IABS R41, R41 ;  /* 0x0000002900297213 */ /* 0x000fe20000000000 */
[C---:B------:R-:W-:Y:S01]  /*4ca0*/  VIADD R63, R59.reuse, 0x38 ;  /* 0x000000383b3f7836 */ /* 0x040fe20000000000 */
[----:B------:R-:W-:Y:S01]  /*4cb0*/  I2FP.F32.S32 R204, R204 ;  /* 0x000000cc00cc7245 */ /* 0x000fe20000201400 */
[----:B------:R-:W-:Y:S01]  /*4cc0*/  FFMA.FTZ R40, -R0, R45, R32 ;  /* 0x0000002d00287223 */ /* 0x000fe20000010120 */
[----:B------:R-:W-:Y:S01]  /*4cd0*/  IABS R49, R49 ;  /* 0x0000003100317213 */ /* 0x000fe20000000000 */
[----:B------:R-:W-:-:S02]  /*4ce0*/  VIADD R45, R59, 0x48 ;  /* 0x000000483b2d7836 */ /* 0x000fc40000000000 */
[----:B------:R-:W-:Y:S01]  /*4cf0*/  FFMA.FTZ R212, -R0, R212, R37 ;  /* 0x000000d400d47223 */ /* 0x000fe20000010125 */
[----:B------:R-:W-:Y:S01]  /*4d00*/  I2FP.F32.S32 R41, R41 ;  /* 0x0000002900297245 */ /* 0x000fe20000201400 */
[C---:B------:R-:W-:Y:S01]  /*4d10*/  IMAD.IADD R200, R58.reuse, 0x1, -R61 ;  /* 0x000000013ac87824 */ /* 0x040fe200078e0a3d */
[----:B------:R-:W-:Y:S01]  /*4d20*/  I2FP.F32.S32 R49, R49 ;  /* 0x0000003100317245 */ /* 0x000fe20000201400 */
[----:B------:R-:W-:Y:S02]  /*4d30*/  IMAD.IADD R37, R58, 0x1, -R63 ;  /* 0x000000013a257824 */ /* 0x000fe400078e0a3f */
[----:B------:R-:W-:Y:S01]  /*4d40*/  FFMA.FTZ R204, -R0, R204, R29 ;  /* 0x000000cc00cc7223 */ /* 0x000fe2000001011d */
[----:B------:R-:W-:Y:S02]  /*4d50*/  IMAD.IADD R29, R58, 0x1, -R45 ;  /* 0x000000013a1d7824 */ /* 0x000fe400078e0a2d */
[C---:B------:R-:W-:Y:S01]  /*4d60*/  FFMA.FTZ R28, -R0.reuse, R41, R28 ;  /* 0x00000029001c7223 */ /* 0x040fe2000001011c */
[----:B------:R-:W-:Y:S01]  /*4d70*/  IABS R200, R200 ;  /* 0x000000c800c87213 */ /* 0x000fe20000000000 */
[C---:B------:R-:W-:Y:S01]  /*4d80*/  VIADD R41, R59.reuse, 0x49 ;  /* 0x000000493b297836 */ /* 0x040fe20000000000 */
[----:B------:R-:W-:Y:S01]  /*4d90*/  IABS R37, R37 ;  /* 0x0000002500257213 */ /* 0x000fe20000000000 */
[----:B------:R-:W-:Y:S01]  /*4da0*/  FFMA.FTZ R136, -R0, R49, R36 ;  /* 0x0000003100887223 */ /* 0x000fe20000010124 */
[C---:B------:R-:W-:Y:S01]  /*4db0*/  VIADD R49, R59.reuse, 0x41 ;  /* 0x000000413b317836 */ /* 0x040fe20000000000 */
[----:B------:R-:W-:Y:S01]  /*4dc0*/  IABS R29, R29 ;  /* 0x0000001d001d7213 */ /* 0x000fe20000000000 */
[----:B------:R-:W-:Y:S01]  /*4dd0*/  VIADD R36, R58, 0x8 ;  /* 0x000000083a247836 */ /* 0x000fe20000000000 */
[----:B------:R-:W-:Y:S01]  /*4de0*/  ISETP.GE.AND P1, PT, R6, R123, PT ;  /* 0x0000007b0600720c */ /* 0x000fe20003f26270 */
[C---:B------:R-:W-:Y:S01]  /*4df0*/  IMAD.IADD R6, R58.reuse, 0x1, -R41 ;  /* 0x000000013a067824 */ /* 0x040fe200078e0a29 */
[----:B------:R-:W-:Y:S01]  /*4e00*/  I2FP.F32.S32 R200, R200 ;  /* 0x000000c800c87245 */ /* 0x000fe20000201400 */
[----:B------:R-:W-:Y:S01]  /*4e10*/  IMAD.IADD R140, R58, 0x1, -R49 ;  /* 0x000000013a8c7824 */ /* 0x000fe200078e0a31 */
[----:B------:R-:W-:Y:S01]  /*4e20*/  I2FP.F32.S32 R37, R37 ;  /* 0x0000002500257245 */ /* 0x000fe20000201400 */
[----:B------:R-:W-:Y:S01]  /*4e30*/  IMAD.IADD R87, R36, 0x1, -R87 ;  /* 0x0000000124577824 */ /* 0x000fe200078e0a57 */
[----:B------:R-:W-:Y:S01]  /*4e40*/  I2FP.F32.S32 R29, R29 ;  /* 0x0000001d001d7245 */ /* 0x000fe20000201400 */
[C---:B------:R-:W-:Y:S01]  /*4e50*/  FFMA.FTZ R200, -R0.reuse, R200, R25 ;  /* 0x000000c800c87223 */ /* 0x040fe20000010119 */
[----:B------:R-:W-:Y:S01]  /*4e60*/  IABS R6, R6 ;  /* 0x0000000600067213 */ /* 0x000fe20000000000 */
[----:B------:R-:W-:Y:S01]  /*4e70*/  FFMA.FTZ R202, -R0, R37, R24 ;  /* 0x0000002500ca7223 */ /* 0x000fe20000010118 */
[C---:B------:R-:W-:Y:S01]  /*4e80*/  VIADD R25, R59.reuse, 0x59 ;  /* 0x000000593b197836 */ /* 0x040fe20000000000 */
[----:B------:R-:W-:Y:S01]  /*4e90*/  IABS R140, R140 ;  /* 0x0000008c008c7213 */ /* 0x000fe20000000000 */
[----:B------:R-:W-:-:S02]  /*4ea0*/  VIADD R37, R59, 0x50 ;  /* 0x000000503b257836 */ /* 0x000fc40000000000 */
[----:B------:R-:W-:Y:S01]  /*4eb0*/  FFMA.FTZ R16, -R0, R29, R16 ;  /* 0x0000001d00107223 */ /* 0x000fe20000010110 */
[C---:B------:R-:W-:Y:S01]  /*4ec0*/  VIADD R29, R59.reuse, 0x58 ;  /* 0x000000583b1d7836 */ /* 0x040fe20000000000 */
[----:B------:R-:W-:Y:S01]  /*4ed0*/  I2FP.F32.S32 R6, R6 ;  /* 0x0000000600067245 */ /* 0x000fe20000201400 */
[C---:B------:R-:W-:Y:S01]  /*4ee0*/  IMAD.IADD R66, R58.reuse, 0x1, -R25 ;  /* 0x000000013a427824 */ /* 0x040fe200078e0a19 */
[----:B------:R-:W-:Y:S01]  /*4ef0*/  I2FP.F32.S32 R140, R140 ;  /* 0x0000008c008c7245 */ /* 0x000fe20000201400 */
[C---:B------:R-:W-:Y:S01]  /*4f00*/  IMAD.IADD R109, R58.reuse, 0x1, -R37 ;  /* 0x000000013a6d7824 */ /* 0x040fe200078e0a25 */
[----:B------:R-:W-:Y:S01]  /*4f10*/  IABS R87, R87 ;  /* 0x0000005700577213 */ /* 0x000fe20000000000 */
[----:B------:R-:W-:Y:S02]  /*4f20*/  IMAD.IADD R91, R58, 0x1, -R29 ;  /* 0x000000013a5b7824 */ /* 0x000fe400078e0a1d */
[----:B------:R-:W-:Y:S01]  /*4f30*/  FFMA.FTZ R17, -R0, R6, R17 ;  /* 0x0000000600117223 */ /* 0x000fe20000010111 */
[----:B------:R-:W-:Y:S01]  /*4f40*/  IABS R66, R66 ;  /* 0x0000004200427213 */ /* 0x000fe20000000000 */
[----:B------:R-:W-:Y:S01]  /*4f50*/  IMAD.IADD R6, R58, 0x1, -R59 ;  /* 0x000000013a067824 */ /* 0x000fe200078e0a3b */
[----:B------:R-:W-:Y:S01]  /*4f60*/  IABS R109, R109 ;  /* 0x0000006d006d7213 */ /* 0x000fe20000000000 */
[----:B------:R-:W-:Y:S01]  /*4f70*/  FFMA.FTZ R140, -R0, R140, R21 ;  /* 0x0000008c008c7223 */ /* 0x000fe20000010115 */
[C---:B------:R-:W-:Y:S01]  /*4f80*/  VIADD R21, R59.reuse, 0x60 ;  /* 0x000000603b157836 */ /* 0x040fe20000000000 */
[----:B------:R-:W-:Y:S01]  /*4f90*/  IABS R91, R91 ;  /* 0x0000005b005b7213 */ /* 0x000fe20000000000 */
[----:B------:R-:W-:Y:S01]  /*4fa0*/  VIADD R33, R59, 0x51 ;  /* 0x000000513b217836 */ /* 0x000fe20000000000 */
[----:B------:R-:W-:Y:S01]  /*4fb0*/  I2FP.F32.S32 R66, R66 ;  /* 0x0000004200427245 */ /* 0x000fe20000201400 */
[----:B------:R-:W-:Y:S01]  /*4fc0*/  IMAD.IADD R89, R58, 0x1, -R21 ;  /* 0x000000013a597824 */ /* 0x000fe200078e0a15 */
[----:B------:R-:W-:Y:S01]  /*4fd0*/  I2FP.F32.S32 R109, R109 ;  /* 0x0000006d006d7245 */ /* 0x000fe20000201400 */
[----:B------:R-:W-:Y:S01]  /*4fe0*/  IMAD.IADD R32, R36, 0x1, -R73 ;  /* 0x0000000124207824 */ /* 0x000fe200078e0a49 */
        /* <DEDUP_REMOVED lines=8> */
[----:B------:R-:W-:Y:S01]  /*5070*/  IABS R89, R89 ;  /* 0x0000005900597213 */ /* 0x000fe20000000000 */
[----:B------:R-:W-:Y:S01]  /*5080*/  IMAD.IADD R8, R36, 0x1, -R59 ;  /* 0x0000000124087824 */ /* 0x000fe200078e0a3b */
[----:B------:R-:W-:Y:S01]  /*5090*/  IABS R32, R32 ;  /* 0x0000002000207213 */ /* 0x000fe20000000000 */
[----:B------:R-:W-:Y:S01]  /*50a0*/  FFMA.FTZ R6, -R0, R6, R55 ;  /* 0x0000000600067223 */ /* 0x000fe20000010137 */
[----:B------:R-:W-:Y:S01]  /*50b0*/  ISETP.GE.AND P0, PT, R85, R123, PT ;  /* 0x0000007b5500720c */ /* 0x000fe20003f06270 */
[C---:B------:R-:W-:Y:S01]  /*50c0*/  IMAD.IADD R85, R36.reuse, 0x1, -R85 ;  /* 0x0000000124557824 */ /* 0x040fe200078e0a55 */
[----:B------:R-:W-:Y:S01]  /*50d0*/  I2FP.F32.S32 R89, R89 ;  /* 0x0000005900597245 */ /* 0x000fe20000201400 */
[C---:B------:R-:W-:Y:S01]  /*50e0*/  IMAD.IADD R55, R36.reuse, 0x1, -R75 ;  /* 0x0000000124377824 */ /* 0x040fe200078e0a4b */
[----:B------:R-:W-:Y:S01]  /*50f0*/  IABS R12, R12 ;  /* 0x0000000c000c7213 */ /* 0x000fe20000000000 */
[----:B------:R-:W-:Y:S01]  /*5100*/  IMAD.IADD R206, R36, 0x1, -R69 ;  /* 0x0000000124ce7824 */ /* 0x000fe200078e0a45 */
[----:B------:R-:W-:Y:S01]  /*5110*/  I2FP.F32.S32 R32, R32 ;  /* 0x0000002000207245 */ /* 0x000fe20000201400 */
[----:B------:R-:W-:Y:S01]  /*5120*/  FFMA.FTZ R104, -R0, R89, R104 ;  /* 0x0000005900687223 */ /* 0x000fe20000010168 */
[----:B------:R-:W-:Y:S01]  /*5130*/  IABS R8, R8 ;  /* 0x0000000800087213 */ /* 0x000fe20000000000 */
[----:B------:R-:W-:Y:S01]  /*5140*/  IMAD.IADD R122, R58, 0x1, -R33 ;  /* 0x000000013a7a7824 */ /* 0x000fe200078e0a21 */
[----:B------:R-:W-:Y:S01]  /*5150*/  IABS R85, R85 ;  /* 0x0000005500557213 */ /* 0x000fe20000000000 */
[----:B------:R-:W-:Y:S01]  /*5160*/  FFMA.FTZ R32, -R0, R32, R39 ;  /* 0x0000002000207223 */ /* 0x000fe20000010127 */
[----:B------:R-:W-:Y:S01]  /*5170*/  I2FP.F32.S32 R12, R12 ;  /* 0x0000000c000c7245 */ /* 0x000fe20000201400 */
[----:B------:R-:W-:Y:S01]  /*5180*/  IMAD.IADD R39, R36, 0x1, -R71 ;  /* 0x0000000124277824 */ /* 0x000fe200078e0a47 */
[----:B------:R-:W-:Y:S01]  /*5190*/  I2FP.F32.S32 R89, R8 ;  /* 0x0000000800597245 */ /* 0x000fe20000201400 */
[----:B------:R-:W-:Y:S01]  /*51a0*/  FFMA.FTZ R50, -R0, R9, R50 ;  /* 0x0000000900327223 */ /* 0x000fe20000010132 */
[----:B------:R-:W-:-:S02]  /*51b0*/  IABS R55, R55 ;  /* 0x0000003700377213 */ /* 0x000fc40000000000 */
[----:B------:R-:W-:Y:S01]  /*51c0*/  I2FP.F32.S32 R8, R85 ;  /* 0x0000005500087245 */ /* 0x000fe20000201400 */
[----:B------:R-:W-:Y:S01]  /*51d0*/  FFMA.FTZ R12, -R0, R12, R47 ;  /* 0x0000000c000c7223 */ /* 0x000fe2000001012f */
[----:B------:R-:W-:Y:S01]  /*51e0*/  FSEL R72, R6, -INF , !P2 ;  /* 0xff80000006487808 */ /* 0x000fe20005000000 */
[C---:B------:R-:W-:Y:S01]  /*51f0*/  IMAD.IADD R47, R36.reuse, 0x1, -R67 ;  /* 0x00000001242f7824 */ /* 0x040fe200078e0a43 */
[----:B------:R-:W-:Y:S01]  /*5200*/  I2FP.F32.S32 R55, R55 ;  /* 0x0000003700377245 */ /* 0x000fe20000201400 */
[----:B------:R-:W-:Y:S01]  /*5210*/  IMAD.IADD R6, R36, 0x1, -R77 ;  /* 0x0000000124067824 */ /* 0x000fe200078e0a4d */
[----:B------:R-:W-:Y:S01]  /*5220*/  IABS R39, R39 ;  /* 0x0000002700277213 */ /* 0x000fe20000000000 */
[C---:B------:R-:W-:Y:S01]  /*5230*/  FFMA.FTZ R51, -R0.reuse, R8, R51 ;  /* 0x0000000800337223 */ /* 0x040fe20000010133 */
[----:B------:R-:W-:Y:S01]  /*5240*/  IABS R206, R206 ;  /* 0x000000ce00ce7213 */ /* 0x000fe20000000000 */
[----:B------:R-:W-:Y:S01]  /*5250*/  FFMA.FTZ R38, -R0, R55, R38 ;  /* 0x0000003700267223 */ /* 0x000fe20000010126 */
[----:B------:R-:W-:-:S02]  /*5260*/  FSEL R80, R80, -INF , !P2 ;  /* 0xff80000050507808 */ /* 0x000fc40005000000 */
[----:B------:R-:W-:Y:S02]  /*5270*/  IABS R47, R47 ;  /* 0x0000002f002f7213 */ /* 0x000fe40000000000 */
[----:B------:R-:W-:Y:S02]  /*5280*/  I2FP.F32.S32 R39, R39 ;  /* 0x0000002700277245 */ /* 0x000fe40000201400 */
[----:B------:R-:W-:Y:S02]  /*5290*/  ISETP.GE.AND P2, PT, R75, R123, PT ;  /* 0x0000007b4b00720c */ /* 0x000fe40003f46270 */
[----:B------:R-:W-:Y:S02]  /*52a0*/  IABS R6, R6 ;  /* 0x0000000600067213 */ /* 0x000fe40000000000 */
[----:B------:R-:W-:Y:S02]  /*52b0*/  FSEL R86, R86, -INF , !P0 ;  /* 0xff80000056567808 */ /* 0x000fe40004000000 */
[----:B------:R-:W-:-:S02]  /*52c0*/  FSEL R68, R51, -INF , !P0 ;  /* 0xff80000033447808 */ /* 0x000fc40004000000 */
[----:B------:R-:W-:Y:S02]  /*52d0*/  ISETP.GE.AND P0, PT, R71, R123, PT ;  /* 0x0000007b4700720c */ /* 0x000fe40003f06270 */
[----:B------:R-:W-:Y:S01]  /*52e0*/  I2FP.F32.S32 R206, R206 ;  /* 0x000000ce00ce7245 */ /* 0x000fe20000201400 */
[----:B------:R-:W-:Y:S01]  /*52f0*/  FFMA.FTZ R39, -R0, R39, R34 ;  /* 0x0000002700277223 */ /* 0x000fe20000010122 */
[----:B------:R-:W-:Y:S02]  /*5300*/  IABS R122, R122 ;  /* 0x0000007a007a7213 */ /* 0x000fe40000000000 */
[----:B------:R-:W-:Y:S02]  /*5310*/  I2FP.F32.S32 R47, R47 ;  /* 0x0000002f002f7245 */ /* 0x000fe40000201400 */
[----:B------:R-:W-:Y:S02]  /*5320*/  I2FP.F32.S32 R6, R6 ;  /* 0x0000000600067245 */ /* 0x000fe40000201400 */
[----:B------:R-:W-:Y:S01]  /*5330*/  FSEL R208, R38, -INF , !P2 ;  /* 0xff80000026d07808 */ /* 0x000fe20005000000 */
[----:B------:R-:W-:Y:S01]  /*5340*/  IMAD.IADD R38, R36, 0x1, -R41 ;  /* 0x0000000124267824 */ /* 0x000fe200078e0a29 */
[----:B------:R-:W-:Y:S01]  /*5350*/  FSEL R34, R40, -INF , !P0 ;  /* 0xff80000028227808 */ /* 0x000fe20004000000 */
[----:B------:R-:W-:Y:S01]  /*5360*/  FFMA.FTZ R206, -R0, R206, R35 ;  /* 0x000000ce00ce7223 */ /* 0x000fe20000010123 */
[----:B------:R-:W-:Y:S01]  /*5370*/  I2FP.F32.S32 R122, R122 ;  /* 0x0000007a007a7245 */ /* 0x000fe20000201400 */
[----:B------:R-:W-:-:S02]  /*5380*/  IMAD.IADD R40, R36, 0x1, -R49 ;  /* 0x0000000124287824 */ /* 0x000fc400078e0a31 */
[C---:B------:R-:W-:Y:S01]  /*5390*/  FFMA.FTZ R35, -R0.reuse, R47, R30 ;  /* 0x0000002f00237223 */ /* 0x040fe2000001011e */
[----:B------:R-:W-:Y:S01]  /*53a0*/  ISETP.GE.AND P5, PT, R81, R123, PT ;  /* 0x0000007b5100720c */ /* 0x000fe20003fa6270 */
[----:B------:R-:W-:Y:S01]  /*53b0*/  FFMA.FTZ R6, -R0, R6, R43 ;  /* 0x0000000600067223 */ /* 0x000fe2000001012b */
[----:B------:R-:W-:Y:S01]  /*53c0*/  FSEL R30, R39, -INF , !P0 ;  /* 0xff800000271e7808 */ /* 0x000fe20004000000 */
[C---:B------:R-:W-:Y:S01]  /*53d0*/  IMAD.IADD R43, R36.reuse, 0x1, -R63 ;  /* 0x00000001242b7824 */ /* 0x040fe200078e0a3f */
[----:B------:R-:W-:Y:S01]  /*53e0*/  IABS R38, R38 ;  /* 0x0000002600267213 */ /* 0x000fe20000000000 */
[----:B------:R-:W-:Y:S02]  /*53f0*/  IMAD.IADD R39, R36, 0x1, -R53 ;  /* 0x0000000124277824 */ /* 0x000fe400078e0a35 */
[C---:B------:R-:W-:Y:S01]  /*5400*/  FFMA.FTZ R122, -R0.reuse, R122, R13 ;  /* 0x0000007a007a7223 */ /* 0x040fe2000001010d */
[----:B------:R-:W-:Y:S01]  /*5410*/  IABS R40, R40 ;  /* 0x0000002800287213 */ /* 0x000fe20000000000 */
[----:B------:R-:W-:Y:S01]  /*5420*/  FFMA.FTZ R13, -R0, R9, R52 ;  /* 0x00000009000d7223 */ /* 0x000fe20000010134 */
[----:B------:R-:W-:Y:S01]  /*5430*/  FSEL R82, R82, -INF , !P5 ;  /* 0xff80000052527808 */ /* 0x000fe20006800000 */
[----:B------:R-:W-:Y:S01]  /*5440*/  FFMA.FTZ R9, -R0, R89, R54 ;  /* 0x0000005900097223 */ /* 0x000fe20000010136 */
[----:B------:R-:W-:-:S02]  /*5450*/  FSEL R12, R12, -INF , !P5 ;  /* 0xff8000000c0c7808 */ /* 0x000fc40006800000 */
[----:B------:R-:W-:Y:S02]  /*5460*/  ISETP.GE.AND P5, PT, R67, R123, PT ;  /* 0x0000007b4300720c */ /* 0x000fe40003fa6270 */
[----:B------:R-:W-:Y:S02]  /*5470*/  I2FP.F32.S32 R38, R38 ;  /* 0x0000002600267245 */ /* 0x000fe40000201400 */
[----:B------:R-:W-:Y:S02]  /*5480*/  IABS R43, R43 ;  /* 0x0000002b002b7213 */ /* 0x000fe40000000000 */
[----:B------:R-:W-:Y:S02]  /*5490*/  IABS R39, R39 ;  /* 0x0000002700277213 */ /* 0x000fe40000000000 */
[----:B------:R-:W-:Y:S01]  /*54a0*/  ISETP.GE.AND P6, PT, R83, R123, PT ;  /* 0x0000007b5300720c */ /* 0x000fe20003fc6270 */
[----:B------:R-:W-:Y:S01]  /*54b0*/  IMAD.IADD R83, R36, 0x1, -R83 ;  /* 0x0000000124537824 */ /* 0x000fe200078e0a53 */
[----:B------:R-:W-:-:S02]  /*54c0*/  I2FP.F32.S32 R40, R40 ;  /* 0x0000002800287245 */ /* 0x000fc40000201400 */
[----:B------:R-:W-:Y:S01]  /*54d0*/  ISETP.GE.AND P4, PT, R79, R123, PT ;  /* 0x0000007b4f00720c */ /* 0x000fe20003f86270 */
[----:B------:R-:W-:Y:S01]  /*54e0*/  IMAD.IADD R79, R36, 0x1, -R79 ;  /* 0x00000001244f7824 */ /* 0x000fe200078e0a4f */
[----:B------:R-:W-:Y:S01]  /*54f0*/  FSEL R134, R28, -INF , !P5 ;  /* 0xff8000001c867808 */ /* 0x000fe20006800000 */
[----:B------:R-:W-:Y:S01]  /*5500*/  FFMA.FTZ R19, -R0, R38, R19 ;  /* 0x0000002600137223 */ /* 0x000fe20000010113 */
[----:B------:R-:W-:Y:S02]  /*5510*/  FSEL R13, R13, -INF , !P3 ;  /* 0xff8000000d0d7808 */ /* 0x000fe40005800000 */
[----:B------:R-:W-:Y:S02]  /*5520*/  FSEL R9, R9, -INF , !P3 ;  /* 0xff80000009097808 */ /* 0x000fe40005800000 */
[----:B------:R-:W-:Y:S02]  /*5530*/  FSEL R78, R48, -INF , !P1 ;  /* 0xff800000304e7808 */ /* 0x000fe40004800000 */
[----:B------:R-:W-:-:S02]  /*5540*/  FSEL R70, R50, -INF , !P1 ;  /* 0xff80000032467808 */ /* 0x000fc40004800000 */
[----:B------:R-:W-:Y:S02]  /*5550*/  I2FP.F32.S32 R43, R43 ;  /* 0x0000002b002b7245 */ /* 0x000fe40000201400 */
[----:B------:R-:W-:Y:S02]  /*5560*/  FSEL R28, R35, -INF , !P5 ;  /* 0xff800000231c7808 */ /* 0x000fe40006800000 */
[----:B------:R-:W-:Y:S01]  /*5570*/  I2FP.F32.S32 R39, R39 ;  /* 0x0000002700277245 */ /* 0x000fe20000201400 */
[----:B------:R-:W-:Y:S01]  /*5580*/  FFMA.FTZ R23, -R0, R40, R23 ;  /* 0x0000002800177223 */ /* 0x000fe20000010117 */
[-C--:B------:R-:W-:Y:S02]  /*5590*/  ISETP.GE.AND P3, PT, R77, R123.reuse, PT ;  /* 0x0000007b4d00720c */ /* 0x080fe40003f66270 */
[-C--:B------:R-:W-:Y:S02]  /*55a0*/  ISETP.GE.AND P1, PT, R73, R123.reuse, PT ;  /* 0x0000007b4900720c */ /* 0x080fe40003f26270 */
[----:B------:R-:W-:-:S02]  /*55b0*/  ISETP.GE.AND P5, PT, R41, R123, PT ;  /* 0x0000007b2900720c */ /* 0x000fc40003fa6270 */
[----:B------:R-:W-:Y:S02]  /*55c0*/  IABS R83, R83 ;  /* 0x0000005300537213 */ /* 0x000fe40000000000 */
[----:B------:R-:W-:Y:S01]  /*55d0*/  ISETP.GE.AND P0, PT, R49, R123, PT ;  /* 0x0000007b3100720c */ /* 0x000fe20003f06270 */
[C---:B------:R-:W-:Y:S01]  /*55e0*/  FFMA.FTZ R26, -R0.reuse, R43, R26 ;  /* 0x0000002b001a7223 */ /* 0x040fe2000001011a */
[----:B------:R-:W-:Y:S01]  /*55f0*/  IABS R73, R79 ;  /* 0x0000004f00497213 */ /* 0x000fe20000000000 */
[----:B------:R-:W-:Y:S01]  /*5600*/  FFMA.FTZ R22, -R0, R39, R22 ;  /* 0x0000002700167223 */ /* 0x000fe20000010116 */
[----:B------:R-:W-:Y:S02]  /*5610*/  FSEL R74, R74, -INF , !P3 ;  /* 0xff8000004a4a7808 */ /* 0x000fe40005800000 */
[----:B------:R-:W-:Y:S02]  /*5620*/  FSEL R6, R6, -INF , !P3 ;  /* 0xff80000006067808 */ /* 0x000fe40005800000 */
[----:B------:R-:W-:-:S02]  /*5630*/  FSEL R212, R212, -INF , !P1 ;  /* 0xff800000d4d47808 */ /* 0x000fc40004800000 */
[----:B------:R-:W-:Y:S02]  /*5640*/  FSEL R32, R32, -INF , !P1 ;  /* 0xff80000020207808 */ /* 0x000fe40004800000 */
[----:B------:R-:W-:Y:S02]  /*5650*/  FSEL R146, R19, -INF , !P5 ;  /* 0xff80000013927808 */ /* 0x000fe40006800000 */
[----:B------:R-:W-:Y:S02]  /*5660*/  FSEL R84, R44, -INF , !P6 ;  /* 0xff8000002c547808 */ /* 0x000fe40007000000 */
[-C--:B------:R-:W-:Y:S02]  /*5670*/  ISETP.GE.AND P3, PT, R63, R123.reuse, PT ;  /* 0x0000007b3f00720c */ /* 0x080fe40003f66270 */
[----:B------:R-:W-:Y:S02]  /*5680*/  ISETP.GE.AND P1, PT, R53, R123, PT ;  /* 0x0000007b3500720c */ /* 0x000fe40003f26270 */
[----:B------:R-:W-:Y:S01]  /*5690*/  FMNMX3.FTZ R19, R13, R80, R78, !PT ;  /* 0x000000500d137276 */ /* 0x000fe2000781004e */
[----:B------:R-:W-:Y:S01]  /*56a0*/  IMAD.IADD R62, R36, 0x1, -R25 ;  /* 0x00000001243e7824 */ /* 0x000fe200078e0a19 */
[----:B------:R-:W-:-:S02]  /*56b0*/  I2FP.F32.S32 R83, R83 ;  /* 0x0000005300537245 */ /* 0x000fc40000201400 */
[----:B------:R-:W-:Y:S02]  /*56c0*/  FSEL R140, R140, -INF , !P0 ;  /* 0xff8000008c8c7808 */ /* 0x000fe40004000000 */
[----:B------:R-:W-:Y:S01]  /*56d0*/  FSEL R138, R23, -INF , !P0 ;  /* 0xff800000178a7808 */ /* 0x000fe20004000000 */
[----:B------:R-:W-:Y:S01]  /*56e0*/  FFMA.FTZ R24, -R0, R83, R46 ;  /* 0x0000005300187223 */ /* 0x000fe2000001012e */
[----:B------:R-:W-:Y:S02]  /*56f0*/  I2FP.F32.S32 R73, R73 ;  /* 0x0000004900497245 */ /* 0x000fe40000201400 */
[----:B------:R-:W-:Y:S01]  /*5700*/  ISETP.GE.AND P0, PT, R21, R123, PT ;  /* 0x0000007b1500720c */ /* 0x000fe20003f06270 */
[----:B------:R-:W-:Y:S01]  /*5710*/  IMAD.IADD R21, R36, 0x1, -R21 ;  /* 0x0000000124157824 */ /* 0x000fe200078e0a15 */
[----:B------:R-:W-:Y:S02]  /*5720*/  FSEL R136, R136, -INF , !P2 ;  /* 0xff80000088887808 */ /* 0x000fe40005000000 */
[----:B------:R-:W-:-:S02]  /*5730*/  FSEL R76, R76, -INF , !P4 ;  /* 0xff8000004c4c7808 */ /* 0x000fc40006000000 */
[-C--:B------:R-:W-:Y:S01]  /*5740*/  ISETP.GE.AND P2, PT, R61, R123.reuse, PT ;  /* 0x0000007b3d00720c */ /* 0x080fe20003f46270 */
[----:B------:R-:W-:Y:S01]  /*5750*/  IMAD.IADD R61, R36, 0x1, -R61 ;  /* 0x00000001243d7824 */ /* 0x000fe200078e0a3d */
[----:B------:R-:W-:Y:S02]  /*5760*/  FSEL R202, R202, -INF , !P3 ;  /* 0xff800000caca7808 */ /* 0x000fe40005800000 */
[----:B------:R-:W-:Y:S02]  /*5770*/  FSEL R164, R26, -INF , !P3 ;  /* 0xff8000001aa47808 */ /* 0x000fe40005800000 */
[----:B------:R-:W-:Y:S01]  /*5780*/  FSEL R142, R22, -INF , !P1 ;  /* 0xff800000168e7808 */ /* 0x000fe20004800000 */
[C---:B------:R-:W-:Y:S01]  /*5790*/  IMAD.IADD R22, R36.reuse, 0x1, -R33 ;  /* 0x0000000124167824 */ /* 0x040fe200078e0a21 */
[----:B------:R-:W-:Y:S01]  /*57a0*/  FMNMX3.FTZ R19, R19, R86, R84, !PT ;  /* 0x0000005613137276 */ /* 0x000fe20007810054 */
[C---:B------:R-:W-:Y:S01]  /*57b0*/  IMAD.IADD R35, R36.reuse, 0x1, -R45 ;  /* 0x0000000124237824 */ /* 0x040fe200078e0a2d */
[----:B------:R-:W-:Y:S01]  /*57c0*/  ISETP.GE.AND P3, PT, R33, R123, PT ;  /* 0x0000007b2100720c */ /* 0x000fe20003f66270 */
[----:B------:R-:W-:-:S02]  /*57d0*/  IMAD.IADD R33, R36, 0x1, -R29 ;  /* 0x0000000124217824 */ /* 0x000fc400078e0a1d */
[----:B------:R-:W-:Y:S01]  /*57e0*/  FFMA.FTZ R8, -R0, R73, R42 ;  /* 0x0000004900087223 */ /* 0x000fe2000001012a */
[----:B------:R-:W-:Y:S01]  /*57f0*/  IABS R62, R62 ;  /* 0x0000003e003e7213 */ /* 0x000fe20000000000 */
[----:B------:R-:W-:Y:S01]  /*5800*/  IMAD.IADD R42, R36, 0x1, -R65 ;  /* 0x00000001242a7824 */ /* 0x000fe200078e0a41 */
[----:B------:R-:W-:Y:S02]  /*5810*/  IABS R21, R21 ;  /* 0x0000001500157213 */ /* 0x000fe40000000000 */
[----:B------:R-:W-:Y:S02]  /*5820*/  FMNMX3.FTZ R19, R19, R82, R76, !PT ;  /* 0x0000005213137276 */ /* 0x000fe4000781004c */
[----:B------:R-:W-:Y:S02]  /*5830*/  IABS R41, R61 ;  /* 0x0000003d00297213 */ /* 0x000fe40000000000 */
[----:B------:R-:W-:Y:S02]  /*5840*/  FSEL R24, R24, -INF , !P6 ;  /* 0xff80000018187808 */ /* 0x000fe40007000000 */
[----:B------:R-:W-:-:S02]  /*5850*/  IABS R35, R35 ;  /* 0x0000002300237213 */ /* 0x000fc40000000000 */
[----:B------:R-:W-:Y:S02]  /*5860*/  IABS R33, R33 ;  /* 0x0000002100217213 */ /* 0x000fe40000000000 */
[----:B------:R-:W-:Y:S01]  /*5870*/  I2FP.F32.S32 R62, R62 ;  /* 0x0000003e003e7245 */ /* 0x000fe20000201400 */
[----:B------:R-:W-:Y:S01]  /*5880*/  IMAD.IADD R23, R36, 0x1, -R37 ;  /* 0x0000000124177824 */ /* 0x000fe200078e0a25 */
[----:B------:R-:W-:Y:S02]  /*5890*/  ISETP.GE.AND P6, PT, R69, R123, PT ;  /* 0x0000007b4500720c */ /* 0x000fe40003fc6270 */
[----:B------:R-:W-:Y:S02]  /*58a0*/  IABS R22, R22 ;  /* 0x0000001600167213 */ /* 0x000fe40000000000 */
[----:B------:R-:W-:Y:S02]  /*58b0*/  I2FP.F32.S32 R21, R21 ;  /* 0x0000001500157245 */ /* 0x000fe40000201400 */
[----:B------:R-:W-:-:S02]  /*58c0*/  FMNMX3.FTZ R19, R19, R74, R136, !PT ;  /* 0x0000004a13137276 */ /* 0x000fc40007810088 */
[----:B------:R-:W-:Y:S02]  /*58d0*/  IABS R42, R42 ;  /* 0x0000002a002a7213 */ /* 0x000fe40000000000 */
[----:B------:R-:W-:Y:S01]  /*58e0*/  I2FP.F32.S32 R41, R41 ;  /* 0x0000002900297245 */ /* 0x000fe20000201400 */
[----:B------:R-:W-:Y:S01]  /*58f0*/  FFMA.FTZ R62, -R0, R62, R11 ;  /* 0x0000003e003e7223 */ /* 0x000fe2000001010b */
[----:B------:R-:W-:Y:S02]  /*5900*/  FSEL R8, R8, -INF , !P4 ;  /* 0xff80000008087808 */ /* 0x000fe40006000000 */
[----:B------:R-:W-:Y:S02]  /*5910*/  I2FP.F32.S32 R35, R35 ;  /* 0x0000002300237245 */ /* 0x000fe40000201400 */
[----:B------:R-:W-:Y:S01]  /*5920*/  I2FP.F32.S32 R33, R33 ;  /* 0x0000002100217245 */ /* 0x000fe20000201400 */
[----:B------:R-:W-:Y:S01]  /*5930*/  FFMA.FTZ R44, -R0, R21, R106 ;  /* 0x00000015002c7223 */ /* 0x000fe2000001016a */
[----:B------:R-:W-:Y:S01]  /*5940*/  ISETP.GE.AND P4, PT, R65, R123, PT ;  /* 0x0000007b4100720c */ /* 0x000fe20003f86270 */
[----:B------:R-:W-:Y:S01]  /*5950*/  VIADD R11, R59, 0x78 ;  /* 0x000000783b0b7836 */ /* 0x000fe20000000000 */
[----:B------:R-:W-:-:S02]  /*5960*/  FSEL R210, R210, -INF , !P6 ;  /* 0xff800000d2d27808 */ /* 0x000fc40007000000 */
[----:B------:R-:W-:Y:S02]  /*5970*/  I2FP.F32.S32 R22, R22 ;  /* 0x0000001600167245 */ /* 0x000fe40000201400 */
[----:B------:R-:W-:Y:S01]  /*5980*/  FMNMX3.FTZ R19, R19, R212, R34, !PT ;  /* 0x000000d413137276 */ /* 0x000fe20007810022 */
[----:B------:R-:W-:Y:S01]  /*5990*/  VIADD R21, R59, 0x70 ;  /* 0x000000703b157836 */ /* 0x000fe20000000000 */
[----:B------:R-:W-:Y:S01]  /*59a0*/  I2FP.F32.S32 R42, R42 ;  /* 0x0000002a002a7245 */ /* 0x000fe20000201400 */
[C---:B------:R-:W-:Y:S01]  /*59b0*/  FFMA.FTZ R27, -R0.reuse, R41, R27 ;  /* 0x00000029001b7223 */ /* 0x040fe2000001011b */
[----:B------:R-:W-:Y:S01]  /*59c0*/  IABS R23, R23 ;  /* 0x0000001700177213 */ /* 0x000fe20000000000 */
[----:B------:R-:W-:Y:S01]  /*59d0*/  FFMA.FTZ R18, -R0, R35, R18 ;  /* 0x0000002300127223 */ /* 0x000fe20000010112 */
[----:B------:R-:W-:Y:S01]  /*59e0*/  FSEL R204, R204, -INF , !P4 ;  /* 0xff800000cccc7808 */ /* 0x000fe20006000000 */
[C---:B------:R-:W-:Y:S01]  /*59f0*/  FFMA.FTZ R33, -R0.reuse, R33, R10 ;  /* 0x0000002100217223 */ /* 0x040fe2000001010a */
[----:B------:R-:W-:Y:S01]  /*5a00*/  FMNMX3.FTZ R19, R19, R210, R134, !PT ;  /* 0x000000d213137276 */ /* 0x000fe20007810086 */
[----:B------:R-:W-:Y:S01]  /*5a10*/  FFMA.FTZ R35, -R0, R22, R15 ;  /* 0x0000001600237223 */ /* 0x000fe2000001010f */
[----:B------:R-:W-:-:S02]  /*5a20*/  IMAD.IADD R10, R58, 0x1, -R11 ;  /* 0x000000013a0a7824 */ /* 0x000fc400078e0a0b */
[----:B------:R-:W-:Y:S01]  /*5a30*/  FFMA.FTZ R31, -R0, R42, R31 ;  /* 0x0000002a001f7223 */ /* 0x000fe2000001011f */
[----:B------:R-:W-:Y:S01]  /*5a40*/  I2FP.F32.S32 R23, R23 ;  /* 0x0000001700177245 */ /* 0x000fe20000201400 */
[----:B------:R-:W-:Y:S01]  /*5a50*/  IMAD.IADD R22, R58, 0x1, -R21 ;  /* 0x000000013a167824 */ /* 0x000fe200078e0a15 */
[----:B------:R-:W-:Y:S02]  /*5a60*/  FSEL R206, R206, -INF , !P6 ;  /* 0xff800000cece7808 */ /* 0x000fe40007000000 */
[----:B------:R-:W-:Y:S02]  /*5a70*/  ISETP.GE.AND P6, PT, R45, R123, PT ;  /* 0x0000007b2d00720c */ /* 0x000fe40003fc6270 */
[----:B------:R-:W-:Y:S02]  /*5a80*/  FSEL R200, R200, -INF , !P2 ;  /* 0xff800000c8c87808 */ /* 0x000fe40005000000 */
[----:B------:R-:W-:Y:S02]  /*5a90*/  FSEL R162, R27, -INF , !P2 ;  /* 0xff8000001ba27808 */ /* 0x000fe40005000000 */
[----:B------:R-:W-:-:S02]  /*5aa0*/  FSEL R144, R144, -INF , !P1 ;  /* 0xff80000090907808 */ /* 0x000fc40004800000 */
[----:B------:R-:W-:Y:S02]  /*5ab0*/  FMNMX3.FTZ R19, R19, R204, R202, !PT ;  /* 0x000000cc13137276 */ /* 0x000fe400078100ca */
[----:B------:R-:W-:Y:S01]  /*5ac0*/  ISETP.GE.AND P2, PT, R29, R123, PT ;  /* 0x0000007b1d00720c */ /* 0x000fe20003f46270 */
[----:B------:R-:W-:Y:S01]  /*5ad0*/  FFMA.FTZ R64, -R0, R23, R14 ;  /* 0x0000001700407223 */ /* 0x000fe2000001010e */
[----:B------:R-:W-:Y:S01]  /*5ae0*/  IABS R10, R10 ;  /* 0x0000000a000a7213 */ /* 0x000fe20000000000 */
[----:B------:R-:W-:Y:S01]  /*5af0*/  VIADD R23, R59, 0x69 ;  /* 0x000000693b177836 */ /* 0x000fe20000000000 */
[----:B------:R-:W-:Y:S02]  /*5b00*/  FSEL R166, R31, -INF , !P4 ;  /* 0xff8000001fa67808 */ /* 0x000fe40006000000 */
[----:B------:R-:W-:Y:S02]  /*5b10*/  IABS R22, R22 ;  /* 0x0000001600167213 */ /* 0x000fe40000000000 */
[----:B------:R-:W-:-:S02]  /*5b20*/  ISETP.GE.AND P4, PT, R37, R123, PT ;  /* 0x0000007b2500720c */ /* 0x000fc40003f86270 */
[----:B------:R-:W-:Y:S02]  /*5b30*/  FSEL R152, R16, -INF , !P6 ;  /* 0xff80000010987808 */ /* 0x000fe40007000000 */
[----:B------:R-:W-:Y:S02]  /*5b40*/  FSEL R148, R18, -INF , !P6 ;  /* 0xff80000012947808 */ /* 0x000fe40007000000 */
[----:B------:R-:W-:Y:S02]  /*5b50*/  FMNMX3.FTZ R19, R19, R200, R144, !PT ;  /* 0x000000c813137276 */ /* 0x000fe40007810090 */
[----:B------:R-:W-:Y:S01]  /*5b60*/  FSEL R150, R17, -INF , !P5 ;  /* 0xff80000011967808 */ /* 0x000fe20006800000 */
[----:B------:R-:W-:Y:S01]  /*5b70*/  IMAD.IADD R17, R36, 0x1, -R21 ;  /* 0x0000000124117824 */ /* 0x000fe200078e0a15 */
[----:B------:R-:W-:Y:S02]  /*5b80*/  FSEL R122, R122, -INF , !P3 ;  /* 0xff8000007a7a7808 */ /* 0x000fe40005800000 */
[----:B------:R-:W-:-:S02]  /*5b90*/  FSEL R18, R35, -INF , !P3 ;  /* 0xff80000023127808 */ /* 0x000fc40005800000 */
[----:B------:R-:W-:Y:S02]  /*5ba0*/  FSEL R16, R33, -INF , !P2 ;  /* 0xff80000021107808 */ /* 0x000fe40005000000 */
[----:B------:R-:W-:Y:S02]  /*5bb0*/  ISETP.GE.AND P3, PT, R21, R123, PT ;  /* 0x0000007b1500720c */ /* 0x000fe40003f66270 */
[----:B------:R-:W-:Y:S02]  /*5bc0*/  I2FP.F32.S32 R33, R10 ;  /* 0x0000000a00217245 */ /* 0x000fe40000201400 */
[----:B------:R-:W-:Y:S01]  /*5bd0*/  I2FP.F32.S32 R21, R22 ;  /* 0x0000001600157245 */ /* 0x000fe20000201400 */
[----:B------:R-:W-:Y:S01]  /*5be0*/  IMAD.IADD R26, R58, 0x1, -R23 ;  /* 0x000000013a1a7824 */ /* 0x000fe200078e0a17 */
[----:B------:R-:W-:Y:S02]  /*5bf0*/  FSEL R124, R124, -INF , !P4 ;  /* 0xff8000007c7c7808 */ /* 0x000fe40006000000 */
[----:B------:R-:W-:-:S02]  /*5c00*/  FSEL R64, R64, -INF , !P4 ;  /* 0xff80000040407808 */ /* 0x000fc40006000000 */
[----:B------:R-:W-:Y:S01]  /*5c10*/  FMNMX3.FTZ R19, R19, R140, R152, !PT ;  /* 0x0000008c13137276 */ /* 0x000fe20007810098 */
[----:B------:R-:W-:Y:S01]  /*5c20*/  VIADD R27, R59, 0x61 ;  /* 0x000000613b1b7836 */ /* 0x000fe20000000000 */
[-C--:B------:R-:W-:Y:S01]  /*5c30*/  ISETP.GE.AND P1, PT, R25, R123.reuse, PT ;  /* 0x0000007b1900720c */ /* 0x080fe20003f26270 */
[----:B------:R-:W-:Y:S01]  /*5c40*/  VIADD R25, R59, 0x68 ;  /* 0x000000683b197836 */ /* 0x000fe20000000000 */
[----:B------:R-:W-:Y:S01]  /*5c50*/  ISETP.GE.AND P4, PT, R23, R123, PT ;  /* 0x0000007b1700720c */ /* 0x000fe20003f86270 */
[----:B------:R-:W-:Y:S02]  /*5c60*/  IMAD.IADD R23, R36, 0x1, -R23 ;  /* 0x0000000124177824 */ /* 0x000fe400078e0a17 */
[----:B------:R-:W-:Y:S01]  /*5c70*/  FFMA.FTZ R92, -R0, R33, R92 ;  /* 0x00000021005c7223 */ /* 0x000fe2000001015c */
[----:B------:R-:W-:Y:S01]  /*5c80*/  FSEL R118, R118, -INF , !P2 ;  /* 0xff80000076767808 */ /* 0x000fe20005000000 */
[----:B------:R-:W-:Y:S01]  /*5c90*/  FFMA.FTZ R21, -R0, R21, R96 ;  /* 0x0000001500157223 */ /* 0x000fe20000010160 */
[----:B------:R-:W-:Y:S01]  /*5ca0*/  FMNMX3.FTZ R33, R19, R150, R124, !PT ;  /* 0x0000009613217276 */ /* 0x000fe2000781007c */
[C---:B------:R-:W-:Y:S01]  /*5cb0*/  IMAD.IADD R29, R58.reuse, 0x1, -R25 ;  /* 0x000000013a1d7824 */ /* 0x040fe200078e0a19 */
[----:B------:R-:W-:Y:S01]  /*5cc0*/  ISETP.GE.AND P6, PT, R27, R123, PT ;  /* 0x0000007b1b00720c */ /* 0x000fe20003fc6270 */
[--C-:B------:R-:W-:Y:S01]  /*5cd0*/  IMAD.IADD R31, R58, 0x1, -R27.reuse ;  /* 0x000000013a1f7824 */ /* 0x100fe200078e0a1b */
[----:B------:R-:W-:Y:S01]  /*5ce0*/  IABS R10, R23 ;  /* 0x00000017000a7213 */ /* 0x000fe20000000000 */
[----:B------:R-:W-:Y:S01]  /*5cf0*/  IMAD.IADD R27, R36, 0x1, -R27 ;  /* 0x00000001241b7824 */ /* 0x000fe200078e0a1b */
[----:B------:R-:W-:-:S02]  /*5d00*/  FMNMX3.FTZ R23, R33, R122, R118, !PT ;  /* 0x0000007a21177276 */ /* 0x000fc40007810076 */
[----:B------:R-:W-:Y:S02]  /*5d10*/  FSEL R33, R21, -INF , !P3 ;  /* 0xff80000015217808 */ /* 0x000fe40005800000 */
[----:B------:R-:W-:Y:S02]  /*5d20*/  FMNMX3.FTZ R21, R9, R72, R70, !PT ;  /* 0x0000004809157276 */ /* 0x000fe40007810046 */
[----:B------:R-:W-:Y:S02]  /*5d30*/  IABS R29, R29 ;  /* 0x0000001d001d7213 */ /* 0x000fe40000000000 */
[----:B------:R-:W-:Y:S02]  /*5d40*/  IABS R19, R27 ;  /* 0x0000001b00137213 */ /* 0x000fe40000000000 */
[----:B------:R-:W-:Y:S02]  /*5d50*/  FMNMX3.FTZ R27, R21, R68, R24, !PT ;  /* 0x00000044151b7276 */ /* 0x000fe40007810018 */
[----:B------:R-:W-:-:S02]  /*5d60*/  I2FP.F32.S32 R29, R29 ;  /* 0x0000001d001d7245 */ /* 0x000fc40000201400 */
[----:B------:R-:W-:Y:S02]  /*5d70*/  FMNMX3.FTZ R27, R27, R12, R8, !PT ;  /* 0x0000000c1b1b7276 */ /* 0x000fe40007810008 */
[----:B------:R-:W-:Y:S01]  /*5d80*/  ISETP.GE.AND P5, PT, R25, R123, PT ;  /* 0x0000007b1900720c */ /* 0x000fe20003fa6270 */
[----:B------:R-:W-:Y:S01]  /*5d90*/  FFMA.FTZ R29, -R0, R29, R100 ;  /* 0x0000001d001d7223 */ /* 0x000fe20000010164 */
[----:B------:R-:W-:Y:S01]  /*5da0*/  FMNMX3.FTZ R27, R27, R6, R208, !PT ;  /* 0x000000061b1b7276 */ /* 0x000fe200078100d0 */
[C---:B------:R-:W-:Y:S02]  /*5db0*/  VIADD R15, R59.reuse, 0x71 ;  /* 0x000000713b0f7836 */ /* 0x040fe40000000000 */
[----:B------:R-:W-:Y:S01]  /*5dc0*/  VIADD R59, R59, 0x79 ;  /* 0x000000793b3b7836 */ /* 0x000fe20000000000 */
[----:B------:R-:W-:Y:S01]  /*5dd0*/  FSEL R54, R29, -INF , !P5 ;  /* 0xff8000001d367808 */ /* 0x000fe20006800000 */
[C---:B------:R-:W-:Y:S01]  /*5de0*/  IMAD.IADD R14, R58.reuse, 0x1, -R15 ;  /* 0x000000013a0e7824 */ /* 0x040fe200078e0a0f */
[----:B------:R-:W-:Y:S01]  /*5df0*/  FMNMX3.FTZ R29, R27, R32, R30, !PT ;  /* 0x000000201b1d7276 */ /* 0x000fe2000781001e */
[----:B------:R-:W-:Y:S01]  /*5e00*/  IMAD.IADD R58, R58, 0x1, -R59 ;  /* 0x000000013a3a7824 */ /* 0x000fe200078e0a3b */
[----:B------:R-:W-:-:S02]  /*5e10*/  IABS R31, R31 ;  /* 0x0000001f001f7213 */ /* 0x000fc40000000000 */
[----:B------:R-:W-:Y:S02]  /*5e20*/  FMNMX3.FTZ R29, R29, R206, R28, !PT ;  /* 0x000000ce1d1d7276 */ /* 0x000fe4000781001c */
[----:B------:R-:W-:Y:S02]  /*5e30*/  IABS R26, R26 ;  /* 0x0000001a001a7213 */ /* 0x000fe40000000000 */
[----:B------:R-:W-:Y:S02]  /*5e40*/  I2FP.F32.S32 R31, R31 ;  /* 0x0000001f001f7245 */ /* 0x000fe40000201400 */
[----:B------:R-:W-:Y:S01]  /*5e50*/  IABS R58, R58 ;  /* 0x0000003a003a7213 */ /* 0x000fe20000000000 */
[----:B------:R-:W-:Y:S01]  /*5e60*/  IMAD.IADD R25, R36, 0x1, -R25 ;  /* 0x0000000124197824 */ /* 0x000fe200078e0a19 */
[----:B------:R-:W-:Y:S02]  /*5e70*/  FMNMX3.FTZ R29, R29, R166, R164, !PT ;  /* 0x000000a61d1d7276 */ /* 0x000fe400078100a4 */
[----:B------:R-:W-:Y:S01]  /*5e80*/  I2FP.F32.S32 R26, R26 ;  /* 0x0000001a001a7245 */ /* 0x000fe20000201400 */
[----:B------:R-:W-:Y:S01]  /*5e90*/  FFMA.FTZ R31, -R0, R31, R105 ;  /* 0x0000001f001f7223 */ /* 0x000fe20000010169 */
[----:B------:R-:W-:-:S02]  /*5ea0*/  IABS R14, R14 ;  /* 0x0000000e000e7213 */ /* 0x000fc40000000000 */
[----:B------:R-:W-:Y:S02]  /*5eb0*/  I2FP.F32.S32 R58, R58 ;  /* 0x0000003a003a7245 */ /* 0x000fe40000201400 */
[----:B------:R-:W-:Y:S02]  /*5ec0*/  FMNMX3.FTZ R29, R29, R162, R142, !PT ;  /* 0x000000a21d1d7276 */ /* 0x000fe4000781008e */
[----:B------:R-:W-:Y:S02]  /*5ed0*/  FSEL R66, R66, -INF , !P1 ;  /* 0xff80000042427808 */ /* 0x000fe40004800000 */
[----:B------:R-:W-:Y:S01]  /*5ee0*/  FSEL R46, R104, -INF , !P0 ;  /* 0xff800000682e7808 */ /* 0x000fe20004000000 */
[C---:B------:R-:W-:Y:S01]  /*5ef0*/  FFMA.FTZ R26, -R0.reuse, R26, R101 ;  /* 0x0000001a001a7223 */ /* 0x040fe20000010165 */
[----:B------:R-:W-:Y:S01]  /*5f00*/  IABS R25, R25 ;  /* 0x0000001900197213 */ /* 0x000fe20000000000 */
[----:B------:R-:W-:Y:S01]  /*5f10*/  FFMA.FTZ R93, -R0, R58, R93 ;  /* 0x0000003a005d7223 */ /* 0x000fe2000001015d */
[----:B------:R-:W-:-:S02]  /*5f20*/  FSEL R62, R62, -INF , !P1 ;  /* 0xff8000003e3e7808 */ /* 0x000fc40004800000 */
[----:B------:R-:W-:Y:S02]  /*5f30*/  I2FP.F32.S32 R14, R14 ;  /* 0x0000000e000e7245 */ /* 0x000fe40000201400 */
[-C--:B------:R-:W-:Y:S01]  /*5f40*/  ISETP.GE.AND P2, PT, R15, R123.reuse, PT ;  /* 0x0000007b0f00720c */ /* 0x080fe20003f46270 */
[C---:B------:R-:W-:Y:S01]  /*5f50*/  IMAD.IADD R15, R36.reuse, 0x1, -R15 ;  /* 0x00000001240f7824 */ /* 0x040fe200078e0a0f */
[----:B------:R-:W-:Y:S01]  /*5f60*/  ISETP.GE.AND P1, PT, R11, R123, PT ;  /* 0x0000007b0b00720c */ /* 0x000fe20003f26270 */
[----:B------:R-:W-:Y:S01]  /*5f70*/  IMAD.IADD R11, R36, 0x1, -R11 ;  /* 0x00000001240b7824 */ /* 0x000fe200078e0a0b */
[----:B------:R-:W-:Y:S02]  /*5f80*/  FMNMX3.FTZ R29, R29, R138, R148, !PT ;  /* 0x0000008a1d1d7276 */ /* 0x000fe40007810094 */
[----:B------:R-:W-:Y:S02]  /*5f90*/  FSEL R58, R31, -INF , !P6 ;  /* 0xff8000001f3a7808 */ /* 0x000fe40007000000 */
[----:B------:R-:W-:-:S02]  /*5fa0*/  FMNMX3.FTZ R23, R23, R66, R46, !PT ;  /* 0x0000004217177276 */ /* 0x000fc4000781002e */
[----:B------:R-:W-:Y:S02]  /*5fb0*/  I2FP.F32.S32 R19, R19 ;  /* 0x0000001300137245 */ /* 0x000fe40000201400 */
[----:B------:R-:W-:Y:S02]  /*5fc0*/  I2FP.F32.S32 R25, R25 ;  /* 0x0000001900197245 */ /* 0x000fe40000201400 */
[----:B------:R-:W-:Y:S01]  /*5fd0*/  IABS R17, R17 ;  /* 0x0000001100117213 */ /* 0x000fe20000000000 */
[----:B------:R-:W-:Y:S01]  /*5fe0*/  FFMA.FTZ R14, -R0, R14, R97 ;  /* 0x0000000e000e7223 */ /* 0x000fe20000010161 */
[----:B------:R-:W-:Y:S01]  /*5ff0*/  FSEL R52, R26, -INF , !P4 ;  /* 0xff8000001a347808 */ /* 0x000fe20006000000 */
[----:B------:R-:W-:Y:S01]  /*6000*/  IMAD.IADD R36, R36, 0x1, -R59 ;  /* 0x0000000124247824 */ /* 0x000fe200078e0a3b */
[----:B------:R-:W-:Y:S02]  /*6010*/  FMNMX3.FTZ R29, R29, R146, R64, !PT ;  /* 0x000000921d1d7276 */ /* 0x000fe40007810040 */
[----:B------:R-:W-:Y:S01]  /*6020*/  FMNMX3.FTZ R26, R23, R58, R54, !PT ;  /* 0x0000003a171a7276 */ /* 0x000fe20007810036 */
[C---:B------:R-:W-:Y:S01]  /*6030*/  FFMA.FTZ R19, -R0.reuse, R19, R107 ;  /* 0x0000001300137223 */ /* 0x040fe2000001016b */
[----:B------:R-:W-:Y:S01]  /*6040*/  I2FP.F32.S32 R10, R10 ;  /* 0x0000000a000a7245 */ /* 0x000fe20000201400 */
[----:B------:R-:W-:Y:S01]  /*6050*/  FFMA.FTZ R25, -R0, R25, R102 ;  /* 0x0000001900197223 */ /* 0x000fe20000010166 */
[----:B------:R-:W-:-:S02]  /*6060*/  IABS R15, R15 ;  /* 0x0000000f000f7213 */ /* 0x000fc40000000000 */
[----:B------:R-:W-:Y:S02]  /*6070*/  IABS R11, R11 ;  /* 0x0000000b000b7213 */ /* 0x000fe40000000000 */
[----:B------:R-:W-:Y:S02]  /*6080*/  I2FP.F32.S32 R17, R17 ;  /* 0x0000001100117245 */ /* 0x000fe40000201400 */
[----:B------:R-:W-:Y:S02]  /*6090*/  FSEL R44, R44, -INF , !P0 ;  /* 0xff8000002c2c7808 */ /* 0x000fe40004000000 */
[----:B------:R-:W-:Y:S02]  /*60a0*/  FMNMX3.FTZ R29, R29, R18, R16, !PT ;  /* 0x000000121d1d7276 */ /* 0x000fe40007810010 */
[----:B------:R-:W-:Y:S02]  /*60b0*/  ISETP.GE.AND P0, PT, R59, R123, PT ;  /* 0x0000007b3b00720c */ /* 0x000fe40003f06270 */
[----:B------:R-:W-:-:S02]  /*60c0*/  FSEL R22, R14, -INF , !P2 ;  /* 0xff8000000e167808 */ /* 0x000fc40005000000 */
[----:B------:R-:W-:Y:S02]  /*60d0*/  FSEL R23, R92, -INF , !P1 ;  /* 0xff8000005c177808 */ /* 0x000fe40004800000 */
[----:B------:R-:W-:Y:S01]  /*60e0*/  FMNMX3.FTZ R26, R26, R52, R33, !PT ;  /* 0x000000341a1a7276 */ /* 0x000fe20007810021 */
[C---:B------:R-:W-:Y:S01]  /*60f0*/  FFMA.FTZ R10, -R0.reuse, R10, R103 ;  /* 0x0000000a000a7223 */ /* 0x040fe20000010167 */
[----:B------:R-:W-:Y:S01]  /*6100*/  IABS R36, R36 ;  /* 0x0000002400247213 */ /* 0x000fe20000000000 */
[----:B------:R-:W-:Y:S01]  /*6110*/  FFMA.FTZ R17, -R0, R17, R98 ;  /* 0x0000001100117223 */ /* 0x000fe20000010162 */
[----:B------:R-:W-:Y:S02]  /*6120*/  I2FP.F32.S32 R14, R15 ;  /* 0x0000000f000e7245 */ /* 0x000fe40000201400 */
[----:B------:R-:W-:Y:S02]  /*6130*/  I2FP.F32.S32 R11, R11 ;  /* 0x0000000b000b7245 */ /* 0x000fe40000201400 */
[----:B------:R-:W-:-:S02]  /*6140*/  FSEL R60, R19, -INF , !P6 ;  /* 0xff800000133c7808 */ /* 0x000fc40007000000 */
[----:B------:R-:W-:Y:S02]  /*6150*/  FSEL R50, R25, -INF , !P5 ;  /* 0xff80000019327808 */ /* 0x000fe40006800000 */
[----:B------:R-:W-:Y:S02]  /*6160*/  FMNMX3.FTZ R29, R29, R62, R44, !PT ;  /* 0x0000003e1d1d7276 */ /* 0x000fe4000781002c */
[----:B------:R-:W-:Y:S02]  /*6170*/  FSEL R21, R93, -INF , !P0 ;  /* 0xff8000005d157808 */ /* 0x000fe40004000000 */
[----:B------:R-:W-:Y:S01]  /*6180*/  FMNMX3.FTZ R26, R26, R22, R23, !PT ;  /* 0x000000161a1a7276 */ /* 0x000fe20007810017 */
[C---:B------:R-:W-:Y:S01]  /*6190*/  FFMA.FTZ R14, -R0.reuse, R14, R99 ;  /* 0x0000000e000e7223 */ /* 0x040fe20000010163 */
[----:B------:R-:W-:Y:S01]  /*61a0*/  I2FP.F32.S32 R36, R36 ;  /* 0x0000002400247245 */ /* 0x000fe20000201400 */
[----:B------:R-:W-:Y:S01]  /*61b0*/  FFMA.FTZ R11, -R0, R11, R94 ;  /* 0x0000000b000b7223 */ /* 0x000fe2000001015e */
[----:B------:R-:W-:-:S02]  /*61c0*/  FSEL R48, R10, -INF , !P4 ;  /* 0xff8000000a307808 */ /* 0x000fc40006000000 */
[----:B------:R-:W-:Y:S02]  /*61d0*/  FSEL R42, R17, -INF , !P3 ;  /* 0xff800000112a7808 */ /* 0x000fe40005800000 */
[----:B------:R-:W-:Y:S02]  /*61e0*/  FMNMX3.FTZ R29, R29, R60, R50, !PT ;  /* 0x0000003c1d1d7276 */ /* 0x000fe40007810032 */
[----:B------:R-:W-:Y:S01]  /*61f0*/  FMNMX.FTZ R26, R21, R26, !PT ;  /* 0x0000001a151a7209 */ /* 0x000fe20007810000 */
[----:B------:R-:W-:Y:S01]  /*6200*/  FFMA.FTZ R36, -R0, R36, R95 ;  /* 0x0000002400247223 */ /* 0x000fe2000001015f */
[----:B------:R-:W-:Y:S02]  /*6210*/  FSEL R40, R14, -INF , !P2 ;  /* 0xff8000000e287808 */ /* 0x000fe40005000000 */
[----:B------:R-:W-:Y:S02]  /*6220*/  FSEL R38, R11, -INF , !P1 ;  /* 0xff8000000b267808 */ /* 0x000fe40004800000 */
[----:B------:R-:W-:Y:S01]  /*6230*/  FMNMX3.FTZ R29, R29, R48, R42, !PT ;  /* 0x000000301d1d7276 */ /* 0x000fe2000781002a */
[----:B------:R-:W1:Y:S01]  /*6240*/  SHFL.BFLY PT, R27, R26, 0x2, 0x1f ;  /* 0x0c401f001a1b7f89 */ /* 0x000e6200000e0000 */
[----:B------:R-:W-:-:S02]  /*6250*/  FSEL R36, R36, -INF , !P0 ;  /* 0xff80000024247808 */ /* 0x000fc40004000000 */
[----:B------:R-:W-:-:S04]  /*6260*/  FMNMX3.FTZ R15, R29, R40, R38, !PT ;  /* 0x000000281d0f7276 */ /* 0x000fc80007810026 */
[----:B------:R-:W-:-:S05]  /*6270*/  FMNMX.FTZ R15, R36, R15, !PT ;  /* 0x0000000f240f7209 */ /* 0x000fca0007810000 */
[----:B------:R-:W4:Y:S01]  /*6280*/  SHFL.BFLY PT, R10, R15, 0x2, 0x1f ;  /* 0x0c401f000f0a7f89 */ /* 0x000f2200000e0000 */
[----:B-1----:R-:W-:-:S05]  /*6290*/  FMNMX.FTZ R27, R26, R27, !PT ;  /* 0x0000001b1a1b7209 */ /* 0x002fca0007810000 */
[----:B------:R-:W1:Y:S01]  /*62a0*/  SHFL.BFLY PT, R26, R27, 0x1, 0x1f ;  /* 0x0c201f001b1a7f89 */ /* 0x000e6200000e0000 */
[----:B----4-:R-:W-:-:S05]  /*62b0*/  FMNMX.FTZ R10, R15, R10, !PT ;  /* 0x0000000a0f0a7209 */ /* 0x010fca0007810000 */
[----:B------:R-:W4:Y:S01]  /*62c0*/  SHFL.BFLY PT, R11, R10, 0x1, 0x1f ;  /* 0x0c201f000a0b7f89 */ /* 0x000f2200000e0000 */
[----:B------:R-:W-:-:S05]  /*62d0*/  IMAD R170, R4, 0x2, R7 ;  /* 0x0000000204aa7824 */ /* 0x000fca00078e0207 */
[----:B------:R-:W-:Y:S01]  /*62e0*/  LDSM.16.MT88.4 R96, [R170+0xd000] ;  /* 0x00d00000aa60783b */ /* 0x000fe20000004200 */
[----:B-1----:R-:W-:Y:S02]  /*62f0*/  FMNMX.FTZ R117, R27, R26, !PT ;  /* 0x0000001a1b757209 */ /* 0x002fe40007810000 */
[----:B----4-:R-:W-:-:S03]  /*6300*/  FMNMX.FTZ R116, R10, R11, !PT ;  /* 0x0000000b0a747209 */ /* 0x010fc60007810000 */
[C---:B--2---:R-:W-:Y:S01]  /*6310*/  FMUL.FTZ R37, R20.reuse, R117 ;  /* 0x0000007514257220 */ /* 0x044fe20000410000 */
[----:B------:R-:W-:Y:S01]  /*6320*/  FSETP.NEU.FTZ.AND P0, PT, R117, -INF , PT ;  /* 0xff8000007500780b */ /* 0x000fe20003f1d000 */
[----:B------:R-:W-:Y:S01]  /*6330*/  IMAD R168, R5, 0x2, R170 ;  /* 0x0000000205a87824 */ /* 0x000fe200078e02aa */
[----:B------:R-:W-:Y:S02]  /*6340*/  LDSM.16.MT88.4 R108, [R170+0x9000] ;  /* 0x00900000aa6c783b */ /* 0x000fe40000004200 */
[----:B------:R-:W-:Y:S01]  /*6350*/  FSEL R37, R37, RZ, P0 ;  /* 0x000000ff25257208 */ /* 0x000fe20000000000 */
[----:B------:R-:W-:Y:S01]  /*6360*/  FMUL.FTZ R35, R20, R116 ;  /* 0x0000007414237220 */ /* 0x000fe20000410000 */
[----:B------:R-:W-:Y:S01]  /*6370*/  FSETP.NEU.FTZ.AND P0, PT, R116, -INF , PT ;  /* 0xff8000007400780b */ /* 0x000fe20003f1d000 */
[----:B------:R-:W-:Y:S02]  /*6380*/  LDSM.16.MT88.4 R88, [R168+0xb000] ;  /* 0x00b00000a858783b */ /* 0x000fe40000004200 */
[-CC-:B------:R-:W-:Y:S01]  /*6390*/  FFMA.FTZ R65, R80, R20.reuse, -R37.reuse ;  /* 0x0000001450417223 */ /* 0x180fe20000010825 */
[----:B------:R-:W-:-:S02]  /*63a0*/  FFMA.FTZ R43, R82, R20, -R37 ;  /* 0x00000014522b7223 */ /* 0x000fc40000010825 */
[----:B------:R-:W1:Y:S01]  /*63b0*/  LDSM.16.MT88.4 R80, [R170+0xb000] ;  /* 0x00b00000aa50783b */ /* 0x000e620000004200 */
[----:B------:R-:W-:Y:S01]  /*63c0*/  FSEL R35, R35, RZ, P0 ;  /* 0x000000ff23237208 */ /* 0x000fe20000000000 */
[-CC-:B------:R-:W-:Y:S01]  /*63d0*/  FFMA.FTZ R156, R13, R20.reuse, -R37.reuse ;  /* 0x000000140d9c7223 */ /* 0x180fe20000010825 */
[-CC-:B------:R-:W-:Y:S01]  /*63e0*/  FFMA.FTZ R154, R78, R20.reuse, -R37.reuse ;  /* 0x000000144e9a7223 */ /* 0x180fe20000010825 */
[-C--:B------:R-:W-:Y:S02]  /*63f0*/  FFMA.FTZ R17, R86, R20.reuse, -R37 ;  /* 0x0000001456117223 */ /* 0x080fe40000010825 */
[-CC-:B------:R-:W-:Y:S01]  /*6400*/  FFMA.FTZ R158, R9, R20.reuse, -R35.reuse ;  /* 0x00000014099e7223 */ /* 0x180fe20000010823 */
[-CC-:B------:R-:W-:Y:S01]  /*6410*/  FFMA.FTZ R67, R72, R20.reuse, -R35.reuse ;  /* 0x0000001448437223 */ /* 0x180fe20000010823 */
[-CC-:B------:R-:W-:Y:S01]  /*6420*/  FFMA.FTZ R160, R70, R20.reuse, -R35.reuse ;  /* 0x0000001446a07223 */ /* 0x180fe20000010823 */
[-CC-:B------:R-:W-:Y:S01]  /*6430*/  FFMA.FTZ R19, R68, R20.reuse, -R35.reuse ;  /* 0x0000001444137223 */ /* 0x180fe20000010823 */
[----:B------:R-:W-:Y:S01]  /*6440*/  MUFU.EX2 R156, R156 ;  /* 0x0000009c009c7308 */ /* 0x000fe20000000800 */
[----:B------:R-:W-:-:S02]  /*6450*/  FFMA.FTZ R128, R8, R20, -R35 ;  /* 0x0000001408807223 */ /* 0x000fc40000010823 */
[----:B------:R-:W2:Y:S05]  /*6460*/  LDSM.16.MT88.4 R8, [R170+0xb400] ;  /* 0x00b40000aa08783b */ /* 0x000eaa0000004200 */
[----:B------:R-:W4:Y:S08]  /*6470*/  MUFU.EX2 R65, R65 ;  /* 0x0000004100417308 */ /* 0x000f300000000800 */
[----:B------:R-:W-:Y:S08]  /*6480*/  MUFU.EX2 R154, R154 ;  /* 0x0000009a009a7308 */ /* 0x000ff00000000800 */
[----:B------:R-:W5:Y:S08]  /*6490*/  MUFU.EX2 R17, R17 ;  /* 0x0000001100117308 */ /* 0x000f700000000800 */
[----:B------:R-:W-:Y:S08]  /*64a0*/  MUFU.EX2 R158, R158 ;  /* 0x0000009e009e7308 */ /* 0x000ff00000000800 */
[----:B------:R-:W3:Y:S08]  /*64b0*/  MUFU.EX2 R67, R67 ;  /* 0x0000004300437308 */ /* 0x000ef00000000800 */
[----:B------:R-:W-:Y:S08]  /*64c0*/  MUFU.EX2 R160, R160 ;  /* 0x000000a000a07308 */ /* 0x000ff00000000800 */
[----:B------:R-:W1:Y:S01]  /*64d0*/  MUFU.EX2 R19, R19 ;  /* 0x0000001300137308 */ /* 0x000e620000000800 */
[-CC-:B------:R-:W-:Y:S01]  /*64e0*/  FFMA.FTZ R130, R84, R20.reuse, -R37.reuse ;  /* 0x0000001454827223 */ /* 0x180fe20000010825 */
[-CC-:B------:R-:W-:Y:S01]  /*64f0*/  FFMA.FTZ R126, R76, R20.reuse, -R37.reuse ;  /* 0x000000144c7e7223 */ /* 0x180fe20000010825 */
[-C--:B------:R-:W-:Y:S01]  /*6500*/  FFMA.FTZ R41, R74, R20.reuse, -R37 ;  /* 0x000000144a297223 */ /* 0x080fe20000010825 */
[-CC-:B------:R-:W-:Y:S01]  /*6510*/  FFMA.FTZ R132, R24, R20.reuse, -R35.reuse ;  /* 0x0000001418847223 */ /* 0x180fe20000010823 */
[-CC-:B------:R-:W-:Y:S01]  /*6520*/  FFMA.FTZ R45, R12, R20.reuse, -R35.reuse ;  /* 0x000000140c2d7223 */ /* 0x180fe20000010823 */
[----:B------:R-:W-:Y:S01]  /*6530*/  FFMA.FTZ R39, R6, R20, -R35 ;  /* 0x0000001406277223 */ /* 0x000fe20000010823 */
[----:B----4-:R-:W-:-:S02]  /*6540*/  F2FP.BF16.F32.PACK_AB R104, R65, R156 ;  /* 0x0000009c4168723e */ /* 0x010fc400000010ff */
[----:B-----5:R-:W-:Y:S02]  /*6550*/  F2FP.BF16.F32.PACK_AB R106, R17, R154 ;  /* 0x0000009a116a723e */ /* 0x020fe400000010ff */
[----:B---3--:R-:W-:Y:S01]  /*6560*/  F2FP.BF16.F32.PACK_AB R105, R67, R158 ;  /* 0x0000009e4369723e */ /* 0x008fe200000010ff */
[----:B------:R-:W-:Y:S01]  /*6570*/  MUFU.EX2 R130, R130 ;  /* 0x0000008200827308 */ /* 0x000fe20000000800 */
[----:B------:R-:W-:Y:S01]  /*6580*/  LDSM.16.MT88.4 R72, [R168+0x9000] ;  /* 0x00900000a848783b */ /* 0x000fe20000004200 */
[----:B-1----:R-:W-:-:S03]  /*6590*/  F2FP.BF16.F32.PACK_AB R107, R19, R160 ;  /* 0x000000a0136b723e */ /* 0x002fc600000010ff */
[----:B------:R-:W-:Y:S03]  /*65a0*/  LDSM.16.MT88.4 R12, [R170+0x9400] ;  /* 0x00940000aa0c783b */ /* 0x000fe60000004200 */
[----:B------:R-:W1:Y:S01]  /*65b0*/  MUFU.EX2 R43, R43 ;  /* 0x0000002b002b7308 */ /* 0x000e620000000800 */
[----:B------:R-:W-:Y:S01]  /*65c0*/  LDSM.16.MT88.4 R24, [R168+0x9400] ;  /* 0x00940000a818783b */ /* 0x000fe20000004200 */
[C---:B------:R-:W-:Y:S06]  /*65d0*/  HMMA.16816.F32.BF16 R76, R104.reuse, R80, RZ ;  /* 0x00000050684c723c */ /* 0x040fec00000418ff */
[----:B------:R-:W-:Y:S02]  /*65e0*/  MUFU.EX2 R126, R126 ;  /* 0x0000007e007e7308 */ /* 0x000fe40000000800 */
[----:B------:R-:W-:Y:S06]  /*65f0*/  HMMA.16816.F32.BF16 R80, R104, R82, RZ ;  /* 0x000000526850723c */ /* 0x000fec00000418ff */
[----:B------:R-:W3:Y:S08]  /*6600*/  MUFU.EX2 R41, R41 ;  /* 0x0000002900297308 */ /* 0x000ef00000000800 */
[----:B------:R-:W-:Y:S08]  /*6610*/  MUFU.EX2 R132, R132 ;  /* 0x0000008400847308 */ /* 0x000ff00000000800 */
[----:B------:R-:W4:Y:S08]  /*6620*/  MUFU.EX2 R45, R45 ;  /* 0x0000002d002d7308 */ /* 0x000f300000000800 */
[----:B------:R-:W-:Y:S08]  /*6630*/  MUFU.EX2 R128, R128 ;  /* 0x0000008000807308 */ /* 0x000ff00000000800 */
[----:B------:R-:W5:Y:S01]  /*6640*/  MUFU.EX2 R39, R39 ;  /* 0x0000002700277308 */ /* 0x000f620000000800 */
[----:B-1----:R-:W-:-:S02]  /*6650*/  F2FP.BF16.F32.PACK_AB R4, R43, R130 ;  /* 0x000000822b04723e */ /* 0x002fc400000010ff */
[----:B---3--:R-:W-:Y:S02]  /*6660*/  F2FP.BF16.F32.PACK_AB R6, R41, R126 ;  /* 0x0000007e2906723e */ /* 0x008fe400000010ff */
[----:B----4-:R-:W-:Y:S02]  /*6670*/  F2FP.BF16.F32.PACK_AB R5, R45, R132 ;  /* 0x000000842d05723e */ /* 0x010fe400000010ff */
[----:B-----5:R-:W-:-:S07]  /*6680*/  F2FP.BF16.F32.PACK_AB R7, R39, R128 ;  /* 0x000000802707723e */ /* 0x020fce00000010ff */
[C---:B--2---:R-:W-:Y:S08]  /*6690*/  HMMA.16816.F32.BF16 R76, R4.reuse, R8, R76 ;  /* 0x00000008044c723c */ /* 0x044ff0000004184c */
[----:B------:R-:W-:Y:S01]  /*66a0*/  HMMA.16816.F32.BF16 R80, R4, R10, R80 ;  /* 0x0000000a0450723c */ /* 0x000fe20000041850 */
[----:B------:R-:W1:Y:S07]  /*66b0*/  LDSM.16.MT88.4 R8, [R170+0xd400] ;  /* 0x00d40000aa08783b */ /* 0x000e6e0000004200 */
[C---:B------:R-:W-:Y:S08]  /*66c0*/  HMMA.16816.F32.BF16 R92, R104.reuse, R96, RZ ;  /* 0x00000060685c723c */ /* 0x040ff000000418ff */
        /* <DEDUP_REMOVED lines=38> */
[----:B------:R-:W-:Y:S01]  /*6930*/  HMMA.16816.F32.BF16 R88, R4, R14, R88 ;  /* 0x0000000e0458723c */ /* 0x000fe20000041858 */
[----:B---3--:R-:W-:Y:S01]  /*6940*/  F2FP.BF16.F32.PACK_AB R4, R53, R136 ;  /* 0x000000883504723e */ /* 0x008fe200000010ff */
[----:B------:R-:W-:Y:S01]  /*6950*/  FFMA.FTZ R49, R28, R20, -R35 ;  /* 0x000000141c317223 */ /* 0x000fe20000010823 */
[----:B----4-:R-:W-:-:S02]  /*6960*/  F2FP.BF16.F32.PACK_AB R6, R31, R34 ;  /* 0x000000221f06723e */ /* 0x010fc400000010ff */
[----:B-----5:R-:W-:Y:S02]  /*6970*/  F2FP.BF16.F32.PACK_AB R5, R32, R51 ;  /* 0x000000332005723e */ /* 0x020fe400000010ff */
[----:B-1----:R-:W-:Y:S01]  /*6980*/  F2FP.BF16.F32.PACK_AB R7, R29, R30 ;  /* 0x0000001e1d07723e */ /* 0x002fe200000010ff */
[-CC-:B------:R-:W-:Y:S01]  /*6990*/  FFMA.FTZ R134, R134, R20.reuse, -R37.reuse ;  /* 0x0000001486867223 */ /* 0x180fe20000010825 */
[-CC-:B------:R-:W-:Y:S01]  /*69a0*/  FFMA.FTZ R47, R204, R20.reuse, -R37.reuse ;  /* 0x00000014cc2f7223 */ /* 0x180fe20000010825 */
[-CC-:B------:R-:W-:Y:S01]  /*69b0*/  FFMA.FTZ R27, R202, R20.reuse, -R37.reuse ;  /* 0x00000014ca1b7223 */ /* 0x180fe20000010825 */
[-C--:B------:R-:W-:Y:S01]  /*69c0*/  FFMA.FTZ R26, R200, R20.reuse, -R37 ;  /* 0x00000014c81a7223 */ /* 0x080fe20000010825 */
[-CC-:B------:R-:W-:Y:S01]  /*69d0*/  FFMA.FTZ R25, R164, R20.reuse, -R35.reuse ;  /* 0x00000014a4197223 */ /* 0x180fe20000010823 */
[-C--:B------:R-:W-:Y:S01]  /*69e0*/  FFMA.FTZ R24, R162, R20.reuse, -R35 ;  /* 0x00000014a2187223 */ /* 0x080fe20000010823 */
[C---:B------:R-:W-:Y:S01]  /*69f0*/  HMMA.16816.F32.BF16 R112, R4.reuse, R8, R112 ;  /* 0x000000080470723c */ /* 0x040fe20000041870 */
[-C--:B------:R-:W-:Y:S01]  /*6a00*/  FFMA.FTZ R63, R140, R20.reuse, -R37 ;  /* 0x000000148c3f7223 */ /* 0x080fe20000010825 */
[-C--:B------:R-:W-:Y:S01]  /*6a10*/  FFMA.FTZ R61, R138, R20.reuse, -R35 ;  /* 0x000000148a3d7223 */ /* 0x080fe20000010823 */
[-CC-:B------:R-:W-:Y:S01]  /*6a20*/  FFMA.FTZ R144, R144, R20.reuse, -R37.reuse ;  /* 0x0000001490907223 */ /* 0x180fe20000010825 */
[-C--:B------:R-:W-:Y:S01]  /*6a30*/  FFMA.FTZ R59, R150, R20.reuse, -R37 ;  /* 0x00000014963b7223 */ /* 0x080fe20000010825 */
[-CC-:B------:R-:W-:Y:S01]  /*6a40*/  FFMA.FTZ R142, R142, R20.reuse, -R35.reuse ;  /* 0x000000148e8e7223 */ /* 0x180fe20000010823 */
[-C--:B------:R-:W-:Y:S01]  /*6a50*/  FFMA.FTZ R55, R146, R20.reuse, -R35 ;  /* 0x0000001492377223 */ /* 0x080fe20000010823 */
[----:B------:R-:W-:Y:S01]  /*6a60*/  FADD.FTZ R65, R156, R65 ;  /* 0x000000419c417221 */ /* 0x000fe20000010000 */
[C---:B------:R-:W-:Y:S01]  /*6a70*/  HMMA.16816.F32.BF16 R108, R4.reuse, R10, R108 ;  /* 0x0000000a046c723c */ /* 0x040fe2000004186c */
[----:B------:R-:W1:Y:S01]  /*6a80*/  LDSM.16.MT88.4 R8, [R168+0x9800] ;  /* 0x00980000a808783b */ /* 0x000e620000004200 */
[----:B------:R-:W-:Y:S01]  /*6a90*/  FADD.FTZ R67, R158, R67 ;  /* 0x000000439e437221 */ /* 0x000fe20000010000 */
[-C--:B------:R-:W-:Y:S01]  /*6aa0*/  FFMA.FTZ R119, R18, R20.reuse, -R35 ;  /* 0x0000001412777223 */ /* 0x080fe20000010823 */
[-CC-:B------:R-:W-:Y:S01]  /*6ab0*/  FFMA.FTZ R122, R122, R20.reuse, -R37.reuse ;  /* 0x000000147a7a7223 */ /* 0x180fe20000010825 */
[-C--:B------:R-:W-:Y:S01]  /*6ac0*/  FFMA.FTZ R66, R66, R20.reuse, -R37 ;  /* 0x0000001442427223 */ /* 0x080fe20000010825 */
[-CC-:B------:R-:W-:Y:S01]  /*6ad0*/  FFMA.FTZ R64, R64, R20.reuse, -R35.reuse ;  /* 0x0000001440407223 */ /* 0x180fe20000010823 */
[-CC-:B------:R-:W-:Y:S01]  /*6ae0*/  FFMA.FTZ R127, R62, R20.reuse, -R35.reuse ;  /* 0x000000143e7f7223 */ /* 0x180fe20000010823 */
        /* <DEDUP_REMOVED lines=74> */
[----:B------:R-:W-:-:S03]  /*6f90*/  FADD.FTZ R160, R160, R67 ;  /* 0x00000043a0a07221 */ /* 0x000fc60000010000 */
[----:B------:R-:W-:Y:S02]  /*6fa0*/  FADD.FTZ R17, R17, R154 ;  /* 0x0000009a11117221 */ /* 0x000fe40000010000 */
[C---:B-1----:R-:W-:Y:S08]  /*6fb0*/  HMMA.16816.F32.BF16 R92, R4.reuse, R8, R92 ;  /* 0x00000008045c723c */ /* 0x042ff0000004185c */
[----:B------:R-:W-:Y:S01]  /*6fc0*/  HMMA.16816.F32.BF16 R96, R4, R10, R96 ;  /* 0x0000000a0460723c */ /* 0x000fe20000041860 */
[----:B------:R-:W1:Y:S01]  /*6fd0*/  LDSM.16.MT88.4 R8, [R168+0xe000] ;  /* 0x00e00000a808783b */ /* 0x000e620000004200 */
[----:B------:R-:W-:Y:S01]  /*6fe0*/  FADD.FTZ R19, R19, R160 ;  /* 0x000000a013137221 */ /* 0x000fe20000010000 */
[-C--:B------:R-:W-:Y:S01]  /*6ff0*/  FFMA.FTZ R65, R118, R20.reuse, -R37 ;  /* 0x0000001476417223 */ /* 0x080fe20000010825 */
[----:B------:R-:W-:Y:S01]  /*7000*/  FFMA.FTZ R118, R16, R20, -R35 ;  /* 0x0000001410767223 */ /* 0x000fe20000010823 */
[----:B------:R-:W-:Y:S01]  /*7010*/  FADD.FTZ R130, R130, R17 ;  /* 0x0000001182827221 */ /* 0x000fe20000010000 */
[----:B------:R-:W-:-:S02]  /*7020*/  FADD.FTZ R132, R132, R19 ;  /* 0x0000001384847221 */ /* 0x000fc40000010000 */
[----:B------:R-:W2:Y:S01]  /*7030*/  LDSM.16.MT88.4 R16, [R170+0xa400] ;  /* 0x00a40000aa10783b */ /* 0x000ea20000004200 */
[----:B------:R-:W-:Y:S01]  /*7040*/  FFMA.FTZ R67, R124, R20, -R37 ;  /* 0x000000147c437223 */ /* 0x000fe20000010825 */
[----:B------:R-:W-:Y:S08]  /*7050*/  MUFU.EX2 R122, R122 ;  /* 0x0000007a007a7308 */ /* 0x000ff00000000800 */
[----:B------:R-:W3:Y:S01]  /*7060*/  MUFU.EX2 R67, R67 ;  /* 0x0000004300437308 */ /* 0x000ee20000000800 */
[C---:B-1----:R-:W-:Y:S08]  /*7070*/  HMMA.16816.F32.BF16 R100, R4.reuse, R8, R100 ;  /* 0x000000080464723c */ /* 0x042ff00000041864 */
[----:B------:R-:W-:Y:S01]  /*7080*/  HMMA.16816.F32.BF16 R104, R4, R10, R104 ;  /* 0x0000000a0468723c */ /* 0x000fe20000041868 */
[----:B------:R-:W1:Y:S01]  /*7090*/  LDSM.16.MT88.4 R8, [R170+0xc400] ;  /* 0x00c40000aa08783b */ /* 0x000e620000004200 */
[----:B------:R-:W-:Y:S08]  /*70a0*/  MUFU.EX2 R65, R65 ;  /* 0x0000004100417308 */ /* 0x000ff00000000800 */
[----:B------:R-:W4:Y:S08]  /*70b0*/  MUFU.EX2 R66, R66 ;  /* 0x0000004200427308 */ /* 0x000f300000000800 */
[----:B------:R-:W-:Y:S08]  /*70c0*/  MUFU.EX2 R64, R64 ;  /* 0x0000004000407308 */ /* 0x000ff00000000800 */
[----:B------:R-:W5:Y:S08]  /*70d0*/  MUFU.EX2 R119, R119 ;  /* 0x0000007700777308 */ /* 0x000f700000000800 */
[----:B------:R-:W-:Y:S08]  /*70e0*/  MUFU.EX2 R118, R118 ;  /* 0x0000007600767308 */ /* 0x000ff00000000800 */
[----:B------:R-:W2:Y:S01]  /*70f0*/  MUFU.EX2 R127, R127 ;  /* 0x0000007f007f7308 */ /* 0x000ea20000000800 */
[----:B---3--:R-:W-:-:S02]  /*7100*/  F2FP.BF16.F32.PACK_AB R4, R122, R67 ;  /* 0x000000437a04723e */ /* 0x008fc400000010ff */
[----:B----4-:R-:W-:Y:S02]  /*7110*/  F2FP.BF16.F32.PACK_AB R6, R66, R65 ;  /* 0x000000414206723e */ /* 0x010fe400000010ff */
[----:B-----5:R-:W-:Y:S02]  /*7120*/  F2FP.BF16.F32.PACK_AB R5, R119, R64 ;  /* 0x000000407705723e */ /* 0x020fe400000010ff */
[----:B--2---:R-:W-:-:S07]  /*7130*/  F2FP.BF16.F32.PACK_AB R7, R127, R118 ;  /* 0x000000767f07723e */ /* 0x004fce00000010ff */
        /* <DEDUP_REMOVED lines=8> */
[----:B------:R-:W3:Y:S01]  /*71c0*/  LDSM.16.MT88.4 R12, [R170+0xe400] ;  /* 0x00e40000aa0c783b */ /* 0x000ee20000004200 */
[----:B------:R-:W-:Y:S01]  /*71d0*/  FADD.FTZ R45, R45, R132 ;  /* 0x000000842d2d7221 */ /* 0x000fe20000010000 */
[----:B------:R-:W-:-:S05]  /*71e0*/  FADD.FTZ R43, R43, R130 ;  /* 0x000000822b2b7221 */ /* 0x000fca0000010000 */
[C---:B--2---:R-:W-:Y:S08]  /*71f0*/  HMMA.16816.F32.BF16 R84, R4.reuse, R16, R84 ;  /* 0x000000100454723c */ /* 0x044ff00000041854 */
        /* <DEDUP_REMOVED lines=19> */
[----:B------:R-:W-:Y:S08]  /*7330*/  MUFU.EX2 R58, R58 ;  /* 0x0000003a003a7308 */ /* 0x000ff00000000800 */
[----:B------:R-:W-:Y:S01]  /*7340*/  MUFU.EX2 R43, R43 ;  /* 0x0000002b002b7308 */ /* 0x000fe20000000800 */
[-CC-:B------:R-:W-:Y:S01]  /*7350*/  FFMA.FTZ R54, R33, R20.reuse, -R37.reuse ;  /* 0x0000001421367223 */ /* 0x180fe20000010825 */
[-C--:B------:R-:W-:Y:S01]  /*7360*/  FFMA.FTZ R52, R22, R20.reuse, -R37 ;  /* 0x0000001416347223 */ /* 0x080fe20000010825 */
[----:B------:R-:W-:Y:S01]  /*7370*/  FADD.FTZ R128, R39, R128 ;  /* 0x0000008027807221 */ /* 0x000fe20000010000 */
[-CC-:B------:R-:W-:Y:S01]  /*7380*/  FFMA.FTZ R40, R40, R20.reuse, -R35.reuse ;  /* 0x0000001428287223 */ /* 0x180fe20000010823 */
[-C--:B------:R-:W-:Y:S01]  /*7390*/  FFMA.FTZ R200, R36, R20.reuse, -R35 ;  /* 0x0000001424c87223 */ /* 0x080fe20000010823 */
[----:B------:R-:W3:Y:S02]  /*73a0*/  LDSM.16.MT88.4 R12, [R168+0xc800] ;  /* 0x00c80000a80c783b */ /* 0x000ee40000004200 */
[----:B------:R-:W4:Y:S08]  /*73b0*/  MUFU.EX2 R46, R46 ;  /* 0x0000002e002e7308 */ /* 0x000f300000000800 */
[----:B------:R-:W-:Y:S08]  /*73c0*/  MUFU.EX2 R44, R44 ;  /* 0x0000002c002c7308 */ /* 0x000ff00000000800 */
[----:B------:R-:W5:Y:S08]  /*73d0*/  MUFU.EX2 R129, R129 ;  /* 0x0000008100817308 */ /* 0x000f700000000800 */
[----:B------:R2:W-:Y:S08]  /*73e0*/  MUFU.EX2 R41, R4 ;  /* 0x0000000400297308 */ /* 0x0005f00000000800 */
[----:B------:R-:W1:Y:S01]  /*73f0*/  MUFU.EX2 R48, R48 ;  /* 0x0000003000307308 */ /* 0x000e620000000800 */
[----:B------:R-:W-:Y:S01]  /*7400*/  FADD.FTZ R136, R136, R5 ;  /* 0x0000000588887221 */ /* 0x000fe20000010000 */
[-CC-:B------:R-:W-:Y:S01]  /*7410*/  FFMA.FTZ R33, R23, R20.reuse, -R37.reuse ;  /* 0x0000001417217223 */ /* 0x180fe20000010825 */
[-C--:B------:R-:W-:Y:S01]  /*7420*/  FFMA.FTZ R50, R21, R20.reuse, -R37 ;  /* 0x0000001415327223 */ /* 0x080fe20000010825 */
[----:B----4-:R-:W-:Y:S01]  /*7430*/  F2FP.BF16.F32.PACK_AB R6, R46, R43 ;  /* 0x0000002b2e06723e */ /* 0x010fe200000010ff */
[--C-:B------:R-:W-:Y:S01]  /*7440*/  FFMA.FTZ R37, R42, R20, -R35.reuse ;  /* 0x000000142a257223 */ /* 0x100fe20000010823 */
[----:B-----5:R-:W-:Y:S01]  /*7450*/  F2FP.BF16.F32.PACK_AB R5, R129, R44 ;  /* 0x0000002c8105723e */ /* 0x020fe200000010ff */
[----:B------:R-:W-:Y:S01]  /*7460*/  FFMA.FTZ R39, R38, R20, -R35 ;  /* 0x0000001426277223 */ /* 0x000fe20000010823 */
[----:B--2---:R-:W-:Y:S01]  /*7470*/  F2FP.BF16.F32.PACK_AB R4, R58, R45 ;  /* 0x0000002d3a04723e */ /* 0x004fe200000010ff */
[----:B------:R-:W2:Y:S01]  /*7480*/  LDSM.16.MT88.4 R20, [R170+0xc800] ;  /* 0x00c80000aa14783b */ /* 0x000ea20000004200 */
[----:B-1----:R-:W-:-:S07]  /*7490*/  F2FP.BF16.F32.PACK_AB R7, R48, R41 ;  /* 0x000000293007723e */ /* 0x002fce00000010ff */
[C---:B------:R-:W-:Y:S08]  /*74a0*/  HMMA.16816.F32.BF16 R68, R4.reuse, R16, R68 ;  /* 0x000000100444723c */ /* 0x040ff00000041844 */
[C---:B------:R-:W-:Y:S01]  /*74b0*/  HMMA.16816.F32.BF16 R72, R4.reuse, R18, R72 ;  /* 0x000000120448723c */ /* 0x040fe20000041848 */
[----:B------:R-:W1:Y:S07]  /*74c0*/  LDSM.16.MT88.4 R16, [R168+0xe800] ;  /* 0x00e80000a810783b */ /* 0x000e6e0000004200 */
[C---:B------:R-:W-:Y:S08]  /*74d0*/  HMMA.16816.F32.BF16 R112, R4.reuse, R8, R112 ;  /* 0x000000080470723c */ /* 0x040ff00000041870 */
[----:B------:R-:W-:Y:S01]  /*74e0*/  HMMA.16816.F32.BF16 R108, R4, R10, R108 ;  /* 0x0000000a046c723c */ /* 0x000fe2000004186c */
[----:B------:R-:W4:Y:S01]  /*74f0*/  LDSM.16.MT88.4 R8, [R170+0xe800] ;  /* 0x00e80000aa08783b */ /* 0x000f220000004200 */
[----:B------:R-:W-:-:S06]  /*7500*/  FADD.FTZ R51, R51, R128 ;  /* 0x0000008033337221 */ /* 0x000fcc0000010000 */
[----:B---3--:R-:W-:Y:S01]  /*7510*/  HMMA.16816.F32.BF16 R84, R4, R12, R84 ;  /* 0x0000000c0454723c */ /* 0x008fe20000041854 */
[----:B------:R-:W-:-:S07]  /*7520*/  FADD.FTZ R51, R32, R51 ;  /* 0x0000003320337221 */ /* 0x000fce0000010000 */
[C---:B------:R-:W-:Y:S01]  /*7530*/  HMMA.16816.F32.BF16 R88, R4.reuse, R14, R88 ;  /* 0x0000000e0458723c */ /* 0x040fe20000041858 */
[----:B------:R-:W3:Y:S07]  /*7540*/  LDSM.16.MT88.4 R12, [R168+0xac00] ;  /* 0x00ac0000a80c783b */ /* 0x000eee0000004200 */
[C---:B--2---:R-:W-:Y:S08]  /*7550*/  HMMA.16816.F32.BF16 R76, R4.reuse, R20, R76 ;  /* 0x00000014044c723c */ /* 0x044ff0000004184c */
[C---:B------:R-:W-:Y:S01]  /*7560*/  HMMA.16816.F32.BF16 R80, R4.reuse, R22, R80 ;  /* 0x000000160450723c */ /* 0x040fe20000041850 */
[----:B------:R-:W2:Y:S07]  /*7570*/  LDSM.16.MT88.4 R20, [R170+0xac00] ;  /* 0x00ac0000aa14783b */ /* 0x000eae0000004200 */
[----:B-1----:R-:W-:Y:S01]  /*7580*/  HMMA.16816.F32.BF16 R100, R4, R16, R100 ;  /* 0x000000100464723c */ /* 0x002fe20000041864 */
[----:B------:R-:W-:-:S07]  /*7590*/  FADD.FTZ R16, R30, R51 ;  /* 0x000000331e107221 */ /* 0x000fce0000010000 */
[----:B----4-:R-:W-:Y:S01]  /*75a0*/  HMMA.16816.F32.BF16 R92, R4, R8, R92 ;  /* 0x00000008045c723c */ /* 0x010fe2000004185c */
[----:B------:R-:W-:-:S07]  /*75b0*/  FADD.FTZ R16, R29, R16 ;  /* 0x000000101d107221 */ /* 0x000fce0000010000 */
[----:B------:R-:W-:Y:S01]  /*75c0*/  HMMA.16816.F32.BF16 R96, R4, R10, R96 ;  /* 0x0000000a0460723c */ /* 0x000fe20000041860 */
[----:B------:R-:W1:Y:S01]  /*75d0*/  LDSM.16.MT88.4 R8, [R170+0xcc00] ;  /* 0x00cc0000aa08783b */ /* 0x000e620000004200 */
[----:B------:R-:W-:Y:S01]  /*75e0*/  MUFU.EX2 R36, R54 ;  /* 0x0000003600247308 */ /* 0x000fe20000000800 */
[----:B------:R-:W-:-:S05]  /*75f0*/  FADD.FTZ R49, R49, R16 ;  /* 0x0000001031317221 */ /* 0x000fca0000010000 */
[----:B------:R-:W-:Y:S01]  /*7600*/  HMMA.16816.F32.BF16 R104, R4, R18, R104 ;  /* 0x000000120468723c */ /* 0x000fe20000041868 */
[----:B------:R-:W4:Y:S01]  /*7610*/  LDSM.16.MT88.4 R16, [R168+0xcc00] ;  /* 0x00cc0000a810783b */ /* 0x000f220000004200 */
[----:B------:R-:W5:Y:S01]  /*7620*/  MUFU.EX2 R35, R52 ;  /* 0x0000003400237308 */ /* 0x000f620000000800 */
[----:B------:R-:W-:-:S07]  /*7630*/  FADD.FTZ R53, R53, R136 ;  /* 0x0000008835357221 */ /* 0x000fce0000010000 */
[----:B------:R-:W-:Y:S08]  /*7640*/  MUFU.EX2 R33, R33 ;  /* 0x0000002100217308 */ /* 0x000ff00000000800 */
[----:B------:R-:W3:Y:S08]  /*7650*/  MUFU.EX2 R38, R50 ;  /* 0x0000003200267308 */ /* 0x000ef00000000800 */
[----:B------:R-:W-:Y:S08]  /*7660*/  MUFU.EX2 R37, R37 ;  /* 0x0000002500257308 */ /* 0x000ff00000000800 */
[----:B------:R-:W2:Y:S08]  /*7670*/  MUFU.EX2 R40, R40 ;  /* 0x0000002800287308 */ /* 0x000eb00000000800 */
[----:B------:R-:W-:Y:S08]  /*7680*/  MUFU.EX2 R39, R39 ;  /* 0x0000002700277308 */ /* 0x000ff00000000800 */
[----:B------:R-:W1:Y:S01]  /*7690*/  MUFU.EX2 R200, R200 ;  /* 0x000000c800c87308 */ /* 0x000e620000000800 */
[----:B------:R-:W-:Y:S01]  /*76a0*/  FADD.FTZ R34, R34, R53 ;  /* 0x0000003522227221 */ /* 0x000fe20000010000 */
[----:B-----5:R-:W-:-:S03]  /*76b0*/  F2FP.BF16.F32.PACK_AB R4, R35, R36 ;  /* 0x000000242304723e */ /* 0x020fc600000010ff */
[----:B------:R-:W-:Y:S01]  /*76c0*/  FADD.FTZ R31, R31, R34 ;  /* 0x000000221f1f7221 */ /* 0x000fe20000010000 */
[----:B---3--:R-:W-:Y:S02]  /*76d0*/  F2FP.BF16.F32.PACK_AB R6, R38, R33 ;  /* 0x000000212606723e */ /* 0x008fe400000010ff */
[----:B--2---:R-:W-:Y:S01]  /*76e0*/  F2FP.BF16.F32.PACK_AB R5, R40, R37 ;  /* 0x000000252805723e */ /* 0x004fe200000010ff */
[----:B------:R-:W-:Y:S01]  /*76f0*/  FADD.FTZ R30, R134, R31 ;  /* 0x0000001f861e7221 */ /* 0x000fe20000010000 */
[----:B------:R-:W-:Y:S01]  /*7700*/  FADD.FTZ R28, R28, R49 ;  /* 0x000000311c1c7221 */ /* 0x000fe20000010000 */
[----:B-1----:R-:W-:Y:S02]  /*7710*/  F2FP.BF16.F32.PACK_AB R7, R200, R39 ;  /* 0x00000027c807723e */ /* 0x002fe400000010ff */
[----:B------:R-:W-:-:S05]  /*7720*/  FADD.FTZ R30, R47, R30 ;  /* 0x0000001e2f1e7221 */ /* 0x000fca0000010000 */
[C---:B------:R-:W-:Y:S08]  /*7730*/  HMMA.16816.F32.BF16 R68, R4.reuse, R12, R68 ;  /* 0x0000000c0444723c */ /* 0x040ff00000041844 */
        /* <DEDUP_REMOVED lines=14> */
[----:B------:R-:W-:-:S04]  /*7820*/  FADD.FTZ R61, R61, R142 ;  /* 0x0000008e3d3d7221 */ /* 0x000fc80000010000 */
[----:B------:R-:W-:Y:S02]  /*7830*/  FADD.FTZ R138, R138, R61 ;  /* 0x0000003d8a8a7221 */ /* 0x000fe40000010000 */
        /* <DEDUP_REMOVED lines=12> */
[C---:B-1----:R-:W-:Y:S01]  /*7900*/  HMMA.16816.F32.BF16 R92, R4.reuse, R12, R92 ;  /* 0x0000000c045c723c */ /* 0x042fe2000004185c */
[----:B------:R-:W-:Y:S02]  /*7910*/  FADD.FTZ R12, R44, R127 ;  /* 0x0000007f2c0c7221 */ /* 0x000fe40000010000 */
[----:B------:R-:W-:Y:S02]  /*7920*/  FADD.FTZ R45, R45, R66 ;  /* 0x000000422d2d7221 */ /* 0x000fe40000010000 */
[----:B------:R-:W-:Y:S02]  /*7930*/  FADD.FTZ R12, R129, R12 ;  /* 0x0000000c810c7221 */ /* 0x000fe40000010000 */
[----:B------:R-:W-:Y:S01]  /*7940*/  FADD.FTZ R58, R58, R45 ;  /* 0x0000002d3a3a7221 */ /* 0x000fe20000010000 */
[----:B------:R-:W-:Y:S01]  /*7950*/  HMMA.16816.F32.BF16 R88, R4, R18, R88 ;  /* 0x000000120458723c */ /* 0x000fe20000041858 */
[----:B------:R-:W-:-:S07]  /*7960*/  FADD.FTZ R41, R41, R12 ;  /* 0x0000000c29297221 */ /* 0x000fce0000010000 */
[----:B------:R-:W-:Y:S01]  /*7970*/  HMMA.16816.F32.BF16 R96, R4, R14, R96 ;  /* 0x0000000e0460723c */ /* 0x000fe20000041860 */
[----:B------:R-:W-:-:S07]  /*7980*/  FADD.FTZ R48, R48, R41 ;  /* 0x0000002930307221 */ /* 0x000fce0000010000 */
[----:B--2---:R-:W-:Y:S01]  /*7990*/  HMMA.16816.F32.BF16 R100, R4, R8, R100 ;  /* 0x000000080464723c */ /* 0x004fe20000041864 */
[----:B------:R-:W-:-:S07]  /*79a0*/  FADD.FTZ R9, R43, R58 ;  /* 0x0000003a2b097221 */ /* 0x000fce0000010000 */
[----:B------:R-:W-:Y:S01]  /*79b0*/  HMMA.16816.F32.BF16 R104, R4, R10, R104 ;  /* 0x0000000a0468723c */ /* 0x000fe20000041868 */
[----:B------:R-:W-:Y:S02]  /*79c0*/  VIADD R4, R120, 0xfffffffe ;  /* 0xfffffffe78047836 */ /* 0x000fe40000000000 */
[----:B------:R-:W-:Y:S01]  /*79d0*/  FADD.FTZ R9, R46, R9 ;  /* 0x000000092e097221 */ /* 0x000fe20000010000 */
[----:B------:R-:W-:Y:S02]  /*79e0*/  FADD.FTZ R37, R37, R48 ;  /* 0x0000003025257221 */ /* 0x000fe40000010000 */
[----:B------:R-:W-:Y:S01]  /*79f0*/  ISETP.GE.AND P0, PT, R4, R179, PT ;  /* 0x000000b30400720c */ /* 0x000fe20003f06270 */
        /* <DEDUP_REMOVED lines=8> */
[----:B------:R-:W-:Y:S01]  /*7a80*/  LOP3.LUT R121, R121, 0x1f0, RZ, 0xc0, !PT ;  /* 0x000001f079797812 */ /* 0x000fe200078ec0ff */
[----:B------:R-:W-:Y:S01]  /*7a90*/  IMAD.MOV.U32 R119, RZ, RZ, R116 ;  /* 0x000000ffff777224 */ /* 0x000fe200078e0074 */
[----:B------:R-:W-:Y:S02]  /*7aa0*/  ISETP.NE.U32.AND P3, PT, R196, RZ, PT ;  /* 0x000000ffc400720c */ /* 0x000fe40003f65070 */
[----:B------:R-:W-:Y:S02]  /*7ab0*/  IADD3 R121, PT, PT, R121, R123, R190 ;  /* 0x0000007b79797210 */ /* 0x000fe40007ffe0be */
[----:B------:R-:W-:Y:S02]  /*7ac0*/  ISETP.NE.AND.EX P3, PT, R197, RZ, PT, P3 ;  /* 0x000000ffc500720c */ /* 0x000fe40003f65330 */
[----:B------:R-:W-:-:S05]  /*7ad0*/  IADD3 R56, PT, PT, -R125, R121, R56 ;  /* 0x000000797d387210 */ /* 0x000fca0007ffe138 */
[----:B------:R-:W-:-:S04]  /*7ae0*/  IMAD.IADD R199, R56, 0x1, -R57 ;  /* 0x0000000138c77824 */ /* 0x000fc800078e0a39 */
[----:B------:R-:W-:Y:S02]  /*7af0*/  IMAD R199, R120, -0x80, R199 ;  /* 0xffffff8078c77824 */ /* 0x000fe400078e02c7 */
[----:B------:R-:W-:Y:S02]  /*7b00*/  IMAD.MOV.U32 R120, RZ, RZ, R117 ;  /* 0x000000ffff787224 */ /* 0x000fe400078e0075 */
[----:B------:R-:W-:-:S07]  /*7b10*/  VIADD R199, R199, 0x108 ;  /* 0x00000108c7c77836 */ /* 0x000fce0000000000 */
.L_x_3810:
        /* <DEDUP_REMOVED lines=80> */
.L_x_3805:
[----:B------:R-:W-:Y:S05]  /*8020*/  BSYNC.RECONVERGENT B0 ;  /* 0x0000000000007941 */ /* 0x000fea0003800200 */
.L_x_3804:
        /* <DEDUP_REMOVED lines=302> */
.L_x_3809:
[----:B------:R-:W-:Y:S05]  /*9310*/  BSYNC.RECONVERGENT B0 ;  /* 0x0000000000007941 */ /* 0x000fea0003800200 */
.L_x_3808:
        /* <DEDUP_REMOVED lines=69> */
.L_x_3807:
[----:B------:R-:W-:Y:S05]  /*9770*/  BSYNC.RECONVERGENT B1 ;  /* 0x0000000000017941 */ /* 0x000fea0003800200 */
.L_x_3806:
[----:B------:R-:W2:Y:S01]  /*9780*/  LD.E R118, desc[UR4][R2.64+0xdc] ;  /* 0x0000dc0402767980 */ /* 0x000ea2000c101900 */
[C---:B------:R-:W-:Y:S02]  /*9790*/  IADD3 R121, PT, PT, R199.reuse, -0x8, RZ ;  /* 0xfffffff8c7797810 */ /* 0x040fe40007ffe0ff */
[C---:B-1----:R-:W-:Y:S02]  /*97a0*/  IADD3 R122, PT, PT, R199.reuse, -0x1, RZ ;  /* 0xffffffffc77a7810 */ /* 0x042fe40007ffe0ff */
[----:B------:R-:W-:Y:S02]  /*97b0*/  IABS R121, R121 ;  /* 0x0000007900797213 */ /* 0x000fe40000000000 */
[----:B------:R-:W-:Y:S02]  /*97c0*/  IABS R122, R122 ;  /* 0x0000007a007a7213 */ /* 0x000fe40000000000 */
[----:B------:R-:W-:Y:S02]  /*97d0*/  I2FP.F32.S32 R121, R121 ;  /* 0x0000007900797245 */ /* 0x000fe40000201400 */
[----:B------:R-:W-:Y:S02]  /*97e0*/  I2FP.F32.S32 R122, R122 ;  /* 0x0000007a007a7245 */ /* 0x000fe40000201400 */
[C---:B------:R-:W-:Y:S01]  /*97f0*/  IADD3 R116, PT, PT, R199.reuse, -0x9, RZ ;  /* 0xfffffff7c7747810 */ /* 0x040fe20007ffe0ff */
[CC--:B------:R-:W-:Y:S01]  /*9800*/  FFMA.FTZ R10, -R0.reuse, R121.reuse, R10 ;  /* 0x00000079000a7223 */ /* 0x0c0fe2000001010a */
[C---:B------:R-:W-:Y:S01]  /*9810*/  FFMA.FTZ R4, -R0.reuse, R121, R4 ;  /* 0x0000007900047223 */ /* 0x040fe20000010104 */
[C---:B------:R-:W-:Y:S01]  /*9820*/  IADD3 R121, PT, PT, R199.reuse, -0x18, RZ ;  /* 0xffffffe8c7797810 */ /* 0x040fe20007ffe0ff */
[C---:B------:R-:W-:Y:S01]  /*9830*/  FFMA.FTZ R7, -R0.reuse, R122, R7 ;  /* 0x0000007a00077223 */ /* 0x040fe20000010107 */
[C---:B------:R-:W-:Y:S02]  /*9840*/  IADD3 R122, PT, PT, R199.reuse, -0x11, RZ ;  /* 0xffffffefc77a7810 */ /* 0x040fe40007ffe0ff */
        /* <DEDUP_REMOVED lines=11> */
[C---:B------:R-:W-:Y:S01]  /*9900*/  FFMA.FTZ R12, -R0.reuse, R121, R12 ;  /* 0x00000079000c7223 */ /* 0x040fe2000001010c */
[C---:B------:R-:W-:Y:S01]  /*9910*/  IADD3 R116, PT, PT, R199.reuse, -0x19, RZ ;  /* 0xffffffe7c7747810 */ /* 0x040fe20007ffe0ff */
[CC--:B------:R-:W-:Y:S01]  /*9920*/  FFMA.FTZ R9, -R0.reuse, R122.reuse, R9 ;  /* 0x0000007a00097223 */ /* 0x0c0fe20000010109 */
[C---:B------:R-:W-:Y:S01]  /*9930*/  IADD3 R121, PT, PT, R199.reuse, -0x28, RZ ;  /* 0xffffffd8c7797810 */ /* 0x040fe20007ffe0ff */
[C---:B------:R-:W-:Y:S01]  /*9940*/  FFMA.FTZ R6, -R0.reuse, R117, R6 ;  /* 0x0000007500067223 */ /* 0x040fe20000010106 */
[C---:B------:R-:W-:Y:S01]  /*9950*/  FFMA.FTZ R15, -R0.reuse, R122, R15 ;  /* 0x0000007a000f7223 */ /* 0x040fe2000001010f */
[C---:B------:R-:W-:Y:S02]  /*9960*/  IADD3 R122, PT, PT, R199.reuse, -0x21, RZ ;  /* 0xffffffdfc77a7810 */ /* 0x040fe40007ffe0ff */
        /* <DEDUP_REMOVED lines=17> */
[CC--:B------:R-:W-:Y:S01]  /*9a80*/  FFMA.FTZ R8, -R0.reuse, R117.reuse, R8 ;  /* 0x0000007500087223 */ /* 0x0c0fe20000010108 */
        /* <DEDUP_REMOVED lines=34> */
[C---:B------:R-:W-:Y:S01]  /*9cb0*/  IADD3 R116, PT, PT, R199.reuse, -0x49, RZ ;  /* 0xffffffb7c7747810 */ /* 0x040fe20007ffe0ff */
[C---:B------:R-:W-:Y:S01]  /*9cc0*/  FFMA.FTZ R42, -R0.reuse, R121, R42 ;  /* 0x00000079002a7223 */ /* 0x040fe2000001012a */
[C---:B------:R-:W-:Y:S01]  /*9cd0*/  IADD3 R121, PT, PT, R199.reuse, -0x58, RZ ;  /* 0xffffffa8c7797810 */ /* 0x040fe20007ffe0ff */
[CC--:B------:R-:W-:Y:S01]  /*9ce0*/  FFMA.FTZ R30, -R0.reuse, R117.reuse, R30 ;  /* 0x00000075001e7223 */ /* 0x0c0fe2000001011e */
[CC--:B------:R-:W-:Y:S01]  /*9cf0*/  FFMA.FTZ R39, -R0.reuse, R122.reuse, R39 ;  /* 0x0000007a00277223 */ /* 0x0c0fe20000010127 */
        /* <DEDUP_REMOVED lines=36> */
[----:B------:R-:W-:Y:S01]  /*9f40*/  IADD3 R116, PT, PT, R199, -0x69, RZ ;  /* 0xffffff97c7747810 */ /* 0x000fe20007ffe0ff */
[CC--:B------:R-:W-:Y:S01]  /*9f50*/  FFMA.FTZ R40, -R0.reuse, R117.reuse, R40 ;  /* 0x0000007500287223 */ /* 0x0c0fe20000010128 */
[----:B------:R-:W-:Y:S01]  /*9f60*/  FMNMX3.FTZ R121, R119, R6, R7, !PT ;  /* 0x0000000677797276 */ /* 0x000fe20007810007 */
[CC--:B------:R-:W-:Y:S01]  /*9f70*/  FFMA.FTZ R49, -R0.reuse, R122.reuse, R49 ;  /* 0x0000007a00317223 */ /* 0x0c0fe20000010131 */
[C---:B------:R-:W-:Y:S01]  /*9f80*/  FFMA.FTZ R55, -R0.reuse, R122, R55 ;  /* 0x0000007a00377223 */ /* 0x040fe20000010137 */
[----:B------:R-:W-:Y:S01]  /*9f90*/  FFMA.FTZ R46, -R0, R117, R46 ;  /* 0x00000075002e7223 */ /* 0x000fe2000001012e */
[----:B------:R-:W-:Y:S02]  /*9fa0*/  FMNMX3.FTZ R122, R120, R4, R5, !PT ;  /* 0x00000004787a7276 */ /* 0x000fe40007810005 */
[----:B------:R-:W-:Y:S02]  /*9fb0*/  IADD3 R117, PT, PT, R199, -0x60, RZ ;  /* 0xffffffa0c7757810 */ /* 0x000fe40007ffe0ff */
        /* <DEDUP_REMOVED lines=18> */
[CC--:B------:R-:W-:Y:S01]  /*a0e0*/  FFMA.FTZ R63, -R0.reuse, R116.reuse, R63 ;  /* 0x00000074003f7223 */ /* 0x0c0fe2000001013f */
        /* <DEDUP_REMOVED lines=13> */
[----:B------:R-:W-:Y:S02]  /*a1c0*/  IADD3 R117, PT, PT, R199, -0x78, RZ ;  /* 0xffffff88c7757810 */ /* 0x000fe40007ffe0ff */
        /* <DEDUP_REMOVED lines=12> */
[C---:B------:R-:W-:Y:S02]  /*a290*/  IADD3 R124, PT, PT, R199.reuse, -0x81, RZ ;  /* 0xffffff7fc77c7810 */ /* 0x040fe40007ffe0ff */
        /* <DEDUP_REMOVED lines=27> */
[----:B------:R-:W3:Y:S01]  /*a450*/  SHFL.BFLY PT, R116, R123, 0x1, 0x1f ;  /* 0x0c201f007b747f89 */ /* 0x000ee200000e0000 */
[----:B-1----:R-:W-:Y:S02]  /*a460*/  FMNMX.FTZ R117, R126, R117, !PT ;  /* 0x000000757e757209 */ /* 0x002fe40007810000 */
[----:B---3--:R-:W-:Y:S03]  /*a470*/  FMNMX.FTZ R116, R123, R116, !PT ;  /* 0x000000747b747209 */ /* 0x008fe60007810000 */
[C---:B------:R-:W-:Y:S01]  /*a480*/  FADD.FTZ R121, -R117.reuse, R120 ;  /* 0x0000007875797221 */ /* 0x040fe20000010100 */
[C---:B------:R-:W-:Y:S01]  /*a490*/  FSETP.NEU.FTZ.AND P0, PT, R116.reuse, -INF , PT ;  /* 0xff8000007400780b */ /* 0x040fe20003f1d000 */
[----:B------:R-:W-:Y:S02]  /*a4a0*/  FADD.FTZ R119, -R116, R119 ;  /* 0x0000007774777221 */ /* 0x000fe40000010100 */
[C---:B--2---:R-:W-:Y:S01]  /*a4b0*/  FMUL.FTZ R120, R118.reuse, R121 ;  /* 0x0000007976787220 */ /* 0x044fe20000410000 */
        /* <DEDUP_REMOVED lines=55> */
[----:B---3--:R-:W-:Y:S01]  /*a830*/  F2FP.BF16.F32.PACK_AB R115, R133, R136 ;  /* 0x000000888573723e */ /* 0x008fe200000010ff */
[C---:B------:R-:W-:Y:S01]  /*a840*/  FMUL.FTZ R88, R120.reuse, R88 ;  /* 0x0000005878587220 */ /* 0x040fe20000410000 */
[C---:B------:R-:W-:Y:S01]  /*a850*/  FMUL.FTZ R89, R120.reuse, R89 ;  /* 0x0000005978597220 */ /* 0x040fe20000410000 */
[C---:B------:R-:W-:Y:S01]  /*a860*/  FMUL.FTZ R94, R119.reuse, R94 ;  /* 0x0000005e775e7220 */ /* 0x040fe20000410000 */
[C---:B------:R-:W-:Y:S01]  /*a870*/  FMUL.FTZ R95, R119.reuse, R95 ;  /* 0x0000005f775f7220 */ /* 0x040fe20000410000 */
[C---:B------:R-:W-:Y:S01]  /*a880*/  FMUL.FTZ R92, R120.reuse, R92 ;  /* 0x0000005c785c7220 */ /* 0x040fe20000410000 */
[----:B------:R-:W-:Y:S03]  /*a890*/  FMUL.FTZ R93, R120, R93 ;  /* 0x0000005d785d7220 */ /* 0x000fe60000410000 */
        /* <DEDUP_REMOVED lines=27> */
[-CC-:B------:R-:W-:Y:S01]  /*aa50*/  FFMA.FTZ R36, R36, R118.reuse, -R121.reuse ;  /* 0x0000007624247223 */ /* 0x180fe20000010879 */
[-CC-:B------:R-:W-:Y:S01]  /*aa60*/  FFMA.FTZ R139, R29, R118.reuse, -R121.reuse ;  /* 0x000000761d8b7223 */ /* 0x180fe20000010879 */
[----:B------:R-:W-:Y:S01]  /*aa70*/  FFMA.FTZ R137, R32, R118, -R121 ;  /* 0x0000007620897223 */ /* 0x000fe20000010879 */
[----:B------:R-:W-:Y:S01]  /*aa80*/  FFMA.FTZ R150, R119, R200, R150 ;  /* 0x000000c877967223 */ /* 0x000fe20000010096 */
[-C--:B------:R-:W-:Y:S03]  /*aa90*/  FFMA.FTZ R119, R38, R118.reuse, -R123 ;  /* 0x0000007626777223 */ /* 0x080fe6000001087b */
[----:B------:R-:W3:Y:S01]  /*aaa0*/  MUFU.EX2 R141, R141 ;  /* 0x0000008d008d7308 */ /* 0x000ee20000000800 */
[----:B----4-:R-:W-:Y:S01]  /*aab0*/  F2FP.BF16.F32.PACK_AB R114, R122, R135 ;  /* 0x000000877a72723e */ /* 0x010fe200000010ff */
[----:B------:R-:W-:Y:S01]  /*aac0*/  FFMA.FTZ R145, R120, R201, R145 ;  /* 0x000000c978917223 */ /* 0x000fe20000010091 */
[-C--:B------:R-:W-:Y:S01]  /*aad0*/  FFMA.FTZ R120, R39, R118.reuse, -R123 ;  /* 0x0000007627787223 */ /* 0x080fe2000001087b */
[-C--:B------:R-:W-:Y:S01]  /*aae0*/  FFMA.FTZ R134, R33, R118.reuse, -R121 ;  /* 0x0000007621867223 */ /* 0x080fe20000010879 */
[-C--:B------:R-:W-:Y:S01]  /*aaf0*/  FFMA.FTZ R42, R42, R118.reuse, -R123 ;  /* 0x000000762a2a7223 */ /* 0x080fe2000001087b */
[----:B------:R-:W-:Y:S01]  /*ab00*/  FADD.FTZ R138, R138, R145 ;  /* 0x000000918a8a7221 */ /* 0x000fe20000010000 */
[-C--:B------:R-:W-:Y:S01]  /*ab10*/  FFMA.FTZ R145, R37, R118.reuse, -R121 ;  /* 0x0000007625917223 */ /* 0x080fe20000010879 */
[C---:B--2---:R-:W-:Y:S02]  /*ab20*/  HMMA.16816.F32.BF16 R4, R112.reuse, R124, R4 ;  /* 0x0000007c7004723c */ /* 0x044fe40000041804 */
[----:B------:R-:W-:Y:S03]  /*ab30*/  MUFU.EX2 R148, R148 ;  /* 0x0000009400947308 */ /* 0x000fe60000000800 */
[-CC-:B------:R-:W-:Y:S01]  /*ab40*/  FFMA.FTZ R125, R18, R118.reuse, -R123.reuse ;  /* 0x00000076127d7223 */ /* 0x180fe2000001087b */
[-CC-:B------:R-:W-:Y:S01]  /*ab50*/  FFMA.FTZ R124, R19, R118.reuse, -R123.reuse ;  /* 0x00000076137c7223 */ /* 0x180fe2000001087b */
[----:B------:R-:W-:Y:S01]  /*ab60*/  FFMA.FTZ R43, R43, R118, -R123 ;  /* 0x000000762b2b7223 */ /* 0x000fe2000001087b */
[C---:B------:R-:W-:Y:S04]  /*ab70*/  HMMA.16816.F32.BF16 R8, R112.reuse, R126, R8 ;  /* 0x0000007e7008723c */ /* 0x040fe80000041808 */
[----:B------:R-:W-:Y:S01]  /*ab80*/  MUFU.EX2 R130, R130 ;  /* 0x0000008200827308 */ /* 0x000fe20000000800 */
[----:B---3--:R-:W-:Y:S01]  /*ab90*/  F2FP.BF16.F32.PACK_AB R13, R141, R144 ;  /* 0x000000908d0d723e */ /* 0x008fe200000010ff */
[-CC-:B------:R-:W-:Y:S01]  /*aba0*/  FFMA.FTZ R127, R24, R118.reuse, -R121.reuse ;  /* 0x00000076187f7223 */ /* 0x180fe20000010879 */
[-CC-:B------:R-:W-:Y:S01]  /*abb0*/  FFMA.FTZ R126, R25, R118.reuse, -R121.reuse ;  /* 0x00000076197e7223 */ /* 0x180fe20000010879 */
[----:B------:R-:W-:Y:S01]  /*abc0*/  FADD.FTZ R25, R140, R150 ;  /* 0x000000968c197221 */ /* 0x000fe20000010000 */
[-C--:B------:R-:W-:Y:S01]  /*abd0*/  FFMA.FTZ R40, R40, R118.reuse, -R121 ;  /* 0x0000007628287223 */ /* 0x080fe20000010879 */
[C---:B-1----:R-:W-:Y:S04]  /*abe0*/  HMMA.16816.F32.BF16 R68, R112.reuse, R108, R68 ;  /* 0x0000006c7044723c */ /* 0x042fe80000041844 */
[----:B------:R-:W-:Y:S01]  /*abf0*/  MUFU.EX2 R125, R125 ;  /* 0x0000007d007d7308 */ /* 0x000fe20000000800 */
[----:B------:R-:W-:Y:S01]  /*ac00*/  FADD.FTZ R24, R136, R25 ;  /* 0x0000001988187221 */ /* 0x000fe20000010000 */
[-C--:B------:R-:W-:Y:S01]  /*ac10*/  FFMA.FTZ R41, R41, R118.reuse, -R121 ;  /* 0x0000007629297223 */ /* 0x080fe20000010879 */
[-C--:B------:R-:W-:Y:S01]  /*ac20*/  FFMA.FTZ R46, R46, R118.reuse, -R123 ;  /* 0x000000762e2e7223 */ /* 0x080fe2000001087b */
[-C--:B------:R-:W-:Y:S01]  /*ac30*/  FFMA.FTZ R44, R44, R118.reuse, -R121 ;  /* 0x000000762c2c7223 */ /* 0x080fe20000010879 */
[----:B------:R-:W-:Y:S01]  /*ac40*/  FADD.FTZ R29, R133, R24 ;  /* 0x00000018851d7221 */ /* 0x000fe20000010000 */
[C---:B------:R-:W-:Y:S01]  /*ac50*/  HMMA.16816.F32.BF16 R72, R112.reuse, R110, R72 ;  /* 0x0000006e7048723c */ /* 0x040fe20000041848 */
[----:B------:R-:W1:Y:S03]  /*ac60*/  LDSM.16.MT88.4 R108, [R170+0xb000] ;  /* 0x00b00000aa6c783b */ /* 0x000e660000004200 */
[----:B------:R2:W-:Y:S01]  /*ac70*/  MUFU.EX2 R136, R36 ;  /* 0x0000002400887308 */ /* 0x0005e20000000800 */
[----:B------:R-:W-:Y:S01]  /*ac80*/  FADD.FTZ R32, R144, R29 ;  /* 0x0000001d90207221 */ /* 0x000fe20000010000 */
[-CC-:B------:R-:W-:Y:S01]  /*ac90*/  FFMA.FTZ R133, R47, R118.reuse, -R123.reuse ;  /* 0x000000762f857223 */ /* 0x180fe2000001087b */
[-CC-:B------:R-:W-:Y:S01]  /*aca0*/  FFMA.FTZ R47, R50, R118.reuse, -R123.reuse ;  /* 0x00000076322f7223 */ /* 0x180fe2000001087b */
[-C--:B------:R-:W-:Y:S01]  /*acb0*/  FFMA.FTZ R50, R51, R118.reuse, -R123 ;  /* 0x0000007633327223 */ /* 0x080fe2000001087b */
[----:B------:R-:W-:Y:S01]  /*acc0*/  FADD.FTZ R32, R141, R32 ;  /* 0x000000208d207221 */ /* 0x000fe20000010000 */
[-CC-:B------:R-:W-:Y:S01]  /*acd0*/  FFMA.FTZ R51, R45, R118.reuse, -R121.reuse ;  /* 0x000000762d337223 */ /* 0x180fe20000010879 */
[----:B------:R-:W-:Y:S03]  /*ace0*/  LDSM.16.MT88.4 R28, [R168+0xc400] ;  /* 0x00c40000a81c783b */ /* 0x000fe60000004200 */
        /* <DEDUP_REMOVED lines=9> */
[----:B--2---:R-:W-:Y:S01]  /*ad80*/  LDSM.16.MT88.4 R36, [R168+0xe800] ;  /* 0x00e80000a824783b */ /* 0x004fe20000004200 */
[-CC-:B------:R-:W-:Y:S01]  /*ad90*/  FFMA.FTZ R53, R53, R118.reuse, -R121.reuse ;  /* 0x0000007635357223 */ /* 0x180fe20000010879 */
[-CC-:B------:R-:W-:Y:S01]  /*ada0*/  FFMA.FTZ R56, R56, R118.reuse, -R121.reuse ;  /* 0x0000007638387223 */ /* 0x180fe20000010879 */
[-C--:B------:R-:W-:Y:S01]  /*adb0*/  FFMA.FTZ R57, R57, R118.reuse, -R121 ;  /* 0x0000007639397223 */ /* 0x080fe20000010879 */
[----:B------:R-:W-:Y:S01]  /*adc0*/  FADD.FTZ R135, R135, R138 ;  /* 0x0000008a87877221 */ /* 0x000fe20000010000 */
[-CC-:B------:R-:W-:Y:S01]  /*add0*/  FFMA.FTZ R62, R62, R118.reuse, -R123.reuse ;  /* 0x000000763e3e7223 */ /* 0x180fe2000001087b */
[-C--:B------:R-:W-:Y:S03]  /*ade0*/  FFMA.FTZ R63, R63, R118.reuse, -R123 ;  /* 0x000000763f3f7223 */ /* 0x080fe6000001087b */
[----:B------:R-:W-:Y:S01]  /*adf0*/  MUFU.EX2 R134, R134 ;  /* 0x0000008600867308 */ /* 0x000fe20000000800 */
[----:B------:R-:W-:Y:S01]  /*ae00*/  FADD.FTZ R122, R122, R135 ;  /* 0x000000877a7a7221 */ /* 0x000fe20000010000 */
[-C--:B------:R-:W-:Y:S01]  /*ae10*/  FFMA.FTZ R66, R66, R118.reuse, -R123 ;  /* 0x0000007642427223 */ /* 0x080fe2000001087b */
[-C--:B------:R-:W-:Y:S01]  /*ae20*/  FFMA.FTZ R64, R64, R118.reuse, -R121 ;  /* 0x0000007640407223 */ /* 0x080fe20000010879 */
[----:B------:R-:W-:Y:S06]  /*ae30*/  ISETP.GT.AND P0, PT, R186, R179, PT ;  /* 0x000000b3ba00720c */ /* 0x000fec0003f04270 */
[----:B------:R-:W-:Y:S01]  /*ae40*/  MUFU.EX2 R119, R119 ;  /* 0x0000007700777308 */ /* 0x000fe20000000800 */
[C---:B-1----:R-:W-:Y:S09]  /*ae50*/  HMMA.16816.F32.BF16 R76, R112.reuse, R108, R76 ;  /* 0x0000006c704c723c */ /* 0x042ff2000004184c */
[----:B------:R-:W1:Y:S01]  /*ae60*/  MUFU.EX2 R124, R124 ;  /* 0x0000007c007c7308 */ /* 0x000e620000000800 */
[C---:B------:R-:W-:Y:S01]  /*ae70*/  HMMA.16816.F32.BF16 R80, R112.reuse, R110, R80 ;  /* 0x0000006e7050723c */ /* 0x040fe20000041850 */
[----:B------:R-:W2:Y:S08]  /*ae80*/  LDSM.16.MT88.4 R108, [R168+0xb000] ;  /* 0x00b00000a86c783b */ /* 0x000eb00000004200 */
[----:B------:R-:W3:Y:S01]  /*ae90*/  MUFU.EX2 R143, R143 ;  /* 0x0000008f008f7308 */ /* 0x000ee20000000800 */
[C---:B-1----:R-:W-:Y:S01]  /*aea0*/  F2FP.BF16.F32.PACK_AB R15, R124.reuse, R125 ;  /* 0x0000007d7c0f723e */ /* 0x042fe200000010ff */
[----:B------:R-:W-:Y:S08]  /*aeb0*/  FADD.FTZ R125, R125, R32 ;  /* 0x000000207d7d7221 */ /* 0x000ff00000010000 */
[----:B------:R-:W-:Y:S01]  /*aec0*/  MUFU.EX2 R127, R127 ;  /* 0x0000007f007f7308 */ /* 0x000fe20000000800 */
[----:B------:R-:W-:Y:S01]  /*aed0*/  FADD.FTZ R124, R124, R125 ;  /* 0x0000007d7c7c7221 */ /* 0x000fe20000010000 */
[C---:B---3--:R-:W-:Y:S01]  /*aee0*/  F2FP.BF16.F32.PACK_AB R12, R148.reuse, R143 ;  /* 0x0000008f940c723e */ /* 0x048fe200000010ff */
[----:B------:R-:W-:Y:S07]  /*aef0*/  FADD.FTZ R33, R143, R122 ;  /* 0x0000007a8f217221 */ /* 0x000fee0000010000 */
[----:B------:R-:W-:Y:S01]  /*af00*/  MUFU.EX2 R126, R126 ;  /* 0x0000007e007e7308 */ /* 0x000fe20000000800 */
[----:B------:R-:W-:Y:S09]  /*af10*/  FADD.FTZ R33, R148, R33 ;  /* 0x0000002194217221 */ /* 0x000ff20000010000 */
        /* <DEDUP_REMOVED lines=41> */
[-CC-:B------:R-:W-:Y:S01]  /*b1b0*/  FFMA.FTZ R109, R22, R118.reuse, -R123.reuse ;  /* 0x00000076166d7223 */ /* 0x180fe2000001087b */
[-C--:B------:R-:W-:Y:S01]  /*b1c0*/  FFMA.FTZ R123, R67, R118.reuse, -R123 ;  /* 0x00000076437b7223 */ /* 0x080fe2000001087b */
[-CC-:B------:R-:W-:Y:S01]  /*b1d0*/  FFMA.FTZ R67, R60, R118.reuse, -R121.reuse ;  /* 0x000000763c437223 */ /* 0x180fe20000010879 */
[C---:B------:R-:W-:Y:S06]  /*b1e0*/  HMMA.16816.F32.BF16 R8, R12.reuse, R110, R8 ;  /* 0x0000006e0c08723c */ /* 0x040fec0000041808 */
[----:B------:R-:W-:Y:S01]  /*b1f0*/  MUFU.EX2 R51, R51 ;  /* 0x0000003300337308 */ /* 0x000fe20000000800 */
[-CC-:B------:R-:W-:Y:S01]  /*b200*/  FFMA.FTZ R111, R20, R118.reuse, -R121.reuse ;  /* 0x00000076146f7223 */ /* 0x180fe20000010879 */
[-CC-:B------:R-:W-:Y:S01]  /*b210*/  FFMA.FTZ R60, R61, R118.reuse, -R121.reuse ;  /* 0x000000763d3c7223 */ /* 0x180fe20000010879 */
[----:B------:R-:W-:Y:S01]  /*b220*/  LDSM.16.MT88.4 R20, [R168+0xdc00] ;  /* 0x00dc0000a814783b */ /* 0x000fe20000004200 */
[----:B------:R-:W-:Y:S01]  /*b230*/  FFMA.FTZ R121, R65, R118, -R121 ;  /* 0x0000007641797223 */ /* 0x000fe20000010879 */
[C---:B--2---:R-:W-:Y:S05]  /*b240*/  HMMA.16816.F32.BF16 R68, R12.reuse, R16, R68 ;  /* 0x000000100c44723c */ /* 0x044fea0000041844 */
[----:B------:R-:W1:Y:S03]  /*b250*/  MUFU.EX2 R109, R109 ;  /* 0x0000006d006d7308 */ /* 0x000e660000000800 */
[C---:B------:R-:W-:Y:S01]  /*b260*/  HMMA.16816.F32.BF16 R72, R12.reuse, R18, R72 ;  /* 0x000000120c48723c */ /* 0x040fe20000041848 */
[----:B------:R-:W2:Y:S06]  /*b270*/  LDSM.16.MT88.4 R16, [R170+0xb400] ;  /* 0x00b40000aa10783b */ /* 0x000eac0000004200 */
[----:B------:R-:W3:Y:S01]  /*b280*/  MUFU.EX2 R111, R111 ;  /* 0x0000006f006f7308 */ /* 0x000ee20000000800 */
[----:B-1----:R-:W-:Y:S09]  /*b290*/  FADD.FTZ R61, R109, R124 ;  /* 0x0000007c6d3d7221 */ /* 0x002ff20000010000 */
[----:B------:R-:W-:Y:S01]  /*b2a0*/  MUFU.EX2 R45, R45 ;  /* 0x0000002d002d7308 */ /* 0x000fe20000000800 */
[----:B---3--:R-:W-:Y:S09]  /*b2b0*/  FADD.FTZ R59, R111, R130 ;  /* 0x000000826f3b7221 */ /* 0x008ff20000010000 */
[----:B------:R-:W1:Y:S10]  /*b2c0*/  MUFU.EX2 R48, R48 ;  /* 0x0000003000307308 */ /* 0x000e740000000800 */
        /* <DEDUP_REMOVED lines=27> */
[C---:B------:R-:W-:Y:S01]  /*b480*/  F2FP.BF16.F32.PACK_AB R12, R128.reuse, R111 ;  /* 0x0000006f800c723e */ /* 0x040fe200000010ff */
[----:B------:R-:W-:Y:S01]  /*b490*/  FADD.FTZ R128, R128, R59 ;  /* 0x0000003b80807221 */ /* 0x000fe20000010000 */
        /* <DEDUP_REMOVED lines=30> */
[----:B------:R-:W-:Y:S01]  /*b680*/  F2FP.BF16.F32.PACK_AB R14, R134, R137 ;  /* 0x00000089860e723e */ /* 0x000fe200000010ff */
[----:B------:R-:W-:Y:S04]  /*b690*/  FADD.FTZ R146, R146, R127 ;  /* 0x0000007f92927221 */ /* 0x000fe80000010000 */
[----:B------:R-:W-:Y:S02]  /*b6a0*/  FADD.FTZ R146, R139, R146 ;  /* 0x000000928b927221 */ /* 0x000fe40000010000 */
        /* <DEDUP_REMOVED lines=61> */
[----:B------:R-:W3:Y:S02]  /*ba80*/  LDSM.16.MT88.4 R24, [R170+0xe800] ;  /* 0x00e80000aa18783b */ /* 0x000ee40000004200 */
[----:B------:R-:W-:Y:S02]  /*ba90*/  F2FP.BF16.F32.PACK_AB R13, R54, R49 ;  /* 0x00000031360d723e */ /* 0x000fe400000010ff */
[----:B----4-:R-:W-:Y:S02]  /*baa0*/  F2FP.BF16.F32.PACK_AB R15, R58, R55 ;  /* 0x000000373a0f723e */ /* 0x010fe400000010ff */
[----:B-----5:R-:W-:Y:S02]  /*bab0*/  F2FP.BF16.F32.PACK_AB R12, R53, R52 ;  /* 0x00000034350c723e */ /* 0x020fe400000010ff */
[----:B------:R-:W-:Y:S07]  /*bac0*/  F2FP.BF16.F32.PACK_AB R14, R57, R56 ;  /* 0x00000038390e723e */ /* 0x000fee00000010ff */
[C---:B-1----:R-:W-:Y:S08]  /*bad0*/  HMMA.16816.F32.BF16 R4, R12.reuse, R20, R4 ;  /* 0x000000140c04723c */ /* 0x042ff00000041804 */
[C---:B------:R-:W-:Y:S01]  /*bae0*/  HMMA.16816.F32.BF16 R8, R12.reuse, R22, R8 ;  /* 0x000000160c08723c */ /* 0x040fe20000041808 */
[----:B------:R-:W-:Y:S07]  /*baf0*/  LDSM.16.MT88.4 R20, [R170+0xcc00] ;  /* 0x00cc0000aa14783b */ /* 0x000fee0000004200 */
[C---:B--2---:R-:W-:Y:S08]  /*bb00*/  HMMA.16816.F32.BF16 R68, R12.reuse, R16, R68 ;  /* 0x000000100c44723c */ /* 0x044ff00000041844 */
[C---:B------:R-:W-:Y:S01]  /*bb10*/  HMMA.16816.F32.BF16 R72, R12.reuse, R18, R72 ;  /* 0x000000120c48723c */ /* 0x040fe20000041848 */
[----:B------:R-:W1:Y:S07]  /*bb20*/  LDSM.16.MT88.4 R16, [R168+0xac00] ;  /* 0x00ac0000a810783b */ /* 0x000e6e0000004200 */
[C---:B------:R-:W-:Y:S01]  /*bb30*/  HMMA.16816.F32.BF16 R76, R12.reuse, R28, R76 ;  /* 0x0000001c0c4c723c */ /* 0x040fe2000004184c */
[----:B------:R-:W-:Y:S07]  /*bb40*/  MUFU.EX2 R29, R67 ;  /* 0x00000043001d7308 */ /* 0x000fee0000000800 */
[C---:B------:R-:W-:Y:S03]  /*bb50*/  HMMA.16816.F32.BF16 R80, R12.reuse, R30, R80 ;  /* 0x0000001e0c50723c */ /* 0x040fe60000041850 */
[----:B------:R-:W2:Y:S05]  /*bb60*/  MUFU.EX2 R28, R60 ;  /* 0x0000003c001c7308 */ /* 0x000eaa0000000800 */
[C---:B------:R-:W-:Y:S05]  /*bb70*/  HMMA.16816.F32.BF16 R84, R12.reuse, R32, R84 ;  /* 0x000000200c54723c */ /* 0x040fea0000041854 */
[----:B------:R-:W4:Y:S03]  /*bb80*/  MUFU.EX2 R30, R64 ;  /* 0x00000040001e7308 */ /* 0x000f260000000800 */
[C---:B------:R-:W-:Y:S08]  /*bb90*/  HMMA.16816.F32.BF16 R88, R12.reuse, R34, R88 ;  /* 0x000000220c58723c */ /* 0x040ff00000041858 */
[C---:B---3--:R-:W-:Y:S08]  /*bba0*/  HMMA.16816.F32.BF16 R92, R12.reuse, R24, R92 ;  /* 0x000000180c5c723c */ /* 0x048ff0000004185c */
[C---:B------:R-:W-:Y:S01]  /*bbb0*/  HMMA.16816.F32.BF16 R96, R12.reuse, R26, R96 ;  /* 0x0000001a0c60723c */ /* 0x040fe20000041860 */
[----:B------:R-:W3:Y:S07]  /*bbc0*/  LDSM.16.MT88.4 R24, [R168+0xcc00] ;  /* 0x00cc0000a818783b */ /* 0x000eee0000004200 */
[C---:B------:R-:W-:Y:S08]  /*bbd0*/  HMMA.16816.F32.BF16 R100, R12.reuse, R36, R100 ;  /* 0x000000240c64723c */ /* 0x040ff00000041864 */
[----:B------:R-:W-:Y:S03]  /*bbe0*/  HMMA.16816.F32.BF16 R104, R12, R38, R104 ;  /* 0x000000260c68723c */ /* 0x000fe60000041868 */
[----:B------:R-:W-:Y:S02]  /*bbf0*/  F2FP.BF16.F32.PACK_AB R13, R63, R62 ;  /* 0x0000003e3f0d723e */ /* 0x000fe400000010ff */
[----:B------:R-:W-:Y:S02]  /*bc00*/  F2FP.BF16.F32.PACK_AB R15, R123, R66 ;  /* 0x000000427b0f723e */ /* 0x000fe400000010ff */
[----:B--2---:R-:W-:Y:S02]  /*bc10*/  F2FP.BF16.F32.PACK_AB R12, R28, R29 ;  /* 0x0000001d1c0c723e */ /* 0x004fe400000010ff */
[----:B----4-:R-:W-:Y:S07]  /*bc20*/  F2FP.BF16.F32.PACK_AB R14, R121, R30 ;  /* 0x0000001e790e723e */ /* 0x010fee00000010ff */
[C---:B------:R-:W-:Y:S01]  /*bc30*/  HMMA.16816.F32.BF16 R112, R12.reuse, R108, R4 ;  /* 0x0000006c0c70723c */ /* 0x040fe20000041804 */
[----:B------:R-:W2:Y:S07]  /*bc40*/  LDSM.16.MT88.4 R4, [R170+0xec00] ;  /* 0x00ec0000aa04783b */ /* 0x000eae0000004200 */
[C---:B------:R-:W-:Y:S03]  /*bc50*/  HMMA.16816.F32.BF16 R108, R12.reuse, R110, R8 ;  /* 0x0000006e0c6c723c */ /* 0x040fe60000041808 */
[----:B------:R-:W-:Y:S01]  /*bc60*/  FADD.FTZ R8, R132, R131 ;  /* 0x0000008384087221 */ /* 0x000fe20000010000 */
[----:B------:R-:W-:Y:S03]  /*bc70*/  FADD.FTZ R9, R137, R146 ;  /* 0x0000009289097221 */ /* 0x000fe60000010000 */
[----:B------:R-:W-:Y:S01]  /*bc80*/  FADD.FTZ R8, R129, R8 ;  /* 0x0000000881087221 */ /* 0x000fe20000010000 */
[C---:B-1----:R-:W-:Y:S03]  /*bc90*/  HMMA.16816.F32.BF16 R68, R12.reuse, R16, R68 ;  /* 0x000000100c44723c */ /* 0x042fe60000041844 */
[----:B------:R-:W-:Y:S01]  /*bca0*/  FADD.FTZ R9, R134, R9 ;  /* 0x0000000986097221 */ /* 0x000fe20000010000 */
[----:B------:R-:W-:Y:S01]  /*bcb0*/  FADD.FTZ R17, R119, R8 ;  /* 0x0000000877117221 */ /* 0x000fe20000010000 */
[----:B------:R-:W-:Y:S02]  /*bcc0*/  MOV R119, R116 ;  /* 0x0000007400777202 */ /* 0x000fe40000000f00 */
[----:B------:R-:W-:Y:S01]  /*bcd0*/  FADD.FTZ R136, R136, R9 ;  /* 0x0000000988887221 */ /* 0x000fe20000010000 */
[C---:B------:R-:W-:Y:S01]  /*bce0*/  HMMA.16816.F32.BF16 R72, R12.reuse, R18, R72 ;  /* 0x000000120c48723c */ /* 0x040fe20000041848 */
[----:B------:R-:W1:Y:S02]  /*bcf0*/  LDSM.16.MT88.4 R8, [R168+0xec00] ;  /* 0x00ec0000a808783b */ /* 0x000e640000004200 */
        /* <DEDUP_REMOVED lines=40> */
.L_x_3803:
        /* <DEDUP_REMOVED lines=16> */
.L_x_3824:
[----:B------:R-:W-:Y:S05]  /*c080*/  WARPSYNC.ALL ;  /* 0x0000000000007948 */ /* 0x000fea0003800000 */
[----:B------:R-:W1:Y:S01]  /*c090*/  S2UR UR6, SR_CgaCtaId ;  /* 0x00000000000679c3 */ /* 0x000e620000008800 */
[----:B---3--:R-:W-:Y:S01]  /*c0a0*/  FADD.FTZ R7, R12, R15 ;  /* 0x0000000f0c077221 */ /* 0x008fe20000010000 */
[----:B------:R-:W3:Y:S01]  /*c0b0*/  MUFU.RCP R11, R8 ;  /* 0x00000008000b7308 */ /* 0x000ee20000001000 */
[----:B------:R-:W-:-:S05]  /*c0c0*/  SHF.L.U32 R13, R4, 0x1, RZ ;  /* 0x00000001040d7819 */ /* 0x000fca00000006ff */
[----:B------:R-:W-:Y:S01]  /*c0d0*/  BAR.SYNC.DEFER_BLOCKING 0x0 ;  /* 0x0000000000007b1d */ /* 0x000fe20000010000 */
[C---:B--2---:R-:W-:Y:S02]  /*c0e0*/  SHF.L.U32 R12, R4.reuse, 0x4, RZ ;  /* 0x00000004040c7819 */ /* 0x044fe400000006ff */
[----:B------:R-:W-:Y:S02]  /*c0f0*/  LOP3.LUT R13, R13, 0x6, RZ, 0xc0, !PT ;  /* 0x000000060d0d7812 */ /* 0x000fe400078ec0ff */
[----:B------:R-:W-:Y:S01]  /*c100*/  SHF.L.U32 R6, R4, 0x3, RZ ;  /* 0x0000000304067819 */ /* 0x000fe200000006ff */
[----:B------:R-:W2:Y:S01]  /*c110*/  MUFU.RCP R9, R7 ;  /* 0x0000000700097308 */ /* 0x000ea20000001000 */
[----:B------:R-:W-:Y:S01]  /*c120*/  FSETP.NE.FTZ.AND P1, PT, R8, RZ, PT ;  /* 0x000000ff0800720b */ /* 0x000fe20003f35000 */
[----:B------:R-:W-:Y:S01]  /*c130*/  UMOV UR7, 0x400 ;  /* 0x0000040000077882 */ /* 0x000fe20000000000 */
[----:B------:R-:W-:Y:S02]  /*c140*/  LOP3.LUT R12, R13, 0x3e00, R12, 0xf8, !PT ;  /* 0x00003e000d0c7812 */ /* 0x000fe400078ef80c */
[----:B------:R-:W-:-:S02]  /*c150*/  LOP3.LUT R13, R6, 0x20, RZ, 0xc0, !PT ;  /* 0x00000020060d7812 */ /* 0x000fc400078ec0ff */
[----:B------:R-:W-:Y:S02]  /*c160*/  FSETP.NE.FTZ.AND P0, PT, R7, RZ, PT ;  /* 0x000000ff0700720b */ /* 0x000fe40003f15000 */
[----:B---3--:R-:W-:Y:S02]  /*c170*/  FSEL R11, R11, 1, P1 ;  /* 0x3f8000000b0b7808 */ /* 0x008fe40000800000 */
[----:B------:R-:W-:Y:S01]  /*c180*/  IADD3 R10, PT, PT, R10, R12, R13 ;  /* 0x0000000c0a0a7210 */ /* 0x000fe20007ffe00d */
[----:B-1----:R-:W-:Y:S02]  /*c190*/  ULEA UR6, UR6, UR7, 0x18 ;  /* 0x0000000706067291 */ /* 0x002fe4000f8ec0ff */
[C---:B------:R-:W-:Y:S01]  /*c1a0*/  FMUL.FTZ R112, R11.reuse, R112 ;  /* 0x000000700b707220 */ /* 0x040fe20000410000 */
        /* <DEDUP_REMOVED lines=80> */
[----:B------:R-:W4:Y:S01]  /*c6b0*/  @P1 MUFU.LG2 R8, R8 ;  /* 0x0000000800081308 */ /* 0x000f220000000c00 */
[----:B------:R-:W-:-:S02]  /*c6c0*/  SHF.L.U32 R52, R4, 0x2, RZ ;  /* 0x0000000204347819 */ /* 0x000fc400000006ff */
[----:B------:R4:W5:Y:S01]  /*c6d0*/  LD.E R54, desc[UR4][R2.64+0xcc] ;  /* 0x0000cc0402367980 */ /* 0x000962000c101900 */
[----:B-1----:R-:W-:Y:S02]  /*c6e0*/  SHF.L.U32 R10, R53, 0x5, RZ ;  /* 0x00000005350a7819 */ /* 0x002fe400000006ff */
[--C-:B--2---:R-:W-:Y:S01]  /*c6f0*/  SHF.R.U32.HI R6, RZ, 0x1, R4.reuse ;  /* 0x00000001ff067819 */ /* 0x104fe20000011604 */
[----:B------:R1:W5:Y:S01]  /*c700*/  LD.E.64 R62, desc[UR4][R2.64+0x78] ;  /* 0x00007804023e7980 */ /* 0x000362000c101b00 */
[----:B------:R-:W2:Y:S01]  /*c710*/  @P0 MUFU.LG2 R7, R7 ;  /* 0x0000000700070308 */ /* 0x000ea20000000c00 */
[----:B------:R-:W-:Y:S02]  /*c720*/  SHF.R.U32.HI R55, RZ, 0x2, R4 ;  /* 0x00000002ff377819 */ /* 0x000fe40000011604 */
[----:B------:R1:W5:Y:S01]  /*c730*/  LD.E.64 R60, desc[UR4][R2.64+0xa8] ;  /* 0x0000a804023c7980 */ /* 0x000362000c101b00 */
[----:B---3--:R-:W-:Y:S02]  /*c740*/  LOP3.LUT R11, R52, 0xd8, RZ, 0xc0, !PT ;  /* 0x000000d8340b7812 */ /* 0x008fe400078ec0ff */
[----:B------:R-:W-:-:S02]  /*c750*/  LOP3.LUT P2, RZ, R4, 0x3, RZ, 0xc0, !PT ;  /* 0x0000000304ff7812 */ /* 0x000fc4000784c0ff */
[----:B----4-:R-:W-:Y:S02]  /*c760*/  LOP3.LUT R9, R52, 0xf04, RZ, 0xc0, !PT ;  /* 0x00000f0434097812 */ /* 0x010fe400078ec0ff */
[----:B------:R-:W-:Y:S02]  /*c770*/  LOP3.LUT R4, R11, 0x18, R0, 0x78, !PT ;  /* 0x000000180b047812 */ /* 0x000fe400078e7800 */
[----:B------:R-:W-:Y:S01]  /*c780*/  LOP3.LUT R9, R9, 0x20, R10, 0xf8, !PT ;  /* 0x0000002009097812 */ /* 0x000fe200078ef80a */
[----:B------:R-:W-:-:S03]  /*c790*/  @P1 FMUL.FTZ R8, R8, 0.69314718246459960938 ;  /* 0x3f31721808081820 */ /* 0x000fc60000410000 */
[----:B------:R-:W-:Y:S01]  /*c7a0*/  LOP3.LUT R4, R9, R4, RZ, 0xfc, !PT ;  /* 0x0000000409047212 */ /* 0x000fe200078efcff */
[----:B--2---:R-:W-:Y:S01]  /*c7b0*/  @P0 FMUL.FTZ R7, R7, 0.69314718246459960938 ;  /* 0x3f31721807070820 */ /* 0x004fe20000410000 */
[----:B------:R-:W-:Y:S02]  /*c7c0*/  LOP3.LUT R6, R6, 0x30, RZ, 0xc0, !PT ;  /* 0x0000003006067812 */ /* 0x000fe400078ec0ff */
[----:B------:R-:W-:Y:S01]  /*c7d0*/  LEA R57, R4, UR6, 0x2 ;  /* 0x0000000604397c11 */ /* 0x000fe2000f8e10ff */
[----:B------:R-:W-:Y:S01]  /*c7e0*/  BAR.SYNC.DEFER_BLOCKING 0x0 ;  /* 0x0000000000007b1d */ /* 0x000fe20000010000 */
[----:B------:R-:W-:Y:S01]  /*c7f0*/  MOV R56, 0xff800000 ;  /* 0xff80000000387802 */ /* 0x000fe20000000f00 */
[C---:B-----5:R-:W-:Y:S01]  /*c800*/  @P1 FFMA.FTZ R56, R5.reuse, R117, R8 ;  /* 0x0000007505381223 */ /* 0x060fe20000010008 */
[----:B------:R-:W-:Y:S01]  /*c810*/  MOV R0, 0xff800000 ;  /* 0xff80000000007802 */ /* 0x000fe20000000f00 */
[----:B------:R-:W-:Y:S01]  /*c820*/  @P0 FFMA.FTZ R0, R5, R116, R7 ;  /* 0x0000007405000223 */ /* 0x000fe20000010007 */
        /* <DEDUP_REMOVED lines=13> */
[----:B------:R-:W-:-:S04]  /*c900*/  IMAD R12, R12, UR8, R193 ;  /* 0x000000080c0c7c24 */ /* 0x000fc8000f8e02c1 */
[----:B------:R-:W-:-:S04]  /*c910*/  IMAD R12, R12, R15, R192 ;  /* 0x0000000f0c0c7224 */ /* 0x000fc800078e02c0 */
[----:B------:R-:W-:Y:S02]  /*c920*/  IMAD R190, R13, R12, R190 ;  /* 0x0000000c0dbe7224 */ /* 0x000fe400078e02be */
[----:B------:R1:W1:Y:S01]  /*c930*/  LDS.128 R12, [R57+0x4800] ;  /* 0x00480000390c7984 */ /* 0x0002620000000c00 */
[----:B--234-:R-:W-:Y:S05]  /*c940*/  @P2 BRA `(.L_x_3813) ;  /* 0x0000000000242947 */ /* 0x01cfea0003800000 */
[C---:B------:R-:W-:Y:S01]  /*c950*/  VIADD R59, R55.reuse, 0x8 ;  /* 0x00000008373b7836 */ /* 0x040fe20000000000 */
[C---:B-1----:R-:W-:Y:S02]  /*c960*/  IADD3 R57, P0, PT, R190.reuse, R55, RZ ;  /* 0x00000037be397210 */ /* 0x042fe40007f1e0ff */
[-C--:B------:R-:W-:Y:S02]  /*c970*/  ISETP.GE.AND P2, PT, R55, R178.reuse, PT ;  /* 0x000000b23700720c */ /* 0x080fe40003f46270 */
[----:B------:R-:W-:Y:S02]  /*c980*/  ISETP.GE.AND P1, PT, R59, R178, PT ;  /* 0x000000b23b00720c */ /* 0x000fe40003f26270 */
[----:B------:R-:W-:Y:S02]  /*c990*/  LEA.HI.X.SX32 R58, R190, RZ, 0x1, P0 ;  /* 0x000000ffbe3a7211 */ /* 0x000fe400000f0eff */
[----:B------:R-:W-:-:S04]  /*c9a0*/  LEA R60, P0, R57, R60, 0x2 ;  /* 0x0000003c393c7211 */ /* 0x000fc800078010ff */
[----:B------:R-:W-:-:S05]  /*c9b0*/  LEA.HI.X R61, R57, R61, R58, 0x2, P0 ;  /* 0x0000003d393d7211 */ /* 0x000fca00000f143a */
[----:B------:R2:W-:Y:S04]  /*c9c0*/  @!P2 ST.E desc[UR4][R60.64], R56 ;  /* 0x000000383c00a985 */ /* 0x0005e8000c101904 */
[----:B------:R2:W-:Y:S02]  /*c9d0*/  @!P1 ST.E desc[UR4][R60.64+0x20], R0 ;  /* 0x000020003c009985 */ /* 0x0005e4000c101904 */
.L_x_3813:
[----:B------:R-:W-:Y:S05]  /*c9e0*/  BSYNC.RECONVERGENT B0 ;  /* 0x0000000000007941 */ /* 0x000fea0003800200 */
.L_x_3812:
[C---:B------:R-:W-:Y:S01]  /*c9f0*/  VIADD R55, R53.reuse, 0x10 ;  /* 0x0000001035377836 */ /* 0x040fe20000000000 */
[CC--:B------:R-:W-:Y:S01]  /*ca00*/  ISETP.GE.AND P2, PT, R53.reuse, R178.reuse, PT ;  /* 0x000000b23500720c */ /* 0x0c0fe20003f46270 */
[----:B-1----:R1:W5:Y:S01]  /*ca10*/  LD.E R2, desc[UR4][R2.64+0xc0] ;  /* 0x0000c00402027980 */ /* 0x002362000c101900 */
[----:B------:R-:W-:Y:S01]  /*ca20*/  VIADD R59, R53, 0x20 ;  /* 0x00000020353b7836 */ /* 0x000fe20000000000 */
        /* <DEDUP_REMOVED lines=21> */
.L_x_3815:
[----:B------:R-:W-:Y:S05]  /*cb80*/  BSYNC.RECONVERGENT B0 ;  /* 0x0000000000007941 */ /* 0x000fea0003800200 */
.L_x_3814:
        /* <DEDUP_REMOVED lines=14> */
.L_x_3817:
[----:B------:R-:W-:Y:S05]  /*cc70*/  BSYNC.RECONVERGENT B0 ;  /* 0x0000000000007941 */ /* 0x000fea0003800200 */
.L_x_3816:
[----:B------:R-:W-:Y:S04]  /*cc80*/  BSSY.RECONVERGENT B0, `(.L_x_3818) ;  /* 0x000000e000007945 */ /* 0x000fe80003800200 */
[----:B------:R-:W-:Y:S05]  /*cc90*/  @P5 BRA `(.L_x_3819) ;  /* 0x0000000000305947 */ /* 0x000fea0003800000 */
[-C--:B-----5:R-:W-:Y:S02]  /*cca0*/  ISETP.GE.AND P5, PT, R55, R2.reuse, PT ;  /* 0x000000023700720c */ /* 0x0a0fe40003fa6270 */
[-C--:B------:R-:W-:Y:S02]  /*ccb0*/  ISETP.GE.AND P3, PT, R53, R2.reuse, PT ;  /* 0x000000023500720c */ /* 0x080fe40003f66270 */
[----:B------:R-:W-:-:S09]  /*ccc0*/  ISETP.GE.AND P1, PT, R3, R2, PT ;  /* 0x000000020300720c */ /* 0x000fd20003f26270 */
[CC--:B-1-3--:R-:W-:Y:S02]  /*ccd0*/  @!P5 LEA R16, P4, R57.reuse, R62.reuse, 0x2 ;  /* 0x0000003e3910d211 */ /* 0x0cafe400078810ff */
        /* <DEDUP_REMOVED lines=8> */
.L_x_3819:
[----:B------:R-:W-:Y:S05]  /*cd60*/  BSYNC.RECONVERGENT B0 ;  /* 0x0000000000007941 */ /* 0x000fea0003800200 */
.L_x_3818:
[----:B------:R-:W-:-:S04]  /*cd70*/  MOV R185, 0x0 ;  /* 0x0000000000b97802 */ /* 0x000fc80000000f00 */
[----:B-12345:R-:W-:Y:S05]  /*cd80*/  @P6 RET.REL.NODEC R184 `(_ZN5flash24flash_fwd_splitkv_kernelI23Flash_fwd_kernel_traitsILi96ELi64ELi128ELi4ELb0ELb0EN7cutlass10bfloat16_tE19Flash_kernel_traitsILi96ELi64ELi128ELi4ES3_EELb0ELb0ELb1ELb0ELb0ELb0ELb1ELb0EEEvNS_16Flash_fwd_paramsE) ;  /* 0xffffff30b89c6950 */ /* 0x03efea0003c3ffff */
        /* <DEDUP_REMOVED lines=10> */
[----:B-1----:R-:W-:Y:S05]  /*ce30*/  @P0 RET.REL.NODEC R184 `(_ZN5flash24flash_fwd_splitkv_kernelI23Flash_fwd_kernel_traitsILi96ELi64ELi128ELi4ELb0ELb0EN7cutlass10bfloat16_tE19Flash_kernel_traitsILi96ELi64ELi128ELi4ES3_EELb0ELb0ELb1ELb0ELb0ELb0ELb1ELb0EEEvNS_16Flash_fwd_paramsE) ;  /* 0xffffff30b8700950 */ /* 0x002fea0003c3ffff */
[----:B------:R-:W-:Y:S01]  /*ce40*/  LEA R2, P0, R57, R62, 0x2 ;  /* 0x0000003e39027211 */ /* 0x000fe200078010ff */
[----:B------:R-:W-:-:S03]  /*ce50*/  IMAD.MOV.U32 R185, RZ, RZ, 0x0 ;  /* 0x00000000ffb97424 */ /* 0x000fc600078e00ff */
[----:B------:R-:W-:-:S05]  /*ce60*/  LEA.HI.X R3, R57, R63, R54, 0x2, P0 ;  /* 0x0000003f39037211 */ /* 0x000fca00000f1436 */
[----:B------:R1:W-:Y:S02]  /*ce70*/  ST.E.128 desc[UR4][R2.64+0x4900], R4 ;  /* 0x0049000402007985 */ /* 0x0003e4000c101d04 */
[----:B-1----:R-:W-:Y:S05]  /*ce80*/  RET.REL.NODEC R184 `(_ZN5flash24flash_fwd_splitkv_kernelI23Flash_fwd_kernel_traitsILi96ELi64ELi128ELi4ELb0ELb0EN7cutlass10bfloat16_tE19Flash_kernel_traitsILi96ELi64ELi128ELi4ES3_EELb0ELb0ELb1ELb0ELb0ELb0ELb1ELb0EEEvNS_16Flash_fwd_paramsE) ;  /* 0xffffff30b85c7950 */ /* 0x002fea0003c3ffff */
.L_x_3811:
[----:B------:R-:W-:Y:S01]  /*ce90*/  MOV R7, 0x2 ;  /* 0x0000000200077802 */ /* 0x000fe20000000f00 */
[----:B------:R-:W-:Y:S01]  /*cea0*/  IMAD.MOV.U32 R6, RZ, RZ, 0x1f ;  /* 0x0000001fff067424 */ /* 0x000fe200078e00ff */
[----:B------:R-:W-:-:S07]  /*ceb0*/  MOV R9, 0xffffffff ;  /* 0xffffffff00097802 */ /* 0x000fce0000000f00 */
[----:B-----5:R-:W-:Y:S05]  /*cec0*/  WARPSYNC.COLLECTIVE R9, `(.L_x_3820) ;  /* 0x0000000009087348 */ /* 0x020fea0003c00000 */
[----:B------:R1:W2:Y:S02]  /*ced0*/  SHFL.BFLY P0, R15, R201, R7, R6 ;  /* 0x0c000007c90f7389 */ /* 0x0002a40000000006 */
[----:B-12--5:R-:W-:Y:S05]  /*cee0*/  ENDCOLLECTIVE ;  /* 0x000000000000791b */ /* 0x026fea0003800000 */
.L_x_3820:
[----:B------:R-:W-:Y:S02]  /*cef0*/  IMAD.MOV.U32 R8, RZ, RZ, R15 ;  /* 0x000000ffff087224 */ /* 0x000fe400078e000f */
[----:B------:R-:W-:Y:S02]  /*cf00*/  IMAD.MOV.U32 R7, RZ, RZ, 0x1 ;  /* 0x00000001ff077424 */ /* 0x000fe400078e00ff */
[----:B------:R-:W-:-:S05]  /*cf10*/  FADD.FTZ R11, R8, R201 ;  /* 0x000000c9080b7221 */ /* 0x000fca0000010000 */
[----:B------:R-:W-:-:S07]  /*cf20*/  MOV R201, R11 ;  /* 0x0000000b00c97202 */ /* 0x000fce0000000f00 */
[----:B------:R-:W-:Y:S05]  /*cf30*/  WARPSYNC.COLLECTIVE R9, `(.L_x_3821) ;  /* 0x0000000009087348 */ /* 0x000fea0003c00000 */
[----:B------:R1:W2:Y:S02]  /*cf40*/  SHFL.BFLY P0, R15, R201, R7, R6 ;  /* 0x0c000007c90f7389 */ /* 0x0002a40000000006 */
[----:B-12---:R-:W-:Y:S05]  /*cf50*/  ENDCOLLECTIVE ;  /* 0x000000000000791b */ /* 0x006fea0003800000 */
.L_x_3821:
[----:B------:R-:W-:Y:S01]  /*cf60*/  MOV R201, R200 ;  /* 0x000000c800c97202 */ /* 0x000fe20000000f00 */
[----:B------:R-:W-:Y:S01]  /*cf70*/  IMAD.MOV.U32 R7, RZ, RZ, 0x2 ;  /* 0x00000002ff077424 */ /* 0x000fe200078e00ff */
[----:B------:R-:W-:-:S07]  /*cf80*/  MOV R8, R15 ;  /* 0x0000000f00087202 */ /* 0x000fce0000000f00 */
[----:B------:R-:W-:Y:S05]  /*cf90*/  WARPSYNC.COLLECTIVE R9, `(.L_x_3822) ;  /* 0x0000000009087348 */ /* 0x000fea0003c00000 */
[----:B------:R1:W2:Y:S02]  /*cfa0*/  SHFL.BFLY P0, R15, R201, R7, R6 ;  /* 0x0c000007c90f7389 */ /* 0x0002a40000000006 */
[----:B-12---:R-:W-:Y:S05]  /*cfb0*/  ENDCOLLECTIVE ;  /* 0x000000000000791b */ /* 0x006fea0003800000 */
.L_x_3822:
[----:B------:R-:W-:Y:S01]  /*cfc0*/  FADD.FTZ R8, R11, R8 ;  /* 0x000000080b087221 */ /* 0x000fe20000010000 */
[----:B------:R-:W-:Y:S01]  /*cfd0*/  FADD.FTZ R12, R15, R200 ;  /* 0x000000c80f0c7221 */ /* 0x000fe20000010000 */
[----:B------:R-:W-:-:S04]  /*cfe0*/  MOV R7, 0x1 ;  /* 0x0000000100077802 */ /* 0x000fc80000000f00 */
[----:B------:R-:W-:-:S07]  /*cff0*/  MOV R201, R12 ;  /* 0x0000000c00c97202 */ /* 0x000fce0000000f00 */
[----:B------:R-:W-:Y:S05]  /*d000*/  WARPSYNC.COLLECTIVE R9, `(.L_x_3823) ;  /* 0x0000000009087348 */ /* 0x000fea0003c00000 */
[----:B------:R1:W2:Y:S02]  /*d010*/  SHFL.BFLY P0, R15, R201, R7, R6 ;  /* 0x0c000007c90f7389 */ /* 0x0002a40000000006 */
[----:B-12---:R-:W-:Y:S05]  /*d020*/  ENDCOLLECTIVE ;  /* 0x000000000000791b */ /* 0x006fea0003800000 */
.L_x_3823:
[----:B------:R-:W-:Y:S05]  /*d030*/  BRA `(.L_x_3824) ;  /* 0xfffffff000107947 */ /* 0x000fea000383ffff */
.L_x_3825:
        /* <DEDUP_REMOVED lines=12> */
.L_x_11622:


//--------------------- .text._ZN5flash24flash_fwd_splitkv_kernelI23Flash_fwd_kernel_traitsILi96ELi64ELi128ELi4ELb0ELb0EN7cutlass10bfloat16_tE19Flash_kernel_traitsILi96ELi64ELi128ELi4ES3_EELb0ELb0ELb1ELb0ELb0ELb1ELb1ELb0EEEvNS_16Flash_fwd_paramsE --------------------------
	.section	.text._ZN5flash24flash_fwd_splitkv_kernelI23Flash_fwd_kernel_traitsILi96ELi64ELi128ELi4ELb0ELb0EN7cutlass10bfloat16_tE19Flash_kernel_traitsILi96ELi64ELi128ELi4ES3_EELb0ELb0ELb1ELb0ELb0ELb1ELb1ELb0EEEvNS_16Flash_fwd_paramsE,"ax",@progbits
	.align	128
        .global         _ZN5flash24flash_fwd_splitkv_kernelI23Flash_fwd_kernel_traitsILi96ELi64ELi128ELi4ELb0ELb0EN7cutlass10bfloat16_tE19Flash_kernel_traitsILi96ELi64ELi128ELi4ES3_EELb0ELb0ELb1ELb0ELb0ELb1ELb1ELb0EEEvNS_16Flash_fwd_paramsE
        .type           _ZN5flash24flash_fwd_splitkv_kernelI23Flash_fwd_kernel_traitsILi96ELi64ELi128ELi4ELb0ELb0EN7cutlass10bfloat16_tE19Flash_kernel_traitsILi96ELi64ELi128ELi4ES3_EELb0ELb0ELb1ELb0ELb0ELb1ELb1ELb0EEEvNS_16Flash_fwd_paramsE,@function
        .size           _ZN5flash24flash_fwd_splitkv_kernelI23Flash_fwd_kernel_traitsILi96ELi64ELi128ELi4ELb0ELb0EN7cutlass10bfloat16_tE19Flash_kernel_traitsILi96ELi64ELi128ELi4ES3_EELb0ELb0ELb1ELb0ELb0ELb1ELb1ELb0EEEvNS_16Flash_fwd_paramsE,(.L_x_11623 - _ZN5flash24flash_fwd_splitkv_kernelI23Flash_fwd_kernel_traitsILi96ELi64ELi128ELi4ELb0ELb0EN7cutlass10bfloat16_tE19Flash_kernel_traitsILi96ELi64ELi128ELi4ES3_EELb0ELb0ELb1ELb0ELb0ELb1ELb1ELb0EEEvNS_16Flash_fwd_paramsE)
        .other          _ZN5flash24flash_fwd_splitkv_kernelI23Flash_fwd_kernel_traitsILi96ELi64ELi128ELi4ELb0ELb0EN7cutlass10bfloat16_tE19Flash_kernel_traitsILi96ELi64ELi128ELi4ES3_EELb0ELb0ELb1ELb0ELb0ELb1ELb1ELb0EEEvNS_16Flash_fwd_paramsE,@"STO_CUDA_ENTRY STV_DEFAULT"
_ZN5flash24flash_fwd_splitkv_kernelI23Flash_fwd_kernel_traitsILi96ELi64ELi128ELi4ELb0ELb0EN7cutlass10bfloat16_tE19Flash_kernel_traitsILi96ELi64ELi128ELi4ES3_EELb0ELb0ELb1ELb0ELb0ELb1ELb1ELb0EEEvNS_16Flash_fwd_paramsE:
.text._ZN5flash24flash_fwd_splitkv_kernelI23Flash_fwd_kernel_traitsILi96ELi64ELi128ELi4ELb0ELb0EN7cutlass10bfloat16_tE19Flash_kernel_traitsILi96ELi64ELi128ELi4ES3_EELb0ELb0ELb1ELb0ELb0ELb1ELb1ELb0EEEvNS_16Flash_fwd_paramsE:
        /* <DEDUP_REMOVED lines=29> */
[----:B------:R-:W-:Y:S05]  /*01d0*/  CALL.REL.NOINC `($_ZN5flash24flash_fwd_splitkv_kernelI23Flash_fwd_kernel_traitsILi96ELi64ELi128ELi4ELb0ELb0EN7cutlass10bfloat16_tE19Flash_kernel_traitsILi96ELi64ELi128ELi4ES3_EELb0ELb0ELb1ELb0ELb0ELb1ELb1ELb0EEEvNS_16Flash_fwd_paramsE$_ZN5flash30compute_attn_1rowblock_splitkvI23Flash_fwd_kernel_traitsILi96ELi64ELi128ELi4ELb0ELb0EN7cutlass10bfloat16_tE19Flash_kernel_traitsILi96ELi64ELi128ELi4ES3_EELb0ELb0ELb1ELb0ELb0ELb1ELb1ELb0ENS_16Flash_fwd_paramsEEEvRKT8_iiiii) ;  /* 0x0000000000087944 */ /* 0x000fea0003c00000 */
[----:B------:R-:W-:Y:S05]  /*01e0*/  BSYNC.RECONVERGENT B2 ;  /* 0x0000000000027941 */ /* 0x000fea0003800200 */
.L_x_3826:
[----:B------:R-:W-:Y:S05]  /*01f0*/  EXIT ;  /* 0x000000000000794d */ /* 0x000fea0003800000 */
        .type           $_ZN5flash24flash_fwd_splitkv_kernelI23Flash_fwd_kernel_traitsILi96ELi64ELi128ELi4ELb0ELb0EN7cutlass10bfloat16_tE19Flash_kernel_traitsILi96ELi64ELi128ELi4ES3_EELb0ELb0ELb1ELb0ELb0ELb1ELb1ELb0EEEvNS_16Flash_fwd_paramsE$_ZN5flash30compute_attn_1rowblock_splitkvI23Flash_fwd_kernel_traitsILi96ELi64ELi128ELi4ELb0ELb0EN7cutlass10bfloat16_tE19Flash_kernel_traitsILi96ELi64ELi128ELi4ES3_EELb0ELb0ELb1ELb0ELb0ELb1ELb1ELb0ENS_16Flash_fwd_paramsEEEvRKT8_iiiii,@function
        .size           $_ZN5flash24flash_fwd_splitkv_kernelI23Flash_fwd_kernel_traitsILi96ELi64ELi128ELi4ELb0ELb0EN7cutlass10bfloat16_tE19Flash_kernel_traitsILi96ELi64ELi128ELi4ES3_EELb0ELb0ELb1ELb0ELb0ELb1ELb1ELb0EEEvNS_16Flash_fwd_paramsE$_ZN5flash30compute_attn_1rowblock_splitkvI23Flash_fwd_kernel_traitsILi96ELi64ELi128ELi4ELb0ELb0EN7cutlass10bfloat16_tE19Flash_kernel_traitsILi96ELi64ELi128ELi4ES3_EELb0ELb0ELb1ELb0ELb0ELb1ELb1ELb0ENS_16Flash_fwd_paramsEEEvRKT8_iiiii,(.L_x_11623 - $_ZN5flash24flash_fwd_splitkv_kernelI23Flash_fwd_kernel_traitsILi96ELi64ELi128ELi4ELb0ELb0EN7cutlass10bfloat16_tE19Flash_kernel_traitsILi96ELi64ELi128ELi4ES3_EELb0ELb0ELb1ELb0ELb0ELb1ELb1ELb0EEEvNS_16Flash_fwd_paramsE$_ZN5flash30compute_attn_1rowblock_splitkvI23Flash_fwd_kernel_traitsILi96ELi64ELi128ELi4ELb0ELb0EN7cutlass10bfloat16_tE19Flash_kernel_traitsILi96ELi64ELi128ELi4ES3_EELb0ELb0ELb1ELb0ELb0ELb1ELb1ELb0ENS_16Flash_fwd_paramsEEEvRKT8_iiiii)
$_ZN5flash24flash_fwd_splitkv_kernelI23Flash_fwd_kernel_traitsILi96ELi64ELi128ELi4ELb0ELb0EN7cutlass10bfloat16_tE19Flash_kernel_traitsILi96ELi64ELi128ELi4ES3_EELb0ELb0ELb1ELb0ELb0ELb1ELb1ELb0EEEvNS_16Flash_fwd_paramsE$_ZN5flash30compute_attn_1rowblock_splitkvI23Flash_fwd_kernel_traitsILi96ELi64ELi128ELi4ELb0ELb0EN7cutlass10bfloat16_tE19Flash_kernel_traitsILi96ELi64ELi128ELi4ES3_EELb0ELb0ELb1ELb0ELb0ELb1ELb1ELb0ENS_16Flash_fwd_paramsEEEvRKT8_iiiii:
        /* <DEDUP_REMOVED lines=39> */
.L_x_3828:
[----:B------:R-:W-:Y:S05]  /*0470*/  BSYNC.RECONVERGENT B0 ;  /* 0x0000000000007941 */ /* 0x000fea0003800200 */
.L_x_3827:
[----:B------:R-:W-:Y:S04]  /*0480*/  BSSY.RECONVERGENT B0, `(.L_x_3829) ;  /* 0x0000007000007945 */ /* 0x000fe80003800200 */
[----:B------:R-:W-:Y:S05]  /*0490*/  @!P3 BRA `(.L_x_3830) ;  /* 0x000000000014b947 */ /* 0x000fea0003800000 */
[----:B------:R-:W2:Y:S02]  /*04a0*/  LD.E.U8 R6, desc[UR4][R2.64+0x1b2] ;  /* 0x0001b20402067980 */ /* 0x000ea4000c101100 */
[----:B--2---:R-:W-:-:S13]  /*04b0*/  ISETP.NE.AND P1, PT, R6, RZ, PT ;  /* 0x000000ff0600720c */ /* 0x004fda0003f25270 */
[----:B------:R-:W2:Y:S02]  /*04c0*/  @P1 LD.E R6, desc[UR4][R20.64+0x4] ;  /* 0x0000040414061980 */ /* 0x000ea4000c101900 */
[----:B--2--5:R-:W-:-:S06]  /*04d0*/  @P1 IADD3 R121, PT, PT, R6, -R17, RZ ;  /* 0x8000001106791210 */ /* 0x024fcc0007ffe0ff */
[----:B------:R2:W5:Y:S02]  /*04e0*/  @!P1 LD.E R121, desc[UR4][R20.64] ;  /* 0x0000000414799980 */ /* 0x000564000c101900 */
.L_x_3830:
[----:B------:R-:W-:Y:S05]  /*04f0*/  BSYNC.RECONVERGENT B0 ;  /* 0x0000000000007941 */ /* 0x000fea0003800200 */
.L_x_3829:
        /* <DEDUP_REMOVED lines=8> */
.L_x_3832:
[----:B------:R-:W4:Y:S01]  /*0580*/  LD.E.64 R6, desc[UR4][R2.64+0x108] ;  /* 0x0001080402067980 */ /* 0x000f22000c101b00 */
[----:B------:R-:W-:Y:S01]  /*0590*/  BSSY.RECONVERGENT B0, `(.L_x_3834) ;  /* 0x0000006000007945 */ /* 0x000fe20003800200 */
[----:B------:R-:W-:Y:S01]  /*05a0*/  IMAD.MOV.U32 R5, RZ, RZ, RZ ;  /* 0x000000ffff057224 */ /* 0x000fe200078e00ff */
[----:B----4-:R-:W-:-:S04]  /*05b0*/  ISETP.NE.U32.AND P0, PT, R6, RZ, PT ;  /* 0x000000ff0600720c */ /* 0x010fc80003f05070 */
[----:B------:R-:W-:-:S13]  /*05c0*/  ISETP.NE.AND.EX P0, PT, R7, RZ, PT, P0 ;  /* 0x000000ff0700720c */ /* 0x000fda0003f05300 */
[----:B------:R-:W-:Y:S05]  /*05d0*/  @!P0 BRA `(.L_x_3835) ;  /* 0x0000000000048947 */ /* 0x000fea0003800000 */
[----:B------:R4:W5:Y:S02]  /*05e0*/  LD.E R5, desc[UR4][R2.64+0xbc] ;  /* 0x0000bc0402057980 */ /* 0x000964000c101900 */
.L_x_3835:
[----:B------:R-:W-:Y:S05]  /*05f0*/  BSYNC.RECONVERGENT B0 ;  /* 0x0000000000007941 */ /* 0x000fea0003800200 */
.L_x_3834:
[----:B-----5:R-:W-:Y:S02]  /*0600*/  IADD3 R121, PT, PT, R5, R121, -R12 ;  /* 0x0000007905797210 */ /* 0x020fe40007ffe80c */
.L_x_3833:
[----:B------:R-:W-:Y:S05]  /*0610*/  BSYNC.RECONVERGENT B1 ;  /* 0x0000000000017941 */ /* 0x000fea0003800200 */
.L_x_3831:
[----:B------:R-:W-:Y:S01]  /*0620*/  IMAD.SHL.U32 R184, R9, 0x40, RZ ;  /* 0x0000004009b87824 */ /* 0x000fe200078e00ff */
[----:B------:R-:W-:-:S04]  /*0630*/  MOV R179, 0x0 ;  /* 0x0000000000b37802 */ /* 0x000fc80000000f00 */
[----:B------:R-:W-:-:S13]  /*0640*/  ISETP.GT.AND P0, PT, R123, R184, PT ;  /* 0x000000b87b00720c */ /* 0x000fda0003f04270 */
[----:B-1234-:R-:W-:Y:S05]  /*0650*/  @!P0 RET.REL.NODEC R178 `(_ZN5flash24flash_fwd_splitkv_kernelI23Flash_fwd_kernel_traitsILi96ELi64ELi128ELi4ELb0ELb0EN7cutlass10bfloat16_tE19Flash_kernel_traitsILi96ELi64ELi128ELi4ES3_EELb0ELb0ELb1ELb0ELb0ELb1ELb1ELb0EEEvNS_16Flash_fwd_paramsE) ;  /* 0xfffffff8b2688950 */ /* 0x01efea0003c3ffff */
        /* <DEDUP_REMOVED lines=73> */
.L_x_3838:
[----:B------:R-:W-:Y:S05]  /*0af0*/  BSYNC.RECONVERGENT B0 ;  /* 0x0000000000007941 */ /* 0x000fea0003800200 */
.L_x_3837:
        /* <DEDUP_REMOVED lines=16> */
.L_x_3840:
[----:B------:R-:W-:Y:S05]  /*0c00*/  BSYNC.RECONVERGENT B0 ;  /* 0x0000000000007941 */ /* 0x000fea0003800200 */
.L_x_3839:
        /* <DEDUP_REMOVED lines=15> */
.L_x_3842:
[----:B------:R-:W-:Y:S05]  /*0d00*/  BSYNC.RECONVERGENT B0 ;  /* 0x0000000000007941 */ /* 0x000fea0003800200 */
.L_x_3841:
        /* <DEDUP_REMOVED lines=15> */
.L_x_3844:
[----:B------:R-:W-:Y:S05]  /*0e00*/  BSYNC.RECONVERGENT B0 ;  /* 0x0000000000007941 */ /* 0x000fea0003800200 */
.L_x_3843:
        /* <DEDUP_REMOVED lines=13> */
[----:B-123--:R-:W-:Y:S05]  /*0ee0*/  @P6 RET.REL.NODEC R178 `(_ZN5flash24flash_fwd_splitkv_kernelI23Flash_fwd_kernel_traitsILi96ELi64ELi128ELi4ELb0ELb0EN7cutlass10bfloat16_tE19Flash_kernel_traitsILi96ELi64ELi128ELi4ES3_EELb0ELb0ELb1ELb0ELb0ELb1ELb1ELb0EEEvNS_16Flash_fwd_paramsE) ;  /* 0xfffffff0b2446950 */ /* 0x00efea0003c3ffff */
[----:B------:R-:W-:Y:S02]  /*0ef0*/  MOV R3, 0xff800000 ;  /* 0xff80000000037802 */ /* 0x000fe40000000f00 */
[----:B------:R-:W-:-:S03]  /*0f00*/  MOV R179, 0x0 ;  /* 0x0000000000b37802 */ /* 0x000fc60000000f00 */
[----:B------:R1:W-:Y:S02]  /*0f10*/  ST.E desc[UR4][R4.64+0xc0], R3 ;  /* 0x0000c00304007985 */ /* 0x0003e4000c101904 */
[----:B-1----:R-:W-:Y:S05]  /*0f20*/  RET.REL.NODEC R178 `(_ZN5flash24flash_fwd_splitkv_kernelI23Flash_fwd_kernel_traitsILi96ELi64ELi128ELi4ELb0ELb0EN7cutlass10bfloat16_tE19Flash_kernel_traitsILi96ELi64ELi128ELi4ES3_EELb0ELb0ELb1ELb0ELb0ELb1ELb1ELb0EEEvNS_16Flash_fwd_paramsE) ;  /* 0xfffffff0b2347950 */ /* 0x002fea0003c3ffff */
.L_x_3836:
        /* <DEDUP_REMOVED lines=102> */
.L_x_3846:
        /* <DEDUP_REMOVED lines=78> */
.L_x_3847:
[----:B------:R-:W-:Y:S05]  /*1a70*/  BSYNC.RECONVERGENT B0 ;  /* 0x0000000000007941 */ /* 0x000fea0003800200 */
.L_x_3845:
        /* <DEDUP_REMOVED lines=135> */
.L_x_3850:
[----:B------:R3:W-:Y:S02]  /*22f0*/  STS.128 [R183+0x2000], RZ ;  /* 0x002000ffb7007388 */ /* 0x0007e40000000c00 */
.L_x_3849:
[----:B------:R-:W-:Y:S05]  /*2300*/  BSYNC.RECONVERGENT B0 ;  /* 0x0000000000007941 */ /* 0x000fea0003800200 */
.L_x_3848:
        /* <DEDUP_REMOVED lines=32> */
.L_x_3853:
[----:B------:R1:W-:Y:S02]  /*2510*/  STS.128 [R183+0x2800], RZ ;  /* 0x002800ffb7007388 */ /* 0x0003e40000000c00 */
.L_x_3852:
[----:B------:R-:W-:Y:S05]  /*2520*/  BSYNC.RECONVERGENT B0 ;  /* 0x0000000000007941 */ /* 0x000fea0003800200 */
.L_x_3851:
        /* <DEDUP_REMOVED lines=27> */
.L_x_3856:
[----:B------:R4:W-:Y:S02]  /*26e0*/  STS.128 [R183+0x7000], RZ ;  /* 0x007000ffb7007388 */ /* 0x0009e40000000c00 */
.L_x_3855:
[----:B------:R-:W-:Y:S05]  /*26f0*/  BSYNC.RECONVERGENT B0 ;  /* 0x0000000000007941 */ /* 0x000fea0003800200 */
.L_x_3854:
        /* <DEDUP_REMOVED lines=26> */
.L_x_3859:
[----:B------:R1:W-:Y:S02]  /*28a0*/  STS.128 [R183+0x7800], RZ ;  /* 0x007800ffb7007388 */ /* 0x0003e40000000c00 */
.L_x_3858:
[----:B------:R-:W-:Y:S05]  /*28b0*/  BSYNC.RECONVERGENT B0 ;  /* 0x0000000000007941 */ /* 0x000fea0003800200 */
.L_x_3857:
        /* <DEDUP_REMOVED lines=25> */
.L_x_3862:
[----:B------:R1:W-:Y:S02]  /*2a50*/  STS.128 [R183+0x8000], RZ ;  /* 0x008000ffb7007388 */ /* 0x0003e40000000c00 */
.L_x_3861:
[----:B------:R-:W-:Y:S05]  /*2a60*/  BSYNC.RECONVERGENT B0 ;  /* 0x0000000000007941 */ /* 0x000fea0003800200 */
.L_x_3860:
        /* <DEDUP_REMOVED lines=25> */
.L_x_3864:
[----:B------:R-:W-:Y:S05]  /*2c00*/  BSYNC.RECONVERGENT B0 ;  /* 0x0000000000007941 */ /* 0x000fea0003800200 */
.L_x_3863:
        /* <DEDUP_REMOVED lines=39> */
.L_x_3867:
[----:B------:R3:W-:Y:S01]  /*2e80*/  STS.128 [R183+0xd000], RZ ;  /* 0x00d000ffb7007388 */ /* 0x0007e20000000c00 */
[----:B------:R-:W-:Y:S05]  /*2e90*/  BRA `(.L_x_3868) ;  /* 0x00000000000c7947 */ /* 0x000fea0003800000 */
.L_x_3866:
[----:B------:R2:W-:Y:S04]  /*2ea0*/  STS.128 [R183+0x9000], RZ ;  /* 0x009000ffb7007388 */ /* 0x0005e80000000c00 */
[----:B------:R2:W-:Y:S04]  /*2eb0*/  STS.128 [R183+0xb000], RZ ;  /* 0x00b000ffb7007388 */ /* 0x0005e80000000c00 */
[----:B------:R2:W-:Y:S02]  /*2ec0*/  STS.128 [R183+0xd000], RZ ;  /* 0x00d000ffb7007388 */ /* 0x0005e40000000c00 */
.L_x_3868:
[----:B------:R-:W-:Y:S05]  /*2ed0*/  BSYNC.RECONVERGENT B0 ;  /* 0x0000000000007941 */ /* 0x000fea0003800200 */
.L_x_3865:
        /* <DEDUP_REMOVED lines=29> */
.L_x_3871:
[----:B------:R2:W-:Y:S02]  /*30b0*/  STS.128 [R183+0xd800], RZ ;  /* 0x00d800ffb7007388 */ /* 0x0005e40000000c00 */
.L_x_3870:
[----:B------:R-:W-:Y:S05]  /*30c0*/  BSYNC.RECONVERGENT B0 ;  /* 0x0000000000007941 */ /* 0x000fea0003800200 */
.L_x_3869:
        /* <DEDUP_REMOVED lines=27> */
.L_x_3874:
[----:B------:R1:W-:Y:S02]  /*3280*/  STS.128 [R183+0xe000], RZ ;  /* 0x00e000ffb7007388 */ /* 0x0003e40000000c00 */
.L_x_3873:
[----:B------:R-:W-:Y:S05]  /*3290*/  BSYNC.RECONVERGENT B0 ;  /* 0x0000000000007941 */ /* 0x000fea0003800200 */
.L_x_3872:
        /* <DEDUP_REMOVED lines=31> */
.L_x_3877:
[----:B------:R1:W-:Y:S02]  /*3490*/  STS.128 [R183+0xe800], RZ ;  /* 0x00e800ffb7007388 */ /* 0x0003e40000000c00 */
.L_x_3876:
[----:B------:R-:W-:Y:S05]  /*34a0*/  BSYNC.RECONVERGENT B0 ;  /* 0x0000000000007941 */ /* 0x000fea0003800200 */
.L_x_3875:
        /* <DEDUP_REMOVED lines=8> */
[----:B------:R-:W-:-:S03]  /*3530*/  ISETP.GT.AND P0, PT, R180, R173, PT ;  /* 0x000000adb400720c */ /* 0x000fc60003f04270 */
        /* <DEDUP_REMOVED lines=128> */
[----:B------:R1:W1:Y:S01]  /*3d40*/  MUFU.TANH R137, R108 ;  /* 0x0000006c00897308 */ /* 0x0002620000002400 */
[-C--:B------:R-:W-:Y:S01]  /*3d50*/  FMUL.FTZ R95, R95, R113.reuse ;  /* 0x000000715f5f7220 */ /* 0x080fe20000410000 */
[----:B------:R-:W-:-:S04]  /*3d60*/  FMUL.FTZ R92, R92, R113 ;  /* 0x000000715c5c7220 */ /* 0x000fc80000410000 */
[C---:B------:R-:W-:Y:S02]  /*3d70*/  HMMA.16816.F32.BF16 R72, R40.reuse, R32, R72 ;  /* 0x000000202848723c */ /* 0x040fe40000041848 */
[----:B------:R-:W1:Y:S06]  /*3d80*/  MUFU.TANH R109, R109 ;  /* 0x0000006d006d7308 */ /* 0x000e6c0000002400 */
[----:B------:R-:W-:Y:S01]  /*3d90*/  HMMA.16816.F32.BF16 R68, R40, R34, R68 ;  /* 0x000000222844723c */ /* 0x000fe20000041844 */
[----:B------:R-:W-:Y:S01]  /*3da0*/  LDSM.16.M88.4 R32, [R119+0x8400] ;  /* 0x008400007720783b */ /* 0x000fe20000000200 */
[----:B------:R1:W1:Y:S06]  /*3db0*/  MUFU.TANH R139, R110 ;  /* 0x0000006e008b7308 */ /* 0x00026c0000002400 */
        /* <DEDUP_REMOVED lines=8> */
[----:B------:R-:W4:Y:S07]  /*3e40*/  LDSM.16.M88.4 R20, [R166+0x6c00] ;  /* 0x006c0000a614783b */ /* 0x000f2e0000000200 */
[C---:B--2---:R-:W-:Y:S08]  /*3e50*/  HMMA.16816.F32.BF16 R80, R12.reuse, R28, R80 ;  /* 0x0000001c0c50723c */ /* 0x044ff00000041850 */
        /* <DEDUP_REMOVED lines=11> */
[-C--:B------:R-:W-:Y:S01]  /*3f10*/  FMUL.FTZ R79, R79, R113.reuse ;  /* 0x000000714f4f7220 */ /* 0x080fe20000410000 */
[-C--:B------:R-:W-:Y:S01]  /*3f20*/  FMUL.FTZ R76, R76, R113.reuse ;  /* 0x000000714c4c7220 */ /* 0x080fe20000410000 */
[-C--:B------:R-:W-:Y:S02]  /*3f30*/  FMUL.FTZ R78, R78, R113.reuse ;  /* 0x000000714e4e7220 */ /* 0x080fe40000410000 */
[C---:B------:R-:W-:Y:S02]  /*3f40*/  HMMA.16816.F32.BF16 R72, R12.reuse, R36, R72 ;  /* 0x000000240c48723c */ /* 0x040fe40000041848 */
[----:B------:R-:W1:Y:S06]  /*3f50*/  MUFU.TANH R81, R81 ;  /* 0x0000005100517308 */ /* 0x000e6c0000002400 */
[----:B------:R-:W-:Y:S01]  /*3f60*/  HMMA.16816.F32.BF16 R68, R12, R38, R68 ;  /* 0x000000260c44723c */ /* 0x000fe20000041844 */
[----:B------:R-:W1:Y:S01]  /*3f70*/  LDSM.16.M88.4 R36, [R119+0x6c00] ;  /* 0x006c00007724783b */ /* 0x000e620000000200 */
[----:B------:R1:W1:Y:S06]  /*3f80*/  MUFU.TANH R151, R82 ;  /* 0x0000005200977308 */ /* 0x00026c0000002400 */
        /* <DEDUP_REMOVED lines=9> */
[-C--:B------:R-:W-:Y:S01]  /*4020*/  FMUL.FTZ R69, R69, R113.reuse ;  /* 0x0000007145457220 */ /* 0x080fe20000410000 */
[----:B------:R-:W-:-:S04]  /*4030*/  FMUL.FTZ R71, R71, R113 ;  /* 0x0000007147477220 */ /* 0x000fc80000410000 */
[C---:B----4-:R-:W-:Y:S02]  /*4040*/  HMMA.16816.F32.BF16 R44, R100.reuse, R22, R44 ;  /* 0x00000016642c723c */ /* 0x050fe4000004182c */
[----:B------:R-:W4:Y:S06]  /*4050*/  MUFU.TANH R77, R77 ;  /* 0x0000004d004d7308 */ /* 0x000f2c0000002400 */
[----:B------:R-:W-:Y:S01]  /*4060*/  HMMA.16816.F32.BF16 R48, R100, R20, R48 ;  /* 0x000000146430723c */ /* 0x000fe20000041830 */
[----:B------:R-:W-:Y:S01]  /*4070*/  FMUL.FTZ R21, R68, R113 ;  /* 0x0000007144157220 */ /* 0x000fe20000410000 */
[----:B------:R1:W1:Y:S06]  /*4080*/  MUFU.TANH R155, R78 ;  /* 0x0000004e009b7308 */ /* 0x00026c0000002400 */
[C---:B--2---:R-:W-:Y:S02]  /*4090*/  HMMA.16816.F32.BF16 R64, R24.reuse, R28, R64 ;  /* 0x0000001c1840723c */ /* 0x044fe40000041840 */
[----:B------:R-:W2:Y:S06]  /*40a0*/  MUFU.TANH R79, R79 ;  /* 0x0000004f004f7308 */ /* 0x000eac0000002400 */
[C---:B------:R-:W-:Y:S01]  /*40b0*/  HMMA.16816.F32.BF16 R60, R24.reuse, R30, R60 ;  /* 0x0000001e183c723c */ /* 0x040fe2000004183c */
[----:B------:R-:W4:Y:S01]  /*40c0*/  LDSM.16.M88.4 R28, [R119+0x8800] ;  /* 0x00880000771c783b */ /* 0x000f220000000200 */
[----:B------:R1:W1:Y:S06]  /*40d0*/  MUFU.TANH R157, R72 ;  /* 0x00000048009d7308 */ /* 0x00026c0000002400 */
[C---:B---3--:R-:W-:Y:S02]  /*40e0*/  HMMA.16816.F32.BF16 R56, R24.reuse, R16, R56 ;  /* 0x000000101838723c */ /* 0x048fe40000041838 */
[----:B------:R-:W3:Y:S06]  /*40f0*/  MUFU.TANH R159, R159 ;  /* 0x0000009f009f7308 */ /* 0x000eec0000002400 */
[----:B------:R-:W-:Y:S01]  /*4100*/  HMMA.16816.F32.BF16 R52, R24, R18, R52 ;  /* 0x000000121834723c */ /* 0x000fe20000041834 */
[----:B------:R-:W2:Y:S01]  /*4110*/  LDSM.16.M88.4 R16, [R119+0x8c00] ;  /* 0x008c00007710783b */ /* 0x000ea20000000200 */
[----:B------:R-:W2:Y:S01]  /*4120*/  MUFU.TANH R73, R73 ;  /* 0x0000004900497308 */ /* 0x000ea20000002400 */
[----:B------:R-:W-:-:S05]  /*4130*/  DEPBAR.LE SB0, 0x0 ;  /* 0x000080000000791a */ /* 0x000fca0000000000 */
[C---:B-1----:R-:W-:Y:S02]  /*4140*/  HMMA.16816.F32.BF16 R44, R40.reuse, R38, R44 ;  /* 0x00000026282c723c */ /* 0x042fe4000004182c */
[----:B------:R-:W1:Y:S06]  /*4150*/  MUFU.TANH R75, R75 ;  /* 0x0000004b004b7308 */ /* 0x000e6c0000002400 */
        /* <DEDUP_REMOVED lines=12> */
[C---:B------:R-:W-:Y:S05]  /*4220*/  HMMA.16816.F32.BF16 R60, R12.reuse, R34, R60 ;  /* 0x000000220c3c723c */ /* 0x040fea000004183c */
[----:B------:R1:W1:Y:S03]  /*4230*/  MUFU.TANH R143, R104 ;  /* 0x00000068008f7308 */ /* 0x0002660000002400 */
[C---:B----4-:R-:W-:Y:S05]  /*4240*/  HMMA.16816.F32.BF16 R56, R12.reuse, R28, R56 ;  /* 0x0000001c0c38723c */ /* 0x050fea0000041838 */
[----:B------:R-:W4:Y:S03]  /*4250*/  MUFU.TANH R107, R107 ;  /* 0x0000006b006b7308 */ /* 0x000f260000002400 */
[C---:B--2---:R-:W-:Y:S03]  /*4260*/  HMMA.16816.F32.BF16 R44, R12.reuse, R18, R44 ;  /* 0x000000120c2c723c */ /* 0x044fe6000004182c */
[-C--:B------:R-:W-:Y:S01]  /*4270*/  FMUL.FTZ R29, R61, R113.reuse ;  /* 0x000000713d1d7220 */ /* 0x080fe20000410000 */
[-C--:B------:R-:W-:Y:S01]  /*4280*/  FMUL.FTZ R23, R62, R113.reuse ;  /* 0x000000713e177220 */ /* 0x080fe20000410000 */
[-C--:B------:R-:W-:Y:S01]  /*4290*/  FMUL.FTZ R61, R63, R113.reuse ;  /* 0x000000713f3d7220 */ /* 0x080fe20000410000 */
[-C--:B------:R-:W-:Y:S01]  /*42a0*/  FMUL.FTZ R60, R60, R113.reuse ;  /* 0x000000713c3c7220 */ /* 0x080fe20000410000 */
[----:B------:R-:W2:Y:S01]  /*42b0*/  MUFU.TANH R71, R71 ;  /* 0x0000004700477308 */ /* 0x000ea20000002400 */
[----:B------:R-:W-:Y:S01]  /*42c0*/  HMMA.16816.F32.BF16 R84, R12, R90, R84 ;  /* 0x0000005a0c54723c */ /* 0x000fe20000041854 */
[-C--:B------:R-:W-:Y:S01]  /*42d0*/  FMUL.FTZ R91, R105, R113.reuse ;  /* 0x00000071695b7220 */ /* 0x080fe20000410000 */
[-C--:B------:R-:W-:Y:S01]  /*42e0*/  FMUL.FTZ R105, R106, R113.reuse ;  /* 0x000000716a697220 */ /* 0x080fe20000410000 */
[-C--:B------:R-:W-:Y:S01]  /*42f0*/  FMUL.FTZ R6, R57, R113.reuse ;  /* 0x0000007139067220 */ /* 0x080fe20000410000 */
[-C--:B------:R-:W-:Y:S01]  /*4300*/  FMUL.FTZ R57, R58, R113.reuse ;  /* 0x000000713a397220 */ /* 0x080fe20000410000 */
[----:B------:R-:W-:-:S02]  /*4310*/  FMUL.FTZ R9, R59, R113 ;  /* 0x000000713b097220 */ /* 0x000fc40000410000 */
[----:B------:R-:W1:Y:S01]  /*4320*/  MUFU.TANH R91, R91 ;  /* 0x0000005b005b7308 */ /* 0x000e620000002400 */
[C---:B------:R-:W-:Y:S01]  /*4330*/  HMMA.16816.F32.BF16 R64, R12.reuse, R32, R64 ;  /* 0x000000200c40723c */ /* 0x040fe20000041840 */
[-C--:B------:R-:W-:Y:S02]  /*4340*/  FMUL.FTZ R33, R70, R113.reuse ;  /* 0x0000007146217220 */ /* 0x080fe40000410000 */
[-C--:B------:R-:W-:Y:S01]  /*4350*/  FMUL.FTZ R101, R45, R113.reuse ;  /* 0x000000712d657220 */ /* 0x080fe20000410000 */
[-C--:B------:R-:W-:Y:S01]  /*4360*/  FMUL.FTZ R45, R46, R113.reuse ;  /* 0x000000712e2d7220 */ /* 0x080fe20000410000 */
[-C--:B------:R-:W-:Y:S01]  /*4370*/  FMUL.FTZ R19, R47, R113.reuse ;  /* 0x000000712f137220 */ /* 0x080fe20000410000 */
[-C--:B------:R-:W-:Y:S01]  /*4380*/  FMUL.FTZ R44, R44, R113.reuse ;  /* 0x000000712c2c7220 */ /* 0x080fe20000410000 */
[----:B------:R-:W1:Y:S01]  /*4390*/  MUFU.TANH R105, R105 ;  /* 0x0000006900697308 */ /* 0x000e620000002400 */
[----:B------:R-:W-:Y:S01]  /*43a0*/  HMMA.16816.F32.BF16 R52, R12, R30, R52 ;  /* 0x0000001e0c34723c */ /* 0x000fe20000041834 */
[----:B------:R-:W-:-:S02]  /*43b0*/  FMUL.FTZ R31, R56, R113 ;  /* 0x00000071381f7220 */ /* 0x000fc40000410000 */
        /* <DEDUP_REMOVED lines=52> */
[----:B-1----:R-:W2:Y:S01]  /*4700*/  LD.E R6, desc[UR4][R2.64+0x38] ;  /* 0x0000380402067980 */ /* 0x002ea2000c101900 */
        /* <DEDUP_REMOVED lines=8> */
.L_x_3881:
[----:B------:R-:W2:Y:S01]  /*4790*/  LD.E R27, desc[UR4][R2.64+0x170] ;  /* 0x00017004021b7980 */ /* 0x000ea2000c101900 */
[----:B------:R-:W-:Y:S02]  /*47a0*/  IADD3 R14, PT, PT, R192, -0x80, RZ ;  /* 0xffffff80c00e7810 */ /* 0x000fe40007ffe0ff */
[----:B------:R-:W-:Y:S01]  /*47b0*/  IABS R8, R192 ;  /* 0x000000c000087213 */ /* 0x000fe20000000000 */
[----:B------:R-:W3:Y:S01]  /*47c0*/  LD.E.64 R50, desc[UR4][R2.64+0x20] ;  /* 0x0000200402327980 */ /* 0x000ee2000c101b00 */
[----:B-1----:R-:W-:Y:S02]  /*47d0*/  IABS R6, R14 ;  /* 0x0000000e00067213 */ /* 0x002fe40000000000 */
        /* <DEDUP_REMOVED lines=55> */
.L_x_3882:
[----:B------:R-:W-:Y:S05]  /*4b50*/  BSYNC.RECONVERGENT B0 ;  /* 0x0000000000007941 */ /* 0x000fea0003800200 */
.L_x_3880:
        /* <DEDUP_REMOVED lines=73> */
.L_x_3884:
[----:B------:R3:W-:Y:S02]  /*4ff0*/  STS.128 [R183+0x8800], RZ ;  /* 0x008800ffb7007388 */ /* 0x0007e40000000c00 */
.L_x_3885:
[----:B------:R-:W-:Y:S05]  /*5000*/  BSYNC.RECONVERGENT B0 ;  /* 0x0000000000007941 */ /* 0x000fea0003800200 */
.L_x_3883:
[----:B------:R-:W0:Y:S02]  /*5010*/  LDGDEPBAR ;  /* 0x00000000000079af */ /* 0x000e240000000000 */
.L_x_3879:
[----:B------:R-:W-:Y:S05]  /*5020*/  BSYNC.RECONVERGENT B1 ;  /* 0x0000000000017941 */ /* 0x000fea0003800200 */
.L_x_3878:
        /* <DEDUP_REMOVED lines=8> */
[C---:B------:R-:W-:Y:S01]  /*50b0*/  ISETP.GE.AND P3, PT, R20.reuse, R121, PT ;  /* 0x000000791400720c */ /* 0x040fe20003f66270 */
[----:B--2---:R-:W-:Y:S02]  /*50c0*/  VIADD R40, R20, 0x59 ;  /* 0x0000005914287836 */ /* 0x004fe40000000000 */
[C---:B------:R-:W-:Y:S02]  /*50d0*/  IMAD.IADD R132, R18.reuse, 0x1, -R50 ;  /* 0x0000000112847824 */ /* 0x040fe400078e0a32 */
[----:B------:R-:W-:-:S02]  /*50e0*/  IMAD.IADD R62, R18, 0x1, -R40 ;  /* 0x00000001123e7824 */ /* 0x000fc400078e0a28 */
[C---:B------:R-:W-:Y:S01]  /*50f0*/  VIADD R22, R20.reuse, 0x9 ;  /* 0x0000000914167836 */ /* 0x040fe20000000000 */
[----:B------:R-:W-:Y:S01]  /*5100*/  IABS R132, R132 ;  /* 0x0000008400847213 */ /* 0x000fe20000000000 */
[C---:B------:R-:W-:Y:S01]  /*5110*/  VIADD R70, R20.reuse, 0x31 ;  /* 0x0000003114467836 */ /* 0x040fe20000000000 */
[----:B------:R-:W-:Y:S01]  /*5120*/  IABS R62, R62 ;  /* 0x0000003e003e7213 */ /* 0x000fe20000000000 */
[----:B------:R-:W-:Y:S01]  /*5130*/  VIADD R16, R20, 0x10 ;  /* 0x0000001014107836 */ /* 0x000fe20000000000 */
[----:B------:R-:W-:Y:S01]  /*5140*/  I2FP.F32.S32 R132, R132 ;  /* 0x0000008400847245 */ /* 0x000fe20000201400 */
[C---:B------:R-:W-:Y:S01]  /*5150*/  IMAD.IADD R56, R18.reuse, 0x1, -R22 ;  /* 0x0000000112387824 */ /* 0x040fe200078e0a16 */
[----:B------:R-:W-:Y:S01]  /*5160*/  I2FP.F32.S32 R62, R62 ;  /* 0x0000003e003e7245 */ /* 0x000fe20000201400 */
[----:B------:R-:W-:Y:S01]  /*5170*/  IMAD.IADD R30, R18, 0x1, -R70 ;  /* 0x00000001121e7824 */ /* 0x000fe200078e0a46 */
[----:B------:R-:W-:Y:S01]  /*5180*/  ISETP.GE.AND P0, PT, R22, R121, PT ;  /* 0x000000791600720c */ /* 0x000fe20003f06270 */
[----:B------:R-:W-:Y:S01]  /*5190*/  FFMA.FTZ R132, -R0, R132, R21 ;  /* 0x0000008400847223 */ /* 0x000fe20000010115 */
[----:B------:R-:W-:-:S02]  /*51a0*/  VIADD R21, R18, 0x8 ;  /* 0x0000000812157836 */ /* 0x000fc40000000000 */
[----:B------:R-:W-:Y:S01]  /*51b0*/  FFMA.FTZ R62, -R0, R62, R29 ;  /* 0x0000003e003e7223 */ /* 0x000fe2000001011d */
[----:B------:R-:W-:Y:S01]  /*51c0*/  IABS R30, R30 ;  /* 0x0000001e001e7213 */ /* 0x000fe20000000000 */
[----:B------:R-:W-:Y:S01]  /*51d0*/  VIADD R48, R20, 0x49 ;  /* 0x0000004914307836 */ /* 0x000fe20000000000 */
[----:B------:R-:W-:Y:S01]  /*51e0*/  ISETP.GE.AND P6, PT, R16, R121, PT ;  /* 0x000000791000720c */ /* 0x000fe20003fc6270 */
[C---:B------:R-:W-:Y:S01]  /*51f0*/  IMAD.IADD R22, R21.reuse, 0x1, -R22 ;  /* 0x0000000115167824 */ /* 0x040fe200078e0a16 */
[----:B------:R-:W-:Y:S01]  /*5200*/  I2FP.F32.S32 R30, R30 ;  /* 0x0000001e001e7245 */ /* 0x000fe20000201400 */
[----:B------:R-:W-:Y:S01]  /*5210*/  IMAD.IADD R29, R21, 0x1, -R16 ;  /* 0x00000001151d7824 */ /* 0x000fe200078e0a10 */
[----:B------:R-:W-:Y:S01]  /*5220*/  IABS R56, R56 ;  /* 0x0000003800387213 */ /* 0x000fe20000000000 */
[----:B------:R-:W-:Y:S01]  /*5230*/  IMAD.IADD R130, R18, 0x1, -R48 ;  /* 0x0000000112827824 */ /* 0x000fe200078e0a30 */
[----:B------:R-:W-:Y:S01]  /*5240*/  IABS R22, R22 ;  /* 0x0000001600167213 */ /* 0x000fe20000000000 */
[----:B------:R-:W-:Y:S01]  /*5250*/  FFMA.FTZ R30, -R0, R30, R81 ;  /* 0x0000001e001e7223 */ /* 0x000fe20000010151 */
[----:B------:R-:W-:Y:S01]  /*5260*/  IABS R29, R29 ;  /* 0x0000001d001d7213 */ /* 0x000fe20000000000 */
[C---:B------:R-:W-:Y:S01]  /*5270*/  VIADD R6, R20.reuse, 0x8 ;  /* 0x0000000814067836 */ /* 0x040fe20000000000 */
[----:B------:R-:W-:Y:S01]  /*5280*/  I2FP.F32.S32 R92, R22 ;  /* 0x00000016005c7245 */ /* 0x000fe20000201400 */
[C---:B------:R-:W-:Y:S01]  /*5290*/  VIADD R86, R20.reuse, 0x11 ;  /* 0x0000001114567836 */ /* 0x040fe20000000000 */
[----:B------:R-:W-:Y:S01]  /*52a0*/  I2FP.F32.S32 R22, R29 ;  /* 0x0000001d00167245 */ /* 0x000fe20000201400 */
[C---:B------:R-:W-:Y:S01]  /*52b0*/  VIADD R82, R20.reuse, 0x19 ;  /* 0x0000001914527836 */ /* 0x040fe20000000000 */
[----:B------:R-:W-:Y:S01]  /*52c0*/  IABS R130, R130 ;  /* 0x0000008200827213 */ /* 0x000fe20000000000 */
[----:B------:R-:W-:Y:S01]  /*52d0*/  VIADD R38, R20, 0x60 ;  /* 0x0000006014267836 */ /* 0x000fe20000000000 */
[----:B------:R-:W-:Y:S01]  /*52e0*/  ISETP.GE.AND P1, PT, R6, R121, PT ;  /* 0x000000790600720c */ /* 0x000fe20003f26270 */
[----:B------:R-:W-:Y:S01]  /*52f0*/  FFMA.FTZ R81, -R0, R22, R139 ;  /* 0x0000001600517223 */ /* 0x000fe2000001018b */
[----:B------:R-:W-:Y:S01]  /*5300*/  I2FP.F32.S32 R130, R130 ;  /* 0x0000008200827245 */ /* 0x000fe20000201400 */
[----:B------:R-:W2:Y:S01]  /*5310*/  LD.E R22, desc[UR4][R2.64+0xdc] ;  /* 0x0000dc0402167980 */ /* 0x000ea2000c101900 */
[C---:B------:R-:W-:Y:S01]  /*5320*/  IMAD.IADD R10, R18.reuse, 0x1, -R6 ;  /* 0x00000001120a7824 */ /* 0x040fe200078e0a06 */
[----:B------:R-:W-:Y:S01]  /*5330*/  I2FP.F32.S32 R56, R56 ;  /* 0x0000003800387245 */ /* 0x000fe20000201400 */
        /* <DEDUP_REMOVED lines=12> */
[----:B------:R-:W-:Y:S01]  /*5400*/  VIADD R88, R20, 0x1 ;  /* 0x0000000114587836 */ /* 0x000fe20000000000 */
[----:B------:R-:W-:Y:S01]  /*5410*/  IABS R27, R27 ;  /* 0x0000001b001b7213 */ /* 0x000fe20000000000 */
[----:B------:R-:W-:Y:S01]  /*5420*/  IMAD.IADD R90, R18, 0x1, -R44 ;  /* 0x00000001125a7824 */ /* 0x000fe200078e0a2c */
[----:B------:R-:W-:Y:S01]  /*5430*/  I2FP.F32.S32 R14, R14 ;  /* 0x0000000e000e7245 */ /* 0x000fe20000201400 */
[C---:B------:R-:W-:Y:S01]  /*5440*/  VIADD R72, R20.reuse, 0x30 ;  /* 0x0000003014487836 */ /* 0x040fe20000000000 */
        /* <DEDUP_REMOVED lines=10> */
[----:B------:R-:W-:Y:S01]  /*54f0*/  IABS R90, R90 ;  /* 0x0000005a005a7213 */ /* 0x000fe20000000000 */
[----:B------:R-:W-:Y:S01]  /*5500*/  FFMA.FTZ R10, -R0, R10, R129 ;  /* 0x0000000a000a7223 */ /* 0x000fe20000010181 */
[----:B------:R-:W-:-:S02]  /*5510*/  IMAD.IADD R31, R21, 0x1, -R20 ;  /* 0x00000001151f7824 */ /* 0x000fc400078e0a14 */
[----:B------:R-:W-:Y:S01]  /*5520*/  FFMA.FTZ R89, -R0, R27, R133 ;  /* 0x0000001b00597223 */ /* 0x000fe20000010185 */
[-C--:B------:R-:W-:Y:S01]  /*5530*/  ISETP.GE.AND P5, PT, R86, R121.reuse, PT ;  /* 0x000000795600720c */ /* 0x080fe20003fa6270 */
[----:B------:R-:W-:Y:S01]  /*5540*/  VIADD R74, R20, 0x29 ;  /* 0x00000029144a7836 */ /* 0x000fe20000000000 */
[----:B------:R-:W-:Y:S01]  /*5550*/  I2FP.F32.S32 R90, R90 ;  /* 0x0000005a005a7245 */ /* 0x000fe20000201400 */
[----:B------:R-:W-:Y:S01]  /*5560*/  IMAD.IADD R12, R18, 0x1, -R88 ;  /* 0x00000001120c7824 */ /* 0x000fe200078e0a58 */
[----:B------:R-:W-:Y:S01]  /*5570*/  ISETP.GE.AND P2, PT, R88, R121, PT ;  /* 0x000000795800720c */ /* 0x000fe20003f46270 */
[----:B------:R-:W-:Y:S01]  /*5580*/  IMAD.IADD R52, R18, 0x1, -R16 ;  /* 0x0000000112347824 */ /* 0x000fe200078e0a10 */
[----:B------:R-:W-:Y:S01]  /*5590*/  FSEL R14, R14, -INF , !P5 ;  /* 0xff8000000e0e7808 */ /* 0x000fe20006800000 */
[C---:B------:R-:W-:Y:S01]  /*55a0*/  IMAD.IADD R126, R18.reuse, 0x1, -R72 ;  /* 0x00000001127e7824 */ /* 0x040fe200078e0a48 */
[----:B------:R-:W-:Y:S01]  /*55b0*/  FSEL R69, R69, -INF , !P5 ;  /* 0xff80000045457808 */ /* 0x000fe20006800000 */
[----:B------:R-:W-:Y:S01]  /*55c0*/  IMAD.IADD R88, R21, 0x1, -R88 ;  /* 0x0000000115587824 */ /* 0x000fe200078e0a58 */
[----:B------:R-:W-:Y:S01]  /*55d0*/  IABS R16, R31 ;  /* 0x0000001f00107213 */ /* 0x000fe20000000000 */
[----:B------:R-:W-:Y:S01]  /*55e0*/  IMAD.IADD R36, R18, 0x1, -R78 ;  /* 0x0000000112247824 */ /* 0x000fe200078e0a4e */
[----:B------:R-:W-:Y:S01]  /*55f0*/  FSEL R10, R10, -INF , !P1 ;  /* 0xff8000000a0a7808 */ /* 0x000fe20004800000 */
[----:B------:R-:W-:Y:S01]  /*5600*/  IMAD.IADD R32, R18, 0x1, -R74 ;  /* 0x0000000112207824 */ /* 0x000fe200078e0a4a */
[----:B------:R-:W-:Y:S01]  /*5610*/  FSEL R89, R89, -INF , !P1 ;  /* 0xff80000059597808 */ /* 0x000fe20004800000 */
[----:B------:R-:W-:Y:S01]  /*5620*/  FFMA.FTZ R65, -R0, R90, R65 ;  /* 0x0000005a00417223 */ /* 0x000fe20000010141 */
[-C--:B------:R-:W-:Y:S01]  /*5630*/  ISETP.GE.AND P5, PT, R72, R121.reuse, PT ;  /* 0x000000794800720c */ /* 0x080fe20003fa6270 */
[C---:B------:R-:W-:Y:S01]  /*5640*/  IMAD.IADD R72, R21.reuse, 0x1, -R72 ;  /* 0x0000000115487824 */ /* 0x040fe200078e0a48 */
[----:B------:R-:W-:Y:S01]  /*5650*/  ISETP.GE.AND P1, PT, R78, R121, PT ;  /* 0x000000794e00720c */ /* 0x000fe20003f26270 */
[C---:B------:R-:W-:Y:S01]  /*5660*/  IMAD.IADD R78, R21.reuse, 0x1, -R78 ;  /* 0x00000001154e7824 */ /* 0x040fe200078e0a4e */
[----:B------:R-:W-:Y:S01]  /*5670*/  I2FP.F32.S32 R90, R16 ;  /* 0x00000010005a7245 */ /* 0x000fe20000201400 */
[----:B------:R-:W-:Y:S01]  /*5680*/  VIADD R76, R20, 0x28 ;  /* 0x00000028144c7836 */ /* 0x000fe20000000000 */
[----:B------:R-:W-:Y:S01]  /*5690*/  IABS R88, R88 ;  /* 0x0000005800587213 */ /* 0x000fe20000000000 */
[----:B------:R-:W-:Y:S01]  /*56a0*/  FFMA.FTZ R16, -R0, R27, R97 ;  /* 0x0000001b00107223 */ /* 0x000fe20000010161 */
[----:B------:R-:W-:Y:S01]  /*56b0*/  IABS R126, R126 ;  /* 0x0000007e007e7213 */ /* 0x000fe20000000000 */
[--C-:B------:R-:W-:Y:S01]  /*56c0*/  IMAD.IADD R34, R18, 0x1, -R76.reuse ;  /* 0x0000000112227824 */ /* 0x100fe200078e0a4c */
[----:B------:R-:W-:Y:S01]  /*56d0*/  IABS R72, R72 ;  /* 0x0000004800487213 */ /* 0x000fe20000000000 */
[C---:B------:R-:W-:Y:S01]  /*56e0*/  IMAD.IADD R31, R21.reuse, 0x1, -R76 ;  /* 0x00000001151f7824 */ /* 0x040fe200078e0a4c */
[----:B------:R-:W-:Y:S01]  /*56f0*/  IABS R36, R36 ;  /* 0x0000002400247213 */ /* 0x000fe20000000000 */
[----:B------:R-:W-:Y:S01]  /*5700*/  FFMA.FTZ R90, -R0, R90, R125 ;  /* 0x0000005a005a7223 */ /* 0x000fe2000001017d */
[----:B------:R-:W-:Y:S01]  /*5710*/  IABS R32, R32 ;  /* 0x0000002000207213 */ /* 0x000fe20000000000 */
[C---:B------:R-:W-:Y:S01]  /*5720*/  VIADD R84, R20.reuse, 0x18 ;  /* 0x0000001814547836 */ /* 0x040fe20000000000 */
[----:B------:R-:W-:Y:S01]  /*5730*/  IABS R78, R78 ;  /* 0x0000004e004e7213 */ /* 0x000fe20000000000 */
[----:B------:R-:W-:Y:S01]  /*5740*/  VIADD R66, R20, 0x39 ;  /* 0x0000003914427836 */ /* 0x000fe20000000000 */
[----:B------:R-:W-:Y:S01]  /*5750*/  IABS R12, R12 ;  /* 0x0000000c000c7213 */ /* 0x000fe20000000000 */
[----:B------:R-:W-:Y:S01]  /*5760*/  FFMA.FTZ R56, -R0, R56, R131 ;  /* 0x0000003800387223 */ /* 0x000fe20000010183 */
[----:B------:R-:W-:Y:S01]  /*5770*/  I2FP.F32.S32 R88, R88 ;  /* 0x0000005800587245 */ /* 0x000fe20000201400 */
[C---:B------:R-:W-:Y:S01]  /*5780*/  VIADD R60, R20.reuse, 0x40 ;  /* 0x00000040143c7836 */ /* 0x040fe20000000000 */
[----:B------:R-:W-:Y:S01]  /*5790*/  I2FP.F32.S32 R126, R126 ;  /* 0x0000007e007e7245 */ /* 0x000fe20000201400 */
[----:B------:R-:W-:Y:S01]  /*57a0*/  VIADD R80, R20, 0x20 ;  /* 0x0000002014507836 */ /* 0x000fe20000000000 */
[----:B------:R-:W-:Y:S01]  /*57b0*/  I2FP.F32.S32 R72, R72 ;  /* 0x0000004800487245 */ /* 0x000fe20000201400 */
[C---:B------:R-:W-:Y:S01]  /*57c0*/  FFMA.FTZ R88, -R0.reuse, R88, R127 ;  /* 0x0000005800587223 */ /* 0x040fe2000001017f */
[----:B------:R-:W-:Y:S01]  /*57d0*/  I2FP.F32.S32 R36, R36 ;  /* 0x0000002400247245 */ /* 0x000fe20000201400 */
[----:B------:R-:W-:Y:S01]  /*57e0*/  FFMA.FTZ R126, -R0, R126, R149 ;  /* 0x0000007e007e7223 */ /* 0x000fe20000010195 */
[----:B------:R-:W-:Y:S01]  /*57f0*/  I2FP.F32.S32 R32, R32 ;  /* 0x0000002000207245 */ /* 0x000fe20000201400 */
[C---:B------:R-:W-:Y:S01]  /*5800*/  IMAD.IADD R8, R18.reuse, 0x1, -R84 ;  /* 0x0000000112087824 */ /* 0x040fe200078e0a54 */
[----:B------:R-:W-:Y:S01]  /*5810*/  I2FP.F32.S32 R78, R78 ;  /* 0x0000004e004e7245 */ /* 0x000fe20000201400 */
[----:B------:R-:W-:Y:S01]  /*5820*/  IMAD.IADD R26, R18, 0x1, -R66 ;  /* 0x00000001121a7824 */ /* 0x000fe200078e0a42 */
[----:B------:R-:W-:Y:S01]  /*5830*/  I2FP.F32.S32 R12, R12 ;  /* 0x0000000c000c7245 */ /* 0x000fe20000201400 */
[C---:B------:R-:W-:Y:S01]  /*5840*/  VIADD R58, R20.reuse, 0x41 ;  /* 0x00000041143a7836 */ /* 0x040fe20000000000 */
[----:B------:R-:W-:Y:S01]  /*5850*/  IABS R34, R34 ;  /* 0x0000002200227213 */ /* 0x000fe20000000000 */
[----:B------:R-:W-:Y:S01]  /*5860*/  VIADD R42, R20, 0x58 ;  /* 0x00000058142a7836 */ /* 0x000fe20000000000 */
[----:B------:R-:W-:Y:S01]  /*5870*/  IABS R31, R31 ;  /* 0x0000001f001f7213 */ /* 0x000fe20000000000 */
[C---:B------:R-:W-:Y:S01]  /*5880*/  FFMA.FTZ R127, -R0.reuse, R72, R151 ;  /* 0x00000048007f7223 */ /* 0x040fe20000010197 */
[----:B------:R-:W-:Y:S01]  /*5890*/  IABS R52, R52 ;  /* 0x0000003400347213 */ /* 0x000fe20000000000 */
[----:B------:R-:W-:Y:S01]  /*58a0*/  FFMA.FTZ R36, -R0, R36, R91 ;  /* 0x0000002400247223 */ /* 0x000fe2000001015b */
[----:B------:R-:W-:Y:S01]  /*58b0*/  FSEL R16, R16, -INF , !P3 ;  /* 0xff80000010107808 */ /* 0x000fe20005800000 */
[----:B------:R-:W-:Y:S01]  /*58c0*/  FFMA.FTZ R32, -R0, R32, R85 ;  /* 0x0000002000207223 */ /* 0x000fe20000010155 */
[----:B------:R-:W-:Y:S01]  /*58d0*/  FSEL R97, R90, -INF , !P3 ;  /* 0xff8000005a617808 */ /* 0x000fe20005800000 */
[----:B------:R-:W-:Y:S01]  /*58e0*/  FFMA.FTZ R107, -R0, R78, R107 ;  /* 0x0000004e006b7223 */ /* 0x000fe2000001016b */
[----:B------:R-:W-:Y:S01]  /*58f0*/  ISETP.GE.AND P3, PT, R82, R121, PT ;  /* 0x000000795200720c */ /* 0x000fe20003f66270 */
[C---:B------:R-:W-:Y:S01]  /*5900*/  IMAD.IADD R82, R21.reuse, 0x1, -R82 ;  /* 0x0000000115527824 */ /* 0x040fe200078e0a52 */
[----:B------:R-:W-:Y:S01]  /*5910*/  I2FP.F32.S32 R34, R34 ;  /* 0x0000002200227245 */ /* 0x000fe20000201400 */
[C---:B------:R-:W-:Y:S01]  /*5920*/  FFMA.FTZ R85, -R0.reuse, R92, R135 ;  /* 0x0000005c00557223 */ /* 0x040fe20000010187 */
[----:B------:R-:W-:Y:S01]  /*5930*/  I2FP.F32.S32 R31, R31 ;  /* 0x0000001f001f7245 */ /* 0x000fe20000201400 */
[C---:B------:R-:W-:Y:S01]  /*5940*/  FFMA.FTZ R12, -R0.reuse, R12, R99 ;  /* 0x0000000c000c7223 */ /* 0x040fe20000010163 */
[----:B------:R-:W-:Y:S01]  /*5950*/  I2FP.F32.S32 R52, R52 ;  /* 0x0000003400347245 */ /* 0x000fe20000201400 */
[----:B------:R-:W-:Y:S01]  /*5960*/  FFMA.FTZ R34, -R0, R34, R145 ;  /* 0x0000002200227223 */ /* 0x000fe20000010191 */
[----:B------:R-:W-:Y:S01]  /*5970*/  ISETP.GE.AND P4, PT, R84, R121, PT ;  /* 0x000000795400720c */ /* 0x000fe20003f86270 */
[----:B------:R-:W-:Y:S01]  /*5980*/  IMAD.IADD R84, R21, 0x1, -R84 ;  /* 0x0000000115547824 */ /* 0x000fe200078e0a54 */
[----:B------:R-:W-:Y:S01]  /*5990*/  FSEL R126, R126, -INF , !P5 ;  /* 0xff8000007e7e7808 */ /* 0x000fe20006800000 */
[----:B------:R-:W-:Y:S01]  /*59a0*/  IMAD.IADD R136, R18, 0x1, -R60 ;  /* 0x0000000112887824 */ /* 0x000fe200078e0a3c */
[----:B------:R-:W-:Y:S01]  /*59b0*/  FSEL R127, R127, -INF , !P5 ;  /* 0xff8000007f7f7808 */ /* 0x000fe20006800000 */
[C---:B------:R-:W-:Y:S01]  /*59c0*/  FFMA.FTZ R31, -R0.reuse, R31, R147 ;  /* 0x0000001f001f7223 */ /* 0x040fe20000010193 */
[----:B------:R-:W-:Y:S01]  /*59d0*/  IABS R82, R82 ;  /* 0x0000005200527213 */ /* 0x000fe20000000000 */
[----:B------:R-:W-:Y:S01]  /*59e0*/  FFMA.FTZ R52, -R0, R52, R137 ;  /* 0x0000003400347223 */ /* 0x000fe20000010189 */
[----:B------:R-:W-:Y:S01]  /*59f0*/  FSEL R36, R36, -INF , !P1 ;  /* 0xff80000024247808 */ /* 0x000fe20004800000 */
[C---:B------:R-:W-:Y:S01]  /*5a00*/  IMAD.IADD R128, R18.reuse, 0x1, -R80 ;  /* 0x0000000112807824 */ /* 0x040fe200078e0a50 */
[----:B------:R-:W-:Y:S01]  /*5a10*/  FSEL R125, R107, -INF , !P1 ;  /* 0xff8000006b7d7808 */ /* 0x000fe20004800000 */
[----:B------:R-:W-:Y:S01]  /*5a20*/  IMAD.IADD R134, R18, 0x1, -R58 ;  /* 0x0000000112867824 */ /* 0x000fe200078e0a3a */
[-C--:B------:R-:W-:Y:S01]  /*5a30*/  ISETP.GE.AND P5, PT, R48, R121.reuse, PT ;  /* 0x000000793000720c */ /* 0x080fe20003fa6270 */
[----:B------:R-:W-:Y:S01]  /*5a40*/  IMAD.IADD R48, R21, 0x1, -R48 ;  /* 0x0000000115307824 */ /* 0x000fe200078e0a30 */
[----:B------:R-:W-:Y:S01]  /*5a50*/  FSEL R56, R56, -INF , !P0 ;  /* 0xff80000038387808 */ /* 0x000fe20004000000 */
[C---:B------:R-:W-:Y:S01]  /*5a60*/  VIADD R68, R20.reuse, 0x38 ;  /* 0x0000003814447836 */ /* 0x040fe20000000000 */
[----:B------:R-:W-:Y:S01]  /*5a70*/  FSEL R85, R85, -INF , !P0 ;  /* 0xff80000055557808 */ /* 0x000fe20004000000 */
[----:B------:R-:W-:Y:S01]  /*5a80*/  VIADD R46, R20, 0x50 ;  /* 0x00000050142e7836 */ /* 0x000fe20000000000 */
[----:B------:R-:W-:Y:S01]  /*5a90*/  ISETP.GE.AND P1, PT, R60, R121, PT ;  /* 0x000000793c00720c */ /* 0x000fe20003f26270 */
[----:B------:R-:W-:Y:S01]  /*5aa0*/  IMAD.IADD R60, R21, 0x1, -R60 ;  /* 0x00000001153c7824 */ /* 0x000fe200078e0a3c */
[----:B------:R-:W-:-:S02]  /*5ab0*/  FSEL R12, R12, -INF , !P2 ;  /* 0xff8000000c0c7808 */ /* 0x000fc40005000000 */
[----:B------:R-:W-:Y:S01]  /*5ac0*/  FSEL R81, R81, -INF , !P6 ;  /* 0xff80000051517808 */ /* 0x000fe20007000000 */
[C---:B------:R-:W-:Y:S01]  /*5ad0*/  IMAD.IADD R47, R21.reuse, 0x1, -R66 ;  /* 0x00000001152f7824 */ /* 0x040fe200078e0a42 */
[----:B------:R-:W-:Y:S01]  /*5ae0*/  FSEL R91, R88, -INF , !P2 ;  /* 0xff800000585b7808 */ /* 0x000fe20005000000 */
[----:B------:R-:W-:Y:S01]  /*5af0*/  IMAD.IADD R64, R18, 0x1, -R42 ;  /* 0x0000000112407824 */ /* 0x000fe200078e0a2a */
[-C--:B------:R-:W-:Y:S01]  /*5b00*/  ISETP.GE.AND P0, PT, R76, R121.reuse, PT ;  /* 0x000000794c00720c */ /* 0x080fe20003f06270 */
[C---:B------:R-:W-:Y:S01]  /*5b10*/  IMAD.IADD R28, R18.reuse, 0x1, -R68 ;  /* 0x00000001121c7824 */ /* 0x040fe200078e0a44 */
[----:B------:R-:W-:Y:S01]  /*5b20*/  IABS R26, R26 ;  /* 0x0000001a001a7213 */ /* 0x000fe20000000000 */
[----:B------:R-:W-:Y:S01]  /*5b30*/  IMAD.IADD R120, R18, 0x1, -R46 ;  /* 0x0000000112787824 */ /* 0x000fe200078e0a2e */
[----:B------:R-:W-:Y:S01]  /*5b40*/  ISETP.GE.AND P2, PT, R80, R121, PT ;  /* 0x000000795000720c */ /* 0x000fe20003f46270 */
[----:B------:R-:W-:Y:S01]  /*5b50*/  IMAD.IADD R80, R21, 0x1, -R80 ;  /* 0x0000000115507824 */ /* 0x000fe200078e0a50 */
[----:B------:R-:W-:-:S02]  /*5b60*/  IABS R8, R8 ;  /* 0x0000000800087213 */ /* 0x000fc40000000000 */
[----:B------:R-:W-:Y:S02]  /*5b70*/  IABS R84, R84 ;  /* 0x0000005400547213 */ /* 0x000fe40000000000 */
[----:B------:R-:W-:Y:S02]  /*5b80*/  I2FP.F32.S32 R82, R82 ;  /* 0x0000005200527245 */ /* 0x000fe40000201400 */
[----:B------:R-:W-:Y:S02]  /*5b90*/  FSEL R34, R34, -INF , !P0 ;  /* 0xff80000022227808 */ /* 0x000fe40004000000 */
[----:B------:R-:W-:Y:S02]  /*5ba0*/  FSEL R31, R31, -INF , !P0 ;  /* 0xff8000001f1f7808 */ /* 0x000fe40004000000 */
[----:B------:R-:W-:Y:S02]  /*5bb0*/  IABS R48, R48 ;  /* 0x0000003000307213 */ /* 0x000fe40000000000 */
[----:B------:R-:W-:-:S02]  /*5bc0*/  IABS R136, R136 ;  /* 0x0000008800887213 */ /* 0x000fc40000000000 */
[----:B------:R-:W-:Y:S02]  /*5bd0*/  I2FP.F32.S32 R26, R26 ;  /* 0x0000001a001a7245 */ /* 0x000fe40000201400 */
[----:B------:R-:W-:Y:S02]  /*5be0*/  FSEL R52, R52, -INF , !P6 ;  /* 0xff80000034347808 */ /* 0x000fe40007000000 */
[----:B------:R-:W-:Y:S01]  /*5bf0*/  ISETP.GE.AND P0, PT, R58, R121, PT ;  /* 0x000000793a00720c */ /* 0x000fe20003f06270 */
[----:B------:R-:W-:Y:S01]  /*5c00*/  IMAD.IADD R58, R21, 0x1, -R58 ;  /* 0x00000001153a7824 */ /* 0x000fe200078e0a3a */
[----:B------:R-:W-:Y:S01]  /*5c10*/  IABS R60, R60 ;  /* 0x0000003c003c7213 */ /* 0x000fe20000000000 */
[C---:B------:R-:W-:Y:S01]  /*5c20*/  FFMA.FTZ R41, -R0.reuse, R82, R95 ;  /* 0x0000005200297223 */ /* 0x040fe2000001015f */
[----:B------:R-:W-:Y:S01]  /*5c30*/  I2FP.F32.S32 R8, R8 ;  /* 0x0000000800087245 */ /* 0x000fe20000201400 */
[----:B------:R-:W-:Y:S01]  /*5c40*/  FFMA.FTZ R26, -R0, R26, R77 ;  /* 0x0000001a001a7223 */ /* 0x000fe2000001014d */
[----:B------:R-:W-:-:S02]  /*5c50*/  I2FP.F32.S32 R84, R84 ;  /* 0x0000005400547245 */ /* 0x000fc40000201400 */
[----:B------:R-:W-:Y:S01]  /*5c60*/  ISETP.GE.AND P6, PT, R74, R121, PT ;  /* 0x000000794a00720c */ /* 0x000fe20003fc6270 */
[----:B------:R-:W-:Y:S01]  /*5c70*/  IMAD.IADD R74, R21, 0x1, -R74 ;  /* 0x00000001154a7824 */ /* 0x000fe200078e0a4a */
[----:B------:R-:W-:Y:S01]  /*5c80*/  IABS R128, R128 ;  /* 0x0000008000807213 */ /* 0x000fe20000000000 */
[C---:B------:R-:W-:Y:S01]  /*5c90*/  FFMA.FTZ R8, -R0.reuse, R8, R141 ;  /* 0x0000000800087223 */ /* 0x040fe2000001018d */
[----:B------:R-:W-:Y:S02]  /*5ca0*/  IABS R80, R80 ;  /* 0x0000005000507213 */ /* 0x000fe40000000000 */
[----:B------:R-:W-:Y:S02]  /*5cb0*/  I2FP.F32.S32 R48, R48 ;  /* 0x0000003000307245 */ /* 0x000fe40000201400 */
[----:B------:R-:W-:Y:S02]  /*5cc0*/  I2FP.F32.S32 R136, R136 ;  /* 0x0000008800887245 */ /* 0x000fe40000201400 */
[----:B------:R-:W-:Y:S01]  /*5cd0*/  I2FP.F32.S32 R60, R60 ;  /* 0x0000003c003c7245 */ /* 0x000fe20000201400 */
[----:B------:R-:W-:Y:S01]  /*5ce0*/  FFMA.FTZ R77, -R0, R84, R93 ;  /* 0x00000054004d7223 */ /* 0x000fe2000001015d */
[----:B------:R-:W-:-:S02]  /*5cf0*/  I2FP.F32.S32 R128, R128 ;  /* 0x0000008000807245 */ /* 0x000fc40000201400 */
[----:B------:R-:W-:Y:S02]  /*5d00*/  IABS R134, R134 ;  /* 0x0000008600867213 */ /* 0x000fe40000000000 */
[----:B------:R-:W-:Y:S02]  /*5d10*/  I2FP.F32.S32 R80, R80 ;  /* 0x0000005000507245 */ /* 0x000fe40000201400 */
[----:B------:R-:W-:Y:S01]  /*5d20*/  IABS R58, R58 ;  /* 0x0000003a003a7213 */ /* 0x000fe20000000000 */
[----:B------:R-:W-:Y:S01]  /*5d30*/  FFMA.FTZ R71, -R0, R48, R71 ;  /* 0x0000003000477223 */ /* 0x000fe20000010147 */
[----:B------:R-:W-:Y:S01]  /*5d40*/  FSEL R6, R6, -INF , !P3 ;  /* 0xff80000006067808 */ /* 0x000fe20005800000 */
[----:B------:R-:W-:Y:S01]  /*5d50*/  FFMA.FTZ R136, -R0, R136, R157 ;  /* 0x0000008800887223 */ /* 0x000fe2000001019d */
[----:B------:R-:W-:Y:S02]  /*5d60*/  FSEL R41, R41, -INF , !P3 ;  /* 0xff80000029297808 */ /* 0x000fe40005800000 */
[----:B------:R-:W-:-:S02]  /*5d70*/  IABS R74, R74 ;  /* 0x0000004a004a7213 */ /* 0x000fc40000000000 */
[----:B------:R-:W-:Y:S01]  /*5d80*/  IABS R47, R47 ;  /* 0x0000002f002f7213 */ /* 0x000fe20000000000 */
[----:B------:R-:W-:Y:S01]  /*5d90*/  FFMA.FTZ R73, -R0, R60, R73 ;  /* 0x0000003c00497223 */ /* 0x000fe20000010149 */
[----:B------:R-:W-:Y:S01]  /*5da0*/  ISETP.GE.AND P3, PT, R68, R121, PT ;  /* 0x000000794400720c */ /* 0x000fe20003f66270 */
[----:B------:R-:W-:Y:S01]  /*5db0*/  IMAD.IADD R68, R21, 0x1, -R68 ;  /* 0x0000000115447824 */ /* 0x000fe200078e0a44 */
[----:B------:R-:W-:Y:S01]  /*5dc0*/  I2FP.F32.S32 R134, R134 ;  /* 0x0000008600867245 */ /* 0x000fe20000201400 */
[C---:B------:R-:W-:Y:S01]  /*5dd0*/  FFMA.FTZ R128, -R0.reuse, R128, R143 ;  /* 0x0000008000807223 */ /* 0x040fe2000001018f */
[----:B------:R-:W-:Y:S01]  /*5de0*/  IABS R64, R64 ;  /* 0x0000004000407213 */ /* 0x000fe20000000000 */
[C---:B------:R-:W-:Y:S01]  /*5df0*/  FFMA.FTZ R105, -R0.reuse, R80, R105 ;  /* 0x0000005000697223 */ /* 0x040fe20000010169 */
[----:B------:R-:W-:Y:S01]  /*5e00*/  I2FP.F32.S32 R58, R58 ;  /* 0x0000003a003a7245 */ /* 0x000fe20000201400 */
[----:B------:R-:W-:Y:S01]  /*5e10*/  FFMA.FTZ R134, -R0, R134, R159 ;  /* 0x0000008600867223 */ /* 0x000fe2000001019f */
[----:B------:R-:W-:-:S02]  /*5e20*/  FSEL R8, R8, -INF , !P4 ;  /* 0xff80000008087808 */ /* 0x000fc40006000000 */
[----:B------:R-:W-:Y:S02]  /*5e30*/  FSEL R77, R77, -INF , !P4 ;  /* 0xff8000004d4d7808 */ /* 0x000fe40006000000 */
[----:B------:R-:W-:Y:S02]  /*5e40*/  I2FP.F32.S32 R74, R74 ;  /* 0x0000004a004a7245 */ /* 0x000fe40000201400 */
[----:B------:R-:W-:Y:S02]  /*5e50*/  I2FP.F32.S32 R47, R47 ;  /* 0x0000002f002f7245 */ /* 0x000fe40000201400 */
[----:B------:R-:W-:Y:S01]  /*5e60*/  ISETP.GE.AND P4, PT, R70, R121, PT ;  /* 0x000000794600720c */ /* 0x000fe20003f86270 */
[----:B------:R-:W-:Y:S01]  /*5e70*/  IMAD.IADD R70, R21, 0x1, -R70 ;  /* 0x0000000115467824 */ /* 0x000fe200078e0a46 */
[----:B------:R-:W-:Y:S01]  /*5e80*/  FSEL R143, R71, -INF , !P5 ;  /* 0xff800000478f7808 */ /* 0x000fe20006800000 */
[----:B------:R-:W-:Y:S01]  /*5e90*/  FFMA.FTZ R75, -R0, R58, R75 ;  /* 0x0000003a004b7223 */ /* 0x000fe2000001014b */
[----:B------:R-:W-:-:S02]  /*5ea0*/  IABS R28, R28 ;  /* 0x0000001c001c7213 */ /* 0x000fc40000000000 */
[----:B------:R-:W-:Y:S02]  /*5eb0*/  I2FP.F32.S32 R64, R64 ;  /* 0x0000004000407245 */ /* 0x000fe40000201400 */
[----:B------:R-:W-:Y:S02]  /*5ec0*/  IABS R68, R68 ;  /* 0x0000004400447213 */ /* 0x000fe40000000000 */
[----:B------:R-:W-:Y:S02]  /*5ed0*/  FSEL R136, R136, -INF , !P1 ;  /* 0xff80000088887808 */ /* 0x000fe40004800000 */
[----:B------:R-:W-:Y:S01]  /*5ee0*/  FSEL R137, R73, -INF , !P1 ;  /* 0xff80000049897808 */ /* 0x000fe20004800000 */
[----:B------:R-:W-:Y:S01]  /*5ef0*/  FFMA.FTZ R29, -R0, R74, R87 ;  /* 0x0000004a001d7223 */ /* 0x000fe20000010157 */
[----:B------:R-:W-:Y:S01]  /*5f00*/  FMNMX3.FTZ R71, R16, R12, R10, !PT ;  /* 0x0000000c10477276 */ /* 0x000fe2000781000a */
[----:B------:R-:W-:Y:S01]  /*5f10*/  FFMA.FTZ R79, -R0, R47, R79 ;  /* 0x0000002f004f7223 */ /* 0x000fe2000001014f */
[----:B------:R-:W-:Y:S01]  /*5f20*/  ISETP.GE.AND P1, PT, R40, R121, PT ;  /* 0x000000792800720c */ /* 0x000fe20003f26270 */
[----:B------:R-:W-:Y:S01]  /*5f30*/  IMAD.IADD R40, R21, 0x1, -R40 ;  /* 0x0000000115287824 */ /* 0x000fe200078e0a28 */
[----:B------:R-:W-:Y:S01]  /*5f40*/  FSEL R128, R128, -INF , !P2 ;  /* 0xff80000080807808 */ /* 0x000fe20005000000 */
[----:B------:R-:W-:Y:S01]  /*5f50*/  FFMA.FTZ R64, -R0, R64, R67 ;  /* 0x0000004000407223 */ /* 0x000fe20000010143 */
[----:B------:R-:W-:-:S02]  /*5f60*/  FSEL R129, R105, -INF , !P2 ;  /* 0xff80000069817808 */ /* 0x000fc40005000000 */
[----:B------:R-:W-:Y:S02]  /*5f70*/  ISETP.GE.AND P2, PT, R66, R121, PT ;  /* 0x000000794200720c */ /* 0x000fe40003f46270 */
[----:B------:R-:W-:Y:S02]  /*5f80*/  I2FP.F32.S32 R28, R28 ;  /* 0x0000001c001c7245 */ /* 0x000fe40000201400 */
[----:B------:R-:W-:Y:S02]  /*5f90*/  IABS R70, R70 ;  /* 0x0000004600467213 */ /* 0x000fe40000000000 */
[----:B------:R-:W-:Y:S02]  /*5fa0*/  I2FP.F32.S32 R68, R68 ;  /* 0x0000004400447245 */ /* 0x000fe40000201400 */
[----:B------:R-:W-:Y:S01]  /*5fb0*/  FMNMX3.FTZ R71, R71, R56, R52, !PT ;  /* 0x0000003847477276 */ /* 0x000fe20007810034 */
[C---:B------:R-:W-:Y:S01]  /*5fc0*/  IMAD.IADD R67, R21.reuse, 0x1, -R46 ;  /* 0x0000000115437824 */ /* 0x040fe200078e0a2e */
[----:B------:R-:W-:Y:S01]  /*5fd0*/  FSEL R134, R134, -INF , !P0 ;  /* 0xff80000086867808 */ /* 0x000fe20004000000 */
[----:B------:R-:W-:Y:S01]  /*5fe0*/  IMAD.IADD R60, R21, 0x1, -R44 ;  /* 0x00000001153c7824 */ /* 0x000fe200078e0a2c */
[----:B------:R-:W-:Y:S01]  /*5ff0*/  FSEL R149, R75, -INF , !P0 ;  /* 0xff8000004b957808 */ /* 0x000fe20004000000 */
[----:B------:R-:W-:Y:S01]  /*6000*/  FFMA.FTZ R28, -R0, R28, R153 ;  /* 0x0000001c001c7223 */ /* 0x000fe20000010199 */
[----:B------:R-:W-:-:S02]  /*6010*/  FSEL R32, R32, -INF , !P6 ;  /* 0xff80000020207808 */ /* 0x000fc40007000000 */
[----:B------:R-:W-:Y:S02]  /*6020*/  FSEL R29, R29, -INF , !P6 ;  /* 0xff8000001d1d7808 */ /* 0x000fe40007000000 */
[----:B------:R-:W-:Y:S02]  /*6030*/  FSEL R26, R26, -INF , !P2 ;  /* 0xff8000001a1a7808 */ /* 0x000fe40005000000 */
[----:B------:R-:W-:Y:S02]  /*6040*/  FSEL R135, R79, -INF , !P2 ;  /* 0xff8000004f877808 */ /* 0x000fe40005000000 */
[----:B------:R-:W-:Y:S01]  /*6050*/  ISETP.GE.AND P0, PT, R38, R121, PT ;  /* 0x000000792600720c */ /* 0x000fe20003f06270 */
[----:B------:R-:W-:Y:S01]  /*6060*/  IMAD.IADD R38, R21, 0x1, -R38 ;  /* 0x0000000115267824 */ /* 0x000fe200078e0a26 */
[----:B------:R-:W-:Y:S01]  /*6070*/  IABS R40, R40 ;  /* 0x0000002800287213 */ /* 0x000fe20000000000 */
[----:B------:R-:W-:Y:S01]  /*6080*/  FFMA.FTZ R27, -R0, R68, R155 ;  /* 0x00000044001b7223 */ /* 0x000fe2000001019b */
[----:B------:R-:W-:-:S02]  /*6090*/  I2FP.F32.S32 R70, R70 ;  /* 0x0000004600467245 */ /* 0x000fc40000201400 */
[-C--:B------:R-:W-:Y:S01]  /*60a0*/  ISETP.GE.AND P6, PT, R50, R121.reuse, PT ;  /* 0x000000793200720c */ /* 0x080fe20003fc6270 */
[C---:B------:R-:W-:Y:S01]  /*60b0*/  IMAD.IADD R50, R21.reuse, 0x1, -R50 ;  /* 0x0000000115327824 */ /* 0x040fe200078e0a32 */
[----:B------:R-:W-:Y:S01]  /*60c0*/  ISETP.GE.AND P2, PT, R42, R121, PT ;  /* 0x000000792a00720c */ /* 0x000fe20003f46270 */
[----:B------:R-:W-:Y:S01]  /*60d0*/  IMAD.IADD R42, R21, 0x1, -R42 ;  /* 0x00000001152a7824 */ /* 0x000fe200078e0a2a */
[----:B------:R-:W-:Y:S02]  /*60e0*/  FMNMX3.FTZ R71, R71, R14, R8, !PT ;  /* 0x0000000e47477276 */ /* 0x000fe40007810008 */
[----:B------:R-:W-:Y:S02]  /*60f0*/  IABS R67, R67 ;  /* 0x0000004300437213 */ /* 0x000fe40000000000 */
[----:B------:R-:W-:Y:S01]  /*6100*/  I2FP.F32.S32 R40, R40 ;  /* 0x0000002800287245 */ /* 0x000fe20000201400 */
[----:B------:R-:W-:Y:S01]  /*6110*/  FFMA.FTZ R83, -R0, R70, R83 ;  /* 0x0000004600537223 */ /* 0x000fe20000010153 */
[----:B------:R-:W-:-:S02]  /*6120*/  FMNMX3.FTZ R71, R71, R6, R128, !PT ;  /* 0x0000000647477276 */ /* 0x000fc40007810080 */
[----:B------:R-:W-:Y:S02]  /*6130*/  IABS R60, R60 ;  /* 0x0000003c003c7213 */ /* 0x000fe40000000000 */
[----:B------:R-:W-:Y:S02]  /*6140*/  IABS R38, R38 ;  /* 0x0000002600267213 */ /* 0x000fe40000000000 */
[----:B------:R-:W-:Y:S02]  /*6150*/  IABS R50, R50 ;  /* 0x0000003200327213 */ /* 0x000fe40000000000 */
[----:B------:R-:W-:Y:S02]  /*6160*/  FSEL R28, R28, -INF , !P3 ;  /* 0xff8000001c1c7808 */ /* 0x000fe40005800000 */
[----:B------:R-:W-:Y:S02]  /*6170*/  FSEL R27, R27, -INF , !P3 ;  /* 0xff8000001b1b7808 */ /* 0x000fe40005800000 */
[----:B------:R-:W-:Y:S01]  /*6180*/  IABS R42, R42 ;  /* 0x0000002a002a7213 */ /* 0x000fe20000000000 */
[----:B------:R-:W-:Y:S01]  /*6190*/  FFMA.FTZ R61, -R0, R40, R61 ;  /* 0x00000028003d7223 */ /* 0x000fe2000001013d */
[----:B------:R-:W-:Y:S01]  /*61a0*/  ISETP.GE.AND P3, PT, R44, R121, PT ;  /* 0x000000792c00720c */ /* 0x000fe20003f66270 */
[C---:B------:R-:W-:Y:S01]  /*61b0*/  VIADD R44, R20.reuse, 0x69 ;  /* 0x00000069142c7836 */ /* 0x040fe20000000000 */
[----:B------:R-:W-:Y:S01]  /*61c0*/  I2FP.F32.S32 R67, R67 ;  /* 0x0000004300437245 */ /* 0x000fe20000201400 */
[----:B------:R-:W-:Y:S01]  /*61d0*/  VIADD R40, R20, 0x71 ;  /* 0x0000007114287836 */ /* 0x000fe20000000000 */
[----:B------:R-:W-:-:S02]  /*61e0*/  FMNMX3.FTZ R71, R71, R36, R34, !PT ;  /* 0x0000002447477276 */ /* 0x000fc40007810022 */
[----:B------:R-:W-:Y:S02]  /*61f0*/  I2FP.F32.S32 R60, R60 ;  /* 0x0000003c003c7245 */ /* 0x000fe40000201400 */
[----:B------:R-:W-:Y:S02]  /*6200*/  I2FP.F32.S32 R38, R38 ;  /* 0x0000002600267245 */ /* 0x000fe40000201400 */
[----:B------:R-:W-:Y:S02]  /*6210*/  IABS R120, R120 ;  /* 0x0000007800787213 */ /* 0x000fe40000000000 */
[----:B------:R-:W-:Y:S02]  /*6220*/  I2FP.F32.S32 R50, R50 ;  /* 0x0000003200327245 */ /* 0x000fe40000201400 */
[----:B------:R-:W-:Y:S02]  /*6230*/  FSEL R30, R30, -INF , !P4 ;  /* 0xff8000001e1e7808 */ /* 0x000fe40006000000 */
[----:B------:R-:W-:-:S02]  /*6240*/  FSEL R139, R83, -INF , !P4 ;  /* 0xff800000538b7808 */ /* 0x000fc40006000000 */
[----:B------:R-:W-:Y:S01]  /*6250*/  I2FP.F32.S32 R42, R42 ;  /* 0x0000002a002a7245 */ /* 0x000fe20000201400 */
[----:B------:R-:W-:Y:S01]  /*6260*/  FFMA.FTZ R67, -R0, R67, R35 ;  /* 0x0000004300437223 */ /* 0x000fe20000010123 */
[----:B------:R-:W-:Y:S01]  /*6270*/  ISETP.GE.AND P4, PT, R46, R121, PT ;  /* 0x000000792e00720c */ /* 0x000fe20003f86270 */
[----:B------:R-:W-:Y:S01]  /*6280*/  VIADD R46, R20, 0x68 ;  /* 0x00000068142e7836 */ /* 0x000fe20000000000 */
[----:B------:R-:W-:Y:S01]  /*6290*/  FMNMX3.FTZ R71, R71, R32, R126, !PT ;  /* 0x0000002047477276 */ /* 0x000fe2000781007e */
[----:B------:R-:W-:Y:S01]  /*62a0*/  IMAD.IADD R47, R18, 0x1, -R44 ;  /* 0x00000001122f7824 */ /* 0x000fe200078e0a2c */
[----:B------:R-:W-:Y:S01]  /*62b0*/  I2FP.F32.S32 R120, R120 ;  /* 0x0000007800787245 */ /* 0x000fe20000201400 */
[----:B------:R-:W-:Y:S02]  /*62c0*/  VIADD R48, R20, 0x61 ;  /* 0x0000006114307836 */ /* 0x000fe40000000000 */
[----:B------:R-:W-:Y:S01]  /*62d0*/  FFMA.FTZ R60, -R0, R60, R37 ;  /* 0x0000003c003c7223 */ /* 0x000fe20000010125 */
[----:B------:R-:W-:-:S02]  /*62e0*/  IMAD.IADD R35, R18, 0x1, -R40 ;  /* 0x0000000112237824 */ /* 0x000fc400078e0a28 */
[C---:B------:R-:W-:Y:S01]  /*62f0*/  FFMA.FTZ R51, -R0.reuse, R38, R57 ;  /* 0x0000002600337223 */ /* 0x040fe20000010139 */
[C---:B------:R-:W-:Y:S01]  /*6300*/  FFMA.FTZ R33, -R0.reuse, R50, R33 ;  /* 0x0000003200217223 */ /* 0x040fe20000010121 */
[----:B------:R-:W-:Y:S01]  /*6310*/  FFMA.FTZ R63, -R0, R42, R23 ;  /* 0x0000002a003f7223 */ /* 0x000fe20000010117 */
[----:B------:R-:W-:Y:S01]  /*6320*/  VIADD R38, R20, 0x78 ;  /* 0x0000007814267836 */ /* 0x000fe20000000000 */
[----:B------:R-:W-:Y:S01]  /*6330*/  FSEL R57, R61, -INF , !P1 ;  /* 0xff8000003d397808 */ /* 0x000fe20004800000 */
[----:B------:R-:W-:Y:S01]  /*6340*/  IMAD.IADD R50, R18, 0x1, -R46 ;  /* 0x0000000112327824 */ /* 0x000fe200078e0a2e */
[----:B------:R-:W-:Y:S01]  /*6350*/  FMNMX3.FTZ R71, R71, R30, R28, !PT ;  /* 0x0000001e47477276 */ /* 0x000fe2000781001c */
[----:B------:R-:W-:Y:S01]  /*6360*/  VIADD R42, R20, 0x70 ;  /* 0x00000070142a7836 */ /* 0x000fe20000000000 */
[----:B------:R-:W-:Y:S01]  /*6370*/  IABS R61, R47 ;  /* 0x0000002f003d7213 */ /* 0x000fe20000000000 */
[----:B------:R-:W-:Y:S01]  /*6380*/  IMAD.IADD R58, R18, 0x1, -R48 ;  /* 0x00000001123a7824 */ /* 0x000fe200078e0a30 */
[----:B------:R-:W-:Y:S01]  /*6390*/  FSEL R66, R65, -INF , !P3 ;  /* 0xff80000041427808 */ /* 0x000fe20005800000 */
[----:B------:R-:W-:Y:S01]  /*63a0*/  FFMA.FTZ R120, -R0, R120, R161 ;  /* 0x0000007800787223 */ /* 0x000fe200000101a1 */
[----:B------:R-:W-:Y:S01]  /*63b0*/  IABS R35, R35 ;  /* 0x0000002300237213 */ /* 0x000fe20000000000 */
[--C-:B------:R-:W-:Y:S01]  /*63c0*/  IMAD.IADD R23, R18, 0x1, -R38.reuse ;  /* 0x0000000112177824 */ /* 0x100fe200078e0a26 */
[----:B------:R-:W-:Y:S01]  /*63d0*/  FSEL R65, R60, -INF , !P3 ;  /* 0xff8000003c417808 */ /* 0x000fe20005800000 */
[C---:B------:R-:W-:Y:S01]  /*63e0*/  IMAD.IADD R60, R21.reuse, 0x1, -R38 ;  /* 0x00000001153c7824 */ /* 0x040fe200078e0a26 */
[----:B------:R-:W-:Y:S01]  /*63f0*/  FSEL R62, R62, -INF , !P1 ;  /* 0xff8000003e3e7808 */ /* 0x000fe20004800000 */
[----:B------:R-:W-:Y:S01]  /*6400*/  IMAD.IADD R37, R18, 0x1, -R42 ;  /* 0x0000000112257824 */ /* 0x000fe200078e0a2a */
[----:B------:R-:W-:Y:S01]  /*6410*/  FSEL R132, R132, -INF , !P6 ;  /* 0xff80000084847808 */ /* 0x000fe20007000000 */
[----:B------:R-:W-:Y:S01]  /*6420*/  IMAD.IADD R47, R21, 0x1, -R40 ;  /* 0x00000001152f7824 */ /* 0x000fe200078e0a28 */
[----:B------:R-:W-:-:S02]  /*6430*/  FSEL R64, R64, -INF , !P2 ;  /* 0xff80000040407808 */ /* 0x000fc40005000000 */
[----:B------:R-:W-:Y:S02]  /*6440*/  FSEL R63, R63, -INF , !P2 ;  /* 0xff8000003f3f7808 */ /* 0x000fe40005000000 */
[-C--:B------:R-:W-:Y:S02]  /*6450*/  ISETP.GE.AND P1, PT, R38, R121.reuse, PT ;  /* 0x000000792600720c */ /* 0x080fe40003f26270 */
[----:B------:R-:W-:Y:S02]  /*6460*/  FMNMX3.FTZ R71, R71, R26, R136, !PT ;  /* 0x0000001a47477276 */ /* 0x000fe40007810088 */
[----:B------:R-:W-:Y:S02]  /*6470*/  ISETP.GE.AND P2, PT, R40, R121, PT ;  /* 0x000000792800720c */ /* 0x000fe40003f46270 */
[----:B------:R-:W-:Y:S02]  /*6480*/  IABS R50, R50 ;  /* 0x0000003200327213 */ /* 0x000fe40000000000 */
[----:B------:R-:W-:-:S02]  /*6490*/  I2FP.F32.S32 R38, R61 ;  /* 0x0000003d00267245 */ /* 0x000fc40000201400 */
[----:B------:R-:W-:Y:S02]  /*64a0*/  IABS R58, R58 ;  /* 0x0000003a003a7213 */ /* 0x000fe40000000000 */
[----:B------:R-:W-:Y:S02]  /*64b0*/  I2FP.F32.S32 R40, R35 ;  /* 0x0000002300287245 */ /* 0x000fe40000201400 */
[----:B------:R-:W-:Y:S01]  /*64c0*/  FSEL R130, R130, -INF , !P5 ;  /* 0xff80000082827808 */ /* 0x000fe20006800000 */
[----:B------:R-:W-:Y:S01]  /*64d0*/  VIADD R20, R20, 0x79 ;  /* 0x0000007914147836 */ /* 0x000fe20000000000 */
[----:B------:R-:W-:Y:S01]  /*64e0*/  ISETP.GE.AND P5, PT, R46, R121, PT ;  /* 0x000000792e00720c */ /* 0x000fe20003fa6270 */
[----:B------:R-:W-:Y:S01]  /*64f0*/  IMAD.IADD R46, R21, 0x1, -R46 ;  /* 0x00000001152e7824 */ /* 0x000fe200078e0a2e */
[----:B------:R-:W-:Y:S02]  /*6500*/  FSEL R120, R120, -INF , !P4 ;  /* 0xff80000078787808 */ /* 0x000fe40006000000 */
[----:B------:R-:W-:Y:S01]  /*6510*/  FMNMX3.FTZ R71, R71, R134, R132, !PT ;  /* 0x0000008647477276 */ /* 0x000fe20007810084 */
[----:B------:R-:W-:Y:S01]  /*6520*/  FFMA.FTZ R38, -R0, R38, R53 ;  /* 0x0000002600267223 */ /* 0x000fe20000010135 */
[----:B------:R-:W-:-:S02]  /*6530*/  I2FP.F32.S32 R50, R50 ;  /* 0x0000003200327245 */ /* 0x000fc40000201400 */
[----:B------:R-:W-:Y:S01]  /*6540*/  IABS R23, R23 ;  /* 0x0000001700177213 */ /* 0x000fe20000000000 */
[----:B------:R-:W-:Y:S01]  /*6550*/  FFMA.FTZ R40, -R0, R40, R49 ;  /* 0x0000002800287223 */ /* 0x000fe20000010131 */
[----:B------:R-:W-:Y:S02]  /*6560*/  FSEL R67, R67, -INF , !P4 ;  /* 0xff80000043437808 */ /* 0x000fe40006000000 */
[----:B------:R-:W-:Y:S02]  /*6570*/  I2FP.F32.S32 R58, R58 ;  /* 0x0000003a003a7245 */ /* 0x000fe40000201400 */
[----:B------:R-:W-:Y:S02]  /*6580*/  IABS R37, R37 ;  /* 0x0000002500257213 */ /* 0x000fe40000000000 */
[----:B------:R-:W-:Y:S01]  /*6590*/  FSEL R133, R33, -INF , !P6 ;  /* 0xff80000021857808 */ /* 0x000fe20007000000 */
[C---:B------:R-:W-:Y:S01]  /*65a0*/  IMAD.IADD R33, R21.reuse, 0x1, -R42 ;  /* 0x0000000115217824 */ /* 0x040fe200078e0a2a */
[-C--:B------:R-:W-:Y:S01]  /*65b0*/  ISETP.GE.AND P4, PT, R44, R121.reuse, PT ;  /* 0x000000792c00720c */ /* 0x080fe20003f86270 */
[----:B------:R-:W-:Y:S01]  /*65c0*/  IMAD.IADD R18, R18, 0x1, -R20 ;  /* 0x0000000112127824 */ /* 0x000fe200078e0a14 */
[-C--:B------:R-:W-:Y:S01]  /*65d0*/  ISETP.GE.AND P6, PT, R48, R121.reuse, PT ;  /* 0x000000793000720c */ /* 0x080fe20003fc6270 */
[----:B------:R-:W-:Y:S01]  /*65e0*/  IMAD.IADD R48, R21, 0x1, -R48 ;  /* 0x0000000115307824 */ /* 0x000fe200078e0a30 */
[----:B------:R-:W-:-:S02]  /*65f0*/  ISETP.GE.AND P3, PT, R42, R121, PT ;  /* 0x000000792a00720c */ /* 0x000fc40003f66270 */
[----:B------:R-:W-:Y:S01]  /*6600*/  FMNMX3.FTZ R49, R71, R130, R120, !PT ;  /* 0x0000008247317276 */ /* 0x000fe20007810078 */
[C---:B------:R-:W-:Y:S01]  /*6610*/  FFMA.FTZ R17, -R0.reuse, R50, R17 ;  /* 0x0000003200117223 */ /* 0x040fe20000010111 */
[----:B------:R-:W-:Y:S01]  /*6620*/  I2FP.F32.S32 R42, R23 ;  /* 0x00000017002a7245 */ /* 0x000fe20000201400 */
[----:B------:R-:W-:Y:S01]  /*6630*/  FFMA.FTZ R39, -R0, R58, R39 ;  /* 0x0000003a00277223 */ /* 0x000fe20000010127 */
[----:B------:R-:W-:Y:S02]  /*6640*/  I2FP.F32.S32 R37, R37 ;  /* 0x0000002500257245 */ /* 0x000fe40000201400 */
[----:B------:R-:W-:Y:S02]  /*6650*/  IABS R23, R46 ;  /* 0x0000002e00177213 */ /* 0x000fe40000000000 */
[----:B------:R-:W-:Y:S02]  /*6660*/  FSEL R46, R38, -INF , !P4 ;  /* 0xff800000262e7808 */ /* 0x000fe40006000000 */
[----:B------:R-:W-:-:S02]  /*6670*/  FSEL R54, R54, -INF , !P0 ;  /* 0xff80000036367808 */ /* 0x000fc40004000000 */
[----:B------:R-:W-:Y:S02]  /*6680*/  FMNMX3.FTZ R49, R49, R66, R64, !PT ;  /* 0x0000004231317276 */ /* 0x000fe40007810040 */
[----:B------:R-:W-:Y:S01]  /*6690*/  FMNMX3.FTZ R38, R97, R91, R89, !PT ;  /* 0x0000005b61267276 */ /* 0x000fe20007810059 */
[----:B------:R-:W-:Y:S01]  /*66a0*/  IMAD.IADD R44, R21, 0x1, -R44 ;  /* 0x00000001152c7824 */ /* 0x000fe200078e0a2c */
[----:B------:R-:W-:Y:S01]  /*66b0*/  IABS R18, R18 ;  /* 0x0000001200127213 */ /* 0x000fe20000000000 */
[----:B------:R-:W-:Y:S01]  /*66c0*/  FFMA.FTZ R37, -R0, R37, R55 ;  /* 0x0000002500257223 */ /* 0x000fe20000010137 */
[----:B------:R-:W-:Y:S02]  /*66d0*/  IABS R35, R48 ;  /* 0x0000003000237213 */ /* 0x000fe40000000000 */
[----:B------:R-:W-:Y:S02]  /*66e0*/  FSEL R48, R17, -INF , !P5 ;  /* 0xff80000011307808 */ /* 0x000fe40006800000 */
[----:B------:R-:W-:-:S02]  /*66f0*/  FSEL R51, R51, -INF , !P0 ;  /* 0xff80000033337808 */ /* 0x000fc40004000000 */
[----:B------:R-:W-:Y:S02]  /*6700*/  FSEL R50, R39, -INF , !P6 ;  /* 0xff80000027327808 */ /* 0x000fe40007000000 */
[----:B------:R-:W-:Y:S02]  /*6710*/  FMNMX3.FTZ R17, R49, R62, R54, !PT ;  /* 0x0000003e31117276 */ /* 0x000fe40007810036 */
[----:B------:R-:W-:Y:S02]  /*6720*/  FMNMX3.FTZ R58, R38, R85, R81, !PT ;  /* 0x00000055263a7276 */ /* 0x000fe40007810051 */
[----:B------:R-:W-:Y:S01]  /*6730*/  ISETP.GE.AND P0, PT, R20, R121, PT ;  /* 0x000000791400720c */ /* 0x000fe20003f06270 */
[----:B------:R-:W-:Y:S01]  /*6740*/  IMAD.IADD R20, R21, 0x1, -R20 ;  /* 0x0000000115147824 */ /* 0x000fe200078e0a14 */
[----:B------:R-:W-:Y:S01]  /*6750*/  I2FP.F32.S32 R18, R18 ;  /* 0x0000001200127245 */ /* 0x000fe20000201400 */
[----:B------:R-:W-:Y:S01]  /*6760*/  FFMA.FTZ R59, -R0, R42, R59 ;  /* 0x0000002a003b7223 */ /* 0x000fe2000001013b */
[----:B------:R-:W-:-:S02]  /*6770*/  IABS R21, R44 ;  /* 0x0000002c00157213 */ /* 0x000fc40000000000 */
[----:B------:R-:W-:Y:S02]  /*6780*/  FSEL R44, R37, -INF , !P3 ;  /* 0xff800000252c7808 */ /* 0x000fe40005800000 */
[----:B------:R-:W-:Y:S02]  /*6790*/  FMNMX3.FTZ R17, R17, R50, R48, !PT ;  /* 0x0000003211117276 */ /* 0x000fe40007810030 */
[----:B------:R-:W-:Y:S01]  /*67a0*/  FMNMX3.FTZ R58, R58, R69, R77, !PT ;  /* 0x000000453a3a7276 */ /* 0x000fe2000781004d */
[----:B------:R-:W-:Y:S01]  /*67b0*/  FFMA.FTZ R18, -R0, R18, R101 ;  /* 0x0000001200127223 */ /* 0x000fe20000010165 */
[----:B------:R-:W-:Y:S02]  /*67c0*/  FSEL R42, R40, -INF , !P2 ;  /* 0xff800000282a7808 */ /* 0x000fe40005000000 */
[----:B------:R-:W-:Y:S02]  /*67d0*/  FSEL R40, R59, -INF , !P1 ;  /* 0xff8000003b287808 */ /* 0x000fe40004800000 */
[----:B------:R-:W-:-:S02]  /*67e0*/  FMNMX3.FTZ R17, R17, R46, R44, !PT ;  /* 0x0000002e11117276 */ /* 0x000fc4000781002c */
[----:B------:R-:W-:Y:S02]  /*67f0*/  FMNMX3.FTZ R58, R58, R41, R129, !PT ;  /* 0x000000293a3a7276 */ /* 0x000fe40007810081 */
[----:B------:R-:W-:Y:S02]  /*6800*/  FSEL R38, R18, -INF , !P0 ;  /* 0xff80000012267808 */ /* 0x000fe40004000000 */
[----:B------:R-:W-:Y:S02]  /*6810*/  FMNMX3.FTZ R17, R17, R42, R40, !PT ;  /* 0x0000002a11117276 */ /* 0x000fe40007810028 */
[----:B------:R-:W-:Y:S02]  /*6820*/  FMNMX3.FTZ R70, R58, R125, R31, !PT ;  /* 0x0000007d3a467276 */ /* 0x000fe4000781001f */
[----:B------:R-:W-:Y:S02]  /*6830*/  FMNMX.FTZ R17, R38, R17, !PT ;  /* 0x0000001126117209 */ /* 0x000fe40007810000 */
[----:B------:R-:W-:-:S03]  /*6840*/  FMNMX3.FTZ R70, R70, R29, R127, !PT ;  /* 0x0000001d46467276 */ /* 0x000fc6000781007f */
[----:B------:R-:W1:Y:S01]  /*6850*/  SHFL.BFLY PT, R58, R17, 0x2, 0x1f ;  /* 0x0c401f00113a7f89 */ /* 0x000e6200000e0000 */
[----:B------:R-:W-:-:S04]  /*6860*/  FMNMX3.FTZ R70, R70, R139, R27, !PT ;  /* 0x0000008b46467276 */ /* 0x000fc8000781001b */
[----:B------:R-:W-:Y:S02]  /*6870*/  FMNMX3.FTZ R70, R70, R135, R137, !PT ;  /* 0x0000008746467276 */ /* 0x000fe40007810089 */
[----:B------:R-:W-:Y:S02]  /*6880*/  I2FP.F32.S32 R35, R35 ;  /* 0x0000002300237245 */ /* 0x000fe40000201400 */
[----:B------:R-:W-:Y:S02]  /*6890*/  FMNMX3.FTZ R70, R70, R149, R133, !PT ;  /* 0x0000009546467276 */ /* 0x000fe40007810085 */
[----:B------:R-:W-:Y:S02]  /*68a0*/  I2FP.F32.S32 R18, R23 ;  /* 0x0000001700127245 */ /* 0x000fe40000201400 */
[----:B------:R-:W-:Y:S02]  /*68b0*/  IABS R33, R33 ;  /* 0x0000002100217213 */ /* 0x000fe40000000000 */
[----:B------:R-:W-:Y:S01]  /*68c0*/  FMNMX3.FTZ R70, R70, R143, R67, !PT ;  /* 0x0000008f46467276 */ /* 0x000fe20007810043 */
[C---:B------:R-:W-:Y:S01]  /*68d0*/  FFMA.FTZ R9, -R0.reuse, R35, R9 ;  /* 0x0000002300097223 */ /* 0x040fe20000010109 */
[----:B------:R-:W-:Y:S01]  /*68e0*/  I2FP.F32.S32 R68, R21 ;  /* 0x0000001500447245 */ /* 0x000fe20000201400 */
[----:B------:R-:W-:Y:S01]  /*68f0*/  FFMA.FTZ R11, -R0, R18, R11 ;  /* 0x00000012000b7223 */ /* 0x000fe2000001010b */
[----:B------:R-:W-:-:S02]  /*6900*/  IABS R47, R47 ;  /* 0x0000002f002f7213 */ /* 0x000fc40000000000 */
[----:B------:R-:W-:Y:S02]  /*6910*/  IABS R60, R60 ;  /* 0x0000003c003c7213 */ /* 0x000fe40000000000 */
[----:B------:R-:W-:Y:S02]  /*6920*/  I2FP.F32.S32 R33, R33 ;  /* 0x0000002100217245 */ /* 0x000fe40000201400 */
[----:B------:R-:W-:Y:S01]  /*6930*/  FMNMX3.FTZ R70, R70, R65, R63, !PT ;  /* 0x0000004146467276 */ /* 0x000fe2000781003f */
[C---:B------:R-:W-:Y:S01]  /*6940*/  FFMA.FTZ R43, -R0.reuse, R68, R43 ;  /* 0x00000044002b7223 */ /* 0x040fe2000001012b */
[----:B------:R-:W-:Y:S01]  /*6950*/  IABS R20, R20 ;  /* 0x0000001400147213 */ /* 0x000fe20000000000 */
[----:B------:R-:W-:Y:S01]  /*6960*/  FFMA.FTZ R13, -R0, R33, R13 ;  /* 0x00000021000d7223 */ /* 0x000fe2000001010d */
[----:B------:R-:W-:Y:S02]  /*6970*/  I2FP.F32.S32 R18, R47 ;  /* 0x0000002f00127245 */ /* 0x000fe40000201400 */
[----:B------:R-:W-:-:S02]  /*6980*/  I2FP.F32.S32 R60, R60 ;  /* 0x0000003c003c7245 */ /* 0x000fc40000201400 */
[----:B------:R-:W-:Y:S02]  /*6990*/  FSEL R49, R9, -INF , !P6 ;  /* 0xff80000009317808 */ /* 0x000fe40007000000 */
[----:B------:R-:W-:Y:S02]  /*69a0*/  FSEL R47, R11, -INF , !P5 ;  /* 0xff8000000b2f7808 */ /* 0x000fe40006800000 */
[----:B------:R-:W-:Y:S01]  /*69b0*/  FMNMX3.FTZ R70, R70, R57, R51, !PT ;  /* 0x0000003946467276 */ /* 0x000fe20007810033 */
[C---:B------:R-:W-:Y:S01]  /*69c0*/  FFMA.FTZ R15, -R0.reuse, R18, R15 ;  /* 0x00000012000f7223 */ /* 0x040fe2000001010f */
[----:B------:R-:W-:Y:S01]  /*69d0*/  I2FP.F32.S32 R20, R20 ;  /* 0x0000001400147245 */ /* 0x000fe20000201400 */
[----:B------:R-:W-:Y:S01]  /*69e0*/  FFMA.FTZ R35, -R0, R60, R45 ;  /* 0x0000003c00237223 */ /* 0x000fe2000001012d */
[----:B------:R-:W-:Y:S02]  /*69f0*/  FSEL R45, R43, -INF , !P4 ;  /* 0xff8000002b2d7808 */ /* 0x000fe40006000000 */
[----:B------:R-:W-:-:S02]  /*6a00*/  FSEL R39, R13, -INF , !P3 ;  /* 0xff8000000d277808 */ /* 0x000fc40005800000 */
[----:B------:R-:W-:Y:S02]  /*6a10*/  FMNMX3.FTZ R70, R70, R49, R47, !PT ;  /* 0x0000003146467276 */ /* 0x000fe4000781002f */
[----:B-1----:R-:W-:Y:S01]  /*6a20*/  FMNMX.FTZ R58, R17, R58, !PT ;  /* 0x0000003a113a7209 */ /* 0x002fe20007810000 */
        /* <DEDUP_REMOVED lines=9> */
[----:B-1----:R-:W-:-:S04]  /*6ac0*/  FMNMX.FTZ R53, R58, R53, !PT ;  /* 0x000000353a357209 */ /* 0x002fc80007810000 */
[----:B------:R-:W-:Y:S01]  /*6ad0*/  FSETP.NEU.FTZ.AND P0, PT, R53, -INF , PT ;  /* 0xff8000003500780b */ /* 0x000fe20003f1d000 */
[----:B--2---:R-:W-:-:S05]  /*6ae0*/  FMUL.FTZ R21, R22, R53 ;  /* 0x0000003516157220 */ /* 0x004fca0000410000 */
[----:B------:R-:W-:Y:S02]  /*6af0*/  FSEL R21, R21, RZ, P0 ;  /* 0x000000ff15157208 */ /* 0x000fe40000000000 */
[----:B----4-:R-:W-:-:S03]  /*6b00*/  FMNMX.FTZ R9, R18, R9, !PT ;  /* 0x0000000912097209 */ /* 0x010fc60007810000 */
[-CC-:B------:R-:W-:Y:S02]  /*6b10*/  FFMA.FTZ R140, R12, R22.reuse, -R21.reuse ;  /* 0x000000160c8c7223 */ /* 0x180fe40000010815 */
[----:B------:R-:W1:Y:S01]  /*6b20*/  SHFL.BFLY PT, R12, R9, 0x1, 0x1f ;  /* 0x0c201f00090c7f89 */ /* 0x000e6200000e0000 */
[----:B------:R-:W-:Y:S01]  /*6b30*/  FFMA.FTZ R60, R52, R22, -R21 ;  /* 0x00000016343c7223 */ /* 0x000fe20000010815 */
[----:B------:R-:W-:-:S05]  /*6b40*/  IMAD R164, R4, 0x2, R7 ;  /* 0x0000000204a47824 */ /* 0x000fca00078e0207 */
[----:B------:R-:W2:Y:S01]  /*6b50*/  LDSM.16.MT88.4 R92, [R164+0xb000] ;  /* 0x00b00000a45c783b */ /* 0x000ea20000004200 */
[-CC-:B------:R-:W-:Y:S01]  /*6b60*/  FFMA.FTZ R141, R16, R22.reuse, -R21.reuse ;  /* 0x00000016108d7223 */ /* 0x180fe20000010815 */
[--C-:B------:R-:W-:Y:S01]  /*6b70*/  FFMA.FTZ R138, R10, R22, -R21.reuse ;  /* 0x000000160a8a7223 */ /* 0x100fe20000010815 */
[----:B-1----:R-:W-:Y:S01]  /*6b80*/  FMNMX.FTZ R52, R9, R12, !PT ;  /* 0x0000000c09347209 */ /* 0x002fe20007810000 */
[-CC-:B------:R-:W-:Y:S01]  /*6b90*/  FFMA.FTZ R61, R56, R22.reuse, -R21.reuse ;  /* 0x00000016383d7223 */ /* 0x180fe20000010815 */
[----:B------:R-:W-:Y:S01]  /*6ba0*/  MUFU.EX2 R140, R140 ;  /* 0x0000008c008c7308 */ /* 0x000fe20000000800 */
[--C-:B------:R-:W-:Y:S01]  /*6bb0*/  FFMA.FTZ R55, R14, R22, -R21.reuse ;  /* 0x000000160e377223 */ /* 0x100fe20000010815 */
[----:B------:R-:W-:Y:S01]  /*6bc0*/  FSETP.NEU.FTZ.AND P0, PT, R52, -INF , PT ;  /* 0xff8000003400780b */ /* 0x000fe20003f1d000 */
[----:B------:R-:W-:Y:S01]  /*6bd0*/  FMUL.FTZ R20, R22, R52 ;  /* 0x0000003416147220 */ /* 0x000fe20000410000 */
[-CC-:B------:R-:W-:Y:S01]  /*6be0*/  FFMA.FTZ R56, R8, R22.reuse, -R21.reuse ;  /* 0x0000001608387223 */ /* 0x180fe20000010815 */
[-C--:B------:R-:W-:Y:S01]  /*6bf0*/  FFMA.FTZ R43, R6, R22.reuse, -R21 ;  /* 0x00000016062b7223 */ /* 0x080fe20000010815 */
[----:B------:R-:W1:Y:S02]  /*6c00*/  LDSM.16.MT88.4 R8, [R164+0xb400] ;  /* 0x00b40000a408783b */ /* 0x000e640000004200 */
[----:B------:R-:W-:Y:S01]  /*6c10*/  FSEL R20, R20, RZ, P0 ;  /* 0x000000ff14147208 */ /* 0x000fe20000000000 */
[----:B------:R-:W4:Y:S08]  /*6c20*/  MUFU.EX2 R141, R141 ;  /* 0x0000008d008d7308 */ /* 0x000f300000000800 */
[----:B------:R-:W-:Y:S01]  /*6c30*/  MUFU.EX2 R60, R60 ;  /* 0x0000003c003c7308 */ /* 0x000fe20000000800 */
[-CC-:B------:R-:W-:Y:S01]  /*6c40*/  FFMA.FTZ R145, R97, R22.reuse, -R20.reuse ;  /* 0x0000001661917223 */ /* 0x180fe20000010814 */
[-CC-:B------:R-:W-:Y:S01]  /*6c50*/  FFMA.FTZ R142, R91, R22.reuse, -R20.reuse ;  /* 0x000000165b8e7223 */ /* 0x180fe20000010814 */
[-CC-:B------:R-:W-:Y:S01]  /*6c60*/  FFMA.FTZ R147, R89, R22.reuse, -R20.reuse ;  /* 0x0000001659937223 */ /* 0x180fe20000010814 */
[-C--:B------:R-:W-:Y:S01]  /*6c70*/  FFMA.FTZ R124, R85, R22.reuse, -R20 ;  /* 0x00000016557c7223 */ /* 0x080fe20000010814 */
[----:B------:R-:W-:Y:S01]  /*6c80*/  IMAD R118, R5, 0x2, R164 ;  /* 0x0000000205767824 */ /* 0x000fe200078e02a4 */
[----:B------:R-:W-:Y:S02]  /*6c90*/  LDSM.16.MT88.4 R108, [R164+0x9000] ;  /* 0x00900000a46c783b */ /* 0x000fe40000004200 */
[----:B------:R-:W-:Y:S08]  /*6ca0*/  MUFU.EX2 R138, R138 ;  /* 0x0000008a008a7308 */ /* 0x000ff00000000800 */
[----:B------:R-:W5:Y:S01]  /*6cb0*/  MUFU.EX2 R61, R61 ;  /* 0x0000003d003d7308 */ /* 0x000f620000000800 */
[-CC-:B------:R-:W-:Y:S01]  /*6cc0*/  FFMA.FTZ R122, R81, R22.reuse, -R20.reuse ;  /* 0x00000016517a7223 */ /* 0x180fe20000010814 */
[-CC-:B------:R-:W-:Y:S01]  /*6cd0*/  FFMA.FTZ R59, R69, R22.reuse, -R20.reuse ;  /* 0x00000016453b7223 */ /* 0x180fe20000010814 */
[-CC-:B------:R-:W-:Y:S01]  /*6ce0*/  FFMA.FTZ R58, R77, R22.reuse, -R20.reuse ;  /* 0x000000164d3a7223 */ /* 0x180fe20000010814 */
[----:B------:R-:W-:Y:S01]  /*6cf0*/  FFMA.FTZ R41, R41, R22, -R20 ;  /* 0x0000001629297223 */ /* 0x000fe20000010814 */
[----:B----4-:R-:W-:Y:S01]  /*6d00*/  F2FP.BF16.F32.PACK_AB R68, R140, R141 ;  /* 0x0000008d8c44723e */ /* 0x010fe200000010ff */
[----:B------:R-:W4:Y:S02]  /*6d10*/  LDSM.16.MT88.4 R76, [R164+0xd000] ;  /* 0x00d00000a44c783b */ /* 0x000f240000004200 */
[----:B------:R-:W-:Y:S02]  /*6d20*/  MUFU.EX2 R145, R145 ;  /* 0x0000009100917308 */ /* 0x000fe40000000800 */
[----:B------:R-:W-:Y:S04]  /*6d30*/  LDSM.16.MT88.4 R100, [R118+0x9000] ;  /* 0x009000007664783b */ /* 0x000fe80000004200 */
[----:B------:R-:W-:Y:S02]  /*6d40*/  LDSM.16.MT88.4 R84, [R118+0xb000] ;  /* 0x00b000007654783b */ /* 0x000fe40000004200 */
[----:B------:R-:W3:Y:S02]  /*6d50*/  MUFU.EX2 R142, R142 ;  /* 0x0000008e008e7308 */ /* 0x000ee40000000800 */
[----:B------:R-:W-:Y:S06]  /*6d60*/  LDSM.16.MT88.4 R12, [R164+0x9400] ;  /* 0x00940000a40c783b */ /* 0x000fec0000004200 */
[----:B------:R-:W-:Y:S08]  /*6d70*/  MUFU.EX2 R147, R147 ;  /* 0x0000009300937308 */ /* 0x000ff00000000800 */
[----:B------:R-:W2:Y:S01]  /*6d80*/  MUFU.EX2 R124, R124 ;  /* 0x0000007c007c7308 */ /* 0x000ea20000000800 */
[----:B-----5:R-:W-:Y:S01]  /*6d90*/  F2FP.BF16.F32.PACK_AB R70, R61, R138 ;  /* 0x0000008a3d46723e */ /* 0x020fe200000010ff */
[----:B------:R-:W-:Y:S01]  /*6da0*/  LDSM.16.MT88.4 R16, [R118+0x9400] ;  /* 0x009400007610783b */ /* 0x000fe20000004200 */
[----:B---3--:R-:W-:-:S05]  /*6db0*/  F2FP.BF16.F32.PACK_AB R69, R142, R145 ;  /* 0x000000918e45723e */ /* 0x008fca00000010ff */
[----:B------:R-:W3:Y:S01]  /*6dc0*/  MUFU.EX2 R55, R55 ;  /* 0x0000003700377308 */ /* 0x000ee20000000800 */
[----:B--2---:R-:W-:-:S07]  /*6dd0*/  F2FP.BF16.F32.PACK_AB R71, R124, R147 ;  /* 0x000000937c47723e */ /* 0x004fce00000010ff */
[----:B------:R-:W-:Y:S08]  /*6de0*/  MUFU.EX2 R56, R56 ;  /* 0x0000003800387308 */ /* 0x000ff00000000800 */
[----:B------:R-:W2:Y:S01]  /*6df0*/  MUFU.EX2 R43, R43 ;  /* 0x0000002b002b7308 */ /* 0x000ea20000000800 */
[C---:B------:R-:W-:Y:S07]  /*6e00*/  HMMA.16816.F32.BF16 R96, R68.reuse, R92, RZ ;  /* 0x0000005c4460723c */ /* 0x040fee00000418ff */
[----:B------:R-:W-:Y:S01]  /*6e10*/  MUFU.EX2 R122, R122 ;  /* 0x0000007a007a7308 */ /* 0x000fe20000000800 */
[----:B------:R-:W-:Y:S07]  /*6e20*/  HMMA.16816.F32.BF16 R92, R68, R94, RZ ;  /* 0x0000005e445c723c */ /* 0x000fee00000418ff */
[----:B------:R-:W5:Y:S08]  /*6e30*/  MUFU.EX2 R59, R59 ;  /* 0x0000003b003b7308 */ /* 0x000f700000000800 */
[----:B------:R-:W-:Y:S08]  /*6e40*/  MUFU.EX2 R58, R58 ;  /* 0x0000003a003a7308 */ /* 0x000ff00000000800 */
[----:B------:R-:W1:Y:S01]  /*6e50*/  MUFU.EX2 R41, R41 ;  /* 0x0000002900297308 */ /* 0x000e620000000800 */
[----:B---3--:R-:W-:-:S02]  /*6e60*/  F2FP.BF16.F32.PACK_AB R4, R55, R60 ;  /* 0x0000003c3704723e */ /* 0x008fc400000010ff */
[----:B--2---:R-:W-:Y:S02]  /*6e70*/  F2FP.BF16.F32.PACK_AB R6, R43, R56 ;  /* 0x000000382b06723e */ /* 0x004fe400000010ff */
[----:B-----5:R-:W-:Y:S02]  /*6e80*/  F2FP.BF16.F32.PACK_AB R5, R59, R122 ;  /* 0x0000007a3b05723e */ /* 0x020fe400000010ff */
[----:B-1----:R-:W-:-:S07]  /*6e90*/  F2FP.BF16.F32.PACK_AB R7, R41, R58 ;  /* 0x0000003a2907723e */ /* 0x002fce00000010ff */
[C---:B------:R-:W-:Y:S08]  /*6ea0*/  HMMA.16816.F32.BF16 R96, R4.reuse, R8, R96 ;  /* 0x000000080460723c */ /* 0x040ff00000041860 */
[----:B------:R-:W-:Y:S01]  /*6eb0*/  HMMA.16816.F32.BF16 R92, R4, R10, R92 ;  /* 0x0000000a045c723c */ /* 0x000fe2000004185c */
[----:B------:R-:W1:Y:S07]  /*6ec0*/  LDSM.16.MT88.4 R8, [R164+0xd400] ;  /* 0x00d40000a408783b */ /* 0x000e6e0000004200 */
[C---:B----4-:R-:W-:Y:S08]  /*6ed0*/  HMMA.16816.F32.BF16 R80, R68.reuse, R76, RZ ;  /* 0x0000004c4450723c */ /* 0x050ff000000418ff */
        /* <DEDUP_REMOVED lines=40> */
[--C-:B------:R-:W-:Y:S01]  /*7160*/  FFMA.FTZ R29, R28, R22, -R21.reuse ;  /* 0x000000161c1d7223 */ /* 0x100fe20000010815 */
[----:B----4-:R-:W-:Y:S01]  /*7170*/  F2FP.BF16.F32.PACK_AB R6, R33, R36 ;  /* 0x000000242106723e */ /* 0x010fe200000010ff */
[-CC-:B------:R-:W-:Y:S01]  /*7180*/  FFMA.FTZ R125, R30, R22.reuse, -R21.reuse ;  /* 0x000000161e7d7223 */ /* 0x180fe20000010815 */
[----:B-----5:R-:W-:Y:S01]  /*7190*/  F2FP.BF16.F32.PACK_AB R5, R34, R129 ;  /* 0x000000812205723e */ /* 0x020fe200000010ff */
[--C-:B------:R-:W-:Y:S01]  /*71a0*/  FFMA.FTZ R126, R126, R22, -R21.reuse ;  /* 0x000000167e7e7223 */ /* 0x100fe20000010815 */
[----:B-1----:R-:W-:Y:S01]  /*71b0*/  F2FP.BF16.F32.PACK_AB R7, R31, R32 ;  /* 0x000000201f07723e */ /* 0x002fe200000010ff */
[-CC-:B------:R-:W-:Y:S01]  /*71c0*/  FFMA.FTZ R127, R127, R22.reuse, -R20.reuse ;  /* 0x000000167f7f7223 */ /* 0x180fe20000010814 */
[-CC-:B------:R-:W-:Y:S01]  /*71d0*/  FFMA.FTZ R27, R27, R22.reuse, -R20.reuse ;  /* 0x000000161b1b7223 */ /* 0x180fe20000010814 */
[-CC-:B------:R-:W-:Y:S01]  /*71e0*/  FFMA.FTZ R137, R137, R22.reuse, -R20.reuse ;  /* 0x0000001689897223 */ /* 0x180fe20000010814 */
[-C--:B------:R-:W-:Y:S01]  /*71f0*/  FFMA.FTZ R133, R133, R22.reuse, -R20 ;  /* 0x0000001685857223 */ /* 0x080fe20000010814 */
[----:B------:R-:W-:Y:S02]  /*7200*/  LDSM.16.MT88.4 R16, [R164+0xa400] ;  /* 0x00a40000a410783b */ /* 0x000fe40000004200 */
[C---:B------:R-:W-:Y:S01]  /*7210*/  HMMA.16816.F32.BF16 R112, R4.reuse, R8, R112 ;  /* 0x000000080470723c */ /* 0x040fe20000041870 */
[----:B------:R-:W-:Y:S01]  /*7220*/  FADD.FTZ R141, R141, R140 ;  /* 0x0000008c8d8d7221 */ /* 0x000fe20000010000 */
[-CC-:B------:R-:W-:Y:S01]  /*7230*/  FFMA.FTZ R120, R120, R22.reuse, -R21.reuse ;  /* 0x0000001678787223 */ /* 0x180fe20000010815 */
[-CC-:B------:R-:W-:Y:S01]  /*7240*/  FFMA.FTZ R64, R64, R22.reuse, -R21.reuse ;  /* 0x0000001640407223 */ /* 0x180fe20000010815 */
[-CC-:B------:R-:W-:Y:S01]  /*7250*/  FFMA.FTZ R57, R57, R22.reuse, -R20.reuse ;  /* 0x0000001639397223 */ /* 0x180fe20000010814 */
[-CC-:B------:R-:W-:Y:S01]  /*7260*/  FFMA.FTZ R65, R65, R22.reuse, -R20.reuse ;  /* 0x0000001641417223 */ /* 0x180fe20000010814 */
[-CC-:B------:R-:W-:Y:S01]  /*7270*/  FFMA.FTZ R63, R63, R22.reuse, -R20.reuse ;  /* 0x000000163f3f7223 */ /* 0x180fe20000010814 */
[----:B------:R-:W-:Y:S01]  /*7280*/  LDSM.16.MT88.4 R12, [R118+0xa400] ;  /* 0x00a40000760c783b */ /* 0x000fe20000004200 */
[C---:B------:R-:W-:Y:S03]  /*7290*/  HMMA.16816.F32.BF16 R108, R4.reuse, R10, R108 ;  /* 0x0000000a046c723c */ /* 0x040fe6000004186c */
[----:B------:R-:W1:Y:S05]  /*72a0*/  LDSM.16.MT88.4 R8, [R118+0x9800] ;  /* 0x009800007608783b */ /* 0x000e6a0000004200 */
        /* <DEDUP_REMOVED lines=46> */
[-CC-:B------:R-:W-:Y:S01]  /*7590*/  FFMA.FTZ R135, R132, R22.reuse, -R21.reuse ;  /* 0x0000001684877223 */ /* 0x180fe20000010815 */
        /* <DEDUP_REMOVED lines=65> */
[----:B------:R-:W-:-:S04]  /*79b0*/  FADD.FTZ R142, R145, R142 ;  /* 0x0000008e918e7221 */ /* 0x000fc80000010000 */
[----:B------:R-:W-:-:S04]  /*79c0*/  FADD.FTZ R147, R147, R142 ;  /* 0x0000008e93937221 */ /* 0x000fc80000010000 */
[----:B------:R-:W-:Y:S01]  /*79d0*/  FADD.FTZ R147, R124, R147 ;  /* 0x000000937c937221 */ /* 0x000fe20000010000 */
[----:B--2---:R-:W-:Y:S03]  /*79e0*/  HMMA.16816.F32.BF16 R88, R4, R16, R88 ;  /* 0x000000100458723c */ /* 0x004fe60000041858 */
[----:B------:R-:W-:-:S05]  /*79f0*/  FADD.FTZ R122, R122, R147 ;  /* 0x000000937a7a7221 */ /* 0x000fca0000010000 */
[----:B------:R-:W-:Y:S01]  /*7a00*/  HMMA.16816.F32.BF16 R84, R4, R18, R84 ;  /* 0x000000120454723c */ /* 0x000fe20000041854 */
[----:B------:R-:W2:Y:S01]  /*7a10*/  LDSM.16.MT88.4 R16, [R118+0xa800] ;  /* 0x00a800007610783b */ /* 0x000ea20000004200 */
[----:B------:R-:W-:-:S06]  /*7a20*/  FADD.FTZ R59, R59, R122 ;  /* 0x0000007a3b3b7221 */ /* 0x000fcc0000010000 */
        /* <DEDUP_REMOVED lines=12> */
[C---:B---3--:R-:W-:Y:S01]  /*7af0*/  HMMA.16816.F32.BF16 R80, R4.reuse, R12, R80 ;  /* 0x0000000c0450723c */ /* 0x048fe20000041850 */
[----:B------:R-:W-:Y:S01]  /*7b00*/  FADD.FTZ R56, R43, R56 ;  /* 0x000000382b387221 */ /* 0x000fe20000010000 */
[----:B------:R-:W-:Y:S06]  /*7b10*/  MUFU.EX2 R54, R54 ;  /* 0x0000003600367308 */ /* 0x000fec0000000800 */
[----:B------:R-:W-:Y:S01]  /*7b20*/  HMMA.16816.F32.BF16 R76, R4, R14, R76 ;  /* 0x0000000e044c723c */ /* 0x000fe2000004184c */
[----:B------:R-:W-:Y:S01]  /*7b30*/  FFMA.FTZ R4, R47, R22, -R20 ;  /* 0x000000162f047223 */ /* 0x000fe20000010814 */
[----:B------:R-:W-:Y:S01]  /*7b40*/  MUFU.EX2 R59, R59 ;  /* 0x0000003b003b7308 */ /* 0x000fe20000000800 */
[----:B------:R-:W3:Y:S07]  /*7b50*/  LDSM.16.MT88.4 R12, [R118+0xc800] ;  /* 0x00c80000760c783b */ /* 0x000eee0000004200 */
[----:B------:R-:W-:Y:S08]  /*7b60*/  MUFU.EX2 R48, R48 ;  /* 0x0000003000307308 */ /* 0x000ff00000000800 */
[----:B------:R-:W4:Y:S08]  /*7b70*/  MUFU.EX2 R55, R55 ;  /* 0x0000003700377308 */ /* 0x000f300000000800 */
[----:B------:R-:W-:Y:S08]  /*7b80*/  MUFU.EX2 R46, R46 ;  /* 0x0000002e002e7308 */ /* 0x000ff00000000800 */
[----:B------:R-:W5:Y:S08]  /*7b90*/  MUFU.EX2 R49, R49 ;  /* 0x0000003100317308 */ /* 0x000f700000000800 */
[----:B------:R2:W-:Y:S08]  /*7ba0*/  MUFU.EX2 R43, R4 ;  /* 0x00000004002b7308 */ /* 0x0005f00000000800 */
[----:B------:R-:W1:Y:S01]  /*7bb0*/  MUFU.EX2 R50, R50 ;  /* 0x0000003200327308 */ /* 0x000e620000000800 */
[----:B----4-:R-:W-:-:S02]  /*7bc0*/  F2FP.BF16.F32.PACK_AB R6, R55, R48 ;  /* 0x000000303706723e */ /* 0x010fc400000010ff */
[----:B-----5:R-:W-:Y:S02]  /*7bd0*/  F2FP.BF16.F32.PACK_AB R5, R49, R46 ;  /* 0x0000002e3105723e */ /* 0x020fe400000010ff */
[----:B--2---:R-:W-:Y:S02]  /*7be0*/  F2FP.BF16.F32.PACK_AB R4, R59, R54 ;  /* 0x000000363b04723e */ /* 0x004fe400000010ff */
[----:B-1----:R-:W-:-:S07]  /*7bf0*/  F2FP.BF16.F32.PACK_AB R7, R50, R43 ;  /* 0x0000002b3207723e */ /* 0x002fce00000010ff */
[C---:B------:R-:W-:Y:S08]  /*7c00*/  HMMA.16816.F32.BF16 R104, R4.reuse, R16, R104 ;  /* 0x000000100468723c */ /* 0x040ff00000041868 */
[C---:B------:R-:W-:Y:S01]  /*7c10*/  HMMA.16816.F32.BF16 R100, R4.reuse, R18, R100 ;  /* 0x000000120464723c */ /* 0x040fe20000041864 */
[----:B------:R-:W1:Y:S07]  /*7c20*/  LDSM.16.MT88.4 R16, [R118+0xe800] ;  /* 0x00e800007610783b */ /* 0x000e6e0000004200 */
[----:B------:R-:W-:Y:S01]  /*7c30*/  HMMA.16816.F32.BF16 R112, R4, R8, R112 ;  /* 0x000000080470723c */ /* 0x000fe20000041870 */
[----:B------:R-:W-:-:S07]  /*7c40*/  FFMA.FTZ R51, R44, R22, -R21 ;  /* 0x000000162c337223 */ /* 0x000fce0000010815 */
[C---:B------:R-:W-:Y:S01]  /*7c50*/  HMMA.16816.F32.BF16 R108, R4.reuse, R10, R108 ;  /* 0x0000000a046c723c */ /* 0x040fe2000004186c */
[----:B------:R-:W2:Y:S01]  /*7c60*/  LDSM.16.MT88.4 R8, [R164+0xe800] ;  /* 0x00e80000a408783b */ /* 0x000ea20000004200 */
[-CC-:B------:R-:W-:Y:S01]  /*7c70*/  FFMA.FTZ R47, R42, R22.reuse, -R21.reuse ;  /* 0x000000162a2f7223 */ /* 0x180fe20000010815 */
[-CC-:B------:R-:W-:Y:S01]  /*7c80*/  FFMA.FTZ R44, R40, R22.reuse, -R21.reuse ;  /* 0x00000016282c7223 */ /* 0x180fe20000010815 */
[----:B------:R-:W-:Y:S01]  /*7c90*/  FADD.FTZ R58, R41, R58 ;  /* 0x0000003a293a7221 */ /* 0x000fe20000010000 */
[-C--:B------:R-:W-:Y:S01]  /*7ca0*/  FFMA.FTZ R40, R38, R22.reuse, -R21 ;  /* 0x0000001626287223 */ /* 0x080fe20000010815 */
[-CC-:B------:R-:W-:Y:S01]  /*7cb0*/  FFMA.FTZ R39, R39, R22.reuse, -R20.reuse ;  /* 0x0000001627277223 */ /* 0x180fe20000010814 */
[-CC-:B------:R-:W-:Y:S01]  /*7cc0*/  FFMA.FTZ R42, R37, R22.reuse, -R20.reuse ;  /* 0x00000016252a7223 */ /* 0x180fe20000010814 */
[-CC-:B------:R-:W-:Y:S01]  /*7cd0*/  FFMA.FTZ R41, R35, R22.reuse, -R20.reuse ;  /* 0x0000001623297223 */ /* 0x180fe20000010814 */
[----:B------:R-:W-:Y:S02]  /*7ce0*/  FFMA.FTZ R194, R23, R22, -R20 ;  /* 0x0000001617c27223 */ /* 0x000fe40000010814 */
[----:B------:R-:W4:Y:S01]  /*7cf0*/  LDSM.16.MT88.4 R20, [R164+0xc800] ;  /* 0x00c80000a414783b */ /* 0x000f220000004200 */
[----:B------:R-:W-:Y:S01]  /*7d00*/  FADD.FTZ R129, R129, R58 ;  /* 0x0000003a81817221 */ /* 0x000fe20000010000 */
[----:B---3--:R-:W-:Y:S03]  /*7d10*/  HMMA.16816.F32.BF16 R88, R4, R12, R88 ;  /* 0x0000000c0458723c */ /* 0x008fe60000041858 */
[----:B------:R-:W-:-:S05]  /*7d20*/  FADD.FTZ R129, R34, R129 ;  /* 0x0000008122817221 */ /* 0x000fca0000010000 */
[C---:B------:R-:W-:Y:S01]  /*7d30*/  HMMA.16816.F32.BF16 R84, R4.reuse, R14, R84 ;  /* 0x0000000e0454723c */ /* 0x040fe20000041854 */
[----:B------:R-:W3:Y:S07]  /*7d40*/  LDSM.16.MT88.4 R12, [R118+0xac00] ;  /* 0x00ac0000760c783b */ /* 0x000eee0000004200 */
[----:B-1----:R-:W-:Y:S01]  /*7d50*/  HMMA.16816.F32.BF16 R72, R4, R16, R72 ;  /* 0x000000100448723c */ /* 0x002fe20000041848 */
[----:B------:R-:W-:-:S04]  /*7d60*/  FADD.FTZ R16, R32, R129 ;  /* 0x0000008120107221 */ /* 0x000fc80000010000 */
[----:B------:R-:W-:-:S03]  /*7d70*/  FADD.FTZ R16, R31, R16 ;  /* 0x000000101f107221 */ /* 0x000fc60000010000 */
[C---:B--2---:R-:W-:Y:S08]  /*7d80*/  HMMA.16816.F32.BF16 R80, R4.reuse, R8, R80 ;  /* 0x000000080450723c */ /* 0x044ff00000041850 */
[----:B------:R-:W-:Y:S01]  /*7d90*/  HMMA.16816.F32.BF16 R76, R4, R10, R76 ;  /* 0x0000000a044c723c */ /* 0x000fe2000004184c */
[----:B------:R-:W1:Y:S01]  /*7da0*/  LDSM.16.MT88.4 R8, [R164+0xcc00] ;  /* 0x00cc0000a408783b */ /* 0x000e620000004200 */
[----:B------:R-:W-:Y:S01]  /*7db0*/  MUFU.EX2 R38, R51 ;  /* 0x0000003300267308 */ /* 0x000fe20000000800 */
[----:B------:R-:W-:Y:S01]  /*7dc0*/  FADD.FTZ R127, R127, R16 ;  /* 0x000000107f7f7221 */ /* 0x000fe20000010000 */
[----:B------:R-:W-:-:S04]  /*7dd0*/  FADD.FTZ R45, R131, R56 ;  /* 0x00000038832d7221 */ /* 0x000fc80000010000 */
[C---:B----4-:R-:W-:Y:S02]  /*7de0*/  HMMA.16816.F32.BF16 R96, R4.reuse, R20, R96 ;  /* 0x000000140460723c */ /* 0x050fe40000041860 */
[----:B------:R-:W2:Y:S06]  /*7df0*/  MUFU.EX2 R37, R47 ;  /* 0x0000002f00257308 */ /* 0x000eac0000000800 */
[C---:B------:R-:W-:Y:S01]  /*7e00*/  HMMA.16816.F32.BF16 R92, R4.reuse, R22, R92 ;  /* 0x00000016045c723c */ /* 0x040fe2000004185c */
[----:B------:R-:W4:Y:S01]  /*7e10*/  LDSM.16.MT88.4 R20, [R164+0xac00] ;  /* 0x00ac0000a414783b */ /* 0x000f220000004200 */
[----:B------:R-:W-:Y:S06]  /*7e20*/  MUFU.EX2 R35, R44 ;  /* 0x0000002c00237308 */ /* 0x000fec0000000800 */
[----:B------:R-:W-:Y:S01]  /*7e30*/  HMMA.16816.F32.BF16 R68, R4, R18, R68 ;  /* 0x000000120444723c */ /* 0x000fe20000041844 */
[----:B------:R-:W5:Y:S01]  /*7e40*/  LDSM.16.MT88.4 R16, [R118+0xcc00] ;  /* 0x00cc00007610783b */ /* 0x000f620000004200 */
[----:B------:R-:W3:Y:S01]  /*7e50*/  MUFU.EX2 R40, R40 ;  /* 0x0000002800287308 */ /* 0x000ee20000000800 */
[----:B------:R-:W-:-:S07]  /*7e60*/  FADD.FTZ R45, R128, R45 ;  /* 0x0000002d802d7221 */ /* 0x000fce0000010000 */
[----:B------:R-:W-:Y:S08]  /*7e70*/  MUFU.EX2 R39, R39 ;  /* 0x0000002700277308 */ /* 0x000ff00000000800 */
[----:B------:R-:W1:Y:S08]  /*7e80*/  MUFU.EX2 R42, R42 ;  /* 0x0000002a002a7308 */ /* 0x000e700000000800 */
[----:B------:R-:W-:Y:S08]  /*7e90*/  MUFU.EX2 R41, R41 ;  /* 0x0000002900297308 */ /* 0x000ff00000000800 */
[----:B------:R-:W4:Y:S01]  /*7ea0*/  MUFU.EX2 R194, R194 ;  /* 0x000000c200c27308 */ /* 0x000f220000000800 */
[----:B------:R-:W-:Y:S01]  /*7eb0*/  FADD.FTZ R36, R36, R45 ;  /* 0x0000002d24247221 */ /* 0x000fe20000010000 */
[----:B--2---:R-:W-:-:S03]  /*7ec0*/  F2FP.BF16.F32.PACK_AB R4, R37, R38 ;  /* 0x000000262504723e */ /* 0x004fc600000010ff */
[----:B------:R-:W-:Y:S01]  /*7ed0*/  FADD.FTZ R33, R33, R36 ;  /* 0x0000002421217221 */ /* 0x000fe20000010000 */
[----:B---3--:R-:W-:Y:S02]  /*7ee0*/  F2FP.BF16.F32.PACK_AB R6, R40, R35 ;  /* 0x000000232806723e */ /* 0x008fe400000010ff */
[----:B-1----:R-:W-:Y:S01]  /*7ef0*/  F2FP.BF16.F32.PACK_AB R5, R42, R39 ;  /* 0x000000272a05723e */ /* 0x002fe200000010ff */
[----:B------:R-:W-:Y:S01]  /*7f00*/  FADD.FTZ R32, R126, R33 ;  /* 0x000000217e207221 */ /* 0x000fe20000010000 */
[----:B------:R-:W-:Y:S01]  /*7f10*/  FADD.FTZ R30, R30, R127 ;  /* 0x0000007f1e1e7221 */ /* 0x000fe20000010000 */
[----:B----4-:R-:W-:Y:S02]  /*7f20*/  F2FP.BF16.F32.PACK_AB R7, R194, R41 ;  /* 0x00000029c207723e */ /* 0x010fe400000010ff */
[----:B------:R-:W-:Y:S01]  /*7f30*/  FADD.FTZ R32, R125, R32 ;  /* 0x000000207d207221 */ /* 0x000fe20000010000 */
[----:B------:R-:W-:-:S03]  /*7f40*/  FADD.FTZ R27, R27, R30 ;  /* 0x0000001e1b1b7221 */ /* 0x000fc60000010000 */
[----:B------:R-:W-:Y:S01]  /*7f50*/  FADD.FTZ R29, R29, R32 ;  /* 0x000000201d1d7221 */ /* 0x000fe20000010000 */
[----:B------:R-:W-:Y:S01]  /*7f60*/  HMMA.16816.F32.BF16 R104, R4, R12, R104 ;  /* 0x0000000c0468723c */ /* 0x000fe20000041868 */
[----:B------:R-:W-:Y:S02]  /*7f70*/  FADD.FTZ R26, R26, R27 ;  /* 0x0000001b1a1a7221 */ /* 0x000fe40000010000 */
[----:B------:R-:W-:-:S05]  /*7f80*/  FADD.FTZ R28, R28, R29 ;  /* 0x0000001d1c1c7221 */ /* 0x000fca0000010000 */
[----:B------:R-:W-:Y:S01]  /*7f90*/  HMMA.16816.F32.BF16 R100, R4, R14, R100 ;  /* 0x0000000e0464723c */ /* 0x000fe20000041864 */
[----:B------:R-:W1:Y:S01]  /*7fa0*/  LDSM.16.MT88.4 R12, [R164+0xec00] ;  /* 0x00ec0000a40c783b */ /* 0x000e620000004200 */
[----:B------:R-:W-:Y:S01]  /*7fb0*/  FADD.FTZ R139, R139, R28 ;  /* 0x0000001c8b8b7221 */ /* 0x000fe20000010000 */
[----:B------:R-:W-:-:S05]  /*7fc0*/  FADD.FTZ R137, R137, R26 ;  /* 0x0000001a89897221 */ /* 0x000fca0000010000 */
[----:B------:R-:W-:Y:S01]  /*7fd0*/  HMMA.16816.F32.BF16 R96, R4, R8, R96 ;  /* 0x000000080460723c */ /* 0x000fe20000041860 */
[----:B------:R-:W-:Y:S01]  /*7fe0*/  FADD.FTZ R136, R136, R139 ;  /* 0x0000008b88887221 */ /* 0x000fe20000010000 */
[----:B------:R-:W-:-:S06]  /*7ff0*/  FADD.FTZ R134, R134, R137 ;  /* 0x0000008986867221 */ /* 0x000fcc0000010000 */
[C---:B------:R-:W-:Y:S01]  /*8000*/  HMMA.16816.F32.BF16 R92, R4.reuse, R10, R92 ;  /* 0x0000000a045c723c */ /* 0x040fe2000004185c */
[----:B------:R-:W2:Y:S07]  /*8010*/  LDSM.16.MT88.4 R8, [R118+0xec00] ;  /* 0x00ec00007608783b */ /* 0x000eae0000004200 */
[----:B------:R-:W-:Y:S01]  /*8020*/  HMMA.16816.F32.BF16 R112, R4, R20, R112 ;  /* 0x000000140470723c */ /* 0x000fe20000041870 */
[----:B------:R-:W-:-:S07]  /*8030*/  FADD.FTZ R21, R133, R134 ;  /* 0x0000008685157221 */ /* 0x000fce0000010000 */
[----:B-----5:R-:W-:Y:S01]  /*8040*/  HMMA.16816.F32.BF16 R88, R4, R16, R88 ;  /* 0x000000100458723c */ /* 0x020fe20000041858 */
        /* <DEDUP_REMOVED lines=20> */
[----:B------:R-:W-:Y:S01]  /*8190*/  FADD.FTZ R55, R55, R48 ;  /* 0x0000003037377221 */ /* 0x000fe20000010000 */
[----:B------:R-:W-:-:S06]  /*81a0*/  FADD.FTZ R50, R50, R43 ;  /* 0x0000002b32327221 */ /* 0x000fcc0000010000 */
[C---:B------:R-:W-:Y:S08]  /*81b0*/  HMMA.16816.F32.BF16 R76, R4.reuse, R14, R76 ;  /* 0x0000000e044c723c */ /* 0x040ff0000004184c */
[C---:B--2---:R-:W-:Y:S08]  /*81c0*/  HMMA.16816.F32.BF16 R72, R4.reuse, R8, R72 ;  /* 0x000000080448723c */ /* 0x044ff00000041848 */
[----:B------:R-:W-:Y:S01]  /*81d0*/  HMMA.16816.F32.BF16 R68, R4, R10, R68 ;  /* 0x0000000a0444723c */ /* 0x000fe20000041844 */
[----:B------:R-:W-:-:S02]  /*81e0*/  VIADD R4, R116, 0xfffffffe ;  /* 0xfffffffe74047836 */ /* 0x000fc40000000000 */
        /* <DEDUP_REMOVED lines=9> */
[----:B------:R-:W-:Y:S05]  /*8280*/  @!P0 BRA `(.L_x_3886) ;  /* 0x0000004c00408947 */ /* 0x000fea0003800000 */
[----:B------:R-:W-:Y:S02]  /*8290*/  LOP3.LUT R117, R117, 0x1f0, RZ, 0xc0, !PT ;  /* 0x000001f075757812 */ /* 0x000fe400078ec0ff */
[----:B------:R-:W-:Y:S02]  /*82a0*/  ISETP.NE.U32.AND P3, PT, R190, RZ, PT ;  /* 0x000000ffbe00720c */ /* 0x000fe40003f65070 */
[----:B------:R-:W-:Y:S02]  /*82b0*/  IADD3 R117, PT, PT, R117, R121, R184 ;  /* 0x0000007975757210 */ /* 0x000fe40007ffe0b8 */
[----:B------:R-:W-:Y:S02]  /*82c0*/  ISETP.NE.AND.EX P3, PT, R191, RZ, PT, P3 ;  /* 0x000000ffbf00720c */ /* 0x000fe40003f65330 */
[----:B------:R-:W-:Y:S01]  /*82d0*/  IADD3 R24, PT, PT, -R123, R117, R24 ;  /* 0x000000757b187210 */ /* 0x000fe20007ffe118 */
[----:B------:R-:W-:-:S04]  /*82e0*/  IMAD.MOV.U32 R117, RZ, RZ, R52 ;  /* 0x000000ffff757224 */ /* 0x000fc800078e0034 */
[----:B------:R-:W-:-:S04]  /*82f0*/  IMAD.IADD R193, R24, 0x1, -R25 ;  /* 0x0000000118c17824 */ /* 0x000fc800078e0a19 */
[----:B------:R-:W-:Y:S02]  /*8300*/  IMAD R193, R116, -0x80, R193 ;  /* 0xffffff8074c17824 */ /* 0x000fe400078e02c1 */
[----:B------:R-:W-:Y:S02]  /*8310*/  IMAD.MOV.U32 R116, RZ, RZ, R53 ;  /* 0x000000ffff747224 */ /* 0x000fe400078e0035 */
[----:B------:R-:W-:-:S07]  /*8320*/  VIADD R193, R193, 0x108 ;  /* 0x00000108c1c17836 */ /* 0x000fce0000000000 */
.L_x_3893:
        /* <DEDUP_REMOVED lines=80> */
.L_x_3888:
[----:B------:R-:W-:Y:S05]  /*8830*/  BSYNC.RECONVERGENT B0 ;  /* 0x0000000000007941 */ /* 0x000fea0003800200 */
.L_x_3887:
        /* <DEDUP_REMOVED lines=75> */
[----:B------:R-:W2:Y:S06]  /*8cf0*/  LD.E R196, desc[UR4][R2.64+0x18c] ;  /* 0x00018c0402c47980 */ /* 0x000eac000c101900 */
[----:B------:R-:W1:Y:S06]  /*8d00*/  LDSM.16.M88.4 R136, [R166+0x3c00] ;  /* 0x003c0000a688783b */ /* 0x000e6c0000000200 */
[----:B------:R-:W0:Y:S06]  /*8d10*/  LDGDEPBAR ;  /* 0x00000000000079af */ /* 0x000e2c0000000000 */
[----:B------:R-:W1:Y:S06]  /*8d20*/  LDSM.16.M88.4 R140, [R166+0x4000] ;  /* 0x00400000a68c783b */ /* 0x000e6c0000000200 */
[----:B------:R-:W1:Y:S01]  /*8d30*/  LDSM.16.M88.4 R144, [R166+0x4400] ;  /* 0x00440000a690783b */ /* 0x000e620000000200 */
[C---:B---3--:R-:W-:Y:S05]  /*8d40*/  HMMA.16816.F32.BF16 R4, R120.reuse, R124, RZ ;  /* 0x0000007c7804723c */ /* 0x048fea00000418ff */
[----:B------:R-:W3:Y:S03]  /*8d50*/  LDSM.16.M88.4 R148, [R166+0x4800] ;  /* 0x00480000a694783b */ /* 0x000ee60000000200 */
[C---:B------:R-:W-:Y:S03]  /*8d60*/  HMMA.16816.F32.BF16 R8, R120.reuse, R126, RZ ;  /* 0x0000007e7808723c */ /* 0x040fe600000418ff */
[----:B------:R-:W3:Y:S05]  /*8d70*/  LDSM.16.M88.4 R152, [R166+0x4c00] ;  /* 0x004c0000a698783b */ /* 0x000eea0000000200 */
[C---:B----4-:R-:W-:Y:S01]  /*8d80*/  HMMA.16816.F32.BF16 R12, R120.reuse, R128, RZ ;  /* 0x00000080780c723c */ /* 0x050fe200000418ff */
[----:B------:R-:W-:Y:S06]  /*8d90*/  LDSM.16.M88.4 R156, [R165] ;  /* 0x00000000a59c783b */ /* 0x000fec0000000200 */
[----:B------:R-:W4:Y:S01]  /*8da0*/  LDSM.16.M88.4 R160, [R119+0x3000] ;  /* 0x0030000077a0783b */ /* 0x000f220000000200 */
[C---:B------:R-:W-:Y:S05]  /*8db0*/  HMMA.16816.F32.BF16 R16, R120.reuse, R130, RZ ;  /* 0x000000827810723c */ /* 0x040fea00000418ff */
[----:B------:R-:W-:Y:S03]  /*8dc0*/  LDSM.16.M88.4 R124, [R119+0x3800] ;  /* 0x00380000777c783b */ /* 0x000fe60000000200 */
[C---:B-----5:R-:W-:Y:S03]  /*8dd0*/  HMMA.16816.F32.BF16 R20, R120.reuse, R132, RZ ;  /* 0x000000847814723c */ /* 0x060fe600000418ff */
        /* <DEDUP_REMOVED lines=12> */
[----:B------:R-:W1:Y:S07]  /*8ea0*/  LDSM.16.M88.4 R120, [R119+0x3400] ;  /* 0x003400007778783b */ /* 0x000e6e0000000200 */
[C---:B----4-:R-:W-:Y:S08]  /*8eb0*/  HMMA.16816.F32.BF16 R4, R156.reuse, R160, R4 ;  /* 0x000000a09c04723c */ /* 0x050ff00000041804 */
        /* <DEDUP_REMOVED lines=76> */
[C---:B------:R-:W-:Y:S08]  /*9380*/  HMMA.16816.F32.BF16 R16, R124.reuse, R130, R16 ;  /* 0x000000827c10723c */ /* 0x040ff00000041810 */
        /* <DEDUP_REMOVED lines=98> */
[-C--:B------:R-:W-:Y:S08]  /*99b0*/  FMUL.FTZ R219, R40, R196.reuse ;  /* 0x000000c428db7220 */ /* 0x080ff00000410000 */
[----:B------:R4:W1:Y:S10]  /*99c0*/  MUFU.TANH R152, R204 ;  /* 0x000000cc00987308 */ /* 0x0008740000002400 */
[----:B------:R2:W1:Y:S01]  /*99d0*/  MUFU.TANH R158, R223 ;  /* 0x000000df009e7308 */ /* 0x0004620000002400 */
[-C--:B---3--:R-:W-:Y:S01]  /*99e0*/  FMUL.FTZ R221, R43, R196.reuse ;  /* 0x000000c42bdd7220 */ /* 0x088fe20000410000 */
[C---:B-----5:R-:W-:Y:S08]  /*99f0*/  HMMA.16816.F32.BF16 R44, R120.reuse, R124, R44 ;  /* 0x0000007c782c723c */ /* 0x060ff0000004182c */
[----:B------:R3:W1:Y:S01]  /*9a00*/  MUFU.TANH R154, R221 ;  /* 0x000000dd009a7308 */ /* 0x0006620000002400 */
[C---:B------:R-:W-:Y:S01]  /*9a10*/  HMMA.16816.F32.BF16 R48, R120.reuse, R126, R48 ;  /* 0x0000007e7830723c */ /* 0x040fe20000041830 */
[----:B------:R-:W5:Y:S08]  /*9a20*/  LDSM.16.M88.4 R124, [R119+0x8800] ;  /* 0x00880000777c783b */ /* 0x000f700000000200 */
[----:B------:R1:W1:Y:S10]  /*9a30*/  MUFU.TANH R162, R229 ;  /* 0x000000e500a27308 */ /* 0x0002740000002400 */
[----:B------:R5:W5:Y:S01]  /*9a40*/  MUFU.TANH R148, R227 ;  /* 0x000000e300947308 */ /* 0x000b620000002400 */
[-C--:B----4-:R-:W-:Y:S01]  /*9a50*/  FMUL.FTZ R204, R44, R196.reuse ;  /* 0x000000c42ccc7220 */ /* 0x090fe20000410000 */
[-C--:B--2---:R-:W-:Y:S08]  /*9a60*/  FMUL.FTZ R223, R45, R196.reuse ;  /* 0x000000c42ddf7220 */ /* 0x084ff00000410000 */
[----:B------:R2:W4:Y:S01]  /*9a70*/  MUFU.TANH R138, R204 ;  /* 0x000000cc008a7308 */ /* 0x0005220000002400 */
[-C--:B---3--:R-:W-:Y:S01]  /*9a80*/  FMUL.FTZ R221, R48, R196.reuse ;  /* 0x000000c430dd7220 */ /* 0x088fe20000410000 */
[-C--:B-1----:R-:W-:Y:S08]  /*9a90*/  FMUL.FTZ R229, R47, R196.reuse ;  /* 0x000000c42fe57220 */ /* 0x082ff00000410000 */
[----:B------:R-:W1:Y:S01]  /*9aa0*/  MUFU.TANH R156, R225 ;  /* 0x000000e1009c7308 */ /* 0x000e620000002400 */
[-C--:B-----5:R-:W-:Y:S09]  /*9ab0*/  FMUL.FTZ R227, R51, R196.reuse ;  /* 0x000000c433e37220 */ /* 0x0a0ff20000410000 */
[----:B------:R3:W1:Y:S01]  /*9ac0*/  MUFU.TANH R136, R223 ;  /* 0x000000df00887308 */ /* 0x0006620000002400 */
[-C--:B--2---:R-:W-:Y:S01]  /*9ad0*/  FMUL.FTZ R204, R49, R196.reuse ;  /* 0x000000c431cc7220 */ /* 0x084fe20000410000 */
[C---:B------:R-:W-:Y:S08]  /*9ae0*/  HMMA.16816.F32.BF16 R52, R120.reuse, R124, R52 ;  /* 0x0000007c7834723c */ /* 0x040ff00000041834 */
[----:B------:R2:W1:Y:S01]  /*9af0*/  MUFU.TANH R134, R221 ;  /* 0x000000dd00867308 */ /* 0x0004620000002400 */
[C---:B------:R-:W-:Y:S01]  /*9b00*/  HMMA.16816.F32.BF16 R56, R120.reuse, R126, R56 ;  /* 0x0000007e7838723c */ /* 0x040fe20000041838 */
[----:B------:R-:W5:Y:S08]  /*9b10*/  LDSM.16.M88.4 R124, [R119+0x8c00] ;  /* 0x008c0000777c783b */ /* 0x000f700000000200 */
[----:B------:R4:W1:Y:S01]  /*9b20*/  MUFU.TANH R132, R204 ;  /* 0x000000cc00847308 */ /* 0x0008620000002400 */
[----:B------:R-:W-:Y:S09]  /*9b30*/  DEPBAR.LE SB0, 0x0 ;  /* 0x000080000000791a */ /* 0x000ff20000000000 */
[----:B------:R1:W1:Y:S01]  /*9b40*/  MUFU.TANH R150, R219 ;  /* 0x000000db00967308 */ /* 0x0002620000002400 */
[----:B------:R-:W-:Y:S01]  /*9b50*/  BAR.SYNC.DEFER_BLOCKING 0x0 ;  /* 0x0000000000007b1d */ /* 0x000fe20000010000 */
[-C--:B---3--:R-:W-:Y:S01]  /*9b60*/  FMUL.FTZ R223, R50, R196.reuse ;  /* 0x000000c432df7220 */ /* 0x088fe20000410000 */
[-C--:B------:R-:W-:Y:S01]  /*9b70*/  FMUL.FTZ R225, R52, R196.reuse ;  /* 0x000000c434e17220 */ /* 0x080fe20000410000 */
[-C--:B--2---:R-:W-:Y:S06]  /*9b80*/  FMUL.FTZ R221, R54, R196.reuse ;  /* 0x000000c436dd7220 */ /* 0x084fec0000410000 */
[----:B------:R2:W3:Y:S01]  /*9b90*/  MUFU.TANH R144, R229 ;  /* 0x000000e500907308 */ /* 0x0004e20000002400 */
[-C--:B----4-:R-:W-:Y:S01]  /*9ba0*/  FMUL.FTZ R204, R55, R196.reuse ;  /* 0x000000c437cc7220 */ /* 0x090fe20000410000 */
[-C--:B------:R-:W-:Y:S08]  /*9bb0*/  FMUL.FTZ R231, R57, R196.reuse ;  /* 0x000000c439e77220 */ /* 0x080ff00000410000 */
[----:B------:R4:W3:Y:S01]  /*9bc0*/  MUFU.TANH R142, R223 ;  /* 0x000000df008e7308 */ /* 0x0008e20000002400 */
[-C--:B-1----:R-:W-:Y:S09]  /*9bd0*/  FMUL.FTZ R219, R46, R196.reuse ;  /* 0x000000c42edb7220 */ /* 0x082ff20000410000 */
[----:B------:R1:W1:Y:S01]  /*9be0*/  MUFU.TANH R140, R227 ;  /* 0x000000e3008c7308 */ /* 0x0002620000002400 */
[-C--:B--2---:R-:W-:Y:S01]  /*9bf0*/  FMUL.FTZ R229, R58, R196.reuse ;  /* 0x000000c43ae57220 */ /* 0x084fe20000410000 */
[C---:B-----5:R-:W-:Y:S08]  /*9c00*/  HMMA.16816.F32.BF16 R60, R120.reuse, R124, R60 ;  /* 0x0000007c783c723c */ /* 0x060ff0000004183c */
[----:B------:R2:W2:Y:S01]  /*9c10*/  MUFU.TANH R128, R225 ;  /* 0x000000e100807308 */ /* 0x0004a20000002400 */
[-C--:B----4-:R-:W-:Y:S01]  /*9c20*/  FMUL.FTZ R223, R56, R196.reuse ;  /* 0x000000c438df7220 */ /* 0x090fe20000410000 */
[----:B------:R-:W-:Y:S08]  /*9c30*/  HMMA.16816.F32.BF16 R64, R120, R126, R64 ;  /* 0x0000007e7840723c */ /* 0x000ff00000041840 */
[----:B------:R4:W3:Y:S01]  /*9c40*/  MUFU.TANH R146, R219 ;  /* 0x000000db00927308 */ /* 0x0008e20000002400 */
[-C--:B-1----:R-:W-:Y:S09]  /*9c50*/  FMUL.FTZ R227, R59, R196.reuse ;  /* 0x000000c43be37220 */ /* 0x082ff20000410000 */
[----:B------:R-:W1:Y:S01]  /*9c60*/  MUFU.TANH R130, R221 ;  /* 0x000000dd00827308 */ /* 0x000e620000002400 */
[-C--:B--2---:R-:W-:Y:S01]  /*9c70*/  FMUL.FTZ R225, R60, R196.reuse ;  /* 0x000000c43ce17220 */ /* 0x084fe20000410000 */
[-C--:B------:R-:W-:Y:S08]  /*9c80*/  FMUL.FTZ R233, R61, R196.reuse ;  /* 0x000000c43de97220 */ /* 0x080ff00000410000 */
[----:B------:R-:W2:Y:S01]  /*9c90*/  MUFU.TANH R131, R204 ;  /* 0x000000cc00837308 */ /* 0x000ea20000002400 */
[-C--:B----4-:R-:W-:Y:S09]  /*9ca0*/  FMUL.FTZ R219, R53, R196.reuse ;  /* 0x000000c435db7220 */ /* 0x090ff20000410000 */
[----:B------:R4:W1:Y:S10]  /*9cb0*/  MUFU.TANH R124, R223 ;  /* 0x000000df007c7308 */ /* 0x0008740000002400 */
[----:B------:R5:W1:Y:S10]  /*9cc0*/  MUFU.TANH R125, R231 ;  /* 0x000000e7007d7308 */ /* 0x000a740000002400 */
[----:B------:R3:W1:Y:S01]  /*9cd0*/  MUFU.TANH R129, R229 ;  /* 0x000000e500817308 */ /* 0x0006620000002400 */
[-C--:B----4-:R-:W-:Y:S09]  /*9ce0*/  FMUL.FTZ R223, R66, R196.reuse ;  /* 0x000000c442df7220 */ /* 0x090ff20000410000 */
[----:B------:R4:W1:Y:S01]  /*9cf0*/  MUFU.TANH R221, R227 ;  /* 0x000000e300dd7308 */ /* 0x0008620000002400 */
[-C--:B-----5:R-:W-:Y:S09]  /*9d00*/  FMUL.FTZ R231, R62, R196.reuse ;  /* 0x000000c43ee77220 */ /* 0x0a0ff20000410000 */
[----:B------:R5:W1:Y:S01]  /*9d10*/  MUFU.TANH R204, R225 ;  /* 0x000000e100cc7308 */ /* 0x000a620000002400 */
[-C--:B---3--:R-:W-:Y:S09]  /*9d20*/  FMUL.FTZ R229, R63, R196.reuse ;  /* 0x000000c43fe57220 */ /* 0x088ff20000410000 */
[----:B------:R-:W3:Y:S01]  /*9d30*/  MUFU.TANH R200, R200 ;  /* 0x000000c800c87308 */ /* 0x000ee20000002400 */
[-C--:B----4-:R-:W-:Y:S09]  /*9d40*/  FMUL.FTZ R227, R64, R196.reuse ;  /* 0x000000c440e37220 */ /* 0x090ff20000410000 */
[----:B------:R-:W4:Y:S01]  /*9d50*/  MUFU.TANH R212, R212 ;  /* 0x000000d400d47308 */ /* 0x000f220000002400 */
        /* <DEDUP_REMOVED lines=39> */
[----:B--2---:R-:W-:Y:S08]  /*9fd0*/  VIADD R8, R4, 0xffffffe ;  /* 0x0ffffffe04087836 */ /* 0x004ff00000000000 */
[----:B------:R-:W2:Y:S02]  /*9fe0*/  F2I.FTZ.U32.TRUNC.NTZ R5, R8 ;  /* 0x0000000800057305 */ /* 0x000ea4000021f000 */
[--C-:B--2---:R-:W-:Y:S04]  /*9ff0*/  IMAD.MOV R4, RZ, RZ, -R5.reuse ;  /* 0x000000ffff047224 */ /* 0x104fe800078e0a05 */
        /* <DEDUP_REMOVED lines=50> */
.L_x_3892:
[----:B------:R-:W-:Y:S05]  /*a320*/  BSYNC.RECONVERGENT B0 ;  /* 0x0000000000007941 */ /* 0x000fea0003800200 */
.L_x_3891:
        /* <DEDUP_REMOVED lines=69> */
.L_x_3890:
[----:B------:R-:W-:Y:S05]  /*a780*/  BSYNC.RECONVERGENT B1 ;  /* 0x0000000000017941 */ /* 0x000fea0003800200 */
.L_x_3889:
[----:B------:R-:W3:Y:S01]  /*a790*/  LD.E R54, desc[UR4][R2.64+0xdc] ;  /* 0x0000dc0402367980 */ /* 0x000ee2000c101900 */
[----:B--2---:R-:W-:Y:S02]  /*a7a0*/  IABS R5, R193 ;  /* 0x000000c100057213 */ /* 0x004fe40000000000 */
[C---:B------:R-:W-:Y:S01]  /*a7b0*/  IADD3 R6, PT, PT, R193.reuse, -0x1, RZ ;  /* 0xffffffffc1067810 */ /* 0x040fe20007ffe0ff */
[----:B------:R-:W-:Y:S01]  /*a7c0*/  LDSM.16.MT88.4 R12, [R164+0x9000] ;  /* 0x00900000a40c783b */ /* 0x000fe20000004200 */
[----:B------:R-:W-:Y:S02]  /*a7d0*/  I2FP.F32.S32 R5, R5 ;  /* 0x0000000500057245 */ /* 0x000fe40000201400 */
[C---:B------:R-:W-:Y:S02]  /*a7e0*/  IADD3 R7, PT, PT, R193.reuse, -0x18, RZ ;  /* 0xffffffe8c1077810 */ /* 0x040fe40007ffe0ff */
[----:B------:R-:W-:Y:S01]  /*a7f0*/  IABS R6, R6 ;  /* 0x0000000600067213 */ /* 0x000fe20000000000 */
[C---:B------:R-:W-:Y:S01]  /*a800*/  FFMA.FTZ R201, -R0.reuse, R5, R201 ;  /* 0x0000000500c97223 */ /* 0x040fe200000101c9 */
[----:B------:R-:W-:Y:S01]  /*a810*/  IABS R7, R7 ;  /* 0x0000000700077213 */ /* 0x000fe20000000000 */
[----:B------:R-:W-:Y:S01]  /*a820*/  LDSM.16.MT88.4 R20, [R118+0x9000] ;  /* 0x009000007614783b */ /* 0x000fe20000004200 */
[C---:B------:R-:W-:Y:S02]  /*a830*/  IADD3 R4, PT, PT, R193.reuse, -0x8, RZ ;  /* 0xfffffff8c1047810 */ /* 0x040fe40007ffe0ff */
[----:B------:R-:W-:Y:S02]  /*a840*/  I2FP.F32.S32 R6, R6 ;  /* 0x0000000600067245 */ /* 0x000fe40000201400 */
[C---:B------:R-:W-:Y:S02]  /*a850*/  IADD3 R5, PT, PT, R193.reuse, -0x10, RZ ;  /* 0xfffffff0c1057810 */ /* 0x040fe40007ffe0ff */
[----:B------:R-:W-:Y:S01]  /*a860*/  I2FP.F32.S32 R7, R7 ;  /* 0x0000000700077245 */ /* 0x000fe20000201400 */
[C---:B------:R-:W-:Y:S01]  /*a870*/  FFMA.FTZ R203, -R0.reuse, R6, R203 ;  /* 0x0000000600cb7223 */ /* 0x040fe200000101cb */
[----:B------:R-:W-:Y:S01]  /*a880*/  IABS R4, R4 ;  /* 0x0000000400047213 */ /* 0x000fe20000000000 */
[----:B------:R-:W-:Y:S01]  /*a890*/  LDSM.16.MT88.4 R28, [R164+0xb000] ;  /* 0x00b00000a41c783b */ /* 0x000fe20000004200 */
[----:B------:R-:W-:Y:S01]  /*a8a0*/  IABS R5, R5 ;  /* 0x0000000500057213 */ /* 0x000fe20000000000 */
[CC--:B------:R-:W-:Y:S01]  /*a8b0*/  FFMA.FTZ R50, -R0.reuse, R7.reuse, R215 ;  /* 0x0000000700327223 */ /* 0x0c0fe200000101d7 */
[----:B------:R-:W-:Y:S01]  /*a8c0*/  I2FP.F32.S32 R4, R4 ;  /* 0x0000000400047245 */ /* 0x000fe20000201400 */
[C---:B------:R-:W-:Y:S01]  /*a8d0*/  FFMA.FTZ R236, -R0.reuse, R7, R236 ;  /* 0x0000000700ec7223 */ /* 0x040fe200000101ec */
[C---:B------:R-:W-:Y:S02]  /*a8e0*/  IADD3 R6, PT, PT, R193.reuse, -0x19, RZ ;  /* 0xffffffe7c1067810 */ /* 0x040fe40007ffe0ff */
[----:B------:R-:W-:Y:S01]  /*a8f0*/  I2FP.F32.S32 R5, R5 ;  /* 0x0000000500057245 */ /* 0x000fe20000201400 */
[CC--:B------:R-:W-:Y:S01]  /*a900*/  FFMA.FTZ R209, -R0.reuse, R4.reuse, R209 ;  /* 0x0000000400d17223 */ /* 0x0c0fe200000101d1 */
[C---:B------:R-:W-:Y:S01]  /*a910*/  IADD3 R7, PT, PT, R193.reuse, -0x29, RZ ;  /* 0xffffffd7c1077810 */ /* 0x040fe20007ffe0ff */
[C---:B------:R-:W-:Y:S01]  /*a920*/  FFMA.FTZ R197, -R0.reuse, R4, R197 ;  /* 0x0000000400c57223 */ /* 0x040fe200000101c5 */
[----:B------:R-:W-:Y:S01]  /*a930*/  IABS R6, R6 ;  /* 0x0000000600067213 */ /* 0x000fe20000000000 */
[C---:B------:R-:W-:Y:S01]  /*a940*/  FFMA.FTZ R207, -R0.reuse, R5, R207 ;  /* 0x0000000500cf7223 */ /* 0x040fe200000101cf */
[----:B------:R-:W-:Y:S01]  /*a950*/  IABS R7, R7 ;  /* 0x0000000700077213 */ /* 0x000fe20000000000 */
[C---:B------:R-:W-:Y:S01]  /*a960*/  FFMA.FTZ R240, -R0.reuse, R5, R240 ;  /* 0x0000000500f07223 */ /* 0x040fe200000101f0 */
[C---:B------:R-:W-:Y:S01]  /*a970*/  IADD3 R4, PT, PT, R193.reuse, -0x11, RZ ;  /* 0xffffffefc1047810 */ /* 0x040fe20007ffe0ff */
[----:B------:R-:W-:Y:S01]  /*a980*/  LDSM.16.MT88.4 R36, [R118+0xb000] ;  /* 0x00b000007624783b */ /* 0x000fe20000004200 */
[C---:B------:R-:W-:Y:S02]  /*a990*/  IADD3 R9, PT, PT, R193.reuse, -0x28, RZ ;  /* 0xffffffd8c1097810 */ /* 0x040fe40007ffe0ff */
[----:B------:R-:W-:Y:S02]  /*a9a0*/  I2FP.F32.S32 R5, R6 ;  /* 0x0000000600057245 */ /* 0x000fe40000201400 */
[----:B------:R-:W-:Y:S02]  /*a9b0*/  I2FP.F32.S32 R7, R7 ;  /* 0x0000000700077245 */ /* 0x000fe40000201400 */
[----:B------:R-:W-:Y:S01]  /*a9c0*/  IABS R4, R4 ;  /* 0x0000000400047213 */ /* 0x000fe20000000000 */
[C---:B------:R-:W-:Y:S01]  /*a9d0*/  FFMA.FTZ R48, -R0.reuse, R5, R213 ;  /* 0x0000000500307223 */ /* 0x040fe200000101d5 */
        /* <DEDUP_REMOVED lines=10> */
[C---:B------:R-:W-:Y:S01]  /*aa80*/  IADD3 R7, PT, PT, R193.reuse, -0x39, RZ ;  /* 0xffffffc7c1077810 */ /* 0x040fe20007ffe0ff */
[C---:B------:R-:W-:Y:S01]  /*aa90*/  FFMA.FTZ R220, -R0.reuse, R9, R220 ;  /* 0x0000000900dc7223 */ /* 0x040fe200000101dc */
[----:B------:R-:W-:Y:S01]  /*aaa0*/  IABS R5, R5 ;  /* 0x0000000500057213 */ /* 0x000fe20000000000 */
[C---:B------:R-:W-:Y:S01]  /*aab0*/  FFMA.FTZ R224, -R0.reuse, R9, R224 ;  /* 0x0000000900e07223 */ /* 0x040fe200000101e0 */
[----:B------:R-:W-:Y:S01]  /*aac0*/  IABS R11, R11 ;  /* 0x0000000b000b7213 */ /* 0x000fe20000000000 */
[----:B------:R-:W-:Y:S01]  /*aad0*/  LDSM.16.MT88.4 R44, [R164+0xd000] ;  /* 0x00d00000a42c783b */ /* 0x000fe20000004200 */
[----:B------:R-:W-:Y:S02]  /*aae0*/  IABS R7, R7 ;  /* 0x0000000700077213 */ /* 0x000fe40000000000 */
[C---:B------:R-:W-:Y:S02]  /*aaf0*/  IADD3 R4, PT, PT, R193.reuse, -0x30, RZ ;  /* 0xffffffd0c1047810 */ /* 0x040fe40007ffe0ff */
[C---:B------:R-:W-:Y:S02]  /*ab00*/  IADD3 R9, PT, PT, R193.reuse, -0x38, RZ ;  /* 0xffffffc8c1097810 */ /* 0x040fe40007ffe0ff */
[----:B------:R-:W-:Y:S02]  /*ab10*/  I2FP.F32.S32 R5, R5 ;  /* 0x0000000500057245 */ /* 0x000fe40000201400 */
[----:B------:R-:W-:Y:S02]  /*ab20*/  I2FP.F32.S32 R11, R11 ;  /* 0x0000000b000b7245 */ /* 0x000fe40000201400 */
[----:B------:R-:W-:Y:S01]  /*ab30*/  I2FP.F32.S32 R7, R7 ;  /* 0x0000000700077245 */ /* 0x000fe20000201400 */
[CC--:B------:R-:W-:Y:S01]  /*ab40*/  FFMA.FTZ R230, -R0.reuse, R5.reuse, R230 ;  /* 0x0000000500e67223 */ /* 0x0c0fe200000101e6 */
[----:B------:R-:W-:Y:S01]  /*ab50*/  IABS R4, R4 ;  /* 0x0000000400047213 */ /* 0x000fe20000000000 */
[C---:B------:R-:W-:Y:S01]  /*ab60*/  FFMA.FTZ R226, -R0.reuse, R5, R226 ;  /* 0x0000000500e27223 */ /* 0x040fe200000101e2 */
[----:B------:R-:W-:Y:S01]  /*ab70*/  IABS R9, R9 ;  /* 0x0000000900097213 */ /* 0x000fe20000000000 */
[CC--:B------:R-:W-:Y:S01]  /*ab80*/  FFMA.FTZ R232, -R0.reuse, R11.reuse, R232 ;  /* 0x0000000b00e87223 */ /* 0x0c0fe200000101e8 */
[----:B------:R-:W-:Y:S01]  /*ab90*/  I2FP.F32.S32 R5, R4 ;  /* 0x0000000400057245 */ /* 0x000fe20000201400 */
[C---:B------:R-:W-:Y:S01]  /*aba0*/  FFMA.FTZ R228, -R0.reuse, R11, R228 ;  /* 0x0000000b00e47223 */ /* 0x040fe200000101e4 */
[C---:B-1----:R-:W-:Y:S01]  /*abb0*/  FFMA.FTZ R206, -R0.reuse, R7, R206 ;  /* 0x0000000700ce7223 */ /* 0x042fe200000101ce */
[----:B------:R-:W-:Y:S01]  /*abc0*/  I2FP.F32.S32 R9, R9 ;  /* 0x0000000900097245 */ /* 0x000fe20000201400 */
[C---:B------:R-:W-:Y:S01]  /*abd0*/  FFMA.FTZ R200, -R0.reuse, R7, R200 ;  /* 0x0000000700c87223 */ /* 0x040fe200000101c8 */
[C---:B------:R-:W-:Y:S01]  /*abe0*/  IADD3 R11, PT, PT, R193.reuse, -0x31, RZ ;  /* 0xffffffcfc10b7810 */ /* 0x040fe20007ffe0ff */
[CC--:B------:R-:W-:Y:S01]  /*abf0*/  FFMA.FTZ R216, -R0.reuse, R5.reuse, R216 ;  /* 0x0000000500d87223 */ /* 0x0c0fe200000101d8 */
[C---:B------:R-:W-:Y:S01]  /*ac00*/  IADD3 R7, PT, PT, R193.reuse, -0x51, RZ ;  /* 0xffffffafc1077810 */ /* 0x040fe20007ffe0ff */
[C---:B------:R-:W-:Y:S01]  /*ac10*/  FFMA.FTZ R212, -R0.reuse, R5, R212 ;  /* 0x0000000500d47223 */ /* 0x040fe200000101d4 */
[CC--:B------:R-:W-:Y:S01]  /*ac20*/  FFMA.FTZ R202, -R0.reuse, R9.reuse, R202 ;  /* 0x0000000900ca7223 */ /* 0x0c0fe200000101ca */
[C---:B------:R-:W-:Y:S01]  /*ac30*/  FFMA.FTZ R208, -R0.reuse, R9, R208 ;  /* 0x0000000900d07223 */ /* 0x040fe200000101d0 */
[----:B------:R-:W-:Y:S02]  /*ac40*/  IABS R11, R11 ;  /* 0x0000000b000b7213 */ /* 0x000fe40000000000 */
[----:B------:R-:W-:Y:S02]  /*ac50*/  IABS R7, R7 ;  /* 0x0000000700077213 */ /* 0x000fe40000000000 */
[C---:B------:R-:W-:Y:S02]  /*ac60*/  IADD3 R5, PT, PT, R193.reuse, -0x40, RZ ;  /* 0xffffffc0c1057810 */ /* 0x040fe40007ffe0ff */
[C---:B------:R-:W-:Y:S02]  /*ac70*/  IADD3 R9, PT, PT, R193.reuse, -0x50, RZ ;  /* 0xffffffb0c1097810 */ /* 0x040fe40007ffe0ff */
[----:B------:R-:W-:Y:S02]  /*ac80*/  I2FP.F32.S32 R11, R11 ;  /* 0x0000000b000b7245 */ /* 0x000fe40000201400 */
[----:B------:R-:W-:Y:S02]  /*ac90*/  I2FP.F32.S32 R7, R7 ;  /* 0x0000000700077245 */ /* 0x000fe40000201400 */
[----:B------:R-:W-:Y:S01]  /*aca0*/  IABS R5, R5 ;  /* 0x0000000500057213 */ /* 0x000fe20000000000 */
[C---:B------:R-:W-:Y:S01]  /*acb0*/  FFMA.FTZ R214, -R0.reuse, R11, R214 ;  /* 0x0000000b00d67223 */ /* 0x040fe200000101d6 */
[----:B------:R-:W-:Y:S01]  /*acc0*/  IABS R9, R9 ;  /* 0x0000000900097213 */ /* 0x000fe20000000000 */
[C---:B------:R-:W-:Y:S01]  /*acd0*/  FFMA.FTZ R210, -R0.reuse, R11, R210 ;  /* 0x0000000b00d27223 */ /* 0x040fe200000101d2 */
[C---:B------:R-:W-:Y:S01]  /*ace0*/  IADD3 R4, PT, PT, R193.reuse, -0x41, RZ ;  /* 0xffffffbfc1047810 */ /* 0x040fe20007ffe0ff */
[CC--:B------:R-:W-:Y:S01]  /*acf0*/  FFMA.FTZ R148, -R0.reuse, R7.reuse, R148 ;  /* 0x0000000700947223 */ /* 0x0c0fe20000010194 */
[C---:B------:R-:W-:Y:S01]  /*ad00*/  IADD3 R8, PT, PT, R193.reuse, -0x9, RZ ;  /* 0xfffffff7c1087810 */ /* 0x040fe20007ffe0ff */
[C---:B------:R-:W-:Y:S01]  /*ad10*/  FFMA.FTZ R144, -R0.reuse, R7, R144 ;  /* 0x0000000700907223 */ /* 0x040fe20000010190 */
[----:B------:R-:W-:Y:S02]  /*ad20*/  I2FP.F32.S32 R5, R5 ;  /* 0x0000000500057245 */ /* 0x000fe40000201400 */
[----:B------:R-:W-:Y:S02]  /*ad30*/  I2FP.F32.S32 R9, R9 ;  /* 0x0000000900097245 */ /* 0x000fe40000201400 */
[----:B------:R-:W-:Y:S01]  /*ad40*/  IABS R4, R4 ;  /* 0x0000000400047213 */ /* 0x000fe20000000000 */
[CC--:B------:R-:W-:Y:S01]  /*ad50*/  FFMA.FTZ R198, -R0.reuse, R5.reuse, R198 ;  /* 0x0000000500c67223 */ /* 0x0c0fe200000101c6 */
        /* <DEDUP_REMOVED lines=14> */
[----:B------:R-:W-:Y:S01]  /*ae40*/  IADD3 R9, PT, PT, R193, -0x60, RZ ;  /* 0xffffffa0c1097810 */ /* 0x000fe20007ffe0ff */
[C---:B------:R-:W-:Y:S01]  /*ae50*/  FFMA.FTZ R158, -R0.reuse, R4, R158 ;  /* 0x00000004009e7223 */ /* 0x040fe2000001019e */
[----:B------:R-:W-:Y:S02]  /*ae60*/  I2FP.F32.S32 R11, R11 ;  /* 0x0000000b000b7245 */ /* 0x000fe40000201400 */
[----:B------:R-:W-:Y:S02]  /*ae70*/  I2FP.F32.S32 R7, R7 ;  /* 0x0000000700077245 */ /* 0x000fe40000201400 */
[----:B------:R-:W-:Y:S01]  /*ae80*/  IABS R5, R5 ;  /* 0x0000000500057213 */ /* 0x000fe20000000000 */
[C---:B------:R-:W-:Y:S01]  /*ae90*/  FFMA.FTZ R160, -R0.reuse, R11, R160 ;  /* 0x0000000b00a07223 */ /* 0x040fe200000101a0 */
[----:B------:R-:W-:Y:S01]  /*aea0*/  IABS R9, R9 ;  /* 0x0000000900097213 */ /* 0x000fe20000000000 */
[C---:B------:R-:W-:Y:S01]  /*aeb0*/  FFMA.FTZ R156, -R0.reuse, R11, R156 ;  /* 0x0000000b009c7223 */ /* 0x040fe2000001019c */
[----:B------:R-:W-:Y:S01]  /*aec0*/  FMNMX3.FTZ R8, R117, R201, R203, !PT ;  /* 0x000000c975087276 */ /* 0x000fe200078100cb */
[CC--:B------:R-:W-:Y:S01]  /*aed0*/  FFMA.FTZ R132, -R0.reuse, R7.reuse, R132 ;  /* 0x0000000700847223 */ /* 0x0c0fe20000010184 */
[C---:B------:R-:W-:Y:S01]  /*aee0*/  IADD3 R4, PT, PT, R193.reuse, -0x58, RZ ;  /* 0xffffffa8c1047810 */ /* 0x040fe20007ffe0ff */
[----:B------:R-:W-:Y:S01]  /*aef0*/  FFMA.FTZ R131, -R0, R7, R131 ;  /* 0x0000000700837223 */ /* 0x000fe20000010183 */
[----:B------:R-:W-:Y:S02]  /*af00*/  I2FP.F32.S32 R5, R5 ;  /* 0x0000000500057245 */ /* 0x000fe40000201400 */
[----:B------:R-:W-:Y:S02]  /*af10*/  I2FP.F32.S32 R9, R9 ;  /* 0x0000000900097245 */ /* 0x000fe40000201400 */
[----:B------:R-:W-:Y:S01]  /*af20*/  FMNMX3.FTZ R7, R8, R209, R211, !PT ;  /* 0x000000d108077276 */ /* 0x000fe200078100d3 */
[CC--:B------:R-:W-:Y:S01]  /*af30*/  FFMA.FTZ R152, -R0.reuse, R5.reuse, R152 ;  /* 0x0000000500987223 */ /* 0x0c0fe20000010198 */
[----:B------:R-:W-:Y:S01]  /*af40*/  IABS R4, R4 ;  /* 0x0000000400047213 */ /* 0x000fe20000000000 */
[C---:B------:R-:W-:Y:S01]  /*af50*/  FFMA.FTZ R154, -R0.reuse, R5, R154 ;  /* 0x00000005009a7223 */ /* 0x040fe2000001019a */
[----:B------:R-:W-:Y:S01]  /*af60*/  IADD3 R11, PT, PT, R193, -0x59, RZ ;  /* 0xffffffa7c10b7810 */ /* 0x000fe20007ffe0ff */
[----:B------:R-:W-:Y:S01]  /*af70*/  FFMA.FTZ R130, -R0, R9, R130 ;  /* 0x0000000900827223 */ /* 0x000fe20000010182 */
[----:B------:R-:W-:Y:S01]  /*af80*/  FMNMX3.FTZ R6, R116, R197, R199, !PT ;  /* 0x000000c574067276 */ /* 0x000fe200078100c7 */
[----:B------:R-:W-:Y:S01]  /*af90*/  FFMA.FTZ R134, -R0, R9, R134 ;  /* 0x0000000900867223 */ /* 0x000fe20000010186 */
[----:B------:R-:W-:Y:S02]  /*afa0*/  FMNMX3.FTZ R7, R7, R240, R238, !PT ;  /* 0x000000f007077276 */ /* 0x000fe400078100ee */
[----:B------:R-:W-:Y:S02]  /*afb0*/  I2FP.F32.S32 R5, R4 ;  /* 0x0000000400057245 */ /* 0x000fe40000201400 */
[----:B------:R-:W-:Y:S02]  /*afc0*/  IABS R11, R11 ;  /* 0x0000000b000b7213 */ /* 0x000fe40000000000 */
[----:B------:R-:W-:Y:S01]  /*afd0*/  FMNMX3.FTZ R9, R6, R207, R205, !PT ;  /* 0x000000cf06097276 */ /* 0x000fe200078100cd */
[CC--:B------:R-:W-:Y:S01]  /*afe0*/  FFMA.FTZ R142, -R0.reuse, R5.reuse, R142 ;  /* 0x00000005008e7223 */ /* 0x0c0fe2000001018e */
[----:B------:R-:W-:Y:S01]  /*aff0*/  FMNMX3.FTZ R7, R7, R50, R48, !PT ;  /* 0x0000003207077276 */ /* 0x000fe20007810030 */
[C---:B------:R-:W-:Y:S01]  /*b000*/  FFMA.FTZ R138, -R0.reuse, R5, R138 ;  /* 0x00000005008a7223 */ /* 0x040fe2000001018a */
[----:B------:R-:W-:Y:S02]  /*b010*/  I2FP.F32.S32 R11, R11 ;  /* 0x0000000b000b7245 */ /* 0x000fe40000201400 */
[----:B------:R-:W-:Y:S02]  /*b020*/  FMNMX3.FTZ R9, R9, R236, R234, !PT ;  /* 0x000000ec09097276 */ /* 0x000fe400078100ea */
[C---:B------:R-:W-:Y:S01]  /*b030*/  IADD3 R5, PT, PT, R193.reuse, -0x68, RZ ;  /* 0xffffff98c1057810 */ /* 0x040fe20007ffe0ff */
[CC--:B------:R-:W-:Y:S01]  /*b040*/  FFMA.FTZ R140, -R0.reuse, R11.reuse, R140 ;  /* 0x0000000b008c7223 */ /* 0x0c0fe2000001018c */
[----:B------:R-:W-:Y:S01]  /*b050*/  IADD3 R4, PT, PT, R193, -0x69, RZ ;  /* 0xffffff97c1047810 */ /* 0x000fe20007ffe0ff */
[C---:B------:R-:W-:Y:S01]  /*b060*/  FFMA.FTZ R136, -R0.reuse, R11, R136 ;  /* 0x0000000b00887223 */ /* 0x040fe20000010188 */
[----:B------:R-:W-:Y:S02]  /*b070*/  FMNMX3.FTZ R7, R7, R228, R226, !PT ;  /* 0x000000e407077276 */ /* 0x000fe400078100e2 */
[----:B------:R-:W-:Y:S02]  /*b080*/  FMNMX3.FTZ R9, R9, R232, R230, !PT ;  /* 0x000000e809097276 */ /* 0x000fe400078100e6 */
[----:B------:R-:W-:Y:S02]  /*b090*/  IABS R5, R5 ;  /* 0x0000000500057213 */ /* 0x000fe40000000000 */
[----:B------:R-:W-:Y:S02]  /*b0a0*/  IADD3 R11, PT, PT, R193, -0x70, RZ ;  /* 0xffffff90c10b7810 */ /* 0x000fe40007ffe0ff */
[----:B------:R-:W-:Y:S02]  /*b0b0*/  IABS R4, R4 ;  /* 0x0000000400047213 */ /* 0x000fe40000000000 */
[----:B------:R-:W-:Y:S02]  /*b0c0*/  FMNMX3.FTZ R7, R7, R224, R222, !PT ;  /* 0x000000e007077276 */ /* 0x000fe400078100de */
[----:B------:R-:W-:Y:S02]  /*b0d0*/  FMNMX3.FTZ R9, R9, R220, R218, !PT ;  /* 0x000000dc09097276 */ /* 0x000fe400078100da */
[----:B------:R-:W-:Y:S02]  /*b0e0*/  I2FP.F32.S32 R5, R5 ;  /* 0x0000000500057245 */ /* 0x000fe40000201400 */
[----:B------:R-:W-:Y:S02]  /*b0f0*/  IABS R11, R11 ;  /* 0x0000000b000b7213 */ /* 0x000fe40000000000 */
[----:B------:R-:W-:Y:S01]  /*b100*/  I2FP.F32.S32 R4, R4 ;  /* 0x0000000400047245 */ /* 0x000fe20000201400 */
[CC--:B------:R-:W-:Y:S01]  /*b110*/  FFMA.FTZ R129, -R0.reuse, R5.reuse, R129 ;  /* 0x0000000500817223 */ /* 0x0c0fe20000010181 */
[----:B------:R-:W-:Y:S01]  /*b120*/  FMNMX3.FTZ R7, R7, R212, R210, !PT ;  /* 0x000000d407077276 */ /* 0x000fe200078100d2 */
[C---:B------:R-:W-:Y:S01]  /*b130*/  FFMA.FTZ R128, -R0.reuse, R5, R128 ;  /* 0x0000000500807223 */ /* 0x040fe20000010180 */
[----:B------:R-:W-:Y:S01]  /*b140*/  FMNMX3.FTZ R9, R9, R216, R214, !PT ;  /* 0x000000d809097276 */ /* 0x000fe200078100d6 */
[CC--:B------:R-:W-:Y:S01]  /*b150*/  FFMA.FTZ R127, -R0.reuse, R4.reuse, R221 ;  /* 0x00000004007f7223 */ /* 0x0c0fe200000101dd */
[----:B------:R-:W-:Y:S01]  /*b160*/  I2FP.F32.S32 R11, R11 ;  /* 0x0000000b000b7245 */ /* 0x000fe20000201400 */
[C---:B------:R-:W-:Y:S01]  /*b170*/  FFMA.FTZ R126, -R0.reuse, R4, R219 ;  /* 0x00000004007e7223 */ /* 0x040fe200000101db */
[----:B------:R-:W-:Y:S02]  /*b180*/  IADD3 R5, PT, PT, R193, -0x78, RZ ;  /* 0xffffff88c1057810 */ /* 0x000fe40007ffe0ff */
[----:B------:R-:W-:Y:S01]  /*b190*/  FMNMX3.FTZ R7, R7, R208, R206, !PT ;  /* 0x000000d007077276 */ /* 0x000fe200078100ce */
[CC--:B------:R-:W-:Y:S01]  /*b1a0*/  FFMA.FTZ R58, -R0.reuse, R11.reuse, R58 ;  /* 0x0000000b003a7223 */ /* 0x0c0fe2000001013a */
[----:B------:R-:W-:Y:S01]  /*b1b0*/  FMNMX3.FTZ R9, R9, R202, R200, !PT ;  /* 0x000000ca09097276 */ /* 0x000fe200078100c8 */
[C---:B------:R-:W-:Y:S01]  /*b1c0*/  FFMA.FTZ R124, -R0.reuse, R11, R124 ;  /* 0x0000000b007c7223 */ /* 0x040fe2000001017c */
[----:B------:R-:W-:Y:S02]  /*b1d0*/  IADD3 R4, PT, PT, R193, -0x71, RZ ;  /* 0xffffff8fc1047810 */ /* 0x000fe40007ffe0ff */
[----:B------:R-:W-:Y:S02]  /*b1e0*/  IABS R5, R5 ;  /* 0x0000000500057213 */ /* 0x000fe40000000000 */
[----:B------:R-:W-:Y:S02]  /*b1f0*/  FMNMX3.FTZ R11, R7, R162, R158, !PT ;  /* 0x000000a2070b7276 */ /* 0x000fe4000781009e */
[----:B------:R-:W-:Y:S02]  /*b200*/  FMNMX3.FTZ R9, R9, R198, R62, !PT ;  /* 0x000000c609097276 */ /* 0x000fe4000781003e */
[----:B------:R-:W-:Y:S02]  /*b210*/  IABS R4, R4 ;  /* 0x0000000400047213 */ /* 0x000fe40000000000 */
[----:B------:R-:W-:Y:S02]  /*b220*/  I2FP.F32.S32 R5, R5 ;  /* 0x0000000500057245 */ /* 0x000fe40000201400 */
[----:B------:R-:W-:Y:S02]  /*b230*/  FMNMX3.FTZ R11, R11, R156, R154, !PT ;  /* 0x0000009c0b0b7276 */ /* 0x000fe4000781009a */
[----:B------:R-:W-:Y:S01]  /*b240*/  FMNMX3.FTZ R9, R9, R160, R152, !PT ;  /* 0x000000a009097276 */ /* 0x000fe20007810098 */
[CC--:B------:R-:W-:Y:S01]  /*b250*/  FFMA.FTZ R56, -R0.reuse, R5.reuse, R56 ;  /* 0x0000000500387223 */ /* 0x0c0fe20000010138 */
[----:B------:R-:W-:Y:S01]  /*b260*/  I2FP.F32.S32 R4, R4 ;  /* 0x0000000400047245 */ /* 0x000fe20000201400 */
[C---:B------:R-:W-:Y:S01]  /*b270*/  FFMA.FTZ R121, -R0.reuse, R5, R204 ;  /* 0x0000000500797223 */ /* 0x040fe200000101cc */
[----:B------:R-:W-:Y:S02]  /*b280*/  FMNMX3.FTZ R11, R11, R146, R144, !PT ;  /* 0x000000920b0b7276 */ /* 0x000fe40007810090 */
[----:B------:R-:W-:Y:S01]  /*b290*/  FMNMX3.FTZ R9, R9, R150, R148, !PT ;  /* 0x0000009609097276 */ /* 0x000fe20007810094 */
[CC--:B------:R-:W-:Y:S01]  /*b2a0*/  FFMA.FTZ R57, -R0.reuse, R4.reuse, R57 ;  /* 0x0000000400397223 */ /* 0x0c0fe20000010139 */
        /* <DEDUP_REMOVED lines=19> */
[----:B------:R-:W-:Y:S01]  /*b3e0*/  FFMA.FTZ R123, -R0, R6, R123 ;  /* 0x00000006007b7223 */ /* 0x000fe2000001017b */
[----:B------:R-:W-:Y:S01]  /*b3f0*/  FMNMX3.FTZ R5, R8, R124, R125, !PT ;  /* 0x0000007c08057276 */ /* 0x000fe2000781007d */
[----:B------:R-:W-:Y:S01]  /*b400*/  FFMA.FTZ R122, -R0, R7, R122 ;  /* 0x00000007007a7223 */ /* 0x000fe2000001017a */
[----:B------:R-:W-:Y:S02]  /*b410*/  FMNMX3.FTZ R11, R4, R56, R55, !PT ;  /* 0x00000038040b7276 */ /* 0x000fe40007810037 */
[----:B------:R-:W-:Y:S02]  /*b420*/  FMNMX3.FTZ R5, R5, R121, R120, !PT ;  /* 0x0000007905057276 */ /* 0x000fe40007810078 */
[----:B------:R-:W-:Y:S01]  /*b430*/  IADD3 R192, PT, PT, R192, -0x80, RZ ;  /* 0xffffff80c0c07810 */ /* 0x000fe20007ffe0ff */
[----:B------:R-:W1:Y:S01]  /*b440*/  SHFL.BFLY PT, R4, R11, 0x2, 0x1f ;  /* 0x0c401f000b047f89 */ /* 0x000e6200000e0000 */
[----:B------:R-:W-:Y:S02]  /*b450*/  FMNMX3.FTZ R8, R5, R122, R123, !PT ;  /* 0x0000007a05087276 */ /* 0x000fe4000781007b */
[----:B------:R-:W-:Y:S05]  /*b460*/  IADD3 R193, PT, PT, R193, 0x80, RZ ;  /* 0x00000080c1c17810 */ /* 0x000fea0007ffe0ff */
[----:B------:R-:W2:Y:S01]  /*b470*/  SHFL.BFLY PT, R5, R8, 0x2, 0x1f ;  /* 0x0c401f0008057f89 */ /* 0x000ea200000e0000 */
[----:B-1----:R-:W-:Y:S07]  /*b480*/  FMNMX.FTZ R9, R11, R4, !PT ;  /* 0x000000040b097209 */ /* 0x002fee0007810000 */
[----:B------:R-:W1:Y:S01]  /*b490*/  SHFL.BFLY PT, R52, R9, 0x1, 0x1f ;  /* 0x0c201f0009347f89 */ /* 0x000e6200000e0000 */
[----:B--2---:R-:W-:Y:S07]  /*b4a0*/  FMNMX.FTZ R6, R8, R5, !PT ;  /* 0x0000000508067209 */ /* 0x004fee0007810000 */
[----:B------:R-:W2:Y:S01]  /*b4b0*/  SHFL.BFLY PT, R53, R6, 0x1, 0x1f ;  /* 0x0c201f0006357f89 */ /* 0x000ea200000e0000 */
[----:B-1----:R-:W-:Y:S04]  /*b4c0*/  FMNMX.FTZ R52, R9, R52, !PT ;  /* 0x0000003409347209 */ /* 0x002fe80007810000 */
[----:B------:R-:W-:Y:S01]  /*b4d0*/  FSETP.NEU.FTZ.AND P0, PT, R52, -INF , PT ;  /* 0xff8000003400780b */ /* 0x000fe20003f1d000 */
[----:B---3--:R-:W-:Y:S01]  /*b4e0*/  FMUL.FTZ R133, R54, R52 ;  /* 0x0000003436857220 */ /* 0x008fe20000410000 */
[----:B--2---:R-:W-:Y:S01]  /*b4f0*/  FMNMX.FTZ R53, R6, R53, !PT ;  /* 0x0000003506357209 */ /* 0x004fe20007810000 */
[----:B------:R-:W-:Y:S03]  /*b500*/  FADD.FTZ R5, -R52, R117 ;  /* 0x0000007534057221 */ /* 0x000fe60000010100 */
[----:B------:R-:W-:Y:S01]  /*b510*/  FSEL R133, R133, RZ, P0 ;  /* 0x000000ff85857208 */ /* 0x000fe20000000000 */
[C---:B------:R-:W-:Y:S01]  /*b520*/  FMUL.FTZ R117, R54.reuse, R53 ;  /* 0x0000003536757220 */ /* 0x040fe20000410000 */
[C---:B------:R-:W-:Y:S01]  /*b530*/  FSETP.NEU.FTZ.AND P0, PT, R53.reuse, -INF , PT ;  /* 0xff8000003500780b */ /* 0x040fe20003f1d000 */
[----:B------:R-:W-:Y:S01]  /*b540*/  FADD.FTZ R7, -R53, R116 ;  /* 0x0000007435077221 */ /* 0x000fe20000010100 */
[C---:B------:R-:W-:Y:S01]  /*b550*/  FMUL.FTZ R59, R54.reuse, R5 ;  /* 0x00000005363b7220 */ /* 0x040fe20000410000 */
[-CC-:B------:R-:W-:Y:S01]  /*b560*/  FFMA.FTZ R204, R201, R54.reuse, -R133.reuse ;  /* 0x00000036c9cc7223 */ /* 0x180fe20000010885 */
[----:B------:R-:W-:Y:S01]  /*b570*/  FSEL R117, R117, RZ, P0 ;  /* 0x000000ff75757208 */ /* 0x000fe20000000000 */
[----:B------:R-:W-:Y:S01]  /*b580*/  FMUL.FTZ R60, R54, R7 ;  /* 0x00000007363c7220 */ /* 0x000fe20000410000 */
        /* <DEDUP_REMOVED lines=8> */
[-CC-:B------:R-:W-:Y:S01]  /*b610*/  FFMA.FTZ R143, R162, R54.reuse, -R133.reuse ;  /* 0x00000036a28f7223 */ /* 0x180fe20000010885 */
[-CC-:B------:R-:W-:Y:S01]  /*b620*/  FFMA.FTZ R158, R158, R54.reuse, -R133.reuse ;  /* 0x000000369e9e7223 */ /* 0x180fe20000010885 */
[-C--:B------:R-:W-:Y:S01]  /*b630*/  FFMA.FTZ R154, R154, R54.reuse, -R133 ;  /* 0x000000369a9a7223 */ /* 0x080fe20000010885 */
[-CC-:B------:R-:W-:Y:S01]  /*b640*/  FFMA.FTZ R145, R160, R54.reuse, -R117.reuse ;  /* 0x00000036a0917223 */ /* 0x180fe20000010875 */
[-CC-:B------:R-:W-:Y:S01]  /*b650*/  FFMA.FTZ R152, R152, R54.reuse, -R117.reuse ;  /* 0x0000003698987223 */ /* 0x180fe20000010875 */
[-C--:B------:R-:W-:Y:S01]  /*b660*/  FFMA.FTZ R148, R148, R54.reuse, -R117 ;  /* 0x0000003694947223 */ /* 0x080fe20000010875 */
[-CC-:B------:R-:W-:Y:S03]  /*b670*/  FFMA.FTZ R144, R144, R54.reuse, -R133.reuse ;  /* 0x0000003690907223 */ /* 0x180fe60000010885 */
[----:B------:R-:W2:Y:S01]  /*b680*/  MUFU.EX2 R60, R60 ;  /* 0x0000003c003c7308 */ /* 0x000ea20000000800 */
[-C--:B------:R-:W-:Y:S01]  /*b690*/  FFMA.FTZ R140, R140, R54.reuse, -R133 ;  /* 0x000000368c8c7223 */ /* 0x080fe20000010885 */
[-CC-:B------:R-:W-:Y:S01]  /*b6a0*/  FFMA.FTZ R138, R138, R54.reuse, -R117.reuse ;  /* 0x000000368a8a7223 */ /* 0x180fe20000010875 */
[-CC-:B------:R-:W-:Y:S01]  /*b6b0*/  FFMA.FTZ R147, R136, R54.reuse, -R117.reuse ;  /* 0x0000003688937223 */ /* 0x180fe20000010875 */
[-CC-:B------:R-:W-:Y:S01]  /*b6c0*/  FFMA.FTZ R134, R134, R54.reuse, -R117.reuse ;  /* 0x0000003686867223 */ /* 0x180fe20000010875 */
[-CC-:B------:R-:W-:Y:S01]  /*b6d0*/  FFMA.FTZ R149, R132, R54.reuse, -R117.reuse ;  /* 0x0000003684957223 */ /* 0x180fe20000010875 */
[-CC-:B------:R-:W-:Y:S01]  /*b6e0*/  FFMA.FTZ R128, R128, R54.reuse, -R117.reuse ;  /* 0x0000003680807223 */ /* 0x180fe20000010875 */
[----:B------:R-:W-:Y:S03]  /*b6f0*/  FFMA.FTZ R124, R124, R54, -R117 ;  /* 0x000000367c7c7223 */ /* 0x000fe60000010875 */
[----:B------:R-:W-:Y:S01]  /*b700*/  MUFU.EX2 R139, R139 ;  /* 0x0000008b008b7308 */ /* 0x000fe20000000800 */
[C---:B-1----:R-:W-:Y:S01]  /*b710*/  FMUL.FTZ R6, R59.reuse, R114 ;  /* 0x000000723b067220 */ /* 0x042fe20000410000 */
        /* <DEDUP_REMOVED lines=23> */
[----:B------:R-:W2:Y:S01]  /*b890*/  LDSM.16.MT88.4 R76, [R118+0xd000] ;  /* 0x00d00000764c783b */ /* 0x000ea20000004200 */
[C---:B------:R-:W-:Y:S01]  /*b8a0*/  FMUL.FTZ R35, R59.reuse, R87 ;  /* 0x000000573b237220 */ /* 0x040fe20000410000 */
[C---:B------:R-:W-:Y:S01]  /*b8b0*/  FMUL.FTZ R32, R60.reuse, R84 ;  /* 0x000000543c207220 */ /* 0x040fe20000410000 */
[C---:B------:R-:W-:Y:S01]  /*b8c0*/  FMUL.FTZ R33, R60.reuse, R85 ;  /* 0x000000553c217220 */ /* 0x040fe20000410000 */
[----:B------:R-:W-:Y:S01]  /*b8d0*/  FMUL.FTZ R51, R59, R71 ;  /* 0x000000473b337220 */ /* 0x000fe20000410000 */
[----:B------:R-:W-:Y:S01]  /*b8e0*/  FMUL.FTZ R49, R60, R69 ;  /* 0x000000453c317220 */ /* 0x000fe20000410000 */
[-CC-:B------:R-:W-:Y:S03]  /*b8f0*/  FFMA.FTZ R93, R240, R54.reuse, -R133.reuse ;  /* 0x00000036f05d7223 */ /* 0x180fe60000010885 */
[----:B------:R-:W-:Y:S01]  /*b900*/  MUFU.EX2 R196, R196 ;  /* 0x000000c400c47308 */ /* 0x000fe20000000800 */
[----:B-1----:R-:W-:Y:S01]  /*b910*/  F2FP.BF16.F32.PACK_AB R66, R116, R137 ;  /* 0x000000897442723e */ /* 0x002fe200000010ff */
[-C--:B------:R-:W-:Y:S01]  /*b920*/  FFMA.FTZ R92, R238, R54.reuse, -R133 ;  /* 0x00000036ee5c7223 */ /* 0x080fe20000010885 */
[-C--:B------:R-:W-:Y:S01]  /*b930*/  FFMA.FTZ R94, R220, R54.reuse, -R117 ;  /* 0x00000036dc5e7223 */ /* 0x080fe20000010875 */
[-CC-:B------:R-:W-:Y:S01]  /*b940*/  FFMA.FTZ R86, R226, R54.reuse, -R133.reuse ;  /* 0x00000036e2567223 */ /* 0x180fe20000010885 */
[-CC-:B------:R-:W-:Y:S01]  /*b950*/  FFMA.FTZ R85, R224, R54.reuse, -R133.reuse ;  /* 0x00000036e0557223 */ /* 0x180fe20000010885 */
[-C--:B------:R-:W-:Y:S01]  /*b960*/  FFMA.FTZ R84, R222, R54.reuse, -R133 ;  /* 0x00000036de547223 */ /* 0x080fe20000010885 */
[-C--:B------:R-:W-:Y:S03]  /*b970*/  FFMA.FTZ R87, R214, R54.reuse, -R117 ;  /* 0x00000036d6577223 */ /* 0x080fe60000010875 */
[----:B------:R-:W1:Y:S01]  /*b980*/  MUFU.EX2 R135, R135 ;  /* 0x0000008700877308 */ /* 0x000e620000000800 */
[----:B------:R-:W-:Y:S01]  /*b990*/  LDSM.16.MT88.4 R108, [R164+0xac00] ;  /* 0x00ac0000a46c783b */ /* 0x000fe20000004200 */
[-CC-:B------:R-:W-:Y:S01]  /*b9a0*/  FFMA.FTZ R95, R57, R54.reuse, -R133.reuse ;  /* 0x00000036395f7223 */ /* 0x180fe20000010885 */
[-CC-:B------:R-:W-:Y:S01]  /*b9b0*/  FFMA.FTZ R100, R130, R54.reuse, -R133.reuse ;  /* 0x0000003682647223 */ /* 0x180fe20000010885 */
[-C--:B------:R-:W-:Y:S01]  /*b9c0*/  FFMA.FTZ R130, R127, R54.reuse, -R133 ;  /* 0x000000367f827223 */ /* 0x080fe20000010885 */
[-CC-:B------:R-:W-:Y:S01]  /*b9d0*/  FFMA.FTZ R125, R125, R54.reuse, -R117.reuse ;  /* 0x000000367d7d7223 */ /* 0x180fe20000010875 */
[-CC-:B------:R-:W-:Y:S01]  /*b9e0*/  FFMA.FTZ R121, R121, R54.reuse, -R117.reuse ;  /* 0x0000003679797223 */ /* 0x180fe20000010875 */
[-CC-:B------:R-:W-:Y:S03]  /*b9f0*/  FFMA.FTZ R120, R120, R54.reuse, -R117.reuse ;  /* 0x0000003678787223 */ /* 0x180fe60000010875 */
[----:B------:R-:W3:Y:S01]  /*ba00*/  MUFU.EX2 R61, R61 ;  /* 0x0000003d003d7308 */ /* 0x000ee20000000800 */
[----:B------:R-:W-:Y:S01]  /*ba10*/  FFMA.FTZ R122, R122, R54, -R117 ;  /* 0x000000367a7a7223 */ /* 0x000fe20000010875 */
[----:B------:R-:W-:Y:S08]  /*ba20*/  ISETP.GT.AND P0, PT, R180, R173, PT ;  /* 0x000000adb400720c */ /* 0x000ff00003f04270 */
[----:B------:R-:W4:Y:S01]  /*ba30*/  MUFU.EX2 R204, R204 ;  /* 0x000000cc00cc7308 */ /* 0x000f220000000800 */
[----:B-1----:R-:W-:Y:S09]  /*ba40*/  F2FP.BF16.F32.PACK_AB R67, R135, R196 ;  /* 0x000000c48743723e */ /* 0x002ff200000010ff */
[----:B------:R-:W-:Y:S01]  /*ba50*/  MUFU.EX2 R93, R93 ;  /* 0x0000005d005d7308 */ /* 0x000fe20000000800 */
[----:B---3--:R-:W-:Y:S09]  /*ba60*/  F2FP.BF16.F32.PACK_AB R64, R139, R61 ;  /* 0x0000003d8b40723e */ /* 0x008ff200000010ff */
[----:B------:R-:W1:Y:S01]  /*ba70*/  MUFU.EX2 R92, R92 ;  /* 0x0000005c005c7308 */ /* 0x000e620000000800 */
[----:B----4-:R-:W-:Y:S01]  /*ba80*/  F2FP.BF16.F32.PACK_AB R65, R141, R204 ;  /* 0x000000cc8d41723e */ /* 0x010fe200000010ff */
[C---:B------:R-:W-:Y:S06]  /*ba90*/  FFMA.FTZ R204, R59.reuse, R194, R204 ;  /* 0x000000c23bcc7223 */ /* 0x040fec00000100cc */
[C---:B------:R-:W-:Y:S02]  /*baa0*/  HMMA.16816.F32.BF16 R4, R64.reuse, R12, R4 ;  /* 0x0000000c4004723c */ /* 0x040fe40000041804 */
[----:B------:R-:W-:Y:S03]  /*bab0*/  MUFU.EX2 R94, R94 ;  /* 0x0000005e005e7308 */ /* 0x000fe60000000800 */
[C---:B------:R-:W-:Y:S01]  /*bac0*/  FMUL.FTZ R12, R60.reuse, R104 ;  /* 0x000000683c0c7220 */ /* 0x040fe20000410000 */
[----:B------:R-:W-:Y:S01]  /*bad0*/  FMUL.FTZ R13, R60, R105 ;  /* 0x000000693c0d7220 */ /* 0x000fe20000410000 */
[----:B------:R-:W-:Y:S01]  /*bae0*/  FFMA.FTZ R105, R212, R54, -R133 ;  /* 0x00000036d4697223 */ /* 0x000fe20000010885 */
[C---:B------:R-:W-:Y:S04]  /*baf0*/  HMMA.16816.F32.BF16 R8, R64.reuse, R14, R8 ;  /* 0x0000000e4008723c */ /* 0x040fe80000041808 */
[----:B------:R-:W-:Y:S01]  /*bb00*/  MUFU.EX2 R86, R86 ;  /* 0x0000005600567308 */ /* 0x000fe20000000800 */
[C---:B------:R-:W-:Y:S01]  /*bb10*/  FMUL.FTZ R15, R59.reuse, R107 ;  /* 0x0000006b3b0f7220 */ /* 0x040fe20000410000 */
[C---:B------:R-:W-:Y:S01]  /*bb20*/  FMUL.FTZ R14, R59.reuse, R106 ;  /* 0x0000006a3b0e7220 */ /* 0x040fe20000410000 */
[-C--:B------:R-:W-:Y:S01]  /*bb30*/  FFMA.FTZ R104, R202, R54.reuse, -R117 ;  /* 0x00000036ca687223 */ /* 0x080fe20000010875 */
[--C-:B------:R-:W-:Y:S06]  /*bb40*/  FFMA.FTZ R106, R58, R54, -R133.reuse ;  /* 0x000000363a6a7223 */ /* 0x100fec0000010885 */
[----:B------:R-:W-:Y:S01]  /*bb50*/  MUFU.EX2 R85, R85 ;  /* 0x0000005500557308 */ /* 0x000fe20000000800 */
[C---:B------:R-:W-:Y:S03]  /*bb60*/  HMMA.16816.F32.BF16 R12, R64.reuse, R20, R12 ;  /* 0x00000014400c723c */ /* 0x040fe6000004180c */
[C---:B------:R-:W-:Y:S01]  /*bb70*/  FMUL.FTZ R20, R60.reuse, R96 ;  /* 0x000000603c147220 */ /* 0x040fe20000410000 */
[----:B------:R-:W-:Y:S01]  /*bb80*/  FMUL.FTZ R21, R60, R97 ;  /* 0x000000613c157220 */ /* 0x000fe20000410000 */
[-C--:B------:R-:W-:Y:S04]  /*bb90*/  FFMA.FTZ R96, R210, R54.reuse, -R133 ;  /* 0x00000036d2607223 */ /* 0x080fe80000010885 */
[----:B------:R-:W-:Y:S01]  /*bba0*/  MUFU.EX2 R84, R84 ;  /* 0x0000005400547308 */ /* 0x000fe20000000800 */
[--C-:B------:R-:W-:Y:S01]  /*bbb0*/  FFMA.FTZ R97, R62, R54, -R117.reuse ;  /* 0x000000363e617223 */ /* 0x100fe20000010875 */
[C---:B------:R-:W-:Y:S03]  /*bbc0*/  HMMA.16816.F32.BF16 R16, R64.reuse, R22, R16 ;  /* 0x000000164010723c */ /* 0x040fe60000041810 */
[C---:B------:R-:W-:Y:S01]  /*bbd0*/  FMUL.FTZ R22, R59.reuse, R98 ;  /* 0x000000623b167220 */ /* 0x040fe20000410000 */
[C---:B------:R-:W-:Y:S01]  /*bbe0*/  FMUL.FTZ R23, R59.reuse, R99 ;  /* 0x000000633b177220 */ /* 0x040fe20000410000 */
        /* <DEDUP_REMOVED lines=8> */
[----:B------:R-:W-:Y:S01]  /*bc70*/  FFMA.FTZ R88, R216, R54, -R117 ;  /* 0x00000036d8587223 */ /* 0x000fe20000010875 */
[C---:B------:R-:W-:Y:S03]  /*bc80*/  HMMA.16816.F32.BF16 R24, R64.reuse, R30, R24 ;  /* 0x0000001e4018723c */ /* 0x040fe60000041818 */
[C---:B------:R-:W-:Y:S01]  /*bc90*/  FMUL.FTZ R30, R59.reuse, R90 ;  /* 0x0000005a3b1e7220 */ /* 0x040fe20000410000 */
[C---:B------:R-:W-:Y:S01]  /*bca0*/  FMUL.FTZ R31, R59.reuse, R91 ;  /* 0x0000005b3b1f7220 */ /* 0x040fe20000410000 */
[----:B------:R-:W-:Y:S01]  /*bcb0*/  MUFU.EX2 R89, R89 ;  /* 0x0000005900597308 */ /* 0x000fe20000000800 */
[-CC-:B------:R-:W-:Y:S01]  /*bcc0*/  FFMA.FTZ R91, R208, R54.reuse, -R133.reuse ;  /* 0x00000036d05b7223 */ /* 0x180fe20000010885 */
[--C-:B------:R-:W-:Y:S04]  /*bcd0*/  FFMA.FTZ R90, R206, R54, -R133.reuse ;  /* 0x00000036ce5a7223 */ /* 0x100fe80000010885 */
[C---:B------:R-:W-:Y:S04]  /*bce0*/  HMMA.16816.F32.BF16 R28, R64.reuse, R36, R28 ;  /* 0x00000024401c723c */ /* 0x040fe8000004181c */
[----:B------:R-:W-:Y:S01]  /*bcf0*/  MUFU.EX2 R88, R88 ;  /* 0x0000005800587308 */ /* 0x000fe20000000800 */
[----:B------:R-:W-:Y:S01]  /*bd00*/  FMUL.FTZ R36, R60, R80 ;  /* 0x000000503c247220 */ /* 0x000fe20000410000 */
[--C-:B------:R-:W-:Y:S01]  /*bd10*/  FFMA.FTZ R80, R48, R54, -R133.reuse ;  /* 0x0000003630507223 */ /* 0x100fe20000010885 */
[C---:B------:R-:W-:Y:S01]  /*bd20*/  FMUL.FTZ R48, R60.reuse, R68 ;  /* 0x000000443c307220 */ /* 0x040fe20000410000 */
[----:B------:R-:W-:Y:S01]  /*bd30*/  FMUL.FTZ R37, R60, R81 ;  /* 0x000000513c257220 */ /* 0x000fe20000410000 */
[----:B------:R-:W-:Y:S01]  /*bd40*/  FFMA.FTZ R81, R50, R54, -R133 ;  /* 0x0000003632517223 */ /* 0x000fe20000010885 */
[C---:B------:R-:W-:Y:S04]  /*bd50*/  HMMA.16816.F32.BF16 R32, R64.reuse, R38, R32 ;  /* 0x000000264020723c */ /* 0x040fe80000041820 */
[----:B------:R-:W-:Y:S01]  /*bd60*/  MUFU.EX2 R80, R80 ;  /* 0x0000005000507308 */ /* 0x000fe20000000800 */
[C---:B------:R-:W-:Y:S01]  /*bd70*/  FMUL.FTZ R38, R59.reuse, R82 ;  /* 0x000000523b267220 */ /* 0x040fe20000410000 */
[C---:B------:R-:W-:Y:S01]  /*bd80*/  FMUL.FTZ R39, R59.reuse, R83 ;  /* 0x000000533b277220 */ /* 0x040fe20000410000 */
[C---:B------:R-:W-:Y:S01]  /*bd90*/  FMUL.FTZ R50, R59.reuse, R70 ;  /* 0x000000463b327220 */ /* 0x040fe20000410000 */
[-C--:B------:R-:W-:Y:S01]  /*bda0*/  FFMA.FTZ R82, R230, R54.reuse, -R117 ;  /* 0x00000036e6527223 */ /* 0x080fe20000010875 */
[----:B------:R-:W3:Y:S01]  /*bdb0*/  LDSM.16.MT88.4 R68, [R164+0x9400] ;  /* 0x00940000a444783b */ /* 0x000ee20000004200 */
[----:B------:R-:W-:Y:S04]  /*bdc0*/  FFMA.FTZ R83, R228, R54, -R133 ;  /* 0x00000036e4537223 */ /* 0x000fe80000010885 */
[----:B------:R-:W4:Y:S01]  /*bdd0*/  MUFU.EX2 R81, R81 ;  /* 0x0000005100517308 */ /* 0x000f220000000800 */
[C---:B------:R-:W-:Y:S03]  /*bde0*/  HMMA.16816.F32.BF16 R36, R64.reuse, R44, R36 ;  /* 0x0000002c4024723c */ /* 0x040fe60000041824 */
[C---:B------:R-:W-:Y:S01]  /*bdf0*/  FMUL.FTZ R45, R60.reuse, R73 ;  /* 0x000000493c2d7220 */ /* 0x040fe20000410000 */
[C---:B------:R-:W-:Y:S01]  /*be00*/  FMUL.FTZ R44, R60.reuse, R72 ;  /* 0x000000483c2c7220 */ /* 0x040fe20000410000 */
[----:B------:R-:W-:Y:S04]  /*be10*/  FFMA.FTZ R72, R60, R195, R61 ;  /* 0x000000c33c487223 */ /* 0x000fe8000001003d */
[----:B------:R-:W-:Y:S01]  /*be20*/  MUFU.EX2 R82, R82 ;  /* 0x0000005200527308 */ /* 0x000fe20000000800 */
[C---:B------:R-:W-:Y:S03]  /*be30*/  HMMA.16816.F32.BF16 R40, R64.reuse, R46, R40 ;  /* 0x0000002e4028723c */ /* 0x040fe60000041828 */
[C---:B------:R-:W-:Y:S01]  /*be40*/  FMUL.FTZ R46, R59.reuse, R74 ;  /* 0x0000004a3b2e7220 */ /* 0x040fe20000410000 */
[----:B------:R-:W-:Y:S01]  /*be50*/  FMUL.FTZ R47, R59, R75 ;  /* 0x0000004b3b2f7220 */ /* 0x000fe20000410000 */
[----:B------:R-:W-:Y:S01]  /*be60*/  FADD.FTZ R72, R139, R72 ;  /* 0x000000488b487221 */ /* 0x000fe20000010000 */
[----:B------:R-:W-:Y:S03]  /*be70*/  FADD.FTZ R59, R141, R204 ;  /* 0x000000cc8d3b7221 */ /* 0x000fe60000010000 */
[----:B------:R-:W-:Y:S01]  /*be80*/  MUFU.EX2 R83, R83 ;  /* 0x0000005300537308 */ /* 0x000fe20000000800 */
[-C--:B------:R-:W-:Y:S01]  /*be90*/  FFMA.FTZ R141, R156, R54.reuse, -R133 ;  /* 0x000000369c8d7223 */ /* 0x080fe20000010885 */
[-CC-:B------:R-:W-:Y:S01]  /*bea0*/  FFMA.FTZ R139, R150, R54.reuse, -R117.reuse ;  /* 0x00000036968b7223 */ /* 0x180fe20000010875 */
[C---:B--2---:R-:W-:Y:S03]  /*beb0*/  HMMA.16816.F32.BF16 R44, R64.reuse, R76, R44 ;  /* 0x0000004c402c723c */ /* 0x044fe6000004182c */
[-CC-:B------:R-:W-:Y:S04]  /*bec0*/  FFMA.FTZ R77, R232, R54.reuse, -R117.reuse ;  /* 0x00000036e84d7223 */ /* 0x180fe80000010875 */
[----:B------:R-:W-:Y:S01]  /*bed0*/  MUFU.EX2 R104, R104 ;  /* 0x0000006800687308 */ /* 0x000fe20000000800 */
[-CC-:B------:R-:W-:Y:S01]  /*bee0*/  FFMA.FTZ R76, R236, R54.reuse, -R117.reuse ;  /* 0x00000036ec4c7223 */ /* 0x180fe20000010875 */
[----:B------:R-:W-:Y:S03]  /*bef0*/  HMMA.16816.F32.BF16 R48, R64, R78, R48 ;  /* 0x0000004e4030723c */ /* 0x000fe60000041830 */
[-C--:B------:R-:W-:Y:S05]  /*bf00*/  FFMA.FTZ R79, R234, R54.reuse, -R117 ;  /* 0x00000036ea4f7223 */ /* 0x080fea0000010875 */
[----:B------:R-:W2:Y:S01]  /*bf10*/  MUFU.EX2 R77, R77 ;  /* 0x0000004d004d7308 */ /* 0x000ea20000000800 */
[----:B-1----:R-:W-:Y:S01]  /*bf20*/  F2FP.BF16.F32.PACK_AB R65, R92, R93 ;  /* 0x0000005d5c41723e */ /* 0x002fe200000010ff */
[----:B------:R-:W-:Y:S01]  /*bf30*/  FADD.FTZ R78, R196, R59 ;  /* 0x0000003bc44e7221 */ /* 0x000fe20000010000 */
[----:B----4-:R-:W-:Y:S01]  /*bf40*/  F2FP.BF16.F32.PACK_AB R67, R80, R81 ;  /* 0x000000515043723e */ /* 0x010fe200000010ff */
[----:B------:R-:W-:Y:S01]  /*bf50*/  FADD.FTZ R59, R137, R72 ;  /* 0x00000048893b7221 */ /* 0x000fe20000010000 */
[-CC-:B------:R-:W-:Y:S01]  /*bf60*/  FFMA.FTZ R137, R142, R54.reuse, -R133.reuse ;  /* 0x000000368e897223 */ /* 0x180fe20000010885 */
[----:B------:R-:W-:Y:S01]  /*bf70*/  LDSM.16.MT88.4 R72, [R118+0xa000] ;  /* 0x00a000007648783b */ /* 0x000fe20000004200 */
[----:B------:R-:W-:Y:S03]  /*bf80*/  FADD.FTZ R78, R135, R78 ;  /* 0x0000004e874e7221 */ /* 0x000fe60000010000 */
[----:B------:R-:W-:Y:S01]  /*bf90*/  MUFU.EX2 R79, R79 ;  /* 0x0000004f004f7308 */ /* 0x000fe20000000800 */
[----:B------:R-:W-:Y:S09]  /*bfa0*/  FFMA.FTZ R135, R146, R54, -R133 ;  /* 0x0000003692877223 */ /* 0x000ff20000010885 */
[----:B------:R-:W1:Y:S01]  /*bfb0*/  MUFU.EX2 R76, R76 ;  /* 0x0000004c004c7308 */ /* 0x000e620000000800 */
[----:B--2---:R-:W-:Y:S09]  /*bfc0*/  F2FP.BF16.F32.PACK_AB R66, R82, R77 ;  /* 0x0000004d5242723e */ /* 0x004ff200000010ff */
[----:B------:R-:W-:Y:S10]  /*bfd0*/  MUFU.EX2 R97, R97 ;  /* 0x0000006100617308 */ /* 0x000ff40000000800 */
[----:B------:R-:W-:Y:S01]  /*bfe0*/  MUFU.EX2 R143, R143 ;  /* 0x0000008f008f7308 */ /* 0x000fe20000000800 */
[----:B-1----:R-:W-:Y:S07]  /*bff0*/  F2FP.BF16.F32.PACK_AB R64, R79, R76 ;  /* 0x0000004c4f40723e */ /* 0x002fee00000010ff */
[C---:B---3--:R-:W-:Y:S02]  /*c000*/  HMMA.16816.F32.BF16 R4, R64.reuse, R68, R4 ;  /* 0x000000444004723c */ /* 0x048fe40000041804 */
[----:B------:R-:W-:Y:S06]  /*c010*/  MUFU.EX2 R158, R158 ;  /* 0x0000009e009e7308 */ /* 0x000fec0000000800 */
[C---:B------:R-:W-:Y:S01]  /*c020*/  HMMA.16816.F32.BF16 R8, R64.reuse, R70, R8 ;  /* 0x000000464008723c */ /* 0x040fe20000041808 */
[----:B------:R-:W1:Y:S03]  /*c030*/  LDSM.16.MT88.4 R68, [R118+0x9400] ;  /* 0x009400007644783b */ /* 0x000e660000004200 */
        /* <DEDUP_REMOVED lines=14> */
[----:B------:R-:W4:Y:S01]  /*c120*/  MUFU.EX2 R98, R98 ;  /* 0x0000006200627308 */ /* 0x000f220000000800 */
[----:B---3--:R-:W-:Y:S01]  /*c130*/  F2FP.BF16.F32.PACK_AB R63, R90, R91 ;  /* 0x0000005b5a3f723e */ /* 0x008fe200000010ff */
[C---:B-1----:R-:W-:Y:S08]  /*c140*/  HMMA.16816.F32.BF16 R20, R64.reuse, R68, R20 ;  /* 0x000000444014723c */ /* 0x042ff00000041814 */
[----:B------:R-:W-:Y:S01]  /*c150*/  MUFU.EX2 R135, R135 ;  /* 0x0000008700877308 */ /* 0x000fe20000000800 */
[----:B--2---:R-:W-:Y:S01]  /*c160*/  F2FP.BF16.F32.PACK_AB R60, R99, R104 ;  /* 0x00000068633c723e */ /* 0x004fe200000010ff */
[C---:B------:R-:W-:Y:S01]  /*c170*/  HMMA.16816.F32.BF16 R24, R64.reuse, R70, R24 ;  /* 0x000000464018723c */ /* 0x040fe20000041818 */
[----:B------:R-:W1:Y:S07]  /*c180*/  LDSM.16.MT88.4 R68, [R118+0xb400] ;  /* 0x00b400007644783b */ /* 0x000e6e0000004200 */
[----:B------:R-:W2:Y:S01]  /*c190*/  MUFU.EX2 R144, R144 ;  /* 0x0000009000907308 */ /* 0x000ea20000000800 */
[----:B----4-:R-:W-:Y:S09]  /*c1a0*/  F2FP.BF16.F32.PACK_AB R62, R97, R98 ;  /* 0x00000062613e723e */ /* 0x010ff200000010ff */
[----:B------:R-:W-:Y:S10]  /*c1b0*/  MUFU.EX2 R137, R137 ;  /* 0x0000008900897308 */ /* 0x000ff40000000800 */
[----:B------:R-:W-:Y:S01]  /*c1c0*/  MUFU.EX2 R140, R140 ;  /* 0x0000008c008c7308 */ /* 0x000fe20000000800 */
[----:B--2---:R-:W-:Y:S09]  /*c1d0*/  F2FP.BF16.F32.PACK_AB R57, R144, R135 ;  /* 0x000000879039723e */ /* 0x004ff200000010ff */
        /* <DEDUP_REMOVED lines=8> */
[----:B------:R-:W-:Y:S01]  /*c260*/  MUFU.EX2 R128, R128 ;  /* 0x0000008000807308 */ /* 0x000fe20000000800 */
[----:B--2---:R-:W-:Y:S09]  /*c270*/  F2FP.BF16.F32.PACK_AB R58, R149, R134 ;  /* 0x00000086953a723e */ /* 0x004ff200000010ff */
[----:B------:R-:W-:Y:S10]  /*c280*/  MUFU.EX2 R124, R124 ;  /* 0x0000007c007c7308 */ /* 0x000ff40000000800 */
[----:B------:R-:W-:Y:S01]  /*c290*/  MUFU.EX2 R125, R125 ;  /* 0x0000007d007d7308 */ /* 0x000fe20000000800 */
[C---:B-1----:R-:W-:Y:S08]  /*c2a0*/  HMMA.16816.F32.BF16 R36, R64.reuse, R68, R36 ;  /* 0x000000444024723c */ /* 0x042ff00000041824 */
[C---:B------:R-:W-:Y:S01]  /*c2b0*/  HMMA.16816.F32.BF16 R40, R64.reuse, R70, R40 ;  /* 0x000000464028723c */ /* 0x040fe20000041828 */
[----:B------:R-:W1:Y:S07]  /*c2c0*/  LDSM.16.MT88.4 R68, [R118+0xd400] ;  /* 0x00d400007644783b */ /* 0x000e6e0000004200 */
        /* <DEDUP_REMOVED lines=24> */
[----:B------:R-:W1:Y:S08]  /*c450*/  LDSM.16.MT88.4 R64, [R164+0x9c00] ;  /* 0x009c0000a440783b */ /* 0x000e700000004200 */
        /* <DEDUP_REMOVED lines=42> */
[----:B------:R-:W3:Y:S01]  /*c700*/  LDSM.16.MT88.4 R72, [R118+0xa400] ;  /* 0x00a400007648783b */ /* 0x000ee20000004200 */
[----:B------:R4:W-:Y:S01]  /*c710*/  MUFU.EX2 R127, R78 ;  /* 0x0000004e007f7308 */ /* 0x0009e20000000800 */
[----:B------:R-:W-:Y:S01]  /*c720*/  FADD.FTZ R92, R92, R59 ;  /* 0x0000003b5c5c7221 */ /* 0x000fe20000010000 */
[----:B------:R-:W-:Y:S01]  /*c730*/  FADD.FTZ R76, R79, R76 ;  /* 0x0000004c4f4c7221 */ /* 0x000fe20000010000 */
[----:B------:R-:W-:Y:S01]  /*c740*/  F2FP.BF16.F32.PACK_AB R59, R140, R137 ;  /* 0x000000898c3b723e */ /* 0x000fe200000010ff */
[----:B------:R-:W-:Y:S01]  /*c750*/  FFMA.FTZ R116, R131, R54, -R133 ;  /* 0x0000003683747223 */ /* 0x000fe20000010885 */
[----:B------:R-:W-:Y:S01]  /*c760*/  FADD.FTZ R81, R81, R92 ;  /* 0x0000005c51517221 */ /* 0x000fe20000010000 */
[C---:B--2---:R-:W-:Y:S03]  /*c770*/  HMMA.16816.F32.BF16 R44, R60.reuse, R68, R44 ;  /* 0x000000443c2c723c */ /* 0x044fe6000004182c */
[----:B------:R-:W-:Y:S01]  /*c780*/  FADD.FTZ R101, R77, R76 ;  /* 0x0000004c4d657221 */ /* 0x000fe20000010000 */
[----:B------:R-:W-:Y:S01]  /*c790*/  FADD.FTZ R80, R80, R81 ;  /* 0x0000005150507221 */ /* 0x000fe20000010000 */
[----:B------:R-:W-:Y:S01]  /*c7a0*/  F2FP.BF16.F32.PACK_AB R56, R147, R138 ;  /* 0x0000008a9338723e */ /* 0x000fe200000010ff */
[-C--:B------:R-:W-:Y:S01]  /*c7b0*/  FFMA.FTZ R133, R55, R54.reuse, -R133 ;  /* 0x0000003637857223 */ /* 0x080fe20000010885 */
[----:B------:R-:W-:Y:S01]  /*c7c0*/  FADD.FTZ R101, R82, R101 ;  /* 0x0000006552657221 */ /* 0x000fe20000010000 */
[----:B------:R-:W-:Y:S01]  /*c7d0*/  HMMA.16816.F32.BF16 R48, R60, R70, R48 ;  /* 0x000000463c30723c */ /* 0x000fe20000041830 */
[----:B------:R-:W2:Y:S01]  /*c7e0*/  LDSM.16.MT88.4 R60, [R164+0xc400] ;  /* 0x00c40000a43c783b */ /* 0x000ea20000004200 */
[----:B------:R5:W-:Y:S01]  /*c7f0*/  MUFU.EX2 R55, R100 ;  /* 0x0000006400377308 */ /* 0x000be20000000800 */
[----:B------:R-:W-:Y:S01]  /*c800*/  FADD.FTZ R107, R83, R80 ;  /* 0x00000050536b7221 */ /* 0x000fe20000010000 */
[----:B------:R-:W-:Y:S01]  /*c810*/  FADD.FTZ R112, R94, R101 ;  /* 0x000000655e707221 */ /* 0x000fe20000010000 */
[-CC-:B------:R-:W-:Y:S01]  /*c820*/  FFMA.FTZ R129, R126, R54.reuse, -R117.reuse ;  /* 0x000000367e817223 */ /* 0x180fe20000010875 */
[----:B------:R-:W-:Y:S01]  /*c830*/  FFMA.FTZ R117, R123, R54, -R117 ;  /* 0x000000367b757223 */ /* 0x000fe20000010875 */
[----:B------:R-:W-:Y:S01]  /*c840*/  FADD.FTZ R86, R86, R107 ;  /* 0x0000006b56567221 */ /* 0x000fe20000010000 */
[----:B------:R-:W-:Y:S01]  /*c850*/  FADD.FTZ R89, R89, R112 ;  /* 0x0000007059597221 */ /* 0x000fe20000010000 */
[C---:B-1----:R-:W-:Y:S01]  /*c860*/  HMMA.16816.F32.BF16 R4, R56.reuse, R64, R4 ;  /* 0x000000403804723c */ /* 0x042fe20000041804 */
[----:B------:R-:W1:Y:S02]  /*c870*/  LDSM.16.MT88.4 R68, [R118+0xc400] ;  /* 0x00c400007644783b */ /* 0x000e640000004200 */
[----:B------:R-:W5:Y:S02]  /*c880*/  MUFU.EX2 R116, R116 ;  /* 0x0000007400747308 */ /* 0x000f640000000800 */
[----:B------:R-:W-:Y:S01]  /*c890*/  FADD.FTZ R85, R85, R86 ;  /* 0x0000005655557221 */ /* 0x000fe20000010000 */
[----:B------:R-:W-:Y:S02]  /*c8a0*/  FADD.FTZ R88, R88, R89 ;  /* 0x0000005958587221 */ /* 0x000fe40000010000 */
[C---:B------:R-:W-:Y:S01]  /*c8b0*/  HMMA.16816.F32.BF16 R8, R56.reuse, R66, R8 ;  /* 0x000000423808723c */ /* 0x040fe20000041808 */
[----:B------:R-:W5:Y:S04]  /*c8c0*/  LDSM.16.MT88.4 R64, [R164+0xe400] ;  /* 0x00e40000a440783b */ /* 0x000f680000004200 */
[----:B------:R-:W5:Y:S01]  /*c8d0*/  MUFU.EX2 R129, R129 ;  /* 0x0000008100817308 */ /* 0x000f620000000800 */
[----:B------:R-:W-:Y:S01]  /*c8e0*/  FADD.FTZ R84, R84, R85 ;  /* 0x0000005554547221 */ /* 0x000fe20000010000 */
[----:B------:R-:W-:Y:S01]  /*c8f0*/  FADD.FTZ R87, R87, R88 ;  /* 0x0000005857577221 */ /* 0x000fe20000010000 */
[C---:B---3--:R-:W-:Y:S01]  /*c900*/  HMMA.16816.F32.BF16 R12, R56.reuse, R72, R12 ;  /* 0x00000048380c723c */ /* 0x048fe2000004180c */
[----:B----4-:R-:W-:Y:S06]  /*c910*/  LDSM.16.MT88.4 R76, [R118+0xc800] ;  /* 0x00c80000764c783b */ /* 0x010fec0000004200 */
[----:B------:R-:W-:Y:S01]  /*c920*/  MUFU.EX2 R54, R106 ;  /* 0x0000006a00367308 */ /* 0x000fe20000000800 */
[C---:B------:R-:W-:Y:S01]  /*c930*/  HMMA.16816.F32.BF16 R16, R56.reuse, R74, R16 ;  /* 0x0000004a3810723c */ /* 0x040fe20000041810 */
[----:B------:R-:W3:Y:S08]  /*c940*/  LDSM.16.MT88.4 R72, [R118+0xe400] ;  /* 0x00e400007648783b */ /* 0x000ef00000004200 */
[----:B------:R-:W-:Y:S01]  /*c950*/  MUFU.EX2 R133, R133 ;  /* 0x0000008500857308 */ /* 0x000fe20000000800 */
[C---:B--2---:R-:W-:Y:S01]  /*c960*/  HMMA.16816.F32.BF16 R20, R56.reuse, R60, R20 ;  /* 0x0000003c3814723c */ /* 0x044fe20000041814 */
[----:B------:R-:W-:Y:S08]  /*c970*/  LDSM.16.MT88.4 R80, [R118+0xe800] ;  /* 0x00e800007650783b */ /* 0x000ff00000004200 */
[----:B------:R-:W-:Y:S01]  /*c980*/  MUFU.EX2 R117, R117 ;  /* 0x0000007500757308 */ /* 0x000fe20000000800 */
[C---:B------:R-:W-:Y:S01]  /*c990*/  HMMA.16816.F32.BF16 R24, R56.reuse, R62, R24 ;  /* 0x0000003e3818723c */ /* 0x040fe20000041818 */
[----:B------:R-:W2:Y:S07]  /*c9a0*/  LDSM.16.MT88.4 R60, [R164+0xa800] ;  /* 0x00a80000a43c783b */ /* 0x000eae0000004200 */
[C---:B-1----:R-:W-:Y:S01]  /*c9b0*/  HMMA.16816.F32.BF16 R28, R56.reuse, R68, R28 ;  /* 0x00000044381c723c */ /* 0x042fe2000004181c */
[----:B-----5:R-:W-:Y:S07]  /*c9c0*/  LDSM.16.MT88.4 R100, [R118+0xac00] ;  /* 0x00ac00007664783b */ /* 0x020fee0000004200 */
[C---:B------:R-:W-:Y:S01]  /*c9d0*/  HMMA.16816.F32.BF16 R32, R56.reuse, R70, R32 ;  /* 0x000000463820723c */ /* 0x040fe20000041820 */
[----:B------:R-:W-:Y:S07]  /*c9e0*/  LDSM.16.MT88.4 R68, [R164+0xc800] ;  /* 0x00c80000a444783b */ /* 0x000fee0000004200 */
[C---:B------:R-:W-:Y:S08]  /*c9f0*/  HMMA.16816.F32.BF16 R36, R56.reuse, R64, R36 ;  /* 0x000000403824723c */ /* 0x040ff00000041824 */
        /* <DEDUP_REMOVED lines=9> */
[C---:B--2---:R-:W-:Y:S01]  /*ca90*/  HMMA.16816.F32.BF16 R4, R56.reuse, R60, R4 ;  /* 0x0000003c3804723c */ /* 0x044fe20000041804 */
[----:B------:R-:W2:Y:S07]  /*caa0*/  MUFU.EX2 R61, R95 ;  /* 0x0000005f003d7308 */ /* 0x000eae0000000800 */
[C---:B------:R-:W-:Y:S03]  /*cab0*/  HMMA.16816.F32.BF16 R8, R56.reuse, R62, R8 ;  /* 0x0000003e3808723c */ /* 0x040fe60000041808 */
[----:B------:R4:W5:Y:S05]  /*cac0*/  MUFU.EX2 R60, R93 ;  /* 0x0000005d003c7308 */ /* 0x00096a0000000800 */
[C---:B-1----:R-:W-:Y:S05]  /*cad0*/  HMMA.16816.F32.BF16 R12, R56.reuse, R64, R12 ;  /* 0x00000040380c723c */ /* 0x042fea000004180c */
[----:B------:R-:W-:Y:S01]  /*cae0*/  MUFU.EX2 R63, R121 ;  /* 0x00000079003f7308 */ /* 0x000fe20000000800 */
[----:B------:R-:W-:Y:S04]  /*caf0*/  FADD.FTZ R65, R105, R84 ;  /* 0x0000005469417221 */ /* 0x000fe80000010000 */
[----:B------:R-:W-:Y:S01]  /*cb00*/  FADD.FTZ R96, R96, R65 ;  /* 0x0000004160607221 */ /* 0x000fe20000010000 */
[C---:B------:R-:W-:Y:S04]  /*cb10*/  HMMA.16816.F32.BF16 R16, R56.reuse, R66, R16 ;  /* 0x000000423810723c */ /* 0x040fe80000041810 */
[----:B------:R-:W1:Y:S01]  /*cb20*/  MUFU.EX2 R62, R120 ;  /* 0x00000078003e7308 */ /* 0x000e620000000800 */
[----:B----4-:R-:W4:Y:S01]  /*cb30*/  LDSM.16.MT88.4 R92, [R164+0xcc00] ;  /* 0x00cc0000a45c783b */ /* 0x010f220000004200 */
[----:B------:R-:W-:Y:S01]  /*cb40*/  FADD.FTZ R66, R104, R87 ;  /* 0x0000005768427221 */ /* 0x000fe20000010000 */
[----:B------:R-:W-:Y:S03]  /*cb50*/  FADD.FTZ R91, R91, R96 ;  /* 0x000000605b5b7221 */ /* 0x000fe60000010000 */
[----:B------:R-:W-:Y:S01]  /*cb60*/  FADD.FTZ R99, R99, R66 ;  /* 0x0000004263637221 */ /* 0x000fe20000010000 */
[C---:B------:R-:W-:Y:S03]  /*cb70*/  HMMA.16816.F32.BF16 R20, R56.reuse, R68, R20 ;  /* 0x000000443814723c */ /* 0x040fe60000041814 */
[----:B------:R-:W3:Y:S01]  /*cb80*/  MUFU.EX2 R64, R122 ;  /* 0x0000007a00407308 */ /* 0x000ee20000000800 */
[----:B------:R-:W4:Y:S01]  /*cb90*/  LDSM.16.MT88.4 R84, [R118+0xcc00] ;  /* 0x00cc00007654783b */ /* 0x000f220000004200 */
[----:B--2---:R-:W-:Y:S01]  /*cba0*/  F2FP.BF16.F32.PACK_AB R69, R61, R54 ;  /* 0x000000363d45723e */ /* 0x004fe200000010ff */
[----:B------:R-:W-:Y:S02]  /*cbb0*/  FADD.FTZ R90, R90, R91 ;  /* 0x0000005b5a5a7221 */ /* 0x000fe40000010000 */
[C---:B------:R-:W-:Y:S03]  /*cbc0*/  HMMA.16816.F32.BF16 R24, R56.reuse, R70, R24 ;  /* 0x000000463818723c */ /* 0x040fe60000041818 */
[----:B-----5:R-:W-:Y:S01]  /*cbd0*/  F2FP.BF16.F32.PACK_AB R71, R133, R60 ;  /* 0x0000003c8547723e */ /* 0x020fe200000010ff */
[----:B------:R-:W-:Y:S01]  /*cbe0*/  FADD.FTZ R143, R143, R90 ;  /* 0x0000005a8f8f7221 */ /* 0x000fe20000010000 */
[----:B-1----:R-:W-:Y:S03]  /*cbf0*/  F2FP.BF16.F32.PACK_AB R68, R62, R63 ;  /* 0x0000003f3e44723e */ /* 0x002fe600000010ff */
[C---:B------:R-:W-:Y:S03]  /*cc00*/  HMMA.16816.F32.BF16 R28, R56.reuse, R76, R28 ;  /* 0x0000004c381c723c */ /* 0x040fe6000004181c */
[----:B---3--:R-:W-:Y:S01]  /*cc10*/  F2FP.BF16.F32.PACK_AB R70, R117, R64 ;  /* 0x000000407546723e */ /* 0x008fe200000010ff */
[----:B------:R-:W-:Y:S04]  /*cc20*/  FADD.FTZ R158, R158, R143 ;  /* 0x0000008f9e9e7221 */ /* 0x000fe80000010000 */
[C---:B------:R-:W-:Y:S01]  /*cc30*/  HMMA.16816.F32.BF16 R32, R56.reuse, R78, R32 ;  /* 0x0000004e3820723c */ /* 0x040fe20000041820 */
[----:B------:R-:W1:Y:S02]  /*cc40*/  LDSM.16.MT88.4 R76, [R164+0xec00] ;  /* 0x00ec0000a44c783b */ /* 0x000e640000004200 */
        /* <DEDUP_REMOVED lines=11> */
[----:B------:R-:W-:Y:S08]  /*cd00*/  HMMA.16816.F32.BF16 R48, R56, R82, R48 ;  /* 0x000000523830723c */ /* 0x000ff00000041830 */
[C---:B------:R-:W-:Y:S05]  /*cd10*/  HMMA.16816.F32.BF16 R112, R68.reuse, R108, R4 ;  /* 0x0000006c4470723c */ /* 0x040fea0000041804 */
[----:B------:R-:W-:Y:S03]  /*cd20*/  FADD.FTZ R4, R98, R99 ;  /* 0x0000006362047221 */ /* 0x000fe60000010000 */
[C---:B------:R-:W-:Y:S03]  /*cd30*/  HMMA.16816.F32.BF16 R108, R68.reuse, R110, R8 ;  /* 0x0000006e446c723c */ /* 0x040fe60000041808 */
[----:B------:R-:W-:Y:S04]  /*cd40*/  FADD.FTZ R4, R97, R4 ;  /* 0x0000000461047221 */ /* 0x000fe80000010000 */
[----:B------:R-:W-:Y:S01]  /*cd50*/  FADD.FTZ R145, R145, R4 ;  /* 0x0000000491917221 */ /* 0x000fe20000010000 */
[C---:B------:R-:W-:Y:S01]  /*cd60*/  HMMA.16816.F32.BF16 R104, R68.reuse, R100, R12 ;  /* 0x000000644468723c */ /* 0x040fe2000004180c */
[----:B------:R-:W2:Y:S02]  /*cd70*/  LDSM.16.MT88.4 R4, [R118+0xec00] ;  /* 0x00ec00007604783b */ /* 0x000ea40000004200 */
[----:B------:R-:W-:Y:S04]  /*cd80*/  FADD.FTZ R152, R152, R145 ;  /* 0x0000009198987221 */ /* 0x000fe80000010000 */
[----:B------:R-:W-:Y:S01]  /*cd90*/  FADD.FTZ R9, R139, R152 ;  /* 0x000000988b097221 */ /* 0x000fe20000010000 */
[C---:B------:R-:W-:Y:S03]  /*cda0*/  HMMA.16816.F32.BF16 R100, R68.reuse, R102, R16 ;  /* 0x000000664464723c */ /* 0x040fe60000041810 */
[----:B------:R-:W-:Y:S04]  /*cdb0*/  FADD.FTZ R9, R148, R9 ;  /* 0x0000000994097221 */ /* 0x000fe80000010000 */
[----:B------:R-:W-:Y:S01]  /*cdc0*/  FADD.FTZ R138, R138, R9 ;  /* 0x000000098a8a7221 */ /* 0x000fe20000010000 */
[C---:B----4-:R-:W-:Y:S03]  /*cdd0*/  HMMA.16816.F32.BF16 R96, R68.reuse, R92, R20 ;  /* 0x0000005c4460723c */ /* 0x050fe60000041814 */
        /* <DEDUP_REMOVED lines=15> */
[C---:B-1----:R-:W-:Y:S03]  /*ced0*/  HMMA.16816.F32.BF16 R80, R68.reuse, R76, R36 ;  /* 0x0000004c4450723c */ /* 0x042fe60000041824 */
[----:B------:R-:W-:Y:S04]  /*cee0*/  FADD.FTZ R60, R60, R61 ;  /* 0x0000003d3c3c7221 */ /* 0x000fe80000010000 */
[----:B------:R-:W-:Y:S01]  /*cef0*/  FADD.FTZ R194, R133, R60 ;  /* 0x0000003c85c27221 */ /* 0x000fe20000010000 */
[C---:B------:R-:W-:Y:S08]  /*cf00*/  HMMA.16816.F32.BF16 R76, R68.reuse, R78, R40 ;  /* 0x0000004e444c723c */ /* 0x040ff00000041828 */
[C---:B--2---:R-:W-:Y:S03]  /*cf10*/  HMMA.16816.F32.BF16 R72, R68.reuse, R4, R44 ;  /* 0x000000044448723c */ /* 0x044fe6000004182c */
[----:B------:R-:W-:Y:S04]  /*cf20*/  FADD.FTZ R5, R63, R8 ;  /* 0x000000083f057221 */ /* 0x000fe80000010000 */
[----:B------:R-:W-:Y:S01]  /*cf30*/  FADD.FTZ R5, R62, R5 ;  /* 0x000000053e057221 */ /* 0x000fe20000010000 */
[----:B------:R-:W-:Y:S03]  /*cf40*/  HMMA.16816.F32.BF16 R68, R68, R6, R48 ;  /* 0x000000064444723c */ /* 0x000fe60000041830 */
[----:B------:R-:W-:Y:S04]  /*cf50*/  FADD.FTZ R64, R64, R5 ;  /* 0x0000000540407221 */ /* 0x000fe80000010000 */
[----:B------:R-:W-:Y:S01]  /*cf60*/  FADD.FTZ R195, R117, R64 ;  /* 0x0000004075c37221 */ /* 0x000fe20000010000 */
[----:B------:R-:W-:Y:S01]  /*cf70*/  MOV R117, R52 ;  /* 0x0000003400757202 */ /* 0x000fe20000000f00 */
[----:B------:R-:W-:Y:S11]  /*cf80*/  @P0 BRA `(.L_x_3893) ;  /* 0xffffffb000e80947 */ /* 0x000ff6000383ffff */
.L_x_3886:
        /* <DEDUP_REMOVED lines=16> */
.L_x_3907:
        /* <DEDUP_REMOVED lines=113> */
[----:B------:R-:W-:Y:S01]  /*d7a0*/  @P0 FMUL.FTZ R7, R7, 0.69314718246459960938 ;  /* 0x3f31721807070820 */ /* 0x000fe20000410000 */
[----:B------:R-:W-:Y:S02]  /*d7b0*/  MOV R0, 0xff800000 ;  /* 0xff80000000007802 */ /* 0x000fe40000000f00 */
[----:B------:R-:W-:Y:S01]  /*d7c0*/  LOP3.LUT R4, R9, R4, RZ, 0xfc, !PT ;  /* 0x0000000409047212 */ /* 0x000fe200078efcff */
[----:B--2---:R-:W-:Y:S01]  /*d7d0*/  @P1 FMUL.FTZ R8, R8, 0.69314718246459960938 ;  /* 0x3f31721808081820 */ /* 0x004fe20000410000 */
[----:B------:R-:W-:Y:S01]  /*d7e0*/  LOP3.LUT R6, R6, 0x30, RZ, 0xc0, !PT ;  /* 0x0000003006067812 */ /* 0x000fe200078ec0ff */
[C---:B-----5:R-:W-:Y:S01]  /*d7f0*/  @P0 FFMA.FTZ R0, R5.reuse, R52, R7 ;  /* 0x0000003405000223 */ /* 0x060fe20000010007 */
[----:B------:R-:W-:Y:S01]  /*d800*/  LEA R52, R4, UR6, 0x2 ;  /* 0x0000000604347c11 */ /* 0x000fe2000f8e10ff */
[----:B------:R-:W-:Y:S01]  /*d810*/  BAR.SYNC.DEFER_BLOCKING 0x0 ;  /* 0x0000000000007b1d */ /* 0x000fe20000010000 */
[----:B------:R-:W-:Y:S01]  /*d820*/  MOV R58, 0xff800000 ;  /* 0xff800000003a7802 */ /* 0x000fe20000000f00 */
[----:B------:R-:W-:Y:S01]  /*d830*/  @P1 FFMA.FTZ R58, R5, R53, R8 ;  /* 0x00000035053a1223 */ /* 0x000fe20000010008 */
[----:B------:R-:W-:-:S03]  /*d840*/  LOP3.LUT R57, R6, 0x7, R57, 0xf8, !PT ;  /* 0x0000000706397812 */ /* 0x000fc600078ef839 */
        /* <DEDUP_REMOVED lines=26> */
.L_x_3896:
[----:B------:R-:W-:Y:S05]  /*d9f0*/  BSYNC.RECONVERGENT B0 ;  /* 0x0000000000007941 */ /* 0x000fea0003800200 */
.L_x_3895:
        /* <DEDUP_REMOVED lines=20> */
[----:B--2---:R-:W-:-:S04]  /*db40*/  LEA R58, P0, R57, R62, 0x2 ;  /* 0x0000003e393a7211 */ /* 0x004fc800078010ff */
[----:B------:R-:W-:-:S05]  /*db50*/  LEA.HI.X R59, R57, R63, R56, 0x2, P0 ;  /* 0x0000003f393b7211 */ /* 0x000fca00000f1438 */
[----:B------:R1:W-:Y:S04]  /*db60*/  @!P4 ST.E.128 desc[UR4][R58.64], R48 ;  /* 0x000000303a00c985 */ /* 0x0003e8000c101d04 */
[----:B------:R1:W-:Y:S04]  /*db70*/  @!P3 ST.E.128 desc[UR4][R58.64+0x80], R32 ;  /* 0x000080203a00b985 */ /* 0x0003e8000c101d04 */
[----:B------:R1:W-:Y:S02]  /*db80*/  @!P2 ST.E.128 desc[UR4][R58.64+0x100], R16 ;  /* 0x000100103a00a985 */ /* 0x0003e4000c101d04 */
.L_x_3898:
[----:B------:R-:W-:Y:S05]  /*db90*/  BSYNC.RECONVERGENT B0 ;  /* 0x0000000000007941 */ /* 0x000fea0003800200 */
.L_x_3897:
        /* <DEDUP_REMOVED lines=14> */
.L_x_3900:
[----:B------:R-:W-:Y:S05]  /*dc80*/  BSYNC.RECONVERGENT B0 ;  /* 0x0000000000007941 */ /* 0x000fea0003800200 */
.L_x_3899:
        /* <DEDUP_REMOVED lines=14> */
.L_x_3902:
[----:B------:R-:W-:Y:S05]  /*dd70*/  BSYNC.RECONVERGENT B0 ;  /* 0x0000000000007941 */ /* 0x000fea0003800200 */
.L_x_3901:
[----:B------:R-:W-:-:S04]  /*dd80*/  MOV R179, 0x0 ;  /* 0x0000000000b37802 */ /* 0x000fc80000000f00 */
[----:B-12345:R-:W-:Y:S05]  /*dd90*/  @P6 RET.REL.NODEC R178 `(_ZN5flash24flash_fwd_splitkv_kernelI23Flash_fwd_kernel_traitsILi96ELi64ELi128ELi4ELb0ELb0EN7cutlass10bfloat16_tE19Flash_kernel_traitsILi96ELi64ELi128ELi4ES3_EELb0ELb0ELb1ELb0ELb0ELb1ELb1ELb0EEEvNS_16Flash_fwd_paramsE) ;  /* 0xffffff20b2986950 */ /* 0x03efea0003c3ffff */
        /* <DEDUP_REMOVED lines=10> */
[----:B-1----:R-:W-:Y:S05]  /*de40*/  @P0 RET.REL.NODEC R178 `(_ZN5flash24flash_fwd_splitkv_kernelI23Flash_fwd_kernel_traitsILi96ELi64ELi128ELi4ELb0ELb0EN7cutlass10bfloat16_tE19Flash_kernel_traitsILi96ELi64ELi128ELi4ES3_EELb0ELb0ELb1ELb0ELb0ELb1ELb1ELb0EEEvNS_16Flash_fwd_paramsE) ;  /* 0xffffff20b26c0950 */ /* 0x002fea0003c3ffff */
[----:B------:R-:W-:Y:S01]  /*de50*/  LEA R2, P0, R57, R62, 0x2 ;  /* 0x0000003e39027211 */ /* 0x000fe200078010ff */
[----:B------:R-:W-:-:S03]  /*de60*/  IMAD.MOV.U32 R179, RZ, RZ, 0x0 ;  /* 0x00000000ffb37424 */ /* 0x000fc600078e00ff */
[----:B------:R-:W-:-:S05]  /*de70*/  LEA.HI.X R3, R57, R63, R56, 0x2, P0 ;  /* 0x0000003f39037211 */ /* 0x000fca00000f1438 */
[----:B------:R1:W-:Y:S02]  /*de80*/  ST.E.128 desc[UR4][R2.64+0x4900], R4 ;  /* 0x0049000402007985 */ /* 0x0003e4000c101d04 */
[----:B-1----:R-:W-:Y:S05]  /*de90*/  RET.REL.NODEC R178 `(_ZN5flash24flash_fwd_splitkv_kernelI23Flash_fwd_kernel_traitsILi96ELi64ELi128ELi4ELb0ELb0EN7cutlass10bfloat16_tE19Flash_kernel_traitsILi96ELi64ELi128ELi4ES3_EELb0ELb0ELb1ELb0ELb0ELb1ELb1ELb0EEEvNS_16Flash_fwd_paramsE) ;  /* 0xffffff20b2587950 */ /* 0x002fea0003c3ffff */
.L_x_3894:
[----:B------:R-:W-:Y:S01]  /*dea0*/  MOV R7, 0x2 ;  /* 0x0000000200077802 */ /* 0x000fe20000000f00 */
[----:B------:R-:W-:Y:S01]  /*deb0*/  IMAD.MOV.U32 R6, RZ, RZ, 0x1f ;  /* 0x0000001fff067424 */ /* 0x000fe200078e00ff */
[----:B------:R-:W-:-:S07]  /*dec0*/  MOV R9, 0xffffffff ;  /* 0xffffffff00097802 */ /* 0x000fce0000000f00 */
[----:B-----5:R-:W-:Y:S05]  /*ded0*/  WARPSYNC.COLLECTIVE R9, `(.L_x_3903) ;  /* 0x0000000009087348 */ /* 0x020fea0003c00000 */
[----:B------:R1:W2:Y:S02]  /*dee0*/  SHFL.BFLY P0, R15, R195, R7, R6 ;  /* 0x0c000007c30f7389 */ /* 0x0002a40000000006 */
[----:B-12--5:R-:W-:Y:S05]  /*def0*/  ENDCOLLECTIVE ;  /* 0x000000000000791b */ /* 0x026fea0003800000 */
.L_x_3903:
[----:B------:R-:W-:Y:S02]  /*df00*/  IMAD.MOV.U32 R8, RZ, RZ, R15 ;  /* 0x000000ffff087224 */ /* 0x000fe400078e000f */
[----:B------:R-:W-:Y:S02]  /*df10*/  IMAD.MOV.U32 R7, RZ, RZ, 0x1 ;  /* 0x00000001ff077424 */ /* 0x000fe400078e00ff */
[----:B------:R-:W-:-:S05]  /*df20*/  FADD.FTZ R11, R8, R195 ;  /* 0x000000c3080b7221 */ /* 0x000fca0000010000 */
[----:B------:R-:W-:-:S07]  /*df30*/  MOV R195, R11 ;  /* 0x0000000b00c37202 */ /* 0x000fce0000000f00 */
[----:B------:R-:W-:Y:S05]  /*df40*/  WARPSYNC.COLLECTIVE R9, `(.L_x_3904) ;  /* 0x0000000009087348 */ /* 0x000fea0003c00000 */
[----:B------:R1:W2:Y:S02]  /*df50*/  SHFL.BFLY P0, R15, R195, R7, R6 ;  /* 0x0c000007c30f7389 */ /* 0x0002a40000000006 */
[----:B-12---:R-:W-:Y:S05]  /*df60*/  ENDCOLLECTIVE ;  /* 0x000000000000791b */ /* 0x006fea0003800000 */
.L_x_3904:
[----:B------:R-:W-:Y:S01]  /*df70*/  MOV R195, R194 ;  /* 0x000000c200c37202 */ /* 0x000fe20000000f00 */
[----:B------:R-:W-:Y:S01]  /*df80*/  IMAD.MOV.U32 R7, RZ, RZ, 0x2 ;  /* 0x00000002ff077424 */ /* 0x000fe200078e00ff */
[----:B------:R-:W-:-:S07]  /*df90*/  MOV R8, R15 ;  /* 0x0000000f00087202 */ /* 0x000fce0000000f00 */
[----:B------:R-:W-:Y:S05]  /*dfa0*/  WARPSYNC.COLLECTIVE R9, `(.L_x_3905) ;  /* 0x0000000009087348 */ /* 0x000fea0003c00000 */
[----:B------:R1:W2:Y:S02]  /*dfb0*/  SHFL.BFLY P0, R15, R195, R7, R6 ;  /* 0x0c000007c30f7389 */ /* 0x0002a40000000006 */
[----:B-12---:R-:W-:Y:S05]  /*dfc0*/  ENDCOLLECTIVE ;  /* 0x000000000000791b */ /* 0x006fea0003800000 */
.L_x_3905:
[----:B------:R-:W-:Y:S01]  /*dfd0*/  FADD.FTZ R8, R11, R8 ;  /* 0x000000080b087221 */ /* 0x000fe20000010000 */
[----:B------:R-:W-:Y:S01]  /*dfe0*/  FADD.FTZ R12, R15, R194 ;  /* 0x000000c20f0c7221 */ /* 0x000fe20000010000 */
[----:B------:R-:W-:-:S04]  /*dff0*/  MOV R7, 0x1 ;  /* 0x0000000100077802 */ /* 0x000fc80000000f00 */
[----:B------:R-:W-:-:S07]  /*e000*/  MOV R195, R12 ;  /* 0x0000000c00c37202 */ /* 0x000fce0000000f00 */
[----:B------:R-:W-:Y:S05]  /*e010*/  WARPSYNC.COLLECTIVE R9, `(.L_x_3906) ;  /* 0x0000000009087348 */ /* 0x000fea0003c00000 */
[----:B------:R1:W2:Y:S02]  /*e020*/  SHFL.BFLY P0, R15, R195, R7, R6 ;  /* 0x0c000007c30f7389 */ /* 0x0002a40000000006 */
[----:B-12---:R-:W-:Y:S05]  /*e030*/  ENDCOLLECTIVE ;  /* 0x000000000000791b */ /* 0x006fea0003800000 */
.L_x_3906:
[----:B------:R-:W-:Y:S05]  /*e040*/  BRA `(.L_x_3907) ;  /* 0xfffffff000107947 */ /* 0x000fea000383ffff */
.L_x_3908:
        /* <DEDUP_REMOVED lines=11> */
.L_x_11623:


//--------------------- .text._ZN5flash24flash_fwd_splitkv_kernelI23Flash_fwd_kernel_traitsILi96ELi64ELi128ELi4ELb0ELb0EN7cutlass10bfloat16_tE19Flash_kernel_traitsILi96ELi64ELi128ELi4ES3_EELb0ELb0ELb0ELb0ELb1ELb0ELb1ELb1EEEvNS_16Flash_fwd_paramsE --------------------------
	.section	.text._ZN5flash24flash_fwd_splitkv_kernelI23Flash_fwd_kernel_traitsILi96ELi64ELi128ELi4ELb0ELb0EN7cutlass10bfloat16_tE19Flash_kernel_traitsILi96ELi64ELi128ELi4ES3_EELb0ELb0ELb0ELb0ELb1ELb0ELb1ELb1EEEvNS_16Flash_fwd_paramsE,"ax",@progbits
	.align	128
        .global         _ZN5flash24flash_fwd_splitkv_kernelI23Flash_fwd_kernel_traitsILi96ELi64ELi128ELi4ELb0ELb0EN7cutlass10bfloat16_tE19Flash_kernel_traitsILi96ELi64ELi128ELi4ES3_EELb0ELb0ELb0ELb0ELb1ELb0ELb1ELb1EEEvNS_16Flash_fwd_paramsE
        .type           _ZN5flash24flash_fwd_splitkv_kernelI23Flash_fwd_kernel_traitsILi96ELi64ELi128ELi4ELb0ELb0EN7cutlass10bfloat16_tE19Flash_kernel_traitsILi96ELi64ELi128ELi4ES3_EELb0ELb0ELb0ELb0ELb1ELb0ELb1ELb1EEEvNS_16Flash_fwd_paramsE,@function
        .size           _ZN5flash24flash_fwd_splitkv_kernelI23Flash_fwd_kernel_traitsILi96ELi64ELi128ELi4ELb0ELb0EN7cutlass10bfloat16_tE19Flash_kernel_traitsILi96ELi64ELi128ELi4ES3_EELb0ELb0ELb0ELb0ELb1ELb0ELb1ELb1EEEvNS_16Flash_fwd_paramsE,(.L_x_11624 - _ZN5flash24flash_fwd_splitkv_kernelI23Flash_fwd_kernel_traitsILi96ELi64ELi128ELi4ELb0ELb0EN7cutlass10bfloat16_tE19Flash_kernel_traitsILi96ELi64ELi128ELi4ES3_EELb0ELb0ELb0ELb0ELb1ELb0ELb1ELb1EEEvNS_16Flash_fwd_paramsE)
        .other          _ZN5flash24flash_fwd_splitkv_kernelI23Flash_fwd_kernel_traitsILi96ELi64ELi128ELi4ELb0ELb0EN7cutlass10bfloat16_tE19Flash_kernel_traitsILi96ELi64ELi128ELi4ES3_EELb0ELb0ELb0ELb0ELb1ELb0ELb1ELb1EEEvNS_16Flash_fwd_paramsE,@"STO_CUDA_ENTRY STV_DEFAULT"
_ZN5flash24flash_fwd_splitkv_kernelI23Flash_fwd_kernel_traitsILi96ELi64ELi128ELi4ELb0ELb0EN7cutlass10bfloat16_tE19Flash_kernel_traitsILi96ELi64ELi128ELi4ES3_EELb0ELb0ELb0ELb0ELb1ELb0ELb1ELb1EEEvNS_16Flash_fwd_paramsE:
.text._ZN5flash24flash_fwd_splitkv_kernelI23Flash_fwd_kernel_traitsILi96ELi64ELi128ELi4ELb0ELb0EN7cutlass10bfloat16_tE19Flash_kernel_traitsILi96ELi64ELi128ELi4ES3_EELb0ELb0ELb0ELb0ELb1ELb0ELb1ELb1EEEvNS_16Flash_fwd_paramsE:
        /* <DEDUP_REMOVED lines=17> */
[----:B---3--:R-:W-:Y:S02]  /*0110*/  IMAD.HI.U32 R163, R7, UR4, RZ ;  /* 0x0000000407a37c27 */ /* 0x008fe4000f8e00ff */
[----:B------:R-:W1:Y:S02]  /*0120*/  LDC R7, c[0x0][0x374] ;  /* 0x0000dd00ff077b82 */ /* 0x000e640000000800 */
        /* <DEDUP_REMOVED lines=10> */
[----:B------:R-:W-:Y:S05]  /*01d0*/  CALL.REL.NOINC `($_ZN5flash24flash_fwd_splitkv_kernelI23Flash_fwd_kernel_traitsILi96ELi64ELi128ELi4ELb0ELb0EN7cutlass10bfloat16_tE19Flash_kernel_traitsILi96ELi64ELi128ELi4ES3_EELb0ELb0ELb0ELb0ELb1ELb0ELb1ELb1EEEvNS_16Flash_fwd_paramsE$_ZN5flash30compute_attn_1rowblock_splitkvI23Flash_fwd_kernel_traitsILi96ELi64ELi128ELi4ELb0ELb0EN7cutlass10bfloat16_tE19Flash_kernel_traitsILi96ELi64ELi128ELi4ES3_EELb0ELb0ELb0ELb0ELb1ELb0ELb1ELb1ENS_16Flash_fwd_paramsEEEvRKT8_iiiii) ;  /* 0x0000000000087944 */ /* 0x000fea0003c00000 */
[----:B------:R-:W-:Y:S05]  /*01e0*/  BSYNC.RECONVERGENT B3 ;  /* 0x0000000000037941 */ /* 0x000fea0003800200 */
.L_x_3909:
[----:B------:R-:W-:Y:S05]  /*01f0*/  EXIT ;  /* 0x000000000000794d */ /* 0x000fea0003800000 */
        .type           $_ZN5flash24flash_fwd_splitkv_kernelI23Flash_fwd_kernel_traitsILi96ELi64ELi128ELi4ELb0ELb0EN7cutlass10bfloat16_tE19Flash_kernel_traitsILi96ELi64ELi128ELi4ES3_EELb0ELb0ELb0ELb0ELb1ELb0ELb1ELb1EEEvNS_16Flash_fwd_paramsE$_ZN5flash30compute_attn_1rowblock_splitkvI23Flash_fwd_kernel_traitsILi96ELi64ELi128ELi4ELb0ELb0EN7cutlass10bfloat16_tE19Flash_kernel_traitsILi96ELi64ELi128ELi4ES3_EELb0ELb0ELb0ELb0ELb1ELb0ELb1ELb1ENS_16Flash_fwd_paramsEEEvRKT8_iiiii,@function
        .size           $_ZN5flash24flash_fwd_splitkv_kernelI23Flash_fwd_kernel_traitsILi96ELi64ELi128ELi4ELb0ELb0EN7cutlass10bfloat16_tE19Flash_kernel_traitsILi96ELi64ELi128ELi4ES3_EELb0ELb0ELb0ELb0ELb1ELb0ELb1ELb1EEEvNS_16Flash_fwd_paramsE$_ZN5flash30compute_attn_1rowblock_splitkvI23Flash_fwd_kernel_traitsILi96ELi64ELi128ELi4ELb0ELb0EN7cutlass10bfloat16_tE19Flash_kernel_traitsILi96ELi64ELi128ELi4ES3_EELb0ELb0ELb0ELb0ELb1ELb0ELb1ELb1ENS_16Flash_fwd_paramsEEEvRKT8_iiiii,(.L_x_11624 - $_ZN5flash24flash_fwd_splitkv_kernelI23Flash_fwd_kernel_traitsILi96ELi64ELi128ELi4ELb0ELb0EN7cutlass10bfloat16_tE19Flash_kernel_traitsILi96ELi64ELi128ELi4ES3_EELb0ELb0ELb0ELb0ELb1ELb0ELb1ELb1EEEvNS_16Flash_fwd_paramsE$_ZN5flash30compute_attn_1rowblock_splitkvI23Flash_fwd_kernel_traitsILi96ELi64ELi128ELi4ELb0ELb0EN7cutlass10bfloat16_tE19Flash_kernel_traitsILi96ELi64ELi128ELi4ES3_EELb0ELb0ELb0ELb0ELb1ELb0ELb1ELb1ENS_16Flash_fwd_paramsEEEvRKT8_iiiii)
$_ZN5flash24flash_fwd_splitkv_kernelI23Flash_fwd_kernel_traitsILi96ELi64ELi128ELi4ELb0ELb0EN7cutlass10bfloat16_tE19Flash_kernel_traitsILi96ELi64ELi128ELi4ES3_EELb0ELb0ELb0ELb0ELb1ELb0ELb1ELb1EEEvNS_16Flash_fwd_paramsE$_ZN5flash30compute_attn_1rowblock_splitkvI23Flash_fwd_kernel_traitsILi96ELi64ELi128ELi4ELb0ELb0EN7cutlass10bfloat16_tE19Flash_kernel_traitsILi96ELi64ELi128ELi4ES3_EELb0ELb0ELb0ELb0ELb1ELb0ELb1ELb1ENS_16Flash_fwd_paramsEEEvRKT8_iiiii:
        /* <DEDUP_REMOVED lines=24> */
[----:B------:R-:W-:-:S03]  /*0380*/  ISETP.NE.U32.AND P2, PT, R12, RZ, PT ;  /* 0x000000ff0c00720c */ /* 0x000fc60003f45070 */
[----:B------:R1:W5:Y:S01]  /*0390*/  @P1 LD.E R11, desc[UR4][R18.64] ;  /* 0x00000004120b1980 */ /* 0x000362000c101900 */
[----:B------:R-:W-:Y:S02]  /*03a0*/  ISETP.NE.AND.EX P2, PT, R13, RZ, PT, P2 ;  /* 0x000000ff0d00720c */ /* 0x000fe40003f45320 */
[----:B------:R-:W-:Y:S01]  /*03b0*/  IADD3 R16, P1, PT, R12, R2, RZ ;  /* 0x000000020c107210 */ /* 0x000fe20007f3e0ff */
[----:B------:R-:W-:Y:S01]  /*03c0*/  BSSY.RECONVERGENT B0, `(.L_x_3910) ;  /* 0x000000a000007945 */ /* 0x000fe20003800200 */
[----:B------:R-:W-:-:S03]  /*03d0*/  ISETP.NE.U32.AND P0, PT, R14, RZ, PT ;  /* 0x000000ff0e00720c */ /* 0x000fc60003f05070 */
[----:B------:R-:W-:Y:S01]  /*03e0*/  IMAD.X R17, R13, 0x1, R0, P1 ;  /* 0x000000010d117824 */ /* 0x000fe200008e0600 */
[----:B------:R-:W-:Y:S01]  /*03f0*/  ISETP.NE.AND.EX P0, PT, R15, RZ, PT, P0 ;  /* 0x000000ff0f00720c */ /* 0x000fe20003f05300 */
[----:B------:R-:W-:-:S04]  /*0400*/  IMAD.MOV.U32 R13, RZ, RZ, -0x1 ;  /* 0xffffffffff0d7424 */ /* 0x000fc800078e00ff */
[----:B------:R-:W-:Y:S08]  /*0410*/  @!P2 BRA `(.L_x_3911) ;  /* 0x000000000010a947 */ /* 0x000ff00003800000 */
[----:B------:R-:W2:Y:S02]  /*0420*/  LD.E.U8 R5, desc[UR4][R116.64+0x1b2] ;  /* 0x0001b20474057980 */ /* 0x000ea4000c101100 */
[----:B--2---:R-:W-:-:S13]  /*0430*/  ISETP.NE.AND P1, PT, R5, RZ, PT ;  /* 0x000000ff0500720c */ /* 0x004fda0003f25270 */
[----:B------:R-:W-:Y:S05]  /*0440*/  @!P1 BRA `(.L_x_3911) ;  /* 0x0000000000049947 */ /* 0x000fea0003800000 */
[----:B------:R2:W5:Y:S02]  /*0450*/  LD.E R13, desc[UR4][R16.64] ;  /* 0x00000004100d7980 */ /* 0x000564000c101900 */
.L_x_3911:
[----:B------:R-:W-:Y:S05]  /*0460*/  BSYNC.RECONVERGENT B0 ;  /* 0x0000000000007941 */ /* 0x000fea0003800200 */
.L_x_3910:
[----:B------:R-:W-:Y:S04]  /*0470*/  BSSY.RECONVERGENT B0, `(.L_x_3912) ;  /* 0x0000007000007945 */ /* 0x000fe80003800200 */
[----:B------:R-:W-:Y:S05]  /*0480*/  @!P3 BRA `(.L_x_3913) ;  /* 0x000000000014b947 */ /* 0x000fea0003800000 */
[----:B-----5:R-:W3:Y:S02]  /*0490*/  LD.E.U8 R3, desc[UR4][R116.64+0x1b2] ;  /* 0x0001b20474037980 */ /* 0x020ee4000c101100 */
[----:B---3--:R-:W-:-:S13]  /*04a0*/  ISETP.NE.AND P1, PT, R3, RZ, PT ;  /* 0x000000ff0300720c */ /* 0x008fda0003f25270 */
[----:B------:R-:W3:Y:S02]  /*04b0*/  @P1 LD.E R6, desc[UR4][R16.64+0x4] ;  /* 0x0000040410061980 */ /* 0x000ee4000c101900 */
[----:B---3--:R-:W-:-:S06]  /*04c0*/  @P1 IADD3 R3, PT, PT, R6, -R13, RZ ;  /* 0x8000000d06031210 */ /* 0x008fcc0007ffe0ff */
[----:B------:R3:W5:Y:S02]  /*04d0*/  @!P1 LD.E R3, desc[UR4][R16.64] ;  /* 0x0000000410039980 */ /* 0x000764000c101900 */
.L_x_3913:
[----:B------:R-:W-:Y:S05]  /*04e0*/  BSYNC.RECONVERGENT B0 ;  /* 0x0000000000007941 */ /* 0x000fea0003800200 */
.L_x_3912:
[----:B------:R-:W-:Y:S01]  /*04f0*/  BSSY.RECONVERGENT B1, `(.L_x_3914) ;  /* 0x0000012000017945 */ /* 0x000fe20003800200 */
[----:B-----5:R-:W-:Y:S02]  /*0500*/  @P4 IADD3 R161, PT, PT, R4, -R11, RZ ;  /* 0x8000000b04a14210 */ /* 0x020fe40007ffe0ff */
[----:B------:R-:W-:Y:S01]  /*0510*/  IADD3 R92, PT, PT, R3, -R8, RZ ;  /* 0x80000008035c7210 */ /* 0x000fe20007ffe0ff */
[----:B------:R-:W-:Y:S06]  /*0520*/  @!P0 BRA `(.L_x_3915) ;  /* 0x0000000000148947 */ /* 0x000fec0003800000 */
[----:B------:R-:W-:-:S05]  /*0530*/  IADD3 R4, P0, PT, R14, R2, RZ ;  /* 0x000000020e047210 */ /* 0x000fca0007f1e0ff */
[----:B------:R-:W-:-:S05]  /*0540*/  IMAD.X R5, R15, 0x1, R0, P0 ;  /* 0x000000010f057824 */ /* 0x000fca00000e0600 */
[----:B------:R-:W4:Y:S02]  /*0550*/  LD.E R3, desc[UR4][R4.64] ;  /* 0x0000000404037980 */ /* 0x000f24000c101900 */
[----:B----4-:R-:W-:Y:S01]  /*0560*/  IADD3 R82, PT, PT, R3, -R8, RZ ;  /* 0x8000000803527210 */ /* 0x010fe20007ffe0ff */
[----:B------:R-:W-:Y:S05]  /*0570*/  BRA `(.L_x_3916) ;  /* 0x0000000000247947 */ /* 0x000fea0003800000 */
.L_x_3915:
[----:B------:R-:W4:Y:S01]  /*0580*/  LD.E.64 R4, desc[UR4][R116.64+0x108] ;  /* 0x0001080474047980 */ /* 0x000f22000c101b00 */
[----:B------:R-:W-:Y:S01]  /*0590*/  BSSY.RECONVERGENT B0, `(.L_x_3917) ;  /* 0x0000006000007945 */ /* 0x000fe20003800200 */
[----:B------:R-:W-:Y:S01]  /*05a0*/  IMAD.MOV.U32 R3, RZ, RZ, RZ ;  /* 0x000000ffff037224 */ /* 0x000fe200078e00ff */
[----:B----4-:R-:W-:-:S04]  /*05b0*/  ISETP.NE.U32.AND P0, PT, R4, RZ, PT ;  /* 0x000000ff0400720c */ /* 0x010fc80003f05070 */
[----:B------:R-:W-:-:S13]  /*05c0*/  ISETP.NE.AND.EX P0, PT, R5, RZ, PT, P0 ;  /* 0x000000ff0500720c */ /* 0x000fda0003f05300 */
[----:B------:R-:W-:Y:S05]  /*05d0*/  @!P0 BRA `(.L_x_3918) ;  /* 0x0000000000048947 */ /* 0x000fea0003800000 */
[----:B------:R4:W5:Y:S02]  /*05e0*/  LD.E R3, desc[UR4][R116.64+0xbc] ;  /* 0x0000bc0474037980 */ /* 0x000964000c101900 */
.L_x_3918:
[----:B------:R-:W-:Y:S05]  /*05f0*/  BSYNC.RECONVERGENT B0 ;  /* 0x0000000000007941 */ /* 0x000fea0003800200 */
.L_x_3917:
[----:B-----5:R-:W-:Y:S02]  /*0600*/  IADD3 R82, PT, PT, R92, R3, RZ ;  /* 0x000000035c527210 */ /* 0x020fe40007ffe0ff */
.L_x_3916:
[----:B------:R-:W-:Y:S05]  /*0610*/  BSYNC.RECONVERGENT B1 ;  /* 0x0000000000017941 */ /* 0x000fea0003800200 */
.L_x_3914:
[----:B------:R-:W-:Y:S01]  /*0620*/  IMAD.SHL.U32 R158, R21, 0x40, RZ ;  /* 0x00000040159e7824 */ /* 0x000fe200078e00ff */
[----:B------:R-:W-:-:S04]  /*0630*/  MOV R155, 0x0 ;  /* 0x00000000009b7802 */ /* 0x000fc80000000f00 */
[----:B------:R-:W-:-:S13]  /*0640*/  ISETP.GT.AND P0, PT, R161, R158, PT ;  /* 0x0000009ea100720c */ /* 0x000fda0003f04270 */
[----:B-1234-:R-:W-:Y:S05]  /*0650*/  @!P0 RET.REL.NODEC R154 `(_ZN5flash24flash_fwd_splitkv_kernelI23Flash_fwd_kernel_traitsILi96ELi64ELi128ELi4ELb0ELb0EN7cutlass10bfloat16_tE19Flash_kernel_traitsILi96ELi64ELi128ELi4ES3_EELb0ELb0ELb0ELb0ELb1ELb0ELb1ELb1EEEvNS_16Flash_fwd_paramsE) ;  /* 0xfffffff89a688950 */ /* 0x01efea0003c3ffff */
[----:B------:R-:W2:Y:S01]  /*0660*/  LD.E R3, desc[UR4][R116.64+0xb8] ;  /* 0x0000b80474037980 */ /* 0x000ea2000c101900 */
[----:B------:R-:W-:Y:S01]  /*0670*/  IABS R6, R7 ;  /* 0x0000000700067213 */ /* 0x000fe20000000000 */
[----:B------:R-:W1:Y:S03]  /*0680*/  S2R R69, SR_TID.X ;  /* 0x0000000000457919 */ /* 0x000e660000002100 */
[----:B------:R-:W3:Y:S08]  /*0690*/  I2F.RP R4, R6 ;  /* 0x0000000600047306 */ /* 0x000ef00000209400 */
[----:B---3--:R-:W3:Y:S02]  /*06a0*/  MUFU.RCP R14, R4 ;  /* 0x00000004000e7308 */ /* 0x008ee40000001000 */
[----:B---3--:R-:W-:-:S06]  /*06b0*/  VIADD R14, R14, 0xffffffe ;  /* 0x0ffffffe0e0e7836 */ /* 0x008fcc0000000000 */
[----:B------:R-:W3:Y:S02]  /*06c0*/  F2I.FTZ.U32.TRUNC.NTZ R15, R14 ;  /* 0x0000000e000f7305 */ /* 0x000ee4000021f000 */
[----:B---3--:R-:W-:Y:S02]  /*06d0*/  IMAD.MOV R5, RZ, RZ, -R15 ;  /* 0x000000ffff057224 */ /* 0x008fe400078e0a0f */
        /* <DEDUP_REMOVED lines=30> */
[----:B-1----:R-:W-:Y:S05]  /*08c0*/  @!P0 BRA `(.L_x_3919) ;  /* 0x0000000000e88947 */ /* 0x002fea0003800000 */
[----:B------:R-:W2:Y:S04]  /*08d0*/  LD.E.64 R2, desc[UR4][R116.64+0xb0] ;  /* 0x0000b00474027980 */ /* 0x000ea8000c101b00 */
[----:B------:R-:W3:Y:S04]  /*08e0*/  LD.E R5, desc[UR4][R116.64+0x60] ;  /* 0x0000600474057980 */ /* 0x000ee8000c101900 */
[----:B------:R-:W4:Y:S04]  /*08f0*/  LD.E R0, desc[UR4][R116.64+0xcc] ;  /* 0x0000cc0474007980 */ /* 0x000f28000c101900 */
[----:B------:R-:W5:Y:S04]  /*0900*/  LD.E.64 R6, desc[UR4][R116.64+0x78] ;  /* 0x0000780474067980 */ /* 0x000f68000c101b00 */
[----:B------:R-:W5:Y:S01]  /*0910*/  LD.E.64 R8, desc[UR4][R116.64+0xa8] ;  /* 0x0000a80474087980 */ /* 0x000f62000c101b00 */
[----:B------:R-:W-:Y:S01]  /*0920*/  SHF.R.U32.HI R4, RZ, 0x3, R69 ;  /* 0x00000003ff047819 */ /* 0x000fe20000011645 */
[----:B------:R-:W-:-:S02]  /*0930*/  IMAD.IADD R161, R161, 0x1, -R158 ;  /* 0x00000001a1a17824 */ /* 0x000fc400078e0a9e */
[----:B------:R-:W-:Y:S02]  /*0940*/  IMAD.MOV.U32 R155, RZ, RZ, 0x0 ;  /* 0x00000000ff9b7424 */ /* 0x000fe400078e00ff */
[C---:B------:R-:W-:Y:S01]  /*0950*/  VIADD R10, R4.reuse, 0x10 ;  /* 0x00000010040a7836 */ /* 0x040fe20000000000 */
[----:B------:R-:W-:-:S04]  /*0960*/  ISETP.GE.AND P1, PT, R4, R161, PT ;  /* 0x000000a10400720c */ /* 0x000fc80003f26270 */
[----:B------:R-:W-:Y:S01]  /*0970*/  ISETP.GE.AND P3, PT, R10, R161, PT ;  /* 0x000000a10a00720c */ /* 0x000fe20003f66270 */
[----:B--2---:R-:W-:Y:S02]  /*0980*/  IMAD R163, R2, UR8, R163 ;  /* 0x0000000802a37c24 */ /* 0x004fe4000f8e02a3 */
[C---:B------:R-:W-:Y:S01]  /*0990*/  IMAD.SHL.U32 R2, R69.reuse, 0x4, RZ ;  /* 0x0000000445027824 */ /* 0x040fe200078e00ff */
[----:B------:R-:W-:Y:S01]  /*09a0*/  LOP3.LUT P6, R69, R69, 0x7, RZ, 0xc0, !PT ;  /* 0x0000000745457812 */ /* 0x000fe200078cc0ff */
[----:B---3--:R-:W-:-:S03]  /*09b0*/  IMAD R5, R163, R5, R160 ;  /* 0x00000005a3057224 */ /* 0x008fc600078e02a0 */
[----:B------:R-:W-:Y:S01]  /*09c0*/  LOP3.LUT R11, R2, 0x1c, RZ, 0xc0, !PT ;  /* 0x0000001c020b7812 */ /* 0x000fe200078ec0ff */
[----:B------:R-:W-:Y:S01]  /*09d0*/  IMAD R3, R3, R5, R158 ;  /* 0x0000000503037224 */ /* 0x000fe200078e029e */
[CC--:B------:R-:W-:Y:S01]  /*09e0*/  ISETP.GE.OR P6, PT, R4.reuse, R161.reuse, P6 ;  /* 0x000000a10400720c */ /* 0x0c0fe200037c6670 */
[C---:B------:R-:W-:Y:S01]  /*09f0*/  VIADD R2, R4.reuse, 0x20 ;  /* 0x0000002004027836 */ /* 0x040fe20000000000 */
[----:B------:R-:W-:Y:S01]  /*0a00*/  ISETP.NE.OR P5, PT, R69, RZ, P3 ;  /* 0x000000ff4500720c */ /* 0x000fe20001fa5670 */
[----:B------:R-:W-:Y:S02]  /*0a10*/  IMAD R11, R4, 0x60, R11 ;  /* 0x00000060040b7824 */ /* 0x000fe400078e020b */
[----:B----4-:R-:W-:Y:S01]  /*0a20*/  IMAD R0, R3, R0, RZ ;  /* 0x0000000003007224 */ /* 0x010fe200078e02ff */
[----:B------:R-:W-:-:S04]  /*0a30*/  ISETP.GE.AND P2, PT, R2, R161, PT ;  /* 0x000000a10200720c */ /* 0x000fc80003f46270 */
[C---:B------:R-:W-:Y:S02]  /*0a40*/  IADD3 R11, P0, PT, R0.reuse, R11, RZ ;  /* 0x0000000b000b7210 */ /* 0x040fe40007f1e0ff */
[----:B------:R-:W-:Y:S02]  /*0a50*/  ISETP.NE.OR P4, PT, R69, RZ, P2 ;  /* 0x000000ff4500720c */ /* 0x000fe40001785670 */
[----:B------:R-:W-:Y:S02]  /*0a60*/  LEA.HI.X.SX32 R0, R0, RZ, 0x1, P0 ;  /* 0x000000ff00007211 */ /* 0x000fe400000f0eff */
[----:B-----5:R-:W-:-:S04]  /*0a70*/  LEA R6, P0, R11, R6, 0x2 ;  /* 0x000000060b067211 */ /* 0x020fc800078010ff */
[----:B------:R-:W-:Y:S01]  /*0a80*/  LEA.HI.X R7, R11, R7, R0, 0x2, P0 ;  /* 0x000000070b077211 */ /* 0x000fe200000f1400 */
[----:B------:R-:W-:Y:S01]  /*0a90*/  @!P6 IMAD.MOV.U32 R11, RZ, RZ, -0x800000 ;  /* 0xff800000ff0be424 */ /* 0x000fe200078e00ff */
[C---:B------:R-:W-:Y:S01]  /*0aa0*/  IADD3 R5, P0, PT, R3.reuse, R4, RZ ;  /* 0x0000000403057210 */ /* 0x040fe20007f1e0ff */
[----:B------:R-:W-:Y:S02]  /*0ab0*/  VIADD R4, R4, 0x30 ;  /* 0x0000003004047836 */ /* 0x000fe40000000000 */
[----:B------:R-:W-:Y:S01]  /*0ac0*/  @!P1 ST.E.128 desc[UR4][R6.64], RZ ;  /* 0x000000ff06009985 */ /* 0x000fe2000c101d04 */
[----:B------:R-:W-:Y:S02]  /*0ad0*/  LEA.HI.X.SX32 R3, R3, RZ, 0x1, P0 ;  /* 0x000000ff03037211 */ /* 0x000fe400000f0eff */
[C---:B------:R-:W-:Y:S01]  /*0ae0*/  LEA R2, P0, R5.reuse, R8, 0x2 ;  /* 0x0000000805027211 */ /* 0x040fe200078010ff */
[----:B------:R-:W-:Y:S03]  /*0af0*/  @!P1 ST.E.128 desc[UR4][R6.64+0x80], RZ ;  /* 0x000080ff06009985 */ /* 0x000fe6000c101d04 */
        /* <DEDUP_REMOVED lines=11> */
[----:B------:R-:W-:-:S03]  /*0bb0*/  ISETP.NE.OR P1, PT, R69, RZ, P1 ;  /* 0x000000ff4500720c */ /* 0x000fc60000f25670 */
[----:B------:R-:W-:Y:S04]  /*0bc0*/  @!P2 ST.E.128 desc[UR4][R6.64+0x3000], RZ ;  /* 0x003000ff0600a985 */ /* 0x000fe8000c101d04 */
[----:B------:R-:W-:Y:S04]  /*0bd0*/  @!P2 ST.E.128 desc[UR4][R6.64+0x3080], RZ ;  /* 0x003080ff0600a985 */ /* 0x000fe8000c101d04 */
[----:B------:R-:W-:Y:S04]  /*0be0*/  @!P2 ST.E.128 desc[UR4][R6.64+0x3100], RZ ;  /* 0x003100ff0600a985 */ /* 0x000fe8000c101d04 */
[----:B------:R-:W-:Y:S04]  /*0bf0*/  @!P6 ST.E desc[UR4][R2.64], R11 ;  /* 0x0000000b0200e985 */ /* 0x000fe8000c101904 */
[----:B------:R-:W-:Y:S04]  /*0c00*/  @!P5 ST.E desc[UR4][R2.64+0x40], R9 ;  /* 0x000040090200d985 */ /* 0x000fe8000c101904 */
[----:B------:R1:W-:Y:S02]  /*0c10*/  @!P4 ST.E desc[UR4][R2.64+0x80], R5 ;  /* 0x000080050200c985 */ /* 0x0003e4000c101904 */
[----:B-1----:R-:W-:Y:S05]  /*0c20*/  @P1 RET.REL.NODEC R154 `(_ZN5flash24flash_fwd_splitkv_kernelI23Flash_fwd_kernel_traitsILi96ELi64ELi128ELi4ELb0ELb0EN7cutlass10bfloat16_tE19Flash_kernel_traitsILi96ELi64ELi128ELi4ES3_EELb0ELb0ELb0ELb0ELb1ELb0ELb1ELb1EEEvNS_16Flash_fwd_paramsE) ;  /* 0xfffffff09af41950 */ /* 0x002fea0003c3ffff */
[----:B------:R-:W-:Y:S02]  /*0c30*/  MOV R5, 0xff800000 ;  /* 0xff80000000057802 */ /* 0x000fe40000000f00 */
[----:B------:R-:W-:-:S03]  /*0c40*/  MOV R155, 0x0 ;  /* 0x00000000009b7802 */ /* 0x000fc60000000f00 */
[----:B------:R1:W-:Y:S02]  /*0c50*/  ST.E desc[UR4][R2.64+0xc0], R5 ;  /* 0x0000c00502007985 */ /* 0x0003e4000c101904 */
[----:B-1----:R-:W-:Y:S05]  /*0c60*/  RET.REL.NODEC R154 `(_ZN5flash24flash_fwd_splitkv_kernelI23Flash_fwd_kernel_traitsILi96ELi64ELi128ELi4ELb0ELb0EN7cutlass10bfloat16_tE19Flash_kernel_traitsILi96ELi64ELi128ELi4ES3_EELb0ELb0ELb0ELb0ELb1ELb0ELb1ELb1EEEvNS_16Flash_fwd_paramsE) ;  /* 0xfffffff09ae47950 */ /* 0x002fea0003c3ffff */
.L_x_3919:
        /* <DEDUP_REMOVED lines=53> */
[----:B------:R1:W3:Y:S01]  /*0fc0*/  LD.E R2, desc[UR4][R22.64] ;  /* 0x0000000416027980 */ /* 0x0002e2000c101900 */
[----:B----4-:R-:W-:-:S04]  /*0fd0*/  IABS R3, R9 ;  /* 0x0000000900037213 */ /* 0x010fc80000000000 */
[----:B------:R-:W4:Y:S08]  /*0fe0*/  I2F.RP R7, R3 ;  /* 0x0000000300077306 */ /* 0x000f300000209400 */
[----:B----4-:R-:W4:Y:S02]  /*0ff0*/  MUFU.RCP R4, R7 ;  /* 0x0000000700047308 */ /* 0x010f240000001000 */
[----:B----4-:R-:W-:-:S06]  /*1000*/  IADD3 R4, PT, PT, R4, 0xffffffe, RZ ;  /* 0x0ffffffe04047810 */ /* 0x010fcc0007ffe0ff */
[----:B-1----:R-:W1:Y:S01]  /*1010*/  F2I.FTZ.U32.TRUNC.NTZ R23, R4 ;  /* 0x0000000400177305 */ /* 0x002e62000021f000 */
[----:B------:R-:W-:Y:S02]  /*1020*/  MOV R22, RZ ;  /* 0x000000ff00167202 */ /* 0x000fe40000000f00 */
[----:B------:R-:W-:Y:S01]  /*1030*/  IABS R10, R160 ;  /* 0x000000a0000a7213 */ /* 0x000fe20000000000 */
[----:B-1----:R-:W-:-:S04]  /*1040*/  IMAD.MOV R0, RZ, RZ, -R23 ;  /* 0x000000ffff007224 */ /* 0x002fc800078e0a17 */
        /* <DEDUP_REMOVED lines=14> */
[----:B------:R-:W-:-:S07]  /*1130*/  ISETP.NE.AND P1, PT, R9, RZ, PT ;  /* 0x000000ff0900720c */ /* 0x000fce0003f25270 */
[----:B------:R-:W-:-:S04]  /*1140*/  @P2 VIADD R5, R5, 0x1 ;  /* 0x0000000105052836 */ /* 0x000fc80000000000 */
[----:B------:R-:W-:Y:S02]  /*1150*/  @!P0 IMAD.MOV R5, RZ, RZ, -R5 ;  /* 0x000000ffff058224 */ /* 0x000fe400078e0a05 */
[----:B------:R-:W-:-:S04]  /*1160*/  @!P1 LOP3.LUT R5, RZ, R9, RZ, 0x33, !PT ;  /* 0x00000009ff059212 */ /* 0x000fc800078e33ff */
[----:B------:R-:W-:Y:S02]  /*1170*/  SHF.R.S32.HI R4, RZ, 0x1f, R5 ;  /* 0x0000001fff047819 */ /* 0x000fe40000011405 */
[----:B---3--:R-:W-:Y:S01]  /*1180*/  SHF.R.S32.HI R0, RZ, 0x1f, R2 ;  /* 0x0000001fff007819 */ /* 0x008fe20000011402 */
[-C--:B------:R-:W-:Y:S02]  /*1190*/  IMAD R3, R19, R2.reuse, RZ ;  /* 0x0000000213037224 */ /* 0x080fe400078e02ff */
[----:B------:R-:W-:-:S04]  /*11a0*/  IMAD.WIDE.U32 R6, R18, R2, RZ ;  /* 0x0000000212067225 */ /* 0x000fc800078e00ff */
[----:B------:R-:W-:Y:S01]  /*11b0*/  IMAD R3, R18, R0, R3 ;  /* 0x0000000012037224 */ /* 0x000fe200078e0203 */
[----:B------:R-:W-:-:S04]  /*11c0*/  SHF.R.S32.HI R19, RZ, 0x1f, R15 ;  /* 0x0000001fff137819 */ /* 0x000fc8000001140f */
        /* <DEDUP_REMOVED lines=10> */
[----:B------:R-:W-:Y:S01]  /*1270*/  IMAD R0, R12, R0, R3 ;  /* 0x000000000c007224 */ /* 0x000fe200078e0203 */
[----:B------:R-:W-:Y:S01]  /*1280*/  MOV R8, R6 ;  /* 0x0000000600087202 */ /* 0x000fe20000000f00 */
[----:B------:R-:W-:-:S03]  /*1290*/  IMAD.IADD R3, R7, 0x1, R4 ;  /* 0x0000000107037824 */ /* 0x000fc600078e0204 */
[----:B------:R-:W-:Y:S01]  /*12a0*/  IADD3 R17, PT, PT, R23, R0, RZ ;  /* 0x0000000017117210 */ /* 0x000fe20007ffe0ff */
[----:B------:R-:W-:Y:S05]  /*12b0*/  BRA `(.L_x_3922) ;  /* 0x0000000400387947 */ /* 0x000fea0003800000 */
.L_x_3921:
        /* <DEDUP_REMOVED lines=28> */
[----:B---3-5:R-:W-:Y:S02]  /*1480*/  @!P4 IMAD R7, R15, R4, RZ ;  /* 0x000000040f07c224 */ /* 0x028fe400078e02ff */
[----:B------:R-:W-:Y:S01]  /*1490*/  @!P4 IMAD.IADD R19, R19, 0x1, R2 ;  /* 0x000000011313c824 */ /* 0x000fe200078e0202 */
[----:B------:R-:W-:Y:S01]  /*14a0*/  @!P4 SHF.R.S32.HI R2, RZ, 0x1f, R4 ;  /* 0x0000001fff02c819 */ /* 0x000fe20000011404 */
[----:B------:R-:W-:Y:S01]  /*14b0*/  @!P3 IMAD.IADD R0, R0, 0x1, -R3 ;  /* 0x000000010000b824 */ /* 0x000fe200078e0a03 */
[----:B------:R-:W-:-:S03]  /*14c0*/  @P4 IADD3 R6, PT, PT, R8, R13, RZ ;  /* 0x0000000d08064210 */ /* 0x000fc60007ffe0ff */
[----:B------:R-:W-:Y:S01]  /*14d0*/  @!P4 IMAD R7, R14, R2, R7 ;  /* 0x000000020e07c224 */ /* 0x000fe200078e0207 */
[----:B------:R-:W-:Y:S01]  /*14e0*/  ISETP.GE.U32.AND P2, PT, R0, R3, PT ;  /* 0x000000030000720c */ /* 0x000fe20003f46070 */
[----:B------:R-:W-:Y:S01]  /*14f0*/  @!P4 IMAD.WIDE.U32 R14, R14, R4, R18 ;  /* 0x000000040e0ec225 */ /* 0x000fe200078e0012 */
[----:B------:R-:W-:Y:S02]  /*1500*/  LOP3.LUT R0, R160, R9, RZ, 0x3c, !PT ;  /* 0x00000009a0007212 */ /* 0x000fe400078e3cff */
[----:B------:R-:W-:Y:S02]  /*1510*/  ISETP.NE.AND P0, PT, R9, RZ, PT ;  /* 0x000000ff0900720c */ /* 0x000fe40003f05270 */
[----:B------:R-:W-:Y:S01]  /*1520*/  ISETP.GE.AND P1, PT, R0, RZ, PT ;  /* 0x000000ff0000720c */ /* 0x000fe20003f26270 */
[-C--:B------:R-:W-:Y:S01]  /*1530*/  @P4 IMAD R2, R147, R6.reuse, RZ ;  /* 0x0000000693024224 */ /* 0x080fe200078e02ff */
[----:B------:R-:W-:Y:S01]  /*1540*/  @!P4 IADD3 R7, PT, PT, R15, R7, RZ ;  /* 0x000000070f07c210 */ /* 0x000fe20007ffe0ff */
[----:B------:R-:W-:Y:S01]  /*1550*/  @P4 IMAD.WIDE.U32 R18, R146, R6, RZ ;  /* 0x0000000692124225 */ /* 0x000fe200078e00ff */
[----:B------:R-:W-:-:S02]  /*1560*/  LEA R15, R121, 0xffffff80, 0x7 ;  /* 0xffffff80790f7811 */ /* 0x000fc400078e38ff */
[----:B------:R-:W-:Y:S01]  /*1570*/  @!P3 IADD3 R5, PT, PT, R5, 0x1, RZ ;  /* 0x000000010505b810 */ /* 0x000fe20007ffe0ff */
[----:B------:R-:W-:Y:S01]  /*1580*/  @P4 IMAD.IADD R7, R19, 0x1, R2 ;  /* 0x0000000113074824 */ /* 0x000fe200078e0202 */
[----:B------:R-:W-:Y:S01]  /*1590*/  @!P4 MOV R6, R14 ;  /* 0x0000000e0006c202 */ /* 0x000fe20000000f00 */
[-C--:B------:R-:W-:Y:S01]  /*15a0*/  IMAD R2, R147, R15.reuse, RZ ;  /* 0x0000000f93027224 */ /* 0x080fe200078e02ff */
        /* <DEDUP_REMOVED lines=12> */
[----:B------:R-:W-:Y:S01]  /*1670*/  SHF.R.S32.HI R2, RZ, 0x1f, R5 ;  /* 0x0000001fff027819 */ /* 0x000fe20000011405 */
[----:B------:R-:W-:Y:S01]  /*1680*/  @P4 IMAD.IADD R8, R8, 0x1, R13 ;  /* 0x0000000108084824 */ /* 0x000fe200078e020d */
[----:B------:R-:W-:Y:S01]  /*1690*/  @!P4 IADD3 R13, PT, PT, R7, R0, RZ ;  /* 0x00000000070dc210 */ /* 0x000fe20007ffe0ff */
[-C--:B----4-:R-:W-:Y:S01]  /*16a0*/  IMAD R7, R23, R5.reuse, RZ ;  /* 0x0000000517077224 */ /* 0x090fe200078e02ff */
[----:B------:R-:W-:Y:S01]  /*16b0*/  @!P4 MOV R12, R6 ;  /* 0x00000006000cc202 */ /* 0x000fe20000000f00 */
[----:B------:R-:W-:Y:S01]  /*16c0*/  @!P4 IMAD R0, R17, R4, RZ ;  /* 0x000000041100c224 */ /* 0x000fe200078e02ff */
[----:B------:R-:W-:Y:S01]  /*16d0*/  @!P4 SHF.R.S32.HI R3, RZ, 0x1f, R4 ;  /* 0x0000001fff03c819 */ /* 0x000fe20000011404 */
[----:B------:R-:W-:-:S04]  /*16e0*/  IMAD.WIDE.U32 R24, R22, R5, R24 ;  /* 0x0000000516187225 */ /* 0x000fc800078e0018 */
[----:B------:R-:W-:-:S04]  /*16f0*/  @!P4 IMAD.WIDE.U32 R12, R16, R4, R12 ;  /* 0x00000004100cc225 */ /* 0x000fc800078e000c */
[----:B------:R-:W-:Y:S02]  /*1700*/  IMAD R7, R22, R2, R7 ;  /* 0x0000000216077224 */ /* 0x000fe400078e0207 */
[----:B------:R-:W-:Y:S02]  /*1710*/  @!P4 IMAD R0, R16, R3, R0 ;  /* 0x000000031000c224 */ /* 0x000fe400078e0200 */
[-C--:B------:R-:W-:Y:S02]  /*1720*/  @P4 IMAD R2, R119, R8.reuse, RZ ;  /* 0x0000000877024224 */ /* 0x080fe400078e02ff */
[----:B------:R-:W-:Y:S01]  /*1730*/  @P4 IMAD.WIDE.U32 R4, R118, R8, RZ ;  /* 0x0000000876044225 */ /* 0x000fe200078e00ff */
[----:B------:R-:W-:Y:S02]  /*1740*/  @!P4 MOV R22, R12 ;  /* 0x0000000c0016c202 */ /* 0x000fe40000000f00 */
[----:B------:R-:W-:Y:S01]  /*1750*/  MOV R8, R24 ;  /* 0x0000001800087202 */ /* 0x000fe20000000f00 */
[----:B------:R-:W-:Y:S01]  /*1760*/  @!P4 IMAD.IADD R17, R13, 0x1, R0 ;  /* 0x000000010d11c824 */ /* 0x000fe200078e0200 */
[----:B------:R-:W-:Y:S01]  /*1770*/  @P4 IADD3 R17, PT, PT, R5, R2, RZ ;  /* 0x0000000205114210 */ /* 0x000fe20007ffe0ff */
[----:B------:R-:W-:Y:S01]  /*1780*/  IMAD.IADD R3, R25, 0x1, R7 ;  /* 0x0000000119037824 */ /* 0x000fe200078e0207 */
[----:B------:R-:W-:-:S02]  /*1790*/  @P4 MOV R22, R4 ;  /* 0x0000000400164202 */ /* 0x000fc40000000f00 */
.L_x_3922:
[----:B------:R-:W-:Y:S05]  /*17a0*/  BSYNC.RECONVERGENT B0 ;  /* 0x0000000000007941 */ /* 0x000fea0003800200 */
.L_x_3920:
[----:B------:R-:W-:Y:S01]  /*17b0*/  ISETP.NE.AND P0, PT, R11, -0x1, PT ;  /* 0xffffffff0b00780c */ /* 0x000fe20003f05270 */
[----:B------:R-:W2:Y:S04]  /*17c0*/  LD.E.64 R26, desc[UR4][R116.64+0x30] ;  /* 0x00003004741a7980 */ /* 0x000ea8000c101b00 */
[----:B------:R-:W3:Y:S04]  /*17d0*/  LD.E.64 R24, desc[UR4][R116.64+0x48] ;  /* 0x0000480474187980 */ /* 0x000ee8000c101b00 */
[----:B------:R-:W4:Y:S04]  /*17e0*/  LD.E.64 R4, desc[UR4][R116.64] ;  /* 0x0000000474047980 */ /* 0x000f28000c101b00 */
[----:B------:R-:W3:Y:S04]  /*17f0*/  @!P0 LD.E.64 R32, desc[UR4][R116.64+0x18] ;  /* 0x0000180474208980 */ /* 0x000ee8000c101b00 */
[----:B------:R-:W4:Y:S04]  /*1800*/  LD.E.64 R6, desc[UR4][R116.64+0x10] ;  /* 0x0000100474067980 */ /* 0x000f28000c101b00 */
[----:B------:R-:W4:Y:S01]  /*1810*/  LD.E.64 R12, desc[UR4][R116.64+0x8] ;  /* 0x00000804740c7980 */ /* 0x000f22000c101b00 */
[----:B------:R-:W-:-:S03]  /*1820*/  IMAD.MOV.U32 R0, RZ, RZ, RZ ;  /* 0x000000ffff007224 */ /* 0x000fc600078e00ff */
[----:B------:R-:W4:Y:S04]  /*1830*/  LD.E R125, desc[UR4][R116.64+0xd0] ;  /* 0x0000d004747d7980 */ /* 0x000f28000c101900 */
[----:B------:R1:W5:Y:S01]  /*1840*/  @P5 LD.E R0, desc[UR4][R34.64] ;  /* 0x0000000422005980 */ /* 0x000362000c101900 */
        /* <DEDUP_REMOVED lines=15> */
[----:B------:R-:W-:-:S11]  /*1940*/  LOP3.LUT R10, R160, R9, RZ, 0x3c, !PT ;  /* 0x00000009a00a7212 */ /* 0x000fd600078e3cff */
[----:B------:R-:W-:-:S05]  /*1950*/  @!P3 IMAD.IADD R23, R23, 0x1, -R2 ;  /* 0x000000011717b824 */ /* 0x000fca00078e0a02 */
[----:B------:R-:W-:Y:S01]  /*1960*/  ISETP.GE.U32.AND P4, PT, R23, R2, PT ;  /* 0x000000021700720c */ /* 0x000fe20003f86070 */
[----:B------:R-:W-:Y:S02]  /*1970*/  IMAD R2, R19, R118, RZ ;  /* 0x0000007613027224 */ /* 0x000fe400078e02ff */
[C---:B------:R-:W-:Y:S01]  /*1980*/  IMAD.SHL.U32 R19, R69.reuse, 0x20, RZ ;  /* 0x0000002045137824 */ /* 0x040fe200078e00ff */
[----:B------:R-:W-:Y:S01]  /*1990*/  SHF.R.U32.HI R23, RZ, 0x1, R69 ;  /* 0x00000001ff177819 */ /* 0x000fe20000011645 */
[----:B------:R-:W-:Y:S01]  /*19a0*/  IMAD.SHL.U32 R16, R69, 0x10, RZ ;  /* 0x0000001045107824 */ /* 0x000fe200078e00ff */
[----:B------:R-:W-:Y:S02]  /*19b0*/  LOP3.LUT R30, R159, 0x18, RZ, 0xc0, !PT ;  /* 0x000000189f1e7812 */ /* 0x000fe400078ec0ff */
[----:B------:R-:W-:Y:S01]  /*19c0*/  LOP3.LUT R18, R19, 0xc0, RZ, 0xc0, !PT ;  /* 0x000000c013127812 */ /* 0x000fe200078ec0ff */
[----:B------:R-:W-:Y:S01]  /*19d0*/  IMAD.SHL.U32 R81, R69, 0x4, RZ ;  /* 0x0000000445517824 */ /* 0x000fe200078e00ff */
[----:B------:R-:W-:-:S02]  /*19e0*/  ISETP.GE.AND P2, PT, R10, RZ, PT ;  /* 0x000000ff0a00720c */ /* 0x000fc40003f46270 */
[----:B------:R-:W-:Y:S02]  /*19f0*/  LOP3.LUT R68, R16, 0x3e00, RZ, 0xc0, !PT ;  /* 0x00003e0010447812 */ /* 0x000fe400078ec0ff */
[----:B------:R-:W-:Y:S02]  /*1a00*/  LOP3.LUT R10, R18, 0x8, R23, 0xf8, !PT ;  /* 0x00000008120a7812 */ /* 0x000fe400078ef817 */
[----:B------:R-:W-:Y:S02]  /*1a10*/  LOP3.LUT R16, R16, 0x100, RZ, 0xc0, !PT ;  /* 0x0000010010107812 */ /* 0x000fe400078ec0ff */
[----:B------:R-:W-:Y:S02]  /*1a20*/  LOP3.LUT R18, R18, 0x8, R69, 0xf8, !PT ;  /* 0x0000000812127812 */ /* 0x000fe400078ef845 */
[----:B------:R-:W-:Y:S02]  /*1a30*/  IADD3 R22, P1, PT, R30, R22, RZ ;  /* 0x000000161e167210 */ /* 0x000fe40007f3e0ff */
[----:B------:R-:W-:-:S02]  /*1a40*/  LOP3.LUT R66, R19, 0x100, RZ, 0xc0, !PT ;  /* 0x0000010013427812 */ /* 0x000fc400078ec0ff */
[--C-:B------:R-:W-:Y:S02]  /*1a50*/  LOP3.LUT R68, R68, 0x20, R19.reuse, 0xf8, !PT ;  /* 0x0000002044447812 */ /* 0x100fe400078ef813 */
[----:B------:R-:W-:Y:S02]  /*1a60*/  LOP3.LUT R16, R16, 0x20, R19, 0xf8, !PT ;  /* 0x0000002010107812 */ /* 0x000fe400078ef813 */
[----:B------:R-:W-:Y:S02]  /*1a70*/  LOP3.LUT R67, R18, 0x18, R81, 0x78, !PT ;  /* 0x0000001812437812 */ /* 0x000fe400078e7851 */
[----:B------:R-:W-:Y:S01]  /*1a80*/  IADD3.X R23, PT, PT, RZ, R17, RZ, P1, !PT ;  /* 0x00000011ff177210 */ /* 0x000fe20000ffe4ff */
[----:B------:R-:W-:Y:S01]  /*1a90*/  @!P3 VIADD R14, R14, 0x1 ;  /* 0x000000010e0eb836 */ /* 0x000fe20000000000 */
[----:B------:R-:W-:Y:S02]  /*1aa0*/  ISETP.NE.AND P1, PT, R9, RZ, PT ;  /* 0x000000ff0900720c */ /* 0x000fe40003f25270 */
[----:B------:R-:W-:-:S02]  /*1ab0*/  LOP3.LUT R66, R66, 0x20, R19, 0xf8, !PT ;  /* 0x0000002042427812 */ /* 0x000fc400078ef813 */
[----:B------:R-:W-:Y:S01]  /*1ac0*/  LOP3.LUT R68, R68, 0x100, R19, 0xf8, !PT ;  /* 0x0000010044447812 */ /* 0x000fe200078ef813 */
[----:B------:R-:W-:Y:S01]  /*1ad0*/  IMAD.WIDE.U32 R18, R15, R118, R22 ;  /* 0x000000760f127225 */ /* 0x000fe200078e0016 */
[----:B------:R-:W-:-:S03]  /*1ae0*/  LOP3.LUT R67, R16, R67, RZ, 0xfc, !PT ;  /* 0x0000004310437212 */ /* 0x000fc600078efcff */
[----:B------:R-:W-:Y:S02]  /*1af0*/  IMAD R16, R15, R119, R2 ;  /* 0x000000770f107224 */ /* 0x000fe400078e0202 */
[----:B------:R-:W-:-:S04]  /*1b00*/  @P4 VIADD R14, R14, 0x1 ;  /* 0x000000010e0e4836 */ /* 0x000fc80000000000 */
[----:B------:R-:W-:-:S04]  /*1b10*/  IMAD.MOV.U32 R2, RZ, RZ, R14 ;  /* 0x000000ffff027224 */ /* 0x000fc800078e000e */
[----:B------:R-:W-:Y:S01]  /*1b20*/  @!P2 IMAD.MOV R2, RZ, RZ, -R2 ;  /* 0x000000ffff02a224 */ /* 0x000fe200078e0a02 */
[----:B------:R-:W-:Y:S02]  /*1b30*/  @!P1 LOP3.LUT R2, RZ, R9, RZ, 0x33, !PT ;  /* 0x00000009ff029212 */ /* 0x000fe400078e33ff */
[----:B------:R-:W-:Y:S01]  /*1b40*/  SHF.R.S32.HI R9, RZ, 0x1f, R160 ;  /* 0x0000001fff097819 */ /* 0x000fe200000114a0 */
[----:B------:R-:W-:Y:S01]  /*1b50*/  IMAD.MOV.U32 R129, RZ, RZ, RZ ;  /* 0x000000ffff817224 */ /* 0x000fe200078e00ff */
[----:B------:R-:W-:Y:S01]  /*1b60*/  SHF.R.U32.HI R128, RZ, 0x2, R69 ;  /* 0x00000002ff807819 */ /* 0x000fe20000011645 */
[----:B------:R-:W-:Y:S01]  /*1b70*/  IMAD.IADD R19, R19, 0x1, R16 ;  /* 0x0000000113137824 */ /* 0x000fe200078e0210 */
[----:B------:R-:W-:-:S03]  /*1b80*/  SHF.R.S32.HI R16, RZ, 0x1f, R2 ;  /* 0x0000001fff107819 */ /* 0x000fc60000011402 */
[----:B------:R-:W-:-:S04]  /*1b90*/  IMAD.WIDE.U32 R20, R21, 0x40, R128 ;  /* 0x0000004015147825 */ /* 0x000fc800078e0080 */
[----:B------:R-:W-:Y:S01]  /*1ba0*/  IMAD.WIDE.U32 R18, R2, R28, R18 ;  /* 0x0000001c02127225 */ /* 0x000fe200078e0012 */
[----:B------:R-:W1:Y:S03]  /*1bb0*/  S2UR UR6, SR_CgaCtaId ;  /* 0x00000000000679c3 */ /* 0x000e660000008800 */
[-C--:B------:R-:W-:Y:S01]  /*1bc0*/  IMAD R153, R119, R128.reuse, RZ ;  /* 0x0000008077997224 */ /* 0x080fe200078e02ff */
[----:B------:R-:W-:Y:S01]  /*1bd0*/  LOP3.LUT R156, R159, 0xc0, RZ, 0xc0, !PT ;  /* 0x000000c09f9c7812 */ /* 0x000fe200078ec0ff */
[----:B------:R-:W-:-:S03]  /*1be0*/  IMAD R149, R147, R128, RZ ;  /* 0x0000008093957224 */ /* 0x000fc600078e02ff */
[----:B------:R-:W-:Y:S01]  /*1bf0*/  LOP3.LUT R156, R156, 0x18, R69, 0xf8, !PT ;  /* 0x000000189c9c7812 */ /* 0x000fe200078ef845 */
[----:B------:R-:W-:-:S03]  /*1c00*/  UMOV UR7, 0x400 ;  /* 0x0000040000077882 */ /* 0x000fc60000000000 */
[----:B------:R-:W-:Y:S01]  /*1c10*/  LOP3.LUT R80, R156, 0x18, R159, 0x78, !PT ;  /* 0x000000189c507812 */ /* 0x000fe200078e789f */
[----:B------:R-:W-:-:S03]  /*1c20*/  IMAD.MOV.U32 R65, RZ, RZ, 0x10 ;  /* 0x00000010ff417424 */ /* 0x000fc600078e00ff */
[----:B------:R-:W-:Y:S01]  /*1c30*/  LOP3.LUT R80, R80, 0x1f20, R159, 0xf8, !PT ;  /* 0x00001f2050507812 */ /* 0x000fe200078ef89f */
[----:B------:R-:W-:Y:S01]  /*1c40*/  VIADD R157, R121, 0xffffffff ;  /* 0xffffffff799d7836 */ /* 0x000fe20000000000 */
[----:B-1----:R-:W-:Y:S01]  /*1c50*/  ULEA UR6, UR6, UR7, 0x18 ;  /* 0x0000000706067291 */ /* 0x002fe2000f8ec0ff */
[C---:B------:R-:W-:Y:S01]  /*1c60*/  SHF.L.U64.HI R86, R118.reuse, 0x5, R119 ;  /* 0x0000000576567819 */ /* 0x040fe20000010277 */
[----:B------:R-:W-:Y:S01]  /*1c70*/  IMAD.SHL.U32 R85, R118, 0x20, RZ ;  /* 0x0000002076557824 */ /* 0x000fe200078e00ff */
[----:B------:R-:W-:-:S03]  /*1c80*/  SHF.L.U64.HI R84, R146, 0x5, R147 ;  /* 0x0000000592547819 */ /* 0x000fc60000010293 */
[----:B------:R-:W-:Y:S01]  /*1c90*/  LEA R80, R80, UR6, 0x1 ;  /* 0x0000000650507c11 */ /* 0x000fe2000f8e08ff */
[----:B------:R-:W-:Y:S01]  /*1ca0*/  IMAD.SHL.U32 R83, R146, 0x20, RZ ;  /* 0x0000002092537824 */ /* 0x000fe200078e00ff */
[----:B------:R-:W-:Y:S01]  /*1cb0*/  LOP3.LUT R159, R159, 0x20, RZ, 0xc0, !PT ;  /* 0x000000209f9f7812 */ /* 0x000fe200078ec0ff */
[----:B------:R-:W-:Y:S02]  /*1cc0*/  IMAD.SHL.U32 R155, R157, 0x80, RZ ;  /* 0x000000809d9b7824 */ /* 0x000fe400078e00ff */
[----:B--2---:R-:W-:-:S04]  /*1cd0*/  @P0 IMAD.WIDE.U32 R22, R26, R11, RZ ;  /* 0x0000000b1a160225 */ /* 0x004fc800078e00ff */
[----:B------:R-:W-:Y:S02]  /*1ce0*/  @P0 IMAD R17, R27, R11, RZ ;  /* 0x0000000b1b110224 */ /* 0x000fe400078e02ff */
[-C--:B---3--:R-:W-:Y:S02]  /*1cf0*/  @!P0 IMAD R15, R33, R163.reuse, RZ ;  /* 0x000000a3210f8224 */ /* 0x088fe400078e02ff */
[----:B------:R-:W-:-:S04]  /*1d00*/  @!P0 IMAD.WIDE.U32 R32, R32, R163, RZ ;  /* 0x000000a320208225 */ /* 0x000fc800078e00ff */
[----:B------:R-:W-:Y:S01]  /*1d10*/  @!P0 IMAD.MOV.U32 R11, RZ, RZ, R32 ;  /* 0x000000ffff0b8224 */ /* 0x000fe200078e0020 */
[----:B------:R-:W-:Y:S01]  /*1d20*/  @P0 MOV R11, R22 ;  /* 0x00000016000b0202 */ /* 0x000fe20000000f00 */
[----:B------:R-:W-:Y:S02]  /*1d30*/  @!P0 IMAD.IADD R15, R33, 0x1, R15 ;  /* 0x00000001210f8824 */ /* 0x000fe400078e020f */
[----:B------:R-:W-:Y:S01]  /*1d40*/  @P0 IMAD.IADD R15, R23, 0x1, R17 ;  /* 0x00000001170f0824 */ /* 0x000fe200078e0211 */
[----:B------:R-:W-:Y:S01]  /*1d50*/  IADD3 R22, P1, PT, R30, R11, RZ ;  /* 0x0000000b1e167210 */ /* 0x000fe20007f3e0ff */
[----:B------:R-:W-:-:S04]  /*1d60*/  IMAD R14, R25, R160, RZ ;  /* 0x000000a0190e7224 */ /* 0x000fc800078e02ff */
[----:B------:R-:W-:Y:S02]  /*1d70*/  IMAD.X R23, RZ, RZ, R15, P1 ;  /* 0x000000ffff177224 */ /* 0x000fe400008e060f */
[----:B------:R-:W-:Y:S02]  /*1d80*/  IMAD R11, R29, R2, RZ ;  /* 0x000000021d0b7224 */ /* 0x000fe400078e02ff */
[----:B------:R-:W-:Y:S02]  /*1d90*/  IMAD R9, R24, R9, R14 ;  /* 0x0000000918097224 */ /* 0x000fe400078e020e */
[----:B------:R-:W-:Y:S01]  /*1da0*/  IMAD.WIDE.U32 R22, R160, R24, R22 ;  /* 0x00000018a0167225 */ /* 0x000fe200078e0016 */
[----:B------:R-:W-:Y:S02]  /*1db0*/  LOP3.LUT R15, R10, 0x18, R81, 0x78, !PT ;  /* 0x000000180a0f7812 */ /* 0x000fe400078e7851 */
[----:B------:R-:W-:Y:S01]  /*1dc0*/  IADD3 R10, P0, PT, R30, R8, RZ ;  /* 0x000000081e0a7210 */ /* 0x000fe20007f1e0ff */
[----:B------:R-:W-:-:S02]  /*1dd0*/  IMAD R11, R16, R28, R11 ;  /* 0x0000001c100b7224 */ /* 0x000fc400078e020b */
[----:B------:R-:W-:Y:S02]  /*1de0*/  IMAD.IADD R23, R23, 0x1, R9 ;  /* 0x0000000117177824 */ /* 0x000fe400078e0209 */
[-C--:B------:R-:W-:Y:S02]  /*1df0*/  IMAD R9, R21, R26.reuse, RZ ;  /* 0x0000001a15097224 */ /* 0x080fe400078e02ff */
[----:B------:R-:W-:Y:S02]  /*1e00*/  IMAD.IADD R19, R19, 0x1, R11 ;  /* 0x0000000113137824 */ /* 0x000fe400078e020b */
[----:B------:R-:W-:Y:S02]  /*1e10*/  IMAD.X R11, RZ, RZ, R3, P0 ;  /* 0x000000ffff0b7224 */ /* 0x000fe400000e0603 */
[C---:B------:R-:W-:Y:S02]  /*1e20*/  IMAD R3, R20.reuse, R27, R9 ;  /* 0x0000001b14037224 */ /* 0x040fe400078e0209 */
[----:B------:R-:W-:-:S04]  /*1e30*/  IMAD.WIDE.U32 R20, R20, R26, R22 ;  /* 0x0000001a14147225 */ /* 0x000fc800078e0016 */
[----:B------:R-:W-:Y:S01]  /*1e40*/  IMAD.IADD R3, R21, 0x1, R3 ;  /* 0x0000000115037824 */ /* 0x000fe200078e0203 */
[----:B----4-:R-:W-:-:S04]  /*1e50*/  LEA R126, P2, R20, R4, 0x1 ;  /* 0x00000004147e7211 */ /* 0x010fc800078408ff */
[----:B------:R-:W-:Y:S02]  /*1e60*/  LEA.HI.X R127, R20, R5, R3, 0x1, P2 ;  /* 0x00000005147f7211 */ /* 0x000fe400010f0c03 */
[----:B------:R-:W-:Y:S01]  /*1e70*/  SHF.R.S32.HI R3, RZ, 0x1f, R92 ;  /* 0x0000001fff037819 */ /* 0x000fe2000001145c */
[----:B------:R-:W-:-:S03]  /*1e80*/  IMAD.WIDE.U32 R8, R128, R118, R18 ;  /* 0x0000007680087225 */ /* 0x000fc600078e0012 */
[----:B------:R-:W-:-:S04]  /*1e90*/  LEA.HI R3, R3, R92, RZ, 0x7 ;  /* 0x0000005c03037211 */ /* 0x000fc800078f38ff */
[----:B------:R-:W-:Y:S02]  /*1ea0*/  SHF.R.S32.HI R3, RZ, 0x7, R3 ;  /* 0x00000007ff037819 */ /* 0x000fe40000011403 */
[----:B------:R-:W-:Y:S02]  /*1eb0*/  IADD3 R153, PT, PT, R9, R153, RZ ;  /* 0x0000009909997210 */ /* 0x000fe40007ffe0ff */
[----:B------:R-:W-:Y:S02]  /*1ec0*/  LEA R152, P0, R8, R6, 0x1 ;  /* 0x0000000608987211 */ /* 0x000fe400078008ff */
[----:B------:R-:W-:Y:S02]  /*1ed0*/  VIMNMX R88, PT, PT, R148, R3, !PT ;  /* 0x0000000394587248 */ /* 0x000fe40007fe0100 */
[----:B------:R-:W-:Y:S01]  /*1ee0*/  LEA.HI.X R153, R8, R7, R153, 0x1, P0 ;  /* 0x0000000708997211 */ /* 0x000fe200000f0c99 */
[----:B------:R-:W-:Y:S01]  /*1ef0*/  IMAD.WIDE.U32 R10, R128, R146, R10 ;  /* 0x00000092800a7225 */ /* 0x000fe200078e000a */
[----:B------:R-:W-:-:S03]  /*1f00*/  ISETP.GT.AND P0, PT, R121, R88, PT ;  /* 0x000000587900720c */ /* 0x000fc60003f04270 */
[----:B------:R-:W-:Y:S01]  /*1f10*/  IMAD.IADD R149, R11, 0x1, R149 ;  /* 0x000000010b957824 */ /* 0x000fe200078e0295 */
[----:B------:R-:W-:-:S04]  /*1f20*/  LEA R150, P1, R10, R12, 0x1 ;  /* 0x0000000c0a967211 */ /* 0x000fc800078208ff */
[----:B------:R-:W-:Y:S02]  /*1f30*/  LEA.HI.X R149, R10, R13, R149, 0x1, P1 ;  /* 0x0000000d0a957211 */ /* 0x000fe400008f0c95 */
[C---:B------:R-:W-:Y:S01]  /*1f40*/  LOP3.LUT P1, RZ, R69.reuse, 0x4, RZ, 0xc0, !PT ;  /* 0x0000000445ff7812 */ /* 0x040fe2000782c0ff */
[----:B------:R-:W-:Y:S01]  /*1f50*/  IMAD.SHL.U32 R87, R26, 0x20, RZ ;  /* 0x000000201a577824 */ /* 0x000fe200078e00ff */
[-C--:B------:R-:W-:Y:S02]  /*1f60*/  LOP3.LUT R68, R68, R15.reuse, RZ, 0xfc, !PT ;  /* 0x0000000f44447212 */ /* 0x080fe400078efcff */
[----:B------:R-:W-:Y:S02]  /*1f70*/  LOP3.LUT R66, R66, R15, RZ, 0xfc, !PT ;  /* 0x0000000f42427212 */ /* 0x000fe400078efcff */
[----:B------:R-:W-:Y:S02]  /*1f80*/  SHF.L.U64.HI R90, R26, 0x5, R27 ;  /* 0x000000051a5a7819 */ /* 0x000fe4000001021b */
[----:B------:R-:W-:-:S02]  /*1f90*/  LOP3.LUT R69, R69, 0x3, RZ, 0xc0, !PT ;  /* 0x0000000345457812 */ /* 0x000fc400078ec0ff */
[----:B------:R-:W-:Y:S02]  /*1fa0*/  SEL R65, R65, 0xfffffff0, !P1 ;  /* 0xfffffff041417807 */ /* 0x000fe40004800000 */
        /* <DEDUP_REMOVED lines=14> */
[----:B------:R-:W-:Y:S02]  /*2090*/  SHF.R.S32.HI R125, RZ, 0x1, R125 ;  /* 0x00000001ff7d7819 */ /* 0x000fe4000001147d */
[----:B-----5:R-:W-:Y:S02]  /*20a0*/  IADD3 R0, PT, PT, R155, R0, RZ ;  /* 0x000000009b007210 */ /* 0x020fe40007ffe0ff */
[--C-:B------:R-:W-:Y:S01]  /*20b0*/  SHF.R.S32.HI R29, RZ, 0x1f, R92.reuse ;  /* 0x0000001fff1d7819 */ /* 0x100fe2000001145c */
[C---:B------:R-:W-:Y:S01]  /*20c0*/  IMAD.SHL.U32 R123, R125.reuse, 0x20, RZ ;  /* 0x000000207d7b7824 */ /* 0x040fe200078e00ff */
[C---:B------:R-:W-:Y:S01]  /*20d0*/  SHF.L.U32 R113, R125.reuse, 0x6, RZ ;  /* 0x000000067d717819 */ /* 0x040fe200000006ff */
[----:B------:R-:W-:Y:S01]  /*20e0*/  IMAD R114, R125, 0x60, RZ ;  /* 0x000000607d727824 */ /* 0x000fe200078e02ff */
[C---:B------:R-:W-:Y:S01]  /*20f0*/  IADD3 R122, PT, PT, R128.reuse, 0x20, RZ ;  /* 0x00000020807a7810 */ /* 0x040fe20007ffe0ff */
[C---:B------:R-:W-:Y:S01]  /*2100*/  VIADD R120, R128.reuse, 0x40 ;  /* 0x0000004080787836 */ /* 0x040fe20000000000 */
[----:B------:R-:W-:Y:S01]  /*2110*/  IADD3 R115, PT, PT, R128, 0x60, RZ ;  /* 0x0000006080737810 */ /* 0x000fe20007ffe0ff */
[C---:B------:R-:W-:Y:S01]  /*2120*/  IMAD R112, R121.reuse, -0x80, R92 ;  /* 0xffffff8079707824 */ /* 0x040fe200078e025c */
[----:B------:R-:W-:Y:S01]  /*2130*/  LOP3.LUT R26, R30, 0x20, RZ, 0xfc, !PT ;  /* 0x000000201e1a7812 */ /* 0x000fe200078efcff */
        /* <DEDUP_REMOVED lines=14> */
[----:B------:R-:W-:-:S05]  /*2220*/  IMAD R3, R19, R163, RZ ;  /* 0x000000a313037224 */ /* 0x000fca00078e02ff */
[----:B------:R-:W-:Y:S01]  /*2230*/  IADD3 R23, PT, PT, R23, R3, RZ ;  /* 0x0000000317177210 */ /* 0x000fe20007ffe0ff */
[-C--:B----4-:R-:W-:Y:S02]  /*2240*/  IMAD R3, R133, R155.reuse, RZ ;  /* 0x0000009b85037224 */ /* 0x090fe400078e02ff */
[----:B------:R-:W-:Y:S02]  /*2250*/  IMAD R8, R131, R155, RZ ;  /* 0x0000009b83087224 */ /* 0x000fe400078e02ff */
        /* <DEDUP_REMOVED lines=11> */
[----:B------:R-:W-:-:S03]  /*2310*/  LOP3.LUT R3, R81, 0xc, RZ, 0xc0, !PT ;  /* 0x0000000c51037812 */ /* 0x000fc600078ec0ff */
[----:B------:R-:W-:Y:S01]  /*2320*/  IMAD.WIDE.U32 R20, R2, R20, R22 ;  /* 0x0000001402147225 */ /* 0x000fe200078e0016 */
[----:B------:R-:W-:-:S03]  /*2330*/  IADD3 R9, P0, PT, -R92, R128, RZ ;  /* 0x000000805c097210 */ /* 0x000fc60007f1e1ff */
[-C--:B------:R-:W-:Y:S02]  /*2340*/  IMAD R2, R128, R125.reuse, RZ ;  /* 0x0000007d80027224 */ /* 0x080fe400078e02ff */
[----:B------:R-:W-:Y:S02]  /*2350*/  IMAD.IADD R19, R15, 0x1, R18 ;  /* 0x000000010f137824 */ /* 0x000fe400078e0212 */
[----:B------:R-:W-:Y:S01]  /*2360*/  IMAD R15, R0, R125, RZ ;  /* 0x0000007d000f7224 */ /* 0x000fe200078e02ff */
[----:B------:R-:W-:Y:S01]  /*2370*/  IADD3 R0, PT, PT, R3, R2, RZ ;  /* 0x0000000203007210 */ /* 0x000fe20007ffe0ff */
[----:B------:R-:W-:Y:S01]  /*2380*/  IMAD R2, R69, 0x8, R2 ;  /* 0x0000000845027824 */ /* 0x000fe200078e0202 */
[----:B------:R-:W-:Y:S01]  /*2390*/  IADD3.X R29, PT, PT, RZ, ~R29, RZ, P0, !PT ;  /* 0x8000001dff1d7210 */ /* 0x000fe200007fe4ff */
[----:B------:R-:W-:Y:S01]  /*23a0*/  IMAD.MOV.U32 R18, RZ, RZ, R14 ;  /* 0x000000ffff127224 */ /* 0x000fe200078e000e */
[----:B------:R-:W-:Y:S01]  /*23b0*/  SHF.R.S32.HI R3, RZ, 0x1f, R15 ;  /* 0x0000001fff037819 */ /* 0x000fe2000001140f */
[----:B------:R-:W-:Y:S01]  /*23c0*/  IMAD.IADD R17, R21, 0x1, R16 ;  /* 0x0000000115117824 */ /* 0x000fe200078e0210 */
[----:B------:R-:W-:Y:S01]  /*23d0*/  IADD3 R98, P0, PT, R15, R2, RZ ;  /* 0x000000020f627210 */ /* 0x000fe20007f1e0ff */
[----:B------:R-:W-:Y:S01]  /*23e0*/  IMAD R89, R29, R130, RZ ;  /* 0x000000821d597224 */ /* 0x000fe200078e02ff */
[----:B------:R-:W-:Y:S01]  /*23f0*/  IADD3 R32, P1, PT, R15, R0, RZ ;  /* 0x000000000f207210 */ /* 0x000fe20007f3e0ff */
[----:B------:R-:W-:-:S02]  /*2400*/  IMAD R29, R29, R132, RZ ;  /* 0x000000841d1d7224 */ /* 0x000fc400078e02ff */
[----:B------:R-:W-:Y:S01]  /*2410*/  IMAD.MOV.U32 R16, RZ, RZ, R20 ;  /* 0x000000ffff107224 */ /* 0x000fe200078e0014 */
[----:B------:R-:W-:Y:S01]  /*2420*/  LEA.HI.X.SX32 R93, R2, R3, 0x1, P0 ;  /* 0x00000003025d7211 */ /* 0x000fe200000f0eff */
[----:B------:R-:W-:Y:S01]  /*2430*/  IMAD R89, R131, R9, R89 ;  /* 0x0000000983597224 */ /* 0x000fe200078e0259 */
[----:B------:R-:W-:Y:S01]  /*2440*/  LEA.HI.X.SX32 R3, R0, R3, 0x1, P1 ;  /* 0x0000000300037211 */ /* 0x000fe200008f0eff */
[-C--:B------:R-:W-:Y:S02]  /*2450*/  IMAD R29, R133, R9.reuse, R29 ;  /* 0x00000009851d7224 */ /* 0x080fe400078e021d */
[----:B------:R-:W-:Y:S01]  /*2460*/  IMAD.WIDE.U32 R14, R130, R9, R18 ;  /* 0x00000009820e7225 */ /* 0x000fe200078e0012 */
[----:B------:R-:W-:-:S03]  /*2470*/  SHF.L.U64.HI R0, R32, 0x1, R3 ;  /* 0x0000000120007819 */ /* 0x000fc60000010203 */
[----:B------:R-:W-:Y:S01]  /*2480*/  IMAD.WIDE.U32 R8, R132, R9, R16 ;  /* 0x0000000984087225 */ /* 0x000fe200078e0010 */
[----:B------:R-:W-:-:S03]  /*2490*/  LEA R94, P1, R14, R12, 0x1 ;  /* 0x0000000c0e5e7211 */ /* 0x000fc600078208ff */
[----:B------:R-:W-:Y:S01]  /*24a0*/  IMAD.IADD R89, R15, 0x1, R89 ;  /* 0x000000010f597824 */ /* 0x000fe200078e0259 */
[----:B------:R-:W-:Y:S01]  /*24b0*/  SHF.L.U64.HI R93, R98, 0x1, R93 ;  /* 0x00000001625d7819 */ /* 0x000fe2000001025d */
[----:B------:R-:W-:Y:S01]  /*24c0*/  IMAD.SHL.U32 R32, R32, 0x2, RZ ;  /* 0x0000000220207824 */ /* 0x000fe200078e00ff */
[----:B------:R-:W-:Y:S02]  /*24d0*/  IADD3 R29, PT, PT, R9, R29, RZ ;  /* 0x0000001d091d7210 */ /* 0x000fe40007ffe0ff */
[----:B------:R-:W-:Y:S02]  /*24e0*/  LEA R28, P0, R8, R10, 0x1 ;  /* 0x0000000a081c7211 */ /* 0x000fe400078008ff */
[----:B------:R-:W-:Y:S02]  /*24f0*/  SHF.L.U32 R98, R98, 0x1, RZ ;  /* 0x0000000162627819 */ /* 0x000fe400000006ff */
[----:B------:R-:W-:Y:S02]  /*2500*/  LEA.HI.X R89, R14, R13, R89, 0x1, P1 ;  /* 0x0000000d0e597211 */ /* 0x000fe400008f0c59 */
[----:B------:R-:W-:-:S02]  /*2510*/  LEA.HI.X R29, R8, R11, R29, 0x1, P0 ;  /* 0x0000000b081d7211 */ /* 0x000fc400000f0c1d */
[C---:B------:R-:W-:Y:S02]  /*2520*/  IADD3 R70, P1, PT, R6.reuse, R32, RZ ;  /* 0x0000002006467210 */ /* 0x040fe40007f3e0ff */
[----:B------:R-:W-:Y:S02]  /*2530*/  IADD3 R96, P3, PT, R6, R98, RZ ;  /* 0x0000006206607210 */ /* 0x000fe40007f7e0ff */
[C---:B------:R-:W-:Y:S02]  /*2540*/  IADD3 R32, P0, PT, R4.reuse, R32, RZ ;  /* 0x0000002004207210 */ /* 0x040fe40007f1e0ff */
[----:B------:R-:W-:Y:S01]  /*2550*/  IADD3 R98, P2, PT, R4, R98, RZ ;  /* 0x0000006204627210 */ /* 0x000fe20007f5e0ff */
[C-C-:B------:R-:W-:Y:S01]  /*2560*/  IMAD.X R71, R7.reuse, 0x1, R0.reuse, P1 ;  /* 0x0000000107477824 */ /* 0x140fe200008e0600 */
[-C--:B------:R-:W-:Y:S01]  /*2570*/  IADD3.X R91, PT, PT, R7, R93.reuse, RZ, P3, !PT ;  /* 0x0000005d075b7210 */ /* 0x080fe20001ffe4ff */
[C---:B------:R-:W-:Y:S01]  /*2580*/  IMAD.X R33, R5.reuse, 0x1, R0, P0 ;  /* 0x0000000105217824 */ /* 0x040fe200000e0600 */
[----:B------:R-:W-:Y:S01]  /*2590*/  IADD3.X R93, PT, PT, R5, R93, RZ, P2, !PT ;  /* 0x0000005d055d7210 */ /* 0x000fe200017fe4ff */
[----:B------:R-:W-:Y:S01]  /*25a0*/  IMAD.SHL.U32 R107, R132, 0x20, RZ ;  /* 0x00000020846b7824 */ /* 0x000fe200078e00ff */
[----:B------:R-:W-:-:S02]  /*25b0*/  LOP3.LUT R25, R30, 0x40, RZ, 0xfc, !PT ;  /* 0x000000401e197812 */ /* 0x000fc400078efcff */
[----:B------:R-:W-:-:S07]  /*25c0*/  SHF.L.U64.HI R105, R132, 0x5, R133 ;  /* 0x0000000584697819 */ /* 0x000fce0000010285 */
.L_x_3946:
[----:B------:R-:W-:Y:S01]  /*25d0*/  VIADD R111, R111, 0x80 ;  /* 0x000000806f6f7836 */ /* 0x000fe20000000000 */
[----:B------:R-:W-:Y:S01]  /*25e0*/  UMOV UR6, URZ ;  /* 0x000000ff00067c82 */ /* 0x000fe20008000000 */
[----:B------:R-:W-:Y:S01]  /*25f0*/  VIADD R112, R112, 0x80 ;  /* 0x0000008070707836 */ /* 0x000fe20000000000 */
[----:B------:R-:W-:Y:S01]  /*2600*/  BSSY.RECONVERGENT B1, `(.L_x_3924) ;  /* 0x00006cc000017945 */ /* 0x000fe20003800200 */
[----:B------:R-:W-:Y:S01]  /*2610*/  VIADD R109, R109, 0xffffffff ;  /* 0xffffffff6d6d7836 */ /* 0x000fe20000000000 */
[-C--:B------:R-:W-:Y:S01]  /*2620*/  ISETP.GE.AND P0, PT, R128, R111.reuse, PT ;  /* 0x0000006f8000720c */ /* 0x080fe20003f06270 */
[----:B------:R-:W-:Y:S01]  /*2630*/  IMAD.MOV.U32 R124, RZ, RZ, R110 ;  /* 0x000000ffff7c7224 */ /* 0x000fe200078e006e */
[-C--:B------:R-:W-:Y:S01]  /*2640*/  ISETP.GE.AND P6, PT, R122, R111.reuse, PT ;  /* 0x0000006f7a00720c */ /* 0x080fe20003fc6270 */
[----:B------:R-:W-:Y:S01]  /*2650*/  VIADD R110, R110, 0xffffff80 ;  /* 0xffffff806e6e7836 */ /* 0x000fe20000000000 */
[-C--:B------:R-:W-:Y:S02]  /*2660*/  ISETP.GE.AND P0, PT, R128, R112.reuse, !P0 ;  /* 0x000000708000720c */ /* 0x080fe40004706270 */
[-C--:B------:R-:W-:Y:S02]  /*2670*/  ISETP.GE.AND P6, PT, R122, R112.reuse, !P6 ;  /* 0x000000707a00720c */ /* 0x080fe400077c6270 */
[CC--:B------:R-:W-:Y:S02]  /*2680*/  ISETP.GE.AND P5, PT, R120.reuse, R111.reuse, PT ;  /* 0x0000006f7800720c */ /* 0x0c0fe40003fa6270 */
[C---:B------:R-:W-:Y:S02]  /*2690*/  ISETP.GE.AND P4, PT, R115.reuse, R111, PT ;  /* 0x0000006f7300720c */ /* 0x040fe40003f86270 */
        /* <DEDUP_REMOVED lines=93> */
.L_x_3925:
        /* <DEDUP_REMOVED lines=147> */
.L_x_3929:
[----:B------:R-:W-:Y:S05]  /*35a0*/  BSYNC.RECONVERGENT B0 ;  /* 0x0000000000007941 */ /* 0x000fea0003800200 */
.L_x_3928:
        /* <DEDUP_REMOVED lines=141> */
.L_x_3931:
[----:B------:R-:W-:Y:S05]  /*3e80*/  BSYNC.RECONVERGENT B0 ;  /* 0x0000000000007941 */ /* 0x000fea0003800200 */
.L_x_3930:
        /* <DEDUP_REMOVED lines=145> */
.L_x_3933:
[----:B------:R-:W-:Y:S05]  /*47a0*/  BSYNC.RECONVERGENT B0 ;  /* 0x0000000000007941 */ /* 0x000fea0003800200 */
.L_x_3932:
        /* <DEDUP_REMOVED lines=147> */
.L_x_3935:
[----:B------:R-:W-:Y:S05]  /*50e0*/  BSYNC.RECONVERGENT B0 ;  /* 0x0000000000007941 */ /* 0x000fea0003800200 */
.L_x_3934:
[----:B------:R-:W5:Y:S02]  /*50f0*/  LD.E R3, desc[UR4][R116.64+0xd0] ;  /* 0x0000d00474037980 */ /* 0x000f64000c101900 */
[----:B-----5:R-:W-:Y:S05]  /*5100*/  IMAD.U32 R3, R3, -0x40, RZ ;  /* 0xffffffc003037824 */ /* 0x020fea00078e00ff */
[C---:B------:R-:W-:Y:S02]  /*5110*/  LEA R32, P1, R3.reuse, R32, 0x1 ;  /* 0x0000002003207211 */ /* 0x040fe400078208ff */
[C---:B------:R-:W-:Y:S02]  /*5120*/  LEA R70, P0, R3.reuse, R70, 0x1 ;  /* 0x0000004603467211 */ /* 0x040fe400078008ff */
[C---:B------:R-:W-:Y:S02]  /*5130*/  LEA.HI.X.SX32 R33, R3.reuse, R33, 0x1, P1 ;  /* 0x0000002103217211 */ /* 0x040fe400008f0eff */
[----:B------:R-:W-:Y:S01]  /*5140*/  LEA.HI.X.SX32 R71, R3, R71, 0x1, P0 ;  /* 0x0000004703477211 */ /* 0x000fe200000f0eff */
[----:B------:R-:W-:Y:S05]  /*5150*/  BRA `(.L_x_3926) ;  /* 0x0000004000587947 */ /* 0x000fea0003800000 */
.L_x_3927:
        /* <DEDUP_REMOVED lines=41> */
[C---:B------:R-:W-:Y:S01]  /*53f0*/  @!P0 IMAD.U32 R49, R138.reuse, 0x10000, RZ ;  /* 0x000100008a318824 */ /* 0x040fe200078e00ff */
        /* <DEDUP_REMOVED lines=124> */
[----:B------:R-:W-:Y:S01]  /*5bc0*/  @!P1 FFMA.FTZ R14, R55, R56, R14 ;  /* 0x00000038370e9223 */ /* 0x000fe2000001000e */
[----:B------:R-:W-:Y:S01]  /*5bd0*/  @!P0 IMAD.X R99, RZ, RZ, R95, P2 ;  /* 0x000000ffff638224 */ /* 0x000fe200010e065f */
[----:B------:R-:W-:Y:S01]  /*5be0*/  @!P0 ISETP.GT.AND P2, PT, R35, 0x40, PT ;  /* 0x000000402300880c */ /* 0x000fe20003f44270 */
[----:B------:R-:W-:Y:S01]  /*5bf0*/  @!P1 FFMA.FTZ R15, R52, R57, R15 ;  /* 0x00000039340f9223 */ /* 0x000fe2000001000f */
[----:B------:R-:W-:Y:S01]  /*5c00*/  @!P1 MOV R73, R134 ;  /* 0x0000008600499202 */ /* 0x000fe20000000f00 */
[----:B------:R-:W-:Y:S01]  /*5c10*/  @!P1 FFMA.FTZ R16, R59, R58, R16 ;  /* 0x0000003a3b109223 */ /* 0x000fe20000010010 */
[----:B------:R-:W-:Y:S01]  /*5c20*/  @!P0 SEL R135, R135, 0x40, !P2 ;  /* 0x0000004087878807 */ /* 0x000fe20005000000 */
[----:B------:R-:W-:Y:S01]  /*5c30*/  @!P1 IMAD.MOV.U32 R72, RZ, RZ, R97 ;  /* 0x000000ffff489224 */ /* 0x000fe200078e0061 */
[----:B------:R-:W-:Y:S02]  /*5c40*/  @!P1 F2FP.BF16.F32.PACK_AB R136, R14, R13 ;  /* 0x0000000d0e88923e */ /* 0x000fe400000010ff */
[----:B------:R-:W-:Y:S02]  /*5c50*/  @!P1 F2FP.BF16.F32.PACK_AB R137, R16, R15 ;  /* 0x0000000f1089923e */ /* 0x000fe400000010ff */
[----:B------:R-:W-:Y:S01]  /*5c60*/  @!P0 SEL R140, R99, RZ, !P2 ;  /* 0x000000ff638c8207 */ /* 0x000fe20005000000 */
[----:B------:R-:W-:Y:S01]  /*5c70*/  @!P1 IMAD.MOV.U32 R74, RZ, RZ, R136 ;  /* 0x000000ffff4a9224 */ /* 0x000fe200078e0088 */
[----:B------:R-:W-:Y:S02]  /*5c80*/  @!P0 SHF.L.U32 R99, R135, 0x1, RZ ;  /* 0x0000000187638819 */ /* 0x000fe400000006ff */
        /* <DEDUP_REMOVED lines=79> */
.L_x_3937:
[----:B------:R-:W-:Y:S05]  /*6180*/  BSYNC.RECONVERGENT B0 ;  /* 0x0000000000007941 */ /* 0x000fea0003800200 */
.L_x_3936:
        /* <DEDUP_REMOVED lines=258> */
.L_x_3939:
[----:B------:R-:W-:Y:S05]  /*71b0*/  BSYNC.RECONVERGENT B0 ;  /* 0x0000000000007941 */ /* 0x000fea0003800200 */
.L_x_3938:
        /* <DEDUP_REMOVED lines=258> */
.L_x_3941:
[----:B------:R-:W-:Y:S05]  /*81e0*/  BSYNC.RECONVERGENT B0 ;  /* 0x0000000000007941 */ /* 0x000fea0003800200 */
.L_x_3940:
        /* <DEDUP_REMOVED lines=42> */
[----:B------:R-:W-:Y:S01]  /*8490*/  @!P0 SHF.L.U32 R16, R45, 0x10, RZ ;  /* 0x000000102d108819 */ /* 0x000fe200000006ff */
[----:B------:R-:W-:Y:S01]  /*84a0*/  @P1 FADD.FTZ R9, -R9, -RZ ;  /* 0x800000ff09091221 */ /* 0x000fe20000010100 */
[----:B------:R-:W-:Y:S01]  /*84b0*/  @!P0 LOP3.LUT R15, R45, 0xffff0000, RZ, 0xc0, !PT ;  /* 0xffff00002d0f8812 */ /* 0x000fe200078ec0ff */
[----:B------:R-:W-:Y:S01]  /*84c0*/  @P1 FADD.FTZ R19, -R19, -RZ ;  /* 0x800000ff13131221 */ /* 0x000fe20000010100 */
[----:B--2---:R-:W-:Y:S01]  /*84d0*/  @!P0 LOP3.LUT R18, R43, 0xffff0000, RZ, 0xc0, !PT ;  /* 0xffff00002b128812 */ /* 0x004fe200078ec0ff */
[----:B------:R-:W-:Y:S01]  /*84e0*/  @P1 FADD.FTZ R14, -R14, -RZ ;  /* 0x800000ff0e0e1221 */ /* 0x000fe20000010100 */
[----:B------:R-:W-:Y:S01]  /*84f0*/  @P1 FADD.FTZ R13, -R13, -RZ ;  /* 0x800000ff0d0d1221 */ /* 0x000fe20000010100 */
[----:B------:R-:W-:Y:S01]  /*8500*/  @!P0 FMUL.FTZ R7, R8, R7 ;  /* 0x0000000708078220 */ /* 0x000fe20000410000 */
[----:B------:R-:W-:Y:S01]  /*8510*/  @P1 FADD.FTZ R17, -R17, -RZ ;  /* 0x800000ff11111221 */ /* 0x000fe20000010100 */
[----:B------:R-:W-:Y:S01]  /*8520*/  @P1 FADD.FTZ R16, -R16, -RZ ;  /* 0x800000ff10101221 */ /* 0x000fe20000010100 */
[----:B------:R-:W-:Y:S01]  /*8530*/  @P1 FADD.FTZ R15, -R15, -RZ ;  /* 0x800000ff0f0f1221 */ /* 0x000fe20000010100 */
[----:B------:R-:W-:Y:S01]  /*8540*/  ISETP.GE.AND P1, PT, R26, R27, PT ;  /* 0x0000001b1a00720c */ /* 0x000fe20003f26270 */
        /* <DEDUP_REMOVED lines=8> */
[----:B------:R-:W-:Y:S01]  /*85d0*/  @!P0 FMUL.FTZ R2, R2, R17 ;  /* 0x0000001102028220 */ /* 0x000fe20000410000 */
[----:B------:R-:W-:Y:S01]  /*85e0*/  @!P0 FFMA.FTZ R0, R9, R12, R0 ;  /* 0x0000000c09008223 */ /* 0x000fe20000010000 */
[C---:B------:R-:W-:Y:S01]  /*85f0*/  @!P0 SHF.L.U32 R12, R21.reuse, 0x10, RZ ;  /* 0x00000010150c8819 */ /* 0x040fe200000006ff */
[----:B------:R-:W-:Y:S01]  /*8600*/  @!P0 FMUL.FTZ R4, R4, R15 ;  /* 0x0000000f04048220 */ /* 0x000fe20000410000 */
[----:B------:R-:W-:Y:S01]  /*8610*/  @!P0 LOP3.LUT R9, R21, 0xffff0000, RZ, 0xc0, !PT ;  /* 0xffff000015098812 */ /* 0x000fe200078ec0ff */
[----:B------:R-:W-:Y:S01]  /*8620*/  @!P0 IMAD.U32 R15, R41, 0x10000, RZ ;  /* 0x00010000290f8824 */ /* 0x000fe200078e00ff */
[----:B------:R-:W-:Y:S01]  /*8630*/  @!P1 ISETP.GT.AND P2, PT, R35, 0x20, PT ;  /* 0x000000202300980c */ /* 0x000fe20003f44270 */
[----:B------:R-:W-:Y:S01]  /*8640*/  @!P0 FMUL.FTZ R3, R3, R16 ;  /* 0x0000001003038220 */ /* 0x000fe20000410000 */
[----:B------:R-:W-:Y:S01]  /*8650*/  @!P0 LOP3.LUT R16, R41, 0xffff0000, RZ, 0xc0, !PT ;  /* 0xffff000029108812 */ /* 0x000fe200078ec0ff */
[----:B------:R-:W-:Y:S01]  /*8660*/  @!P0 FFMA.FTZ R2, R13, R14, R2 ;  /* 0x0000000e0d028223 */ /* 0x000fe20000010002 */
[----:B------:R-:W-:Y:S01]  /*8670*/  @!P0 LOP3.LUT R14, R42, 0xffff0000, RZ, 0xc0, !PT ;  /* 0xffff00002a0e8812 */ /* 0x000fe200078ec0ff */
[----:B------:R-:W-:Y:S01]  /*8680*/  @!P0 FFMA.FTZ R3, R12, R15, R3 ;  /* 0x0000000f0c038223 */ /* 0x000fe20000010003 */
[----:B------:R-:W-:Y:S01]  /*8690*/  @!P1 SEL R15, R34, RZ, !P2 ;  /* 0x000000ff220f9207 */ /* 0x000fe20005000000 */
[----:B------:R-:W-:Y:S01]  /*86a0*/  @!P0 IMAD.U32 R13, R42, 0x10000, RZ ;  /* 0x000100002a0d8824 */ /* 0x000fe200078e00ff */
[----:B------:R-:W-:Y:S01]  /*86b0*/  @!P0 F2FP.BF16.F32.PACK_AB R12, R2, R0 ;  /* 0x00000000020c823e */ /* 0x000fe200000010ff */
[----:B------:R-:W-:Y:S01]  /*86c0*/  @!P0 IMAD.U32 R17, R43, 0x10000, RZ ;  /* 0x000100002b118824 */ /* 0x000fe200078e00ff */
[C---:B------:R-:W-:Y:S01]  /*86d0*/  @!P0 SHF.L.U32 R0, R22.reuse, 0x10, RZ ;  /* 0x0000001016008819 */ /* 0x040fe200000006ff */
[----:B------:R-:W-:Y:S01]  /*86e0*/  @!P0 FFMA.FTZ R4, R9, R16, R4 ;  /* 0x0000001009048223 */ /* 0x000fe20000010004 */
[----:B------:R-:W-:Y:S01]  /*86f0*/  @!P0 LOP3.LUT R9, R22, 0xffff0000, RZ, 0xc0, !PT ;  /* 0xffff000016098812 */ /* 0x000fe200078ec0ff */
[C---:B------:R-:W-:Y:S01]  /*8700*/  @!P0 IMAD.U32 R2, R23.reuse, 0x10000, RZ ;  /* 0x0001000017028824 */ /* 0x040fe200078e00ff */
[----:B------:R-:W-:Y:S01]  /*8710*/  @!P1 IADD3 R15, P4, PT, R114, R15, RZ ;  /* 0x0000000f720f9210 */ /* 0x000fe20007f9e0ff */
[----:B------:R-:W-:Y:S01]  /*8720*/  @!P0 FFMA.FTZ R5, R0, R13, R5 ;  /* 0x0000000d00058223 */ /* 0x000fe20000010005 */
[----:B------:R-:W-:Y:S01]  /*8730*/  @!P0 LOP3.LUT R13, R23, 0xffff0000, RZ, 0xc0, !PT ;  /* 0xffff0000170d8812 */ /* 0x000fe200078ec0ff */
[----:B------:R-:W-:Y:S01]  /*8740*/  @!P0 FFMA.FTZ R6, R9, R14, R6 ;  /* 0x0000000e09068223 */ /* 0x000fe20000010006 */
[----:B------:R-:W-:Y:S01]  /*8750*/  @!P0 F2FP.BF16.F32.PACK_AB R3, R4, R3 ;  /* 0x000000030403823e */ /* 0x000fe200000010ff */
[----:B------:R-:W-:Y:S01]  /*8760*/  @!P0 FFMA.FTZ R7, R2, R17, R7 ;  /* 0x0000001102078223 */ /* 0x000fe20000010007 */
[----:B------:R-:W-:Y:S01]  /*8770*/  @!P1 SEL R17, R95, RZ, !P2 ;  /* 0x000000ff5f119207 */ /* 0x000fe20005000000 */
[----:B------:R-:W-:Y:S01]  /*8780*/  @!P0 FFMA.FTZ R8, R13, R18, R8 ;  /* 0x000000120d088223 */ /* 0x000fe20000010008 */
[----:B------:R-:W-:Y:S01]  /*8790*/  @!P0 F2FP.BF16.F32.PACK_AB R6, R6, R5 ;  /* 0x000000050606823e */ /* 0x000fe200000010ff */
[----:B------:R-:W-:Y:S01]  /*87a0*/  @!P0 IMAD.MOV.U32 R20, RZ, RZ, R12 ;  /* 0x000000ffff148224 */ /* 0x000fe200078e000c */
[----:B------:R-:W-:Y:S01]  /*87b0*/  @!P0 MOV R21, R3 ;  /* 0x0000000300158202 */ /* 0x000fe20000000f00 */
[----:B------:R-:W-:Y:S01]  /*87c0*/  @!P1 IMAD.X R0, R104, 0x1, R17, P4 ;  /* 0x0000000168009824 */ /* 0x000fe200020e0611 */
[----:B------:R-:W-:Y:S01]  /*87d0*/  @!P0 F2FP.BF16.F32.PACK_AB R7, R8, R7 ;  /* 0x000000070807823e */ /* 0x000fe200000010ff */
[----:B------:R-:W-:Y:S01]  /*87e0*/  @!P0 IMAD.MOV.U32 R22, RZ, RZ, R6 ;  /* 0x000000ffff168224 */ /* 0x000fe200078e0006 */
[----:B------:R-:W-:Y:S02]  /*87f0*/  @!P1 SEL R9, R37, R34, P2 ;  /* 0x0000002225099207 */ /* 0x000fe40001000000 */
[C---:B------:R-:W-:Y:S02]  /*8800*/  @!P1 SHF.L.U64.HI R0, R15.reuse, 0x1, R0 ;  /* 0x000000010f009819 */ /* 0x040fe40000010200 */
[----:B------:R-:W-:Y:S01]  /*8810*/  @!P1 SHF.L.U32 R15, R15, 0x1, RZ ;  /* 0x000000010f0f9819 */ /* 0x000fe200000006ff */
[----:B------:R-:W-:Y:S01]  /*8820*/  @!P1 IMAD.WIDE R4, R9, 0x2, R10 ;  /* 0x0000000209049825 */ /* 0x000fe200078e020a */
[----:B------:R-:W-:Y:S02]  /*8830*/  @!P0 MOV R23, R7 ;  /* 0x0000000700178202 */ /* 0x000fe40000000f00 */
[----:B------:R-:W-:Y:S02]  /*8840*/  @!P1 IADD3 R52, P0, PT, R15, R96, RZ ;  /* 0x000000600f349210 */ /* 0x000fe40007f1e0ff */
[----:B------:R-:W-:Y:S01]  /*8850*/  ISETP.GT.AND P2, PT, R35, 0x20, !P1 ;  /* 0x000000202300780c */ /* 0x000fe20004f44270 */
[----:B------:R1:W-:Y:S02]  /*8860*/  ST.E.128 desc[UR4][R48.64], R20 ;  /* 0x0000001430007985 */ /* 0x0003e4000c101d04 */
[C---:B------:R-:W-:Y:S01]  /*8870*/  @!P1 IMAD.X R53, R0.reuse, 0x1, R91, P0 ;  /* 0x0000000100359824 */ /* 0x040fe200000e065b */
[----:B------:R-:W-:Y:S04]  /*8880*/  @!P1 IADD3 R12, P0, PT, R15, R98, RZ ;  /* 0x000000620f0c9210 */ /* 0x000fe80007f1e0ff */
[----:B------:R-:W-:Y:S01]  /*8890*/  @!P1 IADD3.X R13, PT, PT, R0, R93, RZ, P0, !PT ;  /* 0x0000005d000d9210 */ /* 0x000fe200007fe4ff */
[----:B------:R-:W2:Y:S01]  /*88a0*/  @!P1 LD.E.128 R4, desc[UR4][R4.64+0x40] ;  /* 0x0000400404049980 */ /* 0x000ea2000c101d00 */
[----:B------:R-:W-:Y:S07]  /*88b0*/  ISETP.GE.AND P0, PT, R25, R27, PT ;  /* 0x0000001b1900720c */ /* 0x000fee0003f06270 */
        /* <DEDUP_REMOVED lines=14> */
[----:B------:R-:W-:Y:S01]  /*89a0*/  @!P1 LOP3.LUT R4, R5, 0xffff0000, RZ, 0xc0, !PT ;  /* 0xffff000005049812 */ /* 0x000fe200078ec0ff */
[----:B------:R-:W-:Y:S01]  /*89b0*/  @!P1 IMAD.U32 R5, R6, 0x10000, RZ ;  /* 0x0001000006059824 */ /* 0x000fe200078e00ff */
[----:B------:R-:W-:Y:S01]  /*89c0*/  @!P1 LOP3.LUT R17, R52, 0xffff0000, RZ, 0xc0, !PT ;  /* 0xffff000034119812 */ /* 0x000fe200078ec0ff */
[----:B-1----:R-:W-:Y:S01]  /*89d0*/  @!P1 IMAD.U32 R20, R47, 0x10000, RZ ;  /* 0x000100002f149824 */ /* 0x002fe200078e00ff */
[C---:B------:R-:W-:Y:S01]  /*89e0*/  @!P1 SHF.L.U32 R16, R53.reuse, 0x10, RZ ;  /* 0x0000001035109819 */ /* 0x040fe200000006ff */
[----:B------:R-:W-:Y:S01]  /*89f0*/  @!P1 FMUL.FTZ R0, R0, R19 ;  /* 0x0000001300009220 */ /* 0x000fe20000410000 */
        /* <DEDUP_REMOVED lines=9> */
[----:B------:R-:W-:Y:S01]  /*8a90*/  @!P1 FMUL.FTZ R7, R8, R7 ;  /* 0x0000000708079220 */ /* 0x000fe20000410000 */
[----:B------:R-:W-:Y:S01]  /*8aa0*/  @!P1 FMUL.FTZ R8, R12, R9 ;  /* 0x000000090c089220 */ /* 0x000fe20000410000 */
[----:B------:R-:W-:Y:S01]  /*8ab0*/  @P2 FADD.FTZ R17, -R17, -RZ ;  /* 0x800000ff11112221 */ /* 0x000fe20000010100 */
[----:B------:R-:W-:Y:S01]  /*8ac0*/  @P2 FADD.FTZ R16, -R16, -RZ ;  /* 0x800000ff10102221 */ /* 0x000fe20000010100 */
[----:B------:R-:W-:Y:S01]  /*8ad0*/  @P2 FADD.FTZ R15, -R15, -RZ ;  /* 0x800000ff0f0f2221 */ /* 0x000fe20000010100 */
[----:B------:R-:W-:Y:S01]  /*8ae0*/  @!P0 ISETP.GT.AND P2, PT, R35, 0x40, PT ;  /* 0x000000402300880c */ /* 0x000fe20003f44270 */
[C---:B------:R-:W-:Y:S02]  /*8af0*/  @!P1 IMAD.U32 R12, R44.reuse, 0x10000, RZ ;  /* 0x000100002c0c9824 */ /* 0x040fe400078e00ff */
[----:B------:R-:W-:Y:S01]  /*8b00*/  @!P1 FMUL.FTZ R5, R5, R14 ;  /* 0x0000000e05059220 */ /* 0x000fe20000410000 */
[----:B------:R-:W-:Y:S01]  /*8b10*/  @!P1 LOP3.LUT R14, R44, 0xffff0000, RZ, 0xc0, !PT ;  /* 0xffff00002c0e9812 */ /* 0x000fe200078ec0ff */
[----:B-----5:R-:W-:Y:S01]  /*8b20*/  @!P1 IMAD.U32 R9, R40, 0x10000, RZ ;  /* 0x0001000028099824 */ /* 0x020fe200078e00ff */
[----:B------:R-:W-:Y:S01]  /*8b30*/  @!P0 SEL R95, R95, RZ, !P2 ;  /* 0x000000ff5f5f8207 */ /* 0x000fe20005000000 */
[----:B------:R-:W-:Y:S01]  /*8b40*/  @!P1 FMUL.FTZ R6, R6, R13 ;  /* 0x0000000d06069220 */ /* 0x000fe20000410000 */
[----:B------:R-:W-:Y:S01]  /*8b50*/  @!P1 LOP3.LUT R13, R40, 0xffff0000, RZ, 0xc0, !PT ;  /* 0xffff0000280d9812 */ /* 0x000fe200078ec0ff */
[----:B------:R-:W-:Y:S01]  /*8b60*/  @!P1 FMUL.FTZ R2, R2, R17 ;  /* 0x0000001102029220 */ /* 0x000fe20000410000 */
[----:B------:R-:W-:Y:S01]  /*8b70*/  @!P1 LOP3.LUT R17, R45, 0xffff0000, RZ, 0xc0, !PT ;  /* 0xffff00002d119812 */ /* 0x000fe200078ec0ff */
        /* <DEDUP_REMOVED lines=8> */
[----:B------:R-:W-:Y:S02]  /*8c00*/  @!P1 IMAD.U32 R12, R42, 0x10000, RZ ;  /* 0x000100002a0c9824 */ /* 0x000fe400078e00ff */
[----:B------:R-:W-:Y:S01]  /*8c10*/  @!P1 FFMA.FTZ R3, R16, R15, R3 ;  /* 0x0000000f10039223 */ /* 0x000fe20000010003 */
[----:B------:R-:W-:Y:S01]  /*8c20*/  @!P1 FFMA.FTZ R4, R9, R17, R4 ;  /* 0x0000001109049223 */ /* 0x000fe20000010004 */
[----:B------:R-:W-:Y:S01]  /*8c30*/  @!P1 LOP3.LUT R9, R42, 0xffff0000, RZ, 0xc0, !PT ;  /* 0xffff00002a099812 */ /* 0x000fe200078ec0ff */
[----:B------:R-:W-:Y:S01]  /*8c40*/  @!P1 FFMA.FTZ R5, R12, R18, R5 ;  /* 0x000000120c059223 */ /* 0x000fe20000010005 */
[----:B------:R-:W-:Y:S01]  /*8c50*/  @!P0 IADD3 R15, P4, PT, R114, R13, RZ ;  /* 0x0000000d720f8210 */ /* 0x000fe20007f9e0ff */
        /* <DEDUP_REMOVED lines=9> */
[----:B------:R-:W-:Y:S02]  /*8cf0*/  @!P0 IADD3.X R14, PT, PT, R104, R95, RZ, P4, !PT ;  /* 0x0000005f680e8210 */ /* 0x000fe400027fe4ff */
[----:B------:R-:W-:Y:S02]  /*8d00*/  @!P1 F2FP.BF16.F32.PACK_AB R7, R8, R7 ;  /* 0x000000070807923e */ /* 0x000fe400000010ff */
[C---:B------:R-:W-:Y:S02]  /*8d10*/  @!P0 SHF.L.U32 R17, R15.reuse, 0x1, RZ ;  /* 0x000000010f118819 */ /* 0x040fe400000006ff */
[----:B------:R-:W-:Y:S01]  /*8d20*/  @!P1 MOV R40, R0 ;  /* 0x0000000000289202 */ /* 0x000fe20000000f00 */
[----:B------:R-:W-:Y:S01]  /*8d30*/  @!P1 IMAD.MOV.U32 R43, RZ, RZ, R7 ;  /* 0x000000ffff2b9224 */ /* 0x000fe200078e0007 */
[----:B------:R-:W-:Y:S02]  /*8d40*/  @!P1 MOV R42, R6 ;  /* 0x00000006002a9202 */ /* 0x000fe40000000f00 */
[----:B------:R-:W-:Y:S02]  /*8d50*/  @!P0 SHF.L.U64.HI R14, R15, 0x1, R14 ;  /* 0x000000010f0e8819 */ /* 0x000fe4000001020e */
[----:B------:R-:W-:Y:S01]  /*8d60*/  @!P0 IADD3 R44, P4, PT, R17, R96, RZ ;  /* 0x00000060112c8210 */ /* 0x000fe20007f9e0ff */
[----:B------:R4:W-:Y:S01]  /*8d70*/  ST.E.128 desc[UR4][R48.64+0x40], R40 ;  /* 0x0000402830007985 */ /* 0x0009e2000c101d04 */
[----:B------:R-:W-:Y:S02]  /*8d80*/  @!P0 SEL R3, R37, R34, P2 ;  /* 0x0000002225038207 */ /* 0x000fe40001000000 */
[----:B------:R-:W-:Y:S01]  /*8d90*/  @!P0 IADD3 R16, P1, PT, R17, R98, RZ ;  /* 0x0000006211108210 */ /* 0x000fe20007f3e0ff */
[C---:B------:R-:W-:Y:S02]  /*8da0*/  @!P0 IMAD.X R45, R14.reuse, 0x1, R91, P4 ;  /* 0x000000010e2d8824 */ /* 0x040fe400020e065b */
[----:B------:R-:W-:Y:S01]  /*8db0*/  @!P0 IMAD.WIDE R4, R3, 0x2, R10 ;  /* 0x0000000203048825 */ /* 0x000fe200078e020a */
[----:B------:R-:W-:Y:S01]  /*8dc0*/  @!P0 IADD3.X R17, PT, PT, R14, R93, RZ, P1, !PT ;  /* 0x0000005d0e118210 */ /* 0x000fe20000ffe4ff */
[----:B------:R-:W2:Y:S01]  /*8dd0*/  LD.E.128 R20, desc[UR4][R10.64+0x80] ;  /* 0x000080040a147980 */ /* 0x000ea2000c101d00 */
[----:B------:R-:W-:Y:S07]  /*8de0*/  ISETP.GT.AND P1, PT, R35, 0x40, !P0 ;  /* 0x000000402300780c */ /* 0x000fee0004724270 */
[----:B------:R-:W3:Y:S08]  /*8df0*/  @!P0 LD.E.128 R44, desc[UR4][R44.64+0x80] ;  /* 0x000080042c2c8980 */ /* 0x000ef0000c101d00 */
[----:B------:R-:W5:Y:S08]  /*8e00*/  @!P0 LD.E.128 R4, desc[UR4][R4.64+0x80] ;  /* 0x0000800404048980 */ /* 0x000f70000c101d00 */
[----:B------:R5:W4:Y:S01]  /*8e10*/  @!P0 LD.E.128 R36, desc[UR4][R16.64+0x80] ;  /* 0x0000800410248980 */ /* 0x000b22000c101d00 */
[----:B---3--:R-:W-:Y:S01]  /*8e20*/  @!P0 SHF.L.U32 R9, R47, 0x10, RZ ;  /* 0x000000102f098819 */ /* 0x008fe200000006ff */
        /* <DEDUP_REMOVED lines=13> */
[----:B------:R-:W-:Y:S01]  /*8f00*/  @!P0 SHF.L.U32 R10, R7, 0x10, RZ ;  /* 0x00000010070a8819 */ /* 0x000fe200000006ff */
        /* <DEDUP_REMOVED lines=9> */
[----:B----4-:R-:W-:Y:S01]  /*8fa0*/  @!P0 SHF.L.U32 R18, R39, 0x10, RZ ;  /* 0x0000001027128819 */ /* 0x010fe200000006ff */
[----:B------:R-:W-:Y:S01]  /*8fb0*/  @P1 FADD.FTZ R2, -R2, -RZ ;  /* 0x800000ff02021221 */ /* 0x000fe20000010100 */
[C---:B--2---:R-:W-:Y:S02]  /*8fc0*/  @!P0 IMAD.U32 R9, R20.reuse, 0x10000, RZ ;  /* 0x0001000014098824 */ /* 0x044fe400078e00ff */
        /* <DEDUP_REMOVED lines=38> */
.L_x_3943:
[----:B------:R-:W-:Y:S05]  /*9230*/  BSYNC.RECONVERGENT B0 ;  /* 0x0000000000007941 */ /* 0x000fea0003800200 */
.L_x_3942:
[----:B------:R-:W5:Y:S01]  /*9240*/  LD.E R3, desc[UR4][R116.64+0xd0] ;  /* 0x0000d00474037980 */ /* 0x000f62000c101900 */
[----:B------:R-:W-:Y:S02]  /*9250*/  IMAD.MOV.U32 R99, RZ, RZ, R93 ;  /* 0x000000ffff637224 */ /* 0x000fe400078e005d */
[----:B------:R-:W-:Y:S02]  /*9260*/  IMAD.MOV.U32 R97, RZ, RZ, R91 ;  /* 0x000000ffff617224 */ /* 0x000fe400078e005b */
[----:B-----5:R-:W-:Y:S05]  /*9270*/  IMAD.U32 R3, R3, -0x40, RZ ;  /* 0xffffffc003037824 */ /* 0x020fea00078e00ff */
[C---:B------:R-:W-:Y:S02]  /*9280*/  LEA R98, P1, R3.reuse, R98, 0x1 ;  /* 0x0000006203627211 */ /* 0x040fe400078208ff */
[C---:B------:R-:W-:Y:S02]  /*9290*/  LEA R96, P0, R3.reuse, R96, 0x1 ;  /* 0x0000006003607211 */ /* 0x040fe400078008ff */
[C---:B------:R-:W-:Y:S02]  /*92a0*/  LEA.HI.X.SX32 R93, R3.reuse, R99, 0x1, P1 ;  /* 0x00000063035d7211 */ /* 0x040fe400008f0eff */
[----:B------:R-:W-:Y:S09]  /*92b0*/  LEA.HI.X.SX32 R91, R3, R97, 0x1, P0 ;  /* 0x00000061035b7211 */ /* 0x000ff200000f0eff */
.L_x_3926:
[----:B------:R-:W-:Y:S05]  /*92c0*/  BSYNC.RECONVERGENT B1 ;  /* 0x0000000000017941 */ /* 0x000fea0003800200 */
.L_x_3924:
        /* <DEDUP_REMOVED lines=101> */
.L_x_3945:
[----:B------:R-:W-:Y:S05]  /*9920*/  BSYNC.RECONVERGENT B0 ;  /* 0x0000000000007941 */ /* 0x000fea0003800200 */
.L_x_3944:
[----:B------:R-:W-:Y:S05]  /*9930*/  @P3 BRA `(.L_x_3946) ;  /* 0xffffff8c00243947 */ /* 0x000fea000383ffff */
.L_x_3923:
        /* <DEDUP_REMOVED lines=18> */
.L_x_3950:
[----:B------:R-:W-:Y:S05]  /*9a60*/  BSYNC.RECONVERGENT B0 ;  /* 0x0000000000007941 */ /* 0x000fea0003800200 */
.L_x_3949:
        /* <DEDUP_REMOVED lines=10> */
.L_x_3948:
[----:B------:R-:W2:Y:S04]  /*9b10*/  LD.E.64 R4, desc[UR4][R116.64+0xf0] ;  /* 0x0000f00474047980 */ /* 0x000ea8000c101b00 */
[----:B-----5:R-:W3:Y:S04]  /*9b20*/  LD.E.U8 R0, desc[UR4][R116.64+0x1b3] ;  /* 0x0001b30474007980 */ /* 0x020ee8000c101100 */
        /* <DEDUP_REMOVED lines=73> */
.L_x_3956:
[----:B------:R-:W-:Y:S05]  /*9fc0*/  BSYNC.RECONVERGENT B0 ;  /* 0x0000000000007941 */ /* 0x000fea0003800200 */
.L_x_3955:
        /* <DEDUP_REMOVED lines=43> */
.L_x_3958:
[----:B------:R-:W-:Y:S05]  /*a280*/  BSYNC.RECONVERGENT B0 ;  /* 0x0000000000007941 */ /* 0x000fea0003800200 */
.L_x_3957:
        /* <DEDUP_REMOVED lines=44> */
.L_x_3960:
[----:B------:R-:W-:Y:S05]  /*a550*/  BSYNC.RECONVERGENT B0 ;  /* 0x0000000000007941 */ /* 0x000fea0003800200 */
.L_x_3959:
[----:B-----5:R2:W-:Y:S02]  /*a560*/  STS.128 [R80+0x2000], R8 ;  /* 0x0020000850007388 */ /* 0x0205e40000000c00 */
.L_x_3954:
[----:B------:R-:W-:Y:S05]  /*a570*/  BSYNC.RECONVERGENT B1 ;  /* 0x0000000000017941 */ /* 0x000fea0003800200 */
.L_x_3953:
        /* <DEDUP_REMOVED lines=49> */
.L_x_3962:
[----:B------:R-:W-:Y:S05]  /*a890*/  BSYNC.RECONVERGENT B0 ;  /* 0x0000000000007941 */ /* 0x000fea0003800200 */
.L_x_3961:
        /* <DEDUP_REMOVED lines=43> */
.L_x_3964:
[----:B------:R-:W-:Y:S05]  /*ab50*/  BSYNC.RECONVERGENT B0 ;  /* 0x0000000000007941 */ /* 0x000fea0003800200 */
.L_x_3963:
        /* <DEDUP_REMOVED lines=45> */
.L_x_3966:
[----:B------:R-:W-:Y:S05]  /*ae30*/  BSYNC.RECONVERGENT B0 ;  /* 0x0000000000007941 */ /* 0x000fea0003800200 */
.L_x_3965:
[----:B-----5:R4:W-:Y:S01]  /*ae40*/  STS.128 [R80+0x2800], R8 ;  /* 0x0028000850007388 */ /* 0x0209e20000000c00 */
[----:B------:R-:W-:Y:S05]  /*ae50*/  BRA `(.L_x_3951) ;  /* 0x0000001c00fc7947 */ /* 0x000fea0003800000 */
.L_x_3952:
        /* <DEDUP_REMOVED lines=67> */
[C---:B------:R-:W-:Y:S01]  /*b290*/  SHF.L.U32 R14, R10.reuse, 0x10, RZ ;  /* 0x000000100a0e7819 */ /* 0x040fe200000006ff */
        /* <DEDUP_REMOVED lines=21> */
.L_x_3970:
[----:B------:R-:W-:Y:S05]  /*b3f0*/  BSYNC.RECONVERGENT B0 ;  /* 0x0000000000007941 */ /* 0x000fea0003800200 */
.L_x_3969:
        /* <DEDUP_REMOVED lines=32> */
[----:B------:R-:W-:Y:S01]  /*b600*/  IMAD.U32 R5, R7, 0x10000, RZ ;  /* 0x0001000007057824 */ /* 0x000fe200078e00ff */
[C---:B------:R-:W-:Y:S01]  /*b610*/  SHF.L.U32 R37, R6.reuse, 0x10, RZ ;  /* 0x0000001006257819 */ /* 0x040fe200000006ff */
[----:B----4-:R-:W-:Y:S01]  /*b620*/  IMAD.U32 R39, R13, 0x10000, RZ ;  /* 0x000100000d277824 */ /* 0x010fe200078e00ff */
        /* <DEDUP_REMOVED lines=16> */
[----:B------:R-:W-:Y:S01]  /*b730*/  FMUL.FTZ R39, R39, R4 ;  /* 0x0000000427277220 */ /* 0x000fe20000410000 */
[----:B------:R-:W-:Y:S01]  /*b740*/  @P1 FADD.FTZ R37, -R37, -RZ ;  /* 0x800000ff25251221 */ /* 0x000fe20000010100 */
        /* <DEDUP_REMOVED lines=27> */
.L_x_3972:
[----:B------:R-:W-:Y:S05]  /*b900*/  BSYNC.RECONVERGENT B0 ;  /* 0x0000000000007941 */ /* 0x000fea0003800200 */
.L_x_3971:
        /* <DEDUP_REMOVED lines=82> */
.L_x_3974:
[----:B------:R-:W-:Y:S05]  /*be30*/  BSYNC.RECONVERGENT B0 ;  /* 0x0000000000007941 */ /* 0x000fea0003800200 */
.L_x_3973:
[----:B-----5:R2:W-:Y:S02]  /*be40*/  STS.128 [R80+0x2000], R16 ;  /* 0x0020001050007388 */ /* 0x0205e40000000c00 */
.L_x_3968:
[----:B------:R-:W-:Y:S05]  /*be50*/  BSYNC.RECONVERGENT B1 ;  /* 0x0000000000017941 */ /* 0x000fea0003800200 */
.L_x_3967:
        /* <DEDUP_REMOVED lines=39> */
[C---:B------:R-:W-:Y:S01]  /*c0d0*/  IMAD.U32 R5, R7.reuse, 0x10000, RZ ;  /* 0x0001000007057824 */ /* 0x040fe200078e00ff */
[----:B------:R-:W-:Y:S01]  /*c0e0*/  LOP3.LUT R7, R7, 0xffff0000, RZ, 0xc0, !PT ;  /* 0xffff000007077812 */ /* 0x000fe200078ec0ff */
[----:B---3--:R-:W-:Y:S01]  /*c0f0*/  IMAD.U32 R41, R13, 0x10000, RZ ;  /* 0x000100000d297824 */ /* 0x008fe200078e00ff */
        /* <DEDUP_REMOVED lines=46> */
.L_x_3976:
[----:B------:R-:W-:Y:S05]  /*c3e0*/  BSYNC.RECONVERGENT B0 ;  /* 0x0000000000007941 */ /* 0x000fea0003800200 */
.L_x_3975:
        /* <DEDUP_REMOVED lines=80> */
.L_x_3978:
[----:B------:R-:W-:Y:S05]  /*c8f0*/  BSYNC.RECONVERGENT B0 ;  /* 0x0000000000007941 */ /* 0x000fea0003800200 */
.L_x_3977:
        /* <DEDUP_REMOVED lines=83> */
.L_x_3980:
[----:B------:R-:W-:Y:S05]  /*ce30*/  BSYNC.RECONVERGENT B0 ;  /* 0x0000000000007941 */ /* 0x000fea0003800200 */
.L_x_3979:
[----:B-----5:R1:W-:Y:S02]  /*ce40*/  STS.128 [R80+0x2800], R4 ;  /* 0x0028000450007388 */ /* 0x0203e40000000c00 */
.L_x_3951:
[----:B------:R-:W-:Y:S05]  /*ce50*/  BSYNC.RECONVERGENT B2 ;  /* 0x0000000000027941 */ /* 0x000fea0003800200 */
.L_x_3947:
[----:B--2---:R-:W-:Y:S01]  /*ce60*/  IMAD.IADD R3, R82, 0x1, -R155 ;  /* 0x0000000152037824 */ /* 0x004fe200078e0a9b */
[----:B------:R-:W2:Y:S01]  /*ce70*/  S2UR UR6, SR_CgaCtaId ;  /* 0x00000000000679c3 */ /* 0x000ea20000008800 */
[C---:B-----5:R-:W-:Y:S01]  /*ce80*/  VIADD R0, R128.reuse, 0x60 ;  /* 0x0000006080007836 */ /* 0x060fe20000000000 */
[----:B------:R-:W-:Y:S01]  /*ce90*/  UMOV UR7, 0x400 ;  /* 0x0000040000077882 */ /* 0x000fe20000000000 */
[----:B------:R-:W-:Y:S01]  /*cea0*/  VIADD R2, R128, 0x40 ;  /* 0x0000004080027836 */ /* 0x000fe20000000000 */
[-C--:B------:R-:W-:Y:S01]  /*ceb0*/  ISETP.GE.AND P5, PT, R28, R3.reuse, PT ;  /* 0x000000031c00720c */ /* 0x080fe20003fa6270 */
[----:B------:R-:W-:Y:S01]  /*cec0*/  BSSY.RECONVERGENT B1, `(.L_x_3981) ;  /* 0x00001d1000017945 */ /* 0x000fe20003800200 */
[-C--:B------:R-:W-:Y:S02]  /*ced0*/  ISETP.GE.AND P3, PT, R0, R3.reuse, PT ;  /* 0x000000030000720c */ /* 0x080fe40003f66270 */
[-C--:B------:R-:W-:Y:S02]  /*cee0*/  ISETP.GE.AND P6, PT, R128, R3.reuse, PT ;  /* 0x000000038000720c */ /* 0x080fe40003fc6270 */
[----:B------:R-:W-:-:S02]  /*cef0*/  ISETP.GE.AND P4, PT, R2, R3, PT ;  /* 0x000000030200720c */ /* 0x000fc40003f86270 */
[-C--:B------:R-:W-:Y:S02]  /*cf00*/  ISETP.GE.AND P2, PT, R28, R3.reuse, PT ;  /* 0x000000031c00720c */ /* 0x080fe40003f46270 */
[----:B------:R-:W-:-:S03]  /*cf10*/  ISETP.GE.AND P1, PT, R0, R3, PT ;  /* 0x000000030000720c */ /* 0x000fc60003f26270 */
[CC--:B-1----:R-:W-:Y:S02]  /*cf20*/  @!P5 LEA R6, P0, R83.reuse, R150.reuse, 0x1 ;  /* 0x000000965306d211 */ /* 0x0c2fe400078008ff */
[----:B------:R-:W-:Y:S02]  /*cf30*/  @!P3 IMAD.MOV.U32 R151, RZ, RZ, R149 ;  /* 0x000000ffff97b224 */ /* 0x000fe400078e0095 */
[-C--:B------:R-:W-:Y:S01]  /*cf40*/  @!P5 LEA.HI.X R7, R83, R149.reuse, R84, 0x1, P0 ;  /* 0x000000955307d211 */ /* 0x080fe200000f0c54 */
[----:B------:R-:W-:Y:S01]  /*cf50*/  @!P3 IMAD R4, R147, 0xc0, RZ ;  /* 0x000000c09304b824 */ /* 0x000fe200078e02ff */
[C---:B----4-:R-:W-:Y:S01]  /*cf60*/  @!P4 LEA R10, P0, R146.reuse, R150, 0x7 ;  /* 0x00000096920ac211 */ /* 0x050fe200078038ff */
[C---:B------:R-:W-:Y:S01]  /*cf70*/  @!P3 IMAD.WIDE.U32 R8, R146.reuse, 0xc0, R150 ;  /* 0x000000c09208b825 */ /* 0x040fe200078e0096 */
[----:B--2---:R-:W-:Y:S02]  /*cf80*/  ULEA UR6, UR6, UR7, 0x18 ;  /* 0x0000000706067291 */ /* 0x004fe4000f8ec0ff */
[----:B------:R-:W-:Y:S01]  /*cf90*/  @!P4 LEA.HI.X R11, R146, R149, R147, 0x7, P0 ;  /* 0x00000095920bc211 */ /* 0x000fe200000f3c93 */
[----:B------:R-:W-:-:S02]  /*cfa0*/  @!P6 IMAD.MOV.U32 R151, RZ, RZ, R149 ;  /* 0x000000ffff97e224 */ /* 0x000fc400078e0095 */
[----:B------:R-:W-:Y:S01]  /*cfb0*/  @!P3 IMAD.IADD R9, R4, 0x1, R9 ;  /* 0x000000010409b824 */ /* 0x000fe200078e0209 */
[----:B------:R-:W-:Y:S01]  /*cfc0*/  @!P2 LEA R4, P0, R85, R152, 0x1 ;  /* 0x000000985504a211 */ /* 0x000fe200078008ff */
[----:B------:R-:W-:Y:S01]  /*cfd0*/  @!P1 IMAD R0, R119, 0xc0, RZ ;  /* 0x000000c077009824 */ /* 0x000fe200078e02ff */
[----:B------:R-:W-:Y:S01]  /*cfe0*/  @!PT LDS RZ, [RZ] ;  /* 0x00000000fffff984 */ /* 0x000fe20000000800 */
[----:B------:R-:W-:Y:S01]  /*cff0*/  @!PT LDS RZ, [RZ] ;  /* 0x00000000fffff984 */ /* 0x000fe20000000800 */
[----:B------:R-:W-:Y:S01]  /*d000*/  @!PT LDS RZ, [RZ] ;  /* 0x00000000fffff984 */ /* 0x000fe20000000800 */
[----:B------:R-:W-:Y:S01]  /*d010*/  @!P6 LDGSTS.E.BYPASS.LTC128B.128 [R80+0x3000], desc[UR4][R150.64] ;  /* 0x030000009650efae */ /* 0x000fe2000b981a04 */
[----:B------:R-:W-:Y:S01]  /*d020*/  LEA R145, R68, UR6, 0x1 ;  /* 0x0000000644917c11 */ /* 0x000fe2000f8e08ff */
[----:B------:R-:W-:Y:S01]  /*d030*/  IMAD R83, R69, 0x2, R155 ;  /* 0x0000000245537824 */ /* 0x000fe200078e029b */
[----:B------:R-:W-:Y:S01]  /*d040*/  @!P2 LEA.HI.X R5, R85, R153, R86, 0x1, P0 ;  /* 0x000000995505a211 */ /* 0x000fe200000f0c56 */
[----:B------:R-:W-:Y:S01]  /*d050*/  @!P6 LDGSTS.E.BYPASS.LTC128B.128 [R80+0x5000], desc[UR4][R150.64+0x40] ;  /* 0x050000409650efae */ /* 0x000fe2000b981a04 */
[----:B------:R-:W-:Y:S01]  /*d060*/  LEA R144, R67, UR6, 0x1 ;  /* 0x0000000643907c11 */ /* 0x000fe2000f8e08ff */
[----:B------:R-:W-:Y:S02]  /*d070*/  IMAD R143, R65, 0x2, R145 ;  /* 0x00000002418f7824 */ /* 0x000fe400078e0291 */
[----:B------:R-:W-:Y:S01]  /*d080*/  @!P6 LDGSTS.E.BYPASS.LTC128B.128 [R80+0x7000], desc[UR4][R150.64+0x80] ;  /* 0x070000809650efae */ /* 0x000fe2000b981a04 */
[----:B------:R-:W-:-:S02]  /*d090*/  VIADD R69, R83, 0x10 ;  /* 0x0000001053457836 */ /* 0x000fc40000000000 */
[----:B------:R-:W-:Y:S01]  /*d0a0*/  IMAD R141, R65, 0x2, R144 ;  /* 0x00000002418d7824 */ /* 0x000fe200078e0290 */
[----:B------:R-:W-:Y:S01]  /*d0b0*/  @!P5 LDGSTS.E.BYPASS.LTC128B.128 [R80+0x3800], desc[UR4][R6.64] ;  /* 0x038000000650dfae */ /* 0x000fe2000b981a04 */
[----:B------:R-:W-:-:S03]  /*d0c0*/  VIADD R67, R83, 0x11 ;  /* 0x0000001153437836 */ /* 0x000fc60000000000 */
[----:B------:R-:W-:Y:S04]  /*d0d0*/  @!P5 LDGSTS.E.BYPASS.LTC128B.128 [R80+0x5800], desc[UR4][R6.64+0x40] ;  /* 0x058000400650dfae */ /* 0x000fe8000b981a04 */
[----:B------:R1:W-:Y:S01]  /*d0e0*/  @!P5 LDGSTS.E.BYPASS.LTC128B.128 [R80+0x7800], desc[UR4][R6.64+0x80] ;  /* 0x078000800650dfae */ /* 0x0003e2000b981a04 */
[----:B------:R-:W-:Y:S01]  /*d0f0*/  ISETP.GE.AND P5, PT, R67, R82, PT ;  /* 0x000000524300720c */ /* 0x000fe20003fa6270 */
[----:B------:R-:W-:Y:S02]  /*d100*/  VIADD R67, R83, 0x21 ;  /* 0x0000002153437836 */ /* 0x000fe40000000000 */
[----:B------:R-:W-:Y:S04]  /*d110*/  @!P4 LDGSTS.E.BYPASS.LTC128B.128 [R80+0x4000], desc[UR4][R10.64] ;  /* 0x040000000a50cfae */ /* 0x000fe8000b981a04 */
[----:B------:R-:W-:Y:S04]  /*d120*/  @!P4 LDGSTS.E.BYPASS.LTC128B.128 [R80+0x6000], desc[UR4][R10.64+0x40] ;  /* 0x060000400a50cfae */ /* 0x000fe8000b981a04 */
[----:B------:R-:W-:Y:S04]  /*d130*/  @!P4 LDGSTS.E.BYPASS.LTC128B.128 [R80+0x8000], desc[UR4][R10.64+0x80] ;  /* 0x080000800a50cfae */ /* 0x000fe8000b981a04 */
[----:B------:R-:W-:Y:S04]  /*d140*/  @!P3 LDGSTS.E.BYPASS.LTC128B.128 [R80+0x4800], desc[UR4][R8.64] ;  /* 0x048000000850bfae */ /* 0x000fe8000b981a04 */
[----:B------:R-:W-:Y:S04]  /*d150*/  @!P3 LDGSTS.E.BYPASS.LTC128B.128 [R80+0x6800], desc[UR4][R8.64+0x40] ;  /* 0x068000400850bfae */ /* 0x000fe8000b981a04 */
[----:B------:R-:W-:Y:S01]  /*d160*/  @!P3 LDGSTS.E.BYPASS.LTC128B.128 [R80+0x8800], desc[UR4][R8.64+0x80] ;  /* 0x088000800850bfae */ /* 0x000fe2000b981a04 */
[----:B------:R-:W-:Y:S01]  /*d170*/  ISETP.GE.AND P3, PT, R2, R3, PT ;  /* 0x000000030200720c */ /* 0x000fe20003f66270 */
[----:B------:R-:W-:-:S02]  /*d180*/  @!P1 IMAD.WIDE.U32 R2, R118, 0xc0, R152 ;  /* 0x000000c076029825 */ /* 0x000fc400078e0098 */
[----:B------:R-:W0:Y:S02]  /*d190*/  LDGDEPBAR ;  /* 0x00000000000079af */ /* 0x000e240000000000 */
[----:B------:R-:W-:-:S08]  /*d1a0*/  @!P1 IMAD.IADD R3, R0, 0x1, R3 ;  /* 0x0000000100039824 */ /* 0x000fd000078e0203 */
        /* <DEDUP_REMOVED lines=12> */
[----:B------:R-:W-:Y:S01]  /*d270*/  @P6 STS.128 [R80+0xd000], RZ ;  /* 0x00d000ff50006388 */ /* 0x000fe20000000c00 */
[----:B------:R-:W-:-:S03]  /*d280*/  ISETP.GE.AND P6, PT, R69, R82, PT ;  /* 0x000000524500720c */ /* 0x000fc60003fc6270 */
        /* <DEDUP_REMOVED lines=28> */
[----:B---3--:R-:W-:Y:S04]  /*d450*/  LDSM.16.M88.4 R12, [R145] ;  /* 0x00000000910c783b */ /* 0x008fe80000000200 */
[----:B------:R-:W2:Y:S04]  /*d460*/  LDSM.16.M88.4 R76, [R144+0x3000] ;  /* 0x00300000904c783b */ /* 0x000ea80000000200 */
[----:B------:R-:W3:Y:S04]  /*d470*/  LDSM.16.M88.4 R60, [R144+0x3400] ;  /* 0x00340000903c783b */ /* 0x000ee80000000200 */
[----:B------:R-:W4:Y:S04]  /*d480*/  LDSM.16.M88.4 R52, [R144+0x3800] ;  /* 0x003800009034783b */ /* 0x000f280000000200 */
[----:B------:R-:W4:Y:S04]  /*d490*/  LDSM.16.M88.4 R44, [R144+0x3c00] ;  /* 0x003c0000902c783b */ /* 0x000f280000000200 */
[----:B------:R-:W4:Y:S01]  /*d4a0*/  LDSM.16.M88.4 R36, [R144+0x4000] ;  /* 0x004000009024783b */ /* 0x000f220000000200 */
[----:B-1----:R-:W-:-:S03]  /*d4b0*/  VIADD R3, R83, 0x8 ;  /* 0x0000000853037836 */ /* 0x002fc60000000000 */
[----:B------:R-:W1:Y:S04]  /*d4c0*/  LDSM.16.M88.4 R28, [R144+0x4400] ;  /* 0x00440000901c783b */ /* 0x000e680000000200 */
[----:B------:R-:W1:Y:S01]  /*d4d0*/  LDSM.16.M88.4 R20, [R144+0x4800] ;  /* 0x004800009014783b */ /* 0x000e620000000200 */
[-C--:B------:R-:W-:Y:S01]  /*d4e0*/  ISETP.GE.AND P1, PT, R3, R82.reuse, PT ;  /* 0x000000520300720c */ /* 0x080fe20003f26270 */
[----:B------:R-:W-:Y:S02]  /*d4f0*/  VIADD R3, R83, 0x9 ;  /* 0x0000000953037836 */ /* 0x000fe40000000000 */
[----:B------:R-:W1:Y:S03]  /*d500*/  LDSM.16.M88.4 R88, [R144+0x4c00] ;  /* 0x004c00009058783b */ /* 0x000e660000000200 */
[----:B------:R-:W-:Y:S01]  /*d510*/  ISETP.GE.AND P0, PT, R3, R82, PT ;  /* 0x000000520300720c */ /* 0x000fe20003f06270 */
[----:B------:R-:W-:Y:S01]  /*d520*/  LDSM.16.M88.4 R104, [R143] ;  /* 0x000000008f68783b */ /* 0x000fe20000000200 */
[----:B------:R-:W-:-:S03]  /*d530*/  VIADD R3, R83, 0x18 ;  /* 0x0000001853037836 */ /* 0x000fc60000000000 */
[----:B------:R-:W1:Y:S02]  /*d540*/  LDSM.16.M88.4 R8, [R141+0x3000] ;  /* 0x003000008d08783b */ /* 0x000e640000000200 */
[----:B------:R-:W-:Y:S01]  /*d550*/  ISETP.GE.AND P4, PT, R3, R82, PT ;  /* 0x000000520300720c */ /* 0x000fe20003f86270 */
[C---:B------:R-:W-:Y:S01]  /*d560*/  VIADD R3, R83.reuse, 0x19 ;  /* 0x0000001953037836 */ /* 0x040fe20000000000 */
[C---:B--2---:R-:W-:Y:S01]  /*d570*/  HMMA.16816.F32.BF16 R84, R12.reuse, R76, RZ ;  /* 0x0000004c0c54723c */ /* 0x044fe200000418ff */
[----:B------:R-:W2:Y:S04]  /*d580*/  LDSM.16.M88.4 R4, [R141+0x3400] ;  /* 0x003400008d04783b */ /* 0x000ea80000000200 */
[----:B------:R-:W2:Y:S03]  /*d590*/  LDSM.16.M88.4 R128, [R141+0x3800] ;  /* 0x003800008d80783b */ /* 0x000ea60000000200 */
[C---:B------:R-:W-:Y:S01]  /*d5a0*/  HMMA.16816.F32.BF16 R76, R12.reuse, R78, RZ ;  /* 0x0000004e0c4c723c */ /* 0x040fe200000418ff */
[----:B------:R-:W2:Y:S04]  /*d5b0*/  LDSM.16.M88.4 R96, [R141+0x3c00] ;  /* 0x003c00008d60783b */ /* 0x000ea80000000200 */
[----:B------:R-:W2:Y:S03]  /*d5c0*/  LDSM.16.M88.4 R124, [R141+0x4000] ;  /* 0x004000008d7c783b */ /* 0x000ea60000000200 */
[C---:B---3--:R-:W-:Y:S01]  /*d5d0*/  HMMA.16816.F32.BF16 R72, R12.reuse, R60, RZ ;  /* 0x0000003c0c48723c */ /* 0x048fe200000418ff */
[----:B------:R-:W3:Y:S04]  /*d5e0*/  LDSM.16.M88.4 R92, [R141+0x4400] ;  /* 0x004400008d5c783b */ /* 0x000ee80000000200 */
[----:B------:R-:W-:Y:S03]  /*d5f0*/  LDSM.16.M88.4 R112, [R141+0x4800] ;  /* 0x004800008d70783b */ /* 0x000fe60000000200 */
[C---:B----4-:R-:W-:Y:S01]  /*d600*/  HMMA.16816.F32.BF16 R56, R12.reuse, R52, RZ ;  /* 0x000000340c38723c */ /* 0x050fe200000418ff */
[----:B------:R-:W-:Y:S04]  /*d610*/  LDSM.16.M88.4 R108, [R141+0x4c00] ;  /* 0x004c00008d6c783b */ /* 0x000fe80000000200 */
[----:B------:R-:W-:Y:S03]  /*d620*/  LDSM.16.M88.4 R100, [R144+0x5000] ;  /* 0x005000009064783b */ /* 0x000fe60000000200 */
[C---:B------:R-:W-:Y:S01]  /*d630*/  HMMA.16816.F32.BF16 R48, R12.reuse, R44, RZ ;  /* 0x0000002c0c30723c */ /* 0x040fe200000418ff */
[----:B------:R-:W-:Y:S04]  /*d640*/  LDSM.16.M88.4 R68, [R141+0x8000] ;  /* 0x008000008d44783b */ /* 0x000fe80000000200 */
[----:B------:R-:W0:Y:S03]  /*d650*/  LDGDEPBAR ;  /* 0x00000000000079af */ /* 0x000e260000000000 */
        /* <DEDUP_REMOVED lines=27> */
[C---:B---3--:R-:W-:Y:S08]  /*d810*/  HMMA.16816.F32.BF16 R32, R104.reuse, R92, R32 ;  /* 0x0000005c6820723c */ /* 0x048ff00000041820 */
[----:B------:R-:W-:Y:S01]  /*d820*/  HMMA.16816.F32.BF16 R28, R104, R94, R28 ;  /* 0x0000005e681c723c */ /* 0x000fe2000004181c */
[----:B------:R-:W3:Y:S07]  /*d830*/  LDSM.16.M88.4 R92, [R144+0x6000] ;  /* 0x00600000905c783b */ /* 0x000eee0000000200 */
[C---:B-1----:R-:W-:Y:S08]  /*d840*/  HMMA.16816.F32.BF16 R72, R8.reuse, R88, R72 ;  /* 0x000000580848723c */ /* 0x042ff00000041848 */
[----:B------:R-:W-:Y:S01]  /*d850*/  HMMA.16816.F32.BF16 R60, R8, R90, R60 ;  /* 0x0000005a083c723c */ /* 0x000fe2000004183c */
[----:B------:R-:W1:Y:S07]  /*d860*/  LDSM.16.M88.4 R88, [R144+0x6c00] ;  /* 0x006c00009058783b */ /* 0x000e6e0000000200 */
[C---:B------:R-:W-:Y:S08]  /*d870*/  HMMA.16816.F32.BF16 R24, R104.reuse, R112, R24 ;  /* 0x000000706818723c */ /* 0x040ff00000041818 */
[C---:B------:R-:W-:Y:S01]  /*d880*/  HMMA.16816.F32.BF16 R20, R104.reuse, R114, R20 ;  /* 0x000000726814723c */ /* 0x040fe20000041814 */
[----:B------:R-:W-:Y:S07]  /*d890*/  LDSM.16.M88.4 R112, [R141+0x5000] ;  /* 0x005000008d70783b */ /* 0x000fee0000000200 */
[C---:B------:R-:W-:Y:S08]  /*d8a0*/  HMMA.16816.F32.BF16 R16, R104.reuse, R108, R16 ;  /* 0x0000006c6810723c */ /* 0x040ff00000041810 */
[----:B------:R-:W-:Y:S01]  /*d8b0*/  HMMA.16816.F32.BF16 R12, R104, R110, R12 ;  /* 0x0000006e680c723c */ /* 0x000fe2000004180c */
[----:B------:R-:W-:Y:S04]  /*d8c0*/  LDSM.16.M88.4 R108, [R141+0x5400] ;  /* 0x005400008d6c783b */ /* 0x000fe80000000200 */
[----:B------:R-:W-:Y:S03]  /*d8d0*/  LDSM.16.M88.4 R104, [R141+0x5800] ;  /* 0x005800008d68783b */ /* 0x000fe60000000200 */
[C---:B--2---:R-:W-:Y:S08]  /*d8e0*/  HMMA.16816.F32.BF16 R56, R8.reuse, R4, R56 ;  /* 0x000000040838723c */ /* 0x044ff00000041838 */
[C---:B------:R-:W-:Y:S01]  /*d8f0*/  HMMA.16816.F32.BF16 R52, R8.reuse, R6, R52 ;  /* 0x000000060834723c */ /* 0x040fe20000041834 */
[----:B------:R-:W2:Y:S07]  /*d900*/  LDSM.16.M88.4 R4, [R143+0x1000] ;  /* 0x001000008f04783b */ /* 0x000eae0000000200 */
[C---:B------:R-:W-:Y:S08]  /*d910*/  HMMA.16816.F32.BF16 R84, R8.reuse, R100, R84 ;  /* 0x000000640854723c */ /* 0x040ff00000041854 */
[C---:B------:R-:W-:Y:S01]  /*d920*/  HMMA.16816.F32.BF16 R76, R8.reuse, R102, R76 ;  /* 0x00000066084c723c */ /* 0x040fe2000004184c */
[----:B------:R-:W2:Y:S07]  /*d930*/  LDSM.16.M88.4 R100, [R141+0x5c00] ;  /* 0x005c00008d64783b */ /* 0x000eae0000000200 */
[C---:B----4-:R-:W-:Y:S08]  /*d940*/  HMMA.16816.F32.BF16 R48, R8.reuse, R96, R48 ;  /* 0x000000600830723c */ /* 0x050ff00000041830 */
[C---:B------:R-:W-:Y:S01]  /*d950*/  HMMA.16816.F32.BF16 R44, R8.reuse, R98, R44 ;  /* 0x00000062082c723c */ /* 0x040fe2000004182c */
[----:B------:R-:W4:Y:S07]  /*d960*/  LDSM.16.M88.4 R96, [R141+0x6000] ;  /* 0x006000008d60783b */ /* 0x000f2e0000000200 */
        /* <DEDUP_REMOVED lines=12> */
[----:B------:R-:W1:Y:S03]  /*da30*/  LDSM.16.M88.4 R8, [R141+0x6c00] ;  /* 0x006c00008d08783b */ /* 0x000e660000000200 */
        /* <DEDUP_REMOVED lines=23> */
[----:B------:R-:W-:Y:S04]  /*dbb0*/  LDSM.16.M88.4 R8, [R143+0x2000] ;  /* 0x002000008f08783b */ /* 0x000fe80000000200 */
[----:B------:R-:W3:Y:S03]  /*dbc0*/  LDSM.16.M88.4 R4, [R141+0x7000] ;  /* 0x007000008d04783b */ /* 0x000ee60000000200 */
[C---:B------:R-:W-:Y:S08]  /*dbd0*/  HMMA.16816.F32.BF16 R84, R128.reuse, R124, R84 ;  /* 0x0000007c8054723c */ /* 0x040ff00000041854 */
[C---:B------:R-:W-:Y:S08]  /*dbe0*/  HMMA.16816.F32.BF16 R76, R128.reuse, R126, R76 ;  /* 0x0000007e804c723c */ /* 0x040ff0000004184c */
[C---:B--2---:R-:W-:Y:S08]  /*dbf0*/  HMMA.16816.F32.BF16 R72, R128.reuse, R112, R72 ;  /* 0x000000708048723c */ /* 0x044ff00000041848 */
[C---:B------:R-:W-:Y:S01]  /*dc00*/  HMMA.16816.F32.BF16 R60, R128.reuse, R114, R60 ;  /* 0x00000072803c723c */ /* 0x040fe2000004183c */
[----:B------:R-:W2:Y:S07]  /*dc10*/  LDSM.16.M88.4 R112, [R141+0x7400] ;  /* 0x007400008d70783b */ /* 0x000eae0000000200 */
[----:B-1----:R-:W-:Y:S08]  /*dc20*/  HMMA.16816.F32.BF16 R16, R128, R88, R16 ;  /* 0x000000588010723c */ /* 0x002ff00000041810 */
[----:B---3--:R-:W-:Y:S05]  /*dc30*/  HMMA.16816.F32.BF16 R84, R8, R4, R84 ;  /* 0x000000040854723c */ /* 0x008fea0000041854 */
[----:B------:R-:W-:-:S05]  /*dc40*/  VIADD R5, R83, 0x1 ;  /* 0x0000000153057836 */ /* 0x000fca0000000000 */
[----:B------:R-:W-:Y:S01]  /*dc50*/  ISETP.GE.AND P2, PT, R5, R82, PT ;  /* 0x000000520500720c */ /* 0x000fe20003f46270 */
[----:B------:R-:W-:Y:S01]  /*dc60*/  HMMA.16816.F32.BF16 R76, R8, R6, R76 ;  /* 0x00000006084c723c */ /* 0x000fe2000004184c */
[----:B------:R-:W1:Y:S07]  /*dc70*/  LDSM.16.M88.4 R4, [R141+0x7c00] ;  /* 0x007c00008d04783b */ /* 0x000e6e0000000200 */
[----:B------:R-:W-:Y:S01]  /*dc80*/  HMMA.16816.F32.BF16 R12, R128, R90, R12 ;  /* 0x0000005a800c723c */ /* 0x000fe2000004180c */
[----:B------:R-:W3:Y:S04]  /*dc90*/  LDSM.16.M88.4 R88, [R141+0x7800] ;  /* 0x007800008d58783b */ /* 0x000ee80000000200 */
[----:B------:R-:W-:-:S02]  /*dca0*/  FSEL R81, R86, -INF , !P3 ;  /* 0xff80000056517808 */ /* 0x000fc40005800000 */
[----:B------:R-:W-:Y:S02]  /*dcb0*/  FSEL R84, R84, -INF , !P3 ;  /* 0xff80000054547808 */ /* 0x000fe40005800000 */
[-C--:B------:R-:W-:Y:S01]  /*dcc0*/  ISETP.GE.AND P3, PT, R3, R82.reuse, PT ;  /* 0x000000520300720c */ /* 0x080fe20003f66270 */
[C---:B------:R-:W-:Y:S03]  /*dcd0*/  HMMA.16816.F32.BF16 R48, R128.reuse, R104, R48 ;  /* 0x000000688030723c */ /* 0x040fe60000041830 */
[----:B------:R-:W-:Y:S01]  /*dce0*/  VIADD R3, R83, 0x20 ;  /* 0x0000002053037836 */ /* 0x000fe20000000000 */
[----:B------:R-:W-:Y:S02]  /*dcf0*/  FSEL R87, R87, -INF , !P2 ;  /* 0xff80000057577808 */ /* 0x000fe40005000000 */
[----:B------:R-:W-:Y:S02]  /*dd00*/  FSEL R86, R85, -INF , !P2 ;  /* 0xff80000055567808 */ /* 0x000fe40005000000 */
[----:B------:R-:W-:Y:S01]  /*dd10*/  ISETP.GE.AND P2, PT, R3, R82, PT ;  /* 0x000000520300720c */ /* 0x000fe20003f46270 */
[----:B------:R-:W-:Y:S01]  /*dd20*/  VIADD R3, R83, 0x28 ;  /* 0x0000002853037836 */ /* 0x000fe20000000000 */
[----:B------:R-:W-:Y:S03]  /*dd30*/  HMMA.16816.F32.BF16 R56, R128, R108, R56 ;  /* 0x0000006c8038723c */ /* 0x000fe60000041838 */
[----:B------:R-:W-:-:S02]  /*dd40*/  FSEL R85, R78, -INF , !P1 ;  /* 0xff8000004e557808 */ /* 0x000fc40004800000 */
[----:B------:R-:W-:Y:S02]  /*dd50*/  FSEL R78, R76, -INF , !P1 ;  /* 0xff8000004c4e7808 */ /* 0x000fe40004800000 */
[----:B------:R-:W-:Y:S02]  /*dd60*/  FSEL R79, R79, -INF , !P0 ;  /* 0xff8000004f4f7808 */ /* 0x000fe40004000000 */
[----:B------:R-:W-:Y:S01]  /*dd70*/  FSEL R76, R77, -INF , !P0 ;  /* 0xff8000004d4c7808 */ /* 0x000fe20004000000 */
[----:B------:R-:W-:Y:S03]  /*dd80*/  HMMA.16816.F32.BF16 R52, R128, R110, R52 ;  /* 0x0000006e8034723c */ /* 0x000fe60000041834 */
[-C--:B------:R-:W-:Y:S01]  /*dd90*/  ISETP.GE.AND P0, PT, R3, R82.reuse, PT ;  /* 0x000000520300720c */ /* 0x080fe20003f06270 */
[----:B------:R-:W-:Y:S01]  /*dda0*/  VIADD R3, R83, 0x29 ;  /* 0x0000002953037836 */ /* 0x000fe20000000000 */
[----:B------:R-:W-:-:S03]  /*ddb0*/  ISETP.GE.AND P1, PT, R67, R82, PT ;  /* 0x000000524300720c */ /* 0x000fc60003f26270 */
[----:B------:R-:W-:Y:S08]  /*ddc0*/  HMMA.16816.F32.BF16 R44, R128, R106, R44 ;  /* 0x0000006a802c723c */ /* 0x000ff0000004182c */
[C---:B--2---:R-:W-:Y:S08]  /*ddd0*/  HMMA.16816.F32.BF16 R72, R8.reuse, R112, R72 ;  /* 0x000000700848723c */ /* 0x044ff00000041848 */
[C---:B------:R-:W-:Y:S08]  /*dde0*/  HMMA.16816.F32.BF16 R60, R8.reuse, R114, R60 ;  /* 0x00000072083c723c */ /* 0x040ff0000004183c */
[----:B-1----:R-:W-:Y:S03]  /*ddf0*/  HMMA.16816.F32.BF16 R48, R8, R4, R48 ;  /* 0x000000040830723c */ /* 0x002fe60000041830 */
[----:B------:R-:W-:-:S05]  /*de00*/  VIADD R5, R83, 0x31 ;  /* 0x0000003153057836 */ /* 0x000fca0000000000 */
[----:B------:R-:W-:Y:S05]  /*de10*/  HMMA.16816.F32.BF16 R24, R128, R92, R24 ;  /* 0x0000005c8018723c */ /* 0x000fea0000041818 */
[----:B------:R-:W-:Y:S02]  /*de20*/  FSEL R92, R73, -INF , !P5 ;  /* 0xff800000495c7808 */ /* 0x000fe40006800000 */
[----:B------:R-:W-:Y:S02]  /*de30*/  FSEL R93, R62, -INF , !P4 ;  /* 0xff8000003e5d7808 */ /* 0x000fe40006000000 */
[----:B------:R-:W-:Y:S02]  /*de40*/  FSEL R60, R60, -INF , !P4 ;  /* 0xff8000003c3c7808 */ /* 0x000fe40006000000 */
[----:B------:R-:W-:Y:S01]  /*de50*/  ISETP.GE.AND P4, PT, R5, R82, PT ;  /* 0x000000520500720c */ /* 0x000fe20003f86270 */
[----:B---3--:R-:W-:Y:S05]  /*de60*/  HMMA.16816.F32.BF16 R56, R8, R88, R56 ;  /* 0x000000580838723c */ /* 0x008fea0000041838 */
[----:B------:R-:W-:-:S02]  /*de70*/  FSEL R89, R74, -INF , !P6 ;  /* 0xff8000004a597808 */ /* 0x000fc40007000000 */
[----:B------:R-:W-:Y:S02]  /*de80*/  FSEL R77, R63, -INF , !P3 ;  /* 0xff8000003f4d7808 */ /* 0x000fe40005800000 */
[----:B------:R-:W-:Y:S02]  /*de90*/  FSEL R88, R61, -INF , !P3 ;  /* 0xff8000003d587808 */ /* 0x000fe40005800000 */
[----:B------:R-:W-:Y:S01]  /*dea0*/  FSEL R169, R51, -INF , !P4 ;  /* 0xff80000033a97808 */ /* 0x000fe20006000000 */
[----:B------:R-:W-:Y:S03]  /*deb0*/  HMMA.16816.F32.BF16 R52, R8, R90, R52 ;  /* 0x0000005a0834723c */ /* 0x000fe60000041834 */
[----:B------:R-:W-:Y:S01]  /*dec0*/  FSEL R90, R72, -INF , !P6 ;  /* 0xff800000485a7808 */ /* 0x000fe20007000000 */
[----:B------:R-:W-:Y:S01]  /*ded0*/  VIADD R51, R83, 0x51 ;  /* 0x0000005153337836 */ /* 0x000fe20000000000 */
[----:B------:R-:W-:-:S02]  /*dee0*/  FSEL R91, R75, -INF , !P5 ;  /* 0xff8000004b5b7808 */ /* 0x000fc40006800000 */
[----:B------:R-:W1:Y:S01]  /*def0*/  LDSM.16.M88.4 R72, [R141+0x8400] ;  /* 0x008400008d48783b */ /* 0x000e620000000200 */
[-C--:B------:R-:W-:Y:S01]  /*df00*/  ISETP.GE.AND P6, PT, R3, R82.reuse, PT ;  /* 0x000000520300720c */ /* 0x080fe20003fc6270 */
[----:B------:R-:W-:Y:S01]  /*df10*/  VIADD R3, R83, 0x30 ;  /* 0x0000003053037836 */ /* 0x000fe20000000000 */
[----:B------:R-:W-:Y:S01]  /*df20*/  HMMA.16816.F32.BF16 R44, R8, R6, R44 ;  /* 0x00000006082c723c */ /* 0x000fe2000004182c */
[----:B------:R-:W2:Y:S02]  /*df30*/  LDSM.16.M88.4 R4, [R141+0x8800] ;  /* 0x008800008d04783b */ /* 0x000ea40000000200 */
[----:B------:R-:W-:Y:S01]  /*df40*/  FSEL R134, R49, -INF , !P4 ;  /* 0xff80000031867808 */ /* 0x000fe20006000000 */
[----:B------:R-:W-:Y:S01]  /*df50*/  VIADD R49, R83, 0x58 ;  /* 0x0000005853317836 */ /* 0x000fe20000000000 */
[----:B------:R-:W-:Y:S01]  /*df60*/  ISETP.GE.AND P5, PT, R3, R82, PT ;  /* 0x000000520300720c */ /* 0x000fe20003fa6270 */
[----:B------:R-:W-:Y:S01]  /*df70*/  VIADD R3, R83, 0x38 ;  /* 0x0000003853037836 */ /* 0x000fe20000000000 */
[----:B------:R-:W-:Y:S01]  /*df80*/  FSEL R173, R58, -INF , !P2 ;  /* 0xff8000003aad7808 */ /* 0x000fe20005000000 */
[----:B------:R-:W-:Y:S05]  /*df90*/  HMMA.16816.F32.BF16 R40, R128, R100, R40 ;  /* 0x000000648028723c */ /* 0x000fea0000041828 */
[----:B------:R-:W-:-:S02]  /*dfa0*/  FSEL R58, R56, -INF , !P2 ;  /* 0xff800000383a7808 */ /* 0x000fc40005000000 */
[-C--:B------:R-:W-:Y:S01]  /*dfb0*/  ISETP.GE.AND P3, PT, R3, R82.reuse, PT ;  /* 0x000000520300720c */ /* 0x080fe20003f66270 */
[----:B------:R-:W-:Y:S01]  /*dfc0*/  VIADD R3, R83, 0x39 ;  /* 0x0000003953037836 */ /* 0x000fe20000000000 */
[----:B------:R-:W-:Y:S01]  /*dfd0*/  FSEL R176, R53, -INF , !P6 ;  /* 0xff80000035b07808 */ /* 0x000fe20007000000 */
[----:B------:R-:W-:Y:S01]  /*dfe0*/  VIADD R53, R83, 0x49 ;  /* 0x0000004953357836 */ /* 0x000fe20000000000 */
[----:B------:R-:W-:Y:S01]  /*dff0*/  FSEL R175, R59, -INF , !P1 ;  /* 0xff8000003baf7808 */ /* 0x000fe20004800000 */
[----:B------:R-:W-:Y:S03]  /*e000*/  HMMA.16816.F32.BF16 R36, R128, R102, R36 ;  /* 0x000000668024723c */ /* 0x000fe60000041824 */
[----:B------:R-:W-:Y:S01]  /*e010*/  ISETP.GE.AND P2, PT, R3, R82, PT ;  /* 0x000000520300720c */ /* 0x000fe20003f46270 */
[----:B------:R-:W-:Y:S01]  /*e020*/  VIADD R3, R83, 0x40 ;  /* 0x0000004053037836 */ /* 0x000fe20000000000 */
[----:B------:R-:W-:-:S02]  /*e030*/  FSEL R59, R50, -INF , !P5 ;  /* 0xff800000323b7808 */ /* 0x000fc40006800000 */
[----:B------:R-:W-:Y:S02]  /*e040*/  FSEL R64, R48, -INF , !P5 ;  /* 0xff80000030407808 */ /* 0x000fe40006800000 */
[-C--:B------:R-:W-:Y:S01]  /*e050*/  ISETP.GE.AND P5, PT, R53, R82.reuse, PT ;  /* 0x000000523500720c */ /* 0x080fe20003fa6270 */
[----:B------:R-:W-:Y:S03]  /*e060*/  HMMA.16816.F32.BF16 R32, R128, R96, R32 ;  /* 0x000000608020723c */ /* 0x000fe60000041820 */
[----:B------:R-:W-:Y:S01]  /*e070*/  FSEL R172, R57, -INF , !P1 ;  /* 0xff80000039ac7808 */ /* 0x000fe20004800000 */
[----:B------:R-:W-:Y:S01]  /*e080*/  VIADD R57, R83, 0x48 ;  /* 0x0000004853397836 */ /* 0x000fe20000000000 */
[-C--:B------:R-:W-:Y:S01]  /*e090*/  ISETP.GE.AND P1, PT, R3, R82.reuse, PT ;  /* 0x000000520300720c */ /* 0x080fe20003f26270 */
[C---:B------:R-:W-:Y:S01]  /*e0a0*/  VIADD R3, R83.reuse, 0x41 ;  /* 0x0000004153037836 */ /* 0x040fe20000000000 */
[----:B------:R-:W-:Y:S01]  /*e0b0*/  FSEL R177, R54, -INF , !P0 ;  /* 0xff80000036b17808 */ /* 0x000fe20004000000 */
[----:B------:R-:W-:Y:S01]  /*e0c0*/  VIADD R53, R83, 0x50 ;  /* 0x0000005053357836 */ /* 0x000fe20000000000 */
[----:B------:R-:W-:Y:S01]  /*e0d0*/  FSEL R174, R52, -INF , !P0 ;  /* 0xff80000034ae7808 */ /* 0x000fe20004000000 */
[----:B------:R-:W-:Y:S05]  /*e0e0*/  HMMA.16816.F32.BF16 R40, R8, R68, R40 ;  /* 0x000000440828723c */ /* 0x000fea0000041828 */
[----:B------:R-:W-:-:S02]  /*e0f0*/  ISETP.GE.AND P0, PT, R3, R82, PT ;  /* 0x000000520300720c */ /* 0x000fc40003f06270 */
[----:B------:R-:W-:Y:S02]  /*e100*/  FSEL R3, R55, -INF , !P6 ;  /* 0xff80000037037808 */ /* 0x000fe40007000000 */
[----:B------:R-:W-:Y:S02]  /*e110*/  ISETP.GE.AND P6, PT, R57, R82, PT ;  /* 0x000000523900720c */ /* 0x000fe40003fc6270 */
[----:B------:R-:W-:Y:S01]  /*e120*/  FSEL R171, R46, -INF , !P3 ;  /* 0xff8000002eab7808 */ /* 0x000fe20005800000 */
[----:B------:R-:W-:Y:S01]  /*e130*/  HMMA.16816.F32.BF16 R68, R8, R70, R36 ;  /* 0x000000460844723c */ /* 0x000fe20000041824 */
[----:B------:R-:W3:Y:S02]  /*e140*/  LDSM.16.M88.4 R36, [R141+0x8c00] ;  /* 0x008c00008d24783b */ /* 0x000ee40000000200 */
[----:B------:R-:W-:Y:S01]  /*e150*/  FSEL R168, R44, -INF , !P3 ;  /* 0xff8000002ca87808 */ /* 0x000fe20005800000 */
[----:B------:R-:W-:-:S04]  /*e160*/  DEPBAR.LE SB0, 0x0 ;  /* 0x000080000000791a */ /* 0x000fc80000000000 */
[-C--:B------:R-:W-:Y:S01]  /*e170*/  ISETP.GE.AND P3, PT, R51, R82.reuse, PT ;  /* 0x000000523300720c */ /* 0x080fe20003f66270 */
[----:B------:R-:W-:Y:S05]  /*e180*/  HMMA.16816.F32.BF16 R28, R128, R98, R28 ;  /* 0x00000062801c723c */ /* 0x000fea000004181c */
[----:B------:R-:W-:Y:S01]  /*e190*/  FSEL R57, R47, -INF , !P2 ;  /* 0xff8000002f397808 */ /* 0x000fe20005000000 */
[----:B------:R-:W-:Y:S01]  /*e1a0*/  VIADD R47, R83, 0x59 ;  /* 0x00000059532f7836 */ /* 0x000fe20000000000 */
[----:B------:R-:W-:Y:S02]  /*e1b0*/  ISETP.GE.AND P4, PT, R53, R82, PT ;  /* 0x000000523500720c */ /* 0x000fe40003f86270 */
[----:B------:R-:W-:-:S02]  /*e1c0*/  FSEL R139, R42, -INF , !P1 ;  /* 0xff8000002a8b7808 */ /* 0x000fc40004800000 */
[----:B------:R-:W-:Y:S01]  /*e1d0*/  FSEL R136, R40, -INF , !P1 ;  /* 0xff80000028887808 */ /* 0x000fe20004800000 */
[----:B------:R-:W-:Y:S03]  /*e1e0*/  HMMA.16816.F32.BF16 R20, R128, R94, R20 ;  /* 0x0000005e8014723c */ /* 0x000fe60000041814 */
[-C--:B------:R-:W-:Y:S02]  /*e1f0*/  ISETP.GE.AND P1, PT, R47, R82.reuse, PT ;  /* 0x000000522f00720c */ /* 0x080fe40003f26270 */
[----:B------:R-:W-:Y:S02]  /*e200*/  FSEL R137, R71, -INF , !P5 ;  /* 0xff80000047897808 */ /* 0x000fe40006800000 */
[----:B------:R-:W-:Y:S02]  /*e210*/  FSEL R138, R69, -INF , !P5 ;  /* 0xff800000458a7808 */ /* 0x000fe40006800000 */
[----:B------:R-:W-:Y:S01]  /*e220*/  FSEL R170, R45, -INF , !P2 ;  /* 0xff8000002daa7808 */ /* 0x000fe20005000000 */
[----:B-1----:R-:W-:Y:S05]  /*e230*/  HMMA.16816.F32.BF16 R32, R8, R72, R32 ;  /* 0x000000480820723c */ /* 0x002fea0000041820 */
[----:B------:R-:W-:Y:S01]  /*e240*/  VIADD R45, R83, 0x60 ;  /* 0x00000060532d7836 */ /* 0x000fe20000000000 */
[----:B------:R-:W-:-:S02]  /*e250*/  ISETP.GE.AND P2, PT, R49, R82, PT ;  /* 0x000000523100720c */ /* 0x000fc40003f46270 */
[----:B------:R-:W-:Y:S01]  /*e260*/  FSEL R132, R41, -INF , !P0 ;  /* 0xff80000029847808 */ /* 0x000fe20004000000 */
[----:B------:R-:W-:Y:S01]  /*e270*/  VIADD R41, R83, 0x61 ;  /* 0x0000006153297836 */ /* 0x000fe20000000000 */
[----:B------:R-:W-:Y:S01]  /*e280*/  FSEL R135, R43, -INF , !P0 ;  /* 0xff8000002b877808 */ /* 0x000fe20004000000 */
[C---:B--2---:R-:W-:Y:S03]  /*e290*/  HMMA.16816.F32.BF16 R24, R8.reuse, R4, R24 ;  /* 0x000000040818723c */ /* 0x044fe60000041818 */
[----:B------:R-:W-:Y:S01]  /*e2a0*/  VIADD R5, R83, 0x68 ;  /* 0x0000006853057836 */ /* 0x000fe20000000000 */
[-C--:B------:R-:W-:Y:S02]  /*e2b0*/  ISETP.GE.AND P0, PT, R45, R82.reuse, PT ;  /* 0x000000522d00720c */ /* 0x080fe40003f06270 */
[----:B------:R-:W-:Y:S02]  /*e2c0*/  FSEL R151, R70, -INF , !P6 ;  /* 0xff80000046977808 */ /* 0x000fe40007000000 */
[----:B------:R-:W-:Y:S01]  /*e2d0*/  ISETP.GE.AND P5, PT, R5, R82, PT ;  /* 0x000000520500720c */ /* 0x000fe20003fa6270 */
[----:B------:R-:W-:Y:S03]  /*e2e0*/  HMMA.16816.F32.BF16 R28, R8, R74, R28 ;  /* 0x0000004a081c723c */ /* 0x000fe6000004181c */
[----:B------:R-:W-:-:S02]  /*e2f0*/  FSEL R162, R68, -INF , !P6 ;  /* 0xff80000044a27808 */ /* 0x000fc40007000000 */
[----:B------:R-:W-:Y:S02]  /*e300*/  FSEL R129, R35, -INF , !P3 ;  /* 0xff80000023817808 */ /* 0x000fe40005800000 */
[----:B------:R-:W-:Y:S02]  /*e310*/  FSEL R124, R33, -INF , !P3 ;  /* 0xff800000217c7808 */ /* 0x000fe40005800000 */
[----:B------:R-:W-:Y:S01]  /*e320*/  FSEL R131, R34, -INF , !P4 ;  /* 0xff80000022837808 */ /* 0x000fe20006000000 */
[----:B------:R-:W-:Y:S03]  /*e330*/  HMMA.16816.F32.BF16 R4, R8, R6, R20 ;  /* 0x000000060804723c */ /* 0x000fe60000041814 */
[C---:B------:R-:W-:Y:S01]  /*e340*/  VIADD R21, R83.reuse, 0x70 ;  /* 0x0000007053157836 */ /* 0x040fe20000000000 */
[----:B------:R-:W-:Y:S01]  /*e350*/  FSEL R126, R32, -INF , !P4 ;  /* 0xff800000207e7808 */ /* 0x000fe20006000000 */
[----:B------:R-:W-:Y:S01]  /*e360*/  VIADD R23, R83, 0x69 ;  /* 0x0000006953177836 */ /* 0x000fe20000000000 */
[----:B------:R-:W-:-:S02]  /*e370*/  FSEL R22, R24, -INF , !P0 ;  /* 0xff80000018167808 */ /* 0x000fc40004000000 */
[-C--:B------:R-:W-:Y:S01]  /*e380*/  ISETP.GE.AND P3, PT, R21, R82.reuse, PT ;  /* 0x000000521500720c */ /* 0x080fe20003f66270 */
[----:B------:R-:W-:Y:S01]  /*e390*/  VIADD R21, R83, 0x78 ;  /* 0x0000007853157836 */ /* 0x000fe20000000000 */
[-C--:B------:R-:W-:Y:S01]  /*e3a0*/  ISETP.GE.AND P4, PT, R23, R82.reuse, PT ;  /* 0x000000521700720c */ /* 0x080fe20003f86270 */
[C---:B---3--:R-:W-:Y:S03]  /*e3b0*/  HMMA.16816.F32.BF16 R16, R8.reuse, R36, R16 ;  /* 0x000000240810723c */ /* 0x048fe60000041810 */
[----:B------:R-:W-:Y:S01]  /*e3c0*/  VIADD R23, R83, 0x71 ;  /* 0x0000007153177836 */ /* 0x000fe20000000000 */
[----:B------:R-:W-:Y:S01]  /*e3d0*/  FSEL R67, R31, -INF , !P1 ;  /* 0xff8000001f437808 */ /* 0x000fe20004800000 */
[----:B------:R-:W-:Y:S01]  /*e3e0*/  VIADD R83, R83, 0x79 ;  /* 0x0000007953537836 */ /* 0x000fe20000000000 */
[----:B------:R-:W-:Y:S02]  /*e3f0*/  FSEL R128, R29, -INF , !P1 ;  /* 0xff8000001d807808 */ /* 0x000fe40004800000 */
[----:B------:R-:W-:Y:S01]  /*e400*/  ISETP.GE.AND P1, PT, R21, R82, PT ;  /* 0x000000521500720c */ /* 0x000fe20003f26270 */
[----:B------:R-:W-:Y:S03]  /*e410*/  HMMA.16816.F32.BF16 R12, R8, R38, R12 ;  /* 0x00000026080c723c */ /* 0x000fe6000004180c */
[----:B------:R-:W-:-:S02]  /*e420*/  FSEL R133, R30, -INF , !P2 ;  /* 0xff8000001e857808 */ /* 0x000fc40005000000 */
[----:B------:R-:W-:Y:S02]  /*e430*/  FSEL R21, R7, -INF , !P4 ;  /* 0xff80000007157808 */ /* 0x000fe40006000000 */
[----:B------:R-:W-:Y:S02]  /*e440*/  FSEL R20, R5, -INF , !P4 ;  /* 0xff80000005147808 */ /* 0x000fe40006000000 */
[----:B------:R-:W-:Y:S02]  /*e450*/  ISETP.GT.AND P4, PT, R157, R148, PT ;  /* 0x000000949d00720c */ /* 0x000fe40003f84270 */
[----:B------:R-:W-:Y:S01]  /*e460*/  FSEL R130, R28, -INF , !P2 ;  /* 0xff8000001c827808 */ /* 0x000fe20005000000 */
[----:B------:R-:W-:Y:S01]  /*e470*/  BAR.SYNC.DEFER_BLOCKING 0x0 ;  /* 0x0000000000007b1d */ /* 0x000fe20000010000 */
[----:B------:R-:W-:Y:S02]  /*e480*/  ISETP.GE.AND P2, PT, R23, R82, PT ;  /* 0x000000521700720c */ /* 0x000fe40003f46270 */
[----:B------:R-:W-:-:S02]  /*e490*/  FSEL R23, R26, -INF , !P0 ;  /* 0xff8000001a177808 */ /* 0x000fc40004000000 */
[-C--:B------:R-:W-:Y:S02]  /*e4a0*/  ISETP.GE.AND P6, PT, R41, R82.reuse, PT ;  /* 0x000000522900720c */ /* 0x080fe40003fc6270 */
[----:B------:R-:W-:Y:S02]  /*e4b0*/  ISETP.GE.AND P0, PT, R83, R82, PT ;  /* 0x000000525300720c */ /* 0x000fe40003f06270 */
        /* <DEDUP_REMOVED lines=26> */
.L_x_3984:
        /* <DEDUP_REMOVED lines=60> */
.L_x_3985:
[----:B------:R-:W-:Y:S05]  /*ea20*/  BSYNC.RECONVERGENT B0 ;  /* 0x0000000000007941 */ /* 0x000fea0003800200 */
.L_x_3983:
        /* <DEDUP_REMOVED lines=26> */
.L_x_3982:
[----:B------:R-:W-:Y:S05]  /*ebd0*/  BSYNC.RECONVERGENT B1 ;  /* 0x0000000000017941 */ /* 0x000fea0003800200 */
.L_x_3981:
[----:B------:R-:W2:Y:S01]  /*ebe0*/  LD.E R50, desc[UR4][R116.64+0xdc] ;  /* 0x0000dc0474327980 */ /* 0x000ea2000c101900 */
[----:B------:R-:W-:Y:S02]  /*ebf0*/  FMNMX3.FTZ R2, R81, R87, R85, !PT ;  /* 0x0000005751027276 */ /* 0x000fe40007810055 */
[----:B-1----:R-:W-:Y:S02]  /*ec00*/  FMNMX3.FTZ R5, R84, R86, R78, !PT ;  /* 0x0000005654057276 */ /* 0x002fe4000781004e */
        /* <DEDUP_REMOVED lines=31> */
[----:B------:R-:W1:Y:S01]  /*ee00*/  SHFL.BFLY PT, R7, R2, 0x2, 0x1f ;  /* 0x0c401f0002077f89 */ /* 0x000e6200000e0000 */
        /* <DEDUP_REMOVED lines=34> */
[-CC-:B------:R-:W-:Y:S01]  /*f030*/  FFMA.FTZ R51, R76, R50.reuse, -R49.reuse ;  /* 0x000000324c337223 */ /* 0x180fe20000010831 */
[----:B------:R-:W2:Y:S01]  /*f040*/  LDSM.16.MT88.4 R80, [R142+0xb000] ;  /* 0x00b000008e50783b */ /* 0x000ea20000004200 */
[----:B------:R-:W-:Y:S01]  /*f050*/  MUFU.EX2 R125, R125 ;  /* 0x0000007d007d7308 */ /* 0x000fe20000000800 */
[-CC-:B------:R-:W-:Y:S01]  /*f060*/  FFMA.FTZ R31, R93, R50.reuse, -R48.reuse ;  /* 0x000000325d1f7223 */ /* 0x180fe20000010830 */
[-CC-:B------:R-:W-:Y:S01]  /*f070*/  FFMA.FTZ R35, R92, R50.reuse, -R49.reuse ;  /* 0x000000325c237223 */ /* 0x180fe20000010831 */
[-CC-:B------:R-:W-:Y:S01]  /*f080*/  FFMA.FTZ R34, R60, R50.reuse, -R49.reuse ;  /* 0x000000323c227223 */ /* 0x180fe20000010831 */
[-CC-:B------:R-:W-:Y:S01]  /*f090*/  FFMA.FTZ R32, R77, R50.reuse, -R48.reuse ;  /* 0x000000324d207223 */ /* 0x180fe20000010830 */
[----:B------:R-:W-:Y:S01]  /*f0a0*/  LDSM.16.MT88.4 R60, [R142+0x9400] ;  /* 0x009400008e3c783b */ /* 0x000fe20000004200 */
[-CC-:B------:R-:W-:Y:S01]  /*f0b0*/  FFMA.FTZ R30, R173, R50.reuse, -R48.reuse ;  /* 0x00000032ad1e7223 */ /* 0x180fe20000010830 */
[-CC-:B------:R-:W-:Y:S01]  /*f0c0*/  FFMA.FTZ R29, R58, R50.reuse, -R49.reuse ;  /* 0x000000323a1d7223 */ /* 0x180fe20000010831 */
        /* <DEDUP_REMOVED lines=17> */
[----:B---3--:R-:W-:Y:S01]  /*f1e0*/  F2FP.BF16.F32.PACK_AB R101, R120, R125 ;  /* 0x0000007d7865723e */ /* 0x008fe200000010ff */
[-CC-:B------:R-:W-:Y:S01]  /*f1f0*/  FFMA.FTZ R131, R131, R50.reuse, -R48.reuse ;  /* 0x0000003283837223 */ /* 0x180fe20000010830 */
[-CC-:B------:R-:W-:Y:S01]  /*f200*/  FFMA.FTZ R133, R128, R50.reuse, -R49.reuse ;  /* 0x0000003280857223 */ /* 0x180fe20000010831 */
[-C--:B------:R-:W-:Y:S01]  /*f210*/  FFMA.FTZ R126, R67, R50.reuse, -R48 ;  /* 0x00000032437e7223 */ /* 0x080fe20000010830 */
[----:B------:R-:W-:Y:S01]  /*f220*/  FADD.FTZ R120, R125, R120 ;  /* 0x000000787d787221 */ /* 0x000fe20000010000 */
[-CC-:B------:R-:W-:Y:S01]  /*f230*/  FFMA.FTZ R67, R23, R50.reuse, -R48.reuse ;  /* 0x0000003217437223 */ /* 0x180fe20000010830 */
[-C--:B------:R-:W-:Y:S01]  /*f240*/  FFMA.FTZ R53, R53, R50.reuse, -R48 ;  /* 0x0000003235357223 */ /* 0x080fe20000010830 */
[----:B------:R-:W-:Y:S01]  /*f250*/  MUFU.EX2 R127, R127 ;  /* 0x0000007f007f7308 */ /* 0x000fe20000000800 */
[----:B----4-:R-:W-:Y:S01]  /*f260*/  FADD.FTZ R125, R123, R120 ;  /* 0x000000787b7d7221 */ /* 0x010fe20000010000 */
[-C--:B------:R-:W-:Y:S01]  /*f270*/  FFMA.FTZ R120, R55, R50.reuse, -R48 ;  /* 0x0000003237787223 */ /* 0x080fe20000010830 */
[-CC-:B------:R-:W-:Y:S01]  /*f280*/  FFMA.FTZ R55, R22, R50.reuse, -R49.reuse ;  /* 0x0000003216377223 */ /* 0x180fe20000010831 */
[-CC-:B------:R-:W-:Y:S01]  /*f290*/  FFMA.FTZ R56, R56, R50.reuse, -R49.reuse ;  /* 0x0000003238387223 */ /* 0x180fe20000010831 */
[-CC-:B------:R-:W-:Y:S01]  /*f2a0*/  FFMA.FTZ R54, R54, R50.reuse, -R49.reuse ;  /* 0x0000003236367223 */ /* 0x180fe20000010831 */
[-CC-:B------:R-:W-:Y:S01]  /*f2b0*/  FFMA.FTZ R171, R37, R50.reuse, -R49.reuse ;  /* 0x0000003225ab7223 */ /* 0x180fe20000010831 */
[-CC-:B------:R-:W-:Y:S01]  /*f2c0*/  FFMA.FTZ R43, R43, R50.reuse, -R49.reuse ;  /* 0x000000322b2b7223 */ /* 0x180fe20000010831 */
[----:B------:R-:W3:Y:S01]  /*f2d0*/  MUFU.EX2 R122, R122 ;  /* 0x0000007a007a7308 */ /* 0x000ee20000000800 */
[----:B-----5:R-:W-:Y:S01]  /*f2e0*/  F2FP.BF16.F32.PACK_AB R103, R46, R123 ;  /* 0x0000007b2e67723e */ /* 0x020fe200000010ff */
[----:B------:R-:W-:Y:S01]  /*f2f0*/  FFMA.FTZ R123, R20, R50, -R49 ;  /* 0x00000032147b7223 */ /* 0x000fe20000010831 */
[----:B------:R-:W-:Y:S01]  /*f300*/  FADD.FTZ R46, R46, R125 ;  /* 0x0000007d2e2e7221 */ /* 0x000fe20000010000 */
[----:B------:R-:W-:-:S04]  /*f310*/  ISETP.GE.AND P0, PT, R121, R148, PT ;  /* 0x000000947900720c */ /* 0x000fc80003f06270 */
[----:B------:R-:W-:Y:S08]  /*f320*/  MUFU.EX2 R52, R52 ;  /* 0x0000003400347308 */ /* 0x000ff00000000800 */
[----:B------:R-:W4:Y:S01]  /*f330*/  MUFU.EX2 R51, R51 ;  /* 0x0000003300337308 */ /* 0x000f220000000800 */
[----:B---3--:R-:W-:Y:S01]  /*f340*/  F2FP.BF16.F32.PACK_AB R100, R122, R127 ;  /* 0x0000007f7a64723e */ /* 0x008fe200000010ff */
[----:B------:R-:W-:Y:S01]  /*f350*/  FADD.FTZ R127, R127, R122 ;  /* 0x0000007a7f7f7221 */ /* 0x000fe20000010000 */
[-C--:B------:R-:W-:Y:S01]  /*f360*/  FFMA.FTZ R122, R42, R50.reuse, -R48 ;  /* 0x000000322a7a7223 */ /* 0x080fe20000010830 */
[----:B------:R-:W-:-:S04]  /*f370*/  FFMA.FTZ R42, R40, R50, -R49 ;  /* 0x00000032282a7223 */ /* 0x000fc80000010831 */
[----:B------:R-:W-:Y:S08]  /*f380*/  MUFU.EX2 R47, R47 ;  /* 0x0000002f002f7308 */ /* 0x000ff00000000800 */
[----:B------:R-:W3:Y:S01]  /*f390*/  MUFU.EX2 R36, R36 ;  /* 0x0000002400247308 */ /* 0x000ee20000000800 */
[----:B----4-:R-:W-:-:S07]  /*f3a0*/  F2FP.BF16.F32.PACK_AB R102, R51, R52 ;  /* 0x000000343366723e */ /* 0x010fce00000010ff */
[----:B------:R-:W-:Y:S01]  /*f3b0*/  MUFU.EX2 R31, R31 ;  /* 0x0000001f001f7308 */ /* 0x000fe20000000800 */
[C---:B-1----:R-:W-:Y:S07]  /*f3c0*/  HMMA.16816.F32.BF16 R84, R100.reuse, R88, RZ ;  /* 0x000000586454723c */ /* 0x042fee00000418ff */
[----:B------:R-:W-:Y:S01]  /*f3d0*/  MUFU.EX2 R38, R38 ;  /* 0x0000002600267308 */ /* 0x000fe20000000800 */
[----:B------:R-:W-:Y:S01]  /*f3e0*/  HMMA.16816.F32.BF16 R88, R100, R90, RZ ;  /* 0x0000005a6458723c */ /* 0x000fe200000418ff */
[----:B---3--:R-:W-:Y:S01]  /*f3f0*/  F2FP.BF16.F32.PACK_AB R5, R36, R47 ;  /* 0x0000002f2405723e */ /* 0x008fe200000010ff */
[----:B------:R-:W-:-:S04]  /*f400*/  FADD.FTZ R47, R47, R46 ;  /* 0x0000002e2f2f7221 */ /* 0x000fc80000010000 */
[----:B------:R-:W-:Y:S01]  /*f410*/  FADD.FTZ R36, R36, R47 ;  /* 0x0000002f24247221 */ /* 0x000fe20000010000 */
        /* <DEDUP_REMOVED lines=15> */
[----:B------:R-:W1:Y:S02]  /*f510*/  MUFU.EX2 R28, R28 ;  /* 0x0000001c001c7308 */ /* 0x000e640000000800 */
[C---:B------:R-:W-:Y:S06]  /*f520*/  HMMA.16816.F32.BF16 R84, R4.reuse, R8, R84 ;  /* 0x000000080454723c */ /* 0x040fec0000041854 */
[----:B------:R-:W-:Y:S02]  /*f530*/  MUFU.EX2 R3, R3 ;  /* 0x0000000300037308 */ /* 0x000fe40000000800 */
        /* <DEDUP_REMOVED lines=15> */
[----:B------:R-:W-:Y:S05]  /*f630*/  LDSM.16.MT88.4 R16, [R142+0xa400] ;  /* 0x00a400008e10783b */ /* 0x000fea0000004200 */
[----:B------:R-:W-:Y:S02]  /*f640*/  MUFU.EX2 R136, R136 ;  /* 0x0000008800887308 */ /* 0x000fe40000000800 */
[C---:B------:R-:W-:Y:S05]  /*f650*/  HMMA.16816.F32.BF16 R68, R4.reuse, R24, R68 ;  /* 0x000000180444723c */ /* 0x040fea0000041844 */
[-CC-:B------:R-:W-:Y:S01]  /*f660*/  FFMA.FTZ R24, R177, R50.reuse, -R48.reuse ;  /* 0x00000032b1187223 */ /* 0x180fe20000010830 */
[-CC-:B------:R-:W-:Y:S01]  /*f670*/  FFMA.FTZ R25, R176, R50.reuse, -R49.reuse ;  /* 0x00000032b0197223 */ /* 0x180fe20000010831 */
[----:B------:R-:W-:Y:S01]  /*f680*/  MUFU.EX2 R132, R132 ;  /* 0x0000008400847308 */ /* 0x000fe20000000800 */
[C---:B--2---:R-:W-:Y:S07]  /*f690*/  HMMA.16816.F32.BF16 R104, R4.reuse, R8, R104 ;  /* 0x000000080468723c */ /* 0x044fee0000041868 */
[----:B------:R-:W-:Y:S01]  /*f6a0*/  MUFU.EX2 R24, R24 ;  /* 0x0000001800187308 */ /* 0x000fe20000000800 */
[C---:B------:R-:W-:Y:S01]  /*f6b0*/  HMMA.16816.F32.BF16 R100, R4.reuse, R10, R100 ;  /* 0x0000000a0464723c */ /* 0x040fe20000041864 */
[----:B------:R-:W2:Y:S06]  /*f6c0*/  LDSM.16.MT88.4 R8, [R140+0x9800] ;  /* 0x009800008c08783b */ /* 0x000eac0000004200 */
[----:B------:R-:W-:Y:S01]  /*f6d0*/  MUFU.EX2 R25, R25 ;  /* 0x0000001900197308 */ /* 0x000fe20000000800 */
[----:B------:R-:W-:Y:S03]  /*f6e0*/  HMMA.16816.F32.BF16 R72, R4, R26, R72 ;  /* 0x0000001a0448723c */ /* 0x000fe60000041848 */
[-C--:B------:R-:W-:Y:S01]  /*f6f0*/  FFMA.FTZ R27, R175, R50.reuse, -R48 ;  /* 0x00000032af1b7223 */ /* 0x080fe20000010830 */
[----:B------:R-:W-:-:S03]  /*f700*/  FFMA.FTZ R26, R174, R50, -R49 ;  /* 0x00000032ae1a7223 */ /* 0x000fc60000010831 */
[----:B------:R-:W-:Y:S01]  /*f710*/  MUFU.EX2 R65, R65 ;  /* 0x0000004100417308 */ /* 0x000fe20000000800 */
[C---:B---3--:R-:W-:Y:S07]  /*f720*/  HMMA.16816.F32.BF16 R92, R4.reuse, R12, R92 ;  /* 0x0000000c045c723c */ /* 0x048fee000004185c */
[----:B------:R-:W3:Y:S01]  /*f730*/  MUFU.EX2 R27, R27 ;  /* 0x0000001b001b7308 */ /* 0x000ee20000000800 */
[C---:B------:R-:W-:Y:S01]  /*f740*/  HMMA.16816.F32.BF16 R96, R4.reuse, R14, R96 ;  /* 0x0000000e0460723c */ /* 0x040fe20000041860 */
[----:B------:R-:W4:Y:S06]  /*f750*/  LDSM.16.MT88.4 R12, [R142+0x9800] ;  /* 0x009800008e0c783b */ /* 0x000f2c0000004200 */
[----:B------:R-:W5:Y:S01]  /*f760*/  MUFU.EX2 R26, R26 ;  /* 0x0000001a001a7308 */ /* 0x000f620000000800 */
[----:B------:R-:W-:Y:S03]  /*f770*/  HMMA.16816.F32.BF16 R112, R4, R60, R112 ;  /* 0x0000003c0470723c */ /* 0x000fe60000041870 */
[-CC-:B------:R-:W-:Y:S01]  /*f780*/  FFMA.FTZ R61, R169, R50.reuse, -R48.reuse ;  /* 0x00000032a93d7223 */ /* 0x180fe20000010830 */
[-C--:B------:R-:W-:Y:S01]  /*f790*/  FFMA.FTZ R60, R168, R50.reuse, -R49 ;  /* 0x00000032a83c7223 */ /* 0x080fe20000010831 */
[----:B------:R-:W-:-:S02]  /*f7a0*/  FFMA.FTZ R168, R39, R50, -R48 ;  /* 0x0000003227a87223 */ /* 0x000fc40000010830 */
[----:B------:R-:W-:Y:S01]  /*f7b0*/  MUFU.EX2 R131, R131 ;  /* 0x0000008300837308 */ /* 0x000fe20000000800 */
[----:B------:R-:W-:Y:S03]  /*f7c0*/  HMMA.16816.F32.BF16 R108, R4, R62, R108 ;  /* 0x0000003e046c723c */ /* 0x000fe6000004186c */
[----:B-1----:R-:W-:Y:S01]  /*f7d0*/  F2FP.BF16.F32.PACK_AB R4, R28, R29 ;  /* 0x0000001d1c04723e */ /* 0x002fe200000010ff */
[--C-:B------:R-:W-:Y:S01]  /*f7e0*/  FFMA.FTZ R62, R59, R50, -R48.reuse ;  /* 0x000000323b3e7223 */ /* 0x100fe20000010830 */
[----:B---3--:R-:W-:Y:S01]  /*f7f0*/  F2FP.BF16.F32.PACK_AB R5, R27, R30 ;  /* 0x0000001e1b05723e */ /* 0x008fe200000010ff */
[--C-:B------:R-:W-:Y:S01]  /*f800*/  FFMA.FTZ R63, R134, R50, -R49.reuse ;  /* 0x00000032863f7223 */ /* 0x100fe20000010831 */
[----:B------:R-:W-:Y:S01]  /*f810*/  F2FP.BF16.F32.PACK_AB R7, R3, R24 ;  /* 0x000000180307723e */ /* 0x000fe200000010ff */
[--C-:B------:R-:W-:Y:S01]  /*f820*/  FFMA.FTZ R59, R170, R50, -R49.reuse ;  /* 0x00000032aa3b7223 */ /* 0x100fe20000010831 */
[----:B-----5:R-:W-:Y:S01]  /*f830*/  F2FP.BF16.F32.PACK_AB R6, R25, R26 ;  /* 0x0000001a1906723e */ /* 0x020fe200000010ff */
[----:B------:R-:W-:Y:S01]  /*f840*/  MUFU.EX2 R62, R62 ;  /* 0x0000003e003e7308 */ /* 0x000fe20000000800 */
[-C--:B------:R-:W-:Y:S01]  /*f850*/  FFMA.FTZ R134, R135, R50.reuse, -R48 ;  /* 0x0000003287867223 */ /* 0x080fe20000010830 */
[-CC-:B------:R-:W-:Y:S01]  /*f860*/  FFMA.FTZ R135, R162, R50.reuse, -R49.reuse ;  /* 0x00000032a2877223 */ /* 0x180fe20000010831 */
[-CC-:B------:R-:W-:Y:S01]  /*f870*/  FFMA.FTZ R162, R124, R50.reuse, -R49.reuse ;  /* 0x000000327ca27223 */ /* 0x180fe20000010831 */
[----:B------:R-:W-:-:S02]  /*f880*/  FFMA.FTZ R124, R130, R50, -R49 ;  /* 0x00000032827c7223 */ /* 0x000fc40000010831 */
[C---:B--2---:R-:W-:Y:S02]  /*f890*/  HMMA.16816.F32.BF16 R68, R4.reuse, R8, R68 ;  /* 0x000000080444723c */ /* 0x044fe40000041844 */
[----:B------:R-:W-:Y:S06]  /*f8a0*/  MUFU.EX2 R61, R61 ;  /* 0x0000003d003d7308 */ /* 0x000fec0000000800 */
[C---:B------:R-:W-:Y:S01]  /*f8b0*/  HMMA.16816.F32.BF16 R72, R4.reuse, R10, R72 ;  /* 0x0000000a0448723c */ /* 0x040fe20000041848 */
[----:B------:R-:W1:Y:S01]  /*f8c0*/  LDSM.16.MT88.4 R8, [R140+0xb800] ;  /* 0x00b800008c08783b */ /* 0x000e620000004200 */
[----:B------:R-:W2:Y:S06]  /*f8d0*/  MUFU.EX2 R63, R63 ;  /* 0x0000003f003f7308 */ /* 0x000eac0000000800 */
[C---:B----4-:R-:W-:Y:S02]  /*f8e0*/  HMMA.16816.F32.BF16 R112, R4.reuse, R12, R112 ;  /* 0x0000000c0470723c */ /* 0x050fe40000041870 */
[----:B------:R-:W-:Y:S06]  /*f8f0*/  MUFU.EX2 R60, R60 ;  /* 0x0000003c003c7308 */ /* 0x000fec0000000800 */
[C---:B------:R-:W-:Y:S01]  /*f900*/  HMMA.16816.F32.BF16 R108, R4.reuse, R14, R108 ;  /* 0x0000000e046c723c */ /* 0x040fe2000004186c */
[----:B------:R-:W3:Y:S01]  /*f910*/  LDSM.16.MT88.4 R12, [R142+0xb800] ;  /* 0x00b800008e0c783b */ /* 0x000ee20000004200 */
[----:B------:R-:W4:Y:S08]  /*f920*/  MUFU.EX2 R59, R59 ;  /* 0x0000003b003b7308 */ /* 0x000f300000000800 */
[----:B------:R-:W5:Y:S08]  /*f930*/  MUFU.EX2 R134, R134 ;  /* 0x0000008600867308 */ /* 0x000f700000000800 */
[----:B------:R-:W5:Y:S01]  /*f940*/  MUFU.EX2 R135, R135 ;  /* 0x0000008700877308 */ /* 0x000f620000000800 */
[C---:B-1----:R-:W-:Y:S07]  /*f950*/  HMMA.16816.F32.BF16 R84, R4.reuse, R8, R84 ;  /* 0x000000080454723c */ /* 0x042fee0000041854 */
[----:B------:R-:W-:Y:S01]  /*f960*/  MUFU.EX2 R138, R138 ;  /* 0x0000008a008a7308 */ /* 0x000fe20000000800 */
[C---:B------:R-:W-:Y:S01]  /*f970*/  HMMA.16816.F32.BF16 R88, R4.reuse, R10, R88 ;  /* 0x0000000a0458723c */ /* 0x040fe20000041858 */
[----:B------:R-:W1:Y:S06]  /*f980*/  LDSM.16.MT88.4 R8, [R140+0xd800] ;  /* 0x00d800008c08783b */ /* 0x000e6c0000004200 */
[----:B------:R-:W-:Y:S01]  /*f990*/  MUFU.EX2 R129, R129 ;  /* 0x0000008100817308 */ /* 0x000fe20000000800 */
[C---:B---3--:R-:W-:Y:S07]  /*f9a0*/  HMMA.16816.F32.BF16 R76, R4.reuse, R12, R76 ;  /* 0x0000000c044c723c */ /* 0x048fee000004184c */
[----:B------:R-:W-:Y:S01]  /*f9b0*/  MUFU.EX2 R137, R137 ;  /* 0x0000008900897308 */ /* 0x000fe20000000800 */
[C---:B------:R-:W-:Y:S01]  /*f9c0*/  HMMA.16816.F32.BF16 R80, R4.reuse, R14, R80 ;  /* 0x0000000e0450723c */ /* 0x040fe20000041850 */
[----:B------:R-:W3:Y:S06]  /*f9d0*/  LDSM.16.MT88.4 R12, [R142+0xd800] ;  /* 0x00d800008e0c783b */ /* 0x000eec0000004200 */
[----:B------:R-:W5:Y:S08]  /*f9e0*/  MUFU.EX2 R162, R162 ;  /* 0x000000a200a27308 */ /* 0x000f700000000800 */
[----:B------:R-:W-:Y:S08]  /*f9f0*/  MUFU.EX2 R124, R124 ;  /* 0x0000007c007c7308 */ /* 0x000ff00000000800 */
[----:B------:R-:W5:Y:S01]  /*fa00*/  MUFU.EX2 R133, R133 ;  /* 0x0000008500857308 */ /* 0x000f620000000800 */
[C---:B-1----:R-:W-:Y:S07]  /*fa10*/  HMMA.16816.F32.BF16 R104, R4.reuse, R8, R104 ;  /* 0x000000080468723c */ /* 0x042fee0000041868 */
[----:B------:R-:W1:Y:S01]  /*fa20*/  MUFU.EX2 R126, R126 ;  /* 0x0000007e007e7308 */ /* 0x000e620000000800 */
[C---:B------:R-:W-:Y:S01]  /*fa30*/  HMMA.16816.F32.BF16 R100, R4.reuse, R10, R100 ;  /* 0x0000000a0464723c */ /* 0x040fe20000041864 */
[----:B------:R-:W5:Y:S06]  /*fa40*/  LDSM.16.MT88.4 R8, [R140+0x9c00] ;  /* 0x009c00008c08783b */ /* 0x000f6c0000004200 */
[----:B------:R-:W-:Y:S01]  /*fa50*/  MUFU.EX2 R67, R67 ;  /* 0x0000004300437308 */ /* 0x000fe20000000800 */
[C---:B---3--:R-:W-:Y:S07]  /*fa60*/  HMMA.16816.F32.BF16 R92, R4.reuse, R12, R92 ;  /* 0x0000000c045c723c */ /* 0x048fee000004185c */
[----:B------:R-:W-:Y:S01]  /*fa70*/  MUFU.EX2 R120, R120 ;  /* 0x0000007800787308 */ /* 0x000fe20000000800 */
[----:B------:R-:W-:Y:S01]  /*fa80*/  HMMA.16816.F32.BF16 R96, R4, R14, R96 ;  /* 0x0000000e0460723c */ /* 0x000fe20000041860 */
[----:B------:R-:W3:Y:S02]  /*fa90*/  LDSM.16.MT88.4 R12, [R142+0x9c00] ;  /* 0x009c00008e0c783b */ /* 0x000ee40000004200 */
[----:B--2---:R-:W-:-:S04]  /*faa0*/  F2FP.BF16.F32.PACK_AB R4, R63, R64 ;  /* 0x000000403f04723e */ /* 0x004fc800000010ff */
[----:B------:R-:W-:Y:S01]  /*fab0*/  MUFU.EX2 R53, R53 ;  /* 0x0000003500357308 */ /* 0x000fe20000000800 */
[----:B------:R-:W-:Y:S02]  /*fac0*/  F2FP.BF16.F32.PACK_AB R5, R61, R62 ;  /* 0x0000003e3d05723e */ /* 0x000fe400000010ff */
[----:B----4-:R-:W-:Y:S02]  /*fad0*/  F2FP.BF16.F32.PACK_AB R6, R59, R60 ;  /* 0x0000003c3b06723e */ /* 0x010fe400000010ff */
[----:B------:R-:W-:-:S03]  /*fae0*/  F2FP.BF16.F32.PACK_AB R7, R57, R58 ;  /* 0x0000003a3907723e */ /* 0x000fc600000010ff */
[----:B------:R-:W-:Y:S08]  /*faf0*/  MUFU.EX2 R55, R55 ;  /* 0x0000003700377308 */ /* 0x000ff00000000800 */
[----:B------:R-:W-:Y:S01]  /*fb00*/  MUFU.EX2 R56, R56 ;  /* 0x0000003800387308 */ /* 0x000fe20000000800 */
[C---:B-----5:R-:W-:Y:S07]  /*fb10*/  HMMA.16816.F32.BF16 R68, R4.reuse, R8, R68 ;  /* 0x000000080444723c */ /* 0x060fee0000041844 */
[----:B------:R-:W-:Y:S01]  /*fb20*/  MUFU.EX2 R54, R54 ;  /* 0x0000003600367308 */ /* 0x000fe20000000800 */
[C---:B------:R-:W-:Y:S01]  /*fb30*/  HMMA.16816.F32.BF16 R72, R4.reuse, R10, R72 ;  /* 0x0000000a0448723c */ /* 0x040fe20000041848 */
[----:B------:R-:W2:Y:S06]  /*fb40*/  LDSM.16.MT88.4 R8, [R140+0xbc00] ;  /* 0x00bc00008c08783b */ /* 0x000eac0000004200 */
[----:B------:R-:W4:Y:S01]  /*fb50*/  MUFU.EX2 R123, R123 ;  /* 0x0000007b007b7308 */ /* 0x000f220000000800 */
[C---:B---3--:R-:W-:Y:S07]  /*fb60*/  HMMA.16816.F32.BF16 R112, R4.reuse, R12, R112 ;  /* 0x0000000c0470723c */ /* 0x048fee0000041870 */
[----:B------:R-:W-:Y:S01]  /*fb70*/  MUFU.EX2 R40, R43 ;  /* 0x0000002b00287308 */ /* 0x000fe20000000800 */
[C---:B------:R-:W-:Y:S01]  /*fb80*/  HMMA.16816.F32.BF16 R108, R4.reuse, R14, R108 ;  /* 0x0000000e046c723c */ /* 0x040fe2000004186c */
[----:B------:R-:W3:Y:S06]  /*fb90*/  LDSM.16.MT88.4 R12, [R142+0xbc00] ;  /* 0x00bc00008e0c783b */ /* 0x000eec0000004200 */
[----:B------:R-:W-:Y:S08]  /*fba0*/  MUFU.EX2 R42, R42 ;  /* 0x0000002a002a7308 */ /* 0x000ff00000000800 */
[----:B------:R-:W-:Y:S08]  /*fbb0*/  MUFU.EX2 R171, R171 ;  /* 0x000000ab00ab7308 */ /* 0x000ff00000000800 */
[----:B------:R-:W-:Y:S01]  /*fbc0*/  MUFU.EX2 R168, R168 ;  /* 0x000000a800a87308 */ /* 0x000fe20000000800 */
        /* <DEDUP_REMOVED lines=12> */
[----:B------:R-:W-:-:S02]  /*fc90*/  F2FP.BF16.F32.PACK_AB R4, R136, R151 ;  /* 0x000000978804723e */ /* 0x000fc400000010ff */
[----:B------:R-:W-:Y:S02]  /*fca0*/  F2FP.BF16.F32.PACK_AB R5, R134, R139 ;  /* 0x0000008b8605723e */ /* 0x000fe400000010ff */
[----:B------:R-:W-:Y:S02]  /*fcb0*/  F2FP.BF16.F32.PACK_AB R6, R132, R135 ;  /* 0x000000878406723e */ /* 0x000fe400000010ff */
[----:B------:R-:W-:-:S07]  /*fcc0*/  F2FP.BF16.F32.PACK_AB R7, R65, R66 ;  /* 0x000000424107723e */ /* 0x000fce00000010ff */
        /* <DEDUP_REMOVED lines=21> */
[----:B-1----:R-:W-:-:S07]  /*fe20*/  F2FP.BF16.F32.PACK_AB R7, R126, R129 ;  /* 0x000000817e07723e */ /* 0x002fce00000010ff */
[C---:B------:R-:W-:Y:S08]  /*fe30*/  HMMA.16816.F32.BF16 R112, R4.reuse, R16, R112 ;  /* 0x000000100470723c */ /* 0x040ff00000041870 */
        /* <DEDUP_REMOVED lines=11> */
[C---:B--2---:R-:W-:Y:S08]  /*fef0*/  HMMA.16816.F32.BF16 R104, R4.reuse, R8, R104 ;  /* 0x000000080468723c */ /* 0x044ff00000041868 */
[C---:B------:R-:W-:Y:S01]  /*ff00*/  HMMA.16816.F32.BF16 R100, R4.reuse, R10, R100 ;  /* 0x0000000a0464723c */ /* 0x040fe20000041864 */
[----:B------:R-:W1:Y:S07]  /*ff10*/  LDSM.16.MT88.4 R8, [R142+0xa800] ;  /* 0x00a800008e08783b */ /* 0x000e6e0000004200 */
[C---:B---3--:R-:W-:Y:S08]  /*ff20*/  HMMA.16816.F32.BF16 R92, R4.reuse, R12, R92 ;  /* 0x0000000c045c723c */ /* 0x048ff0000004185c */
[----:B------:R-:W-:Y:S03]  /*ff30*/  HMMA.16816.F32.BF16 R96, R4, R14, R96 ;  /* 0x0000000e0460723c */ /* 0x000fe60000041860 */
[----:B------:R-:W-:Y:S01]  /*ff40*/  FFMA.FTZ R5, R21, R50, -R48 ;  /* 0x0000003215057223 */ /* 0x000fe20000010830 */
[----:B------:R-:W-:Y:S01]  /*ff50*/  FADD.FTZ R4, R52, R127 ;  /* 0x0000007f34047221 */ /* 0x000fe20000010000 */
[----:B------:R-:W2:Y:S01]  /*ff60*/  LDSM.16.MT88.4 R20, [R140+0xa800] ;  /* 0x00a800008c14783b */ /* 0x000ea20000004200 */
[----:B----4-:R-:W-:Y:S01]  /*ff70*/  F2FP.BF16.F32.PACK_AB R6, R123, R54 ;  /* 0x000000367b06723e */ /* 0x010fe200000010ff */
[----:B------:R3:W4:Y:S01]  /*ff80*/  MUFU.EX2 R52, R5 ;  /* 0x0000000500347308 */ /* 0x0007220000000800 */
[----:B------:R-:W-:Y:S01]  /*ff90*/  FADD.FTZ R51, R51, R4 ;  /* 0x0000000433337221 */ /* 0x000fe20000010000 */
[----:B------:R-:W-:Y:S01]  /*ffa0*/  F2FP.BF16.F32.PACK_AB R4, R56, R55 ;  /* 0x000000373804723e */ /* 0x000fe200000010ff */
[----:B------:R-:W5:Y:S01]  /*ffb0*/  LDSM.16.MT88.4 R12, [R142+0xe800] ;  /* 0x00e800008e0c783b */ /* 0x000f620000004200 */
[-CC-:B------:R-:W-:Y:S01]  /*ffc0*/  FFMA.FTZ R127, R45, R50.reuse, -R48.reuse ;  /* 0x000000322d7f7223 */ /* 0x180fe20000010830 */
[-C--:B------:R-:W-:Y:S01]  /*ffd0*/  FFMA.FTZ R45, R41, R50.reuse, -R48 ;  /* 0x00000032292d7223 */ /* 0x080fe20000010830 */
[----:B------:R-:W-:Y:S01]  /*ffe0*/  FFMA.FTZ R41, R44, R50, -R49 ;  /* 0x000000322c297223 */ /* 0x000fe20000010831 */
[----:B------:R-:W-:Y:S01]  /*fff0*/  FADD.FTZ R44, R38, R51 ;  /* 0x00000033262c7221 */ /* 0x000fe20000010000 */
[----:B------:R-:W-:Y:S03]  /*10000*/  MUFU.EX2 R39, R127 ;  /* 0x0000007f00277308 */ /* 0x000fe60000000800 */
[----:B------:R-:W-:-:S05]  /*10010*/  FADD.FTZ R35, R35, R44 ;  /* 0x0000002c23237221 */ /* 0x000fca0000010000 */
[----:B------:R-:W-:Y:S01]  /*10020*/  MUFU.EX2 R38, R122 ;  /* 0x0000007a00267308 */ /* 0x000fe20000000800 */
[----:B---3--:R-:W-:Y:S02]  /*10030*/  F2FP.BF16.F32.PACK_AB R5, R120, R67 ;  /* 0x000000437805723e */ /* 0x008fe400000010ff */
[----:B----4-:R-:W-:-:S05]  /*10040*/  F2FP.BF16.F32.PACK_AB R7, R52, R53 ;  /* 0x000000353407723e */ /* 0x010fca00000010ff */
[----:B------:R-:W-:Y:S02]  /*10050*/  MUFU.EX2 R37, R45 ;  /* 0x0000002d00257308 */ /* 0x000fe40000000800 */
[C---:B-1----:R-:W-:Y:S06]  /*10060*/  HMMA.16816.F32.BF16 R112, R4.reuse, R8, R112 ;  /* 0x000000080470723c */ /* 0x042fec0000041870 */
[----:B------:R-:W1:Y:S02]  /*10070*/  MUFU.EX2 R41, R41 ;  /* 0x0000002900297308 */ /* 0x000e640000000800 */
        /* <DEDUP_REMOVED lines=8> */
[C---:B-----5:R-:W-:Y:S08]  /*10100*/  HMMA.16816.F32.BF16 R92, R4.reuse, R12, R92 ;  /* 0x0000000c045c723c */ /* 0x060ff0000004185c */
[C---:B---3--:R-:W-:Y:S08]  /*10110*/  HMMA.16816.F32.BF16 R84, R4.reuse, R8, R84 ;  /* 0x000000080454723c */ /* 0x048ff00000041854 */
[C---:B------:R-:W-:Y:S01]  /*10120*/  HMMA.16816.F32.BF16 R88, R4.reuse, R10, R88 ;  /* 0x0000000a0458723c */ /* 0x040fe20000041858 */
[----:B------:R-:W3:Y:S07]  /*10130*/  LDSM.16.MT88.4 R8, [R142+0xac00] ;  /* 0x00ac00008e08783b */ /* 0x000eee0000004200 */
[C---:B------:R-:W-:Y:S01]  /*10140*/  HMMA.16816.F32.BF16 R96, R4.reuse, R14, R96 ;  /* 0x0000000e0460723c */ /* 0x040fe20000041860 */
[----:B------:R-:W5:Y:S07]  /*10150*/  LDSM.16.MT88.4 R12, [R142+0xcc00] ;  /* 0x00cc00008e0c783b */ /* 0x000f6e0000004200 */
[----:B--2---:R-:W-:Y:S03]  /*10160*/  HMMA.16816.F32.BF16 R104, R4, R20, R104 ;  /* 0x000000140468723c */ /* 0x004fe60000041868 */
[----:B------:R-:W-:Y:S01]  /*10170*/  FADD.FTZ R21, R31, R36 ;  /* 0x000000241f157221 */ /* 0x000fe20000010000 */
[----:B------:R-:W-:-:S03]  /*10180*/  FADD.FTZ R20, R34, R35 ;  /* 0x0000002322147221 */ /* 0x000fc60000010000 */
[----:B------:R-:W-:Y:S01]  /*10190*/  FADD.FTZ R21, R32, R21 ;  /* 0x0000001520157221 */ /* 0x000fe20000010000 */
[----:B------:R-:W-:Y:S01]  /*101a0*/  FADD.FTZ R20, R33, R20 ;  /* 0x0000001421147221 */ /* 0x000fe20000010000 */
[----:B------:R-:W-:Y:S03]  /*101b0*/  HMMA.16816.F32.BF16 R100, R4, R22, R100 ;  /* 0x000000160464723c */ /* 0x000fe60000041864 */
[----:B-1----:R-:W-:Y:S01]  /*101c0*/  F2FP.BF16.F32.PACK_AB R4, R40, R41 ;  /* 0x000000292804723e */ /* 0x002fe200000010ff */
        /* <DEDUP_REMOVED lines=26> */
[----:B------:R-:W-:Y:S01]  /*10370*/  HMMA.16816.F32.BF16 R72, R4, R18, R72 ;  /* 0x000000120448723c */ /* 0x000fe20000041848 */
[----:B------:R-:W2:Y:S02]  /*10380*/  LDSM.16.MT88.4 R16, [R142+0xec00] ;  /* 0x00ec00008e10783b */ /* 0x000ea40000004200 */
[----:B------:R-:W-:-:S04]  /*10390*/  FADD.FTZ R136, R136, R151 ;  /* 0x0000009788887221 */ /* 0x000fc80000010000 */
[----:B------:R-:W-:Y:S01]  /*103a0*/  FADD.FTZ R135, R135, R136 ;  /* 0x0000008887877221 */ /* 0x000fe20000010000 */
[----:B-----5:R-:W-:Y:S03]  /*103b0*/  HMMA.16816.F32.BF16 R76, R4, R12, R76 ;  /* 0x0000000c044c723c */ /* 0x020fe6000004184c */
[----:B------:R-:W-:-:S05]  /*103c0*/  FADD.FTZ R132, R132, R135 ;  /* 0x0000008784847221 */ /* 0x000fca0000010000 */
[C---:B------:R-:W-:Y:S01]  /*103d0*/  HMMA.16816.F32.BF16 R80, R4.reuse, R14, R80 ;  /* 0x0000000e0450723c */ /* 0x040fe20000041850 */
[----:B------:R-:W3:Y:S07]  /*103e0*/  LDSM.16.MT88.4 R12, [R140+0xec00] ;  /* 0x00ec00008c0c783b */ /* 0x000eee0000004200 */
        /* <DEDUP_REMOVED lines=38> */
[----:B------:R-:W-:-:S12]  /*10650*/  IMAD.MOV.U32 R119, RZ, RZ, R2 ;  /* 0x000000ffff777224 */ /* 0x000fd800078e0002 */
.L_x_3993:
        /* <DEDUP_REMOVED lines=30> */
[-C--:B------:R-:W-:Y:S01]  /*10840*/  LOP3.LUT R5, R5, R6.reuse, RZ, 0x3c, !PT ;  /* 0x0000000605057212 */ /* 0x080fe200078e3cff */
        /* <DEDUP_REMOVED lines=27> */
[----:B------:R-:W-:Y:S02]  /*10a00*/  LEA R16, P1, R5, R164, 0x2 ;  /* 0x000000a405107211 */ /* 0x000fe400078210ff */
[-C--:B------:R-:W-:Y:S02]  /*10a10*/  LEA.HI.X.SX32 R19, R9, R165.reuse, 0x2, P2 ;  /* 0x000000a509137211 */ /* 0x080fe400010f16ff */
[C---:B------:R-:W-:Y:S01]  /*10a20*/  LEA.HI.X.SX32 R17, R5.reuse, R165, 0x2, P1 ;  /* 0x000000a505117211 */ /* 0x040fe200008f16ff */
[----:B------:R-:W-:Y:S02]  /*10a30*/  IMAD.IADD R5, R5, 0x1, -R9 ;  /* 0x0000000105057824 */ /* 0x000fe400078e0a09 */
[----:B------:R-:W4:Y:S02]  /*10a40*/  LD.E R8, desc[UR4][R18.64] ;  /* 0x0000000412087980 */ /* 0x000f24000c101900 */
[----:B------:R-:W-:Y:S02]  /*10a50*/  IMAD R6, R6, R5, -0x80 ;  /* 0xffffff8006067424 */ /* 0x000fe400078e0205 */
[----:B------:R-:W4:Y:S03]  /*10a60*/  LD.E R7, desc[UR4][R16.64] ;  /* 0x0000000410077980 */ /* 0x000f26000c101900 */
        /* <DEDUP_REMOVED lines=13> */
.L_x_3988:
[----:B------:R-:W-:Y:S05]  /*10b40*/  BSYNC.RECONVERGENT B0 ;  /* 0x0000000000007941 */ /* 0x000fea0003800200 */
.L_x_3987:
[----:B------:R-:W1:Y:S01]  /*10b50*/  S2UR UR7, SR_CgaCtaId ;  /* 0x00000000000779c3 */ /* 0x000e620000008800 */
[----:B------:R-:W-:Y:S01]  /*10b60*/  IMAD.SHL.U32 R0, R0, 0x8, RZ ;  /* 0x0000000800007824 */ /* 0x000fe200078e00ff */
[----:B------:R-:W-:Y:S01]  /*10b70*/  UMOV UR9, 0x400 ;  /* 0x0000040000097882 */ /* 0x000fe20000000000 */
[----:B------:R-:W-:Y:S01]  /*10b80*/  IADD3 R4, P1, PT, R169, R152, RZ ;  /* 0x00000098a9047210 */ /* 0x000fe20007f3e0ff */
[----:B------:R-:W-:Y:S01]  /*10b90*/  VIADD R157, R157, 0xffffffff ;  /* 0xffffffff9d9d7836 */ /* 0x000fe20000000000 */
[----:B------:R-:W-:Y:S01]  /*10ba0*/  BSSY.RECONVERGENT B1, `(.L_x_3989) ;  /* 0x000011c000017945 */ /* 0x000fe20003800200 */
[--C-:B------:R-:W-:Y:S02]  /*10bb0*/  LOP3.LUT R3, R159, 0x1f00, R0.reuse, 0xf8, !PT ;  /* 0x00001f009f037812 */ /* 0x100fe400078ef800 */
[----:B------:R-:W-:Y:S01]  /*10bc0*/  LOP3.LUT R0, R156, 0x18, R0, 0x78, !PT ;  /* 0x000000189c007812 */ /* 0x000fe200078e7800 */
[----:B------:R-:W-:Y:S01]  /*10bd0*/  IMAD.X R5, R162, 0x1, R153, P1 ;  /* 0x00000001a2057824 */ /* 0x000fe200008e0699 */
[C---:B------:R-:W-:Y:S03]  /*10be0*/  IADD3 R6, P1, PT, R169.reuse, R4, RZ ;  /* 0x00000004a9067210 */ /* 0x040fe60007f3e0ff */
[----:B------:R-:W-:Y:S02]  /*10bf0*/  IMAD.IADD R0, R0, 0x1, R3 ;  /* 0x0000000100007824 */ /* 0x000fe400078e0203 */
[C---:B------:R-:W-:Y:S01]  /*10c00*/  IMAD.X R7, R162.reuse, 0x1, R5, P1 ;  /* 0x00000001a2077824 */ /* 0x040fe200008e0605 */
[----:B------:R-:W-:Y:S05]  /*10c10*/  IADD3 R12, P1, PT, R169, R6, RZ ;  /* 0x00000006a90c7210 */ /* 0x000fea0007f3e0ff */
[----:B------:R-:W-:Y:S01]  /*10c20*/  IMAD.X R13, R162, 0x1, R7, P1 ;  /* 0x00000001a20d7824 */ /* 0x000fe200008e0607 */
[----:B------:R-:W-:Y:S01]  /*10c30*/  ISETP.GT.AND P1, PT, R157, R148, PT ;  /* 0x000000949d00720c */ /* 0x000fe20003f24270 */
[----:B-1----:R-:W-:Y:S06]  /*10c40*/  ULEA UR6, UR7, UR9, 0x18 ;  /* 0x0000000907067291 */ /* 0x002fec000f8ec0ff */
[----:B------:R-:W-:Y:S05]  /*10c50*/  LEA R3, R0, UR6, 0x1 ;  /* 0x0000000600037c11 */ /* 0x000fea000f8e08ff */
[----:B------:R-:W-:Y:S01]  /*10c60*/  @!PT LDS RZ, [RZ] ;  /* 0x00000000fffff984 */ /* 0x000fe20000000800 */
[----:B------:R-:W-:Y:S01]  /*10c70*/  @!PT LDS RZ, [RZ] ;  /* 0x00000000fffff984 */ /* 0x000fe20000000800 */
[----:B------:R-:W-:Y:S01]  /*10c80*/  @!PT LDS RZ, [RZ] ;  /* 0x00000000fffff984 */ /* 0x000fe20000000800 */
[----:B------:R-:W-:Y:S05]  /*10c90*/  LDGSTS.E.BYPASS.LTC128B.128 [R3+0x9000], desc[UR4][R152.64] ;  /* 0x0900000098037fae */ /* 0x000fea000b981a04 */
[----:B------:R-:W-:Y:S05]  /*10ca0*/  LDGSTS.E.BYPASS.LTC128B.128 [R3+0xb000], desc[UR4][R152.64+0x40] ;  /* 0x0b00004098037fae */ /* 0x000fea000b981a04 */
[----:B------:R-:W-:Y:S05]  /*10cb0*/  LDGSTS.E.BYPASS.LTC128B.128 [R3+0xd000], desc[UR4][R152.64+0x80] ;  /* 0x0d00008098037fae */ /* 0x000fea000b981a04 */
[----:B------:R-:W-:Y:S05]  /*10cc0*/  LDGSTS.E.BYPASS.LTC128B.128 [R3+0x9800], desc[UR4][R4.64] ;  /* 0x0980000004037fae */ /* 0x000fea000b981a04 */
[----:B------:R-:W-:Y:S05]  /*10cd0*/  LDGSTS.E.BYPASS.LTC128B.128 [R3+0xb800], desc[UR4][R4.64+0x40] ;  /* 0x0b80004004037fae */ /* 0x000fea000b981a04 */
[----:B------:R-:W-:Y:S05]  /*10ce0*/  LDGSTS.E.BYPASS.LTC128B.128 [R3+0xd800], desc[UR4][R4.64+0x80] ;  /* 0x0d80008004037fae */ /* 0x000fea000b981a04 */
[----:B------:R-:W-:Y:S05]  /*10cf0*/  LDGSTS.E.BYPASS.LTC128B.128 [R3+0xa000], desc[UR4][R6.64] ;  /* 0x0a00000006037fae */ /* 0x000fea000b981a04 */
[----:B------:R-:W-:Y:S05]  /*10d00*/  LDGSTS.E.BYPASS.LTC128B.128 [R3+0xc000], desc[UR4][R6.64+0x40] ;  /* 0x0c00004006037fae */ /* 0x000fea000b981a04 */
[----:B------:R1:W-:Y:S05]  /*10d10*/  LDGSTS.E.BYPASS.LTC128B.128 [R3+0xe000], desc[UR4][R6.64+0x80] ;  /* 0x0e00008006037fae */ /* 0x0003ea000b981a04 */
[----:B------:R-:W-:Y:S05]  /*10d20*/  LDGSTS.E.BYPASS.LTC128B.128 [R3+0xa800], desc[UR4][R12.64] ;  /* 0x0a8000000c037fae */ /* 0x000fea000b981a04 */
[----:B------:R-:W-:Y:S05]  /*10d30*/  LDGSTS.E.BYPASS.LTC128B.128 [R3+0xc800], desc[UR4][R12.64+0x40] ;  /* 0x0c8000400c037fae */ /* 0x000fea000b981a04 */
[----:B------:R2:W-:Y:S05]  /*10d40*/  LDGSTS.E.BYPASS.LTC128B.128 [R3+0xe800], desc[UR4][R12.64+0x80] ;  /* 0x0e8000800c037fae */ /* 0x0005ea000b981a04 */
[----:B------:R-:W-:Y:S05]  /*10d50*/  LDSM.16.M88.4 R64, [R145] ;  /* 0x000000009140783b */ /* 0x000fea0000000200 */
[----:B------:R-:W1:Y:S05]  /*10d60*/  LDSM.16.M88.4 R8, [R144+0x3000] ;  /* 0x003000009008783b */ /* 0x000e6a0000000200 */
[----:B------:R-:W2:Y:S05]  /*10d70*/  LDSM.16.M88.4 R16, [R144+0x3400] ;  /* 0x003400009010783b */ /* 0x000eaa0000000200 */
[----:B------:R-:W3:Y:S05]  /*10d80*/  LDSM.16.M88.4 R24, [R144+0x3800] ;  /* 0x003800009018783b */ /* 0x000eea0000000200 */
[----:B------:R-:W0:Y:S05]  /*10d90*/  LDGDEPBAR ;  /* 0x00000000000079af */ /* 0x000e2a0000000000 */
[----:B------:R-:W4:Y:S05]  /*10da0*/  LDSM.16.M88.4 R32, [R144+0x3c00] ;  /* 0x003c00009020783b */ /* 0x000f2a0000000200 */
[----:B------:R-:W5:Y:S05]  /*10db0*/  LDSM.16.M88.4 R40, [R144+0x4000] ;  /* 0x004000009028783b */ /* 0x000f6a0000000200 */
[----:B------:R-:W5:Y:S05]  /*10dc0*/  LDSM.16.M88.4 R48, [R144+0x4400] ;  /* 0x004400009030783b */ /* 0x000f6a0000000200 */
[----:B------:R-:W5:Y:S05]  /*10dd0*/  LDSM.16.M88.4 R56, [R144+0x4800] ;  /* 0x004800009038783b */ /* 0x000f6a0000000200 */
[----:B------:R-:W5:Y:S01]  /*10de0*/  LDSM.16.M88.4 R124, [R144+0x4c00] ;  /* 0x004c0000907c783b */ /* 0x000f620000000200 */
[C---:B-1----:R-:W-:Y:S04]  /*10df0*/  HMMA.16816.F32.BF16 R4, R64.reuse, R8, RZ ;  /* 0x000000084004723c */ /* 0x042fe800000418ff */
[----:B------:R-:W-:Y:S04]  /*10e00*/  LDSM.16.M88.4 R128, [R143] ;  /* 0x000000008f80783b */ /* 0x000fe80000000200 */
[C---:B------:R-:W-:Y:S01]  /*10e10*/  HMMA.16816.F32.BF16 R8, R64.reuse, R10, RZ ;  /* 0x0000000a4008723c */ /* 0x040fe200000418ff */
[----:B------:R-:W1:Y:S05]  /*10e20*/  LDSM.16.M88.4 R132, [R141+0x3000] ;  /* 0x003000008d84783b */ /* 0x000e6a0000000200 */
[----:B------:R-:W1:Y:S02]  /*10e30*/  LDSM.16.M88.4 R136, [R141+0x3400] ;  /* 0x003400008d88783b */ /* 0x000e640000000200 */
[C---:B--2---:R-:W-:Y:S08]  /*10e40*/  HMMA.16816.F32.BF16 R12, R64.reuse, R16, RZ ;  /* 0x00000010400c723c */ /* 0x044ff000000418ff */
[C---:B------:R-:W-:Y:S08]  /*10e50*/  HMMA.16816.F32.BF16 R16, R64.reuse, R18, RZ ;  /* 0x000000124010723c */ /* 0x040ff000000418ff */
        /* <DEDUP_REMOVED lines=214> */
.L_x_3992:
[----:B------:R-:W-:Y:S05]  /*11bc0*/  BSYNC.RECONVERGENT B0 ;  /* 0x0000000000007941 */ /* 0x000fea0003800200 */
.L_x_3991:
[----:B------:R-:W-:Y:S01]  /*11bd0*/  IMAD.MOV.U32 R151, RZ, RZ, R149 ;  /* 0x000000ffff977224 */ /* 0x000fe200078e0095 */
        /* <DEDUP_REMOVED lines=11> */
[----:B------:R-:W-:Y:S02]  /*11c90*/  IADD3 R126, P1, PT, R123, R122, RZ ;  /* 0x0000007a7b7e7210 */ /* 0x000fe40007f3e0ff */
[----:B------:R1:W-:Y:S01]  /*11ca0*/  LDGSTS.E.BYPASS.LTC128B.128 [R3+0x3800], desc[UR4][R124.64] ;  /* 0x038000007c037fae */ /* 0x0003e2000b981a04 */
[C---:B------:R-:W-:Y:S03]  /*11cb0*/  IADD3.X R123, PT, PT, R0.reuse, R125, RZ, P2, !PT ;  /* 0x0000007d007b7210 */ /* 0x040fe600017fe4ff */
        /* <DEDUP_REMOVED lines=10> */
.L_x_3990:
[----:B------:R-:W-:Y:S05]  /*11d60*/  BSYNC.RECONVERGENT B1 ;  /* 0x0000000000017941 */ /* 0x000fea0003800200 */
.L_x_3989:
        /* <DEDUP_REMOVED lines=126> */
[--C-:B------:R-:W-:Y:S03]  /*12550*/  FFMA.FTZ R138, R33, R3, -R130.reuse ;  /* 0x00000003218a7223 */ /* 0x100fe60000010882 */
[----:B------:R-:W-:Y:S01]  /*12560*/  MUFU.EX2 R136, R136 ;  /* 0x0000008800887308 */ /* 0x000fe20000000800 */
[----:B------:R-:W-:Y:S01]  /*12570*/  FFMA.FTZ R173, R118, R171, R173 ;  /* 0x000000ab76ad7223 */ /* 0x000fe200000100ad */
[-CC-:B------:R-:W-:Y:S01]  /*12580*/  FFMA.FTZ R171, R40, R3.reuse, -R130.reuse ;  /* 0x0000000328ab7223 */ /* 0x180fe20000010882 */
[-CC-:B------:R-:W-:Y:S01]  /*12590*/  FFMA.FTZ R40, R49, R3.reuse, -R130.reuse ;  /* 0x0000000331287223 */ /* 0x180fe20000010882 */
[-CC-:B------:R-:W-:Y:S01]  /*125a0*/  FFMA.FTZ R174, R41, R3.reuse, -R130.reuse ;  /* 0x0000000329ae7223 */ /* 0x180fe20000010882 */
[-C--:B------:R-:W-:Y:S01]  /*125b0*/  FFMA.FTZ R41, R48, R3.reuse, -R130 ;  /* 0x0000000330297223 */ /* 0x080fe20000010882 */
        /* <DEDUP_REMOVED lines=8> */
[-CC-:B------:R-:W-:Y:S01]  /*12640*/  FFMA.FTZ R50, R50, R3.reuse, -R128.reuse ;  /* 0x0000000332327223 */ /* 0x180fe20000010880 */
[-C--:B------:R-:W-:Y:S01]  /*12650*/  FFMA.FTZ R51, R51, R3.reuse, -R128 ;  /* 0x0000000333337223 */ /* 0x080fe20000010880 */
[C---:B-1----:R-:W-:Y:S02]  /*12660*/  HMMA.16816.F32.BF16 R4, R112.reuse, R120, R4 ;  /* 0x000000787004723c */ /* 0x042fe40000041804 */
[----:B------:R-:W-:Y:S03]  /*12670*/  MUFU.EX2 R49, R41 ;  /* 0x0000002900317308 */ /* 0x000fe60000000800 */
[-CC-:B------:R-:W-:Y:S01]  /*12680*/  FFMA.FTZ R60, R60, R3.reuse, -R130.reuse ;  /* 0x000000033c3c7223 */ /* 0x180fe20000010882 */
[-CC-:B------:R-:W-:Y:S01]  /*12690*/  FFMA.FTZ R61, R61, R3.reuse, -R130.reuse ;  /* 0x000000033d3d7223 */ /* 0x180fe20000010882 */
[-C--:B------:R-:W-:Y:S01]  /*126a0*/  FFMA.FTZ R64, R64, R3.reuse, -R130 ;  /* 0x0000000340407223 */ /* 0x080fe20000010882 */
[C---:B------:R-:W-:Y:S01]  /*126b0*/  HMMA.16816.F32.BF16 R8, R112.reuse, R122, R8 ;  /* 0x0000007a7008723c */ /* 0x040fe20000041808 */
[----:B------:R-:W1:Y:S03]  /*126c0*/  LDSM.16.MT88.4 R120, [R140+0xb000] ;  /* 0x00b000008c78783b */ /* 0x000e660000004200 */
[----:B------:R-:W-:Y:S01]  /*126d0*/  MUFU.EX2 R170, R170 ;  /* 0x000000aa00aa7308 */ /* 0x000fe20000000800 */
[-CC-:B------:R-:W-:Y:S01]  /*126e0*/  FFMA.FTZ R62, R62, R3.reuse, -R128.reuse ;  /* 0x000000033e3e7223 */ /* 0x180fe20000010880 */
[-CC-:B------:R-:W-:Y:S01]  /*126f0*/  FFMA.FTZ R63, R63, R3.reuse, -R128.reuse ;  /* 0x000000033f3f7223 */ /* 0x180fe20000010880 */
[-C--:B------:R-:W-:Y:S01]  /*12700*/  FFMA.FTZ R66, R66, R3.reuse, -R128 ;  /* 0x0000000342427223 */ /* 0x080fe20000010880 */
[----:B------:R-:W-:Y:S01]  /*12710*/  ISETP.GT.AND P1, PT, R157, R148, PT ;  /* 0x000000949d00720c */ /* 0x000fe20003f24270 */
[C---:B------:R-:W-:Y:S05]  /*12720*/  HMMA.16816.F32.BF16 R68, R112.reuse, R124, R68 ;  /* 0x0000007c7044723c */ /* 0x040fea0000041844 */
        /* <DEDUP_REMOVED lines=25> */
[----:B------:R-:W-:Y:S01]  /*128c0*/  MUFU.EX2 R131, R131 ;  /* 0x0000008300837308 */ /* 0x000fe20000000800 */
[C---:B------:R-:W-:Y:S01]  /*128d0*/  HMMA.16816.F32.BF16 R96, R112.reuse, R110, R96 ;  /* 0x0000006e7060723c */ /* 0x040fe20000041860 */
[----:B------:R-:W2:Y:S08]  /*128e0*/  LDSM.16.MT88.4 R108, [R140+0x9400] ;  /* 0x009400008c6c783b */ /* 0x000eb00000004200 */
[----:B------:R-:W3:Y:S01]  /*128f0*/  MUFU.EX2 R126, R126 ;  /* 0x0000007e007e7308 */ /* 0x000ee20000000800 */
        /* <DEDUP_REMOVED lines=18> */
[----:B---3--:R-:W-:Y:S03]  /*12a20*/  F2FP.BF16.F32.PACK_AB R23, R126, R131 ;  /* 0x000000837e17723e */ /* 0x008fe600000010ff */
[----:B------:R-:W-:Y:S01]  /*12a30*/  MUFU.EX2 R113, R113 ;  /* 0x0000007100717308 */ /* 0x000fe20000000800 */
[----:B-1----:R-:W-:Y:S09]  /*12a40*/  F2FP.BF16.F32.PACK_AB R102, R121, R124 ;  /* 0x0000007c7966723e */ /* 0x002ff200000010ff */
[----:B------:R-:W1:Y:S01]  /*12a50*/  MUFU.EX2 R112, R112 ;  /* 0x0000007000707308 */ /* 0x000e620000000800 */
[----:B----4-:R-:W-:Y:S07]  /*12a60*/  F2FP.BF16.F32.PACK_AB R103, R120, R127 ;  /* 0x0000007f7867723e */ /* 0x010fee00000010ff */
[C---:B------:R-:W-:Y:S02]  /*12a70*/  HMMA.16816.F32.BF16 R4, R100.reuse, R104, R4 ;  /* 0x000000686404723c */ /* 0x040fe40000041804 */
[----:B------:R-:W-:Y:S06]  /*12a80*/  MUFU.EX2 R119, R119 ;  /* 0x0000007700777308 */ /* 0x000fec0000000800 */
[C---:B------:R-:W-:Y:S01]  /*12a90*/  HMMA.16816.F32.BF16 R8, R100.reuse, R106, R8 ;  /* 0x0000006a6408723c */ /* 0x040fe20000041808 */
[----:B------:R-:W3:Y:S03]  /*12aa0*/  LDSM.16.MT88.4 R104, [R142+0xb400] ;  /* 0x00b400008e68783b */ /* 0x000ee60000004200 */
[----:B------:R-:W-:Y:S01]  /*12ab0*/  MUFU.EX2 R115, R115 ;  /* 0x0000007300737308 */ /* 0x000fe20000000800 */
[----:B-1----:R-:W-:Y:S03]  /*12ac0*/  F2FP.BF16.F32.PACK_AB R20, R112, R113 ;  /* 0x000000717014723e */ /* 0x002fe600000010ff */
[C---:B--2---:R-:W-:Y:S06]  /*12ad0*/  HMMA.16816.F32.BF16 R68, R100.reuse, R108, R68 ;  /* 0x0000006c6444723c */ /* 0x044fec0000041844 */
[----:B------:R-:W1:Y:S02]  /*12ae0*/  MUFU.EX2 R114, R114 ;  /* 0x0000007200727308 */ /* 0x000e640000000800 */
[C---:B------:R-:W-:Y:S01]  /*12af0*/  HMMA.16816.F32.BF16 R72, R100.reuse, R110, R72 ;  /* 0x0000006e6448723c */ /* 0x040fe20000041848 */
[----:B------:R-:W2:Y:S07]  /*12b00*/  LDSM.16.MT88.4 R108, [R140+0xb400] ;  /* 0x00b400008c6c783b */ /* 0x000eae0000004200 */
[----:B------:R-:W-:Y:S10]  /*12b10*/  MUFU.EX2 R122, R122 ;  /* 0x0000007a007a7308 */ /* 0x000ff40000000800 */
[----:B------:R-:W4:Y:S01]  /*12b20*/  MUFU.EX2 R123, R123 ;  /* 0x0000007b007b7308 */ /* 0x000f220000000800 */
[----:B-1----:R-:W-:Y:S09]  /*12b30*/  F2FP.BF16.F32.PACK_AB R21, R114, R115 ;  /* 0x000000737215723e */ /* 0x002ff200000010ff */
[----:B------:R-:W-:Y:S01]  /*12b40*/  MUFU.EX2 R172, R172 ;  /* 0x000000ac00ac7308 */ /* 0x000fe20000000800 */
[C---:B---3--:R-:W-:Y:S09]  /*12b50*/  HMMA.16816.F32.BF16 R76, R100.reuse, R104, R76 ;  /* 0x00000068644c723c */ /* 0x048ff2000004184c */
[----:B------:R-:W-:Y:S01]  /*12b60*/  MUFU.EX2 R171, R171 ;  /* 0x000000ab00ab7308 */ /* 0x000fe20000000800 */
[----:B----4-:R-:W-:Y:S01]  /*12b70*/  F2FP.BF16.F32.PACK_AB R22, R123, R122 ;  /* 0x0000007a7b16723e */ /* 0x010fe200000010ff */
[C---:B------:R-:W-:Y:S01]  /*12b80*/  HMMA.16816.F32.BF16 R80, R100.reuse, R106, R80 ;  /* 0x0000006a6450723c */ /* 0x040fe20000041850 */
[----:B------:R-:W1:Y:S07]  /*12b90*/  LDSM.16.MT88.4 R104, [R142+0xd400] ;  /* 0x00d400008e68783b */ /* 0x000e6e0000004200 */
[----:B------:R-:W-:Y:S01]  /*12ba0*/  MUFU.EX2 R174, R174 ;  /* 0x000000ae00ae7308 */ /* 0x000fe20000000800 */
[C---:B--2---:R-:W-:Y:S09]  /*12bb0*/  HMMA.16816.F32.BF16 R84, R100.reuse, R108, R84 ;  /* 0x0000006c6454723c */ /* 0x044ff20000041854 */
        /* <DEDUP_REMOVED lines=9> */
[----:B------:R-:W1:Y:S08]  /*12c50*/  LDSM.16.MT88.4 R104, [R142+0x9800] ;  /* 0x009800008e68783b */ /* 0x000e700000004200 */
[----:B------:R-:W-:Y:S01]  /*12c60*/  MUFU.EX2 R61, R61 ;  /* 0x0000003d003d7308 */ /* 0x000fe20000000800 */
        /* <DEDUP_REMOVED lines=8> */
[----:B------:R-:W-:Y:S01]  /*12cf0*/  MUFU.EX2 R48, R42 ;  /* 0x0000002a00307308 */ /* 0x000fe20000000800 */
[----:B------:R-:W-:Y:S04]  /*12d00*/  FADD.FTZ R129, R129, R134 ;  /* 0x0000008681817221 */ /* 0x000fe80000010000 */
[----:B------:R-:W-:Y:S02]  /*12d10*/  FADD.FTZ R136, R136, R129 ;  /* 0x0000008188887221 */ /* 0x000fe40000010000 */
[----:B------:R-:W-:Y:S03]  /*12d20*/  LDSM.16.MT88.4 R108, [R142+0xac00] ;  /* 0x00ac00008e6c783b */ /* 0x000fe60000004200 */
[----:B------:R-:W-:Y:S01]  /*12d30*/  MUFU.EX2 R139, R139 ;  /* 0x0000008b008b7308 */ /* 0x000fe20000000800 */
[----:B------:R-:W-:Y:S04]  /*12d40*/  FADD.FTZ R125, R125, R136 ;  /* 0x000000887d7d7221 */ /* 0x000fe80000010000 */
[----:B------:R-:W-:Y:S05]  /*12d50*/  FADD.FTZ R124, R124, R125 ;  /* 0x0000007d7c7c7221 */ /* 0x000fea0000010000 */
[----:B------:R-:W-:Y:S01]  /*12d60*/  MUFU.EX2 R173, R173 ;  /* 0x000000ad00ad7308 */ /* 0x000fe20000000800 */
[----:B------:R-:W-:Y:S01]  /*12d70*/  FADD.FTZ R124, R121, R124 ;  /* 0x0000007c797c7221 */ /* 0x000fe20000010000 */
[----:B------:R-:W-:Y:S01]  /*12d80*/  MOV R121, R0 ;  /* 0x0000000000797202 */ /* 0x000fe20000000f00 */
[C---:B-1----:R-:W-:Y:S05]  /*12d90*/  HMMA.16816.F32.BF16 R4, R20.reuse, R104, R4 ;  /* 0x000000681404723c */ /* 0x042fea0000041804 */
[-CC-:B------:R-:W-:Y:S01]  /*12da0*/  FFMA.FTZ R105, R28, R3.reuse, -R130.reuse ;  /* 0x000000031c697223 */ /* 0x180fe20000010882 */
[-C--:B------:R-:W-:Y:S02]  /*12db0*/  FFMA.FTZ R104, R29, R3.reuse, -R130 ;  /* 0x000000031d687223 */ /* 0x080fe40000010882 */
[C---:B------:R-:W-:Y:S03]  /*12dc0*/  HMMA.16816.F32.BF16 R8, R20.reuse, R106, R8 ;  /* 0x0000006a1408723c */ /* 0x040fe60000041808 */
[-C--:B------:R-:W-:Y:S01]  /*12dd0*/  FFMA.FTZ R106, R30, R3.reuse, -R128 ;  /* 0x000000031e6a7223 */ /* 0x080fe20000010880 */
[-C--:B------:R-:W-:Y:S01]  /*12de0*/  FFMA.FTZ R107, R32, R3.reuse, -R130 ;  /* 0x00000003206b7223 */ /* 0x080fe20000010882 */
[----:B------:R-:W-:Y:S01]  /*12df0*/  LDSM.16.MT88.4 R28, [R142+0x9c00] ;  /* 0x009c00008e1c783b */ /* 0x000fe20000004200 */
[----:B------:R-:W-:Y:S02]  /*12e00*/  MUFU.EX2 R105, R105 ;  /* 0x0000006900697308 */ /* 0x000fe40000000800 */
[C---:B------:R-:W-:Y:S08]  /*12e10*/  HMMA.16816.F32.BF16 R68, R20.reuse, R24, R68 ;  /* 0x000000181444723c */ /* 0x040ff00000041844 */
[----:B------:R-:W1:Y:S01]  /*12e20*/  MUFU.EX2 R104, R104 ;  /* 0x0000006800687308 */ /* 0x000e620000000800 */
[C---:B------:R-:W-:Y:S01]  /*12e30*/  HMMA.16816.F32.BF16 R72, R20.reuse, R26, R72 ;  /* 0x0000001a1448723c */ /* 0x040fe20000041848 */
[----:B------:R-:W3:Y:S08]  /*12e40*/  LDSM.16.MT88.4 R24, [R140+0xb800] ;  /* 0x00b800008c18783b */ /* 0x000ef00000004200 */
[----:B------:R-:W4:Y:S01]  /*12e50*/  MUFU.EX2 R106, R106 ;  /* 0x0000006a006a7308 */ /* 0x000f220000000800 */
[C---:B--2---:R-:W-:Y:S09]  /*12e60*/  HMMA.16816.F32.BF16 R76, R20.reuse, R100, R76 ;  /* 0x00000064144c723c */ /* 0x044ff2000004184c */
[----:B------:R-:W2:Y:S01]  /*12e70*/  MUFU.EX2 R107, R107 ;  /* 0x0000006b006b7308 */ /* 0x000ea20000000800 */
[C---:B------:R-:W-:Y:S01]  /*12e80*/  HMMA.16816.F32.BF16 R80, R20.reuse, R102, R80 ;  /* 0x000000661450723c */ /* 0x040fe20000041850 */
[----:B------:R-:W5:Y:S07]  /*12e90*/  LDSM.16.MT88.4 R100, [R142+0xd800] ;  /* 0x00d800008e64783b */ /* 0x000f6e0000004200 */
[C---:B---3--:R-:W-:Y:S08]  /*12ea0*/  HMMA.16816.F32.BF16 R84, R20.reuse, R24, R84 ;  /* 0x000000181454723c */ /* 0x048ff00000041854 */
[C---:B------:R-:W-:Y:S01]  /*12eb0*/  HMMA.16816.F32.BF16 R88, R20.reuse, R26, R88 ;  /* 0x0000001a1458723c */ /* 0x040fe20000041858 */
[----:B------:R-:W3:Y:S07]  /*12ec0*/  LDSM.16.MT88.4 R24, [R140+0xd800] ;  /* 0x00d800008c18783b */ /* 0x000eee0000004200 */
[C---:B-----5:R-:W-:Y:S03]  /*12ed0*/  HMMA.16816.F32.BF16 R92, R20.reuse, R100, R92 ;  /* 0x00000064145c723c */ /* 0x060fe6000004185c */
[-C--:B------:R-:W-:Y:S01]  /*12ee0*/  FFMA.FTZ R101, R35, R3.reuse, -R128 ;  /* 0x0000000323657223 */ /* 0x080fe20000010880 */
[----:B------:R-:W-:Y:S01]  /*12ef0*/  FADD.FTZ R100, R151, R168 ;  /* 0x000000a897647221 */ /* 0x000fe20000010000 */
[----:B------:R-:W5:Y:S01]  /*12f00*/  LDSM.16.MT88.4 R32, [R140+0x9c00] ;  /* 0x009c00008c20783b */ /* 0x000f620000004200 */
[-C--:B------:R-:W-:Y:S01]  /*12f10*/  FFMA.FTZ R151, R38, R3.reuse, -R128 ;  /* 0x0000000326977223 */ /* 0x080fe20000010880 */
[-C--:B------:R-:W-:Y:S01]  /*12f20*/  FFMA.FTZ R168, R36, R3.reuse, -R130 ;  /* 0x0000000324a87223 */ /* 0x080fe20000010882 */
[C---:B------:R-:W-:Y:S01]  /*12f30*/  HMMA.16816.F32.BF16 R96, R20.reuse, R102, R96 ;  /* 0x000000661460723c */ /* 0x040fe20000041860 */
[----:B------:R1:W2:Y:S02]  /*12f40*/  MUFU.EX2 R118, R101 ;  /* 0x0000006500767308 */ /* 0x0002a40000000800 */
[-C--:B------:R-:W-:Y:S01]  /*12f50*/  FFMA.FTZ R36, R43, R3.reuse, -R128 ;  /* 0x000000032b247223 */ /* 0x080fe20000010880 */
[-CC-:B------:R-:W-:Y:S01]  /*12f60*/  FFMA.FTZ R43, R44, R3.reuse, -R130.reuse ;  /* 0x000000032c2b7223 */ /* 0x180fe20000010882 */
[-CC-:B------:R-:W-:Y:S01]  /*12f70*/  FFMA.FTZ R103, R52, R3.reuse, -R130.reuse ;  /* 0x0000000334677223 */ /* 0x180fe20000010882 */
[-C--:B------:R-:W-:Y:S01]  /*12f80*/  FFMA.FTZ R102, R53, R3.reuse, -R130 ;  /* 0x0000000335667223 */ /* 0x080fe20000010882 */
[----:B------:R-:W-:Y:S01]  /*12f90*/  FADD.FTZ R133, R133, R100 ;  /* 0x0000006485857221 */ /* 0x000fe20000010000 */
[-C--:B------:R-:W-:Y:S03]  /*12fa0*/  FFMA.FTZ R100, R57, R3.reuse, -R130 ;  /* 0x0000000339647223 */ /* 0x080fe60000010882 */
[----:B------:R4:W-:Y:S01]  /*12fb0*/  MUFU.EX2 R44, R36 ;  /* 0x00000024002c7308 */ /* 0x0009e20000000800 */
[-C--:B------:R-:W-:Y:S01]  /*12fc0*/  FFMA.FTZ R128, R67, R3.reuse, -R128 ;  /* 0x0000000343807223 */ /* 0x080fe20000010880 */
[----:B------:R-:W-:Y:S04]  /*12fd0*/  FADD.FTZ R132, R132, R133 ;  /* 0x0000008584847221 */ /* 0x000fe80000010000 */
[----:B------:R-:W-:Y:S04]  /*12fe0*/  FADD.FTZ R137, R137, R132 ;  /* 0x0000008489897221 */ /* 0x000fe80000010000 */
[----:B------:R-:W-:Y:S01]  /*12ff0*/  MUFU.EX2 R45, R43 ;  /* 0x0000002b002d7308 */ /* 0x000fe20000000800 */
[-CC-:B-1----:R-:W-:Y:S01]  /*13000*/  FFMA.FTZ R101, R56, R3.reuse, -R130.reuse ;  /* 0x0000000338657223 */ /* 0x182fe20000010882 */
[----:B------:R-:W-:Y:S01]  /*13010*/  FFMA.FTZ R130, R65, R3, -R130 ;  /* 0x0000000341827223 */ /* 0x000fe20000010882 */
[----:B------:R-:W-:Y:S04]  /*13020*/  FADD.FTZ R170, R170, R137 ;  /* 0x00000089aaaa7221 */ /* 0x000fe80000010000 */
[----:B------:R-:W-:Y:S01]  /*13030*/  FADD.FTZ R127, R127, R170 ;  /* 0x000000aa7f7f7221 */ /* 0x000fe20000010000 */
[C---:B---3--:R-:W-:Y:S01]  /*13040*/  HMMA.16816.F32.BF16 R12, R20.reuse, R24, R12 ;  /* 0x00000018140c723c */ /* 0x048fe2000004180c */
[----:B----4-:R-:W-:Y:S01]  /*13050*/  LDSM.16.MT88.4 R36, [R140+0xc000] ;  /* 0x00c000008c24783b */ /* 0x010fe20000004200 */
[----:B------:R1:W-:Y:S01]  /*13060*/  MUFU.EX2 R52, R40 ;  /* 0x0000002800347308 */ /* 0x0003e20000000800 */
[----:B------:R-:W-:Y:S04]  /*13070*/  FADD.FTZ R120, R120, R127 ;  /* 0x0000007f78787221 */ /* 0x000fe80000010000 */
[----:B------:R-:W-:Y:S01]  /*13080*/  FADD.FTZ R115, R115, R120 ;  /* 0x0000007873737221 */ /* 0x000fe20000010000 */
[----:B------:R-:W-:Y:S01]  /*13090*/  HMMA.16816.F32.BF16 R16, R20, R26, R16 ;  /* 0x0000001a1410723c */ /* 0x000fe20000041810 */
[----:B------:R-:W3:Y:S03]  /*130a0*/  LDSM.16.MT88.4 R24, [R142+0xbc00] ;  /* 0x00bc00008e18783b */ /* 0x000ee60000004200 */
[----:B------:R-:W-:Y:S01]  /*130b0*/  MUFU.EX2 R57, R101 ;  /* 0x0000006500397308 */ /* 0x000fe20000000800 */
[----:B------:R-:W-:Y:S01]  /*130c0*/  F2FP.BF16.F32.PACK_AB R20, R104, R105 ;  /* 0x000000696814723e */ /* 0x000fe200000010ff */
[----:B------:R-:W-:Y:S01]  /*130d0*/  FADD.FTZ R114, R114, R115 ;  /* 0x0000007372727221 */ /* 0x000fe20000010000 */
[----:B------:R-:W-:Y:S02]  /*130e0*/  F2FP.BF16.F32.PACK_AB R21, R119, R106 ;  /* 0x0000006a7715723e */ /* 0x000fe400000010ff */
[----:B--2---:R-:W-:Y:S01]  /*130f0*/  F2FP.BF16.F32.PACK_AB R22, R138, R107 ;  /* 0x0000006b8a16723e */ /* 0x004fe200000010ff */
[----:B------:R-:W-:Y:S01]  /*13100*/  FADD.FTZ R131, R131, R114 ;  /* 0x0000007283837221 */ /* 0x000fe20000010000 */
[----:B------:R-:W-:Y:S03]  /*13110*/  F2FP.BF16.F32.PACK_AB R23, R118, R135 ;  /* 0x000000877617723e */ /* 0x000fe600000010ff */
[----:B------:R2:W-:Y:S01]  /*13120*/  MUFU.EX2 R132, R100 ;  /* 0x0000006400847308 */ /* 0x0005e20000000800 */
[----:B-1----:R-:W-:Y:S01]  /*13130*/  LDSM.16.MT88.4 R40, [R140+0xc400] ;  /* 0x00c400008c28783b */ /* 0x002fe20000004200 */
[----:B------:R-:W-:Y:S02]  /*13140*/  FADD.FTZ R131, R126, R131 ;  /* 0x000000837e837221 */ /* 0x000fe40000010000 */
[C---:B------:R-:W-:Y:S06]  /*13150*/  HMMA.16816.F32.BF16 R4, R20.reuse, R28, R4 ;  /* 0x0000001c1404723c */ /* 0x040fec0000041804 */
[----:B------:R-:W1:Y:S02]  /*13160*/  MUFU.EX2 R168, R168 ;  /* 0x000000a800a87308 */ /* 0x000e640000000800 */
[C---:B------:R-:W-:Y:S01]  /*13170*/  HMMA.16816.F32.BF16 R8, R20.reuse, R30, R8 ;  /* 0x0000001e1408723c */ /* 0x040fe20000041808 */
[----:B------:R-:W4:Y:S07]  /*13180*/  LDSM.16.MT88.4 R28, [R140+0xbc00] ;  /* 0x00bc00008c1c783b */ /* 0x000f2e0000004200 */
[----:B------:R-:W1:Y:S01]  /*13190*/  MUFU.EX2 R151, R151 ;  /* 0x0000009700977308 */ /* 0x000e620000000800 */
[----:B--2---:R-:W-:Y:S01]  /*131a0*/  F2FP.BF16.F32.PACK_AB R100, R61, R60 ;  /* 0x0000003c3d64723e */ /* 0x004fe200000010ff */
[C---:B-----5:R-:W-:Y:S08]  /*131b0*/  HMMA.16816.F32.BF16 R68, R20.reuse, R32, R68 ;  /* 0x000000201444723c */ /* 0x060ff00000041844 */
[----:B------:R-:W-:Y:S01]  /*131c0*/  MUFU.EX2 R53, R103 ;  /* 0x0000006700357308 */ /* 0x000fe20000000800 */
[C---:B------:R-:W-:Y:S01]  /*131d0*/  HMMA.16816.F32.BF16 R72, R20.reuse, R34, R72 ;  /* 0x000000221448723c */ /* 0x040fe20000041848 */
[----:B------:R-:W2:Y:S08]  /*131e0*/  LDSM.16.MT88.4 R32, [R142+0xdc00] ;  /* 0x00dc00008e20783b */ /* 0x000eb00000004200 */
[----:B------:R-:W5:Y:S01]  /*131f0*/  MUFU.EX2 R56, R102 ;  /* 0x0000006600387308 */ /* 0x000f620000000800 */
[C---:B---3--:R-:W-:Y:S09]  /*13200*/  HMMA.16816.F32.BF16 R76, R20.reuse, R24, R76 ;  /* 0x00000018144c723c */ /* 0x048ff2000004184c */
[----:B------:R-:W-:Y:S01]  /*13210*/  MUFU.EX2 R130, R130 ;  /* 0x0000008200827308 */ /* 0x000fe20000000800 */
        /* <DEDUP_REMOVED lines=10> */
[----:B------:R-:W3:Y:S02]  /*132c0*/  LDSM.16.MT88.4 R24, [R142+0xc000] ;  /* 0x00c000008e18783b */ /* 0x000ee40000004200 */
[----:B-1----:R-:W-:Y:S02]  /*132d0*/  F2FP.BF16.F32.PACK_AB R20, R139, R168 ;  /* 0x000000a88b14723e */ /* 0x002fe400000010ff */
[----:B------:R-:W-:Y:S02]  /*132e0*/  F2FP.BF16.F32.PACK_AB R21, R172, R151 ;  /* 0x00000097ac15723e */ /* 0x000fe400000010ff */
[----:B------:R-:W-:Y:S02]  /*132f0*/  F2FP.BF16.F32.PACK_AB R22, R174, R171 ;  /* 0x000000abae16723e */ /* 0x000fe400000010ff */
[----:B------:R-:W-:Y:S07]  /*13300*/  F2FP.BF16.F32.PACK_AB R23, R44, R173 ;  /* 0x000000ad2c17723e */ /* 0x000fee00000010ff */
[C---:B----4-:R-:W-:Y:S08]  /*13310*/  HMMA.16816.F32.BF16 R4, R20.reuse, R28, R4 ;  /* 0x0000001c1404723c */ /* 0x050ff00000041804 */
        /* <DEDUP_REMOVED lines=42> */
[----:B-----5:R-:W-:Y:S07]  /*135c0*/  F2FP.BF16.F32.PACK_AB R20, R56, R53 ;  /* 0x000000353814723e */ /* 0x020fee00000010ff */
[C---:B-1----:R-:W-:Y:S08]  /*135d0*/  HMMA.16816.F32.BF16 R4, R20.reuse, R28, R4 ;  /* 0x0000001c1404723c */ /* 0x042ff00000041804 */
        /* <DEDUP_REMOVED lines=9> */
[----:B------:R-:W5:Y:S06]  /*13670*/  LDSM.16.MT88.4 R32, [R140+0xac00] ;  /* 0x00ac00008c20783b */ /* 0x000f6c0000004200 */
[----:B------:R-:W-:Y:S01]  /*13680*/  MUFU.EX2 R38, R66 ;  /* 0x0000004200267308 */ /* 0x000fe20000000800 */
[----:B----4-:R-:W-:Y:S01]  /*13690*/  F2FP.BF16.F32.PACK_AB R101, R37, R36 ;  /* 0x000000242565723e */ /* 0x010fe200000010ff */
[C---:B------:R-:W-:Y:S08]  /*136a0*/  HMMA.16816.F32.BF16 R84, R20.reuse, R40, R84 ;  /* 0x000000281454723c */ /* 0x040ff00000041854 */
[----:B------:R-:W4:Y:S01]  /*136b0*/  MUFU.EX2 R41, R128 ;  /* 0x0000008000297308 */ /* 0x000f220000000800 */
[----:B--2---:R-:W-:Y:S01]  /*136c0*/  F2FP.BF16.F32.PACK_AB R102, R130, R39 ;  /* 0x000000278266723e */ /* 0x004fe200000010ff */
[C---:B------:R-:W-:Y:S08]  /*136d0*/  HMMA.16816.F32.BF16 R88, R20.reuse, R42, R88 ;  /* 0x0000002a1458723c */ /* 0x040ff00000041858 */
[C---:B---3--:R-:W-:Y:S03]  /*136e0*/  HMMA.16816.F32.BF16 R92, R20.reuse, R24, R92 ;  /* 0x00000018145c723c */ /* 0x048fe6000004185c */
[----:B----4-:R-:W-:Y:S05]  /*136f0*/  F2FP.BF16.F32.PACK_AB R103, R41, R38 ;  /* 0x000000262967723e */ /* 0x010fea00000010ff */
        /* <DEDUP_REMOVED lines=65> */
.L_x_3986:
[----:B------:R1:W5:Y:S01]  /*13b10*/  LD.E R53, desc[UR4][R116.64+0xd8] ;  /* 0x0000d80474357980 */ /* 0x000362000c101900 */
[----:B------:R-:W-:Y:S01]  /*13b20*/  UMOV UR7, 0xffffffff ;  /* 0xffffffff00077882 */ /* 0x000fe20000000000 */
[----:B------:R-:W2:Y:S02]  /*13b30*/  S2R R5, SR_TID.X ;  /* 0x0000000000057919 */ /* 0x000ea40000002100 */
[--C-:B--2---:R-:W-:Y:S01]  /*13b40*/  SHF.R.U32.HI R3, RZ, 0x2, R5.reuse ;  /* 0x00000002ff037819 */ /* 0x104fe20000011605 */
[C---:B------:R-:W-:Y:S01]  /*13b50*/  IMAD.SHL.U32 R6, R5.reuse, 0x4, RZ ;  /* 0x0000000405067824 */ /* 0x040fe200078e00ff */
[----:B------:R-:W-:Y:S02]  /*13b60*/  SHF.R.U32.HI R4, RZ, 0x3, R5 ;  /* 0x00000003ff047819 */ /* 0x000fe40000011605 */
[----:B------:R-:W-:Y:S01]  /*13b70*/  LOP3.LUT R5, R5, 0x3, RZ, 0xc0, !PT ;  /* 0x0000000305057812 */ /* 0x000fe200078ec0ff */
        /* <DEDUP_REMOVED lines=8> */
.L_x_4001:
[----:B------:R-:W2:Y:S01]  /*13c00*/  MUFU.RCP R7, R9 ;  /* 0x0000000900077308 */ /* 0x000ea20000001000 */
[----:B------:R-:W-:Y:S01]  /*13c10*/  FSETP.NE.FTZ.AND P0, PT, R9, RZ, PT ;  /* 0x000000ff0900720b */ /* 0x000fe20003f15000 */
[----:B---3--:R-:W-:Y:S01]  /*13c20*/  FADD.FTZ R8, R11, R13 ;  /* 0x0000000d0b087221 */ /* 0x008fe20000010000 */
[----:B------:R-:W-:Y:S05]  /*13c30*/  WARPSYNC.ALL ;  /* 0x0000000000007948 */ /* 0x000fea0003800000 */
[----:B------:R-:W1:Y:S01]  /*13c40*/  MUFU.RCP R10, R8 ;  /* 0x00000008000a7308 */ /* 0x000e620000001000 */
[----:B------:R-:W-:Y:S01]  /*13c50*/  BAR.SYNC.DEFER_BLOCKING 0x0 ;  /* 0x0000000000007b1d */ /* 0x000fe20000010000 */
[----:B------:R-:W-:-:S02]  /*13c60*/  FSETP.NE.FTZ.AND P6, PT, R8, RZ, PT ;  /* 0x000000ff0800720b */ /* 0x000fc40003fd5000 */
[----:B--2---:R-:W-:-:S03]  /*13c70*/  FSEL R11, R7, 1, P0 ;  /* 0x3f800000070b7808 */ /* 0x004fc60000000000 */
[----:B------:R-:W2:Y:S02]  /*13c80*/  S2R R7, SR_TID.X ;  /* 0x0000000000077919 */ /* 0x000ea40000002100 */
[C---:B------:R-:W-:Y:S01]  /*13c90*/  FMUL.FTZ R112, R11.reuse, R112 ;  /* 0x000000700b707220 */ /* 0x040fe20000410000 */
[C---:B------:R-:W-:Y:S01]  /*13ca0*/  FMUL.FTZ R113, R11.reuse, R113 ;  /* 0x000000710b717220 */ /* 0x040fe20000410000 */
[C---:B------:R-:W-:Y:S01]  /*13cb0*/  FMUL.FTZ R108, R11.reuse, R108 ;  /* 0x0000006c0b6c7220 */ /* 0x040fe20000410000 */
[----:B-1----:R-:W-:Y:S01]  /*13cc0*/  FSEL R10, R10, 1, P6 ;  /* 0x3f8000000a0a7808 */ /* 0x002fe20003000000 */
        /* <DEDUP_REMOVED lines=25> */
[----:B--2---:R-:W-:Y:S01]  /*13e60*/  SHF.L.U32 R12, R7, 0x4, RZ ;  /* 0x00000004070c7819 */ /* 0x004fe200000006ff */
[C---:B------:R-:W-:Y:S01]  /*13e70*/  FMUL.FTZ R88, R11.reuse, R88 ;  /* 0x000000580b587220 */ /* 0x040fe20000410000 */
[C---:B------:R-:W-:Y:S01]  /*13e80*/  FMUL.FTZ R89, R11.reuse, R89 ;  /* 0x000000590b597220 */ /* 0x040fe20000410000 */
[----:B------:R-:W-:Y:S01]  /*13e90*/  FMUL.FTZ R90, R10, R90 ;  /* 0x0000005a0a5a7220 */ /* 0x000fe20000410000 */
[----:B------:R-:W-:Y:S01]  /*13ea0*/  LOP3.LUT R12, R12, 0x3e00, RZ, 0xc0, !PT ;  /* 0x00003e000c0c7812 */ /* 0x000fe200078ec0ff */
[C---:B------:R-:W-:Y:S01]  /*13eb0*/  FMUL.FTZ R91, R10.reuse, R91 ;  /* 0x0000005b0a5b7220 */ /* 0x040fe20000410000 */
[C---:B------:R-:W-:Y:S01]  /*13ec0*/  FMUL.FTZ R92, R11.reuse, R92 ;  /* 0x0000005c0b5c7220 */ /* 0x040fe20000410000 */
[----:B------:R-:W-:Y:S01]  /*13ed0*/  FMUL.FTZ R93, R11, R93 ;  /* 0x0000005d0b5d7220 */ /* 0x000fe20000410000 */
[----:B------:R-:W-:Y:S01]  /*13ee0*/  LEA R12, R5, R12, 0x1 ;  /* 0x0000000c050c7211 */ /* 0x000fe200078e08ff */
[C---:B------:R-:W-:Y:S01]  /*13ef0*/  FMUL.FTZ R94, R10.reuse, R94 ;  /* 0x0000005e0a5e7220 */ /* 0x040fe20000410000 */
[----:B------:R-:W-:Y:S01]  /*13f00*/  FMUL.FTZ R95, R10, R95 ;  /* 0x0000005f0a5f7220 */ /* 0x000fe20000410000 */
[C---:B------:R-:W-:Y:S01]  /*13f10*/  FMUL.FTZ R96, R11.reuse, R96 ;  /* 0x000000600b607220 */ /* 0x040fe20000410000 */
[----:B------:R-:W-:Y:S01]  /*13f20*/  IADD3 R156, PT, PT, R156, R12, R159 ;  /* 0x0000000c9c9c7210 */ /* 0x000fe20007ffe09f */
[----:B------:R-:W-:Y:S01]  /*13f30*/  FMUL.FTZ R97, R11, R97 ;  /* 0x000000610b617220 */ /* 0x000fe20000410000 */
[----:B------:R-:W-:Y:S01]  /*13f40*/  SHF.L.U32 R12, R7, 0x3, RZ ;  /* 0x00000003070c7819 */ /* 0x000fe200000006ff */
        /* <DEDUP_REMOVED lines=41> */
[----:B------:R-:W4:Y:S04]  /*141e0*/  LD.E R63, desc[UR4][R116.64+0x60] ;  /* 0x00006004743f7980 */ /* 0x000f28000c101900 */
[----:B------:R-:W4:Y:S04]  /*141f0*/  LD.E R58, desc[UR4][R116.64+0xcc] ;  /* 0x0000cc04743a7980 */ /* 0x000f28000c101900 */
[----:B------:R-:W4:Y:S04]  /*14200*/  LD.E.64 R54, desc[UR4][R116.64+0x78] ;  /* 0x0000780474367980 */ /* 0x000f28000c101b00 */
[----:B------:R4:W5:Y:S01]  /*14210*/  LD.E.64 R56, desc[UR4][R116.64+0xa8] ;  /* 0x0000a80474387980 */ /* 0x000962000c101b00 */
[----:B------:R-:W-:Y:S01]  /*14220*/  SHF.L.U32 R61, R7, 0x2, RZ ;  /* 0x00000002073d7819 */ /* 0x000fe200000006ff */
[----:B------:R-:W4:Y:S01]  /*14230*/  @P0 MUFU.LG2 R66, R9 ;  /* 0x0000000900420308 */ /* 0x000f220000000c00 */
[----:B------:R-:W-:Y:S01]  /*14240*/  SHF.L.U32 R14, R4, 0x5, RZ ;  /* 0x00000005040e7819 */ /* 0x000fe200000006ff */
[----:B------:R-:W-:Y:S01]  /*14250*/  BSSY.RECONVERGENT B0, `(.L_x_3995) ;  /* 0x000003c000007945 */ /* 0x000fe20003800200 */
[----:B-1----:R-:W-:-:S02]  /*14260*/  LOP3.LUT R11, R61, 0xf04, RZ, 0xc0, !PT ;  /* 0x00000f043d0b7812 */ /* 0x002fc400078ec0ff */
[----:B--2---:R-:W-:Y:S02]  /*14270*/  LOP3.LUT R13, R6, 0xd8, RZ, 0xc0, !PT ;  /* 0x000000d8060d7812 */ /* 0x004fe400078ec0ff */
[----:B------:R-:W-:Y:S01]  /*14280*/  SHF.R.U32.HI R52, RZ, 0x1, R7 ;  /* 0x00000001ff347819 */ /* 0x000fe20000011607 */
[----:B------:R-:W1:Y:S01]  /*14290*/  @P6 MUFU.LG2 R60, R8 ;  /* 0x00000008003c6308 */ /* 0x000e620000000c00 */
[----:B------:R-:W-:Y:S02]  /*142a0*/  LOP3.LUT R11, R11, 0x20, R14, 0xf8, !PT ;  /* 0x000000200b0b7812 */ /* 0x000fe400078ef80e */
[----:B---3--:R-:W-:Y:S02]  /*142b0*/  LOP3.LUT R10, R13, 0x18, R52, 0x78, !PT ;  /* 0x000000180d0a7812 */ /* 0x008fe400078e7834 */
[----:B------:R-:W-:Y:S02]  /*142c0*/  IADD3 R6, PT, PT, R4, 0x10, RZ ;  /* 0x0000001004067810 */ /* 0x000fe40007ffe0ff */
[----:B------:R-:W-:-:S02]  /*142d0*/  LOP3.LUT R10, R11, R10, RZ, 0xfc, !PT ;  /* 0x0000000a0b0a7212 */ /* 0x000fc400078efcff */
[----:B----4-:R-:W-:Y:S01]  /*142e0*/  IADD3 R12, PT, PT, R4, 0x20, RZ ;  /* 0x00000020040c7810 */ /* 0x010fe20007ffe0ff */
[----:B------:R-:W-:Y:S01]  /*142f0*/  @P0 FMUL.FTZ R66, R66, 0.69314718246459960938 ;  /* 0x3f31721842420820 */ /* 0x000fe20000410000 */
[----:B------:R-:W-:Y:S02]  /*14300*/  LOP3.LUT R61, R61, 0x1c, RZ, 0xc0, !PT ;  /* 0x0000001c3d3d7812 */ /* 0x000fe400078ec0ff */
[----:B------:R-:W-:Y:S02]  /*14310*/  IADD3 R59, PT, PT, -R158, R161, RZ ;  /* 0x000000a19e3b7210 */ /* 0x000fe40007ffe1ff */
[----:B------:R-:W-:Y:S01]  /*14320*/  LEA R64, R10, UR6, 0x2 ;  /* 0x000000060a407c11 */ /* 0x000fe2000f8e10ff */
[----:B------:R-:W-:Y:S01]  /*14330*/  BAR.SYNC.DEFER_BLOCKING 0x0 ;  /* 0x0000000000007b1d */ /* 0x000fe20000010000 */
[----:B------:R-:W-:Y:S01]  /*14340*/  ISETP.NE.AND P5, PT, R5, RZ, PT ;  /* 0x000000ff0500720c */ /* 0x000fe20003fa5270 */
[----:B------:R-:W-:Y:S01]  /*14350*/  IMAD R61, R4, 0x60, R61 ;  /* 0x00000060043d7824 */ /* 0x000fe200078e023d */
[-C--:B------:R-:W-:Y:S01]  /*14360*/  ISETP.GE.AND P3, PT, R6, R59.reuse, PT ;  /* 0x0000003b0600720c */ /* 0x080fe20003f66270 */
[----:B-1----:R-:W-:Y:S01]  /*14370*/  @P6 FMUL.FTZ R69, R60, 0.69314718246459960938 ;  /* 0x3f3172183c456820 */ /* 0x002fe20000410000 */
[----:B------:R-:W-:-:S02]  /*14380*/  ISETP.GE.AND P2, PT, R12, R59, PT ;  /* 0x0000003b0c00720c */ /* 0x000fc40003f46270 */
[C---:B------:R-:W-:Y:S02]  /*14390*/  ISETP.GE.AND P4, PT, R4.reuse, R59, PT ;  /* 0x0000003b0400720c */ /* 0x040fe40003f86270 */
[----:B------:R-:W-:Y:S02]  /*143a0*/  IADD3 R62, PT, PT, R4, 0x30, RZ ;  /* 0x00000030043e7810 */ /* 0x000fe40007ffe0ff */
[----:B------:R-:W-:Y:S01]  /*143b0*/  MOV R65, 0xff800000 ;  /* 0xff80000000417802 */ /* 0x000fe20000000f00 */
[C---:B-----5:R-:W-:Y:S01]  /*143c0*/  @P0 FFMA.FTZ R65, R53.reuse, R2, R66 ;  /* 0x0000000235410223 */ /* 0x060fe20000010042 */
[----:B------:R-:W-:Y:S02]  /*143d0*/  LOP3.LUT R52, R52, 0x30, RZ, 0xc0, !PT ;  /* 0x0000003034347812 */ /* 0x000fe400078ec0ff */
[----:B------:R-:W-:Y:S01]  /*143e0*/  MOV R67, 0xff800000 ;  /* 0xff80000000437802 */ /* 0x000fe20000000f00 */
[----:B------:R-:W-:Y:S01]  /*143f0*/  @P6 FFMA.FTZ R67, R53, R0, R69 ;  /* 0x0000000035436223 */ /* 0x000fe20000010045 */
[----:B------:R-:W-:-:S02]  /*14400*/  LOP3.LUT R52, R52, 0x7, R3, 0xf8, !PT ;  /* 0x0000000734347812 */ /* 0x000fc400078ef803 */
[----:B------:R-:W-:Y:S01]  /*14410*/  ISETP.GE.AND P1, PT, R62, R59, PT ;  /* 0x0000003b3e00720c */ /* 0x000fe20003f26270 */
        /* <DEDUP_REMOVED lines=11> */
[----:B------:R-:W-:-:S04]  /*144d0*/  IMAD R20, R20, UR8, R163 ;  /* 0x0000000814147c24 */ /* 0x000fc8000f8e02a3 */
[----:B------:R-:W-:-:S04]  /*144e0*/  IMAD R63, R20, R63, R160 ;  /* 0x0000003f143f7224 */ /* 0x000fc800078e02a0 */
[----:B------:R-:W-:Y:S02]  /*144f0*/  IMAD R63, R21, R63, R158 ;  /* 0x0000003f153f7224 */ /* 0x000fe400078e029e */
[----:B------:R1:W1:Y:S02]  /*14500*/  LDS.128 R20, [R64+0x3800] ;  /* 0x0038000040147984 */ /* 0x0002640000000c00 */
[----:B------:R-:W-:-:S05]  /*14510*/  IMAD R58, R63, R58, RZ ;  /* 0x0000003a3f3a7224 */ /* 0x000fca00078e02ff */
[----:B------:R-:W-:-:S04]  /*14520*/  IADD3 R61, P0, PT, R61, R58, RZ ;  /* 0x0000003a3d3d7210 */ /* 0x000fc80007f1e0ff */
[----:B------:R-:W-:Y:S02]  /*14530*/  LEA.HI.X.SX32 R58, R58, RZ, 0x1, P0 ;  /* 0x000000ff3a3a7211 */ /* 0x000fe400000f0eff */
[----:B------:R-:W-:-:S04]  /*14540*/  LEA R2, P0, R61, R54, 0x2 ;  /* 0x000000363d027211 */ /* 0x000fc800078010ff */
[----:B------:R-:W-:Y:S01]  /*14550*/  LEA.HI.X R3, R61, R55, R58, 0x2, P0 ;  /* 0x000000373d037211 */ /* 0x000fe200000f143a */
[----:B--234-:R-:W-:Y:S08]  /*14560*/  @P5 BRA `(.L_x_3996) ;  /* 0x0000000000285947 */ /* 0x01cff00003800000 */
        /* <DEDUP_REMOVED lines=10> */
.L_x_3996:
[----:B------:R-:W-:Y:S05]  /*14610*/  BSYNC.RECONVERGENT B0 ;  /* 0x0000000000007941 */ /* 0x000fea0003800200 */
.L_x_3995:
        /* <DEDUP_REMOVED lines=10> */
[----:B--2---:R-:W-:Y:S05]  /*146c0*/  @P1 RET.REL.NODEC R154 `(_ZN5flash24flash_fwd_splitkv_kernelI23Flash_fwd_kernel_traitsILi96ELi64ELi128ELi4ELb0ELb0EN7cutlass10bfloat16_tE19Flash_kernel_traitsILi96ELi64ELi128ELi4ES3_EELb0ELb0ELb0ELb0ELb1ELb0ELb1ELb1EEEvNS_16Flash_fwd_paramsE) ;  /* 0xfffffeb89a4c1950 */ /* 0x004fea0003c3ffff */
[----:B------:R-:W-:Y:S01]  /*146d0*/  MOV R155, 0x0 ;  /* 0x00000000009b7802 */ /* 0x000fe20000000f00 */
[----:B------:R-:W-:Y:S04]  /*146e0*/  ST.E.128 desc[UR4][R2.64+0x4800], R36 ;  /* 0x0048002402007985 */ /* 0x000fe8000c101d04 */
[----:B------:R-:W-:Y:S04]  /*146f0*/  ST.E.128 desc[UR4][R2.64+0x4880], R20 ;  /* 0x0048801402007985 */ /* 0x000fe8000c101d04 */
[----:B------:R1:W-:Y:S02]  /*14700*/  ST.E.128 desc[UR4][R2.64+0x4900], R4 ;  /* 0x0049000402007985 */ /* 0x0003e4000c101d04 */
[----:B-1----:R-:W-:Y:S05]  /*14710*/  RET.REL.NODEC R154 `(_ZN5flash24flash_fwd_splitkv_kernelI23Flash_fwd_kernel_traitsILi96ELi64ELi128ELi4ELb0ELb0EN7cutlass10bfloat16_tE19Flash_kernel_traitsILi96ELi64ELi128ELi4ES3_EELb0ELb0ELb0ELb0ELb1ELb0ELb1ELb1EEEvNS_16Flash_fwd_paramsE) ;  /* 0xfffffeb89a387950 */ /* 0x002fea0003c3ffff */
.L_x_3994:
[----:B------:R-:W-:Y:S01]  /*14720*/  MOV R8, 0x2 ;  /* 0x0000000200087802 */ /* 0x000fe20000000f00 */
[----:B------:R-:W-:Y:S01]  /*14730*/  IMAD.MOV.U32 R7, RZ, RZ, 0x1f ;  /* 0x0000001fff077424 */ /* 0x000fe200078e00ff */
[----:B------:R-:W-:-:S07]  /*14740*/  MOV R10, 0xffffffff ;  /* 0xffffffff000a7802 */ /* 0x000fce0000000f00 */
[----:B-----5:R-:W-:Y:S05]  /*14750*/  WARPSYNC.COLLECTIVE R10, `(.L_x_3997) ;  /* 0x000000000a087348 */ /* 0x020fea0003c00000 */
[----:B------:R1:W2:Y:S02]  /*14760*/  SHFL.BFLY P0, R13, R171, R8, R7 ;  /* 0x0c000008ab0d7389 */ /* 0x0002a40000000007 */
[----:B-12--5:R-:W-:Y:S05]  /*14770*/  ENDCOLLECTIVE ;  /* 0x000000000000791b */ /* 0x026fea0003800000 */
.L_x_3997:
[----:B------:R-:W-:Y:S02]  /*14780*/  IMAD.MOV.U32 R12, RZ, RZ, R13 ;  /* 0x000000ffff0c7224 */ /* 0x000fe400078e000d */
[----:B------:R-:W-:Y:S02]  /*14790*/  IMAD.MOV.U32 R8, RZ, RZ, 0x1 ;  /* 0x00000001ff087424 */ /* 0x000fe400078e00ff */
[----:B------:R-:W-:-:S05]  /*147a0*/  FADD.FTZ R12, R12, R171 ;  /* 0x000000ab0c0c7221 */ /* 0x000fca0000010000 */
[----:B------:R-:W-:-:S07]  /*147b0*/  MOV R171, R12 ;  /* 0x0000000c00ab7202 */ /* 0x000fce0000000f00 */
[----:B------:R-:W-:Y:S05]  /*147c0*/  WARPSYNC.COLLECTIVE R10, `(.L_x_3998) ;  /* 0x000000000a087348 */ /* 0x000fea0003c00000 */
[----:B------:R1:W2:Y:S02]  /*147d0*/  SHFL.BFLY P0, R13, R171, R8, R7 ;  /* 0x0c000008ab0d7389 */ /* 0x0002a40000000007 */
[----:B-12---:R-:W-:Y:S05]  /*147e0*/  ENDCOLLECTIVE ;  /* 0x000000000000791b */ /* 0x006fea0003800000 */
.L_x_3998:
[----:B------:R-:W-:Y:S01]  /*147f0*/  MOV R171, R168 ;  /* 0x000000a800ab7202 */ /* 0x000fe20000000f00 */
[----:B------:R-:W-:Y:S01]  /*14800*/  IMAD.MOV.U32 R8, RZ, RZ, 0x2 ;  /* 0x00000002ff087424 */ /* 0x000fe200078e00ff */
[----:B------:R-:W-:-:S07]  /*14810*/  MOV R9, R13 ;  /* 0x0000000d00097202 */ /* 0x000fce0000000f00 */
[----:B------:R-:W-:Y:S05]  /*14820*/  WARPSYNC.COLLECTIVE R10, `(.L_x_3999) ;  /* 0x000000000a087348 */ /* 0x000fea0003c00000 */
[----:B------:R1:W2:Y:S02]  /*14830*/  SHFL.BFLY P0, R13, R171, R8, R7 ;  /* 0x0c000008ab0d7389 */ /* 0x0002a40000000007 */
[----:B-12---:R-:W-:Y:S05]  /*14840*/  ENDCOLLECTIVE ;  /* 0x000000000000791b */ /* 0x006fea0003800000 */
.L_x_3999:
[----:B------:R-:W-:Y:S01]  /*14850*/  FADD.FTZ R9, R12, R9 ;  /* 0x000000090c097221 */ /* 0x000fe20000010000 */
[----:B------:R-:W-:Y:S01]  /*14860*/  FADD.FTZ R11, R13, R168 ;  /* 0x000000a80d0b7221 */ /* 0x000fe20000010000 */
[----:B------:R-:W-:-:S04]  /*14870*/  MOV R8, 0x1 ;  /* 0x0000000100087802 */ /* 0x000fc80000000f00 */
[----:B------:R-:W-:-:S07]  /*14880*/  MOV R171, R11 ;  /* 0x0000000b00ab7202 */ /* 0x000fce0000000f00 */
[----:B------:R-:W-:Y:S05]  /*14890*/  WARPSYNC.COLLECTIVE R10, `(.L_x_4000) ;  /* 0x000000000a087348 */ /* 0x000fea0003c00000 */
[----:B------:R1:W2:Y:S02]  /*148a0*/  SHFL.BFLY P0, R13, R171, R8, R7 ;  /* 0x0c000008ab0d7389 */ /* 0x0002a40000000007 */
[----:B-12---:R-:W-:Y:S05]  /*148b0*/  ENDCOLLECTIVE ;  /* 0x000000000000791b */ /* 0x006fea0003800000 */
.L_x_4000:
[----:B------:R-:W-:Y:S05]  /*148c0*/  BRA `(.L_x_4001) ;  /* 0xfffffff000cc7947 */ /* 0x000fea000383ffff */
.L_x_4002:
        /* <DEDUP_REMOVED lines=11> */
.L_x_11624:


//--------------------- .text._ZN5flash24flash_fwd_splitkv_kernelI23Flash_fwd_kernel_traitsILi96ELi64ELi128ELi4ELb0ELb0EN7cutlass10bfloat16_tE19Flash_kernel_traitsILi96ELi64ELi128ELi4ES3_EELb0ELb0ELb0ELb0ELb1ELb1ELb1ELb1EEEvNS_16Flash_fwd_paramsE --------------------------
	.section	.text._ZN5flash24flash_fwd_splitkv_kernelI23Flash_fwd_kernel_traitsILi96ELi64ELi128ELi4ELb0ELb0EN7cutlass10bfloat16_tE19Flash_kernel_traitsILi96ELi64ELi128ELi4ES3_EELb0ELb0ELb0ELb0ELb1ELb1ELb1ELb1EEEvNS_16Flash_fwd_paramsE,"ax",@progbits
	.align	128
        .global         _ZN5flash24flash_fwd_splitkv_kernelI23Flash_fwd_kernel_traitsILi96ELi64ELi128ELi4ELb0ELb0EN7cutlass10bfloat16_tE19Flash_kernel_traitsILi96ELi64ELi128ELi4ES3_EELb0ELb0ELb0ELb0ELb1ELb1ELb1ELb1EEEvNS_16Flash_fwd_paramsE
        .type           _ZN5flash24flash_fwd_splitkv_kernelI23Flash_fwd_kernel_traitsILi96ELi64ELi128ELi4ELb0ELb0EN7cutlass10bfloat16_tE19Flash_kernel_traitsILi96ELi64ELi128ELi4ES3_EELb0ELb0ELb0ELb0ELb1ELb1ELb1ELb1EEEvNS_16Flash_fwd_paramsE,@function
        .size           _ZN5flash24flash_fwd_splitkv_kernelI23Flash_fwd_kernel_traitsILi96ELi64ELi128ELi4ELb0ELb0EN7cutlass10bfloat16_tE19Flash_kernel_traitsILi96ELi64ELi128ELi4ES3_EELb0ELb0ELb0ELb0ELb1ELb1ELb1ELb1EEEvNS_16Flash_fwd_paramsE,(.L_x_11625 - _ZN5flash24flash_fwd_splitkv_kernelI23Flash_fwd_kernel_traitsILi96ELi64ELi128ELi4ELb0ELb0EN7cutlass10bfloat16_tE19Flash_kernel_traitsILi96ELi64ELi128ELi4ES3_EELb0ELb0ELb0ELb0ELb1ELb1ELb1ELb1EEEvNS_16Flash_fwd_paramsE)
        .other          _ZN5flash24flash_fwd_splitkv_kernelI23Flash_fwd_kernel_traitsILi96ELi64ELi128ELi4ELb0ELb0EN7cutlass10bfloat16_tE19Flash_kernel_traitsILi96ELi64ELi128ELi4ES3_EELb0ELb0ELb0ELb0ELb1ELb1ELb1ELb1EEEvNS_16Flash_fwd_paramsE,@"STO_CUDA_ENTRY STV_DEFAULT"
_ZN5flash24flash_fwd_splitkv_kernelI23Flash_fwd_kernel_traitsILi96ELi64ELi128ELi4ELb0ELb0EN7cutlass10bfloat16_tE19Flash_kernel_traitsILi96ELi64ELi128ELi4ES3_EELb0ELb0ELb0ELb0ELb1ELb1ELb1ELb1EEEvNS_16Flash_fwd_paramsE:
.text._ZN5flash24flash_fwd_splitkv_kernelI23Flash_fwd_kernel_traitsILi96ELi64ELi128ELi4ELb0ELb0EN7cutlass10bfloat16_tE19Flash_kernel_traitsILi96ELi64ELi128ELi4ES3_EELb0ELb0ELb0ELb0ELb1ELb1ELb1ELb1EEEvNS_16Flash_fwd_paramsE:
        /* <DEDUP_REMOVED lines=29> */
[----:B------:R-:W-:Y:S05]  /*01d0*/  CALL.REL.NOINC `($_ZN5flash24flash_fwd_splitkv_kernelI23Flash_fwd_kernel_traitsILi96ELi64ELi128ELi4ELb0ELb0EN7cutlass10bfloat16_tE19Flash_kernel_traitsILi96ELi64ELi128ELi4ES3_EELb0ELb0ELb0ELb0ELb1ELb1ELb1ELb1EEEvNS_16Flash_fwd_paramsE$_ZN5flash30compute_attn_1rowblock_splitkvI23Flash_fwd_kernel_traitsILi96ELi64ELi128ELi4ELb0ELb0EN7cutlass10bfloat16_tE19Flash_kernel_traitsILi96ELi64ELi128ELi4ES3_EELb0ELb0ELb0ELb0ELb1ELb1ELb1ELb1ENS_16Flash_fwd_paramsEEEvRKT8_iiiii) ;  /* 0x0000000000087944 */ /* 0x000fea0003c00000 */
[----:B------:R-:W-:Y:S05]  /*01e0*/  BSYNC.RECONVERGENT B3 ;  /* 0x0000000000037941 */ /* 0x000fea0003800200 */
.L_x_4003:
[----:B------:R-:W-:Y:S05]  /*01f0*/  EXIT ;  /* 0x000000000000794d */ /* 0x000fea0003800000 */
        .type           $_ZN5flash24flash_fwd_splitkv_kernelI23Flash_fwd_kernel_traitsILi96ELi64ELi128ELi4ELb0ELb0EN7cutlass10bfloat16_tE19Flash_kernel_traitsILi96ELi64ELi128ELi4ES3_EELb0ELb0ELb0ELb0ELb1ELb1ELb1ELb1EEEvNS_16Flash_fwd_paramsE$_ZN5flash30compute_attn_1rowblock_splitkvI23Flash_fwd_kernel_traitsILi96ELi64ELi128ELi4ELb0ELb0EN7cutlass10bfloat16_tE19Flash_kernel_traitsILi96ELi64ELi128ELi4ES3_EELb0ELb0ELb0ELb0ELb1ELb1ELb1ELb1ENS_16Flash_fwd_paramsEEEvRKT8_iiiii,@function
        .size           $_ZN5flash24flash_fwd_splitkv_kernelI23Flash_fwd_kernel_traitsILi96ELi64ELi128ELi4ELb0ELb0EN7cutlass10bfloat16_tE19Flash_kernel_traitsILi96ELi64ELi128ELi4ES3_EELb0ELb0ELb0ELb0ELb1ELb1ELb1ELb1EEEvNS_16Flash_fwd_paramsE$_ZN5flash30compute_attn_1rowblock_splitkvI23Flash_fwd_kernel_traitsILi96ELi64ELi128ELi4ELb0ELb0EN7cutlass10bfloat16_tE19Flash_kernel_traitsILi96ELi64ELi128ELi4ES3_EELb0ELb0ELb0ELb0ELb1ELb1ELb1ELb1ENS_16Flash_fwd_paramsEEEvRKT8_iiiii,(.L_x_11625 - $_ZN5flash24flash_fwd_splitkv_kernelI23Flash_fwd_kernel_traitsILi96ELi64ELi128ELi4ELb0ELb0EN7cutlass10bfloat16_tE19Flash_kernel_traitsILi96ELi64ELi128ELi4ES3_EELb0ELb0ELb0ELb0ELb1ELb1ELb1ELb1EEEvNS_16Flash_fwd_paramsE$_ZN5flash30compute_attn_1rowblock_splitkvI23Flash_fwd_kernel_traitsILi96ELi64ELi128ELi4ELb0ELb0EN7cutlass10bfloat16_tE19Flash_kernel_traitsILi96ELi64ELi128ELi4ES3_EELb0ELb0ELb0ELb0ELb1ELb1ELb1ELb1ENS_16Flash_fwd_paramsEEEvRKT8_iiiii)
$_ZN5flash24flash_fwd_splitkv_kernelI23Flash_fwd_kernel_traitsILi96ELi64ELi128ELi4ELb0ELb0EN7cutlass10bfloat16_tE19Flash_kernel_traitsILi96ELi64ELi128ELi4ES3_EELb0ELb0ELb0ELb0ELb1ELb1ELb1ELb1EEEvNS_16Flash_fwd_paramsE$_ZN5flash30compute_attn_1rowblock_splitkvI23Flash_fwd_kernel_traitsILi96ELi64ELi128ELi4ELb0ELb0EN7cutlass10bfloat16_tE19Flash_kernel_traitsILi96ELi64ELi128ELi4ES3_EELb0ELb0ELb0ELb0ELb1ELb1ELb1ELb1ENS_16Flash_fwd_paramsEEEvRKT8_iiiii:
        /* <DEDUP_REMOVED lines=38> */
.L_x_4005:
[----:B------:R-:W-:Y:S05]  /*0460*/  BSYNC.RECONVERGENT B0 ;  /* 0x0000000000007941 */ /* 0x000fea0003800200 */
.L_x_4004:
[----:B------:R-:W-:Y:S04]  /*0470*/  BSSY.RECONVERGENT B0, `(.L_x_4006) ;  /* 0x0000007000007945 */ /* 0x000fe80003800200 */
[----:B------:R-:W-:Y:S05]  /*0480*/  @!P3 BRA `(.L_x_4007) ;  /* 0x000000000014b947 */ /* 0x000fea0003800000 */
[----:B-----5:R-:W3:Y:S02]  /*0490*/  LD.E.U8 R3, desc[UR4][R116.64+0x1b2] ;  /* 0x0001b20474037980 */ /* 0x020ee4000c101100 */
[----:B---3--:R-:W-:-:S13]  /*04a0*/  ISETP.NE.AND P1, PT, R3, RZ, PT ;  /* 0x000000ff0300720c */ /* 0x008fda0003f25270 */
[----:B------:R-:W3:Y:S02]  /*04b0*/  @P1 LD.E R6, desc[UR4][R16.64+0x4] ;  /* 0x0000040410061980 */ /* 0x000ee4000c101900 */
[----:B---3--:R-:W-:-:S06]  /*04c0*/  @P1 IADD3 R3, PT, PT, R6, -R13, RZ ;  /* 0x8000000d06031210 */ /* 0x008fcc0007ffe0ff */
[----:B------:R3:W5:Y:S02]  /*04d0*/  @!P1 LD.E R3, desc[UR4][R16.64] ;  /* 0x0000000410039980 */ /* 0x000764000c101900 */
.L_x_4007:
[----:B------:R-:W-:Y:S05]  /*04e0*/  BSYNC.RECONVERGENT B0 ;  /* 0x0000000000007941 */ /* 0x000fea0003800200 */
.L_x_4006:
        /* <DEDUP_REMOVED lines=9> */
.L_x_4009:
[----:B------:R-:W4:Y:S01]  /*0580*/  LD.E.64 R4, desc[UR4][R116.64+0x108] ;  /* 0x0001080474047980 */ /* 0x000f22000c101b00 */
[----:B------:R-:W-:Y:S01]  /*0590*/  BSSY.RECONVERGENT B0, `(.L_x_4011) ;  /* 0x0000006000007945 */ /* 0x000fe20003800200 */
[----:B------:R-:W-:Y:S01]  /*05a0*/  IMAD.MOV.U32 R3, RZ, RZ, RZ ;  /* 0x000000ffff037224 */ /* 0x000fe200078e00ff */
[----:B----4-:R-:W-:-:S04]  /*05b0*/  ISETP.NE.U32.AND P0, PT, R4, RZ, PT ;  /* 0x000000ff0400720c */ /* 0x010fc80003f05070 */
[----:B------:R-:W-:-:S13]  /*05c0*/  ISETP.NE.AND.EX P0, PT, R5, RZ, PT, P0 ;  /* 0x000000ff0500720c */ /* 0x000fda0003f05300 */
[----:B------:R-:W-:Y:S05]  /*05d0*/  @!P0 BRA `(.L_x_4012) ;  /* 0x0000000000048947 */ /* 0x000fea0003800000 */
[----:B------:R4:W5:Y:S02]  /*05e0*/  LD.E R3, desc[UR4][R116.64+0xbc] ;  /* 0x0000bc0474037980 */ /* 0x000964000c101900 */
.L_x_4012:
[----:B------:R-:W-:Y:S05]  /*05f0*/  BSYNC.RECONVERGENT B0 ;  /* 0x0000000000007941 */ /* 0x000fea0003800200 */
.L_x_4011:
[----:B-----5:R-:W-:Y:S02]  /*0600*/  IADD3 R82, PT, PT, R92, R3, RZ ;  /* 0x000000035c527210 */ /* 0x020fe40007ffe0ff */
.L_x_4010:
[----:B------:R-:W-:Y:S05]  /*0610*/  BSYNC.RECONVERGENT B1 ;  /* 0x0000000000017941 */ /* 0x000fea0003800200 */
.L_x_4008:
[----:B------:R-:W-:Y:S01]  /*0620*/  IMAD.SHL.U32 R154, R21, 0x40, RZ ;  /* 0x00000040159a7824 */ /* 0x000fe200078e00ff */
[----:B------:R-:W-:-:S04]  /*0630*/  MOV R151, 0x0 ;  /* 0x0000000000977802 */ /* 0x000fc80000000f00 */
[----:B------:R-:W-:-:S13]  /*0640*/  ISETP.GT.AND P0, PT, R157, R154, PT ;  /* 0x0000009a9d00720c */ /* 0x000fda0003f04270 */
[----:B-1234-:R-:W-:Y:S05]  /*0650*/  @!P0 RET.REL.NODEC R150 `(_ZN5flash24flash_fwd_splitkv_kernelI23Flash_fwd_kernel_traitsILi96ELi64ELi128ELi4ELb0ELb0EN7cutlass10bfloat16_tE19Flash_kernel_traitsILi96ELi64ELi128ELi4ES3_EELb0ELb0ELb0ELb0ELb1ELb1ELb1ELb1EEEvNS_16Flash_fwd_paramsE) ;  /* 0xfffffff896688950 */ /* 0x01efea0003c3ffff */
        /* <DEDUP_REMOVED lines=92> */
[----:B-1----:R-:W-:Y:S05]  /*0c20*/  @P1 RET.REL.NODEC R150 `(_ZN5flash24flash_fwd_splitkv_kernelI23Flash_fwd_kernel_traitsILi96ELi64ELi128ELi4ELb0ELb0EN7cutlass10bfloat16_tE19Flash_kernel_traitsILi96ELi64ELi128ELi4ES3_EELb0ELb0ELb0ELb0ELb1ELb1ELb1ELb1EEEvNS_16Flash_fwd_paramsE) ;  /* 0xfffffff096f41950 */ /* 0x002fea0003c3ffff */
[----:B------:R-:W-:Y:S02]  /*0c30*/  MOV R5, 0xff800000 ;  /* 0xff80000000057802 */ /* 0x000fe40000000f00 */
[----:B------:R-:W-:-:S03]  /*0c40*/  MOV R151, 0x0 ;  /* 0x0000000000977802 */ /* 0x000fc60000000f00 */
[----:B------:R1:W-:Y:S02]  /*0c50*/  ST.E desc[UR4][R2.64+0xc0], R5 ;  /* 0x0000c00502007985 */ /* 0x0003e4000c101904 */
[----:B-1----:R-:W-:Y:S05]  /*0c60*/  RET.REL.NODEC R150 `(_ZN5flash24flash_fwd_splitkv_kernelI23Flash_fwd_kernel_traitsILi96ELi64ELi128ELi4ELb0ELb0EN7cutlass10bfloat16_tE19Flash_kernel_traitsILi96ELi64ELi128ELi4ES3_EELb0ELb0ELb0ELb0ELb1ELb1ELb1ELb1EEEvNS_16Flash_fwd_paramsE) ;  /* 0xfffffff096e47950 */ /* 0x002fea0003c3ffff */
.L_x_4013:
        /* <DEDUP_REMOVED lines=101> */
.L_x_4015:
        /* <DEDUP_REMOVED lines=78> */
.L_x_4016:
[----:B------:R-:W-:Y:S05]  /*17a0*/  BSYNC.RECONVERGENT B0 ;  /* 0x0000000000007941 */ /* 0x000fea0003800200 */
.L_x_4014:
        /* <DEDUP_REMOVED lines=226> */
.L_x_4040:
        /* <DEDUP_REMOVED lines=106> */
.L_x_4019:
        /* <DEDUP_REMOVED lines=147> */
.L_x_4023:
[----:B------:R-:W-:Y:S05]  /*35a0*/  BSYNC.RECONVERGENT B0 ;  /* 0x0000000000007941 */ /* 0x000fea0003800200 */
.L_x_4022:
        /* <DEDUP_REMOVED lines=141> */
.L_x_4025:
[----:B------:R-:W-:Y:S05]  /*3e80*/  BSYNC.RECONVERGENT B0 ;  /* 0x0000000000007941 */ /* 0x000fea0003800200 */
.L_x_4024:
        /* <DEDUP_REMOVED lines=145> */
.L_x_4027:
[----:B------:R-:W-:Y:S05]  /*47a0*/  BSYNC.RECONVERGENT B0 ;  /* 0x0000000000007941 */ /* 0x000fea0003800200 */
.L_x_4026:
        /* <DEDUP_REMOVED lines=147> */
.L_x_4029:
[----:B------:R-:W-:Y:S05]  /*50e0*/  BSYNC.RECONVERGENT B0 ;  /* 0x0000000000007941 */ /* 0x000fea0003800200 */
.L_x_4028:
[----:B------:R-:W5:Y:S02]  /*50f0*/  LD.E R3, desc[UR4][R116.64+0xd0] ;  /* 0x0000d00474037980 */ /* 0x000f64000c101900 */
[----:B-----5:R-:W-:Y:S05]  /*5100*/  IMAD.U32 R3, R3, -0x40, RZ ;  /* 0xffffffc003037824 */ /* 0x020fea00078e00ff */
[C---:B------:R-:W-:Y:S02]  /*5110*/  LEA R32, P1, R3.reuse, R32, 0x1 ;  /* 0x0000002003207211 */ /* 0x040fe400078208ff */
[C---:B------:R-:W-:Y:S02]  /*5120*/  LEA R70, P0, R3.reuse, R70, 0x1 ;  /* 0x0000004603467211 */ /* 0x040fe400078008ff */
[C---:B------:R-:W-:Y:S02]  /*5130*/  LEA.HI.X.SX32 R33, R3.reuse, R33, 0x1, P1 ;  /* 0x0000002103217211 */ /* 0x040fe400008f0eff */
[----:B------:R-:W-:Y:S01]  /*5140*/  LEA.HI.X.SX32 R71, R3, R71, 0x1, P0 ;  /* 0x0000004703477211 */ /* 0x000fe200000f0eff */
[----:B------:R-:W-:Y:S05]  /*5150*/  BRA `(.L_x_4020) ;  /* 0x0000004000587947 */ /* 0x000fea0003800000 */
.L_x_4021:
        /* <DEDUP_REMOVED lines=258> */
.L_x_4031:
[----:B------:R-:W-:Y:S05]  /*6180*/  BSYNC.RECONVERGENT B0 ;  /* 0x0000000000007941 */ /* 0x000fea0003800200 */
.L_x_4030:
        /* <DEDUP_REMOVED lines=258> */
.L_x_4033:
[----:B------:R-:W-:Y:S05]  /*71b0*/  BSYNC.RECONVERGENT B0 ;  /* 0x0000000000007941 */ /* 0x000fea0003800200 */
.L_x_4032:
        /* <DEDUP_REMOVED lines=258> */
.L_x_4035:
[----:B------:R-:W-:Y:S05]  /*81e0*/  BSYNC.RECONVERGENT B0 ;  /* 0x0000000000007941 */ /* 0x000fea0003800200 */
.L_x_4034:
        /* <DEDUP_REMOVED lines=260> */
.L_x_4037:
[----:B------:R-:W-:Y:S05]  /*9230*/  BSYNC.RECONVERGENT B0 ;  /* 0x0000000000007941 */ /* 0x000fea0003800200 */
.L_x_4036:
        /* <DEDUP_REMOVED lines=8> */
.L_x_4020:
[----:B------:R-:W-:Y:S05]  /*92c0*/  BSYNC.RECONVERGENT B1 ;  /* 0x0000000000017941 */ /* 0x000fea0003800200 */
.L_x_4018:
        /* <DEDUP_REMOVED lines=101> */
.L_x_4039:
[----:B------:R-:W-:Y:S05]  /*9920*/  BSYNC.RECONVERGENT B0 ;  /* 0x0000000000007941 */ /* 0x000fea0003800200 */
.L_x_4038:
[----:B------:R-:W-:Y:S05]  /*9930*/  @P3 BRA `(.L_x_4040) ;  /* 0xffffff8c00243947 */ /* 0x000fea000383ffff */
.L_x_4017:
        /* <DEDUP_REMOVED lines=18> */
.L_x_4044:
[----:B------:R-:W-:Y:S05]  /*9a60*/  BSYNC.RECONVERGENT B0 ;  /* 0x0000000000007941 */ /* 0x000fea0003800200 */
.L_x_4043:
        /* <DEDUP_REMOVED lines=10> */
.L_x_4042:
        /* <DEDUP_REMOVED lines=75> */
.L_x_4050:
[----:B------:R-:W-:Y:S05]  /*9fc0*/  BSYNC.RECONVERGENT B0 ;  /* 0x0000000000007941 */ /* 0x000fea0003800200 */
.L_x_4049:
        /* <DEDUP_REMOVED lines=43> */
.L_x_4052:
[----:B------:R-:W-:Y:S05]  /*a280*/  BSYNC.RECONVERGENT B0 ;  /* 0x0000000000007941 */ /* 0x000fea0003800200 */
.L_x_4051:
        /* <DEDUP_REMOVED lines=44> */
.L_x_4054:
[----:B------:R-:W-:Y:S05]  /*a550*/  BSYNC.RECONVERGENT B0 ;  /* 0x0000000000007941 */ /* 0x000fea0003800200 */
.L_x_4053:
[----:B-----5:R2:W-:Y:S02]  /*a560*/  STS.128 [R80+0x2000], R8 ;  /* 0x0020000850007388 */ /* 0x0205e40000000c00 */
.L_x_4048:
[----:B------:R-:W-:Y:S05]  /*a570*/  BSYNC.RECONVERGENT B1 ;  /* 0x0000000000017941 */ /* 0x000fea0003800200 */
.L_x_4047:
        /* <DEDUP_REMOVED lines=49> */
.L_x_4056:
[----:B------:R-:W-:Y:S05]  /*a890*/  BSYNC.RECONVERGENT B0 ;  /* 0x0000000000007941 */ /* 0x000fea0003800200 */
.L_x_4055:
        /* <DEDUP_REMOVED lines=43> */
.L_x_4058:
[----:B------:R-:W-:Y:S05]  /*ab50*/  BSYNC.RECONVERGENT B0 ;  /* 0x0000000000007941 */ /* 0x000fea0003800200 */
.L_x_4057:
        /* <DEDUP_REMOVED lines=45> */
.L_x_4060:
[----:B------:R-:W-:Y:S05]  /*ae30*/  BSYNC.RECONVERGENT B0 ;  /* 0x0000000000007941 */ /* 0x000fea0003800200 */
.L_x_4059:
[----:B-----5:R4:W-:Y:S01]  /*ae40*/  STS.128 [R80+0x2800], R8 ;  /* 0x0028000850007388 */ /* 0x0209e20000000c00 */
[----:B------:R-:W-:Y:S05]  /*ae50*/  BRA `(.L_x_4045) ;  /* 0x0000001c00fc7947 */ /* 0x000fea0003800000 */
.L_x_4046:
        /* <DEDUP_REMOVED lines=89> */
.L_x_4064:
[----:B------:R-:W-:Y:S05]  /*b3f0*/  BSYNC.RECONVERGENT B0 ;  /* 0x0000000000007941 */ /* 0x000fea0003800200 */
.L_x_4063:
        /* <DEDUP_REMOVED lines=80> */
.L_x_4066:
[----:B------:R-:W-:Y:S05]  /*b900*/  BSYNC.RECONVERGENT B0 ;  /* 0x0000000000007941 */ /* 0x000fea0003800200 */
.L_x_4065:
        /* <DEDUP_REMOVED lines=82> */
.L_x_4068:
[----:B------:R-:W-:Y:S05]  /*be30*/  BSYNC.RECONVERGENT B0 ;  /* 0x0000000000007941 */ /* 0x000fea0003800200 */
.L_x_4067:
[----:B-----5:R2:W-:Y:S02]  /*be40*/  STS.128 [R80+0x2000], R16 ;  /* 0x0020001050007388 */ /* 0x0205e40000000c00 */
.L_x_4062:
[----:B------:R-:W-:Y:S05]  /*be50*/  BSYNC.RECONVERGENT B1 ;  /* 0x0000000000017941 */ /* 0x000fea0003800200 */
.L_x_4061:
        /* <DEDUP_REMOVED lines=88> */
.L_x_4070:
[----:B------:R-:W-:Y:S05]  /*c3e0*/  BSYNC.RECONVERGENT B0 ;  /* 0x0000000000007941 */ /* 0x000fea0003800200 */
.L_x_4069:
        /* <DEDUP_REMOVED lines=80> */
.L_x_4072:
[----:B------:R-:W-:Y:S05]  /*c8f0*/  BSYNC.RECONVERGENT B0 ;  /* 0x0000000000007941 */ /* 0x000fea0003800200 */
.L_x_4071:
        /* <DEDUP_REMOVED lines=83> */
.L_x_4074:
[----:B------:R-:W-:Y:S05]  /*ce30*/  BSYNC.RECONVERGENT B0 ;  /* 0x0000000000007941 */ /* 0x000fea0003800200 */
.L_x_4073:
[----:B-----5:R1:W-:Y:S02]  /*ce40*/  STS.128 [R80+0x2800], R4 ;  /* 0x0028000450007388 */ /* 0x0203e40000000c00 */
.L_x_4045:
[----:B------:R-:W-:Y:S05]  /*ce50*/  BSYNC.RECONVERGENT B2 ;  /* 0x0000000000027941 */ /* 0x000fea0003800200 */
.L_x_4041:
[----:B--2---:R-:W-:Y:S02]  /*ce60*/  IMAD.IADD R3, R82, 0x1, -R151 ;  /* 0x0000000152037824 */ /* 0x004fe400078e0a97 */
[C---:B-----5:R-:W-:Y:S02]  /*ce70*/  VIADD R0, R128.reuse, 0x60 ;  /* 0x0000006080007836 */ /* 0x060fe40000000000 */
[----:B------:R-:W-:Y:S01]  /*ce80*/  VIADD R2, R128, 0x40 ;  /* 0x0000004080027836 */ /* 0x000fe20000000000 */
[-C--:B------:R-:W-:Y:S02]  /*ce90*/  ISETP.GE.AND P5, PT, R28, R3.reuse, PT ;  /* 0x000000031c00720c */ /* 0x080fe40003fa6270 */
[-C--:B------:R-:W-:Y:S02]  /*cea0*/  ISETP.GE.AND P3, PT, R0, R3.reuse, PT ;  /* 0x000000030000720c */ /* 0x080fe40003f66270 */
[-C--:B------:R-:W-:Y:S02]  /*ceb0*/  ISETP.GE.AND P6, PT, R128, R3.reuse, PT ;  /* 0x000000038000720c */ /* 0x080fe40003fc6270 */
[----:B------:R-:W-:-:S02]  /*cec0*/  ISETP.GE.AND P4, PT, R2, R3, PT ;  /* 0x000000030200720c */ /* 0x000fc40003f86270 */
[-C--:B------:R-:W-:Y:S02]  /*ced0*/  ISETP.GE.AND P2, PT, R28, R3.reuse, PT ;  /* 0x000000031c00720c */ /* 0x080fe40003f46270 */
[----:B------:R-:W-:-:S03]  /*cee0*/  ISETP.GE.AND P1, PT, R0, R3, PT ;  /* 0x000000030000720c */ /* 0x000fc60003f26270 */
[CC--:B-1----:R-:W-:Y:S02]  /*cef0*/  @!P5 LEA R6, P0, R83.reuse, R146.reuse, 0x1 ;  /* 0x000000925306d211 */ /* 0x0c2fe400078008ff */
[----:B------:R-:W-:Y:S02]  /*cf00*/  @!P3 IMAD.MOV.U32 R147, RZ, RZ, R145 ;  /* 0x000000ffff93b224 */ /* 0x000fe400078e0091 */
[----:B------:R-:W-:Y:S01]  /*cf10*/  @!P5 LEA.HI.X R7, R83, R145, R84, 0x1, P0 ;  /* 0x000000915307d211 */ /* 0x000fe200000f0c54 */
[----:B------:R-:W-:Y:S01]  /*cf20*/  @!P3 IMAD R4, R143, 0xc0, RZ ;  /* 0x000000c08f04b824 */ /* 0x000fe200078e02ff */
[C---:B----4-:R-:W-:Y:S01]  /*cf30*/  @!P4 LEA R10, P0, R142.reuse, R146, 0x7 ;  /* 0x000000928e0ac211 */ /* 0x050fe200078038ff */
[----:B------:R-:W-:-:S03]  /*cf40*/  @!P3 IMAD.WIDE.U32 R8, R142, 0xc0, R146 ;  /* 0x000000c08e08b825 */ /* 0x000fc600078e0092 */
[----:B------:R-:W-:Y:S01]  /*cf50*/  @!P4 LEA.HI.X R11, R142, R145, R143, 0x7, P0 ;  /* 0x000000918e0bc211 */ /* 0x000fe200000f3c8f */
[----:B------:R-:W-:Y:S02]  /*cf60*/  @!P6 IMAD.MOV.U32 R147, RZ, RZ, R145 ;  /* 0x000000ffff93e224 */ /* 0x000fe400078e0091 */
[----:B------:R-:W-:Y:S02]  /*cf70*/  @!P3 IMAD.IADD R9, R4, 0x1, R9 ;  /* 0x000000010409b824 */ /* 0x000fe400078e0209 */
[----:B------:R-:W-:Y:S01]  /*cf80*/  @!P1 IMAD R0, R125, 0xc0, RZ ;  /* 0x000000c07d009824 */ /* 0x000fe200078e02ff */
[----:B------:R-:W-:Y:S01]  /*cf90*/  @!PT LDS RZ, [RZ] ;  /* 0x00000000fffff984 */ /* 0x000fe20000000800 */
[----:B------:R-:W-:Y:S01]  /*cfa0*/  @!PT LDS RZ, [RZ] ;  /* 0x00000000fffff984 */ /* 0x000fe20000000800 */
[----:B------:R-:W-:Y:S01]  /*cfb0*/  @!PT LDS RZ, [RZ] ;  /* 0x00000000fffff984 */ /* 0x000fe20000000800 */
[----:B------:R-:W-:Y:S04]  /*cfc0*/  @!P6 LDGSTS.E.BYPASS.LTC128B.128 [R80+0x3000], desc[UR4][R146.64] ;  /* 0x030000009250efae */ /* 0x000fe8000b981a04 */
[----:B------:R-:W-:Y:S04]  /*cfd0*/  @!P6 LDGSTS.E.BYPASS.LTC128B.128 [R80+0x5000], desc[UR4][R146.64+0x40] ;  /* 0x050000409250efae */ /* 0x000fe8000b981a04 */
[----:B------:R-:W-:Y:S04]  /*cfe0*/  @!P6 LDGSTS.E.BYPASS.LTC128B.128 [R80+0x7000], desc[UR4][R146.64+0x80] ;  /* 0x070000809250efae */ /* 0x000fe8000b981a04 */
[----:B------:R-:W-:Y:S04]  /*cff0*/  @!P5 LDGSTS.E.BYPASS.LTC128B.128 [R80+0x3800], desc[UR4][R6.64] ;  /* 0x038000000650dfae */ /* 0x000fe8000b981a04 */
[----:B------:R-:W-:Y:S04]  /*d000*/  @!P5 LDGSTS.E.BYPASS.LTC128B.128 [R80+0x5800], desc[UR4][R6.64+0x40] ;  /* 0x058000400650dfae */ /* 0x000fe8000b981a04 */
[----:B------:R1:W-:Y:S04]  /*d010*/  @!P5 LDGSTS.E.BYPASS.LTC128B.128 [R80+0x7800], desc[UR4][R6.64+0x80] ;  /* 0x078000800650dfae */ /* 0x0003e8000b981a04 */
[----:B------:R-:W-:Y:S04]  /*d020*/  @!P4 LDGSTS.E.BYPASS.LTC128B.128 [R80+0x4000], desc[UR4][R10.64] ;  /* 0x040000000a50cfae */ /* 0x000fe8000b981a04 */
[----:B------:R-:W-:Y:S04]  /*d030*/  @!P4 LDGSTS.E.BYPASS.LTC128B.128 [R80+0x6000], desc[UR4][R10.64+0x40] ;  /* 0x060000400a50cfae */ /* 0x000fe8000b981a04 */
[----:B------:R-:W-:Y:S01]  /*d040*/  @!P4 LDGSTS.E.BYPASS.LTC128B.128 [R80+0x8000], desc[UR4][R10.64+0x80] ;  /* 0x080000800a50cfae */ /* 0x000fe2000b981a04 */
[----:B------:R-:W-:Y:S01]  /*d050*/  ISETP.GE.AND P4, PT, R2, R3, PT ;  /* 0x000000030200720c */ /* 0x000fe20003f86270 */
[----:B------:R-:W-:-:S02]  /*d060*/  @!P1 IMAD.WIDE.U32 R2, R124, 0xc0, R148 ;  /* 0x000000c07c029825 */ /* 0x000fc400078e0094 */
[----:B------:R-:W-:Y:S02]  /*d070*/  @!P3 LDGSTS.E.BYPASS.LTC128B.128 [R80+0x4800], desc[UR4][R8.64] ;  /* 0x048000000850bfae */ /* 0x000fe4000b981a04 */
[----:B------:R-:W-:Y:S02]  /*d080*/  @!P1 IMAD.IADD R3, R0, 0x1, R3 ;  /* 0x0000000100039824 */ /* 0x000fe400078e0203 */
[----:B------:R-:W-:Y:S04]  /*d090*/  @!P3 LDGSTS.E.BYPASS.LTC128B.128 [R80+0x6800], desc[UR4][R8.64+0x40] ;  /* 0x068000400850bfae */ /* 0x000fe8000b981a04 */
[----:B------:R-:W-:Y:S01]  /*d0a0*/  @!P3 LDGSTS.E.BYPASS.LTC128B.128 [R80+0x8800], desc[UR4][R8.64+0x80] ;  /* 0x088000800850bfae */ /* 0x000fe2000b981a04 */
[CC--:B------:R-:W-:Y:S02]  /*d0b0*/  @!P2 LEA R4, P3, R85.reuse, R148.reuse, 0x1 ;  /* 0x000000945504a211 */ /* 0x0c0fe400078608ff */
[----:B-1----:R-:W-:Y:S01]  /*d0c0*/  @!P4 LEA R6, P0, R124, R148, 0x7 ;  /* 0x000000947c06c211 */ /* 0x002fe200078038ff */
[----:B------:R-:W0:Y:S01]  /*d0d0*/  LDGDEPBAR ;  /* 0x00000000000079af */ /* 0x000e220000000000 */
[----:B------:R-:W-:-:S02]  /*d0e0*/  @!P2 LEA.HI.X R5, R85, R149, R86, 0x1, P3 ;  /* 0x000000955505a211 */ /* 0x000fc400018f0c56 */
        /* <DEDUP_REMOVED lines=42> */
[----:B------:R-:W-:Y:S01]  /*d390*/  IMAD R69, R69, 0x2, R151 ;  /* 0x0000000245457824 */ /* 0x000fe200078e0297 */
[----:B------:R-:W0:Y:S01]  /*d3a0*/  LDGDEPBAR ;  /* 0x00000000000079af */ /* 0x000e220000000000 */
[----:B------:R-:W-:Y:S03]  /*d3b0*/  BSSY.RECONVERGENT B1, `(.L_x_4075) ;  /* 0x0000203000017945 */ /* 0x000fe60003800200 */
[----:B------:R-:W-:Y:S01]  /*d3c0*/  ISETP.GE.AND P4, PT, R69, R82, PT ;  /* 0x000000524500720c */ /* 0x000fe20003f86270 */
[----:B----4-:R-:W-:-:S06]  /*d3d0*/  ULEA UR6, UR6, UR7, 0x18 ;  /* 0x0000000706067291 */ /* 0x010fcc000f8ec0ff */
[----:B------:R-:W-:Y:S02]  /*d3e0*/  LEA R141, R68, UR6, 0x1 ;  /* 0x00000006448d7c11 */ /* 0x000fe4000f8e08ff */
[----:B------:R-:W-:-:S03]  /*d3f0*/  LEA R140, R67, UR6, 0x1 ;  /* 0x00000006438c7c11 */ /* 0x000fc6000f8e08ff */
[----:B------:R-:W-:Y:S01]  /*d400*/  LDSM.16.M88.4 R40, [R141] ;  /* 0x000000008d28783b */ /* 0x000fe20000000200 */
[C---:B------:R-:W-:Y:S02]  /*d410*/  IMAD R123, R65.reuse, 0x2, R141 ;  /* 0x00000002417b7824 */ /* 0x040fe400078e028d */
[----:B------:R-:W-:Y:S01]  /*d420*/  IMAD R120, R65, 0x2, R140 ;  /* 0x0000000241787824 */ /* 0x000fe200078e028c */
[----:B------:R-:W4:Y:S04]  /*d430*/  LDSM.16.M88.4 R28, [R140+0x3000] ;  /* 0x003000008c1c783b */ /* 0x000f280000000200 */
[----:B------:R-:W4:Y:S04]  /*d440*/  LDSM.16.M88.4 R100, [R140+0x3400] ;  /* 0x003400008c64783b */ /* 0x000f280000000200 */
[----:B------:R-:W4:Y:S04]  /*d450*/  LDSM.16.M88.4 R92, [R140+0x3800] ;  /* 0x003800008c5c783b */ /* 0x000f280000000200 */
[----:B------:R-:W4:Y:S04]  /*d460*/  LDSM.16.M88.4 R84, [R140+0x3c00] ;  /* 0x003c00008c54783b */ /* 0x000f280000000200 */
[----:B------:R-:W4:Y:S04]  /*d470*/  LDSM.16.M88.4 R72, [R140+0x4000] ;  /* 0x004000008c48783b */ /* 0x000f280000000200 */
[----:B------:R-:W4:Y:S04]  /*d480*/  LDSM.16.M88.4 R56, [R140+0x4400] ;  /* 0x004400008c38783b */ /* 0x000f280000000200 */
[----:B------:R-:W4:Y:S04]  /*d490*/  LDSM.16.M88.4 R48, [R140+0x4800] ;  /* 0x004800008c30783b */ /* 0x000f280000000200 */
[----:B---3--:R-:W3:Y:S04]  /*d4a0*/  LDSM.16.M88.4 R20, [R140+0x4c00] ;  /* 0x004c00008c14783b */ /* 0x008ee80000000200 */
[----:B-1----:R-:W-:Y:S04]  /*d4b0*/  LDSM.16.M88.4 R4, [R123] ;  /* 0x000000007b04783b */ /* 0x002fe80000000200 */
[----:B------:R-:W1:Y:S04]  /*d4c0*/  LDSM.16.M88.4 R16, [R120+0x3000] ;  /* 0x003000007810783b */ /* 0x000e680000000200 */
[----:B------:R-:W1:Y:S01]  /*d4d0*/  LDSM.16.M88.4 R32, [R120+0x3400] ;  /* 0x003400007820783b */ /* 0x000e620000000200 */
[C---:B----4-:R-:W-:Y:S03]  /*d4e0*/  HMMA.16816.F32.BF16 R12, R40.reuse, R28, RZ ;  /* 0x0000001c280c723c */ /* 0x050fe600000418ff */
[----:B------:R-:W4:Y:S04]  /*d4f0*/  LDSM.16.M88.4 R8, [R120+0x3c00] ;  /* 0x003c00007808783b */ /* 0x000f280000000200 */
[----:B------:R-:W4:Y:S01]  /*d500*/  LDSM.16.M88.4 R36, [R120+0x3800] ;  /* 0x003800007824783b */ /* 0x000f220000000200 */
[C---:B------:R-:W-:Y:S03]  /*d510*/  HMMA.16816.F32.BF16 R28, R40.reuse, R30, RZ ;  /* 0x0000001e281c723c */ /* 0x040fe600000418ff */
        /* <DEDUP_REMOVED lines=43> */
[C---:B----4-:R-:W-:Y:S08]  /*d7d0*/  HMMA.16816.F32.BF16 R44, R4.reuse, R8, R44 ;  /* 0x00000008042c723c */ /* 0x050ff0000004182c */
        /* <DEDUP_REMOVED lines=33> */
[----:B------:R-:W1:Y:S06]  /*d9f0*/  MUFU.TANH R71, R30 ;  /* 0x0000001e00477308 */ /* 0x000e6c0000002400 */
        /* <DEDUP_REMOVED lines=10> */
[----:B------:R-:W-:Y:S06]  /*daa0*/  MUFU.TANH R67, R67 ;  /* 0x0000004300437308 */ /* 0x000fec0000002400 */
[C---:B------:R-:W-:Y:S01]  /*dab0*/  HMMA.16816.F32.BF16 R100, R20.reuse, R98, R100 ;  /* 0x000000621464723c */ /* 0x040fe20000041864 */
        /* <DEDUP_REMOVED lines=28> */
[----:B------:R-:W3:Y:S07]  /*dc80*/  LDSM.16.M88.4 R12, [R140+0x6800] ;  /* 0x006800008c0c783b */ /* 0x000eee0000000200 */
[----:B----4-:R-:W-:Y:S08]  /*dc90*/  HMMA.16816.F32.BF16 R88, R8, R24, R88 ;  /* 0x000000180858723c */ /* 0x010ff00000041858 */
[----:B------:R-:W-:Y:S08]  /*dca0*/  HMMA.16816.F32.BF16 R76, R36, R28, R76 ;  /* 0x0000001c244c723c */ /* 0x000ff0000004184c */
[----:B------:R-:W-:Y:S01]  /*dcb0*/  HMMA.16816.F32.BF16 R84, R8, R26, R84 ;  /* 0x0000001a0854723c */ /* 0x000fe20000041854 */
[----:B------:R-:W4:Y:S04]  /*dcc0*/  LDSM.16.M88.4 R24, [R140+0x8400] ;  /* 0x008400008c18783b */ /* 0x000f280000000200 */
[-C--:B------:R-:W-:Y:S01]  /*dcd0*/  FMUL.FTZ R88, R88, R0.reuse ;  /* 0x0000000058587220 */ /* 0x080fe20000410000 */
[-C--:B------:R-:W-:Y:S01]  /*dce0*/  FMUL.FTZ R90, R90, R0.reuse ;  /* 0x000000005a5a7220 */ /* 0x080fe20000410000 */
[-C--:B------:R-:W-:Y:S01]  /*dcf0*/  FMUL.FTZ R89, R89, R0.reuse ;  /* 0x0000000059597220 */ /* 0x080fe20000410000 */
[-C--:B------:R-:W-:Y:S01]  /*dd00*/  FMUL.FTZ R91, R91, R0.reuse ;  /* 0x000000005b5b7220 */ /* 0x080fe20000410000 */
[----:B------:R-:W-:Y:S01]  /*dd10*/  HMMA.16816.F32.BF16 R72, R36, R30, R72 ;  /* 0x0000001e2448723c */ /* 0x000fe20000041848 */
[----:B------:R-:W4:Y:S01]  /*dd20*/  LDSM.16.M88.4 R28, [R120+0x6800] ;  /* 0x00680000781c783b */ /* 0x000f220000000200 */
[----:B------:R-:W-:Y:S06]  /*dd30*/  MUFU.TANH R88, R88 ;  /* 0x0000005800587308 */ /* 0x000fec0000002400 */
[----:B-1----:R-:W-:Y:S02]  /*dd40*/  HMMA.16816.F32.BF16 R76, R20, R16, R76 ;  /* 0x00000010144c723c */ /* 0x002fe4000004184c */
[----:B------:R-:W-:Y:S03]  /*dd50*/  MUFU.TANH R90, R90 ;  /* 0x0000005a005a7308 */ /* 0x000fe60000002400 */
[-C--:B------:R-:W-:Y:S01]  /*dd60*/  FMUL.FTZ R172, R85, R0.reuse ;  /* 0x0000000055ac7220 */ /* 0x080fe20000410000 */
[-C--:B------:R-:W-:Y:S01]  /*dd70*/  FMUL.FTZ R85, R87, R0.reuse ;  /* 0x0000000057557220 */ /* 0x080fe20000410000 */
[-C--:B------:R-:W-:Y:S01]  /*dd80*/  FMUL.FTZ R158, R84, R0.reuse ;  /* 0x00000000549e7220 */ /* 0x080fe20000410000 */
[----:B------:R-:W-:Y:S01]  /*dd90*/  FMUL.FTZ R84, R86, R0 ;  /* 0x0000000056547220 */ /* 0x000fe20000410000 */
[----:B--2---:R-:W-:Y:S02]  /*dda0*/  HMMA.16816.F32.BF16 R60, R36, R4, R60 ;  /* 0x00000004243c723c */ /* 0x004fe4000004183c */
[----:B------:R-:W-:Y:S06]  /*ddb0*/  MUFU.TANH R172, R172 ;  /* 0x000000ac00ac7308 */ /* 0x000fec0000002400 */
[----:B------:R-:W-:Y:S01]  /*ddc0*/  HMMA.16816.F32.BF16 R72, R20, R18, R72 ;  /* 0x000000121448723c */ /* 0x000fe20000041848 */
[----:B------:R-:W1:Y:S01]  /*ddd0*/  LDSM.16.M88.4 R16, [R120+0x8400] ;  /* 0x008400007810783b */ /* 0x000e620000000200 */
[----:B------:R-:W-:Y:S06]  /*dde0*/  MUFU.TANH R85, R85 ;  /* 0x0000005500557308 */ /* 0x000fec0000002400 */
[----:B------:R-:W-:Y:S01]  /*ddf0*/  HMMA.16816.F32.BF16 R56, R36, R6, R56 ;  /* 0x000000062438723c */ /* 0x000fe20000041838 */
[----:B------:R-:W2:Y:S01]  /*de00*/  LDSM.16.M88.4 R4, [R140+0x8800] ;  /* 0x008800008c04783b */ /* 0x000ea20000000200 */
[----:B------:R-:W-:Y:S06]  /*de10*/  MUFU.TANH R89, R89 ;  /* 0x0000005900597308 */ /* 0x000fec0000002400 */
[----:B---3--:R-:W-:Y:S02]  /*de20*/  HMMA.16816.F32.BF16 R52, R108, R12, R52 ;  /* 0x0000000c6c34723c */ /* 0x008fe40000041834 */
[----:B------:R-:W-:Y:S06]  /*de30*/  MUFU.TANH R167, R91 ;  /* 0x0000005b00a77308 */ /* 0x000fec0000002400 */
[----:B------:R-:W-:Y:S02]  /*de40*/  HMMA.16816.F32.BF16 R76, R8, R32, R76 ;  /* 0x00000020084c723c */ /* 0x000fe4000004184c */
[----:B------:R-:W-:Y:S06]  /*de50*/  MUFU.TANH R158, R158 ;  /* 0x0000009e009e7308 */ /* 0x000fec0000002400 */
[----:B----4-:R-:W-:Y:S05]  /*de60*/  HMMA.16816.F32.BF16 R60, R20, R24, R60 ;  /* 0x00000018143c723c */ /* 0x010fea000004183c */
[----:B------:R-:W-:Y:S01]  /*de70*/  VIADD R25, R69, 0x8 ;  /* 0x0000000845197836 */ /* 0x000fe20000000000 */
[----:B------:R-:W-:Y:S04]  /*de80*/  MUFU.TANH R84, R84 ;  /* 0x0000005400547308 */ /* 0x000fe80000002400 */
[----:B------:R-:W-:Y:S01]  /*de90*/  ISETP.GE.AND P2, PT, R25, R82, PT ;  /* 0x000000521900720c */ /* 0x000fe20003f46270 */
[----:B------:R-:W-:Y:S01]  /*dea0*/  HMMA.16816.F32.BF16 R72, R8, R34, R72 ;  /* 0x000000220848723c */ /* 0x000fe20000041848 */
[----:B------:R-:W3:Y:S04]  /*deb0*/  LDSM.16.M88.4 R32, [R140+0x6c00] ;  /* 0x006c00008c20783b */ /* 0x000ee80000000200 */
[----:B------:R-:W-:Y:S01]  /*dec0*/  FSEL R71, R71, -INF , !P2 ;  /* 0xff80000047477808 */ /* 0x000fe20005000000 */
[-C--:B------:R-:W-:Y:S01]  /*ded0*/  FMUL.FTZ R76, R76, R0.reuse ;  /* 0x000000004c4c7220 */ /* 0x080fe20000410000 */
[----:B------:R-:W-:Y:S01]  /*dee0*/  FSEL R68, R68, -INF , !P2 ;  /* 0xff80000044447808 */ /* 0x000fe20005000000 */
[-C--:B------:R-:W-:Y:S01]  /*def0*/  FMUL.FTZ R78, R78, R0.reuse ;  /* 0x000000004e4e7220 */ /* 0x080fe20000410000 */
[----:B------:R-:W-:Y:S01]  /*df00*/  FMUL.FTZ R77, R77, R0 ;  /* 0x000000004d4d7220 */ /* 0x000fe20000410000 */
[----:B------:R-:W-:Y:S01]  /*df10*/  MUFU.TANH R164, R76 ;  /* 0x0000004c00a47308 */ /* 0x000fe20000002400 */
[----:B------:R-:W-:Y:S05]  /*df20*/  HMMA.16816.F32.BF16 R56, R20, R26, R56 ;  /* 0x0000001a1438723c */ /* 0x000fea0000041838 */
[----:B------:R-:W-:-:S02]  /*df30*/  VIADD R27, R69, 0x1 ;  /* 0x00000001451b7836 */ /* 0x000fc40000000000 */
[----:B------:R-:W-:-:S03]  /*df40*/  FMUL.FTZ R79, R79, R0 ;  /* 0x000000004f4f7220 */ /* 0x000fc60000410000 */
[----:B------:R-:W-:Y:S01]  /*df50*/  ISETP.GE.AND P3, PT, R27, R82, PT ;  /* 0x000000521b00720c */ /* 0x000fe20003f66270 */
[----:B------:R-:W-:Y:S01]  /*df60*/  MUFU.TANH R147, R78 ;  /* 0x0000004e00937308 */ /* 0x000fe20000002400 */
[----:B------:R-:W-:Y:S01]  /*df70*/  HMMA.16816.F32.BF16 R48, R108, R14, R48 ;  /* 0x0000000e6c30723c */ /* 0x000fe20000041830 */
[----:B------:R-:W4:Y:S04]  /*df80*/  LDSM.16.M88.4 R12, [R120+0x8800] ;  /* 0x00880000780c783b */ /* 0x000f280000000200 */
[-C--:B------:R-:W-:Y:S01]  /*df90*/  FMUL.FTZ R73, R73, R0.reuse ;  /* 0x0000000049497220 */ /* 0x080fe20000410000 */
[-C--:B------:R-:W-:Y:S01]  /*dfa0*/  FMUL.FTZ R75, R75, R0.reuse ;  /* 0x000000004b4b7220 */ /* 0x080fe20000410000 */
[----:B------:R-:W-:Y:S01]  /*dfb0*/  LDSM.16.M88.4 R24, [R140+0x8c00] ;  /* 0x008c00008c18783b */ /* 0x000fe20000000200 */
[----:B------:R-:W-:Y:S01]  /*dfc0*/  FMUL.FTZ R72, R72, R0 ;  /* 0x0000000048487220 */ /* 0x000fe20000410000 */
[----:B------:R-:W-:Y:S01]  /*dfd0*/  MUFU.TANH R166, R73 ;  /* 0x0000004900a67308 */ /* 0x000fe20000002400 */
[----:B------:R-:W-:Y:S05]  /*dfe0*/  HMMA.16816.F32.BF16 R52, R36, R28, R52 ;  /* 0x0000001c2434723c */ /* 0x000fea0000041834 */
[----:B------:R-:W-:-:S02]  /*dff0*/  VIADD R29, R69, 0x10 ;  /* 0x00000010451d7836 */ /* 0x000fc40000000000 */
[----:B------:R-:W-:-:S03]  /*e000*/  FMUL.FTZ R74, R74, R0 ;  /* 0x000000004a4a7220 */ /* 0x000fc60000410000 */
[----:B------:R-:W-:Y:S01]  /*e010*/  ISETP.GE.AND P0, PT, R29, R82, PT ;  /* 0x000000521d00720c */ /* 0x000fe20003f06270 */
[----:B------:R-:W-:Y:S01]  /*e020*/  MUFU.TANH R165, R75 ;  /* 0x0000004b00a57308 */ /* 0x000fe20000002400 */
[C---:B-1----:R-:W-:Y:S05]  /*e030*/  HMMA.16816.F32.BF16 R60, R8.reuse, R16, R60 ;  /* 0x00000010083c723c */ /* 0x042fea000004183c */
[----:B------:R-:W-:Y:S02]  /*e040*/  FSEL R105, R105, -INF , !P0 ;  /* 0xff80000069697808 */ /* 0x000fe40004000000 */
[----:B------:R-:W-:Y:S01]  /*e050*/  MUFU.TANH R168, R77 ;  /* 0x0000004d00a87308 */ /* 0x000fe20000002400 */
[----:B------:R-:W-:Y:S01]  /*e060*/  HMMA.16816.F32.BF16 R56, R8, R18, R56 ;  /* 0x000000120838723c */ /* 0x000fe20000041838 */
[----:B------:R-:W1:Y:S06]  /*e070*/  LDSM.16.M88.4 R16, [R120+0x6c00] ;  /* 0x006c00007810783b */ /* 0x000e6c0000000200 */
[----:B------:R-:W-:Y:S01]  /*e080*/  MUFU.TANH R139, R79 ;  /* 0x0000004f008b7308 */ /* 0x000fe20000002400 */
[----:B--2---:R-:W-:Y:S05]  /*e090*/  HMMA.16816.F32.BF16 R52, R20, R4, R52 ;  /* 0x000000041434723c */ /* 0x004fea0000041834 */
[----:B------:R-:W-:-:S02]  /*e0a0*/  VIADD R5, R69, 0x9 ;  /* 0x0000000945057836 */ /* 0x000fc40000000000 */
[-C--:B------:R-:W-:Y:S01]  /*e0b0*/  FMUL.FTZ R60, R60, R0.reuse ;  /* 0x000000003c3c7220 */ /* 0x080fe20000410000 */
[-C--:B------:R-:W-:Y:S01]  /*e0c0*/  FMUL.FTZ R62, R62, R0.reuse ;  /* 0x000000003e3e7220 */ /* 0x080fe20000410000 */
[----:B------:R-:W-:Y:S01]  /*e0d0*/  FMUL.FTZ R61, R61, R0 ;  /* 0x000000003d3d7220 */ /* 0x000fe20000410000 */
[-C--:B------:R-:W-:Y:S01]  /*e0e0*/  ISETP.GE.AND P1, PT, R5, R82.reuse, PT ;  /* 0x000000520500720c */ /* 0x080fe20003f26270 */
[----:B------:R-:W-:Y:S01]  /*e0f0*/  VIADD R5, R69, 0x18 ;  /* 0x0000001845057836 */ /* 0x000fe20000000000 */
[----:B------:R-:W-:Y:S05]  /*e100*/  HMMA.16816.F32.BF16 R48, R36, R30, R48 ;  /* 0x0000001e2430723c */ /* 0x000fea0000041830 */
[----:B------:R-:W-:Y:S01]  /*e110*/  FSEL R31, R67, -INF , !P3 ;  /* 0xff800000431f7808 */ /* 0x000fe20005800000 */
[----:B------:R-:W-:Y:S01]  /*e120*/  MUFU.TANH R136, R60 ;  /* 0x0000003c00887308 */ /* 0x000fe20000002400 */
[----:B------:R-:W-:Y:S01]  /*e130*/  FSEL R30, R3, -INF , !P3 ;  /* 0xff800000031e7808 */ /* 0x000fe20005800000 */
[----:B------:R-:W-:Y:S01]  /*e140*/  VIADD R3, R69, 0x21 ;  /* 0x0000002145037836 */ /* 0x000fe20000000000 */
[-C--:B------:R-:W-:Y:S01]  /*e150*/  ISETP.GE.AND P5, PT, R5, R82.reuse, PT ;  /* 0x000000520500720c */ /* 0x080fe20003fa6270 */
[----:B------:R-:W-:Y:S01]  /*e160*/  VIADD R5, R69, 0x19 ;  /* 0x0000001945057836 */ /* 0x000fe20000000000 */
[----:B------:R-:W-:Y:S01]  /*e170*/  FSEL R81, R81, -INF , !P1 ;  /* 0xff80000051517808 */ /* 0x000fe20004800000 */
[----:B---3--:R-:W-:Y:S05]  /*e180*/  HMMA.16816.F32.BF16 R44, R108, R32, R44 ;  /* 0x000000206c2c723c */ /* 0x008fea000004182c */
[----:B------:R-:W-:Y:S01]  /*e190*/  ISETP.GE.AND P2, PT, R3, R82, PT ;  /* 0x000000520300720c */ /* 0x000fe20003f46270 */
[----:B------:R-:W-:Y:S01]  /*e1a0*/  VIADD R3, R69, 0x28 ;  /* 0x0000002845037836 */ /* 0x000fe20000000000 */
[----:B------:R-:W-:Y:S01]  /*e1b0*/  FSEL R70, R70, -INF , !P1 ;  /* 0xff80000046467808 */ /* 0x000fe20004800000 */
[-C--:B------:R-:W-:Y:S01]  /*e1c0*/  FMUL.FTZ R58, R58, R0.reuse ;  /* 0x000000003a3a7220 */ /* 0x080fe20000410000 */
[----:B------:R-:W-:Y:S01]  /*e1d0*/  FSEL R100, R100, -INF , !P5 ;  /* 0xff80000064647808 */ /* 0x000fe20006800000 */
[----:B------:R-:W-:Y:S01]  /*e1e0*/  FMUL.FTZ R57, R57, R0 ;  /* 0x0000000039397220 */ /* 0x000fe20000410000 */
[----:B------:R-:W-:Y:S01]  /*e1f0*/  ISETP.GE.AND P1, PT, R3, R82, PT ;  /* 0x000000520300720c */ /* 0x000fe20003f26270 */
[----:B----4-:R-:W-:Y:S05]  /*e200*/  HMMA.16816.F32.BF16 R52, R8, R12, R52 ;  /* 0x0000000c0834723c */ /* 0x010fea0000041834 */
[C---:B------:R-:W-:Y:S01]  /*e210*/  VIADD R13, R69.reuse, 0x11 ;  /* 0x00000011450d7836 */ /* 0x040fe20000000000 */
[----:B------:R-:W-:Y:S01]  /*e220*/  FSEL R12, R2, -INF , !P4 ;  /* 0xff800000020c7808 */ /* 0x000fe20006000000 */
[----:B------:R-:W-:Y:S01]  /*e230*/  VIADD R3, R69, 0x29 ;  /* 0x0000002945037836 */ /* 0x000fe20000000000 */
[----:B------:R-:W-:Y:S01]  /*e240*/  MUFU.TANH R131, R58 ;  /* 0x0000003a00837308 */ /* 0x000fe20000002400 */
[----:B------:R-:W-:Y:S01]  /*e250*/  FMUL.FTZ R63, R63, R0 ;  /* 0x000000003f3f7220 */ /* 0x000fe20000410000 */
        /* <DEDUP_REMOVED lines=8> */
[----:B------:R-:W-:-:S02]  /*e2e0*/  FMUL.FTZ R59, R59, R0 ;  /* 0x000000003b3b7220 */ /* 0x000fc40000410000 */
[----:B------:R-:W-:Y:S01]  /*e2f0*/  ISETP.GE.AND P3, PT, R5, R82, PT ;  /* 0x000000520500720c */ /* 0x000fe20003f66270 */
[----:B------:R-:W-:Y:S01]  /*e300*/  HMMA.16816.F32.BF16 R48, R20, R6, R48 ;  /* 0x000000061430723c */ /* 0x000fe20000041830 */
[----:B------:R-:W2:Y:S04]  /*e310*/  LDSM.16.M88.4 R4, [R120+0x8c00] ;  /* 0x008c00007804783b */ /* 0x000ea80000000200 */
[-C--:B------:R-:W-:Y:S01]  /*e320*/  FMUL.FTZ R55, R55, R0.reuse ;  /* 0x0000000037377220 */ /* 0x080fe20000410000 */
[-C--:B------:R-:W-:Y:S01]  /*e330*/  FMUL.FTZ R53, R53, R0.reuse ;  /* 0x0000000035357220 */ /* 0x080fe20000410000 */
[----:B------:R-:W-:Y:S01]  /*e340*/  MUFU.TANH R130, R57 ;  /* 0x0000003900827308 */ /* 0x000fe20000002400 */
[-C--:B------:R-:W-:Y:S01]  /*e350*/  FMUL.FTZ R32, R54, R0.reuse ;  /* 0x0000000036207220 */ /* 0x080fe20000410000 */
[----:B------:R-:W-:Y:S01]  /*e360*/  FMUL.FTZ R52, R52, R0 ;  /* 0x0000000034347220 */ /* 0x000fe20000410000 */
[----:B------:R-:W-:-:S04]  /*e370*/  DEPBAR.LE SB0, 0x0 ;  /* 0x000080000000791a */ /* 0x000fc80000000000 */
[----:B-1----:R-:W-:Y:S05]  /*e380*/  HMMA.16816.F32.BF16 R44, R36, R16, R44 ;  /* 0x00000010242c723c */ /* 0x002fea000004182c */
[----:B------:R-:W-:Y:S01]  /*e390*/  FSEL R17, R106, -INF , !P6 ;  /* 0xff8000006a117808 */ /* 0x000fe20007000000 */
[----:B------:R-:W-:Y:S02]  /*e3a0*/  MUFU.TANH R138, R72 ;  /* 0x00000048008a7308 */ /* 0x000fe40000002400 */
[C---:B------:R-:W-:Y:S05]  /*e3b0*/  HMMA.16816.F32.BF16 R112, R8.reuse, R96, R112 ;  /* 0x000000600870723c */ /* 0x040fea0000041870 */
[-C--:B------:R-:W-:Y:S01]  /*e3c0*/  FMUL.FTZ R96, R101, R0.reuse ;  /* 0x0000000065607220 */ /* 0x080fe20000410000 */
[-C--:B------:R-:W-:Y:S01]  /*e3d0*/  FMUL.FTZ R101, R103, R0.reuse ;  /* 0x0000000067657220 */ /* 0x080fe20000410000 */
[----:B------:R-:W-:Y:S01]  /*e3e0*/  FMUL.FTZ R97, R102, R0 ;  /* 0x0000000066617220 */ /* 0x000fe20000410000 */
[----:B------:R-:W-:Y:S01]  /*e3f0*/  MUFU.TANH R137, R74 ;  /* 0x0000004a00897308 */ /* 0x000fe20000002400 */
[----:B------:R-:W-:Y:S07]  /*e400*/  HMMA.16816.F32.BF16 R92, R8, R98, R92 ;  /* 0x00000062085c723c */ /* 0x000fee000004185c */
[----:B------:R-:W1:Y:S01]  /*e410*/  MUFU.TANH R97, R97 ;  /* 0x0000006100617308 */ /* 0x000e620000002400 */
[----:B------:R-:W-:Y:S05]  /*e420*/  HMMA.16816.F32.BF16 R40, R36, R18, R40 ;  /* 0x000000122428723c */ /* 0x000fea0000041828 */
[----:B------:R-:W-:-:S02]  /*e430*/  VIADD R19, R69, 0x39 ;  /* 0x0000003945137836 */ /* 0x000fc40000000000 */
[-C--:B------:R-:W-:Y:S01]  /*e440*/  FMUL.FTZ R98, R113, R0.reuse ;  /* 0x0000000071627220 */ /* 0x080fe20000410000 */
[-C--:B------:R-:W-:Y:S01]  /*e450*/  FMUL.FTZ R103, R115, R0.reuse ;  /* 0x0000000073677220 */ /* 0x080fe20000410000 */
[-C--:B------:R-:W-:Y:S01]  /*e460*/  FMUL.FTZ R102, R112, R0.reuse ;  /* 0x0000000070667220 */ /* 0x080fe20000410000 */
[-C--:B------:R-:W-:Y:S01]  /*e470*/  FMUL.FTZ R99, R114, R0.reuse ;  /* 0x0000000072637220 */ /* 0x080fe20000410000 */
[----:B------:R-:W3:Y:S01]  /*e480*/  MUFU.TANH R96, R96 ;  /* 0x0000006000607308 */ /* 0x000ee20000002400 */
[----:B------:R-:W-:Y:S05]  /*e490*/  HMMA.16816.F32.BF16 R44, R20, R24, R44 ;  /* 0x00000018142c723c */ /* 0x000fea000004182c */
[-C--:B------:R-:W-:Y:S01]  /*e4a0*/  FMUL.FTZ R92, R92, R0.reuse ;  /* 0x000000005c5c7220 */ /* 0x080fe20000410000 */
[-C--:B------:R-:W-:Y:S01]  /*e4b0*/  FMUL.FTZ R94, R94, R0.reuse ;  /* 0x000000005e5e7220 */ /* 0x080fe20000410000 */
[-C--:B------:R-:W-:Y:S01]  /*e4c0*/  FMUL.FTZ R93, R93, R0.reuse ;  /* 0x000000005d5d7220 */ /* 0x080fe20000410000 */
[----:B------:R-:W-:Y:S01]  /*e4d0*/  FMUL.FTZ R95, R95, R0 ;  /* 0x000000005f5f7220 */ /* 0x000fe20000410000 */
[----:B------:R-:W4:Y:S01]  /*e4e0*/  MUFU.TANH R98, R98 ;  /* 0x0000006200627308 */ /* 0x000f220000002400 */
[----:B------:R-:W-:Y:S05]  /*e4f0*/  HMMA.16816.F32.BF16 R48, R8, R14, R48 ;  /* 0x0000000e0830723c */ /* 0x000fea0000041830 */
[----:B------:R-:W-:-:S02]  /*e500*/  FSEL R14, R83, -INF , !P0 ;  /* 0xff800000530e7808 */ /* 0x000fc40004000000 */
[-C--:B------:R-:W-:Y:S01]  /*e510*/  ISETP.GE.AND P0, PT, R3, R82.reuse, PT ;  /* 0x000000520300720c */ /* 0x080fe20003f06270 */
[----:B------:R-:W-:Y:S01]  /*e520*/  VIADD R3, R69, 0x30 ;  /* 0x0000003045037836 */ /* 0x000fe20000000000 */
[----:B-1----:R-:W-:Y:S01]  /*e530*/  FSEL R97, R97, -INF , !P5 ;  /* 0xff80000061617808 */ /* 0x002fe20006800000 */
[----:B------:R-:W1:Y:S01]  /*e540*/  MUFU.TANH R103, R103 ;  /* 0x0000006700677308 */ /* 0x000e620000002400 */
[----:B------:R-:W-:Y:S05]  /*e550*/  HMMA.16816.F32.BF16 R40, R20, R26, R40 ;  /* 0x0000001a1428723c */ /* 0x000fea0000041828 */
[----:B------:R-:W-:Y:S01]  /*e560*/  ISETP.GE.AND P6, PT, R3, R82, PT ;  /* 0x000000520300720c */ /* 0x000fe20003fc6270 */
[----:B------:R-:W-:Y:S01]  /*e570*/  VIADD R3, R69, 0x31 ;  /* 0x0000003145037836 */ /* 0x000fe20000000000 */
[----:B---3--:R-:W-:-:S02]  /*e580*/  FSEL R96, R96, -INF , !P4 ;  /* 0xff80000060607808 */ /* 0x008fc40006000000 */
[----:B------:R-:W-:Y:S01]  /*e590*/  FSEL R169, R90, -INF , !P6 ;  /* 0xff8000005aa97808 */ /* 0x000fe20007000000 */
[----:B------:R-:W3:Y:S01]  /*e5a0*/  MUFU.TANH R92, R92 ;  /* 0x0000005c005c7308 */ /* 0x000ee20000002400 */
[C---:B--2---:R-:W-:Y:S05]  /*e5b0*/  HMMA.16816.F32.BF16 R44, R8.reuse, R4, R44 ;  /* 0x00000004082c723c */ /* 0x044fea000004182c */
[----:B------:R-:W-:Y:S01]  /*e5c0*/  VIADD R5, R69, 0x40 ;  /* 0x0000004045057836 */ /* 0x000fe20000000000 */
[----:B----4-:R-:W-:Y:S01]  /*e5d0*/  FSEL R58, R98, -INF , !P2 ;  /* 0xff800000623a7808 */ /* 0x010fe20005000000 */
[----:B------:R-:W-:Y:S01]  /*e5e0*/  FMUL.FTZ R21, R51, R0 ;  /* 0x0000000033157220 */ /* 0x000fe20000410000 */
[----:B------:R-:W-:Y:S01]  /*e5f0*/  ISETP.GE.AND P5, PT, R3, R82, PT ;  /* 0x000000520300720c */ /* 0x000fe20003fa6270 */
[----:B------:R-:W-:Y:S01]  /*e600*/  VIADD R3, R69, 0x38 ;  /* 0x0000003845037836 */ /* 0x000fe20000000000 */
[----:B------:R-:W-:Y:S01]  /*e610*/  FSEL R64, R88, -INF , !P6 ;  /* 0xff80000058407808 */ /* 0x000fe20007000000 */
[----:B------:R-:W2:Y:S01]  /*e620*/  MUFU.TANH R94, R94 ;  /* 0x0000005e005e7308 */ /* 0x000ea20000002400 */
[----:B-1----:R-:W-:Y:S01]  /*e630*/  FSEL R29, R103, -INF , !P2 ;  /* 0xff800000671d7808 */ /* 0x002fe20005000000 */
[----:B------:R-:W-:Y:S01]  /*e640*/  FMUL.FTZ R48, R48, R0 ;  /* 0x0000000030307220 */ /* 0x000fe20000410000 */
[----:B------:R-:W-:Y:S01]  /*e650*/  ISETP.GE.AND P2, PT, R5, R82, PT ;  /* 0x000000520500720c */ /* 0x000fe20003f46270 */
[C---:B------:R-:W-:Y:S01]  /*e660*/  VIADD R5, R69.reuse, 0x41 ;  /* 0x0000004145057836 */ /* 0x040fe20000000000 */
[----:B------:R-:W-:Y:S03]  /*e670*/  HMMA.16816.F32.BF16 R40, R8, R6, R40 ;  /* 0x000000060828723c */ /* 0x000fe60000041828 */
[----:B------:R-:W-:Y:S01]  /*e680*/  VIADD R7, R69, 0x58 ;  /* 0x0000005845077836 */ /* 0x000fe20000000000 */
[----:B------:R-:W-:Y:S01]  /*e690*/  FSEL R147, R147, -INF , !P2 ;  /* 0xff80000093937808 */ /* 0x000fe20005000000 */
[----:B------:R-:W1:Y:S01]  /*e6a0*/  MUFU.TANH R101, R101 ;  /* 0x0000006500657308 */ /* 0x000e620000002400 */
[----:B---3--:R-:W-:Y:S01]  /*e6b0*/  FSEL R174, R92, -INF , !P1 ;  /* 0xff8000005cae7808 */ /* 0x008fe20004800000 */
[----:B------:R-:W-:Y:S01]  /*e6c0*/  VIADD R9, R69, 0x68 ;  /* 0x0000006845097836 */ /* 0x000fe20000000000 */
[----:B------:R-:W-:Y:S01]  /*e6d0*/  FSEL R164, R164, -INF , !P2 ;  /* 0xff800000a4a47808 */ /* 0x000fe20005000000 */
[-C--:B------:R-:W-:Y:S01]  /*e6e0*/  FMUL.FTZ R44, R44, R0.reuse ;  /* 0x000000002c2c7220 */ /* 0x080fe20000410000 */
[----:B------:R-:W-:Y:S01]  /*e6f0*/  FSEL R167, R167, -INF , !P5 ;  /* 0xff800000a7a77808 */ /* 0x000fe20006800000 */
[-C--:B------:R-:W-:Y:S01]  /*e700*/  FMUL.FTZ R6, R45, R0.reuse ;  /* 0x000000002d067220 */ /* 0x080fe20000410000 */
[----:B------:R-:W-:Y:S01]  /*e710*/  FSEL R170, R89, -INF , !P5 ;  /* 0xff80000059aa7808 */ /* 0x000fe20006800000 */
[----:B------:R-:W3:Y:S01]  /*e720*/  MUFU.TANH R102, R102 ;  /* 0x0000006600667308 */ /* 0x000ee20000002400 */
[----:B--2---:R-:W-:Y:S01]  /*e730*/  FSEL R173, R94, -INF , !P1 ;  /* 0xff8000005ead7808 */ /* 0x004fe20004800000 */
[----:B------:R-:W-:Y:S01]  /*e740*/  FMUL.FTZ R49, R49, R0 ;  /* 0x0000000031317220 */ /* 0x000fe20000410000 */
[----:B------:R-:W-:Y:S01]  /*e750*/  ISETP.GE.AND P1, PT, R5, R82, PT ;  /* 0x000000520500720c */ /* 0x000fe20003f26270 */
[----:B------:R-:W-:-:S02]  /*e760*/  VIADD R5, R69, 0x48 ;  /* 0x0000004845057836 */ /* 0x000fc40000000000 */
[-C--:B------:R-:W-:Y:S01]  /*e770*/  FMUL.FTZ R50, R50, R0.reuse ;  /* 0x0000000032327220 */ /* 0x080fe20000410000 */
[-C--:B------:R-:W-:Y:S01]  /*e780*/  FMUL.FTZ R47, R47, R0.reuse ;  /* 0x000000002f2f7220 */ /* 0x080fe20000410000 */
[----:B------:R-:W-:Y:S01]  /*e790*/  FSEL R139, R139, -INF , !P1 ;  /* 0xff8000008b8b7808 */ /* 0x000fe20004800000 */
[----:B------:R-:W2:Y:S01]  /*e7a0*/  MUFU.TANH R99, R99 ;  /* 0x0000006300637308 */ /* 0x000ea20000002400 */
[----:B-1----:R-:W-:Y:S01]  /*e7b0*/  FSEL R15, R101, -INF , !P4 ;  /* 0xff800000650f7808 */ /* 0x002fe20006000000 */
[----:B------:R-:W-:Y:S01]  /*e7c0*/  FMUL.FTZ R40, R40, R0 ;  /* 0x0000000028287220 */ /* 0x000fe20000410000 */
[----:B------:R-:W-:Y:S01]  /*e7d0*/  ISETP.GE.AND P4, PT, R3, R82, PT ;  /* 0x000000520300720c */ /* 0x000fe20003f86270 */
[-C--:B------:R-:W-:Y:S01]  /*e7e0*/  FMUL.FTZ R8, R42, R0.reuse ;  /* 0x000000002a087220 */ /* 0x080fe20000410000 */
[----:B------:R-:W-:Y:S01]  /*e7f0*/  FSEL R168, R168, -INF , !P1 ;  /* 0xff800000a8a87808 */ /* 0x000fe20004800000 */
[-C--:B------:R-:W-:Y:S01]  /*e800*/  FMUL.FTZ R37, R41, R0.reuse ;  /* 0x0000000029257220 */ /* 0x080fe20000410000 */
[----:B------:R-:W-:Y:S01]  /*e810*/  FSEL R158, R158, -INF , !P4 ;  /* 0xff8000009e9e7808 */ /* 0x000fe20006000000 */
[----:B------:R-:W1:Y:S01]  /*e820*/  MUFU.TANH R93, R93 ;  /* 0x0000005d005d7308 */ /* 0x000e620000002400 */
[----:B---3--:R-:W-:Y:S01]  /*e830*/  FSEL R28, R102, -INF , !P3 ;  /* 0xff800000661c7808 */ /* 0x008fe20005800000 */
[----:B------:R-:W-:-:S06]  /*e840*/  FMUL.FTZ R39, R43, R0 ;  /* 0x000000002b277220 */ /* 0x000fcc0000410000 */
[----:B------:R-:W3:Y:S01]  /*e850*/  MUFU.TANH R95, R95 ;  /* 0x0000005f005f7308 */ /* 0x000ee20000002400 */
[----:B--2---:R-:W-:Y:S02]  /*e860*/  FSEL R3, R99, -INF , !P3 ;  /* 0xff80000063037808 */ /* 0x004fe40005800000 */
[----:B------:R-:W-:Y:S01]  /*e870*/  ISETP.GE.AND P3, PT, R19, R82, PT ;  /* 0x000000521300720c */ /* 0x000fe20003f66270 */
[----:B------:R-:W-:-:S03]  /*e880*/  VIADD R19, R69, 0x51 ;  /* 0x0000005145137836 */ /* 0x000fc60000000000 */
[----:B------:R-:W-:Y:S01]  /*e890*/  FSEL R57, R85, -INF , !P3 ;  /* 0xff80000055397808 */ /* 0x000fe20005800000 */
[----:B------:R-:W-:Y:S01]  /*e8a0*/  MUFU.TANH R134, R61 ;  /* 0x0000003d00867308 */ /* 0x000fe20000002400 */
[----:B-1----:R-:W-:Y:S02]  /*e8b0*/  FSEL R176, R93, -INF , !P0 ;  /* 0xff8000005db07808 */ /* 0x002fe40004000000 */
[----:B------:R-:W-:Y:S02]  /*e8c0*/  FSEL R172, R172, -INF , !P3 ;  /* 0xff800000acac7808 */ /* 0x000fe40005800000 */
[----:B------:R-:W-:Y:S01]  /*e8d0*/  ISETP.GE.AND P3, PT, R7, R82, PT ;  /* 0x000000520700720c */ /* 0x000fe20003f66270 */
[----:B------:R-:W-:Y:S02]  /*e8e0*/  VIADD R7, R69, 0x59 ;  /* 0x0000005945077836 */ /* 0x000fe40000000000 */
[----:B------:R-:W-:Y:S01]  /*e8f0*/  MUFU.TANH R133, R63 ;  /* 0x0000003f00857308 */ /* 0x000fe20000002400 */
[----:B---3--:R-:W-:-:S02]  /*e900*/  FSEL R171, R95, -INF , !P0 ;  /* 0xff8000005fab7808 */ /* 0x008fc40004000000 */
[-C--:B------:R-:W-:Y:S01]  /*e910*/  ISETP.GE.AND P0, PT, R5, R82.reuse, PT ;  /* 0x000000520500720c */ /* 0x080fe20003f06270 */
[----:B------:R-:W-:Y:S01]  /*e920*/  VIADD R5, R69, 0x49 ;  /* 0x0000004945057836 */ /* 0x000fe20000000000 */
[-C--:B------:R-:W-:Y:S01]  /*e930*/  ISETP.GE.AND P2, PT, R7, R82.reuse, PT ;  /* 0x000000520700720c */ /* 0x080fe20003f46270 */
[----:B------:R-:W-:Y:S01]  /*e940*/  VIADD R7, R69, 0x60 ;  /* 0x0000006045077836 */ /* 0x000fe20000000000 */
[----:B------:R-:W-:Y:S01]  /*e950*/  FSEL R137, R137, -INF , !P0 ;  /* 0xff80000089897808 */ /* 0x000fe20004000000 */
[----:B------:R-:W-:Y:S01]  /*e960*/  MUFU.TANH R132, R56 ;  /* 0x0000003800847308 */ /* 0x000fe20000002400 */
[-C--:B------:R-:W-:Y:S01]  /*e970*/  ISETP.GE.AND P6, PT, R5, R82.reuse, PT ;  /* 0x000000520500720c */ /* 0x080fe20003fc6270 */
[----:B------:R-:W-:Y:S01]  /*e980*/  VIADD R5, R69, 0x50 ;  /* 0x0000005045057836 */ /* 0x000fe20000000000 */
[----:B------:R-:W-:Y:S01]  /*e990*/  ISETP.GE.AND P1, PT, R7, R82, PT ;  /* 0x000000520700720c */ /* 0x000fe20003f26270 */
[----:B------:R-:W-:Y:S01]  /*e9a0*/  VIADD R7, R69, 0x61 ;  /* 0x0000006145077836 */ /* 0x000fe20000000000 */
[----:B------:R-:W-:-:S02]  /*e9b0*/  FSEL R165, R165, -INF , !P6 ;  /* 0xff800000a5a57808 */ /* 0x000fc40007000000 */
[----:B------:R-:W-:Y:S01]  /*e9c0*/  FSEL R166, R166, -INF , !P6 ;  /* 0xff800000a6a67808 */ /* 0x000fe20007000000 */
[----:B------:R-:W1:Y:S01]  /*e9d0*/  MUFU.TANH R56, R53 ;  /* 0x0000003500387308 */ /* 0x000e620000002400 */
[-C--:B------:R-:W-:Y:S01]  /*e9e0*/  ISETP.GE.AND P6, PT, R9, R82.reuse, PT ;  /* 0x000000520900720c */ /* 0x080fe20003fc6270 */
[----:B------:R-:W-:Y:S01]  /*e9f0*/  VIADD R9, R69, 0x69 ;  /* 0x0000006945097836 */ /* 0x000fe20000000000 */
[----:B------:R-:W-:Y:S01]  /*ea00*/  ISETP.GE.AND P5, PT, R5, R82, PT ;  /* 0x000000520500720c */ /* 0x000fe20003fa6270 */
[----:B------:R-:W-:Y:S01]  /*ea10*/  FMUL.FTZ R5, R46, R0 ;  /* 0x000000002e057220 */ /* 0x000fe20000410000 */
[----:B------:R-:W-:Y:S02]  /*ea20*/  FSEL R138, R138, -INF , !P0 ;  /* 0xff8000008a8a7808 */ /* 0x000fe40004000000 */
[----:B------:R-:W-:Y:S01]  /*ea30*/  FSEL R135, R135, -INF , !P5 ;  /* 0xff80000087877808 */ /* 0x000fe20006800000 */
[----:B------:R-:W2:Y:S01]  /*ea40*/  MUFU.TANH R55, R55 ;  /* 0x0000003700377308 */ /* 0x000ea20000002400 */
[----:B------:R-:W-:-:S02]  /*ea50*/  FSEL R136, R136, -INF , !P5 ;  /* 0xff80000088887808 */ /* 0x000fc40006800000 */
[-C--:B------:R-:W-:Y:S01]  /*ea60*/  ISETP.GE.AND P5, PT, R9, R82.reuse, PT ;  /* 0x000000520900720c */ /* 0x080fe20003fa6270 */
[----:B------:R-:W-:Y:S01]  /*ea70*/  VIADD R9, R69, 0x70 ;  /* 0x0000007045097836 */ /* 0x000fe20000000000 */
[----:B------:R-:W-:Y:S02]  /*ea80*/  ISETP.GE.AND P0, PT, R7, R82, PT ;  /* 0x000000520700720c */ /* 0x000fe40003f06270 */
[----:B------:R-:W-:Y:S01]  /*ea90*/  FSEL R131, R131, -INF , !P3 ;  /* 0xff80000083837808 */ /* 0x000fe20005800000 */
[----:B------:R3:W4:Y:S01]  /*eaa0*/  MUFU.TANH R2, R59 ;  /* 0x0000003b00027308 */ /* 0x0007220000002400 */
[----:B-1----:R-:W-:Y:S02]  /*eab0*/  FSEL R56, R56, -INF , !P0 ;  /* 0xff80000038387808 */ /* 0x002fe40004000000 */
[----:B------:R-:W-:Y:S02]  /*eac0*/  FSEL R132, R132, -INF , !P3 ;  /* 0xff80000084847808 */ /* 0x000fe40005800000 */
[----:B------:R-:W-:-:S03]  /*ead0*/  FSEL R130, R130, -INF , !P2 ;  /* 0xff80000082827808 */ /* 0x000fc60005000000 */
[----:B------:R-:W1:Y:S01]  /*eae0*/  MUFU.TANH R16, R52 ;  /* 0x0000003400107308 */ /* 0x000e620000002400 */
[----:B--2---:R-:W-:Y:S02]  /*eaf0*/  FSEL R55, R55, -INF , !P0 ;  /* 0xff80000037377808 */ /* 0x004fe40004000000 */
[----:B------:R-:W-:-:S05]  /*eb00*/  ISETP.GT.AND P0, PT, R153, R144, PT ;  /* 0x000000909900720c */ /* 0x000fca0003f04270 */
[----:B------:R-:W2:Y:S01]  /*eb10*/  MUFU.TANH R32, R32 ;  /* 0x0000002000207308 */ /* 0x000ea20000002400 */
[----:B---3--:R-:W-:Y:S02]  /*eb20*/  FSEL R59, R84, -INF , !P4 ;  /* 0xff800000543b7808 */ /* 0x008fe40006000000 */
[-C--:B------:R-:W-:Y:S02]  /*eb30*/  ISETP.GE.AND P4, PT, R19, R82.reuse, PT ;  /* 0x000000521300720c */ /* 0x080fe40003f86270 */
[----:B----4-:R-:W-:Y:S02]  /*eb40*/  FSEL R67, R2, -INF , !P2 ;  /* 0xff80000002437808 */ /* 0x010fe40005000000 */
[----:B------:R-:W-:Y:S01]  /*eb50*/  FSEL R133, R133, -INF , !P4 ;  /* 0xff80000085857808 */ /* 0x000fe20006000000 */
[----:B------:R-:W3:Y:S01]  /*eb60*/  MUFU.TANH R54, R48 ;  /* 0x0000003000367308 */ /* 0x000ee20000002400 */
[----:B------:R-:W-:Y:S02]  /*eb70*/  FSEL R134, R134, -INF , !P4 ;  /* 0xff80000086867808 */ /* 0x000fe40006000000 */
[----:B------:R-:W-:Y:S01]  /*eb80*/  ISETP.GE.AND P4, PT, R9, R82, PT ;  /* 0x000000520900720c */ /* 0x000fe20003f86270 */
[----:B------:R-:W-:Y:S01]  /*eb90*/  VIADD R9, R69, 0x71 ;  /* 0x0000007145097836 */ /* 0x000fe20000000000 */
[----:B-1----:R-:W-:-:S03]  /*eba0*/  FSEL R22, R16, -INF , !P1 ;  /* 0xff80000010167808 */ /* 0x002fc60004800000 */
[----:B------:R-:W1:Y:S01]  /*ebb0*/  MUFU.TANH R4, R49 ;  /* 0x0000003100047308 */ /* 0x000e620000002400 */
[----:B------:R-:W-:Y:S01]  /*ebc0*/  ISETP.GE.AND P3, PT, R9, R82, PT ;  /* 0x000000520900720c */ /* 0x000fe20003f66270 */
[C---:B------:R-:W-:Y:S01]  /*ebd0*/  VIADD R9, R69.reuse, 0x78 ;  /* 0x0000007845097836 */ /* 0x040fe20000000000 */
[----:B--2---:R-:W-:Y:S01]  /*ebe0*/  FSEL R23, R32, -INF , !P1 ;  /* 0xff80000020177808 */ /* 0x004fe20004800000 */
[----:B------:R-:W-:-:S03]  /*ebf0*/  VIADD R69, R69, 0x79 ;  /* 0x0000007945457836 */ /* 0x000fc60000000000 */
[-C--:B------:R-:W-:Y:S01]  /*ec00*/  ISETP.GE.AND P2, PT, R9, R82.reuse, PT ;  /* 0x000000520900720c */ /* 0x080fe20003f46270 */
[----:B------:R-:W2:Y:S01]  /*ec10*/  MUFU.TANH R53, R50 ;  /* 0x0000003200357308 */ /* 0x000ea20000002400 */
[----:B------:R-:W-:Y:S02]  /*ec20*/  ISETP.GE.AND P1, PT, R69, R82, PT ;  /* 0x000000524500720c */ /* 0x000fe40003f26270 */
[----:B---3--:R-:W-:-:S05]  /*ec30*/  FSEL R54, R54, -INF , !P6 ;  /* 0xff80000036367808 */ /* 0x008fca0007000000 */
        /* <DEDUP_REMOVED lines=17> */
[----:B---3--:R-:W-:Y:S02]  /*ed50*/  FSEL R41, R8, -INF , !P2 ;  /* 0xff80000008297808 */ /* 0x008fe40005000000 */
[----:B-1----:R-:W-:Y:S02]  /*ed60*/  FSEL R37, R37, -INF , !P1 ;  /* 0xff80000025257808 */ /* 0x002fe40004800000 */
        /* <DEDUP_REMOVED lines=16> */
.L_x_4078:
        /* <DEDUP_REMOVED lines=60> */
.L_x_4079:
[----:B------:R-:W-:Y:S05]  /*f230*/  BSYNC.RECONVERGENT B0 ;  /* 0x0000000000007941 */ /* 0x000fea0003800200 */
.L_x_4077:
        /* <DEDUP_REMOVED lines=26> */
.L_x_4076:
[----:B------:R-:W-:Y:S05]  /*f3e0*/  BSYNC.RECONVERGENT B1 ;  /* 0x0000000000017941 */ /* 0x000fea0003800200 */
.L_x_4075:
        /* <DEDUP_REMOVED lines=75> */
[----:B------:R-:W-:Y:S01]  /*f8a0*/  LDSM.16.MT88.4 R12, [R122+0xb400] ;  /* 0x00b400007a0c783b */ /* 0x000fe20000004200 */
[-CC-:B------:R-:W-:Y:S01]  /*f8b0*/  FFMA.FTZ R30, R3, R50.reuse, -R48.reuse ;  /* 0x00000032031e7223 */ /* 0x180fe20000010830 */
[-CC-:B------:R-:W-:Y:S01]  /*f8c0*/  FFMA.FTZ R3, R171, R50.reuse, -R48.reuse ;  /* 0x00000032ab037223 */ /* 0x180fe20000010830 */
[-CC-:B------:R-:W-:Y:S01]  /*f8d0*/  FFMA.FTZ R64, R64, R50.reuse, -R49.reuse ;  /* 0x0000003240407223 */ /* 0x180fe20000010831 */
[----:B------:R-:W2:Y:S01]  /*f8e0*/  LDSM.16.MT88.4 R100, [R118+0x9000] ;  /* 0x009000007664783b */ /* 0x000ea20000004200 */
[-CC-:B------:R-:W-:Y:S01]  /*f8f0*/  FFMA.FTZ R57, R57, R50.reuse, -R48.reuse ;  /* 0x0000003239397223 */ /* 0x180fe20000010830 */
[-CC-:B------:R-:W-:Y:S01]  /*f900*/  FFMA.FTZ R66, R137, R50.reuse, -R48.reuse ;  /* 0x0000003289427223 */ /* 0x180fe20000010830 */
[----:B------:R-:W3:Y:S01]  /*f910*/  MUFU.EX2 R121, R121 ;  /* 0x0000007900797308 */ /* 0x000ee20000000800 */
[----:B------:R-:W4:Y:S01]  /*f920*/  LDSM.16.MT88.4 R16, [R118+0xd000] ;  /* 0x00d000007610783b */ /* 0x000f220000004200 */
[-CC-:B------:R-:W-:Y:S01]  /*f930*/  FFMA.FTZ R139, R139, R50.reuse, -R48.reuse ;  /* 0x000000328b8b7223 */ /* 0x180fe20000010830 */
[-CC-:B------:R-:W-:Y:S01]  /*f940*/  FFMA.FTZ R164, R164, R50.reuse, -R49.reuse ;  /* 0x00000032a4a47223 */ /* 0x180fe20000010831 */
[-CC-:B------:R-:W-:Y:S01]  /*f950*/  FFMA.FTZ R138, R138, R50.reuse, -R49.reuse ;  /* 0x000000328a8a7223 */ /* 0x180fe20000010831 */
[-CC-:B------:R-:W-:Y:S01]  /*f960*/  FFMA.FTZ R137, R166, R50.reuse, -R49.reuse ;  /* 0x00000032a6897223 */ /* 0x180fe20000010831 */
[-CC-:B------:R-:W-:Y:S01]  /*f970*/  FFMA.FTZ R65, R165, R50.reuse, -R48.reuse ;  /* 0x00000032a5417223 */ /* 0x180fe20000010830 */
[-CC-:B------:R-:W-:Y:S01]  /*f980*/  FFMA.FTZ R166, R133, R50.reuse, -R48.reuse ;  /* 0x0000003285a67223 */ /* 0x180fe20000010830 */
[----:B------:R-:W5:Y:S01]  /*f990*/  MUFU.EX2 R46, R46 ;  /* 0x0000002e002e7308 */ /* 0x000f620000000800 */
        /* <DEDUP_REMOVED lines=13> */
[----:B---3--:R-:W-:Y:S01]  /*fa70*/  FADD.FTZ R127, R121, R126 ;  /* 0x0000007e797f7221 */ /* 0x008fe20000010000 */
[-C--:B------:R-:W-:Y:S01]  /*fa80*/  FFMA.FTZ R126, R55, R50.reuse, -R48 ;  /* 0x00000032377e7223 */ /* 0x080fe20000010830 */
[----:B------:R-:W1:Y:S01]  /*fa90*/  MUFU.EX2 R128, R128 ;  /* 0x0000008000807308 */ /* 0x000e620000000800 */
[----:B-----5:R-:W-:Y:S01]  /*faa0*/  F2FP.BF16.F32.PACK_AB R71, R46, R121 ;  /* 0x000000792e47723e */ /* 0x020fe200000010ff */
[-CC-:B------:R-:W-:Y:S01]  /*fab0*/  FFMA.FTZ R55, R22, R50.reuse, -R49.reuse ;  /* 0x0000003216377223 */ /* 0x180fe20000010831 */
[-CC-:B------:R-:W-:Y:S01]  /*fac0*/  FFMA.FTZ R54, R54, R50.reuse, -R49.reuse ;  /* 0x0000003236367223 */ /* 0x180fe20000010831 */
[----:B------:R-:W-:Y:S01]  /*fad0*/  FFMA.FTZ R121, R20, R50, -R49 ;  /* 0x0000003214797223 */ /* 0x000fe20000010831 */
[----:B------:R-:W-:-:S03]  /*fae0*/  ISETP.GE.AND P0, PT, R119, R144, PT ;  /* 0x000000907700720c */ /* 0x000fc60003f06270 */
[----:B------:R-:W-:Y:S08]  /*faf0*/  MUFU.EX2 R52, R52 ;  /* 0x0000003400347308 */ /* 0x000ff00000000800 */
[----:B------:R-:W3:Y:S01]  /*fb00*/  MUFU.EX2 R51, R51 ;  /* 0x0000003300337308 */ /* 0x000ee20000000800 */
[----:B-1----:R-:W-:Y:S01]  /*fb10*/  F2FP.BF16.F32.PACK_AB R68, R128, R129 ;  /* 0x000000818044723e */ /* 0x002fe200000010ff */
[----:B------:R-:W-:Y:S01]  /*fb20*/  FADD.FTZ R129, R129, R128 ;  /* 0x0000008081817221 */ /* 0x000fe20000010000 */
[-CC-:B------:R-:W-:Y:S01]  /*fb30*/  FFMA.FTZ R128, R42, R50.reuse, -R48.reuse ;  /* 0x000000322a807223 */ /* 0x180fe20000010830 */
[----:B------:R-:W-:-:S04]  /*fb40*/  FFMA.FTZ R42, R39, R50, -R48 ;  /* 0x00000032272a7223 */ /* 0x000fc80000010830 */
[----:B------:R-:W-:Y:S08]  /*fb50*/  MUFU.EX2 R47, R47 ;  /* 0x0000002f002f7308 */ /* 0x000ff00000000800 */
[----:B------:R-:W1:Y:S01]  /*fb60*/  MUFU.EX2 R36, R36 ;  /* 0x0000002400247308 */ /* 0x000e620000000800 */
[----:B---3--:R-:W-:-:S07]  /*fb70*/  F2FP.BF16.F32.PACK_AB R70, R51, R52 ;  /* 0x000000343346723e */ /* 0x008fce00000010ff */
        /* <DEDUP_REMOVED lines=13> */
[C---:B--2---:R-:W-:Y:S06]  /*fc50*/  HMMA.16816.F32.BF16 R104, R68.reuse, R100, RZ ;  /* 0x000000644468723c */ /* 0x044fec00000418ff */
        /* <DEDUP_REMOVED lines=14> */
[----:B------:R-:W-:Y:S01]  /*fd40*/  HMMA.16816.F32.BF16 R92, R4, R14, R92 ;  /* 0x0000000e045c723c */ /* 0x000fe2000004185c */
[----:B------:R-:W2:Y:S05]  /*fd50*/  LDSM.16.MT88.4 R12, [R122+0xd400] ;  /* 0x00d400007a0c783b */ /* 0x000eaa0000004200 */
[----:B------:R-:W-:Y:S02]  /*fd60*/  MUFU.EX2 R164, R164 ;  /* 0x000000a400a47308 */ /* 0x000fe40000000800 */
[C---:B------:R-:W-:Y:S06]  /*fd70*/  HMMA.16816.F32.BF16 R100, R68.reuse, R102, RZ ;  /* 0x000000664464723c */ /* 0x040fec00000418ff */
[----:B------:R-:W-:Y:S02]  /*fd80*/  MUFU.EX2 R138, R138 ;  /* 0x0000008a008a7308 */ /* 0x000fe40000000800 */
[C---:B------:R-:W-:Y:S06]  /*fd90*/  HMMA.16816.F32.BF16 R76, R68.reuse, R78, RZ ;  /* 0x0000004e444c723c */ /* 0x040fec00000418ff */
[----:B------:R-:W-:Y:S02]  /*fda0*/  MUFU.EX2 R137, R137 ;  /* 0x0000008900897308 */ /* 0x000fe40000000800 */
[C---:B----4-:R-:W-:Y:S06]  /*fdb0*/  HMMA.16816.F32.BF16 R72, R68.reuse, R16, RZ ;  /* 0x000000104448723c */ /* 0x050fec00000418ff */
[----:B------:R-:W-:Y:S02]  /*fdc0*/  MUFU.EX2 R65, R65 ;  /* 0x0000004100417308 */ /* 0x000fe40000000800 */
[----:B------:R-:W-:Y:S01]  /*fdd0*/  HMMA.16816.F32.BF16 R68, R68, R18, RZ ;  /* 0x000000124444723c */ /* 0x000fe200000418ff */
[----:B------:R-:W-:Y:S05]  /*fde0*/  LDSM.16.MT88.4 R16, [R122+0xa400] ;  /* 0x00a400007a10783b */ /* 0x000fea0000004200 */
[----:B------:R-:W-:Y:S02]  /*fdf0*/  MUFU.EX2 R135, R135 ;  /* 0x0000008700877308 */ /* 0x000fe40000000800 */
[C---:B------:R-:W-:Y:S05]  /*fe00*/  HMMA.16816.F32.BF16 R100, R4.reuse, R26, R100 ;  /* 0x0000001a0464723c */ /* 0x040fea0000041864 */
[-CC-:B------:R-:W-:Y:S01]  /*fe10*/  FFMA.FTZ R27, R29, R50.reuse, -R48.reuse ;  /* 0x000000321d1b7223 */ /* 0x180fe20000010830 */
[-CC-:B------:R-:W-:Y:S01]  /*fe20*/  FFMA.FTZ R29, R28, R50.reuse, -R49.reuse ;  /* 0x000000321c1d7223 */ /* 0x180fe20000010831 */
[-CC-:B------:R-:W-:Y:S01]  /*fe30*/  FFMA.FTZ R28, R58, R50.reuse, -R49.reuse ;  /* 0x000000323a1c7223 */ /* 0x180fe20000010831 */
[-CC-:B------:R-:W-:Y:S01]  /*fe40*/  FFMA.FTZ R26, R174, R50.reuse, -R49.reuse ;  /* 0x00000032ae1a7223 */ /* 0x180fe20000010831 */
[-CC-:B------:R-:W-:Y:S01]  /*fe50*/  FFMA.FTZ R58, R59, R50.reuse, -R48.reuse ;  /* 0x000000323b3a7223 */ /* 0x180fe20000010830 */
[-CC-:B------:R-:W-:Y:S01]  /*fe60*/  FFMA.FTZ R59, R172, R50.reuse, -R49.reuse ;  /* 0x00000032ac3b7223 */ /* 0x180fe20000010831 */
[----:B------:R-:W-:Y:S01]  /*fe70*/  MUFU.EX2 R27, R27 ;  /* 0x0000001b001b7308 */ /* 0x000fe20000000800 */
[C---:B-1----:R-:W-:Y:S07]  /*fe80*/  HMMA.16816.F32.BF16 R72, R4.reuse, R8, R72 ;  /* 0x000000080448723c */ /* 0x042fee0000041848 */
[----:B------:R-:W-:Y:S01]  /*fe90*/  MUFU.EX2 R29, R29 ;  /* 0x0000001d001d7308 */ /* 0x000fe20000000800 */
[C---:B------:R-:W-:Y:S01]  /*fea0*/  HMMA.16816.F32.BF16 R68, R4.reuse, R10, R68 ;  /* 0x0000000a0444723c */ /* 0x040fe20000041844 */
[----:B------:R-:W1:Y:S06]  /*feb0*/  LDSM.16.MT88.4 R8, [R118+0x9800] ;  /* 0x009800007608783b */ /* 0x000e6c0000004200 */
[----:B------:R-:W3:Y:S01]  /*fec0*/  MUFU.EX2 R28, R28 ;  /* 0x0000001c001c7308 */ /* 0x000ee20000000800 */
[----:B------:R-:W-:Y:S03]  /*fed0*/  HMMA.16816.F32.BF16 R104, R4, R24, R104 ;  /* 0x000000180468723c */ /* 0x000fe60000041868 */
[-C--:B------:R-:W-:Y:S01]  /*fee0*/  FFMA.FTZ R24, R173, R50.reuse, -R48 ;  /* 0x00000032ad187223 */ /* 0x080fe20000010830 */
[----:B------:R-:W-:-:S05]  /*fef0*/  FFMA.FTZ R25, R176, R50, -R49 ;  /* 0x00000032b0197223 */ /* 0x000fca0000010831 */
[----:B------:R-:W4:Y:S01]  /*ff00*/  MUFU.EX2 R24, R24 ;  /* 0x0000001800187308 */ /* 0x000f220000000800 */
[C---:B--2---:R-:W-:Y:S07]  /*ff10*/  HMMA.16816.F32.BF16 R80, R4.reuse, R12, R80 ;  /* 0x0000000c0450723c */ /* 0x044fee0000041850 */
[----:B------:R-:W-:Y:S01]  /*ff20*/  MUFU.EX2 R26, R26 ;  /* 0x0000001a001a7308 */ /* 0x000fe20000000800 */
[C---:B------:R-:W-:Y:S01]  /*ff30*/  HMMA.16816.F32.BF16 R76, R4.reuse, R14, R76 ;  /* 0x0000000e044c723c */ /* 0x040fe2000004184c */
[----:B------:R-:W2:Y:S06]  /*ff40*/  LDSM.16.MT88.4 R12, [R122+0x9800] ;  /* 0x009800007a0c783b */ /* 0x000eac0000004200 */
[----:B------:R-:W5:Y:S01]  /*ff50*/  MUFU.EX2 R25, R25 ;  /* 0x0000001900197308 */ /* 0x000f620000000800 */
[----:B------:R-:W-:Y:S03]  /*ff60*/  HMMA.16816.F32.BF16 R112, R4, R60, R112 ;  /* 0x0000003c0470723c */ /* 0x000fe60000041870 */
[-CC-:B------:R-:W-:Y:S01]  /*ff70*/  FFMA.FTZ R61, R167, R50.reuse, -R48.reuse ;  /* 0x00000032a73d7223 */ /* 0x180fe20000010830 */
[-CC-:B------:R-:W-:Y:S01]  /*ff80*/  FFMA.FTZ R60, R158, R50.reuse, -R49.reuse ;  /* 0x000000329e3c7223 */ /* 0x180fe20000010831 */
[-C--:B------:R-:W-:Y:S01]  /*ff90*/  FFMA.FTZ R158, R147, R50.reuse, -R48 ;  /* 0x00000032939e7223 */ /* 0x080fe20000010830 */
[----:B------:R-:W-:-:S03]  /*ffa0*/  FFMA.FTZ R147, R168, R50, -R49 ;  /* 0x00000032a8937223 */ /* 0x000fc60000010831 */
[----:B------:R-:W-:Y:S01]  /*ffb0*/  MUFU.EX2 R61, R61 ;  /* 0x0000003d003d7308 */ /* 0x000fe20000000800 */
[----:B------:R-:W-:Y:S03]  /*ffc0*/  HMMA.16816.F32.BF16 R108, R4, R62, R108 ;  /* 0x0000003e046c723c */ /* 0x000fe6000004186c */
[----:B---3--:R-:W-:Y:S01]  /*ffd0*/  F2FP.BF16.F32.PACK_AB R4, R28, R29 ;  /* 0x0000001d1c04723e */ /* 0x008fe200000010ff */
[----:B------:R-:W-:Y:S01]  /*ffe0*/  FFMA.FTZ R62, R169, R50, -R48 ;  /* 0x00000032a93e7223 */ /* 0x000fe20000010830 */
[----:B------:R-:W-:Y:S01]  /*fff0*/  F2FP.BF16.F32.PACK_AB R5, R27, R30 ;  /* 0x0000001e1b05723e */ /* 0x000fe200000010ff */
[----:B------:R-:W-:Y:S01]  /*10000*/  FFMA.FTZ R63, R170, R50, -R49 ;  /* 0x00000032aa3f7223 */ /* 0x000fe20000010831 */
[----:B----4-:R-:W-:Y:S01]  /*10010*/  F2FP.BF16.F32.PACK_AB R7, R3, R24 ;  /* 0x000000180307723e */ /* 0x010fe200000010ff */
[----:B------:R-:W-:Y:S01]  /*10020*/  MUFU.EX2 R58, R58 ;  /* 0x0000003a003a7308 */ /* 0x000fe20000000800 */
[----:B-----5:R-:W-:-:S07]  /*10030*/  F2FP.BF16.F32.PACK_AB R6, R25, R26 ;  /* 0x0000001a1906723e */ /* 0x020fce00000010ff */
[C---:B-1----:R-:W-:Y:S01]  /*10040*/  HMMA.16816.F32.BF16 R104, R4.reuse, R8, R104 ;  /* 0x000000080468723c */ /* 0x042fe20000041868 */
[----:B------:R-:W-:Y:S07]  /*10050*/  MUFU.EX2 R62, R62 ;  /* 0x0000003e003e7308 */ /* 0x000fee0000000800 */
[C---:B------:R-:W-:Y:S01]  /*10060*/  HMMA.16816.F32.BF16 R100, R4.reuse, R10, R100 ;  /* 0x0000000a0464723c */ /* 0x040fe20000041864 */
[----:B------:R-:W1:Y:S01]  /*10070*/  LDSM.16.MT88.4 R8, [R118+0xb800] ;  /* 0x00b800007608783b */ /* 0x000e620000004200 */
[----:B------:R-:W3:Y:S06]  /*10080*/  MUFU.EX2 R63, R63 ;  /* 0x0000003f003f7308 */ /* 0x000eec0000000800 */
[C---:B--2---:R-:W-:Y:S02]  /*10090*/  HMMA.16816.F32.BF16 R112, R4.reuse, R12, R112 ;  /* 0x0000000c0470723c */ /* 0x044fe40000041870 */
[----:B------:R-:W-:Y:S06]  /*100a0*/  MUFU.EX2 R60, R60 ;  /* 0x0000003c003c7308 */ /* 0x000fec0000000800 */
[C---:B------:R-:W-:Y:S01]  /*100b0*/  HMMA.16816.F32.BF16 R108, R4.reuse, R14, R108 ;  /* 0x0000000e046c723c */ /* 0x040fe2000004186c */
[----:B------:R-:W2:Y:S01]  /*100c0*/  LDSM.16.MT88.4 R12, [R122+0xb800] ;  /* 0x00b800007a0c783b */ /* 0x000ea20000004200 */
[----:B------:R-:W4:Y:S08]  /*100d0*/  MUFU.EX2 R59, R59 ;  /* 0x0000003b003b7308 */ /* 0x000f300000000800 */
[----:B------:R-:W-:Y:S08]  /*100e0*/  MUFU.EX2 R158, R158 ;  /* 0x0000009e009e7308 */ /* 0x000ff00000000800 */
        /* <DEDUP_REMOVED lines=9> */
[----:B------:R-:W2:Y:S06]  /*10180*/  LDSM.16.MT88.4 R12, [R122+0xd800] ;  /* 0x00d800007a0c783b */ /* 0x000eac0000004200 */
        /* <DEDUP_REMOVED lines=8> */
[C---:B--2---:R-:W-:Y:S07]  /*10210*/  HMMA.16816.F32.BF16 R80, R4.reuse, R12, R80 ;  /* 0x0000000c0450723c */ /* 0x044fee0000041850 */
[----:B------:R-:W-:Y:S01]  /*10220*/  MUFU.EX2 R126, R126 ;  /* 0x0000007e007e7308 */ /* 0x000fe20000000800 */
[----:B------:R-:W-:Y:S01]  /*10230*/  HMMA.16816.F32.BF16 R76, R4, R14, R76 ;  /* 0x0000000e044c723c */ /* 0x000fe2000004184c */
[----:B------:R-:W2:Y:S02]  /*10240*/  LDSM.16.MT88.4 R12, [R122+0x9c00] ;  /* 0x009c00007a0c783b */ /* 0x000ea40000004200 */
[----:B---3--:R-:W-:-:S04]  /*10250*/  F2FP.BF16.F32.PACK_AB R4, R63, R64 ;  /* 0x000000403f04723e */ /* 0x008fc800000010ff */
[----:B------:R-:W-:Y:S01]  /*10260*/  MUFU.EX2 R53, R53 ;  /* 0x0000003500357308 */ /* 0x000fe20000000800 */
[----:B------:R-:W-:Y:S02]  /*10270*/  F2FP.BF16.F32.PACK_AB R5, R61, R62 ;  /* 0x0000003e3d05723e */ /* 0x000fe400000010ff */
[----:B----4-:R-:W-:Y:S02]  /*10280*/  F2FP.BF16.F32.PACK_AB R6, R59, R60 ;  /* 0x0000003c3b06723e */ /* 0x010fe400000010ff */
[----:B------:R-:W-:-:S03]  /*10290*/  F2FP.BF16.F32.PACK_AB R7, R57, R58 ;  /* 0x0000003a3907723e */ /* 0x000fc600000010ff */
[----:B------:R-:W-:Y:S08]  /*102a0*/  MUFU.EX2 R55, R55 ;  /* 0x0000003700377308 */ /* 0x000ff00000000800 */
[----:B------:R-:W3:Y:S01]  /*102b0*/  MUFU.EX2 R56, R56 ;  /* 0x0000003800387308 */ /* 0x000ee20000000800 */
[C---:B-----5:R-:W-:Y:S07]  /*102c0*/  HMMA.16816.F32.BF16 R104, R4.reuse, R8, R104 ;  /* 0x000000080468723c */ /* 0x060fee0000041868 */
[----:B------:R-:W-:Y:S01]  /*102d0*/  MUFU.EX2 R54, R54 ;  /* 0x0000003600367308 */ /* 0x000fe20000000800 */
[C---:B------:R-:W-:Y:S01]  /*102e0*/  HMMA.16816.F32.BF16 R100, R4.reuse, R10, R100 ;  /* 0x0000000a0464723c */ /* 0x040fe20000041864 */
[----:B------:R-:W4:Y:S06]  /*102f0*/  LDSM.16.MT88.4 R8, [R118+0xbc00] ;  /* 0x00bc00007608783b */ /* 0x000f2c0000004200 */
[----:B------:R-:W5:Y:S01]  /*10300*/  MUFU.EX2 R121, R121 ;  /* 0x0000007900797308 */ /* 0x000f620000000800 */
[C---:B--2---:R-:W-:Y:S07]  /*10310*/  HMMA.16816.F32.BF16 R112, R4.reuse, R12, R112 ;  /* 0x0000000c0470723c */ /* 0x044fee0000041870 */
[----:B------:R-:W-:Y:S01]  /*10320*/  MUFU.EX2 R42, R42 ;  /* 0x0000002a002a7308 */ /* 0x000fe20000000800 */
        /* <DEDUP_REMOVED lines=13> */
[----:B------:R-:W2:Y:S02]  /*10400*/  LDSM.16.MT88.4 R12, [R122+0xa000] ;  /* 0x00a000007a0c783b */ /* 0x000ea40000004200 */
[----:B------:R-:W-:-:S02]  /*10410*/  F2FP.BF16.F32.PACK_AB R4, R147, R164 ;  /* 0x000000a49304723e */ /* 0x000fc400000010ff */
[----:B------:R-:W-:Y:S02]  /*10420*/  F2FP.BF16.F32.PACK_AB R5, R139, R158 ;  /* 0x0000009e8b05723e */ /* 0x000fe400000010ff */
        /* <DEDUP_REMOVED lines=33> */
[C---:B-1----:R-:W-:Y:S08]  /*10640*/  HMMA.16816.F32.BF16 R88, R4.reuse, R16, R88 ;  /* 0x000000100458723c */ /* 0x042ff00000041858 */
[C---:B------:R-:W-:Y:S01]  /*10650*/  HMMA.16816.F32.BF16 R84, R4.reuse, R18, R84 ;  /* 0x000000120454723c */ /* 0x040fe20000041854 */
[----:B------:R-:W-:Y:S07]  /*10660*/  LDSM.16.MT88.4 R16, [R122+0xc800] ;  /* 0x00c800007a10783b */ /* 0x000fee0000004200 */
[C---:B----4-:R-:W-:Y:S08]  /*10670*/  HMMA.16816.F32.BF16 R72, R4.reuse, R8, R72 ;  /* 0x000000080448723c */ /* 0x050ff00000041848 */
[C---:B------:R-:W-:Y:S01]  /*10680*/  HMMA.16816.F32.BF16 R68, R4.reuse, R10, R68 ;  /* 0x0000000a0444723c */ /* 0x040fe20000041844 */
[----:B------:R-:W1:Y:S07]  /*10690*/  LDSM.16.MT88.4 R8, [R122+0xa800] ;  /* 0x00a800007a08783b */ /* 0x000e6e0000004200 */
[C---:B--2---:R-:W-:Y:S08]  /*106a0*/  HMMA.16816.F32.BF16 R80, R4.reuse, R12, R80 ;  /* 0x0000000c0450723c */ /* 0x044ff00000041850 */
[----:B------:R-:W-:Y:S03]  /*106b0*/  HMMA.16816.F32.BF16 R76, R4, R14, R76 ;  /* 0x0000000e044c723c */ /* 0x000fe6000004184c */
[----:B------:R-:W-:Y:S01]  /*106c0*/  FFMA.FTZ R5, R21, R50, -R48 ;  /* 0x0000003215057223 */ /* 0x000fe20000010830 */
[----:B------:R-:W-:Y:S01]  /*106d0*/  FADD.FTZ R4, R52, R129 ;  /* 0x0000008134047221 */ /* 0x000fe20000010000 */
[----:B------:R-:W-:Y:S01]  /*106e0*/  FADD.FTZ R6, R46, R127 ;  /* 0x0000007f2e067221 */ /* 0x000fe20000010000 */
[----:B------:R-:W2:Y:S01]  /*106f0*/  LDSM.16.MT88.4 R20, [R118+0xa800] ;  /* 0x00a800007614783b */ /* 0x000ea20000004200 */
[----:B------:R4:W1:Y:S01]  /*10700*/  MUFU.EX2 R52, R5 ;  /* 0x0000000500347308 */ /* 0x0008620000000800 */
[----:B------:R-:W-:Y:S01]  /*10710*/  FADD.FTZ R51, R51, R4 ;  /* 0x0000000433337221 */ /* 0x000fe20000010000 */
[----:B------:R-:W-:Y:S01]  /*10720*/  FADD.FTZ R47, R47, R6 ;  /* 0x000000062f2f7221 */ /* 0x000fe20000010000 */
[----:B---3--:R-:W-:Y:S01]  /*10730*/  F2FP.BF16.F32.PACK_AB R4, R56, R55 ;  /* 0x000000373804723e */ /* 0x008fe200000010ff */
[----:B------:R-:W3:Y:S01]  /*10740*/  LDSM.16.MT88.4 R12, [R122+0xe800] ;  /* 0x00e800007a0c783b */ /* 0x000ee20000004200 */
[----:B-----5:R-:W-:Y:S01]  /*10750*/  F2FP.BF16.F32.PACK_AB R6, R121, R54 ;  /* 0x000000367906723e */ /* 0x020fe200000010ff */
[-CC-:B------:R-:W-:Y:S01]  /*10760*/  FFMA.FTZ R129, R45, R50.reuse, -R48.reuse ;  /* 0x000000322d817223 */ /* 0x180fe20000010830 */
[-C--:B------:R-:W-:Y:S01]  /*10770*/  FFMA.FTZ R45, R41, R50.reuse, -R48 ;  /* 0x00000032292d7223 */ /* 0x080fe20000010830 */
[-CC-:B------:R-:W-:Y:S01]  /*10780*/  FFMA.FTZ R46, R43, R50.reuse, -R49.reuse ;  /* 0x000000322b2e7223 */ /* 0x180fe20000010831 */
[-CC-:B------:R-:W-:Y:S01]  /*10790*/  FFMA.FTZ R41, R44, R50.reuse, -R49.reuse ;  /* 0x000000322c297223 */ /* 0x180fe20000010831 */
[-CC-:B------:R-:W-:Y:S01]  /*107a0*/  FFMA.FTZ R43, R40, R50.reuse, -R49.reuse ;  /* 0x00000032282b7223 */ /* 0x180fe20000010831 */
[----:B------:R-:W-:Y:S01]  /*107b0*/  FFMA.FTZ R49, R37, R50, -R49 ;  /* 0x0000003225317223 */ /* 0x000fe20000010831 */
[----:B------:R-:W-:Y:S01]  /*107c0*/  FADD.FTZ R44, R38, R51 ;  /* 0x00000033262c7221 */ /* 0x000fe20000010000 */
[----:B------:R-:W-:Y:S03]  /*107d0*/  MUFU.EX2 R39, R129 ;  /* 0x0000008100277308 */ /* 0x000fe60000000800 */
[----:B------:R-:W-:Y:S01]  /*107e0*/  FADD.FTZ R35, R35, R44 ;  /* 0x0000002c23237221 */ /* 0x000fe20000010000 */
[----:B----4-:R-:W-:-:S02]  /*107f0*/  F2FP.BF16.F32.PACK_AB R5, R126, R67 ;  /* 0x000000437e05723e */ /* 0x010fc400000010ff */
[----:B-1----:R-:W-:Y:S02]  /*10800*/  F2FP.BF16.F32.PACK_AB R7, R52, R53 ;  /* 0x000000353407723e */ /* 0x002fe400000010ff */
[----:B------:R-:W-:Y:S05]  /*10810*/  MUFU.EX2 R38, R128 ;  /* 0x0000008000267308 */ /* 0x000fea0000000800 */
[C---:B------:R-:W-:Y:S03]  /*10820*/  HMMA.16816.F32.BF16 R112, R4.reuse, R8, R112 ;  /* 0x000000080470723c */ /* 0x040fe60000041870 */
[----:B------:R-:W-:Y:S05]  /*10830*/  MUFU.EX2 R37, R45 ;  /* 0x0000002d00257308 */ /* 0x000fea0000000800 */
[C---:B------:R-:W-:Y:S01]  /*10840*/  HMMA.16816.F32.BF16 R108, R4.reuse, R10, R108 ;  /* 0x0000000a046c723c */ /* 0x040fe2000004186c */
[----:B------:R-:W1:Y:S02]  /*10850*/  LDSM.16.MT88.4 R8, [R118+0xc800] ;  /* 0x00c800007608783b */ /* 0x000e640000004200 */
[----:B------:R-:W-:Y:S05]  /*10860*/  MUFU.EX2 R41, R41 ;  /* 0x0000002900297308 */ /* 0x000fea0000000800 */
[C---:B--2---:R-:W-:Y:S03]  /*10870*/  HMMA.16816.F32.BF16 R104, R4.reuse, R20, R104 ;  /* 0x000000140468723c */ /* 0x044fe60000041868 */
[----:B------:R-:W2:Y:S05]  /*10880*/  MUFU.EX2 R40, R46 ;  /* 0x0000002e00287308 */ /* 0x000eaa0000000800 */
[C---:B------:R-:W-:Y:S01]  /*10890*/  HMMA.16816.F32.BF16 R100, R4.reuse, R22, R100 ;  /* 0x000000160464723c */ /* 0x040fe20000041864 */
[----:B------:R-:W4:Y:S02]  /*108a0*/  LDSM.16.MT88.4 R20, [R118+0xe800] ;  /* 0x00e800007614783b */ /* 0x000f240000004200 */
[----:B------:R-:W-:Y:S05]  /*108b0*/  MUFU.EX2 R43, R43 ;  /* 0x0000002b002b7308 */ /* 0x000fea0000000800 */
[----:B---3--:R-:W-:Y:S03]  /*108c0*/  HMMA.16816.F32.BF16 R80, R4, R12, R80 ;  /* 0x0000000c0450723c */ /* 0x008fe60000041850 */
[----:B------:R-:W-:-:S02]  /*108d0*/  FADD.FTZ R12, R36, R47 ;  /* 0x0000002f240c7221 */ /* 0x000fc40000010000 */
[----:B------:R-:W3:Y:S03]  /*108e0*/  MUFU.EX2 R36, R49 ;  /* 0x0000003100247308 */ /* 0x000ee60000000800 */
[C---:B------:R-:W-:Y:S08]  /*108f0*/  HMMA.16816.F32.BF16 R96, R4.reuse, R16, R96 ;  /* 0x000000100460723c */ /* 0x040ff00000041860 */
[C---:B------:R-:W-:Y:S01]  /*10900*/  HMMA.16816.F32.BF16 R92, R4.reuse, R18, R92 ;  /* 0x00000012045c723c */ /* 0x040fe2000004185c */
[----:B------:R-:W5:Y:S07]  /*10910*/  LDSM.16.MT88.4 R16, [R118+0xac00] ;  /* 0x00ac00007610783b */ /* 0x000f6e0000004200 */
[C---:B-1----:R-:W-:Y:S08]  /*10920*/  HMMA.16816.F32.BF16 R88, R4.reuse, R8, R88 ;  /* 0x000000080458723c */ /* 0x042ff00000041858 */
[C---:B------:R-:W-:Y:S01]  /*10930*/  HMMA.16816.F32.BF16 R84, R4.reuse, R10, R84 ;  /* 0x0000000a0454723c */ /* 0x040fe20000041854 */
[----:B------:R-:W1:Y:S07]  /*10940*/  LDSM.16.MT88.4 R8, [R122+0xac00] ;  /* 0x00ac00007a08783b */ /* 0x000e6e0000004200 */
[C---:B------:R-:W-:Y:S08]  /*10950*/  HMMA.16816.F32.BF16 R76, R4.reuse, R14, R76 ;  /* 0x0000000e044c723c */ /* 0x040ff0000004184c */
[C---:B----4-:R-:W-:Y:S03]  /*10960*/  HMMA.16816.F32.BF16 R72, R4.reuse, R20, R72 ;  /* 0x000000140448723c */ /* 0x050fe60000041848 */
[----:B------:R-:W-:Y:S01]  /*10970*/  FADD.FTZ R21, R31, R12 ;  /* 0x0000000c1f157221 */ /* 0x000fe20000010000 */
[----:B------:R-:W-:Y:S01]  /*10980*/  FADD.FTZ R20, R34, R35 ;  /* 0x0000002322147221 */ /* 0x000fe20000010000 */
[----:B------:R-:W4:Y:S02]  /*10990*/  LDSM.16.MT88.4 R12, [R122+0xcc00] ;  /* 0x00cc00007a0c783b */ /* 0x000f240000004200 */
[----:B------:R-:W-:Y:S01]  /*109a0*/  FADD.FTZ R21, R32, R21 ;  /* 0x0000001520157221 */ /* 0x000fe20000010000 */
[----:B------:R-:W-:Y:S01]  /*109b0*/  FADD.FTZ R20, R33, R20 ;  /* 0x0000001421147221 */ /* 0x000fe20000010000 */
[----:B------:R-:W-:Y:S03]  /*109c0*/  HMMA.16816.F32.BF16 R68, R4, R22, R68 ;  /* 0x000000160444723c */ /* 0x000fe60000041844 */
[----:B--2---:R-:W-:Y:S01]  /*109d0*/  F2FP.BF16.F32.PACK_AB R4, R40, R41 ;  /* 0x000000292804723e */ /* 0x004fe200000010ff */
        /* <DEDUP_REMOVED lines=9> */
[----:B------:R-:W-:Y:S01]  /*10a70*/  FADD.FTZ R3, R3, R24 ;  /* 0x0000001803037221 */ /* 0x000fe20000010000 */
[----:B-----5:R-:W-:Y:S03]  /*10a80*/  HMMA.16816.F32.BF16 R104, R4, R16, R104 ;  /* 0x000000100468723c */ /* 0x020fe60000041868 */
        /* <DEDUP_REMOVED lines=19> */
[----:B----4-:R-:W-:Y:S03]  /*10bc0*/  HMMA.16816.F32.BF16 R96, R4, R12, R96 ;  /* 0x0000000c0460723c */ /* 0x010fe60000041860 */
[----:B------:R-:W-:-:S04]  /*10bd0*/  FADD.FTZ R137, R137, R138 ;  /* 0x0000008a89897221 */ /* 0x000fc80000010000 */
[----:B------:R-:W-:Y:S01]  /*10be0*/  FADD.FTZ R136, R136, R137 ;  /* 0x0000008988887221 */ /* 0x000fe20000010000 */
[----:B------:R-:W-:Y:S01]  /*10bf0*/  HMMA.16816.F32.BF16 R92, R4, R14, R92 ;  /* 0x0000000e045c723c */ /* 0x000fe2000004185c */
[----:B------:R-:W3:Y:S02]  /*10c00*/  LDSM.16.MT88.4 R12, [R118+0xec00] ;  /* 0x00ec0000760c783b */ /* 0x000ee40000004200 */
[----:B------:R-:W-:-:S05]  /*10c10*/  FADD.FTZ R165, R165, R136 ;  /* 0x00000088a5a57221 */ /* 0x000fca0000010000 */
        /* <DEDUP_REMOVED lines=37> */
.L_x_4087:
        /* <DEDUP_REMOVED lines=78> */
.L_x_4082:
[----:B------:R-:W-:Y:S05]  /*11350*/  BSYNC.RECONVERGENT B0 ;  /* 0x0000000000007941 */ /* 0x000fea0003800200 */
.L_x_4081:
[----:B------:R-:W1:Y:S01]  /*11360*/  S2UR UR7, SR_CgaCtaId ;  /* 0x00000000000779c3 */ /* 0x000e620000008800 */
[----:B------:R-:W-:Y:S01]  /*11370*/  SHF.L.U32 R0, R0, 0x3, RZ ;  /* 0x0000000300007819 */ /* 0x000fe200000006ff */
[----:B------:R-:W-:Y:S01]  /*11380*/  UMOV UR9, 0x400 ;  /* 0x0000040000097882 */ /* 0x000fe20000000000 */
[----:B------:R-:W-:Y:S01]  /*11390*/  IADD3 R4, P1, PT, R165, R148, RZ ;  /* 0x00000094a5047210 */ /* 0x000fe20007f3e0ff */
[----:B------:R-:W-:Y:S01]  /*113a0*/  BSSY.RECONVERGENT B1, `(.L_x_4083) ;  /* 0x000019d000017945 */ /* 0x000fe20003800200 */
[--C-:B------:R-:W-:Y:S02]  /*113b0*/  LOP3.LUT R3, R155, 0x1f00, R0.reuse, 0xf8, !PT ;  /* 0x00001f009b037812 */ /* 0x100fe400078ef800 */
[----:B------:R-:W-:Y:S02]  /*113c0*/  LOP3.LUT R0, R152, 0x18, R0, 0x78, !PT ;  /* 0x0000001898007812 */ /* 0x000fe400078e7800 */
[----:B------:R-:W-:Y:S02]  /*113d0*/  IADD3.X R5, PT, PT, R158, R149, RZ, P1, !PT ;  /* 0x000000959e057210 */ /* 0x000fe40000ffe4ff */
[----:B------:R-:W-:Y:S02]  /*113e0*/  IADD3 R0, PT, PT, R0, R3, RZ ;  /* 0x0000000300007210 */ /* 0x000fe40007ffe0ff */
[----:B------:R-:W-:Y:S02]  /*113f0*/  IADD3 R6, P1, PT, R165, R4, RZ ;  /* 0x00000004a5067210 */ /* 0x000fe40007f3e0ff */
[----:B------:R-:W-:Y:S02]  /*11400*/  IADD3 R153, PT, PT, R153, -0x1, RZ ;  /* 0xffffffff99997810 */ /* 0x000fe40007ffe0ff */
[C---:B------:R-:W-:Y:S02]  /*11410*/  IADD3.X R7, PT, PT, R158.reuse, R5, RZ, P1, !PT ;  /* 0x000000059e077210 */ /* 0x040fe40000ffe4ff */
[----:B------:R-:W-:Y:S04]  /*11420*/  IADD3 R12, P1, PT, R165, R6, RZ ;  /* 0x00000006a50c7210 */ /* 0x000fe80007f3e0ff */
[----:B------:R-:W-:Y:S01]  /*11430*/  IADD3.X R13, PT, PT, R158, R7, RZ, P1, !PT ;  /* 0x000000079e0d7210 */ /* 0x000fe20000ffe4ff */
[----:B-1----:R-:W-:Y:S01]  /*11440*/  ULEA UR6, UR7, UR9, 0x18 ;  /* 0x0000000907067291 */ /* 0x002fe2000f8ec0ff */
[----:B------:R-:W-:Y:S05]  /*11450*/  ISETP.GT.AND P1, PT, R153, R144, PT ;  /* 0x000000909900720c */ /* 0x000fea0003f24270 */
[----:B------:R-:W-:Y:S05]  /*11460*/  LEA R3, R0, UR6, 0x1 ;  /* 0x0000000600037c11 */ /* 0x000fea000f8e08ff */
        /* <DEDUP_REMOVED lines=16> */
[----:B------:R-:W1:Y:S08]  /*11570*/  LDSM.16.M88.4 R8, [R140+0x3000] ;  /* 0x003000008c08783b */ /* 0x000e700000000200 */
[----:B------:R-:W2:Y:S08]  /*11580*/  LDSM.16.M88.4 R16, [R140+0x3400] ;  /* 0x003400008c10783b */ /* 0x000eb00000000200 */
[----:B------:R-:W3:Y:S08]  /*11590*/  LDSM.16.M88.4 R24, [R140+0x3800] ;  /* 0x003800008c18783b */ /* 0x000ef00000000200 */
[----:B------:R-:W0:Y:S08]  /*115a0*/  LDGDEPBAR ;  /* 0x00000000000079af */ /* 0x000e300000000000 */
[----:B------:R-:W4:Y:S08]  /*115b0*/  LDSM.16.M88.4 R32, [R140+0x3c00] ;  /* 0x003c00008c20783b */ /* 0x000f300000000200 */
[----:B------:R-:W5:Y:S01]  /*115c0*/  LDSM.16.M88.4 R40, [R140+0x4000] ;  /* 0x004000008c28783b */ /* 0x000f620000000200 */
[C---:B-1----:R-:W-:Y:S07]  /*115d0*/  HMMA.16816.F32.BF16 R4, R64.reuse, R8, RZ ;  /* 0x000000084004723c */ /* 0x042fee00000418ff */
[----:B------:R-:W1:Y:S01]  /*115e0*/  LDSM.16.M88.4 R48, [R140+0x4400] ;  /* 0x004400008c30783b */ /* 0x000e620000000200 */
[C---:B------:R-:W-:Y:S07]  /*115f0*/  HMMA.16816.F32.BF16 R8, R64.reuse, R10, RZ ;  /* 0x0000000a4008723c */ /* 0x040fee00000418ff */
[----:B------:R-:W1:Y:S01]  /*11600*/  LDSM.16.M88.4 R56, [R140+0x4800] ;  /* 0x004800008c38783b */ /* 0x000e620000000200 */
[C---:B--2---:R-:W-:Y:S07]  /*11610*/  HMMA.16816.F32.BF16 R12, R64.reuse, R16, RZ ;  /* 0x00000010400c723c */ /* 0x044fee00000418ff */
[----:B------:R-:W2:Y:S01]  /*11620*/  LDSM.16.M88.4 R124, [R140+0x4c00] ;  /* 0x004c00008c7c783b */ /* 0x000ea20000000200 */
[C---:B------:R-:W-:Y:S07]  /*11630*/  HMMA.16816.F32.BF16 R16, R64.reuse, R18, RZ ;  /* 0x000000124010723c */ /* 0x040fee00000418ff */
[----:B------:R-:W-:Y:S01]  /*11640*/  LDSM.16.M88.4 R128, [R123] ;  /* 0x000000007b80783b */ /* 0x000fe20000000200 */
[C---:B---3--:R-:W-:Y:S07]  /*11650*/  HMMA.16816.F32.BF16 R20, R64.reuse, R24, RZ ;  /* 0x000000184014723c */ /* 0x048fee00000418ff */
[----:B------:R-:W3:Y:S01]  /*11660*/  LDSM.16.M88.4 R132, [R120+0x3000] ;  /* 0x003000007884783b */ /* 0x000ee20000000200 */
[C---:B------:R-:W-:Y:S07]  /*11670*/  HMMA.16816.F32.BF16 R24, R64.reuse, R26, RZ ;  /* 0x0000001a4018723c */ /* 0x040fee00000418ff */
[----:B------:R-:W3:Y:S01]  /*11680*/  LDSM.16.M88.4 R136, [R120+0x3400] ;  /* 0x003400007888783b */ /* 0x000ee20000000200 */
[C---:B----4-:R-:W-:Y:S07]  /*11690*/  HMMA.16816.F32.BF16 R28, R64.reuse, R32, RZ ;  /* 0x00000020401c723c */ /* 0x050fee00000418ff */
[----:B------:R-:W4:Y:S01]  /*116a0*/  LD.E R0, desc[UR4][R116.64+0x18c] ;  /* 0x00018c0474007980 */ /* 0x000f22000c101900 */
[C---:B------:R-:W-:Y:S08]  /*116b0*/  HMMA.16816.F32.BF16 R32, R64.reuse, R34, RZ ;  /* 0x000000224020723c */ /* 0x040ff000000418ff */
[C---:B-----5:R-:W-:Y:S08]  /*116c0*/  HMMA.16816.F32.BF16 R36, R64.reuse, R40, RZ ;  /* 0x000000284024723c */ /* 0x060ff000000418ff */
[C---:B------:R-:W-:Y:S08]  /*116d0*/  HMMA.16816.F32.BF16 R40, R64.reuse, R42, RZ ;  /* 0x0000002a4028723c */ /* 0x040ff000000418ff */
[C---:B-1----:R-:W-:Y:S08]  /*116e0*/  HMMA.16816.F32.BF16 R44, R64.reuse, R48, RZ ;  /* 0x00000030402c723c */ /* 0x042ff000000418ff */
[C---:B------:R-:W-:Y:S08]  /*116f0*/  HMMA.16816.F32.BF16 R48, R64.reuse, R50, RZ ;  /* 0x000000324030723c */ /* 0x040ff000000418ff */
[C---:B------:R-:W-:Y:S08]  /*11700*/  HMMA.16816.F32.BF16 R52, R64.reuse, R56, RZ ;  /* 0x000000384034723c */ /* 0x040ff000000418ff */
[C---:B------:R-:W-:Y:S08]  /*11710*/  HMMA.16816.F32.BF16 R56, R64.reuse, R58, RZ ;  /* 0x0000003a4038723c */ /* 0x040ff000000418ff */
[C---:B--2---:R-:W-:Y:S08]  /*11720*/  HMMA.16816.F32.BF16 R60, R64.reuse, R124, RZ ;  /* 0x0000007c403c723c */ /* 0x044ff000000418ff */
[----:B------:R-:W-:Y:S01]  /*11730*/  HMMA.16816.F32.BF16 R64, R64, R126, RZ ;  /* 0x0000007e4040723c */ /* 0x000fe200000418ff */
[----:B------:R-:W1:Y:S07]  /*11740*/  LDSM.16.M88.4 R124, [R120+0x3800] ;  /* 0x00380000787c783b */ /* 0x000e6e0000000200 */
[C---:B---3--:R-:W-:Y:S08]  /*11750*/  HMMA.16816.F32.BF16 R4, R128.reuse, R132, R4 ;  /* 0x000000848004723c */ /* 0x048ff00000041804 */
        /* <DEDUP_REMOVED lines=59> */
[C---:B------:R-:W-:Y:S08]  /*11b10*/  HMMA.16816.F32.BF16 R32, R128.reuse, R138, R32 ;  /* 0x0000008a8020723c */ /* 0x040ff00000041820 */
        /* <DEDUP_REMOVED lines=11> */
[----:B------:R-:W1:Y:S08]  /*11bd0*/  LDSM.16.M88.4 R128, [R140+0x7000] ;  /* 0x007000008c80783b */ /* 0x000e700000000200 */
        /* <DEDUP_REMOVED lines=24> */
[----:B------:R-:W1:Y:S08]  /*11d60*/  LDSM.16.M88.4 R124, [R120+0x7000] ;  /* 0x00700000787c783b */ /* 0x000e700000000200 */
[----:B------:R-:W2:Y:S01]  /*11d70*/  LDSM.16.M88.4 R132, [R120+0x7400] ;  /* 0x007400007884783b */ /* 0x000ea20000000200 */
[C---:B-1----:R-:W-:Y:S08]  /*11d80*/  HMMA.16816.F32.BF16 R4, R128.reuse, R124, R4 ;  /* 0x0000007c8004723c */ /* 0x042ff00000041804 */
[C---:B------:R-:W-:Y:S08]  /*11d90*/  HMMA.16816.F32.BF16 R8, R128.reuse, R126, R8 ;  /* 0x0000007e8008723c */ /* 0x040ff00000041808 */
[C---:B--2---:R-:W-:Y:S03]  /*11da0*/  HMMA.16816.F32.BF16 R12, R128.reuse, R132, R12 ;  /* 0x00000084800c723c */ /* 0x044fe6000004180c */
[-C--:B----4-:R-:W-:Y:S01]  /*11db0*/  FMUL.FTZ R192, R4, R0.reuse ;  /* 0x0000000004c07220 */ /* 0x090fe20000410000 */
        /* <DEDUP_REMOVED lines=225> */
.L_x_4086:
[----:B------:R-:W-:Y:S05]  /*12bd0*/  BSYNC.RECONVERGENT B0 ;  /* 0x0000000000007941 */ /* 0x000fea0003800200 */
.L_x_4085:
        /* <DEDUP_REMOVED lines=25> */
.L_x_4084:
[----:B------:R-:W-:Y:S05]  /*12d70*/  BSYNC.RECONVERGENT B1 ;  /* 0x0000000000017941 */ /* 0x000fea0003800200 */
.L_x_4083:
        /* <DEDUP_REMOVED lines=65> */
[-C--:B------:R-:W-:Y:S01]  /*13190*/  FFMA.FTZ R58, R223, R3.reuse, -R128 ;  /* 0x00000003df3a7223 */ /* 0x080fe20000010880 */
[-C--:B------:R-:W-:Y:S01]  /*131a0*/  FFMA.FTZ R190, R233, R3.reuse, -R188 ;  /* 0x00000003e9be7223 */ /* 0x080fe200000108bc */
[-CC-:B------:R-:W-:Y:S01]  /*131b0*/  FFMA.FTZ R192, R229, R3.reuse, -R128.reuse ;  /* 0x00000003e5c07223 */ /* 0x180fe20000010880 */
[-CC-:B------:R-:W-:Y:S01]  /*131c0*/  FFMA.FTZ R121, R227, R3.reuse, -R128.reuse ;  /* 0x00000003e3797223 */ /* 0x180fe20000010880 */
[----:B------:R-:W2:Y:S01]  /*131d0*/  MUFU.EX2 R56, R56 ;  /* 0x0000003800387308 */ /* 0x000ea20000000800 */
[-C--:B------:R-:W-:Y:S01]  /*131e0*/  FFMA.FTZ R135, R135, R3.reuse, -R128 ;  /* 0x0000000387877223 */ /* 0x080fe20000010880 */
[-CC-:B------:R-:W-:Y:S01]  /*131f0*/  FFMA.FTZ R178, R178, R3.reuse, -R188.reuse ;  /* 0x00000003b2b27223 */ /* 0x180fe200000108bc */
[-C--:B------:R-:W-:Y:S01]  /*13200*/  FFMA.FTZ R180, R180, R3.reuse, -R188 ;  /* 0x00000003b4b47223 */ /* 0x080fe200000108bc */
        /* <DEDUP_REMOVED lines=34> */
[-CC-:B------:R-:W-:Y:S01]  /*13430*/  FFMA.FTZ R80, R213, R3.reuse, -R188.reuse ;  /* 0x00000003d5507223 */ /* 0x180fe200000108bc */
[-C--:B------:R-:W-:Y:S03]  /*13440*/  FFMA.FTZ R83, R211, R3.reuse, -R188 ;  /* 0x00000003d3537223 */ /* 0x080fe600000108bc */
[----:B------:R-:W2:Y:S01]  /*13450*/  MUFU.EX2 R59, R59 ;  /* 0x0000003b003b7308 */ /* 0x000ea20000000800 */
[----:B-1----:R-:W-:Y:S01]  /*13460*/  F2FP.BF16.F32.PACK_AB R63, R121, R192 ;  /* 0x000000c0793f723e */ /* 0x002fe200000010ff */
[-C--:B------:R-:W-:Y:S01]  /*13470*/  FFMA.FTZ R81, R207, R3.reuse, -R128 ;  /* 0x00000003cf517223 */ /* 0x080fe20000010880 */
[----:B------:R-:W-:Y:S01]  /*13480*/  LDSM.16.MT88.4 R68, [R122+0xb400] ;  /* 0x00b400007a44783b */ /* 0x000fe20000004200 */
[-CC-:B------:R-:W-:Y:S01]  /*13490*/  FFMA.FTZ R88, R203, R3.reuse, -R188.reuse ;  /* 0x00000003cb587223 */ /* 0x180fe200000108bc */
[-C--:B------:R-:W-:Y:S01]  /*134a0*/  FFMA.FTZ R89, R193, R3.reuse, -R188 ;  /* 0x00000003c1597223 */ /* 0x080fe200000108bc */
[-CC-:B------:R-:W-:Y:S01]  /*134b0*/  FFMA.FTZ R91, R191, R3.reuse, -R128.reuse ;  /* 0x00000003bf5b7223 */ /* 0x180fe20000010880 */
[-C--:B------:R-:W-:Y:S03]  /*134c0*/  FFMA.FTZ R90, R189, R3.reuse, -R128 ;  /* 0x00000003bd5a7223 */ /* 0x080fe60000010880 */
[----:B------:R-:W1:Y:S01]  /*134d0*/  MUFU.EX2 R194, R194 ;  /* 0x000000c200c27308 */ /* 0x000e620000000800 */
[-CC-:B------:R-:W-:Y:S01]  /*134e0*/  FFMA.FTZ R97, R182, R3.reuse, -R188.reuse ;  /* 0x00000003b6617223 */ /* 0x180fe200000108bc */
[-CC-:B------:R-:W-:Y:S01]  /*134f0*/  FFMA.FTZ R96, R184, R3.reuse, -R188.reuse ;  /* 0x00000003b8607223 */ /* 0x180fe200000108bc */
[----:B------:R-:W-:Y:S01]  /*13500*/  LDSM.16.MT88.4 R108, [R122+0xac00] ;  /* 0x00ac00007a6c783b */ /* 0x000fe20000004200 */
[-C--:B------:R-:W-:Y:S01]  /*13510*/  FFMA.FTZ R98, R187, R3.reuse, -R188 ;  /* 0x00000003bb627223 */ /* 0x080fe200000108bc */
[-C--:B------:R-:W-:Y:S01]  /*13520*/  FFMA.FTZ R182, R179, R3.reuse, -R128 ;  /* 0x00000003b3b67223 */ /* 0x080fe20000010880 */
[-CC-:B------:R-:W-:Y:S01]  /*13530*/  FFMA.FTZ R179, R138, R3.reuse, -R188.reuse ;  /* 0x000000038ab37223 */ /* 0x180fe200000108bc */
        /* <DEDUP_REMOVED lines=23> */
[-C--:B------:R-:W-:Y:S01]  /*136b0*/  FFMA.FTZ R124, R124, R3.reuse, -R128 ;  /* 0x000000037c7c7223 */ /* 0x080fe20000010880 */
[----:B------:R-:W-:Y:S03]  /*136c0*/  ISETP.GT.AND P1, PT, R153, R144, PT ;  /* 0x000000909900720c */ /* 0x000fe60003f24270 */
[----:B------:R-:W-:Y:S01]  /*136d0*/  MUFU.EX2 R80, R80 ;  /* 0x0000005000507308 */ /* 0x000fe20000000800 */
[C---:B--2---:R-:W-:Y:S01]  /*136e0*/  F2FP.BF16.F32.PACK_AB R62, R119.reuse, R190 ;  /* 0x000000be773e723e */ /* 0x044fe200000010ff */
[----:B------:R-:W-:Y:S04]  /*136f0*/  FADD.FTZ R190, R190, R205 ;  /* 0x000000cdbebe7221 */ /* 0x000fe80000010000 */
[----:B------:R-:W-:Y:S02]  /*13700*/  FADD.FTZ R190, R119, R190 ;  /* 0x000000be77be7221 */ /* 0x000fe40000010000 */
        /* <DEDUP_REMOVED lines=9> */
[-C--:B------:R-:W-:Y:S01]  /*137a0*/  FFMA.FTZ R101, R132, R3.reuse, -R188 ;  /* 0x0000000384657223 */ /* 0x080fe200000108bc */
[-CC-:B------:R-:W-:Y:S01]  /*137b0*/  FFMA.FTZ R132, R137, R3.reuse, -R128.reuse ;  /* 0x0000000389847223 */ /* 0x180fe20000010880 */
[----:B------:R-:W-:Y:S01]  /*137c0*/  FFMA.FTZ R129, R139, R3, -R128 ;  /* 0x000000038b817223 */ /* 0x000fe20000010880 */
[C---:B------:R-:W-:Y:S04]  /*137d0*/  HMMA.16816.F32.BF16 R12, R60.reuse, R24, R12 ;  /* 0x000000183c0c723c */ /* 0x040fe8000004180c */
[----:B------:R-:W-:Y:S01]  /*137e0*/  MUFU.EX2 R89, R89 ;  /* 0x0000005900597308 */ /* 0x000fe20000000800 */
[C---:B------:R-:W-:Y:S01]  /*137f0*/  FMUL.FTZ R24, R56.reuse, R92 ;  /* 0x0000005c38187220 */ /* 0x040fe20000410000 */
[----:B------:R-:W-:Y:S01]  /*13800*/  FMUL.FTZ R25, R56, R93 ;  /* 0x0000005d38197220 */ /* 0x000fe20000410000 */
[-C--:B------:R-:W-:Y:S01]  /*13810*/  FFMA.FTZ R93, R221, R3.reuse, -R188 ;  /* 0x00000003dd5d7223 */ /* 0x080fe200000108bc */
[----:B------:R-:W-:Y:S01]  /*13820*/  FFMA.FTZ R92, R197, R3, -R128 ;  /* 0x00000003c55c7223 */ /* 0x000fe20000010880 */
        /* <DEDUP_REMOVED lines=22> */
[-C--:B------:R-:W-:Y:S01]  /*13990*/  FFMA.FTZ R77, R217, R3.reuse, -R128 ;  /* 0x00000003d94d7223 */ /* 0x080fe20000010880 */
[C---:B------:R-:W-:Y:S06]  /*139a0*/  HMMA.16816.F32.BF16 R32, R60.reuse, R42, R32 ;  /* 0x0000002a3c20723c */ /* 0x040fec0000041820 */
[----:B------:R-:W-:Y:S01]  /*139b0*/  MUFU.EX2 R87, R87 ;  /* 0x0000005700577308 */ /* 0x000fe20000000800 */
[C---:B------:R-:W-:Y:S01]  /*139c0*/  FMUL.FTZ R42, R57.reuse, R78 ;  /* 0x0000004e392a7220 */ /* 0x040fe20000410000 */
[--C-:B------:R-:W-:Y:S01]  /*139d0*/  FFMA.FTZ R78, R172, R3, -R188.reuse ;  /* 0x00000003ac4e7223 */ /* 0x100fe200000108bc */
[----:B------:R-:W-:Y:S01]  /*139e0*/  FMUL.FTZ R43, R57, R79 ;  /* 0x0000004f392b7220 */ /* 0x000fe20000410000 */
[-CC-:B------:R-:W-:Y:S01]  /*139f0*/  FFMA.FTZ R79, R134, R3.reuse, -R188.reuse ;  /* 0x00000003864f7223 */ /* 0x180fe200000108bc */
[--C-:B------:R-:W-:Y:S01]  /*13a00*/  FFMA.FTZ R134, R174, R3, -R188.reuse ;  /* 0x00000003ae867223 */ /* 0x100fe200000108bc */
[C---:B------:R-:W-:Y:S04]  /*13a10*/  HMMA.16816.F32.BF16 R36, R60.reuse, R44, R36 ;  /* 0x0000002c3c24723c */ /* 0x040fe80000041824 */
[----:B------:R-:W1:Y:S01]  /*13a20*/  MUFU.EX2 R77, R77 ;  /* 0x0000004d004d7308 */ /* 0x000e620000000800 */
[C---:B------:R-:W-:Y:S01]  /*13a30*/  FMUL.FTZ R44, R56.reuse, R72 ;  /* 0x00000048382c7220 */ /* 0x040fe20000410000 */
[----:B------:R-:W-:Y:S01]  /*13a40*/  FMUL.FTZ R45, R56, R73 ;  /* 0x00000049382d7220 */ /* 0x000fe20000410000 */
[-CC-:B------:R-:W-:Y:S01]  /*13a50*/  FFMA.FTZ R172, R175, R3.reuse, -R188.reuse ;  /* 0x00000003afac7223 */ /* 0x180fe200000108bc */
[-CC-:B------:R-:W-:Y:S01]  /*13a60*/  FFMA.FTZ R174, R177, R3.reuse, -R188.reuse ;  /* 0x00000003b1ae7223 */ /* 0x180fe200000108bc */
        /* <DEDUP_REMOVED lines=30> */
[----:B------:R-:W-:Y:S03]  /*13c50*/  FADD.FTZ R76, R121, R76 ;  /* 0x0000004c794c7221 */ /* 0x000fe60000010000 */
[C---:B----4-:R-:W-:Y:S06]  /*13c60*/  HMMA.16816.F32.BF16 R12, R60.reuse, R64, R12 ;  /* 0x000000403c0c723c */ /* 0x050fec000004180c */
[----:B------:R-:W-:Y:S02]  /*13c70*/  MUFU.EX2 R182, R182 ;  /* 0x000000b600b67308 */ /* 0x000fe40000000800 */
[C---:B------:R-:W-:Y:S01]  /*13c80*/  HMMA.16816.F32.BF16 R16, R60.reuse, R66, R16 ;  /* 0x000000423c10723c */ /* 0x040fe20000041810 */
[----:B------:R-:W1:Y:S07]  /*13c90*/  LDSM.16.MT88.4 R64, [R118+0xb400] ;  /* 0x00b400007640783b */ /* 0x000e6e0000004200 */
[----:B------:R-:W-:Y:S01]  /*13ca0*/  MUFU.EX2 R179, R179 ;  /* 0x000000b300b37308 */ /* 0x000fe20000000800 */
[C---:B------:R-:W-:Y:S09]  /*13cb0*/  HMMA.16816.F32.BF16 R20, R60.reuse, R68, R20 ;  /* 0x000000443c14723c */ /* 0x040ff20000041814 */
[----:B------:R-:W-:Y:S01]  /*13cc0*/  MUFU.EX2 R164, R164 ;  /* 0x000000a400a47308 */ /* 0x000fe20000000800 */
[C---:B------:R-:W-:Y:S01]  /*13cd0*/  HMMA.16816.F32.BF16 R24, R60.reuse, R70, R24 ;  /* 0x000000463c18723c */ /* 0x040fe20000041818 */
[----:B------:R-:W2:Y:S08]  /*13ce0*/  LDSM.16.MT88.4 R68, [R122+0xd400] ;  /* 0x00d400007a44783b */ /* 0x000eb00000004200 */
[----:B------:R3:W-:Y:S10]  /*13cf0*/  MUFU.EX2 R121, R101 ;  /* 0x0000006500797308 */ /* 0x0007f40000000800 */
[----:B------:R-:W-:Y:S10]  /*13d00*/  MUFU.EX2 R129, R129 ;  /* 0x0000008100817308 */ /* 0x000ff40000000800 */
[----:B------:R-:W-:Y:S01]  /*13d10*/  MUFU.EX2 R132, R132 ;  /* 0x0000008400847308 */ /* 0x000fe20000000800 */
[----:B---3--:R-:W-:Y:S02]  /*13d20*/  FADD.FTZ R101, R77, R76 ;  /* 0x0000004c4d657221 */ /* 0x008fe40000010000 */
[----:B------:R-:W-:Y:S02]  /*13d30*/  LDSM.16.MT88.4 R76, [R118+0xc400] ;  /* 0x00c40000764c783b */ /* 0x000fe40000004200 */
[----:B------:R-:W-:Y:S01]  /*13d40*/  FADD.FTZ R101, R94, R101 ;  /* 0x000000655e657221 */ /* 0x000fe20000010000 */
[-CC-:B------:R-:W-:Y:S01]  /*13d50*/  FFMA.FTZ R94, R53, R3.reuse, -R128.reuse ;  /* 0x00000003355e7223 */ /* 0x180fe20000010880 */
[C---:B-1----:R-:W-:Y:S03]  /*13d60*/  HMMA.16816.F32.BF16 R28, R60.reuse, R64, R28 ;  /* 0x000000403c1c723c */ /* 0x042fe6000004181c */
[----:B------:R-:W-:Y:S01]  /*13d70*/  MUFU.EX2 R134, R134 ;  /* 0x0000008600867308 */ /* 0x000fe20000000800 */
[----:B------:R-:W-:Y:S01]  /*13d80*/  FADD.FTZ R86, R86, R101 ;  /* 0x0000006556567221 */ /* 0x000fe20000010000 */
[----:B------:R-:W-:Y:S03]  /*13d90*/  FFMA.FTZ R128, R52, R3, -R128 ;  /* 0x0000000334807223 */ /* 0x000fe60000010880 */
[----:B------:R-:W-:Y:S01]  /*13da0*/  FADD.FTZ R81, R81, R86 ;  /* 0x0000005651517221 */ /* 0x000fe20000010000 */
[C---:B------:R-:W-:Y:S01]  /*13db0*/  HMMA.16816.F32.BF16 R32, R60.reuse, R66, R32 ;  /* 0x000000423c20723c */ /* 0x040fe20000041820 */
[----:B------:R-:W1:Y:S03]  /*13dc0*/  LDSM.16.MT88.4 R64, [R118+0xd400] ;  /* 0x00d400007640783b */ /* 0x000e660000004200 */
[----:B------:R-:W-:Y:S04]  /*13dd0*/  MUFU.EX2 R135, R135 ;  /* 0x0000008700877308 */ /* 0x000fe80000000800 */
[C---:B--2---:R-:W-:Y:S06]  /*13de0*/  HMMA.16816.F32.BF16 R36, R60.reuse, R68, R36 ;  /* 0x000000443c24723c */ /* 0x044fec0000041824 */
[----:B------:R-:W-:Y:S02]  /*13df0*/  MUFU.EX2 R170, R170 ;  /* 0x000000aa00aa7308 */ /* 0x000fe40000000800 */
[C---:B------:R-:W-:Y:S01]  /*13e00*/  HMMA.16816.F32.BF16 R40, R60.reuse, R70, R40 ;  /* 0x000000463c28723c */ /* 0x040fe20000041828 */
[----:B------:R-:W2:Y:S07]  /*13e10*/  LDSM.16.MT88.4 R68, [R122+0x9800] ;  /* 0x009800007a44783b */ /* 0x000eae0000004200 */
[----:B------:R-:W-:Y:S10]  /*13e20*/  MUFU.EX2 R97, R97 ;  /* 0x0000006100617308 */ /* 0x000ff40000000800 */
[----:B------:R-:W3:Y:S10]  /*13e30*/  MUFU.EX2 R96, R96 ;  /* 0x0000006000607308 */ /* 0x000ef40000000800 */
[----:B------:R-:W-:Y:S01]  /*13e40*/  MUFU.EX2 R99, R99 ;  /* 0x0000006300637308 */ /* 0x000fe20000000800 */
[C---:B-1----:R-:W-:Y:S09]  /*13e50*/  HMMA.16816.F32.BF16 R44, R60.reuse, R64, R44 ;  /* 0x000000403c2c723c */ /* 0x042ff2000004182c */
[----:B------:R-:W1:Y:S01]  /*13e60*/  MUFU.EX2 R166, R166 ;  /* 0x000000a600a67308 */ /* 0x000e620000000800 */
[----:B---3--:R-:W-:Y:S01]  /*13e70*/  F2FP.BF16.F32.PACK_AB R56, R96, R97 ;  /* 0x000000616038723e */ /* 0x008fe200000010ff */
[----:B------:R-:W-:Y:S01]  /*13e80*/  HMMA.16816.F32.BF16 R48, R60, R66, R48 ;  /* 0x000000423c30723c */ /* 0x000fe20000041830 */
[----:B------:R-:W3:Y:S07]  /*13e90*/  LDSM.16.MT88.4 R64, [R118+0x9800] ;  /* 0x009800007640783b */ /* 0x000eee0000004200 */
[----:B------:R-:W4:Y:S01]  /*13ea0*/  MUFU.EX2 R98, R98 ;  /* 0x0000006200627308 */ /* 0x000f220000000800 */
[----:B------:R-:W-:Y:S02]  /*13eb0*/  F2FP.BF16.F32.PACK_AB R60, R84, R87 ;  /* 0x00000057543c723e */ /* 0x000fe400000010ff */
[----:B------:R-:W-:Y:S01]  /*13ec0*/  F2FP.BF16.F32.PACK_AB R61, R85, R92 ;  /* 0x0000005c553d723e */ /* 0x000fe200000010ff */
[----:B------:R-:W-:Y:S01]  /*13ed0*/  FADD.FTZ R92, R92, R81 ;  /* 0x000000515c5c7221 */ /* 0x000fe20000010000 */
[----:B------:R-:W-:Y:S02]  /*13ee0*/  F2FP.BF16.F32.PACK_AB R62, R89, R88 ;  /* 0x00000058593e723e */ /* 0x000fe400000010ff */
[----:B------:R-:W-:Y:S03]  /*13ef0*/  F2FP.BF16.F32.PACK_AB R63, R90, R91 ;  /* 0x0000005b5a3f723e */ /* 0x000fe600000010ff */
[----:B------:R-:W5:Y:S01]  /*13f00*/  MUFU.EX2 R181, R181 ;  /* 0x000000b500b57308 */ /* 0x000f620000000800 */
[----:B-1----:R-:W-:Y:S03]  /*13f10*/  F2FP.BF16.F32.PACK_AB R57, R166, R99 ;  /* 0x00000063a639723e */ /* 0x002fe600000010ff */
[C---:B--2---:R-:W-:Y:S06]  /*13f20*/  HMMA.16816.F32.BF16 R4, R60.reuse, R68, R4 ;  /* 0x000000443c04723c */ /* 0x044fec0000041804 */
[----:B------:R-:W-:Y:S01]  /*13f30*/  MUFU.EX2 R138, R138 ;  /* 0x0000008a008a7308 */ /* 0x000fe20000000800 */
[----:B----4-:R-:W-:Y:S01]  /*13f40*/  F2FP.BF16.F32.PACK_AB R58, R147, R98 ;  /* 0x00000062933a723e */ /* 0x010fe200000010ff */
[C---:B------:R-:W-:Y:S01]  /*13f50*/  HMMA.16816.F32.BF16 R8, R60.reuse, R70, R8 ;  /* 0x000000463c08723c */ /* 0x040fe20000041808 */
[----:B------:R-:W1:Y:S07]  /*13f60*/  LDSM.16.MT88.4 R68, [R122+0xb800] ;  /* 0x00b800007a44783b */ /* 0x000e6e0000004200 */
[----:B------:R-:W-:Y:S01]  /*13f70*/  MUFU.EX2 R171, R171 ;  /* 0x000000ab00ab7308 */ /* 0x000fe20000000800 */
[----:B-----5:R-:W-:Y:S09]  /*13f80*/  F2FP.BF16.F32.PACK_AB R59, R182, R181 ;  /* 0x000000b5b63b723e */ /* 0x020ff200000010ff */
[----:B------:R-:W-:Y:S01]  /*13f90*/  MUFU.EX2 R168, R168 ;  /* 0x000000a800a87308 */ /* 0x000fe20000000800 */
[C---:B---3--:R-:W-:Y:S09]  /*13fa0*/  HMMA.16816.F32.BF16 R12, R60.reuse, R64, R12 ;  /* 0x000000403c0c723c */ /* 0x048ff2000004180c */
        /* <DEDUP_REMOVED lines=127> */
[----:B------:R-:W-:Y:S03]  /*147a0*/  FADD.FTZ R88, R89, R88 ;  /* 0x0000005859587221 */ /* 0x000fe60000010000 */
[----:B------:R-:W-:Y:S01]  /*147b0*/  FADD.FTZ R166, R166, R99 ;  /* 0x00000063a6a67221 */ /* 0x000fe20000010000 */
        /* <DEDUP_REMOVED lines=54> */
.L_x_4080:
        /* <DEDUP_REMOVED lines=15> */
.L_x_4095:
        /* <DEDUP_REMOVED lines=161> */
.L_x_4090:
[----:B------:R-:W-:Y:S05]  /*15620*/  BSYNC.RECONVERGENT B0 ;  /* 0x0000000000007941 */ /* 0x000fea0003800200 */
.L_x_4089:
        /* <DEDUP_REMOVED lines=10> */
[----:B--2---:R-:W-:Y:S05]  /*156d0*/  @P1 RET.REL.NODEC R150 `(_ZN5flash24flash_fwd_splitkv_kernelI23Flash_fwd_kernel_traitsILi96ELi64ELi128ELi4ELb0ELb0EN7cutlass10bfloat16_tE19Flash_kernel_traitsILi96ELi64ELi128ELi4ES3_EELb0ELb0ELb0ELb0ELb1ELb1ELb1ELb1EEEvNS_16Flash_fwd_paramsE) ;  /* 0xfffffea896481950 */ /* 0x004fea0003c3ffff */
[----:B------:R-:W-:Y:S01]  /*156e0*/  MOV R151, 0x0 ;  /* 0x0000000000977802 */ /* 0x000fe20000000f00 */
[----:B------:R-:W-:Y:S04]  /*156f0*/  ST.E.128 desc[UR4][R2.64+0x4800], R36 ;  /* 0x0048002402007985 */ /* 0x000fe8000c101d04 */
[----:B------:R-:W-:Y:S04]  /*15700*/  ST.E.128 desc[UR4][R2.64+0x4880], R20 ;  /* 0x0048801402007985 */ /* 0x000fe8000c101d04 */
[----:B------:R1:W-:Y:S02]  /*15710*/  ST.E.128 desc[UR4][R2.64+0x4900], R4 ;  /* 0x0049000402007985 */ /* 0x0003e4000c101d04 */
[----:B-1----:R-:W-:Y:S05]  /*15720*/  RET.REL.NODEC R150 `(_ZN5flash24flash_fwd_splitkv_kernelI23Flash_fwd_kernel_traitsILi96ELi64ELi128ELi4ELb0ELb0EN7cutlass10bfloat16_tE19Flash_kernel_traitsILi96ELi64ELi128ELi4ES3_EELb0ELb0ELb0ELb0ELb1ELb1ELb1ELb1EEEvNS_16Flash_fwd_paramsE) ;  /* 0xfffffea896347950 */ /* 0x002fea0003c3ffff */
.L_x_4088:
[----:B------:R-:W-:Y:S01]  /*15730*/  MOV R8, 0x2 ;  /* 0x0000000200087802 */ /* 0x000fe20000000f00 */
[----:B------:R-:W-:Y:S01]  /*15740*/  IMAD.MOV.U32 R7, RZ, RZ, 0x1f ;  /* 0x0000001fff077424 */ /* 0x000fe200078e00ff */
[----:B------:R-:W-:-:S07]  /*15750*/  MOV R10, 0xffffffff ;  /* 0xffffffff000a7802 */ /* 0x000fce0000000f00 */
[----:B-----5:R-:W-:Y:S05]  /*15760*/  WARPSYNC.COLLECTIVE R10, `(.L_x_4091) ;  /* 0x000000000a087348 */ /* 0x020fea0003c00000 */
[----:B------:R1:W2:Y:S02]  /*15770*/  SHFL.BFLY P0, R13, R164, R8, R7 ;  /* 0x0c000008a40d7389 */ /* 0x0002a40000000007 */
[----:B-12--5:R-:W-:Y:S05]  /*15780*/  ENDCOLLECTIVE ;  /* 0x000000000000791b */ /* 0x026fea0003800000 */
.L_x_4091:
[----:B------:R-:W-:Y:S02]  /*15790*/  IMAD.MOV.U32 R9, RZ, RZ, R13 ;  /* 0x000000ffff097224 */ /* 0x000fe400078e000d */
[----:B------:R-:W-:Y:S02]  /*157a0*/  IMAD.MOV.U32 R8, RZ, RZ, 0x1 ;  /* 0x00000001ff087424 */ /* 0x000fe400078e00ff */
[----:B------:R-:W-:-:S05]  /*157b0*/  FADD.FTZ R12, R9, R164 ;  /* 0x000000a4090c7221 */ /* 0x000fca0000010000 */
[----:B------:R-:W-:-:S07]  /*157c0*/  MOV R164, R12 ;  /* 0x0000000c00a47202 */ /* 0x000fce0000000f00 */
[----:B------:R-:W-:Y:S05]  /*157d0*/  WARPSYNC.COLLECTIVE R10, `(.L_x_4092) ;  /* 0x000000000a087348 */ /* 0x000fea0003c00000 */
[----:B------:R1:W2:Y:S02]  /*157e0*/  SHFL.BFLY P0, R13, R164, R8, R7 ;  /* 0x0c000008a40d7389 */ /* 0x0002a40000000007 */
[----:B-12---:R-:W-:Y:S05]  /*157f0*/  ENDCOLLECTIVE ;  /* 0x000000000000791b */ /* 0x006fea0003800000 */
.L_x_4092:
[----:B------:R-:W-:Y:S01]  /*15800*/  MOV R164, R166 ;  /* 0x000000a600a47202 */ /* 0x000fe20000000f00 */
[----:B------:R-:W-:Y:S01]  /*15810*/  IMAD.MOV.U32 R8, RZ, RZ, 0x2 ;  /* 0x00000002ff087424 */ /* 0x000fe200078e00ff */
[----:B------:R-:W-:-:S07]  /*15820*/  MOV R9, R13 ;  /* 0x0000000d00097202 */ /* 0x000fce0000000f00 */
[----:B------:R-:W-:Y:S05]  /*15830*/  WARPSYNC.COLLECTIVE R10, `(.L_x_4093) ;  /* 0x000000000a087348 */ /* 0x000fea0003c00000 */
[----:B------:R1:W2:Y:S02]  /*15840*/  SHFL.BFLY P0, R13, R164, R8, R7 ;  /* 0x0c000008a40d7389 */ /* 0x0002a40000000007 */
[----:B-12---:R-:W-:Y:S05]  /*15850*/  ENDCOLLECTIVE ;  /* 0x000000000000791b */ /* 0x006fea0003800000 */
.L_x_4093:
[----:B------:R-:W-:Y:S01]  /*15860*/  FADD.FTZ R9, R12, R9 ;  /* 0x000000090c097221 */ /* 0x000fe20000010000 */
[----:B------:R-:W-:Y:S01]  /*15870*/  FADD.FTZ R11, R13, R166 ;  /* 0x000000a60d0b7221 */ /* 0x000fe20000010000 */
[----:B------:R-:W-:-:S04]  /*15880*/  MOV R8, 0x1 ;  /* 0x0000000100087802 */ /* 0x000fc80000000f00 */
[----:B------:R-:W-:-:S07]  /*15890*/  MOV R164, R11 ;  /* 0x0000000b00a47202 */ /* 0x000fce0000000f00 */
[----:B------:R-:W-:Y:S05]  /*158a0*/  WARPSYNC.COLLECTIVE R10, `(.L_x_4094) ;  /* 0x000000000a087348 */ /* 0x000fea0003c00000 */
[----:B------:R1:W2:Y:S02]  /*158b0*/  SHFL.BFLY P0, R13, R164, R8, R7 ;  /* 0x0c000008a40d7389 */ /* 0x0002a40000000007 */
[----:B-12---:R-:W-:Y:S05]  /*158c0*/  ENDCOLLECTIVE ;  /* 0x000000000000791b */ /* 0x006fea0003800000 */
.L_x_4094:
[----:B------:R-:W-:Y:S05]  /*158d0*/  BRA `(.L_x_4095) ;  /* 0xfffffff000cc7947 */ /* 0x000fea000383ffff */
.L_x_4096:
        /* <DEDUP_REMOVED lines=10> */
.L_x_11625:


//--------------------- .text._ZN5flash24flash_fwd_splitkv_kernelI23Flash_fwd_kernel_traitsILi96ELi64ELi128ELi4ELb0ELb0EN7cutlass10bfloat16_tE19Flash_kernel_traitsILi96ELi64ELi128ELi4ES3_EELb0ELb0ELb1ELb0ELb0ELb0ELb1ELb1EEEvNS_16Flash_fwd_paramsE --------------------------
	.section	.text._ZN5flash24flash_fwd_splitkv_kernelI23Flash_fwd_kernel_traitsILi96ELi64ELi128ELi4ELb0ELb0EN7cutlass10bfloat16_tE19Flash_kernel_traitsILi96ELi64ELi128ELi4ES3_EELb0ELb0ELb1ELb0ELb0ELb0ELb1ELb1EEEvNS_16Flash_fwd_paramsE,"ax",@progbits
	.align	128
        .global         _ZN5flash24flash_fwd_splitkv_kernelI23Flash_fwd_kernel_traitsILi96ELi64ELi128ELi4ELb0ELb0EN7cutlass10bfloat16_tE19Flash_kernel_traitsILi96ELi64ELi128ELi4ES3_EELb0ELb0ELb1ELb0ELb0ELb0ELb1ELb1EEEvNS_16Flash_fwd_paramsE
        .type           _ZN5flash24flash_fwd_splitkv_kernelI23Flash_fwd_kernel_traitsILi96ELi64ELi128ELi4ELb0ELb0EN7cutlass10bfloat16_tE19Flash_kernel_traitsILi96ELi64ELi128ELi4ES3_EELb0ELb0ELb1ELb0ELb0ELb0ELb1ELb1EEEvNS_16Flash_fwd_paramsE,@function
        .size           _ZN5flash24flash_fwd_splitkv_kernelI23Flash_fwd_kernel_traitsILi96ELi64ELi128ELi4ELb0ELb0EN7cutlass10bfloat16_tE19Flash_kernel_traitsILi96ELi64ELi128ELi4ES3_EELb0ELb0ELb1ELb0ELb0ELb0ELb1ELb1EEEvNS_16Flash_fwd_paramsE,(.L_x_11626 - _ZN5flash24flash_fwd_splitkv_kernelI23Flash_fwd_kernel_traitsILi96ELi64ELi128ELi4ELb0ELb0EN7cutlass10bfloat16_tE19Flash_kernel_traitsILi96ELi64ELi128ELi4ES3_EELb0ELb0ELb1ELb0ELb0ELb0ELb1ELb1EEEvNS_16Flash_fwd_paramsE)
        .other          _ZN5flash24flash_fwd_splitkv_kernelI23Flash_fwd_kernel_traitsILi96ELi64ELi128ELi4ELb0ELb0EN7cutlass10bfloat16_tE19Flash_kernel_traitsILi96ELi64ELi128ELi4ES3_EELb0ELb0ELb1ELb0ELb0ELb0ELb1ELb1EEEvNS_16Flash_fwd_paramsE,@"STO_CUDA_ENTRY STV_DEFAULT"
_ZN5flash24flash_fwd_splitkv_kernelI23Flash_fwd_kernel_traitsILi96ELi64ELi128ELi4ELb0ELb0EN7cutlass10bfloat16_tE19Flash_kernel_traitsILi96ELi64ELi128ELi4ES3_EELb0ELb0ELb1ELb0ELb0ELb0ELb1ELb1EEEvNS_16Flash_fwd_paramsE:
.text._ZN5flash24flash_fwd_splitkv_kernelI23Flash_fwd_kernel_traitsILi96ELi64ELi128ELi4ELb0ELb0EN7cutlass10bfloat16_tE19Flash_kernel_traitsILi96ELi64ELi128ELi4ES3_EELb0ELb0ELb1ELb0ELb0ELb0ELb1ELb1EEEvNS_16Flash_fwd_paramsE:
        /* <DEDUP_REMOVED lines=29> */
[----:B------:R-:W-:Y:S05]  /*01d0*/  CALL.REL.NOINC `($_ZN5flash24flash_fwd_splitkv_kernelI23Flash_fwd_kernel_traitsILi96ELi64ELi128ELi4ELb0ELb0EN7cutlass10bfloat16_tE19Flash_kernel_traitsILi96ELi64ELi128ELi4ES3_EELb0ELb0ELb1ELb0ELb0ELb0ELb1ELb1EEEvNS_16Flash_fwd_paramsE$_ZN5flash30compute_attn_1rowblock_splitkvI23Flash_fwd_kernel_traitsILi96ELi64ELi128ELi4ELb0ELb0EN7cutlass10bfloat16_tE19Flash_kernel_traitsILi96ELi64ELi128ELi4ES3_EELb0ELb0ELb1ELb0ELb0ELb0ELb1ELb1ENS_16Flash_fwd_paramsEEEvRKT8_iiiii) ;  /* 0x0000000000087944 */ /* 0x000fea0003c00000 */
[----:B------:R-:W-:Y:S05]  /*01e0*/  BSYNC.RECONVERGENT B4 ;  /* 0x0000000000047941 */ /* 0x000fea0003800200 */
.L_x_4097:
[----:B------:R-:W-:Y:S05]  /*01f0*/  EXIT ;  /* 0x000000000000794d */ /* 0x000fea0003800000 */
        .type           $_ZN5flash24flash_fwd_splitkv_kernelI23Flash_fwd_kernel_traitsILi96ELi64ELi128ELi4ELb0ELb0EN7cutlass10bfloat16_tE19Flash_kernel_traitsILi96ELi64ELi128ELi4ES3_EELb0ELb0ELb1ELb0ELb0ELb0ELb1ELb1EEEvNS_16Flash_fwd_paramsE$_ZN5flash30compute_attn_1rowblock_splitkvI23Flash_fwd_kernel_traitsILi96ELi64ELi128ELi4ELb0ELb0EN7cutlass10bfloat16_tE19Flash_kernel_traitsILi96ELi64ELi128ELi4ES3_EELb0ELb0ELb1ELb0ELb0ELb0ELb1ELb1ENS_16Flash_fwd_paramsEEEvRKT8_iiiii,@function
        .size           $_ZN5flash24flash_fwd_splitkv_kernelI23Flash_fwd_kernel_traitsILi96ELi64ELi128ELi4ELb0ELb0EN7cutlass10bfloat16_tE19Flash_kernel_traitsILi96ELi64ELi128ELi4ES3_EELb0ELb0ELb1ELb0ELb0ELb0ELb1ELb1EEEvNS_16Flash_fwd_paramsE$_ZN5flash30compute_attn_1rowblock_splitkvI23Flash_fwd_kernel_traitsILi96ELi64ELi128ELi4ELb0ELb0EN7cutlass10bfloat16_tE19Flash_kernel_traitsILi96ELi64ELi128ELi4ES3_EELb0ELb0ELb1ELb0ELb0ELb0ELb1ELb1ENS_16Flash_fwd_paramsEEEvRKT8_iiiii,(.L_x_11626 - $_ZN5flash24flash_fwd_splitkv_kernelI23Flash_fwd_kernel_traitsILi96ELi64ELi128ELi4ELb0ELb0EN7cutlass10bfloat16_tE19Flash_kernel_traitsILi96ELi64ELi128ELi4ES3_EELb0ELb0ELb1ELb0ELb0ELb0ELb1ELb1EEEvNS_16Flash_fwd_paramsE$_ZN5flash30compute_attn_1rowblock_splitkvI23Flash_fwd_kernel_traitsILi96ELi64ELi128ELi4ELb0ELb0EN7cutlass10bfloat16_tE19Flash_kernel_traitsILi96ELi64ELi128ELi4ES3_EELb0ELb0ELb1ELb0ELb0ELb0ELb1ELb1ENS_16Flash_fwd_paramsEEEvRKT8_iiiii)
$_ZN5flash24flash_fwd_splitkv_kernelI23Flash_fwd_kernel_traitsILi96ELi64ELi128ELi4ELb0ELb0EN7cutlass10bfloat16_tE19Flash_kernel_traitsILi96ELi64ELi128ELi4ES3_EELb0ELb0ELb1ELb0ELb0ELb0ELb1ELb1EEEvNS_16Flash_fwd_paramsE$_ZN5flash30compute_attn_1rowblock_splitkvI23Flash_fwd_kernel_traitsILi96ELi64ELi128ELi4ELb0ELb0EN7cutlass10bfloat16_tE19Flash_kernel_traitsILi96ELi64ELi128ELi4ES3_EELb0ELb0ELb1ELb0ELb0ELb0ELb1ELb1ENS_16Flash_fwd_paramsEEEvRKT8_iiiii:
        /* <DEDUP_REMOVED lines=39> */
.L_x_4099:
[----:B------:R-:W-:Y:S05]  /*0470*/  BSYNC.RECONVERGENT B0 ;  /* 0x0000000000007941 */ /* 0x000fea0003800200 */
.L_x_4098:
[----:B------:R-:W-:Y:S04]  /*0480*/  BSSY.RECONVERGENT B0, `(.L_x_4100) ;  /* 0x0000007000007945 */ /* 0x000fe80003800200 */
[----:B------:R-:W-:Y:S05]  /*0490*/  @!P3 BRA `(.L_x_4101) ;  /* 0x000000000014b947 */ /* 0x000fea0003800000 */
[----:B-----5:R-:W4:Y:S02]  /*04a0*/  LD.E.U8 R3, desc[UR4][R120.64+0x1b2] ;  /* 0x0001b20478037980 */ /* 0x020f24000c101100 */
[----:B----4-:R-:W-:-:S13]  /*04b0*/  ISETP.NE.AND P1, PT, R3, RZ, PT ;  /* 0x000000ff0300720c */ /* 0x010fda0003f25270 */
[----:B------:R-:W4:Y:S02]  /*04c0*/  @P1 LD.E R6, desc[UR4][R16.64+0x4] ;  /* 0x0000040410061980 */ /* 0x000f24000c101900 */
[----:B----4-:R-:W-:-:S06]  /*04d0*/  @P1 IADD3 R3, PT, PT, R6, -R13, RZ ;  /* 0x8000000d06031210 */ /* 0x010fcc0007ffe0ff */
[----:B------:R4:W5:Y:S02]  /*04e0*/  @!P1 LD.E R3, desc[UR4][R16.64] ;  /* 0x0000000410039980 */ /* 0x000964000c101900 */
.L_x_4101:
[----:B------:R-:W-:Y:S05]  /*04f0*/  BSYNC.RECONVERGENT B0 ;  /* 0x0000000000007941 */ /* 0x000fea0003800200 */
.L_x_4100:
        /* <DEDUP_REMOVED lines=9> */
.L_x_4103:
[----:B------:R-:W5:Y:S01]  /*0590*/  LD.E.64 R4, desc[UR4][R120.64+0x108] ;  /* 0x0001080478047980 */ /* 0x000f62000c101b00 */
[----:B------:R-:W-:Y:S01]  /*05a0*/  BSSY.RECONVERGENT B0, `(.L_x_4105) ;  /* 0x0000006000007945 */ /* 0x000fe20003800200 */
[----:B------:R-:W-:Y:S01]  /*05b0*/  IMAD.MOV.U32 R3, RZ, RZ, RZ ;  /* 0x000000ffff037224 */ /* 0x000fe200078e00ff */
[----:B-----5:R-:W-:-:S04]  /*05c0*/  ISETP.NE.U32.AND P0, PT, R4, RZ, PT ;  /* 0x000000ff0400720c */ /* 0x020fc80003f05070 */
[----:B------:R-:W-:-:S13]  /*05d0*/  ISETP.NE.AND.EX P0, PT, R5, RZ, PT, P0 ;  /* 0x000000ff0500720c */ /* 0x000fda0003f05300 */
[----:B------:R-:W-:Y:S05]  /*05e0*/  @!P0 BRA `(.L_x_4106) ;  /* 0x0000000000048947 */ /* 0x000fea0003800000 */
[----:B------:R1:W5:Y:S02]  /*05f0*/  LD.E R3, desc[UR4][R120.64+0xbc] ;  /* 0x0000bc0478037980 */ /* 0x000364000c101900 */
.L_x_4106:
[----:B------:R-:W-:Y:S05]  /*0600*/  BSYNC.RECONVERGENT B0 ;  /* 0x0000000000007941 */ /* 0x000fea0003800200 */
.L_x_4105:
[----:B-----5:R-:W-:Y:S02]  /*0610*/  IADD3 R60, PT, PT, R72, R3, RZ ;  /* 0x00000003483c7210 */ /* 0x020fe40007ffe0ff */
.L_x_4104:
[----:B------:R-:W-:Y:S05]  /*0620*/  BSYNC.RECONVERGENT B1 ;  /* 0x0000000000017941 */ /* 0x000fea0003800200 */
.L_x_4102:
[----:B------:R-:W-:Y:S01]  /*0630*/  IMAD.SHL.U32 R168, R15, 0x40, RZ ;  /* 0x000000400fa87824 */ /* 0x000fe200078e00ff */
[----:B------:R-:W-:Y:S01]  /*0640*/  MOV R4, R164 ;  /* 0x000000a400047202 */ /* 0x000fe20000000f00 */
[----:B------:R-:W-:-:S03]  /*0650*/  IMAD.MOV.U32 R5, RZ, RZ, 0x0 ;  /* 0x00000000ff057424 */ /* 0x000fc600078e00ff */
[----:B------:R-:W-:-:S13]  /*0660*/  ISETP.GT.AND P0, PT, R171, R168, PT ;  /* 0x000000a8ab00720c */ /* 0x000fda0003f04270 */
[----:B-1234-:R-:W-:Y:S05]  /*0670*/  @!P0 RET.REL.NODEC R4 `(_ZN5flash24flash_fwd_splitkv_kernelI23Flash_fwd_kernel_traitsILi96ELi64ELi128ELi4ELb0ELb0EN7cutlass10bfloat16_tE19Flash_kernel_traitsILi96ELi64ELi128ELi4ES3_EELb0ELb0ELb1ELb0ELb0ELb0ELb1ELb1EEEvNS_16Flash_fwd_paramsE) ;  /* 0xfffffff804608950 */ /* 0x01efea0003c3ffff */
        /* <DEDUP_REMOVED lines=73> */
.L_x_4109:
[----:B------:R-:W-:Y:S05]  /*0b10*/  BSYNC.RECONVERGENT B0 ;  /* 0x0000000000007941 */ /* 0x000fea0003800200 */
.L_x_4108:
        /* <DEDUP_REMOVED lines=16> */
.L_x_4111:
[----:B------:R-:W-:Y:S05]  /*0c20*/  BSYNC.RECONVERGENT B0 ;  /* 0x0000000000007941 */ /* 0x000fea0003800200 */
.L_x_4110:
        /* <DEDUP_REMOVED lines=15> */
.L_x_4113:
[----:B------:R-:W-:Y:S05]  /*0d20*/  BSYNC.RECONVERGENT B0 ;  /* 0x0000000000007941 */ /* 0x000fea0003800200 */
.L_x_4112:
        /* <DEDUP_REMOVED lines=15> */
.L_x_4115:
[----:B------:R-:W-:Y:S05]  /*0e20*/  BSYNC.RECONVERGENT B0 ;  /* 0x0000000000007941 */ /* 0x000fea0003800200 */
.L_x_4114:
        /* <DEDUP_REMOVED lines=13> */
[----:B-123--:R-:W-:Y:S05]  /*0f00*/  @P6 RET.REL.NODEC R164 `(_ZN5flash24flash_fwd_splitkv_kernelI23Flash_fwd_kernel_traitsILi96ELi64ELi128ELi4ELb0ELb0EN7cutlass10bfloat16_tE19Flash_kernel_traitsILi96ELi64ELi128ELi4ES3_EELb0ELb0ELb1ELb0ELb0ELb0ELb1ELb1EEEvNS_16Flash_fwd_paramsE) ;  /* 0xfffffff0a43c6950 */ /* 0x00efea0003c3ffff */
[----:B------:R-:W-:Y:S02]  /*0f10*/  MOV R5, 0xff800000 ;  /* 0xff80000000057802 */ /* 0x000fe40000000f00 */
[----:B------:R-:W-:-:S03]  /*0f20*/  MOV R165, 0x0 ;  /* 0x0000000000a57802 */ /* 0x000fc60000000f00 */
[----:B------:R1:W-:Y:S02]  /*0f30*/  ST.E desc[UR4][R2.64+0xc0], R5 ;  /* 0x0000c00502007985 */ /* 0x0003e4000c101904 */
[----:B-1----:R-:W-:Y:S05]  /*0f40*/  RET.REL.NODEC R164 `(_ZN5flash24flash_fwd_splitkv_kernelI23Flash_fwd_kernel_traitsILi96ELi64ELi128ELi4ELb0ELb0EN7cutlass10bfloat16_tE19Flash_kernel_traitsILi96ELi64ELi128ELi4ES3_EELb0ELb0ELb1ELb0ELb0ELb0ELb1ELb1EEEvNS_16Flash_fwd_paramsE) ;  /* 0xfffffff0a42c7950 */ /* 0x002fea0003c3ffff */
.L_x_4107:
        /* <DEDUP_REMOVED lines=51> */
[----:B------:R-:W-:-:S06]  /*1280*/  IMAD.WIDE R2, R13, 0x4, R174 ;  /* 0x000000040d027825 */ /* 0x000fcc00078e02ae */
[----:B------:R1:W2:Y:S01]  /*1290*/  LD.E R3, desc[UR4][R2.64] ;  /* 0x0000000402037980 */ /* 0x0002a2000c101900 */
[----:B----4-:R-:W-:-:S04]  /*12a0*/  IABS R4, R7 ;  /* 0x0000000700047213 */ /* 0x010fc80000000000 */
[----:B------:R-:W3:Y:S08]  /*12b0*/  I2F.RP R6, R4 ;  /* 0x0000000400067306 */ /* 0x000ef00000209400 */
[----:B---3--:R-:W3:Y:S02]  /*12c0*/  MUFU.RCP R5, R6 ;  /* 0x0000000600057308 */ /* 0x008ee40000001000 */
[----:B---3--:R-:W-:-:S06]  /*12d0*/  IADD3 R5, PT, PT, R5, 0xffffffe, RZ ;  /* 0x0ffffffe05057810 */ /* 0x008fcc0007ffe0ff */
[----:B------:R-:W3:Y:S01]  /*12e0*/  F2I.FTZ.U32.TRUNC.NTZ R25, R5 ;  /* 0x0000000500197305 */ /* 0x000ee2000021f000 */
[----:B------:R-:W-:Y:S02]  /*12f0*/  MOV R24, RZ ;  /* 0x000000ff00187202 */ /* 0x000fe40000000f00 */
[----:B------:R-:W-:Y:S02]  /*1300*/  IABS R14, R170 ;  /* 0x000000aa000e7213 */ /* 0x000fe40000000000 */
[----:B-1----:R-:W-:Y:S01]  /*1310*/  IABS R2, R7 ;  /* 0x0000000700027213 */ /* 0x002fe20000000000 */
        /* <DEDUP_REMOVED lines=15> */
[----:B------:R-:W-:Y:S01]  /*1410*/  IMAD R4, R155, R0, RZ ;  /* 0x000000009b047224 */ /* 0x000fe200078e02ff */
[----:B------:R-:W-:-:S03]  /*1420*/  SHF.R.S32.HI R17, RZ, 0x1f, R0 ;  /* 0x0000001fff117819 */ /* 0x000fc60000011400 */
[----:B------:R-:W-:Y:S02]  /*1430*/  @P2 VIADD R9, R9, 0x1 ;  /* 0x0000000109092836 */ /* 0x000fe40000000000 */
[----:B------:R-:W-:-:S04]  /*1440*/  IMAD R4, R154, R17, R4 ;  /* 0x000000119a047224 */ /* 0x000fc800078e0204 */
[----:B------:R-:W-:Y:S02]  /*1450*/  @!P0 IMAD.MOV R9, RZ, RZ, -R9 ;  /* 0x000000ffff098224 */ /* 0x000fe400078e0a09 */
[----:B------:R-:W-:Y:S02]  /*1460*/  @!P1 LOP3.LUT R9, RZ, R7, RZ, 0x33, !PT ;  /* 0x00000007ff099212 */ /* 0x000fe400078e33ff */
[----:B--2---:R-:W-:Y:S01]  /*1470*/  SHF.R.S32.HI R2, RZ, 0x1f, R3 ;  /* 0x0000001fff027819 */ /* 0x004fe20000011403 */
[-C--:B------:R-:W-:Y:S02]  /*1480*/  IMAD R5, R23, R3.reuse, RZ ;  /* 0x0000000317057224 */ /* 0x080fe400078e02ff */
[----:B------:R-:W-:-:S04]  /*1490*/  IMAD.WIDE.U32 R12, R22, R3, RZ ;  /* 0x00000003160c7225 */ /* 0x000fc800078e00ff */
[----:B------:R-:W-:-:S05]  /*14a0*/  IMAD R5, R22, R2, R5 ;  /* 0x0000000216057224 */ /* 0x000fca00078e0205 */
[----:B------:R-:W-:-:S03]  /*14b0*/  IADD3 R13, PT, PT, R13, R5, RZ ;  /* 0x000000050d0d7210 */ /* 0x000fc60007ffe0ff */
        /* <DEDUP_REMOVED lines=13> */
.L_x_4117:
        /* <DEDUP_REMOVED lines=30> */
[----:B------:R-:W-:Y:S01]  /*1770*/  @P4 IADD3 R2, PT, PT, R10, R13, RZ ;  /* 0x0000000d0a024210 */ /* 0x000fe20007ffe0ff */
[----:B------:R-:W-:Y:S02]  /*1780*/  @!P3 IMAD.IADD R0, R0, 0x1, -R17 ;  /* 0x000000010000b824 */ /* 0x000fe400078e0a11 */
[----:B----4-:R-:W-:-:S03]  /*1790*/  @!P4 IMAD.WIDE.U32 R24, R8, R6, R22 ;  /* 0x000000060818c225 */ /* 0x010fc600078e0016 */
[----:B------:R-:W-:Y:S01]  /*17a0*/  ISETP.GE.U32.AND P2, PT, R0, R17, PT ;  /* 0x000000110000720c */ /* 0x000fe20003f46070 */
[-C--:B------:R-:W-:Y:S02]  /*17b0*/  @P4 IMAD R3, R155, R2.reuse, RZ ;  /* 0x000000029b034224 */ /* 0x080fe400078e02ff */
[----:B------:R-:W-:Y:S01]  /*17c0*/  @P4 IMAD.WIDE.U32 R22, R154, R2, RZ ;  /* 0x000000029a164225 */ /* 0x000fe200078e00ff */
[----:B------:R-:W-:-:S03]  /*17d0*/  LOP3.LUT R2, R170, R7, RZ, 0x3c, !PT ;  /* 0x00000007aa027212 */ /* 0x000fc600078e3cff */
[----:B------:R-:W-:Y:S01]  /*17e0*/  @!P4 IMAD R9, R9, R6, RZ ;  /* 0x000000060909c224 */ /* 0x000fe200078e02ff */
[----:B------:R-:W-:Y:S02]  /*17f0*/  ISETP.GE.AND P1, PT, R2, RZ, PT ;  /* 0x000000ff0200720c */ /* 0x000fe40003f26270 */
[----:B------:R-:W-:Y:S01]  /*1800*/  ISETP.NE.AND P0, PT, R7, RZ, PT ;  /* 0x000000ff0700720c */ /* 0x000fe20003f05270 */
[----:B------:R-:W-:Y:S01]  /*1810*/  @!P4 IMAD R9, R8, R4, R9 ;  /* 0x000000040809c224 */ /* 0x000fe200078e0209 */
[----:B------:R-:W-:Y:S02]  /*1820*/  LEA R0, R49, 0xffffff80, 0x7 ;  /* 0xffffff8031007811 */ /* 0x000fe400078e38ff */
[----:B------:R-:W-:Y:S02]  /*1830*/  @!P3 IADD3 R5, PT, PT, R5, 0x1, RZ ;  /* 0x000000010505b810 */ /* 0x000fe40007ffe0ff */
        /* <DEDUP_REMOVED lines=35> */
.L_x_4118:
[----:B------:R-:W-:Y:S05]  /*1a70*/  BSYNC.RECONVERGENT B0 ;  /* 0x0000000000007941 */ /* 0x000fea0003800200 */
.L_x_4116:
        /* <DEDUP_REMOVED lines=25> */
[C---:B------:R-:W-:Y:S02]  /*1c10*/  IMAD.SHL.U32 R169, R165.reuse, 0x8, RZ ;  /* 0x00000008a5a97824 */ /* 0x040fe400078e00ff */
[----:B------:R-:W-:-:S03]  /*1c20*/  IMAD.SHL.U32 R47, R165, 0x10, RZ ;  /* 0x00000010a52f7824 */ /* 0x000fc600078e00ff */
[----:B------:R-:W-:-:S07]  /*1c30*/  LOP3.LUT R118, R169, 0x18, RZ, 0xc0, !PT ;  /* 0x00000018a9767812 */ /* 0x000fce00078ec0ff */
[----:B------:R-:W-:Y:S01]  /*1c40*/  @!P3 IMAD.IADD R19, R19, 0x1, -R10 ;  /* 0x000000011313b824 */ /* 0x000fe200078e0a0a */
[----:B------:R-:W-:-:S04]  /*1c50*/  IADD3 R22, P1, PT, R118, R22, RZ ;  /* 0x0000001676167210 */ /* 0x000fc80007f3e0ff */
[----:B------:R-:W-:Y:S02]  /*1c60*/  ISETP.GE.U32.AND P4, PT, R19, R10, PT ;  /* 0x0000000a1300720c */ /* 0x000fe40003f86070 */
[----:B------:R-:W-:Y:S01]  /*1c70*/  LOP3.LUT R14, R170, R7, RZ, 0x3c, !PT ;  /* 0x00000007aa0e7212 */ /* 0x000fe200078e3cff */
[----:B------:R-:W-:Y:S01]  /*1c80*/  IMAD.X R23, RZ, RZ, R18, P1 ;  /* 0x000000ffff177224 */ /* 0x000fe200008e0612 */
[----:B------:R-:W-:Y:S02]  /*1c90*/  SHF.L.U32 R20, R165, 0x5, RZ ;  /* 0x00000005a5147819 */ /* 0x000fe400000006ff */
[----:B------:R-:W-:Y:S01]  /*1ca0*/  LOP3.LUT R21, R47, 0x3e00, RZ, 0xc0, !PT ;  /* 0x00003e002f157812 */ /* 0x000fe200078ec0ff */
[----:B------:R-:W-:Y:S01]  /*1cb0*/  IMAD R17, R17, R156, RZ ;  /* 0x0000009c11117224 */ /* 0x000fe200078e02ff */
[----:B------:R-:W-:Y:S01]  /*1cc0*/  ISETP.GE.AND P2, PT, R14, RZ, PT ;  /* 0x000000ff0e00720c */ /* 0x000fe20003f46270 */
[----:B------:R-:W-:Y:S01]  /*1cd0*/  @!P3 VIADD R16, R16, 0x1 ;  /* 0x000000011010b836 */ /* 0x000fe20000000000 */
[----:B------:R-:W-:-:S02]  /*1ce0*/  ISETP.NE.AND P1, PT, R7, RZ, PT ;  /* 0x000000ff0700720c */ /* 0x000fc40003f25270 */
[----:B------:R-:W-:Y:S02]  /*1cf0*/  LOP3.LUT R21, R21, 0x20, R20, 0xf8, !PT ;  /* 0x0000002015157812 */ /* 0x000fe400078ef814 */
[----:B------:R-:W-:Y:S01]  /*1d00*/  LOP3.LUT R47, R47, 0x100, RZ, 0xc0, !PT ;  /* 0x000001002f2f7812 */ /* 0x000fe200078ec0ff */
[----:B------:R-:W-:Y:S02]  /*1d10*/  IMAD R17, R0, R157, R17 ;  /* 0x0000009d00117224 */ /* 0x000fe400078e0211 */
[----:B------:R-:W-:Y:S02]  /*1d20*/  @P4 VIADD R16, R16, 0x1 ;  /* 0x0000000110104836 */ /* 0x000fe40000000000 */
[----:B------:R-:W-:Y:S01]  /*1d30*/  IMAD.WIDE.U32 R22, R0, R156, R22 ;  /* 0x0000009c00167225 */ /* 0x000fe200078e0016 */
[----:B------:R-:W-:Y:S02]  /*1d40*/  LOP3.LUT R10, R20, 0xc0, RZ, 0xc0, !PT ;  /* 0x000000c0140a7812 */ /* 0x000fe400078ec0ff */
[----:B------:R-:W-:-:S02]  /*1d50*/  LOP3.LUT R48, R21, 0x100, R20, 0xf8, !PT ;  /* 0x0000010015307812 */ /* 0x000fc400078ef814 */
[----:B------:R-:W-:Y:S01]  /*1d60*/  LOP3.LUT R47, R47, 0x20, R20, 0xf8, !PT ;  /* 0x000000202f2f7812 */ /* 0x000fe200078ef814 */
[----:B------:R-:W-:Y:S01]  /*1d70*/  IMAD.MOV.U32 R0, RZ, RZ, R16 ;  /* 0x000000ffff007224 */ /* 0x000fe200078e0010 */
[----:B------:R-:W-:-:S03]  /*1d80*/  IADD3 R23, PT, PT, R23, R17, RZ ;  /* 0x0000001117177210 */ /* 0x000fc60007ffe0ff */
[----:B------:R-:W-:Y:S01]  /*1d90*/  @!P2 IMAD.MOV R0, RZ, RZ, -R0 ;  /* 0x000000ffff00a224 */ /* 0x000fe200078e0a00 */
[----:B------:R-:W-:Y:S02]  /*1da0*/  @!P1 LOP3.LUT R0, RZ, R7, RZ, 0x33, !PT ;  /* 0x00000007ff009212 */ /* 0x000fe400078e33ff */
[--C-:B------:R-:W-:Y:S01]  /*1db0*/  SHF.R.U32.HI R19, RZ, 0x1, R165.reuse ;  /* 0x00000001ff137819 */ /* 0x100fe200000116a5 */
[----:B------:R-:W-:Y:S01]  /*1dc0*/  IMAD.SHL.U32 R64, R165, 0x4, RZ ;  /* 0x00000004a5407824 */ /* 0x000fe200078e00ff */
[----:B------:R-:W-:Y:S01]  /*1dd0*/  SHF.R.U32.HI R102, RZ, 0x2, R165 ;  /* 0x00000002ff667819 */ /* 0x000fe200000116a5 */
[----:B------:R-:W-:Y:S01]  /*1de0*/  IMAD R7, R29, R0, RZ ;  /* 0x000000001d077224 */ /* 0x000fe200078e02ff */
[----:B------:R-:W-:Y:S01]  /*1df0*/  SHF.R.S32.HI R107, RZ, 0x1f, R170 ;  /* 0x0000001fff6b7819 */ /* 0x000fe200000114aa */
[----:B------:R-:W-:Y:S01]  /*1e00*/  IMAD.MOV.U32 R103, RZ, RZ, RZ ;  /* 0x000000ffff677224 */ /* 0x000fe200078e00ff */
[----:B------:R-:W-:Y:S01]  /*1e10*/  LOP3.LUT R19, R10, 0x8, R19, 0xf8, !PT ;  /* 0x000000080a137812 */ /* 0x000fe200078ef813 */
[----:B------:R-:W-:-:S03]  /*1e20*/  IMAD.WIDE.U32 R22, R0, R28, R22 ;  /* 0x0000001c00167225 */ /* 0x000fc600078e0016 */
[----:B------:R-:W-:Y:S01]  /*1e30*/  LOP3.LUT R19, R19, 0x18, R64, 0x78, !PT ;  /* 0x0000001813137812 */ /* 0x000fe200078e7840 */
[----:B------:R-:W-:-:S03]  /*1e40*/  IMAD.WIDE.U32 R14, R15, 0x40, R102 ;  /* 0x000000400f0e7825 */ /* 0x000fc600078e0066 */
[----:B------:R-:W-:Y:S01]  /*1e50*/  LOP3.LUT R48, R48, R19, RZ, 0xfc, !PT ;  /* 0x0000001330307212 */ /* 0x000fe200078efcff */
[----:B------:R-:W1:Y:S01]  /*1e60*/  S2UR UR6, SR_CgaCtaId ;  /* 0x00000000000679c3 */ /* 0x000e620000008800 */
[-C--:B------:R-:W-:Y:S01]  /*1e70*/  IMAD R163, R157, R102.reuse, RZ ;  /* 0x000000669da37224 */ /* 0x080fe200078e02ff */
[----:B------:R-:W-:Y:S01]  /*1e80*/  UMOV UR7, 0x400 ;  /* 0x0000040000077882 */ /* 0x000fe20000000000 */
[----:B------:R-:W-:Y:S01]  /*1e90*/  IMAD R159, R155, R102, RZ ;  /* 0x000000669b9f7224 */ /* 0x000fe200078e02ff */
[----:B------:R-:W-:Y:S01]  /*1ea0*/  SHF.R.U32.HI R61, RZ, 0x3, R165 ;  /* 0x00000003ff3d7819 */ /* 0x000fe200000116a5 */
[----:B------:R-:W-:Y:S01]  /*1eb0*/  VIADD R166, R49, 0xffffffff ;  /* 0xffffffff31a67836 */ /* 0x000fe20000000000 */
[----:B------:R-:W-:Y:S01]  /*1ec0*/  LOP3.LUT R63, R165, 0x3, RZ, 0xc0, !PT ;  /* 0x00000003a53f7812 */ /* 0x000fe200078ec0ff */
[C---:B------:R-:W-:Y:S01]  /*1ed0*/  IMAD.SHL.U32 R62, R156.reuse, 0x20, RZ ;  /* 0x000000209c3e7824 */ /* 0x040fe200078e00ff */
[----:B------:R-:W-:Y:S01]  /*1ee0*/  SHF.L.U64.HI R65, R156, 0x5, R157 ;  /* 0x000000059c417819 */ /* 0x000fe2000001029d */
[C---:B------:R-:W-:Y:S01]  /*1ef0*/  IMAD.SHL.U32 R66, R154.reuse, 0x20, RZ ;  /* 0x000000209a427824 */ /* 0x040fe200078e00ff */
[----:B------:R-:W-:-:S02]  /*1f00*/  SHF.L.U64.HI R67, R154, 0x5, R155 ;  /* 0x000000059a437819 */ /* 0x000fc4000001029b */
[C---:B------:R-:W-:Y:S02]  /*1f10*/  LOP3.LUT R117, R118.reuse, 0x20, RZ, 0xfc, !PT ;  /* 0x0000002076757812 */ /* 0x040fe400078efcff */
        /* <DEDUP_REMOVED lines=8> */
[----:B------:R-:W-:Y:S01]  /*1fa0*/  SHF.R.S32.HI R20, RZ, 0x1f, R0 ;  /* 0x0000001fff147819 */ /* 0x000fe20000011400 */
[----:B------:R-:W-:Y:S02]  /*1fb0*/  @!P0 IMAD.IADD R18, R31, 0x1, R18 ;  /* 0x000000011f128824 */ /* 0x000fe400078e0212 */
[----:B------:R-:W-:Y:S01]  /*1fc0*/  @P0 IMAD.IADD R18, R21, 0x1, R16 ;  /* 0x0000000115120824 */ /* 0x000fe200078e0210 */
[----:B------:R-:W-:Y:S01]  /*1fd0*/  IADD3 R30, P1, PT, R118, R17, RZ ;  /* 0x00000011761e7210 */ /* 0x000fe20007f3e0ff */
[----:B------:R-:W-:Y:S01]  /*1fe0*/  IMAD R11, R27, R170, RZ ;  /* 0x000000aa1b0b7224 */ /* 0x000fe200078e02ff */
[----:B------:R-:W-:Y:S01]  /*1ff0*/  LOP3.LUT R17, R10, 0x8, R165, 0xf8, !PT ;  /* 0x000000080a117812 */ /* 0x000fe200078ef8a5 */
[----:B------:R-:W-:-:S02]  /*2000*/  IMAD R7, R20, R28, R7 ;  /* 0x0000001c14077224 */ /* 0x000fc400078e0207 */
[----:B------:R-:W-:Y:S01]  /*2010*/  IMAD.X R31, RZ, RZ, R18, P1 ;  /* 0x000000ffff1f7224 */ /* 0x000fe200008e0612 */
[----:B------:R-:W-:Y:S01]  /*2020*/  LOP3.LUT R10, R17, 0x18, R64, 0x78, !PT ;  /* 0x00000018110a7812 */ /* 0x000fe200078e7840 */
[----:B------:R-:W-:Y:S01]  /*2030*/  IMAD R11, R26, R107, R11 ;  /* 0x0000006b1a0b7224 */ /* 0x000fe200078e020b */
[----:B------:R-:W-:Y:S01]  /*2040*/  LOP3.LUT R16, R169, 0xc0, RZ, 0xc0, !PT ;  /* 0x000000c0a9107812 */ /* 0x000fe200078ec0ff */
[----:B------:R-:W-:Y:S01]  /*2050*/  IMAD.WIDE.U32 R30, R170, R26, R30 ;  /* 0x0000001aaa1e7225 */ /* 0x000fe200078e001e */
[----:B------:R-:W-:Y:S02]  /*2060*/  IADD3 R23, PT, PT, R23, R7, RZ ;  /* 0x0000000717177210 */ /* 0x000fe40007ffe0ff */
[----:B------:R-:W-:Y:S01]  /*2070*/  LOP3.LUT R47, R47, R10, RZ, 0xfc, !PT ;  /* 0x0000000a2f2f7212 */ /* 0x000fe200078efcff */
[----:B------:R-:W-:Y:S01]  /*2080*/  IMAD R7, R15, R24, RZ ;  /* 0x000000180f077224 */ /* 0x000fe200078e02ff */
[----:B------:R-:W-:Y:S01]  /*2090*/  LOP3.LUT R19, R16, 0x18, R165, 0xf8, !PT ;  /* 0x0000001810137812 */ /* 0x000fe200078ef8a5 */
[----:B------:R-:W-:-:S02]  /*20a0*/  IMAD.IADD R11, R31, 0x1, R11 ;  /* 0x000000011f0b7824 */ /* 0x000fc400078e020b */
[----:B------:R-:W-:Y:S02]  /*20b0*/  IMAD.MOV.U32 R10, RZ, RZ, R30 ;  /* 0x000000ffff0a7224 */ /* 0x000fe400078e001e */
[C---:B------:R-:W-:Y:S01]  /*20c0*/  IMAD R7, R14.reuse, R25, R7 ;  /* 0x000000190e077224 */ /* 0x040fe200078e0207 */
[----:B------:R-:W-:Y:S01]  /*20d0*/  LOP3.LUT R16, R19, R118, RZ, 0x3c, !PT ;  /* 0x0000007613107212 */ /* 0x000fe200078e3cff */
[----:B------:R-:W-:Y:S01]  /*20e0*/  IMAD.WIDE.U32 R14, R14, R24, R10 ;  /* 0x000000180e0e7225 */ /* 0x000fe200078e000a */
[----:B------:R-:W-:Y:S02]  /*20f0*/  SHF.R.S32.HI R11, RZ, 0x1f, R72 ;  /* 0x0000001fff0b7819 */ /* 0x000fe40000011448 */
[----:B------:R-:W-:Y:S02]  /*2100*/  LOP3.LUT R169, R16, 0x1f20, R169, 0xf8, !PT ;  /* 0x00001f2010a97812 */ /* 0x000fe400078ef8a9 */
[----:B------:R-:W-:Y:S01]  /*2110*/  LEA.HI R11, R11, R72, RZ, 0x7 ;  /* 0x000000480b0b7211 */ /* 0x000fe200078f38ff */
[----:B------:R-:W-:Y:S01]  /*2120*/  IMAD.WIDE.U32 R22, R102, R156, R22 ;  /* 0x0000009c66167225 */ /* 0x000fe200078e0016 */
[----:B------:R-:W-:-:S02]  /*2130*/  IADD3 R16, P0, PT, R118, R6, RZ ;  /* 0x0000000676107210 */ /* 0x000fc40007f1e0ff */
[----:B------:R-:W-:Y:S02]  /*2140*/  SHF.R.S32.HI R11, RZ, 0x7, R11 ;  /* 0x00000007ff0b7819 */ /* 0x000fe4000001140b */
[----:B------:R-:W-:Y:S01]  /*2150*/  IADD3 R163, PT, PT, R23, R163, RZ ;  /* 0x000000a317a37210 */ /* 0x000fe20007ffe0ff */
[----:B------:R-:W-:Y:S01]  /*2160*/  IMAD.X R17, RZ, RZ, R2, P0 ;  /* 0x000000ffff117224 */ /* 0x000fe200000e0602 */
[----:B----4-:R-:W-:Y:S02]  /*2170*/  LEA R162, P0, R22, R8, 0x1 ;  /* 0x0000000816a27211 */ /* 0x010fe400078008ff */
[----:B------:R-:W-:Y:S02]  /*2180*/  VIMNMX R68, PT, PT, R158, R11, !PT ;  /* 0x0000000b9e447248 */ /* 0x000fe40007fe0100 */
[----:B------:R-:W-:Y:S02]  /*2190*/  LEA.HI.X R163, R22, R9, R163, 0x1, P0 ;  /* 0x0000000916a37211 */ /* 0x000fe400000f0ca3 */
[----:B------:R-:W-:Y:S01]  /*21a0*/  ISETP.GT.AND P0, PT, R49, R68, PT ;  /* 0x000000443100720c */ /* 0x000fe20003f04270 */
[----:B------:R-:W-:Y:S01]  /*21b0*/  IMAD.WIDE.U32 R16, R102, R154, R16 ;  /* 0x0000009a66107225 */ /* 0x000fe200078e0010 */
[----:B------:R-:W-:-:S03]  /*21c0*/  LEA R104, P2, R14, R4, 0x1 ;  /* 0x000000040e687211 */ /* 0x000fc600078408ff */
[----:B------:R-:W-:Y:S01]  /*21d0*/  IMAD.IADD R159, R17, 0x1, R159 ;  /* 0x00000001119f7824 */ /* 0x000fe200078e029f */
[----:B------:R-:W-:Y:S01]  /*21e0*/  LEA R160, P1, R16, R12, 0x1 ;  /* 0x0000000c10a07211 */ /* 0x000fe200078208ff */
[----:B------:R-:W-:Y:S01]  /*21f0*/  IMAD.IADD R7, R15, 0x1, R7 ;  /* 0x000000010f077824 */ /* 0x000fe200078e0207 */
        /* <DEDUP_REMOVED lines=18> */
[----:B------:R-:W-:-:S04]  /*2320*/  LEA R98, R49, 0xffffff80, 0x7 ;  /* 0xffffff8031627811 */ /* 0x000fc800078e38ff */
        /* <DEDUP_REMOVED lines=13> */
[----:B------:R-:W-:Y:S01]  /*2400*/  SHF.R.S32.HI R88, RZ, 0x1f, R97 ;  /* 0x0000001fff587819 */ /* 0x000fe20000011461 */
[----:B------:R-:W-:Y:S01]  /*2410*/  IMAD.MOV.U32 R80, RZ, RZ, R160 ;  /* 0x000000ffff507224 */ /* 0x000fe200078e00a0 */
[----:B------:R-:W-:Y:S01]  /*2420*/  SHF.R.S32.HI R86, RZ, 0x1f, R92 ;  /* 0x0000001fff567819 */ /* 0x000fe2000001145c */
[----:B------:R-:W-:Y:S01]  /*2430*/  IMAD.MOV.U32 R82, RZ, RZ, R162 ;  /* 0x000000ffff527224 */ /* 0x000fe200078e00a2 */
[----:B------:R-:W-:Y:S01]  /*2440*/  SHF.R.S32.HI R84, RZ, 0x1f, R93 ;  /* 0x0000001fff547819 */ /* 0x000fe2000001145d */
[----:B--2---:R-:W-:-:S02]  /*2450*/  IMAD R2, R27, R173, RZ ;  /* 0x000000ad1b027224 */ /* 0x004fc400078e02ff */
        /* <DEDUP_REMOVED lines=21> */
[----:B-----5:R-:W-:Y:S01]  /*25b0*/  IMAD R0, R166, 0x80, R3 ;  /* 0x00000080a6007824 */ /* 0x020fe200078e0203 */
        /* <DEDUP_REMOVED lines=41> */
.L_x_4188:
[----:B------:R-:W-:Y:S01]  /*2850*/  VIADD R90, R90, 0x80 ;  /* 0x000000805a5a7836 */ /* 0x000fe20000000000 */
[----:B------:R-:W-:Y:S01]  /*2860*/  BSSY.RECONVERGENT B0, `(.L_x_4120) ;  /* 0x0000014000007945 */ /* 0x000fe20003800200 */
[----:B------:R-:W-:Y:S03]  /*2870*/  VIADD R91, R91, 0x80 ;  /* 0x000000805b5b7836 */ /* 0x000fe60000000000 */
[-C--:B------:R-:W-:Y:S02]  /*2880*/  ISETP.GE.AND P0, PT, R102, R90.reuse, PT ;  /* 0x0000005a6600720c */ /* 0x080fe40003f06270 */
[-C--:B------:R-:W-:Y:S02]  /*2890*/  ISETP.GE.AND P5, PT, R96, R90.reuse, PT ;  /* 0x0000005a6000720c */ /* 0x080fe40003fa6270 */
        /* <DEDUP_REMOVED lines=16> */
.L_x_4121:
[----:B------:R-:W-:Y:S05]  /*29a0*/  BSYNC.RECONVERGENT B0 ;  /* 0x0000000000007941 */ /* 0x000fea0003800200 */
.L_x_4120:
        /* <DEDUP_REMOVED lines=15> */
.L_x_4123:
[----:B------:R-:W-:Y:S05]  /*2aa0*/  BSYNC.RECONVERGENT B0 ;  /* 0x0000000000007941 */ /* 0x000fea0003800200 */
.L_x_4122:
        /* <DEDUP_REMOVED lines=18> */
.L_x_4125:
[----:B------:R-:W-:Y:S05]  /*2bd0*/  BSYNC.RECONVERGENT B0 ;  /* 0x0000000000007941 */ /* 0x000fea0003800200 */
.L_x_4124:
        /* <DEDUP_REMOVED lines=18> */
.L_x_4127:
[----:B------:R-:W-:Y:S05]  /*2d00*/  BSYNC.RECONVERGENT B0 ;  /* 0x0000000000007941 */ /* 0x000fea0003800200 */
.L_x_4126:
        /* <DEDUP_REMOVED lines=27> */
.L_x_4131:
[----:B------:R-:W-:Y:S05]  /*2ec0*/  BSYNC.RECONVERGENT B0 ;  /* 0x0000000000007941 */ /* 0x000fea0003800200 */
.L_x_4130:
        /* <DEDUP_REMOVED lines=15> */
.L_x_4133:
[----:B------:R-:W-:Y:S05]  /*2fc0*/  BSYNC.RECONVERGENT B0 ;  /* 0x0000000000007941 */ /* 0x000fea0003800200 */
.L_x_4132:
        /* <DEDUP_REMOVED lines=15> */
.L_x_4135:
[----:B------:R-:W-:Y:S05]  /*30c0*/  BSYNC.RECONVERGENT B0 ;  /* 0x0000000000007941 */ /* 0x000fea0003800200 */
.L_x_4134:
        /* <DEDUP_REMOVED lines=19> */
.L_x_4129:
        /* <DEDUP_REMOVED lines=58> */
.L_x_4141:
[----:B------:R-:W-:Y:S05]  /*35a0*/  BSYNC.RECONVERGENT B0 ;  /* 0x0000000000007941 */ /* 0x000fea0003800200 */
.L_x_4140:
        /* <DEDUP_REMOVED lines=48> */
.L_x_4143:
[----:B------:R-:W-:Y:S05]  /*38b0*/  BSYNC.RECONVERGENT B0 ;  /* 0x0000000000007941 */ /* 0x000fea0003800200 */
.L_x_4142:
        /* <DEDUP_REMOVED lines=47> */
.L_x_4139:
[----:B------:R-:W-:Y:S05]  /*3bb0*/  BSYNC.RECONVERGENT B1 ;  /* 0x0000000000017941 */ /* 0x000fea0003800200 */
.L_x_4138:
        /* <DEDUP_REMOVED lines=63> */
.L_x_4147:
[----:B------:R-:W-:Y:S05]  /*3fb0*/  BSYNC.RECONVERGENT B0 ;  /* 0x0000000000007941 */ /* 0x000fea0003800200 */
.L_x_4146:
        /* <DEDUP_REMOVED lines=48> */
.L_x_4149:
[----:B------:R-:W-:Y:S05]  /*42c0*/  BSYNC.RECONVERGENT B0 ;  /* 0x0000000000007941 */ /* 0x000fea0003800200 */
.L_x_4148:
        /* <DEDUP_REMOVED lines=47> */
.L_x_4145:
[----:B------:R-:W-:Y:S05]  /*45c0*/  BSYNC.RECONVERGENT B1 ;  /* 0x0000000000017941 */ /* 0x000fea0003800200 */
.L_x_4144:
        /* <DEDUP_REMOVED lines=61> */
.L_x_4153:
[----:B------:R-:W-:Y:S05]  /*49a0*/  BSYNC.RECONVERGENT B0 ;  /* 0x0000000000007941 */ /* 0x000fea0003800200 */
.L_x_4152:
        /* <DEDUP_REMOVED lines=48> */
.L_x_4155:
[----:B------:R-:W-:Y:S05]  /*4cb0*/  BSYNC.RECONVERGENT B0 ;  /* 0x0000000000007941 */ /* 0x000fea0003800200 */
.L_x_4154:
        /* <DEDUP_REMOVED lines=47> */
.L_x_4151:
[----:B------:R-:W-:Y:S05]  /*4fb0*/  BSYNC.RECONVERGENT B1 ;  /* 0x0000000000017941 */ /* 0x000fea0003800200 */
.L_x_4150:
        /* <DEDUP_REMOVED lines=64> */
.L_x_4159:
[----:B------:R-:W-:Y:S05]  /*53c0*/  BSYNC.RECONVERGENT B0 ;  /* 0x0000000000007941 */ /* 0x000fea0003800200 */
.L_x_4158:
        /* <DEDUP_REMOVED lines=48> */
.L_x_4161:
[----:B------:R-:W-:Y:S05]  /*56d0*/  BSYNC.RECONVERGENT B0 ;  /* 0x0000000000007941 */ /* 0x000fea0003800200 */
.L_x_4160:
        /* <DEDUP_REMOVED lines=47> */
.L_x_4157:
[----:B------:R-:W-:Y:S05]  /*59d0*/  BSYNC.RECONVERGENT B1 ;  /* 0x0000000000017941 */ /* 0x000fea0003800200 */
.L_x_4156:
[----:B------:R-:W2:Y:S02]  /*59e0*/  LD.E R3, desc[UR4][R120.64+0xd0] ;  /* 0x0000d00478037980 */ /* 0x000ea4000c101900 */
[----:B--2---:R-:W-:Y:S05]  /*59f0*/  IMAD.U32 R3, R3, -0x40, RZ ;  /* 0xffffffc003037824 */ /* 0x004fea00078e00ff */
[C---:B------:R-:W-:Y:S02]  /*5a00*/  LEA R12, P1, R3.reuse, R12, 0x1 ;  /* 0x0000000c030c7211 */ /* 0x040fe400078208ff */
[C---:B------:R-:W-:Y:S02]  /*5a10*/  LEA R50, P0, R3.reuse, R50, 0x1 ;  /* 0x0000003203327211 */ /* 0x040fe400078008ff */
[C---:B------:R-:W-:Y:S02]  /*5a20*/  LEA.HI.X.SX32 R13, R3.reuse, R13, 0x1, P1 ;  /* 0x0000000d030d7211 */ /* 0x040fe400008f0eff */
[----:B------:R-:W-:Y:S01]  /*5a30*/  LEA.HI.X.SX32 R51, R3, R51, 0x1, P0 ;  /* 0x0000003303337211 */ /* 0x000fe200000f0eff */
[----:B------:R-:W-:Y:S05]  /*5a40*/  BRA `(.L_x_4136) ;  /* 0x0000004400387947 */ /* 0x000fea0003800000 */
.L_x_4137:
        /* <DEDUP_REMOVED lines=95> */
.L_x_4165:
[----:B------:R-:W-:Y:S05]  /*6040*/  BSYNC.RECONVERGENT B0 ;  /* 0x0000000000007941 */ /* 0x000fea0003800200 */
.L_x_4164:
        /* <DEDUP_REMOVED lines=89> */
.L_x_4167:
[----:B------:R-:W-:Y:S05]  /*65e0*/  BSYNC.RECONVERGENT B0 ;  /* 0x0000000000007941 */ /* 0x000fea0003800200 */
.L_x_4166:
        /* <DEDUP_REMOVED lines=88> */
.L_x_4163:
[----:B------:R-:W-:Y:S05]  /*6b70*/  BSYNC.RECONVERGENT B1 ;  /* 0x0000000000017941 */ /* 0x000fea0003800200 */
.L_x_4162:
        /* <DEDUP_REMOVED lines=94> */
.L_x_4171:
[----:B------:R-:W-:Y:S05]  /*7160*/  BSYNC.RECONVERGENT B0 ;  /* 0x0000000000007941 */ /* 0x000fea0003800200 */
.L_x_4170:
        /* <DEDUP_REMOVED lines=89> */
.L_x_4173:
[----:B------:R-:W-:Y:S05]  /*7700*/  BSYNC.RECONVERGENT B0 ;  /* 0x0000000000007941 */ /* 0x000fea0003800200 */
.L_x_4172:
        /* <DEDUP_REMOVED lines=88> */
.L_x_4169:
[----:B------:R-:W-:Y:S05]  /*7c90*/  BSYNC.RECONVERGENT B1 ;  /* 0x0000000000017941 */ /* 0x000fea0003800200 */
.L_x_4168:
        /* <DEDUP_REMOVED lines=95> */
.L_x_4177:
[----:B------:R-:W-:Y:S05]  /*8290*/  BSYNC.RECONVERGENT B0 ;  /* 0x0000000000007941 */ /* 0x000fea0003800200 */
.L_x_4176:
        /* <DEDUP_REMOVED lines=88> */
.L_x_4179:
[----:B------:R-:W-:Y:S05]  /*8820*/  BSYNC.RECONVERGENT B0 ;  /* 0x0000000000007941 */ /* 0x000fea0003800200 */
.L_x_4178:
        /* <DEDUP_REMOVED lines=86> */
.L_x_4175:
[----:B------:R-:W-:Y:S05]  /*8d90*/  BSYNC.RECONVERGENT B1 ;  /* 0x0000000000017941 */ /* 0x000fea0003800200 */
.L_x_4174:
        /* <DEDUP_REMOVED lines=98> */
.L_x_4183:
[----:B------:R-:W-:Y:S05]  /*93c0*/  BSYNC.RECONVERGENT B0 ;  /* 0x0000000000007941 */ /* 0x000fea0003800200 */
.L_x_4182:
        /* <DEDUP_REMOVED lines=87> */
.L_x_4185:
[----:B------:R-:W-:Y:S05]  /*9940*/  BSYNC.RECONVERGENT B0 ;  /* 0x0000000000007941 */ /* 0x000fea0003800200 */
.L_x_4184:
        /* <DEDUP_REMOVED lines=86> */
.L_x_4181:
[----:B------:R-:W-:Y:S05]  /*9eb0*/  BSYNC.RECONVERGENT B1 ;  /* 0x0000000000017941 */ /* 0x000fea0003800200 */
.L_x_4180:
[----:B------:R-:W3:Y:S01]  /*9ec0*/  LD.E R3, desc[UR4][R120.64+0xd0] ;  /* 0x0000d00478037980 */ /* 0x000ee2000c101900 */
[----:B-----5:R-:W-:Y:S02]  /*9ed0*/  IMAD.MOV.U32 R77, RZ, RZ, R73 ;  /* 0x000000ffff4d7224 */ /* 0x020fe400078e0049 */
[----:B---3--:R-:W-:Y:S05]  /*9ee0*/  IMAD.U32 R3, R3, -0x40, RZ ;  /* 0xffffffc003037824 */ /* 0x008fea00078e00ff */
[C---:B------:R-:W-:Y:S02]  /*9ef0*/  LEA R78, P1, R3.reuse, R78, 0x1 ;  /* 0x0000004e034e7211 */ /* 0x040fe400078208ff */
[C---:B------:R-:W-:Y:S02]  /*9f00*/  LEA R76, P0, R3.reuse, R76, 0x1 ;  /* 0x0000004c034c7211 */ /* 0x040fe400078008ff */
[C---:B------:R-:W-:Y:S02]  /*9f10*/  LEA.HI.X.SX32 R79, R3.reuse, R79, 0x1, P1 ;  /* 0x0000004f034f7211 */ /* 0x040fe400008f0eff */
[----:B------:R-:W-:Y:S09]  /*9f20*/  LEA.HI.X.SX32 R73, R3, R77, 0x1, P0 ;  /* 0x0000004d03497211 */ /* 0x000ff200000f0eff */
.L_x_4136:
[----:B------:R-:W-:Y:S05]  /*9f30*/  BSYNC.RECONVERGENT B2 ;  /* 0x0000000000027941 */ /* 0x000fea0003800200 */
.L_x_4128:
        /* <DEDUP_REMOVED lines=101> */
.L_x_4187:
[----:B------:R-:W-:Y:S05]  /*a590*/  BSYNC.RECONVERGENT B0 ;  /* 0x0000000000007941 */ /* 0x000fea0003800200 */
.L_x_4186:
[----:B------:R-:W-:Y:S05]  /*a5a0*/  @P2 BRA `(.L_x_4188) ;  /* 0xffffff8000a82947 */ /* 0x000fea000383ffff */
.L_x_4119:
[----:B------:R-:W-:Y:S05]  /*a5b0*/  WARPSYNC.ALL ;  /* 0x0000000000007948 */ /* 0x000fea0003800000 */
[----:B------:R-:W-:Y:S06]  /*a5c0*/  BAR.SYNC.DEFER_BLOCKING 0x0 ;  /* 0x0000000000007b1d */ /* 0x000fec0000010000 */
[----:B-----5:R-:W2:Y:S01]  /*a5d0*/  LD.E R3, desc[UR4][R120.64+0xd0] ;  /* 0x0000d00478037980 */ /* 0x020ea2000c101900 */
        /* <DEDUP_REMOVED lines=26> */
.L_x_4193:
[----:B------:R2:W-:Y:S02]  /*a780*/  STS.128 [R169+0x2000], RZ ;  /* 0x002000ffa9007388 */ /* 0x0005e40000000c00 */
.L_x_4192:
[----:B------:R-:W-:Y:S05]  /*a790*/  BSYNC.RECONVERGENT B0 ;  /* 0x0000000000007941 */ /* 0x000fea0003800200 */
.L_x_4191:
        /* <DEDUP_REMOVED lines=24> */
.L_x_4195:
[----:B------:R1:W-:Y:S01]  /*a920*/  STS.128 [R169+0x2800], RZ ;  /* 0x002800ffa9007388 */ /* 0x0003e20000000c00 */
[----:B------:R-:W-:Y:S05]  /*a930*/  BRA `(.L_x_4194) ;  /* 0x0000003400b47947 */ /* 0x000fea0003800000 */
.L_x_4190:
        /* <DEDUP_REMOVED lines=79> */
.L_x_4202:
[----:B------:R-:W-:Y:S05]  /*ae30*/  BSYNC.RECONVERGENT B0 ;  /* 0x0000000000007941 */ /* 0x000fea0003800200 */
.L_x_4201:
[----:B-----5:R-:W-:Y:S01]  /*ae40*/  IMAD.MOV.U32 R6, RZ, RZ, R10 ;  /* 0x000000ffff067224 */ /* 0x020fe200078e000a */
[----:B------:R-:W-:Y:S01]  /*ae50*/  MOV R4, R8 ;  /* 0x0000000800047202 */ /* 0x000fe20000000f00 */
[----:B------:R-:W-:Y:S01]  /*ae60*/  IMAD.MOV.U32 R7, RZ, RZ, R11 ;  /* 0x000000ffff077224 */ /* 0x000fe200078e000b */
[----:B------:R-:W-:Y:S02]  /*ae70*/  MOV R5, R9 ;  /* 0x0000000900057202 */ /* 0x000fe40000000f00 */
.L_x_4200:
[----:B------:R-:W-:Y:S05]  /*ae80*/  BSYNC.RECONVERGENT B1 ;  /* 0x0000000000017941 */ /* 0x000fea0003800200 */
.L_x_4199:
        /* <DEDUP_REMOVED lines=47> */
.L_x_4206:
[----:B------:R-:W-:Y:S05]  /*b180*/  BSYNC.RECONVERGENT B0 ;  /* 0x0000000000007941 */ /* 0x000fea0003800200 */
.L_x_4205:
[----:B-----5:R1:W-:Y:S02]  /*b190*/  STS.128 [R169+0x1000], R8 ;  /* 0x00100008a9007388 */ /* 0x0203e40000000c00 */
.L_x_4204:
[----:B------:R-:W-:Y:S05]  /*b1a0*/  BSYNC.RECONVERGENT B1 ;  /* 0x0000000000017941 */ /* 0x000fea0003800200 */
.L_x_4203:
        /* <DEDUP_REMOVED lines=45> */
.L_x_4208:
[----:B------:R-:W-:Y:S05]  /*b480*/  BSYNC.RECONVERGENT B0 ;  /* 0x0000000000007941 */ /* 0x000fea0003800200 */
.L_x_4207:
[----:B-----5:R1:W-:Y:S02]  /*b490*/  STS.128 [R169+0x2000], R8 ;  /* 0x00200008a9007388 */ /* 0x0203e40000000c00 */
.L_x_4198:
[----:B------:R-:W-:Y:S05]  /*b4a0*/  BSYNC.RECONVERGENT B2 ;  /* 0x0000000000027941 */ /* 0x000fea0003800200 */
.L_x_4197:
        /* <DEDUP_REMOVED lines=51> */
.L_x_4212:
[----:B------:R-:W-:Y:S05]  /*b7e0*/  BSYNC.RECONVERGENT B0 ;  /* 0x0000000000007941 */ /* 0x000fea0003800200 */
.L_x_4211:
[----:B-----5:R1:W-:Y:S02]  /*b7f0*/  STS.128 [R169+0x800], R8 ;  /* 0x00080008a9007388 */ /* 0x0203e40000000c00 */
.L_x_4210:
[----:B------:R-:W-:Y:S05]  /*b800*/  BSYNC.RECONVERGENT B1 ;  /* 0x0000000000017941 */ /* 0x000fea0003800200 */
.L_x_4209:
        /* <DEDUP_REMOVED lines=46> */
.L_x_4216:
[----:B------:R-:W-:Y:S05]  /*baf0*/  BSYNC.RECONVERGENT B0 ;  /* 0x0000000000007941 */ /* 0x000fea0003800200 */
.L_x_4215:
[----:B-----5:R1:W-:Y:S02]  /*bb00*/  STS.128 [R169+0x1800], R8 ;  /* 0x00180008a9007388 */ /* 0x0203e40000000c00 */
.L_x_4214:
[----:B------:R-:W-:Y:S05]  /*bb10*/  BSYNC.RECONVERGENT B1 ;  /* 0x0000000000017941 */ /* 0x000fea0003800200 */
.L_x_4213:
        /* <DEDUP_REMOVED lines=46> */
.L_x_4218:
[----:B------:R-:W-:Y:S05]  /*be00*/  BSYNC.RECONVERGENT B0 ;  /* 0x0000000000007941 */ /* 0x000fea0003800200 */
.L_x_4217:
[----:B-----5:R1:W-:Y:S01]  /*be10*/  STS.128 [R169+0x2800], R8 ;  /* 0x00280008a9007388 */ /* 0x0203e20000000c00 */
[----:B------:R-:W-:Y:S05]  /*be20*/  BRA `(.L_x_4194) ;  /* 0x0000002000787947 */ /* 0x000fea0003800000 */
.L_x_4196:
        /* <DEDUP_REMOVED lines=95> */
.L_x_4223:
[----:B------:R-:W-:Y:S05]  /*c420*/  BSYNC.RECONVERGENT B0 ;  /* 0x0000000000007941 */ /* 0x000fea0003800200 */
.L_x_4222:
[----:B------:R-:W-:Y:S05]  /*c430*/  BSYNC.RECONVERGENT B1 ;  /* 0x0000000000017941 */ /* 0x000fea0003800200 */
.L_x_4221:
        /* <DEDUP_REMOVED lines=86> */
.L_x_4227:
[----:B------:R-:W-:Y:S05]  /*c9a0*/  BSYNC.RECONVERGENT B0 ;  /* 0x0000000000007941 */ /* 0x000fea0003800200 */
.L_x_4226:
[----:B-----5:R1:W-:Y:S02]  /*c9b0*/  STS.128 [R169+0x1000], R16 ;  /* 0x00100010a9007388 */ /* 0x0203e40000000c00 */
.L_x_4225:
[----:B------:R-:W-:Y:S05]  /*c9c0*/  BSYNC.RECONVERGENT B1 ;  /* 0x0000000000017941 */ /* 0x000fea0003800200 */
.L_x_4224:
        /* <DEDUP_REMOVED lines=84> */
.L_x_4229:
[----:B------:R-:W-:Y:S05]  /*cf10*/  BSYNC.RECONVERGENT B0 ;  /* 0x0000000000007941 */ /* 0x000fea0003800200 */
.L_x_4228:
[----:B-----5:R1:W-:Y:S02]  /*cf20*/  STS.128 [R169+0x2000], R16 ;  /* 0x00200010a9007388 */ /* 0x0203e40000000c00 */
.L_x_4220:
[----:B------:R-:W-:Y:S05]  /*cf30*/  BSYNC.RECONVERGENT B2 ;  /* 0x0000000000027941 */ /* 0x000fea0003800200 */
.L_x_4219:
        /* <DEDUP_REMOVED lines=91> */
.L_x_4233:
[----:B------:R-:W-:Y:S05]  /*d4f0*/  BSYNC.RECONVERGENT B0 ;  /* 0x0000000000007941 */ /* 0x000fea0003800200 */
.L_x_4232:
[----:B-----5:R1:W-:Y:S02]  /*d500*/  STS.128 [R169+0x800], R16 ;  /* 0x00080010a9007388 */ /* 0x0203e40000000c00 */
.L_x_4231:
[----:B------:R-:W-:Y:S05]  /*d510*/  BSYNC.RECONVERGENT B1 ;  /* 0x0000000000017941 */ /* 0x000fea0003800200 */
.L_x_4230:
        /* <DEDUP_REMOVED lines=86> */
.L_x_4237:
[----:B------:R-:W-:Y:S05]  /*da80*/  BSYNC.RECONVERGENT B0 ;  /* 0x0000000000007941 */ /* 0x000fea0003800200 */
.L_x_4236:
[----:B-----5:R1:W-:Y:S02]  /*da90*/  STS.128 [R169+0x1800], R16 ;  /* 0x00180010a9007388 */ /* 0x0203e40000000c00 */
.L_x_4235:
[----:B------:R-:W-:Y:S05]  /*daa0*/  BSYNC.RECONVERGENT B1 ;  /* 0x0000000000017941 */ /* 0x000fea0003800200 */
.L_x_4234:
        /* <DEDUP_REMOVED lines=84> */
.L_x_4239:
[----:B------:R-:W-:Y:S05]  /*dff0*/  BSYNC.RECONVERGENT B0 ;  /* 0x0000000000007941 */ /* 0x000fea0003800200 */
.L_x_4238:
[----:B-----5:R1:W-:Y:S02]  /*e000*/  STS.128 [R169+0x2800], R4 ;  /* 0x00280004a9007388 */ /* 0x0203e40000000c00 */
.L_x_4194:
[----:B------:R-:W-:Y:S05]  /*e010*/  BSYNC.RECONVERGENT B3 ;  /* 0x0000000000037941 */ /* 0x000fea0003800200 */
.L_x_4189:
[----:B-1--4-:R-:W-:Y:S01]  /*e020*/  IMAD R3, R166, -0x80, R60 ;  /* 0xffffff80a6037824 */ /* 0x012fe200078e023c */
[----:B------:R-:W-:Y:S04]  /*e030*/  BSSY.RECONVERGENT B0, `(.L_x_4240) ;  /* 0x000001b000007945 */ /* 0x000fe80003800200 */
[----:B------:R-:W-:-:S13]  /*e040*/  ISETP.GE.AND P3, PT, R102, R3, PT ;  /* 0x000000036600720c */ /* 0x000fda0003f66270 */
[----:B------:R-:W-:Y:S05]  /*e050*/  @P3 BRA `(.L_x_4241) ;  /* 0x0000000000603947 */ /* 0x000fea0003800000 */
[-C--:B------:R-:W-:Y:S02]  /*e060*/  ISETP.GE.AND P1, PT, R118, R167.reuse, PT ;  /* 0x000000a77600720c */ /* 0x080fe40003f26270 */
        /* <DEDUP_REMOVED lines=22> */
.L_x_4242:
[----:B------:R4:W-:Y:S02]  /*e1d0*/  STS.128 [R169+0x7000], RZ ;  /* 0x007000ffa9007388 */ /* 0x0009e40000000c00 */
.L_x_4241:
[----:B------:R-:W-:Y:S05]  /*e1e0*/  BSYNC.RECONVERGENT B0 ;  /* 0x0000000000007941 */ /* 0x000fea0003800200 */
.L_x_4240:
        /* <DEDUP_REMOVED lines=24> */
.L_x_4245:
[----:B------:R3:W-:Y:S02]  /*e370*/  STS.128 [R169+0x7800], RZ ;  /* 0x007800ffa9007388 */ /* 0x0007e40000000c00 */
.L_x_4244:
[----:B------:R-:W-:Y:S05]  /*e380*/  BSYNC.RECONVERGENT B0 ;  /* 0x0000000000007941 */ /* 0x000fea0003800200 */
.L_x_4243:
[----:B-1-3--:R-:W-:Y:S01]  /*e390*/  IADD3 R4, PT, PT, R102, 0x40, RZ ;  /* 0x0000004066047810 */ /* 0x00afe20007ffe0ff */
        /* <DEDUP_REMOVED lines=24> */
.L_x_4248:
[----:B------:R3:W-:Y:S02]  /*e520*/  STS.128 [R169+0x8000], RZ ;  /* 0x008000ffa9007388 */ /* 0x0007e40000000c00 */
.L_x_4247:
[----:B------:R-:W-:Y:S05]  /*e530*/  BSYNC.RECONVERGENT B0 ;  /* 0x0000000000007941 */ /* 0x000fea0003800200 */
.L_x_4246:
        /* <DEDUP_REMOVED lines=26> */
.L_x_4250:
[----:B------:R-:W-:Y:S05]  /*e6e0*/  BSYNC.RECONVERGENT B0 ;  /* 0x0000000000007941 */ /* 0x000fea0003800200 */
.L_x_4249:
[----:B------:R-:W2:Y:S04]  /*e6f0*/  LD.E.64 R10, desc[UR4][R120.64+0x1c0] ;  /* 0x0001c004780a7980 */ /* 0x000ea8000c101b00 */
[----:B-1-3--:R-:W3:Y:S01]  /*e700*/  LD.E.64 R6, desc[UR4][R120.64+0x1b8] ;  /* 0x0001b80478067980 */ /* 0x00aee2000c101b00 */
        /* <DEDUP_REMOVED lines=8> */
[----:B------:R-:W2:Y:S01]  /*e790*/  LD.E R0, desc[UR4][R6.64] ;  /* 0x0000000406007980 */ /* 0x000ea2000c101900 */
[----:B----4-:R-:W2:Y:S01]  /*e7a0*/  MUFU.RCP R5, R5 ;  /* 0x0000000500057308 */ /* 0x010ea20000001000 */
[----:B------:R-:W-:-:S04]  /*e7b0*/  DEPBAR.LE SB0, 0x0 ;  /* 0x000080000000791a */ /* 0x000fc80000000000 */
[----:B------:R-:W-:Y:S01]  /*e7c0*/  BSSY.RECONVERGENT B0, `(.L_x_4251) ;  /* 0x000001e000007945 */ /* 0x000fe20003800200 */
[----:B------:R-:W-:Y:S01]  /*e7d0*/  BAR.SYNC.DEFER_BLOCKING 0x0 ;  /* 0x0000000000007b1d */ /* 0x000fe20000010000 */
[----:B--2---:R-:W-:-:S05]  /*e7e0*/  FMUL.FTZ R0, R0, R5 ;  /* 0x0000000500007220 */ /* 0x004fca0000410000 */
        /* <DEDUP_REMOVED lines=22> */
.L_x_4253:
[----:B------:R2:W-:Y:S01]  /*e950*/  STS.128 [R169+0xd000], RZ ;  /* 0x00d000ffa9007388 */ /* 0x0005e20000000c00 */
[----:B------:R-:W-:Y:S05]  /*e960*/  BRA `(.L_x_4254) ;  /* 0x00000000000c7947 */ /* 0x000fea0003800000 */
.L_x_4252:
[----:B------:R4:W-:Y:S04]  /*e970*/  STS.128 [R169+0x9000], RZ ;  /* 0x009000ffa9007388 */ /* 0x0009e80000000c00 */
[----:B------:R4:W-:Y:S04]  /*e980*/  STS.128 [R169+0xb000], RZ ;  /* 0x00b000ffa9007388 */ /* 0x0009e80000000c00 */
[----:B------:R4:W-:Y:S02]  /*e990*/  STS.128 [R169+0xd000], RZ ;  /* 0x00d000ffa9007388 */ /* 0x0009e40000000c00 */
.L_x_4254:
[----:B------:R-:W-:Y:S05]  /*e9a0*/  BSYNC.RECONVERGENT B0 ;  /* 0x0000000000007941 */ /* 0x000fea0003800200 */
.L_x_4251:
        /* <DEDUP_REMOVED lines=27> */
.L_x_4257:
[----:B------:R1:W-:Y:S02]  /*eb60*/  STS.128 [R169+0xd800], RZ ;  /* 0x00d800ffa9007388 */ /* 0x0003e40000000c00 */
.L_x_4256:
[----:B------:R-:W-:Y:S05]  /*eb70*/  BSYNC.RECONVERGENT B0 ;  /* 0x0000000000007941 */ /* 0x000fea0003800200 */
.L_x_4255:
        /* <DEDUP_REMOVED lines=27> */
.L_x_4260:
[----:B------:R1:W-:Y:S02]  /*ed30*/  STS.128 [R169+0xe000], RZ ;  /* 0x00e000ffa9007388 */ /* 0x0003e40000000c00 */
.L_x_4259:
[----:B------:R-:W-:Y:S05]  /*ed40*/  BSYNC.RECONVERGENT B0 ;  /* 0x0000000000007941 */ /* 0x000fea0003800200 */
.L_x_4258:
        /* <DEDUP_REMOVED lines=31> */
.L_x_4263:
[----:B------:R1:W-:Y:S02]  /*ef40*/  STS.128 [R169+0xe800], RZ ;  /* 0x00e800ffa9007388 */ /* 0x0003e40000000c00 */
.L_x_4262:
[----:B------:R-:W-:Y:S05]  /*ef50*/  BSYNC.RECONVERGENT B0 ;  /* 0x0000000000007941 */ /* 0x000fea0003800200 */
.L_x_4261:
[----:B------:R-:W2:Y:S01]  /*ef60*/  S2UR UR6, SR_CgaCtaId ;  /* 0x00000000000679c3 */ /* 0x000ea20000008800 */
[----:B------:R-:W-:Y:S01]  /*ef70*/  UMOV UR7, 0x400 ;  /* 0x0000040000077882 */ /* 0x000fe20000000000 */
[----:B------:R-:W0:Y:S01]  /*ef80*/  LDGDEPBAR ;  /* 0x00000000000079af */ /* 0x000e220000000000 */
[----:B------:R-:W-:Y:S01]  /*ef90*/  ISETP.GT.AND P0, PT, R166, R158, PT ;  /* 0x0000009ea600720c */ /* 0x000fe20003f04270 */
[----:B------:R-:W-:Y:S01]  /*efa0*/  BSSY.RECONVERGENT B1, `(.L_x_4264) ;  /* 0x000013a000017945 */ /* 0x000fe20003800200 */
[----:B------:R-:W-:Y:S01]  /*efb0*/  LOP3.LUT R50, R102, 0x7, RZ, 0xc0, !PT ;  /* 0x0000000766327812 */ /* 0x000fe200078ec0ff */
        /* <DEDUP_REMOVED lines=9> */
[----:B-----5:R-:W1:Y:S04]  /*f050*/  LDSM.16.M88.4 R24, [R152+0x3c00] ;  /* 0x003c00009818783b */ /* 0x020e680000000200 */
[----:B------:R-:W1:Y:S04]  /*f060*/  LDSM.16.M88.4 R16, [R152+0x4000] ;  /* 0x004000009810783b */ /* 0x000e680000000200 */
[----:B------:R-:W1:Y:S04]  /*f070*/  LDSM.16.M88.4 R8, [R152+0x4400] ;  /* 0x004400009808783b */ /* 0x000e680000000200 */
[----:B------:R-:W1:Y:S04]  /*f080*/  LDSM.16.M88.4 R112, [R152+0x4800] ;  /* 0x004800009870783b */ /* 0x000e680000000200 */
[----:B------:R-:W1:Y:S04]  /*f090*/  LDSM.16.M88.4 R64, [R152+0x4c00] ;  /* 0x004c00009840783b */ /* 0x000e680000000200 */
[----:B------:R-:W-:Y:S04]  /*f0a0*/  LDSM.16.M88.4 R80, [R151] ;  /* 0x000000009750783b */ /* 0x000fe80000000200 */
[----:B------:R-:W1:Y:S04]  /*f0b0*/  LDSM.16.M88.4 R132, [R149+0x3000] ;  /* 0x003000009584783b */ /* 0x000e680000000200 */
[----:B------:R-:W1:Y:S01]  /*f0c0*/  LDSM.16.M88.4 R128, [R149+0x3400] ;  /* 0x003400009580783b */ /* 0x000e620000000200 */
[C---:B--2---:R-:W-:Y:S03]  /*f0d0*/  HMMA.16816.F32.BF16 R56, R104.reuse, R52, RZ ;  /* 0x000000346838723c */ /* 0x044fe600000418ff */
[----:B------:R-:W2:Y:S04]  /*f0e0*/  LDSM.16.M88.4 R96, [R149+0x3800] ;  /* 0x003800009560783b */ /* 0x000ea80000000200 */
[----:B------:R-:W2:Y:S01]  /*f0f0*/  LDSM.16.M88.4 R92, [R149+0x3c00] ;  /* 0x003c0000955c783b */ /* 0x000ea20000000200 */
[C---:B---3--:R-:W-:Y:S03]  /*f100*/  HMMA.16816.F32.BF16 R44, R104.reuse, R40, RZ ;  /* 0x00000028682c723c */ /* 0x048fe600000418ff */
[----:B------:R-:W3:Y:S04]  /*f110*/  LDSM.16.M88.4 R72, [R149+0x4000] ;  /* 0x004000009548783b */ /* 0x000ee80000000200 */
[----:B------:R-:W3:Y:S01]  /*f120*/  LDSM.16.M88.4 R68, [R149+0x4400] ;  /* 0x004400009544783b */ /* 0x000ee20000000200 */
[C---:B----4-:R-:W-:Y:S03]  /*f130*/  HMMA.16816.F32.BF16 R36, R104.reuse, R32, RZ ;  /* 0x000000206824723c */ /* 0x050fe600000418ff */
[----:B------:R-:W4:Y:S04]  /*f140*/  LDSM.16.M88.4 R88, [R149+0x4800] ;  /* 0x004800009558783b */ /* 0x000f280000000200 */
[----:B------:R-:W4:Y:S01]  /*f150*/  LDSM.16.M88.4 R84, [R149+0x4c00] ;  /* 0x004c00009554783b */ /* 0x000f220000000200 */
[C---:B-1----:R-:W-:Y:S03]  /*f160*/  HMMA.16816.F32.BF16 R28, R104.reuse, R24, RZ ;  /* 0x00000018681c723c */ /* 0x042fe600000418ff */
        /* <DEDUP_REMOVED lines=34> */
[C---:B----4-:R-:W-:Y:S08]  /*f390*/  HMMA.16816.F32.BF16 R124, R80.reuse, R88, R124 ;  /* 0x00000058507c723c */ /* 0x050ff0000004187c */
[C---:B------:R-:W-:Y:S01]  /*f3a0*/  HMMA.16816.F32.BF16 R112, R80.reuse, R90, R112 ;  /* 0x0000005a5070723c */ /* 0x040fe20000041870 */
[----:B------:R-:W4:Y:S07]  /*f3b0*/  LDSM.16.M88.4 R88, [R152+0x6800] ;  /* 0x006800009858783b */ /* 0x000f2e0000000200 */
[C---:B------:R-:W-:Y:S08]  /*f3c0*/  HMMA.16816.F32.BF16 R108, R80.reuse, R84, R108 ;  /* 0x00000054506c723c */ /* 0x040ff0000004186c */
[----:B------:R-:W-:Y:S01]  /*f3d0*/  HMMA.16816.F32.BF16 R104, R80, R86, R104 ;  /* 0x000000565068723c */ /* 0x000fe20000041868 */
[----:B------:R-:W4:Y:S04]  /*f3e0*/  LDSM.16.M88.4 R80, [R152+0x6c00] ;  /* 0x006c00009850783b */ /* 0x000f280000000200 */
        /* <DEDUP_REMOVED lines=85> */
[C---:B---3--:R-:W-:Y:S08]  /*f940*/  HMMA.16816.F32.BF16 R124, R96.reuse, R68, R124 ;  /* 0x00000044607c723c */ /* 0x048ff0000004187c */
[C---:B------:R-:W-:Y:S08]  /*f950*/  HMMA.16816.F32.BF16 R112, R96.reuse, R70, R112 ;  /* 0x000000466070723c */ /* 0x040ff00000041870 */
[C---:B----4-:R-:W-:Y:S08]  /*f960*/  HMMA.16816.F32.BF16 R108, R96.reuse, R64, R108 ;  /* 0x00000040606c723c */ /* 0x050ff0000004186c */
        /* <DEDUP_REMOVED lines=16> */
.L_x_4267:
[----:B------:R-:W2:Y:S01]  /*fa70*/  LD.E R65, desc[UR4][R120.64+0x170] ;  /* 0x0001700478417980 */ /* 0x000ea2000c101900 */
[----:B------:R-:W-:Y:S02]  /*fa80*/  LEA R48, R49, 0xffffff00, 0x7 ;  /* 0xffffff0031307811 */ /* 0x000fe400078e38ff */
[----:B------:R-:W-:Y:S01]  /*fa90*/  SHF.L.U32 R62, R166, 0x7, RZ ;  /* 0x00000007a63e7819 */ /* 0x000fe200000006ff */
[----:B------:R-:W3:Y:S01]  /*faa0*/  LD.E.64 R68, desc[UR4][R120.64+0x20] ;  /* 0x0000200478447980 */ /* 0x000ee2000c101b00 */
        /* <DEDUP_REMOVED lines=57> */
.L_x_4268:
[----:B------:R-:W-:Y:S05]  /*fe40*/  BSYNC.RECONVERGENT B0 ;  /* 0x0000000000007941 */ /* 0x000fea0003800200 */
.L_x_4266:
        /* <DEDUP_REMOVED lines=76> */
.L_x_4270:
[----:B------:R3:W-:Y:S02]  /*10310*/  STS.128 [R169+0x8800], RZ ;  /* 0x008800ffa9007388 */ /* 0x0007e40000000c00 */
.L_x_4271:
[----:B------:R-:W-:Y:S05]  /*10320*/  BSYNC.RECONVERGENT B0 ;  /* 0x0000000000007941 */ /* 0x000fea0003800200 */
.L_x_4269:
[----:B------:R-:W0:Y:S02]  /*10330*/  LDGDEPBAR ;  /* 0x00000000000079af */ /* 0x000e240000000000 */
.L_x_4265:
[----:B------:R-:W-:Y:S05]  /*10340*/  BSYNC.RECONVERGENT B1 ;  /* 0x0000000000017941 */ /* 0x000fea0003800200 */
.L_x_4264:
[----:B------:R-:W-:Y:S01]  /*10350*/  SHF.R.U32.HI R48, RZ, 0x1, R165 ;  /* 0x00000001ff307819 */ /* 0x000fe200000116a5 */
[----:B------:R-:W-:-:S03]  /*10360*/  IMAD R3, R166, 0x40, R63 ;  /* 0x00000040a6037824 */ /* 0x000fc600078e023f */
[----:B--2---:R-:W-:Y:S01]  /*10370*/  LOP3.LUT R7, R50, 0x1f0, R48, 0xf8, !PT ;  /* 0x000001f032077812 */ /* 0x004fe200078ef830 */
[----:B------:R-:W-:-:S03]  /*10380*/  IMAD.SHL.U32 R3, R3, 0x2, RZ ;  /* 0x0000000203037824 */ /* 0x000fc600078e00ff */
[----:B------:R-:W-:Y:S01]  /*10390*/  IADD3 R7, PT, PT, -R171, R7, R168 ;  /* 0x00000007ab077210 */ /* 0x000fe20007ffe1a8 */
[C---:B------:R-:W-:Y:S01]  /*103a0*/  VIADD R83, R3.reuse, 0x9 ;  /* 0x0000000903537836 */ /* 0x040fe20000000000 */
[CC--:B------:R-:W-:Y:S01]  /*103b0*/  ISETP.GE.AND P3, PT, R3.reuse, R60.reuse, PT ;  /* 0x0000003c0300720c */ /* 0x0c0fe20003f66270 */
[----:B------:R-:W-:Y:S02]  /*103c0*/  VIADD R79, R3, 0x18 ;  /* 0x00000018034f7836 */ /* 0x000fe40000000000 */
[----:B------:R-:W-:Y:S01]  /*103d0*/  IMAD.IADD R2, R7, 0x1, R60 ;  /* 0x0000000107027824 */ /* 0x000fe200078e023c */
[----:B------:R-:W-:Y:S01]  /*103e0*/  ISETP.GE.AND P0, PT, R83, R60, PT ;  /* 0x0000003c5300720c */ /* 0x000fe20003f06270 */
[----:B------:R-:W-:Y:S02]  /*103f0*/  VIADD R69, R3, 0x29 ;  /* 0x0000002903457836 */ /* 0x000fe40000000000 */
[C---:B------:R-:W-:Y:S02]  /*10400*/  IMAD.IADD R80, R2.reuse, 0x1, -R83 ;  /* 0x0000000102507824 */ /* 0x040fe400078e0a53 */
[----:B------:R-:W-:-:S02]  /*10410*/  IMAD.IADD R62, R2, 0x1, -R69 ;  /* 0x00000001023e7824 */ /* 0x000fc400078e0a45 */
[C---:B------:R-:W-:Y:S01]  /*10420*/  VIADD R81, R3.reuse, 0x11 ;  /* 0x0000001103517836 */ /* 0x040fe20000000000 */
[----:B------:R-:W-:Y:S01]  /*10430*/  IABS R80, R80 ;  /* 0x0000005000507213 */ /* 0x000fe20000000000 */
[C---:B------:R-:W-:Y:S01]  /*10440*/  VIADD R65, R3.reuse, 0x8 ;  /* 0x0000000803417836 */ /* 0x040fe20000000000 */
[----:B------:R-:W-:Y:S01]  /*10450*/  IABS R62, R62 ;  /* 0x0000003e003e7213 */ /* 0x000fe20000000000 */
[----:B------:R-:W-:Y:S01]  /*10460*/  IMAD.IADD R76, R2, 0x1, -R81 ;  /* 0x00000001024c7824 */ /* 0x000fe200078e0a51 */
[----:B------:R-:W-:Y:S01]  /*10470*/  I2FP.F32.S32 R80, R80 ;  /* 0x0000005000507245 */ /* 0x000fe20000201400 */
[C---:B------:R-:W-:Y:S01]  /*10480*/  VIADD R77, R3.reuse, 0x19 ;  /* 0x00000019034d7836 */ /* 0x040fe20000000000 */
[----:B------:R-:W-:Y:S01]  /*10490*/  I2FP.F32.S32 R62, R62 ;  /* 0x0000003e003e7245 */ /* 0x000fe20000201400 */
[----:B------:R-:W-:Y:S01]  /*104a0*/  VIADD R71, R3, 0x28 ;  /* 0x0000002803477836 */ /* 0x000fe20000000000 */
[----:B------:R-:W-:Y:S01]  /*104b0*/  IABS R76, R76 ;  /* 0x0000004c004c7213 */ /* 0x000fe20000000000 */
[----:B------:R-:W-:Y:S01]  /*104c0*/  FFMA.FTZ R80, -R0, R80, R53 ;  /* 0x0000005000507223 */ /* 0x000fe20000010135 */
[----:B------:R-:W-:-:S02]  /*104d0*/  IMAD.IADD R53, R2, 0x1, -R79 ;  /* 0x0000000102357824 */ /* 0x000fc400078e0a4f */
[----:B------:R-:W-:Y:S01]  /*104e0*/  FFMA.FTZ R62, -R0, R62, R33 ;  /* 0x0000003e003e7223 */ /* 0x000fe20000010121 */
[----:B------:R-:W-:Y:S01]  /*104f0*/  I2FP.F32.S32 R76, R76 ;  /* 0x0000004c004c7245 */ /* 0x000fe20000201400 */
[C---:B------:R-:W-:Y:S01]  /*10500*/  IMAD.IADD R63, R2.reuse, 0x1, -R65 ;  /* 0x00000001023f7824 */ /* 0x040fe200078e0a41 */
[----:B------:R-:W-:Y:S01]  /*10510*/  ISETP.GE.AND P1, PT, R65, R60, PT ;  /* 0x0000003c4100720c */ /* 0x000fe20003f26270 */
[----:B------:R-:W-:Y:S01]  /*10520*/  IMAD.IADD R4, R2, 0x1, -R77 ;  /* 0x0000000102047824 */ /* 0x000fe200078e0a4d */
[----:B------:R-:W-:Y:S01]  /*10530*/  IABS R53, R53 ;  /* 0x0000003500357213 */ /* 0x000fe20000000000 */
[----:B------:R-:W-:Y:S01]  /*10540*/  FFMA.FTZ R76, -R0, R76, R45 ;  /* 0x0000004c004c7223 */ /* 0x000fe2000001012d */
[C---:B------:R-:W-:Y:S01]  /*10550*/  VIADD R65, R3.reuse, 0x31 ;  /* 0x0000003103417836 */ /* 0x040fe20000000000 */
[----:B------:R-:W-:Y:S01]  /*10560*/  IABS R63, R63 ;  /* 0x0000003f003f7213 */ /* 0x000fe20000000000 */
[C---:B------:R-:W-:Y:S01]  /*10570*/  IMAD.IADD R45, R2.reuse, 0x1, -R71 ;  /* 0x00000001022d7824 */ /* 0x040fe200078e0a47 */
[----:B------:R-:W-:Y:S01]  /*10580*/  I2FP.F32.S32 R53, R53 ;  /* 0x0000003500357245 */ /* 0x000fe20000201400 */
[----:B------:R-:W-:Y:S01]  /*10590*/  IMAD.IADD R200, R2, 0x1, -R65 ;  /* 0x0000000102c87824 */ /* 0x000fe200078e0a41 */
[----:B------:R-:W-:Y:S01]  /*105a0*/  IABS R4, R4 ;  /* 0x0000000400047213 */ /* 0x000fe20000000000 */
[C---:B------:R-:W-:Y:S01]  /*105b0*/  VIADD R85, R3.reuse, 0x1 ;  /* 0x0000000103557836 */ /* 0x040fe20000000000 */
[----:B------:R-:W-:Y:S01]  /*105c0*/  IABS R45, R45 ;  /* 0x0000002d002d7213 */ /* 0x000fe20000000000 */
[----:B------:R-:W-:Y:S01]  /*105d0*/  FFMA.FTZ R70, -R0, R53, R40 ;  /* 0x0000003500467223 */ /* 0x000fe20000010128 */
[C---:B------:R-:W-:Y:S01]  /*105e0*/  VIADD R53, R3.reuse, 0x40 ;  /* 0x0000004003357836 */ /* 0x040fe20000000000 */
[----:B------:R-:W-:Y:S01]  /*105f0*/  I2FP.F32.S32 R4, R4 ;  /* 0x0000000400047245 */ /* 0x000fe20000201400 */
[C---:B------:R-:W-:Y:S01]  /*10600*/  IMAD.IADD R74, R2.reuse, 0x1, -R85 ;  /* 0x00000001024a7824 */ /* 0x040fe200078e0a55 */
[----:B------:R-:W-:Y:S01]  /*10610*/  IABS R200, R200 ;  /* 0x000000c800c87213 */ /* 0x000fe20000000000 */
[----:B------:R-:W-:Y:S01]  /*10620*/  IMAD.IADD R33, R2, 0x1, -R53 ;  /* 0x0000000102217824 */ /* 0x000fe200078e0a35 */
[----:B------:R-:W-:Y:S01]  /*10630*/  I2FP.F32.S32 R45, R45 ;  /* 0x0000002d002d7245 */ /* 0x000fe20000201400 */
[----:B-1----:R-:W-:-:S02]  /*10640*/  VIADD R67, R3, 0x30 ;  /* 0x0000003003437836 */ /* 0x002fc40000000000 */
[----:B------:R-:W-:Y:S01]  /*10650*/  FFMA.FTZ R40, -R0, R4, R41 ;  /* 0x0000000400287223 */ /* 0x000fe20000010129 */
[----:B------:R-:W-:Y:S01]  /*10660*/  I2FP.F32.S32 R200, R200 ;  /* 0x000000c800c87245 */ /* 0x000fe20000201400 */
[C---:B------:R-:W-:Y:S01]  /*10670*/  VIADD R73, R3.reuse, 0x21 ;  /* 0x0000002103497836 */ /* 0x040fe20000000000 */
[----:B------:R-:W-:Y:S01]  /*10680*/  IABS R33, R33 ;  /* 0x0000002100217213 */ /* 0x000fe20000000000 */
[----:B------:R-:W-:Y:S02]  /*10690*/  IMAD.IADD R41, R2, 0x1, -R67 ;  /* 0x0000000102297824 */ /* 0x000fe400078e0a43 */
[C---:B------:R-:W-:Y:S01]  /*106a0*/  FFMA.FTZ R32, -R0.reuse, R45, R32 ;  /* 0x0000002d00207223 */ /* 0x040fe20000010120 */
[----:B------:R-:W-:Y:S01]  /*106b0*/  IABS R74, R74 ;  /* 0x0000004a004a7213 */ /* 0x000fe20000000000 */
[C---:B------:R-:W-:Y:S01]  /*106c0*/  VIADD R45, R3.reuse, 0x48 ;  /* 0x00000048032d7836 */ /* 0x040fe20000000000 */
[----:B------:R-:W-:Y:S01]  /*106d0*/  I2FP.F32.S32 R33, R33 ;  /* 0x0000002100217245 */ /* 0x000fe20000201400 */
[----:B------:R-:W-:Y:S01]  /*106e0*/  FFMA.FTZ R200, -R0, R200, R29 ;  /* 0x000000c800c87223 */ /* 0x000fe2000001011d */
[----:B------:R-:W-:Y:S01]  /*106f0*/  I2FP.F32.S32 R74, R74 ;  /* 0x0000004a004a7245 */ /* 0x000fe20000201400 */
[----:B------:R-:W-:Y:S01]  /*10700*/  IMAD.IADD R29, R2, 0x1, -R45 ;  /* 0x00000001021d7824 */ /* 0x000fe200078e0a2d */
[----:B------:R-:W-:Y:S01]  /*10710*/  IABS R41, R41 ;  /* 0x0000002900297213 */ /* 0x000fe20000000000 */
[----:B------:R-:W-:Y:S01]  /*10720*/  FFMA.FTZ R172, -R0, R33, R20 ;  /* 0x0000002100ac7223 */ /* 0x000fe20000010114 */
[----:B------:R-:W-:Y:S01]  /*10730*/  IMAD.IADD R208, R2, 0x1, -R73 ;  /* 0x0000000102d07824 */ /* 0x000fe200078e0a49 */
[----:B------:R-:W2:Y:S01]  /*10740*/  LD.E R20, desc[UR4][R120.64+0xdc] ;  /* 0x0000dc0478147980 */ /* 0x000ea2000c101900 */
[----:B------:R-:W-:Y:S01]  /*10750*/  I2FP.F32.S32 R41, R41 ;  /* 0x0000002900297245 */ /* 0x000fe20000201400 */
[C---:B------:R-:W-:Y:S01]  /*10760*/  FFMA.FTZ R74, -R0.reuse, R74, R57 ;  /* 0x0000004a004a7223 */ /* 0x040fe20000010139 */
[----:B------:R-:W-:Y:S01]  /*10770*/  IABS R29, R29 ;  /* 0x0000001d001d7213 */ /* 0x000fe20000000000 */
[C---:B------:R-:W-:Y:S01]  /*10780*/  VIADD R57, R3.reuse, 0x39 ;  /* 0x0000003903397836 */ /* 0x040fe20000000000 */
[----:B------:R-:W-:Y:S01]  /*10790*/  I2FP.F32.S32 R63, R63 ;  /* 0x0000003f003f7245 */ /* 0x000fe20000201400 */
[----:B------:R-:W-:Y:S01]  /*107a0*/  FFMA.FTZ R28, -R0, R41, R28 ;  /* 0x00000029001c7223 */ /* 0x000fe2000001011c */
[----:B------:R-:W-:Y:S01]  /*107b0*/  I2FP.F32.S32 R29, R29 ;  /* 0x0000001d001d7245 */ /* 0x000fe20000201400 */
[----:B------:R-:W-:Y:S01]  /*107c0*/  VIADD R41, R3, 0x49 ;  /* 0x0000004903297836 */ /* 0x000fe20000000000 */
[----:B------:R-:W-:Y:S01]  /*107d0*/  IABS R208, R208 ;  /* 0x000000d000d07213 */ /* 0x000fe20000000000 */
        /* <DEDUP_REMOVED lines=15> */
[----:B------:R-:W-:-:S02]  /*108d0*/  VIADD R25, R3, 0x59 ;  /* 0x0000005903197836 */ /* 0x000fc40000000000 */
[----:B------:R-:W-:Y:S01]  /*108e0*/  FFMA.FTZ R17, -R0, R4, R17 ;  /* 0x0000000400117223 */ /* 0x000fe20000010111 */
[----:B------:R-:W-:Y:S01]  /*108f0*/  I2FP.F32.S32 R89, R89 ;  /* 0x0000005900597245 */ /* 0x000fe20000201400 */
[C---:B------:R-:W-:Y:S01]  /*10900*/  VIADD R52, R2.reuse, 0x8 ;  /* 0x0000000802347836 */ /* 0x040fe20000000000 */
[----:B------:R-:W-:Y:S01]  /*10910*/  I2FP.F32.S32 R208, R208 ;  /* 0x000000d000d07245 */ /* 0x000fe20000201400 */
[----:B------:R-:W-:Y:S01]  /*10920*/  IMAD.IADD R4, R2, 0x1, -R25 ;  /* 0x0000000102047824 */ /* 0x000fe200078e0a19 */
[----:B------:R-:W-:Y:S01]  /*10930*/  IABS R128, R128 ;  /* 0x0000008000807213 */ /* 0x000fe20000000000 */
[----:B------:R-:W-:Y:S01]  /*10940*/  FFMA.FTZ R16, -R0, R89, R8 ;  /* 0x0000005900107223 */ /* 0x000fe20000010108 */
[----:B------:R-:W-:Y:S02]  /*10950*/  IMAD.IADD R8, R2, 0x1, -R3 ;  /* 0x0000000102087824 */ /* 0x000fe400078e0a03 */
[----:B------:R-:W-:Y:S01]  /*10960*/  FFMA.FTZ R208, -R0, R208, R37 ;  /* 0x000000d000d07223 */ /* 0x000fe20000010125 */
[----:B------:R-:W-:Y:S01]  /*10970*/  IABS R4, R4 ;  /* 0x0000000400047213 */ /* 0x000fe20000000000 */
[----:B------:R-:W-:Y:S01]  /*10980*/  IMAD.IADD R37, R2, 0x1, -R63 ;  /* 0x0000000102257824 */ /* 0x000fe200078e0a3f */
[----:B------:R-:W-:Y:S01]  /*10990*/  I2FP.F32.S32 R128, R128 ;  /* 0x0000008000807245 */ /* 0x000fe20000201400 */
[----:B------:R-:W-:Y:S01]  /*109a0*/  VIADD R7, R3, 0x10 ;  /* 0x0000001003077836 */ /* 0x000fe20000000000 */
[----:B------:R-:W-:Y:S01]  /*109b0*/  I2FP.F32.S32 R4, R4 ;  /* 0x0000000400047245 */ /* 0x000fe20000201400 */
[----:B------:R-:W-:Y:S01]  /*109c0*/  IMAD.IADD R6, R52, 0x1, -R85 ;  /* 0x0000000134067824 */ /* 0x000fe200078e0a55 */
[----:B------:R-:W-:Y:S01]  /*109d0*/  IABS R8, R8 ;  /* 0x0000000800087213 */ /* 0x000fe20000000000 */
[C---:B------:R-:W-:Y:S01]  /*109e0*/  FFMA.FTZ R128, -R0.reuse, R128, R13 ;  /* 0x0000008000807223 */ /* 0x040fe2000001010d */
[----:B------:R-:W-:Y:S01]  /*109f0*/  IABS R37, R37 ;  /* 0x0000002500257213 */ /* 0x000fe20000000000 */
[----:B------:R-:W-:Y:S01]  /*10a00*/  FFMA.FTZ R13, -R0, R4, R9 ;  /* 0x00000004000d7223 */ /* 0x000fe20000010109 */
[-C--:B------:R-:W-:Y:S01]  /*10a10*/  ISETP.GE.AND P2, PT, R85, R60.reuse, PT ;  /* 0x0000003c5500720c */ /* 0x080fe20003f46270 */
[C---:B------:R-:W-:Y:S01]  /*10a20*/  IMAD.IADD R4, R52.reuse, 0x1, -R83 ;  /* 0x0000000134047824 */ /* 0x040fe200078e0a53 */
[----:B------:R-:W-:Y:S01]  /*10a30*/  I2FP.F32.S32 R37, R37 ;  /* 0x0000002500257245 */ /* 0x000fe20000201400 */
[----:B------:R-:W-:Y:S01]  /*10a40*/  IMAD.MOV.U32 R85, RZ, RZ, R8 ;  /* 0x000000ffff557224 */ /* 0x000fe200078e0008 */
[----:B------:R-:W-:Y:S01]  /*10a50*/  ISETP.GE.AND P4, PT, R79, R60, PT ;  /* 0x0000003c4f00720c */ /* 0x000fe20003f86270 */
[--C-:B------:R-:W-:Y:S01]  /*10a60*/  IMAD.IADD R83, R52, 0x1, -R7.reuse ;  /* 0x0000000134537824 */ /* 0x100fe200078e0a07 */
[----:B------:R-:W-:Y:S01]  /*10a70*/  FSEL R72, R72, -INF , !P1 ;  /* 0xff80000048487808 */ /* 0x000fe20004800000 */
[----:B------:R-:W-:Y:S01]  /*10a80*/  FFMA.FTZ R198, -R0, R37, R24 ;  /* 0x0000002500c67223 */ /* 0x000fe20000010118 */
[----:B------:R-:W-:Y:S01]  /*10a90*/  I2FP.F32.S32 R85, R85 ;  /* 0x0000005500557245 */ /* 0x000fe20000201400 */
[----:B------:R-:W-:Y:S01]  /*10aa0*/  VIADD R37, R3, 0x50 ;  /* 0x0000005003257836 */ /* 0x000fe20000000000 */
[----:B------:R-:W-:Y:S01]  /*10ab0*/  IABS R83, R83 ;  /* 0x0000005300537213 */ /* 0x000fe20000000000 */
[----:B------:R-:W-:Y:S01]  /*10ac0*/  IMAD.IADD R51, R2, 0x1, -R7 ;  /* 0x0000000102337824 */ /* 0x000fe200078e0a07 */
[----:B------:R-:W-:Y:S01]  /*10ad0*/  IABS R6, R6 ;  /* 0x0000000600067213 */ /* 0x000fe20000000000 */
[----:B------:R-:W-:Y:S01]  /*10ae0*/  FFMA.FTZ R8, -R0, R85, R54 ;  /* 0x0000005500087223 */ /* 0x000fe20000010136 */
[----:B------:R-:W-:Y:S01]  /*10af0*/  I2FP.F32.S32 R83, R83 ;  /* 0x0000005300537245 */ /* 0x000fe20000201400 */
[----:B------:R-:W-:Y:S01]  /*10b00*/  IMAD.IADD R91, R2, 0x1, -R37 ;  /* 0x00000001025b7824 */ /* 0x000fe200078e0a25 */
[----:B------:R-:W-:Y:S01]  /*10b10*/  IABS R51, R51 ;  /* 0x0000003300337213 */ /* 0x000fe20000000000 */
[----:B------:R-:W-:Y:S01]  /*10b20*/  IMAD.IADD R79, R52, 0x1, -R79 ;  /* 0x00000001344f7824 */ /* 0x000fe200078e0a4f */
[----:B------:R-:W-:Y:S01]  /*10b30*/  FSEL R8, R8, -INF , !P1 ;  /* 0xff80000008087808 */ /* 0x000fe20004800000 */
[----:B------:R-:W-:Y:S01]  /*10b40*/  FFMA.FTZ R24, -R0, R83, R46 ;  /* 0x0000005300187223 */ /* 0x000fe2000001012e */
[----:B------:R-:W-:Y:S01]  /*10b50*/  IABS R91, R91 ;  /* 0x0000005b005b7213 */ /* 0x000fe20000000000 */
[C---:B------:R-:W-:Y:S01]  /*10b60*/  IMAD.IADD R46, R52.reuse, 0x1, -R73 ;  /* 0x00000001342e7824 */ /* 0x040fe200078e0a49 */
[----:B------:R-:W-:Y:S01]  /*10b70*/  ISETP.GE.AND P1, PT, R73, R60, PT ;  /* 0x0000003c4900720c */ /* 0x000fe20003f26270 */
[----:B------:R-:W-:Y:S01]  /*10b80*/  VIADD R75, R3, 0x20 ;  /* 0x00000020034b7836 */ /* 0x000fe20000000000 */
[----:B------:R-:W-:Y:S01]  /*10b90*/  I2FP.F32.S32 R51, R51 ;  /* 0x0000003300337245 */ /* 0x000fe20000201400 */
[C---:B------:R-:W-:Y:S01]  /*10ba0*/  IMAD.IADD R202, R52.reuse, 0x1, -R69 ;  /* 0x0000000134ca7824 */ /* 0x040fe200078e0a45 */
[----:B------:R-:W-:Y:S01]  /*10bb0*/  IABS R73, R79 ;  /* 0x0000004f00497213 */ /* 0x000fe20000000000 */
[----:B------:R-:W-:Y:S01]  /*10bc0*/  IMAD.IADD R9, R52, 0x1, -R3 ;  /* 0x0000000134097824 */ /* 0x000fe200078e0a03 */
[----:B------:R-:W-:Y:S01]  /*10bd0*/  I2FP.F32.S32 R91, R91 ;  /* 0x0000005b005b7245 */ /* 0x000fe20000201400 */
[----:B------:R-:W-:Y:S01]  /*10be0*/  FFMA.FTZ R78, -R0, R51, R44 ;  /* 0x00000033004e7223 */ /* 0x000fe2000001012c */
[----:B------:R-:W-:Y:S01]  /*10bf0*/  I2FP.F32.S32 R6, R6 ;  /* 0x0000000600067245 */ /* 0x000fe20000201400 */
[----:B------:R-:W-:Y:S01]  /*10c00*/  IMAD.IADD R51, R2, 0x1, -R75 ;  /* 0x0000000102337824 */ /* 0x000fe200078e0a4b */
[----:B------:R-:W-:Y:S01]  /*10c10*/  I2FP.F32.S32 R73, R73 ;  /* 0x0000004900497245 */ /* 0x000fe20000201400 */
[C---:B------:R-:W-:Y:S01]  /*10c20*/  FFMA.FTZ R130, -R0.reuse, R91, R12 ;  /* 0x0000005b00827223 */ /* 0x040fe2000001010c */
[----:B------:R-:W-:Y:S01]  /*10c30*/  IABS R4, R4 ;  /* 0x0000000400047213 */ /* 0x000fe20000000000 */
[----:B------:R-:W-:Y:S01]  /*10c40*/  FFMA.FTZ R59, -R0, R6, R59 ;  /* 0x00000006003b7223 */ /* 0x000fe2000001013b */
[----:B------:R-:W-:Y:S01]  /*10c50*/  IMAD.IADD R12, R52, 0x1, -R81 ;  /* 0x00000001340c7824 */ /* 0x000fe200078e0a51 */
[----:B------:R-:W-:Y:S01]  /*10c60*/  IABS R46, R46 ;  /* 0x0000002e002e7213 */ /* 0x000fe20000000000 */
[----:B------:R-:W-:Y:S01]  /*10c70*/  FFMA.FTZ R6, -R0, R73, R42 ;  /* 0x0000004900067223 */ /* 0x000fe2000001012a */
[----:B------:R-:W-:Y:S01]  /*10c80*/  I2FP.F32.S32 R4, R4 ;  /* 0x0000000400047245 */ /* 0x000fe20000201400 */
[----:B------:R-:W-:Y:S01]  /*10c90*/  IMAD.IADD R42, R52, 0x1, -R65 ;  /* 0x00000001342a7824 */ /* 0x000fe200078e0a41 */
[----:B------:R-:W-:-:S02]  /*10ca0*/  IABS R51, R51 ;  /* 0x0000003300337213 */ /* 0x000fc40000000000 */
[----:B------:R-:W-:Y:S01]  /*10cb0*/  I2FP.F32.S32 R46, R46 ;  /* 0x0000002e002e7245 */ /* 0x000fe20000201400 */
[C---:B------:R-:W-:Y:S01]  /*10cc0*/  FFMA.FTZ R55, -R0.reuse, R4, R55 ;  /* 0x0000000400377223 */ /* 0x040fe20000010137 */
[----:B------:R-:W-:Y:S02]  /*10cd0*/  IABS R12, R12 ;  /* 0x0000000c000c7213 */ /* 0x000fe40000000000 */
[----:B------:R-:W-:Y:S02]  /*10ce0*/  I2FP.F32.S32 R51, R51 ;  /* 0x0000003300337245 */ /* 0x000fe40000201400 */
[----:B------:R-:W-:Y:S01]  /*10cf0*/  IABS R42, R42 ;  /* 0x0000002a002a7213 */ /* 0x000fe20000000000 */
[----:B------:R-:W-:Y:S01]  /*10d00*/  FFMA.FTZ R39, -R0, R46, R39 ;  /* 0x0000002e00277223 */ /* 0x000fe20000010127 */
[----:B------:R-:W-:Y:S01]  /*10d10*/  FSEL R68, R59, -INF , !P2 ;  /* 0xff8000003b447808 */ /* 0x000fe20005000000 */
[----:B------:R-:W-:Y:S01]  /*10d20*/  IMAD.IADD R59, R52, 0x1, -R75 ;  /* 0x00000001343b7824 */ /* 0x000fe200078e0a4b */
[----:B------:R-:W-:Y:S01]  /*10d30*/  I2FP.F32.S32 R12, R12 ;  /* 0x0000000c000c7245 */ /* 0x000fe20000201400 */
[----:B------:R-:W-:Y:S01]  /*10d40*/  FFMA.FTZ R36, -R0, R51, R36 ;  /* 0x0000003300247223 */ /* 0x000fe20000010124 */
[----:B------:R-:W-:Y:S01]  /*10d50*/  FSEL R46, R55, -INF , !P0 ;  /* 0xff800000372e7808 */ /* 0x000fe20004000000 */
[----:B------:R-:W-:Y:S01]  /*10d60*/  IMAD.IADD R55, R52, 0x1, -R71 ;  /* 0x0000000134377824 */ /* 0x000fe200078e0a47 */
[----:B------:R-:W-:Y:S01]  /*10d70*/  I2FP.F32.S32 R42, R42 ;  /* 0x0000002a002a7245 */ /* 0x000fe20000201400 */
[----:B------:R-:W-:-:S02]  /*10d80*/  VIADD R51, R3, 0x41 ;  /* 0x0000004103337836 */ /* 0x000fc40000000000 */
[----:B------:R-:W-:Y:S01]  /*10d90*/  FFMA.FTZ R12, -R0, R12, R47 ;  /* 0x0000000c000c7223 */ /* 0x000fe2000001012f */
[----:B------:R-:W-:Y:S01]  /*10da0*/  IABS R59, R59 ;  /* 0x0000003b003b7213 */ /* 0x000fe20000000000 */
[----:B------:R-:W-:Y:S02]  /*10db0*/  IMAD.IADD R47, R52, 0x1, -R67 ;  /* 0x00000001342f7824 */ /* 0x000fe400078e0a43 */
[----:B------:R-:W-:Y:S01]  /*10dc0*/  FFMA.FTZ R31, -R0, R42, R31 ;  /* 0x0000002a001f7223 */ /* 0x000fe2000001011f */
[--C-:B------:R-:W-:Y:S01]  /*10dd0*/  IMAD.IADD R144, R2, 0x1, -R51.reuse ;  /* 0x0000000102907824 */ /* 0x100fe200078e0a33 */
[----:B------:R-:W-:Y:S01]  /*10de0*/  IABS R55, R55 ;  /* 0x0000003700377213 */ /* 0x000fe20000000000 */
[C---:B------:R-:W-:Y:S01]  /*10df0*/  IMAD.IADD R42, R52.reuse, 0x1, -R51 ;  /* 0x00000001342a7824 */ /* 0x040fe200078e0a33 */
[----:B------:R-:W-:Y:S01]  /*10e00*/  FSEL R204, R39, -INF , !P1 ;  /* 0xff80000027cc7808 */ /* 0x000fe20004800000 */
[C---:B------:R-:W-:Y:S01]  /*10e10*/  IMAD.IADD R4, R52.reuse, 0x1, -R77 ;  /* 0x0000000134047824 */ /* 0x040fe200078e0a4d */
[----:B------:R-:W-:Y:S01]  /*10e20*/  I2FP.F32.S32 R59, R59 ;  /* 0x0000003b003b7245 */ /* 0x000fe20000201400 */
[----:B------:R-:W-:Y:S01]  /*10e30*/  IMAD.IADD R39, R52, 0x1, -R53 ;  /* 0x0000000134277824 */ /* 0x000fe200078e0a35 */
[----:B------:R-:W-:-:S02]  /*10e40*/  IABS R202, R202 ;  /* 0x000000ca00ca7213 */ /* 0x000fc40000000000 */
[----:B------:R-:W-:Y:S02]  /*10e50*/  IABS R47, R47 ;  /* 0x0000002f002f7213 */ /* 0x000fe40000000000 */
[----:B------:R-:W-:Y:S02]  /*10e60*/  I2FP.F32.S32 R55, R55 ;  /* 0x0000003700377245 */ /* 0x000fe40000201400 */
[----:B------:R-:W-:Y:S02]  /*10e70*/  IABS R144, R144 ;  /* 0x0000009000907213 */ /* 0x000fe40000000000 */
[----:B------:R-:W-:Y:S02]  /*10e80*/  IABS R42, R42 ;  /* 0x0000002a002a7213 */ /* 0x000fe40000000000 */
[----:B------:R-:W-:Y:S02]  /*10e90*/  IABS R4, R4 ;  /* 0x0000000400047213 */ /* 0x000fe40000000000 */
[----:B------:R-:W-:Y:S01]  /*10ea0*/  IABS R39, R39 ;  /* 0x0000002700277213 */ /* 0x000fe20000000000 */
[----:B------:R-:W-:Y:S01]  /*10eb0*/  FFMA.FTZ R38, -R0, R59, R38 ;  /* 0x0000003b00267223 */ /* 0x000fe20000010126 */
[----:B------:R-:W-:-:S02]  /*10ec0*/  FSEL R74, R74, -INF , !P2 ;  /* 0xff8000004a4a7808 */ /* 0x000fc40005000000 */
[----:B------:R-:W-:Y:S01]  /*10ed0*/  I2FP.F32.S32 R202, R202 ;  /* 0x000000ca00ca7245 */ /* 0x000fe20000201400 */
[----:B------:R-:W-:Y:S01]  /*10ee0*/  FFMA.FTZ R34, -R0, R55, R34 ;  /* 0x0000003700227223 */ /* 0x000fe20000010122 */
[-C--:B------:R-:W-:Y:S02]  /*10ef0*/  ISETP.GE.AND P5, PT, R81, R60.reuse, PT ;  /* 0x0000003c5100720c */ /* 0x080fe40003fa6270 */
[----:B------:R-:W-:Y:S02]  /*10f00*/  ISETP.GE.AND P2, PT, R75, R60, PT ;  /* 0x0000003c4b00720c */ /* 0x000fe40003f46270 */
[----:B------:R-:W-:Y:S02]  /*10f10*/  FSEL R80, R80, -INF , !P0 ;  /* 0xff80000050507808 */ /* 0x000fe40004000000 */
[----:B------:R-:W-:Y:S02]  /*10f20*/  I2FP.F32.S32 R47, R47 ;  /* 0x0000002f002f7245 */ /* 0x000fe40000201400 */
[----:B------:R-:W-:-:S02]  /*10f30*/  I2FP.F32.S32 R144, R144 ;  /* 0x0000009000907245 */ /* 0x000fc40000201400 */
[----:B------:R-:W-:Y:S02]  /*10f40*/  ISETP.GE.AND P0, PT, R71, R60, PT ;  /* 0x0000003c4700720c */ /* 0x000fe40003f06270 */
[----:B------:R-:W-:Y:S02]  /*10f50*/  I2FP.F32.S32 R42, R42 ;  /* 0x0000002a002a7245 */ /* 0x000fe40000201400 */
[----:B------:R-:W-:Y:S02]  /*10f60*/  ISETP.GE.AND P6, PT, R7, R60, PT ;  /* 0x0000003c0700720c */ /* 0x000fe40003fc6270 */
[----:B------:R-:W-:Y:S02]  /*10f70*/  I2FP.F32.S32 R4, R4 ;  /* 0x0000000400047245 */ /* 0x000fe40000201400 */
[----:B------:R-:W-:Y:S01]  /*10f80*/  I2FP.F32.S32 R39, R39 ;  /* 0x0000002700277245 */ /* 0x000fe20000201400 */
[C---:B------:R-:W-:Y:S01]  /*10f90*/  FFMA.FTZ R202, -R0.reuse, R202, R35 ;  /* 0x000000ca00ca7223 */ /* 0x040fe20000010123 */
[----:B------:R-:W-:Y:S01]  /*10fa0*/  IABS R7, R9 ;  /* 0x0000000900077213 */ /* 0x000fe20000000000 */
[----:B------:R-:W-:Y:S01]  /*10fb0*/  FFMA.FTZ R35, -R0, R47, R30 ;  /* 0x0000002f00237223 */ /* 0x000fe2000001011e */
[----:B------:R-:W-:Y:S01]  /*10fc0*/  FSEL R76, R76, -INF , !P5 ;  /* 0xff8000004c4c7808 */ /* 0x000fe20006800000 */
[----:B------:R-:W-:Y:S01]  /*10fd0*/  FFMA.FTZ R144, -R0, R144, R21 ;  /* 0x0000009000907223 */ /* 0x000fe20000010115 */
[----:B------:R-:W-:-:S02]  /*10fe0*/  FSEL R12, R12, -INF , !P5 ;  /* 0xff8000000c0c7808 */ /* 0x000fc40006800000 */
[----:B------:R-:W-:Y:S01]  /*10ff0*/  FSEL R140, R36, -INF , !P2 ;  /* 0xff800000248c7808 */ /* 0x000fe20005000000 */
[----:B------:R-:W-:Y:S01]  /*11000*/  FFMA.FTZ R23, -R0, R42, R23 ;  /* 0x0000002a00177223 */ /* 0x000fe20000010117 */
[----:B------:R-:W-:Y:S01]  /*11010*/  ISETP.GE.AND P5, PT, R67, R60, PT ;  /* 0x0000003c4300720c */ /* 0x000fe20003fa6270 */
[----:B------:R-:W-:Y:S01]  /*11020*/  VIADD R21, R3, 0x60 ;  /* 0x0000006003157836 */ /* 0x000fe20000000000 */
[----:B------:R-:W-:Y:S02]  /*11030*/  FSEL R70, R70, -INF , !P4 ;  /* 0xff80000046467808 */ /* 0x000fe40006000000 */
[----:B------:R-:W-:Y:S02]  /*11040*/  FSEL R6, R6, -INF , !P4 ;  /* 0xff80000006067808 */ /* 0x000fe40006000000 */
[----:B------:R-:W-:Y:S01]  /*11050*/  FSEL R206, R32, -INF , !P0 ;  /* 0xff80000020ce7808 */ /* 0x000fe20004000000 */
[----:B------:R-:W-:Y:S01]  /*11060*/  FFMA.FTZ R4, -R0, R4, R43 ;  /* 0x0000000400047223 */ /* 0x000fe2000001012b */
[----:B------:R-:W-:Y:S01]  /*11070*/  FSEL R36, R38, -INF , !P2 ;  /* 0xff80000026247808 */ /* 0x000fe20005000000 */
[----:B------:R-:W-:Y:S01]  /*11080*/  FFMA.FTZ R22, -R0, R39, R22 ;  /* 0x0000002700167223 */ /* 0x000fe20000010116 */
[-C--:B------:R-:W-:Y:S01]  /*11090*/  ISETP.GE.AND P4, PT, R65, R60.reuse, PT ;  /* 0x0000003c4100720c */ /* 0x080fe20003f86270 */
[----:B------:R-:W-:Y:S01]  /*110a0*/  IMAD.IADD R87, R2, 0x1, -R21 ;  /* 0x0000000102577824 */ /* 0x000fe200078e0a15 */
[----:B------:R-:W-:Y:S01]  /*110b0*/  ISETP.GE.AND P2, PT, R57, R60, PT ;  /* 0x0000003c3900720c */ /* 0x000fe20003f46270 */
[----:B------:R-:W-:Y:S01]  /*110c0*/  IMAD.IADD R57, R52, 0x1, -R57 ;  /* 0x0000000134397824 */ /* 0x000fe200078e0a39 */
[----:B------:R-:W-:Y:S01]  /*110d0*/  FSEL R32, R34, -INF , !P0 ;  /* 0xff80000022207808 */ /* 0x000fe20004000000 */
[----:B------:R-:W-:Y:S01]  /*110e0*/  IMAD.IADD R43, R52, 0x1, -R63 ;  /* 0x00000001342b7824 */ /* 0x000fe200078e0a3f */
[----:B------:R-:W-:Y:S01]  /*110f0*/  I2FP.F32.S32 R7, R7 ;  /* 0x0000000700077245 */ /* 0x000fe20000201400 */
[----:B------:R-:W-:Y:S01]  /*11100*/  FFMA.FTZ R9, -R0, R85, R56 ;  /* 0x0000005500097223 */ /* 0x000fe20000010138 */
[----:B------:R-:W-:-:S02]  /*11110*/  FSEL R208, R208, -INF , !P1 ;  /* 0xff800000d0d07808 */ /* 0x000fc40004800000 */
[-C--:B------:R-:W-:Y:S02]  /*11120*/  ISETP.GE.AND P0, PT, R51, R60.reuse, PT ;  /* 0x0000003c3300720c */ /* 0x080fe40003f06270 */
[----:B------:R-:W-:Y:S01]  /*11130*/  FSEL R30, R28, -INF , !P5 ;  /* 0xff8000001c1e7808 */ /* 0x000fe20006800000 */
[----:B------:R-:W-:Y:S01]  /*11140*/  IMAD.IADD R38, R52, 0x1, -R41 ;  /* 0x0000000134267824 */ /* 0x000fe200078e0a29 */
[-C--:B------:R-:W-:Y:S01]  /*11150*/  ISETP.GE.AND P1, PT, R53, R60.reuse, PT ;  /* 0x0000003c3500720c */ /* 0x080fe20003f26270 */
[----:B------:R-:W-:Y:S01]  /*11160*/  FFMA.FTZ R7, -R0, R7, R58 ;  /* 0x0000000700077223 */ /* 0x000fe2000001013a */
[----:B------:R-:W-:Y:S02]  /*11170*/  FSEL R28, R35, -INF , !P5 ;  /* 0xff800000231c7808 */ /* 0x000fe40006800000 */
[----:B------:R-:W-:Y:S02]  /*11180*/  FSEL R200, R200, -INF , !P4 ;  /* 0xff800000c8c87808 */ /* 0x000fe40006000000 */
[----:B------:R-:W-:Y:S01]  /*11190*/  FSEL R194, R31, -INF , !P4 ;  /* 0xff8000001fc27808 */ /* 0x000fe20006000000 */
[----:B------:R-:W-:Y:S01]  /*111a0*/  IMAD.IADD R35, R52, 0x1, -R45 ;  /* 0x0000000134237824 */ /* 0x000fe200078e0a2d */
[----:B------:R-:W-:-:S02]  /*111b0*/  ISETP.GE.AND P5, PT, R41, R60, PT ;  /* 0x0000003c2900720c */ /* 0x000fc40003fa6270 */
[-C--:B------:R-:W-:Y:S01]  /*111c0*/  ISETP.GE.AND P4, PT, R37, R60.reuse, PT ;  /* 0x0000003c2500720c */ /* 0x080fe20003f86270 */
[----:B------:R-:W-:Y:S01]  /*111d0*/  IMAD.IADD R37, R52, 0x1, -R37 ;  /* 0x0000000134257824 */ /* 0x000fe200078e0a25 */
[----:B------:R-:W-:Y:S02]  /*111e0*/  FSEL R144, R144, -INF , !P0 ;  /* 0xff80000090907808 */ /* 0x000fe40004000000 */
[----:B------:R-:W-:Y:S01]  /*111f0*/  FSEL R142, R23, -INF , !P0 ;  /* 0xff800000178e7808 */ /* 0x000fe20004000000 */
[C---:B------:R-:W-:Y:S01]  /*11200*/  IMAD.IADD R23, R52.reuse, 0x1, -R29 ;  /* 0x0000000134177824 */ /* 0x040fe200078e0a1d */
[----:B------:R-:W-:Y:S01]  /*11210*/  IABS R41, R57 ;  /* 0x0000003900297213 */ /* 0x000fe20000000000 */
[----:B------:R-:W-:Y:S01]  /*11220*/  IMAD.IADD R66, R52, 0x1, -R25 ;  /* 0x0000000134427824 */ /* 0x000fe200078e0a19 */
[----:B------:R-:W-:Y:S01]  /*11230*/  FSEL R146, R22, -INF , !P1 ;  /* 0xff80000016927808 */ /* 0x000fe20004800000 */
[C---:B------:R-:W-:Y:S01]  /*11240*/  IMAD.IADD R22, R52.reuse, 0x1, -R33 ;  /* 0x0000000134167824 */ /* 0x040fe200078e0a21 */
[----:B------:R-:W-:Y:S01]  /*11250*/  ISETP.GE.AND P0, PT, R21, R60, PT ;  /* 0x0000003c1500720c */ /* 0x000fe20003f06270 */
[----:B------:R-:W-:Y:S01]  /*11260*/  IMAD.IADD R21, R52, 0x1, -R21 ;  /* 0x0000000134157824 */ /* 0x000fe200078e0a15 */
[----:B------:R-:W-:-:S02]  /*11270*/  IABS R43, R43 ;  /* 0x0000002b002b7213 */ /* 0x000fc40000000000 */
[----:B------:R-:W-:Y:S02]  /*11280*/  FSEL R172, R172, -INF , !P1 ;  /* 0xff800000acac7808 */ /* 0x000fe40004800000 */
[----:B------:R-:W-:Y:S02]  /*11290*/  I2FP.F32.S32 R41, R41 ;  /* 0x0000002900297245 */ /* 0x000fe40000201400 */
[----:B------:R-:W-:Y:S02]  /*112a0*/  ISETP.GE.AND P1, PT, R25, R60, PT ;  /* 0x0000003c1900720c */ /* 0x000fe40003f26270 */
[----:B------:R-:W-:Y:S02]  /*112b0*/  FSEL R9, R9, -INF , !P3 ;  /* 0xff80000009097808 */ /* 0x000fe40005800000 */
[----:B------:R-:W-:Y:S02]  /*112c0*/  FSEL R7, R7, -INF , !P3 ;  /* 0xff80000007077808 */ /* 0x000fe40005800000 */
[----:B------:R-:W-:-:S02]  /*112d0*/  I2FP.F32.S32 R43, R43 ;  /* 0x0000002b002b7245 */ /* 0x000fc40000201400 */
[----:B------:R-:W-:Y:S02]  /*112e0*/  IABS R35, R35 ;  /* 0x0000002300237213 */ /* 0x000fe40000000000 */
[----:B------:R-:W-:Y:S02]  /*112f0*/  IABS R25, R37 ;  /* 0x0000002500197213 */ /* 0x000fe40000000000 */
[----:B------:R-:W-:Y:S02]  /*11300*/  ISETP.GE.AND P3, PT, R77, R60, PT ;  /* 0x0000003c4d00720c */ /* 0x000fe40003f66270 */
[----:B------:R-:W-:Y:S02]  /*11310*/  IABS R38, R38 ;  /* 0x0000002600267213 */ /* 0x000fe40000000000 */
[----:B------:R-:W-:Y:S02]  /*11320*/  IABS R22, R22 ;  /* 0x0000001600167213 */ /* 0x000fe40000000000 */
[----:B------:R-:W-:-:S02]  /*11330*/  IABS R23, R23 ;  /* 0x0000001700177213 */ /* 0x000fc40000000000 */
[----:B------:R-:W-:Y:S02]  /*11340*/  IABS R66, R66 ;  /* 0x0000004200427213 */ /* 0x000fe40000000000 */
[----:B------:R-:W-:Y:S01]  /*11350*/  IABS R21, R21 ;  /* 0x0000001500157213 */ /* 0x000fe20000000000 */
[----:B------:R-:W-:Y:S01]  /*11360*/  FFMA.FTZ R27, -R0, R41, R27 ;  /* 0x00000029001b7223 */ /* 0x000fe2000001011b */
[----:B------:R-:W-:Y:S01]  /*11370*/  FSEL R78, R78, -INF , !P6 ;  /* 0xff8000004e4e7808 */ /* 0x000fe20007000000 */
[----:B------:R-:W-:Y:S01]  /*11380*/  FFMA.FTZ R26, -R0, R43, R26 ;  /* 0x0000002b001a7223 */ /* 0x000fe2000001011a */
[----:B------:R-:W-:Y:S02]  /*11390*/  FSEL R24, R24, -INF , !P6 ;  /* 0xff80000018187808 */ /* 0x000fe40007000000 */
[----:B------:R-:W-:Y:S02]  /*113a0*/  I2FP.F32.S32 R35, R35 ;  /* 0x0000002300237245 */ /* 0x000fe40000201400 */
[----:B------:R-:W-:-:S02]  /*113b0*/  I2FP.F32.S32 R25, R25 ;  /* 0x0000001900197245 */ /* 0x000fc40000201400 */
[----:B------:R-:W-:Y:S02]  /*113c0*/  IABS R87, R87 ;  /* 0x0000005700577213 */ /* 0x000fe40000000000 */
[----:B------:R-:W-:Y:S02]  /*113d0*/  ISETP.GE.AND P6, PT, R69, R60, PT ;  /* 0x0000003c4500720c */ /* 0x000fe40003fc6270 */
[----:B------:R-:W-:Y:S02]  /*113e0*/  FSEL R40, R40, -INF , !P3 ;  /* 0xff80000028287808 */ /* 0x000fe40005800000 */
[----:B------:R-:W-:Y:S02]  /*113f0*/  FSEL R4, R4, -INF , !P3 ;  /* 0xff80000004047808 */ /* 0x000fe40005800000 */
[----:B------:R-:W-:Y:S02]  /*11400*/  I2FP.F32.S32 R38, R38 ;  /* 0x0000002600267245 */ /* 0x000fe40000201400 */
[----:B------:R-:W-:-:S02]  /*11410*/  I2FP.F32.S32 R22, R22 ;  /* 0x0000001600167245 */ /* 0x000fc40000201400 */
[----:B------:R-:W-:Y:S02]  /*11420*/  I2FP.F32.S32 R23, R23 ;  /* 0x0000001700177245 */ /* 0x000fe40000201400 */
[----:B------:R-:W-:Y:S02]  /*11430*/  I2FP.F32.S32 R66, R66 ;  /* 0x0000004200427245 */ /* 0x000fe40000201400 */
[----:B------:R-:W-:Y:S02]  /*11440*/  I2FP.F32.S32 R21, R21 ;  /* 0x0000001500157245 */ /* 0x000fe40000201400 */
[----:B------:R-:W-:Y:S01]  /*11450*/  ISETP.GE.AND P3, PT, R63, R60, PT ;  /* 0x0000003c3f00720c */ /* 0x000fe20003f66270 */
[C---:B------:R-:W-:Y:S01]  /*11460*/  FFMA.FTZ R18, -R0.reuse, R35, R18 ;  /* 0x0000002300127223 */ /* 0x040fe20000010112 */
[----:B------:R-:W-:Y:S01]  /*11470*/  I2FP.F32.S32 R87, R87 ;  /* 0x0000005700577245 */ /* 0x000fe20000201400 */
[----:B------:R-:W-:Y:S01]  /*11480*/  FFMA.FTZ R122, -R0, R25, R14 ;  /* 0x00000019007a7223 */ /* 0x000fe2000001010e */
[----:B------:R-:W-:Y:S01]  /*11490*/  FSEL R34, R62, -INF , !P6 ;  /* 0xff8000003e227808 */ /* 0x000fe20007000000 */
[----:B------:R-:W-:Y:S01]  /*114a0*/  FFMA.FTZ R19, -R0, R38, R19 ;  /* 0x0000002600137223 */ /* 0x000fe20000010113 */
[----:B------:R-:W-:Y:S01]  /*114b0*/  FSEL R202, R202, -INF , !P6 ;  /* 0xff800000caca7808 */ /* 0x000fe20007000000 */
[----:B------:R-:W-:Y:S01]  /*114c0*/  FFMA.FTZ R14, -R0, R22, R15 ;  /* 0x00000016000e7223 */ /* 0x000fe2000001010f */
[----:B------:R-:W-:Y:S01]  /*114d0*/  FSEL R196, R196, -INF , !P2 ;  /* 0xff800000c4c47808 */ /* 0x000fe20005000000 */
[C---:B------:R-:W-:Y:S01]  /*114e0*/  FFMA.FTZ R10, -R0.reuse, R23, R10 ;  /* 0x00000017000a7223 */ /* 0x040fe2000001010a */
[----:B------:R-:W-:Y:S01]  /*114f0*/  FSEL R190, R27, -INF , !P2 ;  /* 0xff8000001bbe7808 */ /* 0x000fe20005000000 */
[C---:B------:R-:W-:Y:S01]  /*11500*/  FFMA.FTZ R66, -R0.reuse, R66, R11 ;  /* 0x0000004200427223 */ /* 0x040fe2000001010b */
[-C--:B------:R-:W-:Y:S01]  /*11510*/  ISETP.GE.AND P6, PT, R45, R60.reuse, PT ;  /* 0x0000003c2d00720c */ /* 0x080fe20003fc6270 */
[----:B------:R-:W-:Y:S01]  /*11520*/  FFMA.FTZ R42, -R0, R21, R126 ;  /* 0x00000015002a7223 */ /* 0x000fe2000001017e */
[----:B------:R-:W-:Y:S01]  /*11530*/  FSEL R198, R198, -INF , !P3 ;  /* 0xff800000c6c67808 */ /* 0x000fe20005800000 */
[C---:B------:R-:W-:Y:S01]  /*11540*/  VIADD R27, R3.reuse, 0x61 ;  /* 0x00000061031b7836 */ /* 0x040fe20000000000 */
[----:B------:R-:W-:Y:S01]  /*11550*/  FSEL R192, R26, -INF , !P3 ;  /* 0xff8000001ac07808 */ /* 0x000fe20005800000 */
[----:B------:R-:W-:Y:S01]  /*11560*/  VIADD R25, R3, 0x68 ;  /* 0x0000006803197836 */ /* 0x000fe20000000000 */
[-C--:B------:R-:W-:Y:S01]  /*11570*/  ISETP.GE.AND P2, PT, R29, R60.reuse, PT ;  /* 0x0000003c1d00720c */ /* 0x080fe20003f46270 */
[----:B------:R-:W-:Y:S01]  /*11580*/  VIADD R23, R3, 0x69 ;  /* 0x0000006903177836 */ /* 0x000fe20000000000 */
[----:B------:R-:W-:Y:S01]  /*11590*/  ISETP.GE.AND P3, PT, R33, R60, PT ;  /* 0x0000003c2100720c */ /* 0x000fe20003f66270 */
[----:B------:R-:W-:-:S02]  /*115a0*/  VIADD R21, R3, 0x70 ;  /* 0x0000007003157836 */ /* 0x000fc40000000000 */
[----:B------:R-:W-:Y:S01]  /*115b0*/  FFMA.FTZ R44, -R0, R87, R124 ;  /* 0x00000057002c7223 */ /* 0x000fe2000001017c */
[C---:B------:R-:W-:Y:S02]  /*115c0*/  VIADD R15, R3.reuse, 0x71 ;  /* 0x00000071030f7836 */ /* 0x040fe40000000000 */
[C---:B------:R-:W-:Y:S02]  /*115d0*/  VIADD R11, R3.reuse, 0x78 ;  /* 0x00000078030b7836 */ /* 0x040fe40000000000 */
[----:B------:R-:W-:Y:S01]  /*115e0*/  VIADD R3, R3, 0x79 ;  /* 0x0000007903037836 */ /* 0x000fe20000000000 */
[----:B------:R-:W-:Y:S02]  /*115f0*/  FSEL R180, R18, -INF , !P6 ;  /* 0xff80000012b47808 */ /* 0x000fe40007000000 */
[----:B------:R-:W-:Y:S01]  /*11600*/  FSEL R126, R16, -INF , !P2 ;  /* 0xff800000107e7808 */ /* 0x000fe20005000000 */
[C---:B------:R-:W-:Y:S01]  /*11610*/  IMAD.IADD R22, R2.reuse, 0x1, -R27 ;  /* 0x0000000102167824 */ /* 0x040fe200078e0a1b */
[----:B------:R-:W-:Y:S01]  /*11620*/  FSEL R182, R17, -INF , !P5 ;  /* 0xff80000011b67808 */ /* 0x000fe20006800000 */
[C---:B------:R-:W-:Y:S01]  /*11630*/  IMAD.IADD R17, R2.reuse, 0x1, -R23 ;  /* 0x0000000102117824 */ /* 0x040fe200078e0a17 */
[----:B------:R-:W-:Y:S01]  /*11640*/  FSEL R178, R19, -INF , !P5 ;  /* 0xff80000013b27808 */ /* 0x000fe20006800000 */
[----:B------:R-:W-:Y:S01]  /*11650*/  IMAD.IADD R19, R2, 0x1, -R25 ;  /* 0x0000000102137824 */ /* 0x000fe200078e0a19 */
[----:B------:R-:W-:Y:S01]  /*11660*/  FSEL R18, R14, -INF , !P3 ;  /* 0xff8000000e127808 */ /* 0x000fe20005800000 */
[----:B------:R-:W-:Y:S01]  /*11670*/  IMAD.IADD R14, R2, 0x1, -R21 ;  /* 0x00000001020e7824 */ /* 0x000fe200078e0a15 */
[----:B------:R-:W-:Y:S01]  /*11680*/  FSEL R16, R10, -INF , !P2 ;  /* 0xff8000000a107808 */ /* 0x000fe20005000000 */
[C---:B------:R-:W-:Y:S01]  /*11690*/  IMAD.IADD R10, R2.reuse, 0x1, -R11 ;  /* 0x00000001020a7824 */ /* 0x040fe200078e0a0b */
[----:B------:R-:W-:Y:S01]  /*116a0*/  FSEL R124, R13, -INF , !P1 ;  /* 0xff8000000d7c7808 */ /* 0x000fe20004800000 */
[----:B------:R-:W-:Y:S01]  /*116b0*/  IMAD.IADD R13, R2, 0x1, -R15 ;  /* 0x00000001020d7824 */ /* 0x000fe200078e0a0f */
[----:B------:R-:W-:Y:S01]  /*116c0*/  FSEL R128, R128, -INF , !P3 ;  /* 0xff80000080807808 */ /* 0x000fe20005800000 */
[----:B------:R-:W-:Y:S01]  /*116d0*/  IMAD.IADD R26, R2, 0x1, -R3 ;  /* 0x00000001021a7824 */ /* 0x000fe200078e0a03 */
[----:B------:R-:W-:Y:S01]  /*116e0*/  ISETP.GE.AND P3, PT, R21, R60, PT ;  /* 0x0000003c1500720c */ /* 0x000fe20003f66270 */
[----:B------:R-:W-:Y:S01]  /*116f0*/  IMAD.IADD R2, R52, 0x1, -R21 ;  /* 0x0000000134027824 */ /* 0x000fe200078e0a15 */
[----:B------:R-:W-:-:S04]  /*11700*/  FMNMX3.FTZ R21, R9, R74, R72, !PT ;  /* 0x0000004a09157276 */ /* 0x000fc80007810048 */
[----:B------:R-:W-:-:S04]  /*11710*/  FMNMX3.FTZ R21, R21, R80, R78, !PT ;  /* 0x0000005015157276 */ /* 0x000fc8000781004e */
[----:B------:R-:W-:-:S04]  /*11720*/  FMNMX3.FTZ R21, R21, R76, R70, !PT ;  /* 0x0000004c15157276 */ /* 0x000fc80007810046 */
[----:B------:R-:W-:-:S04]  /*11730*/  FMNMX3.FTZ R21, R21, R40, R140, !PT ;  /* 0x0000002815157276 */ /* 0x000fc8000781008c */
[----:B------:R-:W-:-:S04]  /*11740*/  FMNMX3.FTZ R21, R21, R208, R206, !PT ;  /* 0x000000d015157276 */ /* 0x000fc800078100ce */
[----:B------:R-:W-:-:S04]  /*11750*/  FMNMX3.FTZ R21, R21, R34, R30, !PT ;  /* 0x0000002215157276 */ /* 0x000fc8000781001e */
[----:B------:R-:W-:Y:S02]  /*11760*/  FMNMX3.FTZ R21, R21, R200, R198, !PT ;  /* 0x000000c815157276 */ /* 0x000fe400078100c6 */
[----:B------:R-:W-:Y:S02]  /*11770*/  FSEL R184, R184, -INF , !P6 ;  /* 0xff800000b8b87808 */ /* 0x000fe40007000000 */
[----:B------:R-:W-:Y:S02]  /*11780*/  FMNMX3.FTZ R21, R21, R196, R172, !PT ;  /* 0x000000c415157276 */ /* 0x000fe400078100ac */
[----:B------:R-:W-:Y:S02]  /*11790*/  IABS R19, R19 ;  /* 0x0000001300137213 */ /* 0x000fe40000000000 */
[----:B------:R-:W-:Y:S02]  /*117a0*/  IABS R17, R17 ;  /* 0x0000001100117213 */ /* 0x000fe40000000000 */
[----:B------:R-:W-:-:S02]  /*117b0*/  IABS R22, R22 ;  /* 0x0000001600167213 */ /* 0x000fc40000000000 */
[----:B------:R-:W-:Y:S02]  /*117c0*/  IABS R14, R14 ;  /* 0x0000000e000e7213 */ /* 0x000fe40000000000 */
[----:B------:R-:W-:Y:S02]  /*117d0*/  FSEL R130, R130, -INF , !P4 ;  /* 0xff80000082827808 */ /* 0x000fe40006000000 */
[----:B------:R-:W-:Y:S02]  /*117e0*/  FSEL R122, R122, -INF , !P4 ;  /* 0xff8000007a7a7808 */ /* 0x000fe40006000000 */
[----:B------:R-:W-:Y:S02]  /*117f0*/  FMNMX3.FTZ R29, R21, R144, R184, !PT ;  /* 0x00000090151d7276 */ /* 0x000fe400078100b8 */
[----:B------:R-:W-:Y:S01]  /*11800*/  ISETP.GE.AND P4, PT, R23, R60, PT ;  /* 0x0000003c1700720c */ /* 0x000fe20003f86270 */
[----:B------:R-:W-:Y:S01]  /*11810*/  IMAD.IADD R23, R52, 0x1, -R23 ;  /* 0x0000000134177824 */ /* 0x000fe200078e0a17 */
[----:B------:R-:W-:-:S02]  /*11820*/  I2FP.F32.S32 R19, R19 ;  /* 0x0000001300137245 */ /* 0x000fc40000201400 */
[----:B------:R-:W-:Y:S02]  /*11830*/  I2FP.F32.S32 R38, R17 ;  /* 0x0000001100267245 */ /* 0x000fe40000201400 */
[----:B------:R-:W-:Y:S02]  /*11840*/  IABS R13, R13 ;  /* 0x0000000d000d7213 */ /* 0x000fe40000000000 */
[----:B------:R-:W-:Y:S02]  /*11850*/  I2FP.F32.S32 R22, R22 ;  /* 0x0000001600167245 */ /* 0x000fe40000201400 */
[----:B------:R-:W-:Y:S02]  /*11860*/  IABS R10, R10 ;  /* 0x0000000a000a7213 */ /* 0x000fe40000000000 */
[----:B------:R-:W-:Y:S02]  /*11870*/  I2FP.F32.S32 R17, R14 ;  /* 0x0000000e00117245 */ /* 0x000fe40000201400 */
[----:B------:R-:W-:Y:S01]  /*11880*/  FMNMX3.FTZ R29, R29, R182, R130, !PT ;  /* 0x000000b61d1d7276 */ /* 0x000fe20007810082 */
[C---:B------:R-:W-:Y:S01]  /*11890*/  FFMA.FTZ R19, -R0.reuse, R19, R112 ;  /* 0x0000001300137223 */ /* 0x040fe20000010170 */
[----:B------:R-:W-:Y:S01]  /*118a0*/  I2FP.F32.S32 R14, R13 ;  /* 0x0000000d000e7245 */ /* 0x000fe20000201400 */
[C---:B------:R-:W-:Y:S01]  /*118b0*/  FFMA.FTZ R22, -R0.reuse, R22, R125 ;  /* 0x0000001600167223 */ /* 0x040fe2000001017d */
[----:B------:R-:W-:Y:S01]  /*118c0*/  I2FP.F32.S32 R13, R10 ;  /* 0x0000000a000d7245 */ /* 0x000fe20000201400 */
[----:B------:R-:W-:Y:S01]  /*118d0*/  FFMA.FTZ R17, -R0, R17, R108 ;  /* 0x0000001100117223 */ /* 0x000fe2000001016c */
[----:B------:R-:W-:-:S02]  /*118e0*/  ISETP.GE.AND P5, PT, R25, R60, PT ;  /* 0x0000003c1900720c */ /* 0x000fc40003fa6270 */
[----:B------:R-:W-:Y:S02]  /*118f0*/  IABS R10, R23 ;  /* 0x00000017000a7213 */ /* 0x000fe40000000000 */
[----:B------:R-:W-:Y:S02]  /*11900*/  ISETP.GE.AND P6, PT, R27, R60, PT ;  /* 0x0000003c1b00720c */ /* 0x000fe40003fc6270 */
[----:B------:R-:W-:Y:S02]  /*11910*/  FSEL R44, R44, -INF , !P0 ;  /* 0xff8000002c2c7808 */ /* 0x000fe40004000000 */
[----:B------:R-:W-:Y:S01]  /*11920*/  FMNMX3.FTZ R23, R29, R128, R126, !PT ;  /* 0x000000801d177276 */ /* 0x000fe2000781007e */
[----:B------:R-:W-:Y:S01]  /*11930*/  FFMA.FTZ R38, -R0, R38, R113 ;  /* 0x0000002600267223 */ /* 0x000fe20000010171 */
[----:B------:R-:W-:Y:S02]  /*11940*/  IABS R26, R26 ;  /* 0x0000001a001a7213 */ /* 0x000fe40000000000 */
        /* <DEDUP_REMOVED lines=9> */
[-C--:B------:R-:W-:Y:S02]  /*119e0*/  ISETP.GE.AND P2, PT, R15, R60.reuse, PT ;  /* 0x0000003c0f00720c */ /* 0x080fe40003f46270 */
[----:B------:R-:W-:Y:S02]  /*119f0*/  ISETP.GE.AND P1, PT, R11, R60, PT ;  /* 0x0000003c0b00720c */ /* 0x000fe40003f26270 */
[----:B------:R-:W-:Y:S02]  /*11a00*/  FSEL R56, R38, -INF , !P4 ;  /* 0xff80000026387808 */ /* 0x000fe40006000000 */
[----:B------:R-:W-:Y:S02]  /*11a10*/  FMNMX3.FTZ R19, R19, R62, R58, !PT ;  /* 0x0000003e13137276 */ /* 0x000fe4000781003a */
[----:B------:R-:W-:Y:S01]  /*11a20*/  FMNMX3.FTZ R17, R17, R46, R24, !PT ;  /* 0x0000002e11117276 */ /* 0x000fe20007810018 */
[----:B------:R-:W-:Y:S01]  /*11a30*/  FFMA.FTZ R21, -R0, R26, R105 ;  /* 0x0000001a00157223 */ /* 0x000fe20000010169 */
        /* <DEDUP_REMOVED lines=10> */
[----:B------:R-:W-:-:S03]  /*11ae0*/  FMNMX3.FTZ R17, R17, R204, R32, !PT ;  /* 0x000000cc11117276 */ /* 0x000fc60007810020 */
[----:B------:R-:W1:Y:S01]  /*11af0*/  SHFL.BFLY PT, R13, R14, 0x2, 0x1f ;  /* 0x0c401f000e0d7f89 */ /* 0x000e6200000e0000 */
[----:B------:R-:W-:Y:S01]  /*11b00*/  FMNMX3.FTZ R17, R17, R202, R28, !PT ;  /* 0x000000ca11117276 */ /* 0x000fe2000781001c */
[C---:B------:R-:W-:Y:S02]  /*11b10*/  IMAD.IADD R27, R52.reuse, 0x1, -R27 ;  /* 0x00000001341b7824 */ /* 0x040fe400078e0a1b */
[C---:B------:R-:W-:Y:S01]  /*11b20*/  IMAD.IADD R25, R52.reuse, 0x1, -R25 ;  /* 0x0000000134197824 */ /* 0x040fe200078e0a19 */
[----:B------:R-:W-:Y:S02]  /*11b30*/  FMNMX3.FTZ R17, R17, R194, R192, !PT ;  /* 0x000000c211117276 */ /* 0x000fe400078100c0 */
[----:B------:R-:W-:Y:S02]  /*11b40*/  IABS R26, R27 ;  /* 0x0000001b001a7213 */ /* 0x000fe40000000000 */
[----:B------:R-:W-:Y:S02]  /*11b50*/  FMNMX3.FTZ R17, R17, R190, R146, !PT ;  /* 0x000000be11117276 */ /* 0x000fe40007810092 */
[----:B------:R-:W-:Y:S01]  /*11b60*/  IABS R25, R25 ;  /* 0x0000001900197213 */ /* 0x000fe20000000000 */
[C---:B------:R-:W-:Y:S01]  /*11b70*/  IMAD.IADD R15, R52.reuse, 0x1, -R15 ;  /* 0x00000001340f7824 */ /* 0x040fe200078e0a0f */
[----:B------:R-:W-:Y:S01]  /*11b80*/  FMNMX3.FTZ R17, R17, R142, R180, !PT ;  /* 0x0000008e11117276 */ /* 0x000fe200078100b4 */
[----:B------:R-:W-:Y:S01]  /*11b90*/  IMAD.IADD R11, R52, 0x1, -R11 ;  /* 0x00000001340b7824 */ /* 0x000fe200078e0a0b */
[----:B------:R-:W-:-:S02]  /*11ba0*/  I2FP.F32.S32 R26, R26 ;  /* 0x0000001a001a7245 */ /* 0x000fc40000201400 */
[----:B------:R-:W-:Y:S02]  /*11bb0*/  I2FP.F32.S32 R25, R25 ;  /* 0x0000001900197245 */ /* 0x000fe40000201400 */
[----:B------:R-:W-:Y:S01]  /*11bc0*/  IABS R2, R2 ;  /* 0x0000000200027213 */ /* 0x000fe20000000000 */
[----:B------:R-:W-:Y:S01]  /*11bd0*/  IMAD.IADD R3, R52, 0x1, -R3 ;  /* 0x0000000134037824 */ /* 0x000fe200078e0a03 */
[----:B------:R-:W-:Y:S01]  /*11be0*/  FMNMX3.FTZ R17, R17, R178, R122, !PT ;  /* 0x000000b211117276 */ /* 0x000fe2000781007a */
[C---:B------:R-:W-:Y:S01]  /*11bf0*/  FFMA.FTZ R26, -R0.reuse, R26, R127 ;  /* 0x0000001a001a7223 */ /* 0x040fe2000001017f */
[----:B------:R-:W-:Y:S01]  /*11c00*/  I2FP.F32.S32 R10, R10 ;  /* 0x0000000a000a7245 */ /* 0x000fe20000201400 */
[----:B------:R-:W-:Y:S01]  /*11c10*/  FFMA.FTZ R25, -R0, R25, R114 ;  /* 0x0000001900197223 */ /* 0x000fe20000010172 */
[----:B------:R-:W-:Y:S02]  /*11c20*/  IABS R15, R15 ;  /* 0x0000000f000f7213 */ /* 0x000fe40000000000 */
[----:B------:R-:W-:-:S02]  /*11c30*/  IABS R11, R11 ;  /* 0x0000000b000b7213 */ /* 0x000fc40000000000 */
[----:B------:R-:W-:Y:S02]  /*11c40*/  I2FP.F32.S32 R19, R2 ;  /* 0x0000000200137245 */ /* 0x000fe40000201400 */
[----:B------:R-:W-:Y:S01]  /*11c50*/  FMNMX3.FTZ R17, R17, R18, R16, !PT ;  /* 0x0000001211117276 */ /* 0x000fe20007810010 */
[C---:B------:R-:W-:Y:S01]  /*11c60*/  FFMA.FTZ R10, -R0.reuse, R10, R115 ;  /* 0x0000000a000a7223 */ /* 0x040fe20000010173 */
[----:B------:R-:W-:Y:S01]  /*11c70*/  IABS R3, R3 ;  /* 0x0000000300037213 */ /* 0x000fe20000000000 */
[----:B------:R-:W-:Y:S01]  /*11c80*/  FFMA.FTZ R19, -R0, R19, R110 ;  /* 0x0000001300137223 */ /* 0x000fe2000001016e */
[----:B------:R-:W-:Y:S02]  /*11c90*/  I2FP.F32.S32 R2, R15 ;  /* 0x0000000f00027245 */ /* 0x000fe40000201400 */
[----:B------:R-:W-:Y:S02]  /*11ca0*/  I2FP.F32.S32 R11, R11 ;  /* 0x0000000b000b7245 */ /* 0x000fe40000201400 */
[----:B-1----:R-:W-:-:S02]  /*11cb0*/  FMNMX.FTZ R13, R14, R13, !PT ;  /* 0x0000000d0e0d7209 */ /* 0x002fc40007810000 */
[----:B------:R-:W-:Y:S02]  /*11cc0*/  FSEL R64, R26, -INF , !P6 ;  /* 0xff8000001a407808 */ /* 0x000fe40007000000 */
[----:B------:R-:W-:Y:S02]  /*11cd0*/  FSEL R54, R25, -INF , !P5 ;  /* 0xff80000019367808 */ /* 0x000fe40006800000 */
[----:B------:R-:W-:Y:S01]  /*11ce0*/  FMNMX3.FTZ R17, R17, R66, R42, !PT ;  /* 0x0000004211117276 */ /* 0x000fe2000781002a */
[C---:B------:R-:W-:Y:S01]  /*11cf0*/  FFMA.FTZ R2, -R0.reuse, R2, R111 ;  /* 0x0000000200027223 */ /* 0x040fe2000001016f */
[----:B------:R-:W-:Y:S01]  /*11d00*/  I2FP.F32.S32 R3, R3 ;  /* 0x0000000300037245 */ /* 0x000fe20000201400 */
[----:B------:R-:W-:Y:S01]  /*11d10*/  FFMA.FTZ R11, -R0, R11, R106 ;  /* 0x0000000b000b7223 */ /* 0x000fe2000001016a */
[----:B------:R-:W-:Y:S02]  /*11d20*/  FSEL R52, R10, -INF , !P4 ;  /* 0xff8000000a347808 */ /* 0x000fe40006000000 */
[----:B------:R-:W-:Y:S01]  /*11d30*/  FSEL R47, R19, -INF , !P3 ;  /* 0xff800000132f7808 */ /* 0x000fe20005800000 */
[----:B------:R-:W1:Y:S01]  /*11d40*/  SHFL.BFLY PT, R10, R13, 0x1, 0x1f ;  /* 0x0c201f000d0a7f89 */ /* 0x000e6200000e0000 */
[----:B------:R-:W-:Y:S01]  /*11d50*/  FMNMX3.FTZ R17, R17, R64, R54, !PT ;  /* 0x0000004011117276 */ /* 0x000fe20007810036 */
[----:B------:R-:W-:Y:S01]  /*11d60*/  FFMA.FTZ R3, -R0, R3, R107 ;  /* 0x0000000300037223 */ /* 0x000fe2000001016b */
[----:B------:R-:W-:-:S02]  /*11d70*/  FSEL R38, R2, -INF , !P2 ;  /* 0xff80000002267808 */ /* 0x000fc40005000000 */
[----:B------:R-:W-:Y:S02]  /*11d80*/  FSEL R45, R11, -INF , !P1 ;  /* 0xff8000000b2d7808 */ /* 0x000fe40004800000 */
[----:B------:R-:W-:Y:S02]  /*11d90*/  FMNMX3.FTZ R17, R17, R52, R47, !PT ;  /* 0x0000003411117276 */ /* 0x000fe4000781002f */
[----:B------:R-:W-:Y:S02]  /*11da0*/  FSEL R43, R3, -INF , !P0 ;  /* 0xff800000032b7808 */ /* 0x000fe40004000000 */
[----:B------:R-:W-:-:S04]  /*11db0*/  FMNMX3.FTZ R2, R17, R38, R45, !PT ;  /* 0x0000002611027276 */ /* 0x000fc8000781002d */
[----:B------:R-:W-:-:S05]  /*11dc0*/  FMNMX.FTZ R11, R43, R2, !PT ;  /* 0x000000022b0b7209 */ /* 0x000fca0007810000 */
[----:B------:R-:W4:Y:S01]  /*11dd0*/  SHFL.BFLY PT, R2, R11, 0x2, 0x1f ;  /* 0x0c401f000b027f89 */ /* 0x000f2200000e0000 */
[----:B-1----:R-:W-:-:S04]  /*11de0*/  FMNMX.FTZ R3, R13, R10, !PT ;  /* 0x0000000a0d037209 */ /* 0x002fc80007810000 */
[----:B------:R-:W-:Y:S01]  /*11df0*/  FSETP.NEU.FTZ.AND P0, PT, R3, -INF , PT ;  /* 0xff8000000300780b */ /* 0x000fe20003f1d000 */
[----:B--2---:R-:W-:-:S05]  /*11e00*/  FMUL.FTZ R41, R20, R3 ;  /* 0x0000000314297220 */ /* 0x004fca0000410000 */
[----:B------:R-:W-:-:S05]  /*11e10*/  FSEL R41, R41, RZ, P0 ;  /* 0x000000ff29297208 */ /* 0x000fca0000000000 */
[----:B------:R-:W-:Y:S01]  /*11e20*/  FFMA.FTZ R186, R9, R20, -R41 ;  /* 0x0000001409ba7223 */ /* 0x000fe20000010829 */
[----:B----4-:R-:W-:-:S05]  /*11e30*/  FMNMX.FTZ R9, R11, R2, !PT ;  /* 0x000000020b097209 */ /* 0x010fca0007810000 */
[----:B------:R-:W1:Y:S01]  /*11e40*/  SHFL.BFLY PT, R2, R9, 0x1, 0x1f ;  /* 0x0c201f0009027f89 */ /* 0x000e6200000e0000 */
[----:B------:R-:W-:Y:S02]  /*11e50*/  IMAD.SHL.U32 R11, R165, 0x20, RZ ;  /* 0x00000020a50b7824 */ /* 0x000fe400078e00ff */
[----:B------:R-:W-:-:S03]  /*11e60*/  IMAD.SHL.U32 R14, R61, 0x100, RZ ;  /* 0x000001003d0e7824 */ /* 0x000fc600078e00ff */
[----:B------:R-:W-:Y:S02]  /*11e70*/  LOP3.LUT R13, R11, 0xc0, RZ, 0xc0, !PT ;  /* 0x000000c00b0d7812 */ /* 0x000fe400078ec0ff */
[----:B------:R-:W-:Y:S02]  /*11e80*/  LOP3.LUT R14, R14, 0x100, RZ, 0xc0, !PT ;  /* 0x000001000e0e7812 */ /* 0x000fe400078ec0ff */
[----:B------:R-:W-:Y:S02]  /*11e90*/  LOP3.LUT R10, R13, 0x8, R48, 0xf8, !PT ;  /* 0x000000080d0a7812 */ /* 0x000fe400078ef830 */
[----:B------:R-:W-:Y:S02]  /*11ea0*/  LOP3.LUT R14, R14, 0x20, R11, 0xf8, !PT ;  /* 0x000000200e0e7812 */ /* 0x000fe400078ef80b */
[----:B-1----:R-:W-:Y:S01]  /*11eb0*/  FMNMX.FTZ R2, R9, R2, !PT ;  /* 0x0000000209027209 */ /* 0x002fe20007810000 */
[----:B------:R-:W-:-:S05]  /*11ec0*/  IMAD.SHL.U32 R9, R165, 0x4, RZ ;  /* 0x00000004a5097824 */ /* 0x000fca00078e00ff */
[----:B------:R-:W-:-:S04]  /*11ed0*/  LOP3.LUT R9, R10, 0x18, R9, 0x78, !PT ;  /* 0x000000180a097812 */ /* 0x000fc800078e7809 */
[----:B------:R-:W-:-:S04]  /*11ee0*/  LOP3.LUT R150, R14, R9, RZ, 0xfc, !PT ;  /* 0x000000090e967212 */ /* 0x000fc800078efcff */
[----:B------:R-:W-:Y:S01]  /*11ef0*/  LEA R150, R150, UR6, 0x1 ;  /* 0x0000000696967c11 */ /* 0x000fe2000f8e08ff */
[----:B------:R-:W-:Y:S01]  /*11f00*/  FMUL.FTZ R51, R20, R2 ;  /* 0x0000000214337220 */ /* 0x000fe20000410000 */
[----:B------:R-:W-:-:S03]  /*11f10*/  FSETP.NEU.FTZ.AND P0, PT, R2, -INF , PT ;  /* 0xff8000000200780b */ /* 0x000fc60003f1d000 */
[----:B------:R-:W1:Y:S01]  /*11f20*/  LDSM.16.MT88.4 R108, [R150+0x9000] ;  /* 0x00900000966c783b */ /* 0x000e620000004200 */
[----:B------:R-:W-:Y:S01]  /*11f30*/  FSEL R51, R51, RZ, P0 ;  /* 0x000000ff33337208 */ /* 0x000fe20000000000 */
[-CC-:B------:R-:W-:Y:S01]  /*11f40*/  FFMA.FTZ R123, R74, R20.reuse, -R41.reuse ;  /* 0x000000144a7b7223 */ /* 0x180fe20000010829 */
[-CC-:B------:R-:W-:Y:S01]  /*11f50*/  FFMA.FTZ R136, R72, R20.reuse, -R41.reuse ;  /* 0x0000001448887223 */ /* 0x180fe20000010829 */
[-C--:B------:R-:W-:Y:S01]  /*11f60*/  FFMA.FTZ R17, R80, R20.reuse, -R41 ;  /* 0x0000001450117223 */ /* 0x080fe20000010829 */
[----:B------:R-:W-:Y:S01]  /*11f70*/  MUFU.EX2 R186, R186 ;  /* 0x000000ba00ba7308 */ /* 0x000fe20000000800 */
[-CC-:B------:R-:W-:Y:S01]  /*11f80*/  FFMA.FTZ R125, R7, R20.reuse, -R51.reuse ;  /* 0x00000014077d7223 */ /* 0x180fe20000010833 */
[-CC-:B------:R-:W-:Y:S01]  /*11f90*/  FFMA.FTZ R188, R68, R20.reuse, -R51.reuse ;  /* 0x0000001444bc7223 */ /* 0x180fe20000010833 */
[-CC-:B------:R-:W-:Y:S01]  /*11fa0*/  FFMA.FTZ R138, R8, R20.reuse, -R51.reuse ;  /* 0x00000014088a7223 */ /* 0x180fe20000010833 */
[-C--:B------:R-:W-:Y:S01]  /*11fb0*/  FFMA.FTZ R19, R46, R20.reuse, -R51 ;  /* 0x000000142e137223 */ /* 0x080fe20000010833 */
[----:B------:R-:W2:Y:S03]  /*11fc0*/  LDSM.16.MT88.4 R8, [R150+0x9400] ;  /* 0x009400009608783b */ /* 0x000ea60000004200 */
[----:B------:R-:W4:Y:S01]  /*11fd0*/  MUFU.EX2 R123, R123 ;  /* 0x0000007b007b7308 */ /* 0x000f220000000800 */
[-CC-:B------:R-:W-:Y:S01]  /*11fe0*/  FFMA.FTZ R132, R78, R20.reuse, -R41.reuse ;  /* 0x000000144e847223 */ /* 0x180fe20000010829 */
[-CC-:B------:R-:W-:Y:S01]  /*11ff0*/  FFMA.FTZ R57, R76, R20.reuse, -R41.reuse ;  /* 0x000000144c397223 */ /* 0x180fe20000010829 */
[-CC-:B------:R-:W-:Y:S01]  /*12000*/  FFMA.FTZ R55, R70, R20.reuse, -R41.reuse ;  /* 0x0000001446377223 */ /* 0x180fe20000010829 */
[-C--:B------:R-:W-:Y:S01]  /*12010*/  FFMA.FTZ R40, R40, R20.reuse, -R41 ;  /* 0x0000001428287223 */ /* 0x080fe20000010829 */
[-CC-:B------:R-:W-:Y:S01]  /*12020*/  FFMA.FTZ R59, R24, R20.reuse, -R51.reuse ;  /* 0x00000014183b7223 */ /* 0x180fe20000010833 */
[-CC-:B------:R-:W-:Y:S01]  /*12030*/  FFMA.FTZ R134, R12, R20.reuse, -R51.reuse ;  /* 0x000000140c867223 */ /* 0x180fe20000010833 */
[-CC-:B------:R-:W-:Y:S01]  /*12040*/  FFMA.FTZ R53, R6, R20.reuse, -R51.reuse ;  /* 0x0000001406357223 */ /* 0x180fe20000010833 */
[----:B------:R-:W-:Y:S01]  /*12050*/  MUFU.EX2 R136, R136 ;  /* 0x0000008800887308 */ /* 0x000fe20000000800 */
[----:B------:R-:W-:Y:S01]  /*12060*/  IMAD R148, R5, 0x2, R150 ;  /* 0x0000000205947824 */ /* 0x000fe200078e0296 */
[----:B------:R-:W-:Y:S04]  /*12070*/  LDSM.16.MT88.4 R80, [R150+0xb000] ;  /* 0x00b000009650783b */ /* 0x000fe80000004200 */
[----:B------:R-:W-:Y:S02]  /*12080*/  LDSM.16.MT88.4 R96, [R150+0xd000] ;  /* 0x00d000009660783b */ /* 0x000fe40000004200 */
[----:B------:R-:W5:Y:S08]  /*12090*/  MUFU.EX2 R17, R17 ;  /* 0x0000001100117308 */ /* 0x000f700000000800 */
[----:B------:R-:W-:Y:S08]  /*120a0*/  MUFU.EX2 R125, R125 ;  /* 0x0000007d007d7308 */ /* 0x000ff00000000800 */
[----:B------:R-:W3:Y:S08]  /*120b0*/  MUFU.EX2 R188, R188 ;  /* 0x000000bc00bc7308 */ /* 0x000ef00000000800 */
[----:B------:R-:W-:Y:S08]  /*120c0*/  MUFU.EX2 R138, R138 ;  /* 0x0000008a008a7308 */ /* 0x000ff00000000800 */
[----:B------:R-:W1:Y:S01]  /*120d0*/  MUFU.EX2 R19, R19 ;  /* 0x0000001300137308 */ /* 0x000e620000000800 */
[----:B------:R-:W-:Y:S01]  /*120e0*/  FFMA.FTZ R46, R4, R20, -R51 ;  /* 0x00000014042e7223 */ /* 0x000fe20000010833 */
[----:B----4-:R-:W-:Y:S01]  /*120f0*/  F2FP.BF16.F32.PACK_AB R104, R123, R186 ;  /* 0x000000ba7b68723e */ /* 0x010fe200000010ff */
[----:B------:R-:W4:Y:S01]  /*12100*/  LDSM.16.MT88.4 R88, [R148+0xb000] ;  /* 0x00b000009458783b */ /* 0x000f220000004200 */
[----:B-----5:R-:W-:-:S02]  /*12110*/  F2FP.BF16.F32.PACK_AB R106, R17, R136 ;  /* 0x00000088116a723e */ /* 0x020fc400000010ff */
[----:B---3--:R-:W-:Y:S01]  /*12120*/  F2FP.BF16.F32.PACK_AB R105, R188, R125 ;  /* 0x0000007dbc69723e */ /* 0x008fe200000010ff */
        /* <DEDUP_REMOVED lines=8> */
[----:B------:R-:W3:Y:S01]  /*121b0*/  MUFU.EX2 R40, R40 ;  /* 0x0000002800287308 */ /* 0x000ee20000000800 */
[----:B------:R-:W-:Y:S07]  /*121c0*/  HMMA.16816.F32.BF16 R108, R104, R110, RZ ;  /* 0x0000006e686c723c */ /* 0x000fee00000418ff */
[----:B------:R-:W-:Y:S08]  /*121d0*/  MUFU.EX2 R59, R59 ;  /* 0x0000003b003b7308 */ /* 0x000ff00000000800 */
[----:B------:R-:W5:Y:S08]  /*121e0*/  MUFU.EX2 R134, R134 ;  /* 0x0000008600867308 */ /* 0x000f700000000800 */
[----:B------:R-:W-:Y:S08]  /*121f0*/  MUFU.EX2 R53, R53 ;  /* 0x0000003500357308 */ /* 0x000ff00000000800 */
[----:B------:R-:W2:Y:S01]  /*12200*/  MUFU.EX2 R46, R46 ;  /* 0x0000002e002e7308 */ /* 0x000ea20000000800 */
[----:B-1----:R-:W-:-:S02]  /*12210*/  F2FP.BF16.F32.PACK_AB R4, R57, R132 ;  /* 0x000000843904723e */ /* 0x002fc400000010ff */
[----:B---3--:R-:W-:Y:S02]  /*12220*/  F2FP.BF16.F32.PACK_AB R6, R40, R55 ;  /* 0x000000372806723e */ /* 0x008fe400000010ff */
[----:B-----5:R-:W-:Y:S02]  /*12230*/  F2FP.BF16.F32.PACK_AB R5, R134, R59 ;  /* 0x0000003b8605723e */ /* 0x020fe400000010ff */
[----:B--2---:R-:W-:-:S07]  /*12240*/  F2FP.BF16.F32.PACK_AB R7, R46, R53 ;  /* 0x000000352e07723e */ /* 0x004fce00000010ff */
        /* <DEDUP_REMOVED lines=43> */
[----:B---3--:R-:W-:-:S02]  /*12500*/  F2FP.BF16.F32.PACK_AB R4, R37, R140 ;  /* 0x0000008c2504723e */ /* 0x008fc400000010ff */
[----:B----4-:R-:W-:Y:S02]  /*12510*/  F2FP.BF16.F32.PACK_AB R6, R34, R35 ;  /* 0x000000232206723e */ /* 0x010fe400000010ff */
[----:B-----5:R-:W-:Y:S02]  /*12520*/  F2FP.BF16.F32.PACK_AB R5, R33, R36 ;  /* 0x000000242105723e */ /* 0x020fe400000010ff */
[----:B-1----:R-:W-:-:S07]  /*12530*/  F2FP.BF16.F32.PACK_AB R7, R31, R32 ;  /* 0x000000201f07723e */ /* 0x002fce00000010ff */
[C---:B------:R-:W-:Y:S08]  /*12540*/  HMMA.16816.F32.BF16 R112, R4.reuse, R8, R112 ;  /* 0x000000080470723c */ /* 0x040ff00000041870 */
        /* <DEDUP_REMOVED lines=14> */
[-C--:B------:R-:W-:Y:S01]  /*12630*/  FFMA.FTZ R61, R30, R20.reuse, -R41 ;  /* 0x000000141e3d7223 */ /* 0x080fe20000010829 */
[-C--:B------:R-:W-:Y:S01]  /*12640*/  FFMA.FTZ R29, R28, R20.reuse, -R51 ;  /* 0x000000141c1d7223 */ /* 0x080fe20000010833 */
[-CC-:B------:R-:W-:Y:S01]  /*12650*/  FFMA.FTZ R30, R200, R20.reuse, -R41.reuse ;  /* 0x00000014c81e7223 */ /* 0x180fe20000010829 */
[-CC-:B------:R-:W-:Y:S01]  /*12660*/  FFMA.FTZ R27, R198, R20.reuse, -R41.reuse ;  /* 0x00000014c61b7223 */ /* 0x180fe20000010829 */
[-C--:B------:R-:W-:Y:S01]  /*12670*/  FFMA.FTZ R26, R196, R20.reuse, -R41 ;  /* 0x00000014c41a7223 */ /* 0x080fe20000010829 */
[-CC-:B------:R-:W-:Y:S01]  /*12680*/  FFMA.FTZ R28, R194, R20.reuse, -R51.reuse ;  /* 0x00000014c21c7223 */ /* 0x180fe20000010833 */
[-CC-:B------:R-:W-:Y:S01]  /*12690*/  FFMA.FTZ R25, R192, R20.reuse, -R51.reuse ;  /* 0x00000014c0197223 */ /* 0x180fe20000010833 */
[----:B------:R-:W-:Y:S01]  /*126a0*/  FFMA.FTZ R24, R190, R20, -R51 ;  /* 0x00000014be187223 */ /* 0x000fe20000010833 */
        /* <DEDUP_REMOVED lines=65> */
[----:B------:R-:W-:Y:S01]  /*12ac0*/  FADD.FTZ R13, R186, R123 ;  /* 0x0000007bba0d7221 */ /* 0x000fe20000010000 */
[----:B------:R-:W-:-:S04]  /*12ad0*/  FADD.FTZ R15, R125, R188 ;  /* 0x000000bc7d0f7221 */ /* 0x000fc80000010000 */
[C---:B-1----:R-:W-:Y:S08]  /*12ae0*/  HMMA.16816.F32.BF16 R92, R4.reuse, R8, R92 ;  /* 0x00000008045c723c */ /* 0x042ff0000004185c */
[C---:B------:R-:W-:Y:S01]  /*12af0*/  HMMA.16816.F32.BF16 R96, R4.reuse, R10, R96 ;  /* 0x0000000a0460723c */ /* 0x040fe20000041860 */
[----:B------:R-:W1:Y:S02]  /*12b00*/  LDSM.16.MT88.4 R8, [R148+0xe000] ;  /* 0x00e000009408783b */ /* 0x000e640000004200 */
[----:B------:R-:W-:Y:S01]  /*12b10*/  FADD.FTZ R136, R136, R13 ;  /* 0x0000000d88887221 */ /* 0x000fe20000010000 */
[-C--:B------:R-:W-:Y:S01]  /*12b20*/  FFMA.FTZ R123, R126, R20.reuse, -R41 ;  /* 0x000000147e7b7223 */ /* 0x080fe20000010829 */
[-CC-:B------:R-:W-:Y:S01]  /*12b30*/  FFMA.FTZ R127, R18, R20.reuse, -R51.reuse ;  /* 0x00000014127f7223 */ /* 0x180fe20000010833 */
[-C--:B------:R-:W-:Y:S01]  /*12b40*/  FFMA.FTZ R126, R16, R20.reuse, -R51 ;  /* 0x00000014107e7223 */ /* 0x080fe20000010833 */
[-CC-:B------:R-:W-:Y:S01]  /*12b50*/  FFMA.FTZ R125, R130, R20.reuse, -R41.reuse ;  /* 0x00000014827d7223 */ /* 0x180fe20000010829 */
[-CC-:B------:R-:W-:Y:S01]  /*12b60*/  FFMA.FTZ R128, R128, R20.reuse, -R41.reuse ;  /* 0x0000001480807223 */ /* 0x180fe20000010829 */
[-C--:B------:R-:W-:Y:S01]  /*12b70*/  FFMA.FTZ R124, R124, R20.reuse, -R41 ;  /* 0x000000147c7c7223 */ /* 0x080fe20000010829 */
[-CC-:B------:R-:W-:Y:S01]  /*12b80*/  FFMA.FTZ R122, R122, R20.reuse, -R51.reuse ;  /* 0x000000147a7a7223 */ /* 0x180fe20000010833 */
[----:B------:R-:W-:Y:S01]  /*12b90*/  FFMA.FTZ R129, R66, R20, -R51 ;  /* 0x0000001442817223 */ /* 0x000fe20000010833 */
[----:B------:R-:W-:Y:S08]  /*12ba0*/  MUFU.EX2 R123, R123 ;  /* 0x0000007b007b7308 */ /* 0x000ff00000000800 */
[----:B------:R-:W-:Y:S01]  /*12bb0*/  MUFU.EX2 R125, R125 ;  /* 0x0000007d007d7308 */ /* 0x000fe20000000800 */
[C---:B-1----:R-:W-:Y:S08]  /*12bc0*/  HMMA.16816.F32.BF16 R100, R4.reuse, R8, R100 ;  /* 0x000000080464723c */ /* 0x042ff00000041864 */
[----:B------:R-:W-:Y:S03]  /*12bd0*/  HMMA.16816.F32.BF16 R104, R4, R10, R104 ;  /* 0x0000000a0468723c */ /* 0x000fe60000041868 */
[----:B------:R-:W-:Y:S01]  /*12be0*/  FADD.FTZ R4, R138, R15 ;  /* 0x0000000f8a047221 */ /* 0x000fe20000010000 */
[----:B------:R-:W1:Y:S01]  /*12bf0*/  LDSM.16.MT88.4 R8, [R150+0xc400] ;  /* 0x00c400009608783b */ /* 0x000e620000004200 */
[----:B------:R-:W-:-:S02]  /*12c00*/  FADD.FTZ R5, R17, R136 ;  /* 0x0000008811057221 */ /* 0x000fc40000010000 */
[----:B------:R-:W-:Y:S01]  /*12c10*/  FADD.FTZ R4, R19, R4 ;  /* 0x0000000413047221 */ /* 0x000fe20000010000 */
[----:B------:R-:W-:Y:S04]  /*12c20*/  LDSM.16.MT88.4 R12, [R148+0xa400] ;  /* 0x00a40000940c783b */ /* 0x000fe80000004200 */
[----:B------:R-:W2:Y:S01]  /*12c30*/  LDSM.16.MT88.4 R16, [R150+0xa400] ;  /* 0x00a400009610783b */ /* 0x000ea20000004200 */
[----:B------:R-:W3:Y:S08]  /*12c40*/  MUFU.EX2 R128, R128 ;  /* 0x0000008000807308 */ /* 0x000ef00000000800 */
[----:B------:R-:W4:Y:S08]  /*12c50*/  MUFU.EX2 R124, R124 ;  /* 0x0000007c007c7308 */ /* 0x000f300000000800 */
[----:B------:R-:W-:Y:S08]  /*12c60*/  MUFU.EX2 R122, R122 ;  /* 0x0000007a007a7308 */ /* 0x000ff00000000800 */
[----:B------:R-:W5:Y:S08]  /*12c70*/  MUFU.EX2 R127, R127 ;  /* 0x0000007f007f7308 */ /* 0x000f700000000800 */
[----:B------:R-:W-:Y:S08]  /*12c80*/  MUFU.EX2 R126, R126 ;  /* 0x0000007e007e7308 */ /* 0x000ff00000000800 */
[----:B------:R-:W1:Y:S01]  /*12c90*/  MUFU.EX2 R129, R129 ;  /* 0x0000008100817308 */ /* 0x000e620000000800 */
[----:B------:R-:W-:Y:S01]  /*12ca0*/  FADD.FTZ R66, R132, R5 ;  /* 0x0000000584427221 */ /* 0x000fe20000010000 */
[----:B------:R-:W-:Y:S01]  /*12cb0*/  FADD.FTZ R59, R59, R4 ;  /* 0x000000043b3b7221 */ /* 0x000fe20000010000 */
[----:B---3--:R-:W-:-:S02]  /*12cc0*/  F2FP.BF16.F32.PACK_AB R4, R128, R125 ;  /* 0x0000007d8004723e */ /* 0x008fc400000010ff */
[----:B----4-:R-:W-:Y:S02]  /*12cd0*/  F2FP.BF16.F32.PACK_AB R6, R124, R123 ;  /* 0x0000007b7c06723e */ /* 0x010fe400000010ff */
        /* <DEDUP_REMOVED lines=8> */
[C---:B------:R-:W-:Y:S08]  /*12d60*/  HMMA.16816.F32.BF16 R68, R4.reuse, R12, R68 ;  /* 0x0000000c0444723c */ /* 0x040ff00000041844 */
[----:B------:R-:W-:Y:S01]  /*12d70*/  HMMA.16816.F32.BF16 R72, R4, R14, R72 ;  /* 0x0000000e0448723c */ /* 0x000fe20000041848 */
[----:B------:R-:W3:Y:S02]  /*12d80*/  LDSM.16.MT88.4 R12, [R150+0xe400] ;  /* 0x00e40000960c783b */ /* 0x000ee40000004200 */
[----:B------:R-:W-:-:S05]  /*12d90*/  FADD.FTZ R66, R57, R66 ;  /* 0x0000004239427221 */ /* 0x000fca0000010000 */
[C---:B-1----:R-:W-:Y:S08]  /*12da0*/  HMMA.16816.F32.BF16 R100, R4.reuse, R8, R100 ;  /* 0x000000080464723c */ /* 0x042ff00000041864 */
[----:B------:R-:W-:Y:S01]  /*12db0*/  HMMA.16816.F32.BF16 R104, R4, R10, R104 ;  /* 0x0000000a0468723c */ /* 0x000fe20000041868 */
[----:B------:R-:W1:Y:S02]  /*12dc0*/  LDSM.16.MT88.4 R8, [R150+0xa800] ;  /* 0x00a800009608783b */ /* 0x000e640000004200 */
[----:B------:R-:W-:-:S05]  /*12dd0*/  FADD.FTZ R134, R134, R59 ;  /* 0x0000003b86867221 */ /* 0x000fca0000010000 */
[----:B--2---:R-:W-:Y:S03]  /*12de0*/  HMMA.16816.F32.BF16 R84, R4, R16, R84 ;  /* 0x000000100454723c */ /* 0x004fe60000041854 */
[----:B------:R-:W-:-:S05]  /*12df0*/  FFMA.FTZ R59, R44, R20, -R41 ;  /* 0x000000142c3b7223 */ /* 0x000fca0000010829 */
[C---:B------:R-:W-:Y:S01]  /*12e00*/  HMMA.16816.F32.BF16 R88, R4.reuse, R18, R88 ;  /* 0x000000120458723c */ /* 0x040fe20000041858 */
[----:B------:R-:W2:Y:S02]  /*12e10*/  LDSM.16.MT88.4 R16, [R148+0xa800] ;  /* 0x00a800009410783b */ /* 0x000ea40000004200 */
[-CC-:B------:R-:W-:Y:S01]  /*12e20*/  FFMA.FTZ R62, R62, R20.reuse, -R41.reuse ;  /* 0x000000143e3e7223 */ /* 0x180fe20000010829 */
[-CC-:B------:R-:W-:Y:S01]  /*12e30*/  FFMA.FTZ R44, R58, R20.reuse, -R41.reuse ;  /* 0x000000143a2c7223 */ /* 0x180fe20000010829 */
[-C--:B------:R-:W-:Y:S01]  /*12e40*/  FFMA.FTZ R57, R56, R20.reuse, -R41 ;  /* 0x0000001438397223 */ /* 0x080fe20000010829 */
[-CC-:B------:R-:W-:Y:S01]  /*12e50*/  FFMA.FTZ R42, R42, R20.reuse, -R51.reuse ;  /* 0x000000142a2a7223 */ /* 0x180fe20000010833 */
[-CC-:B------:R-:W-:Y:S01]  /*12e60*/  FFMA.FTZ R131, R64, R20.reuse, -R51.reuse ;  /* 0x0000001440837223 */ /* 0x180fe20000010833 */
[----:B---3--:R-:W-:Y:S03]  /*12e70*/  HMMA.16816.F32.BF16 R92, R4, R12, R92 ;  /* 0x0000000c045c723c */ /* 0x008fe6000004185c */
[----:B------:R-:W-:-:S05]  /*12e80*/  FFMA.FTZ R54, R54, R20, -R51 ;  /* 0x0000001436367223 */ /* 0x000fca0000010833 */
[----:B------:R-:W-:Y:S03]  /*12e90*/  HMMA.16816.F32.BF16 R96, R4, R14, R96 ;  /* 0x0000000e0460723c */ /* 0x000fe60000041860 */
[----:B------:R-:W-:Y:S01]  /*12ea0*/  FADD.FTZ R5, R55, R66 ;  /* 0x0000004237057221 */ /* 0x000fe20000010000 */
[-C--:B------:R-:W-:Y:S01]  /*12eb0*/  FFMA.FTZ R55, R52, R20.reuse, -R51 ;  /* 0x0000001434377223 */ /* 0x080fe20000010833 */
[----:B------:R-:W-:Y:S08]  /*12ec0*/  MUFU.EX2 R59, R59 ;  /* 0x0000003b003b7308 */ /* 0x000ff00000000800 */
[----:B------:R-:W3:Y:S08]  /*12ed0*/  MUFU.EX2 R62, R62 ;  /* 0x0000003e003e7308 */ /* 0x000ef00000000800 */
[----:B------:R-:W-:Y:S08]  /*12ee0*/  MUFU.EX2 R44, R44 ;  /* 0x0000002c002c7308 */ /* 0x000ff00000000800 */
[----:B------:R-:W4:Y:S08]  /*12ef0*/  MUFU.EX2 R57, R57 ;  /* 0x0000003900397308 */ /* 0x000f300000000800 */
[----:B------:R-:W-:Y:S01]  /*12f00*/  MUFU.EX2 R42, R42 ;  /* 0x0000002a002a7308 */ /* 0x000fe20000000800 */
[-CC-:B------:R-:W-:Y:S01]  /*12f10*/  FFMA.FTZ R64, R39, R20.reuse, -R41.reuse ;  /* 0x0000001427407223 */ /* 0x180fe20000010829 */
[-CC-:B------:R-:W-:Y:S01]  /*12f20*/  FFMA.FTZ R58, R23, R20.reuse, -R41.reuse ;  /* 0x00000014173a7223 */ /* 0x180fe20000010829 */
[-C--:B------:R-:W-:Y:S01]  /*12f30*/  FFMA.FTZ R56, R21, R20.reuse, -R41 ;  /* 0x0000001415387223 */ /* 0x080fe20000010829 */
[-C--:B------:R-:W-:Y:S01]  /*12f40*/  FFMA.FTZ R45, R45, R20.reuse, -R51 ;  /* 0x000000142d2d7223 */ /* 0x080fe20000010833 */
[----:B------:R-:W5:Y:S03]  /*12f50*/  LDSM.16.MT88.4 R12, [R148+0xc800] ;  /* 0x00c80000940c783b */ /* 0x000f660000004200 */
[----:B------:R-:W1:Y:S08]  /*12f60*/  MUFU.EX2 R131, R131 ;  /* 0x0000008300837308 */ /* 0x000e700000000800 */
[----:B------:R-:W-:Y:S08]  /*12f70*/  MUFU.EX2 R54, R54 ;  /* 0x0000003600367308 */ /* 0x000ff00000000800 */
[----:B------:R-:W2:Y:S01]  /*12f80*/  MUFU.EX2 R55, R55 ;  /* 0x0000003700377308 */ /* 0x000ea20000000800 */
[----:B------:R-:W-:Y:S01]  /*12f90*/  FADD.FTZ R5, R40, R5 ;  /* 0x0000000528057221 */ /* 0x000fe20000010000 */
[-C--:B------:R-:W-:Y:S01]  /*12fa0*/  FFMA.FTZ R39, R22, R20.reuse, -R41 ;  /* 0x0000001416277223 */ /* 0x080fe20000010829 */
[-CC-:B------:R-:W-:Y:S01]  /*12fb0*/  FFMA.FTZ R41, R47, R20.reuse, -R51.reuse ;  /* 0x000000142f297223 */ /* 0x180fe20000010833 */
[-C--:B------:R-:W-:Y:S01]  /*12fc0*/  FFMA.FTZ R52, R38, R20.reuse, -R51 ;  /* 0x0000001426347223 */ /* 0x080fe20000010833 */
[----:B------:R-:W-:Y:S01]  /*12fd0*/  FADD.FTZ R140, R140, R5 ;  /* 0x000000058c8c7221 */ /* 0x000fe20000010000 */
[----:B------:R-:W-:Y:S01]  /*12fe0*/  FFMA.FTZ R51, R43, R20, -R51 ;  /* 0x000000142b337223 */ /* 0x000fe20000010833 */
[----:B---3--:R-:W-:Y:S01]  /*12ff0*/  F2FP.BF16.F32.PACK_AB R4, R62, R59 ;  /* 0x0000003b3e04723e */ /* 0x008fe200000010ff */
[----:B------:R-:W3:Y:S01]  /*13000*/  LDSM.16.MT88.4 R20, [R150+0xc800] ;  /* 0x00c800009614783b */ /* 0x000ee20000004200 */
[----:B----4-:R-:W-:-:S02]  /*13010*/  F2FP.BF16.F32.PACK_AB R6, R57, R44 ;  /* 0x0000002c3906723e */ /* 0x010fc400000010ff */
[----:B-1----:R-:W-:Y:S02]  /*13020*/  F2FP.BF16.F32.PACK_AB R5, R131, R42 ;  /* 0x0000002a8305723e */ /* 0x002fe400000010ff */
[----:B--2---:R-:W-:-:S07]  /*13030*/  F2FP.BF16.F32.PACK_AB R7, R55, R54 ;  /* 0x000000363707723e */ /* 0x004fce00000010ff */
[C---:B------:R-:W-:Y:S08]  /*13040*/  HMMA.16816.F32.BF16 R112, R4.reuse, R8, R112 ;  /* 0x000000080470723c */ /* 0x040ff00000041870 */
[C---:B------:R-:W-:Y:S01]  /*13050*/  HMMA.16816.F32.BF16 R108, R4.reuse, R10, R108 ;  /* 0x0000000a046c723c */ /* 0x040fe2000004186c */
[----:B------:R-:W1:Y:S07]  /*13060*/  LDSM.16.MT88.4 R8, [R150+0xe800] ;  /* 0x00e800009608783b */ /* 0x000e6e0000004200 */
[C---:B------:R-:W-:Y:S08]  /*13070*/  HMMA.16816.F32.BF16 R68, R4.reuse, R16, R68 ;  /* 0x000000100444723c */ /* 0x040ff00000041844 */
[----:B------:R-:W-:Y:S01]  /*13080*/  HMMA.16816.F32.BF16 R72, R4, R18, R72 ;  /* 0x000000120448723c */ /* 0x000fe20000041848 */
[----:B------:R-:W2:Y:S02]  /*13090*/  LDSM.16.MT88.4 R16, [R148+0xe800] ;  /* 0x00e800009410783b */ /* 0x000ea40000004200 */
[----:B------:R-:W-:-:S05]  /*130a0*/  FADD.FTZ R53, R53, R134 ;  /* 0x0000008635357221 */ /* 0x000fca0000010000 */
[C---:B-----5:R-:W-:Y:S08]  /*130b0*/  HMMA.16816.F32.BF16 R84, R4.reuse, R12, R84 ;  /* 0x0000000c0454723c */ /* 0x060ff00000041854 */
[C---:B------:R-:W-:Y:S01]  /*130c0*/  HMMA.16816.F32.BF16 R88, R4.reuse, R14, R88 ;  /* 0x0000000e0458723c */ /* 0x040fe20000041858 */
[----:B------:R-:W4:Y:S07]  /*130d0*/  LDSM.16.MT88.4 R12, [R148+0xac00] ;  /* 0x00ac0000940c783b */ /* 0x000f2e0000004200 */
[----:B---3--:R-:W-:Y:S03]  /*130e0*/  HMMA.16816.F32.BF16 R76, R4, R20, R76 ;  /* 0x00000014044c723c */ /* 0x008fe6000004184c */
[----:B------:R-:W-:-:S05]  /*130f0*/  FADD.FTZ R47, R46, R53 ;  /* 0x000000352e2f7221 */ /* 0x000fca0000010000 */
[C---:B------:R-:W-:Y:S01]  /*13100*/  HMMA.16816.F32.BF16 R80, R4.reuse, R22, R80 ;  /* 0x000000160450723c */ /* 0x040fe20000041850 */
[----:B------:R-:W3:Y:S07]  /*13110*/  LDSM.16.MT88.4 R20, [R150+0xac00] ;  /* 0x00ac00009614783b */ /* 0x000eee0000004200 */
[C---:B-1----:R-:W-:Y:S08]  /*13120*/  HMMA.16816.F32.BF16 R92, R4.reuse, R8, R92 ;  /* 0x00000008045c723c */ /* 0x042ff0000004185c */
[C---:B------:R-:W-:Y:S01]  /*13130*/  HMMA.16816.F32.BF16 R96, R4.reuse, R10, R96 ;  /* 0x0000000a0460723c */ /* 0x040fe20000041860 */
[----:B------:R-:W1:Y:S01]  /*13140*/  LDSM.16.MT88.4 R8, [R150+0xcc00] ;  /* 0x00cc00009608783b */ /* 0x000e620000004200 */
[----:B------:R-:W-:Y:S06]  /*13150*/  MUFU.EX2 R40, R64 ;  /* 0x0000004000287308 */ /* 0x000fec0000000800 */
[C---:B--2---:R-:W-:Y:S03]  /*13160*/  HMMA.16816.F32.BF16 R100, R4.reuse, R16, R100 ;  /* 0x000000100464723c */ /* 0x044fe60000041864 */
[----:B------:R-:W-:Y:S01]  /*13170*/  FADD.FTZ R16, R36, R47 ;  /* 0x0000002f24107221 */ /* 0x000fe20000010000 */
[----:B------:R-:W2:Y:S03]  /*13180*/  MUFU.EX2 R39, R39 ;  /* 0x0000002700277308 */ /* 0x000ea60000000800 */
[----:B------:R-:W-:Y:S01]  /*13190*/  FADD.FTZ R33, R33, R16 ;  /* 0x0000001021217221 */ /* 0x000fe20000010000 */
[----:B------:R-:W-:Y:S01]  /*131a0*/  HMMA.16816.F32.BF16 R104, R4, R18, R104 ;  /* 0x000000120468723c */ /* 0x000fe20000041868 */
[----:B------:R-:W5:Y:S03]  /*131b0*/  LDSM.16.MT88.4 R16, [R148+0xcc00] ;  /* 0x00cc00009410783b */ /* 0x000f660000004200 */
[----:B------:R-:W-:Y:S01]  /*131c0*/  MUFU.EX2 R38, R58 ;  /* 0x0000003a00267308 */ /* 0x000fe20000000800 */
[----:B------:R-:W-:-:S07]  /*131d0*/  FADD.FTZ R140, R37, R140 ;  /* 0x0000008c258c7221 */ /* 0x000fce0000010000 */
[----:B------:R-:W4:Y:S08]  /*131e0*/  MUFU.EX2 R43, R56 ;  /* 0x00000038002b7308 */ /* 0x000f300000000800 */
[----:B------:R-:W-:Y:S08]  /*131f0*/  MUFU.EX2 R41, R41 ;  /* 0x0000002900297308 */ /* 0x000ff00000000800 */
[----:B------:R-:W3:Y:S08]  /*13200*/  MUFU.EX2 R46, R52 ;  /* 0x00000034002e7308 */ /* 0x000ef00000000800 */
[----:B------:R-:W-:Y:S08]  /*13210*/  MUFU.EX2 R45, R45 ;  /* 0x0000002d002d7308 */ /* 0x000ff00000000800 */
[----:B------:R-:W1:Y:S01]  /*13220*/  MUFU.EX2 R36, R51 ;  /* 0x0000003300247308 */ /* 0x000e620000000800 */
[----:B------:R-:W-:Y:S01]  /*13230*/  FADD.FTZ R35, R35, R140 ;  /* 0x0000008c23237221 */ /* 0x000fe20000010000 */
[----:B------:R-:W-:-:S03]  /*13240*/  FADD.FTZ R32, R32, R33 ;  /* 0x0000002120207221 */ /* 0x000fc60000010000 */
[----:B------:R-:W-:Y:S01]  /*13250*/  FADD.FTZ R34, R34, R35 ;  /* 0x0000002322227221 */ /* 0x000fe20000010000 */
[----:B------:R-:W-:Y:S01]  /*13260*/  FADD.FTZ R32, R31, R32 ;  /* 0x000000201f207221 */ /* 0x000fe20000010000 */
[----:B--2---:R-:W-:Y:S02]  /*13270*/  F2FP.BF16.F32.PACK_AB R4, R39, R40 ;  /* 0x000000282704723e */ /* 0x004fe400000010ff */
[----:B----4-:R-:W-:Y:S01]  /*13280*/  F2FP.BF16.F32.PACK_AB R6, R43, R38 ;  /* 0x000000262b06723e */ /* 0x010fe200000010ff */
[----:B------:R-:W-:Y:S01]  /*13290*/  FADD.FTZ R61, R61, R34 ;  /* 0x000000223d3d7221 */ /* 0x000fe20000010000 */
[----:B---3--:R-:W-:Y:S01]  /*132a0*/  F2FP.BF16.F32.PACK_AB R5, R46, R41 ;  /* 0x000000292e05723e */ /* 0x008fe200000010ff */
[----:B------:R-:W-:Y:S01]  /*132b0*/  FADD.FTZ R29, R29, R32 ;  /* 0x000000201d1d7221 */ /* 0x000fe20000010000 */
[----:B-1----:R-:W-:Y:S01]  /*132c0*/  F2FP.BF16.F32.PACK_AB R7, R36, R45 ;  /* 0x0000002d2407723e */ /* 0x002fe200000010ff */
[----:B------:R-:W-:Y:S02]  /*132d0*/  FADD.FTZ R30, R30, R61 ;  /* 0x0000003d1e1e7221 */ /* 0x000fe40000010000 */
[----:B------:R-:W-:-:S04]  /*132e0*/  FADD.FTZ R28, R28, R29 ;  /* 0x0000001d1c1c7221 */ /* 0x000fc80000010000 */
[C---:B------:R-:W-:Y:S08]  /*132f0*/  HMMA.16816.F32.BF16 R68, R4.reuse, R12, R68 ;  /* 0x0000000c0444723c */ /* 0x040ff00000041844 */
[C---:B------:R-:W-:Y:S01]  /*13300*/  HMMA.16816.F32.BF16 R72, R4.reuse, R14, R72 ;  /* 0x0000000e0448723c */ /* 0x040fe20000041848 */
[----:B------:R-:W1:Y:S07]  /*13310*/  LDSM.16.MT88.4 R12, [R150+0xec00] ;  /* 0x00ec0000960c783b */ /* 0x000e6e0000004200 */
        /* <DEDUP_REMOVED lines=12> */
[----:B------:R-:W-:-:S04]  /*133e0*/  FADD.FTZ R67, R67, R146 ;  /* 0x0000009243437221 */ /* 0x000fc80000010000 */
[----:B------:R-:W-:Y:S01]  /*133f0*/  FADD.FTZ R142, R142, R67 ;  /* 0x000000438e8e7221 */ /* 0x000fe20000010000 */
[----:B-----5:R-:W-:Y:S03]  /*13400*/  HMMA.16816.F32.BF16 R84, R4, R16, R84 ;  /* 0x000000100454723c */ /* 0x020fe60000041854 */
        /* <DEDUP_REMOVED lines=16> */
[----:B------:R-:W-:Y:S03]  /*13510*/  HMMA.16816.F32.BF16 R88, R4, R18, R88 ;  /* 0x000000120458723c */ /* 0x000fe60000041858 */
[----:B------:R-:W-:-:S05]  /*13520*/  FADD.FTZ R44, R44, R13 ;  /* 0x0000000d2c2c7221 */ /* 0x000fca0000010000 */
[----:B------:R-:W-:Y:S03]  /*13530*/  HMMA.16816.F32.BF16 R96, R4, R14, R96 ;  /* 0x0000000e0460723c */ /* 0x000fe60000041860 */
[----:B------:R-:W-:-:S05]  /*13540*/  FADD.FTZ R57, R57, R44 ;  /* 0x0000002c39397221 */ /* 0x000fca0000010000 */
[----:B--2---:R-:W-:Y:S03]  /*13550*/  HMMA.16816.F32.BF16 R100, R4, R8, R100 ;  /* 0x000000080464723c */ /* 0x004fe60000041864 */
[----:B------:R-:W-:-:S05]  /*13560*/  FADD.FTZ R8, R54, R131 ;  /* 0x0000008336087221 */ /* 0x000fca0000010000 */
[----:B------:R-:W-:Y:S03]  /*13570*/  HMMA.16816.F32.BF16 R104, R4, R10, R104 ;  /* 0x0000000a0468723c */ /* 0x000fe60000041868 */
        /* <DEDUP_REMOVED lines=13> */
[----:B------:R-:W-:Y:S01]  /*13650*/  IMAD.SHL.U32 R4, R165, 0x2, RZ ;  /* 0x00000002a5047824 */ /* 0x000fe200078e00ff */
[----:B------:R-:W-:Y:S01]  /*13660*/  ISETP.NE.U32.AND P3, PT, R176, RZ, PT ;  /* 0x000000ffb000720c */ /* 0x000fe20003f65070 */
[----:B------:R-:W-:Y:S01]  /*13670*/  IMAD.MOV.U32 R123, RZ, RZ, R2 ;  /* 0x000000ffff7b7224 */ /* 0x000fe200078e0002 */
[----:B------:R-:W-:Y:S01]  /*13680*/  IADD3 R5, PT, PT, R5, R60, R168 ;  /* 0x0000003c05057210 */ /* 0x000fe20007ffe0a8 */
[----:B------:R-:W-:Y:S01]  /*13690*/  IMAD.MOV.U32 R122, RZ, RZ, R3 ;  /* 0x000000ffff7a7224 */ /* 0x000fe200078e0003 */
[----:B------:R-:W-:Y:S02]  /*136a0*/  LOP3.LUT R4, R4, 0x6, RZ, 0xc0, !PT ;  /* 0x0000000604047812 */ /* 0x000fe400078ec0ff */
[----:B------:R-:W-:Y:S02]  /*136b0*/  IADD3 R5, PT, PT, -R171, R5, R50 ;  /* 0x00000005ab057210 */ /* 0x000fe40007ffe132 */
[----:B------:R-:W-:-:S02]  /*136c0*/  ISETP.NE.AND.EX P3, PT, R177, RZ, PT, P3 ;  /* 0x000000ffb100720c */ /* 0x000fc40003f65330 */
[----:B------:R-:W-:Y:S01]  /*136d0*/  LEA R178, R49, 0xffffff80, 0x7 ;  /* 0xffffff8031b27811 */ /* 0x000fe200078e38ff */
[----:B------:R-:W-:-:S04]  /*136e0*/  IMAD.IADD R4, R5, 0x1, -R4 ;  /* 0x0000000105047824 */ /* 0x000fc800078e0a04 */
[----:B------:R-:W-:-:S04]  /*136f0*/  IMAD R172, R49, -0x80, R4 ;  /* 0xffffff8031ac7824 */ /* 0x000fc800078e0204 */
[----:B------:R-:W-:-:S07]  /*13700*/  VIADD R172, R172, 0x108 ;  /* 0x00000108acac7836 */ /* 0x000fce0000000000 */
.L_x_4279:
[----:B------:R-:W-:Y:S01]  /*13710*/  MOV R4, R162 ;  /* 0x000000a200047202 */ /* 0x000fe20000000f00 */
[----:B------:R-:W-:Y:S04]  /*13720*/  DEPBAR.LE SB0, 0x0 ;  /* 0x000080000000791a */ /* 0x000fe80000000000 */
[----:B------:R-:W-:Y:S05]  /*13730*/  WARPSYNC.ALL ;  /* 0x0000000000007948 */ /* 0x000fea0003800000 */
[----:B------:R-:W-:Y:S01]  /*13740*/  BAR.SYNC.DEFER_BLOCKING 0x0 ;  /* 0x0000000000007b1d */ /* 0x000fe20000010000 */
[----:B------:R-:W-:Y:S02]  /*13750*/  @!P3 IMAD.MOV.U32 R3, RZ, RZ, RZ ;  /* 0x000000ffff03b224 */ /* 0x000fe400078e00ff */
[----:B------:R-:W-:Y:S03]  /*13760*/  IMAD.SHL.U32 R2, R165, 0x8, RZ ;  /* 0x00000008a5027824 */ /* 0x000fe600078e00ff */
[----:B------:R-:W-:Y:S01]  /*13770*/  @!P3 IADD3 R3, P0, PT, RZ, -R3, RZ ;  /* 0x80000003ff03b210 */ /* 0x000fe20007f1e0ff */
[----:B------:R-:W2:Y:S01]  /*13780*/  @!P3 LD.E R6, desc[UR4][R120.64+0x40] ;  /* 0x000040047806b980 */ /* 0x000ea2000c101900 */
[----:B------:R-:W-:Y:S01]  /*13790*/  BSSY.RECONVERGENT B0, `(.L_x_4273) ;  /* 0x0000046000007945 */ /* 0x000fe20003800200 */
[----:B--2---:R-:W-:Y:S04]  /*137a0*/  @!P3 IMAD.SHL.U32 R6, R6, 0x80, RZ ;  /* 0x000000800606b824 */ /* 0x004fe800078e00ff */
[----:B------:R-:W-:Y:S05]  /*137b0*/  @!P3 IMAD.X R6, RZ, RZ, ~R6, P0 ;  /* 0x000000ffff06b224 */ /* 0x000fea00000e0e06 */
[----:B------:R-:W-:Y:S04]  /*137c0*/  @!P3 SHF.R.S64 R3, R3, 0x1f, R6 ;  /* 0x0000001f0303b819 */ /* 0x000fe80000001006 */
[----:B------:R-:W-:Y:S02]  /*137d0*/  @!P3 IADD3 R162, P0, PT, R162, R3, RZ ;  /* 0x00000003a2a2b210 */ /* 0x000fe40007f1e0ff */
[-C--:B------:R-:W-:Y:S02]  /*137e0*/  MOV R3, R163.reuse ;  /* 0x000000a300037202 */ /* 0x080fe40000000f00 */
        /* <DEDUP_REMOVED lines=64> */
.L_x_4274:
[----:B------:R-:W-:Y:S05]  /*13bf0*/  BSYNC.RECONVERGENT B0 ;  /* 0x0000000000007941 */ /* 0x000fea0003800200 */
.L_x_4273:
[-C--:B------:R-:W-:Y:S01]  /*13c00*/  ISETP.GE.AND P2, PT, R118, R167.reuse, PT ;  /* 0x000000a77600720c */ /* 0x080fe20003f46270 */
[----:B------:R-:W1:Y:S01]  /*13c10*/  S2UR UR7, SR_CgaCtaId ;  /* 0x00000000000779c3 */ /* 0x000e620000008800 */
[-C--:B------:R-:W-:Y:S01]  /*13c20*/  ISETP.GE.AND P1, PT, R117, R167.reuse, PT ;  /* 0x000000a77500720c */ /* 0x080fe20003f26270 */
[----:B------:R-:W-:Y:S01]  /*13c30*/  UMOV UR9, 0x400 ;  /* 0x0000040000097882 */ /* 0x000fe20000000000 */
[----:B------:R-:W-:Y:S01]  /*13c40*/  LOP3.LUT R4, R2, 0xc0, RZ, 0xc0, !PT ;  /* 0x000000c002047812 */ /* 0x000fe200078ec0ff */
[----:B------:R-:W-:Y:S01]  /*13c50*/  VIADD R166, R166, 0xffffffff ;  /* 0xffffffffa6a67836 */ /* 0x000fe20000000000 */
[----:B------:R-:W-:Y:S01]  /*13c60*/  LOP3.LUT R118, R2, 0x18, RZ, 0xc0, !PT ;  /* 0x0000001802767812 */ /* 0x000fe200078ec0ff */
[----:B------:R-:W-:Y:S01]  /*13c70*/  BSSY.RECONVERGENT B1, `(.L_x_4275) ;  /* 0x000017c000017945 */ /* 0x000fe20003800200 */
[----:B------:R-:W-:Y:S02]  /*13c80*/  LOP3.LUT R3, R4, 0x18, R165, 0xf8, !PT ;  /* 0x0000001804037812 */ /* 0x000fe400078ef8a5 */
[----:B------:R-:W-:Y:S02]  /*13c90*/  ISETP.GE.AND P0, PT, R116, R167, PT ;  /* 0x000000a77400720c */ /* 0x000fe40003f06270 */
[----:B------:R-:W-:Y:S01]  /*13ca0*/  LOP3.LUT R3, R3, R118, RZ, 0x3c, !PT ;  /* 0x0000007603037212 */ /* 0x000fe200078e3cff */
[----:B------:R-:W-:Y:S01]  /*13cb0*/  @!PT LDS RZ, [RZ] ;  /* 0x00000000fffff984 */ /* 0x000fe20000000800 */
[----:B------:R-:W-:Y:S01]  /*13cc0*/  @!PT LDS RZ, [RZ] ;  /* 0x00000000fffff984 */ /* 0x000fe20000000800 */
[----:B------:R-:W-:Y:S01]  /*13cd0*/  @!PT LDS RZ, [RZ] ;  /* 0x00000000fffff984 */ /* 0x000fe20000000800 */
[----:B------:R-:W-:Y:S01]  /*13ce0*/  @!P2 LDGSTS.E.BYPASS.LTC128B.128 [R169+0x9000], desc[UR4][R162.64] ;  /* 0x09000000a2a9afae */ /* 0x000fe2000b981a04 */
[C---:B------:R-:W-:Y:S02]  /*13cf0*/  SHF.L.U64.HI R4, R156.reuse, 0x6, R157 ;  /* 0x000000069c047819 */ /* 0x040fe4000001029d */
[----:B------:R-:W-:Y:S01]  /*13d00*/  LOP3.LUT R2, R3, 0x1f20, R2, 0xf8, !PT ;  /* 0x00001f2003027812 */ /* 0x000fe200078ef802 */
[----:B------:R-:W-:Y:S01]  /*13d10*/  @P2 STS.128 [R169+0x9000], RZ ;  /* 0x009000ffa9002388 */ /* 0x000fe20000000c00 */
[----:B------:R-:W-:Y:S03]  /*13d20*/  IMAD.SHL.U32 R3, R156, 0x40, RZ ;  /* 0x000000409c037824 */ /* 0x000fe600078e00ff */
[----:B------:R-:W-:Y:S01]  /*13d30*/  @!PT LDS RZ, [RZ] ;  /* 0x00000000fffff984 */ /* 0x000fe20000000800 */
[----:B------:R-:W-:Y:S01]  /*13d40*/  @!PT LDS RZ, [RZ] ;  /* 0x00000000fffff984 */ /* 0x000fe20000000800 */
[----:B------:R-:W-:Y:S01]  /*13d50*/  @!PT LDS RZ, [RZ] ;  /* 0x00000000fffff984 */ /* 0x000fe20000000800 */
[----:B------:R2:W-:Y:S02]  /*13d60*/  @!P1 LDGSTS.E.BYPASS.LTC128B.128 [R169+0xb000], desc[UR4][R162.64+0x40] ;  /* 0x0b000040a2a99fae */ /* 0x0005e4000b981a04 */
[C---:B------:R-:W-:Y:S02]  /*13d70*/  IADD3 R8, P4, PT, R3.reuse, R162, RZ ;  /* 0x000000a203087210 */ /* 0x040fe40007f9e0ff */
[----:B------:R2:W-:Y:S01]  /*13d80*/  @P1 STS.128 [R169+0xb000], RZ ;  /* 0x00b000ffa9001388 */ /* 0x0005e20000000c00 */
[----:B-1----:R-:W-:Y:S01]  /*13d90*/  ULEA UR6, UR7, UR9, 0x18 ;  /* 0x0000000907067291 */ /* 0x002fe2000f8ec0ff */
        /* <DEDUP_REMOVED lines=68> */
[C---:B--2---:R-:W-:Y:S01]  /*141e0*/  HMMA.16816.F32.BF16 R8, R124.reuse, R130, RZ ;  /* 0x000000827c08723c */ /* 0x044fe200000418ff */
[----:B------:R-:W-:Y:S07]  /*141f0*/  LDSM.16.M88.4 R128, [R151] ;  /* 0x000000009780783b */ /* 0x000fee0000000200 */
        /* <DEDUP_REMOVED lines=218> */
.L_x_4278:
[----:B------:R-:W-:Y:S05]  /*14fa0*/  BSYNC.RECONVERGENT B0 ;  /* 0x0000000000007941 */ /* 0x000fea0003800200 */
.L_x_4277:
        /* <DEDUP_REMOVED lines=72> */
.L_x_4276:
[----:B------:R-:W-:Y:S05]  /*15430*/  BSYNC.RECONVERGENT B1 ;  /* 0x0000000000017941 */ /* 0x000fea0003800200 */
.L_x_4275:
[----:B------:R-:W3:Y:S01]  /*15440*/  LD.E R119, desc[UR4][R120.64+0xdc] ;  /* 0x0000dc0478777980 */ /* 0x000ee2000c101900 */
[C---:B--2---:R-:W-:Y:S02]  /*15450*/  IADD3 R124, PT, PT, R172.reuse, -0x1, RZ ;  /* 0xffffffffac7c7810 */ /* 0x044fe40007ffe0ff */
[----:B------:R-:W-:Y:S02]  /*15460*/  IADD3 R125, PT, PT, R172, -0x8, RZ ;  /* 0xfffffff8ac7d7810 */ /* 0x000fe40007ffe0ff */
[----:B------:R-:W-:Y:S02]  /*15470*/  IABS R124, R124 ;  /* 0x0000007c007c7213 */ /* 0x000fe40000000000 */
[----:B------:R-:W-:Y:S02]  /*15480*/  IABS R125, R125 ;  /* 0x0000007d007d7213 */ /* 0x000fe40000000000 */
[----:B------:R-:W-:Y:S02]  /*15490*/  I2FP.F32.S32 R124, R124 ;  /* 0x0000007c007c7245 */ /* 0x000fe40000201400 */
[----:B------:R-:W-:Y:S02]  /*154a0*/  I2FP.F32.S32 R125, R125 ;  /* 0x0000007d007d7245 */ /* 0x000fe40000201400 */
[----:B------:R-:W-:Y:S01]  /*154b0*/  IABS R3, R172 ;  /* 0x000000ac00037213 */ /* 0x000fe20000000000 */
[----:B------:R-:W-:Y:S01]  /*154c0*/  FFMA.FTZ R7, -R0, R124, R7 ;  /* 0x0000007c00077223 */ /* 0x000fe20000010107 */
[----:B------:R-:W-:Y:S01]  /*154d0*/  IADD3 R2, PT, PT, R172, -0x9, RZ ;  /* 0xfffffff7ac027810 */ /* 0x000fe20007ffe0ff */
[C---:B------:R-:W-:Y:S01]  /*154e0*/  FFMA.FTZ R10, -R0.reuse, R125, R10 ;  /* 0x0000007d000a7223 */ /* 0x040fe2000001010a */
[----:B------:R-:W-:Y:S01]  /*154f0*/  I2FP.F32.S32 R3, R3 ;  /* 0x0000000300037245 */ /* 0x000fe20000201400 */
[----:B------:R-:W-:Y:S01]  /*15500*/  FFMA.FTZ R4, -R0, R125, R4 ;  /* 0x0000007d00047223 */ /* 0x000fe20000010104 */
[C---:B------:R-:W-:Y:S02]  /*15510*/  IADD3 R124, PT, PT, R172.reuse, -0x11, RZ ;  /* 0xffffffefac7c7810 */ /* 0x040fe40007ffe0ff */
[----:B------:R-:W-:Y:S01]  /*15520*/  IADD3 R125, PT, PT, R172, -0x18, RZ ;  /* 0xffffffe8ac7d7810 */ /* 0x000fe20007ffe0ff */
[----:B------:R-:W-:Y:S01]  /*15530*/  FFMA.FTZ R6, -R0, R3, R6 ;  /* 0x0000000300067223 */ /* 0x000fe20000010106 */
[----:B------:R-:W-:Y:S02]  /*15540*/  IABS R2, R2 ;  /* 0x0000000200027213 */ /* 0x000fe40000000000 */
[----:B------:R-:W-:Y:S02]  /*15550*/  IABS R124, R124 ;  /* 0x0000007c007c7213 */ /* 0x000fe40000000000 */
[----:B------:R-:W-:Y:S02]  /*15560*/  IABS R125, R125 ;  /* 0x0000007d007d7213 */ /* 0x000fe40000000000 */
[----:B------:R-:W-:Y:S02]  /*15570*/  IADD3 R3, PT, PT, R172, -0x10, RZ ;  /* 0xfffffff0ac037810 */ /* 0x000fe40007ffe0ff */
[----:B------:R-:W-:Y:S02]  /*15580*/  I2FP.F32.S32 R2, R2 ;  /* 0x0000000200027245 */ /* 0x000fe40000201400 */
[----:B------:R-:W-:Y:S02]  /*15590*/  I2FP.F32.S32 R124, R124 ;  /* 0x0000007c007c7245 */ /* 0x000fe40000201400 */
[----:B------:R-:W-:Y:S01]  /*155a0*/  I2FP.F32.S32 R125, R125 ;  /* 0x0000007d007d7245 */ /* 0x000fe20000201400 */
[CC--:B------:R-:W-:Y:S01]  /*155b0*/  FFMA.FTZ R11, -R0.reuse, R2.reuse, R11 ;  /* 0x00000002000b7223 */ /* 0x0c0fe2000001010b */
[----:B------:R-:W-:Y:S01]  /*155c0*/  IABS R3, R3 ;  /* 0x0000000300037213 */ /* 0x000fe20000000000 */
[----:B------:R-:W-:Y:S01]  /*155d0*/  FFMA.FTZ R5, -R0, R2, R5 ;  /* 0x0000000200057223 */ /* 0x000fe20000010105 */
[----:B------:R-:W-:Y:S01]  /*155e0*/  IADD3 R2, PT, PT, R172, -0x19, RZ ;  /* 0xffffffe7ac027810 */ /* 0x000fe20007ffe0ff */
        /* <DEDUP_REMOVED lines=21> */
[C---:B------:R-:W-:Y:S01]  /*15740*/  FFMA.FTZ R23, -R0.reuse, R124, R23 ;  /* 0x0000007c00177223 */ /* 0x040fe20000010117 */
[----:B------:R-:W-:Y:S01]  /*15750*/  I2FP.F32.S32 R3, R3 ;  /* 0x0000000300037245 */ /* 0x000fe20000201400 */
[CC--:B------:R-:W-:Y:S01]  /*15760*/  FFMA.FTZ R20, -R0.reuse, R125.reuse, R20 ;  /* 0x0000007d00147223 */ /* 0x0c0fe20000010114 */
[----:B------:R-:W-:Y:S01]  /*15770*/  FFMA.FTZ R26, -R0, R125, R26 ;  /* 0x0000007d001a7223 */ /* 0x000fe2000001011a */
[C---:B------:R-:W-:Y:S02]  /*15780*/  IADD3 R124, PT, PT, R172.reuse, -0x31, RZ ;  /* 0xffffffcfac7c7810 */ /* 0x040fe40007ffe0ff */
[----:B------:R-:W-:Y:S01]  /*15790*/  IADD3 R125, PT, PT, R172, -0x38, RZ ;  /* 0xffffffc8ac7d7810 */ /* 0x000fe20007ffe0ff */
[CC--:B------:R-:W-:Y:S01]  /*157a0*/  FFMA.FTZ R16, -R0.reuse, R3.reuse, R16 ;  /* 0x0000000300107223 */ /* 0x0c0fe20000010110 */
[----:B------:R-:W-:Y:S01]  /*157b0*/  IABS R2, R2 ;  /* 0x0000000200027213 */ /* 0x000fe20000000000 */
[----:B------:R-:W-:Y:S01]  /*157c0*/  FFMA.FTZ R22, -R0, R3, R22 ;  /* 0x0000000300167223 */ /* 0x000fe20000010116 */
        /* <DEDUP_REMOVED lines=21> */
[----:B------:R-:W-:Y:S02]  /*15920*/  IADD3 R3, PT, PT, R172, -0x40, RZ ;  /* 0xffffffc0ac037810 */ /* 0x000fe40007ffe0ff */
[----:B------:R-:W-:Y:S02]  /*15930*/  IABS R125, R125 ;  /* 0x0000007d007d7213 */ /* 0x000fe40000000000 */
[----:B------:R-:W-:Y:S02]  /*15940*/  I2FP.F32.S32 R2, R2 ;  /* 0x0000000200027245 */ /* 0x000fe40000201400 */
[----:B------:R-:W-:Y:S02]  /*15950*/  I2FP.F32.S32 R124, R124 ;  /* 0x0000007c007c7245 */ /* 0x000fe40000201400 */
[----:B------:R-:W-:Y:S01]  /*15960*/  IABS R3, R3 ;  /* 0x0000000300037213 */ /* 0x000fe20000000000 */
[CC--:B------:R-:W-:Y:S01]  /*15970*/  FFMA.FTZ R35, -R0.reuse, R2.reuse, R35 ;  /* 0x0000000200237223 */ /* 0x0c0fe20000010123 */
[----:B------:R-:W-:Y:S01]  /*15980*/  I2FP.F32.S32 R125, R125 ;  /* 0x0000007d007d7245 */ /* 0x000fe20000201400 */
        /* <DEDUP_REMOVED lines=25> */
[-C--:B------:R-:W-:Y:S01]  /*15b20*/  FFMA.FTZ R44, -R0, R125.reuse, R44 ;  /* 0x0000007d002c7223 */ /* 0x080fe2000001012c */
[----:B------:R-:W-:Y:S01]  /*15b30*/  IADD3 R124, PT, PT, R172, -0x61, RZ ;  /* 0xffffff9fac7c7810 */ /* 0x000fe20007ffe0ff */
[----:B------:R-:W-:Y:S01]  /*15b40*/  FFMA.FTZ R50, -R0, R125, R50 ;  /* 0x0000007d00327223 */ /* 0x000fe20000010132 */
        /* <DEDUP_REMOVED lines=18> */
[----:B------:R-:W-:Y:S01]  /*15c70*/  FMNMX3.FTZ R124, R123, R6, R7, !PT ;  /* 0x000000067b7c7276 */ /* 0x000fe20007810007 */
[----:B------:R-:W-:Y:S01]  /*15c80*/  FFMA.FTZ R58, -R0, R125, R58 ;  /* 0x0000007d003a7223 */ /* 0x000fe2000001013a */
[----:B------:R-:W-:Y:S01]  /*15c90*/  FMNMX3.FTZ R125, R122, R4, R5, !PT ;  /* 0x000000047a7d7276 */ /* 0x000fe20007810005 */
[CC--:B------:R-:W-:Y:S01]  /*15ca0*/  FFMA.FTZ R48, -R0.reuse, R3.reuse, R48 ;  /* 0x0000000300307223 */ /* 0x0c0fe20000010130 */
[----:B------:R-:W-:Y:S01]  /*15cb0*/  IABS R2, R2 ;  /* 0x0000000200027213 */ /* 0x000fe20000000000 */
[----:B------:R-:W-:Y:S01]  /*15cc0*/  FFMA.FTZ R54, -R0, R3, R54 ;  /* 0x0000000300367223 */ /* 0x000fe20000010136 */
[----:B------:R-:W-:Y:S02]  /*15cd0*/  FMNMX3.FTZ R124, R124, R10, R11, !PT ;  /* 0x0000000a7c7c7276 */ /* 0x000fe4000781000b */
[C---:B------:R-:W-:Y:S02]  /*15ce0*/  IADD3 R126, PT, PT, R172.reuse, -0x71, RZ ;  /* 0xffffff8fac7e7810 */ /* 0x040fe40007ffe0ff */
[----:B------:R-:W-:Y:S02]  /*15cf0*/  FMNMX3.FTZ R125, R125, R8, R9, !PT ;  /* 0x000000087d7d7276 */ /* 0x000fe40007810009 */
[----:B------:R-:W-:Y:S02]  /*15d00*/  IADD3 R3, PT, PT, R172, -0x70, RZ ;  /* 0xffffff90ac037810 */ /* 0x000fe40007ffe0ff */
[----:B------:R-:W-:Y:S02]  /*15d10*/  I2FP.F32.S32 R2, R2 ;  /* 0x0000000200027245 */ /* 0x000fe40000201400 */
[----:B------:R-:W-:Y:S02]  /*15d20*/  IABS R126, R126 ;  /* 0x0000007e007e7213 */ /* 0x000fe40000000000 */
[----:B------:R-:W-:Y:S01]  /*15d30*/  FMNMX3.FTZ R124, R124, R14, R15, !PT ;  /* 0x0000000e7c7c7276 */ /* 0x000fe2000781000f */
[C---:B------:R-:W-:Y:S01]  /*15d40*/  FFMA.FTZ R53, -R0.reuse, R2, R53 ;  /* 0x0000000200357223 */ /* 0x040fe20000010135 */
        /* <DEDUP_REMOVED lines=8> */
[----:B------:R-:W-:Y:S01]  /*15dd0*/  FMNMX3.FTZ R125, R124, R22, R23, !PT ;  /* 0x000000167c7d7276 */ /* 0x000fe20007810017 */
[----:B------:R-:W-:Y:S01]  /*15de0*/  FFMA.FTZ R63, -R0, R2, R63 ;  /* 0x00000002003f7223 */ /* 0x000fe2000001013f */
[----:B------:R-:W-:Y:S01]  /*15df0*/  FMNMX3.FTZ R126, R126, R20, R21, !PT ;  /* 0x000000147e7e7276 */ /* 0x000fe20007810015 */
[CC--:B------:R-:W-:Y:S01]  /*15e00*/  FFMA.FTZ R56, -R0.reuse, R3.reuse, R56 ;  /* 0x0000000300387223 */ /* 0x0c0fe20000010138 */
[----:B------:R-:W-:Y:S01]  /*15e10*/  FFMA.FTZ R62, -R0, R3, R62 ;  /* 0x00000003003e7223 */ /* 0x000fe2000001013e */
[----:B------:R-:W-:Y:S02]  /*15e20*/  IADD3 R3, PT, PT, R172, -0x78, RZ ;  /* 0xffffff88ac037810 */ /* 0x000fe40007ffe0ff */
        /* <DEDUP_REMOVED lines=9> */
[----:B------:R-:W-:Y:S01]  /*15ec0*/  FMNMX3.FTZ R125, R125, R38, R39, !PT ;  /* 0x000000267d7d7276 */ /* 0x000fe20007810027 */
[----:B------:R-:W-:Y:S01]  /*15ed0*/  FFMA.FTZ R66, -R0, R3, R66 ;  /* 0x0000000300427223 */ /* 0x000fe20000010142 */
[----:B------:R-:W-:Y:S02]  /*15ee0*/  FMNMX3.FTZ R3, R126, R36, R37, !PT ;  /* 0x000000247e037276 */ /* 0x000fe40007810025 */
[----:B------:R-:W-:Y:S02]  /*15ef0*/  FMNMX3.FTZ R2, R125, R42, R43, !PT ;  /* 0x0000002a7d027276 */ /* 0x000fe4000781002b */
[----:B------:R-:W-:Y:S02]  /*15f00*/  FMNMX3.FTZ R125, R3, R40, R41, !PT ;  /* 0x00000028037d7276 */ /* 0x000fe40007810029 */
[----:B------:R-:W-:Y:S02]  /*15f10*/  IADD3 R124, PT, PT, R172, -0x79, RZ ;  /* 0xffffff87ac7c7810 */ /* 0x000fe40007ffe0ff */
        /* <DEDUP_REMOVED lines=35> */
[----:B---3--:R-:W-:Y:S01]  /*16150*/  FMUL.FTZ R130, R119, R2 ;  /* 0x0000000277827220 */ /* 0x008fe20000410000 */
[----:B------:R-:W-:Y:S01]  /*16160*/  FSETP.NEU.FTZ.AND P0, PT, R2, -INF , PT ;  /* 0xff8000000200780b */ /* 0x000fe20003f1d000 */
[----:B------:R-:W-:Y:S01]  /*16170*/  FADD.FTZ R126, -R3, R122 ;  /* 0x0000007a037e7221 */ /* 0x000fe20000010100 */
[C---:B------:R-:W-:Y:S02]  /*16180*/  FMUL.FTZ R122, R119.reuse, R124 ;  /* 0x0000007c777a7220 */ /* 0x040fe40000410000 */
[----:B------:R-:W-:Y:S01]  /*16190*/  FSEL R130, R130, RZ, P0 ;  /* 0x000000ff82827208 */ /* 0x000fe20000000000 */
[C---:B------:R-:W-:Y:S01]  /*161a0*/  FMUL.FTZ R128, R119.reuse, R3 ;  /* 0x0000000377807220 */ /* 0x040fe20000410000 */
[----:B------:R-:W-:Y:S01]  /*161b0*/  FMUL.FTZ R123, R119, R126 ;  /* 0x0000007e777b7220 */ /* 0x000fe20000410000 */
[----:B------:R-:W-:Y:S01]  /*161c0*/  FSETP.NEU.FTZ.AND P0, PT, R3, -INF , PT ;  /* 0xff8000000300780b */ /* 0x000fe20003f1d000 */
[----:B------:R-:W1:Y:S01]  /*161d0*/  LDSM.16.MT88.4 R124, [R150+0x9000] ;  /* 0x00900000967c783b */ /* 0x000e620000004200 */
        /* <DEDUP_REMOVED lines=8> */
[----:B------:R-:W3:Y:S01]  /*16260*/  MUFU.EX2 R123, R123 ;  /* 0x0000007b007b7308 */ /* 0x000ee20000000800 */
[-CC-:B------:R-:W-:Y:S01]  /*16270*/  FFMA.FTZ R133, R9, R119.reuse, -R128.reuse ;  /* 0x0000007709857223 */ /* 0x180fe20000010880 */
        /* <DEDUP_REMOVED lines=15> */
[C---:B---3--:R-:W-:Y:S01]  /*16370*/  FMUL.FTZ R8, R123.reuse, R108 ;  /* 0x0000006c7b087220 */ /* 0x048fe20000410000 */
[C---:B------:R-:W-:Y:S01]  /*16380*/  FMUL.FTZ R9, R123.reuse, R109 ;  /* 0x0000006d7b097220 */ /* 0x040fe20000410000 */
[C---:B------:R-:W-:Y:S01]  /*16390*/  FMUL.FTZ R4, R123.reuse, R112 ;  /* 0x000000707b047220 */ /* 0x040fe20000410000 */
[----:B------:R-:W2:Y:S01]  /*163a0*/  LDSM.16.MT88.4 R108, [R148+0x9000] ;  /* 0x00900000946c783b */ /* 0x000ea20000004200 */
        /* <DEDUP_REMOVED lines=41> */
[----:B------:R-:W-:Y:S01]  /*16640*/  FMUL.FTZ R107, R122, R107 ;  /* 0x0000006b7a6b7220 */ /* 0x000fe20000410000 */
[----:B------:R-:W-:Y:S03]  /*16650*/  FMUL.FTZ R104, R123, R104 ;  /* 0x000000687b687220 */ /* 0x000fe60000410000 */
[----:B------:R-:W5:Y:S01]  /*16660*/  MUFU.EX2 R133, R133 ;  /* 0x0000008500857308 */ /* 0x000f620000000800 */
[----:B---3--:R-:W-:Y:S01]  /*16670*/  F2FP.BF16.F32.PACK_AB R113, R139, R161 ;  /* 0x000000a18b71723e */ /* 0x008fe200000010ff */
[----:B------:R-:W-:Y:S01]  /*16680*/  FMUL.FTZ R105, R123, R105 ;  /* 0x000000697b697220 */ /* 0x000fe20000410000 */
[-CC-:B------:R-:W-:Y:S01]  /*16690*/  FFMA.FTZ R142, R30, R119.reuse, -R130.reuse ;  /* 0x000000771e8e7223 */ /* 0x180fe20000010882 */
[-CC-:B------:R-:W-:Y:S01]  /*166a0*/  FFMA.FTZ R141, R31, R119.reuse, -R130.reuse ;  /* 0x000000771f8d7223 */ /* 0x180fe20000010882 */
[-CC-:B------:R-:W-:Y:S01]  /*166b0*/  FFMA.FTZ R132, R34, R119.reuse, -R130.reuse ;  /* 0x0000007722847223 */ /* 0x180fe20000010882 */
[-C--:B------:R-:W-:Y:S01]  /*166c0*/  FFMA.FTZ R129, R35, R119.reuse, -R130 ;  /* 0x0000007723817223 */ /* 0x080fe20000010882 */
[-CC-:B------:R-:W-:Y:S03]  /*166d0*/  FFMA.FTZ R135, R32, R119.reuse, -R128.reuse ;  /* 0x0000007720877223 */ /* 0x180fe60000010880 */
[----:B------:R-:W-:Y:S01]  /*166e0*/  MUFU.EX2 R146, R146 ;  /* 0x0000009200927308 */ /* 0x000fe20000000800 */
[----:B----4-:R-:W-:Y:S01]  /*166f0*/  F2FP.BF16.F32.PACK_AB R112, R140, R184 ;  /* 0x000000b88c70723e */ /* 0x010fe200000010ff */
[-CC-:B------:R-:W-:Y:S01]  /*16700*/  FFMA.FTZ R134, R33, R119.reuse, -R128.reuse ;  /* 0x0000007721867223 */ /* 0x180fe20000010880 */
[-CC-:B------:R-:W-:Y:S01]  /*16710*/  FFMA.FTZ R36, R36, R119.reuse, -R128.reuse ;  /* 0x0000007724247223 */ /* 0x180fe20000010880 */
[----:B------:R-:W-:Y:S01]  /*16720*/  LDSM.16.MT88.4 R32, [R148+0xc800] ;  /* 0x00c800009420783b */ /* 0x000fe20000004200 */
[-CC-:B------:R-:W-:Y:S01]  /*16730*/  FFMA.FTZ R144, R28, R119.reuse, -R128.reuse ;  /* 0x000000771c907223 */ /* 0x180fe20000010880 */
[----:B------:R-:W-:Y:S01]  /*16740*/  FFMA.FTZ R137, R29, R119, -R128 ;  /* 0x000000771d897223 */ /* 0x000fe20000010880 */
[----:B------:R-:W-:Y:S03]  /*16750*/  FFMA.FTZ R161, R122, R179, R161 ;  /* 0x000000b37aa17223 */ /* 0x000fe600000100a1 */
[----:B------:R-:W3:Y:S01]  /*16760*/  MUFU.EX2 R145, R145 ;  /* 0x0000009100917308 */ /* 0x000ee20000000800 */
[----:B-----5:R-:W-:Y:S01]  /*16770*/  F2FP.BF16.F32.PACK_AB R114, R133, R138 ;  /* 0x0000008a8572723e */ /* 0x020fe200000010ff */
[-C--:B------:R-:W-:Y:S01]  /*16780*/  FFMA.FTZ R122, R38, R119.reuse, -R130 ;  /* 0x00000077267a7223 */ /* 0x080fe20000010882 */
[----:B------:R-:W-:Y:S01]  /*16790*/  FFMA.FTZ R184, R123, R180, R184 ;  /* 0x000000b47bb87223 */ /* 0x000fe200000100b8 */
[-C--:B------:R-:W-:Y:S01]  /*167a0*/  FFMA.FTZ R123, R39, R119.reuse, -R130 ;  /* 0x00000077277b7223 */ /* 0x080fe20000010882 */
[----:B------:R-:W-:Y:S01]  /*167b0*/  FADD.FTZ R161, R139, R161 ;  /* 0x000000a18ba17221 */ /* 0x000fe20000010000 */
[-C--:B------:R-:W-:Y:S01]  /*167c0*/  FFMA.FTZ R139, R37, R119.reuse, -R128 ;  /* 0x00000077258b7223 */ /* 0x080fe20000010880 */
[-CC-:B------:R-:W-:Y:S01]  /*167d0*/  FFMA.FTZ R42, R42, R119.reuse, -R130.reuse ;  /* 0x000000772a2a7223 */ /* 0x180fe20000010882 */
[C---:B-1----:R-:W-:Y:S02]  /*167e0*/  HMMA.16816.F32.BF16 R4, R112.reuse, R124, R4 ;  /* 0x0000007c7004723c */ /* 0x042fe40000041804 */
[----:B------:R-:W-:Y:S03]  /*167f0*/  MUFU.EX2 R143, R143 ;  /* 0x0000008f008f7308 */ /* 0x000fe60000000800 */
[-C--:B------:R-:W-:Y:S01]  /*16800*/  FFMA.FTZ R124, R19, R119.reuse, -R130 ;  /* 0x00000077137c7223 */ /* 0x080fe20000010882 */
[-C--:B------:R-:W-:Y:S01]  /*16810*/  FFMA.FTZ R125, R21, R119.reuse, -R128 ;  /* 0x00000077157d7223 */ /* 0x080fe20000010880 */
[-C--:B------:R-:W-:Y:S01]  /*16820*/  FFMA.FTZ R43, R43, R119.reuse, -R130 ;  /* 0x000000772b2b7223 */ /* 0x080fe20000010882 */
[C---:B------:R-:W-:Y:S04]  /*16830*/  HMMA.16816.F32.BF16 R8, R112.reuse, R126, R8 ;  /* 0x0000007e7008723c */ /* 0x040fe80000041808 */
[----:B------:R-:W-:Y:S01]  /*16840*/  MUFU.EX2 R142, R142 ;  /* 0x0000008e008e7308 */ /* 0x000fe20000000800 */
[-CC-:B------:R-:W-:Y:S01]  /*16850*/  FFMA.FTZ R127, R16, R119.reuse, -R128.reuse ;  /* 0x00000077107f7223 */ /* 0x180fe20000010880 */
[----:B---3--:R-:W-:Y:S01]  /*16860*/  F2FP.BF16.F32.PACK_AB R13, R145, R146 ;  /* 0x00000092910d723e */ /* 0x008fe200000010ff */
[-CC-:B------:R-:W-:Y:S01]  /*16870*/  FFMA.FTZ R126, R24, R119.reuse, -R128.reuse ;  /* 0x00000077187e7223 */ /* 0x180fe20000010880 */
[----:B------:R-:W-:Y:S01]  /*16880*/  FADD.FTZ R24, R136, R161 ;  /* 0x000000a188187221 */ /* 0x000fe20000010000 */
[-C--:B------:R-:W-:Y:S01]  /*16890*/  FFMA.FTZ R40, R40, R119.reuse, -R128 ;  /* 0x0000007728287223 */ /* 0x080fe20000010880 */
[C---:B--2---:R-:W-:Y:S04]  /*168a0*/  HMMA.16816.F32.BF16 R68, R112.reuse, R108, R68 ;  /* 0x0000006c7044723c */ /* 0x044fe80000041844 */
[----:B------:R1:W-:Y:S01]  /*168b0*/  MUFU.EX2 R136, R36 ;  /* 0x0000002400887308 */ /* 0x0003e20000000800 */
[----:B------:R-:W-:Y:S01]  /*168c0*/  FADD.FTZ R29, R131, R24 ;  /* 0x00000018831d7221 */ /* 0x000fe20000010000 */
[-C--:B------:R-:W-:Y:S01]  /*168d0*/  FFMA.FTZ R41, R41, R119.reuse, -R128 ;  /* 0x0000007729297223 */ /* 0x080fe20000010880 */
[-CC-:B------:R-:W-:Y:S01]  /*168e0*/  FFMA.FTZ R131, R47, R119.reuse, -R130.reuse ;  /* 0x000000772f837223 */ /* 0x180fe20000010882 */
[-CC-:B------:R-:W-:Y:S01]  /*168f0*/  FFMA.FTZ R47, R50, R119.reuse, -R130.reuse ;  /* 0x00000077322f7223 */ /* 0x180fe20000010882 */
[----:B------:R-:W-:Y:S01]  /*16900*/  FADD.FTZ R146, R146, R29 ;  /* 0x0000001d92927221 */ /* 0x000fe20000010000 */
[C---:B------:R-:W-:Y:S01]  /*16910*/  HMMA.16816.F32.BF16 R72, R112.reuse, R110, R72 ;  /* 0x0000006e7048723c */ /* 0x040fe20000041848 */
[----:B------:R-:W2:Y:S03]  /*16920*/  LDSM.16.MT88.4 R108, [R150+0xb000] ;  /* 0x00b00000966c783b */ /* 0x000ea60000004200 */
        /* <DEDUP_REMOVED lines=8> */
[----:B-1----:R-:W-:Y:S02]  /*169b0*/  LDSM.16.MT88.4 R36, [R148+0xe800] ;  /* 0x00e800009424783b */ /* 0x002fe40000004200 */
[----:B------:R-:W-:Y:S01]  /*169c0*/  MUFU.EX2 R134, R134 ;  /* 0x0000008600867308 */ /* 0x000fe20000000800 */
[-CC-:B------:R-:W-:Y:S01]  /*169d0*/  FFMA.FTZ R54, R55, R119.reuse, -R130.reuse ;  /* 0x0000007737367223 */ /* 0x180fe20000010882 */
[-CC-:B------:R-:W-:Y:S01]  /*169e0*/  FFMA.FTZ R55, R58, R119.reuse, -R130.reuse ;  /* 0x000000773a377223 */ /* 0x180fe20000010882 */
[-C--:B------:R-:W-:Y:S01]  /*169f0*/  FFMA.FTZ R58, R59, R119.reuse, -R130 ;  /* 0x000000773b3a7223 */ /* 0x080fe20000010882 */
[-CC-:B------:R-:W-:Y:S01]  /*16a00*/  FFMA.FTZ R59, R64, R119.reuse, -R128.reuse ;  /* 0x00000077403b7223 */ /* 0x180fe20000010880 */
        /* <DEDUP_REMOVED lines=8> */
[--C-:B------:R-:W-:Y:S01]  /*16a90*/  FFMA.FTZ R61, R61, R119, -R128.reuse ;  /* 0x000000773d3d7223 */ /* 0x100fe20000010880 */
[----:B------:R-:W-:Y:S04]  /*16aa0*/  ISETP.GT.AND P0, PT, R166, R158, PT ;  /* 0x0000009ea600720c */ /* 0x000fe80003f04270 */
[----:B------:R-:W-:Y:S10]  /*16ab0*/  MUFU.EX2 R147, R147 ;  /* 0x0000009300937308 */ /* 0x000ff40000000800 */
[----:B------:R-:W3:Y:S01]  /*16ac0*/  MUFU.EX2 R182, R182 ;  /* 0x000000b600b67308 */ /* 0x000ee20000000800 */
[----:B-1----:R-:W-:Y:S01]  /*16ad0*/  F2FP.BF16.F32.PACK_AB R15, R124, R143 ;  /* 0x0000008f7c0f723e */ /* 0x002fe200000010ff */
[C---:B--2---:R-:W-:Y:S08]  /*16ae0*/  HMMA.16816.F32.BF16 R76, R112.reuse, R108, R76 ;  /* 0x0000006c704c723c */ /* 0x044ff0000004184c */
[----:B------:R-:W-:Y:S01]  /*16af0*/  MUFU.EX2 R127, R127 ;  /* 0x0000007f007f7308 */ /* 0x000fe20000000800 */
[C---:B------:R-:W-:Y:S01]  /*16b00*/  HMMA.16816.F32.BF16 R80, R112.reuse, R110, R80 ;  /* 0x0000006e7050723c */ /* 0x040fe20000041850 */
[----:B------:R-:W1:Y:S08]  /*16b10*/  LDSM.16.MT88.4 R108, [R148+0xb000] ;  /* 0x00b00000946c783b */ /* 0x000e700000004200 */
[----:B------:R-:W-:Y:S01]  /*16b20*/  MUFU.EX2 R126, R126 ;  /* 0x0000007e007e7308 */ /* 0x000fe20000000800 */
[----:B---3--:R-:W-:Y:S09]  /*16b30*/  F2FP.BF16.F32.PACK_AB R12, R182, R147 ;  /* 0x00000093b60c723e */ /* 0x008ff200000010ff */
        /* <DEDUP_REMOVED lines=30> */
[----:B------:R-:W-:Y:S01]  /*16d20*/  FFMA.FTZ R115, R25, R119, -R128 ;  /* 0x0000007719737223 */ /* 0x000fe20000010880 */
[----:B------:R-:W-:Y:S01]  /*16d30*/  FADD.FTZ R25, R140, R184 ;  /* 0x000000b88c197221 */ /* 0x000fe20000010000 */
[----:B------:R-:W2:Y:S04]  /*16d40*/  LDSM.16.MT88.4 R16, [R148+0x9400] ;  /* 0x009400009410783b */ /* 0x000ea80000004200 */
[----:B------:R-:W3:Y:S01]  /*16d50*/  MUFU.EX2 R114, R114 ;  /* 0x0000007200727308 */ /* 0x000ee20000000800 */
[----:B------:R-:W-:Y:S04]  /*16d60*/  FADD.FTZ R28, R138, R25 ;  /* 0x000000198a1c7221 */ /* 0x000fe80000010000 */
[----:B------:R-:W-:Y:S01]  /*16d70*/  FADD.FTZ R28, R133, R28 ;  /* 0x0000001c851c7221 */ /* 0x000fe20000010000 */
[----:B------:R-:W-:Y:S04]  /*16d80*/  LDSM.16.MT88.4 R24, [R148+0xa000] ;  /* 0x00a000009418783b */ /* 0x000fe80000004200 */
[----:B------:R-:W-:Y:S01]  /*16d90*/  MUFU.EX2 R113, R113 ;  /* 0x0000007100717308 */ /* 0x000fe20000000800 */
[----:B------:R-:W-:Y:S01]  /*16da0*/  FADD.FTZ R147, R147, R28 ;  /* 0x0000001c93937221 */ /* 0x000fe20000010000 */
[----:B------:R-:W-:Y:S03]  /*16db0*/  FADD.FTZ R28, R145, R146 ;  /* 0x00000092911c7221 */ /* 0x000fe60000010000 */
[----:B------:R-:W-:Y:S01]  /*16dc0*/  FADD.FTZ R182, R182, R147 ;  /* 0x00000093b6b67221 */ /* 0x000fe20000010000 */
[----:B------:R-:W-:Y:S04]  /*16dd0*/  FADD.FTZ R143, R143, R28 ;  /* 0x0000001c8f8f7221 */ /* 0x000fe80000010000 */
[----:B------:R-:W-:Y:S01]  /*16de0*/  MUFU.EX2 R112, R112 ;  /* 0x0000007000707308 */ /* 0x000fe20000000800 */
[----:B---3--:R-:W-:Y:S01]  /*16df0*/  F2FP.BF16.F32.PACK_AB R14, R114, R127 ;  /* 0x0000007f720e723e */ /* 0x008fe200000010ff */
[----:B------:R-:W-:Y:S01]  /*16e00*/  LDSM.16.MT88.4 R28, [R148+0xc400] ;  /* 0x00c40000941c783b */ /* 0x000fe20000004200 */
[----:B------:R-:W-:Y:S01]  /*16e10*/  FADD.FTZ R124, R124, R143 ;  /* 0x0000008f7c7c7221 */ /* 0x000fe20000010000 */
[----:B------:R-:W-:Y:S04]  /*16e20*/  FADD.FTZ R127, R127, R182 ;  /* 0x000000b67f7f7221 */ /* 0x000fe80000010000 */
[----:B------:R-:W-:Y:S02]  /*16e30*/  FADD.FTZ R127, R114, R127 ;  /* 0x0000007f727f7221 */ /* 0x000fe40000010000 */
[----:B------:R-:W-:Y:S01]  /*16e40*/  MUFU.EX2 R115, R115 ;  /* 0x0000007300737308 */ /* 0x000fe20000000800 */
[C---:B-1----:R-:W-:Y:S09]  /*16e50*/  HMMA.16816.F32.BF16 R4, R12.reuse, R108, R4 ;  /* 0x0000006c0c04723c */ /* 0x042ff20000041804 */
[----:B------:R-:W-:Y:S01]  /*16e60*/  MUFU.EX2 R51, R51 ;  /* 0x0000003300337308 */ /* 0x000fe20000000800 */
[-CC-:B------:R-:W-:Y:S01]  /*16e70*/  FFMA.FTZ R109, R22, R119.reuse, -R130.reuse ;  /* 0x00000077166d7223 */ /* 0x180fe20000010882 */
[-CC-:B------:R-:W-:Y:S01]  /*16e80*/  FFMA.FTZ R108, R23, R119.reuse, -R130.reuse ;  /* 0x00000077176c7223 */ /* 0x180fe20000010882 */
[-C--:B------:R-:W-:Y:S01]  /*16e90*/  FFMA.FTZ R130, R67, R119.reuse, -R130 ;  /* 0x0000007743827223 */ /* 0x080fe20000010882 */
[C---:B------:R-:W-:Y:S06]  /*16ea0*/  HMMA.16816.F32.BF16 R8, R12.reuse, R110, R8 ;  /* 0x0000006e0c08723c */ /* 0x040fec0000041808 */
[----:B------:R-:W-:Y:S01]  /*16eb0*/  MUFU.EX2 R45, R45 ;  /* 0x0000002d002d7308 */ /* 0x000fe20000000800 */
[-CC-:B------:R-:W-:Y:S01]  /*16ec0*/  FFMA.FTZ R110, R20, R119.reuse, -R128.reuse ;  /* 0x00000077146e7223 */ /* 0x180fe20000010880 */
[-CC-:B------:R-:W-:Y:S01]  /*16ed0*/  FFMA.FTZ R67, R60, R119.reuse, -R128.reuse ;  /* 0x000000773c437223 */ /* 0x180fe20000010880 */
[----:B------:R-:W-:Y:S01]  /*16ee0*/  LDSM.16.MT88.4 R20, [R148+0xdc00] ;  /* 0x00dc00009414783b */ /* 0x000fe20000004200 */
[----:B------:R-:W-:Y:S01]  /*16ef0*/  FFMA.FTZ R128, R65, R119, -R128 ;  /* 0x0000007741807223 */ /* 0x000fe20000010880 */
[C---:B--2---:R-:W-:Y:S05]  /*16f00*/  HMMA.16816.F32.BF16 R68, R12.reuse, R16, R68 ;  /* 0x000000100c44723c */ /* 0x044fea0000041844 */
[----:B------:R-:W-:Y:S03]  /*16f10*/  MUFU.EX2 R108, R108 ;  /* 0x0000006c006c7308 */ /* 0x000fe60000000800 */
[C---:B------:R-:W-:Y:S01]  /*16f20*/  HMMA.16816.F32.BF16 R72, R12.reuse, R18, R72 ;  /* 0x000000120c48723c */ /* 0x040fe20000041848 */
[----:B------:R-:W1:Y:S06]  /*16f30*/  LDSM.16.MT88.4 R16, [R150+0xb400] ;  /* 0x00b400009610783b */ /* 0x000e6c0000004200 */
[----:B------:R-:W2:Y:S10]  /*16f40*/  MUFU.EX2 R110, R110 ;  /* 0x0000006e006e7308 */ /* 0x000eb40000000800 */
[----:B------:R-:W3:Y:S10]  /*16f50*/  MUFU.EX2 R109, R109 ;  /* 0x0000006d006d7308 */ /* 0x000ef40000000800 */
[----:B------:R-:W4:Y:S01]  /*16f60*/  MUFU.EX2 R48, R48 ;  /* 0x0000003000307308 */ /* 0x000f220000000800 */
[----:B--2---:R-:W-:Y:S09]  /*16f70*/  FADD.FTZ R60, R110, R127 ;  /* 0x0000007f6e3c7221 */ /* 0x004ff20000010000 */
[----:B------:R-:W-:Y:S10]  /*16f80*/  MUFU.EX2 R49, R49 ;  /* 0x0000003100317308 */ /* 0x000ff40000000800 */
[----:B------:R-:W2:Y:S01]  /*16f90*/  MUFU.EX2 R54, R54 ;  /* 0x0000003600367308 */ /* 0x000ea20000000800 */
        /* <DEDUP_REMOVED lines=15> */
[----:B------:R-:W5:Y:S01]  /*17090*/  MUFU.EX2 R179, R130 ;  /* 0x0000008200b37308 */ /* 0x000f620000000800 */
[C---:B-1----:R-:W-:Y:S08]  /*170a0*/  HMMA.16816.F32.BF16 R92, R12.reuse, R16, R92 ;  /* 0x000000100c5c723c */ /* 0x042ff0000004185c */
[C---:B------:R-:W-:Y:S01]  /*170b0*/  HMMA.16816.F32.BF16 R96, R12.reuse, R18, R96 ;  /* 0x000000120c60723c */ /* 0x040fe20000041860 */
[----:B------:R-:W1:Y:S07]  /*170c0*/  LDSM.16.MT88.4 R16, [R148+0xd400] ;  /* 0x00d400009410783b */ /* 0x000e6e0000004200 */
[C---:B-1----:R-:W-:Y:S08]  /*170d0*/  HMMA.16816.F32.BF16 R100, R12.reuse, R16, R100 ;  /* 0x000000100c64723c */ /* 0x042ff00000041864 */
[----:B------:R-:W-:Y:S01]  /*170e0*/  HMMA.16816.F32.BF16 R104, R12, R18, R104 ;  /* 0x000000120c68723c */ /* 0x000fe20000041868 */
[----:B------:R-:W1:Y:S02]  /*170f0*/  LDSM.16.MT88.4 R16, [R150+0x9800] ;  /* 0x009800009610783b */ /* 0x000e640000004200 */
[----:B---3--:R-:W-:Y:S01]  /*17100*/  F2FP.BF16.F32.PACK_AB R13, R108, R109 ;  /* 0x0000006d6c0d723e */ /* 0x008fe200000010ff */
[----:B------:R-:W-:Y:S01]  /*17110*/  FADD.FTZ R109, R109, R124 ;  /* 0x0000007c6d6d7221 */ /* 0x000fe20000010000 */
[C---:B------:R-:W-:Y:S01]  /*17120*/  F2FP.BF16.F32.PACK_AB R12, R125.reuse, R110 ;  /* 0x0000006e7d0c723e */ /* 0x040fe200000010ff */
[----:B------:R-:W-:Y:S01]  /*17130*/  FADD.FTZ R125, R125, R60 ;  /* 0x0000003c7d7d7221 */ /* 0x000fe20000010000 */
[----:B------:R-:W-:Y:S01]  /*17140*/  F2FP.BF16.F32.PACK_AB R15, R112, R113 ;  /* 0x00000071700f723e */ /* 0x000fe200000010ff */
[----:B------:R-:W-:Y:S01]  /*17150*/  FADD.FTZ R64, R108, R109 ;  /* 0x0000006d6c407221 */ /* 0x000fe20000010000 */
[C---:B------:R-:W-:Y:S01]  /*17160*/  F2FP.BF16.F32.PACK_AB R14, R115.reuse, R126 ;  /* 0x0000007e730e723e */ /* 0x040fe200000010ff */
[----:B------:R-:W-:Y:S01]  /*17170*/  LDSM.16.MT88.4 R108, [R150+0xac00] ;  /* 0x00ac0000966c783b */ /* 0x000fe20000004200 */
[----:B------:R-:W-:Y:S04]  /*17180*/  FADD.FTZ R126, R126, R125 ;  /* 0x0000007d7e7e7221 */ /* 0x000fe80000010000 */
[----:B------:R-:W-:Y:S01]  /*17190*/  FADD.FTZ R115, R115, R126 ;  /* 0x0000007e73737221 */ /* 0x000fe20000010000 */
        /* <DEDUP_REMOVED lines=20> */
[C---:B------:R-:W-:Y:S01]  /*172e0*/  F2FP.BF16.F32.PACK_AB R12, R137.reuse, R144 ;  /* 0x00000090890c723e */ /* 0x040fe200000010ff */
[----:B------:R-:W-:Y:S01]  /*172f0*/  FADD.FTZ R144, R144, R115 ;  /* 0x0000007390907221 */ /* 0x000fe20000010000 */
[----:B------:R-:W-:Y:S03]  /*17300*/  F2FP.BF16.F32.PACK_AB R14, R134, R135 ;  /* 0x00000087860e723e */ /* 0x000fe600000010ff */
[----:B------:R-:W-:Y:S04]  /*17310*/  FADD.FTZ R144, R137, R144 ;  /* 0x0000009089907221 */ /* 0x000fe80000010000 */
        /* <DEDUP_REMOVED lines=59> */
[C---:B----4-:R-:W-:Y:S08]  /*176d0*/  HMMA.16816.F32.BF16 R100, R12.reuse, R24, R100 ;  /* 0x000000180c64723c */ /* 0x050ff00000041864 */
[----:B------:R-:W-:Y:S01]  /*176e0*/  HMMA.16816.F32.BF16 R104, R12, R26, R104 ;  /* 0x0000001a0c68723c */ /* 0x000fe20000041868 */
[----:B------:R-:W4:Y:S02]  /*176f0*/  LDSM.16.MT88.4 R24, [R150+0xe800] ;  /* 0x00e800009618783b */ /* 0x000f240000004200 */
[----:B--2---:R-:W-:Y:S02]  /*17700*/  F2FP.BF16.F32.PACK_AB R13, R54, R49 ;  /* 0x00000031360d723e */ /* 0x004fe400000010ff */
[----:B-----5:R-:W-:Y:S02]  /*17710*/  F2FP.BF16.F32.PACK_AB R15, R58, R55 ;  /* 0x000000373a0f723e */ /* 0x020fe400000010ff */
[----:B------:R-:W-:Y:S02]  /*17720*/  F2FP.BF16.F32.PACK_AB R12, R53, R52 ;  /* 0x00000034350c723e */ /* 0x000fe400000010ff */
[----:B------:R-:W-:Y:S07]  /*17730*/  F2FP.BF16.F32.PACK_AB R14, R57, R56 ;  /* 0x00000038390e723e */ /* 0x000fee00000010ff */
[C---:B---3--:R-:W-:Y:S08]  /*17740*/  HMMA.16816.F32.BF16 R4, R12.reuse, R20, R4 ;  /* 0x000000140c04723c */ /* 0x048ff00000041804 */
[C---:B------:R-:W-:Y:S01]  /*17750*/  HMMA.16816.F32.BF16 R8, R12.reuse, R22, R8 ;  /* 0x000000160c08723c */ /* 0x040fe20000041808 */
[----:B------:R-:W-:Y:S07]  /*17760*/  LDSM.16.MT88.4 R20, [R150+0xcc00] ;  /* 0x00cc00009614783b */ /* 0x000fee0000004200 */
[C---:B-1----:R-:W-:Y:S08]  /*17770*/  HMMA.16816.F32.BF16 R68, R12.reuse, R16, R68 ;  /* 0x000000100c44723c */ /* 0x042ff00000041844 */
[C---:B------:R-:W-:Y:S01]  /*17780*/  HMMA.16816.F32.BF16 R72, R12.reuse, R18, R72 ;  /* 0x000000120c48723c */ /* 0x040fe20000041848 */
[----:B------:R-:W1:Y:S07]  /*17790*/  LDSM.16.MT88.4 R16, [R148+0xac00] ;  /* 0x00ac00009410783b */ /* 0x000e6e0000004200 */
[C---:B------:R-:W-:Y:S01]  /*177a0*/  HMMA.16816.F32.BF16 R76, R12.reuse, R28, R76 ;  /* 0x0000001c0c4c723c */ /* 0x040fe2000004184c */
[----:B------:R-:W-:Y:S07]  /*177b0*/  MUFU.EX2 R29, R67 ;  /* 0x00000043001d7308 */ /* 0x000fee0000000800 */
[C---:B------:R-:W-:Y:S03]  /*177c0*/  HMMA.16816.F32.BF16 R80, R12.reuse, R30, R80 ;  /* 0x0000001e0c50723c */ /* 0x040fe60000041850 */
[----:B------:R-:W2:Y:S05]  /*177d0*/  MUFU.EX2 R28, R61 ;  /* 0x0000003d001c7308 */ /* 0x000eaa0000000800 */
[C---:B------:R-:W-:Y:S05]  /*177e0*/  HMMA.16816.F32.BF16 R84, R12.reuse, R32, R84 ;  /* 0x000000200c54723c */ /* 0x040fea0000041854 */
[----:B------:R-:W-:Y:S03]  /*177f0*/  MUFU.EX2 R30, R59 ;  /* 0x0000003b001e7308 */ /* 0x000fe60000000800 */
[C---:B------:R-:W-:Y:S07]  /*17800*/  HMMA.16816.F32.BF16 R88, R12.reuse, R34, R88 ;  /* 0x000000220c58723c */ /* 0x040fee0000041858 */
[----:B------:R-:W3:Y:S01]  /*17810*/  MUFU.EX2 R31, R128 ;  /* 0x00000080001f7308 */ /* 0x000ee20000000800 */
[C---:B----4-:R-:W-:Y:S03]  /*17820*/  HMMA.16816.F32.BF16 R92, R12.reuse, R24, R92 ;  /* 0x000000180c5c723c */ /* 0x050fe6000004185c */
[----:B------:R-:W-:Y:S04]  /*17830*/  FADD.FTZ R25, R113, R64 ;  /* 0x0000004071197221 */ /* 0x000fe80000010000 */
[----:B------:R-:W-:Y:S01]  /*17840*/  FADD.FTZ R25, R112, R25 ;  /* 0x0000001970197221 */ /* 0x000fe20000010000 */
[C---:B------:R-:W-:Y:S03]  /*17850*/  HMMA.16816.F32.BF16 R96, R12.reuse, R26, R96 ;  /* 0x0000001a0c60723c */ /* 0x040fe60000041860 */
[----:B------:R-:W-:Y:S02]  /*17860*/  FADD.FTZ R142, R142, R25 ;  /* 0x000000198e8e7221 */ /* 0x000fe40000010000 */
[----:B------:R-:W4:Y:S02]  /*17870*/  LDSM.16.MT88.4 R24, [R148+0xcc00] ;  /* 0x00cc00009418783b */ /* 0x000f240000004200 */
[----:B------:R-:W-:Y:S01]  /*17880*/  FADD.FTZ R141, R141, R142 ;  /* 0x0000008e8d8d7221 */ /* 0x000fe20000010000 */
[C---:B------:R-:W-:Y:S03]  /*17890*/  HMMA.16816.F32.BF16 R100, R12.reuse, R36, R100 ;  /* 0x000000240c64723c */ /* 0x040fe60000041864 */
[----:B------:R-:W-:Y:S04]  /*178a0*/  FADD.FTZ R132, R132, R141 ;  /* 0x0000008d84847221 */ /* 0x000fe80000010000 */
[----:B------:R-:W-:Y:S01]  /*178b0*/  FADD.FTZ R129, R129, R132 ;  /* 0x0000008481817221 */ /* 0x000fe20000010000 */
[----:B------:R-:W-:Y:S03]  /*178c0*/  HMMA.16816.F32.BF16 R104, R12, R38, R104 ;  /* 0x000000260c68723c */ /* 0x000fe60000041868 */
[----:B------:R-:W-:Y:S01]  /*178d0*/  F2FP.BF16.F32.PACK_AB R13, R63, R62 ;  /* 0x0000003e3f0d723e */ /* 0x000fe200000010ff */
[----:B------:R-:W-:Y:S01]  /*178e0*/  FADD.FTZ R122, R122, R129 ;  /* 0x000000817a7a7221 */ /* 0x000fe20000010000 */
[----:B------:R-:W-:Y:S02]  /*178f0*/  F2FP.BF16.F32.PACK_AB R15, R179, R66 ;  /* 0x00000042b30f723e */ /* 0x000fe400000010ff */
[----:B--2---:R-:W-:Y:S01]  /*17900*/  F2FP.BF16.F32.PACK_AB R12, R28, R29 ;  /* 0x0000001d1c0c723e */ /* 0x004fe200000010ff */
[----:B------:R-:W-:Y:S01]  /*17910*/  FADD.FTZ R123, R123, R122 ;  /* 0x0000007a7b7b7221 */ /* 0x000fe20000010000 */
[----:B---3--:R-:W-:Y:S02]  /*17920*/  F2FP.BF16.F32.PACK_AB R14, R31, R30 ;  /* 0x0000001e1f0e723e */ /* 0x008fe400000010ff */
[----:B------:R-:W-:Y:S01]  /*17930*/  MOV R122, R3 ;  /* 0x00000003007a7202 */ /* 0x000fe20000000f00 */
[----:B------:R-:W-:Y:S01]  /*17940*/  FADD.FTZ R42, R42, R123 ;  /* 0x0000007b2a2a7221 */ /* 0x000fe20000010000 */
[----:B------:R-:W-:Y:S03]  /*17950*/  MOV R123, R2 ;  /* 0x00000002007b7202 */ /* 0x000fe60000000f00 */
[C---:B------:R-:W-:Y:S01]  /*17960*/  HMMA.16816.F32.BF16 R112, R12.reuse, R108, R4 ;  /* 0x0000006c0c70723c */ /* 0x040fe20000041804 */
[----:B------:R-:W2:Y:S02]  /*17970*/  LDSM.16.MT88.4 R4, [R150+0xec00] ;  /* 0x00ec00009604783b */ /* 0x000ea40000004200 */
[----:B------:R-:W-:Y:S05]  /*17980*/  FADD.FTZ R43, R43, R42 ;  /* 0x0000002a2b2b7221 */ /* 0x000fea0000010000 */
[C---:B------:R-:W-:Y:S03]  /*17990*/  HMMA.16816.F32.BF16 R108, R12.reuse, R110, R8 ;  /* 0x0000006e0c6c723c */ /* 0x040fe60000041808 */
[----:B------:R-:W-:Y:S04]  /*179a0*/  FADD.FTZ R9, R135, R144 ;  /* 0x0000009087097221 */ /* 0x000fe80000010000 */
        /* <DEDUP_REMOVED lines=23> */
[----:B------:R-:W-:Y:S05]  /*17b20*/  FADD.FTZ R53, R53, R52 ;  /* 0x0000003435357221 */ /* 0x000fea0000010000 */
        /* <DEDUP_REMOVED lines=16> */
[----:B------:R-:W-:Y:S01]  /*17c30*/  @!UPT UIADD3 URZ, UPT, UPT, URZ, URZ, URZ ;  /* 0x000000fffffff290 */ /* 0x000fe2000fffe0ff */
[----:B------:R-:W-:Y:S11]  /*17c40*/  @P0 BRA `(.L_x_4279) ;  /* 0xffffffb800b00947 */ /* 0x000ff6000383ffff */
.L_x_4272:
        /* <DEDUP_REMOVED lines=12> */
.L_x_4293:
        /* <DEDUP_REMOVED lines=119> */
[----:B------:R-:W-:-:S02]  /*18480*/  LOP3.LUT R54, R15, 0x7, R54, 0xf8, !PT ;  /* 0x000000070f367812 */ /* 0x000fc400078ef836 */
[----:B------:R-:W-:-:S03]  /*18490*/  LOP3.LUT P2, RZ, R165, 0x3, RZ, 0xc0, !PT ;  /* 0x00000003a5ff7812 */ /* 0x000fc6000784c0ff */
        /* <DEDUP_REMOVED lines=11> */
[----:B---3--:R-:W-:-:S04]  /*18550*/  IMAD R173, R56, UR8, R173 ;  /* 0x0000000838ad7c24 */ /* 0x008fc8000f8e02ad */
[----:B----4-:R-:W-:Y:S01]  /*18560*/  IMAD R11, R173, R11, R170 ;  /* 0x0000000bad0b7224 */ /* 0x010fe200078e02aa */
[----:B------:R-:W-:Y:S01]  /*18570*/  MOV R56, 0xff800000 ;  /* 0xff80000000387802 */ /* 0x000fe20000000f00 */
[----:B------:R-:W-:Y:S02]  /*18580*/  @P1 FFMA.FTZ R56, R4, R3, R9 ;  /* 0x0000000304381223 */ /* 0x000fe40000010009 */
[----:B------:R-:W-:Y:S01]  /*18590*/  IMAD R57, R57, R11, R168 ;  /* 0x0000000b39397224 */ /* 0x000fe200078e02a8 */
        /* <DEDUP_REMOVED lines=13> */
.L_x_4282:
[----:B------:R-:W-:Y:S05]  /*18670*/  BSYNC.RECONVERGENT B0 ;  /* 0x0000000000007941 */ /* 0x000fea0003800200 */
.L_x_4281:
[----:B------:R4:W5:Y:S01]  /*18680*/  LD.E R120, desc[UR4][R120.64+0xc0] ;  /* 0x0000c00478787980 */ /* 0x000962000c101900 */
[----:B------:R-:W-:Y:S01]  /*18690*/  IMAD.IADD R171, R171, 0x1, -R168 ;  /* 0x00000001abab7824 */ /* 0x000fe200078e0aa8 */
[----:B------:R-:W-:Y:S01]  /*186a0*/  LOP3.LUT R3, R52, 0x1c, RZ, 0xc0, !PT ;  /* 0x0000001c34037812 */ /* 0x000fe200078ec0ff */
[C---:B-1-3--:R-:W-:Y:S01]  /*186b0*/  VIADD R2, R0.reuse, 0x10 ;  /* 0x0000001000027836 */ /* 0x04afe20000000000 */
[----:B------:R-:W-:Y:S01]  /*186c0*/  BSSY.RECONVERGENT B0, `(.L_x_4283) ;  /* 0x0000016000007945 */ /* 0x000fe20003800200 */
[C---:B------:R-:W-:Y:S01]  /*186d0*/  VIADD R52, R0.reuse, 0x20 ;  /* 0x0000002000347836 */ /* 0x040fe20000000000 */
[----:B------:R-:W-:Y:S01]  /*186e0*/  ISETP.GE.AND P2, PT, R0, R171, PT ;  /* 0x000000ab0000720c */ /* 0x000fe20003f46270 */
[----:B------:R-:W-:Y:S01]  /*186f0*/  IMAD R53, R57, R53, RZ ;  /* 0x0000003539357224 */ /* 0x000fe200078e02ff */
[-C--:B------:R-:W-:Y:S01]  /*18700*/  ISETP.GE.AND P1, PT, R2, R171.reuse, PT ;  /* 0x000000ab0200720c */ /* 0x080fe20003f26270 */
[----:B------:R-:W-:Y:S01]  /*18710*/  VIADD R2, R0, 0x30 ;  /* 0x0000003000027836 */ /* 0x000fe20000000000 */
[----:B------:R-:W-:Y:S01]  /*18720*/  ISETP.GE.AND P5, PT, R52, R171, PT ;  /* 0x000000ab3400720c */ /* 0x000fe20003fa6270 */
[----:B------:R-:W-:Y:S01]  /*18730*/  IMAD R0, R0, 0x60, R3 ;  /* 0x0000006000007824 */ /* 0x000fe200078e0203 */
[----:B------:R-:W-:-:S02]  /*18740*/  LOP3.LUT R57, R3, 0x20, RZ, 0xfc, !PT ;  /* 0x0000002003397812 */ /* 0x000fc400078efcff */
[----:B------:R-:W-:Y:S02]  /*18750*/  ISETP.GE.AND P6, PT, R2, R171, PT ;  /* 0x000000ab0200720c */ /* 0x000fe40003fc6270 */
[----:B--2---:R-:W-:Y:S02]  /*18760*/  IADD3 R59, P0, PT, R0, R53, RZ ;  /* 0x00000035003b7210 */ /* 0x004fe40007f1e0ff */
[----:B------:R-:W-:Y:S02]  /*18770*/  LOP3.LUT R55, R3, 0x40, RZ, 0xfc, !PT ;  /* 0x0000004003377812 */ /* 0x000fe400078efcff */
[----:B------:R-:W-:Y:S01]  /*18780*/  LEA.HI.X.SX32 R53, R53, RZ, 0x1, P0 ;  /* 0x000000ff35357211 */ /* 0x000fe200000f0eff */
[----:B------:R-:W-:Y:S08]  /*18790*/  @P2 BRA `(.L_x_4284) ;  /* 0x0000000000202947 */ /* 0x000ff00003800000 */
        /* <DEDUP_REMOVED lines=8> */
.L_x_4284:
[----:B------:R-:W-:Y:S05]  /*18820*/  BSYNC.RECONVERGENT B0 ;  /* 0x0000000000007941 */ /* 0x000fea0003800200 */
.L_x_4283:
        /* <DEDUP_REMOVED lines=14> */
.L_x_4286:
[----:B------:R-:W-:Y:S05]  /*18910*/  BSYNC.RECONVERGENT B0 ;  /* 0x0000000000007941 */ /* 0x000fea0003800200 */
.L_x_4285:
        /* <DEDUP_REMOVED lines=14> */
.L_x_4288:
[----:B------:R-:W-:Y:S05]  /*18a00*/  BSYNC.RECONVERGENT B0 ;  /* 0x0000000000007941 */ /* 0x000fea0003800200 */
.L_x_4287:
[----:B------:R-:W-:-:S04]  /*18a10*/  MOV R165, 0x0 ;  /* 0x0000000000a57802 */ /* 0x000fc80000000f00 */
[----:B-12345:R-:W-:Y:S05]  /*18a20*/  @P6 RET.REL.NODEC R164 `(_ZN5flash24flash_fwd_splitkv_kernelI23Flash_fwd_kernel_traitsILi96ELi64ELi128ELi4ELb0ELb0EN7cutlass10bfloat16_tE19Flash_kernel_traitsILi96ELi64ELi128ELi4ES3_EELb0ELb0ELb1ELb0ELb0ELb0ELb1ELb1EEEvNS_16Flash_fwd_paramsE) ;  /* 0xfffffe74a4746950 */ /* 0x03efea0003c3ffff */
        /* <DEDUP_REMOVED lines=10> */
[----:B-1----:R-:W-:Y:S05]  /*18ad0*/  @P0 RET.REL.NODEC R164 `(_ZN5flash24flash_fwd_splitkv_kernelI23Flash_fwd_kernel_traitsILi96ELi64ELi128ELi4ELb0ELb0EN7cutlass10bfloat16_tE19Flash_kernel_traitsILi96ELi64ELi128ELi4ES3_EELb0ELb0ELb1ELb0ELb0ELb0ELb1ELb1EEEvNS_16Flash_fwd_paramsE) ;  /* 0xfffffe74a4480950 */ /* 0x002fea0003c3ffff */
[----:B------:R-:W-:Y:S01]  /*18ae0*/  LEA R2, P0, R59, R62, 0x2 ;  /* 0x0000003e3b027211 */ /* 0x000fe200078010ff */
[----:B------:R-:W-:-:S03]  /*18af0*/  IMAD.MOV.U32 R165, RZ, RZ, 0x0 ;  /* 0x00000000ffa57424 */ /* 0x000fc600078e00ff */
[----:B------:R-:W-:-:S05]  /*18b00*/  LEA.HI.X R3, R59, R63, R53, 0x2, P0 ;  /* 0x0000003f3b037211 */ /* 0x000fca00000f1435 */
[----:B------:R1:W-:Y:S02]  /*18b10*/  ST.E.128 desc[UR4][R2.64+0x4900], R4 ;  /* 0x0049000402007985 */ /* 0x0003e4000c101d04 */
[----:B-1----:R-:W-:Y:S05]  /*18b20*/  RET.REL.NODEC R164 `(_ZN5flash24flash_fwd_splitkv_kernelI23Flash_fwd_kernel_traitsILi96ELi64ELi128ELi4ELb0ELb0EN7cutlass10bfloat16_tE19Flash_kernel_traitsILi96ELi64ELi128ELi4ES3_EELb0ELb0ELb1ELb0ELb0ELb0ELb1ELb1EEEvNS_16Flash_fwd_paramsE) ;  /* 0xfffffe74a4347950 */ /* 0x002fea0003c3ffff */
.L_x_4280:
[----:B------:R-:W-:Y:S01]  /*18b30*/  MOV R8, 0x2 ;  /* 0x0000000200087802 */ /* 0x000fe20000000f00 */
[----:B------:R-:W-:Y:S01]  /*18b40*/  IMAD.MOV.U32 R5, RZ, RZ, 0x1f ;  /* 0x0000001fff057424 */ /* 0x000fe200078e00ff */
[----:B------:R-:W-:-:S07]  /*18b50*/  MOV R7, 0xffffffff ;  /* 0xffffffff00077802 */ /* 0x000fce0000000f00 */
[----:B-----5:R-:W-:Y:S05]  /*18b60*/  WARPSYNC.COLLECTIVE R7, `(.L_x_4289) ;  /* 0x0000000007087348 */ /* 0x020fea0003c00000 */
[----:B------:R1:W2:Y:S02]  /*18b70*/  SHFL.BFLY P0, R11, R180, R8, R5 ;  /* 0x0c000008b40b7389 */ /* 0x0002a40000000005 */
[----:B-12--5:R-:W-:Y:S05]  /*18b80*/  ENDCOLLECTIVE ;  /* 0x000000000000791b */ /* 0x026fea0003800000 */
.L_x_4289:
[----:B------:R-:W-:Y:S02]  /*18b90*/  IMAD.MOV.U32 R9, RZ, RZ, R11 ;  /* 0x000000ffff097224 */ /* 0x000fe400078e000b */
[----:B------:R-:W-:Y:S02]  /*18ba0*/  IMAD.MOV.U32 R8, RZ, RZ, 0x1 ;  /* 0x00000001ff087424 */ /* 0x000fe400078e00ff */
[----:B------:R-:W-:-:S05]  /*18bb0*/  FADD.FTZ R9, R9, R180 ;  /* 0x000000b409097221 */ /* 0x000fca0000010000 */
[----:B------:R-:W-:-:S07]  /*18bc0*/  MOV R180, R9 ;  /* 0x0000000900b47202 */ /* 0x000fce0000000f00 */
[----:B------:R-:W-:Y:S05]  /*18bd0*/  WARPSYNC.COLLECTIVE R7, `(.L_x_4290) ;  /* 0x0000000007087348 */ /* 0x000fea0003c00000 */
[----:B------:R1:W2:Y:S02]  /*18be0*/  SHFL.BFLY P0, R11, R180, R8, R5 ;  /* 0x0c000008b40b7389 */ /* 0x0002a40000000005 */
[----:B-12---:R-:W-:Y:S05]  /*18bf0*/  ENDCOLLECTIVE ;  /* 0x000000000000791b */ /* 0x006fea0003800000 */
.L_x_4290:
[----:B------:R-:W-:Y:S01]  /*18c00*/  MOV R180, R179 ;  /* 0x000000b300b47202 */ /* 0x000fe20000000f00 */
[----:B------:R-:W-:Y:S01]  /*18c10*/  IMAD.MOV.U32 R8, RZ, RZ, 0x2 ;  /* 0x00000002ff087424 */ /* 0x000fe200078e00ff */
[----:B------:R-:W-:-:S07]  /*18c20*/  MOV R6, R11 ;  /* 0x0000000b00067202 */ /* 0x000fce0000000f00 */
[----:B------:R-:W-:Y:S05]  /*18c30*/  WARPSYNC.COLLECTIVE R7, `(.L_x_4291) ;  /* 0x0000000007087348 */ /* 0x000fea0003c00000 */
[----:B------:R1:W2:Y:S02]  /*18c40*/  SHFL.BFLY P0, R11, R180, R8, R5 ;  /* 0x0c000008b40b7389 */ /* 0x0002a40000000005 */
[----:B-12---:R-:W-:Y:S05]  /*18c50*/  ENDCOLLECTIVE ;  /* 0x000000000000791b */ /* 0x006fea0003800000 */
.L_x_4291:
[----:B------:R-:W-:Y:S01]  /*18c60*/  FADD.FTZ R6, R9, R6 ;  /* 0x0000000609067221 */ /* 0x000fe20000010000 */
[----:B------:R-:W-:Y:S01]  /*18c70*/  FADD.FTZ R10, R11, R179 ;  /* 0x000000b30b0a7221 */ /* 0x000fe20000010000 */
[----:B------:R-:W-:-:S04]  /*18c80*/  MOV R8, 0x1 ;  /* 0x0000000100087802 */ /* 0x000fc80000000f00 */
[----:B------:R-:W-:-:S07]  /*18c90*/  MOV R180, R10 ;  /* 0x0000000a00b47202 */ /* 0x000fce0000000f00 */
[----:B------:R-:W-:Y:S05]  /*18ca0*/  WARPSYNC.COLLECTIVE R7, `(.L_x_4292) ;  /* 0x0000000007087348 */ /* 0x000fea0003c00000 */
[----:B------:R1:W2:Y:S02]  /*18cb0*/  SHFL.BFLY P0, R11, R180, R8, R5 ;  /* 0x0c000008b40b7389 */ /* 0x0002a40000000005 */
[----:B-12---:R-:W-:Y:S05]  /*18cc0*/  ENDCOLLECTIVE ;  /* 0x000000000000791b */ /* 0x006fea0003800000 */
.L_x_4292:
[----:B------:R-:W-:Y:S05]  /*18cd0*/  BRA `(.L_x_4293) ;  /* 0xfffffff0000c7947 */ /* 0x000fea000383ffff */
.L_x_4294:
        /* <DEDUP_REMOVED lines=10> */
.L_x_11626:


//--------------------- .text._ZN5flash24flash_fwd_splitkv_kernelI23Flash_fwd_kernel_traitsILi96ELi64ELi128ELi4ELb0ELb0EN7cutlass10bfloat16_tE19Flash_kernel_traitsILi96ELi64ELi128ELi4ES3_EELb0ELb0ELb1ELb0ELb0ELb1ELb1ELb1EEEvNS_16Flash_fwd_paramsE --------------------------
	.section	.text._ZN5flash24flash_fwd_splitkv_kernelI23Flash_fwd_kernel_traitsILi96ELi64ELi128ELi4ELb0ELb0EN7cutlass10bfloat16_tE19Flash_kernel_traitsILi96ELi64ELi128ELi4ES3_EELb0ELb0ELb1ELb0ELb0ELb1ELb1ELb1EEEvNS_16Flash_fwd_paramsE,"ax",@progbits
	.align	128
        .global         _ZN5flash24flash_fwd_splitkv_kernelI23Flash_fwd_kernel_traitsILi96ELi64ELi128ELi4ELb0ELb0EN7cutlass10bfloat16_tE19Flash_kernel_traitsILi96ELi64ELi128ELi4ES3_EELb0ELb0ELb1ELb0ELb0ELb1ELb1ELb1EEEvNS_16Flash_fwd_paramsE
        .type           _ZN5flash24flash_fwd_splitkv_kernelI23Flash_fwd_kernel_traitsILi96ELi64ELi128ELi4ELb0ELb0EN7cutlass10bfloat16_tE19Flash_kernel_traitsILi96ELi64ELi128ELi4ES3_EELb0ELb0ELb1ELb0ELb0ELb1ELb1ELb1EEEvNS_16Flash_fwd_paramsE,@function
        .size           _ZN5flash24flash_fwd_splitkv_kernelI23Flash_fwd_kernel_traitsILi96ELi64ELi128ELi4ELb0ELb0EN7cutlass10bfloat16_tE19Flash_kernel_traitsILi96ELi64ELi128ELi4ES3_EELb0ELb0ELb1ELb0ELb0ELb1ELb1ELb1EEEvNS_16Flash_fwd_paramsE,(.L_x_11627 - _ZN5flash24flash_fwd_splitkv_kernelI23Flash_fwd_kernel_traitsILi96ELi64ELi128ELi4ELb0ELb0EN7cutlass10bfloat16_tE19Flash_kernel_traitsILi96ELi64ELi128ELi4ES3_EELb0ELb0ELb1ELb0ELb0ELb1ELb1ELb1EEEvNS_16Flash_fwd_paramsE)
        .other          _ZN5flash24flash_fwd_splitkv_kernelI23Flash_fwd_kernel_traitsILi96ELi64ELi128ELi4ELb0ELb0EN7cutlass10bfloat16_tE19Flash_kernel_traitsILi96ELi64ELi128ELi4ES3_EELb0ELb0ELb1ELb0ELb0ELb1ELb1ELb1EEEvNS_16Flash_fwd_paramsE,@"STO_CUDA_ENTRY STV_DEFAULT"
_ZN5flash24flash_fwd_splitkv_kernelI23Flash_fwd_kernel_traitsILi96ELi64ELi128ELi4ELb0ELb0EN7cutlass10bfloat16_tE19Flash_kernel_traitsILi96ELi64ELi128ELi4ES3_EELb0ELb0ELb1ELb0ELb0ELb1ELb1ELb1EEEvNS_16Flash_fwd_paramsE:
.text._ZN5flash24flash_fwd_splitkv_kernelI23Flash_fwd_kernel_traitsILi96ELi64ELi128ELi4ELb0ELb0EN7cutlass10bfloat16_tE19Flash_kernel_traitsILi96ELi64ELi128ELi4ES3_EELb0ELb0ELb1ELb0ELb0ELb1ELb1ELb1EEEvNS_16Flash_fwd_paramsE:
        /* <DEDUP_REMOVED lines=29> */
[----:B------:R-:W-:Y:S05]  /*01d0*/  CALL.REL.NOINC `($_ZN5flash24flash_fwd_splitkv_kernelI23Flash_fwd_kernel_traitsILi96ELi64ELi128ELi4ELb0ELb0EN7cutlass10bfloat16_tE19Flash_kernel_traitsILi96ELi64ELi128ELi4ES3_EELb0ELb0ELb1ELb0ELb0ELb1ELb1ELb1EEEvNS_16Flash_fwd_paramsE$_ZN5flash30compute_attn_1rowblock_splitkvI23Flash_fwd_kernel_traitsILi96ELi64ELi128ELi4ELb0ELb0EN7cutlass10bfloat16_tE19Flash_kernel_traitsILi96ELi64ELi128ELi4ES3_EELb0ELb0ELb1ELb0ELb0ELb1ELb1ELb1ENS_16Flash_fwd_paramsEEEvRKT8_iiiii) ;  /* 0x0000000000087944 */ /* 0x000fea0003c00000 */
[----:B------:R-:W-:Y:S05]  /*01e0*/  BSYNC.RECONVERGENT B4 ;  /* 0x0000000000047941 */ /* 0x000fea0003800200 */
.L_x_4295:
[----:B------:R-:W-:Y:S05]  /*01f0*/  EXIT ;  /* 0x000000000000794d */ /* 0x000fea0003800000 */
        .type           $_ZN5flash24flash_fwd_splitkv_kernelI23Flash_fwd_kernel_traitsILi96ELi64ELi128ELi4ELb0ELb0EN7cutlass10bfloat16_tE19Flash_kernel_traitsILi96ELi64ELi128ELi4ES3_EELb0ELb0ELb1ELb0ELb0ELb1ELb1ELb1EEEvNS_16Flash_fwd_paramsE$_ZN5flash30compute_attn_1rowblock_splitkvI23Flash_fwd_kernel_traitsILi96ELi64ELi128ELi4ELb0ELb0EN7cutlass10bfloat16_tE19Flash_kernel_traitsILi96ELi64ELi128ELi4ES3_EELb0ELb0ELb1ELb0ELb0ELb1ELb1ELb1ENS_16Flash_fwd_paramsEEEvRKT8_iiiii,@function
        .size           $_ZN5flash24flash_fwd_splitkv_kernelI23Flash_fwd_kernel_traitsILi96ELi64ELi128ELi4ELb0ELb0EN7cutlass10bfloat16_tE19Flash_kernel_traitsILi96ELi64ELi128ELi4ES3_EELb0ELb0ELb1ELb0ELb0ELb1ELb1ELb1EEEvNS_16Flash_fwd_paramsE$_ZN5flash30compute_attn_1rowblock_splitkvI23Flash_fwd_kernel_traitsILi96ELi64ELi128ELi4ELb0ELb0EN7cutlass10bfloat16_tE19Flash_kernel_traitsILi96ELi64ELi128ELi4ES3_EELb0ELb0ELb1ELb0ELb0ELb1ELb1ELb1ENS_16Flash_fwd_paramsEEEvRKT8_iiiii,(.L_x_11627 - $_ZN5flash24flash_fwd_splitkv_kernelI23Flash_fwd_kernel_traitsILi96ELi64ELi128ELi4ELb0ELb0EN7cutlass10bfloat16_tE19Flash_kernel_traitsILi96ELi64ELi128ELi4ES3_EELb0ELb0ELb1ELb0ELb0ELb1ELb1ELb1EEEvNS_16Flash_fwd_paramsE$_ZN5flash30compute_attn_1rowblock_splitkvI23Flash_fwd_kernel_traitsILi96ELi64ELi128ELi4ELb0ELb0EN7cutlass10bfloat16_tE19Flash_kernel_traitsILi96ELi64ELi128ELi4ES3_EELb0ELb0ELb1ELb0ELb0ELb1ELb1ELb1ENS_16Flash_fwd_paramsEEEvRKT8_iiiii)
$_ZN5flash24flash_fwd_splitkv_kernelI23Flash_fwd_kernel_traitsILi96ELi64ELi128ELi4ELb0ELb0EN7cutlass10bfloat16_tE19Flash_kernel_traitsILi96ELi64ELi128ELi4ES3_EELb0ELb0ELb1ELb0ELb0ELb1ELb1ELb1EEEvNS_16Flash_fwd_paramsE$_ZN5flash30compute_attn_1rowblock_splitkvI23Flash_fwd_kernel_traitsILi96ELi64ELi128ELi4ELb0ELb0EN7cutlass10bfloat16_tE19Flash_kernel_traitsILi96ELi64ELi128ELi4ES3_EELb0ELb0ELb1ELb0ELb0ELb1ELb1ELb1ENS_16Flash_fwd_paramsEEEvRKT8_iiiii:
        /* <DEDUP_REMOVED lines=39> */
.L_x_4297:
[----:B------:R-:W-:Y:S05]  /*0470*/  BSYNC.RECONVERGENT B0 ;  /* 0x0000000000007941 */ /* 0x000fea0003800200 */
.L_x_4296:
[----:B------:R-:W-:Y:S04]  /*0480*/  BSSY.RECONVERGENT B0, `(.L_x_4298) ;  /* 0x0000007000007945 */ /* 0x000fe80003800200 */
[----:B------:R-:W-:Y:S05]  /*0490*/  @!P3 BRA `(.L_x_4299) ;  /* 0x000000000014b947 */ /* 0x000fea0003800000 */
[----:B------:R-:W4:Y:S02]  /*04a0*/  LD.E.U8 R3, desc[UR4][R120.64+0x1b2] ;  /* 0x0001b20478037980 */ /* 0x000f24000c101100 */
[----:B----4-:R-:W-:-:S13]  /*04b0*/  ISETP.NE.AND P1, PT, R3, RZ, PT ;  /* 0x000000ff0300720c */ /* 0x010fda0003f25270 */
[----:B------:R-:W4:Y:S02]  /*04c0*/  @P1 LD.E R6, desc[UR4][R16.64+0x4] ;  /* 0x0000040410061980 */ /* 0x000f24000c101900 */
[----:B----45:R-:W-:-:S06]  /*04d0*/  @P1 IADD3 R73, PT, PT, R6, -R13, RZ ;  /* 0x8000000d06491210 */ /* 0x030fcc0007ffe0ff */
[----:B------:R4:W5:Y:S02]  /*04e0*/  @!P1 LD.E R73, desc[UR4][R16.64] ;  /* 0x0000000410499980 */ /* 0x000964000c101900 */
.L_x_4299:
[----:B------:R-:W-:Y:S05]  /*04f0*/  BSYNC.RECONVERGENT B0 ;  /* 0x0000000000007941 */ /* 0x000fea0003800200 */
.L_x_4298:
        /* <DEDUP_REMOVED lines=9> */
.L_x_4301:
[----:B------:R-:W5:Y:S01]  /*0590*/  LD.E.64 R4, desc[UR4][R120.64+0x108] ;  /* 0x0001080478047980 */ /* 0x000f62000c101b00 */
[----:B------:R-:W-:Y:S01]  /*05a0*/  BSSY.RECONVERGENT B0, `(.L_x_4303) ;  /* 0x0000006000007945 */ /* 0x000fe20003800200 */
[----:B-----5:R-:W-:Y:S01]  /*05b0*/  ISETP.NE.U32.AND P0, PT, R4, RZ, PT ;  /* 0x000000ff0400720c */ /* 0x020fe20003f05070 */
[----:B------:R-:W-:-:S03]  /*05c0*/  IMAD.MOV.U32 R4, RZ, RZ, RZ ;  /* 0x000000ffff047224 */ /* 0x000fc600078e00ff */
[----:B------:R-:W-:-:S13]  /*05d0*/  ISETP.NE.AND.EX P0, PT, R5, RZ, PT, P0 ;  /* 0x000000ff0500720c */ /* 0x000fda0003f05300 */
[----:B------:R-:W-:Y:S05]  /*05e0*/  @!P0 BRA `(.L_x_4304) ;  /* 0x0000000000048947 */ /* 0x000fea0003800000 */
[----:B------:R1:W5:Y:S02]  /*05f0*/  LD.E R4, desc[UR4][R120.64+0xbc] ;  /* 0x0000bc0478047980 */ /* 0x000364000c101900 */
.L_x_4304:
[----:B------:R-:W-:Y:S05]  /*0600*/  BSYNC.RECONVERGENT B0 ;  /* 0x0000000000007941 */ /* 0x000fea0003800200 */
.L_x_4303:
[----:B-----5:R-:W-:Y:S02]  /*0610*/  IADD3 R49, PT, PT, R73, R4, RZ ;  /* 0x0000000449317210 */ /* 0x020fe40007ffe0ff */
.L_x_4302:
[----:B------:R-:W-:Y:S05]  /*0620*/  BSYNC.RECONVERGENT B1 ;  /* 0x0000000000017941 */ /* 0x000fea0003800200 */
.L_x_4300:
[----:B------:R-:W-:Y:S01]  /*0630*/  IMAD.SHL.U32 R158, R15, 0x40, RZ ;  /* 0x000000400f9e7824 */ /* 0x000fe200078e00ff */
[----:B------:R-:W-:Y:S01]  /*0640*/  MOV R4, R154 ;  /* 0x0000009a00047202 */ /* 0x000fe20000000f00 */
[----:B------:R-:W-:-:S03]  /*0650*/  IMAD.MOV.U32 R5, RZ, RZ, 0x0 ;  /* 0x00000000ff057424 */ /* 0x000fc600078e00ff */
[----:B------:R-:W-:-:S13]  /*0660*/  ISETP.GT.AND P0, PT, R161, R158, PT ;  /* 0x0000009ea100720c */ /* 0x000fda0003f04270 */
[----:B-1234-:R-:W-:Y:S05]  /*0670*/  @!P0 RET.REL.NODEC R4 `(_ZN5flash24flash_fwd_splitkv_kernelI23Flash_fwd_kernel_traitsILi96ELi64ELi128ELi4ELb0ELb0EN7cutlass10bfloat16_tE19Flash_kernel_traitsILi96ELi64ELi128ELi4ES3_EELb0ELb0ELb1ELb0ELb0ELb1ELb1ELb1EEEvNS_16Flash_fwd_paramsE) ;  /* 0xfffffff804608950 */ /* 0x01efea0003c3ffff */
        /* <DEDUP_REMOVED lines=73> */
.L_x_4307:
[----:B------:R-:W-:Y:S05]  /*0b10*/  BSYNC.RECONVERGENT B0 ;  /* 0x0000000000007941 */ /* 0x000fea0003800200 */
.L_x_4306:
        /* <DEDUP_REMOVED lines=16> */
.L_x_4309:
[----:B------:R-:W-:Y:S05]  /*0c20*/  BSYNC.RECONVERGENT B0 ;  /* 0x0000000000007941 */ /* 0x000fea0003800200 */
.L_x_4308:
        /* <DEDUP_REMOVED lines=15> */
.L_x_4311:
[----:B------:R-:W-:Y:S05]  /*0d20*/  BSYNC.RECONVERGENT B0 ;  /* 0x0000000000007941 */ /* 0x000fea0003800200 */
.L_x_4310:
        /* <DEDUP_REMOVED lines=15> */
.L_x_4313:
[----:B------:R-:W-:Y:S05]  /*0e20*/  BSYNC.RECONVERGENT B0 ;  /* 0x0000000000007941 */ /* 0x000fea0003800200 */
.L_x_4312:
        /* <DEDUP_REMOVED lines=13> */
[----:B-123--:R-:W-:Y:S05]  /*0f00*/  @P6 RET.REL.NODEC R154 `(_ZN5flash24flash_fwd_splitkv_kernelI23Flash_fwd_kernel_traitsILi96ELi64ELi128ELi4ELb0ELb0EN7cutlass10bfloat16_tE19Flash_kernel_traitsILi96ELi64ELi128ELi4ES3_EELb0ELb0ELb1ELb0ELb0ELb1ELb1ELb1EEEvNS_16Flash_fwd_paramsE) ;  /* 0xfffffff09a3c6950 */ /* 0x00efea0003c3ffff */
[----:B------:R-:W-:Y:S02]  /*0f10*/  MOV R5, 0xff800000 ;  /* 0xff80000000057802 */ /* 0x000fe40000000f00 */
[----:B------:R-:W-:-:S03]  /*0f20*/  MOV R155, 0x0 ;  /* 0x00000000009b7802 */ /* 0x000fc60000000f00 */
[----:B------:R1:W-:Y:S02]  /*0f30*/  ST.E desc[UR4][R2.64+0xc0], R5 ;  /* 0x0000c00502007985 */ /* 0x0003e4000c101904 */
[----:B-1----:R-:W-:Y:S05]  /*0f40*/  RET.REL.NODEC R154 `(_ZN5flash24flash_fwd_splitkv_kernelI23Flash_fwd_kernel_traitsILi96ELi64ELi128ELi4ELb0ELb0EN7cutlass10bfloat16_tE19Flash_kernel_traitsILi96ELi64ELi128ELi4ES3_EELb0ELb0ELb1ELb0ELb0ELb1ELb1ELb1EEEvNS_16Flash_fwd_paramsE) ;  /* 0xfffffff09a2c7950 */ /* 0x002fea0003c3ffff */
.L_x_4305:
        /* <DEDUP_REMOVED lines=100> */
.L_x_4315:
        /* <DEDUP_REMOVED lines=31> */
[----:B------:R-:W-:Y:S01]  /*1780*/  @!P3 IADD3 R0, PT, PT, R0, -R17, RZ ;  /* 0x800000110000b210 */ /* 0x000fe20007ffe0ff */
        /* <DEDUP_REMOVED lines=9> */
[----:B------:R-:W-:Y:S01]  /*1820*/  LEA R0, R60, 0xffffff80, 0x7 ;  /* 0xffffff803c007811 */ /* 0x000fe200078e38ff */
[----:B------:R-:W-:Y:S02]  /*1830*/  @!P3 VIADD R5, R5, 0x1 ;  /* 0x000000010505b836 */ /* 0x000fe40000000000 */
[----:B------:R-:W-:Y:S01]  /*1840*/  @!P4 IMAD.MOV.U32 R8, RZ, RZ, R24 ;  /* 0x000000ffff08c224 */ /* 0x000fe200078e0018 */
[----:B------:R-:W-:Y:S01]  /*1850*/  @!P4 IADD3 R9, PT, PT, R25, R9, RZ ;  /* 0x000000091909c210 */ /* 0x000fe20007ffe0ff */
[----:B------:R-:W-:Y:S01]  /*1860*/  IMAD R4, R147, R0, RZ ;  /* 0x0000000093047224 */ /* 0x000fe200078e02ff */
[----:B------:R-:W-:-:S02]  /*1870*/  @P4 IADD3 R9, PT, PT, R23, R3, RZ ;  /* 0x0000000317094210 */ /* 0x000fc40007ffe0ff */
[----:B------:R-:W-:Y:S02]  /*1880*/  @P4 MOV R8, R22 ;  /* 0x0000001600084202 */ /* 0x000fe40000000f00 */
[----:B------:R-:W-:Y:S01]  /*1890*/  SHF.R.S32.HI R17, RZ, 0x1f, R0 ;  /* 0x0000001fff117819 */ /* 0x000fe20000011400 */
[----:B------:R-:W-:Y:S01]  /*18a0*/  @!P4 IMAD R2, R149, R10, RZ ;  /* 0x0000000a9502c224 */ /* 0x000fe200078e02ff */
[----:B------:R-:W-:Y:S02]  /*18b0*/  @!P4 SHF.R.S32.HI R3, RZ, 0x1f, R10 ;  /* 0x0000001fff03c819 */ /* 0x000fe4000001140a */
[----:B------:R-:W-:Y:S01]  /*18c0*/  @P2 IADD3 R5, PT, PT, R5, 0x1, RZ ;  /* 0x0000000105052810 */ /* 0x000fe20007ffe0ff */
[----:B------:R-:W-:Y:S02]  /*18d0*/  IMAD R4, R17, R146, R4 ;  /* 0x0000009211047224 */ /* 0x000fe400078e0204 */
[----:B------:R-:W-:-:S04]  /*18e0*/  IMAD.WIDE.U32 R22, R146, R0, R8 ;  /* 0x0000000092167225 */ /* 0x000fc800078e0008 */
[----:B------:R-:W-:Y:S02]  /*18f0*/  @!P4 IMAD R2, R3, R148, R2 ;  /* 0x000000940302c224 */ /* 0x000fe400078e0202 */
[----:B------:R-:W-:-:S04]  /*1900*/  @!P4 IMAD.WIDE.U32 R8, R148, R10, RZ ;  /* 0x0000000a9408c225 */ /* 0x000fc800078e00ff */
[----:B------:R-:W-:Y:S01]  /*1910*/  @!P1 IMAD.MOV R5, RZ, RZ, -R5 ;  /* 0x000000ffff059224 */ /* 0x000fe200078e0a05 */
[----:B------:R-:W-:Y:S02]  /*1920*/  @!P0 LOP3.LUT R5, RZ, R7, RZ, 0x33, !PT ;  /* 0x00000007ff058212 */ /* 0x000fe400078e33ff */
[----:B------:R-:W-:Y:S02]  /*1930*/  IADD3 R23, PT, PT, R23, R4, RZ ;  /* 0x0000000417177210 */ /* 0x000fe40007ffe0ff */
[----:B------:R-:W-:Y:S01]  /*1940*/  @P4 IADD3 R10, PT, PT, R10, R13, RZ ;  /* 0x0000000d0a0a4210 */ /* 0x000fe20007ffe0ff */
[----:B------:R-:W-:Y:S01]  /*1950*/  @!P4 IMAD.MOV.U32 R12, RZ, RZ, R8 ;  /* 0x000000ffff0cc224 */ /* 0x000fe200078e0008 */
[----:B------:R-:W-:Y:S01]  /*1960*/  @!P4 IADD3 R13, PT, PT, R9, R2, RZ ;  /* 0x00000002090dc210 */ /* 0x000fe20007ffe0ff */
[-C--:B------:R-:W-:Y:S01]  /*1970*/  @!P4 IMAD R2, R19, R6.reuse, RZ ;  /* 0x000000061302c224 */ /* 0x080fe200078e02ff */
[----:B------:R-:W-:Y:S01]  /*1980*/  @!P4 SHF.R.S32.HI R3, RZ, 0x1f, R6 ;  /* 0x0000001fff03c819 */ /* 0x000fe20000011406 */
[----:B------:R-:W-:Y:S01]  /*1990*/  IMAD R9, R21, R5, RZ ;  /* 0x0000000515097224 */ /* 0x000fe200078e02ff */
[----:B------:R-:W-:Y:S01]  /*19a0*/  SHF.R.S32.HI R4, RZ, 0x1f, R5 ;  /* 0x0000001fff047819 */ /* 0x000fe20000011405 */
[----:B------:R-:W-:-:S04]  /*19b0*/  @!P4 IMAD.WIDE.U32 R24, R18, R6, R12 ;  /* 0x000000061218c225 */ /* 0x000fc800078e000c */
[----:B------:R-:W-:Y:S02]  /*19c0*/  @!P4 IMAD R2, R18, R3, R2 ;  /* 0x000000031202c224 */ /* 0x000fe400078e0202 */
        /* <DEDUP_REMOVED lines=9> */
.L_x_4316:
[----:B------:R-:W-:Y:S05]  /*1a60*/  BSYNC.RECONVERGENT B0 ;  /* 0x0000000000007941 */ /* 0x000fea0003800200 */
.L_x_4314:
        /* <DEDUP_REMOVED lines=29> */
[----:B------:R-:W-:Y:S02]  /*1c40*/  SHF.L.U32 R22, R155, 0x5, RZ ;  /* 0x000000059b167819 */ /* 0x000fe400000006ff */
[----:B------:R-:W-:Y:S02]  /*1c50*/  IADD3 R24, P1, PT, R118, R24, RZ ;  /* 0x0000001876187210 */ /* 0x000fe40007f3e0ff */
[----:B------:R-:W-:Y:S02]  /*1c60*/  ISETP.GE.U32.AND P4, PT, R19, R10, PT ;  /* 0x0000000a1300720c */ /* 0x000fe40003f86070 */
[----:B------:R-:W-:Y:S02]  /*1c70*/  LOP3.LUT R19, R47, 0x3e00, RZ, 0xc0, !PT ;  /* 0x00003e002f137812 */ /* 0x000fe400078ec0ff */
[----:B------:R-:W-:Y:S02]  /*1c80*/  LOP3.LUT R14, R160, R7, RZ, 0x3c, !PT ;  /* 0x00000007a00e7212 */ /* 0x000fe400078e3cff */
[----:B------:R-:W-:-:S02]  /*1c90*/  SHF.R.U32.HI R21, RZ, 0x1, R155 ;  /* 0x00000001ff157819 */ /* 0x000fc4000001169b */
[----:B------:R-:W-:Y:S01]  /*1ca0*/  LOP3.LUT R10, R22, 0xc0, RZ, 0xc0, !PT ;  /* 0x000000c0160a7812 */ /* 0x000fe200078ec0ff */
[----:B------:R-:W-:Y:S01]  /*1cb0*/  IMAD R17, R17, R148, RZ ;  /* 0x0000009411117224 */ /* 0x000fe200078e02ff */
[----:B------:R-:W-:Y:S01]  /*1cc0*/  LOP3.LUT R19, R19, 0x20, R22, 0xf8, !PT ;  /* 0x0000002013137812 */ /* 0x000fe200078ef816 */
[----:B------:R-:W-:Y:S01]  /*1cd0*/  IMAD.X R25, RZ, RZ, R18, P1 ;  /* 0x000000ffff197224 */ /* 0x000fe200008e0612 */
[----:B------:R-:W-:Y:S01]  /*1ce0*/  LOP3.LUT R47, R47, 0x100, RZ, 0xc0, !PT ;  /* 0x000001002f2f7812 */ /* 0x000fe200078ec0ff */
[----:B------:R-:W-:Y:S01]  /*1cf0*/  IMAD.SHL.U32 R61, R155, 0x4, RZ ;  /* 0x000000049b3d7824 */ /* 0x000fe200078e00ff */
[----:B------:R-:W-:Y:S01]  /*1d00*/  ISETP.GE.AND P2, PT, R14, RZ, PT ;  /* 0x000000ff0e00720c */ /* 0x000fe20003f46270 */
[----:B------:R-:W-:Y:S01]  /*1d10*/  @!P3 VIADD R16, R16, 0x1 ;  /* 0x000000011010b836 */ /* 0x000fe20000000000 */
[----:B------:R-:W-:Y:S02]  /*1d20*/  LOP3.LUT R20, R10, 0x8, R21, 0xf8, !PT ;  /* 0x000000080a147812 */ /* 0x000fe400078ef815 */
[----:B------:R-:W-:Y:S01]  /*1d30*/  ISETP.NE.AND P1, PT, R7, RZ, PT ;  /* 0x000000ff0700720c */ /* 0x000fe20003f25270 */
[----:B------:R-:W-:Y:S01]  /*1d40*/  IMAD R17, R0, R149, R17 ;  /* 0x0000009500117224 */ /* 0x000fe200078e0211 */
[----:B------:R-:W-:-:S02]  /*1d50*/  LOP3.LUT R48, R19, 0x100, R22, 0xf8, !PT ;  /* 0x0000010013307812 */ /* 0x000fc400078ef816 */
[----:B------:R-:W-:Y:S01]  /*1d60*/  LOP3.LUT R47, R47, 0x20, R22, 0xf8, !PT ;  /* 0x000000202f2f7812 */ /* 0x000fe200078ef816 */
[----:B------:R-:W-:Y:S01]  /*1d70*/  IMAD.WIDE.U32 R22, R0, R148, R24 ;  /* 0x0000009400167225 */ /* 0x000fe200078e0018 */
[----:B------:R-:W-:-:S03]  /*1d80*/  LOP3.LUT R19, R20, 0x18, R61, 0x78, !PT ;  /* 0x0000001814137812 */ /* 0x000fc600078e783d */
[----:B------:R-:W-:Y:S01]  /*1d90*/  @P4 VIADD R16, R16, 0x1 ;  /* 0x0000000110104836 */ /* 0x000fe20000000000 */
[----:B------:R-:W-:-:S03]  /*1da0*/  IADD3 R23, PT, PT, R23, R17, RZ ;  /* 0x0000001117177210 */ /* 0x000fc60007ffe0ff */
[----:B------:R-:W-:Y:S01]  /*1db0*/  IMAD.MOV.U32 R0, RZ, RZ, R16 ;  /* 0x000000ffff007224 */ /* 0x000fe200078e0010 */
[----:B------:R-:W-:-:S03]  /*1dc0*/  LOP3.LUT R10, R10, 0x8, R155, 0xf8, !PT ;  /* 0x000000080a0a7812 */ /* 0x000fc600078ef89b */
[----:B------:R-:W-:Y:S01]  /*1dd0*/  @!P2 IMAD.MOV R0, RZ, RZ, -R0 ;  /* 0x000000ffff00a224 */ /* 0x000fe200078e0a00 */
[----:B------:R-:W-:Y:S02]  /*1de0*/  @!P1 LOP3.LUT R0, RZ, R7, RZ, 0x33, !PT ;  /* 0x00000007ff009212 */ /* 0x000fe400078e33ff */
[----:B------:R-:W-:Y:S02]  /*1df0*/  SHF.R.S32.HI R105, RZ, 0x1f, R160 ;  /* 0x0000001fff697819 */ /* 0x000fe400000114a0 */
[----:B------:R-:W-:Y:S01]  /*1e00*/  LOP3.LUT R10, R10, 0x18, R61, 0x78, !PT ;  /* 0x000000180a0a7812 */ /* 0x000fe200078e783d */
[----:B------:R-:W-:-:S03]  /*1e10*/  IMAD R7, R31, R0, RZ ;  /* 0x000000001f077224 */ /* 0x000fc600078e02ff */
[----:B------:R-:W-:Y:S01]  /*1e20*/  LOP3.LUT R47, R47, R10, RZ, 0xfc, !PT ;  /* 0x0000000a2f2f7212 */ /* 0x000fe200078efcff */
        /* <DEDUP_REMOVED lines=8> */
[----:B------:R-:W-:Y:S01]  /*1eb0*/  LOP3.LUT R48, R48, R19, RZ, 0xfc, !PT ;  /* 0x0000001330307212 */ /* 0x000fe200078efcff */
[----:B------:R-:W-:Y:S01]  /*1ec0*/  VIADD R156, R60, 0xffffffff ;  /* 0xffffffff3c9c7836 */ /* 0x000fe20000000000 */
[----:B------:R-:W-:Y:S01]  /*1ed0*/  SHF.R.U32.HI R62, RZ, 0x3, R155 ;  /* 0x00000003ff3e7819 */ /* 0x000fe2000001169b */
[----:B-1----:R-:W-:Y:S01]  /*1ee0*/  ULEA UR6, UR6, UR7, 0x18 ;  /* 0x0000000706067291 */ /* 0x002fe2000f8ec0ff */
[----:B------:R-:W-:Y:S01]  /*1ef0*/  LOP3.LUT R63, R155, 0x3, RZ, 0xc0, !PT ;  /* 0x000000039b3f7812 */ /* 0x000fe200078ec0ff */
[C---:B------:R-:W-:Y:S01]  /*1f00*/  IMAD.SHL.U32 R64, R148.reuse, 0x20, RZ ;  /* 0x0000002094407824 */ /* 0x040fe200078e00ff */
[----:B------:R-:W-:Y:S01]  /*1f10*/  SHF.L.U64.HI R65, R148, 0x5, R149 ;  /* 0x0000000594417819 */ /* 0x000fe20000010295 */
[C---:B------:R-:W-:Y:S01]  /*1f20*/  IMAD.SHL.U32 R66, R146.reuse, 0x20, RZ ;  /* 0x0000002092427824 */ /* 0x040fe200078e00ff */
[----:B------:R-:W-:Y:S02]  /*1f30*/  SHF.L.U64.HI R67, R146, 0x5, R147 ;  /* 0x0000000592437819 */ /* 0x000fe40000010293 */
[----:B------:R-:W-:-:S02]  /*1f40*/  LOP3.LUT R117, R118, 0x20, RZ, 0xfc, !PT ;  /* 0x0000002076757812 */ /* 0x000fc400078efcff */
[----:B------:R-:W-:Y:S01]  /*1f50*/  LOP3.LUT R116, R118, 0x40, RZ, 0xfc, !PT ;  /* 0x0000004076747812 */ /* 0x000fe200078efcff */
        /* <DEDUP_REMOVED lines=8> */
[----:B------:R-:W-:Y:S01]  /*1fe0*/  IADD3 R24, P1, PT, R118, R17, RZ ;  /* 0x0000001176187210 */ /* 0x000fe20007f3e0ff */
[----:B------:R-:W-:Y:S01]  /*1ff0*/  IMAD R11, R29, R160, RZ ;  /* 0x000000a01d0b7224 */ /* 0x000fe200078e02ff */
[----:B------:R-:W-:Y:S02]  /*2000*/  LOP3.LUT R16, R159, 0xc0, RZ, 0xc0, !PT ;  /* 0x000000c09f107812 */ /* 0x000fe400078ec0ff */
[----:B------:R-:W-:Y:S01]  /*2010*/  SHF.R.S32.HI R20, RZ, 0x1f, R0 ;  /* 0x0000001fff147819 */ /* 0x000fe20000011400 */
[----:B------:R-:W-:Y:S01]  /*2020*/  IMAD.X R25, RZ, RZ, R18, P1 ;  /* 0x000000ffff197224 */ /* 0x000fe200008e0612 */
[----:B------:R-:W-:Y:S01]  /*2030*/  LOP3.LUT R17, R16, 0x18, R155, 0xf8, !PT ;  /* 0x0000001810117812 */ /* 0x000fe200078ef89b */
[----:B------:R-:W-:Y:S01]  /*2040*/  IMAD R11, R28, R105, R11 ;  /* 0x000000691c0b7224 */ /* 0x000fe200078e020b */
[----:B------:R-:W-:Y:S01]  /*2050*/  IADD3 R10, P0, PT, R118, R6, RZ ;  /* 0x00000006760a7210 */ /* 0x000fe20007f1e0ff */
[----:B------:R-:W-:Y:S01]  /*2060*/  IMAD.WIDE.U32 R24, R160, R28, R24 ;  /* 0x0000001ca0187225 */ /* 0x000fe200078e0018 */
[----:B------:R-:W-:-:S03]  /*2070*/  LOP3.LUT R16, R17, R118, RZ, 0x3c, !PT ;  /* 0x0000007611107212 */ /* 0x000fc600078e3cff */
[----:B------:R-:W-:Y:S02]  /*2080*/  IMAD R7, R20, R30, R7 ;  /* 0x0000001e14077224 */ /* 0x000fe400078e0207 */
[----:B------:R-:W-:Y:S02]  /*2090*/  IMAD.IADD R17, R25, 0x1, R11 ;  /* 0x0000000119117824 */ /* 0x000fe400078e020b */
[----:B------:R-:W-:Y:S01]  /*20a0*/  IMAD.X R11, RZ, RZ, R2, P0 ;  /* 0x000000ffff0b7224 */ /* 0x000fe200000e0602 */
[----:B------:R-:W-:Y:S02]  /*20b0*/  SHF.R.S32.HI R2, RZ, 0x1f, R73 ;  /* 0x0000001fff027819 */ /* 0x000fe40000011449 */
[----:B------:R-:W-:Y:S02]  /*20c0*/  IADD3 R23, PT, PT, R23, R7, RZ ;  /* 0x0000000717177210 */ /* 0x000fe40007ffe0ff */
[----:B------:R-:W-:Y:S01]  /*20d0*/  LEA.HI R2, R2, R73, RZ, 0x7 ;  /* 0x0000004902027211 */ /* 0x000fe200078f38ff */
[----:B------:R-:W-:-:S03]  /*20e0*/  IMAD.WIDE.U32 R22, R100, R148, R22 ;  /* 0x0000009464167225 */ /* 0x000fc600078e0016 */
[----:B------:R-:W-:Y:S02]  /*20f0*/  SHF.R.S32.HI R2, RZ, 0x7, R2 ;  /* 0x00000007ff027819 */ /* 0x000fe40000011402 */
[----:B------:R-:W-:Y:S02]  /*2100*/  IADD3 R153, PT, PT, R23, R153, RZ ;  /* 0x0000009917997210 */ /* 0x000fe40007ffe0ff */
[C---:B----4-:R-:W-:Y:S02]  /*2110*/  LEA R152, P0, R22.reuse, R8, 0x1 ;  /* 0x0000000816987211 */ /* 0x050fe400078008ff */
[----:B------:R-:W-:Y:S02]  /*2120*/  VIMNMX R69, PT, PT, R145, R2, !PT ;  /* 0x0000000291457248 */ /* 0x000fe40007fe0100 */
[----:B------:R-:W-:Y:S01]  /*2130*/  LEA.HI.X R153, R22, R9, R153, 0x1, P0 ;  /* 0x0000000916997211 */ /* 0x000fe200000f0c99 */
[----:B------:R-:W-:Y:S01]  /*2140*/  IMAD R7, R15, R26, RZ ;  /* 0x0000001a0f077224 */ /* 0x000fe200078e02ff */
[----:B------:R-:W-:-:S02]  /*2150*/  ISETP.GT.AND P0, PT, R60, R69, PT ;  /* 0x000000453c00720c */ /* 0x000fc40003f04270 */
[----:B------:R-:W-:Y:S01]  /*2160*/  LOP3.LUT R159, R16, 0x1f20, R159, 0xf8, !PT ;  /* 0x00001f20109f7812 */ /* 0x000fe200078ef89f */
[----:B------:R-:W-:Y:S02]  /*2170*/  IMAD.MOV.U32 R16, RZ, RZ, R24 ;  /* 0x000000ffff107224 */ /* 0x000fe400078e0018 */
[----:B------:R-:W-:Y:S02]  /*2180*/  IMAD R7, R14, R27, R7 ;  /* 0x0000001b0e077224 */ /* 0x000fe400078e0207 */
[----:B------:R-:W-:-:S04]  /*2190*/  IMAD.WIDE.U32 R10, R100, R146, R10 ;  /* 0x00000092640a7225 */ /* 0x000fc800078e000a */
        /* <DEDUP_REMOVED lines=106> */
.L_x_4386:
        /* <DEDUP_REMOVED lines=18> */
.L_x_4319:
[----:B------:R-:W-:Y:S05]  /*2960*/  BSYNC.RECONVERGENT B0 ;  /* 0x0000000000007941 */ /* 0x000fea0003800200 */
.L_x_4318:
        /* <DEDUP_REMOVED lines=15> */
.L_x_4321:
[----:B------:R-:W-:Y:S05]  /*2a60*/  BSYNC.RECONVERGENT B0 ;  /* 0x0000000000007941 */ /* 0x000fea0003800200 */
.L_x_4320:
        /* <DEDUP_REMOVED lines=18> */
.L_x_4323:
[----:B------:R-:W-:Y:S05]  /*2b90*/  BSYNC.RECONVERGENT B0 ;  /* 0x0000000000007941 */ /* 0x000fea0003800200 */
.L_x_4322:
        /* <DEDUP_REMOVED lines=17> */
.L_x_4325:
[----:B------:R-:W-:Y:S05]  /*2cb0*/  BSYNC.RECONVERGENT B0 ;  /* 0x0000000000007941 */ /* 0x000fea0003800200 */
.L_x_4324:
        /* <DEDUP_REMOVED lines=27> */
.L_x_4329:
[----:B------:R-:W-:Y:S05]  /*2e70*/  BSYNC.RECONVERGENT B0 ;  /* 0x0000000000007941 */ /* 0x000fea0003800200 */
.L_x_4328:
        /* <DEDUP_REMOVED lines=15> */
.L_x_4331:
[----:B------:R-:W-:Y:S05]  /*2f70*/  BSYNC.RECONVERGENT B0 ;  /* 0x0000000000007941 */ /* 0x000fea0003800200 */
.L_x_4330:
        /* <DEDUP_REMOVED lines=15> */
.L_x_4333:
[----:B------:R-:W-:Y:S05]  /*3070*/  BSYNC.RECONVERGENT B0 ;  /* 0x0000000000007941 */ /* 0x000fea0003800200 */
.L_x_4332:
        /* <DEDUP_REMOVED lines=19> */
.L_x_4327:
        /* <DEDUP_REMOVED lines=58> */
.L_x_4339:
[----:B------:R-:W-:Y:S05]  /*3550*/  BSYNC.RECONVERGENT B0 ;  /* 0x0000000000007941 */ /* 0x000fea0003800200 */
.L_x_4338:
        /* <DEDUP_REMOVED lines=48> */
.L_x_4341:
[----:B------:R-:W-:Y:S05]  /*3860*/  BSYNC.RECONVERGENT B0 ;  /* 0x0000000000007941 */ /* 0x000fea0003800200 */
.L_x_4340:
        /* <DEDUP_REMOVED lines=47> */
.L_x_4337:
[----:B------:R-:W-:Y:S05]  /*3b60*/  BSYNC.RECONVERGENT B1 ;  /* 0x0000000000017941 */ /* 0x000fea0003800200 */
.L_x_4336:
        /* <DEDUP_REMOVED lines=63> */
.L_x_4345:
[----:B------:R-:W-:Y:S05]  /*3f60*/  BSYNC.RECONVERGENT B0 ;  /* 0x0000000000007941 */ /* 0x000fea0003800200 */
.L_x_4344:
        /* <DEDUP_REMOVED lines=48> */
.L_x_4347:
[----:B------:R-:W-:Y:S05]  /*4270*/  BSYNC.RECONVERGENT B0 ;  /* 0x0000000000007941 */ /* 0x000fea0003800200 */
.L_x_4346:
        /* <DEDUP_REMOVED lines=47> */
.L_x_4343:
[----:B------:R-:W-:Y:S05]  /*4570*/  BSYNC.RECONVERGENT B1 ;  /* 0x0000000000017941 */ /* 0x000fea0003800200 */
.L_x_4342:
        /* <DEDUP_REMOVED lines=61> */
.L_x_4351:
[----:B------:R-:W-:Y:S05]  /*4950*/  BSYNC.RECONVERGENT B0 ;  /* 0x0000000000007941 */ /* 0x000fea0003800200 */
.L_x_4350:
        /* <DEDUP_REMOVED lines=48> */
.L_x_4353:
[----:B------:R-:W-:Y:S05]  /*4c60*/  BSYNC.RECONVERGENT B0 ;  /* 0x0000000000007941 */ /* 0x000fea0003800200 */
.L_x_4352:
        /* <DEDUP_REMOVED lines=47> */
.L_x_4349:
[----:B------:R-:W-:Y:S05]  /*4f60*/  BSYNC.RECONVERGENT B1 ;  /* 0x0000000000017941 */ /* 0x000fea0003800200 */
.L_x_4348:
        /* <DEDUP_REMOVED lines=64> */
.L_x_4357:
[----:B------:R-:W-:Y:S05]  /*5370*/  BSYNC.RECONVERGENT B0 ;  /* 0x0000000000007941 */ /* 0x000fea0003800200 */
.L_x_4356:
        /* <DEDUP_REMOVED lines=48> */
.L_x_4359:
[----:B------:R-:W-:Y:S05]  /*5680*/  BSYNC.RECONVERGENT B0 ;  /* 0x0000000000007941 */ /* 0x000fea0003800200 */
.L_x_4358:
        /* <DEDUP_REMOVED lines=47> */
.L_x_4355:
[----:B------:R-:W-:Y:S05]  /*5980*/  BSYNC.RECONVERGENT B1 ;  /* 0x0000000000017941 */ /* 0x000fea0003800200 */
.L_x_4354:
[----:B------:R-:W2:Y:S02]  /*5990*/  LD.E R3, desc[UR4][R120.64+0xd0] ;  /* 0x0000d00478037980 */ /* 0x000ea4000c101900 */
[----:B--2---:R-:W-:Y:S05]  /*59a0*/  IMAD.U32 R3, R3, -0x40, RZ ;  /* 0xffffffc003037824 */ /* 0x004fea00078e00ff */
[C---:B------:R-:W-:Y:S02]  /*59b0*/  LEA R12, P1, R3.reuse, R12, 0x1 ;  /* 0x0000000c030c7211 */ /* 0x040fe400078208ff */
[C---:B------:R-:W-:Y:S02]  /*59c0*/  LEA R50, P0, R3.reuse, R50, 0x1 ;  /* 0x0000003203327211 */ /* 0x040fe400078008ff */
[C---:B------:R-:W-:Y:S02]  /*59d0*/  LEA.HI.X.SX32 R13, R3.reuse, R13, 0x1, P1 ;  /* 0x0000000d030d7211 */ /* 0x040fe400008f0eff */
[----:B------:R-:W-:Y:S01]  /*59e0*/  LEA.HI.X.SX32 R51, R3, R51, 0x1, P0 ;  /* 0x0000003303337211 */ /* 0x000fe200000f0eff */
[----:B------:R-:W-:Y:S05]  /*59f0*/  BRA `(.L_x_4334) ;  /* 0x0000004400387947 */ /* 0x000fea0003800000 */
.L_x_4335:
        /* <DEDUP_REMOVED lines=95> */
.L_x_4363:
[----:B------:R-:W-:Y:S05]  /*5ff0*/  BSYNC.RECONVERGENT B0 ;  /* 0x0000000000007941 */ /* 0x000fea0003800200 */
.L_x_4362:
        /* <DEDUP_REMOVED lines=89> */
.L_x_4365:
[----:B------:R-:W-:Y:S05]  /*6590*/  BSYNC.RECONVERGENT B0 ;  /* 0x0000000000007941 */ /* 0x000fea0003800200 */
.L_x_4364:
        /* <DEDUP_REMOVED lines=88> */
.L_x_4361:
[----:B------:R-:W-:Y:S05]  /*6b20*/  BSYNC.RECONVERGENT B1 ;  /* 0x0000000000017941 */ /* 0x000fea0003800200 */
.L_x_4360:
        /* <DEDUP_REMOVED lines=94> */
.L_x_4369:
[----:B------:R-:W-:Y:S05]  /*7110*/  BSYNC.RECONVERGENT B0 ;  /* 0x0000000000007941 */ /* 0x000fea0003800200 */
.L_x_4368:
        /* <DEDUP_REMOVED lines=89> */
.L_x_4371:
[----:B------:R-:W-:Y:S05]  /*76b0*/  BSYNC.RECONVERGENT B0 ;  /* 0x0000000000007941 */ /* 0x000fea0003800200 */
.L_x_4370:
        /* <DEDUP_REMOVED lines=88> */
.L_x_4367:
[----:B------:R-:W-:Y:S05]  /*7c40*/  BSYNC.RECONVERGENT B1 ;  /* 0x0000000000017941 */ /* 0x000fea0003800200 */
.L_x_4366:
        /* <DEDUP_REMOVED lines=95> */
.L_x_4375:
[----:B------:R-:W-:Y:S05]  /*8240*/  BSYNC.RECONVERGENT B0 ;  /* 0x0000000000007941 */ /* 0x000fea0003800200 */
.L_x_4374:
        /* <DEDUP_REMOVED lines=88> */
.L_x_4377:
[----:B------:R-:W-:Y:S05]  /*87d0*/  BSYNC.RECONVERGENT B0 ;  /* 0x0000000000007941 */ /* 0x000fea0003800200 */
.L_x_4376:
        /* <DEDUP_REMOVED lines=86> */
.L_x_4373:
[----:B------:R-:W-:Y:S05]  /*8d40*/  BSYNC.RECONVERGENT B1 ;  /* 0x0000000000017941 */ /* 0x000fea0003800200 */
.L_x_4372:
        /* <DEDUP_REMOVED lines=99> */
.L_x_4381:
[----:B------:R-:W-:Y:S05]  /*9380*/  BSYNC.RECONVERGENT B0 ;  /* 0x0000000000007941 */ /* 0x000fea0003800200 */
.L_x_4380:
        /* <DEDUP_REMOVED lines=87> */
.L_x_4383:
[----:B------:R-:W-:Y:S05]  /*9900*/  BSYNC.RECONVERGENT B0 ;  /* 0x0000000000007941 */ /* 0x000fea0003800200 */
.L_x_4382:
        /* <DEDUP_REMOVED lines=86> */
.L_x_4379:
[----:B------:R-:W-:Y:S05]  /*9e70*/  BSYNC.RECONVERGENT B1 ;  /* 0x0000000000017941 */ /* 0x000fea0003800200 */
.L_x_4378:
[----:B------:R-:W3:Y:S02]  /*9e80*/  LD.E R3, desc[UR4][R120.64+0xd0] ;  /* 0x0000d00478037980 */ /* 0x000ee4000c101900 */
[----:B---3--:R-:W-:Y:S05]  /*9e90*/  IMAD.U32 R3, R3, -0x40, RZ ;  /* 0xffffffc003037824 */ /* 0x008fea00078e00ff */
[C---:B------:R-:W-:Y:S02]  /*9ea0*/  LEA R78, P1, R3.reuse, R78, 0x1 ;  /* 0x0000004e034e7211 */ /* 0x040fe400078208ff */
[C---:B------:R-:W-:Y:S02]  /*9eb0*/  LEA R76, P0, R3.reuse, R76, 0x1 ;  /* 0x0000004c034c7211 */ /* 0x040fe400078008ff */
[C---:B------:R-:W-:Y:S02]  /*9ec0*/  LEA.HI.X.SX32 R79, R3.reuse, R79, 0x1, P1 ;  /* 0x0000004f034f7211 */ /* 0x040fe400008f0eff */
[----:B------:R-:W-:Y:S09]  /*9ed0*/  LEA.HI.X.SX32 R77, R3, R77, 0x1, P0 ;  /* 0x0000004d034d7211 */ /* 0x000ff200000f0eff */
.L_x_4334:
[----:B------:R-:W-:Y:S05]  /*9ee0*/  BSYNC.RECONVERGENT B2 ;  /* 0x0000000000027941 */ /* 0x000fea0003800200 */
.L_x_4326:
        /* <DEDUP_REMOVED lines=101> */
.L_x_4385:
[----:B------:R-:W-:Y:S05]  /*a540*/  BSYNC.RECONVERGENT B0 ;  /* 0x0000000000007941 */ /* 0x000fea0003800200 */
.L_x_4384:
[----:B------:R-:W-:Y:S05]  /*a550*/  @P2 BRA `(.L_x_4386) ;  /* 0xffffff8000b82947 */ /* 0x000fea000383ffff */
.L_x_4317:
        /* <DEDUP_REMOVED lines=29> */
.L_x_4391:
[----:B------:R2:W-:Y:S02]  /*a730*/  STS.128 [R159+0x2000], RZ ;  /* 0x002000ff9f007388 */ /* 0x0005e40000000c00 */
.L_x_4390:
[----:B------:R-:W-:Y:S05]  /*a740*/  BSYNC.RECONVERGENT B0 ;  /* 0x0000000000007941 */ /* 0x000fea0003800200 */
.L_x_4389:
        /* <DEDUP_REMOVED lines=24> */
.L_x_4393:
[----:B------:R1:W-:Y:S01]  /*a8d0*/  STS.128 [R159+0x2800], RZ ;  /* 0x002800ff9f007388 */ /* 0x0003e20000000c00 */
[----:B------:R-:W-:Y:S05]  /*a8e0*/  BRA `(.L_x_4392) ;  /* 0x0000003400b47947 */ /* 0x000fea0003800000 */
.L_x_4388:
        /* <DEDUP_REMOVED lines=79> */
.L_x_4400:
[----:B------:R-:W-:Y:S05]  /*ade0*/  BSYNC.RECONVERGENT B0 ;  /* 0x0000000000007941 */ /* 0x000fea0003800200 */
.L_x_4399:
[----:B-----5:R-:W-:Y:S01]  /*adf0*/  IMAD.MOV.U32 R6, RZ, RZ, R10 ;  /* 0x000000ffff067224 */ /* 0x020fe200078e000a */
[----:B------:R-:W-:Y:S01]  /*ae00*/  MOV R4, R8 ;  /* 0x0000000800047202 */ /* 0x000fe20000000f00 */
[----:B------:R-:W-:Y:S01]  /*ae10*/  IMAD.MOV.U32 R7, RZ, RZ, R11 ;  /* 0x000000ffff077224 */ /* 0x000fe200078e000b */
[----:B------:R-:W-:Y:S02]  /*ae20*/  MOV R5, R9 ;  /* 0x0000000900057202 */ /* 0x000fe40000000f00 */
.L_x_4398:
[----:B------:R-:W-:Y:S05]  /*ae30*/  BSYNC.RECONVERGENT B1 ;  /* 0x0000000000017941 */ /* 0x000fea0003800200 */
.L_x_4397:
        /* <DEDUP_REMOVED lines=47> */
.L_x_4404:
[----:B------:R-:W-:Y:S05]  /*b130*/  BSYNC.RECONVERGENT B0 ;  /* 0x0000000000007941 */ /* 0x000fea0003800200 */
.L_x_4403:
[----:B-----5:R1:W-:Y:S02]  /*b140*/  STS.128 [R159+0x1000], R8 ;  /* 0x001000089f007388 */ /* 0x0203e40000000c00 */
.L_x_4402:
[----:B------:R-:W-:Y:S05]  /*b150*/  BSYNC.RECONVERGENT B1 ;  /* 0x0000000000017941 */ /* 0x000fea0003800200 */
.L_x_4401:
        /* <DEDUP_REMOVED lines=45> */
.L_x_4406:
[----:B------:R-:W-:Y:S05]  /*b430*/  BSYNC.RECONVERGENT B0 ;  /* 0x0000000000007941 */ /* 0x000fea0003800200 */
.L_x_4405:
[----:B-----5:R1:W-:Y:S02]  /*b440*/  STS.128 [R159+0x2000], R8 ;  /* 0x002000089f007388 */ /* 0x0203e40000000c00 */
.L_x_4396:
[----:B------:R-:W-:Y:S05]  /*b450*/  BSYNC.RECONVERGENT B2 ;  /* 0x0000000000027941 */ /* 0x000fea0003800200 */
.L_x_4395:
        /* <DEDUP_REMOVED lines=51> */
.L_x_4410:
[----:B------:R-:W-:Y:S05]  /*b790*/  BSYNC.RECONVERGENT B0 ;  /* 0x0000000000007941 */ /* 0x000fea0003800200 */
.L_x_4409:
[----:B-----5:R1:W-:Y:S02]  /*b7a0*/  STS.128 [R159+0x800], R8 ;  /* 0x000800089f007388 */ /* 0x0203e40000000c00 */
.L_x_4408:
[----:B------:R-:W-:Y:S05]  /*b7b0*/  BSYNC.RECONVERGENT B1 ;  /* 0x0000000000017941 */ /* 0x000fea0003800200 */
.L_x_4407:
        /* <DEDUP_REMOVED lines=46> */
.L_x_4414:
[----:B------:R-:W-:Y:S05]  /*baa0*/  BSYNC.RECONVERGENT B0 ;  /* 0x0000000000007941 */ /* 0x000fea0003800200 */
.L_x_4413:
[----:B-----5:R1:W-:Y:S02]  /*bab0*/  STS.128 [R159+0x1800], R8 ;  /* 0x001800089f007388 */ /* 0x0203e40000000c00 */
.L_x_4412:
[----:B------:R-:W-:Y:S05]  /*bac0*/  BSYNC.RECONVERGENT B1 ;  /* 0x0000000000017941 */ /* 0x000fea0003800200 */
.L_x_4411:
        /* <DEDUP_REMOVED lines=46> */
.L_x_4416:
[----:B------:R-:W-:Y:S05]  /*bdb0*/  BSYNC.RECONVERGENT B0 ;  /* 0x0000000000007941 */ /* 0x000fea0003800200 */
.L_x_4415:
[----:B-----5:R1:W-:Y:S01]  /*bdc0*/  STS.128 [R159+0x2800], R8 ;  /* 0x002800089f007388 */ /* 0x0203e20000000c00 */
[----:B------:R-:W-:Y:S05]  /*bdd0*/  BRA `(.L_x_4392) ;  /* 0x0000002000787947 */ /* 0x000fea0003800000 */
.L_x_4394:
        /* <DEDUP_REMOVED lines=95> */
.L_x_4421:
[----:B------:R-:W-:Y:S05]  /*c3d0*/  BSYNC.RECONVERGENT B0 ;  /* 0x0000000000007941 */ /* 0x000fea0003800200 */
.L_x_4420:
[----:B------:R-:W-:Y:S05]  /*c3e0*/  BSYNC.RECONVERGENT B1 ;  /* 0x0000000000017941 */ /* 0x000fea0003800200 */
.L_x_4419:
        /* <DEDUP_REMOVED lines=86> */
.L_x_4425:
[----:B------:R-:W-:Y:S05]  /*c950*/  BSYNC.RECONVERGENT B0 ;  /* 0x0000000000007941 */ /* 0x000fea0003800200 */
.L_x_4424:
[----:B-----5:R1:W-:Y:S02]  /*c960*/  STS.128 [R159+0x1000], R16 ;  /* 0x001000109f007388 */ /* 0x0203e40000000c00 */
.L_x_4423:
[----:B------:R-:W-:Y:S05]  /*c970*/  BSYNC.RECONVERGENT B1 ;  /* 0x0000000000017941 */ /* 0x000fea0003800200 */
.L_x_4422:
        /* <DEDUP_REMOVED lines=84> */
.L_x_4427:
[----:B------:R-:W-:Y:S05]  /*cec0*/  BSYNC.RECONVERGENT B0 ;  /* 0x0000000000007941 */ /* 0x000fea0003800200 */
.L_x_4426:
[----:B-----5:R1:W-:Y:S02]  /*ced0*/  STS.128 [R159+0x2000], R16 ;  /* 0x002000109f007388 */ /* 0x0203e40000000c00 */
.L_x_4418:
[----:B------:R-:W-:Y:S05]  /*cee0*/  BSYNC.RECONVERGENT B2 ;  /* 0x0000000000027941 */ /* 0x000fea0003800200 */
.L_x_4417:
        /* <DEDUP_REMOVED lines=91> */
.L_x_4431:
[----:B------:R-:W-:Y:S05]  /*d4a0*/  BSYNC.RECONVERGENT B0 ;  /* 0x0000000000007941 */ /* 0x000fea0003800200 */
.L_x_4430:
[----:B-----5:R1:W-:Y:S02]  /*d4b0*/  STS.128 [R159+0x800], R16 ;  /* 0x000800109f007388 */ /* 0x0203e40000000c00 */
.L_x_4429:
[----:B------:R-:W-:Y:S05]  /*d4c0*/  BSYNC.RECONVERGENT B1 ;  /* 0x0000000000017941 */ /* 0x000fea0003800200 */
.L_x_4428:
        /* <DEDUP_REMOVED lines=86> */
.L_x_4435:
[----:B------:R-:W-:Y:S05]  /*da30*/  BSYNC.RECONVERGENT B0 ;  /* 0x0000000000007941 */ /* 0x000fea0003800200 */
.L_x_4434:
[----:B-----5:R1:W-:Y:S02]  /*da40*/  STS.128 [R159+0x1800], R16 ;  /* 0x001800109f007388 */ /* 0x0203e40000000c00 */
.L_x_4433:
[----:B------:R-:W-:Y:S05]  /*da50*/  BSYNC.RECONVERGENT B1 ;  /* 0x0000000000017941 */ /* 0x000fea0003800200 */
.L_x_4432:
        /* <DEDUP_REMOVED lines=61> */
[C---:B------:R-:W-:Y:S01]  /*de30*/  SHF.L.U32 R11, R16.reuse, 0x10, RZ ;  /* 0x00000010100b7819 */ /* 0x040fe200000006ff */
        /* <DEDUP_REMOVED lines=22> */
.L_x_4437:
[----:B------:R-:W-:Y:S05]  /*dfa0*/  BSYNC.RECONVERGENT B0 ;  /* 0x0000000000007941 */ /* 0x000fea0003800200 */
.L_x_4436:
[----:B-----5:R1:W-:Y:S02]  /*dfb0*/  STS.128 [R159+0x2800], R4 ;  /* 0x002800049f007388 */ /* 0x0203e40000000c00 */
.L_x_4392:
[----:B------:R-:W-:Y:S05]  /*dfc0*/  BSYNC.RECONVERGENT B3 ;  /* 0x0000000000037941 */ /* 0x000fea0003800200 */
.L_x_4387:
[----:B-1--4-:R-:W-:Y:S01]  /*dfd0*/  IMAD R3, R156, -0x80, R49 ;  /* 0xffffff809c037824 */ /* 0x012fe200078e0231 */
[----:B------:R-:W-:Y:S04]  /*dfe0*/  BSSY.RECONVERGENT B0, `(.L_x_4438) ;  /* 0x0000019000007945 */ /* 0x000fe80003800200 */
        /* <DEDUP_REMOVED lines=23> */
.L_x_4440:
[----:B------:R4:W-:Y:S02]  /*e160*/  STS.128 [R159+0x7000], RZ ;  /* 0x007000ff9f007388 */ /* 0x0009e40000000c00 */
.L_x_4439:
[----:B------:R-:W-:Y:S05]  /*e170*/  BSYNC.RECONVERGENT B0 ;  /* 0x0000000000007941 */ /* 0x000fea0003800200 */
.L_x_4438:
        /* <DEDUP_REMOVED lines=24> */
.L_x_4443:
[----:B------:R3:W-:Y:S02]  /*e300*/  STS.128 [R159+0x7800], RZ ;  /* 0x007800ff9f007388 */ /* 0x0007e40000000c00 */
.L_x_4442:
[----:B------:R-:W-:Y:S05]  /*e310*/  BSYNC.RECONVERGENT B0 ;  /* 0x0000000000007941 */ /* 0x000fea0003800200 */
.L_x_4441:
        /* <DEDUP_REMOVED lines=25> */
.L_x_4446:
[----:B------:R3:W-:Y:S02]  /*e4b0*/  STS.128 [R159+0x8000], RZ ;  /* 0x008000ff9f007388 */ /* 0x0007e40000000c00 */
.L_x_4445:
[----:B------:R-:W-:Y:S05]  /*e4c0*/  BSYNC.RECONVERGENT B0 ;  /* 0x0000000000007941 */ /* 0x000fea0003800200 */
.L_x_4444:
[----:B------:R-:W-:Y:S01]  /*e4d0*/  IADD3 R2, PT, PT, R100, 0x60, RZ ;  /* 0x0000006064027810 */ /* 0x000fe20007ffe0ff */
[----:B------:R-:W-:Y:S03]  /*e4e0*/  BSSY.RECONVERGENT B0, `(.L_x_4447) ;  /* 0x0000018000007945 */ /* 0x000fe60003800200 */
[----:B------:R-:W-:-:S13]  /*e4f0*/  ISETP.GE.AND P0, PT, R2, R3, PT ;  /* 0x000000030200720c */ /* 0x000fda0003f06270 */
[----:B------:R-:W-:Y:S05]  /*e500*/  @P0 BRA `(.L_x_4448) ;  /* 0x0000000000540947 */ /* 0x000fea0003800000 */
        /* <DEDUP_REMOVED lines=21> */
.L_x_4448:
[----:B------:R-:W-:Y:S05]  /*e660*/  BSYNC.RECONVERGENT B0 ;  /* 0x0000000000007941 */ /* 0x000fea0003800200 */
.L_x_4447:
        /* <DEDUP_REMOVED lines=38> */
.L_x_4451:
[----:B------:R2:W-:Y:S01]  /*e8d0*/  STS.128 [R159+0xd000], RZ ;  /* 0x00d000ff9f007388 */ /* 0x0005e20000000c00 */
[----:B------:R-:W-:Y:S05]  /*e8e0*/  BRA `(.L_x_4452) ;  /* 0x00000000000c7947 */ /* 0x000fea0003800000 */
.L_x_4450:
[----:B------:R4:W-:Y:S04]  /*e8f0*/  STS.128 [R159+0x9000], RZ ;  /* 0x009000ff9f007388 */ /* 0x0009e80000000c00 */
[----:B------:R4:W-:Y:S04]  /*e900*/  STS.128 [R159+0xb000], RZ ;  /* 0x00b000ff9f007388 */ /* 0x0009e80000000c00 */
[----:B------:R4:W-:Y:S02]  /*e910*/  STS.128 [R159+0xd000], RZ ;  /* 0x00d000ff9f007388 */ /* 0x0009e40000000c00 */
.L_x_4452:
[----:B------:R-:W-:Y:S05]  /*e920*/  BSYNC.RECONVERGENT B0 ;  /* 0x0000000000007941 */ /* 0x000fea0003800200 */
.L_x_4449:
        /* <DEDUP_REMOVED lines=27> */
.L_x_4455:
[----:B------:R1:W-:Y:S02]  /*eae0*/  STS.128 [R159+0xd800], RZ ;  /* 0x00d800ff9f007388 */ /* 0x0003e40000000c00 */
.L_x_4454:
[----:B------:R-:W-:Y:S05]  /*eaf0*/  BSYNC.RECONVERGENT B0 ;  /* 0x0000000000007941 */ /* 0x000fea0003800200 */
.L_x_4453:
        /* <DEDUP_REMOVED lines=27> */
.L_x_4458:
[----:B------:R1:W-:Y:S02]  /*ecb0*/  STS.128 [R159+0xe000], RZ ;  /* 0x00e000ff9f007388 */ /* 0x0003e40000000c00 */
.L_x_4457:
[----:B------:R-:W-:Y:S05]  /*ecc0*/  BSYNC.RECONVERGENT B0 ;  /* 0x0000000000007941 */ /* 0x000fea0003800200 */
.L_x_4456:
        /* <DEDUP_REMOVED lines=31> */
.L_x_4461:
[----:B------:R1:W-:Y:S02]  /*eec0*/  STS.128 [R159+0xe800], RZ ;  /* 0x00e800ff9f007388 */ /* 0x0003e40000000c00 */
.L_x_4460:
[----:B------:R-:W-:Y:S05]  /*eed0*/  BSYNC.RECONVERGENT B0 ;  /* 0x0000000000007941 */ /* 0x000fea0003800200 */
.L_x_4459:
[----:B------:R-:W2:Y:S01]  /*eee0*/  LD.E R2, desc[UR4][R120.64+0x18c] ;  /* 0x00018c0478027980 */ /* 0x000ea2000c101900 */
[----:B------:R-:W3:Y:S01]  /*eef0*/  S2UR UR6, SR_CgaCtaId ;  /* 0x00000000000679c3 */ /* 0x000ee20000008800 */
[----:B------:R-:W-:Y:S01]  /*ef00*/  UMOV UR7, 0x400 ;  /* 0x0000040000077882 */ /* 0x000fe20000000000 */
[----:B------:R-:W-:Y:S01]  /*ef10*/  ISETP.GT.AND P0, PT, R156, R145, PT ;  /* 0x000000919c00720c */ /* 0x000fe20003f04270 */
[----:B------:R-:W0:Y:S01]  /*ef20*/  LDGDEPBAR ;  /* 0x00000000000079af */ /* 0x000e220000000000 */
[----:B------:R-:W-:Y:S01]  /*ef30*/  BSSY.RECONVERGENT B1, `(.L_x_4462) ;  /* 0x00001b7000017945 */ /* 0x000fe20003800200 */
        /* <DEDUP_REMOVED lines=133> */
[----:B------:R-:W3:Y:S02]  /*f790*/  LDSM.16.M88.4 R16, [R140+0x6400] ;  /* 0x006400008c10783b */ /* 0x000ee40000000200 */
[----:B------:R-:W1:Y:S01]  /*f7a0*/  MUFU.TANH R119, R119 ;  /* 0x0000007700777308 */ /* 0x000e620000002400 */
[-C--:B------:R-:W-:Y:S01]  /*f7b0*/  FMUL.FTZ R107, R107, R2.reuse ;  /* 0x000000026b6b7220 */ /* 0x080fe20000410000 */
[----:B------:R-:W-:-:S03]  /*f7c0*/  FMUL.FTZ R104, R104, R2 ;  /* 0x0000000268687220 */ /* 0x000fc60000410000 */
[C---:B------:R-:W-:Y:S03]  /*f7d0*/  HMMA.16816.F32.BF16 R80, R40.reuse, R32, R80 ;  /* 0x000000202850723c */ /* 0x040fe60000041850 */
[----:B------:R-:W2:Y:S05]  /*f7e0*/  MUFU.TANH R123, R123 ;  /* 0x0000007b007b7308 */ /* 0x000eaa0000002400 */
[----:B------:R-:W-:Y:S01]  /*f7f0*/  HMMA.16816.F32.BF16 R76, R40, R34, R76 ;  /* 0x00000022284c723c */ /* 0x000fe2000004184c */
[----:B------:R-:W-:Y:S02]  /*f800*/  LDSM.16.M88.4 R32, [R140+0x8400] ;  /* 0x008400008c20783b */ /* 0x000fe40000000200 */
[----:B------:R-:W2:Y:S05]  /*f810*/  MUFU.TANH R129, R129 ;  /* 0x0000008100817308 */ /* 0x000eaa0000002400 */
[C---:B-1----:R-:W-:Y:S03]  /*f820*/  HMMA.16816.F32.BF16 R64, R112.reuse, R8, R64 ;  /* 0x000000087040723c */ /* 0x042fe60000041840 */
[----:B------:R-:W1:Y:S05]  /*f830*/  MUFU.TANH R131, R131 ;  /* 0x0000008300837308 */ /* 0x000e6a0000002400 */
[----:B------:R-:W-:Y:S01]  /*f840*/  HMMA.16816.F32.BF16 R56, R112, R10, R56 ;  /* 0x0000000a7038723c */ /* 0x000fe20000041838 */
[----:B------:R-:W2:Y:S02]  /*f850*/  LDSM.16.M88.4 R8, [R140+0x6800] ;  /* 0x006800008c08783b */ /* 0x000ea40000000200 */
[----:B------:R1:W1:Y:S05]  /*f860*/  MUFU.TANH R133, R104 ;  /* 0x0000006800857308 */ /* 0x00026a0000002400 */
[C---:B------:R-:W-:Y:S03]  /*f870*/  HMMA.16816.F32.BF16 R80, R24.reuse, R20, R80 ;  /* 0x000000141850723c */ /* 0x040fe60000041850 */
[----:B------:R-:W1:Y:S05]  /*f880*/  MUFU.TANH R107, R107 ;  /* 0x0000006b006b7308 */ /* 0x000e6a0000002400 */
        /* <DEDUP_REMOVED lines=12> */
[----:B------:R1:W1:Y:S01]  /*f950*/  MUFU.TANH R141, R88 ;  /* 0x00000058008d7308 */ /* 0x0002620000002400 */
        /* <DEDUP_REMOVED lines=8> */
[----:B------:R1:W1:Y:S06]  /*f9e0*/  MUFU.TANH R169, R90 ;  /* 0x0000005a00a97308 */ /* 0x00026c0000002400 */
        /* <DEDUP_REMOVED lines=10> */
[C---:B-1----:R-:W-:Y:S05]  /*fa90*/  HMMA.16816.F32.BF16 R52, R112.reuse, R20, R52 ;  /* 0x000000147034723c */ /* 0x042fea0000041834 */
[----:B------:R-:W-:Y:S01]  /*faa0*/  FMUL.FTZ R21, R76, R2 ;  /* 0x000000024c157220 */ /* 0x000fe20000410000 */
[----:B------:R-:W1:Y:S02]  /*fab0*/  MUFU.TANH R85, R85 ;  /* 0x0000005500557308 */ /* 0x000e640000002400 */
[----:B------:R-:W-:Y:S06]  /*fac0*/  HMMA.16816.F32.BF16 R44, R112, R22, R44 ;  /* 0x00000016702c723c */ /* 0x000fec000004182c */
[----:B------:R1:W1:Y:S02]  /*fad0*/  MUFU.TANH R173, R86 ;  /* 0x0000005600ad7308 */ /* 0x0002640000002400 */
[C---:B----4-:R-:W-:Y:S06]  /*fae0*/  HMMA.16816.F32.BF16 R72, R24.reuse, R28, R72 ;  /* 0x0000001c1848723c */ /* 0x050fec0000041848 */
[----:B------:R-:W4:Y:S02]  /*faf0*/  MUFU.TANH R87, R87 ;  /* 0x0000005700577308 */ /* 0x000f240000002400 */
[C---:B------:R-:W-:Y:S01]  /*fb00*/  HMMA.16816.F32.BF16 R68, R24.reuse, R30, R68 ;  /* 0x0000001e1844723c */ /* 0x040fe20000041844 */
[----:B------:R-:W1:Y:S05]  /*fb10*/  LDSM.16.M88.4 R28, [R140+0x8800] ;  /* 0x008800008c1c783b */ /* 0x000e6a0000000200 */
[----:B------:R1:W1:Y:S02]  /*fb20*/  MUFU.TANH R175, R80 ;  /* 0x0000005000af7308 */ /* 0x0002640000002400 */
[C---:B---3--:R-:W-:Y:S06]  /*fb30*/  HMMA.16816.F32.BF16 R64, R24.reuse, R16, R64 ;  /* 0x000000101840723c */ /* 0x048fec0000041840 */
[----:B------:R-:W3:Y:S02]  /*fb40*/  MUFU.TANH R177, R177 ;  /* 0x000000b100b17308 */ /* 0x000ee40000002400 */
[----:B------:R-:W-:Y:S01]  /*fb50*/  HMMA.16816.F32.BF16 R56, R24, R18, R56 ;  /* 0x000000121838723c */ /* 0x000fe20000041838 */
[----:B------:R-:W4:Y:S05]  /*fb60*/  LDSM.16.M88.4 R16, [R140+0x8c00] ;  /* 0x008c00008c10783b */ /* 0x000f2a0000000200 */
[----:B------:R-:W1:Y:S02]  /*fb70*/  MUFU.TANH R81, R81 ;  /* 0x0000005100517308 */ /* 0x000e640000002400 */
[----:B------:R-:W-:-:S04]  /*fb80*/  DEPBAR.LE SB0, 0x0 ;  /* 0x000080000000791a */ /* 0x000fc80000000000 */
[C---:B------:R-:W-:Y:S02]  /*fb90*/  HMMA.16816.F32.BF16 R52, R40.reuse, R36, R52 ;  /* 0x000000242834723c */ /* 0x040fe40000041834 */
[----:B------:R-:W1:Y:S06]  /*fba0*/  MUFU.TANH R83, R83 ;  /* 0x0000005300537308 */ /* 0x000e6c0000002400 */
[----:B------:R-:W-:Y:S02]  /*fbb0*/  HMMA.16816.F32.BF16 R44, R40, R38, R44 ;  /* 0x00000026282c723c */ /* 0x000fe4000004182c */
[----:B------:R-:W1:Y:S06]  /*fbc0*/  MUFU.TANH R21, R21 ;  /* 0x0000001500157308 */ /* 0x000e6c0000002400 */
[----:B------:R-:W-:Y:S05]  /*fbd0*/  HMMA.16816.F32.BF16 R124, R12, R96, R124 ;  /* 0x000000600c7c723c */ /* 0x000fea000004187c */
[-C--:B------:R-:W-:Y:S01]  /*fbe0*/  FMUL.FTZ R97, R105, R2.reuse ;  /* 0x0000000269617220 */ /* 0x080fe20000410000 */
[-C--:B------:R-:W-:Y:S01]  /*fbf0*/  FMUL.FTZ R105, R106, R2.reuse ;  /* 0x000000026a697220 */ /* 0x080fe20000410000 */
[----:B------:R-:W1:Y:S01]  /*fc00*/  MUFU.TANH R79, R79 ;  /* 0x0000004f004f7308 */ /* 0x000e620000002400 */
[C---:B--2---:R-:W-:Y:S07]  /*fc10*/  HMMA.16816.F32.BF16 R52, R24.reuse, R8, R52 ;  /* 0x000000081834723c */ /* 0x044fee0000041834 */
[----:B------:R-:W2:Y:S01]  /*fc20*/  MUFU.TANH R97, R97 ;  /* 0x0000006100617308 */ /* 0x000ea20000002400 */
[----:B------:R-:W-:Y:S03]  /*fc30*/  HMMA.16816.F32.BF16 R44, R24, R10, R44 ;  /* 0x0000000a182c723c */ /* 0x000fe6000004182c */
[----:B------:R-:W-:Y:S01]  /*fc40*/  LOP3.LUT R25, R100, 0x7, RZ, 0xc0, !PT ;  /* 0x0000000764197812 */ /* 0x000fe200078ec0ff */
[-C--:B------:R-:W-:Y:S01]  /*fc50*/  FMUL.FTZ R127, R127, R2.reuse ;  /* 0x000000027f7f7220 */ /* 0x080fe20000410000 */
[----:B------:R-:W-:-:S02]  /*fc60*/  FMUL.FTZ R124, R124, R2 ;  /* 0x000000027c7c7220 */ /* 0x000fc40000410000 */
[----:B------:R-:W2:Y:S01]  /*fc70*/  MUFU.TANH R105, R105 ;  /* 0x0000006900697308 */ /* 0x000ea20000002400 */
[C---:B-1----:R-:W-:Y:S07]  /*fc80*/  HMMA.16816.F32.BF16 R64, R12.reuse, R28, R64 ;  /* 0x0000001c0c40723c */ /* 0x042fee0000041840 */
[----:B------:R1:W1:Y:S01]  /*fc90*/  MUFU.TANH R135, R124 ;  /* 0x0000007c00877308 */ /* 0x0002620000002400 */
[----:B------:R-:W-:Y:S03]  /*fca0*/  HMMA.16816.F32.BF16 R72, R12, R32, R72 ;  /* 0x000000200c48723c */ /* 0x000fe60000041848 */
[-C--:B------:R-:W-:Y:S01]  /*fcb0*/  FMUL.FTZ R33, R77, R2.reuse ;  /* 0x000000024d217220 */ /* 0x080fe20000410000 */
[----:B------:R-:W-:-:S03]  /*fcc0*/  FMUL.FTZ R77, R78, R2 ;  /* 0x000000024e4d7220 */ /* 0x000fc60000410000 */
[----:B------:R-:W1:Y:S01]  /*fcd0*/  MUFU.TANH R127, R127 ;  /* 0x0000007f007f7308 */ /* 0x000e620000002400 */
[C---:B------:R-:W-:Y:S03]  /*fce0*/  HMMA.16816.F32.BF16 R68, R12.reuse, R34, R68 ;  /* 0x000000220c44723c */ /* 0x040fe60000041844 */
[-C--:B------:R-:W-:Y:S01]  /*fcf0*/  FMUL.FTZ R6, R65, R2.reuse ;  /* 0x0000000241067220 */ /* 0x080fe20000410000 */
[-C--:B------:R-:W-:Y:S01]  /*fd00*/  FMUL.FTZ R43, R66, R2.reuse ;  /* 0x00000002422b7220 */ /* 0x080fe20000410000 */
[-C--:B------:R-:W-:Y:S02]  /*fd10*/  FMUL.FTZ R9, R67, R2.reuse ;  /* 0x0000000243097220 */ /* 0x080fe40000410000 */
[----:B------:R-:W1:Y:S01]  /*fd20*/  MUFU.TANH R33, R33 ;  /* 0x0000002100217308 */ /* 0x000e620000002400 */
[C---:B------:R-:W-:Y:S03]  /*fd30*/  HMMA.16816.F32.BF16 R56, R12.reuse, R30, R56 ;  /* 0x0000001e0c38723c */ /* 0x040fe60000041838 */
        /* <DEDUP_REMOVED lines=59> */
[----:B------:R1:W1:Y:S08]  /*100f0*/  MUFU.TANH R53, R46 ;  /* 0x0000002e00357308 */ /* 0x0002700000002400 */
        /* <DEDUP_REMOVED lines=16> */
.L_x_4465:
[----:B------:R-:W2:Y:S01]  /*10200*/  LD.E R39, desc[UR4][R120.64+0x170] ;  /* 0x0001700478277980 */ /* 0x000ea2000c101900 */
[----:B------:R-:W-:Y:S02]  /*10210*/  LEA R12, R60, 0xffffff00, 0x7 ;  /* 0xffffff003c0c7811 */ /* 0x000fe400078e38ff */
[----:B------:R-:W-:Y:S01]  /*10220*/  SHF.L.U32 R16, R156, 0x7, RZ ;  /* 0x000000079c107819 */ /* 0x000fe200000006ff */
[----:B------:R-:W3:Y:S01]  /*10230*/  LD.E.64 R112, desc[UR4][R120.64+0x20] ;  /* 0x0000200478707980 */ /* 0x000ee2000c101b00 */
[----:B------:R-:W-:Y:S02]  /*10240*/  IABS R2, R12 ;  /* 0x0000000c00027213 */ /* 0x000fe40000000000 */
[----:B-1----:R-:W-:Y:S02]  /*10250*/  IABS R6, R16 ;  /* 0x0000001000067213 */ /* 0x002fe40000000000 */
        /* <DEDUP_REMOVED lines=55> */
.L_x_4466:
[----:B------:R-:W-:Y:S05]  /*105d0*/  BSYNC.RECONVERGENT B0 ;  /* 0x0000000000007941 */ /* 0x000fea0003800200 */
.L_x_4464:
        /* <DEDUP_REMOVED lines=13> */
[----:B-1----:R-:W-:Y:S02]  /*106b0*/  IADD3 R46, P3, PT, R27, R26, RZ ;  /* 0x0000001a1b2e7210 */ /* 0x002fe40007f7e0ff */
        /* <DEDUP_REMOVED lines=59> */
.L_x_4468:
[----:B------:R3:W-:Y:S02]  /*10a70*/  STS.128 [R159+0x8800], RZ ;  /* 0x008800ff9f007388 */ /* 0x0007e40000000c00 */
.L_x_4469:
[----:B------:R-:W-:Y:S05]  /*10a80*/  BSYNC.RECONVERGENT B0 ;  /* 0x0000000000007941 */ /* 0x000fea0003800200 */
.L_x_4467:
[----:B------:R-:W0:Y:S02]  /*10a90*/  LDGDEPBAR ;  /* 0x00000000000079af */ /* 0x000e240000000000 */
.L_x_4463:
[----:B------:R-:W-:Y:S05]  /*10aa0*/  BSYNC.RECONVERGENT B1 ;  /* 0x0000000000017941 */ /* 0x000fea0003800200 */
.L_x_4462:
[----:B------:R-:W-:Y:S01]  /*10ab0*/  SHF.R.U32.HI R24, RZ, 0x1, R155 ;  /* 0x00000001ff187819 */ /* 0x000fe2000001169b */
[----:B------:R-:W-:-:S03]  /*10ac0*/  IMAD R10, R156, 0x40, R63 ;  /* 0x000000409c0a7824 */ /* 0x000fc600078e023f */
[----:B------:R-:W-:Y:S01]  /*10ad0*/  LOP3.LUT R2, R25, 0x1f0, R24, 0xf8, !PT ;  /* 0x000001f019027812 */ /* 0x000fe200078ef818 */
[----:B------:R-:W-:-:S03]  /*10ae0*/  IMAD.SHL.U32 R10, R10, 0x2, RZ ;  /* 0x000000020a0a7824 */ /* 0x000fc600078e00ff */
[----:B------:R-:W-:Y:S01]  /*10af0*/  IADD3 R2, PT, PT, -R161, R2, R158 ;  /* 0x00000002a1027210 */ /* 0x000fe20007ffe19e */
[C---:B------:R-:W-:Y:S01]  /*10b00*/  VIADD R66, R10.reuse, 0x1 ;  /* 0x000000010a427836 */ /* 0x040fe20000000000 */
[CC--:B------:R-:W-:Y:S01]  /*10b10*/  ISETP.GE.AND P3, PT, R10.reuse, R49.reuse, PT ;  /* 0x000000310a00720c */ /* 0x0c0fe20003f66270 */
[----:B------:R-:W-:Y:S02]  /*10b20*/  VIADD R8, R10, 0x9 ;  /* 0x000000090a087836 */ /* 0x000fe40000000000 */
[----:B------:R-:W-:Y:S01]  /*10b30*/  IMAD.IADD R2, R2, 0x1, R49 ;  /* 0x0000000102027824 */ /* 0x000fe200078e0231 */
[-C--:B------:R-:W-:Y:S01]  /*10b40*/  ISETP.GE.AND P2, PT, R66, R49.reuse, PT ;  /* 0x000000314200720c */ /* 0x080fe20003f46270 */
[----:B------:R-:W-:Y:S01]  /*10b50*/  VIADD R54, R10, 0x20 ;  /* 0x000000200a367836 */ /* 0x000fe20000000000 */
[----:B------:R-:W-:Y:S01]  /*10b60*/  ISETP.GE.AND P0, PT, R8, R49, PT ;  /* 0x000000310800720c */ /* 0x000fe20003f06270 */
[C---:B------:R-:W-:Y:S02]  /*10b70*/  IMAD.IADD R63, R2.reuse, 0x1, -R66 ;  /* 0x00000001023f7824 */ /* 0x040fe400078e0a42 */
[----:B------:R-:W-:-:S02]  /*10b80*/  IMAD.IADD R14, R2, 0x1, -R8 ;  /* 0x00000001020e7824 */ /* 0x000fc400078e0a08 */
[C---:B-1----:R-:W-:Y:S01]  /*10b90*/  VIADD R44, R10.reuse, 0x31 ;  /* 0x000000310a2c7836 */ /* 0x042fe20000000000 */
        /* <DEDUP_REMOVED lines=8> */
[----:B------:R-:W-:Y:S01]  /*10c20*/  ISETP.GE.AND P6, PT, R6, R49, PT ;  /* 0x000000310600720c */ /* 0x000fe20003fc6270 */
[----:B------:R-:W-:Y:S01]  /*10c30*/  FFMA.FTZ R63, -R0, R63, R5 ;  /* 0x0000003f003f7223 */ /* 0x000fe20000010105 */
[----:B------:R-:W-:-:S02]  /*10c40*/  VIADD R52, R10, 0x21 ;  /* 0x000000210a347836 */ /* 0x000fc40000000000 */
[----:B------:R-:W-:Y:S01]  /*10c50*/  FFMA.FTZ R5, -R0, R14, R103 ;  /* 0x0000000e00057223 */ /* 0x000fe20000010167 */
[C---:B------:R-:W-:Y:S01]  /*10c60*/  IMAD.IADD R14, R2.reuse, 0x1, -R54 ;  /* 0x00000001020e7824 */ /* 0x040fe200078e0a36 */
[----:B------:R-:W-:Y:S01]  /*10c70*/  IABS R12, R12 ;  /* 0x0000000c000c7213 */ /* 0x000fe20000000000 */
[----:B------:R-:W-:Y:S01]  /*10c80*/  IMAD.IADD R16, R2, 0x1, -R18 ;  /* 0x0000000102107824 */ /* 0x000fe200078e0a12 */
[----:B------:R-:W-:Y:S01]  /*10c90*/  ISETP.GE.AND P1, PT, R18, R49, PT ;  /* 0x000000311200720c */ /* 0x000fe20003f26270 */
[C---:B------:R-:W-:Y:S01]  /*10ca0*/  VIADD R56, R10.reuse, 0x19 ;  /* 0x000000190a387836 */ /* 0x040fe20000000000 */
[----:B------:R-:W-:Y:S01]  /*10cb0*/  IABS R14, R14 ;  /* 0x0000000e000e7213 */ /* 0x000fe20000000000 */
[C---:B------:R-:W-:Y:S01]  /*10cc0*/  VIADD R22, R10.reuse, 0x59 ;  /* 0x000000590a167836 */ /* 0x040fe20000000000 */
        /* <DEDUP_REMOVED lines=8> */
[----:B------:R-:W-:Y:S01]  /*10d50*/  IMAD.IADD R14, R2, 0x1, -R44 ;  /* 0x00000001020e7824 */ /* 0x000fe200078e0a2c */
[----:B------:R-:W-:Y:S01]  /*10d60*/  I2FP.F32.S32 R16, R16 ;  /* 0x0000001000107245 */ /* 0x000fe20000201400 */
[----:B------:R-:W-:Y:S01]  /*10d70*/  VIADD R58, R10, 0x18 ;  /* 0x000000180a3a7836 */ /* 0x000fe20000000000 */
[----:B------:R-:W-:Y:S01]  /*10d80*/  IABS R12, R12 ;  /* 0x0000000c000c7213 */ /* 0x000fe20000000000 */
[----:B------:R-:W-:Y:S01]  /*10d90*/  IMAD.IADD R68, R2, 0x1, -R28 ;  /* 0x0000000102447824 */ /* 0x000fe200078e0a1c */
[----:B------:R-:W-:Y:S01]  /*10da0*/  IABS R14, R14 ;  /* 0x0000000e000e7213 */ /* 0x000fe20000000000 */
[----:B------:R-:W-:Y:S01]  /*10db0*/  FFMA.FTZ R101, -R0, R16, R101 ;  /* 0x0000001000657223 */ /* 0x000fe20000010165 */
[----:B------:R-:W-:Y:S01]  /*10dc0*/  I2FP.F32.S32 R12, R12 ;  /* 0x0000000c000c7245 */ /* 0x000fe20000201400 */
[C---:B------:R-:W-:Y:S01]  /*10dd0*/  IMAD.IADD R16, R2.reuse, 0x1, -R56 ;  /* 0x0000000102107824 */ /* 0x040fe200078e0a38 */
[----:B------:R-:W-:Y:S01]  /*10de0*/  I2FP.F32.S32 R14, R14 ;  /* 0x0000000e000e7245 */ /* 0x000fe20000201400 */
[----:B------:R-:W-:Y:S01]  /*10df0*/  IMAD.IADD R18, R2, 0x1, -R58 ;  /* 0x0000000102127824 */ /* 0x000fe200078e0a3a */
[----:B------:R-:W-:Y:S01]  /*10e00*/  IABS R68, R68 ;  /* 0x0000004400447213 */ /* 0x000fe20000000000 */
[----:B--2---:R-:W-:Y:S01]  /*10e10*/  FFMA.FTZ R39, -R0, R12, R99 ;  /* 0x0000000c00277223 */ /* 0x004fe20000010163 */
[----:B------:R-:W-:-:S02]  /*10e20*/  IMAD.IADD R12, R2, 0x1, -R42 ;  /* 0x00000001020c7824 */ /* 0x000fc400078e0a2a */
[----:B------:R-:W-:Y:S01]  /*10e30*/  FFMA.FTZ R205, -R0, R14, R89 ;  /* 0x0000000e00cd7223 */ /* 0x000fe20000010159 */
[----:B------:R-:W-:Y:S01]  /*10e40*/  IMAD.IADD R14, R2, 0x1, -R34 ;  /* 0x00000001020e7824 */ /* 0x000fe200078e0a22 */
[----:B------:R-:W-:Y:S01]  /*10e50*/  IABS R16, R16 ;  /* 0x0000001000107213 */ /* 0x000fe20000000000 */
[----:B------:R-:W-:Y:S01]  /*10e60*/  VIADD R46, R10, 0x30 ;  /* 0x000000300a2e7836 */ /* 0x000fe20000000000 */
[----:B------:R-:W-:Y:S01]  /*10e70*/  IABS R12, R12 ;  /* 0x0000000c000c7213 */ /* 0x000fe20000000000 */
[----:B------:R-:W-:Y:S01]  /*10e80*/  VIADD R47, R2, 0x8 ;  /* 0x00000008022f7836 */ /* 0x000fe20000000000 */
[----:B------:R-:W-:Y:S01]  /*10e90*/  IABS R14, R14 ;  /* 0x0000000e000e7213 */ /* 0x000fe20000000000 */
[C---:B------:R-:W-:Y:S01]  /*10ea0*/  VIADD R40, R10.reuse, 0x39 ;  /* 0x000000390a287836 */ /* 0x040fe20000000000 */
[----:B------:R-:W-:Y:S01]  /*10eb0*/  I2FP.F32.S32 R16, R16 ;  /* 0x0000001000107245 */ /* 0x000fe20000201400 */
[----:B------:R-:W-:Y:S01]  /*10ec0*/  VIADD R48, R10, 0x29 ;  /* 0x000000290a307836 */ /* 0x000fe20000000000 */
[----:B------:R-:W-:Y:S01]  /*10ed0*/  I2FP.F32.S32 R14, R14 ;  /* 0x0000000e000e7245 */ /* 0x000fe20000201400 */
[----:B------:R-:W-:Y:S01]  /*10ee0*/  IMAD.IADD R203, R2, 0x1, -R40 ;  /* 0x0000000102cb7824 */ /* 0x000fe200078e0a28 */
[----:B------:R-:W-:Y:S01]  /*10ef0*/  I2FP.F32.S32 R12, R12 ;  /* 0x0000000c000c7245 */ /* 0x000fe20000201400 */
[C---:B------:R-:W-:Y:S01]  /*10f00*/  FFMA.FTZ R97, -R0.reuse, R16, R97 ;  /* 0x0000001000617223 */ /* 0x040fe20000010161 */
[----:B------:R-:W-:Y:S01]  /*10f10*/  IABS R18, R18 ;  /* 0x0000001200127213 */ /* 0x000fe20000000000 */
[----:B------:R-:W-:Y:S01]  /*10f20*/  FFMA.FTZ R181, -R0, R14, R21 ;  /* 0x0000000e00b57223 */ /* 0x000fe20000010115 */
[C---:B------:R-:W-:Y:S01]  /*10f30*/  IMAD.IADD R21, R2.reuse, 0x1, -R10 ;  /* 0x0000000102157824 */ /* 0x040fe200078e0a0a */
[----:B------:R-:W-:Y:S01]  /*10f40*/  I2FP.F32.S32 R68, R68 ;  /* 0x0000004400447245 */ /* 0x000fe20000201400 */
[C---:B------:R-:W-:Y:S01]  /*10f50*/  IMAD.IADD R14, R2.reuse, 0x1, -R22 ;  /* 0x00000001020e7824 */ /* 0x040fe200078e0a16 */
[----:B------:R-:W-:Y:S01]  /*10f60*/  I2FP.F32.S32 R18, R18 ;  /* 0x0000001200127245 */ /* 0x000fe20000201400 */
[----:B------:R-:W-:Y:S01]  /*10f70*/  IMAD.IADD R16, R2, 0x1, -R46 ;  /* 0x0000000102107824 */ /* 0x000fe200078e0a2e */
[----:B------:R-:W-:Y:S01]  /*10f80*/  IABS R21, R21 ;  /* 0x0000001500157213 */ /* 0x000fe20000000000 */
[C---:B------:R-:W-:Y:S01]  /*10f90*/  FFMA.FTZ R27, -R0.reuse, R12, R171 ;  /* 0x0000000c001b7223 */ /* 0x040fe200000101ab */
[----:B------:R-:W-:Y:S01]  /*10fa0*/  IABS R14, R14 ;  /* 0x0000000e000e7213 */ /* 0x000fe20000000000 */
[C---:B------:R-:W-:Y:S01]  /*10fb0*/  FFMA.FTZ R171, -R0.reuse, R68, R35 ;  /* 0x0000004400ab7223 */ /* 0x040fe20000010123 */
[----:B------:R-:W-:Y:S01]  /*10fc0*/  I2FP.F32.S32 R21, R21 ;  /* 0x0000001500157245 */ /* 0x000fe20000201400 */
[C---:B------:R-:W-:Y:S01]  /*10fd0*/  IMAD.IADD R68, R47.reuse, 0x1, -R66 ;  /* 0x000000012f447824 */ /* 0x040fe200078e0a42 */
[----:B------:R-:W-:Y:S01]  /*10fe0*/  I2FP.F32.S32 R14, R14 ;  /* 0x0000000e000e7245 */ /* 0x000fe20000201400 */
[C---:B------:R-:W-:Y:S01]  /*10ff0*/  IMAD.IADD R66, R47.reuse, 0x1, -R8 ;  /* 0x000000012f427824 */ /* 0x040fe200078e0a08 */
[----:B------:R-:W-:Y:S01]  /*11000*/  IABS R16, R16 ;  /* 0x0000001000107213 */ /* 0x000fe20000000000 */
[CC--:B------:R-:W-:Y:S01]  /*11010*/  FFMA.FTZ R3, -R0.reuse, R21.reuse, R3 ;  /* 0x0000001500037223 */ /* 0x0c0fe20000010103 */
[C---:B------:R-:W-:Y:S01]  /*11020*/  FFMA.FTZ R109, -R0.reuse, R21, R109 ;  /* 0x00000015006d7223 */ /* 0x040fe2000001016d */
[----:B------:R-:W-:Y:S01]  /*11030*/  FFMA.FTZ R14, -R0, R14, R29 ;  /* 0x0000000e000e7223 */ /* 0x000fe2000001011d */
[----:B------:R-:W2:Y:S01]  /*11040*/  LD.E R21, desc[UR4][R120.64+0xdc] ;  /* 0x0000dc0478157980 */ /* 0x000ea2000c101900 */
[----:B------:R-:W-:-:S02]  /*11050*/  IMAD.IADD R29, R47, 0x1, -R10 ;  /* 0x000000012f1d7824 */ /* 0x000fc400078e0a0a */
[----:B------:R-:W-:Y:S01]  /*11060*/  FFMA.FTZ R133, -R0, R18, R133 ;  /* 0x0000001200857223 */ /* 0x000fe20000010185 */
[----:B------:R-:W-:Y:S01]  /*11070*/  IMAD.IADD R8, R47, 0x1, -R6 ;  /* 0x000000012f087824 */ /* 0x000fe200078e0a06 */
[----:B------:R-:W-:Y:S01]  /*11080*/  I2FP.F32.S32 R16, R16 ;  /* 0x0000001000107245 */ /* 0x000fe20000201400 */
[----:B------:R-:W-:Y:S01]  /*11090*/  VIADD R64, R10, 0x11 ;  /* 0x000000110a407836 */ /* 0x000fe20000000000 */
[----:B------:R-:W-:Y:S01]  /*110a0*/  IABS R6, R29 ;  /* 0x0000001d00067213 */ /* 0x000fe20000000000 */
[C---:B------:R-:W-:Y:S01]  /*110b0*/  IMAD.IADD R18, R2.reuse, 0x1, -R48 ;  /* 0x0000000102127824 */ /* 0x040fe200078e0a30 */
[----:B------:R-:W-:Y:S01]  /*110c0*/  IABS R68, R68 ;  /* 0x0000004400447213 */ /* 0x000fe20000000000 */
[----:B------:R-:W-:Y:S01]  /*110d0*/  IMAD.IADD R20, R2, 0x1, -R64 ;  /* 0x0000000102147824 */ /* 0x000fe200078e0a40 */
[----:B------:R-:W-:Y:S01]  /*110e0*/  IABS R203, R203 ;  /* 0x000000cb00cb7213 */ /* 0x000fe20000000000 */
[----:B------:R-:W-:Y:S01]  /*110f0*/  VIADD R36, R10, 0x41 ;  /* 0x000000410a247836 */ /* 0x000fe20000000000 */
[----:B------:R-:W-:Y:S01]  /*11100*/  IABS R8, R8 ;  /* 0x0000000800087213 */ /* 0x000fe20000000000 */
[----:B------:R-:W-:Y:S01]  /*11110*/  FFMA.FTZ R141, -R0, R16, R141 ;  /* 0x00000010008d7223 */ /* 0x000fe2000001018d */
[----:B------:R-:W-:Y:S01]  /*11120*/  I2FP.F32.S32 R6, R6 ;  /* 0x0000000600067245 */ /* 0x000fe20000201400 */
[----:B------:R-:W-:Y:S01]  /*11130*/  IMAD.IADD R16, R2, 0x1, -R36 ;  /* 0x0000000102107824 */ /* 0x000fe200078e0a24 */
[----:B------:R-:W-:Y:S01]  /*11140*/  IABS R18, R18 ;  /* 0x0000001200127213 */ /* 0x000fe20000000000 */
[----:B------:R-:W-:Y:S01]  /*11150*/  VIADD R50, R10, 0x28 ;  /* 0x000000280a327836 */ /* 0x000fe20000000000 */
[----:B------:R-:W-:Y:S01]  /*11160*/  I2FP.F32.S32 R68, R68 ;  /* 0x0000004400447245 */ /* 0x000fe20000201400 */
[----:B------:R-:W-:Y:S01]  /*11170*/  FFMA.FTZ R6, -R0, R6, R7 ;  /* 0x0000000600067223 */ /* 0x000fe20000010107 */
[----:B------:R-:W-:Y:S01]  /*11180*/  I2FP.F32.S32 R203, R203 ;  /* 0x000000cb00cb7245 */ /* 0x000fe20000201400 */
[----:B------:R-:W-:Y:S01]  /*11190*/  VIADD R26, R10, 0x58 ;  /* 0x000000580a1a7836 */ /* 0x000fe20000000000 */
[----:B------:R-:W-:Y:S01]  /*111a0*/  I2FP.F32.S32 R8, R8 ;  /* 0x0000000800087245 */ /* 0x000fe20000201400 */
[C---:B------:R-:W-:Y:S01]  /*111b0*/  FFMA.FTZ R51, -R0.reuse, R68, R51 ;  /* 0x0000004400337223 */ /* 0x040fe20000010133 */
[----:B------:R-:W-:Y:S01]  /*111c0*/  IABS R20, R20 ;  /* 0x0000001400147213 */ /* 0x000fe20000000000 */
[C---:B------:R-:W-:Y:S01]  /*111d0*/  FFMA.FTZ R203, -R0.reuse, R203, R85 ;  /* 0x000000cb00cb7223 */ /* 0x040fe20000010155 */
[----:B------:R-:W-:Y:S01]  /*111e0*/  I2FP.F32.S32 R18, R18 ;  /* 0x0000001200127245 */ /* 0x000fe20000201400 */
[----:B------:R-:W-:Y:S01]  /*111f0*/  FFMA.FTZ R85, -R0, R8, R129 ;  /* 0x0000000800557223 */ /* 0x000fe20000010181 */
[----:B------:R-:W-:Y:S01]  /*11200*/  I2FP.F32.S32 R20, R20 ;  /* 0x0000001400147245 */ /* 0x000fe20000201400 */
[----:B------:R-:W-:Y:S01]  /*11210*/  VIADD R32, R10, 0x49 ;  /* 0x000000490a207836 */ /* 0x000fe20000000000 */
[----:B------:R-:W-:Y:S01]  /*11220*/  IABS R16, R16 ;  /* 0x0000001000107213 */ /* 0x000fe20000000000 */
[C---:B------:R-:W-:Y:S01]  /*11230*/  FFMA.FTZ R211, -R0.reuse, R18, R93 ;  /* 0x0000001200d37223 */ /* 0x040fe2000001015d */
[----:B------:R-:W-:Y:S01]  /*11240*/  FSEL R8, R3, -INF , !P3 ;  /* 0xff80000003087808 */ /* 0x000fe20005800000 */
[----:B------:R-:W-:Y:S01]  /*11250*/  FFMA.FTZ R123, -R0, R20, R123 ;  /* 0x00000014007b7223 */ /* 0x000fe2000001017b */
[----:B------:R-:W-:Y:S01]  /*11260*/  FSEL R6, R6, -INF , !P3 ;  /* 0xff80000006067808 */ /* 0x000fe20005800000 */
[----:B------:R-:W-:Y:S01]  /*11270*/  IMAD.IADD R20, R2, 0x1, -R50 ;  /* 0x0000000102147824 */ /* 0x000fe200078e0a32 */
[-C--:B------:R-:W-:Y:S01]  /*11280*/  ISETP.GE.AND P3, PT, R56, R49.reuse, PT ;  /* 0x000000313800720c */ /* 0x080fe20003f66270 */
[----:B------:R-:W-:Y:S01]  /*11290*/  IMAD.IADD R56, R47, 0x1, -R56 ;  /* 0x000000012f387824 */ /* 0x000fe200078e0a38 */
[----:B------:R-:W-:Y:S01]  /*112a0*/  FSEL R93, R51, -INF , !P2 ;  /* 0xff800000335d7808 */ /* 0x000fe20005000000 */
[C---:B------:R-:W-:Y:S01]  /*112b0*/  VIADD R38, R10.reuse, 0x40 ;  /* 0x000000400a267836 */ /* 0x040fe20000000000 */
[----:B------:R-:W-:Y:S01]  /*112c0*/  I2FP.F32.S32 R16, R16 ;  /* 0x0000001000107245 */ /* 0x000fe20000201400 */
[----:B------:R-:W-:Y:S01]  /*112d0*/  VIADD R30, R10, 0x50 ;  /* 0x000000500a1e7836 */ /* 0x000fe20000000000 */
[----:B------:R-:W-:Y:S01]  /*112e0*/  FSEL R101, R101, -INF , !P1 ;  /* 0xff80000065657808 */ /* 0x000fe20004800000 */
[----:B------:R-:W-:Y:S01]  /*112f0*/  IMAD.IADD R71, R47, 0x1, -R64 ;  /* 0x000000012f477824 */ /* 0x000fe200078e0a40 */
[----:B------:R-:W-:Y:S01]  /*11300*/  FSEL R51, R109, -INF , !P1 ;  /* 0xff8000006d337808 */ /* 0x000fe20004800000 */
[C---:B------:R-:W-:Y:S01]  /*11310*/  IMAD.IADD R35, R47.reuse, 0x1, -R50 ;  /* 0x000000012f237824 */ /* 0x040fe200078e0a32 */
[-C--:B------:R-:W-:Y:S01]  /*11320*/  ISETP.GE.AND P1, PT, R52, R49.reuse, PT ;  /* 0x000000313400720c */ /* 0x080fe20003f26270 */
[C---:B------:R-:W-:Y:S01]  /*11330*/  IMAD.IADD R52, R47.reuse, 0x1, -R52 ;  /* 0x000000012f347824 */ /* 0x040fe200078e0a34 */
[----:B------:R-:W-:Y:S01]  /*11340*/  IABS R66, R66 ;  /* 0x0000004200427213 */ /* 0x000fe20000000000 */
[----:B------:R-:W-:Y:S01]  /*11350*/  FFMA.FTZ R197, -R0, R16, R177 ;  /* 0x0000001000c57223 */ /* 0x000fe200000101b1 */
[----:B------:R-:W-:Y:S01]  /*11360*/  IABS R56, R56 ;  /* 0x0000003800387213 */ /* 0x000fe20000000000 */
[----:B------:R-:W-:Y:S01]  /*11370*/  IMAD.IADD R16, R2, 0x1, -R26 ;  /* 0x0000000102107824 */ /* 0x000fe200078e0a1a */
[----:B------:R-:W-:Y:S01]  /*11380*/  ISETP.GE.AND P4, PT, R58, R49, PT ;  /* 0x000000313a00720c */ /* 0x000fe20003f86270 */
[----:B------:R-:W-:Y:S01]  /*11390*/  IMAD.IADD R58, R47, 0x1, -R58 ;  /* 0x000000012f3a7824 */ /* 0x000fe200078e0a3a */
[----:B------:R-:W-:Y:S01]  /*113a0*/  I2FP.F32.S32 R66, R66 ;  /* 0x0000004200427245 */ /* 0x000fe20000201400 */
[C---:B------:R-:W-:Y:S01]  /*113b0*/  IMAD.IADD R12, R2.reuse, 0x1, -R32 ;  /* 0x00000001020c7824 */ /* 0x040fe200078e0a20 */
[----:B------:R-:W-:Y:S01]  /*113c0*/  IABS R20, R20 ;  /* 0x0000001400147213 */ /* 0x000fe20000000000 */
[----:B------:R-:W-:Y:S01]  /*113d0*/  IMAD.IADD R18, R2, 0x1, -R38 ;  /* 0x0000000102127824 */ /* 0x000fe200078e0a26 */
[----:B------:R-:W-:Y:S01]  /*113e0*/  IABS R71, R71 ;  /* 0x0000004700477213 */ /* 0x000fe20000000000 */
[----:B------:R-:W-:Y:S01]  /*113f0*/  FFMA.FTZ R89, -R0, R66, R111 ;  /* 0x0000004200597223 */ /* 0x000fe2000001016f */
[----:B------:R-:W-:-:S02]  /*11400*/  IABS R52, R52 ;  /* 0x0000003400347213 */ /* 0x000fc40000000000 */
[----:B------:R-:W-:Y:S02]  /*11410*/  IABS R35, R35 ;  /* 0x0000002300237213 */ /* 0x000fe40000000000 */
[----:B------:R-:W-:Y:S02]  /*11420*/  I2FP.F32.S32 R56, R56 ;  /* 0x0000003800387245 */ /* 0x000fe40000201400 */
[----:B------:R-:W-:Y:S02]  /*11430*/  I2FP.F32.S32 R20, R20 ;  /* 0x0000001400147245 */ /* 0x000fe40000201400 */
[----:B------:R-:W-:Y:S02]  /*11440*/  IABS R16, R16 ;  /* 0x0000001000107213 */ /* 0x000fe40000000000 */
[----:B------:R-:W-:Y:S02]  /*11450*/  IABS R58, R58 ;  /* 0x0000003a003a7213 */ /* 0x000fe40000000000 */
[----:B------:R-:W-:-:S02]  /*11460*/  I2FP.F32.S32 R71, R71 ;  /* 0x0000004700477245 */ /* 0x000fc40000201400 */
[----:B------:R-:W-:Y:S02]  /*11470*/  I2FP.F32.S32 R52, R52 ;  /* 0x0000003400347245 */ /* 0x000fe40000201400 */
[----:B------:R-:W-:Y:S01]  /*11480*/  I2FP.F32.S32 R35, R35 ;  /* 0x0000002300237245 */ /* 0x000fe20000201400 */
[C---:B------:R-:W-:Y:S01]  /*11490*/  FFMA.FTZ R3, -R0.reuse, R56, R107 ;  /* 0x0000003800037223 */ /* 0x040fe2000001016b */
[----:B------:R-:W-:Y:S01]  /*114a0*/  IABS R12, R12 ;  /* 0x0000000c000c7213 */ /* 0x000fe20000000000 */
[C---:B------:R-:W-:Y:S01]  /*114b0*/  FFMA.FTZ R137, -R0.reuse, R20, R137 ;  /* 0x0000001400897223 */ /* 0x040fe20000010189 */
[----:B------:R-:W-:Y:S01]  /*114c0*/  I2FP.F32.S32 R16, R16 ;  /* 0x0000001000107245 */ /* 0x000fe20000201400 */
[C---:B------:R-:W-:Y:S01]  /*114d0*/  FFMA.FTZ R71, -R0.reuse, R71, R131 ;  /* 0x0000004700477223 */ /* 0x040fe20000010183 */
[----:B------:R-:W-:Y:S01]  /*114e0*/  I2FP.F32.S32 R58, R58 ;  /* 0x0000003a003a7245 */ /* 0x000fe20000201400 */
[C---:B------:R-:W-:Y:S01]  /*114f0*/  FFMA.FTZ R127, -R0.reuse, R52, R127 ;  /* 0x00000034007f7223 */ /* 0x040fe2000001017f */
[----:B------:R-:W-:Y:S01]  /*11500*/  I2FP.F32.S32 R12, R12 ;  /* 0x0000000c000c7245 */ /* 0x000fe20000201400 */
[----:B------:R-:W-:Y:S01]  /*11510*/  FFMA.FTZ R35, -R0, R35, R139 ;  /* 0x0000002300237223 */ /* 0x000fe2000001018b */
[----:B------:R-:W-:Y:S01]  /*11520*/  FSEL R103, R63, -INF , !P2 ;  /* 0xff8000003f677808 */ /* 0x000fe20005000000 */
[----:B------:R-:W-:Y:S01]  /*11530*/  VIADD R20, R10, 0x60 ;  /* 0x000000600a147836 */ /* 0x000fe20000000000 */
[----:B------:R-:W-:Y:S01]  /*11540*/  FSEL R109, R5, -INF , !P0 ;  /* 0xff800000056d7808 */ /* 0x000fe20004000000 */
[----:B------:R-:W-:Y:S01]  /*11550*/  FFMA.FTZ R16, -R0, R16, R37 ;  /* 0x0000001000107223 */ /* 0x000fe20000010125 */
[----:B------:R-:W-:-:S02]  /*11560*/  FSEL R89, R89, -INF , !P0 ;  /* 0xff80000059597808 */ /* 0x000fc40004000000 */
[-C--:B------:R-:W-:Y:S02]  /*11570*/  ISETP.GE.AND P5, PT, R64, R49.reuse, PT ;  /* 0x000000314000720c */ /* 0x080fe40003fa6270 */
[----:B------:R-:W-:Y:S01]  /*11580*/  FSEL R97, R97, -INF , !P3 ;  /* 0xff80000061617808 */ /* 0x000fe20005800000 */
[----:B------:R-:W-:Y:S01]  /*11590*/  FFMA.FTZ R7, -R0, R58, R105 ;  /* 0x0000003a00077223 */ /* 0x000fe20000010169 */
[-C--:B------:R-:W-:Y:S01]  /*115a0*/  ISETP.GE.AND P2, PT, R54, R49.reuse, PT ;  /* 0x000000313600720c */ /* 0x080fe20003f46270 */
[----:B------:R-:W-:Y:S01]  /*115b0*/  IMAD.IADD R54, R47, 0x1, -R54 ;  /* 0x000000012f367824 */ /* 0x000fe200078e0a36 */
[-C--:B------:R-:W-:Y:S01]  /*115c0*/  ISETP.GE.AND P0, PT, R50, R49.reuse, PT ;  /* 0x000000313200720c */ /* 0x080fe20003f06270 */
[----:B------:R-:W-:Y:S01]  /*115d0*/  FFMA.FTZ R195, -R0, R12, R33 ;  /* 0x0000000c00c37223 */ /* 0x000fe20000010121 */
[----:B------:R-:W-:Y:S01]  /*115e0*/  FSEL R5, R3, -INF , !P3 ;  /* 0xff80000003057808 */ /* 0x000fe20005800000 */
[----:B------:R-:W-:Y:S01]  /*115f0*/  IMAD.IADD R12, R2, 0x1, -R20 ;  /* 0x00000001020c7824 */ /* 0x000fe200078e0a14 */
[----:B------:R-:W-:Y:S01]  /*11600*/  ISETP.GE.AND P3, PT, R42, R49, PT ;  /* 0x000000312a00720c */ /* 0x000fe20003f66270 */
[----:B------:R-:W-:Y:S01]  /*11610*/  IMAD.IADD R42, R47, 0x1, -R42 ;  /* 0x000000012f2a7824 */ /* 0x000fe200078e0a2a */
[----:B------:R-:W-:-:S02]  /*11620*/  FSEL R105, R123, -INF , !P5 ;  /* 0xff8000007b697808 */ /* 0x000fc40006800000 */
[----:B------:R-:W-:Y:S02]  /*11630*/  FSEL R71, R71, -INF , !P5 ;  /* 0xff80000047477808 */ /* 0x000fe40006800000 */
[----:B------:R-:W-:Y:S02]  /*11640*/  FSEL R39, R39, -INF , !P1 ;  /* 0xff80000027277808 */ /* 0x000fe40004800000 */
[----:B------:R-:W-:Y:S02]  /*11650*/  FSEL R207, R127, -INF , !P1 ;  /* 0xff8000007fcf7808 */ /* 0x000fe40004800000 */
[----:B------:R-:W-:Y:S02]  /*11660*/  FSEL R37, R137, -INF , !P0 ;  /* 0xff80000089257808 */ /* 0x000fe40004000000 */
[----:B------:R-:W-:Y:S01]  /*11670*/  FSEL R35, R35, -INF , !P0 ;  /* 0xff80000023237808 */ /* 0x000fe20004000000 */
[----:B------:R-:W-:Y:S01]  /*11680*/  IMAD.IADD R3, R47, 0x1, -R40 ;  /* 0x000000012f037824 */ /* 0x000fe200078e0a28 */
[----:B------:R-:W-:-:S02]  /*11690*/  FSEL R107, R119, -INF , !P6 ;  /* 0xff800000776b7808 */ /* 0x000fc40007000000 */
[----:B------:R-:W-:Y:S02]  /*116a0*/  FSEL R85, R85, -INF , !P6 ;  /* 0xff80000055557808 */ /* 0x000fe40007000000 */
[-C--:B------:R-:W-:Y:S01]  /*116b0*/  ISETP.GE.AND P5, PT, R46, R49.reuse, PT ;  /* 0x000000312e00720c */ /* 0x080fe20003fa6270 */
[C---:B------:R-:W-:Y:S01]  /*116c0*/  IMAD.IADD R46, R47.reuse, 0x1, -R46 ;  /* 0x000000012f2e7824 */ /* 0x040fe200078e0a2e */
[-C--:B------:R-:W-:Y:S01]  /*116d0*/  ISETP.GE.AND P1, PT, R38, R49.reuse, PT ;  /* 0x000000312600720c */ /* 0x080fe20003f26270 */
[C---:B------:R-:W-:Y:S01]  /*116e0*/  IMAD.IADD R38, R47.reuse, 0x1, -R38 ;  /* 0x000000012f267824 */ /* 0x040fe200078e0a26 */
[-C--:B------:R-:W-:Y:S01]  /*116f0*/  ISETP.GE.AND P0, PT, R36, R49.reuse, PT ;  /* 0x000000312400720c */ /* 0x080fe20003f06270 */
[C---:B------:R-:W-:Y:S01]  /*11700*/  IMAD.IADD R36, R47.reuse, 0x1, -R36 ;  /* 0x000000012f247824 */ /* 0x040fe200078e0a24 */
[----:B------:R-:W-:Y:S02]  /*11710*/  IABS R54, R54 ;  /* 0x0000003600367213 */ /* 0x000fe40000000000 */
[----:B------:R-:W-:Y:S01]  /*11720*/  ISETP.GE.AND P6, PT, R48, R49, PT ;  /* 0x000000313000720c */ /* 0x000fe20003fc6270 */
[----:B------:R-:W-:Y:S01]  /*11730*/  IMAD.IADD R48, R47, 0x1, -R48 ;  /* 0x000000012f307824 */ /* 0x000fe200078e0a30 */
[----:B------:R-:W-:-:S02]  /*11740*/  IABS R42, R42 ;  /* 0x0000002a002a7213 */ /* 0x000fc40000000000 */
[----:B------:R-:W-:Y:S02]  /*11750*/  IABS R12, R12 ;  /* 0x0000000c000c7213 */ /* 0x000fe40000000000 */
[----:B------:R-:W-:Y:S02]  /*11760*/  I2FP.F32.S32 R54, R54 ;  /* 0x0000003600367245 */ /* 0x000fe40000201400 */
[----:B------:R-:W-:Y:S02]  /*11770*/  IABS R18, R18 ;  /* 0x0000001200127213 */ /* 0x000fe40000000000 */
[----:B------:R-:W-:Y:S02]  /*11780*/  IABS R46, R46 ;  /* 0x0000002e002e7213 */ /* 0x000fe40000000000 */
[----:B------:R-:W-:Y:S02]  /*11790*/  IABS R3, R3 ;  /* 0x0000000300037213 */ /* 0x000fe40000000000 */
[----:B------:R-:W-:-:S02]  /*117a0*/  IABS R38, R38 ;  /* 0x0000002600267213 */ /* 0x000fc40000000000 */
[----:B------:R-:W-:Y:S02]  /*117b0*/  IABS R36, R36 ;  /* 0x0000002400247213 */ /* 0x000fe40000000000 */
[----:B------:R-:W-:Y:S02]  /*117c0*/  IABS R48, R48 ;  /* 0x0000003000307213 */ /* 0x000fe40000000000 */
[----:B------:R-:W-:Y:S01]  /*117d0*/  I2FP.F32.S32 R42, R42 ;  /* 0x0000002a002a7245 */ /* 0x000fe20000201400 */
[----:B------:R-:W-:Y:S01]  /*117e0*/  FFMA.FTZ R125, -R0, R54, R125 ;  /* 0x00000036007d7223 */ /* 0x000fe2000001017d */
[----:B------:R-:W-:Y:S02]  /*117f0*/  I2FP.F32.S32 R12, R12 ;  /* 0x0000000c000c7245 */ /* 0x000fe40000201400 */
[----:B------:R-:W-:Y:S02]  /*11800*/  I2FP.F32.S32 R18, R18 ;  /* 0x0000001200127245 */ /* 0x000fe40000201400 */
[----:B------:R-:W-:-:S02]  /*11810*/  I2FP.F32.S32 R46, R46 ;  /* 0x0000002e002e7245 */ /* 0x000fc40000201400 */
[----:B------:R-:W-:Y:S02]  /*11820*/  I2FP.F32.S32 R3, R3 ;  /* 0x0000000300037245 */ /* 0x000fe40000201400 */
[----:B------:R-:W-:Y:S02]  /*11830*/  I2FP.F32.S32 R38, R38 ;  /* 0x0000002600267245 */ /* 0x000fe40000201400 */
[----:B------:R-:W-:Y:S01]  /*11840*/  I2FP.F32.S32 R36, R36 ;  /* 0x0000002400247245 */ /* 0x000fe20000201400 */
[C---:B------:R-:W-:Y:S01]  /*11850*/  FFMA.FTZ R173, -R0.reuse, R42, R173 ;  /* 0x0000002a00ad7223 */ /* 0x040fe200000101ad */
[----:B------:R-:W-:Y:S01]  /*11860*/  I2FP.F32.S32 R48, R48 ;  /* 0x0000003000307245 */ /* 0x000fe20000201400 */
[C---:B------:R-:W-:Y:S01]  /*11870*/  FFMA.FTZ R12, -R0.reuse, R12, R31 ;  /* 0x0000000c000c7223 */ /* 0x040fe2000001011f */
[----:B------:R-:W-:Y:S01]  /*11880*/  FSEL R99, R133, -INF , !P4 ;  /* 0xff80000085637808 */ /* 0x000fe20006000000 */
[C---:B------:R-:W-:Y:S01]  /*11890*/  FFMA.FTZ R175, -R0.reuse, R18, R175 ;  /* 0x0000001200af7223 */ /* 0x040fe200000101af */
[----:B------:R-:W-:Y:S01]  /*118a0*/  FSEL R7, R7, -INF , !P4 ;  /* 0xff80000007077808 */ /* 0x000fe20006000000 */
[----:B------:R-:W-:Y:S01]  /*118b0*/  FFMA.FTZ R31, -R0, R46, R169 ;  /* 0x0000002e001f7223 */ /* 0x000fe200000101a9 */
[----:B------:R-:W-:Y:S01]  /*118c0*/  ISETP.GE.AND P4, PT, R44, R49, PT ;  /* 0x000000312c00720c */ /* 0x000fe20003f86270 */
[C---:B------:R-:W-:Y:S01]  /*118d0*/  FFMA.FTZ R87, -R0.reuse, R3, R87 ;  /* 0x0000000300577223 */ /* 0x040fe20000010157 */
[----:B------:R-:W-:Y:S01]  /*118e0*/  FSEL R213, R135, -INF , !P2 ;  /* 0xff80000087d57808 */ /* 0x000fe20005000000 */
[C---:B------:R-:W-:Y:S01]  /*118f0*/  FFMA.FTZ R81, -R0.reuse, R38, R81 ;  /* 0x0000002600517223 */ /* 0x040fe20000010151 */
[----:B------:R-:W-:Y:S01]  /*11900*/  FSEL R209, R125, -INF , !P2 ;  /* 0xff8000007dd17808 */ /* 0x000fe20005000000 */
[----:B------:R-:W-:Y:S01]  /*11910*/  FFMA.FTZ R83, -R0, R36, R83 ;  /* 0x0000002400537223 */ /* 0x000fe20000010153 */
[----:B------:R-:W-:-:S02]  /*11920*/  IMAD.IADD R44, R47, 0x1, -R44 ;  /* 0x000000012f2c7824 */ /* 0x000fc400078e0a2c */
[----:B------:R-:W-:Y:S01]  /*11930*/  FFMA.FTZ R33, -R0, R48, R95 ;  /* 0x0000003000217223 */ /* 0x000fe2000001015f */
[-C--:B------:R-:W-:Y:S01]  /*11940*/  ISETP.GE.AND P2, PT, R40, R49.reuse, PT ;  /* 0x000000312800720c */ /* 0x080fe20003f46270 */
[----:B------:R-:W-:Y:S01]  /*11950*/  IMAD.IADD R18, R2, 0x1, -R30 ;  /* 0x0000000102127824 */ /* 0x000fe200078e0a1e */
[----:B------:R-:W-:Y:S02]  /*11960*/  FSEL R29, R27, -INF , !P3 ;  /* 0xff8000001b1d7808 */ /* 0x000fe40005800000 */
[----:B------:R-:W-:Y:S02]  /*11970*/  FSEL R27, R173, -INF , !P3 ;  /* 0xff800000ad1b7808 */ /* 0x000fe40005800000 */
[----:B------:R-:W-:Y:S01]  /*11980*/  ISETP.GE.AND P3, PT, R28, R49, PT ;  /* 0x000000311c00720c */ /* 0x000fe20003f66270 */
[----:B------:R-:W-:Y:S01]  /*11990*/  IMAD.IADD R28, R47, 0x1, -R28 ;  /* 0x000000012f1c7824 */ /* 0x000fe200078e0a1c */
        /* <DEDUP_REMOVED lines=8> */
[----:B------:R-:W-:Y:S02]  /*11a20*/  IABS R44, R44 ;  /* 0x0000002c002c7213 */ /* 0x000fe40000000000 */
[----:B------:R-:W-:Y:S02]  /*11a30*/  FSEL R211, R211, -INF , !P6 ;  /* 0xff800000d3d37808 */ /* 0x000fe40007000000 */
[----:B------:R-:W-:Y:S02]  /*11a40*/  FSEL R33, R33, -INF , !P6 ;  /* 0xff80000021217808 */ /* 0x000fe40007000000 */
[-C--:B------:R-:W-:Y:S01]  /*11a50*/  ISETP.GE.AND P5, PT, R32, R49.reuse, PT ;  /* 0x000000312000720c */ /* 0x080fe20003fa6270 */
[C---:B------:R-:W-:Y:S01]  /*11a60*/  IMAD.IADD R32, R47.reuse, 0x1, -R32 ;  /* 0x000000012f207824 */ /* 0x040fe200078e0a20 */
[-C--:B------:R-:W-:Y:S01]  /*11a70*/  ISETP.GE.AND P2, PT, R26, R49.reuse, PT ;  /* 0x000000311a00720c */ /* 0x080fe20003f46270 */
[C---:B------:R-:W-:Y:S01]  /*11a80*/  IMAD.IADD R26, R47.reuse, 0x1, -R26 ;  /* 0x000000012f1a7824 */ /* 0x040fe200078e0a1a */
[-C--:B------:R-:W-:Y:S01]  /*11a90*/  ISETP.GE.AND P1, PT, R22, R49.reuse, PT ;  /* 0x000000311600720c */ /* 0x080fe20003f26270 */
[C---:B------:R-:W-:Y:S01]  /*11aa0*/  IMAD.IADD R22, R47.reuse, 0x1, -R22 ;  /* 0x000000012f167824 */ /* 0x040fe200078e0a16 */
[-C--:B------:R-:W-:Y:S01]  /*11ab0*/  ISETP.GE.AND P0, PT, R20, R49.reuse, PT ;  /* 0x000000311400720c */ /* 0x080fe20003f06270 */
[C---:B------:R-:W-:Y:S01]  /*11ac0*/  IMAD.IADD R20, R47.reuse, 0x1, -R20 ;  /* 0x000000012f147824 */ /* 0x040fe200078e0a14 */
[----:B------:R-:W-:Y:S01]  /*11ad0*/  ISETP.GE.AND P6, PT, R34, R49, PT ;  /* 0x000000312200720c */ /* 0x000fe20003fc6270 */
[----:B------:R-:W-:Y:S01]  /*11ae0*/  IMAD.IADD R34, R47, 0x1, -R34 ;  /* 0x000000012f227824 */ /* 0x000fe200078e0a22 */
[----:B------:R-:W-:-:S02]  /*11af0*/  IABS R28, R28 ;  /* 0x0000001c001c7213 */ /* 0x000fc40000000000 */
[----:B------:R-:W-:Y:S01]  /*11b00*/  I2FP.F32.S32 R44, R44 ;  /* 0x0000002c002c7245 */ /* 0x000fe20000201400 */
[----:B------:R-:W-:Y:S01]  /*11b10*/  IMAD.IADD R3, R47, 0x1, -R30 ;  /* 0x000000012f037824 */ /* 0x000fe200078e0a1e */
[----:B------:R-:W-:Y:S02]  /*11b20*/  IABS R18, R18 ;  /* 0x0000001200127213 */ /* 0x000fe40000000000 */
[----:B------:R-:W-:Y:S02]  /*11b30*/  IABS R32, R32 ;  /* 0x0000002000207213 */ /* 0x000fe40000000000 */
[----:B------:R-:W-:Y:S02]  /*11b40*/  IABS R26, R26 ;  /* 0x0000001a001a7213 */ /* 0x000fe40000000000 */
[----:B------:R-:W-:Y:S02]  /*11b50*/  IABS R22, R22 ;  /* 0x0000001600167213 */ /* 0x000fe40000000000 */
[----:B------:R-:W-:-:S02]  /*11b60*/  IABS R20, R20 ;  /* 0x0000001400147213 */ /* 0x000fc40000000000 */
[----:B------:R-:W-:Y:S02]  /*11b70*/  IABS R34, R34 ;  /* 0x0000002200227213 */ /* 0x000fe40000000000 */
[----:B------:R-:W-:Y:S01]  /*11b80*/  I2FP.F32.S32 R28, R28 ;  /* 0x0000001c001c7245 */ /* 0x000fe20000201400 */
[----:B------:R-:W-:Y:S01]  /*11b90*/  FFMA.FTZ R91, -R0, R44, R91 ;  /* 0x0000002c005b7223 */ /* 0x000fe2000001015b */
[----:B------:R-:W-:Y:S02]  /*11ba0*/  I2FP.F32.S32 R18, R18 ;  /* 0x0000001200127245 */ /* 0x000fe40000201400 */
[----:B------:R-:W-:Y:S02]  /*11bb0*/  I2FP.F32.S32 R32, R32 ;  /* 0x0000002000207245 */ /* 0x000fe40000201400 */
[----:B------:R-:W-:Y:S02]  /*11bc0*/  I2FP.F32.S32 R26, R26 ;  /* 0x0000001a001a7245 */ /* 0x000fe40000201400 */
[----:B------:R-:W-:-:S02]  /*11bd0*/  I2FP.F32.S32 R22, R22 ;  /* 0x0000001600167245 */ /* 0x000fc40000201400 */
[----:B------:R-:W-:Y:S01]  /*11be0*/  I2FP.F32.S32 R20, R20 ;  /* 0x0000001400147245 */ /* 0x000fe20000201400 */
[----:B------:R-:W-:Y:S01]  /*11bf0*/  FFMA.FTZ R75, -R0, R28, R75 ;  /* 0x0000001c004b7223 */ /* 0x000fe2000001014b */
[----:B------:R-:W-:Y:S02]  /*11c00*/  I2FP.F32.S32 R34, R34 ;  /* 0x0000002200227245 */ /* 0x000fe40000201400 */
[----:B------:R-:W-:Y:S01]  /*11c10*/  IABS R3, R3 ;  /* 0x0000000300037213 */ /* 0x000fe20000000000 */
[----:B------:R-:W-:Y:S01]  /*11c20*/  VIADD R28, R10, 0x69 ;  /* 0x000000690a1c7836 */ /* 0x000fe20000000000 */
[----:B------:R-:W-:Y:S01]  /*11c30*/  FSEL R205, R205, -INF , !P4 ;  /* 0xff800000cdcd7808 */ /* 0x000fe20006000000 */
[C---:B------:R-:W-:Y:S01]  /*11c40*/  FFMA.FTZ R18, -R0.reuse, R18, R179 ;  /* 0x0000001200127223 */ /* 0x040fe200000101b3 */
[----:B------:R-:W-:Y:S01]  /*11c50*/  FSEL R201, R91, -INF , !P4 ;  /* 0xff8000005bc97808 */ /* 0x000fe20006000000 */
[----:B------:R-:W-:Y:S01]  /*11c60*/  FFMA.FTZ R79, -R0, R32, R79 ;  /* 0x00000020004f7223 */ /* 0x000fe2000001014f */
[----:B------:R-:W-:Y:S01]  /*11c70*/  ISETP.GE.AND P4, PT, R30, R49, PT ;  /* 0x000000311e00720c */ /* 0x000fe20003f86270 */
[C---:B------:R-:W-:Y:S01]  /*11c80*/  FFMA.FTZ R23, -R0.reuse, R26, R23 ;  /* 0x0000001a00177223 */ /* 0x040fe20000010117 */
[----:B------:R-:W-:Y:S01]  /*11c90*/  I2FP.F32.S32 R3, R3 ;  /* 0x0000000300037245 */ /* 0x000fe20000201400 */
[C---:B------:R-:W-:Y:S01]  /*11ca0*/  FFMA.FTZ R69, -R0.reuse, R22, R69 ;  /* 0x0000001600457223 */ /* 0x040fe20000010145 */
[C---:B------:R-:W-:Y:S01]  /*11cb0*/  FFMA.FTZ R43, -R0.reuse, R20, R43 ;  /* 0x00000014002b7223 */ /* 0x040fe2000001012b */
[----:B------:R-:W-:Y:S01]  /*11cc0*/  FFMA.FTZ R77, -R0, R34, R77 ;  /* 0x00000022004d7223 */ /* 0x000fe2000001014d */
[----:B------:R-:W-:-:S02]  /*11cd0*/  VIADD R32, R10, 0x61 ;  /* 0x000000610a207836 */ /* 0x000fc40000000000 */
[C---:B------:R-:W-:Y:S02]  /*11ce0*/  VIADD R30, R10.reuse, 0x68 ;  /* 0x000000680a1e7836 */ /* 0x040fe40000000000 */
[C---:B------:R-:W-:Y:S02]  /*11cf0*/  VIADD R26, R10.reuse, 0x70 ;  /* 0x000000700a1a7836 */ /* 0x040fe40000000000 */
[C---:B------:R-:W-:Y:S02]  /*11d00*/  VIADD R22, R10.reuse, 0x71 ;  /* 0x000000710a167836 */ /* 0x040fe40000000000 */
[C---:B------:R-:W-:Y:S02]  /*11d10*/  VIADD R20, R10.reuse, 0x78 ;  /* 0x000000780a147836 */ /* 0x040fe40000000000 */
[----:B------:R-:W-:Y:S02]  /*11d20*/  VIADD R10, R10, 0x79 ;  /* 0x000000790a0a7836 */ /* 0x000fe40000000000 */
[----:B------:R-:W-:-:S02]  /*11d30*/  IMAD.IADD R34, R2, 0x1, -R28 ;  /* 0x0000000102227824 */ /* 0x000fc400078e0a1c */
[----:B------:R-:W-:Y:S01]  /*11d40*/  FFMA.FTZ R73, -R0, R3, R73 ;  /* 0x0000000300497223 */ /* 0x000fe20000010149 */
        /* <DEDUP_REMOVED lines=8> */
[----:B------:R-:W-:Y:S01]  /*11dd0*/  FSEL R125, R12, -INF , !P0 ;  /* 0xff8000000c7d7808 */ /* 0x000fe20004000000 */
[----:B------:R-:W-:-:S02]  /*11de0*/  IMAD.IADD R12, R2, 0x1, -R22 ;  /* 0x00000001020c7824 */ /* 0x000fc400078e0a16 */
[----:B------:R-:W-:Y:S01]  /*11df0*/  IMAD.IADD R23, R2, 0x1, -R10 ;  /* 0x0000000102177824 */ /* 0x000fe200078e0a0a */
[----:B------:R-:W-:Y:S02]  /*11e00*/  IABS R2, R34 ;  /* 0x0000002200027213 */ /* 0x000fe40000000000 */
        /* <DEDUP_REMOVED lines=12> */
[----:B------:R-:W-:Y:S02]  /*11ed0*/  FSEL R179, R77, -INF , !P6 ;  /* 0xff8000004db37808 */ /* 0x000fe40007000000 */
[----:B------:R-:W-:Y:S02]  /*11ee0*/  FSEL R195, R195, -INF , !P5 ;  /* 0xff800000c3c37808 */ /* 0x000fe40006800000 */
[----:B------:R-:W-:Y:S02]  /*11ef0*/  I2FP.F32.S32 R2, R2 ;  /* 0x0000000200027245 */ /* 0x000fe40000201400 */
[----:B------:R-:W-:Y:S02]  /*11f00*/  FMNMX3.FTZ R34, R34, R197, R181, !PT ;  /* 0x000000c522227276 */ /* 0x000fe400078100b5 */
[----:B------:R-:W-:Y:S01]  /*11f10*/  ISETP.GE.AND P6, PT, R32, R49, PT ;  /* 0x000000312000720c */ /* 0x000fe20003fc6270 */
[----:B------:R-:W-:Y:S01]  /*11f20*/  IMAD.IADD R32, R47, 0x1, -R32 ;  /* 0x000000012f207824 */ /* 0x000fe200078e0a20 */
[----:B------:R-:W-:-:S02]  /*11f30*/  I2FP.F32.S32 R16, R16 ;  /* 0x0000001000107245 */ /* 0x000fc40000201400 */
[----:B------:R-:W-:Y:S02]  /*11f40*/  IABS R12, R12 ;  /* 0x0000000c000c7213 */ /* 0x000fe40000000000 */
[----:B------:R-:W-:Y:S02]  /*11f50*/  I2FP.F32.S32 R18, R18 ;  /* 0x0000001200127245 */ /* 0x000fe40000201400 */
[----:B------:R-:W-:Y:S02]  /*11f60*/  IABS R3, R3 ;  /* 0x0000000300037213 */ /* 0x000fe40000000000 */
[----:B------:R-:W-:Y:S01]  /*11f70*/  I2FP.F32.S32 R14, R14 ;  /* 0x0000000e000e7245 */ /* 0x000fe20000201400 */
[----:B------:R-:W-:Y:S01]  /*11f80*/  FFMA.FTZ R65, -R0, R2, R65 ;  /* 0x0000000200417223 */ /* 0x000fe20000010141 */
[----:B------:R-:W-:Y:S02]  /*11f90*/  FSEL R171, R171, -INF , !P3 ;  /* 0xff800000abab7808 */ /* 0x000fe40005800000 */
[----:B------:R-:W-:Y:S01]  /*11fa0*/  FMNMX3.FTZ R34, R34, R195, R173, !PT ;  /* 0x000000c322227276 */ /* 0x000fe200078100ad */
[C---:B------:R-:W-:Y:S01]  /*11fb0*/  FFMA.FTZ R16, -R0.reuse, R16, R17 ;  /* 0x0000001000107223 */ /* 0x040fe20000010111 */
[----:B------:R-:W-:Y:S01]  /*11fc0*/  I2FP.F32.S32 R12, R12 ;  /* 0x0000000c000c7245 */ /* 0x000fe20000201400 */
[C---:B------:R-:W-:Y:S01]  /*11fd0*/  FFMA.FTZ R18, -R0.reuse, R18, R41 ;  /* 0x0000001200127223 */ /* 0x040fe20000010129 */
[----:B------:R-:W-:Y:S01]  /*11fe0*/  FSEL R189, R79, -INF , !P5 ;  /* 0xff8000004fbd7808 */ /* 0x000fe20006800000 */
[----:B------:R-:W-:Y:S01]  /*11ff0*/  FFMA.FTZ R14, -R0, R14, R59 ;  /* 0x0000000e000e7223 */ /* 0x000fe2000001013b */
[----:B------:R-:W-:-:S02]  /*12000*/  I2FP.F32.S32 R2, R3 ;  /* 0x0000000300027245 */ /* 0x000fc40000201400 */
[-C--:B------:R-:W-:Y:S02]  /*12010*/  ISETP.GE.AND P5, PT, R30, R49.reuse, PT ;  /* 0x000000311e00720c */ /* 0x080fe40003fa6270 */
[----:B------:R-:W-:Y:S02]  /*12020*/  FSEL R135, R75, -INF , !P3 ;  /* 0xff8000004b877808 */ /* 0x000fe40005800000 */
[----:B------:R-:W-:Y:S02]  /*12030*/  IABS R3, R32 ;  /* 0x0000002000037213 */ /* 0x000fe40000000000 */
[----:B------:R-:W-:Y:S02]  /*12040*/  ISETP.GE.AND P3, PT, R26, R49, PT ;  /* 0x000000311a00720c */ /* 0x000fe40003f66270 */
[----:B------:R-:W-:Y:S01]  /*12050*/  FMNMX3.FTZ R32, R34, R171, R169, !PT ;  /* 0x000000ab22207276 */ /* 0x000fe200078100a9 */
[----:B------:R-:W-:Y:S01]  /*12060*/  FFMA.FTZ R12, -R0, R12, R67 ;  /* 0x0000000c000c7223 */ /* 0x000fe20000010143 */
[----:B------:R-:W-:-:S02]  /*12070*/  FSEL R137, R73, -INF , !P4 ;  /* 0xff80000049897808 */ /* 0x000fc40006000000 */
[----:B------:R-:W-:Y:S02]  /*12080*/  FSEL R129, R69, -INF , !P1 ;  /* 0xff80000045817808 */ /* 0x000fe40004800000 */
[----:B------:R-:W-:Y:S01]  /*12090*/  FSEL R63, R43, -INF , !P0 ;  /* 0xff8000002b3f7808 */ /* 0x000fe20004000000 */
        /* <DEDUP_REMOVED lines=8> */
[C---:B------:R-:W-:Y:S01]  /*12120*/  IMAD.IADD R20, R47.reuse, 0x1, -R20 ;  /* 0x000000012f147824 */ /* 0x040fe200078e0a14 */
[----:B------:R-:W-:Y:S01]  /*12130*/  IABS R23, R23 ;  /* 0x0000001700177213 */ /* 0x000fe20000000000 */
[----:B------:R-:W-:Y:S01]  /*12140*/  IMAD.IADD R10, R47, 0x1, -R10 ;  /* 0x000000012f0a7824 */ /* 0x000fe200078e0a0a */
[----:B------:R-:W-:-:S02]  /*12150*/  FSEL R67, R16, -INF , !P5 ;  /* 0xff80000010437808 */ /* 0x000fc40006800000 */
[----:B------:R-:W-:Y:S02]  /*12160*/  FSEL R119, R18, -INF , !P6 ;  /* 0xff80000012777808 */ /* 0x000fe40007000000 */
[----:B------:R-:W-:Y:S02]  /*12170*/  FMNMX3.FTZ R16, R32, R139, R125, !PT ;  /* 0x0000008b20107276 */ /* 0x000fe4000781007d */
[----:B------:R-:W-:Y:S02]  /*12180*/  FSEL R47, R14, -INF , !P3 ;  /* 0xff8000000e2f7808 */ /* 0x000fe40005800000 */
[----:B------:R-:W-:Y:S01]  /*12190*/  FMNMX3.FTZ R14, R6, R93, R51, !PT ;  /* 0x0000005d060e7276 */ /* 0x000fe20007810033 */
[----:B------:R-:W-:Y:S01]  /*121a0*/  FFMA.FTZ R2, -R0, R2, R55 ;  /* 0x0000000200027223 */ /* 0x000fe20000010137 */
[----:B------:R-:W-:Y:S02]  /*121b0*/  I2FP.F32.S32 R36, R23 ;  /* 0x0000001700247245 */ /* 0x000fe40000201400 */
[----:B------:R-:W-:-:S02]  /*121c0*/  FSEL R65, R65, -INF , !P4 ;  /* 0xff80000041417808 */ /* 0x000fc40006000000 */
[----:B------:R-:W-:Y:S02]  /*121d0*/  FMNMX3.FTZ R16, R16, R119, R67, !PT ;  /* 0x0000007710107276 */ /* 0x000fe40007810043 */
[----:B------:R-:W-:Y:S01]  /*121e0*/  FMNMX3.FTZ R14, R14, R89, R85, !PT ;  /* 0x000000590e0e7276 */ /* 0x000fe20007810055 */
[----:B------:R-:W-:Y:S01]  /*121f0*/  FFMA.FTZ R36, -R0, R36, R45 ;  /* 0x0000002400247223 */ /* 0x000fe2000001012d */
[----:B------:R-:W-:Y:S02]  /*12200*/  FSEL R45, R12, -INF , !P2 ;  /* 0xff8000000c2d7808 */ /* 0x000fe40005000000 */
[----:B------:R-:W-:Y:S02]  /*12210*/  FSEL R43, R2, -INF , !P1 ;  /* 0xff800000022b7808 */ /* 0x000fe40004800000 */
[----:B------:R-:W-:Y:S02]  /*12220*/  FMNMX3.FTZ R16, R16, R65, R47, !PT ;  /* 0x0000004110107276 */ /* 0x000fe4000781002f */
[----:B------:R-:W-:-:S02]  /*12230*/  FMNMX3.FTZ R14, R14, R71, R7, !PT ;  /* 0x000000470e0e7276 */ /* 0x000fc40007810007 */
[----:B------:R-:W-:Y:S02]  /*12240*/  FSEL R41, R36, -INF , !P0 ;  /* 0xff80000024297808 */ /* 0x000fe40004000000 */
[----:B------:R-:W-:Y:S02]  /*12250*/  FMNMX3.FTZ R16, R16, R45, R43, !PT ;  /* 0x0000002d10107276 */ /* 0x000fe4000781002b */
[----:B------:R-:W-:Y:S02]  /*12260*/  FMNMX3.FTZ R14, R14, R5, R209, !PT ;  /* 0x000000050e0e7276 */ /* 0x000fe400078100d1 */
[----:B------:R-:W-:Y:S02]  /*12270*/  I2FP.F32.S32 R3, R3 ;  /* 0x0000000300037245 */ /* 0x000fe40000201400 */
[----:B------:R-:W-:Y:S02]  /*12280*/  FMNMX.FTZ R16, R41, R16, !PT ;  /* 0x0000001029107209 */ /* 0x000fe40007810000 */
[----:B------:R-:W-:Y:S01]  /*12290*/  FMNMX3.FTZ R14, R14, R207, R35, !PT ;  /* 0x000000cf0e0e7276 */ /* 0x000fe20007810023 */
[----:B------:R-:W-:-:S02]  /*122a0*/  FFMA.FTZ R3, -R0, R3, R9 ;  /* 0x0000000300037223 */ /* 0x000fc40000010109 */
[----:B------:R-:W1:Y:S01]  /*122b0*/  SHFL.BFLY PT, R9, R16, 0x2, 0x1f ;  /* 0x0c401f0010097f89 */ /* 0x000e6200000e0000 */
[----:B------:R-:W-:-:S04]  /*122c0*/  FMNMX3.FTZ R14, R14, R33, R31, !PT ;  /* 0x000000210e0e7276 */ /* 0x000fc8000781001f */
[----:B------:R-:W-:Y:S02]  /*122d0*/  FMNMX3.FTZ R14, R14, R201, R27, !PT ;  /* 0x000000c90e0e7276 */ /* 0x000fe4000781001b */
[----:B------:R-:W-:Y:S02]  /*122e0*/  IABS R30, R30 ;  /* 0x0000001e001e7213 */ /* 0x000fe40000000000 */
[----:B------:R-:W-:Y:S02]  /*122f0*/  FMNMX3.FTZ R14, R14, R199, R183, !PT ;  /* 0x000000c70e0e7276 */ /* 0x000fe400078100b7 */
[----:B------:R-:W-:Y:S02]  /*12300*/  IABS R28, R28 ;  /* 0x0000001c001c7213 */ /* 0x000fe40000000000 */
[----:B------:R-:W-:Y:S02]  /*12310*/  FMNMX3.FTZ R14, R14, R193, R179, !PT ;  /* 0x000000c10e0e7276 */ /* 0x000fe400078100b3 */
[----:B------:R-:W-:-:S02]  /*12320*/  I2FP.F32.S32 R30, R30 ;  /* 0x0000001e001e7245 */ /* 0x000fc40000201400 */
[----:B------:R-:W-:Y:S02]  /*12330*/  IABS R26, R26 ;  /* 0x0000001a001a7213 */ /* 0x000fe40000000000 */
[----:B------:R-:W-:Y:S01]  /*12340*/  FMNMX3.FTZ R14, R14, R189, R137, !PT ;  /* 0x000000bd0e0e7276 */ /* 0x000fe20007810089 */
[----:B------:R-:W-:Y:S01]  /*12350*/  FFMA.FTZ R11, -R0, R30, R11 ;  /* 0x0000001e000b7223 */ /* 0x000fe2000001010b */
[----:B------:R-:W-:Y:S02]  /*12360*/  I2FP.F32.S32 R28, R28 ;  /* 0x0000001c001c7245 */ /* 0x000fe40000201400 */
[----:B------:R-:W-:Y:S02]  /*12370*/  IABS R22, R22 ;  /* 0x0000001600167213 */ /* 0x000fe40000000000 */
[----:B------:R-:W-:Y:S02]  /*12380*/  IABS R20, R20 ;  /* 0x0000001400147213 */ /* 0x000fe40000000000 */
[----:B------:R-:W-:-:S02]  /*12390*/  I2FP.F32.S32 R26, R26 ;  /* 0x0000001a001a7245 */ /* 0x000fc40000201400 */
[----:B------:R-:W-:Y:S02]  /*123a0*/  IABS R10, R10 ;  /* 0x0000000a000a7213 */ /* 0x000fe40000000000 */
[----:B------:R-:W-:Y:S01]  /*123b0*/  FMNMX3.FTZ R14, R14, R135, R133, !PT ;  /* 0x000000870e0e7276 */ /* 0x000fe20007810085 */
[C---:B------:R-:W-:Y:S01]  /*123c0*/  FFMA.FTZ R28, -R0.reuse, R28, R57 ;  /* 0x0000001c001c7223 */ /* 0x040fe20000010139 */
[----:B------:R-:W-:Y:S01]  /*123d0*/  I2FP.F32.S32 R22, R22 ;  /* 0x0000001600167245 */ /* 0x000fe20000201400 */
        /* <DEDUP_REMOVED lines=28> */
[----:B------:R-:W-:-:S05]  /*125a0*/  IMAD.SHL.U32 R10, R62, 0x100, RZ ;  /* 0x000001003e0a7824 */ /* 0x000fca00078e00ff */
[----:B------:R-:W-:Y:S02]  /*125b0*/  LOP3.LUT R10, R10, 0x100, RZ, 0xc0, !PT ;  /* 0x000001000a0a7812 */ /* 0x000fe400078ec0ff */
[----:B-1----:R-:W-:Y:S01]  /*125c0*/  FMNMX.FTZ R2, R8, R9, !PT ;  /* 0x0000000908027209 */ /* 0x002fe20007810000 */
[----:B------:R-:W-:-:S05]  /*125d0*/  IMAD.SHL.U32 R9, R155, 0x20, RZ ;  /* 0x000000209b097824 */ /* 0x000fca00078e00ff */
[----:B------:R-:W-:-:S04]  /*125e0*/  LOP3.LUT R11, R9, 0xc0, RZ, 0xc0, !PT ;  /* 0x000000c0090b7812 */ /* 0x000fc800078ec0ff */
[----:B------:R-:W-:Y:S02]  /*125f0*/  LOP3.LUT R8, R11, 0x8, R24, 0xf8, !PT ;  /* 0x000000080b087812 */ /* 0x000fe400078ef818 */
[----:B------:R-:W-:Y:S02]  /*12600*/  LOP3.LUT R10, R10, 0x20, R9, 0xf8, !PT ;  /* 0x000000200a0a7812 */ /* 0x000fe400078ef809 */
[----:B------:R-:W-:-:S04]  /*12610*/  LOP3.LUT R141, R8, 0x18, R61, 0x78, !PT ;  /* 0x00000018088d7812 */ /* 0x000fc800078e783d */
[----:B------:R-:W-:-:S04]  /*12620*/  LOP3.LUT R141, R10, R141, RZ, 0xfc, !PT ;  /* 0x0000008d0a8d7212 */ /* 0x000fc800078efcff */
[----:B------:R-:W-:Y:S01]  /*12630*/  LEA R141, R141, UR6, 0x1 ;  /* 0x000000068d8d7c11 */ /* 0x000fe2000f8e08ff */
[-CC-:B------:R-:W-:Y:S01]  /*12640*/  FFMA.FTZ R54, R109, R21.reuse, -R20.reuse ;  /* 0x000000156d367223 */ /* 0x180fe20000010814 */
[----:B------:R-:W-:Y:S01]  /*12650*/  FMUL.FTZ R44, R21, R2 ;  /* 0x00000002152c7220 */ /* 0x000fe20000410000 */
[----:B------:R-:W-:Y:S02]  /*12660*/  FSETP.NEU.FTZ.AND P0, PT, R2, -INF , PT ;  /* 0xff8000000200780b */ /* 0x000fe40003f1d000 */
[----:B------:R-:W1:Y:S02]  /*12670*/  LDSM.16.MT88.4 R108, [R141+0x9000] ;  /* 0x009000008d6c783b */ /* 0x000e640000004200 */
[----:B------:R-:W-:Y:S01]  /*12680*/  FSEL R44, R44, RZ, P0 ;  /* 0x000000ff2c2c7208 */ /* 0x000fe20000000000 */
[-CC-:B------:R-:W-:Y:S01]  /*12690*/  FFMA.FTZ R124, R103, R21.reuse, -R20.reuse ;  /* 0x00000015677c7223 */ /* 0x180fe20000010814 */
[-C--:B------:R-:W-:Y:S01]  /*126a0*/  FFMA.FTZ R131, R101, R21.reuse, -R20 ;  /* 0x0000001565837223 */ /* 0x080fe20000010814 */
[----:B------:R-:W-:Y:S01]  /*126b0*/  MUFU.EX2 R187, R187 ;  /* 0x000000bb00bb7308 */ /* 0x000fe20000000800 */
[----:B------:R-:W2:Y:S01]  /*126c0*/  LDSM.16.MT88.4 R8, [R141+0x9400] ;  /* 0x009400008d08783b */ /* 0x000ea20000004200 */
[-CC-:B------:R-:W-:Y:S01]  /*126d0*/  FFMA.FTZ R126, R6, R21.reuse, -R44.reuse ;  /* 0x00000015067e7223 */ /* 0x180fe2000001082c */
[-CC-:B------:R-:W-:Y:S01]  /*126e0*/  FFMA.FTZ R191, R93, R21.reuse, -R44.reuse ;  /* 0x000000155dbf7223 */ /* 0x180fe2000001082c */
[-CC-:B------:R-:W-:Y:S01]  /*126f0*/  FFMA.FTZ R175, R51, R21.reuse, -R44.reuse ;  /* 0x0000001533af7223 */ /* 0x180fe2000001082c */
[-C--:B------:R-:W-:Y:S01]  /*12700*/  FFMA.FTZ R56, R89, R21.reuse, -R44 ;  /* 0x0000001559387223 */ /* 0x080fe2000001082c */
[-CC-:B------:R-:W-:Y:S01]  /*12710*/  FFMA.FTZ R127, R107, R21.reuse, -R20.reuse ;  /* 0x000000156b7f7223 */ /* 0x180fe20000010814 */
[-CC-:B------:R-:W-:Y:S01]  /*12720*/  FFMA.FTZ R50, R105, R21.reuse, -R20.reuse ;  /* 0x0000001569327223 */ /* 0x180fe20000010814 */
[----:B------:R-:W4:Y:S01]  /*12730*/  MUFU.EX2 R124, R124 ;  /* 0x0000007c007c7308 */ /* 0x000f220000000800 */
[-CC-:B------:R-:W-:Y:S01]  /*12740*/  FFMA.FTZ R57, R99, R21.reuse, -R20.reuse ;  /* 0x0000001563397223 */ /* 0x180fe20000010814 */
[-C--:B------:R-:W-:Y:S01]  /*12750*/  FFMA.FTZ R46, R97, R21.reuse, -R20 ;  /* 0x00000015612e7223 */ /* 0x080fe20000010814 */
[----:B------:R-:W-:Y:S04]  /*12760*/  LDSM.16.MT88.4 R76, [R141+0xd000] ;  /* 0x00d000008d4c783b */ /* 0x000fe80000004200 */
[----:B------:R-:W-:Y:S01]  /*12770*/  LDSM.16.MT88.4 R12, [R141+0xb400] ;  /* 0x00b400008d0c783b */ /* 0x000fe20000004200 */
[----:B------:R-:W-:Y:S08]  /*12780*/  MUFU.EX2 R131, R131 ;  /* 0x0000008300837308 */ /* 0x000ff00000000800 */
[----:B------:R-:W5:Y:S01]  /*12790*/  MUFU.EX2 R54, R54 ;  /* 0x0000003600367308 */ /* 0x000f620000000800 */
[-CC-:B------:R-:W-:Y:S01]  /*127a0*/  FFMA.FTZ R52, R85, R21.reuse, -R44.reuse ;  /* 0x0000001555347223 */ /* 0x180fe2000001082c */
[-CC-:B------:R-:W-:Y:S01]  /*127b0*/  FFMA.FTZ R61, R71, R21.reuse, -R44.reuse ;  /* 0x00000015473d7223 */ /* 0x180fe2000001082c */
[-CC-:B------:R-:W-:Y:S01]  /*127c0*/  FFMA.FTZ R48, R5, R21.reuse, -R44.reuse ;  /* 0x0000001505307223 */ /* 0x180fe2000001082c */
[----:B------:R-:W-:Y:S01]  /*127d0*/  IMAD R123, R4, 0x2, R141 ;  /* 0x00000002047b7824 */ /* 0x000fe200078e028d */
[----:B------:R-:W-:Y:S03]  /*127e0*/  LDSM.16.MT88.4 R92, [R141+0xb000] ;  /* 0x00b000008d5c783b */ /* 0x000fe60000004200 */
        /* <DEDUP_REMOVED lines=11> */
[----:B------:R-:W-:Y:S01]  /*128a0*/  LDSM.16.MT88.4 R16, [R123+0x9400] ;  /* 0x009400007b10783b */ /* 0x000fe20000004200 */
[----:B-1----:R-:W-:-:S04]  /*128b0*/  F2FP.BF16.F32.PACK_AB R71, R56, R175 ;  /* 0x000000af3847723e */ /* 0x002fc800000010ff */
        /* <DEDUP_REMOVED lines=59> */
[-CC-:B------:R-:W-:Y:S01]  /*12c70*/  FFMA.FTZ R30, R201, R21.reuse, -R44.reuse ;  /* 0x00000015c91e7223 */ /* 0x180fe2000001082c */
        /* <DEDUP_REMOVED lines=93> */
[----:B------:R-:W-:Y:S01]  /*13250*/  FADD.FTZ R14, R126, R191 ;  /* 0x000000bf7e0e7221 */ /* 0x000fe20000010000 */
[-CC-:B------:R-:W-:Y:S01]  /*13260*/  FFMA.FTZ R126, R173, R21.reuse, -R20.reuse ;  /* 0x00000015ad7e7223 */ /* 0x180fe20000010814 */
[----:B------:R-:W-:-:S02]  /*13270*/  FFMA.FTZ R171, R171, R21, -R20 ;  /* 0x00000015abab7223 */ /* 0x000fc40000010814 */
[----:B------:R-:W-:Y:S01]  /*13280*/  FADD.FTZ R175, R175, R14 ;  /* 0x0000000eafaf7221 */ /* 0x000fe20000010000 */
[-CC-:B------:R-:W-:Y:S01]  /*13290*/  FFMA.FTZ R124, R169, R21.reuse, -R20.reuse ;  /* 0x00000015a97c7223 */ /* 0x180fe20000010814 */
[-C--:B------:R-:W-:Y:S01]  /*132a0*/  FFMA.FTZ R139, R139, R21.reuse, -R20 ;  /* 0x000000158b8b7223 */ /* 0x080fe20000010814 */
[-CC-:B------:R-:W-:Y:S01]  /*132b0*/  FFMA.FTZ R128, R137, R21.reuse, -R44.reuse ;  /* 0x0000001589807223 */ /* 0x180fe2000001082c */
[-CC-:B------:R-:W-:Y:S01]  /*132c0*/  FFMA.FTZ R129, R129, R21.reuse, -R44.reuse ;  /* 0x0000001581817223 */ /* 0x180fe2000001082c */
[-CC-:B------:R-:W-:Y:S01]  /*132d0*/  FFMA.FTZ R135, R135, R21.reuse, -R44.reuse ;  /* 0x0000001587877223 */ /* 0x180fe2000001082c */
[----:B------:R-:W-:Y:S01]  /*132e0*/  FFMA.FTZ R133, R133, R21, -R44 ;  /* 0x0000001585857223 */ /* 0x000fe2000001082c */
[----:B------:R-:W-:Y:S08]  /*132f0*/  MUFU.EX2 R126, R126 ;  /* 0x0000007e007e7308 */ /* 0x000ff00000000800 */
[----:B------:R-:W2:Y:S01]  /*13300*/  MUFU.EX2 R171, R171 ;  /* 0x000000ab00ab7308 */ /* 0x000ea20000000800 */
[C---:B-1----:R-:W-:Y:S08]  /*13310*/  HMMA.16816.F32.BF16 R72, R4.reuse, R8, R72 ;  /* 0x000000080448723c */ /* 0x042ff00000041848 */
[----:B------:R-:W-:Y:S01]  /*13320*/  HMMA.16816.F32.BF16 R68, R4, R10, R68 ;  /* 0x0000000a0444723c */ /* 0x000fe20000041844 */
[----:B------:R-:W1:Y:S02]  /*13330*/  LDSM.16.MT88.4 R8, [R141+0xc400] ;  /* 0x00c400008d08783b */ /* 0x000e640000004200 */
[----:B------:R-:W-:-:S02]  /*13340*/  FADD.FTZ R5, R131, R12 ;  /* 0x0000000c83057221 */ /* 0x000fc40000010000 */
[----:B------:R-:W3:Y:S02]  /*13350*/  LDSM.16.MT88.4 R12, [R123+0xa400] ;  /* 0x00a400007b0c783b */ /* 0x000ee40000004200 */
        /* <DEDUP_REMOVED lines=22> */
[----:B------:R-:W3:Y:S02]  /*134c0*/  LDSM.16.MT88.4 R12, [R141+0xe400] ;  /* 0x00e400008d0c783b */ /* 0x000ee40000004200 */
[----:B------:R-:W-:-:S05]  /*134d0*/  FADD.FTZ R130, R50, R127 ;  /* 0x0000007f32827221 */ /* 0x000fca0000010000 */
        /* <DEDUP_REMOVED lines=13> */
[----:B------:R-:W2:Y:S07]  /*135b0*/  LDSM.16.MT88.4 R16, [R123+0xa800] ;  /* 0x00a800007b10783b */ /* 0x000eae0000004200 */
[C---:B---3--:R-:W-:Y:S08]  /*135c0*/  HMMA.16816.F32.BF16 R80, R4.reuse, R12, R80 ;  /* 0x0000000c0450723c */ /* 0x048ff00000041850 */
[----:B------:R-:W-:Y:S03]  /*135d0*/  HMMA.16816.F32.BF16 R76, R4, R14, R76 ;  /* 0x0000000e044c723c */ /* 0x000fe6000004184c */
[----:B------:R-:W-:Y:S01]  /*135e0*/  FADD.FTZ R5, R57, R130 ;  /* 0x0000008239057221 */ /* 0x000fe20000010000 */
[----:B------:R-:W-:Y:S01]  /*135f0*/  FFMA.FTZ R130, R53, R21, -R44 ;  /* 0x0000001535827223 */ /* 0x000fe2000001082c */
[----:B------:R-:W-:Y:S01]  /*13600*/  MUFU.EX2 R52, R52 ;  /* 0x0000003400347308 */ /* 0x000fe20000000800 */
[----:B------:R-:W3:Y:S07]  /*13610*/  LDSM.16.MT88.4 R12, [R123+0xc800] ;  /* 0x00c800007b0c783b */ /* 0x000eee0000004200 */
[----:B------:R-:W4:Y:S08]  /*13620*/  MUFU.EX2 R119, R119 ;  /* 0x0000007700777308 */ /* 0x000f300000000800 */
[----:B------:R-:W-:Y:S08]  /*13630*/  MUFU.EX2 R50, R50 ;  /* 0x0000003200327308 */ /* 0x000ff00000000800 */
[----:B------:R-:W5:Y:S08]  /*13640*/  MUFU.EX2 R61, R61 ;  /* 0x0000003d003d7308 */ /* 0x000f700000000800 */
[----:B------:R-:W-:Y:S08]  /*13650*/  MUFU.EX2 R56, R56 ;  /* 0x0000003800387308 */ /* 0x000ff00000000800 */
[----:B------:R-:W1:Y:S08]  /*13660*/  MUFU.EX2 R59, R59 ;  /* 0x0000003b003b7308 */ /* 0x000e700000000800 */
[----:B------:R-:W-:Y:S08]  /*13670*/  MUFU.EX2 R55, R55 ;  /* 0x0000003700377308 */ /* 0x000ff00000000800 */
[----:B------:R-:W2:Y:S01]  /*13680*/  MUFU.EX2 R130, R130 ;  /* 0x0000008200827308 */ /* 0x000ea20000000800 */
[----:B------:R-:W-:Y:S01]  /*13690*/  FADD.FTZ R5, R46, R5 ;  /* 0x000000052e057221 */ /* 0x000fe20000010000 */
[----:B----4-:R-:W-:-:S02]  /*136a0*/  F2FP.BF16.F32.PACK_AB R4, R119, R52 ;  /* 0x000000347704723e */ /* 0x010fc400000010ff */
[----:B-----5:R-:W-:Y:S01]  /*136b0*/  F2FP.BF16.F32.PACK_AB R6, R61, R50 ;  /* 0x000000323d06723e */ /* 0x020fe200000010ff */
[----:B------:R-:W-:Y:S01]  /*136c0*/  FADD.FTZ R58, R58, R5 ;  /* 0x000000053a3a7221 */ /* 0x000fe20000010000 */
[----:B-1----:R-:W-:Y:S02]  /*136d0*/  F2FP.BF16.F32.PACK_AB R5, R59, R56 ;  /* 0x000000383b05723e */ /* 0x002fe400000010ff */
[----:B--2---:R-:W-:-:S07]  /*136e0*/  F2FP.BF16.F32.PACK_AB R7, R130, R55 ;  /* 0x000000378207723e */ /* 0x004fce00000010ff */
[C---:B------:R-:W-:Y:S08]  /*136f0*/  HMMA.16816.F32.BF16 R112, R4.reuse, R8, R112 ;  /* 0x000000080470723c */ /* 0x040ff00000041870 */
[C---:B------:R-:W-:Y:S01]  /*13700*/  HMMA.16816.F32.BF16 R108, R4.reuse, R10, R108 ;  /* 0x0000000a046c723c */ /* 0x040fe2000004186c */
[----:B------:R-:W1:Y:S02]  /*13710*/  LDSM.16.MT88.4 R8, [R141+0xe800] ;  /* 0x00e800008d08783b */ /* 0x000e640000004200 */
        /* <DEDUP_REMOVED lines=8> */
[C---:B------:R-:W-:Y:S01]  /*137a0*/  HMMA.16816.F32.BF16 R104, R4.reuse, R16, R104 ;  /* 0x000000100468723c */ /* 0x040fe20000041868 */
[----:B------:R-:W2:Y:S07]  /*137b0*/  LDSM.16.MT88.4 R20, [R141+0xc800] ;  /* 0x00c800008d14783b */ /* 0x000eae0000004200 */
[C---:B------:R-:W-:Y:S01]  /*137c0*/  HMMA.16816.F32.BF16 R100, R4.reuse, R18, R100 ;  /* 0x000000120464723c */ /* 0x040fe20000041864 */
[----:B------:R-:W4:Y:S07]  /*137d0*/  LDSM.16.MT88.4 R16, [R123+0xe800] ;  /* 0x00e800007b10783b */ /* 0x000f2e0000004200 */
[C---:B---3--:R-:W-:Y:S08]  /*137e0*/  HMMA.16816.F32.BF16 R88, R4.reuse, R12, R88 ;  /* 0x0000000c0458723c */ /* 0x048ff00000041858 */
[----:B------:R-:W-:Y:S01]  /*137f0*/  HMMA.16816.F32.BF16 R84, R4, R14, R84 ;  /* 0x0000000e0454723c */ /* 0x000fe20000041854 */
[----:B------:R-:W3:Y:S02]  /*13800*/  LDSM.16.MT88.4 R12, [R123+0xac00] ;  /* 0x00ac00007b0c783b */ /* 0x000ee40000004200 */
[----:B------:R-:W-:-:S05]  /*13810*/  FADD.FTZ R47, R51, R132 ;  /* 0x00000084332f7221 */ /* 0x000fca0000010000 */
[----:B-1----:R-:W-:Y:S03]  /*13820*/  HMMA.16816.F32.BF16 R80, R4, R8, R80 ;  /* 0x000000080450723c */ /* 0x002fe60000041850 */
[----:B------:R-:W-:-:S05]  /*13830*/  FADD.FTZ R47, R48, R47 ;  /* 0x0000002f302f7221 */ /* 0x000fca0000010000 */
[----:B------:R-:W-:Y:S01]  /*13840*/  HMMA.16816.F32.BF16 R76, R4, R10, R76 ;  /* 0x0000000a044c723c */ /* 0x000fe2000004184c */
[----:B------:R-:W1:Y:S01]  /*13850*/  LDSM.16.MT88.4 R8, [R141+0xcc00] ;  /* 0x00cc00008d08783b */ /* 0x000e620000004200 */
[----:B------:R-:W-:Y:S01]  /*13860*/  MUFU.EX2 R42, R63 ;  /* 0x0000003f002a7308 */ /* 0x000fe20000000800 */
[----:B------:R-:W-:-:S05]  /*13870*/  FADD.FTZ R38, R38, R47 ;  /* 0x0000002f26267221 */ /* 0x000fca0000010000 */
[C---:B--2---:R-:W-:Y:S02]  /*13880*/  HMMA.16816.F32.BF16 R96, R4.reuse, R20, R96 ;  /* 0x000000140460723c */ /* 0x044fe40000041860 */
[----:B------:R-:W2:Y:S06]  /*13890*/  MUFU.EX2 R41, R57 ;  /* 0x0000003900297308 */ /* 0x000eac0000000800 */
[C---:B------:R-:W-:Y:S01]  /*138a0*/  HMMA.16816.F32.BF16 R92, R4.reuse, R22, R92 ;  /* 0x00000016045c723c */ /* 0x040fe2000004185c */
[----:B------:R-:W5:Y:S01]  /*138b0*/  LDSM.16.MT88.4 R20, [R141+0xac00] ;  /* 0x00ac00008d14783b */ /* 0x000f620000004200 */
[----:B------:R-:W-:Y:S06]  /*138c0*/  MUFU.EX2 R40, R53 ;  /* 0x0000003500287308 */ /* 0x000fec0000000800 */
[C---:B----4-:R-:W-:Y:S02]  /*138d0*/  HMMA.16816.F32.BF16 R72, R4.reuse, R16, R72 ;  /* 0x000000100448723c */ /* 0x050fe40000041848 */
[----:B------:R-:W4:Y:S06]  /*138e0*/  MUFU.EX2 R169, R169 ;  /* 0x000000a900a97308 */ /* 0x000f2c0000000800 */
[----:B------:R-:W-:Y:S01]  /*138f0*/  HMMA.16816.F32.BF16 R68, R4, R18, R68 ;  /* 0x000000120444723c */ /* 0x000fe20000041844 */
[----:B------:R-:W5:Y:S01]  /*13900*/  LDSM.16.MT88.4 R16, [R123+0xcc00] ;  /* 0x00cc00007b10783b */ /* 0x000f620000004200 */
[----:B------:R-:W-:Y:S01]  /*13910*/  MUFU.EX2 R43, R43 ;  /* 0x0000002b002b7308 */ /* 0x000fe20000000800 */
[----:B------:R-:W-:Y:S01]  /*13920*/  FADD.FTZ R58, R39, R58 ;  /* 0x0000003a273a7221 */ /* 0x000fe20000010000 */
[----:B------:R-:W-:-:S06]  /*13930*/  FADD.FTZ R35, R35, R38 ;  /* 0x0000002623237221 */ /* 0x000fcc0000010000 */
        /* <DEDUP_REMOVED lines=14> */
[----:B------:R-:W-:-:S02]  /*13a20*/  FADD.FTZ R30, R30, R31 ;  /* 0x0000001f1e1e7221 */ /* 0x000fc40000010000 */
        /* <DEDUP_REMOVED lines=9> */
[----:B------:R-:W-:Y:S03]  /*13ac0*/  HMMA.16816.F32.BF16 R96, R4, R8, R96 ;  /* 0x000000080460723c */ /* 0x000fe60000041860 */
[----:B------:R-:W-:Y:S01]  /*13ad0*/  FADD.FTZ R122, R122, R185 ;  /* 0x000000b97a7a7221 */ /* 0x000fe20000010000 */
[----:B------:R-:W-:-:S04]  /*13ae0*/  FADD.FTZ R66, R66, R183 ;  /* 0x000000b742427221 */ /* 0x000fc80000010000 */
[C---:B------:R-:W-:Y:S01]  /*13af0*/  HMMA.16816.F32.BF16 R92, R4.reuse, R10, R92 ;  /* 0x0000000a045c723c */ /* 0x040fe2000004185c */
[----:B------:R-:W2:Y:S07]  /*13b00*/  LDSM.16.MT88.4 R8, [R123+0xec00] ;  /* 0x00ec00007b08783b */ /* 0x000eae0000004200 */
[----:B-----5:R-:W-:Y:S03]  /*13b10*/  HMMA.16816.F32.BF16 R112, R4, R20, R112 ;  /* 0x000000140470723c */ /* 0x020fe60000041870 */
        /* <DEDUP_REMOVED lines=22> */
[----:B------:R-:W-:Y:S01]  /*13c80*/  FADD.FTZ R61, R61, R50 ;  /* 0x000000323d3d7221 */ /* 0x000fe20000010000 */
[----:B------:R-:W-:-:S04]  /*13c90*/  FADD.FTZ R130, R130, R55 ;  /* 0x0000003782827221 */ /* 0x000fc80000010000 */
[C---:B------:R-:W-:Y:S08]  /*13ca0*/  HMMA.16816.F32.BF16 R76, R4.reuse, R14, R76 ;  /* 0x0000000e044c723c */ /* 0x040ff0000004184c */
[C---:B--2---:R-:W-:Y:S08]  /*13cb0*/  HMMA.16816.F32.BF16 R72, R4.reuse, R8, R72 ;  /* 0x000000080448723c */ /* 0x044ff00000041848 */
[----:B------:R-:W-:Y:S03]  /*13cc0*/  HMMA.16816.F32.BF16 R68, R4, R10, R68 ;  /* 0x0000000a0444723c */ /* 0x000fe60000041844 */
        /* <DEDUP_REMOVED lines=24> */
.L_x_4477:
        /* <DEDUP_REMOVED lines=77> */
.L_x_4472:
[----:B------:R-:W-:Y:S05]  /*14320*/  BSYNC.RECONVERGENT B0 ;  /* 0x0000000000007941 */ /* 0x000fea0003800200 */
.L_x_4471:
        /* <DEDUP_REMOVED lines=244> */
[----:B------:R5:W1:Y:S01]  /*15270*/  MUFU.TANH R242, R12 ;  /* 0x0000000c00f27308 */ /* 0x000a620000002400 */
[-C--:B------:R-:W-:Y:S09]  /*15280*/  FMUL.FTZ R19, R19, R2.reuse ;  /* 0x0000000213137220 */ /* 0x080ff20000410000 */
[----:B------:R-:W1:Y:S10]  /*15290*/  MUFU.TANH R11, R11 ;  /* 0x0000000b000b7308 */ /* 0x000e740000002400 */
[----:B------:R-:W1:Y:S01]  /*152a0*/  MUFU.TANH R240, R13 ;  /* 0x0000000d00f07308 */ /* 0x000e620000002400 */
[C---:B---3--:R-:W-:Y:S09]  /*152b0*/  HMMA.16816.F32.BF16 R20, R124.reuse, R128, R20 ;  /* 0x000000807c14723c */ /* 0x048ff20000041814 */
        /* <DEDUP_REMOVED lines=10> */
[----:B------:R-:W4:Y:S02]  /*15360*/  LDSM.16.M88.4 R4, [R140+0x8000] ;  /* 0x008000008c04783b */ /* 0x000f240000000200 */
        /* <DEDUP_REMOVED lines=17> */
[C---:B----4-:R-:W-:Y:S09]  /*15480*/  HMMA.16816.F32.BF16 R36, R124.reuse, R4, R36 ;  /* 0x000000047c24723c */ /* 0x050ff20000041824 */
[----:B------:R-:W4:Y:S01]  /*15490*/  MUFU.TANH R234, R22 ;  /* 0x0000001600ea7308 */ /* 0x000f220000002400 */
[C---:B------:R-:W-:Y:S01]  /*154a0*/  HMMA.16816.F32.BF16 R40, R124.reuse, R6, R40 ;  /* 0x000000067c28723c */ /* 0x040fe20000041828 */
[----:B------:R-:W2:Y:S08]  /*154b0*/  LDSM.16.M88.4 R4, [R140+0x8400] ;  /* 0x008400008c04783b */ /* 0x000eb00000000200 */
        /* <DEDUP_REMOVED lines=13> */
[C---:B--2---:R-:W-:Y:S09]  /*15590*/  HMMA.16816.F32.BF16 R44, R124.reuse, R4, R44 ;  /* 0x000000047c2c723c */ /* 0x044ff2000004182c */
[----:B------:R-:W2:Y:S01]  /*155a0*/  MUFU.TANH R208, R28 ;  /* 0x0000001c00d07308 */ /* 0x000ea20000002400 */
        /* <DEDUP_REMOVED lines=92> */
[----:B-1----:R-:W1:Y:S01]  /*15b70*/  I2F.RP R4, R7 ;  /* 0x0000000700047306 */ /* 0x002e620000209400 */
[----:B------:R-:W-:Y:S02]  /*15b80*/  LOP3.LUT R10, R10, R15, RZ, 0x3c, !PT ;  /* 0x0000000f0a0a7212 */ /* 0x000fe400078e3cff */
        /* <DEDUP_REMOVED lines=55> */
.L_x_4476:
[----:B------:R-:W-:Y:S05]  /*15f00*/  BSYNC.RECONVERGENT B0 ;  /* 0x0000000000007941 */ /* 0x000fea0003800200 */
.L_x_4475:
[----:B------:R-:W-:Y:S01]  /*15f10*/  @!PT LDS RZ, [RZ] ;  /* 0x00000000fffff984 */ /* 0x000fe20000000800 */
[----:B------:R-:W-:Y:S01]  /*15f20*/  @!PT LDS RZ, [RZ] ;  /* 0x00000000fffff984 */ /* 0x000fe20000000800 */
[----:B------:R-:W-:Y:S01]  /*15f30*/  @!PT LDS RZ, [RZ] ;  /* 0x00000000fffff984 */ /* 0x000fe20000000800 */
[----:B------:R2:W-:Y:S01]  /*15f40*/  @!P2 LDGSTS.E.BYPASS.LTC128B.128 [R159+0x3000], desc[UR4][R150.64] ;  /* 0x03000000969fafae */ /* 0x0005e2000b981a04 */
[C---:B------:R-:W-:Y:S01]  /*15f50*/  LEA R14, P4, R146.reuse, R150, 0x6 ;  /* 0x00000096920e7211 */ /* 0x040fe200078830ff */
[C---:B------:R-:W-:Y:S01]  /*15f60*/  IMAD.SHL.U32 R2, R146.reuse, 0x40, RZ ;  /* 0x0000004092027824 */ /* 0x040fe200078e00ff */
[C-C-:B-1----:R-:W-:Y:S01]  /*15f70*/  SHF.L.U64.HI R4, R146.reuse, 0x6, R147.reuse ;  /* 0x0000000692047819 */ /* 0x142fe20000010293 */
        /* <DEDUP_REMOVED lines=62> */
.L_x_4474:
[----:B------:R-:W-:Y:S05]  /*16360*/  BSYNC.RECONVERGENT B1 ;  /* 0x0000000000017941 */ /* 0x000fea0003800200 */
.L_x_4473:
[----:B-1----:R-:W3:Y:S01]  /*16370*/  LD.E R52, desc[UR4][R120.64+0xdc] ;  /* 0x0000dc0478347980 */ /* 0x002ee2000c101900 */
[C---:B------:R-:W-:Y:S02]  /*16380*/  IADD3 R2, PT, PT, R162.reuse, -0x8, RZ ;  /* 0xfffffff8a2027810 */ /* 0x040fe40007ffe0ff */
[----:B------:R-:W-:Y:S01]  /*16390*/  IABS R5, R162 ;  /* 0x000000a200057213 */ /* 0x000fe20000000000 */
[----:B--2---:R-:W-:Y:S01]  /*163a0*/  LDSM.16.MT88.4 R16, [R141+0x9000] ;  /* 0x009000008d10783b */ /* 0x004fe20000004200 */
[----:B------:R-:W-:Y:S02]  /*163b0*/  IABS R2, R2 ;  /* 0x0000000200027213 */ /* 0x000fe40000000000 */
[----:B------:R-:W-:Y:S02]  /*163c0*/  I2FP.F32.S32 R5, R5 ;  /* 0x0000000500057245 */ /* 0x000fe40000201400 */
[----:B------:R-:W-:Y:S02]  /*163d0*/  I2FP.F32.S32 R2, R2 ;  /* 0x0000000200027245 */ /* 0x000fe40000201400 */
[----:B------:R-:W-:Y:S01]  /*163e0*/  IADD3 R6, PT, PT, R162, -0x19, RZ ;  /* 0xffffffe7a2067810 */ /* 0x000fe20007ffe0ff */
[----:B------:R-:W-:Y:S01]  /*163f0*/  FFMA.FTZ R173, -R0, R5, R173 ;  /* 0x0000000500ad7223 */ /* 0x000fe200000101ad */
[----:B------:R-:W-:Y:S01]  /*16400*/  IADD3 R5, PT, PT, R162, -0x18, RZ ;  /* 0xffffffe8a2057810 */ /* 0x000fe20007ffe0ff */
[-C--:B------:R-:W-:Y:S01]  /*16410*/  FFMA.FTZ R8, -R0, R2.reuse, R3 ;  /* 0x0000000200087223 */ /* 0x080fe20000010103 */
[----:B------:R-:W-:Y:S01]  /*16420*/  IADD3 R3, PT, PT, R162, -0x10, RZ ;  /* 0xfffffff0a2037810 */ /* 0x000fe20007ffe0ff */
[----:B------:R-:W-:Y:S01]  /*16430*/  FFMA.FTZ R179, -R0, R2, R179 ;  /* 0x0000000200b37223 */ /* 0x000fe200000101b3 */
[----:B------:R-:W-:Y:S01]  /*16440*/  IABS R5, R5 ;  /* 0x0000000500057213 */ /* 0x000fe20000000000 */
[----:B------:R-:W-:Y:S01]  /*16450*/  LDSM.16.MT88.4 R24, [R123+0x9000] ;  /* 0x009000007b18783b */ /* 0x000fe20000004200 */
[----:B------:R-:W-:Y:S02]  /*16460*/  IABS R3, R3 ;  /* 0x0000000300037213 */ /* 0x000fe40000000000 */
[----:B------:R-:W-:Y:S02]  /*16470*/  IABS R6, R6 ;  /* 0x0000000600067213 */ /* 0x000fe40000000000 */
[----:B------:R-:W-:Y:S02]  /*16480*/  I2FP.F32.S32 R3, R3 ;  /* 0x0000000300037245 */ /* 0x000fe40000201400 */
[----:B------:R-:W-:Y:S01]  /*16490*/  I2FP.F32.S32 R5, R5 ;  /* 0x0000000500057245 */ /* 0x000fe20000201400 */
[----:B------:R-:W-:Y:S01]  /*164a0*/  LDSM.16.MT88.4 R32, [R141+0xb000] ;  /* 0x00b000008d20783b */ /* 0x000fe20000004200 */
[----:B------:R-:W-:Y:S01]  /*164b0*/  IADD3 R2, PT, PT, R162, -0x11, RZ ;  /* 0xffffffefa2027810 */ /* 0x000fe20007ffe0ff */
[CC--:B------:R-:W-:Y:S01]  /*164c0*/  FFMA.FTZ R177, -R0.reuse, R3.reuse, R177 ;  /* 0x0000000300b17223 */ /* 0x0c0fe200000101b1 */
[C---:B------:R-:W-:Y:S01]  /*164d0*/  FFMA.FTZ R250, -R0.reuse, R3, R250 ;  /* 0x0000000300fa7223 */ /* 0x040fe200000101fa */
[----:B------:R-:W-:Y:S01]  /*164e0*/  I2FP.F32.S32 R3, R6 ;  /* 0x0000000600037245 */ /* 0x000fe20000201400 */
[CC--:B------:R-:W-:Y:S01]  /*164f0*/  FFMA.FTZ R242, -R0.reuse, R5.reuse, R242 ;  /* 0x0000000500f27223 */ /* 0x0c0fe200000101f2 */
[----:B------:R-:W-:Y:S01]  /*16500*/  FFMA.FTZ R246, -R0, R5, R246 ;  /* 0x0000000500f67223 */ /* 0x000fe200000101f6 */
[----:B------:R-:W-:Y:S01]  /*16510*/  IABS R2, R2 ;  /* 0x0000000200027213 */ /* 0x000fe20000000000 */
[----:B------:R-:W-:Y:S01]  /*16520*/  LDSM.16.MT88.4 R40, [R123+0xb000] ;  /* 0x00b000007b28783b */ /* 0x000fe20000004200 */
[----:B------:R-:W-:Y:S01]  /*16530*/  IADD3 R5, PT, PT, R162, -0x29, RZ ;  /* 0xffffffd7a2057810 */ /* 0x000fe20007ffe0ff */
[CC--:B------:R-:W-:Y:S01]  /*16540*/  FFMA.FTZ R240, -R0.reuse, R3.reuse, R240 ;  /* 0x0000000300f07223 */ /* 0x0c0fe200000101f0 */
[----:B------:R-:W-:Y:S01]  /*16550*/  FFMA.FTZ R244, -R0, R3, R244 ;  /* 0x0000000300f47223 */ /* 0x000fe200000101f4 */
[----:B------:R-:W-:Y:S02]  /*16560*/  I2FP.F32.S32 R2, R2 ;  /* 0x0000000200027245 */ /* 0x000fe40000201400 */
[----:B------:R-:W-:Y:S02]  /*16570*/  IABS R5, R5 ;  /* 0x0000000500057213 */ /* 0x000fe40000000000 */
[----:B------:R-:W-:Y:S01]  /*16580*/  IADD3 R3, PT, PT, R162, -0x21, RZ ;  /* 0xffffffdfa2037810 */ /* 0x000fe20007ffe0ff */
[-C--:B------:R-:W-:Y:S01]  /*16590*/  FFMA.FTZ R6, -R0, R2.reuse, R9 ;  /* 0x0000000200067223 */ /* 0x080fe20000010109 */
[----:B------:R-:W-:Y:S01]  /*165a0*/  IADD3 R7, PT, PT, R162, -0x28, RZ ;  /* 0xffffffd8a2077810 */ /* 0x000fe20007ffe0ff */
[C---:B------:R-:W-:Y:S01]  /*165b0*/  FFMA.FTZ R248, -R0.reuse, R2, R248 ;  /* 0x0000000200f87223 */ /* 0x040fe200000101f8 */
[----:B------:R-:W-:Y:S01]  /*165c0*/  I2FP.F32.S32 R5, R5 ;  /* 0x0000000500057245 */ /* 0x000fe20000201400 */
[----:B------:R-:W-:Y:S01]  /*165d0*/  LDSM.16.MT88.4 R48, [R141+0xd000] ;  /* 0x00d000008d30783b */ /* 0x000fe20000004200 */
[----:B------:R-:W-:Y:S02]  /*165e0*/  IABS R3, R3 ;  /* 0x0000000300037213 */ /* 0x000fe40000000000 */
[----:B------:R-:W-:Y:S01]  /*165f0*/  IABS R7, R7 ;  /* 0x0000000700077213 */ /* 0x000fe20000000000 */
[-C--:B------:R-:W-:Y:S01]  /*16600*/  FFMA.FTZ R224, -R0, R5.reuse, R224 ;  /* 0x0000000500e07223 */ /* 0x080fe200000101e0 */
[----:B------:R-:W-:Y:S01]  /*16610*/  IADD3 R2, PT, PT, R162, -0x30, RZ ;  /* 0xffffffd0a2027810 */ /* 0x000fe20007ffe0ff */
[C---:B------:R-:W-:Y:S01]  /*16620*/  FFMA.FTZ R228, -R0.reuse, R5, R228 ;  /* 0x0000000500e47223 */ /* 0x040fe200000101e4 */
[----:B------:R-:W-:Y:S01]  /*16630*/  I2FP.F32.S32 R3, R3 ;  /* 0x0000000300037245 */ /* 0x000fe20000201400 */
[----:B------:R-:W-:Y:S01]  /*16640*/  LDSM.16.MT88.4 R64, [R123+0xd000] ;  /* 0x00d000007b40783b */ /* 0x000fe20000004200 */
[----:B------:R-:W-:Y:S02]  /*16650*/  I2FP.F32.S32 R7, R7 ;  /* 0x0000000700077245 */ /* 0x000fe40000201400 */
[----:B------:R-:W-:Y:S01]  /*16660*/  IABS R2, R2 ;  /* 0x0000000200027213 */ /* 0x000fe20000000000 */
[-C--:B------:R-:W-:Y:S01]  /*16670*/  FFMA.FTZ R236, -R0, R3.reuse, R236 ;  /* 0x0000000300ec7223 */ /* 0x080fe200000101ec */
[----:B------:R-:W-:Y:S01]  /*16680*/  IADD3 R5, PT, PT, R162, -0x40, RZ ;  /* 0xffffffc0a2057810 */ /* 0x000fe20007ffe0ff */
[C---:B------:R-:W-:Y:S01]  /*16690*/  FFMA.FTZ R232, -R0.reuse, R3, R232 ;  /* 0x0000000300e87223 */ /* 0x040fe200000101e8 */
[CC--:B------:R-:W-:Y:S01]  /*166a0*/  FFMA.FTZ R226, -R0.reuse, R7.reuse, R226 ;  /* 0x0000000700e27223 */ /* 0x0c0fe200000101e2 */
[----:B------:R-:W-:Y:S01]  /*166b0*/  FFMA.FTZ R230, -R0, R7, R230 ;  /* 0x0000000700e67223 */ /* 0x000fe200000101e6 */
[----:B------:R-:W-:Y:S02]  /*166c0*/  I2FP.F32.S32 R3, R2 ;  /* 0x0000000200037245 */ /* 0x000fe40000201400 */
[----:B------:R-:W-:Y:S02]  /*166d0*/  IADD3 R9, PT, PT, R162, -0x20, RZ ;  /* 0xffffffe0a2097810 */ /* 0x000fe40007ffe0ff */
[----:B------:R-:W-:Y:S01]  /*166e0*/  IABS R5, R5 ;  /* 0x0000000500057213 */ /* 0x000fe20000000000 */
[-C--:B------:R-:W-:Y:S01]  /*166f0*/  FFMA.FTZ R222, -R0, R3.reuse, R222 ;  /* 0x0000000300de7223 */ /* 0x080fe200000101de */
[----:B------:R-:W-:Y:S01]  /*16700*/  IADD3 R7, PT, PT, R162, -0x39, RZ ;  /* 0xffffffc7a2077810 */ /* 0x000fe20007ffe0ff */
[----:B------:R-:W-:Y:S01]  /*16710*/  FFMA.FTZ R218, -R0, R3, R218 ;  /* 0x0000000300da7223 */ /* 0x000fe200000101da */
[----:B------:R-:W-:Y:S02]  /*16720*/  IABS R9, R9 ;  /* 0x0000000900097213 */ /* 0x000fe40000000000 */
[----:B------:R-:W-:Y:S02]  /*16730*/  I2FP.F32.S32 R5, R5 ;  /* 0x0000000500057245 */ /* 0x000fe40000201400 */
[----:B------:R-:W-:Y:S02]  /*16740*/  IABS R7, R7 ;  /* 0x0000000700077213 */ /* 0x000fe40000000000 */
[----:B------:R-:W-:Y:S01]  /*16750*/  IADD3 R3, PT, PT, R162, -0x38, RZ ;  /* 0xffffffc8a2037810 */ /* 0x000fe20007ffe0ff */
[C---:B------:R-:W-:Y:S01]  /*16760*/  FFMA.FTZ R204, -R0.reuse, R5, R204 ;  /* 0x0000000500cc7223 */ /* 0x040fe200000101cc */
[----:B------:R-:W-:Y:S01]  /*16770*/  I2FP.F32.S32 R9, R9 ;  /* 0x0000000900097245 */ /* 0x000fe20000201400 */
[C---:B------:R-:W-:Y:S01]  /*16780*/  FFMA.FTZ R198, -R0.reuse, R5, R198 ;  /* 0x0000000500c67223 */ /* 0x040fe200000101c6 */
[----:B------:R-:W-:Y:S02]  /*16790*/  I2FP.F32.S32 R7, R7 ;  /* 0x0000000700077245 */ /* 0x000fe40000201400 */
[----:B------:R-:W-:Y:S01]  /*167a0*/  IABS R3, R3 ;  /* 0x0000000300037213 */ /* 0x000fe20000000000 */
[-C--:B------:R-:W-:Y:S01]  /*167b0*/  FFMA.FTZ R238, -R0, R9.reuse, R238 ;  /* 0x0000000900ee7223 */ /* 0x080fe200000101ee */
[----:B------:R-:W-:Y:S01]  /*167c0*/  IADD3 R5, PT, PT, R162, -0x51, RZ ;  /* 0xffffffafa2057810 */ /* 0x000fe20007ffe0ff */
[----:B------:R-:W-:Y:S01]  /*167d0*/  FFMA.FTZ R234, -R0, R9, R234 ;  /* 0x0000000900ea7223 */ /* 0x000fe200000101ea */
        /* <DEDUP_REMOVED lines=9> */
[----:B------:R-:W-:Y:S02]  /*16870*/  IABS R2, R2 ;  /* 0x0000000200027213 */ /* 0x000fe40000000000 */
[----:B------:R-:W-:Y:S02]  /*16880*/  I2FP.F32.S32 R5, R5 ;  /* 0x0000000500057245 */ /* 0x000fe40000201400 */
[----:B------:R-:W-:Y:S02]  /*16890*/  IABS R9, R9 ;  /* 0x0000000900097213 */ /* 0x000fe40000000000 */
[----:B------:R-:W-:Y:S01]  /*168a0*/  IABS R7, R7 ;  /* 0x0000000700077213 */ /* 0x000fe20000000000 */
[CC--:B------:R-:W-:Y:S01]  /*168b0*/  FFMA.FTZ R184, -R0.reuse, R5.reuse, R184 ;  /* 0x0000000500b87223 */ /* 0x0c0fe200000101b8 */
[----:B------:R-:W-:Y:S01]  /*168c0*/  I2FP.F32.S32 R3, R2 ;  /* 0x0000000200037245 */ /* 0x000fe20000201400 */
[----:B------:R-:W-:Y:S01]  /*168d0*/  FFMA.FTZ R180, -R0, R5, R180 ;  /* 0x0000000500b47223 */ /* 0x000fe200000101b4 */
[----:B------:R-:W-:Y:S02]  /*168e0*/  IADD3 R4, PT, PT, R162, -0x1, RZ ;  /* 0xffffffffa2047810 */ /* 0x000fe40007ffe0ff */
[----:B------:R-:W-:Y:S01]  /*168f0*/  I2FP.F32.S32 R9, R9 ;  /* 0x0000000900097245 */ /* 0x000fe20000201400 */
[-C--:B------:R-:W-:Y:S01]  /*16900*/  FFMA.FTZ R202, -R0, R3.reuse, R202 ;  /* 0x0000000300ca7223 */ /* 0x080fe200000101ca */
[----:B------:R-:W-:Y:S01]  /*16910*/  IADD3 R10, PT, PT, R162, -0x9, RZ ;  /* 0xfffffff7a20a7810 */ /* 0x000fe20007ffe0ff */
[C---:B------:R-:W-:Y:S01]  /*16920*/  FFMA.FTZ R194, -R0.reuse, R3, R194 ;  /* 0x0000000300c27223 */ /* 0x040fe200000101c2 */
[----:B------:R-:W-:Y:S01]  /*16930*/  I2FP.F32.S32 R7, R7 ;  /* 0x0000000700077245 */ /* 0x000fe20000201400 */
[CC--:B------:R-:W-:Y:S01]  /*16940*/  FFMA.FTZ R220, -R0.reuse, R9.reuse, R220 ;  /* 0x0000000900dc7223 */ /* 0x0c0fe200000101dc */
[----:B------:R-:W-:Y:S01]  /*16950*/  IABS R4, R4 ;  /* 0x0000000400047213 */ /* 0x000fe20000000000 */
[----:B------:R-:W-:Y:S01]  /*16960*/  FFMA.FTZ R214, -R0, R9, R214 ;  /* 0x0000000900d67223 */ /* 0x000fe200000101d6 */
[----:B------:R-:W-:Y:S01]  /*16970*/  IADD3 R5, PT, PT, R162, -0x68, RZ ;  /* 0xffffff98a2057810 */ /* 0x000fe20007ffe0ff */
[-C--:B------:R-:W-:Y:S01]  /*16980*/  FFMA.FTZ R186, -R0, R7.reuse, R186 ;  /* 0x0000000700ba7223 */ /* 0x080fe200000101ba */
[----:B------:R-:W-:Y:S01]  /*16990*/  IADD3 R3, PT, PT, R162, -0x49, RZ ;  /* 0xffffffb7a2037810 */ /* 0x000fe20007ffe0ff */
[----:B------:R-:W-:Y:S01]  /*169a0*/  FFMA.FTZ R182, -R0, R7, R182 ;  /* 0x0000000700b67223 */ /* 0x000fe200000101b6 */
[----:B------:R-:W-:Y:S02]  /*169b0*/  IABS R10, R10 ;  /* 0x0000000a000a7213 */ /* 0x000fe40000000000 */
[----:B------:R-:W-:Y:S02]  /*169c0*/  I2FP.F32.S32 R4, R4 ;  /* 0x0000000400047245 */ /* 0x000fe40000201400 */
[----:B------:R-:W-:Y:S02]  /*169d0*/  IABS R5, R5 ;  /* 0x0000000500057213 */ /* 0x000fe40000000000 */
[----:B------:R-:W-:Y:S01]  /*169e0*/  IADD3 R9, PT, PT, R162, -0x48, RZ ;  /* 0xffffffb8a2097810 */ /* 0x000fe20007ffe0ff */
        /* <DEDUP_REMOVED lines=9> */
[----:B------:R-:W-:Y:S01]  /*16a80*/  IABS R7, R7 ;  /* 0x0000000700077213 */ /* 0x000fe20000000000 */
[C---:B------:R-:W-:Y:S01]  /*16a90*/  FFMA.FTZ R131, -R0.reuse, R5, R131 ;  /* 0x0000000500837223 */ /* 0x040fe20000010183 */
[----:B------:R-:W-:Y:S01]  /*16aa0*/  I2FP.F32.S32 R3, R3 ;  /* 0x0000000300037245 */ /* 0x000fe20000201400 */
[C---:B------:R-:W-:Y:S01]  /*16ab0*/  FFMA.FTZ R132, -R0.reuse, R5, R132 ;  /* 0x0000000500847223 */ /* 0x040fe20000010184 */
[----:B------:R-:W-:Y:S02]  /*16ac0*/  I2FP.F32.S32 R9, R9 ;  /* 0x0000000900097245 */ /* 0x000fe40000201400 */
[----:B------:R-:W-:Y:S01]  /*16ad0*/  IABS R2, R2 ;  /* 0x0000000200027213 */ /* 0x000fe20000000000 */
[C---:B------:R-:W-:Y:S01]  /*16ae0*/  FFMA.FTZ R188, -R0.reuse, R3, R188 ;  /* 0x0000000300bc7223 */ /* 0x040fe200000101bc */
[----:B------:R-:W-:Y:S01]  /*16af0*/  I2FP.F32.S32 R7, R7 ;  /* 0x0000000700077245 */ /* 0x000fe20000201400 */
[C---:B------:R-:W-:Y:S01]  /*16b00*/  FFMA.FTZ R190, -R0.reuse, R3, R190 ;  /* 0x0000000300be7223 */ /* 0x040fe200000101be */
[----:B------:R-:W-:Y:S01]  /*16b10*/  FMNMX3.FTZ R5, R119, R173, R175, !PT ;  /* 0x000000ad77057276 */ /* 0x000fe200078100af */
[CC--:B------:R-:W-:Y:S01]  /*16b20*/  FFMA.FTZ R196, -R0.reuse, R9.reuse, R196 ;  /* 0x0000000900c47223 */ /* 0x0c0fe200000101c4 */
[----:B------:R-:W-:Y:S01]  /*16b30*/  I2FP.F32.S32 R3, R2 ;  /* 0x0000000200037245 */ /* 0x000fe20000201400 */
[C---:B------:R-:W-:Y:S01]  /*16b40*/  FFMA.FTZ R192, -R0.reuse, R9, R192 ;  /* 0x0000000900c07223 */ /* 0x040fe200000101c0 */
[----:B------:R-:W-:Y:S01]  /*16b50*/  FMNMX3.FTZ R5, R5, R179, R10, !PT ;  /* 0x000000b305057276 */ /* 0x000fe2000781000a */
[CC--:B------:R-:W-:Y:S01]  /*16b60*/  FFMA.FTZ R136, -R0.reuse, R7.reuse, R136 ;  /* 0x0000000700887223 */ /* 0x0c0fe20000010188 */
[----:B------:R-:W-:Y:S01]  /*16b70*/  FFMA.FTZ R133, -R0, R7, R133 ;  /* 0x0000000700857223 */ /* 0x000fe20000010185 */
[----:B------:R-:W-:Y:S01]  /*16b80*/  IADD3 R9, PT, PT, R162, -0x59, RZ ;  /* 0xffffffa7a2097810 */ /* 0x000fe20007ffe0ff */
[-C--:B------:R-:W-:Y:S01]  /*16b90*/  FFMA.FTZ R174, -R0, R3.reuse, R174 ;  /* 0x0000000300ae7223 */ /* 0x080fe200000101ae */
[----:B------:R-:W-:Y:S01]  /*16ba0*/  FMNMX3.FTZ R7, R122, R8, R4, !PT ;  /* 0x000000087a077276 */ /* 0x000fe20007810004 */
[----:B------:R-:W-:Y:S01]  /*16bb0*/  FFMA.FTZ R178, -R0, R3, R178 ;  /* 0x0000000300b27223 */ /* 0x000fe200000101b2 */
        /* <DEDUP_REMOVED lines=8> */
[-C--:B------:R-:W-:Y:S01]  /*16c40*/  FFMA.FTZ R172, -R0, R9.reuse, R172 ;  /* 0x0000000900ac7223 */ /* 0x080fe200000101ac */
[----:B------:R-:W-:Y:S01]  /*16c50*/  IADD3 R2, PT, PT, R162, -0x69, RZ ;  /* 0xffffff97a2027810 */ /* 0x000fe20007ffe0ff */
[C---:B------:R-:W-:Y:S01]  /*16c60*/  FFMA.FTZ R176, -R0.reuse, R9, R176 ;  /* 0x0000000900b07223 */ /* 0x040fe200000101b0 */
[----:B------:R-:W-:Y:S02]  /*16c70*/  I2FP.F32.S32 R3, R3 ;  /* 0x0000000300037245 */ /* 0x000fe40000201400 */
[----:B------:R-:W-:Y:S02]  /*16c80*/  FMNMX3.FTZ R5, R5, R234, R232, !PT ;  /* 0x000000ea05057276 */ /* 0x000fe400078100e8 */
[----:B------:R-:W-:Y:S01]  /*16c90*/  FMNMX3.FTZ R7, R7, R238, R236, !PT ;  /* 0x000000ee07077276 */ /* 0x000fe200078100ec */
[CC--:B------:R-:W-:Y:S01]  /*16ca0*/  FFMA.FTZ R134, -R0.reuse, R3.reuse, R134 ;  /* 0x0000000300867223 */ /* 0x0c0fe20000010186 */
[----:B------:R-:W-:Y:S01]  /*16cb0*/  IABS R2, R2 ;  /* 0x0000000200027213 */ /* 0x000fe20000000000 */
[----:B------:R-:W-:Y:S01]  /*16cc0*/  FFMA.FTZ R138, -R0, R3, R138 ;  /* 0x00000003008a7223 */ /* 0x000fe2000001018a */
[----:B------:R-:W-:Y:S02]  /*16cd0*/  IADD3 R9, PT, PT, R162, -0x70, RZ ;  /* 0xffffff90a2097810 */ /* 0x000fe40007ffe0ff */
[----:B------:R-:W-:Y:S02]  /*16ce0*/  FMNMX3.FTZ R5, R5, R230, R228, !PT ;  /* 0x000000e605057276 */ /* 0x000fe400078100e4 */
[----:B------:R-:W-:Y:S02]  /*16cf0*/  FMNMX3.FTZ R7, R7, R226, R224, !PT ;  /* 0x000000e207077276 */ /* 0x000fe400078100e0 */
[----:B------:R-:W-:Y:S02]  /*16d00*/  I2FP.F32.S32 R3, R2 ;  /* 0x0000000200037245 */ /* 0x000fe40000201400 */
[----:B------:R-:W-:Y:S02]  /*16d10*/  IABS R9, R9 ;  /* 0x0000000900097213 */ /* 0x000fe40000000000 */
[----:B------:R-:W-:Y:S01]  /*16d20*/  FMNMX3.FTZ R5, R5, R218, R214, !PT ;  /* 0x000000da05057276 */ /* 0x000fe200078100d6 */
[CC--:B------:R-:W-:Y:S01]  /*16d30*/  FFMA.FTZ R59, -R0.reuse, R3.reuse, R59 ;  /* 0x00000003003b7223 */ /* 0x0c0fe2000001013b */
[----:B------:R-:W-:Y:S01]  /*16d40*/  FMNMX3.FTZ R7, R7, R222, R220, !PT ;  /* 0x000000de07077276 */ /* 0x000fe200078100dc */
[----:B------:R-:W-:Y:S01]  /*16d50*/  FFMA.FTZ R130, -R0, R3, R130 ;  /* 0x0000000300827223 */ /* 0x000fe20000010182 */
[----:B------:R-:W-:Y:S02]  /*16d60*/  I2FP.F32.S32 R9, R9 ;  /* 0x0000000900097245 */ /* 0x000fe40000201400 */
[----:B------:R-:W-:Y:S02]  /*16d70*/  IADD3 R3, PT, PT, R162, -0x78, RZ ;  /* 0xffffff88a2037810 */ /* 0x000fe40007ffe0ff */
[----:B------:R-:W-:Y:S01]  /*16d80*/  FMNMX3.FTZ R5, R5, R212, R210, !PT ;  /* 0x000000d405057276 */ /* 0x000fe200078100d2 */
[CC--:B------:R-:W-:Y:S01]  /*16d90*/  FFMA.FTZ R56, -R0.reuse, R9.reuse, R56 ;  /* 0x0000000900387223 */ /* 0x0c0fe20000010138 */
        /* <DEDUP_REMOVED lines=112> */
[-CC-:B------:R-:W-:Y:S01]  /*174a0*/  FFMA.FTZ R81, R230, R52.reuse, -R135.reuse ;  /* 0x00000034e6517223 */ /* 0x180fe20000010887 */
[-C--:B------:R-:W-:Y:S01]  /*174b0*/  FFMA.FTZ R80, R228, R52.reuse, -R135 ;  /* 0x00000034e4507223 */ /* 0x080fe20000010887 */
[-C--:B------:R-:W-:Y:S01]  /*174c0*/  FFMA.FTZ R83, R220, R52.reuse, -R119 ;  /* 0x00000034dc537223 */ /* 0x080fe20000010877 */
[----:B------:R-:W-:Y:S01]  /*174d0*/  LDSM.16.MT88.4 R72, [R123+0xa000] ;  /* 0x00a000007b48783b */ /* 0x000fe20000004200 */
[-CC-:B------:R-:W-:Y:S01]  /*174e0*/  FFMA.FTZ R104, R56, R52.reuse, -R135.reuse ;  /* 0x0000003438687223 */ /* 0x180fe20000010887 */
[-CC-:B------:R-:W-:Y:S01]  /*174f0*/  FFMA.FTZ R98, R218, R52.reuse, -R135.reuse ;  /* 0x00000034da627223 */ /* 0x180fe20000010887 */
[-CC-:B------:R-:W-:Y:S03]  /*17500*/  FFMA.FTZ R97, R214, R52.reuse, -R135.reuse ;  /* 0x00000034d6617223 */ /* 0x180fe60000010887 */
[----:B------:R-:W1:Y:S01]  /*17510*/  MUFU.EX2 R173, R173 ;  /* 0x000000ad00ad7308 */ /* 0x000e620000000800 */
[----:B--2---:R-:W-:Y:S01]  /*17520*/  F2FP.BF16.F32.PACK_AB R63, R122, R139 ;  /* 0x0000008b7a3f723e */ /* 0x004fe200000010ff */
[-CC-:B------:R-:W-:Y:S01]  /*17530*/  FFMA.FTZ R89, R212, R52.reuse, -R135.reuse ;  /* 0x00000034d4597223 */ /* 0x180fe20000010887 */
[-C--:B------:R-:W-:Y:S01]  /*17540*/  FFMA.FTZ R88, R210, R52.reuse, -R135 ;  /* 0x00000034d2587223 */ /* 0x080fe20000010887 */
[----:B------:R-:W-:Y:S01]  /*17550*/  LDSM.16.MT88.4 R108, [R141+0xac00] ;  /* 0x00ac00008d6c783b */ /* 0x000fe20000004200 */
[-CC-:B------:R-:W-:Y:S01]  /*17560*/  FFMA.FTZ R99, R208, R52.reuse, -R119.reuse ;  /* 0x00000034d0637223 */ /* 0x180fe20000010877 */
[-CC-:B------:R-:W-:Y:S01]  /*17570*/  FFMA.FTZ R96, R206, R52.reuse, -R119.reuse ;  /* 0x00000034ce607223 */ /* 0x180fe20000010877 */
[-CC-:B------:R-:W-:Y:S03]  /*17580*/  FFMA.FTZ R91, R204, R52.reuse, -R119.reuse ;  /* 0x00000034cc5b7223 */ /* 0x180fe60000010877 */
[----:B------:R-:W-:Y:S01]  /*17590*/  MUFU.EX2 R200, R200 ;  /* 0x000000c800c87308 */ /* 0x000fe20000000800 */
[-CC-:B------:R-:W-:Y:S01]  /*175a0*/  FFMA.FTZ R90, R202, R52.reuse, -R119.reuse ;  /* 0x00000034ca5a7223 */ /* 0x180fe20000010877 */
[-CC-:B------:R-:W-:Y:S01]  /*175b0*/  FFMA.FTZ R177, R172, R52.reuse, -R119.reuse ;  /* 0x00000034acb17223 */ /* 0x180fe20000010877 */
[-CC-:B------:R-:W-:Y:S01]  /*175c0*/  FFMA.FTZ R138, R138, R52.reuse, -R119.reuse ;  /* 0x000000348a8a7223 */ /* 0x180fe20000010877 */
[-C--:B------:R-:W-:Y:S01]  /*175d0*/  FFMA.FTZ R179, R136, R52.reuse, -R119 ;  /* 0x0000003488b37223 */ /* 0x080fe20000010877 */
[-C--:B------:R-:W-:Y:S01]  /*175e0*/  FFMA.FTZ R136, R59, R52.reuse, -R135 ;  /* 0x000000343b887223 */ /* 0x080fe20000010887 */
        /* <DEDUP_REMOVED lines=8> */
[----:B------:R-:W-:Y:S01]  /*17670*/  FFMA.FTZ R126, R126, R52, -R119 ;  /* 0x000000347e7e7223 */ /* 0x000fe20000010877 */
[----:B------:R-:W-:Y:S03]  /*17680*/  FFMA.FTZ R216, R57, R170, R216 ;  /* 0x000000aa39d87223 */ /* 0x000fe600000100d8 */
[----:B------:R-:W-:Y:S01]  /*17690*/  MUFU.EX2 R82, R82 ;  /* 0x0000005200527308 */ /* 0x000fe20000000800 */
[-C--:B------:R-:W-:Y:S01]  /*176a0*/  FFMA.FTZ R170, R198, R52.reuse, -R135 ;  /* 0x00000034c6aa7223 */ /* 0x080fe20000010887 */
[----:B------:R-:W-:Y:S01]  /*176b0*/  FFMA.FTZ R175, R58, R169, R175 ;  /* 0x000000a93aaf7223 */ /* 0x000fe200000100af */
[-CC-:B------:R-:W-:Y:S01]  /*176c0*/  FFMA.FTZ R169, R192, R52.reuse, -R135.reuse ;  /* 0x00000034c0a97223 */ /* 0x180fe20000010887 */
[----:B------:R-:W-:Y:S01]  /*176d0*/  FADD.FTZ R216, R171, R216 ;  /* 0x000000d8abd87221 */ /* 0x000fe20000010000 */
[-C--:B------:R-:W-:Y:S01]  /*176e0*/  FFMA.FTZ R171, R194, R52.reuse, -R135 ;  /* 0x00000034c2ab7223 */ /* 0x080fe20000010887 */
[----:B------:R-:W-:Y:S01]  /*176f0*/  FADD.FTZ R175, R173, R175 ;  /* 0x000000afadaf7221 */ /* 0x000fe20000010000 */
[----:B------:R-:W-:Y:S03]  /*17700*/  FFMA.FTZ R173, R196, R52, -R119 ;  /* 0x00000034c4ad7223 */ /* 0x000fe60000010877 */
[----:B------:R-:W-:Y:S01]  /*17710*/  MUFU.EX2 R81, R81 ;  /* 0x0000005100517308 */ /* 0x000fe20000000800 */
[----:B--2---:R-:W-:Y:S01]  /*17720*/  F2FP.BF16.F32.PACK_AB R62, R137, R200 ;  /* 0x000000c8893e723e */ /* 0x004fe200000010ff */
[----:B------:R-:W-:Y:S01]  /*17730*/  FADD.FTZ R200, R200, R175 ;  /* 0x000000afc8c87221 */ /* 0x000fe20000010000 */
[----:B------:R-:W-:Y:S01]  /*17740*/  FFMA.FTZ R175, R178, R52, -R135 ;  /* 0x00000034b2af7223 */ /* 0x000fe20000010887 */
[----:B------:R-:W-:Y:S04]  /*17750*/  ISETP.GT.AND P0, PT, R156, R145, PT ;  /* 0x000000919c00720c */ /* 0x000fe80003f04270 */
[C---:B------:R-:W-:Y:S02]  /*17760*/  HMMA.16816.F32.BF16 R4, R60.reuse, R16, R4 ;  /* 0x000000103c04723c */ /* 0x040fe40000041804 */
[----:B------:R-:W-:Y:S03]  /*17770*/  MUFU.EX2 R83, R83 ;  /* 0x0000005300537308 */ /* 0x000fe60000000800 */
[C---:B------:R-:W-:Y:S01]  /*17780*/  FMUL.FTZ R17, R58.reuse, R101 ;  /* 0x000000653a117220 */ /* 0x040fe20000410000 */
[C---:B------:R-:W-:Y:S02]  /*17790*/  FMUL.FTZ R16, R58.reuse, R100 ;  /* 0x000000643a107220 */ /* 0x040fe40000410000 */
[C---:B------:R-:W-:Y:S04]  /*177a0*/  HMMA.16816.F32.BF16 R8, R60.reuse, R18, R8 ;  /* 0x000000123c08723c */ /* 0x040fe80000041808 */
[----:B------:R-:W-:Y:S01]  /*177b0*/  MUFU.EX2 R88, R88 ;  /* 0x0000005800587308 */ /* 0x000fe20000000800 */
[C---:B------:R-:W-:Y:S01]  /*177c0*/  FMUL.FTZ R18, R57.reuse, R102 ;  /* 0x0000006639127220 */ /* 0x040fe20000410000 */
[C---:B------:R-:W-:Y:S02]  /*177d0*/  FMUL.FTZ R19, R57.reuse, R103 ;  /* 0x0000006739137220 */ /* 0x040fe40000410000 */
[C---:B------:R-:W-:Y:S06]  /*177e0*/  HMMA.16816.F32.BF16 R12, R60.reuse, R24, R12 ;  /* 0x000000183c0c723c */ /* 0x040fec000004180c */
[----:B------:R-:W-:Y:S01]  /*177f0*/  MUFU.EX2 R99, R99 ;  /* 0x0000006300637308 */ /* 0x000fe20000000800 */
[----:B------:R-:W-:Y:S01]  /*17800*/  FMUL.FTZ R24, R58, R92 ;  /* 0x0000005c3a187220 */ /* 0x000fe20000410000 */
[-C--:B------:R-:W-:Y:S01]  /*17810*/  FFMA.FTZ R92, R226, R52.reuse, -R119 ;  /* 0x00000034e25c7223 */ /* 0x080fe20000010877 */
[----:B------:R-:W-:Y:S01]  /*17820*/  FMUL.FTZ R25, R58, R93 ;  /* 0x0000005d3a197220 */ /* 0x000fe20000410000 */
[----:B------:R-:W-:Y:S01]  /*17830*/  FFMA.FTZ R93, R250, R52, -R135 ;  /* 0x00000034fa5d7223 */ /* 0x000fe20000010887 */
[C---:B------:R-:W-:Y:S05]  /*17840*/  HMMA.16816.F32.BF16 R16, R60.reuse, R26, R16 ;  /* 0x0000001a3c10723c */ /* 0x040fea0000041810 */
[----:B------:R-:W-:Y:S01]  /*17850*/  MUFU.EX2 R170, R170 ;  /* 0x000000aa00aa7308 */ /* 0x000fe20000000800 */
[C---:B------:R-:W-:Y:S01]  /*17860*/  FMUL.FTZ R26, R57.reuse, R94 ;  /* 0x0000005e391a7220 */ /* 0x040fe20000410000 */
[C---:B------:R-:W-:Y:S01]  /*17870*/  FMUL.FTZ R27, R57.reuse, R95 ;  /* 0x0000005f391b7220 */ /* 0x040fe20000410000 */
[-CC-:B------:R-:W-:Y:S01]  /*17880*/  FFMA.FTZ R95, R240, R52.reuse, -R119.reuse ;  /* 0x00000034f05f7223 */ /* 0x180fe20000010877 */
[--C-:B------:R-:W-:Y:S01]  /*17890*/  FFMA.FTZ R94, R242, R52, -R119.reuse ;  /* 0x00000034f25e7223 */ /* 0x100fe20000010877 */
[C---:B------:R-:W-:Y:S05]  /*178a0*/  HMMA.16816.F32.BF16 R20, R60.reuse, R32, R20 ;  /* 0x000000203c14723c */ /* 0x040fea0000041814 */
[----:B------:R-:W-:Y:S01]  /*178b0*/  MUFU.EX2 R92, R92 ;  /* 0x0000005c005c7308 */ /* 0x000fe20000000800 */
[C---:B------:R-:W-:Y:S01]  /*178c0*/  FMUL.FTZ R32, R58.reuse, R84 ;  /* 0x000000543a207220 */ /* 0x040fe20000410000 */
[----:B------:R-:W-:Y:S01]  /*178d0*/  FMUL.FTZ R33, R58, R85 ;  /* 0x000000553a217220 */ /* 0x000fe20000410000 */
[-CC-:B------:R-:W-:Y:S01]  /*178e0*/  FFMA.FTZ R85, R224, R52.reuse, -R119.reuse ;  /* 0x00000034e0557223 */ /* 0x180fe20000010877 */
        /* <DEDUP_REMOVED lines=8> */
[----:B------:R-:W1:Y:S01]  /*17970*/  MUFU.EX2 R94, R94 ;  /* 0x0000005e005e7308 */ /* 0x000e620000000800 */
        /* <DEDUP_REMOVED lines=9> */
[----:B------:R-:W-:Y:S01]  /*17a10*/  FFMA.FTZ R79, R246, R52, -R135 ;  /* 0x00000034f64f7223 */ /* 0x000fe20000010887 */
[C---:B------:R-:W-:Y:S05]  /*17a20*/  HMMA.16816.F32.BF16 R36, R60.reuse, R48, R36 ;  /* 0x000000303c24723c */ /* 0x040fea0000041824 */
[----:B------:R-:W-:Y:S01]  /*17a30*/  MUFU.EX2 R76, R76 ;  /* 0x0000004c004c7308 */ /* 0x000fe20000000800 */
[C---:B------:R-:W-:Y:S01]  /*17a40*/  FMUL.FTZ R48, R58.reuse, R68 ;  /* 0x000000443a307220 */ /* 0x040fe20000410000 */
[----:B------:R-:W-:Y:S01]  /*17a50*/  FMUL.FTZ R49, R58, R69 ;  /* 0x000000453a317220 */ /* 0x000fe20000410000 */
[C---:B------:R-:W-:Y:S07]  /*17a60*/  HMMA.16816.F32.BF16 R40, R60.reuse, R50, R40 ;  /* 0x000000323c28723c */ /* 0x040fee0000041828 */
[----:B------:R-:W2:Y:S01]  /*17a70*/  MUFU.EX2 R77, R77 ;  /* 0x0000004d004d7308 */ /* 0x000ea20000000800 */
[C---:B------:R-:W-:Y:S01]  /*17a80*/  FMUL.FTZ R50, R57.reuse, R70 ;  /* 0x0000004639327220 */ /* 0x040fe20000410000 */
[----:B------:R-:W-:Y:S01]  /*17a90*/  FMUL.FTZ R51, R57, R71 ;  /* 0x0000004739337220 */ /* 0x000fe20000410000 */
[----:B------:R-:W-:Y:S01]  /*17aa0*/  FADD.FTZ R57, R139, R216 ;  /* 0x000000d88b397221 */ /* 0x000fe20000010000 */
[----:B------:R-:W-:Y:S01]  /*17ab0*/  LDSM.16.MT88.4 R68, [R123+0xdc00] ;  /* 0x00dc00007b44783b */ /* 0x000fe20000004200 */
[-C--:B------:R-:W-:Y:S01]  /*17ac0*/  FFMA.FTZ R139, R186, R52.reuse, -R119 ;  /* 0x00000034ba8b7223 */ /* 0x080fe20000010877 */
[C---:B------:R-:W-:Y:S04]  /*17ad0*/  HMMA.16816.F32.BF16 R44, R60.reuse, R64, R44 ;  /* 0x000000403c2c723c */ /* 0x040fe8000004182c */
[----:B------:R-:W-:Y:S01]  /*17ae0*/  MUFU.EX2 R78, R78 ;  /* 0x0000004e004e7308 */ /* 0x000fe20000000800 */
[----:B------:R-:W-:Y:S01]  /*17af0*/  FADD.FTZ R58, R122, R57 ;  /* 0x000000397a3a7221 */ /* 0x000fe20000010000 */
[----:B------:R-:W-:Y:S01]  /*17b00*/  FADD.FTZ R57, R137, R200 ;  /* 0x000000c889397221 */ /* 0x000fe20000010000 */
[-C--:B------:R-:W-:Y:S01]  /*17b10*/  FFMA.FTZ R137, R182, R52.reuse, -R135 ;  /* 0x00000034b6897223 */ /* 0x080fe20000010887 */
[----:B------:R-:W-:Y:S01]  /*17b20*/  FFMA.FTZ R119, R127, R52, -R119 ;  /* 0x000000347f777223 */ /* 0x000fe20000010877 */
[----:B------:R-:W-:Y:S01]  /*17b30*/  HMMA.16816.F32.BF16 R48, R60, R66, R48 ;  /* 0x000000423c30723c */ /* 0x000fe20000041830 */
[----:B------:R-:W3:Y:S04]  /*17b40*/  LDSM.16.MT88.4 R64, [R141+0x9400] ;  /* 0x009400008d40783b */ /* 0x000ee80000004200 */
[----:B------:R-:W4:Y:S01]  /*17b50*/  MUFU.EX2 R79, R79 ;  /* 0x0000004f004f7308 */ /* 0x000f220000000800 */
[----:B-1----:R-:W-:Y:S01]  /*17b60*/  F2FP.BF16.F32.PACK_AB R60, R95, R94 ;  /* 0x0000005e5f3c723e */ /* 0x002fe200000010ff */
[----:B------:R-:W-:Y:S01]  /*17b70*/  FADD.FTZ R100, R94, R57 ;  /* 0x000000395e647221 */ /* 0x000fe20000010000 */
[----:B--2---:R-:W-:Y:S01]  /*17b80*/  F2FP.BF16.F32.PACK_AB R62, R82, R77 ;  /* 0x0000004d523e723e */ /* 0x004fe200000010ff */
[-C--:B------:R-:W-:Y:S06]  /*17b90*/  FFMA.FTZ R94, R55, R52.reuse, -R135 ;  /* 0x00000034375e7223 */ /* 0x080fec0000010887 */
[----:B------:R-:W1:Y:S10]  /*17ba0*/  MUFU.EX2 R93, R93 ;  /* 0x0000005d005d7308 */ /* 0x000e740000000800 */
[----:B------:R-:W-:Y:S01]  /*17bb0*/  MUFU.EX2 R86, R86 ;  /* 0x0000005600567308 */ /* 0x000fe20000000800 */
[----:B----4-:R-:W-:Y:S09]  /*17bc0*/  F2FP.BF16.F32.PACK_AB R63, R76, R79 ;  /* 0x0000004f4c3f723e */ /* 0x010ff200000010ff */
[----:B------:R-:W-:Y:S01]  /*17bd0*/  MUFU.EX2 R85, R85 ;  /* 0x0000005500557308 */ /* 0x000fe20000000800 */
[C---:B-1----:R-:W-:Y:S01]  /*17be0*/  F2FP.BF16.F32.PACK_AB R61, R78.reuse, R93 ;  /* 0x0000005d4e3d723e */ /* 0x042fe200000010ff */
[----:B------:R-:W-:Y:S04]  /*17bf0*/  FADD.FTZ R93, R93, R58 ;  /* 0x0000003a5d5d7221 */ /* 0x000fe80000010000 */
[----:B------:R-:W-:Y:S01]  /*17c00*/  FADD.FTZ R58, R78, R93 ;  /* 0x0000005d4e3a7221 */ /* 0x000fe20000010000 */
[-CC-:B------:R-:W-:Y:S01]  /*17c10*/  FFMA.FTZ R78, R134, R52.reuse, -R135.reuse ;  /* 0x00000034864e7223 */ /* 0x180fe20000010887 */
[-CC-:B------:R-:W-:Y:S01]  /*17c20*/  FFMA.FTZ R93, R54, R52.reuse, -R135.reuse ;  /* 0x00000034365d7223 */ /* 0x180fe20000010887 */
[----:B------:R-:W-:Y:S01]  /*17c30*/  FADD.FTZ R54, R95, R100 ;  /* 0x000000645f367221 */ /* 0x000fe20000010000 */
[----:B------:R-:W-:Y:S01]  /*17c40*/  FADD.FTZ R79, R79, R58 ;  /* 0x0000003a4f4f7221 */ /* 0x000fe20000010000 */
[----:B------:R-:W-:Y:S01]  /*17c50*/  LDSM.16.MT88.4 R100, [R123+0xac00] ;  /* 0x00ac00007b64783b */ /* 0x000fe20000004200 */
[----:B------:R-:W-:Y:S01]  /*17c60*/  MUFU.EX2 R84, R84 ;  /* 0x0000005400547308 */ /* 0x000fe20000000800 */
[-CC-:B------:R-:W-:Y:S01]  /*17c70*/  FFMA.FTZ R134, R133, R52.reuse, -R135.reuse ;  /* 0x0000003485867223 */ /* 0x180fe20000010887 */
[-CC-:B------:R-:W-:Y:S01]  /*17c80*/  FFMA.FTZ R133, R131, R52.reuse, -R135.reuse ;  /* 0x0000003483857223 */ /* 0x180fe20000010887 */
[C---:B---3--:R-:W-:Y:S03]  /*17c90*/  HMMA.16816.F32.BF16 R4, R60.reuse, R64, R4 ;  /* 0x000000403c04723c */ /* 0x048fe60000041804 */
[----:B------:R-:W-:Y:S01]  /*17ca0*/  FFMA.FTZ R135, R53, R52, -R135 ;  /* 0x0000003435877223 */ /* 0x000fe20000010887 */
[----:B------:R-:W-:Y:S03]  /*17cb0*/  FADD.FTZ R53, R77, R54 ;  /* 0x000000364d357221 */ /* 0x000fe60000010000 */
[----:B------:R1:W-:Y:S01]  /*17cc0*/  MUFU.EX2 R131, R78 ;  /* 0x0000004e00837308 */ /* 0x0003e20000000800 */
[----:B------:R-:W-:Y:S01]  /*17cd0*/  FADD.FTZ R54, R76, R79 ;  /* 0x0000004f4c367221 */ /* 0x000fe20000010000 */
[C---:B------:R-:W-:Y:S01]  /*17ce0*/  HMMA.16816.F32.BF16 R8, R60.reuse, R66, R8 ;  /* 0x000000423c08723c */ /* 0x040fe20000041808 */
[----:B------:R-:W2:Y:S02]  /*17cf0*/  LDSM.16.MT88.4 R64, [R123+0x9400] ;  /* 0x009400007b40783b */ /* 0x000ea40000004200 */
[----:B------:R-:W-:Y:S05]  /*17d00*/  FADD.FTZ R53, R82, R53 ;  /* 0x0000003552357221 */ /* 0x000fea0000010000 */
[----:B------:R-:W-:Y:S01]  /*17d10*/  MUFU.EX2 R171, R171 ;  /* 0x000000ab00ab7308 */ /* 0x000fe20000000800 */
[----:B------:R-:W-:Y:S09]  /*17d20*/  FADD.FTZ R82, R92, R53 ;  /* 0x000000355c527221 */ /* 0x000ff20000010000 */
[----:B------:R-:W-:Y:S01]  /*17d30*/  MUFU.EX2 R169, R169 ;  /* 0x000000a900a97308 */ /* 0x000fe20000000800 */
[----:B-1----:R-:W-:Y:S09]  /*17d40*/  LDSM.16.MT88.4 R76, [R123+0xc800] ;  /* 0x00c800007b4c783b */ /* 0x002ff20000004200 */
        /* <DEDUP_REMOVED lines=9> */
[----:B------:R-:W2:Y:S10]  /*17de0*/  MUFU.EX2 R180, R180 ;  /* 0x000000b400b47308 */ /* 0x000eb40000000800 */
[----:B------:R-:W-:Y:S10]  /*17df0*/  MUFU.EX2 R175, R175 ;  /* 0x000000af00af7308 */ /* 0x000ff40000000800 */
[----:B------:R-:W3:Y:S01]  /*17e00*/  MUFU.EX2 R176, R176 ;  /* 0x000000b000b07308 */ /* 0x000ee20000000800 */
[----:B--2---:R-:W-:Y:S01]  /*17e10*/  F2FP.BF16.F32.PACK_AB R57, R180, R137 ;  /* 0x00000089b439723e */ /* 0x004fe200000010ff */
[C---:B-1----:R-:W-:Y:S08]  /*17e20*/  HMMA.16816.F32.BF16 R20, R60.reuse, R64, R20 ;  /* 0x000000403c14723c */ /* 0x042ff00000041814 */
[----:B------:R-:W-:Y:S01]  /*17e30*/  MUFU.EX2 R174, R174 ;  /* 0x000000ae00ae7308 */ /* 0x000fe20000000800 */
[C---:B------:R-:W-:Y:S01]  /*17e40*/  HMMA.16816.F32.BF16 R24, R60.reuse, R66, R24 ;  /* 0x000000423c18723c */ /* 0x040fe20000041818 */
[----:B------:R-:W1:Y:S08]  /*17e50*/  LDSM.16.MT88.4 R64, [R123+0xb400] ;  /* 0x00b400007b40783b */ /* 0x000e700000004200 */
[----:B------:R-:W2:Y:S01]  /*17e60*/  MUFU.EX2 R177, R177 ;  /* 0x000000b100b17308 */ /* 0x000ea20000000800 */
[----:B---3--:R-:W-:Y:S09]  /*17e70*/  F2FP.BF16.F32.PACK_AB R59, R176, R175 ;  /* 0x000000afb03b723e */ /* 0x008ff200000010ff */
[----:B------:R-:W-:Y:S10]  /*17e80*/  MUFU.EX2 R138, R138 ;  /* 0x0000008a008a7308 */ /* 0x000ff40000000800 */
[----:B------:R-:W3:Y:S01]  /*17e90*/  MUFU.EX2 R179, R179 ;  /* 0x000000b300b37308 */ /* 0x000ee20000000800 */
[----:B--2---:R-:W-:Y:S09]  /*17ea0*/  F2FP.BF16.F32.PACK_AB R56, R177, R174 ;  /* 0x000000aeb138723e */ /* 0x004ff200000010ff */
[----:B------:R-:W-:Y:S10]  /*17eb0*/  MUFU.EX2 R80, R80 ;  /* 0x0000005000507308 */ /* 0x000ff40000000800 */
        /* <DEDUP_REMOVED lines=8> */
[----:B------:R-:W-:Y:S10]  /*17f40*/  MUFU.EX2 R91, R91 ;  /* 0x0000005b005b7308 */ /* 0x000ff40000000800 */
[----:B------:R-:W-:Y:S10]  /*17f50*/  MUFU.EX2 R90, R90 ;  /* 0x0000005a005a7308 */ /* 0x000ff40000000800 */
[----:B------:R-:W2:Y:S01]  /*17f60*/  MUFU.EX2 R134, R134 ;  /* 0x0000008600867308 */ /* 0x000ea20000000800 */
[C---:B-1----:R-:W-:Y:S09]  /*17f70*/  HMMA.16816.F32.BF16 R36, R60.reuse, R64, R36 ;  /* 0x000000403c24723c */ /* 0x042ff20000041824 */
[----:B------:R-:W-:Y:S01]  /*17f80*/  MUFU.EX2 R133, R133 ;  /* 0x0000008500857308 */ /* 0x000fe20000000800 */
[C---:B------:R-:W-:Y:S01]  /*17f90*/  HMMA.16816.F32.BF16 R40, R60.reuse, R66, R40 ;  /* 0x000000423c28723c */ /* 0x040fe20000041828 */
[----:B------:R-:W1:Y:S08]  /*17fa0*/  LDSM.16.MT88.4 R64, [R123+0xd400] ;  /* 0x00d400007b40783b */ /* 0x000e700000004200 */
[----:B------:R-:W3:Y:S01]  /*17fb0*/  MUFU.EX2 R136, R136 ;  /* 0x0000008800887308 */ /* 0x000ee20000000800 */
[----:B--2---:R-:W-:Y:S09]  /*17fc0*/  F2FP.BF16.F32.PACK_AB R53, R134, R131 ;  /* 0x000000838635723e */ /* 0x004ff200000010ff */
[----:B------:R-:W-:Y:S10]  /*17fd0*/  MUFU.EX2 R132, R132 ;  /* 0x0000008400847308 */ /* 0x000ff40000000800 */
[----:B------:R-:W2:Y:S01]  /*17fe0*/  MUFU.EX2 R181, R181 ;  /* 0x000000b500b57308 */ /* 0x000ea20000000800 */
[----:B---3--:R-:W-:Y:S09]  /*17ff0*/  F2FP.BF16.F32.PACK_AB R55, R136, R133 ;  /* 0x000000858837723e */ /* 0x008ff200000010ff */
[----:B------:R-:W-:Y:S10]  /*18000*/  MUFU.EX2 R128, R128 ;  /* 0x0000008000807308 */ /* 0x000ff40000000800 */
[----:B------:R-:W3:Y:S01]  /*18010*/  MUFU.EX2 R129, R129 ;  /* 0x0000008100817308 */ /* 0x000ee20000000800 */
[----:B--2---:R-:W-:Y:S01]  /*18020*/  F2FP.BF16.F32.PACK_AB R52, R181, R132 ;  /* 0x00000084b534723e */ /* 0x004fe200000010ff */
[C---:B-1----:R-:W-:Y:S08]  /*18030*/  HMMA.16816.F32.BF16 R44, R60.reuse, R64, R44 ;  /* 0x000000403c2c723c */ /* 0x042ff0000004182c */
[----:B------:R-:W-:Y:S01]  /*18040*/  MUFU.EX2 R135, R135 ;  /* 0x0000008700877308 */ /* 0x000fe20000000800 */
[----:B------:R-:W-:Y:S01]  /*18050*/  HMMA.16816.F32.BF16 R48, R60, R66, R48 ;  /* 0x000000423c30723c */ /* 0x000fe20000041830 */
[----:B------:R-:W1:Y:S08]  /*18060*/  LDSM.16.MT88.4 R64, [R141+0x9800] ;  /* 0x009800008d40783b */ /* 0x000e700000004200 */
[----:B------:R-:W-:Y:S01]  /*18070*/  MUFU.EX2 R119, R119 ;  /* 0x0000007700777308 */ /* 0x000fe20000000800 */
[C---:B------:R-:W-:Y:S01]  /*18080*/  F2FP.BF16.F32.PACK_AB R60, R85.reuse, R92 ;  /* 0x0000005c553c723e */ /* 0x040fe200000010ff */
[----:B------:R-:W-:Y:S01]  /*18090*/  FADD.FTZ R85, R85, R82 ;  /* 0x0000005255557221 */ /* 0x000fe20000010000 */
[----:B------:R-:W-:Y:S01]  /*180a0*/  F2FP.BF16.F32.PACK_AB R61, R86, R87 ;  /* 0x00000057563d723e */ /* 0x000fe200000010ff */
[----:B------:R-:W-:Y:S01]  /*180b0*/  FADD.FTZ R87, R87, R54 ;  /* 0x0000003657577221 */ /* 0x000fe20000010000 */
[----:B------:R-:W-:Y:S02]  /*180c0*/  F2FP.BF16.F32.PACK_AB R63, R80, R81 ;  /* 0x00000051503f723e */ /* 0x000fe400000010ff */
[----:B------:R-:W-:Y:S01]  /*180d0*/  F2FP.BF16.F32.PACK_AB R62, R83, R84 ;  /* 0x00000054533e723e */ /* 0x000fe200000010ff */
[----:B------:R-:W-:Y:S01]  /*180e0*/  FADD.FTZ R84, R84, R85 ;  /* 0x0000005554547221 */ /* 0x000fe20000010000 */
[----:B------:R-:W-:Y:S01]  /*180f0*/  FADD.FTZ R86, R86, R87 ;  /* 0x0000005756567221 */ /* 0x000fe20000010000 */
[----:B---3--:R-:W-:Y:S02]  /*18100*/  F2FP.BF16.F32.PACK_AB R54, R129, R128 ;  /* 0x000000808136723e */ /* 0x008fe400000010ff */
[----:B------:R-:W-:Y:S02]  /*18110*/  FADD.FTZ R84, R83, R84 ;  /* 0x0000005453547221 */ /* 0x000fe40000010000 */
        /* <DEDUP_REMOVED lines=20> */
[----:B------:R-:W-:Y:S01]  /*18260*/  F2FP.BF16.F32.PACK_AB R60, R96, R99 ;  /* 0x00000063603c723e */ /* 0x000fe200000010ff */
[----:B------:R-:W-:Y:S01]  /*18270*/  FADD.FTZ R99, R99, R84 ;  /* 0x0000005463637221 */ /* 0x000fe20000010000 */
[----:B------:R-:W-:Y:S03]  /*18280*/  F2FP.BF16.F32.PACK_AB R62, R90, R91 ;  /* 0x0000005b5a3e723e */ /* 0x000fe600000010ff */
[----:B------:R-:W-:Y:S04]  /*18290*/  FADD.FTZ R96, R96, R99 ;  /* 0x0000006360607221 */ /* 0x000fe80000010000 */
        /* <DEDUP_REMOVED lines=22> */
[----:B------:R-:W-:Y:S01]  /*18400*/  F2FP.BF16.F32.PACK_AB R60, R188, R173 ;  /* 0x000000adbc3c723e */ /* 0x000fe200000010ff */
[----:B------:R-:W-:Y:S01]  /*18410*/  FADD.FTZ R173, R173, R90 ;  /* 0x0000005aadad7221 */ /* 0x000fe20000010000 */
[----:B------:R-:W-:Y:S03]  /*18420*/  F2FP.BF16.F32.PACK_AB R62, R122, R139 ;  /* 0x0000008b7a3e723e */ /* 0x000fe600000010ff */
[----:B------:R-:W-:Y:S04]  /*18430*/  FADD.FTZ R188, R188, R173 ;  /* 0x000000adbcbc7221 */ /* 0x000fe80000010000 */
        /* <DEDUP_REMOVED lines=17> */
[----:B------:R-:W2:Y:S07]  /*18550*/  LDSM.16.MT88.4 R60, [R141+0xc400] ;  /* 0x00c400008d3c783b */ /* 0x000eae0000004200 */
[C---:B-1----:R-:W-:Y:S01]  /*18560*/  HMMA.16816.F32.BF16 R4, R56.reuse, R64, R4 ;  /* 0x000000403804723c */ /* 0x042fe20000041804 */
[----:B------:R-:W1:Y:S07]  /*18570*/  LDSM.16.MT88.4 R68, [R123+0xc400] ;  /* 0x00c400007b44783b */ /* 0x000e6e0000004200 */
[C---:B------:R-:W-:Y:S01]  /*18580*/  HMMA.16816.F32.BF16 R8, R56.reuse, R66, R8 ;  /* 0x000000423808723c */ /* 0x040fe20000041808 */
[----:B------:R-:W4:Y:S07]  /*18590*/  LDSM.16.MT88.4 R64, [R141+0xe400] ;  /* 0x00e400008d40783b */ /* 0x000f2e0000004200 */
[C---:B---3--:R-:W-:Y:S08]  /*185a0*/  HMMA.16816.F32.BF16 R12, R56.reuse, R72, R12 ;  /* 0x00000048380c723c */ /* 0x048ff0000004180c */
[C---:B------:R-:W-:Y:S01]  /*185b0*/  HMMA.16816.F32.BF16 R16, R56.reuse, R74, R16 ;  /* 0x0000004a3810723c */ /* 0x040fe20000041810 */
[----:B------:R-:W3:Y:S07]  /*185c0*/  LDSM.16.MT88.4 R72, [R123+0xe400] ;  /* 0x00e400007b48783b */ /* 0x000eee0000004200 */
        /* <DEDUP_REMOVED lines=9> */
[C---:B---3--:R-:W-:Y:S08]  /*18660*/  HMMA.16816.F32.BF16 R44, R56.reuse, R72, R44 ;  /* 0x00000048382c723c */ /* 0x048ff0000004182c */
[----:B------:R-:W-:Y:S01]  /*18670*/  HMMA.16816.F32.BF16 R48, R56, R74, R48 ;  /* 0x0000004a3830723c */ /* 0x000fe20000041830 */
[----:B------:R-:W3:Y:S07]  /*18680*/  LDSM.16.MT88.4 R56, [R141+0xe800] ;  /* 0x00e800008d38783b */ /* 0x000eee0000004200 */
[C---:B--2---:R-:W-:Y:S01]  /*18690*/  HMMA.16816.F32.BF16 R4, R52.reuse, R60, R4 ;  /* 0x0000003c3404723c */ /* 0x044fe20000041804 */
[----:B------:R-:W2:Y:S01]  /*186a0*/  LDSM.16.MT88.4 R72, [R123+0xe800] ;  /* 0x00e800007b48783b */ /* 0x000ea20000004200 */
[----:B------:R-:W-:Y:S06]  /*186b0*/  MUFU.EX2 R61, R94 ;  /* 0x0000005e003d7308 */ /* 0x000fec0000000800 */
[C---:B------:R-:W-:Y:S04]  /*186c0*/  HMMA.16816.F32.BF16 R8, R52.reuse, R62, R8 ;  /* 0x0000003e3408723c */ /* 0x040fe80000041808 */
[----:B------:R4:W-:Y:S04]  /*186d0*/  MUFU.EX2 R62, R93 ;  /* 0x0000005d003e7308 */ /* 0x0009e80000000800 */
[C---:B-1----:R-:W-:Y:S06]  /*186e0*/  HMMA.16816.F32.BF16 R12, R52.reuse, R64, R12 ;  /* 0x00000040340c723c */ /* 0x042fec000004180c */
[----:B------:R-:W1:Y:S02]  /*186f0*/  MUFU.EX2 R60, R104 ;  /* 0x00000068003c7308 */ /* 0x000e640000000800 */
[C---:B------:R-:W-:Y:S08]  /*18700*/  HMMA.16816.F32.BF16 R16, R52.reuse, R66, R16 ;  /* 0x000000423410723c */ /* 0x040ff00000041810 */
[----:B------:R-:W-:Y:S01]  /*18710*/  MUFU.EX2 R64, R125 ;  /* 0x0000007d00407308 */ /* 0x000fe20000000800 */
[----:B----4-:R-:W4:Y:S01]  /*18720*/  LDSM.16.MT88.4 R92, [R141+0xcc00] ;  /* 0x00cc00008d5c783b */ /* 0x010f220000004200 */
[C---:B------:R-:W-:Y:S08]  /*18730*/  HMMA.16816.F32.BF16 R20, R52.reuse, R68, R20 ;  /* 0x000000443414723c */ /* 0x040ff00000041814 */
[----:B------:R-:W5:Y:S01]  /*18740*/  MUFU.EX2 R63, R124 ;  /* 0x0000007c003f7308 */ /* 0x000f620000000800 */
[----:B-1----:R-:W-:Y:S01]  /*18750*/  F2FP.BF16.F32.PACK_AB R69, R61, R60 ;  /* 0x0000003c3d45723e */ /* 0x002fe200000010ff */
[C---:B------:R-:W-:Y:S03]  /*18760*/  HMMA.16816.F32.BF16 R24, R52.reuse, R70, R24 ;  /* 0x000000463418723c */ /* 0x040fe60000041818 */
[----:B------:R-:W-:Y:S05]  /*18770*/  F2FP.BF16.F32.PACK_AB R71, R135, R62 ;  /* 0x0000003e8747723e */ /* 0x000fea00000010ff */
[C---:B------:R-:W-:Y:S03]  /*18780*/  HMMA.16816.F32.BF16 R28, R52.reuse, R76, R28 ;  /* 0x0000004c341c723c */ /* 0x040fe6000004181c */
[----:B-----5:R-:W-:Y:S05]  /*18790*/  F2FP.BF16.F32.PACK_AB R68, R63, R64 ;  /* 0x000000403f44723e */ /* 0x020fea00000010ff */
[C---:B------:R-:W-:Y:S01]  /*187a0*/  HMMA.16816.F32.BF16 R32, R52.reuse, R78, R32 ;  /* 0x0000004e3420723c */ /* 0x040fe20000041820 */
[----:B------:R-:W-:Y:S07]  /*187b0*/  LDSM.16.MT88.4 R76, [R141+0xec00] ;  /* 0x00ec00008d4c783b */ /* 0x000fee0000004200 */
[C---:B---3--:R-:W-:Y:S01]  /*187c0*/  HMMA.16816.F32.BF16 R36, R52.reuse, R56, R36 ;  /* 0x000000383424723c */ /* 0x048fe20000041824 */
[----:B------:R-:W1:Y:S02]  /*187d0*/  MUFU.EX2 R56, R126 ;  /* 0x0000007e00387308 */ /* 0x000e640000000800 */
[----:B------:R-:W-:Y:S02]  /*187e0*/  FADD.FTZ R57, R81, R86 ;  /* 0x0000005651397221 */ /* 0x000fe40000010000 */
[----:B------:R-:W3:Y:S02]  /*187f0*/  LDSM.16.MT88.4 R84, [R123+0xcc00] ;  /* 0x00cc00007b54783b */ /* 0x000ee40000004200 */
[----:B------:R-:W-:Y:S01]  /*18800*/  FADD.FTZ R57, R80, R57 ;  /* 0x0000003950397221 */ /* 0x000fe20000010000 */
[C---:B------:R-:W-:Y:S03]  /*18810*/  HMMA.16816.F32.BF16 R40, R52.reuse, R58, R40 ;  /* 0x0000003a3428723c */ /* 0x040fe60000041828 */
        /* <DEDUP_REMOVED lines=8> */
[----:B------:R-:W-:Y:S01]  /*188a0*/  FADD.FTZ R5, R88, R5 ;  /* 0x0000000558057221 */ /* 0x000fe20000010000 */
[----:B------:R-:W-:Y:S03]  /*188b0*/  FADD.FTZ R9, R139, R188 ;  /* 0x000000bc8b097221 */ /* 0x000fe60000010000 */
        /* <DEDUP_REMOVED lines=40> */
[----:B------:R-:W-:Y:S01]  /*18b40*/  MOV R119, R2 ;  /* 0x0000000200777202 */ /* 0x000fe20000000f00 */
[----:B------:R-:W-:Y:S04]  /*18b50*/  FADD.FTZ R170, R135, R62 ;  /* 0x0000003e87aa7221 */ /* 0x000fe80000010000 */
[----:B------:R-:W-:Y:S01]  /*18b60*/  @!UPT UIADD3 URZ, UPT, UPT, URZ, URZ, URZ ;  /* 0x000000fffffff290 */ /* 0x000fe2000fffe0ff */
[----:B------:R-:W-:Y:S11]  /*18b70*/  @P0 BRA `(.L_x_4477) ;  /* 0xffffffb000b40947 */ /* 0x000ff6000383ffff */
.L_x_4470:
        /* <DEDUP_REMOVED lines=12> */
.L_x_4491:
        /* <DEDUP_REMOVED lines=150> */
.L_x_4480:
[----:B------:R-:W-:Y:S05]  /*195a0*/  BSYNC.RECONVERGENT B0 ;  /* 0x0000000000007941 */ /* 0x000fea0003800200 */
.L_x_4479:
        /* <DEDUP_REMOVED lines=26> */
.L_x_4482:
[----:B------:R-:W-:Y:S05]  /*19750*/  BSYNC.RECONVERGENT B0 ;  /* 0x0000000000007941 */ /* 0x000fea0003800200 */
.L_x_4481:
        /* <DEDUP_REMOVED lines=14> */
.L_x_4484:
[----:B------:R-:W-:Y:S05]  /*19840*/  BSYNC.RECONVERGENT B0 ;  /* 0x0000000000007941 */ /* 0x000fea0003800200 */
.L_x_4483:
        /* <DEDUP_REMOVED lines=14> */
.L_x_4486:
[----:B------:R-:W-:Y:S05]  /*19930*/  BSYNC.RECONVERGENT B0 ;  /* 0x0000000000007941 */ /* 0x000fea0003800200 */
.L_x_4485:
[----:B------:R-:W-:-:S04]  /*19940*/  MOV R155, 0x0 ;  /* 0x00000000009b7802 */ /* 0x000fc80000000f00 */
[----:B-12345:R-:W-:Y:S05]  /*19950*/  @P6 RET.REL.NODEC R154 `(_ZN5flash24flash_fwd_splitkv_kernelI23Flash_fwd_kernel_traitsILi96ELi64ELi128ELi4ELb0ELb0EN7cutlass10bfloat16_tE19Flash_kernel_traitsILi96ELi64ELi128ELi4ES3_EELb0ELb0ELb1ELb0ELb0ELb1ELb1ELb1EEEvNS_16Flash_fwd_paramsE) ;  /* 0xfffffe649aa86950 */ /* 0x03efea0003c3ffff */
        /* <DEDUP_REMOVED lines=10> */
[----:B-1----:R-:W-:Y:S05]  /*19a00*/  @P0 RET.REL.NODEC R154 `(_ZN5flash24flash_fwd_splitkv_kernelI23Flash_fwd_kernel_traitsILi96ELi64ELi128ELi4ELb0ELb0EN7cutlass10bfloat16_tE19Flash_kernel_traitsILi96ELi64ELi128ELi4ES3_EELb0ELb0ELb1ELb0ELb0ELb1ELb1ELb1EEEvNS_16Flash_fwd_paramsE) ;  /* 0xfffffe649a7c0950 */ /* 0x002fea0003c3ffff */
[----:B------:R-:W-:Y:S01]  /*19a10*/  LEA R2, P0, R59, R62, 0x2 ;  /* 0x0000003e3b027211 */ /* 0x000fe200078010ff */
[----:B------:R-:W-:-:S03]  /*19a20*/  IMAD.MOV.U32 R155, RZ, RZ, 0x0 ;  /* 0x00000000ff9b7424 */ /* 0x000fc600078e00ff */
[----:B------:R-:W-:-:S05]  /*19a30*/  LEA.HI.X R3, R59, R63, R53, 0x2, P0 ;  /* 0x0000003f3b037211 */ /* 0x000fca00000f1435 */
[----:B------:R1:W-:Y:S02]  /*19a40*/  ST.E.128 desc[UR4][R2.64+0x4900], R4 ;  /* 0x0049000402007985 */ /* 0x0003e4000c101d04 */
[----:B-1----:R-:W-:Y:S05]  /*19a50*/  RET.REL.NODEC R154 `(_ZN5flash24flash_fwd_splitkv_kernelI23Flash_fwd_kernel_traitsILi96ELi64ELi128ELi4ELb0ELb0EN7cutlass10bfloat16_tE19Flash_kernel_traitsILi96ELi64ELi128ELi4ES3_EELb0ELb0ELb1ELb0ELb0ELb1ELb1ELb1EEEvNS_16Flash_fwd_paramsE) ;  /* 0xfffffe649a687950 */ /* 0x002fea0003c3ffff */
.L_x_4478:
[----:B------:R-:W-:Y:S01]  /*19a60*/  MOV R8, 0x2 ;  /* 0x0000000200087802 */ /* 0x000fe20000000f00 */
[----:B------:R-:W-:Y:S01]  /*19a70*/  IMAD.MOV.U32 R5, RZ, RZ, 0x1f ;  /* 0x0000001fff057424 */ /* 0x000fe200078e00ff */
[----:B------:R-:W-:-:S07]  /*19a80*/  MOV R7, 0xffffffff ;  /* 0xffffffff00077802 */ /* 0x000fce0000000f00 */
[----:B-----5:R-:W-:Y:S05]  /*19a90*/  WARPSYNC.COLLECTIVE R7, `(.L_x_4487) ;  /* 0x0000000007087348 */ /* 0x020fea0003c00000 */
[----:B------:R1:W2:Y:S02]  /*19aa0*/  SHFL.BFLY P0, R11, R169, R8, R5 ;  /* 0x0c000008a90b7389 */ /* 0x0002a40000000005 */
[----:B-12--5:R-:W-:Y:S05]  /*19ab0*/  ENDCOLLECTIVE ;  /* 0x000000000000791b */ /* 0x026fea0003800000 */
.L_x_4487:
[----:B------:R-:W-:Y:S02]  /*19ac0*/  IMAD.MOV.U32 R6, RZ, RZ, R11 ;  /* 0x000000ffff067224 */ /* 0x000fe400078e000b */
[----:B------:R-:W-:Y:S02]  /*19ad0*/  IMAD.MOV.U32 R8, RZ, RZ, 0x1 ;  /* 0x00000001ff087424 */ /* 0x000fe400078e00ff */
[----:B------:R-:W-:-:S05]  /*19ae0*/  FADD.FTZ R9, R6, R169 ;  /* 0x000000a906097221 */ /* 0x000fca0000010000 */
[----:B------:R-:W-:-:S07]  /*19af0*/  MOV R169, R9 ;  /* 0x0000000900a97202 */ /* 0x000fce0000000f00 */
[----:B------:R-:W-:Y:S05]  /*19b00*/  WARPSYNC.COLLECTIVE R7, `(.L_x_4488) ;  /* 0x0000000007087348 */ /* 0x000fea0003c00000 */
[----:B------:R1:W2:Y:S02]  /*19b10*/  SHFL.BFLY P0, R11, R169, R8, R5 ;  /* 0x0c000008a90b7389 */ /* 0x0002a40000000005 */
[----:B-12---:R-:W-:Y:S05]  /*19b20*/  ENDCOLLECTIVE ;  /* 0x000000000000791b */ /* 0x006fea0003800000 */
.L_x_4488:
[----:B------:R-:W-:Y:S01]  /*19b30*/  MOV R169, R170 ;  /* 0x000000aa00a97202 */ /* 0x000fe20000000f00 */
[----:B------:R-:W-:Y:S01]  /*19b40*/  IMAD.MOV.U32 R8, RZ, RZ, 0x2 ;  /* 0x00000002ff087424 */ /* 0x000fe200078e00ff */
[----:B------:R-:W-:-:S07]  /*19b50*/  MOV R6, R11 ;  /* 0x0000000b00067202 */ /* 0x000fce0000000f00 */
[----:B------:R-:W-:Y:S05]  /*19b60*/  WARPSYNC.COLLECTIVE R7, `(.L_x_4489) ;  /* 0x0000000007087348 */ /* 0x000fea0003c00000 */
[----:B------:R1:W2:Y:S02]  /*19b70*/  SHFL.BFLY P0, R11, R169, R8, R5 ;  /* 0x0c000008a90b7389 */ /* 0x0002a40000000005 */
[----:B-12---:R-:W-:Y:S05]  /*19b80*/  ENDCOLLECTIVE ;  /* 0x000000000000791b */ /* 0x006fea0003800000 */
.L_x_4489:
[----:B------:R-:W-:Y:S01]  /*19b90*/  FADD.FTZ R6, R9, R6 ;  /* 0x0000000609067221 */ /* 0x000fe20000010000 */
[----:B------:R-:W-:Y:S01]  /*19ba0*/  FADD.FTZ R10, R11, R170 ;  /* 0x000000aa0b0a7221 */ /* 0x000fe20000010000 */
[----:B------:R-:W-:-:S04]  /*19bb0*/  MOV R8, 0x1 ;  /* 0x0000000100087802 */ /* 0x000fc80000000f00 */
[----:B------:R-:W-:-:S07]  /*19bc0*/  MOV R169, R10 ;  /* 0x0000000a00a97202 */ /* 0x000fce0000000f00 */
[----:B------:R-:W-:Y:S05]  /*19bd0*/  WARPSYNC.COLLECTIVE R7, `(.L_x_4490) ;  /* 0x0000000007087348 */ /* 0x000fea0003c00000 */
[----:B------:R1:W2:Y:S02]  /*19be0*/  SHFL.BFLY P0, R11, R169, R8, R5 ;  /* 0x0c000008a90b7389 */ /* 0x0002a40000000005 */
[----:B-12---:R-:W-:Y:S05]  /*19bf0*/  ENDCOLLECTIVE ;  /* 0x000000000000791b */ /* 0x006fea0003800000 */
.L_x_4490:
[----:B------:R-:W-:Y:S05]  /*19c00*/  BRA `(.L_x_4491) ;  /* 0xfffffff0000c7947 */ /* 0x000fea000383ffff */
.L_x_4492:
        /* <DEDUP_REMOVED lines=15> */
.L_x_11627:


//--------------------- .text._ZN5flash24flash_fwd_splitkv_kernelI23Flash_fwd_kernel_traitsILi96ELi64ELi128ELi4ELb0ELb0EN7cutlass10bfloat16_tE19Flash_kernel_traitsILi96ELi64ELi128ELi4ES3_EELb0ELb1ELb0ELb0ELb1ELb0ELb0ELb0EEEvNS_16Flash_fwd_paramsE --------------------------
	.section	.text._ZN5flash24flash_fwd_splitkv_kernelI23Flash_fwd_kernel_traitsILi96ELi64ELi128ELi4ELb0ELb0EN7cutlass10bfloat16_tE19Flash_kernel_traitsILi96ELi64ELi128ELi4ES3_EELb0ELb1ELb0ELb0ELb1ELb0ELb0ELb0EEEvNS_16Flash_fwd_paramsE,"ax",@progbits
	.align	128
        .global         _ZN5flash24flash_fwd_splitkv_kernelI23Flash_fwd_kernel_traitsILi96ELi64ELi128ELi4ELb0ELb0EN7cutlass10bfloat16_tE19Flash_kernel_traitsILi96ELi64ELi128ELi4ES3_EELb0ELb1ELb0ELb0ELb1ELb0ELb0ELb0EEEvNS_16Flash_fwd_paramsE
        .type           _ZN5flash24flash_fwd_splitkv_kernelI23Flash_fwd_kernel_traitsILi96ELi64ELi128ELi4ELb0ELb0EN7cutlass10bfloat16_tE19Flash_kernel_traitsILi96ELi64ELi128ELi4ES3_EELb0ELb1ELb0ELb0ELb1ELb0ELb0ELb0EEEvNS_16Flash_fwd_paramsE,@function
        .size           _ZN5flash24flash_fwd_splitkv_kernelI23Flash_fwd_kernel_traitsILi96ELi64ELi128ELi4ELb0ELb0EN7cutlass10bfloat16_tE19Flash_kernel_traitsILi96ELi64ELi128ELi4ES3_EELb0ELb1ELb0ELb0ELb1ELb0ELb0ELb0EEEvNS_16Flash_fwd_paramsE,(.L_x_11628 - _ZN5flash24flash_fwd_splitkv_kernelI23Flash_fwd_kernel_traitsILi96ELi64ELi128ELi4ELb0ELb0EN7cutlass10bfloat16_tE19Flash_kernel_traitsILi96ELi64ELi128ELi4ES3_EELb0ELb1ELb0ELb0ELb1ELb0ELb0ELb0EEEvNS_16Flash_fwd_paramsE)
        .other          _ZN5flash24flash_fwd_splitkv_kernelI23Flash_fwd_kernel_traitsILi96ELi64ELi128ELi4ELb0ELb0EN7cutlass10bfloat16_tE19Flash_kernel_traitsILi96ELi64ELi128ELi4ES3_EELb0ELb1ELb0ELb0ELb1ELb0ELb0ELb0EEEvNS_16Flash_fwd_paramsE,@"STO_CUDA_ENTRY STV_DEFAULT"
_ZN5flash24flash_fwd_splitkv_kernelI23Flash_fwd_kernel_traitsILi96ELi64ELi128ELi4ELb0ELb0EN7cutlass10bfloat16_tE19Flash_kernel_traitsILi96ELi64ELi128ELi4ES3_EELb0ELb1ELb0ELb0ELb1ELb0ELb0ELb0EEEvNS_16Flash_fwd_paramsE:
.text._ZN5flash24flash_fwd_splitkv_kernelI23Flash_fwd_kernel_traitsILi96ELi64ELi128ELi4ELb0ELb0EN7cutlass10bfloat16_tE19Flash_kernel_traitsILi96ELi64ELi128ELi4ES3_EELb0ELb1ELb0ELb0ELb1ELb0ELb0ELb0EEEvNS_16Flash_fwd_paramsE:
[----:B------:R-:W-:Y:S01]  /*0000*/  LDC R1, c[0x0][0x37c] ;  /* 0x0000df00ff017b82 */ /* 0x000fe20000000800 */
[----:B------:R-:W1:Y:S07]  /*0010*/  S2R R15, SR_CTAID.X ;  /* 0x00000000000f7919 */ /* 0x000e6e0000002500 */
[----:B------:R-:W2:Y:S01]  /*0020*/  LDC.64 R2, c[0x0][0x348] ;  /* 0x0000d200ff027b82 */ /* 0x000ea20000000a00 */
[----:B------:R-:W-:Y:S01]  /*0030*/  BSSY.RECONVERGENT B3, `(.L_x_4493) ;  /* 0x0000005000037945 */ /* 0x000fe20003800200 */
[----:B------:R-:W-:Y:S01]  /*0040*/  MOV R170, 0x80 ;  /* 0x0000008000aa7802 */ /* 0x000fe20000000f00 */
[----:B------:R-:W3:Y:S01]  /*0050*/  S2R R173, SR_CTAID.Y ;  /* 0x0000000000ad7919 */ /* 0x000ee20000002600 */
[----:B------:R-:W4:Y:S05]  /*0060*/  S2R R172, SR_CTAID.Z ;  /* 0x0000000000ac7919 */ /* 0x000f2a0000002700 */
[----:B-1234-:R-:W-:Y:S05]  /*0070*/  CALL.REL.NOINC `($_ZN5flash24flash_fwd_splitkv_kernelI23Flash_fwd_kernel_traitsILi96ELi64ELi128ELi4ELb0ELb0EN7cutlass10bfloat16_tE19Flash_kernel_traitsILi96ELi64ELi128ELi4ES3_EELb0ELb1ELb0ELb0ELb1ELb0ELb0ELb0EEEvNS_16Flash_fwd_paramsE$_ZN5flash30compute_attn_1rowblock_splitkvI23Flash_fwd_kernel_traitsILi96ELi64ELi128ELi4ELb0ELb0EN7cutlass10bfloat16_tE19Flash_kernel_traitsILi96ELi64ELi128ELi4ES3_EELb0ELb1ELb0ELb0ELb1ELb0ELb0ELb0ENS_16Flash_fwd_paramsEEEvRKT8_iiiii) ;  /* 0x0000000000087944 */ /* 0x01efea0003c00000 */
[----:B------:R-:W-:Y:S05]  /*0080*/  BSYNC.RECONVERGENT B3 ;  /* 0x0000000000037941 */ /* 0x000fea0003800200 */
.L_x_4493:
[----:B------:R-:W-:Y:S05]  /*0090*/  EXIT ;  /* 0x000000000000794d */ /* 0x000fea0003800000 */
        .type           $_ZN5flash24flash_fwd_splitkv_kernelI23Flash_fwd_kernel_traitsILi96ELi64ELi128ELi4ELb0ELb0EN7cutlass10bfloat16_tE19Flash_kernel_traitsILi96ELi64ELi128ELi4ES3_EELb0ELb1ELb0ELb0ELb1ELb0ELb0ELb0EEEvNS_16Flash_fwd_paramsE$_ZN5flash30compute_attn_1rowblock_splitkvI23Flash_fwd_kernel_traitsILi96ELi64ELi128ELi4ELb0ELb0EN7cutlass10bfloat16_tE19Flash_kernel_traitsILi96ELi64ELi128ELi4ES3_EELb0ELb1ELb0ELb0ELb1ELb0ELb0ELb0ENS_16Flash_fwd_paramsEEEvRKT8_iiiii,@function
        .size           $_ZN5flash24flash_fwd_splitkv_kernelI23Flash_fwd_kernel_traitsILi96ELi64ELi128ELi4ELb0ELb0EN7cutlass10bfloat16_tE19Flash_kernel_traitsILi96ELi64ELi128ELi4ES3_EELb0ELb1ELb0ELb0ELb1ELb0ELb0ELb0EEEvNS_16Flash_fwd_paramsE$_ZN5flash30compute_attn_1rowblock_splitkvI23Flash_fwd_kernel_traitsILi96ELi64ELi128ELi4ELb0ELb0EN7cutlass10bfloat16_tE19Flash_kernel_traitsILi96ELi64ELi128ELi4ES3_EELb0ELb1ELb0ELb0ELb1ELb0ELb0ELb0ENS_16Flash_fwd_paramsEEEvRKT8_iiiii,(.L_x_11628 - $_ZN5flash24flash_fwd_splitkv_kernelI23Flash_fwd_kernel_traitsILi96ELi64ELi128ELi4ELb0ELb0EN7cutlass10bfloat16_tE19Flash_kernel_traitsILi96ELi64ELi128ELi4ES3_EELb0ELb1ELb0ELb0ELb1ELb0ELb0ELb0EEEvNS_16Flash_fwd_paramsE$_ZN5flash30compute_attn_1rowblock_splitkvI23Flash_fwd_kernel_traitsILi96ELi64ELi128ELi4ELb0ELb0EN7cutlass10bfloat16_tE19Flash_kernel_traitsILi96ELi64ELi128ELi4ES3_EELb0ELb1ELb0ELb0ELb1ELb0ELb0ELb0ENS_16Flash_fwd_paramsEEEvRKT8_iiiii)
$_ZN5flash24flash_fwd_splitkv_kernelI23Flash_fwd_kernel_traitsILi96ELi64ELi128ELi4ELb0ELb0EN7cutlass10bfloat16_tE19Flash_kernel_traitsILi96ELi64ELi128ELi4ES3_EELb0ELb1ELb0ELb0ELb1ELb0ELb0ELb0EEEvNS_16Flash_fwd_paramsE$_ZN5flash30compute_attn_1rowblock_splitkvI23Flash_fwd_kernel_traitsILi96ELi64ELi128ELi4ELb0ELb0EN7cutlass10bfloat16_tE19Flash_kernel_traitsILi96ELi64ELi128ELi4ES3_EELb0ELb1ELb0ELb0ELb1ELb0ELb0ELb0ENS_16Flash_fwd_paramsEEEvRKT8_iiiii:
        /* <DEDUP_REMOVED lines=39> */
.L_x_4495:
[----:B------:R-:W-:Y:S05]  /*0310*/  BSYNC.RECONVERGENT B0 ;  /* 0x0000000000007941 */ /* 0x000fea0003800200 */
.L_x_4494:
[----:B------:R-:W-:Y:S04]  /*0320*/  BSSY.RECONVERGENT B0, `(.L_x_4496) ;  /* 0x0000007000007945 */ /* 0x000fe80003800200 */
[----:B------:R-:W-:Y:S05]  /*0330*/  @!P3 BRA `(.L_x_4497) ;  /* 0x000000000014b947 */ /* 0x000fea0003800000 */
[----:B------:R-:W4:Y:S02]  /*0340*/  LD.E.U8 R6, desc[UR4][R2.64+0x1b2] ;  /* 0x0001b20402067980 */ /* 0x000f24000c101100 */
[----:B----4-:R-:W-:-:S13]  /*0350*/  ISETP.NE.AND P1, PT, R6, RZ, PT ;  /* 0x000000ff0600720c */ /* 0x010fda0003f25270 */
[----:B------:R-:W4:Y:S02]  /*0360*/  @P1 LD.E R6, desc[UR4][R10.64+0x4] ;  /* 0x000004040a061980 */ /* 0x000f24000c101900 */
[----:B----45:R-:W-:-:S06]  /*0370*/  @P1 IADD3 R53, PT, PT, R6, -R13, RZ ;  /* 0x8000000d06351210 */ /* 0x030fcc0007ffe0ff */
[----:B------:R4:W5:Y:S02]  /*0380*/  @!P1 LD.E R53, desc[UR4][R10.64] ;  /* 0x000000040a359980 */ /* 0x000964000c101900 */
.L_x_4497:
[----:B------:R-:W-:Y:S05]  /*0390*/  BSYNC.RECONVERGENT B0 ;  /* 0x0000000000007941 */ /* 0x000fea0003800200 */
.L_x_4496:
        /* <DEDUP_REMOVED lines=8> */
.L_x_4499:
[----:B------:R-:W5:Y:S01]  /*0420*/  LD.E.64 R6, desc[UR4][R2.64+0x108] ;  /* 0x0001080402067980 */ /* 0x000f62000c101b00 */
[----:B------:R-:W-:Y:S01]  /*0430*/  BSSY.RECONVERGENT B0, `(.L_x_4501) ;  /* 0x0000006000007945 */ /* 0x000fe20003800200 */
[----:B------:R-:W-:Y:S01]  /*0440*/  IMAD.MOV.U32 R5, RZ, RZ, RZ ;  /* 0x000000ffff057224 */ /* 0x000fe200078e00ff */
[----:B-----5:R-:W-:-:S04]  /*0450*/  ISETP.NE.U32.AND P0, PT, R6, RZ, PT ;  /* 0x000000ff0600720c */ /* 0x020fc80003f05070 */
[----:B------:R-:W-:-:S13]  /*0460*/  ISETP.NE.AND.EX P0, PT, R7, RZ, PT, P0 ;  /* 0x000000ff0700720c */ /* 0x000fda0003f05300 */
[----:B------:R-:W-:Y:S05]  /*0470*/  @!P0 BRA `(.L_x_4502) ;  /* 0x0000000000048947 */ /* 0x000fea0003800000 */
[----:B------:R1:W5:Y:S02]  /*0480*/  LD.E R5, desc[UR4][R2.64+0xbc] ;  /* 0x0000bc0402057980 */ /* 0x000364000c101900 */
.L_x_4502:
[----:B------:R-:W-:Y:S05]  /*0490*/  BSYNC.RECONVERGENT B0 ;  /* 0x0000000000007941 */ /* 0x000fea0003800200 */
.L_x_4501:
[----:B-----5:R-:W-:Y:S02]  /*04a0*/  IADD3 R53, PT, PT, R5, R53, -R12 ;  /* 0x0000003505357210 */ /* 0x020fe40007ffe80c */
.L_x_4500:
[----:B------:R-:W-:Y:S05]  /*04b0*/  BSYNC.RECONVERGENT B1 ;  /* 0x0000000000017941 */ /* 0x000fea0003800200 */
.L_x_4498:
[----:B------:R-:W-:Y:S01]  /*04c0*/  IMAD.SHL.U32 R174, R15, 0x40, RZ ;  /* 0x000000400fae7824 */ /* 0x000fe200078e00ff */
[----:B------:R-:W-:Y:S01]  /*04d0*/  MOV R6, R170 ;  /* 0x000000aa00067202 */ /* 0x000fe20000000f00 */
[----:B------:R-:W-:-:S03]  /*04e0*/  IMAD.MOV.U32 R7, RZ, RZ, 0x0 ;  /* 0x00000000ff077424 */ /* 0x000fc600078e00ff */
[----:B------:R-:W-:-:S13]  /*04f0*/  ISETP.GT.AND P0, PT, R131, R174, PT ;  /* 0x000000ae8300720c */ /* 0x000fda0003f04270 */
[----:B-1234-:R-:W-:Y:S05]  /*0500*/  @!P0 RET.REL.NODEC R6 `(_ZN5flash24flash_fwd_splitkv_kernelI23Flash_fwd_kernel_traitsILi96ELi64ELi128ELi4ELb0ELb0EN7cutlass10bfloat16_tE19Flash_kernel_traitsILi96ELi64ELi128ELi4ES3_EELb0ELb1ELb0ELb0ELb1ELb0ELb0ELb0EEEvNS_16Flash_fwd_paramsE) ;  /* 0xfffffff806bc8950 */ /* 0x01efea0003c3ffff */
        /* <DEDUP_REMOVED lines=77> */
.L_x_4505:
[----:B------:R-:W-:Y:S05]  /*09e0*/  BSYNC.RECONVERGENT B0 ;  /* 0x0000000000007941 */ /* 0x000fea0003800200 */
.L_x_4504:
        /* <DEDUP_REMOVED lines=14> */
.L_x_4507:
[----:B------:R-:W-:Y:S05]  /*0ad0*/  BSYNC.RECONVERGENT B0 ;  /* 0x0000000000007941 */ /* 0x000fea0003800200 */
.L_x_4506:
[----:B------:R-:W-:Y:S01]  /*0ae0*/  MOV R171, 0x0 ;  /* 0x0000000000ab7802 */ /* 0x000fe20000000f00 */
[----:B------:R1:W-:Y:S03]  /*0af0*/  @!P4 ST.E desc[UR4][R4.64], R3 ;  /* 0x000000030400c985 */ /* 0x0003e6000c101904 */
[----:B-12--5:R-:W-:Y:S05]  /*0b00*/  @P3 RET.REL.NODEC R170 `(_ZN5flash24flash_fwd_splitkv_kernelI23Flash_fwd_kernel_traitsILi96ELi64ELi128ELi4ELb0ELb0EN7cutlass10bfloat16_tE19Flash_kernel_traitsILi96ELi64ELi128ELi4ES3_EELb0ELb1ELb0ELb0ELb1ELb0ELb0ELb0EEEvNS_16Flash_fwd_paramsE) ;  /* 0xfffffff4aa3c3950 */ /* 0x026fea0003c3ffff */
[----:B------:R-:W-:Y:S02]  /*0b10*/  MOV R3, 0x7f800000 ;  /* 0x7f80000000037802 */ /* 0x000fe40000000f00 */
[----:B------:R-:W-:-:S03]  /*0b20*/  MOV R171, 0x0 ;  /* 0x0000000000ab7802 */ /* 0x000fc60000000f00 */
[----:B------:R1:W-:Y:S02]  /*0b30*/  ST.E desc[UR4][R4.64+0x80], R3 ;  /* 0x0000800304007985 */ /* 0x0003e4000c101904 */
[----:B-1----:R-:W-:Y:S05]  /*0b40*/  RET.REL.NODEC R170 `(_ZN5flash24flash_fwd_splitkv_kernelI23Flash_fwd_kernel_traitsILi96ELi64ELi128ELi4ELb0ELb0EN7cutlass10bfloat16_tE19Flash_kernel_traitsILi96ELi64ELi128ELi4ES3_EELb0ELb1ELb0ELb0ELb1ELb0ELb0ELb0EEEvNS_16Flash_fwd_paramsE) ;  /* 0xfffffff4aa2c7950 */ /* 0x002fea0003c3ffff */
.L_x_4503:
        /* <DEDUP_REMOVED lines=15> */
[----:B------:R-:W-:-:S03]  /*0c40*/  LEA R8, R117, 0xffffff80, 0x7 ;  /* 0xffffff8075087811 */ /* 0x000fc600078e38ff */
[----:B------:R-:W4:Y:S01]  /*0c50*/  LD.E.64 R22, desc[UR4][R2.64+0x20] ;  /* 0x0000200402167980 */ /* 0x000f22000c101b00 */
[----:B-1----:R-:W-:-:S03]  /*0c60*/  IABS R4, R8 ;  /* 0x0000000800047213 */ /* 0x002fc60000000000 */
        /* <DEDUP_REMOVED lines=35> */
[----:B------:R-:W3:Y:S01]  /*0ea0*/  LD.E R4, desc[UR4][R26.64] ;  /* 0x000000041a047980 */ /* 0x000ee2000c101900 */
[----:B----4-:R-:W-:-:S04]  /*0eb0*/  IABS R5, R17 ;  /* 0x0000001100057213 */ /* 0x010fc80000000000 */
[----:B------:R-:W4:Y:S08]  /*0ec0*/  I2F.RP R7, R5 ;  /* 0x0000000500077306 */ /* 0x000f300000209400 */
[----:B----4-:R-:W4:Y:S02]  /*0ed0*/  MUFU.RCP R24, R7 ;  /* 0x0000000700187308 */ /* 0x010f240000001000 */
[----:B----4-:R-:W-:-:S06]  /*0ee0*/  IADD3 R24, PT, PT, R24, 0xffffffe, RZ ;  /* 0x0ffffffe18187810 */ /* 0x010fcc0007ffe0ff */
[----:B------:R-:W4:Y:S01]  /*0ef0*/  F2I.FTZ.U32.TRUNC.NTZ R25, R24 ;  /* 0x0000001800197305 */ /* 0x000f22000021f000 */
[----:B------:R-:W-:Y:S01]  /*0f00*/  IABS R6, R172 ;  /* 0x000000ac00067213 */ /* 0x000fe20000000000 */
[----:B----4-:R-:W-:Y:S01]  /*0f10*/  IMAD.MOV R0, RZ, RZ, -R25 ;  /* 0x000000ffff007224 */ /* 0x010fe200078e0a19 */
        /* <DEDUP_REMOVED lines=11> */
[----:B------:R-:W-:Y:S01]  /*0fd0*/  IMAD.MOV R11, RZ, RZ, -R11 ;  /* 0x000000ffff0b7224 */ /* 0x000fe200078e0a0b */
[----:B------:R-:W-:Y:S02]  /*0fe0*/  @!P1 IADD3 R9, PT, PT, R9, 0x1, RZ ;  /* 0x0000000109099810 */ /* 0x000fe40007ffe0ff */
[----:B------:R-:W-:Y:S01]  /*0ff0*/  ISETP.GE.AND P0, PT, R7, RZ, PT ;  /* 0x000000ff0700720c */ /* 0x000fe20003f06270 */
[----:B------:R-:W-:Y:S01]  /*1000*/  IMAD R8, R13, R11, R8 ;  /* 0x0000000b0d087224 */ /* 0x000fe200078e0208 */
[----:B------:R-:W-:-:S07]  /*1010*/  ISETP.NE.AND P1, PT, R17, RZ, PT ;  /* 0x000000ff1100720c */ /* 0x000fce0003f25270 */
[----:B------:R-:W-:Y:S01]  /*1020*/  @P2 VIADD R9, R9, 0x1 ;  /* 0x0000000109092836 */ /* 0x000fe20000000000 */
[----:B------:R-:W-:-:S03]  /*1030*/  SHF.R.S32.HI R11, RZ, 0x1f, R8 ;  /* 0x0000001fff0b7819 */ /* 0x000fc60000011408 */
[----:B------:R-:W-:-:S05]  /*1040*/  IMAD.MOV.U32 R7, RZ, RZ, R9 ;  /* 0x000000ffff077224 */ /* 0x000fca00078e0009 */
[----:B------:R-:W-:Y:S02]  /*1050*/  @!P0 IADD3 R7, PT, PT, -R7, RZ, RZ ;  /* 0x000000ff07078210 */ /* 0x000fe40007ffe1ff */
[----:B------:R-:W-:-:S05]  /*1060*/  @!P1 LOP3.LUT R7, RZ, R17, RZ, 0x33, !PT ;  /* 0x00000011ff079212 */ /* 0x000fca00078e33ff */
[----:B------:R-:W-:Y:S01]  /*1070*/  IMAD R9, R21, R7, RZ ;  /* 0x0000000715097224 */ /* 0x000fe200078e02ff */
[----:B---3--:R-:W-:Y:S01]  /*1080*/  SHF.R.S32.HI R0, RZ, 0x1f, R4 ;  /* 0x0000001fff007819 */ /* 0x008fe20000011404 */
[-C--:B------:R-:W-:Y:S02]  /*1090*/  IMAD R5, R23, R4.reuse, RZ ;  /* 0x0000000417057224 */ /* 0x080fe400078e02ff */
[----:B------:R-:W-:-:S04]  /*10a0*/  IMAD.WIDE.U32 R12, R22, R4, RZ ;  /* 0x00000004160c7225 */ /* 0x000fc800078e00ff */
[----:B------:R-:W-:-:S05]  /*10b0*/  IMAD R5, R22, R0, R5 ;  /* 0x0000000016057224 */ /* 0x000fca00078e0205 */
[----:B------:R-:W-:Y:S01]  /*10c0*/  IADD3 R13, PT, PT, R13, R5, RZ ;  /* 0x000000050d0d7210 */ /* 0x000fe20007ffe0ff */
[----:B------:R-:W-:-:S04]  /*10d0*/  IMAD R5, R161, R8, RZ ;  /* 0x00000008a1057224 */ /* 0x000fc800078e02ff */
[----:B------:R-:W-:Y:S02]  /*10e0*/  IMAD R5, R160, R11, R5 ;  /* 0x0000000ba0057224 */ /* 0x000fe400078e0205 */
[----:B------:R-:W-:-:S04]  /*10f0*/  IMAD.WIDE.U32 R12, R8, R160, R12 ;  /* 0x000000a0080c7225 */ /* 0x000fc800078e000c */
[----:B------:R-:W-:Y:S01]  /*1100*/  IMAD.IADD R13, R13, 0x1, R5 ;  /* 0x000000010d0d7824 */ /* 0x000fe200078e0205 */
[----:B------:R-:W-:-:S05]  /*1110*/  SHF.R.S32.HI R5, RZ, 0x1f, R7 ;  /* 0x0000001fff057819 */ /* 0x000fca0000011407 */
[----:B------:R-:W-:Y:S02]  /*1120*/  IMAD R9, R20, R5, R9 ;  /* 0x0000000514097224 */ /* 0x000fe400078e0209 */
[----:B--2---:R-:W-:Y:S02]  /*1130*/  IMAD R5, R19, R4, RZ ;  /* 0x0000000413057224 */ /* 0x004fe400078e02ff */
        /* <DEDUP_REMOVED lines=8> */
.L_x_4509:
        /* <DEDUP_REMOVED lines=47> */
[----:B------:R-:W-:Y:S02]  /*14b0*/  LEA R8, R117, 0xffffff80, 0x7 ;  /* 0xffffff8075087811 */ /* 0x000fe400078e38ff */
[----:B------:R-:W-:Y:S01]  /*14c0*/  @!P3 SHF.R.S32.HI R5, RZ, 0x1f, R12 ;  /* 0x0000001fff05b819 */ /* 0x000fe2000001140c */
[----:B------:R-:W-:Y:S01]  /*14d0*/  IMAD.MOV.U32 R22, RZ, RZ, R10 ;  /* 0x000000ffff167224 */ /* 0x000fe200078e000a */
[----:B------:R-:W-:Y:S02]  /*14e0*/  MOV R23, R9 ;  /* 0x0000000900177202 */ /* 0x000fe40000000f00 */
[----:B------:R-:W-:Y:S01]  /*14f0*/  @P2 IADD3 R7, PT, PT, R7, 0x1, RZ ;  /* 0x0000000107072810 */ /* 0x000fe20007ffe0ff */
[-C--:B------:R-:W-:Y:S02]  /*1500*/  IMAD R4, R161, R8.reuse, RZ ;  /* 0x00000008a1047224 */ /* 0x080fe400078e02ff */
[----:B------:R-:W-:Y:S01]  /*1510*/  IMAD.WIDE.U32 R22, R160, R8, R22 ;  /* 0x00000008a0167225 */ /* 0x000fe200078e0016 */
[----:B------:R-:W-:-:S02]  /*1520*/  @!P1 IADD3 R7, PT, PT, -R7, RZ, RZ ;  /* 0x000000ff07079210 */ /* 0x000fc40007ffe1ff */
[----:B------:R-:W-:Y:S01]  /*1530*/  @!P0 LOP3.LUT R7, RZ, R17, RZ, 0x33, !PT ;  /* 0x00000011ff078212 */ /* 0x000fe200078e33ff */
[----:B------:R-:W-:Y:S02]  /*1540*/  @!P3 IMAD R0, R5, R54, R0 ;  /* 0x000000360500b224 */ /* 0x000fe400078e0200 */
[----:B------:R-:W-:Y:S01]  /*1550*/  @!P3 IMAD.WIDE.U32 R24, R54, R12, RZ ;  /* 0x0000000c3618b225 */ /* 0x000fe200078e00ff */
[----:B------:R-:W-:-:S03]  /*1560*/  @!P3 SHF.R.S32.HI R5, RZ, 0x1f, R11 ;  /* 0x0000001fff05b819 */ /* 0x000fc6000001140b */
[----:B------:R-:W-:Y:S01]  /*1570*/  IMAD.IADD R23, R23, 0x1, R4 ;  /* 0x0000000117177824 */ /* 0x000fe200078e0204 */
[----:B------:R-:W-:Y:S01]  /*1580*/  SHF.R.S32.HI R4, RZ, 0x1f, R7 ;  /* 0x0000001fff047819 */ /* 0x000fe20000011407 */
[----:B------:R-:W-:Y:S01]  /*1590*/  @!P3 IMAD.IADD R25, R25, 0x1, R0 ;  /* 0x000000011919b824 */ /* 0x000fe200078e0200 */
[----:B------:R-:W-:Y:S01]  /*15a0*/  @P3 IADD3 R12, PT, PT, R12, R13, RZ ;  /* 0x0000000d0c0c3210 */ /* 0x000fe20007ffe0ff */
[----:B----4-:R-:W-:Y:S02]  /*15b0*/  @!P3 IMAD R0, R19, R11, RZ ;  /* 0x0000000b1300b224 */ /* 0x010fe400078e02ff */
[----:B------:R-:W-:Y:S02]  /*15c0*/  IMAD R9, R21, R7, RZ ;  /* 0x0000000715097224 */ /* 0x000fe400078e02ff */
[C---:B------:R-:W-:Y:S02]  /*15d0*/  @!P3 IMAD R0, R18.reuse, R5, R0 ;  /* 0x000000051200b224 */ /* 0x040fe400078e0200 */
[----:B------:R-:W-:-:S04]  /*15e0*/  @!P3 IMAD.WIDE.U32 R18, R18, R11, R24 ;  /* 0x0000000b1212b225 */ /* 0x000fc800078e0018 */
[C---:B------:R-:W-:Y:S02]  /*15f0*/  IMAD R9, R20.reuse, R4, R9 ;  /* 0x0000000414097224 */ /* 0x040fe400078e0209 */
[----:B------:R-:W-:-:S04]  /*1600*/  IMAD.WIDE.U32 R10, R20, R7, R22 ;  /* 0x00000007140a7225 */ /* 0x000fc800078e0016 */
[-C--:B------:R-:W-:Y:S02]  /*1610*/  @P3 IMAD R4, R55, R12.reuse, RZ ;  /* 0x0000000c37043224 */ /* 0x080fe400078e02ff */
[----:B------:R-:W-:Y:S01]  /*1620*/  @P3 IMAD.WIDE.U32 R12, R54, R12, RZ ;  /* 0x0000000c360c3225 */ /* 0x000fe200078e00ff */
[----:B------:R-:W-:Y:S02]  /*1630*/  @!P3 IADD3 R19, PT, PT, R19, R0, RZ ;  /* 0x000000001313b210 */ /* 0x000fe40007ffe0ff */
[----:B------:R-:W-:Y:S01]  /*1640*/  IADD3 R9, PT, PT, R11, R9, RZ ;  /* 0x000000090b097210 */ /* 0x000fe20007ffe0ff */
[----:B------:R-:W-:Y:S01]  /*1650*/  @P3 IMAD.IADD R19, R13, 0x1, R4 ;  /* 0x000000010d133824 */ /* 0x000fe200078e0204 */
[----:B------:R-:W-:Y:S02]  /*1660*/  @P3 MOV R18, R12 ;  /* 0x0000000c00123202 */ /* 0x000fe40000000f00 */
[----:B------:R-:W-:Y:S02]  /*1670*/  MOV R11, RZ ;  /* 0x000000ff000b7202 */ /* 0x000fe40000000f00 */
.L_x_4510:
[----:B------:R-:W-:Y:S05]  /*1680*/  BSYNC.RECONVERGENT B0 ;  /* 0x0000000000007941 */ /* 0x000fea0003800200 */
.L_x_4508:
        /* <DEDUP_REMOVED lines=21> */
[----:B------:R-:W-:-:S13]  /*17e0*/  ISETP.GT.U32.AND P3, PT, R0, R31, PT ;  /* 0x0000001f0000720c */ /* 0x000fda0003f64070 */
[----:B------:R-:W-:-:S05]  /*17f0*/  @!P3 IMAD.IADD R31, R31, 0x1, -R0 ;  /* 0x000000011f1fb824 */ /* 0x000fca00078e0a00 */
[----:B------:R-:W-:Y:S02]  /*1800*/  ISETP.GE.U32.AND P1, PT, R31, R0, PT ;  /* 0x000000001f00720c */ /* 0x000fe40003f26070 */
[----:B------:R-:W-:Y:S01]  /*1810*/  LOP3.LUT R0, R172, R17, RZ, 0x3c, !PT ;  /* 0x00000011ac007212 */ /* 0x000fe200078e3cff */
[----:B------:R-:W-:Y:S01]  /*1820*/  @!P3 VIADD R16, R16, 0x1 ;  /* 0x000000011010b836 */ /* 0x000fe20000000000 */
[----:B------:R-:W-:Y:S02]  /*1830*/  ISETP.NE.AND P3, PT, R17, RZ, PT ;  /* 0x000000ff1100720c */ /* 0x000fe40003f65270 */
[----:B------:R-:W-:Y:S02]  /*1840*/  ISETP.GE.AND P0, PT, R0, RZ, PT ;  /* 0x000000ff0000720c */ /* 0x000fe40003f06270 */
[----:B------:R-:W-:Y:S01]  /*1850*/  MOV R0, 0x400 ;  /* 0x0000040000007802 */ /* 0x000fe20000000f00 */
[----:B-----5:R-:W-:-:S03]  /*1860*/  IMAD R6, R11, R54, RZ ;  /* 0x000000360b067224 */ /* 0x020fc600078e02ff */
[----:B-1----:R-:W-:Y:S01]  /*1870*/  LEA R7, R7, R0, 0x18 ;  /* 0x0000000007077211 */ /* 0x002fe200078ec0ff */
[----:B------:R-:W-:Y:S02]  /*1880*/  IMAD.SHL.U32 R0, R171, 0x8, RZ ;  /* 0x00000008ab007824 */ /* 0x000fe400078e00ff */
[----:B------:R-:W-:Y:S01]  /*1890*/  @P1 VIADD R16, R16, 0x1 ;  /* 0x0000000110101836 */ /* 0x000fe20000000000 */
[--C-:B------:R-:W-:Y:S01]  /*18a0*/  SHF.R.U32.HI R180, RZ, 0x2, R171.reuse ;  /* 0x00000002ffb47819 */ /* 0x100fe200000116ab */
[----:B------:R-:W-:Y:S01]  /*18b0*/  IMAD R6, R8, R55, R6 ;  /* 0x0000003708067224 */ /* 0x000fe200078e0206 */
[----:B------:R-:W-:Y:S01]  /*18c0*/  LOP3.LUT R14, R0, 0xc0, RZ, 0xc0, !PT ;  /* 0x000000c0000e7812 */ /* 0x000fe200078ec0ff */
[----:B------:R-:W-:Y:S01]  /*18d0*/  IMAD.WIDE.U32 R30, R8, R54, RZ ;  /* 0x00000036081e7225 */ /* 0x000fe200078e00ff */
[----:B------:R-:W-:Y:S02]  /*18e0*/  LOP3.LUT R8, R0, 0x18, RZ, 0xc0, !PT ;  /* 0x0000001800087812 */ /* 0x000fe400078ec0ff */
[----:B------:R-:W-:Y:S01]  /*18f0*/  @!P0 IADD3 R16, PT, PT, -R16, RZ, RZ ;  /* 0x000000ff10108210 */ /* 0x000fe20007ffe1ff */
[----:B------:R-:W-:Y:S01]  /*1900*/  IMAD.MOV.U32 R181, RZ, RZ, RZ ;  /* 0x000000ffffb57224 */ /* 0x000fe200078e00ff */
[----:B------:R-:W-:Y:S01]  /*1910*/  @!P3 LOP3.LUT R16, RZ, R17, RZ, 0x33, !PT ;  /* 0x00000011ff10b212 */ /* 0x000fe200078e33ff */
[----:B------:R-:W-:Y:S01]  /*1920*/  IMAD.IADD R6, R31, 0x1, R6 ;  /* 0x000000011f067824 */ /* 0x000fe200078e0206 */
[----:B------:R-:W-:-:S02]  /*1930*/  LOP3.LUT R17, R14, 0x18, R171, 0xf8, !PT ;  /* 0x000000180e117812 */ /* 0x000fc400078ef8ab */
[----:B------:R-:W-:Y:S01]  /*1940*/  IADD3 R11, P1, P0, R30, R18, R8 ;  /* 0x000000121e0b7210 */ /* 0x000fe2000783e008 */
[----:B------:R-:W-:Y:S01]  /*1950*/  IMAD.WIDE.U32 R30, R15, 0x40, R180 ;  /* 0x000000400f1e7825 */ /* 0x000fe200078e00b4 */
[----:B------:R-:W-:Y:S02]  /*1960*/  SHF.R.S32.HI R15, RZ, 0x1f, R16 ;  /* 0x0000001fff0f7819 */ /* 0x000fe40000011410 */
[--C-:B------:R-:W-:Y:S01]  /*1970*/  LOP3.LUT R17, R17, 0x18, R0.reuse, 0x78, !PT ;  /* 0x0000001811117812 */ /* 0x100fe200078e7800 */
[-C--:B------:R-:W-:Y:S01]  /*1980*/  IMAD R14, R29, R16.reuse, RZ ;  /* 0x000000101d0e7224 */ /* 0x080fe200078e02ff */
[----:B------:R-:W-:Y:S01]  /*1990*/  IADD3.X R6, PT, PT, R6, R19, RZ, P1, P0 ;  /* 0x0000001306067210 */ /* 0x000fe20000fe04ff */
[----:B------:R-:W-:Y:S01]  /*19a0*/  IMAD.WIDE.U32 R18, R28, R16, RZ ;  /* 0x000000101c127225 */ /* 0x000fe200078e00ff */
[----:B------:R-:W-:-:S03]  /*19b0*/  LOP3.LUT R0, R17, 0x1f20, R0, 0xf8, !PT ;  /* 0x00001f2011007812 */ /* 0x000fc600078ef800 */
[----:B------:R-:W-:Y:S01]  /*19c0*/  IMAD R14, R15, R28, R14 ;  /* 0x0000001c0f0e7224 */ /* 0x000fe200078e020e */
[----:B------:R-:W-:Y:S01]  /*19d0*/  IADD3 R18, P4, PT, R11, R18, RZ ;  /* 0x000000120b127210 */ /* 0x000fe20007f9e0ff */
[----:B------:R-:W-:Y:S02]  /*19e0*/  IMAD.IADD R163, R131, 0x1, -R174 ;  /* 0x0000000183a37824 */ /* 0x000fe400078e0aae */
[----:B------:R-:W-:Y:S02]  /*19f0*/  VIADD R162, R180, 0x20 ;  /* 0x00000020b4a27836 */ /* 0x000fe40000000000 */
[----:B------:R-:W-:-:S03]  /*1a00*/  IMAD.IADD R11, R19, 0x1, R14 ;  /* 0x00000001130b7824 */ /* 0x000fc600078e020e */
[----:B------:R-:W-:Y:S01]  /*1a10*/  ISETP.GE.AND P1, PT, R162, R163, PT ;  /* 0x000000a3a200720c */ /* 0x000fe20003f26270 */
[----:B------:R-:W-:Y:S02]  /*1a20*/  IMAD.X R19, R6, 0x1, R11, P4 ;  /* 0x0000000106137824 */ /* 0x000fe400020e060b */
[----:B------:R-:W-:-:S04]  /*1a30*/  IMAD.WIDE.U32 R18, R180, R54, R18 ;  /* 0x00000036b4127225 */ /* 0x000fc800078e0012 */
[----:B------:R-:W-:-:S04]  /*1a40*/  VIADD R135, R117, 0xffffffff ;  /* 0xffffffff75877836 */ /* 0x000fc80000000000 */
[----:B------:R-:W-:Y:S02]  /*1a50*/  IMAD.SHL.U32 R116, R135, 0x80, RZ ;  /* 0x0000008087747824 */ /* 0x000fe400078e00ff */
[----:B------:R-:W-:Y:S02]  /*1a60*/  IMAD R175, R0, 0x2, R7 ;  /* 0x0000000200af7824 */ /* 0x000fe400078e0207 */
[----:B------:R-:W-:Y:S02]  /*1a70*/  VIADD R0, R180, 0x60 ;  /* 0x00000060b4007836 */ /* 0x000fe40000000000 */
[----:B------:R-:W-:Y:S01]  /*1a80*/  IMAD.SHL.U32 R129, R171, 0x20, RZ ;  /* 0x00000020ab817824 */ /* 0x000fe200078e00ff */
[----:B------:R-:W-:Y:S01]  /*1a90*/  SHF.R.U32.HI R118, RZ, 0x1, R171 ;  /* 0x00000001ff767819 */ /* 0x000fe200000116ab */
[----:B--2---:R-:W-:Y:S02]  /*1aa0*/  @P2 IMAD R14, R25, R176, RZ ;  /* 0x000000b0190e2224 */ /* 0x004fe400078e02ff */
[----:B---3--:R-:W-:-:S04]  /*1ab0*/  @!P2 IMAD.WIDE.U32 R16, R26, R173, RZ ;  /* 0x000000ad1a10a225 */ /* 0x008fc800078e00ff */
[----:B------:R-:W-:Y:S02]  /*1ac0*/  @!P2 IMAD R15, R27, R173, RZ ;  /* 0x000000ad1b0fa224 */ /* 0x000fe400078e02ff */
[----:B------:R-:W-:-:S04]  /*1ad0*/  @P2 IMAD.WIDE.U32 R26, R24, R176, RZ ;  /* 0x000000b0181a2225 */ /* 0x000fc800078e00ff */
[----:B------:R-:W-:Y:S01]  /*1ae0*/  @P2 IMAD.MOV.U32 R16, RZ, RZ, R26 ;  /* 0x000000ffff102224 */ /* 0x000fe200078e001a */
[C---:B------:R-:W-:Y:S01]  /*1af0*/  IADD3 R26, P0, PT, R8.reuse, R10, RZ ;  /* 0x0000000a081a7210 */ /* 0x040fe20007f1e0ff */
[----:B------:R-:W-:Y:S01]  /*1b00*/  @!P2 IMAD.IADD R15, R17, 0x1, R15 ;  /* 0x00000001110fa824 */ /* 0x000fe200078e020f */
[----:B------:R-:W-:Y:S02]  /*1b10*/  @P2 IADD3 R15, PT, PT, R27, R14, RZ ;  /* 0x0000000e1b0f2210 */ /* 0x000fe40007ffe0ff */
[----:B------:R-:W-:Y:S01]  /*1b20*/  IADD3 R14, P3, PT, R8, R16, RZ ;  /* 0x00000010080e7210 */ /* 0x000fe20007f7e0ff */
[----:B------:R-:W-:Y:S01]  /*1b30*/  IMAD.X R27, RZ, RZ, R9, P0 ;  /* 0x000000ffff1b7224 */ /* 0x000fe200000e0609 */
[C---:B------:R-:W-:Y:S01]  /*1b40*/  ISETP.GE.AND P0, PT, R180.reuse, R163, PT ;  /* 0x000000a3b400720c */ /* 0x040fe20003f06270 */
[----:B------:R-:W-:Y:S02]  /*1b50*/  IMAD R9, R161, R180, RZ ;  /* 0x000000b4a1097224 */ /* 0x000fe400078e02ff */
[----:B------:R-:W-:-:S04]  /*1b60*/  IMAD.WIDE.U32 R26, R180, R160, R26 ;  /* 0x000000a0b41a7225 */ /* 0x000fc800078e001a */
[----:B------:R-:W-:Y:S02]  /*1b70*/  IMAD.X R15, RZ, RZ, R15, P3 ;  /* 0x000000ffff0f7224 */ /* 0x000fe400018e060f */
[----:B------:R-:W-:Y:S01]  /*1b80*/  IMAD.IADD R165, R27, 0x1, R9 ;  /* 0x000000011ba57824 */ /* 0x000fe200078e0209 */
[----:B------:R-:W-:Y:S01]  /*1b90*/  @!P1 IADD3 R9, P2, PT, R30, 0x20, RZ ;  /* 0x000000201e099810 */ /* 0x000fe20007f5e0ff */
[----:B------:R-:W-:Y:S02]  /*1ba0*/  IMAD R8, R23, R172, RZ ;  /* 0x000000ac17087224 */ /* 0x000fe400078e02ff */
[----:B------:R-:W-:-:S04]  /*1bb0*/  IMAD.WIDE.U32 R14, R172, R22, R14 ;  /* 0x00000016ac0e7225 */ /* 0x000fc800078e000e */
[----:B------:R-:W-:Y:S02]  /*1bc0*/  IMAD.IADD R17, R15, 0x1, R8 ;  /* 0x000000010f117824 */ /* 0x000fe400078e0208 */
[----:B------:R-:W-:Y:S02]  /*1bd0*/  @!P1 IMAD.X R8, RZ, RZ, R31, P2 ;  /* 0x000000ffff089224 */ /* 0x000fe400010e061f */
[-C--:B------:R-:W-:Y:S02]  /*1be0*/  @!P0 IMAD R11, R31, R24.reuse, RZ ;  /* 0x000000181f0b8224 */ /* 0x080fe400078e02ff */
[----:B------:R-:W-:Y:S01]  /*1bf0*/  @!P0 IMAD.MOV.U32 R16, RZ, RZ, R14 ;  /* 0x000000ffff108224 */ /* 0x000fe200078e000e */
[----:B------:R-:W-:Y:S01]  /*1c00*/  @!P1 MOV R15, R17 ;  /* 0x00000011000f9202 */ /* 0x000fe20000000f00 */
[----:B------:R-:W-:Y:S01]  /*1c10*/  @!P1 IMAD R10, R8, R24, RZ ;  /* 0x00000018080a9224 */ /* 0x000fe200078e02ff */
[----:B----4-:R-:W-:Y:S01]  /*1c20*/  LEA R166, P3, R26, R20, 0x1 ;  /* 0x000000141aa67211 */ /* 0x010fe200078608ff */
[----:B------:R-:W-:-:S02]  /*1c30*/  @!P0 IMAD R6, R30, R25, R11 ;  /* 0x000000191e068224 */ /* 0x000fc400078e020b */
[----:B------:R-:W-:Y:S02]  /*1c40*/  IMAD R8, R55, R180, RZ ;  /* 0x000000b437087224 */ /* 0x000fe400078e02ff */
[----:B------:R-:W-:Y:S01]  /*1c50*/  @!P0 IMAD.WIDE.U32 R30, R30, R24, R16 ;  /* 0x000000181e1e8225 */ /* 0x000fe200078e0010 */
[----:B------:R-:W-:Y:S02]  /*1c60*/  LEA.HI.X R165, R26, R21, R165, 0x1, P3 ;  /* 0x000000151aa57211 */ /* 0x000fe400018f0ca5 */
[----:B------:R-:W-:Y:S01]  /*1c70*/  LEA R168, P4, R18, R12, 0x1 ;  /* 0x0000000c12a87211 */ /* 0x000fe200078808ff */
[-C--:B------:R-:W-:Y:S02]  /*1c80*/  @!P1 IMAD R10, R25, R9.reuse, R10 ;  /* 0x00000009190a9224 */ /* 0x080fe400078e020a */
[----:B------:R-:W-:Y:S01]  /*1c90*/  @!P1 IMAD.WIDE.U32 R14, R24, R9, R14 ;  /* 0x00000009180e9225 */ /* 0x000fe200078e000e */
[----:B------:R-:W-:-:S03]  /*1ca0*/  @!P0 LEA R12, P3, R30, R4, 0x1 ;  /* 0x000000041e0c8211 */ /* 0x000fc600078608ff */
[----:B------:R-:W-:Y:S02]  /*1cb0*/  IMAD.IADD R169, R19, 0x1, R8 ;  /* 0x0000000113a97824 */ /* 0x000fe400078e0208 */
[----:B------:R-:W-:-:S03]  /*1cc0*/  @!P0 IMAD.IADD R9, R31, 0x1, R6 ;  /* 0x000000011f098824 */ /* 0x000fc600078e0206 */
[----:B------:R-:W-:Y:S02]  /*1cd0*/  LEA.HI.X R169, R18, R13, R169, 0x1, P4 ;  /* 0x0000000d12a97211 */ /* 0x000fe400020f0ca9 */
[----:B------:R-:W-:Y:S01]  /*1ce0*/  @!P0 LEA.HI.X R13, R30, R5, R9, 0x1, P3 ;  /* 0x000000051e0d8211 */ /* 0x000fe200018f0c09 */
[----:B------:R-:W-:Y:S01]  /*1cf0*/  IMAD.IADD R9, R53, 0x1, -R116 ;  /* 0x0000000135097824 */ /* 0x000fe200078e0a74 */
[----:B------:R-:W-:Y:S01]  /*1d00*/  @!P1 LEA R4, P2, R14, R4, 0x1 ;  /* 0x000000040e049211 */ /* 0x000fe200078408ff */
[----:B------:R-:W-:Y:S01]  /*1d10*/  @!P1 IMAD.IADD R11, R15, 0x1, R10 ;  /* 0x000000010f0b9824 */ /* 0x000fe200078e020a */
[----:B------:R-:W-:Y:S01]  /*1d20*/  IADD3 R6, PT, PT, R180, 0x40, RZ ;  /* 0x00000040b4067810 */ /* 0x000fe20007ffe0ff */
[----:B------:R-:W-:Y:S01]  /*1d30*/  IMAD.SHL.U32 R8, R160, 0x20, RZ ;  /* 0x00000020a0087824 */ /* 0x000fe200078e00ff */
[----:B------:R-:W-:Y:S01]  /*1d40*/  ISETP.GE.AND P4, PT, R162, R9, PT ;  /* 0x00000009a200720c */ /* 0x000fe20003f86270 */
[----:B------:R-:W-:Y:S01]  /*1d50*/  @!PT LDS RZ, [RZ] ;  /* 0x00000000fffff984 */ /* 0x000fe20000000800 */
[----:B------:R-:W-:Y:S01]  /*1d60*/  @!PT LDS RZ, [RZ] ;  /* 0x00000000fffff984 */ /* 0x000fe20000000800 */
[----:B------:R-:W-:Y:S01]  /*1d70*/  @!PT LDS RZ, [RZ] ;  /* 0x00000000fffff984 */ /* 0x000fe20000000800 */
[----:B------:R-:W-:Y:S01]  /*1d80*/  @!P0 LDGSTS.E.BYPASS.LTC128B.128 [R175], desc[UR4][R12.64] ;  /* 0x000000000caf8fae */ /* 0x000fe2000b981a04 */
[----:B------:R-:W-:-:S02]  /*1d90*/  @!P1 LEA.HI.X R5, R14, R5, R11, 0x1, P2 ;  /* 0x000000050e059211 */ /* 0x000fc400010f0c0b */
[-C--:B------:R-:W-:Y:S01]  /*1da0*/  ISETP.GE.AND P5, PT, R180, R9.reuse, PT ;  /* 0x00000009b400720c */ /* 0x080fe20003fa6270 */
[----:B------:R-:W-:Y:S01]  /*1db0*/  @!P0 LDGSTS.E.BYPASS.LTC128B.128 [R175+0x1000], desc[UR4][R12.64+0x40] ;  /* 0x010000400caf8fae */ /* 0x000fe2000b981a04 */
[-C--:B------:R-:W-:Y:S02]  /*1dc0*/  ISETP.GE.AND P2, PT, R0, R9.reuse, PT ;  /* 0x000000090000720c */ /* 0x080fe40003f46270 */
[----:B------:R-:W-:Y:S01]  /*1dd0*/  ISETP.GE.AND P3, PT, R6, R9, PT ;  /* 0x000000090600720c */ /* 0x000fe20003f66270 */
[----:B------:R1:W-:Y:S01]  /*1de0*/  @!P0 LDGSTS.E.BYPASS.LTC128B.128 [R175+0x2000], desc[UR4][R12.64+0x80] ;  /* 0x020000800caf8fae */ /* 0x0003e2000b981a04 */
[----:B------:R-:W-:-:S03]  /*1df0*/  SHF.L.U64.HI R10, R160, 0x5, R161 ;  /* 0x00000005a00a7819 */ /* 0x000fc600000102a1 */
[CC--:B------:R-:W-:Y:S01]  /*1e00*/  @!P4 LEA R14, P0, R8.reuse, R166.reuse, 0x1 ;  /* 0x000000a6080ec211 */ /* 0x0c0fe200078008ff */
[----:B------:R-:W-:Y:S04]  /*1e10*/  @!P1 LDGSTS.E.BYPASS.LTC128B.128 [R175+0x800], desc[UR4][R4.64] ;  /* 0x0080000004af9fae */ /* 0x000fe8000b981a04 */
[----:B------:R-:W-:Y:S01]  /*1e20*/  @!P1 LDGSTS.E.BYPASS.LTC128B.128 [R175+0x1800], desc[UR4][R4.64+0x40] ;  /* 0x0180004004af9fae */ /* 0x000fe2000b981a04 */
[----:B------:R-:W-:Y:S01]  /*1e30*/  @!P4 LEA.HI.X R15, R8, R165, R10, 0x1, P0 ;  /* 0x000000a5080fc211 */ /* 0x000fe200000f0c0a */
[----:B------:R-:W-:Y:S02]  /*1e40*/  @!P2 IMAD.MOV.U32 R167, RZ, RZ, R165 ;  /* 0x000000ffffa7a224 */ /* 0x000fe400078e00a5 */
[----:B------:R2:W-:Y:S01]  /*1e50*/  @!P1 LDGSTS.E.BYPASS.LTC128B.128 [R175+0x2800], desc[UR4][R4.64+0x80] ;  /* 0x0280008004af9fae */ /* 0x0005e2000b981a04 */
[----:B------:R-:W-:-:S02]  /*1e60*/  @!P3 LEA R10, P0, R160, R166, 0x7 ;  /* 0x000000a6a00ab211 */ /* 0x000fc400078038ff */
[----:B------:R-:W-:Y:S01]  /*1e70*/  ISETP.GE.AND P1, PT, R6, R9, PT ;  /* 0x000000090600720c */ /* 0x000fe20003f26270 */
[----:B------:R-:W-:Y:S01]  /*1e80*/  @!P2 IMAD R6, R161, 0xc0, RZ ;  /* 0x000000c0a106a824 */ /* 0x000fe200078e02ff */
[C---:B------:R-:W-:Y:S01]  /*1e90*/  @!P3 LEA.HI.X R11, R160.reuse, R165, R161, 0x7, P0 ;  /* 0x000000a5a00bb211 */ /* 0x040fe200000f3ca1 */
[----:B-1----:R-:W-:-:S04]  /*1ea0*/  @!P2 IMAD.WIDE.U32 R12, R160, 0xc0, R166 ;  /* 0x000000c0a00ca825 */ /* 0x002fc800078e00a6 */
[----:B------:R-:W-:Y:S02]  /*1eb0*/  @!P2 IMAD.IADD R13, R13, 0x1, R6 ;  /* 0x000000010d0da824 */ /* 0x000fe400078e0206 */
[----:B--2---:R-:W-:Y:S02]  /*1ec0*/  @!P5 IMAD.MOV.U32 R4, RZ, RZ, R166 ;  /* 0x000000ffff04d224 */ /* 0x004fe400078e00a6 */
[----:B------:R-:W-:-:S05]  /*1ed0*/  @!P5 IMAD.MOV.U32 R5, RZ, RZ, R165 ;  /* 0x000000ffff05d224 */ /* 0x000fca00078e00a5 */
[----:B------:R-:W-:Y:S04]  /*1ee0*/  @!P5 LDGSTS.E.BYPASS.LTC128B.128 [R175+0x3000], desc[UR4][R4.64] ;  /* 0x0300000004afdfae */ /* 0x000fe8000b981a04 */
[----:B------:R-:W-:Y:S04]  /*1ef0*/  @!P5 LDGSTS.E.BYPASS.LTC128B.128 [R175+0x5000], desc[UR4][R4.64+0x40] ;  /* 0x0500004004afdfae */ /* 0x000fe8000b981a04 */
[----:B------:R1:W-:Y:S04]  /*1f00*/  @!P5 LDGSTS.E.BYPASS.LTC128B.128 [R175+0x7000], desc[UR4][R4.64+0x80] ;  /* 0x0700008004afdfae */ /* 0x0003e8000b981a04 */
        /* <DEDUP_REMOVED lines=8> */
[----:B------:R3:W-:Y:S04]  /*1f90*/  @!P2 LDGSTS.E.BYPASS.LTC128B.128 [R175+0x8800], desc[UR4][R12.64+0x80] ;  /* 0x088000800cafafae */ /* 0x0007e8000b981a04 */
[----:B------:R-:W0:Y:S01]  /*1fa0*/  LDGDEPBAR ;  /* 0x00000000000079af */ /* 0x000e220000000000 */
[----:B------:R-:W-:Y:S01]  /*1fb0*/  ISETP.GE.AND P4, PT, R162, R9, PT ;  /* 0x00000009a200720c */ /* 0x000fe20003f86270 */
[----:B------:R-:W-:-:S02]  /*1fc0*/  IMAD.SHL.U32 R6, R171, 0x10, RZ ;  /* 0x00000010ab067824 */ /* 0x000fc400078e00ff */
[----:B-1----:R-:W-:Y:S01]  /*1fd0*/  IMAD.SHL.U32 R4, R171, 0x4, RZ ;  /* 0x00000004ab047824 */ /* 0x002fe200078e00ff */
[----:B------:R-:W-:Y:S01]  /*1fe0*/  ISETP.GE.AND P0, PT, R0, R9, PT ;  /* 0x000000090000720c */ /* 0x000fe20003f06270 */
[----:B------:R1:W5:Y:S01]  /*1ff0*/  LD.E R52, desc[UR4][R2.64+0x184] ;  /* 0x0001840402347980 */ /* 0x000362000c101900 */
[----:B------:R-:W-:Y:S02]  /*2000*/  SHF.L.U32 R0, R54, 0x5, RZ ;  /* 0x0000000536007819 */ /* 0x000fe400000006ff */
[----:B--2---:R-:W-:Y:S02]  /*2010*/  LOP3.LUT R11, R129, 0xc0, RZ, 0xc0, !PT ;  /* 0x000000c0810b7812 */ /* 0x004fe400078ec0ff */
[----:B------:R-:W-:Y:S02]  /*2020*/  LOP3.LUT R10, R6, 0x100, RZ, 0xc0, !PT ;  /* 0x00000100060a7812 */ /* 0x000fe400078ec0ff */
[----:B------:R-:W-:Y:S02]  /*2030*/  LOP3.LUT R4, R4, 0x18, RZ, 0xc0, !PT ;  /* 0x0000001804047812 */ /* 0x000fe400078ec0ff */
[----:B------:R-:W-:-:S02]  /*2040*/  LOP3.LUT R158, R11, 0x8, R171, 0xf8, !PT ;  /* 0x000000080b9e7812 */ /* 0x000fc400078ef8ab */
[----:B------:R-:W-:Y:S02]  /*2050*/  LOP3.LUT R11, R11, 0x8, R118, 0xf8, !PT ;  /* 0x000000080b0b7812 */ /* 0x000fe400078ef876 */
[----:B------:R-:W-:Y:S02]  /*2060*/  SHF.L.U64.HI R5, R54, 0x5, R55 ;  /* 0x0000000536057819 */ /* 0x000fe40000010237 */
[----:B---3--:R-:W-:Y:S02]  /*2070*/  LOP3.LUT R13, R10, 0x20, R129, 0xf8, !PT ;  /* 0x000000200a0d7812 */ /* 0x008fe400078ef881 */
[----:B------:R-:W-:Y:S02]  /*2080*/  @!P4 LEA R10, P2, R0, R168, 0x1 ;  /* 0x000000a8000ac211 */ /* 0x000fe400078408ff */
[----:B------:R-:W-:Y:S02]  /*2090*/  LOP3.LUT R6, R6, 0x3e00, RZ, 0xc0, !PT ;  /* 0x00003e0006067812 */ /* 0x000fe400078ec0ff */
[----:B------:R-:W-:-:S02]  /*20a0*/  LOP3.LUT R158, R13, R158, R4, 0xf6, !PT ;  /* 0x0000009e0d9e7212 */ /* 0x000fc400078ef604 */
[----:B------:R-:W-:Y:S02]  /*20b0*/  LOP3.LUT R4, R11, R4, RZ, 0x3c, !PT ;  /* 0x000000040b047212 */ /* 0x000fe400078e3cff */
[----:B------:R-:W-:Y:S02]  /*20c0*/  @!P4 LEA.HI.X R11, R0, R169, R5, 0x1, P2 ;  /* 0x000000a9000bc211 */ /* 0x000fe400010f0c05 */
[----:B------:R-:W-:Y:S02]  /*20d0*/  LOP3.LUT R0, R6, 0x20, R129, 0xf8, !PT ;  /* 0x0000002006007812 */ /* 0x000fe400078ef881 */
[----:B------:R1:W5:Y:S01]  /*20e0*/  LD.E R6, desc[UR4][R2.64+0x188] ;  /* 0x0001880402067980 */ /* 0x000362000c101900 */
[----:B------:R-:W-:-:S04]  /*20f0*/  DEPBAR.LE SB0, 0x0 ;  /* 0x000080000000791a */ /* 0x000fc80000000000 */
[----:B------:R-:W-:Y:S05]  /*2100*/  WARPSYNC.ALL ;  /* 0x0000000000007948 */ /* 0x000fea0003800000 */
[----:B------:R-:W-:Y:S01]  /*2110*/  BAR.SYNC.DEFER_BLOCKING 0x0 ;  /* 0x0000000000007b1d */ /* 0x000fe20000010000 */
[----:B------:R-:W-:Y:S01]  /*2120*/  @!P1 LEA R12, P2, R54, R168, 0x7 ;  /* 0x000000a8360c9211 */ /* 0x000fe200078438ff */
[----:B------:R-:W-:Y:S01]  /*2130*/  @!P0 IMAD R8, R55, 0xc0, RZ ;  /* 0x000000c037088824 */ /* 0x000fe200078e02ff */
[----:B------:R-:W-:Y:S01]  /*2140*/  LOP3.LUT R5, R0, 0x100, R129, 0xf8, !PT ;  /* 0x0000010000057812 */ /* 0x000fe200078ef881 */
[C---:B------:R-:W-:Y:S01]  /*2150*/  @!P0 IMAD.WIDE.U32 R14, R54.reuse, 0xc0, R168 ;  /* 0x000000c0360e8825 */ /* 0x040fe200078e00a8 */
[----:B------:R-:W-:-:S02]  /*2160*/  @!P1 LEA.HI.X R13, R54, R169, R55, 0x7, P2 ;  /* 0x000000a9360d9211 */ /* 0x000fc400010f3c37 */
[----:B------:R-:W-:Y:S01]  /*2170*/  LOP3.LUT R0, R5, R4, RZ, 0xfc, !PT ;  /* 0x0000000405007212 */ /* 0x000fe200078efcff */
[----:B------:R-:W-:Y:S02]  /*2180*/  @!P0 IMAD.IADD R9, R15, 0x1, R8 ;  /* 0x000000010f098824 */ /* 0x000fe400078e0208 */
[----:B------:R-:W-:Y:S01]  /*2190*/  @!P0 IMAD.MOV.U32 R8, RZ, RZ, R14 ;  /* 0x000000ffff088224 */ /* 0x000fe200078e000e */
[----:B------:R-:W-:Y:S01]  /*21a0*/  LEA R159, R0, R7, 0x1 ;  /* 0x00000007009f7211 */ /* 0x000fe200078e08ff */
[----:B------:R-:W-:Y:S01]  /*21b0*/  IMAD R158, R158, 0x2, R7 ;  /* 0x000000029e9e7824 */ /* 0x000fe200078e0207 */
        /* <DEDUP_REMOVED lines=42> */
[----:B------:R-:W-:Y:S03]  /*2460*/  LDSM.16.M88.4 R40, [R158+0x3400] ;  /* 0x003400009e28783b */ /* 0x000fe60000000200 */
[C---:B------:R-:W-:Y:S01]  /*2470*/  IMAD R157, R5.reuse, 0x2, R159 ;  /* 0x00000002059d7824 */ /* 0x040fe200078e029f */
[----:B------:R-:W-:Y:S01]  /*2480*/  LDSM.16.M88.4 R24, [R158+0x3c00] ;  /* 0x003c00009e18783b */ /* 0x000fe20000000200 */
[----:B------:R-:W-:-:S03]  /*2490*/  IMAD R119, R5, 0x2, R158 ;  /* 0x0000000205777824 */ /* 0x000fc600078e029e */
[----:B------:R-:W-:Y:S04]  /*24a0*/  LDSM.16.M88.4 R80, [R157] ;  /* 0x000000009d50783b */ /* 0x000fe80000000200 */
[----:B------:R-:W1:Y:S04]  /*24b0*/  LDSM.16.M88.4 R60, [R119+0x3800] ;  /* 0x00380000773c783b */ /* 0x000e680000000200 */
[----:B------:R-:W1:Y:S04]  /*24c0*/  LDSM.16.M88.4 R16, [R158+0x4000] ;  /* 0x004000009e10783b */ /* 0x000e680000000200 */
[----:B--2---:R-:W2:Y:S04]  /*24d0*/  LDSM.16.M88.4 R8, [R158+0x4400] ;  /* 0x004400009e08783b */ /* 0x004ea80000000200 */
[----:B------:R-:W2:Y:S04]  /*24e0*/  LDSM.16.M88.4 R104, [R158+0x4800] ;  /* 0x004800009e68783b */ /* 0x000ea80000000200 */
[----:B------:R-:W2:Y:S01]  /*24f0*/  LDSM.16.M88.4 R64, [R158+0x4c00] ;  /* 0x004c00009e40783b */ /* 0x000ea20000000200 */
[C---:B---3--:R-:W-:Y:S03]  /*2500*/  HMMA.16816.F32.BF16 R36, R96.reuse, R32, RZ ;  /* 0x000000206024723c */ /* 0x048fe600000418ff */
[----:B------:R-:W3:Y:S04]  /*2510*/  LDSM.16.M88.4 R76, [R119+0x3000] ;  /* 0x00300000774c783b */ /* 0x000ee80000000200 */
[----:B------:R-:W-:Y:S01]  /*2520*/  LDSM.16.M88.4 R72, [R119+0x3400] ;  /* 0x003400007748783b */ /* 0x000fe20000000200 */
[C---:B------:R-:W-:Y:S03]  /*2530*/  HMMA.16816.F32.BF16 R32, R96.reuse, R34, RZ ;  /* 0x000000226020723c */ /* 0x040fe600000418ff */
[----:B------:R-:W-:Y:S04]  /*2540*/  LDSM.16.M88.4 R68, [R119+0x3c00] ;  /* 0x003c00007744783b */ /* 0x000fe80000000200 */
[----:B------:R-:W-:Y:S01]  /*2550*/  LDSM.16.M88.4 R88, [R119+0x4400] ;  /* 0x004400007758783b */ /* 0x000fe20000000200 */
[----:B----4-:R-:W-:Y:S03]  /*2560*/  HMMA.16816.F32.BF16 R56, R96, R48, RZ ;  /* 0x000000306038723c */ /* 0x010fe600000418ff */
[----:B------:R-:W-:Y:S04]  /*2570*/  LDSM.16.M88.4 R84, [R119+0x4c00] ;  /* 0x004c00007754783b */ /* 0x000fe80000000200 */
[----:B------:R-:W-:Y:S01]  /*2580*/  LDSM.16.M88.4 R112, [R158+0x5800] ;  /* 0x005800009e70783b */ /* 0x000fe20000000200 */
[C---:B-1----:R-:W-:Y:S03]  /*2590*/  HMMA.16816.F32.BF16 R36, R80.reuse, R60, R36 ;  /* 0x0000003c5024723c */ /* 0x042fe60000041824 */
[----:B------:R-:W-:Y:S04]  /*25a0*/  LDSM.16.M88.4 R92, [R158+0x6000] ;  /* 0x006000009e5c783b */ /* 0x000fe80000000200 */
[----:B------:R-:W-:Y:S01]  /*25b0*/  LDSM.16.M88.4 R120, [R119+0x6000] ;  /* 0x006000007778783b */ /* 0x000fe20000000200 */
[----:B------:R-:W-:Y:S03]  /*25c0*/  HMMA.16816.F32.BF16 R32, R80, R62, R32 ;  /* 0x0000003e5020723c */ /* 0x000fe60000041820 */
[----:B------:R-:W1:Y:S04]  /*25d0*/  LDSM.16.M88.4 R60, [R119+0x4800] ;  /* 0x00480000773c783b */ /* 0x000e680000000200 */
[----:B------:R-:W-:Y:S01]  /*25e0*/  LDSM.16.M88.4 R124, [R159+0x2000] ;  /* 0x002000009f7c783b */ /* 0x000fe20000000200 */
[C---:B------:R-:W-:Y:S03]  /*25f0*/  HMMA.16816.F32.BF16 R44, R96.reuse, R40, RZ ;  /* 0x00000028602c723c */ /* 0x040fe600000418ff */
[----:B------:R-:W0:Y:S05]  /*2600*/  LDGDEPBAR ;  /* 0x00000000000079af */ /* 0x000e2a0000000000 */
        /* <DEDUP_REMOVED lines=38> */
[C---:B---3--:R-:W-:Y:S08]  /*2870*/  HMMA.16816.F32.BF16 R56, R76.reuse, R72, R56 ;  /* 0x000000484c38723c */ /* 0x048ff00000041838 */
[C---:B------:R-:W-:Y:S01]  /*2880*/  HMMA.16816.F32.BF16 R48, R76.reuse, R74, R48 ;  /* 0x0000004a4c30723c */ /* 0x040fe20000041830 */
[----:B------:R-:W3:Y:S07]  /*2890*/  LDSM.16.M88.4 R72, [R119+0x5000] ;  /* 0x005000007748783b */ /* 0x000eee0000000200 */
[C---:B----4-:R-:W-:Y:S08]  /*28a0*/  HMMA.16816.F32.BF16 R44, R76.reuse, R68, R44 ;  /* 0x000000444c2c723c */ /* 0x050ff0000004182c */
        /* <DEDUP_REMOVED lines=8> */
[C---:B------:R-:W-:Y:S08]  /*2930*/  HMMA.16816.F32.BF16 R20, R76.reuse, R92, R20 ;  /* 0x0000005c4c14723c */ /* 0x040ff00000041814 */
[----:B------:R-:W-:Y:S01]  /*2940*/  HMMA.16816.F32.BF16 R16, R76, R94, R16 ;  /* 0x0000005e4c10723c */ /* 0x000fe20000041810 */
[----:B------:R-:W2:Y:S07]  /*2950*/  LDSM.16.M88.4 R92, [R119+0x6800] ;  /* 0x00680000775c783b */ /* 0x000eae0000000200 */
[C---:B-1----:R-:W-:Y:S08]  /*2960*/  HMMA.16816.F32.BF16 R28, R84.reuse, R60, R28 ;  /* 0x0000003c541c723c */ /* 0x042ff0000004181c */
[----:B------:R-:W-:Y:S01]  /*2970*/  HMMA.16816.F32.BF16 R24, R84, R62, R24 ;  /* 0x0000003e5418723c */ /* 0x000fe20000041818 */
[----:B------:R-:W1:Y:S07]  /*2980*/  LDSM.16.M88.4 R60, [R158+0x8400] ;  /* 0x008400009e3c783b */ /* 0x000e6e0000000200 */
[C---:B------:R-:W-:Y:S08]  /*2990*/  HMMA.16816.F32.BF16 R108, R76.reuse, R88, R108 ;  /* 0x000000584c6c723c */ /* 0x040ff0000004186c */
[C---:B------:R-:W-:Y:S01]  /*29a0*/  HMMA.16816.F32.BF16 R104, R76.reuse, R90, R104 ;  /* 0x0000005a4c68723c */ /* 0x040fe20000041868 */
[----:B------:R-:W1:Y:S07]  /*29b0*/  LDSM.16.M88.4 R88, [R119+0x6c00] ;  /* 0x006c00007758783b */ /* 0x000e6e0000000200 */
[C---:B------:R-:W-:Y:S08]  /*29c0*/  HMMA.16816.F32.BF16 R100, R76.reuse, R80, R100 ;  /* 0x000000504c64723c */ /* 0x040ff00000041864 */
[----:B------:R-:W-:Y:S01]  /*29d0*/  HMMA.16816.F32.BF16 R96, R76, R82, R96 ;  /* 0x000000524c60723c */ /* 0x000fe20000041860 */
[----:B------:R-:W1:Y:S04]  /*29e0*/  LDSM.16.M88.4 R80, [R158+0x7000] ;  /* 0x007000009e50783b */ /* 0x000e680000000200 */
[----:B------:R-:W1:Y:S03]  /*29f0*/  LDSM.16.M88.4 R76, [R158+0x7400] ;  /* 0x007400009e4c783b */ /* 0x000e660000000200 */
        /* <DEDUP_REMOVED lines=23> */
[----:B------:R-:W1:Y:S04]  /*2b70*/  LDSM.16.M88.4 R88, [R119+0x7000] ;  /* 0x007000007758783b */ /* 0x000e680000000200 */
[----:B------:R-:W1:Y:S03]  /*2b80*/  LDSM.16.M88.4 R84, [R119+0x7400] ;  /* 0x007400007754783b */ /* 0x000e660000000200 */
[C---:B------:R-:W-:Y:S08]  /*2b90*/  HMMA.16816.F32.BF16 R56, R124.reuse, R80, R56 ;  /* 0x000000507c38723c */ /* 0x040ff00000041838 */
[C---:B------:R-:W-:Y:S01]  /*2ba0*/  HMMA.16816.F32.BF16 R48, R124.reuse, R82, R48 ;  /* 0x000000527c30723c */ /* 0x040fe20000041830 */
[----:B------:R-:W1:Y:S07]  /*2bb0*/  LDSM.16.M88.4 R80, [R119+0x7800] ;  /* 0x007800007750783b */ /* 0x000e6e0000000200 */
[C---:B------:R-:W-:Y:S08]  /*2bc0*/  HMMA.16816.F32.BF16 R44, R124.reuse, R76, R44 ;  /* 0x0000004c7c2c723c */ /* 0x040ff0000004182c */
        /* <DEDUP_REMOVED lines=9> */
[----:B------:R-:W-:Y:S01]  /*2c60*/  HMMA.16816.F32.BF16 R16, R124, R66, R16 ;  /* 0x000000427c10723c */ /* 0x000fe20000041810 */
[----:B------:R-:W2:Y:S01]  /*2c70*/  LDSM.16.M88.4 R64, [R119+0x8800] ;  /* 0x008800007740783b */ /* 0x000ea20000000200 */
[----:B------:R-:W-:Y:S01]  /*2c80*/  LOP3.LUT R0, R180, 0x7, RZ, 0xc0, !PT ;  /* 0x00000007b4007812 */ /* 0x000fe200078ec0ff */
[----:B------:R-:W-:-:S05]  /*2c90*/  DEPBAR.LE SB0, 0x0 ;  /* 0x000080000000791a */ /* 0x000fca0000000000 */
[C---:B------:R-:W-:Y:S08]  /*2ca0*/  HMMA.16816.F32.BF16 R100, R124.reuse, R112, R100 ;  /* 0x000000707c64723c */ /* 0x040ff00000041864 */
[C---:B------:R-:W-:Y:S08]  /*2cb0*/  HMMA.16816.F32.BF16 R108, R124.reuse, R120, R108 ;  /* 0x000000787c6c723c */ /* 0x040ff0000004186c */
[C---:B------:R-:W-:Y:S08]  /*2cc0*/  HMMA.16816.F32.BF16 R104, R124.reuse, R122, R104 ;  /* 0x0000007a7c68723c */ /* 0x040ff00000041868 */
[----:B------:R-:W-:Y:S01]  /*2cd0*/  HMMA.16816.F32.BF16 R96, R124, R114, R96 ;  /* 0x000000727c60723c */ /* 0x000fe20000041860 */
[----:B------:R-:W-:-:S07]  /*2ce0*/  ISETP.GT.U32.AND P0, PT, R135, R164, PT ;  /* 0x000000a48700720c */ /* 0x000fce0003f04070 */
[----:B-1----:R-:W-:Y:S01]  /*2cf0*/  HMMA.16816.F32.BF16 R100, R92, R60, R100 ;  /* 0x0000003c5c64723c */ /* 0x002fe20000041864 */
[----:B------:R-:W-:-:S04]  /*2d00*/  LOP3.LUT R61, R118, 0x1f0, RZ, 0xc0, !PT ;  /* 0x000001f0763d7812 */ /* 0x000fc800078ec0ff */
[----:B------:R-:W-:Y:S02]  /*2d10*/  IADD3 R0, PT, PT, R174, R0, R61 ;  /* 0x00000000ae007210 */ /* 0x000fe40007ffe03d */
[----:B-----5:R-:W-:Y:S02]  /*2d20*/  IADD3 R61, PT, PT, R6, R53, -R131 ;  /* 0x00000035063d7210 */ /* 0x020fe40007ffe883 */
[----:B------:R-:W-:Y:S01]  /*2d30*/  IADD3 R131, PT, PT, R53, -R131, -R52 ;  /* 0x8000008335837210 */ /* 0x000fe20007ffe834 */
[----:B------:R-:W-:Y:S02]  /*2d40*/  HMMA.16816.F32.BF16 R56, R92, R88, R56 ;  /* 0x000000585c38723c */ /* 0x000fe40000041838 */
[C---:B------:R-:W-:Y:S01]  /*2d50*/  IMAD.IADD R6, R0.reuse, 0x1, R61 ;  /* 0x0000000100067824 */ /* 0x040fe200078e023d */
[----:B------:R-:W-:Y:S01]  /*2d60*/  BSSY.RECONVERGENT B1, `(.L_x_4511) ;  /* 0x0000077000017945 */ /* 0x000fe20003800200 */
[----:B------:R-:W-:-:S04]  /*2d70*/  IMAD.IADD R132, R0, 0x1, R131 ;  /* 0x0000000100847824 */ /* 0x000fc800078e0283 */
[----:B------:R-:W-:Y:S01]  /*2d80*/  HMMA.16816.F32.BF16 R48, R92, R90, R48 ;  /* 0x0000005a5c30723c */ /* 0x000fe20000041830 */
[C-C-:B------:R-:W-:Y:S02]  /*2d90*/  VIADDMNMX R178, R6.reuse, 0x1, R53.reuse, PT ;  /* 0x0000000106b27846 */ /* 0x140fe40003800135 */
[----:B------:R-:W-:-:S05]  /*2da0*/  VIADDMNMX R177, R6, 0x9, R53, PT ;  /* 0x0000000906b17846 */ /* 0x000fca0003800135 */
        /* <DEDUP_REMOVED lines=10> */
[C---:B--2---:R-:W-:Y:S08]  /*2e50*/  HMMA.16816.F32.BF16 R108, R92.reuse, R64, R108 ;  /* 0x000000405c6c723c */ /* 0x044ff0000004186c */
[C---:B------:R-:W-:Y:S08]  /*2e60*/  HMMA.16816.F32.BF16 R104, R92.reuse, R66, R104 ;  /* 0x000000425c68723c */ /* 0x040ff00000041868 */
        /* <DEDUP_REMOVED lines=16> */
.L_x_4514:
        /* <DEDUP_REMOVED lines=60> */
.L_x_4515:
[----:B------:R-:W-:Y:S05]  /*3330*/  BSYNC.RECONVERGENT B0 ;  /* 0x0000000000007941 */ /* 0x000fea0003800200 */
.L_x_4513:
        /* <DEDUP_REMOVED lines=25> */
.L_x_4512:
[----:B------:R-:W-:Y:S05]  /*34d0*/  BSYNC.RECONVERGENT B1 ;  /* 0x0000000000017941 */ /* 0x000fea0003800200 */
.L_x_4511:
[----:B-1----:R-:W2:Y:S01]  /*34e0*/  LD.E R61, desc[UR4][R2.64+0xdc] ;  /* 0x0000dc04023d7980 */ /* 0x002ea2000c101900 */
[----:B------:R-:W-:Y:S02]  /*34f0*/  IMAD.SHL.U32 R53, R171, 0x2, RZ ;  /* 0x00000002ab357824 */ /* 0x000fe400078e00ff */
[----:B------:R-:W-:-:S03]  /*3500*/  VIADD R133, R132, 0x8 ;  /* 0x0000000884857836 */ /* 0x000fc60000000000 */
[----:B------:R-:W-:-:S05]  /*3510*/  LOP3.LUT R53, R53, 0x6, RZ, 0xc0, !PT ;  /* 0x0000000635357812 */ /* 0x000fca00078ec0ff */
[----:B------:R-:W-:-:S04]  /*3520*/  IMAD R6, R135, 0x80, R53 ;  /* 0x0000008087067824 */ /* 0x000fc800078e0235 */
[----:B------:R-:W-:Y:S01]  /*3530*/  VIADD R114, R6, 0x1 ;  /* 0x0000000106727836 */ /* 0x000fe20000000000 */
[----:B------:R-:W-:Y:S01]  /*3540*/  ISETP.GT.AND P3, PT, R132, R6, PT ;  /* 0x000000068400720c */ /* 0x000fe20003f64270 */
[C---:B------:R-:W-:Y:S01]  /*3550*/  VIADD R113, R6.reuse, 0x8 ;  /* 0x0000000806717836 */ /* 0x040fe20000000000 */
[C---:B------:R-:W-:Y:S01]  /*3560*/  ISETP.GE.AND P1, PT, R6.reuse, R178, PT ;  /* 0x000000b20600720c */ /* 0x040fe20003f26270 */
[----:B------:R-:W-:Y:S01]  /*3570*/  VIADD R87, R6, 0x9 ;  /* 0x0000000906577836 */ /* 0x000fe20000000000 */
[----:B------:R-:W-:Y:S01]  /*3580*/  ISETP.GT.AND P0, PT, R132, R114, PT ;  /* 0x000000728400720c */ /* 0x000fe20003f04270 */
[----:B------:R-:W-:Y:S01]  /*3590*/  VIADD R85, R6, 0x10 ;  /* 0x0000001006557836 */ /* 0x000fe20000000000 */
[----:B------:R-:W-:Y:S02]  /*35a0*/  FSEL R0, R56, -INF , !P3 ;  /* 0xff80000038007808 */ /* 0x000fe40005800000 */
[----:B------:R-:W-:Y:S01]  /*35b0*/  ISETP.GT.AND P3, PT, R132, R113, PT ;  /* 0x000000718400720c */ /* 0x000fe20003f64270 */
[----:B------:R-:W-:Y:S01]  /*35c0*/  VIADD R112, R6, 0x11 ;  /* 0x0000001106707836 */ /* 0x000fe20000000000 */
[----:B------:R-:W-:-:S02]  /*35d0*/  FSEL R57, R57, -INF , !P0 ;  /* 0xff80000039397808 */ /* 0x000fc40004000000 */
[----:B------:R-:W-:Y:S02]  /*35e0*/  FSEL R0, R0, -INF , !P1 ;  /* 0xff80000000007808 */ /* 0x000fe40004800000 */
[----:B------:R-:W-:Y:S01]  /*35f0*/  ISETP.GT.AND P0, PT, R132, R87, PT ;  /* 0x000000578400720c */ /* 0x000fe20003f04270 */
[----:B------:R-:W-:Y:S01]  /*3600*/  VIADD R95, R6, 0x18 ;  /* 0x00000018065f7836 */ /* 0x000fe20000000000 */
[----:B------:R-:W-:Y:S02]  /*3610*/  ISETP.GE.AND P1, PT, R113, R178, PT ;  /* 0x000000b27100720c */ /* 0x000fe40003f26270 */
[----:B------:R-:W-:Y:S02]  /*3620*/  FSEL R48, R48, -INF , !P3 ;  /* 0xff80000030307808 */ /* 0x000fe40005800000 */
[----:B------:R-:W-:Y:S01]  /*3630*/  ISETP.GT.AND P3, PT, R132, R85, PT ;  /* 0x000000558400720c */ /* 0x000fe20003f64270 */
[----:B------:R-:W-:Y:S01]  /*3640*/  VIADD R94, R6, 0x19 ;  /* 0x00000019065e7836 */ /* 0x000fe20000000000 */
[----:B------:R-:W-:-:S02]  /*3650*/  FSEL R49, R49, -INF , !P0 ;  /* 0xff80000031317808 */ /* 0x000fc40004000000 */
[----:B------:R-:W-:Y:S02]  /*3660*/  FSEL R79, R48, -INF , !P1 ;  /* 0xff800000304f7808 */ /* 0x000fe40004800000 */
[----:B------:R-:W-:Y:S01]  /*3670*/  ISETP.GT.AND P0, PT, R132, R112, PT ;  /* 0x000000708400720c */ /* 0x000fe20003f04270 */
[----:B------:R-:W-:Y:S01]  /*3680*/  VIADD R83, R6, 0x20 ;  /* 0x0000002006537836 */ /* 0x000fe20000000000 */
[-C--:B------:R-:W-:Y:S02]  /*3690*/  ISETP.GE.AND P1, PT, R85, R178.reuse, PT ;  /* 0x000000b25500720c */ /* 0x080fe40003f26270 */
[----:B------:R-:W-:Y:S02]  /*36a0*/  FSEL R44, R44, -INF , !P3 ;  /* 0xff8000002c2c7808 */ /* 0x000fe40005800000 */
[----:B------:R-:W-:Y:S01]  /*36b0*/  ISETP.GT.AND P3, PT, R132, R95, PT ;  /* 0x0000005f8400720c */ /* 0x000fe20003f64270 */
[----:B------:R-:W-:Y:S01]  /*36c0*/  VIADD R93, R6, 0x21 ;  /* 0x00000021065d7836 */ /* 0x000fe20000000000 */
[----:B------:R-:W-:-:S02]  /*36d0*/  ISETP.GE.AND P5, PT, R114, R178, PT ;  /* 0x000000b27200720c */ /* 0x000fc40003fa6270 */
[----:B------:R-:W-:Y:S02]  /*36e0*/  FSEL R45, R45, -INF , !P0 ;  /* 0xff8000002d2d7808 */ /* 0x000fe40004000000 */
[----:B------:R-:W-:Y:S02]  /*36f0*/  FSEL R75, R44, -INF , !P1 ;  /* 0xff8000002c4b7808 */ /* 0x000fe40004800000 */
[----:B------:R-:W-:Y:S01]  /*3700*/  ISETP.GT.AND P0, PT, R132, R94, PT ;  /* 0x0000005e8400720c */ /* 0x000fe20003f04270 */
[----:B------:R-:W-:Y:S01]  /*3710*/  VIADD R92, R6, 0x28 ;  /* 0x00000028065c7836 */ /* 0x000fe20000000000 */
[----:B------:R-:W-:Y:S02]  /*3720*/  ISETP.GE.AND P1, PT, R95, R178, PT ;  /* 0x000000b25f00720c */ /* 0x000fe40003f26270 */
[----:B------:R-:W-:Y:S02]  /*3730*/  FSEL R40, R40, -INF , !P3 ;  /* 0xff80000028287808 */ /* 0x000fe40005800000 */
[----:B------:R-:W-:-:S02]  /*3740*/  ISETP.GT.AND P3, PT, R132, R83, PT ;  /* 0x000000538400720c */ /* 0x000fc40003f64270 */
[----:B------:R-:W-:Y:S01]  /*3750*/  FSEL R81, R57, -INF , !P5 ;  /* 0xff80000039517808 */ /* 0x000fe20006800000 */
[----:B------:R-:W-:Y:S01]  /*3760*/  VIADD R91, R6, 0x29 ;  /* 0x00000029065b7836 */ /* 0x000fe20000000000 */
[-C--:B------:R-:W-:Y:S02]  /*3770*/  ISETP.GE.AND P5, PT, R87, R178.reuse, PT ;  /* 0x000000b25700720c */ /* 0x080fe40003fa6270 */
[----:B------:R-:W-:Y:S02]  /*3780*/  FSEL R41, R41, -INF , !P0 ;  /* 0xff80000029297808 */ /* 0x000fe40004000000 */
[----:B------:R-:W-:Y:S02]  /*3790*/  FSEL R71, R40, -INF , !P1 ;  /* 0xff80000028477808 */ /* 0x000fe40004800000 */
[----:B------:R-:W-:Y:S01]  /*37a0*/  ISETP.GT.AND P0, PT, R132, R93, PT ;  /* 0x0000005d8400720c */ /* 0x000fe20003f04270 */
[----:B------:R-:W-:Y:S01]  /*37b0*/  VIADD R90, R6, 0x30 ;  /* 0x00000030065a7836 */ /* 0x000fe20000000000 */
[----:B------:R-:W-:-:S02]  /*37c0*/  ISETP.GE.AND P1, PT, R83, R178, PT ;  /* 0x000000b25300720c */ /* 0x000fc40003f26270 */
[----:B------:R-:W-:Y:S02]  /*37d0*/  FSEL R36, R36, -INF , !P3 ;  /* 0xff80000024247808 */ /* 0x000fe40005800000 */
[----:B------:R-:W-:Y:S02]  /*37e0*/  ISETP.GT.AND P3, PT, R132, R92, PT ;  /* 0x0000005c8400720c */ /* 0x000fe40003f64270 */
[----:B------:R-:W-:Y:S01]  /*37f0*/  FSEL R77, R49, -INF , !P5 ;  /* 0xff800000314d7808 */ /* 0x000fe20006800000 */
[----:B------:R-:W-:Y:S01]  /*3800*/  VIADD R89, R6, 0x31 ;  /* 0x0000003106597836 */ /* 0x000fe20000000000 */
[----:B------:R-:W-:Y:S02]  /*3810*/  ISETP.GE.AND P5, PT, R112, R178, PT ;  /* 0x000000b27000720c */ /* 0x000fe40003fa6270 */
[----:B------:R-:W-:Y:S02]  /*3820*/  FSEL R37, R37, -INF , !P0 ;  /* 0xff80000025257808 */ /* 0x000fe40004000000 */
[----:B------:R-:W-:-:S02]  /*3830*/  FSEL R199, R36, -INF , !P1 ;  /* 0xff80000024c77808 */ /* 0x000fc40004800000 */
[----:B------:R-:W-:Y:S01]  /*3840*/  ISETP.GT.AND P0, PT, R132, R91, PT ;  /* 0x0000005b8400720c */ /* 0x000fe20003f04270 */
[----:B------:R-:W-:Y:S01]  /*3850*/  VIADD R88, R6, 0x38 ;  /* 0x0000003806587836 */ /* 0x000fe20000000000 */
[----:B------:R-:W-:Y:S02]  /*3860*/  ISETP.GE.AND P1, PT, R92, R178, PT ;  /* 0x000000b25c00720c */ /* 0x000fe40003f26270 */
[----:B------:R-:W-:Y:S02]  /*3870*/  FSEL R32, R32, -INF , !P3 ;  /* 0xff80000020207808 */ /* 0x000fe40005800000 */
[----:B------:R-:W-:Y:S02]  /*3880*/  ISETP.GT.AND P3, PT, R132, R90, PT ;  /* 0x0000005a8400720c */ /* 0x000fe40003f64270 */
[----:B------:R-:W-:Y:S01]  /*3890*/  FSEL R73, R45, -INF , !P5 ;  /* 0xff8000002d497808 */ /* 0x000fe20006800000 */
        /* <DEDUP_REMOVED lines=11> */
[----:B------:R-:W-:Y:S02]  /*3950*/  ISETP.GE.AND P5, PT, R93, R178, PT ;  /* 0x000000b25d00720c */ /* 0x000fe40003fa6270 */
        /* <DEDUP_REMOVED lines=27> */
[----:B------:R-:W-:Y:S02]  /*3b10*/  FSEL R29, R29, -INF , !P5 ;  /* 0xff8000001d1d7808 */ /* 0x000fe40006800000 */
        /* <DEDUP_REMOVED lines=8> */
[----:B------:R-:W-:Y:S02]  /*3ba0*/  FSEL R127, R25, -INF , !P5 ;  /* 0xff800000197f7808 */ /* 0x000fe40006800000 */
[-C--:B------:R-:W-:Y:S02]  /*3bb0*/  ISETP.GE.AND P5, PT, R82, R178.reuse, PT ;  /* 0x000000b25200720c */ /* 0x080fe40003fa6270 */
[----:B------:R-:W-:Y:S01]  /*3bc0*/  FSEL R57, R13, -INF , !P0 ;  /* 0xff8000000d397808 */ /* 0x000fe20004000000 */
[----:B------:R-:W-:Y:S01]  /*3bd0*/  VIADD R72, R6, 0x59 ;  /* 0x0000005906487836 */ /* 0x000fe20000000000 */
[----:B------:R-:W-:Y:S01]  /*3be0*/  FSEL R13, R12, -INF , !P1 ;  /* 0xff8000000c0d7808 */ /* 0x000fe20004800000 */
[----:B------:R-:W-:Y:S01]  /*3bf0*/  VIADD R66, R6, 0x68 ;  /* 0x0000006806427836 */ /* 0x000fe20000000000 */
[----:B------:R-:W-:-:S02]  /*3c00*/  ISETP.GE.AND P1, PT, R67, R178, PT ;  /* 0x000000b24300720c */ /* 0x000fc40003f26270 */
[----:B------:R-:W-:Y:S02]  /*3c10*/  FSEL R8, R8, -INF , !P3 ;  /* 0xff80000008087808 */ /* 0x000fe40005800000 */
[----:B------:R-:W-:Y:S02]  /*3c20*/  ISETP.GT.AND P3, PT, R132, R70, PT ;  /* 0x000000468400720c */ /* 0x000fe40003f64270 */
[----:B------:R-:W-:Y:S02]  /*3c30*/  FSEL R137, R21, -INF , !P5 ;  /* 0xff80000015897808 */ /* 0x000fe40006800000 */
[----:B------:R-:W-:Y:S01]  /*3c40*/  ISETP.GE.AND P5, PT, R78, R178, PT ;  /* 0x000000b24e00720c */ /* 0x000fe20003fa6270 */
[----:B------:R-:W-:Y:S01]  /*3c50*/  VIADD R68, R6, 0x61 ;  /* 0x0000006106447836 */ /* 0x000fe20000000000 */
[----:B------:R-:W-:Y:S01]  /*3c60*/  FSEL R63, R8, -INF , !P1 ;  /* 0xff800000083f7808 */ /* 0x000fe20004800000 */
[----:B------:R-:W-:Y:S01]  /*3c70*/  VIADD R62, R6, 0x70 ;  /* 0x00000070063e7836 */ /* 0x000fe20000000000 */
[----:B------:R-:W-:-:S02]  /*3c80*/  ISETP.GT.AND P0, PT, R132, R72, PT ;  /* 0x000000488400720c */ /* 0x000fc40003f04270 */
[----:B------:R-:W-:Y:S02]  /*3c90*/  ISETP.GE.AND P1, PT, R70, R178, PT ;  /* 0x000000b24600720c */ /* 0x000fe40003f26270 */
[----:B------:R-:W-:Y:S02]  /*3ca0*/  FSEL R44, R108, -INF , !P3 ;  /* 0xff8000006c2c7808 */ /* 0x000fe40005800000 */
[----:B------:R-:W-:Y:S02]  /*3cb0*/  ISETP.GT.AND P3, PT, R132, R66, PT ;  /* 0x000000428400720c */ /* 0x000fe40003f64270 */
[----:B------:R-:W-:Y:S02]  /*3cc0*/  FSEL R141, R17, -INF , !P5 ;  /* 0xff800000118d7808 */ /* 0x000fe40006800000 */
[----:B------:R-:W-:Y:S01]  /*3cd0*/  ISETP.GE.AND P5, PT, R74, R178, PT ;  /* 0x000000b24a00720c */ /* 0x000fe20003fa6270 */
[----:B------:R-:W-:Y:S01]  /*3ce0*/  VIADD R64, R6, 0x69 ;  /* 0x0000006906407836 */ /* 0x000fe20000000000 */
[----:B------:R-:W-:-:S02]  /*3cf0*/  FSEL R9, R9, -INF , !P0 ;  /* 0xff80000009097808 */ /* 0x000fc40004000000 */
[----:B------:R-:W-:Y:S01]  /*3d00*/  FSEL R44, R44, -INF , !P1 ;  /* 0xff8000002c2c7808 */ /* 0x000fe20004800000 */
[----:B------:R-:W-:Y:S01]  /*3d10*/  VIADD R52, R6, 0x78 ;  /* 0x0000007806347836 */ /* 0x000fe20000000000 */
[----:B------:R-:W-:Y:S02]  /*3d20*/  ISETP.GT.AND P0, PT, R132, R68, PT ;  /* 0x000000448400720c */ /* 0x000fe40003f04270 */
[----:B------:R-:W-:Y:S02]  /*3d30*/  ISETP.GE.AND P1, PT, R66, R178, PT ;  /* 0x000000b24200720c */ /* 0x000fe40003f26270 */
[----:B------:R-:W-:Y:S02]  /*3d40*/  FSEL R37, R104, -INF , !P3 ;  /* 0xff80000068257808 */ /* 0x000fe40005800000 */
[----:B------:R-:W-:Y:S02]  /*3d50*/  ISETP.GT.AND P3, PT, R132, R62, PT ;  /* 0x0000003e8400720c */ /* 0x000fe40003f64270 */
[----:B------:R-:W-:Y:S01]  /*3d60*/  FSEL R57, R57, -INF , !P5 ;  /* 0xff80000039397808 */ /* 0x000fe20006800000 */
[----:B------:R-:W-:Y:S01]  /*3d70*/  VIADD R60, R6, 0x71 ;  /* 0x00000071063c7836 */ /* 0x000fe20000000000 */
[----:B------:R-:W-:-:S02]  /*3d80*/  ISETP.GE.AND P5, PT, R72, R178, PT ;  /* 0x000000b24800720c */ /* 0x000fc40003fa6270 */
[----:B------:R-:W-:Y:S02]  /*3d90*/  ISETP.GT.AND P2, PT, R133, R6, PT ;  /* 0x000000068500720c */ /* 0x000fe40003f44270 */
[C---:B------:R-:W-:Y:S01]  /*3da0*/  ISETP.GE.AND P4, PT, R6.reuse, R177, PT ;  /* 0x000000b10600720c */ /* 0x040fe20003f86270 */
[----:B------:R-:W-:Y:S01]  /*3db0*/  VIADD R6, R6, 0x79 ;  /* 0x0000007906067836 */ /* 0x000fe20000000000 */
[----:B------:R-:W-:Y:S02]  /*3dc0*/  FSEL R48, R109, -INF , !P0 ;  /* 0xff8000006d307808 */ /* 0x000fe40004000000 */
[----:B------:R-:W-:Y:S02]  /*3dd0*/  FSEL R37, R37, -INF , !P1 ;  /* 0xff80000025257808 */ /* 0x000fe40004800000 */
[----:B------:R-:W-:Y:S02]  /*3de0*/  ISETP.GT.AND P0, PT, R132, R64, PT ;  /* 0x000000408400720c */ /* 0x000fe40003f04270 */
[----:B------:R-:W-:-:S02]  /*3df0*/  ISETP.GE.AND P1, PT, R62, R178, PT ;  /* 0x000000b23e00720c */ /* 0x000fc40003f26270 */
[----:B------:R-:W-:Y:S02]  /*3e00*/  FSEL R36, R100, -INF , !P3 ;  /* 0xff80000064247808 */ /* 0x000fe40005800000 */
[----:B------:R-:W-:Y:S02]  /*3e10*/  ISETP.GT.AND P3, PT, R132, R52, PT ;  /* 0x000000348400720c */ /* 0x000fe40003f64270 */
[----:B------:R-:W-:Y:S02]  /*3e20*/  FSEL R65, R9, -INF , !P5 ;  /* 0xff80000009417808 */ /* 0x000fe40006800000 */
[----:B------:R-:W-:Y:S02]  /*3e30*/  ISETP.GE.AND P5, PT, R68, R178, PT ;  /* 0x000000b24400720c */ /* 0x000fe40003fa6270 */
[----:B------:R-:W-:Y:S02]  /*3e40*/  FSEL R41, R105, -INF , !P0 ;  /* 0xff80000069297808 */ /* 0x000fe40004000000 */
[----:B------:R-:W-:-:S02]  /*3e50*/  FSEL R36, R36, -INF , !P1 ;  /* 0xff80000024247808 */ /* 0x000fc40004800000 */
[C---:B------:R-:W-:Y:S02]  /*3e60*/  ISETP.GT.AND P0, PT, R132.reuse, R60, PT ;  /* 0x0000003c8400720c */ /* 0x040fe40003f04270 */
[----:B------:R-:W-:Y:S02]  /*3e70*/  ISETP.GT.AND P1, PT, R132, R6, PT ;  /* 0x000000068400720c */ /* 0x000fe40003f24270 */
[----:B------:R-:W-:Y:S02]  /*3e80*/  FSEL R21, R96, -INF , !P3 ;  /* 0xff80000060157808 */ /* 0x000fe40005800000 */
[-C--:B------:R-:W-:Y:S02]  /*3e90*/  ISETP.GE.AND P3, PT, R52, R178.reuse, PT ;  /* 0x000000b23400720c */ /* 0x080fe40003f66270 */
[----:B------:R-:W-:Y:S02]  /*3ea0*/  FSEL R48, R48, -INF , !P5 ;  /* 0xff80000030307808 */ /* 0x000fe40006800000 */
[----:B------:R-:W-:-:S02]  /*3eb0*/  ISETP.GE.AND P5, PT, R64, R178, PT ;  /* 0x000000b24000720c */ /* 0x000fc40003fa6270 */
[----:B------:R-:W-:Y:S02]  /*3ec0*/  FSEL R20, R101, -INF , !P0 ;  /* 0xff80000065147808 */ /* 0x000fe40004000000 */
[----:B------:R-:W-:Y:S02]  /*3ed0*/  FSEL R40, R97, -INF , !P1 ;  /* 0xff80000061287808 */ /* 0x000fe40004800000 */
[----:B------:R-:W-:Y:S02]  /*3ee0*/  FSEL R8, R58, -INF , !P2 ;  /* 0xff8000003a087808 */ /* 0x000fe40005000000 */
[----:B------:R-:W-:Y:S02]  /*3ef0*/  FMNMX3.FTZ R12, R0, R81, R79, !PT ;  /* 0x00000051000c7276 */ /* 0x000fe4000781004f */
[----:B------:R-:W-:Y:S02]  /*3f00*/  ISETP.GT.AND P0, PT, R133, R114, PT ;  /* 0x000000728500720c */ /* 0x000fe40003f04270 */
[----:B------:R-:W-:-:S02]  /*3f10*/  ISETP.GE.AND P1, PT, R6, R178, PT ;  /* 0x000000b20600720c */ /* 0x000fc40003f26270 */
[----:B------:R-:W-:Y:S02]  /*3f20*/  FSEL R21, R21, -INF , !P3 ;  /* 0xff80000015157808 */ /* 0x000fe40005800000 */
[C---:B------:R-:W-:Y:S02]  /*3f30*/  ISETP.GT.AND P2, PT, R133.reuse, R87, PT ;  /* 0x000000578500720c */ /* 0x040fe40003f44270 */
[----:B------:R-:W-:Y:S02]  /*3f40*/  ISETP.GT.AND P3, PT, R133, R113, PT ;  /* 0x000000718500720c */ /* 0x000fe40003f64270 */
[----:B------:R-:W-:Y:S02]  /*3f50*/  FSEL R41, R41, -INF , !P5 ;  /* 0xff80000029297808 */ /* 0x000fe40006800000 */
[----:B------:R-:W-:Y:S02]  /*3f60*/  ISETP.GE.AND P5, PT, R60, R178, PT ;  /* 0x000000b23c00720c */ /* 0x000fe40003fa6270 */
[----:B------:R-:W-:-:S02]  /*3f70*/  FMNMX3.FTZ R12, R12, R77, R75, !PT ;  /* 0x0000004d0c0c7276 */ /* 0x000fc4000781004b */
        /* <DEDUP_REMOVED lines=8> */
[----:B------:R-:W-:Y:S02]  /*4000*/  FMNMX3.FTZ R12, R12, R73, R71, !PT ;  /* 0x000000490c0c7276 */ /* 0x000fe40007810047 */
[-C--:B------:R-:W-:Y:S02]  /*4010*/  ISETP.GE.AND P5, PT, R114, R177.reuse, PT ;  /* 0x000000b17200720c */ /* 0x080fe40003fa6270 */
[----:B------:R-:W-:Y:S02]  /*4020*/  FSEL R8, R8, -INF , !P4 ;  /* 0xff80000008087808 */ /* 0x000fe40006000000 */
[----:B------:R-:W-:-:S02]  /*4030*/  ISETP.GE.AND P3, PT, R85, R177, PT ;  /* 0x000000b15500720c */ /* 0x000fc40003f66270 */
[----:B------:R-:W-:Y:S02]  /*4040*/  ISETP.GE.AND P4, PT, R87, R177, PT ;  /* 0x000000b15700720c */ /* 0x000fe40003f86270 */
[----:B------:R-:W-:Y:S02]  /*4050*/  FSEL R85, R50, -INF , !P1 ;  /* 0xff80000032557808 */ /* 0x000fe40004800000 */
[----:B------:R-:W-:Y:S02]  /*4060*/  FSEL R17, R46, -INF , !P0 ;  /* 0xff8000002e117808 */ /* 0x000fe40004000000 */
[----:B------:R-:W-:Y:S02]  /*4070*/  FSEL R47, R47, -INF , !P2 ;  /* 0xff8000002f2f7808 */ /* 0x000fe40005000000 */
[C---:B------:R-:W-:Y:S02]  /*4080*/  ISETP.GT.AND P1, PT, R133.reuse, R95, PT ;  /* 0x0000005f8500720c */ /* 0x040fe40003f24270 */
[----:B------:R-:W-:-:S02]  /*4090*/  ISETP.GT.AND P0, PT, R133, R94, PT ;  /* 0x0000005e8500720c */ /* 0x000fc40003f04270 */
[----:B------:R-:W-:Y:S02]  /*40a0*/  ISETP.GT.AND P2, PT, R133, R83, PT ;  /* 0x000000538500720c */ /* 0x000fe40003f44270 */
[----:B------:R-:W-:Y:S02]  /*40b0*/  FMNMX3.FTZ R12, R12, R69, R199, !PT ;  /* 0x000000450c0c7276 */ /* 0x000fe400078100c7 */
[----:B------:R-:W-:Y:S02]  /*40c0*/  FSEL R87, R59, -INF , !P5 ;  /* 0xff8000003b577808 */ /* 0x000fe40006800000 */
[-C--:B------:R-:W-:Y:S02]  /*40d0*/  ISETP.GE.AND P5, PT, R112, R177.reuse, PT ;  /* 0x000000b17000720c */ /* 0x080fe40003fa6270 */
[----:B------:R-:W-:Y:S02]  /*40e0*/  FSEL R25, R25, -INF , !P4 ;  /* 0xff80000019197808 */ /* 0x000fe40006000000 */
[----:B------:R-:W-:-:S02]  /*40f0*/  ISETP.GE.AND P4, PT, R95, R177, PT ;  /* 0x000000b15f00720c */ /* 0x000fc40003f86270 */
[----:B------:R-:W-:Y:S02]  /*4100*/  FSEL R42, R42, -INF , !P1 ;  /* 0xff8000002a2a7808 */ /* 0x000fe40004800000 */
[----:B------:R-:W-:Y:S02]  /*4110*/  FSEL R9, R43, -INF , !P0 ;  /* 0xff8000002b097808 */ /* 0x000fe40004000000 */
[----:B------:R-:W-:Y:S02]  /*4120*/  FSEL R38, R38, -INF , !P2 ;  /* 0xff80000026267808 */ /* 0x000fe40005000000 */
[C---:B------:R-:W-:Y:S02]  /*4130*/  ISETP.GT.AND P0, PT, R133.reuse, R93, PT ;  /* 0x0000005d8500720c */ /* 0x040fe40003f04270 */
[----:B------:R-:W-:Y:S02]  /*4140*/  ISETP.GT.AND P2, PT, R133, R91, PT ;  /* 0x0000005b8500720c */ /* 0x000fe40003f44270 */
[----:B------:R-:W-:-:S02]  /*4150*/  FMNMX3.FTZ R12, R12, R197, R33, !PT ;  /* 0x000000c50c0c7276 */ /* 0x000fc40007810021 */
[-C--:B------:R-:W-:Y:S02]  /*4160*/  ISETP.GE.AND P1, PT, R83, R177.reuse, PT ;  /* 0x000000b15300720c */ /* 0x080fe40003f26270 */
[----:B------:R-:W-:Y:S02]  /*4170*/  FSEL R83, R47, -INF , !P5 ;  /* 0xff8000002f537808 */ /* 0x000fe40006800000 */
[----:B------:R-:W-:Y:S02]  /*4180*/  FSEL R47, R42, -INF , !P4 ;  /* 0xff8000002a2f7808 */ /* 0x000fe40006000000 */
[----:B------:R-:W-:Y:S02]  /*4190*/  ISETP.GE.AND P4, PT, R93, R177, PT ;  /* 0x000000b15d00720c */ /* 0x000fe40003f86270 */
[----:B------:R-:W-:Y:S02]  /*41a0*/  FSEL R39, R39, -INF , !P0 ;  /* 0xff80000027277808 */ /* 0x000fe40004000000 */
[----:B------:R-:W-:-:S02]  /*41b0*/  FSEL R35, R35, -INF , !P2 ;  /* 0xff80000023237808 */ /* 0x000fc40005000000 */
[----:B------:R-:W-:Y:S02]  /*41c0*/  FMNMX3.FTZ R12, R12, R195, R179, !PT ;  /* 0x000000c30c0c7276 */ /* 0x000fe400078100b3 */
[C---:B------:R-:W-:Y:S02]  /*41d0*/  ISETP.GT.AND P2, PT, R133.reuse, R89, PT ;  /* 0x000000598500720c */ /* 0x040fe40003f44270 */
[----:B------:R-:W-:Y:S02]  /*41e0*/  ISETP.GT.AND P0, PT, R133, R90, PT ;  /* 0x0000005a8500720c */ /* 0x000fe40003f04270 */
[----:B------:R-:W-:Y:S02]  /*41f0*/  FSEL R207, R39, -INF , !P4 ;  /* 0xff80000027cf7808 */ /* 0x000fe40006000000 */
[----:B------:R-:W-:Y:S02]  /*4200*/  FMNMX3.FTZ R12, R12, R29, R143, !PT ;  /* 0x0000001d0c0c7276 */ /* 0x000fe4000781008f */
[----:B------:R-:W-:-:S02]  /*4210*/  ISETP.GE.AND P4, PT, R89, R177, PT ;  /* 0x000000b15900720c */ /* 0x000fc40003f86270 */
[----:B------:R-:W-:Y:S02]  /*4220*/  FSEL R31, R31, -INF , !P2 ;  /* 0xff8000001f1f7808 */ /* 0x000fe40005000000 */
[----:B------:R-:W-:Y:S02]  /*4230*/  FSEL R30, R30, -INF , !P0 ;  /* 0xff8000001e1e7808 */ /* 0x000fe40004000000 */
[----:B------:R-:W-:Y:S02]  /*4240*/  FMNMX3.FTZ R12, R12, R127, R131, !PT ;  /* 0x0000007f0c0c7276 */ /* 0x000fe40007810083 */
[----:B------:R-:W-:Y:S02]  /*4250*/  ISETP.GT.AND P0, PT, R133, R86, PT ;  /* 0x000000568500720c */ /* 0x000fe40003f04270 */
[----:B------:R-:W-:Y:S02]  /*4260*/  FSEL R191, R31, -INF , !P4 ;  /* 0xff8000001fbf7808 */ /* 0x000fe40006000000 */
[----:B------:R-:W-:-:S02]  /*4270*/  ISETP.GT.AND P4, PT, R133, R82, PT ;  /* 0x000000528500720c */ /* 0x000fc40003f84270 */
[----:B------:R-:W-:Y:S02]  /*4280*/  ISETP.GT.AND P2, PT, R133, R84, PT ;  /* 0x000000548500720c */ /* 0x000fe40003f44270 */
[----:B------:R-:W-:Y:S02]  /*4290*/  FMNMX3.FTZ R12, R12, R137, R139, !PT ;  /* 0x000000890c0c7276 */ /* 0x000fe4000781008b */
[----:B------:R-:W-:Y:S02]  /*42a0*/  FSEL R27, R27, -INF , !P0 ;  /* 0xff8000001b1b7808 */ /* 0x000fe40004000000 */
[----:B------:R-:W-:Y:S02]  /*42b0*/  ISETP.GT.AND P0, PT, R133, R80, PT ;  /* 0x000000508500720c */ /* 0x000fe40003f04270 */
[----:B------:R-:W-:Y:S02]  /*42c0*/  FSEL R23, R23, -INF , !P4 ;  /* 0xff80000017177808 */ /* 0x000fe40006000000 */
[----:B------:R-:W-:-:S02]  /*42d0*/  ISETP.GT.AND P4, PT, R133, R76, PT ;  /* 0x0000004c8500720c */ /* 0x000fc40003f84270 */
[----:B------:R-:W-:Y:S02]  /*42e0*/  FSEL R22, R22, -INF , !P2 ;  /* 0xff80000016167808 */ /* 0x000fe40005000000 */
[----:B------:R-:W-:Y:S02]  /*42f0*/  FMNMX3.FTZ R12, R12, R141, R13, !PT ;  /* 0x0000008d0c0c7276 */ /* 0x000fe4000781000d */
[----:B------:R-:W-:Y:S02]  /*4300*/  ISETP.GT.AND P2, PT, R133, R78, PT ;  /* 0x0000004e8500720c */ /* 0x000fe40003f44270 */
[----:B------:R-:W-:Y:S02]  /*4310*/  FSEL R18, R18, -INF , !P0 ;  /* 0xff80000012127808 */ /* 0x000fe40004000000 */
[----:B------:R-:W-:Y:S02]  /*4320*/  ISETP.GE.AND P0, PT, R76, R177, PT ;  /* 0x000000b14c00720c */ /* 0x000fe40003f06270 */
[----:B------:R-:W-:-:S02]  /*4330*/  FSEL R14, R14, -INF , !P4 ;  /* 0xff8000000e0e7808 */ /* 0x000fc40006000000 */
[----:B------:R-:W-:Y:S02]  /*4340*/  FMNMX3.FTZ R12, R12, R57, R63, !PT ;  /* 0x000000390c0c7276 */ /* 0x000fe4000781003f */
[----:B------:R-:W-:Y:S02]  /*4350*/  FSEL R17, R17, -INF , !P3 ;  /* 0xff80000011117808 */ /* 0x000fe40005800000 */
[----:B------:R-:W-:Y:S02]  /*4360*/  FSEL R19, R19, -INF , !P2 ;  /* 0xff80000013137808 */ /* 0x000fe40005000000 */
[----:B------:R-:W-:Y:S02]  /*4370*/  ISETP.GE.AND P3, PT, R94, R177, PT ;  /* 0x000000b15e00720c */ /* 0x000fe40003f66270 */
[----:B------:R-:W-:Y:S02]  /*4380*/  ISETP.GT.AND P2, PT, R133, R67, PT ;  /* 0x000000438500720c */ /* 0x000fe40003f44270 */
[----:B------:R-:W-:-:S02]  /*4390*/  ISETP.GE.AND P4, PT, R67, R177, PT ;  /* 0x000000b14300720c */ /* 0x000fc40003f86270 */
[----:B------:R-:W-:Y:S02]  /*43a0*/  ISETP.GT.AND P5, PT, R133, R92, PT ;  /* 0x0000005c8500720c */ /* 0x000fe40003fa4270 */
[----:B------:R-:W-:Y:S02]  /*43b0*/  FSEL R67, R14, -INF , !P0 ;  /* 0xff8000000e437808 */ /* 0x000fe40004000000 */
[----:B------:R-:W-:Y:S02]  /*43c0*/  FMNMX3.FTZ R14, R12, R65, R44, !PT ;  /* 0x000000410c0e7276 */ /* 0x000fe4000781002c */
[----:B------:R-:W-:Y:S02]  /*43d0*/  FMNMX3.FTZ R12, R8, R87, R85, !PT ;  /* 0x00000057080c7276 */ /* 0x000fe40007810055 */
[----:B------:R-:W-:Y:S02]  /*43e0*/  FSEL R9, R9, -INF , !P3 ;  /* 0xff80000009097808 */ /* 0x000fe40005800000 */
[----:B------:R-:W-:-:S02]  /*43f0*/  ISETP.GE.AND P3, PT, R92, R177, PT ;  /* 0x000000b15c00720c */ /* 0x000fc40003f66270 */
[----:B------:R-:W-:Y:S02]  /*4400*/  FSEL R34, R34, -INF , !P5 ;  /* 0xff80000022227808 */ /* 0x000fe40006800000 */
[----:B------:R-:W-:Y:S02]  /*4410*/  FMNMX3.FTZ R12, R12, R25, R17, !PT ;  /* 0x000000190c0c7276 */ /* 0x000fe40007810011 */
[----:B------:R-:W-:Y:S02]  /*4420*/  FSEL R203, R38, -INF , !P1 ;  /* 0xff80000026cb7808 */ /* 0x000fe40004800000 */
[----:B------:R-:W-:Y:S02]  /*4430*/  ISETP.GE.AND P1, PT, R91, R177, PT ;  /* 0x000000b15b00720c */ /* 0x000fe40003f26270 */
[----:B------:R-:W-:Y:S02]  /*4440*/  FSEL R205, R34, -INF , !P3 ;  /* 0xff80000022cd7808 */ /* 0x000fe40005800000 */
[----:B------:R-:W-:-:S02]  /*4450*/  ISETP.GT.AND P3, PT, R133, R88, PT ;  /* 0x000000588500720c */ /* 0x000fc40003f64270 */
[----:B------:R-:W-:Y:S02]  /*4460*/  FMNMX3.FTZ R12, R12, R83, R47, !PT ;  /* 0x000000530c0c7276 */ /* 0x000fe4000781002f */
[----:B------:R-:W-:Y:S02]  /*4470*/  FSEL R201, R35, -INF , !P1 ;  /* 0xff80000023c97808 */ /* 0x000fe40004800000 */
[-C--:B------:R-:W-:Y:S02]  /*4480*/  ISETP.GE.AND P1, PT, R88, R177.reuse, PT ;  /* 0x000000b15800720c */ /* 0x080fe40003f26270 */
[----:B------:R-:W-:Y:S02]  /*4490*/  FSEL R26, R26, -INF , !P3 ;  /* 0xff8000001a1a7808 */ /* 0x000fe40005800000 */
[----:B------:R-:W-:Y:S02]  /*44a0*/  ISETP.GE.AND P5, PT, R90, R177, PT ;  /* 0x000000b15a00720c */ /* 0x000fe40003fa6270 */
[----:B------:R-:W-:-:S02]  /*44b0*/  FMNMX3.FTZ R12, R12, R9, R203, !PT ;  /* 0x000000090c0c7276 */ /* 0x000fc400078100cb */
[----:B------:R-:W-:Y:S02]  /*44c0*/  FSEL R189, R26, -INF , !P1 ;  /* 0xff8000001abd7808 */ /* 0x000fe40004800000 */
[----:B------:R-:W-:Y:S02]  /*44d0*/  FSEL R187, R30, -INF , !P5 ;  /* 0xff8000001ebb7808 */ /* 0x000fe40006800000 */
[----:B------:R-:W-:Y:S02]  /*44e0*/  ISETP.GE.AND P1, PT, R82, R177, PT ;  /* 0x000000b15200720c */ /* 0x000fe40003f26270 */
[----:B------:R-:W-:Y:S02]  /*44f0*/  FMNMX3.FTZ R12, R12, R207, R205, !PT ;  /* 0x000000cf0c0c7276 */ /* 0x000fe400078100cd */
[-C--:B------:R-:W-:Y:S02]  /*4500*/  ISETP.GE.AND P5, PT, R86, R177.reuse, PT ;  /* 0x000000b15600720c */ /* 0x080fe40003fa6270 */
[----:B------:R-:W-:-:S02]  /*4510*/  ISETP.GE.AND P3, PT, R84, R177, PT ;  /* 0x000000b15400720c */ /* 0x000fc40003f66270 */
[----:B------:R-:W-:Y:S02]  /*4520*/  FSEL R151, R23, -INF , !P1 ;  /* 0xff80000017977808 */ /* 0x000fe40004800000 */
[----:B------:R-:W-:Y:S02]  /*4530*/  FMNMX3.FTZ R12, R12, R201, R187, !PT ;  /* 0x000000c90c0c7276 */ /* 0x000fe400078100bb */
[----:B------:R-:W-:Y:S02]  /*4540*/  ISETP.GT.AND P1, PT, R133, R74, PT ;  /* 0x0000004a8500720c */ /* 0x000fe40003f24270 */
[----:B------:R-:W-:Y:S02]  /*4550*/  FSEL R121, R10, -INF , !P2 ;  /* 0xff8000000a797808 */ /* 0x000fe40005000000 */
[----:B------:R-:W-:Y:S02]  /*4560*/  FSEL R185, R27, -INF , !P5 ;  /* 0xff8000001bb97808 */ /* 0x000fe40006800000 */
[----:B------:R-:W-:-:S02]  /*4570*/  FMNMX3.FTZ R10, R14, R48, R37, !PT ;  /* 0x000000300e0a7276 */ /* 0x000fc40007810025 */
[----:B------:R-:W-:Y:S02]  /*4580*/  ISETP.GE.AND P5, PT, R80, R177, PT ;  /* 0x000000b15000720c */ /* 0x000fe40003fa6270 */
[----:B------:R-:W-:Y:S02]  /*4590*/  FSEL R147, R22, -INF , !P3 ;  /* 0xff80000016937808 */ /* 0x000fe40005800000 */
[----:B------:R-:W-:Y:S02]  /*45a0*/  FMNMX3.FTZ R12, R12, R191, R189, !PT ;  /* 0x000000bf0c0c7276 */ /* 0x000fe400078100bd */
[----:B------:R-:W-:Y:S02]  /*45b0*/  FSEL R15, R15, -INF , !P1 ;  /* 0xff8000000f0f7808 */ /* 0x000fe40004800000 */
[----:B------:R-:W-:Y:S02]  /*45c0*/  ISETP.GT.AND P1, PT, R133, R72, PT ;  /* 0x000000488500720c */ /* 0x000fe40003f24270 */
[----:B------:R-:W-:-:S02]  /*45d0*/  FMNMX3.FTZ R10, R10, R41, R36, !PT ;  /* 0x000000290a0a7276 */ /* 0x000fc40007810024 */
[----:B------:R-:W-:Y:S02]  /*45e0*/  ISETP.GE.AND P3, PT, R78, R177, PT ;  /* 0x000000b14e00720c */ /* 0x000fe40003f66270 */
[----:B------:R-:W-:Y:S02]  /*45f0*/  FSEL R149, R18, -INF , !P5 ;  /* 0xff80000012957808 */ /* 0x000fe40006800000 */
[----:B------:R-:W-:Y:S02]  /*4600*/  ISETP.GT.AND P0, PT, R133, R70, PT ;  /* 0x000000468500720c */ /* 0x000fe40003f04270 */
[----:B------:R-:W-:Y:S02]  /*4610*/  FMNMX3.FTZ R12, R12, R185, R147, !PT ;  /* 0x000000b90c0c7276 */ /* 0x000fe40007810093 */
[----:B------:R-:W-:Y:S02]  /*4620*/  FSEL R51, R11, -INF , !P1 ;  /* 0xff8000000b337808 */ /* 0x000fe40004800000 */
[----:B------:R-:W-:-:S02]  /*4630*/  ISETP.GE.AND P5, PT, R74, R177, PT ;  /* 0x000000b14a00720c */ /* 0x000fc40003fa6270 */
[----:B------:R-:W-:Y:S02]  /*4640*/  FMNMX3.FTZ R11, R10, R20, R21, !PT ;  /* 0x000000140a0b7276 */ /* 0x000fe40007810015 */
[----:B------:R-:W-:Y:S02]  /*4650*/  FSEL R145, R19, -INF , !P3 ;  /* 0xff80000013917808 */ /* 0x000fe40005800000 */
[----:B------:R-:W-:Y:S02]  /*4660*/  FSEL R49, R110, -INF , !P0 ;  /* 0xff8000006e317808 */ /* 0x000fe40004000000 */
[----:B------:R-:W-:Y:S02]  /*4670*/  FMNMX3.FTZ R12, R12, R151, R149, !PT ;  /* 0x000000970c0c7276 */ /* 0x000fe40007810095 */
[C---:B------:R-:W-:Y:S02]  /*4680*/  ISETP.GT.AND P1, PT, R133.reuse, R66, PT ;  /* 0x000000428500720c */ /* 0x040fe40003f24270 */
[----:B------:R-:W-:-:S02]  /*4690*/  ISETP.GT.AND P0, PT, R133, R64, PT ;  /* 0x000000408500720c */ /* 0x000fc40003f04270 */
[----:B------:R-:W-:Y:S02]  /*46a0*/  ISETP.GE.AND P3, PT, R72, R177, PT ;  /* 0x000000b14800720c */ /* 0x000fe40003f66270 */
[----:B------:R-:W-:Y:S02]  /*46b0*/  FSEL R15, R15, -INF , !P5 ;  /* 0xff8000000f0f7808 */ /* 0x000fe40006800000 */
[----:B------:R-:W-:Y:S02]  /*46c0*/  ISETP.GT.AND P2, PT, R133, R68, PT ;  /* 0x000000448500720c */ /* 0x000fe40003f44270 */
[----:B------:R-:W-:Y:S02]  /*46d0*/  FMNMX.FTZ R10, R40, R11, !PT ;  /* 0x0000000b280a7209 */ /* 0x000fe40007810000 */
[----:B------:R-:W-:Y:S02]  /*46e0*/  ISETP.GE.AND P5, PT, R70, R177, PT ;  /* 0x000000b14600720c */ /* 0x000fe40003fa6270 */
[----:B------:R-:W-:-:S02]  /*46f0*/  FSEL R121, R121, -INF , !P4 ;  /* 0xff80000079797808 */ /* 0x000fc40006000000 */
[----:B------:R-:W-:Y:S02]  /*4700*/  FMNMX3.FTZ R12, R12, R145, R67, !PT ;  /* 0x000000910c0c7276 */ /* 0x000fe40007810043 */
[----:B------:R-:W-:Y:S02]  /*4710*/  FSEL R22, R106, -INF , !P1 ;  /* 0xff8000006a167808 */ /* 0x000fe40004800000 */
[----:B------:R-:W-:Y:S02]  /*4720*/  FSEL R45, R107, -INF , !P0 ;  /* 0xff8000006b2d7808 */ /* 0x000fe40004000000 */
[C---:B------:R-:W-:Y:S02]  /*4730*/  ISETP.GT.AND P1, PT, R133.reuse, R60, PT ;  /* 0x0000003c8500720c */ /* 0x040fe40003f24270 */
[----:B------:R-:W-:Y:S01]  /*4740*/  ISETP.GT.AND P0, PT, R133, R52, PT ;  /* 0x000000348500720c */ /* 0x000fe20003f04270 */
[----:B------:R-:W1:Y:S01]  /*4750*/  SHFL.BFLY PT, R11, R10, 0x2, 0x1f ;  /* 0x0c401f000a0b7f89 */ /* 0x000e6200000e0000 */
[----:B------:R-:W-:-:S02]  /*4760*/  ISETP.GE.AND P4, PT, R68, R177, PT ;  /* 0x000000b14400720c */ /* 0x000fc40003f86270 */
[----:B------:R-:W-:Y:S02]  /*4770*/  FSEL R51, R51, -INF , !P3 ;  /* 0xff80000033337808 */ /* 0x000fe40005800000 */
[----:B------:R-:W-:Y:S02]  /*4780*/  FSEL R43, R111, -INF , !P2 ;  /* 0xff8000006f2b7808 */ /* 0x000fe40005000000 */
[----:B------:R-:W-:Y:S02]  /*4790*/  ISETP.GE.AND P3, PT, R66, R177, PT ;  /* 0x000000b14200720c */ /* 0x000fe40003f66270 */
[----:B------:R-:W-:Y:S02]  /*47a0*/  FSEL R49, R49, -INF , !P5 ;  /* 0xff80000031317808 */ /* 0x000fe40006800000 */
[----:B------:R-:W-:Y:S02]  /*47b0*/  ISETP.GT.AND P2, PT, R133, R62, PT ;  /* 0x0000003e8500720c */ /* 0x000fe40003f44270 */
[----:B------:R-:W-:-:S02]  /*47c0*/  FMNMX3.FTZ R12, R12, R15, R121, !PT ;  /* 0x0000000f0c0c7276 */ /* 0x000fc40007810079 */
[----:B------:R-:W-:Y:S02]  /*47d0*/  FSEL R23, R103, -INF , !P1 ;  /* 0xff80000067177808 */ /* 0x000fe40004800000 */
[----:B------:R-:W-:Y:S02]  /*47e0*/  FSEL R46, R98, -INF , !P0 ;  /* 0xff800000622e7808 */ /* 0x000fe40004000000 */
[----:B------:R-:W-:Y:S02]  /*47f0*/  FSEL R43, R43, -INF , !P4 ;  /* 0xff8000002b2b7808 */ /* 0x000fe40006000000 */
[----:B------:R-:W-:Y:S02]  /*4800*/  ISETP.GT.AND P1, PT, R133, R6, PT ;  /* 0x000000068500720c */ /* 0x000fe40003f24270 */
[-C--:B------:R-:W-:Y:S02]  /*4810*/  ISETP.GE.AND P0, PT, R6, R177.reuse, PT ;  /* 0x000000b10600720c */ /* 0x080fe40003f06270 */
[----:B------:R-:W-:-:S02]  /*4820*/  ISETP.GE.AND P5, PT, R64, R177, PT ;  /* 0x000000b14000720c */ /* 0x000fc40003fa6270 */
[----:B------:R-:W-:Y:S02]  /*4830*/  ISETP.GE.AND P4, PT, R62, R177, PT ;  /* 0x000000b13e00720c */ /* 0x000fe40003f86270 */
[----:B------:R-:W-:Y:S02]  /*4840*/  FSEL R22, R22, -INF , !P3 ;  /* 0xff80000016167808 */ /* 0x000fe40005800000 */
[----:B------:R-:W-:Y:S02]  /*4850*/  FSEL R50, R102, -INF , !P2 ;  /* 0xff80000066327808 */ /* 0x000fe40005000000 */
[----:B------:R-:W-:Y:S02]  /*4860*/  FMNMX3.FTZ R6, R12, R51, R49, !PT ;  /* 0x000000330c067276 */ /* 0x000fe40007810031 */
[-C--:B------:R-:W-:Y:S02]  /*4870*/  ISETP.GE.AND P3, PT, R60, R177.reuse, PT ;  /* 0x000000b13c00720c */ /* 0x080fe40003f66270 */
[----:B------:R-:W-:-:S02]  /*4880*/  ISETP.GE.AND P2, PT, R52, R177, PT ;  /* 0x000000b13400720c */ /* 0x000fc40003f46270 */
[----:B------:R-:W-:Y:S02]  /*4890*/  FSEL R45, R45, -INF , !P5 ;  /* 0xff8000002d2d7808 */ /* 0x000fe40006800000 */
[----:B------:R-:W-:Y:S02]  /*48a0*/  FSEL R50, R50, -INF , !P4 ;  /* 0xff80000032327808 */ /* 0x000fe40006000000 */
[----:B------:R-:W-:Y:S02]  /*48b0*/  FMNMX3.FTZ R6, R6, R43, R22, !PT ;  /* 0x0000002b06067276 */ /* 0x000fe40007810016 */
[----:B------:R-:W-:Y:S02]  /*48c0*/  FSEL R42, R99, -INF , !P1 ;  /* 0xff800000632a7808 */ /* 0x000fe40004800000 */
[----:B------:R-:W-:Y:S02]  /*48d0*/  FSEL R23, R23, -INF , !P3 ;  /* 0xff80000017177808 */ /* 0x000fe40005800000 */
[----:B------:R-:W-:-:S02]  /*48e0*/  FSEL R46, R46, -INF , !P2 ;  /* 0xff8000002e2e7808 */ /* 0x000fc40005000000 */
[----:B------:R-:W-:Y:S02]  /*48f0*/  FMNMX3.FTZ R6, R6, R45, R50, !PT ;  /* 0x0000002d06067276 */ /* 0x000fe40007810032 */
[----:B------:R-:W-:Y:S02]  /*4900*/  FSEL R42, R42, -INF , !P0 ;  /* 0xff8000002a2a7808 */ /* 0x000fe40004000000 */
[----:B------:R-:W-:-:S04]  /*4910*/  FMNMX3.FTZ R19, R6, R23, R46, !PT ;  /* 0x0000001706137276 */ /* 0x000fc8000781002e */
[----:B------:R-:W-:Y:S02]  /*4920*/  FMNMX.FTZ R19, R42, R19, !PT ;  /* 0x000000132a137209 */ /* 0x000fe40007810000 */
[----:B-1----:R-:W-:-:S03]  /*4930*/  FMNMX.FTZ R11, R10, R11, !PT ;  /* 0x0000000b0a0b7209 */ /* 0x002fc60007810000 */
[----:B------:R-:W1:Y:S04]  /*4940*/  SHFL.BFLY PT, R6, R19, 0x2, 0x1f ;  /* 0x0c401f0013067f89 */ /* 0x000e6800000e0000 */
[----:B------:R-:W3:Y:S01]  /*4950*/  SHFL.BFLY PT, R52, R11, 0x1, 0x1f ;  /* 0x0c201f000b347f89 */ /* 0x000ee200000e0000 */
[----:B-1----:R-:W-:Y:S02]  /*4960*/  FMNMX.FTZ R6, R19, R6, !PT ;  /* 0x0000000613067209 */ /* 0x002fe40007810000 */
[----:B---3--:R-:W-:-:S03]  /*4970*/  FMNMX.FTZ R52, R11, R52, !PT ;  /* 0x000000340b347209 */ /* 0x008fc60007810000 */
[----:B------:R-:W1:Y:S01]  /*4980*/  SHFL.BFLY PT, R11, R6, 0x1, 0x1f ;  /* 0x0c201f00060b7f89 */ /* 0x000e6200000e0000 */
[----:B------:R-:W-:Y:S01]  /*4990*/  FSETP.NEU.FTZ.AND P0, PT, R52, -INF , PT ;  /* 0xff8000003400780b */ /* 0x000fe20003f1d000 */
[----:B--2---:R-:W-:Y:S01]  /*49a0*/  FMUL.FTZ R38, R61, R52 ;  /* 0x000000343d267220 */ /* 0x004fe20000410000 */
[----:B------:R-:W-:-:S04]  /*49b0*/  LOP3.LUT R156, R4, 0x120, R129, 0xf8, !PT ;  /* 0x00000120049c7812 */ /* 0x000fc800078ef881 */
        /* <DEDUP_REMOVED lines=17> */
[----:B------:R-:W-:-:S02]  /*4ad0*/  FMUL.FTZ R56, R61, R0 ;  /* 0x000000003d387220 */ /* 0x000fc40000410000 */
[----:B------:R-:W-:Y:S03]  /*4ae0*/  LDSM.16.MT88.4 R100, [R118+0x9000] ;  /* 0x009000007664783b */ /* 0x000fe60000004200 */
[----:B------:R-:W-:-:S05]  /*4af0*/  FSEL R56, R56, RZ, P0 ;  /* 0x000000ff38387208 */ /* 0x000fca0000000000 */
[-CC-:B------:R-:W-:Y:S01]  /*4b00*/  FFMA.FTZ R167, R8, R61.reuse, -R56.reuse ;  /* 0x0000003d08a77223 */ /* 0x180fe20000010838 */
[-CC-:B------:R-:W-:Y:S01]  /*4b10*/  FFMA.FTZ R134, R87, R61.reuse, -R56.reuse ;  /* 0x0000003d57867223 */ /* 0x180fe20000010838 */
[-CC-:B------:R-:W-:Y:S01]  /*4b20*/  FFMA.FTZ R125, R85, R61.reuse, -R56.reuse ;  /* 0x0000003d557d7223 */ /* 0x180fe20000010838 */
[-CC-:B------:R-:W-:Y:S01]  /*4b30*/  FFMA.FTZ R64, R25, R61.reuse, -R56.reuse ;  /* 0x0000003d19407223 */ /* 0x180fe20000010838 */
[----:B------:R-:W1:Y:S01]  /*4b40*/  MUFU.EX2 R130, R130 ;  /* 0x0000008200827308 */ /* 0x000e620000000800 */
[-CC-:B------:R-:W-:Y:S01]  /*4b50*/  FFMA.FTZ R58, R47, R61.reuse, -R56.reuse ;  /* 0x0000003d2f3a7223 */ /* 0x180fe20000010838 */
[----:B------:R-:W-:-:S06]  /*4b60*/  FFMA.FTZ R47, R9, R61, -R56 ;  /* 0x0000003d092f7223 */ /* 0x000fcc0000010838 */
[----:B------:R-:W-:Y:S01]  /*4b70*/  MUFU.EX2 R153, R153 ;  /* 0x0000009900997308 */ /* 0x000fe20000000800 */
[----:B------:R-:W3:Y:S07]  /*4b80*/  LDSM.16.MT88.4 R8, [R156+0xb400] ;  /* 0x00b400009c08783b */ /* 0x000eee0000004200 */
[----:B------:R-:W4:Y:S01]  /*4b90*/  MUFU.EX2 R14, R14 ;  /* 0x0000000e000e7308 */ /* 0x000f220000000800 */
[-CC-:B------:R-:W-:Y:S01]  /*4ba0*/  FFMA.FTZ R123, R17, R61.reuse, -R56.reuse ;  /* 0x0000003d117b7223 */ /* 0x180fe20000010838 */
[----:B------:R-:W-:Y:S01]  /*4bb0*/  FFMA.FTZ R62, R83, R61, -R56 ;  /* 0x0000003d533e7223 */ /* 0x000fe20000010838 */
[----:B------:R-:W-:Y:S04]  /*4bc0*/  LDSM.16.MT88.4 R84, [R118+0xb000] ;  /* 0x00b000007654783b */ /* 0x000fe80000004200 */
[----:B------:R-:W-:Y:S01]  /*4bd0*/  LDSM.16.MT88.4 R24, [R118+0x9400] ;  /* 0x009400007618783b */ /* 0x000fe20000004200 */
[----:B------:R-:W-:Y:S08]  /*4be0*/  MUFU.EX2 R167, R167 ;  /* 0x000000a700a77308 */ /* 0x000ff00000000800 */
[----:B------:R-:W5:Y:S08]  /*4bf0*/  MUFU.EX2 R134, R134 ;  /* 0x0000008600867308 */ /* 0x000f700000000800 */
[----:B------:R-:W-:Y:S08]  /*4c00*/  MUFU.EX2 R125, R125 ;  /* 0x0000007d007d7308 */ /* 0x000ff00000000800 */
[----:B------:R-:W2:Y:S01]  /*4c10*/  MUFU.EX2 R64, R64 ;  /* 0x0000004000407308 */ /* 0x000ea20000000800 */
[----:B-1----:R-:W-:Y:S01]  /*4c20*/  F2FP.BF16.F32.PACK_AB R68, R130, R155 ;  /* 0x0000009b8244723e */ /* 0x002fe200000010ff */
[----:B------:R-:W-:Y:S01]  /*4c30*/  LDSM.16.MT88.4 R16, [R156+0x9400] ;  /* 0x009400009c10783b */ /* 0x000fe20000004200 */
[----:B----4-:R-:W-:-:S02]  /*4c40*/  F2FP.BF16.F32.PACK_AB R70, R14, R153 ;  /* 0x000000990e46723e */ /* 0x010fc400000010ff */
[----:B-----5:R-:W-:-:S03]  /*4c50*/  F2FP.BF16.F32.PACK_AB R69, R134, R167 ;  /* 0x000000a78645723e */ /* 0x020fc600000010ff */
[----:B------:R-:W-:Y:S01]  /*4c60*/  MUFU.EX2 R12, R12 ;  /* 0x0000000c000c7308 */ /* 0x000fe20000000800 */
[----:B--2---:R-:W-:-:S07]  /*4c70*/  F2FP.BF16.F32.PACK_AB R71, R64, R125 ;  /* 0x0000007d4047723e */ /* 0x004fce00000010ff */
[----:B------:R-:W1:Y:S08]  /*4c80*/  MUFU.EX2 R59, R59 ;  /* 0x0000003b003b7308 */ /* 0x000e700000000800 */
[----:B------:R-:W-:Y:S01]  /*4c90*/  MUFU.EX2 R60, R60 ;  /* 0x0000003c003c7308 */ /* 0x000fe20000000800 */
[C---:B------:R-:W-:Y:S07]  /*4ca0*/  HMMA.16816.F32.BF16 R96, R68.reuse, R92, RZ ;  /* 0x0000005c4460723c */ /* 0x040fee00000418ff */
[----:B------:R-:W2:Y:S01]  /*4cb0*/  MUFU.EX2 R39, R39 ;  /* 0x0000002700277308 */ /* 0x000ea20000000800 */
[----:B------:R-:W-:Y:S07]  /*4cc0*/  HMMA.16816.F32.BF16 R92, R68, R94, RZ ;  /* 0x0000005e445c723c */ /* 0x000fee00000418ff */
[----:B------:R-:W-:Y:S08]  /*4cd0*/  MUFU.EX2 R123, R123 ;  /* 0x0000007b007b7308 */ /* 0x000ff00000000800 */
[----:B------:R-:W4:Y:S08]  /*4ce0*/  MUFU.EX2 R62, R62 ;  /* 0x0000003e003e7308 */ /* 0x000f300000000800 */
[----:B------:R-:W-:Y:S08]  /*4cf0*/  MUFU.EX2 R58, R58 ;  /* 0x0000003a003a7308 */ /* 0x000ff00000000800 */
[----:B------:R-:W5:Y:S01]  /*4d00*/  MUFU.EX2 R47, R47 ;  /* 0x0000002f002f7308 */ /* 0x000f620000000800 */
[----:B-1----:R-:W-:-:S02]  /*4d10*/  F2FP.BF16.F32.PACK_AB R4, R59, R12 ;  /* 0x0000000c3b04723e */ /* 0x002fc400000010ff */
[----:B--2---:R-:W-:Y:S02]  /*4d20*/  F2FP.BF16.F32.PACK_AB R6, R39, R60 ;  /* 0x0000003c2706723e */ /* 0x004fe400000010ff */
[----:B----4-:R-:W-:Y:S02]  /*4d30*/  F2FP.BF16.F32.PACK_AB R5, R62, R123 ;  /* 0x0000007b3e05723e */ /* 0x010fe400000010ff */
[----:B-----5:R-:W-:-:S07]  /*4d40*/  F2FP.BF16.F32.PACK_AB R7, R47, R58 ;  /* 0x0000003a2f07723e */ /* 0x020fce00000010ff */
[C---:B---3--:R-:W-:Y:S08]  /*4d50*/  HMMA.16816.F32.BF16 R96, R4.reuse, R8, R96 ;  /* 0x000000080460723c */ /* 0x048ff00000041860 */
        /* <DEDUP_REMOVED lines=134> */
[----:B------:R-:W-:-:S06]  /*55c0*/  FADD.FTZ R130, R155, R130 ;  /* 0x000000829b827221 */ /* 0x000fcc0000010000 */
[C---:B-1----:R-:W-:Y:S08]  /*55d0*/  HMMA.16816.F32.BF16 R80, R4.reuse, R8, R80 ;  /* 0x000000080450723c */ /* 0x042ff00000041850 */
[----:B------:R-:W-:Y:S01]  /*55e0*/  HMMA.16816.F32.BF16 R76, R4, R10, R76 ;  /* 0x0000000a044c723c */ /* 0x000fe2000004184c */
[----:B------:R-:W1:Y:S01]  /*55f0*/  LDSM.16.MT88.4 R8, [R118+0xe000] ;  /* 0x00e000007608783b */ /* 0x000e620000004200 */
[----:B------:R-:W-:Y:S01]  /*5600*/  FADD.FTZ R153, R153, R130 ;  /* 0x0000008299997221 */ /* 0x000fe20000010000 */
[----:B------:R-:W-:-:S03]  /*5610*/  FADD.FTZ R16, R167, R134 ;  /* 0x00000086a7107221 */ /* 0x000fc60000010000 */
[----:B------:R-:W-:Y:S01]  /*5620*/  FADD.FTZ R153, R14, R153 ;  /* 0x000000990e997221 */ /* 0x000fe20000010000 */
[----:B------:R-:W-:Y:S01]  /*5630*/  FADD.FTZ R125, R125, R16 ;  /* 0x000000107d7d7221 */ /* 0x000fe20000010000 */
[-CC-:B------:R-:W-:Y:S01]  /*5640*/  FFMA.FTZ R134, R13, R61.reuse, -R38.reuse ;  /* 0x0000003d0d867223 */ /* 0x180fe20000010826 */
[----:B------:R-:W-:Y:S01]  /*5650*/  LDSM.16.MT88.4 R16, [R156+0xa400] ;  /* 0x00a400009c10783b */ /* 0x000fe20000004200 */
[-C--:B------:R-:W-:Y:S01]  /*5660*/  FFMA.FTZ R141, R57, R61.reuse, -R38 ;  /* 0x0000003d398d7223 */ /* 0x080fe20000010826 */
[-C--:B------:R-:W-:Y:S01]  /*5670*/  FFMA.FTZ R136, R15, R61.reuse, -R56 ;  /* 0x0000003d0f887223 */ /* 0x080fe20000010838 */
[-CC-:B------:R-:W-:Y:S01]  /*5680*/  FFMA.FTZ R57, R63, R61.reuse, -R38.reuse ;  /* 0x0000003d3f397223 */ /* 0x180fe20000010826 */
[-C--:B------:R-:W-:Y:S01]  /*5690*/  FFMA.FTZ R130, R65, R61.reuse, -R38 ;  /* 0x0000003d41827223 */ /* 0x080fe20000010826 */
[-CC-:B------:R-:W-:Y:S01]  /*56a0*/  FFMA.FTZ R63, R67, R61.reuse, -R56.reuse ;  /* 0x0000003d433f7223 */ /* 0x180fe20000010838 */
[-CC-:B------:R-:W-:Y:S01]  /*56b0*/  FFMA.FTZ R51, R51, R61.reuse, -R56.reuse ;  /* 0x0000003d33337223 */ /* 0x180fe20000010838 */
[----:B------:R-:W-:Y:S01]  /*56c0*/  FFMA.FTZ R121, R121, R61, -R56 ;  /* 0x0000003d79797223 */ /* 0x000fe20000010838 */
[----:B------:R-:W-:Y:S01]  /*56d0*/  MUFU.EX2 R134, R134 ;  /* 0x0000008600867308 */ /* 0x000fe20000000800 */
[C---:B-1----:R-:W-:Y:S08]  /*56e0*/  HMMA.16816.F32.BF16 R72, R4.reuse, R8, R72 ;  /* 0x000000080448723c */ /* 0x042ff00000041848 */
[----:B------:R-:W-:Y:S01]  /*56f0*/  HMMA.16816.F32.BF16 R68, R4, R10, R68 ;  /* 0x0000000a0444723c */ /* 0x000fe20000041844 */
[----:B------:R-:W1:Y:S01]  /*5700*/  LDSM.16.MT88.4 R8, [R156+0xc400] ;  /* 0x00c400009c08783b */ /* 0x000e620000004200 */
[----:B------:R-:W-:-:S03]  /*5710*/  FADD.FTZ R6, R12, R153 ;  /* 0x000000990c067221 */ /* 0x000fc60000010000 */
[----:B------:R-:W2:Y:S01]  /*5720*/  LDSM.16.MT88.4 R12, [R118+0xa400] ;  /* 0x00a40000760c783b */ /* 0x000ea20000004200 */
[----:B------:R-:W-:Y:S01]  /*5730*/  FADD.FTZ R4, R64, R125 ;  /* 0x0000007d40047221 */ /* 0x000fe20000010000 */
[----:B------:R-:W3:Y:S08]  /*5740*/  MUFU.EX2 R141, R141 ;  /* 0x0000008d008d7308 */ /* 0x000ef00000000800 */
        /* <DEDUP_REMOVED lines=20> */
[----:B------:R-:W2:Y:S01]  /*5890*/  LDSM.16.MT88.4 R12, [R156+0xe400] ;  /* 0x00e400009c0c783b */ /* 0x000ea20000004200 */
[----:B------:R-:W-:-:S06]  /*58a0*/  FADD.FTZ R65, R62, R65 ;  /* 0x000000413e417221 */ /* 0x000fcc0000010000 */
[C---:B-1----:R-:W-:Y:S08]  /*58b0*/  HMMA.16816.F32.BF16 R72, R4.reuse, R8, R72 ;  /* 0x000000080448723c */ /* 0x042ff00000041848 */
[----:B------:R-:W-:Y:S01]  /*58c0*/  HMMA.16816.F32.BF16 R68, R4, R10, R68 ;  /* 0x0000000a0444723c */ /* 0x000fe20000041844 */
[----:B------:R-:W1:Y:S01]  /*58d0*/  LDSM.16.MT88.4 R8, [R156+0xa800] ;  /* 0x00a800009c08783b */ /* 0x000e620000004200 */
[----:B------:R-:W-:Y:S01]  /*58e0*/  FADD.FTZ R62, R60, R59 ;  /* 0x0000003b3c3e7221 */ /* 0x000fe20000010000 */
[-CC-:B------:R-:W-:Y:S01]  /*58f0*/  FFMA.FTZ R59, R44, R61.reuse, -R38.reuse ;  /* 0x0000003d2c3b7223 */ /* 0x180fe20000010826 */
[-C--:B------:R-:W-:Y:S01]  /*5900*/  FFMA.FTZ R44, R41, R61.reuse, -R38 ;  /* 0x0000003d292c7223 */ /* 0x080fe20000010826 */
[----:B------:R-:W-:-:S03]  /*5910*/  FFMA.FTZ R60, R43, R61, -R56 ;  /* 0x0000003d2b3c7223 */ /* 0x000fc60000010838 */
[----:B---3--:R-:W-:Y:S01]  /*5920*/  HMMA.16816.F32.BF16 R88, R4, R16, R88 ;  /* 0x000000100458723c */ /* 0x008fe20000041858 */
[-CC-:B------:R-:W-:Y:S01]  /*5930*/  FFMA.FTZ R48, R48, R61.reuse, -R38.reuse ;  /* 0x0000003d30307223 */ /* 0x180fe20000010826 */
[-C--:B------:R-:W-:Y:S01]  /*5940*/  FFMA.FTZ R37, R37, R61.reuse, -R38 ;  /* 0x0000003d25257223 */ /* 0x080fe20000010826 */
[-CC-:B------:R-:W-:Y:S01]  /*5950*/  FFMA.FTZ R41, R49, R61.reuse, -R56.reuse ;  /* 0x0000003d31297223 */ /* 0x180fe20000010838 */
[----:B------:R-:W-:-:S04]  /*5960*/  FFMA.FTZ R43, R22, R61, -R56 ;  /* 0x0000003d162b7223 */ /* 0x000fc80000010838 */
[C---:B------:R-:W-:Y:S01]  /*5970*/  HMMA.16816.F32.BF16 R84, R4.reuse, R18, R84 ;  /* 0x000000120454723c */ /* 0x040fe20000041854 */
[----:B------:R-:W3:Y:S07]  /*5980*/  LDSM.16.MT88.4 R16, [R118+0xa800] ;  /* 0x00a800007610783b */ /* 0x000eee0000004200 */
[C---:B--2---:R-:W-:Y:S08]  /*5990*/  HMMA.16816.F32.BF16 R80, R4.reuse, R12, R80 ;  /* 0x0000000c0450723c */ /* 0x044ff00000041850 */
[----:B------:R-:W-:Y:S01]  /*59a0*/  HMMA.16816.F32.BF16 R76, R4, R14, R76 ;  /* 0x0000000e044c723c */ /* 0x000fe2000004184c */
[----:B------:R-:W-:Y:S01]  /*59b0*/  FADD.FTZ R4, R58, R65 ;  /* 0x000000413a047221 */ /* 0x000fe20000010000 */
[-C--:B------:R-:W-:Y:S01]  /*59c0*/  FFMA.FTZ R58, R45, R61.reuse, -R56 ;  /* 0x0000003d2d3a7223 */ /* 0x080fe20000010838 */
[----:B------:R-:W-:Y:S01]  /*59d0*/  MUFU.EX2 R59, R59 ;  /* 0x0000003b003b7308 */ /* 0x000fe20000000800 */
[----:B------:R-:W2:Y:S07]  /*59e0*/  LDSM.16.MT88.4 R12, [R118+0xc800] ;  /* 0x00c80000760c783b */ /* 0x000eae0000004200 */
[----:B------:R-:W4:Y:S08]  /*59f0*/  MUFU.EX2 R48, R48 ;  /* 0x0000003000307308 */ /* 0x000f300000000800 */
[----:B------:R-:W-:Y:S08]  /*5a00*/  MUFU.EX2 R37, R37 ;  /* 0x0000002500257308 */ /* 0x000ff00000000800 */
[----:B------:R-:W5:Y:S08]  /*5a10*/  MUFU.EX2 R44, R44 ;  /* 0x0000002c002c7308 */ /* 0x000f700000000800 */
[----:B------:R-:W-:Y:S08]  /*5a20*/  MUFU.EX2 R41, R41 ;  /* 0x0000002900297308 */ /* 0x000ff00000000800 */
[----:B------:R-:W1:Y:S08]  /*5a30*/  MUFU.EX2 R60, R60 ;  /* 0x0000003c003c7308 */ /* 0x000e700000000800 */
[----:B------:R-:W-:Y:S08]  /*5a40*/  MUFU.EX2 R43, R43 ;  /* 0x0000002b002b7308 */ /* 0x000ff00000000800 */
[----:B------:R-:W3:Y:S01]  /*5a50*/  MUFU.EX2 R58, R58 ;  /* 0x0000003a003a7308 */ /* 0x000ee20000000800 */
[----:B------:R-:W-:Y:S01]  /*5a60*/  FADD.FTZ R4, R47, R4 ;  /* 0x000000042f047221 */ /* 0x000fe20000010000 */
[-CC-:B------:R-:W-:Y:S01]  /*5a70*/  FFMA.FTZ R65, R36, R61.reuse, -R38.reuse ;  /* 0x0000003d24417223 */ /* 0x180fe20000010826 */
[-CC-:B------:R-:W-:Y:S01]  /*5a80*/  FFMA.FTZ R49, R20, R61.reuse, -R38.reuse ;  /* 0x0000003d14317223 */ /* 0x180fe20000010826 */
[-C--:B------:R-:W-:Y:S01]  /*5a90*/  FFMA.FTZ R36, R21, R61.reuse, -R38 ;  /* 0x0000003d15247223 */ /* 0x080fe20000010826 */
[----:B------:R-:W-:Y:S01]  /*5aa0*/  FADD.FTZ R129, R129, R4 ;  /* 0x0000000481817221 */ /* 0x000fe20000010000 */
[----:B------:R-:W-:Y:S01]  /*5ab0*/  FFMA.FTZ R45, R23, R61, -R56 ;  /* 0x0000003d172d7223 */ /* 0x000fe20000010838 */
[----:B----4-:R-:W-:Y:S01]  /*5ac0*/  F2FP.BF16.F32.PACK_AB R4, R48, R59 ;  /* 0x0000003b3004723e */ /* 0x010fe200000010ff */
[----:B------:R-:W4:Y:S01]  /*5ad0*/  LDSM.16.MT88.4 R20, [R156+0xc800] ;  /* 0x00c800009c14783b */ /* 0x000f220000004200 */
        /* <DEDUP_REMOVED lines=12> */
[-C--:B------:R-:W-:Y:S01]  /*5ba0*/  FFMA.FTZ R197, R40, R61.reuse, -R38 ;  /* 0x0000003d28c57223 */ /* 0x080fe20000010826 */
[----:B------:R-:W-:Y:S01]  /*5bb0*/  FADD.FTZ R39, R39, R62 ;  /* 0x0000003e27277221 */ /* 0x000fe20000010000 */
[-CC-:B------:R-:W-:Y:S01]  /*5bc0*/  FFMA.FTZ R40, R50, R61.reuse, -R56.reuse ;  /* 0x0000003d32287223 */ /* 0x180fe20000010838 */
[----:B------:R-:W-:-:S03]  /*5bd0*/  FFMA.FTZ R195, R42, R61, -R56 ;  /* 0x0000003d2ac37223 */ /* 0x000fc60000010838 */
[----:B----4-:R-:W-:Y:S01]  /*5be0*/  HMMA.16816.F32.BF16 R96, R4, R20, R96 ;  /* 0x000000140460723c */ /* 0x010fe20000041860 */
[----:B------:R-:W-:-:S07]  /*5bf0*/  FFMA.FTZ R46, R46, R61, -R56 ;  /* 0x0000003d2e2e7223 */ /* 0x000fce0000010838 */
[C---:B------:R-:W-:Y:S01]  /*5c00*/  HMMA.16816.F32.BF16 R92, R4.reuse, R22, R92 ;  /* 0x00000016045c723c */ /* 0x040fe2000004185c */
[----:B------:R-:W4:Y:S01]  /*5c10*/  LDSM.16.MT88.4 R20, [R156+0xac00] ;  /* 0x00ac00009c14783b */ /* 0x000f220000004200 */
[----:B------:R-:W-:Y:S01]  /*5c20*/  FADD.FTZ R120, R120, R39 ;  /* 0x0000002778787221 */ /* 0x000fe20000010000 */
[----:B------:R-:W-:Y:S05]  /*5c30*/  MUFU.EX2 R38, R49 ;  /* 0x0000003100267308 */ /* 0x000fea0000000800 */
[----:B-1----:R-:W-:Y:S03]  /*5c40*/  HMMA.16816.F32.BF16 R80, R4, R8, R80 ;  /* 0x000000080450723c */ /* 0x002fe60000041850 */
[----:B------:R-:W1:Y:S01]  /*5c50*/  MUFU.EX2 R39, R65 ;  /* 0x0000004100277308 */ /* 0x000e620000000800 */
[----:B------:R-:W-:-:S04]  /*5c60*/  FADD.FTZ R120, R35, R120 ;  /* 0x0000007823787221 */ /* 0x000fc80000010000 */
[C---:B------:R-:W-:Y:S01]  /*5c70*/  HMMA.16816.F32.BF16 R76, R4.reuse, R10, R76 ;  /* 0x0000000a044c723c */ /* 0x040fe2000004184c */
[----:B------:R-:W5:Y:S02]  /*5c80*/  LDSM.16.MT88.4 R8, [R156+0xcc00] ;  /* 0x00cc00009c08783b */ /* 0x000f640000004200 */
[----:B------:R-:W-:Y:S08]  /*5c90*/  MUFU.EX2 R36, R36 ;  /* 0x0000002400247308 */ /* 0x000ff00000000800 */
[----:B------:R-:W2:Y:S01]  /*5ca0*/  MUFU.EX2 R197, R197 ;  /* 0x000000c500c57308 */ /* 0x000ea20000000800 */
[----:B---3--:R-:W-:Y:S07]  /*5cb0*/  HMMA.16816.F32.BF16 R72, R4, R16, R72 ;  /* 0x000000100448723c */ /* 0x008fee0000041848 */
[----:B------:R-:W-:Y:S01]  /*5cc0*/  MUFU.EX2 R40, R40 ;  /* 0x0000002800287308 */ /* 0x000fe20000000800 */
[----:B------:R-:W-:-:S07]  /*5cd0*/  FADD.FTZ R17, R33, R120 ;  /* 0x0000007821117221 */ /* 0x000fce0000010000 */
[----:B------:R-:W3:Y:S08]  /*5ce0*/  MUFU.EX2 R45, R45 ;  /* 0x0000002d002d7308 */ /* 0x000ef00000000800 */
[----:B------:R-:W-:Y:S08]  /*5cf0*/  MUFU.EX2 R42, R46 ;  /* 0x0000002e002a7308 */ /* 0x000ff00000000800 */
[----:B------:R-:W4:Y:S01]  /*5d00*/  MUFU.EX2 R195, R195 ;  /* 0x000000c300c37308 */ /* 0x000f220000000800 */
[----:B------:R-:W-:Y:S01]  /*5d10*/  FADD.FTZ R17, R32, R17 ;  /* 0x0000001120117221 */ /* 0x000fe20000010000 */
[----:B------:R-:W-:Y:S01]  /*5d20*/  FADD.FTZ R34, R34, R129 ;  /* 0x0000008122227221 */ /* 0x000fe20000010000 */
[----:B------:R-:W-:Y:S01]  /*5d30*/  HMMA.16816.F32.BF16 R68, R4, R18, R68 ;  /* 0x000000120444723c */ /* 0x000fe20000041844 */
[----:B-1----:R-:W-:Y:S01]  /*5d40*/  F2FP.BF16.F32.PACK_AB R4, R38, R39 ;  /* 0x000000272604723e */ /* 0x002fe200000010ff */
[----:B------:R-:W-:Y:S01]  /*5d50*/  FADD.FTZ R66, R66, R17 ;  /* 0x0000001142427221 */ /* 0x000fe20000010000 */
[----:B--2---:R-:W-:Y:S01]  /*5d60*/  F2FP.BF16.F32.PACK_AB R6, R197, R36 ;  /* 0x00000024c506723e */ /* 0x004fe200000010ff */
[----:B------:R-:W1:Y:S01]  /*5d70*/  LDSM.16.MT88.4 R16, [R118+0xcc00] ;  /* 0x00cc00007610783b */ /* 0x000e620000004200 */
[----:B---3--:R-:W-:Y:S01]  /*5d80*/  F2FP.BF16.F32.PACK_AB R5, R45, R40 ;  /* 0x000000282d05723e */ /* 0x008fe200000010ff */
[----:B------:R-:W-:Y:S01]  /*5d90*/  FADD.FTZ R31, R31, R34 ;  /* 0x000000221f1f7221 */ /* 0x000fe20000010000 */
[----:B----4-:R-:W-:-:S03]  /*5da0*/  F2FP.BF16.F32.PACK_AB R7, R195, R42 ;  /* 0x0000002ac307723e */ /* 0x010fc600000010ff */
[----:B------:R-:W-:-:S04]  /*5db0*/  FADD.FTZ R30, R30, R31 ;  /* 0x0000001f1e1e7221 */ /* 0x000fc80000010000 */
[----:B------:R-:W-:Y:S01]  /*5dc0*/  FADD.FTZ R127, R127, R30 ;  /* 0x0000001e7f7f7221 */ /* 0x000fe20000010000 */
[----:B------:R-:W-:Y:S01]  /*5dd0*/  HMMA.16816.F32.BF16 R104, R4, R12, R104 ;  /* 0x0000000c0468723c */ /* 0x000fe20000041868 */
[----:B------:R-:W-:Y:S02]  /*5de0*/  FADD.FTZ R66, R29, R66 ;  /* 0x000000421d427221 */ /* 0x000fe40000010000 */
[----:B------:R-:W-:-:S05]  /*5df0*/  FADD.FTZ R28, R28, R127 ;  /* 0x0000007f1c1c7221 */ /* 0x000fca0000010000 */
[----:B------:R-:W-:Y:S01]  /*5e00*/  HMMA.16816.F32.BF16 R100, R4, R14, R100 ;  /* 0x0000000e0464723c */ /* 0x000fe20000041864 */
[----:B------:R-:W2:Y:S01]  /*5e10*/  LDSM.16.MT88.4 R12, [R156+0xec00] ;  /* 0x00ec00009c0c783b */ /* 0x000ea20000004200 */
[----:B------:R-:W-:-:S06]  /*5e20*/  FADD.FTZ R25, R25, R28 ;  /* 0x0000001c19197221 */ /* 0x000fcc0000010000 */
        /* <DEDUP_REMOVED lines=9> */
[----:B------:R-:W3:Y:S01]  /*5ec0*/  LDSM.16.MT88.4 R8, [R118+0xec00] ;  /* 0x00ec00007608783b */ /* 0x000ee20000004200 */
        /* <DEDUP_REMOVED lines=10> */
[----:B--2---:R-:W-:Y:S01]  /*5f70*/  HMMA.16816.F32.BF16 R80, R4, R12, R80 ;  /* 0x0000000c0450723c */ /* 0x004fe20000041850 */
[----:B------:R-:W-:-:S02]  /*5f80*/  FADD.FTZ R12, R64, R17 ;  /* 0x00000011400c7221 */ /* 0x000fc40000010000 */
[----:B------:R-:W-:Y:S02]  /*5f90*/  FADD.FTZ R57, R57, R16 ;  /* 0x0000001039397221 */ /* 0x000fe40000010000 */
[----:B------:R-:W-:Y:S02]  /*5fa0*/  FADD.FTZ R12, R51, R12 ;  /* 0x0000000c330c7221 */ /* 0x000fe40000010000 */
[----:B------:R-:W-:Y:S02]  /*5fb0*/  FADD.FTZ R130, R130, R57 ;  /* 0x0000003982827221 */ /* 0x000fe40000010000 */
[----:B------:R-:W-:Y:S02]  /*5fc0*/  FADD.FTZ R41, R41, R12 ;  /* 0x0000000c29297221 */ /* 0x000fe40000010000 */
[----:B------:R-:W-:Y:S02]  /*5fd0*/  FADD.FTZ R59, R59, R130 ;  /* 0x000000823b3b7221 */ /* 0x000fe40000010000 */
[----:B------:R-:W-:-:S02]  /*5fe0*/  FADD.FTZ R60, R60, R41 ;  /* 0x000000293c3c7221 */ /* 0x000fc40000010000 */
[----:B------:R-:W-:-:S04]  /*5ff0*/  FADD.FTZ R48, R48, R59 ;  /* 0x0000003b30307221 */ /* 0x000fc80000010000 */
[----:B------:R-:W-:Y:S01]  /*6000*/  FADD.FTZ R37, R37, R48 ;  /* 0x0000003025257221 */ /* 0x000fe20000010000 */
[----:B---3--:R-:W-:Y:S01]  /*6010*/  HMMA.16816.F32.BF16 R72, R4, R8, R72 ;  /* 0x000000080448723c */ /* 0x008fe20000041848 */
[----:B------:R-:W-:Y:S02]  /*6020*/  FADD.FTZ R9, R43, R60 ;  /* 0x0000003c2b097221 */ /* 0x000fe40000010000 */
[----:B------:R-:W-:Y:S01]  /*6030*/  FADD.FTZ R44, R44, R37 ;  /* 0x000000252c2c7221 */ /* 0x000fe20000010000 */
[----:B------:R-:W-:Y:S01]  /*6040*/  ISETP.GT.U32.AND P0, PT, R135, R164, PT ;  /* 0x000000a48700720c */ /* 0x000fe20003f04070 */
[----:B------:R-:W-:Y:S02]  /*6050*/  FADD.FTZ R9, R58, R9 ;  /* 0x000000093a097221 */ /* 0x000fe40000010000 */
[----:B------:R-:W-:Y:S02]  /*6060*/  FADD.FTZ R39, R39, R44 ;  /* 0x0000002c27277221 */ /* 0x000fe40000010000 */
[----:B------:R-:W-:-:S02]  /*6070*/  FADD.FTZ R40, R40, R9 ;  /* 0x0000000928287221 */ /* 0x000fc40000010000 */
[----:B------:R-:W-:Y:S02]  /*6080*/  FADD.FTZ R39, R38, R39 ;  /* 0x0000002726277221 */ /* 0x000fe40000010000 */
[----:B------:R-:W-:Y:S02]  /*6090*/  FADD.FTZ R45, R45, R40 ;  /* 0x000000282d2d7221 */ /* 0x000fe40000010000 */
[----:B------:R-:W-:Y:S01]  /*60a0*/  FADD.FTZ R36, R36, R39 ;  /* 0x0000002724247221 */ /* 0x000fe20000010000 */
[----:B------:R-:W-:Y:S01]  /*60b0*/  HMMA.16816.F32.BF16 R108, R4, R22, R108 ;  /* 0x00000016046c723c */ /* 0x000fe2000004186c */
[----:B------:R-:W-:Y:S01]  /*60c0*/  BSSY B2, `(.L_x_4516) ;  /* 0x000046c000027945 */ /* 0x000fe20003800000 */
[----:B------:R-:W-:Y:S01]  /*60d0*/  FADD.FTZ R42, R42, R45 ;  /* 0x0000002d2a2a7221 */ /* 0x000fe20000010000 */
[----:B------:R-:W-:-:S05]  /*60e0*/  FADD.FTZ R197, R197, R36 ;  /* 0x00000024c5c57221 */ /* 0x000fca0000010000 */
[----:B------:R-:W-:Y:S01]  /*60f0*/  HMMA.16816.F32.BF16 R84, R4, R18, R84 ;  /* 0x000000120454723c */ /* 0x000fe20000041854 */
[----:B------:R-:W-:-:S07]  /*6100*/  FADD.FTZ R195, R195, R42 ;  /* 0x0000002ac3c37221 */ /* 0x000fce0000010000 */
        /* <DEDUP_REMOVED lines=71> */
.L_x_4519:
        /* <DEDUP_REMOVED lines=8> */
.L_x_4520:
[----:B------:R-:W-:Y:S05]  /*6600*/  BSYNC.RECONVERGENT B0 ;  /* 0x0000000000007941 */ /* 0x000fea0003800200 */
.L_x_4518:
[C---:B------:R-:W-:Y:S01]  /*6610*/  IMAD.SHL.U32 R5, R54.reuse, 0x40, RZ ;  /* 0x0000004036057824 */ /* 0x040fe200078e00ff */
[----:B------:R-:W-:Y:S01]  /*6620*/  SHF.L.U64.HI R4, R54, 0x6, R55 ;  /* 0x0000000636047819 */ /* 0x000fe20000010237 */
[----:B------:R-:W-:Y:S01]  /*6630*/  @!PT LDS RZ, [RZ] ;  /* 0x00000000fffff984 */ /* 0x000fe20000000800 */
[----:B------:R-:W-:Y:S01]  /*6640*/  @!PT LDS RZ, [RZ] ;  /* 0x00000000fffff984 */ /* 0x000fe20000000800 */
[----:B------:R-:W-:Y:S01]  /*6650*/  @!PT LDS RZ, [RZ] ;  /* 0x00000000fffff984 */ /* 0x000fe20000000800 */
[----:B------:R-:W-:Y:S01]  /*6660*/  LDGSTS.E.BYPASS.LTC128B.128 [R175+0x9000], desc[UR4][R168.64] ;  /* 0x09000000a8af7fae */ /* 0x000fe2000b981a04 */
[----:B------:R-:W-:Y:S02]  /*6670*/  BSSY.RECONVERGENT B1, `(.L_x_4521) ;  /* 0x0000231000017945 */ /* 0x000fe40003800200 */
[C---:B------:R-:W-:Y:S01]  /*6680*/  IADD3 R10, P0, PT, R5.reuse, R168, RZ ;  /* 0x000000a8050a7210 */ /* 0x040fe20007f1e0ff */
[----:B------:R-:W-:Y:S03]  /*6690*/  LDGSTS.E.BYPASS.LTC128B.128 [R175+0xb000], desc[UR4][R168.64+0x40] ;  /* 0x0b000040a8af7fae */ /* 0x000fe6000b981a04 */
[C---:B------:R-:W-:Y:S01]  /*66a0*/  IADD3 R8, P1, PT, R5.reuse, R10, RZ ;  /* 0x0000000a05087210 */ /* 0x040fe20007f3e0ff */
[C---:B------:R-:W-:Y:S01]  /*66b0*/  IMAD.X R11, R4.reuse, 0x1, R169, P0 ;  /* 0x00000001040b7824 */ /* 0x040fe200000e06a9 */
[----:B------:R-:W-:Y:S02]  /*66c0*/  LDGSTS.E.BYPASS.LTC128B.128 [R175+0xd000], desc[UR4][R168.64+0x80] ;  /* 0x0d000080a8af7fae */ /* 0x000fe4000b981a04 */
[----:B------:R-:W-:Y:S01]  /*66d0*/  IADD3 R12, P0, PT, R5, R8, RZ ;  /* 0x00000008050c7210 */ /* 0x000fe20007f1e0ff */
[C---:B------:R-:W-:Y:S01]  /*66e0*/  IMAD.X R9, R4.reuse, 0x1, R11, P1 ;  /* 0x0000000104097824 */ /* 0x040fe200008e060b */
[----:B------:R-:W-:Y:S03]  /*66f0*/  LDGSTS.E.BYPASS.LTC128B.128 [R175+0x9800], desc[UR4][R10.64] ;  /* 0x098000000aaf7fae */ /* 0x000fe6000b981a04 */
[----:B------:R-:W-:Y:S01]  /*6700*/  IMAD.X R13, R4, 0x1, R9, P0 ;  /* 0x00000001040d7824 */ /* 0x000fe200000e0609 */
        /* <DEDUP_REMOVED lines=10> */
[----:B------:R-:W-:Y:S04]  /*67b0*/  LDSM.16.M88.4 R124, [R157] ;  /* 0x000000009d7c783b */ /* 0x000fe80000000200 */
[----:B------:R-:W-:Y:S04]  /*67c0*/  LDSM.16.M88.4 R20, [R119+0x3400] ;  /* 0x003400007714783b */ /* 0x000fe80000000200 */
[----:B------:R-:W4:Y:S04]  /*67d0*/  LDSM.16.M88.4 R64, [R158+0x3000] ;  /* 0x003000009e40783b */ /* 0x000f280000000200 */
[----:B------:R-:W5:Y:S04]  /*67e0*/  LDSM.16.M88.4 R44, [R158+0x3800] ;  /* 0x003800009e2c783b */ /* 0x000f680000000200 */
[----:B------:R-:W5:Y:S04]  /*67f0*/  LDSM.16.M88.4 R28, [R158+0x4000] ;  /* 0x004000009e1c783b */ /* 0x000f680000000200 */
[----:B------:R-:W5:Y:S04]  /*6800*/  LDSM.16.M88.4 R24, [R119+0x3000] ;  /* 0x003000007718783b */ /* 0x000f680000000200 */
[----:B-1----:R-:W1:Y:S04]  /*6810*/  LDSM.16.M88.4 R8, [R119+0x3800] ;  /* 0x003800007708783b */ /* 0x002e680000000200 */
[----:B------:R-:W-:Y:S04]  /*6820*/  LDSM.16.M88.4 R36, [R158+0x3c00] ;  /* 0x003c00009e24783b */ /* 0x000fe80000000200 */
[----:B--2---:R-:W-:Y:S01]  /*6830*/  LDSM.16.M88.4 R12, [R119+0x4000] ;  /* 0x00400000770c783b */ /* 0x004fe20000000200 */
[C---:B---3--:R-:W-:Y:S03]  /*6840*/  HMMA.16816.F32.BF16 R60, R4.reuse, R56, RZ ;  /* 0x00000038043c723c */ /* 0x048fe600000418ff */
[----:B------:R-:W-:Y:S04]  /*6850*/  LDSM.16.M88.4 R128, [R119+0x4400] ;  /* 0x004400007780783b */ /* 0x000fe80000000200 */
[----:B------:R-:W-:Y:S01]  /*6860*/  LDSM.16.M88.4 R16, [R119+0x3c00] ;  /* 0x003c00007710783b */ /* 0x000fe20000000200 */
[C---:B------:R-:W-:Y:S03]  /*6870*/  HMMA.16816.F32.BF16 R56, R4.reuse, R58, RZ ;  /* 0x0000003a0438723c */ /* 0x040fe600000418ff */
[----:B------:R-:W0:Y:S05]  /*6880*/  LDGDEPBAR ;  /* 0x00000000000079af */ /* 0x000e2a0000000000 */
[----:B----4-:R-:W-:Y:S08]  /*6890*/  HMMA.16816.F32.BF16 R120, R4, R64, RZ ;  /* 0x000000400478723c */ /* 0x010ff000000418ff */
[C---:B------:R-:W-:Y:S08]  /*68a0*/  HMMA.16816.F32.BF16 R60, R124.reuse, R20, R60 ;  /* 0x000000147c3c723c */ /* 0x040ff0000004183c */
[----:B------:R-:W-:Y:S01]  /*68b0*/  HMMA.16816.F32.BF16 R56, R124, R22, R56 ;  /* 0x000000167c38723c */ /* 0x000fe20000041838 */
[----:B------:R-:W2:Y:S07]  /*68c0*/  LDSM.16.M88.4 R20, [R158+0x4400] ;  /* 0x004400009e14783b */ /* 0x000eae0000000200 */
[C---:B-----5:R-:W-:Y:S08]  /*68d0*/  HMMA.16816.F32.BF16 R48, R4.reuse, R44, RZ ;  /* 0x0000002c0430723c */ /* 0x060ff000000418ff */
[C---:B------:R-:W-:Y:S08]  /*68e0*/  HMMA.16816.F32.BF16 R64, R4.reuse, R66, RZ ;  /* 0x000000420440723c */ /* 0x040ff000000418ff */
[C---:B------:R-:W-:Y:S08]  /*68f0*/  HMMA.16816.F32.BF16 R44, R4.reuse, R46, RZ ;  /* 0x0000002e042c723c */ /* 0x040ff000000418ff */
[----:B------:R-:W-:Y:S08]  /*6900*/  HMMA.16816.F32.BF16 R32, R4, R28, RZ ;  /* 0x0000001c0420723c */ /* 0x000ff000000418ff */
[C---:B------:R-:W-:Y:S08]  /*6910*/  HMMA.16816.F32.BF16 R120, R124.reuse, R24, R120 ;  /* 0x000000187c78723c */ /* 0x040ff00000041878 */
[C---:B------:R-:W-:Y:S08]  /*6920*/  HMMA.16816.F32.BF16 R64, R124.reuse, R26, R64 ;  /* 0x0000001a7c40723c */ /* 0x040ff00000041840 */
[C---:B-1----:R-:W-:Y:S08]  /*6930*/  HMMA.16816.F32.BF16 R48, R124.reuse, R8, R48 ;  /* 0x000000087c30723c */ /* 0x042ff00000041830 */
[----:B------:R-:W-:Y:S01]  /*6940*/  HMMA.16816.F32.BF16 R44, R124, R10, R44 ;  /* 0x0000000a7c2c723c */ /* 0x000fe2000004182c */
[----:B------:R-:W1:Y:S07]  /*6950*/  LDSM.16.M88.4 R8, [R158+0x4800] ;  /* 0x004800009e08783b */ /* 0x000e6e0000000200 */
[C---:B------:R-:W-:Y:S08]  /*6960*/  HMMA.16816.F32.BF16 R28, R4.reuse, R30, RZ ;  /* 0x0000001e041c723c */ /* 0x040ff000000418ff */
[C---:B--2---:R-:W-:Y:S08]  /*6970*/  HMMA.16816.F32.BF16 R24, R4.reuse, R20, RZ ;  /* 0x000000140418723c */ /* 0x044ff000000418ff */
[C---:B------:R-:W-:Y:S08]  /*6980*/  HMMA.16816.F32.BF16 R20, R4.reuse, R22, RZ ;  /* 0x000000160414723c */ /* 0x040ff000000418ff */
[C---:B------:R-:W-:Y:S08]  /*6990*/  HMMA.16816.F32.BF16 R40, R4.reuse, R36, RZ ;  /* 0x000000240428723c */ /* 0x040ff000000418ff */
[----:B------:R-:W-:Y:S08]  /*69a0*/  HMMA.16816.F32.BF16 R36, R4, R38, RZ ;  /* 0x000000260424723c */ /* 0x000ff000000418ff */
[C---:B------:R-:W-:Y:S08]  /*69b0*/  HMMA.16816.F32.BF16 R32, R124.reuse, R12, R32 ;  /* 0x0000000c7c20723c */ /* 0x040ff00000041820 */
[C---:B------:R-:W-:Y:S01]  /*69c0*/  HMMA.16816.F32.BF16 R28, R124.reuse, R14, R28 ;  /* 0x0000000e7c1c723c */ /* 0x040fe2000004181c */
[----:B------:R-:W2:Y:S07]  /*69d0*/  LDSM.16.M88.4 R12, [R119+0x4800] ;  /* 0x00480000770c783b */ /* 0x000eae0000000200 */
[C---:B------:R-:W-:Y:S08]  /*69e0*/  HMMA.16816.F32.BF16 R24, R124.reuse, R128, R24 ;  /* 0x000000807c18723c */ /* 0x040ff00000041818 */
[C---:B------:R-:W-:Y:S01]  /*69f0*/  HMMA.16816.F32.BF16 R20, R124.reuse, R130, R20 ;  /* 0x000000827c14723c */ /* 0x040fe20000041814 */
[----:B------:R-:W3:Y:S07]  /*6a00*/  LDSM.16.M88.4 R128, [R158+0x4c00] ;  /* 0x004c00009e80783b */ /* 0x000eee0000000200 */
[C---:B------:R-:W-:Y:S08]  /*6a10*/  HMMA.16816.F32.BF16 R40, R124.reuse, R16, R40 ;  /* 0x000000107c28723c */ /* 0x040ff00000041828 */
[----:B------:R-:W-:Y:S08]  /*6a20*/  HMMA.16816.F32.BF16 R36, R124, R18, R36 ;  /* 0x000000127c24723c */ /* 0x000ff00000041824 */
[C---:B-1----:R-:W-:Y:S08]  /*6a30*/  HMMA.16816.F32.BF16 R16, R4.reuse, R8, RZ ;  /* 0x000000080410723c */ /* 0x042ff000000418ff */
[----:B------:R-:W-:-:S12]  /*6a40*/  HMMA.16816.F32.BF16 R8, R4, R10, RZ ;  /* 0x0000000a0408723c */ /* 0x000fd800000418ff */
[C---:B--2---:R-:W-:Y:S08]  /*6a50*/  HMMA.16816.F32.BF16 R16, R124.reuse, R12, R16 ;  /* 0x0000000c7c10723c */ /* 0x044ff00000041810 */
[----:B------:R-:W-:Y:S08]  /*6a60*/  HMMA.16816.F32.BF16 R12, R124, R14, R8 ;  /* 0x0000000e7c0c723c */ /* 0x000ff00000041808 */
[C---:B---3--:R-:W-:Y:S08]  /*6a70*/  HMMA.16816.F32.BF16 R8, R4.reuse, R128, RZ ;  /* 0x000000800408723c */ /* 0x048ff000000418ff */
        /* <DEDUP_REMOVED lines=101> */
[----:B------:R-:W1:Y:S01]  /*70d0*/  LDSM.16.M88.4 R124, [R119+0x8c00] ;  /* 0x008c0000777c783b */ /* 0x000e620000000200 */
[----:B------:R-:W-:-:S06]  /*70e0*/  DEPBAR.LE SB0, 0x0 ;  /* 0x000080000000791a */ /* 0x000fcc0000000000 */
[----:B-1----:R-:W-:Y:S01]  /*70f0*/  HMMA.16816.F32.BF16 R8, R128, R124, R8 ;  /* 0x0000007c8008723c */ /* 0x002fe20000041808 */
[----:B------:R-:W-:-:S04]  /*7100*/  IMAD R124, R117, 0x80, R53 ;  /* 0x00000080757c7824 */ /* 0x000fc800078e0235 */
[----:B------:R-:W-:-:S03]  /*7110*/  VIADD R125, R124, 0xffffff00 ;  /* 0xffffff007c7d7836 */ /* 0x000fc60000000000 */
[----:B------:R-:W-:Y:S01]  /*7120*/  HMMA.16816.F32.BF16 R4, R128, R126, R4 ;  /* 0x0000007e8004723c */ /* 0x000fe20000041804 */
[----:B------:R-:W-:Y:S01]  /*7130*/  BAR.SYNC.DEFER_BLOCKING 0x0 ;  /* 0x0000000000007b1d */ /* 0x000fe20000010000 */
[----:B------:R-:W-:Y:S02]  /*7140*/  ISETP.GT.AND P0, PT, R132, R125, PT ;  /* 0x0000007d8400720c */ /* 0x000fe40003f04270 */
[C---:B------:R-:W-:Y:S02]  /*7150*/  ISETP.GE.AND P3, PT, R125.reuse, R178, PT ;  /* 0x000000b27d00720c */ /* 0x040fe40003f66270 */
[----:B------:R-:W-:Y:S02]  /*7160*/  ISETP.GE.AND P1, PT, R125, R177, PT ;  /* 0x000000b17d00720c */ /* 0x000fe40003f26270 */
[----:B------:R-:W-:Y:S01]  /*7170*/  ISETP.GT.AND P4, PT, R133, R125, PT ;  /* 0x0000007d8500720c */ /* 0x000fe20003f84270 */
[----:B------:R-:W-:Y:S01]  /*7180*/  VIADD R125, R124, 0xffffff01 ;  /* 0xffffff017c7d7836 */ /* 0x000fe20000000000 */
[----:B------:R-:W-:-:S02]  /*7190*/  FSEL R120, R120, -INF , !P0 ;  /* 0xff80000078787808 */ /* 0x000fc40004000000 */
[----:B------:R-:W-:Y:S02]  /*71a0*/  FSEL R122, R122, -INF , !P4 ;  /* 0xff8000007a7a7808 */ /* 0x000fe40006000000 */
[----:B------:R-:W-:Y:S02]  /*71b0*/  ISETP.GT.AND P5, PT, R132, R125, PT ;  /* 0x0000007d8400720c */ /* 0x000fe40003fa4270 */
[----:B------:R-:W-:Y:S01]  /*71c0*/  FSEL R199, R120, -INF , !P3 ;  /* 0xff80000078c77808 */ /* 0x000fe20005800000 */
[----:B------:R-:W-:Y:S01]  /*71d0*/  VIADD R120, R124, 0xffffff08 ;  /* 0xffffff087c787836 */ /* 0x000fe20000000000 */
[----:B------:R-:W-:Y:S02]  /*71e0*/  ISETP.GE.AND P2, PT, R125, R178, PT ;  /* 0x000000b27d00720c */ /* 0x000fe40003f46270 */
[----:B------:R-:W-:Y:S02]  /*71f0*/  FSEL R121, R121, -INF , !P5 ;  /* 0xff80000079797808 */ /* 0x000fe40006800000 */
[----:B------:R-:W-:-:S02]  /*7200*/  FSEL R205, R122, -INF , !P1 ;  /* 0xff8000007acd7808 */ /* 0x000fc40004800000 */
[----:B------:R-:W-:Y:S02]  /*7210*/  FSEL R201, R121, -INF , !P2 ;  /* 0xff80000079c97808 */ /* 0x000fe40005000000 */
[----:B------:R-:W-:Y:S02]  /*7220*/  ISETP.GT.AND P4, PT, R132, R120, PT ;  /* 0x000000788400720c */ /* 0x000fe40003f84270 */
[C---:B------:R-:W-:Y:S02]  /*7230*/  ISETP.GE.AND P5, PT, R120.reuse, R178, PT ;  /* 0x000000b27800720c */ /* 0x040fe40003fa6270 */
[----:B------:R-:W-:Y:S02]  /*7240*/  ISETP.GE.AND P1, PT, R120, R177, PT ;  /* 0x000000b17800720c */ /* 0x000fe40003f26270 */
[C---:B------:R-:W-:Y:S01]  /*7250*/  ISETP.GT.AND P2, PT, R133.reuse, R120, PT ;  /* 0x000000788500720c */ /* 0x040fe20003f44270 */
[----:B------:R-:W-:Y:S01]  /*7260*/  VIADD R120, R124, 0xffffff09 ;  /* 0xffffff097c787836 */ /* 0x000fe20000000000 */
[----:B------:R-:W-:-:S02]  /*7270*/  ISETP.GT.AND P3, PT, R133, R125, PT ;  /* 0x0000007d8500720c */ /* 0x000fc40003f64270 */
[----:B------:R-:W-:Y:S02]  /*7280*/  FSEL R64, R64, -INF , !P4 ;  /* 0xff80000040407808 */ /* 0x000fe40006000000 */
[----:B------:R-:W-:Y:S02]  /*7290*/  FSEL R123, R123, -INF , !P3 ;  /* 0xff8000007b7b7808 */ /* 0x000fe40005800000 */
[----:B------:R-:W-:Y:S02]  /*72a0*/  ISETP.GT.AND P3, PT, R132, R120, PT ;  /* 0x000000788400720c */ /* 0x000fe40003f64270 */
[----:B------:R-:W-:Y:S01]  /*72b0*/  FSEL R203, R64, -INF , !P5 ;  /* 0xff80000040cb7808 */ /* 0x000fe20006800000 */
[----:B------:R-:W-:Y:S01]  /*72c0*/  VIADD R64, R124, 0xffffff10 ;  /* 0xffffff107c407836 */ /* 0x000fe20000000000 */
[----:B------:R-:W-:Y:S02]  /*72d0*/  ISETP.GE.AND P4, PT, R120, R178, PT ;  /* 0x000000b27800720c */ /* 0x000fe40003f86270 */
[----:B------:R-:W-:-:S02]  /*72e0*/  FSEL R66, R66, -INF , !P2 ;  /* 0xff80000042427808 */ /* 0x000fc40005000000 */
[----:B------:R-:W-:Y:S02]  /*72f0*/  FSEL R65, R65, -INF , !P3 ;  /* 0xff80000041417808 */ /* 0x000fe40005800000 */
[----:B------:R-:W-:Y:S02]  /*7300*/  FSEL R211, R66, -INF , !P1 ;  /* 0xff80000042d37808 */ /* 0x000fe40004800000 */
[----:B------:R-:W-:Y:S02]  /*7310*/  FSEL R155, R65, -INF , !P4 ;  /* 0xff800000419b7808 */ /* 0x000fe40006000000 */
[----:B------:R-:W-:Y:S02]  /*7320*/  ISETP.GT.AND P2, PT, R132, R64, PT ;  /* 0x000000408400720c */ /* 0x000fe40003f44270 */
[C---:B------:R-:W-:Y:S02]  /*7330*/  ISETP.GE.AND P3, PT, R64.reuse, R178, PT ;  /* 0x000000b24000720c */ /* 0x040fe40003f66270 */
[----:B------:R-:W-:-:S02]  /*7340*/  ISETP.GE.AND P1, PT, R64, R177, PT ;  /* 0x000000b14000720c */ /* 0x000fc40003f26270 */
[C---:B------:R-:W-:Y:S01]  /*7350*/  ISETP.GT.AND P4, PT, R133.reuse, R64, PT ;  /* 0x000000408500720c */ /* 0x040fe20003f84270 */
[----:B------:R-:W-:Y:S01]  /*7360*/  VIADD R64, R124, 0xffffff11 ;  /* 0xffffff117c407836 */ /* 0x000fe20000000000 */
[----:B------:R-:W-:Y:S02]  /*7370*/  ISETP.GT.AND P5, PT, R133, R120, PT ;  /* 0x000000788500720c */ /* 0x000fe40003fa4270 */
[----:B------:R-:W-:Y:S02]  /*7380*/  FSEL R60, R60, -INF , !P2 ;  /* 0xff8000003c3c7808 */ /* 0x000fe40005000000 */
[----:B------:R-:W-:Y:S02]  /*7390*/  FSEL R67, R67, -INF , !P5 ;  /* 0xff80000043437808 */ /* 0x000fe40006800000 */
[----:B------:R-:W-:Y:S02]  /*73a0*/  ISETP.GT.AND P5, PT, R132, R64, PT ;  /* 0x000000408400720c */ /* 0x000fe40003fa4270 */
[----:B------:R-:W-:Y:S01]  /*73b0*/  FSEL R121, R60, -INF , !P3 ;  /* 0xff8000003c797808 */ /* 0x000fe20005800000 */
[----:B------:R-:W-:Y:S01]  /*73c0*/  VIADD R60, R124, 0xffffff18 ;  /* 0xffffff187c3c7836 */ /* 0x000fe20000000000 */
[----:B------:R-:W-:-:S02]  /*73d0*/  ISETP.GE.AND P2, PT, R64, R178, PT ;  /* 0x000000b24000720c */ /* 0x000fc40003f46270 */
[----:B------:R-:W-:Y:S02]  /*73e0*/  FSEL R62, R62, -INF , !P4 ;  /* 0xff8000003e3e7808 */ /* 0x000fe40006000000 */
[----:B------:R-:W-:Y:S02]  /*73f0*/  FSEL R61, R61, -INF , !P5 ;  /* 0xff8000003d3d7808 */ /* 0x000fe40006800000 */
[----:B------:R-:W-:Y:S02]  /*7400*/  FSEL R141, R62, -INF , !P1 ;  /* 0xff8000003e8d7808 */ /* 0x000fe40004800000 */
[----:B------:R-:W-:Y:S02]  /*7410*/  FSEL R185, R61, -INF , !P2 ;  /* 0xff8000003db97808 */ /* 0x000fe40005000000 */
[----:B------:R-:W-:Y:S02]  /*7420*/  ISETP.GT.AND P4, PT, R132, R60, PT ;  /* 0x0000003c8400720c */ /* 0x000fe40003f84270 */
[----:B------:R-:W-:-:S02]  /*7430*/  ISETP.GE.AND P5, PT, R60, R178, PT ;  /* 0x000000b23c00720c */ /* 0x000fc40003fa6270 */
[----:B------:R-:W-:Y:S02]  /*7440*/  ISETP.GE.AND P1, PT, R60, R177, PT ;  /* 0x000000b13c00720c */ /* 0x000fe40003f26270 */
[C---:B------:R-:W-:Y:S01]  /*7450*/  ISETP.GT.AND P2, PT, R133.reuse, R60, PT ;  /* 0x0000003c8500720c */ /* 0x040fe20003f44270 */
[----:B------:R-:W-:Y:S01]  /*7460*/  VIADD R60, R124, 0xffffff19 ;  /* 0xffffff197c3c7836 */ /* 0x000fe20000000000 */
[----:B------:R-:W-:Y:S02]  /*7470*/  ISETP.GT.AND P3, PT, R133, R64, PT ;  /* 0x000000408500720c */ /* 0x000fe40003f64270 */
[----:B------:R-:W-:Y:S02]  /*7480*/  FSEL R56, R56, -INF , !P4 ;  /* 0xff80000038387808 */ /* 0x000fe40006000000 */
[----:B------:R-:W-:Y:S02]  /*7490*/  FSEL R63, R63, -INF , !P3 ;  /* 0xff8000003f3f7808 */ /* 0x000fe40005800000 */
[----:B------:R-:W-:-:S02]  /*74a0*/  ISETP.GT.AND P3, PT, R132, R60, PT ;  /* 0x0000003c8400720c */ /* 0x000fc40003f64270 */
[----:B------:R-:W-:Y:S01]  /*74b0*/  FSEL R187, R56, -INF , !P5 ;  /* 0xff80000038bb7808 */ /* 0x000fe20006800000 */
[----:B------:R-:W-:Y:S01]  /*74c0*/  VIADD R56, R124, 0xffffff20 ;  /* 0xffffff207c387836 */ /* 0x000fe20000000000 */
[----:B------:R-:W-:Y:S02]  /*74d0*/  ISETP.GE.AND P4, PT, R60, R178, PT ;  /* 0x000000b23c00720c */ /* 0x000fe40003f86270 */
[----:B------:R-:W-:Y:S02]  /*74e0*/  FSEL R58, R58, -INF , !P2 ;  /* 0xff8000003a3a7808 */ /* 0x000fe40005000000 */
[----:B------:R-:W-:Y:S02]  /*74f0*/  FSEL R57, R57, -INF , !P3 ;  /* 0xff80000039397808 */ /* 0x000fe40005800000 */
[----:B------:R-:W-:Y:S02]  /*7500*/  FSEL R191, R58, -INF , !P1 ;  /* 0xff8000003abf7808 */ /* 0x000fe40004800000 */
[----:B------:R-:W-:-:S02]  /*7510*/  FSEL R189, R57, -INF , !P4 ;  /* 0xff80000039bd7808 */ /* 0x000fc40006000000 */
[----:B------:R-:W-:Y:S02]  /*7520*/  ISETP.GT.AND P2, PT, R132, R56, PT ;  /* 0x000000388400720c */ /* 0x000fe40003f44270 */
[C---:B------:R-:W-:Y:S02]  /*7530*/  ISETP.GE.AND P3, PT, R56.reuse, R178, PT ;  /* 0x000000b23800720c */ /* 0x040fe40003f66270 */
[----:B------:R-:W-:Y:S02]  /*7540*/  ISETP.GE.AND P1, PT, R56, R177, PT ;  /* 0x000000b13800720c */ /* 0x000fe40003f26270 */
[C---:B------:R-:W-:Y:S01]  /*7550*/  ISETP.GT.AND P4, PT, R133.reuse, R56, PT ;  /* 0x000000388500720c */ /* 0x040fe20003f84270 */
[----:B------:R-:W-:Y:S01]  /*7560*/  VIADD R56, R124, 0xffffff21 ;  /* 0xffffff217c387836 */ /* 0x000fe20000000000 */
[----:B------:R-:W-:Y:S02]  /*7570*/  ISETP.GT.AND P5, PT, R133, R60, PT ;  /* 0x0000003c8500720c */ /* 0x000fe40003fa4270 */
        /* <DEDUP_REMOVED lines=19> */
[----:B------:R-:W-:Y:S02]  /*76b0*/  ISETP.GE.AND P0, PT, R125, R177, PT ;  /* 0x000000b17d00720c */ /* 0x000fe40003f06270 */
[----:B------:R-:W-:Y:S01]  /*76c0*/  FSEL R145, R44, -INF , !P5 ;  /* 0xff8000002c917808 */ /* 0x000fe20006800000 */
[----:B------:R-:W-:Y:S01]  /*76d0*/  VIADD R44, R124, 0xffffff30 ;  /* 0xffffff307c2c7836 */ /* 0x000fe20000000000 */
[----:B------:R-:W-:-:S02]  /*76e0*/  ISETP.GE.AND P4, PT, R48, R178, PT ;  /* 0x000000b23000720c */ /* 0x000fc40003f86270 */
[----:B------:R-:W-:Y:S02]  /*76f0*/  FSEL R46, R46, -INF , !P2 ;  /* 0xff8000002e2e7808 */ /* 0x000fe40005000000 */
[----:B------:R-:W-:Y:S02]  /*7700*/  FSEL R45, R45, -INF , !P3 ;  /* 0xff8000002d2d7808 */ /* 0x000fe40005800000 */
[----:B------:R-:W-:Y:S02]  /*7710*/  FSEL R207, R123, -INF , !P0 ;  /* 0xff8000007bcf7808 */ /* 0x000fe40004000000 */
[----:B------:R-:W-:Y:S02]  /*7720*/  ISETP.GE.AND P0, PT, R120, R177, PT ;  /* 0x000000b17800720c */ /* 0x000fe40003f06270 */
        /* <DEDUP_REMOVED lines=9> */
[----:B------:R-:W-:Y:S02]  /*77c0*/  ISETP.GE.AND P0, PT, R64, R177, PT ;  /* 0x000000b14000720c */ /* 0x000fe40003f06270 */
[----:B------:R-:W-:Y:S02]  /*77d0*/  FSEL R47, R47, -INF , !P5 ;  /* 0xff8000002f2f7808 */ /* 0x000fe40006800000 */
[----:B------:R-:W-:Y:S02]  /*77e0*/  FSEL R40, R40, -INF , !P2 ;  /* 0xff80000028287808 */ /* 0x000fe40005000000 */
[----:B------:R-:W-:Y:S02]  /*77f0*/  ISETP.GT.AND P5, PT, R132, R44, PT ;  /* 0x0000002c8400720c */ /* 0x000fe40003fa4270 */
[----:B------:R-:W-:Y:S02]  /*7800*/  FSEL R179, R63, -INF , !P0 ;  /* 0xff8000003fb37808 */ /* 0x000fe40004000000 */
        /* <DEDUP_REMOVED lines=25> */
[-C--:B------:R-:W-:Y:S02]  /*79a0*/  ISETP.GE.AND P1, PT, R36, R177.reuse, PT ;  /* 0x000000b12400720c */ /* 0x080fe40003f26270 */
[C---:B------:R-:W-:Y:S01]  /*79b0*/  ISETP.GT.AND P4, PT, R133.reuse, R36, PT ;  /* 0x000000248500720c */ /* 0x040fe20003f84270 */
[----:B------:R-:W-:Y:S01]  /*79c0*/  VIADD R36, R124, 0xffffff41 ;  /* 0xffffff417c247836 */ /* 0x000fe20000000000 */
[----:B------:R-:W-:Y:S02]  /*79d0*/  ISETP.GT.AND P5, PT, R133, R40, PT ;  /* 0x000000288500720c */ /* 0x000fe40003fa4270 */
[----:B------:R-:W-:-:S02]  /*79e0*/  ISETP.GE.AND P0, PT, R60, R177, PT ;  /* 0x000000b13c00720c */ /* 0x000fc40003f06270 */
[----:B------:R-:W-:Y:S02]  /*79f0*/  FSEL R39, R39, -INF , !P5 ;  /* 0xff80000027277808 */ /* 0x000fe40006800000 */
[----:B------:R-:W-:Y:S02]  /*7a00*/  FSEL R32, R32, -INF , !P2 ;  /* 0xff80000020207808 */ /* 0x000fe40005000000 */
[----:B------:R-:W-:Y:S02]  /*7a10*/  ISETP.GT.AND P5, PT, R132, R36, PT ;  /* 0x000000248400720c */ /* 0x000fe40003fa4270 */
[----:B------:R-:W-:Y:S02]  /*7a20*/  FSEL R167, R59, -INF , !P0 ;  /* 0xff8000003ba77808 */ /* 0x000fe40004000000 */
[----:B------:R-:W-:Y:S02]  /*7a30*/  ISETP.GE.AND P0, PT, R56, R177, PT ;  /* 0x000000b13800720c */ /* 0x000fe40003f06270 */
[----:B------:R-:W-:Y:S01]  /*7a40*/  FSEL R49, R32, -INF , !P3 ;  /* 0xff80000020317808 */ /* 0x000fe20005800000 */
[----:B------:R-:W-:Y:S01]  /*7a50*/  VIADD R32, R124, 0xffffff48 ;  /* 0xffffff487c207836 */ /* 0x000fe20000000000 */
[----:B------:R-:W-:-:S02]  /*7a60*/  ISETP.GE.AND P2, PT, R36, R178, PT ;  /* 0x000000b22400720c */ /* 0x000fc40003f46270 */
[----:B------:R-:W-:Y:S02]  /*7a70*/  FSEL R34, R34, -INF , !P4 ;  /* 0xff80000022227808 */ /* 0x000fe40006000000 */
[----:B------:R-:W-:Y:S02]  /*7a80*/  FSEL R33, R33, -INF , !P5 ;  /* 0xff80000021217808 */ /* 0x000fe40006800000 */
[----:B------:R-:W-:Y:S02]  /*7a90*/  FSEL R151, R51, -INF , !P0 ;  /* 0xff80000033977808 */ /* 0x000fe40004000000 */
[----:B------:R-:W-:Y:S02]  /*7aa0*/  FSEL R46, R34, -INF , !P1 ;  /* 0xff800000222e7808 */ /* 0x000fe40004800000 */
[----:B------:R-:W-:Y:S02]  /*7ab0*/  FSEL R51, R33, -INF , !P2 ;  /* 0xff80000021337808 */ /* 0x000fe40005000000 */
[----:B------:R-:W-:-:S02]  /*7ac0*/  ISETP.GT.AND P4, PT, R132, R32, PT ;  /* 0x000000208400720c */ /* 0x000fc40003f84270 */
[C---:B------:R-:W-:Y:S02]  /*7ad0*/  ISETP.GE.AND P5, PT, R32.reuse, R178, PT ;  /* 0x000000b22000720c */ /* 0x040fe40003fa6270 */
[-C--:B------:R-:W-:Y:S02]  /*7ae0*/  ISETP.GE.AND P1, PT, R32, R177.reuse, PT ;  /* 0x000000b12000720c */ /* 0x080fe40003f26270 */
[C---:B------:R-:W-:Y:S01]  /*7af0*/  ISETP.GT.AND P2, PT, R133.reuse, R32, PT ;  /* 0x000000208500720c */ /* 0x040fe20003f44270 */
[----:B------:R-:W-:Y:S01]  /*7b00*/  VIADD R32, R124, 0xffffff49 ;  /* 0xffffff497c207836 */ /* 0x000fe20000000000 */
[----:B------:R-:W-:Y:S02]  /*7b10*/  ISETP.GT.AND P3, PT, R133, R36, PT ;  /* 0x000000248500720c */ /* 0x000fe40003f64270 */
[----:B------:R-:W-:Y:S02]  /*7b20*/  ISETP.GE.AND P0, PT, R48, R177, PT ;  /* 0x000000b13000720c */ /* 0x000fe40003f06270 */
[----:B------:R-:W-:-:S02]  /*7b30*/  FSEL R35, R35, -INF , !P3 ;  /* 0xff80000023237808 */ /* 0x000fc40005800000 */
[----:B------:R-:W-:Y:S02]  /*7b40*/  FSEL R28, R28, -INF , !P4 ;  /* 0xff8000001c1c7808 */ /* 0x000fe40006000000 */
[----:B------:R-:W-:Y:S02]  /*7b50*/  ISETP.GT.AND P3, PT, R132, R32, PT ;  /* 0x000000208400720c */ /* 0x000fe40003f64270 */
[----:B------:R-:W-:Y:S02]  /*7b60*/  FSEL R131, R47, -INF , !P0 ;  /* 0xff8000002f837808 */ /* 0x000fe40004000000 */
[----:B------:R-:W-:Y:S01]  /*7b70*/  FSEL R47, R28, -INF , !P5 ;  /* 0xff8000001c2f7808 */ /* 0x000fe20006800000 */
[----:B------:R-:W-:Y:S01]  /*7b80*/  VIADD R28, R124, 0xffffff50 ;  /* 0xffffff507c1c7836 */ /* 0x000fe20000000000 */
[----:B------:R-:W-:Y:S02]  /*7b90*/  ISETP.GE.AND P4, PT, R32, R178, PT ;  /* 0x000000b22000720c */ /* 0x000fe40003f86270 */
[----:B------:R-:W-:-:S02]  /*7ba0*/  FSEL R30, R30, -INF , !P2 ;  /* 0xff8000001e1e7808 */ /* 0x000fc40005000000 */
[----:B------:R-:W-:Y:S02]  /*7bb0*/  FSEL R29, R29, -INF , !P3 ;  /* 0xff8000001d1d7808 */ /* 0x000fe40005800000 */
[----:B------:R-:W-:Y:S02]  /*7bc0*/  ISETP.GE.AND P0, PT, R44, R177, PT ;  /* 0x000000b12c00720c */ /* 0x000fe40003f06270 */
[----:B------:R-:W-:Y:S02]  /*7bd0*/  FSEL R56, R30, -INF , !P1 ;  /* 0xff8000001e387808 */ /* 0x000fe40004800000 */
[----:B------:R-:W-:Y:S02]  /*7be0*/  FSEL R45, R29, -INF , !P4 ;  /* 0xff8000001d2d7808 */ /* 0x000fe40006000000 */
[----:B------:R-:W-:Y:S02]  /*7bf0*/  ISETP.GT.AND P2, PT, R132, R28, PT ;  /* 0x0000001c8400720c */ /* 0x000fe40003f44270 */
[----:B------:R-:W-:-:S02]  /*7c00*/  ISETP.GE.AND P3, PT, R28, R178, PT ;  /* 0x000000b21c00720c */ /* 0x000fc40003f66270 */
[-C--:B------:R-:W-:Y:S02]  /*7c10*/  ISETP.GE.AND P1, PT, R28, R177.reuse, PT ;  /* 0x000000b11c00720c */ /* 0x080fe40003f26270 */
[C---:B------:R-:W-:Y:S01]  /*7c20*/  ISETP.GT.AND P4, PT, R133.reuse, R28, PT ;  /* 0x0000001c8500720c */ /* 0x040fe20003f84270 */
[----:B------:R-:W-:Y:S01]  /*7c30*/  VIADD R28, R124, 0xffffff51 ;  /* 0xffffff517c1c7836 */ /* 0x000fe20000000000 */
[----:B------:R-:W-:Y:S02]  /*7c40*/  ISETP.GT.AND P5, PT, R133, R32, PT ;  /* 0x000000208500720c */ /* 0x000fe40003fa4270 */
[----:B------:R-:W-:Y:S02]  /*7c50*/  FSEL R129, R43, -INF , !P0 ;  /* 0xff8000002b817808 */ /* 0x000fe40004000000 */
[----:B------:R-:W-:Y:S02]  /*7c60*/  ISETP.GE.AND P0, PT, R40, R177, PT ;  /* 0x000000b12800720c */ /* 0x000fe40003f06270 */
[----:B------:R-:W-:-:S02]  /*7c70*/  FSEL R24, R24, -INF , !P2 ;  /* 0xff80000018187808 */ /* 0x000fc40005000000 */
        /* <DEDUP_REMOVED lines=11> */
[----:B------:R-:W-:Y:S02]  /*7d30*/  ISETP.GT.AND P3, PT, R133, R28, PT ;  /* 0x0000001c8500720c */ /* 0x000fe40003f64270 */
[----:B------:R-:W-:-:S02]  /*7d40*/  ISETP.GT.AND P4, PT, R132, R24, PT ;  /* 0x000000188400720c */ /* 0x000fc40003f84270 */
[----:B------:R-:W-:Y:S02]  /*7d50*/  FSEL R44, R26, -INF , !P1 ;  /* 0xff8000001a2c7808 */ /* 0x000fe40004800000 */
[----:B------:R-:W-:Y:S02]  /*7d60*/  FSEL R36, R25, -INF , !P2 ;  /* 0xff80000019247808 */ /* 0x000fe40005000000 */
[C---:B------:R-:W-:Y:S02]  /*7d70*/  ISETP.GE.AND P5, PT, R24.reuse, R178, PT ;  /* 0x000000b21800720c */ /* 0x040fe40003fa6270 */
[----:B------:R-:W-:Y:S02]  /*7d80*/  ISETP.GE.AND P1, PT, R24, R177, PT ;  /* 0x000000b11800720c */ /* 0x000fe40003f26270 */
[----:B------:R-:W-:Y:S01]  /*7d90*/  ISETP.GT.AND P2, PT, R133, R24, PT ;  /* 0x000000188500720c */ /* 0x000fe20003f44270 */
[----:B------:R-:W-:Y:S01]  /*7da0*/  VIADD R24, R124, 0xffffff59 ;  /* 0xffffff597c187836 */ /* 0x000fe20000000000 */
[----:B------:R-:W-:-:S02]  /*7db0*/  FSEL R42, R31, -INF , !P0 ;  /* 0xff8000001f2a7808 */ /* 0x000fc40004000000 */
[----:B------:R-:W-:Y:S02]  /*7dc0*/  ISETP.GE.AND P0, PT, R28, R177, PT ;  /* 0x000000b11c00720c */ /* 0x000fe40003f06270 */
[----:B------:R-:W-:Y:S02]  /*7dd0*/  FSEL R27, R27, -INF , !P3 ;  /* 0xff8000001b1b7808 */ /* 0x000fe40005800000 */
[----:B------:R-:W-:Y:S02]  /*7de0*/  FSEL R35, R20, -INF , !P4 ;  /* 0xff80000014237808 */ /* 0x000fe40006000000 */
[----:B------:R-:W-:Y:S02]  /*7df0*/  ISETP.GT.AND P3, PT, R132, R24, PT ;  /* 0x000000188400720c */ /* 0x000fe40003f64270 */
[----:B------:R-:W-:Y:S02]  /*7e00*/  FSEL R20, R27, -INF , !P0 ;  /* 0xff8000001b147808 */ /* 0x000fe40004000000 */
[----:B------:R-:W-:-:S02]  /*7e10*/  FSEL R35, R35, -INF , !P5 ;  /* 0xff80000023237808 */ /* 0x000fc40006800000 */
[C---:B------:R-:W-:Y:S02]  /*7e20*/  ISETP.GE.AND P4, PT, R24.reuse, R178, PT ;  /* 0x000000b21800720c */ /* 0x040fe40003f86270 */
[----:B------:R-:W-:Y:S02]  /*7e30*/  ISETP.GE.AND P0, PT, R24, R177, PT ;  /* 0x000000b11800720c */ /* 0x000fe40003f06270 */
[----:B------:R-:W-:Y:S01]  /*7e40*/  ISETP.GT.AND P5, PT, R133, R24, PT ;  /* 0x000000188500720c */ /* 0x000fe20003fa4270 */
[----:B------:R-:W-:Y:S01]  /*7e50*/  VIADD R24, R124, 0xffffff60 ;  /* 0xffffff607c187836 */ /* 0x000fe20000000000 */
[----:B------:R-:W-:Y:S02]  /*7e60*/  FSEL R22, R22, -INF , !P2 ;  /* 0xff80000016167808 */ /* 0x000fe40005000000 */
[----:B------:R-:W-:Y:S02]  /*7e70*/  FSEL R21, R21, -INF , !P3 ;  /* 0xff80000015157808 */ /* 0x000fe40005800000 */
        /* <DEDUP_REMOVED lines=15> */
[----:B------:R-:W-:Y:S02]  /*7f70*/  ISETP.GT.AND P4, PT, R132, R16, PT ;  /* 0x000000108400720c */ /* 0x000fe40003f84270 */
[----:B------:R-:W-:Y:S02]  /*7f80*/  FSEL R50, R18, -INF , !P1 ;  /* 0xff80000012327808 */ /* 0x000fe40004800000 */
[----:B------:R-:W-:Y:S02]  /*7f90*/  FSEL R28, R17, -INF , !P2 ;  /* 0xff800000111c7808 */ /* 0x000fe40005000000 */
        /* <DEDUP_REMOVED lines=13> */
[----:B------:R-:W-:Y:S02]  /*8070*/  ISETP.GT.AND P2, PT, R132, R12, PT ;  /* 0x0000000c8400720c */ /* 0x000fe40003f44270 */
[----:B------:R-:W-:Y:S02]  /*8080*/  FSEL R21, R21, -INF , !P0 ;  /* 0xff80000015157808 */ /* 0x000fe40004000000 */
[----:B------:R-:W-:Y:S02]  /*8090*/  FSEL R58, R14, -INF , !P1 ;  /* 0xff8000000e3a7808 */ /* 0x000fe40004800000 */
[----:B------:R-:W-:Y:S02]  /*80a0*/  FSEL R33, R13, -INF , !P4 ;  /* 0xff8000000d217808 */ /* 0x000fe40006000000 */
[----:B------:R-:W-:-:S02]  /*80b0*/  ISETP.GE.AND P0, PT, R24, R177, PT ;  /* 0x000000b11800720c */ /* 0x000fc40003f06270 */
[C---:B------:R-:W-:Y:S02]  /*80c0*/  ISETP.GE.AND P1, PT, R12.reuse, R178, PT ;  /* 0x000000b20c00720c */ /* 0x040fe40003f26270 */
[----:B------:R-:W-:Y:S02]  /*80d0*/  ISETP.GE.AND P3, PT, R12, R177, PT ;  /* 0x000000b10c00720c */ /* 0x000fe40003f66270 */
[C---:B------:R-:W-:Y:S01]  /*80e0*/  ISETP.GT.AND P4, PT, R133.reuse, R12, PT ;  /* 0x0000000c8500720c */ /* 0x040fe20003f84270 */
[----:B------:R-:W-:Y:S01]  /*80f0*/  VIADD R12, R124, 0xffffff71 ;  /* 0xffffff717c0c7836 */ /* 0x000fe20000000000 */
[----:B------:R-:W-:Y:S02]  /*8100*/  ISETP.GT.AND P5, PT, R133, R16, PT ;  /* 0x000000108500720c */ /* 0x000fe40003fa4270 */
[----:B------:R-:W-:Y:S02]  /*8110*/  FSEL R8, R8, -INF , !P2 ;  /* 0xff80000008087808 */ /* 0x000fe40005000000 */
[----:B------:R-:W-:-:S02]  /*8120*/  FSEL R23, R19, -INF , !P0 ;  /* 0xff80000013177808 */ /* 0x000fc40004000000 */
[-C--:B------:R-:W-:Y:S02]  /*8130*/  ISETP.GE.AND P0, PT, R16, R177.reuse, PT ;  /* 0x000000b11000720c */ /* 0x080fe40003f06270 */
[----:B------:R-:W-:Y:S02]  /*8140*/  FSEL R15, R15, -INF , !P5 ;  /* 0xff8000000f0f7808 */ /* 0x000fe40006800000 */
[----:B------:R-:W-:Y:S01]  /*8150*/  FSEL R34, R8, -INF , !P1 ;  /* 0xff80000008227808 */ /* 0x000fe20004800000 */
[C---:B------:R-:W-:Y:S01]  /*8160*/  VIADD R8, R124.reuse, 0xffffff78 ;  /* 0xffffff787c087836 */ /* 0x040fe20000000000 */
[----:B------:R-:W-:Y:S01]  /*8170*/  ISETP.GT.AND P1, PT, R133, R12, PT ;  /* 0x0000000c8500720c */ /* 0x000fe20003f24270 */
[----:B------:R-:W-:Y:S01]  /*8180*/  VIADD R124, R124, 0xffffff79 ;  /* 0xffffff797c7c7836 */ /* 0x000fe20000000000 */
[----:B------:R-:W-:Y:S02]  /*8190*/  FSEL R57, R15, -INF , !P0 ;  /* 0xff8000000f397808 */ /* 0x000fe40004000000 */
[----:B------:R-:W-:-:S02]  /*81a0*/  ISETP.GE.AND P0, PT, R12, R177, PT ;  /* 0x000000b10c00720c */ /* 0x000fc40003f06270 */
[----:B------:R-:W-:Y:S02]  /*81b0*/  FSEL R11, R11, -INF , !P1 ;  /* 0xff8000000b0b7808 */ /* 0x000fe40004800000 */
[C---:B------:R-:W-:Y:S02]  /*81c0*/  ISETP.GT.AND P5, PT, R132.reuse, R12, PT ;  /* 0x0000000c8400720c */ /* 0x040fe40003fa4270 */
[----:B------:R-:W-:Y:S02]  /*81d0*/  FSEL R59, R11, -INF , !P0 ;  /* 0xff8000000b3b7808 */ /* 0x000fe40004000000 */
[----:B------:R-:W-:Y:S02]  /*81e0*/  ISETP.GT.AND P0, PT, R132, R124, PT ;  /* 0x0000007c8400720c */ /* 0x000fe40003f04270 */
[----:B------:R-:W-:Y:S02]  /*81f0*/  ISETP.GE.AND P2, PT, R12, R178, PT ;  /* 0x000000b20c00720c */ /* 0x000fe40003f46270 */
[----:B------:R-:W-:-:S02]  /*8200*/  FSEL R5, R5, -INF , !P0 ;  /* 0xff80000005057808 */ /* 0x000fc40004000000 */
[----:B------:R-:W-:Y:S02]  /*8210*/  ISETP.GT.U32.AND P0, PT, R135, R164, PT ;  /* 0x000000a48700720c */ /* 0x000fe40003f04070 */
[----:B------:R-:W-:Y:S02]  /*8220*/  FSEL R9, R9, -INF , !P5 ;  /* 0xff80000009097808 */ /* 0x000fe40006800000 */
[----:B------:R-:W-:Y:S02]  /*8230*/  FSEL R10, R10, -INF , !P4 ;  /* 0xff8000000a0a7808 */ /* 0x000fe40006000000 */
[----:B------:R-:W-:Y:S02]  /*8240*/  FSEL R37, R9, -INF , !P2 ;  /* 0xff80000009257808 */ /* 0x000fe40005000000 */
[-C--:B------:R-:W-:Y:S02]  /*8250*/  ISETP.GT.AND P4, PT, R132, R8.reuse, PT ;  /* 0x000000088400720c */ /* 0x080fe40003f84270 */
[----:B------:R-:W-:-:S02]  /*8260*/  ISETP.GT.AND P2, PT, R133, R8, PT ;  /* 0x000000088500720c */ /* 0x000fc40003f44270 */
[----:B------:R-:W-:Y:S02]  /*8270*/  ISETP.GT.AND P1, PT, R133, R124, PT ;  /* 0x0000007c8500720c */ /* 0x000fe40003f24270 */
[----:B------:R-:W-:Y:S02]  /*8280*/  FSEL R60, R10, -INF , !P3 ;  /* 0xff8000000a3c7808 */ /* 0x000fe40005800000 */
[----:B------:R-:W-:Y:S02]  /*8290*/  FSEL R4, R4, -INF , !P4 ;  /* 0xff80000004047808 */ /* 0x000fe40006000000 */
[----:B------:R-:W-:Y:S02]  /*82a0*/  FSEL R6, R6, -INF , !P2 ;  /* 0xff80000006067808 */ /* 0x000fe40005000000 */
[C---:B------:R-:W-:Y:S02]  /*82b0*/  ISETP.GE.AND P5, PT, R8.reuse, R178, PT ;  /* 0x000000b20800720c */ /* 0x040fe40003fa6270 */
[----:B------:R-:W-:-:S02]  /*82c0*/  ISETP.GE.AND P3, PT, R8, R177, PT ;  /* 0x000000b10800720c */ /* 0x000fc40003f66270 */
[C---:B------:R-:W-:Y:S02]  /*82d0*/  ISETP.GE.AND P4, PT, R124.reuse, R178, PT ;  /* 0x000000b27c00720c */ /* 0x040fe40003f86270 */
[----:B------:R-:W-:Y:S02]  /*82e0*/  ISETP.GE.AND P2, PT, R124, R177, PT ;  /* 0x000000b17c00720c */ /* 0x000fe40003f46270 */
[----:B------:R-:W-:Y:S02]  /*82f0*/  FSEL R7, R7, -INF , !P1 ;  /* 0xff80000007077808 */ /* 0x000fe40004800000 */
[----:B------:R-:W-:Y:S02]  /*8300*/  FSEL R41, R4, -INF , !P5 ;  /* 0xff80000004297808 */ /* 0x000fe40006800000 */
[----:B------:R-:W-:Y:S02]  /*8310*/  FSEL R61, R6, -INF , !P3 ;  /* 0xff800000063d7808 */ /* 0x000fe40005800000 */
[----:B------:R-:W-:-:S02]  /*8320*/  FSEL R38, R5, -INF , !P4 ;  /* 0xff80000005267808 */ /* 0x000fc40006000000 */
[----:B------:R-:W-:Y:S01]  /*8330*/  FSEL R62, R7, -INF , !P2 ;  /* 0xff800000073e7808 */ /* 0x000fe20005000000 */
[----:B------:R-:W-:Y:S05]  /*8340*/  @!P0 BRA `(.L_x_4522) ;  /* 0x00000004008c8947 */ /* 0x000fea0003800000 */
[----:B------:R-:W-:Y:S04]  /*8350*/  BSSY.RECONVERGENT B0, `(.L_x_4523) ;  /* 0x0000048000007945 */ /* 0x000fe80003800200 */
[----:B------:R-:W-:Y:S05]  /*8360*/  @!P6 BRA `(.L_x_4524) ;  /* 0x0000000000f8e947 */ /* 0x000fea0003800000 */
[----:B------:R-:W2:Y:S01]  /*8370*/  LD.E R11, desc[UR4][R2.64+0x170] ;  /* 0x00017004020b7980 */ /* 0x000ea2000c101900 */
[----:B------:R-:W-:Y:S02]  /*8380*/  MOV R12, RZ ;  /* 0x000000ff000c7202 */ /* 0x000fe40000000f00 */
[-C--:B--2---:R-:W-:Y:S02]  /*8390*/  IABS R6, R11.reuse ;  /* 0x0000000b00067213 */ /* 0x084fe40000000000 */
[----:B------:R-:W-:Y:S02]  /*83a0*/  IABS R5, R11 ;  /* 0x0000000b00057213 */ /* 0x000fe40000000000 */
[----:B------:R-:W1:Y:S03]  /*83b0*/  I2F.RP R8, R6 ;  /* 0x0000000600087306 */ /* 0x000e660000209400 */
[----:B------:R-:W-:-:S05]  /*83c0*/  IMAD.MOV R5, RZ, RZ, -R5 ;  /* 0x000000ffff057224 */ /* 0x000fca00078e0a05 */
[----:B-1----:R-:W1:Y:S02]  /*83d0*/  MUFU.RCP R7, R8 ;  /* 0x0000000800077308 */ /* 0x002e640000001000 */
[----:B-1----:R-:W-:-:S06]  /*83e0*/  VIADD R7, R7, 0xffffffe ;  /* 0x0ffffffe07077836 */ /* 0x002fcc0000000000 */
[----:B------:R-:W1:Y:S02]  /*83f0*/  F2I.FTZ.U32.TRUNC.NTZ R13, R7 ;  /* 0x00000007000d7305 */ /* 0x000e64000021f000 */
[----:B-1----:R-:W-:-:S04]  /*8400*/  IMAD.MOV R4, RZ, RZ, -R13 ;  /* 0x000000ffff047224 */ /* 0x002fc800078e0a0d */
[----:B------:R-:W-:-:S04]  /*8410*/  IMAD R4, R4, R6, RZ ;  /* 0x0000000604047224 */ /* 0x000fc800078e02ff */
[----:B------:R-:W-:Y:S02]  /*8420*/  IMAD.HI.U32 R9, R13, R4, R12 ;  /* 0x000000040d097227 */ /* 0x000fe400078e000c */
[----:B------:R-:W2:Y:S02]  /*8430*/  LD.E.64 R12, desc[UR4][R2.64+0x20] ;  /* 0x00002004020c7980 */ /* 0x000ea4000c101b00 */
[C---:B------:R-:W-:Y:S02]  /*8440*/  VIADD R4, R116.reuse, 0xffffff80 ;  /* 0xffffff8074047836 */ /* 0x040fe40000000000 */
[----:B------:R-:W-:-:S03]  /*8450*/  VIADD R116, R116, 0xffffff00 ;  /* 0xffffff0074747836 */ /* 0x000fc60000000000 */
[----:B------:R-:W-:Y:S02]  /*8460*/  IABS R10, R4 ;  /* 0x00000004000a7213 */ /* 0x000fe40000000000 */
[----:B------:R-:W-:-:S03]  /*8470*/  LOP3.LUT R4, R4, R11, RZ, 0x3c, !PT ;  /* 0x0000000b04047212 */ /* 0x000fc600078e3cff */
[----:B------:R-:W-:Y:S01]  /*8480*/  IMAD.HI.U32 R8, R9, R10, RZ ;  /* 0x0000000a09087227 */ /* 0x000fe200078e00ff */
[----:B------:R-:W-:-:S03]  /*8490*/  ISETP.GE.AND P3, PT, R4, RZ, PT ;  /* 0x000000ff0400720c */ /* 0x000fc60003f66270 */
        /* <DEDUP_REMOVED lines=9> */
[----:B------:R-:W-:Y:S01]  /*8530*/  IMAD R5, R10, R5, R7 ;  /* 0x000000050a057224 */ /* 0x000fe200078e0207 */
[----:B------:R-:W-:Y:S02]  /*8540*/  LOP3.LUT R7, RZ, R11, RZ, 0x33, !PT ;  /* 0x0000000bff077212 */ /* 0x000fe400078e33ff */
[----:B------:R-:W-:Y:S02]  /*8550*/  @P6 IADD3 R8, PT, PT, R8, 0x1, RZ ;  /* 0x0000000108086810 */ /* 0x000fe40007ffe0ff */
[----:B------:R-:W-:Y:S02]  /*8560*/  ISETP.GT.U32.AND P2, PT, R6, R5, PT ;  /* 0x000000050600720c */ /* 0x000fe40003f44070 */
[----:B------:R-:W-:-:S11]  /*8570*/  @!P3 IADD3 R8, PT, PT, -R8, RZ, RZ ;  /* 0x000000ff0808b210 */ /* 0x000fd60007ffe1ff */
[-C--:B------:R-:W-:Y:S01]  /*8580*/  @!P2 IADD3 R5, PT, PT, R5, -R6.reuse, RZ ;  /* 0x800000060505a210 */ /* 0x080fe20007ffe0ff */
[----:B------:R-:W-:Y:S01]  /*8590*/  @!P2 VIADD R10, R10, 0x1 ;  /* 0x000000010a0aa836 */ /* 0x000fe20000000000 */
[----:B------:R-:W-:Y:S02]  /*85a0*/  ISETP.NE.AND P2, PT, R11, RZ, PT ;  /* 0x000000ff0b00720c */ /* 0x000fe40003f45270 */
[----:B------:R-:W-:-:S13]  /*85b0*/  ISETP.GE.U32.AND P5, PT, R5, R6, PT ;  /* 0x000000060500720c */ /* 0x000fda0003fa6070 */
[----:B------:R-:W-:-:S04]  /*85c0*/  @P5 VIADD R10, R10, 0x1 ;  /* 0x000000010a0a5836 */ /* 0x000fc80000000000 */
        /* <DEDUP_REMOVED lines=11> */
[----:B---3--:R-:W-:-:S04]  /*8680*/  IMAD R6, R9, R11, RZ ;  /* 0x0000000b09067224 */ /* 0x008fc800078e02ff */
[C---:B------:R-:W-:Y:S02]  /*8690*/  IMAD R6, R8.reuse, R7, R6 ;  /* 0x0000000708067224 */ /* 0x040fe400078e0206 */
[----:B------:R-:W-:Y:S01]  /*86a0*/  IMAD.WIDE.U32 R8, R8, R11, RZ ;  /* 0x0000000b08087225 */ /* 0x000fe200078e00ff */
[----:B----4-:R-:W-:-:S03]  /*86b0*/  IADD3 R5, PT, PT, R5, -R4, RZ ;  /* 0x8000000405057210 */ /* 0x010fc60007ffe0ff */
[----:B------:R-:W-:Y:S01]  /*86c0*/  IMAD.IADD R9, R9, 0x1, R6 ;  /* 0x0000000109097824 */ /* 0x000fe200078e0206 */
[----:B------:R-:W-:Y:S01]  /*86d0*/  SHF.R.S32.HI R7, RZ, 0x1f, R5 ;  /* 0x0000001fff077819 */ /* 0x000fe20000011405 */
[----:B--2---:R-:W-:-:S04]  /*86e0*/  IMAD.WIDE.U32 R8, R5, R12, R8 ;  /* 0x0000000c05087225 */ /* 0x004fc800078e0008 */
[----:B------:R-:W-:-:S04]  /*86f0*/  IMAD R5, R13, R5, RZ ;  /* 0x000000050d057224 */ /* 0x000fc800078e02ff */
[----:B------:R-:W-:Y:S01]  /*8700*/  IMAD R5, R12, R7, R5 ;  /* 0x000000070c057224 */ /* 0x000fe200078e0205 */
[----:B------:R-:W-:-:S04]  /*8710*/  LEA R166, P1, R8, R166, 0x1 ;  /* 0x000000a608a67211 */ /* 0x000fc800078208ff */
[----:B------:R-:W-:-:S04]  /*8720*/  IADD3 R5, PT, PT, R9, R5, RZ ;  /* 0x0000000509057210 */ /* 0x000fc80007ffe0ff */
[----:B------:R-:W-:Y:S01]  /*8730*/  LEA.HI.X R165, R8, R165, R5, 0x1, P1 ;  /* 0x000000a508a57211 */ /* 0x000fe200008f0c05 */
[----:B------:R-:W-:Y:S05]  /*8740*/  BRA `(.L_x_4525) ;  /* 0x0000000000207947 */ /* 0x000fea0003800000 */
.L_x_4524:
        /* <DEDUP_REMOVED lines=8> */
.L_x_4525:
[----:B------:R-:W-:Y:S05]  /*87d0*/  BSYNC.RECONVERGENT B0 ;  /* 0x0000000000007941 */ /* 0x000fea0003800200 */
.L_x_4523:
[C---:B------:R-:W-:Y:S01]  /*87e0*/  IMAD.SHL.U32 R5, R160.reuse, 0x40, RZ ;  /* 0x00000040a0057824 */ /* 0x040fe200078e00ff */
[----:B------:R-:W-:Y:S01]  /*87f0*/  SHF.L.U64.HI R4, R160, 0x6, R161 ;  /* 0x00000006a0047819 */ /* 0x000fe200000102a1 */
[----:B------:R-:W-:Y:S02]  /*8800*/  IMAD.MOV.U32 R12, RZ, RZ, R166 ;  /* 0x000000ffff0c7224 */ /* 0x000fe400078e00a6 */
[----:B------:R-:W-:Y:S01]  /*8810*/  IMAD.MOV.U32 R13, RZ, RZ, R165 ;  /* 0x000000ffff0d7224 */ /* 0x000fe200078e00a5 */
[----:B------:R-:W-:-:S04]  /*8820*/  IADD3 R10, P1, PT, R5, R166, RZ ;  /* 0x000000a6050a7210 */ /* 0x000fc80007f3e0ff */
[----:B------:R-:W-:Y:S01]  /*8830*/  IADD3.X R11, PT, PT, R4, R165, RZ, P1, !PT ;  /* 0x000000a5040b7210 */ /* 0x000fe20000ffe4ff */
[----:B------:R-:W-:Y:S01]  /*8840*/  @!PT LDS RZ, [RZ] ;  /* 0x00000000fffff984 */ /* 0x000fe20000000800 */
[----:B------:R-:W-:Y:S01]  /*8850*/  @!PT LDS RZ, [RZ] ;  /* 0x00000000fffff984 */ /* 0x000fe20000000800 */
[----:B------:R-:W-:Y:S01]  /*8860*/  @!PT LDS RZ, [RZ] ;  /* 0x00000000fffff984 */ /* 0x000fe20000000800 */
[----:B------:R1:W-:Y:S01]  /*8870*/  LDGSTS.E.BYPASS.LTC128B.128 [R175+0x3000], desc[UR4][R12.64] ;  /* 0x030000000caf7fae */ /* 0x0003e2000b981a04 */
[----:B------:R-:W-:-:S03]  /*8880*/  IADD3 R6, P1, PT, R5, R10, RZ ;  /* 0x0000000a05067210 */ /* 0x000fc60007f3e0ff */
[----:B------:R1:W-:Y:S02]  /*8890*/  LDGSTS.E.BYPASS.LTC128B.128 [R175+0x5000], desc[UR4][R12.64+0x40] ;  /* 0x050000400caf7fae */ /* 0x0003e4000b981a04 */
[C---:B------:R-:W-:Y:S01]  /*88a0*/  IMAD.X R7, R4.reuse, 0x1, R11, P1 ;  /* 0x0000000104077824 */ /* 0x040fe200008e060b */
[----:B------:R-:W-:Y:S01]  /*88b0*/  IADD3 R8, P1, PT, R5, R6, RZ ;  /* 0x0000000605087210 */ /* 0x000fe20007f3e0ff */
        /* <DEDUP_REMOVED lines=12> */
.L_x_4522:
[----:B------:R-:W-:Y:S05]  /*8980*/  BSYNC.RECONVERGENT B1 ;  /* 0x0000000000017941 */ /* 0x000fea0003800200 */
.L_x_4521:
[----:B------:R-:W2:Y:S01]  /*8990*/  LD.E R43, desc[UR4][R2.64+0xdc] ;  /* 0x0000dc04022b7980 */ /* 0x000ea2000c101900 */
[----:B------:R-:W-:Y:S02]  /*89a0*/  FMNMX3.FTZ R4, R0, R205, R207, !PT ;  /* 0x000000cd00047276 */ /* 0x000fe400078100cf */
[----:B-1----:R-:W-:Y:S01]  /*89b0*/  FMNMX3.FTZ R6, R52, R199, R201, !PT ;  /* 0x000000c734067276 */ /* 0x002fe200078100c9 */
[----:B------:R-:W-:Y:S01]  /*89c0*/  LDSM.16.MT88.4 R8, [R156+0x9000] ;  /* 0x009000009c08783b */ /* 0x000fe20000004200 */
        /* <DEDUP_REMOVED lines=36> */
[----:B-1----:R-:W-:-:S04]  /*8c10*/  FMNMX.FTZ R24, R5, R24, !PT ;  /* 0x0000001805187209 */ /* 0x002fc80007810000 */
[----:B------:R-:W-:Y:S02]  /*8c20*/  FSETP.NEU.FTZ.AND P1, PT, R24, -INF , PT ;  /* 0xff8000001800780b */ /* 0x000fe40003f3d000 */
[----:B---3--:R-:W-:Y:S02]  /*8c30*/  FMNMX.FTZ R25, R6, R25, !PT ;  /* 0x0000001906197209 */ /* 0x008fe40007810000 */
[----:B------:R-:W-:Y:S02]  /*8c40*/  FSEL R5, R24, RZ, P1 ;  /* 0x000000ff18057208 */ /* 0x000fe40000800000 */
[----:B------:R-:W-:-:S03]  /*8c50*/  FSETP.NEU.FTZ.AND P2, PT, R25, -INF , PT ;  /* 0xff8000001900780b */ /* 0x000fc60003f5d000 */
[----:B------:R-:W-:Y:S01]  /*8c60*/  FADD.FTZ R0, R0, -R5 ;  /* 0x8000000500007221 */ /* 0x000fe20000010000 */
[----:B------:R-:W-:-:S05]  /*8c70*/  FSEL R5, R25, RZ, P2 ;  /* 0x000000ff19057208 */ /* 0x000fca0001000000 */
[----:B------:R-:W-:Y:S01]  /*8c80*/  FADD.FTZ R6, R52, -R5 ;  /* 0x8000000534067221 */ /* 0x000fe20000010000 */
[C---:B--2---:R-:W-:Y:S01]  /*8c90*/  FMUL.FTZ R64, R43.reuse, R24 ;  /* 0x000000182b407220 */ /* 0x044fe20000410000 */
[C---:B------:R-:W-:Y:S01]  /*8ca0*/  FMUL.FTZ R40, R43.reuse, R25 ;  /* 0x000000192b287220 */ /* 0x040fe20000410000 */
[C---:B------:R-:W-:Y:S01]  /*8cb0*/  FMUL.FTZ R26, R43.reuse, R0 ;  /* 0x000000002b1a7220 */ /* 0x040fe20000410000 */
[----:B------:R-:W-:Y:S02]  /*8cc0*/  FMUL.FTZ R0, R43, R6 ;  /* 0x000000062b007220 */ /* 0x000fe40000410000 */
[----:B------:R-:W-:Y:S02]  /*8cd0*/  FSEL R64, R64, RZ, P1 ;  /* 0x000000ff40407208 */ /* 0x000fe40000800000 */
[----:B------:R-:W-:Y:S01]  /*8ce0*/  FSEL R40, R40, RZ, P2 ;  /* 0x000000ff28287208 */ /* 0x000fe20001000000 */
[----:B------:R-:W1:Y:S02]  /*8cf0*/  MUFU.EX2 R26, R26 ;  /* 0x0000001a001a7308 */ /* 0x000e640000000800 */
        /* <DEDUP_REMOVED lines=10> */
[-C--:B------:R-:W-:Y:S01]  /*8da0*/  FFMA.FTZ R155, R141, R43.reuse, -R64 ;  /* 0x0000002b8d9b7223 */ /* 0x080fe20000010840 */
[-C--:B------:R-:W-:Y:S01]  /*8db0*/  FFMA.FTZ R179, R121, R43.reuse, -R40 ;  /* 0x0000002b79b37223 */ /* 0x080fe20000010828 */
[-C--:B------:R-:W-:Y:S01]  /*8dc0*/  FFMA.FTZ R141, R191, R43.reuse, -R64 ;  /* 0x0000002bbf8d7223 */ /* 0x080fe20000010840 */
[-CC-:B------:R-:W-:Y:S01]  /*8dd0*/  FFMA.FTZ R134, R185, R43.reuse, -R40.reuse ;  /* 0x0000002bb9867223 */ /* 0x180fe20000010828 */
[-C--:B------:R-:W-:Y:S01]  /*8de0*/  FFMA.FTZ R130, R187, R43.reuse, -R40 ;  /* 0x0000002bbb827223 */ /* 0x080fe20000010828 */
[-C--:B-1----:R-:W-:Y:S01]  /*8df0*/  FMUL.FTZ R114, R114, R26.reuse ;  /* 0x0000001a72727220 */ /* 0x082fe20000410000 */
[----:B------:R-:W1:Y:S01]  /*8e00*/  MUFU.EX2 R12, R12 ;  /* 0x0000000c000c7308 */ /* 0x000e620000000800 */
[-C--:B------:R-:W-:Y:S01]  /*8e10*/  FMUL.FTZ R115, R115, R26.reuse ;  /* 0x0000001a73737220 */ /* 0x080fe20000410000 */
[-C--:B------:R-:W-:Y:S01]  /*8e20*/  FMUL.FTZ R110, R110, R26.reuse ;  /* 0x0000001a6e6e7220 */ /* 0x080fe20000410000 */
[-C--:B------:R-:W-:Y:S01]  /*8e30*/  FMUL.FTZ R111, R111, R26.reuse ;  /* 0x0000001a6f6f7220 */ /* 0x080fe20000410000 */
[-C--:B------:R-:W-:Y:S01]  /*8e40*/  FMUL.FTZ R106, R106, R26.reuse ;  /* 0x0000001a6a6a7220 */ /* 0x080fe20000410000 */
[-C--:B------:R-:W-:Y:S01]  /*8e50*/  FMUL.FTZ R107, R107, R26.reuse ;  /* 0x0000001a6b6b7220 */ /* 0x080fe20000410000 */
[-C--:B------:R-:W-:Y:S01]  /*8e60*/  FMUL.FTZ R102, R102, R26.reuse ;  /* 0x0000001a66667220 */ /* 0x080fe20000410000 */
[-C--:B------:R-:W-:Y:S01]  /*8e70*/  FMUL.FTZ R103, R103, R26.reuse ;  /* 0x0000001a67677220 */ /* 0x080fe20000410000 */
[----:B------:R-:W-:Y:S01]  /*8e80*/  MUFU.EX2 R17, R17 ;  /* 0x0000001100117308 */ /* 0x000fe20000000800 */
[-C--:B--2---:R-:W-:Y:S01]  /*8e90*/  FFMA.FTZ R195, R195, R26.reuse, R4 ;  /* 0x0000001ac3c37223 */ /* 0x084fe20000010004 */
[-C--:B------:R-:W-:Y:S01]  /*8ea0*/  FMUL.FTZ R98, R98, R26.reuse ;  /* 0x0000001a62627220 */ /* 0x080fe20000410000 */
[-C--:B------:R-:W-:Y:S01]  /*8eb0*/  FMUL.FTZ R99, R99, R26.reuse ;  /* 0x0000001a63637220 */ /* 0x080fe20000410000 */
[-C--:B------:R-:W-:Y:S01]  /*8ec0*/  FMUL.FTZ R94, R94, R26.reuse ;  /* 0x0000001a5e5e7220 */ /* 0x080fe20000410000 */
[-C--:B------:R-:W-:Y:S01]  /*8ed0*/  FMUL.FTZ R95, R95, R26.reuse ;  /* 0x0000001a5f5f7220 */ /* 0x080fe20000410000 */
[-C--:B------:R-:W-:Y:S01]  /*8ee0*/  FMUL.FTZ R90, R90, R26.reuse ;  /* 0x0000001a5a5a7220 */ /* 0x080fe20000410000 */
[----:B------:R-:W-:Y:S01]  /*8ef0*/  FMUL.FTZ R91, R91, R26 ;  /* 0x0000001a5b5b7220 */ /* 0x000fe20000410000 */
[----:B------:R-:W2:Y:S01]  /*8f00*/  MUFU.EX2 R16, R16 ;  /* 0x0000001000107308 */ /* 0x000ea20000000800 */
[----:B-1----:R-:W-:Y:S01]  /*8f10*/  F2FP.BF16.F32.PACK_AB R5, R12, R4 ;  /* 0x000000040c05723e */ /* 0x002fe200000010ff */
[-C--:B------:R-:W-:Y:S01]  /*8f20*/  FMUL.FTZ R86, R86, R26.reuse ;  /* 0x0000001a56567220 */ /* 0x080fe20000410000 */
[-C--:B------:R-:W-:Y:S01]  /*8f30*/  FMUL.FTZ R87, R87, R26.reuse ;  /* 0x0000001a57577220 */ /* 0x080fe20000410000 */
[-C--:B------:R-:W-:Y:S01]  /*8f40*/  FMUL.FTZ R82, R82, R26.reuse ;  /* 0x0000001a52527220 */ /* 0x080fe20000410000 */
[-C--:B------:R-:W-:Y:S01]  /*8f50*/  FMUL.FTZ R83, R83, R26.reuse ;  /* 0x0000001a53537220 */ /* 0x080fe20000410000 */
[-C--:B------:R-:W-:Y:S01]  /*8f60*/  FMUL.FTZ R78, R78, R26.reuse ;  /* 0x0000001a4e4e7220 */ /* 0x080fe20000410000 */
[-C--:B------:R-:W-:Y:S01]  /*8f70*/  FMUL.FTZ R79, R79, R26.reuse ;  /* 0x0000001a4f4f7220 */ /* 0x080fe20000410000 */
[----:B------:R-:W-:Y:S01]  /*8f80*/  MUFU.EX2 R14, R14 ;  /* 0x0000000e000e7308 */ /* 0x000fe20000000800 */
[-C--:B------:R-:W-:Y:S01]  /*8f90*/  FMUL.FTZ R74, R74, R26.reuse ;  /* 0x0000001a4a4a7220 */ /* 0x080fe20000410000 */
[-C--:B------:R-:W-:Y:S01]  /*8fa0*/  FMUL.FTZ R75, R75, R26.reuse ;  /* 0x0000001a4b4b7220 */ /* 0x080fe20000410000 */
[-C--:B------:R-:W-:Y:S01]  /*8fb0*/  FMUL.FTZ R70, R70, R26.reuse ;  /* 0x0000001a46467220 */ /* 0x080fe20000410000 */
[----:B------:R-:W-:Y:S01]  /*8fc0*/  FMUL.FTZ R71, R71, R26 ;  /* 0x0000001a47477220 */ /* 0x000fe20000410000 */
[-C--:B------:R-:W-:Y:S01]  /*8fd0*/  FFMA.FTZ R121, R189, R43.reuse, -R40 ;  /* 0x0000002bbd797223 */ /* 0x080fe20000010828 */
[--C-:B------:R-:W-:Y:S01]  /*8fe0*/  FFMA.FTZ R120, R167, R43, -R64.reuse ;  /* 0x0000002ba7787223 */ /* 0x100fe20000010840 */
[----:B------:R-:W-:Y:S01]  /*8ff0*/  FADD.FTZ R52, R12, R195 ;  /* 0x000000c30c347221 */ /* 0x000fe20000010000 */
[----:B------:R-:W1:Y:S01]  /*9000*/  MUFU.EX2 R18, R18 ;  /* 0x0000001200127308 */ /* 0x000e620000000800 */
[----:B--2---:R-:W-:Y:S01]  /*9010*/  F2FP.BF16.F32.PACK_AB R7, R16, R17 ;  /* 0x000000111007723e */ /* 0x004fe200000010ff */
        /* <DEDUP_REMOVED lines=10> */
[-CC-:B------:R-:W-:Y:S01]  /*90c0*/  FFMA.FTZ R129, R63, R43.reuse, -R40.reuse ;  /* 0x0000002b3f817223 */ /* 0x180fe20000010828 */
[-CC-:B------:R-:W-:Y:S01]  /*90d0*/  FFMA.FTZ R116, R123, R43.reuse, -R40.reuse ;  /* 0x0000002b7b747223 */ /* 0x180fe20000010828 */
[-CC-:B------:R-:W-:Y:S01]  /*90e0*/  FFMA.FTZ R66, R125, R43.reuse, -R40.reuse ;  /* 0x0000002b7d427223 */ /* 0x180fe20000010828 */
[-C--:B------:R-:W-:Y:S01]  /*90f0*/  FFMA.FTZ R63, R127, R43.reuse, -R40 ;  /* 0x0000002b7f3f7223 */ /* 0x080fe20000010828 */
[----:B------:R-:W2:Y:S01]  /*9100*/  MUFU.EX2 R0, R0 ;  /* 0x0000000000007308 */ /* 0x000ea20000000800 */
[----:B-1----:R-:W-:Y:S01]  /*9110*/  F2FP.BF16.F32.PACK_AB R4, R18, R14 ;  /* 0x0000000e1204723e */ /* 0x002fe200000010ff */
[-CC-:B------:R-:W-:Y:S01]  /*9120*/  FFMA.FTZ R52, R67, R43.reuse, -R64.reuse ;  /* 0x0000002b43347223 */ /* 0x180fe20000010840 */
[----:B------:R-:W-:Y:S01]  /*9130*/  FADD.FTZ R138, R16, R17 ;  /* 0x00000011108a7221 */ /* 0x000fe20000010000 */
[-CC-:B------:R-:W-:Y:S01]  /*9140*/  FFMA.FTZ R67, R46, R43.reuse, -R64.reuse ;  /* 0x0000002b2e437223 */ /* 0x180fe20000010840 */
[-CC-:B------:R-:W-:Y:S01]  /*9150*/  FFMA.FTZ R46, R48, R43.reuse, -R64.reuse ;  /* 0x0000002b302e7223 */ /* 0x180fe20000010840 */
[-C--:B------:R-:W-:Y:S01]  /*9160*/  FFMA.FTZ R48, R56, R43.reuse, -R64 ;  /* 0x0000002b38307223 */ /* 0x080fe20000010840 */
[-CC-:B------:R-:W-:Y:S01]  /*9170*/  FFMA.FTZ R56, R49, R43.reuse, -R40.reuse ;  /* 0x0000002b31387223 */ /* 0x180fe20000010828 */
[----:B------:R-:W1:Y:S01]  /*9180*/  MUFU.EX2 R128, R128 ;  /* 0x0000008000807308 */ /* 0x000e620000000800 */
[-CC-:B------:R-:W-:Y:S01]  /*9190*/  FFMA.FTZ R49, R51, R43.reuse, -R40.reuse ;  /* 0x0000002b33317223 */ /* 0x180fe20000010828 */
[-C--:B------:R-:W-:Y:S01]  /*91a0*/  FFMA.FTZ R45, R45, R43.reuse, -R40 ;  /* 0x0000002b2d2d7223 */ /* 0x080fe20000010828 */
[-CC-:B------:R-:W-:Y:S01]  /*91b0*/  FFMA.FTZ R127, R44, R43.reuse, -R64.reuse ;  /* 0x0000002b2c7f7223 */ /* 0x180fe20000010840 */
[-CC-:B------:R-:W-:Y:S01]  /*91c0*/  FFMA.FTZ R44, R20, R43.reuse, -R64.reuse ;  /* 0x0000002b142c7223 */ /* 0x180fe20000010840 */
[-CC-:B------:R-:W-:Y:S01]  /*91d0*/  FFMA.FTZ R51, R21, R43.reuse, -R64.reuse ;  /* 0x0000002b15337223 */ /* 0x180fe20000010840 */
[-C--:B------:R-:W-:Y:S01]  /*91e0*/  FFMA.FTZ R123, R23, R43.reuse, -R64 ;  /* 0x0000002b177b7223 */ /* 0x080fe20000010840 */
[----:B------:R-:W-:Y:S01]  /*91f0*/  FFMA.FTZ R39, R39, R43, -R40 ;  /* 0x0000002b27277223 */ /* 0x000fe20000010828 */
[----:B------:R-:W-:Y:S01]  /*9200*/  MUFU.EX2 R155, R155 ;  /* 0x0000009b009b7308 */ /* 0x000fe20000000800 */
        /* <DEDUP_REMOVED lines=8> */
[----:B-1----:R-:W-:Y:S01]  /*9290*/  F2FP.BF16.F32.PACK_AB R6, R128, R19 ;  /* 0x000000138006723e */ /* 0x002fe200000010ff */
[-C--:B------:R-:W-:Y:S01]  /*92a0*/  FMUL.FTZ R96, R96, R0.reuse ;  /* 0x0000000060607220 */ /* 0x080fe20000410000 */
        /* <DEDUP_REMOVED lines=14> */
[----:B------:R-:W1:Y:S01]  /*9390*/  LDSM.16.MT88.4 R8, [R118+0x9000] ;  /* 0x009000007608783b */ /* 0x000e620000004200 */
[-C--:B------:R-:W-:Y:S01]  /*93a0*/  FMUL.FTZ R73, R73, R0.reuse ;  /* 0x0000000049497220 */ /* 0x080fe20000410000 */
[-C--:B------:R-:W-:Y:S01]  /*93b0*/  FMUL.FTZ R68, R68, R0.reuse ;  /* 0x0000000044447220 */ /* 0x080fe20000410000 */
[-C--:B------:R-:W-:Y:S01]  /*93c0*/  FMUL.FTZ R69, R69, R0.reuse ;  /* 0x0000000045457220 */ /* 0x080fe20000410000 */
[----:B------:R-:W-:Y:S01]  /*93d0*/  MUFU.EX2 R136, R136 ;  /* 0x0000008800887308 */ /* 0x000fe20000000800 */
[----:B------:R-:W-:Y:S01]  /*93e0*/  FFMA.FTZ R197, R197, R0, R14 ;  /* 0x00000000c5c57223 */ /* 0x000fe2000001000e */
[-CC-:B------:R-:W-:Y:S01]  /*93f0*/  FFMA.FTZ R0, R131, R43.reuse, -R64.reuse ;  /* 0x0000002b83007223 */ /* 0x180fe20000010840 */
[----:B------:R-:W-:Y:S01]  /*9400*/  LDSM.16.MT88.4 R12, [R156+0x9800] ;  /* 0x009800009c0c783b */ /* 0x000fe20000004200 */
[-CC-:B------:R-:W-:Y:S01]  /*9410*/  FFMA.FTZ R131, R65, R43.reuse, -R64.reuse ;  /* 0x0000002b41837223 */ /* 0x180fe20000010840 */
[-C--:B------:R-:W-:Y:S01]  /*9420*/  FFMA.FTZ R65, R137, R43.reuse, -R64 ;  /* 0x0000002b89417223 */ /* 0x080fe20000010840 */
[----:B------:R-:W-:Y:S01]  /*9430*/  FADD.FTZ R18, R18, R197 ;  /* 0x000000c512127221 */ /* 0x000fe20000010000 */
[-CC-:B------:R-:W-:Y:S01]  /*9440*/  FFMA.FTZ R36, R36, R43.reuse, -R40.reuse ;  /* 0x0000002b24247223 */ /* 0x180fe20000010828 */
[----:B------:R-:W-:Y:S01]  /*9450*/  MUFU.EX2 R141, R141 ;  /* 0x0000008d008d7308 */ /* 0x000fe20000000800 */
[-C--:B------:R-:W-:Y:S01]  /*9460*/  FFMA.FTZ R35, R35, R43.reuse, -R40 ;  /* 0x0000002b23237223 */ /* 0x080fe20000010828 */
[----:B------:R-:W-:Y:S01]  /*9470*/  FADD.FTZ R143, R19, R18 ;  /* 0x00000012138f7221 */ /* 0x000fe20000010000 */
[-C--:B------:R-:W-:Y:S01]  /*9480*/  FFMA.FTZ R32, R32, R43.reuse, -R40 ;  /* 0x0000002b20207223 */ /* 0x080fe20000010828 */
[----:B------:R-:W-:Y:S01]  /*9490*/  LDSM.16.MT88.4 R16, [R156+0x9c00] ;  /* 0x009c00009c10783b */ /* 0x000fe20000004200 */
[-CC-:B------:R-:W-:Y:S01]  /*94a0*/  FFMA.FTZ R125, R50, R43.reuse, -R64.reuse ;  /* 0x0000002b327d7223 */ /* 0x180fe20000010840 */
[----:B------:R-:W-:Y:S01]  /*94b0*/  FADD.FTZ R128, R128, R143 ;  /* 0x0000008f80807221 */ /* 0x000fe20000010000 */
[-C--:B------:R-:W-:Y:S01]  /*94c0*/  FFMA.FTZ R50, R57, R43.reuse, -R64 ;  /* 0x0000002b39327223 */ /* 0x080fe20000010840 */
[----:B------:R-:W-:Y:S01]  /*94d0*/  MUFU.EX2 R179, R179 ;  /* 0x000000b300b37308 */ /* 0x000fe20000000800 */
[-C--:B------:R-:W-:Y:S01]  /*94e0*/  FFMA.FTZ R33, R33, R43.reuse, -R40 ;  /* 0x0000002b21217223 */ /* 0x080fe20000010828 */
[-C--:B------:R-:W-:Y:S01]  /*94f0*/  FFMA.FTZ R58, R58, R43.reuse, -R64 ;  /* 0x0000002b3a3a7223 */ /* 0x080fe20000010840 */
[-C--:B------:R-:W-:Y:S01]  /*9500*/  FFMA.FTZ R137, R28, R43.reuse, -R40 ;  /* 0x0000002b1c897223 */ /* 0x080fe20000010828 */
[-CC-:B------:R-:W-:Y:S01]  /*9510*/  FFMA.FTZ R60, R60, R43.reuse, -R64.reuse ;  /* 0x0000002b3c3c7223 */ /* 0x180fe20000010840 */
[-CC-:B------:R-:W-:Y:S01]  /*9520*/  FFMA.FTZ R59, R59, R43.reuse, -R64.reuse ;  /* 0x0000002b3b3b7223 */ /* 0x180fe20000010840 */
[-CC-:B------:R-:W-:Y:S01]  /*9530*/  FFMA.FTZ R61, R61, R43.reuse, -R64.reuse ;  /* 0x0000002b3d3d7223 */ /* 0x180fe20000010840 */
[----:B------:R-:W-:Y:S01]  /*9540*/  FFMA.FTZ R62, R62, R43, -R64 ;  /* 0x0000002b3e3e7223 */ /* 0x000fe20000010840 */
[----:B------:R-:W2:Y:S01]  /*9550*/  MUFU.EX2 R134, R134 ;  /* 0x0000008600867308 */ /* 0x000ea20000000800 */
[----:B------:R-:W-:-:S07]  /*9560*/  @P0 IADD3 R187, PT, PT, R117, -0x3, RZ ;  /* 0xfffffffd75bb0810 */ /* 0x000fce0007ffe0ff */
[----:B------:R-:W-:Y:S01]  /*9570*/  MUFU.EX2 R130, R130 ;  /* 0x0000008200827308 */ /* 0x000fe20000000800 */
[C---:B-1----:R-:W-:Y:S07]  /*9580*/  HMMA.16816.F32.BF16 R104, R4.reuse, R8, R104 ;  /* 0x000000080468723c */ /* 0x042fee0000041868 */
[----:B------:R-:W1:Y:S01]  /*9590*/  MUFU.EX2 R121, R121 ;  /* 0x0000007900797308 */ /* 0x000e620000000800 */
[C---:B------:R-:W-:Y:S01]  /*95a0*/  HMMA.16816.F32.BF16 R100, R4.reuse, R10, R100 ;  /* 0x0000000a0464723c */ /* 0x040fe20000041864 */
[----:B------:R-:W3:Y:S06]  /*95b0*/  LDSM.16.MT88.4 R8, [R156+0xb000] ;  /* 0x00b000009c08783b */ /* 0x000eec0000004200 */
[----:B------:R-:W4:Y:S08]  /*95c0*/  MUFU.EX2 R120, R120 ;  /* 0x0000007800787308 */ /* 0x000f300000000800 */
[----:B------:R-:W-:Y:S08]  /*95d0*/  MUFU.EX2 R133, R133 ;  /* 0x0000008500857308 */ /* 0x000ff00000000800 */
[----:B------:R-:W-:Y:S08]  /*95e0*/  MUFU.EX2 R124, R124 ;  /* 0x0000007c007c7308 */ /* 0x000ff00000000800 */
[----:B------:R-:W-:Y:S08]  /*95f0*/  MUFU.EX2 R27, R27 ;  /* 0x0000001b001b7308 */ /* 0x000ff00000000800 */
[----:B------:R-:W-:Y:S01]  /*9600*/  MUFU.EX2 R139, R139 ;  /* 0x0000008b008b7308 */ /* 0x000fe20000000800 */
[C---:B---3--:R-:W-:Y:S07]  /*9610*/  HMMA.16816.F32.BF16 R96, R4.reuse, R8, R96 ;  /* 0x000000080460723c */ /* 0x048fee0000041860 */
[----:B------:R-:W3:Y:S01]  /*9620*/  MUFU.EX2 R126, R126 ;  /* 0x0000007e007e7308 */ /* 0x000ee20000000800 */
[C---:B------:R-:W-:Y:S01]  /*9630*/  HMMA.16816.F32.BF16 R92, R4.reuse, R10, R92 ;  /* 0x0000000a045c723c */ /* 0x040fe2000004185c */
[----:B------:R-:W5:Y:S06]  /*9640*/  LDSM.16.MT88.4 R8, [R118+0xb000] ;  /* 0x00b000007608783b */ /* 0x000f6c0000004200 */
[----:B------:R-:W-:Y:S08]  /*9650*/  MUFU.EX2 R29, R29 ;  /* 0x0000001d001d7308 */ /* 0x000ff00000000800 */
[----:B------:R-:W3:Y:S08]  /*9660*/  MUFU.EX2 R26, R26 ;  /* 0x0000001a001a7308 */ /* 0x000ef00000000800 */
[----:B------:R-:W3:Y:S08]  /*9670*/  MUFU.EX2 R0, R0 ;  /* 0x0000000000007308 */ /* 0x000ef00000000800 */
[----:B------:R-:W-:Y:S08]  /*9680*/  MUFU.EX2 R131, R131 ;  /* 0x0000008300837308 */ /* 0x000ff00000000800 */
[----:B------:R-:W-:Y:S01]  /*9690*/  MUFU.EX2 R122, R122 ;  /* 0x0000007a007a7308 */ /* 0x000fe20000000800 */
[C---:B-----5:R-:W-:Y:S07]  /*96a0*/  HMMA.16816.F32.BF16 R88, R4.reuse, R8, R88 ;  /* 0x000000080458723c */ /* 0x060fee0000041858 */
[----:B------:R-:W-:Y:S01]  /*96b0*/  MUFU.EX2 R65, R65 ;  /* 0x0000004100417308 */ /* 0x000fe20000000800 */
[C---:B------:R-:W-:Y:S01]  /*96c0*/  HMMA.16816.F32.BF16 R84, R4.reuse, R10, R84 ;  /* 0x0000000a0454723c */ /* 0x040fe20000041854 */
[----:B------:R-:W5:Y:S06]  /*96d0*/  LDSM.16.MT88.4 R8, [R156+0xd000] ;  /* 0x00d000009c08783b */ /* 0x000f6c0000004200 */
[----:B------:R-:W3:Y:S08]  /*96e0*/  MUFU.EX2 R129, R129 ;  /* 0x0000008100817308 */ /* 0x000ef00000000800 */
[----:B------:R-:W3:Y:S08]  /*96f0*/  MUFU.EX2 R116, R116 ;  /* 0x0000007400747308 */ /* 0x000ef00000000800 */
[----:B------:R-:W-:Y:S08]  /*9700*/  MUFU.EX2 R66, R66 ;  /* 0x0000004200427308 */ /* 0x000ff00000000800 */
[----:B------:R-:W3:Y:S08]  /*9710*/  MUFU.EX2 R63, R63 ;  /* 0x0000003f003f7308 */ /* 0x000ef00000000800 */
[----:B------:R-:W3:Y:S01]  /*9720*/  MUFU.EX2 R52, R52 ;  /* 0x0000003400347308 */ /* 0x000ee20000000800 */
[C---:B-----5:R-:W-:Y:S07]  /*9730*/  HMMA.16816.F32.BF16 R80, R4.reuse, R8, R80 ;  /* 0x000000080450723c */ /* 0x060fee0000041850 */
[----:B------:R-:W-:Y:S01]  /*9740*/  MUFU.EX2 R67, R67 ;  /* 0x0000004300437308 */ /* 0x000fe20000000800 */
[C---:B------:R-:W-:Y:S01]  /*9750*/  HMMA.16816.F32.BF16 R76, R4.reuse, R10, R76 ;  /* 0x0000000a044c723c */ /* 0x040fe2000004184c */
[----:B------:R-:W5:Y:S06]  /*9760*/  LDSM.16.MT88.4 R8, [R118+0xd000] ;  /* 0x00d000007608783b */ /* 0x000f6c0000004200 */
[----:B------:R-:W-:Y:S08]  /*9770*/  MUFU.EX2 R46, R46 ;  /* 0x0000002e002e7308 */ /* 0x000ff00000000800 */
[----:B------:R-:W-:Y:S08]  /*9780*/  MUFU.EX2 R48, R48 ;  /* 0x0000003000307308 */ /* 0x000ff00000000800 */
[----:B------:R-:W-:Y:S08]  /*9790*/  MUFU.EX2 R56, R56 ;  /* 0x0000003800387308 */ /* 0x000ff00000000800 */
[----:B------:R-:W3:Y:S08]  /*97a0*/  MUFU.EX2 R49, R49 ;  /* 0x0000003100317308 */ /* 0x000ef00000000800 */
[----:B------:R-:W-:Y:S01]  /*97b0*/  MUFU.EX2 R45, R45 ;  /* 0x0000002d002d7308 */ /* 0x000fe20000000800 */
[C---:B-----5:R-:W-:Y:S07]  /*97c0*/  HMMA.16816.F32.BF16 R72, R4.reuse, R8, R72 ;  /* 0x000000080448723c */ /* 0x060fee0000041848 */
[----:B------:R5:W-:Y:S01]  /*97d0*/  MUFU.EX2 R57, R127 ;  /* 0x0000007f00397308 */ /* 0x000be20000000800 */
[----:B------:R-:W-:Y:S01]  /*97e0*/  HMMA.16816.F32.BF16 R68, R4, R10, R68 ;  /* 0x0000000a0444723c */ /* 0x000fe20000041844 */
[----:B------:R-:W3:Y:S01]  /*97f0*/  LDSM.16.MT88.4 R8, [R156+0x9400] ;  /* 0x009400009c08783b */ /* 0x000ee20000004200 */
[----:B--2---:R-:W-:Y:S01]  /*9800*/  F2FP.BF16.F32.PACK_AB R4, R134, R179 ;  /* 0x000000b38604723e */ /* 0x004fe200000010ff */
[----:B------:R-:W-:Y:S01]  /*9810*/  FADD.FTZ R179, R179, R128 ;  /* 0x00000080b3b37221 */ /* 0x000fe20000010000 */
[----:B------:R-:W-:Y:S01]  /*9820*/  F2FP.BF16.F32.PACK_AB R5, R136, R155 ;  /* 0x0000009b8805723e */ /* 0x000fe200000010ff */
[-C--:B------:R-:W-:Y:S01]  /*9830*/  FFMA.FTZ R128, R47, R43.reuse, -R40 ;  /* 0x0000002b2f807223 */ /* 0x080fe20000010828 */
[----:B-1----:R-:W-:Y:S01]  /*9840*/  F2FP.BF16.F32.PACK_AB R6, R121, R130 ;  /* 0x000000827906723e */ /* 0x002fe200000010ff */
[--C-:B------:R-:W-:Y:S01]  /*9850*/  FFMA.FTZ R47, R42, R43, -R64.reuse ;  /* 0x0000002b2a2f7223 */ /* 0x100fe20000010840 */
[----:B----4-:R-:W-:Y:S01]  /*9860*/  F2FP.BF16.F32.PACK_AB R7, R120, R141 ;  /* 0x0000008d7807723e */ /* 0x010fe200000010ff */
[-C--:B------:R-:W-:Y:S01]  /*9870*/  FFMA.FTZ R42, R22, R43.reuse, -R64 ;  /* 0x0000002b162a7223 */ /* 0x080fe20000010840 */
[----:B------:R-:W-:Y:S01]  /*9880*/  MUFU.EX2 R44, R44 ;  /* 0x0000002c002c7308 */ /* 0x000fe20000000800 */
[----:B------:R-:W-:Y:S01]  /*9890*/  LDSM.16.MT88.4 R20, [R156+0xc000] ;  /* 0x00c000009c14783b */ /* 0x000fe20000004200 */
[----:B------:R-:W-:Y:S01]  /*98a0*/  FADD.FTZ R155, R155, R138 ;  /* 0x0000008a9b9b7221 */ /* 0x000fe20000010000 */
[----:B------:R-:W-:Y:S01]  /*98b0*/  FADD.FTZ R179, R134, R179 ;  /* 0x000000b386b37221 */ /* 0x000fe20000010000 */
[-CC-:B------:R-:W-:Y:S01]  /*98c0*/  FFMA.FTZ R138, R31, R43.reuse, -R40.reuse ;  /* 0x0000002b1f8a7223 */ /* 0x180fe20000010828 */
[-CC-:B-----5:R-:W-:Y:S01]  /*98d0*/  FFMA.FTZ R127, R37, R43.reuse, -R40.reuse ;  /* 0x0000002b257f7223 */ /* 0x1a0fe20000010828 */
[----:B------:R-:W-:Y:S01]  /*98e0*/  FADD.FTZ R136, R136, R155 ;  /* 0x0000009b88887221 */ /* 0x000fe20000010000 */
[----:B------:R-:W-:Y:S01]  /*98f0*/  FADD.FTZ R134, R130, R179 ;  /* 0x000000b382867221 */ /* 0x000fe20000010000 */
[----:B------:R-:W1:Y:S01]  /*9900*/  MUFU.EX2 R128, R128 ;  /* 0x0000008000807308 */ /* 0x000e620000000800 */
[-C--:B------:R-:W-:Y:S01]  /*9910*/  FFMA.FTZ R130, R34, R43.reuse, -R40 ;  /* 0x0000002b22827223 */ /* 0x080fe20000010828 */
[----:B------:R-:W-:Y:S01]  /*9920*/  FADD.FTZ R141, R141, R136 ;  /* 0x000000888d8d7221 */ /* 0x000fe20000010000 */
[-CC-:B------:R-:W-:Y:S01]  /*9930*/  FFMA.FTZ R136, R30, R43.reuse, -R40.reuse ;  /* 0x0000002b1e887223 */ /* 0x180fe20000010828 */
[-CC-:B------:R-:W-:Y:S01]  /*9940*/  FFMA.FTZ R64, R41, R43.reuse, -R40.reuse ;  /* 0x0000002b29407223 */ /* 0x180fe20000010828 */
[----:B------:R-:W-:Y:S01]  /*9950*/  FFMA.FTZ R40, R38, R43, -R40 ;  /* 0x0000002b26287223 */ /* 0x000fe20000010828 */
[----:B------:R-:W-:Y:S01]  /*9960*/  FADD.FTZ R120, R120, R141 ;  /* 0x0000008d78787221 */ /* 0x000fe20000010000 */
[----:B------:R-:W-:Y:S01]  /*9970*/  FADD.FTZ R134, R121, R134 ;  /* 0x0000008679867221 */ /* 0x000fe20000010000 */
[----:B------:R-:W2:Y:S08]  /*9980*/  MUFU.EX2 R47, R47 ;  /* 0x0000002f002f7308 */ /* 0x000eb00000000800 */
[----:B------:R-:W-:Y:S01]  /*9990*/  MUFU.EX2 R42, R42 ;  /* 0x0000002a002a7308 */ /* 0x000fe20000000800 */
[C---:B---3--:R-:W-:Y:S07]  /*99a0*/  HMMA.16816.F32.BF16 R112, R4.reuse, R8, R112 ;  /* 0x000000080470723c */ /* 0x048fee0000041870 */
[----:B------:R-:W-:Y:S01]  /*99b0*/  MUFU.EX2 R51, R51 ;  /* 0x0000003300337308 */ /* 0x000fe20000000800 */
[C---:B------:R-:W-:Y:S01]  /*99c0*/  HMMA.16816.F32.BF16 R108, R4.reuse, R10, R108 ;  /* 0x0000000a046c723c */ /* 0x040fe2000004186c */
[----:B------:R-:W3:Y:S06]  /*99d0*/  LDSM.16.MT88.4 R8, [R118+0x9400] ;  /* 0x009400007608783b */ /* 0x000eec0000004200 */
[----:B------:R-:W-:Y:S08]  /*99e0*/  MUFU.EX2 R39, R39 ;  /* 0x0000002700277308 */ /* 0x000ff00000000800 */
[----:B------:R-:W4:Y:S08]  /*99f0*/  MUFU.EX2 R36, R36 ;  /* 0x0000002400247308 */ /* 0x000f300000000800 */
[----:B------:R-:W-:Y:S08]  /*9a00*/  MUFU.EX2 R35, R35 ;  /* 0x0000002300237308 */ /* 0x000ff00000000800 */
[----:B------:R-:W5:Y:S08]  /*9a10*/  MUFU.EX2 R32, R32 ;  /* 0x0000002000207308 */ /* 0x000f700000000800 */
[----:B------:R-:W-:Y:S01]  /*9a20*/  MUFU.EX2 R31, R125 ;  /* 0x0000007d001f7308 */ /* 0x000fe20000000800 */
[C---:B---3--:R-:W-:Y:S07]  /*9a30*/  HMMA.16816.F32.BF16 R104, R4.reuse, R8, R104 ;  /* 0x000000080468723c */ /* 0x048fee0000041868 */
[----:B------:R-:W-:Y:S01]  /*9a40*/  MUFU.EX2 R28, R123 ;  /* 0x0000007b001c7308 */ /* 0x000fe20000000800 */
[C---:B------:R-:W-:Y:S01]  /*9a50*/  HMMA.16816.F32.BF16 R100, R4.reuse, R10, R100 ;  /* 0x0000000a0464723c */ /* 0x040fe20000041864 */
[----:B------:R-:W3:Y:S06]  /*9a60*/  LDSM.16.MT88.4 R8, [R156+0xb400] ;  /* 0x00b400009c08783b */ /* 0x000eec0000004200 */
[----:B------:R-:W-:Y:S08]  /*9a70*/  MUFU.EX2 R30, R58 ;  /* 0x0000003a001e7308 */ /* 0x000ff00000000800 */
[----:B------:R-:W-:Y:S08]  /*9a80*/  MUFU.EX2 R38, R138 ;  /* 0x0000008a00267308 */ /* 0x000ff00000000800 */
[----:B------:R-:W5:Y:S08]  /*9a90*/  MUFU.EX2 R37, R137 ;  /* 0x0000008900257308 */ /* 0x000f700000000800 */
[----:B------:R-:W-:Y:S08]  /*9aa0*/  MUFU.EX2 R34, R136 ;  /* 0x0000008800227308 */ /* 0x000ff00000000800 */
[----:B------:R-:W5:Y:S01]  /*9ab0*/  MUFU.EX2 R33, R33 ;  /* 0x0000002100217308 */ /* 0x000f620000000800 */
[C---:B---3--:R-:W-:Y:S07]  /*9ac0*/  HMMA.16816.F32.BF16 R96, R4.reuse, R8, R96 ;  /* 0x000000080460723c */ /* 0x048fee0000041860 */
[----:B------:R-:W3:Y:S01]  /*9ad0*/  MUFU.EX2 R41, R50 ;  /* 0x0000003200297308 */ /* 0x000ee20000000800 */
[C---:B------:R-:W-:Y:S01]  /*9ae0*/  HMMA.16816.F32.BF16 R92, R4.reuse, R10, R92 ;  /* 0x0000000a045c723c */ /* 0x040fe2000004185c */
[----:B------:R-:W1:Y:S06]  /*9af0*/  LDSM.16.MT88.4 R8, [R118+0xb400] ;  /* 0x00b400007608783b */ /* 0x000e6c0000004200 */
[----:B------:R-:W-:Y:S08]  /*9b00*/  MUFU.EX2 R60, R60 ;  /* 0x0000003c003c7308 */ /* 0x000ff00000000800 */
[----:B------:R-:W-:Y:S08]  /*9b10*/  MUFU.EX2 R59, R59 ;  /* 0x0000003b003b7308 */ /* 0x000ff00000000800 */
[----:B------:R-:W-:Y:S08]  /*9b20*/  MUFU.EX2 R61, R61 ;  /* 0x0000003d003d7308 */ /* 0x000ff00000000800 */
[----:B------:R-:W-:Y:S08]  /*9b30*/  MUFU.EX2 R130, R130 ;  /* 0x0000008200827308 */ /* 0x000ff00000000800 */
[----:B------:R-:W3:Y:S01]  /*9b40*/  MUFU.EX2 R127, R127 ;  /* 0x0000007f007f7308 */ /* 0x000ee20000000800 */
[C---:B-1----:R-:W-:Y:S07]  /*9b50*/  HMMA.16816.F32.BF16 R88, R4.reuse, R8, R88 ;  /* 0x000000080458723c */ /* 0x042fee0000041858 */
[----:B------:R-:W-:Y:S01]  /*9b60*/  MUFU.EX2 R64, R64 ;  /* 0x0000004000407308 */ /* 0x000fe20000000800 */
[C---:B------:R-:W-:Y:S01]  /*9b70*/  HMMA.16816.F32.BF16 R84, R4.reuse, R10, R84 ;  /* 0x0000000a0454723c */ /* 0x040fe20000041854 */
[----:B------:R-:W1:Y:S06]  /*9b80*/  LDSM.16.MT88.4 R8, [R156+0xd400] ;  /* 0x00d400009c08783b */ /* 0x000e6c0000004200 */
[----:B------:R-:W3:Y:S08]  /*9b90*/  MUFU.EX2 R197, R40 ;  /* 0x0000002800c57308 */ /* 0x000ef00000000800 */
[----:B------:R-:W3:Y:S01]  /*9ba0*/  MUFU.EX2 R62, R62 ;  /* 0x0000003e003e7308 */ /* 0x000ee20000000800 */
[C---:B-1----:R-:W-:Y:S08]  /*9bb0*/  HMMA.16816.F32.BF16 R80, R4.reuse, R8, R80 ;  /* 0x000000080450723c */ /* 0x042ff00000041850 */
[C---:B------:R-:W-:Y:S01]  /*9bc0*/  HMMA.16816.F32.BF16 R76, R4.reuse, R10, R76 ;  /* 0x0000000a044c723c */ /* 0x040fe2000004184c */
[----:B------:R-:W1:Y:S07]  /*9bd0*/  LDSM.16.MT88.4 R8, [R118+0xd400] ;  /* 0x00d400007608783b */ /* 0x000e6e0000004200 */
[C---:B-1----:R-:W-:Y:S08]  /*9be0*/  HMMA.16816.F32.BF16 R72, R4.reuse, R8, R72 ;  /* 0x000000080448723c */ /* 0x042ff00000041848 */
        /* <DEDUP_REMOVED lines=12> */
[----:B------:R-:W-:Y:S01]  /*9cb0*/  HMMA.16816.F32.BF16 R112, R4, R12, R112 ;  /* 0x0000000c0470723c */ /* 0x000fe20000041870 */
[----:B------:R-:W-:Y:S01]  /*9cc0*/  FADD.FTZ R26, R26, R29 ;  /* 0x0000001d1a1a7221 */ /* 0x000fe20000010000 */
[----:B------:R-:W-:-:S03]  /*9cd0*/  FADD.FTZ R0, R0, R27 ;  /* 0x0000001b00007221 */ /* 0x000fc60000010000 */
[----:B------:R-:W-:-:S03]  /*9ce0*/  FADD.FTZ R27, R129, R26 ;  /* 0x0000001a811b7221 */ /* 0x000fc60000010000 */
[----:B------:R-:W-:Y:S01]  /*9cf0*/  HMMA.16816.F32.BF16 R108, R4, R14, R108 ;  /* 0x0000000e046c723c */ /* 0x000fe2000004186c */
[----:B------:R-:W2:Y:S01]  /*9d00*/  LDSM.16.MT88.4 R12, [R156+0xb800] ;  /* 0x00b800009c0c783b */ /* 0x000ea20000004200 */
        /* <DEDUP_REMOVED lines=15> */
[----:B------:R-:W1:Y:S01]  /*9e00*/  LDSM.16.MT88.4 R8, [R156+0xbc00] ;  /* 0x00bc00009c08783b */ /* 0x000e620000004200 */
[----:B------:R-:W-:-:S02]  /*9e10*/  F2FP.BF16.F32.PACK_AB R4, R116, R129 ;  /* 0x000000817404723e */ /* 0x000fc400000010ff */
[----:B------:R-:W-:Y:S01]  /*9e20*/  F2FP.BF16.F32.PACK_AB R5, R122, R131 ;  /* 0x000000837a05723e */ /* 0x000fe200000010ff */
[----:B------:R-:W-:Y:S01]  /*9e30*/  FADD.FTZ R131, R131, R0 ;  /* 0x0000000083837221 */ /* 0x000fe20000010000 */
[C---:B------:R-:W-:Y:S01]  /*9e40*/  F2FP.BF16.F32.PACK_AB R6, R63.reuse, R66 ;  /* 0x000000423f06723e */ /* 0x040fe200000010ff */
[----:B------:R-:W-:Y:S01]  /*9e50*/  FADD.FTZ R66, R66, R27 ;  /* 0x0000001b42427221 */ /* 0x000fe20000010000 */
[----:B------:R-:W-:Y:S01]  /*9e60*/  F2FP.BF16.F32.PACK_AB R7, R52, R65 ;  /* 0x000000413407723e */ /* 0x000fe200000010ff */
[----:B------:R-:W-:Y:S01]  /*9e70*/  FADD.FTZ R122, R122, R131 ;  /* 0x000000837a7a7221 */ /* 0x000fe20000010000 */
[-C--:B------:R-:W-:Y:S01]  /*9e80*/  MOV R0, R24.reuse ;  /* 0x0000001800007202 */ /* 0x080fe20000000f00 */
[----:B------:R-:W-:Y:S01]  /*9e90*/  FADD.FTZ R63, R63, R66 ;  /* 0x000000423f3f7221 */ /* 0x000fe20000010000 */
[----:B------:R-:W-:Y:S01]  /*9ea0*/  @P0 MOV R0, R24 ;  /* 0x0000001800000202 */ /* 0x000fe20000000f00 */
[----:B------:R-:W-:Y:S02]  /*9eb0*/  FADD.FTZ R65, R65, R122 ;  /* 0x0000007a41417221 */ /* 0x000fe40000010000 */
[----:B--2---:R-:W-:Y:S02]  /*9ec0*/  HMMA.16816.F32.BF16 R104, R4, R12, R104 ;  /* 0x0000000c0468723c */ /* 0x004fe40000041868 */
[----:B------:R-:W-:-:S06]  /*9ed0*/  FADD.FTZ R52, R52, R65 ;  /* 0x0000004134347221 */ /* 0x000fcc0000010000 */
        /* <DEDUP_REMOVED lines=15> */
[----:B------:R-:W-:Y:S01]  /*9fd0*/  HMMA.16816.F32.BF16 R68, R4, R10, R68 ;  /* 0x0000000a0444723c */ /* 0x000fe20000041844 */
[----:B------:R-:W1:Y:S01]  /*9fe0*/  LDSM.16.MT88.4 R8, [R118+0xa000] ;  /* 0x00a000007608783b */ /* 0x000e620000004200 */
[----:B------:R-:W-:Y:S01]  /*9ff0*/  F2FP.BF16.F32.PACK_AB R4, R49, R56 ;  /* 0x000000383104723e */ /* 0x000fe200000010ff */
[----:B------:R-:W-:Y:S01]  /*a000*/  FADD.FTZ R56, R56, R63 ;  /* 0x0000003f38387221 */ /* 0x000fe20000010000 */
[C---:B------:R-:W-:Y:S01]  /*a010*/  F2FP.BF16.F32.PACK_AB R5, R46.reuse, R67 ;  /* 0x000000432e05723e */ /* 0x040fe200000010ff */
[----:B------:R-:W-:Y:S01]  /*a020*/  FADD.FTZ R67, R67, R52 ;  /* 0x0000003443437221 */ /* 0x000fe20000010000 */
[----:B------:R-:W-:Y:S01]  /*a030*/  F2FP.BF16.F32.PACK_AB R6, R45, R128 ;  /* 0x000000802d06723e */ /* 0x000fe200000010ff */
[----:B------:R-:W-:Y:S01]  /*a040*/  FADD.FTZ R49, R49, R56 ;  /* 0x0000003831317221 */ /* 0x000fe20000010000 */
[----:B------:R-:W-:Y:S01]  /*a050*/  F2FP.BF16.F32.PACK_AB R7, R47, R48 ;  /* 0x000000302f07723e */ /* 0x000fe200000010ff */
[----:B------:R-:W-:Y:S01]  /*a060*/  FADD.FTZ R67, R46, R67 ;  /* 0x000000432e437221 */ /* 0x000fe20000010000 */
[-C--:B------:R-:W-:Y:S01]  /*a070*/  MOV R52, R25.reuse ;  /* 0x0000001900347202 */ /* 0x080fe20000000f00 */
[----:B------:R-:W-:Y:S01]  /*a080*/  FADD.FTZ R128, R128, R49 ;  /* 0x0000003180807221 */ /* 0x000fe20000010000 */
[----:B------:R-:W-:Y:S01]  /*a090*/  @P0 MOV R52, R25 ;  /* 0x0000001900340202 */ /* 0x000fe20000000f00 */
[----:B------:R-:W-:-:S02]  /*a0a0*/  FADD.FTZ R48, R48, R67 ;  /* 0x0000004330307221 */ /* 0x000fc40000010000 */
[----:B--2---:R-:W-:Y:S01]  /*a0b0*/  HMMA.16816.F32.BF16 R112, R4, R12, R112 ;  /* 0x0000000c0470723c */ /* 0x004fe20000041870 */
[----:B------:R-:W-:Y:S01]  /*a0c0*/  FADD.FTZ R128, R45, R128 ;  /* 0x000000802d807221 */ /* 0x000fe20000010000 */
[----:B------:R-:W-:-:S06]  /*a0d0*/  FADD.FTZ R48, R47, R48 ;  /* 0x000000302f307221 */ /* 0x000fcc0000010000 */
        /* <DEDUP_REMOVED lines=9> */
[C---:B--2---:R-:W-:Y:S08]  /*a170*/  HMMA.16816.F32.BF16 R80, R4.reuse, R12, R80 ;  /* 0x0000000c0450723c */ /* 0x044ff00000041850 */
[C---:B------:R-:W-:Y:S01]  /*a180*/  HMMA.16816.F32.BF16 R76, R4.reuse, R14, R76 ;  /* 0x0000000e044c723c */ /* 0x040fe2000004184c */
[----:B------:R-:W2:Y:S07]  /*a190*/  LDSM.16.MT88.4 R12, [R156+0xc400] ;  /* 0x00c400009c0c783b */ /* 0x000eae0000004200 */
[C---:B------:R-:W-:Y:S01]  /*a1a0*/  HMMA.16816.F32.BF16 R92, R4.reuse, R22, R92 ;  /* 0x00000016045c723c */ /* 0x040fe2000004185c */
[----:B------:R-:W-:Y:S07]  /*a1b0*/  LDSM.16.MT88.4 R20, [R156+0xa400] ;  /* 0x00a400009c14783b */ /* 0x000fee0000004200 */
[C---:B-1----:R-:W-:Y:S08]  /*a1c0*/  HMMA.16816.F32.BF16 R72, R4.reuse, R8, R72 ;  /* 0x000000080448723c */ /* 0x042ff00000041848 */
[----:B------:R-:W-:Y:S01]  /*a1d0*/  HMMA.16816.F32.BF16 R68, R4, R10, R68 ;  /* 0x0000000a0444723c */ /* 0x000fe20000041844 */
[----:B------:R-:W1:Y:S01]  /*a1e0*/  LDSM.16.MT88.4 R8, [R118+0xc400] ;  /* 0x00c400007608783b */ /* 0x000e620000004200 */
[----:B------:R-:W-:Y:S01]  /*a1f0*/  F2FP.BF16.F32.PACK_AB R4, R36, R39 ;  /* 0x000000272404723e */ /* 0x000fe200000010ff */
[----:B------:R-:W-:Y:S01]  /*a200*/  FADD.FTZ R39, R39, R128 ;  /* 0x0000008027277221 */ /* 0x000fe20000010000 */
[----:B------:R-:W-:Y:S01]  /*a210*/  F2FP.BF16.F32.PACK_AB R5, R44, R57 ;  /* 0x000000392c05723e */ /* 0x000fe200000010ff */
[----:B------:R-:W-:Y:S01]  /*a220*/  FADD.FTZ R57, R57, R48 ;  /* 0x0000003039397221 */ /* 0x000fe20000010000 */
[----:B-----5:R-:W-:Y:S01]  /*a230*/  F2FP.BF16.F32.PACK_AB R6, R32, R35 ;  /* 0x000000232006723e */ /* 0x020fe200000010ff */
[----:B------:R-:W-:Y:S01]  /*a240*/  FADD.FTZ R36, R36, R39 ;  /* 0x0000002724247221 */ /* 0x000fe20000010000 */
[----:B------:R-:W-:Y:S01]  /*a250*/  F2FP.BF16.F32.PACK_AB R7, R51, R42 ;  /* 0x0000002a3307723e */ /* 0x000fe200000010ff */
[----:B------:R-:W-:-:S02]  /*a260*/  FADD.FTZ R57, R44, R57 ;  /* 0x000000392c397221 */ /* 0x000fc40000010000 */
[----:B------:R-:W-:Y:S02]  /*a270*/  FADD.FTZ R35, R35, R36 ;  /* 0x0000002423237221 */ /* 0x000fe40000010000 */
[----:B------:R-:W-:Y:S02]  /*a280*/  FADD.FTZ R42, R42, R57 ;  /* 0x000000392a2a7221 */ /* 0x000fe40000010000 */
[----:B------:R-:W-:Y:S01]  /*a290*/  HMMA.16816.F32.BF16 R104, R4, R16, R104 ;  /* 0x000000100468723c */ /* 0x000fe20000041868 */
[----:B------:R-:W-:Y:S01]  /*a2a0*/  FADD.FTZ R35, R32, R35 ;  /* 0x0000002320237221 */ /* 0x000fe20000010000 */
[----:B------:R-:W-:-:S06]  /*a2b0*/  FADD.FTZ R42, R51, R42 ;  /* 0x0000002a332a7221 */ /* 0x000fcc0000010000 */
        /* <DEDUP_REMOVED lines=14> */
[C---:B--2---:R-:W-:Y:S08]  /*a3a0*/  HMMA.16816.F32.BF16 R72, R4.reuse, R12, R72 ;  /* 0x0000000c0448723c */ /* 0x044ff00000041848 */
[----:B------:R-:W-:Y:S01]  /*a3b0*/  HMMA.16816.F32.BF16 R68, R4, R14, R68 ;  /* 0x0000000e0444723c */ /* 0x000fe20000041844 */
[----:B------:R-:W2:Y:S01]  /*a3c0*/  LDSM.16.MT88.4 R12, [R118+0xa800] ;  /* 0x00a80000760c783b */ /* 0x000ea20000004200 */
[----:B------:R-:W-:Y:S01]  /*a3d0*/  F2FP.BF16.F32.PACK_AB R4, R37, R38 ;  /* 0x000000262504723e */ /* 0x000fe200000010ff */
[----:B------:R-:W-:Y:S01]  /*a3e0*/  FADD.FTZ R38, R38, R35 ;  /* 0x0000002326267221 */ /* 0x000fe20000010000 */
[C---:B------:R-:W-:Y:S01]  /*a3f0*/  F2FP.BF16.F32.PACK_AB R5, R28.reuse, R31 ;  /* 0x0000001f1c05723e */ /* 0x040fe200000010ff */
[----:B------:R-:W-:Y:S01]  /*a400*/  FADD.FTZ R31, R31, R42 ;  /* 0x0000002a1f1f7221 */ /* 0x000fe20000010000 */
[----:B------:R-:W-:Y:S01]  /*a410*/  F2FP.BF16.F32.PACK_AB R6, R33, R34 ;  /* 0x000000222106723e */ /* 0x000fe200000010ff */
[----:B------:R-:W-:Y:S01]  /*a420*/  FADD.FTZ R37, R37, R38 ;  /* 0x0000002625257221 */ /* 0x000fe20000010000 */
[----:B---3--:R-:W-:Y:S01]  /*a430*/  F2FP.BF16.F32.PACK_AB R7, R41, R30 ;  /* 0x0000001e2907723e */ /* 0x008fe200000010ff */
[----:B------:R-:W-:-:S02]  /*a440*/  FADD.FTZ R31, R28, R31 ;  /* 0x0000001f1c1f7221 */ /* 0x000fc40000010000 */
[----:B------:R-:W-:Y:S02]  /*a450*/  FADD.FTZ R34, R34, R37 ;  /* 0x0000002522227221 */ /* 0x000fe40000010000 */
[----:B------:R-:W-:Y:S02]  /*a460*/  FADD.FTZ R30, R30, R31 ;  /* 0x0000001f1e1e7221 */ /* 0x000fe40000010000 */
[----:B-1----:R-:W-:Y:S01]  /*a470*/  HMMA.16816.F32.BF16 R112, R4, R8, R112 ;  /* 0x000000080470723c */ /* 0x002fe20000041870 */
[----:B------:R-:W-:Y:S01]  /*a480*/  FADD.FTZ R33, R33, R34 ;  /* 0x0000002221217221 */ /* 0x000fe20000010000 */
[----:B------:R-:W-:-:S06]  /*a490*/  FADD.FTZ R41, R41, R30 ;  /* 0x0000001e29297221 */ /* 0x000fcc0000010000 */
        /* <DEDUP_REMOVED lines=9> */
[C---:B-1----:R-:W-:Y:S08]  /*a530*/  HMMA.16816.F32.BF16 R80, R4.reuse, R8, R80 ;  /* 0x000000080450723c */ /* 0x042ff00000041850 */
[C---:B------:R-:W-:Y:S01]  /*a540*/  HMMA.16816.F32.BF16 R76, R4.reuse, R10, R76 ;  /* 0x0000000a044c723c */ /* 0x040fe2000004184c */
[----:B------:R-:W1:Y:S07]  /*a550*/  LDSM.16.MT88.4 R8, [R156+0xcc00] ;  /* 0x00cc00009c08783b */ /* 0x000e6e0000004200 */
[C---:B------:R-:W-:Y:S01]  /*a560*/  HMMA.16816.F32.BF16 R92, R4.reuse, R22, R92 ;  /* 0x00000016045c723c */ /* 0x040fe2000004185c */
[----:B------:R-:W3:Y:S07]  /*a570*/  LDSM.16.MT88.4 R20, [R156+0xac00] ;  /* 0x00ac00009c14783b */ /* 0x000eee0000004200 */
[C---:B--2---:R-:W-:Y:S08]  /*a580*/  HMMA.16816.F32.BF16 R72, R4.reuse, R12, R72 ;  /* 0x0000000c0448723c */ /* 0x044ff00000041848 */
[----:B------:R-:W-:Y:S01]  /*a590*/  HMMA.16816.F32.BF16 R68, R4, R14, R68 ;  /* 0x0000000e0444723c */ /* 0x000fe20000041844 */
[----:B------:R-:W-:Y:S01]  /*a5a0*/  F2FP.BF16.F32.PACK_AB R4, R127, R130 ;  /* 0x000000827f04723e */ /* 0x000fe200000010ff */
[----:B------:R-:W2:Y:S01]  /*a5b0*/  LDSM.16.MT88.4 R12, [R118+0xcc00] ;  /* 0x00cc0000760c783b */ /* 0x000ea20000004200 */
        /* <DEDUP_REMOVED lines=12> */
[C---:B------:R-:W-:Y:S01]  /*a680*/  HMMA.16816.F32.BF16 R100, R4.reuse, R18, R100 ;  /* 0x000000120464723c */ /* 0x040fe20000041864 */
[----:B------:R-:W4:Y:S07]  /*a690*/  LDSM.16.MT88.4 R16, [R156+0xec00] ;  /* 0x00ec00009c10783b */ /* 0x000f2e0000004200 */
[C---:B-1----:R-:W-:Y:S08]  /*a6a0*/  HMMA.16816.F32.BF16 R96, R4.reuse, R8, R96 ;  /* 0x000000080460723c */ /* 0x042ff00000041860 */
[C---:B------:R-:W-:Y:S01]  /*a6b0*/  HMMA.16816.F32.BF16 R92, R4.reuse, R10, R92 ;  /* 0x0000000a045c723c */ /* 0x040fe2000004185c */
[----:B------:R-:W1:Y:S07]  /*a6c0*/  LDSM.16.MT88.4 R8, [R118+0xec00] ;  /* 0x00ec00007608783b */ /* 0x000e6e0000004200 */
[C---:B---3--:R-:W-:Y:S08]  /*a6d0*/  HMMA.16816.F32.BF16 R112, R4.reuse, R20, R112 ;  /* 0x000000140470723c */ /* 0x048ff00000041870 */
[C---:B------:R-:W-:Y:S08]  /*a6e0*/  HMMA.16816.F32.BF16 R108, R4.reuse, R22, R108 ;  /* 0x00000016046c723c */ /* 0x040ff0000004186c */
[C---:B--2---:R-:W-:Y:S08]  /*a6f0*/  HMMA.16816.F32.BF16 R88, R4.reuse, R12, R88 ;  /* 0x0000000c0458723c */ /* 0x044ff00000041858 */
[C---:B------:R-:W-:Y:S08]  /*a700*/  HMMA.16816.F32.BF16 R84, R4.reuse, R14, R84 ;  /* 0x0000000e0454723c */ /* 0x040ff00000041854 */
[C---:B----4-:R-:W-:Y:S08]  /*a710*/  HMMA.16816.F32.BF16 R80, R4.reuse, R16, R80 ;  /* 0x000000100450723c */ /* 0x050ff00000041850 */
[C---:B------:R-:W-:Y:S08]  /*a720*/  HMMA.16816.F32.BF16 R76, R4.reuse, R18, R76 ;  /* 0x00000012044c723c */ /* 0x040ff0000004184c */
[C---:B-1----:R-:W-:Y:S08]  /*a730*/  HMMA.16816.F32.BF16 R72, R4.reuse, R8, R72 ;  /* 0x000000080448723c */ /* 0x042ff00000041848 */
[----:B------:R-:W-:Y:S01]  /*a740*/  HMMA.16816.F32.BF16 R68, R4, R10, R68 ;  /* 0x0000000a0444723c */ /* 0x000fe20000041844 */
[----:B------:R-:W-:-:S04]  /*a750*/  NOP ;  /* 0x0000000000007918 */ /* 0x000fc80000000000 */
[----:B------:R-:W-:-:S15]  /*a760*/  @P0 BRA `(.L_x_4526) ;  /* 0x0000000000040947 */ /* 0x000fde0003800000 */
.L_x_4517:
[----:B------:R-:W-:-:S07]  /*a770*/  IADD3 R187, PT, PT, R135, -0x1, RZ ;  /* 0xffffffff87bb7810 */ /* 0x000fce0007ffe0ff */
.L_x_4526:
[----:B------:R-:W-:Y:S05]  /*a780*/  BSYNC B2 ;  /* 0x0000000000027941 */ /* 0x000fea0003800000 */
.L_x_4516:
[----:B------:R-:W-:-:S13]  /*a790*/  ISETP.GE.AND P0, PT, R187, R164, PT ;  /* 0x000000a4bb00720c */ /* 0x000fda0003f06270 */
[----:B------:R-:W-:Y:S05]  /*a7a0*/  @!P0 BRA `(.L_x_4527) ;  /* 0x0000005000b08947 */ /* 0x000fea0003800000 */
[----:B------:R-:W-:Y:S01]  /*a7b0*/  IMAD.SHL.U32 R188, R187, 0x80, RZ ;  /* 0x00000080bbbc7824 */ /* 0x000fe200078e00ff */
[----:B------:R-:W-:Y:S01]  /*a7c0*/  ISETP.NE.U32.AND P1, PT, R182, RZ, PT ;  /* 0x000000ffb600720c */ /* 0x000fe20003f25070 */
[C---:B------:R-:W-:Y:S01]  /*a7d0*/  IMAD.SHL.U32 R179, R54.reuse, 0x40, RZ ;  /* 0x0000004036b37824 */ /* 0x040fe200078e00ff */
[----:B------:R-:W-:Y:S01]  /*a7e0*/  SHF.L.U64.HI R184, R54, 0x6, R55 ;  /* 0x0000000636b87819 */ /* 0x000fe20000010237 */
[----:B------:R-:W-:Y:S01]  /*a7f0*/  IMAD.MOV.U32 R117, RZ, RZ, R0 ;  /* 0x000000ffff757224 */ /* 0x000fe200078e0000 */
[C---:B------:R-:W-:Y:S01]  /*a800*/  LOP3.LUT R189, R188.reuse, 0x40, R53, 0xfe, !PT ;  /* 0x00000040bcbd7812 */ /* 0x040fe200078efe35 */
[----:B------:R-:W-:Y:S01]  /*a810*/  IMAD.MOV.U32 R116, RZ, RZ, R52 ;  /* 0x000000ffff747224 */ /* 0x000fe200078e0034 */
[----:B------:R-:W-:Y:S01]  /*a820*/  ISETP.NE.AND.EX P1, PT, R183, RZ, PT, P1 ;  /* 0x000000ffb700720c */ /* 0x000fe20003f25310 */
[----:B------:R-:W-:Y:S01]  /*a830*/  VIADD R187, R187, 0x1 ;  /* 0x00000001bbbb7836 */ /* 0x000fe20000000000 */
[----:B------:R-:W-:Y:S01]  /*a840*/  VIMNMX R186, PT, PT, RZ, R132, !PT ;  /* 0x00000084ffba7248 */ /* 0x000fe20007fe0100 */
[----:B------:R-:W-:Y:S01]  /*a850*/  VIADD R188, R188, 0x80 ;  /* 0x00000080bcbc7836 */ /* 0x000fe20000000000 */
[----:B------:R-:W-:-:S09]  /*a860*/  VIADDMNMX R185, R132, 0x8, RZ, !PT ;  /* 0x0000000884b97846 */ /* 0x000fd200078001ff */
.L_x_4534:
        /* <DEDUP_REMOVED lines=77> */
.L_x_4529:
[----:B------:R-:W-:Y:S05]  /*ad40*/  BSYNC.RECONVERGENT B0 ;  /* 0x0000000000007941 */ /* 0x000fea0003800200 */
.L_x_4528:
        /* <DEDUP_REMOVED lines=17> */
[----:B------:R-:W-:Y:S04]  /*ae60*/  ISETP.GT.AND P0, PT, R187, R164, PT ;  /* 0x000000a4bb00720c */ /* 0x000fe80003f04270 */
        /* <DEDUP_REMOVED lines=177> */
[----:B--2---:R-:W-:Y:S04]  /*b980*/  IABS R123, R127 ;  /* 0x0000007f007b7213 */ /* 0x004fe80000000000 */
[----:B------:R-:W1:Y:S10]  /*b990*/  I2F.RP R122, R123 ;  /* 0x0000007b007a7306 */ /* 0x000e740000209400 */
[----:B-1----:R-:W1:Y:S02]  /*b9a0*/  MUFU.RCP R0, R122 ;  /* 0x0000007a00007308 */ /* 0x002e640000001000 */
[----:B-1----:R-:W-:Y:S08]  /*b9b0*/  VIADD R124, R0, 0xffffffe ;  /* 0x0ffffffe007c7836 */ /* 0x002ff00000000000 */
[----:B------:R-:W1:Y:S02]  /*b9c0*/  F2I.FTZ.U32.TRUNC.NTZ R125, R124 ;  /* 0x0000007c007d7305 */ /* 0x000e64000021f000 */
[--C-:B-1----:R-:W-:Y:S01]  /*b9d0*/  IMAD.MOV R0, RZ, RZ, -R125.reuse ;  /* 0x000000ffff007224 */ /* 0x102fe200078e0a7d */
[----:B------:R-:W-:Y:S03]  /*b9e0*/  MOV R124, RZ ;  /* 0x000000ff007c7202 */ /* 0x000fe60000000f00 */
[----:B------:R-:W-:Y:S01]  /*b9f0*/  IMAD R121, R0, R123, RZ ;  /* 0x0000007b00797224 */ /* 0x000fe200078e02ff */
[----:B------:R-:W-:Y:S02]  /*ba00*/  IABS R0, R120 ;  /* 0x0000007800007213 */ /* 0x000fe40000000000 */
[----:B------:R-:W-:Y:S01]  /*ba10*/  LOP3.LUT R120, R120, R127, RZ, 0x3c, !PT ;  /* 0x0000007f78787212 */ /* 0x000fe200078e3cff */
[----:B------:R-:W-:Y:S01]  /*ba20*/  IMAD.HI.U32 R125, R125, R121, R124 ;  /* 0x000000797d7d7227 */ /* 0x000fe200078e007c */
[----:B------:R-:W-:Y:S02]  /*ba30*/  IABS R121, R127 ;  /* 0x0000007f00797213 */ /* 0x000fe40000000000 */
[----:B------:R-:W-:Y:S01]  /*ba40*/  ISETP.GE.AND P3, PT, R120, RZ, PT ;  /* 0x000000ff7800720c */ /* 0x000fe20003f66270 */
[----:B------:R-:W-:Y:S02]  /*ba50*/  VIADD R120, R188, 0xffffff00 ;  /* 0xffffff00bc787836 */ /* 0x000fe40000000000 */
[----:B------:R-:W-:Y:S02]  /*ba60*/  IMAD.MOV R121, RZ, RZ, -R121 ;  /* 0x000000ffff797224 */ /* 0x000fe400078e0a79 */
[----:B------:R-:W-:Y:S04]  /*ba70*/  IMAD.HI.U32 R122, R125, R0, RZ ;  /* 0x000000007d7a7227 */ /* 0x000fe800078e00ff */
[----:B------:R-:W-:Y:S05]  /*ba80*/  IMAD R0, R122, R121, R0 ;  /* 0x000000797a007224 */ /* 0x000fea00078e0200 */
[----:B------:R-:W-:Y:S11]  /*ba90*/  ISETP.GT.U32.AND P4, PT, R123, R0, PT ;  /* 0x000000007b00720c */ /* 0x000ff60003f84070 */
[----:B------:R-:W-:Y:S02]  /*baa0*/  @!UPT UIADD3 URZ, UPT, UPT, URZ, URZ, URZ ;  /* 0x000000fffffff290 */ /* 0x000fe4000fffe0ff */
[----:B------:R-:W-:Y:S02]  /*bab0*/  @!P4 IMAD.IADD R0, R0, 0x1, -R123 ;  /* 0x000000010000c824 */ /* 0x000fe400078e0a7b */
[----:B------:R-:W-:Y:S03]  /*bac0*/  @!P4 VIADD R122, R122, 0x1 ;  /* 0x000000017a7ac836 */ /* 0x000fe60000000000 */
[----:B------:R-:W-:Y:S02]  /*bad0*/  ISETP.GE.U32.AND P6, PT, R0, R123, PT ;  /* 0x0000007b0000720c */ /* 0x000fe40003fc6070 */
[----:B------:R-:W-:Y:S02]  /*bae0*/  IABS R0, R120 ;  /* 0x0000007800007213 */ /* 0x000fe40000000000 */
[----:B------:R-:W-:Y:S03]  /*baf0*/  LOP3.LUT R120, R120, R127, RZ, 0x3c, !PT ;  /* 0x0000007f78787212 */ /* 0x000fe600078e3cff */
[----:B------:R-:W-:Y:S01]  /*bb00*/  IMAD.HI.U32 R125, R125, R0, RZ ;  /* 0x000000007d7d7227 */ /* 0x000fe200078e00ff */
[----:B------:R-:W-:Y:S03]  /*bb10*/  ISETP.GE.AND P0, PT, R120, RZ, PT ;  /* 0x000000ff7800720c */ /* 0x000fe60003f06270 */
[----:B------:R-:W-:Y:S01]  /*bb20*/  IMAD R0, R125, R121, R0 ;  /* 0x000000797d007224 */ /* 0x000fe200078e0200 */
[----:B------:R-:W-:Y:S01]  /*bb30*/  LOP3.LUT R121, RZ, R127, RZ, 0x33, !PT ;  /* 0x0000007fff797212 */ /* 0x000fe200078e33ff */
[----:B------:R-:W-:Y:S03]  /*bb40*/  @P6 VIADD R122, R122, 0x1 ;  /* 0x000000017a7a6836 */ /* 0x000fe60000000000 */
[----:B------:R-:W-:Y:S02]  /*bb50*/  ISETP.GT.U32.AND P2, PT, R123, R0, PT ;  /* 0x000000007b00720c */ /* 0x000fe40003f44070 */
[----:B------:R-:W-:Y:S11]  /*bb60*/  @!P3 IADD3 R122, PT, PT, -R122, RZ, RZ ;  /* 0x000000ff7a7ab210 */ /* 0x000ff60007ffe1ff */
[-C--:B------:R-:W-:Y:S01]  /*bb70*/  @!P2 IADD3 R0, PT, PT, R0, -R123.reuse, RZ ;  /* 0x8000007b0000a210 */ /* 0x080fe20007ffe0ff */
[----:B------:R-:W-:Y:S01]  /*bb80*/  @!P2 VIADD R125, R125, 0x1 ;  /* 0x000000017d7da836 */ /* 0x000fe20000000000 */
[----:B------:R-:W-:Y:S02]  /*bb90*/  ISETP.NE.AND P2, PT, R127, RZ, PT ;  /* 0x000000ff7f00720c */ /* 0x000fe40003f45270 */
[----:B------:R-:W-:Y:S11]  /*bba0*/  ISETP.GE.U32.AND P5, PT, R0, R123, PT ;  /* 0x0000007b0000720c */ /* 0x000ff60003fa6070 */
[----:B------:R-:W-:Y:S02]  /*bbb0*/  @!UPT UIADD3 URZ, UPT, UPT, URZ, URZ, URZ ;  /* 0x000000fffffff290 */ /* 0x000fe4000fffe0ff */
[----:B------:R-:W-:Y:S05]  /*bbc0*/  @P5 IADD3 R125, PT, PT, R125, 0x1, RZ ;  /* 0x000000017d7d5810 */ /* 0x000fea0007ffe0ff */
[----:B------:R-:W-:Y:S05]  /*bbd0*/  @!P0 IMAD.MOV R125, RZ, RZ, -R125 ;  /* 0x000000ffff7d8224 */ /* 0x000fea00078e0a7d */
[C---:B------:R-:W-:Y:S02]  /*bbe0*/  SEL R125, R121.reuse, R125, !P2 ;  /* 0x0000007d797d7207 */ /* 0x040fe40005000000 */
[----:B------:R-:W-:Y:S02]  /*bbf0*/  SEL R121, R121, R122, !P2 ;  /* 0x0000007a79797207 */ /* 0x000fe40005000000 */
[-C--:B------:R-:W-:Y:S02]  /*bc00*/  LEA R132, P2, R125, R192.reuse, 0x2 ;  /* 0x000000c07d847211 */ /* 0x080fe400078410ff */
[C---:B------:R-:W-:Y:S01]  /*bc10*/  LEA R130, P0, R121.reuse, R192, 0x2 ;  /* 0x000000c079827211 */ /* 0x040fe200078010ff */
[----:B------:R-:W-:Y:S01]  /*bc20*/  IMAD.IADD R120, R121, 0x1, -R125 ;  /* 0x0000000179787824 */ /* 0x000fe200078e0a7d */
[-C--:B------:R-:W-:Y:S02]  /*bc30*/  LEA.HI.X.SX32 R133, R125, R193.reuse, 0x2, P2 ;  /* 0x000000c17d857211 */ /* 0x080fe400010f16ff */
[----:B------:R-:W-:Y:S01]  /*bc40*/  LEA.HI.X.SX32 R131, R121, R193, 0x2, P0 ;  /* 0x000000c179837211 */ /* 0x000fe200000f16ff */
[----:B------:R-:W-:Y:S01]  /*bc50*/  IMAD R120, R127, R120, -0x80 ;  /* 0xffffff807f787424 */ /* 0x000fe200078e0278 */
[----:B------:R-:W2:Y:S03]  /*bc60*/  LD.E.64 R124, desc[UR4][R2.64+0x20] ;  /* 0x00002004027c7980 */ /* 0x000ea6000c101b00 */
[-C--:B---3--:R-:W-:Y:S02]  /*bc70*/  IMAD R121, R129, R120.reuse, RZ ;  /* 0x0000007881797224 */ /* 0x088fe400078e02ff */
[C---:B------:R-:W-:Y:S01]  /*bc80*/  IMAD.WIDE.U32 R126, R128.reuse, R120, RZ ;  /* 0x00000078807e7225 */ /* 0x040fe200078e00ff */
[----:B------:R-:W3:Y:S04]  /*bc90*/  LD.E R123, desc[UR4][R132.64] ;  /* 0x00000004847b7980 */ /* 0x000ee8000c101900 */
[----:B------:R-:W3:Y:S02]  /*bca0*/  LD.E R0, desc[UR4][R130.64] ;  /* 0x0000000482007980 */ /* 0x000ee4000c101900 */
[----:B---3--:R-:W-:Y:S01]  /*bcb0*/  IMAD.IADD R123, R123, 0x1, -R0 ;  /* 0x000000017b7b7824 */ /* 0x008fe200078e0a00 */
[----:B------:R-:W-:Y:S05]  /*bcc0*/  SHF.R.S32.HI R0, RZ, 0x1f, R120 ;  /* 0x0000001fff007819 */ /* 0x000fea0000011478 */
[----:B------:R-:W-:Y:S01]  /*bcd0*/  IMAD R121, R128, R0, R121 ;  /* 0x0000000080797224 */ /* 0x000fe200078e0279 */
[----:B------:R-:W-:Y:S04]  /*bce0*/  SHF.R.S32.HI R0, RZ, 0x1f, R123 ;  /* 0x0000001fff007819 */ /* 0x000fe8000001147b */
[----:B------:R-:W-:Y:S01]  /*bcf0*/  IADD3 R127, PT, PT, R127, R121, RZ ;  /* 0x000000797f7f7210 */ /* 0x000fe20007ffe0ff */
[----:B--2---:R-:W-:Y:S02]  /*bd00*/  IMAD R121, R125, R123, RZ ;  /* 0x0000007b7d797224 */ /* 0x004fe400078e02ff */
[----:B------:R-:W-:Y:S04]  /*bd10*/  IMAD.WIDE.U32 R122, R123, R124, R126 ;  /* 0x0000007c7b7a7225 */ /* 0x000fe800078e007e */
[----:B------:R-:W-:Y:S01]  /*bd20*/  IMAD R121, R124, R0, R121 ;  /* 0x000000007c797224 */ /* 0x000fe200078e0279 */
[C---:B------:R-:W-:Y:S03]  /*bd30*/  LEA R166, P0, R122.reuse, R166, 0x1 ;  /* 0x000000a67aa67211 */ /* 0x040fe600078008ff */
[----:B------:R-:W-:Y:S05]  /*bd40*/  IMAD.IADD R0, R123, 0x1, R121 ;  /* 0x000000017b007824 */ /* 0x000fea00078e0279 */
[----:B------:R-:W-:Y:S02]  /*bd50*/  LEA.HI.X R165, R122, R165, R0, 0x1, P0 ;  /* 0x000000a57aa57211 */ /* 0x000fe400000f0c00 */
.L_x_4533:
[----:B------:R-:W-:Y:S05]  /*bd60*/  BSYNC.RECONVERGENT B0 ;  /* 0x0000000000007941 */ /* 0x000fea0003800200 */
.L_x_4532:
        /* <DEDUP_REMOVED lines=9> */
[C---:B------:R-:W-:Y:S02]  /*be00*/  IADD3.X R123, PT, PT, R0.reuse, R165, RZ, P0, !PT ;  /* 0x000000a5007b7210 */ /* 0x040fe400007fe4ff */
[----:B------:R1:W-:Y:S01]  /*be10*/  LDGSTS.E.BYPASS.LTC128B.128 [R175+0x7000], desc[UR4][R166.64+0x80] ;  /* 0x07000080a6af7fae */ /* 0x0003e2000b981a04 */
[C---:B------:R-:W-:Y:S03]  /*be20*/  IADD3 R120, P2, PT, R121.reuse, R122, RZ ;  /* 0x0000007a79787210 */ /* 0x040fe60007f5e0ff */
        /* <DEDUP_REMOVED lines=13> */
.L_x_4531:
[----:B------:R-:W-:Y:S05]  /*bf00*/  BSYNC.RECONVERGENT B1 ;  /* 0x0000000000017941 */ /* 0x000fea0003800200 */
.L_x_4530:
[----:B------:R-:W-:Y:S01]  /*bf10*/  LOP3.LUT R190, R190, 0xfffbffff, RZ, 0xc0, !PT ;  /* 0xfffbffffbebe7812 */ /* 0x000fe200078ec0ff */
[C---:B-1----:R-:W-:Y:S01]  /*bf20*/  VIADD R120, R189.reuse, 0xffffffc0 ;  /* 0xffffffc0bd787836 */ /* 0x042fe20000000000 */
[----:B------:R-:W-:Y:S01]  /*bf30*/  P2R R0, PR, RZ, 0x2 ;  /* 0x00000002ff007803 */ /* 0x000fe20000000000 */
[----:B------:R-:W-:Y:S01]  /*bf40*/  VIADD R124, R189, 0xffffffc9 ;  /* 0xffffffc9bd7c7836 */ /* 0x000fe20000000000 */
[----:B------:R-:W-:Y:S01]  /*bf50*/  LOP3.LUT R191, R191, 0xfffffbff, RZ, 0xc0, !PT ;  /* 0xfffffbffbfbf7812 */ /* 0x000fe200078ec0ff */
[C---:B------:R-:W-:Y:S01]  /*bf60*/  VIADD R122, R189.reuse, 0xffffffc1 ;  /* 0xffffffc1bd7a7836 */ /* 0x040fe20000000000 */
[C---:B------:R-:W-:Y:S01]  /*bf70*/  ISETP.GE.AND P0, PT, R120.reuse, R177, PT ;  /* 0x000000b17800720c */ /* 0x040fe20003f06270 */
[C---:B------:R-:W-:Y:S01]  /*bf80*/  VIADD R126, R189.reuse, 0xffffffc8 ;  /* 0xffffffc8bd7e7836 */ /* 0x040fe20000000000 */
[C---:B------:R-:W-:Y:S01]  /*bf90*/  ISETP.GE.AND P4, PT, R120.reuse, R186, PT ;  /* 0x000000ba7800720c */ /* 0x040fe20003f86270 */
[C---:B------:R-:W-:Y:S01]  /*bfa0*/  VIADD R127, R189.reuse, 0xffffffd0 ;  /* 0xffffffd0bd7f7836 */ /* 0x040fe20000000000 */
[----:B------:R-:W-:Y:S01]  /*bfb0*/  ISETP.GE.AND P1, PT, R120, R178, PT ;  /* 0x000000b27800720c */ /* 0x000fe20003f26270 */
[C---:B------:R-:W-:Y:S01]  /*bfc0*/  VIADD R123, R189.reuse, 0xffffffd8 ;  /* 0xffffffd8bd7b7836 */ /* 0x040fe20000000000 */
[----:B------:R-:W-:Y:S01]  /*bfd0*/  FSEL R121, R4, -INF , P4 ;  /* 0xff80000004797808 */ /* 0x000fe20002000000 */
[----:B------:R-:W-:Y:S01]  /*bfe0*/  VIADD R125, R189, 0xffffffd1 ;  /* 0xffffffd1bd7d7836 */ /* 0x000fe20000000000 */
[-C--:B------:R-:W-:Y:S01]  /*bff0*/  ISETP.GE.AND P4, PT, R126, R186.reuse, PT ;  /* 0x000000ba7e00720c */ /* 0x080fe20003f86270 */
[----:B------:R-:W-:Y:S01]  /*c000*/  VIADD R188, R188, 0xffffff80 ;  /* 0xffffff80bcbc7836 */ /* 0x000fe20000000000 */
[-C--:B------:R-:W-:Y:S02]  /*c010*/  ISETP.GE.AND P2, PT, R120, R185.reuse, PT ;  /* 0x000000b97800720c */ /* 0x080fe40003f46270 */
[----:B------:R-:W-:Y:S02]  /*c020*/  FSEL R8, R8, -INF , P4 ;  /* 0xff80000008087808 */ /* 0x000fe40002000000 */
[----:B------:R-:W-:Y:S02]  /*c030*/  @P0 LOP3.LUT R190, R190, 0x40000, RZ, 0xfc, !PT ;  /* 0x00040000bebe0812 */ /* 0x000fe400078efcff */
[-C--:B------:R-:W-:Y:S02]  /*c040*/  ISETP.GE.AND P0, PT, R122, R185.reuse, PT ;  /* 0x000000b97a00720c */ /* 0x080fe40003f06270 */
[-C--:B------:R-:W-:Y:S02]  /*c050*/  ISETP.GE.AND P4, PT, R125, R186.reuse, PT ;  /* 0x000000ba7d00720c */ /* 0x080fe40003f86270 */
[----:B------:R-:W-:Y:S02]  /*c060*/  FSEL R7, R7, -INF , P0 ;  /* 0xff80000007077808 */ /* 0x000fe40000000000 */
[-C--:B------:R-:W-:Y:S02]  /*c070*/  ISETP.GE.AND P0, PT, R124, R185.reuse, PT ;  /* 0x000000b97c00720c */ /* 0x080fe40003f06270 */
[----:B------:R-:W-:Y:S02]  /*c080*/  FSEL R6, R6, -INF , P2 ;  /* 0xff80000006067808 */ /* 0x000fe40001000000 */
[----:B------:R-:W-:Y:S02]  /*c090*/  FSEL R4, R11, -INF , P0 ;  /* 0xff8000000b047808 */ /* 0x000fe40000000000 */
[-C--:B------:R-:W-:Y:S02]  /*c0a0*/  ISETP.GE.AND P0, PT, R127, R186.reuse, PT ;  /* 0x000000ba7f00720c */ /* 0x080fe40003f06270 */
[-C--:B------:R-:W-:Y:S02]  /*c0b0*/  ISETP.GE.AND P3, PT, R122, R186.reuse, PT ;  /* 0x000000ba7a00720c */ /* 0x080fe40003f66270 */
[----:B------:R-:W-:Y:S01]  /*c0c0*/  FSEL R251, R12, -INF , P0 ;  /* 0xff8000000cfb7808 */ /* 0x000fe20000000000 */
[----:B------:R-:W-:Y:S01]  /*c0d0*/  VIADD R12, R189, 0xfffffff0 ;  /* 0xfffffff0bd0c7836 */ /* 0x000fe20000000000 */
[----:B------:R-:W-:Y:S02]  /*c0e0*/  ISETP.GE.AND P0, PT, R123, R186, PT ;  /* 0x000000ba7b00720c */ /* 0x000fe40003f06270 */
[----:B------:R-:W-:Y:S02]  /*c0f0*/  ISETP.GE.AND P2, PT, R126, R185, PT ;  /* 0x000000b97e00720c */ /* 0x000fe40003f46270 */
[----:B------:R-:W-:Y:S02]  /*c100*/  @P1 LOP3.LUT R191, R191, 0x400, RZ, 0xfc, !PT ;  /* 0x00000400bfbf1812 */ /* 0x000fe400078efcff */
[----:B------:R-:W-:Y:S01]  /*c110*/  FSEL R249, R13, -INF , P4 ;  /* 0xff8000000df97808 */ /* 0x000fe20002000000 */
[C---:B------:R-:W-:Y:S01]  /*c120*/  VIADD R13, R189.reuse, 0xffffffe1 ;  /* 0xffffffe1bd0d7836 */ /* 0x040fe20000000000 */
[C---:B------:R-:W-:Y:S02]  /*c130*/  ISETP.GE.AND P4, PT, R122.reuse, R178, PT ;  /* 0x000000b27a00720c */ /* 0x040fe40003f86270 */
[----:B------:R-:W-:Y:S01]  /*c140*/  ISETP.GE.AND P1, PT, R122, R177, PT ;  /* 0x000000b17a00720c */ /* 0x000fe20003f26270 */
[C---:B------:R-:W-:Y:S01]  /*c150*/  VIADD R122, R189.reuse, 0xffffffe0 ;  /* 0xffffffe0bd7a7836 */ /* 0x040fe20000000000 */
[----:B------:R-:W-:Y:S01]  /*c160*/  FSEL R247, R16, -INF , P0 ;  /* 0xff80000010f77808 */ /* 0x000fe20000000000 */
[----:B------:R-:W-:Y:S01]  /*c170*/  VIADD R16, R189, 0xffffffe9 ;  /* 0xffffffe9bd107836 */ /* 0x000fe20000000000 */
[-C--:B------:R-:W-:Y:S02]  /*c180*/  ISETP.GE.AND P0, PT, R123, R185.reuse, PT ;  /* 0x000000b97b00720c */ /* 0x080fe40003f06270 */
[----:B------:R-:W-:Y:S01]  /*c190*/  FSEL R120, R5, -INF , P3 ;  /* 0xff80000005787808 */ /* 0x000fe20001800000 */
[----:B------:R-:W-:Y:S01]  /*c1a0*/  VIADD R5, R189, 0xffffffd9 ;  /* 0xffffffd9bd057836 */ /* 0x000fe20000000000 */
        /* <DEDUP_REMOVED lines=9> */
[----:B------:R-:W-:Y:S02]  /*c240*/  ISETP.GE.AND P0, PT, R13, R186, PT ;  /* 0x000000ba0d00720c */ /* 0x000fe40003f06270 */
        /* <DEDUP_REMOVED lines=8> */
[----:B------:R-:W-:Y:S02]  /*c2d0*/  LOP3.LUT R191, R191, 0xfffffdff, RZ, 0xc0, !PT ;  /* 0xfffffdffbfbf7812 */ /* 0x000fe400078ec0ff */
[----:B------:R-:W-:Y:S02]  /*c2e0*/  FSEL R22, R22, -INF , P0 ;  /* 0xff80000016167808 */ /* 0x000fe40000000000 */
[----:B------:R-:W-:Y:S02]  /*c2f0*/  ISETP.GE.AND P0, PT, R13, R185, PT ;  /* 0x000000b90d00720c */ /* 0x000fe40003f06270 */
[----:B------:R-:W-:Y:S02]  /*c300*/  @P4 LOP3.LUT R191, R191, 0x200, RZ, 0xfc, !PT ;  /* 0x00000200bfbf4812 */ /* 0x000fe400078efcff */
[----:B------:R-:W-:Y:S02]  /*c310*/  FSEL R23, R23, -INF , P0 ;  /* 0xff80000017177808 */ /* 0x000fe40000000000 */
[----:B------:R-:W-:Y:S02]  /*c320*/  ISETP.GE.AND P0, PT, R124, R178, PT ;  /* 0x000000b27c00720c */ /* 0x000fe40003f06270 */
[----:B------:R-:W-:Y:S02]  /*c330*/  LOP3.LUT R191, R191, 0xfffffeff, RZ, 0xc0, !PT ;  /* 0xfffffeffbfbf7812 */ /* 0x000fe400078ec0ff */
[----:B------:R-:W-:Y:S02]  /*c340*/  LOP3.LUT R190, R190, 0xfffdffff, RZ, 0xc0, !PT ;  /* 0xfffdffffbebe7812 */ /* 0x000fe400078ec0ff */
[----:B------:R-:W-:Y:S02]  /*c350*/  @P2 LOP3.LUT R191, R191, 0x100, RZ, 0xfc, !PT ;  /* 0x00000100bfbf2812 */ /* 0x000fe400078efcff */
[----:B------:R-:W-:Y:S02]  /*c360*/  @P1 LOP3.LUT R190, R190, 0x20000, RZ, 0xfc, !PT ;  /* 0x00020000bebe1812 */ /* 0x000fe400078efcff */
[----:B------:R-:W-:Y:S02]  /*c370*/  LOP3.LUT R191, R191, 0xffffff7f, RZ, 0xc0, !PT ;  /* 0xffffff7fbfbf7812 */ /* 0x000fe400078ec0ff */
[-C--:B------:R-:W-:Y:S02]  /*c380*/  ISETP.GE.AND P1, PT, R126, R177.reuse, PT ;  /* 0x000000b17e00720c */ /* 0x080fe40003f26270 */
[----:B------:R-:W-:Y:S02]  /*c390*/  @P0 LOP3.LUT R191, R191, 0x80, RZ, 0xfc, !PT ;  /* 0x00000080bfbf0812 */ /* 0x000fe400078efcff */
[----:B------:R-:W-:Y:S02]  /*c3a0*/  ISETP.GE.AND P0, PT, R20, R186, PT ;  /* 0x000000ba1400720c */ /* 0x000fe40003f06270 */
[----:B------:R-:W-:Y:S02]  /*c3b0*/  LOP3.LUT R191, R191, 0xffffffbf, RZ, 0xc0, !PT ;  /* 0xffffffbfbfbf7812 */ /* 0x000fe400078ec0ff */
[----:B------:R-:W-:Y:S01]  /*c3c0*/  FSEL R233, R24, -INF , P0 ;  /* 0xff80000018e97808 */ /* 0x000fe20000000000 */
[----:B------:R-:W-:Y:S01]  /*c3d0*/  VIADD R24, R189, 0x30 ;  /* 0x00000030bd187836 */ /* 0x000fe20000000000 */
[----:B------:R-:W-:Y:S02]  /*c3e0*/  ISETP.GE.AND P0, PT, R127, R178, PT ;  /* 0x000000b27f00720c */ /* 0x000fe40003f06270 */
[----:B------:R-:W-:Y:S02]  /*c3f0*/  LOP3.LUT R190, R190, 0xfffeffff, RZ, 0xc0, !PT ;  /* 0xfffeffffbebe7812 */ /* 0x000fe400078ec0ff */
[-C--:B------:R-:W-:Y:S02]  /*c400*/  ISETP.GE.AND P3, PT, R124, R186.reuse, PT ;  /* 0x000000ba7c00720c */ /* 0x080fe40003f66270 */
[----:B------:R-:W-:Y:S02]  /*c410*/  @P1 LOP3.LUT R190, R190, 0x10000, RZ, 0xfc, !PT ;  /* 0x00010000bebe1812 */ /* 0x000fe400078efcff */
[----:B------:R-:W-:Y:S02]  /*c420*/  ISETP.GE.AND P1, PT, R124, R177, PT ;  /* 0x000000b17c00720c */ /* 0x000fe40003f26270 */
[----:B------:R-:W-:Y:S02]  /*c430*/  LOP3.LUT R190, R190, 0xffff7fff, RZ, 0xc0, !PT ;  /* 0xffff7fffbebe7812 */ /* 0x000fe400078ec0ff */
[----:B------:R-:W-:Y:S02]  /*c440*/  FSEL R9, R9, -INF , P3 ;  /* 0xff80000009097808 */ /* 0x000fe40001800000 */
[----:B------:R-:W-:Y:S02]  /*c450*/  @P0 LOP3.LUT R191, R191, 0x40, RZ, 0xfc, !PT ;  /* 0x00000040bfbf0812 */ /* 0x000fe400078efcff */
[----:B------:R-:W-:Y:S02]  /*c460*/  ISETP.GE.AND P0, PT, R16, R186, PT ;  /* 0x000000ba1000720c */ /* 0x000fe40003f06270 */
[----:B------:R-:W-:Y:S02]  /*c470*/  LOP3.LUT R191, R191, 0xffffffdf, RZ, 0xc0, !PT ;  /* 0xffffffdfbfbf7812 */ /* 0x000fe400078ec0ff */
[----:B------:R-:W-:Y:S02]  /*c480*/  FSEL R231, R25, -INF , P0 ;  /* 0xff80000019e77808 */ /* 0x000fe40000000000 */
[-C--:B------:R-:W-:Y:S02]  /*c490*/  ISETP.GE.AND P0, PT, R20, R185.reuse, PT ;  /* 0x000000b91400720c */ /* 0x080fe40003f06270 */
[----:B------:R-:W-:Y:S02]  /*c4a0*/  @P1 LOP3.LUT R190, R190, 0x8000, RZ, 0xfc, !PT ;  /* 0x00008000bebe1812 */ /* 0x000fe400078efcff */
[----:B------:R-:W-:Y:S02]  /*c4b0*/  FSEL R26, R26, -INF , P0 ;  /* 0xff8000001a1a7808 */ /* 0x000fe40000000000 */
[----:B------:R-:W-:Y:S02]  /*c4c0*/  ISETP.GE.AND P0, PT, R16, R185, PT ;  /* 0x000000b91000720c */ /* 0x000fe40003f06270 */
[----:B------:R-:W-:Y:S02]  /*c4d0*/  ISETP.GE.AND P1, PT, R127, R177, PT ;  /* 0x000000b17f00720c */ /* 0x000fe40003f26270 */
[----:B------:R-:W-:Y:S02]  /*c4e0*/  FSEL R27, R27, -INF , P0 ;  /* 0xff8000001b1b7808 */ /* 0x000fe40000000000 */
[----:B------:R-:W-:Y:S02]  /*c4f0*/  ISETP.GE.AND P0, PT, R125, R178, PT ;  /* 0x000000b27d00720c */ /* 0x000fe40003f06270 */
[----:B------:R-:W-:Y:S02]  /*c500*/  LOP3.LUT R190, R190, 0xffffbfff, RZ, 0xc0, !PT ;  /* 0xffffbfffbebe7812 */ /* 0x000fe400078ec0ff */
[----:B------:R-:W-:Y:S04]  /*c510*/  ISETP.GE.AND P3, PT, R127, R185, PT ;  /* 0x000000b97f00720c */ /* 0x000fe80003f66270 */
[----:B------:R-:W-:Y:S02]  /*c520*/  FSEL R14, R14, -INF , P3 ;  /* 0xff8000000e0e7808 */ /* 0x000fe40001800000 */
[----:B------:R-:W-:Y:S02]  /*c530*/  @P1 LOP3.LUT R190, R190, 0x4000, RZ, 0xfc, !PT ;  /* 0x00004000bebe1812 */ /* 0x000fe400078efcff */
[-C--:B------:R-:W-:Y:S02]  /*c540*/  ISETP.GE.AND P1, PT, R125, R177.reuse, PT ;  /* 0x000000b17d00720c */ /* 0x080fe40003f26270 */
[----:B------:R-:W-:Y:S02]  /*c550*/  @P0 LOP3.LUT R191, R191, 0x20, RZ, 0xfc, !PT ;  /* 0x00000020bfbf0812 */ /* 0x000fe400078efcff */
[----:B------:R-:W-:Y:S02]  /*c560*/  ISETP.GE.AND P0, PT, R12, R186, PT ;  /* 0x000000ba0c00720c */ /* 0x000fe40003f06270 */
[----:B------:R-:W-:Y:S02]  /*c570*/  LOP3.LUT R191, R191, 0xffffffef, RZ, 0xc0, !PT ;  /* 0xffffffefbfbf7812 */ /* 0x000fe400078ec0ff */
[----:B------:R-:W-:Y:S01]  /*c580*/  FSEL R221, R28, -INF , P0 ;  /* 0xff8000001cdd7808 */ /* 0x000fe20000000000 */
[----:B------:R-:W-:Y:S01]  /*c590*/  VIADD R28, R189, 0x38 ;  /* 0x00000038bd1c7836 */ /* 0x000fe20000000000 */
[C---:B------:R-:W-:Y:S02]  /*c5a0*/  ISETP.GE.AND P0, PT, R123.reuse, R178, PT ;  /* 0x000000b27b00720c */ /* 0x040fe40003f06270 */
[----:B------:R-:W-:Y:S04]  /*c5b0*/  LOP3.LUT R190, R190, 0xffffdfff, RZ, 0xc0, !PT ;  /* 0xffffdfffbebe7812 */ /* 0x000fe800078ec0ff */
[----:B------:R-:W-:Y:S02]  /*c5c0*/  @P1 LOP3.LUT R190, R190, 0x2000, RZ, 0xfc, !PT ;  /* 0x00002000bebe1812 */ /* 0x000fe400078efcff */
[----:B------:R-:W-:Y:S02]  /*c5d0*/  ISETP.GE.AND P1, PT, R123, R177, PT ;  /* 0x000000b17b00720c */ /* 0x000fe40003f26270 */
[----:B------:R-:W-:Y:S03]  /*c5e0*/  LOP3.LUT R190, R190, 0xffffefff, RZ, 0xc0, !PT ;  /* 0xffffefffbebe7812 */ /* 0x000fe600078ec0ff */
[----:B------:R-:W-:Y:S02]  /*c5f0*/  @P0 LOP3.LUT R191, R191, 0x10, RZ, 0xfc, !PT ;  /* 0x00000010bfbf0812 */ /* 0x000fe400078efcff */
[----:B------:R-:W-:Y:S02]  /*c600*/  ISETP.GE.AND P0, PT, R17, R186, PT ;  /* 0x000000ba1100720c */ /* 0x000fe40003f06270 */
[----:B------:R-:W-:Y:S02]  /*c610*/  LOP3.LUT R191, R191, 0xfffffff7, RZ, 0xc0, !PT ;  /* 0xfffffff7bfbf7812 */ /* 0x000fe400078ec0ff */
[----:B------:R-:W-:Y:S01]  /*c620*/  FSEL R219, R29, -INF , P0 ;  /* 0xff8000001ddb7808 */ /* 0x000fe20000000000 */
[----:B------:R-:W-:Y:S01]  /*c630*/  VIADD R29, R189, 0x39 ;  /* 0x00000039bd1d7836 */ /* 0x000fe20000000000 */
[-C--:B------:R-:W-:Y:S02]  /*c640*/  ISETP.GE.AND P0, PT, R12, R185.reuse, PT ;  /* 0x000000b90c00720c */ /* 0x080fe40003f06270 */
[----:B------:R-:W-:Y:S02]  /*c650*/  @P1 LOP3.LUT R190, R190, 0x1000, RZ, 0xfc, !PT ;  /* 0x00001000bebe1812 */ /* 0x000fe400078efcff */
[----:B------:R-:W-:Y:S02]  /*c660*/  FSEL R30, R30, -INF , P0 ;  /* 0xff8000001e1e7808 */ /* 0x000fe40000000000 */
[----:B------:R-:W-:Y:S02]  /*c670*/  ISETP.GE.AND P0, PT, R17, R185, PT ;  /* 0x000000b91100720c */ /* 0x000fe40003f06270 */
[-C--:B------:R-:W-:Y:S02]  /*c680*/  ISETP.GE.AND P1, PT, R5, R177.reuse, PT ;  /* 0x000000b10500720c */ /* 0x080fe40003f26270 */
[----:B------:R-:W-:Y:S02]  /*c690*/  FSEL R31, R31, -INF , P0 ;  /* 0xff8000001f1f7808 */ /* 0x000fe40000000000 */
[----:B------:R-:W-:Y:S01]  /*c6a0*/  ISETP.GE.AND P0, PT, R5, R178, PT ;  /* 0x000000b20500720c */ /* 0x000fe20003f06270 */
[----:B------:R-:W-:Y:S01]  /*c6b0*/  VIADD R5, R189, 0xfffffff9 ;  /* 0xfffffff9bd057836 */ /* 0x000fe20000000000 */
[----:B------:R-:W-:Y:S07]  /*c6c0*/  LOP3.LUT R190, R190, 0xfffff7ff, RZ, 0xc0, !PT ;  /* 0xfffff7ffbebe7812 */ /* 0x000fee00078ec0ff */
[----:B------:R-:W-:Y:S02]  /*c6d0*/  @P1 LOP3.LUT R190, R190, 0x800, RZ, 0xfc, !PT ;  /* 0x00000800bebe1812 */ /* 0x000fe400078efcff */
[-C--:B------:R-:W-:Y:S02]  /*c6e0*/  ISETP.GE.AND P1, PT, R122, R177.reuse, PT ;  /* 0x000000b17a00720c */ /* 0x080fe40003f26270 */
[----:B------:R-:W-:Y:S02]  /*c6f0*/  @P0 LOP3.LUT R191, R191, 0x8, RZ, 0xfc, !PT ;  /* 0x00000008bfbf0812 */ /* 0x000fe400078efcff */
[----:B------:R-:W-:Y:S02]  /*c700*/  ISETP.GE.AND P0, PT, R15, R186, PT ;  /* 0x000000ba0f00720c */ /* 0x000fe40003f06270 */
[----:B------:R-:W-:Y:S02]  /*c710*/  LOP3.LUT R191, R191, 0xfffffffb, RZ, 0xc0, !PT ;  /* 0xfffffffbbfbf7812 */ /* 0x000fe400078ec0ff */
[----:B------:R-:W-:Y:S02]  /*c720*/  FSEL R217, R32, -INF , P0 ;  /* 0xff80000020d97808 */ /* 0x000fe40000000000 */
[----:B------:R-:W-:Y:S02]  /*c730*/  ISETP.GE.AND P0, PT, R122, R178, PT ;  /* 0x000000b27a00720c */ /* 0x000fe40003f06270 */
[----:B------:R-:W-:Y:S04]  /*c740*/  LOP3.LUT R190, R190, 0xfffffbff, RZ, 0xc0, !PT ;  /* 0xfffffbffbebe7812 */ /* 0x000fe800078ec0ff */
[----:B------:R-:W-:Y:S02]  /*c750*/  @P1 LOP3.LUT R190, R190, 0x400, RZ, 0xfc, !PT ;  /* 0x00000400bebe1812 */ /* 0x000fe400078efcff */
[----:B------:R-:W-:Y:S02]  /*c760*/  ISETP.GE.AND P1, PT, R13, R177, PT ;  /* 0x000000b10d00720c */ /* 0x000fe40003f26270 */
[----:B------:R-:W-:Y:S03]  /*c770*/  LOP3.LUT R190, R190, 0xfffffdff, RZ, 0xc0, !PT ;  /* 0xfffffdffbebe7812 */ /* 0x000fe600078ec0ff */
[----:B------:R-:W-:Y:S02]  /*c780*/  @P0 LOP3.LUT R191, R191, 0x4, RZ, 0xfc, !PT ;  /* 0x00000004bfbf0812 */ /* 0x000fe400078efcff */
[-C--:B------:R-:W-:Y:S02]  /*c790*/  ISETP.GE.AND P0, PT, R5, R186.reuse, PT ;  /* 0x000000ba0500720c */ /* 0x080fe40003f06270 */
        /* <DEDUP_REMOVED lines=8> */
[C---:B------:R-:W-:Y:S02]  /*c820*/  ISETP.GE.AND P0, PT, R189.reuse, R186, PT ;  /* 0x000000babd00720c */ /* 0x040fe40003f06270 */
[----:B------:R-:W-:Y:S02]  /*c830*/  LOP3.LUT R190, R190, 0xfffffeff, RZ, 0xc0, !PT ;  /* 0xfffffeffbebe7812 */ /* 0x000fe400078ec0ff */
[----:B------:R-:W-:Y:S02]  /*c840*/  FSEL R205, R36, -INF , P0 ;  /* 0xff80000024cd7808 */ /* 0x000fe40000000000 */
[----:B------:R-:W-:Y:S03]  /*c850*/  ISETP.GE.AND P0, PT, R189, R185, PT ;  /* 0x000000b9bd00720c */ /* 0x000fe60003f06270 */
[----:B------:R-:W-:Y:S02]  /*c860*/  @P1 LOP3.LUT R190, R190, 0x100, RZ, 0xfc, !PT ;  /* 0x00000100bebe1812 */ /* 0x000fe400078efcff */
[----:B------:R-:W-:Y:S02]  /*c870*/  FSEL R167, R38, -INF , P0 ;  /* 0xff80000026a77808 */ /* 0x000fe40000000000 */
[----:B------:R-:W-:Y:S01]  /*c880*/  ISETP.GE.AND P0, PT, R13, R178, PT ;  /* 0x000000b20d00720c */ /* 0x000fe20003f06270 */
[----:B------:R-:W-:Y:S01]  /*c890*/  VIADD R13, R189, 0x1 ;  /* 0x00000001bd0d7836 */ /* 0x000fe20000000000 */
[----:B------:R-:W-:Y:S02]  /*c8a0*/  ISETP.GE.AND P1, PT, R16, R177, PT ;  /* 0x000000b11000720c */ /* 0x000fe40003f26270 */
[----:B------:R-:W-:Y:S09]  /*c8b0*/  LOP3.LUT R190, R190, 0x7fffffff, RZ, 0xc0, !PT ;  /* 0x7fffffffbebe7812 */ /* 0x000ff200078ec0ff */
[----:B------:R-:W-:Y:S02]  /*c8c0*/  @P0 LOP3.LUT R191, R191, 0x2, RZ, 0xfc, !PT ;  /* 0x00000002bfbf0812 */ /* 0x000fe400078efcff */
[----:B------:R-:W-:Y:S02]  /*c8d0*/  ISETP.GE.AND P0, PT, R13, R186, PT ;  /* 0x000000ba0d00720c */ /* 0x000fe40003f06270 */
[----:B------:R-:W-:Y:S02]  /*c8e0*/  LOP3.LUT R191, R191, 0xfffffffe, RZ, 0xc0, !PT ;  /* 0xfffffffebfbf7812 */ /* 0x000fe400078ec0ff */
[----:B------:R-:W-:Y:S02]  /*c8f0*/  FSEL R37, R37, -INF , P0 ;  /* 0xff80000025257808 */ /* 0x000fe40000000000 */
[----:B------:R-:W-:Y:S04]  /*c900*/  ISETP.GE.AND P0, PT, R13, R185, PT ;  /* 0x000000b90d00720c */ /* 0x000fe80003f06270 */
[----:B------:R-:W-:Y:S02]  /*c910*/  FSEL R39, R39, -INF , P0 ;  /* 0xff80000027277808 */ /* 0x000fe40000000000 */
[----:B------:R-:W-:Y:S01]  /*c920*/  ISETP.GE.AND P0, PT, R20, R178, PT ;  /* 0x000000b21400720c */ /* 0x000fe20003f06270 */
[----:B------:R-:W-:Y:S05]  /*c930*/  VIADD R20, R189, 0x11 ;  /* 0x00000011bd147836 */ /* 0x000fea0000000000 */
[----:B------:R-:W-:Y:S04]  /*c940*/  ISETP.GE.AND P5, PT, R20, R177, PT ;  /* 0x000000b11400720c */ /* 0x000fe80003fa6270 */
[----:B------:R-:W-:Y:S03]  /*c950*/  P2R R38, PR, RZ, 0x20 ;  /* 0x00000020ff267803 */ /* 0x000fe60000000000 */
[----:B------:R-:W-:Y:S02]  /*c960*/  @P0 LOP3.LUT R191, R191, 0x1, RZ, 0xfc, !PT ;  /* 0x00000001bfbf0812 */ /* 0x000fe400078efcff */
[----:B------:R-:W-:Y:S04]  /*c970*/  ISETP.GE.AND P0, PT, R21, R186, PT ;  /* 0x000000ba1500720c */ /* 0x000fe80003f06270 */
[----:B------:R-:W-:Y:S02]  /*c980*/  FSEL R40, R40, -INF , P0 ;  /* 0xff80000028287808 */ /* 0x000fe40000000000 */
[----:B------:R-:W-:Y:S01]  /*c990*/  ISETP.GE.AND P0, PT, R16, R178, PT ;  /* 0x000000b21000720c */ /* 0x000fe20003f06270 */
[----:B------:R-:W-:Y:S11]  /*c9a0*/  VIADD R16, R189, 0x9 ;  /* 0x00000009bd107836 */ /* 0x000ff60000000000 */
[----:B------:R-:W-:Y:S01]  /*c9b0*/  @!UPT UIADD3 URZ, UPT, UPT, URZ, URZ, URZ ;  /* 0x000000fffffff290 */ /* 0x000fe2000fffe0ff */
        /* <DEDUP_REMOVED lines=8> */
[CC--:B------:R-:W-:Y:S02]  /*ca40*/  ISETP.GE.AND P1, PT, R12.reuse, R177.reuse, PT ;  /* 0x000000b10c00720c */ /* 0x0c0fe40003f26270 */
[----:B------:R-:W-:Y:S02]  /*ca50*/  FSEL R43, R43, -INF , P0 ;  /* 0xff8000002b2b7808 */ /* 0x000fe40000000000 */
[----:B------:R-:W-:Y:S01]  /*ca60*/  ISETP.GE.AND P0, PT, R12, R178, PT ;  /* 0x000000b20c00720c */ /* 0x000fe20003f06270 */
[----:B------:R-:W-:Y:S01]  /*ca70*/  VIADD R12, R189, 0x10 ;  /* 0x00000010bd0c7836 */ /* 0x000fe20000000000 */
[----:B------:R-:W-:Y:S04]  /*ca80*/  LOP3.LUT R190, R190, 0xbfffffff, RZ, 0xc0, !PT ;  /* 0xbfffffffbebe7812 */ /* 0x000fe800078ec0ff */
[-C--:B------:R-:W-:Y:S04]  /*ca90*/  ISETP.GE.AND P6, PT, R12, R177.reuse, PT ;  /* 0x000000b10c00720c */ /* 0x080fe80003fc6270 */
[----:B------:R-:W-:Y:S02]  /*caa0*/  P2R R36, PR, RZ, 0x40 ;  /* 0x00000040ff247803 */ /* 0x000fe40000000000 */
[----:B------:R-:W-:Y:S02]  /*cab0*/  LOP3.LUT P6, RZ, R191, 0x40, RZ, 0xc0, !PT ;  /* 0x00000040bfff7812 */ /* 0x000fe400078cc0ff */
[----:B------:R-:W-:Y:S02]  /*cac0*/  @P0 LOP3.LUT R190, R190, 0x40000000, RZ, 0xfc, !PT ;  /* 0x40000000bebe0812 */ /* 0x000fe400078efcff */
[----:B------:R-:W-:Y:S02]  /*cad0*/  ISETP.GE.AND P0, PT, R12, R186, PT ;  /* 0x000000ba0c00720c */ /* 0x000fe40003f06270 */
[----:B------:R-:W-:Y:S02]  /*cae0*/  LOP3.LUT R190, R190, 0xffffffbf, RZ, 0xc0, !PT ;  /* 0xffffffbfbebe7812 */ /* 0x000fe400078ec0ff */
[----:B------:R-:W-:Y:S02]  /*caf0*/  FSEL R44, R44, -INF , P0 ;  /* 0xff8000002c2c7808 */ /* 0x000fe40000000000 */
[C---:B------:R-:W-:Y:S02]  /*cb00*/  ISETP.GE.AND P0, PT, R17.reuse, R178, PT ;  /* 0x000000b21100720c */ /* 0x040fe40003f06270 */
[----:B------:R-:W-:Y:S02]  /*cb10*/  @P1 LOP3.LUT R190, R190, 0x40, RZ, 0xfc, !PT ;  /* 0x00000040bebe1812 */ /* 0x000fe400078efcff */
[-C--:B------:R-:W-:Y:S01]  /*cb20*/  ISETP.GE.AND P1, PT, R17, R177.reuse, PT ;  /* 0x000000b11100720c */ /* 0x080fe20003f26270 */
[----:B------:R-:W-:Y:S01]  /*cb30*/  VIADD R17, R189, 0x18 ;  /* 0x00000018bd117836 */ /* 0x000fe20000000000 */
[----:B------:R-:W-:Y:S02]  /*cb40*/  LOP3.LUT R190, R190, 0xdfffffff, RZ, 0xc0, !PT ;  /* 0xdfffffffbebe7812 */ /* 0x000fe400078ec0ff */
[----:B------:R-:W-:Y:S02]  /*cb50*/  FSEL R251, R251, -INF , !P6 ;  /* 0xff800000fbfb7808 */ /* 0x000fe40007000000 */
[----:B------:R-:W-:Y:S02]  /*cb60*/  ISETP.GE.AND P4, PT, R17, R177, PT ;  /* 0x000000b11100720c */ /* 0x000fe40003f86270 */
[----:B------:R-:W-:Y:S02]  /*cb70*/  LOP3.LUT P6, RZ, R191, 0x2, RZ, 0xc0, !PT ;  /* 0x00000002bfff7812 */ /* 0x000fe400078cc0ff */
        /* <DEDUP_REMOVED lines=8> */
[----:B------:R-:W-:Y:S02]  /*cc00*/  LOP3.LUT R190, R190, 0xefffffff, RZ, 0xc0, !PT ;  /* 0xefffffffbebe7812 */ /* 0x000fe400078ec0ff */
[----:B------:R-:W-:Y:S02]  /*cc10*/  FSEL R47, R47, -INF , P0 ;  /* 0xff8000002f2f7808 */ /* 0x000fe40000000000 */
[C---:B------:R-:W-:Y:S02]  /*cc20*/  ISETP.GE.AND P0, PT, R15.reuse, R178, PT ;  /* 0x000000b20f00720c */ /* 0x040fe40003f06270 */
[-C--:B------:R-:W-:Y:S01]  /*cc30*/  ISETP.GE.AND P1, PT, R15, R177.reuse, PT ;  /* 0x000000b10f00720c */ /* 0x080fe20003f26270 */
[----:B------:R-:W-:Y:S01]  /*cc40*/  VIADD R15, R189, 0x19 ;  /* 0x00000019bd0f7836 */ /* 0x000fe20000000000 */
[----:B------:R-:W-:Y:S02]  /*cc50*/  P2R R141, PR, RZ, 0x40 ;  /* 0x00000040ff8d7803 */ /* 0x000fe40000000000 */
[----:B------:R-:W-:Y:S02]  /*cc60*/  LOP3.LUT P6, RZ, R191, 0x4, RZ, 0xc0, !PT ;  /* 0x00000004bfff7812 */ /* 0x000fe400078cc0ff */
[-C--:B------:R-:W-:Y:S02]  /*cc70*/  ISETP.GE.AND P3, PT, R15, R177.reuse, PT ;  /* 0x000000b10f00720c */ /* 0x080fe40003f66270 */
[----:B------:R-:W-:Y:S02]  /*cc80*/  P2R R142, PR, RZ, 0x40 ;  /* 0x00000040ff8e7803 */ /* 0x000fe40000000000 */
[----:B------:R-:W-:Y:S02]  /*cc90*/  P2R R122, PR, RZ, 0x8 ;  /* 0x00000008ff7a7803 */ /* 0x000fe40000000000 */
[----:B------:R-:W-:Y:S02]  /*cca0*/  @P0 LOP3.LUT R190, R190, 0x10000000, RZ, 0xfc, !PT ;  /* 0x10000000bebe0812 */ /* 0x000fe400078efcff */
[----:B------:R-:W-:Y:S02]  /*ccb0*/  ISETP.GE.AND P0, PT, R17, R186, PT ;  /* 0x000000ba1100720c */ /* 0x000fe40003f06270 */
[----:B------:R-:W-:Y:S02]  /*ccc0*/  LOP3.LUT R190, R190, 0xffffffef, RZ, 0xc0, !PT ;  /* 0xffffffefbebe7812 */ /* 0x000fe400078ec0ff */
[----:B------:R-:W-:Y:S02]  /*ccd0*/  FSEL R48, R48, -INF , P0 ;  /* 0xff80000030307808 */ /* 0x000fe40000000000 */
[C---:B------:R-:W-:Y:S02]  /*cce0*/  ISETP.GE.AND P0, PT, R5.reuse, R178, PT ;  /* 0x000000b20500720c */ /* 0x040fe40003f06270 */
[----:B------:R-:W-:Y:S02]  /*ccf0*/  @P1 LOP3.LUT R190, R190, 0x10, RZ, 0xfc, !PT ;  /* 0x00000010bebe1812 */ /* 0x000fe400078efcff */
[----:B------:R-:W-:Y:S01]  /*cd00*/  ISETP.GE.AND P1, PT, R5, R177, PT ;  /* 0x000000b10500720c */ /* 0x000fe20003f26270 */
[----:B------:R-:W-:Y:S01]  /*cd10*/  VIADD R5, R189, 0x21 ;  /* 0x00000021bd057836 */ /* 0x000fe20000000000 */
[----:B------:R-:W-:Y:S02]  /*cd20*/  LOP3.LUT R190, R190, 0xf7ffffff, RZ, 0xc0, !PT ;  /* 0xf7ffffffbebe7812 */ /* 0x000fe400078ec0ff */
[C---:B------:R-:W-:Y:S02]  /*cd30*/  LOP3.LUT P3, RZ, R191.reuse, 0x100, RZ, 0xc0, !PT ;  /* 0x00000100bfff7812 */ /* 0x040fe4000786c0ff */
[----:B------:R-:W-:Y:S03]  /*cd40*/  LOP3.LUT P6, RZ, R191, 0x8, RZ, 0xc0, !PT ;  /* 0x00000008bfff7812 */ /* 0x000fe600078cc0ff */
        /* <DEDUP_REMOVED lines=8> */
[-C--:B------:R-:W-:Y:S02]  /*cdd0*/  ISETP.GE.AND P1, PT, R13, R177.reuse, PT ;  /* 0x000000b10d00720c */ /* 0x080fe40003f26270 */
[----:B------:R-:W-:Y:S02]  /*cde0*/  FSEL R135, R51, -INF , P0 ;  /* 0xff80000033877808 */ /* 0x000fe40000000000 */
[-C--:B------:R-:W-:Y:S01]  /*cdf0*/  ISETP.GE.AND P0, PT, R13, R178.reuse, PT ;  /* 0x000000b20d00720c */ /* 0x080fe20003f06270 */
[----:B------:R-:W-:Y:S01]  /*ce00*/  VIADD R13, R189, 0x20 ;  /* 0x00000020bd0d7836 */ /* 0x000fe20000000000 */
[----:B------:R-:W-:Y:S02]  /*ce10*/  LOP3.LUT R190, R190, 0xfbffffff, RZ, 0xc0, !PT ;  /* 0xfbffffffbebe7812 */ /* 0x000fe400078ec0ff */
[----:B------:R-:W-:Y:S02]  /*ce20*/  P2R R51, PR, RZ, 0x40 ;  /* 0x00000040ff337803 */ /* 0x000fe40000000000 */
[CC--:B------:R-:W-:Y:S02]  /*ce30*/  ISETP.GE.AND P2, PT, R13.reuse, R177.reuse, PT ;  /* 0x000000b10d00720c */ /* 0x0c0fe40003f46270 */
[----:B------:R-:W-:Y:S02]  /*ce40*/  ISETP.GE.AND P5, PT, R13, R178, PT ;  /* 0x000000b20d00720c */ /* 0x000fe40003fa6270 */
        /* <DEDUP_REMOVED lines=8> */
[----:B------:R-:W-:Y:S02]  /*ced0*/  ISETP.GE.AND P1, PT, R21, R177, PT ;  /* 0x000000b11500720c */ /* 0x000fe40003f26270 */
[----:B------:R-:W-:Y:S02]  /*cee0*/  LOP3.LUT R190, R190, 0xfdffffff, RZ, 0xc0, !PT ;  /* 0xfdffffffbebe7812 */ /* 0x000fe400078ec0ff */
[----:B------:R-:W-:Y:S02]  /*cef0*/  P2R R124, PR, RZ, 0x20 ;  /* 0x00000020ff7c7803 */ /* 0x000fe40000000000 */
[----:B------:R-:W-:Y:S02]  /*cf00*/  FSEL R25, R121, -INF , !P2 ;  /* 0xff80000079197808 */ /* 0x000fe40005000000 */
        /* <DEDUP_REMOVED lines=9> */
[C---:B------:R-:W-:Y:S02]  /*cfa0*/  ISETP.GE.AND P1, PT, R16.reuse, R177, PT ;  /* 0x000000b11000720c */ /* 0x040fe40003f26270 */
[----:B------:R-:W-:Y:S02]  /*cfb0*/  FSEL R55, R55, -INF , P0 ;  /* 0xff80000037377808 */ /* 0x000fe40000000000 */
[----:B------:R-:W-:Y:S01]  /*cfc0*/  ISETP.GE.AND P0, PT, R16, R178, PT ;  /* 0x000000b21000720c */ /* 0x000fe20003f06270 */
[----:B------:R-:W-:Y:S01]  /*cfd0*/  VIADD R16, R189, 0x28 ;  /* 0x00000028bd107836 */ /* 0x000fe20000000000 */
[----:B------:R-:W-:Y:S02]  /*cfe0*/  LOP3.LUT R190, R190, 0xfeffffff, RZ, 0xc0, !PT ;  /* 0xfeffffffbebe7812 */ /* 0x000fe400078ec0ff */
[----:B------:R-:W-:Y:S02]  /*cff0*/  FSEL R21, R120, -INF , !P5 ;  /* 0xff80000078157808 */ /* 0x000fe40006800000 */
[----:B------:R-:W-:Y:S02]  /*d000*/  P2R R32, PR, RZ, 0x2 ;  /* 0x00000002ff207803 */ /* 0x000fe40000000000 */
[C---:B------:R-:W-:Y:S02]  /*d010*/  LOP3.LUT P1, RZ, R191.reuse, 0x20, RZ, 0xc0, !PT ;  /* 0x00000020bfff7812 */ /* 0x040fe4000782c0ff */
[----:B------:R-:W-:Y:S02]  /*d020*/  LOP3.LUT P6, RZ, R191, 0x10, RZ, 0xc0, !PT ;  /* 0x00000010bfff7812 */ /* 0x000fe400078cc0ff */
[----:B------:R-:W-:Y:S02]  /*d030*/  FSEL R249, R249, -INF , !P1 ;  /* 0xff800000f9f97808 */ /* 0x000fe40004800000 */
[----:B------:R-:W-:Y:S02]  /*d040*/  @P0 LOP3.LUT R190, R190, 0x1000000, RZ, 0xfc, !PT ;  /* 0x01000000bebe0812 */ /* 0x000fe400078efcff */
[----:B------:R-:W-:Y:S02]  /*d050*/  ISETP.GE.AND P0, PT, R16, R186, PT ;  /* 0x000000ba1000720c */ /* 0x000fe40003f06270 */
[----:B------:R-:W-:Y:S02]  /*d060*/  LOP3.LUT R190, R190, 0xff7fffff, RZ, 0xc0, !PT ;  /* 0xff7fffffbebe7812 */ /* 0x000fe400078ec0ff */
[----:B------:R-:W-:Y:S02]  /*d070*/  FSEL R56, R56, -INF , P0 ;  /* 0xff80000038387808 */ /* 0x000fe40000000000 */
[----:B------:R-:W-:Y:S01]  /*d080*/  ISETP.GE.AND P0, PT, R12, R178, PT ;  /* 0x000000b20c00720c */ /* 0x000fe20003f06270 */
[----:B------:R-:W-:Y:S01]  /*d090*/  VIADD R12, R189, 0x29 ;  /* 0x00000029bd0c7836 */ /* 0x000fe20000000000 */
[----:B------:R-:W-:Y:S02]  /*d0a0*/  FSEL R247, R247, -INF , !P6 ;  /* 0xff800000f7f77808 */ /* 0x000fe40007000000 */
[----:B------:R-:W-:Y:S04]  /*d0b0*/  ISETP.NE.AND P6, PT, R51, RZ, PT ;  /* 0x000000ff3300720c */ /* 0x000fe80003fc5270 */
[----:B------:R-:W-:Y:S02]  /*d0c0*/  FSEL R51, R11, -INF , !P6 ;  /* 0xff8000000b337808 */ /* 0x000fe40007000000 */
[----:B------:R-:W-:Y:S03]  /*d0d0*/  ISETP.NE.AND P6, PT, R142, RZ, PT ;  /* 0x000000ff8e00720c */ /* 0x000fe60003fc5270 */
[----:B------:R-:W-:Y:S02]  /*d0e0*/  @P0 LOP3.LUT R190, R190, 0x800000, RZ, 0xfc, !PT ;  /* 0x00800000bebe0812 */ /* 0x000fe400078efcff */
[----:B------:R-:W-:Y:S02]  /*d0f0*/  ISETP.GE.AND P0, PT, R12, R186, PT ;  /* 0x000000ba0c00720c */ /* 0x000fe40003f06270 */
[----:B------:R-:W-:Y:S02]  /*d100*/  LOP3.LUT R190, R190, 0xffbfffff, RZ, 0xc0, !PT ;  /* 0xffbfffffbebe7812 */ /* 0x000fe400078ec0ff */
[----:B------:R-:W-:Y:S02]  /*d110*/  FSEL R57, R57, -INF , P0 ;  /* 0xff80000039397808 */ /* 0x000fe40000000000 */
[-C--:B------:R-:W-:Y:S02]  /*d120*/  ISETP.GE.AND P0, PT, R16, R185.reuse, PT ;  /* 0x000000b91000720c */ /* 0x080fe40003f06270 */
[----:B------:R-:W-:Y:S02]  /*d130*/  FSEL R237, R237, -INF , !P6 ;  /* 0xff800000eded7808 */ /* 0x000fe40007000000 */
[----:B------:R-:W-:Y:S02]  /*d140*/  FSEL R58, R58, -INF , P0 ;  /* 0xff8000003a3a7808 */ /* 0x000fe40000000000 */
[-C--:B------:R-:W-:Y:S02]  /*d150*/  ISETP.GE.AND P0, PT, R12, R185.reuse, PT ;  /* 0x000000b90c00720c */ /* 0x080fe40003f06270 */
[----:B------:R-:W-:Y:S02]  /*d160*/  ISETP.NE.AND P6, PT, R141, RZ, PT ;  /* 0x000000ff8d00720c */ /* 0x000fe40003fc5270 */
[----:B------:R-:W-:Y:S02]  /*d170*/  FSEL R123, R59, -INF , P0 ;  /* 0xff8000003b7b7808 */ /* 0x000fe40000000000 */
[----:B------:R-:W-:Y:S01]  /*d180*/  ISETP.GE.AND P0, PT, R20, R178, PT ;  /* 0x000000b21400720c */ /* 0x000fe20003f06270 */
[----:B------:R-:W-:Y:S01]  /*d190*/  VIADD R20, R189, 0x31 ;  /* 0x00000031bd147836 */ /* 0x000fe20000000000 */
[----:B------:R-:W-:Y:S02]  /*d1a0*/  P2R R59, PR, RZ, 0x10 ;  /* 0x00000010ff3b7803 */ /* 0x000fe40000000000 */
[----:B------:R-:W-:Y:S02]  /*d1b0*/  LOP3.LUT P4, RZ, R191, 0x80, RZ, 0xc0, !PT ;  /* 0x00000080bfff7812 */ /* 0x000fe4000788c0ff */
[----:B------:R-:W-:Y:S02]  /*d1c0*/  FSEL R235, R235, -INF , !P6 ;  /* 0xff800000ebeb7808 */ /* 0x000fe40007000000 */
[----:B------:R-:W-:Y:S05]  /*d1d0*/  FSEL R13, R9, -INF , !P4 ;  /* 0xff800000090d7808 */ /* 0x000fea0006000000 */
[----:B------:R-:W-:Y:S02]  /*d1e0*/  @P0 LOP3.LUT R190, R190, 0x400000, RZ, 0xfc, !PT ;  /* 0x00400000bebe0812 */ /* 0x000fe400078efcff */
[----:B------:R-:W-:Y:S02]  /*d1f0*/  ISETP.GE.AND P0, PT, R24, R186, PT ;  /* 0x000000ba1800720c */ /* 0x000fe40003f06270 */
[----:B------:R-:W-:Y:S02]  /*d200*/  LOP3.LUT R190, R190, 0xffdfffff, RZ, 0xc0, !PT ;  /* 0xffdfffffbebe7812 */ /* 0x000fe400078ec0ff */
[----:B------:R-:W-:Y:S02]  /*d210*/  FSEL R60, R60, -INF , P0 ;  /* 0xff8000003c3c7808 */ /* 0x000fe40000000000 */
[----:B------:R-:W-:Y:S02]  /*d220*/  ISETP.GE.AND P0, PT, R17, R178, PT ;  /* 0x000000b21100720c */ /* 0x000fe40003f06270 */
[----:B------:R-:W-:Y:S11]  /*d230*/  FSEL R17, R8, -INF , !P3 ;  /* 0xff80000008117808 */ /* 0x000ff60005800000 */
[----:B------:R-:W-:Y:S02]  /*d240*/  @P0 LOP3.LUT R190, R190, 0x200000, RZ, 0xfc, !PT ;  /* 0x00200000bebe0812 */ /* 0x000fe400078efcff */
[----:B------:R-:W-:Y:S02]  /*d250*/  ISETP.GE.AND P0, PT, R20, R186, PT ;  /* 0x000000ba1400720c */ /* 0x000fe40003f06270 */
[----:B------:R-:W-:Y:S02]  /*d260*/  LOP3.LUT R190, R190, 0xffefffff, RZ, 0xc0, !PT ;  /* 0xffefffffbebe7812 */ /* 0x000fe400078ec0ff */
[----:B------:R-:W-:Y:S02]  /*d270*/  FSEL R61, R61, -INF , P0 ;  /* 0xff8000003d3d7808 */ /* 0x000fe40000000000 */
[-C--:B------:R-:W-:Y:S04]  /*d280*/  ISETP.GE.AND P0, PT, R24, R185.reuse, PT ;  /* 0x000000b91800720c */ /* 0x080fe80003f06270 */
[----:B------:R-:W-:Y:S02]  /*d290*/  FSEL R62, R62, -INF , P0 ;  /* 0xff8000003e3e7808 */ /* 0x000fe40000000000 */
[----:B------:R-:W-:Y:S04]  /*d2a0*/  ISETP.GE.AND P0, PT, R20, R185, PT ;  /* 0x000000b91400720c */ /* 0x000fe80003f06270 */
[----:B------:R-:W-:Y:S02]  /*d2b0*/  FSEL R63, R63, -INF , P0 ;  /* 0xff8000003f3f7808 */ /* 0x000fe40000000000 */
[----:B------:R-:W-:Y:S11]  /*d2c0*/  ISETP.GE.AND P0, PT, R15, R178, PT ;  /* 0x000000b20f00720c */ /* 0x000ff60003f06270 */
[----:B------:R-:W-:Y:S02]  /*d2d0*/  @!UPT UIADD3 URZ, UPT, UPT, URZ, URZ, URZ ;  /* 0x000000fffffff290 */ /* 0x000fe4000fffe0ff */
[----:B------:R-:W-:Y:S02]  /*d2e0*/  @P0 LOP3.LUT R190, R190, 0x100000, RZ, 0xfc, !PT ;  /* 0x00100000bebe0812 */ /* 0x000fe400078efcff */
[-C--:B------:R-:W-:Y:S02]  /*d2f0*/  ISETP.GE.AND P0, PT, R29, R186.reuse, PT ;  /* 0x000000ba1d00720c */ /* 0x080fe40003f06270 */
[C---:B------:R-:W-:Y:S02]  /*d300*/  LOP3.LUT P2, RZ, R190.reuse, 0x200, RZ, 0xc0, !PT ;  /* 0x00000200beff7812 */ /* 0x040fe4000784c0ff */
[C---:B------:R-:W-:Y:S02]  /*d310*/  LOP3.LUT P1, RZ, R190.reuse, 0x40000, RZ, 0xc0, !PT ;  /* 0x00040000beff7812 */ /* 0x040fe4000782c0ff */
[----:B------:R-:W-:Y:S02]  /*d320*/  P2R R120, PR, RZ, 0x4 ;  /* 0x00000004ff787803 */ /* 0x000fe40000000000 */
[C---:B------:R-:W-:Y:S02]  /*d330*/  LOP3.LUT P2, RZ, R190.reuse, 0x400, RZ, 0xc0, !PT ;  /* 0x00000400beff7812 */ /* 0x040fe4000784c0ff */
[----:B------:R-:W-:Y:S02]  /*d340*/  P2R R8, PR, RZ, 0x2 ;  /* 0x00000002ff087803 */ /* 0x000fe40000000000 */
[----:B------:R-:W-:Y:S02]  /*d350*/  P2R R121, PR, RZ, 0x4 ;  /* 0x00000004ff797803 */ /* 0x000fe40000000000 */
        /* <DEDUP_REMOVED lines=19> */
[----:B------:R-:W-:Y:S02]  /*d490*/  LOP3.LUT P1, RZ, R191, 0x1, RZ, 0xc0, !PT ;  /* 0x00000001bfff7812 */ /* 0x000fe4000782c0ff */
[----:B------:R-:W-:Y:S02]  /*d4a0*/  P2R R132, PR, RZ, 0x4 ;  /* 0x00000004ff847803 */ /* 0x000fe40000000000 */
[C---:B------:R-:W-:Y:S02]  /*d4b0*/  LOP3.LUT P2, RZ, R190.reuse, 0x4000, RZ, 0xc0, !PT ;  /* 0x00004000beff7812 */ /* 0x040fe4000784c0ff */
[----:B------:R-:W-:Y:S02]  /*d4c0*/  FSEL R233, R233, -INF , !P1 ;  /* 0xff800000e9e97808 */ /* 0x000fe40004800000 */
[----:B------:R-:W-:Y:S02]  /*d4d0*/  P2R R133, PR, RZ, 0x4 ;  /* 0x00000004ff857803 */ /* 0x000fe40000000000 */
[----:B------:R-:W-:Y:S02]  /*d4e0*/  LOP3.LUT P2, RZ, R190, 0x4000000, RZ, 0xc0, !PT ;  /* 0x04000000beff7812 */ /* 0x000fe4000784c0ff */
[----:B------:R-:W-:Y:S02]  /*d4f0*/  ISETP.NE.AND P1, PT, R140, RZ, PT ;  /* 0x000000ff8c00720c */ /* 0x000fe40003f25270 */
[----:B------:R-:W-:Y:S02]  /*d500*/  P2R R134, PR, RZ, 0x4 ;  /* 0x00000004ff867803 */ /* 0x000fe40000000000 */
[C---:B------:R-:W-:Y:S02]  /*d510*/  LOP3.LUT P2, RZ, R190.reuse, 0x8000, RZ, 0xc0, !PT ;  /* 0x00008000beff7812 */ /* 0x040fe4000784c0ff */
[----:B------:R-:W-:Y:S02]  /*d520*/  FSEL R231, R231, -INF , !P1 ;  /* 0xff800000e7e77808 */ /* 0x000fe40004800000 */
[----:B------:R-:W-:Y:S02]  /*d530*/  P2R R15, PR, RZ, 0x4 ;  /* 0x00000004ff0f7803 */ /* 0x000fe40000000000 */
[C---:B------:R-:W-:Y:S02]  /*d540*/  LOP3.LUT P2, RZ, R190.reuse, 0x10000, RZ, 0xc0, !PT ;  /* 0x00010000beff7812 */ /* 0x040fe4000784c0ff */
        /* <DEDUP_REMOVED lines=8> */
[----:B------:R-:W-:Y:S02]  /*d5d0*/  LOP3.LUT P2, RZ, R190, 0x20000, RZ, 0xc0, !PT ;  /* 0x00020000beff7812 */ /* 0x000fe4000784c0ff */
[----:B------:R-:W-:Y:S02]  /*d5e0*/  FSEL R65, R65, -INF , P0 ;  /* 0xff80000041417808 */ /* 0x000fe40000000000 */
[----:B------:R-:W-:Y:S02]  /*d5f0*/  FSEL R9, R7, -INF , !P2 ;  /* 0xff80000007097808 */ /* 0x000fe40005000000 */
[----:B------:R-:W-:Y:S02]  /*d600*/  ISETP.NE.AND P2, PT, R138, RZ, PT ;  /* 0x000000ff8a00720c */ /* 0x000fe40003f45270 */
[----:B------:R-:W-:Y:S02]  /*d610*/  ISETP.GE.AND P0, PT, R28, R186, PT ;  /* 0x000000ba1c00720c */ /* 0x000fe40003f06270 */
[----:B------:R-:W-:Y:S02]  /*d620*/  FSEL R217, R217, -INF , !P2 ;  /* 0xff800000d9d97808 */ /* 0x000fe40005000000 */
[----:B------:R-:W-:Y:S02]  /*d630*/  ISETP.NE.AND P2, PT, R137, RZ, PT ;  /* 0x000000ff8900720c */ /* 0x000fe40003f45270 */
[----:B------:R-:W-:Y:S02]  /*d640*/  FSEL R64, R64, -INF , P0 ;  /* 0xff80000040407808 */ /* 0x000fe40000000000 */
[-C--:B------:R-:W-:Y:S02]  /*d650*/  ISETP.GE.AND P0, PT, R189, R178.reuse, PT ;  /* 0x000000b2bd00720c */ /* 0x080fe40003f06270 */
[----:B------:R-:W-:Y:S02]  /*d660*/  FSEL R215, R33, -INF , !P2 ;  /* 0xff80000021d77808 */ /* 0x000fe40005000000 */
[----:B------:R-:W-:Y:S02]  /*d670*/  ISETP.NE.AND P2, PT, R136, RZ, PT ;  /* 0x000000ff8800720c */ /* 0x000fe40003f45270 */
[----:B------:R-:W-:Y:S02]  /*d680*/  FSEL R205, R205, -INF , !P0 ;  /* 0xff800000cdcd7808 */ /* 0x000fe40004000000 */
[C---:B------:R-:W-:Y:S01]  /*d690*/  ISETP.GE.AND P0, PT, R189.reuse, R177, PT ;  /* 0x000000b1bd00720c */ /* 0x040fe20003f06270 */
[----:B------:R-:W-:Y:S01]  /*d6a0*/  VIADD R189, R189, 0xffffff80 ;  /* 0xffffff80bdbd7836 */ /* 0x000fe20000000000 */
[----:B------:R-:W-:Y:S02]  /*d6b0*/  FSEL R11, R10, -INF , !P2 ;  /* 0xff8000000a0b7808 */ /* 0x000fe40005000000 */
[----:B------:R-:W-:Y:S02]  /*d6c0*/  ISETP.NE.AND P2, PT, R15, RZ, PT ;  /* 0x000000ff0f00720c */ /* 0x000fe40003f45270 */
[----:B------:R-:W-:Y:S02]  /*d6d0*/  FSEL R167, R167, -INF , !P0 ;  /* 0xff800000a7a77808 */ /* 0x000fe40004000000 */
[----:B------:R-:W-:Y:S02]  /*d6e0*/  ISETP.GE.AND P0, PT, R29, R185, PT ;  /* 0x000000b91d00720c */ /* 0x000fe40003f06270 */
[----:B------:R-:W-:Y:S02]  /*d6f0*/  FSEL R15, R4, -INF , !P2 ;  /* 0xff800000040f7808 */ /* 0x000fe40005000000 */
[----:B------:R-:W-:Y:S02]  /*d700*/  ISETP.NE.AND P2, PT, R134, RZ, PT ;  /* 0x000000ff8600720c */ /* 0x000fe40003f45270 */
[----:B------:R-:W-:Y:S02]  /*d710*/  FSEL R67, R67, -INF , P0 ;  /* 0xff80000043437808 */ /* 0x000fe40000000000 */
[----:B------:R-:W-:Y:S02]  /*d720*/  LOP3.LUT P0, RZ, R190, 0x80, RZ, 0xc0, !PT ;  /* 0x00000080beff7812 */ /* 0x000fe4000780c0ff */
[----:B------:R-:W-:Y:S02]  /*d730*/  FSEL R203, R37, -INF , !P2 ;  /* 0xff80000025cb7808 */ /* 0x000fe40005000000 */
[----:B------:R-:W-:Y:S02]  /*d740*/  ISETP.NE.AND P2, PT, R133, RZ, PT ;  /* 0x000000ff8500720c */ /* 0x000fe40003f45270 */
[----:B------:R-:W-:Y:S02]  /*d750*/  FSEL R223, R27, -INF , !P0 ;  /* 0xff8000001bdf7808 */ /* 0x000fe40004000000 */
[-C--:B------:R-:W-:Y:S02]  /*d760*/  ISETP.GE.AND P0, PT, R5, R178.reuse, PT ;  /* 0x000000b20500720c */ /* 0x080fe40003f06270 */
[----:B------:R-:W-:Y:S02]  /*d770*/  FSEL R245, R14, -INF , !P2 ;  /* 0xff8000000ef57808 */ /* 0x000fe40005000000 */
[----:B------:R-:W-:Y:S02]  /*d780*/  ISETP.NE.AND P2, PT, R132, RZ, PT ;  /* 0x000000ff8400720c */ /* 0x000fe40003f45270 */
[----:B------:R-:W-:Y:S02]  /*d790*/  FSEL R132, R53, -INF , !P0 ;  /* 0xff80000035847808 */ /* 0x000fe40004000000 */
[----:B------:R-:W2:Y:S01]  /*d7a0*/  LD.E R53, desc[UR4][R2.64+0xdc] ;  /* 0x0000dc0402357980 */ /* 0x000ea2000c101900 */
[----:B------:R-:W-:Y:S02]  /*d7b0*/  FSEL R219, R219, -INF , !P1 ;  /* 0xff800000dbdb7808 */ /* 0x000fe40004800000 */
[----:B------:R-:W-:Y:S02]  /*d7c0*/  ISETP.NE.AND P1, PT, R8, RZ, PT ;  /* 0x000000ff0800720c */ /* 0x000fe40003f25270 */
[----:B------:R-:W-:Y:S02]  /*d7d0*/  LOP3.LUT P4, RZ, R190, 0x100, RZ, 0xc0, !PT ;  /* 0x00000100beff7812 */ /* 0x000fe4000788c0ff */
[----:B------:R-:W-:Y:S02]  /*d7e0*/  FSEL R8, R6, -INF , !P1 ;  /* 0xff80000006087808 */ /* 0x000fe40004800000 */
[----:B------:R-:W-:Y:S02]  /*d7f0*/  LOP3.LUT P1, RZ, R190, 0x10, RZ, 0xc0, !PT ;  /* 0x00000010beff7812 */ /* 0x000fe4000782c0ff */
[----:B------:R-:W-:Y:S02]  /*d800*/  FSEL R225, R26, -INF , !P4 ;  /* 0xff8000001ae17808 */ /* 0x000fe40006000000 */
[----:B------:R-:W-:Y:S02]  /*d810*/  ISETP.NE.AND P4, PT, R59, RZ, PT ;  /* 0x000000ff3b00720c */ /* 0x000fe40003f85270 */
[----:B------:R-:W-:Y:S02]  /*d820*/  LOP3.LUT P0, RZ, R190, 0x20, RZ, 0xc0, !PT ;  /* 0x00000020beff7812 */ /* 0x000fe4000780c0ff */
[----:B------:R-:W-:Y:S02]  /*d830*/  FSEL R59, R34, -INF , !P1 ;  /* 0xff800000223b7808 */ /* 0x000fe40004800000 */
[----:B------:R-:W-:Y:S02]  /*d840*/  ISETP.NE.AND P1, PT, R32, RZ, PT ;  /* 0x000000ff2000720c */ /* 0x000fe40003f25270 */
[----:B------:R-:W-:Y:S02]  /*d850*/  FSEL R243, R243, -INF , !P2 ;  /* 0xff800000f3f37808 */ /* 0x000fe40005000000 */
[----:B------:R-:W-:Y:S02]  /*d860*/  ISETP.NE.AND P2, PT, R131, RZ, PT ;  /* 0x000000ff8300720c */ /* 0x000fe40003f45270 */
[----:B------:R-:W-:Y:S02]  /*d870*/  FSEL R207, R31, -INF , !P0 ;  /* 0xff8000001fcf7808 */ /* 0x000fe40004000000 */
[-C--:B------:R-:W-:Y:S02]  /*d880*/  ISETP.GE.AND P0, PT, R16, R178.reuse, PT ;  /* 0x000000b21000720c */ /* 0x080fe40003f06270 */
[----:B------:R-:W-:Y:S02]  /*d890*/  FSEL R151, R43, -INF , !P1 ;  /* 0xff8000002b977808 */ /* 0x000fe40004800000 */
[----:B------:R-:W-:Y:S02]  /*d8a0*/  ISETP.NE.AND P1, PT, R0, RZ, PT ;  /* 0x000000ff0000720c */ /* 0x000fe40003f25270 */
[----:B------:R-:W-:Y:S02]  /*d8b0*/  FSEL R201, R40, -INF , !P2 ;  /* 0xff80000028c97808 */ /* 0x000fe40005000000 */
[----:B------:R-:W-:Y:S02]  /*d8c0*/  FMNMX3.FTZ R0, R116, R25, R21, !PT ;  /* 0x0000001974007276 */ /* 0x000fe40007810015 */
[----:B------:R-:W-:Y:S02]  /*d8d0*/  ISETP.NE.AND P2, PT, R130, RZ, PT ;  /* 0x000000ff8200720c */ /* 0x000fe40003f45270 */
[----:B------:R-:W-:Y:S02]  /*d8e0*/  FSEL R131, R56, -INF , !P0 ;  /* 0xff80000038837808 */ /* 0x000fe40004000000 */
[-C--:B------:R-:W-:Y:S02]  /*d8f0*/  ISETP.GE.AND P0, PT, R12, R178.reuse, PT ;  /* 0x000000b20c00720c */ /* 0x080fe40003f06270 */
[----:B------:R-:W-:Y:S02]  /*d900*/  FMNMX3.FTZ R0, R0, R17, R13, !PT ;  /* 0x0000001100007276 */ /* 0x000fe4000781000d */
[----:B------:R-:W-:Y:S02]  /*d910*/  FSEL R199, R41, -INF , !P2 ;  /* 0xff80000029c77808 */ /* 0x000fe40005000000 */
[----:B------:R-:W-:Y:S02]  /*d920*/  ISETP.NE.AND P2, PT, R129, RZ, PT ;  /* 0x000000ff8100720c */ /* 0x000fe40003f45270 */
[----:B------:R-:W-:Y:S02]  /*d930*/  FSEL R130, R57, -INF , !P0 ;  /* 0xff80000039827808 */ /* 0x000fe40004000000 */
[----:B------:R-:W-:Y:S02]  /*d940*/  LOP3.LUT P0, RZ, R190, 0x8, RZ, 0xc0, !PT ;  /* 0x00000008beff7812 */ /* 0x000fe4000780c0ff */
[----:B------:R-:W-:Y:S02]  /*d950*/  FMNMX3.FTZ R0, R0, R251, R249, !PT ;  /* 0x000000fb00007276 */ /* 0x000fe400078100f9 */
[----:B------:R-:W-:Y:S02]  /*d960*/  FSEL R241, R18, -INF , !P2 ;  /* 0xff80000012f17808 */ /* 0x000fe40005000000 */
[----:B------:R-:W-:Y:S02]  /*d970*/  ISETP.NE.AND P2, PT, R128, RZ, PT ;  /* 0x000000ff8000720c */ /* 0x000fe40003f45270 */
[----:B------:R-:W-:Y:S02]  /*d980*/  FSEL R57, R35, -INF , !P0 ;  /* 0xff80000023397808 */ /* 0x000fe40004000000 */
[----:B------:R-:W-:Y:S02]  /*d990*/  FMNMX3.FTZ R0, R0, R247, R51, !PT ;  /* 0x000000f700007276 */ /* 0x000fe40007810033 */
[-C--:B------:R-:W-:Y:S02]  /*d9a0*/  ISETP.GE.AND P0, PT, R24, R178.reuse, PT ;  /* 0x000000b21800720c */ /* 0x080fe40003f06270 */
[----:B------:R-:W-:Y:S02]  /*d9b0*/  FSEL R239, R19, -INF , !P2 ;  /* 0xff80000013ef7808 */ /* 0x000fe40005000000 */
[----:B------:R-:W-:Y:S02]  /*d9c0*/  ISETP.NE.AND P2, PT, R127, RZ, PT ;  /* 0x000000ff7f00720c */ /* 0x000fe40003f45270 */
[----:B------:R-:W-:Y:S02]  /*d9d0*/  FMNMX3.FTZ R0, R0, R237, R235, !PT ;  /* 0x000000ed00007276 */ /* 0x000fe400078100eb */
[----:B------:R-:W-:Y:S02]  /*d9e0*/  FSEL R128, R60, -INF , !P0 ;  /* 0xff8000003c807808 */ /* 0x000fe40004000000 */
[----:B------:R-:W-:Y:S02]  /*d9f0*/  ISETP.GE.AND P0, PT, R20, R178, PT ;  /* 0x000000b21400720c */ /* 0x000fe40003f06270 */
[----:B------:R-:W-:Y:S02]  /*da00*/  FSEL R149, R44, -INF , !P2 ;  /* 0xff8000002c957808 */ /* 0x000fe40005000000 */
[----:B------:R-:W-:Y:S02]  /*da10*/  FMNMX3.FTZ R0, R0, R233, R231, !PT ;  /* 0x000000e900007276 */ /* 0x000fe400078100e7 */
[----:B------:R-:W-:Y:S02]  /*da20*/  ISETP.NE.AND P2, PT, R126, RZ, PT ;  /* 0x000000ff7e00720c */ /* 0x000fe40003f45270 */
[----:B------:R-:W-:Y:S02]  /*da30*/  FSEL R126, R61, -INF , !P0 ;  /* 0xff8000003d7e7808 */ /* 0x000fe40004000000 */
[----:B------:R-:W-:Y:S02]  /*da40*/  LOP3.LUT P0, RZ, R190, 0x4, RZ, 0xc0, !PT ;  /* 0x00000004beff7812 */ /* 0x000fe4000780c0ff */
[----:B------:R-:W-:Y:S02]  /*da50*/  FMNMX3.FTZ R0, R0, R221, R219, !PT ;  /* 0x000000dd00007276 */ /* 0x000fe400078100db */
[----:B------:R-:W-:Y:S02]  /*da60*/  FMNMX3.FTZ R4, R117, R8, R9, !PT ;  /* 0x0000000875047276 */ /* 0x000fe40007810009 */
[----:B------:R-:W-:Y:S02]  /*da70*/  LOP3.LUT P3, RZ, R190, 0x100000, RZ, 0xc0, !PT ;  /* 0x00100000beff7812 */ /* 0x000fe4000786c0ff */
[----:B------:R-:W-:Y:S02]  /*da80*/  FSEL R155, R39, -INF , !P0 ;  /* 0xff800000279b7808 */ /* 0x000fe40004000000 */
[-C--:B------:R-:W-:Y:S02]  /*da90*/  ISETP.GE.AND P0, PT, R29, R178.reuse, PT ;  /* 0x000000b21d00720c */ /* 0x080fe40003f06270 */
[----:B------:R-:W-:Y:S02]  /*daa0*/  FSEL R147, R45, -INF , !P2 ;  /* 0xff8000002d937808 */ /* 0x000fe40005000000 */
[----:B------:R-:W-:Y:S02]  /*dab0*/  FMNMX3.FTZ R6, R0, R217, R215, !PT ;  /* 0x000000d900067276 */ /* 0x000fe400078100d7 */
[----:B------:R-:W-:Y:S02]  /*dac0*/  ISETP.NE.AND P2, PT, R121, RZ, PT ;  /* 0x000000ff7900720c */ /* 0x000fe40003f45270 */
[----:B------:R-:W-:Y:S02]  /*dad0*/  FSEL R143, R49, -INF , !P3 ;  /* 0xff800000318f7808 */ /* 0x000fe40005800000 */
[----:B------:R-:W-:Y:S02]  /*dae0*/  FMNMX3.FTZ R0, R4, R11, R15, !PT ;  /* 0x0000000b04007276 */ /* 0x000fe4000781000f */
[----:B------:R-:W-:Y:S02]  /*daf0*/  ISETP.NE.AND P3, PT, R122, RZ, PT ;  /* 0x000000ff7a00720c */ /* 0x000fe40003f65270 */
[----:B------:R-:W-:Y:S02]  /*db00*/  LOP3.LUT P5, RZ, R190, 0x200000, RZ, 0xc0, !PT ;  /* 0x00200000beff7812 */ /* 0x000fe400078ac0ff */
[----:B------:R-:W-:Y:S02]  /*db10*/  FSEL R122, R65, -INF , !P0 ;  /* 0xff800000417a7808 */ /* 0x000fe40004000000 */
[----:B------:R-:W-:Y:S02]  /*db20*/  FMNMX3.FTZ R4, R6, R205, R203, !PT ;  /* 0x000000cd06047276 */ /* 0x000fe400078100cb */
[----:B------:R-:W-:Y:S02]  /*db30*/  ISETP.GE.AND P0, PT, R28, R178, PT ;  /* 0x000000b21c00720c */ /* 0x000fe40003f06270 */
[----:B------:R-:W-:Y:S02]  /*db40*/  FSEL R229, R22, -INF , !P2 ;  /* 0xff80000016e57808 */ /* 0x000fe40005000000 */
[----:B------:R-:W-:Y:S02]  /*db50*/  ISETP.NE.AND P2, PT, R120, RZ, PT ;  /* 0x000000ff7800720c */ /* 0x000fe40003f45270 */
[----:B------:R-:W-:Y:S02]  /*db60*/  FMNMX3.FTZ R0, R0, R245, R243, !PT ;  /* 0x000000f500007276 */ /* 0x000fe400078100f3 */
[----:B------:R-:W-:Y:S02]  /*db70*/  FSEL R145, R48, -INF , !P5 ;  /* 0xff80000030917808 */ /* 0x000fe40006800000 */
[----:B------:R-:W-:Y:S02]  /*db80*/  ISETP.NE.AND P5, PT, R124, RZ, PT ;  /* 0x000000ff7c00720c */ /* 0x000fe40003fa5270 */
[----:B------:R-:W-:Y:S02]  /*db90*/  FMNMX3.FTZ R4, R4, R201, R199, !PT ;  /* 0x000000c904047276 */ /* 0x000fe400078100c7 */
[----:B------:R-:W-:Y:S02]  /*dba0*/  FSEL R124, R64, -INF , !P0 ;  /* 0xff800000407c7808 */ /* 0x000fe40004000000 */
[----:B------:R-:W-:Y:S02]  /*dbb0*/  FSEL R227, R23, -INF , !P2 ;  /* 0xff80000017e37808 */ /* 0x000fe40005000000 */
[----:B------:R-:W-:Y:S02]  /*dbc0*/  LOP3.LUT P0, RZ, R190, 0x2, RZ, 0xc0, !PT ;  /* 0x00000002beff7812 */ /* 0x000fe4000780c0ff */
[----:B------:R-:W-:Y:S02]  /*dbd0*/  FMNMX3.FTZ R0, R0, R241, R239, !PT ;  /* 0x000000f100007276 */ /* 0x000fe400078100ef */
[----:B------:R-:W-:Y:S02]  /*dbe0*/  FMNMX3.FTZ R4, R4, R149, R147, !PT ;  /* 0x0000009504047276 */ /* 0x000fe40007810093 */
[----:B------:R-:W-:Y:S02]  /*dbf0*/  FSEL R153, R42, -INF , !P0 ;  /* 0xff8000002a997808 */ /* 0x000fe40004000000 */
[----:B------:R-:W-:Y:S02]  /*dc00*/  LOP3.LUT P6, RZ, R190, 0x40, RZ, 0xc0, !PT ;  /* 0x00000040beff7812 */ /* 0x000fe400078cc0ff */
[----:B------:R-:W-:Y:S02]  /*dc10*/  FMNMX3.FTZ R0, R0, R229, R227, !PT ;  /* 0x000000e500007276 */ /* 0x000fe400078100e3 */
[----:B------:R-:W-:Y:S02]  /*dc20*/  ISETP.GE.AND P0, PT, R5, R177, PT ;  /* 0x000000b10500720c */ /* 0x000fe40003f06270 */
[----:B------:R-:W-:Y:S02]  /*dc30*/  FSEL R133, R52, -INF , !P5 ;  /* 0xff80000034857808 */ /* 0x000fe40006800000 */
[----:B------:R-:W-:Y:S02]  /*dc40*/  FMNMX3.FTZ R5, R4, R145, R143, !PT ;  /* 0x0000009104057276 */ /* 0x000fe4000781008f */
[----:B------:R-:W-:Y:S02]  /*dc50*/  FSEL R213, R30, -INF , !P6 ;  /* 0xff8000001ed57808 */ /* 0x000fe40007000000 */
[----:B------:R-:W-:Y:S02]  /*dc60*/  FMNMX3.FTZ R0, R0, R225, R223, !PT ;  /* 0x000000e100007276 */ /* 0x000fe400078100df */
[----:B------:R-:W-:Y:S02]  /*dc70*/  FMNMX3.FTZ R5, R5, R133, R132, !PT ;  /* 0x0000008505057276 */ /* 0x000fe40007810084 */
[----:B------:R-:W-:Y:S02]  /*dc80*/  FMNMX3.FTZ R0, R0, R213, R207, !PT ;  /* 0x000000d500007276 */ /* 0x000fe400078100cf */
[----:B------:R-:W-:Y:S02]  /*dc90*/  FMNMX3.FTZ R5, R5, R131, R130, !PT ;  /* 0x0000008305057276 */ /* 0x000fe40007810082 */
[----:B------:R-:W-:Y:S02]  /*dca0*/  FMNMX3.FTZ R0, R0, R59, R57, !PT ;  /* 0x0000003b00007276 */ /* 0x000fe40007810039 */
[----:B------:R-:W-:Y:S02]  /*dcb0*/  FMNMX3.FTZ R5, R5, R128, R126, !PT ;  /* 0x0000008005057276 */ /* 0x000fe4000781007e */
[----:B------:R-:W-:Y:S02]  /*dcc0*/  ISETP.NE.AND P5, PT, R38, RZ, PT ;  /* 0x000000ff2600720c */ /* 0x000fe40003fa5270 */
[----:B------:R-:W-:Y:S02]  /*dcd0*/  ISETP.NE.AND P6, PT, R36, RZ, PT ;  /* 0x000000ff2400720c */ /* 0x000fe40003fc5270 */
[----:B------:R-:W-:Y:S02]  /*dce0*/  FMNMX3.FTZ R0, R0, R167, R155, !PT ;  /* 0x000000a700007276 */ /* 0x000fe4000781009b */
[----:B------:R-:W-:Y:S02]  /*dcf0*/  FMNMX3.FTZ R4, R5, R124, R122, !PT ;  /* 0x0000007c05047276 */ /* 0x000fe4000781007a */
[----:B------:R-:W-:Y:S02]  /*dd00*/  FSEL R141, R46, -INF , !P6 ;  /* 0xff8000002e8d7808 */ /* 0x000fe40007000000 */
[----:B------:R-:W-:Y:S01]  /*dd10*/  FSEL R139, R47, -INF , !P5 ;  /* 0xff8000002f8b7808 */ /* 0x000fe20006800000 */
[----:B------:R-:W1:Y:S01]  /*dd20*/  SHFL.BFLY PT, R7, R4, 0x2, 0x1f ;  /* 0x0c401f0004077f89 */ /* 0x000e6200000e0000 */
[----:B------:R-:W-:Y:S02]  /*dd30*/  FMNMX3.FTZ R0, R0, R153, R151, !PT ;  /* 0x0000009900007276 */ /* 0x000fe40007810097 */
[----:B------:R-:W-:Y:S02]  /*dd40*/  ISETP.NE.AND P2, PT, R125, RZ, PT ;  /* 0x000000ff7d00720c */ /* 0x000fe40003f45270 */
        /* <DEDUP_REMOVED lines=8> */
[----:B------:R-:W-:Y:S02]  /*ddd0*/  ISETP.GE.AND P0, PT, R28, R185, PT ;  /* 0x000000b91c00720c */ /* 0x000fe40003f06270 */
[-C--:B------:R-:W-:Y:S02]  /*dde0*/  ISETP.GE.AND P4, PT, R24, R177.reuse, PT ;  /* 0x000000b11800720c */ /* 0x080fe40003f86270 */
[----:B------:R-:W-:Y:S02]  /*ddf0*/  ISETP.GE.AND P3, PT, R20, R177, PT ;  /* 0x000000b11400720c */ /* 0x000fe40003f66270 */
[----:B------:R-:W-:Y:S02]  /*de00*/  FSEL R125, R58, -INF , !P6 ;  /* 0xff8000003a7d7808 */ /* 0x000fe40007000000 */
[----:B------:R-:W-:Y:S02]  /*de10*/  FSEL R123, R123, -INF , !P5 ;  /* 0xff8000007b7b7808 */ /* 0x000fe40006800000 */
[----:B------:R-:W-:Y:S02]  /*de20*/  FMNMX3.FTZ R0, R0, R129, R127, !PT ;  /* 0x0000008100007276 */ /* 0x000fe4000781007f */
[----:B------:R-:W-:Y:S02]  /*de30*/  FSEL R55, R66, -INF , P0 ;  /* 0xff80000042377808 */ /* 0x000fe40000000000 */
[-C--:B------:R-:W-:Y:S02]  /*de40*/  ISETP.GE.AND P2, PT, R29, R177.reuse, PT ;  /* 0x000000b11d00720c */ /* 0x080fe40003f46270 */
[----:B------:R-:W-:Y:S02]  /*de50*/  ISETP.GE.AND P6, PT, R28, R177, PT ;  /* 0x000000b11c00720c */ /* 0x000fe40003fc6270 */
[----:B------:R-:W-:Y:S02]  /*de60*/  FSEL R121, R62, -INF , !P4 ;  /* 0xff8000003e797808 */ /* 0x000fe40006000000 */
[----:B------:R-:W-:Y:S02]  /*de70*/  FSEL R120, R63, -INF , !P3 ;  /* 0xff8000003f787808 */ /* 0x000fe40005800000 */
[----:B------:R-:W-:Y:S02]  /*de80*/  FMNMX3.FTZ R0, R0, R125, R123, !PT ;  /* 0x0000007d00007276 */ /* 0x000fe4000781007b */
[----:B------:R-:W-:Y:S02]  /*de90*/  FSEL R54, R67, -INF , !P2 ;  /* 0xff80000043367808 */ /* 0x000fe40005000000 */
[----:B------:R-:W-:Y:S01]  /*dea0*/  FSEL R55, R55, -INF , !P6 ;  /* 0xff80000037377808 */ /* 0x000fe20007000000 */
[----:B------:R-:W-:Y:S01]  /*deb0*/  LDSM.16.MT88.4 R64, [R156+0x9000] ;  /* 0x009000009c40783b */ /* 0x000fe20000004200 */
[----:B------:R-:W-:Y:S04]  /*dec0*/  FMNMX3.FTZ R0, R0, R121, R120, !PT ;  /* 0x0000007900007276 */ /* 0x000fe80007810078 */
[----:B------:R-:W-:Y:S05]  /*ded0*/  FMNMX3.FTZ R5, R0, R55, R54, !PT ;  /* 0x0000003700057276 */ /* 0x000fea0007810036 */
[----:B------:R-:W3:Y:S01]  /*dee0*/  SHFL.BFLY PT, R0, R5, 0x2, 0x1f ;  /* 0x0c401f0005007f89 */ /* 0x000ee200000e0000 */
[----:B-1----:R-:W-:Y:S07]  /*def0*/  FMNMX.FTZ R23, R4, R7, !PT ;  /* 0x0000000704177209 */ /* 0x002fee0007810000 */
[----:B------:R-:W1:Y:S01]  /*df00*/  SHFL.BFLY PT, R52, R23, 0x1, 0x1f ;  /* 0x0c201f0017347f89 */ /* 0x000e6200000e0000 */
[----:B---3--:R-:W-:Y:S07]  /*df10*/  FMNMX.FTZ R7, R5, R0, !PT ;  /* 0x0000000005077209 */ /* 0x008fee0007810000 */
[----:B------:R-:W3:Y:S01]  /*df20*/  SHFL.BFLY PT, R0, R7, 0x1, 0x1f ;  /* 0x0c201f0007007f89 */ /* 0x000ee200000e0000 */
[----:B-1----:R-:W-:Y:S04]  /*df30*/  FMNMX.FTZ R52, R23, R52, !PT ;  /* 0x0000003417347209 */ /* 0x002fe80007810000 */
[C---:B------:R-:W-:Y:S04]  /*df40*/  FSETP.NEU.FTZ.AND P0, PT, R52.reuse, -INF , PT ;  /* 0xff8000003400780b */ /* 0x040fe80003f1d000 */
[----:B------:R-:W-:Y:S05]  /*df50*/  FSEL R5, R52, RZ, P0 ;  /* 0x000000ff34057208 */ /* 0x000fea0000000000 */
[----:B------:R-:W-:Y:S01]  /*df60*/  FADD.FTZ R4, -R5, R116 ;  /* 0x0000007405047221 */ /* 0x000fe20000010100 */
[----:B---3--:R-:W-:Y:S03]  /*df70*/  FMNMX.FTZ R0, R7, R0, !PT ;  /* 0x0000000007007209 */ /* 0x008fe60007810000 */
[C---:B--2---:R-:W-:Y:S01]  /*df80*/  FMUL.FTZ R6, R53.reuse, R4 ;  /* 0x0000000435067220 */ /* 0x044fe20000410000 */
[C---:B------:R-:W-:Y:S01]  /*df90*/  FMUL.FTZ R134, R53.reuse, R52 ;  /* 0x0000003435867220 */ /* 0x040fe20000410000 */
[----:B------:R-:W-:Y:S04]  /*dfa0*/  FMUL.FTZ R116, R53, R0 ;  /* 0x0000000035747220 */ /* 0x000fe80000410000 */
[----:B------:R-:W1:Y:S01]  /*dfb0*/  MUFU.EX2 R6, R6 ;  /* 0x0000000600067308 */ /* 0x000e620000000800 */
[----:B------:R-:W-:Y:S02]  /*dfc0*/  FSEL R134, R134, RZ, P0 ;  /* 0x000000ff86867208 */ /* 0x000fe40000000000 */
[C---:B------:R-:W-:Y:S03]  /*dfd0*/  FSETP.NEU.FTZ.AND P0, PT, R0.reuse, -INF , PT ;  /* 0xff8000000000780b */ /* 0x040fe60003f1d000 */
[-CC-:B------:R-:W-:Y:S01]  /*dfe0*/  FFMA.FTZ R19, R25, R53.reuse, -R134.reuse ;  /* 0x0000003519137223 */ /* 0x180fe20000010886 */
[----:B------:R-:W-:Y:S01]  /*dff0*/  FSEL R10, R0, RZ, P0 ;  /* 0x000000ff000a7208 */ /* 0x000fe20000000000 */
[-CC-:B------:R-:W-:Y:S01]  /*e000*/  FFMA.FTZ R58, R21, R53.reuse, -R134.reuse ;  /* 0x00000035153a7223 */ /* 0x180fe20000010886 */
[----:B------:R-:W-:Y:S01]  /*e010*/  FSEL R116, R116, RZ, P0 ;  /* 0x000000ff74747208 */ /* 0x000fe20000000000 */
[-CC-:B------:R-:W-:Y:S01]  /*e020*/  FFMA.FTZ R209, R17, R53.reuse, -R134.reuse ;  /* 0x0000003511d17223 */ /* 0x180fe20000010886 */
[-C--:B------:R-:W-:Y:S01]  /*e030*/  FFMA.FTZ R136, R13, R53.reuse, -R134 ;  /* 0x000000350d887223 */ /* 0x080fe20000010886 */
[----:B------:R-:W-:Y:S01]  /*e040*/  FADD.FTZ R10, -R10, R117 ;  /* 0x000000750a0a7221 */ /* 0x000fe20000010100 */
[----:B------:R-:W2:Y:S01]  /*e050*/  MUFU.EX2 R19, R19 ;  /* 0x0000001300137308 */ /* 0x000ea20000000800 */
[-CC-:B------:R-:W-:Y:S01]  /*e060*/  FFMA.FTZ R211, R8, R53.reuse, -R116.reuse ;  /* 0x0000003508d37223 */ /* 0x180fe20000010874 */
[-C--:B------:R-:W-:Y:S01]  /*e070*/  FFMA.FTZ R7, R9, R53.reuse, -R116 ;  /* 0x0000003509077223 */ /* 0x080fe20000010874 */
[----:B------:R-:W-:Y:S01]  /*e080*/  FFMA.FTZ R138, R205, R53, -R134 ;  /* 0x00000035cd8a7223 */ /* 0x000fe20000010886 */
[C---:B-1----:R-:W-:Y:S01]  /*e090*/  FMUL.FTZ R48, R6.reuse, R68 ;  /* 0x0000004406307220 */ /* 0x042fe20000410000 */
[C---:B------:R-:W-:Y:S01]  /*e0a0*/  FMUL.FTZ R49, R6.reuse, R69 ;  /* 0x0000004506317220 */ /* 0x040fe20000410000 */
[-CC-:B------:R-:W-:Y:S01]  /*e0b0*/  FFMA.FTZ R69, R11, R53.reuse, -R116.reuse ;  /* 0x000000350b457223 */ /* 0x180fe20000010874 */
[----:B------:R-:W-:Y:S01]  /*e0c0*/  FFMA.FTZ R68, R15, R53, -R116 ;  /* 0x000000350f447223 */ /* 0x000fe20000010874 */
[----:B------:R-:W-:Y:S02]  /*e0d0*/  FMUL.FTZ R11, R53, R10 ;  /* 0x0000000a350b7220 */ /* 0x000fe40000410000 */
        /* <DEDUP_REMOVED lines=26> */
[----:B--2---:R-:W-:Y:S01]  /*e280*/  FFMA.FTZ R197, R6, R197, R19 ;  /* 0x000000c506c57223 */ /* 0x004fe20000010013 */
[-CC-:B------:R-:W-:Y:S01]  /*e290*/  FFMA.FTZ R72, R51, R53.reuse, -R134.reuse ;  /* 0x0000003533487223 */ /* 0x180fe20000010886 */
[-C--:B------:R-:W-:Y:S01]  /*e2a0*/  FFMA.FTZ R73, R247, R53.reuse, -R134 ;  /* 0x00000035f7497223 */ /* 0x080fe20000010886 */
[-C--:B------:R-:W-:Y:S01]  /*e2b0*/  FFMA.FTZ R76, R239, R53.reuse, -R116 ;  /* 0x00000035ef4c7223 */ /* 0x080fe20000010874 */
[-CC-:B------:R-:W-:Y:S01]  /*e2c0*/  FFMA.FTZ R77, R237, R53.reuse, -R134.reuse ;  /* 0x00000035ed4d7223 */ /* 0x180fe20000010886 */
[-CC-:B------:R-:W-:Y:S03]  /*e2d0*/  FFMA.FTZ R81, R233, R53.reuse, -R134.reuse ;  /* 0x00000035e9517223 */ /* 0x180fe60000010886 */
[----:B------:R-:W2:Y:S01]  /*e2e0*/  MUFU.EX2 R68, R68 ;  /* 0x0000004400447308 */ /* 0x000ea20000000800 */
[-C--:B------:R-:W-:Y:S01]  /*e2f0*/  FFMA.FTZ R84, R231, R53.reuse, -R134 ;  /* 0x00000035e7547223 */ /* 0x080fe20000010886 */
[-CC-:B------:R-:W-:Y:S01]  /*e300*/  FFMA.FTZ R80, R229, R53.reuse, -R116.reuse ;  /* 0x00000035e5507223 */ /* 0x180fe20000010874 */
[-C--:B------:R-:W-:Y:S01]  /*e310*/  FFMA.FTZ R85, R223, R53.reuse, -R116 ;  /* 0x00000035df557223 */ /* 0x080fe20000010874 */
[-CC-:B------:R-:W-:Y:S01]  /*e320*/  FFMA.FTZ R92, R126, R53.reuse, -R134.reuse ;  /* 0x000000357e5c7223 */ /* 0x180fe20000010886 */
[-CC-:B------:R-:W-:Y:S01]  /*e330*/  FFMA.FTZ R97, R221, R53.reuse, -R134.reuse ;  /* 0x00000035dd617223 */ /* 0x180fe20000010886 */
[-CC-:B------:R-:W-:Y:S01]  /*e340*/  FFMA.FTZ R96, R219, R53.reuse, -R134.reuse ;  /* 0x00000035db607223 */ /* 0x180fe20000010886 */
[--C-:B------:R-:W-:Y:S03]  /*e350*/  FFMA.FTZ R88, R215, R53, -R134.reuse ;  /* 0x00000035d7587223 */ /* 0x100fe60000010886 */
[----:B------:R-:W3:Y:S01]  /*e360*/  MUFU.EX2 R58, R58 ;  /* 0x0000003a003a7308 */ /* 0x000ee20000000800 */
        /* <DEDUP_REMOVED lines=8> */
[----:B--2---:R-:W-:Y:S01]  /*e3f0*/  F2FP.BF16.F32.PACK_AB R63, R68, R69 ;  /* 0x00000045443f723e */ /* 0x004fe200000010ff */
[C---:B------:R-:W-:Y:S01]  /*e400*/  FMUL.FTZ R22, R56.reuse, R98 ;  /* 0x0000006238167220 */ /* 0x040fe20000410000 */
[C---:B------:R-:W-:Y:S01]  /*e410*/  FMUL.FTZ R23, R56.reuse, R99 ;  /* 0x0000006338177220 */ /* 0x040fe20000410000 */
[C---:B------:R-:W-:Y:S01]  /*e420*/  FMUL.FTZ R26, R56.reuse, R94 ;  /* 0x0000005e381a7220 */ /* 0x040fe20000410000 */
[C---:B------:R-:W-:Y:S01]  /*e430*/  FMUL.FTZ R27, R56.reuse, R95 ;  /* 0x0000005f381b7220 */ /* 0x040fe20000410000 */
[C---:B------:R-:W-:Y:S01]  /*e440*/  FMUL.FTZ R30, R56.reuse, R90 ;  /* 0x0000005a381e7220 */ /* 0x040fe20000410000 */
[----:B------:R-:W-:Y:S03]  /*e450*/  FMUL.FTZ R31, R56, R91 ;  /* 0x0000005b381f7220 */ /* 0x000fe60000410000 */
[----:B------:R-:W2:Y:S01]  /*e460*/  MUFU.EX2 R211, R211 ;  /* 0x000000d300d37308 */ /* 0x000ea20000000800 */
[----:B---3--:R-:W-:Y:S01]  /*e470*/  F2FP.BF16.F32.PACK_AB R60, R58, R19 ;  /* 0x000000133a3c723e */ /* 0x008fe200000010ff */
[C---:B------:R-:W-:Y:S01]  /*e480*/  FMUL.FTZ R19, R56.reuse, R103 ;  /* 0x0000006738137220 */ /* 0x040fe20000410000 */
[C---:B------:R-:W-:Y:S01]  /*e490*/  FMUL.FTZ R34, R56.reuse, R86 ;  /* 0x0000005638227220 */ /* 0x040fe20000410000 */
[C---:B------:R-:W-:Y:S01]  /*e4a0*/  FMUL.FTZ R35, R56.reuse, R87 ;  /* 0x0000005738237220 */ /* 0x040fe20000410000 */
[C---:B------:R-:W-:Y:S01]  /*e4b0*/  FMUL.FTZ R38, R56.reuse, R82 ;  /* 0x0000005238267220 */ /* 0x040fe20000410000 */
[C---:B------:R-:W-:Y:S01]  /*e4c0*/  FMUL.FTZ R39, R56.reuse, R83 ;  /* 0x0000005338277220 */ /* 0x040fe20000410000 */
[C---:B------:R-:W-:Y:S01]  /*e4d0*/  FMUL.FTZ R42, R56.reuse, R78 ;  /* 0x0000004e382a7220 */ /* 0x040fe20000410000 */
[----:B------:R-:W-:Y:S01]  /*e4e0*/  FMUL.FTZ R43, R56, R79 ;  /* 0x0000004f382b7220 */ /* 0x000fe20000410000 */
[----:B-1----:R-:W-:Y:S01]  /*e4f0*/  F2FP.BF16.F32.PACK_AB R62, R136, R209 ;  /* 0x000000d1883e723e */ /* 0x002fe200000010ff */
[C---:B------:R-:W-:Y:S01]  /*e500*/  FMUL.FTZ R46, R56.reuse, R74 ;  /* 0x0000004a382e7220 */ /* 0x040fe20000410000 */
[C---:B------:R-:W-:Y:S01]  /*e510*/  FMUL.FTZ R47, R56.reuse, R75 ;  /* 0x0000004b382f7220 */ /* 0x040fe20000410000 */
[C---:B------:R-:W-:Y:S01]  /*e520*/  FMUL.FTZ R50, R56.reuse, R70 ;  /* 0x0000004638327220 */ /* 0x040fe20000410000 */
[C---:B------:R-:W-:Y:S01]  /*e530*/  FMUL.FTZ R51, R56.reuse, R71 ;  /* 0x0000004738337220 */ /* 0x040fe20000410000 */
[-CC-:B------:R-:W-:Y:S01]  /*e540*/  FFMA.FTZ R79, R251, R53.reuse, -R134.reuse ;  /* 0x00000035fb4f7223 */ /* 0x180fe20000010886 */
[-C--:B------:R-:W-:Y:S01]  /*e550*/  FFMA.FTZ R74, R249, R53.reuse, -R134 ;  /* 0x00000035f94a7223 */ /* 0x080fe20000010886 */
[----:B------:R-:W-:Y:S01]  /*e560*/  FFMA.FTZ R71, R245, R53, -R116 ;  /* 0x00000035f5477223 */ /* 0x000fe20000010874 */
[----:B--2---:R-:W-:Y:S01]  /*e570*/  F2FP.BF16.F32.PACK_AB R61, R117, R211 ;  /* 0x000000d3753d723e */ /* 0x004fe200000010ff */
[----:B------:R-:W-:Y:S01]  /*e580*/  LDSM.16.MT88.4 R108, [R156+0xac00] ;  /* 0x00ac00009c6c783b */ /* 0x000fe20000004200 */
[----:B------:R-:W-:Y:S01]  /*e590*/  MUFU.EX2 R72, R72 ;  /* 0x0000004800487308 */ /* 0x000fe20000000800 */
[-C--:B------:R-:W-:Y:S01]  /*e5a0*/  FFMA.FTZ R94, R131, R53.reuse, -R134 ;  /* 0x00000035835e7223 */ /* 0x080fe20000010886 */
[-CC-:B------:R-:W-:Y:S01]  /*e5b0*/  FFMA.FTZ R78, R243, R53.reuse, -R116.reuse ;  /* 0x00000035f34e7223 */ /* 0x180fe20000010874 */
[-C--:B------:R-:W-:Y:S01]  /*e5c0*/  FFMA.FTZ R75, R241, R53.reuse, -R116 ;  /* 0x00000035f14b7223 */ /* 0x080fe20000010874 */
[-C--:B------:R-:W-:Y:S01]  /*e5d0*/  FFMA.FTZ R82, R235, R53.reuse, -R134 ;  /* 0x00000035eb527223 */ /* 0x080fe20000010886 */
[C---:B------:R-:W-:Y:S05]  /*e5e0*/  HMMA.16816.F32.BF16 R4, R60.reuse, R64, R4 ;  /* 0x000000403c04723c */ /* 0x040fea0000041804 */
[----:B------:R-:W-:Y:S01]  /*e5f0*/  MUFU.EX2 R71, R71 ;  /* 0x0000004700477308 */ /* 0x000fe20000000800 */
[-CC-:B------:R-:W-:Y:S01]  /*e600*/  FFMA.FTZ R83, R227, R53.reuse, -R116.reuse ;  /* 0x00000035e3537223 */ /* 0x180fe20000010874 */
[-C--:B------:R-:W-:Y:S01]  /*e610*/  FFMA.FTZ R86, R225, R53.reuse, -R116 ;  /* 0x00000035e1567223 */ /* 0x080fe20000010874 */
[-C--:B------:R-:W-:Y:S01]  /*e620*/  FFMA.FTZ R91, R217, R53.reuse, -R134 ;  /* 0x00000035d95b7223 */ /* 0x080fe20000010886 */
[C---:B------:R-:W-:Y:S01]  /*e630*/  HMMA.16816.F32.BF16 R8, R60.reuse, R66, R8 ;  /* 0x000000423c08723c */ /* 0x040fe20000041808 */
[----:B------:R-:W1:Y:S05]  /*e640*/  LDSM.16.MT88.4 R64, [R118+0x9000] ;  /* 0x009000007640783b */ /* 0x000e6a0000004200 */
[----:B------:R-:W-:Y:S01]  /*e650*/  MUFU.EX2 R75, R75 ;  /* 0x0000004b004b7308 */ /* 0x000fe20000000800 */
[-CC-:B------:R-:W-:Y:S01]  /*e660*/  FFMA.FTZ R87, R213, R53.reuse, -R116.reuse ;  /* 0x00000035d5577223 */ /* 0x180fe20000010874 */
[-CC-:B------:R-:W-:Y:S01]  /*e670*/  FFMA.FTZ R98, R207, R53.reuse, -R116.reuse ;  /* 0x00000035cf627223 */ /* 0x180fe20000010874 */
[-CC-:B------:R-:W-:Y:S01]  /*e680*/  FFMA.FTZ R90, R59, R53.reuse, -R116.reuse ;  /* 0x000000353b5a7223 */ /* 0x180fe20000010874 */
[----:B------:R-:W-:Y:S01]  /*e690*/  FFMA.FTZ R89, R57, R53, -R116 ;  /* 0x0000003539597223 */ /* 0x000fe20000010874 */
[----:B------:R-:W-:Y:S01]  /*e6a0*/  FFMA.FTZ R211, R56, R195, R211 ;  /* 0x000000c338d37223 */ /* 0x000fe200000100d3 */
[-CC-:B------:R-:W-:Y:S01]  /*e6b0*/  FFMA.FTZ R195, R203, R53.reuse, -R134.reuse ;  /* 0x00000035cbc37223 */ /* 0x180fe20000010886 */
[-C--:B------:R-:W-:Y:S03]  /*e6c0*/  FFMA.FTZ R140, R199, R53.reuse, -R134 ;  /* 0x00000035c78c7223 */ /* 0x080fe60000010886 */
[----:B------:R-:W-:Y:S01]  /*e6d0*/  MUFU.EX2 R76, R76 ;  /* 0x0000004c004c7308 */ /* 0x000fe20000000800 */
[-CC-:B------:R-:W-:Y:S01]  /*e6e0*/  FFMA.FTZ R142, R167, R53.reuse, -R116.reuse ;  /* 0x00000035a78e7223 */ /* 0x180fe20000010874 */
[-CC-:B------:R-:W-:Y:S01]  /*e6f0*/  FFMA.FTZ R155, R155, R53.reuse, -R116.reuse ;  /* 0x000000359b9b7223 */ /* 0x180fe20000010874 */
[-C--:B------:R-:W-:Y:S01]  /*e700*/  FFMA.FTZ R151, R151, R53.reuse, -R116 ;  /* 0x0000003597977223 */ /* 0x080fe20000010874 */
[-CC-:B------:R-:W-:Y:S01]  /*e710*/  FFMA.FTZ R144, R149, R53.reuse, -R134.reuse ;  /* 0x0000003595907223 */ /* 0x180fe20000010886 */
[-CC-:B------:R-:W-:Y:S01]  /*e720*/  FFMA.FTZ R147, R147, R53.reuse, -R134.reuse ;  /* 0x0000003593937223 */ /* 0x180fe20000010886 */
[-CC-:B------:R-:W-:Y:S01]  /*e730*/  FFMA.FTZ R145, R145, R53.reuse, -R134.reuse ;  /* 0x0000003591917223 */ /* 0x180fe20000010886 */
[-C--:B------:R-:W-:Y:S03]  /*e740*/  FFMA.FTZ R146, R143, R53.reuse, -R134 ;  /* 0x000000358f927223 */ /* 0x080fe60000010886 */
[----:B------:R-:W-:Y:S01]  /*e750*/  MUFU.EX2 R77, R77 ;  /* 0x0000004d004d7308 */ /* 0x000fe20000000800 */
[-CC-:B------:R-:W-:Y:S01]  /*e760*/  FFMA.FTZ R141, R141, R53.reuse, -R116.reuse ;  /* 0x000000358d8d7223 */ /* 0x180fe20000010874 */
[-CC-:B------:R-:W-:Y:S01]  /*e770*/  FFMA.FTZ R148, R139, R53.reuse, -R116.reuse ;  /* 0x000000358b947223 */ /* 0x180fe20000010874 */
[-CC-:B------:R-:W-:Y:S01]  /*e780*/  FFMA.FTZ R137, R137, R53.reuse, -R116.reuse ;  /* 0x0000003589897223 */ /* 0x180fe20000010874 */
[-C--:B------:R-:W-:Y:S01]  /*e790*/  FFMA.FTZ R150, R135, R53.reuse, -R116 ;  /* 0x0000003587967223 */ /* 0x080fe20000010874 */
[-CC-:B------:R-:W-:Y:S01]  /*e7a0*/  FFMA.FTZ R95, R133, R53.reuse, -R134.reuse ;  /* 0x00000035855f7223 */ /* 0x180fe20000010886 */
[-C--:B------:R-:W-:Y:S01]  /*e7b0*/  FFMA.FTZ R133, R130, R53.reuse, -R134 ;  /* 0x0000003582857223 */ /* 0x080fe20000010886 */
[-CC-:B------:R-:W-:Y:S03]  /*e7c0*/  FFMA.FTZ R126, R129, R53.reuse, -R116.reuse ;  /* 0x00000035817e7223 */ /* 0x180fe60000010874 */
[----:B------:R-:W-:Y:S01]  /*e7d0*/  MUFU.EX2 R81, R81 ;  /* 0x0000005100517308 */ /* 0x000fe20000000800 */
[-CC-:B------:R-:W-:Y:S01]  /*e7e0*/  FFMA.FTZ R127, R127, R53.reuse, -R116.reuse ;  /* 0x000000357f7f7223 */ /* 0x180fe20000010874 */
[-C--:B------:R-:W-:Y:S01]  /*e7f0*/  FFMA.FTZ R125, R125, R53.reuse, -R116 ;  /* 0x000000357d7d7223 */ /* 0x080fe20000010874 */
[-CC-:B------:R-:W-:Y:S01]  /*e800*/  FFMA.FTZ R132, R132, R53.reuse, -R134.reuse ;  /* 0x0000003584847223 */ /* 0x180fe20000010886 */
[-C--:B------:R-:W-:Y:S01]  /*e810*/  FFMA.FTZ R99, R124, R53.reuse, -R134 ;  /* 0x000000357c637223 */ /* 0x080fe20000010886 */
[-CC-:B------:R-:W-:Y:S01]  /*e820*/  FFMA.FTZ R121, R121, R53.reuse, -R116.reuse ;  /* 0x0000003579797223 */ /* 0x180fe20000010874 */
[-CC-:B------:R-:W-:Y:S01]  /*e830*/  FFMA.FTZ R120, R120, R53.reuse, -R116.reuse ;  /* 0x0000003578787223 */ /* 0x180fe20000010874 */
[-C--:B------:R-:W-:Y:S03]  /*e840*/  FFMA.FTZ R104, R55, R53.reuse, -R116 ;  /* 0x0000003537687223 */ /* 0x080fe60000010874 */
[----:B------:R-:W-:Y:S01]  /*e850*/  MUFU.EX2 R83, R83 ;  /* 0x0000005300537308 */ /* 0x000fe20000000800 */
[----:B------:R-:W-:Y:S01]  /*e860*/  FADD.FTZ R58, R58, R197 ;  /* 0x000000c53a3a7221 */ /* 0x000fe20000010000 */
[----:B------:R-:W-:Y:S03]  /*e870*/  ISETP.GT.AND P0, PT, R187, R164, PT ;  /* 0x000000a4bb00720c */ /* 0x000fe60003f04270 */
[----:B------:R-:W-:Y:S01]  /*e880*/  FADD.FTZ R209, R209, R58 ;  /* 0x0000003ad1d17221 */ /* 0x000fe20000010000 */
[C---:B-1----:R-:W-:Y:S04]  /*e890*/  HMMA.16816.F32.BF16 R12, R60.reuse, R64, R12 ;  /* 0x000000403c0c723c */ /* 0x042fe8000004180c */
[----:B------:R-:W-:Y:S01]  /*e8a0*/  MUFU.EX2 R86, R86 ;  /* 0x0000005600567308 */ /* 0x000fe20000000800 */
[----:B------:R-:W-:Y:S01]  /*e8b0*/  FADD.FTZ R70, R136, R209 ;  /* 0x000000d188467221 */ /* 0x000fe20000010000 */
[----:B------:R-:W-:Y:S02]  /*e8c0*/  FFMA.FTZ R136, R153, R53, -R116 ;  /* 0x0000003599887223 */ /* 0x000fe40000010874 */
        /* <DEDUP_REMOVED lines=20> */
[----:B------:R-:W3:Y:S01]  /*ea10*/  MUFU.EX2 R96, R96 ;  /* 0x0000006000607308 */ /* 0x000ee20000000800 */
[----:B-1----:R-:W-:Y:S09]  /*ea20*/  F2FP.BF16.F32.PACK_AB R57, R98, R87 ;  /* 0x000000576239723e */ /* 0x002ff200000010ff */
[----:B------:R-:W-:Y:S01]  /*ea30*/  MUFU.EX2 R91, R91 ;  /* 0x0000005b005b7308 */ /* 0x000fe20000000800 */
[----:B---3--:R-:W-:Y:S09]  /*ea40*/  F2FP.BF16.F32.PACK_AB R56, R96, R97 ;  /* 0x000000616038723e */ /* 0x008ff200000010ff */
[----:B------:R-:W1:Y:S10]  /*ea50*/  MUFU.EX2 R88, R88 ;  /* 0x0000005800587308 */ /* 0x000e740000000800 */
[----:B------:R-:W-:Y:S10]  /*ea60*/  MUFU.EX2 R90, R90 ;  /* 0x0000005a005a7308 */ /* 0x000ff40000000800 */
[----:B------:R-:W3:Y:S01]  /*ea70*/  MUFU.EX2 R89, R89 ;  /* 0x0000005900597308 */ /* 0x000ee20000000800 */
[----:B-1----:R-:W-:Y:S01]  /*ea80*/  F2FP.BF16.F32.PACK_AB R58, R88, R91 ;  /* 0x0000005b583a723e */ /* 0x002fe200000010ff */
[C---:B--2---:R-:W-:Y:S08]  /*ea90*/  HMMA.16816.F32.BF16 R36, R60.reuse, R64, R36 ;  /* 0x000000403c24723c */ /* 0x044ff00000041824 */
[----:B------:R-:W-:Y:S01]  /*eaa0*/  MUFU.EX2 R138, R138 ;  /* 0x0000008a008a7308 */ /* 0x000fe20000000800 */
[C---:B------:R-:W-:Y:S01]  /*eab0*/  HMMA.16816.F32.BF16 R40, R60.reuse, R66, R40 ;  /* 0x000000423c28723c */ /* 0x040fe20000041828 */
[----:B------:R-:W1:Y:S08]  /*eac0*/  LDSM.16.MT88.4 R64, [R118+0xd000] ;  /* 0x00d000007640783b */ /* 0x000e700000004200 */
[----:B------:R-:W2:Y:S01]  /*ead0*/  MUFU.EX2 R195, R195 ;  /* 0x000000c300c37308 */ /* 0x000ea20000000800 */
[----:B---3--:R-:W-:Y:S09]  /*eae0*/  F2FP.BF16.F32.PACK_AB R59, R89, R90 ;  /* 0x0000005a593b723e */ /* 0x008ff200000010ff */
        /* <DEDUP_REMOVED lines=9> */
[----:B------:R-:W-:Y:S02]  /*eb80*/  F2FP.BF16.F32.PACK_AB R62, R72, R73 ;  /* 0x00000049483e723e */ /* 0x000fe400000010ff */
[----:B------:R-:W-:Y:S02]  /*eb90*/  F2FP.BF16.F32.PACK_AB R61, R78, R71 ;  /* 0x000000474e3d723e */ /* 0x000fe400000010ff */
[----:B------:R-:W-:Y:S02]  /*eba0*/  F2FP.BF16.F32.PACK_AB R63, R76, R75 ;  /* 0x0000004b4c3f723e */ /* 0x000fe400000010ff */
[C---:B------:R-:W-:Y:S01]  /*ebb0*/  F2FP.BF16.F32.PACK_AB R60, R74.reuse, R79 ;  /* 0x0000004f4a3c723e */ /* 0x040fe200000010ff */
[----:B------:R-:W-:Y:S02]  /*ebc0*/  FADD.FTZ R79, R79, R70 ;  /* 0x000000464f4f7221 */ /* 0x000fe40000010000 */
[----:B------:R-:W-:Y:S02]  /*ebd0*/  MUFU.EX2 R147, R147 ;  /* 0x0000009300937308 */ /* 0x000fe40000000800 */
[----:B------:R-:W-:Y:S04]  /*ebe0*/  FADD.FTZ R74, R74, R79 ;  /* 0x0000004f4a4a7221 */ /* 0x000fe80000010000 */
[----:B------:R-:W-:Y:S04]  /*ebf0*/  FADD.FTZ R73, R73, R74 ;  /* 0x0000004a49497221 */ /* 0x000fe80000010000 */
        /* <DEDUP_REMOVED lines=50> */
[----:B------:R-:W-:Y:S01]  /*ef20*/  FADD.FTZ R64, R117, R211 ;  /* 0x000000d375407221 */ /* 0x000fe20000010000 */
[-C--:B------:R-:W-:Y:S03]  /*ef30*/  FFMA.FTZ R117, R201, R53.reuse, -R134 ;  /* 0x00000035c9757223 */ /* 0x080fe60000010886 */
[----:B------:R-:W-:Y:S01]  /*ef40*/  FADD.FTZ R69, R69, R64 ;  /* 0x0000004045457221 */ /* 0x000fe20000010000 */
[----:B------:R-:W-:Y:S01]  /*ef50*/  HMMA.16816.F32.BF16 R48, R60, R66, R48 ;  /* 0x000000423c30723c */ /* 0x000fe20000041830 */
[----:B------:R-:W1:Y:S01]  /*ef60*/  LDSM.16.MT88.4 R60, [R156+0x9c00] ;  /* 0x009c00009c3c783b */ /* 0x000e620000004200 */
[----:B------:R-:W3:Y:S01]  /*ef70*/  MUFU.EX2 R117, R117 ;  /* 0x0000007500757308 */ /* 0x000ee20000000800 */
[----:B------:R-:W-:Y:S04]  /*ef80*/  FADD.FTZ R68, R68, R69 ;  /* 0x0000004544447221 */ /* 0x000fe80000010000 */
[----:B------:R-:W-:Y:S02]  /*ef90*/  FADD.FTZ R93, R71, R68 ;  /* 0x00000044475d7221 */ /* 0x000fe40000010000 */
[----:B------:R-:W-:Y:S02]  /*efa0*/  LDSM.16.MT88.4 R64, [R118+0xdc00] ;  /* 0x00dc00007640783b */ /* 0x000fe40000004200 */
[----:B------:R-:W-:Y:S01]  /*efb0*/  FADD.FTZ R78, R78, R93 ;  /* 0x0000005d4e4e7221 */ /* 0x000fe20000010000 */
[-C--:B------:R-:W-:Y:S01]  /*efc0*/  FFMA.FTZ R93, R128, R53.reuse, -R134 ;  /* 0x00000035805d7223 */ /* 0x080fe20000010886 */
[-C--:B------:R-:W-:Y:S01]  /*efd0*/  FFMA.FTZ R128, R123, R53.reuse, -R116 ;  /* 0x000000357b807223 */ /* 0x080fe20000010874 */
[-C--:B------:R-:W-:Y:S01]  /*efe0*/  FFMA.FTZ R134, R122, R53.reuse, -R134 ;  /* 0x000000357a867223 */ /* 0x080fe20000010886 */
[----:B------:R-:W-:Y:S01]  /*eff0*/  FADD.FTZ R79, R75, R78 ;  /* 0x0000004e4b4f7221 */ /* 0x000fe20000010000 */
[----:B------:R-:W-:Y:S01]  /*f000*/  FADD.FTZ R78, R72, R73 ;  /* 0x00000049484e7221 */ /* 0x000fe20000010000 */
[----:B------:R-:W-:Y:S01]  /*f010*/  LDSM.16.MT88.4 R68, [R118+0xa000] ;  /* 0x00a000007644783b */ /* 0x000fe20000004200 */
[----:B------:R4:W5:Y:S01]  /*f020*/  MUFU.EX2 R122, R95 ;  /* 0x0000005f007a7308 */ /* 0x0009620000000800 */
[----:B------:R-:W-:Y:S01]  /*f030*/  FFMA.FTZ R116, R54, R53, -R116 ;  /* 0x0000003536747223 */ /* 0x000fe20000010874 */
[----:B------:R-:W-:Y:S04]  /*f040*/  FADD.FTZ R101, R77, R78 ;  /* 0x0000004e4d657221 */ /* 0x000fe80000010000 */
[----:B------:R-:W-:Y:S01]  /*f050*/  FADD.FTZ R82, R82, R101 ;  /* 0x0000006552527221 */ /* 0x000fe20000010000 */
[----:B------:R-:W-:Y:S03]  /*f060*/  LDSM.16.MT88.4 R72, [R118+0xc400] ;  /* 0x00c400007648783b */ /* 0x000fe60000004200 */
[----:B------:R-:W-:Y:S01]  /*f070*/  MUFU.EX2 R53, R93 ;  /* 0x0000005d00357308 */ /* 0x000fe20000000800 */
[----:B------:R-:W-:Y:S04]  /*f080*/  FADD.FTZ R107, R81, R82 ;  /* 0x00000052516b7221 */ /* 0x000fe80000010000 */
[----:B------:R-:W-:Y:S01]  /*f090*/  FADD.FTZ R84, R84, R107 ;  /* 0x0000006b54547221 */ /* 0x000fe20000010000 */
[----:B------:R-:W-:Y:S04]  /*f0a0*/  LDSM.16.MT88.4 R100, [R118+0xac00] ;  /* 0x00ac00007664783b */ /* 0x000fe80000004200 */
[----:B------:R2:W-:Y:S01]  /*f0b0*/  MUFU.EX2 R54, R92 ;  /* 0x0000005c00367308 */ /* 0x0005e20000000800 */
[----:B----4-:R-:W-:Y:S01]  /*f0c0*/  FADD.FTZ R95, R76, R79 ;  /* 0x0000004f4c5f7221 */ /* 0x010fe20000010000 */
[----:B------:R-:W-:Y:S03]  /*f0d0*/  FADD.FTZ R97, R97, R84 ;  /* 0x0000005461617221 */ /* 0x000fe60000010000 */
[----:B------:R-:W-:Y:S01]  /*f0e0*/  FADD.FTZ R80, R80, R95 ;  /* 0x0000005f50507221 */ /* 0x000fe20000010000 */
[----:B------:R-:W-:Y:S01]  /*f0f0*/  FADD.FTZ R96, R96, R97 ;  /* 0x0000006160607221 */ /* 0x000fe20000010000 */
[C---:B-1----:R-:W-:Y:S01]  /*f100*/  HMMA.16816.F32.BF16 R4, R56.reuse, R60, R4 ;  /* 0x0000003c3804723c */ /* 0x042fe20000041804 */
[----:B------:R-:W-:Y:S02]  /*f110*/  LDSM.16.MT88.4 R76, [R118+0xc800] ;  /* 0x00c80000764c783b */ /* 0x000fe40000004200 */
[----:B------:R-:W1:Y:S02]  /*f120*/  MUFU.EX2 R128, R128 ;  /* 0x0000008000807308 */ /* 0x000e640000000800 */
[----:B------:R-:W-:Y:S01]  /*f130*/  FADD.FTZ R105, R83, R80 ;  /* 0x0000005053697221 */ /* 0x000fe20000010000 */
[----:B------:R-:W-:Y:S02]  /*f140*/  FADD.FTZ R91, R91, R96 ;  /* 0x000000605b5b7221 */ /* 0x000fe40000010000 */
[C---:B------:R-:W-:Y:S01]  /*f150*/  HMMA.16816.F32.BF16 R8, R56.reuse, R62, R8 ;  /* 0x0000003e3808723c */ /* 0x040fe20000041808 */
[----:B------:R-:W4:Y:S04]  /*f160*/  LDSM.16.MT88.4 R60, [R118+0x9c00] ;  /* 0x009c0000763c783b */ /* 0x000f280000004200 */
[----:B------:R-:W-:Y:S01]  /*f170*/  MUFU.EX2 R134, R134 ;  /* 0x0000008600867308 */ /* 0x000fe20000000800 */
[----:B------:R-:W-:Y:S03]  /*f180*/  FADD.FTZ R91, R88, R91 ;  /* 0x0000005b585b7221 */ /* 0x000fe60000010000 */
[----:B------:R-:W-:Y:S08]  /*f190*/  LDSM.16.MT88.4 R80, [R118+0xe800] ;  /* 0x00e800007650783b */ /* 0x000ff00000004200 */
[----:B--2---:R-:W-:Y:S01]  /*f1a0*/  LDSM.16.MT88.4 R92, [R156+0xcc00] ;  /* 0x00cc00009c5c783b */ /* 0x004fe20000004200 */
[C---:B----4-:R-:W-:Y:S08]  /*f1b0*/  HMMA.16816.F32.BF16 R12, R56.reuse, R60, R12 ;  /* 0x0000003c380c723c */ /* 0x050ff0000004180c */
        /* <DEDUP_REMOVED lines=13> */
[----:B------:R-:W4:Y:S02]  /*f290*/  LDSM.16.MT88.4 R64, [R156+0xc000] ;  /* 0x00c000009c40783b */ /* 0x000f240000004200 */
[----:B------:R-:W-:Y:S02]  /*f2a0*/  F2FP.BF16.F32.PACK_AB R56, R195, R138 ;  /* 0x0000008ac338723e */ /* 0x000fe400000010ff */
[----:B---3--:R-:W-:Y:S02]  /*f2b0*/  F2FP.BF16.F32.PACK_AB R58, R140, R117 ;  /* 0x000000758c3a723e */ /* 0x008fe400000010ff */
        /* <DEDUP_REMOVED lines=42> */
[----:B-----5:R-:W-:Y:S02]  /*f560*/  F2FP.BF16.F32.PACK_AB R56, R131, R122 ;  /* 0x0000007a8338723e */ /* 0x020fe400000010ff */
[----:B------:R-:W-:Y:S02]  /*f570*/  F2FP.BF16.F32.PACK_AB R58, R133, R124 ;  /* 0x0000007c853a723e */ /* 0x000fe400000010ff */
[----:B------:R-:W-:Y:S02]  /*f580*/  F2FP.BF16.F32.PACK_AB R57, R127, R126 ;  /* 0x0000007e7f39723e */ /* 0x000fe400000010ff */
[----:B-1----:R-:W-:Y:S07]  /*f590*/  F2FP.BF16.F32.PACK_AB R59, R128, R125 ;  /* 0x0000007d803b723e */ /* 0x002fee00000010ff */
[C---:B----4-:R-:W-:Y:S03]  /*f5a0*/  HMMA.16816.F32.BF16 R4, R56.reuse, R64, R4 ;  /* 0x000000403804723c */ /* 0x050fe60000041804 */
[----:B------:R-:W-:Y:S04]  /*f5b0*/  FADD.FTZ R64, R86, R105 ;  /* 0x0000006956407221 */ /* 0x000fe80000010000 */
[----:B------:R-:W-:Y:S01]  /*f5c0*/  FADD.FTZ R64, R85, R64 ;  /* 0x0000004055407221 */ /* 0x000fe20000010000 */
[C---:B------:R-:W-:Y:S03]  /*f5d0*/  HMMA.16816.F32.BF16 R8, R56.reuse, R66, R8 ;  /* 0x000000423808723c */ /* 0x040fe60000041808 */
[----:B------:R-:W-:Y:S02]  /*f5e0*/  FADD.FTZ R65, R87, R64 ;  /* 0x0000004057417221 */ /* 0x000fe40000010000 */
[----:B------:R-:W1:Y:S02]  /*f5f0*/  LDSM.16.MT88.4 R84, [R118+0xcc00] ;  /* 0x00cc00007654783b */ /* 0x000e640000004200 */
[----:B------:R-:W-:Y:S01]  /*f600*/  FADD.FTZ R65, R98, R65 ;  /* 0x0000004162417221 */ /* 0x000fe20000010000 */
[C---:B--2---:R-:W-:Y:S01]  /*f610*/  HMMA.16816.F32.BF16 R12, R56.reuse, R60, R12 ;  /* 0x0000003c380c723c */ /* 0x044fe2000004180c */
[----:B------:R-:W-:Y:S02]  /*f620*/  MUFU.EX2 R61, R121 ;  /* 0x00000079003d7308 */ /* 0x000fe40000000800 */
[----:B------:R-:W-:Y:S04]  /*f630*/  FADD.FTZ R90, R90, R65 ;  /* 0x000000415a5a7221 */ /* 0x000fe80000010000 */
[----:B------:R-:W-:Y:S01]  /*f640*/  FADD.FTZ R89, R89, R90 ;  /* 0x0000005a59597221 */ /* 0x000fe20000010000 */
[C---:B------:R-:W-:Y:S03]  /*f650*/  HMMA.16816.F32.BF16 R16, R56.reuse, R62, R16 ;  /* 0x0000003e3810723c */ /* 0x040fe60000041810 */
[----:B------:R-:W2:Y:S01]  /*f660*/  MUFU.EX2 R60, R120 ;  /* 0x00000078003c7308 */ /* 0x000ea20000000800 */
[----:B------:R-:W-:Y:S04]  /*f670*/  FADD.FTZ R142, R142, R89 ;  /* 0x000000598e8e7221 */ /* 0x000fe80000010000 */
[----:B------:R-:W-:Y:S01]  /*f680*/  FADD.FTZ R155, R155, R142 ;  /* 0x0000008e9b9b7221 */ /* 0x000fe20000010000 */
[C---:B------:R-:W-:Y:S04]  /*f690*/  HMMA.16816.F32.BF16 R20, R56.reuse, R72, R20 ;  /* 0x000000483814723c */ /* 0x040fe80000041814 */
[----:B------:R-:W-:Y:S04]  /*f6a0*/  MUFU.EX2 R62, R104 ;  /* 0x00000068003e7308 */ /* 0x000fe80000000800 */
[C---:B------:R-:W-:Y:S06]  /*f6b0*/  HMMA.16816.F32.BF16 R24, R56.reuse, R74, R24 ;  /* 0x0000004a3818723c */ /* 0x040fec0000041818 */
[----:B------:R4:W5:Y:S02]  /*f6c0*/  MUFU.EX2 R63, R116 ;  /* 0x00000074003f7308 */ /* 0x0009640000000800 */
[C---:B------:R-:W-:Y:S08]  /*f6d0*/  HMMA.16816.F32.BF16 R28, R56.reuse, R76, R28 ;  /* 0x0000004c381c723c */ /* 0x040ff0000004181c */
[C---:B------:R-:W-:Y:S01]  /*f6e0*/  HMMA.16816.F32.BF16 R32, R56.reuse, R78, R32 ;  /* 0x0000004e3820723c */ /* 0x040fe20000041820 */
[----:B------:R-:W1:Y:S02]  /*f6f0*/  LDSM.16.MT88.4 R76, [R156+0xec00] ;  /* 0x00ec00009c4c783b */ /* 0x000e640000004200 */
[----:B----4-:R-:W-:Y:S05]  /*f700*/  IMAD.MOV.U32 R116, RZ, RZ, R52 ;  /* 0x000000ffff747224 */ /* 0x010fea00078e0034 */
[C---:B---3--:R-:W-:Y:S03]  /*f710*/  HMMA.16816.F32.BF16 R36, R56.reuse, R68, R36 ;  /* 0x000000443824723c */ /* 0x048fe60000041824 */
[----:B------:R-:W-:Y:S02]  /*f720*/  F2FP.BF16.F32.PACK_AB R68, R54, R53 ;  /* 0x000000353644723e */ /* 0x000fe400000010ff */
[----:B--2---:R-:W-:Y:S03]  /*f730*/  F2FP.BF16.F32.PACK_AB R69, R60, R61 ;  /* 0x0000003d3c45723e */ /* 0x004fe600000010ff */
[C---:B------:R-:W-:Y:S03]  /*f740*/  HMMA.16816.F32.BF16 R40, R56.reuse, R70, R40 ;  /* 0x000000463828723c */ /* 0x040fe60000041828 */
[----:B------:R-:W-:Y:S02]  /*f750*/  F2FP.BF16.F32.PACK_AB R70, R134, R55 ;  /* 0x000000378646723e */ /* 0x000fe400000010ff */
[----:B-----5:R-:W-:Y:S03]  /*f760*/  F2FP.BF16.F32.PACK_AB R71, R63, R62 ;  /* 0x0000003e3f47723e */ /* 0x020fe600000010ff */
[C---:B------:R-:W-:Y:S08]  /*f770*/  HMMA.16816.F32.BF16 R44, R56.reuse, R80, R44 ;  /* 0x00000050382c723c */ /* 0x040ff0000004182c */
[----:B------:R-:W-:Y:S08]  /*f780*/  HMMA.16816.F32.BF16 R48, R56, R82, R48 ;  /* 0x000000523830723c */ /* 0x000ff00000041830 */
[C---:B------:R-:W-:Y:S01]  /*f790*/  HMMA.16816.F32.BF16 R112, R68.reuse, R108, R4 ;  /* 0x0000006c4470723c */ /* 0x040fe20000041804 */
[----:B------:R-:W2:Y:S07]  /*f7a0*/  LDSM.16.MT88.4 R4, [R118+0xec00] ;  /* 0x00ec00007604783b */ /* 0x000eae0000004200 */
        /* <DEDUP_REMOVED lines=44> */
.L_x_4527:
        /* <DEDUP_REMOVED lines=10> */
.L_x_4545:
        /* <DEDUP_REMOVED lines=11> */
[C---:B------:R-:W-:Y:S02]  /*fbc0*/  SHF.L.U32 R5, R171.reuse, 0x3, RZ ;  /* 0x00000003ab057819 */ /* 0x040fe400000006ff */
[----:B--2---:R-:W-:Y:S02]  /*fbd0*/  FSEL R6, R6, 1, P6 ;  /* 0x3f80000006067808 */ /* 0x004fe40003000000 */
[----:B------:R-:W-:Y:S02]  /*fbe0*/  LOP3.LUT R11, R4, 0x20, R5, 0xf8, !PT ;  /* 0x00000020040b7812 */ /* 0x000fe400078ef805 */
        /* <DEDUP_REMOVED lines=29> */
[----:B------:R-:W-:Y:S01]  /*fdc0*/  F2FP.BF16.F32.PACK_AB R112, R113, R112 ;  /* 0x000000707170723e */ /* 0x000fe200000010ff */
[----:B------:R-:W-:Y:S01]  /*fdd0*/  FMUL.FTZ R114, R9, R114 ;  /* 0x0000007209727220 */ /* 0x000fe20000410000 */
        /* <DEDUP_REMOVED lines=85> */
[----:B-1----:R-:W3:Y:S04]  /*10330*/  @!P4 LD.E R11, desc[UR4][R2.64+0x60] ;  /* 0x00006004020bc980 */ /* 0x002ee8000c101900 */
[----:B------:R-:W3:Y:S01]  /*10340*/  @!P4 LD.E R6, desc[UR4][R2.64+0xb4] ;  /* 0x0000b4040206c980 */ /* 0x000ee2000c101900 */
[----:B------:R-:W1:Y:S01]  /*10350*/  @P6 MUFU.LG2 R8, R8 ;  /* 0x0000000800086308 */ /* 0x000e620000000c00 */
[-C--:B--2---:R-:W-:Y:S02]  /*10360*/  @!P1 IMAD R9, R39, R173.reuse, RZ ;  /* 0x000000ad27099224 */ /* 0x084fe400078e02ff */
[----:B------:R-:W-:-:S05]  /*10370*/  @!P1 IMAD.WIDE.U32 R38, R38, R173, RZ ;  /* 0x000000ad26269225 */ /* 0x000fca00078e00ff */
[----:B------:R-:W2:Y:S01]  /*10380*/  @P5 MUFU.LG2 R10, R10 ;  /* 0x0000000a000a5308 */ /* 0x000ea20000000c00 */
[-C--:B----4-:R-:W-:Y:S02]  /*10390*/  @P1 IMAD R4, R37, R176.reuse, RZ ;  /* 0x000000b025041224 */ /* 0x090fe400078e02ff */
[----:B------:R-:W-:Y:S01]  /*103a0*/  @P1 IMAD.WIDE.U32 R12, R36, R176, RZ ;  /* 0x000000b0240c1225 */ /* 0x000fe200078e00ff */
[----:B------:R-:W-:Y:S02]  /*103b0*/  LOP3.LUT R16, R5, 0x18, RZ, 0xc0, !PT ;  /* 0x0000001805107812 */ /* 0x000fe400078ec0ff */
[----:B------:R-:W-:Y:S02]  /*103c0*/  MOV R17, RZ ;  /* 0x000000ff00117202 */ /* 0x000fe40000000f00 */
[----:B------:R-:W-:Y:S02]  /*103d0*/  @!P1 IADD3 R9, PT, PT, R39, R9, RZ ;  /* 0x0000000927099210 */ /* 0x000fe40007ffe0ff */
[----:B------:R-:W-:Y:S01]  /*103e0*/  @P1 IADD3 R9, PT, PT, R13, R4, RZ ;  /* 0x000000040d091210 */ /* 0x000fe20007ffe0ff */
[----:B------:R-:W-:Y:S01]  /*103f0*/  IMAD R13, R19, R172, RZ ;  /* 0x000000ac130d7224 */ /* 0x000fe200078e02ff */
[----:B------:R-:W-:Y:S01]  /*10400*/  @P1 MOV R38, R12 ;  /* 0x0000000c00261202 */ /* 0x000fe20000000f00 */
[----:B------:R-:W-:-:S04]  /*10410*/  IMAD.WIDE.U32 R16, R174, R36, R16 ;  /* 0x00000024ae107225 */ /* 0x000fc800078e0010 */
[----:B------:R-:W-:Y:S02]  /*10420*/  IMAD R12, R37, R174, RZ ;  /* 0x000000ae250c7224 */ /* 0x000fe400078e02ff */
[----:B------:R-:W-:-:S04]  /*10430*/  IMAD.WIDE.U32 R18, R18, R172, RZ ;  /* 0x000000ac12127225 */ /* 0x000fc800078e00ff */
[----:B-1----:R-:W-:Y:S01]  /*10440*/  @P6 FMUL.FTZ R8, R8, 0.69314718246459960938 ;  /* 0x3f31721808086820 */ /* 0x002fe20000410000 */
[----:B--2---:R-:W-:Y:S01]  /*10450*/  @P5 FMUL.FTZ R15, R10, 0.69314718246459960938 ;  /* 0x3f3172180a0f5820 */ /* 0x004fe20000410000 */
[----:B------:R-:W-:Y:S02]  /*10460*/  IADD3 R12, PT, PT, R17, R12, RZ ;  /* 0x0000000c110c7210 */ /* 0x000fe40007ffe0ff */
[----:B------:R-:W-:Y:S02]  /*10470*/  IADD3 R13, PT, PT, R19, R13, RZ ;  /* 0x0000000d130d7210 */ /* 0x000fe40007ffe0ff */
[----:B------:R-:W-:Y:S02]  /*10480*/  IADD3 R38, P3, P2, R18, R16, R38 ;  /* 0x0000001012267210 */ /* 0x000fe40007a7e026 */
[----:B------:R-:W-:Y:S01]  /*10490*/  MOV R5, 0x7f800000 ;  /* 0x7f80000000057802 */ /* 0x000fe20000000f00 */
[C---:B-----5:R-:W-:Y:S01]  /*104a0*/  @P6 FFMA.FTZ R5, R7.reuse, R52, R8 ;  /* 0x0000003407056223 */ /* 0x060fe20000010008 */
[----:B------:R-:W-:Y:S01]  /*104b0*/  MOV R4, 0x7f800000 ;  /* 0x7f80000000047802 */ /* 0x000fe20000000f00 */
[----:B------:R-:W-:Y:S01]  /*104c0*/  @P5 FFMA.FTZ R4, R7, R0, R15 ;  /* 0x0000000007045223 */ /* 0x000fe2000001000f */
[----:B------:R-:W-:-:S02]  /*104d0*/  ISETP.GE.AND P0, PT, R162, R163, PT ;  /* 0x000000a3a200720c */ /* 0x000fc40003f06270 */
        /* <DEDUP_REMOVED lines=8> */
[----:B------:R-:W-:-:S07]  /*10560*/  IADD3 R7, PT, PT, R7, R176, RZ ;  /* 0x000000b007077210 */ /* 0x000fce0007ffe0ff */
.L_x_4536:
        /* <DEDUP_REMOVED lines=25> */
.L_x_4538:
[----:B------:R-:W-:Y:S05]  /*10700*/  BSYNC.RECONVERGENT B0 ;  /* 0x0000000000007941 */ /* 0x000fea0003800200 */
.L_x_4537:
        /* <DEDUP_REMOVED lines=10> */
.L_x_4540:
[----:B------:R-:W-:Y:S05]  /*107b0*/  BSYNC.RECONVERGENT B0 ;  /* 0x0000000000007941 */ /* 0x000fea0003800200 */
.L_x_4539:
[----:B------:R-:W-:-:S04]  /*107c0*/  MOV R171, 0x0 ;  /* 0x0000000000ab7802 */ /* 0x000fc80000000f00 */
[----:B-1234-:R-:W-:Y:S05]  /*107d0*/  @P0 RET.REL.NODEC R170 `(_ZN5flash24flash_fwd_splitkv_kernelI23Flash_fwd_kernel_traitsILi96ELi64ELi128ELi4ELb0ELb0EN7cutlass10bfloat16_tE19Flash_kernel_traitsILi96ELi64ELi128ELi4ES3_EELb0ELb1ELb0ELb0ELb1ELb0ELb0ELb0EEEvNS_16Flash_fwd_paramsE) ;  /* 0xfffffef8aa080950 */ /* 0x01efea0003c3ffff */
        /* <DEDUP_REMOVED lines=14> */
[----:B-1----:R-:W-:Y:S05]  /*108c0*/  RET.REL.NODEC R170 `(_ZN5flash24flash_fwd_splitkv_kernelI23Flash_fwd_kernel_traitsILi96ELi64ELi128ELi4ELb0ELb0EN7cutlass10bfloat16_tE19Flash_kernel_traitsILi96ELi64ELi128ELi4ES3_EELb0ELb1ELb0ELb0ELb1ELb0ELb0ELb0EEEvNS_16Flash_fwd_paramsE) ;  /* 0xfffffef4aacc7950 */ /* 0x002fea0003c3ffff */
.L_x_4535:
[----:B------:R-:W-:Y:S01]  /*108d0*/  MOV R5, 0x2 ;  /* 0x0000000200057802 */ /* 0x000fe20000000f00 */
[----:B------:R-:W-:Y:S01]  /*108e0*/  IMAD.MOV.U32 R4, RZ, RZ, 0x1f ;  /* 0x0000001fff047424 */ /* 0x000fe200078e00ff */
[----:B------:R-:W-:-:S07]  /*108f0*/  MOV R6, 0xffffffff ;  /* 0xffffffff00067802 */ /* 0x000fce0000000f00 */
[----:B-1---5:R-:W-:Y:S05]  /*10900*/  WARPSYNC.COLLECTIVE R6, `(.L_x_4541) ;  /* 0x0000000006087348 */ /* 0x022fea0003c00000 */
[----:B------:R2:W3:Y:S02]  /*10910*/  SHFL.BFLY P0, R11, R197, R5, R4 ;  /* 0x0c000005c50b7389 */ /* 0x0004e40000000004 */
[----:B-123-5:R-:W-:Y:S05]  /*10920*/  ENDCOLLECTIVE ;  /* 0x000000000000791b */ /* 0x02efea0003800000 */
.L_x_4541:
[----:B------:R-:W-:Y:S02]  /*10930*/  IMAD.MOV.U32 R8, RZ, RZ, R11 ;  /* 0x000000ffff087224 */ /* 0x000fe400078e000b */
[----:B------:R-:W-:Y:S02]  /*10940*/  IMAD.MOV.U32 R5, RZ, RZ, 0x1 ;  /* 0x00000001ff057424 */ /* 0x000fe400078e00ff */
[----:B------:R-:W-:-:S05]  /*10950*/  FADD.FTZ R9, R8, R197 ;  /* 0x000000c508097221 */ /* 0x000fca0000010000 */
[----:B------:R-:W-:-:S07]  /*10960*/  MOV R197, R9 ;  /* 0x0000000900c57202 */ /* 0x000fce0000000f00 */
[----:B------:R-:W-:Y:S05]  /*10970*/  WARPSYNC.COLLECTIVE R6, `(.L_x_4542) ;  /* 0x0000000006087348 */ /* 0x000fea0003c00000 */
[----:B------:R1:W2:Y:S02]  /*10980*/  SHFL.BFLY P0, R11, R197, R5, R4 ;  /* 0x0c000005c50b7389 */ /* 0x0002a40000000004 */
[----:B-12---:R-:W-:Y:S05]  /*10990*/  ENDCOLLECTIVE ;  /* 0x000000000000791b */ /* 0x006fea0003800000 */
.L_x_4542:
[----:B------:R-:W-:Y:S01]  /*109a0*/  MOV R197, R195 ;  /* 0x000000c300c57202 */ /* 0x000fe20000000f00 */
[----:B------:R-:W-:Y:S01]  /*109b0*/  IMAD.MOV.U32 R5, RZ, RZ, 0x2 ;  /* 0x00000002ff057424 */ /* 0x000fe200078e00ff */
[----:B------:R-:W-:-:S07]  /*109c0*/  MOV R8, R11 ;  /* 0x0000000b00087202 */ /* 0x000fce0000000f00 */
[----:B------:R-:W-:Y:S05]  /*109d0*/  WARPSYNC.COLLECTIVE R6, `(.L_x_4543) ;  /* 0x0000000006087348 */ /* 0x000fea0003c00000 */
[----:B------:R1:W2:Y:S02]  /*109e0*/  SHFL.BFLY P0, R11, R197, R5, R4 ;  /* 0x0c000005c50b7389 */ /* 0x0002a40000000004 */
[----:B-12---:R-:W-:Y:S05]  /*109f0*/  ENDCOLLECTIVE ;  /* 0x000000000000791b */ /* 0x006fea0003800000 */
.L_x_4543:
[----:B------:R-:W-:Y:S01]  /*10a00*/  FADD.FTZ R8, R9, R8 ;  /* 0x0000000809087221 */ /* 0x000fe20000010000 */
[----:B------:R-:W-:Y:S01]  /*10a10*/  FADD.FTZ R10, R11, R195 ;  /* 0x000000c30b0a7221 */ /* 0x000fe20000010000 */
[----:B------:R-:W-:-:S04]  /*10a20*/  MOV R5, 0x1 ;  /* 0x0000000100057802 */ /* 0x000fc80000000f00 */
[----:B------:R-:W-:-:S07]  /*10a30*/  MOV R197, R10 ;  /* 0x0000000a00c57202 */ /* 0x000fce0000000f00 */
[----:B------:R-:W-:Y:S05]  /*10a40*/  WARPSYNC.COLLECTIVE R6, `(.L_x_4544) ;  /* 0x0000000006087348 */ /* 0x000fea0003c00000 */
[----:B------:R1:W2:Y:S02]  /*10a50*/  SHFL.BFLY P0, R11, R197, R5, R4 ;  /* 0x0c000005c50b7389 */ /* 0x0002a40000000004 */
[----:B-12---:R-:W-:Y:S05]  /*10a60*/  ENDCOLLECTIVE ;  /* 0x000000000000791b */ /* 0x006fea0003800000 */
.L_x_4544:
[----:B------:R-:W-:Y:S05]  /*10a70*/  BRA `(.L_x_4545) ;  /* 0xfffffff000247947 */ /* 0x000fea000383ffff */
.L_x_4546:
        /* <DEDUP_REMOVED lines=16> */
.L_x_11628:


//--------------------- .text._ZN5flash24flash_fwd_splitkv_kernelI23Flash_fwd_kernel_traitsILi96ELi64ELi128ELi4ELb0ELb0EN7cutlass10bfloat16_tE19Flash_kernel_traitsILi96ELi64ELi128ELi4ES3_EELb0ELb1ELb0ELb0ELb1ELb1ELb0ELb0EEEvNS_16Flash_fwd_paramsE --------------------------
	.section	.text._ZN5flash24flash_fwd_splitkv_kernelI23Flash_fwd_kernel_traitsILi96ELi64ELi128ELi4ELb0ELb0EN7cutlass10bfloat16_tE19Flash_kernel_traitsILi96ELi64ELi128ELi4ES3_EELb0ELb1ELb0ELb0ELb1ELb1ELb0ELb0EEEvNS_16Flash_fwd_paramsE,"ax",@progbits
	.align	128
        .global         _ZN5flash24flash_fwd_splitkv_kernelI23Flash_fwd_kernel_traitsILi96ELi64ELi128ELi4ELb0ELb0EN7cutlass10bfloat16_tE19Flash_kernel_traitsILi96ELi64ELi128ELi4ES3_EELb0ELb1ELb0ELb0ELb1ELb1ELb0ELb0EEEvNS_16Flash_fwd_paramsE
        .type           _ZN5flash24flash_fwd_splitkv_kernelI23Flash_fwd_kernel_traitsILi96ELi64ELi128ELi4ELb0ELb0EN7cutlass10bfloat16_tE19Flash_kernel_traitsILi96ELi64ELi128ELi4ES3_EELb0ELb1ELb0ELb0ELb1ELb1ELb0ELb0EEEvNS_16Flash_fwd_paramsE,@function
        .size           _ZN5flash24flash_fwd_splitkv_kernelI23Flash_fwd_kernel_traitsILi96ELi64ELi128ELi4ELb0ELb0EN7cutlass10bfloat16_tE19Flash_kernel_traitsILi96ELi64ELi128ELi4ES3_EELb0ELb1ELb0ELb0ELb1ELb1ELb0ELb0EEEvNS_16Flash_fwd_paramsE,(.L_x_11629 - _ZN5flash24flash_fwd_splitkv_kernelI23Flash_fwd_kernel_traitsILi96ELi64ELi128ELi4ELb0ELb0EN7cutlass10bfloat16_tE19Flash_kernel_traitsILi96ELi64ELi128ELi4ES3_EELb0ELb1ELb0ELb0ELb1ELb1ELb0ELb0EEEvNS_16Flash_fwd_paramsE)
        .other          _ZN5flash24flash_fwd_splitkv_kernelI23Flash_fwd_kernel_traitsILi96ELi64ELi128ELi4ELb0ELb0EN7cutlass10bfloat16_tE19Flash_kernel_traitsILi96ELi64ELi128ELi4ES3_EELb0ELb1ELb0ELb0ELb1ELb1ELb0ELb0EEEvNS_16Flash_fwd_paramsE,@"STO_CUDA_ENTRY STV_DEFAULT"
_ZN5flash24flash_fwd_splitkv_kernelI23Flash_fwd_kernel_traitsILi96ELi64ELi128ELi4ELb0ELb0EN7cutlass10bfloat16_tE19Flash_kernel_traitsILi96ELi64ELi128ELi4ES3_EELb0ELb1ELb0ELb0ELb1ELb1ELb0ELb0EEEvNS_16Flash_fwd_paramsE:
.text._ZN5flash24flash_fwd_splitkv_kernelI23Flash_fwd_kernel_traitsILi96ELi64ELi128ELi4ELb0ELb0EN7cutlass10bfloat16_tE19Flash_kernel_traitsILi96ELi64ELi128ELi4ES3_EELb0ELb1ELb0ELb0ELb1ELb1ELb0ELb0EEEvNS_16Flash_fwd_paramsE:
[----:B------:R-:W-:Y:S01]  /*0000*/  LDC R1, c[0x0][0x37c] ;  /* 0x0000df00ff017b82 */ /* 0x000fe20000000800 */
[----:B------:R-:W1:Y:S07]  /*0010*/  S2R R15, SR_CTAID.X ;  /* 0x00000000000f7919 */ /* 0x000e6e0000002500 */
[----:B------:R-:W2:Y:S01]  /*0020*/  LDC.64 R2, c[0x0][0x348] ;  /* 0x0000d200ff027b82 */ /* 0x000ea20000000a00 */
[----:B------:R-:W-:Y:S01]  /*0030*/  BSSY.RECONVERGENT B3, `(.L_x_4547) ;  /* 0x0000005000037945 */ /* 0x000fe20003800200 */
[----:B------:R-:W-:Y:S01]  /*0040*/  MOV R170, 0x80 ;  /* 0x0000008000aa7802 */ /* 0x000fe20000000f00 */
[----:B------:R-:W3:Y:S01]  /*0050*/  S2R R173, SR_CTAID.Y ;  /* 0x0000000000ad7919 */ /* 0x000ee20000002600 */
[----:B------:R-:W4:Y:S05]  /*0060*/  S2R R172, SR_CTAID.Z ;  /* 0x0000000000ac7919 */ /* 0x000f2a0000002700 */
[----:B-1234-:R-:W-:Y:S05]  /*0070*/  CALL.REL.NOINC `($_ZN5flash24flash_fwd_splitkv_kernelI23Flash_fwd_kernel_traitsILi96ELi64ELi128ELi4ELb0ELb0EN7cutlass10bfloat16_tE19Flash_kernel_traitsILi96ELi64ELi128ELi4ES3_EELb0ELb1ELb0ELb0ELb1ELb1ELb0ELb0EEEvNS_16Flash_fwd_paramsE$_ZN5flash30compute_attn_1rowblock_splitkvI23Flash_fwd_kernel_traitsILi96ELi64ELi128ELi4ELb0ELb0EN7cutlass10bfloat16_tE19Flash_kernel_traitsILi96ELi64ELi128ELi4ES3_EELb0ELb1ELb0ELb0ELb1ELb1ELb0ELb0ENS_16Flash_fwd_paramsEEEvRKT8_iiiii) ;  /* 0x0000000000087944 */ /* 0x01efea0003c00000 */
[----:B------:R-:W-:Y:S05]  /*0080*/  BSYNC.RECONVERGENT B3 ;  /* 0x0000000000037941 */ /* 0x000fea0003800200 */
.L_x_4547:
[----:B------:R-:W-:Y:S05]  /*0090*/  EXIT ;  /* 0x000000000000794d */ /* 0x000fea0003800000 */
        .type           $_ZN5flash24flash_fwd_splitkv_kernelI23Flash_fwd_kernel_traitsILi96ELi64ELi128ELi4ELb0ELb0EN7cutlass10bfloat16_tE19Flash_kernel_traitsILi96ELi64ELi128ELi4ES3_EELb0ELb1ELb0ELb0ELb1ELb1ELb0ELb0EEEvNS_16Flash_fwd_paramsE$_ZN5flash30compute_attn_1rowblock_splitkvI23Flash_fwd_kernel_traitsILi96ELi64ELi128ELi4ELb0ELb0EN7cutlass10bfloat16_tE19Flash_kernel_traitsILi96ELi64ELi128ELi4ES3_EELb0ELb1ELb0ELb0ELb1ELb1ELb0ELb0ENS_16Flash_fwd_paramsEEEvRKT8_iiiii,@function
        .size           $_ZN5flash24flash_fwd_splitkv_kernelI23Flash_fwd_kernel_traitsILi96ELi64ELi128ELi4ELb0ELb0EN7cutlass10bfloat16_tE19Flash_kernel_traitsILi96ELi64ELi128ELi4ES3_EELb0ELb1ELb0ELb0ELb1ELb1ELb0ELb0EEEvNS_16Flash_fwd_paramsE$_ZN5flash30compute_attn_1rowblock_splitkvI23Flash_fwd_kernel_traitsILi96ELi64ELi128ELi4ELb0ELb0EN7cutlass10bfloat16_tE19Flash_kernel_traitsILi96ELi64ELi128ELi4ES3_EELb0ELb1ELb0ELb0ELb1ELb1ELb0ELb0ENS_16Flash_fwd_paramsEEEvRKT8_iiiii,(.L_x_11629 - $_ZN5flash24flash_fwd_splitkv_kernelI23Flash_fwd_kernel_traitsILi96ELi64ELi128ELi4ELb0ELb0EN7cutlass10bfloat16_tE19Flash_kernel_traitsILi96ELi64ELi128ELi4ES3_EELb0ELb1ELb0ELb0ELb1ELb1ELb0ELb0EEEvNS_16Flash_fwd_paramsE$_ZN5flash30compute_attn_1rowblock_splitkvI23Flash_fwd_kernel_traitsILi96ELi64ELi128ELi4ELb0ELb0EN7cutlass10bfloat16_tE19Flash_kernel_traitsILi96ELi64ELi128ELi4ES3_EELb0ELb1ELb0ELb0ELb1ELb1ELb0ELb0ENS_16Flash_fwd_paramsEEEvRKT8_iiiii)
$_ZN5flash24flash_fwd_splitkv_kernelI23Flash_fwd_kernel_traitsILi96ELi64ELi128ELi4ELb0ELb0EN7cutlass10bfloat16_tE19Flash_kernel_traitsILi96ELi64ELi128ELi4ES3_EELb0ELb1ELb0ELb0ELb1ELb1ELb0ELb0EEEvNS_16Flash_fwd_paramsE$_ZN5flash30compute_attn_1rowblock_splitkvI23Flash_fwd_kernel_traitsILi96ELi64ELi128ELi4ELb0ELb0EN7cutlass10bfloat16_tE19Flash_kernel_traitsILi96ELi64ELi128ELi4ES3_EELb0ELb1ELb0ELb0ELb1ELb1ELb0ELb0ENS_16Flash_fwd_paramsEEEvRKT8_iiiii:
        /* <DEDUP_REMOVED lines=39> */
.L_x_4549:
[----:B------:R-:W-:Y:S05]  /*0310*/  BSYNC.RECONVERGENT B0 ;  /* 0x0000000000007941 */ /* 0x000fea0003800200 */
.L_x_4548:
[----:B------:R-:W-:Y:S04]  /*0320*/  BSSY.RECONVERGENT B0, `(.L_x_4550) ;  /* 0x0000007000007945 */ /* 0x000fe80003800200 */
[----:B------:R-:W-:Y:S05]  /*0330*/  @!P3 BRA `(.L_x_4551) ;  /* 0x000000000014b947 */ /* 0x000fea0003800000 */
[----:B------:R-:W4:Y:S02]  /*0340*/  LD.E.U8 R6, desc[UR4][R2.64+0x1b2] ;  /* 0x0001b20402067980 */ /* 0x000f24000c101100 */
[----:B----4-:R-:W-:-:S13]  /*0350*/  ISETP.NE.AND P1, PT, R6, RZ, PT ;  /* 0x000000ff0600720c */ /* 0x010fda0003f25270 */
[----:B------:R-:W4:Y:S02]  /*0360*/  @P1 LD.E R6, desc[UR4][R10.64+0x4] ;  /* 0x000004040a061980 */ /* 0x000f24000c101900 */
[----:B----45:R-:W-:-:S06]  /*0370*/  @P1 IADD3 R53, PT, PT, R6, -R13, RZ ;  /* 0x8000000d06351210 */ /* 0x030fcc0007ffe0ff */
[----:B------:R4:W5:Y:S02]  /*0380*/  @!P1 LD.E R53, desc[UR4][R10.64] ;  /* 0x000000040a359980 */ /* 0x000964000c101900 */
.L_x_4551:
[----:B------:R-:W-:Y:S05]  /*0390*/  BSYNC.RECONVERGENT B0 ;  /* 0x0000000000007941 */ /* 0x000fea0003800200 */
.L_x_4550:
        /* <DEDUP_REMOVED lines=8> */
.L_x_4553:
[----:B------:R-:W5:Y:S01]  /*0420*/  LD.E.64 R6, desc[UR4][R2.64+0x108] ;  /* 0x0001080402067980 */ /* 0x000f62000c101b00 */
[----:B------:R-:W-:Y:S01]  /*0430*/  BSSY.RECONVERGENT B0, `(.L_x_4555) ;  /* 0x0000006000007945 */ /* 0x000fe20003800200 */
[----:B------:R-:W-:Y:S01]  /*0440*/  IMAD.MOV.U32 R5, RZ, RZ, RZ ;  /* 0x000000ffff057224 */ /* 0x000fe200078e00ff */
[----:B-----5:R-:W-:-:S04]  /*0450*/  ISETP.NE.U32.AND P0, PT, R6, RZ, PT ;  /* 0x000000ff0600720c */ /* 0x020fc80003f05070 */
[----:B------:R-:W-:-:S13]  /*0460*/  ISETP.NE.AND.EX P0, PT, R7, RZ, PT, P0 ;  /* 0x000000ff0700720c */ /* 0x000fda0003f05300 */
[----:B------:R-:W-:Y:S05]  /*0470*/  @!P0 BRA `(.L_x_4556) ;  /* 0x0000000000048947 */ /* 0x000fea0003800000 */
[----:B------:R1:W5:Y:S02]  /*0480*/  LD.E R5, desc[UR4][R2.64+0xbc] ;  /* 0x0000bc0402057980 */ /* 0x000364000c101900 */
.L_x_4556:
[----:B------:R-:W-:Y:S05]  /*0490*/  BSYNC.RECONVERGENT B0 ;  /* 0x0000000000007941 */ /* 0x000fea0003800200 */
.L_x_4555:
[----:B-----5:R-:W-:Y:S02]  /*04a0*/  IADD3 R53, PT, PT, R5, R53, -R12 ;  /* 0x0000003505357210 */ /* 0x020fe40007ffe80c */
.L_x_4554:
[----:B------:R-:W-:Y:S05]  /*04b0*/  BSYNC.RECONVERGENT B1 ;  /* 0x0000000000017941 */ /* 0x000fea0003800200 */
.L_x_4552:
[----:B------:R-:W-:Y:S01]  /*04c0*/  IMAD.SHL.U32 R174, R15, 0x40, RZ ;  /* 0x000000400fae7824 */ /* 0x000fe200078e00ff */
[----:B------:R-:W-:Y:S01]  /*04d0*/  MOV R6, R170 ;  /* 0x000000aa00067202 */ /* 0x000fe20000000f00 */
[----:B------:R-:W-:-:S03]  /*04e0*/  IMAD.MOV.U32 R7, RZ, RZ, 0x0 ;  /* 0x00000000ff077424 */ /* 0x000fc600078e00ff */
[----:B------:R-:W-:-:S13]  /*04f0*/  ISETP.GT.AND P0, PT, R121, R174, PT ;  /* 0x000000ae7900720c */ /* 0x000fda0003f04270 */
[----:B-1234-:R-:W-:Y:S05]  /*0500*/  @!P0 RET.REL.NODEC R6 `(_ZN5flash24flash_fwd_splitkv_kernelI23Flash_fwd_kernel_traitsILi96ELi64ELi128ELi4ELb0ELb0EN7cutlass10bfloat16_tE19Flash_kernel_traitsILi96ELi64ELi128ELi4ES3_EELb0ELb1ELb0ELb0ELb1ELb1ELb0ELb0EEEvNS_16Flash_fwd_paramsE) ;  /* 0xfffffff806bc8950 */ /* 0x01efea0003c3ffff */
        /* <DEDUP_REMOVED lines=77> */
.L_x_4559:
[----:B------:R-:W-:Y:S05]  /*09e0*/  BSYNC.RECONVERGENT B0 ;  /* 0x0000000000007941 */ /* 0x000fea0003800200 */
.L_x_4558:
        /* <DEDUP_REMOVED lines=14> */
.L_x_4561:
[----:B------:R-:W-:Y:S05]  /*0ad0*/  BSYNC.RECONVERGENT B0 ;  /* 0x0000000000007941 */ /* 0x000fea0003800200 */
.L_x_4560:
[----:B------:R-:W-:Y:S01]  /*0ae0*/  MOV R171, 0x0 ;  /* 0x0000000000ab7802 */ /* 0x000fe20000000f00 */
[----:B------:R1:W-:Y:S03]  /*0af0*/  @!P4 ST.E desc[UR4][R4.64], R3 ;  /* 0x000000030400c985 */ /* 0x0003e6000c101904 */
[----:B-12--5:R-:W-:Y:S05]  /*0b00*/  @P3 RET.REL.NODEC R170 `(_ZN5flash24flash_fwd_splitkv_kernelI23Flash_fwd_kernel_traitsILi96ELi64ELi128ELi4ELb0ELb0EN7cutlass10bfloat16_tE19Flash_kernel_traitsILi96ELi64ELi128ELi4ES3_EELb0ELb1ELb0ELb0ELb1ELb1ELb0ELb0EEEvNS_16Flash_fwd_paramsE) ;  /* 0xfffffff4aa3c3950 */ /* 0x026fea0003c3ffff */
[----:B------:R-:W-:Y:S02]  /*0b10*/  MOV R3, 0x7f800000 ;  /* 0x7f80000000037802 */ /* 0x000fe40000000f00 */
[----:B------:R-:W-:-:S03]  /*0b20*/  MOV R171, 0x0 ;  /* 0x0000000000ab7802 */ /* 0x000fc60000000f00 */
[----:B------:R1:W-:Y:S02]  /*0b30*/  ST.E desc[UR4][R4.64+0x80], R3 ;  /* 0x0000800304007985 */ /* 0x0003e4000c101904 */
[----:B-1----:R-:W-:Y:S05]  /*0b40*/  RET.REL.NODEC R170 `(_ZN5flash24flash_fwd_splitkv_kernelI23Flash_fwd_kernel_traitsILi96ELi64ELi128ELi4ELb0ELb0EN7cutlass10bfloat16_tE19Flash_kernel_traitsILi96ELi64ELi128ELi4ES3_EELb0ELb1ELb0ELb0ELb1ELb1ELb0ELb0EEEvNS_16Flash_fwd_paramsE) ;  /* 0xfffffff4aa2c7950 */ /* 0x002fea0003c3ffff */
.L_x_4557:
        /* <DEDUP_REMOVED lines=103> */
.L_x_4563:
        /* <DEDUP_REMOVED lines=76> */
.L_x_4564:
[----:B------:R-:W-:Y:S05]  /*1680*/  BSYNC.RECONVERGENT B0 ;  /* 0x0000000000007941 */ /* 0x000fea0003800200 */
.L_x_4562:
        /* <DEDUP_REMOVED lines=10> */
[----:B-1----:R-:W-:-:S06]  /*1730*/  IADD3 R14, PT, PT, R14, 0xffffffe, RZ ;  /* 0x0ffffffe0e0e7810 */ /* 0x002fcc0007ffe0ff */
[----:B------:R-:W1:Y:S01]  /*1740*/  F2I.FTZ.U32.TRUNC.NTZ R33, R14 ;  /* 0x0000000e00217305 */ /* 0x000e62000021f000 */
[----:B------:R-:W-:Y:S01]  /*1750*/  IMAD.MOV.U32 R32, RZ, RZ, RZ ;  /* 0x000000ffff207224 */ /* 0x000fe200078e00ff */
[----:B-1----:R-:W-:-:S05]  /*1760*/  IADD3 R7, PT, PT, RZ, -R33, RZ ;  /* 0x80000021ff077210 */ /* 0x002fca0007ffe0ff */
[----:B------:R-:W-:Y:S01]  /*1770*/  IMAD R16, R7, R0, RZ ;  /* 0x0000000007107224 */ /* 0x000fe200078e02ff */
[----:B------:R-:W-:-:S03]  /*1780*/  IABS R7, R17 ;  /* 0x0000001100077213 */ /* 0x000fc60000000000 */
[----:B------:R-:W-:Y:S01]  /*1790*/  IMAD.HI.U32 R16, R33, R16, R32 ;  /* 0x0000001021107227 */ /* 0x000fe200078e0020 */
[----:B------:R-:W-:-:S05]  /*17a0*/  IADD3 R7, PT, PT, RZ, -R7, RZ ;  /* 0x80000007ff077210 */ /* 0x000fca0007ffe0ff */
[----:B------:R-:W-:-:S04]  /*17b0*/  IMAD.HI.U32 R16, R16, R6, RZ ;  /* 0x0000000610107227 */ /* 0x000fc800078e00ff */
[----:B------:R-:W-:Y:S02]  /*17c0*/  IMAD R31, R16, R7, R6 ;  /* 0x00000007101f7224 */ /* 0x000fe400078e0206 */
[----:B------:R-:W1:Y:S03]  /*17d0*/  S2R R7, SR_CgaCtaId ;  /* 0x0000000000077919 */ /* 0x000e660000008800 */
[----:B------:R-:W-:-:S13]  /*17e0*/  ISETP.GT.U32.AND P3, PT, R0, R31, PT ;  /* 0x0000001f0000720c */ /* 0x000fda0003f64070 */
[----:B------:R-:W-:-:S04]  /*17f0*/  @!P3 IADD3 R31, PT, PT, R31, -R0, RZ ;  /* 0x800000001f1fb210 */ /* 0x000fc80007ffe0ff */
[----:B------:R-:W-:Y:S02]  /*1800*/  ISETP.GE.U32.AND P2, PT, R31, R0, PT ;  /* 0x000000001f00720c */ /* 0x000fe40003f46070 */
[----:B------:R-:W-:Y:S01]  /*1810*/  LOP3.LUT R0, R172, R17, RZ, 0x3c, !PT ;  /* 0x00000011ac007212 */ /* 0x000fe200078e3cff */
[----:B------:R-:W-:Y:S01]  /*1820*/  @!P3 VIADD R16, R16, 0x1 ;  /* 0x000000011010b836 */ /* 0x000fe20000000000 */
[----:B------:R-:W-:Y:S02]  /*1830*/  ISETP.NE.AND P3, PT, R17, RZ, PT ;  /* 0x000000ff1100720c */ /* 0x000fe40003f65270 */
[----:B------:R-:W-:Y:S02]  /*1840*/  ISETP.GE.AND P0, PT, R0, RZ, PT ;  /* 0x000000ff0000720c */ /* 0x000fe40003f06270 */
[----:B------:R-:W-:Y:S01]  /*1850*/  MOV R0, 0x400 ;  /* 0x0000040000007802 */ /* 0x000fe20000000f00 */
[----:B-----5:R-:W-:-:S03]  /*1860*/  IMAD R6, R11, R54, RZ ;  /* 0x000000360b067224 */ /* 0x020fc600078e02ff */
[----:B-1----:R-:W-:Y:S02]  /*1870*/  LEA R7, R7, R0, 0x18 ;  /* 0x0000000007077211 */ /* 0x002fe400078ec0ff */
[----:B------:R-:W-:Y:S02]  /*1880*/  SHF.L.U32 R0, R171, 0x3, RZ ;  /* 0x00000003ab007819 */ /* 0x000fe400000006ff */
[----:B------:R-:W-:Y:S01]  /*1890*/  @P2 IADD3 R16, PT, PT, R16, 0x1, RZ ;  /* 0x0000000110102810 */ /* 0x000fe20007ffe0ff */
[----:B------:R-:W-:Y:S01]  /*18a0*/  IMAD R6, R8, R55, R6 ;  /* 0x0000003708067224 */ /* 0x000fe200078e0206 */
[----:B------:R-:W-:Y:S01]  /*18b0*/  LOP3.LUT R14, R0, 0xc0, RZ, 0xc0, !PT ;  /* 0x000000c0000e7812 */ /* 0x000fe200078ec0ff */
[----:B------:R-:W-:Y:S01]  /*18c0*/  IMAD.WIDE.U32 R30, R8, R54, RZ ;  /* 0x00000036081e7225 */ /* 0x000fe200078e00ff */
[----:B------:R-:W-:Y:S02]  /*18d0*/  SHF.R.U32.HI R180, RZ, 0x2, R171 ;  /* 0x00000002ffb47819 */ /* 0x000fe400000116ab */
[----:B------:R-:W-:Y:S01]  /*18e0*/  LOP3.LUT R8, R0, 0x18, RZ, 0xc0, !PT ;  /* 0x0000001800087812 */ /* 0x000fe200078ec0ff */
[----:B------:R-:W-:Y:S01]  /*18f0*/  @!P0 IMAD.MOV R16, RZ, RZ, -R16 ;  /* 0x000000ffff108224 */ /* 0x000fe200078e0a10 */
[----:B------:R-:W-:-:S02]  /*1900*/  MOV R181, RZ ;  /* 0x000000ff00b57202 */ /* 0x000fc40000000f00 */
[----:B------:R-:W-:Y:S02]  /*1910*/  @!P3 LOP3.LUT R16, RZ, R17, RZ, 0x33, !PT ;  /* 0x00000011ff10b212 */ /* 0x000fe400078e33ff */
[----:B------:R-:W-:Y:S02]  /*1920*/  LOP3.LUT R17, R14, 0x18, R171, 0xf8, !PT ;  /* 0x000000180e117812 */ /* 0x000fe400078ef8ab */
[----:B------:R-:W-:Y:S02]  /*1930*/  IADD3 R6, PT, PT, R31, R6, RZ ;  /* 0x000000061f067210 */ /* 0x000fe40007ffe0ff */
        /* <DEDUP_REMOVED lines=9> */
[----:B------:R-:W-:Y:S02]  /*19d0*/  IADD3 R18, P4, PT, R11, R18, RZ ;  /* 0x000000120b127210 */ /* 0x000fe40007f9e0ff */
[----:B------:R-:W-:Y:S01]  /*19e0*/  IADD3 R163, PT, PT, -R174, R121, RZ ;  /* 0x00000079aea37210 */ /* 0x000fe20007ffe1ff */
[----:B------:R-:W-:Y:S01]  /*19f0*/  IMAD.IADD R11, R19, 0x1, R14 ;  /* 0x00000001130b7824 */ /* 0x000fe200078e020e */
[----:B------:R-:W-:-:S04]  /*1a00*/  IADD3 R162, PT, PT, R180, 0x20, RZ ;  /* 0x00000020b4a27810 */ /* 0x000fc80007ffe0ff */
[----:B------:R-:W-:Y:S02]  /*1a10*/  ISETP.GE.AND P3, PT, R162, R163, PT ;  /* 0x000000a3a200720c */ /* 0x000fe40003f66270 */
[----:B------:R-:W-:Y:S02]  /*1a20*/  IADD3.X R19, PT, PT, R6, R11, RZ, P4, !PT ;  /* 0x0000000b06137210 */ /* 0x000fe400027fe4ff */
[----:B------:R-:W-:Y:S01]  /*1a30*/  IADD3 R135, PT, PT, R117, -0x1, RZ ;  /* 0xffffffff75877810 */ /* 0x000fe20007ffe0ff */
[----:B------:R-:W-:Y:S01]  /*1a40*/  IMAD.WIDE.U32 R18, R180, R54, R18 ;  /* 0x00000036b4127225 */ /* 0x000fe200078e0012 */
[----:B------:R-:W-:-:S03]  /*1a50*/  LEA R175, R0, R7, 0x1 ;  /* 0x0000000700af7211 */ /* 0x000fc600078e08ff */
[----:B------:R-:W-:Y:S01]  /*1a60*/  IMAD.SHL.U32 R116, R135, 0x80, RZ ;  /* 0x0000008087747824 */ /* 0x000fe200078e00ff */
[----:B------:R-:W-:Y:S01]  /*1a70*/  IADD3 R0, PT, PT, R180, 0x60, RZ ;  /* 0x00000060b4007810 */ /* 0x000fe20007ffe0ff */
[----:B--2---:R-:W-:Y:S02]  /*1a80*/  @P1 IMAD R14, R25, R176, RZ ;  /* 0x000000b0190e1224 */ /* 0x004fe400078e02ff */
[----:B---3--:R-:W-:-:S04]  /*1a90*/  @!P1 IMAD.WIDE.U32 R16, R26, R173, RZ ;  /* 0x000000ad1a109225 */ /* 0x008fc800078e00ff */
[----:B------:R-:W-:Y:S02]  /*1aa0*/  @!P1 IMAD R15, R27, R173, RZ ;  /* 0x000000ad1b0f9224 */ /* 0x000fe400078e02ff */
[----:B------:R-:W-:-:S04]  /*1ab0*/  @P1 IMAD.WIDE.U32 R26, R24, R176, RZ ;  /* 0x000000b0181a1225 */ /* 0x000fc800078e00ff */
[----:B------:R-:W-:Y:S01]  /*1ac0*/  @P1 IMAD.MOV.U32 R16, RZ, RZ, R26 ;  /* 0x000000ffff101224 */ /* 0x000fe200078e001a */
[C---:B------:R-:W-:Y:S02]  /*1ad0*/  IADD3 R26, P0, PT, R8.reuse, R10, RZ ;  /* 0x0000000a081a7210 */ /* 0x040fe40007f1e0ff */
[----:B------:R-:W-:Y:S02]  /*1ae0*/  @!P1 IADD3 R15, PT, PT, R17, R15, RZ ;  /* 0x0000000f110f9210 */ /* 0x000fe40007ffe0ff */
[----:B------:R-:W-:Y:S01]  /*1af0*/  @P1 IADD3 R15, PT, PT, R27, R14, RZ ;  /* 0x0000000e1b0f1210 */ /* 0x000fe20007ffe0ff */
[----:B------:R-:W-:Y:S01]  /*1b00*/  IMAD.X R27, RZ, RZ, R9, P0 ;  /* 0x000000ffff1b7224 */ /* 0x000fe200000e0609 */
[----:B------:R-:W-:Y:S01]  /*1b10*/  IADD3 R14, P2, PT, R8, R16, RZ ;  /* 0x00000010080e7210 */ /* 0x000fe20007f5e0ff */
[----:B------:R-:W-:Y:S01]  /*1b20*/  IMAD R9, R161, R180, RZ ;  /* 0x000000b4a1097224 */ /* 0x000fe200078e02ff */
[C---:B------:R-:W-:Y:S01]  /*1b30*/  ISETP.GE.AND P0, PT, R180.reuse, R163, PT ;  /* 0x000000a3b400720c */ /* 0x040fe20003f06270 */
[----:B------:R-:W-:Y:S01]  /*1b40*/  IMAD.WIDE.U32 R26, R180, R160, R26 ;  /* 0x000000a0b41a7225 */ /* 0x000fe200078e001a */
[----:B------:R-:W-:-:S03]  /*1b50*/  IADD3.X R15, PT, PT, RZ, R15, RZ, P2, !PT ;  /* 0x0000000fff0f7210 */ /* 0x000fc600017fe4ff */
[----:B------:R-:W-:Y:S01]  /*1b60*/  IMAD R8, R23, R172, RZ ;  /* 0x000000ac17087224 */ /* 0x000fe200078e02ff */
[----:B------:R-:W-:Y:S01]  /*1b70*/  IADD3 R165, PT, PT, R27, R9, RZ ;  /* 0x000000091ba57210 */ /* 0x000fe20007ffe0ff */
[----:B------:R-:W-:Y:S01]  /*1b80*/  IMAD.WIDE.U32 R14, R172, R22, R14 ;  /* 0x00000016ac0e7225 */ /* 0x000fe200078e000e */
[----:B------:R-:W-:-:S03]  /*1b90*/  @!P3 IADD3 R9, P1, PT, R30, 0x20, RZ ;  /* 0x000000201e09b810 */ /* 0x000fc60007f3e0ff */
[----:B------:R-:W-:Y:S01]  /*1ba0*/  IMAD.IADD R17, R15, 0x1, R8 ;  /* 0x000000010f117824 */ /* 0x000fe200078e0208 */
[----:B------:R-:W-:Y:S01]  /*1bb0*/  @!P3 IADD3.X R8, PT, PT, RZ, R31, RZ, P1, !PT ;  /* 0x0000001fff08b210 */ /* 0x000fe20000ffe4ff */
[-C--:B------:R-:W-:Y:S02]  /*1bc0*/  @!P0 IMAD R11, R31, R24.reuse, RZ ;  /* 0x000000181f0b8224 */ /* 0x080fe400078e02ff */
[----:B------:R-:W-:Y:S01]  /*1bd0*/  @!P0 IMAD.MOV.U32 R16, RZ, RZ, R14 ;  /* 0x000000ffff108224 */ /* 0x000fe200078e000e */
[----:B------:R-:W-:Y:S01]  /*1be0*/  @!P3 MOV R15, R17 ;  /* 0x00000011000fb202 */ /* 0x000fe20000000f00 */
[----:B------:R-:W-:Y:S01]  /*1bf0*/  @!P3 IMAD R10, R8, R24, RZ ;  /* 0x00000018080ab224 */ /* 0x000fe200078e02ff */
[----:B----4-:R-:W-:Y:S01]  /*1c00*/  LEA R166, P2, R26, R20, 0x1 ;  /* 0x000000141aa67211 */ /* 0x010fe200078408ff */
[----:B------:R-:W-:Y:S02]  /*1c10*/  @!P0 IMAD R6, R30, R25, R11 ;  /* 0x000000191e068224 */ /* 0x000fe400078e020b */
[----:B------:R-:W-:-:S02]  /*1c20*/  IMAD R8, R55, R180, RZ ;  /* 0x000000b437087224 */ /* 0x000fc400078e02ff */
[----:B------:R-:W-:Y:S01]  /*1c30*/  @!P0 IMAD.WIDE.U32 R30, R30, R24, R16 ;  /* 0x000000181e1e8225 */ /* 0x000fe200078e0010 */
[----:B------:R-:W-:Y:S02]  /*1c40*/  LEA.HI.X R165, R26, R21, R165, 0x1, P2 ;  /* 0x000000151aa57211 */ /* 0x000fe400010f0ca5 */
[----:B------:R-:W-:Y:S01]  /*1c50*/  IADD3 R169, PT, PT, R19, R8, RZ ;  /* 0x0000000813a97210 */ /* 0x000fe20007ffe0ff */
[-C--:B------:R-:W-:Y:S01]  /*1c60*/  @!P3 IMAD R10, R25, R9.reuse, R10 ;  /* 0x00000009190ab224 */ /* 0x080fe200078e020a */
[----:B------:R-:W-:Y:S01]  /*1c70*/  LEA R168, P4, R18, R12, 0x1 ;  /* 0x0000000c12a87211 */ /* 0x000fe200078808ff */
[----:B------:R-:W-:Y:S01]  /*1c80*/  @!P3 IMAD.WIDE.U32 R14, R24, R9, R14 ;  /* 0x00000009180eb225 */ /* 0x000fe200078e000e */
[----:B------:R-:W-:Y:S02]  /*1c90*/  @!P0 IADD3 R9, PT, PT, R31, R6, RZ ;  /* 0x000000061f098210 */ /* 0x000fe40007ffe0ff */
[----:B------:R-:W-:Y:S02]  /*1ca0*/  @!P0 LEA R12, P2, R30, R4, 0x1 ;  /* 0x000000041e0c8211 */ /* 0x000fe400078408ff */
[----:B------:R-:W-:-:S02]  /*1cb0*/  LEA.HI.X R169, R18, R13, R169, 0x1, P4 ;  /* 0x0000000d12a97211 */ /* 0x000fc400020f0ca9 */
[----:B------:R-:W-:Y:S02]  /*1cc0*/  @!P0 LEA.HI.X R13, R30, R5, R9, 0x1, P2 ;  /* 0x000000051e0d8211 */ /* 0x000fe400010f0c09 */
[----:B------:R-:W-:Y:S01]  /*1cd0*/  IADD3 R9, PT, PT, -R116, R53, RZ ;  /* 0x0000003574097210 */ /* 0x000fe20007ffe1ff */
[----:B------:R-:W-:Y:S01]  /*1ce0*/  @!P3 IMAD.IADD R11, R15, 0x1, R10 ;  /* 0x000000010f0bb824 */ /* 0x000fe200078e020a */
[----:B------:R-:W-:Y:S01]  /*1cf0*/  @!P3 LEA R4, P1, R14, R4, 0x1 ;  /* 0x000000040e04b211 */ /* 0x000fe200078208ff */
[----:B------:R-:W-:Y:S01]  /*1d00*/  @!PT LDS RZ, [RZ] ;  /* 0x00000000fffff984 */ /* 0x000fe20000000800 */
[----:B------:R-:W-:Y:S01]  /*1d10*/  @!PT LDS RZ, [RZ] ;  /* 0x00000000fffff984 */ /* 0x000fe20000000800 */
[----:B------:R-:W-:Y:S01]  /*1d20*/  @!PT LDS RZ, [RZ] ;  /* 0x00000000fffff984 */ /* 0x000fe20000000800 */
[----:B------:R-:W-:Y:S01]  /*1d30*/  @!P0 LDGSTS.E.BYPASS.LTC128B.128 [R175], desc[UR4][R12.64] ;  /* 0x000000000caf8fae */ /* 0x000fe2000b981a04 */
[----:B------:R-:W-:Y:S01]  /*1d40*/  VIADD R6, R180, 0x40 ;  /* 0x00000040b4067836 */ /* 0x000fe20000000000 */
[-C--:B------:R-:W-:Y:S02]  /*1d50*/  ISETP.GE.AND P4, PT, R162, R9.reuse, PT ;  /* 0x00000009a200720c */ /* 0x080fe40003f86270 */
[----:B------:R-:W-:Y:S01]  /*1d60*/  @!P0 LDGSTS.E.BYPASS.LTC128B.128 [R175+0x1000], desc[UR4][R12.64+0x40] ;  /* 0x010000400caf8fae */ /* 0x000fe2000b981a04 */
[----:B------:R-:W-:-:S03]  /*1d70*/  ISETP.GE.AND P5, PT, R180, R9, PT ;  /* 0x00000009b400720c */ /* 0x000fc60003fa6270 */
[----:B------:R1:W-:Y:S01]  /*1d80*/  @!P0 LDGSTS.E.BYPASS.LTC128B.128 [R175+0x2000], desc[UR4][R12.64+0x80] ;  /* 0x020000800caf8fae */ /* 0x0003e2000b981a04 */
[----:B------:R-:W-:Y:S02]  /*1d90*/  ISETP.GE.AND P0, PT, R0, R9, PT ;  /* 0x000000090000720c */ /* 0x000fe40003f06270 */
[----:B------:R-:W-:Y:S02]  /*1da0*/  @!P3 LEA.HI.X R5, R14, R5, R11, 0x1, P1 ;  /* 0x000000050e05b211 */ /* 0x000fe400008f0c0b */
[----:B------:R-:W-:Y:S02]  /*1db0*/  ISETP.GE.AND P1, PT, R6, R9, PT ;  /* 0x000000090600720c */ /* 0x000fe40003f26270 */
[C---:B------:R-:W-:Y:S01]  /*1dc0*/  SHF.L.U32 R8, R160.reuse, 0x5, RZ ;  /* 0x00000005a0087819 */ /* 0x040fe200000006ff */
[----:B------:R-:W-:Y:S01]  /*1dd0*/  @!P3 LDGSTS.E.BYPASS.LTC128B.128 [R175+0x800], desc[UR4][R4.64] ;  /* 0x0080000004afbfae */ /* 0x000fe2000b981a04 */
[----:B------:R-:W-:Y:S02]  /*1de0*/  SHF.L.U64.HI R10, R160, 0x5, R161 ;  /* 0x00000005a00a7819 */ /* 0x000fe400000102a1 */
[----:B------:R-:W-:Y:S01]  /*1df0*/  @!P4 LEA R14, P2, R8, R166, 0x1 ;  /* 0x000000a6080ec211 */ /* 0x000fe200078408ff */
[----:B------:R-:W-:Y:S02]  /*1e00*/  @!P3 LDGSTS.E.BYPASS.LTC128B.128 [R175+0x1800], desc[UR4][R4.64+0x40] ;  /* 0x0180004004afbfae */ /* 0x000fe4000b981a04 */
[----:B------:R-:W-:-:S02]  /*1e10*/  @!P0 MOV R167, R165 ;  /* 0x000000a500a78202 */ /* 0x000fc40000000f00 */
[----:B------:R2:W-:Y:S01]  /*1e20*/  @!P3 LDGSTS.E.BYPASS.LTC128B.128 [R175+0x2800], desc[UR4][R4.64+0x80] ;  /* 0x0280008004afbfae */ /* 0x0005e2000b981a04 */
[----:B------:R-:W-:Y:S02]  /*1e30*/  @!P4 LEA.HI.X R15, R8, R165, R10, 0x1, P2 ;  /* 0x000000a5080fc211 */ /* 0x000fe400010f0c0a */
[----:B------:R-:W-:Y:S02]  /*1e40*/  @!P1 LEA R10, P2, R160, R166, 0x7 ;  /* 0x000000a6a00a9211 */ /* 0x000fe400078438ff */
[----:B------:R-:W-:Y:S01]  /*1e50*/  ISETP.GE.AND P3, PT, R6, R9, PT ;  /* 0x000000090600720c */ /* 0x000fe20003f66270 */
[----:B------:R-:W-:Y:S01]  /*1e60*/  @!P0 IMAD R6, R161, 0xc0, RZ ;  /* 0x000000c0a1068824 */ /* 0x000fe200078e02ff */
[C---:B------:R-:W-:Y:S01]  /*1e70*/  @!P1 LEA.HI.X R11, R160.reuse, R165, R161, 0x7, P2 ;  /* 0x000000a5a00b9211 */ /* 0x040fe200010f3ca1 */
[----:B-1----:R-:W-:-:S04]  /*1e80*/  @!P0 IMAD.WIDE.U32 R12, R160, 0xc0, R166 ;  /* 0x000000c0a00c8825 */ /* 0x002fc800078e00a6 */
[----:B------:R-:W-:Y:S01]  /*1e90*/  @!P0 IMAD.IADD R17, R13, 0x1, R6 ;  /* 0x000000010d118824 */ /* 0x000fe200078e0206 */
[----:B------:R-:W-:Y:S01]  /*1ea0*/  @!P0 MOV R16, R12 ;  /* 0x0000000c00108202 */ /* 0x000fe20000000f00 */
[----:B--2---:R-:W-:Y:S01]  /*1eb0*/  @!P5 IMAD.MOV.U32 R4, RZ, RZ, R166 ;  /* 0x000000ffff04d224 */ /* 0x004fe200078e00a6 */
[----:B------:R-:W-:-:S05]  /*1ec0*/  @!P5 MOV R5, R165 ;  /* 0x000000a50005d202 */ /* 0x000fca0000000f00 */
        /* <DEDUP_REMOVED lines=12> */
[----:B------:R-:W0:Y:S04]  /*1f90*/  LDGDEPBAR ;  /* 0x00000000000079af */ /* 0x000e280000000000 */
[----:B------:R1:W5:Y:S04]  /*1fa0*/  LD.E R118, desc[UR4][R2.64+0x184] ;  /* 0x0001840402767980 */ /* 0x000368000c101900 */
[----:B------:R1:W5:Y:S01]  /*1fb0*/  LD.E R52, desc[UR4][R2.64+0x188] ;  /* 0x0001880402347980 */ /* 0x000362000c101900 */
[----:B------:R-:W-:Y:S01]  /*1fc0*/  ISETP.GE.AND P4, PT, R162, R9, PT ;  /* 0x00000009a200720c */ /* 0x000fe20003f86270 */
[----:B------:R-:W-:-:S12]  /*1fd0*/  DEPBAR.LE SB0, 0x0 ;  /* 0x000080000000791a */ /* 0x000fd80000000000 */
[----:B------:R-:W-:Y:S05]  /*1fe0*/  WARPSYNC.ALL ;  /* 0x0000000000007948 */ /* 0x000fea0003800000 */
[----:B------:R-:W-:Y:S01]  /*1ff0*/  BAR.SYNC.DEFER_BLOCKING 0x0 ;  /* 0x0000000000007b1d */ /* 0x000fe20000010000 */
[----:B------:R-:W-:Y:S02]  /*2000*/  ISETP.GE.AND P2, PT, R0, R9, PT ;  /* 0x000000090000720c */ /* 0x000fe40003f46270 */
[C---:B------:R-:W-:Y:S02]  /*2010*/  SHF.L.U32 R0, R54.reuse, 0x5, RZ ;  /* 0x0000000536007819 */ /* 0x040fe400000006ff */
[----:B-1----:R-:W-:-:S02]  /*2020*/  SHF.L.U64.HI R4, R54, 0x5, R55 ;  /* 0x0000000536047819 */ /* 0x002fc40000010237 */
[-C--:B------:R-:W-:Y:S02]  /*2030*/  @!P4 LEA R8, P1, R0, R168.reuse, 0x1 ;  /* 0x000000a80008c211 */ /* 0x080fe400078208ff */
[----:B------:R-:W-:Y:S02]  /*2040*/  @!P3 LEA R12, P0, R54, R168, 0x7 ;  /* 0x000000a8360cb211 */ /* 0x000fe400078038ff */
[-C--:B------:R-:W-:Y:S02]  /*2050*/  @!P4 LEA.HI.X R9, R0, R169.reuse, R4, 0x1, P1 ;  /* 0x000000a90009c211 */ /* 0x080fe400008f0c04 */
[C---:B------:R-:W-:Y:S01]  /*2060*/  @!P3 LEA.HI.X R13, R54.reuse, R169, R55, 0x7, P0 ;  /* 0x000000a9360db211 */ /* 0x040fe200000f3c37 */
[----:B------:R-:W-:-:S04]  /*2070*/  @!P2 IMAD.WIDE.U32 R14, R54, 0xc0, R168 ;  /* 0x000000c0360ea825 */ /* 0x000fc800078e00a8 */
[----:B------:R-:W-:Y:S01]  /*2080*/  @!P2 IMAD R5, R55, 0xc0, RZ ;  /* 0x000000c03705a824 */ /* 0x000fe200078e02ff */
        /* <DEDUP_REMOVED lines=17> */
[----:B------:R-:W-:-:S03]  /*21a0*/  @!P2 MOV R10, R14 ;  /* 0x0000000e000aa202 */ /* 0x000fc60000000f00 */
        /* <DEDUP_REMOVED lines=21> */
[----:B------:R-:W-:-:S02]  /*2300*/  SHF.L.U32 R129, R171, 0x5, RZ ;  /* 0x00000005ab817819 */ /* 0x000fc400000006ff */
[C---:B------:R-:W-:Y:S01]  /*2310*/  SHF.L.U32 R158, R171.reuse, 0x4, RZ ;  /* 0x00000004ab9e7819 */ /* 0x040fe200000006ff */
[----:B-1----:R-:W-:Y:S01]  /*2320*/  IMAD.SHL.U32 R8, R171, 0x4, RZ ;  /* 0x00000004ab087824 */ /* 0x002fe200078e00ff */
[----:B------:R-:W-:Y:S01]  /*2330*/  SHF.R.U32.HI R120, RZ, 0x1, R171 ;  /* 0x00000001ff787819 */ /* 0x000fe200000116ab */
[----:B------:R-:W0:Y:S01]  /*2340*/  LDGDEPBAR ;  /* 0x00000000000079af */ /* 0x000e220000000000 */
[----:B------:R-:W-:Y:S02]  /*2350*/  LOP3.LUT R5, R129, 0xc0, RZ, 0xc0, !PT ;  /* 0x000000c081057812 */ /* 0x000fe400078ec0ff */
[----:B------:R-:W-:Y:S02]  /*2360*/  LOP3.LUT R0, R158, 0x3e00, RZ, 0xc0, !PT ;  /* 0x00003e009e007812 */ /* 0x000fe400078ec0ff */
[----:B------:R-:W-:Y:S02]  /*2370*/  LOP3.LUT R8, R8, 0x18, RZ, 0xc0, !PT ;  /* 0x0000001808087812 */ /* 0x000fe400078ec0ff */
[----:B------:R-:W-:-:S02]  /*2380*/  LOP3.LUT R9, R5, 0x8, R120, 0xf8, !PT ;  /* 0x0000000805097812 */ /* 0x000fc400078ef878 */
[----:B------:R-:W-:Y:S02]  /*2390*/  LOP3.LUT R0, R0, 0x20, R129, 0xf8, !PT ;  /* 0x0000002000007812 */ /* 0x000fe400078ef881 */
[----:B------:R-:W-:Y:S02]  /*23a0*/  LOP3.LUT R158, R158, 0x100, RZ, 0xc0, !PT ;  /* 0x000001009e9e7812 */ /* 0x000fe400078ec0ff */
[----:B------:R-:W-:Y:S02]  /*23b0*/  LOP3.LUT R4, R9, R8, RZ, 0x3c, !PT ;  /* 0x0000000809047212 */ /* 0x000fe400078e3cff */
[----:B------:R-:W-:Y:S02]  /*23c0*/  LOP3.LUT R5, R5, 0x8, R171, 0xf8, !PT ;  /* 0x0000000805057812 */ /* 0x000fe400078ef8ab */
[--C-:B------:R-:W-:Y:S02]  /*23d0*/  LOP3.LUT R9, R0, 0x100, R129.reuse, 0xf8, !PT ;  /* 0x0000010000097812 */ /* 0x100fe400078ef881 */
[----:B------:R-:W-:-:S02]  /*23e0*/  LOP3.LUT R158, R158, 0x20, R129, 0xf8, !PT ;  /* 0x000000209e9e7812 */ /* 0x000fc400078ef881 */
[----:B------:R-:W-:Y:S02]  /*23f0*/  LOP3.LUT R0, R9, R4, RZ, 0xfc, !PT ;  /* 0x0000000409007212 */ /* 0x000fe400078efcff */
[----:B------:R-:W-:Y:S02]  /*2400*/  LOP3.LUT R158, R158, R5, R8, 0xf6, !PT ;  /* 0x000000059e9e7212 */ /* 0x000fe400078ef608 */
[-C--:B------:R-:W-:Y:S02]  /*2410*/  LEA R159, R0, R7.reuse, 0x1 ;  /* 0x00000007009f7211 */ /* 0x080fe400078e08ff */
[----:B------:R-:W-:-:S03]  /*2420*/  LEA R158, R158, R7, 0x1 ;  /* 0x000000079e9e7211 */ /* 0x000fc600078e08ff */
[----:B------:R-:W-:Y:S04]  /*2430*/  LDSM.16.M88.4 R44, [R159] ;  /* 0x000000009f2c783b */ /* 0x000fe80000000200 */
[----:B------:R-:W1:Y:S04]  /*2440*/  LDSM.16.M88.4 R32, [R158+0x3000] ;  /* 0x003000009e20783b */ /* 0x000e680000000200 */
[----:B------:R-:W4:Y:S01]  /*2450*/  LDSM.16.M88.4 R96, [R158+0x3400] ;  /* 0x003400009e60783b */ /* 0x000f220000000200 */
[----:B------:R-:W-:Y:S02]  /*2460*/  LOP3.LUT P0, RZ, R171, 0x4, RZ, 0xc0, !PT ;  /* 0x00000004abff7812 */ /* 0x000fe4000780c0ff */
[----:B------:R-:W-:Y:S01]  /*2470*/  MOV R5, 0x10 ;  /* 0x0000001000057802 */ /* 0x000fe20000000f00 */
[----:B------:R-:W4:Y:S03]  /*2480*/  LDSM.16.M88.4 R88, [R158+0x3800] ;  /* 0x003800009e58783b */ /* 0x000f260000000200 */
[----:B------:R-:W-:Y:S01]  /*2490*/  SEL R5, R5, 0xfffffff0, !P0 ;  /* 0xfffffff005057807 */ /* 0x000fe20004000000 */
[----:B------:R-:W4:Y:S03]  /*24a0*/  LDSM.16.M88.4 R80, [R158+0x3c00] ;  /* 0x003c00009e50783b */ /* 0x000f260000000200 */
[C---:B------:R-:W-:Y:S01]  /*24b0*/  LEA R119, R5.reuse, R158, 0x1 ;  /* 0x0000009e05777211 */ /* 0x040fe200078e08ff */
[----:B------:R-:W-:Y:S01]  /*24c0*/  IMAD R157, R5, 0x2, R159 ;  /* 0x00000002059d7824 */ /* 0x000fe200078e029f */
[----:B------:R-:W4:Y:S04]  /*24d0*/  LDSM.16.M88.4 R72, [R158+0x4000] ;  /* 0x004000009e48783b */ /* 0x000f280000000200 */
[----:B------:R-:W4:Y:S04]  /*24e0*/  LDSM.16.M88.4 R64, [R158+0x4400] ;  /* 0x004400009e40783b */ /* 0x000f280000000200 */
[----:B------:R-:W4:Y:S04]  /*24f0*/  LDSM.16.M88.4 R56, [R158+0x4800] ;  /* 0x004800009e38783b */ /* 0x000f280000000200 */
[----:B------:R-:W4:Y:S04]  /*2500*/  LDSM.16.M88.4 R24, [R158+0x4c00] ;  /* 0x004c00009e18783b */ /* 0x000f280000000200 */
[----:B--2---:R-:W-:Y:S04]  /*2510*/  LDSM.16.M88.4 R8, [R157] ;  /* 0x000000009d08783b */ /* 0x004fe80000000200 */
[----:B------:R-:W2:Y:S04]  /*2520*/  LDSM.16.M88.4 R20, [R119+0x3000] ;  /* 0x003000007714783b */ /* 0x000ea80000000200 */
[----:B------:R-:W2:Y:S01]  /*2530*/  LDSM.16.M88.4 R36, [R119+0x3400] ;  /* 0x003400007724783b */ /* 0x000ea20000000200 */
        /* <DEDUP_REMOVED lines=35> */
[C---:B----4-:R-:W-:Y:S08]  /*2770*/  HMMA.16816.F32.BF16 R76, R8.reuse, R24, R76 ;  /* 0x00000018084c723c */ /* 0x050ff0000004184c */
[C---:B------:R-:W-:Y:S01]  /*2780*/  HMMA.16816.F32.BF16 R72, R8.reuse, R26, R72 ;  /* 0x0000001a0848723c */ /* 0x040fe20000041848 */
[----:B------:R-:W-:Y:S07]  /*2790*/  LDSM.16.M88.4 R24, [R159+0x2000] ;  /* 0x002000009f18783b */ /* 0x000fee0000000200 */
[C---:B--2---:R-:W-:Y:S08]  /*27a0*/  HMMA.16816.F32.BF16 R68, R8.reuse, R20, R68 ;  /* 0x000000140844723c */ /* 0x044ff00000041844 */
        /* <DEDUP_REMOVED lines=20> */
[----:B------:R-:W-:Y:S03]  /*28f0*/  HMMA.16816.F32.BF16 R28, R104, R108, R28 ;  /* 0x0000006c681c723c */ /* 0x000fe6000004181c */
[----:B------:R-:W-:-:S05]  /*2900*/  FMUL.FTZ R0, R16, R6 ;  /* 0x0000000610007220 */ /* 0x000fca0000410000 */
[C---:B------:R-:W-:Y:S08]  /*2910*/  HMMA.16816.F32.BF16 R96, R104.reuse, R110, R96 ;  /* 0x0000006e6860723c */ /* 0x040ff00000041860 */
[C---:B------:R-:W-:Y:S01]  /*2920*/  HMMA.16816.F32.BF16 R108, R104.reuse, R100, R92 ;  /* 0x00000064686c723c */ /* 0x040fe2000004185c */
[-C--:B------:R-:W-:Y:S01]  /*2930*/  FMUL.FTZ R100, R18, R6.reuse ;  /* 0x0000000612647220 */ /* 0x080fe20000410000 */
[-C--:B------:R-:W-:Y:S01]  /*2940*/  FMUL.FTZ R101, R19, R6.reuse ;  /* 0x0000000613657220 */ /* 0x080fe20000410000 */
[----:B------:R-:W-:Y:S05]  /*2950*/  LDSM.16.M88.4 R92, [R158+0x7400] ;  /* 0x007400009e5c783b */ /* 0x000fea0000000200 */
[----:B------:R-:W-:Y:S01]  /*2960*/  HMMA.16816.F32.BF16 R88, R104, R102, R88 ;  /* 0x000000666858723c */ /* 0x000fe20000041858 */
[----:B------:R-:W-:-:S02]  /*2970*/  FMUL.FTZ R102, R17, R6 ;  /* 0x0000000611667220 */ /* 0x000fc40000410000 */
[----:B------:R-:W3:Y:S05]  /*2980*/  LDSM.16.M88.4 R16, [R158+0x7800] ;  /* 0x007800009e10783b */ /* 0x000eea0000000200 */
[C---:B--2---:R-:W-:Y:S08]  /*2990*/  HMMA.16816.F32.BF16 R84, R104.reuse, R20, R84 ;  /* 0x000000146854723c */ /* 0x044ff00000041854 */
[----:B------:R-:W-:Y:S01]  /*29a0*/  HMMA.16816.F32.BF16 R80, R104, R22, R80 ;  /* 0x000000166850723c */ /* 0x000fe20000041850 */
[----:B------:R-:W2:Y:S07]  /*29b0*/  LDSM.16.M88.4 R20, [R119+0x5c00] ;  /* 0x005c00007714783b */ /* 0x000eae0000000200 */
[C---:B-1----:R-:W-:Y:S08]  /*29c0*/  HMMA.16816.F32.BF16 R108, R40.reuse, R8, R108 ;  /* 0x00000008286c723c */ /* 0x042ff0000004186c */
[C---:B------:R-:W-:Y:S01]  /*29d0*/  HMMA.16816.F32.BF16 R88, R40.reuse, R10, R88 ;  /* 0x0000000a2858723c */ /* 0x040fe20000041858 */
[----:B------:R-:W1:Y:S07]  /*29e0*/  LDSM.16.M88.4 R8, [R158+0x7c00] ;  /* 0x007c00009e08783b */ /* 0x000e6e0000000200 */
[C---:B------:R-:W-:Y:S01]  /*29f0*/  HMMA.16816.F32.BF16 R112, R40.reuse, R36, R28 ;  /* 0x000000242870723c */ /* 0x040fe2000004181c */
[-C--:B------:R-:W-:Y:S01]  /*2a00*/  FMUL.FTZ R32, R32, R6.reuse ;  /* 0x0000000620207220 */ /* 0x080fe20000410000 */
[-C--:B------:R-:W-:Y:S01]  /*2a10*/  FMUL.FTZ R33, R33, R6.reuse ;  /* 0x0000000621217220 */ /* 0x080fe20000410000 */
[-C--:B------:R-:W-:Y:S01]  /*2a20*/  FMUL.FTZ R34, R34, R6.reuse ;  /* 0x0000000622227220 */ /* 0x080fe20000410000 */
[-C--:B------:R-:W-:Y:S01]  /*2a30*/  FMUL.FTZ R35, R35, R6.reuse ;  /* 0x0000000623237220 */ /* 0x080fe20000410000 */
[----:B------:R-:W-:Y:S03]  /*2a40*/  LDSM.16.M88.4 R28, [R119+0x7400] ;  /* 0x00740000771c783b */ /* 0x000fe60000000200 */
[----:B------:R-:W-:Y:S01]  /*2a50*/  HMMA.16816.F32.BF16 R96, R40, R38, R96 ;  /* 0x000000262860723c */ /* 0x000fe20000041860 */
[----:B------:R-:W4:Y:S01]  /*2a60*/  LDSM.16.M88.4 R36, [R158+0x6000] ;  /* 0x006000009e24783b */ /* 0x000f220000000200 */
[----:B------:R-:W1:Y:S06]  /*2a70*/  MUFU.TANH R122, R32 ;  /* 0x00000020007a7308 */ /* 0x000e6c0000002400 */
[C---:B---3--:R-:W-:Y:S02]  /*2a80*/  HMMA.16816.F32.BF16 R108, R24.reuse, R16, R108 ;  /* 0x00000010186c723c */ /* 0x048fe4000004186c */
[----:B------:R-:W3:Y:S06]  /*2a90*/  MUFU.TANH R123, R33 ;  /* 0x00000021007b7308 */ /* 0x000eec0000002400 */
[----:B------:R-:W-:Y:S01]  /*2aa0*/  HMMA.16816.F32.BF16 R88, R24, R18, R88 ;  /* 0x000000121858723c */ /* 0x000fe20000041858 */
[----:B------:R-:W3:Y:S01]  /*2ab0*/  LDSM.16.M88.4 R16, [R158+0x6400] ;  /* 0x006400009e10783b */ /* 0x000ee20000000200 */
[----:B------:R-:W1:Y:S06]  /*2ac0*/  MUFU.TANH R103, R34 ;  /* 0x0000002200677308 */ /* 0x000e6c0000002400 */
[C---:B--2---:R-:W-:Y:S02]  /*2ad0*/  HMMA.16816.F32.BF16 R84, R40.reuse, R20, R84 ;  /* 0x000000142854723c */ /* 0x044fe40000041854 */
[----:B------:R2:W1:Y:S06]  /*2ae0*/  MUFU.TANH R124, R35 ;  /* 0x00000023007c7308 */ /* 0x00046c0000002400 */
[----:B------:R-:W-:Y:S01]  /*2af0*/  HMMA.16816.F32.BF16 R80, R40, R22, R80 ;  /* 0x000000162850723c */ /* 0x000fe20000041850 */
[----:B------:R-:W-:Y:S04]  /*2b00*/  LDSM.16.M88.4 R20, [R158+0x8000] ;  /* 0x008000009e14783b */ /* 0x000fe80000000200 */
[----:B--2---:R-:W2:Y:S03]  /*2b10*/  LDSM.16.M88.4 R32, [R119+0x6000] ;  /* 0x006000007720783b */ /* 0x004ea60000000200 */
[C---:B------:R-:W-:Y:S08]  /*2b20*/  HMMA.16816.F32.BF16 R112, R24.reuse, R92, R112 ;  /* 0x0000005c1870723c */ /* 0x040ff00000041870 */
        /* <DEDUP_REMOVED lines=9> */
[----:B------:R-:W-:Y:S01]  /*2bc0*/  HMMA.16816.F32.BF16 R96, R12, R30, R96 ;  /* 0x0000001e0c60723c */ /* 0x000fe20000041860 */
[----:B------:R-:W4:Y:S07]  /*2bd0*/  LDSM.16.M88.4 R28, [R119+0x7c00] ;  /* 0x007c0000771c783b */ /* 0x000f2e0000000200 */
[C---:B---3--:R-:W-:Y:S08]  /*2be0*/  HMMA.16816.F32.BF16 R68, R104.reuse, R16, R68 ;  /* 0x000000106844723c */ /* 0x048ff00000041844 */
[----:B------:R-:W-:Y:S01]  /*2bf0*/  HMMA.16816.F32.BF16 R64, R104, R18, R64 ;  /* 0x000000126840723c */ /* 0x000fe20000041840 */
[----:B------:R-:W3:Y:S07]  /*2c00*/  LDSM.16.M88.4 R16, [R119+0x6400] ;  /* 0x006400007710783b */ /* 0x000eee0000000200 */
[C---:B--2---:R-:W-:Y:S08]  /*2c10*/  HMMA.16816.F32.BF16 R76, R40.reuse, R32, R76 ;  /* 0x00000020284c723c */ /* 0x044ff0000004184c */
[----:B------:R-:W-:Y:S01]  /*2c20*/  HMMA.16816.F32.BF16 R72, R40, R34, R72 ;  /* 0x000000222848723c */ /* 0x000fe20000041848 */
[----:B------:R-:W-:Y:S07]  /*2c30*/  LDSM.16.M88.4 R32, [R119+0x8400] ;  /* 0x008400007720783b */ /* 0x000fee0000000200 */
[C---:B-1----:R-:W-:Y:S08]  /*2c40*/  HMMA.16816.F32.BF16 R60, R104.reuse, R8, R60 ;  /* 0x00000008683c723c */ /* 0x042ff0000004183c */
[----:B------:R-:W-:Y:S01]  /*2c50*/  HMMA.16816.F32.BF16 R56, R104, R10, R56 ;  /* 0x0000000a6838723c */ /* 0x000fe20000041838 */
[----:B------:R-:W1:Y:S07]  /*2c60*/  LDSM.16.M88.4 R8, [R119+0x6800] ;  /* 0x006800007708783b */ /* 0x000e6e0000000200 */
[C---:B------:R-:W-:Y:S08]  /*2c70*/  HMMA.16816.F32.BF16 R76, R24.reuse, R20, R76 ;  /* 0x00000014184c723c */ /* 0x040ff0000004184c */
[----:B------:R-:W-:Y:S01]  /*2c80*/  HMMA.16816.F32.BF16 R72, R24, R22, R72 ;  /* 0x000000161848723c */ /* 0x000fe20000041848 */
[----:B------:R-:W2:Y:S07]  /*2c90*/  LDSM.16.M88.4 R20, [R158+0x6c00] ;  /* 0x006c00009e14783b */ /* 0x000eae0000000200 */
[C---:B----4-:R-:W-:Y:S08]  /*2ca0*/  HMMA.16816.F32.BF16 R84, R12.reuse, R28, R84 ;  /* 0x0000001c0c54723c */ /* 0x050ff00000041854 */
[----:B------:R-:W-:Y:S01]  /*2cb0*/  HMMA.16816.F32.BF16 R80, R12, R30, R80 ;  /* 0x0000001e0c50723c */ /* 0x000fe20000041850 */
[----:B------:R-:W4:Y:S07]  /*2cc0*/  LDSM.16.M88.4 R28, [R158+0x8400] ;  /* 0x008400009e1c783b */ /* 0x000f2e0000000200 */
[C---:B---3--:R-:W-:Y:S08]  /*2cd0*/  HMMA.16816.F32.BF16 R68, R40.reuse, R16, R68 ;  /* 0x000000102844723c */ /* 0x048ff00000041844 */
[----:B------:R-:W-:Y:S01]  /*2ce0*/  HMMA.16816.F32.BF16 R64, R40, R18, R64 ;  /* 0x000000122840723c */ /* 0x000fe20000041840 */
[----:B------:R-:W3:Y:S07]  /*2cf0*/  LDSM.16.M88.4 R16, [R158+0x8800] ;  /* 0x008800009e10783b */ /* 0x000eee0000000200 */
[C---:B------:R-:W-:Y:S08]  /*2d00*/  HMMA.16816.F32.BF16 R76, R12.reuse, R36, R76 ;  /* 0x000000240c4c723c */ /* 0x040ff0000004184c */
[----:B------:R-:W-:Y:S01]  /*2d10*/  HMMA.16816.F32.BF16 R72, R12, R38, R72 ;  /* 0x000000260c48723c */ /* 0x000fe20000041848 */
[----:B------:R-:W3:Y:S07]  /*2d20*/  LDSM.16.M88.4 R36, [R119+0x6c00] ;  /* 0x006c00007724783b */ /* 0x000eee0000000200 */
[C---:B-1----:R-:W-:Y:S08]  /*2d30*/  HMMA.16816.F32.BF16 R60, R40.reuse, R8, R60 ;  /* 0x00000008283c723c */ /* 0x042ff0000004183c */
[----:B------:R-:W-:Y:S01]  /*2d40*/  HMMA.16816.F32.BF16 R56, R40, R10, R56 ;  /* 0x0000000a2838723c */ /* 0x000fe20000041838 */
[----:B------:R-:W1:Y:S07]  /*2d50*/  LDSM.16.M88.4 R8, [R158+0x8c00] ;  /* 0x008c00009e08783b */ /* 0x000e6e0000000200 */
[C---:B--2---:R-:W-:Y:S08]  /*2d60*/  HMMA.16816.F32.BF16 R48, R104.reuse, R20, R48 ;  /* 0x000000146830723c */ /* 0x044ff00000041830 */
[----:B------:R-:W-:Y:S08]  /*2d70*/  HMMA.16816.F32.BF16 R44, R104, R22, R44 ;  /* 0x00000016682c723c */ /* 0x000ff0000004182c */
[C---:B----4-:R-:W-:Y:S08]  /*2d80*/  HMMA.16816.F32.BF16 R68, R24.reuse, R28, R68 ;  /* 0x0000001c1844723c */ /* 0x050ff00000041844 */
[C---:B------:R-:W-:Y:S01]  /*2d90*/  HMMA.16816.F32.BF16 R64, R24.reuse, R30, R64 ;  /* 0x0000001e1840723c */ /* 0x040fe20000041840 */
[----:B------:R-:W2:Y:S07]  /*2da0*/  LDSM.16.M88.4 R28, [R119+0x8800] ;  /* 0x00880000771c783b */ /* 0x000eae0000000200 */
[C---:B---3--:R-:W-:Y:S08]  /*2db0*/  HMMA.16816.F32.BF16 R60, R24.reuse, R16, R60 ;  /* 0x00000010183c723c */ /* 0x048ff0000004183c */
[----:B------:R-:W-:Y:S01]  /*2dc0*/  HMMA.16816.F32.BF16 R56, R24, R18, R56 ;  /* 0x000000121838723c */ /* 0x000fe20000041838 */
[----:B------:R-:W3:Y:S07]  /*2dd0*/  LDSM.16.M88.4 R16, [R119+0x8c00] ;  /* 0x008c00007710783b */ /* 0x000eee0000000200 */
[----:B------:R-:W-:Y:S08]  /*2de0*/  HMMA.16816.F32.BF16 R108, R12, R92, R108 ;  /* 0x0000005c0c6c723c */ /* 0x000ff0000004186c */
[----:B------:R-:W-:Y:S08]  /*2df0*/  HMMA.16816.F32.BF16 R48, R40, R36, R48 ;  /* 0x000000242830723c */ /* 0x000ff00000041830 */
[----:B------:R-:W-:Y:S01]  /*2e00*/  HMMA.16816.F32.BF16 R88, R12, R94, R88 ;  /* 0x0000005e0c58723c */ /* 0x000fe20000041858 */
[-C--:B------:R-:W-:Y:S01]  /*2e10*/  FMUL.FTZ R125, R112, R6.reuse ;  /* 0x00000006707d7220 */ /* 0x080fe20000410000 */
[-C--:B------:R-:W-:Y:S01]  /*2e20*/  FMUL.FTZ R126, R113, R6.reuse ;  /* 0x00000006717e7220 */ /* 0x080fe20000410000 */
[-C--:B------:R-:W-:Y:S01]  /*2e30*/  FMUL.FTZ R96, R96, R6.reuse ;  /* 0x0000000660607220 */ /* 0x080fe20000410000 */
[-C--:B------:R-:W-:Y:S01]  /*2e40*/  FMUL.FTZ R97, R97, R6.reuse ;  /* 0x0000000661617220 */ /* 0x080fe20000410000 */
[-C--:B------:R-:W-:Y:S01]  /*2e50*/  FMUL.FTZ R72, R72, R6.reuse ;  /* 0x0000000648487220 */ /* 0x080fe20000410000 */
[-C--:B------:R-:W-:Y:S01]  /*2e60*/  FMUL.FTZ R20, R74, R6.reuse ;  /* 0x000000064a147220 */ /* 0x080fe20000410000 */
[----:B------:R-:W-:Y:S01]  /*2e70*/  FMUL.FTZ R21, R75, R6 ;  /* 0x000000064b157220 */ /* 0x000fe20000410000 */
[----:B------:R-:W-:Y:S01]  /*2e80*/  HMMA.16816.F32.BF16 R44, R40, R38, R44 ;  /* 0x00000026282c723c */ /* 0x000fe2000004182c */
[----:B------:R-:W-:Y:S01]  /*2e90*/  ISETP.GT.U32.AND P0, PT, R135, R164, PT ;  /* 0x000000a48700720c */ /* 0x000fe20003f04070 */
[----:B------:R-:W4:Y:S01]  /*2ea0*/  MUFU.TANH R0, R0 ;  /* 0x0000000000007308 */ /* 0x000f220000002400 */
[----:B------:R-:W-:-:S05]  /*2eb0*/  DEPBAR.LE SB0, 0x0 ;  /* 0x000080000000791a */ /* 0x000fca0000000000 */
[----:B-1----:R-:W-:-:S12]  /*2ec0*/  HMMA.16816.F32.BF16 R48, R24, R8, R48 ;  /* 0x000000081830723c */ /* 0x002fd80000041830 */
[----:B------:R-:W-:Y:S08]  /*2ed0*/  HMMA.16816.F32.BF16 R44, R24, R10, R44 ;  /* 0x0000000a182c723c */ /* 0x000ff0000004182c */
[C---:B------:R-:W-:Y:S08]  /*2ee0*/  HMMA.16816.F32.BF16 R68, R12.reuse, R32, R68 ;  /* 0x000000200c44723c */ /* 0x040ff00000041844 */
[C---:B------:R-:W-:Y:S08]  /*2ef0*/  HMMA.16816.F32.BF16 R64, R12.reuse, R34, R64 ;  /* 0x000000220c40723c */ /* 0x040ff00000041840 */
[C---:B--2---:R-:W-:Y:S08]  /*2f00*/  HMMA.16816.F32.BF16 R60, R12.reuse, R28, R60 ;  /* 0x0000001c0c3c723c */ /* 0x044ff0000004183c */
[C---:B------:R-:W-:Y:S08]  /*2f10*/  HMMA.16816.F32.BF16 R56, R12.reuse, R30, R56 ;  /* 0x0000001e0c38723c */ /* 0x040ff00000041838 */
[C---:B---3--:R-:W-:Y:S08]  /*2f20*/  HMMA.16816.F32.BF16 R48, R12.reuse, R16, R48 ;  /* 0x000000100c30723c */ /* 0x048ff00000041830 */
        /* <DEDUP_REMOVED lines=50> */
[----:B------:R1:W2:Y:S01]  /*3250*/  MUFU.TANH R38, R61 ;  /* 0x0000003d00267308 */ /* 0x0002a20000002400 */
[----:B------:R-:W-:-:S02]  /*3260*/  LOP3.LUT R15, R120, 0x1f0, RZ, 0xc0, !PT ;  /* 0x000001f0780f7812 */ /* 0x000fc400078ec0ff */
[----:B------:R-:W-:-:S05]  /*3270*/  LOP3.LUT R17, R180, 0x7, RZ, 0xc0, !PT ;  /* 0x00000007b4117812 */ /* 0x000fca00078ec0ff */
[----:B------:R-:W3:Y:S01]  /*3280*/  MUFU.TANH R102, R102 ;  /* 0x0000006600667308 */ /* 0x000ee20000002400 */
[----:B------:R-:W-:Y:S02]  /*3290*/  IADD3 R15, PT, PT, R174, R17, R15 ;  /* 0x00000011ae0f7210 */ /* 0x000fe40007ffe00f */
[----:B-----5:R-:W-:-:S05]  /*32a0*/  IADD3 R18, PT, PT, R52, R53, -R121 ;  /* 0x0000003534127210 */ /* 0x020fca0007ffe879 */
        /* <DEDUP_REMOVED lines=57> */
[----:B------:R-:W-:Y:S01]  /*3640*/  IADD3 R118, PT, PT, R53, -R121, -R118 ;  /* 0x8000007935767210 */ /* 0x000fe20007ffe876 */
[----:B------:R-:W-:Y:S01]  /*3650*/  BSSY.RECONVERGENT B1, `(.L_x_4565) ;  /* 0x000006a000017945 */ /* 0x000fe20003800200 */
[----:B------:R-:W-:-:S02]  /*3660*/  IADD3 R18, PT, PT, R15, R18, RZ ;  /* 0x000000120f127210 */ /* 0x000fc40007ffe0ff */
[----:B------:R-:W-:Y:S02]  /*3670*/  IADD3 R132, PT, PT, R15, R118, RZ ;  /* 0x000000760f847210 */ /* 0x000fe40007ffe0ff */
[C-C-:B------:R-:W-:Y:S02]  /*3680*/  VIADDMNMX R178, R18.reuse, 0x1, R53.reuse, PT ;  /* 0x0000000112b27846 */ /* 0x140fe40003800135 */
[----:B------:R-:W-:Y:S01]  /*3690*/  VIADDMNMX R177, R18, 0x9, R53, PT ;  /* 0x0000000912b17846 */ /* 0x000fe20003800135 */
        /* <DEDUP_REMOVED lines=15> */
.L_x_4568:
        /* <DEDUP_REMOVED lines=60> */
.L_x_4569:
[----:B------:R-:W-:Y:S05]  /*3b50*/  BSYNC.RECONVERGENT B0 ;  /* 0x0000000000007941 */ /* 0x000fea0003800200 */
.L_x_4567:
        /* <DEDUP_REMOVED lines=25> */
.L_x_4566:
[----:B------:R-:W-:Y:S05]  /*3cf0*/  BSYNC.RECONVERGENT B1 ;  /* 0x0000000000017941 */ /* 0x000fea0003800200 */
.L_x_4565:
[----:B------:R-:W3:Y:S01]  /*3d00*/  LD.E R23, desc[UR4][R2.64+0xdc] ;  /* 0x0000dc0402177980 */ /* 0x000ee2000c101900 */
        /* <DEDUP_REMOVED lines=9> */
[----:B------:R-:W-:Y:S02]  /*3da0*/  FSEL R0, R0, -INF , !P2 ;  /* 0xff80000000007808 */ /* 0x000fe40005000000 */
[----:B------:R-:W-:Y:S01]  /*3db0*/  ISETP.GT.AND P2, PT, R132, R47, PT ;  /* 0x0000002f8400720c */ /* 0x000fe20003f44270 */
[----:B------:R-:W-:Y:S01]  /*3dc0*/  VIADD R110, R18, 0x10 ;  /* 0x00000010126e7836 */ /* 0x000fe20000000000 */
[----:B------:R-:W-:Y:S02]  /*3dd0*/  ISETP.GT.AND P3, PT, R132, R114, PT ;  /* 0x000000728400720c */ /* 0x000fe40003f64270 */
[----:B------:R-:W-:Y:S01]  /*3de0*/  FSEL R19, R0, -INF , !P4 ;  /* 0xff80000000137808 */ /* 0x000fe20006000000 */
[----:B------:R-:W-:Y:S01]  /*3df0*/  VIADD R107, R18, 0x11 ;  /* 0x00000011126b7836 */ /* 0x000fe20000000000 */
[----:B------:R-:W-:-:S02]  /*3e00*/  ISETP.GE.AND P5, PT, R47, R178, PT ;  /* 0x000000b22f00720c */ /* 0x000fc40003fa6270 */
[----:B------:R-:W-:Y:S02]  /*3e10*/  FSEL R0, R102, -INF , !P2 ;  /* 0xff80000066007808 */ /* 0x000fe40005000000 */
[----:B------:R-:W-:Y:S01]  /*3e20*/  ISETP.GT.AND P2, PT, R132, R111, PT ;  /* 0x0000006f8400720c */ /* 0x000fe20003f44270 */
        /* <DEDUP_REMOVED lines=12> */
[----:B-1----:R-:W-:Y:S02]  /*3ef0*/  FSEL R75, R125, -INF , !P3 ;  /* 0xff8000007d4b7808 */ /* 0x002fe40005800000 */
        /* <DEDUP_REMOVED lines=33> */
[-C--:B------:R-:W-:Y:S02]  /*4110*/  ISETP.GE.AND P5, PT, R70, R178.reuse, PT ;  /* 0x000000b24600720c */ /* 0x080fe40003fa6270 */
        /* <DEDUP_REMOVED lines=15> */
[----:B--2---:R-:W-:Y:S02]  /*4210*/  FSEL R27, R86, -INF , !P3 ;  /* 0xff800000561b7808 */ /* 0x004fe40005800000 */
        /* <DEDUP_REMOVED lines=51> */
[----:B------:R-:W-:Y:S02]  /*4550*/  ISETP.GT.AND P3, PT, R132, R42, PT ;  /* 0x0000002a8400720c */ /* 0x000fe40003f64270 */
[----:B------:R-:W-:Y:S02]  /*4560*/  ISETP.GE.AND P5, PT, R43, R178, PT ;  /* 0x000000b22b00720c */ /* 0x000fe40003fa6270 */
[----:B------:R-:W-:Y:S02]  /*4570*/  FSEL R38, R38, -INF , !P2 ;  /* 0xff80000026267808 */ /* 0x000fe40005000000 */
[----:B------:R-:W-:Y:S01]  /*4580*/  ISETP.GT.AND P2, PT, R132, R40, PT ;  /* 0x000000288400720c */ /* 0x000fe20003f44270 */
[----:B------:R-:W-:Y:S01]  /*4590*/  VIADD R26, R18, 0x71 ;  /* 0x00000071121a7836 */ /* 0x000fe20000000000 */
[----:B------:R-:W-:-:S02]  /*45a0*/  FSEL R125, R60, -INF , !P4 ;  /* 0xff8000003c7d7808 */ /* 0x000fc40006000000 */
[-C--:B------:R-:W-:Y:S02]  /*45b0*/  ISETP.GE.AND P4, PT, R42, R178.reuse, PT ;  /* 0x000000b22a00720c */ /* 0x080fe40003f86270 */
[----:B------:R-:W-:Y:S01]  /*45c0*/  FSEL R16, R16, -INF , !P3 ;  /* 0xff80000010107808 */ /* 0x000fe20005800000 */
[----:B------:R-:W-:Y:S01]  /*45d0*/  VIADD R24, R18, 0x78 ;  /* 0x0000007812187836 */ /* 0x000fe20000000000 */
[----:B------:R-:W-:Y:S02]  /*45e0*/  FSEL R123, R38, -INF , !P5 ;  /* 0xff800000267b7808 */ /* 0x000fe40006800000 */
[----:B------:R-:W-:Y:S02]  /*45f0*/  ISETP.GT.AND P3, PT, R132, R39, PT ;  /* 0x000000278400720c */ /* 0x000fe40003f64270 */
[----:B------:R-:W-:Y:S02]  /*4600*/  ISETP.GE.AND P5, PT, R40, R178, PT ;  /* 0x000000b22800720c */ /* 0x000fe40003fa6270 */
[----:B------:R-:W-:-:S02]  /*4610*/  FSEL R41, R41, -INF , !P2 ;  /* 0xff80000029297808 */ /* 0x000fc40005000000 */
[----:B------:R-:W-:Y:S02]  /*4620*/  FSEL R121, R16, -INF , !P4 ;  /* 0xff80000010797808 */ /* 0x000fe40006000000 */
[----:B------:R-:W-:Y:S02]  /*4630*/  ISETP.GE.AND P2, PT, R39, R178, PT ;  /* 0x000000b22700720c */ /* 0x000fe40003f46270 */
[----:B------:R-:W-:Y:S02]  /*4640*/  ISETP.GT.AND P4, PT, R132, R26, PT ;  /* 0x0000001a8400720c */ /* 0x000fe40003f84270 */
[----:B------:R-:W-:Y:S02]  /*4650*/  FSEL R48, R48, -INF , !P3 ;  /* 0xff80000030307808 */ /* 0x000fe40005800000 */
[----:B------:R-:W-:Y:S02]  /*4660*/  FSEL R67, R41, -INF , !P5 ;  /* 0xff80000029437808 */ /* 0x000fe40006800000 */
[----:B------:R-:W-:-:S02]  /*4670*/  FMNMX3.FTZ R28, R19, R0, R105, !PT ;  /* 0x00000000131c7276 */ /* 0x000fc40007810069 */
[----:B------:R-:W-:Y:S02]  /*4680*/  ISETP.GT.AND P1, PT, R133, R18, PT ;  /* 0x000000128500720c */ /* 0x000fe40003f24270 */
[C---:B------:R-:W-:Y:S01]  /*4690*/  ISETP.GE.AND P0, PT, R18.reuse, R177, PT ;  /* 0x000000b11200720c */ /* 0x040fe20003f06270 */
[----:B------:R-:W-:Y:S01]  /*46a0*/  VIADD R18, R18, 0x79 ;  /* 0x0000007912127836 */ /* 0x000fe20000000000 */
[----:B------:R-:W-:Y:S02]  /*46b0*/  ISETP.GT.AND P5, PT, R132, R24, PT ;  /* 0x000000188400720c */ /* 0x000fe40003fa4270 */
[----:B------:R-:W-:Y:S02]  /*46c0*/  FSEL R51, R48, -INF , !P2 ;  /* 0xff80000030337808 */ /* 0x000fe40005000000 */
[----:B------:R-:W-:Y:S02]  /*46d0*/  FSEL R49, R49, -INF , !P4 ;  /* 0xff80000031317808 */ /* 0x000fe40006000000 */
[----:B------:R-:W-:-:S02]  /*46e0*/  ISETP.GT.AND P2, PT, R133, R47, PT ;  /* 0x0000002f8500720c */ /* 0x000fc40003f44270 */
[----:B------:R-:W-:Y:S02]  /*46f0*/  ISETP.GE.AND P4, PT, R47, R177, PT ;  /* 0x000000b12f00720c */ /* 0x000fe40003f86270 */
[----:B------:R-:W-:Y:S02]  /*4700*/  FMNMX3.FTZ R28, R28, R79, R75, !PT ;  /* 0x0000004f1c1c7276 */ /* 0x000fe4000781004b */
[----:B------:R-:W-:Y:S02]  /*4710*/  FSEL R47, R61, -INF , !P5 ;  /* 0xff8000003d2f7808 */ /* 0x000fe40006800000 */
[----:B------:R-:W-:Y:S02]  /*4720*/  ISETP.GE.AND P5, PT, R26, R178, PT ;  /* 0x000000b21a00720c */ /* 0x000fe40003fa6270 */
[----:B------:R-:W-:Y:S02]  /*4730*/  ISETP.GT.AND P3, PT, R132, R18, PT ;  /* 0x000000128400720c */ /* 0x000fe40003f64270 */
[----:B------:R-:W-:-:S02]  /*4740*/  FSEL R16, R100, -INF , !P1 ;  /* 0xff80000064107808 */ /* 0x000fc40004800000 */
[----:B------:R-:W-:Y:S02]  /*4750*/  FMNMX3.FTZ R28, R28, R71, R17, !PT ;  /* 0x000000471c1c7276 */ /* 0x000fe40007810011 */
[----:B------:R-:W-:Y:S02]  /*4760*/  FSEL R49, R49, -INF , !P5 ;  /* 0xff80000031317808 */ /* 0x000fe40006800000 */
[----:B------:R-:W-:Y:S02]  /*4770*/  FSEL R45, R45, -INF , !P3 ;  /* 0xff8000002d2d7808 */ /* 0x000fe40005800000 */
[----:B------:R-:W-:Y:S02]  /*4780*/  ISETP.GE.AND P5, PT, R18, R178, PT ;  /* 0x000000b21200720c */ /* 0x000fe40003fa6270 */
[----:B------:R-:W-:Y:S02]  /*4790*/  FSEL R16, R16, -INF , !P0 ;  /* 0xff80000010107808 */ /* 0x000fe40004000000 */
[----:B------:R-:W-:-:S02]  /*47a0*/  ISETP.GT.AND P0, PT, R133, R111, PT ;  /* 0x0000006f8500720c */ /* 0x000fc40003f04270 */
[----:B------:R-:W-:Y:S02]  /*47b0*/  FSEL R97, R101, -INF , !P2 ;  /* 0xff80000065617808 */ /* 0x000fe40005000000 */
[----:B------:R-:W-:Y:S02]  /*47c0*/  FMNMX3.FTZ R28, R28, R15, R155, !PT ;  /* 0x0000000f1c1c7276 */ /* 0x000fe4000781009b */
[----:B------:R-:W-:Y:S02]  /*47d0*/  ISETP.GT.AND P2, PT, R133, R110, PT ;  /* 0x0000006e8500720c */ /* 0x000fe40003f44270 */
[----:B------:R-:W-:Y:S02]  /*47e0*/  FSEL R45, R45, -INF , !P5 ;  /* 0xff8000002d2d7808 */ /* 0x000fe40006800000 */
[----:B------:R-:W-:Y:S02]  /*47f0*/  ISETP.GT.AND P1, PT, R133, R114, PT ;  /* 0x000000728500720c */ /* 0x000fe40003f24270 */
[----:B------:R-:W-:-:S02]  /*4800*/  ISETP.GE.AND P5, PT, R111, R177, PT ;  /* 0x000000b16f00720c */ /* 0x000fc40003fa6270 */
[----:B------:R-:W-:Y:S02]  /*4810*/  FSEL R87, R124, -INF , !P0 ;  /* 0xff8000007c577808 */ /* 0x000fe40004000000 */
[----:B------:R-:W-:Y:S02]  /*4820*/  FMNMX3.FTZ R28, R28, R35, R33, !PT ;  /* 0x000000231c1c7276 */ /* 0x000fe40007810021 */
[C---:B------:R-:W-:Y:S02]  /*4830*/  ISETP.GT.AND P0, PT, R133.reuse, R106, PT ;  /* 0x0000006a8500720c */ /* 0x040fe40003f04270 */
[----:B------:R-:W-:Y:S02]  /*4840*/  FSEL R83, R112, -INF , !P2 ;  /* 0xff80000070537808 */ /* 0x000fe40005000000 */
[----:B------:R-:W-:Y:S02]  /*4850*/  ISETP.GT.AND P2, PT, R133, R104, PT ;  /* 0x000000688500720c */ /* 0x000fe40003f44270 */
[----:B------:R-:W-:-:S02]  /*4860*/  FSEL R91, R103, -INF , !P1 ;  /* 0xff800000675b7808 */ /* 0x000fc40004800000 */
[----:B------:R-:W-:Y:S02]  /*4870*/  FSEL R87, R87, -INF , !P5 ;  /* 0xff80000057577808 */ /* 0x000fe40006800000 */
[----:B------:R-:W-:Y:S02]  /*4880*/  FMNMX3.FTZ R28, R28, R31, R153, !PT ;  /* 0x0000001f1c1c7276 */ /* 0x000fe40007810099 */
[C---:B------:R-:W-:Y:S02]  /*4890*/  ISETP.GT.AND P1, PT, R133.reuse, R107, PT ;  /* 0x0000006b8500720c */ /* 0x040fe40003f24270 */
[----:B------:R-:W-:Y:S02]  /*48a0*/  ISETP.GE.AND P5, PT, R106, R177, PT ;  /* 0x000000b16a00720c */ /* 0x000fe40003fa6270 */
[----:B------:R-:W-:Y:S02]  /*48b0*/  FSEL R61, R92, -INF , !P0 ;  /* 0xff8000005c3d7808 */ /* 0x000fe40004000000 */
[----:B------:R-:W-:-:S02]  /*48c0*/  ISETP.GT.AND P0, PT, R133, R73, PT ;  /* 0x000000498500720c */ /* 0x000fc40003f04270 */
[----:B------:R-:W-:Y:S02]  /*48d0*/  FSEL R93, R93, -INF , !P2 ;  /* 0xff8000005d5d7808 */ /* 0x000fe40005000000 */
[----:B------:R-:W-:Y:S02]  /*48e0*/  ISETP.GT.AND P2, PT, R133, R74, PT ;  /* 0x0000004a8500720c */ /* 0x000fe40003f44270 */
[----:B------:R-:W-:Y:S02]  /*48f0*/  FMNMX3.FTZ R28, R28, R29, R27, !PT ;  /* 0x0000001d1c1c7276 */ /* 0x000fe4000781001b */
[----:B------:R-:W-:Y:S02]  /*4900*/  FSEL R69, R113, -INF , !P1 ;  /* 0xff80000071457808 */ /* 0x000fe40004800000 */
[----:B------:R-:W-:Y:S02]  /*4910*/  FSEL R61, R61, -INF , !P5 ;  /* 0xff8000003d3d7808 */ /* 0x000fe40006800000 */
[----:B------:R-:W-:-:S02]  /*4920*/  ISETP.GT.AND P1, PT, R133, R78, PT ;  /* 0x0000004e8500720c */ /* 0x000fc40003f24270 */
[----:B------:R-:W-:Y:S02]  /*4930*/  ISETP.GE.AND P5, PT, R73, R177, PT ;  /* 0x000000b14900720c */ /* 0x000fe40003fa6270 */
[----:B------:R-:W-:Y:S02]  /*4940*/  FSEL R95, R95, -INF , !P0 ;  /* 0xff8000005f5f7808 */ /* 0x000fe40004000000 */
[C---:B------:R-:W-:Y:S02]  /*4950*/  ISETP.GT.AND P0, PT, R133.reuse, R66, PT ;  /* 0x000000428500720c */ /* 0x040fe40003f04270 */
[----:B------:R-:W-:Y:S02]  /*4960*/  FSEL R88, R88, -INF , !P2 ;  /* 0xff80000058587808 */ /* 0x000fe40005000000 */
[----:B------:R-:W-:Y:S02]  /*4970*/  ISETP.GT.AND P2, PT, R133, R65, PT ;  /* 0x000000418500720c */ /* 0x000fe40003f44270 */
[----:B------:R-:W-:-:S02]  /*4980*/  FMNMX3.FTZ R28, R28, R25, R187, !PT ;  /* 0x000000191c1c7276 */ /* 0x000fc400078100bb */
[----:B------:R-:W-:Y:S02]  /*4990*/  FSEL R94, R94, -INF , !P1 ;  /* 0xff8000005e5e7808 */ /* 0x000fe40004800000 */
[----:B------:R-:W-:Y:S02]  /*49a0*/  FSEL R215, R95, -INF , !P5 ;  /* 0xff8000005fd77808 */ /* 0x000fe40006800000 */
[C---:B------:R-:W-:Y:S02]  /*49b0*/  ISETP.GT.AND P1, PT, R133.reuse, R70, PT ;  /* 0x000000468500720c */ /* 0x040fe40003f24270 */
[----:B------:R-:W-:Y:S02]  /*49c0*/  ISETP.GE.AND P5, PT, R66, R177, PT ;  /* 0x000000b14200720c */ /* 0x000fe40003fa6270 */
[----:B------:R-:W-:Y:S02]  /*49d0*/  FSEL R84, R84, -INF , !P0 ;  /* 0xff80000054547808 */ /* 0x000fe40004000000 */
[----:B------:R-:W-:-:S02]  /*49e0*/  ISETP.GT.AND P0, PT, R133, R63, PT ;  /* 0x0000003f8500720c */ /* 0x000fc40003f04270 */
[----:B------:R-:W-:Y:S02]  /*49f0*/  FSEL R85, R85, -INF , !P2 ;  /* 0xff80000055557808 */ /* 0x000fe40005000000 */
[----:B------:R-:W-:Y:S02]  /*4a00*/  FMNMX3.FTZ R28, R28, R203, R179, !PT ;  /* 0x000000cb1c1c7276 */ /* 0x000fe400078100b3 */
[----:B------:R-:W-:Y:S02]  /*4a10*/  ISETP.GE.AND P3, PT, R24, R178, PT ;  /* 0x000000b21800720c */ /* 0x000fe40003f66270 */
[----:B------:R-:W-:Y:S02]  /*4a20*/  ISETP.GT.AND P2, PT, R133, R62, PT ;  /* 0x0000003e8500720c */ /* 0x000fe40003f44270 */
[----:B------:R-:W-:Y:S02]  /*4a30*/  FSEL R97, R97, -INF , !P4 ;  /* 0xff80000061617808 */ /* 0x000fe40006000000 */
[----:B------:R-:W-:-:S02]  /*4a40*/  ISETP.GE.AND P4, PT, R110, R177, PT ;  /* 0x000000b16e00720c */ /* 0x000fc40003f86270 */
[----:B------:R-:W-:Y:S02]  /*4a50*/  FSEL R89, R89, -INF , !P1 ;  /* 0xff80000059597808 */ /* 0x000fe40004800000 */
[----:B------:R-:W-:Y:S02]  /*4a60*/  FSEL R211, R84, -INF , !P5 ;  /* 0xff80000054d37808 */ /* 0x000fe40006800000 */
[----:B------:R-:W-:Y:S02]  /*4a70*/  ISETP.GT.AND P1, PT, R133, R64, PT ;  /* 0x000000408500720c */ /* 0x000fe40003f24270 */
[----:B------:R-:W-:Y:S02]  /*4a80*/  ISETP.GE.AND P5, PT, R63, R177, PT ;  /* 0x000000b13f00720c */ /* 0x000fe40003fa6270 */
[----:B------:R-:W-:Y:S02]  /*4a90*/  FSEL R81, R81, -INF , !P0 ;  /* 0xff80000051517808 */ /* 0x000fe40004000000 */
[----:B------:R-:W-:-:S02]  /*4aa0*/  FMNMX3.FTZ R28, R28, R201, R149, !PT ;  /* 0x000000c91c1c7276 */ /* 0x000fc40007810095 */
[----:B------:R-:W-:Y:S02]  /*4ab0*/  FSEL R47, R47, -INF , !P3 ;  /* 0xff8000002f2f7808 */ /* 0x000fe40005800000 */
[C---:B------:R-:W-:Y:S02]  /*4ac0*/  ISETP.GT.AND P0, PT, R133.reuse, R58, PT ;  /* 0x0000003a8500720c */ /* 0x040fe40003f04270 */
[----:B------:R-:W-:Y:S02]  /*4ad0*/  FSEL R76, R76, -INF , !P2 ;  /* 0xff8000004c4c7808 */ /* 0x000fe40005000000 */
[----:B------:R-:W-:Y:S02]  /*4ae0*/  ISETP.GE.AND P3, PT, R114, R177, PT ;  /* 0x000000b17200720c */ /* 0x000fe40003f66270 */
[----:B------:R-:W-:Y:S02]  /*4af0*/  ISETP.GT.AND P2, PT, R133, R57, PT ;  /* 0x000000398500720c */ /* 0x000fe40003f44270 */
[----:B------:R-:W-:-:S02]  /*4b00*/  FSEL R83, R83, -INF , !P4 ;  /* 0xff80000053537808 */ /* 0x000fc40006000000 */
[----:B------:R-:W-:Y:S02]  /*4b10*/  ISETP.GE.AND P4, PT, R104, R177, PT ;  /* 0x000000b16800720c */ /* 0x000fe40003f86270 */
[----:B------:R-:W-:Y:S02]  /*4b20*/  FSEL R80, R80, -INF , !P1 ;  /* 0xff80000050507808 */ /* 0x000fe40004800000 */
[----:B------:R-:W-:Y:S02]  /*4b30*/  FSEL R205, R81, -INF , !P5 ;  /* 0xff80000051cd7808 */ /* 0x000fe40006800000 */
[----:B------:R-:W-:Y:S02]  /*4b40*/  FMNMX3.FTZ R28, R28, R147, R145, !PT ;  /* 0x000000931c1c7276 */ /* 0x000fe40007810091 */
[----:B------:R-:W-:Y:S02]  /*4b50*/  ISETP.GT.AND P1, PT, R133, R59, PT ;  /* 0x0000003b8500720c */ /* 0x000fe40003f24270 */
[----:B------:R-:W-:-:S02]  /*4b60*/  ISETP.GE.AND P5, PT, R58, R177, PT ;  /* 0x000000b13a00720c */ /* 0x000fc40003fa6270 */
[----:B------:R-:W-:Y:S02]  /*4b70*/  FSEL R20, R20, -INF , !P0 ;  /* 0xff80000014147808 */ /* 0x000fe40004000000 */
[----:B------:R-:W-:Y:S02]  /*4b80*/  FSEL R91, R91, -INF , !P3 ;  /* 0xff8000005b5b7808 */ /* 0x000fe40005800000 */
[----:B------:R-:W-:Y:S02]  /*4b90*/  FSEL R21, R21, -INF , !P2 ;  /* 0xff80000015157808 */ /* 0x000fe40005000000 */
[----:B------:R-:W-:Y:S02]  /*4ba0*/  ISETP.GT.AND P2, PT, R133, R50, PT ;  /* 0x000000328500720c */ /* 0x000fe40003f44270 */
[----:B------:R-:W-:Y:S02]  /*4bb0*/  FSEL R73, R93, -INF , !P4 ;  /* 0xff8000005d497808 */ /* 0x000fe40006000000 */
[----:B------:R-:W-:-:S02]  /*4bc0*/  FMNMX3.FTZ R28, R28, R143, R125, !PT ;  /* 0x0000008f1c1c7276 */ /* 0x000fc4000781007d */
[-C--:B------:R-:W-:Y:S02]  /*4bd0*/  ISETP.GE.AND P3, PT, R107, R177.reuse, PT ;  /* 0x000000b16b00720c */ /* 0x080fe40003f66270 */
[----:B------:R-:W-:Y:S02]  /*4be0*/  ISETP.GE.AND P4, PT, R74, R177, PT ;  /* 0x000000b14a00720c */ /* 0x000fe40003f86270 */
[----:B------:R-:W-:Y:S02]  /*4bf0*/  FSEL R77, R77, -INF , !P1 ;  /* 0xff8000004d4d7808 */ /* 0x000fe40004800000 */
[----:B------:R-:W-:Y:S02]  /*4c00*/  FSEL R167, R20, -INF , !P5 ;  /* 0xff80000014a77808 */ /* 0x000fe40006800000 */
[----:B------:R-:W-:Y:S02]  /*4c10*/  ISETP.GT.AND P1, PT, R133, R56, PT ;  /* 0x000000388500720c */ /* 0x000fe40003f24270 */
[----:B------:R-:W-:-:S02]  /*4c20*/  FMNMX3.FTZ R20, R16, R97, R91, !PT ;  /* 0x0000006110147276 */ /* 0x000fc4000781005b */
[----:B------:R-:W-:Y:S02]  /*4c30*/  FSEL R137, R22, -INF , !P2 ;  /* 0xff80000016897808 */ /* 0x000fe40005000000 */
[----:B------:R-:W-:Y:S02]  /*4c40*/  FMNMX3.FTZ R22, R28, R123, R121, !PT ;  /* 0x0000007b1c167276 */ /* 0x000fe40007810079 */
[----:B------:R-:W-:Y:S02]  /*4c50*/  FSEL R69, R69, -INF , !P3 ;  /* 0xff80000045457808 */ /* 0x000fe40005800000 */
[----:B------:R-:W-:Y:S02]  /*4c60*/  FSEL R219, R88, -INF , !P4 ;  /* 0xff80000058db7808 */ /* 0x000fe40006000000 */
[-C--:B------:R-:W-:Y:S02]  /*4c70*/  ISETP.GE.AND P3, PT, R78, R177.reuse, PT ;  /* 0x000000b14e00720c */ /* 0x080fe40003f66270 */
[----:B------:R-:W-:-:S02]  /*4c80*/  ISETP.GE.AND P4, PT, R65, R177, PT ;  /* 0x000000b14100720c */ /* 0x000fc40003f86270 */
[----:B------:R-:W-:Y:S02]  /*4c90*/  FSEL R34, R34, -INF , !P1 ;  /* 0xff80000022227808 */ /* 0x000fe40004800000 */
[----:B------:R-:W-:Y:S02]  /*4ca0*/  FMNMX3.FTZ R20, R20, R87, R83, !PT ;  /* 0x0000005714147276 */ /* 0x000fe40007810053 */
[----:B------:R-:W-:Y:S02]  /*4cb0*/  ISETP.GT.AND P1, PT, R133, R46, PT ;  /* 0x0000002e8500720c */ /* 0x000fe40003f24270 */
[----:B------:R-:W-:Y:S02]  /*4cc0*/  FMNMX3.FTZ R22, R22, R67, R51, !PT ;  /* 0x0000004316167276 */ /* 0x000fe40007810033 */
[----:B------:R-:W-:Y:S02]  /*4cd0*/  FSEL R217, R94, -INF , !P3 ;  /* 0xff8000005ed97808 */ /* 0x000fe40005800000 */
[----:B------:R-:W-:-:S02]  /*4ce0*/  FSEL R209, R85, -INF , !P4 ;  /* 0xff80000055d17808 */ /* 0x000fc40006000000 */
[----:B------:R-:W-:Y:S02]  /*4cf0*/  FMNMX3.FTZ R20, R20, R69, R61, !PT ;  /* 0x0000004514147276 */ /* 0x000fe4000781003d */
[----:B------:R-:W-:Y:S02]  /*4d00*/  ISETP.GE.AND P4, PT, R62, R177, PT ;  /* 0x000000b13e00720c */ /* 0x000fe40003f86270 */
[----:B------:R-:W-:Y:S02]  /*4d10*/  FSEL R127, R8, -INF , !P1 ;  /* 0xff800000087f7808 */ /* 0x000fe40004800000 */
[----:B------:R-:W-:Y:S02]  /*4d20*/  FMNMX3.FTZ R8, R22, R49, R47, !PT ;  /* 0x0000003116087276 */ /* 0x000fe4000781002f */
[----:B------:R-:W-:Y:S02]  /*4d30*/  ISETP.GE.AND P3, PT, R70, R177, PT ;  /* 0x000000b14600720c */ /* 0x000fe40003f66270 */
[----:B------:R-:W-:-:S02]  /*4d40*/  FMNMX3.FTZ R20, R20, R73, R217, !PT ;  /* 0x0000004914147276 */ /* 0x000fc400078100d9 */
[----:B------:R-:W-:Y:S02]  /*4d50*/  FSEL R185, R76, -INF , !P4 ;  /* 0xff8000004cb97808 */ /* 0x000fe40006000000 */
[-C--:B------:R-:W-:Y:S02]  /*4d60*/  ISETP.GE.AND P4, PT, R57, R177.reuse, PT ;  /* 0x000000b13900720c */ /* 0x080fe40003f86270 */
[----:B------:R-:W-:Y:S02]  /*4d70*/  FMNMX.FTZ R8, R45, R8, !PT ;  /* 0x000000082d087209 */ /* 0x000fe40007810000 */
[----:B------:R-:W-:Y:S02]  /*4d80*/  FSEL R213, R89, -INF , !P3 ;  /* 0xff80000059d57808 */ /* 0x000fe40005800000 */
[----:B------:R-:W-:Y:S02]  /*4d90*/  ISETP.GE.AND P3, PT, R64, R177, PT ;  /* 0x000000b14000720c */ /* 0x000fe40003f66270 */
[----:B------:R-:W-:-:S02]  /*4da0*/  FMNMX3.FTZ R20, R20, R215, R219, !PT ;  /* 0x000000d714147276 */ /* 0x000fc400078100db */
[----:B------:R-:W-:Y:S02]  /*4db0*/  FSEL R195, R21, -INF , !P4 ;  /* 0xff80000015c37808 */ /* 0x000fe40006000000 */
[----:B------:R-:W1:Y:S01]  /*4dc0*/  SHFL.BFLY PT, R21, R8, 0x2, 0x1f ;  /* 0x0c401f0008157f89 */ /* 0x000e6200000e0000 */
[----:B------:R-:W-:Y:S02]  /*4dd0*/  FSEL R207, R80, -INF , !P3 ;  /* 0xff80000050cf7808 */ /* 0x000fe40005800000 */
[----:B------:R-:W-:Y:S02]  /*4de0*/  FMNMX3.FTZ R20, R20, R213, R211, !PT ;  /* 0x000000d514147276 */ /* 0x000fe400078100d3 */
[----:B------:R-:W-:Y:S02]  /*4df0*/  ISETP.GE.AND P3, PT, R59, R177, PT ;  /* 0x000000b13b00720c */ /* 0x000fe40003f66270 */
[----:B------:R-:W-:Y:S02]  /*4e00*/  FMNMX3.FTZ R20, R20, R209, R207, !PT ;  /* 0x000000d114147276 */ /* 0x000fe400078100cf */
[----:B------:R-:W-:-:S02]  /*4e10*/  FSEL R199, R77, -INF , !P3 ;  /* 0xff8000004dc77808 */ /* 0x000fc40005800000 */
[----:B------:R-:W-:Y:S02]  /*4e20*/  ISETP.GT.AND P0, PT, R133, R52, PT ;  /* 0x000000348500720c */ /* 0x000fe40003f04270 */
[----:B------:R-:W-:Y:S02]  /*4e30*/  ISETP.GE.AND P3, PT, R56, R177, PT ;  /* 0x000000b13800720c */ /* 0x000fe40003f66270 */
[----:B------:R-:W-:Y:S02]  /*4e40*/  FMNMX3.FTZ R20, R20, R205, R185, !PT ;  /* 0x000000cd14147276 */ /* 0x000fe400078100b9 */
[-C--:B------:R-:W-:Y:S02]  /*4e50*/  ISETP.GE.AND P5, PT, R52, R177.reuse, PT ;  /* 0x000000b13400720c */ /* 0x080fe40003fa6270 */
[----:B------:R-:W-:Y:S02]  /*4e60*/  FSEL R36, R36, -INF , !P0 ;  /* 0xff80000024247808 */ /* 0x000fe40004000000 */
[----:B------:R-:W-:-:S02]  /*4e70*/  ISETP.GE.AND P4, PT, R50, R177, PT ;  /* 0x000000b13200720c */ /* 0x000fc40003f86270 */
[----:B------:R-:W-:Y:S02]  /*4e80*/  FSEL R141, R34, -INF , !P3 ;  /* 0xff800000228d7808 */ /* 0x000fe40005800000 */
[C---:B------:R-:W-:Y:S02]  /*4e90*/  ISETP.GT.AND P0, PT, R133.reuse, R44, PT ;  /* 0x0000002c8500720c */ /* 0x040fe40003f04270 */
[----:B------:R-:W-:Y:S02]  /*4ea0*/  FMNMX3.FTZ R20, R20, R199, R167, !PT ;  /* 0x000000c714147276 */ /* 0x000fe400078100a7 */
[----:B------:R-:W-:Y:S02]  /*4eb0*/  ISETP.GE.AND P3, PT, R46, R177, PT ;  /* 0x000000b12e00720c */ /* 0x000fe40003f66270 */
[----:B------:R-:W-:Y:S02]  /*4ec0*/  FSEL R139, R36, -INF , !P5 ;  /* 0xff800000248b7808 */ /* 0x000fe40006800000 */
[----:B------:R-:W-:-:S02]  /*4ed0*/  ISETP.GT.AND P2, PT, R133, R43, PT ;  /* 0x0000002b8500720c */ /* 0x000fc40003f44270 */
[----:B------:R-:W-:Y:S02]  /*4ee0*/  ISETP.GE.AND P5, PT, R44, R177, PT ;  /* 0x000000b12c00720c */ /* 0x000fe40003fa6270 */
[----:B------:R-:W-:Y:S02]  /*4ef0*/  FSEL R137, R137, -INF , !P4 ;  /* 0xff80000089897808 */ /* 0x000fe40006000000 */
[----:B------:R-:W-:Y:S02]  /*4f00*/  ISETP.GT.AND P1, PT, R133, R42, PT ;  /* 0x0000002a8500720c */ /* 0x000fe40003f24270 */
[----:B------:R-:W-:Y:S02]  /*4f10*/  FSEL R30, R30, -INF , !P0 ;  /* 0xff8000001e1e7808 */ /* 0x000fe40004000000 */
[----:B------:R-:W-:Y:S02]  /*4f20*/  FMNMX3.FTZ R20, R20, R195, R141, !PT ;  /* 0x000000c314147276 */ /* 0x000fe4000781008d */
[----:B------:R-:W-:-:S02]  /*4f30*/  ISETP.GE.AND P4, PT, R43, R177, PT ;  /* 0x000000b12b00720c */ /* 0x000fc40003f86270 */
[----:B------:R-:W-:Y:S02]  /*4f40*/  FSEL R127, R127, -INF , !P3 ;  /* 0xff8000007f7f7808 */ /* 0x000fe40005800000 */
[----:B------:R-:W-:Y:S02]  /*4f50*/  ISETP.GT.AND P0, PT, R133, R40, PT ;  /* 0x000000288500720c */ /* 0x000fe40003f04270 */
[----:B------:R-:W-:Y:S02]  /*4f60*/  FSEL R9, R9, -INF , !P2 ;  /* 0xff80000009097808 */ /* 0x000fe40005000000 */
[----:B------:R-:W-:Y:S02]  /*4f70*/  ISETP.GE.AND P3, PT, R42, R177, PT ;  /* 0x000000b12a00720c */ /* 0x000fe40003f66270 */
[----:B------:R-:W-:Y:S02]  /*4f80*/  FSEL R65, R30, -INF , !P5 ;  /* 0xff8000001e417808 */ /* 0x000fe40006800000 */
[----:B------:R-:W-:-:S02]  /*4f90*/  ISETP.GT.AND P2, PT, R133, R39, PT ;  /* 0x000000278500720c */ /* 0x000fc40003f44270 */
[----:B------:R-:W-:Y:S02]  /*4fa0*/  FSEL R11, R11, -INF , !P1 ;  /* 0xff8000000b0b7808 */ /* 0x000fe40004800000 */
[----:B------:R-:W-:Y:S02]  /*4fb0*/  FMNMX3.FTZ R20, R20, R139, R137, !PT ;  /* 0x0000008b14147276 */ /* 0x000fe40007810089 */
[----:B------:R-:W-:Y:S02]  /*4fc0*/  FSEL R63, R9, -INF , !P4 ;  /* 0xff800000093f7808 */ /* 0x000fe40006000000 */
[----:B------:R-:W-:Y:S02]  /*4fd0*/  ISETP.GT.AND P1, PT, R133, R26, PT ;  /* 0x0000001a8500720c */ /* 0x000fe40003f24270 */
[----:B------:R-:W-:Y:S02]  /*4fe0*/  FSEL R10, R10, -INF , !P0 ;  /* 0xff8000000a0a7808 */ /* 0x000fe40004000000 */
[----:B-1----:R-:W-:-:S02]  /*4ff0*/  FMNMX.FTZ R21, R8, R21, !PT ;  /* 0x0000001508157209 */ /* 0x002fc40007810000 */
[-C--:B------:R-:W-:Y:S02]  /*5000*/  ISETP.GE.AND P5, PT, R40, R177.reuse, PT ;  /* 0x000000b12800720c */ /* 0x080fe40003fa6270 */
[----:B------:R-:W-:Y:S02]  /*5010*/  ISETP.GE.AND P4, PT, R39, R177, PT ;  /* 0x000000b12700720c */ /* 0x000fe40003f86270 */
[----:B------:R-:W-:Y:S02]  /*5020*/  FSEL R59, R11, -INF , !P3 ;  /* 0xff8000000b3b7808 */ /* 0x000fe40005800000 */
[----:B------:R-:W-:Y:S02]  /*5030*/  ISETP.GT.AND P0, PT, R133, R24, PT ;  /* 0x000000188500720c */ /* 0x000fe40003f04270 */
[----:B------:R-:W-:Y:S02]  /*5040*/  FSEL R12, R12, -INF , !P2 ;  /* 0xff8000000c0c7808 */ /* 0x000fe40005000000 */
[----:B------:R-:W-:-:S02]  /*5050*/  FMNMX3.FTZ R8, R20, R127, R65, !PT ;  /* 0x0000007f14087276 */ /* 0x000fc40007810041 */
[----:B------:R-:W-:Y:S02]  /*5060*/  FSEL R13, R13, -INF , !P1 ;  /* 0xff8000000d0d7808 */ /* 0x000fe40004800000 */
[-C--:B------:R-:W-:Y:S02]  /*5070*/  ISETP.GE.AND P3, PT, R26, R177.reuse, PT ;  /* 0x000000b11a00720c */ /* 0x080fe40003f66270 */
[----:B------:R-:W-:Y:S02]  /*5080*/  ISETP.GE.AND P2, PT, R24, R177, PT ;  /* 0x000000b11800720c */ /* 0x000fe40003f46270 */
[----:B------:R-:W-:Y:S02]  /*5090*/  ISETP.GT.AND P1, PT, R133, R18, PT ;  /* 0x000000128500720c */ /* 0x000fe40003f24270 */
[----:B------:R-:W-:Y:S02]  /*50a0*/  FSEL R14, R14, -INF , !P0 ;  /* 0xff8000000e0e7808 */ /* 0x000fe40004000000 */
[----:B------:R-:W-:-:S02]  /*50b0*/  FSEL R57, R10, -INF , !P5 ;  /* 0xff8000000a397808 */ /* 0x000fc40006800000 */
[----:B------:R-:W-:Y:S02]  /*50c0*/  FSEL R43, R12, -INF , !P4 ;  /* 0xff8000000c2b7808 */ /* 0x000fe40006000000 */
[----:B------:R-:W-:Y:S02]  /*50d0*/  FMNMX3.FTZ R8, R8, R63, R59, !PT ;  /* 0x0000003f08087276 */ /* 0x000fe4000781003b */
[----:B------:R-:W-:Y:S02]  /*50e0*/  ISETP.GE.AND P0, PT, R18, R177, PT ;  /* 0x000000b11200720c */ /* 0x000fe40003f06270 */
[----:B------:R-:W-:Y:S02]  /*50f0*/  FSEL R6, R6, -INF , !P1 ;  /* 0xff80000006067808 */ /* 0x000fe40004800000 */
[----:B------:R-:W-:Y:S02]  /*5100*/  FSEL R41, R13, -INF , !P3 ;  /* 0xff8000000d297808 */ /* 0x000fe40005800000 */
[----:B------:R-:W-:-:S02]  /*5110*/  FSEL R39, R14, -INF , !P2 ;  /* 0xff8000000e277808 */ /* 0x000fc40005000000 */
[----:B------:R-:W-:Y:S02]  /*5120*/  FMNMX3.FTZ R8, R8, R57, R43, !PT ;  /* 0x0000003908087276 */ /* 0x000fe4000781002b */
[----:B------:R-:W-:Y:S02]  /*5130*/  FSEL R37, R6, -INF , !P0 ;  /* 0xff80000006257808 */ /* 0x000fe40004000000 */
[----:B------:R-:W-:-:S04]  /*5140*/  FMNMX3.FTZ R8, R8, R41, R39, !PT ;  /* 0x0000002908087276 */ /* 0x000fc80007810027 */
[----:B------:R-:W-:-:S05]  /*5150*/  FMNMX.FTZ R11, R37, R8, !PT ;  /* 0x00000008250b7209 */ /* 0x000fca0007810000 */
[----:B------:R-:W1:Y:S04]  /*5160*/  SHFL.BFLY PT, R6, R11, 0x2, 0x1f ;  /* 0x0c401f000b067f89 */ /* 0x000e6800000e0000 */
[----:B------:R-:W2:Y:S01]  /*5170*/  SHFL.BFLY PT, R52, R21, 0x1, 0x1f ;  /* 0x0c201f0015347f89 */ /* 0x000ea200000e0000 */
[----:B-1----:R-:W-:-:S05]  /*5180*/  FMNMX.FTZ R6, R11, R6, !PT ;  /* 0x000000060b067209 */ /* 0x002fca0007810000 */
[----:B------:R-:W1:Y:S01]  /*5190*/  SHFL.BFLY PT, R9, R6, 0x1, 0x1f ;  /* 0x0c201f0006097f89 */ /* 0x000e6200000e0000 */
[----:B--2---:R-:W-:-:S04]  /*51a0*/  FMNMX.FTZ R52, R21, R52, !PT ;  /* 0x0000003415347209 */ /* 0x004fc80007810000 */
[----:B------:R-:W-:Y:S01]  /*51b0*/  FSETP.NEU.FTZ.AND P0, PT, R52, -INF , PT ;  /* 0xff8000003400780b */ /* 0x000fe20003f1d000 */
[----:B---3--:R-:W-:Y:S01]  /*51c0*/  FMUL.FTZ R22, R23, R52 ;  /* 0x0000003417167220 */ /* 0x008fe20000410000 */
        /* <DEDUP_REMOVED lines=10> */
[--C-:B------:R-:W-:Y:S01]  /*5270*/  FFMA.FTZ R38, R17, R23, -R22.reuse ;  /* 0x0000001711267223 */ /* 0x100fe20000010816 */
[----:B-1----:R-:W-:Y:S01]  /*5280*/  FMNMX.FTZ R0, R6, R9, !PT ;  /* 0x0000000906007209 */ /* 0x002fe20007810000 */
[----:B------:R-:W-:Y:S01]  /*5290*/  MUFU.EX2 R191, R191 ;  /* 0x000000bf00bf7308 */ /* 0x000fe20000000800 */
[----:B------:R-:W1:Y:S02]  /*52a0*/  LDSM.16.MT88.4 R8, [R156+0xb400] ;  /* 0x00b400009c08783b */ /* 0x000e640000004200 */
[----:B------:R-:W-:Y:S01]  /*52b0*/  FSETP.NEU.FTZ.AND P0, PT, R0, -INF , PT ;  /* 0xff8000000000780b */ /* 0x000fe20003f1d000 */
[----:B------:R-:W-:Y:S01]  /*52c0*/  FMUL.FTZ R20, R23, R0 ;  /* 0x0000000017147220 */ /* 0x000fe20000410000 */
[-C--:B------:R-:W-:Y:S01]  /*52d0*/  FFMA.FTZ R21, R15, R23.reuse, -R22 ;  /* 0x000000170f157223 */ /* 0x080fe20000010816 */
[----:B------:R-:W3:Y:S03]  /*52e0*/  LDSM.16.MT88.4 R76, [R156+0xd000] ;  /* 0x00d000009c4c783b */ /* 0x000ee60000004200 */
[----:B------:R-:W-:Y:S01]  /*52f0*/  FSEL R20, R20, RZ, P0 ;  /* 0x000000ff14147208 */ /* 0x000fe20000000000 */
[----:B------:R-:W4:Y:S01]  /*5300*/  MUFU.EX2 R64, R64 ;  /* 0x0000004000407308 */ /* 0x000f220000000800 */
[----:B------:R-:W-:Y:S01]  /*5310*/  IMAD R118, R5, 0x2, R156 ;  /* 0x0000000205767824 */ /* 0x000fe200078e029c */
[----:B------:R-:W-:Y:S02]  /*5320*/  LDSM.16.MT88.4 R108, [R156+0x9000] ;  /* 0x009000009c6c783b */ /* 0x000fe40000004200 */
[-CC-:B------:R-:W-:Y:S01]  /*5330*/  FFMA.FTZ R197, R16, R23.reuse, -R20.reuse ;  /* 0x0000001710c57223 */ /* 0x180fe20000010814 */
[-CC-:B------:R-:W-:Y:S01]  /*5340*/  FFMA.FTZ R66, R97, R23.reuse, -R20.reuse ;  /* 0x0000001761427223 */ /* 0x180fe20000010814 */
[-CC-:B------:R-:W-:Y:S01]  /*5350*/  FFMA.FTZ R151, R91, R23.reuse, -R20.reuse ;  /* 0x000000175b977223 */ /* 0x180fe20000010814 */
[-CC-:B------:R-:W-:Y:S01]  /*5360*/  FFMA.FTZ R46, R87, R23.reuse, -R20.reuse ;  /* 0x00000017572e7223 */ /* 0x180fe20000010814 */
[----:B------:R-:W-:Y:S08]  /*5370*/  MUFU.EX2 R189, R189 ;  /* 0x000000bd00bd7308 */ /* 0x000ff00000000800 */
[----:B------:R-:W5:Y:S01]  /*5380*/  MUFU.EX2 R44, R44 ;  /* 0x0000002c002c7308 */ /* 0x000f620000000800 */
[-CC-:B------:R-:W-:Y:S01]  /*5390*/  FFMA.FTZ R129, R83, R23.reuse, -R20.reuse ;  /* 0x0000001753817223 */ /* 0x180fe20000010814 */
[-CC-:B------:R-:W-:Y:S01]  /*53a0*/  FFMA.FTZ R42, R69, R23.reuse, -R20.reuse ;  /* 0x00000017452a7223 */ /* 0x180fe20000010814 */
[-CC-:B------:R-:W-:Y:S01]  /*53b0*/  FFMA.FTZ R61, R61, R23.reuse, -R20.reuse ;  /* 0x000000173d3d7223 */ /* 0x180fe20000010814 */
[----:B------:R-:W-:Y:S01]  /*53c0*/  FFMA.FTZ R36, R73, R23, -R20 ;  /* 0x0000001749247223 */ /* 0x000fe20000010814 */
[----:B----4-:R-:W-:Y:S01]  /*53d0*/  F2FP.BF16.F32.PACK_AB R68, R64, R191 ;  /* 0x000000bf4044723e */ /* 0x010fe200000010ff */
[----:B------:R-:W-:Y:S02]  /*53e0*/  LDSM.16.MT88.4 R100, [R118+0x9000] ;  /* 0x009000007664783b */ /* 0x000fe40000004200 */
[----:B------:R-:W-:Y:S02]  /*53f0*/  MUFU.EX2 R197, R197 ;  /* 0x000000c500c57308 */ /* 0x000fe40000000800 */
[----:B------:R-:W-:Y:S04]  /*5400*/  LDSM.16.MT88.4 R84, [R118+0xb000] ;  /* 0x00b000007654783b */ /* 0x000fe80000004200 */
[----:B------:R-:W-:Y:S02]  /*5410*/  LDSM.16.MT88.4 R12, [R156+0x9400] ;  /* 0x009400009c0c783b */ /* 0x000fe40000004200 */
[----:B------:R-:W4:Y:S02]  /*5420*/  MUFU.EX2 R66, R66 ;  /* 0x0000004200427308 */ /* 0x000f240000000800 */
[----:B------:R-:W-:Y:S06]  /*5430*/  LDSM.16.MT88.4 R16, [R118+0x9400] ;  /* 0x009400007610783b */ /* 0x000fec0000004200 */
[----:B------:R-:W-:Y:S08]  /*5440*/  MUFU.EX2 R151, R151 ;  /* 0x0000009700977308 */ /* 0x000ff00000000800 */
[----:B------:R-:W2:Y:S01]  /*5450*/  MUFU.EX2 R46, R46 ;  /* 0x0000002e002e7308 */ /* 0x000ea20000000800 */
[----:B-----5:R-:W-:-:S02]  /*5460*/  F2FP.BF16.F32.PACK_AB R70, R44, R189 ;  /* 0x000000bd2c46723e */ /* 0x020fc400000010ff */
[----:B----4-:R-:W-:-:S05]  /*5470*/  F2FP.BF16.F32.PACK_AB R69, R66, R197 ;  /* 0x000000c54245723e */ /* 0x010fca00000010ff */
[----:B------:R-:W-:Y:S01]  /*5480*/  MUFU.EX2 R131, R131 ;  /* 0x0000008300837308 */ /* 0x000fe20000000800 */
[----:B--2---:R-:W-:-:S07]  /*5490*/  F2FP.BF16.F32.PACK_AB R71, R46, R151 ;  /* 0x000000972e47723e */ /* 0x004fce00000010ff */
[----:B------:R-:W2:Y:S08]  /*54a0*/  MUFU.EX2 R40, R40 ;  /* 0x0000002800287308 */ /* 0x000eb00000000800 */
[----:B------:R-:W-:Y:S01]  /*54b0*/  MUFU.EX2 R38, R38 ;  /* 0x0000002600267308 */ /* 0x000fe20000000800 */
[C---:B------:R-:W-:Y:S07]  /*54c0*/  HMMA.16816.F32.BF16 R96, R68.reuse, R92, RZ ;  /* 0x0000005c4460723c */ /* 0x040fee00000418ff */
[----:B------:R-:W4:Y:S01]  /*54d0*/  MUFU.EX2 R21, R21 ;  /* 0x0000001500157308 */ /* 0x000f220000000800 */
[----:B------:R-:W-:Y:S07]  /*54e0*/  HMMA.16816.F32.BF16 R92, R68, R94, RZ ;  /* 0x0000005e445c723c */ /* 0x000fee00000418ff */
[----:B------:R-:W-:Y:S08]  /*54f0*/  MUFU.EX2 R129, R129 ;  /* 0x0000008100817308 */ /* 0x000ff00000000800 */
[----:B------:R-:W5:Y:S08]  /*5500*/  MUFU.EX2 R42, R42 ;  /* 0x0000002a002a7308 */ /* 0x000f700000000800 */
[----:B------:R-:W-:Y:S08]  /*5510*/  MUFU.EX2 R61, R61 ;  /* 0x0000003d003d7308 */ /* 0x000ff00000000800 */
[----:B------:R-:W1:Y:S01]  /*5520*/  MUFU.EX2 R36, R36 ;  /* 0x0000002400247308 */ /* 0x000e620000000800 */
[----:B--2---:R-:W-:-:S02]  /*5530*/  F2FP.BF16.F32.PACK_AB R4, R40, R131 ;  /* 0x000000832804723e */ /* 0x004fc400000010ff */
[----:B----4-:R-:W-:Y:S02]  /*5540*/  F2FP.BF16.F32.PACK_AB R6, R21, R38 ;  /* 0x000000261506723e */ /* 0x010fe400000010ff */
[----:B-----5:R-:W-:Y:S02]  /*5550*/  F2FP.BF16.F32.PACK_AB R5, R42, R129 ;  /* 0x000000812a05723e */ /* 0x020fe400000010ff */
[----:B-1----:R-:W-:-:S07]  /*5560*/  F2FP.BF16.F32.PACK_AB R7, R36, R61 ;  /* 0x0000003d2407723e */ /* 0x002fce00000010ff */
        /* <DEDUP_REMOVED lines=41> */
[----:B------:R-:W-:-:S07]  /*5800*/  FFMA.FTZ R48, R153, R23, -R22 ;  /* 0x0000001799307223 */ /* 0x000fce0000010816 */
[C---:B--2---:R-:W-:Y:S08]  /*5810*/  HMMA.16816.F32.BF16 R88, R4.reuse, R12, R88 ;  /* 0x0000000c0458723c */ /* 0x044ff00000041858 */
[----:B------:R-:W-:Y:S01]  /*5820*/  HMMA.16816.F32.BF16 R84, R4, R14, R84 ;  /* 0x0000000e0454723c */ /* 0x000fe20000041854 */
[----:B---3--:R-:W-:Y:S01]  /*5830*/  F2FP.BF16.F32.PACK_AB R4, R35, R50 ;  /* 0x000000322304723e */ /* 0x008fe200000010ff */
[--C-:B------:R-:W-:Y:S01]  /*5840*/  FFMA.FTZ R26, R25, R23, -R22.reuse ;  /* 0x00000017191a7223 */ /* 0x100fe20000010816 */
[----:B----4-:R-:W-:Y:S01]  /*5850*/  F2FP.BF16.F32.PACK_AB R6, R32, R33 ;  /* 0x000000212006723e */ /* 0x010fe200000010ff */
[--C-:B------:R-:W-:Y:S01]  /*5860*/  FFMA.FTZ R29, R29, R23, -R22.reuse ;  /* 0x000000171d1d7223 */ /* 0x100fe20000010816 */
[----:B-----5:R-:W-:Y:S01]  /*5870*/  F2FP.BF16.F32.PACK_AB R5, R34, R155 ;  /* 0x0000009b2205723e */ /* 0x020fe200000010ff */
[----:B------:R-:W-:Y:S01]  /*5880*/  FFMA.FTZ R27, R27, R23, -R22 ;  /* 0x000000171b1b7223 */ /* 0x000fe20000010816 */
[----:B-1----:R-:W-:Y:S01]  /*5890*/  F2FP.BF16.F32.PACK_AB R7, R30, R31 ;  /* 0x0000001f1e07723e */ /* 0x002fe200000010ff */
[-CC-:B------:R-:W-:Y:S01]  /*58a0*/  FFMA.FTZ R28, R209, R23.reuse, -R20.reuse ;  /* 0x00000017d11c7223 */ /* 0x180fe20000010814 */
[-C--:B------:R-:W-:Y:S01]  /*58b0*/  FFMA.FTZ R24, R205, R23.reuse, -R20 ;  /* 0x00000017cd187223 */ /* 0x080fe20000010814 */
[-CC-:B------:R-:W-:Y:S01]  /*58c0*/  FFMA.FTZ R187, R187, R23.reuse, -R22.reuse ;  /* 0x00000017bbbb7223 */ /* 0x180fe20000010816 */
[-CC-:B------:R-:W-:Y:S01]  /*58d0*/  FFMA.FTZ R62, R203, R23.reuse, -R22.reuse ;  /* 0x00000017cb3e7223 */ /* 0x180fe20000010816 */
[-CC-:B------:R-:W-:Y:S01]  /*58e0*/  FFMA.FTZ R179, R179, R23.reuse, -R22.reuse ;  /* 0x00000017b3b37223 */ /* 0x180fe20000010816 */
[-C--:B------:R-:W-:Y:S01]  /*58f0*/  FFMA.FTZ R58, R201, R23.reuse, -R22 ;  /* 0x00000017c93a7223 */ /* 0x080fe20000010816 */
[C---:B------:R-:W-:Y:S01]  /*5900*/  HMMA.16816.F32.BF16 R112, R4.reuse, R8, R112 ;  /* 0x000000080470723c */ /* 0x040fe20000041870 */
[-CC-:B------:R-:W-:Y:S01]  /*5910*/  FFMA.FTZ R185, R185, R23.reuse, -R20.reuse ;  /* 0x00000017b9b97223 */ /* 0x180fe20000010814 */
[-CC-:B------:R-:W-:Y:S01]  /*5920*/  FFMA.FTZ R60, R199, R23.reuse, -R20.reuse ;  /* 0x00000017c73c7223 */ /* 0x180fe20000010814 */
[-CC-:B------:R-:W-:Y:S01]  /*5930*/  FFMA.FTZ R167, R167, R23.reuse, -R20.reuse ;  /* 0x00000017a7a77223 */ /* 0x180fe20000010814 */
[-CC-:B------:R-:W-:Y:S01]  /*5940*/  FFMA.FTZ R56, R195, R23.reuse, -R20.reuse ;  /* 0x00000017c3387223 */ /* 0x180fe20000010814 */
[----:B------:R-:W-:Y:S03]  /*5950*/  LDSM.16.MT88.4 R16, [R156+0xa400] ;  /* 0x00a400009c10783b */ /* 0x000fe60000004200 */
        /* <DEDUP_REMOVED lines=86> */
[-CC-:B------:R-:W-:Y:S01]  /*5ec0*/  FFMA.FTZ R127, R127, R23.reuse, -R20.reuse ;  /* 0x000000177f7f7223 */ /* 0x180fe20000010814 */
[----:B------:R-:W-:Y:S01]  /*5ed0*/  FFMA.FTZ R137, R137, R23, -R20 ;  /* 0x0000001789897223 */ /* 0x000fe20000010814 */
[----:B------:R-:W-:Y:S01]  /*5ee0*/  MUFU.EX2 R66, R66 ;  /* 0x0000004200427308 */ /* 0x000fe20000000800 */
[----:B------:R-:W-:-:S07]  /*5ef0*/  FADD.FTZ R131, R131, R44 ;  /* 0x0000002c83837221 */ /* 0x000fce0000010000 */
        /* <DEDUP_REMOVED lines=10> */
[----:B------:R-:W-:Y:S01]  /*5fa0*/  FADD.FTZ R151, R151, R12 ;  /* 0x0000000c97977221 */ /* 0x000fe20000010000 */
[----:B--2---:R-:W-:Y:S01]  /*5fb0*/  F2FP.BF16.F32.PACK_AB R4, R147, R66 ;  /* 0x000000429304723e */ /* 0x004fe200000010ff */
[----:B------:R-:W2:Y:S01]  /*5fc0*/  LDSM.16.MT88.4 R12, [R118+0xa400] ;  /* 0x00a40000760c783b */ /* 0x000ea20000004200 */
[----:B---3--:R-:W-:-:S02]  /*5fd0*/  F2FP.BF16.F32.PACK_AB R6, R143, R64 ;  /* 0x000000408f06723e */ /* 0x008fc400000010ff */
[----:B----4-:R-:W-:Y:S02]  /*5fe0*/  F2FP.BF16.F32.PACK_AB R5, R139, R120 ;  /* 0x000000788b05723e */ /* 0x010fe400000010ff */
        /* <DEDUP_REMOVED lines=8> */
[----:B------:R-:W-:Y:S01]  /*6070*/  HMMA.16816.F32.BF16 R100, R4, R14, R100 ;  /* 0x0000000e0464723c */ /* 0x000fe20000041864 */
[----:B------:R-:W2:Y:S01]  /*6080*/  LDSM.16.MT88.4 R12, [R156+0xe400] ;  /* 0x00e400009c0c783b */ /* 0x000ea20000004200 */
[----:B------:R-:W-:Y:S01]  /*6090*/  FADD.FTZ R46, R46, R151 ;  /* 0x000000972e2e7221 */ /* 0x000fe20000010000 */
[----:B------:R-:W-:-:S05]  /*60a0*/  FADD.FTZ R131, R40, R131 ;  /* 0x0000008328837221 */ /* 0x000fca0000010000 */
[----:B---3--:R-:W-:Y:S01]  /*60b0*/  HMMA.16816.F32.BF16 R88, R4, R16, R88 ;  /* 0x000000100458723c */ /* 0x008fe20000041858 */
[----:B------:R-:W-:-:S07]  /*60c0*/  FADD.FTZ R129, R129, R46 ;  /* 0x0000002e81817221 */ /* 0x000fce0000010000 */
[C---:B------:R-:W-:Y:S01]  /*60d0*/  HMMA.16816.F32.BF16 R84, R4.reuse, R18, R84 ;  /* 0x000000120454723c */ /* 0x040fe20000041854 */
[----:B------:R-:W3:Y:S07]  /*60e0*/  LDSM.16.MT88.4 R16, [R118+0xa800] ;  /* 0x00a800007610783b */ /* 0x000eee0000004200 */
        /* <DEDUP_REMOVED lines=13> */
[----:B------:R-:W-:Y:S01]  /*61c0*/  FADD.FTZ R61, R61, R46 ;  /* 0x0000002e3d3d7221 */ /* 0x000fe20000010000 */
[----:B------:R-:W-:Y:S08]  /*61d0*/  MUFU.EX2 R40, R40 ;  /* 0x0000002800287308 */ /* 0x000ff00000000800 */
[----:B------:R-:W4:Y:S08]  /*61e0*/  MUFU.EX2 R123, R123 ;  /* 0x0000007b007b7308 */ /* 0x000f300000000800 */
[----:B------:R-:W-:Y:S08]  /*61f0*/  MUFU.EX2 R38, R38 ;  /* 0x0000002600267308 */ /* 0x000ff00000000800 */
[----:B------:R-:W5:Y:S08]  /*6200*/  MUFU.EX2 R67, R67 ;  /* 0x0000004300437308 */ /* 0x000f700000000800 */
[----:B------:R-:W-:Y:S08]  /*6210*/  MUFU.EX2 R42, R42 ;  /* 0x0000002a002a7308 */ /* 0x000ff00000000800 */
[----:B------:R-:W3:Y:S08]  /*6220*/  MUFU.EX2 R63, R63 ;  /* 0x0000003f003f7308 */ /* 0x000ef00000000800 */
[----:B------:R-:W-:Y:S08]  /*6230*/  MUFU.EX2 R46, R59 ;  /* 0x0000003b002e7308 */ /* 0x000ff00000000800 */
[----:B------:R-:W1:Y:S01]  /*6240*/  MUFU.EX2 R57, R57 ;  /* 0x0000003900397308 */ /* 0x000e620000000800 */
[C---:B--2---:R-:W-:Y:S08]  /*6250*/  HMMA.16816.F32.BF16 R80, R4.reuse, R12, R80 ;  /* 0x0000000c0450723c */ /* 0x044ff00000041850 */
[----:B------:R-:W-:Y:S01]  /*6260*/  HMMA.16816.F32.BF16 R76, R4, R14, R76 ;  /* 0x0000000e044c723c */ /* 0x000fe2000004184c */
[----:B----4-:R-:W-:Y:S01]  /*6270*/  F2FP.BF16.F32.PACK_AB R4, R123, R40 ;  /* 0x000000287b04723e */ /* 0x010fe200000010ff */
[----:B------:R-:W-:Y:S01]  /*6280*/  FADD.FTZ R21, R21, R122 ;  /* 0x0000007a15157221 */ /* 0x000fe20000010000 */
[----:B-----5:R-:W-:-:S02]  /*6290*/  F2FP.BF16.F32.PACK_AB R6, R67, R38 ;  /* 0x000000264306723e */ /* 0x020fc400000010ff */
[----:B---3--:R-:W-:Y:S02]  /*62a0*/  F2FP.BF16.F32.PACK_AB R5, R63, R42 ;  /* 0x0000002a3f05723e */ /* 0x008fe400000010ff */
[----:B-1----:R-:W-:Y:S01]  /*62b0*/  F2FP.BF16.F32.PACK_AB R7, R57, R46 ;  /* 0x0000002e3907723e */ /* 0x002fe200000010ff */
[-CC-:B------:R-:W-:Y:S01]  /*62c0*/  FFMA.FTZ R197, R45, R23.reuse, -R22.reuse ;  /* 0x000000172dc57223 */ /* 0x180fe20000010816 */
[-CC-:B------:R-:W-:Y:S01]  /*62d0*/  FFMA.FTZ R51, R51, R23.reuse, -R22.reuse ;  /* 0x0000001733337223 */ /* 0x180fe20000010816 */
[-CC-:B------:R-:W-:Y:S01]  /*62e0*/  FFMA.FTZ R49, R49, R23.reuse, -R22.reuse ;  /* 0x0000001731317223 */ /* 0x180fe20000010816 */
[-C--:B------:R-:W-:Y:S01]  /*62f0*/  FFMA.FTZ R47, R47, R23.reuse, -R22 ;  /* 0x000000172f2f7223 */ /* 0x080fe20000010816 */
[----:B------:R-:W-:Y:S02]  /*6300*/  LDSM.16.MT88.4 R12, [R118+0xc800] ;  /* 0x00c80000760c783b */ /* 0x000fe40000004200 */
[C---:B------:R-:W-:Y:S08]  /*6310*/  HMMA.16816.F32.BF16 R104, R4.reuse, R16, R104 ;  /* 0x000000100468723c */ /* 0x040ff00000041868 */
[C---:B------:R-:W-:Y:S01]  /*6320*/  HMMA.16816.F32.BF16 R100, R4.reuse, R18, R100 ;  /* 0x000000120464723c */ /* 0x040fe20000041864 */
[----:B------:R-:W1:Y:S07]  /*6330*/  LDSM.16.MT88.4 R16, [R118+0xe800] ;  /* 0x00e800007610783b */ /* 0x000e6e0000004200 */
[C---:B------:R-:W-:Y:S08]  /*6340*/  HMMA.16816.F32.BF16 R112, R4.reuse, R8, R112 ;  /* 0x000000080470723c */ /* 0x040ff00000041870 */
[----:B------:R-:W-:Y:S01]  /*6350*/  HMMA.16816.F32.BF16 R108, R4, R10, R108 ;  /* 0x0000000a046c723c */ /* 0x000fe2000004186c */
[----:B------:R-:W2:Y:S01]  /*6360*/  LDSM.16.MT88.4 R8, [R156+0xe800] ;  /* 0x00e800009c08783b */ /* 0x000ea20000004200 */
[-CC-:B------:R-:W-:Y:S01]  /*6370*/  FFMA.FTZ R45, R43, R23.reuse, -R20.reuse ;  /* 0x000000172b2d7223 */ /* 0x180fe20000010814 */
[-CC-:B------:R-:W-:Y:S01]  /*6380*/  FFMA.FTZ R122, R41, R23.reuse, -R20.reuse ;  /* 0x00000017297a7223 */ /* 0x180fe20000010814 */
[-CC-:B------:R-:W-:Y:S01]  /*6390*/  FFMA.FTZ R41, R39, R23.reuse, -R20.reuse ;  /* 0x0000001727297223 */ /* 0x180fe20000010814 */
[----:B------:R-:W-:Y:S01]  /*63a0*/  FFMA.FTZ R43, R37, R23, -R20 ;  /* 0x00000017252b7223 */ /* 0x000fe20000010814 */
[----:B------:R-:W-:-:S02]  /*63b0*/  FADD.FTZ R124, R50, R21 ;  /* 0x00000015327c7221 */ /* 0x000fc40000010000 */
[----:B------:R-:W3:Y:S01]  /*63c0*/  LDSM.16.MT88.4 R20, [R156+0xc800] ;  /* 0x00c800009c14783b */ /* 0x000ee20000004200 */
        /* <DEDUP_REMOVED lines=19> */
[C---:B------:R-:W-:Y:S02]  /*6500*/  HMMA.16816.F32.BF16 R88, R4.reuse, R12, R88 ;  /* 0x0000000c0458723c */ /* 0x040fe40000041858 */
[----:B------:R-:W4:Y:S06]  /*6510*/  MUFU.EX2 R37, R49 ;  /* 0x0000003100257308 */ /* 0x000f2c0000000800 */
        /* <DEDUP_REMOVED lines=136> */
.L_x_4573:
        /* <DEDUP_REMOVED lines=8> */
.L_x_4574:
[----:B------:R-:W-:Y:S05]  /*6e20*/  BSYNC.RECONVERGENT B0 ;  /* 0x0000000000007941 */ /* 0x000fea0003800200 */
.L_x_4572:
[C---:B------:R-:W-:Y:S01]  /*6e30*/  IMAD.SHL.U32 R5, R54.reuse, 0x40, RZ ;  /* 0x0000004036057824 */ /* 0x040fe200078e00ff */
[----:B------:R-:W-:Y:S01]  /*6e40*/  SHF.L.U64.HI R4, R54, 0x6, R55 ;  /* 0x0000000636047819 */ /* 0x000fe20000010237 */
[----:B------:R-:W-:Y:S01]  /*6e50*/  @!PT LDS RZ, [RZ] ;  /* 0x00000000fffff984 */ /* 0x000fe20000000800 */
[----:B------:R-:W-:Y:S01]  /*6e60*/  @!PT LDS RZ, [RZ] ;  /* 0x00000000fffff984 */ /* 0x000fe20000000800 */
[----:B------:R-:W-:Y:S01]  /*6e70*/  @!PT LDS RZ, [RZ] ;  /* 0x00000000fffff984 */ /* 0x000fe20000000800 */
[----:B------:R-:W-:Y:S03]  /*6e80*/  LDGSTS.E.BYPASS.LTC128B.128 [R175+0x9000], desc[UR4][R168.64] ;  /* 0x09000000a8af7fae */ /* 0x000fe6000b981a04 */
        /* <DEDUP_REMOVED lines=168> */
[----:B------:R-:W-:-:S06]  /*7910*/  DEPBAR.LE SB0, 0x0 ;  /* 0x000080000000791a */ /* 0x000fcc0000000000 */
[----:B------:R-:W-:Y:S01]  /*7920*/  HMMA.16816.F32.BF16 R4, R128, R126, R4 ;  /* 0x0000007e8004723c */ /* 0x000fe20000041804 */
[----:B------:R-:W-:Y:S01]  /*7930*/  BSSY.RECONVERGENT B1, `(.L_x_4575) ;  /* 0x0000208000017945 */ /* 0x000fe20003800200 */
[----:B------:R-:W-:Y:S01]  /*7940*/  BAR.SYNC.DEFER_BLOCKING 0x0 ;  /* 0x0000000000007b1d */ /* 0x000fe20000010000 */
[-C--:B--2---:R-:W-:Y:S01]  /*7950*/  FMUL.FTZ R126, R120, R124.reuse ;  /* 0x0000007c787e7220 */ /* 0x084fe20000410000 */
[----:B------:R-:W-:Y:S01]  /*7960*/  FMUL.FTZ R125, R121, R124 ;  /* 0x0000007c797d7220 */ /* 0x000fe20000410000 */
[----:B------:R-:W-:-:S04]  /*7970*/  IMAD R120, R117, 0x80, R53 ;  /* 0x0000008075787824 */ /* 0x000fc800078e0235 */
[----:B------:R-:W1:Y:S01]  /*7980*/  MUFU.TANH R126, R126 ;  /* 0x0000007e007e7308 */ /* 0x000e620000002400 */
[-C--:B------:R-:W-:Y:S01]  /*7990*/  FMUL.FTZ R121, R122, R124.reuse ;  /* 0x0000007c7a797220 */ /* 0x080fe20000410000 */
[----:B------:R-:W-:Y:S02]  /*79a0*/  VIADD R122, R120, 0xffffff00 ;  /* 0xffffff00787a7836 */ /* 0x000fe40000000000 */
[----:B------:R-:W-:-:S04]  /*79b0*/  FMUL.FTZ R123, R123, R124 ;  /* 0x0000007c7b7b7220 */ /* 0x000fc80000410000 */
[----:B------:R-:W-:Y:S01]  /*79c0*/  MUFU.TANH R125, R125 ;  /* 0x0000007d007d7308 */ /* 0x000fe20000002400 */
[----:B------:R-:W-:-:S07]  /*79d0*/  ISETP.GT.AND P0, PT, R132, R122, PT ;  /* 0x0000007a8400720c */ /* 0x000fce0003f04270 */
[----:B------:R-:W2:Y:S01]  /*79e0*/  MUFU.TANH R121, R121 ;  /* 0x0000007900797308 */ /* 0x000ea20000002400 */
[C---:B------:R-:W-:Y:S02]  /*79f0*/  ISETP.GE.AND P3, PT, R122.reuse, R178, PT ;  /* 0x000000b27a00720c */ /* 0x040fe40003f66270 */
[----:B------:R-:W-:Y:S02]  /*7a00*/  ISETP.GE.AND P1, PT, R122, R177, PT ;  /* 0x000000b17a00720c */ /* 0x000fe40003f26270 */
[----:B------:R-:W-:Y:S01]  /*7a10*/  ISETP.GT.AND P4, PT, R133, R122, PT ;  /* 0x0000007a8500720c */ /* 0x000fe20003f84270 */
[----:B------:R-:W-:Y:S01]  /*7a20*/  VIADD R122, R120, 0xffffff01 ;  /* 0xffffff01787a7836 */ /* 0x000fe20000000000 */
[----:B-1----:R-:W-:Y:S01]  /*7a30*/  FSEL R126, R126, -INF , !P0 ;  /* 0xff8000007e7e7808 */ /* 0x002fe20004000000 */
[----:B------:R-:W-:Y:S01]  /*7a40*/  FMUL.FTZ R128, R64, R124 ;  /* 0x0000007c40807220 */ /* 0x000fe20000410000 */
[----:B------:R-:W1:Y:S02]  /*7a50*/  MUFU.TANH R123, R123 ;  /* 0x0000007b007b7308 */ /* 0x000e640000002400 */
[----:B------:R-:W-:-:S02]  /*7a60*/  FSEL R199, R126, -INF , !P3 ;  /* 0xff8000007ec77808 */ /* 0x000fc40005800000 */
[----:B------:R-:W-:Y:S02]  /*7a70*/  ISETP.GT.AND P5, PT, R132, R122, PT ;  /* 0x0000007a8400720c */ /* 0x000fe40003fa4270 */
[C---:B------:R-:W-:Y:S02]  /*7a80*/  ISETP.GE.AND P2, PT, R122.reuse, R178, PT ;  /* 0x000000b27a00720c */ /* 0x040fe40003f46270 */
[----:B------:R-:W-:Y:S02]  /*7a90*/  ISETP.GE.AND P0, PT, R122, R177, PT ;  /* 0x000000b17a00720c */ /* 0x000fe40003f06270 */
[----:B------:R-:W-:Y:S02]  /*7aa0*/  ISETP.GT.AND P3, PT, R133, R122, PT ;  /* 0x0000007a8500720c */ /* 0x000fe40003f64270 */
[----:B------:R-:W3:Y:S01]  /*7ab0*/  MUFU.TANH R122, R128 ;  /* 0x00000080007a7308 */ /* 0x000ee20000002400 */
[----:B------:R-:W-:Y:S01]  /*7ac0*/  VIADD R64, R120, 0xffffff08 ;  /* 0xffffff0878407836 */ /* 0x000fe20000000000 */
[----:B--2---:R-:W-:-:S02]  /*7ad0*/  FSEL R205, R121, -INF , !P4 ;  /* 0xff80000079cd7808 */ /* 0x004fc40006000000 */
[----:B------:R-:W-:Y:S01]  /*7ae0*/  FSEL R125, R125, -INF , !P5 ;  /* 0xff8000007d7d7808 */ /* 0x000fe20006800000 */
[-C--:B------:R-:W-:Y:S01]  /*7af0*/  FMUL.FTZ R127, R65, R124.reuse ;  /* 0x0000007c417f7220 */ /* 0x080fe20000410000 */
[----:B------:R-:W-:Y:S01]  /*7b00*/  FMUL.FTZ R126, R66, R124 ;  /* 0x0000007c427e7220 */ /* 0x000fe20000410000 */
[----:B------:R-:W-:Y:S02]  /*7b10*/  FSEL R205, R205, -INF , !P1 ;  /* 0xff800000cdcd7808 */ /* 0x000fe40004800000 */
[----:B------:R-:W-:Y:S01]  /*7b20*/  FSEL R201, R125, -INF , !P2 ;  /* 0xff8000007dc97808 */ /* 0x000fe20005000000 */
[----:B------:R-:W-:Y:S01]  /*7b30*/  MUFU.TANH R121, R127 ;  /* 0x0000007f00797308 */ /* 0x000fe20000002400 */
[----:B------:R-:W-:Y:S02]  /*7b40*/  ISETP.GT.AND P4, PT, R132, R64, PT ;  /* 0x000000408400720c */ /* 0x000fe40003f84270 */
[C---:B------:R-:W-:Y:S02]  /*7b50*/  ISETP.GE.AND P5, PT, R64.reuse, R178, PT ;  /* 0x000000b24000720c */ /* 0x040fe40003fa6270 */
[----:B------:R-:W-:-:S02]  /*7b60*/  ISETP.GE.AND P1, PT, R64, R177, PT ;  /* 0x000000b14000720c */ /* 0x000fc40003f26270 */
[----:B------:R-:W-:Y:S02]  /*7b70*/  ISETP.GT.AND P2, PT, R133, R64, PT ;  /* 0x000000408500720c */ /* 0x000fe40003f44270 */
[----:B------:R-:W2:Y:S01]  /*7b80*/  MUFU.TANH R64, R126 ;  /* 0x0000007e00407308 */ /* 0x000ea20000002400 */
[-C--:B------:R-:W-:Y:S01]  /*7b90*/  FMUL.FTZ R66, R67, R124.reuse ;  /* 0x0000007c43427220 */ /* 0x080fe20000410000 */
[----:B-1----:R-:W-:Y:S01]  /*7ba0*/  FSEL R123, R123, -INF , !P3 ;  /* 0xff8000007b7b7808 */ /* 0x002fe20005800000 */
[----:B------:R-:W-:Y:S01]  /*7bb0*/  VIADD R65, R120, 0xffffff09 ;  /* 0xffffff0978417836 */ /* 0x000fe20000000000 */
[----:B---3--:R-:W-:Y:S02]  /*7bc0*/  FSEL R122, R122, -INF , !P4 ;  /* 0xff8000007a7a7808 */ /* 0x008fe40006000000 */
[----:B------:R-:W-:Y:S01]  /*7bd0*/  FSEL R207, R123, -INF , !P0 ;  /* 0xff8000007bcf7808 */ /* 0x000fe20004000000 */
[----:B------:R-:W-:Y:S01]  /*7be0*/  FMUL.FTZ R123, R60, R124 ;  /* 0x0000007c3c7b7220 */ /* 0x000fe20000410000 */
[----:B------:R-:W1:Y:S01]  /*7bf0*/  MUFU.TANH R66, R66 ;  /* 0x0000004200427308 */ /* 0x000e620000002400 */
        /* <DEDUP_REMOVED lines=175> */
[----:B-1----:R-:W-:Y:S01]  /*86f0*/  FSEL R38, R38, -INF , !P5 ;  /* 0xff80000026267808 */ /* 0x002fe20006800000 */
[-C--:B------:R-:W-:Y:S01]  /*8700*/  FMUL.FTZ R34, R35, R124.reuse ;  /* 0x0000007c23227220 */ /* 0x080fe20000410000 */
[----:B------:R-:W-:Y:S01]  /*8710*/  VIADD R33, R120, 0xffffff41 ;  /* 0xffffff4178217836 */ /* 0x000fe20000000000 */
[----:B---3--:R-:W-:Y:S02]  /*8720*/  FSEL R37, R37, -INF , !P2 ;  /* 0xff80000025257808 */ /* 0x008fe40005000000 */
[----:B------:R-:W-:Y:S01]  /*8730*/  FSEL R67, R38, -INF , !P0 ;  /* 0xff80000026437808 */ /* 0x000fe20004000000 */
[----:B------:R-:W-:Y:S01]  /*8740*/  FMUL.FTZ R38, R28, R124 ;  /* 0x0000007c1c267220 */ /* 0x000fe20000410000 */
[----:B------:R-:W-:Y:S01]  /*8750*/  FSEL R49, R37, -INF , !P3 ;  /* 0xff80000025317808 */ /* 0x000fe20005800000 */
[----:B------:R-:W1:Y:S01]  /*8760*/  MUFU.TANH R34, R34 ;  /* 0x0000002200227308 */ /* 0x000e620000002400 */
[----:B------:R-:W-:-:S02]  /*8770*/  ISETP.GT.AND P5, PT, R132, R33, PT ;  /* 0x000000218400720c */ /* 0x000fc40003fa4270 */
[C---:B------:R-:W-:Y:S02]  /*8780*/  ISETP.GE.AND P2, PT, R33.reuse, R178, PT ;  /* 0x000000b22100720c */ /* 0x040fe40003f46270 */
[----:B------:R-:W-:Y:S02]  /*8790*/  ISETP.GE.AND P0, PT, R33, R177, PT ;  /* 0x000000b12100720c */ /* 0x000fe40003f06270 */
[----:B------:R-:W-:Y:S02]  /*87a0*/  ISETP.GT.AND P3, PT, R133, R33, PT ;  /* 0x000000218500720c */ /* 0x000fe40003f64270 */
[----:B------:R-:W3:Y:S01]  /*87b0*/  MUFU.TANH R33, R38 ;  /* 0x0000002600217308 */ /* 0x000ee20000002400 */
[----:B------:R-:W-:Y:S01]  /*87c0*/  VIADD R28, R120, 0xffffff48 ;  /* 0xffffff48781c7836 */ /* 0x000fe20000000000 */
[----:B--2---:R-:W-:Y:S02]  /*87d0*/  FSEL R44, R32, -INF , !P4 ;  /* 0xff800000202c7808 */ /* 0x004fe40006000000 */
[----:B------:R-:W-:Y:S01]  /*87e0*/  FSEL R36, R36, -INF , !P5 ;  /* 0xff80000024247808 */ /* 0x000fe20006800000 */
[-C--:B------:R-:W-:Y:S01]  /*87f0*/  FMUL.FTZ R37, R29, R124.reuse ;  /* 0x0000007c1d257220 */ /* 0x080fe20000410000 */
[----:B------:R-:W-:Y:S01]  /*8800*/  FMUL.FTZ R35, R30, R124 ;  /* 0x0000007c1e237220 */ /* 0x000fe20000410000 */
[----:B------:R-:W-:-:S02]  /*8810*/  FSEL R44, R44, -INF , !P1 ;  /* 0xff8000002c2c7808 */ /* 0x000fc40004800000 */
[----:B------:R-:W-:Y:S01]  /*8820*/  FSEL R51, R36, -INF , !P2 ;  /* 0xff80000024337808 */ /* 0x000fe20005000000 */
[----:B------:R-:W-:Y:S01]  /*8830*/  MUFU.TANH R32, R37 ;  /* 0x0000002500207308 */ /* 0x000fe20000002400 */
[----:B------:R-:W-:Y:S01]  /*8840*/  ISETP.GT.AND P4, PT, R132, R28, PT ;  /* 0x0000001c8400720c */ /* 0x000fe20003f84270 */
[----:B------:R-:W-:Y:S01]  /*8850*/  FMUL.FTZ R24, R24, R124 ;  /* 0x0000007c18187220 */ /* 0x000fe20000410000 */
[C---:B------:R-:W-:Y:S02]  /*8860*/  ISETP.GE.AND P5, PT, R28.reuse, R178, PT ;  /* 0x000000b21c00720c */ /* 0x040fe40003fa6270 */
[----:B------:R-:W-:Y:S02]  /*8870*/  ISETP.GE.AND P1, PT, R28, R177, PT ;  /* 0x000000b11c00720c */ /* 0x000fe40003f26270 */
[----:B------:R-:W-:Y:S02]  /*8880*/  ISETP.GT.AND P2, PT, R133, R28, PT ;  /* 0x0000001c8500720c */ /* 0x000fe40003f44270 */
[----:B------:R-:W2:Y:S01]  /*8890*/  MUFU.TANH R28, R35 ;  /* 0x00000023001c7308 */ /* 0x000ea20000002400 */
[----:B------:R-:W-:Y:S01]  /*88a0*/  FMUL.FTZ R29, R31, R124 ;  /* 0x0000007c1f1d7220 */ /* 0x000fe20000410000 */
[----:B------:R-:W-:Y:S01]  /*88b0*/  VIADD R30, R120, 0xffffff49 ;  /* 0xffffff49781e7836 */ /* 0x000fe20000000000 */
[----:B-1----:R-:W-:-:S02]  /*88c0*/  FSEL R34, R34, -INF , !P3 ;  /* 0xff80000022227808 */ /* 0x002fc40005800000 */
[----:B---3--:R-:W-:-:S03]  /*88d0*/  FSEL R33, R33, -INF , !P4 ;  /* 0xff80000021217808 */ /* 0x008fc60006000000 */
[----:B------:R-:W1:Y:S01]  /*88e0*/  MUFU.TANH R24, R24 ;  /* 0x0000001800187308 */ /* 0x000e620000002400 */
[----:B------:R-:W-:Y:S02]  /*88f0*/  FSEL R46, R34, -INF , !P0 ;  /* 0xff800000222e7808 */ /* 0x000fe40004000000 */
[----:B------:R-:W-:Y:S02]  /*8900*/  FSEL R47, R33, -INF , !P5 ;  /* 0xff800000212f7808 */ /* 0x000fe40006800000 */
[----:B------:R-:W-:Y:S02]  /*8910*/  ISETP.GT.AND P3, PT, R132, R30, PT ;  /* 0x0000001e8400720c */ /* 0x000fe40003f64270 */
[C---:B------:R-:W-:Y:S01]  /*8920*/  ISETP.GE.AND P4, PT, R30.reuse, R178, PT ;  /* 0x000000b21e00720c */ /* 0x040fe20003f86270 */
[----:B------:R-:W3:Y:S01]  /*8930*/  MUFU.TANH R29, R29 ;  /* 0x0000001d001d7308 */ /* 0x000ee20000002400 */
[----:B------:R-:W-:Y:S02]  /*8940*/  ISETP.GE.AND P0, PT, R30, R177, PT ;  /* 0x000000b11e00720c */ /* 0x000fe40003f06270 */
[----:B------:R-:W-:Y:S01]  /*8950*/  ISETP.GT.AND P5, PT, R133, R30, PT ;  /* 0x0000001e8500720c */ /* 0x000fe20003fa4270 */
[----:B------:R-:W-:Y:S01]  /*8960*/  FMUL.FTZ R30, R25, R124 ;  /* 0x0000007c191e7220 */ /* 0x000fe20000410000 */
[----:B------:R-:W-:-:S02]  /*8970*/  VIADD R25, R120, 0xffffff50 ;  /* 0xffffff5078197836 */ /* 0x000fc40000000000 */
[----:B------:R-:W-:Y:S01]  /*8980*/  FMUL.FTZ R26, R26, R124 ;  /* 0x0000007c1a1a7220 */ /* 0x000fe20000410000 */
[----:B--2---:R-:W-:Y:S02]  /*8990*/  FSEL R50, R28, -INF , !P2 ;  /* 0xff8000001c327808 */ /* 0x004fe40005000000 */
[----:B------:R-:W-:Y:S02]  /*89a0*/  FSEL R32, R32, -INF , !P3 ;  /* 0xff80000020207808 */ /* 0x000fe40005800000 */
[----:B------:R-:W-:Y:S01]  /*89b0*/  ISETP.GT.AND P2, PT, R132, R25, PT ;  /* 0x000000198400720c */ /* 0x000fe20003f44270 */
[----:B------:R-:W2:Y:S01]  /*89c0*/  MUFU.TANH R26, R26 ;  /* 0x0000001a001a7308 */ /* 0x000ea20000002400 */
[----:B------:R-:W-:Y:S02]  /*89d0*/  FSEL R50, R50, -INF , !P1 ;  /* 0xff80000032327808 */ /* 0x000fe40004800000 */
[----:B------:R-:W-:Y:S02]  /*89e0*/  FSEL R45, R32, -INF , !P4 ;  /* 0xff800000202d7808 */ /* 0x000fe40006000000 */
[----:B------:R-:W-:-:S02]  /*89f0*/  ISETP.GE.AND P3, PT, R25, R178, PT ;  /* 0x000000b21900720c */ /* 0x000fc40003f66270 */
[----:B------:R-:W-:Y:S01]  /*8a00*/  ISETP.GE.AND P1, PT, R25, R177, PT ;  /* 0x000000b11900720c */ /* 0x000fe20003f26270 */
[----:B------:R4:W5:Y:S01]  /*8a10*/  MUFU.TANH R28, R30 ;  /* 0x0000001e001c7308 */ /* 0x0009620000002400 */
[----:B------:R-:W-:Y:S01]  /*8a20*/  ISETP.GT.AND P4, PT, R133, R25, PT ;  /* 0x000000198500720c */ /* 0x000fe20003f84270 */
[----:B------:R-:W-:Y:S01]  /*8a30*/  FMUL.FTZ R25, R27, R124 ;  /* 0x0000007c1b197220 */ /* 0x000fe20000410000 */
[----:B-1----:R-:W-:Y:S02]  /*8a40*/  FSEL R24, R24, -INF , !P2 ;  /* 0xff80000018187808 */ /* 0x002fe40005000000 */
[----:B---3--:R-:W-:Y:S02]  /*8a50*/  FSEL R29, R29, -INF , !P5 ;  /* 0xff8000001d1d7808 */ /* 0x008fe40006800000 */
[----:B------:R-:W-:Y:S01]  /*8a60*/  FSEL R41, R24, -INF , !P3 ;  /* 0xff80000018297808 */ /* 0x000fe20005800000 */
[----:B------:R-:W1:Y:S01]  /*8a70*/  MUFU.TANH R25, R25 ;  /* 0x0000001900197308 */ /* 0x000e620000002400 */
[----:B------:R-:W-:-:S02]  /*8a80*/  VIADD R27, R120, 0xffffff51 ;  /* 0xffffff51781b7836 */ /* 0x000fc40000000000 */
[-C--:B------:R-:W-:Y:S01]  /*8a90*/  FMUL.FTZ R22, R22, R124.reuse ;  /* 0x0000007c16167220 */ /* 0x080fe20000410000 */
[----:B----4-:R-:W-:-:S04]  /*8aa0*/  FMUL.FTZ R30, R20, R124 ;  /* 0x0000007c141e7220 */ /* 0x010fc80000410000 */
[----:B------:R-:W3:Y:S01]  /*8ab0*/  MUFU.TANH R24, R30 ;  /* 0x0000001e00187308 */ /* 0x000ee20000002400 */
[----:B------:R-:W-:Y:S01]  /*8ac0*/  FSEL R42, R29, -INF , !P0 ;  /* 0xff8000001d2a7808 */ /* 0x000fe20004000000 */
[----:B------:R-:W-:Y:S01]  /*8ad0*/  FMUL.FTZ R29, R21, R124 ;  /* 0x0000007c151d7220 */ /* 0x000fe20000410000 */
[----:B------:R-:W-:Y:S01]  /*8ae0*/  ISETP.GT.AND P5, PT, R132, R27, PT ;  /* 0x0000001b8400720c */ /* 0x000fe20003fa4270 */
[----:B------:R-:W-:Y:S01]  /*8af0*/  VIADD R21, R120, 0xffffff58 ;  /* 0xffffff5878157836 */ /* 0x000fe20000000000 */
[----:B--2---:R-:W-:-:S03]  /*8b00*/  FSEL R20, R26, -INF , !P4 ;  /* 0xff8000001a147808 */ /* 0x004fc60006000000 */
[----:B------:R-:W-:Y:S01]  /*8b10*/  MUFU.TANH R26, R29 ;  /* 0x0000001d001a7308 */ /* 0x000fe20000002400 */
[----:B------:R-:W-:Y:S02]  /*8b20*/  ISETP.GE.AND P2, PT, R27, R178, PT ;  /* 0x000000b21b00720c */ /* 0x000fe40003f46270 */
[----:B-----5:R-:W-:-:S05]  /*8b30*/  FSEL R28, R28, -INF , !P5 ;  /* 0xff8000001c1c7808 */ /* 0x020fca0006800000 */
[----:B------:R-:W2:Y:S01]  /*8b40*/  MUFU.TANH R22, R22 ;  /* 0x0000001600167308 */ /* 0x000ea20000002400 */
[----:B------:R-:W-:Y:S02]  /*8b50*/  ISETP.GT.AND P3, PT, R133, R27, PT ;  /* 0x0000001b8500720c */ /* 0x000fe40003f64270 */
[----:B------:R-:W-:Y:S02]  /*8b60*/  ISETP.GT.AND P4, PT, R132, R21, PT ;  /* 0x000000158400720c */ /* 0x000fe40003f84270 */
[----:B------:R-:W-:Y:S01]  /*8b70*/  ISETP.GE.AND P0, PT, R27, R177, PT ;  /* 0x000000b11b00720c */ /* 0x000fe20003f06270 */
[----:B------:R-:W-:Y:S01]  /*8b80*/  FMUL.FTZ R27, R23, R124 ;  /* 0x0000007c171b7220 */ /* 0x000fe20000410000 */
[----:B------:R-:W-:Y:S02]  /*8b90*/  FSEL R20, R20, -INF , !P1 ;  /* 0xff80000014147808 */ /* 0x000fe40004800000 */
[----:B------:R-:W-:Y:S01]  /*8ba0*/  FSEL R36, R28, -INF , !P2 ;  /* 0xff8000001c247808 */ /* 0x000fe20005000000 */
[----:B------:R-:W-:Y:S01]  /*8bb0*/  VIADD R23, R120, 0xffffff59 ;  /* 0xffffff5978177836 */ /* 0x000fe20000000000 */
[----:B------:R-:W-:-:S02]  /*8bc0*/  ISETP.GE.AND P5, PT, R21, R178, PT ;  /* 0x000000b21500720c */ /* 0x000fc40003fa6270 */
[----:B------:R-:W-:Y:S02]  /*8bd0*/  ISETP.GE.AND P1, PT, R21, R177, PT ;  /* 0x000000b11500720c */ /* 0x000fe40003f26270 */
[----:B------:R-:W-:Y:S02]  /*8be0*/  ISETP.GT.AND P2, PT, R133, R21, PT ;  /* 0x000000158500720c */ /* 0x000fe40003f44270 */
[----:B-1----:R-:W-:Y:S02]  /*8bf0*/  FSEL R21, R25, -INF , !P3 ;  /* 0xff80000019157808 */ /* 0x002fe40005800000 */
[----:B---3--:R-:W-:Y:S01]  /*8c00*/  FSEL R24, R24, -INF , !P4 ;  /* 0xff80000018187808 */ /* 0x008fe20006000000 */
[----:B------:R-:W-:Y:S01]  /*8c10*/  FMUL.FTZ R28, R16, R124 ;  /* 0x0000007c101c7220 */ /* 0x000fe20000410000 */
[----:B------:R-:W-:Y:S02]  /*8c20*/  FSEL R21, R21, -INF , !P0 ;  /* 0xff80000015157808 */ /* 0x000fe40004000000 */
[----:B------:R-:W-:Y:S01]  /*8c30*/  FSEL R35, R24, -INF , !P5 ;  /* 0xff80000018237808 */ /* 0x000fe20006800000 */
[----:B------:R1:W3:Y:S01]  /*8c40*/  MUFU.TANH R25, R27 ;  /* 0x0000001b00197308 */ /* 0x0002e20000002400 */
[----:B------:R-:W-:-:S02]  /*8c50*/  ISETP.GT.AND P3, PT, R132, R23, PT ;  /* 0x000000178400720c */ /* 0x000fc40003f64270 */
[C---:B------:R-:W-:Y:S02]  /*8c60*/  ISETP.GE.AND P4, PT, R23.reuse, R178, PT ;  /* 0x000000b21700720c */ /* 0x040fe40003f86270 */
[----:B------:R-:W-:Y:S02]  /*8c70*/  ISETP.GE.AND P0, PT, R23, R177, PT ;  /* 0x000000b11700720c */ /* 0x000fe40003f06270 */
[----:B------:R-:W-:Y:S02]  /*8c80*/  ISETP.GT.AND P5, PT, R133, R23, PT ;  /* 0x000000178500720c */ /* 0x000fe40003fa4270 */
[----:B------:R-:W4:Y:S01]  /*8c90*/  MUFU.TANH R23, R28 ;  /* 0x0000001c00177308 */ /* 0x000f220000002400 */
[----:B------:R-:W-:Y:S01]  /*8ca0*/  VIADD R16, R120, 0xffffff60 ;  /* 0xffffff6078107836 */ /* 0x000fe20000000000 */
[----:B--2---:R-:W-:Y:S02]  /*8cb0*/  FSEL R22, R22, -INF , !P2 ;  /* 0xff80000016167808 */ /* 0x004fe40005000000 */
[----:B------:R-:W-:Y:S01]  /*8cc0*/  FSEL R26, R26, -INF , !P3 ;  /* 0xff8000001a1a7808 */ /* 0x000fe20005800000 */
[-C--:B------:R-:W-:Y:S01]  /*8cd0*/  FMUL.FTZ R24, R17, R124.reuse ;  /* 0x0000007c11187220 */ /* 0x080fe20000410000 */
[----:B------:R-:W-:Y:S01]  /*8ce0*/  FSEL R22, R22, -INF , !P1 ;  /* 0xff80000016167808 */ /* 0x000fe20004800000 */
[----:B-1----:R-:W-:Y:S01]  /*8cf0*/  FMUL.FTZ R27, R18, R124 ;  /* 0x0000007c121b7220 */ /* 0x002fe20000410000 */
[----:B------:R-:W-:-:S02]  /*8d00*/  FSEL R32, R26, -INF , !P4 ;  /* 0xff8000001a207808 */ /* 0x000fc40006000000 */
[----:B------:R-:W-:Y:S02]  /*8d10*/  ISETP.GT.AND P2, PT, R132, R16, PT ;  /* 0x000000108400720c */ /* 0x000fe40003f44270 */
[C---:B------:R-:W-:Y:S02]  /*8d20*/  ISETP.GE.AND P3, PT, R16.reuse, R178, PT ;  /* 0x000000b21000720c */ /* 0x040fe40003f66270 */
[----:B------:R-:W-:Y:S02]  /*8d30*/  ISETP.GE.AND P1, PT, R16, R177, PT ;  /* 0x000000b11000720c */ /* 0x000fe40003f26270 */
[----:B------:R-:W-:Y:S02]  /*8d40*/  ISETP.GT.AND P4, PT, R133, R16, PT ;  /* 0x000000108500720c */ /* 0x000fe40003f84270 */
[----:B------:R-:W1:Y:S01]  /*8d50*/  MUFU.TANH R16, R27 ;  /* 0x0000001b00107308 */ /* 0x000e620000002400 */
[----:B------:R-:W-:Y:S01]  /*8d60*/  FMUL.FTZ R17, R19, R124 ;  /* 0x0000007c13117220 */ /* 0x000fe20000410000 */
[----:B------:R-:W-:-:S06]  /*8d70*/  VIADD R18, R120, 0xffffff61 ;  /* 0xffffff6178127836 */ /* 0x000fcc0000000000 */
[----:B------:R-:W2:Y:S01]  /*8d80*/  MUFU.TANH R24, R24 ;  /* 0x0000001800187308 */ /* 0x000ea20000002400 */
[----:B---3--:R-:W-:Y:S01]  /*8d90*/  FSEL R25, R25, -INF , !P5 ;  /* 0xff80000019197808 */ /* 0x008fe20006800000 */
[-C--:B------:R-:W-:Y:S01]  /*8da0*/  FMUL.FTZ R12, R12, R124.reuse ;  /* 0x0000007c0c0c7220 */ /* 0x080fe20000410000 */
[----:B----4-:R-:W-:Y:S01]  /*8db0*/  FSEL R31, R23, -INF , !P2 ;  /* 0xff800000171f7808 */ /* 0x010fe20005000000 */
[----:B------:R-:W-:Y:S01]  /*8dc0*/  FMUL.FTZ R14, R14, R124 ;  /* 0x0000007c0e0e7220 */ /* 0x000fe20000410000 */
[----:B------:R-:W-:Y:S02]  /*8dd0*/  FSEL R23, R25, -INF , !P0 ;  /* 0xff80000019177808 */ /* 0x000fe40004000000 */
[----:B------:R-:W-:Y:S01]  /*8de0*/  FSEL R31, R31, -INF , !P3 ;  /* 0xff8000001f1f7808 */ /* 0x000fe20005800000 */
[----:B------:R-:W3:Y:S01]  /*8df0*/  MUFU.TANH R17, R17 ;  /* 0x0000001100117308 */ /* 0x000ee20000002400 */
[----:B------:R-:W-:Y:S02]  /*8e00*/  ISETP.GT.AND P5, PT, R132, R18, PT ;  /* 0x000000128400720c */ /* 0x000fe40003fa4270 */
[----:B------:R-:W-:-:S02]  /*8e10*/  ISETP.GE.AND P2, PT, R18, R178, PT ;  /* 0x000000b21200720c */ /* 0x000fc40003f46270 */
[----:B------:R-:W-:Y:S02]  /*8e20*/  ISETP.GE.AND P0, PT, R18, R177, PT ;  /* 0x000000b11200720c */ /* 0x000fe40003f06270 */
[----:B------:R-:W-:Y:S01]  /*8e30*/  ISETP.GT.AND P3, PT, R133, R18, PT ;  /* 0x000000128500720c */ /* 0x000fe20003f64270 */
[----:B------:R-:W-:Y:S01]  /*8e40*/  FMUL.FTZ R18, R13, R124 ;  /* 0x0000007c0d127220 */ /* 0x000fe20000410000 */
[----:B------:R-:W4:Y:S01]  /*8e50*/  MUFU.TANH R12, R12 ;  /* 0x0000000c000c7308 */ /* 0x000f220000002400 */
[----:B-1----:R-:W-:Y:S01]  /*8e60*/  FSEL R48, R16, -INF , !P4 ;  /* 0xff80000010307808 */ /* 0x002fe20006000000 */
[----:B------:R-:W-:Y:S01]  /*8e70*/  VIADD R13, R120, 0xffffff68 ;  /* 0xffffff68780d7836 */ /* 0x000fe20000000000 */
[----:B--2---:R-:W-:-:S05]  /*8e80*/  FSEL R24, R24, -INF , !P5 ;  /* 0xff80000018187808 */ /* 0x004fca0006800000 */
[----:B------:R-:W-:Y:S01]  /*8e90*/  MUFU.TANH R16, R18 ;  /* 0x0000001200107308 */ /* 0x000fe20000002400 */
[----:B------:R-:W-:Y:S02]  /*8ea0*/  FSEL R48, R48, -INF , !P1 ;  /* 0xff80000030307808 */ /* 0x000fe40004800000 */
[----:B------:R-:W-:-:S05]  /*8eb0*/  FSEL R28, R24, -INF , !P2 ;  /* 0xff800000181c7808 */ /* 0x000fca0005000000 */
[----:B------:R-:W1:Y:S01]  /*8ec0*/  MUFU.TANH R14, R14 ;  /* 0x0000000e000e7308 */ /* 0x000e620000002400 */
[----:B------:R-:W-:Y:S02]  /*8ed0*/  ISETP.GT.AND P4, PT, R132, R13, PT ;  /* 0x0000000d8400720c */ /* 0x000fe40003f84270 */
[C---:B------:R-:W-:Y:S02]  /*8ee0*/  ISETP.GE.AND P5, PT, R13.reuse, R178, PT ;  /* 0x000000b20d00720c */ /* 0x040fe40003fa6270 */
[----:B------:R-:W-:Y:S02]  /*8ef0*/  ISETP.GE.AND P1, PT, R13, R177, PT ;  /* 0x000000b10d00720c */ /* 0x000fe40003f26270 */
[----:B------:R-:W-:Y:S01]  /*8f00*/  ISETP.GT.AND P2, PT, R133, R13, PT ;  /* 0x0000000d8500720c */ /* 0x000fe20003f44270 */
[----:B------:R-:W-:Y:S01]  /*8f10*/  FMUL.FTZ R13, R15, R124 ;  /* 0x0000007c0f0d7220 */ /* 0x000fe20000410000 */
[----:B------:R-:W-:Y:S01]  /*8f20*/  VIADD R15, R120, 0xffffff69 ;  /* 0xffffff69780f7836 */ /* 0x000fe20000000000 */
[----:B---3--:R-:W-:-:S02]  /*8f30*/  FSEL R17, R17, -INF , !P3 ;  /* 0xff80000011117808 */ /* 0x008fc40005800000 */
[----:B----4-:R-:W-:Y:S02]  /*8f40*/  FSEL R12, R12, -INF , !P4 ;  /* 0xff8000000c0c7808 */ /* 0x010fe40006000000 */
[----:B------:R-:W-:Y:S02]  /*8f50*/  ISETP.GT.AND P3, PT, R132, R15, PT ;  /* 0x0000000f8400720c */ /* 0x000fe40003f64270 */
[----:B------:R-:W-:Y:S01]  /*8f60*/  FSEL R56, R17, -INF , !P0 ;  /* 0xff80000011387808 */ /* 0x000fe20004000000 */
[----:B------:R-:W-:Y:S01]  /*8f70*/  FMUL.FTZ R17, R8, R124 ;  /* 0x0000007c08117220 */ /* 0x000fe20000410000 */
[----:B------:R-:W-:Y:S01]  /*8f80*/  ISETP.GE.AND P4, PT, R15, R178, PT ;  /* 0x000000b20f00720c */ /* 0x000fe20003f86270 */
[----:B------:R-:W-:Y:S01]  /*8f90*/  VIADD R8, R120, 0xffffff70 ;  /* 0xffffff7078087836 */ /* 0x000fe20000000000 */
[----:B-1----:R-:W-:Y:S02]  /*8fa0*/  FSEL R14, R14, -INF , !P2 ;  /* 0xff8000000e0e7808 */ /* 0x002fe40005000000 */
[----:B------:R-:W-:-:S02]  /*8fb0*/  FSEL R16, R16, -INF , !P3 ;  /* 0xff80000010107808 */ /* 0x000fc40005800000 */
[----:B------:R-:W-:Y:S01]  /*8fc0*/  FSEL R30, R12, -INF , !P5 ;  /* 0xff8000000c1e7808 */ /* 0x000fe20006800000 */
[----:B------:R-:W-:Y:S01]  /*8fd0*/  MUFU.TANH R13, R13 ;  /* 0x0000000d000d7308 */ /* 0x000fe20000002400 */
[----:B------:R-:W-:Y:S02]  /*8fe0*/  FSEL R58, R14, -INF , !P1 ;  /* 0xff8000000e3a7808 */ /* 0x000fe40004800000 */
[----:B------:R-:W-:Y:S02]  /*8ff0*/  FSEL R33, R16, -INF , !P4 ;  /* 0xff80000010217808 */ /* 0x000fe40006000000 */
[----:B------:R-:W-:-:S03]  /*9000*/  ISETP.GT.AND P2, PT, R132, R8, PT ;  /* 0x000000088400720c */ /* 0x000fc60003f44270 */
[----:B------:R-:W1:Y:S01]  /*9010*/  MUFU.TANH R12, R17 ;  /* 0x00000011000c7308 */ /* 0x000e620000002400 */
[C---:B------:R-:W-:Y:S02]  /*9020*/  ISETP.GE.AND P1, PT, R8.reuse, R178, PT ;  /* 0x000000b20800720c */ /* 0x040fe40003f26270 */
[----:B------:R-:W-:Y:S02]  /*9030*/  ISETP.GE.AND P3, PT, R8, R177, PT ;  /* 0x000000b10800720c */ /* 0x000fe40003f66270 */
[----:B------:R-:W-:Y:S01]  /*9040*/  ISETP.GT.AND P4, PT, R133, R8, PT ;  /* 0x000000088500720c */ /* 0x000fe20003f84270 */
[-C--:B------:R-:W-:Y:S01]  /*9050*/  FMUL.FTZ R8, R11, R124.reuse ;  /* 0x0000007c0b087220 */ /* 0x080fe20000410000 */
[-C--:B------:R-:W-:Y:S01]  /*9060*/  FMUL.FTZ R10, R10, R124.reuse ;  /* 0x0000007c0a0a7220 */ /* 0x080fe20000410000 */
[----:B------:R-:W-:-:S04]  /*9070*/  FMUL.FTZ R5, R5, R124 ;  /* 0x0000007c05057220 */ /* 0x000fc80000410000 */
[----:B------:R-:W2:Y:S01]  /*9080*/  MUFU.TANH R8, R8 ;  /* 0x0000000800087308 */ /* 0x000ea20000002400 */
[----:B------:R-:W-:Y:S01]  /*9090*/  ISETP.GT.AND P5, PT, R133, R15, PT ;  /* 0x0000000f8500720c */ /* 0x000fe20003fa4270 */
[----:B------:R-:W-:-:S06]  /*90a0*/  FMUL.FTZ R9, R9, R124 ;  /* 0x0000007c09097220 */ /* 0x000fcc0000410000 */
[----:B------:R-:W3:Y:S01]  /*90b0*/  MUFU.TANH R10, R10 ;  /* 0x0000000a000a7308 */ /* 0x000ee20000002400 */
[----:B------:R-:W-:Y:S01]  /*90c0*/  VIADD R11, R120, 0xffffff71 ;  /* 0xffffff71780b7836 */ /* 0x000fe20000000000 */
[----:B-1----:R-:W-:Y:S02]  /*90d0*/  FSEL R12, R12, -INF , !P2 ;  /* 0xff8000000c0c7808 */ /* 0x002fe40005000000 */
[----:B------:R-:W-:Y:S02]  /*90e0*/  ISETP.GE.AND P0, PT, R15, R177, PT ;  /* 0x000000b10f00720c */ /* 0x000fe40003f06270 */
[----:B------:R-:W-:Y:S02]  /*90f0*/  FSEL R13, R13, -INF , !P5 ;  /* 0xff8000000d0d7808 */ /* 0x000fe40006800000 */
[----:B------:R-:W1:Y:S01]  /*9100*/  MUFU.TANH R5, R5 ;  /* 0x0000000500057308 */ /* 0x000e620000002400 */
[----:B------:R-:W-:Y:S01]  /*9110*/  FSEL R34, R12, -INF , !P1 ;  /* 0xff8000000c227808 */ /* 0x000fe20004800000 */
[----:B------:R-:W-:Y:S01]  /*9120*/  FMUL.FTZ R4, R4, R124 ;  /* 0x0000007c04047220 */ /* 0x000fe20000410000 */
[----:B------:R-:W-:-:S02]  /*9130*/  FSEL R57, R13, -INF , !P0 ;  /* 0xff8000000d397808 */ /* 0x000fc40004000000 */
[----:B------:R-:W-:-:S03]  /*9140*/  ISETP.GT.AND P1, PT, R133, R11, PT ;  /* 0x0000000b8500720c */ /* 0x000fc60003f24270 */
[----:B------:R-:W4:Y:S01]  /*9150*/  MUFU.TANH R9, R9 ;  /* 0x0000000900097308 */ /* 0x000f220000002400 */
[----:B------:R-:W-:Y:S01]  /*9160*/  ISETP.GT.AND P5, PT, R132, R11, PT ;  /* 0x0000000b8400720c */ /* 0x000fe20003fa4270 */
[----:B------:R-:W-:Y:S01]  /*9170*/  FMUL.FTZ R7, R7, R124 ;  /* 0x0000007c07077220 */ /* 0x000fe20000410000 */
[C---:B------:R-:W-:Y:S02]  /*9180*/  ISETP.GE.AND P2, PT, R11.reuse, R178, PT ;  /* 0x000000b20b00720c */ /* 0x040fe40003f46270 */
[----:B------:R-:W-:Y:S01]  /*9190*/  ISETP.GE.AND P0, PT, R11, R177, PT ;  /* 0x000000b10b00720c */ /* 0x000fe20003f06270 */
[----:B------:R-:W-:Y:S01]  /*91a0*/  FMUL.FTZ R11, R6, R124 ;  /* 0x0000007c060b7220 */ /* 0x000fe20000410000 */
[----:B------:R-:W-:Y:S01]  /*91b0*/  VIADD R6, R120, 0xffffff78 ;  /* 0xffffff7878067836 */ /* 0x000fe20000000000 */
[----:B--2---:R-:W-:Y:S01]  /*91c0*/  FSEL R8, R8, -INF , !P1 ;  /* 0xff80000008087808 */ /* 0x004fe20004800000 */
[----:B------:R-:W-:Y:S01]  /*91d0*/  VIADD R120, R120, 0xffffff79 ;  /* 0xffffff7978787836 */ /* 0x000fe20000000000 */
[----:B---3--:R-:W-:Y:S01]  /*91e0*/  FSEL R60, R10, -INF , !P4 ;  /* 0xff8000000a3c7808 */ /* 0x008fe20006000000 */
[----:B------:R-:W2:Y:S01]  /*91f0*/  MUFU.TANH R4, R4 ;  /* 0x0000000400047308 */ /* 0x000ea20000002400 */
[----:B------:R-:W-:-:S02]  /*9200*/  FSEL R61, R8, -INF , !P0 ;  /* 0xff800000083d7808 */ /* 0x000fc40004000000 */
[----:B------:R-:W-:-:S05]  /*9210*/  ISETP.GT.AND P0, PT, R132, R120, PT ;  /* 0x000000788400720c */ /* 0x000fca0003f04270 */
[----:B------:R-:W3:Y:S01]  /*9220*/  MUFU.TANH R10, R11 ;  /* 0x0000000b000a7308 */ /* 0x000ee20000002400 */
[----:B-1----:R-:W-:-:S07]  /*9230*/  FSEL R5, R5, -INF , !P0 ;  /* 0xff80000005057808 */ /* 0x002fce0004000000 */
[----:B------:R-:W1:Y:S01]  /*9240*/  MUFU.TANH R7, R7 ;  /* 0x0000000700077308 */ /* 0x000e620000002400 */
[----:B------:R-:W-:Y:S02]  /*9250*/  ISETP.GT.U32.AND P0, PT, R135, R164, PT ;  /* 0x000000a48700720c */ /* 0x000fe40003f04070 */
[----:B----4-:R-:W-:Y:S02]  /*9260*/  FSEL R9, R9, -INF , !P5 ;  /* 0xff80000009097808 */ /* 0x010fe40006800000 */
[-C--:B------:R-:W-:Y:S02]  /*9270*/  ISETP.GT.AND P4, PT, R132, R6.reuse, PT ;  /* 0x000000068400720c */ /* 0x080fe40003f84270 */
[----:B------:R-:W-:Y:S02]  /*9280*/  FSEL R37, R9, -INF , !P2 ;  /* 0xff80000009257808 */ /* 0x000fe40005000000 */
[C---:B------:R-:W-:Y:S02]  /*9290*/  ISETP.GT.AND P2, PT, R133.reuse, R6, PT ;  /* 0x000000068500720c */ /* 0x040fe40003f44270 */
[----:B------:R-:W-:-:S02]  /*92a0*/  ISETP.GT.AND P1, PT, R133, R120, PT ;  /* 0x000000788500720c */ /* 0x000fc40003f24270 */
[----:B------:R-:W-:Y:S02]  /*92b0*/  FSEL R60, R60, -INF , !P3 ;  /* 0xff8000003c3c7808 */ /* 0x000fe40005800000 */
[----:B--2---:R-:W-:Y:S02]  /*92c0*/  FSEL R4, R4, -INF , !P4 ;  /* 0xff80000004047808 */ /* 0x004fe40006000000 */
[----:B---3--:R-:W-:Y:S02]  /*92d0*/  FSEL R10, R10, -INF , !P2 ;  /* 0xff8000000a0a7808 */ /* 0x008fe40005000000 */
[CC--:B------:R-:W-:Y:S02]  /*92e0*/  ISETP.GE.AND P5, PT, R6.reuse, R178.reuse, PT ;  /* 0x000000b20600720c */ /* 0x0c0fe40003fa6270 */
[----:B------:R-:W-:Y:S02]  /*92f0*/  ISETP.GE.AND P3, PT, R6, R177, PT ;  /* 0x000000b10600720c */ /* 0x000fe40003f66270 */
[----:B------:R-:W-:-:S02]  /*9300*/  ISETP.GE.AND P4, PT, R120, R178, PT ;  /* 0x000000b27800720c */ /* 0x000fc40003f86270 */
[----:B------:R-:W-:Y:S02]  /*9310*/  ISETP.GE.AND P2, PT, R120, R177, PT ;  /* 0x000000b17800720c */ /* 0x000fe40003f46270 */
[----:B-1----:R-:W-:Y:S02]  /*9320*/  FSEL R7, R7, -INF , !P1 ;  /* 0xff80000007077808 */ /* 0x002fe40004800000 */
[----:B------:R-:W-:Y:S02]  /*9330*/  FSEL R39, R4, -INF , !P5 ;  /* 0xff80000004277808 */ /* 0x000fe40006800000 */
[----:B------:R-:W-:Y:S02]  /*9340*/  FSEL R59, R10, -INF , !P3 ;  /* 0xff8000000a3b7808 */ /* 0x000fe40005800000 */
[----:B------:R-:W-:Y:S02]  /*9350*/  FSEL R38, R5, -INF , !P4 ;  /* 0xff80000005267808 */ /* 0x000fe40006000000 */
        /* <DEDUP_REMOVED lines=66> */
.L_x_4578:
        /* <DEDUP_REMOVED lines=8> */
.L_x_4579:
[----:B------:R-:W-:Y:S05]  /*9800*/  BSYNC.RECONVERGENT B0 ;  /* 0x0000000000007941 */ /* 0x000fea0003800200 */
.L_x_4577:
        /* <DEDUP_REMOVED lines=26> */
.L_x_4576:
[----:B------:R-:W-:Y:S05]  /*99b0*/  BSYNC.RECONVERGENT B1 ;  /* 0x0000000000017941 */ /* 0x000fea0003800200 */
.L_x_4575:
        /* <DEDUP_REMOVED lines=101> */
[----:B------:R-:W-:Y:S01]  /*a010*/  FFMA.FTZ R120, R179, R43, -R64 ;  /* 0x0000002bb3787223 */ /* 0x000fe20000010840 */
[----:B------:R-:W-:Y:S01]  /*a020*/  FADD.FTZ R52, R12, R195 ;  /* 0x000000c30c347221 */ /* 0x000fe20000010000 */
[----:B------:R-:W1:Y:S01]  /*a030*/  MUFU.EX2 R18, R18 ;  /* 0x0000001200127308 */ /* 0x000e620000000800 */
[----:B--2---:R-:W-:Y:S01]  /*a040*/  F2FP.BF16.F32.PACK_AB R7, R16, R17 ;  /* 0x000000111007723e */ /* 0x004fe200000010ff */
[-C--:B------:R-:W-:Y:S01]  /*a050*/  FFMA.FTZ R126, R125, R43.reuse, -R40 ;  /* 0x0000002b7d7e7223 */ /* 0x080fe20000010828 */
[-CC-:B------:R-:W-:Y:S01]  /*a060*/  FFMA.FTZ R133, R149, R43.reuse, -R64.reuse ;  /* 0x0000002b95857223 */ /* 0x180fe20000010840 */
[-CC-:B------:R-:W-:Y:S01]  /*a070*/  FFMA.FTZ R124, R151, R43.reuse, -R64.reuse ;  /* 0x0000002b977c7223 */ /* 0x180fe20000010840 */
[-C--:B------:R-:W-:Y:S01]  /*a080*/  FFMA.FTZ R27, R153, R43.reuse, -R64 ;  /* 0x0000002b991b7223 */ /* 0x080fe20000010840 */
        /* <DEDUP_REMOVED lines=22> */
[-C--:B------:R-:W-:Y:S01]  /*a1f0*/  FFMA.FTZ R51, R23, R43.reuse, -R64 ;  /* 0x0000002b17337223 */ /* 0x080fe20000010840 */
[-CC-:B------:R-:W-:Y:S01]  /*a200*/  FFMA.FTZ R41, R41, R43.reuse, -R40.reuse ;  /* 0x0000002b29297223 */ /* 0x180fe20000010828 */
[-CC-:B------:R-:W-:Y:S01]  /*a210*/  FFMA.FTZ R36, R36, R43.reuse, -R40.reuse ;  /* 0x0000002b24247223 */ /* 0x180fe20000010828 */
        /* <DEDUP_REMOVED lines=25> */
[C---:B------:R-:W-:Y:S01]  /*a3b0*/  HMMA.16816.F32.BF16 R108, R4.reuse, R10, R108 ;  /* 0x0000000a046c723c */ /* 0x040fe2000004186c */
        /* <DEDUP_REMOVED lines=11> */
[-C--:B------:R-:W-:Y:S01]  /*a470*/  FFMA.FTZ R32, R32, R43.reuse, -R40 ;  /* 0x0000002b20207223 */ /* 0x080fe20000010828 */
[----:B------:R-:W-:Y:S01]  /*a480*/  MUFU.EX2 R141, R141 ;  /* 0x0000008d008d7308 */ /* 0x000fe20000000800 */
[-C--:B------:R-:W-:Y:S01]  /*a490*/  FFMA.FTZ R127, R56, R43.reuse, -R64 ;  /* 0x0000002b387f7223 */ /* 0x080fe20000010840 */
[----:B------:R-:W-:Y:S01]  /*a4a0*/  FADD.FTZ R143, R19, R18 ;  /* 0x00000012138f7221 */ /* 0x000fe20000010000 */
[-CC-:B------:R-:W-:Y:S01]  /*a4b0*/  FFMA.FTZ R131, R48, R43.reuse, -R64.reuse ;  /* 0x0000002b30837223 */ /* 0x180fe20000010840 */
[----:B------:R-:W-:Y:S01]  /*a4c0*/  LDSM.16.MT88.4 R16, [R156+0x9c00] ;  /* 0x009c00009c10783b */ /* 0x000fe20000004200 */
[-C--:B------:R-:W-:Y:S01]  /*a4d0*/  FFMA.FTZ R56, R57, R43.reuse, -R64 ;  /* 0x0000002b39387223 */ /* 0x080fe20000010840 */
[----:B------:R-:W-:Y:S01]  /*a4e0*/  FADD.FTZ R128, R128, R143 ;  /* 0x0000008f80807221 */ /* 0x000fe20000010000 */
[-C--:B------:R-:W-:Y:S01]  /*a4f0*/  FFMA.FTZ R33, R33, R43.reuse, -R40 ;  /* 0x0000002b21217223 */ /* 0x080fe20000010828 */
[----:B------:R-:W-:Y:S01]  /*a500*/  MUFU.EX2 R167, R167 ;  /* 0x000000a700a77308 */ /* 0x000fe20000000800 */
[-C--:B------:R-:W-:Y:S01]  /*a510*/  FFMA.FTZ R58, R58, R43.reuse, -R64 ;  /* 0x0000002b3a3a7223 */ /* 0x080fe20000010840 */
[-C--:B------:R-:W-:Y:S01]  /*a520*/  FFMA.FTZ R139, R31, R43.reuse, -R40 ;  /* 0x0000002b1f8b7223 */ /* 0x080fe20000010828 */
[-CC-:B------:R-:W-:Y:S01]  /*a530*/  FFMA.FTZ R60, R60, R43.reuse, -R64.reuse ;  /* 0x0000002b3c3c7223 */ /* 0x180fe20000010840 */
[-CC-:B------:R-:W-:Y:S01]  /*a540*/  FFMA.FTZ R61, R61, R43.reuse, -R64.reuse ;  /* 0x0000002b3d3d7223 */ /* 0x180fe20000010840 */
[-CC-:B------:R-:W-:Y:S01]  /*a550*/  FFMA.FTZ R59, R59, R43.reuse, -R64.reuse ;  /* 0x0000002b3b3b7223 */ /* 0x180fe20000010840 */
[----:B------:R-:W-:Y:S01]  /*a560*/  FFMA.FTZ R62, R62, R43, -R64 ;  /* 0x0000002b3e3e7223 */ /* 0x000fe20000010840 */
[----:B------:R-:W-:Y:S01]  /*a570*/  @P0 IADD3 R187, PT, PT, R117, -0x3, RZ ;  /* 0xfffffffd75bb0810 */ /* 0x000fe20007ffe0ff */
[----:B------:R-:W2:Y:S08]  /*a580*/  MUFU.EX2 R134, R134 ;  /* 0x0000008600867308 */ /* 0x000eb00000000800 */
        /* <DEDUP_REMOVED lines=9> */
[----:B------:R-:W5:Y:S01]  /*a620*/  MUFU.EX2 R126, R126 ;  /* 0x0000007e007e7308 */ /* 0x000f620000000800 */
[C---:B---3--:R-:W-:Y:S07]  /*a630*/  HMMA.16816.F32.BF16 R96, R4.reuse, R8, R96 ;  /* 0x000000080460723c */ /* 0x048fee0000041860 */
[----:B------:R-:W3:Y:S01]  /*a640*/  MUFU.EX2 R125, R125 ;  /* 0x0000007d007d7308 */ /* 0x000ee20000000800 */
[C---:B------:R-:W-:Y:S01]  /*a650*/  HMMA.16816.F32.BF16 R92, R4.reuse, R10, R92 ;  /* 0x0000000a045c723c */ /* 0x040fe2000004185c */
[----:B------:R-:W2:Y:S06]  /*a660*/  LDSM.16.MT88.4 R8, [R118+0xb000] ;  /* 0x00b000007608783b */ /* 0x000eac0000004200 */
[----:B------:R-:W-:Y:S08]  /*a670*/  MUFU.EX2 R29, R29 ;  /* 0x0000001d001d7308 */ /* 0x000ff00000000800 */
[----:B------:R-:W3:Y:S08]  /*a680*/  MUFU.EX2 R26, R26 ;  /* 0x0000001a001a7308 */ /* 0x000ef00000000800 */
[----:B------:R-:W3:Y:S08]  /*a690*/  MUFU.EX2 R0, R0 ;  /* 0x0000000000007308 */ /* 0x000ef00000000800 */
[----:B------:R-:W-:Y:S08]  /*a6a0*/  MUFU.EX2 R123, R123 ;  /* 0x0000007b007b7308 */ /* 0x000ff00000000800 */
[----:B------:R-:W-:Y:S01]  /*a6b0*/  MUFU.EX2 R122, R122 ;  /* 0x0000007a007a7308 */ /* 0x000fe20000000800 */
[C---:B--2---:R-:W-:Y:S07]  /*a6c0*/  HMMA.16816.F32.BF16 R88, R4.reuse, R8, R88 ;  /* 0x000000080458723c */ /* 0x044fee0000041858 */
[----:B------:R-:W-:Y:S01]  /*a6d0*/  MUFU.EX2 R65, R65 ;  /* 0x0000004100417308 */ /* 0x000fe20000000800 */
[C---:B------:R-:W-:Y:S01]  /*a6e0*/  HMMA.16816.F32.BF16 R84, R4.reuse, R10, R84 ;  /* 0x0000000a0454723c */ /* 0x040fe20000041854 */
[----:B------:R-:W2:Y:S06]  /*a6f0*/  LDSM.16.MT88.4 R8, [R156+0xd000] ;  /* 0x00d000009c08783b */ /* 0x000eac0000004200 */
[----:B------:R-:W3:Y:S08]  /*a700*/  MUFU.EX2 R129, R129 ;  /* 0x0000008100817308 */ /* 0x000ef00000000800 */
[----:B------:R-:W3:Y:S08]  /*a710*/  MUFU.EX2 R116, R116 ;  /* 0x0000007400747308 */ /* 0x000ef00000000800 */
[----:B------:R-:W-:Y:S08]  /*a720*/  MUFU.EX2 R66, R66 ;  /* 0x0000004200427308 */ /* 0x000ff00000000800 */
[----:B------:R-:W3:Y:S08]  /*a730*/  MUFU.EX2 R63, R63 ;  /* 0x0000003f003f7308 */ /* 0x000ef00000000800 */
[----:B------:R-:W3:Y:S01]  /*a740*/  MUFU.EX2 R52, R52 ;  /* 0x0000003400347308 */ /* 0x000ee20000000800 */
[C---:B--2---:R-:W-:Y:S07]  /*a750*/  HMMA.16816.F32.BF16 R80, R4.reuse, R8, R80 ;  /* 0x000000080450723c */ /* 0x044fee0000041850 */
[----:B------:R-:W-:Y:S01]  /*a760*/  MUFU.EX2 R67, R67 ;  /* 0x0000004300437308 */ /* 0x000fe20000000800 */
[C---:B------:R-:W-:Y:S01]  /*a770*/  HMMA.16816.F32.BF16 R76, R4.reuse, R10, R76 ;  /* 0x0000000a044c723c */ /* 0x040fe2000004184c */
[----:B------:R-:W2:Y:S06]  /*a780*/  LDSM.16.MT88.4 R8, [R118+0xd000] ;  /* 0x00d000007608783b */ /* 0x000eac0000004200 */
[----:B------:R-:W-:Y:S08]  /*a790*/  MUFU.EX2 R44, R44 ;  /* 0x0000002c002c7308 */ /* 0x000ff00000000800 */
[----:B------:R-:W-:Y:S08]  /*a7a0*/  MUFU.EX2 R46, R46 ;  /* 0x0000002e002e7308 */ /* 0x000ff00000000800 */
[----:B------:R-:W-:Y:S08]  /*a7b0*/  MUFU.EX2 R50, R50 ;  /* 0x0000003200327308 */ /* 0x000ff00000000800 */
[----:B------:R-:W3:Y:S08]  /*a7c0*/  MUFU.EX2 R49, R49 ;  /* 0x0000003100317308 */ /* 0x000ef00000000800 */
[----:B------:R-:W-:Y:S01]  /*a7d0*/  MUFU.EX2 R45, R45 ;  /* 0x0000002d002d7308 */ /* 0x000fe20000000800 */
[C---:B--2---:R-:W-:Y:S07]  /*a7e0*/  HMMA.16816.F32.BF16 R72, R4.reuse, R8, R72 ;  /* 0x000000080448723c */ /* 0x044fee0000041848 */
[----:B------:R2:W-:Y:S01]  /*a7f0*/  MUFU.EX2 R57, R137 ;  /* 0x0000008900397308 */ /* 0x0005e20000000800 */
[----:B------:R-:W-:Y:S01]  /*a800*/  HMMA.16816.F32.BF16 R68, R4, R10, R68 ;  /* 0x0000000a0444723c */ /* 0x000fe20000041844 */
[----:B------:R-:W5:Y:S01]  /*a810*/  LDSM.16.MT88.4 R8, [R156+0x9400] ;  /* 0x009400009c08783b */ /* 0x000f620000004200 */
[----:B------:R-:W-:Y:S01]  /*a820*/  F2FP.BF16.F32.PACK_AB R4, R134, R167 ;  /* 0x000000a78604723e */ /* 0x000fe200000010ff */
[----:B------:R-:W-:Y:S01]  /*a830*/  FADD.FTZ R167, R167, R128 ;  /* 0x00000080a7a77221 */ /* 0x000fe20000010000 */
[----:B------:R-:W-:Y:S01]  /*a840*/  F2FP.BF16.F32.PACK_AB R5, R136, R155 ;  /* 0x0000009b8805723e */ /* 0x000fe200000010ff */
[-C--:B------:R-:W-:Y:S01]  /*a850*/  FFMA.FTZ R128, R47, R43.reuse, -R40 ;  /* 0x0000002b2f807223 */ /* 0x080fe20000010828 */
[----:B-1----:R-:W-:Y:S01]  /*a860*/  F2FP.BF16.F32.PACK_AB R6, R121, R130 ;  /* 0x000000827906723e */ /* 0x002fe200000010ff */
[--C-:B------:R-:W-:Y:S01]  /*a870*/  FFMA.FTZ R47, R42, R43, -R64.reuse ;  /* 0x0000002b2a2f7223 */ /* 0x100fe20000010840 */
[----:B----4-:R-:W-:Y:S01]  /*a880*/  F2FP.BF16.F32.PACK_AB R7, R120, R141 ;  /* 0x0000008d7807723e */ /* 0x010fe200000010ff */
[----:B------:R-:W-:Y:S01]  /*a890*/  FADD.FTZ R167, R134, R167 ;  /* 0x000000a786a77221 */ /* 0x000fe20000010000 */
[-CC-:B------:R-:W-:Y:S01]  /*a8a0*/  FFMA.FTZ R134, R21, R43.reuse, -R64.reuse ;  /* 0x0000002b15867223 */ /* 0x180fe20000010840 */
[----:B------:R-:W1:Y:S01]  /*a8b0*/  MUFU.EX2 R128, R128 ;  /* 0x0000008000807308 */ /* 0x000e620000000800 */
[-C--:B------:R-:W-:Y:S01]  /*a8c0*/  FFMA.FTZ R42, R22, R43.reuse, -R64 ;  /* 0x0000002b162a7223 */ /* 0x080fe20000010840 */
[----:B------:R-:W-:Y:S01]  /*a8d0*/  FADD.FTZ R155, R155, R138 ;  /* 0x0000008a9b9b7221 */ /* 0x000fe20000010000 */
[----:B------:R-:W-:Y:S01]  /*a8e0*/  LDSM.16.MT88.4 R20, [R156+0xc000] ;  /* 0x00c000009c14783b */ /* 0x000fe20000004200 */
[-CC-:B------:R-:W-:Y:S01]  /*a8f0*/  FFMA.FTZ R138, R28, R43.reuse, -R40.reuse ;  /* 0x0000002b1c8a7223 */ /* 0x180fe20000010828 */
[-CC-:B--2---:R-:W-:Y:S01]  /*a900*/  FFMA.FTZ R137, R30, R43.reuse, -R40.reuse ;  /* 0x0000002b1e897223 */ /* 0x184fe20000010828 */
[----:B------:R-:W-:Y:S01]  /*a910*/  FADD.FTZ R136, R136, R155 ;  /* 0x0000009b88887221 */ /* 0x000fe20000010000 */
[-C--:B------:R-:W-:Y:S01]  /*a920*/  FFMA.FTZ R64, R39, R43.reuse, -R40 ;  /* 0x0000002b27407223 */ /* 0x080fe20000010828 */
[----:B------:R-:W2:Y:S02]  /*a930*/  MUFU.EX2 R47, R47 ;  /* 0x0000002f002f7308 */ /* 0x000ea40000000800 */
[----:B------:R-:W-:Y:S01]  /*a940*/  FADD.FTZ R141, R141, R136 ;  /* 0x000000888d8d7221 */ /* 0x000fe20000010000 */
[----:B------:R-:W-:Y:S01]  /*a950*/  FADD.FTZ R136, R130, R167 ;  /* 0x000000a782887221 */ /* 0x000fe20000010000 */
[----:B------:R-:W-:-:S02]  /*a960*/  FFMA.FTZ R130, R37, R43, -R40 ;  /* 0x0000002b25827223 */ /* 0x000fc40000010828 */
[----:B------:R-:W-:Y:S01]  /*a970*/  FADD.FTZ R120, R120, R141 ;  /* 0x0000008d78787221 */ /* 0x000fe20000010000 */
[----:B------:R-:W-:Y:S01]  /*a980*/  FADD.FTZ R121, R121, R136 ;  /* 0x0000008879797221 */ /* 0x000fe20000010000 */
[----:B------:R4:W-:Y:S08]  /*a990*/  MUFU.EX2 R48, R134 ;  /* 0x0000008600307308 */ /* 0x0009f00000000800 */
[----:B------:R-:W-:Y:S01]  /*a9a0*/  MUFU.EX2 R42, R42 ;  /* 0x0000002a002a7308 */ /* 0x000fe20000000800 */
[C---:B-----5:R-:W-:Y:S07]  /*a9b0*/  HMMA.16816.F32.BF16 R112, R4.reuse, R8, R112 ;  /* 0x000000080470723c */ /* 0x060fee0000041870 */
[----:B------:R-:W-:Y:S01]  /*a9c0*/  MUFU.EX2 R51, R51 ;  /* 0x0000003300337308 */ /* 0x000fe20000000800 */
[-CC-:B----4-:R-:W-:Y:S01]  /*a9d0*/  FFMA.FTZ R134, R34, R43.reuse, -R40.reuse ;  /* 0x0000002b22867223 */ /* 0x190fe20000010828 */
[----:B------:R-:W-:Y:S01]  /*a9e0*/  FFMA.FTZ R40, R38, R43, -R40 ;  /* 0x0000002b26287223 */ /* 0x000fe20000010828 */
[C---:B------:R-:W-:Y:S01]  /*a9f0*/  HMMA.16816.F32.BF16 R108, R4.reuse, R10, R108 ;  /* 0x0000000a046c723c */ /* 0x040fe2000004186c */
[----:B------:R-:W4:Y:S04]  /*aa00*/  LDSM.16.MT88.4 R8, [R118+0x9400] ;  /* 0x009400007608783b */ /* 0x000f280000004200 */
[----:B------:R-:W-:Y:S08]  /*aa10*/  MUFU.EX2 R41, R41 ;  /* 0x0000002900297308 */ /* 0x000ff00000000800 */
[----:B------:R-:W5:Y:S08]  /*aa20*/  MUFU.EX2 R36, R36 ;  /* 0x0000002400247308 */ /* 0x000f700000000800 */
[----:B------:R-:W-:Y:S08]  /*aa30*/  MUFU.EX2 R35, R35 ;  /* 0x0000002300237308 */ /* 0x000ff00000000800 */
[----:B------:R-:W5:Y:S08]  /*aa40*/  MUFU.EX2 R32, R32 ;  /* 0x0000002000207308 */ /* 0x000f700000000800 */
[----:B------:R-:W-:Y:S01]  /*aa50*/  MUFU.EX2 R31, R131 ;  /* 0x00000083001f7308 */ /* 0x000fe20000000800 */
[C---:B----4-:R-:W-:Y:S07]  /*aa60*/  HMMA.16816.F32.BF16 R104, R4.reuse, R8, R104 ;  /* 0x000000080468723c */ /* 0x050fee0000041868 */
[----:B------:R-:W-:Y:S01]  /*aa70*/  MUFU.EX2 R28, R127 ;  /* 0x0000007f001c7308 */ /* 0x000fe20000000800 */
[----:B------:R-:W-:Y:S01]  /*aa80*/  HMMA.16816.F32.BF16 R100, R4, R10, R100 ;  /* 0x0000000a0464723c */ /* 0x000fe20000041864 */
[----:B------:R-:W4:Y:S06]  /*aa90*/  LDSM.16.MT88.4 R8, [R156+0xb400] ;  /* 0x00b400009c08783b */ /* 0x000f2c0000004200 */
[----:B------:R3:W-:Y:S08]  /*aaa0*/  MUFU.EX2 R30, R58 ;  /* 0x0000003a001e7308 */ /* 0x0007f00000000800 */
[----:B------:R-:W-:Y:S08]  /*aab0*/  MUFU.EX2 R38, R139 ;  /* 0x0000008b00267308 */ /* 0x000ff00000000800 */
[----:B------:R-:W5:Y:S01]  /*aac0*/  MUFU.EX2 R37, R138 ;  /* 0x0000008a00257308 */ /* 0x000f620000000800 */
[----:B---3--:R-:W-:-:S04]  /*aad0*/  FADD.FTZ R58, R126, R121 ;  /* 0x000000797e3a7221 */ /* 0x008fc80000010000 */
[----:B------:R-:W-:-:S03]  /*aae0*/  FADD.FTZ R58, R125, R58 ;  /* 0x0000003a7d3a7221 */ /* 0x000fc60000010000 */
[----:B------:R-:W-:Y:S08]  /*aaf0*/  MUFU.EX2 R34, R137 ;  /* 0x0000008900227308 */ /* 0x000ff00000000800 */
[----:B------:R-:W3:Y:S01]  /*ab00*/  MUFU.EX2 R33, R33 ;  /* 0x0000002100217308 */ /* 0x000ee20000000800 */
[C---:B----4-:R-:W-:Y:S07]  /*ab10*/  HMMA.16816.F32.BF16 R96, R4.reuse, R8, R96 ;  /* 0x000000080460723c */ /* 0x050fee0000041860 */
[----:B------:R-:W4:Y:S01]  /*ab20*/  MUFU.EX2 R39, R56 ;  /* 0x0000003800277308 */ /* 0x000f220000000800 */
[C---:B------:R-:W-:Y:S01]  /*ab30*/  HMMA.16816.F32.BF16 R92, R4.reuse, R10, R92 ;  /* 0x0000000a045c723c */ /* 0x040fe2000004185c */
[----:B------:R-:W1:Y:S06]  /*ab40*/  LDSM.16.MT88.4 R8, [R118+0xb400] ;  /* 0x00b400007608783b */ /* 0x000e6c0000004200 */
[----:B------:R-:W-:Y:S08]  /*ab50*/  MUFU.EX2 R60, R60 ;  /* 0x0000003c003c7308 */ /* 0x000ff00000000800 */
[----:B------:R-:W-:Y:S08]  /*ab60*/  MUFU.EX2 R61, R61 ;  /* 0x0000003d003d7308 */ /* 0x000ff00000000800 */
[----:B------:R-:W-:Y:S08]  /*ab70*/  MUFU.EX2 R59, R59 ;  /* 0x0000003b003b7308 */ /* 0x000ff00000000800 */
[----:B------:R-:W-:Y:S08]  /*ab80*/  MUFU.EX2 R134, R134 ;  /* 0x0000008600867308 */ /* 0x000ff00000000800 */
[----:B------:R-:W4:Y:S01]  /*ab90*/  MUFU.EX2 R43, R130 ;  /* 0x00000082002b7308 */ /* 0x000f220000000800 */
[C---:B-1----:R-:W-:Y:S07]  /*aba0*/  HMMA.16816.F32.BF16 R88, R4.reuse, R8, R88 ;  /* 0x000000080458723c */ /* 0x042fee0000041858 */
[----:B------:R-:W-:Y:S01]  /*abb0*/  MUFU.EX2 R64, R64 ;  /* 0x0000004000407308 */ /* 0x000fe20000000800 */
[C---:B------:R-:W-:Y:S01]  /*abc0*/  HMMA.16816.F32.BF16 R84, R4.reuse, R10, R84 ;  /* 0x0000000a0454723c */ /* 0x040fe20000041854 */
[----:B------:R-:W1:Y:S06]  /*abd0*/  LDSM.16.MT88.4 R8, [R156+0xd400] ;  /* 0x00d400009c08783b */ /* 0x000e6c0000004200 */
[----:B------:R-:W4:Y:S08]  /*abe0*/  MUFU.EX2 R197, R40 ;  /* 0x0000002800c57308 */ /* 0x000f300000000800 */
[----:B------:R-:W4:Y:S01]  /*abf0*/  MUFU.EX2 R62, R62 ;  /* 0x0000003e003e7308 */ /* 0x000f220000000800 */
[C---:B-1----:R-:W-:Y:S08]  /*ac00*/  HMMA.16816.F32.BF16 R80, R4.reuse, R8, R80 ;  /* 0x000000080450723c */ /* 0x042ff00000041850 */
[C---:B------:R-:W-:Y:S01]  /*ac10*/  HMMA.16816.F32.BF16 R76, R4.reuse, R10, R76 ;  /* 0x0000000a044c723c */ /* 0x040fe2000004184c */
[----:B------:R-:W1:Y:S07]  /*ac20*/  LDSM.16.MT88.4 R8, [R118+0xd400] ;  /* 0x00d400007608783b */ /* 0x000e6e0000004200 */
[C---:B-1----:R-:W-:Y:S08]  /*ac30*/  HMMA.16816.F32.BF16 R72, R4.reuse, R8, R72 ;  /* 0x000000080448723c */ /* 0x042ff00000041848 */
[----:B------:R-:W-:Y:S01]  /*ac40*/  HMMA.16816.F32.BF16 R68, R4, R10, R68 ;  /* 0x0000000a0444723c */ /* 0x000fe20000041844 */
[----:B------:R-:W1:Y:S01]  /*ac50*/  LDSM.16.MT88.4 R8, [R118+0x9800] ;  /* 0x009800007608783b */ /* 0x000e620000004200 */
[----:B------:R-:W-:-:S02]  /*ac60*/  F2FP.BF16.F32.PACK_AB R4, R125, R126 ;  /* 0x0000007e7d04723e */ /* 0x000fc400000010ff */
[----:B------:R-:W-:Y:S01]  /*ac70*/  F2FP.BF16.F32.PACK_AB R5, R124, R133 ;  /* 0x000000857c05723e */ /* 0x000fe200000010ff */
[----:B------:R-:W-:Y:S01]  /*ac80*/  FADD.FTZ R133, R133, R120 ;  /* 0x0000007885857221 */ /* 0x000fe20000010000 */
[----:B------:R-:W-:Y:S01]  /*ac90*/  F2FP.BF16.F32.PACK_AB R6, R26, R29 ;  /* 0x0000001d1a06723e */ /* 0x000fe200000010ff */
[----:B------:R-:W-:Y:S01]  /*aca0*/  FADD.FTZ R29, R29, R58 ;  /* 0x0000003a1d1d7221 */ /* 0x000fe20000010000 */
[----:B------:R-:W-:Y:S01]  /*acb0*/  F2FP.BF16.F32.PACK_AB R7, R0, R27 ;  /* 0x0000001b0007723e */ /* 0x000fe200000010ff */
[----:B------:R-:W-:Y:S02]  /*acc0*/  FADD.FTZ R124, R124, R133 ;  /* 0x000000857c7c7221 */ /* 0x000fe40000010000 */
[----:B------:R-:W-:Y:S02]  /*acd0*/  FADD.FTZ R26, R26, R29 ;  /* 0x0000001d1a1a7221 */ /* 0x000fe40000010000 */
[----:B------:R-:W-:Y:S02]  /*ace0*/  FADD.FTZ R27, R27, R124 ;  /* 0x0000007c1b1b7221 */ /* 0x000fe40000010000 */
[----:B------:R-:W-:Y:S02]  /*acf0*/  HMMA.16816.F32.BF16 R112, R4, R12, R112 ;  /* 0x0000000c0470723c */ /* 0x000fe40000041870 */
[----:B------:R-:W-:Y:S01]  /*ad00*/  FADD.FTZ R0, R0, R27 ;  /* 0x0000001b00007221 */ /* 0x000fe20000010000 */
[----:B------:R-:W-:-:S04]  /*ad10*/  FADD.FTZ R27, R129, R26 ;  /* 0x0000001a811b7221 */ /* 0x000fc80000010000 */
[C---:B------:R-:W-:Y:S01]  /*ad20*/  FADD.FTZ R27, R116.reuse, R27 ;  /* 0x0000001b741b7221 */ /* 0x040fe20000010000 */
        /* <DEDUP_REMOVED lines=34> */
[----:B------:R-:W5:Y:S07]  /*af50*/  LDSM.16.MT88.4 R16, [R118+0xbc00] ;  /* 0x00bc00007610783b */ /* 0x000f6e0000004200 */
[C---:B-1----:R-:W-:Y:S08]  /*af60*/  HMMA.16816.F32.BF16 R96, R4.reuse, R8, R96 ;  /* 0x000000080460723c */ /* 0x042ff00000041860 */
[C---:B------:R-:W-:Y:S01]  /*af70*/  HMMA.16816.F32.BF16 R92, R4.reuse, R10, R92 ;  /* 0x0000000a045c723c */ /* 0x040fe2000004185c */
[----:B------:R-:W1:Y:S07]  /*af80*/  LDSM.16.MT88.4 R8, [R118+0xdc00] ;  /* 0x00dc00007608783b */ /* 0x000e6e0000004200 */
[C---:B--2---:R-:W-:Y:S08]  /*af90*/  HMMA.16816.F32.BF16 R80, R4.reuse, R12, R80 ;  /* 0x0000000c0450723c */ /* 0x044ff00000041850 */
[C---:B------:R-:W-:Y:S01]  /*afa0*/  HMMA.16816.F32.BF16 R76, R4.reuse, R14, R76 ;  /* 0x0000000e044c723c */ /* 0x040fe2000004184c */
[----:B------:R-:W2:Y:S07]  /*afb0*/  LDSM.16.MT88.4 R12, [R156+0xa000] ;  /* 0x00a000009c0c783b */ /* 0x000eae0000004200 */
[C---:B-----5:R-:W-:Y:S08]  /*afc0*/  HMMA.16816.F32.BF16 R88, R4.reuse, R16, R88 ;  /* 0x000000100458723c */ /* 0x060ff00000041858 */
[C---:B------:R-:W-:Y:S01]  /*afd0*/  HMMA.16816.F32.BF16 R84, R4.reuse, R18, R84 ;  /* 0x000000120454723c */ /* 0x040fe20000041854 */
[----:B------:R-:W5:Y:S07]  /*afe0*/  LDSM.16.MT88.4 R16, [R118+0xc000] ;  /* 0x00c000007610783b */ /* 0x000f6e0000004200 */
        /* <DEDUP_REMOVED lines=20> */
[C---:B-----5:R-:W-:Y:S08]  /*b130*/  HMMA.16816.F32.BF16 R88, R4.reuse, R16, R88 ;  /* 0x000000100458723c */ /* 0x060ff00000041858 */
        /* <DEDUP_REMOVED lines=28> */
[----:B------:R-:W5:Y:S07]  /*b300*/  LDSM.16.MT88.4 R16, [R156+0xe400] ;  /* 0x00e400009c10783b */ /* 0x000f6e0000004200 */
        /* <DEDUP_REMOVED lines=9> */
[C---:B-----5:R-:W-:Y:S08]  /*b3a0*/  HMMA.16816.F32.BF16 R80, R4.reuse, R16, R80 ;  /* 0x000000100450723c */ /* 0x060ff00000041850 */
[C---:B------:R-:W-:Y:S01]  /*b3b0*/  HMMA.16816.F32.BF16 R76, R4.reuse, R18, R76 ;  /* 0x00000012044c723c */ /* 0x040fe2000004184c */
[----:B------:R-:W5:Y:S07]  /*b3c0*/  LDSM.16.MT88.4 R16, [R118+0xc800] ;  /* 0x00c800007610783b */ /* 0x000f6e0000004200 */
[C---:B--2---:R-:W-:Y:S08]  /*b3d0*/  HMMA.16816.F32.BF16 R72, R4.reuse, R12, R72 ;  /* 0x0000000c0448723c */ /* 0x044ff00000041848 */
[----:B------:R-:W-:Y:S01]  /*b3e0*/  HMMA.16816.F32.BF16 R68, R4, R14, R68 ;  /* 0x0000000e0444723c */ /* 0x000fe20000041844 */
[----:B------:R-:W2:Y:S01]  /*b3f0*/  LDSM.16.MT88.4 R12, [R118+0xa800] ;  /* 0x00a80000760c783b */ /* 0x000ea20000004200 */
[----:B------:R-:W-:Y:S01]  /*b400*/  F2FP.BF16.F32.PACK_AB R4, R37, R38 ;  /* 0x000000262504723e */ /* 0x000fe200000010ff */
[----:B------:R-:W-:Y:S01]  /*b410*/  FADD.FTZ R38, R38, R35 ;  /* 0x0000002326267221 */ /* 0x000fe20000010000 */
[C---:B------:R-:W-:Y:S01]  /*b420*/  F2FP.BF16.F32.PACK_AB R5, R28.reuse, R31 ;  /* 0x0000001f1c05723e */ /* 0x040fe200000010ff */
[----:B------:R-:W-:Y:S01]  /*b430*/  FADD.FTZ R31, R31, R42 ;  /* 0x0000002a1f1f7221 */ /* 0x000fe20000010000 */
[----:B---3--:R-:W-:Y:S01]  /*b440*/  F2FP.BF16.F32.PACK_AB R6, R33, R34 ;  /* 0x000000222106723e */ /* 0x008fe200000010ff */
[----:B------:R-:W-:Y:S01]  /*b450*/  FADD.FTZ R37, R37, R38 ;  /* 0x0000002625257221 */ /* 0x000fe20000010000 */
[----:B----4-:R-:W-:Y:S01]  /*b460*/  F2FP.BF16.F32.PACK_AB R7, R39, R30 ;  /* 0x0000001e2707723e */ /* 0x010fe200000010ff */
        /* <DEDUP_REMOVED lines=8> */
[C---:B-----5:R-:W-:Y:S08]  /*b4f0*/  HMMA.16816.F32.BF16 R88, R4.reuse, R16, R88 ;  /* 0x000000100458723c */ /* 0x060ff00000041858 */
        /* <DEDUP_REMOVED lines=42> */
.L_x_4571:
[----:B------:R-:W-:-:S07]  /*b7a0*/  IADD3 R187, PT, PT, R135, -0x1, RZ ;  /* 0xffffffff87bb7810 */ /* 0x000fce0007ffe0ff */
.L_x_4580:
[----:B------:R-:W-:Y:S05]  /*b7b0*/  BSYNC B2 ;  /* 0x0000000000027941 */ /* 0x000fea0003800000 */
.L_x_4570:
        /* <DEDUP_REMOVED lines=14> */
.L_x_4588:
        /* <DEDUP_REMOVED lines=77> */
.L_x_4583:
[----:B------:R-:W-:Y:S05]  /*bd70*/  BSYNC.RECONVERGENT B0 ;  /* 0x0000000000007941 */ /* 0x000fea0003800200 */
.L_x_4582:
[----:B------:R-:W-:Y:S01]  /*bd80*/  @!PT LDS RZ, [RZ] ;  /* 0x00000000fffff984 */ /* 0x000fe20000000800 */
[----:B------:R-:W-:Y:S01]  /*bd90*/  @!PT LDS RZ, [RZ] ;  /* 0x00000000fffff984 */ /* 0x000fe20000000800 */
[----:B------:R-:W-:Y:S01]  /*bda0*/  @!PT LDS RZ, [RZ] ;  /* 0x00000000fffff984 */ /* 0x000fe20000000800 */
[----:B------:R-:W-:Y:S01]  /*bdb0*/  LDGSTS.E.BYPASS.LTC128B.128 [R175+0x9000], desc[UR4][R168.64] ;  /* 0x09000000a8af7fae */ /* 0x000fe2000b981a04 */
[----:B------:R-:W-:Y:S01]  /*bdc0*/  IADD3 R202, P0, PT, R179, R168, RZ ;  /* 0x000000a8b3ca7210 */ /* 0x000fe20007f1e0ff */
[----:B------:R-:W-:Y:S01]  /*bdd0*/  BSSY.RECONVERGENT B1, `(.L_x_4584) ;  /* 0x0000196000017945 */ /* 0x000fe20003800200 */
[----:B------:R-:W-:Y:S02]  /*bde0*/  IADD3 R187, PT, PT, R187, -0x1, RZ ;  /* 0xffffffffbbbb7810 */ /* 0x000fe40007ffe0ff */
[C---:B------:R-:W-:Y:S02]  /*bdf0*/  IADD3.X R203, PT, PT, R184.reuse, R169, RZ, P0, !PT ;  /* 0x000000a9b8cb7210 */ /* 0x040fe400007fe4ff */
[C---:B------:R-:W-:Y:S01]  /*be00*/  IADD3 R200, P0, PT, R179.reuse, R202, RZ ;  /* 0x000000cab3c87210 */ /* 0x040fe20007f1e0ff */
[----:B------:R-:W-:Y:S03]  /*be10*/  LDGSTS.E.BYPASS.LTC128B.128 [R175+0xb000], desc[UR4][R168.64+0x40] ;  /* 0x0b000040a8af7fae */ /* 0x000fe6000b981a04 */
[C---:B------:R-:W-:Y:S02]  /*be20*/  IADD3.X R201, PT, PT, R184.reuse, R203, RZ, P0, !PT ;  /* 0x000000cbb8c97210 */ /* 0x040fe400007fe4ff */
[----:B------:R-:W-:Y:S03]  /*be30*/  IADD3 R198, P0, PT, R179, R200, RZ ;  /* 0x000000c8b3c67210 */ /* 0x000fe60007f1e0ff */
[----:B------:R-:W-:Y:S01]  /*be40*/  LDGSTS.E.BYPASS.LTC128B.128 [R175+0xd000], desc[UR4][R168.64+0x80] ;  /* 0x0d000080a8af7fae */ /* 0x000fe2000b981a04 */
[----:B------:R-:W-:Y:S02]  /*be50*/  IADD3.X R199, PT, PT, R184, R201, RZ, P0, !PT ;  /* 0x000000c9b8c77210 */ /* 0x000fe400007fe4ff */
[----:B------:R-:W-:Y:S05]  /*be60*/  ISETP.GT.AND P0, PT, R187, R164, PT ;  /* 0x000000a4bb00720c */ /* 0x000fea0003f04270 */
        /* <DEDUP_REMOVED lines=26> */
[C---:B------:R-:W-:Y:S08]  /*c010*/  HMMA.16816.F32.BF16 R24, R120.reuse, R134, RZ ;  /* 0x000000867818723c */ /* 0x040ff000000418ff */
[C---:B-1----:R-:W-:Y:S08]  /*c020*/  HMMA.16816.F32.BF16 R28, R120.reuse, R136, RZ ;  /* 0x00000088781c723c */ /* 0x042ff000000418ff */
[C---:B------:R-:W-:Y:S08]  /*c030*/  HMMA.16816.F32.BF16 R32, R120.reuse, R138, RZ ;  /* 0x0000008a7820723c */ /* 0x040ff000000418ff */
[C---:B--2---:R-:W-:Y:S08]  /*c040*/  HMMA.16816.F32.BF16 R36, R120.reuse, R140, RZ ;  /* 0x0000008c7824723c */ /* 0x044ff000000418ff */
        /* <DEDUP_REMOVED lines=111> */
[-C--:B-----5:R-:W-:Y:S01]  /*c740*/  FMUL.FTZ R194, R4, R0.reuse ;  /* 0x0000000004c27220 */ /* 0x0a0fe20000410000 */
        /* <DEDUP_REMOVED lines=74> */
[-C--:B------:R-:W-:Y:S09]  /*cbf0*/  FMUL.FTZ R252, R41, R0.reuse ;  /* 0x0000000029fc7220 */ /* 0x080ff20000410000 */
[----:B------:R4:W1:Y:S10]  /*cc00*/  MUFU.TANH R14, R208 ;  /* 0x000000d0000e7308 */ /* 0x0008740000002400 */
[----:B------:R2:W1:Y:S01]  /*cc10*/  MUFU.TANH R11, R206 ;  /* 0x000000ce000b7308 */ /* 0x0004620000002400 */
[-C--:B---3--:R-:W-:Y:S01]  /*cc20*/  FMUL.FTZ R209, R42, R0.reuse ;  /* 0x000000002ad17220 */ /* 0x088fe20000410000 */
[C---:B-----5:R-:W-:Y:S08]  /*cc30*/  HMMA.16816.F32.BF16 R44, R120.reuse, R124, R44 ;  /* 0x0000007c782c723c */ /* 0x060ff0000004182c */
[----:B------:R3:W1:Y:S01]  /*cc40*/  MUFU.TANH R10, R167 ;  /* 0x000000a7000a7308 */ /* 0x0006620000002400 */
[-C--:B----4-:R-:W-:Y:S01]  /*cc50*/  FMUL.FTZ R208, R43, R0.reuse ;  /* 0x000000002bd07220 */ /* 0x090fe20000410000 */
[C---:B------:R-:W-:Y:S01]  /*cc60*/  HMMA.16816.F32.BF16 R48, R120.reuse, R126, R48 ;  /* 0x0000007e7830723c */ /* 0x040fe20000041830 */
[----:B------:R-:W4:Y:S07]  /*cc70*/  LDSM.16.M88.4 R124, [R119+0x8800] ;  /* 0x00880000777c783b */ /* 0x000f2e0000000200 */
        /* <DEDUP_REMOVED lines=13> */
[C---:B----4-:R-:W-:Y:S09]  /*cd50*/  HMMA.16816.F32.BF16 R52, R120.reuse, R124, R52 ;  /* 0x0000007c7834723c */ /* 0x050ff20000041834 */
[----:B------:R-:W4:Y:S01]  /*cd60*/  MUFU.TANH R219, R219 ;  /* 0x000000db00db7308 */ /* 0x000f220000002400 */
        /* <DEDUP_REMOVED lines=26> */
[----:B------:R5:W1:Y:S01]  /*cf10*/  MUFU.TANH R26, R226 ;  /* 0x000000e2001a7308 */ /* 0x000a620000002400 */
[-C--:B------:R-:W-:Y:S01]  /*cf20*/  FMUL.FTZ R25, R64, R0.reuse ;  /* 0x0000000040197220 */ /* 0x080fe20000410000 */
[-C--:B--2---:R-:W-:Y:S01]  /*cf30*/  FMUL.FTZ R206, R66, R0.reuse ;  /* 0x0000000042ce7220 */ /* 0x084fe20000410000 */
[-C--:B---3--:R-:W-:Y:S07]  /*cf40*/  FMUL.FTZ R167, R65, R0.reuse ;  /* 0x0000000041a77220 */ /* 0x088fee0000410000 */
[----:B------:R-:W2:Y:S10]  /*cf50*/  MUFU.TANH R211, R211 ;  /* 0x000000d300d37308 */ /* 0x000eb40000002400 */
[----:B------:R-:W3:Y:S01]  /*cf60*/  MUFU.TANH R246, R246 ;  /* 0x000000f600f67308 */ /* 0x000ee20000002400 */
[----:B-----5:R-:W-:Y:S09]  /*cf70*/  FMUL.FTZ R226, R67, R0 ;  /* 0x0000000043e27220 */ /* 0x020ff20000410000 */
        /* <DEDUP_REMOVED lines=36> */
[----:B------:R-:W2:Y:S10]  /*d1c0*/  I2F.RP R6, R7 ;  /* 0x0000000700067306 */ /* 0x000eb40000209400 */
[----:B--2---:R-:W2:Y:S02]  /*d1d0*/  MUFU.RCP R0, R6 ;  /* 0x0000000600007308 */ /* 0x004ea40000001000 */
[----:B--2---:R-:W-:Y:S08]  /*d1e0*/  VIADD R12, R0, 0xffffffe ;  /* 0x0ffffffe000c7836 */ /* 0x004ff00000000000 */
[----:B------:R-:W2:Y:S02]  /*d1f0*/  F2I.FTZ.U32.TRUNC.NTZ R13, R12 ;  /* 0x0000000c000d7305 */ /* 0x000ea4000021f000 */
[--C-:B--2---:R-:W-:Y:S01]  /*d200*/  IMAD.MOV R0, RZ, RZ, -R13.reuse ;  /* 0x000000ffff007224 */ /* 0x104fe200078e0a0d */
        /* <DEDUP_REMOVED lines=41> */
[----:B---3--:R-:W-:Y:S03]  /*d4a0*/  IMAD R5, R17, R4, RZ ;  /* 0x0000000411057224 */ /* 0x008fe600078e02ff */
[----:B------:R-:W3:Y:S04]  /*d4b0*/  LD.E R7, desc[UR4][R20.64] ;  /* 0x0000000414077980 */ /* 0x000ee8000c101900 */
[----:B------:R-:W3:Y:S02]  /*d4c0*/  LD.E R0, desc[UR4][R18.64] ;  /* 0x0000000412007980 */ /* 0x000ee4000c101900 */
[----:B---3--:R-:W-:Y:S01]  /*d4d0*/  IMAD.IADD R7, R7, 0x1, -R0 ;  /* 0x0000000107077824 */ /* 0x008fe200078e0a00 */
[----:B------:R-:W-:Y:S05]  /*d4e0*/  SHF.R.S32.HI R0, RZ, 0x1f, R4 ;  /* 0x0000001fff007819 */ /* 0x000fea0000011404 */
[C---:B------:R-:W-:Y:S01]  /*d4f0*/  IMAD R5, R16.reuse, R0, R5 ;  /* 0x0000000010057224 */ /* 0x040fe200078e0205 */
[----:B------:R-:W-:Y:S01]  /*d500*/  SHF.R.S32.HI R0, RZ, 0x1f, R7 ;  /* 0x0000001fff007819 */ /* 0x000fe20000011407 */
[----:B------:R-:W-:Y:S05]  /*d510*/  IMAD.WIDE.U32 R16, R16, R4, RZ ;  /* 0x0000000410107225 */ /* 0x000fea00078e00ff */
[----:B------:R-:W-:Y:S01]  /*d520*/  IADD3 R17, PT, PT, R17, R5, RZ ;  /* 0x0000000511117210 */ /* 0x000fe20007ffe0ff */
[----:B--2---:R-:W-:Y:S02]  /*d530*/  IMAD R5, R13, R7, RZ ;  /* 0x000000070d057224 */ /* 0x004fe400078e02ff */
[----:B------:R-:W-:Y:S04]  /*d540*/  IMAD.WIDE.U32 R6, R7, R12, R16 ;  /* 0x0000000c07067225 */ /* 0x000fe800078e0010 */
[----:B------:R-:W-:Y:S01]  /*d550*/  IMAD R5, R12, R0, R5 ;  /* 0x000000000c057224 */ /* 0x000fe200078e0205 */
[C---:B------:R-:W-:Y:S03]  /*d560*/  LEA R166, P0, R6.reuse, R166, 0x1 ;  /* 0x000000a606a67211 */ /* 0x040fe600078008ff */
[----:B------:R-:W-:Y:S05]  /*d570*/  IMAD.IADD R0, R7, 0x1, R5 ;  /* 0x0000000107007824 */ /* 0x000fea00078e0205 */
[----:B------:R-:W-:Y:S02]  /*d580*/  LEA.HI.X R165, R6, R165, R0, 0x1, P0 ;  /* 0x000000a506a57211 */ /* 0x000fe400000f0c00 */
.L_x_4587:
[----:B------:R-:W-:Y:S05]  /*d590*/  BSYNC.RECONVERGENT B0 ;  /* 0x0000000000007941 */ /* 0x000fea0003800200 */
.L_x_4586:
[----:B-1----:R-:W-:Y:S01]  /*d5a0*/  IMAD.MOV.U32 R167, RZ, RZ, R165 ;  /* 0x000000ffffa77224 */ /* 0x002fe200078e00a5 */
        /* <DEDUP_REMOVED lines=24> */
.L_x_4585:
[----:B------:R-:W-:Y:S05]  /*d730*/  BSYNC.RECONVERGENT B1 ;  /* 0x0000000000017941 */ /* 0x000fea0003800200 */
.L_x_4584:
[----:B------:R-:W-:Y:S01]  /*d740*/  P2R R0, PR, RZ, 0x2 ;  /* 0x00000002ff007803 */ /* 0x000fe20000000000 */
[----:B--2---:R-:W-:Y:S01]  /*d750*/  VIADD R4, R189, 0xffffffc0 ;  /* 0xffffffc0bd047836 */ /* 0x004fe20000000000 */
[----:B------:R-:W-:Y:S01]  /*d760*/  LOP3.LUT R191, R191, 0xfffdffff, RZ, 0xc0, !PT ;  /* 0xfffdffffbfbf7812 */ /* 0x000fe200078ec0ff */
[----:B------:R-:W2:Y:S01]  /*d770*/  LD.E R53, desc[UR4][R2.64+0xdc] ;  /* 0x0000dc0402357980 */ /* 0x000ea2000c101900 */
[----:B------:R-:W-:Y:S01]  /*d780*/  LOP3.LUT R190, R190, 0xfdffffff, RZ, 0xc0, !PT ;  /* 0xfdffffffbebe7812 */ /* 0x000fe200078ec0ff */
[C---:B------:R-:W-:Y:S01]  /*d790*/  VIADD R8, R189.reuse, 0xffffffc9 ;  /* 0xffffffc9bd087836 */ /* 0x040fe20000000000 */
[C---:B------:R-:W-:Y:S01]  /*d7a0*/  ISETP.GE.AND P3, PT, R4.reuse, R178, PT ;  /* 0x000000b20400720c */ /* 0x040fe20003f66270 */
[----:B------:R-:W-:Y:S01]  /*d7b0*/  LDSM.16.MT88.4 R64, [R156+0x9000] ;  /* 0x009000009c40783b */ /* 0x000fe20000004200 */
[C---:B------:R-:W-:Y:S01]  /*d7c0*/  ISETP.GE.AND P1, PT, R4.reuse, R177, PT ;  /* 0x000000b10400720c */ /* 0x040fe20003f26270 */
[C---:B------:R-:W-:Y:S01]  /*d7d0*/  VIADD R16, R189.reuse, 0xfffffff0 ;  /* 0xfffffff0bd107836 */ /* 0x040fe20000000000 */
[-C--:B------:R-:W-:Y:S01]  /*d7e0*/  ISETP.GE.AND P2, PT, R4, R186.reuse, PT ;  /* 0x000000ba0400720c */ /* 0x080fe20003f46270 */
[C---:B------:R-:W-:Y:S01]  /*d7f0*/  VIADD R15, R189.reuse, 0xffffffc1 ;  /* 0xffffffc1bd0f7836 */ /* 0x040fe20000000000 */
[CC--:B------:R-:W-:Y:S01]  /*d800*/  ISETP.GE.AND P0, PT, R189.reuse, R186.reuse, PT ;  /* 0x000000babd00720c */ /* 0x0c0fe20003f06270 */
[C---:B------:R-:W-:Y:S01]  /*d810*/  VIADD R28, R189.reuse, 0xffffffe8 ;  /* 0xffffffe8bd1c7836 */ /* 0x040fe20000000000 */
[----:B------:R-:W-:Y:S01]  /*d820*/  FSEL R21, R194, -INF , P2 ;  /* 0xff800000c2157808 */ /* 0x000fe20001000000 */
[----:B------:R-:W-:Y:S01]  /*d830*/  VIADD R12, R189, 0xffffffc8 ;  /* 0xffffffc8bd0c7836 */ /* 0x000fe20000000000 */
[----:B-1----:R-:W-:Y:S01]  /*d840*/  FSEL R24, R9, -INF , P0 ;  /* 0xff80000009187808 */ /* 0x002fe20000000000 */
[C---:B------:R-:W-:Y:S01]  /*d850*/  VIADD R6, R189.reuse, 0xffffffd1 ;  /* 0xffffffd1bd067836 */ /* 0x040fe20000000000 */
[-C--:B------:R-:W-:Y:S01]  /*d860*/  ISETP.GE.AND P2, PT, R8, R186.reuse, PT ;  /* 0x000000ba0800720c */ /* 0x080fe20003f46270 */
[----:B------:R-:W-:Y:S01]  /*d870*/  VIADD R5, R189, 0xffffffd8 ;  /* 0xffffffd8bd057836 */ /* 0x000fe20000000000 */
[----:B------:R-:W-:Y:S01]  /*d880*/  @P3 LOP3.LUT R191, R191, 0x20000, RZ, 0xfc, !PT ;  /* 0x00020000bfbf3812 */ /* 0x000fe200078efcff */
[C---:B------:R-:W-:Y:S01]  /*d890*/  VIADD R7, R189.reuse, 0xffffffd0 ;  /* 0xffffffd0bd077836 */ /* 0x040fe20000000000 */
[----:B------:R-:W-:Y:S01]  /*d8a0*/  ISETP.GE.AND P3, PT, R189, R185, PT ;  /* 0x000000b9bd00720c */ /* 0x000fe20003f66270 */
[----:B------:R-:W-:Y:S01]  /*d8b0*/  VIADD R188, R188, 0xffffff80 ;  /* 0xffffff80bcbc7836 */ /* 0x000fe20000000000 */
[----:B------:R-:W-:Y:S02]  /*d8c0*/  @P1 LOP3.LUT R190, R190, 0x2000000, RZ, 0xfc, !PT ;  /* 0x02000000bebe1812 */ /* 0x000fe400078efcff */
[----:B------:R-:W-:Y:S02]  /*d8d0*/  FSEL R167, R11, -INF , P3 ;  /* 0xff8000000ba77808 */ /* 0x000fe40001800000 */
[-C--:B------:R-:W-:Y:S02]  /*d8e0*/  ISETP.GE.AND P3, PT, R12, R186.reuse, PT ;  /* 0x000000ba0c00720c */ /* 0x080fe40003f66270 */
[C---:B------:R-:W-:Y:S02]  /*d8f0*/  ISETP.GE.AND P1, PT, R15.reuse, R177, PT ;  /* 0x000000b10f00720c */ /* 0x040fe40003f26270 */
[-C--:B------:R-:W-:Y:S02]  /*d900*/  ISETP.GE.AND P0, PT, R15, R186.reuse, PT ;  /* 0x000000ba0f00720c */ /* 0x080fe40003f06270 */
[----:B------:R-:W-:Y:S02]  /*d910*/  FSEL R17, R200, -INF , P3 ;  /* 0xff800000c8117808 */ /* 0x000fe40001800000 */
[----:B------:R-:W-:Y:S02]  /*d920*/  FSEL R13, R201, -INF , P2 ;  /* 0xff800000c90d7808 */ /* 0x000fe40001000000 */
[-C--:B------:R-:W-:Y:S01]  /*d930*/  ISETP.GE.AND P4, PT, R4, R185.reuse, PT ;  /* 0x000000b90400720c */ /* 0x080fe20003f86270 */
[----:B------:R-:W-:Y:S01]  /*d940*/  VIADD R4, R189, 0xffffffd9 ;  /* 0xffffffd9bd047836 */ /* 0x000fe20000000000 */
[----:B------:R-:W-:Y:S02]  /*d950*/  FSEL R19, R196, -INF , P0 ;  /* 0xff800000c4137808 */ /* 0x000fe40000000000 */
[-C--:B------:R-:W-:Y:S02]  /*d960*/  ISETP.GE.AND P3, PT, R6, R186.reuse, PT ;  /* 0x000000ba0600720c */ /* 0x080fe40003f66270 */
[-C--:B------:R-:W-:Y:S02]  /*d970*/  ISETP.GE.AND P2, PT, R5, R186.reuse, PT ;  /* 0x000000ba0500720c */ /* 0x080fe40003f46270 */
[----:B------:R-:W-:Y:S02]  /*d980*/  ISETP.GE.AND P0, PT, R7, R186, PT ;  /* 0x000000ba0700720c */ /* 0x000fe40003f06270 */
[----:B------:R-:W-:Y:S02]  /*d990*/  FSEL R249, R249, -INF , P3 ;  /* 0xff800000f9f97808 */ /* 0x000fe40001800000 */
[----:B------:R-:W-:Y:S02]  /*d9a0*/  FSEL R247, R247, -INF , P2 ;  /* 0xff800000f7f77808 */ /* 0x000fe40001000000 */
[----:B------:R-:W-:Y:S02]  /*d9b0*/  LOP3.LUT R190, R190, 0xfeffffff, RZ, 0xc0, !PT ;  /* 0xfeffffffbebe7812 */ /* 0x000fe400078ec0ff */
[----:B------:R-:W-:Y:S02]  /*d9c0*/  FSEL R251, R251, -INF , P0 ;  /* 0xff800000fbfb7808 */ /* 0x000fe40000000000 */
[CC--:B------:R-:W-:Y:S02]  /*d9d0*/  ISETP.GE.AND P3, PT, R15.reuse, R185.reuse, PT ;  /* 0x000000b90f00720c */ /* 0x0c0fe40003f66270 */
[----:B------:R-:W-:Y:S01]  /*d9e0*/  ISETP.GE.AND P2, PT, R15, R178, PT ;  /* 0x000000b20f00720c */ /* 0x000fe20003f46270 */
[----:B------:R-:W-:Y:S01]  /*d9f0*/  VIADD R15, R189, 0xffffffe0 ;  /* 0xffffffe0bd0f7836 */ /* 0x000fe20000000000 */
[-C--:B------:R-:W-:Y:S02]  /*da00*/  ISETP.GE.AND P0, PT, R4, R186.reuse, PT ;  /* 0x000000ba0400720c */ /* 0x080fe40003f06270 */
[----:B------:R-:W-:Y:S02]  /*da10*/  @P1 LOP3.LUT R190, R190, 0x1000000, RZ, 0xfc, !PT ;  /* 0x01000000bebe1812 */ /* 0x000fe400078efcff */
[----:B------:R-:W-:Y:S02]  /*da20*/  ISETP.GE.AND P1, PT, R12, R185, PT ;  /* 0x000000b90c00720c */ /* 0x000fe40003f26270 */
[----:B------:R-:W-:Y:S02]  /*da30*/  FSEL R51, R228, -INF , P0 ;  /* 0xff800000e4337808 */ /* 0x000fe40000000000 */
[----:B------:R-:W-:Y:S02]  /*da40*/  ISETP.GE.AND P0, PT, R15, R186, PT ;  /* 0x000000ba0f00720c */ /* 0x000fe40003f06270 */
[----:B------:R-:W-:Y:S02]  /*da50*/  P2R R11, PR, RZ, 0x2 ;  /* 0x00000002ff0b7803 */ /* 0x000fe40000000000 */
[CC--:B------:R-:W-:Y:S02]  /*da60*/  ISETP.GE.AND P1, PT, R12.reuse, R177.reuse, PT ;  /* 0x000000b10c00720c */ /* 0x0c0fe40003f26270 */
[----:B------:R-:W-:Y:S02]  /*da70*/  FSEL R237, R237, -INF , P0 ;  /* 0xff800000eded7808 */ /* 0x000fe40000000000 */
[-C--:B------:R-:W-:Y:S01]  /*da80*/  ISETP.GE.AND P0, PT, R12, R178.reuse, PT ;  /* 0x000000b20c00720c */ /* 0x080fe20003f06270 */
[----:B------:R-:W-:Y:S01]  /*da90*/  VIADD R12, R189, 0xffffffe1 ;  /* 0xffffffe1bd0c7836 */ /* 0x000fe20000000000 */
[----:B------:R-:W-:Y:S02]  /*daa0*/  LOP3.LUT R191, R191, 0xfffeffff, RZ, 0xc0, !PT ;  /* 0xfffeffffbfbf7812 */ /* 0x000fe400078ec0ff */
[----:B------:R-:W-:Y:S02]  /*dab0*/  LOP3.LUT R190, R190, 0xff7fffff, RZ, 0xc0, !PT ;  /* 0xff7fffffbebe7812 */ /* 0x000fe400078ec0ff */
[----:B------:R-:W-:Y:S02]  /*dac0*/  @P2 LOP3.LUT R191, R191, 0x10000, RZ, 0xfc, !PT ;  /* 0x00010000bfbf2812 */ /* 0x000fe400078efcff */
[----:B------:R-:W-:Y:S02]  /*dad0*/  ISETP.GE.AND P5, PT, R6, R178, PT ;  /* 0x000000b20600720c */ /* 0x000fe40003fa6270 */
[----:B------:R-:W-:Y:S02]  /*dae0*/  LOP3.LUT R191, R191, 0xffff7fff, RZ, 0xc0, !PT ;  /* 0xffff7fffbfbf7812 */ /* 0x000fe400078ec0ff */
[----:B------:R-:W-:Y:S02]  /*daf0*/  @P1 LOP3.LUT R190, R190, 0x800000, RZ, 0xfc, !PT ;  /* 0x00800000bebe1812 */ /* 0x000fe400078efcff */
[-C--:B------:R-:W-:Y:S02]  /*db00*/  ISETP.GE.AND P1, PT, R8, R177.reuse, PT ;  /* 0x000000b10800720c */ /* 0x080fe40003f26270 */
[----:B------:R-:W-:Y:S02]  /*db10*/  @P0 LOP3.LUT R191, R191, 0x8000, RZ, 0xfc, !PT ;  /* 0x00008000bfbf0812 */ /* 0x000fe400078efcff */
[----:B------:R-:W-:Y:S02]  /*db20*/  ISETP.GE.AND P0, PT, R12, R186, PT ;  /* 0x000000ba0c00720c */ /* 0x000fe40003f06270 */
[----:B------:R-:W-:Y:S02]  /*db30*/  LOP3.LUT R190, R190, 0xffbfffff, RZ, 0xc0, !PT ;  /* 0xffbfffffbebe7812 */ /* 0x000fe400078ec0ff */
[----:B------:R-:W-:Y:S02]  /*db40*/  FSEL R235, R235, -INF , P0 ;  /* 0xff800000ebeb7808 */ /* 0x000fe40000000000 */
[-C--:B------:R-:W-:Y:S02]  /*db50*/  ISETP.GE.AND P0, PT, R8, R178.reuse, PT ;  /* 0x000000b20800720c */ /* 0x080fe40003f06270 */
[----:B------:R-:W-:Y:S02]  /*db60*/  LOP3.LUT R191, R191, 0xffffbfff, RZ, 0xc0, !PT ;  /* 0xffffbfffbfbf7812 */ /* 0x000fe400078ec0ff */
[----:B------:R-:W-:Y:S02]  /*db70*/  @P1 LOP3.LUT R190, R190, 0x400000, RZ, 0xfc, !PT ;  /* 0x00400000bebe1812 */ /* 0x000fe400078efcff */
[-C--:B------:R-:W-:Y:S02]  /*db80*/  ISETP.GE.AND P1, PT, R7, R177.reuse, PT ;  /* 0x000000b10700720c */ /* 0x080fe40003f26270 */
[----:B------:R-:W-:Y:S02]  /*db90*/  LOP3.LUT R190, R190, 0xffdfffff, RZ, 0xc0, !PT ;  /* 0xffdfffffbebe7812 */ /* 0x000fe400078ec0ff */
[----:B------:R-:W-:Y:S02]  /*dba0*/  FSEL R9, R199, -INF , P3 ;  /* 0xff800000c7097808 */ /* 0x000fe40001800000 */
[----:B------:R-:W-:Y:S02]  /*dbb0*/  ISETP.GE.AND P3, PT, R4, R178, PT ;  /* 0x000000b20400720c */ /* 0x000fe40003f66270 */
[----:B------:R-:W-:Y:S02]  /*dbc0*/  @P0 LOP3.LUT R191, R191, 0x4000, RZ, 0xfc, !PT ;  /* 0x00004000bfbf0812 */ /* 0x000fe400078efcff */
[----:B------:R-:W-:Y:S02]  /*dbd0*/  ISETP.GE.AND P0, PT, R28, R186, PT ;  /* 0x000000ba1c00720c */ /* 0x000fe40003f06270 */
[----:B------:R-:W-:Y:S02]  /*dbe0*/  LOP3.LUT R191, R191, 0xffffdfff, RZ, 0xc0, !PT ;  /* 0xffffdfffbfbf7812 */ /* 0x000fe400078ec0ff */
[----:B------:R-:W-:Y:S02]  /*dbf0*/  FSEL R233, R233, -INF , P0 ;  /* 0xff800000e9e97808 */ /* 0x000fe40000000000 */
[-C--:B------:R-:W-:Y:S02]  /*dc00*/  ISETP.GE.AND P0, PT, R7, R178.reuse, PT ;  /* 0x000000b20700720c */ /* 0x080fe40003f06270 */
[----:B------:R-:W-:Y:S02]  /*dc10*/  @P1 LOP3.LUT R190, R190, 0x200000, RZ, 0xfc, !PT ;  /* 0x00200000bebe1812 */ /* 0x000fe400078efcff */
[----:B------:R-:W-:Y:S02]  /*dc20*/  ISETP.GE.AND P1, PT, R6, R177, PT ;  /* 0x000000b10600720c */ /* 0x000fe40003f26270 */
[----:B------:R-:W-:Y:S02]  /*dc30*/  LOP3.LUT R190, R190, 0xffefffff, RZ, 0xc0, !PT ;  /* 0xffefffffbebe7812 */ /* 0x000fe400078ec0ff */
[-C--:B------:R-:W-:Y:S02]  /*dc40*/  ISETP.GE.AND P2, PT, R8, R185.reuse, PT ;  /* 0x000000b90800720c */ /* 0x080fe40003f46270 */
[----:B------:R-:W-:Y:S02]  /*dc50*/  FSEL R8, R198, -INF , P4 ;  /* 0xff800000c6087808 */ /* 0x000fe40002000000 */
[-C--:B------:R-:W-:Y:S02]  /*dc60*/  ISETP.GE.AND P4, PT, R4, R185.reuse, PT ;  /* 0x000000b90400720c */ /* 0x080fe40003f86270 */
[----:B------:R-:W-:Y:S02]  /*dc70*/  @P0 LOP3.LUT R191, R191, 0x2000, RZ, 0xfc, !PT ;  /* 0x00002000bfbf0812 */ /* 0x000fe400078efcff */
[----:B------:R-:W-:Y:S01]  /*dc80*/  ISETP.GE.AND P6, PT, R7, R185, PT ;  /* 0x000000b90700720c */ /* 0x000fe20003fc6270 */
[----:B------:R-:W-:Y:S01]  /*dc90*/  VIADD R7, R189, 0xffffffe9 ;  /* 0xffffffe9bd077836 */ /* 0x000fe20000000000 */
[----:B------:R-:W-:Y:S02]  /*dca0*/  @P1 LOP3.LUT R190, R190, 0x100000, RZ, 0xfc, !PT ;  /* 0x00100000bebe1812 */ /* 0x000fe400078efcff */
[----:B------:R-:W-:Y:S02]  /*dcb0*/  ISETP.GE.AND P1, PT, R5, R178, PT ;  /* 0x000000b20500720c */ /* 0x000fe40003f26270 */
[----:B------:R-:W-:Y:S02]  /*dcc0*/  LOP3.LUT R191, R191, 0xffffefff, RZ, 0xc0, !PT ;  /* 0xffffefffbfbf7812 */ /* 0x000fe400078ec0ff */
[----:B------:R-:W-:Y:S02]  /*dcd0*/  LOP3.LUT R190, R190, 0xfff7ffff, RZ, 0xc0, !PT ;  /* 0xfff7ffffbebe7812 */ /* 0x000fe400078ec0ff */
[----:B------:R-:W-:Y:S02]  /*dce0*/  @P5 LOP3.LUT R191, R191, 0x1000, RZ, 0xfc, !PT ;  /* 0x00001000bfbf5812 */ /* 0x000fe400078efcff */
[-C--:B------:R-:W-:Y:S02]  /*dcf0*/  ISETP.GE.AND P5, PT, R16, R186.reuse, PT ;  /* 0x000000ba1000720c */ /* 0x080fe40003fa6270 */
[----:B------:R-:W-:Y:S02]  /*dd00*/  LOP3.LUT R191, R191, 0xfffff7ff, RZ, 0xc0, !PT ;  /* 0xfffff7ffbfbf7812 */ /* 0x000fe400078ec0ff */
[----:B------:R-:W-:Y:S02]  /*dd10*/  FSEL R23, R243, -INF , P5 ;  /* 0xff800000f3177808 */ /* 0x000fe40002800000 */
[----:B------:R-:W-:Y:S02]  /*dd20*/  @P1 LOP3.LUT R191, R191, 0x800, RZ, 0xfc, !PT ;  /* 0x00000800bfbf1812 */ /* 0x000fe400078efcff */
[C---:B------:R-:W-:Y:S02]  /*dd30*/  ISETP.GE.AND P1, PT, R5.reuse, R177, PT ;  /* 0x000000b10500720c */ /* 0x040fe40003f26270 */
[----:B------:R-:W-:Y:S01]  /*dd40*/  ISETP.GE.AND P5, PT, R5, R185, PT ;  /* 0x000000b90500720c */ /* 0x000fe20003fa6270 */
[----:B------:R-:W-:Y:S01]  /*dd50*/  VIADD R5, R189, 0xfffffff1 ;  /* 0xfffffff1bd057836 */ /* 0x000fe20000000000 */
[----:B------:R-:W-:Y:S02]  /*dd60*/  LOP3.LUT R191, R191, 0xfffffbff, RZ, 0xc0, !PT ;  /* 0xfffffbffbfbf7812 */ /* 0x000fe400078ec0ff */
[-C--:B------:R-:W-:Y:S02]  /*dd70*/  ISETP.GE.AND P0, PT, R7, R186.reuse, PT ;  /* 0x000000ba0700720c */ /* 0x080fe40003f06270 */
[----:B------:R-:W-:Y:S02]  /*dd80*/  @P3 LOP3.LUT R191, R191, 0x400, RZ, 0xfc, !PT ;  /* 0x00000400bfbf3812 */ /* 0x000fe400078efcff */
[----:B------:R-:W-:Y:S02]  /*dd90*/  FSEL R231, R231, -INF , P0 ;  /* 0xff800000e7e77808 */ /* 0x000fe40000000000 */
[----:B------:R-:W-:Y:S02]  /*dda0*/  LOP3.LUT R191, R191, 0xfffffdff, RZ, 0xc0, !PT ;  /* 0xfffffdffbfbf7812 */ /* 0x000fe400078ec0ff */
[----:B------:R-:W-:Y:S02]  /*ddb0*/  @P1 LOP3.LUT R190, R190, 0x80000, RZ, 0xfc, !PT ;  /* 0x00080000bebe1812 */ /* 0x000fe400078efcff */
[-C--:B------:R-:W-:Y:S02]  /*ddc0*/  ISETP.GE.AND P1, PT, R5, R186.reuse, PT ;  /* 0x000000ba0500720c */ /* 0x080fe40003f26270 */
[----:B------:R-:W-:Y:S02]  /*ddd0*/  LOP3.LUT R190, R190, 0xfffbffff, RZ, 0xc0, !PT ;  /* 0xfffbffffbebe7812 */ /* 0x000fe400078ec0ff */
[----:B------:R-:W-:Y:S02]  /*dde0*/  FSEL R22, R242, -INF , P1 ;  /* 0xff800000f2167808 */ /* 0x000fe40000800000 */
[----:B------:R-:W-:Y:S01]  /*ddf0*/  ISETP.GE.AND P1, PT, R4, R177, PT ;  /* 0x000000b10400720c */ /* 0x000fe20003f26270 */
[C---:B------:R-:W-:Y:S01]  /*de00*/  VIADD R4, R189.reuse, 0xfffffff9 ;  /* 0xfffffff9bd047836 */ /* 0x040fe20000000000 */
[-C--:B------:R-:W-:Y:S01]  /*de10*/  ISETP.GE.AND P0, PT, R6, R185.reuse, PT ;  /* 0x000000b90600720c */ /* 0x080fe20003f06270 */
[----:B------:R-:W-:Y:S01]  /*de20*/  VIADD R6, R189, 0xfffffff8 ;  /* 0xfffffff8bd067836 */ /* 0x000fe20000000000 */
[----:B------:R-:W-:Y:S02]  /*de30*/  FSEL R239, R239, -INF , P4 ;  /* 0xff800000efef7808 */ /* 0x000fe40002000000 */
[----:B------:R-:W-:Y:S02]  /*de40*/  FSEL R243, R205, -INF , P0 ;  /* 0xff800000cdf37808 */ /* 0x000fe40000000000 */
[----:B------:R-:W-:Y:S02]  /*de50*/  ISETP.GE.AND P3, PT, R6, R186, PT ;  /* 0x000000ba0600720c */ /* 0x000fe40003f66270 */
[-C--:B------:R-:W-:Y:S02]  /*de60*/  ISETP.GE.AND P0, PT, R28, R178.reuse, PT ;  /* 0x000000b21c00720c */ /* 0x080fe40003f06270 */
[----:B------:R-:W-:Y:S02]  /*de70*/  FSEL R20, R240, -INF , P3 ;  /* 0xff800000f0147808 */ /* 0x000fe40001800000 */
[----:B------:R-:W-:Y:S02]  /*de80*/  @P1 LOP3.LUT R190, R190, 0x40000, RZ, 0xfc, !PT ;  /* 0x00040000bebe1812 */ /* 0x000fe400078efcff */
[CC--:B------:R-:W-:Y:S02]  /*de90*/  ISETP.GE.AND P1, PT, R15.reuse, R178.reuse, PT ;  /* 0x000000b20f00720c */ /* 0x0c0fe40003f26270 */
[----:B------:R-:W-:Y:S02]  /*dea0*/  LOP3.LUT R190, R190, 0xfffdffff, RZ, 0xc0, !PT ;  /* 0xfffdffffbebe7812 */ /* 0x000fe400078ec0ff */
[-C--:B------:R-:W-:Y:S02]  /*deb0*/  ISETP.GE.AND P3, PT, R15, R185.reuse, PT ;  /* 0x000000b90f00720c */ /* 0x080fe40003f66270 */
[-C--:B------:R-:W-:Y:S02]  /*dec0*/  ISETP.GE.AND P4, PT, R16, R178.reuse, PT ;  /* 0x000000b21000720c */ /* 0x080fe40003f86270 */
[----:B------:R-:W-:Y:S02]  /*ded0*/  FSEL R229, R229, -INF , P3 ;  /* 0xff800000e5e57808 */ /* 0x000fe40001800000 */
[----:B------:R-:W-:Y:S02]  /*dee0*/  ISETP.GE.AND P3, PT, R6, R185, PT ;  /* 0x000000b90600720c */ /* 0x000fe40003f66270 */
[----:B------:R-:W-:Y:S02]  /*def0*/  FSEL R204, R204, -INF , P6 ;  /* 0xff800000cccc7808 */ /* 0x000fe40003000000 */
[----:B------:R-:W-:Y:S02]  /*df00*/  @P1 LOP3.LUT R191, R191, 0x200, RZ, 0xfc, !PT ;  /* 0x00000200bfbf1812 */ /* 0x000fe400078efcff */
[----:B------:R-:W-:Y:S02]  /*df10*/  ISETP.GE.AND P1, PT, R15, R177, PT ;  /* 0x000000b10f00720c */ /* 0x000fe40003f26270 */
[----:B------:R-:W-:Y:S02]  /*df20*/  LOP3.LUT R191, R191, 0xfffffeff, RZ, 0xc0, !PT ;  /* 0xfffffeffbfbf7812 */ /* 0x000fe400078ec0ff */
[----:B------:R-:W-:Y:S02]  /*df30*/  FSEL R15, R203, -INF , P2 ;  /* 0xff800000cb0f7808 */ /* 0x000fe40001000000 */
[-C--:B------:R-:W-:Y:S02]  /*df40*/  ISETP.GE.AND P2, PT, R12, R185.reuse, PT ;  /* 0x000000b90c00720c */ /* 0x080fe40003f46270 */
[-C--:B------:R-:W-:Y:S02]  /*df50*/  ISETP.GE.AND P6, PT, R28, R185.reuse, PT ;  /* 0x000000b91c00720c */ /* 0x080fe40003fc6270 */
[----:B------:R-:W-:Y:S02]  /*df60*/  FSEL R227, R227, -INF , P2 ;  /* 0xff800000e3e37808 */ /* 0x000fe40001000000 */
[----:B------:R-:W-:Y:S02]  /*df70*/  ISETP.GE.AND P2, PT, R6, R178, PT ;  /* 0x000000b20600720c */ /* 0x000fe40003f46270 */
[----:B------:R-:W-:Y:S02]  /*df80*/  @P1 LOP3.LUT R190, R190, 0x20000, RZ, 0xfc, !PT ;  /* 0x00020000bebe1812 */ /* 0x000fe400078efcff */
[----:B------:R-:W-:Y:S02]  /*df90*/  ISETP.GE.AND P1, PT, R4, R186, PT ;  /* 0x000000ba0400720c */ /* 0x000fe40003f26270 */
[----:B------:R-:W-:Y:S02]  /*dfa0*/  LOP3.LUT R190, R190, 0xfffeffff, RZ, 0xc0, !PT ;  /* 0xfffeffffbebe7812 */ /* 0x000fe400078ec0ff */
[----:B------:R-:W-:Y:S02]  /*dfb0*/  FSEL R18, R238, -INF , P1 ;  /* 0xff800000ee127808 */ /* 0x000fe40000800000 */
[----:B------:R-:W-:Y:S02]  /*dfc0*/  ISETP.NE.AND P1, PT, R11, RZ, PT ;  /* 0x000000ff0b00720c */ /* 0x000fe40003f25270 */
[----:B------:R-:W-:Y:S02]  /*dfd0*/  FSEL R225, R225, -INF , P6 ;  /* 0xff800000e1e17808 */ /* 0x000fe40003000000 */
[----:B------:R-:W-:Y:S02]  /*dfe0*/  FSEL R11, R202, -INF , P1 ;  /* 0xff800000ca0b7808 */ /* 0x000fe40000800000 */
[-C--:B------:R-:W-:Y:S02]  /*dff0*/  ISETP.GE.AND P1, PT, R12, R178.reuse, PT ;  /* 0x000000b20c00720c */ /* 0x080fe40003f26270 */
[----:B------:R-:W-:Y:S02]  /*e000*/  FSEL R241, R241, -INF , P5 ;  /* 0xff800000f1f17808 */ /* 0x000fe40002800000 */
[----:B------:R-:W-:Y:S02]  /*e010*/  ISETP.GE.AND P5, PT, R16, R185, PT ;  /* 0x000000b91000720c */ /* 0x000fe40003fa6270 */
[----:B------:R-:W-:Y:S02]  /*e020*/  FSEL R59, R219, -INF , P3 ;  /* 0xff800000db3b7808 */ /* 0x000fe40001800000 */
[----:B------:R-:W-:Y:S05]  /*e030*/  FSEL R213, R213, -INF , P5 ;  /* 0xff800000d5d57808 */ /* 0x000fea0002800000 */
[----:B------:R-:W-:Y:S02]  /*e040*/  @P1 LOP3.LUT R191, R191, 0x100, RZ, 0xfc, !PT ;  /* 0x00000100bfbf1812 */ /* 0x000fe400078efcff */
[-C--:B------:R-:W-:Y:S01]  /*e050*/  ISETP.GE.AND P1, PT, R12, R177.reuse, PT ;  /* 0x000000b10c00720c */ /* 0x080fe20003f26270 */
[----:B------:R-:W-:Y:S01]  /*e060*/  VIADD R12, R189, 0x1 ;  /* 0x00000001bd0c7836 */ /* 0x000fe20000000000 */
[----:B------:R-:W-:Y:S04]  /*e070*/  LOP3.LUT R191, R191, 0xffffff7f, RZ, 0xc0, !PT ;  /* 0xffffff7fbfbf7812 */ /* 0x000fe800078ec0ff */
[----:B------:R-:W-:Y:S02]  /*e080*/  @P0 LOP3.LUT R191, R191, 0x80, RZ, 0xfc, !PT ;  /* 0x00000080bfbf0812 */ /* 0x000fe400078efcff */
[----:B------:R-:W-:Y:S02]  /*e090*/  ISETP.GE.AND P6, PT, R12, R178, PT ;  /* 0x000000b20c00720c */ /* 0x000fe40003fc6270 */
[----:B------:R-:W-:Y:S03]  /*e0a0*/  LOP3.LUT R191, R191, 0xffffffbf, RZ, 0xc0, !PT ;  /* 0xffffffbfbfbf7812 */ /* 0x000fe600078ec0ff */
[----:B------:R-:W-:Y:S02]  /*e0b0*/  @P1 LOP3.LUT R190, R190, 0x10000, RZ, 0xfc, !PT ;  /* 0x00010000bebe1812 */ /* 0x000fe400078efcff */
[-C--:B------:R-:W-:Y:S02]  /*e0c0*/  ISETP.GE.AND P1, PT, R12, R186.reuse, PT ;  /* 0x000000ba0c00720c */ /* 0x080fe40003f26270 */
[----:B------:R-:W-:Y:S02]  /*e0d0*/  LOP3.LUT R190, R190, 0xffff7fff, RZ, 0xc0, !PT ;  /* 0xffff7fffbebe7812 */ /* 0x000fe400078ec0ff */
[----:B------:R-:W-:Y:S01]  /*e0e0*/  FSEL R203, R14, -INF , P1 ;  /* 0xff8000000ecb7808 */ /* 0x000fe20000800000 */
[C---:B------:R-:W-:Y:S01]  /*e0f0*/  VIADD R14, R189.reuse, 0x8 ;  /* 0x00000008bd0e7836 */ /* 0x040fe20000000000 */
[----:B------:R-:W-:Y:S04]  /*e100*/  ISETP.GE.AND P1, PT, R28, R177, PT ;  /* 0x000000b11c00720c */ /* 0x000fe80003f26270 */
[----:B------:R-:W-:Y:S04]  /*e110*/  ISETP.GE.AND P0, PT, R14, R186, PT ;  /* 0x000000ba0e00720c */ /* 0x000fe80003f06270 */
[----:B------:R-:W-:Y:S01]  /*e120*/  FSEL R201, R10, -INF , P0 ;  /* 0xff8000000ac97808 */ /* 0x000fe20000000000 */
[----:B------:R-:W-:Y:S01]  /*e130*/  VIADD R10, R189, 0x10 ;  /* 0x00000010bd0a7836 */ /* 0x000fe20000000000 */
[CC--:B------:R-:W-:Y:S03]  /*e140*/  ISETP.GE.AND P0, PT, R7.reuse, R185.reuse, PT ;  /* 0x000000b90700720c */ /* 0x0c0fe60003f06270 */
[----:B------:R-:W-:Y:S02]  /*e150*/  @P1 LOP3.LUT R190, R190, 0x8000, RZ, 0xfc, !PT ;  /* 0x00008000bebe1812 */ /* 0x000fe400078efcff */
[----:B------:R-:W-:Y:S02]  /*e160*/  ISETP.GE.AND P1, PT, R7, R178, PT ;  /* 0x000000b20700720c */ /* 0x000fe40003f26270 */
[----:B------:R-:W-:Y:S02]  /*e170*/  LOP3.LUT R190, R190, 0xffffbfff, RZ, 0xc0, !PT ;  /* 0xffffbfffbebe7812 */ /* 0x000fe400078ec0ff */
[----:B------:R-:W-:Y:S02]  /*e180*/  FSEL R223, R223, -INF , P0 ;  /* 0xff800000dfdf7808 */ /* 0x000fe40000000000 */
[-C--:B------:R-:W-:Y:S02]  /*e190*/  ISETP.GE.AND P0, PT, R12, R185.reuse, PT ;  /* 0x000000b90c00720c */ /* 0x080fe40003f06270 */
[----:B------:R-:W-:Y:S02]  /*e1a0*/  ISETP.GE.AND P5, PT, R10, R185, PT ;  /* 0x000000b90a00720c */ /* 0x000fe40003fa6270 */
[----:B------:R-:W-:Y:S02]  /*e1b0*/  FSEL R155, R215, -INF , P0 ;  /* 0xff800000d79b7808 */ /* 0x000fe40000000000 */
[----:B------:R-:W-:Y:S02]  /*e1c0*/  FSEL R141, R212, -INF , P5 ;  /* 0xff800000d48d7808 */ /* 0x000fe40002800000 */
[----:B------:R-:W-:Y:S02]  /*e1d0*/  @P1 LOP3.LUT R191, R191, 0x40, RZ, 0xfc, !PT ;  /* 0x00000040bfbf1812 */ /* 0x000fe400078efcff */
[-C--:B------:R-:W-:Y:S01]  /*e1e0*/  ISETP.GE.AND P1, PT, R7, R177.reuse, PT ;  /* 0x000000b10700720c */ /* 0x080fe20003f26270 */
[----:B------:R-:W-:Y:S01]  /*e1f0*/  VIADD R7, R189, 0x9 ;  /* 0x00000009bd077836 */ /* 0x000fe20000000000 */
[----:B------:R-:W-:Y:S04]  /*e200*/  LOP3.LUT R191, R191, 0xffffffdf, RZ, 0xc0, !PT ;  /* 0xffffffdfbfbf7812 */ /* 0x000fe800078ec0ff */
[----:B------:R-:W-:Y:S02]  /*e210*/  @P4 LOP3.LUT R191, R191, 0x20, RZ, 0xfc, !PT ;  /* 0x00000020bfbf4812 */ /* 0x000fe400078efcff */
[-C--:B------:R-:W-:Y:S02]  /*e220*/  ISETP.GE.AND P4, PT, R10, R186.reuse, PT ;  /* 0x000000ba0a00720c */ /* 0x080fe40003f86270 */
[----:B------:R-:W-:Y:S02]  /*e230*/  LOP3.LUT R191, R191, 0xffffffef, RZ, 0xc0, !PT ;  /* 0xffffffefbfbf7812 */ /* 0x000fe400078ec0ff */
[----:B------:R-:W-:Y:S02]  /*e240*/  FSEL R149, R250, -INF , P4 ;  /* 0xff800000fa957808 */ /* 0x000fe40002000000 */
[----:B------:R-:W-:Y:S02]  /*e250*/  @P1 LOP3.LUT R190, R190, 0x4000, RZ, 0xfc, !PT ;  /* 0x00004000bebe1812 */ /* 0x000fe400078efcff */
[----:B------:R-:W-:Y:S02]  /*e260*/  ISETP.GE.AND P1, PT, R7, R186, PT ;  /* 0x000000ba0700720c */ /* 0x000fe40003f26270 */
[----:B------:R-:W-:Y:S02]  /*e270*/  LOP3.LUT R190, R190, 0xffffdfff, RZ, 0xc0, !PT ;  /* 0xffffdfffbebe7812 */ /* 0x000fe400078ec0ff */
[----:B------:R-:W-:Y:S02]  /*e280*/  FSEL R199, R252, -INF , P1 ;  /* 0xff800000fcc77808 */ /* 0x000fe40000800000 */
[----:B------:R-:W-:Y:S01]  /*e290*/  ISETP.GE.AND P1, PT, R16, R177, PT ;  /* 0x000000b11000720c */ /* 0x000fe20003f26270 */
[----:B------:R-:W-:Y:S01]  /*e2a0*/  VIADD R16, R189, 0x20 ;  /* 0x00000020bd107836 */ /* 0x000fe20000000000 */
[----:B------:R-:W-:Y:S04]  /*e2b0*/  ISETP.GE.AND P4, PT, R5, R185, PT ;  /* 0x000000b90500720c */ /* 0x000fe80003f86270 */
[----:B------:R-:W-:Y:S02]  /*e2c0*/  FSEL R207, R207, -INF , P4 ;  /* 0xff800000cfcf7808 */ /* 0x000fe40002000000 */
[-C--:B------:R-:W-:Y:S05]  /*e2d0*/  ISETP.GE.AND P4, PT, R7, R178.reuse, PT ;  /* 0x000000b20700720c */ /* 0x080fea0003f86270 */
[----:B------:R-:W-:Y:S02]  /*e2e0*/  @P1 LOP3.LUT R190, R190, 0x2000, RZ, 0xfc, !PT ;  /* 0x00002000bebe1812 */ /* 0x000fe400078efcff */
[----:B------:R-:W-:Y:S02]  /*e2f0*/  ISETP.GE.AND P1, PT, R5, R178, PT ;  /* 0x000000b20500720c */ /* 0x000fe40003f26270 */
[----:B------:R-:W-:Y:S11]  /*e300*/  LOP3.LUT R190, R190, 0xffffefff, RZ, 0xc0, !PT ;  /* 0xffffefffbebe7812 */ /* 0x000ff600078ec0ff */
[----:B------:R-:W-:Y:S02]  /*e310*/  @P1 LOP3.LUT R191, R191, 0x10, RZ, 0xfc, !PT ;  /* 0x00000010bfbf1812 */ /* 0x000fe400078efcff */
[-C--:B------:R-:W-:Y:S01]  /*e320*/  ISETP.GE.AND P1, PT, R5, R177.reuse, PT ;  /* 0x000000b10500720c */ /* 0x080fe20003f26270 */
[----:B------:R-:W-:Y:S01]  /*e330*/  VIADD R5, R189, 0x11 ;  /* 0x00000011bd057836 */ /* 0x000fe20000000000 */
[----:B------:R-:W-:Y:S04]  /*e340*/  LOP3.LUT R191, R191, 0xfffffff7, RZ, 0xc0, !PT ;  /* 0xfffffff7bfbf7812 */ /* 0x000fe800078ec0ff */
[----:B------:R-:W-:Y:S04]  /*e350*/  @P2 LOP3.LUT R191, R191, 0x8, RZ, 0xfc, !PT ;  /* 0x00000008bfbf2812 */ /* 0x000fe800078efcff */
[----:B------:R-:W-:Y:S03]  /*e360*/  LOP3.LUT R191, R191, 0xfffffffb, RZ, 0xc0, !PT ;  /* 0xfffffffbbfbf7812 */ /* 0x000fe600078ec0ff */
[----:B------:R-:W-:Y:S02]  /*e370*/  @P1 LOP3.LUT R190, R190, 0x1000, RZ, 0xfc, !PT ;  /* 0x00001000bebe1812 */ /* 0x000fe400078efcff */
[-C--:B------:R-:W-:Y:S02]  /*e380*/  ISETP.GE.AND P1, PT, R5, R186.reuse, PT ;  /* 0x000000ba0500720c */ /* 0x080fe40003f26270 */
[----:B------:R-:W-:Y:S02]  /*e390*/  LOP3.LUT R190, R190, 0xfffff7ff, RZ, 0xc0, !PT ;  /* 0xfffff7ffbebe7812 */ /* 0x000fe400078ec0ff */
[----:B------:R-:W-:Y:S02]  /*e3a0*/  FSEL R147, R248, -INF , P1 ;  /* 0xff800000f8937808 */ /* 0x000fe40000800000 */
[----:B------:R-:W-:Y:S01]  /*e3b0*/  ISETP.GE.AND P1, PT, R6, R177, PT ;  /* 0x000000b10600720c */ /* 0x000fe20003f26270 */
[----:B------:R-:W-:Y:S05]  /*e3c0*/  VIADD R6, R189, 0x18 ;  /* 0x00000018bd067836 */ /* 0x000fea0000000000 */
[C---:B------:R-:W-:Y:S02]  /*e3d0*/  ISETP.GE.AND P2, PT, R6.reuse, R186, PT ;  /* 0x000000ba0600720c */ /* 0x040fe40003f46270 */
[-C--:B------:R-:W-:Y:S02]  /*e3e0*/  ISETP.GE.AND P3, PT, R6, R185.reuse, PT ;  /* 0x000000b90600720c */ /* 0x080fe40003f66270 */
[----:B------:R-:W-:Y:S02]  /*e3f0*/  FSEL R145, R246, -INF , P2 ;  /* 0xff800000f6917808 */ /* 0x000fe40001000000 */
[----:B------:R-:W-:Y:S02]  /*e400*/  ISETP.GE.AND P2, PT, R4, R185, PT ;  /* 0x000000b90400720c */ /* 0x000fe40003f46270 */
[----:B------:R-:W-:Y:S02]  /*e410*/  @P1 LOP3.LUT R190, R190, 0x800, RZ, 0xfc, !PT ;  /* 0x00000800bebe1812 */ /* 0x000fe400078efcff */
[-C--:B------:R-:W-:Y:S02]  /*e420*/  ISETP.GE.AND P1, PT, R4, R178.reuse, PT ;  /* 0x000000b20400720c */ /* 0x080fe40003f26270 */
[----:B------:R-:W-:Y:S02]  /*e430*/  LOP3.LUT R190, R190, 0xfffffbff, RZ, 0xc0, !PT ;  /* 0xfffffbffbebe7812 */ /* 0x000fe400078ec0ff */
[----:B------:R-:W-:Y:S02]  /*e440*/  FSEL R57, R218, -INF , P2 ;  /* 0xff800000da397808 */ /* 0x000fe40001000000 */
[----:B------:R-:W-:Y:S02]  /*e450*/  ISETP.GE.AND P2, PT, R5, R178, PT ;  /* 0x000000b20500720c */ /* 0x000fe40003f46270 */
[----:B------:R-:W-:Y:S02]  /*e460*/  FSEL R137, R214, -INF , P3 ;  /* 0xff800000d6897808 */ /* 0x000fe40001800000 */
[-C--:B------:R-:W-:Y:S03]  /*e470*/  ISETP.GE.AND P3, PT, R189, R177.reuse, PT ;  /* 0x000000b1bd00720c */ /* 0x080fe60003f66270 */
[----:B------:R-:W-:Y:S02]  /*e480*/  @P1 LOP3.LUT R191, R191, 0x4, RZ, 0xfc, !PT ;  /* 0x00000004bfbf1812 */ /* 0x000fe400078efcff */
[-C--:B------:R-:W-:Y:S01]  /*e490*/  ISETP.GE.AND P1, PT, R4, R177.reuse, PT ;  /* 0x000000b10400720c */ /* 0x080fe20003f26270 */
[----:B------:R-:W-:Y:S01]  /*e4a0*/  VIADD R4, R189, 0x19 ;  /* 0x00000019bd047836 */ /* 0x000fe20000000000 */
[----:B------:R-:W-:Y:S02]  /*e4b0*/  LOP3.LUT R191, R191, 0xfffffffd, RZ, 0xc0, !PT ;  /* 0xfffffffdbfbf7812 */ /* 0x000fe400078ec0ff */
[----:B------:R-:W-:Y:S02]  /*e4c0*/  FSEL R167, R167, -INF , !P3 ;  /* 0xff800000a7a77808 */ /* 0x000fe40005800000 */
        /* <DEDUP_REMOVED lines=10> */
[-C--:B------:R-:W-:Y:S02]  /*e570*/  ISETP.GE.AND P6, PT, R14, R178.reuse, PT ;  /* 0x000000b20e00720c */ /* 0x080fe40003fc6270 */
[----:B------:R-:W-:Y:S09]  /*e580*/  ISETP.GE.AND P0, PT, R4, R178, PT ;  /* 0x000000b20400720c */ /* 0x000ff20003f06270 */
[----:B------:R-:W-:Y:S02]  /*e590*/  @P1 LOP3.LUT R190, R190, 0x200, RZ, 0xfc, !PT ;  /* 0x00000200bebe1812 */ /* 0x000fe400078efcff */
[----:B------:R-:W-:Y:S02]  /*e5a0*/  ISETP.GE.AND P1, PT, R14, R185, PT ;  /* 0x000000b90e00720c */ /* 0x000fe40003f26270 */
[----:B------:R-:W-:Y:S02]  /*e5b0*/  LOP3.LUT R190, R190, 0xfffffffe, RZ, 0xc0, !PT ;  /* 0xfffffffebebe7812 */ /* 0x000fe400078ec0ff */
[----:B------:R-:W-:Y:S04]  /*e5c0*/  @P6 LOP3.LUT R191, R191, 0x1, RZ, 0xfc, !PT ;  /* 0x00000001bfbf6812 */ /* 0x000fe800078efcff */
[C---:B------:R-:W-:Y:S02]  /*e5d0*/  LOP3.LUT P3, RZ, R191.reuse, 0x800, RZ, 0xc0, !PT ;  /* 0x00000800bfff7812 */ /* 0x040fe4000786c0ff */
[----:B------:R-:W-:Y:S02]  /*e5e0*/  LOP3.LUT P5, RZ, R191, 0x200, RZ, 0xc0, !PT ;  /* 0x00000200bfff7812 */ /* 0x000fe400078ac0ff */
[----:B------:R-:W-:Y:S02]  /*e5f0*/  FSEL R247, R247, -INF , !P3 ;  /* 0xff800000f7f77808 */ /* 0x000fe40005800000 */
[----:B------:R-:W-:Y:S02]  /*e600*/  @P1 LOP3.LUT R190, R190, 0x1, RZ, 0xfc, !PT ;  /* 0x00000001bebe1812 */ /* 0x000fe400078efcff */
[----:B------:R-:W-:Y:S01]  /*e610*/  ISETP.GE.AND P1, PT, R14, R177, PT ;  /* 0x000000b10e00720c */ /* 0x000fe20003f26270 */
[----:B------:R-:W-:Y:S01]  /*e620*/  VIADD R14, R189, 0x21 ;  /* 0x00000021bd0e7836 */ /* 0x000fe20000000000 */
[----:B------:R-:W-:Y:S02]  /*e630*/  LOP3.LUT R190, R190, 0xfffffeff, RZ, 0xc0, !PT ;  /* 0xfffffeffbebe7812 */ /* 0x000fe400078ec0ff */
[----:B------:R-:W-:Y:S02]  /*e640*/  FSEL R237, R237, -INF , !P5 ;  /* 0xff800000eded7808 */ /* 0x000fe40006800000 */
[-C--:B------:R-:W-:Y:S04]  /*e650*/  ISETP.GE.AND P6, PT, R14, R186.reuse, PT ;  /* 0x000000ba0e00720c */ /* 0x080fe80003fc6270 */
[----:B------:R-:W-:Y:S02]  /*e660*/  FSEL R132, R236, -INF , P6 ;  /* 0xff800000ec847808 */ /* 0x000fe40003000000 */
[C---:B------:R-:W-:Y:S02]  /*e670*/  ISETP.GE.AND P6, PT, R7.reuse, R185, PT ;  /* 0x000000b90700720c */ /* 0x040fe40003fc6270 */
[----:B------:R-:W-:Y:S02]  /*e680*/  @P1 LOP3.LUT R190, R190, 0x100, RZ, 0xfc, !PT ;  /* 0x00000100bebe1812 */ /* 0x000fe400078efcff */
[-C--:B------:R-:W-:Y:S01]  /*e690*/  ISETP.GE.AND P1, PT, R7, R177.reuse, PT ;  /* 0x000000b10700720c */ /* 0x080fe20003f26270 */
[C---:B------:R-:W-:Y:S01]  /*e6a0*/  VIADD R7, R189.reuse, 0x30 ;  /* 0x00000030bd077836 */ /* 0x040fe20000000000 */
[----:B------:R-:W-:Y:S02]  /*e6b0*/  LOP3.LUT R190, R190, 0x7fffffff, RZ, 0xc0, !PT ;  /* 0x7fffffffbebe7812 */ /* 0x000fe400078ec0ff */
[----:B------:R-:W-:Y:S02]  /*e6c0*/  P2R R28, PR, RZ, 0x40 ;  /* 0x00000040ff1c7803 */ /* 0x000fe40000000000 */
[----:B------:R-:W-:Y:S02]  /*e6d0*/  @P4 LOP3.LUT R190, R190, 0x80000000, RZ, 0xfc, !PT ;  /* 0x80000000bebe4812 */ /* 0x000fe400078efcff */
[----:B------:R-:W-:Y:S02]  /*e6e0*/  ISETP.GE.AND P4, PT, R12, R186, PT ;  /* 0x000000ba0c00720c */ /* 0x000fe40003f86270 */
[----:B------:R-:W-:Y:S02]  /*e6f0*/  LOP3.LUT R190, R190, 0xffffff7f, RZ, 0xc0, !PT ;  /* 0xffffff7fbebe7812 */ /* 0x000fe400078ec0ff */
[----:B------:R-:W-:Y:S02]  /*e700*/  FSEL R131, R234, -INF , P4 ;  /* 0xff800000ea837808 */ /* 0x000fe40002000000 */
[-C--:B------:R-:W-:Y:S02]  /*e710*/  ISETP.GE.AND P4, PT, R10, R178.reuse, PT ;  /* 0x000000b20a00720c */ /* 0x080fe40003f86270 */
[----:B------:R-:W-:Y:S02]  /*e720*/  @P1 LOP3.LUT R190, R190, 0x80, RZ, 0xfc, !PT ;  /* 0x00000080bebe1812 */ /* 0x000fe400078efcff */
[-C--:B------:R-:W-:Y:S01]  /*e730*/  ISETP.GE.AND P1, PT, R10, R177.reuse, PT ;  /* 0x000000b10a00720c */ /* 0x080fe20003f26270 */
[----:B------:R-:W-:Y:S01]  /*e740*/  VIADD R10, R189, 0x29 ;  /* 0x00000029bd0a7836 */ /* 0x000fe20000000000 */
[----:B------:R-:W-:Y:S02]  /*e750*/  LOP3.LUT R190, R190, 0xbfffffff, RZ, 0xc0, !PT ;  /* 0xbfffffffbebe7812 */ /* 0x000fe400078ec0ff */
[----:B------:R-:W-:Y:S05]  /*e760*/  ISETP.GE.AND P6, PT, R16, R178, PT ;  /* 0x000000b21000720c */ /* 0x000fea0003fc6270 */
[----:B------:R-:W-:Y:S02]  /*e770*/  @P4 LOP3.LUT R190, R190, 0x40000000, RZ, 0xfc, !PT ;  /* 0x40000000bebe4812 */ /* 0x000fe400078efcff */
[-C--:B------:R-:W-:Y:S02]  /*e780*/  ISETP.GE.AND P4, PT, R10, R186.reuse, PT ;  /* 0x000000ba0a00720c */ /* 0x080fe40003f86270 */
[----:B------:R-:W-:Y:S02]  /*e790*/  LOP3.LUT R190, R190, 0xffffffbf, RZ, 0xc0, !PT ;  /* 0xffffffbfbebe7812 */ /* 0x000fe400078ec0ff */
[----:B------:R-:W-:Y:S02]  /*e7a0*/  FSEL R130, R232, -INF , P4 ;  /* 0xff800000e8827808 */ /* 0x000fe40002000000 */
[----:B------:R-:W-:Y:S02]  /*e7b0*/  @P1 LOP3.LUT R190, R190, 0x40, RZ, 0xfc, !PT ;  /* 0x00000040bebe1812 */ /* 0x000fe400078efcff */
[C---:B------:R-:W-:Y:S02]  /*e7c0*/  ISETP.GE.AND P1, PT, R5.reuse, R177, PT ;  /* 0x000000b10500720c */ /* 0x040fe40003f26270 */
[----:B------:R-:W-:Y:S02]  /*e7d0*/  LOP3.LUT R190, R190, 0xdfffffff, RZ, 0xc0, !PT ;  /* 0xdfffffffbebe7812 */ /* 0x000fe400078ec0ff */
[----:B------:R-:W-:Y:S01]  /*e7e0*/  ISETP.GE.AND P4, PT, R5, R185, PT ;  /* 0x000000b90500720c */ /* 0x000fe20003f86270 */
[----:B------:R-:W-:Y:S01]  /*e7f0*/  VIADD R5, R189, 0x39 ;  /* 0x00000039bd057836 */ /* 0x000fe20000000000 */
        /* <DEDUP_REMOVED lines=9> */
[----:B------:R-:W-:Y:S02]  /*e890*/  FSEL R139, R211, -INF , P4 ;  /* 0xff800000d38b7808 */ /* 0x000fe40002000000 */
[C---:B------:R-:W-:Y:S03]  /*e8a0*/  ISETP.GE.AND P4, PT, R189.reuse, R178, PT ;  /* 0x000000b2bd00720c */ /* 0x040fe60003f86270 */
[----:B------:R-:W-:Y:S02]  /*e8b0*/  @P2 LOP3.LUT R190, R190, 0x10000000, RZ, 0xfc, !PT ;  /* 0x10000000bebe2812 */ /* 0x000fe400078efcff */
[-C--:B------:R-:W-:Y:S02]  /*e8c0*/  ISETP.GE.AND P2, PT, R6, R186.reuse, PT ;  /* 0x000000ba0600720c */ /* 0x080fe40003f46270 */
[----:B------:R-:W-:Y:S02]  /*e8d0*/  LOP3.LUT R190, R190, 0xffffffef, RZ, 0xc0, !PT ;  /* 0xffffffefbebe7812 */ /* 0x000fe400078ec0ff */
[----:B------:R-:W-:Y:S02]  /*e8e0*/  FSEL R126, R26, -INF , P2 ;  /* 0xff8000001a7e7808 */ /* 0x000fe40001000000 */
[----:B------:R-:W-:Y:S02]  /*e8f0*/  @P1 LOP3.LUT R190, R190, 0x10, RZ, 0xfc, !PT ;  /* 0x00000010bebe1812 */ /* 0x000fe400078efcff */
[----:B------:R-:W-:Y:S02]  /*e900*/  ISETP.GE.AND P1, PT, R4, R177, PT ;  /* 0x000000b10400720c */ /* 0x000fe40003f26270 */
[----:B------:R-:W-:Y:S02]  /*e910*/  LOP3.LUT R190, R190, 0xf7ffffff, RZ, 0xc0, !PT ;  /* 0xf7ffffffbebe7812 */ /* 0x000fe400078ec0ff */
[----:B------:R-:W-:Y:S01]  /*e920*/  ISETP.GE.AND P2, PT, R4, R185, PT ;  /* 0x000000b90400720c */ /* 0x000fe20003f46270 */
[C---:B------:R-:W-:Y:S01]  /*e930*/  VIADD R4, R189.reuse, 0x38 ;  /* 0x00000038bd047836 */ /* 0x040fe20000000000 */
[----:B------:R-:W-:Y:S01]  /*e940*/  @P0 LOP3.LUT R190, R190, 0x8000000, RZ, 0xfc, !PT ;  /* 0x08000000bebe0812 */ /* 0x000fe200078efcff */
[----:B------:R-:W-:Y:S01]  /*e950*/  VIADD R189, R189, 0xffffff80 ;  /* 0xffffff80bdbd7836 */ /* 0x000fe20000000000 */
        /* <DEDUP_REMOVED lines=8> */
[----:B------:R-:W-:Y:S02]  /*e9e0*/  P2R R16, PR, RZ, 0x2 ;  /* 0x00000002ff107803 */ /* 0x000fe40000000000 */
[----:B------:R-:W-:Y:S02]  /*e9f0*/  LOP3.LUT P1, RZ, R190, 0x1, RZ, 0xc0, !PT ;  /* 0x00000001beff7812 */ /* 0x000fe4000782c0ff */
[----:B------:R-:W-:Y:S02]  /*ea00*/  FSEL R129, R217, -INF , P0 ;  /* 0xff800000d9817808 */ /* 0x000fe40000000000 */
[-C--:B------:R-:W-:Y:S02]  /*ea10*/  ISETP.GE.AND P0, PT, R14, R185.reuse, PT ;  /* 0x000000b90e00720c */ /* 0x080fe40003f06270 */
[----:B------:R-:W-:Y:S02]  /*ea20*/  FSEL R153, R209, -INF , P1 ;  /* 0xff800000d1997808 */ /* 0x000fe40000800000 */
[----:B------:R-:W-:Y:S02]  /*ea30*/  ISETP.GE.AND P6, PT, R4, R186, PT ;  /* 0x000000ba0400720c */ /* 0x000fe40003fc6270 */
[----:B------:R-:W-:Y:S02]  /*ea40*/  LOP3.LUT P1, RZ, R191, 0x80, RZ, 0xc0, !PT ;  /* 0x00000080bfff7812 */ /* 0x000fe4000782c0ff */
[----:B------:R-:W-:Y:S02]  /*ea50*/  FSEL R127, R216, -INF , P0 ;  /* 0xff800000d87f7808 */ /* 0x000fe40000000000 */
[-C--:B------:R-:W-:Y:S02]  /*ea60*/  ISETP.GE.AND P0, PT, R12, R185.reuse, PT ;  /* 0x000000b90c00720c */ /* 0x080fe40003f06270 */
[----:B------:R-:W-:Y:S02]  /*ea70*/  FSEL R124, R25, -INF , P6 ;  /* 0xff800000197c7808 */ /* 0x000fe40003000000 */
[----:B------:R-:W-:Y:S02]  /*ea80*/  P2R R25, PR, RZ, 0x2 ;  /* 0x00000002ff197803 */ /* 0x000fe40000000000 */
[----:B------:R-:W-:Y:S02]  /*ea90*/  LOP3.LUT P1, RZ, R191, 0x4000, RZ, 0xc0, !PT ;  /* 0x00004000bfff7812 */ /* 0x000fe4000782c0ff */
[----:B------:R-:W-:Y:S02]  /*eaa0*/  FSEL R125, R221, -INF , P0 ;  /* 0xff800000dd7d7808 */ /* 0x000fe40000000000 */
[-C--:B------:R-:W-:Y:S02]  /*eab0*/  ISETP.GE.AND P0, PT, R10, R185.reuse, PT ;  /* 0x000000b90a00720c */ /* 0x080fe40003f06270 */
[----:B------:R-:W-:Y:S02]  /*eac0*/  P2R R26, PR, RZ, 0x2 ;  /* 0x00000002ff1a7803 */ /* 0x000fe40000000000 */
[----:B------:R-:W-:Y:S02]  /*ead0*/  LOP3.LUT P1, RZ, R191, 0x8000, RZ, 0xc0, !PT ;  /* 0x00008000bfff7812 */ /* 0x000fe4000782c0ff */
[----:B------:R-:W-:Y:S02]  /*eae0*/  FSEL R123, R220, -INF , P0 ;  /* 0xff800000dc7b7808 */ /* 0x000fe40000000000 */
[-C--:B------:R-:W-:Y:S02]  /*eaf0*/  ISETP.GE.AND P0, PT, R7, R185.reuse, PT ;  /* 0x000000b90700720c */ /* 0x080fe40003f06270 */
[----:B------:R-:W-:Y:S02]  /*eb00*/  P2R R27, PR, RZ, 0x2 ;  /* 0x00000002ff1b7803 */ /* 0x000fe40000000000 */
[C---:B------:R-:W-:Y:S02]  /*eb10*/  LOP3.LUT P1, RZ, R191.reuse, 0x10000, RZ, 0xc0, !PT ;  /* 0x00010000bfff7812 */ /* 0x040fe4000782c0ff */
[----:B------:R-:W-:Y:S02]  /*eb20*/  FSEL R121, R224, -INF , P0 ;  /* 0xff800000e0797808 */ /* 0x000fe40000000000 */
[-C--:B------:R-:W-:Y:S02]  /*eb30*/  ISETP.GE.AND P0, PT, R6, R185.reuse, PT ;  /* 0x000000b90600720c */ /* 0x080fe40003f06270 */
[----:B------:R-:W-:Y:S02]  /*eb40*/  ISETP.NE.AND P6, PT, R28, RZ, PT ;  /* 0x000000ff1c00720c */ /* 0x000fe40003fc5270 */
[----:B------:R-:W-:Y:S02]  /*eb50*/  P2R R28, PR, RZ, 0x2 ;  /* 0x00000002ff1c7803 */ /* 0x000fe40000000000 */
[----:B------:R-:W-:Y:S02]  /*eb60*/  LOP3.LUT P1, RZ, R191, 0x20000, RZ, 0xc0, !PT ;  /* 0x00020000bfff7812 */ /* 0x000fe4000782c0ff */
[----:B------:R-:W-:Y:S02]  /*eb70*/  FSEL R120, R222, -INF , P0 ;  /* 0xff800000de787808 */ /* 0x000fe40000000000 */
        /* <DEDUP_REMOVED lines=8> */
[----:B------:R-:W-:Y:S02]  /*ec00*/  LOP3.LUT P0, RZ, R190, 0x4000000, RZ, 0xc0, !PT ;  /* 0x04000000beff7812 */ /* 0x000fe4000780c0ff */
[----:B------:R-:W-:Y:S02]  /*ec10*/  FSEL R17, R17, -INF , !P1 ;  /* 0xff80000011117808 */ /* 0x000fe40004800000 */
[----:B------:R-:W-:Y:S02]  /*ec20*/  FSEL R205, R24, -INF , !P4 ;  /* 0xff80000018cd7808 */ /* 0x000fe40006000000 */
[----:B------:R-:W-:Y:S02]  /*ec30*/  ISETP.NE.AND P1, PT, R26, RZ, PT ;  /* 0x000000ff1a00720c */ /* 0x000fe40003f25270 */
[----:B------:R-:W-:Y:S02]  /*ec40*/  P2R R24, PR, RZ, 0x1 ;  /* 0x00000001ff187803 */ /* 0x000fe40000000000 */
[C---:B------:R-:W-:Y:S02]  /*ec50*/  LOP3.LUT P0, RZ, R190.reuse, 0x4000, RZ, 0xc0, !PT ;  /* 0x00004000beff7812 */ /* 0x040fe4000780c0ff */
[----:B------:R-:W-:Y:S02]  /*ec60*/  FSEL R13, R13, -INF , !P1 ;  /* 0xff8000000d0d7808 */ /* 0x000fe40004800000 */
[----:B------:R-:W-:Y:S02]  /*ec70*/  ISETP.NE.AND P1, PT, R25, RZ, PT ;  /* 0x000000ff1900720c */ /* 0x000fe40003f25270 */
[----:B------:R-:W-:Y:S02]  /*ec80*/  P2R R25, PR, RZ, 0x1 ;  /* 0x00000001ff197803 */ /* 0x000fe40000000000 */
[----:B------:R-:W-:Y:S02]  /*ec90*/  LOP3.LUT P0, RZ, R190, 0x8000, RZ, 0xc0, !PT ;  /* 0x00008000beff7812 */ /* 0x000fe4000780c0ff */
[----:B------:R-:W-:Y:S02]  /*eca0*/  FSEL R135, R210, -INF , P2 ;  /* 0xff800000d2877808 */ /* 0x000fe40001000000 */
[----:B------:R-:W-:Y:S02]  /*ecb0*/  P2R R26, PR, RZ, 0x1 ;  /* 0x00000001ff1a7803 */ /* 0x000fe40000000000 */
[C---:B------:R-:W-:Y:S02]  /*ecc0*/  LOP3.LUT P0, RZ, R190.reuse, 0x8000000, RZ, 0xc0, !PT ;  /* 0x08000000beff7812 */ /* 0x040fe4000780c0ff */
[----:B------:R-:W-:Y:S02]  /*ecd0*/  LOP3.LUT P2, RZ, R191, 0x1000, RZ, 0xc0, !PT ;  /* 0x00001000bfff7812 */ /* 0x000fe4000784c0ff */
[----:B------:R-:W-:Y:S02]  /*ece0*/  P2R R27, PR, RZ, 0x1 ;  /* 0x00000001ff1b7803 */ /* 0x000fe40000000000 */
[C---:B------:R-:W-:Y:S02]  /*ecf0*/  LOP3.LUT P0, RZ, R190.reuse, 0x10000000, RZ, 0xc0, !PT ;  /* 0x10000000beff7812 */ /* 0x040fe4000780c0ff */
[----:B------:R-:W-:Y:S02]  /*ed00*/  FSEL R249, R249, -INF , !P2 ;  /* 0xff800000f9f97808 */ /* 0x000fe40005000000 */
[----:B------:R-:W-:Y:S02]  /*ed10*/  LOP3.LUT P2, RZ, R191, 0x1, RZ, 0xc0, !PT ;  /* 0x00000001bfff7812 */ /* 0x000fe4000784c0ff */
[----:B------:R-:W-:Y:S02]  /*ed20*/  FSEL R145, R145, -INF , !P0 ;  /* 0xff80000091917808 */ /* 0x000fe40004000000 */
[----:B------:R-:W-:Y:S02]  /*ed30*/  ISETP.NE.AND P0, PT, R27, RZ, PT ;  /* 0x000000ff1b00720c */ /* 0x000fe40003f05270 */
[----:B------:R-:W-:Y:S02]  /*ed40*/  P2R R32, PR, RZ, 0x4 ;  /* 0x00000004ff207803 */ /* 0x000fe40000000000 */
[----:B------:R-:W-:Y:S02]  /*ed50*/  LOP3.LUT P2, RZ, R190, 0x100000, RZ, 0xc0, !PT ;  /* 0x00100000beff7812 */ /* 0x000fe4000784c0ff */
[----:B------:R-:W-:Y:S02]  /*ed60*/  FSEL R143, R143, -INF , !P0 ;  /* 0xff8000008f8f7808 */ /* 0x000fe40004000000 */
[----:B------:R-:W-:Y:S02]  /*ed70*/  ISETP.NE.AND P0, PT, R26, RZ, PT ;  /* 0x000000ff1a00720c */ /* 0x000fe40003f05270 */
[----:B------:R-:W-:Y:S02]  /*ed80*/  P2R R33, PR, RZ, 0x4 ;  /* 0x00000004ff217803 */ /* 0x000fe40000000000 */
[C---:B------:R-:W-:Y:S02]  /*ed90*/  LOP3.LUT P2, RZ, R190.reuse, 0x200000, RZ, 0xc0, !PT ;  /* 0x00200000beff7812 */ /* 0x040fe4000784c0ff */
[----:B------:R-:W-:Y:S02]  /*eda0*/  FSEL R233, R233, -INF , !P1 ;  /* 0xff800000e9e97808 */ /* 0x000fe40004800000 */
[----:B------:R-:W-:Y:S02]  /*edb0*/  FSEL R225, R225, -INF , !P0 ;  /* 0xff800000e1e17808 */ /* 0x000fe40004000000 */
[----:B------:R-:W-:Y:S02]  /*edc0*/  LOP3.LUT P1, RZ, R190, 0x400000, RZ, 0xc0, !PT ;  /* 0x00400000beff7812 */ /* 0x000fe4000782c0ff */
[----:B------:R-:W-:Y:S02]  /*edd0*/  ISETP.NE.AND P0, PT, R25, RZ, PT ;  /* 0x000000ff1900720c */ /* 0x000fe40003f05270 */
[----:B------:R-:W-:Y:S02]  /*ede0*/  P2R R34, PR, RZ, 0x4 ;  /* 0x00000004ff227803 */ /* 0x000fe40000000000 */
[----:B------:R-:W-:Y:S02]  /*edf0*/  LOP3.LUT P2, RZ, R191, 0x2, RZ, 0xc0, !PT ;  /* 0x00000002bfff7812 */ /* 0x000fe4000784c0ff */
[----:B------:R-:W-:Y:S02]  /*ee00*/  P2R R35, PR, RZ, 0x2 ;  /* 0x00000002ff237803 */ /* 0x000fe40000000000 */
[----:B------:R-:W-:Y:S02]  /*ee10*/  FSEL R223, R223, -INF , !P0 ;  /* 0xff800000dfdf7808 */ /* 0x000fe40004000000 */
[----:B------:R-:W-:Y:S02]  /*ee20*/  ISETP.NE.AND P0, PT, R24, RZ, PT ;  /* 0x000000ff1800720c */ /* 0x000fe40003f05270 */
[----:B------:R-:W-:Y:S02]  /*ee30*/  LOP3.LUT P1, RZ, R190, 0x800000, RZ, 0xc0, !PT ;  /* 0x00800000beff7812 */ /* 0x000fe4000782c0ff */
[----:B------:R-:W-:Y:S02]  /*ee40*/  FSEL R203, R203, -INF , !P2 ;  /* 0xff800000cbcb7808 */ /* 0x000fe40005000000 */
[----:B------:R-:W-:Y:S02]  /*ee50*/  ISETP.NE.AND P2, PT, R34, RZ, PT ;  /* 0x000000ff2200720c */ /* 0x000fe40003f45270 */
[----:B------:R-:W-:Y:S02]  /*ee60*/  P2R R36, PR, RZ, 0x2 ;  /* 0x00000002ff247803 */ /* 0x000fe40000000000 */
[----:B------:R-:W-:Y:S02]  /*ee70*/  FSEL R133, R133, -INF , !P0 ;  /* 0xff80000085857808 */ /* 0x000fe40004000000 */
[----:B------:R-:W-:Y:S02]  /*ee80*/  LOP3.LUT P1, RZ, R191, 0x4, RZ, 0xc0, !PT ;  /* 0x00000004bfff7812 */ /* 0x000fe4000782c0ff */
[-C--:B------:R-:W-:Y:S02]  /*ee90*/  ISETP.GE.AND P0, PT, R14, R178.reuse, PT ;  /* 0x000000b20e00720c */ /* 0x080fe40003f06270 */
[----:B------:R-:W-:Y:S02]  /*eea0*/  FSEL R245, R204, -INF , !P2 ;  /* 0xff800000ccf57808 */ /* 0x000fe40005000000 */
[----:B------:R-:W-:Y:S02]  /*eeb0*/  ISETP.NE.AND P2, PT, R33, RZ, PT ;  /* 0x000000ff2100720c */ /* 0x000fe40003f45270 */
[----:B------:R-:W-:Y:S02]  /*eec0*/  P2R R37, PR, RZ, 0x2 ;  /* 0x00000002ff257803 */ /* 0x000fe40000000000 */
[----:B------:R-:W-:Y:S02]  /*eed0*/  FSEL R132, R132, -INF , !P0 ;  /* 0xff80000084847808 */ /* 0x000fe40004000000 */
[----:B------:R-:W-:Y:S02]  /*eee0*/  LOP3.LUT P1, RZ, R191, 0x8, RZ, 0xc0, !PT ;  /* 0x00000008bfff7812 */ /* 0x000fe4000782c0ff */
[----:B------:R-:W-:Y:S02]  /*eef0*/  LOP3.LUT P0, RZ, R190, 0x2000, RZ, 0xc0, !PT ;  /* 0x00002000beff7812 */ /* 0x000fe4000780c0ff */
[----:B------:R-:W-:Y:S02]  /*ef00*/  FSEL R243, R243, -INF , !P2 ;  /* 0xff800000f3f37808 */ /* 0x000fe40005000000 */
[----:B------:R-:W-:Y:S02]  /*ef10*/  ISETP.NE.AND P2, PT, R32, RZ, PT ;  /* 0x000000ff2000720c */ /* 0x000fe40003f45270 */
[----:B------:R-:W-:Y:S02]  /*ef20*/  P2R R38, PR, RZ, 0x2 ;  /* 0x00000002ff267803 */ /* 0x000fe40000000000 */
[----:B------:R-:W-:Y:S02]  /*ef30*/  FSEL R213, R213, -INF , !P0 ;  /* 0xff800000d5d57808 */ /* 0x000fe40004000000 */
[----:B------:R-:W-:Y:S02]  /*ef40*/  LOP3.LUT P4, RZ, R191, 0x400, RZ, 0xc0, !PT ;  /* 0x00000400bfff7812 */ /* 0x000fe4000788c0ff */
[-C--:B------:R-:W-:Y:S02]  /*ef50*/  ISETP.GE.AND P0, PT, R12, R178.reuse, PT ;  /* 0x000000b20c00720c */ /* 0x080fe40003f06270 */
[C---:B------:R-:W-:Y:S02]  /*ef60*/  LOP3.LUT P1, RZ, R190.reuse, 0x1000000, RZ, 0xc0, !PT ;  /* 0x01000000beff7812 */ /* 0x040fe4000782c0ff */
[----:B------:R-:W-:Y:S02]  /*ef70*/  FSEL R201, R201, -INF , !P2 ;  /* 0xff800000c9c97808 */ /* 0x000fe40005000000 */
[C---:B------:R-:W-:Y:S02]  /*ef80*/  LOP3.LUT P2, RZ, R190.reuse, 0x200, RZ, 0xc0, !PT ;  /* 0x00000200beff7812 */ /* 0x040fe4000784c0ff */
[----:B------:R-:W-:Y:S02]  /*ef90*/  FSEL R51, R51, -INF , !P4 ;  /* 0xff80000033337808 */ /* 0x000fe40006000000 */
[C---:B------:R-:W-:Y:S02]  /*efa0*/  LOP3.LUT P3, RZ, R190.reuse, 0x40000, RZ, 0xc0, !PT ;  /* 0x00040000beff7812 */ /* 0x040fe4000786c0ff */
[----:B------:R-:W-:Y:S02]  /*efb0*/  FSEL R131, R131, -INF , !P0 ;  /* 0xff80000083837808 */ /* 0x000fe40004000000 */
[----:B------:R-:W-:Y:S02]  /*efc0*/  P2R R39, PR, RZ, 0x2 ;  /* 0x00000002ff277803 */ /* 0x000fe40000000000 */
[----:B------:R-:W-:Y:S02]  /*efd0*/  LOP3.LUT P4, RZ, R191, 0x10, RZ, 0xc0, !PT ;  /* 0x00000010bfff7812 */ /* 0x000fe4000788c0ff */
[----:B------:R-:W-:Y:S02]  /*efe0*/  LOP3.LUT P1, RZ, R190, 0x2000000, RZ, 0xc0, !PT ;  /* 0x02000000beff7812 */ /* 0x000fe4000782c0ff */
[-C--:B------:R-:W-:Y:S02]  /*eff0*/  ISETP.GE.AND P0, PT, R10, R178.reuse, PT ;  /* 0x000000b20a00720c */ /* 0x080fe40003f06270 */
[----:B------:R-:W-:Y:S02]  /*f000*/  FSEL R155, R155, -INF , !P2 ;  /* 0xff8000009b9b7808 */ /* 0x000fe40005000000 */
[----:B------:R-:W-:Y:S02]  /*f010*/  P2R R30, PR, RZ, 0x8 ;  /* 0x00000008ff1e7803 */ /* 0x000fe40000000000 */
[----:B------:R-:W-:Y:S02]  /*f020*/  ISETP.GE.AND P2, PT, R12, R177, PT ;  /* 0x000000b10c00720c */ /* 0x000fe40003f46270 */
[----:B------:R-:W-:Y:S02]  /*f030*/  FMNMX3.FTZ R12, R116, R21, R19, !PT ;  /* 0x00000015740c7276 */ /* 0x000fe40007810013 */
[----:B------:R-:W-:Y:S02]  /*f040*/  P2R R40, PR, RZ, 0x10 ;  /* 0x00000010ff287803 */ /* 0x000fe40000000000 */
[----:B------:R-:W-:Y:S02]  /*f050*/  LOP3.LUT P3, RZ, R190, 0x80000, RZ, 0xc0, !PT ;  /* 0x00080000beff7812 */ /* 0x000fe4000786c0ff */
[----:B------:R-:W-:Y:S02]  /*f060*/  FSEL R8, R8, -INF , !P1 ;  /* 0xff80000008087808 */ /* 0x000fe40004800000 */
[----:B------:R-:W-:Y:S02]  /*f070*/  FSEL R130, R130, -INF , !P0 ;  /* 0xff80000082827808 */ /* 0x000fe40004000000 */
[----:B------:R-:W-:Y:S02]  /*f080*/  LOP3.LUT P4, RZ, R191, 0x20, RZ, 0xc0, !PT ;  /* 0x00000020bfff7812 */ /* 0x000fe4000788c0ff */
[----:B------:R-:W-:Y:S02]  /*f090*/  ISETP.NE.AND P1, PT, R39, RZ, PT ;  /* 0x000000ff2700720c */ /* 0x000fe40003f25270 */
[----:B------:R-:W-:Y:S02]  /*f0a0*/  LOP3.LUT P0, RZ, R190, 0x400, RZ, 0xc0, !PT ;  /* 0x00000400beff7812 */ /* 0x000fe4000780c0ff */
[----:B------:R-:W-:Y:S02]  /*f0b0*/  P2R R31, PR, RZ, 0x8 ;  /* 0x00000008ff1f7803 */ /* 0x000fe40000000000 */
[----:B------:R-:W-:Y:S02]  /*f0c0*/  FMNMX3.FTZ R12, R12, R17, R13, !PT ;  /* 0x000000110c0c7276 */ /* 0x000fe4000781000d */
[----:B------:R-:W-:Y:S02]  /*f0d0*/  P2R R41, PR, RZ, 0x10 ;  /* 0x00000010ff297803 */ /* 0x000fe40000000000 */
[----:B------:R-:W-:Y:S02]  /*f0e0*/  LOP3.LUT P3, RZ, R190, 0x80000000, RZ, 0xc0, !PT ;  /* 0x80000000beff7812 */ /* 0x000fe4000786c0ff */
[----:B------:R-:W-:Y:S02]  /*f0f0*/  FSEL R9, R9, -INF , !P1 ;  /* 0xff80000009097808 */ /* 0x000fe40004800000 */
[----:B------:R-:W-:Y:S02]  /*f100*/  FSEL R57, R57, -INF , !P0 ;  /* 0xff80000039397808 */ /* 0x000fe40004000000 */
[----:B------:R-:W-:Y:S02]  /*f110*/  LOP3.LUT P4, RZ, R191, 0x40, RZ, 0xc0, !PT ;  /* 0x00000040bfff7812 */ /* 0x000fe4000788c0ff */
[----:B------:R-:W-:Y:S02]  /*f120*/  ISETP.NE.AND P1, PT, R38, RZ, PT ;  /* 0x000000ff2600720c */ /* 0x000fe40003f25270 */
[-C--:B------:R-:W-:Y:S02]  /*f130*/  ISETP.GE.AND P0, PT, R7, R178.reuse, PT ;  /* 0x000000b20700720c */ /* 0x080fe40003f06270 */
[----:B------:R-:W-:Y:S02]  /*f140*/  FSEL R151, R208, -INF , P6 ;  /* 0xff800000d0977808 */ /* 0x000fe40003000000 */
[----:B------:R-:W-:Y:S02]  /*f150*/  LOP3.LUT P6, RZ, R191, 0x100, RZ, 0xc0, !PT ;  /* 0x00000100bfff7812 */ /* 0x000fe400078cc0ff */
[----:B------:R-:W-:Y:S02]  /*f160*/  FMNMX3.FTZ R12, R12, R251, R249, !PT ;  /* 0x000000fb0c0c7276 */ /* 0x000fe400078100f9 */
[----:B------:R-:W-:Y:S02]  /*f170*/  FSEL R199, R199, -INF , !P3 ;  /* 0xff800000c7c77808 */ /* 0x000fe40005800000 */
[----:B------:R-:W-:Y:S02]  /*f180*/  FSEL R231, R231, -INF , !P4 ;  /* 0xff800000e7e77808 */ /* 0x000fe40006000000 */
[----:B------:R-:W-:Y:S02]  /*f190*/  ISETP.NE.AND P3, PT, R31, RZ, PT ;  /* 0x000000ff1f00720c */ /* 0x000fe40003f65270 */
[----:B------:R-:W-:Y:S02]  /*f1a0*/  FSEL R128, R128, -INF , !P0 ;  /* 0xff80000080807808 */ /* 0x000fe40004000000 */
[----:B------:R-:W-:Y:S02]  /*f1b0*/  ISETP.NE.AND P4, PT, R41, RZ, PT ;  /* 0x000000ff2900720c */ /* 0x000fe40003f85270 */
[----:B------:R-:W-:Y:S02]  /*f1c0*/  FSEL R217, R20, -INF , !P1 ;  /* 0xff80000014d97808 */ /* 0x000fe40004800000 */
[----:B------:R-:W-:Y:S02]  /*f1d0*/  FSEL R235, R235, -INF , !P6 ;  /* 0xff800000ebeb7808 */ /* 0x000fe40007000000 */
[----:B------:R-:W-:Y:S02]  /*f1e0*/  ISETP.NE.AND P1, PT, R37, RZ, PT ;  /* 0x000000ff2500720c */ /* 0x000fe40003f25270 */
[-C--:B------:R-:W-:Y:S02]  /*f1f0*/  ISETP.GE.AND P0, PT, R6, R178.reuse, PT ;  /* 0x000000b20600720c */ /* 0x080fe40003f06270 */
[----:B------:R-:W-:Y:S02]  /*f200*/  FMNMX3.FTZ R12, R12, R247, R51, !PT ;  /* 0x000000f70c0c7276 */ /* 0x000fe40007810033 */
[----:B------:R-:W-:Y:S02]  /*f210*/  FSEL R241, R241, -INF , !P3 ;  /* 0xff800000f1f17808 */ /* 0x000fe40005800000 */
[----:B------:R-:W-:Y:S02]  /*f220*/  LOP3.LUT P6, RZ, R190, 0x10000, RZ, 0xc0, !PT ;  /* 0x00010000beff7812 */ /* 0x000fe400078cc0ff */
[----:B------:R-:W-:Y:S02]  /*f230*/  FSEL R221, R23, -INF , !P4 ;  /* 0xff80000017dd7808 */ /* 0x000fe40006000000 */
[----:B------:R-:W-:Y:S02]  /*f240*/  ISETP.NE.AND P3, PT, R30, RZ, PT ;  /* 0x000000ff1e00720c */ /* 0x000fe40003f65270 */
[----:B------:R-:W-:Y:S02]  /*f250*/  FSEL R215, R18, -INF , !P1 ;  /* 0xff80000012d77808 */ /* 0x000fe40004800000 */
[----:B------:R-:W-:Y:S02]  /*f260*/  FSEL R126, R126, -INF , !P0 ;  /* 0xff8000007e7e7808 */ /* 0x000fe40004000000 */
[----:B------:R-:W-:Y:S02]  /*f270*/  ISETP.NE.AND P4, PT, R40, RZ, PT ;  /* 0x000000ff2800720c */ /* 0x000fe40003f85270 */
[----:B------:R-:W-:Y:S02]  /*f280*/  FMNMX3.FTZ R12, R12, R237, R235, !PT ;  /* 0x000000ed0c0c7276 */ /* 0x000fe400078100eb */
[----:B------:R-:W-:Y:S02]  /*f290*/  ISETP.NE.AND P1, PT, R36, RZ, PT ;  /* 0x000000ff2400720c */ /* 0x000fe40003f25270 */
[-C--:B------:R-:W-:Y:S02]  /*f2a0*/  ISETP.GE.AND P0, PT, R5, R178.reuse, PT ;  /* 0x000000b20500720c */ /* 0x080fe40003f06270 */
[----:B------:R-:W-:Y:S02]  /*f2b0*/  P2R R28, PR, RZ, 0x40 ;  /* 0x00000040ff1c7803 */ /* 0x000fe40000000000 */
[----:B------:R-:W-:Y:S02]  /*f2c0*/  FSEL R239, R239, -INF , !P3 ;  /* 0xff800000efef7808 */ /* 0x000fe40005800000 */
[----:B------:R-:W-:Y:S02]  /*f2d0*/  LOP3.LUT P6, RZ, R190, 0x20000, RZ, 0xc0, !PT ;  /* 0x00020000beff7812 */ /* 0x000fe400078cc0ff */
[----:B------:R-:W-:Y:S02]  /*f2e0*/  FSEL R219, R22, -INF , !P4 ;  /* 0xff80000016db7808 */ /* 0x000fe40006000000 */
[----:B------:R-:W-:Y:S02]  /*f2f0*/  LOP3.LUT P3, RZ, R190, 0x100, RZ, 0xc0, !PT ;  /* 0x00000100beff7812 */ /* 0x000fe4000786c0ff */
[----:B------:R-:W-:Y:S02]  /*f300*/  FMNMX3.FTZ R12, R12, R233, R231, !PT ;  /* 0x000000e90c0c7276 */ /* 0x000fe400078100e7 */
[----:B------:R-:W-:Y:S02]  /*f310*/  FSEL R11, R11, -INF , !P1 ;  /* 0xff8000000b0b7808 */ /* 0x000fe40004800000 */
[----:B------:R-:W-:Y:S02]  /*f320*/  FSEL R122, R122, -INF , !P0 ;  /* 0xff8000007a7a7808 */ /* 0x000fe40004000000 */
[----:B------:R-:W-:Y:S02]  /*f330*/  ISETP.NE.AND P1, PT, R35, RZ, PT ;  /* 0x000000ff2300720c */ /* 0x000fe40003f25270 */
[----:B------:R-:W-:Y:S02]  /*f340*/  ISETP.GE.AND P0, PT, R4, R178, PT ;  /* 0x000000b20400720c */ /* 0x000fe40003f06270 */
[----:B------:R-:W-:Y:S02]  /*f350*/  P2R R29, PR, RZ, 0x40 ;  /* 0x00000040ff1d7803 */ /* 0x000fe40000000000 */
[----:B------:R-:W-:Y:S02]  /*f360*/  FSEL R153, R153, -INF , !P3 ;  /* 0xff80000099997808 */ /* 0x000fe40005800000 */
[----:B------:R-:W-:Y:S02]  /*f370*/  LOP3.LUT P6, RZ, R190, 0x20000000, RZ, 0xc0, !PT ;  /* 0x20000000beff7812 */ /* 0x000fe400078cc0ff */
[----:B------:R-:W-:Y:S02]  /*f380*/  FMNMX3.FTZ R12, R12, R221, R219, !PT ;  /* 0x000000dd0c0c7276 */ /* 0x000fe400078100db */
[-C--:B------:R-:W-:Y:S02]  /*f390*/  ISETP.GE.AND P3, PT, R10, R177.reuse, PT ;  /* 0x000000b10a00720c */ /* 0x080fe40003f66270 */
[----:B------:R-:W-:Y:S02]  /*f3a0*/  FSEL R124, R124, -INF , !P0 ;  /* 0xff8000007c7c7808 */ /* 0x000fe40004000000 */
[----:B------:R-:W-:Y:S02]  /*f3b0*/  FMNMX3.FTZ R10, R117, R8, R9, !PT ;  /* 0x00000008750a7276 */ /* 0x000fe40007810009 */
[----:B------:R-:W-:Y:S02]  /*f3c0*/  FSEL R15, R15, -INF , !P1 ;  /* 0xff8000000f0f7808 */ /* 0x000fe40004800000 */
[----:B------:R-:W-:Y:S02]  /*f3d0*/  ISETP.GE.AND P0, PT, R14, R177, PT ;  /* 0x000000b10e00720c */ /* 0x000fe40003f06270 */
[----:B------:R-:W-:Y:S02]  /*f3e0*/  FSEL R147, R147, -INF , !P6 ;  /* 0xff80000093937808 */ /* 0x000fe40007000000 */
[----:B------:R-:W-:Y:S02]  /*f3f0*/  FMNMX3.FTZ R14, R12, R217, R215, !PT ;  /* 0x000000d90c0e7276 */ /* 0x000fe400078100d7 */
[----:B------:R-:W-:Y:S02]  /*f400*/  ISETP.NE.AND P6, PT, R29, RZ, PT ;  /* 0x000000ff1d00720c */ /* 0x000fe40003fc5270 */
[----:B------:R-:W-:Y:S02]  /*f410*/  FMNMX3.FTZ R12, R10, R11, R15, !PT ;  /* 0x0000000b0a0c7276 */ /* 0x000fe4000781000f */
[----:B------:R-:W-:Y:S02]  /*f420*/  FMNMX3.FTZ R10, R14, R205, R203, !PT ;  /* 0x000000cd0e0a7276 */ /* 0x000fe400078100cb */
[----:B------:R-:W-:Y:S02]  /*f430*/  LOP3.LUT P5, RZ, R190, 0x40000000, RZ, 0xc0, !PT ;  /* 0x40000000beff7812 */ /* 0x000fe400078ac0ff */
[----:B------:R-:W-:Y:S02]  /*f440*/  FSEL R229, R229, -INF , !P6 ;  /* 0xff800000e5e57808 */ /* 0x000fe40007000000 */
[----:B------:R-:W-:Y:S02]  /*f450*/  ISETP.NE.AND P6, PT, R28, RZ, PT ;  /* 0x000000ff1c00720c */ /* 0x000fe40003fc5270 */
[----:B------:R-:W-:Y:S02]  /*f460*/  FMNMX3.FTZ R12, R12, R245, R243, !PT ;  /* 0x000000f50c0c7276 */ /* 0x000fe400078100f3 */
[----:B------:R-:W-:Y:S02]  /*f470*/  FSEL R149, R149, -INF , !P5 ;  /* 0xff80000095957808 */ /* 0x000fe40006800000 */
        /* <DEDUP_REMOVED lines=9> */
[----:B------:R-:W-:Y:S02]  /*f510*/  FMNMX3.FTZ R12, R12, R225, R223, !PT ;  /* 0x000000e10c0c7276 */ /* 0x000fe400078100df */
[----:B------:R-:W-:Y:S02]  /*f520*/  FMNMX3.FTZ R23, R23, R133, R132, !PT ;  /* 0x0000008517177276 */ /* 0x000fe40007810084 */
[----:B------:R-:W-:Y:S02]  /*f530*/  FSEL R59, R59, -INF , !P1 ;  /* 0xff8000003b3b7808 */ /* 0x000fe40004800000 */
[----:B------:R-:W-:Y:S02]  /*f540*/  FMNMX3.FTZ R12, R12, R213, R207, !PT ;  /* 0x000000d50c0c7276 */ /* 0x000fe400078100cf */
[----:B------:R-:W-:Y:S02]  /*f550*/  FMNMX3.FTZ R23, R23, R131, R130, !PT ;  /* 0x0000008317177276 */ /* 0x000fe40007810082 */
[----:B------:R-:W-:Y:S02]  /*f560*/  FMNMX3.FTZ R12, R12, R59, R57, !PT ;  /* 0x0000003b0c0c7276 */ /* 0x000fe40007810039 */
[C---:B------:R-:W-:Y:S02]  /*f570*/  LOP3.LUT P5, RZ, R190.reuse, 0x80, RZ, 0xc0, !PT ;  /* 0x00000080beff7812 */ /* 0x040fe400078ac0ff */
[----:B------:R-:W-:Y:S02]  /*f580*/  FMNMX3.FTZ R23, R23, R128, R126, !PT ;  /* 0x0000008017177276 */ /* 0x000fe4000781007e */
[----:B------:R-:W-:Y:S02]  /*f590*/  LOP3.LUT P6, RZ, R190, 0x40, RZ, 0xc0, !PT ;  /* 0x00000040beff7812 */ /* 0x000fe400078cc0ff */
[----:B------:R-:W-:Y:S02]  /*f5a0*/  FSEL R151, R151, -INF , !P5 ;  /* 0xff80000097977808 */ /* 0x000fe40006800000 */
[----:B------:R-:W-:Y:S02]  /*f5b0*/  FMNMX3.FTZ R12, R12, R167, R155, !PT ;  /* 0x000000a70c0c7276 */ /* 0x000fe4000781009b */
[----:B------:R-:W-:Y:S02]  /*f5c0*/  LOP3.LUT P4, RZ, R190, 0x20, RZ, 0xc0, !PT ;  /* 0x00000020beff7812 */ /* 0x000fe4000788c0ff */
[----:B------:R-:W-:Y:S02]  /*f5d0*/  ISETP.NE.AND P1, PT, R16, RZ, PT ;  /* 0x000000ff1000720c */ /* 0x000fe40003f25270 */
[----:B------:R-:W-:Y:S02]  /*f5e0*/  FMNMX3.FTZ R10, R23, R124, R122, !PT ;  /* 0x0000007c170a7276 */ /* 0x000fe4000781007a */
[----:B------:R-:W-:Y:S02]  /*f5f0*/  FSEL R141, R141, -INF , !P6 ;  /* 0xff8000008d8d7808 */ /* 0x000fe40007000000 */
[----:B------:R-:W-:Y:S02]  /*f600*/  FSEL R139, R139, -INF , !P4 ;  /* 0xff8000008b8b7808 */ /* 0x000fe40006000000 */
[----:B------:R-:W-:Y:S02]  /*f610*/  FMNMX3.FTZ R12, R12, R153, R151, !PT ;  /* 0x000000990c0c7276 */ /* 0x000fe40007810097 */
[C---:B------:R-:W-:Y:S02]  /*f620*/  LOP3.LUT P5, RZ, R190.reuse, 0x10, RZ, 0xc0, !PT ;  /* 0x00000010beff7812 */ /* 0x040fe400078ac0ff */
[----:B------:R-:W-:Y:S02]  /*f630*/  LOP3.LUT P6, RZ, R190, 0x8, RZ, 0xc0, !PT ;  /* 0x00000008beff7812 */ /* 0x000fe400078cc0ff */
[----:B------:R-:W-:Y:S02]  /*f640*/  ISETP.GE.AND P4, PT, R7, R177, PT ;  /* 0x000000b10700720c */ /* 0x000fe40003f86270 */
[----:B------:R-:W-:Y:S01]  /*f650*/  FSEL R129, R129, -INF , !P1 ;  /* 0xff80000081817808 */ /* 0x000fe20004800000 */
[----:B------:R-:W1:Y:S01]  /*f660*/  SHFL.BFLY PT, R7, R10, 0x2, 0x1f ;  /* 0x0c401f000a077f89 */ /* 0x000e6200000e0000 */
[----:B------:R-:W-:Y:S02]  /*f670*/  ISETP.NE.AND P1, PT, R0, RZ, PT ;  /* 0x000000ff0000720c */ /* 0x000fe40003f25270 */
[----:B------:R-:W-:Y:S02]  /*f680*/  FSEL R137, R137, -INF , !P5 ;  /* 0xff80000089897808 */ /* 0x000fe40006800000 */
[----:B------:R-:W-:Y:S02]  /*f690*/  FSEL R135, R135, -INF , !P6 ;  /* 0xff80000087877808 */ /* 0x000fe40007000000 */
[----:B------:R-:W-:Y:S02]  /*f6a0*/  FMNMX3.FTZ R0, R12, R141, R139, !PT ;  /* 0x0000008d0c007276 */ /* 0x000fe4000781008b */
[----:B------:R-:W-:Y:S02]  /*f6b0*/  FSEL R127, R127, -INF , !P0 ;  /* 0xff8000007f7f7808 */ /* 0x000fe40004000000 */
[----:B------:R-:W-:Y:S02]  /*f6c0*/  FMNMX3.FTZ R0, R0, R137, R135, !PT ;  /* 0x0000008900007276 */ /* 0x000fe40007810087 */
[----:B------:R-:W-:Y:S02]  /*f6d0*/  ISETP.GE.AND P5, PT, R6, R177, PT ;  /* 0x000000b10600720c */ /* 0x000fe40003fa6270 */
[----:B------:R-:W-:Y:S02]  /*f6e0*/  FSEL R125, R125, -INF , !P2 ;  /* 0xff8000007d7d7808 */ /* 0x000fe40005000000 */
[----:B------:R-:W-:Y:S02]  /*f6f0*/  FSEL R123, R123, -INF , !P3 ;  /* 0xff8000007b7b7808 */ /* 0x000fe40005800000 */
[----:B------:R-:W-:Y:S02]  /*f700*/  FMNMX3.FTZ R0, R0, R129, R127, !PT ;  /* 0x0000008100007276 */ /* 0x000fe4000781007f */
[----:B------:R-:W-:Y:S02]  /*f710*/  ISETP.GE.AND P0, PT, R4, R185, PT ;  /* 0x000000b90400720c */ /* 0x000fe40003f06270 */
[----:B------:R-:W-:Y:S02]  /*f720*/  ISETP.GE.AND P6, PT, R5, R177, PT ;  /* 0x000000b10500720c */ /* 0x000fe40003fc6270 */
[----:B------:R-:W-:Y:S02]  /*f730*/  FSEL R121, R121, -INF , !P4 ;  /* 0xff80000079797808 */ /* 0x000fe40006000000 */
[----:B------:R-:W-:Y:S02]  /*f740*/  FSEL R120, R120, -INF , !P5 ;  /* 0xff80000078787808 */ /* 0x000fe40006800000 */
[----:B------:R-:W-:Y:S02]  /*f750*/  FMNMX3.FTZ R0, R0, R125, R123, !PT ;  /* 0x0000007d00007276 */ /* 0x000fe4000781007b */
[----:B------:R-:W-:Y:S02]  /*f760*/  ISETP.GE.AND P2, PT, R4, R177, PT ;  /* 0x000000b10400720c */ /* 0x000fe40003f46270 */
[----:B------:R-:W-:Y:S02]  /*f770*/  FSEL R55, R206, -INF , P0 ;  /* 0xff800000ce377808 */ /* 0x000fe40000000000 */
[----:B------:R-:W-:Y:S02]  /*f780*/  FSEL R54, R54, -INF , !P6 ;  /* 0xff80000036367808 */ /* 0x000fe40007000000 */
[----:B------:R-:W-:Y:S02]  /*f790*/  FSEL R55, R55, -INF , !P2 ;  /* 0xff80000037377808 */ /* 0x000fe40005000000 */
[----:B------:R-:W-:Y:S02]  /*f7a0*/  FMNMX3.FTZ R0, R0, R121, R120, !PT ;  /* 0x0000007900007276 */ /* 0x000fe40007810078 */
[----:B-1----:R-:W-:Y:S02]  /*f7b0*/  FMNMX.FTZ R25, R10, R7, !PT ;  /* 0x000000070a197209 */ /* 0x002fe40007810000 */
[----:B------:R-:W-:Y:S03]  /*f7c0*/  FMNMX3.FTZ R5, R0, R55, R54, !PT ;  /* 0x0000003700057276 */ /* 0x000fe60007810036 */
[----:B------:R-:W1:Y:S08]  /*f7d0*/  SHFL.BFLY PT, R52, R25, 0x1, 0x1f ;  /* 0x0c201f0019347f89 */ /* 0x000e7000000e0000 */
[----:B------:R-:W3:Y:S01]  /*f7e0*/  SHFL.BFLY PT, R0, R5, 0x2, 0x1f ;  /* 0x0c401f0005007f89 */ /* 0x000ee200000e0000 */
[----:B-1----:R-:W-:Y:S02]  /*f7f0*/  FMNMX.FTZ R52, R25, R52, !PT ;  /* 0x0000003419347209 */ /* 0x002fe40007810000 */
[----:B---3--:R-:W-:Y:S03]  /*f800*/  FMNMX.FTZ R7, R5, R0, !PT ;  /* 0x0000000005077209 */ /* 0x008fe60007810000 */
[----:B--2---:R-:W-:Y:S01]  /*f810*/  FMUL.FTZ R134, R53, R52 ;  /* 0x0000003435867220 */ /* 0x004fe20000410000 */
[C---:B------:R-:W-:Y:S01]  /*f820*/  FSETP.NEU.FTZ.AND P0, PT, R52.reuse, -INF , PT ;  /* 0xff8000003400780b */ /* 0x040fe20003f1d000 */
[----:B------:R-:W1:Y:S03]  /*f830*/  SHFL.BFLY PT, R0, R7, 0x1, 0x1f ;  /* 0x0c201f0007007f89 */ /* 0x000e6600000e0000 */
        /* <DEDUP_REMOVED lines=15> */
[----:B------:R-:W-:Y:S04]  /*f930*/  FFMA.FTZ R132, R132, R53, -R134 ;  /* 0x0000003584847223 */ /* 0x000fe80000010886 */
[----:B------:R-:W2:Y:S01]  /*f940*/  MUFU.EX2 R6, R6 ;  /* 0x0000000600067308 */ /* 0x000ea20000000800 */
[----:B-1----:R-:W-:Y:S04]  /*f950*/  FMNMX.FTZ R0, R7, R0, !PT ;  /* 0x0000000007007209 */ /* 0x002fe80007810000 */
[C---:B------:R-:W-:Y:S01]  /*f960*/  FSETP.NEU.FTZ.AND P0, PT, R0.reuse, -INF , PT ;  /* 0xff8000000000780b */ /* 0x040fe20003f1d000 */
[----:B------:R-:W-:Y:S04]  /*f970*/  FMUL.FTZ R116, R53, R0 ;  /* 0x0000000035747220 */ /* 0x000fe80000410000 */
[----:B------:R-:W-:Y:S01]  /*f980*/  MUFU.EX2 R136, R136 ;  /* 0x0000008800887308 */ /* 0x000fe20000000800 */
[----:B------:R-:W-:Y:S02]  /*f990*/  FSEL R10, R0, RZ, P0 ;  /* 0x000000ff000a7208 */ /* 0x000fe40000000000 */
[----:B------:R-:W-:Y:S02]  /*f9a0*/  FSEL R116, R116, RZ, P0 ;  /* 0x000000ff74747208 */ /* 0x000fe40000000000 */
[----:B------:R-:W-:Y:S01]  /*f9b0*/  ISETP.GT.AND P0, PT, R187, R164, PT ;  /* 0x000000a4bb00720c */ /* 0x000fe20003f04270 */
[----:B------:R-:W-:Y:S04]  /*f9c0*/  FADD.FTZ R10, -R10, R117 ;  /* 0x000000750a0a7221 */ /* 0x000fe80000010100 */
[----:B------:R-:W1:Y:S01]  /*f9d0*/  MUFU.EX2 R58, R58 ;  /* 0x0000003a003a7308 */ /* 0x000e620000000800 */
[C---:B--2---:R-:W-:Y:S01]  /*f9e0*/  FMUL.FTZ R48, R6.reuse, R68 ;  /* 0x0000004406307220 */ /* 0x044fe20000410000 */
[----:B------:R-:W-:Y:S01]  /*f9f0*/  FMUL.FTZ R49, R6, R69 ;  /* 0x0000004506317220 */ /* 0x000fe20000410000 */
[-CC-:B------:R-:W-:Y:S01]  /*fa00*/  FFMA.FTZ R211, R8, R53.reuse, -R116.reuse ;  /* 0x0000003508d37223 */ /* 0x180fe20000010874 */
[-CC-:B------:R-:W-:Y:S01]  /*fa10*/  FFMA.FTZ R69, R11, R53.reuse, -R116.reuse ;  /* 0x000000350b457223 */ /* 0x180fe20000010874 */
[-CC-:B------:R-:W-:Y:S01]  /*fa20*/  FFMA.FTZ R68, R15, R53.reuse, -R116.reuse ;  /* 0x000000350f447223 */ /* 0x180fe20000010874 */
[----:B------:R-:W-:Y:S01]  /*fa30*/  FFMA.FTZ R7, R9, R53, -R116 ;  /* 0x0000003509077223 */ /* 0x000fe20000010874 */
[----:B------:R-:W-:Y:S03]  /*fa40*/  FMUL.FTZ R11, R53, R10 ;  /* 0x0000000a350b7220 */ /* 0x000fe60000410000 */
[----:B------:R-:W2:Y:S01]  /*fa50*/  MUFU.EX2 R209, R209 ;  /* 0x000000d100d17308 */ /* 0x000ea20000000800 */
        /* <DEDUP_REMOVED lines=25> */
[----:B------:R-:W-:Y:S01]  /*fbf0*/  FFMA.FTZ R197, R6, R197, R23 ;  /* 0x000000c506c57223 */ /* 0x000fe20000010017 */
[----:B-1----:R-:W-:Y:S01]  /*fc00*/  F2FP.BF16.F32.PACK_AB R60, R58, R23 ;  /* 0x000000173a3c723e */ /* 0x002fe200000010ff */
[--C-:B------:R-:W-:Y:S01]  /*fc10*/  FFMA.FTZ R72, R51, R53, -R134.reuse ;  /* 0x0000003533487223 */ /* 0x100fe20000010886 */
[----:B--2---:R-:W-:Y:S01]  /*fc20*/  F2FP.BF16.F32.PACK_AB R62, R136, R209 ;  /* 0x000000d1883e723e */ /* 0x004fe200000010ff */
[-C--:B------:R-:W-:Y:S01]  /*fc30*/  FFMA.FTZ R73, R247, R53.reuse, -R134 ;  /* 0x00000035f7497223 */ /* 0x080fe20000010886 */
[-C--:B------:R-:W-:Y:S03]  /*fc40*/  FFMA.FTZ R76, R239, R53.reuse, -R116 ;  /* 0x00000035ef4c7223 */ /* 0x080fe60000010874 */
[----:B------:R-:W1:Y:S01]  /*fc50*/  MUFU.EX2 R68, R68 ;  /* 0x0000004400447308 */ /* 0x000e620000000800 */
[-CC-:B------:R-:W-:Y:S01]  /*fc60*/  FFMA.FTZ R77, R237, R53.reuse, -R134.reuse ;  /* 0x00000035ed4d7223 */ /* 0x180fe20000010886 */
[-CC-:B------:R-:W-:Y:S01]  /*fc70*/  FFMA.FTZ R81, R233, R53.reuse, -R134.reuse ;  /* 0x00000035e9517223 */ /* 0x180fe20000010886 */
[-C--:B------:R-:W-:Y:S01]  /*fc80*/  FFMA.FTZ R84, R231, R53.reuse, -R134 ;  /* 0x00000035e7547223 */ /* 0x080fe20000010886 */
[-CC-:B------:R-:W-:Y:S01]  /*fc90*/  FFMA.FTZ R80, R229, R53.reuse, -R116.reuse ;  /* 0x00000035e5507223 */ /* 0x180fe20000010874 */
[-C--:B------:R-:W-:Y:S01]  /*fca0*/  FFMA.FTZ R85, R223, R53.reuse, -R116 ;  /* 0x00000035df557223 */ /* 0x080fe20000010874 */
[-CC-:B------:R-:W-:Y:S01]  /*fcb0*/  FFMA.FTZ R92, R126, R53.reuse, -R134.reuse ;  /* 0x000000357e5c7223 */ /* 0x180fe20000010886 */
[--C-:B------:R-:W-:Y:S03]  /*fcc0*/  FFMA.FTZ R97, R221, R53, -R134.reuse ;  /* 0x00000035dd617223 */ /* 0x100fe60000010886 */
[----:B------:R-:W2:Y:S01]  /*fcd0*/  MUFU.EX2 R211, R211 ;  /* 0x000000d300d37308 */ /* 0x000ea20000000800 */
[C---:B---3--:R-:W-:Y:S01]  /*fce0*/  FMUL.FTZ R6, R56.reuse, R114 ;  /* 0x0000007238067220 */ /* 0x048fe20000410000 */
        /* <DEDUP_REMOVED lines=12> */
[C---:B------:R-:W-:Y:S01]  /*fdb0*/  FMUL.FTZ R30, R56.reuse, R90 ;  /* 0x0000005a381e7220 */ /* 0x040fe20000410000 */
[C---:B------:R-:W-:Y:S01]  /*fdc0*/  FMUL.FTZ R31, R56.reuse, R91 ;  /* 0x0000005b381f7220 */ /* 0x040fe20000410000 */
[C---:B------:R-:W-:Y:S01]  /*fdd0*/  FMUL.FTZ R34, R56.reuse, R86 ;  /* 0x0000005638227220 */ /* 0x040fe20000410000 */
[----:B--2---:R-:W-:Y:S01]  /*fde0*/  F2FP.BF16.F32.PACK_AB R61, R117, R211 ;  /* 0x000000d3753d723e */ /* 0x004fe200000010ff */
[----:B------:R-:W-:Y:S01]  /*fdf0*/  LDSM.16.MT88.4 R108, [R156+0xac00] ;  /* 0x00ac00009c6c783b */ /* 0x000fe20000004200 */
[----:B------:R-:W-:Y:S01]  /*fe00*/  MUFU.EX2 R72, R72 ;  /* 0x0000004800487308 */ /* 0x000fe20000000800 */
[--C-:B------:R-:W-:Y:S01]  /*fe10*/  FFMA.FTZ R94, R131, R53, -R134.reuse ;  /* 0x00000035835e7223 */ /* 0x100fe20000010886 */
[C---:B------:R-:W-:Y:S01]  /*fe20*/  FMUL.FTZ R35, R56.reuse, R87 ;  /* 0x0000005738237220 */ /* 0x040fe20000410000 */
[C---:B------:R-:W-:Y:S01]  /*fe30*/  FMUL.FTZ R38, R56.reuse, R82 ;  /* 0x0000005238267220 */ /* 0x040fe20000410000 */
[C---:B------:R-:W-:Y:S01]  /*fe40*/  FMUL.FTZ R39, R56.reuse, R83 ;  /* 0x0000005338277220 */ /* 0x040fe20000410000 */
[C---:B------:R-:W-:Y:S05]  /*fe50*/  HMMA.16816.F32.BF16 R4, R60.reuse, R64, R4 ;  /* 0x000000403c04723c */ /* 0x040fea0000041804 */
[----:B------:R-:W-:Y:S01]  /*fe60*/  MUFU.EX2 R76, R76 ;  /* 0x0000004c004c7308 */ /* 0x000fe20000000800 */
[C---:B------:R-:W-:Y:S01]  /*fe70*/  FMUL.FTZ R42, R56.reuse, R78 ;  /* 0x0000004e382a7220 */ /* 0x040fe20000410000 */
[C---:B------:R-:W-:Y:S01]  /*fe80*/  FMUL.FTZ R43, R56.reuse, R79 ;  /* 0x0000004f382b7220 */ /* 0x040fe20000410000 */
[C---:B------:R-:W-:Y:S01]  /*fe90*/  FMUL.FTZ R46, R56.reuse, R74 ;  /* 0x0000004a382e7220 */ /* 0x040fe20000410000 */
[C---:B------:R-:W-:Y:S01]  /*fea0*/  HMMA.16816.F32.BF16 R8, R60.reuse, R66, R8 ;  /* 0x000000423c08723c */ /* 0x040fe20000041808 */
[----:B------:R-:W1:Y:S05]  /*feb0*/  LDSM.16.MT88.4 R64, [R118+0x9000] ;  /* 0x009000007640783b */ /* 0x000e6a0000004200 */
[----:B------:R-:W-:Y:S01]  /*fec0*/  MUFU.EX2 R77, R77 ;  /* 0x0000004d004d7308 */ /* 0x000fe20000000800 */
[C---:B------:R-:W-:Y:S01]  /*fed0*/  FMUL.FTZ R47, R56.reuse, R75 ;  /* 0x0000004b382f7220 */ /* 0x040fe20000410000 */
[C---:B------:R-:W-:Y:S01]  /*fee0*/  FMUL.FTZ R50, R56.reuse, R70 ;  /* 0x0000004638327220 */ /* 0x040fe20000410000 */
[C---:B------:R-:W-:Y:S01]  /*fef0*/  FMUL.FTZ R51, R56.reuse, R71 ;  /* 0x0000004738337220 */ /* 0x040fe20000410000 */
[-CC-:B------:R-:W-:Y:S01]  /*ff00*/  FFMA.FTZ R79, R251, R53.reuse, -R134.reuse ;  /* 0x00000035fb4f7223 */ /* 0x180fe20000010886 */
[-C--:B------:R-:W-:Y:S01]  /*ff10*/  FFMA.FTZ R74, R249, R53.reuse, -R134 ;  /* 0x00000035f94a7223 */ /* 0x080fe20000010886 */
[-CC-:B------:R-:W-:Y:S01]  /*ff20*/  FFMA.FTZ R71, R245, R53.reuse, -R116.reuse ;  /* 0x00000035f5477223 */ /* 0x180fe20000010874 */
[-CC-:B------:R-:W-:Y:S03]  /*ff30*/  FFMA.FTZ R78, R243, R53.reuse, -R116.reuse ;  /* 0x00000035f34e7223 */ /* 0x180fe60000010874 */
[----:B------:R-:W-:Y:S01]  /*ff40*/  MUFU.EX2 R81, R81 ;  /* 0x0000005100517308 */ /* 0x000fe20000000800 */
[-C--:B------:R-:W-:Y:S01]  /*ff50*/  FFMA.FTZ R75, R241, R53.reuse, -R116 ;  /* 0x00000035f14b7223 */ /* 0x080fe20000010874 */
[-C--:B------:R-:W-:Y:S01]  /*ff60*/  FFMA.FTZ R82, R235, R53.reuse, -R134 ;  /* 0x00000035eb527223 */ /* 0x080fe20000010886 */
[-CC-:B------:R-:W-:Y:S01]  /*ff70*/  FFMA.FTZ R83, R227, R53.reuse, -R116.reuse ;  /* 0x00000035e3537223 */ /* 0x180fe20000010874 */
[-C--:B------:R-:W-:Y:S01]  /*ff80*/  FFMA.FTZ R86, R225, R53.reuse, -R116 ;  /* 0x00000035e1567223 */ /* 0x080fe20000010874 */
[-CC-:B------:R-:W-:Y:S01]  /*ff90*/  FFMA.FTZ R96, R219, R53.reuse, -R134.reuse ;  /* 0x00000035db607223 */ /* 0x180fe20000010886 */
[-CC-:B------:R-:W-:Y:S01]  /*ffa0*/  FFMA.FTZ R91, R217, R53.reuse, -R134.reuse ;  /* 0x00000035d95b7223 */ /* 0x180fe20000010886 */
[-C--:B------:R-:W-:Y:S03]  /*ffb0*/  FFMA.FTZ R88, R215, R53.reuse, -R134 ;  /* 0x00000035d7587223 */ /* 0x080fe60000010886 */
[----:B------:R-:W-:Y:S01]  /*ffc0*/  MUFU.EX2 R71, R71 ;  /* 0x0000004700477308 */ /* 0x000fe20000000800 */
[-CC-:B------:R-:W-:Y:S01]  /*ffd0*/  FFMA.FTZ R87, R213, R53.reuse, -R116.reuse ;  /* 0x00000035d5577223 */ /* 0x180fe20000010874 */
[-CC-:B------:R-:W-:Y:S01]  /*ffe0*/  FFMA.FTZ R98, R207, R53.reuse, -R116.reuse ;  /* 0x00000035cf627223 */ /* 0x180fe20000010874 */
[-CC-:B------:R-:W-:Y:S01]  /*fff0*/  FFMA.FTZ R90, R59, R53.reuse, -R116.reuse ;  /* 0x000000353b5a7223 */ /* 0x180fe20000010874 */
[----:B------:R-:W-:Y:S01]  /*10000*/  FFMA.FTZ R89, R57, R53, -R116 ;  /* 0x0000003539597223 */ /* 0x000fe20000010874 */
[----:B------:R-:W-:Y:S01]  /*10010*/  FFMA.FTZ R211, R56, R195, R211 ;  /* 0x000000c338d37223 */ /* 0x000fe200000100d3 */
[-C--:B------:R-:W-:Y:S01]  /*10020*/  FFMA.FTZ R195, R203, R53.reuse, -R134 ;  /* 0x00000035cbc37223 */ /* 0x080fe20000010886 */
        /* <DEDUP_REMOVED lines=14> */
[-C--:B------:R-:W-:Y:S01]  /*10110*/  FFMA.FTZ R99, R124, R53.reuse, -R134 ;  /* 0x000000357c637223 */ /* 0x080fe20000010886 */
[C---:B-1----:R-:W-:Y:S04]  /*10120*/  HMMA.16816.F32.BF16 R12, R60.reuse, R64, R12 ;  /* 0x000000403c0c723c */ /* 0x042fe8000004180c */
[----:B------:R-:W-:Y:S01]  /*10130*/  MUFU.EX2 R86, R86 ;  /* 0x0000005600567308 */ /* 0x000fe20000000800 */
[-CC-:B------:R-:W-:Y:S01]  /*10140*/  FFMA.FTZ R121, R121, R53.reuse, -R116.reuse ;  /* 0x0000003579797223 */ /* 0x180fe20000010874 */
[-CC-:B------:R-:W-:Y:S01]  /*10150*/  FFMA.FTZ R120, R120, R53.reuse, -R116.reuse ;  /* 0x0000003578787223 */ /* 0x180fe20000010874 */
[-C--:B------:R-:W-:Y:S01]  /*10160*/  FFMA.FTZ R104, R55, R53.reuse, -R116 ;  /* 0x0000003537687223 */ /* 0x080fe20000010874 */
[----:B------:R-:W-:Y:S01]  /*10170*/  FADD.FTZ R58, R58, R197 ;  /* 0x000000c53a3a7221 */ /* 0x000fe20000010000 */
[C---:B------:R-:W-:Y:S01]  /*10180*/  HMMA.16816.F32.BF16 R16, R60.reuse, R66, R16 ;  /* 0x000000423c10723c */ /* 0x040fe20000041810 */
[----:B------:R-:W1:Y:S04]  /*10190*/  LDSM.16.MT88.4 R64, [R156+0xb000] ;  /* 0x00b000009c40783b */ /* 0x000e680000004200 */
[----:B------:R-:W-:Y:S01]  /*101a0*/  MUFU.EX2 R85, R85 ;  /* 0x0000005500557308 */ /* 0x000fe20000000800 */
[----:B------:R-:W-:Y:S04]  /*101b0*/  FADD.FTZ R209, R209, R58 ;  /* 0x0000003ad1d17221 */ /* 0x000fe80000010000 */
[----:B------:R-:W-:Y:S01]  /*101c0*/  FADD.FTZ R70, R136, R209 ;  /* 0x000000d188467221 */ /* 0x000fe20000010000 */
[----:B------:R-:W-:Y:S04]  /*101d0*/  FFMA.FTZ R136, R153, R53, -R116 ;  /* 0x0000003599887223 */ /* 0x000fe80000010874 */
        /* <DEDUP_REMOVED lines=279> */
.L_x_4581:
        /* <DEDUP_REMOVED lines=10> */
.L_x_4599:
        /* <DEDUP_REMOVED lines=166> */
.L_x_4590:
        /* <DEDUP_REMOVED lines=25> */
.L_x_4592:
[----:B------:R-:W-:Y:S05]  /*11fe0*/  BSYNC.RECONVERGENT B0 ;  /* 0x0000000000007941 */ /* 0x000fea0003800200 */
.L_x_4591:
        /* <DEDUP_REMOVED lines=10> */
.L_x_4594:
[----:B------:R-:W-:Y:S05]  /*12090*/  BSYNC.RECONVERGENT B0 ;  /* 0x0000000000007941 */ /* 0x000fea0003800200 */
.L_x_4593:
[----:B------:R-:W-:-:S04]  /*120a0*/  MOV R171, 0x0 ;  /* 0x0000000000ab7802 */ /* 0x000fc80000000f00 */
[----:B-1234-:R-:W-:Y:S05]  /*120b0*/  @P0 RET.REL.NODEC R170 `(_ZN5flash24flash_fwd_splitkv_kernelI23Flash_fwd_kernel_traitsILi96ELi64ELi128ELi4ELb0ELb0EN7cutlass10bfloat16_tE19Flash_kernel_traitsILi96ELi64ELi128ELi4ES3_EELb0ELb1ELb0ELb0ELb1ELb1ELb0ELb0EEEvNS_16Flash_fwd_paramsE) ;  /* 0xfffffedcaad00950 */ /* 0x01efea0003c3ffff */
        /* <DEDUP_REMOVED lines=14> */
[----:B-1----:R-:W-:Y:S05]  /*121a0*/  RET.REL.NODEC R170 `(_ZN5flash24flash_fwd_splitkv_kernelI23Flash_fwd_kernel_traitsILi96ELi64ELi128ELi4ELb0ELb0EN7cutlass10bfloat16_tE19Flash_kernel_traitsILi96ELi64ELi128ELi4ES3_EELb0ELb1ELb0ELb0ELb1ELb1ELb0ELb0EEEvNS_16Flash_fwd_paramsE) ;  /* 0xfffffedcaa947950 */ /* 0x002fea0003c3ffff */
.L_x_4589:
[----:B------:R-:W-:Y:S01]  /*121b0*/  MOV R5, 0x2 ;  /* 0x0000000200057802 */ /* 0x000fe20000000f00 */
[----:B------:R-:W-:Y:S01]  /*121c0*/  IMAD.MOV.U32 R4, RZ, RZ, 0x1f ;  /* 0x0000001fff047424 */ /* 0x000fe200078e00ff */
[----:B------:R-:W-:-:S07]  /*121d0*/  MOV R6, 0xffffffff ;  /* 0xffffffff00067802 */ /* 0x000fce0000000f00 */
[----:B-1---5:R-:W-:Y:S05]  /*121e0*/  WARPSYNC.COLLECTIVE R6, `(.L_x_4595) ;  /* 0x0000000006087348 */ /* 0x022fea0003c00000 */
[----:B------:R2:W3:Y:S02]  /*121f0*/  SHFL.BFLY P0, R11, R197, R5, R4 ;  /* 0x0c000005c50b7389 */ /* 0x0004e40000000004 */
[----:B-123-5:R-:W-:Y:S05]  /*12200*/  ENDCOLLECTIVE ;  /* 0x000000000000791b */ /* 0x02efea0003800000 */
.L_x_4595:
[----:B------:R-:W-:Y:S02]  /*12210*/  IMAD.MOV.U32 R8, RZ, RZ, R11 ;  /* 0x000000ffff087224 */ /* 0x000fe400078e000b */
[----:B------:R-:W-:Y:S02]  /*12220*/  IMAD.MOV.U32 R5, RZ, RZ, 0x1 ;  /* 0x00000001ff057424 */ /* 0x000fe400078e00ff */
[----:B------:R-:W-:-:S05]  /*12230*/  FADD.FTZ R9, R8, R197 ;  /* 0x000000c508097221 */ /* 0x000fca0000010000 */
[----:B------:R-:W-:-:S07]  /*12240*/  MOV R197, R9 ;  /* 0x0000000900c57202 */ /* 0x000fce0000000f00 */
[----:B------:R-:W-:Y:S05]  /*12250*/  WARPSYNC.COLLECTIVE R6, `(.L_x_4596) ;  /* 0x0000000006087348 */ /* 0x000fea0003c00000 */
[----:B------:R1:W2:Y:S02]  /*12260*/  SHFL.BFLY P0, R11, R197, R5, R4 ;  /* 0x0c000005c50b7389 */ /* 0x0002a40000000004 */
[----:B-12---:R-:W-:Y:S05]  /*12270*/  ENDCOLLECTIVE ;  /* 0x000000000000791b */ /* 0x006fea0003800000 */
.L_x_4596:
[----:B------:R-:W-:Y:S01]  /*12280*/  MOV R197, R195 ;  /* 0x000000c300c57202 */ /* 0x000fe20000000f00 */
[----:B------:R-:W-:Y:S01]  /*12290*/  IMAD.MOV.U32 R5, RZ, RZ, 0x2 ;  /* 0x00000002ff057424 */ /* 0x000fe200078e00ff */
[----:B------:R-:W-:-:S07]  /*122a0*/  MOV R8, R11 ;  /* 0x0000000b00087202 */ /* 0x000fce0000000f00 */
[----:B------:R-:W-:Y:S05]  /*122b0*/  WARPSYNC.COLLECTIVE R6, `(.L_x_4597) ;  /* 0x0000000006087348 */ /* 0x000fea0003c00000 */
[----:B------:R1:W2:Y:S02]  /*122c0*/  SHFL.BFLY P0, R11, R197, R5, R4 ;  /* 0x0c000005c50b7389 */ /* 0x0002a40000000004 */
[----:B-12---:R-:W-:Y:S05]  /*122d0*/  ENDCOLLECTIVE ;  /* 0x000000000000791b */ /* 0x006fea0003800000 */
.L_x_4597:
[----:B------:R-:W-:Y:S01]  /*122e0*/  FADD.FTZ R8, R9, R8 ;  /* 0x0000000809087221 */ /* 0x000fe20000010000 */
[----:B------:R-:W-:Y:S01]  /*122f0*/  FADD.FTZ R10, R11, R195 ;  /* 0x000000c30b0a7221 */ /* 0x000fe20000010000 */
[----:B------:R-:W-:-:S04]  /*12300*/  MOV R5, 0x1 ;  /* 0x0000000100057802 */ /* 0x000fc80000000f00 */
[----:B------:R-:W-:-:S07]  /*12310*/  MOV R197, R10 ;  /* 0x0000000a00c57202 */ /* 0x000fce0000000f00 */
[----:B------:R-:W-:Y:S05]  /*12320*/  WARPSYNC.COLLECTIVE R6, `(.L_x_4598) ;  /* 0x0000000006087348 */ /* 0x000fea0003c00000 */
[----:B------:R1:W2:Y:S02]  /*12330*/  SHFL.BFLY P0, R11, R197, R5, R4 ;  /* 0x0c000005c50b7389 */ /* 0x0002a40000000004 */
[----:B-12---:R-:W-:Y:S05]  /*12340*/  ENDCOLLECTIVE ;  /* 0x000000000000791b */ /* 0x006fea0003800000 */
.L_x_4598:
[----:B------:R-:W-:Y:S05]  /*12350*/  BRA `(.L_x_4599) ;  /* 0xfffffff000247947 */ /* 0x000fea000383ffff */
.L_x_4600:
        /* <DEDUP_REMOVED lines=10> */
.L_x_11629:


//--------------------- .text._ZN5flash24flash_fwd_splitkv_kernelI23Flash_fwd_kernel_traitsILi96ELi64ELi128ELi4ELb0ELb0EN7cutlass10bfloat16_tE19Flash_kernel_traitsILi96ELi64ELi128ELi4ES3_EELb0ELb1ELb1ELb0ELb0ELb0ELb0ELb0EEEvNS_16Flash_fwd_paramsE --------------------------
	.section	.text._ZN5flash24flash_fwd_splitkv_kernelI23Flash_fwd_kernel_traitsILi96ELi64ELi128ELi4ELb0ELb0EN7cutlass10bfloat16_tE19Flash_kernel_traitsILi96ELi64ELi128ELi4ES3_EELb0ELb1ELb1ELb0ELb0ELb0ELb0ELb0EEEvNS_16Flash_fwd_paramsE,"ax",@progbits
	.align	128
        .global         _ZN5flash24flash_fwd_splitkv_kernelI23Flash_fwd_kernel_traitsILi96ELi64ELi128ELi4ELb0ELb0EN7cutlass10bfloat16_tE19Flash_kernel_traitsILi96ELi64ELi128ELi4ES3_EELb0ELb1ELb1ELb0ELb0ELb0ELb0ELb0EEEvNS_16Flash_fwd_paramsE
        .type           _ZN5flash24flash_fwd_splitkv_kernelI23Flash_fwd_kernel_traitsILi96ELi64ELi128ELi4ELb0ELb0EN7cutlass10bfloat16_tE19Flash_kernel_traitsILi96ELi64ELi128ELi4ES3_EELb0ELb1ELb1ELb0ELb0ELb0ELb0ELb0EEEvNS_16Flash_fwd_paramsE,@function
        .size           _ZN5flash24flash_fwd_splitkv_kernelI23Flash_fwd_kernel_traitsILi96ELi64ELi128ELi4ELb0ELb0EN7cutlass10bfloat16_tE19Flash_kernel_traitsILi96ELi64ELi128ELi4ES3_EELb0ELb1ELb1ELb0ELb0ELb0ELb0ELb0EEEvNS_16Flash_fwd_paramsE,(.L_x_11630 - _ZN5flash24flash_fwd_splitkv_kernelI23Flash_fwd_kernel_traitsILi96ELi64ELi128ELi4ELb0ELb0EN7cutlass10bfloat16_tE19Flash_kernel_traitsILi96ELi64ELi128ELi4ES3_EELb0ELb1ELb1ELb0ELb0ELb0ELb0ELb0EEEvNS_16Flash_fwd_paramsE)
        .other          _ZN5flash24flash_fwd_splitkv_kernelI23Flash_fwd_kernel_traitsILi96ELi64ELi128ELi4ELb0ELb0EN7cutlass10bfloat16_tE19Flash_kernel_traitsILi96ELi64ELi128ELi4ES3_EELb0ELb1ELb1ELb0ELb0ELb0ELb0ELb0EEEvNS_16Flash_fwd_paramsE,@"STO_CUDA_ENTRY STV_DEFAULT"
_ZN5flash24flash_fwd_splitkv_kernelI23Flash_fwd_kernel_traitsILi96ELi64ELi128ELi4ELb0ELb0EN7cutlass10bfloat16_tE19Flash_kernel_traitsILi96ELi64ELi128ELi4ES3_EELb0ELb1ELb1ELb0ELb0ELb0ELb0ELb0EEEvNS_16Flash_fwd_paramsE:
.text._ZN5flash24flash_fwd_splitkv_kernelI23Flash_fwd_kernel_traitsILi96ELi64ELi128ELi4ELb0ELb0EN7cutlass10bfloat16_tE19Flash_kernel_traitsILi96ELi64ELi128ELi4ES3_EELb0ELb1ELb1ELb0ELb0ELb0ELb0ELb0EEEvNS_16Flash_fwd_paramsE:
[----:B------:R-:W-:Y:S01]  /*0000*/  LDC R1, c[0x0][0x37c] ;  /* 0x0000df00ff017b82 */ /* 0x000fe20000000800 */
[----:B------:R-:W1:Y:S07]  /*0010*/  S2R R207, SR_CTAID.X ;  /* 0x0000000000cf7919 */ /* 0x000e6e0000002500 */
[----:B------:R-:W2:Y:S01]  /*0020*/  LDC.64 R2, c[0x0][0x348] ;  /* 0x0000d200ff027b82 */ /* 0x000ea20000000a00 */
[----:B------:R-:W-:Y:S01]  /*0030*/  BSSY.RECONVERGENT B3, `(.L_x_4601) ;  /* 0x0000005000037945 */ /* 0x000fe20003800200 */
[----:B------:R-:W-:Y:S01]  /*0040*/  MOV R204, 0x80 ;  /* 0x0000008000cc7802 */ /* 0x000fe20000000f00 */
[----:B------:R-:W3:Y:S01]  /*0050*/  S2R R205, SR_CTAID.Y ;  /* 0x0000000000cd7919 */ /* 0x000ee20000002600 */
[----:B------:R-:W4:Y:S05]  /*0060*/  S2R R206, SR_CTAID.Z ;  /* 0x0000000000ce7919 */ /* 0x000f2a0000002700 */
[----:B-1234-:R-:W-:Y:S05]  /*0070*/  CALL.REL.NOINC `($_ZN5flash24flash_fwd_splitkv_kernelI23Flash_fwd_kernel_traitsILi96ELi64ELi128ELi4ELb0ELb0EN7cutlass10bfloat16_tE19Flash_kernel_traitsILi96ELi64ELi128ELi4ES3_EELb0ELb1ELb1ELb0ELb0ELb0ELb0ELb0EEEvNS_16Flash_fwd_paramsE$_ZN5flash30compute_attn_1rowblock_splitkvI23Flash_fwd_kernel_traitsILi96ELi64ELi128ELi4ELb0ELb0EN7cutlass10bfloat16_tE19Flash_kernel_traitsILi96ELi64ELi128ELi4ES3_EELb0ELb1ELb1ELb0ELb0ELb0ELb0ELb0ENS_16Flash_fwd_paramsEEEvRKT8_iiiii) ;  /* 0x0000000000087944 */ /* 0x01efea0003c00000 */
[----:B------:R-:W-:Y:S05]  /*0080*/  BSYNC.RECONVERGENT B3 ;  /* 0x0000000000037941 */ /* 0x000fea0003800200 */
.L_x_4601:
[----:B------:R-:W-:Y:S05]  /*0090*/  EXIT ;  /* 0x000000000000794d */ /* 0x000fea0003800000 */
        .type           $_ZN5flash24flash_fwd_splitkv_kernelI23Flash_fwd_kernel_traitsILi96ELi64ELi128ELi4ELb0ELb0EN7cutlass10bfloat16_tE19Flash_kernel_traitsILi96ELi64ELi128ELi4ES3_EELb0ELb1ELb1ELb0ELb0ELb0ELb0ELb0EEEvNS_16Flash_fwd_paramsE$_ZN5flash30compute_attn_1rowblock_splitkvI23Flash_fwd_kernel_traitsILi96ELi64ELi128ELi4ELb0ELb0EN7cutlass10bfloat16_tE19Flash_kernel_traitsILi96ELi64ELi128ELi4ES3_EELb0ELb1ELb1ELb0ELb0ELb0ELb0ELb0ENS_16Flash_fwd_paramsEEEvRKT8_iiiii,@function
        .size           $_ZN5flash24flash_fwd_splitkv_kernelI23Flash_fwd_kernel_traitsILi96ELi64ELi128ELi4ELb0ELb0EN7cutlass10bfloat16_tE19Flash_kernel_traitsILi96ELi64ELi128ELi4ES3_EELb0ELb1ELb1ELb0ELb0ELb0ELb0ELb0EEEvNS_16Flash_fwd_paramsE$_ZN5flash30compute_attn_1rowblock_splitkvI23Flash_fwd_kernel_traitsILi96ELi64ELi128ELi4ELb0ELb0EN7cutlass10bfloat16_tE19Flash_kernel_traitsILi96ELi64ELi128ELi4ES3_EELb0ELb1ELb1ELb0ELb0ELb0ELb0ELb0ENS_16Flash_fwd_paramsEEEvRKT8_iiiii,(.L_x_11630 - $_ZN5flash24flash_fwd_splitkv_kernelI23Flash_fwd_kernel_traitsILi96ELi64ELi128ELi4ELb0ELb0EN7cutlass10bfloat16_tE19Flash_kernel_traitsILi96ELi64ELi128ELi4ES3_EELb0ELb1ELb1ELb0ELb0ELb0ELb0ELb0EEEvNS_16Flash_fwd_paramsE$_ZN5flash30compute_attn_1rowblock_splitkvI23Flash_fwd_kernel_traitsILi96ELi64ELi128ELi4ELb0ELb0EN7cutlass10bfloat16_tE19Flash_kernel_traitsILi96ELi64ELi128ELi4ES3_EELb0ELb1ELb1ELb0ELb0ELb0ELb0ELb0ENS_16Flash_fwd_paramsEEEvRKT8_iiiii)
$_ZN5flash24flash_fwd_splitkv_kernelI23Flash_fwd_kernel_traitsILi96ELi64ELi128ELi4ELb0ELb0EN7cutlass10bfloat16_tE19Flash_kernel_traitsILi96ELi64ELi128ELi4ES3_EELb0ELb1ELb1ELb0ELb0ELb0ELb0ELb0EEEvNS_16Flash_fwd_paramsE$_ZN5flash30compute_attn_1rowblock_splitkvI23Flash_fwd_kernel_traitsILi96ELi64ELi128ELi4ELb0ELb0EN7cutlass10bfloat16_tE19Flash_kernel_traitsILi96ELi64ELi128ELi4ES3_EELb0ELb1ELb1ELb0ELb0ELb0ELb0ELb0ENS_16Flash_fwd_paramsEEEvRKT8_iiiii:
        /* <DEDUP_REMOVED lines=39> */
.L_x_4603:
[----:B------:R-:W-:Y:S05]  /*0310*/  BSYNC.RECONVERGENT B0 ;  /* 0x0000000000007941 */ /* 0x000fea0003800200 */
.L_x_4602:
[----:B------:R-:W-:Y:S04]  /*0320*/  BSSY.RECONVERGENT B0, `(.L_x_4604) ;  /* 0x0000007000007945 */ /* 0x000fe80003800200 */
[----:B------:R-:W-:Y:S05]  /*0330*/  @!P3 BRA `(.L_x_4605) ;  /* 0x000000000014b947 */ /* 0x000fea0003800000 */
[----:B------:R-:W4:Y:S02]  /*0340*/  LD.E.U8 R6, desc[UR4][R2.64+0x1b2] ;  /* 0x0001b20402067980 */ /* 0x000f24000c101100 */
[----:B----4-:R-:W-:-:S13]  /*0350*/  ISETP.NE.AND P1, PT, R6, RZ, PT ;  /* 0x000000ff0600720c */ /* 0x010fda0003f25270 */
[----:B------:R-:W4:Y:S02]  /*0360*/  @P1 LD.E R6, desc[UR4][R10.64+0x4] ;  /* 0x000004040a061980 */ /* 0x000f24000c101900 */
[----:B----45:R-:W-:-:S06]  /*0370*/  @P1 IADD3 R149, PT, PT, R6, -R13, RZ ;  /* 0x8000000d06951210 */ /* 0x030fcc0007ffe0ff */
[----:B------:R4:W5:Y:S02]  /*0380*/  @!P1 LD.E R149, desc[UR4][R10.64] ;  /* 0x000000040a959980 */ /* 0x000964000c101900 */
.L_x_4605:
[----:B------:R-:W-:Y:S05]  /*0390*/  BSYNC.RECONVERGENT B0 ;  /* 0x0000000000007941 */ /* 0x000fea0003800200 */
.L_x_4604:
        /* <DEDUP_REMOVED lines=8> */
.L_x_4607:
[----:B------:R-:W5:Y:S01]  /*0420*/  LD.E.64 R6, desc[UR4][R2.64+0x108] ;  /* 0x0001080402067980 */ /* 0x000f62000c101b00 */
[----:B------:R-:W-:Y:S01]  /*0430*/  BSSY.RECONVERGENT B0, `(.L_x_4609) ;  /* 0x0000006000007945 */ /* 0x000fe20003800200 */
[----:B------:R-:W-:Y:S01]  /*0440*/  IMAD.MOV.U32 R5, RZ, RZ, RZ ;  /* 0x000000ffff057224 */ /* 0x000fe200078e00ff */
[----:B-----5:R-:W-:-:S04]  /*0450*/  ISETP.NE.U32.AND P0, PT, R6, RZ, PT ;  /* 0x000000ff0600720c */ /* 0x020fc80003f05070 */
[----:B------:R-:W-:-:S13]  /*0460*/  ISETP.NE.AND.EX P0, PT, R7, RZ, PT, P0 ;  /* 0x000000ff0700720c */ /* 0x000fda0003f05300 */
[----:B------:R-:W-:Y:S05]  /*0470*/  @!P0 BRA `(.L_x_4610) ;  /* 0x0000000000048947 */ /* 0x000fea0003800000 */
[----:B------:R1:W5:Y:S02]  /*0480*/  LD.E R5, desc[UR4][R2.64+0xbc] ;  /* 0x0000bc0402057980 */ /* 0x000364000c101900 */
.L_x_4610:
[----:B------:R-:W-:Y:S05]  /*0490*/  BSYNC.RECONVERGENT B0 ;  /* 0x0000000000007941 */ /* 0x000fea0003800200 */
.L_x_4609:
[----:B-----5:R-:W-:Y:S02]  /*04a0*/  IADD3 R149, PT, PT, R5, R149, -R12 ;  /* 0x0000009505957210 */ /* 0x020fe40007ffe80c */
.L_x_4608:
[----:B------:R-:W-:Y:S05]  /*04b0*/  BSYNC.RECONVERGENT B1 ;  /* 0x0000000000017941 */ /* 0x000fea0003800200 */
.L_x_4606:
[----:B------:R-:W-:Y:S01]  /*04c0*/  IMAD.SHL.U32 R151, R207, 0x40, RZ ;  /* 0x00000040cf977824 */ /* 0x000fe200078e00ff */
[----:B------:R-:W-:Y:S01]  /*04d0*/  MOV R6, R204 ;  /* 0x000000cc00067202 */ /* 0x000fe20000000f00 */
[----:B------:R-:W-:-:S03]  /*04e0*/  IMAD.MOV.U32 R7, RZ, RZ, 0x0 ;  /* 0x00000000ff077424 */ /* 0x000fc600078e00ff */
[----:B------:R-:W-:-:S13]  /*04f0*/  ISETP.GT.AND P0, PT, R116, R151, PT ;  /* 0x000000977400720c */ /* 0x000fda0003f04270 */
[----:B-1234-:R-:W-:Y:S05]  /*0500*/  @!P0 RET.REL.NODEC R6 `(_ZN5flash24flash_fwd_splitkv_kernelI23Flash_fwd_kernel_traitsILi96ELi64ELi128ELi4ELb0ELb0EN7cutlass10bfloat16_tE19Flash_kernel_traitsILi96ELi64ELi128ELi4ES3_EELb0ELb1ELb1ELb0ELb0ELb0ELb0ELb0EEEvNS_16Flash_fwd_paramsE) ;  /* 0xfffffff806bc8950 */ /* 0x01efea0003c3ffff */
[----:B------:R-:W2:Y:S04]  /*0510*/  LD.E R6, desc[UR4][R2.64+0x188] ;  /* 0x0001880402067980 */ /* 0x000ea8000c101900 */
[----:B------:R-:W3:Y:S04]  /*0520*/  LD.E R14, desc[UR4][R2.64+0xb8] ;  /* 0x0000b804020e7980 */ /* 0x000ee8000c101900 */
[----:B------:R-:W4:Y:S01]  /*0530*/  LD.E R10, desc[UR4][R2.64+0x184] ;  /* 0x00018404020a7980 */ /* 0x000f22000c101900 */
[----:B------:R-:W-:Y:S02]  /*0540*/  VIADD R8, R149, 0x7f ;  /* 0x0000007f95087836 */ /* 0x000fe40000000000 */
[----:B------:R-:W-:-:S02]  /*0550*/  IMAD R5, R207, 0x40, -R116 ;  /* 0x00000040cf057824 */ /* 0x000fc400078e0a74 */
[----:B------:R-:W-:Y:S01]  /*0560*/  IMAD.IADD R55, R151, 0x1, R149 ;  /* 0x0000000197377824 */ /* 0x000fe200078e0295 */
[----:B------:R-:W-:-:S04]  /*0570*/  SHF.R.S32.HI R7, RZ, 0x1f, R8 ;  /* 0x0000001fff077819 */ /* 0x000fc80000011408 */
[----:B------:R-:W-:-:S04]  /*0580*/  LEA.HI R7, R7, R8, RZ, 0x7 ;  /* 0x0000000807077211 */ /* 0x000fc800078f38ff */
[----:B------:R-:W-:Y:S02]  /*0590*/  SHF.R.S32.HI R7, RZ, 0x7, R7 ;  /* 0x00000007ff077819 */ /* 0x000fe40000011407 */
[----:B--2---:R-:W-:Y:S01]  /*05a0*/  IADD3 R6, PT, PT, R6, R5, R8 ;  /* 0x0000000506067210 */ /* 0x004fe20007ffe008 */
[----:B---3--:R-:W-:-:S04]  /*05b0*/  VIADD R14, R14, 0x7f ;  /* 0x0000007f0e0e7836 */ /* 0x008fc80000000000 */
[----:B------:R-:W-:Y:S01]  /*05c0*/  VIADD R6, R6, 0x40 ;  /* 0x0000004006067836 */ /* 0x000fe20000000000 */
[----:B----4-:R-:W-:Y:S02]  /*05d0*/  IADD3 R10, PT, PT, R55, -R116, -R10 ;  /* 0x80000074370a7210 */ /* 0x010fe40007ffe80a */
[----:B------:R-:W-:Y:S02]  /*05e0*/  SHF.R.S32.HI R11, RZ, 0x1f, R14 ;  /* 0x0000001fff0b7819 */ /* 0x000fe4000001140e */
[----:B------:R-:W-:Y:S02]  /*05f0*/  SHF.R.S32.HI R9, RZ, 0x1f, R10 ;  /* 0x0000001fff097819 */ /* 0x000fe4000001140a */
[----:B------:R-:W-:Y:S02]  /*0600*/  SHF.R.S32.HI R5, RZ, 0x1f, R6 ;  /* 0x0000001fff057819 */ /* 0x000fe40000011406 */
[----:B------:R-:W-:Y:S02]  /*0610*/  LEA.HI R11, R11, R14, RZ, 0x7 ;  /* 0x0000000e0b0b7211 */ /* 0x000fe400078f38ff */
[----:B------:R-:W-:-:S02]  /*0620*/  LEA.HI R9, R9, R10, RZ, 0x7 ;  /* 0x0000000a09097211 */ /* 0x000fc400078f38ff */
[----:B------:R-:W-:Y:S02]  /*0630*/  LEA.HI R5, R5, R6, RZ, 0x7 ;  /* 0x0000000605057211 */ /* 0x000fe400078f38ff */
[----:B------:R-:W-:Y:S02]  /*0640*/  SHF.R.S32.HI R54, RZ, 0x7, R11 ;  /* 0x00000007ff367819 */ /* 0x000fe4000001140b */
[----:B------:R-:W-:Y:S02]  /*0650*/  SHF.R.S32.HI R9, RZ, 0x7, R9 ;  /* 0x00000007ff097819 */ /* 0x000fe40000011409 */
[----:B------:R-:W-:Y:S02]  /*0660*/  SHF.R.S32.HI R5, RZ, 0x7, R5 ;  /* 0x00000007ff057819 */ /* 0x000fe40000011405 */
[----:B------:R-:W-:Y:S02]  /*0670*/  VIMNMX R199, PT, PT, RZ, R9, !PT ;  /* 0x00000009ffc77248 */ /* 0x000fe40007fe0100 */
[----:B------:R-:W-:-:S04]  /*0680*/  VIMNMX3 R54, R54, R7, R5, PT ;  /* 0x000000073636720f */ /* 0x000fc80003800105 */
        /* <DEDUP_REMOVED lines=17> */
[----:B-1----:R-:W-:-:S04]  /*07a0*/  SHF.R.U32.HI R3, RZ, 0x2, R180 ;  /* 0x00000002ff037819 */ /* 0x002fc800000116b4 */
[CC--:B------:R-:W-:Y:S02]  /*07b0*/  ISETP.GE.AND P2, PT, R3.reuse, R116.reuse, PT ;  /* 0x000000740300720c */ /* 0x0c0fe40003f46270 */
[----:B------:R-:W-:Y:S01]  /*07c0*/  ISETP.GE.OR P6, PT, R3, R116, P5 ;  /* 0x000000740300720c */ /* 0x000fe20002fc6670 */
[-C--:B--2---:R-:W-:Y:S02]  /*07d0*/  @P0 IMAD R6, R15, R214.reuse, RZ ;  /* 0x000000d60f060224 */ /* 0x084fe400078e02ff */
[----:B------:R-:W-:-:S04]  /*07e0*/  @P0 IMAD.WIDE.U32 R214, R14, R214, RZ ;  /* 0x000000d60ed60225 */ /* 0x000fc800078e00ff */
[-C--:B---3--:R-:W-:Y:S02]  /*07f0*/  @!P0 IMAD R7, R19, R205.reuse, RZ ;  /* 0x000000cd13078224 */ /* 0x088fe400078e02ff */
[----:B------:R-:W-:-:S04]  /*0800*/  @!P0 IMAD.WIDE.U32 R18, R18, R205, RZ ;  /* 0x000000cd12128225 */ /* 0x000fc800078e00ff */
[----:B------:R-:W-:Y:S02]  /*0810*/  @!P0 IMAD.IADD R7, R19, 0x1, R7 ;  /* 0x0000000113078824 */ /* 0x000fe400078e0207 */
[----:B------:R-:W-:Y:S02]  /*0820*/  @!P0 IMAD.MOV.U32 R8, RZ, RZ, R18 ;  /* 0x000000ffff088224 */ /* 0x000fe400078e0012 */
[----:B------:R-:W-:-:S04]  /*0830*/  IMAD.WIDE.U32 R18, R151, R14, R20 ;  /* 0x0000000e97127225 */ /* 0x000fc800078e0014 */
[----:B------:R-:W-:Y:S02]  /*0840*/  @P0 IMAD.MOV.U32 R8, RZ, RZ, R214 ;  /* 0x000000ffff080224 */ /* 0x000fe400078e00d6 */
[----:B------:R-:W-:Y:S01]  /*0850*/  IMAD R5, R5, R205, R206 ;  /* 0x000000cd05057224 */ /* 0x000fe200078e02ce */
[----:B------:R-:W-:Y:S01]  /*0860*/  @P0 IADD3 R7, PT, PT, R215, R6, RZ ;  /* 0x00000006d7070210 */ /* 0x000fe20007ffe0ff */
[----:B------:R-:W-:Y:S01]  /*0870*/  IMAD R2, R15, R151, RZ ;  /* 0x000000970f027224 */ /* 0x000fe200078e02ff */
[----:B------:R-:W-:Y:S01]  /*0880*/  IADD3 R8, P0, PT, R8, R18, RZ ;  /* 0x0000001208087210 */ /* 0x000fe20007f1e0ff */
[----:B----4-:R-:W-:-:S03]  /*0890*/  IMAD R0, R0, R5, R151 ;  /* 0x0000000500007224 */ /* 0x010fc600078e0297 */
        /* <DEDUP_REMOVED lines=27> */
.L_x_4613:
[----:B------:R-:W-:Y:S05]  /*0a50*/  BSYNC.RECONVERGENT B0 ;  /* 0x0000000000007941 */ /* 0x000fea0003800200 */
.L_x_4612:
        /* <DEDUP_REMOVED lines=18> */
.L_x_4615:
[----:B------:R-:W-:Y:S05]  /*0b80*/  BSYNC.RECONVERGENT B0 ;  /* 0x0000000000007941 */ /* 0x000fea0003800200 */
.L_x_4614:
[----:B------:R-:W-:Y:S01]  /*0b90*/  MOV R205, 0x0 ;  /* 0x0000000000cd7802 */ /* 0x000fe20000000f00 */
[----:B------:R1:W-:Y:S03]  /*0ba0*/  @!P6 ST.E desc[UR4][R6.64], R5 ;  /* 0x000000050600e985 */ /* 0x0003e6000c101904 */
[----:B-12--5:R-:W-:Y:S05]  /*0bb0*/  @P5 RET.REL.NODEC R204 `(_ZN5flash24flash_fwd_splitkv_kernelI23Flash_fwd_kernel_traitsILi96ELi64ELi128ELi4ELb0ELb0EN7cutlass10bfloat16_tE19Flash_kernel_traitsILi96ELi64ELi128ELi4ES3_EELb0ELb1ELb1ELb0ELb0ELb0ELb0ELb0EEEvNS_16Flash_fwd_paramsE) ;  /* 0xfffffff4cc105950 */ /* 0x026fea0003c3ffff */
[----:B------:R-:W-:Y:S02]  /*0bc0*/  MOV R3, 0x7f800000 ;  /* 0x7f80000000037802 */ /* 0x000fe40000000f00 */
[----:B------:R-:W-:-:S03]  /*0bd0*/  MOV R205, 0x0 ;  /* 0x0000000000cd7802 */ /* 0x000fc60000000f00 */
[----:B------:R1:W-:Y:S02]  /*0be0*/  ST.E desc[UR4][R6.64+0x80], R3 ;  /* 0x0000800306007985 */ /* 0x0003e4000c101904 */
[----:B-1----:R-:W-:Y:S05]  /*0bf0*/  RET.REL.NODEC R204 `(_ZN5flash24flash_fwd_splitkv_kernelI23Flash_fwd_kernel_traitsILi96ELi64ELi128ELi4ELb0ELb0EN7cutlass10bfloat16_tE19Flash_kernel_traitsILi96ELi64ELi128ELi4ES3_EELb0ELb1ELb1ELb0ELb0ELb0ELb0ELb0EEEvNS_16Flash_fwd_paramsE) ;  /* 0xfffffff4cc007950 */ /* 0x002fea0003c3ffff */
.L_x_4611:
        /* <DEDUP_REMOVED lines=85> */
[----:B---3--:R-:W-:Y:S01]  /*1150*/  SHF.R.S32.HI R7, RZ, 0x1f, R0 ;  /* 0x0000001fff077819 */ /* 0x008fe20000011400 */
[----:B------:R-:W-:-:S04]  /*1160*/  IMAD R6, R19, R0, RZ ;  /* 0x0000000013067224 */ /* 0x000fc800078e02ff */
[C---:B------:R-:W-:Y:S02]  /*1170*/  IMAD R6, R18.reuse, R7, R6 ;  /* 0x0000000712067224 */ /* 0x040fe400078e0206 */
[----:B------:R-:W-:-:S04]  /*1180*/  IMAD.WIDE.U32 R18, R18, R0, RZ ;  /* 0x0000000012127225 */ /* 0x000fc800078e00ff */
[----:B------:R-:W-:Y:S02]  /*1190*/  IMAD.IADD R19, R19, 0x1, R6 ;  /* 0x0000000113137824 */ /* 0x000fe400078e0206 */
[----:B------:R-:W-:Y:S01]  /*11a0*/  IMAD.WIDE.U32 R18, R9, R188, R18 ;  /* 0x000000bc09127225 */ /* 0x000fe200078e0012 */
[----:B------:R-:W-:-:S04]  /*11b0*/  SHF.R.S32.HI R6, RZ, 0x1f, R11 ;  /* 0x0000001fff067819 */ /* 0x000fc8000001140b */
[----:B------:R-:W-:Y:S01]  /*11c0*/  IADD3 R19, PT, PT, R19, R4, RZ ;  /* 0x0000000413137210 */ /* 0x000fe20007ffe0ff */
[----:B--2---:R-:W-:Y:S02]  /*11d0*/  IMAD R4, R15, R0, RZ ;  /* 0x000000000f047224 */ /* 0x004fe400078e02ff */
[----:B------:R-:W-:Y:S02]  /*11e0*/  IMAD R6, R16, R6, R13 ;  /* 0x0000000610067224 */ /* 0x000fe400078e020d */
[----:B------:R-:W-:-:S04]  /*11f0*/  IMAD.WIDE.U32 R16, R11, R16, R18 ;  /* 0x000000100b107225 */ /* 0x000fc800078e0012 */
[----:B------:R-:W-:-:S04]  /*1200*/  IMAD.WIDE.U32 R18, R14, R0, RZ ;  /* 0x000000000e127225 */ /* 0x000fc800078e00ff */
[----:B------:R-:W-:Y:S01]  /*1210*/  IMAD R4, R14, R7, R4 ;  /* 0x000000070e047224 */ /* 0x000fe200078e0204 */
[----:B------:R-:W-:Y:S01]  /*1220*/  MOV R8, R16 ;  /* 0x0000001000087202 */ /* 0x000fe20000000f00 */
[----:B------:R-:W-:Y:S02]  /*1230*/  IMAD.IADD R0, R17, 0x1, R6 ;  /* 0x0000000111007824 */ /* 0x000fe400078e0206 */
[----:B------:R-:W-:Y:S01]  /*1240*/  IMAD.IADD R10, R19, 0x1, R4 ;  /* 0x00000001130a7824 */ /* 0x000fe200078e0204 */
[----:B------:R-:W-:Y:S05]  /*1250*/  BRA `(.L_x_4618) ;  /* 0x0000000400347947 */ /* 0x000fea0003800000 */
.L_x_4617:
        /* <DEDUP_REMOVED lines=9> */
[----:B------:R-:W-:-:S02]  /*12f0*/  MOV R25, RZ ;  /* 0x000000ff00197202 */ /* 0x000fc40000000f00 */
        /* <DEDUP_REMOVED lines=41> */
[-C--:B------:R-:W-:Y:S02]  /*1590*/  IMAD R4, R189, R9.reuse, RZ ;  /* 0x00000009bd047224 */ /* 0x080fe400078e02ff */
[----:B------:R-:W-:Y:S01]  /*15a0*/  IMAD.WIDE.U32 R18, R188, R9, R10 ;  /* 0x00000009bc127225 */ /* 0x000fe200078e000a */
[----:B------:R-:W-:Y:S02]  /*15b0*/  @!P1 IADD3 R6, PT, PT, -R6, RZ, RZ ;  /* 0x000000ff06069210 */ /* 0x000fe40007ffe1ff */
[----:B------:R-:W-:Y:S01]  /*15c0*/  @!P0 LOP3.LUT R6, RZ, R5, RZ, 0x33, !PT ;  /* 0x00000005ff068212 */ /* 0x000fe200078e33ff */
[----:B------:R-:W-:-:S02]  /*15d0*/  @!P2 IMAD R0, R7, R190, R0 ;  /* 0x000000be0700a224 */ /* 0x000fc400078e0200 */
[----:B------:R-:W-:Y:S01]  /*15e0*/  @!P2 IMAD.WIDE.U32 R10, R190, R12, RZ ;  /* 0x0000000cbe0aa225 */ /* 0x000fe200078e00ff */
[----:B------:R-:W-:-:S03]  /*15f0*/  @!P2 SHF.R.S32.HI R7, RZ, 0x1f, R8 ;  /* 0x0000001fff07a819 */ /* 0x000fc60000011408 */
[----:B------:R-:W-:Y:S01]  /*1600*/  IMAD.IADD R19, R19, 0x1, R4 ;  /* 0x0000000113137824 */ /* 0x000fe200078e0204 */
[----:B------:R-:W-:Y:S01]  /*1610*/  SHF.R.S32.HI R4, RZ, 0x1f, R6 ;  /* 0x0000001fff047819 */ /* 0x000fe20000011406 */
[----:B------:R-:W-:Y:S01]  /*1620*/  @!P2 IMAD.IADD R21, R11, 0x1, R0 ;  /* 0x000000010b15a824 */ /* 0x000fe200078e0200 */
[----:B------:R-:W-:Y:S01]  /*1630*/  @P2 IADD3 R12, PT, PT, R12, R13, RZ ;  /* 0x0000000d0c0c2210 */ /* 0x000fe20007ffe0ff */
[----:B------:R-:W-:Y:S01]  /*1640*/  @!P2 IMAD R0, R15, R8, RZ ;  /* 0x000000080f00a224 */ /* 0x000fe200078e02ff */
[----:B------:R-:W-:Y:S01]  /*1650*/  @!P2 MOV R20, R10 ;  /* 0x0000000a0014a202 */ /* 0x000fe20000000f00 */
[----:B------:R-:W-:Y:S02]  /*1660*/  IMAD R11, R17, R6, RZ ;  /* 0x00000006110b7224 */ /* 0x000fe400078e02ff */
[----:B------:R-:W-:Y:S02]  /*1670*/  @!P2 IMAD R0, R14, R7, R0 ;  /* 0x000000070e00a224 */ /* 0x000fe400078e0200 */
[----:B------:R-:W-:-:S02]  /*1680*/  IMAD R11, R16, R4, R11 ;  /* 0x00000004100b7224 */ /* 0x000fc400078e020b */
[----:B------:R-:W-:-:S04]  /*1690*/  @!P2 IMAD.WIDE.U32 R14, R14, R8, R20 ;  /* 0x000000080e0ea225 */ /* 0x000fc800078e0014 */
[----:B------:R-:W-:Y:S02]  /*16a0*/  @P2 IMAD R4, R191, R12, RZ ;  /* 0x0000000cbf042224 */ /* 0x000fe400078e02ff */
[----:B------:R-:W-:-:S04]  /*16b0*/  IMAD.WIDE.U32 R6, R16, R6, R18 ;  /* 0x0000000610067225 */ /* 0x000fc800078e0012 */
[----:B------:R-:W-:Y:S01]  /*16c0*/  @P2 IMAD.WIDE.U32 R12, R190, R12, RZ ;  /* 0x0000000cbe0c2225 */ /* 0x000fe200078e00ff */
[----:B------:R-:W-:Y:S02]  /*16d0*/  @!P2 IADD3 R10, PT, PT, R15, R0, RZ ;  /* 0x000000000f0aa210 */ /* 0x000fe40007ffe0ff */
[----:B------:R-:W-:Y:S01]  /*16e0*/  MOV R8, R6 ;  /* 0x0000000600087202 */ /* 0x000fe20000000f00 */
[----:B------:R-:W-:Y:S01]  /*16f0*/  @!P2 IMAD.MOV.U32 R18, RZ, RZ, R14 ;  /* 0x000000ffff12a224 */ /* 0x000fe200078e000e */
[----:B------:R-:W-:Y:S01]  /*1700*/  IADD3 R0, PT, PT, R7, R11, RZ ;  /* 0x0000000b07007210 */ /* 0x000fe20007ffe0ff */
[----:B------:R-:W-:Y:S01]  /*1710*/  @P2 IMAD.IADD R10, R13, 0x1, R4 ;  /* 0x000000010d0a2824 */ /* 0x000fe200078e0204 */
[----:B-1----:R-:W-:Y:S02]  /*1720*/  @P2 MOV R18, R12 ;  /* 0x0000000c00122202 */ /* 0x002fe40000000f00 */
.L_x_4618:
[----:B------:R-:W-:Y:S05]  /*1730*/  BSYNC.RECONVERGENT B0 ;  /* 0x0000000000007941 */ /* 0x000fea0003800200 */
.L_x_4616:
        /* <DEDUP_REMOVED lines=18> */
[----:B------:R-:W-:-:S04]  /*1860*/  IMAD.HI.U32 R4, R31, R4, R30 ;  /* 0x000000041f047227 */ /* 0x000fc800078e001e */
[----:B------:R-:W-:Y:S02]  /*1870*/  IMAD.MOV R19, RZ, RZ, -R19 ;  /* 0x000000ffff137224 */ /* 0x000fe400078e0a13 */
        /* <DEDUP_REMOVED lines=9> */
[----:B------:R-:W-:Y:S02]  /*1910*/  IMAD R24, R25, R190, RZ ;  /* 0x000000be19187224 */ /* 0x000fe400078e02ff */
[----:B------:R-:W-:-:S02]  /*1920*/  IMAD.SHL.U32 R193, R180, 0x8, RZ ;  /* 0x00000008b4c17824 */ /* 0x000fc400078e00ff */
[----:B------:R-:W-:Y:S02]  /*1930*/  @P2 VIADD R4, R4, 0x1 ;  /* 0x0000000104042836 */ /* 0x000fe40000000000 */
[----:B------:R-:W-:Y:S01]  /*1940*/  IMAD R11, R9, R191, R24 ;  /* 0x000000bf090b7224 */ /* 0x000fe200078e0218 */
[----:B------:R-:W-:Y:S01]  /*1950*/  LOP3.LUT R194, R193, 0x18, RZ, 0xc0, !PT ;  /* 0x00000018c1c27812 */ /* 0x000fe200078ec0ff */
[----:B------:R-:W-:-:S04]  /*1960*/  IMAD.WIDE.U32 R24, R9, R190, RZ ;  /* 0x000000be09187225 */ /* 0x000fc800078e00ff */
[----:B------:R-:W-:Y:S01]  /*1970*/  @!P1 IMAD.MOV R4, RZ, RZ, -R4 ;  /* 0x000000ffff049224 */ /* 0x000fe200078e0a04 */
[----:B------:R-:W-:Y:S01]  /*1980*/  @!P4 LOP3.LUT R4, RZ, R5, RZ, 0x33, !PT ;  /* 0x00000005ff04c212 */ /* 0x000fe200078e33ff */
[----:B------:R-:W-:Y:S01]  /*1990*/  IMAD.IADD R11, R25, 0x1, R11 ;  /* 0x00000001190b7824 */ /* 0x000fe200078e020b */
[----:B------:R-:W-:Y:S01]  /*19a0*/  IADD3 R18, P2, P1, R24, R18, R194 ;  /* 0x0000001218127210 */ /* 0x000fe2000795e0c2 */
[C---:B------:R-:W-:Y:S01]  /*19b0*/  IMAD.SHL.U32 R141, R180.reuse, 0x10, RZ ;  /* 0x00000010b48d7824 */ /* 0x040fe200078e00ff */
[----:B------:R-:W-:Y:S01]  /*19c0*/  SHF.R.S32.HI R9, RZ, 0x1f, R4 ;  /* 0x0000001fff097819 */ /* 0x000fe20000011404 */
[----:B------:R-:W-:Y:S01]  /*19d0*/  IMAD R5, R27, R4, RZ ;  /* 0x000000041b057224 */ /* 0x000fe200078e02ff */
[C---:B------:R-:W-:Y:S01]  /*19e0*/  SHF.L.U32 R144, R180.reuse, 0x5, RZ ;  /* 0x00000005b4907819 */ /* 0x040fe200000006ff */
[----:B------:R-:W-:Y:S01]  /*19f0*/  IMAD.SHL.U32 R181, R180, 0x4, RZ ;  /* 0x00000004b4b57824 */ /* 0x000fe200078e00ff */
[----:B------:R-:W-:Y:S01]  /*1a00*/  IADD3.X R10, PT, PT, R11, R10, RZ, P2, P1 ;  /* 0x0000000a0b0a7210 */ /* 0x000fe200017e24ff */
[----:B------:R-:W-:Y:S01]  /*1a10*/  IMAD R5, R9, R26, R5 ;  /* 0x0000001a09057224 */ /* 0x000fe200078e0205 */
[----:B------:R-:W-:Y:S01]  /*1a20*/  LOP3.LUT R9, R144, 0xc0, RZ, 0xc0, !PT ;  /* 0x000000c090097812 */ /* 0x000fe200078ec0ff */
[----:B------:R-:W-:Y:S01]  /*1a30*/  IMAD.WIDE.U32 R24, R26, R4, RZ ;  /* 0x000000041a187225 */ /* 0x000fe200078e00ff */
[----:B------:R-:W-:Y:S01]  /*1a40*/  LOP3.LUT R11, R141, 0x100, RZ, 0xc0, !PT ;  /* 0x000001008d0b7812 */ /* 0x000fe200078ec0ff */
[----:B------:R-:W1:Y:S01]  /*1a50*/  S2R R138, SR_CgaCtaId ;  /* 0x00000000008a7919 */ /* 0x000e620000008800 */
[----:B------:R-:W-:-:S02]  /*1a60*/  LOP3.LUT R139, R181, 0x18, RZ, 0xc0, !PT ;  /* 0x00000018b58b7812 */ /* 0x000fc400078ec0ff */
[----:B------:R-:W-:Y:S02]  /*1a70*/  LOP3.LUT R9, R9, 0x8, R180, 0xf8, !PT ;  /* 0x0000000809097812 */ /* 0x000fe400078ef8b4 */
[----:B------:R-:W-:Y:S01]  /*1a80*/  LOP3.LUT R142, R11, 0x20, R144, 0xf8, !PT ;  /* 0x000000200b8e7812 */ /* 0x000fe200078ef890 */
[----:B------:R-:W-:Y:S01]  /*1a90*/  IMAD.IADD R5, R25, 0x1, R5 ;  /* 0x0000000119057824 */ /* 0x000fe200078e0205 */
[----:B------:R-:W-:Y:S02]  /*1aa0*/  IADD3 R18, P1, PT, R18, R24, RZ ;  /* 0x0000001812127210 */ /* 0x000fe40007f3e0ff */
[----:B------:R-:W-:Y:S02]  /*1ab0*/  LOP3.LUT R142, R142, R9, R139, 0xf6, !PT ;  /* 0x000000098e8e7212 */ /* 0x000fe400078ef68b */
[----:B------:R-:W-:Y:S01]  /*1ac0*/  LOP3.LUT R9, R193, 0xc0, RZ, 0xc0, !PT ;  /* 0x000000c0c1097812 */ /* 0x000fe200078ec0ff */
[----:B------:R-:W-:Y:S01]  /*1ad0*/  IMAD.X R19, R10, 0x1, R5, P1 ;  /* 0x000000010a137824 */ /* 0x000fe200008e0605 */
[----:B------:R-:W-:-:S02]  /*1ae0*/  IADD3 R24, P1, PT, R194, R8, RZ ;  /* 0x00000008c2187210 */ /* 0x000fc40007f3e0ff */
[--C-:B------:R-:W-:Y:S02]  /*1af0*/  LOP3.LUT R9, R9, 0x18, R180.reuse, 0xf8, !PT ;  /* 0x0000001809097812 */ /* 0x100fe400078ef8b4 */
[----:B------:R-:W-:Y:S01]  /*1b00*/  SHF.R.U32.HI R136, RZ, 0x2, R180 ;  /* 0x00000002ff887819 */ /* 0x000fe200000116b4 */
[----:B------:R-:W-:Y:S01]  /*1b10*/  IMAD.X R25, RZ, RZ, R0, P1 ;  /* 0x000000ffff197224 */ /* 0x000fe200008e0600 */
[----:B------:R-:W-:Y:S02]  /*1b20*/  LOP3.LUT R11, R193, 0x1f20, RZ, 0xc0, !PT ;  /* 0x00001f20c10b7812 */ /* 0x000fe400078ec0ff */
[----:B------:R-:W-:Y:S01]  /*1b30*/  LOP3.LUT R0, R9, R194, RZ, 0x3c, !PT ;  /* 0x000000c209007212 */ /* 0x000fe200078e3cff */
[----:B------:R-:W-:Y:S02]  /*1b40*/  IMAD.IADD R187, R116, 0x1, -R151 ;  /* 0x0000000174bb7824 */ /* 0x000fe400078e0a97 */
[----:B------:R-:W-:Y:S01]  /*1b50*/  IMAD.WIDE.U32 R8, R136, R188, R24 ;  /* 0x000000bc88087225 */ /* 0x000fe200078e0018 */
[----:B------:R-:W-:-:S03]  /*1b60*/  LOP3.LUT R0, R11, R0, RZ, 0xfc, !PT ;  /* 0x000000000b007212 */ /* 0x000fc600078efcff */
[----:B------:R-:W-:Y:S01]  /*1b70*/  IMAD R201, R189, R136, RZ ;  /* 0x00000088bdc97224 */ /* 0x000fe200078e02ff */
[----:B------:R-:W-:-:S04]  /*1b80*/  SHF.R.U32.HI R182, RZ, 0x1, R180 ;  /* 0x00000001ffb67819 */ /* 0x000fc800000116b4 */
[----:B------:R-:W-:Y:S01]  /*1b90*/  IADD3 R201, PT, PT, R9, R201, RZ ;  /* 0x000000c909c97210 */ /* 0x000fe20007ffe0ff */
[----:B------:R-:W-:Y:S01]  /*1ba0*/  IMAD R203, R191, R136, RZ ;  /* 0x00000088bfcb7224 */ /* 0x000fe200078e02ff */
[----:B------:R-:W-:Y:S01]  /*1bb0*/  MOV R143, 0x400 ;  /* 0x00000400008f7802 */ /* 0x000fe20000000f00 */
[----:B------:R-:W-:Y:S01]  /*1bc0*/  IMAD.WIDE.U32 R18, R136, R190, R18 ;  /* 0x000000be88127225 */ /* 0x000fe200078e0012 */
[----:B------:R-:W-:Y:S02]  /*1bd0*/  MOV R137, RZ ;  /* 0x000000ff00897202 */ /* 0x000fe40000000f00 */
[----:B-1----:R-:W-:Y:S01]  /*1be0*/  LEA R183, R138, R143, 0x18 ;  /* 0x0000008f8ab77211 */ /* 0x002fe200078ec0ff */
[----:B------:R-:W-:Y:S01]  /*1bf0*/  IMAD.IADD R203, R19, 0x1, R203 ;  /* 0x0000000113cb7824 */ /* 0x000fe200078e02cb */
[----:B------:R-:W-:Y:S01]  /*1c00*/  BSSY.RECONVERGENT B0, `(.L_x_4619) ;  /* 0x000003a000007945 */ /* 0x000fe20003800200 */
[C---:B------:R-:W-:Y:S02]  /*1c10*/  LOP3.LUT R192, R194.reuse, 0x20, RZ, 0xfc, !PT ;  /* 0x00000020c2c07812 */ /* 0x040fe400078efcff */
[----:B------:R-:W-:Y:S01]  /*1c20*/  LOP3.LUT R216, R194, 0x40, RZ, 0xfc, !PT ;  /* 0x00000040c2d87812 */ /* 0x000fe200078efcff */
[----:B------:R-:W-:-:S02]  /*1c30*/  IMAD R215, R0, 0x2, R183 ;  /* 0x0000000200d77824 */ /* 0x000fc400078e02b7 */
[----:B--2---:R-:W-:Y:S02]  /*1c40*/  @P0 IMAD R10, R17, R214, RZ ;  /* 0x000000d6110a0224 */ /* 0x004fe400078e02ff */
[-C--:B---3--:R-:W-:Y:S02]  /*1c50*/  @!P0 IMAD R4, R23, R205.reuse, RZ ;  /* 0x000000cd17048224 */ /* 0x088fe400078e02ff */
[----:B------:R-:W-:-:S04]  /*1c60*/  @!P0 IMAD.WIDE.U32 R22, R22, R205, RZ ;  /* 0x000000cd16168225 */ /* 0x000fc800078e00ff */
[----:B------:R-:W-:Y:S01]  /*1c70*/  @!P0 IMAD.MOV.U32 R5, RZ, RZ, R22 ;  /* 0x000000ffff058224 */ /* 0x000fe200078e0016 */
[----:B------:R-:W-:Y:S01]  /*1c80*/  @!P0 IADD3 R4, PT, PT, R23, R4, RZ ;  /* 0x0000000417048210 */ /* 0x000fe20007ffe0ff */
[----:B------:R-:W-:-:S04]  /*1c90*/  @P0 IMAD.WIDE.U32 R22, R16, R214, RZ ;  /* 0x000000d610160225 */ /* 0x000fc800078e00ff */
[----:B------:R-:W-:Y:S02]  /*1ca0*/  @P0 IMAD.IADD R4, R23, 0x1, R10 ;  /* 0x0000000117040824 */ /* 0x000fe400078e020a */
[----:B------:R-:W-:Y:S02]  /*1cb0*/  @P0 IMAD.MOV.U32 R5, RZ, RZ, R22 ;  /* 0x000000ffff050224 */ /* 0x000fe400078e0016 */
[----:B------:R-:W-:Y:S01]  /*1cc0*/  @!P0 IMAD.MOV.U32 R10, RZ, RZ, R16 ;  /* 0x000000ffff0a8224 */ /* 0x000fe200078e0010 */
[----:B------:R-:W-:Y:S01]  /*1cd0*/  @P0 MOV R10, R16 ;  /* 0x00000010000a0202 */ /* 0x000fe20000000f00 */
[--C-:B------:R-:W-:Y:S02]  /*1ce0*/  @!P0 IMAD.MOV.U32 R11, RZ, RZ, R17.reuse ;  /* 0x000000ffff0b8224 */ /* 0x100fe400078e0011 */
[----:B------:R-:W-:Y:S01]  /*1cf0*/  @P0 IMAD.MOV.U32 R11, RZ, RZ, R17 ;  /* 0x000000ffff0b0224 */ /* 0x000fe200078e0011 */
[----:B------:R-:W-:Y:S02]  /*1d00*/  ISETP.GE.AND P0, PT, R136, R187, PT ;  /* 0x000000bb8800720c */ /* 0x000fe40003f06270 */
[----:B------:R-:W-:-:S02]  /*1d10*/  LEA R200, P4, R8, R14, 0x1 ;  /* 0x0000000e08c87211 */ /* 0x000fc400078808ff */
[----:B------:R-:W-:Y:S02]  /*1d20*/  IADD3 R14, P1, PT, R194, R5, RZ ;  /* 0x00000005c20e7210 */ /* 0x000fe40007f3e0ff */
[----:B------:R-:W-:Y:S02]  /*1d30*/  LEA.HI.X R201, R8, R15, R201, 0x1, P4 ;  /* 0x0000000f08c97211 */ /* 0x000fe400020f0cc9 */
[----:B------:R-:W-:Y:S01]  /*1d40*/  LOP3.LUT R5, R182, 0x8, RZ, 0xc0, !PT ;  /* 0x00000008b6057812 */ /* 0x000fe200078ec0ff */
[----:B------:R-:W-:Y:S01]  /*1d50*/  IMAD.X R15, RZ, RZ, R4, P1 ;  /* 0x000000ffff0f7224 */ /* 0x000fe200008e0604 */
[----:B----4-:R-:W-:Y:S01]  /*1d60*/  LEA R202, P2, R18, R20, 0x1 ;  /* 0x0000001412ca7211 */ /* 0x010fe200078408ff */
[-C--:B------:R-:W-:Y:S01]  /*1d70*/  IMAD R9, R7, R206.reuse, RZ ;  /* 0x000000ce07097224 */ /* 0x080fe200078e02ff */
[----:B------:R-:W-:Y:S01]  /*1d80*/  LOP3.LUT R4, R5, 0xc0, R144, 0xf8, !PT ;  /* 0x000000c005047812 */ /* 0x000fe200078ef890 */
[----:B------:R-:W-:Y:S01]  /*1d90*/  IMAD.WIDE.U32 R6, R6, R206, R14 ;  /* 0x000000ce06067225 */ /* 0x000fe200078e000e */
[----:B------:R-:W-:-:S02]  /*1da0*/  LEA.HI.X R203, R18, R21, R203, 0x1, P2 ;  /* 0x0000001512cb7211 */ /* 0x000fc400010f0ccb */
[----:B------:R-:W-:Y:S01]  /*1db0*/  LOP3.LUT R147, R4, R139, RZ, 0x3c, !PT ;  /* 0x0000008b04937212 */ /* 0x000fe200078e3cff */
[----:B------:R-:W-:-:S04]  /*1dc0*/  IMAD.WIDE.U32 R14, R207, 0x40, R136 ;  /* 0x00000040cf0e7825 */ /* 0x000fc800078e0088 */
[----:B------:R-:W-:Y:S01]  /*1dd0*/  IMAD.IADD R9, R7, 0x1, R9 ;  /* 0x0000000107097824 */ /* 0x000fe200078e0209 */
[----:B------:R-:W-:Y:S06]  /*1de0*/  @P0 BRA `(.L_x_4620) ;  /* 0x00000000006c0947 */ /* 0x000fec0003800000 */
        /* <DEDUP_REMOVED lines=26> */
.L_x_4621:
[----:B------:R3:W-:Y:S02]  /*1f90*/  STS.128 [R215+0x2000], RZ ;  /* 0x002000ffd7007388 */ /* 0x0007e40000000c00 */
.L_x_4620:
[----:B------:R-:W-:Y:S05]  /*1fa0*/  BSYNC.RECONVERGENT B0 ;  /* 0x0000000000007941 */ /* 0x000fea0003800200 */
.L_x_4619:
        /* <DEDUP_REMOVED lines=32> */
.L_x_4624:
[----:B------:R1:W-:Y:S02]  /*21b0*/  STS.128 [R215+0x2800], RZ ;  /* 0x002800ffd7007388 */ /* 0x0003e40000000c00 */
.L_x_4623:
[----:B------:R-:W-:Y:S05]  /*21c0*/  BSYNC.RECONVERGENT B0 ;  /* 0x0000000000007941 */ /* 0x000fea0003800200 */
.L_x_4622:
        /* <DEDUP_REMOVED lines=27> */
.L_x_4627:
[----:B------:R4:W-:Y:S02]  /*2380*/  STS.128 [R215+0x7000], RZ ;  /* 0x007000ffd7007388 */ /* 0x0009e40000000c00 */
.L_x_4626:
[----:B------:R-:W-:Y:S05]  /*2390*/  BSYNC.RECONVERGENT B0 ;  /* 0x0000000000007941 */ /* 0x000fea0003800200 */
.L_x_4625:
        /* <DEDUP_REMOVED lines=26> */
.L_x_4630:
[----:B------:R4:W-:Y:S02]  /*2540*/  STS.128 [R215+0x7800], RZ ;  /* 0x007800ffd7007388 */ /* 0x0009e40000000c00 */
.L_x_4629:
[----:B------:R-:W-:Y:S05]  /*2550*/  BSYNC.RECONVERGENT B0 ;  /* 0x0000000000007941 */ /* 0x000fea0003800200 */
.L_x_4628:
[----:B-1--4-:R-:W-:Y:S01]  /*2560*/  IADD3 R8, PT, PT, R136, 0x40, RZ ;  /* 0x0000004088087810 */ /* 0x012fe20007ffe0ff */
        /* <DEDUP_REMOVED lines=24> */
.L_x_4633:
[----:B------:R4:W-:Y:S02]  /*26f0*/  STS.128 [R215+0x8000], RZ ;  /* 0x008000ffd7007388 */ /* 0x0009e40000000c00 */
.L_x_4632:
[----:B------:R-:W-:Y:S05]  /*2700*/  BSYNC.RECONVERGENT B0 ;  /* 0x0000000000007941 */ /* 0x000fea0003800200 */
.L_x_4631:
[----:B------:R-:W-:Y:S01]  /*2710*/  IADD3 R6, PT, PT, R136, 0x60, RZ ;  /* 0x0000006088067810 */ /* 0x000fe20007ffe0ff */
[----:B------:R-:W-:Y:S03]  /*2720*/  BSSY.RECONVERGENT B0, `(.L_x_4634) ;  /* 0x0000018000007945 */ /* 0x000fe60003800200 */
[----:B------:R-:W-:-:S13]  /*2730*/  ISETP.GE.AND P0, PT, R6, R7, PT ;  /* 0x000000070600720c */ /* 0x000fda0003f06270 */
[----:B------:R-:W-:Y:S05]  /*2740*/  @P0 BRA `(.L_x_4635) ;  /* 0x0000000000540947 */ /* 0x000fea0003800000 */
[-C--:B-----5:R-:W-:Y:S01]  /*2750*/  ISETP.GE.AND P2, PT, R194, R213.reuse, PT ;  /* 0x000000d5c200720c */ /* 0x0a0fe20003f46270 */
        /* <DEDUP_REMOVED lines=20> */
.L_x_4635:
[----:B------:R-:W-:Y:S05]  /*28a0*/  BSYNC.RECONVERGENT B0 ;  /* 0x0000000000007941 */ /* 0x000fea0003800200 */
.L_x_4634:
[----:B------:R-:W2:Y:S04]  /*28b0*/  LD.E.64 R14, desc[UR4][R2.64+0x1c0] ;  /* 0x0001c004020e7980 */ /* 0x000ea8000c101b00 */
[----:B-----5:R-:W3:Y:S01]  /*28c0*/  LD.E.64 R12, desc[UR4][R2.64+0x1b8] ;  /* 0x0001b804020c7980 */ /* 0x020ee2000c101b00 */
[----:B-1--4-:R-:W-:Y:S02]  /*28d0*/  MOV R10, R206 ;  /* 0x000000ce000a7202 */ /* 0x012fe40000000f00 */
[----:B------:R-:W-:Y:S01]  /*28e0*/  MOV R11, RZ ;  /* 0x000000ff000b7202 */ /* 0x000fe20000000f00 */
[----:B------:R-:W4:Y:S04]  /*28f0*/  LD.E R9, desc[UR4][R2.64+0xd8] ;  /* 0x0000d80402097980 */ /* 0x000f28000c101900 */
[----:B------:R-:W0:Y:S04]  /*2900*/  LDGDEPBAR ;  /* 0x00000000000079af */ /* 0x000e280000000000 */
[----:B------:R1:W5:Y:S01]  /*2910*/  LD.E R52, desc[UR4][R2.64+0x184] ;  /* 0x0001840402347980 */ /* 0x000362000c101900 */
[----:B--2---:R-:W-:-:S04]  /*2920*/  IMAD.WIDE.U32 R10, R205, R14, R10 ;  /* 0x0000000ecd0a7225 */ /* 0x004fc800078e000a */
[----:B------:R-:W-:Y:S01]  /*2930*/  IMAD R0, R15, R205, RZ ;  /* 0x000000cd0f007224 */ /* 0x000fe200078e02ff */
[----:B---3--:R-:W-:-:S04]  /*2940*/  LEA R12, P0, R10, R12, 0x2 ;  /* 0x0000000c0a0c7211 */ /* 0x008fc800078010ff */
[----:B------:R-:W-:-:S04]  /*2950*/  IADD3 R0, PT, PT, R11, R0, RZ ;  /* 0x000000000b007210 */ /* 0x000fc80007ffe0ff */
[----:B------:R-:W-:Y:S01]  /*2960*/  LEA.HI.X R13, R10, R13, R0, 0x2, P0 ;  /* 0x0000000d0a0d7211 */ /* 0x000fe200000f1400 */
[----:B----4-:R1:W2:Y:S01]  /*2970*/  MUFU.RCP R212, R9 ;  /* 0x0000000900d47308 */ /* 0x0102a20000001000 */
[----:B------:R1:W5:Y:S04]  /*2980*/  LD.E R0, desc[UR4][R2.64+0x188] ;  /* 0x0001880402007980 */ /* 0x000368000c101900 */
[----:B------:R1:W5:Y:S01]  /*2990*/  LD.E R5, desc[UR4][R12.64] ;  /* 0x000000040c057980 */ /* 0x000362000c101900 */
        /* <DEDUP_REMOVED lines=27> */
.L_x_4638:
[----:B------:R3:W-:Y:S01]  /*2b50*/  STS.128 [R215+0xd000], RZ ;  /* 0x00d000ffd7007388 */ /* 0x0007e20000000c00 */
[----:B------:R-:W-:Y:S05]  /*2b60*/  BRA `(.L_x_4639) ;  /* 0x00000000000c7947 */ /* 0x000fea0003800000 */
.L_x_4637:
[----:B------:R2:W-:Y:S04]  /*2b70*/  STS.128 [R215+0x9000], RZ ;  /* 0x009000ffd7007388 */ /* 0x0005e80000000c00 */
[----:B------:R2:W-:Y:S04]  /*2b80*/  STS.128 [R215+0xb000], RZ ;  /* 0x00b000ffd7007388 */ /* 0x0005e80000000c00 */
[----:B------:R2:W-:Y:S02]  /*2b90*/  STS.128 [R215+0xd000], RZ ;  /* 0x00d000ffd7007388 */ /* 0x0005e40000000c00 */
.L_x_4639:
[----:B------:R-:W-:Y:S05]  /*2ba0*/  BSYNC.RECONVERGENT B0 ;  /* 0x0000000000007941 */ /* 0x000fea0003800200 */
.L_x_4636:
        /* <DEDUP_REMOVED lines=29> */
.L_x_4642:
[----:B------:R1:W-:Y:S02]  /*2d80*/  STS.128 [R215+0xd800], RZ ;  /* 0x00d800ffd7007388 */ /* 0x0003e40000000c00 */
.L_x_4641:
[----:B------:R-:W-:Y:S05]  /*2d90*/  BSYNC.RECONVERGENT B0 ;  /* 0x0000000000007941 */ /* 0x000fea0003800200 */
.L_x_4640:
        /* <DEDUP_REMOVED lines=27> */
.L_x_4645:
[----:B------:R1:W-:Y:S02]  /*2f50*/  STS.128 [R215+0xe000], RZ ;  /* 0x00e000ffd7007388 */ /* 0x0003e40000000c00 */
.L_x_4644:
[----:B------:R-:W-:Y:S05]  /*2f60*/  BSYNC.RECONVERGENT B0 ;  /* 0x0000000000007941 */ /* 0x000fea0003800200 */
.L_x_4643:
[----:B------:R-:W-:Y:S01]  /*2f70*/  ISETP.GE.AND P0, PT, R6, R7, PT ;  /* 0x000000070600720c */ /* 0x000fe20003f06270 */
[----:B------:R-:W-:Y:S01]  /*2f80*/  IMAD.MOV.U32 R145, RZ, RZ, 0x10 ;  /* 0x00000010ff917424 */ /* 0x000fe200078e00ff */
[----:B------:R-:W-:Y:S01]  /*2f90*/  LOP3.LUT R119, R141, 0x3e00, RZ, 0xc0, !PT ;  /* 0x00003e008d777812 */ /* 0x000fe200078ec0ff */
[----:B------:R-:W-:Y:S01]  /*2fa0*/  BSSY.RECONVERGENT B0, `(.L_x_4646) ;  /* 0x0000021000007945 */ /* 0x000fe20003800200 */
[----:B------:R-:W-:Y:S02]  /*2fb0*/  LOP3.LUT P6, RZ, R180, 0x4, RZ, 0xc0, !PT ;  /* 0x00000004b4ff7812 */ /* 0x000fe400078cc0ff */
[--C-:B-1----:R-:W-:Y:S02]  /*2fc0*/  LOP3.LUT R5, R119, 0x20, R144.reuse, 0xf8, !PT ;  /* 0x0000002077057812 */ /* 0x102fe400078ef890 */
[----:B------:R-:W-:Y:S02]  /*2fd0*/  SEL R145, R145, 0xfffffff0, !P6 ;  /* 0xfffffff091917807 */ /* 0x000fe40007000000 */
[----:B------:R-:W-:-:S03]  /*2fe0*/  LOP3.LUT R124, R5, 0x100, R144, 0xf8, !PT ;  /* 0x00000100057c7812 */ /* 0x000fc600078ef890 */
        /* <DEDUP_REMOVED lines=27> */
.L_x_4648:
[----:B------:R1:W-:Y:S02]  /*31a0*/  STS.128 [R215+0xe800], RZ ;  /* 0x00e800ffd7007388 */ /* 0x0003e40000000c00 */
.L_x_4647:
[----:B------:R-:W-:Y:S05]  /*31b0*/  BSYNC.RECONVERGENT B0 ;  /* 0x0000000000007941 */ /* 0x000fea0003800200 */
.L_x_4646:
[--C-:B------:R-:W-:Y:S01]  /*31c0*/  IMAD R124, R124, 0x2, R183.reuse ;  /* 0x000000027c7c7824 */ /* 0x100fe200078e02b7 */
[----:B------:R-:W-:Y:S01]  /*31d0*/  LOP3.LUT R136, R136, 0x7, RZ, 0xc0, !PT ;  /* 0x0000000788887812 */ /* 0x000fe200078ec0ff */
[----:B------:R-:W-:Y:S01]  /*31e0*/  IMAD R146, R142, 0x2, R183 ;  /* 0x000000028e927824 */ /* 0x000fe200078e02b7 */
[----:B------:R-:W-:Y:S01]  /*31f0*/  LOP3.LUT R137, R182, 0x1f0, RZ, 0xc0, !PT ;  /* 0x000001f0b6897812 */ /* 0x000fe200078ec0ff */
[C---:B------:R-:W-:Y:S01]  /*3200*/  IMAD R118, R145.reuse, 0x2, R124 ;  /* 0x0000000291767824 */ /* 0x040fe200078e027c */
[----:B------:R-:W-:Y:S01]  /*3210*/  LDSM.16.M88.4 R56, [R124] ;  /* 0x000000007c38783b */ /* 0x000fe20000000200 */
[----:B------:R-:W-:Y:S01]  /*3220*/  IMAD R117, R145, 0x2, R146 ;  /* 0x0000000291757824 */ /* 0x000fe200078e0292 */
[----:B------:R-:W-:Y:S01]  /*3230*/  IADD3 R154, PT, PT, R0, R149, -R116 ;  /* 0x00000095009a7210 */ /* 0x000fe20007ffe874 */
[----:B------:R-:W-:Y:S01]  /*3240*/  BSSY.RECONVERGENT B1, `(.L_x_4649) ;  /* 0x0000361000017945 */ /* 0x000fe20003800200 */
[----:B------:R-:W5:Y:S01]  /*3250*/  LDSM.16.M88.4 R16, [R146+0x3000] ;  /* 0x003000009210783b */ /* 0x000f620000000200 */
[----:B------:R-:W-:-:S03]  /*3260*/  IADD3 R52, PT, PT, R149, -R116, -R52 ;  /* 0x8000007495347210 */ /* 0x000fc60007ffe834 */
[----:B------:R-:W3:Y:S04]  /*3270*/  LDSM.16.M88.4 R80, [R146+0x4000] ;  /* 0x004000009250783b */ /* 0x000ee80000000200 */
[----:B--2---:R-:W2:Y:S04]  /*3280*/  LDSM.16.M88.4 R8, [R146+0x3400] ;  /* 0x003400009208783b */ /* 0x004ea80000000200 */
[----:B------:R-:W4:Y:S04]  /*3290*/  LDSM.16.M88.4 R96, [R146+0x3800] ;  /* 0x003800009260783b */ /* 0x000f280000000200 */
[----:B------:R-:W4:Y:S04]  /*32a0*/  LDSM.16.M88.4 R88, [R146+0x3c00] ;  /* 0x003c00009258783b */ /* 0x000f280000000200 */
[----:B------:R-:W4:Y:S04]  /*32b0*/  LDSM.16.M88.4 R72, [R146+0x4400] ;  /* 0x004400009248783b */ /* 0x000f280000000200 */
[----:B------:R-:W4:Y:S04]  /*32c0*/  LDSM.16.M88.4 R64, [R146+0x4800] ;  /* 0x004800009240783b */ /* 0x000f280000000200 */
[----:B------:R-:W4:Y:S04]  /*32d0*/  LDSM.16.M88.4 R32, [R146+0x4c00] ;  /* 0x004c00009220783b */ /* 0x000f280000000200 */
[----:B------:R-:W-:Y:S04]  /*32e0*/  LDSM.16.M88.4 R24, [R118] ;  /* 0x000000007618783b */ /* 0x000fe80000000200 */
[----:B------:R-:W4:Y:S04]  /*32f0*/  LDSM.16.M88.4 R28, [R117+0x3000] ;  /* 0x00300000751c783b */ /* 0x000f280000000200 */
[----:B-1----:R-:W1:Y:S01]  /*3300*/  LDSM.16.M88.4 R4, [R117+0x4000] ;  /* 0x004000007504783b */ /* 0x002e620000000200 */
[C---:B-----5:R-:W-:Y:S03]  /*3310*/  HMMA.16816.F32.BF16 R20, R56.reuse, R16, RZ ;  /* 0x000000103814723c */ /* 0x060fe600000418ff */
        /* <DEDUP_REMOVED lines=8> */
[C---:B------:R-:W-:Y:S03]  /*33a0*/  HMMA.16816.F32.BF16 R80, R56.reuse, R82, RZ ;  /* 0x000000523850723c */ /* 0x040fe600000418ff */
[----:B------:R-:W-:Y:S04]  /*33b0*/  LDSM.16.M88.4 R120, [R146+0x6800] ;  /* 0x006800009278783b */ /* 0x000fe80000000200 */
[----:B------:R-:W-:Y:S01]  /*33c0*/  LDSM.16.M88.4 R104, [R117+0x5000] ;  /* 0x005000007568783b */ /* 0x000fe20000000200 */
[C---:B--2---:R-:W-:Y:S03]  /*33d0*/  HMMA.16816.F32.BF16 R12, R56.reuse, R8, RZ ;  /* 0x00000008380c723c */ /* 0x044fe600000418ff */
[----:B------:R-:W-:Y:S04]  /*33e0*/  LDSM.16.M88.4 R132, [R124+0x2000] ;  /* 0x002000007c84783b */ /* 0x000fe80000000200 */
[----:B------:R-:W-:Y:S01]  /*33f0*/  LDSM.16.M88.4 R124, [R146+0x7c00] ;  /* 0x007c0000927c783b */ /* 0x000fe20000000200 */
[C---:B----4-:R-:W-:Y:S03]  /*3400*/  HMMA.16816.F32.BF16 R100, R56.reuse, R96, RZ ;  /* 0x000000603864723c */ /* 0x050fe600000418ff */
        /* <DEDUP_REMOVED lines=15> */
[----:B------:R-:W4:Y:S07]  /*3500*/  LDSM.16.M88.4 R28, [R117+0x4c00] ;  /* 0x004c0000751c783b */ /* 0x000f2e0000000200 */
[C---:B-1----:R-:W-:Y:S08]  /*3510*/  HMMA.16816.F32.BF16 R84, R24.reuse, R4, R84 ;  /* 0x000000041854723c */ /* 0x042ff00000041854 */
[C---:B------:R-:W-:Y:S01]  /*3520*/  HMMA.16816.F32.BF16 R80, R24.reuse, R6, R80 ;  /* 0x000000061850723c */ /* 0x040fe20000041850 */
[----:B------:R-:W1:Y:S07]  /*3530*/  LDSM.16.M88.4 R4, [R146+0x5000] ;  /* 0x005000009204783b */ /* 0x000e6e0000000200 */
[C---:B-----5:R-:W-:Y:S08]  /*3540*/  HMMA.16816.F32.BF16 R12, R24.reuse, R48, R12 ;  /* 0x00000030180c723c */ /* 0x060ff0000004180c */
        /* <DEDUP_REMOVED lines=14> */
[C---:B----4-:R-:W-:Y:S08]  /*3630*/  HMMA.16816.F32.BF16 R60, R24.reuse, R28, R60 ;  /* 0x0000001c183c723c */ /* 0x050ff0000004183c */
[----:B------:R-:W-:Y:S01]  /*3640*/  HMMA.16816.F32.BF16 R56, R24, R30, R56 ;  /* 0x0000001e1838723c */ /* 0x000fe20000041838 */
[----:B------:R-:W-:Y:S04]  /*3650*/  LDSM.16.M88.4 R28, [R118+0x1000] ;  /* 0x00100000761c783b */ /* 0x000fe80000000200 */
[----:B------:R-:W-:Y:S03]  /*3660*/  LDSM.16.M88.4 R24, [R117+0x5800] ;  /* 0x005800007518783b */ /* 0x000fe60000000200 */
[C---:B-1----:R-:W-:Y:S08]  /*3670*/  HMMA.16816.F32.BF16 R20, R108.reuse, R4, R20 ;  /* 0x000000046c14723c */ /* 0x042ff00000041814 */
[C---:B------:R-:W-:Y:S01]  /*3680*/  HMMA.16816.F32.BF16 R16, R108.reuse, R6, R16 ;  /* 0x000000066c10723c */ /* 0x040fe20000041810 */
[----:B------:R-:W1:Y:S07]  /*3690*/  LDSM.16.M88.4 R4, [R117+0x5400] ;  /* 0x005400007504783b */ /* 0x000e6e0000000200 */
[C---:B-----5:R-:W-:Y:S08]  /*36a0*/  HMMA.16816.F32.BF16 R12, R108.reuse, R48, R12 ;  /* 0x000000306c0c723c */ /* 0x060ff0000004180c */
        /* <DEDUP_REMOVED lines=14> */
[C---:B------:R-:W-:Y:S08]  /*3790*/  HMMA.16816.F32.BF16 R100, R28.reuse, R24, R100 ;  /* 0x000000181c64723c */ /* 0x040ff00000041864 */
[----:B------:R-:W-:Y:S01]  /*37a0*/  HMMA.16816.F32.BF16 R96, R28, R26, R96 ;  /* 0x0000001a1c60723c */ /* 0x000fe20000041860 */
        /* <DEDUP_REMOVED lines=8> */
[----:B------:R-:W-:Y:S01]  /*3830*/  HMMA.16816.F32.BF16 R64, R108, R122, R64 ;  /* 0x0000007a6c40723c */ /* 0x000fe20000041840 */
[----:B------:R-:W5:Y:S04]  /*3840*/  LDSM.16.M88.4 R108, [R146+0x8800] ;  /* 0x00880000926c783b */ /* 0x000f680000000200 */
[----:B------:R-:W5:Y:S03]  /*3850*/  LDSM.16.M88.4 R120, [R146+0x8000] ;  /* 0x008000009278783b */ /* 0x000f660000000200 */
[C---:B------:R-:W-:Y:S08]  /*3860*/  HMMA.16816.F32.BF16 R20, R28.reuse, R104, R20 ;  /* 0x000000681c14723c */ /* 0x040ff00000041814 */
[C---:B------:R-:W-:Y:S01]  /*3870*/  HMMA.16816.F32.BF16 R16, R28.reuse, R106, R16 ;  /* 0x0000006a1c10723c */ /* 0x040fe20000041810 */
[----:B------:R-:W5:Y:S07]  /*3880*/  LDSM.16.M88.4 R104, [R146+0x8c00] ;  /* 0x008c00009268783b */ /* 0x000f6e0000000200 */
[C---:B--2---:R-:W-:Y:S08]  /*3890*/  HMMA.16816.F32.BF16 R76, R28.reuse, R40, R76 ;  /* 0x000000281c4c723c */ /* 0x044ff0000004184c */
[C---:B------:R-:W-:Y:S01]  /*38a0*/  HMMA.16816.F32.BF16 R72, R28.reuse, R42, R72 ;  /* 0x0000002a1c48723c */ /* 0x040fe20000041848 */
[----:B------:R-:W-:Y:S07]  /*38b0*/  LDSM.16.M88.4 R40, [R117+0x7800] ;  /* 0x007800007528783b */ /* 0x000fee0000000200 */
[----:B---3--:R-:W-:Y:S08]  /*38c0*/  HMMA.16816.F32.BF16 R68, R28, R36, R68 ;  /* 0x000000241c44723c */ /* 0x008ff00000041844 */
[C---:B-1----:R-:W-:Y:S08]  /*38d0*/  HMMA.16816.F32.BF16 R20, R132.reuse, R4, R20 ;  /* 0x000000048414723c */ /* 0x042ff00000041814 */
[C---:B------:R-:W-:Y:S01]  /*38e0*/  HMMA.16816.F32.BF16 R16, R132.reuse, R6, R16 ;  /* 0x000000068410723c */ /* 0x040fe20000041810 */
[----:B------:R-:W-:Y:S07]  /*38f0*/  LDSM.16.M88.4 R4, [R118+0x2000] ;  /* 0x002000007604783b */ /* 0x000fee0000000200 */
[C---:B----4-:R-:W-:Y:S08]  /*3900*/  HMMA.16816.F32.BF16 R12, R132.reuse, R24, R12 ;  /* 0x00000018840c723c */ /* 0x050ff0000004180c */
[----:B------:R-:W-:Y:S01]  /*3910*/  HMMA.16816.F32.BF16 R8, R132, R26, R8 ;  /* 0x0000001a8408723c */ /* 0x000fe20000041808 */
[----:B------:R-:W1:Y:S07]  /*3920*/  LDSM.16.M88.4 R24, [R117+0x8800] ;  /* 0x008800007518783b */ /* 0x000e6e0000000200 */
[C---:B------:R-:W-:Y:S01]  /*3930*/  HMMA.16816.F32.BF16 R64, R28.reuse, R38, R64 ;  /* 0x000000261c40723c */ /* 0x040fe20000041840 */
[----:B------:R-:W2:Y:S07]  /*3940*/  LDSM.16.M88.4 R36, [R117+0x7c00] ;  /* 0x007c00007524783b */ /* 0x000eae0000000200 */
[C---:B------:R-:W-:Y:S08]  /*3950*/  HMMA.16816.F32.BF16 R88, R28.reuse, R50, R88 ;  /* 0x000000321c58723c */ /* 0x040ff00000041858 */
[C---:B------:R-:W-:Y:S08]  /*3960*/  HMMA.16816.F32.BF16 R84, R28.reuse, R44, R84 ;  /* 0x0000002c1c54723c */ /* 0x040ff00000041854 */
[C---:B------:R-:W-:Y:S01]  /*3970*/  HMMA.16816.F32.BF16 R80, R28.reuse, R46, R80 ;  /* 0x0000002e1c50723c */ /* 0x040fe20000041850 */
[----:B------:R-:W3:Y:S07]  /*3980*/  LDSM.16.M88.4 R44, [R117+0x7400] ;  /* 0x00740000752c783b */ /* 0x000eee0000000200 */
[C---:B------:R-:W-:Y:S01]  /*3990*/  HMMA.16816.F32.BF16 R92, R28.reuse, R48, R92 ;  /* 0x000000301c5c723c */ /* 0x040fe2000004185c */
[----:B------:R-:W-:Y:S07]  /*39a0*/  LDSM.16.M88.4 R48, [R117+0x7000] ;  /* 0x007000007530783b */ /* 0x000fee0000000200 */
[C---:B-----5:R-:W-:Y:S08]  /*39b0*/  HMMA.16816.F32.BF16 R60, R28.reuse, R32, R60 ;  /* 0x000000201c3c723c */ /* 0x060ff0000004183c */
[----:B------:R-:W-:Y:S01]  /*39c0*/  HMMA.16816.F32.BF16 R56, R28, R34, R56 ;  /* 0x000000221c38723c */ /* 0x000fe20000041838 */
[----:B------:R-:W4:Y:S04]  /*39d0*/  LDSM.16.M88.4 R32, [R117+0x8000] ;  /* 0x008000007520783b */ /* 0x000f280000000200 */
[----:B------:R-:W5:Y:S03]  /*39e0*/  LDSM.16.M88.4 R28, [R117+0x8400] ;  /* 0x00840000751c783b */ /* 0x000f660000000200 */
[C---:B------:R-:W-:Y:S08]  /*39f0*/  HMMA.16816.F32.BF16 R76, R132.reuse, R112, R76 ;  /* 0x00000070844c723c */ /* 0x040ff0000004184c */
[C---:B------:R-:W-:Y:S08]  /*3a00*/  HMMA.16816.F32.BF16 R72, R132.reuse, R114, R72 ;  /* 0x000000728448723c */ /* 0x040ff00000041848 */
[----:B------:R-:W-:Y:S01]  /*3a10*/  HMMA.16816.F32.BF16 R112, R132, R108, R68 ;  /* 0x0000006c8470723c */ /* 0x000fe20000041844 */
[----:B------:R1:W5:Y:S01]  /*3a20*/  LDSM.16.M88.4 R68, [R117+0x8c00] ;  /* 0x008c00007544783b */ /* 0x0003620000000200 */
[----:B------:R-:W-:-:S06]  /*3a30*/  DEPBAR.LE SB0, 0x0 ;  /* 0x000080000000791a */ /* 0x000fcc0000000000 */
[C---:B------:R-:W-:Y:S08]  /*3a40*/  HMMA.16816.F32.BF16 R88, R132.reuse, R126, R88 ;  /* 0x0000007e8458723c */ /* 0x040ff00000041858 */
[----:B------:R-:W-:Y:S01]  /*3a50*/  HMMA.16816.F32.BF16 R92, R132, R124, R92 ;  /* 0x0000007c845c723c */ /* 0x000fe2000004185c */
[----:B-1----:R-:W-:-:S07]  /*3a60*/  IMAD.SHL.U32 R117, R180, 0x2, RZ ;  /* 0x00000002b4757824 */ /* 0x002fce00078e00ff */
[----:B------:R-:W-:Y:S01]  /*3a70*/  HMMA.16816.F32.BF16 R84, R132, R120, R84 ;  /* 0x000000788454723c */ /* 0x000fe20000041854 */
[----:B------:R-:W-:-:S07]  /*3a80*/  LOP3.LUT R117, R117, 0x6, RZ, 0xc0, !PT ;  /* 0x0000000675757812 */ /* 0x000fce00078ec0ff */
[C---:B------:R-:W-:Y:S08]  /*3a90*/  HMMA.16816.F32.BF16 R100, R132.reuse, R128, R100 ;  /* 0x000000808464723c */ /* 0x040ff00000041864 */
[C---:B------:R-:W-:Y:S08]  /*3aa0*/  HMMA.16816.F32.BF16 R96, R132.reuse, R130, R96 ;  /* 0x000000828460723c */ /* 0x040ff00000041860 */
[C---:B------:R-:W-:Y:S08]  /*3ab0*/  HMMA.16816.F32.BF16 R80, R132.reuse, R122, R80 ;  /* 0x0000007a8450723c */ /* 0x040ff00000041850 */
[C---:B------:R-:W-:Y:S08]  /*3ac0*/  HMMA.16816.F32.BF16 R64, R132.reuse, R110, R64 ;  /* 0x0000006e8440723c */ /* 0x040ff00000041840 */
[C---:B------:R-:W-:Y:S08]  /*3ad0*/  HMMA.16816.F32.BF16 R60, R132.reuse, R104, R60 ;  /* 0x00000068843c723c */ /* 0x040ff0000004183c */
[----:B------:R-:W-:Y:S08]  /*3ae0*/  HMMA.16816.F32.BF16 R56, R132, R106, R56 ;  /* 0x0000006a8438723c */ /* 0x000ff00000041838 */
[----:B------:R-:W-:Y:S01]  /*3af0*/  HMMA.16816.F32.BF16 R112, R4, R24, R112 ;  /* 0x000000180470723c */ /* 0x000fe20000041870 */
[----:B------:R-:W-:-:S05]  /*3b00*/  LOP3.LUT R24, R136, R137, RZ, 0xfc, !PT ;  /* 0x0000008988187212 */ /* 0x000fca00078efcff */
[--C-:B------:R-:W-:Y:S02]  /*3b10*/  IMAD.IADD R25, R55, 0x1, R24.reuse ;  /* 0x0000000137197824 */ /* 0x100fe400078e0218 */
[C---:B--2---:R-:W-:Y:S01]  /*3b20*/  HMMA.16816.F32.BF16 R88, R4.reuse, R38, R88 ;  /* 0x000000260458723c */ /* 0x044fe20000041858 */
[----:B------:R-:W-:Y:S02]  /*3b30*/  IMAD.IADD R39, R53, 0x1, R117 ;  /* 0x0000000135277824 */ /* 0x000fe400078e0275 */
[----:B------:R-:W-:Y:S02]  /*3b40*/  IMAD.IADD R151, R151, 0x1, R24 ;  /* 0x0000000197977824 */ /* 0x000fe400078e0218 */
[----:B------:R-:W-:Y:S02]  /*3b50*/  IMAD.IADD R0, R39, 0x1, R116 ;  /* 0x0000000127007824 */ /* 0x000fe400078e0274 */
[C---:B------:R-:W-:Y:S01]  /*3b60*/  IMAD.IADD R198, R151.reuse, 0x1, R52 ;  /* 0x0000000197c67824 */ /* 0x040fe200078e0234 */
[----:B---3--:R-:W-:Y:S01]  /*3b70*/  HMMA.16816.F32.BF16 R12, R4, R44, R12 ;  /* 0x0000002c040c723c */ /* 0x008fe2000004180c */
[----:B------:R-:W-:Y:S01]  /*3b80*/  IMAD.IADD R154, R151, 0x1, R154 ;  /* 0x00000001979a7824 */ /* 0x000fe200078e029a */
[C-C-:B------:R-:W-:Y:S01]  /*3b90*/  IADD3 R150, PT, PT, R25.reuse, -0x11, -R0.reuse ;  /* 0xffffffef19967810 */ /* 0x140fe20007ffe800 */
[C---:B------:R-:W-:Y:S01]  /*3ba0*/  VIADD R155, R25.reuse, 0x8 ;  /* 0x00000008199b7836 */ /* 0x040fe20000000000 */
[----:B------:R-:W-:Y:S01]  /*3bb0*/  IADD3 R120, PT, PT, R25, -0x18, -R0 ;  /* 0xffffffe819787810 */ /* 0x000fe20007ffe800 */
[----:B------:R-:W-:Y:S01]  /*3bc0*/  VIADD R196, R198, 0x8 ;  /* 0x00000008c6c47836 */ /* 0x000fe20000000000 */
[----:B------:R-:W-:-:S02]  /*3bd0*/  IABS R150, R150 ;  /* 0x0000009600967213 */ /* 0x000fc40000000000 */
[C---:B------:R-:W-:Y:S01]  /*3be0*/  HMMA.16816.F32.BF16 R8, R4.reuse, R46, R8 ;  /* 0x0000002e0408723c */ /* 0x040fe20000041808 */
[C-C-:B------:R-:W-:Y:S02]  /*3bf0*/  IADD3 R151, PT, PT, R25.reuse, -0x10, -R0.reuse ;  /* 0xfffffff019977810 */ /* 0x140fe40007ffe800 */
[----:B------:R-:W-:Y:S02]  /*3c00*/  IABS R120, R120 ;  /* 0x0000007800787213 */ /* 0x000fe40000000000 */
[C-C-:B------:R-:W-:Y:S02]  /*3c10*/  IADD3 R110, PT, PT, R25.reuse, -0x31, -R0.reuse ;  /* 0xffffffcf196e7810 */ /* 0x140fe40007ffe800 */
[----:B------:R-:W-:Y:S01]  /*3c20*/  I2FP.F32.S32 R150, R150 ;  /* 0x0000009600967245 */ /* 0x000fe20000201400 */
[----:B------:R-:W-:Y:S01]  /*3c30*/  HMMA.16816.F32.BF16 R92, R4, R36, R92 ;  /* 0x00000024045c723c */ /* 0x000fe2000004185c */
[----:B------:R-:W-:Y:S02]  /*3c40*/  IADD3 R105, PT, PT, R25, -0x20, -R0 ;  /* 0xffffffe019697810 */ /* 0x000fe40007ffe800 */
[----:B------:R-:W-:-:S02]  /*3c50*/  IABS R151, R151 ;  /* 0x0000009700977213 */ /* 0x000fc40000000000 */
[C-C-:B------:R-:W-:Y:S02]  /*3c60*/  IADD3 R133, PT, PT, R25.reuse, -0x29, -R0.reuse ;  /* 0xffffffd719857810 */ /* 0x140fe40007ffe800 */
[----:B------:R-:W-:Y:S01]  /*3c70*/  IABS R110, R110 ;  /* 0x0000006e006e7213 */ /* 0x000fe20000000000 */
[C---:B----4-:R-:W-:Y:S01]  /*3c80*/  HMMA.16816.F32.BF16 R84, R4.reuse, R32, R84 ;  /* 0x000000200454723c */ /* 0x050fe20000041854 */
[C---:B------:R-:W-:Y:S02]  /*3c90*/  IADD3 R131, PT, PT, R25.reuse, -0x41, -R0 ;  /* 0xffffffbf19837810 */ /* 0x040fe40007ffe800 */
[----:B------:R-:W-:Y:S02]  /*3ca0*/  IABS R105, R105 ;  /* 0x0000006900697213 */ /* 0x000fe40000000000 */
[----:B------:R-:W-:Y:S02]  /*3cb0*/  I2FP.F32.S32 R151, R151 ;  /* 0x0000009700977245 */ /* 0x000fe40000201400 */
[----:B------:R-:W-:Y:S01]  /*3cc0*/  IABS R133, R133 ;  /* 0x0000008500857213 */ /* 0x000fe20000000000 */
[----:B------:R-:W-:Y:S01]  /*3cd0*/  HMMA.16816.F32.BF16 R20, R4, R48, R20 ;  /* 0x000000300414723c */ /* 0x000fe20000041814 */
[----:B------:R-:W-:Y:S01]  /*3ce0*/  I2FP.F32.S32 R235, R105 ;  /* 0x0000006900eb7245 */ /* 0x000fe20000201400 */
[----:B------:R-:W-:Y:S01]  /*3cf0*/  FFMA.FTZ R105, -R212, R151, R12 ;  /* 0x00000097d4697223 */ /* 0x000fe2000001010c */
[----:B------:R-:W-:Y:S01]  /*3d00*/  IABS R131, R131 ;  /* 0x0000008300837213 */ /* 0x000fe20000000000 */
[C-C-:B------:R-:W-:Y:S01]  /*3d10*/  IMAD.IADD R48, R25.reuse, 0x1, -R0.reuse ;  /* 0x0000000119307824 */ /* 0x140fe200078e0a00 */
[----:B------:R-:W-:-:S02]  /*3d20*/  IADD3 R125, PT, PT, R25, -0x59, -R0 ;  /* 0xffffffa7197d7810 */ /* 0x000fc40007ffe800 */
[----:B------:R-:W-:Y:S01]  /*3d30*/  I2FP.F32.S32 R12, R133 ;  /* 0x00000085000c7245 */ /* 0x000fe20000201400 */
[C---:B------:R-:W-:Y:S01]  /*3d40*/  HMMA.16816.F32.BF16 R16, R4.reuse, R50, R16 ;  /* 0x000000320410723c */ /* 0x040fe20000041810 */
[--C-:B------:R-:W-:Y:S01]  /*3d50*/  IADD3 R124, PT, PT, R25, -0x60, -R0.reuse ;  /* 0xffffffa0197c7810 */ /* 0x100fe20007ffe800 */
[--C-:B------:R-:W-:Y:S01]  /*3d60*/  IMAD.IADD R51, R155, 0x1, -R0.reuse ;  /* 0x000000019b337824 */ /* 0x100fe200078e0a00 */
[----:B------:R-:W-:Y:S02]  /*3d70*/  IABS R125, R125 ;  /* 0x0000007d007d7213 */ /* 0x000fe40000000000 */
[----:B------:R-:W-:Y:S02]  /*3d80*/  IABS R124, R124 ;  /* 0x0000007c007c7213 */ /* 0x000fe40000000000 */
[C-C-:B------:R-:W-:Y:S01]  /*3d90*/  IADD3 R121, PT, PT, R25.reuse, -0x69, -R0.reuse ;  /* 0xffffff9719797810 */ /* 0x140fe20007ffe800 */
[----:B------:R-:W-:Y:S01]  /*3da0*/  HMMA.16816.F32.BF16 R100, R4, R40, R100 ;  /* 0x000000280464723c */ /* 0x000fe20000041864 */
[----:B------:R-:W-:-:S02]  /*3db0*/  IADD3 R127, PT, PT, R25, -0x51, -R0 ;  /* 0xffffffaf197f7810 */ /* 0x000fc40007ffe800 */
[----:B------:R-:W-:Y:S02]  /*3dc0*/  IABS R121, R121 ;  /* 0x0000007900797213 */ /* 0x000fe40000000000 */
[----:B------:R-:W-:Y:S02]  /*3dd0*/  IABS R127, R127 ;  /* 0x0000007f007f7213 */ /* 0x000fe40000000000 */
[C-C-:B------:R-:W-:Y:S01]  /*3de0*/  IADD3 R153, PT, PT, R25.reuse, -0x1, -R0.reuse ;  /* 0xffffffff19997810 */ /* 0x140fe20007ffe800 */
[----:B------:R-:W-:Y:S01]  /*3df0*/  HMMA.16816.F32.BF16 R96, R4, R42, R96 ;  /* 0x0000002a0460723c */ /* 0x000fe20000041860 */
[C-C-:B------:R-:W-:Y:S02]  /*3e00*/  IADD3 R152, PT, PT, R25.reuse, -0x9, -R0.reuse ;  /* 0xfffffff719987810 */ /* 0x140fe40007ffe800 */
[C-C-:B------:R-:W-:Y:S02]  /*3e10*/  IADD3 R123, PT, PT, R25.reuse, -0x61, -R0.reuse ;  /* 0xffffff9f197b7810 */ /* 0x140fe40007ffe800 */
[----:B------:R-:W-:-:S02]  /*3e20*/  IADD3 R148, PT, PT, R25, -0x21, -R0 ;  /* 0xffffffdf19947810 */ /* 0x000fc40007ffe800 */
[----:B------:R-:W-:Y:S01]  /*3e30*/  IABS R153, R153 ;  /* 0x0000009900997213 */ /* 0x000fe20000000000 */
[C---:B------:R-:W-:Y:S01]  /*3e40*/  HMMA.16816.F32.BF16 R80, R4.reuse, R34, R80 ;  /* 0x000000220450723c */ /* 0x040fe20000041850 */
[----:B------:R-:W-:Y:S02]  /*3e50*/  IABS R152, R152 ;  /* 0x0000009800987213 */ /* 0x000fe40000000000 */
[----:B------:R-:W-:Y:S01]  /*3e60*/  IABS R123, R123 ;  /* 0x0000007b007b7213 */ /* 0x000fe20000000000 */
[----:B------:R-:W-:Y:S01]  /*3e70*/  FFMA.FTZ R235, -R212, R235, R100 ;  /* 0x000000ebd4eb7223 */ /* 0x000fe20000010164 */
[C-C-:B------:R-:W-:Y:S02]  /*3e80*/  IADD3 R111, PT, PT, R25.reuse, -0x30, -R0.reuse ;  /* 0xffffffd0196f7810 */ /* 0x140fe40007ffe800 */
[C-C-:B------:R-:W-:Y:S01]  /*3e90*/  IADD3 R135, PT, PT, R25.reuse, -0x38, -R0.reuse ;  /* 0xffffffc819877810 */ /* 0x140fe20007ffe800 */
[----:B-----5:R-:W-:Y:S01]  /*3ea0*/  HMMA.16816.F32.BF16 R76, R4, R28, R76 ;  /* 0x0000001c044c723c */ /* 0x020fe2000004184c */
[----:B------:R-:W-:-:S02]  /*3eb0*/  IADD3 R106, PT, PT, R25, -0x79, -R0 ;  /* 0xffffff87196a7810 */ /* 0x000fc40007ffe800 */
[----:B------:R-:W-:Y:S02]  /*3ec0*/  IABS R148, R148 ;  /* 0x0000009400947213 */ /* 0x000fe40000000000 */
[----:B------:R-:W-:Y:S02]  /*3ed0*/  IADD3 R118, PT, PT, R25, -0x19, -R0 ;  /* 0xffffffe719767810 */ /* 0x000fe40007ffe800 */
[----:B------:R-:W-:Y:S01]  /*3ee0*/  I2FP.F32.S32 R153, R153 ;  /* 0x0000009900997245 */ /* 0x000fe20000201400 */
[----:B------:R-:W-:Y:S01]  /*3ef0*/  HMMA.16816.F32.BF16 R72, R4, R30, R72 ;  /* 0x0000001e0448723c */ /* 0x000fe20000041848 */
[----:B------:R-:W-:Y:S02]  /*3f00*/  I2FP.F32.S32 R152, R152 ;  /* 0x0000009800987245 */ /* 0x000fe40000201400 */
[----:B------:R-:W-:Y:S02]  /*3f10*/  IABS R111, R111 ;  /* 0x0000006f006f7213 */ /* 0x000fe40000000000 */
[----:B------:R-:W-:-:S02]  /*3f20*/  I2FP.F32.S32 R148, R148 ;  /* 0x0000009400947245 */ /* 0x000fc40000201400 */
[----:B------:R-:W-:Y:S01]  /*3f30*/  IABS R135, R135 ;  /* 0x0000008700877213 */ /* 0x000fe20000000000 */
[C---:B------:R-:W-:Y:S01]  /*3f40*/  HMMA.16816.F32.BF16 R64, R4.reuse, R26, R64 ;  /* 0x0000001a0440723c */ /* 0x040fe20000041840 */
[C-C-:B------:R-:W-:Y:S02]  /*3f50*/  IADD3 R107, PT, PT, R25.reuse, -0x78, -R0.reuse ;  /* 0xffffff88196b7810 */ /* 0x140fe40007ffe800 */
[----:B------:R-:W-:Y:S02]  /*3f60*/  IABS R118, R118 ;  /* 0x0000007600767213 */ /* 0x000fe40000000000 */
[----:B------:R-:W-:Y:S02]  /*3f70*/  ISETP.GT.AND P0, PT, R198, R39, PT ;  /* 0x00000027c600720c */ /* 0x000fe40003f04270 */
[C-C-:B------:R-:W-:Y:S01]  /*3f80*/  IADD3 R146, PT, PT, R25.reuse, -0x28, -R0.reuse ;  /* 0xffffffd819927810 */ /* 0x140fe20007ffe800 */
[----:B------:R-:W-:Y:S01]  /*3f90*/  HMMA.16816.F32.BF16 R60, R4, R68, R60 ;  /* 0x00000044043c723c */ /* 0x000fe2000004183c */
[----:B------:R-:W-:-:S02]  /*3fa0*/  IADD3 R134, PT, PT, R25, -0x39, -R0 ;  /* 0xffffffc719867810 */ /* 0x000fc40007ffe800 */
[C-C-:B------:R-:W-:Y:S02]  /*3fb0*/  IADD3 R132, PT, PT, R25.reuse, -0x40, -R0.reuse ;  /* 0xffffffc019847810 */ /* 0x140fe40007ffe800 */
[C-C-:B------:R-:W-:Y:S02]  /*3fc0*/  IADD3 R130, PT, PT, R25.reuse, -0x48, -R0.reuse ;  /* 0xffffffb819827810 */ /* 0x140fe40007ffe800 */
[C-C-:B------:R-:W-:Y:S01]  /*3fd0*/  IADD3 R129, PT, PT, R25.reuse, -0x49, -R0.reuse ;  /* 0xffffffb719817810 */ /* 0x140fe20007ffe800 */
[----:B------:R-:W-:Y:S01]  /*3fe0*/  HMMA.16816.F32.BF16 R56, R4, R70, R56 ;  /* 0x000000460438723c */ /* 0x000fe20000041838 */
[----:B------:R-:W-:Y:S01]  /*3ff0*/  I2FP.F32.S32 R5, R120 ;  /* 0x0000007800057245 */ /* 0x000fe20000201400 */
[C---:B------:R-:W-:Y:S01]  /*4000*/  FFMA.FTZ R120, -R212.reuse, R150, R13 ;  /* 0x00000096d4787223 */ /* 0x040fe2000001010d */
[C-C-:B------:R-:W-:Y:S01]  /*4010*/  IADD3 R128, PT, PT, R25.reuse, -0x50, -R0.reuse ;  /* 0xffffffb019807810 */ /* 0x140fe20007ffe800 */
[C---:B------:R-:W-:Y:S01]  /*4020*/  FFMA.FTZ R6, -R212.reuse, R153, R21 ;  /* 0x00000099d4067223 */ /* 0x040fe20000010115 */
[----:B------:R-:W-:Y:S01]  /*4030*/  IADD3 R126, PT, PT, R25, -0x58, -R0 ;  /* 0xffffffa8197e7810 */ /* 0x000fe20007ffe800 */
        /* <DEDUP_REMOVED lines=11> */
[----:B------:R-:W-:Y:S01]  /*40f0*/  I2FP.F32.S32 R12, R123 ;  /* 0x0000007b000c7245 */ /* 0x000fe20000201400 */
[C---:B------:R-:W-:Y:S01]  /*4100*/  FFMA.FTZ R163, -R212.reuse, R8, R85 ;  /* 0x00000008d4a37223 */ /* 0x040fe20000010155 */
[----:B------:R-:W-:Y:S01]  /*4110*/  I2FP.F32.S32 R8, R125 ;  /* 0x0000007d00087245 */ /* 0x000fe20000201400 */
[C---:B------:R-:W-:Y:S01]  /*4120*/  VIADD R123, R39.reuse, 0x1 ;  /* 0x00000001277b7836 */ /* 0x040fe20000000000 */
[----:B------:R-:W-:Y:S01]  /*4130*/  IABS R5, R5 ;  /* 0x0000000500057213 */ /* 0x000fe20000000000 */
[----:B------:R-:W-:Y:S01]  /*4140*/  VIADD R17, R39, 0x10 ;  /* 0x0000001027117836 */ /* 0x000fe20000000000 */
[--C-:B------:R-:W-:Y:S01]  /*4150*/  IADD3 R122, PT, PT, R25, -0x68, -R0.reuse ;  /* 0xffffff98197a7810 */ /* 0x100fe20007ffe800 */
[C---:B------:R-:W-:Y:S01]  /*4160*/  FFMA.FTZ R167, -R212.reuse, R8, R73 ;  /* 0x00000008d4a77223 */ /* 0x040fe20000010149 */
[----:B------:R-:W-:Y:S01]  /*4170*/  I2FP.F32.S32 R8, R121 ;  /* 0x0000007900087245 */ /* 0x000fe20000201400 */
[C---:B------:R-:W-:Y:S01]  /*4180*/  VIADD R21, R39.reuse, 0x9 ;  /* 0x0000000927157836 */ /* 0x040fe20000000000 */
[----:B------:R-:W-:Y:S01]  /*4190*/  IABS R121, R48 ;  /* 0x0000003000797213 */ /* 0x000fe20000000000 */
[C---:B------:R-:W-:Y:S01]  /*41a0*/  VIADD R93, R39.reuse, 0x28 ;  /* 0x00000028275d7836 */ /* 0x040fe20000000000 */
[----:B------:R-:W-:Y:S01]  /*41b0*/  I2FP.F32.S32 R5, R5 ;  /* 0x0000000500057245 */ /* 0x000fe20000201400 */
[C---:B------:R-:W-:Y:S01]  /*41c0*/  FFMA.FTZ R131, -R212.reuse, R8, R65 ;  /* 0x00000008d4837223 */ /* 0x040fe20000010141 */
[----:B------:R-:W-:Y:S01]  /*41d0*/  I2FP.F32.S32 R121, R121 ;  /* 0x0000007900797245 */ /* 0x000fe20000201400 */
[C---:B------:R-:W-:Y:S01]  /*41e0*/  FFMA.FTZ R113, -R212.reuse, R12, R113 ;  /* 0x0000000cd4717223 */ /* 0x040fe20000010171 */
[----:B------:R-:W-:Y:S01]  /*41f0*/  IABS R8, R106 ;  /* 0x0000006a00087213 */ /* 0x000fe20000000000 */
[----:B------:R-:W-:Y:S01]  /*4200*/  VIADD R106, R39, 0x8 ;  /* 0x00000008276a7836 */ /* 0x000fe20000000000 */
[C---:B------:R-:W-:Y:S01]  /*4210*/  IADD3 R109, PT, PT, R25.reuse, -0x70, -R0 ;  /* 0xffffff90196d7810 */ /* 0x040fe20007ffe800 */
[C---:B------:R-:W-:Y:S01]  /*4220*/  FFMA.FTZ R20, -R212.reuse, R121, R20 ;  /* 0x00000079d4147223 */ /* 0x040fe20000010114 */
[----:B------:R-:W-:Y:S01]  /*4230*/  IADD3 R108, PT, PT, R25, -0x71, -R0 ;  /* 0xffffff8f196c7810 */ /* 0x000fe20007ffe800 */
[----:B------:R-:W-:Y:S01]  /*4240*/  FFMA.FTZ R16, -R212, R5, R16 ;  /* 0x00000005d4107223 */ /* 0x000fe20000010110 */
[----:B------:R-:W-:Y:S01]  /*4250*/  ISETP.GT.AND P2, PT, R198, R123, PT ;  /* 0x0000007bc600720c */ /* 0x000fe20003f44270 */
[C---:B------:R-:W-:Y:S01]  /*4260*/  VIADD R5, R39.reuse, 0x19 ;  /* 0x0000001927057836 */ /* 0x040fe20000000000 */
[----:B------:R-:W-:Y:S01]  /*4270*/  I2FP.F32.S32 R227, R111 ;  /* 0x0000006f00e37245 */ /* 0x000fe20000201400 */
[C---:B------:R-:W-:Y:S01]  /*4280*/  FFMA.FTZ R111, -R212.reuse, R148, R101 ;  /* 0x00000094d46f7223 */ /* 0x040fe20000010165 */
[----:B------:R-:W-:Y:S01]  /*4290*/  I2FP.F32.S32 R135, R135 ;  /* 0x0000008700877245 */ /* 0x000fe20000201400 */
[C---:B------:R-:W-:Y:S01]  /*42a0*/  VIADD R101, R39.reuse, 0x11 ;  /* 0x0000001127657836 */ /* 0x040fe20000000000 */
[----:B------:R-:W-:Y:S01]  /*42b0*/  I2FP.F32.S32 R118, R118 ;  /* 0x0000007600767245 */ /* 0x000fe20000201400 */
[C---:B------:R-:W-:Y:S01]  /*42c0*/  VIADD R85, R39.reuse, 0x31 ;  /* 0x0000003127557836 */ /* 0x040fe20000000000 */
[----:B------:R-:W-:Y:S01]  /*42d0*/  IABS R7, R107 ;  /* 0x0000006b00077213 */ /* 0x000fe20000000000 */
[----:B------:R-:W-:Y:S01]  /*42e0*/  FFMA.FTZ R225, -R212, R135, R88 ;  /* 0x00000087d4e17223 */ /* 0x000fe20000010158 */
[----:B------:R-:W-:Y:S01]  /*42f0*/  FSEL R20, R20, -INF , !P0 ;  /* 0xff80000014147808 */ /* 0x000fe20004000000 */
[C---:B------:R-:W-:Y:S01]  /*4300*/  FFMA.FTZ R118, -R212.reuse, R118, R9 ;  /* 0x00000076d4767223 */ /* 0x040fe20000010109 */
[----:B------:R-:W-:Y:S01]  /*4310*/  IABS R146, R146 ;  /* 0x0000009200927213 */ /* 0x000fe20000000000 */
[C---:B------:R-:W-:Y:S01]  /*4320*/  VIADD R9, R39.reuse, 0x20 ;  /* 0x0000002027097836 */ /* 0x040fe20000000000 */
        /* <DEDUP_REMOVED lines=15> */
[C---:B------:R-:W-:Y:S01]  /*4420*/  FFMA.FTZ R227, -R212.reuse, R227, R92 ;  /* 0x000000e3d4e37223 */ /* 0x040fe2000001015c */
[----:B------:R-:W-:Y:S01]  /*4430*/  IABS R65, R108 ;  /* 0x0000006c00417213 */ /* 0x000fe20000000000 */
[----:B------:R-:W-:Y:S01]  /*4440*/  FFMA.FTZ R18, -R212, R121, R18 ;  /* 0x00000079d4127223 */ /* 0x000fe20000010112 */
[----:B------:R-:W-:Y:S01]  /*4450*/  IABS R107, R51 ;  /* 0x00000033006b7213 */ /* 0x000fe20000000000 */
[----:B------:R-:W-:Y:S01]  /*4460*/  VIADD R51, R39, 0x70 ;  /* 0x0000007027337836 */ /* 0x000fe20000000000 */
[----:B------:R-:W-:-:S02]  /*4470*/  ISETP.GT.AND P0, PT, R198, R106, PT ;  /* 0x0000006ac600720c */ /* 0x000fc40003f04270 */
[----:B------:R-:W-:Y:S02]  /*4480*/  FSEL R125, R6, -INF , !P2 ;  /* 0xff800000067d7808 */ /* 0x000fe40005000000 */
[----:B------:R-:W-:Y:S02]  /*4490*/  ISETP.GT.AND P2, PT, R198, R17, PT ;  /* 0x00000011c600720c */ /* 0x000fe40003f44270 */
[----:B------:R-:W-:Y:S02]  /*44a0*/  VIADDMNMX R197, R154, 0x1, R149, PT ;  /* 0x000000019ac57846 */ /* 0x000fe40003800195 */
[----:B------:R-:W-:Y:S02]  /*44b0*/  I2FP.F32.S32 R233, R146 ;  /* 0x0000009200e97245 */ /* 0x000fe40000201400 */
[----:B------:R-:W-:Y:S02]  /*44c0*/  I2FP.F32.S32 R134, R134 ;  /* 0x0000008600867245 */ /* 0x000fe40000201400 */
        /* <DEDUP_REMOVED lines=23> */
[----:B------:R-:W-:Y:S01]  /*4640*/  FFMA.FTZ R8, -R212, R8, R57 ;  /* 0x00000008d4087223 */ /* 0x000fe20000010139 */
[----:B------:R-:W-:Y:S01]  /*4650*/  ISETP.GT.AND P0, PT, R198, R101, PT ;  /* 0x00000065c600720c */ /* 0x000fe20003f04270 */
[----:B------:R-:W-:Y:S01]  /*4660*/  FFMA.FTZ R107, -R212, R107, R22 ;  /* 0x0000006bd46b7223 */ /* 0x000fe20000010116 */
[----:B------:R-:W-:Y:S01]  /*4670*/  VIADDMNMX R195, R154, 0x9, R149, PT ;  /* 0x000000099ac37846 */ /* 0x000fe20003800195 */
[----:B------:R-:W-:Y:S01]  /*4680*/  VIADD R7, R39, 0x18 ;  /* 0x0000001827077836 */ /* 0x000fe20000000000 */
[----:B------:R-:W-:Y:S01]  /*4690*/  FSEL R122, R105, -INF , !P2 ;  /* 0xff800000697a7808 */ /* 0x000fe20005000000 */
[C---:B------:R-:W-:Y:S01]  /*46a0*/  VIADD R96, R39.reuse, 0x21 ;  /* 0x0000002127607836 */ /* 0x040fe20000000000 */
[C---:B------:R-:W-:Y:S01]  /*46b0*/  ISETP.GE.AND P1, PT, R39.reuse, R197, PT ;  /* 0x000000c52700720c */ /* 0x040fe20003f26270 */
[C---:B------:R-:W-:Y:S01]  /*46c0*/  VIADD R89, R39.reuse, 0x29 ;  /* 0x0000002927597836 */ /* 0x040fe20000000000 */
[----:B------:R-:W-:Y:S01]  /*46d0*/  ISETP.GT.AND P2, PT, R198, R5, PT ;  /* 0x00000005c600720c */ /* 0x000fe20003f44270 */
[C---:B------:R-:W-:Y:S01]  /*46e0*/  VIADD R84, R39.reuse, 0x38 ;  /* 0x0000003827547836 */ /* 0x040fe20000000000 */
[----:B------:R-:W-:Y:S01]  /*46f0*/  FSEL R105, R120, -INF , !P0 ;  /* 0xff80000078697808 */ /* 0x000fe20004000000 */
[C---:B------:R-:W-:Y:S01]  /*4700*/  VIADD R81, R39.reuse, 0x39 ;  /* 0x0000003927517836 */ /* 0x040fe20000000000 */
[C---:B------:R-:W-:Y:S01]  /*4710*/  ISETP.GE.AND P4, PT, R39.reuse, R195, PT ;  /* 0x000000c32700720c */ /* 0x040fe20003f86270 */
[C---:B------:R-:W-:Y:S01]  /*4720*/  VIADD R80, R39.reuse, 0x40 ;  /* 0x0000004027507836 */ /* 0x040fe20000000000 */
[----:B------:R-:W-:Y:S01]  /*4730*/  ISETP.GT.AND P5, PT, R196, R39, PT ;  /* 0x00000027c400720c */ /* 0x000fe20003fa4270 */
[C---:B------:R-:W-:Y:S01]  /*4740*/  VIADD R76, R39.reuse, 0x48 ;  /* 0x00000048274c7836 */ /* 0x040fe20000000000 */
[----:B------:R-:W-:Y:S01]  /*4750*/  ISETP.GT.AND P0, PT, R198, R9, PT ;  /* 0x00000009c600720c */ /* 0x000fe20003f04270 */
[C---:B------:R-:W-:Y:S01]  /*4760*/  VIADD R72, R39.reuse, 0x50 ;  /* 0x0000005027487836 */ /* 0x040fe20000000000 */
[----:B------:R-:W-:Y:S01]  /*4770*/  FSEL R100, R118, -INF , !P2 ;  /* 0xff80000076647808 */ /* 0x000fe20005000000 */
[C---:B------:R-:W-:Y:S01]  /*4780*/  VIADD R64, R39.reuse, 0x59 ;  /* 0x0000005927407836 */ /* 0x040fe20000000000 */
[C---:B------:R-:W-:Y:S01]  /*4790*/  ISETP.GT.AND P2, PT, R198.reuse, R93, PT ;  /* 0x0000005dc600720c */ /* 0x040fe20003f44270 */
[----:B------:R-:W-:Y:S01]  /*47a0*/  VIADD R61, R39, 0x60 ;  /* 0x00000060273d7836 */ /* 0x000fe20000000000 */
[----:B------:R-:W-:Y:S01]  /*47b0*/  FSEL R235, R235, -INF , !P0 ;  /* 0xff800000ebeb7808 */ /* 0x000fe20004000000 */
[C---:B------:R-:W-:Y:S01]  /*47c0*/  VIADD R60, R39.reuse, 0x61 ;  /* 0x00000061273c7836 */ /* 0x040fe20000000000 */
[C---:B------:R-:W-:Y:S01]  /*47d0*/  ISETP.GT.AND P0, PT, R198.reuse, R89, PT ;  /* 0x00000059c600720c */ /* 0x040fe20003f04270 */
[----:B------:R-:W-:Y:S01]  /*47e0*/  VIADD R57, R39, 0x68 ;  /* 0x0000006827397836 */ /* 0x000fe20000000000 */
[----:B------:R-:W-:Y:S01]  /*47f0*/  FSEL R233, R233, -INF , !P2 ;  /* 0xff800000e9e97808 */ /* 0x000fe20005000000 */
[C---:B------:R-:W-:Y:S01]  /*4800*/  VIADD R56, R39.reuse, 0x69 ;  /* 0x0000006927387836 */ /* 0x040fe20000000000 */
[----:B------:R-:W-:Y:S01]  /*4810*/  ISETP.GT.AND P2, PT, R198, R85, PT ;  /* 0x00000055c600720c */ /* 0x000fe20003f44270 */
[----:B------:R-:W-:Y:S01]  /*4820*/  VIADD R22, R39, 0x78 ;  /* 0x0000007827167836 */ /* 0x000fe20000000000 */
[----:B------:R-:W-:-:S02]  /*4830*/  FSEL R39, R20, -INF , !P1 ;  /* 0xff80000014277808 */ /* 0x000fc40004800000 */
[----:B------:R-:W-:Y:S02]  /*4840*/  ISETP.GT.AND P1, PT, R198, R21, PT ;  /* 0x00000015c600720c */ /* 0x000fe40003f24270 */
[----:B------:R-:W-:Y:S02]  /*4850*/  FSEL R92, R110, -INF , !P0 ;  /* 0xff8000006e5c7808 */ /* 0x000fe40004000000 */
[----:B------:R-:W-:Y:S02]  /*4860*/  FSEL R124, R4, -INF , !P1 ;  /* 0xff800000047c7808 */ /* 0x000fe40004800000 */
[C---:B------:R-:W-:Y:S02]  /*4870*/  ISETP.GT.AND P1, PT, R198.reuse, R7, PT ;  /* 0x00000007c600720c */ /* 0x040fe40003f24270 */
[----:B------:R-:W-:Y:S02]  /*4880*/  ISETP.GT.AND P0, PT, R198, R84, PT ;  /* 0x00000054c600720c */ /* 0x000fe40003f04270 */
[----:B------:R-:W-:-:S02]  /*4890*/  FSEL R13, R13, -INF , !P1 ;  /* 0xff8000000d0d7808 */ /* 0x000fc40004800000 */
[----:B------:R-:W-:Y:S02]  /*48a0*/  FSEL R133, R133, -INF , !P2 ;  /* 0xff80000085857808 */ /* 0x000fe40005000000 */
[C---:B------:R-:W-:Y:S02]  /*48b0*/  ISETP.GT.AND P1, PT, R198.reuse, R96, PT ;  /* 0x00000060c600720c */ /* 0x040fe40003f24270 */
[C---:B------:R-:W-:Y:S02]  /*48c0*/  ISETP.GT.AND P2, PT, R198.reuse, R80, PT ;  /* 0x00000050c600720c */ /* 0x040fe40003f44270 */
[----:B------:R-:W-:Y:S02]  /*48d0*/  FSEL R225, R225, -INF , !P0 ;  /* 0xff800000e1e17808 */ /* 0x000fe40004000000 */
        /* <DEDUP_REMOVED lines=17> */
[----:B------:R-:W-:Y:S02]  /*49f0*/  IADD3 R104, PT, PT, R155, -0x1, -R0 ;  /* 0xffffffff9b687810 */ /* 0x000fe40007ffe800 */
[----:B------:R-:W-:Y:S02]  /*4a00*/  FSEL R167, R167, -INF , !P0 ;  /* 0xff800000a7a77808 */ /* 0x000fe40004000000 */
[----:B------:R-:W-:-:S02]  /*4a10*/  ISETP.GT.AND P0, PT, R198, R57, PT ;  /* 0x00000039c600720c */ /* 0x000fc40003f04270 */
[----:B------:R-:W-:Y:S02]  /*4a20*/  FSEL R179, R179, -INF , !P1 ;  /* 0xff800000b3b37808 */ /* 0x000fe40004800000 */
[----:B------:R-:W-:Y:S02]  /*4a30*/  FSEL R149, R113, -INF , !P2 ;  /* 0xff80000071957808 */ /* 0x000fe40005000000 */
[C---:B------:R-:W-:Y:S02]  /*4a40*/  ISETP.GT.AND P1, PT, R198.reuse, R71, PT ;  /* 0x00000047c600720c */ /* 0x040fe40003f24270 */
[----:B------:R-:W-:Y:S02]  /*4a50*/  ISETP.GT.AND P2, PT, R198, R51, PT ;  /* 0x00000033c600720c */ /* 0x000fe40003f44270 */
[----:B------:R-:W-:Y:S02]  /*4a60*/  IABS R104, R104 ;  /* 0x0000006800687213 */ /* 0x000fe40000000000 */
[----:B------:R-:W-:-:S02]  /*4a70*/  FSEL R135, R135, -INF , !P0 ;  /* 0xff80000087877808 */ /* 0x000fc40004000000 */
[C---:B------:R-:W-:Y:S02]  /*4a80*/  ISETP.GT.AND P0, PT, R198.reuse, R48, PT ;  /* 0x00000030c600720c */ /* 0x040fe40003f04270 */
[----:B------:R-:W-:Y:S02]  /*4a90*/  FSEL R171, R171, -INF , !P1 ;  /* 0xff800000abab7808 */ /* 0x000fe40004800000 */
[----:B------:R-:W-:Y:S02]  /*4aa0*/  FSEL R20, R109, -INF , !P2 ;  /* 0xff8000006d147808 */ /* 0x000fe40005000000 */
[----:B------:R-:W-:Y:S02]  /*4ab0*/  I2FP.F32.S32 R104, R104 ;  /* 0x0000006800687245 */ /* 0x000fe40000201400 */
[C---:B------:R-:W-:Y:S02]  /*4ac0*/  ISETP.GT.AND P1, PT, R198.reuse, R61, PT ;  /* 0x0000003dc600720c */ /* 0x040fe40003f24270 */
[----:B------:R-:W-:Y:S01]  /*4ad0*/  ISETP.GT.AND P2, PT, R198, R12, PT ;  /* 0x0000000cc600720c */ /* 0x000fe20003f44270 */
[----:B------:R-:W-:Y:S01]  /*4ae0*/  FFMA.FTZ R104, -R212, R104, R23 ;  /* 0x00000068d4687223 */ /* 0x000fe20000010117 */
[----:B------:R-:W-:-:S02]  /*4af0*/  IADD3 R69, PT, PT, R155, -0x9, -R0 ;  /* 0xfffffff79b457810 */ /* 0x000fc40007ffe800 */
[----:B------:R-:W-:Y:S02]  /*4b00*/  FSEL R65, R65, -INF , !P0 ;  /* 0xff80000041417808 */ /* 0x000fe40004000000 */
[----:B------:R-:W-:Y:S02]  /*4b10*/  ISETP.GE.AND P0, PT, R123, R197, PT ;  /* 0x000000c57b00720c */ /* 0x000fe40003f06270 */
[----:B------:R-:W-:Y:S02]  /*4b20*/  FSEL R4, R107, -INF , !P5 ;  /* 0xff8000006b047808 */ /* 0x000fe40006800000 */
[----:B------:R-:W-:Y:S02]  /*4b30*/  FSEL R151, R112, -INF , !P1 ;  /* 0xff80000070977808 */ /* 0x000fe40004800000 */
[----:B------:R-:W-:Y:S02]  /*4b40*/  FSEL R8, R8, -INF , !P2 ;  /* 0xff80000008087808 */ /* 0x000fe40005000000 */
[----:B------:R-:W-:-:S02]  /*4b50*/  ISETP.GT.AND P1, PT, R198, R56, PT ;  /* 0x00000038c600720c */ /* 0x000fc40003f24270 */
[----:B------:R-:W-:Y:S02]  /*4b60*/  ISETP.GT.AND P2, PT, R196, R123, PT ;  /* 0x0000007bc400720c */ /* 0x000fe40003f44270 */
[----:B------:R-:W-:Y:S02]  /*4b70*/  IABS R69, R69 ;  /* 0x0000004500457213 */ /* 0x000fe40000000000 */
[----:B------:R-:W-:Y:S02]  /*4b80*/  IADD3 R49, PT, PT, R155, -0x10, -R0 ;  /* 0xfffffff09b317810 */ /* 0x000fe40007ffe800 */
[----:B------:R-:W-:Y:S02]  /*4b90*/  FSEL R4, R4, -INF , !P4 ;  /* 0xff80000004047808 */ /* 0x000fe40006000000 */
[----:B------:R-:W-:Y:S02]  /*4ba0*/  FSEL R23, R125, -INF , !P0 ;  /* 0xff8000007d177808 */ /* 0x000fe40004000000 */
[----:B------:R-:W-:-:S02]  /*4bb0*/  ISETP.GE.AND P5, PT, R106, R197, PT ;  /* 0x000000c56a00720c */ /* 0x000fc40003fa6270 */
[----:B------:R-:W-:Y:S02]  /*4bc0*/  ISETP.GE.AND P4, PT, R106, R195, PT ;  /* 0x000000c36a00720c */ /* 0x000fe40003f86270 */
[----:B------:R-:W-:Y:S02]  /*4bd0*/  ISETP.GT.AND P0, PT, R196, R106, PT ;  /* 0x0000006ac400720c */ /* 0x000fe40003f04270 */
[----:B------:R-:W-:Y:S02]  /*4be0*/  FSEL R131, R131, -INF , !P1 ;  /* 0xff80000083837808 */ /* 0x000fe40004800000 */
[----:B------:R-:W-:Y:S02]  /*4bf0*/  FSEL R106, R104, -INF , !P2 ;  /* 0xff800000686a7808 */ /* 0x000fe40005000000 */
[----:B------:R-:W-:Y:S02]  /*4c00*/  I2FP.F32.S32 R69, R69 ;  /* 0x0000004500457245 */ /* 0x000fe40000201400 */
[----:B------:R-:W-:-:S02]  /*4c10*/  ISETP.GT.AND P1, PT, R198, R22, PT ;  /* 0x00000016c600720c */ /* 0x000fc40003f24270 */
[----:B------:R-:W-:Y:S01]  /*4c20*/  IABS R104, R49 ;  /* 0x0000003100687213 */ /* 0x000fe20000000000 */
[----:B------:R-:W-:Y:S01]  /*4c30*/  FFMA.FTZ R19, -R212, R69, R19 ;  /* 0x00000045d4137223 */ /* 0x000fe20000010113 */
[----:B------:R-:W-:Y:S02]  /*4c40*/  IADD3 R47, PT, PT, R155, -0x11, -R0 ;  /* 0xffffffef9b2f7810 */ /* 0x000fe40007ffe800 */
[----:B------:R-:W-:Y:S02]  /*4c50*/  FSEL R16, R108, -INF , !P1 ;  /* 0xff8000006c107808 */ /* 0x000fe40004800000 */
[----:B------:R-:W-:Y:S02]  /*4c60*/  FSEL R18, R18, -INF , !P0 ;  /* 0xff80000012127808 */ /* 0x000fe40004000000 */
[----:B------:R-:W-:Y:S02]  /*4c70*/  I2FP.F32.S32 R107, R104 ;  /* 0x00000068006b7245 */ /* 0x000fe40000201400 */
[----:B------:R-:W-:-:S02]  /*4c80*/  ISETP.GE.AND P1, PT, R123, R195, PT ;  /* 0x000000c37b00720c */ /* 0x000fc40003f26270 */
[----:B------:R-:W-:Y:S01]  /*4c90*/  ISETP.GT.AND P0, PT, R196, R21, PT ;  /* 0x00000015c400720c */ /* 0x000fe20003f04270 */
[----:B------:R-:W-:Y:S01]  /*4ca0*/  FFMA.FTZ R14, -R212, R107, R14 ;  /* 0x0000006bd40e7223 */ /* 0x000fe2000001010e */
[----:B------:R-:W-:Y:S02]  /*4cb0*/  IABS R69, R47 ;  /* 0x0000002f00457213 */ /* 0x000fe40000000000 */
[----:B------:R-:W-:Y:S02]  /*4cc0*/  IADD3 R45, PT, PT, R155, -0x18, -R0 ;  /* 0xffffffe89b2d7810 */ /* 0x000fe40007ffe800 */
[----:B------:R-:W-:Y:S02]  /*4cd0*/  ISETP.GE.AND P2, PT, R21, R197, PT ;  /* 0x000000c51500720c */ /* 0x000fe40003f46270 */
[----:B------:R-:W-:Y:S02]  /*4ce0*/  FSEL R49, R106, -INF , !P1 ;  /* 0xff8000006a317808 */ /* 0x000fe40004800000 */
[----:B------:R-:W-:-:S02]  /*4cf0*/  FSEL R47, R18, -INF , !P4 ;  /* 0xff800000122f7808 */ /* 0x000fc40006000000 */
[----:B------:R-:W-:Y:S02]  /*4d00*/  FSEL R19, R19, -INF , !P0 ;  /* 0xff80000013137808 */ /* 0x000fe40004000000 */
[----:B------:R-:W-:Y:S02]  /*4d10*/  ISETP.GE.AND P1, PT, R21, R195, PT ;  /* 0x000000c31500720c */ /* 0x000fe40003f26270 */
[----:B------:R-:W-:Y:S02]  /*4d20*/  ISETP.GE.AND P4, PT, R17, R197, PT ;  /* 0x000000c51100720c */ /* 0x000fe40003f86270 */
[----:B------:R-:W-:Y:S02]  /*4d30*/  ISETP.GT.AND P0, PT, R196, R17, PT ;  /* 0x00000011c400720c */ /* 0x000fe40003f04270 */
[----:B------:R-:W-:Y:S02]  /*4d40*/  I2FP.F32.S32 R69, R69 ;  /* 0x0000004500457245 */ /* 0x000fe40000201400 */
[----:B------:R-:W-:-:S02]  /*4d50*/  FSEL R21, R124, -INF , !P2 ;  /* 0xff8000007c157808 */ /* 0x000fc40005000000 */
[----:B------:R-:W-:Y:S01]  /*4d60*/  IABS R18, R45 ;  /* 0x0000002d00127213 */ /* 0x000fe20000000000 */
[----:B------:R-:W-:Y:S01]  /*4d70*/  FFMA.FTZ R69, -R212, R69, R15 ;  /* 0x00000045d4457223 */ /* 0x000fe2000001010f */
[----:B------:R-:W-:Y:S02]  /*4d80*/  IADD3 R68, PT, PT, R155, -0x19, -R0 ;  /* 0xffffffe79b447810 */ /* 0x000fe40007ffe800 */
[----:B------:R-:W-:Y:S02]  /*4d90*/  ISETP.GE.AND P2, PT, R17, R195, PT ;  /* 0x000000c31100720c */ /* 0x000fe40003f46270 */
[----:B------:R-:W-:Y:S02]  /*4da0*/  FSEL R45, R19, -INF , !P1 ;  /* 0xff800000132d7808 */ /* 0x000fe40004800000 */
[----:B------:R-:W-:Y:S02]  /*4db0*/  FSEL R17, R122, -INF , !P4 ;  /* 0xff8000007a117808 */ /* 0x000fe40006000000 */
[----:B------:R-:W-:-:S02]  /*4dc0*/  FSEL R14, R14, -INF , !P0 ;  /* 0xff8000000e0e7808 */ /* 0x000fc40004000000 */
[C---:B------:R-:W-:Y:S02]  /*4dd0*/  ISETP.GE.AND P1, PT, R101.reuse, R197, PT ;  /* 0x000000c56500720c */ /* 0x040fe40003f26270 */
[----:B------:R-:W-:Y:S02]  /*4de0*/  ISETP.GE.AND P4, PT, R101, R195, PT ;  /* 0x000000c36500720c */ /* 0x000fe40003f86270 */
[----:B------:R-:W-:Y:S02]  /*4df0*/  ISETP.GT.AND P0, PT, R196, R101, PT ;  /* 0x00000065c400720c */ /* 0x000fe40003f04270 */
[----:B------:R-:W-:Y:S02]  /*4e00*/  I2FP.F32.S32 R101, R18 ;  /* 0x0000001200657245 */ /* 0x000fe40000201400 */
[----:B------:R-:W-:Y:S02]  /*4e10*/  IABS R68, R68 ;  /* 0x0000004400447213 */ /* 0x000fe40000000000 */
[----:B------:R-:W-:Y:S01]  /*4e20*/  IADD3 R52, PT, PT, R155, -0x20, -R0 ;  /* 0xffffffe09b347810 */ /* 0x000fe20007ffe800 */
[----:B------:R-:W-:Y:S01]  /*4e30*/  FFMA.FTZ R10, -R212, R101, R10 ;  /* 0x00000065d40a7223 */ /* 0x000fe2000001010a */
[----:B------:R-:W-:-:S02]  /*4e40*/  FSEL R69, R69, -INF , !P0 ;  /* 0xff80000045457808 */ /* 0x000fc40004000000 */
[----:B------:R-:W-:Y:S02]  /*4e50*/  I2FP.F32.S32 R68, R68 ;  /* 0x0000004400447245 */ /* 0x000fe40000201400 */
[----:B------:R-:W-:Y:S02]  /*4e60*/  ISETP.GT.AND P0, PT, R196, R7, PT ;  /* 0x00000007c400720c */ /* 0x000fe40003f04270 */
[----:B------:R-:W-:Y:S01]  /*4e70*/  IABS R52, R52 ;  /* 0x0000003400347213 */ /* 0x000fe20000000000 */
[----:B------:R-:W-:Y:S01]  /*4e80*/  FFMA.FTZ R68, -R212, R68, R11 ;  /* 0x00000044d4447223 */ /* 0x000fe2000001010b */
[----:B------:R-:W-:Y:S02]  /*4e90*/  FSEL R19, R14, -INF , !P2 ;  /* 0xff8000000e137808 */ /* 0x000fe40005000000 */
[----:B------:R-:W-:Y:S02]  /*4ea0*/  FSEL R15, R105, -INF , !P1 ;  /* 0xff800000690f7808 */ /* 0x000fe40004800000 */
[----:B------:R-:W-:-:S02]  /*4eb0*/  ISETP.GE.AND P2, PT, R7, R197, PT ;  /* 0x000000c50700720c */ /* 0x000fc40003f46270 */
[----:B------:R-:W-:Y:S02]  /*4ec0*/  ISETP.GE.AND P1, PT, R7, R195, PT ;  /* 0x000000c30700720c */ /* 0x000fe40003f26270 */
[----:B------:R-:W-:Y:S02]  /*4ed0*/  FSEL R7, R69, -INF , !P4 ;  /* 0xff80000045077808 */ /* 0x000fe40006000000 */
[----:B------:R-:W-:Y:S02]  /*4ee0*/  FSEL R10, R10, -INF , !P0 ;  /* 0xff8000000a0a7808 */ /* 0x000fe40004000000 */
[----:B------:R-:W-:Y:S02]  /*4ef0*/  I2FP.F32.S32 R69, R52 ;  /* 0x0000003400457245 */ /* 0x000fe40000201400 */
[----:B------:R-:W-:Y:S02]  /*4f00*/  ISETP.GT.AND P0, PT, R196, R5, PT ;  /* 0x00000005c400720c */ /* 0x000fe40003f04270 */
[----:B------:R-:W-:Y:S01]  /*4f10*/  IADD3 R50, PT, PT, R155, -0x21, -R0 ;  /* 0xffffffdf9b327810 */ /* 0x000fe20007ffe800 */
[----:B------:R-:W-:Y:S01]  /*4f20*/  FFMA.FTZ R69, -R212, R69, R102 ;  /* 0x00000045d4457223 */ /* 0x000fe20000010166 */
[----:B------:R-:W-:-:S02]  /*4f30*/  ISETP.GE.AND P4, PT, R5, R197, PT ;  /* 0x000000c50500720c */ /* 0x000fc40003f86270 */
[----:B------:R-:W-:Y:S02]  /*4f40*/  FSEL R68, R68, -INF , !P0 ;  /* 0xff80000044447808 */ /* 0x000fe40004000000 */
[----:B------:R-:W-:Y:S02]  /*4f50*/  IABS R50, R50 ;  /* 0x0000003200327213 */ /* 0x000fe40000000000 */
[----:B------:R-:W-:Y:S02]  /*4f60*/  ISETP.GT.AND P0, PT, R196, R9, PT ;  /* 0x00000009c400720c */ /* 0x000fe40003f04270 */
[C-C-:B------:R-:W-:Y:S02]  /*4f70*/  IADD3 R46, PT, PT, R155.reuse, -0x28, -R0.reuse ;  /* 0xffffffd89b2e7810 */ /* 0x140fe40007ffe800 */
[----:B------:R-:W-:Y:S02]  /*4f80*/  FSEL R11, R100, -INF , !P4 ;  /* 0xff800000640b7808 */ /* 0x000fe40006000000 */
[----:B------:R-:W-:-:S02]  /*4f90*/  IADD3 R35, PT, PT, R155, -0x29, -R0 ;  /* 0xffffffd79b237810 */ /* 0x000fc40007ffe800 */
[-C--:B------:R-:W-:Y:S02]  /*4fa0*/  ISETP.GE.AND P4, PT, R9, R195.reuse, PT ;  /* 0x000000c30900720c */ /* 0x080fe40003f86270 */
[----:B------:R-:W-:Y:S02]  /*4fb0*/  I2FP.F32.S32 R50, R50 ;  /* 0x0000003200327245 */ /* 0x000fe40000201400 */
[----:B------:R-:W-:Y:S02]  /*4fc0*/  FSEL R69, R69, -INF , !P0 ;  /* 0xff80000045457808 */ /* 0x000fe40004000000 */
[----:B------:R-:W-:Y:S01]  /*4fd0*/  FSEL R13, R13, -INF , !P2 ;  /* 0xff8000000d0d7808 */ /* 0x000fe20005000000 */
[----:B------:R-:W-:Y:S01]  /*4fe0*/  FFMA.FTZ R50, -R212, R50, R103 ;  /* 0x00000032d4327223 */ /* 0x000fe20000010167 */
[----:B------:R-:W-:Y:S02]  /*4ff0*/  IABS R46, R46 ;  /* 0x0000002e002e7213 */ /* 0x000fe40000000000 */
[----:B------:R-:W-:-:S02]  /*5000*/  ISETP.GE.AND P2, PT, R5, R195, PT ;  /* 0x000000c30500720c */ /* 0x000fc40003f46270 */
[----:B------:R-:W-:Y:S02]  /*5010*/  FSEL R5, R10, -INF , !P1 ;  /* 0xff8000000a057808 */ /* 0x000fe40004800000 */
[----:B------:R-:W-:Y:S02]  /*5020*/  IABS R10, R35 ;  /* 0x00000023000a7213 */ /* 0x000fe40000000000 */
[----:B------:R-:W-:Y:S02]  /*5030*/  FSEL R239, R69, -INF , !P4 ;  /* 0xff80000045ef7808 */ /* 0x000fe40006000000 */
[----:B------:R-:W-:Y:S01]  /*5040*/  I2FP.F32.S32 R69, R46 ;  /* 0x0000002e00457245 */ /* 0x000fe20000201400 */
[----:B------:R-:W-:Y:S01]  /*5050*/  IMAD.MOV.U32 R14, RZ, RZ, R10 ;  /* 0x000000ffff0e7224 */ /* 0x000fe200078e000a */
[----:B------:R-:W-:Y:S02]  /*5060*/  IADD3 R33, PT, PT, R155, -0x30, -R0 ;  /* 0xffffffd09b217810 */ /* 0x000fe40007ffe800 */
[----:B------:R-:W-:Y:S01]  /*5070*/  ISETP.GT.AND P0, PT, R196, R96, PT ;  /* 0x00000060c400720c */ /* 0x000fe20003f04270 */
[----:B------:R-:W-:Y:S01]  /*5080*/  FFMA.FTZ R69, -R212, R69, R98 ;  /* 0x00000045d4457223 */ /* 0x000fe20000010162 */
[----:B------:R-:W-:-:S02]  /*5090*/  ISETP.GE.AND P1, PT, R9, R197, PT ;  /* 0x000000c50900720c */ /* 0x000fc40003f26270 */
[----:B------:R-:W-:Y:S02]  /*50a0*/  FSEL R9, R68, -INF , !P2 ;  /* 0xff80000044097808 */ /* 0x000fe40005000000 */
[----:B------:R-:W-:Y:S02]  /*50b0*/  ISETP.GE.AND P2, PT, R96, R197, PT ;  /* 0x000000c56000720c */ /* 0x000fe40003f46270 */
[----:B------:R-:W-:Y:S02]  /*50c0*/  FSEL R50, R50, -INF , !P0 ;  /* 0xff80000032327808 */ /* 0x000fe40004000000 */
[----:B------:R-:W-:Y:S02]  /*50d0*/  IABS R10, R33 ;  /* 0x00000021000a7213 */ /* 0x000fe40000000000 */
[----:B------:R-:W-:Y:S02]  /*50e0*/  ISETP.GT.AND P0, PT, R196, R93, PT ;  /* 0x0000005dc400720c */ /* 0x000fe40003f04270 */
[----:B------:R-:W-:Y:S01]  /*50f0*/  FSEL R35, R97, -INF , !P2 ;  /* 0xff80000061237808 */ /* 0x000fe20005000000 */
[----:B------:R-:W-:Y:S01]  /*5100*/  IMAD.MOV.U32 R18, RZ, RZ, R10 ;  /* 0x000000ffff127224 */ /* 0x000fe200078e000a */
[----:B------:R-:W-:-:S02]  /*5110*/  ISETP.GE.AND P2, PT, R93, R195, PT ;  /* 0x000000c35d00720c */ /* 0x000fc40003f46270 */
[----:B------:R-:W-:Y:S02]  /*5120*/  I2FP.F32.S32 R14, R14 ;  /* 0x0000000e000e7245 */ /* 0x000fe40000201400 */
[----:B------:R-:W-:Y:S02]  /*5130*/  FSEL R69, R69, -INF , !P0 ;  /* 0xff80000045457808 */ /* 0x000fe40004000000 */
[----:B------:R-:W-:Y:S01]  /*5140*/  IADD3 R31, PT, PT, R155, -0x31, -R0 ;  /* 0xffffffcf9b1f7810 */ /* 0x000fe20007ffe800 */
[----:B------:R-:W-:Y:S01]  /*5150*/  FFMA.FTZ R14, -R212, R14, R99 ;  /* 0x0000000ed40e7223 */ /* 0x000fe20000010163 */
[----:B------:R-:W-:Y:S02]  /*5160*/  FSEL R235, R235, -INF , !P1 ;  /* 0xff800000ebeb7808 */ /* 0x000fe40004800000 */
[----:B------:R-:W-:Y:S02]  /*5170*/  FSEL R237, R69, -INF , !P2 ;  /* 0xff80000045ed7808 */ /* 0x000fe40005000000 */
[----:B------:R-:W-:-:S02]  /*5180*/  ISETP.GE.AND P1, PT, R96, R195, PT ;  /* 0x000000c36000720c */ /* 0x000fc40003f26270 */
[----:B------:R-:W-:Y:S02]  /*5190*/  IABS R10, R31 ;  /* 0x0000001f000a7213 */ /* 0x000fe40000000000 */
[----:B------:R-:W-:Y:S02]  /*51a0*/  I2FP.F32.S32 R69, R18 ;  /* 0x0000001200457245 */ /* 0x000fe40000201400 */
[----:B------:R-:W-:Y:S01]  /*51b0*/  ISETP.GT.AND P0, PT, R196, R89, PT ;  /* 0x00000059c400720c */ /* 0x000fe20003f04270 */
[----:B------:R-:W-:Y:S01]  /*51c0*/  IMAD.MOV.U32 R18, RZ, RZ, R10 ;  /* 0x000000ffff127224 */ /* 0x000fe200078e000a */
[----:B------:R-:W-:Y:S01]  /*51d0*/  FSEL R33, R50, -INF , !P1 ;  /* 0xff80000032217808 */ /* 0x000fe20004800000 */
[----:B------:R-:W-:Y:S01]  /*51e0*/  FFMA.FTZ R69, -R212, R69, R94 ;  /* 0x00000045d4457223 */ /* 0x000fe2000001015e */
[----:B------:R-:W-:Y:S02]  /*51f0*/  ISETP.GE.AND P1, PT, R89, R197, PT ;  /* 0x000000c55900720c */ /* 0x000fe40003f26270 */
[----:B------:R-:W-:-:S02]  /*5200*/  FSEL R14, R14, -INF , !P0 ;  /* 0xff8000000e0e7808 */ /* 0x000fc40004000000 */
[----:B------:R-:W-:Y:S02]  /*5210*/  ISETP.GT.AND P0, PT, R196, R88, PT ;  /* 0x00000058c400720c */ /* 0x000fe40003f04270 */
[----:B------:R-:W-:Y:S02]  /*5220*/  IADD3 R29, PT, PT, R155, -0x38, -R0 ;  /* 0xffffffc89b1d7810 */ /* 0x000fe40007ffe800 */
[----:B------:R-:W-:Y:S02]  /*5230*/  FSEL R31, R92, -INF , !P1 ;  /* 0xff8000005c1f7808 */ /* 0x000fe40004800000 */
[----:B------:R-:W-:Y:S02]  /*5240*/  ISETP.GE.AND P1, PT, R88, R195, PT ;  /* 0x000000c35800720c */ /* 0x000fe40003f26270 */
[----:B------:R-:W-:Y:S02]  /*5250*/  I2FP.F32.S32 R18, R18 ;  /* 0x0000001200127245 */ /* 0x000fe40000201400 */
[----:B------:R-:W-:-:S02]  /*5260*/  FSEL R69, R69, -INF , !P0 ;  /* 0xff80000045457808 */ /* 0x000fc40004000000 */
[----:B------:R-:W-:Y:S01]  /*5270*/  IABS R10, R29 ;  /* 0x0000001d000a7213 */ /* 0x000fe20000000000 */
[----:B------:R-:W-:Y:S01]  /*5280*/  FFMA.FTZ R18, -R212, R18, R95 ;  /* 0x00000012d4127223 */ /* 0x000fe2000001015f */
[----:B------:R-:W-:Y:S02]  /*5290*/  IADD3 R44, PT, PT, R155, -0x39, -R0 ;  /* 0xffffffc79b2c7810 */ /* 0x000fe40007ffe800 */
[----:B------:R-:W-:Y:S02]  /*52a0*/  FSEL R231, R69, -INF , !P1 ;  /* 0xff80000045e77808 */ /* 0x000fe40004800000 */
[----:B------:R-:W-:Y:S02]  /*52b0*/  I2FP.F32.S32 R69, R10 ;  /* 0x0000000a00457245 */ /* 0x000fe40000201400 */
[----:B------:R-:W-:Y:S02]  /*52c0*/  ISETP.GT.AND P0, PT, R196, R85, PT ;  /* 0x00000055c400720c */ /* 0x000fe40003f04270 */
[----:B------:R-:W-:Y:S01]  /*52d0*/  IABS R44, R44 ;  /* 0x0000002c002c7213 */ /* 0x000fe20000000000 */
[----:B------:R-:W-:Y:S01]  /*52e0*/  FFMA.FTZ R69, -R212, R69, R90 ;  /* 0x00000045d4457223 */ /* 0x000fe2000001015a */
[----:B------:R-:W-:-:S02]  /*52f0*/  IADD3 R43, PT, PT, R155, -0x40, -R0 ;  /* 0xffffffc09b2b7810 */ /* 0x000fc40007ffe800 */
[----:B------:R-:W-:Y:S02]  /*5300*/  FSEL R18, R18, -INF , !P0 ;  /* 0xff80000012127808 */ /* 0x000fe40004000000 */
[----:B------:R-:W-:Y:S02]  /*5310*/  I2FP.F32.S32 R44, R44 ;  /* 0x0000002c002c7245 */ /* 0x000fe40000201400 */
[----:B------:R-:W-:Y:S02]  /*5320*/  ISETP.GT.AND P0, PT, R196, R84, PT ;  /* 0x00000054c400720c */ /* 0x000fe40003f04270 */
[----:B------:R-:W-:Y:S01]  /*5330*/  IABS R43, R43 ;  /* 0x0000002b002b7213 */ /* 0x000fe20000000000 */
[----:B------:R-:W-:Y:S01]  /*5340*/  FFMA.FTZ R44, -R212, R44, R91 ;  /* 0x0000002cd42c7223 */ /* 0x000fe2000001015b */
[----:B------:R-:W-:Y:S02]  /*5350*/  IADD3 R42, PT, PT, R155, -0x41, -R0 ;  /* 0xffffffbf9b2a7810 */ /* 0x000fe40007ffe800 */
[----:B------:R-:W-:-:S02]  /*5360*/  ISETP.GE.AND P4, PT, R93, R197, PT ;  /* 0x000000c55d00720c */ /* 0x000fc40003f86270 */
[----:B------:R-:W-:Y:S02]  /*5370*/  FSEL R69, R69, -INF , !P0 ;  /* 0xff80000045457808 */ /* 0x000fe40004000000 */
[----:B------:R-:W-:Y:S02]  /*5380*/  I2FP.F32.S32 R43, R43 ;  /* 0x0000002b002b7245 */ /* 0x000fe40000201400 */
[----:B------:R-:W-:Y:S02]  /*5390*/  ISETP.GT.AND P0, PT, R196, R81, PT ;  /* 0x00000051c400720c */ /* 0x000fe40003f04270 */
[----:B------:R-:W-:Y:S01]  /*53a0*/  IABS R42, R42 ;  /* 0x0000002a002a7213 */ /* 0x000fe20000000000 */
[----:B------:R-:W-:Y:S01]  /*53b0*/  FFMA.FTZ R43, -R212, R43, R86 ;  /* 0x0000002bd42b7223 */ /* 0x000fe20000010156 */
[----:B------:R-:W-:Y:S02]  /*53c0*/  IADD3 R41, PT, PT, R155, -0x48, -R0 ;  /* 0xffffffb89b297810 */ /* 0x000fe40007ffe800 */
[----:B------:R-:W-:-:S02]  /*53d0*/  FSEL R233, R233, -INF , !P4 ;  /* 0xff800000e9e97808 */ /* 0x000fc40006000000 */
[----:B------:R-:W-:Y:S02]  /*53e0*/  ISETP.GE.AND P4, PT, R89, R195, PT ;  /* 0x000000c35900720c */ /* 0x000fe40003f86270 */
[----:B------:R-:W-:Y:S02]  /*53f0*/  ISETP.GE.AND P1, PT, R84, R197, PT ;  /* 0x000000c55400720c */ /* 0x000fe40003f26270 */
[----:B------:R-:W-:Y:S02]  /*5400*/  FSEL R44, R44, -INF , !P0 ;  /* 0xff8000002c2c7808 */ /* 0x000fe40004000000 */
[----:B------:R-:W-:Y:S02]  /*5410*/  I2FP.F32.S32 R42, R42 ;  /* 0x0000002a002a7245 */ /* 0x000fe40000201400 */
[----:B------:R-:W-:Y:S02]  /*5420*/  ISETP.GT.AND P0, PT, R196, R80, PT ;  /* 0x00000050c400720c */ /* 0x000fe40003f04270 */
[----:B------:R-:W-:Y:S01]  /*5430*/  IABS R41, R41 ;  /* 0x0000002900297213 */ /* 0x000fe20000000000 */
[----:B------:R-:W-:Y:S01]  /*5440*/  FFMA.FTZ R42, -R212, R42, R87 ;  /* 0x0000002ad42a7223 */ /* 0x000fe20000010157 */
[----:B------:R-:W-:-:S02]  /*5450*/  FSEL R29, R14, -INF , !P4 ;  /* 0xff8000000e1d7808 */ /* 0x000fc40006000000 */
[----:B------:R-:W-:Y:S02]  /*5460*/  FSEL R225, R225, -INF , !P1 ;  /* 0xff800000e1e17808 */ /* 0x000fe40004800000 */
[----:B------:R-:W-:Y:S02]  /*5470*/  ISETP.GE.AND P4, PT, R85, R197, PT ;  /* 0x000000c55500720c */ /* 0x000fe40003f86270 */
[----:B------:R-:W-:Y:S02]  /*5480*/  ISETP.GE.AND P1, PT, R81, R195, PT ;  /* 0x000000c35100720c */ /* 0x000fe40003f26270 */
[----:B------:R-:W-:Y:S02]  /*5490*/  FSEL R43, R43, -INF , !P0 ;  /* 0xff8000002b2b7808 */ /* 0x000fe40004000000 */
[----:B------:R-:W-:Y:S02]  /*54a0*/  I2FP.F32.S32 R41, R41 ;  /* 0x0000002900297245 */ /* 0x000fe40000201400 */
[----:B------:R-:W-:-:S02]  /*54b0*/  ISETP.GT.AND P0, PT, R196, R77, PT ;  /* 0x0000004dc400720c */ /* 0x000fc40003f04270 */
[----:B------:R-:W-:Y:S01]  /*54c0*/  IADD3 R40, PT, PT, R155, -0x49, -R0 ;  /* 0xffffffb79b287810 */ /* 0x000fe20007ffe800 */
[----:B------:R-:W-:Y:S01]  /*54d0*/  FFMA.FTZ R41, -R212, R41, R82 ;  /* 0x00000029d4297223 */ /* 0x000fe20000010152 */
[----:B------:R-:W-:Y:S02]  /*54e0*/  FSEL R133, R133, -INF , !P4 ;  /* 0xff80000085857808 */ /* 0x000fe40006000000 */
[----:B------:R-:W-:Y:S02]  /*54f0*/  FSEL R217, R44, -INF , !P1 ;  /* 0xff8000002cd97808 */ /* 0x000fe40004800000 */
[----:B------:R-:W-:Y:S02]  /*5500*/  ISETP.GE.AND P4, PT, R84, R195, PT ;  /* 0x000000c35400720c */ /* 0x000fe40003f86270 */
[----:B------:R-:W-:Y:S02]  /*5510*/  ISETP.GE.AND P1, PT, R77, R197, PT ;  /* 0x000000c54d00720c */ /* 0x000fe40003f26270 */
[----:B------:R-:W-:-:S02]  /*5520*/  FSEL R42, R42, -INF , !P0 ;  /* 0xff8000002a2a7808 */ /* 0x000fc40004000000 */
[----:B------:R-:W-:Y:S02]  /*5530*/  IABS R40, R40 ;  /* 0x0000002800287213 */ /* 0x000fe40000000000 */
[----:B------:R-:W-:Y:S02]  /*5540*/  ISETP.GT.AND P0, PT, R196, R76, PT ;  /* 0x0000004cc400720c */ /* 0x000fe40003f04270 */
[----:B------:R-:W-:Y:S02]  /*5550*/  IADD3 R38, PT, PT, R155, -0x50, -R0 ;  /* 0xffffffb09b267810 */ /* 0x000fe40007ffe800 */
[----:B------:R-:W-:Y:S02]  /*5560*/  FSEL R229, R69, -INF , !P4 ;  /* 0xff80000045e57808 */ /* 0x000fe40006000000 */
[----:B------:R-:W-:Y:S02]  /*5570*/  FSEL R163, R163, -INF , !P1 ;  /* 0xff800000a3a37808 */ /* 0x000fe40004800000 */
[----:B------:R-:W-:-:S02]  /*5580*/  ISETP.GE.AND P4, PT, R80, R197, PT ;  /* 0x000000c55000720c */ /* 0x000fc40003f86270 */
[----:B------:R-:W-:Y:S02]  /*5590*/  ISETP.GE.AND P1, PT, R76, R195, PT ;  /* 0x000000c34c00720c */ /* 0x000fe40003f26270 */
[----:B------:R-:W-:Y:S02]  /*55a0*/  I2FP.F32.S32 R40, R40 ;  /* 0x0000002800287245 */ /* 0x000fe40000201400 */
[----:B------:R-:W-:Y:S02]  /*55b0*/  FSEL R41, R41, -INF , !P0 ;  /* 0xff80000029297808 */ /* 0x000fe40004000000 */
[----:B------:R-:W-:Y:S01]  /*55c0*/  IABS R38, R38 ;  /* 0x0000002600267213 */ /* 0x000fe20000000000 */
[----:B------:R-:W-:Y:S01]  /*55d0*/  FFMA.FTZ R40, -R212, R40, R83 ;  /* 0x00000028d4287223 */ /* 0x000fe20000010153 */
[----:B------:R-:W-:Y:S02]  /*55e0*/  FSEL R185, R185, -INF , !P4 ;  /* 0xff800000b9b97808 */ /* 0x000fe40006000000 */
[----:B------:R-:W-:-:S02]  /*55f0*/  FSEL R209, R41, -INF , !P1 ;  /* 0xff80000029d17808 */ /* 0x000fc40004800000 */
[----:B------:R-:W-:Y:S02]  /*5600*/  ISETP.GE.AND P4, PT, R77, R195, PT ;  /* 0x000000c34d00720c */ /* 0x000fe40003f86270 */
[----:B------:R-:W-:Y:S02]  /*5610*/  I2FP.F32.S32 R41, R38 ;  /* 0x0000002600297245 */ /* 0x000fe40000201400 */
[----:B------:R-:W-:Y:S02]  /*5620*/  ISETP.GT.AND P0, PT, R196, R73, PT ;  /* 0x00000049c400720c */ /* 0x000fe40003f04270 */
[----:B------:R-:W-:Y:S01]  /*5630*/  IADD3 R37, PT, PT, R155, -0x51, -R0 ;  /* 0xffffffaf9b257810 */ /* 0x000fe20007ffe800 */
[----:B------:R-:W-:Y:S01]  /*5640*/  FFMA.FTZ R41, -R212, R41, R78 ;  /* 0x00000029d4297223 */ /* 0x000fe2000001014e */
[----:B------:R-:W-:Y:S02]  /*5650*/  FSEL R159, R42, -INF , !P4 ;  /* 0xff8000002a9f7808 */ /* 0x000fe40006000000 */
[----:B------:R-:W-:-:S02]  /*5660*/  ISETP.GE.AND P4, PT, R73, R197, PT ;  /* 0x000000c54900720c */ /* 0x000fc40003f86270 */
[----:B------:R-:W-:Y:S02]  /*5670*/  FSEL R40, R40, -INF , !P0 ;  /* 0xff80000028287808 */ /* 0x000fe40004000000 */
[C-C-:B------:R-:W-:Y:S02]  /*5680*/  IADD3 R27, PT, PT, R155.reuse, -0x59, -R0.reuse ;  /* 0xffffffa79b1b7810 */ /* 0x140fe40007ffe800 */
[----:B------:R-:W-:Y:S02]  /*5690*/  IABS R37, R37 ;  /* 0x0000002500257213 */ /* 0x000fe40000000000 */
[----:B------:R-:W-:Y:S02]  /*56a0*/  ISETP.GT.AND P0, PT, R196, R72, PT ;  /* 0x00000048c400720c */ /* 0x000fe40003f04270 */
[----:B------:R-:W-:Y:S02]  /*56b0*/  IADD3 R36, PT, PT, R155, -0x58, -R0 ;  /* 0xffffffa89b247810 */ /* 0x000fe40007ffe800 */
[----:B------:R-:W-:-:S02]  /*56c0*/  FSEL R169, R169, -INF , !P4 ;  /* 0xff800000a9a97808 */ /* 0x000fc40006000000 */
[----:B------:R-:W-:Y:S02]  /*56d0*/  ISETP.GE.AND P4, PT, R72, R195, PT ;  /* 0x000000c34800720c */ /* 0x000fe40003f86270 */
[----:B------:R-:W-:Y:S02]  /*56e0*/  I2FP.F32.S32 R37, R37 ;  /* 0x0000002500257245 */ /* 0x000fe40000201400 */
[----:B------:R-:W-:Y:S02]  /*56f0*/  FSEL R41, R41, -INF , !P0 ;  /* 0xff80000029297808 */ /* 0x000fe40004000000 */
[----:B------:R-:W-:Y:S01]  /*5700*/  IABS R10, R27 ;  /* 0x0000001b000a7213 */ /* 0x000fe20000000000 */
[----:B------:R-:W-:Y:S01]  /*5710*/  FFMA.FTZ R37, -R212, R37, R79 ;  /* 0x00000025d4257223 */ /* 0x000fe2000001014f */
[----:B------:R-:W-:Y:S02]  /*5720*/  IABS R36, R36 ;  /* 0x0000002400247213 */ /* 0x000fe40000000000 */
[----:B------:R-:W-:Y:S01]  /*5730*/  FSEL R27, R41, -INF , !P4 ;  /* 0xff800000291b7808 */ /* 0x000fe20006000000 */
[----:B------:R-:W-:Y:S01]  /*5740*/  IMAD.MOV.U32 R14, RZ, RZ, R10 ;  /* 0x000000ffff0e7224 */ /* 0x000fe200078e000a */
[----:B------:R-:W-:-:S02]  /*5750*/  ISETP.GE.AND P1, PT, R72, R197, PT ;  /* 0x000000c54800720c */ /* 0x000fc40003f26270 */
[----:B------:R-:W-:Y:S02]  /*5760*/  I2FP.F32.S32 R41, R36 ;  /* 0x0000002400297245 */ /* 0x000fe40000201400 */
[----:B------:R-:W-:Y:S02]  /*5770*/  ISETP.GT.AND P0, PT, R196, R71, PT ;  /* 0x00000047c400720c */ /* 0x000fe40003f04270 */
[----:B------:R-:W-:Y:S01]  /*5780*/  IADD3 R25, PT, PT, R155, -0x60, -R0 ;  /* 0xffffffa09b197810 */ /* 0x000fe20007ffe800 */
[----:B------:R-:W-:Y:S01]  /*5790*/  FFMA.FTZ R41, -R212, R41, R74 ;  /* 0x00000029d4297223 */ /* 0x000fe2000001014a */
[----:B------:R-:W-:Y:S02]  /*57a0*/  FSEL R173, R173, -INF , !P1 ;  /* 0xff800000adad7808 */ /* 0x000fe40004800000 */
[----:B------:R-:W-:Y:S02]  /*57b0*/  ISETP.GE.AND P1, PT, R71, R195, PT ;  /* 0x000000c34700720c */ /* 0x000fe40003f26270 */
[----:B------:R-:W-:-:S02]  /*57c0*/  FSEL R37, R37, -INF , !P0 ;  /* 0xff80000025257808 */ /* 0x000fc40004000000 */
[----:B------:R-:W-:Y:S02]  /*57d0*/  I2FP.F32.S32 R14, R14 ;  /* 0x0000000e000e7245 */ /* 0x000fe40000201400 */
[----:B------:R-:W-:Y:S02]  /*57e0*/  ISETP.GE.AND P2, PT, R88, R197, PT ;  /* 0x000000c55800720c */ /* 0x000fe40003f46270 */
[----:B------:R-:W-:Y:S01]  /*57f0*/  ISETP.GT.AND P0, PT, R196, R70, PT ;  /* 0x00000046c400720c */ /* 0x000fe20003f04270 */
[----:B------:R-:W-:Y:S01]  /*5800*/  FFMA.FTZ R14, -R212, R14, R75 ;  /* 0x0000000ed40e7223 */ /* 0x000fe2000001014b */
[----:B------:R-:W-:Y:S02]  /*5810*/  IABS R10, R25 ;  /* 0x00000019000a7213 */ /* 0x000fe40000000000 */
[----:B------:R-:W-:Y:S02]  /*5820*/  FSEL R25, R37, -INF , !P1 ;  /* 0xff80000025197808 */ /* 0x000fe40004800000 */
[----:B------:R-:W-:-:S02]  /*5830*/  FSEL R227, R227, -INF , !P2 ;  /* 0xff800000e3e37808 */ /* 0x000fc40005000000 */
[----:B------:R-:W-:Y:S02]  /*5840*/  FSEL R41, R41, -INF , !P0 ;  /* 0xff80000029297808 */ /* 0x000fe40004000000 */
[----:B------:R-:W-:Y:S02]  /*5850*/  I2FP.F32.S32 R37, R10 ;  /* 0x0000000a00257245 */ /* 0x000fe40000201400 */
[----:B------:R-:W-:Y:S02]  /*5860*/  ISETP.GE.AND P2, PT, R85, R195, PT ;  /* 0x000000c35500720c */ /* 0x000fe40003f46270 */
[----:B------:R-:W-:Y:S01]  /*5870*/  ISETP.GT.AND P0, PT, R196, R64, PT ;  /* 0x00000040c400720c */ /* 0x000fe20003f04270 */
[----:B------:R-:W-:Y:S01]  /*5880*/  FFMA.FTZ R37, -R212, R37, R114 ;  /* 0x00000025d4257223 */ /* 0x000fe20000010172 */
[----:B------:R-:W-:Y:S02]  /*5890*/  IADD3 R34, PT, PT, R155, -0x61, -R0 ;  /* 0xffffff9f9b227810 */ /* 0x000fe40007ffe800 */
[----:B------:R-:W-:-:S02]  /*58a0*/  FSEL R127, R18, -INF , !P2 ;  /* 0xff800000127f7808 */ /* 0x000fc40005000000 */
[-C--:B------:R-:W-:Y:S02]  /*58b0*/  ISETP.GE.AND P1, PT, R64, R197.reuse, PT ;  /* 0x000000c54000720c */ /* 0x080fe40003f26270 */
[----:B------:R-:W-:Y:S02]  /*58c0*/  FSEL R14, R14, -INF , !P0 ;  /* 0xff8000000e0e7808 */ /* 0x000fe40004000000 */
[----:B------:R-:W-:Y:S02]  /*58d0*/  ISETP.GE.AND P2, PT, R81, R197, PT ;  /* 0x000000c55100720c */ /* 0x000fe40003f46270 */
[----:B------:R-:W-:Y:S02]  /*58e0*/  IABS R34, R34 ;  /* 0x0000002200227213 */ /* 0x000fe40000000000 */
[----:B------:R-:W-:Y:S02]  /*58f0*/  ISETP.GT.AND P0, PT, R196, R61, PT ;  /* 0x0000003dc400720c */ /* 0x000fe40003f04270 */
[----:B------:R-:W-:-:S02]  /*5900*/  IADD3 R32, PT, PT, R155, -0x68, -R0 ;  /* 0xffffff989b207810 */ /* 0x000fc40007ffe800 */
[----:B------:R-:W-:Y:S02]  /*5910*/  FSEL R167, R167, -INF , !P1 ;  /* 0xff800000a7a77808 */ /* 0x000fe40004800000 */
[----:B------:R-:W-:Y:S02]  /*5920*/  FSEL R223, R223, -INF , !P2 ;  /* 0xff800000dfdf7808 */ /* 0x000fe40005000000 */
[----:B------:R-:W-:Y:S02]  /*5930*/  ISETP.GE.AND P4, PT, R70, R197, PT ;  /* 0x000000c54600720c */ /* 0x000fe40003f86270 */
[----:B------:R-:W-:Y:S02]  /*5940*/  ISETP.GE.AND P1, PT, R61, R195, PT ;  /* 0x000000c33d00720c */ /* 0x000fe40003f26270 */
[----:B------:R-:W-:Y:S02]  /*5950*/  I2FP.F32.S32 R34, R34 ;  /* 0x0000002200227245 */ /* 0x000fe40000201400 */
[----:B------:R-:W-:-:S02]  /*5960*/  FSEL R37, R37, -INF , !P0 ;  /* 0xff80000025257808 */ /* 0x000fc40004000000 */
[----:B------:R-:W-:Y:S01]  /*5970*/  ISETP.GE.AND P2, PT, R80, R195, PT ;  /* 0x000000c35000720c */ /* 0x000fe20003f46270 */
[----:B------:R-:W-:Y:S01]  /*5980*/  FFMA.FTZ R34, -R212, R34, R115 ;  /* 0x00000022d4227223 */ /* 0x000fe20000010173 */
[----:B------:R-:W-:Y:S02]  /*5990*/  IABS R32, R32 ;  /* 0x0000002000207213 */ /* 0x000fe40000000000 */
[----:B------:R-:W-:Y:S02]  /*59a0*/  IADD3 R30, PT, PT, R155, -0x69, -R0 ;  /* 0xffffff979b1e7810 */ /* 0x000fe40007ffe800 */
[----:B------:R-:W-:Y:S02]  /*59b0*/  FSEL R165, R165, -INF , !P4 ;  /* 0xff800000a5a57808 */ /* 0x000fe40006000000 */
[----:B------:R-:W-:Y:S02]  /*59c0*/  FSEL R157, R37, -INF , !P1 ;  /* 0xff800000259d7808 */ /* 0x000fe40004800000 */
[----:B------:R-:W-:-:S02]  /*59d0*/  FSEL R211, R43, -INF , !P2 ;  /* 0xff8000002bd37808 */ /* 0x000fc40005000000 */
[----:B------:R-:W-:Y:S02]  /*59e0*/  ISETP.GE.AND P4, PT, R64, R195, PT ;  /* 0x000000c34000720c */ /* 0x000fe40003f86270 */
[----:B------:R-:W-:Y:S02]  /*59f0*/  I2FP.F32.S32 R37, R32 ;  /* 0x0000002000257245 */ /* 0x000fe40000201400 */
[----:B------:R-:W-:Y:S02]  /*5a00*/  ISETP.GE.AND P2, PT, R76, R197, PT ;  /* 0x000000c54c00720c */ /* 0x000fe40003f46270 */
[----:B------:R-:W-:Y:S01]  /*5a10*/  ISETP.GT.AND P0, PT, R196, R60, PT ;  /* 0x0000003cc400720c */ /* 0x000fe20003f04270 */
[----:B------:R-:W-:Y:S01]  /*5a20*/  FFMA.FTZ R37, -R212, R37, R66 ;  /* 0x00000025d4257223 */ /* 0x000fe20000010142 */
[----:B------:R-:W-:Y:S02]  /*5a30*/  IABS R30, R30 ;  /* 0x0000001e001e7213 */ /* 0x000fe40000000000 */
[----:B------:R-:W-:-:S02]  /*5a40*/  FSEL R161, R14, -INF , !P4 ;  /* 0xff8000000ea17808 */ /* 0x000fc40006000000 */
[----:B------:R-:W-:Y:S02]  /*5a50*/  FSEL R179, R179, -INF , !P2 ;  /* 0xff800000b3b37808 */ /* 0x000fe40005000000 */
[----:B------:R-:W-:Y:S02]  /*5a60*/  ISETP.GE.AND P4, PT, R60, R197, PT ;  /* 0x000000c53c00720c */ /* 0x000fe40003f86270 */
[----:B------:R-:W-:Y:S02]  /*5a70*/  FSEL R34, R34, -INF , !P0 ;  /* 0xff80000022227808 */ /* 0x000fe40004000000 */
[----:B------:R-:W-:Y:S02]  /*5a80*/  ISETP.GE.AND P2, PT, R73, R195, PT ;  /* 0x000000c34900720c */ /* 0x000fe40003f46270 */
[----:B------:R-:W-:Y:S02]  /*5a90*/  ISETP.GT.AND P0, PT, R196, R57, PT ;  /* 0x00000039c400720c */ /* 0x000fe40003f04270 */
[----:B------:R-:W-:-:S02]  /*5aa0*/  IADD3 R28, PT, PT, R155, -0x70, -R0 ;  /* 0xffffff909b1c7810 */ /* 0x000fc40007ffe800 */
[----:B------:R-:W-:Y:S02]  /*5ab0*/  I2FP.F32.S32 R30, R30 ;  /* 0x0000001e001e7245 */ /* 0x000fe40000201400 */
[----:B------:R-:W-:Y:S02]  /*5ac0*/  FSEL R149, R149, -INF , !P4 ;  /* 0xff80000095957808 */ /* 0x000fe40006000000 */
[----:B------:R-:W-:Y:S01]  /*5ad0*/  FSEL R175, R40, -INF , !P2 ;  /* 0xff80000028af7808 */ /* 0x000fe20005000000 */
[----:B------:R-:W-:Y:S01]  /*5ae0*/  FFMA.FTZ R30, -R212, R30, R67 ;  /* 0x0000001ed41e7223 */ /* 0x000fe20000010143 */
[----:B------:R-:W-:Y:S02]  /*5af0*/  ISETP.GE.AND P4, PT, R57, R195, PT ;  /* 0x000000c33900720c */ /* 0x000fe40003f86270 */
[----:B------:R-:W-:Y:S02]  /*5b00*/  FSEL R37, R37, -INF , !P0 ;  /* 0xff80000025257808 */ /* 0x000fe40004000000 */
[----:B------:R-:W-:-:S02]  /*5b10*/  ISETP.GE.AND P2, PT, R71, R197, PT ;  /* 0x000000c54700720c */ /* 0x000fc40003f46270 */
[----:B------:R-:W-:Y:S02]  /*5b20*/  IABS R28, R28 ;  /* 0x0000001c001c7213 */ /* 0x000fe40000000000 */
[C-C-:B------:R-:W-:Y:S02]  /*5b30*/  IADD3 R26, PT, PT, R155.reuse, -0x71, -R0.reuse ;  /* 0xffffff8f9b1a7810 */ /* 0x140fe40007ffe800 */
[--C-:B------:R-:W-:Y:S02]  /*5b40*/  IADD3 R24, PT, PT, R155, -0x78, -R0.reuse ;  /* 0xffffff889b187810 */ /* 0x100fe40007ffe800 */
[----:B------:R-:W-:Y:S02]  /*5b50*/  ISETP.GE.AND P1, PT, R57, R197, PT ;  /* 0x000000c53900720c */ /* 0x000fe40003f26270 */
[----:B------:R-:W-:Y:S02]  /*5b60*/  IADD3 R0, PT, PT, R155, -0x79, -R0 ;  /* 0xffffff879b007810 */ /* 0x000fe40007ffe800 */
[----:B------:R-:W-:-:S02]  /*5b70*/  ISETP.GT.AND P0, PT, R196, R56, PT ;  /* 0x00000038c400720c */ /* 0x000fc40003f04270 */
[----:B------:R-:W-:Y:S02]  /*5b80*/  FSEL R155, R37, -INF , !P4 ;  /* 0xff800000259b7808 */ /* 0x000fe40006000000 */
[----:B------:R-:W-:Y:S02]  /*5b90*/  FSEL R171, R171, -INF , !P2 ;  /* 0xff800000abab7808 */ /* 0x000fe40005000000 */
[----:B------:R-:W-:Y:S02]  /*5ba0*/  I2FP.F32.S32 R37, R28 ;  /* 0x0000001c00257245 */ /* 0x000fe40000201400 */
[----:B------:R-:W-:Y:S02]  /*5bb0*/  ISETP.GE.AND P2, PT, R70, R195, PT ;  /* 0x000000c34600720c */ /* 0x000fe40003f46270 */
[----:B------:R-:W-:Y:S01]  /*5bc0*/  FSEL R135, R135, -INF , !P1 ;  /* 0xff80000087877808 */ /* 0x000fe20004800000 */
[----:B------:R-:W-:Y:S01]  /*5bd0*/  FFMA.FTZ R37, -R212, R37, R62 ;  /* 0x00000025d4257223 */ /* 0x000fe2000001013e */
[----:B------:R-:W-:-:S02]  /*5be0*/  IABS R26, R26 ;  /* 0x0000001a001a7213 */ /* 0x000fc40000000000 */
[----:B------:R-:W-:Y:S02]  /*5bf0*/  ISETP.GE.AND P1, PT, R56, R195, PT ;  /* 0x000000c33800720c */ /* 0x000fe40003f26270 */
[----:B------:R-:W-:Y:S02]  /*5c00*/  IABS R24, R24 ;  /* 0x0000001800187213 */ /* 0x000fe40000000000 */
[----:B------:R-:W-:Y:S02]  /*5c10*/  FSEL R30, R30, -INF , !P0 ;  /* 0xff8000001e1e7808 */ /* 0x000fe40004000000 */
[----:B------:R-:W-:Y:S02]  /*5c20*/  FSEL R177, R41, -INF , !P2 ;  /* 0xff80000029b17808 */ /* 0x000fe40005000000 */
[----:B------:R-:W-:Y:S02]  /*5c30*/  I2FP.F32.S32 R26, R26 ;  /* 0x0000001a001a7245 */ /* 0x000fe40000201400 */
[----:B------:R-:W-:-:S02]  /*5c40*/  ISETP.GT.AND P0, PT, R196, R51, PT ;  /* 0x00000033c400720c */ /* 0x000fc40003f04270 */
[----:B------:R-:W-:Y:S01]  /*5c50*/  FSEL R129, R30, -INF , !P1 ;  /* 0xff8000001e817808 */ /* 0x000fe20004800000 */
[----:B------:R-:W-:Y:S01]  /*5c60*/  FFMA.FTZ R26, -R212, R26, R63 ;  /* 0x0000001ad41a7223 */ /* 0x000fe2000001013f */
[----:B------:R-:W-:Y:S02]  /*5c70*/  I2FP.F32.S32 R41, R24 ;  /* 0x0000001800297245 */ /* 0x000fe40000201400 */
[-C--:B------:R-:W-:Y:S02]  /*5c80*/  ISETP.GE.AND P2, PT, R61, R197.reuse, PT ;  /* 0x000000c53d00720c */ /* 0x080fe40003f46270 */
[----:B------:R-:W-:Y:S01]  /*5c90*/  ISETP.GE.AND P1, PT, R48, R197, PT ;  /* 0x000000c53000720c */ /* 0x000fe20003f26270 */
[----:B------:R-:W-:Y:S01]  /*5ca0*/  FFMA.FTZ R41, -R212, R41, R58 ;  /* 0x00000029d4297223 */ /* 0x000fe2000001013a */
[----:B------:R-:W-:Y:S02]  /*5cb0*/  FSEL R37, R37, -INF , !P0 ;  /* 0xff80000025257808 */ /* 0x000fe40004000000 */
[----:B------:R-:W-:Y:S01]  /*5cc0*/  FSEL R151, R151, -INF , !P2 ;  /* 0xff80000097977808 */ /* 0x000fe20005000000 */
[----:B------:R-:W-:Y:S01]  /*5cd0*/  BAR.SYNC.DEFER_BLOCKING 0x0 ;  /* 0x0000000000007b1d */ /* 0x000fe20000010000 */
[----:B------:R-:W-:-:S02]  /*5ce0*/  ISETP.GT.AND P0, PT, R196, R48, PT ;  /* 0x00000030c400720c */ /* 0x000fc40003f04270 */
[----:B------:R-:W-:Y:S02]  /*5cf0*/  FSEL R65, R65, -INF , !P1 ;  /* 0xff80000041417808 */ /* 0x000fe40004800000 */
[-C--:B------:R-:W-:Y:S02]  /*5d00*/  ISETP.GE.AND P2, PT, R60, R195.reuse, PT ;  /* 0x000000c33c00720c */ /* 0x080fe40003f46270 */
[----:B------:R-:W-:Y:S02]  /*5d10*/  ISETP.GT.AND P1, PT, R196, R22, PT ;  /* 0x00000016c400720c */ /* 0x000fe40003f24270 */
[----:B------:R-:W-:Y:S02]  /*5d20*/  FSEL R26, R26, -INF , !P0 ;  /* 0xff8000001a1a7808 */ /* 0x000fe40004000000 */
[----:B------:R-:W-:Y:S02]  /*5d30*/  FSEL R153, R34, -INF , !P2 ;  /* 0xff80000022997808 */ /* 0x000fe40005000000 */
[----:B------:R-:W-:-:S02]  /*5d40*/  ISETP.GE.AND P0, PT, R22, R195, PT ;  /* 0x000000c31600720c */ /* 0x000fc40003f06270 */
[----:B------:R-:W-:Y:S02]  /*5d50*/  FSEL R41, R41, -INF , !P1 ;  /* 0xff80000029297808 */ /* 0x000fe40004800000 */
[----:B------:R-:W-:Y:S02]  /*5d60*/  ISETP.GE.AND P2, PT, R56, R197, PT ;  /* 0x000000c53800720c */ /* 0x000fe40003f46270 */
[----:B------:R-:W-:Y:S02]  /*5d70*/  IABS R0, R0 ;  /* 0x0000000000007213 */ /* 0x000fe40000000000 */
[----:B------:R-:W-:Y:S02]  /*5d80*/  FSEL R121, R41, -INF , !P0 ;  /* 0xff80000029797808 */ /* 0x000fe40004000000 */
[----:B------:R-:W-:Y:S02]  /*5d90*/  FSEL R131, R131, -INF , !P2 ;  /* 0xff80000083837808 */ /* 0x000fe40005000000 */
[----:B------:R-:W-:-:S02]  /*5da0*/  ISETP.GT.U32.AND P0, PT, R140, R199, PT ;  /* 0x000000c78c00720c */ /* 0x000fc40003f04070 */
[C---:B------:R-:W-:Y:S02]  /*5db0*/  ISETP.GE.AND P4, PT, R51.reuse, R197, PT ;  /* 0x000000c53300720c */ /* 0x040fe40003f86270 */
[-C--:B------:R-:W-:Y:S02]  /*5dc0*/  ISETP.GE.AND P2, PT, R51, R195.reuse, PT ;  /* 0x000000c33300720c */ /* 0x080fe40003f46270 */
[----:B------:R-:W-:Y:S02]  /*5dd0*/  I2FP.F32.S32 R0, R0 ;  /* 0x0000000000007245 */ /* 0x000fe40000201400 */
[----:B------:R-:W-:Y:S02]  /*5de0*/  FSEL R67, R20, -INF , !P4 ;  /* 0xff80000014437808 */ /* 0x000fe40006000000 */
[----:B------:R-:W-:Y:S01]  /*5df0*/  FSEL R125, R37, -INF , !P2 ;  /* 0xff800000257d7808 */ /* 0x000fe20005000000 */
[----:B------:R-:W-:Y:S01]  /*5e00*/  FFMA.FTZ R0, -R212, R0, R59 ;  /* 0x00000000d4007223 */ /* 0x000fe2000001013b */
[----:B------:R-:W-:-:S02]  /*5e10*/  ISETP.GE.AND P4, PT, R48, R195, PT ;  /* 0x000000c33000720c */ /* 0x000fc40003f86270 */
[-C--:B------:R-:W-:Y:S02]  /*5e20*/  ISETP.GE.AND P2, PT, R22, R197.reuse, PT ;  /* 0x000000c51600720c */ /* 0x080fe40003f46270 */
[----:B------:R-:W-:Y:S02]  /*5e30*/  ISETP.GT.AND P1, PT, R196, R12, PT ;  /* 0x0000000cc400720c */ /* 0x000fe40003f24270 */
[----:B------:R-:W-:Y:S02]  /*5e40*/  FSEL R123, R26, -INF , !P4 ;  /* 0xff8000001a7b7808 */ /* 0x000fe40006000000 */
[----:B------:R-:W-:Y:S02]  /*5e50*/  FSEL R63, R16, -INF , !P2 ;  /* 0xff800000103f7808 */ /* 0x000fe40005000000 */
[C---:B------:R-:W-:Y:S02]  /*5e60*/  ISETP.GE.AND P4, PT, R12.reuse, R197, PT ;  /* 0x000000c50c00720c */ /* 0x040fe40003f86270 */
[----:B------:R-:W-:-:S02]  /*5e70*/  ISETP.GE.AND P2, PT, R12, R195, PT ;  /* 0x000000c30c00720c */ /* 0x000fc40003f46270 */
[----:B------:R-:W-:Y:S02]  /*5e80*/  FSEL R0, R0, -INF , !P1 ;  /* 0xff80000000007808 */ /* 0x000fe40004800000 */
        /* <DEDUP_REMOVED lines=19> */
.L_x_4652:
        /* <DEDUP_REMOVED lines=60> */
.L_x_4653:
[----:B------:R-:W-:Y:S05]  /*6380*/  BSYNC.RECONVERGENT B0 ;  /* 0x0000000000007941 */ /* 0x000fea0003800200 */
.L_x_4651:
        /* <DEDUP_REMOVED lines=73> */
.L_x_4655:
[----:B------:R3:W-:Y:S02]  /*6820*/  STS.128 [R215+0x8800], RZ ;  /* 0x008800ffd7007388 */ /* 0x0007e40000000c00 */
.L_x_4656:
[----:B------:R-:W-:Y:S05]  /*6830*/  BSYNC.RECONVERGENT B0 ;  /* 0x0000000000007941 */ /* 0x000fea0003800200 */
.L_x_4654:
[----:B------:R-:W0:Y:S02]  /*6840*/  LDGDEPBAR ;  /* 0x00000000000079af */ /* 0x000e240000000000 */
.L_x_4650:
[----:B------:R-:W-:Y:S05]  /*6850*/  BSYNC.RECONVERGENT B1 ;  /* 0x0000000000017941 */ /* 0x000fea0003800200 */
.L_x_4649:
        /* <DEDUP_REMOVED lines=39> */
[----:B------:R-:W-:Y:S04]  /*6ad0*/  LDSM.16.MT88.4 R108, [R44+0x9000] ;  /* 0x009000002c6c783b */ /* 0x000fe80000004200 */
        /* <DEDUP_REMOVED lines=27> */
[----:B------:R-:W1:Y:S01]  /*6c90*/  LDSM.16.MT88.4 R4, [R28+0xd000] ;  /* 0x00d000001c04783b */ /* 0x000e620000004200 */
[-C--:B------:R-:W-:Y:S01]  /*6ca0*/  FFMA.FTZ R39, R11, R61.reuse, -R62 ;  /* 0x0000003d0b277223 */ /* 0x080fe2000001083e */
[-CC-:B------:R-:W-:Y:S01]  /*6cb0*/  FFMA.FTZ R37, R9, R61.reuse, -R60.reuse ;  /* 0x0000003d09257223 */ /* 0x180fe2000001083c */
[-C--:B------:R-:W-:Y:S01]  /*6cc0*/  FFMA.FTZ R46, R19, R61.reuse, -R60 ;  /* 0x0000003d132e7223 */ /* 0x080fe2000001083c */
[----:B------:R-:W4:Y:S01]  /*6cd0*/  LDSM.16.MT88.4 R8, [R28+0x9400] ;  /* 0x009400001c08783b */ /* 0x000f220000004200 */
[-CC-:B--2---:R-:W-:Y:S01]  /*6ce0*/  FFMA.FTZ R43, R17, R61.reuse, -R62.reuse ;  /* 0x0000003d112b7223 */ /* 0x184fe2000001083e */
[-CC-:B------:R-:W-:Y:S01]  /*6cf0*/  FFMA.FTZ R42, R15, R61.reuse, -R62.reuse ;  /* 0x0000003d0f2a7223 */ /* 0x180fe2000001083e */
[----:B------:R-:W2:Y:S01]  /*6d00*/  MUFU.EX2 R51, R51 ;  /* 0x0000003300337308 */ /* 0x000ea20000000800 */
[-C--:B------:R-:W-:Y:S01]  /*6d10*/  FFMA.FTZ R40, R13, R61.reuse, -R62 ;  /* 0x0000003d0d287223 */ /* 0x080fe2000001083e */
[----:B------:R-:W5:Y:S01]  /*6d20*/  LDSM.16.MT88.4 R16, [R44+0x9400] ;  /* 0x009400002c10783b */ /* 0x000f620000004200 */
[-CC-:B------:R-:W-:Y:S01]  /*6d30*/  FFMA.FTZ R34, R239, R61.reuse, -R60.reuse ;  /* 0x0000003def227223 */ /* 0x180fe2000001083c */
[-CC-:B------:R-:W-:Y:S01]  /*6d40*/  FFMA.FTZ R33, R33, R61.reuse, -R60.reuse ;  /* 0x0000003d21217223 */ /* 0x180fe2000001083c */
[-C--:B------:R-:W-:Y:S01]  /*6d50*/  FFMA.FTZ R30, R237, R61.reuse, -R60 ;  /* 0x0000003ded1e7223 */ /* 0x080fe2000001083c */
[----:B------:R-:W3:Y:S01]  /*6d60*/  LDSM.16.MT88.4 R12, [R44+0xb400] ;  /* 0x00b400002c0c783b */ /* 0x000ee20000004200 */
[-CC-:B------:R-:W-:Y:S01]  /*6d70*/  FFMA.FTZ R36, R235, R61.reuse, -R62.reuse ;  /* 0x0000003deb247223 */ /* 0x180fe2000001083e */
[----:B------:R-:W-:Y:S01]  /*6d80*/  MUFU.EX2 R50, R50 ;  /* 0x0000003200327308 */ /* 0x000fe20000000800 */
[-CC-:B------:R-:W-:Y:S01]  /*6d90*/  FFMA.FTZ R35, R35, R61.reuse, -R62.reuse ;  /* 0x0000003d23237223 */ /* 0x180fe2000001083e */
[----:B------:R-:W3:Y:S01]  /*6da0*/  LDSM.16.MT88.4 R20, [R28+0xb400] ;  /* 0x00b400001c14783b */ /* 0x000ee20000004200 */
[-CC-:B------:R-:W-:Y:S01]  /*6db0*/  FFMA.FTZ R32, R233, R61.reuse, -R62.reuse ;  /* 0x0000003de9207223 */ /* 0x180fe2000001083e */
[-C--:B------:R-:W-:Y:S01]  /*6dc0*/  FFMA.FTZ R31, R31, R61.reuse, -R62 ;  /* 0x0000003d1f1f7223 */ /* 0x080fe2000001083e */
[-CC-:B------:R-:W-:Y:S01]  /*6dd0*/  FFMA.FTZ R29, R29, R61.reuse, -R60.reuse ;  /* 0x0000003d1d1d7223 */ /* 0x180fe2000001083c */
[-CC-:B------:R-:W-:Y:S01]  /*6de0*/  FFMA.FTZ R64, R231, R61.reuse, -R60.reuse ;  /* 0x0000003de7407223 */ /* 0x180fe2000001083c */
[-CC-:B------:R-:W-:Y:S01]  /*6df0*/  FFMA.FTZ R127, R127, R61.reuse, -R60.reuse ;  /* 0x0000003d7f7f7223 */ /* 0x180fe2000001083c */
[----:B------:R-:W1:Y:S01]  /*6e00*/  MUFU.EX2 R45, R45 ;  /* 0x0000002d002d7308 */ /* 0x000e620000000800 */
        /* <DEDUP_REMOVED lines=16> */
[----:B-1----:R-:W-:Y:S01]  /*6f10*/  F2FP.BF16.F32.PACK_AB R71, R45, R50 ;  /* 0x000000322d47723e */ /* 0x002fe200000010ff */
        /* <DEDUP_REMOVED lines=15> */
[----:B--2---:R-:W-:Y:S01]  /*7010*/  F2FP.BF16.F32.PACK_AB R68, R49, R56 ;  /* 0x000000383144723e */ /* 0x004fe200000010ff */
        /* <DEDUP_REMOVED lines=12> */
[----:B-1----:R-:W-:Y:S01]  /*70e0*/  F2FP.BF16.F32.PACK_AB R70, R47, R48 ;  /* 0x000000302f46723e */ /* 0x002fe200000010ff */
[----:B------:R-:W-:-:S04]  /*70f0*/  FADD.FTZ R48, R48, R49 ;  /* 0x0000003130307221 */ /* 0x000fc80000010000 */
[----:B------:R-:W-:Y:S02]  /*7100*/  FADD.FTZ R48, R47, R48 ;  /* 0x000000302f307221 */ /* 0x000fe40000010000 */
        /* <DEDUP_REMOVED lines=8> */
[----:B------:R-:W2:Y:S01]  /*7190*/  MUFU.EX2 R39, R39 ;  /* 0x0000002700277308 */ /* 0x000ea20000000800 */
        /* <DEDUP_REMOVED lines=13> */
[----:B-1----:R-:W-:Y:S01]  /*7270*/  F2FP.BF16.F32.PACK_AB R4, R42, R43 ;  /* 0x0000002b2a04723e */ /* 0x002fe200000010ff */
[----:B------:R-:W-:Y:S01]  /*7280*/  FADD.FTZ R43, R43, R48 ;  /* 0x000000302b2b7221 */ /* 0x000fe20000010000 */
[----:B------:R-:W-:Y:S01]  /*7290*/  F2FP.BF16.F32.PACK_AB R5, R41, R46 ;  /* 0x0000002e2905723e */ /* 0x000fe200000010ff */
[----:B------:R-:W-:-:S02]  /*72a0*/  FADD.FTZ R46, R46, R45 ;  /* 0x0000002d2e2e7221 */ /* 0x000fc40000010000 */
[----:B------:R-:W-:Y:S01]  /*72b0*/  FADD.FTZ R43, R42, R43 ;  /* 0x0000002b2a2b7221 */ /* 0x000fe20000010000 */
[----:B------:R-:W-:Y:S01]  /*72c0*/  MUFU.EX2 R32, R32 ;  /* 0x0000002000207308 */ /* 0x000fe20000000800 */
[----:B------:R-:W-:Y:S01]  /*72d0*/  HMMA.16816.F32.BF16 R68, R68, R6, RZ ;  /* 0x000000064444723c */ /* 0x000fe200000418ff */
[----:B--2---:R-:W-:Y:S01]  /*72e0*/  F2FP.BF16.F32.PACK_AB R6, R39, R40 ;  /* 0x000000282706723e */ /* 0x004fe200000010ff */
[----:B------:R-:W-:Y:S01]  /*72f0*/  FADD.FTZ R41, R41, R46 ;  /* 0x0000002e29297221 */ /* 0x000fe20000010000 */
[----:B----4-:R-:W-:Y:S01]  /*7300*/  F2FP.BF16.F32.PACK_AB R7, R37, R38 ;  /* 0x000000262507723e */ /* 0x010fe200000010ff */
[----:B------:R-:W-:Y:S02]  /*7310*/  FADD.FTZ R40, R40, R43 ;  /* 0x0000002b28287221 */ /* 0x000fe40000010000 */
[----:B------:R-:W-:Y:S01]  /*7320*/  FADD.FTZ R38, R38, R41 ;  /* 0x0000002926267221 */ /* 0x000fe20000010000 */
[----:B------:R-:W1:Y:S01]  /*7330*/  MUFU.EX2 R31, R31 ;  /* 0x0000001f001f7308 */ /* 0x000e620000000800 */
[----:B------:R-:W-:-:S02]  /*7340*/  FADD.FTZ R39, R39, R40 ;  /* 0x0000002827277221 */ /* 0x000fc40000010000 */
        /* <DEDUP_REMOVED lines=29> */
[----:B------:R-:W5:Y:S01]  /*7520*/  LDSM.16.MT88.4 R16, [R44+0xb800] ;  /* 0x00b800002c10783b */ /* 0x000f620000004200 */
[----:B------:R-:W-:Y:S01]  /*7530*/  F2FP.BF16.F32.PACK_AB R4, R35, R36 ;  /* 0x000000242304723e */ /* 0x000fe200000010ff */
[----:B------:R-:W-:Y:S01]  /*7540*/  FADD.FTZ R36, R36, R39 ;  /* 0x0000002724247221 */ /* 0x000fe20000010000 */
[----:B------:R-:W-:Y:S01]  /*7550*/  F2FP.BF16.F32.PACK_AB R5, R33, R34 ;  /* 0x000000222105723e */ /* 0x000fe200000010ff */
[----:B------:R-:W-:Y:S01]  /*7560*/  MUFU.EX2 R126, R126 ;  /* 0x0000007e007e7308 */ /* 0x000fe20000000800 */
[----:B-1----:R-:W-:Y:S01]  /*7570*/  F2FP.BF16.F32.PACK_AB R6, R31, R32 ;  /* 0x000000201f06723e */ /* 0x002fe200000010ff */
[----:B------:R-:W-:Y:S01]  /*7580*/  FADD.FTZ R34, R34, R37 ;  /* 0x0000002522227221 */ /* 0x000fe20000010000 */
[----:B--2---:R-:W-:Y:S01]  /*7590*/  F2FP.BF16.F32.PACK_AB R7, R29, R30 ;  /* 0x0000001e1d07723e */ /* 0x004fe200000010ff */
[----:B------:R-:W-:-:S02]  /*75a0*/  FADD.FTZ R35, R35, R36 ;  /* 0x0000002423237221 */ /* 0x000fc40000010000 */
[----:B------:R-:W-:Y:S02]  /*75b0*/  FADD.FTZ R33, R33, R34 ;  /* 0x0000002221217221 */ /* 0x000fe40000010000 */
[----:B------:R-:W-:Y:S01]  /*75c0*/  MUFU.EX2 R128, R128 ;  /* 0x0000008000807308 */ /* 0x000fe20000000800 */
[----:B------:R-:W-:Y:S01]  /*75d0*/  FADD.FTZ R32, R32, R35 ;  /* 0x0000002320207221 */ /* 0x000fe20000010000 */
[C---:B---3--:R-:W-:Y:S01]  /*75e0*/  HMMA.16816.F32.BF16 R112, R4.reuse, R12, R112 ;  /* 0x0000000c0470723c */ /* 0x048fe20000041870 */
[----:B------:R-:W-:Y:S02]  /*75f0*/  FADD.FTZ R30, R30, R33 ;  /* 0x000000211e1e7221 */ /* 0x000fe40000010000 */
[----:B------:R-:W-:Y:S02]  /*7600*/  FADD.FTZ R31, R31, R32 ;  /* 0x000000201f1f7221 */ /* 0x000fe40000010000 */
[----:B------:R-:W-:Y:S01]  /*7610*/  FADD.FTZ R29, R29, R30 ;  /* 0x0000001e1d1d7221 */ /* 0x000fe20000010000 */
[----:B------:R-:W1:Y:S02]  /*7620*/  MUFU.EX2 R163, R163 ;  /* 0x000000a300a37308 */ /* 0x000e640000000800 */
[C---:B------:R-:W-:Y:S01]  /*7630*/  HMMA.16816.F32.BF16 R108, R4.reuse, R14, R108 ;  /* 0x0000000e046c723c */ /* 0x040fe2000004186c */
[----:B------:R-:W2:Y:S05]  /*7640*/  LDSM.16.MT88.4 R12, [R44+0xd800] ;  /* 0x00d800002c0c783b */ /* 0x000eaa0000004200 */
[----:B------:R-:W-:Y:S02]  /*7650*/  MUFU.EX2 R130, R130 ;  /* 0x0000008200827308 */ /* 0x000fe40000000800 */
[C---:B------:R-:W-:Y:S06]  /*7660*/  HMMA.16816.F32.BF16 R104, R4.reuse, R20, R104 ;  /* 0x000000140468723c */ /* 0x040fec0000041868 */
[----:B------:R-:W3:Y:S02]  /*7670*/  MUFU.EX2 R169, R169 ;  /* 0x000000a900a97308 */ /* 0x000ee40000000800 */
[C---:B------:R-:W-:Y:S01]  /*7680*/  HMMA.16816.F32.BF16 R100, R4.reuse, R22, R100 ;  /* 0x000000160464723c */ /* 0x040fe20000041864 */
[----:B------:R-:W1:Y:S05]  /*7690*/  LDSM.16.MT88.4 R20, [R28+0xd800] ;  /* 0x00d800001c14783b */ /* 0x000e6a0000004200 */
[----:B------:R-:W3:Y:S02]  /*76a0*/  MUFU.EX2 R175, R175 ;  /* 0x000000af00af7308 */ /* 0x000ee40000000800 */
[C---:B----4-:R-:W-:Y:S06]  /*76b0*/  HMMA.16816.F32.BF16 R88, R4.reuse, R8, R88 ;  /* 0x000000080458723c */ /* 0x050fec0000041858 */
[----:B------:R-:W-:Y:S02]  /*76c0*/  MUFU.EX2 R132, R132 ;  /* 0x0000008400847308 */ /* 0x000fe40000000800 */
[C---:B------:R-:W-:Y:S01]  /*76d0*/  HMMA.16816.F32.BF16 R84, R4.reuse, R10, R84 ;  /* 0x0000000a0454723c */ /* 0x040fe20000041854 */
[----:B------:R-:W4:Y:S05]  /*76e0*/  LDSM.16.MT88.4 R8, [R28+0x9c00] ;  /* 0x009c00001c08783b */ /* 0x000f2a0000004200 */
[----:B------:R-:W-:Y:S02]  /*76f0*/  MUFU.EX2 R179, R179 ;  /* 0x000000b300b37308 */ /* 0x000fe40000000800 */
[C---:B-----5:R-:W-:Y:S06]  /*7700*/  HMMA.16816.F32.BF16 R96, R4.reuse, R16, R96 ;  /* 0x000000100460723c */ /* 0x060fec0000041860 */
[----:B------:R-:W-:Y:S02]  /*7710*/  MUFU.EX2 R134, R134 ;  /* 0x0000008600867308 */ /* 0x000fe40000000800 */
[C---:B------:R-:W-:Y:S01]  /*7720*/  HMMA.16816.F32.BF16 R92, R4.reuse, R18, R92 ;  /* 0x00000012045c723c */ /* 0x040fe2000004185c */
[----:B------:R-:W5:Y:S05]  /*7730*/  LDSM.16.MT88.4 R16, [R44+0x9c00] ;  /* 0x009c00002c10783b */ /* 0x000f6a0000004200 */
[----:B------:R-:W-:Y:S02]  /*7740*/  MUFU.EX2 R146, R146 ;  /* 0x0000009200927308 */ /* 0x000fe40000000800 */
[C---:B--2---:R-:W-:Y:S06]  /*7750*/  HMMA.16816.F32.BF16 R80, R4.reuse, R12, R80 ;  /* 0x0000000c0450723c */ /* 0x044fec0000041850 */
[----:B------:R-:W2:Y:S02]  /*7760*/  MUFU.EX2 R171, R171 ;  /* 0x000000ab00ab7308 */ /* 0x000ea40000000800 */
[C---:B------:R-:W-:Y:S01]  /*7770*/  HMMA.16816.F32.BF16 R76, R4.reuse, R14, R76 ;  /* 0x0000000e044c723c */ /* 0x040fe2000004184c */
[----:B------:R-:W3:Y:S05]  /*7780*/  LDSM.16.MT88.4 R12, [R44+0xbc00] ;  /* 0x00bc00002c0c783b */ /* 0x000eea0000004200 */
[----:B------:R-:W-:Y:S02]  /*7790*/  MUFU.EX2 R148, R148 ;  /* 0x0000009400947308 */ /* 0x000fe40000000800 */
[C---:B-1----:R-:W-:Y:S06]  /*77a0*/  HMMA.16816.F32.BF16 R72, R4.reuse, R20, R72 ;  /* 0x000000140448723c */ /* 0x042fec0000041848 */
[----:B------:R-:W1:Y:S02]  /*77b0*/  MUFU.EX2 R165, R165 ;  /* 0x000000a500a57308 */ /* 0x000e640000000800 */
[----:B------:R-:W-:Y:S01]  /*77c0*/  HMMA.16816.F32.BF16 R68, R4, R22, R68 ;  /* 0x000000160444723c */ /* 0x000fe20000041844 */
[----:B------:R-:W-:Y:S01]  /*77d0*/  F2FP.BF16.F32.PACK_AB R4, R133, R120 ;  /* 0x000000788504723e */ /* 0x000fe200000010ff */
[----:B------:R-:W2:Y:S01]  /*77e0*/  LDSM.16.MT88.4 R20, [R28+0xdc00] ;  /* 0x00dc00001c14783b */ /* 0x000ea20000004200 */
[----:B------:R-:W-:Y:S01]  /*77f0*/  F2FP.BF16.F32.PACK_AB R5, R127, R64 ;  /* 0x000000407f05723e */ /* 0x000fe200000010ff */
[----:B------:R-:W-:Y:S01]  /*7800*/  FADD.FTZ R64, R64, R29 ;  /* 0x0000001d40407221 */ /* 0x000fe20000010000 */
[----:B------:R-:W-:Y:S01]  /*7810*/  F2FP.BF16.F32.PACK_AB R6, R145, R122 ;  /* 0x0000007a9106723e */ /* 0x000fe200000010ff */
[----:B------:R-:W1:Y:S01]  /*7820*/  MUFU.EX2 R161, R161 ;  /* 0x000000a100a17308 */ /* 0x000e620000000800 */
[----:B------:R-:W-:Y:S01]  /*7830*/  F2FP.BF16.F32.PACK_AB R7, R147, R66 ;  /* 0x000000429307723e */ /* 0x000fe200000010ff */
[----:B------:R-:W-:Y:S01]  /*7840*/  FADD.FTZ R120, R120, R31 ;  /* 0x0000001f78787221 */ /* 0x000fe20000010000 */
[----:B------:R-:W-:-:S03]  /*7850*/  FADD.FTZ R127, R127, R64 ;  /* 0x000000407f7f7221 */ /* 0x000fc60000010000 */
[----:B------:R-:W-:Y:S01]  /*7860*/  FADD.FTZ R133, R133, R120 ;  /* 0x0000007885857221 */ /* 0x000fe20000010000 */
[----:B------:R-:W-:Y:S01]  /*7870*/  FADD.FTZ R66, R66, R127 ;  /* 0x0000007f42427221 */ /* 0x000fe20000010000 */
[----:B----4-:R-:W-:Y:S01]  /*7880*/  HMMA.16816.F32.BF16 R104, R4, R8, R104 ;  /* 0x000000080468723c */ /* 0x010fe20000041868 */
[----:B------:R-:W-:Y:S01]  /*7890*/  MUFU.EX2 R150, R150 ;  /* 0x0000009600967308 */ /* 0x000fe20000000800 */
[----:B------:R-:W-:Y:S01]  /*78a0*/  FADD.FTZ R122, R122, R133 ;  /* 0x000000857a7a7221 */ /* 0x000fe20000010000 */
[----:B------:R-:W-:-:S03]  /*78b0*/  FADD.FTZ R147, R147, R66 ;  /* 0x0000004293937221 */ /* 0x000fc60000010000 */
[----:B------:R-:W-:Y:S02]  /*78c0*/  FADD.FTZ R145, R145, R122 ;  /* 0x0000007a91917221 */ /* 0x000fe40000010000 */
[C---:B------:R-:W-:Y:S01]  /*78d0*/  HMMA.16816.F32.BF16 R100, R4.reuse, R10, R100 ;  /* 0x0000000a0464723c */ /* 0x040fe20000041864 */
[----:B------:R-:W4:Y:S01]  /*78e0*/  LDSM.16.MT88.4 R8, [R44+0xdc00] ;  /* 0x00dc00002c08783b */ /* 0x000f220000004200 */
[----:B------:R-:W-:Y:S06]  /*78f0*/  MUFU.EX2 R153, R153 ;  /* 0x0000009900997308 */ /* 0x000fec0000000800 */
[C---:B-----5:R-:W-:Y:S02]  /*7900*/  HMMA.16816.F32.BF16 R112, R4.reuse, R16, R112 ;  /* 0x000000100470723c */ /* 0x060fe40000041870 */
[----:B------:R-:W-:Y:S06]  /*7910*/  MUFU.EX2 R152, R152 ;  /* 0x0000009800987308 */ /* 0x000fec0000000800 */
[C---:B------:R-:W-:Y:S01]  /*7920*/  HMMA.16816.F32.BF16 R108, R4.reuse, R18, R108 ;  /* 0x00000012046c723c */ /* 0x040fe2000004186c */
[----:B------:R-:W5:Y:S01]  /*7930*/  LDSM.16.MT88.4 R16, [R28+0xbc00] ;  /* 0x00bc00001c10783b */ /* 0x000f620000004200 */
[----:B------:R-:W-:Y:S06]  /*7940*/  MUFU.EX2 R151, R151 ;  /* 0x0000009700977308 */ /* 0x000fec0000000800 */
[C---:B---3--:R-:W-:Y:S02]  /*7950*/  HMMA.16816.F32.BF16 R96, R4.reuse, R12, R96 ;  /* 0x0000000c0460723c */ /* 0x048fe40000041860 */
[----:B------:R-:W3:Y:S06]  /*7960*/  MUFU.EX2 R154, R154 ;  /* 0x0000009a009a7308 */ /* 0x000eec0000000800 */
[C---:B------:R-:W-:Y:S01]  /*7970*/  HMMA.16816.F32.BF16 R92, R4.reuse, R14, R92 ;  /* 0x0000000e045c723c */ /* 0x040fe2000004185c */
[----:B------:R-:W1:Y:S01]  /*7980*/  LDSM.16.MT88.4 R12, [R44+0xa000] ;  /* 0x00a000002c0c783b */ /* 0x000e620000004200 */
[----:B------:R-:W-:Y:S06]  /*7990*/  MUFU.EX2 R135, R135 ;  /* 0x0000008700877308 */ /* 0x000fec0000000800 */
[C---:B--2---:R-:W-:Y:S02]  /*79a0*/  HMMA.16816.F32.BF16 R72, R4.reuse, R20, R72 ;  /* 0x000000140448723c */ /* 0x044fe40000041848 */
[----:B------:R-:W2:Y:S06]  /*79b0*/  MUFU.EX2 R156, R156 ;  /* 0x0000009c009c7308 */ /* 0x000eac0000000800 */
[C---:B----4-:R-:W-:Y:S02]  /*79c0*/  HMMA.16816.F32.BF16 R80, R4.reuse, R8, R80 ;  /* 0x000000080450723c */ /* 0x050fe40000041850 */
[----:B------:R-:W4:Y:S06]  /*79d0*/  MUFU.EX2 R129, R129 ;  /* 0x0000008100817308 */ /* 0x000f2c0000000800 */
[C---:B------:R-:W-:Y:S01]  /*79e0*/  HMMA.16816.F32.BF16 R76, R4.reuse, R10, R76 ;  /* 0x0000000a044c723c */ /* 0x040fe2000004184c */
[----:B------:R-:W3:Y:S07]  /*79f0*/  LDSM.16.MT88.4 R8, [R44+0xc000] ;  /* 0x00c000002c08783b */ /* 0x000eee0000004200 */
[C---:B-----5:R-:W-:Y:S08]  /*7a00*/  HMMA.16816.F32.BF16 R88, R4.reuse, R16, R88 ;  /* 0x000000100458723c */ /* 0x060ff00000041858 */
[C---:B------:R-:W-:Y:S01]  /*7a10*/  HMMA.16816.F32.BF16 R84, R4.reuse, R18, R84 ;  /* 0x000000120454723c */ /* 0x040fe20000041854 */
[----:B------:R-:W5:Y:S07]  /*7a20*/  LDSM.16.MT88.4 R16, [R28+0xa000] ;  /* 0x00a000001c10783b */ /* 0x000f6e0000004200 */
        /* <DEDUP_REMOVED lines=11> */
[----:B-1----:R-:W-:Y:S01]  /*7ae0*/  HMMA.16816.F32.BF16 R112, R4, R12, R112 ;  /* 0x0000000c0470723c */ /* 0x002fe20000041870 */
[----:B------:R-:W-:Y:S01]  /*7af0*/  FADD.FTZ R130, R130, R163 ;  /* 0x000000a382827221 */ /* 0x000fe20000010000 */
[----:B------:R-:W-:-:S03]  /*7b00*/  FADD.FTZ R175, R175, R126 ;  /* 0x0000007eafaf7221 */ /* 0x000fc60000010000 */
[----:B------:R-:W-:-:S03]  /*7b10*/  FADD.FTZ R169, R169, R130 ;  /* 0x00000082a9a97221 */ /* 0x000fc60000010000 */
        /* <DEDUP_REMOVED lines=8> */
[C---:B------:R-:W-:Y:S08]  /*7ba0*/  HMMA.16816.F32.BF16 R88, R4.reuse, R24, R88 ;  /* 0x000000180458723c */ /* 0x040ff00000041858 */
[C---:B------:R-:W-:Y:S01]  /*7bb0*/  HMMA.16816.F32.BF16 R84, R4.reuse, R26, R84 ;  /* 0x0000001a0454723c */ /* 0x040fe20000041854 */
[----:B------:R-:W-:Y:S07]  /*7bc0*/  LDSM.16.MT88.4 R24, [R44+0xe400] ;  /* 0x00e400002c18783b */ /* 0x000fee0000004200 */
[C---:B--2---:R-:W-:Y:S08]  /*7bd0*/  HMMA.16816.F32.BF16 R80, R4.reuse, R20, R80 ;  /* 0x000000140450723c */ /* 0x044ff00000041850 */
        /* <DEDUP_REMOVED lines=12> */
[----:B------:R-:W-:-:S04]  /*7ca0*/  FADD.FTZ R179, R179, R132 ;  /* 0x00000084b3b37221 */ /* 0x000fc80000010000 */
[----:B------:R-:W-:Y:S02]  /*7cb0*/  FADD.FTZ R134, R134, R179 ;  /* 0x000000b386867221 */ /* 0x000fe40000010000 */
[----:B---3--:R-:W-:Y:S02]  /*7cc0*/  HMMA.16816.F32.BF16 R104, R4, R8, R104 ;  /* 0x000000080468723c */ /* 0x008fe40000041868 */
[----:B------:R-:W-:-:S06]  /*7cd0*/  FADD.FTZ R161, R161, R134 ;  /* 0x00000086a1a17221 */ /* 0x000fcc0000010000 */
[C---:B------:R-:W-:Y:S01]  /*7ce0*/  HMMA.16816.F32.BF16 R100, R4.reuse, R10, R100 ;  /* 0x0000000a0464723c */ /* 0x040fe20000041864 */
[----:B------:R-:W2:Y:S07]  /*7cf0*/  LDSM.16.MT88.4 R8, [R28+0xe400] ;  /* 0x00e400001c08783b */ /* 0x000eae0000004200 */
[C---:B-----5:R-:W-:Y:S08]  /*7d00*/  HMMA.16816.F32.BF16 R112, R4.reuse, R16, R112 ;  /* 0x000000100470723c */ /* 0x060ff00000041870 */
[C---:B------:R-:W-:Y:S01]  /*7d10*/  HMMA.16816.F32.BF16 R108, R4.reuse, R18, R108 ;  /* 0x00000012046c723c */ /* 0x040fe2000004186c */
[----:B------:R-:W3:Y:S07]  /*7d20*/  LDSM.16.MT88.4 R16, [R44+0xa800] ;  /* 0x00a800002c10783b */ /* 0x000eee0000004200 */
        /* <DEDUP_REMOVED lines=8> */
[----:B------:R-:W5:Y:S07]  /*7db0*/  LDSM.16.MT88.4 R20, [R44+0xc800] ;  /* 0x00c800002c14783b */ /* 0x000f6e0000004200 */
[----:B------:R-:W-:Y:S01]  /*7dc0*/  HMMA.16816.F32.BF16 R80, R4, R24, R80 ;  /* 0x000000180450723c */ /* 0x000fe20000041850 */
[-CC-:B------:R-:W-:Y:S01]  /*7dd0*/  FFMA.FTZ R24, R125, R61.reuse, -R60.reuse ;  /* 0x0000003d7d187223 */ /* 0x180fe2000001083c */
[----:B------:R-:W-:-:S05]  /*7de0*/  FFMA.FTZ R25, R123, R61, -R60 ;  /* 0x0000003d7b197223 */ /* 0x000fca000001083c */
[----:B------:R-:W-:Y:S01]  /*7df0*/  MUFU.EX2 R24, R24 ;  /* 0x0000001800187308 */ /* 0x000fe20000000800 */
[----:B------:R-:W-:Y:S01]  /*7e00*/  HMMA.16816.F32.BF16 R76, R4, R26, R76 ;  /* 0x0000001a044c723c */ /* 0x000fe2000004184c */
[----:B------:R-:W-:Y:S01]  /*7e10*/  F2FP.BF16.F32.PACK_AB R4, R154, R151 ;  /* 0x000000979a04723e */ /* 0x000fe200000010ff */
[-C--:B------:R-:W-:Y:S01]  /*7e20*/  FFMA.FTZ R26, R59, R61.reuse, -R62 ;  /* 0x0000003d3b1a7223 */ /* 0x080fe2000001083e */
[----:B------:R-:W-:Y:S01]  /*7e30*/  F2FP.BF16.F32.PACK_AB R5, R153, R150 ;  /* 0x000000969905723e */ /* 0x000fe200000010ff */
[----:B------:R-:W-:Y:S01]  /*7e40*/  FFMA.FTZ R27, R57, R61, -R60 ;  /* 0x0000003d391b7223 */ /* 0x000fe2000001083c */
[----:B------:R-:W-:Y:S01]  /*7e50*/  F2FP.BF16.F32.PACK_AB R6, R156, R135 ;  /* 0x000000879c06723e */ /* 0x000fe200000010ff */
[----:B------:R-:W-:Y:S01]  /*7e60*/  FADD.FTZ R150, R150, R161 ;  /* 0x000000a196967221 */ /* 0x000fe20000010000 */
[----:B----4-:R-:W-:Y:S01]  /*7e70*/  F2FP.BF16.F32.PACK_AB R7, R129, R152 ;  /* 0x000000988107723e */ /* 0x010fe200000010ff */
[----:B------:R-:W-:Y:S02]  /*7e80*/  MUFU.EX2 R25, R25 ;  /* 0x0000001900197308 */ /* 0x000fe40000000800 */
[----:B------:R-:W-:-:S04]  /*7e90*/  FADD.FTZ R153, R153, R150 ;  /* 0x0000009699997221 */ /* 0x000fc80000010000 */
[----:B---3--:R-:W-:Y:S01]  /*7ea0*/  HMMA.16816.F32.BF16 R112, R4, R16, R112 ;  /* 0x000000100470723c */ /* 0x008fe20000041870 */
[----:B------:R-:W-:Y:S01]  /*7eb0*/  FADD.FTZ R152, R152, R153 ;  /* 0x0000009998987221 */ /* 0x000fe20000010000 */
[----:B------:R-:W-:Y:S03]  /*7ec0*/  MUFU.EX2 R26, R26 ;  /* 0x0000001a001a7308 */ /* 0x000fe60000000800 */
[----:B------:R-:W-:-:S03]  /*7ed0*/  FADD.FTZ R129, R129, R152 ;  /* 0x0000009881817221 */ /* 0x000fc60000010000 */
[C---:B------:R-:W-:Y:S01]  /*7ee0*/  HMMA.16816.F32.BF16 R108, R4.reuse, R18, R108 ;  /* 0x00000012046c723c */ /* 0x040fe2000004186c */
[----:B------:R-:W3:Y:S01]  /*7ef0*/  LDSM.16.MT88.4 R16, [R44+0xe800] ;  /* 0x00e800002c10783b */ /* 0x000ee20000004200 */
[----:B------:R-:W-:Y:S06]  /*7f00*/  MUFU.EX2 R27, R27 ;  /* 0x0000001b001b7308 */ /* 0x000fec0000000800 */
[C---:B-1----:R-:W-:Y:S08]  /*7f10*/  HMMA.16816.F32.BF16 R104, R4.reuse, R12, R104 ;  /* 0x0000000c0468723c */ /* 0x042ff00000041868 */
[C---:B------:R-:W-:Y:S01]  /*7f20*/  HMMA.16816.F32.BF16 R100, R4.reuse, R14, R100 ;  /* 0x0000000e0464723c */ /* 0x040fe20000041864 */
[----:B------:R-:W1:Y:S07]  /*7f30*/  LDSM.16.MT88.4 R12, [R28+0xe800] ;  /* 0x00e800001c0c783b */ /* 0x000e6e0000004200 */
[C---:B--2---:R-:W-:Y:S08]  /*7f40*/  HMMA.16816.F32.BF16 R88, R4.reuse, R8, R88 ;  /* 0x000000080458723c */ /* 0x044ff00000041858 */
[C---:B------:R-:W-:Y:S01]  /*7f50*/  HMMA.16816.F32.BF16 R84, R4.reuse, R10, R84 ;  /* 0x0000000a0454723c */ /* 0x040fe20000041854 */
[----:B------:R-:W2:Y:S07]  /*7f60*/  LDSM.16.MT88.4 R8, [R44+0xac00] ;  /* 0x00ac00002c08783b */ /* 0x000eae0000004200 */
[----:B-----5:R-:W-:Y:S01]  /*7f70*/  HMMA.16816.F32.BF16 R96, R4, R20, R96 ;  /* 0x000000140460723c */ /* 0x020fe20000041860 */
[-C--:B------:R-:W-:Y:S01]  /*7f80*/  FFMA.FTZ R20, R121, R61.reuse, -R60 ;  /* 0x0000003d79147223 */ /* 0x080fe2000001083c */
[----:B------:R-:W-:-:S05]  /*7f90*/  FFMA.FTZ R21, R67, R61, -R62 ;  /* 0x0000003d43157223 */ /* 0x000fca000001083e */
[----:B------:R-:W-:Y:S01]  /*7fa0*/  MUFU.EX2 R20, R20 ;  /* 0x0000001400147308 */ /* 0x000fe20000000800 */
[----:B------:R-:W-:Y:S01]  /*7fb0*/  HMMA.16816.F32.BF16 R92, R4, R22, R92 ;  /* 0x00000016045c723c */ /* 0x000fe2000004185c */
[-CC-:B------:R-:W-:Y:S01]  /*7fc0*/  FFMA.FTZ R22, R65, R61.reuse, -R62.reuse ;  /* 0x0000003d41167223 */ /* 0x180fe2000001083e */
[----:B------:R-:W-:-:S05]  /*7fd0*/  FFMA.FTZ R23, R63, R61, -R62 ;  /* 0x0000003d3f177223 */ /* 0x000fca000001083e */
[----:B------:R-:W-:Y:S01]  /*7fe0*/  MUFU.EX2 R21, R21 ;  /* 0x0000001500157308 */ /* 0x000fe20000000800 */
[C---:B---3--:R-:W-:Y:S07]  /*7ff0*/  HMMA.16816.F32.BF16 R80, R4.reuse, R16, R80 ;  /* 0x000000100450723c */ /* 0x048fee0000041850 */
[----:B------:R-:W3:Y:S01]  /*8000*/  MUFU.EX2 R22, R22 ;  /* 0x0000001600167308 */ /* 0x000ee20000000800 */
[C---:B------:R-:W-:Y:S01]  /*8010*/  HMMA.16816.F32.BF16 R76, R4.reuse, R18, R76 ;  /* 0x00000012044c723c */ /* 0x040fe2000004184c */
[----:B------:R-:W4:Y:S06]  /*8020*/  LDSM.16.MT88.4 R16, [R44+0xcc00] ;  /* 0x00cc00002c10783b */ /* 0x000f2c0000004200 */
[----:B------:R-:W5:Y:S01]  /*8030*/  MUFU.EX2 R23, R23 ;  /* 0x0000001700177308 */ /* 0x000f620000000800 */
[C---:B-1----:R-:W-:Y:S08]  /*8040*/  HMMA.16816.F32.BF16 R72, R4.reuse, R12, R72 ;  /* 0x0000000c0448723c */ /* 0x042ff00000041848 */
[----:B------:R-:W-:Y:S01]  /*8050*/  HMMA.16816.F32.BF16 R68, R4, R14, R68 ;  /* 0x0000000e0444723c */ /* 0x000fe20000041844 */
[----:B---3--:R-:W-:Y:S01]  /*8060*/  F2FP.BF16.F32.PACK_AB R4, R22, R21 ;  /* 0x000000151604723e */ /* 0x008fe200000010ff */
[----:B------:R-:W1:Y:S01]  /*8070*/  LDSM.16.MT88.4 R12, [R44+0xec00] ;  /* 0x00ec00002c0c783b */ /* 0x000e620000004200 */
[----:B------:R-:W-:Y:S01]  /*8080*/  F2FP.BF16.F32.PACK_AB R5, R25, R24 ;  /* 0x000000181905723e */ /* 0x000fe200000010ff */
[----:B------:R-:W-:Y:S01]  /*8090*/  FADD.FTZ R24, R24, R129 ;  /* 0x0000008118187221 */ /* 0x000fe20000010000 */
[----:B------:R-:W-:-:S02]  /*80a0*/  F2FP.BF16.F32.PACK_AB R7, R27, R20 ;  /* 0x000000141b07723e */ /* 0x000fc400000010ff */
[----:B-----5:R-:W-:Y:S01]  /*80b0*/  F2FP.BF16.F32.PACK_AB R6, R26, R23 ;  /* 0x000000171a06723e */ /* 0x020fe200000010ff */
[----:B------:R-:W-:-:S04]  /*80c0*/  FADD.FTZ R25, R25, R24 ;  /* 0x0000001819197221 */ /* 0x000fc80000010000 */
[----:B------:R-:W-:Y:S02]  /*80d0*/  FADD.FTZ R20, R20, R25 ;  /* 0x0000001914147221 */ /* 0x000fe40000010000 */
[----:B--2---:R-:W-:Y:S02]  /*80e0*/  HMMA.16816.F32.BF16 R112, R4, R8, R112 ;  /* 0x000000080470723c */ /* 0x004fe40000041870 */
[----:B------:R-:W-:-:S06]  /*80f0*/  FADD.FTZ R222, R27, R20 ;  /* 0x000000141bde7221 */ /* 0x000fcc0000010000 */
[C---:B------:R-:W-:Y:S01]  /*8100*/  HMMA.16816.F32.BF16 R108, R4.reuse, R10, R108 ;  /* 0x0000000a046c723c */ /* 0x040fe2000004186c */
[----:B------:R-:W2:Y:S07]  /*8110*/  LDSM.16.MT88.4 R8, [R28+0xac00] ;  /* 0x00ac00001c08783b */ /* 0x000eae0000004200 */
[C---:B----4-:R-:W-:Y:S08]  /*8120*/  HMMA.16816.F32.BF16 R96, R4.reuse, R16, R96 ;  /* 0x000000100460723c */ /* 0x050ff00000041860 */
[C---:B------:R-:W-:Y:S01]  /*8130*/  HMMA.16816.F32.BF16 R92, R4.reuse, R18, R92 ;  /* 0x00000012045c723c */ /* 0x040fe2000004185c */
[----:B------:R-:W3:Y:S04]  /*8140*/  LDSM.16.MT88.4 R16, [R28+0xcc00] ;  /* 0x00cc00001c10783b */ /* 0x000ee80000004200 */
[----:B------:R-:W4:Y:S03]  /*8150*/  LDSM.16.MT88.4 R28, [R28+0xec00] ;  /* 0x00ec00001c1c783b */ /* 0x000f260000004200 */
[C---:B-1----:R-:W-:Y:S08]  /*8160*/  HMMA.16816.F32.BF16 R80, R4.reuse, R12, R80 ;  /* 0x0000000c0450723c */ /* 0x042ff00000041850 */
[C---:B------:R-:W-:Y:S08]  /*8170*/  HMMA.16816.F32.BF16 R76, R4.reuse, R14, R76 ;  /* 0x0000000e044c723c */ /* 0x040ff0000004184c */
[----:B--2---:R-:W-:Y:S01]  /*8180*/  HMMA.16816.F32.BF16 R104, R4, R8, R104 ;  /* 0x000000080468723c */ /* 0x004fe20000041868 */
[----:B------:R-:W-:-:S04]  /*8190*/  FADD.FTZ R8, R148, R171 ;  /* 0x000000ab94087221 */ /* 0x000fc80000010000 */
[----:B------:R-:W-:-:S03]  /*81a0*/  FADD.FTZ R8, R165, R8 ;  /* 0x00000008a5087221 */ /* 0x000fc60000010000 */
[----:B------:R-:W-:Y:S01]  /*81b0*/  HMMA.16816.F32.BF16 R100, R4, R10, R100 ;  /* 0x0000000a0464723c */ /* 0x000fe20000041864 */
[----:B------:R-:W-:-:S04]  /*81c0*/  FADD.FTZ R151, R151, R8 ;  /* 0x0000000897977221 */ /* 0x000fc80000010000 */
[----:B------:R-:W-:-:S03]  /*81d0*/  FADD.FTZ R154, R154, R151 ;  /* 0x000000979a9a7221 */ /* 0x000fc60000010000 */
        /* <DEDUP_REMOVED lines=10> */
[----:B------:R-:W-:-:S04]  /*8280*/  NOP ;  /* 0x0000000000007918 */ /* 0x000fc80000000000 */
[----:B------:R-:W-:-:S15]  /*8290*/  @!P0 BRA `(.L_x_4658) ;  /* 0x0000005c00708947 */ /* 0x000fde0003800000 */
[----:B------:R-:W-:-:S04]  /*82a0*/  DEPBAR.LE SB0, 0x0 ;  /* 0x000080000000791a */ /* 0x000fc80000000000 */
[----:B------:R-:W-:Y:S05]  /*82b0*/  WARPSYNC.ALL ;  /* 0x0000000000007948 */ /* 0x000fea0003800000 */
[----:B------:R-:W-:Y:S01]  /*82c0*/  BSSY.RECONVERGENT B0, `(.L_x_4659) ;  /* 0x0000049000007945 */ /* 0x000fe20003800200 */
[----:B------:R-:W-:Y:S06]  /*82d0*/  BAR.SYNC.DEFER_BLOCKING 0x0 ;  /* 0x0000000000007b1d */ /* 0x000fec0000010000 */
[----:B------:R-:W-:Y:S05]  /*82e0*/  @!P3 BRA `(.L_x_4660) ;  /* 0x0000000000f8b947 */ /* 0x000fea0003800000 */
[----:B------:R-:W2:Y:S01]  /*82f0*/  LD.E R6, desc[UR4][R2.64+0x170] ;  /* 0x0001700402067980 */ /* 0x000ea2000c101900 */
[----:B------:R-:W-:Y:S02]  /*8300*/  IADD3 R5, PT, PT, R54, -0x2, RZ ;  /* 0xfffffffe36057810 */ /* 0x000fe40007ffe0ff */
[----:B------:R-:W-:-:S03]  /*8310*/  IABS R8, R53 ;  /* 0x0000003500087213 */ /* 0x000fc60000000000 */
[----:B------:R-:W-:Y:S01]  /*8320*/  IMAD.SHL.U32 R5, R5, 0x80, RZ ;  /* 0x0000008005057824 */ /* 0x000fe200078e00ff */
[-C--:B--2---:R-:W-:Y:S02]  /*8330*/  IABS R9, R6.reuse ;  /* 0x0000000600097213 */ /* 0x084fe40000000000 */
[----:B------:R-:W-:Y:S02]  /*8340*/  IABS R7, R6 ;  /* 0x0000000600077213 */ /* 0x000fe40000000000 */
[----:B------:R-:W1:Y:S02]  /*8350*/  I2F.RP R10, R9 ;  /* 0x00000009000a7306 */ /* 0x000e640000209400 */
[----:B------:R-:W-:-:S06]  /*8360*/  IADD3 R7, PT, PT, RZ, -R7, RZ ;  /* 0x80000007ff077210 */ /* 0x000fcc0007ffe0ff */
        /* <DEDUP_REMOVED lines=13> */
[----:B------:R-:W-:-:S03]  /*8440*/  IMAD R8, R11, R7, R8 ;  /* 0x000000070b087224 */ /* 0x000fc600078e0208 */
[C---:B------:R-:W-:Y:S02]  /*8450*/  ISETP.GT.U32.AND P1, PT, R9.reuse, R4, PT ;  /* 0x000000040900720c */ /* 0x040fe40003f24070 */
[----:B------:R-:W-:-:S11]  /*8460*/  ISETP.GT.U32.AND P0, PT, R9, R8, PT ;  /* 0x000000080900720c */ /* 0x000fd60003f04070 */
[----:B------:R-:W-:Y:S01]  /*8470*/  @!P1 IMAD.IADD R4, R4, 0x1, -R9 ;  /* 0x0000000104049824 */ /* 0x000fe200078e0a09 */
[----:B------:R-:W-:Y:S01]  /*8480*/  @!P1 IADD3 R10, PT, PT, R10, 0x1, RZ ;  /* 0x000000010a0a9810 */ /* 0x000fe20007ffe0ff */
[----:B------:R-:W-:Y:S01]  /*8490*/  @!P0 VIADD R11, R11, 0x1 ;  /* 0x000000010b0b8836 */ /* 0x000fe20000000000 */
[-C--:B------:R-:W-:Y:S02]  /*84a0*/  @!P0 IADD3 R8, PT, PT, R8, -R9.reuse, RZ ;  /* 0x8000000908088210 */ /* 0x080fe40007ffe0ff */
[-C--:B------:R-:W-:Y:S02]  /*84b0*/  ISETP.GE.U32.AND P4, PT, R4, R9.reuse, PT ;  /* 0x000000090400720c */ /* 0x080fe40003f86070 */
[----:B------:R-:W-:Y:S02]  /*84c0*/  ISETP.GE.U32.AND P5, PT, R8, R9, PT ;  /* 0x000000090800720c */ /* 0x000fe40003fa6070 */
[----:B------:R-:W-:Y:S02]  /*84d0*/  LOP3.LUT R4, R53, R6, RZ, 0x3c, !PT ;  /* 0x0000000635047212 */ /* 0x000fe400078e3cff */
[----:B------:R-:W-:-:S02]  /*84e0*/  ISETP.GE.AND P0, PT, R5, RZ, PT ;  /* 0x000000ff0500720c */ /* 0x000fc40003f06270 */
[----:B------:R-:W-:Y:S02]  /*84f0*/  ISETP.GE.AND P2, PT, R4, RZ, PT ;  /* 0x000000ff0400720c */ /* 0x000fe40003f46270 */
[----:B------:R-:W-:Y:S02]  /*8500*/  ISETP.NE.AND P1, PT, R6, RZ, PT ;  /* 0x000000ff0600720c */ /* 0x000fe40003f25270 */
[----:B------:R-:W-:Y:S01]  /*8510*/  LOP3.LUT R5, RZ, R6, RZ, 0x33, !PT ;  /* 0x00000006ff057212 */ /* 0x000fe200078e33ff */
[----:B------:R-:W-:Y:S02]  /*8520*/  @P4 VIADD R10, R10, 0x1 ;  /* 0x000000010a0a4836 */ /* 0x000fe40000000000 */
[----:B------:R-:W-:-:S04]  /*8530*/  @P5 IADD3 R11, PT, PT, R11, 0x1, RZ ;  /* 0x000000010b0b5810 */ /* 0x000fc80007ffe0ff */
[----:B------:R-:W-:Y:S02]  /*8540*/  @!P0 IMAD.MOV R10, RZ, RZ, -R10 ;  /* 0x000000ffff0a8224 */ /* 0x000fe400078e0a0a */
[----:B------:R-:W-:-:S03]  /*8550*/  @!P2 IADD3 R11, PT, PT, -R11, RZ, RZ ;  /* 0x000000ff0b0ba210 */ /* 0x000fc60007ffe1ff */
[C---:B------:R-:W-:Y:S02]  /*8560*/  SEL R4, R5.reuse, R10, !P1 ;  /* 0x0000000a05047207 */ /* 0x040fe40004800000 */
[----:B------:R-:W-:Y:S02]  /*8570*/  SEL R5, R5, R11, !P1 ;  /* 0x0000000b05057207 */ /* 0x000fe40004800000 */
[----:B------:R-:W3:Y:S01]  /*8580*/  LD.E.64 R10, desc[UR4][R2.64+0x40] ;  /* 0x00004004020a7980 */ /* 0x000ee2000c101b00 */
[----:B------:R-:W-:-:S04]  /*8590*/  IMAD.WIDE R8, R4, 0x4, R218 ;  /* 0x0000000404087825 */ /* 0x000fc800078e02da */
[C---:B------:R-:W-:Y:S02]  /*85a0*/  IMAD.WIDE R16, R5.reuse, 0x4, R218 ;  /* 0x0000000405107825 */ /* 0x040fe400078e02da */
        /* <DEDUP_REMOVED lines=18> */
.L_x_4660:
        /* <DEDUP_REMOVED lines=8> */
.L_x_4661:
[----:B------:R-:W-:Y:S05]  /*8750*/  BSYNC.RECONVERGENT B0 ;  /* 0x0000000000007941 */ /* 0x000fea0003800200 */
.L_x_4659:
[----:B------:R-:W-:Y:S01]  /*8760*/  LOP3.LUT R119, R141, 0x3e00, RZ, 0xc0, !PT ;  /* 0x00003e008d777812 */ /* 0x000fe200078ec0ff */
[----:B------:R-:W-:Y:S01]  /*8770*/  IMAD.MOV.U32 R169, RZ, RZ, 0x20 ;  /* 0x00000020ffa97424 */ /* 0x000fe200078e00ff */
[-C--:B------:R-:W-:Y:S01]  /*8780*/  ISETP.GE.AND P2, PT, R194, R213.reuse, PT ;  /* 0x000000d5c200720c */ /* 0x080fe20003f46270 */
[----:B------:R-:W-:Y:S01]  /*8790*/  BSSY.RECONVERGENT B1, `(.L_x_4662) ;  /* 0x00003a9000017945 */ /* 0x000fe20003800200 */
[--C-:B------:R-:W-:Y:S02]  /*87a0*/  LOP3.LUT R7, R119, 0x20, R144.reuse, 0xf8, !PT ;  /* 0x0000002077077812 */ /* 0x100fe400078ef890 */
[-C--:B------:R-:W-:Y:S02]  /*87b0*/  ISETP.GE.AND P1, PT, R192, R213.reuse, PT ;  /* 0x000000d5c000720c */ /* 0x080fe40003f26270 */
[----:B------:R-:W-:Y:S01]  /*87c0*/  LOP3.LUT R4, R7, 0x100, R144, 0xf8, !PT ;  /* 0x0000010007047812 */ /* 0x000fe200078ef890 */
[----:B------:R-:W-:Y:S01]  /*87d0*/  IMAD.SHL.U32 R7, R190, 0x40, RZ ;  /* 0x00000040be077824 */ /* 0x000fe200078e00ff */
[----:B------:R-:W-:-:S02]  /*87e0*/  ISETP.GE.AND P0, PT, R216, R213, PT ;  /* 0x000000d5d800720c */ /* 0x000fc40003f06270 */
[----:B------:R-:W-:Y:S02]  /*87f0*/  SHF.L.U64.HI R6, R190, 0x6, R191 ;  /* 0x00000006be067819 */ /* 0x000fe400000102bf */
[C---:B------:R-:W-:Y:S01]  /*8800*/  IADD3 R10, P4, PT, R7.reuse, R202, RZ ;  /* 0x000000ca070a7210 */ /* 0x040fe20007f9e0ff */
[----:B------:R-:W-:Y:S01]  /*8810*/  @!PT LDS RZ, [RZ] ;  /* 0x00000000fffff984 */ /* 0x000fe20000000800 */
[----:B------:R-:W-:Y:S01]  /*8820*/  @!PT LDS RZ, [RZ] ;  /* 0x00000000fffff984 */ /* 0x000fe20000000800 */
[----:B------:R-:W-:Y:S01]  /*8830*/  @!PT LDS RZ, [RZ] ;  /* 0x00000000fffff984 */ /* 0x000fe20000000800 */
[----:B------:R-:W-:Y:S01]  /*8840*/  @!P2 LDGSTS.E.BYPASS.LTC128B.128 [R215+0x9000], desc[UR4][R202.64] ;  /* 0x09000000cad7afae */ /* 0x000fe2000b981a04 */
[----:B------:R-:W-:Y:S02]  /*8850*/  SHF.R.U32.HI R182, RZ, 0x1, R180 ;  /* 0x00000001ffb67819 */ /* 0x000fe400000116b4 */
[----:B------:R-:W-:Y:S01]  /*8860*/  LEA R183, R138, R143, 0x18 ;  /* 0x0000008f8ab77211 */ /* 0x000fe200078ec0ff */
[----:B------:R-:W-:Y:S01]  /*8870*/  @P2 STS.128 [R215+0x9000], RZ ;  /* 0x009000ffd7002388 */ /* 0x000fe20000000c00 */
[----:B------:R-:W-:Y:S01]  /*8880*/  IMAD.X R11, R6, 0x1, R203, P4 ;  /* 0x00000001060b7824 */ /* 0x000fe200020e06cb */
[----:B------:R-:W-:Y:S02]  /*8890*/  IADD3 R8, P4, PT, R7, R10, RZ ;  /* 0x0000000a07087210 */ /* 0x000fe40007f9e0ff */
[----:B------:R-:W-:Y:S01]  /*88a0*/  @!PT LDS RZ, [RZ] ;  /* 0x00000000fffff984 */ /* 0x000fe20000000800 */
[----:B------:R-:W-:Y:S01]  /*88b0*/  @!PT LDS RZ, [RZ] ;  /* 0x00000000fffff984 */ /* 0x000fe20000000800 */
[----:B------:R-:W-:Y:S01]  /*88c0*/  @!PT LDS RZ, [RZ] ;  /* 0x00000000fffff984 */ /* 0x000fe20000000800 */
[----:B------:R-:W-:Y:S01]  /*88d0*/  @!P1 LDGSTS.E.BYPASS.LTC128B.128 [R215+0xb000], desc[UR4][R202.64+0x40] ;  /* 0x0b000040cad79fae */ /* 0x000fe2000b981a04 */
[----:B------:R-:W-:Y:S01]  /*88e0*/  LOP3.LUT R5, R182, 0x8, RZ, 0xc0, !PT ;  /* 0x00000008b6057812 */ /* 0x000fe200078ec0ff */
[----:B------:R-:W-:Y:S01]  /*88f0*/  IMAD R168, R142, 0x2, R183 ;  /* 0x000000028ea87824 */ /* 0x000fe200078e02b7 */
[----:B------:R-:W-:Y:S01]  /*8900*/  SEL R169, R169, 0xffffffe0, !P6 ;  /* 0xffffffe0a9a97807 */ /* 0x000fe20007000000 */
[----:B------:R-:W-:Y:S01]  /*8910*/  @P1 STS.128 [R215+0xb000], RZ ;  /* 0x00b000ffd7001388 */ /* 0x000fe20000000c00 */
[----:B------:R-:W-:Y:S01]  /*8920*/  IMAD.X R9, R6, 0x1, R11, P4 ;  /* 0x0000000106097824 */ /* 0x000fe200020e060b */
[----:B------:R-:W-:-:S02]  /*8930*/  IADD3 R12, P4, PT, R7, R8, RZ ;  /* 0x00000008070c7210 */ /* 0x000fc40007f9e0ff */
[----:B------:R-:W-:Y:S01]  /*8940*/  @!PT LDS RZ, [RZ] ;  /* 0x00000000fffff984 */ /* 0x000fe20000000800 */
[----:B------:R-:W-:Y:S01]  /*8950*/  @!PT LDS RZ, [RZ] ;  /* 0x00000000fffff984 */ /* 0x000fe20000000800 */
[----:B------:R-:W-:Y:S01]  /*8960*/  @!PT LDS RZ, [RZ] ;  /* 0x00000000fffff984 */ /* 0x000fe20000000800 */
[----:B------:R-:W-:Y:S01]  /*8970*/  @!P0 LDGSTS.E.BYPASS.LTC128B.128 [R215+0xd000], desc[UR4][R202.64+0x80] ;  /* 0x0d000080cad78fae */ /* 0x000fe2000b981a04 */
[----:B------:R-:W-:Y:S02]  /*8980*/  LOP3.LUT R5, R5, 0xc0, R144, 0xf8, !PT ;  /* 0x000000c005057812 */ /* 0x000fe400078ef890 */
[----:B------:R-:W-:Y:S01]  /*8990*/  IMAD.X R13, R6, 0x1, R9, P4 ;  /* 0x00000001060d7824 */ /* 0x000fe200020e0609 */
[----:B------:R-:W-:Y:S01]  /*89a0*/  @P0 STS.128 [R215+0xd000], RZ ;  /* 0x00d000ffd7000388 */ /* 0x000fe20000000c00 */
[----:B------:R-:W-:-:S03]  /*89b0*/  LOP3.LUT R4, R4, R5, R139, 0xf6, !PT ;  /* 0x0000000504047212 */ /* 0x000fc600078ef68b */
[----:B------:R-:W-:Y:S01]  /*89c0*/  @!PT LDS RZ, [RZ] ;  /* 0x00000000fffff984 */ /* 0x000fe20000000800 */
[----:B------:R-:W-:Y:S01]  /*89d0*/  @!PT LDS RZ, [RZ] ;  /* 0x00000000fffff984 */ /* 0x000fe20000000800 */
[----:B------:R-:W-:Y:S01]  /*89e0*/  @!PT LDS RZ, [RZ] ;  /* 0x00000000fffff984 */ /* 0x000fe20000000800 */
[----:B------:R-:W-:Y:S02]  /*89f0*/  @!P2 LDGSTS.E.BYPASS.LTC128B.128 [R215+0x9800], desc[UR4][R10.64] ;  /* 0x098000000ad7afae */ /* 0x000fe4000b981a04 */
[----:B------:R-:W-:Y:S02]  /*8a00*/  IMAD R170, R4, 0x2, R183 ;  /* 0x0000000204aa7824 */ /* 0x000fe400078e02b7 */
[----:B------:R-:W-:Y:S02]  /*8a10*/  @P2 STS.128 [R215+0x9800], RZ ;  /* 0x009800ffd7002388 */ /* 0x000fe40000000c00 */
[--C-:B------:R-:W-:Y:S02]  /*8a20*/  IMAD.IADD R117, R170, 0x1, R169.reuse ;  /* 0x00000001aa757824 */ /* 0x100fe400078e02a9 */
        /* <DEDUP_REMOVED lines=45> */
[----:B------:R-:W5:Y:S04]  /*8d00*/  LDSM.16.M88.4 R60, [R168+0x3c00] ;  /* 0x003c0000a83c783b */ /* 0x000f680000000200 */
[----:B------:R-:W5:Y:S04]  /*8d10*/  LDSM.16.M88.4 R48, [R168+0x4000] ;  /* 0x00400000a830783b */ /* 0x000f680000000200 */
[----:B------:R-:W5:Y:S04]  /*8d20*/  LDSM.16.M88.4 R40, [R168+0x4400] ;  /* 0x00440000a828783b */ /* 0x000f680000000200 */
[----:B------:R-:W5:Y:S04]  /*8d30*/  LDSM.16.M88.4 R32, [R168+0x4800] ;  /* 0x00480000a820783b */ /* 0x000f680000000200 */
[----:B------:R-:W5:Y:S04]  /*8d40*/  LDSM.16.M88.4 R20, [R168+0x4c00] ;  /* 0x004c0000a814783b */ /* 0x000f680000000200 */
[----:B------:R-:W-:Y:S04]  /*8d50*/  LDSM.16.M88.4 R16, [R117] ;  /* 0x000000007510783b */ /* 0x000fe80000000200 */
[----:B------:R-:W5:Y:S04]  /*8d60*/  LDSM.16.M88.4 R156, [R169+0x3000] ;  /* 0x00300000a99c783b */ /* 0x000f680000000200 */
[----:B-1----:R-:W1:Y:S01]  /*8d70*/  LDSM.16.M88.4 R12, [R169+0x4000] ;  /* 0x00400000a90c783b */ /* 0x002e620000000200 */
        /* <DEDUP_REMOVED lines=8> */
[----:B------:R-:W-:Y:S01]  /*8e00*/  LDSM.16.M88.4 R164, [R170+0x1000] ;  /* 0x00100000aaa4783b */ /* 0x000fe20000000200 */
[C---:B-----5:R-:W-:Y:S03]  /*8e10*/  HMMA.16816.F32.BF16 R64, R24.reuse, R60, RZ ;  /* 0x0000003c1840723c */ /* 0x060fe600000418ff */
        /* <DEDUP_REMOVED lines=30> */
[C---:B------:R-:W-:Y:S08]  /*9000*/  HMMA.16816.F32.BF16 R44, R16.reuse, R140, R44 ;  /* 0x0000008c102c723c */ /* 0x040ff0000004182c */
[C---:B------:R-:W-:Y:S01]  /*9010*/  HMMA.16816.F32.BF16 R40, R16.reuse, R142, R40 ;  /* 0x0000008e1028723c */ /* 0x040fe20000041828 */
[----:B------:R-:W2:Y:S07]  /*9020*/  LDSM.16.M88.4 R140, [R168+0x6800] ;  /* 0x00680000a88c783b */ /* 0x000eae0000000200 */
[C---:B----4-:R-:W-:Y:S08]  /*9030*/  HMMA.16816.F32.BF16 R36, R16.reuse, R136, R36 ;  /* 0x000000881024723c */ /* 0x050ff00000041824 */
[C---:B------:R-:W-:Y:S01]  /*9040*/  HMMA.16816.F32.BF16 R32, R16.reuse, R138, R32 ;  /* 0x0000008a1020723c */ /* 0x040fe20000041820 */
[----:B------:R-:W-:Y:S07]  /*9050*/  LDSM.16.M88.4 R136, [R168+0x6c00] ;  /* 0x006c0000a888783b */ /* 0x000fee0000000200 */
[C---:B-----5:R-:W-:Y:S08]  /*9060*/  HMMA.16816.F32.BF16 R28, R16.reuse, R20, R28 ;  /* 0x00000014101c723c */ /* 0x060ff0000004181c */
[----:B------:R-:W-:Y:S01]  /*9070*/  HMMA.16816.F32.BF16 R24, R16, R22, R24 ;  /* 0x000000161018723c */ /* 0x000fe20000041818 */
[----:B------:R-:W-:Y:S04]  /*9080*/  LDSM.16.M88.4 R20, [R117+0x1000] ;  /* 0x001000007514783b */ /* 0x000fe80000000200 */
[----:B------:R-:W3:Y:S03]  /*9090*/  LDSM.16.M88.4 R16, [R169+0x5000] ;  /* 0x00500000a910783b */ /* 0x000ee60000000200 */
        /* <DEDUP_REMOVED lines=8> */
[----:B------:R-:W-:Y:S07]  /*9120*/  LDSM.16.M88.4 R140, [R170+0x2000] ;  /* 0x00200000aa8c783b */ /* 0x000fee0000000200 */
[C---:B---3--:R-:W-:Y:S08]  /*9130*/  HMMA.16816.F32.BF16 R8, R20.reuse, R16, R8 ;  /* 0x000000101408723c */ /* 0x048ff00000041808 */
[----:B------:R-:W-:Y:S01]  /*9140*/  HMMA.16816.F32.BF16 R4, R20, R18, R4 ;  /* 0x000000121404723c */ /* 0x000fe20000041804 */
[----:B------:R-:W2:Y:S07]  /*9150*/  LDSM.16.M88.4 R16, [R168+0x7000] ;  /* 0x00700000a810783b */ /* 0x000eae0000000200 */
[C---:B------:R-:W-:Y:S08]  /*9160*/  HMMA.16816.F32.BF16 R132, R164.reuse, R160, R132 ;  /* 0x000000a0a484723c */ /* 0x040ff00000041884 */
[C---:B------:R-:W-:Y:S01]  /*9170*/  HMMA.16816.F32.BF16 R128, R164.reuse, R162, R128 ;  /* 0x000000a2a480723c */ /* 0x040fe20000041880 */
[----:B------:R-:W-:Y:S07]  /*9180*/  LDSM.16.M88.4 R160, [R169+0x6c00] ;  /* 0x006c0000a9a0783b */ /* 0x000fee0000000200 */
[C---:B------:R-:W-:Y:S08]  /*9190*/  HMMA.16816.F32.BF16 R28, R164.reuse, R136, R28 ;  /* 0x00000088a41c723c */ /* 0x040ff0000004181c */
[----:B------:R-:W-:Y:S01]  /*91a0*/  HMMA.16816.F32.BF16 R24, R164, R138, R24 ;  /* 0x0000008aa418723c */ /* 0x000fe20000041818 */
[----:B------:R-:W3:Y:S07]  /*91b0*/  LDSM.16.M88.4 R136, [R169+0x5c00] ;  /* 0x005c0000a988783b */ /* 0x000eee0000000200 */
[----:B----4-:R-:W-:Y:S08]  /*91c0*/  HMMA.16816.F32.BF16 R124, R20, R156, R124 ;  /* 0x0000009c147c723c */ /* 0x010ff0000004187c */
[C---:B------:R-:W-:Y:S08]  /*91d0*/  HMMA.16816.F32.BF16 R64, R164.reuse, R152, R64 ;  /* 0x00000098a440723c */ /* 0x040ff00000041840 */
[----:B------:R-:W-:Y:S01]  /*91e0*/  HMMA.16816.F32.BF16 R60, R164, R154, R60 ;  /* 0x0000009aa43c723c */ /* 0x000fe2000004183c */
[----:B------:R4:W-:Y:S07]  /*91f0*/  LDSM.16.M88.4 R152, [R117+0x2000] ;  /* 0x002000007598783b */ /* 0x0009ee0000000200 */
[C---:B------:R-:W-:Y:S01]  /*9200*/  HMMA.16816.F32.BF16 R156, R20.reuse, R158, R120 ;  /* 0x0000009e149c723c */ /* 0x040fe20000041878 */
[----:B------:R-:W5:Y:S07]  /*9210*/  LDSM.16.M88.4 R120, [R169+0x7000] ;  /* 0x00700000a978783b */ /* 0x000f6e0000000200 */
[C---:B-1----:R-:W-:Y:S08]  /*9220*/  HMMA.16816.F32.BF16 R132, R20.reuse, R12, R132 ;  /* 0x0000000c1484723c */ /* 0x042ff00000041884 */
[----:B------:R-:W-:Y:S01]  /*9230*/  HMMA.16816.F32.BF16 R128, R20, R14, R128 ;  /* 0x0000000e1480723c */ /* 0x000fe20000041880 */
[----:B------:R-:W1:Y:S01]  /*9240*/  LDSM.16.M88.4 R12, [R169+0x6400] ;  /* 0x00640000a90c783b */ /* 0x000e620000000200 */
[----:B----4-:R-:W-:-:S05]  /*9250*/  IMAD.SHL.U32 R117, R180, 0x2, RZ ;  /* 0x00000002b4757824 */ /* 0x010fca00078e00ff */
[----:B------:R-:W-:Y:S01]  /*9260*/  LOP3.LUT R117, R117, 0x6, RZ, 0xc0, !PT ;  /* 0x0000000675757812 */ /* 0x000fe200078ec0ff */
[----:B--2---:R-:W-:Y:S08]  /*9270*/  HMMA.16816.F32.BF16 R8, R140, R16, R8 ;  /* 0x000000108c08723c */ /* 0x004ff00000041808 */
[C---:B------:R-:W-:Y:S08]  /*9280*/  HMMA.16816.F32.BF16 R44, R164.reuse, R144, R44 ;  /* 0x00000090a42c723c */ /* 0x040ff0000004182c */
[C---:B------:R-:W-:Y:S08]  /*9290*/  HMMA.16816.F32.BF16 R56, R164.reuse, R148, R56 ;  /* 0x00000094a438723c */ /* 0x040ff00000041838 */
[C---:B------:R-:W-:Y:S01]  /*92a0*/  HMMA.16816.F32.BF16 R48, R164.reuse, R150, R48 ;  /* 0x00000096a430723c */ /* 0x040fe20000041830 */
[----:B------:R-:W-:Y:S07]  /*92b0*/  LDSM.16.M88.4 R148, [R169+0x6800] ;  /* 0x00680000a994783b */ /* 0x000fee0000000200 */
[----:B------:R-:W-:Y:S01]  /*92c0*/  HMMA.16816.F32.BF16 R40, R164, R146, R40 ;  /* 0x00000092a428723c */ /* 0x000fe20000041828 */
[----:B------:R-:W2:Y:S07]  /*92d0*/  LDSM.16.M88.4 R144, [R169+0x6000] ;  /* 0x00600000a990783b */ /* 0x000eae0000000200 */
[----:B---3--:R-:W-:Y:S01]  /*92e0*/  HMMA.16816.F32.BF16 R64, R20, R136, R64 ;  /* 0x000000881440723c */ /* 0x008fe20000041840 */
[----:B------:R-:W-:-:S02]  /*92f0*/  SHF.R.U32.HI R136, RZ, 0x2, R180 ;  /* 0x00000002ff887819 */ /* 0x000fc400000116b4 */
[----:B------:R-:W-:Y:S02]  /*9300*/  LOP3.LUT R137, R182, 0x1f0, RZ, 0xc0, !PT ;  /* 0x000001f0b6897812 */ /* 0x000fe400078ec0ff */
[----:B------:R-:W-:-:S03]  /*9310*/  LOP3.LUT R136, R136, 0x7, RZ, 0xc0, !PT ;  /* 0x0000000788887812 */ /* 0x000fc600078ec0ff */
[----:B------:R-:W-:Y:S01]  /*9320*/  HMMA.16816.F32.BF16 R60, R20, R138, R60 ;  /* 0x0000008a143c723c */ /* 0x000fe2000004183c */
[----:B------:R-:W-:-:S05]  /*9330*/  LOP3.LUT R138, R136, R137, RZ, 0xfc, !PT ;  /* 0x00000089888a7212 */ /* 0x000fca00078efcff */
[----:B------:R-:W-:Y:S02]  /*9340*/  IMAD.IADD R138, R55, 0x1, R138 ;  /* 0x00000001378a7824 */ /* 0x000fe400078e028a */
[----:B-----5:R-:W-:Y:S01]  /*9350*/  HMMA.16816.F32.BF16 R8, R152, R120, R8 ;  /* 0x000000789808723c */ /* 0x020fe20000041808 */
[----:B------:R-:W-:Y:S02]  /*9360*/  IMAD R121, R54, 0x80, R117 ;  /* 0x0000008036797824 */ /* 0x000fe400078e0275 */
[C---:B------:R-:W-:Y:S02]  /*9370*/  VIADD R236, R138.reuse, 0x8 ;  /* 0x000000088aec7836 */ /* 0x040fe40000000000 */
[C---:B------:R-:W-:Y:S02]  /*9380*/  IMAD.IADD R139, R121.reuse, 0x1, R116 ;  /* 0x00000001798b7824 */ /* 0x040fe400078e0274 */
[----:B------:R-:W-:Y:S01]  /*9390*/  VIADD R16, R121, 0xffffff00 ;  /* 0xffffff0079107836 */ /* 0x000fe20000000000 */
[----:B-1----:R-:W-:Y:S02]  /*93a0*/  HMMA.16816.F32.BF16 R44, R20, R12, R44 ;  /* 0x0000000c142c723c */ /* 0x002fe4000004182c */
[----:B------:R-:W-:-:S02]  /*93b0*/  IADD3 R12, PT, PT, R138, 0x100, -R139 ;  /* 0x000001008a0c7810 */ /* 0x000fc40007ffe88b */
[----:B------:R-:W-:Y:S02]  /*93c0*/  ISETP.GE.AND P4, PT, R16, R198, PT ;  /* 0x000000c61000720c */ /* 0x000fe40003f86270 */
[----:B------:R-:W-:Y:S02]  /*93d0*/  IABS R12, R12 ;  /* 0x0000000c000c7213 */ /* 0x000fe40000000000 */
[----:B------:R-:W-:Y:S01]  /*93e0*/  HMMA.16816.F32.BF16 R4, R140, R18, R4 ;  /* 0x000000128c04723c */ /* 0x000fe20000041804 */
[--C-:B------:R-:W-:Y:S02]  /*93f0*/  IADD3 R18, PT, PT, R236, 0x100, -R139.reuse ;  /* 0x00000100ec127810 */ /* 0x100fe40007ffe88b */
[----:B------:R-:W-:Y:S01]  /*9400*/  IMAD.MOV.U32 R17, RZ, RZ, R12 ;  /* 0x000000ffff117224 */ /* 0x000fe200078e000c */
[----:B------:R-:W-:Y:S02]  /*9410*/  IADD3 R19, PT, PT, R138, 0xff, -R139 ;  /* 0x000000ff8a137810 */ /* 0x000fe40007ffe88b */
[----:B------:R-:W-:-:S02]  /*9420*/  ISETP.GE.AND P5, PT, R16, R197, PT ;  /* 0x000000c51000720c */ /* 0x000fc40003fa6270 */
[----:B------:R-:W-:Y:S01]  /*9430*/  HMMA.16816.F32.BF16 R40, R20, R14, R40 ;  /* 0x0000000e1428723c */ /* 0x000fe20000041828 */
[----:B------:R-:W1:Y:S01]  /*9440*/  LDSM.16.M88.4 R12, [R168+0x7400] ;  /* 0x00740000a80c783b */ /* 0x000e620000000200 */
[----:B------:R-:W-:Y:S02]  /*9450*/  I2FP.F32.S32 R17, R17 ;  /* 0x0000001100117245 */ /* 0x000fe40000201400 */
[----:B------:R-:W-:-:S03]  /*9460*/  IADD3 R241, PT, PT, R236, 0xf7, -R139 ;  /* 0x000000f7ecf17810 */ /* 0x000fc60007ffe88b */
[----:B------:R-:W-:Y:S01]  /*9470*/  FFMA.FTZ R8, -R212, R17, R8 ;  /* 0x00000011d4087223 */ /* 0x000fe20000010108 */
[----:B--2---:R-:W-:Y:S01]  /*9480*/  HMMA.16816.F32.BF16 R56, R20, R144, R56 ;  /* 0x000000901438723c */ /* 0x004fe20000041838 */
[----:B------:R-:W-:Y:S02]  /*9490*/  IABS R17, R19 ;  /* 0x0000001300117213 */ /* 0x000fe40000000000 */
[----:B------:R-:W-:-:S04]  /*94a0*/  IABS R241, R241 ;  /* 0x000000f100f17213 */ /* 0x000fc80000000000 */
[----:B------:R-:W-:Y:S01]  /*94b0*/  I2FP.F32.S32 R241, R241 ;  /* 0x000000f100f17245 */ /* 0x000fe20000201400 */
[C---:B------:R-:W-:Y:S08]  /*94c0*/  HMMA.16816.F32.BF16 R48, R20.reuse, R146, R48 ;  /* 0x000000921430723c */ /* 0x040ff00000041830 */
[C---:B------:R-:W-:Y:S08]  /*94d0*/  HMMA.16816.F32.BF16 R36, R20.reuse, R148, R36 ;  /* 0x000000941424723c */ /* 0x040ff00000041824 */
[C---:B------:R-:W-:Y:S08]  /*94e0*/  HMMA.16816.F32.BF16 R32, R20.reuse, R150, R32 ;  /* 0x000000961420723c */ /* 0x040ff00000041820 */
[C---:B------:R-:W-:Y:S08]  /*94f0*/  HMMA.16816.F32.BF16 R28, R20.reuse, R160, R28 ;  /* 0x000000a0141c723c */ /* 0x040ff0000004181c */
[----:B------:R-:W-:Y:S01]  /*9500*/  HMMA.16816.F32.BF16 R24, R20, R162, R24 ;  /* 0x000000a21418723c */ /* 0x000fe20000041818 */
[----:B------:R-:W-:-:S02]  /*9510*/  IABS R21, R18 ;  /* 0x0000001200157213 */ /* 0x000fc40000000000 */
[----:B------:R-:W-:Y:S02]  /*9520*/  FSEL R20, R8, -INF , P4 ;  /* 0xff80000008147808 */ /* 0x000fe40002000000 */
[----:B------:R-:W-:Y:S02]  /*9530*/  I2FP.F32.S32 R21, R21 ;  /* 0x0000001500157245 */ /* 0x000fe40000201400 */
[----:B------:R-:W-:Y:S01]  /*9540*/  I2FP.F32.S32 R8, R17 ;  /* 0x0000001100087245 */ /* 0x000fe20000201400 */
[----:B------:R-:W-:Y:S01]  /*9550*/  HMMA.16816.F32.BF16 R4, R152, R122, R4 ;  /* 0x0000007a9804723c */ /* 0x000fe20000041804 */
[----:B------:R-:W-:Y:S01]  /*9560*/  FSEL R20, R20, -INF , !P5 ;  /* 0xff80000014147808 */ /* 0x000fe20006800000 */
[----:B------:R-:W-:Y:S01]  /*9570*/  FFMA.FTZ R23, -R212, R21, R10 ;  /* 0x00000015d4177223 */ /* 0x000fe2000001010a */
[----:B------:R-:W-:Y:S01]  /*9580*/  ISETP.GE.AND P4, PT, R16, R195, PT ;  /* 0x000000c31000720c */ /* 0x000fe20003f86270 */
[----:B------:R-:W-:Y:S01]  /*9590*/  FFMA.FTZ R21, -R212, R8, R9 ;  /* 0x00000008d4157223 */ /* 0x000fe20000010109 */
[----:B------:R-:W-:Y:S01]  /*95a0*/  ISETP.GE.AND P5, PT, R16, R196, PT ;  /* 0x000000c41000720c */ /* 0x000fe20003fa6270 */
[----:B------:R-:W-:Y:S01]  /*95b0*/  VIADD R10, R121, 0xffffff01 ;  /* 0xffffff01790a7836 */ /* 0x000fe20000000000 */
[----:B------:R-:W2:Y:S01]  /*95c0*/  LDSM.16.M88.4 R16, [R169+0x7400] ;  /* 0x00740000a910783b */ /* 0x000ea20000000200 */
[--C-:B------:R-:W-:Y:S01]  /*95d0*/  IADD3 R8, PT, PT, R236, 0xff, -R139.reuse ;  /* 0x000000ffec087810 */ /* 0x100fe20007ffe88b */
[----:B-1----:R-:W-:Y:S01]  /*95e0*/  HMMA.16816.F32.BF16 R132, R140, R12, R132 ;  /* 0x0000000c8c84723c */ /* 0x002fe20000041884 */
[----:B------:R-:W-:Y:S01]  /*95f0*/  IADD3 R9, PT, PT, R138, 0xf8, -R139 ;  /* 0x000000f88a097810 */ /* 0x000fe20007ffe88b */
[----:B------:R-:W-:Y:S01]  /*9600*/  VIADD R122, R54, 0xfffffffe ;  /* 0xfffffffe367a7836 */ /* 0x000fe20000000000 */
[----:B------:R-:W-:-:S02]  /*9610*/  FSEL R23, R23, -INF , P5 ;  /* 0xff80000017177808 */ /* 0x000fc40002800000 */
[----:B------:R-:W-:Y:S02]  /*9620*/  IABS R8, R8 ;  /* 0x0000000800087213 */ /* 0x000fe40000000000 */
[----:B------:R-:W-:Y:S01]  /*9630*/  IABS R9, R9 ;  /* 0x0000000900097213 */ /* 0x000fe20000000000 */
[----:B------:R-:W-:Y:S01]  /*9640*/  HMMA.16816.F32.BF16 R128, R140, R14, R128 ;  /* 0x0000000e8c80723c */ /* 0x000fe20000041880 */
[----:B------:R-:W-:Y:S01]  /*9650*/  ISETP.GE.AND P5, PT, R10, R198, PT ;  /* 0x000000c60a00720c */ /* 0x000fe20003fa6270 */
[----:B------:R-:W-:Y:S01]  /*9660*/  FFMA.FTZ R241, -R212, R241, R7 ;  /* 0x000000f1d4f17223 */ /* 0x000fe20000010107 */
[----:B------:R-:W-:Y:S01]  /*9670*/  FSEL R23, R23, -INF , !P4 ;  /* 0xff80000017177808 */ /* 0x000fe20006000000 */
[----:B------:R-:W-:Y:S01]  /*9680*/  VIADD R14, R121, 0xffffff11 ;  /* 0xffffff11790e7836 */ /* 0x000fe20000000000 */
[----:B------:R-:W-:Y:S02]  /*9690*/  I2FP.F32.S32 R8, R8 ;  /* 0x0000000800087245 */ /* 0x000fe40000201400 */
[----:B------:R-:W-:-:S02]  /*96a0*/  I2FP.F32.S32 R9, R9 ;  /* 0x0000000900097245 */ /* 0x000fc40000201400 */
[----:B------:R-:W-:Y:S01]  /*96b0*/  ISETP.GE.AND P4, PT, R10, R197, PT ;  /* 0x000000c50a00720c */ /* 0x000fe20003f86270 */
[C---:B------:R-:W-:Y:S01]  /*96c0*/  FFMA.FTZ R11, -R212.reuse, R8, R11 ;  /* 0x00000008d40b7223 */ /* 0x040fe2000001010b */
[----:B------:R-:W-:Y:S01]  /*96d0*/  FSEL R21, R21, -INF , P5 ;  /* 0xff80000015157808 */ /* 0x000fe20002800000 */
[----:B------:R-:W-:Y:S01]  /*96e0*/  FFMA.FTZ R22, -R212, R9, R4 ;  /* 0x00000009d4167223 */ /* 0x000fe20000010104 */
[----:B------:R-:W-:Y:S01]  /*96f0*/  VIADD R8, R121, 0xffffff08 ;  /* 0xffffff0879087836 */ /* 0x000fe20000000000 */
[--C-:B------:R-:W-:Y:S02]  /*9700*/  IADD3 R9, PT, PT, R236, 0xf8, -R139.reuse ;  /* 0x000000f8ec097810 */ /* 0x100fe40007ffe88b */
[----:B------:R-:W-:Y:S02]  /*9710*/  FSEL R21, R21, -INF , !P4 ;  /* 0xff80000015157808 */ /* 0x000fe40006000000 */
[----:B------:R-:W-:Y:S02]  /*9720*/  ISETP.GE.AND P4, PT, R10, R196, PT ;  /* 0x000000c40a00720c */ /* 0x000fe40003f86270 */
[----:B------:R-:W-:-:S02]  /*9730*/  IADD3 R4, PT, PT, R138, 0xf7, -R139 ;  /* 0x000000f78a047810 */ /* 0x000fc40007ffe88b */
[----:B------:R-:W-:Y:S02]  /*9740*/  ISETP.GE.AND P5, PT, R10, R195, PT ;  /* 0x000000c30a00720c */ /* 0x000fe40003fa6270 */
[----:B------:R-:W-:Y:S02]  /*9750*/  FSEL R237, R11, -INF , P4 ;  /* 0xff8000000bed7808 */ /* 0x000fe40002000000 */
[----:B------:R-:W-:Y:S02]  /*9760*/  IABS R9, R9 ;  /* 0x0000000900097213 */ /* 0x000fe40000000000 */
[----:B------:R-:W-:Y:S02]  /*9770*/  IABS R4, R4 ;  /* 0x0000000400047213 */ /* 0x000fe40000000000 */
[----:B------:R-:W-:Y:S01]  /*9780*/  ISETP.GE.AND P4, PT, R8, R198, PT ;  /* 0x000000c60800720c */ /* 0x000fe20003f86270 */
[----:B--2---:R-:W-:Y:S01]  /*9790*/  HMMA.16816.F32.BF16 R132, R152, R16, R132 ;  /* 0x000000109884723c */ /* 0x004fe20000041884 */
[----:B------:R-:W-:-:S02]  /*97a0*/  FSEL R237, R237, -INF , !P5 ;  /* 0xff800000eded7808 */ /* 0x000fc40006800000 */
[----:B------:R-:W-:Y:S02]  /*97b0*/  I2FP.F32.S32 R9, R9 ;  /* 0x0000000900097245 */ /* 0x000fe40000201400 */
[----:B------:R-:W-:Y:S02]  /*97c0*/  I2FP.F32.S32 R4, R4 ;  /* 0x0000000400047245 */ /* 0x000fe40000201400 */
[----:B------:R-:W-:Y:S01]  /*97d0*/  ISETP.GE.AND P5, PT, R8, R197, PT ;  /* 0x000000c50800720c */ /* 0x000fe20003fa6270 */
[----:B------:R-:W-:Y:S01]  /*97e0*/  FFMA.FTZ R6, -R212, R9, R6 ;  /* 0x00000009d4067223 */ /* 0x000fe20000010106 */
[----:B------:R-:W-:Y:S01]  /*97f0*/  FSEL R22, R22, -INF , P4 ;  /* 0xff80000016167808 */ /* 0x000fe20002000000 */
[----:B------:R-:W-:Y:S01]  /*9800*/  FFMA.FTZ R5, -R212, R4, R5 ;  /* 0x00000004d4057223 */ /* 0x000fe20000010105 */
[----:B------:R-:W-:Y:S01]  /*9810*/  VIADD R4, R121, 0xffffff09 ;  /* 0xffffff0979047836 */ /* 0x000fe20000000000 */
[----:B------:R-:W-:Y:S01]  /*9820*/  ISETP.GE.AND P4, PT, R8, R195, PT ;  /* 0x000000c30800720c */ /* 0x000fe20003f86270 */
[----:B------:R-:W-:Y:S01]  /*9830*/  HMMA.16816.F32.BF16 R128, R152, R18, R128 ;  /* 0x000000129880723c */ /* 0x000fe20000041880 */
[----:B------:R-:W-:-:S02]  /*9840*/  FSEL R22, R22, -INF , !P5 ;  /* 0xff80000016167808 */ /* 0x000fc40006800000 */
[----:B------:R-:W-:Y:S01]  /*9850*/  ISETP.GE.AND P5, PT, R8, R196, PT ;  /* 0x000000c40800720c */ /* 0x000fe20003fa6270 */
[----:B------:R-:W-:Y:S01]  /*9860*/  VIADD R8, R121, 0xffffff10 ;  /* 0xffffff1079087836 */ /* 0x000fe20000000000 */
[----:B------:R-:W-:Y:S02]  /*9870*/  IADD3 R9, PT, PT, R138, 0xf0, -R139 ;  /* 0x000000f08a097810 */ /* 0x000fe40007ffe88b */
[----:B------:R-:W-:Y:S02]  /*9880*/  FSEL R239, R6, -INF , P5 ;  /* 0xff80000006ef7808 */ /* 0x000fe40002800000 */
[C---:B------:R-:W-:Y:S02]  /*9890*/  ISETP.GE.AND P5, PT, R4.reuse, R198, PT ;  /* 0x000000c60400720c */ /* 0x040fe40003fa6270 */
[----:B------:R-:W-:Y:S02]  /*98a0*/  FSEL R239, R239, -INF , !P4 ;  /* 0xff800000efef7808 */ /* 0x000fe40006000000 */
[----:B------:R-:W-:-:S02]  /*98b0*/  ISETP.GE.AND P4, PT, R4, R197, PT ;  /* 0x000000c50400720c */ /* 0x000fc40003f86270 */
[----:B------:R-:W-:Y:S02]  /*98c0*/  FSEL R238, R5, -INF , P5 ;  /* 0xff80000005ee7808 */ /* 0x000fe40002800000 */
[----:B------:R-:W-:Y:S02]  /*98d0*/  ISETP.GE.AND P5, PT, R4, R195, PT ;  /* 0x000000c30400720c */ /* 0x000fe40003fa6270 */
[----:B------:R-:W-:Y:S02]  /*98e0*/  FSEL R238, R238, -INF , !P4 ;  /* 0xff800000eeee7808 */ /* 0x000fe40006000000 */
[----:B------:R-:W-:Y:S02]  /*98f0*/  ISETP.GE.AND P4, PT, R4, R196, PT ;  /* 0x000000c40400720c */ /* 0x000fe40003f86270 */
[----:B------:R-:W1:Y:S01]  /*9900*/  LDSM.16.M88.4 R4, [R168+0x7800] ;  /* 0x00780000a804783b */ /* 0x000e620000000200 */
[----:B------:R-:W-:Y:S02]  /*9910*/  IABS R9, R9 ;  /* 0x0000000900097213 */ /* 0x000fe40000000000 */
[----:B------:R-:W-:-:S02]  /*9920*/  FSEL R241, R241, -INF , P4 ;  /* 0xff800000f1f17808 */ /* 0x000fc40002000000 */
[----:B------:R-:W-:Y:S02]  /*9930*/  I2FP.F32.S32 R9, R9 ;  /* 0x0000000900097245 */ /* 0x000fe40000201400 */
[--C-:B------:R-:W-:Y:S02]  /*9940*/  IADD3 R12, PT, PT, R138, 0xef, -R139.reuse ;  /* 0x000000ef8a0c7810 */ /* 0x100fe40007ffe88b */
[----:B------:R-:W-:Y:S01]  /*9950*/  IADD3 R13, PT, PT, R236, 0xf0, -R139 ;  /* 0x000000f0ec0d7810 */ /* 0x000fe20007ffe88b */
[----:B------:R-:W-:Y:S01]  /*9960*/  FFMA.FTZ R9, -R212, R9, R132 ;  /* 0x00000009d4097223 */ /* 0x000fe20000010184 */
[----:B------:R-:W-:Y:S02]  /*9970*/  ISETP.GE.AND P4, PT, R8, R198, PT ;  /* 0x000000c60800720c */ /* 0x000fe40003f86270 */
[----:B------:R-:W-:Y:S02]  /*9980*/  FSEL R241, R241, -INF , !P5 ;  /* 0xff800000f1f17808 */ /* 0x000fe40006800000 */
[----:B------:R-:W-:-:S02]  /*9990*/  IABS R12, R12 ;  /* 0x0000000c000c7213 */ /* 0x000fc40000000000 */
[----:B------:R-:W-:Y:S02]  /*99a0*/  IABS R13, R13 ;  /* 0x0000000d000d7213 */ /* 0x000fe40000000000 */
[----:B------:R-:W-:Y:S02]  /*99b0*/  ISETP.GE.AND P5, PT, R8, R197, PT ;  /* 0x000000c50800720c */ /* 0x000fe40003fa6270 */
[----:B------:R-:W-:Y:S02]  /*99c0*/  FSEL R234, R9, -INF , P4 ;  /* 0xff80000009ea7808 */ /* 0x000fe40002000000 */
[----:B------:R-:W-:Y:S02]  /*99d0*/  I2FP.F32.S32 R12, R12 ;  /* 0x0000000c000c7245 */ /* 0x000fe40000201400 */
[----:B------:R-:W-:Y:S02]  /*99e0*/  I2FP.F32.S32 R13, R13 ;  /* 0x0000000d000d7245 */ /* 0x000fe40000201400 */
[----:B------:R-:W-:Y:S01]  /*99f0*/  FSEL R234, R234, -INF , !P5 ;  /* 0xff800000eaea7808 */ /* 0x000fe20006800000 */
[----:B------:R-:W-:Y:S01]  /*9a00*/  FFMA.FTZ R133, -R212, R12, R133 ;  /* 0x0000000cd4857223 */ /* 0x000fe20000010185 */
[----:B------:R-:W-:Y:S01]  /*9a10*/  ISETP.GE.AND P4, PT, R8, R195, PT ;  /* 0x000000c30800720c */ /* 0x000fe20003f86270 */
[----:B------:R-:W-:Y:S01]  /*9a20*/  FFMA.FTZ R13, -R212, R13, R134 ;  /* 0x0000000dd40d7223 */ /* 0x000fe20000010186 */
[----:B------:R-:W-:-:S02]  /*9a30*/  ISETP.GE.AND P5, PT, R8, R196, PT ;  /* 0x000000c40800720c */ /* 0x000fc40003fa6270 */
[----:B------:R-:W2:Y:S01]  /*9a40*/  LDSM.16.M88.4 R8, [R169+0x7800] ;  /* 0x00780000a908783b */ /* 0x000ea20000000200 */
[--C-:B------:R-:W-:Y:S02]  /*9a50*/  IADD3 R12, PT, PT, R236, 0xef, -R139.reuse ;  /* 0x000000efec0c7810 */ /* 0x100fe40007ffe88b */
[----:B------:R-:W-:Y:S02]  /*9a60*/  FSEL R235, R13, -INF , P5 ;  /* 0xff8000000deb7808 */ /* 0x000fe40002800000 */
[----:B------:R-:W-:Y:S02]  /*9a70*/  IABS R12, R12 ;  /* 0x0000000c000c7213 */ /* 0x000fe40000000000 */
[----:B------:R-:W-:Y:S01]  /*9a80*/  IADD3 R15, PT, PT, R138, 0xe8, -R139 ;  /* 0x000000e88a0f7810 */ /* 0x000fe20007ffe88b */
[----:B-1----:R-:W-:Y:S01]  /*9a90*/  HMMA.16816.F32.BF16 R124, R140, R4, R124 ;  /* 0x000000048c7c723c */ /* 0x002fe2000004187c */
[----:B------:R-:W-:Y:S02]  /*9aa0*/  ISETP.GE.AND P5, PT, R14, R198, PT ;  /* 0x000000c60e00720c */ /* 0x000fe40003fa6270 */
[----:B------:R-:W-:-:S02]  /*9ab0*/  FSEL R235, R235, -INF , !P4 ;  /* 0xff800000ebeb7808 */ /* 0x000fc40006000000 */
[----:B------:R-:W-:Y:S02]  /*9ac0*/  I2FP.F32.S32 R12, R12 ;  /* 0x0000000c000c7245 */ /* 0x000fe40000201400 */
[----:B------:R-:W-:Y:S01]  /*9ad0*/  IABS R13, R15 ;  /* 0x0000000f000d7213 */ /* 0x000fe20000000000 */
[----:B------:R-:W-:Y:S01]  /*9ae0*/  HMMA.16816.F32.BF16 R156, R140, R6, R156 ;  /* 0x000000068c9c723c */ /* 0x000fe2000004189c */
[----:B------:R-:W-:Y:S01]  /*9af0*/  ISETP.GE.AND P4, PT, R14, R197, PT ;  /* 0x000000c50e00720c */ /* 0x000fe20003f86270 */
[----:B------:R-:W-:Y:S01]  /*9b00*/  FFMA.FTZ R135, -R212, R12, R135 ;  /* 0x0000000cd4877223 */ /* 0x000fe20000010187 */
[----:B------:R-:W-:Y:S01]  /*9b10*/  FSEL R232, R133, -INF , P5 ;  /* 0xff80000085e87808 */ /* 0x000fe20002800000 */
[----:B------:R-:W-:Y:S01]  /*9b20*/  VIADD R12, R121, 0xffffff18 ;  /* 0xffffff18790c7836 */ /* 0x000fe20000000000 */
[----:B------:R-:W-:Y:S02]  /*9b30*/  I2FP.F32.S32 R13, R13 ;  /* 0x0000000d000d7245 */ /* 0x000fe40000201400 */
[----:B------:R-:W-:-:S02]  /*9b40*/  FSEL R232, R232, -INF , !P4 ;  /* 0xff800000e8e87808 */ /* 0x000fc40006000000 */
[----:B------:R-:W-:Y:S01]  /*9b50*/  ISETP.GE.AND P4, PT, R14, R196, PT ;  /* 0x000000c40e00720c */ /* 0x000fe20003f86270 */
[----:B------:R-:W-:Y:S01]  /*9b60*/  FFMA.FTZ R13, -R212, R13, R128 ;  /* 0x0000000dd40d7223 */ /* 0x000fe20000010180 */
[--C-:B------:R-:W-:Y:S02]  /*9b70*/  IADD3 R5, PT, PT, R236, 0xe8, -R139.reuse ;  /* 0x000000e8ec057810 */ /* 0x100fe40007ffe88b */
[----:B------:R-:W-:Y:S02]  /*9b80*/  IADD3 R4, PT, PT, R138, 0xe7, -R139 ;  /* 0x000000e78a047810 */ /* 0x000fe40007ffe88b */
[----:B------:R-:W-:Y:S01]  /*9b90*/  ISETP.GE.AND P5, PT, R14, R195, PT ;  /* 0x000000c30e00720c */ /* 0x000fe20003fa6270 */
[----:B------:R-:W-:Y:S01]  /*9ba0*/  VIADD R14, R121, 0xffffff21 ;  /* 0xffffff21790e7836 */ /* 0x000fe20000000000 */
[----:B------:R-:W-:Y:S02]  /*9bb0*/  FSEL R233, R135, -INF , P4 ;  /* 0xff80000087e97808 */ /* 0x000fe40002000000 */
[----:B------:R-:W-:-:S02]  /*9bc0*/  IABS R5, R5 ;  /* 0x0000000500057213 */ /* 0x000fc40000000000 */
[C---:B------:R-:W-:Y:S02]  /*9bd0*/  ISETP.GE.AND P4, PT, R12.reuse, R198, PT ;  /* 0x000000c60c00720c */ /* 0x040fe40003f86270 */
[----:B------:R-:W-:Y:S01]  /*9be0*/  IABS R4, R4 ;  /* 0x0000000400047213 */ /* 0x000fe20000000000 */
[C---:B--2---:R-:W-:Y:S01]  /*9bf0*/  HMMA.16816.F32.BF16 R124, R152.reuse, R8, R124 ;  /* 0x00000008987c723c */ /* 0x044fe2000004187c */
[----:B------:R-:W-:Y:S01]  /*9c00*/  FSEL R233, R233, -INF , !P5 ;  /* 0xff800000e9e97808 */ /* 0x000fe20006800000 */
[----:B------:R-:W-:Y:S01]  /*9c10*/  VIADD R8, R121, 0xffffff20 ;  /* 0xffffff2079087836 */ /* 0x000fe20000000000 */
[----:B------:R-:W-:Y:S02]  /*9c20*/  I2FP.F32.S32 R5, R5 ;  /* 0x0000000500057245 */ /* 0x000fe40000201400 */
[----:B------:R-:W-:Y:S02]  /*9c30*/  ISETP.GE.AND P5, PT, R12, R197, PT ;  /* 0x000000c50c00720c */ /* 0x000fe40003fa6270 */
[----:B------:R-:W-:Y:S01]  /*9c40*/  FSEL R230, R13, -INF , P4 ;  /* 0xff8000000de67808 */ /* 0x000fe20002000000 */
[----:B------:R-:W-:Y:S01]  /*9c50*/  FFMA.FTZ R130, -R212, R5, R130 ;  /* 0x00000005d4827223 */ /* 0x000fe20000010182 */
[----:B------:R-:W-:Y:S01]  /*9c60*/  I2FP.F32.S32 R4, R4 ;  /* 0x0000000400047245 */ /* 0x000fe20000201400 */
[----:B------:R-:W-:Y:S01]  /*9c70*/  VIADD R5, R121, 0xffffff19 ;  /* 0xffffff1979057836 */ /* 0x000fe20000000000 */
[----:B------:R-:W-:Y:S01]  /*9c80*/  FSEL R230, R230, -INF , !P5 ;  /* 0xff800000e6e67808 */ /* 0x000fe20006800000 */
[----:B------:R-:W-:Y:S01]  /*9c90*/  HMMA.16816.F32.BF16 R156, R152, R10, R156 ;  /* 0x0000000a989c723c */ /* 0x000fe2000004189c */
[----:B------:R-:W-:Y:S01]  /*9ca0*/  ISETP.GE.AND P5, PT, R12, R196, PT ;  /* 0x000000c40c00720c */ /* 0x000fe20003fa6270 */
[----:B------:R-:W-:Y:S01]  /*9cb0*/  FFMA.FTZ R129, -R212, R4, R129 ;  /* 0x00000004d4817223 */ /* 0x000fe20000010181 */
[----:B------:R-:W-:-:S02]  /*9cc0*/  IADD3 R4, PT, PT, R236, 0xe7, -R139 ;  /* 0x000000e7ec047810 */ /* 0x000fc40007ffe88b */
[----:B------:R-:W-:Y:S02]  /*9cd0*/  ISETP.GE.AND P4, PT, R12, R195, PT ;  /* 0x000000c30c00720c */ /* 0x000fe40003f86270 */
[----:B------:R-:W-:Y:S02]  /*9ce0*/  FSEL R231, R130, -INF , P5 ;  /* 0xff80000082e77808 */ /* 0x000fe40002800000 */
[----:B------:R-:W-:Y:S02]  /*9cf0*/  ISETP.GE.AND P5, PT, R5, R198, PT ;  /* 0x000000c60500720c */ /* 0x000fe40003fa6270 */
[----:B------:R-:W-:Y:S02]  /*9d00*/  IABS R4, R4 ;  /* 0x0000000400047213 */ /* 0x000fe40000000000 */
[----:B------:R-:W-:Y:S02]  /*9d10*/  FSEL R231, R231, -INF , !P4 ;  /* 0xff800000e7e77808 */ /* 0x000fe40006000000 */
[----:B------:R-:W-:-:S02]  /*9d20*/  ISETP.GE.AND P4, PT, R5, R197, PT ;  /* 0x000000c50500720c */ /* 0x000fc40003f86270 */
[----:B------:R-:W-:Y:S02]  /*9d30*/  FSEL R228, R129, -INF , P5 ;  /* 0xff80000081e47808 */ /* 0x000fe40002800000 */
[----:B------:R-:W-:Y:S02]  /*9d40*/  I2FP.F32.S32 R4, R4 ;  /* 0x0000000400047245 */ /* 0x000fe40000201400 */
[----:B------:R-:W-:Y:S02]  /*9d50*/  FSEL R228, R228, -INF , !P4 ;  /* 0xff800000e4e47808 */ /* 0x000fe40006000000 */
[----:B------:R-:W-:Y:S01]  /*9d60*/  IADD3 R9, PT, PT, R138, 0xe0, -R139 ;  /* 0x000000e08a097810 */ /* 0x000fe20007ffe88b */
[----:B------:R-:W-:Y:S01]  /*9d70*/  FFMA.FTZ R131, -R212, R4, R131 ;  /* 0x00000004d4837223 */ /* 0x000fe20000010183 */
[C---:B------:R-:W-:Y:S02]  /*9d80*/  ISETP.GE.AND P5, PT, R5.reuse, R195, PT ;  /* 0x000000c30500720c */ /* 0x040fe40003fa6270 */
[----:B------:R-:W-:-:S02]  /*9d90*/  ISETP.GE.AND P4, PT, R5, R196, PT ;  /* 0x000000c40500720c */ /* 0x000fc40003f86270 */
[----:B------:R-:W1:Y:S01]  /*9da0*/  LDSM.16.M88.4 R4, [R168+0x7c00] ;  /* 0x007c0000a804783b */ /* 0x000e620000000200 */
[----:B------:R-:W-:Y:S02]  /*9db0*/  IABS R9, R9 ;  /* 0x0000000900097213 */ /* 0x000fe40000000000 */
[----:B------:R-:W-:Y:S02]  /*9dc0*/  FSEL R229, R131, -INF , P4 ;  /* 0xff80000083e57808 */ /* 0x000fe40002000000 */
[----:B------:R-:W-:Y:S02]  /*9dd0*/  I2FP.F32.S32 R9, R9 ;  /* 0x0000000900097245 */ /* 0x000fe40000201400 */
[--C-:B------:R-:W-:Y:S02]  /*9de0*/  IADD3 R12, PT, PT, R138, 0xdf, -R139.reuse ;  /* 0x000000df8a0c7810 */ /* 0x100fe40007ffe88b */
[----:B------:R-:W-:Y:S01]  /*9df0*/  IADD3 R13, PT, PT, R236, 0xe0, -R139 ;  /* 0x000000e0ec0d7810 */ /* 0x000fe20007ffe88b */
[----:B------:R-:W-:Y:S01]  /*9e00*/  FFMA.FTZ R9, -R212, R9, R124 ;  /* 0x00000009d4097223 */ /* 0x000fe2000001017c */
[----:B------:R-:W-:-:S02]  /*9e10*/  ISETP.GE.AND P4, PT, R8, R198, PT ;  /* 0x000000c60800720c */ /* 0x000fc40003f86270 */
[----:B------:R-:W-:Y:S02]  /*9e20*/  FSEL R229, R229, -INF , !P5 ;  /* 0xff800000e5e57808 */ /* 0x000fe40006800000 */
[----:B------:R-:W-:Y:S02]  /*9e30*/  IABS R12, R12 ;  /* 0x0000000c000c7213 */ /* 0x000fe40000000000 */
[----:B------:R-:W-:Y:S02]  /*9e40*/  IABS R13, R13 ;  /* 0x0000000d000d7213 */ /* 0x000fe40000000000 */
[----:B------:R-:W-:Y:S02]  /*9e50*/  ISETP.GE.AND P5, PT, R8, R197, PT ;  /* 0x000000c50800720c */ /* 0x000fe40003fa6270 */
[----:B------:R-:W-:Y:S02]  /*9e60*/  FSEL R208, R9, -INF , P4 ;  /* 0xff80000009d07808 */ /* 0x000fe40002000000 */
[----:B------:R-:W-:-:S02]  /*9e70*/  I2FP.F32.S32 R12, R12 ;  /* 0x0000000c000c7245 */ /* 0x000fc40000201400 */
[----:B------:R-:W-:Y:S02]  /*9e80*/  I2FP.F32.S32 R13, R13 ;  /* 0x0000000d000d7245 */ /* 0x000fe40000201400 */
[----:B------:R-:W-:Y:S01]  /*9e90*/  FSEL R208, R208, -INF , !P5 ;  /* 0xff800000d0d07808 */ /* 0x000fe20006800000 */
[----:B------:R-:W-:Y:S01]  /*9ea0*/  FFMA.FTZ R125, -R212, R12, R125 ;  /* 0x0000000cd47d7223 */ /* 0x000fe2000001017d */
[----:B------:R-:W-:Y:S01]  /*9eb0*/  ISETP.GE.AND P4, PT, R8, R195, PT ;  /* 0x000000c30800720c */ /* 0x000fe20003f86270 */
[----:B------:R-:W-:Y:S01]  /*9ec0*/  FFMA.FTZ R13, -R212, R13, R126 ;  /* 0x0000000dd40d7223 */ /* 0x000fe2000001017e */
[----:B------:R-:W-:Y:S02]  /*9ed0*/  ISETP.GE.AND P5, PT, R8, R196, PT ;  /* 0x000000c40800720c */ /* 0x000fe40003fa6270 */
[----:B------:R-:W2:Y:S01]  /*9ee0*/  LDSM.16.M88.4 R8, [R169+0x7c00] ;  /* 0x007c0000a908783b */ /* 0x000ea20000000200 */
[----:B------:R-:W-:Y:S02]  /*9ef0*/  IADD3 R12, PT, PT, R236, 0xdf, -R139 ;  /* 0x000000dfec0c7810 */ /* 0x000fe40007ffe88b */
[----:B------:R-:W-:-:S02]  /*9f00*/  FSEL R223, R13, -INF , P5 ;  /* 0xff8000000ddf7808 */ /* 0x000fc40002800000 */
[----:B------:R-:W-:Y:S02]  /*9f10*/  IABS R12, R12 ;  /* 0x0000000c000c7213 */ /* 0x000fe40000000000 */
[----:B------:R-:W-:Y:S01]  /*9f20*/  IADD3 R15, PT, PT, R138, 0xd8, -R139 ;  /* 0x000000d88a0f7810 */ /* 0x000fe20007ffe88b */
[C---:B-1----:R-:W-:Y:S01]  /*9f30*/  HMMA.16816.F32.BF16 R64, R140.reuse, R4, R64 ;  /* 0x000000048c40723c */ /* 0x042fe20000041840 */
[C---:B------:R-:W-:Y:S02]  /*9f40*/  ISETP.GE.AND P5, PT, R14.reuse, R198, PT ;  /* 0x000000c60e00720c */ /* 0x040fe40003fa6270 */
[----:B------:R-:W-:Y:S02]  /*9f50*/  FSEL R223, R223, -INF , !P4 ;  /* 0xff800000dfdf7808 */ /* 0x000fe40006000000 */
[----:B------:R-:W-:Y:S02]  /*9f60*/  I2FP.F32.S32 R12, R12 ;  /* 0x0000000c000c7245 */ /* 0x000fe40000201400 */
[----:B------:R-:W-:Y:S01]  /*9f70*/  IABS R13, R15 ;  /* 0x0000000f000d7213 */ /* 0x000fe20000000000 */
[----:B------:R-:W-:Y:S01]  /*9f80*/  HMMA.16816.F32.BF16 R60, R140, R6, R60 ;  /* 0x000000068c3c723c */ /* 0x000fe2000004183c */
[----:B------:R-:W-:Y:S01]  /*9f90*/  ISETP.GE.AND P4, PT, R14, R197, PT ;  /* 0x000000c50e00720c */ /* 0x000fe20003f86270 */
[----:B------:R-:W-:Y:S01]  /*9fa0*/  FFMA.FTZ R127, -R212, R12, R127 ;  /* 0x0000000cd47f7223 */ /* 0x000fe2000001017f */
[----:B------:R-:W-:Y:S01]  /*9fb0*/  FSEL R224, R125, -INF , P5 ;  /* 0xff8000007de07808 */ /* 0x000fe20002800000 */
[----:B------:R-:W-:Y:S01]  /*9fc0*/  VIADD R12, R121, 0xffffff28 ;  /* 0xffffff28790c7836 */ /* 0x000fe20000000000 */
[----:B------:R-:W-:-:S02]  /*9fd0*/  I2FP.F32.S32 R13, R13 ;  /* 0x0000000d000d7245 */ /* 0x000fc40000201400 */
[----:B------:R-:W-:Y:S02]  /*9fe0*/  FSEL R224, R224, -INF , !P4 ;  /* 0xff800000e0e07808 */ /* 0x000fe40006000000 */
[----:B------:R-:W-:Y:S01]  /*9ff0*/  ISETP.GE.AND P4, PT, R14, R196, PT ;  /* 0x000000c40e00720c */ /* 0x000fe20003f86270 */
[----:B------:R-:W-:Y:S01]  /*a000*/  FFMA.FTZ R13, -R212, R13, R156 ;  /* 0x0000000dd40d7223 */ /* 0x000fe2000001019c */
[--C-:B------:R-:W-:Y:S02]  /*a010*/  IADD3 R5, PT, PT, R236, 0xd8, -R139.reuse ;  /* 0x000000d8ec057810 */ /* 0x100fe40007ffe88b */
[----:B------:R-:W-:Y:S02]  /*a020*/  IADD3 R4, PT, PT, R138, 0xd7, -R139 ;  /* 0x000000d78a047810 */ /* 0x000fe40007ffe88b */
[----:B------:R-:W-:Y:S01]  /*a030*/  ISETP.GE.AND P5, PT, R14, R195, PT ;  /* 0x000000c30e00720c */ /* 0x000fe20003fa6270 */
[----:B------:R-:W-:Y:S01]  /*a040*/  VIADD R14, R121, 0xffffff31 ;  /* 0xffffff31790e7836 */ /* 0x000fe20000000000 */
[----:B------:R-:W-:-:S02]  /*a050*/  FSEL R225, R127, -INF , P4 ;  /* 0xff8000007fe17808 */ /* 0x000fc40002000000 */
[----:B------:R-:W-:Y:S02]  /*a060*/  IABS R5, R5 ;  /* 0x0000000500057213 */ /* 0x000fe40000000000 */
[C---:B------:R-:W-:Y:S02]  /*a070*/  ISETP.GE.AND P4, PT, R12.reuse, R198, PT ;  /* 0x000000c60c00720c */ /* 0x040fe40003f86270 */
[----:B------:R-:W-:Y:S01]  /*a080*/  IABS R4, R4 ;  /* 0x0000000400047213 */ /* 0x000fe20000000000 */
[----:B--2---:R-:W-:Y:S01]  /*a090*/  HMMA.16816.F32.BF16 R64, R152, R8, R64 ;  /* 0x000000089840723c */ /* 0x004fe20000041840 */
[----:B------:R-:W-:Y:S01]  /*a0a0*/  FSEL R225, R225, -INF , !P5 ;  /* 0xff800000e1e17808 */ /* 0x000fe20006800000 */
[----:B------:R-:W-:Y:S01]  /*a0b0*/  VIADD R8, R121, 0xffffff30 ;  /* 0xffffff3079087836 */ /* 0x000fe20000000000 */
[----:B------:R-:W-:Y:S02]  /*a0c0*/  I2FP.F32.S32 R5, R5 ;  /* 0x0000000500057245 */ /* 0x000fe40000201400 */
[----:B------:R-:W-:-:S02]  /*a0d0*/  ISETP.GE.AND P5, PT, R12, R197, PT ;  /* 0x000000c50c00720c */ /* 0x000fc40003fa6270 */
        /* <DEDUP_REMOVED lines=8> */
[----:B------:R-:W-:Y:S02]  /*a160*/  IADD3 R4, PT, PT, R236, 0xd7, -R139 ;  /* 0x000000d7ec047810 */ /* 0x000fe40007ffe88b */
[----:B------:R-:W-:-:S02]  /*a170*/  ISETP.GE.AND P4, PT, R12, R195, PT ;  /* 0x000000c30c00720c */ /* 0x000fc40003f86270 */
[----:B------:R-:W-:Y:S02]  /*a180*/  FSEL R227, R158, -INF , P5 ;  /* 0xff8000009ee37808 */ /* 0x000fe40002800000 */
[----:B------:R-:W-:Y:S02]  /*a190*/  ISETP.GE.AND P5, PT, R5, R198, PT ;  /* 0x000000c60500720c */ /* 0x000fe40003fa6270 */
[----:B------:R-:W-:Y:S02]  /*a1a0*/  IABS R4, R4 ;  /* 0x0000000400047213 */ /* 0x000fe40000000000 */
[----:B------:R-:W-:Y:S02]  /*a1b0*/  FSEL R227, R227, -INF , !P4 ;  /* 0xff800000e3e37808 */ /* 0x000fe40006000000 */
[----:B------:R-:W-:Y:S02]  /*a1c0*/  ISETP.GE.AND P4, PT, R5, R197, PT ;  /* 0x000000c50500720c */ /* 0x000fe40003f86270 */
[----:B------:R-:W-:-:S02]  /*a1d0*/  FSEL R226, R157, -INF , P5 ;  /* 0xff8000009de27808 */ /* 0x000fc40002800000 */
[----:B------:R-:W-:Y:S02]  /*a1e0*/  I2FP.F32.S32 R4, R4 ;  /* 0x0000000400047245 */ /* 0x000fe40000201400 */
[----:B------:R-:W-:Y:S02]  /*a1f0*/  FSEL R226, R226, -INF , !P4 ;  /* 0xff800000e2e27808 */ /* 0x000fe40006000000 */
[----:B------:R-:W-:Y:S01]  /*a200*/  IADD3 R9, PT, PT, R138, 0xd0, -R139 ;  /* 0x000000d08a097810 */ /* 0x000fe20007ffe88b */
[----:B------:R-:W-:Y:S01]  /*a210*/  FFMA.FTZ R159, -R212, R4, R159 ;  /* 0x00000004d49f7223 */ /* 0x000fe2000001019f */
[C---:B------:R-:W-:Y:S02]  /*a220*/  ISETP.GE.AND P5, PT, R5.reuse, R195, PT ;  /* 0x000000c30500720c */ /* 0x040fe40003fa6270 */
[----:B------:R-:W-:Y:S02]  /*a230*/  ISETP.GE.AND P4, PT, R5, R196, PT ;  /* 0x000000c40500720c */ /* 0x000fe40003f86270 */
[----:B------:R-:W1:Y:S01]  /*a240*/  LDSM.16.M88.4 R4, [R168+0x8000] ;  /* 0x00800000a804783b */ /* 0x000e620000000200 */
[----:B------:R-:W-:-:S02]  /*a250*/  IABS R9, R9 ;  /* 0x0000000900097213 */ /* 0x000fc40000000000 */
[----:B------:R-:W-:Y:S02]  /*a260*/  FSEL R211, R159, -INF , P4 ;  /* 0xff8000009fd37808 */ /* 0x000fe40002000000 */
[----:B------:R-:W-:Y:S02]  /*a270*/  I2FP.F32.S32 R9, R9 ;  /* 0x0000000900097245 */ /* 0x000fe40000201400 */
[--C-:B------:R-:W-:Y:S02]  /*a280*/  IADD3 R12, PT, PT, R138, 0xcf, -R139.reuse ;  /* 0x000000cf8a0c7810 */ /* 0x100fe40007ffe88b */
[----:B------:R-:W-:Y:S01]  /*a290*/  IADD3 R13, PT, PT, R236, 0xd0, -R139 ;  /* 0x000000d0ec0d7810 */ /* 0x000fe20007ffe88b */
[----:B------:R-:W-:Y:S01]  /*a2a0*/  FFMA.FTZ R9, -R212, R9, R64 ;  /* 0x00000009d4097223 */ /* 0x000fe20000010140 */
[----:B------:R-:W-:Y:S02]  /*a2b0*/  ISETP.GE.AND P4, PT, R8, R198, PT ;  /* 0x000000c60800720c */ /* 0x000fe40003f86270 */
[----:B------:R-:W-:-:S02]  /*a2c0*/  FSEL R211, R211, -INF , !P5 ;  /* 0xff800000d3d37808 */ /* 0x000fc40006800000 */
[----:B------:R-:W-:Y:S02]  /*a2d0*/  IABS R12, R12 ;  /* 0x0000000c000c7213 */ /* 0x000fe40000000000 */
[----:B------:R-:W-:Y:S02]  /*a2e0*/  IABS R13, R13 ;  /* 0x0000000d000d7213 */ /* 0x000fe40000000000 */
[----:B------:R-:W-:Y:S02]  /*a2f0*/  ISETP.GE.AND P5, PT, R8, R197, PT ;  /* 0x000000c50800720c */ /* 0x000fe40003fa6270 */
[----:B------:R-:W-:Y:S02]  /*a300*/  FSEL R176, R9, -INF , P4 ;  /* 0xff80000009b07808 */ /* 0x000fe40002000000 */
[----:B------:R-:W-:Y:S02]  /*a310*/  I2FP.F32.S32 R12, R12 ;  /* 0x0000000c000c7245 */ /* 0x000fe40000201400 */
[----:B------:R-:W-:-:S02]  /*a320*/  I2FP.F32.S32 R13, R13 ;  /* 0x0000000d000d7245 */ /* 0x000fc40000201400 */
[----:B------:R-:W-:Y:S01]  /*a330*/  FSEL R176, R176, -INF , !P5 ;  /* 0xff800000b0b07808 */ /* 0x000fe20006800000 */
[----:B------:R-:W-:Y:S01]  /*a340*/  FFMA.FTZ R65, -R212, R12, R65 ;  /* 0x0000000cd4417223 */ /* 0x000fe20000010141 */
[----:B------:R-:W-:Y:S01]  /*a350*/  ISETP.GE.AND P4, PT, R8, R195, PT ;  /* 0x000000c30800720c */ /* 0x000fe20003f86270 */
[----:B------:R-:W-:Y:S01]  /*a360*/  FFMA.FTZ R13, -R212, R13, R66 ;  /* 0x0000000dd40d7223 */ /* 0x000fe20000010142 */
[----:B------:R-:W-:Y:S02]  /*a370*/  ISETP.GE.AND P5, PT, R8, R196, PT ;  /* 0x000000c40800720c */ /* 0x000fe40003fa6270 */
[----:B------:R-:W2:Y:S01]  /*a380*/  LDSM.16.M88.4 R8, [R169+0x8000] ;  /* 0x00800000a908783b */ /* 0x000ea20000000200 */
[----:B------:R-:W-:Y:S02]  /*a390*/  IADD3 R12, PT, PT, R236, 0xcf, -R139 ;  /* 0x000000cfec0c7810 */ /* 0x000fe40007ffe88b */
[----:B------:R-:W-:Y:S02]  /*a3a0*/  FSEL R179, R13, -INF , P5 ;  /* 0xff8000000db37808 */ /* 0x000fe40002800000 */
[----:B------:R-:W-:-:S02]  /*a3b0*/  IABS R12, R12 ;  /* 0x0000000c000c7213 */ /* 0x000fc40000000000 */
        /* <DEDUP_REMOVED lines=17> */
[----:B------:R-:W-:Y:S02]  /*a4d0*/  ISETP.GE.AND P5, PT, R14, R195, PT ;  /* 0x000000c30e00720c */ /* 0x000fe40003fa6270 */
        /* <DEDUP_REMOVED lines=33> */
[--C-:B------:R-:W-:Y:S02]  /*a6f0*/  IADD3 R12, PT, PT, R138, 0xbf, -R139.reuse ;  /* 0x000000bf8a0c7810 */ /* 0x100fe40007ffe88b */
[----:B------:R-:W-:Y:S02]  /*a700*/  I2FP.F32.S32 R9, R9 ;  /* 0x0000000900097245 */ /* 0x000fe40000201400 */
[----:B------:R-:W-:Y:S02]  /*a710*/  IADD3 R13, PT, PT, R236, 0xc0, -R139 ;  /* 0x000000c0ec0d7810 */ /* 0x000fe40007ffe88b */
[----:B------:R-:W-:Y:S01]  /*a720*/  FSEL R177, R63, -INF , P4 ;  /* 0xff8000003fb17808 */ /* 0x000fe20002000000 */
[----:B------:R-:W-:Y:S01]  /*a730*/  FFMA.FTZ R9, -R212, R9, R56 ;  /* 0x00000009d4097223 */ /* 0x000fe20000010138 */
[----:B------:R-:W-:Y:S02]  /*a740*/  ISETP.GE.AND P4, PT, R8, R198, PT ;  /* 0x000000c60800720c */ /* 0x000fe40003f86270 */
[----:B------:R-:W-:-:S02]  /*a750*/  IABS R12, R12 ;  /* 0x0000000c000c7213 */ /* 0x000fc40000000000 */
[----:B------:R-:W-:Y:S02]  /*a760*/  IABS R13, R13 ;  /* 0x0000000d000d7213 */ /* 0x000fe40000000000 */
[----:B------:R-:W-:Y:S02]  /*a770*/  FSEL R177, R177, -INF , !P5 ;  /* 0xff800000b1b17808 */ /* 0x000fe40006800000 */
        /* <DEDUP_REMOVED lines=8> */
[----:B------:R-:W-:Y:S01]  /*a800*/  ISETP.GE.AND P5, PT, R8, R196, PT ;  /* 0x000000c40800720c */ /* 0x000fe20003fa6270 */
[----:B------:R-:W-:Y:S01]  /*a810*/  VIADD R12, R121, 0xffffff41 ;  /* 0xffffff41790c7836 */ /* 0x000fe20000000000 */
[----:B------:R-:W2:Y:S01]  /*a820*/  LDSM.16.M88.4 R8, [R169+0x8400] ;  /* 0x00840000a908783b */ /* 0x000ea20000000200 */
[----:B------:R-:W-:Y:S02]  /*a830*/  IADD3 R16, PT, PT, R236, 0xbf, -R139 ;  /* 0x000000bfec107810 */ /* 0x000fe40007ffe88b */
[----:B------:R-:W-:Y:S02]  /*a840*/  FSEL R173, R13, -INF , P5 ;  /* 0xff8000000dad7808 */ /* 0x000fe40002800000 */
[----:B------:R-:W-:-:S02]  /*a850*/  ISETP.GE.AND P5, PT, R12, R198, PT ;  /* 0x000000c60c00720c */ /* 0x000fc40003fa6270 */
[----:B------:R-:W-:Y:S02]  /*a860*/  IABS R16, R16 ;  /* 0x0000001000107213 */ /* 0x000fe40000000000 */
[----:B------:R-:W-:Y:S02]  /*a870*/  IADD3 R17, PT, PT, R138, 0xb8, -R139 ;  /* 0x000000b88a117810 */ /* 0x000fe40007ffe88b */
[----:B------:R-:W-:Y:S02]  /*a880*/  FSEL R173, R173, -INF , !P4 ;  /* 0xff800000adad7808 */ /* 0x000fe40006000000 */
[----:B------:R-:W-:Y:S02]  /*a890*/  ISETP.GE.AND P4, PT, R12, R197, PT ;  /* 0x000000c50c00720c */ /* 0x000fe40003f86270 */
[----:B------:R-:W-:Y:S02]  /*a8a0*/  FSEL R172, R57, -INF , P5 ;  /* 0xff80000039ac7808 */ /* 0x000fe40002800000 */
[----:B------:R-:W-:-:S02]  /*a8b0*/  I2FP.F32.S32 R16, R16 ;  /* 0x0000001000107245 */ /* 0x000fc40000201400 */
[----:B------:R-:W-:Y:S02]  /*a8c0*/  IABS R17, R17 ;  /* 0x0000001100117213 */ /* 0x000fe40000000000 */
[----:B------:R-:W-:Y:S01]  /*a8d0*/  FSEL R172, R172, -INF , !P4 ;  /* 0xff800000acac7808 */ /* 0x000fe20006000000 */
[----:B------:R-:W-:Y:S01]  /*a8e0*/  FFMA.FTZ R59, -R212, R16, R59 ;  /* 0x00000010d43b7223 */ /* 0x000fe2000001013b */
[C---:B------:R-:W-:Y:S01]  /*a8f0*/  ISETP.GE.AND P5, PT, R12.reuse, R195, PT ;  /* 0x000000c30c00720c */ /* 0x040fe20003fa6270 */
[----:B------:R-:W-:Y:S01]  /*a900*/  VIADD R16, R121, 0xffffff48 ;  /* 0xffffff4879107836 */ /* 0x000fe20000000000 */
[----:B------:R-:W-:Y:S02]  /*a910*/  ISETP.GE.AND P4, PT, R12, R196, PT ;  /* 0x000000c40c00720c */ /* 0x000fe40003f86270 */
[----:B------:R-:W-:Y:S01]  /*a920*/  I2FP.F32.S32 R17, R17 ;  /* 0x0000001100117245 */ /* 0x000fe20000201400 */
[----:B-1----:R-:W-:Y:S01]  /*a930*/  HMMA.16816.F32.BF16 R12, R140, R4, R44 ;  /* 0x000000048c0c723c */ /* 0x002fe2000004182c */
[----:B------:R-:W-:-:S02]  /*a940*/  IADD3 R5, PT, PT, R236, 0xb8, -R139 ;  /* 0x000000b8ec057810 */ /* 0x000fc40007ffe88b */
[----:B------:R-:W-:Y:S01]  /*a950*/  IADD3 R4, PT, PT, R138, 0xb7, -R139 ;  /* 0x000000b78a047810 */ /* 0x000fe20007ffe88b */
[----:B------:R-:W-:Y:S01]  /*a960*/  FFMA.FTZ R17, -R212, R17, R48 ;  /* 0x00000011d4117223 */ /* 0x000fe20000010130 */
[----:B------:R-:W-:Y:S02]  /*a970*/  FSEL R167, R59, -INF , P4 ;  /* 0xff8000003ba77808 */ /* 0x000fe40002000000 */
[----:B------:R-:W-:Y:S02]  /*a980*/  IABS R5, R5 ;  /* 0x0000000500057213 */ /* 0x000fe40000000000 */
[----:B------:R-:W-:Y:S02]  /*a990*/  ISETP.GE.AND P4, PT, R16, R198, PT ;  /* 0x000000c61000720c */ /* 0x000fe40003f86270 */
[----:B------:R-:W-:Y:S02]  /*a9a0*/  IABS R4, R4 ;  /* 0x0000000400047213 */ /* 0x000fe40000000000 */
[----:B------:R-:W-:-:S02]  /*a9b0*/  FSEL R167, R167, -INF , !P5 ;  /* 0xff800000a7a77808 */ /* 0x000fc40006800000 */
[----:B------:R-:W-:Y:S02]  /*a9c0*/  I2FP.F32.S32 R5, R5 ;  /* 0x0000000500057245 */ /* 0x000fe40000201400 */
[----:B------:R-:W-:Y:S02]  /*a9d0*/  ISETP.GE.AND P5, PT, R16, R197, PT ;  /* 0x000000c51000720c */ /* 0x000fe40003fa6270 */
[----:B------:R-:W-:Y:S01]  /*a9e0*/  FSEL R166, R17, -INF , P4 ;  /* 0xff80000011a67808 */ /* 0x000fe20002000000 */
[----:B------:R-:W-:Y:S01]  /*a9f0*/  FFMA.FTZ R50, -R212, R5, R50 ;  /* 0x00000005d4327223 */ /* 0x000fe20000010132 */
[----:B------:R-:W-:Y:S01]  /*aa00*/  I2FP.F32.S32 R4, R4 ;  /* 0x0000000400047245 */ /* 0x000fe20000201400 */
[C---:B------:R-:W-:Y:S01]  /*aa10*/  VIADD R5, R121.reuse, 0xffffff49 ;  /* 0xffffff4979057836 */ /* 0x040fe20000000000 */
[----:B------:R-:W-:Y:S01]  /*aa20*/  FSEL R166, R166, -INF , !P5 ;  /* 0xff800000a6a67808 */ /* 0x000fe20006800000 */
[----:B--2---:R-:W-:Y:S01]  /*aa30*/  HMMA.16816.F32.BF16 R12, R152, R8, R12 ;  /* 0x00000008980c723c */ /* 0x004fe2000004180c */
[----:B------:R-:W-:Y:S01]  /*aa40*/  ISETP.GE.AND P5, PT, R16, R196, PT ;  /* 0x000000c41000720c */ /* 0x000fe20003fa6270 */
[----:B------:R-:W-:Y:S01]  /*aa50*/  FFMA.FTZ R49, -R212, R4, R49 ;  /* 0x00000004d4317223 */ /* 0x000fe20000010131 */
[----:B------:R-:W-:Y:S01]  /*aa60*/  IADD3 R4, PT, PT, R236, 0xb7, -R139 ;  /* 0x000000b7ec047810 */ /* 0x000fe20007ffe88b */
[----:B------:R-:W-:Y:S01]  /*aa70*/  VIADD R8, R121, 0xffffff50 ;  /* 0xffffff5079087836 */ /* 0x000fe20000000000 */
[----:B------:R-:W-:-:S02]  /*aa80*/  ISETP.GE.AND P4, PT, R16, R195, PT ;  /* 0x000000c31000720c */ /* 0x000fc40003f86270 */
[----:B------:R-:W-:Y:S01]  /*aa90*/  FSEL R175, R50, -INF , P5 ;  /* 0xff80000032af7808 */ /* 0x000fe20002800000 */
[----:B------:R-:W-:Y:S01]  /*aaa0*/  HMMA.16816.F32.BF16 R16, R140, R6, R40 ;  /* 0x000000068c10723c */ /* 0x000fe20000041828 */
        /* <DEDUP_REMOVED lines=10> */
[----:B------:R-:W-:Y:S01]  /*ab50*/  ISETP.GE.AND P4, PT, R5, R196, PT ;  /* 0x000000c40500720c */ /* 0x000fe20003f86270 */
[----:B------:R-:W-:Y:S01]  /*ab60*/  HMMA.16816.F32.BF16 R16, R152, R10, R16 ;  /* 0x0000000a9810723c */ /* 0x000fe20000041810 */
[----:B------:R-:W1:Y:S01]  /*ab70*/  LDSM.16.M88.4 R4, [R168+0x8800] ;  /* 0x00880000a804783b */ /* 0x000e620000000200 */
[----:B------:R-:W-:-:S02]  /*ab80*/  IABS R9, R9 ;  /* 0x0000000900097213 */ /* 0x000fc40000000000 */
[--C-:B------:R-:W-:Y:S02]  /*ab90*/  IADD3 R41, PT, PT, R236, 0xb0, -R139.reuse ;  /* 0x000000b0ec297810 */ /* 0x100fe40007ffe88b */
[----:B------:R-:W-:Y:S02]  /*aba0*/  I2FP.F32.S32 R9, R9 ;  /* 0x0000000900097245 */ /* 0x000fe40000201400 */
[----:B------:R-:W-:Y:S02]  /*abb0*/  FSEL R165, R51, -INF , P4 ;  /* 0xff80000033a57808 */ /* 0x000fe40002000000 */
[----:B------:R-:W-:Y:S01]  /*abc0*/  ISETP.GE.AND P4, PT, R8, R198, PT ;  /* 0x000000c60800720c */ /* 0x000fe20003f86270 */
[----:B------:R-:W-:Y:S01]  /*abd0*/  FFMA.FTZ R9, -R212, R9, R12 ;  /* 0x00000009d4097223 */ /* 0x000fe2000001010c */
[----:B------:R-:W-:Y:S02]  /*abe0*/  IADD3 R12, PT, PT, R138, 0xaf, -R139 ;  /* 0x000000af8a0c7810 */ /* 0x000fe40007ffe88b */
        /* <DEDUP_REMOVED lines=38> */
[----:B------:R-:W-:Y:S02]  /*ae50*/  IABS R4, R4 ;  /* 0x0000000400047213 */ /* 0x000fe40000000000 */
[----:B------:R-:W-:Y:S02]  /*ae60*/  FSEL R163, R163, -INF , !P5 ;  /* 0xff800000a3a37808 */ /* 0x000fe40006800000 */
[----:B------:R-:W-:Y:S02]  /*ae70*/  I2FP.F32.S32 R5, R5 ;  /* 0x0000000500057245 */ /* 0x000fe40000201400 */
[----:B------:R-:W-:-:S02]  /*ae80*/  ISETP.GE.AND P5, PT, R12, R197, PT ;  /* 0x000000c50c00720c */ /* 0x000fc40003fa6270 */
[----:B------:R-:W-:Y:S01]  /*ae90*/  FSEL R158, R13, -INF , P4 ;  /* 0xff8000000d9e7808 */ /* 0x000fe20002000000 */
[----:B------:R-:W-:Y:S01]  /*aea0*/  FFMA.FTZ R18, -R212, R5, R18 ;  /* 0x00000005d4127223 */ /* 0x000fe20000010112 */
[----:B------:R-:W-:Y:S01]  /*aeb0*/  I2FP.F32.S32 R4, R4 ;  /* 0x0000000400047245 */ /* 0x000fe20000201400 */
[----:B------:R-:W-:Y:S01]  /*aec0*/  VIADD R5, R121, 0xffffff59 ;  /* 0xffffff5979057836 */ /* 0x000fe20000000000 */
[----:B------:R-:W-:Y:S02]  /*aed0*/  FSEL R158, R158, -INF , !P5 ;  /* 0xff8000009e9e7808 */ /* 0x000fe40006800000 */
[----:B------:R-:W-:Y:S01]  /*aee0*/  ISETP.GE.AND P5, PT, R12, R196, PT ;  /* 0x000000c40c00720c */ /* 0x000fe20003fa6270 */
[----:B------:R-:W-:Y:S01]  /*aef0*/  FFMA.FTZ R17, -R212, R4, R17 ;  /* 0x00000004d4117223 */ /* 0x000fe20000010111 */
[----:B------:R-:W-:Y:S02]  /*af00*/  IADD3 R4, PT, PT, R236, 0xa7, -R139 ;  /* 0x000000a7ec047810 */ /* 0x000fe40007ffe88b */
[----:B------:R-:W-:-:S02]  /*af10*/  ISETP.GE.AND P4, PT, R12, R195, PT ;  /* 0x000000c30c00720c */ /* 0x000fc40003f86270 */
[----:B------:R-:W-:Y:S01]  /*af20*/  FSEL R159, R18, -INF , P5 ;  /* 0xff800000129f7808 */ /* 0x000fe20002800000 */
[----:B--2---:R-:W-:Y:S01]  /*af30*/  HMMA.16816.F32.BF16 R12, R152, R8, R36 ;  /* 0x00000008980c723c */ /* 0x004fe20000041824 */
[----:B------:R-:W-:Y:S01]  /*af40*/  ISETP.GE.AND P5, PT, R5, R198, PT ;  /* 0x000000c60500720c */ /* 0x000fe20003fa6270 */
[----:B------:R-:W-:Y:S01]  /*af50*/  VIADD R8, R121, 0xffffff60 ;  /* 0xffffff6079087836 */ /* 0x000fe20000000000 */
[----:B------:R-:W-:Y:S02]  /*af60*/  IABS R4, R4 ;  /* 0x0000000400047213 */ /* 0x000fe40000000000 */
[----:B------:R-:W-:Y:S02]  /*af70*/  FSEL R159, R159, -INF , !P4 ;  /* 0xff8000009f9f7808 */ /* 0x000fe40006000000 */
[----:B------:R-:W-:Y:S02]  /*af80*/  ISETP.GE.AND P4, PT, R5, R197, PT ;  /* 0x000000c50500720c */ /* 0x000fe40003f86270 */
[----:B------:R-:W-:-:S02]  /*af90*/  FSEL R156, R17, -INF , P5 ;  /* 0xff800000119c7808 */ /* 0x000fc40002800000 */
[----:B------:R-:W-:Y:S02]  /*afa0*/  I2FP.F32.S32 R4, R4 ;  /* 0x0000000400047245 */ /* 0x000fe40000201400 */
[----:B------:R-:W-:Y:S02]  /*afb0*/  FSEL R156, R156, -INF , !P4 ;  /* 0xff8000009c9c7808 */ /* 0x000fe40006000000 */
[C---:B------:R-:W-:Y:S01]  /*afc0*/  ISETP.GE.AND P5, PT, R5.reuse, R195, PT ;  /* 0x000000c30500720c */ /* 0x040fe20003fa6270 */
[----:B------:R-:W-:Y:S01]  /*afd0*/  FFMA.FTZ R19, -R212, R4, R19 ;  /* 0x00000004d4137223 */ /* 0x000fe20000010113 */
[----:B------:R-:W-:Y:S02]  /*afe0*/  ISETP.GE.AND P4, PT, R5, R196, PT ;  /* 0x000000c40500720c */ /* 0x000fe40003f86270 */
[----:B------:R-:W1:Y:S01]  /*aff0*/  LDSM.16.M88.4 R4, [R168+0x8c00] ;  /* 0x008c0000a804783b */ /* 0x000e620000000200 */
[----:B------:R-:W-:Y:S02]  /*b000*/  IADD3 R9, PT, PT, R138, 0xa0, -R139 ;  /* 0x000000a08a097810 */ /* 0x000fe40007ffe88b */
[----:B------:R-:W-:Y:S01]  /*b010*/  FSEL R19, R19, -INF , P4 ;  /* 0xff80000013137808 */ /* 0x000fe20002000000 */
[----:B------:R-:W2:Y:S01]  /*b020*/  LDSM.16.M88.4 R168, [R169+0x8c00] ;  /* 0x008c0000a9a8783b */ /* 0x000ea20000000200 */
[----:B------:R-:W-:Y:S01]  /*b030*/  IABS R9, R9 ;  /* 0x0000000900097213 */ /* 0x000fe20000000000 */
[----:B------:R-:W-:-:S04]  /*b040*/  DEPBAR.LE SB0, 0x0 ;  /* 0x000080000000791a */ /* 0x000fc80000000000 */
[----:B------:R-:W-:Y:S01]  /*b050*/  I2FP.F32.S32 R9, R9 ;  /* 0x0000000900097245 */ /* 0x000fe20000201400 */
[----:B------:R-:W-:Y:S01]  /*b060*/  BAR.SYNC.DEFER_BLOCKING 0x0 ;  /* 0x0000000000007b1d */ /* 0x000fe20000010000 */
[----:B------:R-:W-:Y:S02]  /*b070*/  ISETP.GE.AND P4, PT, R8, R198, PT ;  /* 0x000000c60800720c */ /* 0x000fe40003f86270 */
[--C-:B------:R-:W-:Y:S01]  /*b080*/  IADD3 R17, PT, PT, R236, 0xa0, -R139.reuse ;  /* 0x000000a0ec117810 */ /* 0x100fe20007ffe88b */
[----:B------:R-:W-:Y:S01]  /*b090*/  FFMA.FTZ R9, -R212, R9, R12 ;  /* 0x00000009d4097223 */ /* 0x000fe2000001010c */
[----:B------:R-:W-:Y:S02]  /*b0a0*/  IADD3 R12, PT, PT, R138, 0x9f, -R139 ;  /* 0x0000009f8a0c7810 */ /* 0x000fe40007ffe88b */
[----:B------:R-:W-:Y:S02]  /*b0b0*/  FSEL R157, R19, -INF , !P5 ;  /* 0xff800000139d7808 */ /* 0x000fe40006800000 */
[----:B------:R-:W-:-:S02]  /*b0c0*/  ISETP.GE.AND P5, PT, R8, R197, PT ;  /* 0x000000c50800720c */ /* 0x000fc40003fa6270 */
[----:B------:R-:W-:Y:S02]  /*b0d0*/  FSEL R150, R9, -INF , P4 ;  /* 0xff80000009967808 */ /* 0x000fe40002000000 */
[----:B------:R-:W-:Y:S02]  /*b0e0*/  IABS R12, R12 ;  /* 0x0000000c000c7213 */ /* 0x000fe40000000000 */
[----:B------:R-:W-:Y:S02]  /*b0f0*/  IABS R17, R17 ;  /* 0x0000001100117213 */ /* 0x000fe40000000000 */
[----:B------:R-:W-:Y:S02]  /*b100*/  FSEL R150, R150, -INF , !P5 ;  /* 0xff80000096967808 */ /* 0x000fe40006800000 */
[C---:B------:R-:W-:Y:S02]  /*b110*/  ISETP.GE.AND P4, PT, R8.reuse, R195, PT ;  /* 0x000000c30800720c */ /* 0x040fe40003f86270 */
[----:B------:R-:W-:-:S02]  /*b120*/  ISETP.GE.AND P5, PT, R8, R196, PT ;  /* 0x000000c40800720c */ /* 0x000fc40003fa6270 */
[----:B------:R-:W-:Y:S01]  /*b130*/  I2FP.F32.S32 R12, R12 ;  /* 0x0000000c000c7245 */ /* 0x000fe20000201400 */
[----:B------:R-:W-:Y:S01]  /*b140*/  HMMA.16816.F32.BF16 R8, R152, R10, R32 ;  /* 0x0000000a9808723c */ /* 0x000fe20000041820 */
[----:B------:R-:W-:-:S03]  /*b150*/  I2FP.F32.S32 R17, R17 ;  /* 0x0000001100117245 */ /* 0x000fc60000201400 */
[----:B------:R-:W-:Y:S01]  /*b160*/  FFMA.FTZ R148, -R212, R12, R13 ;  /* 0x0000000cd4947223 */ /* 0x000fe2000001010d */
[--C-:B------:R-:W-:Y:S01]  /*b170*/  IADD3 R12, PT, PT, R236, 0x9f, -R139.reuse ;  /* 0x0000009fec0c7810 */ /* 0x100fe20007ffe88b */
[----:B------:R-:W-:Y:S01]  /*b180*/  FFMA.FTZ R17, -R212, R17, R14 ;  /* 0x00000011d4117223 */ /* 0x000fe2000001010e */
[----:B------:R-:W-:Y:S01]  /*b190*/  VIADD R14, R121, 0xffffff61 ;  /* 0xffffff61790e7836 */ /* 0x000fe20000000000 */
[----:B------:R-:W-:Y:S01]  /*b1a0*/  IADD3 R13, PT, PT, R138, 0x98, -R139 ;  /* 0x000000988a0d7810 */ /* 0x000fe20007ffe88b */
[----:B-1----:R-:W-:Y:S01]  /*b1b0*/  HMMA.16816.F32.BF16 R28, R140, R4, R28 ;  /* 0x000000048c1c723c */ /* 0x002fe2000004181c */
[----:B------:R-:W-:Y:S02]  /*b1c0*/  IABS R12, R12 ;  /* 0x0000000c000c7213 */ /* 0x000fe40000000000 */
[----:B------:R-:W-:Y:S02]  /*b1d0*/  FSEL R151, R17, -INF , P5 ;  /* 0xff80000011977808 */ /* 0x000fe40002800000 */
[----:B------:R-:W-:-:S02]  /*b1e0*/  IABS R13, R13 ;  /* 0x0000000d000d7213 */ /* 0x000fc40000000000 */
[C---:B------:R-:W-:Y:S01]  /*b1f0*/  ISETP.GE.AND P5, PT, R14.reuse, R198, PT ;  /* 0x000000c60e00720c */ /* 0x040fe20003fa6270 */
[----:B------:R-:W-:Y:S01]  /*b200*/  HMMA.16816.F32.BF16 R24, R140, R6, R24 ;  /* 0x000000068c18723c */ /* 0x000fe20000041818 */
[----:B------:R-:W-:Y:S02]  /*b210*/  FSEL R151, R151, -INF , !P4 ;  /* 0xff80000097977808 */ /* 0x000fe40006000000 */
[----:B------:R-:W-:Y:S02]  /*b220*/  I2FP.F32.S32 R12, R12 ;  /* 0x0000000c000c7245 */ /* 0x000fe40000201400 */
[----:B------:R-:W-:Y:S02]  /*b230*/  I2FP.F32.S32 R13, R13 ;  /* 0x0000000d000d7245 */ /* 0x000fe40000201400 */
[----:B------:R-:W-:Y:S01]  /*b240*/  ISETP.GE.AND P4, PT, R14, R197, PT ;  /* 0x000000c50e00720c */ /* 0x000fe20003f86270 */
[----:B------:R-:W-:Y:S01]  /*b250*/  FFMA.FTZ R12, -R212, R12, R15 ;  /* 0x0000000cd40c7223 */ /* 0x000fe2000001010f */
[----:B------:R-:W-:Y:S01]  /*b260*/  FSEL R148, R148, -INF , P5 ;  /* 0xff80000094947808 */ /* 0x000fe20002800000 */
[----:B------:R-:W-:Y:S01]  /*b270*/  FFMA.FTZ R13, -R212, R13, R8 ;  /* 0x0000000dd40d7223 */ /* 0x000fe20000010108 */
[----:B------:R-:W-:Y:S01]  /*b280*/  VIADD R8, R121, 0xffffff68 ;  /* 0xffffff6879087836 */ /* 0x000fe20000000000 */
[----:B------:R-:W-:Y:S01]  /*b290*/  IADD3 R5, PT, PT, R236, 0x98, -R139 ;  /* 0x00000098ec057810 */ /* 0x000fe20007ffe88b */
[----:B--2---:R-:W-:Y:S01]  /*b2a0*/  HMMA.16816.F32.BF16 R28, R152, R168, R28 ;  /* 0x000000a8981c723c */ /* 0x004fe2000004181c */
[----:B------:R-:W-:-:S02]  /*b2b0*/  FSEL R148, R148, -INF , !P4 ;  /* 0xff80000094947808 */ /* 0x000fc40006000000 */
[C---:B------:R-:W-:Y:S02]  /*b2c0*/  ISETP.GE.AND P4, PT, R14.reuse, R196, PT ;  /* 0x000000c40e00720c */ /* 0x040fe40003f86270 */
[----:B------:R-:W-:Y:S02]  /*b2d0*/  ISETP.GE.AND P5, PT, R14, R195, PT ;  /* 0x000000c30e00720c */ /* 0x000fe40003fa6270 */
[----:B------:R-:W-:Y:S01]  /*b2e0*/  FSEL R149, R12, -INF , P4 ;  /* 0xff8000000c957808 */ /* 0x000fe20002000000 */
[----:B------:R-:W-:Y:S01]  /*b2f0*/  HMMA.16816.F32.BF16 R24, R152, R170, R24 ;  /* 0x000000aa9818723c */ /* 0x000fe20000041818 */
[----:B------:R-:W-:Y:S02]  /*b300*/  ISETP.GE.AND P4, PT, R8, R198, PT ;  /* 0x000000c60800720c */ /* 0x000fe40003f86270 */
[----:B------:R-:W-:Y:S02]  /*b310*/  IABS R5, R5 ;  /* 0x0000000500057213 */ /* 0x000fe40000000000 */
[----:B------:R-:W-:-:S02]  /*b320*/  IADD3 R4, PT, PT, R138, 0x97, -R139 ;  /* 0x000000978a047810 */ /* 0x000fc40007ffe88b */
[----:B------:R-:W-:Y:S02]  /*b330*/  FSEL R149, R149, -INF , !P5 ;  /* 0xff80000095957808 */ /* 0x000fe40006800000 */
[----:B------:R-:W-:Y:S02]  /*b340*/  ISETP.GE.AND P5, PT, R8, R197, PT ;  /* 0x000000c50800720c */ /* 0x000fe40003fa6270 */
[----:B------:R-:W-:Y:S02]  /*b350*/  FSEL R146, R13, -INF , P4 ;  /* 0xff8000000d927808 */ /* 0x000fe40002000000 */
[----:B------:R-:W-:Y:S02]  /*b360*/  I2FP.F32.S32 R5, R5 ;  /* 0x0000000500057245 */ /* 0x000fe40000201400 */
[----:B------:R-:W-:Y:S02]  /*b370*/  IABS R4, R4 ;  /* 0x0000000400047213 */ /* 0x000fe40000000000 */
[----:B------:R-:W-:Y:S01]  /*b380*/  FSEL R146, R146, -INF , !P5 ;  /* 0xff80000092927808 */ /* 0x000fe20006800000 */
[----:B------:R-:W-:Y:S01]  /*b390*/  FFMA.FTZ R10, -R212, R5, R10 ;  /* 0x00000005d40a7223 */ /* 0x000fe2000001010a */
[----:B------:R-:W-:-:S02]  /*b3a0*/  ISETP.GE.AND P4, PT, R8, R195, PT ;  /* 0x000000c30800720c */ /* 0x000fc40003f86270 */
[----:B------:R-:W-:Y:S02]  /*b3b0*/  I2FP.F32.S32 R4, R4 ;  /* 0x0000000400047245 */ /* 0x000fe40000201400 */
[----:B------:R-:W-:Y:S01]  /*b3c0*/  ISETP.GE.AND P5, PT, R8, R196, PT ;  /* 0x000000c40800720c */ /* 0x000fe20003fa6270 */
[----:B------:R-:W-:Y:S01]  /*b3d0*/  VIADD R8, R121, 0xffffff69 ;  /* 0xffffff6979087836 */ /* 0x000fe20000000000 */
[----:B------:R-:W-:Y:S01]  /*b3e0*/  IADD3 R5, PT, PT, R236, 0x97, -R139 ;  /* 0x00000097ec057810 */ /* 0x000fe20007ffe88b */
[----:B------:R-:W-:Y:S01]  /*b3f0*/  FFMA.FTZ R4, -R212, R4, R9 ;  /* 0x00000004d4047223 */ /* 0x000fe20000010109 */
[----:B------:R-:W-:Y:S02]  /*b400*/  FSEL R147, R10, -INF , P5 ;  /* 0xff8000000a937808 */ /* 0x000fe40002800000 */
[----:B------:R-:W-:Y:S02]  /*b410*/  ISETP.GE.AND P5, PT, R8, R198, PT ;  /* 0x000000c60800720c */ /* 0x000fe40003fa6270 */
[----:B------:R-:W-:-:S02]  /*b420*/  IABS R5, R5 ;  /* 0x0000000500057213 */ /* 0x000fc40000000000 */
[----:B------:R-:W-:Y:S02]  /*b430*/  IADD3 R9, PT, PT, R138, 0x90, -R139 ;  /* 0x000000908a097810 */ /* 0x000fe40007ffe88b */
[----:B------:R-:W-:Y:S02]  /*b440*/  FSEL R147, R147, -INF , !P4 ;  /* 0xff80000093937808 */ /* 0x000fe40006000000 */
[----:B------:R-:W-:Y:S02]  /*b450*/  FSEL R144, R4, -INF , P5 ;  /* 0xff80000004907808 */ /* 0x000fe40002800000 */
[----:B------:R-:W-:Y:S02]  /*b460*/  I2FP.F32.S32 R5, R5 ;  /* 0x0000000500057245 */ /* 0x000fe40000201400 */
[----:B------:R-:W-:Y:S02]  /*b470*/  IABS R9, R9 ;  /* 0x0000000900097213 */ /* 0x000fe40000000000 */
[----:B------:R-:W-:Y:S01]  /*b480*/  ISETP.GE.AND P4, PT, R8, R197, PT ;  /* 0x000000c50800720c */ /* 0x000fe20003f86270 */
[----:B------:R-:W-:Y:S01]  /*b490*/  FFMA.FTZ R5, -R212, R5, R11 ;  /* 0x00000005d4057223 */ /* 0x000fe2000001010b */
[----:B------:R-:W-:-:S02]  /*b4a0*/  IADD3 R4, PT, PT, R236, 0x90, -R139 ;  /* 0x00000090ec047810 */ /* 0x000fc40007ffe88b */
[----:B------:R-:W-:Y:S02]  /*b4b0*/  I2FP.F32.S32 R9, R9 ;  /* 0x0000000900097245 */ /* 0x000fe40000201400 */
[----:B------:R-:W-:Y:S02]  /*b4c0*/  FSEL R144, R144, -INF , !P4 ;  /* 0xff80000090907808 */ /* 0x000fe40006000000 */
[----:B------:R-:W-:Y:S01]  /*b4d0*/  IABS R6, R4 ;  /* 0x0000000400067213 */ /* 0x000fe20000000000 */
[----:B------:R-:W-:Y:S01]  /*b4e0*/  VIADD R4, R121, 0xffffff70 ;  /* 0xffffff7079047836 */ /* 0x000fe20000000000 */
[----:B------:R-:W-:Y:S01]  /*b4f0*/  ISETP.GE.AND P4, PT, R8, R196, PT ;  /* 0x000000c40800720c */ /* 0x000fe20003f86270 */
[----:B------:R-:W-:Y:S01]  /*b500*/  FFMA.FTZ R9, -R212, R9, R28 ;  /* 0x00000009d4097223 */ /* 0x000fe2000001011c */
[----:B------:R-:W-:Y:S02]  /*b510*/  ISETP.GE.AND P5, PT, R8, R195, PT ;  /* 0x000000c30800720c */ /* 0x000fe40003fa6270 */
[----:B------:R-:W-:-:S02]  /*b520*/  FSEL R5, R5, -INF , P4 ;  /* 0xff80000005057808 */ /* 0x000fc40002000000 */
[----:B------:R-:W-:Y:S02]  /*b530*/  ISETP.GE.AND P4, PT, R4, R198, PT ;  /* 0x000000c60400720c */ /* 0x000fe40003f86270 */
[----:B------:R-:W-:Y:S02]  /*b540*/  IADD3 R7, PT, PT, R138, 0x8f, -R139 ;  /* 0x0000008f8a077810 */ /* 0x000fe40007ffe88b */
[----:B------:R-:W-:Y:S02]  /*b550*/  FSEL R145, R5, -INF , !P5 ;  /* 0xff80000005917808 */ /* 0x000fe40006800000 */
[----:B------:R-:W-:Y:S02]  /*b560*/  I2FP.F32.S32 R11, R6 ;  /* 0x00000006000b7245 */ /* 0x000fe40000201400 */
[----:B------:R-:W-:Y:S02]  /*b570*/  ISETP.GE.AND P5, PT, R4, R197, PT ;  /* 0x000000c50400720c */ /* 0x000fe40003fa6270 */
[----:B------:R-:W-:Y:S01]  /*b580*/  FSEL R9, R9, -INF , P4 ;  /* 0xff80000009097808 */ /* 0x000fe20002000000 */
[----:B------:R-:W-:Y:S01]  /*b590*/  FFMA.FTZ R30, -R212, R11, R30 ;  /* 0x0000000bd41e7223 */ /* 0x000fe2000001011e */
[----:B------:R-:W-:-:S02]  /*b5a0*/  IABS R7, R7 ;  /* 0x0000000700077213 */ /* 0x000fc40000000000 */
[----:B------:R-:W-:Y:S02]  /*b5b0*/  FSEL R120, R9, -INF , !P5 ;  /* 0xff80000009787808 */ /* 0x000fe40006800000 */
[C---:B------:R-:W-:Y:S02]  /*b5c0*/  ISETP.GE.AND P4, PT, R4.reuse, R195, PT ;  /* 0x000000c30400720c */ /* 0x040fe40003f86270 */
[----:B------:R-:W-:Y:S02]  /*b5d0*/  I2FP.F32.S32 R5, R7 ;  /* 0x0000000700057245 */ /* 0x000fe40000201400 */
[----:B------:R-:W-:Y:S01]  /*b5e0*/  ISETP.GE.AND P5, PT, R4, R196, PT ;  /* 0x000000c40400720c */ /* 0x000fe20003fa6270 */
[----:B------:R-:W-:Y:S01]  /*b5f0*/  VIADD R4, R121, 0xffffff71 ;  /* 0xffffff7179047836 */ /* 0x000fe20000000000 */
[----:B------:R-:W-:Y:S01]  /*b600*/  IADD3 R6, PT, PT, R236, 0x8f, -R139 ;  /* 0x0000008fec067810 */ /* 0x000fe20007ffe88b */
[----:B------:R-:W-:Y:S01]  /*b610*/  FFMA.FTZ R29, -R212, R5, R29 ;  /* 0x00000005d41d7223 */ /* 0x000fe2000001011d */
[----:B------:R-:W-:-:S02]  /*b620*/  FSEL R30, R30, -INF , P5 ;  /* 0xff8000001e1e7808 */ /* 0x000fc40002800000 */
[----:B------:R-:W-:Y:S02]  /*b630*/  IABS R6, R6 ;  /* 0x0000000600067213 */ /* 0x000fe40000000000 */
[----:B------:R-:W-:Y:S02]  /*b640*/  ISETP.GE.AND P5, PT, R4, R198, PT ;  /* 0x000000c60400720c */ /* 0x000fe40003fa6270 */
[----:B------:R-:W-:Y:S02]  /*b650*/  IADD3 R7, PT, PT, R138, 0x88, -R139 ;  /* 0x000000888a077810 */ /* 0x000fe40007ffe88b */
[----:B------:R-:W-:Y:S02]  /*b660*/  FSEL R143, R30, -INF , !P4 ;  /* 0xff8000001e8f7808 */ /* 0x000fe40006000000 */
[----:B------:R-:W-:Y:S02]  /*b670*/  I2FP.F32.S32 R6, R6 ;  /* 0x0000000600067245 */ /* 0x000fe40000201400 */
[----:B------:R-:W-:-:S02]  /*b680*/  ISETP.GE.AND P4, PT, R4, R197, PT ;  /* 0x000000c50400720c */ /* 0x000fc40003f86270 */
[----:B------:R-:W-:Y:S01]  /*b690*/  FSEL R127, R29, -INF , P5 ;  /* 0xff8000001d7f7808 */ /* 0x000fe20002800000 */
[----:B------:R-:W-:Y:S01]  /*b6a0*/  FFMA.FTZ R6, -R212, R6, R31 ;  /* 0x00000006d4067223 */ /* 0x000fe2000001011f */
[----:B------:R-:W-:Y:S02]  /*b6b0*/  IABS R7, R7 ;  /* 0x0000000700077213 */ /* 0x000fe40000000000 */
[----:B------:R-:W-:Y:S02]  /*b6c0*/  FSEL R127, R127, -INF , !P4 ;  /* 0xff8000007f7f7808 */ /* 0x000fe40006000000 */
[C---:B------:R-:W-:Y:S02]  /*b6d0*/  ISETP.GE.AND P5, PT, R4.reuse, R195, PT ;  /* 0x000000c30400720c */ /* 0x040fe40003fa6270 */
[----:B------:R-:W-:Y:S01]  /*b6e0*/  ISETP.GE.AND P4, PT, R4, R196, PT ;  /* 0x000000c40400720c */ /* 0x000fe20003f86270 */
[C---:B------:R-:W-:Y:S01]  /*b6f0*/  VIADD R4, R121.reuse, 0xffffff78 ;  /* 0xffffff7879047836 */ /* 0x040fe20000000000 */
[----:B------:R-:W-:Y:S01]  /*b700*/  I2FP.F32.S32 R7, R7 ;  /* 0x0000000700077245 */ /* 0x000fe20000201400 */
[----:B------:R-:W-:Y:S01]  /*b710*/  VIADD R121, R121, 0xffffff79 ;  /* 0xffffff7979797836 */ /* 0x000fe20000000000 */
[----:B------:R-:W-:-:S02]  /*b720*/  IADD3 R138, PT, PT, R138, 0x87, -R139 ;  /* 0x000000878a8a7810 */ /* 0x000fc40007ffe88b */
[----:B------:R-:W-:Y:S01]  /*b730*/  IADD3 R5, PT, PT, R236, 0x88, -R139 ;  /* 0x00000088ec057810 */ /* 0x000fe20007ffe88b */
[----:B------:R-:W-:Y:S01]  /*b740*/  FFMA.FTZ R7, -R212, R7, R24 ;  /* 0x00000007d4077223 */ /* 0x000fe20000010118 */
[----:B------:R-:W-:Y:S02]  /*b750*/  FSEL R6, R6, -INF , P4 ;  /* 0xff80000006067808 */ /* 0x000fe40002000000 */
[----:B------:R-:W-:Y:S02]  /*b760*/  IABS R138, R138 ;  /* 0x0000008a008a7213 */ /* 0x000fe40000000000 */
[----:B------:R-:W-:Y:S02]  /*b770*/  IABS R5, R5 ;  /* 0x0000000500057213 */ /* 0x000fe40000000000 */
[----:B------:R-:W-:Y:S02]  /*b780*/  ISETP.GE.AND P4, PT, R4, R198, PT ;  /* 0x000000c60400720c */ /* 0x000fe40003f86270 */
[----:B------:R-:W-:Y:S01]  /*b790*/  FSEL R123, R6, -INF , !P5 ;  /* 0xff800000067b7808 */ /* 0x000fe20006800000 */
[----:B------:R-:W-:Y:S01]  /*b7a0*/  IMAD.MOV.U32 R6, RZ, RZ, R138 ;  /* 0x000000ffff067224 */ /* 0x000fe200078e008a */
[----:B------:R-:W-:-:S02]  /*b7b0*/  I2FP.F32.S32 R5, R5 ;  /* 0x0000000500057245 */ /* 0x000fc40000201400 */
[----:B------:R-:W-:Y:S02]  /*b7c0*/  ISETP.GE.AND P5, PT, R4, R197, PT ;  /* 0x000000c50400720c */ /* 0x000fe40003fa6270 */
[----:B------:R-:W-:Y:S01]  /*b7d0*/  FSEL R7, R7, -INF , P4 ;  /* 0xff80000007077808 */ /* 0x000fe20002000000 */
[----:B------:R-:W-:Y:S01]  /*b7e0*/  FFMA.FTZ R5, -R212, R5, R26 ;  /* 0x00000005d4057223 */ /* 0x000fe2000001011a */
[----:B------:R-:W-:Y:S02]  /*b7f0*/  IADD3 R139, PT, PT, R236, 0x87, -R139 ;  /* 0x00000087ec8b7810 */ /* 0x000fe40007ffe88b */
[----:B------:R-:W-:Y:S02]  /*b800*/  I2FP.F32.S32 R6, R6 ;  /* 0x0000000600067245 */ /* 0x000fe40000201400 */
[----:B------:R-:W-:Y:S02]  /*b810*/  FSEL R126, R7, -INF , !P5 ;  /* 0xff800000077e7808 */ /* 0x000fe40006800000 */
[----:B------:R-:W-:Y:S01]  /*b820*/  IABS R139, R139 ;  /* 0x0000008b008b7213 */ /* 0x000fe20000000000 */
[----:B------:R-:W-:Y:S01]  /*b830*/  FFMA.FTZ R6, -R212, R6, R25 ;  /* 0x00000006d4067223 */ /* 0x000fe20000010119 */
[----:B------:R-:W-:-:S02]  /*b840*/  ISETP.GE.AND P5, PT, R4, R196, PT ;  /* 0x000000c40400720c */ /* 0x000fc40003fa6270 */
[----:B------:R-:W-:Y:S02]  /*b850*/  I2FP.F32.S32 R139, R139 ;  /* 0x0000008b008b7245 */ /* 0x000fe40000201400 */
[----:B------:R-:W-:Y:S02]  /*b860*/  FSEL R5, R5, -INF , P5 ;  /* 0xff80000005057808 */ /* 0x000fe40002800000 */
[C---:B------:R-:W-:Y:S01]  /*b870*/  ISETP.GE.AND P5, PT, R121.reuse, R198, PT ;  /* 0x000000c67900720c */ /* 0x040fe20003fa6270 */
[----:B------:R-:W-:Y:S01]  /*b880*/  FFMA.FTZ R27, -R212, R139, R27 ;  /* 0x0000008bd41b7223 */ /* 0x000fe2000001011b */
[----:B------:R-:W-:Y:S02]  /*b890*/  ISETP.GE.AND P4, PT, R4, R195, PT ;  /* 0x000000c30400720c */ /* 0x000fe40003f86270 */
[----:B------:R-:W-:Y:S02]  /*b8a0*/  FSEL R125, R6, -INF , P5 ;  /* 0xff800000067d7808 */ /* 0x000fe40002800000 */
[----:B------:R-:W-:-:S02]  /*b8b0*/  ISETP.GE.AND P5, PT, R121, R196, PT ;  /* 0x000000c47900720c */ /* 0x000fc40003fa6270 */
[----:B------:R-:W-:Y:S02]  /*b8c0*/  FSEL R124, R5, -INF , !P4 ;  /* 0xff800000057c7808 */ /* 0x000fe40006000000 */
[----:B------:R-:W-:Y:S02]  /*b8d0*/  FSEL R27, R27, -INF , P5 ;  /* 0xff8000001b1b7808 */ /* 0x000fe40002800000 */
[----:B------:R-:W-:Y:S02]  /*b8e0*/  ISETP.GT.AND P5, PT, R122, R199, PT ;  /* 0x000000c77a00720c */ /* 0x000fe40003fa4270 */
[----:B------:R-:W-:-:S04]  /*b8f0*/  ISETP.GE.AND P4, PT, R121, R197, PT ;  /* 0x000000c57900720c */ /* 0x000fc80003f86270 */
[----:B------:R-:W-:Y:S02]  /*b900*/  FSEL R125, R125, -INF , !P4 ;  /* 0xff8000007d7d7808 */ /* 0x000fe40006000000 */
[----:B------:R-:W-:-:S04]  /*b910*/  ISETP.GE.AND P4, PT, R121, R195, PT ;  /* 0x000000c37900720c */ /* 0x000fc80003f86270 */
[----:B------:R-:W-:Y:S01]  /*b920*/  FSEL R121, R27, -INF , !P4 ;  /* 0xff8000001b797808 */ /* 0x000fe20006000000 */
[----:B------:R-:W-:Y:S05]  /*b930*/  @!P5 BRA `(.L_x_4663) ;  /* 0x000000080038d947 */ /* 0x000fea0003800000 */
[----:B------:R-:W-:Y:S04]  /*b940*/  BSSY.RECONVERGENT B0, `(.L_x_4664) ;  /* 0x0000048000007945 */ /* 0x000fe80003800200 */
[----:B------:R-:W-:Y:S05]  /*b950*/  @!P3 BRA `(.L_x_4665) ;  /* 0x0000000000f8b947 */ /* 0x000fea0003800000 */
[----:B------:R-:W2:Y:S01]  /*b960*/  LD.E R10, desc[UR4][R2.64+0x170] ;  /* 0x00017004020a7980 */ /* 0x000ea2000c101900 */
[C---:B------:R-:W-:Y:S02]  /*b970*/  IADD3 R5, PT, PT, R53.reuse, -0x80, RZ ;  /* 0xffffff8035057810 */ /* 0x040fe40007ffe0ff */
[----:B------:R-:W-:Y:S02]  /*b980*/  IADD3 R53, PT, PT, R53, -0x100, RZ ;  /* 0xffffff0035357810 */ /* 0x000fe40007ffe0ff */
[----:B------:R-:W-:Y:S02]  /*b990*/  IABS R4, R5 ;  /* 0x0000000500047213 */ /* 0x000fe40000000000 */
[-C--:B--2---:R-:W-:Y:S02]  /*b9a0*/  IABS R6, R10.reuse ;  /* 0x0000000a00067213 */ /* 0x084fe40000000000 */
[-C--:B------:R-:W-:Y:S02]  /*b9b0*/  IABS R7, R10.reuse ;  /* 0x0000000a00077213 */ /* 0x080fe40000000000 */
[----:B------:R-:W1:Y:S01]  /*b9c0*/  I2F.RP R8, R6 ;  /* 0x0000000600087306 */ /* 0x000e620000209400 */
[----:B------:R-:W-:-:S02]  /*b9d0*/  LOP3.LUT R5, R5, R10, RZ, 0x3c, !PT ;  /* 0x0000000a05057212 */ /* 0x000fc400078e3cff */
[----:B------:R-:W-:-:S05]  /*b9e0*/  IMAD.MOV R7, RZ, RZ, -R7 ;  /* 0x000000ffff077224 */ /* 0x000fca00078e0a07 */
        /* <DEDUP_REMOVED lines=9> */
[----:B------:R-:W-:Y:S01]  /*ba80*/  IMAD R11, R8, R7, R4 ;  /* 0x00000007080b7224 */ /* 0x000fe200078e0204 */
[----:B------:R-:W-:Y:S02]  /*ba90*/  IABS R4, R53 ;  /* 0x0000003500047213 */ /* 0x000fe40000000000 */
[----:B------:R-:W-:Y:S02]  /*baa0*/  LOP3.LUT R53, R53, R10, RZ, 0x3c, !PT ;  /* 0x0000000a35357212 */ /* 0x000fe400078e3cff */
[----:B------:R-:W-:Y:S01]  /*bab0*/  ISETP.GT.U32.AND P3, PT, R6, R11, PT ;  /* 0x0000000b0600720c */ /* 0x000fe20003f64070 */
[----:B------:R-:W-:-:S04]  /*bac0*/  IMAD.HI.U32 R9, R9, R4, RZ ;  /* 0x0000000409097227 */ /* 0x000fc800078e00ff */
[----:B------:R-:W-:-:S05]  /*bad0*/  IMAD R7, R9, R7, R4 ;  /* 0x0000000709077224 */ /* 0x000fca00078e0204 */
[----:B------:R-:W-:-:S03]  /*bae0*/  ISETP.GT.U32.AND P4, PT, R6, R7, PT ;  /* 0x000000070600720c */ /* 0x000fc60003f84070 */
[----:B------:R-:W-:Y:S01]  /*baf0*/  @!P3 IADD3 R11, PT, PT, R11, -R6, RZ ;  /* 0x800000060b0bb210 */ /* 0x000fe20007ffe0ff */
[----:B------:R-:W-:-:S03]  /*bb00*/  @!P3 VIADD R8, R8, 0x1 ;  /* 0x000000010808b836 */ /* 0x000fc60000000000 */
[----:B------:R-:W-:-:S06]  /*bb10*/  ISETP.GE.U32.AND P3, PT, R11, R6, PT ;  /* 0x000000060b00720c */ /* 0x000fcc0003f66070 */
[----:B------:R-:W-:Y:S02]  /*bb20*/  @!P4 IMAD.IADD R7, R7, 0x1, -R6 ;  /* 0x000000010707c824 */ /* 0x000fe400078e0a06 */
[----:B------:R-:W-:Y:S01]  /*bb30*/  @!P4 VIADD R9, R9, 0x1 ;  /* 0x000000010909c836 */ /* 0x000fe20000000000 */
[----:B------:R-:W-:-:S04]  /*bb40*/  ISETP.GE.AND P4, PT, R5, RZ, PT ;  /* 0x000000ff0500720c */ /* 0x000fc80003f86270 */
[----:B------:R-:W-:Y:S02]  /*bb50*/  @P3 IADD3 R8, PT, PT, R8, 0x1, RZ ;  /* 0x0000000108083810 */ /* 0x000fe40007ffe0ff */
[----:B------:R-:W-:Y:S02]  /*bb60*/  ISETP.GE.U32.AND P3, PT, R7, R6, PT ;  /* 0x000000060700720c */ /* 0x000fe40003f66070 */
[----:B------:R-:W-:-:S05]  /*bb70*/  LOP3.LUT R7, RZ, R10, RZ, 0x33, !PT ;  /* 0x0000000aff077212 */ /* 0x000fca00078e33ff */
[----:B------:R-:W-:Y:S01]  /*bb80*/  @!P4 IMAD.MOV R8, RZ, RZ, -R8 ;  /* 0x000000ffff08c224 */ /* 0x000fe200078e0a08 */
[----:B------:R-:W-:-:S05]  /*bb90*/  ISETP.NE.AND P4, PT, R10, RZ, PT ;  /* 0x000000ff0a00720c */ /* 0x000fca0003f85270 */
        /* <DEDUP_REMOVED lines=26> */
.L_x_4665:
        /* <DEDUP_REMOVED lines=8> */
.L_x_4666:
[----:B------:R-:W-:Y:S05]  /*bdc0*/  BSYNC.RECONVERGENT B0 ;  /* 0x0000000000007941 */ /* 0x000fea0003800200 */
.L_x_4664:
        /* <DEDUP_REMOVED lines=69> */
.L_x_4663:
[----:B------:R-:W-:Y:S05]  /*c220*/  BSYNC.RECONVERGENT B1 ;  /* 0x0000000000017941 */ /* 0x000fea0003800200 */
.L_x_4662:
        /* <DEDUP_REMOVED lines=33> */
[----:B------:R-:W-:Y:S01]  /*c440*/  LEA R118, R118, R183, 0x1 ;  /* 0x000000b776767211 */ /* 0x000fe200078e08ff */
[----:B------:R-:W1:Y:S01]  /*c450*/  SHFL.BFLY PT, R4, R7, 0x2, 0x1f ;  /* 0x0c401f0007047f89 */ /* 0x000e6200000e0000 */
[----:B------:R-:W-:Y:S02]  /*c460*/  @P5 IADD3 R54, PT, PT, R54, -0x3, RZ ;  /* 0xfffffffd36365810 */ /* 0x000fe40007ffe0ff */
[----:B------:R-:W-:Y:S01]  /*c470*/  IADD3 R142, PT, PT, R118, 0x9020, RZ ;  /* 0x00009020768e7810 */ /* 0x000fe20007ffe0ff */
        /* <DEDUP_REMOVED lines=11> */
[----:B------:R-:W-:Y:S02]  /*c530*/  IADD3 R4, PT, PT, R118, 0x9000, RZ ;  /* 0x0000900076047810 */ /* 0x000fe40007ffe0ff */
[----:B---3--:R-:W-:Y:S02]  /*c540*/  FMNMX.FTZ R128, R5, R128, !PT ;  /* 0x0000008005807209 */ /* 0x008fe40007810000 */
[----:B------:R-:W-:-:S02]  /*c550*/  FSETP.NEU.FTZ.AND P0, PT, R53, -INF , PT ;  /* 0xff8000003500780b */ /* 0x000fc40003f1d000 */
[C---:B------:R-:W-:Y:S02]  /*c560*/  FSETP.NEU.FTZ.AND P1, PT, R128.reuse, -INF , PT ;  /* 0xff8000008000780b */ /* 0x040fe40003f3d000 */
[----:B------:R-:W-:Y:S02]  /*c570*/  FSEL R7, R53, RZ, P0 ;  /* 0x000000ff35077208 */ /* 0x000fe40000000000 */
[----:B------:R-:W-:Y:S02]  /*c580*/  FSEL R5, R128, RZ, P1 ;  /* 0x000000ff80057208 */ /* 0x000fe40000800000 */
[----:B------:R-:W-:Y:S01]  /*c590*/  @P6 IADD3 R142, PT, PT, R4, -0x20, RZ ;  /* 0xffffffe0048e6810 */ /* 0x000fe20007ffe0ff */
[----:B------:R-:W-:Y:S02]  /*c5a0*/  FADD.FTZ R7, R0, -R7 ;  /* 0x8000000700077221 */ /* 0x000fe40000010000 */
[----:B------:R-:W-:Y:S02]  /*c5b0*/  FADD.FTZ R5, R52, -R5 ;  /* 0x8000000534057221 */ /* 0x000fe40000010000 */
[----:B------:R-:W1:Y:S04]  /*c5c0*/  LDSM.16.MT88.4 R36, [R142+0x2000] ;  /* 0x002000008e24783b */ /* 0x000e680000004200 */
[----:B------:R-:W-:Y:S01]  /*c5d0*/  LDSM.16.MT88.4 R60, [R142+0x400] ;  /* 0x000400008e3c783b */ /* 0x000fe20000004200 */
[C---:B--2---:R-:W-:Y:S01]  /*c5e0*/  FMUL.FTZ R132, R140.reuse, R53 ;  /* 0x000000358c847220 */ /* 0x044fe20000410000 */
[C---:B------:R-:W-:Y:S01]  /*c5f0*/  FMUL.FTZ R139, R140.reuse, R128 ;  /* 0x000000808c8b7220 */ /* 0x040fe20000410000 */
[C---:B------:R-:W-:Y:S01]  /*c600*/  FMUL.FTZ R0, R140.reuse, R7 ;  /* 0x000000078c007220 */ /* 0x040fe20000410000 */
[----:B------:R-:W-:-:S02]  /*c610*/  FMUL.FTZ R52, R140, R5 ;  /* 0x000000058c347220 */ /* 0x000fc40000410000 */
[----:B------:R-:W-:Y:S02]  /*c620*/  FSEL R132, R132, RZ, P0 ;  /* 0x000000ff84847208 */ /* 0x000fe40000000000 */
[----:B------:R-:W-:Y:S01]  /*c630*/  FSEL R139, R139, RZ, P1 ;  /* 0x000000ff8b8b7208 */ /* 0x000fe20000800000 */
[----:B------:R-:W2:Y:S02]  /*c640*/  MUFU.EX2 R0, R0 ;  /* 0x0000000000007308 */ /* 0x000ea40000000800 */
[-CC-:B------:R-:W-:Y:S01]  /*c650*/  FFMA.FTZ R133, R23, R140.reuse, -R132.reuse ;  /* 0x0000008c17857223 */ /* 0x180fe20000010884 */
[-CC-:B------:R-:W-:Y:S01]  /*c660*/  FFMA.FTZ R131, R237, R140.reuse, -R132.reuse ;  /* 0x0000008ced837223 */ /* 0x180fe20000010884 */
[-CC-:B------:R-:W-:Y:S01]  /*c670*/  FFMA.FTZ R138, R20, R140.reuse, -R139.reuse ;  /* 0x0000008c148a7223 */ /* 0x180fe2000001088b */
[-CC-:B------:R-:W-:Y:S01]  /*c680*/  FFMA.FTZ R135, R21, R140.reuse, -R139.reuse ;  /* 0x0000008c15877223 */ /* 0x180fe2000001088b */
[-CC-:B------:R-:W-:Y:S01]  /*c690*/  FFMA.FTZ R134, R22, R140.reuse, -R139.reuse ;  /* 0x0000008c16867223 */ /* 0x180fe2000001088b */
[-CC-:B------:R-:W-:Y:S01]  /*c6a0*/  FFMA.FTZ R130, R239, R140.reuse, -R132.reuse ;  /* 0x0000008cef827223 */ /* 0x180fe20000010884 */
[----:B------:R-:W3:Y:S01]  /*c6b0*/  MUFU.EX2 R52, R52 ;  /* 0x0000003400347308 */ /* 0x000ee20000000800 */
[----:B------:R-:W4:Y:S01]  /*c6c0*/  LDSM.16.MT88.4 R20, [R142] ;  /* 0x000000008e14783b */ /* 0x000f220000004200 */
[-CC-:B------:R-:W-:Y:S01]  /*c6d0*/  FFMA.FTZ R129, R241, R140.reuse, -R132.reuse ;  /* 0x0000008cf1817223 */ /* 0x180fe20000010884 */
[-CC-:B------:R-:W-:Y:S01]  /*c6e0*/  FFMA.FTZ R141, R238, R140.reuse, -R139.reuse ;  /* 0x0000008cee8d7223 */ /* 0x180fe2000001088b */
[-CC-:B------:R-:W-:Y:S01]  /*c6f0*/  FFMA.FTZ R235, R235, R140.reuse, -R132.reuse ;  /* 0x0000008cebeb7223 */ /* 0x180fe20000010884 */
[-CC-:B------:R-:W-:Y:S01]  /*c700*/  FFMA.FTZ R231, R231, R140.reuse, -R132.reuse ;  /* 0x0000008ce7e77223 */ /* 0x180fe20000010884 */
[-CC-:B------:R-:W-:Y:S01]  /*c710*/  FFMA.FTZ R155, R164, R140.reuse, -R139.reuse ;  /* 0x0000008ca49b7223 */ /* 0x180fe2000001088b */
[--C-:B------:R-:W-:Y:S01]  /*c720*/  FFMA.FTZ R164, R166, R140, -R139.reuse ;  /* 0x0000008ca6a47223 */ /* 0x100fe2000001088b */
[----:B------:R-:W-:Y:S01]  /*c730*/  MUFU.EX2 R133, R133 ;  /* 0x0000008500857308 */ /* 0x000fe20000000800 */
[-C--:B--2---:R-:W-:Y:S01]  /*c740*/  FMUL.FTZ R42, R86, R0.reuse ;  /* 0x00000000562a7220 */ /* 0x084fe20000410000 */
[-C--:B------:R-:W-:Y:S01]  /*c750*/  FMUL.FTZ R43, R87, R0.reuse ;  /* 0x00000000572b7220 */ /* 0x080fe20000410000 */
[-C--:B------:R-:W-:Y:S01]  /*c760*/  FMUL.FTZ R34, R90, R0.reuse ;  /* 0x000000005a227220 */ /* 0x080fe20000410000 */
[-C--:B------:R-:W-:Y:S01]  /*c770*/  FMUL.FTZ R35, R91, R0.reuse ;  /* 0x000000005b237220 */ /* 0x080fe20000410000 */
[-C--:B------:R-:W-:Y:S01]  /*c780*/  FMUL.FTZ R18, R106, R0.reuse ;  /* 0x000000006a127220 */ /* 0x080fe20000410000 */
[-C--:B------:R-:W-:Y:S01]  /*c790*/  FMUL.FTZ R19, R107, R0.reuse ;  /* 0x000000006b137220 */ /* 0x080fe20000410000 */
[----:B------:R-:W-:Y:S01]  /*c7a0*/  FMUL.FTZ R26, R98, R0 ;  /* 0x00000000621a7220 */ /* 0x000fe20000410000 */
[----:B------:R-:W2:Y:S01]  /*c7b0*/  MUFU.EX2 R131, R131 ;  /* 0x0000008300837308 */ /* 0x000ea20000000800 */
[-C--:B---3--:R-:W-:Y:S01]  /*c7c0*/  FMUL.FTZ R40, R84, R52.reuse ;  /* 0x0000003454287220 */ /* 0x088fe20000410000 */
[-C--:B------:R-:W-:Y:S01]  /*c7d0*/  FMUL.FTZ R41, R85, R52.reuse ;  /* 0x0000003455297220 */ /* 0x080fe20000410000 */
[-C--:B------:R-:W-:Y:S01]  /*c7e0*/  FMUL.FTZ R32, R88, R52.reuse ;  /* 0x0000003458207220 */ /* 0x080fe20000410000 */
[----:B------:R-:W3:Y:S01]  /*c7f0*/  LDSM.16.MT88.4 R84, [R142+0x4000] ;  /* 0x004000008e54783b */ /* 0x000ee20000004200 */
[-C--:B------:R-:W-:Y:S01]  /*c800*/  FMUL.FTZ R33, R89, R52.reuse ;  /* 0x0000003459217220 */ /* 0x080fe20000410000 */
[-C--:B------:R-:W-:Y:S01]  /*c810*/  FMUL.FTZ R16, R104, R52.reuse ;  /* 0x0000003468107220 */ /* 0x080fe20000410000 */
[----:B------:R-:W-:Y:S01]  /*c820*/  FMUL.FTZ R17, R105, R52 ;  /* 0x0000003469117220 */ /* 0x000fe20000410000 */
[----:B------:R-:W-:Y:S01]  /*c830*/  MUFU.EX2 R130, R130 ;  /* 0x0000008200827308 */ /* 0x000fe20000000800 */
[----:B------:R-:W-:Y:S01]  /*c840*/  FMUL.FTZ R27, R99, R0 ;  /* 0x00000000631b7220 */ /* 0x000fe20000410000 */
[-C--:B------:R-:W-:Y:S01]  /*c850*/  FMUL.FTZ R24, R96, R52.reuse ;  /* 0x0000003460187220 */ /* 0x080fe20000410000 */
[----:B------:R-:W-:Y:S01]  /*c860*/  FMUL.FTZ R25, R97, R52 ;  /* 0x0000003461197220 */ /* 0x000fe20000410000 */
[-C--:B------:R-:W-:Y:S01]  /*c870*/  FMUL.FTZ R102, R102, R0.reuse ;  /* 0x0000000066667220 */ /* 0x080fe20000410000 */
[----:B------:R-:W-:Y:S01]  /*c880*/  FMUL.FTZ R103, R103, R0 ;  /* 0x0000000067677220 */ /* 0x000fe20000410000 */
[-C--:B------:R-:W-:Y:S01]  /*c890*/  FMUL.FTZ R100, R100, R52.reuse ;  /* 0x0000003464647220 */ /* 0x080fe20000410000 */
[----:B------:R-:W-:Y:S01]  /*c8a0*/  FMUL.FTZ R101, R101, R52 ;  /* 0x0000003465657220 */ /* 0x000fe20000410000 */
[----:B------:R-:W5:Y:S01]  /*c8b0*/  MUFU.EX2 R129, R129 ;  /* 0x0000008100817308 */ /* 0x000f620000000800 */
[----:B--2---:R-:W-:Y:S01]  /*c8c0*/  F2FP.BF16.F32.PACK_AB R5, R131, R133 ;  /* 0x000000858305723e */ /* 0x004fe200000010ff */
[-C--:B------:R-:W-:Y:S01]  /*c8d0*/  FMUL.FTZ R94, R94, R0.reuse ;  /* 0x000000005e5e7220 */ /* 0x080fe20000410000 */
[----:B------:R-:W-:Y:S01]  /*c8e0*/  FMUL.FTZ R95, R95, R0 ;  /* 0x000000005f5f7220 */ /* 0x000fe20000410000 */
[-C--:B------:R-:W-:Y:S01]  /*c8f0*/  FMUL.FTZ R92, R92, R52.reuse ;  /* 0x000000345c5c7220 */ /* 0x080fe20000410000 */
[----:B------:R-:W-:Y:S01]  /*c900*/  FMUL.FTZ R93, R93, R52 ;  /* 0x000000345d5d7220 */ /* 0x000fe20000410000 */
[-CC-:B------:R-:W-:Y:S01]  /*c910*/  FFMA.FTZ R97, R233, R140.reuse, -R132.reuse ;  /* 0x0000008ce9617223 */ /* 0x180fe20000010884 */
[-CC-:B------:R-:W-:Y:S01]  /*c920*/  FFMA.FTZ R88, R234, R140.reuse, -R139.reuse ;  /* 0x0000008cea587223 */ /* 0x180fe2000001088b */
[----:B------:R-:W-:Y:S01]  /*c930*/  MUFU.EX2 R138, R138 ;  /* 0x0000008a008a7308 */ /* 0x000fe20000000800 */
[--C-:B------:R-:W-:Y:S01]  /*c940*/  FFMA.FTZ R89, R232, R140, -R139.reuse ;  /* 0x0000008ce8597223 */ /* 0x100fe2000001088b */
[-C--:B------:R-:W-:Y:S01]  /*c950*/  FMUL.FTZ R10, R114, R0.reuse ;  /* 0x00000000720a7220 */ /* 0x080fe20000410000 */
[----:B------:R-:W-:Y:S01]  /*c960*/  FMUL.FTZ R11, R115, R0 ;  /* 0x00000000730b7220 */ /* 0x000fe20000410000 */
[-C--:B------:R-:W-:Y:S01]  /*c970*/  FMUL.FTZ R8, R112, R52.reuse ;  /* 0x0000003470087220 */ /* 0x080fe20000410000 */
[----:B------:R-:W-:Y:S01]  /*c980*/  FMUL.FTZ R9, R113, R52 ;  /* 0x0000003471097220 */ /* 0x000fe20000410000 */
[-C--:B------:R-:W-:Y:S01]  /*c990*/  FMUL.FTZ R110, R110, R0.reuse ;  /* 0x000000006e6e7220 */ /* 0x080fe20000410000 */
[----:B------:R-:W-:Y:S01]  /*c9a0*/  FMUL.FTZ R111, R111, R0 ;  /* 0x000000006f6f7220 */ /* 0x000fe20000410000 */
[----:B------:R-:W2:Y:S01]  /*c9b0*/  MUFU.EX2 R135, R135 ;  /* 0x0000008700877308 */ /* 0x000ea20000000800 */
[----:B-----5:R-:W-:Y:S01]  /*c9c0*/  F2FP.BF16.F32.PACK_AB R7, R129, R130 ;  /* 0x000000828107723e */ /* 0x020fe200000010ff */
[-C--:B------:R-:W-:Y:S01]  /*c9d0*/  FMUL.FTZ R108, R108, R52.reuse ;  /* 0x000000346c6c7220 */ /* 0x080fe20000410000 */
[----:B------:R-:W-:Y:S01]  /*c9e0*/  FMUL.FTZ R109, R109, R52 ;  /* 0x000000346d6d7220 */ /* 0x000fe20000410000 */
[-C--:B------:R-:W-:Y:S01]  /*c9f0*/  FMUL.FTZ R78, R78, R0.reuse ;  /* 0x000000004e4e7220 */ /* 0x080fe20000410000 */
[----:B------:R-:W-:Y:S01]  /*ca00*/  FMUL.FTZ R79, R79, R0 ;  /* 0x000000004f4f7220 */ /* 0x000fe20000410000 */
[-C--:B------:R-:W-:Y:S01]  /*ca10*/  FMUL.FTZ R76, R76, R52.reuse ;  /* 0x000000344c4c7220 */ /* 0x080fe20000410000 */
[----:B------:R-:W-:Y:S01]  /*ca20*/  FMUL.FTZ R77, R77, R52 ;  /* 0x000000344d4d7220 */ /* 0x000fe20000410000 */
[----:B------:R-:W-:Y:S01]  /*ca30*/  MUFU.EX2 R134, R134 ;  /* 0x0000008600867308 */ /* 0x000fe20000000800 */
[-C--:B------:R-:W-:Y:S01]  /*ca40*/  FMUL.FTZ R58, R74, R0.reuse ;  /* 0x000000004a3a7220 */ /* 0x080fe20000410000 */
[----:B------:R-:W-:Y:S01]  /*ca50*/  FMUL.FTZ R59, R75, R0 ;  /* 0x000000004b3b7220 */ /* 0x000fe20000410000 */
[-C--:B------:R-:W-:Y:S01]  /*ca60*/  FMUL.FTZ R56, R72, R52.reuse ;  /* 0x0000003448387220 */ /* 0x080fe20000410000 */
[----:B------:R-:W-:Y:S01]  /*ca70*/  FMUL.FTZ R57, R73, R52 ;  /* 0x0000003449397220 */ /* 0x000fe20000410000 */
[-C--:B------:R-:W-:Y:S01]  /*ca80*/  FMUL.FTZ R70, R70, R0.reuse ;  /* 0x0000000046467220 */ /* 0x080fe20000410000 */
[----:B------:R-:W-:Y:S01]  /*ca90*/  FMUL.FTZ R71, R71, R0 ;  /* 0x0000000047477220 */ /* 0x000fe20000410000 */
[----:B------:R-:W-:Y:S01]  /*caa0*/  FMUL.FTZ R68, R68, R52 ;  /* 0x0000003444447220 */ /* 0x000fe20000410000 */
[----:B------:R-:W5:Y:S01]  /*cab0*/  MUFU.EX2 R141, R141 ;  /* 0x0000008d008d7308 */ /* 0x000f620000000800 */
[----:B--2---:R-:W-:Y:S01]  /*cac0*/  F2FP.BF16.F32.PACK_AB R4, R135, R138 ;  /* 0x0000008a8704723e */ /* 0x004fe200000010ff */
[----:B------:R-:W-:Y:S01]  /*cad0*/  FMUL.FTZ R69, R69, R52 ;  /* 0x0000003445457220 */ /* 0x000fe20000410000 */
[----:B------:R-:W2:Y:S01]  /*cae0*/  LDSM.16.MT88.4 R72, [R142+0x2400] ;  /* 0x002400008e48783b */ /* 0x000ea20000004200 */
        /* <DEDUP_REMOVED lines=12> */
[----:B------:R-:W-:Y:S01]  /*cbb0*/  MUFU.EX2 R88, R88 ;  /* 0x0000005800587308 */ /* 0x000fe20000000800 */
[----:B-----5:R-:W-:Y:S01]  /*cbc0*/  F2FP.BF16.F32.PACK_AB R6, R141, R134 ;  /* 0x000000868d06723e */ /* 0x020fe200000010ff */
[-CC-:B------:R-:W-:Y:S01]  /*cbd0*/  FFMA.FTZ R168, R163, R140.reuse, -R132.reuse ;  /* 0x0000008ca3a87223 */ /* 0x180fe20000010884 */
[-CC-:B------:R-:W-:Y:S01]  /*cbe0*/  FFMA.FTZ R165, R156, R140.reuse, -R139.reuse ;  /* 0x0000008c9ca57223 */ /* 0x180fe2000001088b */
[-CC-:B------:R-:W-:Y:S01]  /*cbf0*/  FFMA.FTZ R161, R161, R140.reuse, -R132.reuse ;  /* 0x0000008ca1a17223 */ /* 0x180fe20000010884 */
[-CC-:B------:R-:W-:Y:S01]  /*cc00*/  FFMA.FTZ R159, R159, R140.reuse, -R132.reuse ;  /* 0x0000008c9f9f7223 */ /* 0x180fe20000010884 */
[-CC-:B------:R-:W-:Y:S01]  /*cc10*/  FFMA.FTZ R162, R162, R140.reuse, -R139.reuse ;  /* 0x0000008ca2a27223 */ /* 0x180fe2000001088b */
[-CC-:B------:R-:W-:Y:S01]  /*cc20*/  FFMA.FTZ R163, R160, R140.reuse, -R139.reuse ;  /* 0x0000008ca0a37223 */ /* 0x180fe2000001088b */
[C---:B-1----:R-:W-:Y:S01]  /*cc30*/  HMMA.16816.F32.BF16 R32, R4.reuse, R36, R32 ;  /* 0x000000240420723c */ /* 0x042fe20000041820 */
[----:B------:R-:W1:Y:S01]  /*cc40*/  MUFU.EX2 R89, R89 ;  /* 0x0000005900597308 */ /* 0x000e620000000800 */
[-CC-:B------:R-:W-:Y:S01]  /*cc50*/  FFMA.FTZ R158, R158, R140.reuse, -R139.reuse ;  /* 0x0000008c9e9e7223 */ /* 0x180fe2000001088b */
[-CC-:B------:R-:W-:Y:S01]  /*cc60*/  FFMA.FTZ R156, R157, R140.reuse, -R132.reuse ;  /* 0x0000008c9d9c7223 */ /* 0x180fe20000010884 */
[-CC-:B------:R-:W-:Y:S01]  /*cc70*/  FFMA.FTZ R160, R149, R140.reuse, -R132.reuse ;  /* 0x0000008c95a07223 */ /* 0x180fe20000010884 */
[-CC-:B------:R-:W-:Y:S01]  /*cc80*/  FFMA.FTZ R157, R144, R140.reuse, -R139.reuse ;  /* 0x0000008c909d7223 */ /* 0x180fe2000001088b */
[-CC-:B------:R-:W-:Y:S01]  /*cc90*/  FFMA.FTZ R151, R151, R140.reuse, -R132.reuse ;  /* 0x0000008c97977223 */ /* 0x180fe20000010884 */
[--C-:B------:R-:W-:Y:S01]  /*cca0*/  FFMA.FTZ R147, R147, R140, -R132.reuse ;  /* 0x0000008c93937223 */ /* 0x100fe20000010884 */
[C---:B------:R-:W-:Y:S01]  /*ccb0*/  HMMA.16816.F32.BF16 R36, R4.reuse, R38, R40 ;  /* 0x000000260424723c */ /* 0x040fe20000041828 */
[----:B------:R-:W-:Y:S01]  /*ccc0*/  FMUL.FTZ R43, R83, R0 ;  /* 0x00000000532b7220 */ /* 0x000fe20000410000 */
[-C--:B------:R-:W-:Y:S01]  /*ccd0*/  FMUL.FTZ R40, R80, R52.reuse ;  /* 0x0000003450287220 */ /* 0x080fe20000410000 */
[----:B------:R-:W-:Y:S01]  /*cce0*/  FMUL.FTZ R41, R81, R52 ;  /* 0x0000003451297220 */ /* 0x000fe20000410000 */
[-CC-:B------:R-:W-:Y:S01]  /*ccf0*/  FFMA.FTZ R81, R230, R140.reuse, -R139.reuse ;  /* 0x0000008ce6517223 */ /* 0x180fe2000001088b */
[-CC-:B------:R-:W-:Y:S01]  /*cd00*/  FFMA.FTZ R80, R228, R140.reuse, -R139.reuse ;  /* 0x0000008ce4507223 */ /* 0x180fe2000001088b */
[--C-:B------:R-:W-:Y:S01]  /*cd10*/  FFMA.FTZ R83, R229, R140, -R132.reuse ;  /* 0x0000008ce5537223 */ /* 0x100fe20000010884 */
[----:B------:R-:W-:Y:S01]  /*cd20*/  FMUL.FTZ R42, R82, R0 ;  /* 0x00000000522a7220 */ /* 0x000fe20000410000 */
[C---:B----4-:R-:W-:Y:S01]  /*cd30*/  HMMA.16816.F32.BF16 R16, R4.reuse, R20, R16 ;  /* 0x000000140410723c */ /* 0x050fe20000041810 */
[-CC-:B------:R-:W-:Y:S01]  /*cd40*/  FFMA.FTZ R82, R223, R140.reuse, -R132.reuse ;  /* 0x0000008cdf527223 */ /* 0x180fe20000010884 */
[----:B------:R-:W-:Y:S01]  /*cd50*/  MUFU.EX2 R81, R81 ;  /* 0x0000005100517308 */ /* 0x000fe20000000800 */
[-CC-:B------:R-:W-:Y:S01]  /*cd60*/  FFMA.FTZ R149, R150, R140.reuse, -R139.reuse ;  /* 0x0000008c96957223 */ /* 0x180fe2000001088b */
[-CC-:B------:R-:W-:Y:S01]  /*cd70*/  FFMA.FTZ R148, R148, R140.reuse, -R139.reuse ;  /* 0x0000008c94947223 */ /* 0x180fe2000001088b */
[-C--:B------:R-:W-:Y:S01]  /*cd80*/  FFMA.FTZ R146, R146, R140.reuse, -R139 ;  /* 0x0000008c92927223 */ /* 0x080fe2000001088b */
[----:B------:R-:W-:Y:S01]  /*cd90*/  FFMA.FTZ R144, R145, R140, -R132 ;  /* 0x0000008c91907223 */ /* 0x000fe20000010884 */
[----:B------:R-:W-:Y:S01]  /*cda0*/  FFMA.FTZ R0, R222, R0, R133 ;  /* 0x00000000de007223 */ /* 0x000fe20000010085 */
[C---:B------:R-:W-:Y:S01]  /*cdb0*/  HMMA.16816.F32.BF16 R24, R4.reuse, R28, R24 ;  /* 0x0000001c0418723c */ /* 0x040fe20000041818 */
[----:B------:R-:W-:Y:S01]  /*cdc0*/  FFMA.FTZ R52, R217, R52, R138 ;  /* 0x00000034d9347223 */ /* 0x000fe2000001008a */
[----:B------:R-:W-:Y:S01]  /*cdd0*/  MUFU.EX2 R80, R80 ;  /* 0x0000005000507308 */ /* 0x000fe20000000800 */
[----:B------:R-:W-:Y:S01]  /*cde0*/  FADD.FTZ R131, R131, R0 ;  /* 0x0000000083837221 */ /* 0x000fe20000010000 */
[-C--:B------:R-:W-:Y:S01]  /*cdf0*/  FFMA.FTZ R150, R123, R140.reuse, -R132 ;  /* 0x0000008c7b967223 */ /* 0x080fe20000010884 */
[----:B------:R-:W-:Y:S01]  /*ce00*/  FADD.FTZ R135, R135, R52 ;  /* 0x0000003487877221 */ /* 0x000fe20000010000 */
[-CC-:B------:R-:W-:Y:S01]  /*ce10*/  FFMA.FTZ R145, R143, R140.reuse, -R132.reuse ;  /* 0x0000008c8f917223 */ /* 0x180fe20000010884 */
[----:B------:R-:W-:Y:S01]  /*ce20*/  FADD.FTZ R130, R130, R131 ;  /* 0x0000008382827221 */ /* 0x000fe20000010000 */
[C---:B------:R-:W-:Y:S01]  /*ce30*/  HMMA.16816.F32.BF16 R20, R4.reuse, R22, R100 ;  /* 0x000000160414723c */ /* 0x040fe20000041864 */
[-CC-:B------:R-:W-:Y:S01]  /*ce40*/  FFMA.FTZ R101, R209, R140.reuse, -R132.reuse ;  /* 0x0000008cd1657223 */ /* 0x180fe20000010884 */
[----:B------:R-:W4:Y:S01]  /*ce50*/  MUFU.EX2 R100, R235 ;  /* 0x000000eb00647308 */ /* 0x000f220000000800 */
[-C--:B------:R-:W-:Y:S01]  /*ce60*/  FFMA.FTZ R102, R185, R140.reuse, -R132 ;  /* 0x0000008cb9667223 */ /* 0x080fe20000010884 */
[-C--:B------:R-:W-:Y:S01]  /*ce70*/  FFMA.FTZ R103, R178, R140.reuse, -R139 ;  /* 0x0000008cb2677223 */ /* 0x080fe2000001088b */
[----:B------:R-:W-:Y:S01]  /*ce80*/  FADD.FTZ R134, R134, R135 ;  /* 0x0000008786867221 */ /* 0x000fe20000010000 */
[----:B------:R-:W-:Y:S01]  /*ce90*/  FADD.FTZ R129, R129, R130 ;  /* 0x0000008281817221 */ /* 0x000fe20000010000 */
[-CC-:B------:R-:W-:Y:S01]  /*cea0*/  FFMA.FTZ R123, R124, R140.reuse, -R132.reuse ;  /* 0x0000008c7c7b7223 */ /* 0x180fe20000010884 */
[C---:B------:R-:W-:Y:S01]  /*ceb0*/  HMMA.16816.F32.BF16 R28, R4.reuse, R30, R92 ;  /* 0x0000001e041c723c */ /* 0x040fe2000004185c */
[-CC-:B------:R-:W-:Y:S01]  /*cec0*/  FFMA.FTZ R93, R211, R140.reuse, -R132.reuse ;  /* 0x0000008cd35d7223 */ /* 0x180fe20000010884 */
[----:B------:R-:W-:Y:S01]  /*ced0*/  MUFU.EX2 R92, R231 ;  /* 0x000000e7005c7308 */ /* 0x000fe20000000800 */
[-C--:B------:R-:W-:Y:S01]  /*cee0*/  FFMA.FTZ R94, R179, R140.reuse, -R132 ;  /* 0x0000008cb35e7223 */ /* 0x080fe20000010884 */
[-CC-:B------:R-:W-:Y:S01]  /*cef0*/  FFMA.FTZ R95, R176, R140.reuse, -R139.reuse ;  /* 0x0000008cb05f7223 */ /* 0x180fe2000001088b */
[----:B------:R-:W-:Y:S01]  /*cf00*/  FADD.FTZ R141, R141, R134 ;  /* 0x000000868d8d7221 */ /* 0x000fe20000010000 */
[-CC-:B------:R-:W-:Y:S01]  /*cf10*/  FFMA.FTZ R120, R120, R140.reuse, -R139.reuse ;  /* 0x0000008c78787223 */ /* 0x180fe2000001088b */
[-C--:B------:R-:W-:Y:S01]  /*cf20*/  FFMA.FTZ R222, R121, R140.reuse, -R132 ;  /* 0x0000008c79de7223 */ /* 0x080fe20000010884 */
[----:B------:R-:W-:Y:S01]  /*cf30*/  HMMA.16816.F32.BF16 R8, R4, R12, R8 ;  /* 0x0000000c0408723c */ /* 0x000fe20000041808 */
[----:B------:R-:W-:Y:S01]  /*cf40*/  FFMA.FTZ R125, R125, R140, -R139 ;  /* 0x0000008c7d7d7223 */ /* 0x000fe2000001088b */
[----:B------:R-:W5:Y:S01]  /*cf50*/  MUFU.EX2 R83, R83 ;  /* 0x0000005300537308 */ /* 0x000f620000000800 */
[----:B------:R-:W-:-:S02]  /*cf60*/  MOV R52, R128 ;  /* 0x0000008000347202 */ /* 0x000fc40000000f00 */
[----:B------:R-:W-:-:S03]  /*cf70*/  @P5 MOV R52, R128 ;  /* 0x0000008000345202 */ /* 0x000fc60000000f00 */
[C---:B------:R-:W-:Y:S01]  /*cf80*/  HMMA.16816.F32.BF16 R12, R4.reuse, R14, R108 ;  /* 0x0000000e040c723c */ /* 0x040fe2000004186c */
[----:B------:R-:W-:Y:S01]  /*cf90*/  LDSM.16.MT88.4 R108, [R118+0xac00] ;  /* 0x00ac0000766c783b */ /* 0x000fe20000004200 */
[----:B------:R-:W-:Y:S06]  /*cfa0*/  MUFU.EX2 R82, R82 ;  /* 0x0000005200527308 */ /* 0x000fec0000000800 */
[C---:B------:R-:W-:Y:S02]  /*cfb0*/  HMMA.16816.F32.BF16 R40, R4.reuse, R44, R40 ;  /* 0x0000002c0428723c */ /* 0x040fe40000041828 */
[----:B------:R-:W-:Y:S06]  /*cfc0*/  MUFU.EX2 R90, R90 ;  /* 0x0000005a005a7308 */ /* 0x000fec0000000800 */
[C---:B------:R-:W-:Y:S01]  /*cfd0*/  HMMA.16816.F32.BF16 R44, R4.reuse, R46, R76 ;  /* 0x0000002e042c723c */ /* 0x040fe2000004184c */
[----:B------:R-:W-:Y:S01]  /*cfe0*/  LDSM.16.MT88.4 R76, [R118+0xe000] ;  /* 0x00e00000764c783b */ /* 0x000fe20000004200 */
[----:B------:R-:W-:Y:S06]  /*cff0*/  MUFU.EX2 R91, R91 ;  /* 0x0000005b005b7308 */ /* 0x000fec0000000800 */
[C---:B---3--:R-:W-:Y:S01]  /*d000*/  HMMA.16816.F32.BF16 R56, R4.reuse, R84, R56 ;  /* 0x000000540438723c */ /* 0x048fe20000041838 */
[-CC-:B------:R-:W-:Y:S01]  /*d010*/  FFMA.FTZ R85, R225, R140.reuse, -R132.reuse ;  /* 0x0000008ce1557223 */ /* 0x180fe20000010884 */
[----:B------:R-:W-:Y:S01]  /*d020*/  FFMA.FTZ R84, R227, R140, -R132 ;  /* 0x0000008ce3547223 */ /* 0x000fe20000010884 */
[----:B------:R-:W-:Y:S05]  /*d030*/  MUFU.EX2 R93, R93 ;  /* 0x0000005d005d7308 */ /* 0x000fea0000000800 */
[----:B------:R-:W-:Y:S01]  /*d040*/  HMMA.16816.F32.BF16 R4, R4, R86, R68 ;  /* 0x000000560404723c */ /* 0x000fe20000041844 */
[----:B-1----:R-:W-:Y:S01]  /*d050*/  F2FP.BF16.F32.PACK_AB R68, R89, R88 ;  /* 0x000000585944723e */ /* 0x002fe200000010ff */
[--C-:B------:R-:W-:Y:S01]  /*d060*/  FFMA.FTZ R86, R208, R140, -R139.reuse ;  /* 0x0000008cd0567223 */ /* 0x100fe2000001088b */
[----:B----4-:R-:W-:Y:S01]  /*d070*/  F2FP.BF16.F32.PACK_AB R69, R97, R100 ;  /* 0x000000646145723e */ /* 0x010fe200000010ff */
[----:B------:R-:W-:Y:S01]  /*d080*/  FFMA.FTZ R87, R224, R140, -R139 ;  /* 0x0000008ce0577223 */ /* 0x000fe2000001088b */
[----:B------:R-:W-:Y:S01]  /*d090*/  F2FP.BF16.F32.PACK_AB R70, R80, R81 ;  /* 0x000000515046723e */ /* 0x000fe200000010ff */
[----:B------:R-:W-:Y:S01]  /*d0a0*/  MUFU.EX2 R85, R85 ;  /* 0x0000005500557308 */ /* 0x000fe20000000800 */
[----:B-----5:R-:W-:Y:S01]  /*d0b0*/  F2FP.BF16.F32.PACK_AB R71, R83, R92 ;  /* 0x0000005c5347723e */ /* 0x020fe200000010ff */
        /* <DEDUP_REMOVED lines=8> */
[----:B------:R-:W-:Y:S01]  /*d140*/  FADD.FTZ R83, R83, R92 ;  /* 0x0000005c53537221 */ /* 0x000fe20000010000 */
[----:B------:R-:W-:Y:S01]  /*d150*/  FADD.FTZ R81, R80, R81 ;  /* 0x0000005150517221 */ /* 0x000fe20000010000 */
[C---:B------:R-:W-:Y:S01]  /*d160*/  HMMA.16816.F32.BF16 R12, R68.reuse, R50, R12 ;  /* 0x00000032440c723c */ /* 0x040fe2000004180c */
[----:B------:R-:W1:Y:S01]  /*d170*/  LDSM.16.MT88.4 R48, [R118+0xd400] ;  /* 0x00d400007630783b */ /* 0x000e620000004200 */
[----:B------:R-:W-:Y:S06]  /*d180*/  MUFU.EX2 R86, R86 ;  /* 0x0000005600567308 */ /* 0x000fec0000000800 */
[C---:B------:R-:W-:Y:S02]  /*d190*/  HMMA.16816.F32.BF16 R16, R68.reuse, R60, R16 ;  /* 0x0000003c4410723c */ /* 0x040fe40000041810 */
[----:B------:R-:W3:Y:S06]  /*d1a0*/  MUFU.EX2 R87, R87 ;  /* 0x0000005700577308 */ /* 0x000eec0000000800 */
[C---:B------:R-:W-:Y:S01]  /*d1b0*/  HMMA.16816.F32.BF16 R20, R68.reuse, R62, R20 ;  /* 0x0000003e4414723c */ /* 0x040fe20000041814 */
[----:B------:R-:W4:Y:S01]  /*d1c0*/  LDSM.16.MT88.4 R60, [R142+0x4400] ;  /* 0x004400008e3c783b */ /* 0x000f220000004200 */
[----:B------:R-:W5:Y:S06]  /*d1d0*/  MUFU.EX2 R94, R94 ;  /* 0x0000005e005e7308 */ /* 0x000f6c0000000800 */
[C---:B------:R-:W-:Y:S02]  /*d1e0*/  HMMA.16816.F32.BF16 R24, R68.reuse, R64, R24 ;  /* 0x000000404418723c */ /* 0x040fe40000041818 */
[----:B------:R-:W-:Y:S06]  /*d1f0*/  MUFU.EX2 R101, R101 ;  /* 0x0000006500657308 */ /* 0x000fec0000000800 */
[C---:B------:R-:W-:Y:S01]  /*d200*/  HMMA.16816.F32.BF16 R28, R68.reuse, R66, R28 ;  /* 0x00000042441c723c */ /* 0x040fe2000004181c */
[----:B------:R-:W5:Y:S01]  /*d210*/  LDSM.16.MT88.4 R64, [R118+0x9800] ;  /* 0x009800007640783b */ /* 0x000f620000004200 */
[----:B------:R-:W-:Y:S06]  /*d220*/  MUFU.EX2 R102, R102 ;  /* 0x0000006600667308 */ /* 0x000fec0000000800 */
[C---:B--2---:R-:W-:Y:S02]  /*d230*/  HMMA.16816.F32.BF16 R32, R68.reuse, R72, R32 ;  /* 0x000000484420723c */ /* 0x044fe40000041820 */
[----:B------:R-:W-:Y:S06]  /*d240*/  MUFU.EX2 R95, R95 ;  /* 0x0000005f005f7308 */ /* 0x000fec0000000800 */
[C---:B------:R-:W-:Y:S01]  /*d250*/  HMMA.16816.F32.BF16 R36, R68.reuse, R74, R36 ;  /* 0x0000004a4424723c */ /* 0x040fe20000041824 */
[----:B------:R-:W2:Y:S01]  /*d260*/  LDSM.16.MT88.4 R72, [R142+0x800] ;  /* 0x000800008e48783b */ /* 0x000ea20000004200 */
[----:B------:R-:W2:Y:S06]  /*d270*/  MUFU.EX2 R104, R104 ;  /* 0x0000006800687308 */ /* 0x000eac0000000800 */
[C---:B-1----:R-:W-:Y:S02]  /*d280*/  HMMA.16816.F32.BF16 R40, R68.reuse, R48, R40 ;  /* 0x000000304428723c */ /* 0x042fe40000041828 */
[----:B------:R-:W-:Y:S06]  /*d290*/  MUFU.EX2 R103, R103 ;  /* 0x0000006700677308 */ /* 0x000fec0000000800 */
[C---:B------:R-:W-:Y:S01]  /*d2a0*/  HMMA.16816.F32.BF16 R44, R68.reuse, R50, R44 ;  /* 0x00000032442c723c */ /* 0x040fe2000004182c */
[----:B------:R-:W1:Y:S01]  /*d2b0*/  LDSM.16.MT88.4 R48, [R118+0xb800] ;  /* 0x00b800007630783b */ /* 0x000e620000004200 */
[----:B------:R-:W1:Y:S06]  /*d2c0*/  MUFU.EX2 R106, R106 ;  /* 0x0000006a006a7308 */ /* 0x000e6c0000000800 */
[----:B----4-:R-:W-:Y:S01]  /*d2d0*/  HMMA.16816.F32.BF16 R56, R68, R60, R56 ;  /* 0x0000003c4438723c */ /* 0x010fe20000041838 */
[----:B---3--:R-:W-:Y:S01]  /*d2e0*/  F2FP.BF16.F32.PACK_AB R60, R87, R86 ;  /* 0x00000056573c723e */ /* 0x008fe200000010ff */
[----:B------:R-:W3:Y:S01]  /*d2f0*/  MUFU.EX2 R105, R105 ;  /* 0x0000006900697308 */ /* 0x000ee20000000800 */
[----:B------:R-:W-:Y:S01]  /*d300*/  F2FP.BF16.F32.PACK_AB R61, R85, R82 ;  /* 0x00000052553d723e */ /* 0x000fe200000010ff */
[----:B------:R-:W-:Y:S01]  /*d310*/  FADD.FTZ R82, R82, R83 ;  /* 0x0000005352527221 */ /* 0x000fe20000010000 */
[----:B------:R-:W-:-:S03]  /*d320*/  FADD.FTZ R86, R86, R81 ;  /* 0x0000005156567221 */ /* 0x000fc60000010000 */
[----:B------:R-:W-:Y:S01]  /*d330*/  HMMA.16816.F32.BF16 R4, R68, R62, R4 ;  /* 0x0000003e4404723c */ /* 0x000fe20000041804 */
[----:B------:R-:W4:Y:S01]  /*d340*/  LDSM.16.MT88.4 R68, [R142+0x2800] ;  /* 0x002800008e44783b */ /* 0x000f220000004200 */
[----:B------:R-:W-:Y:S01]  /*d350*/  F2FP.BF16.F32.PACK_AB R62, R91, R90 ;  /* 0x0000005a5b3e723e */ /* 0x000fe200000010ff */
[----:B------:R-:W-:Y:S01]  /*d360*/  MUFU.EX2 R152, R152 ;  /* 0x0000009800987308 */ /* 0x000fe20000000800 */
[----:B------:R-:W-:Y:S01]  /*d370*/  F2FP.BF16.F32.PACK_AB R63, R93, R84 ;  /* 0x000000545d3f723e */ /* 0x000fe200000010ff */
[----:B------:R-:W-:Y:S01]  /*d380*/  FADD.FTZ R85, R85, R82 ;  /* 0x0000005255557221 */ /* 0x000fe20000010000 */
[----:B------:R-:W-:-:S03]  /*d390*/  FADD.FTZ R87, R87, R86 ;  /* 0x0000005657577221 */ /* 0x000fc60000010000 */
[----:B------:R-:W-:Y:S01]  /*d3a0*/  FADD.FTZ R84, R84, R85 ;  /* 0x0000005554547221 */ /* 0x000fe20000010000 */
[----:B------:R-:W-:Y:S01]  /*d3b0*/  FADD.FTZ R90, R90, R87 ;  /* 0x000000575a5a7221 */ /* 0x000fe20000010000 */
[C---:B-----5:R-:W-:Y:S01]  /*d3c0*/  HMMA.16816.F32.BF16 R8, R60.reuse, R64, R8 ;  /* 0x000000403c08723c */ /* 0x060fe20000041808 */
[----:B------:R-:W-:Y:S01]  /*d3d0*/  MUFU.EX2 R107, R107 ;  /* 0x0000006b006b7308 */ /* 0x000fe20000000800 */
[----:B------:R-:W-:Y:S01]  /*d3e0*/  FADD.FTZ R93, R93, R84 ;  /* 0x000000545d5d7221 */ /* 0x000fe20000010000 */
[----:B------:R-:W-:Y:S01]  /*d3f0*/  FADD.FTZ R90, R91, R90 ;  /* 0x0000005a5b5a7221 */ /* 0x000fe20000010000 */
[----:B------:R-:W-:Y:S02]  /*d400*/  LDSM.16.MT88.4 R84, [R142+0x3c00] ;  /* 0x003c00008e54783b */ /* 0x000fe40000004200 */
[----:B------:R-:W-:Y:S02]  /*d410*/  FADD.FTZ R0, R94, R93 ;  /* 0x0000005d5e007221 */ /* 0x000fe40000010000 */
[C---:B------:R-:W-:Y:S01]  /*d420*/  HMMA.16816.F32.BF16 R12, R60.reuse, R66, R12 ;  /* 0x000000423c0c723c */ /* 0x040fe2000004180c */
[----:B------:R-:W5:Y:S01]  /*d430*/  LDSM.16.MT88.4 R64, [R118+0xd800] ;  /* 0x00d800007640783b */ /* 0x000f620000004200 */
[----:B------:R-:W-:Y:S06]  /*d440*/  MUFU.EX2 R153, R153 ;  /* 0x0000009900997308 */ /* 0x000fec0000000800 */
[C---:B--2---:R-:W-:Y:S02]  /*d450*/  HMMA.16816.F32.BF16 R16, R60.reuse, R72, R16 ;  /* 0x000000483c10723c */ /* 0x044fe40000041810 */
[----:B------:R-:W-:Y:S06]  /*d460*/  MUFU.EX2 R155, R155 ;  /* 0x0000009b009b7308 */ /* 0x000fec0000000800 */
[C---:B------:R-:W-:Y:S01]  /*d470*/  HMMA.16816.F32.BF16 R20, R60.reuse, R74, R20 ;  /* 0x0000004a3c14723c */ /* 0x040fe20000041814 */
[----:B------:R-:W2:Y:S01]  /*d480*/  LDSM.16.MT88.4 R72, [R142+0x4800] ;  /* 0x004800008e48783b */ /* 0x000ea20000004200 */
[----:B------:R-:W3:Y:S06]  /*d490*/  MUFU.EX2 R154, R154 ;  /* 0x0000009a009a7308 */ /* 0x000eec0000000800 */
[C---:B-1----:R-:W-:Y:S02]  /*d4a0*/  HMMA.16816.F32.BF16 R24, R60.reuse, R48, R24 ;  /* 0x000000303c18723c */ /* 0x042fe40000041818 */
[----:B------:R-:W-:Y:S06]  /*d4b0*/  MUFU.EX2 R164, R164 ;  /* 0x000000a400a47308 */ /* 0x000fec0000000800 */
[C---:B------:R-:W-:Y:S01]  /*d4c0*/  HMMA.16816.F32.BF16 R28, R60.reuse, R50, R28 ;  /* 0x000000323c1c723c */ /* 0x040fe2000004181c */
[----:B------:R-:W1:Y:S01]  /*d4d0*/  LDSM.16.MT88.4 R48, [R118+0x9c00] ;  /* 0x009c00007630783b */ /* 0x000e620000004200 */
[----:B------:R-:W1:Y:S06]  /*d4e0*/  MUFU.EX2 R167, R167 ;  /* 0x000000a700a77308 */ /* 0x000e6c0000000800 */
[C---:B----4-:R-:W-:Y:S02]  /*d4f0*/  HMMA.16816.F32.BF16 R32, R60.reuse, R68, R32 ;  /* 0x000000443c20723c */ /* 0x050fe40000041820 */
[----:B------:R-:W4:Y:S06]  /*d500*/  MUFU.EX2 R166, R166 ;  /* 0x000000a600a67308 */ /* 0x000f2c0000000800 */
        /* <DEDUP_REMOVED lines=8> */
[C---:B--2---:R-:W-:Y:S02]  /*d590*/  HMMA.16816.F32.BF16 R56, R60.reuse, R72, R56 ;  /* 0x000000483c38723c */ /* 0x044fe40000041838 */
[----:B------:R-:W-:Y:S06]  /*d5a0*/  MUFU.EX2 R162, R162 ;  /* 0x000000a200a27308 */ /* 0x000fec0000000800 */
[----:B------:R-:W-:Y:S01]  /*d5b0*/  HMMA.16816.F32.BF16 R4, R60, R74, R4 ;  /* 0x0000004a3c04723c */ /* 0x000fe20000041804 */
[----:B------:R-:W-:Y:S01]  /*d5c0*/  F2FP.BF16.F32.PACK_AB R60, R104, R95 ;  /* 0x0000005f683c723e */ /* 0x000fe200000010ff */
[----:B------:R-:W2:Y:S01]  /*d5d0*/  LDSM.16.MT88.4 R72, [R142+0x4c00] ;  /* 0x004c00008e48783b */ /* 0x000ea20000004200 */
[C---:B------:R-:W-:Y:S01]  /*d5e0*/  F2FP.BF16.F32.PACK_AB R61, R101.reuse, R94 ;  /* 0x0000005e653d723e */ /* 0x040fe200000010ff */
[----:B------:R-:W2:Y:S01]  /*d5f0*/  MUFU.EX2 R163, R163 ;  /* 0x000000a300a37308 */ /* 0x000ea20000000800 */
[----:B------:R-:W-:Y:S01]  /*d600*/  F2FP.BF16.F32.PACK_AB R62, R106, R103 ;  /* 0x000000676a3e723e */ /* 0x000fe200000010ff */
[----:B------:R-:W-:Y:S01]  /*d610*/  FADD.FTZ R101, R101, R0 ;  /* 0x0000000065657221 */ /* 0x000fe20000010000 */
[----:B---3--:R-:W-:-:S02]  /*d620*/  F2FP.BF16.F32.PACK_AB R63, R105, R102 ;  /* 0x00000066693f723e */ /* 0x008fc400000010ff */
[-C--:B------:R-:W-:Y:S01]  /*d630*/  MOV R0, R53.reuse ;  /* 0x0000003500007202 */ /* 0x080fe20000000f00 */
[----:B------:R-:W-:Y:S01]  /*d640*/  FADD.FTZ R102, R102, R101 ;  /* 0x0000006566667221 */ /* 0x000fe20000010000 */
[----:B------:R-:W-:Y:S01]  /*d650*/  @P5 MOV R0, R53 ;  /* 0x0000003500005202 */ /* 0x000fe20000000f00 */
[----:B------:R-:W-:Y:S02]  /*d660*/  MUFU.EX2 R158, R158 ;  /* 0x0000009e009e7308 */ /* 0x000fe40000000800 */
[----:B-1----:R-:W-:Y:S01]  /*d670*/  HMMA.16816.F32.BF16 R8, R60, R48, R8 ;  /* 0x000000303c08723c */ /* 0x002fe20000041808 */
[----:B------:R-:W-:-:S05]  /*d680*/  FADD.FTZ R105, R105, R102 ;  /* 0x0000006669697221 */ /* 0x000fca0000010000 */
[----:B------:R-:W1:Y:S02]  /*d690*/  MUFU.EX2 R165, R165 ;  /* 0x000000a500a57308 */ /* 0x000e640000000800 */
[C---:B------:R-:W-:Y:S01]  /*d6a0*/  HMMA.16816.F32.BF16 R12, R60.reuse, R50, R12 ;  /* 0x000000323c0c723c */ /* 0x040fe2000004180c */
[----:B------:R-:W3:Y:S05]  /*d6b0*/  LDSM.16.MT88.4 R48, [R142+0x2c00] ;  /* 0x002c00008e30783b */ /* 0x000eea0000004200 */
[----:B------:R-:W1:Y:S02]  /*d6c0*/  MUFU.EX2 R156, R156 ;  /* 0x0000009c009c7308 */ /* 0x000e640000000800 */
        /* <DEDUP_REMOVED lines=12> */
[C---:B---3--:R-:W-:Y:S06]  /*d790*/  HMMA.16816.F32.BF16 R32, R60.reuse, R48, R32 ;  /* 0x000000303c20723c */ /* 0x048fec0000041820 */
[----:B------:R-:W-:Y:S02]  /*d7a0*/  MUFU.EX2 R146, R146 ;  /* 0x0000009200927308 */ /* 0x000fe40000000800 */
[C---:B------:R-:W-:Y:S01]  /*d7b0*/  HMMA.16816.F32.BF16 R36, R60.reuse, R50, R36 ;  /* 0x000000323c24723c */ /* 0x040fe20000041824 */
[----:B------:R-:W3:Y:S05]  /*d7c0*/  LDSM.16.MT88.4 R48, [R142+0x1000] ;  /* 0x001000008e30783b */ /* 0x000eea0000004200 */
[----:B------:R-:W2:Y:S02]  /*d7d0*/  MUFU.EX2 R157, R157 ;  /* 0x0000009d009d7308 */ /* 0x000ea40000000800 */
[C---:B----4-:R-:W-:Y:S06]  /*d7e0*/  HMMA.16816.F32.BF16 R40, R60.reuse, R68, R40 ;  /* 0x000000443c28723c */ /* 0x050fec0000041828 */
[----:B------:R-:W4:Y:S02]  /*d7f0*/  MUFU.EX2 R144, R144 ;  /* 0x0000009000907308 */ /* 0x000f240000000800 */
[C---:B------:R-:W-:Y:S01]  /*d800*/  HMMA.16816.F32.BF16 R44, R60.reuse, R70, R44 ;  /* 0x000000463c2c723c */ /* 0x040fe2000004182c */
[----:B------:R-:W1:Y:S05]  /*d810*/  LDSM.16.MT88.4 R68, [R118+0xc000] ;  /* 0x00c000007644783b */ /* 0x000e6a0000004200 */
[----:B------:R-:W-:Y:S02]  /*d820*/  MUFU.EX2 R145, R145 ;  /* 0x0000009100917308 */ /* 0x000fe40000000800 */
[----:B------:R-:W-:Y:S01]  /*d830*/  HMMA.16816.F32.BF16 R4, R60, R74, R4 ;  /* 0x0000004a3c04723c */ /* 0x000fe20000041804 */
[----:B------:R-:W-:Y:S01]  /*d840*/  F2FP.BF16.F32.PACK_AB R60, R154, R155 ;  /* 0x0000009b9a3c723e */ /* 0x000fe200000010ff */
[----:B------:R-:W2:Y:S01]  /*d850*/  LDSM.16.MT88.4 R72, [R142+0x3000] ;  /* 0x003000008e48783b */ /* 0x000ea20000004200 */
[----:B------:R-:W-:Y:S01]  /*d860*/  F2FP.BF16.F32.PACK_AB R61, R107, R152 ;  /* 0x000000986b3d723e */ /* 0x000fe200000010ff */
[----:B------:R-:W-:Y:S01]  /*d870*/  FADD.FTZ R152, R152, R105 ;  /* 0x0000006998987221 */ /* 0x000fe20000010000 */
[----:B------:R-:W-:Y:S01]  /*d880*/  F2FP.BF16.F32.PACK_AB R62, R167, R164 ;  /* 0x000000a4a73e723e */ /* 0x000fe200000010ff */
[----:B------:R-:W-:Y:S01]  /*d890*/  MUFU.EX2 R150, R150 ;  /* 0x0000009600967308 */ /* 0x000fe20000000800 */
[----:B------:R-:W-:Y:S01]  /*d8a0*/  F2FP.BF16.F32.PACK_AB R63, R166, R153 ;  /* 0x00000099a63f723e */ /* 0x000fe200000010ff */
[----:B------:R-:W-:-:S04]  /*d8b0*/  FADD.FTZ R152, R107, R152 ;  /* 0x000000986b987221 */ /* 0x000fc80000010000 */
[----:B------:R-:W-:Y:S02]  /*d8c0*/  FADD.FTZ R153, R153, R152 ;  /* 0x0000009899997221 */ /* 0x000fe40000010000 */
[----:B-----5:R-:W-:Y:S01]  /*d8d0*/  HMMA.16816.F32.BF16 R8, R60, R64, R8 ;  /* 0x000000403c08723c */ /* 0x020fe20000041808 */
[----:B------:R-:W-:Y:S01]  /*d8e0*/  MUFU.EX2 R123, R123 ;  /* 0x0000007b007b7308 */ /* 0x000fe20000000800 */
[----:B------:R-:W-:-:S06]  /*d8f0*/  FADD.FTZ R166, R166, R153 ;  /* 0x00000099a6a67221 */ /* 0x000fcc0000010000 */
        /* <DEDUP_REMOVED lines=13> */
[----:B------:R-:W-:Y:S07]  /*d9d0*/  LDSM.16.MT88.4 R72, [R118+0xe400] ;  /* 0x00e400007648783b */ /* 0x000fee0000004200 */
[C---:B------:R-:W-:Y:S08]  /*d9e0*/  HMMA.16816.F32.BF16 R40, R60.reuse, R76, R40 ;  /* 0x0000004c3c28723c */ /* 0x040ff00000041828 */
[C---:B------:R-:W-:Y:S01]  /*d9f0*/  HMMA.16816.F32.BF16 R44, R60.reuse, R78, R44 ;  /* 0x0000004e3c2c723c */ /* 0x040fe2000004182c */
[----:B------:R-:W-:Y:S07]  /*da00*/  LDSM.16.MT88.4 R76, [R118+0xa800] ;  /* 0x00a80000764c783b */ /* 0x000fee0000004200 */
[----:B-----5:R-:W-:Y:S01]  /*da10*/  HMMA.16816.F32.BF16 R56, R60, R64, R56 ;  /* 0x000000403c38723c */ /* 0x020fe20000041838 */
[----:B------:R-:W-:-:S02]  /*da20*/  F2FP.BF16.F32.PACK_AB R64, R163, R162 ;  /* 0x000000a2a340723e */ /* 0x000fc400000010ff */
[----:B------:R-:W-:Y:S01]  /*da30*/  F2FP.BF16.F32.PACK_AB R65, R168, R161 ;  /* 0x000000a1a841723e */ /* 0x000fe200000010ff */
[----:B------:R-:W-:-:S04]  /*da40*/  FADD.FTZ R161, R161, R166 ;  /* 0x000000a6a1a17221 */ /* 0x000fc80000010000 */
[----:B------:R-:W-:Y:S01]  /*da50*/  HMMA.16816.F32.BF16 R4, R60, R66, R4 ;  /* 0x000000423c04723c */ /* 0x000fe20000041804 */
[----:B------:R-:W2:Y:S01]  /*da60*/  LDSM.16.MT88.4 R60, [R118+0xc400] ;  /* 0x00c40000763c783b */ /* 0x000ea20000004200 */
[----:B------:R-:W-:Y:S01]  /*da70*/  F2FP.BF16.F32.PACK_AB R66, R165, R158 ;  /* 0x0000009ea542723e */ /* 0x000fe200000010ff */
[----:B------:R-:W-:Y:S01]  /*da80*/  FADD.FTZ R168, R168, R161 ;  /* 0x000000a1a8a87221 */ /* 0x000fe20000010000 */
[----:B------:R-:W-:-:S03]  /*da90*/  F2FP.BF16.F32.PACK_AB R67, R156, R159 ;  /* 0x0000009f9c43723e */ /* 0x000fc600000010ff */
[----:B------:R-:W-:-:S04]  /*daa0*/  FADD.FTZ R159, R159, R168 ;  /* 0x000000a89f9f7221 */ /* 0x000fc80000010000 */
[----:B---3--:R-:W-:Y:S01]  /*dab0*/  HMMA.16816.F32.BF16 R8, R64, R48, R8 ;  /* 0x000000304008723c */ /* 0x008fe20000041808 */
[----:B------:R-:W-:-:S07]  /*dac0*/  FADD.FTZ R156, R156, R159 ;  /* 0x0000009f9c9c7221 */ /* 0x000fce0000010000 */
        /* <DEDUP_REMOVED lines=8> */
[C---:B------:R-:W-:Y:S08]  /*db50*/  HMMA.16816.F32.BF16 R40, R64.reuse, R72, R40 ;  /* 0x000000484028723c */ /* 0x040ff00000041828 */
[C---:B---3--:R-:W-:Y:S08]  /*db60*/  HMMA.16816.F32.BF16 R32, R64.reuse, R48, R32 ;  /* 0x000000304020723c */ /* 0x048ff00000041820 */
[C---:B------:R-:W-:Y:S01]  /*db70*/  HMMA.16816.F32.BF16 R36, R64.reuse, R50, R36 ;  /* 0x000000324024723c */ /* 0x040fe20000041824 */
[----:B------:R-:W-:Y:S07]  /*db80*/  LDSM.16.MT88.4 R48, [R118+0xc800] ;  /* 0x00c800007630783b */ /* 0x000fee0000004200 */
[C---:B------:R-:W-:Y:S01]  /*db90*/  HMMA.16816.F32.BF16 R44, R64.reuse, R74, R44 ;  /* 0x0000004a402c723c */ /* 0x040fe2000004182c */
[----:B------:R-:W-:Y:S07]  /*dba0*/  LDSM.16.MT88.4 R72, [R118+0xe800] ;  /* 0x00e800007648783b */ /* 0x000fee0000004200 */
[----:B-1----:R-:W-:Y:S01]  /*dbb0*/  HMMA.16816.F32.BF16 R56, R64, R68, R56 ;  /* 0x000000444038723c */ /* 0x002fe20000041838 */
[----:B------:R-:W-:-:S02]  /*dbc0*/  F2FP.BF16.F32.PACK_AB R68, R148, R149 ;  /* 0x000000959444723e */ /* 0x000fc400000010ff */
[----:B------:R-:W-:Y:S01]  /*dbd0*/  F2FP.BF16.F32.PACK_AB R69, R160, R151 ;  /* 0x00000097a045723e */ /* 0x000fe200000010ff */
[----:B------:R-:W-:-:S04]  /*dbe0*/  FADD.FTZ R151, R151, R156 ;  /* 0x0000009c97977221 */ /* 0x000fc80000010000 */
[----:B------:R-:W-:Y:S01]  /*dbf0*/  HMMA.16816.F32.BF16 R4, R64, R70, R4 ;  /* 0x000000464004723c */ /* 0x000fe20000041804 */
[----:B------:R-:W1:Y:S01]  /*dc00*/  LDSM.16.MT88.4 R64, [R142+0x3800] ;  /* 0x003800008e40783b */ /* 0x000e620000004200 */
[----:B------:R-:W-:Y:S01]  /*dc10*/  F2FP.BF16.F32.PACK_AB R70, R157, R146 ;  /* 0x000000929d46723e */ /* 0x000fe200000010ff */
[----:B------:R-:W-:Y:S01]  /*dc20*/  FADD.FTZ R160, R160, R151 ;  /* 0x00000097a0a07221 */ /* 0x000fe20000010000 */
[----:B----4-:R-:W-:-:S03]  /*dc30*/  F2FP.BF16.F32.PACK_AB R71, R144, R147 ;  /* 0x000000939047723e */ /* 0x010fc600000010ff */
[----:B------:R-:W-:-:S04]  /*dc40*/  FADD.FTZ R147, R147, R160 ;  /* 0x000000a093937221 */ /* 0x000fc80000010000 */
[----:B--2---:R-:W-:Y:S01]  /*dc50*/  HMMA.16816.F32.BF16 R16, R68, R60, R16 ;  /* 0x0000003c4410723c */ /* 0x004fe20000041810 */
[----:B------:R-:W-:-:S07]  /*dc60*/  FADD.FTZ R144, R144, R147 ;  /* 0x0000009390907221 */ /* 0x000fce0000010000 */
[C---:B------:R-:W-:Y:S01]  /*dc70*/  HMMA.16816.F32.BF16 R20, R68.reuse, R62, R20 ;  /* 0x0000003e4414723c */ /* 0x040fe20000041814 */
[----:B------:R-:W2:Y:S07]  /*dc80*/  LDSM.16.MT88.4 R60, [R142+0x5800] ;  /* 0x005800008e3c783b */ /* 0x000eae0000004200 */
[C---:B------:R-:W-:Y:S08]  /*dc90*/  HMMA.16816.F32.BF16 R8, R68.reuse, R76, R8 ;  /* 0x0000004c4408723c */ /* 0x040ff00000041808 */
[C---:B------:R-:W-:Y:S01]  /*dca0*/  HMMA.16816.F32.BF16 R12, R68.reuse, R78, R12 ;  /* 0x0000004e440c723c */ /* 0x040fe2000004180c */
[----:B------:R-:W3:Y:S07]  /*dcb0*/  LDSM.16.MT88.4 R76, [R118+0xec00] ;  /* 0x00ec0000764c783b */ /* 0x000eee0000004200 */
[----:B-1----:R-:W-:Y:S01]  /*dcc0*/  HMMA.16816.F32.BF16 R32, R68, R64, R32 ;  /* 0x000000404420723c */ /* 0x002fe20000041820 */
[-CC-:B------:R-:W-:Y:S01]  /*dcd0*/  FFMA.FTZ R65, R127, R140.reuse, -R139.reuse ;  /* 0x0000008c7f417223 */ /* 0x180fe2000001088b */
[----:B------:R-:W-:-:S05]  /*dce0*/  FFMA.FTZ R64, R126, R140, -R139 ;  /* 0x0000008c7e407223 */ /* 0x000fca000001088b */
[----:B------:R-:W1:Y:S01]  /*dcf0*/  MUFU.EX2 R65, R65 ;  /* 0x0000004100417308 */ /* 0x000e620000000800 */
[C---:B------:R-:W-:Y:S07]  /*dd00*/  HMMA.16816.F32.BF16 R24, R68.reuse, R48, R24 ;  /* 0x000000304418723c */ /* 0x040fee0000041818 */
[----:B------:R-:W4:Y:S01]  /*dd10*/  MUFU.EX2 R64, R64 ;  /* 0x0000004000407308 */ /* 0x000f220000000800 */
[C---:B------:R-:W-:Y:S01]  /*dd20*/  HMMA.16816.F32.BF16 R28, R68.reuse, R50, R28 ;  /* 0x00000032441c723c */ /* 0x040fe2000004181c */
[----:B------:R-:W5:Y:S07]  /*dd30*/  LDSM.16.MT88.4 R48, [R118+0xcc00] ;  /* 0x00cc00007630783b */ /* 0x000f6e0000004200 */
[C---:B------:R-:W-:Y:S08]  /*dd40*/  HMMA.16816.F32.BF16 R36, R68.reuse, R66, R36 ;  /* 0x000000424424723c */ /* 0x040ff00000041824 */
[C---:B------:R-:W-:Y:S08]  /*dd50*/  HMMA.16816.F32.BF16 R40, R68.reuse, R72, R40 ;  /* 0x000000484428723c */ /* 0x040ff00000041828 */
[C---:B------:R-:W-:Y:S08]  /*dd60*/  HMMA.16816.F32.BF16 R44, R68.reuse, R74, R44 ;  /* 0x0000004a442c723c */ /* 0x040ff0000004182c */
[C---:B--2---:R-:W-:Y:S08]  /*dd70*/  HMMA.16816.F32.BF16 R56, R68.reuse, R60, R56 ;  /* 0x0000003c4438723c */ /* 0x044ff00000041838 */
[----:B------:R-:W-:Y:S01]  /*dd80*/  HMMA.16816.F32.BF16 R4, R68, R62, R4 ;  /* 0x0000003e4404723c */ /* 0x000fe20000041804 */
[----:B-1----:R-:W-:-:S02]  /*dd90*/  F2FP.BF16.F32.PACK_AB R68, R65, R120 ;  /* 0x000000784144723e */ /* 0x002fc400000010ff */
[----:B------:R-:W-:Y:S01]  /*dda0*/  F2FP.BF16.F32.PACK_AB R69, R150, R145 ;  /* 0x000000919645723e */ /* 0x000fe200000010ff */
[----:B------:R-:W-:Y:S01]  /*ddb0*/  FADD.FTZ R145, R145, R144 ;  /* 0x0000009091917221 */ /* 0x000fe20000010000 */
[----:B----4-:R-:W-:Y:S02]  /*ddc0*/  F2FP.BF16.F32.PACK_AB R70, R217, R64 ;  /* 0x00000040d946723e */ /* 0x010fe400000010ff */
[----:B------:R-:W-:Y:S01]  /*ddd0*/  F2FP.BF16.F32.PACK_AB R71, R222, R123 ;  /* 0x0000007bde47723e */ /* 0x000fe200000010ff */
[----:B------:R-:W-:-:S04]  /*dde0*/  FADD.FTZ R150, R150, R145 ;  /* 0x0000009196967221 */ /* 0x000fc80000010000 */
[----:B------:R-:W-:Y:S02]  /*ddf0*/  FADD.FTZ R123, R123, R150 ;  /* 0x000000967b7b7221 */ /* 0x000fe40000010000 */
[----:B------:R-:W-:Y:S01]  /*de00*/  HMMA.16816.F32.BF16 R112, R68, R108, R8 ;  /* 0x0000006c4470723c */ /* 0x000fe20000041808 */
[----:B------:R-:W1:Y:S01]  /*de10*/  LDSM.16.MT88.4 R8, [R142+0x1c00] ;  /* 0x001c00008e08783b */ /* 0x000e620000004200 */
[----:B------:R-:W-:-:S03]  /*de20*/  FADD.FTZ R222, R222, R123 ;  /* 0x0000007bdede7221 */ /* 0x000fc60000010000 */
[----:B------:R-:W2:Y:S03]  /*de30*/  LDSM.16.MT88.4 R140, [R142+0x5c00] ;  /* 0x005c00008e8c783b */ /* 0x000ea60000004200 */
        /* <DEDUP_REMOVED lines=9> */
[----:B-----5:R-:W-:Y:S01]  /*ded0*/  HMMA.16816.F32.BF16 R96, R68, R48, R24 ;  /* 0x000000304460723c */ /* 0x020fe20000041818 */
[----:B------:R-:W-:-:S04]  /*dee0*/  FADD.FTZ R164, R164, R155 ;  /* 0x0000009ba4a47221 */ /* 0x000fc80000010000 */
[----:B------:R-:W-:-:S03]  /*def0*/  FADD.FTZ R167, R167, R164 ;  /* 0x000000a4a7a77221 */ /* 0x000fc60000010000 */
[----:B------:R-:W-:Y:S01]  /*df00*/  HMMA.16816.F32.BF16 R92, R68, R50, R28 ;  /* 0x00000032445c723c */ /* 0x000fe2000004181c */
[----:B------:R-:W-:-:S04]  /*df10*/  FADD.FTZ R162, R162, R167 ;  /* 0x000000a7a2a27221 */ /* 0x000fc80000010000 */
        /* <DEDUP_REMOVED lines=13> */
[----:B--2---:R-:W-:Y:S01]  /*dff0*/  HMMA.16816.F32.BF16 R72, R68, R140, R56 ;  /* 0x0000008c4448723c */ /* 0x004fe20000041838 */
[----:B------:R-:W-:Y:S01]  /*e000*/  FADD.FTZ R64, R64, R65 ;  /* 0x0000004140407221 */ /* 0x000fe20000010000 */
[----:B------:R-:W-:-:S03]  /*e010*/  MOV R140, R122 ;  /* 0x0000007a008c7202 */ /* 0x000fc60000000f00 */
[----:B------:R-:W-:-:S03]  /*e020*/  FADD.FTZ R217, R217, R64 ;  /* 0x00000040d9d97221 */ /* 0x000fc60000010000 */
[----:B------:R-:W-:Y:S01]  /*e030*/  HMMA.16816.F32.BF16 R68, R68, R142, R4 ;  /* 0x0000008e4444723c */ /* 0x000fe20000041804 */
[----:B------:R-:W-:-:S04]  /*e040*/  NOP ;  /* 0x0000000000007918 */ /* 0x000fc80000000000 */
[----:B------:R-:W-:-:S15]  /*e050*/  @P5 BRA `(.L_x_4667) ;  /* 0x0000000000045947 */ /* 0x000fde0003800000 */
.L_x_4658:
[----:B------:R-:W-:-:S07]  /*e060*/  IADD3 R54, PT, PT, R140, -0x1, RZ ;  /* 0xffffffff8c367810 */ /* 0x000fce0007ffe0ff */
.L_x_4667:
[----:B------:R-:W-:Y:S05]  /*e070*/  BSYNC B2 ;  /* 0x0000000000027941 */ /* 0x000fea0003800000 */
.L_x_4657:
[----:B------:R-:W-:-:S13]  /*e080*/  ISETP.GE.AND P0, PT, R54, R199, PT ;  /* 0x000000c73600720c */ /* 0x000fda0003f06270 */
[----:B------:R-:W-:Y:S05]  /*e090*/  @!P0 BRA `(.L_x_4668) ;  /* 0x0000005800648947 */ /* 0x000fea0003800000 */
[----:B------:R-:W-:Y:S01]  /*e0a0*/  IADD3 R5, PT, PT, R136, R55, R137 ;  /* 0x0000003788057210 */ /* 0x000fe20007ffe089 */
[----:B------:R-:W-:Y:S01]  /*e0b0*/  IMAD.SHL.U32 R4, R54, 0x80, RZ ;  /* 0x0000008036047824 */ /* 0x000fe200078e00ff */
[----:B------:R-:W-:Y:S01]  /*e0c0*/  ISETP.NE.U32.AND P3, PT, R220, RZ, PT ;  /* 0x000000ffdc00720c */ /* 0x000fe20003f65070 */
[----:B------:R-:W-:Y:S01]  /*e0d0*/  IMAD.MOV.U32 R118, RZ, RZ, R0 ;  /* 0x000000ffff767224 */ /* 0x000fe200078e0000 */
[----:B------:R-:W-:Y:S01]  /*e0e0*/  IADD3 R5, PT, PT, -R117, R5, -R116 ;  /* 0x0000000575057210 */ /* 0x000fe20007ffe974 */
[----:B------:R-:W-:Y:S01]  /*e0f0*/  IMAD.MOV.U32 R116, RZ, RZ, R52 ;  /* 0x000000ffff747224 */ /* 0x000fe200078e0034 */
[----:B------:R-:W-:Y:S01]  /*e100*/  ISETP.NE.AND.EX P3, PT, R221, RZ, PT, P3 ;  /* 0x000000ffdd00720c */ /* 0x000fe20003f65330 */
[----:B------:R-:W-:Y:S01]  /*e110*/  VIADD R208, R54, 0x1 ;  /* 0x0000000136d07836 */ /* 0x000fe20000000000 */
[C---:B------:R-:W-:Y:S01]  /*e120*/  LOP3.LUT R211, R4.reuse, 0x40, R117, 0xfe, !PT ;  /* 0x0000004004d37812 */ /* 0x040fe200078efe75 */
[----:B------:R-:W-:Y:S01]  /*e130*/  VIADD R209, R4, 0x80 ;  /* 0x0000008004d17836 */ /* 0x000fe20000000000 */
[----:B------:R-:W-:-:S09]  /*e140*/  IADD3 R210, PT, PT, R5, -0x39, -R4 ;  /* 0xffffffc705d27810 */ /* 0x000fd20007ffe804 */
.L_x_4675:
[----:B------:R-:W1:Y:S01]  /*e150*/  S2R R180, SR_TID.X ;  /* 0x0000000000b47919 */ /* 0x000e620000002100 */
[----:B------:R-:W-:Y:S01]  /*e160*/  MOV R0, R203 ;  /* 0x000000cb00007202 */ /* 0x000fe20000000f00 */
[----:B------:R-:W-:Y:S04]  /*e170*/  DEPBAR.LE SB0, 0x0 ;  /* 0x000080000000791a */ /* 0x000fe80000000000 */
[----:B------:R-:W-:Y:S05]  /*e180*/  WARPSYNC.ALL ;  /* 0x0000000000007948 */ /* 0x000fea0003800000 */
[----:B------:R-:W-:Y:S01]  /*e190*/  BAR.SYNC.DEFER_BLOCKING 0x0 ;  /* 0x0000000000007b1d */ /* 0x000fe20000010000 */
[----:B------:R-:W-:Y:S02]  /*e1a0*/  @!P3 IMAD.MOV.U32 R5, RZ, RZ, RZ ;  /* 0x000000ffff05b224 */ /* 0x000fe400078e00ff */
[----:B------:R-:W-:Y:S03]  /*e1b0*/  IMAD.MOV.U32 R4, RZ, RZ, R202 ;  /* 0x000000ffff047224 */ /* 0x000fe600078e00ca */
[----:B------:R-:W-:Y:S02]  /*e1c0*/  @!P3 IADD3 R5, P0, PT, RZ, -R5, RZ ;  /* 0x80000005ff05b210 */ /* 0x000fe40007f1e0ff */
[C---:B-1----:R-:W-:Y:S01]  /*e1d0*/  SHF.L.U32 R119, R180.reuse, 0x4, RZ ;  /* 0x00000004b4777819 */ /* 0x042fe200000006ff */
[----:B------:R-:W-:Y:S01]  /*e1e0*/  IMAD.SHL.U32 R193, R180, 0x8, RZ ;  /* 0x00000008b4c17824 */ /* 0x000fe200078e00ff */
        /* <DEDUP_REMOVED lines=70> */
.L_x_4670:
[----:B------:R-:W-:Y:S05]  /*e650*/  BSYNC.RECONVERGENT B0 ;  /* 0x0000000000007941 */ /* 0x000fea0003800200 */
.L_x_4669:
[----:B------:R-:W-:Y:S01]  /*e660*/  LOP3.LUT R194, R193, 0x18, RZ, 0xc0, !PT ;  /* 0x00000018c1c27812 */ /* 0x000fe200078ec0ff */
[C---:B------:R-:W-:Y:S01]  /*e670*/  IMAD.SHL.U32 R157, R190.reuse, 0x40, RZ ;  /* 0x00000040be9d7824 */ /* 0x040fe200078e00ff */
[----:B------:R-:W-:Y:S01]  /*e680*/  SHF.L.U64.HI R156, R190, 0x6, R191 ;  /* 0x00000006be9c7819 */ /* 0x000fe200000102bf */
[----:B------:R-:W1:Y:S01]  /*e690*/  S2UR UR6, SR_CgaCtaId ;  /* 0x00000000000679c3 */ /* 0x000e620000008800 */
[-C--:B------:R-:W-:Y:S01]  /*e6a0*/  ISETP.GE.AND P6, PT, R194, R213.reuse, PT ;  /* 0x000000d5c200720c */ /* 0x080fe20003fc6270 */
[----:B------:R-:W-:Y:S01]  /*e6b0*/  IMAD.SHL.U32 R185, R180, 0x20, RZ ;  /* 0x00000020b4b97824 */ /* 0x000fe200078e00ff */
[----:B------:R-:W-:Y:S01]  /*e6c0*/  LOP3.LUT R192, R194, 0x20, RZ, 0xfc, !PT ;  /* 0x00000020c2c07812 */ /* 0x000fe200078efcff */
[----:B------:R-:W-:Y:S01]  /*e6d0*/  IMAD.SHL.U32 R181, R180, 0x4, RZ ;  /* 0x00000004b4b57824 */ /* 0x000fe200078e00ff */
[----:B------:R-:W-:Y:S01]  /*e6e0*/  LOP3.LUT R216, R194, 0x40, RZ, 0xfc, !PT ;  /* 0x00000040c2d87812 */ /* 0x000fe200078efcff */
[----:B------:R-:W-:Y:S01]  /*e6f0*/  UMOV UR7, 0x400 ;  /* 0x0000040000077882 */ /* 0x000fe20000000000 */
[-C--:B------:R-:W-:Y:S01]  /*e700*/  ISETP.GE.AND P5, PT, R192, R213.reuse, PT ;  /* 0x000000d5c000720c */ /* 0x080fe20003fa6270 */
[----:B------:R-:W-:Y:S01]  /*e710*/  IMAD.MOV.U32 R144, RZ, RZ, 0x20 ;  /* 0x00000020ff907424 */ /* 0x000fe200078e00ff */
[----:B------:R-:W-:Y:S01]  /*e720*/  ISETP.GE.AND P4, PT, R216, R213, PT ;  /* 0x000000d5d800720c */ /* 0x000fe20003f86270 */
[----:B------:R-:W-:Y:S01]  /*e730*/  VIADD R208, R208, 0xffffffff ;  /* 0xffffffffd0d07836 */ /* 0x000fe20000000000 */
[----:B------:R-:W-:Y:S01]  /*e740*/  IADD3 R162, P0, PT, R157, R202, RZ ;  /* 0x000000ca9da27210 */ /* 0x000fe20007f1e0ff */
[----:B------:R-:W-:Y:S01]  /*e750*/  BSSY.RECONVERGENT B1, `(.L_x_4671) ;  /* 0x0000186000017945 */ /* 0x000fe20003800200 */
[----:B------:R-:W-:Y:S01]  /*e760*/  LOP3.LUT R121, R185, 0xc0, RZ, 0xc0, !PT ;  /* 0x000000c0b9797812 */ /* 0x000fe200078ec0ff */
[----:B------:R-:W-:Y:S01]  /*e770*/  @!PT LDS RZ, [RZ] ;  /* 0x00000000fffff984 */ /* 0x000fe20000000800 */
[----:B------:R-:W-:Y:S01]  /*e780*/  @!PT LDS RZ, [RZ] ;  /* 0x00000000fffff984 */ /* 0x000fe20000000800 */
[----:B------:R-:W-:Y:S01]  /*e790*/  @!PT LDS RZ, [RZ] ;  /* 0x00000000fffff984 */ /* 0x000fe20000000800 */
[----:B------:R-:W-:Y:S01]  /*e7a0*/  @!P6 LDGSTS.E.BYPASS.LTC128B.128 [R215+0x9000], desc[UR4][R202.64] ;  /* 0x09000000cad7efae */ /* 0x000fe2000b981a04 */
[----:B------:R-:W-:Y:S01]  /*e7b0*/  LOP3.LUT R120, R119, 0x100, RZ, 0xc0, !PT ;  /* 0x0000010077787812 */ /* 0x000fe200078ec0ff */
[C---:B------:R-:W-:Y:S01]  /*e7c0*/  IMAD.X R163, R156.reuse, 0x1, R203, P0 ;  /* 0x000000019ca37824 */ /* 0x040fe200000e06cb */
[----:B------:R-:W-:Y:S01]  /*e7d0*/  IADD3 R160, P0, PT, R157, R162, RZ ;  /* 0x000000a29da07210 */ /* 0x000fe20007f1e0ff */
[----:B------:R-:W-:Y:S01]  /*e7e0*/  @P6 STS.128 [R215+0x9000], RZ ;  /* 0x009000ffd7006388 */ /* 0x000fe20000000c00 */
[--C-:B------:R-:W-:Y:S02]  /*e7f0*/  SHF.R.U32.HI R182, RZ, 0x1, R180.reuse ;  /* 0x00000001ffb67819 */ /* 0x100fe400000116b4 */
[----:B------:R-:W-:Y:S01]  /*e800*/  LOP3.LUT R0, R121, 0x8, R180, 0xf8, !PT ;  /* 0x0000000879007812 */ /* 0x000fe200078ef8b4 */
[----:B------:R-:W-:Y:S01]  /*e810*/  @!PT LDS RZ, [RZ] ;  /* 0x00000000fffff984 */ /* 0x000fe20000000800 */
[----:B------:R-:W-:Y:S01]  /*e820*/  @!PT LDS RZ, [RZ] ;  /* 0x00000000fffff984 */ /* 0x000fe20000000800 */
[----:B------:R-:W-:Y:S01]  /*e830*/  @!PT LDS RZ, [RZ] ;  /* 0x00000000fffff984 */ /* 0x000fe20000000800 */
[----:B------:R-:W-:Y:S01]  /*e840*/  @!P5 LDGSTS.E.BYPASS.LTC128B.128 [R215+0xb000], desc[UR4][R202.64+0x40] ;  /* 0x0b000040cad7dfae */ /* 0x000fe2000b981a04 */
[C---:B------:R-:W-:Y:S01]  /*e850*/  IMAD.X R161, R156.reuse, 0x1, R163, P0 ;  /* 0x000000019ca17824 */ /* 0x040fe200000e06a3 */
[----:B------:R-:W-:Y:S01]  /*e860*/  IADD3 R158, P0, PT, R157, R160, RZ ;  /* 0x000000a09d9e7210 */ /* 0x000fe20007f1e0ff */
[----:B-1----:R-:W-:Y:S01]  /*e870*/  ULEA UR6, UR6, UR7, 0x18 ;  /* 0x0000000706067291 */ /* 0x002fe2000f8ec0ff */
[----:B------:R-:W-:Y:S01]  /*e880*/  @P5 STS.128 [R215+0xb000], RZ ;  /* 0x00b000ffd7005388 */ /* 0x000fe20000000c00 */
[----:B------:R-:W-:Y:S02]  /*e890*/  LOP3.LUT R117, R181, 0x18, RZ, 0xc0, !PT ;  /* 0x00000018b5757812 */ /* 0x000fe400078ec0ff */
[----:B------:R-:W-:Y:S01]  /*e8a0*/  IMAD.X R159, R156, 0x1, R161, P0 ;  /* 0x000000019c9f7824 */ /* 0x000fe200000e06a1 */
[----:B------:R-:W-:Y:S01]  /*e8b0*/  @!PT LDS RZ, [RZ] ;  /* 0x00000000fffff984 */ /* 0x000fe20000000800 */
[----:B------:R-:W-:Y:S01]  /*e8c0*/  @!PT LDS RZ, [RZ] ;  /* 0x00000000fffff984 */ /* 0x000fe20000000800 */
[----:B------:R-:W-:Y:S01]  /*e8d0*/  @!PT LDS RZ, [RZ] ;  /* 0x00000000fffff984 */ /* 0x000fe20000000800 */
[----:B------:R-:W-:Y:S01]  /*e8e0*/  @!P4 LDGSTS.E.BYPASS.LTC128B.128 [R215+0xd000], desc[UR4][R202.64+0x80] ;  /* 0x0d000080cad7cfae */ /* 0x000fe2000b981a04 */
[----:B------:R-:W-:Y:S01]  /*e8f0*/  LOP3.LUT R120, R120, 0x20, R185, 0xf8, !PT ;  /* 0x0000002078787812 */ /* 0x000fe200078ef8b9 */
[----:B------:R-:W-:Y:S01]  /*e900*/  IMAD.U32 R183, RZ, RZ, UR6 ;  /* 0x00000006ffb77e24 */ /* 0x000fe2000f8e00ff */
[----:B------:R-:W-:Y:S01]  /*e910*/  LOP3.LUT R184, R182, 0x8, RZ, 0xc0, !PT ;  /* 0x00000008b6b87812 */ /* 0x000fe200078ec0ff */
[----:B------:R-:W-:Y:S01]  /*e920*/  @P4 STS.128 [R215+0xd000], RZ ;  /* 0x00d000ffd7004388 */ /* 0x000fe20000000c00 */
[----:B------:R-:W-:Y:S02]  /*e930*/  LOP3.LUT R119, R119, 0x3e00, RZ, 0xc0, !PT ;  /* 0x00003e0077777812 */ /* 0x000fe400078ec0ff */
[----:B------:R-:W-:Y:S01]  /*e940*/  LOP3.LUT R0, R120, R0, R117, 0xf6, !PT ;  /* 0x0000000078007212 */ /* 0x000fe200078ef675 */
[----:B------:R-:W-:Y:S01]  /*e950*/  @!PT LDS RZ, [RZ] ;  /* 0x00000000fffff984 */ /* 0x000fe20000000800 */
[----:B------:R-:W-:Y:S01]  /*e960*/  @!PT LDS RZ, [RZ] ;  /* 0x00000000fffff984 */ /* 0x000fe20000000800 */
[----:B------:R-:W-:Y:S01]  /*e970*/  @!PT LDS RZ, [RZ] ;  /* 0x00000000fffff984 */ /* 0x000fe20000000800 */
[----:B------:R-:W-:Y:S01]  /*e980*/  @!P6 LDGSTS.E.BYPASS.LTC128B.128 [R215+0x9800], desc[UR4][R162.64] ;  /* 0x09800000a2d7efae */ /* 0x000fe2000b981a04 */
[--C-:B------:R-:W-:Y:S02]  /*e990*/  LOP3.LUT R184, R184, 0xc0, R185.reuse, 0xf8, !PT ;  /* 0x000000c0b8b87812 */ /* 0x100fe400078ef8b9 */
[--C-:B------:R-:W-:Y:S01]  /*e9a0*/  LOP3.LUT R120, R119, 0x20, R185.reuse, 0xf8, !PT ;  /* 0x0000002077787812 */ /* 0x100fe200078ef8b9 */
[----:B------:R-:W-:Y:S01]  /*e9b0*/  @P6 STS.128 [R215+0x9800], RZ ;  /* 0x009800ffd7006388 */ /* 0x000fe20000000c00 */
[----:B------:R-:W-:Y:S02]  /*e9c0*/  LOP3.LUT R184, R184, R117, RZ, 0x3c, !PT ;  /* 0x00000075b8b87212 */ /* 0x000fe400078e3cff */
[----:B------:R-:W-:Y:S01]  /*e9d0*/  LOP3.LUT R117, R120, 0x100, R185, 0xf8, !PT ;  /* 0x0000010078757812 */ /* 0x000fe200078ef8b9 */
[----:B------:R-:W-:Y:S01]  /*e9e0*/  @!PT LDS RZ, [RZ] ;  /* 0x00000000fffff984 */ /* 0x000fe20000000800 */
[----:B------:R-:W-:Y:S01]  /*e9f0*/  @!PT LDS RZ, [RZ] ;  /* 0x00000000fffff984 */ /* 0x000fe20000000800 */
[----:B------:R-:W-:Y:S01]  /*ea00*/  @!PT LDS RZ, [RZ] ;  /* 0x00000000fffff984 */ /* 0x000fe20000000800 */
[----:B------:R-:W-:Y:S01]  /*ea10*/  @!P5 LDGSTS.E.BYPASS.LTC128B.128 [R215+0xb800], desc[UR4][R162.64+0x40] ;  /* 0x0b800040a2d7dfae */ /* 0x000fe2000b981a04 */
[----:B------:R-:W-:Y:S02]  /*ea20*/  LOP3.LUT P2, RZ, R180, 0x4, RZ, 0xc0, !PT ;  /* 0x00000004b4ff7812 */ /* 0x000fe4000784c0ff */
[----:B------:R-:W-:Y:S01]  /*ea30*/  LOP3.LUT R168, R117, R184, RZ, 0xfc, !PT ;  /* 0x000000b875a87212 */ /* 0x000fe200078efcff */
[----:B------:R-:W-:Y:S01]  /*ea40*/  @P5 STS.128 [R215+0xb800], RZ ;  /* 0x00b800ffd7005388 */ /* 0x000fe20000000c00 */
[--C-:B------:R-:W-:Y:S01]  /*ea50*/  IMAD R117, R0, 0x2, R183.reuse ;  /* 0x0000000200757824 */ /* 0x100fe200078e02b7 */
[----:B------:R-:W-:Y:S02]  /*ea60*/  SEL R144, R144, 0xffffffe0, !P2 ;  /* 0xffffffe090907807 */ /* 0x000fe40005000000 */
[----:B------:R-:W-:Y:S01]  /*ea70*/  @!PT LDS RZ, [RZ] ;  /* 0x00000000fffff984 */ /* 0x000fe20000000800 */
[----:B------:R-:W-:Y:S01]  /*ea80*/  @!PT LDS RZ, [RZ] ;  /* 0x00000000fffff984 */ /* 0x000fe20000000800 */
[----:B------:R-:W-:Y:S01]  /*ea90*/  @!PT LDS RZ, [RZ] ;  /* 0x00000000fffff984 */ /* 0x000fe20000000800 */
[----:B------:R-:W-:Y:S01]  /*eaa0*/  @!P4 LDGSTS.E.BYPASS.LTC128B.128 [R215+0xd800], desc[UR4][R162.64+0x80] ;  /* 0x0d800080a2d7cfae */ /* 0x000fe2000b981a04 */
[----:B------:R-:W-:Y:S01]  /*eab0*/  IMAD R168, R168, 0x2, R183 ;  /* 0x00000002a8a87824 */ /* 0x000fe200078e02b7 */
[----:B------:R-:W-:Y:S01]  /*eac0*/  ISETP.GT.AND P0, PT, R208, R199, PT ;  /* 0x000000c7d000720c */ /* 0x000fe20003f04270 */
[--C-:B------:R-:W-:Y:S01]  /*ead0*/  IMAD.IADD R0, R117, 0x1, R144.reuse ;  /* 0x0000000175007824 */ /* 0x100fe200078e0290 */
[----:B------:R-:W-:Y:S01]  /*eae0*/  @P4 STS.128 [R215+0xd800], RZ ;  /* 0x00d800ffd7004388 */ /* 0x000fe20000000c00 */
[----:B------:R-:W-:Y:S03]  /*eaf0*/  IMAD.IADD R186, R168, 0x1, R144 ;  /* 0x00000001a8ba7824 */ /* 0x000fe600078e0290 */
        /* <DEDUP_REMOVED lines=36> */
[----:B------:R-:W-:Y:S04]  /*ed40*/  LDSM.16.M88.4 R140, [R117+0x4400] ;  /* 0x00440000758c783b */ /* 0x000fe80000000200 */
[----:B------:R-:W-:Y:S04]  /*ed50*/  LDSM.16.M88.4 R144, [R117+0x4c00] ;  /* 0x004c00007590783b */ /* 0x000fe80000000200 */
[----:B------:R-:W-:Y:S04]  /*ed60*/  LDSM.16.M88.4 R148, [R186] ;  /* 0x00000000ba94783b */ /* 0x000fe80000000200 */
[----:B------:R-:W-:Y:S04]  /*ed70*/  LDSM.16.M88.4 R152, [R0+0x3000] ;  /* 0x003000000098783b */ /* 0x000fe80000000200 */
[----:B-1----:R-:W-:Y:S01]  /*ed80*/  LDSM.16.M88.4 R156, [R117+0x5400] ;  /* 0x00540000759c783b */ /* 0x002fe20000000200 */
[C---:B--2---:R-:W-:Y:S03]  /*ed90*/  HMMA.16816.F32.BF16 R4, R120.reuse, R124, RZ ;  /* 0x0000007c7804723c */ /* 0x044fe600000418ff */
[----:B------:R-:W-:Y:S04]  /*eda0*/  LDSM.16.M88.4 R160, [R117+0x6000] ;  /* 0x0060000075a0783b */ /* 0x000fe80000000200 */
[----:B------:R-:W-:Y:S01]  /*edb0*/  LDSM.16.M88.4 R164, [R0+0x5c00] ;  /* 0x005c000000a4783b */ /* 0x000fe20000000200 */
[C---:B------:R-:W-:Y:S03]  /*edc0*/  HMMA.16816.F32.BF16 R8, R120.reuse, R126, RZ ;  /* 0x0000007e7808723c */ /* 0x040fe600000418ff */
[----:B------:R-:W1:Y:S04]  /*edd0*/  LDSM.16.M88.4 R124, [R117+0x4000] ;  /* 0x00400000757c783b */ /* 0x000e680000000200 */
[----:B------:R-:W-:Y:S01]  /*ede0*/  LDSM.16.M88.4 R172, [R117+0x7000] ;  /* 0x0070000075ac783b */ /* 0x000fe20000000200 */
[C---:B---3--:R-:W-:Y:S03]  /*edf0*/  HMMA.16816.F32.BF16 R12, R120.reuse, R128, RZ ;  /* 0x00000080780c723c */ /* 0x048fe600000418ff */
[----:B------:R-:W-:Y:S05]  /*ee00*/  LDSM.16.M88.4 R176, [R0+0x8800] ;  /* 0x0088000000b0783b */ /* 0x000fea0000000200 */
[C---:B------:R-:W-:Y:S01]  /*ee10*/  HMMA.16816.F32.BF16 R16, R120.reuse, R130, RZ ;  /* 0x000000827810723c */ /* 0x040fe200000418ff */
[----:B------:R-:W2:Y:S07]  /*ee20*/  LDSM.16.M88.4 R128, [R117+0x4800] ;  /* 0x004800007580783b */ /* 0x000eae0000000200 */
[C---:B----4-:R-:W-:Y:S08]  /*ee30*/  HMMA.16816.F32.BF16 R20, R120.reuse, R132, RZ ;  /* 0x000000847814723c */ /* 0x050ff000000418ff */
[C---:B------:R-:W-:Y:S01]  /*ee40*/  HMMA.16816.F32.BF16 R24, R120.reuse, R134, RZ ;  /* 0x000000867818723c */ /* 0x040fe200000418ff */
[----:B------:R-:W3:Y:S07]  /*ee50*/  LDSM.16.M88.4 R132, [R0+0x3400] ;  /* 0x003400000084783b */ /* 0x000eee0000000200 */
[C---:B-----5:R-:W-:Y:S08]  /*ee60*/  HMMA.16816.F32.BF16 R28, R120.reuse, R136, RZ ;  /* 0x00000088781c723c */ /* 0x060ff000000418ff */
        /* <DEDUP_REMOVED lines=15> */
[C---:B------:R-:W-:Y:S01]  /*ef60*/  HMMA.16816.F32.BF16 R4, R148.reuse, R152, R4 ;  /* 0x000000989404723c */ /* 0x040fe20000041804 */
[----:B------:R-:W-:Y:S07]  /*ef70*/  LDSM.16.M88.4 R168, [R168+0x2000] ;  /* 0x00200000a8a8783b */ /* 0x000fee0000000200 */
        /* <DEDUP_REMOVED lines=190> */
.L_x_4674:
[----:B------:R-:W-:Y:S05]  /*fb60*/  BSYNC.RECONVERGENT B0 ;  /* 0x0000000000007941 */ /* 0x000fea0003800200 */
.L_x_4673:
        /* <DEDUP_REMOVED lines=68> */
.L_x_4672:
[----:B------:R-:W-:Y:S05]  /*ffb0*/  BSYNC.RECONVERGENT B1 ;  /* 0x0000000000017941 */ /* 0x000fea0003800200 */
.L_x_4671:
[----:B------:R-:W-:Y:S01]  /*ffc0*/  IABS R0, R210 ;  /* 0x000000d200007213 */ /* 0x000fe20000000000 */
[----:B------:R-:W-:Y:S01]  /*ffd0*/  VIADD R117, R210, 0x41 ;  /* 0x00000041d2757836 */ /* 0x000fe20000000000 */
[----:B------:R-:W-:Y:S01]  /*ffe0*/  LOP3.LUT R184, R184, 0x120, R185, 0xf8, !PT ;  /* 0x00000120b8b87812 */ /* 0x000fe200078ef8b9 */
[C---:B------:R-:W-:Y:S01]  /*fff0*/  VIADD R127, R211.reuse, 0xffffffe1 ;  /* 0xffffffe1d37f7836 */ /* 0x040fe20000000000 */
[----:B------:R-:W-:Y:S01]  /*10000*/  I2FP.F32.S32 R0, R0 ;  /* 0x0000000000007245 */ /* 0x000fe20000201400 */
[C---:B-1----:R-:W-:Y:S01]  /*10010*/  VIADD R124, R211.reuse, 0xffffffe8 ;  /* 0xffffffe8d37c7836 */ /* 0x042fe20000000000 */
[----:B------:R-:W-:Y:S01]  /*10020*/  IABS R117, R117 ;  /* 0x0000007500757213 */ /* 0x000fe20000000000 */
[C---:B------:R-:W-:Y:S02]  /*10030*/  VIADD R120, R211.reuse, 0xffffffc0 ;  /* 0xffffffc0d3787836 */ /* 0x040fe40000000000 */
[----:B------:R-:W-:Y:S01]  /*10040*/  FFMA.FTZ R39, -R212, R0, R39 ;  /* 0x00000000d4277223 */ /* 0x000fe20000010127 */
[----:B------:R-:W-:Y:S01]  /*10050*/  I2FP.F32.S32 R117, R117 ;  /* 0x0000007500757245 */ /* 0x000fe20000201400 */
[----:B------:R-:W-:Y:S01]  /*10060*/  VIADD R122, R210, 0x40 ;  /* 0x00000040d27a7836 */ /* 0x000fe20000000000 */
[----:B------:R-:W-:Y:S01]  /*10070*/  ISETP.GE.AND P4, PT, R120, R198, PT ;  /* 0x000000c67800720c */ /* 0x000fe20003f86270 */
[----:B------:R-:W-:Y:S01]  /*10080*/  FFMA.FTZ R33, -R212, R0, R33 ;  /* 0x00000000d4217223 */ /* 0x000fe20000010121 */
[----:B------:R-:W-:Y:S01]  /*10090*/  ISETP.GE.AND P0, PT, R120, R196, PT ;  /* 0x000000c47800720c */ /* 0x000fe20003f06270 */
[----:B------:R-:W-:Y:S01]  /*100a0*/  FFMA.FTZ R6, -R212, R117, R6 ;  /* 0x00000075d4067223 */ /* 0x000fe20000010106 */
[----:B------:R-:W-:Y:S01]  /*100b0*/  ISETP.GE.AND P6, PT, R120, R197, PT ;  /* 0x000000c57800720c */ /* 0x000fe20003fc6270 */
[----:B------:R-:W-:Y:S01]  /*100c0*/  VIADD R117, R210, 0x31 ;  /* 0x00000031d2757836 */ /* 0x000fe20000000000 */
[----:B------:R-:W-:Y:S01]  /*100d0*/  ISETP.GE.AND P5, PT, R120, R195, PT ;  /* 0x000000c37800720c */ /* 0x000fe20003fa6270 */
[C---:B------:R-:W-:Y:S01]  /*100e0*/  VIADD R120, R210.reuse, 0x38 ;  /* 0x00000038d2787836 */ /* 0x040fe20000000000 */
        /* <DEDUP_REMOVED lines=9> */
[----:B------:R-:W-:Y:S01]  /*10180*/  VIADD R121, R210, 0x39 ;  /* 0x00000039d2797836 */ /* 0x000fe20000000000 */
[----:B------:R-:W-:Y:S01]  /*10190*/  I2FP.F32.S32 R120, R120 ;  /* 0x0000007800787245 */ /* 0x000fe20000201400 */
[C---:B------:R-:W-:Y:S01]  /*101a0*/  VIADD R148, R211.reuse, 0xffffffc8 ;  /* 0xffffffc8d3947836 */ /* 0x040fe20000000000 */
[----:B------:R-:W-:Y:S01]  /*101b0*/  IABS R0, R0 ;  /* 0x0000000000007213 */ /* 0x000fe20000000000 */
[C---:B------:R-:W-:Y:S01]  /*101c0*/  FFMA.FTZ R7, -R212.reuse, R122, R7 ;  /* 0x0000007ad4077223 */ /* 0x040fe20000010107 */
[----:B------:R-:W-:Y:S01]  /*101d0*/  IABS R121, R121 ;  /* 0x0000007900797213 */ /* 0x000fe20000000000 */
[CC--:B------:R-:W-:Y:S01]  /*101e0*/  FFMA.FTZ R14, -R212.reuse, R117.reuse, R14 ;  /* 0x00000075d40e7223 */ /* 0x0c0fe2000001010e */
[----:B------:R-:W-:Y:S01]  /*101f0*/  FFMA.FTZ R8, -R212, R117, R8 ;  /* 0x00000075d4087223 */ /* 0x000fe20000010108 */
[----:B------:R-:W-:Y:S02]  /*10200*/  VIADD R122, R210, 0x28 ;  /* 0x00000028d27a7836 */ /* 0x000fe40000000000 */
[----:B------:R-:W-:Y:S01]  /*10210*/  FFMA.FTZ R5, -R212, R120, R5 ;  /* 0x00000078d4057223 */ /* 0x000fe20000010105 */
[----:B------:R-:W-:Y:S01]  /*10220*/  VIADD R117, R210, 0x21 ;  /* 0x00000021d2757836 */ /* 0x000fe20000000000 */
[----:B------:R-:W-:Y:S01]  /*10230*/  I2FP.F32.S32 R0, R0 ;  /* 0x0000000000007245 */ /* 0x000fe20000201400 */
[----:B------:R-:W-:Y:S01]  /*10240*/  FFMA.FTZ R11, -R212, R120, R11 ;  /* 0x00000078d40b7223 */ /* 0x000fe2000001010b */
[----:B------:R-:W-:Y:S01]  /*10250*/  I2FP.F32.S32 R121, R121 ;  /* 0x0000007900797245 */ /* 0x000fe20000201400 */
[----:B------:R-:W-:Y:S01]  /*10260*/  VIADD R120, R210, 0x29 ;  /* 0x00000029d2787836 */ /* 0x000fe20000000000 */
[----:B------:R-:W-:Y:S01]  /*10270*/  IABS R122, R122 ;  /* 0x0000007a007a7213 */ /* 0x000fe20000000000 */
[CC--:B------:R-:W-:Y:S01]  /*10280*/  FFMA.FTZ R15, -R212.reuse, R0.reuse, R15 ;  /* 0x00000000d40f7223 */ /* 0x0c0fe2000001010f */
[----:B------:R-:W-:Y:S01]  /*10290*/  IABS R117, R117 ;  /* 0x0000007500757213 */ /* 0x000fe20000000000 */
[CC--:B------:R-:W-:Y:S01]  /*102a0*/  FFMA.FTZ R4, -R212.reuse, R121.reuse, R4 ;  /* 0x00000079d4047223 */ /* 0x0c0fe20000010104 */
[C---:B------:R-:W-:Y:S01]  /*102b0*/  FFMA.FTZ R9, -R212.reuse, R0, R9 ;  /* 0x00000000d4097223 */ /* 0x040fe20000010109 */
[----:B------:R-:W-:Y:S01]  /*102c0*/  FFMA.FTZ R10, -R212, R121, R10 ;  /* 0x00000079d40a7223 */ /* 0x000fe2000001010a */
[----:B------:R-:W-:Y:S01]  /*102d0*/  I2FP.F32.S32 R0, R122 ;  /* 0x0000007a00007245 */ /* 0x000fe20000201400 */
[C---:B------:R-:W-:Y:S01]  /*102e0*/  VIADD R122, R210.reuse, 0x18 ;  /* 0x00000018d27a7836 */ /* 0x040fe20000000000 */
[----:B------:R-:W-:Y:S01]  /*102f0*/  IABS R121, R120 ;  /* 0x0000007800797213 */ /* 0x000fe20000000000 */
[----:B------:R-:W-:Y:S01]  /*10300*/  VIADD R120, R210, 0x20 ;  /* 0x00000020d2787836 */ /* 0x000fe20000000000 */
[----:B------:R-:W-:Y:S01]  /*10310*/  I2FP.F32.S32 R117, R117 ;  /* 0x0000007500757245 */ /* 0x000fe20000201400 */
[CC--:B------:R-:W-:Y:S01]  /*10320*/  FFMA.FTZ R13, -R212.reuse, R0.reuse, R13 ;  /* 0x00000000d40d7223 */ /* 0x0c0fe2000001010d */
[----:B------:R-:W-:Y:S01]  /*10330*/  FFMA.FTZ R19, -R212, R0, R19 ;  /* 0x00000000d4137223 */ /* 0x000fe20000010113 */
[----:B------:R-:W-:Y:S01]  /*10340*/  I2FP.F32.S32 R121, R121 ;  /* 0x0000007900797245 */ /* 0x000fe20000201400 */
[----:B------:R-:W-:Y:S02]  /*10350*/  VIADD R0, R210, 0x19 ;  /* 0x00000019d2007836 */ /* 0x000fe40000000000 */
[CC--:B------:R-:W-:Y:S01]  /*10360*/  FFMA.FTZ R22, -R212.reuse, R117.reuse, R22 ;  /* 0x00000075d4167223 */ /* 0x0c0fe20000010116 */
[----:B------:R-:W-:Y:S01]  /*10370*/  FFMA.FTZ R16, -R212, R117, R16 ;  /* 0x00000075d4107223 */ /* 0x000fe20000010110 */
[----:B------:R-:W-:Y:S01]  /*10380*/  IABS R120, R120 ;  /* 0x0000007800787213 */ /* 0x000fe20000000000 */
[----:B------:R-:W-:Y:S02]  /*10390*/  VIADD R117, R210, 0x11 ;  /* 0x00000011d2757836 */ /* 0x000fe40000000000 */
[CC--:B------:R-:W-:Y:S01]  /*103a0*/  FFMA.FTZ R12, -R212.reuse, R121.reuse, R12 ;  /* 0x00000079d40c7223 */ /* 0x0c0fe2000001010c */
[----:B------:R-:W-:Y:S01]  /*103b0*/  FFMA.FTZ R18, -R212, R121, R18 ;  /* 0x00000079d4127223 */ /* 0x000fe20000010112 */
[----:B------:R-:W-:Y:S01]  /*103c0*/  I2FP.F32.S32 R120, R120 ;  /* 0x0000007800787245 */ /* 0x000fe20000201400 */
[C---:B------:R-:W-:Y:S01]  /*103d0*/  VIADD R139, R211.reuse, 0xffffffd1 ;  /* 0xffffffd1d38b7836 */ /* 0x040fe20000000000 */
[----:B------:R-:W-:Y:S01]  /*103e0*/  IABS R121, R0 ;  /* 0x0000000000797213 */ /* 0x000fe20000000000 */
[----:B------:R-:W-:Y:S01]  /*103f0*/  VIADD R0, R210, 0x10 ;  /* 0x00000010d2007836 */ /* 0x000fe20000000000 */
[----:B------:R-:W-:Y:S01]  /*10400*/  IABS R122, R122 ;  /* 0x0000007a007a7213 */ /* 0x000fe20000000000 */
[CC--:B------:R-:W-:Y:S01]  /*10410*/  FFMA.FTZ R23, -R212.reuse, R120.reuse, R23 ;  /* 0x00000078d4177223 */ /* 0x0c0fe20000010117 */
[----:B------:R-:W-:Y:S01]  /*10420*/  IABS R117, R117 ;  /* 0x0000007500757213 */ /* 0x000fe20000000000 */
[----:B------:R-:W-:Y:S01]  /*10430*/  FFMA.FTZ R17, -R212, R120, R17 ;  /* 0x00000078d4117223 */ /* 0x000fe20000010111 */
[----:B------:R-:W-:Y:S01]  /*10440*/  I2FP.F32.S32 R120, R122 ;  /* 0x0000007a00787245 */ /* 0x000fe20000201400 */
[----:B------:R-:W-:Y:S01]  /*10450*/  VIADD R122, R210, 0xfffffff0 ;  /* 0xfffffff0d27a7836 */ /* 0x000fe20000000000 */
[----:B------:R-:W-:Y:S01]  /*10460*/  I2FP.F32.S32 R117, R117 ;  /* 0x0000007500757245 */ /* 0x000fe20000201400 */
[C---:B------:R-:W-:Y:S01]  /*10470*/  VIADD R135, R211.reuse, 0xffffffd8 ;  /* 0xffffffd8d3877836 */ /* 0x040fe20000000000 */
[----:B------:R-:W-:Y:S01]  /*10480*/  IABS R0, R0 ;  /* 0x0000000000007213 */ /* 0x000fe20000000000 */
[CC--:B------:R-:W-:Y:S01]  /*10490*/  FFMA.FTZ R21, -R212.reuse, R120.reuse, R21 ;  /* 0x00000078d4157223 */ /* 0x0c0fe20000010115 */
[C---:B------:R-:W-:Y:S01]  /*104a0*/  FFMA.FTZ R27, -R212.reuse, R120, R27 ;  /* 0x00000078d41b7223 */ /* 0x040fe2000001011b */
[CC--:B------:R-:W-:Y:S01]  /*104b0*/  FFMA.FTZ R30, -R212.reuse, R117.reuse, R30 ;  /* 0x00000075d41e7223 */ /* 0x0c0fe2000001011e */
[----:B------:R-:W-:Y:S01]  /*104c0*/  I2FP.F32.S32 R0, R0 ;  /* 0x0000000000007245 */ /* 0x000fe20000201400 */
[----:B------:R-:W-:Y:S01]  /*104d0*/  FFMA.FTZ R24, -R212, R117, R24 ;  /* 0x00000075d4187223 */ /* 0x000fe20000010118 */
[C---:B------:R-:W-:Y:S01]  /*104e0*/  VIADD R120, R210.reuse, 0x9 ;  /* 0x00000009d2787836 */ /* 0x040fe20000000000 */
[----:B------:R-:W-:Y:S01]  /*104f0*/  I2FP.F32.S32 R121, R121 ;  /* 0x0000007900797245 */ /* 0x000fe20000201400 */
[----:B------:R-:W-:Y:S02]  /*10500*/  VIADD R117, R210, 0x8 ;  /* 0x00000008d2757836 */ /* 0x000fe40000000000 */
[CC--:B------:R-:W-:Y:S01]  /*10510*/  FFMA.FTZ R25, -R212.reuse, R0.reuse, R25 ;  /* 0x00000000d4197223 */ /* 0x0c0fe20000010119 */
[C---:B------:R-:W-:Y:S01]  /*10520*/  FFMA.FTZ R31, -R212.reuse, R0, R31 ;  /* 0x00000000d41f7223 */ /* 0x040fe2000001011f */
[----:B------:R-:W-:Y:S01]  /*10530*/  IABS R123, R120 ;  /* 0x00000078007b7213 */ /* 0x000fe20000000000 */
[C---:B------:R-:W-:Y:S01]  /*10540*/  FFMA.FTZ R20, -R212.reuse, R121, R20 ;  /* 0x00000079d4147223 */ /* 0x040fe20000010114 */
[----:B------:R-:W-:Y:S01]  /*10550*/  IABS R0, R117 ;  /* 0x0000007500007213 */ /* 0x000fe20000000000 */
[----:B------:R-:W-:Y:S01]  /*10560*/  FFMA.FTZ R26, -R212, R121, R26 ;  /* 0x00000079d41a7223 */ /* 0x000fe2000001011a */
[C---:B------:R-:W-:Y:S01]  /*10570*/  VIADD R117, R210.reuse, 0xfffffff9 ;  /* 0xfffffff9d2757836 */ /* 0x040fe20000000000 */
[----:B------:R-:W-:Y:S01]  /*10580*/  IABS R122, R122 ;  /* 0x0000007a007a7213 */ /* 0x000fe20000000000 */
[C---:B------:R-:W-:Y:S01]  /*10590*/  VIADD R120, R210.reuse, 0xfffffff8 ;  /* 0xfffffff8d2787836 */ /* 0x040fe20000000000 */
[----:B------:R-:W-:Y:S01]  /*105a0*/  I2FP.F32.S32 R0, R0 ;  /* 0x0000000000007245 */ /* 0x000fe20000201400 */
[----:B------:R-:W-:Y:S01]  /*105b0*/  VIADD R121, R210, 0x1 ;  /* 0x00000001d2797836 */ /* 0x000fe20000000000 */
[----:B------:R-:W-:Y:S01]  /*105c0*/  IABS R117, R117 ;  /* 0x0000007500757213 */ /* 0x000fe20000000000 */
[C---:B------:R-:W-:Y:S01]  /*105d0*/  VIADD R131, R211.reuse, 0xffffffd9 ;  /* 0xffffffd9d3837836 */ /* 0x040fe20000000000 */
        /* <DEDUP_REMOVED lines=8> */
[----:B------:R-:W-:Y:S01]  /*10660*/  I2FP.F32.S32 R121, R121 ;  /* 0x0000007900797245 */ /* 0x000fe20000201400 */
[CC--:B------:R-:W-:Y:S01]  /*10670*/  FFMA.FTZ R36, -R212.reuse, R117.reuse, R36 ;  /* 0x00000075d4247223 */ /* 0x0c0fe20000010124 */
[C---:B------:R-:W-:Y:S01]  /*10680*/  FFMA.FTZ R42, -R212.reuse, R117, R42 ;  /* 0x00000075d42a7223 */ /* 0x040fe2000001012a */
[CC--:B------:R-:W-:Y:S01]  /*10690*/  FFMA.FTZ R37, -R212.reuse, R120.reuse, R37 ;  /* 0x00000078d4257223 */ /* 0x0c0fe20000010125 */
[C---:B------:R-:W-:Y:S01]  /*106a0*/  FFMA.FTZ R43, -R212.reuse, R120, R43 ;  /* 0x00000078d42b7223 */ /* 0x040fe2000001012b */
[CC--:B------:R-:W-:Y:S01]  /*106b0*/  FFMA.FTZ R38, -R212.reuse, R121.reuse, R38 ;  /* 0x00000079d4267223 */ /* 0x0c0fe20000010126 */
[----:B------:R-:W-:Y:S01]  /*106c0*/  I2FP.F32.S32 R120, R122 ;  /* 0x0000007a00787245 */ /* 0x000fe20000201400 */
[----:B------:R-:W-:Y:S01]  /*106d0*/  FFMA.FTZ R32, -R212, R121, R32 ;  /* 0x00000079d4207223 */ /* 0x000fe20000010120 */
[----:B------:R-:W-:Y:S01]  /*106e0*/  IABS R0, R0 ;  /* 0x0000000000007213 */ /* 0x000fe20000000000 */
[C---:B------:R-:W-:Y:S01]  /*106f0*/  VIADD R117, R210.reuse, 0xffffffe9 ;  /* 0xffffffe9d2757836 */ /* 0x040fe20000000000 */
[----:B------:R-:W-:Y:S01]  /*10700*/  I2FP.F32.S32 R123, R123 ;  /* 0x0000007b007b7245 */ /* 0x000fe20000201400 */
[----:B------:R-:W-:Y:S01]  /*10710*/  VIADD R121, R210, 0xfffffff1 ;  /* 0xfffffff1d2797836 */ /* 0x000fe20000000000 */
[----:B------:R-:W-:Y:S01]  /*10720*/  I2FP.F32.S32 R0, R0 ;  /* 0x0000000000007245 */ /* 0x000fe20000201400 */
[CC--:B------:R-:W-:Y:S01]  /*10730*/  FFMA.FTZ R47, -R212.reuse, R120.reuse, R47 ;  /* 0x00000078d42f7223 */ /* 0x0c0fe2000001012f */
[----:B------:R-:W-:Y:S01]  /*10740*/  FFMA.FTZ R41, -R212, R120, R41 ;  /* 0x00000078d4297223 */ /* 0x000fe20000010129 */
[----:B------:R-:W-:Y:S01]  /*10750*/  IABS R117, R117 ;  /* 0x0000007500757213 */ /* 0x000fe20000000000 */
[----:B------:R-:W-:Y:S01]  /*10760*/  VIADD R120, R210, 0xffffffd8 ;  /* 0xffffffd8d2787836 */ /* 0x000fe20000000000 */
[----:B------:R-:W-:Y:S01]  /*10770*/  IABS R121, R121 ;  /* 0x0000007900797213 */ /* 0x000fe20000000000 */
[CC--:B------:R-:W-:Y:S01]  /*10780*/  FFMA.FTZ R45, -R212.reuse, R0.reuse, R45 ;  /* 0x00000000d42d7223 */ /* 0x0c0fe2000001012d */
[----:B------:R-:W-:Y:S01]  /*10790*/  I2FP.F32.S32 R117, R117 ;  /* 0x0000007500757245 */ /* 0x000fe20000201400 */
[----:B------:R-:W-:Y:S01]  /*107a0*/  FFMA.FTZ R51, -R212, R0, R51 ;  /* 0x00000000d4337223 */ /* 0x000fe20000010133 */
[----:B------:R-:W-:Y:S01]  /*107b0*/  I2FP.F32.S32 R121, R121 ;  /* 0x0000007900797245 */ /* 0x000fe20000201400 */
[----:B------:R-:W-:Y:S01]  /*107c0*/  VIADD R0, R210, 0xffffffe0 ;  /* 0xffffffe0d2007836 */ /* 0x000fe20000000000 */
[----:B------:R-:W-:Y:S01]  /*107d0*/  IABS R120, R120 ;  /* 0x0000007800787213 */ /* 0x000fe20000000000 */
[CC--:B------:R-:W-:Y:S01]  /*107e0*/  FFMA.FTZ R44, -R212.reuse, R117.reuse, R44 ;  /* 0x00000075d42c7223 */ /* 0x0c0fe2000001012c */
[C---:B------:R-:W-:Y:S01]  /*107f0*/  FFMA.FTZ R50, -R212.reuse, R117, R50 ;  /* 0x00000075d4327223 */ /* 0x040fe20000010132 */
[CC--:B------:R-:W-:Y:S01]  /*10800*/  FFMA.FTZ R46, -R212.reuse, R121.reuse, R46 ;  /* 0x00000079d42e7223 */ /* 0x0c0fe2000001012e */
[----:B------:R-:W-:Y:S01]  /*10810*/  FFMA.FTZ R40, -R212, R121, R40 ;  /* 0x00000079d4287223 */ /* 0x000fe20000010128 */
[----:B------:R-:W-:Y:S01]  /*10820*/  I2FP.F32.S32 R120, R120 ;  /* 0x0000007800787245 */ /* 0x000fe20000201400 */
[C---:B------:R-:W-:Y:S01]  /*10830*/  VIADD R117, R210.reuse, 0xffffffd9 ;  /* 0xffffffd9d2757836 */ /* 0x040fe20000000000 */
[----:B------:R-:W-:Y:S01]  /*10840*/  IABS R0, R0 ;  /* 0x0000000000007213 */ /* 0x000fe20000000000 */
[----:B------:R-:W-:Y:S02]  /*10850*/  VIADD R121, R210, 0xffffffc0 ;  /* 0xffffffc0d2797836 */ /* 0x000fe40000000000 */
[C---:B------:R-:W-:Y:S01]  /*10860*/  FFMA.FTZ R28, -R212.reuse, R123, R28 ;  /* 0x0000007bd41c7223 */ /* 0x040fe2000001011c */
[C---:B------:R-:W-:Y:S01]  /*10870*/  FFMA.FTZ R53, -R212.reuse, R120, R53 ;  /* 0x00000078d4357223 */ /* 0x040fe20000010135 */
[----:B------:R-:W-:Y:S01]  /*10880*/  I2FP.F32.S32 R0, R0 ;  /* 0x0000000000007245 */ /* 0x000fe20000201400 */
        /* <DEDUP_REMOVED lines=11> */
[----:B------:R-:W-:Y:S01]  /*10940*/  FFMA.FTZ R58, -R212, R117, R58 ;  /* 0x00000075d43a7223 */ /* 0x000fe2000001013a */
[----:B------:R-:W-:Y:S01]  /*10950*/  VIADD R117, R210, 0xffffffc9 ;  /* 0xffffffc9d2757836 */ /* 0x000fe20000000000 */
[----:B------:R-:W-:Y:S01]  /*10960*/  I2FP.F32.S32 R120, R120 ;  /* 0x0000007800787245 */ /* 0x000fe20000201400 */
[----:B------:R-:W-:Y:S01]  /*10970*/  FFMA.FTZ R34, -R212, R123, R34 ;  /* 0x0000007bd4227223 */ /* 0x000fe20000010122 */
[----:B------:R-:W-:Y:S01]  /*10980*/  IABS R121, R121 ;  /* 0x0000007900797213 */ /* 0x000fe20000000000 */
[----:B------:R-:W-:Y:S01]  /*10990*/  VIADD R123, R210, 0xffffffe1 ;  /* 0xffffffe1d27b7836 */ /* 0x000fe20000000000 */
[----:B------:R-:W-:Y:S01]  /*109a0*/  IABS R117, R117 ;  /* 0x0000007500757213 */ /* 0x000fe20000000000 */
[CC--:B------:R-:W-:Y:S01]  /*109b0*/  FFMA.FTZ R57, -R212.reuse, R120.reuse, R57 ;  /* 0x00000078d4397223 */ /* 0x0c0fe20000010139 */
[----:B------:R-:W-:Y:S01]  /*109c0*/  I2FP.F32.S32 R121, R121 ;  /* 0x0000007900797245 */ /* 0x000fe20000201400 */
[C---:B------:R-:W-:Y:S01]  /*109d0*/  FFMA.FTZ R63, -R212.reuse, R120, R63 ;  /* 0x00000078d43f7223 */ /* 0x040fe2000001013f */
[C---:B------:R-:W-:Y:S01]  /*109e0*/  VIADD R120, R211.reuse, 0xfffffff9 ;  /* 0xfffffff9d3787836 */ /* 0x040fe20000000000 */
[----:B------:R-:W-:Y:S01]  /*109f0*/  I2FP.F32.S32 R117, R117 ;  /* 0x0000007500757245 */ /* 0x000fe20000201400 */
[C---:B------:R-:W-:Y:S02]  /*10a00*/  VIADD R122, R211.reuse, 0xfffffff0 ;  /* 0xfffffff0d37a7836 */ /* 0x040fe40000000000 */
[CC--:B------:R-:W-:Y:S01]  /*10a10*/  FFMA.FTZ R56, -R212.reuse, R121.reuse, R56 ;  /* 0x00000079d4387223 */ /* 0x0c0fe20000010138 */
[----:B------:R-:W-:Y:S01]  /*10a20*/  FFMA.FTZ R62, -R212, R121, R62 ;  /* 0x00000079d43e7223 */ /* 0x000fe2000001013e */
[----:B------:R-:W-:Y:S01]  /*10a30*/  VIADD R121, R211, 0x1 ;  /* 0x00000001d3797836 */ /* 0x000fe20000000000 */
[----:B------:R-:W-:Y:S01]  /*10a40*/  ISETP.GE.AND P1, PT, R120, R198, PT ;  /* 0x000000c67800720c */ /* 0x000fe20003f26270 */
[CC--:B------:R-:W-:Y:S01]  /*10a50*/  FFMA.FTZ R60, -R212.reuse, R117.reuse, R60 ;  /* 0x00000075d43c7223 */ /* 0x0c0fe2000001013c */
[C---:B------:R-:W-:Y:S01]  /*10a60*/  FFMA.FTZ R66, -R212.reuse, R117, R66 ;  /* 0x00000075d4427223 */ /* 0x040fe20000010142 */
[----:B------:R-:W-:Y:S01]  /*10a70*/  IABS R123, R123 ;  /* 0x0000007b007b7213 */ /* 0x000fe20000000000 */
[----:B------:R-:W2:Y:S01]  /*10a80*/  LD.E R117, desc[UR4][R2.64+0xdc] ;  /* 0x0000dc0402757980 */ /* 0x000ea2000c101900 */
[----:B------:R-:W-:Y:S01]  /*10a90*/  FSEL R173, R33, -INF , P1 ;  /* 0xff80000021ad7808 */ /* 0x000fe20000800000 */
[----:B------:R-:W-:Y:S01]  /*10aa0*/  FFMA.FTZ R65, -R212, R0, R65 ;  /* 0x00000000d4417223 */ /* 0x000fe20000010141 */
[----:B------:R-:W-:Y:S01]  /*10ab0*/  ISETP.GE.AND P1, PT, R121, R196, PT ;  /* 0x000000c47900720c */ /* 0x000fe20003f26270 */
[----:B------:R-:W-:Y:S01]  /*10ac0*/  VIADD R0, R210, 0xffffffc8 ;  /* 0xffffffc8d2007836 */ /* 0x000fe20000000000 */
[----:B------:R-:W-:Y:S01]  /*10ad0*/  I2FP.F32.S32 R123, R123 ;  /* 0x0000007b007b7245 */ /* 0x000fe20000201400 */
[----:B------:R-:W-:Y:S01]  /*10ae0*/  VIADD R209, R209, 0xffffff80 ;  /* 0xffffff80d1d17836 */ /* 0x000fe20000000000 */
[----:B------:R-:W-:Y:S01]  /*10af0*/  FSEL R227, R39, -INF , P1 ;  /* 0xff80000027e37808 */ /* 0x000fe20000800000 */
[----:B------:R-:W-:Y:S01]  /*10b00*/  VIADD R39, R211, 0xfffffff1 ;  /* 0xfffffff1d3277836 */ /* 0x000fe20000000000 */
[-C--:B------:R-:W-:Y:S01]  /*10b10*/  ISETP.GE.AND P1, PT, R152, R198.reuse, PT ;  /* 0x000000c69800720c */ /* 0x080fe20003f26270 */
[CC--:B------:R-:W-:Y:S01]  /*10b20*/  FFMA.FTZ R54, -R212.reuse, R123.reuse, R54 ;  /* 0x0000007bd4367223 */ /* 0x0c0fe20000010136 */
[----:B------:R-:W-:Y:S01]  /*10b30*/  FFMA.FTZ R48, -R212, R123, R48 ;  /* 0x0000007bd4307223 */ /* 0x000fe20000010130 */
        /* <DEDUP_REMOVED lines=11> */
[----:B------:R-:W-:Y:S01]  /*10bf0*/  FSEL R140, R12, -INF , P1 ;  /* 0xff8000000c8c7808 */ /* 0x000fe20000800000 */
[----:B------:R-:W-:Y:S01]  /*10c00*/  VIADD R12, R211, 0x20 ;  /* 0x00000020d30c7836 */ /* 0x000fe20000000000 */
[-C--:B------:R-:W-:Y:S02]  /*10c10*/  ISETP.GE.AND P1, PT, R145, R196.reuse, PT ;  /* 0x000000c49100720c */ /* 0x080fe40003f26270 */
[----:B------:R-:W-:Y:S02]  /*10c20*/  IABS R123, R123 ;  /* 0x0000007b007b7213 */ /* 0x000fe40000000000 */
[----:B------:R-:W-:Y:S02]  /*10c30*/  FSEL R9, R11, -INF , P1 ;  /* 0xff8000000b097808 */ /* 0x000fe40000800000 */
[----:B------:R-:W-:Y:S02]  /*10c40*/  ISETP.GE.AND P1, PT, R141, R196, PT ;  /* 0x000000c48d00720c */ /* 0x000fe40003f26270 */
[-C--:B------:R-:W-:Y:S02]  /*10c50*/  ISETP.GE.AND P0, PT, R135, R198.reuse, PT ;  /* 0x000000c68700720c */ /* 0x080fe40003f06270 */
[----:B------:R-:W-:Y:S01]  /*10c60*/  FSEL R129, R14, -INF , P1 ;  /* 0xff8000000e817808 */ /* 0x000fe20000800000 */
[C---:B------:R-:W-:Y:S01]  /*10c70*/  VIADD R14, R211.reuse, 0x19 ;  /* 0x00000019d30e7836 */ /* 0x040fe20000000000 */
[----:B------:R-:W-:Y:S02]  /*10c80*/  I2FP.F32.S32 R123, R123 ;  /* 0x0000007b007b7245 */ /* 0x000fe40000201400 */
[----:B------:R-:W-:Y:S01]  /*10c90*/  FSEL R133, R16, -INF , P0 ;  /* 0xff80000010857808 */ /* 0x000fe20000000000 */
[----:B------:R-:W-:Y:S01]  /*10ca0*/  VIADD R16, R211, 0x18 ;  /* 0x00000018d3107836 */ /* 0x000fe20000000000 */
[----:B------:R-:W-:Y:S01]  /*10cb0*/  ISETP.GE.AND P1, PT, R127, R198, PT ;  /* 0x000000c67f00720c */ /* 0x000fe20003f26270 */
[----:B------:R-:W-:Y:S01]  /*10cc0*/  FFMA.FTZ R64, -R212, R123, R64 ;  /* 0x0000007bd4407223 */ /* 0x000fe20000010140 */
[----:B------:R-:W-:Y:S01]  /*10cd0*/  ISETP.GE.AND P0, PT, R139, R196, PT ;  /* 0x000000c48b00720c */ /* 0x000fe20003f06270 */
[----:B------:R-:W-:Y:S01]  /*10ce0*/  VIADD R123, R211, 0xffffffe9 ;  /* 0xffffffe9d37b7836 */ /* 0x000fe20000000000 */
[----:B------:R-:W-:Y:S02]  /*10cf0*/  FSEL R134, R21, -INF , P1 ;  /* 0xff80000015867808 */ /* 0x000fe40000800000 */
[----:B------:R-:W-:Y:S02]  /*10d00*/  FSEL R33, R15, -INF , P0 ;  /* 0xff8000000f217808 */ /* 0x000fe40000000000 */
[----:B------:R-:W-:Y:S02]  /*10d10*/  ISETP.GE.AND P1, PT, R124, R198, PT ;  /* 0x000000c67c00720c */ /* 0x000fe40003f26270 */
[-C--:B------:R-:W-:Y:S02]  /*10d20*/  ISETP.GE.AND P0, PT, R135, R196.reuse, PT ;  /* 0x000000c48700720c */ /* 0x080fe40003f06270 */
[----:B------:R-:W-:Y:S01]  /*10d30*/  FSEL R249, R24, -INF , P1 ;  /* 0xff80000018f97808 */ /* 0x000fe20000800000 */
[C---:B------:R-:W-:Y:S01]  /*10d40*/  VIADD R24, R211.reuse, 0x8 ;  /* 0x00000008d3187836 */ /* 0x040fe20000000000 */
[----:B------:R-:W-:Y:S01]  /*10d50*/  FSEL R126, R18, -INF , P0 ;  /* 0xff800000127e7808 */ /* 0x000fe20000000000 */
[----:B------:R-:W-:Y:S01]  /*10d60*/  VIADD R18, R211, 0x11 ;  /* 0x00000011d3127836 */ /* 0x000fe20000000000 */
[----:B------:R-:W-:Y:S02]  /*10d70*/  ISETP.GE.AND P1, PT, R127, R196, PT ;  /* 0x000000c47f00720c */ /* 0x000fe40003f26270 */
[-C--:B------:R-:W-:Y:S02]  /*10d80*/  ISETP.GE.AND P0, PT, R123, R198.reuse, PT ;  /* 0x000000c67b00720c */ /* 0x080fe40003f06270 */
[----:B------:R-:W-:Y:S02]  /*10d90*/  FSEL R251, R23, -INF , P1 ;  /* 0xff80000017fb7808 */ /* 0x000fe40000800000 */
[----:B------:R-:W-:Y:S02]  /*10da0*/  FSEL R247, R25, -INF , P0 ;  /* 0xff80000019f77808 */ /* 0x000fe40000000000 */
[-C--:B------:R-:W-:Y:S02]  /*10db0*/  ISETP.GE.AND P1, PT, R39, R198.reuse, PT ;  /* 0x000000c62700720c */ /* 0x080fe40003f26270 */
[----:B------:R-:W-:Y:S02]  /*10dc0*/  ISETP.GE.AND P0, PT, R122, R198, PT ;  /* 0x000000c67a00720c */ /* 0x000fe40003f06270 */
[----:B------:R-:W-:Y:S01]  /*10dd0*/  FSEL R151, R4, -INF , P4 ;  /* 0xff80000004977808 */ /* 0x000fe20002000000 */
[C---:B------:R-:W-:Y:S01]  /*10de0*/  VIADD R4, R211.reuse, 0x39 ;  /* 0x00000039d3047836 */ /* 0x040fe20000000000 */
        /* <DEDUP_REMOVED lines=9> */
[-C--:B------:R-:W-:Y:S02]  /*10e80*/  ISETP.GE.AND P4, PT, R152, R196.reuse, PT ;  /* 0x000000c49800720c */ /* 0x080fe40003f86270 */
[----:B------:R-:W-:Y:S02]  /*10e90*/  FSEL R32, R32, -INF , P1 ;  /* 0xff80000020207808 */ /* 0x000fe40000800000 */
[----:B------:R-:W-:Y:S01]  /*10ea0*/  FSEL R142, R7, -INF , P4 ;  /* 0xff800000078e7808 */ /* 0x000fe20002000000 */
[C---:B------:R-:W-:Y:S01]  /*10eb0*/  VIADD R7, R211.reuse, 0x29 ;  /* 0x00000029d3077836 */ /* 0x040fe20000000000 */
[-C--:B------:R-:W-:Y:S02]  /*10ec0*/  ISETP.GE.AND P1, PT, R122, R196.reuse, PT ;  /* 0x000000c47a00720c */ /* 0x080fe40003f26270 */
[-C--:B------:R-:W-:Y:S02]  /*10ed0*/  ISETP.GE.AND P4, PT, R148, R196.reuse, PT ;  /* 0x000000c49400720c */ /* 0x080fe40003f86270 */
[----:B------:R-:W-:Y:S02]  /*10ee0*/  FSEL R30, R30, -INF , P1 ;  /* 0xff8000001e1e7808 */ /* 0x000fe40000800000 */
        /* <DEDUP_REMOVED lines=8> */
[----:B------:R-:W-:Y:S02]  /*10f70*/  FSEL R37, R37, -INF , P1 ;  /* 0xff80000025257808 */ /* 0x000fe40000800000 */
[----:B------:R-:W-:Y:S01]  /*10f80*/  FSEL R136, R20, -INF , P4 ;  /* 0xff80000014887808 */ /* 0x000fe20002000000 */
[----:B------:R-:W-:Y:S01]  /*10f90*/  VIADD R20, R211, 0x10 ;  /* 0x00000010d3147836 */ /* 0x000fe20000000000 */
[-C--:B------:R-:W-:Y:S02]  /*10fa0*/  ISETP.GE.AND P1, PT, R28, R196.reuse, PT ;  /* 0x000000c41c00720c */ /* 0x080fe40003f26270 */
[----:B------:R-:W-:Y:S02]  /*10fb0*/  ISETP.GE.AND P4, PT, R131, R196, PT ;  /* 0x000000c48300720c */ /* 0x000fe40003f86270 */
[----:B------:R-:W-:Y:S02]  /*10fc0*/  FSEL R34, R34, -INF , P1 ;  /* 0xff80000022227808 */ /* 0x000fe40000800000 */
[----:B------:R-:W-:Y:S02]  /*10fd0*/  FSEL R125, R19, -INF , P4 ;  /* 0xff800000137d7808 */ /* 0x000fe40002000000 */
[----:B------:R-:W-:Y:S02]  /*10fe0*/  ISETP.GE.AND P1, PT, R24, R198, PT ;  /* 0x000000c61800720c */ /* 0x000fe40003f26270 */
[----:B------:R-:W-:Y:S02]  /*10ff0*/  ISETP.GE.AND P4, PT, R128, R196, PT ;  /* 0x000000c48000720c */ /* 0x000fe40003f86270 */
[----:B------:R-:W-:Y:S02]  /*11000*/  FSEL R40, R40, -INF , P1 ;  /* 0xff80000028287808 */ /* 0x000fe40000800000 */
[----:B------:R-:W-:Y:S01]  /*11010*/  FSEL R132, R22, -INF , P4 ;  /* 0xff80000016847808 */ /* 0x000fe20002000000 */
[C---:B------:R-:W-:Y:S01]  /*11020*/  VIADD R22, R211.reuse, 0x9 ;  /* 0x00000009d3167836 */ /* 0x040fe20000000000 */
[----:B------:R-:W-:Y:S02]  /*11030*/  ISETP.GE.AND P1, PT, R20, R198, PT ;  /* 0x000000c61400720c */ /* 0x000fe40003f26270 */
[-C--:B------:R-:W-:Y:S02]  /*11040*/  ISETP.GE.AND P0, PT, R124, R196.reuse, PT ;  /* 0x000000c47c00720c */ /* 0x080fe40003f06270 */
        /* <DEDUP_REMOVED lines=8> */
[-C--:B------:R-:W-:Y:S02]  /*110d0*/  ISETP.GE.AND P0, PT, R211, R196.reuse, PT ;  /* 0x000000c4d300720c */ /* 0x080fe40003f06270 */
[----:B------:R-:W-:Y:S02]  /*110e0*/  FSEL R36, R36, -INF , P4 ;  /* 0xff80000024247808 */ /* 0x000fe40002000000 */
[----:B------:R-:W-:Y:S02]  /*110f0*/  FSEL R149, R53, -INF , P1 ;  /* 0xff80000035957808 */ /* 0x000fe40000800000 */
[----:B------:R-:W-:Y:S02]  /*11100*/  ISETP.GE.AND P4, PT, R120, R196, PT ;  /* 0x000000c47800720c */ /* 0x000fe40003f86270 */
[----:B------:R-:W-:Y:S02]  /*11110*/  IABS R0, R0 ;  /* 0x0000000000007213 */ /* 0x000fe40000000000 */
[----:B------:R-:W-:Y:S02]  /*11120*/  ISETP.GE.AND P1, PT, R8, R198, PT ;  /* 0x000000c60800720c */ /* 0x000fe40003f26270 */
[----:B------:R-:W-:Y:S02]  /*11130*/  FSEL R38, R38, -INF , P0 ;  /* 0xff80000026267808 */ /* 0x000fe40000000000 */
[----:B------:R-:W-:Y:S02]  /*11140*/  ISETP.GE.AND P0, PT, R24, R196, PT ;  /* 0x000000c41800720c */ /* 0x000fe40003f06270 */
[----:B------:R-:W-:Y:S02]  /*11150*/  I2FP.F32.S32 R0, R0 ;  /* 0x0000000000007245 */ /* 0x000fe40000201400 */
[----:B------:R-:W-:Y:S02]  /*11160*/  FSEL R175, R35, -INF , P4 ;  /* 0xff80000023af7808 */ /* 0x000fe40002000000 */
[----:B------:R-:W-:Y:S01]  /*11170*/  FSEL R56, R56, -INF , P1 ;  /* 0xff80000038387808 */ /* 0x000fe20000800000 */
[----:B------:R-:W-:Y:S01]  /*11180*/  FFMA.FTZ R61, -R212, R0, R61 ;  /* 0x00000000d43d7223 */ /* 0x000fe2000001013d */
[----:B------:R-:W-:Y:S01]  /*11190*/  ISETP.GE.AND P4, PT, R22, R198, PT ;  /* 0x000000c61600720c */ /* 0x000fe20003f86270 */
[----:B------:R-:W-:Y:S01]  /*111a0*/  FFMA.FTZ R67, -R212, R0, R67 ;  /* 0x00000000d4437223 */ /* 0x000fe20000010143 */
[-C--:B------:R-:W-:Y:S01]  /*111b0*/  ISETP.GE.AND P1, PT, R120, R197.reuse, PT ;  /* 0x000000c57800720c */ /* 0x080fe20003f26270 */
[----:B------:R-:W-:Y:S01]  /*111c0*/  VIADD R0, R211, 0x38 ;  /* 0x00000038d3007836 */ /* 0x000fe20000000000 */
[----:B------:R-:W-:Y:S02]  /*111d0*/  FSEL R42, R42, -INF , P0 ;  /* 0xff8000002a2a7808 */ /* 0x000fe40000000000 */
[-C--:B------:R-:W-:Y:S02]  /*111e0*/  ISETP.GE.AND P0, PT, R14, R198.reuse, PT ;  /* 0x000000c60e00720c */ /* 0x080fe40003f06270 */
[----:B------:R-:W-:Y:S02]  /*111f0*/  FSEL R223, R41, -INF , P4 ;  /* 0xff80000029df7808 */ /* 0x000fe40002000000 */
[----:B------:R-:W-:Y:S02]  /*11200*/  FSEL R173, R173, -INF , !P1 ;  /* 0xff800000adad7808 */ /* 0x000fe40004800000 */
[-C--:B------:R-:W-:Y:S02]  /*11210*/  ISETP.GE.AND P4, PT, R18, R198.reuse, PT ;  /* 0x000000c61200720c */ /* 0x080fe40003f86270 */
[-C--:B------:R-:W-:Y:S02]  /*11220*/  ISETP.GE.AND P1, PT, R5, R198.reuse, PT ;  /* 0x000000c60500720c */ /* 0x080fe40003f26270 */
        /* <DEDUP_REMOVED lines=15> */
[----:B------:R-:W-:Y:S02]  /*11320*/  FSEL R62, R62, -INF , P1 ;  /* 0xff8000003e3e7808 */ /* 0x000fe40000800000 */
[----:B------:R-:W-:Y:S02]  /*11330*/  FSEL R23, R151, -INF , !P6 ;  /* 0xff80000097177808 */ /* 0x000fe40007000000 */
[-C--:B------:R-:W-:Y:S02]  /*11340*/  ISETP.GE.AND P4, PT, R16, R196.reuse, PT ;  /* 0x000000c41000720c */ /* 0x080fe40003f86270 */
[----:B------:R-:W-:Y:S02]  /*11350*/  ISETP.GE.AND P1, PT, R0, R196, PT ;  /* 0x000000c40000720c */ /* 0x000fe40003f26270 */
[----:B------:R-:W-:Y:S02]  /*11360*/  FSEL R147, R54, -INF , P0 ;  /* 0xff80000036937808 */ /* 0x000fe40000000000 */
[-C--:B------:R-:W-:Y:S02]  /*11370*/  ISETP.GE.AND P6, PT, R145, R197.reuse, PT ;  /* 0x000000c59100720c */ /* 0x080fe40003fc6270 */
[-C--:B------:R-:W-:Y:S02]  /*11380*/  ISETP.GE.AND P0, PT, R6, R198.reuse, PT ;  /* 0x000000c60600720c */ /* 0x080fe40003f06270 */
[----:B------:R-:W-:Y:S02]  /*11390*/  FSEL R53, R66, -INF , P1 ;  /* 0xff80000042357808 */ /* 0x000fe40000800000 */
[----:B------:R-:W-:Y:S02]  /*113a0*/  FSEL R50, R50, -INF , P4 ;  /* 0xff80000032327808 */ /* 0x000fe40002000000 */
[----:B------:R-:W-:Y:S02]  /*113b0*/  FSEL R13, R144, -INF , !P6 ;  /* 0xff800000900d7808 */ /* 0x000fe40007000000 */
[-C--:B------:R-:W-:Y:S02]  /*113c0*/  ISETP.GE.AND P1, PT, R148, R197.reuse, PT ;  /* 0x000000c59400720c */ /* 0x080fe40003f26270 */
[----:B------:R-:W-:Y:S02]  /*113d0*/  ISETP.GE.AND P4, PT, R7, R198, PT ;  /* 0x000000c60700720c */ /* 0x000fe40003f86270 */
[----:B------:R-:W-:Y:S02]  /*113e0*/  FSEL R60, R60, -INF , P0 ;  /* 0xff8000003c3c7808 */ /* 0x000fe40000000000 */
[----:B------:R-:W-:Y:S02]  /*113f0*/  ISETP.GE.AND P6, PT, R141, R197, PT ;  /* 0x000000c58d00720c */ /* 0x000fe40003fc6270 */
[-C--:B------:R-:W-:Y:S02]  /*11400*/  ISETP.GE.AND P0, PT, R8, R196.reuse, PT ;  /* 0x000000c40800720c */ /* 0x080fe40003f06270 */
[----:B------:R-:W-:Y:S02]  /*11410*/  FSEL R15, R146, -INF , !P1 ;  /* 0xff800000920f7808 */ /* 0x000fe40004800000 */
[----:B------:R-:W-:Y:S02]  /*11420*/  FSEL R57, R57, -INF , P4 ;  /* 0xff80000039397808 */ /* 0x000fe40002000000 */
[----:B------:R-:W-:Y:S02]  /*11430*/  FSEL R19, R143, -INF , !P5 ;  /* 0xff8000008f137808 */ /* 0x000fe40006800000 */
[----:B------:R-:W-:Y:S02]  /*11440*/  FSEL R27, R140, -INF , !P6 ;  /* 0xff8000008c1b7808 */ /* 0x000fe40007000000 */
[----:B------:R-:W-:Y:S02]  /*11450*/  ISETP.GE.AND P4, PT, R10, R196, PT ;  /* 0x000000c40a00720c */ /* 0x000fe40003f86270 */
[----:B------:R-:W-:Y:S02]  /*11460*/  ISETP.GE.AND P1, PT, R145, R195, PT ;  /* 0x000000c39100720c */ /* 0x000fe40003f26270 */
[C---:B------:R-:W-:Y:S02]  /*11470*/  ISETP.GE.AND P5, PT, R139.reuse, R197, PT ;  /* 0x000000c58b00720c */ /* 0x040fe40003fa6270 */
[----:B------:R-:W-:Y:S02]  /*11480*/  FSEL R58, R58, -INF , P0 ;  /* 0xff8000003a3a7808 */ /* 0x000fe40000000000 */
[-C--:B------:R-:W-:Y:S02]  /*11490*/  ISETP.GE.AND P6, PT, R139, R195.reuse, PT ;  /* 0x000000c38b00720c */ /* 0x080fe40003fc6270 */
[----:B------:R-:W-:Y:S02]  /*114a0*/  ISETP.GE.AND P0, PT, R0, R198, PT ;  /* 0x000000c60000720c */ /* 0x000fe40003f06270 */
[----:B------:R-:W-:Y:S02]  /*114b0*/  FSEL R25, R138, -INF , !P5 ;  /* 0xff8000008a197808 */ /* 0x000fe40006800000 */
[----:B------:R-:W-:Y:S02]  /*114c0*/  FSEL R9, R9, -INF , !P1 ;  /* 0xff80000009097808 */ /* 0x000fe40004800000 */
[----:B------:R-:W-:Y:S02]  /*114d0*/  FSEL R55, R55, -INF , P4 ;  /* 0xff80000037377808 */ /* 0x000fe40002000000 */
[----:B------:R-:W-:Y:S02]  /*114e0*/  ISETP.GE.AND P4, PT, R121, R195, PT ;  /* 0x000000c37900720c */ /* 0x000fe40003f86270 */
[C---:B------:R-:W-:Y:S02]  /*114f0*/  ISETP.GE.AND P5, PT, R135.reuse, R197, PT ;  /* 0x000000c58700720c */ /* 0x040fe40003fa6270 */
[-C--:B------:R-:W-:Y:S02]  /*11500*/  ISETP.GE.AND P1, PT, R135, R195.reuse, PT ;  /* 0x000000c38700720c */ /* 0x080fe40003f26270 */
[----:B------:R-:W-:Y:S02]  /*11510*/  FSEL R33, R33, -INF , !P6 ;  /* 0xff80000021217808 */ /* 0x000fe40007000000 */
[----:B------:R-:W-:Y:S02]  /*11520*/  FSEL R64, R64, -INF , P0 ;  /* 0xff80000040407808 */ /* 0x000fe40000000000 */
[-C--:B------:R-:W-:Y:S02]  /*11530*/  ISETP.GE.AND P6, PT, R128, R195.reuse, PT ;  /* 0x000000c38000720c */ /* 0x080fe40003fc6270 */
[----:B------:R-:W-:Y:S02]  /*11540*/  ISETP.GE.AND P0, PT, R4, R196, PT ;  /* 0x000000c40400720c */ /* 0x000fe40003f06270 */
[----:B------:R-:W-:Y:S02]  /*11550*/  FSEL R43, R133, -INF , !P5 ;  /* 0xff800000852b7808 */ /* 0x000fe40006800000 */
[----:B------:R-:W-:Y:S02]  /*11560*/  FSEL R51, R126, -INF , !P1 ;  /* 0xff8000007e337808 */ /* 0x000fe40004800000 */
[----:B------:R-:W-:Y:S02]  /*11570*/  FSEL R227, R227, -INF , !P4 ;  /* 0xff800000e3e37808 */ /* 0x000fe40006000000 */
[----:B------:R-:W-:Y:S02]  /*11580*/  ISETP.GE.AND P4, PT, R4, R198, PT ;  /* 0x000000c60400720c */ /* 0x000fe40003f86270 */
[----:B------:R-:W-:Y:S02]  /*11590*/  FSEL R132, R132, -INF , !P6 ;  /* 0xff80000084847808 */ /* 0x000fe40007000000 */
[----:B------:R-:W-:Y:S02]  /*115a0*/  ISETP.GE.AND P5, PT, R131, R195, PT ;  /* 0x000000c38300720c */ /* 0x000fe40003fa6270 */
[-C--:B------:R-:W-:Y:S02]  /*115b0*/  ISETP.GE.AND P1, PT, R123, R197.reuse, PT ;  /* 0x000000c57b00720c */ /* 0x080fe40003f26270 */
[----:B------:R-:W-:Y:S02]  /*115c0*/  FSEL R54, R67, -INF , P0 ;  /* 0xff80000043367808 */ /* 0x000fe40000000000 */
[----:B------:R-:W-:Y:S02]  /*115d0*/  ISETP.GE.AND P6, PT, R39, R197, PT ;  /* 0x000000c52700720c */ /* 0x000fe40003fc6270 */
[-C--:B------:R-:W-:Y:S02]  /*115e0*/  ISETP.GE.AND P0, PT, R152, R195.reuse, PT ;  /* 0x000000c39800720c */ /* 0x080fe40003f06270 */
[----:B------:R-:W-:Y:S02]  /*115f0*/  FSEL R65, R65, -INF , P4 ;  /* 0xff80000041417808 */ /* 0x000fe40002000000 */
[----:B------:R-:W-:Y:S02]  /*11600*/  FSEL R49, R125, -INF , !P5 ;  /* 0xff8000007d317808 */ /* 0x000fe40006800000 */
[----:B------:R-:W-:Y:S02]  /*11610*/  FSEL R247, R247, -INF , !P1 ;  /* 0xff800000f7f77808 */ /* 0x000fe40004800000 */
[----:B------:R-:W-:Y:S02]  /*11620*/  ISETP.GE.AND P5, PT, R124, R195, PT ;  /* 0x000000c37c00720c */ /* 0x000fe40003fa6270 */
[-C--:B------:R-:W-:Y:S02]  /*11630*/  ISETP.GE.AND P1, PT, R122, R197.reuse, PT ;  /* 0x000000c57a00720c */ /* 0x080fe40003f26270 */
[----:B------:R-:W-:Y:S02]  /*11640*/  FSEL R165, R29, -INF , !P6 ;  /* 0xff8000001da57808 */ /* 0x000fe40007000000 */
[----:B------:R-:W-:Y:S02]  /*11650*/  ISETP.GE.AND P4, PT, R5, R196, PT ;  /* 0x000000c40500720c */ /* 0x000fe40003f86270 */
[----:B------:R-:W-:Y:S02]  /*11660*/  ISETP.GE.AND P6, PT, R28, R197, PT ;  /* 0x000000c51c00720c */ /* 0x000fe40003fc6270 */
[----:B------:R-:W-:Y:S02]  /*11670*/  FSEL R17, R142, -INF , !P0 ;  /* 0xff8000008e117808 */ /* 0x000fe40004000000 */
[-C--:B------:R-:W-:Y:S02]  /*11680*/  ISETP.GE.AND P0, PT, R141, R195.reuse, PT ;  /* 0x000000c38d00720c */ /* 0x080fe40003f06270 */
[----:B------:R-:W-:Y:S02]  /*11690*/  FSEL R241, R241, -INF , !P1 ;  /* 0xff800000f1f17808 */ /* 0x000fe40004800000 */
[----:B------:R-:W-:Y:S02]  /*116a0*/  FSEL R245, R26, -INF , !P5 ;  /* 0xff8000001af57808 */ /* 0x000fe40006800000 */
[----:B------:R-:W-:Y:S02]  /*116b0*/  FSEL R63, R63, -INF , P4 ;  /* 0xff8000003f3f7808 */ /* 0x000fe40002000000 */
[----:B------:R-:W-:Y:S02]  /*116c0*/  ISETP.GE.AND P1, PT, R39, R195, PT ;  /* 0x000000c32700720c */ /* 0x000fe40003f26270 */
[-C--:B------:R-:W-:Y:S02]  /*116d0*/  ISETP.GE.AND P4, PT, R152, R197.reuse, PT ;  /* 0x000000c59800720c */ /* 0x080fe40003f86270 */
[----:B------:R-:W-:Y:S02]  /*116e0*/  ISETP.GE.AND P5, PT, R121, R197, PT ;  /* 0x000000c57900720c */ /* 0x000fe40003fa6270 */
[----:B------:R-:W-:Y:S02]  /*116f0*/  FSEL R237, R32, -INF , !P6 ;  /* 0xff80000020ed7808 */ /* 0x000fe40007000000 */
[----:B------:R-:W-:Y:S02]  /*11700*/  FSEL R35, R129, -INF , !P0 ;  /* 0xff80000081237808 */ /* 0x000fe40004000000 */
[----:B------:R-:W-:Y:S02]  /*11710*/  ISETP.GE.AND P6, PT, R120, R195, PT ;  /* 0x000000c37800720c */ /* 0x000fe40003fc6270 */
[-C--:B------:R-:W-:Y:S02]  /*11720*/  ISETP.GE.AND P0, PT, R127, R197.reuse, PT ;  /* 0x000000c57f00720c */ /* 0x080fe40003f06270 */
[----:B------:R-:W-:Y:S02]  /*11730*/  FSEL R21, R150, -INF , !P4 ;  /* 0xff80000096157808 */ /* 0x000fe40006000000 */
[----:B------:R-:W-:Y:S02]  /*11740*/  FSEL R231, R37, -INF , !P5 ;  /* 0xff80000025e77808 */ /* 0x000fe40006800000 */
[----:B------:R-:W-:Y:S02]  /*11750*/  FSEL R171, R31, -INF , !P1 ;  /* 0xff8000001fab7808 */ /* 0x000fe40004800000 */
[C---:B------:R-:W-:Y:S02]  /*11760*/  ISETP.GE.AND P1, PT, R24.reuse, R197, PT ;  /* 0x000000c51800720c */ /* 0x040fe40003f26270 */
[-C--:B------:R-:W-:Y:S02]  /*11770*/  ISETP.GE.AND P5, PT, R24, R195.reuse, PT ;  /* 0x000000c31800720c */ /* 0x080fe40003fa6270 */
[-C--:B------:R-:W-:Y:S02]  /*11780*/  ISETP.GE.AND P4, PT, R148, R195.reuse, PT ;  /* 0x000000c39400720c */ /* 0x080fe40003f86270 */
[----:B------:R-:W-:Y:S02]  /*11790*/  FSEL R175, R175, -INF , !P6 ;  /* 0xff800000afaf7808 */ /* 0x000fe40007000000 */
[----:B------:R-:W-:Y:S02]  /*117a0*/  ISETP.GE.AND P6, PT, R211, R195, PT ;  /* 0x000000c3d300720c */ /* 0x000fe40003fc6270 */
[----:B------:R-:W-:Y:S02]  /*117b0*/  FSEL R134, R134, -INF , !P0 ;  /* 0xff80000086867808 */ /* 0x000fe40004000000 */
[-C--:B------:R-:W-:Y:S02]  /*117c0*/  ISETP.GE.AND P0, PT, R124, R197.reuse, PT ;  /* 0x000000c57c00720c */ /* 0x080fe40003f06270 */
[----:B------:R-:W-:Y:S02]  /*117d0*/  FSEL R11, R137, -INF , !P4 ;  /* 0xff800000890b7808 */ /* 0x000fe40006000000 */
[----:B------:R-:W-:Y:S02]  /*117e0*/  FSEL R225, R40, -INF , !P1 ;  /* 0xff80000028e17808 */ /* 0x000fe40004800000 */
[----:B------:R-:W-:Y:S02]  /*117f0*/  FSEL R179, R42, -INF , !P5 ;  /* 0xff8000002ab37808 */ /* 0x000fe40006800000 */
[-C--:B------:R-:W-:Y:S02]  /*11800*/  ISETP.GE.AND P1, PT, R20, R197.reuse, PT ;  /* 0x000000c51400720c */ /* 0x080fe40003f26270 */
[----:B------:R-:W-:Y:S02]  /*11810*/  FSEL R229, R38, -INF , !P6 ;  /* 0xff80000026e57808 */ /* 0x000fe40007000000 */
[-C--:B------:R-:W-:Y:S02]  /*11820*/  ISETP.GE.AND P5, PT, R14, R197.reuse, PT ;  /* 0x000000c50e00720c */ /* 0x080fe40003fa6270 */
        /* <DEDUP_REMOVED lines=13> */
[----:B------:R-:W-:Y:S02]  /*11900*/  ISETP.GE.AND P0, PT, R28, R195, PT ;  /* 0x000000c31c00720c */ /* 0x000fe40003f06270 */
[----:B------:R-:W-:Y:S02]  /*11910*/  FMNMX3.FTZ R12, R116, R23, R21, !PT ;  /* 0x00000017740c7276 */ /* 0x000fe40007810015 */
[----:B------:R-:W-:Y:S02]  /*11920*/  FSEL R161, R47, -INF , !P1 ;  /* 0xff8000002fa17808 */ /* 0x000fe40004800000 */
[----:B------:R-:W-:Y:S02]  /*11930*/  FSEL R151, R52, -INF , !P5 ;  /* 0xff80000034977808 */ /* 0x000fe40006800000 */
[----:B------:R-:W-:Y:S02]  /*11940*/  FSEL R136, R136, -INF , !P4 ;  /* 0xff80000088887808 */ /* 0x000fe40006000000 */
[----:B------:R-:W-:Y:S02]  /*11950*/  ISETP.GE.AND P4, PT, R127, R195, PT ;  /* 0x000000c37f00720c */ /* 0x000fe40003f86270 */
[C---:B------:R-:W-:Y:S02]  /*11960*/  ISETP.GE.AND P1, PT, R10.reuse, R197, PT ;  /* 0x000000c50a00720c */ /* 0x040fe40003f26270 */
[----:B------:R-:W-:Y:S02]  /*11970*/  ISETP.GE.AND P5, PT, R10, R195, PT ;  /* 0x000000c30a00720c */ /* 0x000fe40003fa6270 */
[----:B------:R-:W-:Y:S02]  /*11980*/  FMNMX3.FTZ R12, R12, R15, R13, !PT ;  /* 0x0000000f0c0c7276 */ /* 0x000fe4000781000d */
[----:B------:R-:W-:Y:S02]  /*11990*/  FSEL R235, R34, -INF , !P0 ;  /* 0xff80000022eb7808 */ /* 0x000fe40004000000 */
[----:B------:R-:W-:Y:S02]  /*119a0*/  FMNMX3.FTZ R10, R118, R19, R17, !PT ;  /* 0x00000013760a7276 */ /* 0x000fe40007810011 */
[----:B------:R-:W-:Y:S02]  /*119b0*/  ISETP.GE.AND P0, PT, R22, R195, PT ;  /* 0x000000c31600720c */ /* 0x000fe40003f06270 */
[----:B------:R-:W-:Y:S02]  /*119c0*/  FSEL R251, R251, -INF , !P4 ;  /* 0xff800000fbfb7808 */ /* 0x000fe40006000000 */
[----:B------:R-:W-:Y:S02]  /*119d0*/  FMNMX3.FTZ R12, R12, R27, R25, !PT ;  /* 0x0000001b0c0c7276 */ /* 0x000fe40007810019 */
[----:B------:R-:W-:Y:S02]  /*119e0*/  ISETP.GE.AND P4, PT, R122, R195, PT ;  /* 0x000000c37a00720c */ /* 0x000fe40003f86270 */
[----:B------:R-:W-:Y:S02]  /*119f0*/  FMNMX3.FTZ R10, R10, R11, R9, !PT ;  /* 0x0000000b0a0a7276 */ /* 0x000fe40007810009 */
[----:B------:R-:W-:Y:S02]  /*11a00*/  FSEL R177, R177, -INF , !P0 ;  /* 0xff800000b1b17808 */ /* 0x000fe40004000000 */
[----:B------:R-:W-:Y:S02]  /*11a10*/  ISETP.GE.AND P0, PT, R16, R195, PT ;  /* 0x000000c31000720c */ /* 0x000fe40003f06270 */
[----:B------:R-:W-:Y:S02]  /*11a20*/  FSEL R239, R30, -INF , !P4 ;  /* 0xff8000001eef7808 */ /* 0x000fe40006000000 */
[----:B------:R-:W-:Y:S02]  /*11a30*/  FMNMX3.FTZ R29, R12, R43, R41, !PT ;  /* 0x0000002b0c1d7276 */ /* 0x000fe40007810029 */
[----:B------:R-:W-:Y:S02]  /*11a40*/  FMNMX3.FTZ R10, R10, R35, R33, !PT ;  /* 0x000000230a0a7276 */ /* 0x000fe40007810021 */
[CC--:B------:R-:W-:Y:S01]  /*11a50*/  ISETP.GE.AND P4, PT, R211.reuse, R197.reuse, PT ;  /* 0x000000c5d300720c */ /* 0x0c0fe20003f86270 */
[----:B------:R-:W-:Y:S01]  /*11a60*/  VIADD R211, R211, 0xffffff80 ;  /* 0xffffff80d3d37836 */ /* 0x000fe20000000000 */
[----:B------:R-:W-:Y:S02]  /*11a70*/  FSEL R155, R50, -INF , !P0 ;  /* 0xff800000329b7808 */ /* 0x000fe40004000000 */
[----:B------:R-:W-:Y:S02]  /*11a80*/  FSEL R149, R149, -INF , !P1 ;  /* 0xff80000095957808 */ /* 0x000fe40004800000 */
[C---:B------:R-:W-:Y:S02]  /*11a90*/  ISETP.GE.AND P1, PT, R8.reuse, R197, PT ;  /* 0x000000c50800720c */ /* 0x040fe40003f26270 */
        /* <DEDUP_REMOVED lines=22> */
[----:B------:R-:W-:Y:S02]  /*11c00*/  ISETP.GE.AND P4, PT, R7, R197, PT ;  /* 0x000000c50700720c */ /* 0x000fe40003f86270 */
[----:B------:R-:W-:Y:S02]  /*11c10*/  FMNMX3.FTZ R10, R10, R179, R177, !PT ;  /* 0x000000b30a0a7276 */ /* 0x000fe400078100b1 */
[----:B------:R-:W-:Y:S02]  /*11c20*/  FSEL R145, R55, -INF , !P5 ;  /* 0xff80000037917808 */ /* 0x000fe40006800000 */
[----:B------:R-:W-:Y:S02]  /*11c30*/  FMNMX3.FTZ R8, R8, R169, R167, !PT ;  /* 0x000000a908087276 */ /* 0x000fe400078100a7 */
[-C--:B------:R-:W-:Y:S02]  /*11c40*/  ISETP.GE.AND P5, PT, R5, R197.reuse, PT ;  /* 0x000000c50500720c */ /* 0x080fe40003fa6270 */
[----:B------:R-:W-:Y:S01]  /*11c50*/  FSEL R141, R57, -INF , !P4 ;  /* 0xff800000398d7808 */ /* 0x000fe20006000000 */
[----:B------:R-:W-:Y:S01]  /*11c60*/  IMAD R57, R184, 0x2, R183 ;  /* 0x00000002b8397824 */ /* 0x000fe200078e02b7 */
[----:B------:R-:W-:Y:S02]  /*11c70*/  FSEL R147, R147, -INF , !P6 ;  /* 0xff80000093937808 */ /* 0x000fe40007000000 */
[C---:B------:R-:W-:Y:S02]  /*11c80*/  ISETP.GE.AND P4, PT, R6.reuse, R197, PT ;  /* 0x000000c50600720c */ /* 0x040fe40003f86270 */
[----:B------:R-:W-:Y:S01]  /*11c90*/  ISETP.GE.AND P6, PT, R6, R195, PT ;  /* 0x000000c30600720c */ /* 0x000fe20003fc6270 */
[----:B------:R-:W-:Y:S01]  /*11ca0*/  LDSM.16.MT88.4 R44, [R57+0xd000] ;  /* 0x00d00000392c783b */ /* 0x000fe20000004200 */
[----:B------:R-:W-:Y:S02]  /*11cb0*/  FMNMX3.FTZ R6, R10, R163, R161, !PT ;  /* 0x000000a30a067276 */ /* 0x000fe400078100a1 */
[----:B------:R-:W-:Y:S02]  /*11cc0*/  FMNMX3.FTZ R8, R8, R159, R157, !PT ;  /* 0x0000009f08087276 */ /* 0x000fe4000781009d */
[----:B------:R-:W-:Y:S02]  /*11cd0*/  FSEL R143, R56, -INF , !P1 ;  /* 0xff800000388f7808 */ /* 0x000fe40004800000 */
[----:B------:R-:W-:Y:S02]  /*11ce0*/  FSEL R133, R61, -INF , !P5 ;  /* 0xff8000003d857808 */ /* 0x000fe40006800000 */
[----:B------:R-:W-:Y:S02]  /*11cf0*/  ISETP.GE.AND P5, PT, R4, R197, PT ;  /* 0x000000c50400720c */ /* 0x000fe40003fa6270 */
[-C--:B------:R-:W-:Y:S02]  /*11d00*/  ISETP.GE.AND P1, PT, R7, R195.reuse, PT ;  /* 0x000000c30700720c */ /* 0x080fe40003f26270 */
[----:B------:R-:W-:Y:S01]  /*11d10*/  FSEL R139, R58, -INF , !P0 ;  /* 0xff8000003a8b7808 */ /* 0x000fe20004000000 */
[----:B------:R-:W-:Y:S01]  /*11d20*/  VIADD R58, R57, 0x9020 ;  /* 0x00009020393a7836 */ /* 0x000fe20000000000 */
[----:B------:R-:W-:Y:S02]  /*11d30*/  ISETP.GE.AND P0, PT, R4, R195, PT ;  /* 0x000000c30400720c */ /* 0x000fe40003f06270 */
[----:B------:R-:W-:Y:S02]  /*11d40*/  FMNMX3.FTZ R4, R8, R151, R149, !PT ;  /* 0x0000009708047276 */ /* 0x000fe40007810095 */
        /* <DEDUP_REMOVED lines=8> */
[----:B------:R-:W-:Y:S02]  /*11dd0*/  FMNMX3.FTZ R0, R6, R147, R145, !PT ;  /* 0x0000009306007276 */ /* 0x000fe40007810091 */
[----:B------:R-:W-:Y:S02]  /*11de0*/  FSEL R127, R64, -INF , !P1 ;  /* 0xff800000407f7808 */ /* 0x000fe40004800000 */
[----:B------:R-:W-:Y:S02]  /*11df0*/  FMNMX3.FTZ R5, R4, R135, R133, !PT ;  /* 0x0000008704057276 */ /* 0x000fe40007810085 */
[----:B------:R-:W-:Y:S02]  /*11e00*/  FSEL R131, R62, -INF , !P6 ;  /* 0xff8000003e837808 */ /* 0x000fe40007000000 */
[----:B------:R-:W-:Y:S02]  /*11e10*/  FSEL R129, R63, -INF , !P4 ;  /* 0xff8000003f817808 */ /* 0x000fe40006000000 */
        /* <DEDUP_REMOVED lines=10> */
[----:B------:R-:W1:Y:S08]  /*11ec0*/  SHFL.BFLY PT, R0, R5, 0x1, 0x1f ;  /* 0x0c201f0005007f89 */ /* 0x000e7000000e0000 */
[----:B------:R-:W3:Y:S01]  /*11ed0*/  SHFL.BFLY PT, R52, R29, 0x1, 0x1f ;  /* 0x0c201f001d347f89 */ /* 0x000ee200000e0000 */
[----:B-1----:R-:W-:Y:S02]  /*11ee0*/  FMNMX.FTZ R0, R5, R0, !PT ;  /* 0x0000000005007209 */ /* 0x002fe40007810000 */
[----:B---3--:R-:W-:Y:S03]  /*11ef0*/  FMNMX.FTZ R52, R29, R52, !PT ;  /* 0x000000341d347209 */ /* 0x008fe60007810000 */
[C---:B--2---:R-:W-:Y:S01]  /*11f00*/  FMUL.FTZ R122, R117.reuse, R0 ;  /* 0x00000000757a7220 */ /* 0x044fe20000410000 */
[----:B------:R-:W-:Y:S01]  /*11f10*/  FSETP.NEU.FTZ.AND P0, PT, R0, -INF , PT ;  /* 0xff8000000000780b */ /* 0x000fe20003f1d000 */
[----:B------:R-:W-:Y:S01]  /*11f20*/  LDSM.16.MT88.4 R28, [R57+0xb000] ;  /* 0x00b00000391c783b */ /* 0x000fe20000004200 */
        /* <DEDUP_REMOVED lines=14> */
[----:B------:R-:W-:Y:S02]  /*12010*/  VIADD R5, R57, 0x9000 ;  /* 0x0000900039057836 */ /* 0x000fe40000000000 */
[-CC-:B------:R-:W-:Y:S01]  /*12020*/  FFMA.FTZ R125, R23, R117.reuse, -R130.reuse ;  /* 0x00000075177d7223 */ /* 0x180fe20000010882 */
[-C--:B------:R-:W-:Y:S01]  /*12030*/  FFMA.FTZ R121, R21, R117.reuse, -R130 ;  /* 0x0000007515797223 */ /* 0x080fe20000010882 */
[-CC-:B------:R-:W-:Y:S01]  /*12040*/  FFMA.FTZ R123, R11, R117.reuse, -R122.reuse ;  /* 0x000000750b7b7223 */ /* 0x180fe2000001087a */
[-C--:B------:R-:W-:Y:S01]  /*12050*/  FFMA.FTZ R118, R9, R117.reuse, -R122 ;  /* 0x0000007509767223 */ /* 0x080fe2000001087a */
[----:B------:R-:W-:Y:S02]  /*12060*/  @P2 VIADD R58, R5, 0xffffffe0 ;  /* 0xffffffe0053a2836 */ /* 0x000fe40000000000 */
[----:B------:R-:W-:Y:S01]  /*12070*/  FMUL.FTZ R8, R117, R6 ;  /* 0x0000000675087220 */ /* 0x000fe20000410000 */
[----:B------:R-:W2:Y:S01]  /*12080*/  MUFU.EX2 R55, R4 ;  /* 0x0000000400377308 */ /* 0x000ea20000000800 */
[-CC-:B------:R-:W-:Y:S01]  /*12090*/  FFMA.FTZ R116, R241, R117.reuse, -R130.reuse ;  /* 0x00000075f1747223 */ /* 0x180fe20000010882 */
[-C--:B------:R-:W-:Y:S01]  /*120a0*/  FFMA.FTZ R165, R165, R117.reuse, -R130 ;  /* 0x00000075a5a57223 */ /* 0x080fe20000010882 */
[----:B------:R-:W3:Y:S01]  /*120b0*/  LDSM.16.MT88.4 R20, [R58] ;  /* 0x000000003a14783b */ /* 0x000ee20000004200 */
[-C--:B------:R-:W-:Y:S01]  /*120c0*/  FFMA.FTZ R171, R171, R117.reuse, -R122 ;  /* 0x00000075abab7223 */ /* 0x080fe2000001087a */
[-C--:B------:R-:W-:Y:S01]  /*120d0*/  FFMA.FTZ R173, R173, R117.reuse, -R130 ;  /* 0x00000075adad7223 */ /* 0x080fe20000010882 */
[-C--:B------:R-:W-:Y:S01]  /*120e0*/  FFMA.FTZ R175, R175, R117.reuse, -R122 ;  /* 0x00000075afaf7223 */ /* 0x080fe2000001087a */
[-CC-:B------:R-:W-:Y:S03]  /*120f0*/  FFMA.FTZ R138, R233, R117.reuse, -R130.reuse ;  /* 0x00000075e98a7223 */ /* 0x180fe60000010882 */
[----:B------:R-:W4:Y:S01]  /*12100*/  MUFU.EX2 R56, R8 ;  /* 0x0000000800387308 */ /* 0x000f220000000800 */
[-C--:B------:R-:W-:Y:S01]  /*12110*/  FFMA.FTZ R185, R231, R117.reuse, -R130 ;  /* 0x00000075e7b97223 */ /* 0x080fe20000010882 */
[-CC-:B------:R-:W-:Y:S01]  /*12120*/  FFMA.FTZ R140, R229, R117.reuse, -R122.reuse ;  /* 0x00000075e58c7223 */ /* 0x180fe2000001087a */
[----:B------:R-:W5:Y:S01]  /*12130*/  LDSM.16.MT88.4 R36, [R58+0x2000] ;  /* 0x002000003a24783b */ /* 0x000f620000004200 */
[-C--:B------:R-:W-:Y:S01]  /*12140*/  FFMA.FTZ R227, R227, R117.reuse, -R122 ;  /* 0x00000075e3e37223 */ /* 0x080fe2000001087a */
[-CC-:B------:R-:W-:Y:S01]  /*12150*/  FFMA.FTZ R142, R225, R117.reuse, -R130.reuse ;  /* 0x00000075e18e7223 */ /* 0x180fe20000010882 */
[-C--:B------:R-:W-:Y:S01]  /*12160*/  FFMA.FTZ R223, R223, R117.reuse, -R130 ;  /* 0x00000075dfdf7223 */ /* 0x080fe20000010882 */
        /* <DEDUP_REMOVED lines=22> */
[C---:B------:R-:W-:Y:S01]  /*122d0*/  FMUL.FTZ R48, R56.reuse, R68 ;  /* 0x0000004438307220 */ /* 0x040fe20000410000 */
[C---:B------:R-:W-:Y:S01]  /*122e0*/  FMUL.FTZ R24, R56.reuse, R92 ;  /* 0x0000005c38187220 */ /* 0x040fe20000410000 */
[----:B------:R-:W-:Y:S03]  /*122f0*/  LDSM.16.MT88.4 R100, [R58+0x1c00] ;  /* 0x001c00003a64783b */ /* 0x000fe60000004200 */
[----:B------:R-:W4:Y:S01]  /*12300*/  MUFU.EX2 R120, R120 ;  /* 0x0000007800787308 */ /* 0x000f220000000800 */
[----:B-1----:R-:W-:Y:S01]  /*12310*/  F2FP.BF16.F32.PACK_AB R60, R121, R125 ;  /* 0x0000007d793c723e */ /* 0x002fe200000010ff */
[----:B------:R-:W-:Y:S01]  /*12320*/  FMUL.FTZ R34, R55, R86 ;  /* 0x0000005637227220 */ /* 0x000fe20000410000 */
[----:B------:R-:W-:Y:S01]  /*12330*/  FFMA.FTZ R86, R49, R117, -R122 ;  /* 0x0000007531567223 */ /* 0x000fe2000001087a */
[C---:B------:R-:W-:Y:S01]  /*12340*/  FMUL.FTZ R49, R56.reuse, R69 ;  /* 0x0000004538317220 */ /* 0x040fe20000410000 */
[----:B------:R-:W-:Y:S01]  /*12350*/  FMUL.FTZ R32, R56, R84 ;  /* 0x0000005438207220 */ /* 0x000fe20000410000 */
[----:B------:R-:W-:Y:S01]  /*12360*/  FFMA.FTZ R84, R43, R117, -R130 ;  /* 0x000000752b547223 */ /* 0x000fe20000010882 */
[----:B------:R-:W-:Y:S03]  /*12370*/  FMUL.FTZ R43, R55, R79 ;  /* 0x0000004f372b7220 */ /* 0x000fe60000410000 */
[----:B------:R-:W-:Y:S01]  /*12380*/  MUFU.EX2 R124, R124 ;  /* 0x0000007c007c7308 */ /* 0x000fe20000000800 */
[--C-:B------:R-:W-:Y:S01]  /*12390*/  FFMA.FTZ R92, R35, R117, -R122.reuse ;  /* 0x00000075235c7223 */ /* 0x100fe2000001087a */
[----:B------:R-:W-:Y:S01]  /*123a0*/  FMUL.FTZ R35, R55, R87 ;  /* 0x0000005737237220 */ /* 0x000fe20000410000 */
[--C-:B------:R-:W-:Y:S01]  /*123b0*/  FFMA.FTZ R87, R51, R117, -R122.reuse ;  /* 0x0000007533577223 */ /* 0x100fe2000001087a */
[----:B------:R-:W-:Y:S01]  /*123c0*/  FMUL.FTZ R51, R55, R71 ;  /* 0x0000004737337220 */ /* 0x000fe20000410000 */
[-C--:B------:R-:W-:Y:S01]  /*123d0*/  FFMA.FTZ R177, R177, R117.reuse, -R122 ;  /* 0x00000075b1b17223 */ /* 0x080fe2000001087a */
[----:B------:R-:W-:Y:S01]  /*123e0*/  LDSM.16.MT88.4 R68, [R57+0xb400] ;  /* 0x00b400003944783b */ /* 0x000fe20000004200 */
[-CC-:B------:R-:W-:Y:S03]  /*123f0*/  FFMA.FTZ R146, R169, R117.reuse, -R130.reuse ;  /* 0x00000075a9927223 */ /* 0x180fe60000010882 */
[----:B------:R-:W1:Y:S01]  /*12400*/  MUFU.EX2 R59, R59 ;  /* 0x0000003b003b7308 */ /* 0x000e620000000800 */
        /* <DEDUP_REMOVED lines=16> */
[----:B-1----:R-:W-:Y:S01]  /*12510*/  F2FP.BF16.F32.PACK_AB R62, R59, R124 ;  /* 0x0000007c3b3e723e */ /* 0x002fe200000010ff */
        /* <DEDUP_REMOVED lines=12> */
[----:B----4-:R-:W-:Y:S01]  /*125e0*/  F2FP.BF16.F32.PACK_AB R63, R118, R123 ;  /* 0x0000007b763f723e */ /* 0x010fe200000010ff */
[----:B------:R-:W-:Y:S01]  /*125f0*/  FADD.FTZ R123, R123, R128 ;  /* 0x000000807b7b7221 */ /* 0x000fe20000010000 */
[----:B------:R-:W-:Y:S03]  /*12600*/  FADD.FTZ R124, R124, R125 ;  /* 0x0000007d7c7c7221 */ /* 0x000fe60000010000 */
[----:B------:R-:W-:Y:S01]  /*12610*/  FADD.FTZ R123, R118, R123 ;  /* 0x0000007b767b7221 */ /* 0x000fe20000010000 */
[----:B------:R-:W-:Y:S01]  /*12620*/  FADD.FTZ R59, R59, R124 ;  /* 0x0000007c3b3b7221 */ /* 0x000fe20000010000 */
[C---:B------:R-:W-:Y:S02]  /*12630*/  HMMA.16816.F32.BF16 R4, R60.reuse, R12, R4 ;  /* 0x0000000c3c04723c */ /* 0x040fe40000041804 */
        /* <DEDUP_REMOVED lines=11> */
[----:B------:R-:W-:Y:S04]  /*126f0*/  IMAD.MOV.U32 R118, RZ, RZ, R0 ;  /* 0x000000ffff767224 */ /* 0x000fe800078e0000 */
[----:B------:R-:W-:Y:S01]  /*12700*/  MUFU.EX2 R104, R104 ;  /* 0x0000006800687308 */ /* 0x000fe20000000800 */
[C---:B---3--:R-:W-:Y:S03]  /*12710*/  HMMA.16816.F32.BF16 R12, R60.reuse, R20, R12 ;  /* 0x000000143c0c723c */ /* 0x048fe6000004180c */
[C---:B------:R-:W-:Y:S01]  /*12720*/  FMUL.FTZ R20, R56.reuse, R96 ;  /* 0x0000006038147220 */ /* 0x040fe20000410000 */
[C---:B------:R-:W-:Y:S01]  /*12730*/  FMUL.FTZ R21, R56.reuse, R97 ;  /* 0x0000006138157220 */ /* 0x040fe20000410000 */
[----:B------:R-:W-:Y:S01]  /*12740*/  FFMA.FTZ R97, R25, R117, -R130 ;  /* 0x0000007519617223 */ /* 0x000fe20000010882 */
[C---:B------:R-:W-:Y:S03]  /*12750*/  FMUL.FTZ R25, R56.reuse, R93 ;  /* 0x0000005d38197220 */ /* 0x040fe60000410000 */
        /* <DEDUP_REMOVED lines=8> */
[C---:B------:R-:W-:Y:S03]  /*127e0*/  HMMA.16816.F32.BF16 R20, R60.reuse, R28, R20 ;  /* 0x0000001c3c14723c */ /* 0x040fe60000041814 */
[C---:B------:R-:W-:Y:S01]  /*127f0*/  FMUL.FTZ R28, R56.reuse, R88 ;  /* 0x00000058381c7220 */ /* 0x040fe20000410000 */
[C---:B------:R-:W-:Y:S01]  /*12800*/  FMUL.FTZ R29, R56.reuse, R89 ;  /* 0x00000059381d7220 */ /* 0x040fe20000410000 */
[----:B------:R-:W-:Y:S01]  /*12810*/  FFMA.FTZ R89, R33, R117, -R122 ;  /* 0x0000007521597223 */ /* 0x000fe2000001087a */
[C---:B------:R-:W-:Y:S01]  /*12820*/  FMUL.FTZ R33, R56.reuse, R85 ;  /* 0x0000005538217220 */ /* 0x040fe20000410000 */
[--C-:B------:R-:W-:Y:S01]  /*12830*/  FFMA.FTZ R85, R41, R117, -R130.reuse ;  /* 0x0000007529557223 */ /* 0x100fe20000010882 */
[C---:B------:R-:W-:Y:S01]  /*12840*/  HMMA.16816.F32.BF16 R24, R60.reuse, R30, R24 ;  /* 0x0000001e3c18723c */ /* 0x040fe20000041818 */
[----:B------:R-:W3:Y:S02]  /*12850*/  MUFU.EX2 R97, R97 ;  /* 0x0000006100617308 */ /* 0x000ee40000000800 */
[C---:B------:R-:W-:Y:S01]  /*12860*/  FMUL.FTZ R30, R55.reuse, R90 ;  /* 0x0000005a371e7220 */ /* 0x040fe20000410000 */
[----:B------:R-:W-:Y:S01]  /*12870*/  FMUL.FTZ R31, R55, R91 ;  /* 0x0000005b371f7220 */ /* 0x000fe20000410000 */
[----:B------:R-:W-:Y:S01]  /*12880*/  FMUL.FTZ R41, R56, R77 ;  /* 0x0000004d38297220 */ /* 0x000fe20000410000 */
[-C--:B------:R-:W-:Y:S01]  /*12890*/  FFMA.FTZ R88, R136, R117.reuse, -R130 ;  /* 0x0000007588587223 */ /* 0x080fe20000010882 */
[----:B------:R-:W4:Y:S01]  /*128a0*/  LDSM.16.MT88.4 R76, [R57+0x9400] ;  /* 0x00940000394c783b */ /* 0x000f220000004200 */
[-CC-:B------:R-:W-:Y:S03]  /*128b0*/  FFMA.FTZ R90, R132, R117.reuse, -R122.reuse ;  /* 0x00000075845a7223 */ /* 0x180fe6000001087a */
[----:B------:R-:W-:Y:S01]  /*128c0*/  MUFU.EX2 R89, R89 ;  /* 0x0000005900597308 */ /* 0x000fe20000000800 */
[----:B------:R-:W-:Y:S01]  /*128d0*/  FFMA.FTZ R132, R239, R117, -R122 ;  /* 0x00000075ef847223 */ /* 0x000fe2000001087a */
[C---:B-----5:R-:W-:Y:S03]  /*128e0*/  HMMA.16816.F32.BF16 R28, R60.reuse, R36, R28 ;  /* 0x000000243c1c723c */ /* 0x060fe6000004181c */
[C---:B------:R-:W-:Y:S01]  /*128f0*/  FMUL.FTZ R36, R56.reuse, R80 ;  /* 0x0000005038247220 */ /* 0x040fe20000410000 */
[----:B------:R-:W-:Y:S01]  /*12900*/  FMUL.FTZ R37, R56, R81 ;  /* 0x0000005138257220 */ /* 0x000fe20000410000 */
[-CC-:B------:R-:W-:Y:S03]  /*12910*/  FFMA.FTZ R91, R134, R117.reuse, -R130.reuse ;  /* 0x00000075865b7223 */ /* 0x180fe60000010882 */
[----:B------:R-:W-:Y:S01]  /*12920*/  MUFU.EX2 R85, R85 ;  /* 0x0000005500557308 */ /* 0x000fe20000000800 */
[----:B------:R-:W-:Y:S01]  /*12930*/  FFMA.FTZ R134, R237, R117, -R130 ;  /* 0x00000075ed867223 */ /* 0x000fe20000010882 */
[C---:B------:R-:W-:Y:S03]  /*12940*/  HMMA.16816.F32.BF16 R32, R60.reuse, R38, R32 ;  /* 0x000000263c20723c */ /* 0x040fe60000041820 */
[C---:B------:R-:W-:Y:S01]  /*12950*/  FMUL.FTZ R38, R55.reuse, R82 ;  /* 0x0000005237267220 */ /* 0x040fe20000410000 */
[----:B------:R-:W-:Y:S01]  /*12960*/  FMUL.FTZ R39, R55, R83 ;  /* 0x0000005337277220 */ /* 0x000fe20000410000 */
[----:B------:R-:W-:Y:S01]  /*12970*/  FFMA.FTZ R136, R235, R117, -R122 ;  /* 0x00000075eb887223 */ /* 0x000fe2000001087a */
        /* <DEDUP_REMOVED lines=9> */
[----:B------:R-:W5:Y:S01]  /*12a10*/  MUFU.EX2 R92, R92 ;  /* 0x0000005c005c7308 */ /* 0x000f620000000800 */
[----:B------:R-:W4:Y:S01]  /*12a20*/  LDSM.16.MT88.4 R72, [R58+0x400] ;  /* 0x000400003a48783b */ /* 0x000f220000004200 */
[C---:B--2---:R-:W-:Y:S08]  /*12a30*/  HMMA.16816.F32.BF16 R44, R60.reuse, R64, R44 ;  /* 0x000000403c2c723c */ /* 0x044ff0000004182c */
[----:B------:R-:W-:Y:S01]  /*12a40*/  MUFU.EX2 R132, R132 ;  /* 0x0000008400847308 */ /* 0x000fe20000000800 */
[----:B------:R-:W-:Y:S01]  /*12a50*/  HMMA.16816.F32.BF16 R48, R60, R66, R48 ;  /* 0x000000423c30723c */ /* 0x000fe20000041830 */
[----:B------:R-:W2:Y:S08]  /*12a60*/  LDSM.16.MT88.4 R64, [R58+0x2400] ;  /* 0x002400003a40783b */ /* 0x000eb00000004200 */
[----:B------:R-:W2:Y:S01]  /*12a70*/  MUFU.EX2 R91, R91 ;  /* 0x0000005b005b7308 */ /* 0x000ea20000000800 */
[----:B-1----:R-:W-:Y:S02]  /*12a80*/  F2FP.BF16.F32.PACK_AB R63, R86, R87 ;  /* 0x00000057563f723e */ /* 0x002fe400000010ff */
[----:B---3--:R-:W-:Y:S01]  /*12a90*/  F2FP.BF16.F32.PACK_AB R60, R97, R104 ;  /* 0x00000068613c723e */ /* 0x008fe200000010ff */
[----:B------:R-:W-:Y:S01]  /*12aa0*/  FADD.FTZ R104, R104, R59 ;  /* 0x0000003b68687221 */ /* 0x000fe20000010000 */
[----:B-----5:R-:W-:Y:S01]  /*12ab0*/  F2FP.BF16.F32.PACK_AB R61, R89, R92 ;  /* 0x0000005c593d723e */ /* 0x020fe200000010ff */
[----:B------:R-:W-:Y:S01]  /*12ac0*/  FADD.FTZ R92, R92, R123 ;  /* 0x0000007b5c5c7221 */ /* 0x000fe20000010000 */
[----:B------:R-:W-:Y:S01]  /*12ad0*/  F2FP.BF16.F32.PACK_AB R62, R85, R84 ;  /* 0x00000054553e723e */ /* 0x000fe200000010ff */
[----:B------:R-:W-:Y:S02]  /*12ae0*/  FADD.FTZ R97, R97, R104 ;  /* 0x0000006861617221 */ /* 0x000fe40000010000 */
[----:B------:R-:W1:Y:S01]  /*12af0*/  MUFU.EX2 R99, R99 ;  /* 0x0000006300637308 */ /* 0x000e620000000800 */
[----:B------:R-:W-:Y:S01]  /*12b00*/  FADD.FTZ R92, R89, R92 ;  /* 0x0000005c595c7221 */ /* 0x000fe20000010000 */
[----:B------:R-:W-:Y:S02]  /*12b10*/  FADD.FTZ R84, R84, R97 ;  /* 0x0000006154547221 */ /* 0x000fe40000010000 */
[C---:B----4-:R-:W-:Y:S03]  /*12b20*/  HMMA.16816.F32.BF16 R4, R60.reuse, R76, R4 ;  /* 0x0000004c3c04723c */ /* 0x050fe60000041804 */
[----:B------:R-:W-:Y:S01]  /*12b30*/  FADD.FTZ R87, R87, R92 ;  /* 0x0000005c57577221 */ /* 0x000fe20000010000 */
[----:B------:R-:W-:Y:S01]  /*12b40*/  FADD.FTZ R85, R85, R84 ;  /* 0x0000005455557221 */ /* 0x000fe20000010000 */
[----:B------:R-:W-:Y:S01]  /*12b50*/  LDSM.16.MT88.4 R92, [R57+0xcc00] ;  /* 0x00cc0000395c783b */ /* 0x000fe20000004200 */
[----:B------:R-:W3:Y:S01]  /*12b60*/  MUFU.EX2 R96, R96 ;  /* 0x0000006000607308 */ /* 0x000ee20000000800 */
[----:B------:R-:W-:Y:S01]  /*12b70*/  FADD.FTZ R87, R86, R87 ;  /* 0x0000005756577221 */ /* 0x000fe20000010000 */
[C---:B------:R-:W-:Y:S05]  /*12b80*/  HMMA.16816.F32.BF16 R8, R60.reuse, R78, R8 ;  /* 0x0000004e3c08723c */ /* 0x040fea0000041808 */
[----:B------:R-:W4:Y:S03]  /*12b90*/  LDSM.16.MT88.4 R76, [R57+0xd400] ;  /* 0x00d40000394c783b */ /* 0x000f260000004200 */
[----:B------:R-:W5:Y:S01]  /*12ba0*/  MUFU.EX2 R98, R98 ;  /* 0x0000006200627308 */ /* 0x000f620000000800 */
[C---:B------:R-:W-:Y:S09]  /*12bb0*/  HMMA.16816.F32.BF16 R12, R60.reuse, R72, R12 ;  /* 0x000000483c0c723c */ /* 0x040ff2000004180c */
        /* <DEDUP_REMOVED lines=9> */
[C---:B--2---:R-:W-:Y:S09]  /*12c50*/  HMMA.16816.F32.BF16 R28, R60.reuse, R64, R28 ;  /* 0x000000403c1c723c */ /* 0x044ff2000004181c */
[----:B------:R-:W-:Y:S01]  /*12c60*/  MUFU.EX2 R136, R136 ;  /* 0x0000008800887308 */ /* 0x000fe20000000800 */
[C---:B------:R-:W-:Y:S01]  /*12c70*/  HMMA.16816.F32.BF16 R32, R60.reuse, R66, R32 ;  /* 0x000000423c20723c */ /* 0x040fe20000041820 */
[----:B------:R-:W2:Y:S08]  /*12c80*/  LDSM.16.MT88.4 R64, [R58+0x800] ;  /* 0x000800003a40783b */ /* 0x000eb00000004200 */
[----:B------:R-:W2:Y:S01]  /*12c90*/  MUFU.EX2 R175, R175 ;  /* 0x000000af00af7308 */ /* 0x000ea20000000800 */
[C---:B----4-:R-:W-:Y:S09]  /*12ca0*/  HMMA.16816.F32.BF16 R36, R60.reuse, R76, R36 ;  /* 0x0000004c3c24723c */ /* 0x050ff20000041824 */
[----:B------:R-:W-:Y:S01]  /*12cb0*/  MUFU.EX2 R138, R138 ;  /* 0x0000008a008a7308 */ /* 0x000fe20000000800 */
[C---:B------:R-:W-:Y:S01]  /*12cc0*/  HMMA.16816.F32.BF16 R40, R60.reuse, R78, R40 ;  /* 0x0000004e3c28723c */ /* 0x040fe20000041828 */
[----:B------:R-:W4:Y:S08]  /*12cd0*/  LDSM.16.MT88.4 R76, [R57+0xb800] ;  /* 0x00b80000394c783b */ /* 0x000f300000004200 */
[----:B------:R-:W4:Y:S01]  /*12ce0*/  MUFU.EX2 R185, R185 ;  /* 0x000000b900b97308 */ /* 0x000f220000000800 */
        /* <DEDUP_REMOVED lines=8> */
[----:B---3--:R-:W-:Y:S02]  /*12d70*/  F2FP.BF16.F32.PACK_AB R62, R105, R96 ;  /* 0x00000060693e723e */ /* 0x008fe400000010ff */
[----:B------:R-:W3:Y:S01]  /*12d80*/  MUFU.EX2 R227, R227 ;  /* 0x000000e300e37308 */ /* 0x000ee20000000800 */
[----:B-----5:R-:W-:Y:S01]  /*12d90*/  F2FP.BF16.F32.PACK_AB R63, R107, R98 ;  /* 0x000000626b3f723e */ /* 0x020fe200000010ff */
[----:B------:R-:W-:Y:S01]  /*12da0*/  LDSM.16.MT88.4 R84, [R58+0x3c00] ;  /* 0x003c00003a54783b */ /* 0x000fe20000004200 */
[----:B------:R-:W-:Y:S01]  /*12db0*/  FADD.FTZ R99, R99, R90 ;  /* 0x0000005a63637221 */ /* 0x000fe20000010000 */
[----:B------:R-:W-:Y:S03]  /*12dc0*/  FADD.FTZ R91, R91, R88 ;  /* 0x000000585b5b7221 */ /* 0x000fe60000010000 */
[----:B------:R-:W-:Y:S01]  /*12dd0*/  FADD.FTZ R98, R98, R99 ;  /* 0x0000006362627221 */ /* 0x000fe20000010000 */
[C---:B------:R-:W-:Y:S02]  /*12de0*/  HMMA.16816.F32.BF16 R4, R60.reuse, R68, R4 ;  /* 0x000000443c04723c */ /* 0x040fe40000041804 */
[----:B------:R-:W-:Y:S01]  /*12df0*/  MUFU.EX2 R142, R142 ;  /* 0x0000008e008e7308 */ /* 0x000fe20000000800 */
[----:B------:R-:W-:Y:S05]  /*12e00*/  FADD.FTZ R96, R96, R91 ;  /* 0x0000005b60607221 */ /* 0x000fea0000010000 */
[C---:B------:R-:W-:Y:S01]  /*12e10*/  HMMA.16816.F32.BF16 R8, R60.reuse, R70, R8 ;  /* 0x000000463c08723c */ /* 0x040fe20000041808 */
[----:B------:R-:W5:Y:S03]  /*12e20*/  LDSM.16.MT88.4 R68, [R57+0xd800] ;  /* 0x00d800003944783b */ /* 0x000f660000004200 */
[----:B------:R-:W3:Y:S04]  /*12e30*/  MUFU.EX2 R223, R223 ;  /* 0x000000df00df7308 */ /* 0x000ee80000000800 */
[C---:B--2---:R-:W-:Y:S06]  /*12e40*/  HMMA.16816.F32.BF16 R12, R60.reuse, R64, R12 ;  /* 0x000000403c0c723c */ /* 0x044fec000004180c */
[----:B------:R-:W-:Y:S02]  /*12e50*/  MUFU.EX2 R144, R144 ;  /* 0x0000009000907308 */ /* 0x000fe40000000800 */
[C---:B------:R-:W-:Y:S01]  /*12e60*/  HMMA.16816.F32.BF16 R16, R60.reuse, R66, R16 ;  /* 0x000000423c10723c */ /* 0x040fe20000041810 */
[----:B------:R-:W2:Y:S07]  /*12e70*/  LDSM.16.MT88.4 R64, [R58+0x4800] ;  /* 0x004800003a40783b */ /* 0x000eae0000004200 */
        /* <DEDUP_REMOVED lines=29> */
[----:B------:R-:W-:Y:S07]  /*13050*/  LDSM.16.MT88.4 R76, [R58+0x4c00] ;  /* 0x004c00003a4c783b */ /* 0x000fee0000004200 */
[----:B------:R-:W-:Y:S01]  /*13060*/  MUFU.EX2 R147, R147 ;  /* 0x0000009300937308 */ /* 0x000fe20000000800 */
[C---:B-1----:R-:W-:Y:S09]  /*13070*/  HMMA.16816.F32.BF16 R12, R60.reuse, R72, R12 ;  /* 0x000000483c0c723c */ /* 0x042ff2000004180c */
[----:B------:R-:W1:Y:S01]  /*13080*/  MUFU.EX2 R156, R156 ;  /* 0x0000009c009c7308 */ /* 0x000e620000000800 */
        /* <DEDUP_REMOVED lines=8> */
[C---:B--2---:R-:W-:Y:S09]  /*13110*/  HMMA.16816.F32.BF16 R28, R60.reuse, R64, R28 ;  /* 0x000000403c1c723c */ /* 0x044ff2000004181c */
[----:B------:R-:W2:Y:S01]  /*13120*/  MUFU.EX2 R160, R160 ;  /* 0x000000a000a07308 */ /* 0x000ea20000000800 */
        /* <DEDUP_REMOVED lines=26> */
[----:B------:R-:W-:Y:S07]  /*132d0*/  LDSM.16.MT88.4 R76, [R58+0x5400] ;  /* 0x005400003a4c783b */ /* 0x000fee0000004200 */
[C---:B----4-:R-:W-:Y:S08]  /*132e0*/  HMMA.16816.F32.BF16 R36, R60.reuse, R68, R36 ;  /* 0x000000443c24723c */ /* 0x050ff00000041824 */
        /* <DEDUP_REMOVED lines=44> */
[C---:B----4-:R-:W-:Y:S03]  /*135b0*/  HMMA.16816.F32.BF16 R28, R60.reuse, R72, R28 ;  /* 0x000000483c1c723c */ /* 0x050fe6000004181c */
[----:B------:R-:W1:Y:S05]  /*135c0*/  MUFU.EX2 R65, R65 ;  /* 0x0000004100417308 */ /* 0x000e6a0000000800 */
[C---:B------:R-:W-:Y:S05]  /*135d0*/  HMMA.16816.F32.BF16 R32, R60.reuse, R74, R32 ;  /* 0x0000004a3c20723c */ /* 0x040fea0000041820 */
[----:B------:R-:W-:Y:S03]  /*135e0*/  MUFU.EX2 R66, R66 ;  /* 0x0000004200427308 */ /* 0x000fe60000000800 */
[C---:B--2---:R-:W-:Y:S07]  /*135f0*/  HMMA.16816.F32.BF16 R36, R60.reuse, R68, R36 ;  /* 0x000000443c24723c */ /* 0x044fee0000041824 */
[----:B------:R-:W2:Y:S01]  /*13600*/  MUFU.EX2 R67, R130 ;  /* 0x0000008200437308 */ /* 0x000ea20000000800 */
[----:B---3--:R-:W-:Y:S02]  /*13610*/  F2FP.BF16.F32.PACK_AB R68, R162, R135 ;  /* 0x00000087a244723e */ /* 0x008fe400000010ff */
        /* <DEDUP_REMOVED lines=65> */
.L_x_4668:
        /* <DEDUP_REMOVED lines=10> */
.L_x_4687:
[----:B----4-:R-:W-:Y:S01]  /*13ad0*/  FADD.FTZ R11, R10, R11 ;  /* 0x0000000b0a0b7221 */ /* 0x010fe20000010000 */
[----:B------:R-:W2:Y:S01]  /*13ae0*/  MUFU.RCP R4, R8 ;  /* 0x0000000800047308 */ /* 0x000ea20000001000 */
[----:B------:R-:W-:Y:S02]  /*13af0*/  SHF.L.U32 R6, R180, 0x1, RZ ;  /* 0x00000001b4067819 */ /* 0x000fe400000006ff */
[----:B------:R-:W-:Y:S02]  /*13b00*/  FSETP.NE.FTZ.AND P3, PT, R8, RZ, PT ;  /* 0x000000ff0800720b */ /* 0x000fe40003f75000 */
[----:B------:R-:W-:Y:S02]  /*13b10*/  LOP3.LUT R6, R119, 0x6, R6, 0xf8, !PT ;  /* 0x0000000677067812 */ /* 0x000fe400078ef806 */
[----:B------:R-:W-:Y:S01]  /*13b20*/  FSETP.NE.FTZ.AND P1, PT, R11, RZ, PT ;  /* 0x000000ff0b00720b */ /* 0x000fe20003f35000 */
[----:B------:R-:W4:Y:S01]  /*13b30*/  MUFU.RCP R5, R11 ;  /* 0x0000000b00057308 */ /* 0x000f220000001000 */
[----:B------:R-:W-:-:S02]  /*13b40*/  LOP3.LUT R6, R6, 0x20, R193, 0xf8, !PT ;  /* 0x0000002006067812 */ /* 0x000fc400078ef8c1 */
[----:B------:R-:W-:-:S04]  /*13b50*/  LOP3.LUT R193, R193, 0xc0, RZ, 0xc0, !PT ;  /* 0x000000c0c1c17812 */ /* 0x000fc800078ec0ff */
[----:B------:R-:W-:Y:S02]  /*13b60*/  LOP3.LUT R193, R193, 0x18, R180, 0xf8, !PT ;  /* 0x00000018c1c17812 */ /* 0x000fe400078ef8b4 */
[----:B--2---:R-:W-:Y:S02]  /*13b70*/  FSEL R4, R4, 1, P3 ;  /* 0x3f80000004047808 */ /* 0x004fe40001800000 */
[----:B------:R-:W-:-:S03]  /*13b80*/  LOP3.LUT R6, R6, R193, RZ, 0xfc, !PT ;  /* 0x000000c106067212 */ /* 0x000fc600078efcff */
[C---:B------:R-:W-:Y:S01]  /*13b90*/  FMUL.FTZ R112, R4.reuse, R112 ;  /* 0x0000007004707220 */ /* 0x040fe20000410000 */
[C---:B------:R-:W-:Y:S01]  /*13ba0*/  FMUL.FTZ R113, R4.reuse, R113 ;  /* 0x0000007104717220 */ /* 0x040fe20000410000 */
[C---:B------:R-:W-:Y:S01]  /*13bb0*/  FMUL.FTZ R108, R4.reuse, R108 ;  /* 0x0000006c046c7220 */ /* 0x040fe20000410000 */
        /* <DEDUP_REMOVED lines=24> */
[----:B------:R-:W-:Y:S01]  /*13d40*/  LEA R183, R6, R183, 0x1 ;  /* 0x000000b706b77211 */ /* 0x000fe200078e08ff */
[----:B------:R-:W-:Y:S01]  /*13d50*/  FMUL.FTZ R110, R5, R110 ;  /* 0x0000006e056e7220 */ /* 0x000fe20000410000 */
[----:B------:R-:W-:Y:S01]  /*13d60*/  LOP3.LUT R4, R181, 0x20, RZ, 0xc0, !PT ;  /* 0x00000020b5047812 */ /* 0x000fe200078ec0ff */
        /* <DEDUP_REMOVED lines=73> */
[----:B------:R-:W4:Y:S01]  /*14200*/  LD.E.U8 R4, desc[UR4][R2.64+0x1c8] ;  /* 0x0001c80402047980 */ /* 0x000f22000c101100 */
[----:B------:R-:W-:-:S03]  /*14210*/  ISETP.NE.AND P2, PT, R214, -0x1, PT ;  /* 0xffffffffd600780c */ /* 0x000fc60003f45270 */
[----:B------:R-:W3:Y:S04]  /*14220*/  LD.E.64 R40, desc[UR4][R2.64+0x88] ;  /* 0x0000880402287980 */ /* 0x000ee8000c101b00 */
[----:B------:R1:W5:Y:S06]  /*14230*/  LD.E.64 R36, desc[UR4][R2.64+0x90] ;  /* 0x0000900402247980 */ /* 0x00036c000c101b00 */
[----:B------:R1:W5:Y:S01]  /*14240*/  @!P2 LD.E.64 R38, desc[UR4][R2.64+0x80] ;  /* 0x000080040226a980 */ /* 0x000362000c101b00 */
[----:B----4-:R-:W-:-:S13]  /*14250*/  ISETP.NE.AND P0, PT, R4, RZ, PT ;  /* 0x000000ff0400720c */ /* 0x010fda0003f05270 */
[----:B------:R-:W4:Y:S04]  /*14260*/  @!P0 LD.E R4, desc[UR4][R2.64+0x60] ;  /* 0x0000600402048980 */ /* 0x000f28000c101900 */
[----:B------:R-:W4:Y:S01]  /*14270*/  @!P0 LD.E R30, desc[UR4][R2.64+0xb4] ;  /* 0x0000b404021e8980 */ /* 0x000f22000c101900 */
[----:B------:R-:W2:Y:S08]  /*14280*/  @P1 MUFU.LG2 R11, R11 ;  /* 0x0000000b000b1308 */ /* 0x000eb00000000c00 */
[----:B------:R-:W1:Y:S01]  /*14290*/  @P3 MUFU.LG2 R8, R8 ;  /* 0x0000000800083308 */ /* 0x000e620000000c00 */
[----:B------:R-:W-:Y:S01]  /*142a0*/  BSSY.RECONVERGENT B0, `(.L_x_4677) ;  /* 0x0000011000007945 */ /* 0x000fe20003800200 */
[----:B------:R-:W-:Y:S01]  /*142b0*/  MOV R28, 0x7f800000 ;  /* 0x7f800000001c7802 */ /* 0x000fe20000000f00 */
[----:B---3--:R-:W-:Y:S01]  /*142c0*/  @P2 IMAD.WIDE.U32 R42, R40, R214, RZ ;  /* 0x000000d6282a2225 */ /* 0x008fe200078e00ff */
[----:B------:R-:W-:-:S03]  /*142d0*/  MOV R29, 0x7f800000 ;  /* 0x7f800000001d7802 */ /* 0x000fc60000000f00 */
[----:B--2---:R-:W-:-:S04]  /*142e0*/  @P1 FMUL.FTZ R5, R11, 0.69314718246459960938 ;  /* 0x3f3172180b051820 */ /* 0x004fc80000410000 */
[----:B-----5:R-:W-:Y:S01]  /*142f0*/  @P1 FFMA.FTZ R28, R7, R0, R5 ;  /* 0x00000000071c1223 */ /* 0x020fe20000010005 */
[----:B-1----:R-:W-:Y:S01]  /*14300*/  @P3 FMUL.FTZ R6, R8, 0.69314718246459960938 ;  /* 0x3f31721808063820 */ /* 0x002fe20000410000 */
[----:B------:R-:W-:-:S03]  /*14310*/  @P2 IMAD R0, R41, R214, RZ ;  /* 0x000000d629002224 */ /* 0x000fc600078e02ff */
[----:B------:R-:W-:Y:S01]  /*14320*/  @P3 FFMA.FTZ R29, R7, R52, R6 ;  /* 0x00000034071d3223 */ /* 0x000fe20000010006 */
[----:B----4-:R-:W-:-:S04]  /*14330*/  @!P0 IMAD R9, R4, R205, R206 ;  /* 0x000000cd04098224 */ /* 0x010fc800078e02ce */
[----:B------:R-:W-:Y:S01]  /*14340*/  @!P0 IMAD R30, R9, R30, RZ ;  /* 0x0000001e091e8224 */ /* 0x000fe200078e02ff */
[----:B------:R-:W-:Y:S06]  /*14350*/  @!P0 BRA `(.L_x_4678) ;  /* 0x0000000000148947 */ /* 0x000fec0003800000 */
[----:B------:R-:W2:Y:S04]  /*14360*/  @!P2 LD.E R4, desc[UR4][R2.64+0xb4] ;  /* 0x0000b4040204a980 */ /* 0x000ea8000c101900 */
[----:B------:R-:W3:Y:S01]  /*14370*/  LD.E R5, desc[UR4][R2.64+0xd4] ;  /* 0x0000d40402057980 */ /* 0x000ee2000c101900 */
[----:B--2---:R-:W-:Y:S02]  /*14380*/  @!P2 IMAD R214, R4, R205, RZ ;  /* 0x000000cd04d6a224 */ /* 0x004fe400078e02ff */
[----:B---3--:R-:W-:-:S05]  /*14390*/  IMAD R5, R5, R206, RZ ;  /* 0x000000ce05057224 */ /* 0x008fca00078e02ff */
[----:B------:R-:W-:Y:S02]  /*143a0*/  IADD3 R30, PT, PT, R5, R214, RZ ;  /* 0x000000d6051e7210 */ /* 0x000fe40007ffe0ff */
.L_x_4678:
[----:B------:R-:W-:Y:S05]  /*143b0*/  BSYNC.RECONVERGENT B0 ;  /* 0x0000000000007941 */ /* 0x000fea0003800200 */
.L_x_4677:
[----:B------:R1:W5:Y:S01]  /*143c0*/  LD.E.64 R44, desc[UR4][R2.64+0x70] ;  /* 0x00007004022c7980 */ /* 0x000362000c101b00 */
[----:B------:R-:W-:Y:S05]  /*143d0*/  WARPSYNC.ALL ;  /* 0x0000000000007948 */ /* 0x000fea0003800000 */
[----:B------:R1:W5:Y:S01]  /*143e0*/  LD.E.64 R46, desc[UR4][R2.64+0xa0] ;  /* 0x0000a004022e7980 */ /* 0x000362000c101b00 */
[----:B------:R-:W-:Y:S01]  /*143f0*/  BAR.SYNC.DEFER_BLOCKING 0x0 ;  /* 0x0000000000007b1d */ /* 0x000fe20000010000 */
[----:B------:R-:W-:Y:S01]  /*14400*/  LOP3.LUT P0, RZ, R180, 0x3, RZ, 0xc0, !PT ;  /* 0x00000003b4ff7812 */ /* 0x000fe2000780c0ff */
[----:B------:R-:W-:Y:S01]  /*14410*/  IMAD.SHL.U32 R207, R207, 0x40, RZ ;  /* 0x00000040cfcf7824 */ /* 0x000fe200078e00ff */
        /* <DEDUP_REMOVED lines=21> */
.L_x_4680:
[----:B------:R-:W-:Y:S05]  /*14570*/  BSYNC.RECONVERGENT B0 ;  /* 0x0000000000007941 */ /* 0x000fea0003800200 */
.L_x_4679:
        /* <DEDUP_REMOVED lines=31> */
.L_x_4682:
[----:B------:R-:W-:Y:S05]  /*14770*/  BSYNC.RECONVERGENT B0 ;  /* 0x0000000000007941 */ /* 0x000fea0003800200 */
.L_x_4681:
[----:B------:R-:W-:-:S04]  /*14780*/  MOV R205, 0x0 ;  /* 0x0000000000cd7802 */ /* 0x000fc80000000f00 */
[----:B-12345:R-:W-:Y:S05]  /*14790*/  @P0 RET.REL.NODEC R204 `(_ZN5flash24flash_fwd_splitkv_kernelI23Flash_fwd_kernel_traitsILi96ELi64ELi128ELi4ELb0ELb0EN7cutlass10bfloat16_tE19Flash_kernel_traitsILi96ELi64ELi128ELi4ES3_EELb0ELb1ELb1ELb0ELb0ELb0ELb0ELb0EEEvNS_16Flash_fwd_paramsE) ;  /* 0xfffffeb8cc180950 */ /* 0x03efea0003c3ffff */
        /* <DEDUP_REMOVED lines=16> */
[----:B-1----:R-:W-:Y:S05]  /*148a0*/  @P0 RET.REL.NODEC R204 `(_ZN5flash24flash_fwd_splitkv_kernelI23Flash_fwd_kernel_traitsILi96ELi64ELi128ELi4ELb0ELb0EN7cutlass10bfloat16_tE19Flash_kernel_traitsILi96ELi64ELi128ELi4ES3_EELb0ELb1ELb1ELb0ELb0ELb0ELb0ELb0EEEvNS_16Flash_fwd_paramsE) ;  /* 0xfffffeb4ccd40950 */ /* 0x002fea0003c3ffff */
[----:B------:R-:W-:Y:S01]  /*148b0*/  MOV R205, 0x0 ;  /* 0x0000000000cd7802 */ /* 0x000fe20000000f00 */
[----:B------:R1:W-:Y:S03]  /*148c0*/  ST.E.128 desc[UR4][R2.64+0x80], R24 ;  /* 0x0000801802007985 */ /* 0x0003e6000c101d04 */
[----:B-1----:R-:W-:Y:S05]  /*148d0*/  RET.REL.NODEC R204 `(_ZN5flash24flash_fwd_splitkv_kernelI23Flash_fwd_kernel_traitsILi96ELi64ELi128ELi4ELb0ELb0EN7cutlass10bfloat16_tE19Flash_kernel_traitsILi96ELi64ELi128ELi4ES3_EELb0ELb1ELb1ELb0ELb0ELb0ELb0ELb0EEEvNS_16Flash_fwd_paramsE) ;  /* 0xfffffeb4ccc87950 */ /* 0x002fea0003c3ffff */
.L_x_4676:
[----:B------:R-:W-:Y:S01]  /*148e0*/  MOV R5, 0x2 ;  /* 0x0000000200057802 */ /* 0x000fe20000000f00 */
[----:B------:R-:W-:Y:S01]  /*148f0*/  IMAD.MOV.U32 R4, RZ, RZ, 0x1f ;  /* 0x0000001fff047424 */ /* 0x000fe200078e00ff */
[----:B------:R-:W-:-:S07]  /*14900*/  MOV R6, 0xffffffff ;  /* 0xffffffff00067802 */ /* 0x000fce0000000f00 */
[----:B-1---5:R-:W-:Y:S05]  /*14910*/  WARPSYNC.COLLECTIVE R6, `(.L_x_4683) ;  /* 0x0000000006087348 */ /* 0x022fea0003c00000 */
[----:B------:R2:W3:Y:S02]  /*14920*/  SHFL.BFLY P0, R11, R217, R5, R4 ;  /* 0x0c000005d90b7389 */ /* 0x0004e40000000004 */
[----:B-123-5:R-:W-:Y:S05]  /*14930*/  ENDCOLLECTIVE ;  /* 0x000000000000791b */ /* 0x02efea0003800000 */
.L_x_4683:
[----:B------:R-:W-:Y:S02]  /*14940*/  IMAD.MOV.U32 R8, RZ, RZ, R11 ;  /* 0x000000ffff087224 */ /* 0x000fe400078e000b */
[----:B------:R-:W-:Y:S02]  /*14950*/  IMAD.MOV.U32 R5, RZ, RZ, 0x1 ;  /* 0x00000001ff057424 */ /* 0x000fe400078e00ff */
[----:B------:R-:W-:-:S05]  /*14960*/  FADD.FTZ R9, R8, R217 ;  /* 0x000000d908097221 */ /* 0x000fca0000010000 */
[----:B------:R-:W-:-:S07]  /*14970*/  MOV R217, R9 ;  /* 0x0000000900d97202 */ /* 0x000fce0000000f00 */
[----:B------:R-:W-:Y:S05]  /*14980*/  WARPSYNC.COLLECTIVE R6, `(.L_x_4684) ;  /* 0x0000000006087348 */ /* 0x000fea0003c00000 */
[----:B------:R1:W2:Y:S02]  /*14990*/  SHFL.BFLY P0, R11, R217, R5, R4 ;  /* 0x0c000005d90b7389 */ /* 0x0002a40000000004 */
[----:B-12---:R-:W-:Y:S05]  /*149a0*/  ENDCOLLECTIVE ;  /* 0x000000000000791b */ /* 0x006fea0003800000 */
.L_x_4684:
[----:B------:R-:W-:Y:S01]  /*149b0*/  MOV R217, R222 ;  /* 0x000000de00d97202 */ /* 0x000fe20000000f00 */
[----:B------:R-:W-:Y:S01]  /*149c0*/  IMAD.MOV.U32 R5, RZ, RZ, 0x2 ;  /* 0x00000002ff057424 */ /* 0x000fe200078e00ff */
[----:B------:R-:W-:-:S07]  /*149d0*/  MOV R8, R11 ;  /* 0x0000000b00087202 */ /* 0x000fce0000000f00 */
[----:B------:R-:W-:Y:S05]  /*149e0*/  WARPSYNC.COLLECTIVE R6, `(.L_x_4685) ;  /* 0x0000000006087348 */ /* 0x000fea0003c00000 */
[----:B------:R1:W2:Y:S02]  /*149f0*/  SHFL.BFLY P0, R11, R217, R5, R4 ;  /* 0x0c000005d90b7389 */ /* 0x0002a40000000004 */
[----:B-12---:R-:W-:Y:S05]  /*14a00*/  ENDCOLLECTIVE ;  /* 0x000000000000791b */ /* 0x006fea0003800000 */
.L_x_4685:
[----:B------:R-:W-:Y:S01]  /*14a10*/  FADD.FTZ R8, R9, R8 ;  /* 0x0000000809087221 */ /* 0x000fe20000010000 */
[----:B------:R-:W-:Y:S01]  /*14a20*/  FADD.FTZ R10, R11, R222 ;  /* 0x000000de0b0a7221 */ /* 0x000fe20000010000 */
[----:B------:R-:W-:-:S04]  /*14a30*/  MOV R5, 0x1 ;  /* 0x0000000100057802 */ /* 0x000fc80000000f00 */
[----:B------:R-:W-:-:S07]  /*14a40*/  MOV R217, R10 ;  /* 0x0000000a00d97202 */ /* 0x000fce0000000f00 */
[----:B------:R-:W-:Y:S05]  /*14a50*/  WARPSYNC.COLLECTIVE R6, `(.L_x_4686) ;  /* 0x0000000006087348 */ /* 0x000fea0003c00000 */
[----:B------:R1:W2:Y:S02]  /*14a60*/  SHFL.BFLY P0, R11, R217, R5, R4 ;  /* 0x0c000005d90b7389 */ /* 0x0002a40000000004 */
[----:B-12---:R-:W-:Y:S05]  /*14a70*/  ENDCOLLECTIVE ;  /* 0x000000000000791b */ /* 0x006fea0003800000 */
.L_x_4686:
[----:B------:R-:W-:Y:S05]  /*14a80*/  BRA `(.L_x_4687) ;  /* 0xfffffff000107947 */ /* 0x000fea000383ffff */
.L_x_4688:
        /* <DEDUP_REMOVED lines=15> */
.L_x_11630:


//--------------------- .text._ZN5flash24flash_fwd_splitkv_kernelI23Flash_fwd_kernel_traitsILi96ELi64ELi128ELi4ELb0ELb0EN7cutlass10bfloat16_tE19Flash_kernel_traitsILi96ELi64ELi128ELi4ES3_EELb0ELb1ELb1ELb0ELb0ELb1ELb0ELb0EEEvNS_16Flash_fwd_paramsE --------------------------
	.section	.text._ZN5flash24flash_fwd_splitkv_kernelI23Flash_fwd_kernel_traitsILi96ELi64ELi128ELi4ELb0ELb0EN7cutlass10bfloat16_tE19Flash_kernel_traitsILi96ELi64ELi128ELi4ES3_EELb0ELb1ELb1ELb0ELb0ELb1ELb0ELb0EEEvNS_16Flash_fwd_paramsE,"ax",@progbits
	.align	128
        .global         _ZN5flash24flash_fwd_splitkv_kernelI23Flash_fwd_kernel_traitsILi96ELi64ELi128ELi4ELb0ELb0EN7cutlass10bfloat16_tE19Flash_kernel_traitsILi96ELi64ELi128ELi4ES3_EELb0ELb1ELb1ELb0ELb0ELb1ELb0ELb0EEEvNS_16Flash_fwd_paramsE
        .type           _ZN5flash24flash_fwd_splitkv_kernelI23Flash_fwd_kernel_traitsILi96ELi64ELi128ELi4ELb0ELb0EN7cutlass10bfloat16_tE19Flash_kernel_traitsILi96ELi64ELi128ELi4ES3_EELb0ELb1ELb1ELb0ELb0ELb1ELb0ELb0EEEvNS_16Flash_fwd_paramsE,@function
        .size           _ZN5flash24flash_fwd_splitkv_kernelI23Flash_fwd_kernel_traitsILi96ELi64ELi128ELi4ELb0ELb0EN7cutlass10bfloat16_tE19Flash_kernel_traitsILi96ELi64ELi128ELi4ES3_EELb0ELb1ELb1ELb0ELb0ELb1ELb0ELb0EEEvNS_16Flash_fwd_paramsE,(.L_x_11631 - _ZN5flash24flash_fwd_splitkv_kernelI23Flash_fwd_kernel_traitsILi96ELi64ELi128ELi4ELb0ELb0EN7cutlass10bfloat16_tE19Flash_kernel_traitsILi96ELi64ELi128ELi4ES3_EELb0ELb1ELb1ELb0ELb0ELb1ELb0ELb0EEEvNS_16Flash_fwd_paramsE)
        .other          _ZN5flash24flash_fwd_splitkv_kernelI23Flash_fwd_kernel_traitsILi96ELi64ELi128ELi4ELb0ELb0EN7cutlass10bfloat16_tE19Flash_kernel_traitsILi96ELi64ELi128ELi4ES3_EELb0ELb1ELb1ELb0ELb0ELb1ELb0ELb0EEEvNS_16Flash_fwd_paramsE,@"STO_CUDA_ENTRY STV_DEFAULT"
_ZN5flash24flash_fwd_splitkv_kernelI23Flash_fwd_kernel_traitsILi96ELi64ELi128ELi4ELb0ELb0EN7cutlass10bfloat16_tE19Flash_kernel_traitsILi96ELi64ELi128ELi4ES3_EELb0ELb1ELb1ELb0ELb0ELb1ELb0ELb0EEEvNS_16Flash_fwd_paramsE:
.text._ZN5flash24flash_fwd_splitkv_kernelI23Flash_fwd_kernel_traitsILi96ELi64ELi128ELi4ELb0ELb0EN7cutlass10bfloat16_tE19Flash_kernel_traitsILi96ELi64ELi128ELi4ES3_EELb0ELb1ELb1ELb0ELb0ELb1ELb0ELb0EEEvNS_16Flash_fwd_paramsE:
[----:B------:R-:W-:Y:S01]  /*0000*/  LDC R1, c[0x0][0x37c] ;  /* 0x0000df00ff017b82 */ /* 0x000fe20000000800 */
[----:B------:R-:W1:Y:S07]  /*0010*/  S2R R219, SR_CTAID.X ;  /* 0x0000000000db7919 */ /* 0x000e6e0000002500 */
[----:B------:R-:W2:Y:S01]  /*0020*/  LDC.64 R2, c[0x0][0x348] ;  /* 0x0000d200ff027b82 */ /* 0x000ea20000000a00 */
[----:B------:R-:W-:Y:S01]  /*0030*/  BSSY.RECONVERGENT B3, `(.L_x_4689) ;  /* 0x0000005000037945 */ /* 0x000fe20003800200 */
[----:B------:R-:W-:Y:S01]  /*0040*/  MOV R216, 0x80 ;  /* 0x0000008000d87802 */ /* 0x000fe20000000f00 */
[----:B------:R-:W3:Y:S01]  /*0050*/  S2R R217, SR_CTAID.Y ;  /* 0x0000000000d97919 */ /* 0x000ee20000002600 */
[----:B------:R-:W4:Y:S05]  /*0060*/  S2R R218, SR_CTAID.Z ;  /* 0x0000000000da7919 */ /* 0x000f2a0000002700 */
[----:B-1234-:R-:W-:Y:S05]  /*0070*/  CALL.REL.NOINC `($_ZN5flash24flash_fwd_splitkv_kernelI23Flash_fwd_kernel_traitsILi96ELi64ELi128ELi4ELb0ELb0EN7cutlass10bfloat16_tE19Flash_kernel_traitsILi96ELi64ELi128ELi4ES3_EELb0ELb1ELb1ELb0ELb0ELb1ELb0ELb0EEEvNS_16Flash_fwd_paramsE$_ZN5flash30compute_attn_1rowblock_splitkvI23Flash_fwd_kernel_traitsILi96ELi64ELi128ELi4ELb0ELb0EN7cutlass10bfloat16_tE19Flash_kernel_traitsILi96ELi64ELi128ELi4ES3_EELb0ELb1ELb1ELb0ELb0ELb1ELb0ELb0ENS_16Flash_fwd_paramsEEEvRKT8_iiiii) ;  /* 0x0000000000087944 */ /* 0x01efea0003c00000 */
[----:B------:R-:W-:Y:S05]  /*0080*/  BSYNC.RECONVERGENT B3 ;  /* 0x0000000000037941 */ /* 0x000fea0003800200 */
.L_x_4689:
[----:B------:R-:W-:Y:S05]  /*0090*/  EXIT ;  /* 0x000000000000794d */ /* 0x000fea0003800000 */
        .type           $_ZN5flash24flash_fwd_splitkv_kernelI23Flash_fwd_kernel_traitsILi96ELi64ELi128ELi4ELb0ELb0EN7cutlass10bfloat16_tE19Flash_kernel_traitsILi96ELi64ELi128ELi4ES3_EELb0ELb1ELb1ELb0ELb0ELb1ELb0ELb0EEEvNS_16Flash_fwd_paramsE$_ZN5flash30compute_attn_1rowblock_splitkvI23Flash_fwd_kernel_traitsILi96ELi64ELi128ELi4ELb0ELb0EN7cutlass10bfloat16_tE19Flash_kernel_traitsILi96ELi64ELi128ELi4ES3_EELb0ELb1ELb1ELb0ELb0ELb1ELb0ELb0ENS_16Flash_fwd_paramsEEEvRKT8_iiiii,@function
        .size           $_ZN5flash24flash_fwd_splitkv_kernelI23Flash_fwd_kernel_traitsILi96ELi64ELi128ELi4ELb0ELb0EN7cutlass10bfloat16_tE19Flash_kernel_traitsILi96ELi64ELi128ELi4ES3_EELb0ELb1ELb1ELb0ELb0ELb1ELb0ELb0EEEvNS_16Flash_fwd_paramsE$_ZN5flash30compute_attn_1rowblock_splitkvI23Flash_fwd_kernel_traitsILi96ELi64ELi128ELi4ELb0ELb0EN7cutlass10bfloat16_tE19Flash_kernel_traitsILi96ELi64ELi128ELi4ES3_EELb0ELb1ELb1ELb0ELb0ELb1ELb0ELb0ENS_16Flash_fwd_paramsEEEvRKT8_iiiii,(.L_x_11631 - $_ZN5flash24flash_fwd_splitkv_kernelI23Flash_fwd_kernel_traitsILi96ELi64ELi128ELi4ELb0ELb0EN7cutlass10bfloat16_tE19Flash_kernel_traitsILi96ELi64ELi128ELi4ES3_EELb0ELb1ELb1ELb0ELb0ELb1ELb0ELb0EEEvNS_16Flash_fwd_paramsE$_ZN5flash30compute_attn_1rowblock_splitkvI23Flash_fwd_kernel_traitsILi96ELi64ELi128ELi4ELb0ELb0EN7cutlass10bfloat16_tE19Flash_kernel_traitsILi96ELi64ELi128ELi4ES3_EELb0ELb1ELb1ELb0ELb0ELb1ELb0ELb0ENS_16Flash_fwd_paramsEEEvRKT8_iiiii)
$_ZN5flash24flash_fwd_splitkv_kernelI23Flash_fwd_kernel_traitsILi96ELi64ELi128ELi4ELb0ELb0EN7cutlass10bfloat16_tE19Flash_kernel_traitsILi96ELi64ELi128ELi4ES3_EELb0ELb1ELb1ELb0ELb0ELb1ELb0ELb0EEEvNS_16Flash_fwd_paramsE$_ZN5flash30compute_attn_1rowblock_splitkvI23Flash_fwd_kernel_traitsILi96ELi64ELi128ELi4ELb0ELb0EN7cutlass10bfloat16_tE19Flash_kernel_traitsILi96ELi64ELi128ELi4ES3_EELb0ELb1ELb1ELb0ELb0ELb1ELb0ELb0ENS_16Flash_fwd_paramsEEEvRKT8_iiiii:
        /* <DEDUP_REMOVED lines=39> */
.L_x_4691:
[----:B------:R-:W-:Y:S05]  /*0310*/  BSYNC.RECONVERGENT B0 ;  /* 0x0000000000007941 */ /* 0x000fea0003800200 */
.L_x_4690:
[----:B------:R-:W-:Y:S04]  /*0320*/  BSSY.RECONVERGENT B0, `(.L_x_4692) ;  /* 0x0000007000007945 */ /* 0x000fe80003800200 */
[----:B------:R-:W-:Y:S05]  /*0330*/  @!P3 BRA `(.L_x_4693) ;  /* 0x000000000014b947 */ /* 0x000fea0003800000 */
[----:B------:R-:W4:Y:S02]  /*0340*/  LD.E.U8 R6, desc[UR4][R2.64+0x1b2] ;  /* 0x0001b20402067980 */ /* 0x000f24000c101100 */
[----:B----4-:R-:W-:-:S13]  /*0350*/  ISETP.NE.AND P1, PT, R6, RZ, PT ;  /* 0x000000ff0600720c */ /* 0x010fda0003f25270 */
[----:B------:R-:W4:Y:S02]  /*0360*/  @P1 LD.E R6, desc[UR4][R10.64+0x4] ;  /* 0x000004040a061980 */ /* 0x000f24000c101900 */
[----:B----45:R-:W-:-:S06]  /*0370*/  @P1 IADD3 R147, PT, PT, R6, -R13, RZ ;  /* 0x8000000d06931210 */ /* 0x030fcc0007ffe0ff */
[----:B------:R4:W5:Y:S02]  /*0380*/  @!P1 LD.E R147, desc[UR4][R10.64] ;  /* 0x000000040a939980 */ /* 0x000964000c101900 */
.L_x_4693:
[----:B------:R-:W-:Y:S05]  /*0390*/  BSYNC.RECONVERGENT B0 ;  /* 0x0000000000007941 */ /* 0x000fea0003800200 */
.L_x_4692:
        /* <DEDUP_REMOVED lines=8> */
.L_x_4695:
[----:B------:R-:W5:Y:S01]  /*0420*/  LD.E.64 R6, desc[UR4][R2.64+0x108] ;  /* 0x0001080402067980 */ /* 0x000f62000c101b00 */
[----:B------:R-:W-:Y:S01]  /*0430*/  BSSY.RECONVERGENT B0, `(.L_x_4697) ;  /* 0x0000006000007945 */ /* 0x000fe20003800200 */
[----:B------:R-:W-:Y:S01]  /*0440*/  IMAD.MOV.U32 R5, RZ, RZ, RZ ;  /* 0x000000ffff057224 */ /* 0x000fe200078e00ff */
[----:B-----5:R-:W-:-:S04]  /*0450*/  ISETP.NE.U32.AND P0, PT, R6, RZ, PT ;  /* 0x000000ff0600720c */ /* 0x020fc80003f05070 */
[----:B------:R-:W-:-:S13]  /*0460*/  ISETP.NE.AND.EX P0, PT, R7, RZ, PT, P0 ;  /* 0x000000ff0700720c */ /* 0x000fda0003f05300 */
[----:B------:R-:W-:Y:S05]  /*0470*/  @!P0 BRA `(.L_x_4698) ;  /* 0x0000000000048947 */ /* 0x000fea0003800000 */
[----:B------:R1:W5:Y:S02]  /*0480*/  LD.E R5, desc[UR4][R2.64+0xbc] ;  /* 0x0000bc0402057980 */ /* 0x000364000c101900 */
.L_x_4698:
[----:B------:R-:W-:Y:S05]  /*0490*/  BSYNC.RECONVERGENT B0 ;  /* 0x0000000000007941 */ /* 0x000fea0003800200 */
.L_x_4697:
[----:B-----5:R-:W-:Y:S02]  /*04a0*/  IADD3 R147, PT, PT, R5, R147, -R12 ;  /* 0x0000009305937210 */ /* 0x020fe40007ffe80c */
.L_x_4696:
[----:B------:R-:W-:Y:S05]  /*04b0*/  BSYNC.RECONVERGENT B1 ;  /* 0x0000000000017941 */ /* 0x000fea0003800200 */
.L_x_4694:
[----:B------:R-:W-:Y:S01]  /*04c0*/  IMAD.SHL.U32 R149, R219, 0x40, RZ ;  /* 0x00000040db957824 */ /* 0x000fe200078e00ff */
[----:B------:R-:W-:Y:S01]  /*04d0*/  MOV R6, R216 ;  /* 0x000000d800067202 */ /* 0x000fe20000000f00 */
[----:B------:R-:W-:-:S03]  /*04e0*/  IMAD.MOV.U32 R7, RZ, RZ, 0x0 ;  /* 0x00000000ff077424 */ /* 0x000fc600078e00ff */
[----:B------:R-:W-:-:S13]  /*04f0*/  ISETP.GT.AND P0, PT, R116, R149, PT ;  /* 0x000000957400720c */ /* 0x000fda0003f04270 */
[----:B-1234-:R-:W-:Y:S05]  /*0500*/  @!P0 RET.REL.NODEC R6 `(_ZN5flash24flash_fwd_splitkv_kernelI23Flash_fwd_kernel_traitsILi96ELi64ELi128ELi4ELb0ELb0EN7cutlass10bfloat16_tE19Flash_kernel_traitsILi96ELi64ELi128ELi4ES3_EELb0ELb1ELb1ELb0ELb0ELb1ELb0ELb0EEEvNS_16Flash_fwd_paramsE) ;  /* 0xfffffff806bc8950 */ /* 0x01efea0003c3ffff */
        /* <DEDUP_REMOVED lines=37> */
[----:B------:R-:W-:Y:S01]  /*0760*/  IADD3 R116, PT, PT, -R149, R116, RZ ;  /* 0x0000007495747210 */ /* 0x000fe20007ffe1ff */
[----:B------:R1:W5:Y:S01]  /*0770*/  LD.E.64 R16, desc[UR4][R2.64+0x70] ;  /* 0x0000700402107980 */ /* 0x000362000c101b00 */
[----:B------:R-:W-:Y:S02]  /*0780*/  SHF.R.U32.HI R119, RZ, 0x2, R119 ;  /* 0x00000002ff777819 */ /* 0x000fe40000011677 */
[----:B------:R-:W-:Y:S02]  /*0790*/  ISETP.NE.AND P5, PT, R20, RZ, PT ;  /* 0x000000ff1400720c */ /* 0x000fe40003fa5270 */
[----:B------:R-:W-:-:S02]  /*07a0*/  ISETP.GE.AND P2, PT, R119, R116, PT ;  /* 0x000000747700720c */ /* 0x000fc40003f46270 */
[----:B------:R-:W-:Y:S01]  /*07b0*/  ISETP.GE.OR P6, PT, R119, R116, P5 ;  /* 0x000000747700720c */ /* 0x000fe20002fc6670 */
[----:B------:R-:W-:Y:S01]  /*07c0*/  BSSY.RECONVERGENT B0, `(.L_x_4700) ;  /* 0x0000029000007945 */ /* 0x000fe20003800200 */
        /* <DEDUP_REMOVED lines=10> */
[----:B-1----:R-:W-:Y:S01]  /*0870*/  IMAD R2, R15, R149, RZ ;  /* 0x000000950f027224 */ /* 0x002fe200078e02ff */
        /* <DEDUP_REMOVED lines=29> */
.L_x_4701:
[----:B------:R-:W-:Y:S05]  /*0a50*/  BSYNC.RECONVERGENT B0 ;  /* 0x0000000000007941 */ /* 0x000fea0003800200 */
.L_x_4700:
        /* <DEDUP_REMOVED lines=17> */
.L_x_4703:
[----:B------:R-:W-:Y:S05]  /*0b70*/  BSYNC.RECONVERGENT B0 ;  /* 0x0000000000007941 */ /* 0x000fea0003800200 */
.L_x_4702:
[----:B------:R-:W-:Y:S01]  /*0b80*/  MOV R217, 0x0 ;  /* 0x0000000000d97802 */ /* 0x000fe20000000f00 */
[----:B------:R1:W-:Y:S03]  /*0b90*/  @!P6 ST.E desc[UR4][R6.64], R3 ;  /* 0x000000030600e985 */ /* 0x0003e6000c101904 */
[----:B-12--5:R-:W-:Y:S05]  /*0ba0*/  @P5 RET.REL.NODEC R216 `(_ZN5flash24flash_fwd_splitkv_kernelI23Flash_fwd_kernel_traitsILi96ELi64ELi128ELi4ELb0ELb0EN7cutlass10bfloat16_tE19Flash_kernel_traitsILi96ELi64ELi128ELi4ES3_EELb0ELb1ELb1ELb0ELb0ELb1ELb0ELb0EEEvNS_16Flash_fwd_paramsE) ;  /* 0xfffffff4d8145950 */ /* 0x026fea0003c3ffff */
[----:B------:R-:W-:Y:S02]  /*0bb0*/  MOV R3, 0x7f800000 ;  /* 0x7f80000000037802 */ /* 0x000fe40000000f00 */
[----:B------:R-:W-:-:S03]  /*0bc0*/  MOV R217, 0x0 ;  /* 0x0000000000d97802 */ /* 0x000fc60000000f00 */
[----:B------:R1:W-:Y:S02]  /*0bd0*/  ST.E desc[UR4][R6.64+0x80], R3 ;  /* 0x0000800306007985 */ /* 0x0003e4000c101904 */
[----:B-1----:R-:W-:Y:S05]  /*0be0*/  RET.REL.NODEC R216 `(_ZN5flash24flash_fwd_splitkv_kernelI23Flash_fwd_kernel_traitsILi96ELi64ELi128ELi4ELb0ELb0EN7cutlass10bfloat16_tE19Flash_kernel_traitsILi96ELi64ELi128ELi4ES3_EELb0ELb1ELb1ELb0ELb0ELb1ELb0ELb0EEEvNS_16Flash_fwd_paramsE) ;  /* 0xfffffff4d8047950 */ /* 0x002fea0003c3ffff */
.L_x_4699:
        /* <DEDUP_REMOVED lines=62> */
[----:B-----5:R-:W-:-:S04]  /*0fd0*/  IMAD R10, R5, R8, RZ ;  /* 0x00000008050a7224 */ /* 0x020fc800078e02ff */
        /* <DEDUP_REMOVED lines=19> */
[----:B------:R-:W-:Y:S01]  /*1110*/  IMAD R5, R198, R25, R5 ;  /* 0x00000019c6057224 */ /* 0x000fe200078e0205 */
[----:B--2---:R-:W-:Y:S01]  /*1120*/  SHF.R.S32.HI R7, RZ, 0x1f, R0 ;  /* 0x0000001fff077819 */ /* 0x004fe20000011400 */
[-C--:B------:R-:W-:Y:S02]  /*1130*/  IMAD R6, R19, R0.reuse, RZ ;  /* 0x0000000013067224 */ /* 0x080fe400078e02ff */
[----:B------:R-:W-:-:S04]  /*1140*/  IMAD.WIDE.U32 R12, R18, R0, RZ ;  /* 0x00000000120c7225 */ /* 0x000fc800078e00ff */
[----:B------:R-:W-:-:S04]  /*1150*/  IMAD R6, R18, R7, R6 ;  /* 0x0000000712067224 */ /* 0x000fc800078e0206 */
[----:B------:R-:W-:Y:S02]  /*1160*/  IMAD.IADD R13, R13, 0x1, R6 ;  /* 0x000000010d0d7824 */ /* 0x000fe400078e0206 */
[----:B------:R-:W-:Y:S01]  /*1170*/  IMAD.WIDE.U32 R12, R4, R198, R12 ;  /* 0x000000c6040c7225 */ /* 0x000fe200078e000c */
[----:B------:R-:W-:-:S04]  /*1180*/  SHF.R.S32.HI R6, RZ, 0x1f, R9 ;  /* 0x0000001fff067819 */ /* 0x000fc80000011409 */
[----:B------:R-:W-:Y:S01]  /*1190*/  IADD3 R13, PT, PT, R13, R5, RZ ;  /* 0x000000050d0d7210 */ /* 0x000fe20007ffe0ff */
[----:B------:R-:W-:-:S04]  /*11a0*/  IMAD R5, R17, R9, RZ ;  /* 0x0000000911057224 */ /* 0x000fc800078e02ff */
[----:B------:R-:W-:Y:S02]  /*11b0*/  IMAD R6, R16, R6, R5 ;  /* 0x0000000610067224 */ /* 0x000fe400078e0205 */
[----:B---3--:R-:W-:Y:S02]  /*11c0*/  IMAD R5, R15, R0, RZ ;  /* 0x000000000f057224 */ /* 0x008fe400078e02ff */
[----:B------:R-:W-:-:S04]  /*11d0*/  IMAD.WIDE.U32 R12, R9, R16, R12 ;  /* 0x00000010090c7225 */ /* 0x000fc800078e000c */
[----:B------:R-:W-:-:S04]  /*11e0*/  IMAD.WIDE.U32 R18, R14, R0, RZ ;  /* 0x000000000e127225 */ /* 0x000fc800078e00ff */
[----:B------:R-:W-:Y:S01]  /*11f0*/  IMAD R7, R14, R7, R5 ;  /* 0x000000070e077224 */ /* 0x000fe200078e0205 */
[----:B------:R-:W-:Y:S01]  /*1200*/  MOV R10, R12 ;  /* 0x0000000c000a7202 */ /* 0x000fe20000000f00 */
[----:B------:R-:W-:-:S03]  /*1210*/  IMAD.IADD R5, R13, 0x1, R6 ;  /* 0x000000010d057824 */ /* 0x000fc600078e0206 */
[----:B------:R-:W-:Y:S01]  /*1220*/  IADD3 R9, PT, PT, R19, R7, RZ ;  /* 0x0000000713097210 */ /* 0x000fe20007ffe0ff */
[----:B------:R-:W-:Y:S05]  /*1230*/  BRA `(.L_x_4706) ;  /* 0x0000000400387947 */ /* 0x000fea0003800000 */
.L_x_4705:
        /* <DEDUP_REMOVED lines=8> */
[----:B------:R-:W-:-:S02]  /*12c0*/  MOV R20, RZ ;  /* 0x000000ff00147202 */ /* 0x000fc40000000f00 */
[----:B-1----:R-:W-:Y:S02]  /*12d0*/  IABS R5, R218 ;  /* 0x000000da00057213 */ /* 0x002fe40000000000 */
[----:B------:R-:W-:Y:S02]  /*12e0*/  CS2R R228, SRZ ;  /* 0x0000000000e47805 */ /* 0x000fe4000001ff00 */
[----:B------:R-:W-:Y:S02]  /*12f0*/  MOV R25, RZ ;  /* 0x000000ff00197202 */ /* 0x000fe40000000f00 */
[----:B--2---:R-:W-:-:S04]  /*1300*/  IABS R0, R11 ;  /* 0x0000000b00007213 */ /* 0x004fc80000000000 */
[----:B------:R-:W1:Y:S08]  /*1310*/  I2F.RP R8, R0 ;  /* 0x0000000000087306 */ /* 0x000e700000209400 */
[----:B-1----:R-:W1:Y:S02]  /*1320*/  MUFU.RCP R7, R8 ;  /* 0x0000000800077308 */ /* 0x002e640000001000 */
[----:B-1----:R-:W-:-:S06]  /*1330*/  IADD3 R7, PT, PT, R7, 0xffffffe, RZ ;  /* 0x0ffffffe07077810 */ /* 0x002fcc0007ffe0ff */
[----:B------:R-:W1:Y:S02]  /*1340*/  F2I.FTZ.U32.TRUNC.NTZ R21, R7 ;  /* 0x0000000700157305 */ /* 0x000e64000021f000 */
[----:B-1----:R-:W-:-:S04]  /*1350*/  IMAD.MOV R4, RZ, RZ, -R21 ;  /* 0x000000ffff047224 */ /* 0x002fc800078e0a15 */
[----:B------:R-:W-:Y:S01]  /*1360*/  IMAD R6, R4, R0, RZ ;  /* 0x0000000004067224 */ /* 0x000fe200078e02ff */
[----:B------:R-:W-:-:S03]  /*1370*/  IABS R4, R11 ;  /* 0x0000000b00047213 */ /* 0x000fc60000000000 */
[----:B------:R-:W-:-:S04]  /*1380*/  IMAD.HI.U32 R6, R21, R6, R20 ;  /* 0x0000000615067227 */ /* 0x000fc800078e0014 */
[----:B------:R-:W-:Y:S02]  /*1390*/  IMAD.MOV R4, RZ, RZ, -R4 ;  /* 0x000000ffff047224 */ /* 0x000fe400078e0a04 */
        /* <DEDUP_REMOVED lines=8> */
[----:B----4-:R-:W-:-:S03]  /*1420*/  @!P2 IMAD R7, R19, R10, RZ ;  /* 0x0000000a1307a224 */ /* 0x010fc600078e02ff */
[----:B------:R-:W-:Y:S02]  /*1430*/  @!P2 IADD3 R21, PT, PT, R21, R4, RZ ;  /* 0x000000041515a210 */ /* 0x000fe40007ffe0ff */
[----:B------:R-:W-:Y:S01]  /*1440*/  @!P0 IADD3 R5, PT, PT, R5, -R0, RZ ;  /* 0x8000000005058210 */ /* 0x000fe20007ffe0ff */
[----:B------:R-:W-:-:S03]  /*1450*/  @P2 IMAD.IADD R4, R12, 0x1, R13 ;  /* 0x000000010c042824 */ /* 0x000fc600078e020d */
[----:B------:R-:W-:Y:S01]  /*1460*/  ISETP.GE.U32.AND P4, PT, R5, R0, PT ;  /* 0x000000000500720c */ /* 0x000fe20003f86070 */
[----:B------:R-:W-:Y:S01]  /*1470*/  @!P2 IMAD R7, R18, R6, R7 ;  /* 0x000000061207a224 */ /* 0x000fe200078e0207 */
[----:B------:R-:W-:Y:S01]  /*1480*/  LOP3.LUT R5, R218, R11, RZ, 0x3c, !PT ;  /* 0x0000000bda057212 */ /* 0x000fe200078e3cff */
[----:B------:R-:W-:-:S04]  /*1490*/  @!P2 IMAD.WIDE.U32 R20, R18, R10, R20 ;  /* 0x0000000a1214a225 */ /* 0x000fc800078e0014 */
[-C--:B------:R-:W-:Y:S02]  /*14a0*/  @P2 IMAD R0, R199, R4.reuse, RZ ;  /* 0x00000004c7002224 */ /* 0x080fe400078e02ff */
[----:B------:R-:W-:Y:S01]  /*14b0*/  @P2 IMAD.WIDE.U32 R18, R198, R4, RZ ;  /* 0x00000004c6122225 */ /* 0x000fe200078e00ff */
[----:B------:R-:W-:-:S03]  /*14c0*/  ISETP.GE.AND P1, PT, R5, RZ, PT ;  /* 0x000000ff0500720c */ /* 0x000fc60003f26270 */
[----:B------:R-:W-:Y:S01]  /*14d0*/  @!P0 VIADD R9, R9, 0x1 ;  /* 0x0000000109098836 */ /* 0x000fe20000000000 */
[----:B------:R-:W-:Y:S01]  /*14e0*/  ISETP.NE.AND P0, PT, R11, RZ, PT ;  /* 0x000000ff0b00720c */ /* 0x000fe20003f05270 */
[----:B------:R-:W-:Y:S01]  /*14f0*/  @!P2 IMAD.MOV.U32 R8, RZ, RZ, R20 ;  /* 0x000000ffff08a224 */ /* 0x000fe200078e0014 */
[----:B------:R-:W-:Y:S02]  /*1500*/  @!P2 IADD3 R7, PT, PT, R21, R7, RZ ;  /* 0x000000071507a210 */ /* 0x000fe40007ffe0ff */
[----:B------:R-:W-:Y:S02]  /*1510*/  @P2 IADD3 R7, PT, PT, R19, R0, RZ ;  /* 0x0000000013072210 */ /* 0x000fe40007ffe0ff */
[----:B------:R-:W-:Y:S01]  /*1520*/  @P2 MOV R8, R18 ;  /* 0x0000001200082202 */ /* 0x000fe20000000f00 */
[----:B------:R-:W-:Y:S01]  /*1530*/  @P4 VIADD R9, R9, 0x1 ;  /* 0x0000000109094836 */ /* 0x000fe20000000000 */
[----:B------:R-:W-:Y:S02]  /*1540*/  LEA R4, R54, 0xffffff80, 0x7 ;  /* 0xffffff8036047811 */ /* 0x000fe400078e38ff */
[----:B------:R-:W-:-:S02]  /*1550*/  MOV R18, R8 ;  /* 0x0000000800127202 */ /* 0x000fc40000000f00 */
[----:B------:R-:W-:Y:S01]  /*1560*/  MOV R19, R7 ;  /* 0x0000000700137202 */ /* 0x000fe20000000f00 */
[----:B------:R-:W-:Y:S01]  /*1570*/  @!P2 IMAD R0, R201, R12, RZ ;  /* 0x0000000cc900a224 */ /* 0x000fe200078e02ff */
        /* <DEDUP_REMOVED lines=9> */
[----:B------:R-:W-:Y:S01]  /*1610*/  IMAD R7, R17, R9, RZ ;  /* 0x0000000911077224 */ /* 0x000fe200078e02ff */
[----:B------:R-:W-:Y:S01]  /*1620*/  @!P2 IADD3 R21, PT, PT, R21, R0, RZ ;  /* 0x000000001515a210 */ /* 0x000fe20007ffe0ff */
[----:B------:R-:W-:Y:S01]  /*1630*/  @!P2 IMAD R0, R15, R10, RZ ;  /* 0x0000000a0f00a224 */ /* 0x000fe200078e02ff */
[----:B------:R-:W-:Y:S01]  /*1640*/  SHF.R.S32.HI R6, RZ, 0x1f, R9 ;  /* 0x0000001fff067819 */ /* 0x000fe20000011409 */
[----:B------:R-:W-:-:S02]  /*1650*/  @P2 IMAD.IADD R12, R12, 0x1, R13 ;  /* 0x000000010c0c2824 */ /* 0x000fc400078e020d */
[----:B------:R-:W-:Y:S02]  /*1660*/  @!P2 IMAD R0, R14, R5, R0 ;  /* 0x000000050e00a224 */ /* 0x000fe400078e0200 */
[----:B------:R-:W-:Y:S02]  /*1670*/  IMAD R7, R16, R6, R7 ;  /* 0x0000000610077224 */ /* 0x000fe400078e0207 */
        /* <DEDUP_REMOVED lines=9> */
[----:B------:R-:W-:Y:S02]  /*1710*/  @P2 MOV R18, R12 ;  /* 0x0000000c00122202 */ /* 0x000fe40000000f00 */
.L_x_4706:
[----:B------:R-:W-:Y:S05]  /*1720*/  BSYNC.RECONVERGENT B0 ;  /* 0x0000000000007941 */ /* 0x000fea0003800200 */
.L_x_4704:
        /* <DEDUP_REMOVED lines=29> */
[-C--:B------:R-:W-:Y:S02]  /*1900*/  IMAD R8, R25, R200.reuse, RZ ;  /* 0x000000c819087224 */ /* 0x080fe400078e02ff */
[----:B------:R-:W-:Y:S02]  /*1910*/  IMAD.SHL.U32 R205, R119, 0x8, RZ ;  /* 0x0000000877cd7824 */ /* 0x000fe400078e00ff */
[C---:B------:R-:W-:Y:S02]  /*1920*/  IMAD R8, R4.reuse, R201, R8 ;  /* 0x000000c904087224 */ /* 0x040fe400078e0208 */
[----:B------:R-:W-:Y:S01]  /*1930*/  IMAD.WIDE.U32 R24, R4, R200, RZ ;  /* 0x000000c804187225 */ /* 0x000fe200078e00ff */
[----:B------:R-:W-:-:S03]  /*1940*/  LOP3.LUT R206, R205, 0x18, RZ, 0xc0, !PT ;  /* 0x00000018cdce7812 */ /* 0x000fc600078ec0ff */
[----:B------:R-:W-:Y:S02]  /*1950*/  @P2 VIADD R0, R0, 0x1 ;  /* 0x0000000100002836 */ /* 0x000fe40000000000 */
[----:B------:R-:W-:Y:S02]  /*1960*/  IMAD.IADD R8, R25, 0x1, R8 ;  /* 0x0000000119087824 */ /* 0x000fe400078e0208 */
[----:B------:R-:W-:Y:S01]  /*1970*/  @!P1 IMAD.MOV R0, RZ, RZ, -R0 ;  /* 0x000000ffff009224 */ /* 0x000fe200078e0a00 */
[----:B------:R-:W-:Y:S01]  /*1980*/  @!P4 LOP3.LUT R0, RZ, R11, RZ, 0x33, !PT ;  /* 0x0000000bff00c212 */ /* 0x000fe200078e33ff */
[C---:B------:R-:W-:Y:S01]  /*1990*/  IMAD.SHL.U32 R139, R119.reuse, 0x10, RZ ;  /* 0x00000010778b7824 */ /* 0x040fe200078e00ff */
[----:B------:R-:W-:Y:S02]  /*19a0*/  IADD3 R18, P2, P1, R24, R18, R206 ;  /* 0x0000001218127210 */ /* 0x000fe4000795e0ce */
[----:B------:R-:W-:Y:S01]  /*19b0*/  SHF.L.U32 R141, R119, 0x5, RZ ;  /* 0x00000005778d7819 */ /* 0x000fe200000006ff */
[-C--:B------:R-:W-:Y:S01]  /*19c0*/  IMAD R11, R27, R0.reuse, RZ ;  /* 0x000000001b0b7224 */ /* 0x080fe200078e02ff */
[----:B------:R-:W-:Y:S01]  /*19d0*/  IADD3.X R9, PT, PT, R8, R9, RZ, P2, P1 ;  /* 0x0000000908097210 */ /* 0x000fe200017e24ff */
[----:B------:R-:W-:Y:S01]  /*19e0*/  IMAD.WIDE.U32 R24, R26, R0, RZ ;  /* 0x000000001a187225 */ /* 0x000fe200078e00ff */
[----:B------:R-:W-:-:S02]  /*19f0*/  SHF.R.S32.HI R4, RZ, 0x1f, R0 ;  /* 0x0000001fff047819 */ /* 0x000fc40000011400 */
[----:B------:R-:W-:Y:S01]  /*1a00*/  LOP3.LUT R8, R141, 0xc0, RZ, 0xc0, !PT ;  /* 0x000000c08d087812 */ /* 0x000fe200078ec0ff */
[----:B------:R-:W-:Y:S01]  /*1a10*/  IMAD.SHL.U32 R192, R119, 0x4, RZ ;  /* 0x0000000477c07824 */ /* 0x000fe200078e00ff */
[----:B------:R-:W-:Y:S01]  /*1a20*/  LOP3.LUT R0, R139, 0x100, RZ, 0xc0, !PT ;  /* 0x000001008b007812 */ /* 0x000fe200078ec0ff */
[----:B------:R-:W1:Y:S01]  /*1a30*/  S2R R136, SR_CgaCtaId ;  /* 0x0000000000887919 */ /* 0x000e620000008800 */
[----:B------:R-:W-:Y:S01]  /*1a40*/  IMAD R4, R4, R26, R11 ;  /* 0x0000001a04047224 */ /* 0x000fe200078e020b */
[----:B------:R-:W-:Y:S02]  /*1a50*/  LOP3.LUT R8, R8, 0x8, R119, 0xf8, !PT ;  /* 0x0000000808087812 */ /* 0x000fe400078ef877 */
[----:B------:R-:W-:Y:S02]  /*1a60*/  LOP3.LUT R138, R192, 0x18, RZ, 0xc0, !PT ;  /* 0x00000018c08a7812 */ /* 0x000fe400078ec0ff */
[----:B------:R-:W-:Y:S01]  /*1a70*/  LOP3.LUT R137, R0, 0x20, R141, 0xf8, !PT ;  /* 0x0000002000897812 */ /* 0x000fe200078ef88d */
[----:B------:R-:W-:Y:S01]  /*1a80*/  IMAD.IADD R4, R25, 0x1, R4 ;  /* 0x0000000119047824 */ /* 0x000fe200078e0204 */
[----:B------:R-:W-:-:S02]  /*1a90*/  IADD3 R18, P1, PT, R18, R24, RZ ;  /* 0x0000001812127210 */ /* 0x000fc40007f3e0ff */
[----:B------:R-:W-:Y:S02]  /*1aa0*/  LOP3.LUT R137, R137, R8, R138, 0xf6, !PT ;  /* 0x0000000889897212 */ /* 0x000fe400078ef68a */
[----:B------:R-:W-:Y:S01]  /*1ab0*/  LOP3.LUT R8, R205, 0xc0, RZ, 0xc0, !PT ;  /* 0x000000c0cd087812 */ /* 0x000fe200078ec0ff */
[----:B------:R-:W-:Y:S01]  /*1ac0*/  IMAD.X R19, R9, 0x1, R4, P1 ;  /* 0x0000000109137824 */ /* 0x000fe200008e0604 */
[----:B------:R-:W-:Y:S02]  /*1ad0*/  IADD3 R24, P1, PT, R206, R10, RZ ;  /* 0x0000000ace187210 */ /* 0x000fe40007f3e0ff */
[----:B------:R-:W-:Y:S02]  /*1ae0*/  LOP3.LUT R227, R8, 0x18, R119, 0xf8, !PT ;  /* 0x0000001808e37812 */ /* 0x000fe400078ef877 */
[----:B------:R-:W-:Y:S01]  /*1af0*/  LOP3.LUT R10, R205, 0x1f20, RZ, 0xc0, !PT ;  /* 0x00001f20cd0a7812 */ /* 0x000fe200078ec0ff */
[----:B------:R-:W-:Y:S01]  /*1b00*/  IMAD.X R25, RZ, RZ, R5, P1 ;  /* 0x000000ffff197224 */ /* 0x000fe200008e0605 */
[----:B------:R-:W-:Y:S01]  /*1b10*/  LOP3.LUT R227, R227, R206, RZ, 0x3c, !PT ;  /* 0x000000cee3e37212 */ /* 0x000fe200078e3cff */
[----:B------:R-:W-:Y:S01]  /*1b20*/  IMAD.IADD R202, R116, 0x1, -R149 ;  /* 0x0000000174ca7824 */ /* 0x000fe200078e0a95 */
[----:B------:R-:W-:-:S02]  /*1b30*/  SHF.R.U32.HI R150, RZ, 0x2, R119 ;  /* 0x00000002ff967819 */ /* 0x000fc40000011677 */
[----:B------:R-:W-:Y:S02]  /*1b40*/  LOP3.LUT R227, R10, R227, RZ, 0xfc, !PT ;  /* 0x000000e30ae37212 */ /* 0x000fe400078efcff */
[----:B------:R-:W-:Y:S01]  /*1b50*/  SHF.R.U32.HI R193, RZ, 0x1, R119 ;  /* 0x00000001ffc17819 */ /* 0x000fe20000011677 */
[----:B------:R-:W-:Y:S02]  /*1b60*/  IMAD R213, R199, R150, RZ ;  /* 0x00000096c7d57224 */ /* 0x000fe400078e02ff */
[----:B------:R-:W-:Y:S01]  /*1b70*/  IMAD.WIDE.U32 R8, R150, R198, R24 ;  /* 0x000000c696087225 */ /* 0x000fe200078e0018 */
[----:B------:R-:W-:-:S03]  /*1b80*/  MOV R143, 0x400 ;  /* 0x00000400008f7802 */ /* 0x000fc60000000f00 */
[----:B------:R-:W-:Y:S02]  /*1b90*/  IMAD R215, R201, R150, RZ ;  /* 0x00000096c9d77224 */ /* 0x000fe400078e02ff */
[----:B------:R-:W-:Y:S01]  /*1ba0*/  IMAD.WIDE.U32 R18, R150, R200, R18 ;  /* 0x000000c896127225 */ /* 0x000fe200078e0012 */
[----:B------:R-:W-:Y:S02]  /*1bb0*/  IADD3 R213, PT, PT, R9, R213, RZ ;  /* 0x000000d509d57210 */ /* 0x000fe40007ffe0ff */
[----:B-1----:R-:W-:Y:S01]  /*1bc0*/  LEA R194, R136, R143, 0x18 ;  /* 0x0000008f88c27211 */ /* 0x002fe200078ec0ff */
[----:B------:R-:W-:Y:S01]  /*1bd0*/  IMAD.IADD R215, R19, 0x1, R215 ;  /* 0x0000000113d77824 */ /* 0x000fe200078e02d7 */
[----:B------:R-:W-:Y:S01]  /*1be0*/  MOV R151, RZ ;  /* 0x000000ff00977202 */ /* 0x000fe20000000f00 */
[----:B------:R-:W-:Y:S01]  /*1bf0*/  BSSY.RECONVERGENT B0, `(.L_x_4707) ;  /* 0x000003a000007945 */ /* 0x000fe20003800200 */
[C---:B------:R-:W-:Y:S01]  /*1c00*/  LOP3.LUT R204, R206.reuse, 0x20, RZ, 0xfc, !PT ;  /* 0x00000020cecc7812 */ /* 0x040fe200078efcff */
[----:B------:R-:W-:Y:S01]  /*1c10*/  IMAD R227, R227, 0x2, R194 ;  /* 0x00000002e3e37824 */ /* 0x000fe200078e02c2 */
[----:B------:R-:W-:Y:S01]  /*1c20*/  LOP3.LUT R203, R206, 0x40, RZ, 0xfc, !PT ;  /* 0x00000040cecb7812 */ /* 0x000fe200078efcff */
[----:B--2---:R-:W-:-:S02]  /*1c30*/  @P0 IMAD R5, R17, R226, RZ ;  /* 0x000000e211050224 */ /* 0x004fc400078e02ff */
[-C--:B---3--:R-:W-:Y:S02]  /*1c40*/  @!P0 IMAD R0, R23, R217.reuse, RZ ;  /* 0x000000d917008224 */ /* 0x088fe400078e02ff */
[----:B------:R-:W-:-:S04]  /*1c50*/  @!P0 IMAD.WIDE.U32 R22, R22, R217, RZ ;  /* 0x000000d916168225 */ /* 0x000fc800078e00ff */
[----:B------:R-:W-:Y:S01]  /*1c60*/  @!P0 IMAD.MOV.U32 R4, RZ, RZ, R22 ;  /* 0x000000ffff048224 */ /* 0x000fe200078e0016 */
[----:B------:R-:W-:Y:S01]  /*1c70*/  @!P0 IADD3 R0, PT, PT, R23, R0, RZ ;  /* 0x0000000017008210 */ /* 0x000fe20007ffe0ff */
[----:B------:R-:W-:-:S04]  /*1c80*/  @P0 IMAD.WIDE.U32 R22, R16, R226, RZ ;  /* 0x000000e210160225 */ /* 0x000fc800078e00ff */
[----:B------:R-:W-:Y:S02]  /*1c90*/  @P0 IMAD.MOV.U32 R4, RZ, RZ, R22 ;  /* 0x000000ffff040224 */ /* 0x000fe400078e0016 */
[----:B------:R-:W-:Y:S01]  /*1ca0*/  @!P0 IMAD.MOV.U32 R10, RZ, RZ, R16 ;  /* 0x000000ffff0a8224 */ /* 0x000fe200078e0010 */
[----:B------:R-:W-:Y:S01]  /*1cb0*/  @P0 MOV R10, R16 ;  /* 0x00000010000a0202 */ /* 0x000fe20000000f00 */
[----:B------:R-:W-:Y:S02]  /*1cc0*/  @!P0 IMAD.MOV.U32 R11, RZ, RZ, R17 ;  /* 0x000000ffff0b8224 */ /* 0x000fe400078e0011 */
[----:B------:R-:W-:Y:S02]  /*1cd0*/  @P0 IMAD.IADD R0, R23, 0x1, R5 ;  /* 0x0000000117000824 */ /* 0x000fe400078e0205 */
[----:B------:R-:W-:Y:S01]  /*1ce0*/  @P0 IMAD.MOV.U32 R11, RZ, RZ, R17 ;  /* 0x000000ffff0b0224 */ /* 0x000fe200078e0011 */
[----:B------:R-:W-:Y:S02]  /*1cf0*/  ISETP.GE.AND P0, PT, R150, R202, PT ;  /* 0x000000ca9600720c */ /* 0x000fe40003f06270 */
[----:B------:R-:W-:Y:S01]  /*1d00*/  IADD3 R4, P1, PT, R206, R4, RZ ;  /* 0x00000004ce047210 */ /* 0x000fe20007f3e0ff */
[----:B------:R-:W-:-:S04]  /*1d10*/  IMAD R9, R7, R218, RZ ;  /* 0x000000da07097224 */ /* 0x000fc800078e02ff */
[----:B------:R-:W-:Y:S01]  /*1d20*/  IMAD.X R5, RZ, RZ, R0, P1 ;  /* 0x000000ffff057224 */ /* 0x000fe200008e0600 */
[----:B------:R-:W-:Y:S02]  /*1d30*/  LOP3.LUT R0, R193, 0x8, RZ, 0xc0, !PT ;  /* 0x00000008c1007812 */ /* 0x000fe400078ec0ff */
[----:B----4-:R-:W-:Y:S01]  /*1d40*/  LEA R212, P4, R8, R14, 0x1 ;  /* 0x0000000e08d47211 */ /* 0x010fe200078808ff */
[----:B------:R-:W-:Y:S01]  /*1d50*/  IMAD.WIDE.U32 R6, R6, R218, R4 ;  /* 0x000000da06067225 */ /* 0x000fe200078e0004 */
[----:B------:R-:W-:Y:S02]  /*1d60*/  LEA R214, P2, R18, R20, 0x1 ;  /* 0x0000001412d67211 */ /* 0x000fe400078408ff */
[----:B------:R-:W-:Y:S01]  /*1d70*/  LOP3.LUT R5, R0, 0xc0, R141, 0xf8, !PT ;  /* 0x000000c000057812 */ /* 0x000fe200078ef88d */
[----:B------:R-:W-:Y:S01]  /*1d80*/  IMAD.IADD R9, R7, 0x1, R9 ;  /* 0x0000000107097824 */ /* 0x000fe200078e0209 */
[----:B------:R-:W-:Y:S01]  /*1d90*/  LEA.HI.X R213, R8, R15, R213, 0x1, P4 ;  /* 0x0000000f08d57211 */ /* 0x000fe200020f0cd5 */
[----:B------:R-:W-:Y:S01]  /*1da0*/  IMAD.WIDE.U32 R14, R219, 0x40, R150 ;  /* 0x00000040db0e7825 */ /* 0x000fe200078e0096 */
[----:B------:R-:W-:-:S02]  /*1db0*/  LEA.HI.X R215, R18, R21, R215, 0x1, P2 ;  /* 0x0000001512d77211 */ /* 0x000fc400010f0cd7 */
[----:B------:R-:W-:Y:S01]  /*1dc0*/  LOP3.LUT R142, R5, R138, RZ, 0x3c, !PT ;  /* 0x0000008a058e7212 */ /* 0x000fe200078e3cff */
        /* <DEDUP_REMOVED lines=27> */
.L_x_4709:
[----:B------:R3:W-:Y:S02]  /*1f80*/  STS.128 [R227+0x2000], RZ ;  /* 0x002000ffe3007388 */ /* 0x0007e40000000c00 */
.L_x_4708:
[----:B------:R-:W-:Y:S05]  /*1f90*/  BSYNC.RECONVERGENT B0 ;  /* 0x0000000000007941 */ /* 0x000fea0003800200 */
.L_x_4707:
        /* <DEDUP_REMOVED lines=32> */
.L_x_4712:
[----:B------:R1:W-:Y:S02]  /*21a0*/  STS.128 [R227+0x2800], RZ ;  /* 0x002800ffe3007388 */ /* 0x0003e40000000c00 */
.L_x_4711:
[----:B------:R-:W-:Y:S05]  /*21b0*/  BSYNC.RECONVERGENT B0 ;  /* 0x0000000000007941 */ /* 0x000fea0003800200 */
.L_x_4710:
        /* <DEDUP_REMOVED lines=27> */
.L_x_4715:
[----:B------:R1:W-:Y:S02]  /*2370*/  STS.128 [R227+0x7000], RZ ;  /* 0x007000ffe3007388 */ /* 0x0003e40000000c00 */
.L_x_4714:
[----:B------:R-:W-:Y:S05]  /*2380*/  BSYNC.RECONVERGENT B0 ;  /* 0x0000000000007941 */ /* 0x000fea0003800200 */
.L_x_4713:
[----:B------:R-:W-:Y:S01]  /*2390*/  ISETP.GE.AND P0, PT, R0, R5, PT ;  /* 0x000000050000720c */ /* 0x000fe20003f06270 */
[----:B------:R-:W-:-:S12]  /*23a0*/  BSSY.RECONVERGENT B0, `(.L_x_4716) ;  /* 0x000001a000007945 */ /* 0x000fd80003800200 */
[----:B------:R-:W-:Y:S05]  /*23b0*/  @P0 BRA `(.L_x_4717) ;  /* 0x0000000000600947 */ /* 0x000fea0003800000 */
[----:B------:R-:W-:Y:S01]  /*23c0*/  IMAD.SHL.U32 R4, R198, 0x20, RZ ;  /* 0x00000020c6047824 */ /* 0x000fe200078e00ff */
[-C--:B-----5:R-:W-:Y:S02]  /*23d0*/  ISETP.GE.AND P1, PT, R206, R225.reuse, PT ;  /* 0x000000e1ce00720c */ /* 0x0a0fe40003f26270 */
[----:B------:R-:W-:Y:S02]  /*23e0*/  ISETP.GE.AND P0, PT, R204, R225, PT ;  /* 0x000000e1cc00720c */ /* 0x000fe40003f06270 */
[----:B-1----:R-:W-:Y:S02]  /*23f0*/  SHF.L.U64.HI R6, R198, 0x5, R199 ;  /* 0x00000005c6067819 */ /* 0x002fe400000102c7 */
        /* <DEDUP_REMOVED lines=19> */
.L_x_4718:
[----:B------:R4:W-:Y:S02]  /*2530*/  STS.128 [R227+0x7800], RZ ;  /* 0x007800ffe3007388 */ /* 0x0009e40000000c00 */
.L_x_4717:
[----:B------:R-:W-:Y:S05]  /*2540*/  BSYNC.RECONVERGENT B0 ;  /* 0x0000000000007941 */ /* 0x000fea0003800200 */
.L_x_4716:
        /* <DEDUP_REMOVED lines=25> */
.L_x_4721:
[----:B------:R4:W-:Y:S02]  /*26e0*/  STS.128 [R227+0x8000], RZ ;  /* 0x008000ffe3007388 */ /* 0x0009e40000000c00 */
.L_x_4720:
[----:B------:R-:W-:Y:S05]  /*26f0*/  BSYNC.RECONVERGENT B0 ;  /* 0x0000000000007941 */ /* 0x000fea0003800200 */
.L_x_4719:
[----:B-1--4-:R-:W-:Y:S01]  /*2700*/  IADD3 R6, PT, PT, R150, 0x60, RZ ;  /* 0x0000006096067810 */ /* 0x012fe20007ffe0ff */
[----:B------:R-:W-:Y:S03]  /*2710*/  BSSY.RECONVERGENT B0, `(.L_x_4722) ;  /* 0x0000018000007945 */ /* 0x000fe60003800200 */
[----:B------:R-:W-:-:S13]  /*2720*/  ISETP.GE.AND P0, PT, R6, R5, PT ;  /* 0x000000050600720c */ /* 0x000fda0003f06270 */
[----:B------:R-:W-:Y:S05]  /*2730*/  @P0 BRA `(.L_x_4723) ;  /* 0x0000000000540947 */ /* 0x000fea0003800000 */
        /* <DEDUP_REMOVED lines=21> */
.L_x_4723:
[----:B------:R-:W-:Y:S05]  /*2890*/  BSYNC.RECONVERGENT B0 ;  /* 0x0000000000007941 */ /* 0x000fea0003800200 */
.L_x_4722:
[----:B------:R-:W4:Y:S04]  /*28a0*/  LD.E.64 R14, desc[UR4][R2.64+0x1c0] ;  /* 0x0001c004020e7980 */ /* 0x000f28000c101b00 */
[----:B-----5:R-:W2:Y:S01]  /*28b0*/  LD.E.64 R12, desc[UR4][R2.64+0x1b8] ;  /* 0x0001b804020c7980 */ /* 0x020ea2000c101b00 */
[----:B-1----:R-:W-:Y:S02]  /*28c0*/  MOV R10, R218 ;  /* 0x000000da000a7202 */ /* 0x002fe40000000f00 */
[----:B------:R-:W-:Y:S01]  /*28d0*/  MOV R11, RZ ;  /* 0x000000ff000b7202 */ /* 0x000fe20000000f00 */
[----:B------:R-:W3:Y:S04]  /*28e0*/  LD.E R4, desc[UR4][R2.64+0xd8] ;  /* 0x0000d80402047980 */ /* 0x000ee8000c101900 */
[----:B------:R-:W0:Y:S04]  /*28f0*/  LDGDEPBAR ;  /* 0x00000000000079af */ /* 0x000e280000000000 */
[----:B------:R1:W5:Y:S04]  /*2900*/  LD.E R144, desc[UR4][R2.64+0x184] ;  /* 0x0001840402907980 */ /* 0x000368000c101900 */
[----:B------:R1:W5:Y:S01]  /*2910*/  LD.E R52, desc[UR4][R2.64+0x188] ;  /* 0x0001880402347980 */ /* 0x000362000c101900 */
[----:B----4-:R-:W-:-:S04]  /*2920*/  IMAD.WIDE.U32 R10, R217, R14, R10 ;  /* 0x0000000ed90a7225 */ /* 0x010fc800078e000a */
[----:B------:R-:W-:Y:S01]  /*2930*/  IMAD R7, R15, R217, RZ ;  /* 0x000000d90f077224 */ /* 0x000fe200078e02ff */
[----:B--2---:R-:W-:-:S04]  /*2940*/  LEA R12, P0, R10, R12, 0x2 ;  /* 0x0000000c0a0c7211 */ /* 0x004fc800078010ff */
[----:B------:R-:W-:-:S04]  /*2950*/  IADD3 R7, PT, PT, R11, R7, RZ ;  /* 0x000000070b077210 */ /* 0x000fc80007ffe0ff */
[----:B------:R-:W-:-:S05]  /*2960*/  LEA.HI.X R13, R10, R13, R7, 0x2, P0 ;  /* 0x0000000d0a0d7211 */ /* 0x000fca00000f1407 */
[----:B------:R1:W5:Y:S01]  /*2970*/  LD.E R7, desc[UR4][R12.64] ;  /* 0x000000040c077980 */ /* 0x000362000c101900 */
[----:B---3--:R1:W2:Y:S01]  /*2980*/  MUFU.RCP R224, R4 ;  /* 0x0000000400e07308 */ /* 0x0082a20000001000 */
        /* <DEDUP_REMOVED lines=27> */
.L_x_4726:
[----:B------:R3:W-:Y:S01]  /*2b40*/  STS.128 [R227+0xd000], RZ ;  /* 0x00d000ffe3007388 */ /* 0x0007e20000000c00 */
[----:B------:R-:W-:Y:S05]  /*2b50*/  BRA `(.L_x_4727) ;  /* 0x00000000000c7947 */ /* 0x000fea0003800000 */
.L_x_4725:
[----:B------:R2:W-:Y:S04]  /*2b60*/  STS.128 [R227+0x9000], RZ ;  /* 0x009000ffe3007388 */ /* 0x0005e80000000c00 */
[----:B------:R2:W-:Y:S04]  /*2b70*/  STS.128 [R227+0xb000], RZ ;  /* 0x00b000ffe3007388 */ /* 0x0005e80000000c00 */
[----:B------:R2:W-:Y:S02]  /*2b80*/  STS.128 [R227+0xd000], RZ ;  /* 0x00d000ffe3007388 */ /* 0x0005e40000000c00 */
.L_x_4727:
[----:B------:R-:W-:Y:S05]  /*2b90*/  BSYNC.RECONVERGENT B0 ;  /* 0x0000000000007941 */ /* 0x000fea0003800200 */
.L_x_4724:
        /* <DEDUP_REMOVED lines=29> */
.L_x_4730:
[----:B------:R2:W-:Y:S02]  /*2d70*/  STS.128 [R227+0xd800], RZ ;  /* 0x00d800ffe3007388 */ /* 0x0005e40000000c00 */
.L_x_4729:
[----:B------:R-:W-:Y:S05]  /*2d80*/  BSYNC.RECONVERGENT B0 ;  /* 0x0000000000007941 */ /* 0x000fea0003800200 */
.L_x_4728:
        /* <DEDUP_REMOVED lines=27> */
.L_x_4733:
[----:B------:R1:W-:Y:S02]  /*2f40*/  STS.128 [R227+0xe000], RZ ;  /* 0x00e000ffe3007388 */ /* 0x0003e40000000c00 */
.L_x_4732:
[----:B------:R-:W-:Y:S05]  /*2f50*/  BSYNC.RECONVERGENT B0 ;  /* 0x0000000000007941 */ /* 0x000fea0003800200 */
.L_x_4731:
[----:B------:R-:W-:Y:S01]  /*2f60*/  ISETP.GE.AND P0, PT, R6, R5, PT ;  /* 0x000000050600720c */ /* 0x000fe20003f06270 */
[----:B------:R-:W-:Y:S01]  /*2f70*/  IMAD.MOV.U32 R145, RZ, RZ, 0x10 ;  /* 0x00000010ff917424 */ /* 0x000fe200078e00ff */
[----:B------:R-:W-:Y:S01]  /*2f80*/  LOP3.LUT R118, R139, 0x3e00, RZ, 0xc0, !PT ;  /* 0x00003e008b767812 */ /* 0x000fe200078ec0ff */
[----:B------:R-:W-:Y:S01]  /*2f90*/  BSSY.RECONVERGENT B0, `(.L_x_4734) ;  /* 0x0000021000007945 */ /* 0x000fe20003800200 */
[----:B------:R-:W-:Y:S02]  /*2fa0*/  LOP3.LUT P6, RZ, R119, 0x4, RZ, 0xc0, !PT ;  /* 0x0000000477ff7812 */ /* 0x000fe400078cc0ff */
[--C-:B------:R-:W-:Y:S02]  /*2fb0*/  LOP3.LUT R0, R118, 0x20, R141.reuse, 0xf8, !PT ;  /* 0x0000002076007812 */ /* 0x100fe400078ef88d */
        /* <DEDUP_REMOVED lines=29> */
.L_x_4736:
[----:B------:R1:W-:Y:S02]  /*3190*/  STS.128 [R227+0xe800], RZ ;  /* 0x00e800ffe3007388 */ /* 0x0003e40000000c00 */
.L_x_4735:
[----:B------:R-:W-:Y:S05]  /*31a0*/  BSYNC.RECONVERGENT B0 ;  /* 0x0000000000007941 */ /* 0x000fea0003800200 */
.L_x_4734:
[----:B------:R-:W5:Y:S01]  /*31b0*/  LD.E R0, desc[UR4][R2.64+0x18c] ;  /* 0x00018c0402007980 */ /* 0x000f62000c101900 */
[--C-:B------:R-:W-:Y:S02]  /*31c0*/  IMAD R120, R5, 0x2, R194.reuse ;  /* 0x0000000205787824 */ /* 0x100fe400078e02c2 */
[----:B------:R-:W-:Y:S01]  /*31d0*/  IMAD R148, R137, 0x2, R194 ;  /* 0x0000000289947824 */ /* 0x000fe200078e02c2 */
[----:B------:R-:W-:Y:S01]  /*31e0*/  IADD3 R52, PT, PT, R52, R147, -R116 ;  /* 0x0000009334347210 */ /* 0x000fe20007ffe874 */
[----:B------:R-:W0:Y:S04]  /*31f0*/  LDGDEPBAR ;  /* 0x00000000000079af */ /* 0x000e280000000000 */
[----:B------:R-:W-:Y:S04]  /*3200*/  LDSM.16.M88.4 R56, [R120] ;  /* 0x000000007838783b */ /* 0x000fe80000000200 */
[----:B------:R-:W3:Y:S04]  /*3210*/  LDSM.16.M88.4 R96, [R148+0x3800] ;  /* 0x003800009460783b */ /* 0x000ee80000000200 */
[----:B------:R-:W4:Y:S04]  /*3220*/  LDSM.16.M88.4 R88, [R148+0x3c00] ;  /* 0x003c00009458783b */ /* 0x000f280000000200 */
[----:B------:R-:W4:Y:S01]  /*3230*/  LDSM.16.M88.4 R80, [R148+0x4000] ;  /* 0x004000009450783b */ /* 0x000f220000000200 */
[----:B------:R-:W-:-:S02]  /*3240*/  IMAD R146, R145, 0x2, R120 ;  /* 0x0000000291927824 */ /* 0x000fc400078e0278 */
[----:B------:R-:W-:Y:S01]  /*3250*/  IMAD R117, R145, 0x2, R148 ;  /* 0x0000000291757824 */ /* 0x000fe200078e0294 */
[----:B------:R-:W4:Y:S04]  /*3260*/  LDSM.16.M88.4 R16, [R148+0x3000] ;  /* 0x003000009410783b */ /* 0x000f280000000200 */
[----:B------:R-:W4:Y:S04]  /*3270*/  LDSM.16.M88.4 R72, [R148+0x4400] ;  /* 0x004400009448783b */ /* 0x000f280000000200 */
[----:B------:R-:W-:Y:S04]  /*3280*/  LDSM.16.M88.4 R32, [R146] ;  /* 0x000000009220783b */ /* 0x000fe80000000200 */
[----:B-1----:R-:W1:Y:S04]  /*3290*/  LDSM.16.M88.4 R4, [R117+0x3800] ;  /* 0x003800007504783b */ /* 0x002e680000000200 */
[----:B------:R-:W1:Y:S04]  /*32a0*/  LDSM.16.M88.4 R28, [R117+0x3c00] ;  /* 0x003c0000751c783b */ /* 0x000e680000000200 */
[----:B------:R-:W1:Y:S04]  /*32b0*/  LDSM.16.M88.4 R24, [R117+0x4000] ;  /* 0x004000007518783b */ /* 0x000e680000000200 */
[----:B--2---:R-:W2:Y:S04]  /*32c0*/  LDSM.16.M88.4 R8, [R148+0x3400] ;  /* 0x003400009408783b */ /* 0x004ea80000000200 */
        /* <DEDUP_REMOVED lines=10> */
[----:B------:R-:W-:Y:S01]  /*3370*/  LDSM.16.M88.4 R48, [R148+0x5000] ;  /* 0x005000009430783b */ /* 0x000fe20000000200 */
[C---:B------:R-:W-:Y:S03]  /*3380*/  HMMA.16816.F32.BF16 R96, R56.reuse, R98, RZ ;  /* 0x000000623860723c */ /* 0x040fe600000418ff */
[----:B------:R-:W-:Y:S04]  /*3390*/  LDSM.16.M88.4 R132, [R120+0x2000] ;  /* 0x002000007884783b */ /* 0x000fe80000000200 */
[----:B------:R-:W-:Y:S01]  /*33a0*/  LDSM.16.M88.4 R124, [R148+0x7c00] ;  /* 0x007c0000947c783b */ /* 0x000fe20000000200 */
[C---:B------:R-:W-:Y:S03]  /*33b0*/  HMMA.16816.F32.BF16 R88, R56.reuse, R90, RZ ;  /* 0x0000005a3858723c */ /* 0x040fe600000418ff */
[----:B------:R-:W-:Y:S05]  /*33c0*/  LDSM.16.M88.4 R128, [R148+0x7800] ;  /* 0x007800009480783b */ /* 0x000fea0000000200 */
[C---:B------:R-:W-:Y:S08]  /*33d0*/  HMMA.16816.F32.BF16 R80, R56.reuse, R82, RZ ;  /* 0x000000523850723c */ /* 0x040ff000000418ff */
[C---:B------:R-:W-:Y:S08]  /*33e0*/  HMMA.16816.F32.BF16 R20, R56.reuse, R16, RZ ;  /* 0x000000103814723c */ /* 0x040ff000000418ff */
[----:B------:R-:W-:Y:S08]  /*33f0*/  HMMA.16816.F32.BF16 R76, R56, R72, RZ ;  /* 0x00000048384c723c */ /* 0x000ff000000418ff */
[C---:B-1----:R-:W-:Y:S08]  /*3400*/  HMMA.16816.F32.BF16 R100, R32.reuse, R4, R100 ;  /* 0x000000042064723c */ /* 0x042ff00000041864 */
[C---:B------:R-:W-:Y:S01]  /*3410*/  HMMA.16816.F32.BF16 R96, R32.reuse, R6, R96 ;  /* 0x000000062060723c */ /* 0x040fe20000041860 */
[----:B------:R-:W-:Y:S04]  /*3420*/  LDSM.16.M88.4 R4, [R120+0x1000] ;  /* 0x001000007804783b */ /* 0x000fe80000000200 */
[----:B------:R-:W-:Y:S03]  /*3430*/  LDSM.16.M88.4 R120, [R148+0x8000] ;  /* 0x008000009478783b */ /* 0x000fe60000000200 */
[C---:B------:R-:W-:Y:S08]  /*3440*/  HMMA.16816.F32.BF16 R92, R32.reuse, R28, R92 ;  /* 0x0000001c205c723c */ /* 0x040ff0000004185c */
[C---:B------:R-:W-:Y:S01]  /*3450*/  HMMA.16816.F32.BF16 R88, R32.reuse, R30, R88 ;  /* 0x0000001e2058723c */ /* 0x040fe20000041858 */
[----:B------:R-:W1:Y:S07]  /*3460*/  LDSM.16.M88.4 R28, [R148+0x6000] ;  /* 0x00600000941c783b */ /* 0x000e6e0000000200 */
[C---:B------:R-:W-:Y:S08]  /*3470*/  HMMA.16816.F32.BF16 R84, R32.reuse, R24, R84 ;  /* 0x000000182054723c */ /* 0x040ff00000041854 */
[----:B------:R-:W-:Y:S01]  /*3480*/  HMMA.16816.F32.BF16 R80, R32, R26, R80 ;  /* 0x0000001a2050723c */ /* 0x000fe20000041850 */
[----:B------:R-:W1:Y:S07]  /*3490*/  LDSM.16.M88.4 R24, [R148+0x6400] ;  /* 0x006400009418783b */ /* 0x000e6e0000000200 */
[C---:B------:R-:W-:Y:S08]  /*34a0*/  HMMA.16816.F32.BF16 R16, R56.reuse, R18, RZ ;  /* 0x000000123810723c */ /* 0x040ff000000418ff */
[C---:B------:R-:W-:Y:S08]  /*34b0*/  HMMA.16816.F32.BF16 R72, R56.reuse, R74, RZ ;  /* 0x0000004a3848723c */ /* 0x040ff000000418ff */
[C---:B--2---:R-:W-:Y:S08]  /*34c0*/  HMMA.16816.F32.BF16 R12, R56.reuse, R8, RZ ;  /* 0x00000008380c723c */ /* 0x044ff000000418ff */
        /* <DEDUP_REMOVED lines=8> */
[----:B------:R-:W2:Y:S07]  /*3550*/  LDSM.16.M88.4 R40, [R148+0x5800] ;  /* 0x005800009428783b */ /* 0x000eae0000000200 */
[C---:B------:R-:W-:Y:S08]  /*3560*/  HMMA.16816.F32.BF16 R76, R32.reuse, R112, R76 ;  /* 0x00000070204c723c */ /* 0x040ff0000004184c */
[C---:B------:R-:W-:Y:S01]  /*3570*/  HMMA.16816.F32.BF16 R72, R32.reuse, R114, R72 ;  /* 0x000000722048723c */ /* 0x040fe20000041848 */
[----:B------:R-:W-:Y:S07]  /*3580*/  LDSM.16.M88.4 R112, [R148+0x6c00] ;  /* 0x006c00009470783b */ /* 0x000fee0000000200 */
[C---:B----4-:R-:W-:Y:S08]  /*3590*/  HMMA.16816.F32.BF16 R12, R32.reuse, R36, R12 ;  /* 0x00000024200c723c */ /* 0x050ff0000004180c */
[C---:B------:R-:W-:Y:S01]  /*35a0*/  HMMA.16816.F32.BF16 R8, R32.reuse, R38, R8 ;  /* 0x000000262008723c */ /* 0x040fe20000041808 */
[----:B------:R-:W3:Y:S07]  /*35b0*/  LDSM.16.M88.4 R36, [R148+0x5c00] ;  /* 0x005c00009424783b */ /* 0x000eee0000000200 */
[C---:B------:R-:W-:Y:S08]  /*35c0*/  HMMA.16816.F32.BF16 R68, R32.reuse, R108, R68 ;  /* 0x0000006c2044723c */ /* 0x040ff00000041844 */
[C---:B------:R-:W-:Y:S01]  /*35d0*/  HMMA.16816.F32.BF16 R64, R32.reuse, R110, R64 ;  /* 0x0000006e2040723c */ /* 0x040fe20000041840 */
[----:B------:R-:W-:Y:S07]  /*35e0*/  LDSM.16.M88.4 R108, [R117+0x5000] ;  /* 0x00500000756c783b */ /* 0x000fee0000000200 */
[C---:B------:R-:W-:Y:S08]  /*35f0*/  HMMA.16816.F32.BF16 R60, R32.reuse, R104, R60 ;  /* 0x00000068203c723c */ /* 0x040ff0000004183c */
[----:B------:R-:W-:Y:S01]  /*3600*/  HMMA.16816.F32.BF16 R56, R32, R106, R56 ;  /* 0x0000006a2038723c */ /* 0x000fe20000041838 */
[----:B------:R-:W4:Y:S04]  /*3610*/  LDSM.16.M88.4 R32, [R148+0x6800] ;  /* 0x006800009420783b */ /* 0x000f280000000200 */
[----:B------:R-:W-:Y:S03]  /*3620*/  LDSM.16.M88.4 R104, [R117+0x5400] ;  /* 0x005400007568783b */ /* 0x000fe60000000200 */
[C---:B-1----:R-:W-:Y:S08]  /*3630*/  HMMA.16816.F32.BF16 R84, R4.reuse, R28, R84 ;  /* 0x0000001c0454723c */ /* 0x042ff00000041854 */
[C---:B------:R-:W-:Y:S01]  /*3640*/  HMMA.16816.F32.BF16 R80, R4.reuse, R30, R80 ;  /* 0x0000001e0450723c */ /* 0x040fe20000041850 */
[----:B------:R-:W-:Y:S07]  /*3650*/  LDSM.16.M88.4 R28, [R146+0x1000] ;  /* 0x00100000921c783b */ /* 0x000fee0000000200 */
[C---:B------:R-:W-:Y:S08]  /*3660*/  HMMA.16816.F32.BF16 R76, R4.reuse, R24, R76 ;  /* 0x00000018044c723c */ /* 0x040ff0000004184c */
[C---:B------:R-:W-:Y:S01]  /*3670*/  HMMA.16816.F32.BF16 R72, R4.reuse, R26, R72 ;  /* 0x0000001a0448723c */ /* 0x040fe20000041848 */
[----:B------:R-:W1:Y:S07]  /*3680*/  LDSM.16.M88.4 R24, [R117+0x5800] ;  /* 0x005800007518783b */ /* 0x000e6e0000000200 */
[C---:B--2---:R-:W-:Y:S08]  /*3690*/  HMMA.16816.F32.BF16 R100, R4.reuse, R40, R100 ;  /* 0x000000280464723c */ /* 0x044ff00000041864 */
[C---:B------:R-:W-:Y:S01]  /*36a0*/  HMMA.16816.F32.BF16 R96, R4.reuse, R42, R96 ;  /* 0x0000002a0460723c */ /* 0x040fe20000041860 */
[----:B------:R-:W-:Y:S07]  /*36b0*/  LDSM.16.M88.4 R40, [R117+0x6400] ;  /* 0x006400007528783b */ /* 0x000fee0000000200 */
[C---:B------:R-:W-:Y:S08]  /*36c0*/  HMMA.16816.F32.BF16 R20, R4.reuse, R48, R20 ;  /* 0x000000300414723c */ /* 0x040ff00000041814 */
[C---:B------:R-:W-:Y:S01]  /*36d0*/  HMMA.16816.F32.BF16 R16, R4.reuse, R50, R16 ;  /* 0x000000320410723c */ /* 0x040fe20000041810 */
[----:B------:R-:W2:Y:S07]  /*36e0*/  LDSM.16.M88.4 R48, [R117+0x5c00] ;  /* 0x005c00007530783b */ /* 0x000eae0000000200 */
        /* <DEDUP_REMOVED lines=16> */
[C---:B------:R-:W-:Y:S08]  /*37f0*/  HMMA.16816.F32.BF16 R20, R28.reuse, R108, R20 ;  /* 0x0000006c1c14723c */ /* 0x040ff00000041814 */
[C---:B------:R-:W-:Y:S01]  /*3800*/  HMMA.16816.F32.BF16 R16, R28.reuse, R110, R16 ;  /* 0x0000006e1c10723c */ /* 0x040fe20000041810 */
[----:B------:R-:W4:Y:S07]  /*3810*/  LDSM.16.M88.4 R108, [R148+0x8800] ;  /* 0x00880000946c783b */ /* 0x000f2e0000000200 */
[C---:B------:R-:W-:Y:S08]  /*3820*/  HMMA.16816.F32.BF16 R12, R28.reuse, R104, R12 ;  /* 0x000000681c0c723c */ /* 0x040ff0000004180c */
[C---:B------:R-:W-:Y:S01]  /*3830*/  HMMA.16816.F32.BF16 R8, R28.reuse, R106, R8 ;  /* 0x0000006a1c08723c */ /* 0x040fe20000041808 */
[----:B------:R-:W5:Y:S07]  /*3840*/  LDSM.16.M88.4 R104, [R148+0x8c00] ;  /* 0x008c00009468783b */ /* 0x000f6e0000000200 */
        /* <DEDUP_REMOVED lines=23> */
[C---:B------:R-:W-:Y:S08]  /*39c0*/  HMMA.16816.F32.BF16 R96, R132.reuse, R130, R96 ;  /* 0x000000828460723c */ /* 0x040ff00000041860 */
[C---:B------:R-:W-:Y:S08]  /*39d0*/  HMMA.16816.F32.BF16 R84, R132.reuse, R120, R84 ;  /* 0x000000788454723c */ /* 0x040ff00000041854 */
[C---:B----4-:R-:W-:Y:S08]  /*39e0*/  HMMA.16816.F32.BF16 R68, R132.reuse, R108, R68 ;  /* 0x0000006c8444723c */ /* 0x050ff00000041844 */
[C---:B------:R-:W-:Y:S08]  /*39f0*/  HMMA.16816.F32.BF16 R64, R132.reuse, R110, R64 ;  /* 0x0000006e8440723c */ /* 0x040ff00000041840 */
[----:B-----5:R-:W-:Y:S01]  /*3a00*/  HMMA.16816.F32.BF16 R108, R132, R104, R60 ;  /* 0x00000068846c723c */ /* 0x020fe2000004183c */
[----:B------:R4:W5:Y:S01]  /*3a10*/  LDSM.16.M88.4 R60, [R117+0x8c00] ;  /* 0x008c0000753c783b */ /* 0x0009620000000200 */
[----:B------:R-:W-:Y:S01]  /*3a20*/  IADD3 R144, PT, PT, R147, -R116, -R144 ;  /* 0x8000007493907210 */ /* 0x000fe20007ffe890 */
[----:B------:R-:W-:-:S05]  /*3a30*/  DEPBAR.LE SB0, 0x0 ;  /* 0x000080000000791a */ /* 0x000fca0000000000 */
[----:B------:R-:W-:Y:S08]  /*3a40*/  HMMA.16816.F32.BF16 R80, R132, R122, R80 ;  /* 0x0000007a8450723c */ /* 0x000ff00000041850 */
[C---:B--2---:R-:W-:Y:S08]  /*3a50*/  HMMA.16816.F32.BF16 R20, R4.reuse, R48, R20 ;  /* 0x000000300414723c */ /* 0x044ff00000041814 */
[----:B---3--:R-:W-:Y:S01]  /*3a60*/  HMMA.16816.F32.BF16 R12, R4, R44, R12 ;  /* 0x0000002c040c723c */ /* 0x008fe2000004180c */
[----:B----4-:R-:W-:-:S07]  /*3a70*/  LOP3.LUT R117, R193, 0x1f0, RZ, 0xc0, !PT ;  /* 0x000001f0c1757812 */ /* 0x010fce00078ec0ff */
[C---:B------:R-:W-:Y:S08]  /*3a80*/  HMMA.16816.F32.BF16 R88, R132.reuse, R126, R88 ;  /* 0x0000007e8458723c */ /* 0x040ff00000041858 */
[C---:B------:R-:W-:Y:S08]  /*3a90*/  HMMA.16816.F32.BF16 R100, R132.reuse, R128, R100 ;  /* 0x000000808464723c */ /* 0x040ff00000041864 */
[C---:B------:R-:W-:Y:S08]  /*3aa0*/  HMMA.16816.F32.BF16 R76, R132.reuse, R112, R76 ;  /* 0x00000070844c723c */ /* 0x040ff0000004184c */
[C---:B------:R-:W-:Y:S08]  /*3ab0*/  HMMA.16816.F32.BF16 R72, R132.reuse, R114, R72 ;  /* 0x000000728448723c */ /* 0x040ff00000041848 */
[----:B------:R-:W-:Y:S01]  /*3ac0*/  HMMA.16816.F32.BF16 R56, R132, R106, R56 ;  /* 0x0000006a8438723c */ /* 0x000fe20000041838 */
[----:B------:R-:W-:Y:S01]  /*3ad0*/  IMAD.SHL.U32 R133, R119, 0x2, RZ ;  /* 0x0000000277857824 */ /* 0x000fe200078e00ff */
[----:B------:R-:W-:-:S06]  /*3ae0*/  LOP3.LUT R132, R150, 0x7, RZ, 0xc0, !PT ;  /* 0x0000000796847812 */ /* 0x000fcc00078ec0ff */
[----:B------:R-:W-:Y:S01]  /*3af0*/  HMMA.16816.F32.BF16 R92, R4, R36, R92 ;  /* 0x00000024045c723c */ /* 0x000fe2000004185c */
[----:B------:R-:W-:-:S07]  /*3b00*/  LOP3.LUT R133, R133, 0x6, RZ, 0xc0, !PT ;  /* 0x0000000685857812 */ /* 0x000fce00078ec0ff */
[----:B------:R-:W-:Y:S01]  /*3b10*/  HMMA.16816.F32.BF16 R96, R4, R42, R96 ;  /* 0x0000002a0460723c */ /* 0x000fe20000041860 */
[----:B------:R-:W-:Y:S02]  /*3b20*/  IMAD.IADD R43, R53, 0x1, R133 ;  /* 0x00000001352b7824 */ /* 0x000fe400078e0285 */
[----:B------:R-:W-:-:S05]  /*3b30*/  FMUL.FTZ R21, R21, R0 ;  /* 0x0000000015157220 */ /* 0x000fca0000410000 */
[----:B------:R-:W-:Y:S01]  /*3b40*/  HMMA.16816.F32.BF16 R84, R4, R32, R84 ;  /* 0x000000200454723c */ /* 0x000fe20000041854 */
[----:B------:R-:W-:-:S07]  /*3b50*/  FMUL.FTZ R12, R12, R0 ;  /* 0x000000000c0c7220 */ /* 0x000fce0000410000 */
[----:B------:R-:W-:Y:S01]  /*3b60*/  HMMA.16816.F32.BF16 R16, R4, R50, R16 ;  /* 0x000000320410723c */ /* 0x000fe20000041810 */
[----:B------:R-:W-:-:S07]  /*3b70*/  IMAD.IADD R156, R43, 0x1, R116 ;  /* 0x000000012b9c7824 */ /* 0x000fce00078e0274 */
[C---:B-1----:R-:W-:Y:S01]  /*3b80*/  HMMA.16816.F32.BF16 R68, R4.reuse, R24, R68 ;  /* 0x000000180444723c */ /* 0x042fe20000041844 */
[----:B------:R-:W-:Y:S01]  /*3b90*/  LOP3.LUT R24, R132, R117, RZ, 0xfc, !PT ;  /* 0x0000007584187212 */ /* 0x000fe200078efcff */
[----:B------:R-:W1:Y:S06]  /*3ba0*/  MUFU.TANH R105, R21 ;  /* 0x0000001500697308 */ /* 0x000e6c0000002400 */
[----:B------:R-:W-:Y:S01]  /*3bb0*/  HMMA.16816.F32.BF16 R80, R4, R34, R80 ;  /* 0x000000220450723c */ /* 0x000fe20000041850 */
[----:B------:R-:W-:Y:S01]  /*3bc0*/  IMAD.IADD R149, R149, 0x1, R24 ;  /* 0x0000000195957824 */ /* 0x000fe200078e0218 */
[----:B------:R-:W2:Y:S01]  /*3bd0*/  MUFU.TANH R161, R12 ;  /* 0x0000000c00a17308 */ /* 0x000ea20000002400 */
[----:B------:R-:W-:-:S05]  /*3be0*/  FMUL.FTZ R92, R92, R0 ;  /* 0x000000005c5c7220 */ /* 0x000fca0000410000 */
[C---:B------:R-:W-:Y:S01]  /*3bf0*/  HMMA.16816.F32.BF16 R8, R4.reuse, R46, R8 ;  /* 0x0000002e0408723c */ /* 0x040fe20000041808 */
[----:B------:R-:W-:Y:S02]  /*3c00*/  IMAD.IADD R47, R55, 0x1, R24 ;  /* 0x00000001372f7824 */ /* 0x000fe400078e0218 */
[----:B------:R-:W-:Y:S01]  /*3c10*/  FMUL.FTZ R97, R97, R0 ;  /* 0x0000000061617220 */ /* 0x000fe20000410000 */
[----:B------:R-:W-:Y:S02]  /*3c20*/  IMAD.IADD R112, R149, 0x1, R52 ;  /* 0x0000000195707824 */ /* 0x000fe400078e0234 */
[C-C-:B------:R-:W-:Y:S02]  /*3c30*/  IADD3 R152, PT, PT, R47.reuse, -0x1, -R156.reuse ;  /* 0xffffffff2f987810 */ /* 0x140fe40007ffe89c */
[C---:B------:R-:W-:Y:S01]  /*3c40*/  HMMA.16816.F32.BF16 R88, R4.reuse, R38, R88 ;  /* 0x000000260458723c */ /* 0x040fe20000041858 */
[--C-:B------:R-:W-:Y:S01]  /*3c50*/  IADD3 R154, PT, PT, R47, -0x10, -R156.reuse ;  /* 0xfffffff02f9a7810 */ /* 0x100fe20007ffe89c */
[----:B------:R-:W3:Y:S01]  /*3c60*/  MUFU.TANH R197, R92 ;  /* 0x0000005c00c57308 */ /* 0x000ee20000002400 */
[----:B------:R-:W-:Y:S01]  /*3c70*/  IABS R152, R152 ;  /* 0x0000009800987213 */ /* 0x000fe20000000000 */
[----:B------:R-:W-:Y:S01]  /*3c80*/  FMUL.FTZ R84, R84, R0 ;  /* 0x0000000054547220 */ /* 0x000fe20000410000 */
[----:B------:R-:W-:Y:S01]  /*3c90*/  IABS R154, R154 ;  /* 0x0000009a009a7213 */ /* 0x000fe20000000000 */
[----:B------:R-:W-:Y:S01]  /*3ca0*/  FMUL.FTZ R17, R17, R0 ;  /* 0x0000000011117220 */ /* 0x000fe20000410000 */
[----:B------:R-:W-:Y:S01]  /*3cb0*/  IADD3 R131, PT, PT, R47, -0x30, -R156 ;  /* 0xffffffd02f837810 */ /* 0x000fe20007ffe89c */
[----:B------:R-:W-:Y:S01]  /*3cc0*/  HMMA.16816.F32.BF16 R100, R4, R40, R100 ;  /* 0x000000280464723c */ /* 0x000fe20000041864 */
[C-C-:B------:R-:W-:Y:S01]  /*3cd0*/  VIADDMNMX R209, R112.reuse, 0x1, R147.reuse, PT ;  /* 0x0000000170d17846 */ /* 0x140fe20003800193 */
[----:B------:R-:W-:Y:S01]  /*3ce0*/  MUFU.TANH R151, R97 ;  /* 0x0000006100977308 */ /* 0x000fe20000002400 */
[----:B------:R-:W-:-:S02]  /*3cf0*/  VIADDMNMX R207, R112, 0x9, R147, PT ;  /* 0x0000000970cf7846 */ /* 0x000fc40003800193 */
[----:B------:R-:W-:-:S03]  /*3d00*/  I2FP.F32.S32 R112, R152 ;  /* 0x0000009800707245 */ /* 0x000fc60000201400 */
[----:B------:R-:W-:Y:S02]  /*3d10*/  HMMA.16816.F32.BF16 R76, R4, R28, R76 ;  /* 0x0000001c044c723c */ /* 0x000fe4000004184c */
[----:B------:R-:W4:Y:S01]  /*3d20*/  MUFU.TANH R183, R84 ;  /* 0x0000005400b77308 */ /* 0x000f220000002400 */
[----:B------:R-:W-:Y:S01]  /*3d30*/  IADD3 R134, PT, PT, R47, -0x29, -R156 ;  /* 0xffffffd72f867810 */ /* 0x000fe20007ffe89c */
[----:B------:R-:W-:Y:S01]  /*3d40*/  FMUL.FTZ R81, R81, R0 ;  /* 0x0000000051517220 */ /* 0x000fe20000410000 */
[----:B------:R-:W-:-:S03]  /*3d50*/  IABS R131, R131 ;  /* 0x0000008300837213 */ /* 0x000fc60000000000 */
[----:B------:R-:W-:Y:S02]  /*3d60*/  HMMA.16816.F32.BF16 R72, R4, R30, R72 ;  /* 0x0000001e0448723c */ /* 0x000fe40000041848 */
[----:B------:R4:W4:Y:S01]  /*3d70*/  MUFU.TANH R107, R17 ;  /* 0x00000011006b7308 */ /* 0x0009220000002400 */
[----:B------:R-:W-:-:S05]  /*3d80*/  FMUL.FTZ R96, R96, R0 ;  /* 0x0000000060607220 */ /* 0x000fca0000410000 */
[----:B------:R-:W-:Y:S01]  /*3d90*/  HMMA.16816.F32.BF16 R64, R4, R26, R64 ;  /* 0x0000001a0440723c */ /* 0x000fe20000041840 */
[----:B------:R-:W-:Y:S01]  /*3da0*/  IADD3 R129, PT, PT, R47, -0x40, -R156 ;  /* 0xffffffc02f817810 */ /* 0x000fe20007ffe89c */
[----:B-1----:R-:W-:-:S06]  /*3db0*/  FFMA.FTZ R112, -R224, R112, R105 ;  /* 0x00000070e0707223 */ /* 0x002fcc0000010169 */
[----:B-----5:R-:W-:Y:S01]  /*3dc0*/  HMMA.16816.F32.BF16 R108, R4, R60, R108 ;  /* 0x0000003c046c723c */ /* 0x020fe2000004186c */
[----:B------:R-:W-:-:S07]  /*3dd0*/  IADD3 R150, PT, PT, R47, -0x9, -R156 ;  /* 0xfffffff72f967810 */ /* 0x000fce0007ffe89c */
[----:B------:R-:W-:Y:S01]  /*3de0*/  HMMA.16816.F32.BF16 R56, R4, R62, R56 ;  /* 0x0000003e0438723c */ /* 0x000fe20000041838 */
[----:B------:R-:W-:Y:S01]  /*3df0*/  I2FP.F32.S32 R4, R154 ;  /* 0x0000009a00047245 */ /* 0x000fe20000201400 */
[----:B------:R-:W1:Y:S01]  /*3e00*/  MUFU.TANH R169, R81 ;  /* 0x0000005100a97308 */ /* 0x000e620000002400 */
[----:B------:R-:W-:-:S03]  /*3e10*/  IABS R134, R134 ;  /* 0x0000008600867213 */ /* 0x000fc60000000000 */
[----:B--2---:R-:W-:Y:S01]  /*3e20*/  FFMA.FTZ R105, -R224, R4, R161 ;  /* 0x00000004e0697223 */ /* 0x004fe200000101a1 */
[----:B------:R-:W-:Y:S01]  /*3e30*/  I2FP.F32.S32 R4, R131 ;  /* 0x0000008300047245 */ /* 0x000fe20000201400 */
[-C--:B------:R-:W-:Y:S01]  /*3e40*/  FMUL.FTZ R22, R22, R0.reuse ;  /* 0x0000000016167220 */ /* 0x080fe20000410000 */
[----:B------:R-:W-:Y:S01]  /*3e50*/  VIADD R163, R47, 0x8 ;  /* 0x000000082fa37836 */ /* 0x000fe20000000000 */
[----:B------:R-:W2:Y:S01]  /*3e60*/  MUFU.TANH R233, R96 ;  /* 0x0000006000e97308 */ /* 0x000ea20000002400 */
[-C--:B------:R-:W-:Y:S01]  /*3e70*/  FMUL.FTZ R13, R13, R0.reuse ;  /* 0x000000000d0d7220 */ /* 0x080fe20000410000 */
[-C--:B------:R-:W-:Y:S01]  /*3e80*/  FMUL.FTZ R8, R8, R0.reuse ;  /* 0x0000000008087220 */ /* 0x080fe20000410000 */
[-C--:B------:R-:W-:Y:S01]  /*3e90*/  FMUL.FTZ R9, R9, R0.reuse ;  /* 0x0000000009097220 */ /* 0x080fe20000410000 */
[-C--:B------:R-:W-:Y:S01]  /*3ea0*/  FMUL.FTZ R93, R93, R0.reuse ;  /* 0x000000005d5d7220 */ /* 0x080fe20000410000 */
[----:B------:R-:W-:Y:S01]  /*3eb0*/  IABS R129, R129 ;  /* 0x0000008100817213 */ /* 0x000fe20000000000 */
[----:B------:R-:W-:Y:S01]  /*3ec0*/  FMUL.FTZ R88, R88, R0 ;  /* 0x0000000058587220 */ /* 0x000fe20000410000 */
[----:B------:R-:W-:Y:S01]  /*3ed0*/  IABS R150, R150 ;  /* 0x0000009600967213 */ /* 0x000fe20000000000 */
[----:B------:R-:W-:Y:S01]  /*3ee0*/  FMUL.FTZ R85, R85, R0 ;  /* 0x0000000055557220 */ /* 0x000fe20000410000 */
[C-C-:B------:R-:W-:Y:S01]  /*3ef0*/  IADD3 R123, PT, PT, R47.reuse, -0x49, -R156.reuse ;  /* 0xffffffb72f7b7810 */ /* 0x140fe20007ffe89c */
[----:B---3--:R-:W-:Y:S01]  /*3f00*/  FFMA.FTZ R197, -R224, R4, R197 ;  /* 0x00000004e0c57223 */ /* 0x008fe200000101c5 */
[----:B------:R-:W-:Y:S01]  /*3f10*/  I2FP.F32.S32 R134, R134 ;  /* 0x0000008600867245 */ /* 0x000fe20000201400 */
[----:B------:R-:W-:Y:S01]  /*3f20*/  MUFU.TANH R45, R22 ;  /* 0x00000016002d7308 */ /* 0x000fe20000002400 */
[--C-:B------:R-:W-:Y:S01]  /*3f30*/  IADD3 R135, PT, PT, R47, -0x28, -R156.reuse ;  /* 0xffffffd82f877810 */ /* 0x100fe20007ffe89c */
[----:B------:R-:W-:Y:S01]  /*3f40*/  FMUL.FTZ R68, R68, R0 ;  /* 0x0000000044447220 */ /* 0x000fe20000410000 */
[----:B------:R-:W-:Y:S01]  /*3f50*/  I2FP.F32.S32 R4, R129 ;  /* 0x0000008100047245 */ /* 0x000fe20000201400 */
[C-C-:B------:R-:W-:Y:S01]  /*3f60*/  IMAD.IADD R48, R163.reuse, 0x1, -R156.reuse ;  /* 0x00000001a3307824 */ /* 0x140fe200078e0a9c */
[----:B------:R-:W-:-:S02]  /*3f70*/  IADD3 R39, PT, PT, R163, -0x1, -R156 ;  /* 0xffffffffa3277810 */ /* 0x000fc40007ffe89c */
[C-C-:B------:R-:W-:Y:S01]  /*3f80*/  IADD3 R41, PT, PT, R163.reuse, -0x9, -R156.reuse ;  /* 0xfffffff7a3297810 */ /* 0x140fe20007ffe89c */
[----:B------:R3:W-:Y:S01]  /*3f90*/  MUFU.TANH R159, R13 ;  /* 0x0000000d009f7308 */ /* 0x0007e20000002400 */
[C-C-:B------:R-:W-:Y:S02]  /*3fa0*/  IADD3 R37, PT, PT, R163.reuse, -0x10, -R156.reuse ;  /* 0xfffffff0a3257810 */ /* 0x140fe40007ffe89c */
[C-C-:B----4-:R-:W-:Y:S02]  /*3fb0*/  IADD3 R17, PT, PT, R163.reuse, -0x11, -R156.reuse ;  /* 0xffffffefa3117810 */ /* 0x150fe40007ffe89c */
[C-C-:B------:R-:W-:Y:S02]  /*3fc0*/  IADD3 R61, PT, PT, R163.reuse, -0x18, -R156.reuse ;  /* 0xffffffe8a33d7810 */ /* 0x140fe40007ffe89c */
[C-C-:B------:R-:W-:Y:S01]  /*3fd0*/  IADD3 R60, PT, PT, R163.reuse, -0x20, -R156.reuse ;  /* 0xffffffe0a33c7810 */ /* 0x140fe20007ffe89c */
[----:B------:R-:W-:Y:S01]  /*3fe0*/  MUFU.TANH R157, R8 ;  /* 0x00000008009d7308 */ /* 0x000fe20000002400 */
[----:B------:R-:W-:-:S02]  /*3ff0*/  IADD3 R35, PT, PT, R163, -0x28, -R156 ;  /* 0xffffffd8a3237810 */ /* 0x000fc40007ffe89c */
[C-C-:B------:R-:W-:Y:S02]  /*4000*/  IADD3 R33, PT, PT, R163.reuse, -0x29, -R156.reuse ;  /* 0xffffffd7a3217810 */ /* 0x140fe40007ffe89c */
[C-C-:B------:R-:W-:Y:S02]  /*4010*/  IADD3 R31, PT, PT, R163.reuse, -0x30, -R156.reuse ;  /* 0xffffffd0a31f7810 */ /* 0x140fe40007ffe89c */
[C-C-:B------:R-:W-:Y:S01]  /*4020*/  IADD3 R29, PT, PT, R163.reuse, -0x31, -R156.reuse ;  /* 0xffffffcfa31d7810 */ /* 0x140fe20007ffe89c */
[----:B------:R4:W-:Y:S01]  /*4030*/  MUFU.TANH R155, R9 ;  /* 0x00000009009b7308 */ /* 0x0009e20000002400 */
[C-C-:B---3--:R-:W-:Y:S02]  /*4040*/  IADD3 R13, PT, PT, R163.reuse, -0x19, -R156.reuse ;  /* 0xffffffe7a30d7810 */ /* 0x148fe40007ffe89c */
[C-C-:B------:R-:W-:Y:S02]  /*4050*/  IADD3 R46, PT, PT, R163.reuse, -0x38, -R156.reuse ;  /* 0xffffffc8a32e7810 */ /* 0x140fe40007ffe89c */
[----:B------:R-:W-:-:S02]  /*4060*/  IADD3 R44, PT, PT, R163, -0x39, -R156 ;  /* 0xffffffc7a32c7810 */ /* 0x000fc40007ffe89c */
[C-C-:B------:R-:W-:Y:S01]  /*4070*/  IADD3 R42, PT, PT, R163.reuse, -0x40, -R156.reuse ;  /* 0xffffffc0a32a7810 */ /* 0x140fe20007ffe89c */
[----:B------:R-:W3:Y:S01]  /*4080*/  MUFU.TANH R5, R93 ;  /* 0x0000005d00057308 */ /* 0x000ee20000002400 */
[C-C-:B------:R-:W-:Y:S02]  /*4090*/  IADD3 R40, PT, PT, R163.reuse, -0x41, -R156.reuse ;  /* 0xffffffbfa3287810 */ /* 0x140fe40007ffe89c */
[C-C-:B------:R-:W-:Y:S02]  /*40a0*/  IADD3 R38, PT, PT, R163.reuse, -0x48, -R156.reuse ;  /* 0xffffffb8a3267810 */ /* 0x140fe40007ffe89c */
[C-C-:B------:R-:W-:Y:S02]  /*40b0*/  IADD3 R34, PT, PT, R163.reuse, -0x49, -R156.reuse ;  /* 0xffffffb7a3227810 */ /* 0x140fe40007ffe89c */
[C-C-:B------:R-:W-:Y:S01]  /*40c0*/  IADD3 R36, PT, PT, R163.reuse, -0x50, -R156.reuse ;  /* 0xffffffb0a3247810 */ /* 0x140fe20007ffe89c */
[----:B------:R-:W5:Y:S01]  /*40d0*/  MUFU.TANH R195, R88 ;  /* 0x0000005800c37308 */ /* 0x000f620000002400 */
[----:B----4-:R-:W-:-:S02]  /*40e0*/  IADD3 R9, PT, PT, R163, -0x21, -R156 ;  /* 0xffffffdfa3097810 */ /* 0x010fc40007ffe89c */
[C-C-:B------:R-:W-:Y:S02]  /*40f0*/  IADD3 R27, PT, PT, R163.reuse, -0x51, -R156.reuse ;  /* 0xffffffafa31b7810 */ /* 0x140fe40007ffe89c */
[C-C-:B------:R-:W-:Y:S02]  /*4100*/  IADD3 R25, PT, PT, R163.reuse, -0x58, -R156.reuse ;  /* 0xffffffa8a3197810 */ /* 0x140fe40007ffe89c */
[C-C-:B------:R-:W-:Y:S02]  /*4110*/  IADD3 R32, PT, PT, R163.reuse, -0x59, -R156.reuse ;  /* 0xffffffa7a3207810 */ /* 0x140fe40007ffe89c */
[C-C-:B------:R-:W-:Y:S02]  /*4120*/  IADD3 R30, PT, PT, R163.reuse, -0x60, -R156.reuse ;  /* 0xffffffa0a31e7810 */ /* 0x140fe40007ffe89c */
[C-C-:B------:R-:W-:Y:S02]  /*4130*/  IADD3 R26, PT, PT, R163.reuse, -0x61, -R156.reuse ;  /* 0xffffff9fa31a7810 */ /* 0x140fe40007ffe89c */
[----:B------:R-:W-:-:S02]  /*4140*/  IADD3 R28, PT, PT, R163, -0x68, -R156 ;  /* 0xffffff98a31c7810 */ /* 0x000fc40007ffe89c */
[C-C-:B------:R-:W-:Y:S02]  /*4150*/  IADD3 R24, PT, PT, R163.reuse, -0x69, -R156.reuse ;  /* 0xffffff97a3187810 */ /* 0x140fe40007ffe89c */
[C-C-:B------:R-:W-:Y:S02]  /*4160*/  IADD3 R22, PT, PT, R163.reuse, -0x70, -R156.reuse ;  /* 0xffffff90a3167810 */ /* 0x140fe40007ffe89c */
[C-C-:B------:R-:W-:Y:S02]  /*4170*/  IADD3 R21, PT, PT, R163.reuse, -0x71, -R156.reuse ;  /* 0xffffff8fa3157810 */ /* 0x140fe40007ffe89c */
[C-C-:B------:R-:W-:Y:S02]  /*4180*/  IADD3 R12, PT, PT, R163.reuse, -0x78, -R156.reuse ;  /* 0xffffff88a30c7810 */ /* 0x140fe40007ffe89c */
[----:B------:R-:W-:Y:S02]  /*4190*/  IADD3 R8, PT, PT, R163, -0x79, -R156 ;  /* 0xffffff87a3087810 */ /* 0x000fe40007ffe89c */
[----:B------:R-:W-:Y:S01]  /*41a0*/  I2FP.F32.S32 R6, R150 ;  /* 0x0000009600067245 */ /* 0x000fe20000201400 */
[----:B------:R4:W-:Y:S01]  /*41b0*/  MUFU.TANH R163, R85 ;  /* 0x0000005500a37308 */ /* 0x0009e20000002400 */
[----:B------:R-:W-:-:S02]  /*41c0*/  IABS R123, R123 ;  /* 0x0000007b007b7213 */ /* 0x000fc40000000000 */
[----:B------:R-:W-:Y:S01]  /*41d0*/  IABS R135, R135 ;  /* 0x0000008700877213 */ /* 0x000fe20000000000 */
[C---:B------:R-:W-:Y:S01]  /*41e0*/  FFMA.FTZ R183, -R224.reuse, R4, R183 ;  /* 0x00000004e0b77223 */ /* 0x040fe200000101b7 */
[C-C-:B------:R-:W-:Y:S02]  /*41f0*/  IADD3 R128, PT, PT, R47.reuse, -0x31, -R156.reuse ;  /* 0xffffffcf2f807810 */ /* 0x140fe40007ffe89c */
[C-C-:B------:R-:W-:Y:S01]  /*4200*/  IADD3 R115, PT, PT, R47.reuse, -0x60, -R156.reuse ;  /* 0xffffffa02f737810 */ /* 0x140fe20007ffe89c */
[C---:B------:R-:W-:Y:S01]  /*4210*/  FFMA.FTZ R107, -R224.reuse, R6, R107 ;  /* 0x00000006e06b7223 */ /* 0x040fe2000001016b */
[----:B------:R-:W-:Y:S02]  /*4220*/  IADD3 R127, PT, PT, R47, -0x38, -R156 ;  /* 0xffffffc82f7f7810 */ /* 0x000fe40007ffe89c */
[----:B------:R-:W-:Y:S02]  /*4230*/  I2FP.F32.S32 R4, R123 ;  /* 0x0000007b00047245 */ /* 0x000fe40000201400 */
[----:B------:R-:W-:Y:S01]  /*4240*/  I2FP.F32.S32 R6, R135 ;  /* 0x0000008700067245 */ /* 0x000fe20000201400 */
[----:B----4-:R-:W-:-:S02]  /*4250*/  FFMA.FTZ R85, -R224, R134, R151 ;  /* 0x00000086e0557223 */ /* 0x010fc40000010197 */
[----:B------:R-:W4:Y:S01]  /*4260*/  MUFU.TANH R151, R68 ;  /* 0x0000004400977308 */ /* 0x000f220000002400 */
[----:B------:R-:W-:Y:S02]  /*4270*/  IABS R128, R128 ;  /* 0x0000008000807213 */ /* 0x000fe40000000000 */
[----:B------:R-:W-:Y:S02]  /*4280*/  IABS R115, R115 ;  /* 0x0000007300737213 */ /* 0x000fe40000000000 */
[----:B------:R-:W-:Y:S01]  /*4290*/  IABS R127, R127 ;  /* 0x0000007f007f7213 */ /* 0x000fe20000000000 */
[C---:B-1----:R-:W-:Y:S01]  /*42a0*/  FFMA.FTZ R169, -R224.reuse, R4, R169 ;  /* 0x00000004e0a97223 */ /* 0x042fe200000101a9 */
[----:B------:R-:W-:Y:S01]  /*42b0*/  IADD3 R121, PT, PT, R47, -0x58, -R156 ;  /* 0xffffffa82f797810 */ /* 0x000fe20007ffe89c */
[----:B--2---:R-:W-:Y:S01]  /*42c0*/  FFMA.FTZ R233, -R224, R6, R233 ;  /* 0x00000006e0e97223 */ /* 0x004fe200000101e9 */
[----:B------:R-:W-:Y:S02]  /*42d0*/  I2FP.F32.S32 R128, R128 ;  /* 0x0000008000807245 */ /* 0x000fe40000201400 */
[----:B------:R-:W-:Y:S01]  /*42e0*/  I2FP.F32.S32 R4, R115 ;  /* 0x0000007300047245 */ /* 0x000fe20000201400 */
[----:B------:R-:W-:Y:S01]  /*42f0*/  FMUL.FTZ R115, R16, R0 ;  /* 0x0000000010737220 */ /* 0x000fe20000410000 */
[----:B------:R-:W-:Y:S01]  /*4300*/  I2FP.F32.S32 R6, R127 ;  /* 0x0000007f00067245 */ /* 0x000fe20000201400 */
[----:B------:R-:W-:-:S02]  /*4310*/  IMAD.IADD R210, R149, 0x1, R144 ;  /* 0x0000000195d27824 */ /* 0x000fc400078e0290 */
[-C--:B------:R-:W-:Y:S01]  /*4320*/  FMUL.FTZ R77, R77, R0.reuse ;  /* 0x000000004d4d7220 */ /* 0x080fe20000410000 */
[----:B------:R-:W-:Y:S01]  /*4330*/  IABS R121, R121 ;  /* 0x0000007900797213 */ /* 0x000fe20000000000 */
[----:B------:R-:W-:Y:S01]  /*4340*/  FMUL.FTZ R20, R20, R0 ;  /* 0x0000000014147220 */ /* 0x000fe20000410000 */
[C-C-:B------:R-:W-:Y:S01]  /*4350*/  IADD3 R149, PT, PT, R47.reuse, -0x11, -R156.reuse ;  /* 0xffffffef2f957810 */ /* 0x140fe20007ffe89c */
[C---:B---3--:R-:W-:Y:S01]  /*4360*/  FFMA.FTZ R135, -R224.reuse, R128, R5 ;  /* 0x00000080e0877223 */ /* 0x048fe20000010105 */
[C-C-:B------:R-:W-:Y:S01]  /*4370*/  IADD3 R148, PT, PT, R47.reuse, -0x18, -R156.reuse ;  /* 0xffffffe82f947810 */ /* 0x140fe20007ffe89c */
[----:B------:R-:W1:Y:S01]  /*4380*/  MUFU.TANH R173, R77 ;  /* 0x0000004d00ad7308 */ /* 0x000e620000002400 */
[C-C-:B------:R-:W-:Y:S01]  /*4390*/  IADD3 R146, PT, PT, R47.reuse, -0x19, -R156.reuse ;  /* 0xffffffe72f927810 */ /* 0x140fe20007ffe89c */
[----:B-----5:R-:W-:Y:S01]  /*43a0*/  FFMA.FTZ R195, -R224, R6, R195 ;  /* 0x00000006e0c37223 */ /* 0x020fe200000101c3 */
[C-C-:B------:R-:W-:Y:S01]  /*43b0*/  IADD3 R144, PT, PT, R47.reuse, -0x20, -R156.reuse ;  /* 0xffffffe02f907810 */ /* 0x140fe20007ffe89c */
[----:B------:R-:W-:Y:S01]  /*43c0*/  FMUL.FTZ R5, R108, R0 ;  /* 0x000000006c057220 */ /* 0x000fe20000410000 */
[----:B------:R-:W-:-:S02]  /*43d0*/  IADD3 R130, PT, PT, R47, -0x21, -R156 ;  /* 0xffffffdf2f827810 */ /* 0x000fc40007ffe89c */
        /* <DEDUP_REMOVED lines=10> */
[C-C-:B------:R-:W-:Y:S02]  /*4480*/  IADD3 R51, PT, PT, R47.reuse, -0x71, -R156.reuse ;  /* 0xffffff8f2f337810 */ /* 0x140fe40007ffe89c */
[----:B------:R-:W-:-:S02]  /*4490*/  IADD3 R50, PT, PT, R47, -0x78, -R156 ;  /* 0xffffff882f327810 */ /* 0x000fc40007ffe89c */
[C-C-:B------:R-:W-:Y:S01]  /*44a0*/  IADD3 R49, PT, PT, R47.reuse, -0x79, -R156.reuse ;  /* 0xffffff872f317810 */ /* 0x140fe20007ffe89c */
[----:B------:R-:W-:Y:S02]  /*44b0*/  IMAD.IADD R47, R47, 0x1, -R156 ;  /* 0x000000012f2f7824 */ /* 0x000fe400078e0a9c */
[-C--:B------:R-:W-:Y:S01]  /*44c0*/  FMUL.FTZ R101, R101, R0.reuse ;  /* 0x0000000065657220 */ /* 0x080fe20000410000 */
[----:B------:R-:W-:Y:S01]  /*44d0*/  IABS R149, R149 ;  /* 0x0000009500957213 */ /* 0x000fe20000000000 */
[-C--:B------:R-:W-:Y:S01]  /*44e0*/  FMUL.FTZ R65, R65, R0.reuse ;  /* 0x0000000041417220 */ /* 0x080fe20000410000 */
[----:B------:R-:W-:Y:S01]  /*44f0*/  I2FP.F32.S32 R6, R121 ;  /* 0x0000007900067245 */ /* 0x000fe20000201400 */
[----:B------:R-:W2:Y:S01]  /*4500*/  MUFU.TANH R115, R115 ;  /* 0x0000007300737308 */ /* 0x000ea20000002400 */
[----:B------:R-:W-:Y:S01]  /*4510*/  FMUL.FTZ R69, R69, R0 ;  /* 0x0000000045457220 */ /* 0x000fe20000410000 */
[----:B----4-:R-:W-:Y:S01]  /*4520*/  FFMA.FTZ R151, -R224, R4, R151 ;  /* 0x00000004e0977223 */ /* 0x010fe20000010197 */
[----:B------:R-:W-:Y:S01]  /*4530*/  FMUL.FTZ R72, R72, R0 ;  /* 0x0000000048487220 */ /* 0x000fe20000410000 */
[----:B------:R-:W-:-:S04]  /*4540*/  VIADD R4, R47, 0xfffffff8 ;  /* 0xfffffff82f047836 */ /* 0x000fc80000000000 */
[----:B------:R-:W3:Y:S01]  /*4550*/  MUFU.TANH R121, R20 ;  /* 0x0000001400797308 */ /* 0x000ee20000002400 */
[----:B------:R-:W-:Y:S02]  /*4560*/  IABS R114, R114 ;  /* 0x0000007200727213 */ /* 0x000fe40000000000 */
[----:B------:R-:W-:-:S05]  /*4570*/  IABS R4, R4 ;  /* 0x0000000400047213 */ /* 0x000fca0000000000 */
[----:B------:R4:W-:Y:S01]  /*4580*/  MUFU.TANH R153, R101 ;  /* 0x0000006500997308 */ /* 0x0009e20000002400 */
[----:B------:R-:W-:-:S07]  /*4590*/  I2FP.F32.S32 R114, R114 ;  /* 0x0000007200727245 */ /* 0x000fce0000201400 */
[----:B------:R5:W-:Y:S01]  /*45a0*/  MUFU.TANH R129, R65 ;  /* 0x0000004100817308 */ /* 0x000be20000002400 */
[----:B------:R-:W-:-:S07]  /*45b0*/  I2FP.F32.S32 R4, R4 ;  /* 0x0000000400047245 */ /* 0x000fce0000201400 */
[----:B------:R-:W3:Y:S01]  /*45c0*/  MUFU.TANH R5, R5 ;  /* 0x0000000500057308 */ /* 0x000ee20000002400 */
[----:B----4-:R-:W-:-:S07]  /*45d0*/  I2FP.F32.S32 R101, R149 ;  /* 0x0000009500657245 */ /* 0x010fce0000201400 */
[----:B------:R-:W4:Y:S01]  /*45e0*/  MUFU.TANH R149, R69 ;  /* 0x0000004500957308 */ /* 0x000f220000002400 */
[----:B-----5:R-:W-:Y:S01]  /*45f0*/  FMUL.FTZ R65, R109, R0 ;  /* 0x000000006d417220 */ /* 0x020fe20000410000 */
[----:B------:R-:W-:-:S06]  /*4600*/  IABS R109, R47 ;  /* 0x0000002f006d7213 */ /* 0x000fcc0000000000 */
[----:B------:R-:W5:Y:S01]  /*4610*/  MUFU.TANH R167, R72 ;  /* 0x0000004800a77308 */ /* 0x000f620000002400 */
[----:B------:R-:W-:Y:S02]  /*4620*/  IABS R113, R113 ;  /* 0x0000007100717213 */ /* 0x000fe40000000000 */
[----:B------:R-:W-:Y:S02]  /*4630*/  I2FP.F32.S32 R109, R109 ;  /* 0x0000006d006d7245 */ /* 0x000fe40000201400 */
[----:B------:R-:W-:-:S03]  /*4640*/  IABS R106, R106 ;  /* 0x0000006a006a7213 */ /* 0x000fc60000000000 */
[----:B------:R-:W5:Y:S01]  /*4650*/  MUFU.TANH R65, R65 ;  /* 0x0000004100417308 */ /* 0x000f620000002400 */
[C---:B-1----:R-:W-:Y:S01]  /*4660*/  FFMA.FTZ R173, -R224.reuse, R114, R173 ;  /* 0x00000072e0ad7223 */ /* 0x042fe200000101ad */
[----:B------:R-:W-:Y:S01]  /*4670*/  I2FP.F32.S32 R114, R113 ;  /* 0x0000007100727245 */ /* 0x000fe20000201400 */
[----:B--2---:R-:W-:Y:S01]  /*4680*/  FFMA.FTZ R115, -R224, R4, R115 ;  /* 0x00000004e0737223 */ /* 0x004fe20000010173 */
[----:B------:R-:W-:Y:S01]  /*4690*/  FMUL.FTZ R64, R64, R0 ;  /* 0x0000000040407220 */ /* 0x000fe20000410000 */
[----:B------:R-:W-:Y:S01]  /*46a0*/  I2FP.F32.S32 R106, R106 ;  /* 0x0000006a006a7245 */ /* 0x000fe20000201400 */
[----:B---3--:R-:W-:Y:S01]  /*46b0*/  FFMA.FTZ R4, -R224, R109, R121 ;  /* 0x0000006de0047223 */ /* 0x008fe20000010179 */
[-C--:B------:R-:W-:Y:S01]  /*46c0*/  FMUL.FTZ R57, R57, R0.reuse ;  /* 0x0000000039397220 */ /* 0x080fe20000410000 */
[----:B------:R-:W-:Y:S01]  /*46d0*/  IABS R51, R51 ;  /* 0x0000003300337213 */ /* 0x000fe20000000000 */
[C---:B------:R-:W-:Y:S01]  /*46e0*/  VIADD R113, R43.reuse, 0x1 ;  /* 0x000000012b717836 */ /* 0x040fe20000000000 */
[----:B------:R-:W-:Y:S01]  /*46f0*/  ISETP.GT.AND P1, PT, R210, R43, PT ;  /* 0x0000002bd200720c */ /* 0x000fe20003f24270 */
[----:B------:R-:W-:Y:S01]  /*4700*/  FMUL.FTZ R56, R56, R0 ;  /* 0x0000000038387220 */ /* 0x000fe20000410000 */
[----:B------:R-:W1:Y:S01]  /*4710*/  MUFU.TANH R147, R64 ;  /* 0x0000004000937308 */ /* 0x000e620000002400 */
[C---:B------:R-:W-:Y:S01]  /*4720*/  FFMA.FTZ R114, -R224.reuse, R114, R5 ;  /* 0x00000072e0727223 */ /* 0x040fe20000010105 */
[C---:B----4-:R-:W-:Y:S01]  /*4730*/  FFMA.FTZ R149, -R224.reuse, R106, R149 ;  /* 0x0000006ae0957223 */ /* 0x050fe20000010195 */
[----:B------:R-:W-:Y:S01]  /*4740*/  I2FP.F32.S32 R5, R51 ;  /* 0x0000003300057245 */ /* 0x000fe20000201400 */
[----:B-----5:R-:W-:Y:S01]  /*4750*/  FFMA.FTZ R167, -R224, R6, R167 ;  /* 0x00000006e0a77223 */ /* 0x020fe200000101a7 */
[----:B------:R-:W-:Y:S01]  /*4760*/  FSEL R4, R4, -INF , !P1 ;  /* 0xff80000004047808 */ /* 0x000fe20004800000 */
[----:B------:R-:W-:Y:S01]  /*4770*/  VIADD R106, R43, 0x10 ;  /* 0x000000102b6a7836 */ /* 0x000fe20000000000 */
[----:B------:R-:W-:Y:S01]  /*4780*/  IABS R146, R146 ;  /* 0x0000009200927213 */ /* 0x000fe20000000000 */
[----:B------:R-:W2:Y:S01]  /*4790*/  MUFU.TANH R63, R56 ;  /* 0x00000038003f7308 */ /* 0x000ea20000002400 */
[----:B------:R-:W-:-:S02]  /*47a0*/  ISETP.GT.AND P1, PT, R210, R113, PT ;  /* 0x00000071d200720c */ /* 0x000fc40003f24270 */
[----:B------:R-:W-:Y:S01]  /*47b0*/  IABS R6, R48 ;  /* 0x0000003000067213 */ /* 0x000fe20000000000 */
[----:B------:R-:W-:Y:S01]  /*47c0*/  FMUL.FTZ R100, R100, R0 ;  /* 0x0000000064647220 */ /* 0x000fe20000410000 */
[----:B------:R-:W-:-:S03]  /*47d0*/  IABS R50, R50 ;  /* 0x0000003200327213 */ /* 0x000fc60000000000 */
[----:B------:R-:W3:Y:S01]  /*47e0*/  MUFU.TANH R57, R57 ;  /* 0x0000003900397308 */ /* 0x000ee20000002400 */
[----:B------:R-:W-:Y:S01]  /*47f0*/  I2FP.F32.S32 R146, R146 ;  /* 0x0000009200927245 */ /* 0x000fe20000201400 */
[----:B------:R-:W-:Y:S01]  /*4800*/  FFMA.FTZ R65, -R224, R5, R65 ;  /* 0x00000005e0417223 */ /* 0x000fe20000010141 */
[----:B------:R-:W-:Y:S01]  /*4810*/  FSEL R112, R112, -INF , !P1 ;  /* 0xff80000070707808 */ /* 0x000fe20004800000 */
[----:B------:R-:W-:Y:S01]  /*4820*/  FMUL.FTZ R89, R89, R0 ;  /* 0x0000000059597220 */ /* 0x000fe20000410000 */
[----:B------:R-:W-:Y:S01]  /*4830*/  I2FP.F32.S32 R6, R6 ;  /* 0x0000000600067245 */ /* 0x000fe20000201400 */
[----:B------:R-:W-:Y:S01]  /*4840*/  VIADD R5, R43, 0x19 ;  /* 0x000000192b057836 */ /* 0x000fe20000000000 */
[----:B------:R-:W-:Y:S02]  /*4850*/  ISETP.GT.AND P1, PT, R210, R106, PT ;  /* 0x0000006ad200720c */ /* 0x000fe40003f24270 */
[----:B------:R-:W-:Y:S01]  /*4860*/  IABS R104, R104 ;  /* 0x0000006800687213 */ /* 0x000fe20000000000 */
[----:B------:R-:W4:Y:S01]  /*4870*/  MUFU.TANH R235, R100 ;  /* 0x0000006400eb7308 */ /* 0x000f220000002400 */
[----:B------:R-:W-:-:S02]  /*4880*/  IMAD.MOV.U32 R48, RZ, RZ, R50 ;  /* 0x000000ffff307224 */ /* 0x000fc400078e0032 */
[C---:B------:R-:W-:Y:S01]  /*4890*/  FFMA.FTZ R97, -R224.reuse, R146, R155 ;  /* 0x00000092e0617223 */ /* 0x040fe2000001019b */
[----:B------:R-:W-:Y:S01]  /*48a0*/  IABS R52, R52 ;  /* 0x0000003400347213 */ /* 0x000fe20000000000 */
[----:B------:R-:W-:Y:S01]  /*48b0*/  FFMA.FTZ R6, -R224, R6, R45 ;  /* 0x00000006e0067223 */ /* 0x000fe2000001012d */
[----:B------:R-:W-:Y:S02]  /*48c0*/  IABS R16, R49 ;  /* 0x0000003100107213 */ /* 0x000fe40000000000 */
[----:B------:R-:W-:Y:S01]  /*48d0*/  FSEL R105, R105, -INF , !P1 ;  /* 0xff80000069697808 */ /* 0x000fe20004800000 */
[----:B------:R5:W4:Y:S01]  /*48e0*/  MUFU.TANH R191, R89 ;  /* 0x0000005900bf7308 */ /* 0x000b220000002400 */
[----:B------:R-:W-:Y:S01]  /*48f0*/  I2FP.F32.S32 R104, R104 ;  /* 0x0000006800687245 */ /* 0x000fe20000201400 */
[C---:B------:R-:W-:Y:S01]  /*4900*/  VIADD R45, R43.reuse, 0x8 ;  /* 0x000000082b2d7836 */ /* 0x040fe20000000000 */
[----:B------:R-:W-:Y:S01]  /*4910*/  ISETP.GT.AND P1, PT, R210, R5, PT ;  /* 0x00000005d200720c */ /* 0x000fe20003f24270 */
[----:B------:R-:W-:Y:S01]  /*4920*/  VIADD R108, R43, 0x9 ;  /* 0x000000092b6c7836 */ /* 0x000fe20000000000 */
[----:B------:R-:W-:Y:S01]  /*4930*/  IABS R148, R148 ;  /* 0x0000009400947213 */ /* 0x000fe20000000000 */
[----:B------:R-:W-:Y:S01]  /*4940*/  FMUL.FTZ R80, R80, R0 ;  /* 0x0000000050507220 */ /* 0x000fe20000410000 */
[----:B------:R-:W-:Y:S01]  /*4950*/  I2FP.F32.S32 R52, R52 ;  /* 0x0000003400347245 */ /* 0x000fe20000201400 */
[----:B------:R-:W-:Y:S01]  /*4960*/  FMUL.FTZ R76, R76, R0 ;  /* 0x000000004c4c7220 */ /* 0x000fe20000410000 */
[----:B------:R-:W-:Y:S01]  /*4970*/  I2FP.F32.S32 R48, R48 ;  /* 0x0000003000307245 */ /* 0x000fe20000201400 */
[----:B------:R-:W-:Y:S01]  /*4980*/  FMUL.FTZ R73, R73, R0 ;  /* 0x0000000049497220 */ /* 0x000fe20000410000 */
[----:B------:R-:W-:Y:S01]  /*4990*/  I2FP.F32.S32 R16, R16 ;  /* 0x0000001000107245 */ /* 0x000fe20000201400 */
[----:B------:R-:W-:Y:S01]  /*49a0*/  VIADD R208, R210, 0x8 ;  /* 0x00000008d2d07836 */ /* 0x000fe20000000000 */
[C---:B------:R-:W-:Y:S01]  /*49b0*/  ISETP.GE.AND P2, PT, R43.reuse, R209, PT ;  /* 0x000000d12b00720c */ /* 0x040fe20003f46270 */
[----:B-----5:R-:W-:Y:S01]  /*49c0*/  VIADD R89, R43, 0x28 ;  /* 0x000000282b597836 */ /* 0x020fe20000000000 */
[----:B------:R-:W-:Y:S01]  /*49d0*/  FSEL R97, R97, -INF , !P1 ;  /* 0xff80000061617808 */ /* 0x000fe20004800000 */
[----:B-1----:R-:W-:Y:S01]  /*49e0*/  FFMA.FTZ R147, -R224, R104, R147 ;  /* 0x00000068e0937223 */ /* 0x002fe20000010193 */
[C---:B------:R-:W-:Y:S01]  /*49f0*/  VIADD R81, R43.reuse, 0x31 ;  /* 0x000000312b517836 */ /* 0x040fe20000000000 */
[----:B------:R-:W-:Y:S01]  /*4a00*/  IABS R144, R144 ;  /* 0x0000009000907213 */ /* 0x000fe20000000000 */
[----:B------:R-:W-:Y:S01]  /*4a10*/  VIADD R104, R43, 0x11 ;  /* 0x000000112b687836 */ /* 0x000fe20000000000 */
[----:B------:R-:W-:-:S02]  /*4a20*/  ISETP.GT.AND P1, PT, R210, R89, PT ;  /* 0x00000059d200720c */ /* 0x000fc40003f24270 */
[----:B------:R-:W-:Y:S01]  /*4a30*/  ISETP.GT.AND P5, PT, R210, R45, PT ;  /* 0x0000002dd200720c */ /* 0x000fe20003fa4270 */
[----:B------:R1:W5:Y:S01]  /*4a40*/  MUFU.TANH R181, R80 ;  /* 0x0000005000b57308 */ /* 0x0003620000002400 */
[----:B------:R-:W-:Y:S01]  /*4a50*/  I2FP.F32.S32 R100, R148 ;  /* 0x0000009400647245 */ /* 0x000fe20000201400 */
[----:B------:R-:W-:Y:S01]  /*4a60*/  FFMA.FTZ R129, -R224, R52, R129 ;  /* 0x00000034e0817223 */ /* 0x000fe20000010181 */
[----:B------:R-:W-:Y:S01]  /*4a70*/  FSEL R4, R4, -INF , !P2 ;  /* 0xff80000004047808 */ /* 0x000fe20005000000 */
[C---:B--2---:R-:W-:Y:S01]  /*4a80*/  FFMA.FTZ R63, -R224.reuse, R48, R63 ;  /* 0x00000030e03f7223 */ /* 0x044fe2000001013f */
[----:B------:R-:W-:Y:S01]  /*4a90*/  IABS R130, R130 ;  /* 0x0000008200827213 */ /* 0x000fe20000000000 */
[----:B---3--:R-:W-:Y:S01]  /*4aa0*/  FFMA.FTZ R16, -R224, R16, R57 ;  /* 0x00000010e0107223 */ /* 0x008fe20000010139 */
[C---:B------:R-:W-:Y:S01]  /*4ab0*/  VIADD R7, R43.reuse, 0x18 ;  /* 0x000000182b077836 */ /* 0x040fe20000000000 */
[----:B------:R2:W3:Y:S01]  /*4ac0*/  MUFU.TANH R175, R76 ;  /* 0x0000004c00af7308 */ /* 0x0004e20000002400 */
[----:B------:R-:W-:Y:S01]  /*4ad0*/  ISETP.GT.AND P2, PT, R210, R108, PT ;  /* 0x0000006cd200720c */ /* 0x000fe20003f44270 */
[C---:B------:R-:W-:Y:S01]  /*4ae0*/  VIADD R96, R43.reuse, 0x20 ;  /* 0x000000202b607836 */ /* 0x040fe20000000000 */
[C---:B------:R-:W-:Y:S01]  /*4af0*/  ISETP.GE.AND P4, PT, R43.reuse, R207, PT ;  /* 0x000000cf2b00720c */ /* 0x040fe20003f86270 */
[C---:B------:R-:W-:Y:S01]  /*4b00*/  VIADD R93, R43.reuse, 0x21 ;  /* 0x000000212b5d7836 */ /* 0x040fe20000000000 */
[----:B------:R-:W-:Y:S01]  /*4b10*/  ISETP.GT.AND P0, PT, R208, R43, PT ;  /* 0x0000002bd000720c */ /* 0x000fe20003f04270 */
[----:B------:R-:W-:Y:S01]  /*4b20*/  VIADD R88, R43, 0x29 ;  /* 0x000000292b587836 */ /* 0x000fe20000000000 */
[----:B------:R-:W-:Y:S01]  /*4b30*/  FSEL R233, R233, -INF , !P1 ;  /* 0xff800000e9e97808 */ /* 0x000fe20004800000 */
[----:B------:R4:W3:Y:S01]  /*4b40*/  MUFU.TANH R171, R73 ;  /* 0x0000004900ab7308 */ /* 0x0008e20000002400 */
[C---:B------:R-:W-:Y:S01]  /*4b50*/  VIADD R84, R43.reuse, 0x30 ;  /* 0x000000302b547836 */ /* 0x040fe20000000000 */
[----:B------:R-:W-:Y:S01]  /*4b60*/  I2FP.F32.S32 R144, R144 ;  /* 0x0000009000907245 */ /* 0x000fe20000201400 */
[----:B-1----:R-:W-:-:S02]  /*4b70*/  VIADD R80, R43, 0x38 ;  /* 0x000000382b507836 */ /* 0x002fc40000000000 */
[----:B------:R-:W-:Y:S01]  /*4b80*/  FFMA.FTZ R101, -R224, R101, R159 ;  /* 0x00000065e0657223 */ /* 0x000fe2000001019f */
[C---:B------:R-:W-:Y:S01]  /*4b90*/  VIADD R77, R43.reuse, 0x39 ;  /* 0x000000392b4d7836 */ /* 0x040fe20000000000 */
[----:B------:R-:W-:Y:S01]  /*4ba0*/  ISETP.GT.AND P1, PT, R210, R81, PT ;  /* 0x00000051d200720c */ /* 0x000fe20003f24270 */
[C---:B------:R-:W-:Y:S02]  /*4bb0*/  VIADD R72, R43.reuse, 0x48 ;  /* 0x000000482b487836 */ /* 0x040fe40000000000 */
[C---:B--2---:R-:W-:Y:S02]  /*4bc0*/  VIADD R76, R43.reuse, 0x40 ;  /* 0x000000402b4c7836 */ /* 0x044fe40000000000 */
[C---:B------:R-:W-:Y:S02]  /*4bd0*/  VIADD R69, R43.reuse, 0x49 ;  /* 0x000000492b457836 */ /* 0x040fe40000000000 */
[C---:B------:R-:W-:Y:S02]  /*4be0*/  VIADD R68, R43.reuse, 0x50 ;  /* 0x000000502b447836 */ /* 0x040fe40000000000 */
[----:B------:R-:W-:-:S02]  /*4bf0*/  VIADD R64, R43, 0x51 ;  /* 0x000000512b407836 */ /* 0x000fc40000000000 */
[C---:B----4-:R-:W-:Y:S02]  /*4c00*/  VIADD R73, R43.reuse, 0x41 ;  /* 0x000000412b497836 */ /* 0x050fe40000000000 */
[C---:B------:R-:W-:Y:S02]  /*4c10*/  VIADD R62, R43.reuse, 0x58 ;  /* 0x000000582b3e7836 */ /* 0x040fe40000000000 */
        /* <DEDUP_REMOVED lines=8> */
[----:B------:R-:W-:Y:S01]  /*4ca0*/  VIADD R20, R43, 0x79 ;  /* 0x000000792b147836 */ /* 0x000fe20000000000 */
[----:B------:R-:W-:Y:S01]  /*4cb0*/  FSEL R43, R115, -INF , !P5 ;  /* 0xff800000732b7808 */ /* 0x000fe20006800000 */
[----:B------:R-:W-:Y:S01]  /*4cc0*/  FFMA.FTZ R100, -R224, R100, R157 ;  /* 0x00000064e0647223 */ /* 0x000fe2000001019d */
[----:B------:R-:W-:-:S02]  /*4cd0*/  ISETP.GT.AND P5, PT, R210, R104, PT ;  /* 0x00000068d200720c */ /* 0x000fc40003fa4270 */
[----:B------:R-:W-:Y:S02]  /*4ce0*/  I2FP.F32.S32 R92, R130 ;  /* 0x00000082005c7245 */ /* 0x000fe40000201400 */
[----:B------:R-:W-:Y:S02]  /*4cf0*/  FSEL R107, R107, -INF , !P2 ;  /* 0xff8000006b6b7808 */ /* 0x000fe40005000000 */
[----:B------:R-:W-:Y:S01]  /*4d00*/  ISETP.GT.AND P2, PT, R210, R7, PT ;  /* 0x00000007d200720c */ /* 0x000fe20003f44270 */
[----:B------:R-:W-:Y:S01]  /*4d10*/  FFMA.FTZ R235, -R224, R144, R235 ;  /* 0x00000090e0eb7223 */ /* 0x000fe200000101eb */
[----:B------:R-:W-:Y:S02]  /*4d20*/  FSEL R135, R135, -INF , !P1 ;  /* 0xff80000087877808 */ /* 0x000fe40004800000 */
[----:B------:R-:W-:Y:S02]  /*4d30*/  FSEL R101, R101, -INF , !P5 ;  /* 0xff80000065657808 */ /* 0x000fe40006800000 */
[----:B------:R-:W-:Y:S01]  /*4d40*/  ISETP.GT.AND P1, PT, R210, R76, PT ;  /* 0x0000004cd200720c */ /* 0x000fe20003f24270 */
[----:B------:R-:W-:Y:S01]  /*4d50*/  FFMA.FTZ R92, -R224, R92, R153 ;  /* 0x0000005ce05c7223 */ /* 0x000fe20000010199 */
[----:B------:R-:W-:-:S02]  /*4d60*/  ISETP.GT.AND P5, PT, R210, R96, PT ;  /* 0x00000060d200720c */ /* 0x000fc40003fa4270 */
[----:B------:R-:W-:Y:S02]  /*4d70*/  FSEL R100, R100, -INF , !P2 ;  /* 0xff80000064647808 */ /* 0x000fe40005000000 */
[----:B------:R-:W-:Y:S02]  /*4d80*/  IABS R126, R126 ;  /* 0x0000007e007e7213 */ /* 0x000fe40000000000 */
[C---:B------:R-:W-:Y:S02]  /*4d90*/  ISETP.GT.AND P2, PT, R210.reuse, R93, PT ;  /* 0x0000005dd200720c */ /* 0x040fe40003f44270 */
[----:B------:R-:W-:Y:S02]  /*4da0*/  FSEL R183, R183, -INF , !P1 ;  /* 0xff800000b7b77808 */ /* 0x000fe40004800000 */
[----:B------:R-:W-:Y:S02]  /*4db0*/  FSEL R235, R235, -INF , !P5 ;  /* 0xff800000ebeb7808 */ /* 0x000fe40006800000 */
[----:B------:R-:W-:-:S02]  /*4dc0*/  ISETP.GT.AND P1, PT, R210, R69, PT ;  /* 0x00000045d200720c */ /* 0x000fc40003f24270 */
[----:B------:R-:W-:Y:S02]  /*4dd0*/  IABS R125, R125 ;  /* 0x0000007d007d7213 */ /* 0x000fe40000000000 */
[----:B------:R-:W-:Y:S02]  /*4de0*/  ISETP.GT.AND P5, PT, R210, R88, PT ;  /* 0x00000058d200720c */ /* 0x000fe40003fa4270 */
[----:B------:R-:W-:Y:S02]  /*4df0*/  I2FP.F32.S32 R126, R126 ;  /* 0x0000007e007e7245 */ /* 0x000fe40000201400 */
[----:B------:R-:W-:Y:S02]  /*4e00*/  FSEL R92, R92, -INF , !P2 ;  /* 0xff8000005c5c7808 */ /* 0x000fe40005000000 */
[----:B------:R-:W-:Y:S02]  /*4e10*/  IABS R124, R124 ;  /* 0x0000007c007c7213 */ /* 0x000fe40000000000 */
[----:B------:R-:W-:-:S02]  /*4e20*/  ISETP.GT.AND P2, PT, R210, R84, PT ;  /* 0x00000054d200720c */ /* 0x000fc40003f44270 */
[----:B------:R-:W-:Y:S02]  /*4e30*/  FSEL R169, R169, -INF , !P1 ;  /* 0xff800000a9a97808 */ /* 0x000fe40004800000 */
[----:B------:R-:W-:Y:S02]  /*4e40*/  I2FP.F32.S32 R125, R125 ;  /* 0x0000007d007d7245 */ /* 0x000fe40000201400 */
[----:B------:R-:W-:Y:S02]  /*4e50*/  FSEL R85, R85, -INF , !P5 ;  /* 0xff80000055557808 */ /* 0x000fe40006800000 */
[----:B------:R-:W-:Y:S01]  /*4e60*/  ISETP.GT.AND P1, PT, R210, R62, PT ;  /* 0x0000003ed200720c */ /* 0x000fe20003f24270 */
[----:B------:R-:W-:Y:S01]  /*4e70*/  FFMA.FTZ R191, -R224, R126, R191 ;  /* 0x0000007ee0bf7223 */ /* 0x000fe200000101bf */
[----:B------:R-:W-:Y:S02]  /*4e80*/  IABS R122, R122 ;  /* 0x0000007a007a7213 */ /* 0x000fe40000000000 */
[----:B------:R-:W-:-:S02]  /*4e90*/  ISETP.GT.AND P5, PT, R210, R80, PT ;  /* 0x00000050d200720c */ /* 0x000fc40003fa4270 */
[----:B------:R-:W-:Y:S02]  /*4ea0*/  I2FP.F32.S32 R124, R124 ;  /* 0x0000007c007c7245 */ /* 0x000fe40000201400 */
[----:B------:R-:W-:Y:S02]  /*4eb0*/  FSEL R197, R197, -INF , !P2 ;  /* 0xff800000c5c57808 */ /* 0x000fe40005000000 */
[----:B------:R-:W-:Y:S01]  /*4ec0*/  ISETP.GT.AND P2, PT, R210, R77, PT ;  /* 0x0000004dd200720c */ /* 0x000fe20003f44270 */
[----:B------:R-:W-:Y:S01]  /*4ed0*/  FFMA.FTZ R163, -R224, R125, R163 ;  /* 0x0000007de0a37223 */ /* 0x000fe200000101a3 */
[----:B------:R-:W-:Y:S02]  /*4ee0*/  FSEL R167, R167, -INF , !P1 ;  /* 0xff800000a7a77808 */ /* 0x000fe40004800000 */
[----:B------:R-:W-:Y:S02]  /*4ef0*/  I2FP.F32.S32 R122, R122 ;  /* 0x0000007a007a7245 */ /* 0x000fe40000201400 */
[----:B------:R-:W-:-:S02]  /*4f00*/  FSEL R195, R195, -INF , !P5 ;  /* 0xff800000c3c37808 */ /* 0x000fc40006800000 */
[----:B------:R-:W-:Y:S01]  /*4f10*/  ISETP.GT.AND P1, PT, R210, R52, PT ;  /* 0x00000034d200720c */ /* 0x000fe20003f24270 */
[----:B-----5:R-:W-:Y:S01]  /*4f20*/  FFMA.FTZ R181, -R224, R124, R181 ;  /* 0x0000007ce0b57223 */ /* 0x020fe200000101b5 */
[----:B------:R-:W-:Y:S02]  /*4f30*/  IABS R120, R120 ;  /* 0x0000007800787213 */ /* 0x000fe40000000000 */
[C---:B------:R-:W-:Y:S02]  /*4f40*/  ISETP.GT.AND P5, PT, R210.reuse, R73, PT ;  /* 0x00000049d200720c */ /* 0x040fe40003fa4270 */
[----:B------:R-:W-:Y:S02]  /*4f50*/  FSEL R191, R191, -INF , !P2 ;  /* 0xff800000bfbf7808 */ /* 0x000fe40005000000 */
[----:B------:R-:W-:Y:S01]  /*4f60*/  ISETP.GT.AND P2, PT, R210, R72, PT ;  /* 0x00000048d200720c */ /* 0x000fe20003f44270 */
[----:B---3--:R-:W-:Y:S01]  /*4f70*/  FFMA.FTZ R175, -R224, R122, R175 ;  /* 0x0000007ae0af7223 */ /* 0x008fe200000101af */
[----:B------:R-:W-:Y:S01]  /*4f80*/  FSEL R149, R149, -INF , !P1 ;  /* 0xff80000095957808 */ /* 0x000fe20004800000 */
[----:B------:R-:W-:Y:S01]  /*4f90*/  FMUL.FTZ R115, R18, R0 ;  /* 0x0000000012737220 */ /* 0x000fe20000410000 */
[----:B------:R-:W-:-:S02]  /*4fa0*/  I2FP.F32.S32 R120, R120 ;  /* 0x0000007800787245 */ /* 0x000fc40000201400 */
[----:B------:R-:W-:Y:S02]  /*4fb0*/  FSEL R163, R163, -INF , !P5 ;  /* 0xff800000a3a37808 */ /* 0x000fe40006800000 */
[C---:B------:R-:W-:Y:S02]  /*4fc0*/  ISETP.GT.AND P1, PT, R210.reuse, R49, PT ;  /* 0x00000031d200720c */ /* 0x040fe40003f24270 */
[C---:B------:R-:W-:Y:S02]  /*4fd0*/  ISETP.GT.AND P5, PT, R210.reuse, R68, PT ;  /* 0x00000044d200720c */ /* 0x040fe40003fa4270 */
[----:B------:R-:W-:Y:S02]  /*4fe0*/  FSEL R181, R181, -INF , !P2 ;  /* 0xff800000b5b57808 */ /* 0x000fe40005000000 */
[----:B------:R-:W-:Y:S01]  /*4ff0*/  ISETP.GT.AND P2, PT, R210, R64, PT ;  /* 0x00000040d200720c */ /* 0x000fe20003f44270 */
[----:B------:R-:W-:Y:S01]  /*5000*/  FFMA.FTZ R171, -R224, R120, R171 ;  /* 0x00000078e0ab7223 */ /* 0x000fe200000101ab */
[----:B------:R-:W-:Y:S01]  /*5010*/  FSEL R18, R114, -INF , !P1 ;  /* 0xff80000072127808 */ /* 0x000fe20004800000 */
[----:B------:R-:W-:Y:S01]  /*5020*/  FMUL.FTZ R23, R23, R0 ;  /* 0x0000000017177220 */ /* 0x000fe20000410000 */
[----:B------:R-:W-:Y:S01]  /*5030*/  FSEL R175, R175, -INF , !P5 ;  /* 0xff800000afaf7808 */ /* 0x000fe20006800000 */
[----:B------:R-:W1:Y:S01]  /*5040*/  MUFU.TANH R114, R115 ;  /* 0x0000007300727308 */ /* 0x000e620000002400 */
[----:B------:R-:W-:-:S02]  /*5050*/  ISETP.GT.AND P5, PT, R210, R57, PT ;  /* 0x00000039d200720c */ /* 0x000fc40003fa4270 */
[----:B------:R-:W-:Y:S02]  /*5060*/  FSEL R173, R173, -INF , !P2 ;  /* 0xff800000adad7808 */ /* 0x000fe40005000000 */
[C---:B------:R-:W-:Y:S02]  /*5070*/  ISETP.GT.AND P2, PT, R210.reuse, R56, PT ;  /* 0x00000038d200720c */ /* 0x040fe40003f44270 */
[----:B------:R-:W-:Y:S01]  /*5080*/  FSEL R171, R171, -INF , !P5 ;  /* 0xff800000abab7808 */ /* 0x000fe20006800000 */
[----:B------:R-:W2:Y:S01]  /*5090*/  MUFU.TANH R23, R23 ;  /* 0x0000001700177308 */ /* 0x000ea20000002400 */
[C---:B------:R-:W-:Y:S02]  /*50a0*/  ISETP.GT.AND P5, PT, R210.reuse, R51, PT ;  /* 0x00000033d200720c */ /* 0x040fe40003fa4270 */
[----:B------:R-:W-:Y:S02]  /*50b0*/  FSEL R151, R151, -INF , !P2 ;  /* 0xff80000097977808 */ /* 0x000fe40005000000 */
[----:B------:R-:W-:-:S02]  /*50c0*/  ISETP.GT.AND P2, PT, R210, R50, PT ;  /* 0x00000032d200720c */ /* 0x000fc40003f44270 */
[----:B------:R-:W-:Y:S02]  /*50d0*/  FSEL R147, R147, -INF , !P5 ;  /* 0xff80000093937808 */ /* 0x000fe40006800000 */
[C---:B------:R-:W-:Y:S02]  /*50e0*/  ISETP.GT.AND P5, PT, R210.reuse, R48, PT ;  /* 0x00000030d200720c */ /* 0x040fe40003fa4270 */
[----:B------:R-:W-:Y:S01]  /*50f0*/  FSEL R129, R129, -INF , !P2 ;  /* 0xff80000081817808 */ /* 0x000fe20005000000 */
[----:B------:R-:W-:Y:S01]  /*5100*/  FMUL.FTZ R19, R19, R0 ;  /* 0x0000000013137220 */ /* 0x000fe20000410000 */
[C---:B------:R-:W-:Y:S02]  /*5110*/  ISETP.GT.AND P2, PT, R210.reuse, R47, PT ;  /* 0x0000002fd200720c */ /* 0x040fe40003f44270 */
[----:B------:R-:W-:Y:S02]  /*5120*/  ISETP.GT.AND P1, PT, R210, R20, PT ;  /* 0x00000014d200720c */ /* 0x000fe40003f24270 */
[----:B------:R-:W-:-:S02]  /*5130*/  IABS R39, R39 ;  /* 0x0000002700277213 */ /* 0x000fc40000000000 */
[----:B------:R-:W-:Y:S01]  /*5140*/  FSEL R65, R65, -INF , !P5 ;  /* 0xff80000041417808 */ /* 0x000fe20006800000 */
[----:B-1----:R-:W-:Y:S01]  /*5150*/  FFMA.FTZ R114, -R224, R109, R114 ;  /* 0x0000006de0727223 */ /* 0x002fe20000010172 */
[----:B------:R-:W-:Y:S02]  /*5160*/  ISETP.GE.AND P5, PT, R113, R209, PT ;  /* 0x000000d17100720c */ /* 0x000fe40003fa6270 */
[----:B------:R-:W-:Y:S01]  /*5170*/  FSEL R6, R6, -INF , !P0 ;  /* 0xff80000006067808 */ /* 0x000fe20004000000 */
[----:B------:R-:W-:Y:S01]  /*5180*/  FMUL.FTZ R109, R14, R0 ;  /* 0x000000000e6d7220 */ /* 0x000fe20000410000 */
[----:B------:R-:W-:Y:S02]  /*5190*/  FSEL R63, R63, -INF , !P2 ;  /* 0xff8000003f3f7808 */ /* 0x000fe40005000000 */
[----:B------:R-:W-:Y:S02]  /*51a0*/  FSEL R16, R16, -INF , !P1 ;  /* 0xff80000010107808 */ /* 0x000fe40004800000 */
[----:B------:R-:W-:-:S02]  /*51b0*/  ISETP.GE.AND P2, PT, R113, R207, PT ;  /* 0x000000cf7100720c */ /* 0x000fc40003f46270 */
[----:B------:R-:W-:Y:S01]  /*51c0*/  ISETP.GT.AND P1, PT, R208, R113, PT ;  /* 0x00000071d000720c */ /* 0x000fe20003f24270 */
[----:B------:R-:W1:Y:S01]  /*51d0*/  MUFU.TANH R19, R19 ;  /* 0x0000001300137308 */ /* 0x000e620000002400 */
[----:B------:R-:W-:Y:S02]  /*51e0*/  I2FP.F32.S32 R113, R39 ;  /* 0x0000002700717245 */ /* 0x000fe40000201400 */
[----:B------:R-:W-:Y:S02]  /*51f0*/  FSEL R6, R6, -INF , !P4 ;  /* 0xff80000006067808 */ /* 0x000fe40006000000 */
[----:B------:R-:W-:Y:S02]  /*5200*/  FSEL R39, R112, -INF , !P5 ;  /* 0xff80000070277808 */ /* 0x000fe40006800000 */
[C---:B------:R-:W-:Y:S02]  /*5210*/  ISETP.GE.AND P0, PT, R45.reuse, R209, PT ;  /* 0x000000d12d00720c */ /* 0x040fe40003f06270 */
[----:B------:R-:W-:-:S02]  /*5220*/  ISETP.GE.AND P4, PT, R45, R207, PT ;  /* 0x000000cf2d00720c */ /* 0x000fc40003f86270 */
[----:B------:R-:W-:Y:S02]  /*5230*/  ISETP.GT.AND P5, PT, R208, R45, PT ;  /* 0x0000002dd000720c */ /* 0x000fe40003fa4270 */
[----:B------:R-:W-:Y:S01]  /*5240*/  IABS R45, R41 ;  /* 0x00000029002d7213 */ /* 0x000fe20000000000 */
[----:B--2---:R-:W-:Y:S01]  /*5250*/  FFMA.FTZ R23, -R224, R113, R23 ;  /* 0x00000071e0177223 */ /* 0x004fe20000010117 */
[----:B------:R-:W2:Y:S01]  /*5260*/  MUFU.TANH R109, R109 ;  /* 0x0000006d006d7308 */ /* 0x000ea20000002400 */
[-C--:B------:R-:W-:Y:S01]  /*5270*/  FMUL.FTZ R10, R10, R0.reuse ;  /* 0x000000000a0a7220 */ /* 0x080fe20000410000 */
[----:B------:R-:W-:Y:S01]  /*5280*/  IABS R61, R61 ;  /* 0x0000003d003d7213 */ /* 0x000fe20000000000 */
[----:B------:R-:W-:Y:S01]  /*5290*/  IMAD.MOV.U32 R14, RZ, RZ, R45 ;  /* 0x000000ffff0e7224 */ /* 0x000fe200078e002d */
[----:B------:R-:W-:Y:S01]  /*52a0*/  FSEL R23, R23, -INF , !P1 ;  /* 0xff80000017177808 */ /* 0x000fe20004800000 */
[----:B------:R-:W-:Y:S01]  /*52b0*/  FMUL.FTZ R15, R15, R0 ;  /* 0x000000000f0f7220 */ /* 0x000fe20000410000 */
[----:B------:R-:W-:-:S02]  /*52c0*/  ISETP.GE.AND P1, PT, R108, R209, PT ;  /* 0x000000d16c00720c */ /* 0x000fc40003f26270 */
[----:B------:R3:W-:Y:S01]  /*52d0*/  MUFU.TANH R113, R10 ;  /* 0x0000000a00717308 */ /* 0x0007e20000002400 */
[----:B------:R-:W-:Y:S02]  /*52e0*/  IABS R41, R37 ;  /* 0x0000002500297213 */ /* 0x000fe40000000000 */
[----:B------:R-:W-:Y:S02]  /*52f0*/  I2FP.F32.S32 R14, R14 ;  /* 0x0000000e000e7245 */ /* 0x000fe40000201400 */
[----:B------:R-:W-:Y:S02]  /*5300*/  FSEL R45, R23, -INF , !P2 ;  /* 0xff800000172d7808 */ /* 0x000fe40005000000 */
[----:B------:R-:W-:Y:S02]  /*5310*/  FSEL R23, R107, -INF , !P1 ;  /* 0xff8000006b177808 */ /* 0x000fe40004800000 */
[----:B------:R-:W4:Y:S01]  /*5320*/  MUFU.TANH R107, R15 ;  /* 0x0000000f006b7308 */ /* 0x000f220000002400 */
[----:B------:R-:W-:-:S02]  /*5330*/  I2FP.F32.S32 R41, R41 ;  /* 0x0000002900297245 */ /* 0x000fc40000201400 */
[----:B---3--:R-:W-:Y:S01]  /*5340*/  I2FP.F32.S32 R10, R61 ;  /* 0x0000003d000a7245 */ /* 0x008fe20000201400 */
[----:B------:R-:W-:Y:S01]  /*5350*/  FMUL.FTZ R61, R102, R0 ;  /* 0x00000000663d7220 */ /* 0x000fe20000410000 */
[----:B------:R-:W-:Y:S01]  /*5360*/  FSEL R37, R43, -INF , !P0 ;  /* 0xff8000002b257808 */ /* 0x000fe20004000000 */
[----:B-1----:R-:W-:Y:S01]  /*5370*/  FFMA.FTZ R14, -R224, R14, R19 ;  /* 0x0000000ee00e7223 */ /* 0x002fe20000010113 */
[----:B------:R-:W-:-:S03]  /*5380*/  ISETP.GT.AND P0, PT, R208, R108, PT ;  /* 0x0000006cd000720c */ /* 0x000fc60003f04270 */
[----:B------:R-:W1:Y:S01]  /*5390*/  MUFU.TANH R61, R61 ;  /* 0x0000003d003d7308 */ /* 0x000e620000002400 */
[----:B------:R-:W-:Y:S01]  /*53a0*/  FMUL.FTZ R11, R11, R0 ;  /* 0x000000000b0b7220 */ /* 0x000fe20000410000 */
[----:B--2---:R-:W-:Y:S01]  /*53b0*/  FFMA.FTZ R109, -R224, R41, R109 ;  /* 0x00000029e06d7223 */ /* 0x004fe2000001016d */
[----:B------:R-:W-:Y:S02]  /*53c0*/  FSEL R41, R14, -INF , !P0 ;  /* 0xff8000000e297808 */ /* 0x000fe40004000000 */
[----:B------:R-:W-:Y:S02]  /*53d0*/  IABS R14, R17 ;  /* 0x00000011000e7213 */ /* 0x000fe40000000000 */
[----:B------:R-:W-:Y:S01]  /*53e0*/  IABS R60, R60 ;  /* 0x0000003c003c7213 */ /* 0x000fe20000000000 */
[----:B------:R-:W2:Y:S01]  /*53f0*/  MUFU.TANH R11, R11 ;  /* 0x0000000b000b7308 */ /* 0x000ea20000002400 */
[----:B------:R-:W-:Y:S02]  /*5400*/  FSEL R43, R114, -INF , !P5 ;  /* 0xff800000722b7808 */ /* 0x000fe40006800000 */
[----:B------:R-:W-:-:S02]  /*5410*/  ISETP.GT.AND P1, PT, R208, R106, PT ;  /* 0x0000006ad000720c */ /* 0x000fc40003f24270 */
[----:B------:R-:W-:Y:S02]  /*5420*/  I2FP.F32.S32 R14, R14 ;  /* 0x0000000e000e7245 */ /* 0x000fe40000201400 */
[----:B------:R-:W-:Y:S02]  /*5430*/  ISETP.GE.AND P5, PT, R106, R209, PT ;  /* 0x000000d16a00720c */ /* 0x000fe40003fa6270 */
[----:B------:R-:W-:Y:S02]  /*5440*/  I2FP.F32.S32 R60, R60 ;  /* 0x0000003c003c7245 */ /* 0x000fe40000201400 */
[----:B------:R-:W-:Y:S01]  /*5450*/  FSEL R43, R43, -INF , !P4 ;  /* 0xff8000002b2b7808 */ /* 0x000fe20006000000 */
[----:B----4-:R-:W-:Y:S01]  /*5460*/  FFMA.FTZ R14, -R224, R14, R107 ;  /* 0x0000000ee00e7223 */ /* 0x010fe2000001016b */
[----:B------:R-:W-:Y:S02]  /*5470*/  ISETP.GE.AND P4, PT, R106, R207, PT ;  /* 0x000000cf6a00720c */ /* 0x000fe40003f86270 */
[----:B------:R-:W-:-:S02]  /*5480*/  ISETP.GE.AND P0, PT, R104, R209, PT ;  /* 0x000000d16800720c */ /* 0x000fc40003f06270 */
[----:B------:R-:W-:Y:S02]  /*5490*/  FSEL R19, R109, -INF , !P1 ;  /* 0xff8000006d137808 */ /* 0x000fe40004800000 */
[----:B------:R-:W-:Y:S01]  /*54a0*/  FSEL R17, R105, -INF , !P5 ;  /* 0xff80000069117808 */ /* 0x000fe20006800000 */
[----:B-1----:R-:W-:Y:S01]  /*54b0*/  FFMA.FTZ R60, -R224, R60, R61 ;  /* 0x0000003ce03c7223 */ /* 0x002fe2000001013d */
[----:B------:R-:W-:Y:S01]  /*54c0*/  ISETP.GT.AND P5, PT, R208, R104, PT ;  /* 0x00000068d000720c */ /* 0x000fe20003fa4270 */
[----:B------:R-:W-:Y:S01]  /*54d0*/  FMUL.FTZ R61, R98, R0 ;  /* 0x00000000623d7220 */ /* 0x000fe20000410000 */
[----:B------:R-:W-:Y:S02]  /*54e0*/  IABS R13, R13 ;  /* 0x0000000d000d7213 */ /* 0x000fe40000000000 */
[----:B------:R-:W-:Y:S02]  /*54f0*/  FSEL R19, R19, -INF , !P4 ;  /* 0xff80000013137808 */ /* 0x000fe40006000000 */
[----:B------:R-:W-:-:S02]  /*5500*/  FSEL R15, R101, -INF , !P0 ;  /* 0xff800000650f7808 */ /* 0x000fc40004000000 */
[C---:B------:R-:W-:Y:S02]  /*5510*/  ISETP.GE.AND P1, PT, R7.reuse, R209, PT ;  /* 0x000000d10700720c */ /* 0x040fe40003f26270 */
[----:B------:R-:W-:Y:S02]  /*5520*/  ISETP.GE.AND P4, PT, R7, R207, PT ;  /* 0x000000cf0700720c */ /* 0x000fe40003f86270 */
[----:B------:R-:W-:Y:S02]  /*5530*/  ISETP.GT.AND P0, PT, R208, R7, PT ;  /* 0x00000007d000720c */ /* 0x000fe40003f04270 */
[----:B------:R-:W-:Y:S02]  /*5540*/  FSEL R7, R14, -INF , !P5 ;  /* 0xff8000000e077808 */ /* 0x000fe40006800000 */
[----:B------:R-:W-:Y:S02]  /*5550*/  ISETP.GE.AND P2, PT, R108, R207, PT ;  /* 0x000000cf6c00720c */ /* 0x000fe40003f46270 */
[----:B------:R-:W-:Y:S01]  /*5560*/  I2FP.F32.S32 R14, R13 ;  /* 0x0000000d000e7245 */ /* 0x000fe20000201400 */
[----:B------:R-:W1:Y:S01]  /*5570*/  MUFU.TANH R61, R61 ;  /* 0x0000003d003d7308 */ /* 0x000e620000002400 */
[----:B------:R-:W-:Y:S01]  /*5580*/  FSEL R41, R41, -INF , !P2 ;  /* 0xff80000029297808 */ /* 0x000fe20005000000 */
[----:B------:R-:W-:Y:S01]  /*5590*/  FMUL.FTZ R103, R103, R0 ;  /* 0x0000000067677220 */ /* 0x000fe20000410000 */
[----:B------:R-:W-:Y:S01]  /*55a0*/  ISETP.GE.AND P2, PT, R104, R207, PT ;  /* 0x000000cf6800720c */ /* 0x000fe20003f46270 */
[----:B--2---:R-:W-:Y:S01]  /*55b0*/  FFMA.FTZ R14, -R224, R14, R11 ;  /* 0x0000000ee00e7223 */ /* 0x004fe2000001010b */
[----:B------:R-:W-:Y:S01]  /*55c0*/  FSEL R13, R100, -INF , !P1 ;  /* 0xff800000640d7808 */ /* 0x000fe20004800000 */
[----:B------:R-:W-:Y:S01]  /*55d0*/  FFMA.FTZ R10, -R224, R10, R113 ;  /* 0x0000000ae00a7223 */ /* 0x000fe20000010171 */
[----:B------:R-:W-:-:S02]  /*55e0*/  ISETP.GT.AND P1, PT, R208, R5, PT ;  /* 0x00000005d000720c */ /* 0x000fc40003f24270 */
[----:B------:R-:W-:Y:S02]  /*55f0*/  FSEL R7, R7, -INF , !P2 ;  /* 0xff80000007077808 */ /* 0x000fe40005000000 */
[C---:B------:R-:W-:Y:S02]  /*5600*/  ISETP.GE.AND P2, PT, R5.reuse, R207, PT ;  /* 0x000000cf0500720c */ /* 0x040fe40003f46270 */
[----:B------:R-:W-:Y:S01]  /*5610*/  FSEL R14, R14, -INF , !P1 ;  /* 0xff8000000e0e7808 */ /* 0x000fe20004800000 */
[----:B------:R-:W2:Y:S01]  /*5620*/  MUFU.TANH R103, R103 ;  /* 0x0000006700677308 */ /* 0x000ea20000002400 */
[----:B------:R-:W-:Y:S02]  /*5630*/  ISETP.GE.AND P5, PT, R5, R209, PT ;  /* 0x000000d10500720c */ /* 0x000fe40003fa6270 */
[----:B------:R-:W-:Y:S02]  /*5640*/  IABS R35, R35 ;  /* 0x0000002300237213 */ /* 0x000fe40000000000 */
[----:B------:R-:W-:-:S02]  /*5650*/  FSEL R5, R10, -INF , !P0 ;  /* 0xff8000000a057808 */ /* 0x000fc40004000000 */
[----:B------:R-:W-:Y:S02]  /*5660*/  IABS R10, R9 ;  /* 0x00000009000a7213 */ /* 0x000fe40000000000 */
[----:B------:R-:W-:Y:S02]  /*5670*/  FSEL R9, R14, -INF , !P2 ;  /* 0xff8000000e097808 */ /* 0x000fe40005000000 */
[----:B------:R-:W-:-:S05]  /*5680*/  I2FP.F32.S32 R14, R35 ;  /* 0x00000023000e7245 */ /* 0x000fca0000201400 */
[----:B-1----:R-:W-:Y:S01]  /*5690*/  FFMA.FTZ R14, -R224, R14, R61 ;  /* 0x0000000ee00e7223 */ /* 0x002fe2000001013d */
[----:B------:R-:W-:Y:S01]  /*56a0*/  FMUL.FTZ R61, R94, R0 ;  /* 0x000000005e3d7220 */ /* 0x000fe20000410000 */
[----:B------:R-:W-:Y:S02]  /*56b0*/  FSEL R11, R97, -INF , !P5 ;  /* 0xff800000610b7808 */ /* 0x000fe40006800000 */
[----:B------:R-:W-:Y:S02]  /*56c0*/  I2FP.F32.S32 R10, R10 ;  /* 0x0000000a000a7245 */ /* 0x000fe40000201400 */
[----:B------:R-:W-:Y:S02]  /*56d0*/  ISETP.GE.AND P0, PT, R96, R209, PT ;  /* 0x000000d16000720c */ /* 0x000fe40003f06270 */
[----:B------:R-:W-:Y:S01]  /*56e0*/  ISETP.GT.AND P5, PT, R208, R96, PT ;  /* 0x00000060d000720c */ /* 0x000fe20003fa4270 */
[----:B------:R-:W1:Y:S01]  /*56f0*/  MUFU.TANH R61, R61 ;  /* 0x0000003d003d7308 */ /* 0x000e620000002400 */
[----:B------:R-:W-:Y:S01]  /*5700*/  FSEL R5, R5, -INF , !P4 ;  /* 0xff80000005057808 */ /* 0x000fe20006000000 */
[----:B--2---:R-:W-:Y:S01]  /*5710*/  FFMA.FTZ R10, -R224, R10, R103 ;  /* 0x0000000ae00a7223 */ /* 0x004fe20000010167 */
[----:B------:R-:W-:-:S02]  /*5720*/  ISETP.GE.AND P4, PT, R96, R207, PT ;  /* 0x000000cf6000720c */ /* 0x000fc40003f86270 */
[----:B------:R-:W-:Y:S02]  /*5730*/  FSEL R235, R235, -INF , !P0 ;  /* 0xff800000ebeb7808 */ /* 0x000fe40004000000 */
[----:B------:R-:W-:Y:S02]  /*5740*/  FSEL R60, R60, -INF , !P5 ;  /* 0xff8000003c3c7808 */ /* 0x000fe40006800000 */
[----:B------:R-:W-:Y:S02]  /*5750*/  ISETP.GT.AND P0, PT, R208, R93, PT ;  /* 0x0000005dd000720c */ /* 0x000fe40003f04270 */
[----:B------:R-:W-:Y:S02]  /*5760*/  IABS R33, R33 ;  /* 0x0000002100217213 */ /* 0x000fe40000000000 */
[----:B------:R-:W-:Y:S02]  /*5770*/  FSEL R239, R60, -INF , !P4 ;  /* 0xff8000003cef7808 */ /* 0x000fe40006000000 */
[----:B------:R-:W-:-:S02]  /*5780*/  ISETP.GE.AND P2, PT, R93, R207, PT ;  /* 0x000000cf5d00720c */ /* 0x000fc40003f46270 */
[----:B------:R-:W-:Y:S02]  /*5790*/  FSEL R60, R10, -INF , !P0 ;  /* 0xff8000000a3c7808 */ /* 0x000fe40004000000 */
[----:B------:R-:W-:Y:S01]  /*57a0*/  IABS R31, R31 ;  /* 0x0000001f001f7213 */ /* 0x000fe20000000000 */
[----:B------:R-:W-:Y:S01]  /*57b0*/  IMAD.MOV.U32 R10, RZ, RZ, R33 ;  /* 0x000000ffff0a7224 */ /* 0x000fe200078e0021 */
[----:B------:R-:W-:Y:S02]  /*57c0*/  FSEL R33, R60, -INF , !P2 ;  /* 0xff8000003c217808 */ /* 0x000fe40005000000 */
[----:B------:R-:W-:-:S05]  /*57d0*/  I2FP.F32.S32 R60, R31 ;  /* 0x0000001f003c7245 */ /* 0x000fca0000201400 */
[----:B-1----:R-:W-:Y:S01]  /*57e0*/  FFMA.FTZ R60, -R224, R60, R61 ;  /* 0x0000003ce03c7223 */ /* 0x002fe2000001013d */
[----:B------:R-:W-:-:S06]  /*57f0*/  FMUL.FTZ R61, R90, R0 ;  /* 0x000000005a3d7220 */ /* 0x000fcc0000410000 */
[----:B------:R-:W1:Y:S01]  /*5800*/  MUFU.TANH R61, R61 ;  /* 0x0000003d003d7308 */ /* 0x000e620000002400 */
[----:B------:R-:W-:-:S04]  /*5810*/  IABS R46, R46 ;  /* 0x0000002e002e7213 */ /* 0x000fc80000000000 */
[----:B------:R-:W-:-:S05]  /*5820*/  I2FP.F32.S32 R46, R46 ;  /* 0x0000002e002e7245 */ /* 0x000fca0000201400 */
[----:B-1----:R-:W-:Y:S01]  /*5830*/  FFMA.FTZ R46, -R224, R46, R61 ;  /* 0x0000002ee02e7223 */ /* 0x002fe2000001013d */
[----:B------:R-:W-:-:S06]  /*5840*/  FMUL.FTZ R61, R86, R0 ;  /* 0x00000000563d7220 */ /* 0x000fcc0000410000 */
[----:B------:R-:W1:Y:S01]  /*5850*/  MUFU.TANH R61, R61 ;  /* 0x0000003d003d7308 */ /* 0x000e620000002400 */
[----:B------:R-:W-:-:S04]  /*5860*/  IABS R42, R42 ;  /* 0x0000002a002a7213 */ /* 0x000fc80000000000 */
[----:B------:R-:W-:-:S05]  /*5870*/  I2FP.F32.S32 R42, R42 ;  /* 0x0000002a002a7245 */ /* 0x000fca0000201400 */
[----:B-1----:R-:W-:Y:S01]  /*5880*/  FFMA.FTZ R42, -R224, R42, R61 ;  /* 0x0000002ae02a7223 */ /* 0x002fe2000001013d */
[-C--:B------:R-:W-:Y:S01]  /*5890*/  FMUL.FTZ R61, R82, R0.reuse ;  /* 0x00000000523d7220 */ /* 0x080fe20000410000 */
[----:B------:R-:W-:-:S05]  /*58a0*/  FMUL.FTZ R99, R99, R0 ;  /* 0x0000000063637220 */ /* 0x000fca0000410000 */
[----:B------:R-:W1:Y:S01]  /*58b0*/  MUFU.TANH R61, R61 ;  /* 0x0000003d003d7308 */ /* 0x000e620000002400 */
[----:B------:R-:W-:-:S04]  /*58c0*/  IABS R38, R38 ;  /* 0x0000002600267213 */ /* 0x000fc80000000000 */
[----:B------:R-:W-:-:S03]  /*58d0*/  I2FP.F32.S32 R38, R38 ;  /* 0x0000002600267245 */ /* 0x000fc60000201400 */
[----:B------:R-:W2:Y:S01]  /*58e0*/  MUFU.TANH R99, R99 ;  /* 0x0000006300637308 */ /* 0x000ea20000002400 */
[-C--:B------:R-:W-:Y:S01]  /*58f0*/  ISETP.GE.AND P1, PT, R93, R209.reuse, PT ;  /* 0x000000d15d00720c */ /* 0x080fe20003f26270 */
[----:B------:R-:W-:Y:S01]  /*5900*/  FMUL.FTZ R95, R95, R0 ;  /* 0x000000005f5f7220 */ /* 0x000fe20000410000 */
[----:B------:R-:W-:Y:S01]  /*5910*/  I2FP.F32.S32 R10, R10 ;  /* 0x0000000a000a7245 */ /* 0x000fe20000201400 */
[----:B-1----:R-:W-:Y:S01]  /*5920*/  FFMA.FTZ R38, -R224, R38, R61 ;  /* 0x00000026e0267223 */ /* 0x002fe2000001013d */
[-C--:B------:R-:W-:Y:S01]  /*5930*/  FMUL.FTZ R61, R78, R0.reuse ;  /* 0x000000004e3d7220 */ /* 0x080fe20000410000 */
[----:B------:R-:W-:Y:S02]  /*5940*/  FSEL R35, R92, -INF , !P1 ;  /* 0xff8000005c237808 */ /* 0x000fe40004800000 */
[----:B------:R-:W-:Y:S02]  /*5950*/  ISETP.GE.AND P5, PT, R89, R209, PT ;  /* 0x000000d15900720c */ /* 0x000fe40003fa6270 */
[----:B------:R-:W-:Y:S01]  /*5960*/  ISETP.GT.AND P1, PT, R208, R89, PT ;  /* 0x00000059d000720c */ /* 0x000fe20003f24270 */
[----:B------:R-:W1:Y:S01]  /*5970*/  MUFU.TANH R61, R61 ;  /* 0x0000003d003d7308 */ /* 0x000e620000002400 */
[----:B------:R-:W-:Y:S01]  /*5980*/  FMUL.FTZ R91, R91, R0 ;  /* 0x000000005b5b7220 */ /* 0x000fe20000410000 */
[----:B------:R-:W-:Y:S01]  /*5990*/  ISETP.GE.AND P4, PT, R89, R207, PT ;  /* 0x000000cf5900720c */ /* 0x000fe20003f86270 */
[----:B--2---:R-:W-:Y:S01]  /*59a0*/  FFMA.FTZ R10, -R224, R10, R99 ;  /* 0x0000000ae00a7223 */ /* 0x004fe20000010163 */
[----:B------:R-:W-:-:S02]  /*59b0*/  FSEL R233, R233, -INF , !P5 ;  /* 0xff800000e9e97808 */ /* 0x000fc40006800000 */
[----:B------:R-:W-:Y:S02]  /*59c0*/  FSEL R14, R14, -INF , !P1 ;  /* 0xff8000000e0e7808 */ /* 0x000fe40004800000 */
[----:B------:R-:W2:Y:S01]  /*59d0*/  MUFU.TANH R95, R95 ;  /* 0x0000005f005f7308 */ /* 0x000ea20000002400 */
[----:B------:R-:W-:Y:S01]  /*59e0*/  ISETP.GT.AND P5, PT, R208, R88, PT ;  /* 0x00000058d000720c */ /* 0x000fe20003fa4270 */
[----:B------:R-:W-:Y:S01]  /*59f0*/  FMUL.FTZ R87, R87, R0 ;  /* 0x0000000057577220 */ /* 0x000fe20000410000 */
[----:B------:R-:W-:Y:S02]  /*5a00*/  FSEL R237, R14, -INF , !P4 ;  /* 0xff8000000eed7808 */ /* 0x000fe40006000000 */
[----:B------:R-:W-:Y:S02]  /*5a10*/  IABS R36, R36 ;  /* 0x0000002400247213 */ /* 0x000fe40000000000 */
[----:B------:R-:W-:Y:S01]  /*5a20*/  FSEL R14, R10, -INF , !P5 ;  /* 0xff8000000a0e7808 */ /* 0x000fe20006800000 */
[----:B------:R-:W3:Y:S01]  /*5a30*/  MUFU.TANH R91, R91 ;  /* 0x0000005b005b7308 */ /* 0x000ee20000002400 */
[----:B------:R-:W-:-:S02]  /*5a40*/  IABS R10, R29 ;  /* 0x0000001d000a7213 */ /* 0x000fc40000000000 */
[-C--:B------:R-:W-:Y:S02]  /*5a50*/  ISETP.GE.AND P0, PT, R88, R209.reuse, PT ;  /* 0x000000d15800720c */ /* 0x080fe40003f06270 */
[----:B------:R-:W-:Y:S02]  /*5a60*/  I2FP.F32.S32 R36, R36 ;  /* 0x0000002400247245 */ /* 0x000fe40000201400 */
[----:B------:R-:W-:Y:S01]  /*5a70*/  I2FP.F32.S32 R10, R10 ;  /* 0x0000000a000a7245 */ /* 0x000fe20000201400 */
[----:B------:R-:W4:Y:S01]  /*5a80*/  MUFU.TANH R87, R87 ;  /* 0x0000005700577308 */ /* 0x000f220000002400 */
[----:B------:R-:W-:Y:S02]  /*5a90*/  ISETP.GE.AND P1, PT, R84, R209, PT ;  /* 0x000000d15400720c */ /* 0x000fe40003f26270 */
[----:B------:R-:W-:Y:S01]  /*5aa0*/  FSEL R31, R85, -INF , !P0 ;  /* 0xff800000551f7808 */ /* 0x000fe20004000000 */
[----:B-1----:R-:W-:Y:S01]  /*5ab0*/  FFMA.FTZ R36, -R224, R36, R61 ;  /* 0x00000024e0247223 */ /* 0x002fe2000001013d */
[----:B------:R-:W-:-:S02]  /*5ac0*/  ISETP.GT.AND P0, PT, R208, R84, PT ;  /* 0x00000054d000720c */ /* 0x000fc40003f04270 */
[----:B------:R-:W-:Y:S02]  /*5ad0*/  ISETP.GE.AND P5, PT, R81, R209, PT ;  /* 0x000000d15100720c */ /* 0x000fe40003fa6270 */
[----:B------:R-:W-:Y:S01]  /*5ae0*/  IABS R44, R44 ;  /* 0x0000002c002c7213 */ /* 0x000fe20000000000 */
[----:B------:R-:W-:Y:S01]  /*5af0*/  FMUL.FTZ R61, R74, R0 ;  /* 0x000000004a3d7220 */ /* 0x000fe20000410000 */
[----:B------:R-:W-:Y:S01]  /*5b00*/  FSEL R197, R197, -INF , !P1 ;  /* 0xff800000c5c57808 */ /* 0x000fe20004800000 */
[----:B--2---:R-:W-:Y:S01]  /*5b10*/  FFMA.FTZ R10, -R224, R10, R95 ;  /* 0x0000000ae00a7223 */ /* 0x004fe2000001015f */
[----:B------:R-:W-:Y:S02]  /*5b20*/  ISETP.GE.AND P2, PT, R88, R207, PT ;  /* 0x000000cf5800720c */ /* 0x000fe40003f46270 */
[----:B------:R-:W-:Y:S02]  /*5b30*/  ISETP.GT.AND P1, PT, R208, R81, PT ;  /* 0x00000051d000720c */ /* 0x000fe40003f24270 */
[----:B------:R-:W-:-:S02]  /*5b40*/  FSEL R60, R60, -INF , !P0 ;  /* 0xff8000003c3c7808 */ /* 0x000fc40004000000 */
[----:B------:R-:W-:Y:S02]  /*5b50*/  FSEL R135, R135, -INF , !P5 ;  /* 0xff80000087877808 */ /* 0x000fe40006800000 */
[----:B------:R-:W-:Y:S02]  /*5b60*/  I2FP.F32.S32 R44, R44 ;  /* 0x0000002c002c7245 */ /* 0x000fe40000201400 */
[----:B------:R-:W-:Y:S02]  /*5b70*/  ISETP.GE.AND P0, PT, R80, R209, PT ;  /* 0x000000d15000720c */ /* 0x000fe40003f06270 */
[----:B------:R-:W-:Y:S02]  /*5b80*/  ISETP.GT.AND P5, PT, R208, R80, PT ;  /* 0x00000050d000720c */ /* 0x000fe40003fa4270 */
[----:B------:R-:W-:Y:S01]  /*5b90*/  IABS R40, R40 ;  /* 0x0000002800287213 */ /* 0x000fe20000000000 */
[----:B------:R-:W1:Y:S01]  /*5ba0*/  MUFU.TANH R61, R61 ;  /* 0x0000003d003d7308 */ /* 0x000e620000002400 */
[----:B------:R-:W-:Y:S01]  /*5bb0*/  FSEL R29, R14, -INF , !P2 ;  /* 0xff8000000e1d7808 */ /* 0x000fe20005000000 */
[----:B---3--:R-:W-:Y:S01]  /*5bc0*/  FFMA.FTZ R44, -R224, R44, R91 ;  /* 0x0000002ce02c7223 */ /* 0x008fe2000001015b */
[----:B------:R-:W-:Y:S01]  /*5bd0*/  FSEL R10, R10, -INF , !P1 ;  /* 0xff8000000a0a7808 */ /* 0x000fe20004800000 */
[----:B------:R-:W-:Y:S01]  /*5be0*/  FMUL.FTZ R83, R83, R0 ;  /* 0x0000000053537220 */ /* 0x000fe20000410000 */
[----:B------:R-:W-:-:S02]  /*5bf0*/  ISETP.GE.AND P2, PT, R81, R207, PT ;  /* 0x000000cf5100720c */ /* 0x000fc40003f46270 */
[----:B------:R-:W-:Y:S02]  /*5c00*/  ISETP.GE.AND P1, PT, R77, R209, PT ;  /* 0x000000d14d00720c */ /* 0x000fe40003f26270 */
[----:B------:R-:W-:Y:S02]  /*5c10*/  FSEL R195, R195, -INF , !P0 ;  /* 0xff800000c3c37808 */ /* 0x000fe40004000000 */
[----:B------:R-:W-:Y:S02]  /*5c20*/  FSEL R46, R46, -INF , !P5 ;  /* 0xff8000002e2e7808 */ /* 0x000fe40006800000 */
[----:B------:R-:W-:Y:S02]  /*5c30*/  I2FP.F32.S32 R40, R40 ;  /* 0x0000002800287245 */ /* 0x000fe40000201400 */
[----:B------:R-:W-:Y:S02]  /*5c40*/  ISETP.GT.AND P0, PT, R208, R77, PT ;  /* 0x0000004dd000720c */ /* 0x000fe40003f04270 */
[----:B------:R-:W-:Y:S01]  /*5c50*/  ISETP.GE.AND P5, PT, R76, R209, PT ;  /* 0x000000d14c00720c */ /* 0x000fe20003fa6270 */
[----:B----4-:R-:W-:Y:S01]  /*5c60*/  FFMA.FTZ R40, -R224, R40, R87 ;  /* 0x00000028e0287223 */ /* 0x010fe20000010157 */
[----:B------:R-:W-:Y:S01]  /*5c70*/  FSEL R127, R10, -INF , !P2 ;  /* 0xff8000000a7f7808 */ /* 0x000fe20005000000 */
[----:B------:R-:W-:Y:S01]  /*5c80*/  FMUL.FTZ R79, R79, R0 ;  /* 0x000000004f4f7220 */ /* 0x000fe20000410000 */
[----:B------:R-:W-:Y:S01]  /*5c90*/  FSEL R191, R191, -INF , !P1 ;  /* 0xff800000bfbf7808 */ /* 0x000fe20004800000 */
[----:B------:R-:W2:Y:S01]  /*5ca0*/  MUFU.TANH R83, R83 ;  /* 0x0000005300537308 */ /* 0x000ea20000002400 */
[----:B------:R-:W-:-:S02]  /*5cb0*/  ISETP.GE.AND P2, PT, R77, R207, PT ;  /* 0x000000cf4d00720c */ /* 0x000fc40003f46270 */
[----:B------:R-:W-:Y:S02]  /*5cc0*/  ISETP.GT.AND P1, PT, R208, R76, PT ;  /* 0x0000004cd000720c */ /* 0x000fe40003f24270 */
[----:B------:R-:W-:Y:S02]  /*5cd0*/  FSEL R44, R44, -INF , !P0 ;  /* 0xff8000002c2c7808 */ /* 0x000fe40004000000 */
[----:B------:R-:W-:Y:S02]  /*5ce0*/  FSEL R183, R183, -INF , !P5 ;  /* 0xff800000b7b77808 */ /* 0x000fe40006800000 */
[----:B------:R-:W-:Y:S02]  /*5cf0*/  ISETP.GT.AND P5, PT, R208, R73, PT ;  /* 0x00000049d000720c */ /* 0x000fe40003fa4270 */
[----:B------:R-:W-:Y:S02]  /*5d00*/  IABS R25, R25 ;  /* 0x0000001900197213 */ /* 0x000fe40000000000 */
[----:B------:R-:W-:-:S02]  /*5d10*/  FSEL R153, R44, -INF , !P2 ;  /* 0xff8000002c997808 */ /* 0x000fc40005000000 */
[----:B------:R-:W-:Y:S01]  /*5d20*/  FSEL R42, R42, -INF , !P1 ;  /* 0xff8000002a2a7808 */ /* 0x000fe20004800000 */
[----:B------:R-:W3:Y:S01]  /*5d30*/  MUFU.TANH R79, R79 ;  /* 0x0000004f004f7308 */ /* 0x000ee20000002400 */
[C---:B------:R-:W-:Y:S02]  /*5d40*/  ISETP.GE.AND P2, PT, R73.reuse, R207, PT ;  /* 0x000000cf4900720c */ /* 0x040fe40003f46270 */
[----:B------:R-:W-:Y:S02]  /*5d50*/  ISETP.GE.AND P1, PT, R72, R209, PT ;  /* 0x000000d14800720c */ /* 0x000fe40003f26270 */
[----:B------:R-:W-:Y:S02]  /*5d60*/  FSEL R40, R40, -INF , !P5 ;  /* 0xff80000028287808 */ /* 0x000fe40006800000 */
[----:B------:R-:W-:Y:S02]  /*5d70*/  I2FP.F32.S32 R10, R25 ;  /* 0x00000019000a7245 */ /* 0x000fe40000201400 */
[----:B------:R-:W-:-:S02]  /*5d80*/  ISETP.GE.AND P0, PT, R73, R209, PT ;  /* 0x000000d14900720c */ /* 0x000fc40003f06270 */
[----:B------:R-:W-:Y:S02]  /*5d90*/  IABS R34, R34 ;  /* 0x0000002200227213 */ /* 0x000fe40000000000 */
[----:B------:R-:W-:Y:S02]  /*5da0*/  FSEL R161, R40, -INF , !P2 ;  /* 0xff80000028a17808 */ /* 0x000fe40005000000 */
[----:B------:R-:W-:Y:S01]  /*5db0*/  FSEL R181, R181, -INF , !P1 ;  /* 0xff800000b5b57808 */ /* 0x000fe20004800000 */
[----:B-1----:R-:W-:Y:S01]  /*5dc0*/  FFMA.FTZ R10, -R224, R10, R61 ;  /* 0x0000000ae00a7223 */ /* 0x002fe2000001013d */
[----:B------:R-:W-:Y:S02]  /*5dd0*/  ISETP.GE.AND P4, PT, R84, R207, PT ;  /* 0x000000cf5400720c */ /* 0x000fe40003f86270 */
[C---:B------:R-:W-:Y:S02]  /*5de0*/  ISETP.GE.AND P5, PT, R69.reuse, R209, PT ;  /* 0x000000d14500720c */ /* 0x040fe40003fa6270 */
[----:B------:R-:W-:-:S02]  /*5df0*/  ISETP.GE.AND P2, PT, R69, R207, PT ;  /* 0x000000cf4500720c */ /* 0x000fc40003f46270 */
[----:B------:R-:W-:Y:S01]  /*5e00*/  ISETP.GT.AND P1, PT, R208, R69, PT ;  /* 0x00000045d000720c */ /* 0x000fe20003f24270 */
[-C--:B------:R-:W-:Y:S01]  /*5e10*/  FMUL.FTZ R69, R75, R0.reuse ;  /* 0x000000004b457220 */ /* 0x080fe20000410000 */
[----:B------:R-:W-:Y:S01]  /*5e20*/  FMUL.FTZ R61, R70, R0 ;  /* 0x00000000463d7220 */ /* 0x000fe20000410000 */
[----:B------:R-:W-:Y:S02]  /*5e30*/  FSEL R163, R163, -INF , !P0 ;  /* 0xff800000a3a37808 */ /* 0x000fe40004000000 */
[----:B------:R-:W-:Y:S02]  /*5e40*/  I2FP.F32.S32 R34, R34 ;  /* 0x0000002200227245 */ /* 0x000fe40000201400 */
[----:B------:R-:W-:Y:S02]  /*5e50*/  FSEL R223, R60, -INF , !P4 ;  /* 0xff8000003cdf7808 */ /* 0x000fe40006000000 */
[----:B------:R-:W-:Y:S02]  /*5e60*/  ISETP.GT.AND P0, PT, R208, R72, PT ;  /* 0x00000048d000720c */ /* 0x000fe40003f04270 */
[----:B------:R-:W-:-:S02]  /*5e70*/  IABS R27, R27 ;  /* 0x0000001b001b7213 */ /* 0x000fc40000000000 */
[----:B------:R-:W-:Y:S01]  /*5e80*/  ISETP.GE.AND P4, PT, R80, R207, PT ;  /* 0x000000cf5000720c */ /* 0x000fe20003f86270 */
[----:B------:R-:W1:Y:S01]  /*5e90*/  MUFU.TANH R69, R69 ;  /* 0x0000004500457308 */ /* 0x000e620000002400 */
[----:B------:R-:W-:Y:S01]  /*5ea0*/  FSEL R38, R38, -INF , !P0 ;  /* 0xff80000026267808 */ /* 0x000fe20004000000 */
[----:B--2---:R-:W-:Y:S01]  /*5eb0*/  FFMA.FTZ R34, -R224, R34, R83 ;  /* 0x00000022e0227223 */ /* 0x004fe20000010153 */
[----:B------:R-:W-:Y:S02]  /*5ec0*/  I2FP.F32.S32 R27, R27 ;  /* 0x0000001b001b7245 */ /* 0x000fe40000201400 */
[----:B------:R-:W-:Y:S02]  /*5ed0*/  FSEL R221, R46, -INF , !P4 ;  /* 0xff8000002edd7808 */ /* 0x000fe40006000000 */
[----:B------:R-:W-:Y:S01]  /*5ee0*/  ISETP.GE.AND P0, PT, R68, R209, PT ;  /* 0x000000d14400720c */ /* 0x000fe20003f06270 */
[----:B------:R-:W2:Y:S01]  /*5ef0*/  MUFU.TANH R61, R61 ;  /* 0x0000003d003d7308 */ /* 0x000ea20000002400 */
[----:B------:R-:W-:Y:S01]  /*5f00*/  ISETP.GE.AND P4, PT, R76, R207, PT ;  /* 0x000000cf4c00720c */ /* 0x000fe20003f86270 */
[----:B---3--:R-:W-:Y:S01]  /*5f10*/  FFMA.FTZ R79, -R224, R27, R79 ;  /* 0x0000001be04f7223 */ /* 0x008fe2000001014f */
[----:B------:R-:W-:-:S02]  /*5f20*/  FSEL R169, R169, -INF , !P5 ;  /* 0xff800000a9a97808 */ /* 0x000fc40006800000 */
[----:B------:R-:W-:Y:S02]  /*5f30*/  ISETP.GT.AND P5, PT, R208, R68, PT ;  /* 0x00000044d000720c */ /* 0x000fe40003fa4270 */
[----:B------:R-:W-:Y:S02]  /*5f40*/  FSEL R34, R34, -INF , !P1 ;  /* 0xff80000022227808 */ /* 0x000fe40004800000 */
[----:B------:R-:W-:Y:S02]  /*5f50*/  FSEL R175, R175, -INF , !P0 ;  /* 0xff800000afaf7808 */ /* 0x000fe40004000000 */
[----:B------:R-:W-:Y:S02]  /*5f60*/  FSEL R189, R42, -INF , !P4 ;  /* 0xff8000002abd7808 */ /* 0x000fe40006000000 */
[----:B------:R-:W-:Y:S02]  /*5f70*/  ISETP.GT.AND P0, PT, R208, R64, PT ;  /* 0x00000040d000720c */ /* 0x000fe40003f04270 */
[----:B------:R-:W-:-:S02]  /*5f80*/  ISETP.GE.AND P4, PT, R72, R207, PT ;  /* 0x000000cf4800720c */ /* 0x000fc40003f86270 */
[----:B------:R-:W-:Y:S02]  /*5f90*/  IABS R32, R32 ;  /* 0x0000002000207213 */ /* 0x000fe40000000000 */
[----:B------:R-:W-:Y:S02]  /*5fa0*/  ISETP.GE.AND P1, PT, R64, R209, PT ;  /* 0x000000d14000720c */ /* 0x000fe40003f26270 */
[----:B------:R-:W-:Y:S02]  /*5fb0*/  IABS R30, R30 ;  /* 0x0000001e001e7213 */ /* 0x000fe40000000000 */
[----:B------:R-:W-:Y:S02]  /*5fc0*/  FSEL R177, R34, -INF , !P2 ;  /* 0xff80000022b17808 */ /* 0x000fe40005000000 */
[----:B------:R-:W-:Y:S02]  /*5fd0*/  FSEL R36, R36, -INF , !P5 ;  /* 0xff80000024247808 */ /* 0x000fe40006800000 */
[----:B------:R-:W-:-:S02]  /*5fe0*/  ISETP.GE.AND P2, PT, R64, R207, PT ;  /* 0x000000cf4000720c */ /* 0x000fc40003f46270 */
[----:B------:R-:W-:Y:S02]  /*5ff0*/  ISETP.GE.AND P5, PT, R62, R209, PT ;  /* 0x000000d13e00720c */ /* 0x000fe40003fa6270 */
[----:B------:R-:W-:Y:S02]  /*6000*/  FSEL R25, R79, -INF , !P0 ;  /* 0xff8000004f197808 */ /* 0x000fe40004000000 */
[----:B------:R-:W-:Y:S02]  /*6010*/  FSEL R187, R38, -INF , !P4 ;  /* 0xff80000026bb7808 */ /* 0x000fe40006000000 */
[----:B------:R-:W-:Y:S02]  /*6020*/  I2FP.F32.S32 R32, R32 ;  /* 0x0000002000207245 */ /* 0x000fe40000201400 */
[----:B------:R-:W-:Y:S02]  /*6030*/  ISETP.GE.AND P4, PT, R68, R207, PT ;  /* 0x000000cf4400720c */ /* 0x000fe40003f86270 */
[----:B------:R-:W-:-:S02]  /*6040*/  FSEL R173, R173, -INF , !P1 ;  /* 0xff800000adad7808 */ /* 0x000fc40004800000 */
[----:B------:R-:W-:Y:S02]  /*6050*/  I2FP.F32.S32 R30, R30 ;  /* 0x0000001e001e7245 */ /* 0x000fe40000201400 */
[----:B------:R-:W-:Y:S02]  /*6060*/  ISETP.GT.AND P1, PT, R208, R62, PT ;  /* 0x0000003ed000720c */ /* 0x000fe40003f24270 */
[----:B------:R-:W-:Y:S02]  /*6070*/  ISETP.GE.AND P0, PT, R57, R209, PT ;  /* 0x000000d13900720c */ /* 0x000fe40003f06270 */
[----:B------:R-:W-:Y:S02]  /*6080*/  FSEL R25, R25, -INF , !P2 ;  /* 0xff80000019197808 */ /* 0x000fe40005000000 */
[----:B------:R-:W-:Y:S01]  /*6090*/  FSEL R167, R167, -INF , !P5 ;  /* 0xff800000a7a77808 */ /* 0x000fe20006800000 */
[----:B-1----:R-:W-:Y:S01]  /*60a0*/  FFMA.FTZ R32, -R224, R32, R69 ;  /* 0x00000020e0207223 */ /* 0x002fe20000010145 */
[----:B------:R-:W-:-:S02]  /*60b0*/  ISETP.GE.AND P2, PT, R57, R207, PT ;  /* 0x000000cf3900720c */ /* 0x000fc40003f46270 */
[----:B------:R-:W-:Y:S01]  /*60c0*/  ISETP.GT.AND P5, PT, R208, R57, PT ;  /* 0x00000039d000720c */ /* 0x000fe20003fa4270 */
[----:B------:R-:W-:Y:S01]  /*60d0*/  FMUL.FTZ R57, R66, R0 ;  /* 0x0000000042397220 */ /* 0x000fe20000410000 */
[----:B------:R-:W-:Y:S01]  /*60e0*/  FSEL R27, R36, -INF , !P4 ;  /* 0xff800000241b7808 */ /* 0x000fe20006000000 */
[----:B--2---:R-:W-:Y:S01]  /*60f0*/  FFMA.FTZ R30, -R224, R30, R61 ;  /* 0x0000001ee01e7223 */ /* 0x004fe2000001013d */
[----:B------:R-:W-:Y:S02]  /*6100*/  ISETP.GE.AND P4, PT, R62, R207, PT ;  /* 0x000000cf3e00720c */ /* 0x000fe40003f86270 */
[----:B------:R-:W-:Y:S02]  /*6110*/  FSEL R10, R10, -INF , !P1 ;  /* 0xff8000000a0a7808 */ /* 0x000fe40004800000 */
[----:B------:R-:W-:Y:S02]  /*6120*/  FSEL R171, R171, -INF , !P0 ;  /* 0xff800000abab7808 */ /* 0x000fe40004000000 */
[----:B------:R-:W-:Y:S01]  /*6130*/  ISETP.GT.AND P0, PT, R208, R56, PT ;  /* 0x00000038d000720c */ /* 0x000fe20003f04270 */
[----:B------:R-:W1:Y:S01]  /*6140*/  MUFU.TANH R57, R57 ;  /* 0x0000003900397308 */ /* 0x000e620000002400 */
[----:B------:R-:W-:-:S02]  /*6150*/  FSEL R179, R10, -INF , !P4 ;  /* 0xff8000000ab37808 */ /* 0x000fc40006000000 */
[----:B------:R-:W-:Y:S02]  /*6160*/  FSEL R32, R32, -INF , !P5 ;  /* 0xff80000020207808 */ /* 0x000fe40006800000 */
[----:B------:R-:W-:Y:S02]  /*6170*/  ISETP.GE.AND P4, PT, R56, R207, PT ;  /* 0x000000cf3800720c */ /* 0x000fe40003f86270 */
[----:B------:R-:W-:Y:S02]  /*6180*/  ISETP.GE.AND P5, PT, R52, R209, PT ;  /* 0x000000d13400720c */ /* 0x000fe40003fa6270 */
[----:B------:R-:W-:Y:S02]  /*6190*/  FSEL R30, R30, -INF , !P0 ;  /* 0xff8000001e1e7808 */ /* 0x000fe40004000000 */
[----:B------:R-:W-:Y:S02]  /*61a0*/  FSEL R149, R149, -INF , !P5 ;  /* 0xff80000095957808 */ /* 0x000fe40006800000 */
[----:B------:R-:W-:-:S02]  /*61b0*/  FSEL R159, R30, -INF , !P4 ;  /* 0xff8000001e9f7808 */ /* 0x000fc40006000000 */
[C---:B------:R-:W-:Y:S02]  /*61c0*/  ISETP.GE.AND P0, PT, R51.reuse, R209, PT ;  /* 0x000000d13300720c */ /* 0x040fe40003f06270 */
[----:B------:R-:W-:Y:S02]  /*61d0*/  ISETP.GE.AND P4, PT, R51, R207, PT ;  /* 0x000000cf3300720c */ /* 0x000fe40003f86270 */
[----:B------:R-:W-:Y:S01]  /*61e0*/  ISETP.GT.AND P5, PT, R208, R51, PT ;  /* 0x00000033d000720c */ /* 0x000fe20003fa4270 */
[-C--:B------:R-:W-:Y:S01]  /*61f0*/  FMUL.FTZ R51, R67, R0.reuse ;  /* 0x0000000043337220 */ /* 0x080fe20000410000 */
[----:B------:R-:W-:Y:S01]  /*6200*/  FMUL.FTZ R71, R71, R0 ;  /* 0x0000000047477220 */ /* 0x000fe20000410000 */
[----:B------:R-:W-:-:S04]  /*6210*/  IABS R28, R28 ;  /* 0x0000001c001c7213 */ /* 0x000fc80000000000 */
[----:B------:R-:W-:Y:S01]  /*6220*/  I2FP.F32.S32 R28, R28 ;  /* 0x0000001c001c7245 */ /* 0x000fe20000201400 */
[----:B------:R-:W2:Y:S01]  /*6230*/  MUFU.TANH R51, R51 ;  /* 0x0000003300337308 */ /* 0x000ea20000002400 */
[----:B------:R-:W-:Y:S01]  /*6240*/  IABS R21, R21 ;  /* 0x0000001500157213 */ /* 0x000fe20000000000 */
[----:B------:R-:W-:Y:S02]  /*6250*/  FMUL.FTZ R58, R58, R0 ;  /* 0x000000003a3a7220 */ /* 0x000fe40000410000 */
[----:B-1----:R-:W-:-:S04]  /*6260*/  FFMA.FTZ R28, -R224, R28, R57 ;  /* 0x0000001ce01c7223 */ /* 0x002fc80000010139 */
[----:B------:R-:W1:Y:S01]  /*6270*/  MUFU.TANH R71, R71 ;  /* 0x0000004700477308 */ /* 0x000e620000002400 */
[----:B------:R-:W-:Y:S01]  /*6280*/  FMUL.FTZ R57, R110, R0 ;  /* 0x000000006e397220 */ /* 0x000fe20000410000 */
[----:B------:R-:W-:Y:S01]  /*6290*/  IABS R24, R24 ;  /* 0x0000001800187213 */ /* 0x000fe20000000000 */
[----:B------:R-:W-:Y:S01]  /*62a0*/  IMAD.MOV.U32 R10, RZ, RZ, R21 ;  /* 0x000000ffff0a7224 */ /* 0x000fe200078e0015 */
[----:B------:R-:W-:Y:S01]  /*62b0*/  IABS R26, R26 ;  /* 0x0000001a001a7213 */ /* 0x000fe20000000000 */
[----:B------:R-:W-:Y:S01]  /*62c0*/  FMUL.FTZ R111, R111, R0 ;  /* 0x000000006f6f7220 */ /* 0x000fe20000410000 */
[----:B------:R-:W-:Y:S02]  /*62d0*/  I2FP.F32.S32 R24, R24 ;  /* 0x0000001800187245 */ /* 0x000fe40000201400 */
[----:B------:R-:W3:Y:S01]  /*62e0*/  MUFU.TANH R21, R58 ;  /* 0x0000003a00157308 */ /* 0x000ee20000002400 */
[----:B------:R-:W-:Y:S01]  /*62f0*/  I2FP.F32.S32 R26, R26 ;  /* 0x0000001a001a7245 */ /* 0x000fe20000201400 */
[----:B------:R-:W-:Y:S01]  /*6300*/  FMUL.FTZ R59, R59, R0 ;  /* 0x000000003b3b7220 */ /* 0x000fe20000410000 */
[----:B------:R-:W-:-:S05]  /*6310*/  ISETP.GE.AND P1, PT, R56, R209, PT ;  /* 0x000000d13800720c */ /* 0x000fca0003f26270 */
[----:B------:R-:W4:Y:S01]  /*6320*/  MUFU.TANH R57, R57 ;  /* 0x0000003900397308 */ /* 0x000f220000002400 */
[----:B------:R-:W-:Y:S01]  /*6330*/  FSEL R147, R147, -INF , !P0 ;  /* 0xff80000093937808 */ /* 0x000fe20004000000 */
[----:B--2---:R-:W-:Y:S01]  /*6340*/  FFMA.FTZ R24, -R224, R24, R51 ;  /* 0x00000018e0187223 */ /* 0x004fe20000010133 */
[----:B------:R-:W-:Y:S01]  /*6350*/  ISETP.GT.AND P0, PT, R208, R50, PT ;  /* 0x00000032d000720c */ /* 0x000fe20003f04270 */
[----:B-1----:R-:W-:Y:S01]  /*6360*/  FFMA.FTZ R26, -R224, R26, R71 ;  /* 0x0000001ae01a7223 */ /* 0x002fe20000010147 */
[----:B------:R-:W-:-:S03]  /*6370*/  IABS R12, R12 ;  /* 0x0000000c000c7213 */ /* 0x000fc60000000000 */
[----:B------:R-:W1:Y:S01]  /*6380*/  MUFU.TANH R111, R111 ;  /* 0x0000006f006f7308 */ /* 0x000e620000002400 */
[----:B------:R-:W-:Y:S02]  /*6390*/  FSEL R151, R151, -INF , !P1 ;  /* 0xff80000097977808 */ /* 0x000fe40004800000 */
[----:B------:R-:W-:Y:S02]  /*63a0*/  ISETP.GT.AND P1, PT, R208, R52, PT ;  /* 0x00000034d000720c */ /* 0x000fe40003f24270 */
[----:B------:R-:W-:Y:S02]  /*63b0*/  IABS R22, R22 ;  /* 0x0000001600167213 */ /* 0x000fe40000000000 */
[----:B------:R-:W-:Y:S01]  /*63c0*/  FSEL R24, R24, -INF , !P0 ;  /* 0xff80000018187808 */ /* 0x000fe20004000000 */
[----:B------:R-:W2:Y:S01]  /*63d0*/  MUFU.TANH R59, R59 ;  /* 0x0000003b003b7308 */ /* 0x000ea20000002400 */
[----:B------:R-:W-:Y:S02]  /*63e0*/  I2FP.F32.S32 R12, R12 ;  /* 0x0000000c000c7245 */ /* 0x000fe40000201400 */
[----:B------:R-:W-:-:S02]  /*63f0*/  ISETP.GE.AND P0, PT, R48, R209, PT ;  /* 0x000000d13000720c */ /* 0x000fc40003f06270 */
[----:B------:R-:W-:Y:S02]  /*6400*/  FSEL R26, R26, -INF , !P1 ;  /* 0xff8000001a1a7808 */ /* 0x000fe40004800000 */
[----:B------:R-:W-:Y:S02]  /*6410*/  I2FP.F32.S32 R0, R22 ;  /* 0x0000001600007245 */ /* 0x000fe40000201400 */
[----:B------:R-:W-:Y:S01]  /*6420*/  ISETP.GE.AND P1, PT, R50, R209, PT ;  /* 0x000000d13200720c */ /* 0x000fe20003f26270 */
[C---:B---3--:R-:W-:Y:S01]  /*6430*/  FFMA.FTZ R12, -R224.reuse, R12, R21 ;  /* 0x0000000ce00c7223 */ /* 0x048fe20000010115 */
[----:B------:R-:W-:Y:S01]  /*6440*/  FSEL R65, R65, -INF , !P0 ;  /* 0xff80000041417808 */ /* 0x000fe20004000000 */
[----:B----4-:R-:W-:Y:S01]  /*6450*/  FFMA.FTZ R0, -R224, R0, R57 ;  /* 0x00000000e0007223 */ /* 0x010fe20000010139 */
[----:B------:R-:W-:Y:S02]  /*6460*/  FSEL R165, R32, -INF , !P2 ;  /* 0xff80000020a57808 */ /* 0x000fe40005000000 */
[----:B------:R-:W-:-:S02]  /*6470*/  ISETP.GT.AND P0, PT, R208, R47, PT ;  /* 0x0000002fd000720c */ /* 0x000fc40003f04270 */
[----:B------:R-:W-:Y:S02]  /*6480*/  ISETP.GE.AND P2, PT, R52, R207, PT ;  /* 0x000000cf3400720c */ /* 0x000fe40003f46270 */
[----:B------:R-:W-:Y:S02]  /*6490*/  FSEL R28, R28, -INF , !P5 ;  /* 0xff8000001c1c7808 */ /* 0x000fe40006800000 */
[----:B------:R-:W-:Y:S02]  /*64a0*/  FSEL R129, R129, -INF , !P1 ;  /* 0xff80000081817808 */ /* 0x000fe40004800000 */
[----:B------:R-:W-:Y:S02]  /*64b0*/  I2FP.F32.S32 R10, R10 ;  /* 0x0000000a000a7245 */ /* 0x000fe40000201400 */
[----:B------:R-:W-:Y:S02]  /*64c0*/  ISETP.GE.AND P5, PT, R49, R209, PT ;  /* 0x000000d13100720c */ /* 0x000fe40003fa6270 */
[----:B------:R-:W-:-:S02]  /*64d0*/  ISETP.GT.AND P1, PT, R208, R49, PT ;  /* 0x00000031d000720c */ /* 0x000fc40003f24270 */
[----:B------:R-:W-:Y:S02]  /*64e0*/  IABS R8, R8 ;  /* 0x0000000800087213 */ /* 0x000fe40000000000 */
[----:B------:R-:W-:Y:S01]  /*64f0*/  FSEL R12, R12, -INF , !P0 ;  /* 0xff8000000c0c7808 */ /* 0x000fe20004000000 */
[----:B-1----:R-:W-:Y:S01]  /*6500*/  FFMA.FTZ R10, -R224, R10, R111 ;  /* 0x0000000ae00a7223 */ /* 0x002fe2000001016f */
[----:B------:R-:W-:Y:S02]  /*6510*/  FSEL R157, R26, -INF , !P2 ;  /* 0xff8000001a9d7808 */ /* 0x000fe40005000000 */
[----:B------:R-:W-:Y:S01]  /*6520*/  ISETP.GT.U32.AND P0, PT, R140, R211, PT ;  /* 0x000000d38c00720c */ /* 0x000fe20003f04070 */
[----:B------:R-:W-:Y:S01]  /*6530*/  BAR.SYNC.DEFER_BLOCKING 0x0 ;  /* 0x0000000000007b1d */ /* 0x000fe20000010000 */
[----:B------:R-:W-:Y:S02]  /*6540*/  ISETP.GE.AND P2, PT, R50, R207, PT ;  /* 0x000000cf3200720c */ /* 0x000fe40003f46270 */
[----:B------:R-:W-:-:S02]  /*6550*/  FSEL R67, R18, -INF , !P5 ;  /* 0xff80000012437808 */ /* 0x000fc40006800000 */
[----:B------:R-:W-:Y:S02]  /*6560*/  FSEL R0, R0, -INF , !P1 ;  /* 0xff80000000007808 */ /* 0x000fe40004800000 */
[----:B------:R-:W-:Y:S02]  /*6570*/  I2FP.F32.S32 R8, R8 ;  /* 0x0000000800087245 */ /* 0x000fe40000201400 */
[----:B------:R-:W-:Y:S02]  /*6580*/  ISETP.GT.AND P5, PT, R208, R48, PT ;  /* 0x00000030d000720c */ /* 0x000fe40003fa4270 */
[----:B------:R-:W-:Y:S01]  /*6590*/  ISETP.GE.AND P1, PT, R47, R209, PT ;  /* 0x000000d12f00720c */ /* 0x000fe20003f26270 */
[----:B--2---:R-:W-:Y:S01]  /*65a0*/  FFMA.FTZ R8, -R224, R8, R59 ;  /* 0x00000008e0087223 */ /* 0x004fe2000001013b */
[----:B------:R-:W-:Y:S02]  /*65b0*/  FSEL R155, R28, -INF , !P4 ;  /* 0xff8000001c9b7808 */ /* 0x000fe40006000000 */
[----:B------:R-:W-:-:S02]  /*65c0*/  FSEL R131, R24, -INF , !P2 ;  /* 0xff80000018837808 */ /* 0x000fc40005000000 */
[-C--:B------:R-:W-:Y:S02]  /*65d0*/  ISETP.GE.AND P4, PT, R49, R207.reuse, PT ;  /* 0x000000cf3100720c */ /* 0x080fe40003f86270 */
[----:B------:R-:W-:Y:S02]  /*65e0*/  ISETP.GE.AND P2, PT, R48, R207, PT ;  /* 0x000000cf3000720c */ /* 0x000fe40003f46270 */
[----:B------:R-:W-:Y:S02]  /*65f0*/  FSEL R10, R10, -INF , !P5 ;  /* 0xff8000000a0a7808 */ /* 0x000fe40006800000 */
[----:B------:R-:W-:Y:S02]  /*6600*/  FSEL R63, R63, -INF , !P1 ;  /* 0xff8000003f3f7808 */ /* 0x000fe40004800000 */
[----:B------:R-:W-:Y:S02]  /*6610*/  ISETP.GT.AND P1, PT, R208, R20, PT ;  /* 0x00000014d000720c */ /* 0x000fe40003f24270 */
[----:B------:R-:W-:-:S02]  /*6620*/  FSEL R125, R0, -INF , !P4 ;  /* 0xff800000007d7808 */ /* 0x000fc40006000000 */
[----:B------:R-:W-:Y:S01]  /*6630*/  FSEL R123, R10, -INF , !P2 ;  /* 0xff8000000a7b7808 */ /* 0x000fe20005000000 */
[----:B------:R-:W-:Y:S01]  /*6640*/  BSSY.RECONVERGENT B1, `(.L_x_4737) ;  /* 0x00000a1000017945 */ /* 0x000fe20003800200 */
[----:B------:R-:W-:Y:S02]  /*6650*/  ISETP.GE.AND P4, PT, R47, R207, PT ;  /* 0x000000cf2f00720c */ /* 0x000fe40003f86270 */
[C---:B------:R-:W-:Y:S02]  /*6660*/  ISETP.GE.AND P5, PT, R20.reuse, R209, PT ;  /* 0x000000d11400720c */ /* 0x040fe40003fa6270 */
[----:B------:R-:W-:Y:S02]  /*6670*/  ISETP.GE.AND P2, PT, R20, R207, PT ;  /* 0x000000cf1400720c */ /* 0x000fe40003f46270 */
[----:B------:R-:W-:Y:S02]  /*6680*/  FSEL R8, R8, -INF , !P1 ;  /* 0xff80000008087808 */ /* 0x000fe40004800000 */
[----:B------:R-:W-:-:S02]  /*6690*/  VIMNMX R210, PT, PT, RZ, R210, !PT ;  /* 0x000000d2ffd27248 */ /* 0x000fc40007fe0100 */
        /* <DEDUP_REMOVED lines=18> */
.L_x_4740:
        /* <DEDUP_REMOVED lines=60> */
.L_x_4741:
[----:B------:R-:W-:Y:S05]  /*6b80*/  BSYNC.RECONVERGENT B0 ;  /* 0x0000000000007941 */ /* 0x000fea0003800200 */
.L_x_4739:
        /* <DEDUP_REMOVED lines=73> */
.L_x_4743:
[----:B------:R3:W-:Y:S02]  /*7020*/  STS.128 [R227+0x8800], RZ ;  /* 0x008800ffe3007388 */ /* 0x0007e40000000c00 */
.L_x_4744:
[----:B------:R-:W-:Y:S05]  /*7030*/  BSYNC.RECONVERGENT B0 ;  /* 0x0000000000007941 */ /* 0x000fea0003800200 */
.L_x_4742:
[----:B------:R-:W0:Y:S02]  /*7040*/  LDGDEPBAR ;  /* 0x00000000000079af */ /* 0x000e240000000000 */
.L_x_4738:
[----:B------:R-:W-:Y:S05]  /*7050*/  BSYNC.RECONVERGENT B1 ;  /* 0x0000000000017941 */ /* 0x000fea0003800200 */
.L_x_4737:
        /* <DEDUP_REMOVED lines=62> */
[-CC-:B--2---:R-:W-:Y:S01]  /*7440*/  FFMA.FTZ R49, R39, R61.reuse, -R62.reuse ;  /* 0x0000003d27317223 */ /* 0x184fe2000001083e */
        /* <DEDUP_REMOVED lines=8> */
[----:B------:R-:W2:Y:S01]  /*74d0*/  LDSM.16.MT88.4 R8, [R28+0x9400] ;  /* 0x009400001c08783b */ /* 0x000ea20000004200 */
[-CC-:B------:R-:W-:Y:S01]  /*74e0*/  FFMA.FTZ R43, R17, R61.reuse, -R62.reuse ;  /* 0x0000003d112b7223 */ /* 0x180fe2000001083e */
[-CC-:B------:R-:W-:Y:S01]  /*74f0*/  FFMA.FTZ R42, R15, R61.reuse, -R62.reuse ;  /* 0x0000003d0f2a7223 */ /* 0x180fe2000001083e */
[----:B------:R-:W4:Y:S01]  /*7500*/  MUFU.EX2 R51, R51 ;  /* 0x0000003300337308 */ /* 0x000f220000000800 */
        /* <DEDUP_REMOVED lines=126> */
[----:B------:R-:W-:-:S02]  /*7cf0*/  F2FP.BF16.F32.PACK_AB R4, R35, R36 ;  /* 0x000000242304723e */ /* 0x000fc400000010ff */
[----:B------:R-:W-:Y:S01]  /*7d00*/  F2FP.BF16.F32.PACK_AB R5, R33, R34 ;  /* 0x000000222105723e */ /* 0x000fe200000010ff */
[----:B------:R-:W-:Y:S01]  /*7d10*/  MUFU.EX2 R126, R126 ;  /* 0x0000007e007e7308 */ /* 0x000fe20000000800 */
[----:B-1----:R-:W-:Y:S01]  /*7d20*/  F2FP.BF16.F32.PACK_AB R6, R31, R32 ;  /* 0x000000201f06723e */ /* 0x002fe200000010ff */
[----:B------:R-:W-:Y:S01]  /*7d30*/  FADD.FTZ R34, R34, R37 ;  /* 0x0000002522227221 */ /* 0x000fe20000010000 */
[----:B--2---:R-:W-:-:S03]  /*7d40*/  F2FP.BF16.F32.PACK_AB R7, R29, R30 ;  /* 0x0000001e1d07723e */ /* 0x004fc600000010ff */
[----:B------:R-:W-:Y:S02]  /*7d50*/  FADD.FTZ R33, R33, R34 ;  /* 0x0000002221217221 */ /* 0x000fe40000010000 */
[----:B------:R-:W-:Y:S02]  /*7d60*/  MUFU.EX2 R128, R128 ;  /* 0x0000008000807308 */ /* 0x000fe40000000800 */
[----:B---3--:R-:W-:Y:S01]  /*7d70*/  HMMA.16816.F32.BF16 R112, R4, R12, R112 ;  /* 0x0000000c0470723c */ /* 0x008fe20000041870 */
[----:B------:R-:W-:-:S04]  /*7d80*/  FADD.FTZ R30, R30, R33 ;  /* 0x000000211e1e7221 */ /* 0x000fc80000010000 */
        /* <DEDUP_REMOVED lines=35> */
[----:B------:R-:W-:-:S04]  /*7fc0*/  FADD.FTZ R127, R127, R64 ;  /* 0x000000407f7f7221 */ /* 0x000fc80000010000 */
[----:B------:R-:W-:Y:S02]  /*7fd0*/  FADD.FTZ R66, R66, R127 ;  /* 0x0000007f42427221 */ /* 0x000fe40000010000 */
[----:B----4-:R-:W-:Y:S01]  /*7fe0*/  HMMA.16816.F32.BF16 R104, R4, R8, R104 ;  /* 0x000000080468723c */ /* 0x010fe20000041868 */
[----:B------:R-:W-:Y:S01]  /*7ff0*/  MUFU.EX2 R148, R148 ;  /* 0x0000009400947308 */ /* 0x000fe20000000800 */
[----:B------:R-:W-:-:S06]  /*8000*/  FADD.FTZ R153, R153, R66 ;  /* 0x0000004299997221 */ /* 0x000fcc0000010000 */
        /* <DEDUP_REMOVED lines=18> */
[----:B------:R-:W3:Y:S01]  /*8130*/  LDSM.16.MT88.4 R8, [R44+0xc000] ;  /* 0x00c000002c08783b */ /* 0x000ee20000004200 */
[----:B------:R-:W-:Y:S06]  /*8140*/  MUFU.EX2 R232, R232 ;  /* 0x000000e800e87308 */ /* 0x000fec0000000800 */
[C---:B-----5:R-:W-:Y:S02]  /*8150*/  HMMA.16816.F32.BF16 R88, R4.reuse, R16, R88 ;  /* 0x000000100458723c */ /* 0x060fe40000041858 */
[----:B------:R-:W-:Y:S06]  /*8160*/  MUFU.EX2 R233, R233 ;  /* 0x000000e900e97308 */ /* 0x000fec0000000800 */
[C---:B------:R-:W-:Y:S01]  /*8170*/  HMMA.16816.F32.BF16 R84, R4.reuse, R18, R84 ;  /* 0x000000120454723c */ /* 0x040fe20000041854 */
[----:B------:R-:W5:Y:S07]  /*8180*/  LDSM.16.MT88.4 R16, [R28+0xa000] ;  /* 0x00a000001c10783b */ /* 0x000f6e0000004200 */
[----:B------:R-:W-:Y:S01]  /*8190*/  HMMA.16816.F32.BF16 R68, R4, R22, R68 ;  /* 0x000000160444723c */ /* 0x000fe20000041844 */
[----:B------:R-:W-:Y:S01]  /*81a0*/  F2FP.BF16.F32.PACK_AB R4, R163, R128 ;  /* 0x00000080a304723e */ /* 0x000fe200000010ff */
[----:B------:R-:W2:Y:S01]  /*81b0*/  LDSM.16.MT88.4 R20, [R44+0xe000] ;  /* 0x00e000002c14783b */ /* 0x000ea20000004200 */
[----:B------:R-:W-:Y:S01]  /*81c0*/  F2FP.BF16.F32.PACK_AB R5, R161, R124 ;  /* 0x0000007ca105723e */ /* 0x000fe200000010ff */
[----:B------:R-:W-:Y:S01]  /*81d0*/  FADD.FTZ R124, R124, R153 ;  /* 0x000000997c7c7221 */ /* 0x000fe20000010000 */
[----:B------:R-:W-:-:S02]  /*81e0*/  F2FP.BF16.F32.PACK_AB R6, R169, R130 ;  /* 0x00000082a906723e */ /* 0x000fc400000010ff */
[----:B------:R-:W-:Y:S01]  /*81f0*/  F2FP.BF16.F32.PACK_AB R7, R177, R126 ;  /* 0x0000007eb107723e */ /* 0x000fe200000010ff */
        /* <DEDUP_REMOVED lines=21> */
[----:B------:R-:W-:-:S02]  /*8350*/  F2FP.BF16.F32.PACK_AB R4, R173, R144 ;  /* 0x00000090ad04723e */ /* 0x000fc400000010ff */
[----:B------:R-:W-:Y:S01]  /*8360*/  F2FP.BF16.F32.PACK_AB R5, R181, R134 ;  /* 0x00000086b505723e */ /* 0x000fe200000010ff */
[----:B------:R-:W-:Y:S01]  /*8370*/  FADD.FTZ R134, R134, R177 ;  /* 0x000000b186867221 */ /* 0x000fe20000010000 */
[----:B------:R-:W-:Y:S02]  /*8380*/  F2FP.BF16.F32.PACK_AB R6, R167, R146 ;  /* 0x00000092a706723e */ /* 0x000fe400000010ff */
        /* <DEDUP_REMOVED lines=25> */
[----:B------:R-:W-:Y:S01]  /*8520*/  FADD.FTZ R26, R48, R49 ;  /* 0x00000031301a7221 */ /* 0x000fe20000010000 */
[----:B------:R-:W-:Y:S01]  /*8530*/  F2FP.BF16.F32.PACK_AB R5, R157, R148 ;  /* 0x000000949d05723e */ /* 0x000fe200000010ff */
[----:B------:R-:W-:Y:S01]  /*8540*/  FADD.FTZ R148, R148, R165 ;  /* 0x000000a594947221 */ /* 0x000fe20000010000 */
[----:B------:R-:W-:Y:S01]  /*8550*/  F2FP.BF16.F32.PACK_AB R6, R154, R147 ;  /* 0x000000939a06723e */ /* 0x000fe200000010ff */
[----:B------:R-:W-:Y:S01]  /*8560*/  FADD.FTZ R26, R47, R26 ;  /* 0x0000001a2f1a7221 */ /* 0x000fe20000010000 */
[----:B----4-:R-:W-:Y:S01]  /*8570*/  F2FP.BF16.F32.PACK_AB R7, R129, R150 ;  /* 0x000000968107723e */ /* 0x010fe200000010ff */
[----:B------:R-:W-:Y:S01]  /*8580*/  MUFU.EX2 R25, R25 ;  /* 0x0000001900197308 */ /* 0x000fe20000000800 */
[----:B------:R-:W-:Y:S01]  /*8590*/  FADD.FTZ R157, R157, R148 ;  /* 0x000000949d9d7221 */ /* 0x000fe20000010000 */
[----:B------:R-:W-:-:S03]  /*85a0*/  FADD.FTZ R27, R43, R26 ;  /* 0x0000001a2b1b7221 */ /* 0x000fc60000010000 */
[----:B------:R-:W-:Y:S01]  /*85b0*/  FADD.FTZ R150, R150, R157 ;  /* 0x0000009d96967221 */ /* 0x000fe20000010000 */
[----:B---3--:R-:W-:Y:S01]  /*85c0*/  HMMA.16816.F32.BF16 R112, R4, R16, R112 ;  /* 0x000000100470723c */ /* 0x008fe20000041870 */
[----:B------:R-:W-:Y:S02]  /*85d0*/  FADD.FTZ R27, R42, R27 ;  /* 0x0000001b2a1b7221 */ /* 0x000fe40000010000 */
[----:B------:R-:W-:Y:S02]  /*85e0*/  FADD.FTZ R129, R129, R150 ;  /* 0x0000009681817221 */ /* 0x000fe40000010000 */
[----:B------:R-:W-:-:S03]  /*85f0*/  FADD.FTZ R40, R40, R27 ;  /* 0x0000001b28287221 */ /* 0x000fc60000010000 */
[----:B------:R-:W-:Y:S01]  /*8600*/  HMMA.16816.F32.BF16 R108, R4, R18, R108 ;  /* 0x00000012046c723c */ /* 0x000fe2000004186c */
[----:B------:R-:W3:Y:S01]  /*8610*/  LDSM.16.MT88.4 R16, [R44+0xe800] ;  /* 0x00e800002c10783b */ /* 0x000ee20000004200 */
        /* <DEDUP_REMOVED lines=9> */
[----:B--2---:R-:W-:Y:S02]  /*86b0*/  HMMA.16816.F32.BF16 R88, R4, R8, R88 ;  /* 0x000000080458723c */ /* 0x004fe40000041858 */
[----:B------:R-:W-:-:S04]  /*86c0*/  FADD.FTZ R135, R135, R120 ;  /* 0x0000007887877221 */ /* 0x000fc80000010000 */
[----:B------:R-:W-:Y:S02]  /*86d0*/  FADD.FTZ R122, R122, R135 ;  /* 0x000000877a7a7221 */ /* 0x000fe40000010000 */
[----:B------:R-:W-:Y:S01]  /*86e0*/  HMMA.16816.F32.BF16 R84, R4, R10, R84 ;  /* 0x0000000a0454723c */ /* 0x000fe20000041854 */
[----:B------:R-:W2:Y:S01]  /*86f0*/  LDSM.16.MT88.4 R8, [R44+0xac00] ;  /* 0x00ac00002c08783b */ /* 0x000ea20000004200 */
[----:B------:R-:W-:-:S04]  /*8700*/  FADD.FTZ R145, R145, R122 ;  /* 0x0000007a91917221 */ /* 0x000fc80000010000 */
[----:B------:R-:W-:Y:S02]  /*8710*/  FADD.FTZ R128, R128, R145 ;  /* 0x0000009180807221 */ /* 0x000fe40000010000 */
[----:B-----5:R-:W-:Y:S01]  /*8720*/  HMMA.16816.F32.BF16 R96, R4, R20, R96 ;  /* 0x000000140460723c */ /* 0x020fe20000041860 */
[-C--:B------:R-:W-:Y:S01]  /*8730*/  FFMA.FTZ R20, R121, R61.reuse, -R60 ;  /* 0x0000003d79147223 */ /* 0x080fe2000001083c */
[----:B------:R-:W-:Y:S01]  /*8740*/  FFMA.FTZ R21, R67, R61, -R62 ;  /* 0x0000003d43157223 */ /* 0x000fe2000001083e */
[----:B------:R-:W-:-:S04]  /*8750*/  FADD.FTZ R163, R163, R128 ;  /* 0x00000080a3a37221 */ /* 0x000fc80000010000 */
[----:B------:R-:W-:Y:S01]  /*8760*/  MUFU.EX2 R20, R20 ;  /* 0x0000001400147308 */ /* 0x000fe20000000800 */
[----:B------:R-:W-:Y:S01]  /*8770*/  HMMA.16816.F32.BF16 R92, R4, R22, R92 ;  /* 0x00000016045c723c */ /* 0x000fe2000004185c */
[-CC-:B------:R-:W-:Y:S01]  /*8780*/  FFMA.FTZ R22, R65, R61.reuse, -R62.reuse ;  /* 0x0000003d41167223 */ /* 0x180fe2000001083e */
[----:B------:R-:W-:Y:S01]  /*8790*/  FFMA.FTZ R23, R63, R61, -R62 ;  /* 0x0000003d3f177223 */ /* 0x000fe2000001083e */
[----:B------:R-:W-:-:S04]  /*87a0*/  FADD.FTZ R130, R130, R163 ;  /* 0x000000a382827221 */ /* 0x000fc80000010000 */
[----:B------:R-:W-:Y:S01]  /*87b0*/  MUFU.EX2 R21, R21 ;  /* 0x0000001500157308 */ /* 0x000fe20000000800 */
[----:B---3--:R-:W-:Y:S01]  /*87c0*/  HMMA.16816.F32.BF16 R80, R4, R16, R80 ;  /* 0x000000100450723c */ /* 0x008fe20000041850 */
[----:B------:R-:W-:-:S04]  /*87d0*/  FADD.FTZ R169, R169, R130 ;  /* 0x00000082a9a97221 */ /* 0x000fc80000010000 */
[----:B------:R-:W-:Y:S02]  /*87e0*/  FADD.FTZ R144, R144, R169 ;  /* 0x000000a990907221 */ /* 0x000fe40000010000 */
[----:B------:R-:W3:Y:S01]  /*87f0*/  MUFU.EX2 R22, R22 ;  /* 0x0000001600167308 */ /* 0x000ee20000000800 */
[----:B------:R-:W-:Y:S01]  /*8800*/  HMMA.16816.F32.BF16 R76, R4, R18, R76 ;  /* 0x00000012044c723c */ /* 0x000fe2000004184c */
[----:B------:R-:W4:Y:S01]  /*8810*/  LDSM.16.MT88.4 R16, [R44+0xcc00] ;  /* 0x00cc00002c10783b */ /* 0x000f220000004200 */
[----:B------:R-:W-:-:S05]  /*8820*/  FADD.FTZ R173, R173, R144 ;  /* 0x00000090adad7221 */ /* 0x000fca0000010000 */
        /* <DEDUP_REMOVED lines=106> */
.L_x_4748:
        /* <DEDUP_REMOVED lines=8> */
.L_x_4749:
[----:B------:R-:W-:Y:S05]  /*8f50*/  BSYNC.RECONVERGENT B0 ;  /* 0x0000000000007941 */ /* 0x000fea0003800200 */
.L_x_4747:
[-C--:B------:R-:W-:Y:S01]  /*8f60*/  ISETP.GE.AND P2, PT, R206, R225.reuse, PT ;  /* 0x000000e1ce00720c */ /* 0x080fe20003f46270 */
[----:B------:R-:W-:Y:S01]  /*8f70*/  IMAD.SHL.U32 R5, R200, 0x40, RZ ;  /* 0x00000040c8057824 */ /* 0x000fe200078e00ff */
[-C--:B------:R-:W-:Y:S02]  /*8f80*/  ISETP.GE.AND P1, PT, R204, R225.reuse, PT ;  /* 0x000000e1cc00720c */ /* 0x080fe40003f26270 */
[----:B------:R-:W-:Y:S02]  /*8f90*/  ISETP.GE.AND P0, PT, R203, R225, PT ;  /* 0x000000e1cb00720c */ /* 0x000fe40003f06270 */
        /* <DEDUP_REMOVED lines=15> */
[----:B------:R-:W-:-:S03]  /*9090*/  IMAD.X R11, R4, 0x1, R7, P4 ;  /* 0x00000001040b7824 */ /* 0x000fc600020e0607 */
        /* <DEDUP_REMOVED lines=52> */
[----:B------:R-:W-:Y:S01]  /*93e0*/  LOP3.LUT R118, R139, 0x3e00, RZ, 0xc0, !PT ;  /* 0x00003e008b767812 */ /* 0x000fe200078ec0ff */
[----:B------:R-:W-:Y:S01]  /*93f0*/  IMAD.MOV.U32 R187, RZ, RZ, 0x20 ;  /* 0x00000020ffbb7424 */ /* 0x000fe200078e00ff */
[----:B------:R-:W-:Y:S01]  /*9400*/  SHF.R.U32.HI R193, RZ, 0x1, R119 ;  /* 0x00000001ffc17819 */ /* 0x000fe20000011677 */
[----:B------:R-:W0:Y:S01]  /*9410*/  LDGDEPBAR ;  /* 0x00000000000079af */ /* 0x000e220000000000 */
[----:B-1----:R-:W-:Y:S01]  /*9420*/  LOP3.LUT R6, R118, 0x20, R141, 0xf8, !PT ;  /* 0x0000002076067812 */ /* 0x002fe200078ef88d */
[----:B------:R-:W-:Y:S01]  /*9430*/  BSSY.RECONVERGENT B1, `(.L_x_4750) ;  /* 0x00003e4000017945 */ /* 0x000fe20003800200 */
[----:B------:R-:W-:-:S02]  /*9440*/  LOP3.LUT R4, R193, 0x8, RZ, 0xc0, !PT ;  /* 0x00000008c1047812 */ /* 0x000fc400078ec0ff */
[--C-:B------:R-:W-:Y:S02]  /*9450*/  LOP3.LUT R5, R6, 0x100, R141.reuse, 0xf8, !PT ;  /* 0x0000010006057812 */ /* 0x100fe400078ef88d */
[----:B------:R-:W-:Y:S02]  /*9460*/  LOP3.LUT R141, R4, 0xc0, R141, 0xf8, !PT ;  /* 0x000000c0048d7812 */ /* 0x000fe400078ef88d */
[----:B------:R-:W-:Y:S02]  /*9470*/  LEA R194, R136, R143, 0x18 ;  /* 0x0000008f88c27211 */ /* 0x000fe400078ec0ff */
[----:B------:R-:W-:Y:S02]  /*9480*/  LOP3.LUT R5, R5, R141, R138, 0xf6, !PT ;  /* 0x0000008d05057212 */ /* 0x000fe400078ef68a */
[----:B------:R-:W-:Y:S01]  /*9490*/  SEL R187, R187, 0xffffffe0, !P6 ;  /* 0xffffffe0bbbb7807 */ /* 0x000fe20007000000 */
[--C-:B------:R-:W-:Y:S02]  /*94a0*/  IMAD R186, R137, 0x2, R194.reuse ;  /* 0x0000000289ba7824 */ /* 0x100fe400078e02c2 */
[----:B------:R-:W-:-:S03]  /*94b0*/  IMAD R188, R5, 0x2, R194 ;  /* 0x0000000205bc7824 */ /* 0x000fc600078e02c2 */
[----:B------:R-:W-:Y:S01]  /*94c0*/  LDSM.16.M88.4 R128, [R186+0x3000] ;  /* 0x00300000ba80783b */ /* 0x000fe20000000200 */
[--C-:B------:R-:W-:Y:S02]  /*94d0*/  IMAD.IADD R117, R188, 0x1, R187.reuse ;  /* 0x00000001bc757824 */ /* 0x100fe400078e02bb */
[----:B------:R-:W-:Y:S01]  /*94e0*/  IMAD.IADD R187, R186, 0x1, R187 ;  /* 0x00000001babb7824 */ /* 0x000fe200078e02bb */
[----:B------:R-:W1:Y:S04]  /*94f0*/  LDSM.16.M88.4 R160, [R188] ;  /* 0x00000000bca0783b */ /* 0x000e680000000200 */
[----:B------:R-:W4:Y:S04]  /*9500*/  LDSM.16.M88.4 R120, [R186+0x3400] ;  /* 0x00340000ba78783b */ /* 0x000f280000000200 */
[----:B------:R-:W5:Y:S04]  /*9510*/  LDSM.16.M88.4 R60, [R186+0x3800] ;  /* 0x00380000ba3c783b */ /* 0x000f680000000200 */
[----:B------:R-:W-:Y:S04]  /*9520*/  LDSM.16.M88.4 R4, [R117] ;  /* 0x000000007504783b */ /* 0x000fe80000000200 */
[----:B------:R-:W5:Y:S04]  /*9530*/  LDSM.16.M88.4 R20, [R187+0x3000] ;  /* 0x00300000bb14783b */ /* 0x000f680000000200 */
[----:B------:R-:W5:Y:S04]  /*9540*/  LDSM.16.M88.4 R16, [R187+0x3400] ;  /* 0x00340000bb10783b */ /* 0x000f680000000200 */
[----:B------:R-:W5:Y:S04]  /*9550*/  LDSM.16.M88.4 R40, [R186+0x4000] ;  /* 0x00400000ba28783b */ /* 0x000f680000000200 */
[----:B------:R-:W5:Y:S04]  /*9560*/  LDSM.16.M88.4 R32, [R186+0x4400] ;  /* 0x00440000ba20783b */ /* 0x000f680000000200 */
[----:B--2---:R-:W2:Y:S04]  /*9570*/  LDSM.16.M88.4 R8, [R187+0x3800] ;  /* 0x00380000bb08783b */ /* 0x004ea80000000200 */
[----:B------:R-:W2:Y:S01]  /*9580*/  LDSM.16.M88.4 R48, [R186+0x3c00] ;  /* 0x003c0000ba30783b */ /* 0x000ea20000000200 */
[C---:B-1----:R-:W-:Y:S03]  /*9590*/  HMMA.16816.F32.BF16 R12, R160.reuse, R128, RZ ;  /* 0x00000080a00c723c */ /* 0x042fe600000418ff */
[----:B------:R-:W1:Y:S04]  /*95a0*/  LDSM.16.M88.4 R24, [R186+0x4800] ;  /* 0x00480000ba18783b */ /* 0x000e680000000200 */
[----:B------:R-:W1:Y:S01]  /*95b0*/  LDSM.16.M88.4 R136, [R186+0x4c00] ;  /* 0x004c0000ba88783b */ /* 0x000e620000000200 */
[C---:B----4-:R-:W-:Y:S03]  /*95c0*/  HMMA.16816.F32.BF16 R124, R160.reuse, R120, RZ ;  /* 0x00000078a07c723c */ /* 0x050fe600000418ff */
        /* <DEDUP_REMOVED lines=8> */
[C---:B-----5:R-:W-:Y:S03]  /*9650*/  HMMA.16816.F32.BF16 R64, R160.reuse, R60, RZ ;  /* 0x0000003ca040723c */ /* 0x060fe600000418ff */
[----:B------:R-:W-:Y:S04]  /*9660*/  LDSM.16.M88.4 R152, [R187+0x5400] ;  /* 0x00540000bb98783b */ /* 0x000fe80000000200 */
[----:B------:R-:W-:Y:S01]  /*9670*/  LDSM.16.M88.4 R148, [R187+0x5800] ;  /* 0x00580000bb94783b */ /* 0x000fe20000000200 */
[----:B------:R-:W-:Y:S03]  /*9680*/  HMMA.16816.F32.BF16 R60, R160, R62, RZ ;  /* 0x0000003ea03c723c */ /* 0x000fe600000418ff */
[----:B------:R-:W-:Y:S04]  /*9690*/  LDSM.16.M88.4 R144, [R187+0x5c00] ;  /* 0x005c0000bb90783b */ /* 0x000fe80000000200 */
[----:B------:R-:W-:Y:S01]  /*96a0*/  LDSM.16.M88.4 R168, [R186+0x6c00] ;  /* 0x006c0000baa8783b */ /* 0x000fe20000000200 */
[C---:B------:R-:W-:Y:S08]  /*96b0*/  HMMA.16816.F32.BF16 R12, R4.reuse, R20, R12 ;  /* 0x00000014040c723c */ /* 0x040ff0000004180c */
[C---:B------:R-:W-:Y:S01]  /*96c0*/  HMMA.16816.F32.BF16 R128, R4.reuse, R22, R128 ;  /* 0x000000160480723c */ /* 0x040fe20000041880 */
[----:B------:R-:W4:Y:S07]  /*96d0*/  LDSM.16.M88.4 R20, [R187+0x4000] ;  /* 0x00400000bb14783b */ /* 0x000f2e0000000200 */
[C---:B------:R-:W-:Y:S08]  /*96e0*/  HMMA.16816.F32.BF16 R124, R4.reuse, R16, R124 ;  /* 0x00000010047c723c */ /* 0x040ff0000004187c */
[----:B------:R-:W-:Y:S01]  /*96f0*/  HMMA.16816.F32.BF16 R120, R4, R18, R120 ;  /* 0x000000120478723c */ /* 0x000fe20000041878 */
[----:B------:R-:W5:Y:S07]  /*9700*/  LDSM.16.M88.4 R16, [R187+0x4400] ;  /* 0x00440000bb10783b */ /* 0x000f6e0000000200 */
[C---:B------:R-:W-:Y:S08]  /*9710*/  HMMA.16816.F32.BF16 R44, R160.reuse, R40, RZ ;  /* 0x00000028a02c723c */ /* 0x040ff000000418ff */
[----:B------:R-:W-:Y:S08]  /*9720*/  HMMA.16816.F32.BF16 R36, R160, R32, RZ ;  /* 0x00000020a024723c */ /* 0x000ff000000418ff */
[C---:B--2---:R-:W-:Y:S08]  /*9730*/  HMMA.16816.F32.BF16 R64, R4.reuse, R8, R64 ;  /* 0x000000080440723c */ /* 0x044ff00000041840 */
[----:B------:R-:W-:Y:S01]  /*9740*/  HMMA.16816.F32.BF16 R60, R4, R10, R60 ;  /* 0x0000000a043c723c */ /* 0x000fe2000004183c */
[----:B------:R-:W2:Y:S07]  /*9750*/  LDSM.16.M88.4 R8, [R187+0x4800] ;  /* 0x00480000bb08783b */ /* 0x000eae0000000200 */
        /* <DEDUP_REMOVED lines=8> */
[----:B------:R-:W-:Y:S07]  /*97e0*/  LDSM.16.M88.4 R136, [R186+0x5000] ;  /* 0x00500000ba88783b */ /* 0x000fee0000000200 */
[C---:B----4-:R-:W-:Y:S08]  /*97f0*/  HMMA.16816.F32.BF16 R44, R4.reuse, R20, R44 ;  /* 0x00000014042c723c */ /* 0x050ff0000004182c */
[C---:B------:R-:W-:Y:S01]  /*9800*/  HMMA.16816.F32.BF16 R40, R4.reuse, R22, R40 ;  /* 0x000000160428723c */ /* 0x040fe20000041828 */
[----:B------:R-:W1:Y:S07]  /*9810*/  LDSM.16.M88.4 R20, [R186+0x5800] ;  /* 0x00580000ba14783b */ /* 0x000e6e0000000200 */
[C---:B-----5:R-:W-:Y:S08]  /*9820*/  HMMA.16816.F32.BF16 R36, R4.reuse, R16, R36 ;  /* 0x000000100424723c */ /* 0x060ff00000041824 */
[C---:B------:R-:W-:Y:S01]  /*9830*/  HMMA.16816.F32.BF16 R32, R4.reuse, R18, R32 ;  /* 0x000000120420723c */ /* 0x040fe20000041820 */
[----:B------:R-:W4:Y:S07]  /*9840*/  LDSM.16.M88.4 R16, [R186+0x5c00] ;  /* 0x005c0000ba10783b */ /* 0x000f2e0000000200 */
[C---:B------:R-:W-:Y:S08]  /*9850*/  HMMA.16816.F32.BF16 R56, R4.reuse, R132, R56 ;  /* 0x000000840438723c */ /* 0x040ff00000041838 */
[C---:B------:R-:W-:Y:S01]  /*9860*/  HMMA.16816.F32.BF16 R48, R4.reuse, R134, R48 ;  /* 0x000000860430723c */ /* 0x040fe20000041830 */
[----:B------:R-:W5:Y:S07]  /*9870*/  LDSM.16.M88.4 R132, [R186+0x5400] ;  /* 0x00540000ba84783b */ /* 0x000f6e0000000200 */
[C---:B--2---:R-:W-:Y:S08]  /*9880*/  HMMA.16816.F32.BF16 R28, R4.reuse, R8, R28 ;  /* 0x00000008041c723c */ /* 0x044ff0000004181c */
[C---:B------:R-:W-:Y:S01]  /*9890*/  HMMA.16816.F32.BF16 R24, R4.reuse, R10, R24 ;  /* 0x0000000a0418723c */ /* 0x040fe20000041818 */
[----:B------:R-:W2:Y:S07]  /*98a0*/  LDSM.16.M88.4 R8, [R186+0x6000] ;  /* 0x00600000ba08783b */ /* 0x000eae0000000200 */
[C---:B------:R-:W-:Y:S08]  /*98b0*/  HMMA.16816.F32.BF16 R164, R4.reuse, R140, R164 ;  /* 0x0000008c04a4723c */ /* 0x040ff000000418a4 */
[----:B------:R-:W-:Y:S01]  /*98c0*/  HMMA.16816.F32.BF16 R160, R4, R142, R160 ;  /* 0x0000008e04a0723c */ /* 0x000fe200000418a0 */
[----:B------:R-:W3:Y:S04]  /*98d0*/  LDSM.16.M88.4 R4, [R186+0x6400] ;  /* 0x00640000ba04783b */ /* 0x000ee80000000200 */
[----:B------:R-:W-:Y:S03]  /*98e0*/  LDSM.16.M88.4 R140, [R187+0x6000] ;  /* 0x00600000bb8c783b */ /* 0x000fe60000000200 */
[C---:B-1----:R-:W-:Y:S08]  /*98f0*/  HMMA.16816.F32.BF16 R64, R172.reuse, R20, R64 ;  /* 0x00000014ac40723c */ /* 0x042ff00000041840 */
[C---:B------:R-:W-:Y:S01]  /*9900*/  HMMA.16816.F32.BF16 R60, R172.reuse, R22, R60 ;  /* 0x00000016ac3c723c */ /* 0x040fe2000004183c */
[----:B------:R-:W-:Y:S07]  /*9910*/  LDSM.16.M88.4 R20, [R188+0x2000] ;  /* 0x00200000bc14783b */ /* 0x000fee0000000200 */
[C---:B----4-:R-:W-:Y:S08]  /*9920*/  HMMA.16816.F32.BF16 R56, R172.reuse, R16, R56 ;  /* 0x00000010ac38723c */ /* 0x050ff00000041838 */
[C---:B------:R-:W-:Y:S01]  /*9930*/  HMMA.16816.F32.BF16 R48, R172.reuse, R18, R48 ;  /* 0x00000012ac30723c */ /* 0x040fe20000041830 */
[----:B------:R-:W1:Y:S07]  /*9940*/  LDSM.16.M88.4 R16, [R186+0x7000] ;  /* 0x00700000ba10783b */ /* 0x000e6e0000000200 */
[C---:B------:R-:W-:Y:S08]  /*9950*/  HMMA.16816.F32.BF16 R12, R172.reuse, R136, R12 ;  /* 0x00000088ac0c723c */ /* 0x040ff0000004180c */
[C---:B-----5:R-:W-:Y:S08]  /*9960*/  HMMA.16816.F32.BF16 R124, R172.reuse, R132, R124 ;  /* 0x00000084ac7c723c */ /* 0x060ff0000004187c */
[C---:B------:R-:W-:Y:S01]  /*9970*/  HMMA.16816.F32.BF16 R120, R172.reuse, R134, R120 ;  /* 0x00000086ac78723c */ /* 0x040fe20000041878 */
[----:B------:R-:W4:Y:S07]  /*9980*/  LDSM.16.M88.4 R132, [R187+0x6800] ;  /* 0x00680000bb84783b */ /* 0x000f2e0000000200 */
[C---:B--2---:R-:W-:Y:S08]  /*9990*/  HMMA.16816.F32.BF16 R44, R172.reuse, R8, R44 ;  /* 0x00000008ac2c723c */ /* 0x044ff0000004182c */
[C---:B------:R-:W-:Y:S01]  /*99a0*/  HMMA.16816.F32.BF16 R40, R172.reuse, R10, R40 ;  /* 0x0000000aac28723c */ /* 0x040fe20000041828 */
[----:B------:R2:W-:Y:S07]  /*99b0*/  LDSM.16.M88.4 R8, [R117+0x2000] ;  /* 0x002000007508783b */ /* 0x0005ee0000000200 */
[C---:B---3--:R-:W-:Y:S08]  /*99c0*/  HMMA.16816.F32.BF16 R36, R172.reuse, R4, R36 ;  /* 0x00000004ac24723c */ /* 0x048ff00000041824 */
[----:B------:R-:W-:Y:S01]  /*99d0*/  HMMA.16816.F32.BF16 R32, R172, R6, R32 ;  /* 0x00000006ac20723c */ /* 0x000fe20000041820 */
[----:B------:R-:W3:Y:S07]  /*99e0*/  LDSM.16.M88.4 R4, [R187+0x7000] ;  /* 0x00700000bb04783b */ /* 0x000eee0000000200 */
[----:B------:R-:W-:Y:S01]  /*99f0*/  HMMA.16816.F32.BF16 R12, R156, R176, R12 ;  /* 0x000000b09c0c723c */ /* 0x000fe2000004180c */
[----:B--2---:R-:W-:-:S07]  /*9a00*/  LOP3.LUT R117, R193, 0x1f0, RZ, 0xc0, !PT ;  /* 0x000001f0c1757812 */ /* 0x004fce00078ec0ff */
[C---:B------:R-:W-:Y:S01]  /*9a10*/  HMMA.16816.F32.BF16 R128, R172.reuse, R138, R128 ;  /* 0x0000008aac80723c */ /* 0x040fe20000041880 */
[----:B------:R-:W2:Y:S07]  /*9a20*/  LDSM.16.M88.4 R136, [R187+0x6400] ;  /* 0x00640000bb88783b */ /* 0x000eae0000000200 */
[----:B------:R-:W-:Y:S08]  /*9a30*/  HMMA.16816.F32.BF16 R28, R172, R180, R28 ;  /* 0x000000b4ac1c723c */ /* 0x000ff0000004181c */
[----:B-1----:R-:W-:Y:S08]  /*9a40*/  HMMA.16816.F32.BF16 R12, R20, R16, R12 ;  /* 0x00000010140c723c */ /* 0x002ff0000004180c */
[----:B------:R-:W-:Y:S08]  /*9a50*/  HMMA.16816.F32.BF16 R24, R172, R182, R24 ;  /* 0x000000b6ac18723c */ /* 0x000ff00000041818 */
[C---:B------:R-:W-:Y:S08]  /*9a60*/  HMMA.16816.F32.BF16 R128, R156.reuse, R178, R128 ;  /* 0x000000b29c80723c */ /* 0x040ff00000041880 */
[----:B----4-:R-:W-:Y:S01]  /*9a70*/  HMMA.16816.F32.BF16 R28, R156, R132, R28 ;  /* 0x000000849c1c723c */ /* 0x010fe2000004181c */
[----:B------:R-:W-:Y:S01]  /*9a80*/  IMAD.SHL.U32 R133, R119, 0x2, RZ ;  /* 0x0000000277857824 */ /* 0x000fe200078e00ff */
[----:B------:R-:W-:-:S04]  /*9a90*/  SHF.R.U32.HI R132, RZ, 0x2, R119 ;  /* 0x00000002ff847819 */ /* 0x000fc80000011677 */
[----:B------:R-:W-:Y:S02]  /*9aa0*/  LOP3.LUT R132, R132, 0x7, RZ, 0xc0, !PT ;  /* 0x0000000784847812 */ /* 0x000fe400078ec0ff */
[----:B------:R-:W-:Y:S01]  /*9ab0*/  LOP3.LUT R133, R133, 0x6, RZ, 0xc0, !PT ;  /* 0x0000000685857812 */ /* 0x000fe200078ec0ff */
[----:B---3--:R-:W-:Y:S08]  /*9ac0*/  HMMA.16816.F32.BF16 R12, R8, R4, R12 ;  /* 0x00000004080c723c */ /* 0x008ff0000004180c */
[----:B------:R-:W-:Y:S01]  /*9ad0*/  HMMA.16816.F32.BF16 R24, R156, R134, R24 ;  /* 0x000000869c18723c */ /* 0x000fe20000041818 */
[----:B------:R-:W-:Y:S01]  /*9ae0*/  LOP3.LUT R134, R132, R117, RZ, 0xfc, !PT ;  /* 0x0000007584867212 */ /* 0x000fe200078efcff */
[----:B------:R-:W-:-:S04]  /*9af0*/  IMAD R135, R54, 0x80, R133 ;  /* 0x0000008036877824 */ /* 0x000fc800078e0285 */
[----:B------:R-:W-:Y:S02]  /*9b00*/  IMAD.IADD R134, R55, 0x1, R134 ;  /* 0x0000000137867824 */ /* 0x000fe400078e0286 */
[----:B------:R-:W-:Y:S01]  /*9b10*/  HMMA.16816.F32.BF16 R128, R20, R18, R128 ;  /* 0x000000121480723c */ /* 0x000fe20000041880 */
[----:B------:R-:W1:Y:S02]  /*9b20*/  LDSM.16.M88.4 R16, [R186+0x7400] ;  /* 0x00740000ba10783b */ /* 0x000e640000000200 */
[----:B------:R-:W-:-:S05]  /*9b30*/  FMUL.FTZ R12, R12, R184 ;  /* 0x000000b80c0c7220 */ /* 0x000fca0000410000 */
[----:B--2---:R-:W-:Y:S01]  /*9b40*/  HMMA.16816.F32.BF16 R36, R156, R136, R36 ;  /* 0x000000889c24723c */ /* 0x004fe20000041824 */
[----:B------:R-:W-:Y:S02]  /*9b50*/  IMAD.IADD R137, R135, 0x1, R116 ;  /* 0x0000000187897824 */ /* 0x000fe400078e0274 */
[----:B------:R-:W-:-:S03]  /*9b60*/  VIADD R136, R134, 0x8 ;  /* 0x0000000886887836 */ /* 0x000fc60000000000 */
[----:B------:R-:W-:Y:S02]  /*9b70*/  IADD3 R4, PT, PT, R134, 0x100, -R137 ;  /* 0x0000010086047810 */ /* 0x000fe40007ffe889 */
[----:B------:R-:W-:Y:S01]  /*9b80*/  HMMA.16816.F32.BF16 R44, R156, R140, R44 ;  /* 0x0000008c9c2c723c */ /* 0x000fe2000004182c */
[----:B------:R-:W-:Y:S01]  /*9b90*/  FMUL.FTZ R141, R13, R184 ;  /* 0x000000b80d8d7220 */ /* 0x000fe20000410000 */
[----:B------:R-:W-:Y:S01]  /*9ba0*/  IABS R4, R4 ;  /* 0x0000000400047213 */ /* 0x000fe20000000000 */
[----:B------:R-:W-:-:S03]  /*9bb0*/  VIADD R13, R135, 0xffffff00 ;  /* 0xffffff00870d7836 */ /* 0x000fc60000000000 */
[----:B------:R-:W-:Y:S01]  /*9bc0*/  I2FP.F32.S32 R140, R4 ;  /* 0x00000004008c7245 */ /* 0x000fe20000201400 */
[----:B------:R-:W-:Y:S01]  /*9bd0*/  MUFU.TANH R141, R141 ;  /* 0x0000008d008d7308 */ /* 0x000fe20000002400 */
[----:B------:R-:W-:Y:S01]  /*9be0*/  HMMA.16816.F32.BF16 R32, R156, R138, R32 ;  /* 0x0000008a9c20723c */ /* 0x000fe20000041820 */
[----:B------:R-:W-:Y:S01]  /*9bf0*/  FMUL.FTZ R138, R15, R184 ;  /* 0x000000b80f8a7220 */ /* 0x000fe20000410000 */
[C---:B------:R-:W-:Y:S02]  /*9c00*/  ISETP.GE.AND P5, PT, R13.reuse, R210, PT ;  /* 0x000000d20d00720c */ /* 0x040fe40003fa6270 */
[----:B------:R-:W-:-:S03]  /*9c10*/  ISETP.GE.AND P4, PT, R13, R209, PT ;  /* 0x000000d10d00720c */ /* 0x000fc60003f86270 */
[----:B------:R-:W2:Y:S01]  /*9c20*/  MUFU.TANH R139, R12 ;  /* 0x0000000c008b7308 */ /* 0x000ea20000002400 */
[----:B------:R-:W-:Y:S01]  /*9c30*/  HMMA.16816.F32.BF16 R128, R8, R6, R128 ;  /* 0x000000060880723c */ /* 0x000fe20000041880 */
[----:B------:R-:W3:Y:S07]  /*9c40*/  LDSM.16.M88.4 R4, [R187+0x7400] ;  /* 0x00740000bb04783b */ /* 0x000eee0000000200 */
[C---:B------:R-:W-:Y:S08]  /*9c50*/  HMMA.16816.F32.BF16 R124, R156.reuse, R152, R124 ;  /* 0x000000989c7c723c */ /* 0x040ff0000004187c */
[----:B------:R-:W-:Y:S01]  /*9c60*/  HMMA.16816.F32.BF16 R40, R156, R142, R40 ;  /* 0x0000008e9c28723c */ /* 0x000fe20000041828 */
[----:B------:R-:W-:Y:S01]  /*9c70*/  FMUL.FTZ R142, R14, R184 ;  /* 0x000000b80e8e7220 */ /* 0x000fe20000410000 */
[----:B------:R-:W-:Y:S01]  /*9c80*/  IADD3 R14, PT, PT, R134, 0xff, -R137 ;  /* 0x000000ff860e7810 */ /* 0x000fe20007ffe889 */
[----:B--2---:R-:W-:Y:S01]  /*9c90*/  FFMA.FTZ R139, -R224, R140, R139 ;  /* 0x0000008ce08b7223 */ /* 0x004fe2000001018b */
[----:B------:R-:W-:Y:S01]  /*9ca0*/  IADD3 R12, PT, PT, R136, 0x100, -R137 ;  /* 0x00000100880c7810 */ /* 0x000fe20007ffe889 */
[----:B------:R-:W2:Y:S01]  /*9cb0*/  MUFU.TANH R15, R142 ;  /* 0x0000008e000f7308 */ /* 0x000ea20000002400 */
[----:B------:R-:W-:-:S02]  /*9cc0*/  IABS R14, R14 ;  /* 0x0000000e000e7213 */ /* 0x000fc40000000000 */
[----:B------:R-:W-:Y:S01]  /*9cd0*/  IABS R12, R12 ;  /* 0x0000000c000c7213 */ /* 0x000fe20000000000 */
[----:B------:R-:W-:Y:S01]  /*9ce0*/  HMMA.16816.F32.BF16 R120, R156, R154, R120 ;  /* 0x0000009a9c78723c */ /* 0x000fe20000041878 */
[----:B------:R-:W-:Y:S02]  /*9cf0*/  I2FP.F32.S32 R14, R14 ;  /* 0x0000000e000e7245 */ /* 0x000fe40000201400 */
[----:B------:R-:W-:Y:S02]  /*9d00*/  FSEL R139, R139, -INF , P5 ;  /* 0xff8000008b8b7808 */ /* 0x000fe40002800000 */
[----:B------:R-:W-:Y:S01]  /*9d10*/  I2FP.F32.S32 R12, R12 ;  /* 0x0000000c000c7245 */ /* 0x000fe20000201400 */
[----:B------:R-:W-:Y:S01]  /*9d20*/  FFMA.FTZ R141, -R224, R14, R141 ;  /* 0x0000000ee08d7223 */ /* 0x000fe2000001018d */
[----:B------:R-:W-:Y:S01]  /*9d30*/  FSEL R139, R139, -INF , !P4 ;  /* 0xff8000008b8b7808 */ /* 0x000fe20006000000 */
[----:B-1----:R-:W-:Y:S01]  /*9d40*/  HMMA.16816.F32.BF16 R124, R20, R16, R124 ;  /* 0x00000010147c723c */ /* 0x002fe2000004187c */
[C---:B------:R-:W-:Y:S01]  /*9d50*/  ISETP.GE.AND P5, PT, R13.reuse, R207, PT ;  /* 0x000000cf0d00720c */ /* 0x040fe20003fa6270 */
[----:B------:R-:W-:Y:S01]  /*9d60*/  FMUL.FTZ R14, R128, R184 ;  /* 0x000000b8800e7220 */ /* 0x000fe20000410000 */
[----:B------:R-:W-:Y:S01]  /*9d70*/  ISETP.GE.AND P4, PT, R13, R208, PT ;  /* 0x000000d00d00720c */ /* 0x000fe20003f86270 */
[----:B------:R-:W-:Y:S01]  /*9d80*/  VIADD R16, R135, 0xffffff01 ;  /* 0xffffff0187107836 */ /* 0x000fe20000000000 */
[----:B------:R-:W1:Y:S01]  /*9d90*/  MUFU.TANH R13, R138 ;  /* 0x0000008a000d7308 */ /* 0x000e620000002400 */
[----:B--2---:R-:W-:Y:S01]  /*9da0*/  FFMA.FTZ R17, -R224, R12, R15 ;  /* 0x0000000ce0117223 */ /* 0x004fe2000001010f */
[--C-:B------:R-:W-:Y:S01]  /*9db0*/  IADD3 R12, PT, PT, R136, 0xff, -R137.reuse ;  /* 0x000000ff880c7810 */ /* 0x100fe20007ffe889 */
[----:B------:R-:W-:Y:S01]  /*9dc0*/  HMMA.16816.F32.BF16 R64, R156, R148, R64 ;  /* 0x000000949c40723c */ /* 0x000fe20000041840 */
[----:B------:R-:W-:-:S02]  /*9dd0*/  IADD3 R15, PT, PT, R134, 0xf8, -R137 ;  /* 0x000000f8860f7810 */ /* 0x000fc40007ffe889 */
[----:B------:R-:W-:Y:S01]  /*9de0*/  FSEL R128, R17, -INF , P4 ;  /* 0xff80000011807808 */ /* 0x000fe20002000000 */
[----:B------:R-:W-:Y:S01]  /*9df0*/  FMUL.FTZ R17, R129, R184 ;  /* 0x000000b881117220 */ /* 0x000fe20000410000 */
[----:B------:R-:W2:Y:S01]  /*9e00*/  MUFU.TANH R14, R14 ;  /* 0x0000000e000e7308 */ /* 0x000ea20000002400 */
[----:B------:R-:W-:Y:S02]  /*9e10*/  IABS R12, R12 ;  /* 0x0000000c000c7213 */ /* 0x000fe40000000000 */
[----:B------:R-:W-:Y:S01]  /*9e20*/  ISETP.GE.AND P4, PT, R16, R210, PT ;  /* 0x000000d21000720c */ /* 0x000fe20003f86270 */
[----:B------:R-:W-:Y:S01]  /*9e30*/  HMMA.16816.F32.BF16 R120, R20, R18, R120 ;  /* 0x000000121478723c */ /* 0x000fe20000041878 */
[----:B------:R-:W-:Y:S02]  /*9e40*/  FSEL R128, R128, -INF , !P5 ;  /* 0xff80000080807808 */ /* 0x000fe40006800000 */
[----:B------:R-:W-:Y:S02]  /*9e50*/  I2FP.F32.S32 R12, R12 ;  /* 0x0000000c000c7245 */ /* 0x000fe40000201400 */
[----:B------:R-:W-:-:S02]  /*9e60*/  IABS R15, R15 ;  /* 0x0000000f000f7213 */ /* 0x000fc40000000000 */
[----:B------:R-:W-:Y:S01]  /*9e70*/  ISETP.GE.AND P5, PT, R16, R209, PT ;  /* 0x000000d11000720c */ /* 0x000fe20003fa6270 */
[C---:B---3--:R-:W-:Y:S01]  /*9e80*/  HMMA.16816.F32.BF16 R124, R8.reuse, R4, R124 ;  /* 0x00000004087c723c */ /* 0x048fe2000004187c */
[----:B------:R-:W-:Y:S01]  /*9e90*/  FSEL R141, R141, -INF , P4 ;  /* 0xff8000008d8d7808 */ /* 0x000fe20002000000 */
[----:B------:R-:W-:Y:S01]  /*9ea0*/  FMUL.FTZ R5, R130, R184 ;  /* 0x000000b882057220 */ /* 0x000fe20000410000 */
[----:B------:R-:W-:Y:S01]  /*9eb0*/  I2FP.F32.S32 R15, R15 ;  /* 0x0000000f000f7245 */ /* 0x000fe20000201400 */
[----:B-1----:R-:W-:Y:S01]  /*9ec0*/  FFMA.FTZ R12, -R224, R12, R13 ;  /* 0x0000000ce00c7223 */ /* 0x002fe2000001010d */
[----:B------:R-:W-:Y:S02]  /*9ed0*/  FSEL R141, R141, -INF , !P5 ;  /* 0xff8000008d8d7808 */ /* 0x000fe40006800000 */
[----:B------:R-:W-:Y:S01]  /*9ee0*/  ISETP.GE.AND P5, PT, R16, R208, PT ;  /* 0x000000d01000720c */ /* 0x000fe20003fa6270 */
[----:B------:R-:W1:Y:S01]  /*9ef0*/  MUFU.TANH R5, R5 ;  /* 0x0000000500057308 */ /* 0x000e620000002400 */
[----:B------:R-:W-:Y:S01]  /*9f00*/  IADD3 R13, PT, PT, R136, 0xf8, -R137 ;  /* 0x000000f8880d7810 */ /* 0x000fe20007ffe889 */
[----:B--2---:R-:W-:Y:S01]  /*9f10*/  FFMA.FTZ R15, -R224, R15, R14 ;  /* 0x0000000fe00f7223 */ /* 0x004fe2000001010e */
[----:B------:R-:W-:Y:S01]  /*9f20*/  ISETP.GE.AND P4, PT, R16, R207, PT ;  /* 0x000000cf1000720c */ /* 0x000fe20003f86270 */
[----:B------:R-:W-:Y:S01]  /*9f30*/  VIADD R14, R135, 0xffffff08 ;  /* 0xffffff08870e7836 */ /* 0x000fe20000000000 */
[----:B------:R-:W-:Y:S01]  /*9f40*/  FSEL R16, R12, -INF , P5 ;  /* 0xff8000000c107808 */ /* 0x000fe20002800000 */
[----:B------:R-:W-:Y:S01]  /*9f50*/  HMMA.16816.F32.BF16 R120, R8, R6, R120 ;  /* 0x000000060878723c */ /* 0x000fe20000041878 */
[----:B------:R-:W-:-:S02]  /*9f60*/  IABS R12, R13 ;  /* 0x0000000d000c7213 */ /* 0x000fc40000000000 */
[----:B------:R2:W3:Y:S01]  /*9f70*/  MUFU.TANH R13, R17 ;  /* 0x00000011000d7308 */ /* 0x0004e20000002400 */
[----:B------:R-:W-:Y:S01]  /*9f80*/  ISETP.GE.AND P5, PT, R14, R210, PT ;  /* 0x000000d20e00720c */ /* 0x000fe20003fa6270 */
[-C--:B------:R-:W-:Y:S01]  /*9f90*/  FMUL.FTZ R124, R124, R184.reuse ;  /* 0x000000b87c7c7220 */ /* 0x080fe20000410000 */
[----:B------:R-:W-:Y:S01]  /*9fa0*/  IADD3 R4, PT, PT, R134, 0xf7, -R137 ;  /* 0x000000f786047810 */ /* 0x000fe20007ffe889 */
[----:B------:R-:W-:Y:S01]  /*9fb0*/  FMUL.FTZ R19, R125, R184 ;  /* 0x000000b87d137220 */ /* 0x000fe20000410000 */
[----:B------:R-:W-:Y:S01]  /*9fc0*/  FSEL R129, R16, -INF , !P4 ;  /* 0xff80000010817808 */ /* 0x000fe20006000000 */
[----:B------:R-:W-:Y:S01]  /*9fd0*/  VIADD R16, R135, 0xffffff09 ;  /* 0xffffff0987107836 */ /* 0x000fe20000000000 */
[----:B------:R-:W-:Y:S01]  /*9fe0*/  I2FP.F32.S32 R12, R12 ;  /* 0x0000000c000c7245 */ /* 0x000fe20000201400 */
[----:B------:R-:W-:Y:S01]  /*9ff0*/  FMUL.FTZ R127, R127, R184 ;  /* 0x000000b87f7f7220 */ /* 0x000fe20000410000 */
[----:B------:R-:W-:Y:S01]  /*a000*/  ISETP.GE.AND P4, PT, R14, R209, PT ;  /* 0x000000d10e00720c */ /* 0x000fe20003f86270 */
[----:B------:R-:W-:Y:S01]  /*a010*/  MUFU.TANH R19, R19 ;  /* 0x0000001300137308 */ /* 0x000fe20000002400 */
[----:B------:R-:W-:Y:S01]  /*a020*/  IABS R4, R4 ;  /* 0x0000000400047213 */ /* 0x000fe20000000000 */
[----:B-1----:R-:W-:Y:S01]  /*a030*/  FFMA.FTZ R5, -R224, R12, R5 ;  /* 0x0000000ce0057223 */ /* 0x002fe20000010105 */
[----:B------:R-:W-:Y:S01]  /*a040*/  FSEL R237, R15, -INF , P5 ;  /* 0xff8000000fed7808 */ /* 0x000fe20002800000 */
[C---:B------:R-:W-:Y:S01]  /*a050*/  HMMA.16816.F32.BF16 R60, R156.reuse, R150, R60 ;  /* 0x000000969c3c723c */ /* 0x040fe2000004183c */
[----:B------:R-:W-:Y:S01]  /*a060*/  I2FP.F32.S32 R4, R4 ;  /* 0x0000000400047245 */ /* 0x000fe20000201400 */
[-C--:B------:R-:W-:Y:S01]  /*a070*/  FMUL.FTZ R121, R121, R184.reuse ;  /* 0x000000b879797220 */ /* 0x080fe20000410000 */
[----:B------:R-:W-:Y:S01]  /*a080*/  FSEL R237, R237, -INF , !P4 ;  /* 0xff800000eded7808 */ /* 0x000fe20006000000 */
[----:B--2---:R-:W-:Y:S01]  /*a090*/  FMUL.FTZ R17, R131, R184 ;  /* 0x000000b883117220 */ /* 0x004fe20000410000 */
[----:B------:R-:W-:Y:S01]  /*a0a0*/  ISETP.GE.AND P4, PT, R14, R208, PT ;  /* 0x000000d00e00720c */ /* 0x000fe20003f86270 */
[----:B---3--:R-:W-:Y:S01]  /*a0b0*/  FFMA.FTZ R239, -R224, R4, R13 ;  /* 0x00000004e0ef7223 */ /* 0x008fe2000001010d */
[----:B------:R-:W-:Y:S01]  /*a0c0*/  ISETP.GE.AND P5, PT, R14, R207, PT ;  /* 0x000000cf0e00720c */ /* 0x000fe20003fa6270 */
[----:B------:R-:W-:Y:S01]  /*a0d0*/  HMMA.16816.F32.BF16 R56, R156, R144, R56 ;  /* 0x000000909c38723c */ /* 0x000fe20000041838 */
[----:B------:R-:W-:Y:S01]  /*a0e0*/  FSEL R130, R5, -INF , P4 ;  /* 0xff80000005827808 */ /* 0x000fe20002000000 */
[----:B------:R-:W1:Y:S01]  /*a0f0*/  LDSM.16.M88.4 R12, [R186+0x7800] ;  /* 0x00780000ba0c783b */ /* 0x000e620000000200 */
[----:B------:R-:W-:Y:S01]  /*a100*/  ISETP.GE.AND P4, PT, R16, R210, PT ;  /* 0x000000d21000720c */ /* 0x000fe20003f86270 */
[----:B------:R-:W2:Y:S01]  /*a110*/  MUFU.TANH R5, R124 ;  /* 0x0000007c00057308 */ /* 0x000ea20000002400 */
[----:B------:R-:W-:-:S02]  /*a120*/  IADD3 R18, PT, PT, R134, 0xf0, -R137 ;  /* 0x000000f086127810 */ /* 0x000fc40007ffe889 */
[----:B------:R-:W-:Y:S01]  /*a130*/  FSEL R130, R130, -INF , !P5 ;  /* 0xff80000082827808 */ /* 0x000fe20006800000 */
[----:B------:R-:W-:Y:S01]  /*a140*/  HMMA.16816.F32.BF16 R48, R156, R146, R48 ;  /* 0x000000929c30723c */ /* 0x000fe20000041830 */
[----:B------:R-:W-:Y:S02]  /*a150*/  ISETP.GE.AND P5, PT, R16, R209, PT ;  /* 0x000000d11000720c */ /* 0x000fe40003fa6270 */
[----:B------:R-:W-:Y:S01]  /*a160*/  FSEL R239, R239, -INF , P4 ;  /* 0xff800000efef7808 */ /* 0x000fe20002000000 */
[----:B------:R-:W3:Y:S01]  /*a170*/  MUFU.TANH R17, R17 ;  /* 0x0000001100117308 */ /* 0x000ee20000002400 */
[----:B------:R-:W-:Y:S02]  /*a180*/  IABS R18, R18 ;  /* 0x0000001200127213 */ /* 0x000fe40000000000 */
[----:B------:R-:W-:Y:S01]  /*a190*/  IADD3 R4, PT, PT, R136, 0xf7, -R137 ;  /* 0x000000f788047810 */ /* 0x000fe20007ffe889 */
[----:B------:R-:W-:Y:S01]  /*a1a0*/  HMMA.16816.F32.BF16 R164, R172, R168, R164 ;  /* 0x000000a8aca4723c */ /* 0x000fe200000418a4 */
[----:B------:R-:W-:-:S02]  /*a1b0*/  FSEL R239, R239, -INF , !P5 ;  /* 0xff800000efef7808 */ /* 0x000fc40006800000 */
[C---:B------:R-:W-:Y:S02]  /*a1c0*/  ISETP.GE.AND P4, PT, R16.reuse, R207, PT ;  /* 0x000000cf1000720c */ /* 0x040fe40003f86270 */
[----:B------:R-:W-:Y:S01]  /*a1d0*/  ISETP.GE.AND P5, PT, R16, R208, PT ;  /* 0x000000d01000720c */ /* 0x000fe20003fa6270 */
[----:B------:R-:W-:Y:S01]  /*a1e0*/  IMAD.MOV.U32 R16, RZ, RZ, R18 ;  /* 0x000000ffff107224 */ /* 0x000fe200078e0012 */
[----:B------:R-:W-:Y:S01]  /*a1f0*/  IABS R4, R4 ;  /* 0x0000000400047213 */ /* 0x000fe20000000000 */
[----:B------:R-:W-:Y:S01]  /*a200*/  FMUL.FTZ R18, R126, R184 ;  /* 0x000000b87e127220 */ /* 0x000fe20000410000 */
[----:B------:R-:W-:Y:S01]  /*a210*/  IADD3 R125, PT, PT, R136, 0xf0, -R137 ;  /* 0x000000f0887d7810 */ /* 0x000fe20007ffe889 */
[----:B------:R-:W-:Y:S01]  /*a220*/  HMMA.16816.F32.BF16 R160, R172, R170, R160 ;  /* 0x000000aaaca0723c */ /* 0x000fe200000418a0 */
[----:B------:R-:W-:Y:S01]  /*a230*/  I2FP.F32.S32 R16, R16 ;  /* 0x0000001000107245 */ /* 0x000fe20000201400 */
[----:B------:R-:W4:Y:S01]  /*a240*/  LDSM.16.M88.4 R168, [R187+0x6c00] ;  /* 0x006c0000bba8783b */ /* 0x000f220000000200 */
[----:B------:R-:W-:Y:S01]  /*a250*/  I2FP.F32.S32 R4, R4 ;  /* 0x0000000400047245 */ /* 0x000fe20000201400 */
[----:B------:R-:W5:Y:S01]  /*a260*/  MUFU.TANH R18, R18 ;  /* 0x0000001200127308 */ /* 0x000f620000002400 */
[----:B------:R-:W-:Y:S01]  /*a270*/  IABS R125, R125 ;  /* 0x0000007d007d7213 */ /* 0x000fe20000000000 */
[----:B--2---:R-:W-:Y:S01]  /*a280*/  FFMA.FTZ R235, -R224, R16, R5 ;  /* 0x00000010e0eb7223 */ /* 0x004fe20000010105 */
[----:B------:R-:W-:Y:S01]  /*a290*/  IADD3 R16, PT, PT, R134, 0xef, -R137 ;  /* 0x000000ef86107810 */ /* 0x000fe20007ffe889 */
[----:B---3--:R-:W-:Y:S01]  /*a2a0*/  FFMA.FTZ R142, -R224, R4, R17 ;  /* 0x00000004e08e7223 */ /* 0x008fe20000010111 */
[----:B------:R-:W-:Y:S01]  /*a2b0*/  VIADD R17, R135, 0xffffff10 ;  /* 0xffffff1087117836 */ /* 0x000fe20000000000 */
[----:B------:R-:W2:Y:S01]  /*a2c0*/  LDSM.16.M88.4 R4, [R187+0x7800] ;  /* 0x00780000bb04783b */ /* 0x000ea20000000200 */
[----:B------:R-:W-:-:S02]  /*a2d0*/  IABS R16, R16 ;  /* 0x0000001000107213 */ /* 0x000fc40000000000 */
[----:B------:R-:W-:Y:S02]  /*a2e0*/  FSEL R142, R142, -INF , P5 ;  /* 0xff8000008e8e7808 */ /* 0x000fe40002800000 */
[----:B------:R-:W-:Y:S01]  /*a2f0*/  I2FP.F32.S32 R16, R16 ;  /* 0x0000001000107245 */ /* 0x000fe20000201400 */
[C---:B-1----:R-:W-:Y:S01]  /*a300*/  HMMA.16816.F32.BF16 R64, R20.reuse, R12, R64 ;  /* 0x0000000c1440723c */ /* 0x042fe20000041840 */
[C---:B------:R-:W-:Y:S02]  /*a310*/  ISETP.GE.AND P5, PT, R17.reuse, R210, PT ;  /* 0x000000d21100720c */ /* 0x040fe40003fa6270 */
[----:B------:R-:W-:Y:S01]  /*a320*/  FSEL R142, R142, -INF , !P4 ;  /* 0xff8000008e8e7808 */ /* 0x000fe20006000000 */
[----:B------:R-:W-:Y:S01]  /*a330*/  FFMA.FTZ R19, -R224, R16, R19 ;  /* 0x00000010e0137223 */ /* 0x000fe20000010113 */
[----:B------:R-:W-:Y:S01]  /*a340*/  ISETP.GE.AND P4, PT, R17, R209, PT ;  /* 0x000000d11100720c */ /* 0x000fe20003f86270 */
[----:B------:R-:W-:Y:S01]  /*a350*/  FMUL.FTZ R16, R120, R184 ;  /* 0x000000b878107220 */ /* 0x000fe20000410000 */
[----:B------:R-:W-:Y:S01]  /*a360*/  FSEL R235, R235, -INF , P5 ;  /* 0xff800000ebeb7808 */ /* 0x000fe20002800000 */
[----:B------:R-:W-:Y:S01]  /*a370*/  HMMA.16816.F32.BF16 R60, R20, R14, R60 ;  /* 0x0000000e143c723c */ /* 0x000fe2000004183c */
[----:B------:R-:W-:Y:S01]  /*a380*/  I2FP.F32.S32 R125, R125 ;  /* 0x0000007d007d7245 */ /* 0x000fe20000201400 */
[----:B------:R-:W-:Y:S01]  /*a390*/  VIADD R120, R54, 0xfffffffe ;  /* 0xfffffffe36787836 */ /* 0x000fe20000000000 */
[----:B------:R-:W-:Y:S01]  /*a3a0*/  FSEL R235, R235, -INF , !P4 ;  /* 0xff800000ebeb7808 */ /* 0x000fe20006000000 */
[----:B------:R-:W-:Y:S01]  /*a3b0*/  MUFU.TANH R16, R16 ;  /* 0x0000001000107308 */ /* 0x000fe20000002400 */
[C---:B------:R-:W-:Y:S01]  /*a3c0*/  ISETP.GE.AND P5, PT, R17.reuse, R207, PT ;  /* 0x000000cf1100720c */ /* 0x040fe20003fa6270 */
[----:B-----5:R-:W-:Y:S01]  /*a3d0*/  FFMA.FTZ R125, -R224, R125, R18 ;  /* 0x0000007de07d7223 */ /* 0x020fe20000010112 */
[----:B------:R-:W-:Y:S01]  /*a3e0*/  ISETP.GE.AND P4, PT, R17, R208, PT ;  /* 0x000000d01100720c */ /* 0x000fe20003f86270 */
[----:B------:R-:W-:Y:S01]  /*a3f0*/  VIADD R18, R135, 0xffffff11 ;  /* 0xffffff1187127836 */ /* 0x000fe20000000000 */
[----:B------:R-:W-:-:S02]  /*a400*/  IADD3 R13, PT, PT, R134, 0xe8, -R137 ;  /* 0x000000e8860d7810 */ /* 0x000fc40007ffe889 */
[----:B------:R-:W-:Y:S01]  /*a410*/  IADD3 R12, PT, PT, R136, 0xef, -R137 ;  /* 0x000000ef880c7810 */ /* 0x000fe20007ffe889 */
[----:B------:R-:W1:Y:S01]  /*a420*/  MUFU.TANH R17, R127 ;  /* 0x0000007f00117308 */ /* 0x000e620000002400 */
[----:B------:R-:W-:Y:S02]  /*a430*/  FSEL R240, R125, -INF , P4 ;  /* 0xff8000007df07808 */ /* 0x000fe40002000000 */
[----:B------:R-:W-:Y:S02]  /*a440*/  IABS R12, R12 ;  /* 0x0000000c000c7213 */ /* 0x000fe40000000000 */
[----:B------:R-:W-:Y:S01]  /*a450*/  IABS R13, R13 ;  /* 0x0000000d000d7213 */ /* 0x000fe20000000000 */
[----:B----4-:R-:W-:Y:S01]  /*a460*/  HMMA.16816.F32.BF16 R164, R156, R168, R164 ;  /* 0x000000a89ca4723c */ /* 0x010fe200000418a4 */
[----:B------:R-:W-:Y:S02]  /*a470*/  ISETP.GE.AND P4, PT, R18, R210, PT ;  /* 0x000000d21200720c */ /* 0x000fe40003f86270 */
[----:B------:R-:W-:-:S02]  /*a480*/  FSEL R240, R240, -INF , !P5 ;  /* 0xff800000f0f07808 */ /* 0x000fc40006800000 */
[----:B------:R-:W-:Y:S02]  /*a490*/  I2FP.F32.S32 R12, R12 ;  /* 0x0000000c000c7245 */ /* 0x000fe40000201400 */
[----:B------:R-:W-:Y:S01]  /*a4a0*/  I2FP.F32.S32 R13, R13 ;  /* 0x0000000d000d7245 */ /* 0x000fe20000201400 */
[C---:B--2---:R-:W-:Y:S01]  /*a4b0*/  HMMA.16816.F32.BF16 R64, R8.reuse, R4, R64 ;  /* 0x000000040840723c */ /* 0x044fe20000041840 */
[----:B------:R-:W-:Y:S01]  /*a4c0*/  ISETP.GE.AND P5, PT, R18, R209, PT ;  /* 0x000000d11200720c */ /* 0x000fe20003fa6270 */
[----:B------:R-:W-:Y:S01]  /*a4d0*/  FMUL.FTZ R5, R122, R184 ;  /* 0x000000b87a057220 */ /* 0x000fe20000410000 */
[----:B------:R-:W-:Y:S01]  /*a4e0*/  FSEL R19, R19, -INF , P4 ;  /* 0xff80000013137808 */ /* 0x000fe20002000000 */
[C---:B-1----:R-:W-:Y:S01]  /*a4f0*/  FFMA.FTZ R12, -R224.reuse, R12, R17 ;  /* 0x0000000ce00c7223 */ /* 0x042fe20000010111 */
[----:B------:R-:W-:Y:S01]  /*a500*/  FFMA.FTZ R221, -R224, R13, R16 ;  /* 0x0000000de0dd7223 */ /* 0x000fe20000010110 */
[----:B------:R-:W-:Y:S01]  /*a510*/  IADD3 R13, PT, PT, R136, 0xe8, -R137 ;  /* 0x000000e8880d7810 */ /* 0x000fe20007ffe889 */
[----:B------:R-:W-:Y:S01]  /*a520*/  VIADD R16, R135, 0xffffff18 ;  /* 0xffffff1887107836 */ /* 0x000fe20000000000 */
[----:B------:R-:W-:Y:S01]  /*a530*/  FSEL R223, R19, -INF , !P5 ;  /* 0xff80000013df7808 */ /* 0x000fe20006800000 */
[----:B------:R-:W1:Y:S01]  /*a540*/  MUFU.TANH R5, R5 ;  /* 0x0000000500057308 */ /* 0x000e620000002400 */
[C---:B------:R-:W-:Y:S01]  /*a550*/  ISETP.GE.AND P5, PT, R18.reuse, R208, PT ;  /* 0x000000d01200720c */ /* 0x040fe20003fa6270 */
[----:B------:R-:W-:Y:S01]  /*a560*/  FMUL.FTZ R17, R123, R184 ;  /* 0x000000b87b117220 */ /* 0x000fe20000410000 */
[----:B------:R-:W-:Y:S01]  /*a570*/  ISETP.GE.AND P4, PT, R18, R207, PT ;  /* 0x000000cf1200720c */ /* 0x000fe20003f86270 */
[----:B------:R-:W-:Y:S01]  /*a580*/  HMMA.16816.F32.BF16 R60, R8, R6, R60 ;  /* 0x00000006083c723c */ /* 0x000fe2000004183c */
[----:B------:R-:W-:-:S02]  /*a590*/  FSEL R238, R12, -INF , P5 ;  /* 0xff8000000cee7808 */ /* 0x000fc40002800000 */
[----:B------:R-:W-:Y:S01]  /*a5a0*/  IABS R12, R13 ;  /* 0x0000000d000c7213 */ /* 0x000fe20000000000 */
[----:B------:R-:W-:Y:S01]  /*a5b0*/  MUFU.TANH R17, R17 ;  /* 0x0000001100117308 */ /* 0x000fe20000002400 */
[----:B------:R-:W-:Y:S01]  /*a5c0*/  ISETP.GE.AND P5, PT, R16, R210, PT ;  /* 0x000000d21000720c */ /* 0x000fe20003fa6270 */
[-C--:B------:R-:W-:Y:S01]  /*a5d0*/  FMUL.FTZ R64, R64, R184.reuse ;  /* 0x000000b840407220 */ /* 0x080fe20000410000 */
[----:B------:R-:W-:Y:S01]  /*a5e0*/  IADD3 R4, PT, PT, R134, 0xe7, -R137 ;  /* 0x000000e786047810 */ /* 0x000fe20007ffe889 */
[-C--:B------:R-:W-:Y:S01]  /*a5f0*/  FMUL.FTZ R19, R65, R184.reuse ;  /* 0x000000b841137220 */ /* 0x080fe20000410000 */
[----:B------:R-:W-:Y:S01]  /*a600*/  FSEL R238, R238, -INF , !P4 ;  /* 0xff800000eeee7808 */ /* 0x000fe20006000000 */
[----:B------:R-:W-:Y:S01]  /*a610*/  FMUL.FTZ R67, R67, R184 ;  /* 0x000000b843437220 */ /* 0x000fe20000410000 */
[----:B------:R-:W-:Y:S01]  /*a620*/  ISETP.GE.AND P4, PT, R16, R209, PT ;  /* 0x000000d11000720c */ /* 0x000fe20003f86270 */
[----:B------:R-:W2:Y:S01]  /*a630*/  MUFU.TANH R13, R121 ;  /* 0x00000079000d7308 */ /* 0x000ea20000002400 */
[----:B------:R-:W-:Y:S01]  /*a640*/  FSEL R221, R221, -INF , P5 ;  /* 0xff800000dddd7808 */ /* 0x000fe20002800000 */
[----:B------:R-:W-:Y:S01]  /*a650*/  HMMA.16816.F32.BF16 R160, R156, R170, R160 ;  /* 0x000000aa9ca0723c */ /* 0x000fe200000418a0 */
[----:B------:R-:W-:-:S02]  /*a660*/  I2FP.F32.S32 R12, R12 ;  /* 0x0000000c000c7245 */ /* 0x000fc40000201400 */
[----:B------:R-:W-:Y:S02]  /*a670*/  IABS R4, R4 ;  /* 0x0000000400047213 */ /* 0x000fe40000000000 */
[----:B------:R-:W-:Y:S01]  /*a680*/  FSEL R221, R221, -INF , !P4 ;  /* 0xff800000dddd7808 */ /* 0x000fe20006000000 */
[----:B-1----:R-:W-:Y:S01]  /*a690*/  FFMA.FTZ R5, -R224, R12, R5 ;  /* 0x0000000ce0057223 */ /* 0x002fe20000010105 */
[C---:B------:R-:W-:Y:S01]  /*a6a0*/  ISETP.GE.AND P5, PT, R16.reuse, R207, PT ;  /* 0x000000cf1000720c */ /* 0x040fe20003fa6270 */
[----:B------:R-:W-:Y:S01]  /*a6b0*/  MUFU.TANH R19, R19 ;  /* 0x0000001300137308 */ /* 0x000fe20000002400 */
[----:B------:R-:W-:Y:S01]  /*a6c0*/  ISETP.GE.AND P4, PT, R16, R208, PT ;  /* 0x000000d01000720c */ /* 0x000fe20003f86270 */
[----:B------:R-:W-:Y:S01]  /*a6d0*/  VIADD R16, R135, 0xffffff19 ;  /* 0xffffff1987107836 */ /* 0x000fe20000000000 */
[----:B------:R-:W-:Y:S01]  /*a6e0*/  I2FP.F32.S32 R4, R4 ;  /* 0x0000000400047245 */ /* 0x000fe20000201400 */
[----:B------:R-:W-:Y:S01]  /*a6f0*/  FMUL.FTZ R61, R61, R184 ;  /* 0x000000b83d3d7220 */ /* 0x000fe20000410000 */
[----:B------:R-:W-:-:S02]  /*a700*/  FSEL R236, R5, -INF , P4 ;  /* 0xff80000005ec7808 */ /* 0x000fc40002000000 */
[----:B------:R-:W-:Y:S01]  /*a710*/  ISETP.GE.AND P4, PT, R16, R210, PT ;  /* 0x000000d21000720c */ /* 0x000fe20003f86270 */
[----:B--2---:R-:W-:Y:S01]  /*a720*/  FFMA.FTZ R197, -R224, R4, R13 ;  /* 0x00000004e0c57223 */ /* 0x004fe2000001010d */
[----:B------:R-:W-:Y:S01]  /*a730*/  IADD3 R18, PT, PT, R134, 0xe0, -R137 ;  /* 0x000000e086127810 */ /* 0x000fe20007ffe889 */
[----:B------:R-:W1:Y:S01]  /*a740*/  LDSM.16.M88.4 R12, [R186+0x7c00] ;  /* 0x007c0000ba0c783b */ /* 0x000e620000000200 */
[----:B------:R-:W2:Y:S01]  /*a750*/  MUFU.TANH R5, R64 ;  /* 0x0000004000057308 */ /* 0x000ea20000002400 */
[----:B------:R-:W-:Y:S02]  /*a760*/  FSEL R236, R236, -INF , !P5 ;  /* 0xff800000ecec7808 */ /* 0x000fe40006800000 */
[----:B------:R-:W-:Y:S02]  /*a770*/  ISETP.GE.AND P5, PT, R16, R209, PT ;  /* 0x000000d11000720c */ /* 0x000fe40003fa6270 */
[----:B------:R-:W-:Y:S02]  /*a780*/  FSEL R197, R197, -INF , P4 ;  /* 0xff800000c5c57808 */ /* 0x000fe40002000000 */
[----:B------:R-:W-:-:S02]  /*a790*/  IABS R18, R18 ;  /* 0x0000001200127213 */ /* 0x000fc40000000000 */
[--C-:B------:R-:W-:Y:S02]  /*a7a0*/  IADD3 R4, PT, PT, R136, 0xe7, -R137.reuse ;  /* 0x000000e788047810 */ /* 0x100fe40007ffe889 */
[----:B------:R-:W-:Y:S02]  /*a7b0*/  FSEL R197, R197, -INF , !P5 ;  /* 0xff800000c5c57808 */ /* 0x000fe40006800000 */
[C---:B------:R-:W-:Y:S02]  /*a7c0*/  ISETP.GE.AND P4, PT, R16.reuse, R207, PT ;  /* 0x000000cf1000720c */ /* 0x040fe40003f86270 */
[----:B------:R-:W-:Y:S01]  /*a7d0*/  ISETP.GE.AND P5, PT, R16, R208, PT ;  /* 0x000000d01000720c */ /* 0x000fe20003fa6270 */
[----:B------:R-:W-:Y:S01]  /*a7e0*/  IMAD.MOV.U32 R16, RZ, RZ, R18 ;  /* 0x000000ffff107224 */ /* 0x000fe200078e0012 */
[----:B------:R-:W-:Y:S01]  /*a7f0*/  IABS R4, R4 ;  /* 0x0000000400047213 */ /* 0x000fe20000000000 */
[----:B------:R-:W-:Y:S01]  /*a800*/  FMUL.FTZ R18, R66, R184 ;  /* 0x000000b842127220 */ /* 0x000fe20000410000 */
[----:B------:R-:W-:-:S02]  /*a810*/  IADD3 R65, PT, PT, R136, 0xe0, -R137 ;  /* 0x000000e088417810 */ /* 0x000fc40007ffe889 */
[----:B------:R-:W-:Y:S02]  /*a820*/  I2FP.F32.S32 R16, R16 ;  /* 0x0000001000107245 */ /* 0x000fe40000201400 */
[----:B------:R-:W-:Y:S01]  /*a830*/  I2FP.F32.S32 R4, R4 ;  /* 0x0000000400047245 */ /* 0x000fe20000201400 */
[----:B------:R-:W3:Y:S01]  /*a840*/  MUFU.TANH R18, R18 ;  /* 0x0000001200127308 */ /* 0x000ee20000002400 */
[----:B------:R-:W-:Y:S01]  /*a850*/  IABS R65, R65 ;  /* 0x0000004100417213 */ /* 0x000fe20000000000 */
[----:B--2---:R-:W-:Y:S01]  /*a860*/  FFMA.FTZ R183, -R224, R16, R5 ;  /* 0x00000010e0b77223 */ /* 0x004fe20000010105 */
[----:B------:R-:W-:Y:S01]  /*a870*/  IADD3 R16, PT, PT, R134, 0xdf, -R137 ;  /* 0x000000df86107810 */ /* 0x000fe20007ffe889 */
[----:B------:R-:W-:Y:S01]  /*a880*/  FFMA.FTZ R64, -R224, R4, R17 ;  /* 0x00000004e0407223 */ /* 0x000fe20000010111 */
[----:B------:R-:W-:Y:S01]  /*a890*/  VIADD R17, R135, 0xffffff20 ;  /* 0xffffff2087117836 */ /* 0x000fe20000000000 */
[----:B------:R-:W2:Y:S01]  /*a8a0*/  LDSM.16.M88.4 R4, [R187+0x7c00] ;  /* 0x007c0000bb04783b */ /* 0x000ea20000000200 */
[----:B------:R-:W-:-:S02]  /*a8b0*/  IABS R16, R16 ;  /* 0x0000001000107213 */ /* 0x000fc40000000000 */
[----:B------:R-:W-:Y:S02]  /*a8c0*/  FSEL R64, R64, -INF , P5 ;  /* 0xff80000040407808 */ /* 0x000fe40002800000 */
[----:B------:R-:W-:Y:S02]  /*a8d0*/  I2FP.F32.S32 R16, R16 ;  /* 0x0000001000107245 */ /* 0x000fe40000201400 */
[C---:B------:R-:W-:Y:S01]  /*a8e0*/  ISETP.GE.AND P5, PT, R17.reuse, R210, PT ;  /* 0x000000d21100720c */ /* 0x040fe20003fa6270 */
[----:B-1----:R-:W-:Y:S01]  /*a8f0*/  HMMA.16816.F32.BF16 R56, R20, R12, R56 ;  /* 0x0000000c1438723c */ /* 0x002fe20000041838 */
[----:B------:R-:W-:Y:S01]  /*a900*/  FSEL R64, R64, -INF , !P4 ;  /* 0xff80000040407808 */ /* 0x000fe20006000000 */
[----:B------:R-:W-:Y:S01]  /*a910*/  FFMA.FTZ R19, -R224, R16, R19 ;  /* 0x00000010e0137223 */ /* 0x000fe20000010113 */
[----:B------:R-:W-:Y:S01]  /*a920*/  ISETP.GE.AND P4, PT, R17, R209, PT ;  /* 0x000000d11100720c */ /* 0x000fe20003f86270 */
[----:B------:R-:W-:Y:S01]  /*a930*/  FMUL.FTZ R16, R60, R184 ;  /* 0x000000b83c107220 */ /* 0x000fe20000410000 */
[----:B------:R-:W-:-:S02]  /*a940*/  FSEL R183, R183, -INF , P5 ;  /* 0xff800000b7b77808 */ /* 0x000fc40002800000 */
[----:B------:R-:W-:Y:S01]  /*a950*/  I2FP.F32.S32 R65, R65 ;  /* 0x0000004100417245 */ /* 0x000fe20000201400 */
[----:B------:R-:W-:Y:S01]  /*a960*/  HMMA.16816.F32.BF16 R48, R20, R14, R48 ;  /* 0x0000000e1430723c */ /* 0x000fe20000041830 */
[----:B------:R-:W-:Y:S01]  /*a970*/  FSEL R183, R183, -INF , !P4 ;  /* 0xff800000b7b77808 */ /* 0x000fe20006000000 */
[----:B------:R-:W-:Y:S01]  /*a980*/  MUFU.TANH R16, R16 ;  /* 0x0000001000107308 */ /* 0x000fe20000002400 */
[C---:B------:R-:W-:Y:S01]  /*a990*/  ISETP.GE.AND P5, PT, R17.reuse, R207, PT ;  /* 0x000000cf1100720c */ /* 0x040fe20003fa6270 */
[----:B---3--:R-:W-:Y:S01]  /*a9a0*/  FFMA.FTZ R65, -R224, R65, R18 ;  /* 0x00000041e0417223 */ /* 0x008fe20000010112 */
[----:B------:R-:W-:Y:S01]  /*a9b0*/  ISETP.GE.AND P4, PT, R17, R208, PT ;  /* 0x000000d01100720c */ /* 0x000fe20003f86270 */
[----:B------:R-:W-:Y:S01]  /*a9c0*/  VIADD R18, R135, 0xffffff21 ;  /* 0xffffff2187127836 */ /* 0x000fe20000000000 */
[--C-:B------:R-:W-:Y:S02]  /*a9d0*/  IADD3 R13, PT, PT, R134, 0xd8, -R137.reuse ;  /* 0x000000d8860d7810 */ /* 0x100fe40007ffe889 */
[----:B------:R-:W-:Y:S01]  /*a9e0*/  IADD3 R12, PT, PT, R136, 0xdf, -R137 ;  /* 0x000000df880c7810 */ /* 0x000fe20007ffe889 */
[----:B------:R-:W1:Y:S01]  /*a9f0*/  MUFU.TANH R17, R67 ;  /* 0x0000004300117308 */ /* 0x000e620000002400 */
[----:B------:R-:W-:-:S02]  /*aa00*/  FSEL R220, R65, -INF , P4 ;  /* 0xff80000041dc7808 */ /* 0x000fc40002000000 */
[----:B------:R-:W-:Y:S02]  /*aa10*/  IABS R12, R12 ;  /* 0x0000000c000c7213 */ /* 0x000fe40000000000 */
[----:B------:R-:W-:Y:S02]  /*aa20*/  IABS R13, R13 ;  /* 0x0000000d000d7213 */ /* 0x000fe40000000000 */
[----:B------:R-:W-:Y:S02]  /*aa30*/  ISETP.GE.AND P4, PT, R18, R210, PT ;  /* 0x000000d21200720c */ /* 0x000fe40003f86270 */
[----:B------:R-:W-:Y:S02]  /*aa40*/  FSEL R220, R220, -INF , !P5 ;  /* 0xff800000dcdc7808 */ /* 0x000fe40006800000 */
        /* <DEDUP_REMOVED lines=27> */
[----:B------:R-:W-:-:S02]  /*ac00*/  FSEL R189, R189, -INF , P5 ;  /* 0xff800000bdbd7808 */ /* 0x000fc40002800000 */
[----:B------:R-:W-:Y:S02]  /*ac10*/  I2FP.F32.S32 R12, R12 ;  /* 0x0000000c000c7245 */ /* 0x000fe40000201400 */
        /* <DEDUP_REMOVED lines=175> */
[----:B------:R-:W-:Y:S01]  /*b710*/  FMUL.FTZ R38, R38, R184 ;  /* 0x000000b826267220 */ /* 0x000fe20000410000 */
[----:B------:R-:W-:Y:S02]  /*b720*/  FSEL R174, R174, -INF , !P4 ;  /* 0xff800000aeae7808 */ /* 0x000fe40006000000 */
        /* <DEDUP_REMOVED lines=16> */
[--C-:B------:R-:W-:Y:S01]  /*b830*/  IADD3 R18, PT, PT, R134, 0xb0, -R137.reuse ;  /* 0x000000b086127810 */ /* 0x100fe20007ffe889 */
[----:B------:R-:W1:Y:S01]  /*b840*/  LDSM.16.M88.4 R12, [R186+0x8800] ;  /* 0x00880000ba0c783b */ /* 0x000e620000000200 */
[----:B------:R-:W2:Y:S01]  /*b850*/  MUFU.TANH R5, R36 ;  /* 0x0000002400057308 */ /* 0x000ea20000002400 */
[----:B------:R-:W-:Y:S01]  /*b860*/  FSEL R178, R178, -INF , !P5 ;  /* 0xff800000b2b27808 */ /* 0x000fe20006800000 */
[-C--:B------:R-:W-:Y:S01]  /*b870*/  FMUL.FTZ R41, R37, R184.reuse ;  /* 0x000000b825297220 */ /* 0x080fe20000410000 */
[----:B------:R-:W-:Y:S01]  /*b880*/  ISETP.GE.AND P5, PT, R16, R209, PT ;  /* 0x000000d11000720c */ /* 0x000fe20003fa6270 */
[----:B------:R-:W-:Y:S01]  /*b890*/  FMUL.FTZ R37, R39, R184 ;  /* 0x000000b827257220 */ /* 0x000fe20000410000 */
[----:B------:R-:W-:Y:S02]  /*b8a0*/  FSEL R173, R173, -INF , P4 ;  /* 0xff800000adad7808 */ /* 0x000fe40002000000 */
[----:B------:R-:W-:Y:S01]  /*b8b0*/  IABS R18, R18 ;  /* 0x0000001200127213 */ /* 0x000fe20000000000 */
[----:B------:R-:W3:Y:S01]  /*b8c0*/  MUFU.TANH R41, R41 ;  /* 0x0000002900297308 */ /* 0x000ee20000002400 */
[----:B------:R-:W-:-:S02]  /*b8d0*/  IADD3 R4, PT, PT, R136, 0xb7, -R137 ;  /* 0x000000b788047810 */ /* 0x000fc40007ffe889 */
[----:B------:R-:W-:Y:S02]  /*b8e0*/  FSEL R173, R173, -INF , !P5 ;  /* 0xff800000adad7808 */ /* 0x000fe40006800000 */
[C---:B------:R-:W-:Y:S02]  /*b8f0*/  ISETP.GE.AND P4, PT, R16.reuse, R207, PT ;  /* 0x000000cf1000720c */ /* 0x040fe40003f86270 */
[----:B------:R-:W-:Y:S01]  /*b900*/  ISETP.GE.AND P5, PT, R16, R208, PT ;  /* 0x000000d01000720c */ /* 0x000fe20003fa6270 */
[----:B------:R-:W-:Y:S01]  /*b910*/  IMAD.MOV.U32 R16, RZ, RZ, R18 ;  /* 0x000000ffff107224 */ /* 0x000fe200078e0012 */
[----:B------:R-:W-:Y:S01]  /*b920*/  IABS R4, R4 ;  /* 0x0000000400047213 */ /* 0x000fe20000000000 */
[----:B------:R-:W4:Y:S01]  /*b930*/  MUFU.TANH R37, R37 ;  /* 0x0000002500257308 */ /* 0x000f220000002400 */
[----:B------:R-:W-:Y:S02]  /*b940*/  IADD3 R39, PT, PT, R136, 0xb0, -R137 ;  /* 0x000000b088277810 */ /* 0x000fe40007ffe889 */
[----:B------:R-:W-:-:S02]  /*b950*/  I2FP.F32.S32 R16, R16 ;  /* 0x0000001000107245 */ /* 0x000fc40000201400 */
[----:B------:R-:W-:Y:S02]  /*b960*/  I2FP.F32.S32 R4, R4 ;  /* 0x0000000400047245 */ /* 0x000fe40000201400 */
[----:B------:R-:W-:Y:S01]  /*b970*/  IABS R39, R39 ;  /* 0x0000002700277213 */ /* 0x000fe20000000000 */
[C---:B--2---:R-:W-:Y:S01]  /*b980*/  FFMA.FTZ R157, -R224.reuse, R16, R5 ;  /* 0x00000010e09d7223 */ /* 0x044fe20000010105 */
[----:B------:R-:W-:Y:S02]  /*b990*/  VIADD R16, R135, 0xffffff50 ;  /* 0xffffff5087107836 */ /* 0x000fe40000000000 */
[----:B------:R-:W-:Y:S01]  /*b9a0*/  FFMA.FTZ R17, -R224, R4, R17 ;  /* 0x00000004e0117223 */ /* 0x000fe20000010111 */
[----:B------:R-:W-:Y:S01]  /*b9b0*/  IADD3 R36, PT, PT, R134, 0xaf, -R137 ;  /* 0x000000af86247810 */ /* 0x000fe20007ffe889 */
[----:B------:R-:W2:Y:S01]  /*b9c0*/  LDSM.16.M88.4 R4, [R187+0x8800] ;  /* 0x00880000bb04783b */ /* 0x000ea20000000200 */
[----:B------:R-:W-:Y:S02]  /*b9d0*/  I2FP.F32.S32 R39, R39 ;  /* 0x0000002700277245 */ /* 0x000fe40000201400 */
[----:B------:R-:W-:-:S02]  /*b9e0*/  FSEL R172, R17, -INF , P5 ;  /* 0xff80000011ac7808 */ /* 0x000fc40002800000 */
[----:B------:R-:W-:Y:S01]  /*b9f0*/  ISETP.GE.AND P5, PT, R16, R210, PT ;  /* 0x000000d21000720c */ /* 0x000fe20003fa6270 */
[----:B------:R-:W-:Y:S01]  /*ba00*/  FFMA.FTZ R38, -R224, R39, R38 ;  /* 0x00000027e0267223 */ /* 0x000fe20000010126 */
[----:B------:R-:W-:Y:S02]  /*ba10*/  FSEL R172, R172, -INF , !P4 ;  /* 0xff800000acac7808 */ /* 0x000fe40006000000 */
[C---:B------:R-:W-:Y:S01]  /*ba20*/  ISETP.GE.AND P4, PT, R16.reuse, R209, PT ;  /* 0x000000d11000720c */ /* 0x040fe20003f86270 */
[----:B-1----:R-:W-:Y:S01]  /*ba30*/  HMMA.16816.F32.BF16 R24, R20, R14, R24 ;  /* 0x0000000e1418723c */ /* 0x002fe20000041818 */
[----:B------:R-:W-:Y:S02]  /*ba40*/  FSEL R157, R157, -INF , P5 ;  /* 0xff8000009d9d7808 */ /* 0x000fe40002800000 */
[----:B------:R-:W-:Y:S02]  /*ba50*/  ISETP.GE.AND P5, PT, R16, R207, PT ;  /* 0x000000cf1000720c */ /* 0x000fe40003fa6270 */
[----:B------:R-:W-:-:S02]  /*ba60*/  FSEL R157, R157, -INF , !P4 ;  /* 0xff8000009d9d7808 */ /* 0x000fc40006000000 */
[----:B------:R-:W-:Y:S02]  /*ba70*/  ISETP.GE.AND P4, PT, R16, R208, PT ;  /* 0x000000d01000720c */ /* 0x000fe40003f86270 */
[----:B------:R-:W-:Y:S01]  /*ba80*/  HMMA.16816.F32.BF16 R16, R20, R12, R28 ;  /* 0x0000000c1410723c */ /* 0x000fe2000004181c */
[----:B------:R-:W-:Y:S01]  /*ba90*/  FMUL.FTZ R28, R32, R184 ;  /* 0x000000b8201c7220 */ /* 0x000fe20000410000 */
[----:B------:R-:W-:Y:S01]  /*baa0*/  IABS R36, R36 ;  /* 0x0000002400247213 */ /* 0x000fe20000000000 */
[----:B------:R-:W-:Y:S01]  /*bab0*/  VIADD R29, R135, 0xffffff51 ;  /* 0xffffff51871d7836 */ /* 0x000fe20000000000 */
[--C-:B------:R-:W-:Y:S02]  /*bac0*/  IADD3 R13, PT, PT, R134, 0xa8, -R137.reuse ;  /* 0x000000a8860d7810 */ /* 0x100fe40007ffe889 */
[----:B------:R-:W-:Y:S01]  /*bad0*/  I2FP.F32.S32 R36, R36 ;  /* 0x0000002400247245 */ /* 0x000fe20000201400 */
[----:B------:R-:W1:Y:S01]  /*bae0*/  MUFU.TANH R28, R28 ;  /* 0x0000001c001c7308 */ /* 0x000e620000002400 */
[----:B------:R-:W-:-:S02]  /*baf0*/  IADD3 R12, PT, PT, R136, 0xaf, -R137 ;  /* 0x000000af880c7810 */ /* 0x000fc40007ffe889 */
[----:B------:R-:W-:Y:S01]  /*bb00*/  FSEL R170, R38, -INF , P4 ;  /* 0xff80000026aa7808 */ /* 0x000fe20002000000 */
[----:B---3--:R-:W-:Y:S01]  /*bb10*/  FFMA.FTZ R36, -R224, R36, R41 ;  /* 0x00000024e0247223 */ /* 0x008fe20000010129 */
[----:B------:R-:W-:Y:S02]  /*bb20*/  IABS R12, R12 ;  /* 0x0000000c000c7213 */ /* 0x000fe40000000000 */
[----:B------:R-:W-:Y:S02]  /*bb30*/  IABS R13, R13 ;  /* 0x0000000d000d7213 */ /* 0x000fe40000000000 */
[C---:B------:R-:W-:Y:S02]  /*bb40*/  ISETP.GE.AND P4, PT, R29.reuse, R210, PT ;  /* 0x000000d21d00720c */ /* 0x040fe40003f86270 */
[----:B------:R-:W-:Y:S02]  /*bb50*/  FSEL R170, R170, -INF , !P5 ;  /* 0xff800000aaaa7808 */ /* 0x000fe40006800000 */
[----:B------:R-:W-:Y:S01]  /*bb60*/  I2FP.F32.S32 R12, R12 ;  /* 0x0000000c000c7245 */ /* 0x000fe20000201400 */
[----:B--2---:R-:W-:Y:S01]  /*bb70*/  HMMA.16816.F32.BF16 R16, R8, R4, R16 ;  /* 0x000000040810723c */ /* 0x004fe20000041810 */
[----:B------:R-:W-:Y:S01]  /*bb80*/  I2FP.F32.S32 R13, R13 ;  /* 0x0000000d000d7245 */ /* 0x000fe20000201400 */
[----:B------:R-:W-:Y:S01]  /*bb90*/  FMUL.FTZ R5, R34, R184 ;  /* 0x000000b822057220 */ /* 0x000fe20000410000 */
[----:B------:R-:W-:Y:S01]  /*bba0*/  ISETP.GE.AND P5, PT, R29, R209, PT ;  /* 0x000000d11d00720c */ /* 0x000fe20003fa6270 */
[----:B----4-:R-:W-:Y:S01]  /*bbb0*/  FFMA.FTZ R12, -R224, R12, R37 ;  /* 0x0000000ce00c7223 */ /* 0x010fe20000010125 */
[----:B------:R-:W-:Y:S01]  /*bbc0*/  FSEL R36, R36, -INF , P4 ;  /* 0xff80000024247808 */ /* 0x000fe20002000000 */
[----:B-1----:R-:W-:Y:S01]  /*bbd0*/  FFMA.FTZ R151, -R224, R13, R28 ;  /* 0x0000000de0977223 */ /* 0x002fe2000001011c */
[----:B------:R-:W-:Y:S01]  /*bbe0*/  IADD3 R13, PT, PT, R136, 0xa8, -R137 ;  /* 0x000000a8880d7810 */ /* 0x000fe20007ffe889 */
[----:B------:R-:W1:Y:S01]  /*bbf0*/  MUFU.TANH R5, R5 ;  /* 0x0000000500057308 */ /* 0x000e620000002400 */
[----:B------:R-:W-:Y:S01]  /*bc00*/  FSEL R155, R36, -INF , !P5 ;  /* 0xff800000249b7808 */ /* 0x000fe20006800000 */
[----:B------:R-:W-:Y:S01]  /*bc10*/  VIADD R28, R135, 0xffffff58 ;  /* 0xffffff58871c7836 */ /* 0x000fe20000000000 */
[----:B------:R-:W-:-:S02]  /*bc20*/  ISETP.GE.AND P5, PT, R29, R208, PT ;  /* 0x000000d01d00720c */ /* 0x000fc40003fa6270 */
[----:B------:R-:W-:Y:S02]  /*bc30*/  IADD3 R4, PT, PT, R134, 0xa7, -R137 ;  /* 0x000000a786047810 */ /* 0x000fe40007ffe889 */
[----:B------:R-:W-:Y:S02]  /*bc40*/  FSEL R168, R12, -INF , P5 ;  /* 0xff8000000ca87808 */ /* 0x000fe40002800000 */
[----:B------:R-:W-:Y:S02]  /*bc50*/  IABS R12, R13 ;  /* 0x0000000d000c7213 */ /* 0x000fe40000000000 */
[----:B------:R2:W3:Y:S01]  /*bc60*/  MUFU.TANH R13, R33 ;  /* 0x00000021000d7308 */ /* 0x0004e20000002400 */
[----:B------:R-:W-:Y:S01]  /*bc70*/  ISETP.GE.AND P4, PT, R29, R207, PT ;  /* 0x000000cf1d00720c */ /* 0x000fe20003f86270 */
[----:B------:R-:W-:Y:S01]  /*bc80*/  FMUL.FTZ R29, R16, R184 ;  /* 0x000000b8101d7220 */ /* 0x000fe20000410000 */
[----:B------:R-:W-:Y:S01]  /*bc90*/  ISETP.GE.AND P5, PT, R28, R210, PT ;  /* 0x000000d21c00720c */ /* 0x000fe20003fa6270 */
[----:B------:R-:W-:Y:S01]  /*bca0*/  FMUL.FTZ R31, R17, R184 ;  /* 0x000000b8111f7220 */ /* 0x000fe20000410000 */
[----:B------:R-:W-:Y:S01]  /*bcb0*/  IABS R4, R4 ;  /* 0x0000000400047213 */ /* 0x000fe20000000000 */
[----:B------:R-:W-:Y:S01]  /*bcc0*/  FMUL.FTZ R30, R18, R184 ;  /* 0x000000b8121e7220 */ /* 0x000fe20000410000 */
[----:B------:R-:W-:Y:S01]  /*bcd0*/  FSEL R168, R168, -INF , !P4 ;  /* 0xff800000a8a87808 */ /* 0x000fe20006000000 */
[----:B------:R-:W-:Y:S01]  /*bce0*/  MUFU.TANH R29, R29 ;  /* 0x0000001d001d7308 */ /* 0x000fe20000002400 */
[----:B------:R-:W-:Y:S01]  /*bcf0*/  I2FP.F32.S32 R12, R12 ;  /* 0x0000000c000c7245 */ /* 0x000fe20000201400 */
[----:B------:R-:W-:Y:S01]  /*bd00*/  FMUL.FTZ R32, R19, R184 ;  /* 0x000000b813207220 */ /* 0x000fe20000410000 */
[----:B------:R-:W-:-:S02]  /*bd10*/  ISETP.GE.AND P4, PT, R28, R209, PT ;  /* 0x000000d11c00720c */ /* 0x000fc40003f86270 */
[----:B------:R-:W-:Y:S01]  /*bd20*/  FSEL R151, R151, -INF , P5 ;  /* 0xff80000097977808 */ /* 0x000fe20002800000 */
[----:B-1----:R-:W-:Y:S01]  /*bd30*/  FFMA.FTZ R5, -R224, R12, R5 ;  /* 0x0000000ce0057223 */ /* 0x002fe20000010105 */
[----:B------:R-:W-:Y:S01]  /*bd40*/  I2FP.F32.S32 R153, R4 ;  /* 0x0000000400997245 */ /* 0x000fe20000201400 */
[----:B------:R-:W-:Y:S01]  /*bd50*/  VIADD R4, R135, 0xffffff59 ;  /* 0xffffff5987047836 */ /* 0x000fe20000000000 */
[----:B------:R-:W-:Y:S01]  /*bd60*/  FSEL R151, R151, -INF , !P4 ;  /* 0xff80000097977808 */ /* 0x000fe20006000000 */
[----:B--2---:R-:W-:Y:S01]  /*bd70*/  FMUL.FTZ R33, R35, R184 ;  /* 0x000000b823217220 */ /* 0x004fe20000410000 */
[----:B------:R-:W-:Y:S01]  /*bd80*/  ISETP.GE.AND P4, PT, R28, R208, PT ;  /* 0x000000d01c00720c */ /* 0x000fe20003f86270 */
[----:B---3--:R-:W-:Y:S01]  /*bd90*/  FFMA.FTZ R153, -R224, R153, R13 ;  /* 0x00000099e0997223 */ /* 0x008fe2000001010d */
[----:B------:R-:W-:Y:S01]  /*bda0*/  ISETP.GE.AND P5, PT, R28, R207, PT ;  /* 0x000000cf1c00720c */ /* 0x000fe20003fa6270 */
[----:B------:R-:W1:Y:S01]  /*bdb0*/  LDSM.16.M88.4 R12, [R186+0x8c00] ;  /* 0x008c0000ba0c783b */ /* 0x000e620000000200 */
[----:B------:R-:W-:Y:S01]  /*bdc0*/  FSEL R5, R5, -INF , P4 ;  /* 0xff80000005057808 */ /* 0x000fe20002000000 */
[----:B------:R-:W2:Y:S01]  /*bdd0*/  MUFU.TANH R33, R33 ;  /* 0x0000002100217308 */ /* 0x000ea20000002400 */
[----:B------:R-:W-:-:S02]  /*bde0*/  ISETP.GE.AND P4, PT, R4, R210, PT ;  /* 0x000000d20400720c */ /* 0x000fc40003f86270 */
[----:B------:R-:W-:Y:S02]  /*bdf0*/  FSEL R158, R5, -INF , !P5 ;  /* 0xff800000059e7808 */ /* 0x000fe40006800000 */
[----:B------:R-:W-:Y:S02]  /*be00*/  ISETP.GE.AND P5, PT, R4, R209, PT ;  /* 0x000000d10400720c */ /* 0x000fe40003fa6270 */
[----:B------:R-:W-:Y:S01]  /*be10*/  FSEL R153, R153, -INF , P4 ;  /* 0xff80000099997808 */ /* 0x000fe20002000000 */
[----:B------:R-:W3:Y:S01]  /*be20*/  MUFU.TANH R31, R31 ;  /* 0x0000001f001f7308 */ /* 0x000ee20000002400 */
[--C-:B------:R-:W-:Y:S02]  /*be30*/  IADD3 R16, PT, PT, R136, 0xa7, -R137.reuse ;  /* 0x000000a788107810 */ /* 0x100fe40007ffe889 */
[----:B------:R-:W-:Y:S02]  /*be40*/  FSEL R153, R153, -INF , !P5 ;  /* 0xff80000099997808 */ /* 0x000fe40006800000 */
[----:B------:R-:W-:-:S02]  /*be50*/  IADD3 R28, PT, PT, R134, 0xa0, -R137 ;  /* 0x000000a0861c7810 */ /* 0x000fc40007ffe889 */
[C---:B------:R-:W-:Y:S01]  /*be60*/  ISETP.GE.AND P4, PT, R4.reuse, R207, PT ;  /* 0x000000cf0400720c */ /* 0x040fe20003f86270 */
[----:B------:R-:W4:Y:S01]  /*be70*/  MUFU.TANH R30, R30 ;  /* 0x0000001e001e7308 */ /* 0x000f220000002400 */
[----:B------:R-:W-:Y:S02]  /*be80*/  ISETP.GE.AND P5, PT, R4, R208, PT ;  /* 0x000000d00400720c */ /* 0x000fe40003fa6270 */
[----:B------:R-:W-:Y:S01]  /*be90*/  IABS R16, R16 ;  /* 0x0000001000107213 */ /* 0x000fe20000000000 */
[----:B------:R-:W-:Y:S01]  /*bea0*/  HMMA.16816.F32.BF16 R4, R8, R6, R24 ;  /* 0x000000060804723c */ /* 0x000fe20000041818 */
[----:B------:R-:W-:Y:S01]  /*beb0*/  IABS R28, R28 ;  /* 0x0000001c001c7213 */ /* 0x000fe20000000000 */
[----:B------:R-:W-:Y:S01]  /*bec0*/  VIADD R24, R135, 0xffffff60 ;  /* 0xffffff6087187836 */ /* 0x000fe20000000000 */
[----:B------:R-:W-:Y:S02]  /*bed0*/  I2FP.F32.S32 R16, R16 ;  /* 0x0000001000107245 */ /* 0x000fe40000201400 */
[----:B------:R-:W-:-:S02]  /*bee0*/  IADD3 R26, PT, PT, R134, 0x9f, -R137 ;  /* 0x0000009f861a7810 */ /* 0x000fc40007ffe889 */
[----:B------:R-:W-:Y:S01]  /*bef0*/  I2FP.F32.S32 R28, R28 ;  /* 0x0000001c001c7245 */ /* 0x000fe20000201400 */
[----:B--2---:R-:W-:Y:S01]  /*bf00*/  FFMA.FTZ R33, -R224, R16, R33 ;  /* 0x00000010e0217223 */ /* 0x004fe20000010121 */
[----:B------:R-:W-:Y:S01]  /*bf10*/  IABS R26, R26 ;  /* 0x0000001a001a7213 */ /* 0x000fe20000000000 */
[----:B------:R-:W2:Y:S01]  /*bf20*/  LDSM.16.M88.4 R16, [R187+0x8c00] ;  /* 0x008c0000bb10783b */ /* 0x000ea20000000200 */
[----:B------:R-:W-:Y:S01]  /*bf30*/  IADD3 R25, PT, PT, R136, 0xa0, -R137 ;  /* 0x000000a088197810 */ /* 0x000fe20007ffe889 */
[----:B------:R-:W-:Y:S01]  /*bf40*/  FFMA.FTZ R29, -R224, R28, R29 ;  /* 0x0000001ce01d7223 */ /* 0x000fe2000001011d */
[----:B------:R-:W-:Y:S01]  /*bf50*/  I2FP.F32.S32 R28, R26 ;  /* 0x0000001a001c7245 */ /* 0x000fe20000201400 */
[----:B------:R-:W-:-:S04]  /*bf60*/  DEPBAR.LE SB0, 0x0 ;  /* 0x000080000000791a */ /* 0x000fc80000000000 */
[----:B------:R-:W-:Y:S01]  /*bf70*/  FSEL R33, R33, -INF , P5 ;  /* 0xff80000021217808 */ /* 0x000fe20002800000 */
[----:B---3--:R-:W-:Y:S01]  /*bf80*/  FFMA.FTZ R28, -R224, R28, R31 ;  /* 0x0000001ce01c7223 */ /* 0x008fe2000001011f */
[----:B------:R-:W-:Y:S01]  /*bf90*/  ISETP.GE.AND P5, PT, R24, R210, PT ;  /* 0x000000d21800720c */ /* 0x000fe20003fa6270 */
[-C--:B------:R-:W-:Y:S01]  /*bfa0*/  FMUL.FTZ R31, R4, R184.reuse ;  /* 0x000000b8041f7220 */ /* 0x080fe20000410000 */
[----:B------:R-:W-:Y:S01]  /*bfb0*/  FSEL R156, R33, -INF , !P4 ;  /* 0xff800000219c7808 */ /* 0x000fe20006000000 */
[-C--:B------:R-:W-:Y:S01]  /*bfc0*/  FMUL.FTZ R6, R6, R184.reuse ;  /* 0x000000b806067220 */ /* 0x080fe20000410000 */
[----:B------:R-:W-:Y:S01]  /*bfd0*/  IABS R25, R25 ;  /* 0x0000001900197213 */ /* 0x000fe20000000000 */
[-C--:B------:R-:W-:Y:S01]  /*bfe0*/  FMUL.FTZ R5, R5, R184.reuse ;  /* 0x000000b805057220 */ /* 0x080fe20000410000 */
[----:B------:R-:W-:Y:S01]  /*bff0*/  ISETP.GE.AND P4, PT, R24, R209, PT ;  /* 0x000000d11800720c */ /* 0x000fe20003f86270 */
[----:B------:R-:W3:Y:S01]  /*c000*/  MUFU.TANH R31, R31 ;  /* 0x0000001f001f7308 */ /* 0x000ee20000002400 */
[----:B------:R-:W-:Y:S01]  /*c010*/  FSEL R29, R29, -INF , P5 ;  /* 0xff8000001d1d7808 */ /* 0x000fe20002800000 */
[----:B------:R-:W-:Y:S01]  /*c020*/  FMUL.FTZ R7, R7, R184 ;  /* 0x000000b807077220 */ /* 0x000fe20000410000 */
[----:B------:R-:W-:Y:S01]  /*c030*/  I2FP.F32.S32 R33, R25 ;  /* 0x0000001900217245 */ /* 0x000fe20000201400 */
[----:B-1----:R-:W-:Y:S01]  /*c040*/  HMMA.16816.F32.BF16 R160, R20, R14, R160 ;  /* 0x0000000e14a0723c */ /* 0x002fe200000418a0 */
[----:B------:R-:W-:-:S02]  /*c050*/  FSEL R149, R29, -INF , !P4 ;  /* 0xff8000001d957808 */ /* 0x000fc40006000000 */
[C---:B------:R-:W-:Y:S01]  /*c060*/  ISETP.GE.AND P5, PT, R24.reuse, R207, PT ;  /* 0x000000cf1800720c */ /* 0x040fe20003fa6270 */
[----:B------:R-:W1:Y:S01]  /*c070*/  MUFU.TANH R29, R32 ;  /* 0x00000020001d7308 */ /* 0x000e620000002400 */
[----:B------:R-:W-:Y:S01]  /*c080*/  BAR.SYNC.DEFER_BLOCKING 0x0 ;  /* 0x0000000000007b1d */ /* 0x000fe20000010000 */
[----:B------:R-:W-:Y:S01]  /*c090*/  ISETP.GE.AND P4, PT, R24, R208, PT ;  /* 0x000000d01800720c */ /* 0x000fe20003f86270 */
[----:B----4-:R-:W-:Y:S01]  /*c0a0*/  FFMA.FTZ R30, -R224, R33, R30 ;  /* 0x00000021e01e7223 */ /* 0x010fe2000001011e */
[----:B------:R-:W-:Y:S01]  /*c0b0*/  HMMA.16816.F32.BF16 R24, R20, R12, R164 ;  /* 0x0000000c1418723c */ /* 0x000fe200000418a4 */
[--C-:B------:R-:W-:Y:S01]  /*c0c0*/  IADD3 R13, PT, PT, R134, 0x98, -R137.reuse ;  /* 0x00000098860d7810 */ /* 0x100fe20007ffe889 */
[----:B------:R-:W-:Y:S01]  /*c0d0*/  VIADD R12, R135, 0xffffff61 ;  /* 0xffffff61870c7836 */ /* 0x000fe20000000000 */
[----:B------:R-:W-:Y:S01]  /*c0e0*/  IADD3 R4, PT, PT, R136, 0x9f, -R137 ;  /* 0x0000009f88047810 */ /* 0x000fe20007ffe889 */
[----:B------:R-:W-:Y:S01]  /*c0f0*/  MUFU.TANH R5, R5 ;  /* 0x0000000500057308 */ /* 0x000fe20000002400 */
[----:B------:R-:W-:-:S02]  /*c100*/  IABS R13, R13 ;  /* 0x0000000d000d7213 */ /* 0x000fc40000000000 */
[----:B------:R-:W-:Y:S02]  /*c110*/  FSEL R152, R30, -INF , P4 ;  /* 0xff8000001e987808 */ /* 0x000fe40002000000 */
[----:B------:R-:W-:Y:S02]  /*c120*/  ISETP.GE.AND P4, PT, R12, R210, PT ;  /* 0x000000d20c00720c */ /* 0x000fe40003f86270 */
[----:B------:R-:W-:Y:S01]  /*c130*/  IABS R4, R4 ;  /* 0x0000000400047213 */ /* 0x000fe20000000000 */
[----:B------:R-:W-:Y:S01]  /*c140*/  MUFU.TANH R7, R7 ;  /* 0x0000000700077308 */ /* 0x000fe20000002400 */
[----:B------:R-:W-:Y:S01]  /*c150*/  I2FP.F32.S32 R13, R13 ;  /* 0x0000000d000d7245 */ /* 0x000fe20000201400 */
[C---:B--2---:R-:W-:Y:S01]  /*c160*/  HMMA.16816.F32.BF16 R160, R8.reuse, R18, R160 ;  /* 0x0000001208a0723c */ /* 0x044fe200000418a0 */
[----:B------:R-:W-:Y:S02]  /*c170*/  FSEL R152, R152, -INF , !P5 ;  /* 0xff80000098987808 */ /* 0x000fe40006800000 */
[----:B------:R-:W-:Y:S01]  /*c180*/  ISETP.GE.AND P5, PT, R12, R209, PT ;  /* 0x000000d10c00720c */ /* 0x000fe20003fa6270 */
[----:B---3--:R-:W-:Y:S01]  /*c190*/  FFMA.FTZ R31, -R224, R13, R31 ;  /* 0x0000000de01f7223 */ /* 0x008fe2000001011f */
[----:B------:R-:W-:Y:S01]  /*c1a0*/  FSEL R28, R28, -INF , P4 ;  /* 0xff8000001c1c7808 */ /* 0x000fe20002000000 */
[----:B------:R2:W3:Y:S01]  /*c1b0*/  MUFU.TANH R13, R6 ;  /* 0x00000006000d7308 */ /* 0x0004e20000002400 */
[----:B------:R-:W-:Y:S01]  /*c1c0*/  I2FP.F32.S32 R4, R4 ;  /* 0x0000000400047245 */ /* 0x000fe20000201400 */
[----:B------:R-:W-:Y:S01]  /*c1d0*/  HMMA.16816.F32.BF16 R24, R8, R16, R24 ;  /* 0x000000100818723c */ /* 0x000fe20000041818 */
[----:B------:R-:W-:-:S02]  /*c1e0*/  FSEL R147, R28, -INF , !P5 ;  /* 0xff8000001c937808 */ /* 0x000fc40006800000 */
[----:B------:R-:W-:Y:S01]  /*c1f0*/  ISETP.GE.AND P4, PT, R12, R207, PT ;  /* 0x000000cf0c00720c */ /* 0x000fe20003f86270 */
[----:B-1----:R-:W-:Y:S01]  /*c200*/  FFMA.FTZ R29, -R224, R4, R29 ;  /* 0x00000004e01d7223 */ /* 0x002fe2000001011d */
[----:B------:R-:W-:Y:S01]  /*c210*/  ISETP.GE.AND P5, PT, R12, R208, PT ;  /* 0x000000d00c00720c */ /* 0x000fe20003fa6270 */
[----:B------:R-:W-:Y:S01]  /*c220*/  VIADD R12, R135, 0xffffff68 ;  /* 0xffffff68870c7836 */ /* 0x000fe20000000000 */
[--C-:B------:R-:W-:Y:S02]  /*c230*/  IADD3 R4, PT, PT, R136, 0x98, -R137.reuse ;  /* 0x0000009888047810 */ /* 0x100fe40007ffe889 */
[----:B------:R-:W-:Y:S02]  /*c240*/  FSEL R150, R29, -INF , P5 ;  /* 0xff8000001d967808 */ /* 0x000fe40002800000 */
[----:B------:R-:W-:Y:S01]  /*c250*/  IABS R4, R4 ;  /* 0x0000000400047213 */ /* 0x000fe20000000000 */
[----:B------:R-:W-:Y:S01]  /*c260*/  FMUL.FTZ R162, R162, R184 ;  /* 0x000000b8a2a27220 */ /* 0x000fe20000410000 */
[----:B------:R-:W-:Y:S01]  /*c270*/  ISETP.GE.AND P5, PT, R12, R210, PT ;  /* 0x000000d20c00720c */ /* 0x000fe20003fa6270 */
[-C--:B------:R-:W-:Y:S01]  /*c280*/  FMUL.FTZ R161, R161, R184.reuse ;  /* 0x000000b8a1a17220 */ /* 0x080fe20000410000 */
[----:B------:R-:W-:Y:S01]  /*c290*/  IADD3 R16, PT, PT, R134, 0x97, -R137 ;  /* 0x0000009786107810 */ /* 0x000fe20007ffe889 */
[----:B------:R-:W-:Y:S01]  /*c2a0*/  FMUL.FTZ R163, R163, R184 ;  /* 0x000000b8a3a37220 */ /* 0x000fe20000410000 */
[----:B------:R-:W-:-:S02]  /*c2b0*/  FSEL R150, R150, -INF , !P4 ;  /* 0xff80000096967808 */ /* 0x000fc40006000000 */
[----:B------:R-:W-:Y:S01]  /*c2c0*/  I2FP.F32.S32 R4, R4 ;  /* 0x0000000400047245 */ /* 0x000fe20000201400 */
[-C--:B------:R-:W-:Y:S01]  /*c2d0*/  FMUL.FTZ R24, R24, R184.reuse ;  /* 0x000000b818187220 */ /* 0x080fe20000410000 */
[----:B------:R-:W-:Y:S01]  /*c2e0*/  ISETP.GE.AND P4, PT, R12, R209, PT ;  /* 0x000000d10c00720c */ /* 0x000fe20003f86270 */
[----:B------:R-:W-:Y:S01]  /*c2f0*/  FMUL.FTZ R26, R26, R184 ;  /* 0x000000b81a1a7220 */ /* 0x000fe20000410000 */
[----:B--2---:R-:W-:Y:S01]  /*c300*/  IABS R6, R16 ;  /* 0x0000001000067213 */ /* 0x004fe20000000000 */
[----:B---3--:R-:W-:Y:S01]  /*c310*/  FFMA.FTZ R13, -R224, R4, R13 ;  /* 0x00000004e00d7223 */ /* 0x008fe2000001010d */
[----:B------:R-:W-:Y:S01]  /*c320*/  FSEL R31, R31, -INF , P5 ;  /* 0xff8000001f1f7808 */ /* 0x000fe20002800000 */
[----:B------:R-:W-:Y:S01]  /*c330*/  VIADD R4, R135, 0xffffff69 ;  /* 0xffffff6987047836 */ /* 0x000fe20000000000 */
[----:B------:R-:W-:Y:S01]  /*c340*/  I2FP.F32.S32 R6, R6 ;  /* 0x0000000600067245 */ /* 0x000fe20000201400 */
[----:B------:R-:W-:Y:S01]  /*c350*/  MUFU.TANH R9, R26 ;  /* 0x0000001a00097308 */ /* 0x000fe20000002400 */
[----:B------:R-:W-:-:S02]  /*c360*/  FSEL R145, R31, -INF , !P4 ;  /* 0xff8000001f917808 */ /* 0x000fc40006000000 */
[----:B------:R-:W-:Y:S01]  /*c370*/  ISETP.GE.AND P4, PT, R12, R208, PT ;  /* 0x000000d00c00720c */ /* 0x000fe20003f86270 */
[----:B------:R-:W-:Y:S01]  /*c380*/  FFMA.FTZ R143, -R224, R6, R5 ;  /* 0x00000006e08f7223 */ /* 0x000fe20000010105 */
[----:B------:R-:W-:Y:S02]  /*c390*/  ISETP.GE.AND P5, PT, R12, R207, PT ;  /* 0x000000cf0c00720c */ /* 0x000fe40003fa6270 */
[----:B------:R-:W-:Y:S01]  /*c3a0*/  FSEL R154, R13, -INF , P4 ;  /* 0xff8000000d9a7808 */ /* 0x000fe20002000000 */
[----:B------:R-:W-:Y:S01]  /*c3b0*/  MUFU.TANH R161, R161 ;  /* 0x000000a100a17308 */ /* 0x000fe20000002400 */
[----:B------:R-:W-:Y:S02]  /*c3c0*/  ISETP.GE.AND P4, PT, R4, R210, PT ;  /* 0x000000d20400720c */ /* 0x000fe40003f86270 */
[----:B------:R-:W-:Y:S02]  /*c3d0*/  IADD3 R6, PT, PT, R136, 0x97, -R137 ;  /* 0x0000009788067810 */ /* 0x000fe40007ffe889 */
[----:B------:R-:W-:-:S02]  /*c3e0*/  FSEL R154, R154, -INF , !P5 ;  /* 0xff8000009a9a7808 */ /* 0x000fc40006800000 */
[C---:B------:R-:W-:Y:S01]  /*c3f0*/  ISETP.GE.AND P5, PT, R4.reuse, R209, PT ;  /* 0x000000d10400720c */ /* 0x040fe20003fa6270 */
[----:B------:R-:W1:Y:S01]  /*c400*/  MUFU.TANH R13, R24 ;  /* 0x00000018000d7308 */ /* 0x000e620000002400 */
[----:B------:R-:W-:Y:S02]  /*c410*/  FSEL R143, R143, -INF , P4 ;  /* 0xff8000008f8f7808 */ /* 0x000fe40002000000 */
[----:B------:R-:W-:Y:S02]  /*c420*/  IABS R6, R6 ;  /* 0x0000000600067213 */ /* 0x000fe40000000000 */
[----:B------:R-:W-:Y:S02]  /*c430*/  FSEL R143, R143, -INF , !P5 ;  /* 0xff8000008f8f7808 */ /* 0x000fe40006800000 */
[C---:B------:R-:W-:Y:S01]  /*c440*/  ISETP.GE.AND P4, PT, R4.reuse, R207, PT ;  /* 0x000000cf0400720c */ /* 0x040fe20003f86270 */
[----:B------:R-:W-:Y:S01]  /*c450*/  MUFU.TANH R163, R163 ;  /* 0x000000a300a37308 */ /* 0x000fe20000002400 */
[----:B------:R-:W-:-:S02]  /*c460*/  ISETP.GE.AND P5, PT, R4, R208, PT ;  /* 0x000000d00400720c */ /* 0x000fc40003fa6270 */
[----:B------:R-:W-:Y:S02]  /*c470*/  I2FP.F32.S32 R4, R6 ;  /* 0x0000000600047245 */ /* 0x000fe40000201400 */
[--C-:B------:R-:W-:Y:S02]  /*c480*/  IADD3 R5, PT, PT, R134, 0x90, -R137.reuse ;  /* 0x0000009086057810 */ /* 0x100fe40007ffe889 */
[----:B------:R-:W-:Y:S01]  /*c490*/  IADD3 R6, PT, PT, R136, 0x90, -R137 ;  /* 0x0000009088067810 */ /* 0x000fe20007ffe889 */
[----:B------:R-:W-:Y:S01]  /*c4a0*/  FFMA.FTZ R148, -R224, R4, R7 ;  /* 0x00000004e0947223 */ /* 0x000fe20000010107 */
[----:B------:R-:W-:Y:S01]  /*c4b0*/  IABS R5, R5 ;  /* 0x0000000500057213 */ /* 0x000fe20000000000 */
[----:B------:R-:W-:Y:S01]  /*c4c0*/  FMUL.FTZ R7, R25, R184 ;  /* 0x000000b819077220 */ /* 0x000fe20000410000 */
[----:B------:R-:W-:Y:S01]  /*c4d0*/  VIADD R4, R135, 0xffffff70 ;  /* 0xffffff7087047836 */ /* 0x000fe20000000000 */
[----:B------:R-:W-:Y:S02]  /*c4e0*/  IABS R8, R6 ;  /* 0x0000000600087213 */ /* 0x000fe40000000000 */
[----:B------:R-:W-:-:S02]  /*c4f0*/  I2FP.F32.S32 R5, R5 ;  /* 0x0000000500057245 */ /* 0x000fc40000201400 */
[----:B------:R-:W2:Y:S01]  /*c500*/  MUFU.TANH R7, R7 ;  /* 0x0000000700077308 */ /* 0x000ea20000002400 */
[----:B------:R-:W-:Y:S02]  /*c510*/  FSEL R148, R148, -INF , P5 ;  /* 0xff80000094947808 */ /* 0x000fe40002800000 */
[----:B-1----:R-:W-:Y:S01]  /*c520*/  FFMA.FTZ R5, -R224, R5, R13 ;  /* 0x00000005e0057223 */ /* 0x002fe2000001010d */
[----:B------:R-:W-:Y:S02]  /*c530*/  ISETP.GE.AND P5, PT, R4, R210, PT ;  /* 0x000000d20400720c */ /* 0x000fe40003fa6270 */
[----:B------:R-:W-:Y:S02]  /*c540*/  IADD3 R6, PT, PT, R134, 0x8f, -R137 ;  /* 0x0000008f86067810 */ /* 0x000fe40007ffe889 */
[----:B------:R-:W-:Y:S02]  /*c550*/  FSEL R148, R148, -INF , !P4 ;  /* 0xff80000094947808 */ /* 0x000fe40006000000 */
[----:B------:R-:W-:-:S02]  /*c560*/  I2FP.F32.S32 R8, R8 ;  /* 0x0000000800087245 */ /* 0x000fc40000201400 */
[----:B------:R-:W-:Y:S02]  /*c570*/  ISETP.GE.AND P4, PT, R4, R209, PT ;  /* 0x000000d10400720c */ /* 0x000fe40003f86270 */
[----:B------:R-:W-:Y:S01]  /*c580*/  FSEL R5, R5, -INF , P5 ;  /* 0xff80000005057808 */ /* 0x000fe20002800000 */
[----:B------:R-:W-:Y:S01]  /*c590*/  FFMA.FTZ R8, -R224, R8, R9 ;  /* 0x00000008e0087223 */ /* 0x000fe20000010109 */
[----:B------:R-:W-:Y:S01]  /*c5a0*/  IABS R6, R6 ;  /* 0x0000000600067213 */ /* 0x000fe20000000000 */
[----:B------:R-:W-:Y:S01]  /*c5b0*/  MUFU.TANH R9, R162 ;  /* 0x000000a200097308 */ /* 0x000fe20000002400 */
[----:B------:R-:W-:Y:S01]  /*c5c0*/  FSEL R126, R5, -INF , !P4 ;  /* 0xff800000057e7808 */ /* 0x000fe20006000000 */
[----:B------:R-:W-:Y:S01]  /*c5d0*/  FMUL.FTZ R5, R27, R184 ;  /* 0x000000b81b057220 */ /* 0x000fe20000410000 */
[----:B------:R-:W-:Y:S02]  /*c5e0*/  ISETP.GE.AND P5, PT, R4, R208, PT ;  /* 0x000000d00400720c */ /* 0x000fe40003fa6270 */
[----:B------:R-:W-:-:S02]  /*c5f0*/  I2FP.F32.S32 R6, R6 ;  /* 0x0000000600067245 */ /* 0x000fc40000201400 */
[----:B------:R-:W-:Y:S01]  /*c600*/  ISETP.GE.AND P4, PT, R4, R207, PT ;  /* 0x000000cf0400720c */ /* 0x000fe20003f86270 */
[----:B------:R-:W-:Y:S01]  /*c610*/  VIADD R4, R135, 0xffffff71 ;  /* 0xffffff7187047836 */ /* 0x000fe20000000000 */
[----:B------:R-:W-:Y:S01]  /*c620*/  FSEL R8, R8, -INF , P5 ;  /* 0xff80000008087808 */ /* 0x000fe20002800000 */
[----:B--2---:R-:W-:Y:S01]  /*c630*/  FFMA.FTZ R6, -R224, R6, R7 ;  /* 0x00000006e0067223 */ /* 0x004fe20000010107 */
[----:B------:R-:W1:Y:S01]  /*c640*/  MUFU.TANH R5, R5 ;  /* 0x0000000500057308 */ /* 0x000e620000002400 */
[----:B------:R-:W-:Y:S01]  /*c650*/  FMUL.FTZ R7, R160, R184 ;  /* 0x000000b8a0077220 */ /* 0x000fe20000410000 */
[----:B------:R-:W-:Y:S02]  /*c660*/  ISETP.GE.AND P5, PT, R4, R210, PT ;  /* 0x000000d20400720c */ /* 0x000fe40003fa6270 */
[----:B------:R-:W-:Y:S02]  /*c670*/  FSEL R146, R8, -INF , !P4 ;  /* 0xff80000008927808 */ /* 0x000fe40006000000 */
[----:B------:R-:W-:-:S02]  /*c680*/  ISETP.GE.AND P4, PT, R4, R209, PT ;  /* 0x000000d10400720c */ /* 0x000fc40003f86270 */
[----:B------:R-:W-:Y:S01]  /*c690*/  FSEL R6, R6, -INF , P5 ;  /* 0xff80000006067808 */ /* 0x000fe20002800000 */
[----:B------:R-:W2:Y:S01]  /*c6a0*/  MUFU.TANH R7, R7 ;  /* 0x0000000700077308 */ /* 0x000ea20000002400 */
[----:B------:R-:W-:Y:S02]  /*c6b0*/  ISETP.GE.AND P5, PT, R4, R207, PT ;  /* 0x000000cf0400720c */ /* 0x000fe40003fa6270 */
[----:B------:R-:W-:Y:S02]  /*c6c0*/  FSEL R125, R6, -INF , !P4 ;  /* 0xff800000067d7808 */ /* 0x000fe40006000000 */
[----:B------:R-:W-:Y:S02]  /*c6d0*/  ISETP.GE.AND P4, PT, R4, R208, PT ;  /* 0x000000d00400720c */ /* 0x000fe40003f86270 */
[--C-:B------:R-:W-:Y:S02]  /*c6e0*/  IADD3 R4, PT, PT, R136, 0x8f, -R137.reuse ;  /* 0x0000008f88047810 */ /* 0x100fe40007ffe889 */
[----:B------:R-:W-:-:S02]  /*c6f0*/  IADD3 R6, PT, PT, R134, 0x88, -R137 ;  /* 0x0000008886067810 */ /* 0x000fc40007ffe889 */
[----:B------:R-:W-:Y:S02]  /*c700*/  IABS R4, R4 ;  /* 0x0000000400047213 */ /* 0x000fe40000000000 */
[----:B------:R-:W-:Y:S02]  /*c710*/  IABS R6, R6 ;  /* 0x0000000600067213 */ /* 0x000fe40000000000 */
[----:B------:R-:W-:Y:S02]  /*c720*/  I2FP.F32.S32 R4, R4 ;  /* 0x0000000400047245 */ /* 0x000fe40000201400 */
[----:B------:R-:W-:Y:S02]  /*c730*/  IADD3 R134, PT, PT, R134, 0x87, -R137 ;  /* 0x0000008786867810 */ /* 0x000fe40007ffe889 */
[----:B------:R-:W-:Y:S01]  /*c740*/  I2FP.F32.S32 R6, R6 ;  /* 0x0000000600067245 */ /* 0x000fe20000201400 */
[----:B-1----:R-:W-:Y:S01]  /*c750*/  FFMA.FTZ R5, -R224, R4, R5 ;  /* 0x00000004e0057223 */ /* 0x002fe20000010105 */
[----:B------:R-:W-:Y:S01]  /*c760*/  IADD3 R8, PT, PT, R136, 0x88, -R137 ;  /* 0x0000008888087810 */ /* 0x000fe20007ffe889 */
[----:B------:R-:W-:Y:S01]  /*c770*/  VIADD R4, R135, 0xffffff78 ;  /* 0xffffff7887047836 */ /* 0x000fe20000000000 */
[----:B------:R-:W-:Y:S01]  /*c780*/  IABS R134, R134 ;  /* 0x0000008600867213 */ /* 0x000fe20000000000 */
[----:B--2---:R-:W-:Y:S01]  /*c790*/  FFMA.FTZ R6, -R224, R6, R7 ;  /* 0x00000006e0067223 */ /* 0x004fe20000010107 */
[----:B------:R-:W-:Y:S01]  /*c7a0*/  FSEL R5, R5, -INF , P4 ;  /* 0xff80000005057808 */ /* 0x000fe20002000000 */
[----:B------:R-:W-:Y:S01]  /*c7b0*/  VIADD R135, R135, 0xffffff79 ;  /* 0xffffff7987877836 */ /* 0x000fe20000000000 */
[----:B------:R-:W-:-:S02]  /*c7c0*/  IABS R8, R8 ;  /* 0x0000000800087213 */ /* 0x000fc40000000000 */
[C---:B------:R-:W-:Y:S02]  /*c7d0*/  ISETP.GE.AND P4, PT, R4.reuse, R210, PT ;  /* 0x000000d20400720c */ /* 0x040fe40003f86270 */
[----:B------:R-:W-:Y:S01]  /*c7e0*/  FSEL R144, R5, -INF , !P5 ;  /* 0xff80000005907808 */ /* 0x000fe20006800000 */
[----:B------:R-:W-:Y:S01]  /*c7f0*/  IMAD.MOV.U32 R5, RZ, RZ, R134 ;  /* 0x000000ffff057224 */ /* 0x000fe200078e0086 */
[----:B------:R-:W-:Y:S02]  /*c800*/  I2FP.F32.S32 R8, R8 ;  /* 0x0000000800087245 */ /* 0x000fe40000201400 */
[----:B------:R-:W-:Y:S02]  /*c810*/  ISETP.GE.AND P5, PT, R4, R209, PT ;  /* 0x000000d10400720c */ /* 0x000fe40003fa6270 */
[----:B------:R-:W-:Y:S01]  /*c820*/  FSEL R6, R6, -INF , P4 ;  /* 0xff80000006067808 */ /* 0x000fe20002000000 */
[----:B------:R-:W-:Y:S01]  /*c830*/  FFMA.FTZ R8, -R224, R8, R9 ;  /* 0x00000008e0087223 */ /* 0x000fe20000010109 */
[----:B------:R-:W-:-:S02]  /*c840*/  IADD3 R136, PT, PT, R136, 0x87, -R137 ;  /* 0x0000008788887810 */ /* 0x000fc40007ffe889 */
[----:B------:R-:W-:Y:S02]  /*c850*/  I2FP.F32.S32 R5, R5 ;  /* 0x0000000500057245 */ /* 0x000fe40000201400 */
[----:B------:R-:W-:Y:S02]  /*c860*/  FSEL R124, R6, -INF , !P5 ;  /* 0xff800000067c7808 */ /* 0x000fe40006800000 */
[----:B------:R-:W-:Y:S01]  /*c870*/  IABS R136, R136 ;  /* 0x0000008800887213 */ /* 0x000fe20000000000 */
[----:B------:R-:W-:Y:S01]  /*c880*/  FFMA.FTZ R5, -R224, R5, R161 ;  /* 0x00000005e0057223 */ /* 0x000fe200000101a1 */
[----:B------:R-:W-:Y:S02]  /*c890*/  ISETP.GE.AND P5, PT, R4, R208, PT ;  /* 0x000000d00400720c */ /* 0x000fe40003fa6270 */
[----:B------:R-:W-:Y:S02]  /*c8a0*/  I2FP.F32.S32 R136, R136 ;  /* 0x0000008800887245 */ /* 0x000fe40000201400 */
[----:B------:R-:W-:-:S02]  /*c8b0*/  FSEL R8, R8, -INF , P5 ;  /* 0xff80000008087808 */ /* 0x000fc40002800000 */
[----:B------:R-:W-:Y:S01]  /*c8c0*/  ISETP.GE.AND P5, PT, R135, R210, PT ;  /* 0x000000d28700720c */ /* 0x000fe20003fa6270 */
[----:B------:R-:W-:Y:S01]  /*c8d0*/  FFMA.FTZ R163, -R224, R136, R163 ;  /* 0x00000088e0a37223 */ /* 0x000fe200000101a3 */
[----:B------:R-:W-:Y:S02]  /*c8e0*/  ISETP.GE.AND P4, PT, R4, R207, PT ;  /* 0x000000cf0400720c */ /* 0x000fe40003f86270 */
[----:B------:R-:W-:Y:S02]  /*c8f0*/  FSEL R123, R5, -INF , P5 ;  /* 0xff800000057b7808 */ /* 0x000fe40002800000 */
[----:B------:R-:W-:Y:S02]  /*c900*/  ISETP.GE.AND P5, PT, R135, R208, PT ;  /* 0x000000d08700720c */ /* 0x000fe40003fa6270 */
[----:B------:R-:W-:Y:S02]  /*c910*/  FSEL R122, R8, -INF , !P4 ;  /* 0xff800000087a7808 */ /* 0x000fe40006000000 */
[----:B------:R-:W-:-:S02]  /*c920*/  FSEL R121, R163, -INF , P5 ;  /* 0xff800000a3797808 */ /* 0x000fc40002800000 */
        /* <DEDUP_REMOVED lines=70> */
.L_x_4753:
        /* <DEDUP_REMOVED lines=8> */
.L_x_4754:
[----:B------:R-:W-:Y:S05]  /*ce10*/  BSYNC.RECONVERGENT B0 ;  /* 0x0000000000007941 */ /* 0x000fea0003800200 */
.L_x_4752:
        /* <DEDUP_REMOVED lines=69> */
.L_x_4751:
[----:B------:R-:W-:Y:S05]  /*d270*/  BSYNC.RECONVERGENT B1 ;  /* 0x0000000000017941 */ /* 0x000fea0003800200 */
.L_x_4750:
        /* <DEDUP_REMOVED lines=35> */
[----:B------:R-:W-:-:S03]  /*d4b0*/  @P5 IADD3 R54, PT, PT, R54, -0x3, RZ ;  /* 0xfffffffd36365810 */ /* 0x000fc60007ffe0ff */
[----:B------:R-:W3:Y:S04]  /*d4c0*/  SHFL.BFLY PT, R5, R8, 0x2, 0x1f ;  /* 0x0c401f0008057f89 */ /* 0x000ee800000e0000 */
[----:B------:R-:W-:Y:S04]  /*d4d0*/  LDSM.16.MT88.4 R28, [R53+0xb000] ;  /* 0x00b00000351c783b */ /* 0x000fe80000004200 */
[----:B------:R-:W-:Y:S04]  /*d4e0*/  LDSM.16.MT88.4 R12, [R53+0x9000] ;  /* 0x00900000350c783b */ /* 0x000fe80000004200 */
[----:B------:R-:W-:Y:S04]  /*d4f0*/  LDSM.16.MT88.4 R44, [R53+0xd000] ;  /* 0x00d00000352c783b */ /* 0x000fe80000004200 */
[----:B------:R-:W-:Y:S01]  /*d500*/  LDSM.16.MT88.4 R48, [R53+0x9400] ;  /* 0x009400003530783b */ /* 0x000fe20000004200 */
[----:B-1----:R-:W-:-:S02]  /*d510*/  FMNMX.FTZ R6, R7, R6, !PT ;  /* 0x0000000607067209 */ /* 0x002fc40007810000 */
[----:B---3--:R-:W-:-:S03]  /*d520*/  FMNMX.FTZ R5, R8, R5, !PT ;  /* 0x0000000508057209 */ /* 0x008fc60007810000 */
[----:B------:R-:W1:Y:S04]  /*d530*/  SHFL.BFLY PT, R127, R6, 0x1, 0x1f ;  /* 0x0c201f00067f7f89 */ /* 0x000e6800000e0000 */
[----:B------:R-:W3:Y:S01]  /*d540*/  SHFL.BFLY PT, R4, R5, 0x1, 0x1f ;  /* 0x0c201f0005047f89 */ /* 0x000ee200000e0000 */
[----:B-1----:R-:W-:-:S04]  /*d550*/  FMNMX.FTZ R127, R6, R127, !PT ;  /* 0x0000007f067f7209 */ /* 0x002fc80007810000 */
[----:B------:R-:W-:Y:S01]  /*d560*/  FSETP.NEU.FTZ.AND P0, PT, R127, -INF , PT ;  /* 0xff8000007f00780b */ /* 0x000fe20003f1d000 */
[----:B--2---:R-:W-:-:S05]  /*d570*/  FMUL.FTZ R135, R140, R127 ;  /* 0x0000007f8c877220 */ /* 0x004fca0000410000 */
[----:B------:R-:W-:-:S05]  /*d580*/  FSEL R135, R135, RZ, P0 ;  /* 0x000000ff87877208 */ /* 0x000fca0000000000 */
[--C-:B------:R-:W-:Y:S01]  /*d590*/  FFMA.FTZ R134, R128, R140, -R135.reuse ;  /* 0x0000008c80867223 */ /* 0x100fe20000010887 */
[----:B---3--:R-:W-:Y:S01]  /*d5a0*/  FMNMX.FTZ R128, R5, R4, !PT ;  /* 0x0000000405807209 */ /* 0x008fe20007810000 */
[-CC-:B------:R-:W-:Y:S01]  /*d5b0*/  FFMA.FTZ R131, R129, R140.reuse, -R135.reuse ;  /* 0x0000008c81837223 */ /* 0x180fe20000010887 */
[----:B------:R-:W-:Y:S01]  /*d5c0*/  IADD3 R4, PT, PT, R53, 0x9000, RZ ;  /* 0x0000900035047810 */ /* 0x000fe20007ffe0ff */
[--C-:B------:R-:W-:Y:S01]  /*d5d0*/  FFMA.FTZ R129, R142, R140, -R135.reuse ;  /* 0x0000008c8e817223 */ /* 0x100fe20000010887 */
[----:B------:R-:W-:Y:S01]  /*d5e0*/  FSETP.NEU.FTZ.AND P1, PT, R128, -INF , PT ;  /* 0xff8000008000780b */ /* 0x000fe20003f3d000 */
[----:B------:R-:W-:Y:S01]  /*d5f0*/  FMUL.FTZ R138, R140, R128 ;  /* 0x000000808c8a7220 */ /* 0x000fe20000410000 */
[----:B------:R-:W-:Y:S01]  /*d600*/  FSEL R5, R127, RZ, P0 ;  /* 0x000000ff7f057208 */ /* 0x000fe20000000000 */
[-C--:B------:R-:W-:Y:S01]  /*d610*/  FFMA.FTZ R130, R130, R140.reuse, -R135 ;  /* 0x0000008c82827223 */ /* 0x080fe20000010887 */
[----:B------:R-:W-:Y:S01]  /*d620*/  IADD3 R142, PT, PT, R53, 0x9020, RZ ;  /* 0x00009020358e7810 */ /* 0x000fe20007ffe0ff */
[----:B------:R-:W-:Y:S01]  /*d630*/  MUFU.EX2 R134, R134 ;  /* 0x0000008600867308 */ /* 0x000fe20000000800 */
[----:B------:R-:W-:Y:S01]  /*d640*/  FSEL R138, R138, RZ, P1 ;  /* 0x000000ff8a8a7208 */ /* 0x000fe20000800000 */
[----:B------:R-:W-:Y:S01]  /*d650*/  FADD.FTZ R5, R0, -R5 ;  /* 0x8000000500057221 */ /* 0x000fe20000010000 */
[----:B------:R-:W-:Y:S01]  /*d660*/  @P6 IADD3 R142, PT, PT, R4, -0x20, RZ ;  /* 0xffffffe0048e6810 */ /* 0x000fe20007ffe0ff */
[-CC-:B------:R-:W-:Y:S01]  /*d670*/  FFMA.FTZ R240, R240, R140.reuse, -R135.reuse ;  /* 0x0000008cf0f07223 */ /* 0x180fe20000010887 */
[-C--:B------:R-:W-:Y:S01]  /*d680*/  FFMA.FTZ R236, R236, R140.reuse, -R135 ;  /* 0x0000008cecec7223 */ /* 0x080fe20000010887 */
[-CC-:B------:R-:W-:Y:S01]  /*d690*/  FFMA.FTZ R136, R141, R140.reuse, -R138.reuse ;  /* 0x0000008c8d887223 */ /* 0x180fe2000001088a */
[----:B------:R-:W-:Y:S01]  /*d6a0*/  FSEL R141, R128, RZ, P1 ;  /* 0x000000ff808d7208 */ /* 0x000fe20000800000 */
[----:B------:R-:W1:Y:S01]  /*d6b0*/  LDSM.16.MT88.4 R36, [R142+0x2000] ;  /* 0x002000008e24783b */ /* 0x000e620000004200 */
[----:B------:R-:W-:Y:S01]  /*d6c0*/  FMUL.FTZ R8, R140, R5 ;  /* 0x000000058c087220 */ /* 0x000fe20000410000 */
[-CC-:B------:R-:W-:Y:S01]  /*d6d0*/  FFMA.FTZ R139, R139, R140.reuse, -R138.reuse ;  /* 0x0000008c8b8b7223 */ /* 0x180fe2000001088a */
[-CC-:B------:R-:W-:Y:S01]  /*d6e0*/  FFMA.FTZ R137, R237, R140.reuse, -R138.reuse ;  /* 0x0000008ced897223 */ /* 0x180fe2000001088a */
[----:B------:R-:W-:Y:S01]  /*d6f0*/  FADD.FTZ R141, R52, -R141 ;  /* 0x8000008d348d7221 */ /* 0x000fe20000010000 */
[----:B------:R-:W2:Y:S01]  /*d700*/  LDSM.16.MT88.4 R20, [R142] ;  /* 0x000000008e14783b */ /* 0x000ea20000004200 */
[----:B------:R-:W3:Y:S01]  /*d710*/  MUFU.EX2 R52, R8 ;  /* 0x0000000800347308 */ /* 0x000ee20000000800 */
[-CC-:B------:R-:W-:Y:S01]  /*d720*/  FFMA.FTZ R239, R239, R140.reuse, -R138.reuse ;  /* 0x0000008cefef7223 */ /* 0x180fe2000001088a */
[----:B------:R-:W-:Y:S01]  /*d730*/  FMUL.FTZ R141, R140, R141 ;  /* 0x0000008d8c8d7220 */ /* 0x000fe20000410000 */
[----:B------:R-:W-:Y:S01]  /*d740*/  LDSM.16.MT88.4 R60, [R142+0x400] ;  /* 0x000400008e3c783b */ /* 0x000fe20000004200 */
        /* <DEDUP_REMOVED lines=11> */
[--C-:B------:R-:W-:Y:S01]  /*d800*/  FFMA.FTZ R158, R158, R140, -R135.reuse ;  /* 0x0000008c9e9e7223 */ /* 0x100fe20000010887 */
[----:B------:R-:W5:Y:S01]  /*d810*/  MUFU.EX2 R131, R131 ;  /* 0x0000008300837308 */ /* 0x000f620000000800 */
[-C--:B---3--:R-:W-:Y:S01]  /*d820*/  FMUL.FTZ R42, R86, R52.reuse ;  /* 0x00000034562a7220 */ /* 0x088fe20000410000 */
[-C--:B------:R-:W-:Y:S01]  /*d830*/  FMUL.FTZ R43, R87, R52.reuse ;  /* 0x00000034572b7220 */ /* 0x080fe20000410000 */
[-C--:B------:R-:W-:Y:S01]  /*d840*/  FMUL.FTZ R34, R90, R52.reuse ;  /* 0x000000345a227220 */ /* 0x080fe20000410000 */
[-C--:B------:R-:W-:Y:S01]  /*d850*/  FMUL.FTZ R35, R91, R52.reuse ;  /* 0x000000345b237220 */ /* 0x080fe20000410000 */
[-C--:B------:R-:W-:Y:S01]  /*d860*/  FMUL.FTZ R18, R106, R52.reuse ;  /* 0x000000346a127220 */ /* 0x080fe20000410000 */
[-C--:B------:R-:W-:Y:S01]  /*d870*/  FMUL.FTZ R19, R107, R52.reuse ;  /* 0x000000346b137220 */ /* 0x080fe20000410000 */
[----:B------:R-:W-:Y:S01]  /*d880*/  FMUL.FTZ R26, R98, R52 ;  /* 0x00000034621a7220 */ /* 0x000fe20000410000 */
[----:B------:R-:W-:Y:S01]  /*d890*/  MUFU.EX2 R130, R130 ;  /* 0x0000008200827308 */ /* 0x000fe20000000800 */
[-C--:B----4-:R-:W-:Y:S01]  /*d8a0*/  FMUL.FTZ R40, R84, R141.reuse ;  /* 0x0000008d54287220 */ /* 0x090fe20000410000 */
[-C--:B------:R-:W-:Y:S01]  /*d8b0*/  FMUL.FTZ R41, R85, R141.reuse ;  /* 0x0000008d55297220 */ /* 0x080fe20000410000 */
[-C--:B------:R-:W-:Y:S01]  /*d8c0*/  FMUL.FTZ R32, R88, R141.reuse ;  /* 0x0000008d58207220 */ /* 0x080fe20000410000 */
[----:B------:R-:W3:Y:S01]  /*d8d0*/  LDSM.16.MT88.4 R84, [R142+0x4000] ;  /* 0x004000008e54783b */ /* 0x000ee20000004200 */
[-C--:B------:R-:W-:Y:S01]  /*d8e0*/  FMUL.FTZ R33, R89, R141.reuse ;  /* 0x0000008d59217220 */ /* 0x080fe20000410000 */
[-C--:B------:R-:W-:Y:S01]  /*d8f0*/  FMUL.FTZ R16, R104, R141.reuse ;  /* 0x0000008d68107220 */ /* 0x080fe20000410000 */
[-C--:B------:R-:W-:Y:S01]  /*d900*/  FMUL.FTZ R17, R105, R141.reuse ;  /* 0x0000008d69117220 */ /* 0x080fe20000410000 */
[----:B------:R-:W4:Y:S01]  /*d910*/  MUFU.EX2 R129, R129 ;  /* 0x0000008100817308 */ /* 0x000f220000000800 */
[----:B-----5:R-:W-:Y:S01]  /*d920*/  F2FP.BF16.F32.PACK_AB R5, R131, R134 ;  /* 0x000000868305723e */ /* 0x020fe200000010ff */
        /* <DEDUP_REMOVED lines=9> */
[----:B------:R-:W-:Y:S01]  /*d9c0*/  FMUL.FTZ R95, R95, R52 ;  /* 0x000000345f5f7220 */ /* 0x000fe20000410000 */
[-C--:B------:R-:W-:Y:S01]  /*d9d0*/  FMUL.FTZ R92, R92, R141.reuse ;  /* 0x0000008d5c5c7220 */ /* 0x080fe20000410000 */
[-C--:B------:R-:W-:Y:S01]  /*d9e0*/  FMUL.FTZ R93, R93, R141.reuse ;  /* 0x0000008d5d5d7220 */ /* 0x080fe20000410000 */
[-CC-:B------:R-:W-:Y:S01]  /*d9f0*/  FFMA.FTZ R97, R238, R140.reuse, -R135.reuse ;  /* 0x0000008cee617223 */ /* 0x180fe20000010887 */
[--C-:B------:R-:W-:Y:S01]  /*da00*/  FFMA.FTZ R88, R235, R140, -R138.reuse ;  /* 0x0000008ceb587223 */ /* 0x100fe2000001088a */
[----:B------:R-:W5:Y:S01]  /*da10*/  MUFU.EX2 R136, R136 ;  /* 0x0000008800887308 */ /* 0x000f620000000800 */
[----:B----4-:R-:W-:Y:S01]  /*da20*/  F2FP.BF16.F32.PACK_AB R7, R129, R130 ;  /* 0x000000828107723e */ /* 0x010fe200000010ff */
[--C-:B------:R-:W-:Y:S01]  /*da30*/  FFMA.FTZ R89, R223, R140, -R138.reuse ;  /* 0x0000008cdf597223 */ /* 0x100fe2000001088a */
        /* <DEDUP_REMOVED lines=9> */
[-C--:B------:R-:W-:Y:S01]  /*dad0*/  FMUL.FTZ R78, R78, R52.reuse ;  /* 0x000000344e4e7220 */ /* 0x080fe20000410000 */
[-C--:B------:R-:W-:Y:S01]  /*dae0*/  FMUL.FTZ R79, R79, R52.reuse ;  /* 0x000000344f4f7220 */ /* 0x080fe20000410000 */
[-C--:B------:R-:W-:Y:S01]  /*daf0*/  FMUL.FTZ R76, R76, R141.reuse ;  /* 0x0000008d4c4c7220 */ /* 0x080fe20000410000 */
[----:B------:R-:W-:Y:S01]  /*db00*/  FMUL.FTZ R77, R77, R141 ;  /* 0x0000008d4d4d7220 */ /* 0x000fe20000410000 */
[----:B------:R-:W4:Y:S01]  /*db10*/  MUFU.EX2 R0, R239 ;  /* 0x000000ef00007308 */ /* 0x000f220000000800 */
[----:B-----5:R-:W-:Y:S01]  /*db20*/  F2FP.BF16.F32.PACK_AB R4, R136, R139 ;  /* 0x0000008b8804723e */ /* 0x020fe200000010ff */
[-C--:B------:R-:W-:Y:S01]  /*db30*/  FMUL.FTZ R58, R74, R52.reuse ;  /* 0x000000344a3a7220 */ /* 0x080fe20000410000 */
[-C--:B------:R-:W-:Y:S01]  /*db40*/  FMUL.FTZ R59, R75, R52.reuse ;  /* 0x000000344b3b7220 */ /* 0x080fe20000410000 */
[-C--:B------:R-:W-:Y:S01]  /*db50*/  FMUL.FTZ R56, R72, R141.reuse ;  /* 0x0000008d48387220 */ /* 0x080fe20000410000 */
[-C--:B------:R-:W-:Y:S01]  /*db60*/  FMUL.FTZ R57, R73, R141.reuse ;  /* 0x0000008d49397220 */ /* 0x080fe20000410000 */
[-C--:B------:R-:W-:Y:S01]  /*db70*/  FMUL.FTZ R70, R70, R52.reuse ;  /* 0x0000003446467220 */ /* 0x080fe20000410000 */
[----:B------:R-:W-:Y:S01]  /*db80*/  FMUL.FTZ R71, R71, R52 ;  /* 0x0000003447477220 */ /* 0x000fe20000410000 */
[----:B------:R-:W-:Y:S01]  /*db90*/  MUFU.EX2 R97, R97 ;  /* 0x0000006100617308 */ /* 0x000fe20000000800 */
[-C--:B------:R-:W-:Y:S01]  /*dba0*/  FMUL.FTZ R68, R68, R141.reuse ;  /* 0x0000008d44447220 */ /* 0x080fe20000410000 */
[----:B------:R-:W-:Y:S01]  /*dbb0*/  FMUL.FTZ R69, R69, R141 ;  /* 0x0000008d45457220 */ /* 0x000fe20000410000 */
[----:B------:R-:W-:Y:S01]  /*dbc0*/  LDSM.16.MT88.4 R72, [R142+0x2400] ;  /* 0x002400008e48783b */ /* 0x000fe20000004200 */
[-CC-:B------:R-:W-:Y:S01]  /*dbd0*/  FFMA.FTZ R90, R189, R140.reuse, -R138.reuse ;  /* 0x0000008cbd5a7223 */ /* 0x180fe2000001088a */
[-CC-:B------:R-:W-:Y:S01]  /*dbe0*/  FFMA.FTZ R91, R195, R140.reuse, -R138.reuse ;  /* 0x0000008cc35b7223 */ /* 0x180fe2000001088a */
[-CC-:B------:R-:W-:Y:S01]  /*dbf0*/  FFMA.FTZ R104, R179, R140.reuse, -R138.reuse ;  /* 0x0000008cb3687223 */ /* 0x180fe2000001088a */
[-CC-:B------:R-:W-:Y:S01]  /*dc00*/  FFMA.FTZ R106, R181, R140.reuse, -R138.reuse ;  /* 0x0000008cb56a7223 */ /* 0x180fe2000001088a */
[----:B------:R-:W-:Y:S01]  /*dc10*/  MUFU.EX2 R88, R88 ;  /* 0x0000005800587308 */ /* 0x000fe20000000800 */
[----:B----4-:R-:W-:Y:S01]  /*dc20*/  F2FP.BF16.F32.PACK_AB R6, R0, R137 ;  /* 0x000000890006723e */ /* 0x010fe200000010ff */
        /* <DEDUP_REMOVED lines=17> */
[-C--:B------:R-:W-:Y:S01]  /*dd40*/  FMUL.FTZ R41, R81, R141.reuse ;  /* 0x0000008d51297220 */ /* 0x080fe20000410000 */
[-CC-:B------:R-:W-:Y:S01]  /*dd50*/  FFMA.FTZ R81, R221, R140.reuse, -R138.reuse ;  /* 0x0000008cdd517223 */ /* 0x180fe2000001088a */
[-CC-:B------:R-:W-:Y:S01]  /*dd60*/  FFMA.FTZ R80, R197, R140.reuse, -R138.reuse ;  /* 0x0000008cc5507223 */ /* 0x180fe2000001088a */
[--C-:B------:R-:W-:Y:S01]  /*dd70*/  FFMA.FTZ R83, R64, R140, -R135.reuse ;  /* 0x0000008c40537223 */ /* 0x100fe20000010887 */
[----:B------:R-:W-:Y:S01]  /*dd80*/  FMUL.FTZ R42, R82, R52 ;  /* 0x00000034522a7220 */ /* 0x000fe20000410000 */
[C---:B--2---:R-:W-:Y:S01]  /*dd90*/  HMMA.16816.F32.BF16 R16, R4.reuse, R20, R16 ;  /* 0x000000140410723c */ /* 0x044fe20000041810 */
[----:B------:R-:W2:Y:S01]  /*dda0*/  LDSM.16.MT88.4 R64, [R53+0xb400] ;  /* 0x00b400003540783b */ /* 0x000ea20000004200 */
[----:B------:R-:W-:Y:S01]  /*ddb0*/  MUFU.EX2 R81, R81 ;  /* 0x0000005100517308 */ /* 0x000fe20000000800 */
[-CC-:B------:R-:W-:Y:S01]  /*ddc0*/  FFMA.FTZ R82, R220, R140.reuse, -R135.reuse ;  /* 0x0000008cdc527223 */ /* 0x180fe20000010887 */
[-C--:B------:R-:W-:Y:S01]  /*ddd0*/  FFMA.FTZ R156, R143, R140.reuse, -R138 ;  /* 0x0000008c8f9c7223 */ /* 0x080fe2000001088a */
[----:B------:R-:W-:Y:S01]  /*dde0*/  FFMA.FTZ R147, R148, R140, -R135 ;  /* 0x0000008c94937223 */ /* 0x000fe20000010887 */
[----:B------:R-:W-:Y:S01]  /*ddf0*/  FFMA.FTZ R52, R233, R52, R134 ;  /* 0x00000034e9347223 */ /* 0x000fe20000010086 */
[----:B------:R-:W-:Y:S01]  /*de00*/  FFMA.FTZ R139, R232, R141, R139 ;  /* 0x0000008de88b7223 */ /* 0x000fe2000001008b */
[C---:B------:R-:W-:Y:S01]  /*de10*/  HMMA.16816.F32.BF16 R24, R4.reuse, R28, R24 ;  /* 0x0000001c0418723c */ /* 0x040fe20000041818 */
[-C--:B------:R-:W-:Y:S01]  /*de20*/  FFMA.FTZ R146, R146, R140.reuse, -R135 ;  /* 0x0000008c92927223 */ /* 0x080fe20000010887 */
[----:B------:R-:W-:Y:S01]  /*de30*/  MUFU.EX2 R80, R80 ;  /* 0x0000005000507308 */ /* 0x000fe20000000800 */
[----:B------:R-:W-:Y:S01]  /*de40*/  FADD.FTZ R131, R131, R52 ;  /* 0x0000003483837221 */ /* 0x000fe20000010000 */
[----:B------:R-:W-:Y:S01]  /*de50*/  FADD.FTZ R136, R136, R139 ;  /* 0x0000008b88887221 */ /* 0x000fe20000010000 */
[-CC-:B------:R-:W-:Y:S01]  /*de60*/  FFMA.FTZ R167, R144, R140.reuse, -R135.reuse ;  /* 0x0000008c90a77223 */ /* 0x180fe20000010887 */
[-C--:B------:R-:W-:Y:S01]  /*de70*/  FFMA.FTZ R122, R122, R140.reuse, -R135 ;  /* 0x0000008c7a7a7223 */ /* 0x080fe20000010887 */
[----:B------:R-:W-:Y:S01]  /*de80*/  FADD.FTZ R130, R130, R131 ;  /* 0x0000008382827221 */ /* 0x000fe20000010000 */
[C---:B------:R-:W-:Y:S01]  /*de90*/  HMMA.16816.F32.BF16 R20, R4.reuse, R22, R100 ;  /* 0x000000160414723c */ /* 0x040fe20000041864 */
[-CC-:B------:R-:W-:Y:S01]  /*dea0*/  FFMA.FTZ R101, R190, R140.reuse, -R135.reuse ;  /* 0x0000008cbe657223 */ /* 0x180fe20000010887 */
[----:B------:R-:W4:Y:S01]  /*deb0*/  MUFU.EX2 R100, R240 ;  /* 0x000000f000647308 */ /* 0x000f220000000800 */
[-CC-:B------:R-:W-:Y:S01]  /*dec0*/  FFMA.FTZ R102, R188, R140.reuse, -R135.reuse ;  /* 0x0000008cbc667223 */ /* 0x180fe20000010887 */
        /* <DEDUP_REMOVED lines=10> */
[--C-:B------:R-:W-:Y:S01]  /*df70*/  FFMA.FTZ R233, R121, R140, -R135.reuse ;  /* 0x0000008c79e97223 */ /* 0x100fe20000010887 */
[-C--:B------:R-:W-:Y:S01]  /*df80*/  MOV R52, R128.reuse ;  /* 0x0000008000347202 */ /* 0x080fe20000000f00 */
[C---:B------:R-:W-:Y:S01]  /*df90*/  HMMA.16816.F32.BF16 R8, R4.reuse, R12, R8 ;  /* 0x0000000c0408723c */ /* 0x040fe20000041808 */
[----:B------:R-:W-:Y:S01]  /*dfa0*/  @P5 MOV R52, R128 ;  /* 0x0000008000345202 */ /* 0x000fe20000000f00 */
[----:B------:R-:W5:Y:S06]  /*dfb0*/  MUFU.EX2 R83, R83 ;  /* 0x0000005300537308 */ /* 0x000f6c0000000800 */
        /* <DEDUP_REMOVED lines=38> */
[C---:B--2---:R-:W-:Y:S02]  /*e220*/  HMMA.16816.F32.BF16 R24, R68.reuse, R64, R24 ;  /* 0x000000404418723c */ /* 0x044fe40000041818 */
[----:B------:R-:W-:Y:S06]  /*e230*/  MUFU.EX2 R101, R101 ;  /* 0x0000006500657308 */ /* 0x000fec0000000800 */
[C---:B------:R-:W-:Y:S01]  /*e240*/  HMMA.16816.F32.BF16 R28, R68.reuse, R66, R28 ;  /* 0x00000042441c723c */ /* 0x040fe2000004181c */
[----:B------:R-:W2:Y:S01]  /*e250*/  LDSM.16.MT88.4 R64, [R53+0x9800] ;  /* 0x009800003540783b */ /* 0x000ea20000004200 */
[----:B------:R-:W-:Y:S06]  /*e260*/  MUFU.EX2 R102, R102 ;  /* 0x0000006600667308 */ /* 0x000fec0000000800 */
[C---:B------:R-:W-:Y:S02]  /*e270*/  HMMA.16816.F32.BF16 R32, R68.reuse, R72, R32 ;  /* 0x000000484420723c */ /* 0x040fe40000041820 */
[----:B------:R-:W-:Y:S06]  /*e280*/  MUFU.EX2 R95, R95 ;  /* 0x0000005f005f7308 */ /* 0x000fec0000000800 */
[C---:B------:R-:W-:Y:S01]  /*e290*/  HMMA.16816.F32.BF16 R36, R68.reuse, R74, R36 ;  /* 0x0000004a4424723c */ /* 0x040fe20000041824 */
[----:B------:R-:W5:Y:S01]  /*e2a0*/  LDSM.16.MT88.4 R72, [R142+0x800] ;  /* 0x000800008e48783b */ /* 0x000f620000004200 */
[----:B------:R-:W5:Y:S06]  /*e2b0*/  MUFU.EX2 R104, R104 ;  /* 0x0000006800687308 */ /* 0x000f6c0000000800 */
        /* <DEDUP_REMOVED lines=20> */
[C---:B--2---:R-:W-:Y:S01]  /*e400*/  HMMA.16816.F32.BF16 R8, R60.reuse, R64, R8 ;  /* 0x000000403c08723c */ /* 0x044fe20000041808 */
[----:B------:R-:W-:Y:S01]  /*e410*/  MUFU.EX2 R107, R107 ;  /* 0x0000006b006b7308 */ /* 0x000fe20000000800 */
[----:B------:R-:W-:Y:S01]  /*e420*/  FADD.FTZ R93, R93, R84 ;  /* 0x000000545d5d7221 */ /* 0x000fe20000010000 */
[----:B------:R-:W-:Y:S01]  /*e430*/  FADD.FTZ R90, R91, R90 ;  /* 0x0000005a5b5a7221 */ /* 0x000fe20000010000 */
[----:B------:R-:W-:Y:S02]  /*e440*/  LDSM.16.MT88.4 R84, [R142+0x3c00] ;  /* 0x003c00008e54783b */ /* 0x000fe40000004200 */
[----:B-----5:R-:W-:Y:S02]  /*e450*/  FADD.FTZ R0, R94, R93 ;  /* 0x0000005d5e007221 */ /* 0x020fe40000010000 */
[C---:B------:R-:W-:Y:S01]  /*e460*/  HMMA.16816.F32.BF16 R12, R60.reuse, R66, R12 ;  /* 0x000000423c0c723c */ /* 0x040fe2000004180c */
[----:B------:R-:W2:Y:S01]  /*e470*/  LDSM.16.MT88.4 R64, [R53+0xd800] ;  /* 0x00d800003540783b */ /* 0x000ea20000004200 */
[----:B------:R-:W-:Y:S06]  /*e480*/  MUFU.EX2 R161, R161 ;  /* 0x000000a100a17308 */ /* 0x000fec0000000800 */
[C---:B------:R-:W-:Y:S02]  /*e490*/  HMMA.16816.F32.BF16 R16, R60.reuse, R72, R16 ;  /* 0x000000483c10723c */ /* 0x040fe40000041810 */
[----:B------:R-:W-:Y:S06]  /*e4a0*/  MUFU.EX2 R162, R162 ;  /* 0x000000a200a27308 */ /* 0x000fec0000000800 */
[C---:B------:R-:W-:Y:S01]  /*e4b0*/  HMMA.16816.F32.BF16 R20, R60.reuse, R74, R20 ;  /* 0x0000004a3c14723c */ /* 0x040fe20000041814 */
[----:B------:R-:W5:Y:S01]  /*e4c0*/  LDSM.16.MT88.4 R72, [R142+0x4800] ;  /* 0x004800008e48783b */ /* 0x000f620000004200 */
        /* <DEDUP_REMOVED lines=11> */
[C---:B--2---:R-:W-:Y:S02]  /*e580*/  HMMA.16816.F32.BF16 R40, R60.reuse, R64, R40 ;  /* 0x000000403c28723c */ /* 0x044fe40000041828 */
[----:B------:R-:W-:Y:S06]  /*e590*/  MUFU.EX2 R168, R168 ;  /* 0x000000a800a87308 */ /* 0x000fec0000000800 */
[C---:B------:R-:W-:Y:S01]  /*e5a0*/  HMMA.16816.F32.BF16 R44, R60.reuse, R66, R44 ;  /* 0x000000423c2c723c */ /* 0x040fe2000004182c */
[----:B------:R-:W2:Y:S01]  /*e5b0*/  LDSM.16.MT88.4 R64, [R53+0xbc00] ;  /* 0x00bc00003540783b */ /* 0x000ea20000004200 */
[----:B------:R-:W-:Y:S06]  /*e5c0*/  MUFU.EX2 R158, R158 ;  /* 0x0000009e009e7308 */ /* 0x000fec0000000800 */
[C---:B-----5:R-:W-:Y:S02]  /*e5d0*/  HMMA.16816.F32.BF16 R56, R60.reuse, R72, R56 ;  /* 0x000000483c38723c */ /* 0x060fe40000041838 */
[----:B------:R-:W-:Y:S06]  /*e5e0*/  MUFU.EX2 R157, R157 ;  /* 0x0000009d009d7308 */ /* 0x000fec0000000800 */
[----:B------:R-:W-:Y:S01]  /*e5f0*/  HMMA.16816.F32.BF16 R4, R60, R74, R4 ;  /* 0x0000004a3c04723c */ /* 0x000fe20000041804 */
[----:B------:R-:W-:Y:S01]  /*e600*/  F2FP.BF16.F32.PACK_AB R60, R104, R95 ;  /* 0x0000005f683c723e */ /* 0x000fe200000010ff */
[----:B------:R-:W5:Y:S01]  /*e610*/  LDSM.16.MT88.4 R72, [R142+0x4c00] ;  /* 0x004c00008e48783b */ /* 0x000f620000004200 */
[C---:B------:R-:W-:Y:S01]  /*e620*/  F2FP.BF16.F32.PACK_AB R61, R101.reuse, R94 ;  /* 0x0000005e653d723e */ /* 0x040fe200000010ff */
[----:B------:R-:W5:Y:S01]  /*e630*/  MUFU.EX2 R170, R170 ;  /* 0x000000aa00aa7308 */ /* 0x000f620000000800 */
        /* <DEDUP_REMOVED lines=18> */
[C---:B--2---:R-:W-:Y:S06]  /*e760*/  HMMA.16816.F32.BF16 R24, R60.reuse, R64, R24 ;  /* 0x000000403c18723c */ /* 0x044fec0000041818 */
[----:B------:R-:W-:Y:S02]  /*e770*/  MUFU.EX2 R150, R150 ;  /* 0x0000009600967308 */ /* 0x000fe40000000800 */
[C---:B------:R-:W-:Y:S01]  /*e780*/  HMMA.16816.F32.BF16 R28, R60.reuse, R66, R28 ;  /* 0x000000423c1c723c */ /* 0x040fe2000004181c */
[----:B------:R-:W2:Y:S05]  /*e790*/  LDSM.16.MT88.4 R64, [R53+0xa000] ;  /* 0x00a000003540783b */ /* 0x000eaa0000004200 */
[----:B------:R-:W-:Y:S02]  /*e7a0*/  MUFU.EX2 R149, R149 ;  /* 0x0000009500957308 */ /* 0x000fe40000000800 */
[C---:B-----5:R-:W-:Y:S06]  /*e7b0*/  HMMA.16816.F32.BF16 R56, R60.reuse, R72, R56 ;  /* 0x000000483c38723c */ /* 0x060fec0000041838 */
[----:B------:R-:W5:Y:S02]  /*e7c0*/  MUFU.EX2 R154, R154 ;  /* 0x0000009a009a7308 */ /* 0x000f640000000800 */
[C---:B---3--:R-:W-:Y:S06]  /*e7d0*/  HMMA.16816.F32.BF16 R32, R60.reuse, R48, R32 ;  /* 0x000000303c20723c */ /* 0x048fec0000041820 */
[----:B------:R-:W-:Y:S02]  /*e7e0*/  MUFU.EX2 R145, R145 ;  /* 0x0000009100917308 */ /* 0x000fe40000000800 */
[C---:B------:R-:W-:Y:S01]  /*e7f0*/  HMMA.16816.F32.BF16 R36, R60.reuse, R50, R36 ;  /* 0x000000323c24723c */ /* 0x040fe20000041824 */
[----:B------:R-:W3:Y:S05]  /*e800*/  LDSM.16.MT88.4 R48, [R142+0x1000] ;  /* 0x001000008e30783b */ /* 0x000eea0000004200 */
[----:B------:R-:W5:Y:S02]  /*e810*/  MUFU.EX2 R156, R156 ;  /* 0x0000009c009c7308 */ /* 0x000f640000000800 */
[C---:B----4-:R-:W-:Y:S06]  /*e820*/  HMMA.16816.F32.BF16 R40, R60.reuse, R68, R40 ;  /* 0x000000443c28723c */ /* 0x050fec0000041828 */
[----:B------:R-:W4:Y:S02]  /*e830*/  MUFU.EX2 R147, R147 ;  /* 0x0000009300937308 */ /* 0x000f240000000800 */
[C---:B------:R-:W-:Y:S01]  /*e840*/  HMMA.16816.F32.BF16 R44, R60.reuse, R70, R44 ;  /* 0x000000463c2c723c */ /* 0x040fe2000004182c */
[----:B------:R-:W1:Y:S05]  /*e850*/  LDSM.16.MT88.4 R68, [R53+0xc000] ;  /* 0x00c000003544783b */ /* 0x000e6a0000004200 */
[----:B------:R-:W-:Y:S02]  /*e860*/  MUFU.EX2 R146, R146 ;  /* 0x0000009200927308 */ /* 0x000fe40000000800 */
[----:B------:R-:W-:Y:S01]  /*e870*/  HMMA.16816.F32.BF16 R4, R60, R74, R4 ;  /* 0x0000004a3c04723c */ /* 0x000fe20000041804 */
[----:B------:R-:W-:Y:S01]  /*e880*/  F2FP.BF16.F32.PACK_AB R60, R159, R162 ;  /* 0x000000a29f3c723e */ /* 0x000fe200000010ff */
[----:B------:R-:W5:Y:S01]  /*e890*/  LDSM.16.MT88.4 R72, [R142+0x3000] ;  /* 0x003000008e48783b */ /* 0x000f620000004200 */
[C---:B------:R-:W-:Y:S01]  /*e8a0*/  F2FP.BF16.F32.PACK_AB R61, R107.reuse, R160 ;  /* 0x000000a06b3d723e */ /* 0x040fe200000010ff */
[----:B------:R-:W-:Y:S01]  /*e8b0*/  FADD.FTZ R160, R160, R105 ;  /* 0x00000069a0a07221 */ /* 0x000fe20000010000 */
[----:B------:R-:W-:Y:S01]  /*e8c0*/  F2FP.BF16.F32.PACK_AB R62, R164, R163 ;  /* 0x000000a3a43e723e */ /* 0x000fe200000010ff */
[----:B------:R-:W-:Y:S01]  /*e8d0*/  MUFU.EX2 R167, R167 ;  /* 0x000000a700a77308 */ /* 0x000fe20000000800 */
[----:B------:R-:W-:Y:S01]  /*e8e0*/  F2FP.BF16.F32.PACK_AB R63, R166, R161 ;  /* 0x000000a1a63f723e */ /* 0x000fe200000010ff */
[----:B------:R-:W-:-:S04]  /*e8f0*/  FADD.FTZ R160, R107, R160 ;  /* 0x000000a06ba07221 */ /* 0x000fc80000010000 */
[----:B------:R-:W-:Y:S02]  /*e900*/  FADD.FTZ R161, R161, R160 ;  /* 0x000000a0a1a17221 */ /* 0x000fe40000010000 */
[----:B--2---:R-:W-:Y:S01]  /*e910*/  HMMA.16816.F32.BF16 R8, R60, R64, R8 ;  /* 0x000000403c08723c */ /* 0x004fe20000041808 */
[----:B------:R-:W-:Y:S01]  /*e920*/  MUFU.EX2 R122, R122 ;  /* 0x0000007a007a7308 */ /* 0x000fe20000000800 */
[----:B------:R-:W-:-:S06]  /*e930*/  FADD.FTZ R166, R166, R161 ;  /* 0x000000a1a6a67221 */ /* 0x000fcc0000010000 */
[C---:B------:R-:W-:Y:S01]  /*e940*/  HMMA.16816.F32.BF16 R12, R60.reuse, R66, R12 ;  /* 0x000000423c0c723c */ /* 0x040fe2000004180c */
[----:B------:R-:W2:Y:S01]  /*e950*/  LDSM.16.MT88.4 R64, [R142+0x5000] ;  /* 0x005000008e40783b */ /* 0x000ea20000004200 */
[----:B------:R-:W-:Y:S06]  /*e960*/  MUFU.EX2 R126, R126 ;  /* 0x0000007e007e7308 */ /* 0x000fec0000000800 */
[C---:B---3--:R-:W-:Y:S02]  /*e970*/  HMMA.16816.F32.BF16 R16, R60.reuse, R48, R16 ;  /* 0x000000303c10723c */ /* 0x048fe40000041810 */
[----:B------:R-:W-:Y:S06]  /*e980*/  MUFU.EX2 R233, R233 ;  /* 0x000000e900e97308 */ /* 0x000fec0000000800 */
[C---:B------:R-:W-:Y:S01]  /*e990*/  HMMA.16816.F32.BF16 R20, R60.reuse, R50, R20 ;  /* 0x000000323c14723c */ /* 0x040fe20000041814 */
[----:B------:R-:W3:Y:S07]  /*e9a0*/  LDSM.16.MT88.4 R48, [R53+0xa400] ;  /* 0x00a400003530783b */ /* 0x000eee0000004200 */
[C---:B-1----:R-:W-:Y:S08]  /*e9b0*/  HMMA.16816.F32.BF16 R24, R60.reuse, R68, R24 ;  /* 0x000000443c18723c */ /* 0x042ff00000041818 */
[C---:B------:R-:W-:Y:S01]  /*e9c0*/  HMMA.16816.F32.BF16 R28, R60.reuse, R70, R28 ;  /* 0x000000463c1c723c */ /* 0x040fe2000004181c */
[----:B------:R-:W1:Y:S07]  /*e9d0*/  LDSM.16.MT88.4 R68, [R142+0x1400] ;  /* 0x001400008e44783b */ /* 0x000e6e0000004200 */
[C---:B-----5:R-:W-:Y:S08]  /*e9e0*/  HMMA.16816.F32.BF16 R32, R60.reuse, R72, R32 ;  /* 0x000000483c20723c */ /* 0x060ff00000041820 */
[C---:B------:R-:W-:Y:S01]  /*e9f0*/  HMMA.16816.F32.BF16 R36, R60.reuse, R74, R36 ;  /* 0x0000004a3c24723c */ /* 0x040fe20000041824 */
[----:B------:R-:W-:Y:S07]  /*ea00*/  LDSM.16.MT88.4 R72, [R53+0xe400] ;  /* 0x00e400003548783b */ /* 0x000fee0000004200 */
[C---:B------:R-:W-:Y:S08]  /*ea10*/  HMMA.16816.F32.BF16 R40, R60.reuse, R76, R40 ;  /* 0x0000004c3c28723c */ /* 0x040ff00000041828 */
[C---:B------:R-:W-:Y:S01]  /*ea20*/  HMMA.16816.F32.BF16 R44, R60.reuse, R78, R44 ;  /* 0x0000004e3c2c723c */ /* 0x040fe2000004182c */
[----:B------:R-:W-:Y:S07]  /*ea30*/  LDSM.16.MT88.4 R76, [R53+0xa800] ;  /* 0x00a80000354c783b */ /* 0x000fee0000004200 */
[----:B--2---:R-:W-:Y:S01]  /*ea40*/  HMMA.16816.F32.BF16 R56, R60, R64, R56 ;  /* 0x000000403c38723c */ /* 0x004fe20000041838 */
        /* <DEDUP_REMOVED lines=46> */
[----:B------:R-:W-:Y:S01]  /*ed30*/  HMMA.16816.F32.BF16 R36, R68, R66, R36 ;  /* 0x000000424424723c */ /* 0x000fe20000041824 */
[----:B------:R-:W-:-:S06]  /*ed40*/  FFMA.FTZ R67, R123, R140, -R138 ;  /* 0x0000008c7b437223 */ /* 0x000fcc000001088a */
[----:B------:R-:W-:Y:S01]  /*ed50*/  MUFU.EX2 R64, R64 ;  /* 0x0000004000407308 */ /* 0x000fe20000000800 */
[C---:B------:R-:W-:Y:S07]  /*ed60*/  HMMA.16816.F32.BF16 R24, R68.reuse, R48, R24 ;  /* 0x000000304418723c */ /* 0x040fee0000041818 */
[----:B------:R-:W4:Y:S01]  /*ed70*/  MUFU.EX2 R67, R67 ;  /* 0x0000004300437308 */ /* 0x000f220000000800 */
[C---:B------:R-:W-:Y:S01]  /*ed80*/  HMMA.16816.F32.BF16 R28, R68.reuse, R50, R28 ;  /* 0x00000032441c723c */ /* 0x040fe2000004181c */
[----:B------:R-:W5:Y:S07]  /*ed90*/  LDSM.16.MT88.4 R48, [R53+0xcc00] ;  /* 0x00cc00003530783b */ /* 0x000f6e0000004200 */
        /* <DEDUP_REMOVED lines=49> */
.L_x_4746:
[----:B------:R-:W-:-:S07]  /*f0b0*/  IADD3 R54, PT, PT, R140, -0x1, RZ ;  /* 0xffffffff8c367810 */ /* 0x000fce0007ffe0ff */
.L_x_4755:
[----:B------:R-:W-:Y:S05]  /*f0c0*/  BSYNC B2 ;  /* 0x0000000000027941 */ /* 0x000fea0003800000 */
.L_x_4745:
        /* <DEDUP_REMOVED lines=13> */
.L_x_4763:
[----:B------:R-:W-:Y:S04]  /*f1a0*/  DEPBAR.LE SB0, 0x0 ;  /* 0x000080000000791a */ /* 0x000fe80000000000 */
[----:B------:R-:W-:Y:S05]  /*f1b0*/  WARPSYNC.ALL ;  /* 0x0000000000007948 */ /* 0x000fea0003800000 */
[----:B------:R-:W-:Y:S01]  /*f1c0*/  BAR.SYNC.DEFER_BLOCKING 0x0 ;  /* 0x0000000000007b1d */ /* 0x000fe20000010000 */
[----:B------:R-:W-:Y:S02]  /*f1d0*/  @!P3 IMAD.MOV.U32 R5, RZ, RZ, RZ ;  /* 0x000000ffff05b224 */ /* 0x000fe400078e00ff */
[----:B------:R-:W-:Y:S02]  /*f1e0*/  IMAD.MOV.U32 R4, RZ, RZ, R214 ;  /* 0x000000ffff047224 */ /* 0x000fe400078e00d6 */
[----:B------:R-:W-:Y:S01]  /*f1f0*/  IMAD.MOV.U32 R0, RZ, RZ, R215 ;  /* 0x000000ffff007224 */ /* 0x000fe200078e00d7 */
[----:B------:R-:W-:Y:S01]  /*f200*/  @!P3 IADD3 R5, P0, PT, RZ, -R5, RZ ;  /* 0x80000005ff05b210 */ /* 0x000fe20007f1e0ff */
[----:B------:R-:W-:Y:S01]  /*f210*/  IMAD.SHL.U32 R37, R200, 0x40, RZ ;  /* 0x00000040c8257824 */ /* 0x000fe200078e00ff */
[----:B------:R-:W2:Y:S01]  /*f220*/  @!P3 LD.E R6, desc[UR4][R2.64+0x40] ;  /* 0x000040040206b980 */ /* 0x000ea2000c101900 */
[----:B------:R-:W-:Y:S01]  /*f230*/  BSSY.RECONVERGENT B0, `(.L_x_4757) ;  /* 0x000004d000007945 */ /* 0x000fe20003800200 */
[----:B------:R-:W1:Y:S01]  /*f240*/  S2R R119, SR_TID.X ;  /* 0x0000000000777919 */ /* 0x000e620000002100 */
[----:B--2---:R-:W-:Y:S02]  /*f250*/  @!P3 IMAD.SHL.U32 R6, R6, 0x80, RZ ;  /* 0x000000800606b824 */ /* 0x004fe400078e00ff */
[----:B-1----:R-:W-:Y:S02]  /*f260*/  IMAD.SHL.U32 R205, R119, 0x8, RZ ;  /* 0x0000000877cd7824 */ /* 0x002fe400078e00ff */
[----:B------:R-:W-:Y:S03]  /*f270*/  @!P3 IMAD.X R6, RZ, RZ, ~R6, P0 ;  /* 0x000000ffff06b224 */ /* 0x000fe600000e0e06 */
[----:B------:R-:W-:Y:S02]  /*f280*/  LOP3.LUT R206, R205, 0x18, RZ, 0xc0, !PT ;  /* 0x00000018cdce7812 */ /* 0x000fe400078ec0ff */
[----:B------:R-:W-:Y:S02]  /*f290*/  @!P3 SHF.R.S64 R5, R5, 0x1f, R6 ;  /* 0x0000001f0505b819 */ /* 0x000fe40000001006 */
[C---:B------:R-:W-:Y:S02]  /*f2a0*/  LOP3.LUT R204, R206.reuse, 0x20, RZ, 0xfc, !PT ;  /* 0x00000020cecc7812 */ /* 0x040fe400078efcff */
[----:B------:R-:W-:Y:S02]  /*f2b0*/  LOP3.LUT R203, R206, 0x40, RZ, 0xfc, !PT ;  /* 0x00000040cecb7812 */ /* 0x000fe400078efcff */
[----:B------:R-:W-:Y:S02]  /*f2c0*/  @!P3 IADD3 R214, P0, PT, R214, R5, RZ ;  /* 0x00000005d6d6b210 */ /* 0x000fe40007f1e0ff */
[-C--:B------:R-:W-:Y:S02]  /*f2d0*/  ISETP.GE.AND P6, PT, R206, R225.reuse, PT ;  /* 0x000000e1ce00720c */ /* 0x080fe40003fc6270 */
[-C--:B------:R-:W-:Y:S02]  /*f2e0*/  ISETP.GE.AND P5, PT, R204, R225.reuse, PT ;  /* 0x000000e1cc00720c */ /* 0x080fe40003fa6270 */
[----:B------:R-:W-:Y:S02]  /*f2f0*/  ISETP.GE.AND P4, PT, R203, R225, PT ;  /* 0x000000e1cb00720c */ /* 0x000fe40003f86270 */
[----:B------:R-:W-:Y:S01]  /*f300*/  @!P3 LEA.HI.X.SX32 R215, R6, R215, 0x1, P0 ;  /* 0x000000d706d7b211 */ /* 0x000fe200000f0eff */
[----:B------:R-:W-:Y:S10]  /*f310*/  @!P3 BRA `(.L_x_4758) ;  /* 0x0000000000f8b947 */ /* 0x000ff40003800000 */
[----:B------:R-:W-:Y:S01]  /*f320*/  VIADD R6, R221, 0xffffff80 ;  /* 0xffffff80dd067836 */ /* 0x000fe20000000000 */
[----:B------:R-:W2:Y:S04]  /*f330*/  LD.E R11, desc[UR4][R2.64+0x170] ;  /* 0x00017004020b7980 */ /* 0x000ea8000c101900 */
[----:B------:R-:W-:Y:S02]  /*f340*/  IABS R7, R6 ;  /* 0x0000000600077213 */ /* 0x000fe40000000000 */
[-C--:B--2---:R-:W-:Y:S02]  /*f350*/  IABS R10, R11.reuse ;  /* 0x0000000b000a7213 */ /* 0x084fe40000000000 */
[-C--:B------:R-:W-:Y:S02]  /*f360*/  IABS R8, R11.reuse ;  /* 0x0000000b00087213 */ /* 0x080fe40000000000 */
[----:B------:R-:W1:Y:S01]  /*f370*/  I2F.RP R9, R10 ;  /* 0x0000000a00097306 */ /* 0x000e620000209400 */
[----:B------:R-:W-:Y:S02]  /*f380*/  LOP3.LUT R6, R6, R11, RZ, 0x3c, !PT ;  /* 0x0000000b06067212 */ /* 0x000fe400078e3cff */
[----:B------:R-:W-:Y:S07]  /*f390*/  IADD3 R8, PT, PT, RZ, -R8, RZ ;  /* 0x80000008ff087210 */ /* 0x000fee0007ffe0ff */
[----:B-1----:R-:W1:Y:S02]  /*f3a0*/  MUFU.RCP R5, R9 ;  /* 0x0000000900057308 */ /* 0x002e640000001000 */
[----:B-1----:R-:W-:Y:S08]  /*f3b0*/  VIADD R14, R5, 0xffffffe ;  /* 0x0ffffffe050e7836 */ /* 0x002ff00000000000 */
[----:B------:R-:W1:Y:S02]  /*f3c0*/  F2I.FTZ.U32.TRUNC.NTZ R15, R14 ;  /* 0x0000000e000f7305 */ /* 0x000e64000021f000 */
[--C-:B-1----:R-:W-:Y:S02]  /*f3d0*/  IMAD.MOV R5, RZ, RZ, -R15.reuse ;  /* 0x000000ffff057224 */ /* 0x102fe400078e0a0f */
[----:B------:R-:W-:Y:S02]  /*f3e0*/  IMAD.MOV.U32 R14, RZ, RZ, RZ ;  /* 0x000000ffff0e7224 */ /* 0x000fe400078e00ff */
[----:B------:R-:W-:Y:S01]  /*f3f0*/  IMAD R12, R5, R10, RZ ;  /* 0x0000000a050c7224 */ /* 0x000fe200078e02ff */
[----:B------:R-:W-:Y:S03]  /*f400*/  IABS R5, R221 ;  /* 0x000000dd00057213 */ /* 0x000fe60000000000 */
        /* <DEDUP_REMOVED lines=8> */
[--C-:B------:R-:W-:Y:S02]  /*f490*/  @!P2 IMAD.IADD R7, R7, 0x1, -R10.reuse ;  /* 0x000000010707a824 */ /* 0x100fe400078e0a0a */
[----:B------:R-:W-:Y:S03]  /*f4a0*/  @!P2 VIADD R9, R9, 0x1 ;  /* 0x000000010909a836 */ /* 0x000fe60000000000 */
[-C--:B------:R-:W-:Y:S01]  /*f4b0*/  ISETP.GE.U32.AND P1, PT, R7, R10.reuse, PT ;  /* 0x0000000a0700720c */ /* 0x080fe20003f26070 */
[----:B------:R-:W-:Y:S01]  /*f4c0*/  @!P0 IMAD.IADD R5, R5, 0x1, -R10 ;  /* 0x0000000105058824 */ /* 0x000fe200078e0a0a */
[----:B------:R-:W-:Y:S02]  /*f4d0*/  @!P0 IADD3 R12, PT, PT, R12, 0x1, RZ ;  /* 0x000000010c0c8810 */ /* 0x000fe40007ffe0ff */
[----:B------:R-:W-:Y:S02]  /*f4e0*/  ISETP.GE.AND P0, PT, R6, RZ, PT ;  /* 0x000000ff0600720c */ /* 0x000fe40003f06270 */
[----:B------:R-:W-:Y:S02]  /*f4f0*/  ISETP.GE.U32.AND P2, PT, R5, R10, PT ;  /* 0x0000000a0500720c */ /* 0x000fe40003f46070 */
[-C--:B------:R-:W-:Y:S02]  /*f500*/  LOP3.LUT R5, R221, R11.reuse, RZ, 0x3c, !PT ;  /* 0x0000000bdd057212 */ /* 0x080fe400078e3cff */
[----:B------:R-:W-:Y:S03]  /*f510*/  LOP3.LUT R7, RZ, R11, RZ, 0x33, !PT ;  /* 0x0000000bff077212 */ /* 0x000fe600078e33ff */
[----:B------:R-:W-:Y:S01]  /*f520*/  @P1 VIADD R9, R9, 0x1 ;  /* 0x0000000109091836 */ /* 0x000fe20000000000 */
        /* <DEDUP_REMOVED lines=8> */
[-C--:B------:R-:W-:Y:S01]  /*f5b0*/  LEA.HI.X.SX32 R19, R9, R229.reuse, 0x2, P1 ;  /* 0x000000e509137211 */ /* 0x080fe200008f16ff */
[----:B------:R-:W3:Y:S01]  /*f5c0*/  LD.E.64 R12, desc[UR4][R2.64+0x40] ;  /* 0x00004004020c7980 */ /* 0x000ee2000c101b00 */
[C---:B------:R-:W-:Y:S01]  /*f5d0*/  LEA R16, P0, R7.reuse, R228, 0x2 ;  /* 0x000000e407107211 */ /* 0x040fe200078010ff */
[C---:B------:R-:W-:Y:S03]  /*f5e0*/  IMAD.IADD R8, R7.reuse, 0x1, -R9 ;  /* 0x0000000107087824 */ /* 0x040fe600078e0a09 */
[----:B------:R-:W-:Y:S01]  /*f5f0*/  LEA.HI.X.SX32 R17, R7, R229, 0x2, P0 ;  /* 0x000000e507117211 */ /* 0x000fe200000f16ff */
[----:B------:R-:W-:Y:S01]  /*f600*/  IMAD R11, R11, R8, -0x80 ;  /* 0xffffff800b0b7424 */ /* 0x000fe200078e0208 */
[----:B------:R-:W4:Y:S04]  /*f610*/  LD.E R6, desc[UR4][R18.64] ;  /* 0x0000000412067980 */ /* 0x000f28000c101900 */
[----:B------:R-:W4:Y:S01]  /*f620*/  LD.E R5, desc[UR4][R16.64] ;  /* 0x0000000410057980 */ /* 0x000f22000c101900 */
[----:B------:R-:W-:Y:S01]  /*f630*/  SHF.R.S32.HI R8, RZ, 0x1f, R11 ;  /* 0x0000001fff087819 */ /* 0x000fe2000001140b */
[-C--:B---3--:R-:W-:Y:S02]  /*f640*/  IMAD R7, R13, R11.reuse, RZ ;  /* 0x0000000b0d077224 */ /* 0x088fe400078e02ff */
[C---:B------:R-:W-:Y:S04]  /*f650*/  IMAD.WIDE.U32 R10, R12.reuse, R11, RZ ;  /* 0x0000000b0c0a7225 */ /* 0x040fe800078e00ff */
[----:B------:R-:W-:Y:S02]  /*f660*/  IMAD R7, R12, R8, R7 ;  /* 0x000000080c077224 */ /* 0x000fe400078e0207 */
[----:B----4-:R-:W-:Y:S03]  /*f670*/  IMAD.IADD R5, R6, 0x1, -R5 ;  /* 0x0000000106057824 */ /* 0x010fe600078e0a05 */
[----:B------:R-:W-:Y:S01]  /*f680*/  IADD3 R11, PT, PT, R11, R7, RZ ;  /* 0x000000070b0b7210 */ /* 0x000fe20007ffe0ff */
[----:B--2---:R-:W-:Y:S01]  /*f690*/  IMAD R7, R15, R5, RZ ;  /* 0x000000050f077224 */ /* 0x004fe200078e02ff */
[----:B------:R-:W-:Y:S01]  /*f6a0*/  SHF.R.S32.HI R6, RZ, 0x1f, R5 ;  /* 0x0000001fff067819 */ /* 0x000fe20000011405 */
[----:B------:R-:W-:Y:S04]  /*f6b0*/  IMAD.WIDE.U32 R10, R5, R14, R10 ;  /* 0x0000000e050a7225 */ /* 0x000fe800078e000a */
[----:B------:R-:W-:Y:S01]  /*f6c0*/  IMAD R7, R14, R6, R7 ;  /* 0x000000060e077224 */ /* 0x000fe200078e0207 */
[C---:B------:R-:W-:Y:S03]  /*f6d0*/  LEA R214, P0, R10.reuse, R4, 0x1 ;  /* 0x000000040ad67211 */ /* 0x040fe600078008ff */
[----:B------:R-:W-:Y:S05]  /*f6e0*/  IMAD.IADD R7, R11, 0x1, R7 ;  /* 0x000000010b077824 */ /* 0x000fea00078e0207 */
[----:B------:R-:W-:Y:S02]  /*f6f0*/  LEA.HI.X R215, R10, R0, R7, 0x1, P0 ;  /* 0x000000000ad77211 */ /* 0x000fe400000f0c07 */
.L_x_4758:
[----:B------:R-:W-:Y:S05]  /*f700*/  BSYNC.RECONVERGENT B0 ;  /* 0x0000000000007941 */ /* 0x000fea0003800200 */
.L_x_4757:
[----:B------:R-:W-:Y:S01]  /*f710*/  @!PT LDS RZ, [RZ] ;  /* 0x00000000fffff984 */ /* 0x000fe20000000800 */
[----:B------:R-:W-:Y:S01]  /*f720*/  @!PT LDS RZ, [RZ] ;  /* 0x00000000fffff984 */ /* 0x000fe20000000800 */
[----:B------:R-:W-:Y:S01]  /*f730*/  @!PT LDS RZ, [RZ] ;  /* 0x00000000fffff984 */ /* 0x000fe20000000800 */
[----:B------:R-:W-:Y:S01]  /*f740*/  @!P6 LDGSTS.E.BYPASS.LTC128B.128 [R227+0x9000], desc[UR4][R214.64] ;  /* 0x09000000d6e3efae */ /* 0x000fe2000b981a04 */
[C---:B------:R-:W-:Y:S01]  /*f750*/  IADD3 R40, P0, PT, R37.reuse, R214, RZ ;  /* 0x000000d625287210 */ /* 0x040fe20007f1e0ff */
[----:B------:R-:W1:Y:S01]  /*f760*/  S2UR UR6, SR_CgaCtaId ;  /* 0x00000000000679c3 */ /* 0x000e620000008800 */
[----:B------:R-:W-:Y:S03]  /*f770*/  SHF.L.U64.HI R36, R200, 0x6, R201 ;  /* 0x00000006c8247819 */ /* 0x000fe600000102c9 */
[----:B------:R-:W-:Y:S01]  /*f780*/  @P6 STS.128 [R227+0x9000], RZ ;  /* 0x009000ffe3006388 */ /* 0x000fe20000000c00 */
[C---:B------:R-:W-:Y:S01]  /*f790*/  IADD3 R38, P1, PT, R37.reuse, R40, RZ ;  /* 0x0000002825267210 */ /* 0x040fe20007f3e0ff */
[----:B------:R-:W-:Y:S01]  /*f7a0*/  UMOV UR7, 0x400 ;  /* 0x0000040000077882 */ /* 0x000fe20000000000 */
[C---:B------:R-:W-:Y:S03]  /*f7b0*/  IADD3.X R41, PT, PT, R36.reuse, R215, RZ, P0, !PT ;  /* 0x000000d724297210 */ /* 0x040fe600007fe4ff */
[----:B------:R-:W-:Y:S01]  /*f7c0*/  @!PT LDS RZ, [RZ] ;  /* 0x00000000fffff984 */ /* 0x000fe20000000800 */
[----:B------:R-:W-:Y:S01]  /*f7d0*/  @!PT LDS RZ, [RZ] ;  /* 0x00000000fffff984 */ /* 0x000fe20000000800 */
[----:B------:R-:W-:Y:S01]  /*f7e0*/  @!PT LDS RZ, [RZ] ;  /* 0x00000000fffff984 */ /* 0x000fe20000000800 */
[----:B------:R-:W-:Y:S01]  /*f7f0*/  @!P5 LDGSTS.E.BYPASS.LTC128B.128 [R227+0xb000], desc[UR4][R214.64+0x40] ;  /* 0x0b000040d6e3dfae */ /* 0x000fe2000b981a04 */
[----:B------:R-:W-:Y:S01]  /*f800*/  IADD3 R42, P0, PT, R37, R38, RZ ;  /* 0x00000026252a7210 */ /* 0x000fe20007f1e0ff */
[----:B------:R-:W-:Y:S01]  /*f810*/  BSSY.RECONVERGENT B1, `(.L_x_4759) ;  /* 0x00001ff000017945 */ /* 0x000fe20003800200 */
[C---:B------:R-:W-:Y:S03]  /*f820*/  IADD3.X R39, PT, PT, R36.reuse, R41, RZ, P1, !PT ;  /* 0x0000002924277210 */ /* 0x040fe60000ffe4ff */
[----:B------:R-:W-:Y:S01]  /*f830*/  @P5 STS.128 [R227+0xb000], RZ ;  /* 0x00b000ffe3005388 */ /* 0x000fe20000000c00 */
[C---:B------:R-:W-:Y:S02]  /*f840*/  SHF.L.U32 R121, R119.reuse, 0x4, RZ ;  /* 0x0000000477797819 */ /* 0x040fe400000006ff */
[----:B------:R-:W-:Y:S03]  /*f850*/  IADD3.X R43, PT, PT, R36, R39, RZ, P0, !PT ;  /* 0x00000027242b7210 */ /* 0x000fe600007fe4ff */
[----:B------:R-:W-:Y:S01]  /*f860*/  @!PT LDS RZ, [RZ] ;  /* 0x00000000fffff984 */ /* 0x000fe20000000800 */
[----:B------:R-:W-:Y:S01]  /*f870*/  @!PT LDS RZ, [RZ] ;  /* 0x00000000fffff984 */ /* 0x000fe20000000800 */
[----:B------:R-:W-:Y:S01]  /*f880*/  @!PT LDS RZ, [RZ] ;  /* 0x00000000fffff984 */ /* 0x000fe20000000800 */
[----:B------:R-:W-:Y:S01]  /*f890*/  @!P4 LDGSTS.E.BYPASS.LTC128B.128 [R227+0xd000], desc[UR4][R214.64+0x80] ;  /* 0x0d000080d6e3cfae */ /* 0x000fe2000b981a04 */
[--C-:B------:R-:W-:Y:S02]  /*f8a0*/  SHF.R.U32.HI R193, RZ, 0x1, R119.reuse ;  /* 0x00000001ffc17819 */ /* 0x100fe40000011677 */
[----:B------:R-:W-:Y:S03]  /*f8b0*/  SHF.L.U32 R196, R119, 0x5, RZ ;  /* 0x0000000577c47819 */ /* 0x000fe600000006ff */
[----:B------:R-:W-:Y:S01]  /*f8c0*/  @P4 STS.128 [R227+0xd000], RZ ;  /* 0x00d000ffe3004388 */ /* 0x000fe20000000c00 */
[----:B------:R-:W-:Y:S02]  /*f8d0*/  LOP3.LUT R118, R121, 0x3e00, RZ, 0xc0, !PT ;  /* 0x00003e0079767812 */ /* 0x000fe400078ec0ff */
[----:B------:R-:W-:Y:S03]  /*f8e0*/  SHF.L.U32 R192, R119, 0x2, RZ ;  /* 0x0000000277c07819 */ /* 0x000fe600000006ff */
[----:B------:R-:W-:Y:S01]  /*f8f0*/  @!PT LDS RZ, [RZ] ;  /* 0x00000000fffff984 */ /* 0x000fe20000000800 */
[----:B------:R-:W-:Y:S01]  /*f900*/  @!PT LDS RZ, [RZ] ;  /* 0x00000000fffff984 */ /* 0x000fe20000000800 */
[----:B------:R-:W-:Y:S01]  /*f910*/  @!PT LDS RZ, [RZ] ;  /* 0x00000000fffff984 */ /* 0x000fe20000000800 */
[----:B------:R-:W-:Y:S01]  /*f920*/  @!P6 LDGSTS.E.BYPASS.LTC128B.128 [R227+0x9800], desc[UR4][R40.64] ;  /* 0x0980000028e3efae */ /* 0x000fe2000b981a04 */
[----:B------:R-:W-:Y:S01]  /*f930*/  LOP3.LUT R195, R193, 0x8, RZ, 0xc0, !PT ;  /* 0x00000008c1c37812 */ /* 0x000fe200078ec0ff */
[----:B-1----:R-:W-:Y:S01]  /*f940*/  ULEA UR6, UR6, UR7, 0x18 ;  /* 0x0000000706067291 */ /* 0x002fe2000f8ec0ff */
[--C-:B------:R-:W-:Y:S03]  /*f950*/  LOP3.LUT R123, R118, 0x20, R196.reuse, 0xf8, !PT ;  /* 0x00000020767b7812 */ /* 0x100fe600078ef8c4 */
[----:B------:R-:W-:Y:S01]  /*f960*/  @P6 STS.128 [R227+0x9800], RZ ;  /* 0x009800ffe3006388 */ /* 0x000fe20000000c00 */
[----:B------:R-:W-:Y:S02]  /*f970*/  LOP3.LUT R124, R196, 0xc0, RZ, 0xc0, !PT ;  /* 0x000000c0c47c7812 */ /* 0x000fe400078ec0ff */
[----:B------:R-:W-:Y:S03]  /*f980*/  LOP3.LUT R121, R121, 0x100, RZ, 0xc0, !PT ;  /* 0x0000010079797812 */ /* 0x000fe600078ec0ff */
[----:B------:R-:W-:Y:S01]  /*f990*/  @!PT LDS RZ, [RZ] ;  /* 0x00000000fffff984 */ /* 0x000fe20000000800 */
[----:B------:R-:W-:Y:S01]  /*f9a0*/  @!PT LDS RZ, [RZ] ;  /* 0x00000000fffff984 */ /* 0x000fe20000000800 */
[----:B------:R-:W-:Y:S01]  /*f9b0*/  @!PT LDS RZ, [RZ] ;  /* 0x00000000fffff984 */ /* 0x000fe20000000800 */
[----:B------:R-:W-:Y:S01]  /*f9c0*/  @!P5 LDGSTS.E.BYPASS.LTC128B.128 [R227+0xb800], desc[UR4][R40.64+0x40] ;  /* 0x0b80004028e3dfae */ /* 0x000fe2000b981a04 */
[----:B------:R-:W-:Y:S02]  /*f9d0*/  LOP3.LUT R0, R192, 0x18, RZ, 0xc0, !PT ;  /* 0x00000018c0007812 */ /* 0x000fe400078ec0ff */
[--C-:B------:R-:W-:Y:S03]  /*f9e0*/  LOP3.LUT R195, R195, 0xc0, R196.reuse, 0xf8, !PT ;  /* 0x000000c0c3c37812 */ /* 0x100fe600078ef8c4 */
[----:B------:R-:W-:Y:S01]  /*f9f0*/  @P5 STS.128 [R227+0xb800], RZ ;  /* 0x00b800ffe3005388 */ /* 0x000fe20000000c00 */
[--C-:B------:R-:W-:Y:S02]  /*fa00*/  LOP3.LUT R122, R123, 0x100, R196.reuse, 0xf8, !PT ;  /* 0x000001007b7a7812 */ /* 0x100fe400078ef8c4 */
[----:B------:R-:W-:Y:S03]  /*fa10*/  LOP3.LUT R120, R121, 0x20, R196, 0xf8, !PT ;  /* 0x0000002079787812 */ /* 0x000fe600078ef8c4 */
[----:B------:R-:W-:Y:S01]  /*fa20*/  @!PT LDS RZ, [RZ] ;  /* 0x00000000fffff984 */ /* 0x000fe20000000800 */
[----:B------:R-:W-:Y:S01]  /*fa30*/  @!PT LDS RZ, [RZ] ;  /* 0x00000000fffff984 */ /* 0x000fe20000000800 */
[----:B------:R-:W-:Y:S01]  /*fa40*/  @!PT LDS RZ, [RZ] ;  /* 0x00000000fffff984 */ /* 0x000fe20000000800 */
[----:B------:R-:W-:Y:S01]  /*fa50*/  @!P4 LDGSTS.E.BYPASS.LTC128B.128 [R227+0xd800], desc[UR4][R40.64+0x80] ;  /* 0x0d80008028e3cfae */ /* 0x000fe2000b981a04 */
[----:B------:R-:W-:Y:S02]  /*fa60*/  LOP3.LUT R123, R124, 0x8, R119, 0xf8, !PT ;  /* 0x000000087c7b7812 */ /* 0x000fe400078ef877 */
[----:B------:R-:W-:Y:S03]  /*fa70*/  LOP3.LUT R195, R195, R0, RZ, 0x3c, !PT ;  /* 0x00000000c3c37212 */ /* 0x000fe600078e3cff */
[----:B------:R-:W-:Y:S01]  /*fa80*/  @P4 STS.128 [R227+0xd800], RZ ;  /* 0x00d800ffe3004388 */ /* 0x000fe20000000c00 */
[----:B------:R-:W-:Y:S02]  /*fa90*/  LOP3.LUT R123, R120, R123, R0, 0xf6, !PT ;  /* 0x0000007b787b7212 */ /* 0x000fe400078ef600 */
[----:B------:R-:W-:Y:S03]  /*faa0*/  LOP3.LUT R121, R122, R195, RZ, 0xfc, !PT ;  /* 0x000000c37a797212 */ /* 0x000fe600078efcff */
[----:B------:R-:W-:Y:S01]  /*fab0*/  @!PT LDS RZ, [RZ] ;  /* 0x00000000fffff984 */ /* 0x000fe20000000800 */
[----:B------:R-:W-:Y:S01]  /*fac0*/  @!PT LDS RZ, [RZ] ;  /* 0x00000000fffff984 */ /* 0x000fe20000000800 */
[----:B------:R-:W-:Y:S01]  /*fad0*/  @!PT LDS RZ, [RZ] ;  /* 0x00000000fffff984 */ /* 0x000fe20000000800 */
[----:B------:R-:W-:Y:S01]  /*fae0*/  @!P6 LDGSTS.E.BYPASS.LTC128B.128 [R227+0xa000], desc[UR4][R38.64] ;  /* 0x0a00000026e3efae */ /* 0x000fe2000b981a04 */
[----:B------:R-:W-:Y:S02]  /*faf0*/  MOV R194, UR6 ;  /* 0x0000000600c27c02 */ /* 0x000fe40008000f00 */
[----:B------:R-:W-:Y:S03]  /*fb00*/  MOV R144, 0x20 ;  /* 0x0000002000907802 */ /* 0x000fe60000000f00 */
[----:B------:R-:W-:Y:S01]  /*fb10*/  @P6 STS.128 [R227+0xa000], RZ ;  /* 0x00a000ffe3006388 */ /* 0x000fe20000000c00 */
[-C--:B------:R-:W-:Y:S02]  /*fb20*/  LEA R185, R121, R194.reuse, 0x1 ;  /* 0x000000c279b97211 */ /* 0x080fe400078e08ff */
[----:B------:R-:W-:Y:S03]  /*fb30*/  LEA R197, R123, R194, 0x1 ;  /* 0x000000c27bc57211 */ /* 0x000fe600078e08ff */
[----:B------:R-:W-:Y:S01]  /*fb40*/  @!PT LDS RZ, [RZ] ;  /* 0x00000000fffff984 */ /* 0x000fe20000000800 */
[----:B------:R-:W-:Y:S01]  /*fb50*/  @!PT LDS RZ, [RZ] ;  /* 0x00000000fffff984 */ /* 0x000fe20000000800 */
[----:B------:R-:W-:Y:S01]  /*fb60*/  @!PT LDS RZ, [RZ] ;  /* 0x00000000fffff984 */ /* 0x000fe20000000800 */
[----:B------:R-:W-:Y:S01]  /*fb70*/  @!P5 LDGSTS.E.BYPASS.LTC128B.128 [R227+0xc000], desc[UR4][R38.64+0x40] ;  /* 0x0c00004026e3dfae */ /* 0x000fe2000b981a04 */
[----:B------:R-:W-:Y:S02]  /*fb80*/  LOP3.LUT P2, RZ, R119, 0x4, RZ, 0xc0, !PT ;  /* 0x0000000477ff7812 */ /* 0x000fe4000784c0ff */
[----:B------:R-:W-:Y:S03]  /*fb90*/  IADD3 R220, PT, PT, R220, -0x1, RZ ;  /* 0xffffffffdcdc7810 */ /* 0x000fe60007ffe0ff */
[----:B------:R-:W-:Y:S01]  /*fba0*/  @P5 STS.128 [R227+0xc000], RZ ;  /* 0x00c000ffe3005388 */ /* 0x000fe20000000c00 */
[----:B------:R-:W-:Y:S02]  /*fbb0*/  SEL R144, R144, 0xffffffe0, !P2 ;  /* 0xffffffe090907807 */ /* 0x000fe40005000000 */
[----:B------:R-:W-:Y:S03]  /*fbc0*/  ISETP.GT.AND P0, PT, R220, R211, PT ;  /* 0x000000d3dc00720c */ /* 0x000fe60003f04270 */
[----:B------:R-:W-:Y:S01]  /*fbd0*/  @!PT LDS RZ, [RZ] ;  /* 0x00000000fffff984 */ /* 0x000fe20000000800 */
[----:B------:R-:W-:Y:S01]  /*fbe0*/  @!PT LDS RZ, [RZ] ;  /* 0x00000000fffff984 */ /* 0x000fe20000000800 */
[----:B------:R-:W-:Y:S01]  /*fbf0*/  @!PT LDS RZ, [RZ] ;  /* 0x00000000fffff984 */ /* 0x000fe20000000800 */
[----:B------:R1:W-:Y:S01]  /*fc00*/  @!P4 LDGSTS.E.BYPASS.LTC128B.128 [R227+0xe000], desc[UR4][R38.64+0x80] ;  /* 0x0e00008026e3cfae */ /* 0x0003e2000b981a04 */
[-C--:B------:R-:W-:Y:S02]  /*fc10*/  IADD3 R184, PT, PT, R185, R144.reuse, RZ ;  /* 0x00000090b9b87210 */ /* 0x080fe40007ffe0ff */
[----:B------:R-:W-:Y:S03]  /*fc20*/  IADD3 R0, PT, PT, R197, R144, RZ ;  /* 0x00000090c5007210 */ /* 0x000fe60007ffe0ff */
        /* <DEDUP_REMOVED lines=85> */
[C---:B------:R-:W-:Y:S08]  /*10180*/  HMMA.16816.F32.BF16 R4, R128.reuse, R132, R4 ;  /* 0x000000848004723c */ /* 0x040ff00000041804 */
[C---:B------:R-:W-:Y:S01]  /*10190*/  HMMA.16816.F32.BF16 R8, R128.reuse, R134, R8 ;  /* 0x000000868008723c */ /* 0x040fe20000041808 */
[----:B------:R-:W4:Y:S07]  /*101a0*/  LDSM.16.M88.4 R132, [R0+0x5400] ;  /* 0x005400000084783b */ /* 0x000f2e0000000200 */
        /* <DEDUP_REMOVED lines=17> */
[----:B------:R-:W-:Y:S06]  /*102c0*/  LDSM.16.M88.4 R156, [R185+0x2000] ;  /* 0x00200000b99c783b */ /* 0x000fec0000000200 */
[----:B------:R-:W-:Y:S01]  /*102d0*/  LDSM.16.M88.4 R184, [R184+0x2000] ;  /* 0x00200000b8b8783b */ /* 0x000fe20000000200 */
        /* <DEDUP_REMOVED lines=89> */
[C---:B------:R-:W-:Y:S03]  /*10870*/  HMMA.16816.F32.BF16 R40, R184.reuse, R126, R40 ;  /* 0x0000007eb828723c */ /* 0x040fe60000041828 */
        /* <DEDUP_REMOVED lines=10> */
[----:B------:R-:W5:Y:S01]  /*10920*/  LDSM.16.M88.4 R36, [R0+0x8800] ;  /* 0x008800000024783b */ /* 0x000f620000000200 */
[-C--:B------:R-:W-:Y:S01]  /*10930*/  FMUL.FTZ R41, R41, R234.reuse ;  /* 0x000000ea29297220 */ /* 0x080fe20000410000 */
[-C--:B------:R-:W-:Y:S01]  /*10940*/  FMUL.FTZ R42, R42, R234.reuse ;  /* 0x000000ea2a2a7220 */ /* 0x080fe20000410000 */
[-C--:B------:R-:W-:Y:S01]  /*10950*/  FMUL.FTZ R43, R43, R234.reuse ;  /* 0x000000ea2b2b7220 */ /* 0x080fe20000410000 */
[-C--:B------:R-:W-:Y:S05]  /*10960*/  FMUL.FTZ R172, R40, R234.reuse ;  /* 0x000000ea28ac7220 */ /* 0x080fea0000410000 */
[----:B------:R-:W1:Y:S01]  /*10970*/  MUFU.TANH R162, R168 ;  /* 0x000000a800a27308 */ /* 0x000e620000002400 */
[C---:B---3--:R-:W-:Y:S09]  /*10980*/  HMMA.16816.F32.BF16 R44, R184.reuse, R120, R44 ;  /* 0x00000078b82c723c */ /* 0x048ff2000004182c */
[----:B------:R-:W3:Y:S01]  /*10990*/  MUFU.TANH R164, R41 ;  /* 0x0000002900a47308 */ /* 0x000ee20000002400 */
[C---:B------:R-:W-:Y:S09]  /*109a0*/  HMMA.16816.F32.BF16 R48, R184.reuse, R122, R48 ;  /* 0x0000007ab830723c */ /* 0x040ff20000041830 */
[----:B------:R-:W1:Y:S01]  /*109b0*/  MUFU.TANH R166, R42 ;  /* 0x0000002a00a67308 */ /* 0x000e620000002400 */
[-C--:B------:R-:W-:Y:S01]  /*109c0*/  FMUL.FTZ R45, R45, R234.reuse ;  /* 0x000000ea2d2d7220 */ /* 0x080fe20000410000 */
[-C--:B------:R-:W-:Y:S01]  /*109d0*/  FMUL.FTZ R46, R46, R234.reuse ;  /* 0x000000ea2e2e7220 */ /* 0x080fe20000410000 */
[-C--:B------:R-:W-:Y:S07]  /*109e0*/  FMUL.FTZ R47, R47, R234.reuse ;  /* 0x000000ea2f2f7220 */ /* 0x080fee0000410000 */
[----:B------:R4:W1:Y:S01]  /*109f0*/  MUFU.TANH R168, R43 ;  /* 0x0000002b00a87308 */ /* 0x0008620000002400 */
[-C--:B------:R-:W-:Y:S09]  /*10a00*/  FMUL.FTZ R174, R44, R234.reuse ;  /* 0x000000ea2cae7220 */ /* 0x080ff20000410000 */
[----:B------:R2:W1:Y:S01]  /*10a10*/  MUFU.TANH R9, R172 ;  /* 0x000000ac00097308 */ /* 0x0004620000002400 */
[C---:B-----5:R-:W-:Y:S03]  /*10a20*/  HMMA.16816.F32.BF16 R52, R184.reuse, R36, R52 ;  /* 0x00000024b834723c */ /* 0x060fe60000041834 */
[-C--:B------:R-:W-:Y:S01]  /*10a30*/  FMUL.FTZ R37, R49, R234.reuse ;  /* 0x000000ea31257220 */ /* 0x080fe20000410000 */
[-C--:B------:R-:W-:Y:S01]  /*10a40*/  FMUL.FTZ R36, R50, R234.reuse ;  /* 0x000000ea32247220 */ /* 0x080fe20000410000 */
[-C--:B------:R-:W-:Y:S04]  /*10a50*/  FMUL.FTZ R49, R51, R234.reuse ;  /* 0x000000ea33317220 */ /* 0x080fe80000410000 */
[----:B------:R-:W1:Y:S01]  /*10a60*/  MUFU.TANH R171, R171 ;  /* 0x000000ab00ab7308 */ /* 0x000e620000002400 */
[----:B----4-:R-:W4:Y:S01]  /*10a70*/  LDSM.16.M88.4 R40, [R0+0x8c00] ;  /* 0x008c00000028783b */ /* 0x010f220000000200 */
[----:B------:R-:W-:Y:S04]  /*10a80*/  DEPBAR.LE SB0, 0x0 ;  /* 0x000080000000791a */ /* 0x000fe80000000000 */
[C---:B------:R-:W-:Y:S04]  /*10a90*/  HMMA.16816.F32.BF16 R56, R184.reuse, R38, R56 ;  /* 0x00000026b838723c */ /* 0x040fe80000041838 */
[----:B------:R-:W1:Y:S01]  /*10aa0*/  MUFU.TANH R173, R173 ;  /* 0x000000ad00ad7308 */ /* 0x000e620000002400 */
[----:B------:R-:W-:Y:S01]  /*10ab0*/  BAR.SYNC.DEFER_BLOCKING 0x0 ;  /* 0x0000000000007b1d */ /* 0x000fe20000010000 */
[-C--:B--2---:R-:W-:Y:S01]  /*10ac0*/  FMUL.FTZ R172, R48, R234.reuse ;  /* 0x000000ea30ac7220 */ /* 0x084fe20000410000 */
[-C--:B------:R-:W-:Y:S01]  /*10ad0*/  FMUL.FTZ R54, R54, R234.reuse ;  /* 0x000000ea36367220 */ /* 0x080fe20000410000 */
[-C--:B------:R-:W-:Y:S01]  /*10ae0*/  FMUL.FTZ R55, R55, R234.reuse ;  /* 0x000000ea37377220 */ /* 0x080fe20000410000 */
[-C--:B------:R-:W-:Y:S01]  /*10af0*/  FMUL.FTZ R52, R52, R234.reuse ;  /* 0x000000ea34347220 */ /* 0x080fe20000410000 */
[-C--:B------:R-:W-:Y:S04]  /*10b00*/  FMUL.FTZ R53, R53, R234.reuse ;  /* 0x000000ea35357220 */ /* 0x080fe80000410000 */
[----:B------:R-:W2:Y:S10]  /*10b10*/  MUFU.TANH R147, R54 ;  /* 0x0000003600937308 */ /* 0x000eb40000002400 */
[----:B------:R5:W1:Y:S01]  /*10b20*/  MUFU.TANH R145, R55 ;  /* 0x0000003700917308 */ /* 0x000a620000002400 */
[-C--:B------:R-:W-:Y:S01]  /*10b30*/  FMUL.FTZ R38, R56, R234.reuse ;  /* 0x000000ea38267220 */ /* 0x080fe20000410000 */
[-C--:B------:R-:W-:Y:S01]  /*10b40*/  FMUL.FTZ R57, R57, R234.reuse ;  /* 0x000000ea39397220 */ /* 0x080fe20000410000 */
[-C--:B------:R-:W-:Y:S01]  /*10b50*/  FMUL.FTZ R58, R58, R234.reuse ;  /* 0x000000ea3a3a7220 */ /* 0x080fe20000410000 */
[-C--:B------:R-:W-:Y:S06]  /*10b60*/  FMUL.FTZ R59, R59, R234.reuse ;  /* 0x000000ea3b3b7220 */ /* 0x080fec0000410000 */
[----:B------:R3:W1:Y:S10]  /*10b70*/  MUFU.TANH R143, R38 ;  /* 0x00000026008f7308 */ /* 0x0006740000002400 */
[----:B------:R-:W1:Y:S01]  /*10b80*/  MUFU.TANH R175, R175 ;  /* 0x000000af00af7308 */ /* 0x000e620000002400 */
[C---:B----4-:R-:W-:Y:S09]  /*10b90*/  HMMA.16816.F32.BF16 R60, R184.reuse, R40, R60 ;  /* 0x00000028b83c723c */ /* 0x050ff2000004183c */
[----:B------:R-:W4:Y:S01]  /*10ba0*/  MUFU.TANH R177, R177 ;  /* 0x000000b100b17308 */ /* 0x000f220000002400 */
[----:B------:R-:W-:Y:S09]  /*10bb0*/  HMMA.16816.F32.BF16 R64, R184, R42, R64 ;  /* 0x0000002ab840723c */ /* 0x000ff20000041840 */
[----:B------:R-:W1:Y:S01]  /*10bc0*/  MUFU.TANH R179, R179 ;  /* 0x000000b300b37308 */ /* 0x000e620000002400 */
[-C--:B------:R-:W-:Y:S01]  /*10bd0*/  FMUL.FTZ R39, R60, R234.reuse ;  /* 0x000000ea3c277220 */ /* 0x080fe20000410000 */
[-C--:B------:R-:W-:Y:S01]  /*10be0*/  FMUL.FTZ R61, R61, R234.reuse ;  /* 0x000000ea3d3d7220 */ /* 0x080fe20000410000 */
[-C--:B------:R-:W-:Y:S01]  /*10bf0*/  FMUL.FTZ R62, R62, R234.reuse ;  /* 0x000000ea3e3e7220 */ /* 0x080fe20000410000 */
[-C--:B------:R-:W-:Y:S06]  /*10c00*/  FMUL.FTZ R63, R63, R234.reuse ;  /* 0x000000ea3f3f7220 */ /* 0x080fec0000410000 */
[----:B------:R-:W1:Y:S01]  /*10c10*/  MUFU.TANH R181, R181 ;  /* 0x000000b500b57308 */ /* 0x000e620000002400 */
[-C--:B-----5:R-:W-:Y:S01]  /*10c20*/  FMUL.FTZ R55, R66, R234.reuse ;  /* 0x000000ea42377220 */ /* 0x0a0fe20000410000 */
        /* <DEDUP_REMOVED lines=120> */
.L_x_4762:
[----:B------:R-:W-:Y:S05]  /*113b0*/  BSYNC.RECONVERGENT B0 ;  /* 0x0000000000007941 */ /* 0x000fea0003800200 */
.L_x_4761:
        /* <DEDUP_REMOVED lines=68> */
.L_x_4760:
[----:B------:R-:W-:Y:S05]  /*11800*/  BSYNC.RECONVERGENT B1 ;  /* 0x0000000000017941 */ /* 0x000fea0003800200 */
.L_x_4759:
[----:B------:R-:W-:Y:S01]  /*11810*/  IABS R185, R222 ;  /* 0x000000de00b97213 */ /* 0x000fe20000000000 */
[C---:B------:R-:W-:Y:S01]  /*11820*/  VIADD R4, R222.reuse, 0x40 ;  /* 0x00000040de047836 */ /* 0x040fe20000000000 */
[----:B------:R-:W-:Y:S01]  /*11830*/  LOP3.LUT R195, R195, 0x120, R196, 0xf8, !PT ;  /* 0x00000120c3c37812 */ /* 0x000fe200078ef8c4 */
[----:B-1----:R-:W3:Y:S01]  /*11840*/  LD.E R53, desc[UR4][R2.64+0xdc] ;  /* 0x0000dc0402357980 */ /* 0x002ee2000c101900 */
[----:B------:R-:W-:Y:S01]  /*11850*/  I2FP.F32.S32 R185, R185 ;  /* 0x000000b900b97245 */ /* 0x000fe20000201400 */
[C---:B------:R-:W-:Y:S01]  /*11860*/  VIADD R28, R223.reuse, 0xfffffff9 ;  /* 0xfffffff9df1c7836 */ /* 0x040fe20000000000 */
[----:B------:R-:W-:Y:S01]  /*11870*/  IABS R4, R4 ;  /* 0x0000000400047213 */ /* 0x000fe20000000000 */
[C---:B------:R-:W-:Y:S02]  /*11880*/  VIADD R30, R223.reuse, 0x1 ;  /* 0x00000001df1e7836 */ /* 0x040fe40000000000 */
[C---:B------:R-:W-:Y:S01]  /*11890*/  VIADD R39, R223.reuse, 0xffffffe8 ;  /* 0xffffffe8df277836 */ /* 0x040fe20000000000 */
[----:B------:R-:W-:Y:S01]  /*118a0*/  I2FP.F32.S32 R4, R4 ;  /* 0x0000000400047245 */ /* 0x000fe20000201400 */
[----:B------:R-:W-:Y:S01]  /*118b0*/  VIADD R0, R222, 0x39 ;  /* 0x00000039de007836 */ /* 0x000fe20000000000 */
[----:B------:R-:W-:Y:S01]  /*118c0*/  ISETP.GE.AND P1, PT, R28, R210, PT ;  /* 0x000000d21c00720c */ /* 0x000fe20003f26270 */
[----:B------:R-:W-:Y:S02]  /*118d0*/  VIADD R31, R223, 0xfffffff1 ;  /* 0xfffffff1df1f7836 */ /* 0x000fe40000000000 */
[CC--:B------:R-:W-:Y:S01]  /*118e0*/  FFMA.FTZ R5, -R224.reuse, R185.reuse, R5 ;  /* 0x000000b9e0057223 */ /* 0x0c0fe20000010105 */
[----:B------:R-:W-:Y:S01]  /*118f0*/  FFMA.FTZ R159, -R224, R4, R159 ;  /* 0x00000004e09f7223 */ /* 0x000fe2000001019f */
[----:B------:R-:W-:Y:S01]  /*11900*/  IABS R0, R0 ;  /* 0x0000000000007213 */ /* 0x000fe20000000000 */
[----:B------:R-:W-:Y:S02]  /*11910*/  VIADD R4, R222, 0x29 ;  /* 0x00000029de047836 */ /* 0x000fe40000000000 */
[----:B------:R-:W-:Y:S01]  /*11920*/  FFMA.FTZ R185, -R224, R185, R170 ;  /* 0x000000b9e0b97223 */ /* 0x000fe200000101aa */
[----:B------:R-:W-:Y:S01]  /*11930*/  FSEL R58, R5, -INF , P1 ;  /* 0xff800000053a7808 */ /* 0x000fe20000800000 */
[C---:B------:R-:W-:Y:S01]  /*11940*/  VIADD R22, R223.reuse, 0x11 ;  /* 0x00000011df167836 */ /* 0x040fe20000000000 */
[----:B------:R-:W-:Y:S01]  /*11950*/  I2FP.F32.S32 R0, R0 ;  /* 0x0000000000007245 */ /* 0x000fe20000201400 */
[C---:B------:R-:W-:Y:S01]  /*11960*/  VIADD R20, R223.reuse, 0x18 ;  /* 0x00000018df147836 */ /* 0x040fe20000000000 */
[----:B------:R-:W-:Y:S01]  /*11970*/  IABS R4, R4 ;  /* 0x0000000400047213 */ /* 0x000fe20000000000 */
[C---:B------:R-:W-:Y:S01]  /*11980*/  VIADD R52, R223.reuse, 0xffffffc9 ;  /* 0xffffffc9df347836 */ /* 0x040fe20000000000 */
[----:B------:R-:W-:Y:S01]  /*11990*/  ISETP.GE.AND P1, PT, R30, R208, PT ;  /* 0x000000d01e00720c */ /* 0x000fe20003f26270 */
[----:B------:R-:W-:Y:S01]  /*119a0*/  VIADD R50, R223, 0xffffffd0 ;  /* 0xffffffd0df327836 */ /* 0x000fe20000000000 */
[----:B------:R-:W-:Y:S01]  /*119b0*/  I2FP.F32.S32 R4, R4 ;  /* 0x0000000400047245 */ /* 0x000fe20000201400 */
[C---:B--2---:R-:W-:Y:S01]  /*119c0*/  VIADD R13, R222.reuse, 0x9 ;  /* 0x00000009de0d7836 */ /* 0x044fe20000000000 */
[----:B------:R-:W-:Y:S01]  /*119d0*/  FSEL R185, R185, -INF , P1 ;  /* 0xff800000b9b97808 */ /* 0x000fe20000800000 */
[----:B------:R-:W-:Y:S02]  /*119e0*/  VIADD R6, R222, 0x41 ;  /* 0x00000041de067836 */ /* 0x000fe40000000000 */
[C---:B------:R-:W-:Y:S01]  /*119f0*/  FFMA.FTZ R153, -R224.reuse, R0, R153 ;  /* 0x00000000e0997223 */ /* 0x040fe20000010199 */
[CC--:B------:R-:W-:Y:S01]  /*11a00*/  FFMA.FTZ R169, -R224.reuse, R4.reuse, R169 ;  /* 0x00000004e0a97223 */ /* 0x0c0fe200000101a9 */
[----:B------:R-:W-:Y:S01]  /*11a10*/  IABS R13, R13 ;  /* 0x0000000d000d7213 */ /* 0x000fe20000000000 */
[----:B------:R-:W-:Y:S01]  /*11a20*/  FFMA.FTZ R181, -R224, R4, R181 ;  /* 0x00000004e0b57223 */ /* 0x000fe200000101b5 */
[----:B------:R-:W-:Y:S01]  /*11a30*/  IABS R6, R6 ;  /* 0x0000000600067213 */ /* 0x000fe20000000000 */
[----:B------:R-:W-:Y:S01]  /*11a40*/  VIADD R4, R222, 0x18 ;  /* 0x00000018de047836 */ /* 0x000fe20000000000 */
[----:B------:R-:W-:Y:S01]  /*11a50*/  I2FP.F32.S32 R13, R13 ;  /* 0x0000000d000d7245 */ /* 0x000fe20000201400 */
[----:B------:R-:W-:Y:S01]  /*11a60*/  FFMA.FTZ R165, -R224, R0, R165 ;  /* 0x00000000e0a57223 */ /* 0x000fe200000101a5 */
[C---:B------:R-:W-:Y:S01]  /*11a70*/  VIADD R8, R223.reuse, 0xffffffc0 ;  /* 0xffffffc0df087836 */ /* 0x040fe20000000000 */
[----:B------:R-:W-:Y:S01]  /*11a80*/  I2FP.F32.S32 R6, R6 ;  /* 0x0000000600067245 */ /* 0x000fe20000201400 */
[C---:B------:R-:W-:Y:S01]  /*11a90*/  VIADD R0, R222.reuse, 0x31 ;  /* 0x00000031de007836 */ /* 0x040fe20000000000 */
[----:B------:R-:W-:Y:S01]  /*11aa0*/  IABS R4, R4 ;  /* 0x0000000400047213 */ /* 0x000fe20000000000 */
[----:B------:R-:W-:Y:S02]  /*11ab0*/  VIADD R10, R222, 0x38 ;  /* 0x00000038de0a7836 */ /* 0x000fe40000000000 */
[CC--:B------:R-:W-:Y:S01]  /*11ac0*/  FFMA.FTZ R247, -R224.reuse, R13.reuse, R247 ;  /* 0x0000000de0f77223 */ /* 0x0c0fe200000101f7 */
[C---:B------:R-:W-:Y:S01]  /*11ad0*/  FFMA.FTZ R156, -R224.reuse, R13, R156 ;  /* 0x0000000de09c7223 */ /* 0x040fe2000001019c */
[----:B------:R-:W-:Y:S01]  /*11ae0*/  I2FP.F32.S32 R4, R4 ;  /* 0x0000000400047245 */ /* 0x000fe20000201400 */
[----:B------:R-:W-:Y:S01]  /*11af0*/  FFMA.FTZ R157, -R224, R6, R157 ;  /* 0x00000006e09d7223 */ /* 0x000fe2000001019d */
[----:B------:R-:W-:Y:S01]  /*11b00*/  ISETP.GE.AND P6, PT, R8, R209, PT ;  /* 0x000000d10800720c */ /* 0x000fe20003fc6270 */
[----:B------:R-:W-:Y:S01]  /*11b10*/  VIADD R6, R222, 0x30 ;  /* 0x00000030de067836 */ /* 0x000fe20000000000 */
[----:B------:R-:W-:Y:S01]  /*11b20*/  ISETP.GE.AND P4, PT, R8, R210, PT ;  /* 0x000000d20800720c */ /* 0x000fe20003f86270 */
[CC--:B------:R-:W-:Y:S01]  /*11b30*/  FFMA.FTZ R245, -R224.reuse, R4.reuse, R245 ;  /* 0x00000004e0f57223 */ /* 0x0c0fe200000101f5 */
[----:B------:R-:W-:Y:S01]  /*11b40*/  FFMA.FTZ R191, -R224, R4, R191 ;  /* 0x00000004e0bf7223 */ /* 0x000fe200000101bf */
[----:B------:R-:W-:Y:S01]  /*11b50*/  VIADD R4, R222, 0xfffffff9 ;  /* 0xfffffff9de047836 */ /* 0x000fe20000000000 */
[----:B------:R-:W-:Y:S01]  /*11b60*/  ISETP.GE.AND P0, PT, R8, R208, PT ;  /* 0x000000d00800720c */ /* 0x000fe20003f06270 */
[----:B------:R-:W-:Y:S01]  /*11b70*/  VIADD R15, R222, 0x1 ;  /* 0x00000001de0f7836 */ /* 0x000fe20000000000 */
[----:B------:R-:W-:Y:S01]  /*11b80*/  ISETP.GE.AND P5, PT, R8, R207, PT ;  /* 0x000000cf0800720c */ /* 0x000fe20003fa6270 */
[C---:B------:R-:W-:Y:S01]  /*11b90*/  VIADD R8, R222.reuse, 0x28 ;  /* 0x00000028de087836 */ /* 0x040fe20000000000 */
[----:B------:R-:W-:Y:S01]  /*11ba0*/  IABS R4, R4 ;  /* 0x0000000400047213 */ /* 0x000fe20000000000 */
[----:B------:R-:W-:Y:S01]  /*11bb0*/  VIADD R57, R223, 0xffffffc1 ;  /* 0xffffffc1df397836 */ /* 0x000fe20000000000 */
[----:B------:R-:W-:Y:S01]  /*11bc0*/  IABS R0, R0 ;  /* 0x0000000000007213 */ /* 0x000fe20000000000 */
[C---:B------:R-:W-:Y:S01]  /*11bd0*/  VIADD R61, R222.reuse, 0xfffffff0 ;  /* 0xfffffff0de3d7836 */ /* 0x040fe20000000000 */
        /* <DEDUP_REMOVED lines=8> */
[----:B------:R-:W-:Y:S01]  /*11c60*/  VIADD R13, R222, 0xffffffe9 ;  /* 0xffffffe9de0d7836 */ /* 0x000fe20000000000 */
[----:B------:R-:W-:Y:S01]  /*11c70*/  IABS R8, R8 ;  /* 0x0000000800087213 */ /* 0x000fe20000000000 */
[C---:B------:R-:W-:Y:S01]  /*11c80*/  FFMA.FTZ R161, -R224.reuse, R0, R161 ;  /* 0x00000000e0a17223 */ /* 0x040fe200000101a1 */
[----:B------:R-:W-:Y:S01]  /*11c90*/  IABS R6, R6 ;  /* 0x0000000600067213 */ /* 0x000fe20000000000 */
[C---:B------:R-:W-:Y:S01]  /*11ca0*/  FFMA.FTZ R173, -R224.reuse, R0, R173 ;  /* 0x00000000e0ad7223 */ /* 0x040fe200000101ad */
[----:B------:R-:W-:Y:S01]  /*11cb0*/  I2FP.F32.S32 R0, R8 ;  /* 0x0000000800007245 */ /* 0x000fe20000201400 */
[C---:B------:R-:W-:Y:S01]  /*11cc0*/  FFMA.FTZ R155, -R224.reuse, R10, R155 ;  /* 0x0000000ae09b7223 */ /* 0x040fe2000001019b */
[----:B------:R-:W-:Y:S01]  /*11cd0*/  IABS R4, R4 ;  /* 0x0000000400047213 */ /* 0x000fe20000000000 */
[----:B------:R-:W-:Y:S01]  /*11ce0*/  FFMA.FTZ R167, -R224, R10, R167 ;  /* 0x0000000ae0a77223 */ /* 0x000fe200000101a7 */
[----:B------:R-:W-:Y:S01]  /*11cf0*/  I2FP.F32.S32 R6, R6 ;  /* 0x0000000600067245 */ /* 0x000fe20000201400 */
[----:B------:R-:W-:Y:S01]  /*11d00*/  VIADD R10, R222, 0x21 ;  /* 0x00000021de0a7836 */ /* 0x000fe20000000000 */
[----:B------:R-:W-:Y:S01]  /*11d10*/  IABS R13, R13 ;  /* 0x0000000d000d7213 */ /* 0x000fe20000000000 */
[CC--:B------:R-:W-:Y:S01]  /*11d20*/  FFMA.FTZ R171, -R224.reuse, R0.reuse, R171 ;  /* 0x00000000e0ab7223 */ /* 0x0c0fe200000101ab */
[----:B------:R-:W-:Y:S01]  /*11d30*/  IABS R15, R15 ;  /* 0x0000000f000f7213 */ /* 0x000fe20000000000 */
[C---:B------:R-:W-:Y:S01]  /*11d40*/  FFMA.FTZ R183, -R224.reuse, R0, R183 ;  /* 0x00000000e0b77223 */ /* 0x040fe200000101b7 */
[----:B------:R-:W-:Y:S01]  /*11d50*/  ISETP.GE.AND P1, PT, R57, R210, PT ;  /* 0x000000d23900720c */ /* 0x000fe20003f26270 */
[----:B------:R-:W-:Y:S01]  /*11d60*/  FFMA.FTZ R163, -R224, R6, R163 ;  /* 0x00000006e0a37223 */ /* 0x000fe200000101a3 */
[----:B------:R-:W-:Y:S01]  /*11d70*/  I2FP.F32.S32 R4, R4 ;  /* 0x0000000400047245 */ /* 0x000fe20000201400 */
[----:B------:R-:W-:Y:S01]  /*11d80*/  VIADD R0, R222, 0x20 ;  /* 0x00000020de007836 */ /* 0x000fe20000000000 */
[----:B------:R-:W-:Y:S01]  /*11d90*/  I2FP.F32.S32 R13, R13 ;  /* 0x0000000d000d7245 */ /* 0x000fe20000201400 */
[C---:B------:R-:W-:Y:S01]  /*11da0*/  FFMA.FTZ R175, -R224.reuse, R6, R175 ;  /* 0x00000006e0af7223 */ /* 0x040fe200000101af */
[----:B------:R-:W-:Y:S01]  /*11db0*/  I2FP.F32.S32 R15, R15 ;  /* 0x0000000f000f7245 */ /* 0x000fe20000201400 */
[CC--:B------:R-:W-:Y:S01]  /*11dc0*/  FFMA.FTZ R151, -R224.reuse, R4.reuse, R151 ;  /* 0x00000004e0977223 */ /* 0x0c0fe20000010197 */
[----:B------:R-:W-:Y:S01]  /*11dd0*/  FSEL R19, R155, -INF , P1 ;  /* 0xff8000009b137808 */ /* 0x000fe20000800000 */
[----:B------:R-:W-:Y:S01]  /*11de0*/  FFMA.FTZ R139, -R224, R4, R139 ;  /* 0x00000004e08b7223 */ /* 0x000fe2000001018b */
[----:B------:R-:W-:Y:S01]  /*11df0*/  ISETP.GE.AND P1, PT, R52, R210, PT ;  /* 0x000000d23400720c */ /* 0x000fe20003f26270 */
[CC--:B------:R-:W-:Y:S01]  /*11e00*/  FFMA.FTZ R44, -R224.reuse, R13.reuse, R44 ;  /* 0x0000000de02c7223 */ /* 0x0c0fe2000001012c */
[----:B------:R-:W-:Y:S01]  /*11e10*/  IABS R10, R10 ;  /* 0x0000000a000a7213 */ /* 0x000fe20000000000 */
[C---:B------:R-:W-:Y:S01]  /*11e20*/  FFMA.FTZ R60, -R224.reuse, R13, R36 ;  /* 0x0000000de03c7223 */ /* 0x040fe20000010124 */
[CC--:B------:R-:W-:Y:S01]  /*11e30*/  FFMA.FTZ R154, -R224.reuse, R15.reuse, R154 ;  /* 0x0000000fe09a7223 */ /* 0x0c0fe2000001019a */
[----:B------:R-:W-:Y:S01]  /*11e40*/  FFMA.FTZ R162, -R224, R15, R162 ;  /* 0x0000000fe0a27223 */ /* 0x000fe200000101a2 */
[----:B------:R-:W-:Y:S01]  /*11e50*/  IABS R61, R61 ;  /* 0x0000003d003d7213 */ /* 0x000fe20000000000 */
[C---:B------:R-:W-:Y:S01]  /*11e60*/  VIADD R4, R222.reuse, 0xffffffc9 ;  /* 0xffffffc9de047836 */ /* 0x040fe20000000000 */
[----:B------:R-:W-:Y:S01]  /*11e70*/  FSEL R13, R163, -INF , P1 ;  /* 0xff800000a30d7808 */ /* 0x000fe20000800000 */
[C---:B------:R-:W-:Y:S01]  /*11e80*/  VIADD R15, R222.reuse, 0xfffffff1 ;  /* 0xfffffff1de0f7836 */ /* 0x040fe20000000000 */
[----:B------:R-:W-:Y:S01]  /*11e90*/  IABS R0, R0 ;  /* 0x0000000000007213 */ /* 0x000fe20000000000 */
[----:B------:R-:W-:Y:S01]  /*11ea0*/  VIADD R6, R222, 0x19 ;  /* 0x00000019de067836 */ /* 0x000fe20000000000 */
[----:B------:R-:W-:Y:S01]  /*11eb0*/  ISETP.GE.AND P1, PT, R50, R210, PT ;  /* 0x000000d23200720c */ /* 0x000fe20003f26270 */
[----:B------:R-:W-:Y:S01]  /*11ec0*/  VIADD R8, R222, 0x11 ;  /* 0x00000011de087836 */ /* 0x000fe20000000000 */
[----:B------:R-:W-:Y:S01]  /*11ed0*/  I2FP.F32.S32 R10, R10 ;  /* 0x0000000a000a7245 */ /* 0x000fe20000201400 */
[C---:B------:R-:W-:Y:S01]  /*11ee0*/  VIADD R48, R223.reuse, 0xffffffd1 ;  /* 0xffffffd1df307836 */ /* 0x040fe20000000000 */
[----:B------:R-:W-:Y:S01]  /*11ef0*/  I2FP.F32.S32 R61, R61 ;  /* 0x0000003d003d7245 */ /* 0x000fe20000201400 */
[----:B------:R-:W-:Y:S01]  /*11f00*/  VIADD R40, R223, 0xffffffe1 ;  /* 0xffffffe1df287836 */ /* 0x000fe20000000000 */
[----:B------:R-:W-:Y:S01]  /*11f10*/  I2FP.F32.S32 R0, R0 ;  /* 0x0000000000007245 */ /* 0x000fe20000201400 */
[CC--:B------:R-:W-:Y:S01]  /*11f20*/  FFMA.FTZ R177, -R224.reuse, R10.reuse, R177 ;  /* 0x0000000ae0b17223 */ /* 0x0c0fe200000101b1 */
[----:B------:R-:W-:Y:S01]  /*11f30*/  IABS R17, R17 ;  /* 0x0000001100117213 */ /* 0x000fe20000000000 */
[C---:B------:R-:W-:Y:S01]  /*11f40*/  FFMA.FTZ R235, -R224.reuse, R10, R235 ;  /* 0x0000000ae0eb7223 */ /* 0x040fe200000101eb */
[----:B------:R-:W-:Y:S01]  /*11f50*/  IABS R4, R4 ;  /* 0x0000000400047213 */ /* 0x000fe20000000000 */
[----:B------:R-:W-:Y:S01]  /*11f60*/  FFMA.FTZ R164, -R224, R61, R164 ;  /* 0x0000003de0a47223 */ /* 0x000fe200000101a4 */
[----:B------:R-:W-:Y:S01]  /*11f70*/  FSEL R27, R169, -INF , P1 ;  /* 0xff800000a91b7808 */ /* 0x000fe20000800000 */
[----:B------:R-:W-:Y:S01]  /*11f80*/  VIADD R10, R222, 0xffffffe1 ;  /* 0xffffffe1de0a7836 */ /* 0x000fe20000000000 */
[----:B------:R-:W-:Y:S01]  /*11f90*/  IABS R15, R15 ;  /* 0x0000000f000f7213 */ /* 0x000fe20000000000 */
[C---:B------:R-:W-:Y:S01]  /*11fa0*/  FFMA.FTZ R61, -R224.reuse, R61, R47 ;  /* 0x0000003de03d7223 */ /* 0x040fe2000001012f */
[----:B------:R-:W-:Y:S01]  /*11fb0*/  IABS R6, R6 ;  /* 0x0000000600067213 */ /* 0x000fe20000000000 */
[----:B------:R-:W-:Y:S01]  /*11fc0*/  FFMA.FTZ R179, -R224, R0, R179 ;  /* 0x00000000e0b37223 */ /* 0x000fe200000101b3 */
[----:B------:R-:W-:Y:S01]  /*11fd0*/  ISETP.GE.AND P1, PT, R52, R208, PT ;  /* 0x000000d03400720c */ /* 0x000fe20003f26270 */
[C---:B------:R-:W-:Y:S01]  /*11fe0*/  FFMA.FTZ R237, -R224.reuse, R0, R237 ;  /* 0x00000000e0ed7223 */ /* 0x040fe200000101ed */
[----:B------:R-:W-:Y:S01]  /*11ff0*/  IABS R8, R8 ;  /* 0x0000000800087213 */ /* 0x000fe20000000000 */
[C---:B------:R-:W-:Y:S01]  /*12000*/  VIADD R56, R223.reuse, 0xffffffc8 ;  /* 0xffffffc8df387836 */ /* 0x040fe20000000000 */
[----:B------:R-:W-:Y:S01]  /*12010*/  I2FP.F32.S32 R17, R17 ;  /* 0x0000001100117245 */ /* 0x000fe20000201400 */
[C---:B------:R-:W-:Y:S01]  /*12020*/  VIADD R29, R223.reuse, 0xfffffff8 ;  /* 0xfffffff8df1d7836 */ /* 0x040fe20000000000 */
[----:B------:R-:W-:Y:S01]  /*12030*/  I2FP.F32.S32 R4, R4 ;  /* 0x0000000400047245 */ /* 0x000fe20000201400 */
[----:B------:R-:W-:Y:S01]  /*12040*/  VIADD R32, R223, 0xfffffff0 ;  /* 0xfffffff0df207836 */ /* 0x000fe20000000000 */
[----:B------:R-:W-:Y:S01]  /*12050*/  I2FP.F32.S32 R15, R15 ;  /* 0x0000000f000f7245 */ /* 0x000fe20000201400 */
[CC--:B------:R-:W-:Y:S01]  /*12060*/  FFMA.FTZ R241, -R224.reuse, R17.reuse, R241 ;  /* 0x00000011e0f17223 */ /* 0x0c0fe200000101f1 */
[----:B------:R-:W-:Y:S01]  /*12070*/  I2FP.F32.S32 R6, R6 ;  /* 0x0000000600067245 */ /* 0x000fe20000201400 */
[C---:B------:R-:W-:Y:S01]  /*12080*/  FFMA.FTZ R152, -R224.reuse, R17, R152 ;  /* 0x00000011e0987223 */ /* 0x040fe20000010198 */
[----:B------:R-:W-:Y:S01]  /*12090*/  FSEL R47, R167, -INF , P1 ;  /* 0xff800000a72f7808 */ /* 0x000fe20000800000 */
[C---:B------:R-:W-:Y:S01]  /*120a0*/  FFMA.FTZ R135, -R224.reuse, R4, R135 ;  /* 0x00000004e0877223 */ /* 0x040fe20000010187 */
[----:B------:R-:W-:Y:S01]  /*120b0*/  I2FP.F32.S32 R0, R8 ;  /* 0x0000000800007245 */ /* 0x000fe20000201400 */
[----:B------:R-:W-:Y:S01]  /*120c0*/  FFMA.FTZ R55, -R224, R4, R55 ;  /* 0x00000004e0377223 */ /* 0x000fe20000010137 */
[----:B------:R-:W-:Y:S01]  /*120d0*/  ISETP.GE.AND P1, PT, R50, R208, PT ;  /* 0x000000d03200720c */ /* 0x000fe20003f26270 */
[----:B------:R-:W-:Y:S01]  /*120e0*/  VIADD R8, R222, 0xffffffc0 ;  /* 0xffffffc0de087836 */ /* 0x000fe20000000000 */
[----:B------:R-:W-:Y:S01]  /*120f0*/  IABS R10, R10 ;  /* 0x0000000a000a7213 */ /* 0x000fe20000000000 */
[CC--:B------:R-:W-:Y:S01]  /*12100*/  FFMA.FTZ R62, -R224.reuse, R15.reuse, R46 ;  /* 0x0000000fe03e7223 */ /* 0x0c0fe2000001012e */
[CC--:B------:R-:W-:Y:S01]  /*12110*/  FFMA.FTZ R189, -R224.reuse, R6.reuse, R189 ;  /* 0x00000006e0bd7223 */ /* 0x0c0fe200000101bd */
[----:B------:R-:W-:Y:S01]  /*12120*/  FSEL R4, R157, -INF , P0 ;  /* 0xff8000009d047808 */ /* 0x000fe20000000000 */
[----:B------:R-:W-:Y:S01]  /*12130*/  FFMA.FTZ R243, -R224, R6, R243 ;  /* 0x00000006e0f37223 */ /* 0x000fe200000101f3 */
[----:B------:R-:W-:Y:S02]  /*12140*/  VIADD R17, R222, 0xfffffff8 ;  /* 0xfffffff8de117836 */ /* 0x000fe40000000000 */
[----:B------:R-:W-:Y:S01]  /*12150*/  FFMA.FTZ R239, -R224, R0, R239 ;  /* 0x00000000e0ef7223 */ /* 0x000fe200000101ef */
[----:B------:R-:W-:Y:S01]  /*12160*/  VIADD R46, R223, 0xffffffd8 ;  /* 0xffffffd8df2e7836 */ /* 0x000fe20000000000 */
[----:B------:R-:W-:Y:S01]  /*12170*/  ISETP.GE.AND P0, PT, R48, R210, PT ;  /* 0x000000d23000720c */ /* 0x000fe20003f06270 */
[----:B------:R-:W-:Y:S01]  /*12180*/  FFMA.FTZ R251, -R224, R0, R251 ;  /* 0x00000000e0fb7223 */ /* 0x000fe200000101fb */
[----:B------:R-:W-:Y:S01]  /*12190*/  FSEL R35, R173, -INF , P1 ;  /* 0xff800000ad237808 */ /* 0x000fe20000800000 */
[----:B------:R-:W-:Y:S01]  /*121a0*/  VIADD R6, R222, 0xffffffe0 ;  /* 0xffffffe0de067836 */ /* 0x000fe20000000000 */
[----:B------:R-:W-:Y:S01]  /*121b0*/  ISETP.GE.AND P1, PT, R40, R210, PT ;  /* 0x000000d22800720c */ /* 0x000fe20003f26270 */
[----:B------:R-:W-:Y:S01]  /*121c0*/  VIADD R0, R222, 0x8 ;  /* 0x00000008de007836 */ /* 0x000fe20000000000 */
[----:B------:R-:W-:Y:S01]  /*121d0*/  I2FP.F32.S32 R10, R10 ;  /* 0x0000000a000a7245 */ /* 0x000fe20000201400 */
[C---:B------:R-:W-:Y:S01]  /*121e0*/  FFMA.FTZ R9, -R224.reuse, R15, R9 ;  /* 0x0000000fe0097223 */ /* 0x040fe20000010109 */
[----:B------:R-:W-:Y:S01]  /*121f0*/  IABS R8, R8 ;  /* 0x0000000800087213 */ /* 0x000fe20000000000 */
[----:B------:R-:W-:Y:S01]  /*12200*/  VIADD R42, R223, 0xffffffe0 ;  /* 0xffffffe0df2a7836 */ /* 0x000fe20000000000 */
[----:B------:R-:W-:Y:S01]  /*12210*/  FSEL R21, R153, -INF , P4 ;  /* 0xff80000099157808 */ /* 0x000fe20002000000 */
[----:B------:R-:W-:Y:S01]  /*12220*/  FFMA.FTZ R64, -R224, R10, R11 ;  /* 0x0000000ae0407223 */ /* 0x000fe2000001010b */
[----:B------:R-:W-:Y:S01]  /*12230*/  FSEL R25, R171, -INF , P0 ;  /* 0xff800000ab197808 */ /* 0x000fe20000000000 */
[----:B------:R-:W-:Y:S01]  /*12240*/  IMAD.MOV.U32 R11, RZ, RZ, R8 ;  /* 0x000000ffff0b7224 */ /* 0x000fe200078e0008 */
[----:B------:R-:W-:Y:S01]  /*12250*/  IABS R17, R17 ;  /* 0x0000001100117213 */ /* 0x000fe20000000000 */
[C---:B------:R-:W-:Y:S01]  /*12260*/  VIADD R26, R223.reuse, 0x8 ;  /* 0x00000008df1a7836 */ /* 0x040fe20000000000 */
[-C--:B------:R-:W-:Y:S01]  /*12270*/  ISETP.GE.AND P0, PT, R46, R210.reuse, PT ;  /* 0x000000d22e00720c */ /* 0x080fe20003f06270 */
[----:B------:R-:W-:Y:S01]  /*12280*/  VIADD R23, R223, 0x10 ;  /* 0x00000010df177836 */ /* 0x000fe20000000000 */
[----:B------:R-:W-:Y:S01]  /*12290*/  FSEL R134, R191, -INF , P1 ;  /* 0xff800000bf867808 */ /* 0x000fe20000800000 */
[C---:B------:R-:W-:Y:S01]  /*122a0*/  VIADD R24, R223.reuse, 0x9 ;  /* 0x00000009df187836 */ /* 0x040fe20000000000 */
[----:B------:R-:W-:Y:S01]  /*122b0*/  ISETP.GE.AND P4, PT, R56, R210, PT ;  /* 0x000000d23800720c */ /* 0x000fe20003f86270 */
[----:B------:R-:W-:Y:S01]  /*122c0*/  VIADD R8, R222, 0xffffffd1 ;  /* 0xffffffd1de087836 */ /* 0x000fe20000000000 */
[----:B------:R-:W-:Y:S01]  /*122d0*/  IABS R6, R6 ;  /* 0x0000000600067213 */ /* 0x000fe20000000000 */
[----:B------:R-:W-:Y:S01]  /*122e0*/  VIADD R14, R223, 0x21 ;  /* 0x00000021df0e7836 */ /* 0x000fe20000000000 */
[----:B------:R-:W-:Y:S01]  /*122f0*/  ISETP.GE.AND P1, PT, R39, R210, PT ;  /* 0x000000d22700720c */ /* 0x000fe20003f26270 */
[----:B------:R-:W-:Y:S01]  /*12300*/  FFMA.FTZ R147, -R224, R10, R147 ;  /* 0x0000000ae0937223 */ /* 0x000fe20000010193 */
[----:B------:R-:W-:Y:S01]  /*12310*/  IABS R0, R0 ;  /* 0x0000000000007213 */ /* 0x000fe20000000000 */
[----:B------:R-:W-:Y:S01]  /*12320*/  VIADD R12, R223, 0x28 ;  /* 0x00000028df0c7836 */ /* 0x000fe20000000000 */
[----:B------:R-:W-:Y:S01]  /*12330*/  I2FP.F32.S32 R17, R17 ;  /* 0x0000001100117245 */ /* 0x000fe20000201400 */
[----:B------:R-:W-:Y:S01]  /*12340*/  VIADD R10, R222, 0xffffffc1 ;  /* 0xffffffc1de0a7836 */ /* 0x000fe20000000000 */
[----:B------:R-:W-:Y:S01]  /*12350*/  FSEL R15, R161, -INF , P4 ;  /* 0xff800000a10f7808 */ /* 0x000fe20002000000 */
[----:B------:R-:W-:Y:S01]  /*12360*/  VIADD R18, R223, 0x19 ;  /* 0x00000019df127836 */ /* 0x000fe20000000000 */
[----:B------:R-:W-:Y:S01]  /*12370*/  I2FP.F32.S32 R6, R6 ;  /* 0x0000000600067245 */ /* 0x000fe20000201400 */
[CC--:B------:R-:W-:Y:S01]  /*12380*/  FFMA.FTZ R7, -R224.reuse, R17.reuse, R7 ;  /* 0x00000011e0077223 */ /* 0x0c0fe20000010107 */
[----:B------:R-:W-:Y:S01]  /*12390*/  FSEL R43, R177, -INF , P0 ;  /* 0xff800000b12b7808 */ /* 0x000fe20000000000 */
[C---:B------:R-:W-:Y:S01]  /*123a0*/  FFMA.FTZ R168, -R224.reuse, R17, R168 ;  /* 0x00000011e0a87223 */ /* 0x040fe200000101a8 */
[----:B------:R-:W-:Y:S01]  /*123b0*/  FSEL R38, R239, -INF , P1 ;  /* 0xff800000ef267808 */ /* 0x000fe20000800000 */
[----:B------:R-:W-:Y:S01]  /*123c0*/  FFMA.FTZ R63, -R224, R6, R37 ;  /* 0x00000006e03f7223 */ /* 0x000fe20000010125 */
[-C--:B------:R-:W-:Y:S01]  /*123d0*/  ISETP.GE.AND P0, PT, R48, R208.reuse, PT ;  /* 0x000000d03000720c */ /* 0x080fe20003f06270 */
[----:B------:R-:W-:Y:S01]  /*123e0*/  VIADD R37, R223, 0xffffffe9 ;  /* 0xffffffe9df257836 */ /* 0x000fe20000000000 */
[----:B------:R-:W-:Y:S01]  /*123f0*/  ISETP.GE.AND P4, PT, R57, R208, PT ;  /* 0x000000d03900720c */ /* 0x000fe20003f86270 */
[----:B------:R-:W-:Y:S01]  /*12400*/  FFMA.FTZ R145, -R224, R6, R145 ;  /* 0x00000006e0917223 */ /* 0x000fe20000010191 */
[----:B------:R-:W-:Y:S01]  /*12410*/  I2FP.F32.S32 R0, R0 ;  /* 0x0000000000007245 */ /* 0x000fe20000201400 */
[----:B------:R-:W-:Y:S01]  /*12420*/  VIADD R6, R222, 0xffffffd0 ;  /* 0xffffffd0de067836 */ /* 0x000fe20000000000 */
[----:B------:R-:W-:Y:S01]  /*12430*/  ISETP.GE.AND P1, PT, R40, R208, PT ;  /* 0x000000d02800720c */ /* 0x000fe20003f26270 */
        /* <DEDUP_REMOVED lines=10> */
[----:B------:R-:W-:Y:S01]  /*124e0*/  VIADD R5, R223, 0x39 ;  /* 0x00000039df057836 */ /* 0x000fe20000000000 */
[----:B------:R-:W-:Y:S01]  /*124f0*/  FSEL R34, R237, -INF , P1 ;  /* 0xff800000ed227808 */ /* 0x000fe20000800000 */
[----:B------:R-:W-:Y:S01]  /*12500*/  VIADD R221, R221, 0xffffff80 ;  /* 0xffffff80dddd7836 */ /* 0x000fe20000000000 */
[-C--:B------:R-:W-:Y:S02]  /*12510*/  ISETP.GE.AND P1, PT, R31, R210.reuse, PT ;  /* 0x000000d21f00720c */ /* 0x080fe40003f26270 */
[----:B------:R-:W-:Y:S02]  /*12520*/  FSEL R11, R165, -INF , P4 ;  /* 0xff800000a50b7808 */ /* 0x000fe40002000000 */
[----:B------:R-:W-:Y:S02]  /*12530*/  FSEL R51, R181, -INF , P0 ;  /* 0xff800000b5337808 */ /* 0x000fe40000000000 */
[----:B------:R-:W-:Y:S02]  /*12540*/  ISETP.GE.AND P0, PT, R37, R210, PT ;  /* 0x000000d22500720c */ /* 0x000fe40003f06270 */
[----:B------:R-:W-:Y:S02]  /*12550*/  FSEL R165, R249, -INF , P1 ;  /* 0xff800000f9a57808 */ /* 0x000fe40000800000 */
[----:B------:R-:W-:Y:S02]  /*12560*/  ISETP.GE.AND P1, PT, R37, R208, PT ;  /* 0x000000d02500720c */ /* 0x000fe40003f26270 */
[----:B------:R-:W-:Y:S02]  /*12570*/  FSEL R36, R241, -INF , P0 ;  /* 0xff800000f1247808 */ /* 0x000fe40000000000 */
[----:B------:R-:W-:Y:S02]  /*12580*/  FSEL R241, R245, -INF , P1 ;  /* 0xff800000f5f17808 */ /* 0x000fe40000800000 */
[----:B------:R-:W-:Y:S02]  /*12590*/  IABS R0, R0 ;  /* 0x0000000000007213 */ /* 0x000fe40000000000 */
[----:B------:R-:W-:Y:S02]  /*125a0*/  ISETP.GE.AND P1, PT, R29, R210, PT ;  /* 0x000000d21d00720c */ /* 0x000fe40003f26270 */
[----:B------:R-:W-:Y:S02]  /*125b0*/  I2FP.F32.S32 R0, R0 ;  /* 0x0000000000007245 */ /* 0x000fe40000201400 */
[----:B------:R-:W-:Y:S02]  /*125c0*/  FSEL R154, R154, -INF , P1 ;  /* 0xff8000009a9a7808 */ /* 0x000fe40000800000 */
[----:B------:R-:W-:Y:S01]  /*125d0*/  ISETP.GE.AND P1, PT, R32, R208, PT ;  /* 0x000000d02000720c */ /* 0x000fe20003f26270 */
[CC--:B------:R-:W-:Y:S01]  /*125e0*/  FFMA.FTZ R65, -R224.reuse, R0.reuse, R45 ;  /* 0x00000000e0417223 */ /* 0x0c0fe2000001012d */
[----:B------:R-:W-:Y:S02]  /*125f0*/  VIADD R45, R223, 0xffffffd9 ;  /* 0xffffffd9df2d7836 */ /* 0x000fe40000000000 */
[----:B------:R-:W-:Y:S01]  /*12600*/  FFMA.FTZ R59, -R224, R0, R49 ;  /* 0x00000000e03b7223 */ /* 0x000fe20000010131 */
[----:B------:R-:W-:Y:S01]  /*12610*/  FSEL R237, R251, -INF , P1 ;  /* 0xff800000fbed7808 */ /* 0x000fe20000800000 */
[----:B------:R-:W-:Y:S01]  /*12620*/  VIADD R0, R222, 0xffffffd8 ;  /* 0xffffffd8de007836 */ /* 0x000fe20000000000 */
[----:B------:R-:W-:Y:S02]  /*12630*/  ISETP.GE.AND P1, PT, R31, R208, PT ;  /* 0x000000d01f00720c */ /* 0x000fe40003f26270 */
        /* <DEDUP_REMOVED lines=10> */
[-C--:B------:R-:W-:Y:S02]  /*126e0*/  ISETP.GE.AND P1, PT, R26, R210.reuse, PT ;  /* 0x000000d21a00720c */ /* 0x080fe40003f26270 */
[----:B------:R-:W-:Y:S02]  /*126f0*/  FSEL R49, R183, -INF , P4 ;  /* 0xff800000b7317808 */ /* 0x000fe40002000000 */
[----:B------:R-:W-:Y:S02]  /*12700*/  FSEL R183, R9, -INF , P1 ;  /* 0xff80000009b77808 */ /* 0x000fe40000800000 */
[----:B------:R-:W-:Y:S02]  /*12710*/  ISETP.GE.AND P1, PT, R23, R210, PT ;  /* 0x000000d21700720c */ /* 0x000fe40003f26270 */
[----:B------:R-:W-:Y:S02]  /*12720*/  IABS R0, R0 ;  /* 0x0000000000007213 */ /* 0x000fe40000000000 */
[----:B------:R-:W-:Y:S02]  /*12730*/  FSEL R44, R44, -INF , P1 ;  /* 0xff8000002c2c7808 */ /* 0x000fe40000800000 */
[----:B------:R-:W-:Y:S02]  /*12740*/  ISETP.GE.AND P1, PT, R24, R208, PT ;  /* 0x000000d01800720c */ /* 0x000fe40003f26270 */
[----:B------:R-:W-:Y:S02]  /*12750*/  ISETP.GE.AND P0, PT, R32, R210, PT ;  /* 0x000000d22000720c */ /* 0x000fe40003f06270 */
[----:B------:R-:W-:Y:S02]  /*12760*/  ISETP.GE.AND P4, PT, R42, R208, PT ;  /* 0x000000d02a00720c */ /* 0x000fe40003f86270 */
[----:B------:R-:W-:Y:S02]  /*12770*/  FSEL R168, R168, -INF , P1 ;  /* 0xff800000a8a87808 */ /* 0x000fe40000800000 */
[----:B------:R-:W-:Y:S02]  /*12780*/  I2FP.F32.S32 R0, R0 ;  /* 0x0000000000007245 */ /* 0x000fe40000201400 */
[----:B------:R-:W-:Y:S02]  /*12790*/  FSEL R239, R247, -INF , P0 ;  /* 0xff800000f7ef7808 */ /* 0x000fe40000000000 */
[----:B------:R-:W-:Y:S01]  /*127a0*/  ISETP.GE.AND P1, PT, R23, R208, PT ;  /* 0x000000d01700720c */ /* 0x000fe20003f26270 */
[C---:B------:R-:W-:Y:S01]  /*127b0*/  FFMA.FTZ R149, -R224.reuse, R0, R149 ;  /* 0x00000000e0957223 */ /* 0x040fe20000010195 */
[----:B------:R-:W-:Y:S01]  /*127c0*/  IABS R8, R8 ;  /* 0x0000000800087213 */ /* 0x000fe20000000000 */
[----:B------:R-:W-:Y:S01]  /*127d0*/  FFMA.FTZ R137, -R224, R0, R137 ;  /* 0x00000000e0897223 */ /* 0x000fe20000010189 */
[----:B------:R-:W-:Y:S01]  /*127e0*/  ISETP.GE.AND P0, PT, R39, R208, PT ;  /* 0x000000d02700720c */ /* 0x000fe20003f06270 */
[C---:B------:R-:W-:Y:S01]  /*127f0*/  VIADD R0, R222.reuse, 0xffffffc8 ;  /* 0xffffffc8de007836 */ /* 0x040fe20000000000 */
[----:B------:R-:W-:Y:S01]  /*12800*/  FSEL R235, R235, -INF , P4 ;  /* 0xff800000ebeb7808 */ /* 0x000fe20002000000 */
[----:B------:R-:W-:Y:S01]  /*12810*/  VIADD R222, R222, 0x80 ;  /* 0x00000080dede7836 */ /* 0x000fe20000000000 */
[----:B------:R-:W-:Y:S02]  /*12820*/  ISETP.GE.AND P4, PT, R223, R210, PT ;  /* 0x000000d2df00720c */ /* 0x000fe40003f86270 */
[----:B------:R-:W-:Y:S02]  /*12830*/  I2FP.F32.S32 R8, R8 ;  /* 0x0000000800087245 */ /* 0x000fe40000201400 */
[----:B------:R-:W-:Y:S02]  /*12840*/  FSEL R163, R62, -INF , P1 ;  /* 0xff8000003ea37808 */ /* 0x000fe40000800000 */
[----:B------:R-:W-:Y:S01]  /*12850*/  FSEL R243, R243, -INF , P0 ;  /* 0xff800000f3f37808 */ /* 0x000fe20000000000 */
[----:B------:R-:W-:Y:S01]  /*12860*/  FFMA.FTZ R143, -R224, R8, R143 ;  /* 0x00000008e08f7223 */ /* 0x000fe2000001018f */
[----:B------:R-:W-:Y:S01]  /*12870*/  ISETP.GE.AND P1, PT, R14, R210, PT ;  /* 0x000000d20e00720c */ /* 0x000fe20003f26270 */
[----:B------:R-:W-:Y:S01]  /*12880*/  FFMA.FTZ R131, -R224, R8, R131 ;  /* 0x00000008e0837223 */ /* 0x000fe20000010183 */
[----:B------:R-:W-:Y:S01]  /*12890*/  IABS R6, R6 ;  /* 0x0000000600067213 */ /* 0x000fe20000000000 */
[C---:B------:R-:W-:Y:S01]  /*128a0*/  VIADD R8, R223.reuse, 0x30 ;  /* 0x00000030df087836 */ /* 0x040fe20000000000 */
[-C--:B------:R-:W-:Y:S02]  /*128b0*/  ISETP.GE.AND P0, PT, R223, R208.reuse, PT ;  /* 0x000000d0df00720c */ /* 0x080fe40003f06270 */
[----:B------:R-:W-:Y:S02]  /*128c0*/  FSEL R160, R160, -INF , P4 ;  /* 0xff800000a0a07808 */ /* 0x000fe40002000000 */
[----:B------:R-:W-:Y:S02]  /*128d0*/  ISETP.GE.AND P4, PT, R28, R208, PT ;  /* 0x000000d01c00720c */ /* 0x000fe40003f86270 */
[----:B------:R-:W-:Y:S02]  /*128e0*/  I2FP.F32.S32 R6, R6 ;  /* 0x0000000600067245 */ /* 0x000fe40000201400 */
[----:B------:R-:W-:Y:S02]  /*128f0*/  FSEL R149, R149, -INF , P1 ;  /* 0xff80000095957808 */ /* 0x000fe40000800000 */
[----:B------:R-:W-:Y:S01]  /*12900*/  ISETP.GE.AND P1, PT, R12, R210, PT ;  /* 0x000000d20c00720c */ /* 0x000fe20003f26270 */
[-C--:B------:R-:W-:Y:S01]  /*12910*/  FFMA.FTZ R141, -R224, R6.reuse, R141 ;  /* 0x00000006e08d7223 */ /* 0x080fe2000001018d */
[----:B------:R-:W-:Y:S01]  /*12920*/  FSEL R162, R162, -INF , P0 ;  /* 0xff800000a2a27808 */ /* 0x000fe20000000000 */
[----:B------:R-:W-:Y:S01]  /*12930*/  FFMA.FTZ R129, -R224, R6, R129 ;  /* 0x00000006e0817223 */ /* 0x000fe20000010181 */
[----:B------:R-:W-:Y:S01]  /*12940*/  IABS R10, R10 ;  /* 0x0000000a000a7213 */ /* 0x000fe20000000000 */
[----:B------:R-:W-:Y:S01]  /*12950*/  VIADD R6, R223, 0x31 ;  /* 0x00000031df067836 */ /* 0x000fe20000000000 */
[----:B------:R-:W-:Y:S02]  /*12960*/  IABS R0, R0 ;  /* 0x0000000000007213 */ /* 0x000fe40000000000 */
[----:B------:R-:W-:Y:S02]  /*12970*/  ISETP.GE.AND P0, PT, R26, R208, PT ;  /* 0x000000d01a00720c */ /* 0x000fe40003f06270 */
[----:B------:R-:W-:Y:S02]  /*12980*/  FSEL R158, R158, -INF , P4 ;  /* 0xff8000009e9e7808 */ /* 0x000fe40002000000 */
[----:B------:R-:W-:Y:S02]  /*12990*/  ISETP.GE.AND P4, PT, R24, R210, PT ;  /* 0x000000d21800720c */ /* 0x000fe40003f86270 */
[----:B------:R-:W-:Y:S02]  /*129a0*/  FSEL R143, R143, -INF , P1 ;  /* 0xff8000008f8f7808 */ /* 0x000fe40000800000 */
[----:B------:R-:W-:Y:S02]  /*129b0*/  I2FP.F32.S32 R10, R10 ;  /* 0x0000000a000a7245 */ /* 0x000fe40000201400 */
[----:B------:R-:W-:Y:S02]  /*129c0*/  I2FP.F32.S32 R0, R0 ;  /* 0x0000000000007245 */ /* 0x000fe40000201400 */
[-C--:B------:R-:W-:Y:S01]  /*129d0*/  ISETP.GE.AND P1, PT, R28, R209.reuse, PT ;  /* 0x000000d11c00720c */ /* 0x080fe20003f26270 */
[----:B------:R-:W-:Y:S01]  /*129e0*/  FFMA.FTZ R127, -R224, R10, R127 ;  /* 0x0000000ae07f7223 */ /* 0x000fe2000001017f */
[----:B------:R-:W-:Y:S01]  /*129f0*/  FSEL R166, R166, -INF , P0 ;  /* 0xff800000a6a67808 */ /* 0x000fe20000000000 */
[----:B------:R-:W-:Y:S01]  /*12a00*/  FFMA.FTZ R133, -R224, R0, R133 ;  /* 0x00000000e0857223 */ /* 0x000fe20000010185 */
[----:B------:R-:W-:Y:S01]  /*12a10*/  ISETP.GE.AND P0, PT, R18, R210, PT ;  /* 0x000000d21200720c */ /* 0x000fe20003f06270 */
[C---:B------:R-:W-:Y:S01]  /*12a20*/  VIADD R10, R223.reuse, 0x29 ;  /* 0x00000029df0a7836 */ /* 0x040fe20000000000 */
[----:B------:R-:W-:Y:S01]  /*12a30*/  FSEL R164, R164, -INF , P4 ;  /* 0xff800000a4a47808 */ /* 0x000fe20002000000 */
[----:B------:R-:W-:Y:S01]  /*12a40*/  FFMA.FTZ R54, -R224, R0, R54 ;  /* 0x00000000e0367223 */ /* 0x000fe20000010136 */
[-C--:B------:R-:W-:Y:S01]  /*12a50*/  ISETP.GE.AND P4, PT, R22, R210.reuse, PT ;  /* 0x000000d21600720c */ /* 0x080fe20003f86270 */
[----:B------:R-:W-:Y:S01]  /*12a60*/  VIADD R0, R223, 0x38 ;  /* 0x00000038df007836 */ /* 0x000fe20000000000 */
[----:B------:R-:W-:Y:S01]  /*12a70*/  FSEL R173, R58, -INF , !P1 ;  /* 0xff8000003aad7808 */ /* 0x000fe20004800000 */
[----:B------:R-:W-:Y:S01]  /*12a80*/  IMAD R58, R195, 0x2, R194 ;  /* 0x00000002c33a7824 */ /* 0x000fe200078e02c2 */
        /* <DEDUP_REMOVED lines=18> */
[----:B------:R-:W-:Y:S02]  /*12bb0*/  FSEL R21, R21, -INF , !P6 ;  /* 0xff80000015157808 */ /* 0x000fe40007000000 */
[----:B------:R-:W-:Y:S02]  /*12bc0*/  FSEL R131, R131, -INF , P1 ;  /* 0xff80000083837808 */ /* 0x000fe40000800000 */
[-C--:B------:R-:W-:Y:S02]  /*12bd0*/  ISETP.GE.AND P6, PT, R52, R209.reuse, PT ;  /* 0x000000d13400720c */ /* 0x080fe40003fc6270 */
[----:B------:R-:W-:Y:S02]  /*12be0*/  FSEL R147, R147, -INF , P0 ;  /* 0xff80000093937808 */ /* 0x000fe40000000000 */
[----:B------:R-:W-:Y:S02]  /*12bf0*/  ISETP.GE.AND P1, PT, R0, R208, PT ;  /* 0x000000d00000720c */ /* 0x000fe40003f26270 */
[-C--:B------:R-:W-:Y:S02]  /*12c00*/  ISETP.GE.AND P0, PT, R8, R210.reuse, PT ;  /* 0x000000d20800720c */ /* 0x080fe40003f06270 */
[----:B------:R-:W-:Y:S02]  /*12c10*/  FSEL R155, R60, -INF , P4 ;  /* 0xff8000003c9b7808 */ /* 0x000fe40002000000 */
[----:B------:R-:W-:Y:S02]  /*12c20*/  ISETP.GE.AND P4, PT, R10, R210, PT ;  /* 0x000000d20a00720c */ /* 0x000fe40003f86270 */
[----:B------:R-:W-:Y:S02]  /*12c30*/  FSEL R13, R13, -INF , !P6 ;  /* 0xff8000000d0d7808 */ /* 0x000fe40007000000 */
[----:B------:R-:W-:Y:S02]  /*12c40*/  FSEL R55, R55, -INF , P1 ;  /* 0xff80000037377808 */ /* 0x000fe40000800000 */
[-C--:B------:R-:W-:Y:S02]  /*12c50*/  ISETP.GE.AND P1, PT, R56, R209.reuse, PT ;  /* 0x000000d13800720c */ /* 0x080fe40003f26270 */
[----:B------:R-:W-:Y:S02]  /*12c60*/  ISETP.GE.AND P6, PT, R50, R209, PT ;  /* 0x000000d13200720c */ /* 0x000fe40003fc6270 */
[----:B------:R-:W-:Y:S02]  /*12c70*/  FSEL R135, R135, -INF , P0 ;  /* 0xff80000087877808 */ /* 0x000fe40000000000 */
[-C--:B------:R-:W-:Y:S02]  /*12c80*/  ISETP.GE.AND P0, PT, R12, R208.reuse, PT ;  /* 0x000000d00c00720c */ /* 0x080fe40003f06270 */
[----:B------:R-:W-:Y:S02]  /*12c90*/  FSEL R141, R141, -INF , P4 ;  /* 0xff8000008d8d7808 */ /* 0x000fe40002000000 */
[----:B------:R-:W-:Y:S02]  /*12ca0*/  ISETP.GE.AND P4, PT, R14, R208, PT ;  /* 0x000000d00e00720c */ /* 0x000fe40003f86270 */
[----:B------:R-:W-:Y:S02]  /*12cb0*/  FSEL R15, R15, -INF , !P1 ;  /* 0xff8000000f0f7808 */ /* 0x000fe40004800000 */
[----:B------:R-:W-:Y:S02]  /*12cc0*/  FSEL R27, R27, -INF , !P6 ;  /* 0xff8000001b1b7808 */ /* 0x000fe40007000000 */
[----:B------:R-:W-:Y:S02]  /*12cd0*/  FSEL R4, R4, -INF , !P5 ;  /* 0xff80000004047808 */ /* 0x000fe40006800000 */
[----:B------:R-:W-:Y:S02]  /*12ce0*/  ISETP.GE.AND P1, PT, R52, R207, PT ;  /* 0x000000cf3400720c */ /* 0x000fe40003f26270 */
[C---:B------:R-:W-:Y:S02]  /*12cf0*/  ISETP.GE.AND P5, PT, R48.reuse, R209, PT ;  /* 0x000000d13000720c */ /* 0x040fe40003fa6270 */
[-C--:B------:R-:W-:Y:S02]  /*12d00*/  ISETP.GE.AND P6, PT, R48, R207.reuse, PT ;  /* 0x000000cf3000720c */ /* 0x080fe40003fc6270 */
[----:B------:R-:W-:Y:S02]  /*12d10*/  FSEL R139, R139, -INF , P0 ;  /* 0xff8000008b8b7808 */ /* 0x000fe40000000000 */
[----:B------:R-:W-:Y:S02]  /*12d20*/  ISETP.GE.AND P0, PT, R0, R210, PT ;  /* 0x000000d20000720c */ /* 0x000fe40003f06270 */
[----:B------:R-:W-:Y:S02]  /*12d30*/  FSEL R145, R145, -INF , P4 ;  /* 0xff80000091917808 */ /* 0x000fe40002000000 */
[----:B------:R-:W-:Y:S02]  /*12d40*/  ISETP.GE.AND P4, PT, R30, R207, PT ;  /* 0x000000cf1e00720c */ /* 0x000fe40003f86270 */
[----:B------:R-:W-:Y:S02]  /*12d50*/  FSEL R9, R47, -INF , !P1 ;  /* 0xff8000002f097808 */ /* 0x000fe40004800000 */
[----:B------:R-:W-:Y:S02]  /*12d60*/  FSEL R25, R25, -INF , !P5 ;  /* 0xff80000019197808 */ /* 0x000fe40006800000 */
[----:B------:R-:W-:Y:S02]  /*12d70*/  FSEL R33, R33, -INF , !P6 ;  /* 0xff80000021217808 */ /* 0x000fe40007000000 */
[C---:B------:R-:W-:Y:S02]  /*12d80*/  ISETP.GE.AND P5, PT, R46.reuse, R209, PT ;  /* 0x000000d12e00720c */ /* 0x040fe40003fa6270 */
[-C--:B------:R-:W-:Y:S02]  /*12d90*/  ISETP.GE.AND P1, PT, R46, R207.reuse, PT ;  /* 0x000000cf2e00720c */ /* 0x080fe40003f26270 */
[-C--:B------:R-:W-:Y:S02]  /*12da0*/  ISETP.GE.AND P6, PT, R42, R207.reuse, PT ;  /* 0x000000cf2a00720c */ /* 0x080fe40003fc6270 */
[----:B------:R-:W-:Y:S02]  /*12db0*/  FSEL R127, R127, -INF , P0 ;  /* 0xff8000007f7f7808 */ /* 0x000fe40000000000 */
[----:B------:R-:W-:Y:S02]  /*12dc0*/  ISETP.GE.AND P0, PT, R5, R208, PT ;  /* 0x000000d00500720c */ /* 0x000fe40003f06270 */
[----:B------:R-:W-:Y:S02]  /*12dd0*/  FSEL R185, R185, -INF , !P4 ;  /* 0xff800000b9b97808 */ /* 0x000fe40006000000 */
[----:B------:R-:W-:Y:S02]  /*12de0*/  ISETP.GE.AND P4, PT, R5, R210, PT ;  /* 0x000000d20500720c */ /* 0x000fe40003f86270 */
[----:B------:R-:W-:Y:S02]  /*12df0*/  FSEL R43, R43, -INF , !P5 ;  /* 0xff8000002b2b7808 */ /* 0x000fe40006800000 */
[----:B------:R-:W-:Y:S02]  /*12e00*/  FSEL R51, R51, -INF , !P1 ;  /* 0xff80000033337808 */ /* 0x000fe40004800000 */
[----:B------:R-:W-:Y:S02]  /*12e10*/  FSEL R251, R235, -INF , !P6 ;  /* 0xff800000ebfb7808 */ /* 0x000fe40007000000 */
[----:B------:R-:W-:Y:S02]  /*12e20*/  ISETP.GE.AND P5, PT, R45, R207, PT ;  /* 0x000000cf2d00720c */ /* 0x000fe40003fa6270 */
        /* <DEDUP_REMOVED lines=10> */
[----:B------:R-:W-:Y:S02]  /*12ed0*/  FSEL R17, R17, -INF , !P0 ;  /* 0xff80000011117808 */ /* 0x000fe40004000000 */
[-C--:B------:R-:W-:Y:S02]  /*12ee0*/  ISETP.GE.AND P1, PT, R32, R209.reuse, PT ;  /* 0x000000d12000720c */ /* 0x080fe40003f26270 */
        /* <DEDUP_REMOVED lines=8> */
[----:B------:R-:W-:Y:S02]  /*12f70*/  ISETP.GE.AND P5, PT, R30, R209, PT ;  /* 0x000000d11e00720c */ /* 0x000fe40003fa6270 */
[----:B------:R-:W-:Y:S02]  /*12f80*/  ISETP.GE.AND P6, PT, R28, R207, PT ;  /* 0x000000cf1c00720c */ /* 0x000fe40003fc6270 */
[----:B------:R-:W-:Y:S02]  /*12f90*/  FSEL R35, R35, -INF , !P0 ;  /* 0xff80000023237808 */ /* 0x000fe40004000000 */
[----:B------:R-:W-:Y:S02]  /*12fa0*/  ISETP.GE.AND P0, PT, R40, R209, PT ;  /* 0x000000d12800720c */ /* 0x000fe40003f06270 */
[----:B------:R-:W-:Y:S02]  /*12fb0*/  FSEL R19, R19, -INF , !P4 ;  /* 0xff80000013137808 */ /* 0x000fe40006000000 */
[----:B------:R-:W-:Y:S02]  /*12fc0*/  ISETP.GE.AND P4, PT, R56, R207, PT ;  /* 0x000000cf3800720c */ /* 0x000fe40003f86270 */
        /* <DEDUP_REMOVED lines=14> */
[C---:B------:R-:W-:Y:S02]  /*130b0*/  ISETP.GE.AND P1, PT, R23.reuse, R209, PT ;  /* 0x000000d11700720c */ /* 0x040fe40003f26270 */
[----:B------:R-:W-:Y:S02]  /*130c0*/  ISETP.GE.AND P6, PT, R23, R207, PT ;  /* 0x000000cf1700720c */ /* 0x000fe40003fc6270 */
[----:B------:R-:W-:Y:S02]  /*130d0*/  ISETP.GE.AND P5, PT, R18, R209, PT ;  /* 0x000000d11200720c */ /* 0x000fe40003fa6270 */
[----:B------:R-:W-:Y:S02]  /*130e0*/  ISETP.GE.AND P0, PT, R37, R207, PT ;  /* 0x000000cf2500720c */ /* 0x000fe40003f06270 */
[----:B------:R-:W-:Y:S02]  /*130f0*/  FSEL R41, R41, -INF , !P4 ;  /* 0xff80000029297808 */ /* 0x000fe40006000000 */
[----:B------:R-:W-:Y:S02]  /*13100*/  ISETP.GE.AND P4, PT, R42, R209, PT ;  /* 0x000000d12a00720c */ /* 0x000fe40003f86270 */
[----:B------:R-:W-:Y:S02]  /*13110*/  FSEL R169, R44, -INF , !P1 ;  /* 0xff8000002ca97808 */ /* 0x000fe40004800000 */
[----:B------:R-:W-:Y:S01]  /*13120*/  FSEL R157, R157, -INF , !P5 ;  /* 0xff8000009d9d7808 */ /* 0x000fe20006800000 */
[----:B------:R-:W-:Y:S01]  /*13130*/  LDSM.16.MT88.4 R44, [R58+0xd000] ;  /* 0x00d000003a2c783b */ /* 0x000fe20000004200 */
[----:B------:R-:W-:Y:S02]  /*13140*/  FSEL R163, R163, -INF , !P6 ;  /* 0xff800000a3a37808 */ /* 0x000fe40007000000 */
[----:B------:R-:W-:Y:S02]  /*13150*/  ISETP.GE.AND P1, PT, R22, R207, PT ;  /* 0x000000cf1600720c */ /* 0x000fe40003f26270 */
[C---:B------:R-:W-:Y:S02]  /*13160*/  ISETP.GE.AND P5, PT, R16.reuse, R209, PT ;  /* 0x000000d11000720c */ /* 0x040fe40003fa6270 */
[----:B------:R-:W-:Y:S02]  /*13170*/  ISETP.GE.AND P6, PT, R16, R207, PT ;  /* 0x000000cf1000720c */ /* 0x000fe40003fc6270 */
[----:B------:R-:W-:Y:S02]  /*13180*/  FSEL R241, R241, -INF , !P0 ;  /* 0xff800000f1f17808 */ /* 0x000fe40004000000 */
[----:B------:R-:W-:Y:S02]  /*13190*/  FMNMX3.FTZ R16, R116, R21, R19, !PT ;  /* 0x0000001574107276 */ /* 0x000fe40007810013 */
[-C--:B------:R-:W-:Y:S02]  /*131a0*/  ISETP.GE.AND P0, PT, R29, R207.reuse, PT ;  /* 0x000000cf1d00720c */ /* 0x080fe40003f06270 */
[----:B------:R-:W-:Y:S02]  /*131b0*/  FSEL R136, R136, -INF , !P4 ;  /* 0xff80000088887808 */ /* 0x000fe40006000000 */
[----:B------:R-:W-:Y:S02]  /*131c0*/  ISETP.GE.AND P4, PT, R40, R207, PT ;  /* 0x000000cf2800720c */ /* 0x000fe40003f86270 */
[----:B------:R-:W-:Y:S02]  /*131d0*/  FSEL R161, R161, -INF , !P1 ;  /* 0xff800000a1a17808 */ /* 0x000fe40004800000 */
[----:B------:R-:W-:Y:S02]  /*131e0*/  FSEL R151, R151, -INF , !P5 ;  /* 0xff80000097977808 */ /* 0x000fe40006800000 */
[----:B------:R-:W-:Y:S02]  /*131f0*/  FMNMX3.FTZ R16, R16, R15, R13, !PT ;  /* 0x0000000f10107276 */ /* 0x000fe4000781000d */
[----:B------:R-:W-:Y:S02]  /*13200*/  FSEL R197, R156, -INF , !P0 ;  /* 0xff8000009cc57808 */ /* 0x000fe40004000000 */
[C---:B------:R-:W-:Y:S02]  /*13210*/  ISETP.GE.AND P1, PT, R14.reuse, R209, PT ;  /* 0x000000d10e00720c */ /* 0x040fe40003f26270 */
[-C--:B------:R-:W-:Y:S02]  /*13220*/  ISETP.GE.AND P5, PT, R14, R207.reuse, PT ;  /* 0x000000cf0e00720c */ /* 0x080fe40003fa6270 */
[-C--:B------:R-:W-:Y:S02]  /*13230*/  ISETP.GE.AND P0, PT, R24, R207.reuse, PT ;  /* 0x000000cf1800720c */ /* 0x080fe40003f06270 */
[----:B------:R-:W-:Y:S02]  /*13240*/  FMNMX3.FTZ R14, R117, R4, R17, !PT ;  /* 0x00000004750e7276 */ /* 0x000fe40007810011 */
[----:B------:R-:W-:Y:S02]  /*13250*/  FSEL R249, R34, -INF , !P4 ;  /* 0xff80000022f97808 */ /* 0x000fe40006000000 */
[----:B------:R-:W-:Y:S02]  /*13260*/  ISETP.GE.AND P4, PT, R32, R207, PT ;  /* 0x000000cf2000720c */ /* 0x000fe40003f86270 */
[----:B------:R-:W-:Y:S02]  /*13270*/  FMNMX3.FTZ R16, R16, R27, R25, !PT ;  /* 0x0000001b10107276 */ /* 0x000fe40007810019 */
[----:B------:R-:W-:Y:S02]  /*13280*/  FSEL R177, R168, -INF , !P0 ;  /* 0xff800000a8b17808 */ /* 0x000fe40004000000 */
[----:B------:R-:W-:Y:S02]  /*13290*/  FMNMX3.FTZ R14, R14, R11, R9, !PT ;  /* 0x0000000b0e0e7276 */ /* 0x000fe40007810009 */
[----:B------:R-:W-:Y:S02]  /*132a0*/  ISETP.GE.AND P0, PT, R20, R207, PT ;  /* 0x000000cf1400720c */ /* 0x000fe40003f06270 */
[----:B------:R-:W-:Y:S02]  /*132b0*/  FSEL R237, R237, -INF , !P4 ;  /* 0xff800000eded7808 */ /* 0x000fe40006000000 */
[----:B------:R-:W-:Y:S02]  /*132c0*/  FMNMX3.FTZ R7, R16, R43, R41, !PT ;  /* 0x0000002b10077276 */ /* 0x000fe40007810029 */
[C---:B------:R-:W-:Y:S01]  /*132d0*/  ISETP.GE.AND P4, PT, R223.reuse, R209, PT ;  /* 0x000000d1df00720c */ /* 0x040fe20003f86270 */
[----:B------:R-:W-:Y:S01]  /*132e0*/  VIADD R223, R223, 0xffffff80 ;  /* 0xffffff80dfdf7836 */ /* 0x000fe20000000000 */
[----:B------:R-:W-:Y:S02]  /*132f0*/  FMNMX3.FTZ R14, R14, R35, R33, !PT ;  /* 0x000000230e0e7276 */ /* 0x000fe40007810021 */
[----:B------:R-:W-:Y:S02]  /*13300*/  FSEL R149, R149, -INF , !P1 ;  /* 0xff80000095957808 */ /* 0x000fe40004800000 */
[----:B------:R-:W-:Y:S02]  /*13310*/  FSEL R155, R155, -INF , !P0 ;  /* 0xff8000009b9b7808 */ /* 0x000fe40004000000 */
[C---:B------:R-:W-:Y:S02]  /*13320*/  ISETP.GE.AND P1, PT, R12.reuse, R209, PT ;  /* 0x000000d10c00720c */ /* 0x040fe40003f26270 */
[----:B------:R-:W-:Y:S02]  /*13330*/  ISETP.GE.AND P0, PT, R12, R207, PT ;  /* 0x000000cf0c00720c */ /* 0x000fe40003f06270 */
[----:B------:R-:W-:Y:S02]  /*13340*/  FSEL R191, R160, -INF , !P4 ;  /* 0xff800000a0bf7808 */ /* 0x000fe40006000000 */
[----:B------:R-:W-:Y:S02]  /*13350*/  FMNMX3.FTZ R12, R7, R136, R134, !PT ;  /* 0x00000088070c7276 */ /* 0x000fe40007810086 */
[----:B------:R-:W-:Y:S02]  /*13360*/  ISETP.GE.AND P4, PT, R24, R209, PT ;  /* 0x000000d11800720c */ /* 0x000fe40003f86270 */
        /* <DEDUP_REMOVED lines=20> */
[----:B------:R-:W-:Y:S02]  /*134b0*/  FMNMX3.FTZ R14, R14, R179, R177, !PT ;  /* 0x000000b30e0e7276 */ /* 0x000fe400078100b1 */
[----:B------:R-:W-:Y:S02]  /*134c0*/  FSEL R141, R141, -INF , !P4 ;  /* 0xff8000008d8d7808 */ /* 0x000fe40006000000 */
[----:B------:R-:W-:Y:S02]  /*134d0*/  FSEL R145, R145, -INF , !P5 ;  /* 0xff80000091917808 */ /* 0x000fe40006800000 */
        /* <DEDUP_REMOVED lines=8> */
[----:B------:R-:W-:Y:S02]  /*13560*/  FSEL R133, R133, -INF , !P5 ;  /* 0xff80000085857808 */ /* 0x000fe40006800000 */
[-C--:B------:R-:W-:Y:S02]  /*13570*/  ISETP.GE.AND P1, PT, R10, R207.reuse, PT ;  /* 0x000000cf0a00720c */ /* 0x080fe40003f26270 */
[----:B------:R-:W-:Y:S02]  /*13580*/  ISETP.GE.AND P4, PT, R6, R207, PT ;  /* 0x000000cf0600720c */ /* 0x000fe40003f86270 */
[----:B------:R-:W-:Y:S02]  /*13590*/  ISETP.GE.AND P5, PT, R5, R209, PT ;  /* 0x000000d10500720c */ /* 0x000fe40003fa6270 */
[----:B------:R-:W-:Y:S02]  /*135a0*/  FMNMX3.FTZ R6, R12, R151, R149, !PT ;  /* 0x000000970c067276 */ /* 0x000fe40007810095 */
[----:B------:R-:W-:Y:S02]  /*135b0*/  FMNMX3.FTZ R8, R8, R155, R153, !PT ;  /* 0x0000009b08087276 */ /* 0x000fe40007810099 */
[----:B------:R-:W-:Y:S02]  /*135c0*/  FSEL R128, R128, -INF , !P5 ;  /* 0xff80000080807808 */ /* 0x000fe40006800000 */
[----:B------:R-:W-:Y:S02]  /*135d0*/  FSEL R137, R137, -INF , !P1 ;  /* 0xff80000089897808 */ /* 0x000fe40004800000 */
[----:B------:R-:W-:Y:S02]  /*135e0*/  FMNMX3.FTZ R6, R6, R143, R141, !PT ;  /* 0x0000008f06067276 */ /* 0x000fe4000781008d */
[C---:B------:R-:W-:Y:S02]  /*135f0*/  ISETP.GE.AND P1, PT, R0.reuse, R209, PT ;  /* 0x000000d10000720c */ /* 0x040fe40003f26270 */
[----:B------:R-:W-:Y:S02]  /*13600*/  ISETP.GE.AND P5, PT, R0, R207, PT ;  /* 0x000000cf0000720c */ /* 0x000fe40003fa6270 */
[----:B------:R-:W-:Y:S02]  /*13610*/  FMNMX3.FTZ R0, R8, R147, R145, !PT ;  /* 0x0000009308007276 */ /* 0x000fe40007810091 */
[----:B------:R-:W-:Y:S02]  /*13620*/  FSEL R139, R139, -INF , !P0 ;  /* 0xff8000008b8b7808 */ /* 0x000fe40004000000 */
[----:B------:R-:W-:Y:S02]  /*13630*/  ISETP.GE.AND P0, PT, R5, R207, PT ;  /* 0x000000cf0500720c */ /* 0x000fe40003f06270 */
        /* <DEDUP_REMOVED lines=28> */
[----:B------:R-:W-:Y:S01]  /*13800*/  FADD.FTZ R6, -R6, R117 ;  /* 0x0000007506067221 */ /* 0x000fe20000010100 */
[----:B------:R-:W1:Y:S01]  /*13810*/  LDSM.16.MT88.4 R12, [R58+0x9000] ;  /* 0x009000003a0c783b */ /* 0x000e620000004200 */
[----:B------:R-:W-:Y:S01]  /*13820*/  FSEL R5, R52, RZ, P1 ;  /* 0x000000ff34057208 */ /* 0x000fe20000800000 */
[-C--:B------:R-:W-:Y:S01]  /*13830*/  FFMA.FTZ R125, R4, R53.reuse, -R122 ;  /* 0x00000035047d7223 */ /* 0x080fe2000001087a */
[----:B------:R-:W-:Y:S01]  /*13840*/  FMUL.FTZ R4, R53, R6 ;  /* 0x0000000635047220 */ /* 0x000fe20000410000 */
[-CC-:B------:R-:W-:Y:S01]  /*13850*/  FFMA.FTZ R130, R21, R53.reuse, -R132.reuse ;  /* 0x0000003515827223 */ /* 0x180fe20000010884 */
[-C--:B------:R-:W-:Y:S01]  /*13860*/  FFMA.FTZ R124, R19, R53.reuse, -R132 ;  /* 0x00000035137c7223 */ /* 0x080fe20000010884 */
[----:B------:R-:W-:Y:S01]  /*13870*/  FADD.FTZ R6, -R5, R116 ;  /* 0x0000007405067221 */ /* 0x000fe20000010100 */
[----:B------:R-:W-:Y:S02]  /*13880*/  VIADD R5, R58, 0x9000 ;  /* 0x000090003a057836 */ /* 0x000fe40000000000 */
[-CC-:B------:R-:W-:Y:S01]  /*13890*/  FFMA.FTZ R121, R17, R53.reuse, -R122.reuse ;  /* 0x0000003511797223 */ /* 0x180fe2000001087a */
        /* <DEDUP_REMOVED lines=42> */
[----:B------:R-:W-:Y:S01]  /*13b40*/  FMUL.FTZ R24, R57, R92 ;  /* 0x0000005c39187220 */ /* 0x000fe20000410000 */
[----:B------:R-:W-:Y:S03]  /*13b50*/  LDSM.16.MT88.4 R100, [R59+0x1c00] ;  /* 0x001c00003b64783b */ /* 0x000fe60000004200 */
[----:B------:R-:W4:Y:S01]  /*13b60*/  MUFU.EX2 R121, R121 ;  /* 0x0000007900797308 */ /* 0x000f220000000800 */
[----:B-1----:R-:W-:Y:S01]  /*13b70*/  F2FP.BF16.F32.PACK_AB R60, R124, R130 ;  /* 0x000000827c3c723e */ /* 0x002fe200000010ff */
[C---:B------:R-:W-:Y:S01]  /*13b80*/  FMUL.FTZ R34, R56.reuse, R86 ;  /* 0x0000005638227220 */ /* 0x040fe20000410000 */
[----:B------:R-:W-:Y:S01]  /*13b90*/  FFMA.FTZ R86, R49, R53, -R122 ;  /* 0x0000003531567223 */ /* 0x000fe2000001087a */
[C---:B------:R-:W-:Y:S01]  /*13ba0*/  FMUL.FTZ R49, R57.reuse, R69 ;  /* 0x0000004539317220 */ /* 0x040fe20000410000 */
[----:B------:R-:W-:Y:S01]  /*13bb0*/  FMUL.FTZ R32, R57, R84 ;  /* 0x0000005439207220 */ /* 0x000fe20000410000 */
[----:B------:R-:W-:Y:S01]  /*13bc0*/  FFMA.FTZ R84, R43, R53, -R132 ;  /* 0x000000352b547223 */ /* 0x000fe20000010884 */
[C---:B------:R-:W-:Y:S03]  /*13bd0*/  FMUL.FTZ R43, R56.reuse, R79 ;  /* 0x0000004f382b7220 */ /* 0x040fe60000410000 */
[----:B------:R-:W-:Y:S01]  /*13be0*/  MUFU.EX2 R123, R123 ;  /* 0x0000007b007b7308 */ /* 0x000fe20000000800 */
[--C-:B------:R-:W-:Y:S01]  /*13bf0*/  FFMA.FTZ R92, R35, R53, -R122.reuse ;  /* 0x00000035235c7223 */ /* 0x100fe2000001087a */
[C---:B------:R-:W-:Y:S01]  /*13c00*/  FMUL.FTZ R35, R56.reuse, R87 ;  /* 0x0000005738237220 */ /* 0x040fe20000410000 */
[--C-:B------:R-:W-:Y:S01]  /*13c10*/  FFMA.FTZ R87, R51, R53, -R122.reuse ;  /* 0x0000003533577223 */ /* 0x100fe2000001087a */
[----:B------:R-:W-:Y:S01]  /*13c20*/  FMUL.FTZ R51, R56, R71 ;  /* 0x0000004738337220 */ /* 0x000fe20000410000 */
[-CC-:B------:R-:W-:Y:S01]  /*13c30*/  FFMA.FTZ R146, R179, R53.reuse, -R122.reuse ;  /* 0x00000035b3927223 */ /* 0x180fe2000001087a */
[----:B------:R-:W-:Y:S01]  /*13c40*/  LDSM.16.MT88.4 R68, [R58+0xb400] ;  /* 0x00b400003a44783b */ /* 0x000fe20000004200 */
[----:B------:R-:W-:Y:S03]  /*13c50*/  FFMA.FTZ R177, R177, R53, -R122 ;  /* 0x00000035b1b17223 */ /* 0x000fe6000001087a */
[----:B------:R-:W1:Y:S01]  /*13c60*/  MUFU.EX2 R120, R120 ;  /* 0x0000007800787308 */ /* 0x000e620000000800 */
[----:B----4-:R-:W-:Y:S01]  /*13c70*/  F2FP.BF16.F32.PACK_AB R61, R121, R125 ;  /* 0x0000007d793d723e */ /* 0x010fe200000010ff */
[-CC-:B------:R-:W-:Y:S01]  /*13c80*/  FFMA.FTZ R148, R169, R53.reuse, -R132.reuse ;  /* 0x00000035a9947223 */ /* 0x180fe20000010884 */
[-C--:B------:R-:W-:Y:S01]  /*13c90*/  FFMA.FTZ R167, R167, R53.reuse, -R132 ;  /* 0x00000035a7a77223 */ /* 0x080fe20000010884 */
[-CC-:B------:R-:W-:Y:S01]  /*13ca0*/  FFMA.FTZ R150, R163, R53.reuse, -R122.reuse ;  /* 0x00000035a3967223 */ /* 0x180fe2000001087a */
[-C--:B------:R-:W-:Y:S01]  /*13cb0*/  FFMA.FTZ R161, R161, R53.reuse, -R122 ;  /* 0x00000035a1a17223 */ /* 0x080fe2000001087a */
[-CC-:B------:R-:W-:Y:S01]  /*13cc0*/  FFMA.FTZ R152, R159, R53.reuse, -R132.reuse ;  /* 0x000000359f987223 */ /* 0x180fe20000010884 */
[-C--:B------:R-:W-:Y:S03]  /*13cd0*/  FFMA.FTZ R157, R157, R53.reuse, -R132 ;  /* 0x000000359d9d7223 */ /* 0x080fe60000010884 */
        /* <DEDUP_REMOVED lines=8> */
[----:B------:R-:W4:Y:S01]  /*13d60*/  MUFU.EX2 R117, R117 ;  /* 0x0000007500757308 */ /* 0x000f220000000800 */
[----:B-1----:R-:W-:Y:S01]  /*13d70*/  F2FP.BF16.F32.PACK_AB R62, R120, R123 ;  /* 0x0000007b783e723e */ /* 0x002fe200000010ff */
[-C--:B------:R-:W-:Y:S01]  /*13d80*/  FFMA.FTZ R160, R141, R53.reuse, -R132 ;  /* 0x000000358da07223 */ /* 0x080fe20000010884 */
[-CC-:B------:R-:W-:Y:S01]  /*13d90*/  FFMA.FTZ R139, R139, R53.reuse, -R122.reuse ;  /* 0x000000358b8b7223 */ /* 0x180fe2000001087a */
[-CC-:B------:R-:W-:Y:S01]  /*13da0*/  FFMA.FTZ R162, R137, R53.reuse, -R122.reuse ;  /* 0x0000003589a27223 */ /* 0x180fe2000001087a */
[-C--:B------:R-:W-:Y:S01]  /*13db0*/  FFMA.FTZ R55, R55, R53.reuse, -R122 ;  /* 0x0000003537377223 */ /* 0x080fe2000001087a */
[-CC-:B------:R-:W-:Y:S01]  /*13dc0*/  FFMA.FTZ R135, R135, R53.reuse, -R132.reuse ;  /* 0x0000003587877223 */ /* 0x180fe20000010884 */
[----:B------:R-:W-:Y:S03]  /*13dd0*/  FFMA.FTZ R164, R133, R53, -R132 ;  /* 0x0000003585a47223 */ /* 0x000fe60000010884 */
[----:B------:R-:W-:Y:S01]  /*13de0*/  MUFU.EX2 R86, R86 ;  /* 0x0000005600567308 */ /* 0x000fe20000000800 */
[----:B------:R-:W-:Y:S01]  /*13df0*/  FFMA.FTZ R125, R56, R233, R125 ;  /* 0x000000e9387d7223 */ /* 0x000fe2000001007d */
[----:B------:R-:W-:Y:S01]  /*13e00*/  FFMA.FTZ R130, R57, R232, R130 ;  /* 0x000000e839827223 */ /* 0x000fe20000010082 */
[----:B------:R-:W-:Y:S02]  /*13e10*/  ISETP.GT.AND P0, PT, R220, R211, PT ;  /* 0x000000d3dc00720c */ /* 0x000fe40003f04270 */
[----:B------:R-:W-:Y:S01]  /*13e20*/  FADD.FTZ R125, R121, R125 ;  /* 0x0000007d797d7221 */ /* 0x000fe20000010000 */
[----:B------:R-:W-:Y:S04]  /*13e30*/  FADD.FTZ R130, R124, R130 ;  /* 0x000000827c827221 */ /* 0x000fe80000010000 */
        /* <DEDUP_REMOVED lines=19> */
[C---:B---3--:R-:W-:Y:S03]  /*13f70*/  HMMA.16816.F32.BF16 R12, R60.reuse, R20, R12 ;  /* 0x000000143c0c723c */ /* 0x048fe6000004180c */
        /* <DEDUP_REMOVED lines=12> */
[C---:B------:R-:W-:Y:S03]  /*14040*/  HMMA.16816.F32.BF16 R20, R60.reuse, R28, R20 ;  /* 0x0000001c3c14723c */ /* 0x040fe60000041814 */
[C---:B------:R-:W-:Y:S01]  /*14050*/  FMUL.FTZ R28, R57.reuse, R88 ;  /* 0x00000058391c7220 */ /* 0x040fe20000410000 */
[----:B------:R-:W-:Y:S01]  /*14060*/  FMUL.FTZ R29, R57, R89 ;  /* 0x00000059391d7220 */ /* 0x000fe20000410000 */
[----:B------:R-:W-:Y:S01]  /*14070*/  FFMA.FTZ R89, R33, R53, -R122 ;  /* 0x0000003521597223 */ /* 0x000fe2000001087a */
[----:B------:R-:W-:Y:S01]  /*14080*/  FMUL.FTZ R33, R57, R85 ;  /* 0x0000005539217220 */ /* 0x000fe20000410000 */
        /* <DEDUP_REMOVED lines=45> */
[----:B------:R-:W-:Y:S02]  /*14360*/  IMAD.MOV.U32 R117, RZ, RZ, R0 ;  /* 0x000000ffff757224 */ /* 0x000fe400078e0000 */
[----:B------:R-:W-:Y:S01]  /*14370*/  FADD.FTZ R84, R84, R97 ;  /* 0x0000006154547221 */ /* 0x000fe20000010000 */
        /* <DEDUP_REMOVED lines=241> */
.L_x_4756:
        /* <DEDUP_REMOVED lines=10> */
.L_x_4775:
[----:B------:R-:W2:Y:S01]  /*15330*/  MUFU.RCP R4, R8 ;  /* 0x0000000800047308 */ /* 0x000ea20000001000 */
[----:B------:R-:W-:Y:S01]  /*15340*/  SHF.L.U32 R5, R119, 0x1, RZ ;  /* 0x0000000177057819 */ /* 0x000fe200000006ff */
[----:B----4-:R-:W-:Y:S01]  /*15350*/  FADD.FTZ R11, R10, R11 ;  /* 0x0000000b0a0b7221 */ /* 0x010fe20000010000 */
[----:B------:R-:W-:Y:S02]  /*15360*/  FSETP.NE.FTZ.AND P3, PT, R8, RZ, PT ;  /* 0x000000ff0800720b */ /* 0x000fe40003f75000 */
[----:B------:R-:W-:Y:S02]  /*15370*/  LOP3.LUT R118, R118, 0x6, R5, 0xf8, !PT ;  /* 0x0000000676767812 */ /* 0x000fe400078ef805 */
[----:B------:R-:W-:Y:S01]  /*15380*/  FSETP.NE.FTZ.AND P1, PT, R11, RZ, PT ;  /* 0x000000ff0b00720b */ /* 0x000fe20003f35000 */
[----:B------:R-:W4:Y:S01]  /*15390*/  MUFU.RCP R5, R11 ;  /* 0x0000000b00057308 */ /* 0x000f220000001000 */
[----:B------:R-:W-:Y:S02]  /*153a0*/  LOP3.LUT R118, R118, 0x20, R205, 0xf8, !PT ;  /* 0x0000002076767812 */ /* 0x000fe400078ef8cd */
[----:B--2---:R-:W-:-:S05]  /*153b0*/  FSEL R4, R4, 1, P3 ;  /* 0x3f80000004047808 */ /* 0x004fca0001800000 */
        /* <DEDUP_REMOVED lines=24> */
[----:B------:R-:W-:-:S02]  /*15540*/  LOP3.LUT R4, R205, 0xc0, RZ, 0xc0, !PT ;  /* 0x000000c0cd047812 */ /* 0x000fc400078ec0ff */
[----:B----4-:R-:W-:Y:S02]  /*15550*/  FSEL R5, R5, 1, P1 ;  /* 0x3f80000005057808 */ /* 0x010fe40000800000 */
[----:B------:R-:W-:Y:S02]  /*15560*/  LOP3.LUT R9, R4, 0x18, R119, 0xf8, !PT ;  /* 0x0000001804097812 */ /* 0x000fe400078ef877 */
[----:B------:R-:W-:Y:S01]  /*15570*/  LOP3.LUT R4, R192, 0x20, RZ, 0xc0, !PT ;  /* 0x00000020c0047812 */ /* 0x000fe200078ec0ff */
[C---:B------:R-:W-:Y:S01]  /*15580*/  FMUL.FTZ R114, R5.reuse, R114 ;  /* 0x0000007205727220 */ /* 0x040fe20000410000 */
[----:B------:R-:W-:Y:S01]  /*15590*/  LOP3.LUT R9, R118, R9, RZ, 0xfc, !PT ;  /* 0x0000000976097212 */ /* 0x000fe200078efcff */
[C---:B------:R-:W-:Y:S01]  /*155a0*/  FMUL.FTZ R115, R5.reuse, R115 ;  /* 0x0000007305737220 */ /* 0x040fe20000410000 */
[C---:B------:R-:W-:Y:S01]  /*155b0*/  FMUL.FTZ R110, R5.reuse, R110 ;  /* 0x0000006e056e7220 */ /* 0x040fe20000410000 */
[----:B------:R-:W-:Y:S01]  /*155c0*/  FMUL.FTZ R111, R5, R111 ;  /* 0x0000006f056f7220 */ /* 0x000fe20000410000 */
[----:B------:R-:W-:Y:S01]  /*155d0*/  LEA R9, R9, R194, 0x1 ;  /* 0x000000c209097211 */ /* 0x000fe200078e08ff */
        /* <DEDUP_REMOVED lines=99> */
.L_x_4766:
[----:B------:R-:W-:Y:S05]  /*15c10*/  BSYNC.RECONVERGENT B0 ;  /* 0x0000000000007941 */ /* 0x000fea0003800200 */
.L_x_4765:
        /* <DEDUP_REMOVED lines=15> */
[----:B------:R-:W-:Y:S01]  /*15d10*/  LOP3.LUT R32, R193, 0x30, RZ, 0xc0, !PT ;  /* 0x00000030c1207812 */ /* 0x000fe200078ec0ff */
[----:B------:R-:W-:-:S03]  /*15d20*/  IMAD.IADD R30, R219, 0x1, R30 ;  /* 0x00000001db1e7824 */ /* 0x000fc600078e021e */
        /* <DEDUP_REMOVED lines=10> */
.L_x_4768:
[----:B------:R-:W-:Y:S05]  /*15dd0*/  BSYNC.RECONVERGENT B0 ;  /* 0x0000000000007941 */ /* 0x000fea0003800200 */
.L_x_4767:
        /* <DEDUP_REMOVED lines=31> */
.L_x_4770:
[----:B------:R-:W-:Y:S05]  /*15fd0*/  BSYNC.RECONVERGENT B0 ;  /* 0x0000000000007941 */ /* 0x000fea0003800200 */
.L_x_4769:
[----:B------:R-:W-:-:S04]  /*15fe0*/  MOV R217, 0x0 ;  /* 0x0000000000d97802 */ /* 0x000fc80000000f00 */
[----:B-12345:R-:W-:Y:S05]  /*15ff0*/  @P0 RET.REL.NODEC R216 `(_ZN5flash24flash_fwd_splitkv_kernelI23Flash_fwd_kernel_traitsILi96ELi64ELi128ELi4ELb0ELb0EN7cutlass10bfloat16_tE19Flash_kernel_traitsILi96ELi64ELi128ELi4ES3_EELb0ELb1ELb1ELb0ELb0ELb1ELb0ELb0EEEvNS_16Flash_fwd_paramsE) ;  /* 0xfffffea0d8000950 */ /* 0x03efea0003c3ffff */
        /* <DEDUP_REMOVED lines=16> */
[----:B-1----:R-:W-:Y:S05]  /*16100*/  @P0 RET.REL.NODEC R216 `(_ZN5flash24flash_fwd_splitkv_kernelI23Flash_fwd_kernel_traitsILi96ELi64ELi128ELi4ELb0ELb0EN7cutlass10bfloat16_tE19Flash_kernel_traitsILi96ELi64ELi128ELi4ES3_EELb0ELb1ELb1ELb0ELb0ELb1ELb0ELb0EEEvNS_16Flash_fwd_paramsE) ;  /* 0xfffffe9cd8bc0950 */ /* 0x002fea0003c3ffff */
[----:B------:R-:W-:Y:S01]  /*16110*/  MOV R217, 0x0 ;  /* 0x0000000000d97802 */ /* 0x000fe20000000f00 */
[----:B------:R1:W-:Y:S03]  /*16120*/  ST.E.128 desc[UR4][R2.64+0x80], R24 ;  /* 0x0000801802007985 */ /* 0x0003e6000c101d04 */
[----:B-1----:R-:W-:Y:S05]  /*16130*/  RET.REL.NODEC R216 `(_ZN5flash24flash_fwd_splitkv_kernelI23Flash_fwd_kernel_traitsILi96ELi64ELi128ELi4ELb0ELb0EN7cutlass10bfloat16_tE19Flash_kernel_traitsILi96ELi64ELi128ELi4ES3_EELb0ELb1ELb1ELb0ELb0ELb1ELb0ELb0EEEvNS_16Flash_fwd_paramsE) ;  /* 0xfffffe9cd8b07950 */ /* 0x002fea0003c3ffff */
.L_x_4764:
[----:B------:R-:W-:Y:S01]  /*16140*/  MOV R5, 0x2 ;  /* 0x0000000200057802 */ /* 0x000fe20000000f00 */
[----:B------:R-:W-:Y:S01]  /*16150*/  IMAD.MOV.U32 R4, RZ, RZ, 0x1f ;  /* 0x0000001fff047424 */ /* 0x000fe200078e00ff */
[----:B------:R-:W-:-:S07]  /*16160*/  MOV R6, 0xffffffff ;  /* 0xffffffff00067802 */ /* 0x000fce0000000f00 */
[----:B-1---5:R-:W-:Y:S05]  /*16170*/  WARPSYNC.COLLECTIVE R6, `(.L_x_4771) ;  /* 0x0000000006087348 */ /* 0x022fea0003c00000 */
[----:B------:R2:W3:Y:S02]  /*16180*/  SHFL.BFLY P0, R11, R232, R5, R4 ;  /* 0x0c000005e80b7389 */ /* 0x0004e40000000004 */
[----:B-123-5:R-:W-:Y:S05]  /*16190*/  ENDCOLLECTIVE ;  /* 0x000000000000791b */ /* 0x02efea0003800000 */
.L_x_4771:
[----:B------:R-:W-:Y:S02]  /*161a0*/  IMAD.MOV.U32 R9, RZ, RZ, R11 ;  /* 0x000000ffff097224 */ /* 0x000fe400078e000b */
[----:B------:R-:W-:Y:S02]  /*161b0*/  IMAD.MOV.U32 R5, RZ, RZ, 0x1 ;  /* 0x00000001ff057424 */ /* 0x000fe400078e00ff */
[----:B------:R-:W-:-:S05]  /*161c0*/  FADD.FTZ R9, R9, R232 ;  /* 0x000000e809097221 */ /* 0x000fca0000010000 */
[----:B------:R-:W-:-:S07]  /*161d0*/  MOV R232, R9 ;  /* 0x0000000900e87202 */ /* 0x000fce0000000f00 */
[----:B------:R-:W-:Y:S05]  /*161e0*/  WARPSYNC.COLLECTIVE R6, `(.L_x_4772) ;  /* 0x0000000006087348 */ /* 0x000fea0003c00000 */
[----:B------:R1:W2:Y:S02]  /*161f0*/  SHFL.BFLY P0, R11, R232, R5, R4 ;  /* 0x0c000005e80b7389 */ /* 0x0002a40000000004 */
[----:B-12---:R-:W-:Y:S05]  /*16200*/  ENDCOLLECTIVE ;  /* 0x000000000000791b */ /* 0x006fea0003800000 */
.L_x_4772:
[----:B------:R-:W-:Y:S01]  /*16210*/  MOV R232, R233 ;  /* 0x000000e900e87202 */ /* 0x000fe20000000f00 */
[----:B------:R-:W-:Y:S01]  /*16220*/  IMAD.MOV.U32 R5, RZ, RZ, 0x2 ;  /* 0x00000002ff057424 */ /* 0x000fe200078e00ff */
[----:B------:R-:W-:-:S07]  /*16230*/  MOV R8, R11 ;  /* 0x0000000b00087202 */ /* 0x000fce0000000f00 */
[----:B------:R-:W-:Y:S05]  /*16240*/  WARPSYNC.COLLECTIVE R6, `(.L_x_4773) ;  /* 0x0000000006087348 */ /* 0x000fea0003c00000 */
[----:B------:R1:W2:Y:S02]  /*16250*/  SHFL.BFLY P0, R11, R232, R5, R4 ;  /* 0x0c000005e80b7389 */ /* 0x0002a40000000004 */
[----:B-12---:R-:W-:Y:S05]  /*16260*/  ENDCOLLECTIVE ;  /* 0x000000000000791b */ /* 0x006fea0003800000 */
.L_x_4773:
[----:B------:R-:W-:Y:S01]  /*16270*/  FADD.FTZ R8, R9, R8 ;  /* 0x0000000809087221 */ /* 0x000fe20000010000 */
[----:B------:R-:W-:Y:S01]  /*16280*/  FADD.FTZ R10, R11, R233 ;  /* 0x000000e90b0a7221 */ /* 0x000fe20000010000 */
[----:B------:R-:W-:-:S04]  /*16290*/  MOV R5, 0x1 ;  /* 0x0000000100057802 */ /* 0x000fc80000000f00 */
[----:B------:R-:W-:-:S07]  /*162a0*/  MOV R232, R10 ;  /* 0x0000000a00e87202 */ /* 0x000fce0000000f00 */
[----:B------:R-:W-:Y:S05]  /*162b0*/  WARPSYNC.COLLECTIVE R6, `(.L_x_4774) ;  /* 0x0000000006087348 */ /* 0x000fea0003c00000 */
[----:B------:R1:W2:Y:S02]  /*162c0*/  SHFL.BFLY P0, R11, R232, R5, R4 ;  /* 0x0c000005e80b7389 */ /* 0x0002a40000000004 */
[----:B-12---:R-:W-:Y:S05]  /*162d0*/  ENDCOLLECTIVE ;  /* 0x000000000000791b */ /* 0x006fea0003800000 */
.L_x_4774:
[----:B------:R-:W-:Y:S05]  /*162e0*/  BRA `(.L_x_4775) ;  /* 0xfffffff000107947 */ /* 0x000fea000383ffff */
.L_x_4776:
        /* <DEDUP_REMOVED lines=9> */
.L_x_11631:


//--------------------- .text._ZN5flash24flash_fwd_splitkv_kernelI23Flash_fwd_kernel_traitsILi96ELi64ELi128ELi4ELb0ELb0EN7cutlass10bfloat16_tE19Flash_kernel_traitsILi96ELi64ELi128ELi4ES3_EELb0ELb1ELb0ELb0ELb1ELb0ELb0ELb1EEEvNS_16Flash_fwd_paramsE --------------------------
	.section	.text._ZN5flash24flash_fwd_splitkv_kernelI23Flash_fwd_kernel_traitsILi96ELi64ELi128ELi4ELb0ELb0EN7cutlass10bfloat16_tE19Flash_kernel_traitsILi96ELi64ELi128ELi4ES3_EELb0ELb1ELb0ELb0ELb1ELb0ELb0ELb1EEEvNS_16Flash_fwd_paramsE,"ax",@progbits
	.align	128
        .global         _ZN5flash24flash_fwd_splitkv_kernelI23Flash_fwd_kernel_traitsILi96ELi64ELi128ELi4ELb0ELb0EN7cutlass10bfloat16_tE19Flash_kernel_traitsILi96ELi64ELi128ELi4ES3_EELb0ELb1ELb0ELb0ELb1ELb0ELb0ELb1EEEvNS_16Flash_fwd_paramsE
        .type           _ZN5flash24flash_fwd_splitkv_kernelI23Flash_fwd_kernel_traitsILi96ELi64ELi128ELi4ELb0ELb0EN7cutlass10bfloat16_tE19Flash_kernel_traitsILi96ELi64ELi128ELi4ES3_EELb0ELb1ELb0ELb0ELb1ELb0ELb0ELb1EEEvNS_16Flash_fwd_paramsE,@function
        .size           _ZN5flash24flash_fwd_splitkv_kernelI23Flash_fwd_kernel_traitsILi96ELi64ELi128ELi4ELb0ELb0EN7cutlass10bfloat16_tE19Flash_kernel_traitsILi96ELi64ELi128ELi4ES3_EELb0ELb1ELb0ELb0ELb1ELb0ELb0ELb1EEEvNS_16Flash_fwd_paramsE,(.L_x_11632 - _ZN5flash24flash_fwd_splitkv_kernelI23Flash_fwd_kernel_traitsILi96ELi64ELi128ELi4ELb0ELb0EN7cutlass10bfloat16_tE19Flash_kernel_traitsILi96ELi64ELi128ELi4ES3_EELb0ELb1ELb0ELb0ELb1ELb0ELb0ELb1EEEvNS_16Flash_fwd_paramsE)
        .other          _ZN5flash24flash_fwd_splitkv_kernelI23Flash_fwd_kernel_traitsILi96ELi64ELi128ELi4ELb0ELb0EN7cutlass10bfloat16_tE19Flash_kernel_traitsILi96ELi64ELi128ELi4ES3_EELb0ELb1ELb0ELb0ELb1ELb0ELb0ELb1EEEvNS_16Flash_fwd_paramsE,@"STO_CUDA_ENTRY STV_DEFAULT"
_ZN5flash24flash_fwd_splitkv_kernelI23Flash_fwd_kernel_traitsILi96ELi64ELi128ELi4ELb0ELb0EN7cutlass10bfloat16_tE19Flash_kernel_traitsILi96ELi64ELi128ELi4ES3_EELb0ELb1ELb0ELb0ELb1ELb0ELb0ELb1EEEvNS_16Flash_fwd_paramsE:
.text._ZN5flash24flash_fwd_splitkv_kernelI23Flash_fwd_kernel_traitsILi96ELi64ELi128ELi4ELb0ELb0EN7cutlass10bfloat16_tE19Flash_kernel_traitsILi96ELi64ELi128ELi4ES3_EELb0ELb1ELb0ELb0ELb1ELb0ELb0ELb1EEEvNS_16Flash_fwd_paramsE:
[----:B------:R-:W-:Y:S01]  /*0000*/  LDC R1, c[0x0][0x37c] ;  /* 0x0000df00ff017b82 */ /* 0x000fe20000000800 */
[----:B------:R-:W1:Y:S07]  /*0010*/  S2R R15, SR_CTAID.X ;  /* 0x00000000000f7919 */ /* 0x000e6e0000002500 */
[----:B------:R-:W2:Y:S01]  /*0020*/  LDC.64 R116, c[0x0][0x348] ;  /* 0x0000d200ff747b82 */ /* 0x000ea20000000a00 */
[----:B------:R-:W-:Y:S01]  /*0030*/  BSSY.RECONVERGENT B3, `(.L_x_4777) ;  /* 0x0000005000037945 */ /* 0x000fe20003800200 */
[----:B------:R-:W-:Y:S01]  /*0040*/  MOV R194, 0x80 ;  /* 0x0000008000c27802 */ /* 0x000fe20000000f00 */
[----:B------:R-:W3:Y:S01]  /*0050*/  S2R R197, SR_CTAID.Y ;  /* 0x0000000000c57919 */ /* 0x000ee20000002600 */
[----:B------:R-:W4:Y:S05]  /*0060*/  S2R R196, SR_CTAID.Z ;  /* 0x0000000000c47919 */ /* 0x000f2a0000002700 */
[----:B-1234-:R-:W-:Y:S05]  /*0070*/  CALL.REL.NOINC `($_ZN5flash24flash_fwd_splitkv_kernelI23Flash_fwd_kernel_traitsILi96ELi64ELi128ELi4ELb0ELb0EN7cutlass10bfloat16_tE19Flash_kernel_traitsILi96ELi64ELi128ELi4ES3_EELb0ELb1ELb0ELb0ELb1ELb0ELb0ELb1EEEvNS_16Flash_fwd_paramsE$_ZN5flash30compute_attn_1rowblock_splitkvI23Flash_fwd_kernel_traitsILi96ELi64ELi128ELi4ELb0ELb0EN7cutlass10bfloat16_tE19Flash_kernel_traitsILi96ELi64ELi128ELi4ES3_EELb0ELb1ELb0ELb0ELb1ELb0ELb0ELb1ENS_16Flash_fwd_paramsEEEvRKT8_iiiii) ;  /* 0x0000000000087944 */ /* 0x01efea0003c00000 */
[----:B------:R-:W-:Y:S05]  /*0080*/  BSYNC.RECONVERGENT B3 ;  /* 0x0000000000037941 */ /* 0x000fea0003800200 */
.L_x_4777:
[----:B------:R-:W-:Y:S05]  /*0090*/  EXIT ;  /* 0x000000000000794d */ /* 0x000fea0003800000 */
        .type           $_ZN5flash24flash_fwd_splitkv_kernelI23Flash_fwd_kernel_traitsILi96ELi64ELi128ELi4ELb0ELb0EN7cutlass10bfloat16_tE19Flash_kernel_traitsILi96ELi64ELi128ELi4ES3_EELb0ELb1ELb0ELb0ELb1ELb0ELb0ELb1EEEvNS_16Flash_fwd_paramsE$_ZN5flash30compute_attn_1rowblock_splitkvI23Flash_fwd_kernel_traitsILi96ELi64ELi128ELi4ELb0ELb0EN7cutlass10bfloat16_tE19Flash_kernel_traitsILi96ELi64ELi128ELi4ES3_EELb0ELb1ELb0ELb0ELb1ELb0ELb0ELb1ENS_16Flash_fwd_paramsEEEvRKT8_iiiii,@function
        .size           $_ZN5flash24flash_fwd_splitkv_kernelI23Flash_fwd_kernel_traitsILi96ELi64ELi128ELi4ELb0ELb0EN7cutlass10bfloat16_tE19Flash_kernel_traitsILi96ELi64ELi128ELi4ES3_EELb0ELb1ELb0ELb0ELb1ELb0ELb0ELb1EEEvNS_16Flash_fwd_paramsE$_ZN5flash30compute_attn_1rowblock_splitkvI23Flash_fwd_kernel_traitsILi96ELi64ELi128ELi4ELb0ELb0EN7cutlass10bfloat16_tE19Flash_kernel_traitsILi96ELi64ELi128ELi4ES3_EELb0ELb1ELb0ELb0ELb1ELb0ELb0ELb1ENS_16Flash_fwd_paramsEEEvRKT8_iiiii,(.L_x_11632 - $_ZN5flash24flash_fwd_splitkv_kernelI23Flash_fwd_kernel_traitsILi96ELi64ELi128ELi4ELb0ELb0EN7cutlass10bfloat16_tE19Flash_kernel_traitsILi96ELi64ELi128ELi4ES3_EELb0ELb1ELb0ELb0ELb1ELb0ELb0ELb1EEEvNS_16Flash_fwd_paramsE$_ZN5flash30compute_attn_1rowblock_splitkvI23Flash_fwd_kernel_traitsILi96ELi64ELi128ELi4ELb0ELb0EN7cutlass10bfloat16_tE19Flash_kernel_traitsILi96ELi64ELi128ELi4ES3_EELb0ELb1ELb0ELb0ELb1ELb0ELb0ELb1ENS_16Flash_fwd_paramsEEEvRKT8_iiiii)
$_ZN5flash24flash_fwd_splitkv_kernelI23Flash_fwd_kernel_traitsILi96ELi64ELi128ELi4ELb0ELb0EN7cutlass10bfloat16_tE19Flash_kernel_traitsILi96ELi64ELi128ELi4ES3_EELb0ELb1ELb0ELb0ELb1ELb0ELb0ELb1EEEvNS_16Flash_fwd_paramsE$_ZN5flash30compute_attn_1rowblock_splitkvI23Flash_fwd_kernel_traitsILi96ELi64ELi128ELi4ELb0ELb0EN7cutlass10bfloat16_tE19Flash_kernel_traitsILi96ELi64ELi128ELi4ES3_EELb0ELb1ELb0ELb0ELb1ELb0ELb0ELb1ENS_16Flash_fwd_paramsEEEvRKT8_iiiii:
        /* <DEDUP_REMOVED lines=39> */
.L_x_4779:
[----:B------:R-:W-:Y:S05]  /*0310*/  BSYNC.RECONVERGENT B0 ;  /* 0x0000000000007941 */ /* 0x000fea0003800200 */
.L_x_4778:
[----:B------:R-:W-:Y:S04]  /*0320*/  BSSY.RECONVERGENT B0, `(.L_x_4780) ;  /* 0x0000007000007945 */ /* 0x000fe80003800200 */
[----:B------:R-:W-:Y:S05]  /*0330*/  @!P3 BRA `(.L_x_4781) ;  /* 0x000000000014b947 */ /* 0x000fea0003800000 */
[----:B------:R-:W4:Y:S02]  /*0340*/  LD.E.U8 R4, desc[UR4][R116.64+0x1b2] ;  /* 0x0001b20474047980 */ /* 0x000f24000c101100 */
[----:B----4-:R-:W-:-:S13]  /*0350*/  ISETP.NE.AND P1, PT, R4, RZ, PT ;  /* 0x000000ff0400720c */ /* 0x010fda0003f25270 */
[----:B------:R-:W4:Y:S02]  /*0360*/  @P1 LD.E R4, desc[UR4][R8.64+0x4] ;  /* 0x0000040408041980 */ /* 0x000f24000c101900 */
[----:B----45:R-:W-:-:S06]  /*0370*/  @P1 IADD3 R87, PT, PT, R4, -R11, RZ ;  /* 0x8000000b04571210 */ /* 0x030fcc0007ffe0ff */
[----:B------:R4:W5:Y:S02]  /*0380*/  @!P1 LD.E R87, desc[UR4][R8.64] ;  /* 0x0000000408579980 */ /* 0x000964000c101900 */
.L_x_4781:
[----:B------:R-:W-:Y:S05]  /*0390*/  BSYNC.RECONVERGENT B0 ;  /* 0x0000000000007941 */ /* 0x000fea0003800200 */
.L_x_4780:
        /* <DEDUP_REMOVED lines=9> */
.L_x_4783:
[----:B------:R-:W5:Y:S01]  /*0430*/  LD.E.64 R4, desc[UR4][R116.64+0x108] ;  /* 0x0001080474047980 */ /* 0x000f62000c101b00 */
[----:B------:R-:W-:Y:S01]  /*0440*/  BSSY.RECONVERGENT B0, `(.L_x_4785) ;  /* 0x0000006000007945 */ /* 0x000fe20003800200 */
[----:B------:R-:W-:Y:S01]  /*0450*/  IMAD.MOV.U32 R70, RZ, RZ, RZ ;  /* 0x000000ffff467224 */ /* 0x000fe200078e00ff */
[----:B-----5:R-:W-:-:S04]  /*0460*/  ISETP.NE.U32.AND P0, PT, R4, RZ, PT ;  /* 0x000000ff0400720c */ /* 0x020fc80003f05070 */
[----:B------:R-:W-:-:S13]  /*0470*/  ISETP.NE.AND.EX P0, PT, R5, RZ, PT, P0 ;  /* 0x000000ff0500720c */ /* 0x000fda0003f05300 */
[----:B------:R-:W-:Y:S05]  /*0480*/  @!P0 BRA `(.L_x_4786) ;  /* 0x0000000000048947 */ /* 0x000fea0003800000 */
[----:B------:R1:W5:Y:S02]  /*0490*/  LD.E R70, desc[UR4][R116.64+0xbc] ;  /* 0x0000bc0474467980 */ /* 0x000364000c101900 */
.L_x_4786:
[----:B------:R-:W-:Y:S05]  /*04a0*/  BSYNC.RECONVERGENT B0 ;  /* 0x0000000000007941 */ /* 0x000fea0003800200 */
.L_x_4785:
[----:B-----5:R-:W-:Y:S02]  /*04b0*/  IADD3 R70, PT, PT, R87, R70, RZ ;  /* 0x0000004657467210 */ /* 0x020fe40007ffe0ff */
.L_x_4784:
[----:B------:R-:W-:Y:S05]  /*04c0*/  BSYNC.RECONVERGENT B1 ;  /* 0x0000000000017941 */ /* 0x000fea0003800200 */
.L_x_4782:
[----:B------:R-:W-:Y:S01]  /*04d0*/  IMAD.SHL.U32 R198, R15, 0x40, RZ ;  /* 0x000000400fc67824 */ /* 0x000fe200078e00ff */
[----:B------:R-:W-:Y:S01]  /*04e0*/  MOV R4, R194 ;  /* 0x000000c200047202 */ /* 0x000fe20000000f00 */
[----:B------:R-:W-:-:S03]  /*04f0*/  IMAD.MOV.U32 R5, RZ, RZ, 0x0 ;  /* 0x00000000ff057424 */ /* 0x000fc600078e00ff */
[----:B------:R-:W-:-:S13]  /*0500*/  ISETP.GT.AND P0, PT, R201, R198, PT ;  /* 0x000000c6c900720c */ /* 0x000fda0003f04270 */
[----:B-1234-:R-:W-:Y:S05]  /*0510*/  @!P0 RET.REL.NODEC R4 `(_ZN5flash24flash_fwd_splitkv_kernelI23Flash_fwd_kernel_traitsILi96ELi64ELi128ELi4ELb0ELb0EN7cutlass10bfloat16_tE19Flash_kernel_traitsILi96ELi64ELi128ELi4ES3_EELb0ELb1ELb0ELb0ELb1ELb0ELb0ELb1EEEvNS_16Flash_fwd_paramsE) ;  /* 0xfffffff804b88950 */ /* 0x01efea0003c3ffff */
        /* <DEDUP_REMOVED lines=77> */
.L_x_4789:
[----:B------:R-:W-:Y:S05]  /*09f0*/  BSYNC.RECONVERGENT B0 ;  /* 0x0000000000007941 */ /* 0x000fea0003800200 */
.L_x_4788:
        /* <DEDUP_REMOVED lines=15> */
.L_x_4791:
[----:B------:R-:W-:Y:S05]  /*0af0*/  BSYNC.RECONVERGENT B0 ;  /* 0x0000000000007941 */ /* 0x000fea0003800200 */
.L_x_4790:
[----:B------:R-:W-:Y:S01]  /*0b00*/  MOV R195, 0x0 ;  /* 0x0000000000c37802 */ /* 0x000fe20000000f00 */
[----:B------:R1:W-:Y:S03]  /*0b10*/  @!P4 ST.E desc[UR4][R2.64], R5 ;  /* 0x000000050200c985 */ /* 0x0003e6000c101904 */
[----:B-12--5:R-:W-:Y:S05]  /*0b20*/  @P3 RET.REL.NODEC R194 `(_ZN5flash24flash_fwd_splitkv_kernelI23Flash_fwd_kernel_traitsILi96ELi64ELi128ELi4ELb0ELb0EN7cutlass10bfloat16_tE19Flash_kernel_traitsILi96ELi64ELi128ELi4ES3_EELb0ELb1ELb0ELb0ELb1ELb0ELb0ELb1EEEvNS_16Flash_fwd_paramsE) ;  /* 0xfffffff4c2343950 */ /* 0x026fea0003c3ffff */
[----:B------:R-:W-:Y:S02]  /*0b30*/  MOV R5, 0x7f800000 ;  /* 0x7f80000000057802 */ /* 0x000fe40000000f00 */
[----:B------:R-:W-:-:S03]  /*0b40*/  MOV R195, 0x0 ;  /* 0x0000000000c37802 */ /* 0x000fc60000000f00 */
[----:B------:R1:W-:Y:S02]  /*0b50*/  ST.E desc[UR4][R2.64+0x80], R5 ;  /* 0x0000800502007985 */ /* 0x0003e4000c101904 */
[----:B-1----:R-:W-:Y:S05]  /*0b60*/  RET.REL.NODEC R194 `(_ZN5flash24flash_fwd_splitkv_kernelI23Flash_fwd_kernel_traitsILi96ELi64ELi128ELi4ELb0ELb0EN7cutlass10bfloat16_tE19Flash_kernel_traitsILi96ELi64ELi128ELi4ES3_EELb0ELb1ELb0ELb0ELb1ELb0ELb0ELb1EEEvNS_16Flash_fwd_paramsE) ;  /* 0xfffffff4c2247950 */ /* 0x002fea0003c3ffff */
.L_x_4787:
        /* <DEDUP_REMOVED lines=80> */
[----:B------:R-:W-:-:S05]  /*1070*/  @!P1 LOP3.LUT R6, RZ, R5, RZ, 0x33, !PT ;  /* 0x00000005ff069212 */ /* 0x000fca00078e33ff */
[----:B------:R-:W-:Y:S01]  /*1080*/  IMAD R9, R17, R6, RZ ;  /* 0x0000000611097224 */ /* 0x000fe200078e02ff */
[----:B---3--:R-:W-:Y:S01]  /*1090*/  SHF.R.S32.HI R2, RZ, 0x1f, R3 ;  /* 0x0000001fff027819 */ /* 0x008fe20000011403 */
[-C--:B------:R-:W-:Y:S02]  /*10a0*/  IMAD R7, R21, R3.reuse, RZ ;  /* 0x0000000315077224 */ /* 0x080fe400078e02ff */
[----:B------:R-:W-:-:S04]  /*10b0*/  IMAD.WIDE.U32 R10, R20, R3, RZ ;  /* 0x00000003140a7225 */ /* 0x000fc800078e00ff */
[----:B------:R-:W-:-:S04]  /*10c0*/  IMAD R7, R20, R2, R7 ;  /* 0x0000000214077224 */ /* 0x000fc800078e0207 */
[----:B------:R-:W-:Y:S01]  /*10d0*/  IMAD.IADD R11, R11, 0x1, R7 ;  /* 0x000000010b0b7824 */ /* 0x000fe200078e0207 */
[----:B------:R-:W-:Y:S01]  /*10e0*/  SHF.R.S32.HI R7, RZ, 0x1f, R0 ;  /* 0x0000001fff077819 */ /* 0x000fe20000011400 */
[----:B------:R-:W-:-:S04]  /*10f0*/  IMAD.WIDE.U32 R10, R0, R186, R10 ;  /* 0x000000ba000a7225 */ /* 0x000fc800078e000a */
[----:B------:R-:W-:-:S04]  /*1100*/  IMAD R4, R186, R7, R4 ;  /* 0x00000007ba047224 */ /* 0x000fc800078e0204 */
        /* <DEDUP_REMOVED lines=12> */
.L_x_4793:
        /* <DEDUP_REMOVED lines=15> */
[----:B------:R-:W1:Y:S02]  /*12c0*/  F2I.FTZ.U32.TRUNC.NTZ R23, R0 ;  /* 0x0000000000177305 */ /* 0x000e64000021f000 */
[----:B-1----:R-:W-:-:S05]  /*12d0*/  IADD3 R3, PT, PT, RZ, -R23, RZ ;  /* 0x80000017ff037210 */ /* 0x002fca0007ffe0ff */
        /* <DEDUP_REMOVED lines=11> */
[----:B-----5:R-:W-:Y:S01]  /*1390*/  @!P3 SHF.R.S32.HI R6, RZ, 0x1f, R9 ;  /* 0x0000001fff06b819 */ /* 0x020fe20000011409 */
[----:B----4-:R-:W-:Y:S02]  /*13a0*/  @!P3 IMAD R7, R21, R9, RZ ;  /* 0x000000091507b224 */ /* 0x010fe400078e02ff */
[----:B------:R-:W-:Y:S02]  /*13b0*/  @!P3 IMAD.IADD R23, R23, 0x1, R0 ;  /* 0x000000011717b824 */ /* 0x000fe400078e0200 */
[-C--:B------:R-:W-:Y:S02]  /*13c0*/  @!P0 IADD3 R3, PT, PT, R3, -R4.reuse, RZ ;  /* 0x8000000403038210 */ /* 0x080fe40007ffe0ff */
[----:B------:R-:W-:Y:S01]  /*13d0*/  @P3 IADD3 R0, PT, PT, R10, R11, RZ ;  /* 0x0000000b0a003210 */ /* 0x000fe20007ffe0ff */
[----:B------:R-:W-:Y:S01]  /*13e0*/  @!P3 IMAD.WIDE.U32 R22, R20, R9, R22 ;  /* 0x000000091416b225 */ /* 0x000fe200078e0016 */
[----:B------:R-:W-:-:S02]  /*13f0*/  ISETP.GE.U32.AND P2, PT, R3, R4, PT ;  /* 0x000000040300720c */ /* 0x000fc40003f46070 */
[----:B------:R-:W-:Y:S01]  /*1400*/  LOP3.LUT R3, R196, R5, RZ, 0x3c, !PT ;  /* 0x00000005c4037212 */ /* 0x000fe200078e3cff */
[----:B------:R-:W-:Y:S02]  /*1410*/  @!P3 IMAD R7, R20, R6, R7 ;  /* 0x000000061407b224 */ /* 0x000fe400078e0207 */
[-C--:B------:R-:W-:Y:S02]  /*1420*/  @P3 IMAD R4, R187, R0.reuse, RZ ;  /* 0x00000000bb043224 */ /* 0x080fe400078e02ff */
[----:B------:R-:W-:Y:S01]  /*1430*/  @P3 IMAD.WIDE.U32 R20, R186, R0, RZ ;  /* 0x00000000ba143225 */ /* 0x000fe200078e00ff */
[----:B------:R-:W-:Y:S02]  /*1440*/  ISETP.GE.AND P1, PT, R3, RZ, PT ;  /* 0x000000ff0300720c */ /* 0x000fe40003f26270 */
[----:B------:R-:W-:Y:S01]  /*1450*/  @!P0 IADD3 R2, PT, PT, R2, 0x1, RZ ;  /* 0x0000000102028810 */ /* 0x000fe20007ffe0ff */
[----:B------:R-:W-:Y:S01]  /*1460*/  @!P3 IMAD.IADD R7, R23, 0x1, R7 ;  /* 0x000000011707b824 */ /* 0x000fe200078e0207 */
[----:B------:R-:W-:Y:S01]  /*1470*/  @!P3 MOV R8, R22 ;  /* 0x000000160008b202 */ /* 0x000fe20000000f00 */
[----:B------:R-:W-:Y:S01]  /*1480*/  @P3 IMAD.MOV.U32 R8, RZ, RZ, R20 ;  /* 0x000000ffff083224 */ /* 0x000fe200078e0014 */
[----:B------:R-:W-:-:S02]  /*1490*/  ISETP.NE.AND P0, PT, R5, RZ, PT ;  /* 0x000000ff0500720c */ /* 0x000fc40003f05270 */
[----:B------:R-:W-:Y:S01]  /*14a0*/  @P3 IADD3 R7, PT, PT, R21, R4, RZ ;  /* 0x0000000415073210 */ /* 0x000fe20007ffe0ff */
[----:B------:R-:W-:Y:S01]  /*14b0*/  @!P3 IMAD R4, R119, R10, RZ ;  /* 0x0000000a7704b224 */ /* 0x000fe200078e02ff */
[----:B------:R-:W-:Y:S02]  /*14c0*/  @!P3 SHF.R.S32.HI R3, RZ, 0x1f, R10 ;  /* 0x0000001fff03b819 */ /* 0x000fe4000001140a */
[----:B------:R-:W-:Y:S01]  /*14d0*/  LEA R0, R121, 0xffffff80, 0x7 ;  /* 0xffffff8079007811 */ /* 0x000fe200078e38ff */
[----:B------:R-:W-:Y:S01]  /*14e0*/  IMAD.MOV.U32 R21, RZ, RZ, R7 ;  /* 0x000000ffff157224 */ /* 0x000fe200078e0007 */
[----:B------:R-:W-:Y:S01]  /*14f0*/  MOV R20, R8 ;  /* 0x0000000800147202 */ /* 0x000fe20000000f00 */
[----:B------:R-:W-:Y:S01]  /*1500*/  @!P3 IMAD R3, R3, R118, R4 ;  /* 0x000000760303b224 */ /* 0x000fe200078e0204 */
[----:B------:R-:W-:Y:S01]  /*1510*/  @P2 IADD3 R2, PT, PT, R2, 0x1, RZ ;  /* 0x0000000102022810 */ /* 0x000fe20007ffe0ff */
[----:B------:R-:W-:-:S04]  /*1520*/  @!P3 IMAD.WIDE.U32 R22, R118, R10, RZ ;  /* 0x0000000a7616b225 */ /* 0x000fc800078e00ff */
[-C--:B------:R-:W-:Y:S02]  /*1530*/  IMAD R6, R187, R0.reuse, RZ ;  /* 0x00000000bb067224 */ /* 0x080fe400078e02ff */
[----:B------:R-:W-:Y:S01]  /*1540*/  IMAD.WIDE.U32 R20, R186, R0, R20 ;  /* 0x00000000ba147225 */ /* 0x000fe200078e0014 */
[----:B------:R-:W-:-:S03]  /*1550*/  @!P3 IADD3 R23, PT, PT, R23, R3, RZ ;  /* 0x000000031717b210 */ /* 0x000fc60007ffe0ff */
[----:B------:R-:W-:Y:S01]  /*1560*/  @!P1 IMAD.MOV R2, RZ, RZ, -R2 ;  /* 0x000000ffff029224 */ /* 0x000fe200078e0a02 */
[----:B------:R-:W-:Y:S01]  /*1570*/  @!P0 LOP3.LUT R2, RZ, R5, RZ, 0x33, !PT ;  /* 0x00000005ff028212 */ /* 0x000fe200078e33ff */
[----:B------:R-:W-:Y:S01]  /*1580*/  @!P3 IMAD R4, R13, R9, RZ ;  /* 0x000000090d04b224 */ /* 0x000fe200078e02ff */
[----:B------:R-:W-:Y:S02]  /*1590*/  @!P3 SHF.R.S32.HI R3, RZ, 0x1f, R9 ;  /* 0x0000001fff03b819 */ /* 0x000fe40000011409 */
[----:B------:R-:W-:Y:S01]  /*15a0*/  IADD3 R21, PT, PT, R21, R6, RZ ;  /* 0x0000000615157210 */ /* 0x000fe20007ffe0ff */
[----:B------:R-:W-:Y:S01]  /*15b0*/  IMAD R7, R17, R2, RZ ;  /* 0x0000000211077224 */ /* 0x000fe200078e02ff */
[----:B------:R-:W-:Y:S02]  /*15c0*/  @P3 IADD3 R10, PT, PT, R10, R11, RZ ;  /* 0x0000000b0a0a3210 */ /* 0x000fe40007ffe0ff */
[----:B------:R-:W-:Y:S01]  /*15d0*/  SHF.R.S32.HI R6, RZ, 0x1f, R2 ;  /* 0x0000001fff067819 */ /* 0x000fe20000011402 */
[----:B------:R-:W-:-:S02]  /*15e0*/  @!P3 IMAD R3, R12, R3, R4 ;  /* 0x000000030c03b224 */ /* 0x000fc400078e0204 */
[----:B------:R-:W-:-:S04]  /*15f0*/  @!P3 IMAD.WIDE.U32 R12, R12, R9, R22 ;  /* 0x000000090c0cb225 */ /* 0x000fc800078e0016 */
[----:B------:R-:W-:-:S04]  /*1600*/  IMAD.WIDE.U32 R8, R16, R2, R20 ;  /* 0x0000000210087225 */ /* 0x000fc800078e0014 */
[----:B------:R-:W-:Y:S02]  /*1610*/  IMAD R7, R16, R6, R7 ;  /* 0x0000000610077224 */ /* 0x000fe400078e0207 */
[-C--:B------:R-:W-:Y:S02]  /*1620*/  @P3 IMAD R2, R119, R10.reuse, RZ ;  /* 0x0000000a77023224 */ /* 0x080fe400078e02ff */
[----:B------:R-:W-:Y:S01]  /*1630*/  @P3 IMAD.WIDE.U32 R10, R118, R10, RZ ;  /* 0x0000000a760a3225 */ /* 0x000fe200078e00ff */
[----:B------:R-:W-:Y:S02]  /*1640*/  @!P3 MOV R18, R12 ;  /* 0x0000000c0012b202 */ /* 0x000fe40000000f00 */
[----:B------:R-:W-:Y:S01]  /*1650*/  IADD3 R4, PT, PT, R9, R7, RZ ;  /* 0x0000000709047210 */ /* 0x000fe20007ffe0ff */
[----:B------:R-:W-:Y:S01]  /*1660*/  @!P3 IMAD.IADD R6, R13, 0x1, R3 ;  /* 0x000000010d06b824 */ /* 0x000fe200078e0203 */
[----:B------:R-:W-:Y:S01]  /*1670*/  @P3 MOV R18, R10 ;  /* 0x0000000a00123202 */ /* 0x000fe20000000f00 */
[----:B------:R-:W-:Y:S01]  /*1680*/  @P3 IMAD.IADD R6, R11, 0x1, R2 ;  /* 0x000000010b063824 */ /* 0x000fe200078e0202 */
[----:B------:R-:W-:-:S02]  /*1690*/  MOV R7, RZ ;  /* 0x000000ff00077202 */ /* 0x000fc40000000f00 */
.L_x_4794:
[----:B------:R-:W-:Y:S05]  /*16a0*/  BSYNC.RECONVERGENT B0 ;  /* 0x0000000000007941 */ /* 0x000fea0003800200 */
.L_x_4792:
        /* <DEDUP_REMOVED lines=22> */
[----:B------:R-:W-:Y:S02]  /*1810*/  IMAD.MOV.U32 R10, RZ, RZ, RZ ;  /* 0x000000ffff0a7224 */ /* 0x000fe400078e00ff */
[C---:B------:R-:W-:Y:S02]  /*1820*/  IMAD.SHL.U32 R65, R195.reuse, 0x10, RZ ;  /* 0x00000010c3417824 */ /* 0x040fe400078e00ff */
[----:B------:R-:W-:Y:S02]  /*1830*/  IMAD.SHL.U32 R199, R195, 0x8, RZ ;  /* 0x00000008c3c77824 */ /* 0x000fe400078e00ff */
[----:B------:R1:W5:Y:S06]  /*1840*/  @P4 LD.E R10, desc[UR4][R28.64] ;  /* 0x000000041c0a4980 */ /* 0x00036c000c101900 */
[----:B------:R-:W-:-:S02]  /*1850*/  @!P3 IADD3 R20, PT, PT, R20, -R11, RZ ;  /* 0x8000000b1414b210 */ /* 0x000fc40007ffe0ff */
[----:B------:R-:W-:Y:S02]  /*1860*/  LOP3.LUT R19, R65, 0x3e00, RZ, 0xc0, !PT ;  /* 0x00003e0041137812 */ /* 0x000fe400078ec0ff */
[----:B------:R-:W-:Y:S01]  /*1870*/  ISETP.GE.U32.AND P4, PT, R20, R11, PT ;  /* 0x0000000b1400720c */ /* 0x000fe20003f86070 */
[----:B------:R-:W-:Y:S01]  /*1880*/  IMAD.SHL.U32 R20, R195, 0x20, RZ ;  /* 0x00000020c3147824 */ /* 0x000fe200078e00ff */
[----:B------:R-:W-:-:S04]  /*1890*/  LOP3.LUT R14, R196, R5, RZ, 0x3c, !PT ;  /* 0x00000005c40e7212 */ /* 0x000fc800078e3cff */
[----:B------:R-:W-:Y:S02]  /*18a0*/  LOP3.LUT R19, R19, 0x20, R20, 0xf8, !PT ;  /* 0x0000002013137812 */ /* 0x000fe400078ef814 */
[----:B-1----:R-:W-:-:S04]  /*18b0*/  LOP3.LUT R28, R199, 0x18, RZ, 0xc0, !PT ;  /* 0x00000018c71c7812 */ /* 0x002fc800078ec0ff */
[----:B------:R-:W-:Y:S02]  /*18c0*/  IADD3 R18, P1, PT, R28, R18, RZ ;  /* 0x000000121c127210 */ /* 0x000fe40007f3e0ff */
[--C-:B------:R-:W-:Y:S01]  /*18d0*/  LOP3.LUT R66, R19, 0x100, R20.reuse, 0xf8, !PT ;  /* 0x0000010013427812 */ /* 0x100fe200078ef814 */
[----:B------:R-:W-:Y:S01]  /*18e0*/  @!P3 VIADD R9, R9, 0x1 ;  /* 0x000000010909b836 */ /* 0x000fe20000000000 */
[----:B------:R-:W-:Y:S02]  /*18f0*/  ISETP.GE.AND P2, PT, R14, RZ, PT ;  /* 0x000000ff0e00720c */ /* 0x000fe40003f46270 */
[----:B------:R-:W-:Y:S02]  /*1900*/  LOP3.LUT R65, R65, 0x100, RZ, 0xc0, !PT ;  /* 0x0000010041417812 */ /* 0x000fe400078ec0ff */
[----:B------:R-:W-:Y:S02]  /*1910*/  IADD3.X R19, PT, PT, RZ, R6, RZ, P1, !PT ;  /* 0x00000006ff137210 */ /* 0x000fe40000ffe4ff */
[----:B------:R-:W-:Y:S01]  /*1920*/  ISETP.NE.AND P1, PT, R5, RZ, PT ;  /* 0x000000ff0500720c */ /* 0x000fe20003f25270 */
[-C--:B-----5:R-:W-:Y:S01]  /*1930*/  IMAD R7, R7, R118.reuse, RZ ;  /* 0x0000007607077224 */ /* 0x0a0fe200078e02ff */
[----:B------:R-:W-:Y:S01]  /*1940*/  LOP3.LUT R14, R20, 0xc0, RZ, 0xc0, !PT ;  /* 0x000000c0140e7812 */ /* 0x000fe200078ec0ff */
[----:B------:R-:W-:Y:S01]  /*1950*/  @P4 VIADD R9, R9, 0x1 ;  /* 0x0000000109094836 */ /* 0x000fe20000000000 */
[----:B------:R-:W-:Y:S01]  /*1960*/  LOP3.LUT R65, R65, 0x20, R20, 0xf8, !PT ;  /* 0x0000002041417812 */ /* 0x000fe200078ef814 */
[----:B------:R-:W-:-:S04]  /*1970*/  IMAD.WIDE.U32 R20, R0, R118, R18 ;  /* 0x0000007600147225 */ /* 0x000fc800078e0012 */
[----:B------:R-:W-:Y:S02]  /*1980*/  IMAD R7, R0, R119, R7 ;  /* 0x0000007700077224 */ /* 0x000fe400078e0207 */
[----:B------:R-:W-:-:S03]  /*1990*/  IMAD.MOV.U32 R6, RZ, RZ, R9 ;  /* 0x000000ffff067224 */ /* 0x000fc600078e0009 */
[----:B------:R-:W-:Y:S01]  /*19a0*/  IADD3 R21, PT, PT, R21, R7, RZ ;  /* 0x0000000715157210 */ /* 0x000fe20007ffe0ff */
[----:B------:R-:W-:Y:S01]  /*19b0*/  @!P2 IMAD.MOV R6, RZ, RZ, -R6 ;  /* 0x000000ffff06a224 */ /* 0x000fe200078e0a06 */
[----:B------:R-:W-:Y:S01]  /*19c0*/  @!P1 LOP3.LUT R6, RZ, R5, RZ, 0x33, !PT ;  /* 0x00000005ff069212 */ /* 0x000fe200078e33ff */
[----:B------:R-:W-:Y:S01]  /*19d0*/  IMAD.SHL.U32 R110, R195, 0x4, RZ ;  /* 0x00000004c36e7824 */ /* 0x000fe200078e00ff */
[--C-:B------:R-:W-:Y:S02]  /*19e0*/  SHF.R.U32.HI R11, RZ, 0x1, R195.reuse ;  /* 0x00000001ff0b7819 */ /* 0x100fe400000116c3 */
[C-C-:B------:R-:W-:Y:S01]  /*19f0*/  LOP3.LUT R9, R14.reuse, 0x8, R195.reuse, 0xf8, !PT ;  /* 0x000000080e097812 */ /* 0x140fe200078ef8c3 */
[----:B------:R-:W-:Y:S01]  /*1a00*/  IMAD R5, R31, R6, RZ ;  /* 0x000000061f057224 */ /* 0x000fe200078e02ff */
[----:B------:R-:W-:Y:S01]  /*1a10*/  SHF.R.U32.HI R124, RZ, 0x2, R195 ;  /* 0x00000002ff7c7819 */ /* 0x000fe200000116c3 */
[----:B------:R-:W-:Y:S01]  /*1a20*/  IMAD.MOV.U32 R125, RZ, RZ, RZ ;  /* 0x000000ffff7d7224 */ /* 0x000fe200078e00ff */
[----:B------:R-:W-:Y:S01]  /*1a30*/  LOP3.LUT R11, R14, 0x8, R11, 0xf8, !PT ;  /* 0x000000080e0b7812 */ /* 0x000fe200078ef80b */
[----:B------:R-:W-:Y:S01]  /*1a40*/  IMAD.WIDE.U32 R20, R6, R30, R20 ;  /* 0x0000001e06147225 */ /* 0x000fe200078e0014 */
[----:B------:R-:W-:Y:S01]  /*1a50*/  LOP3.LUT R14, R9, 0x18, R110, 0x78, !PT ;  /* 0x00000018090e7812 */ /* 0x000fe200078e786e */
[----:B------:R-:W1:Y:S02]  /*1a60*/  S2UR UR6, SR_CgaCtaId ;  /* 0x00000000000679c3 */ /* 0x000e640000008800 */
[----:B------:R-:W-:Y:S01]  /*1a70*/  IMAD.WIDE.U32 R24, R15, 0x40, R124 ;  /* 0x000000400f187825 */ /* 0x000fe200078e007c */
[----:B------:R-:W-:-:S03]  /*1a80*/  LOP3.LUT R65, R65, R14, RZ, 0xfc, !PT ;  /* 0x0000000e41417212 */ /* 0x000fc600078efcff */
[----:B------:R-:W-:Y:S02]  /*1a90*/  IMAD.MOV.U32 R14, RZ, RZ, R20 ;  /* 0x000000ffff0e7224 */ /* 0x000fe400078e0014 */
[-C--:B------:R-:W-:Y:S01]  /*1aa0*/  IMAD R193, R119, R124.reuse, RZ ;  /* 0x0000007c77c17224 */ /* 0x080fe200078e02ff */
[----:B------:R-:W-:Y:S01]  /*1ab0*/  UMOV UR7, 0x400 ;  /* 0x0000040000077882 */ /* 0x000fe20000000000 */
[----:B------:R-:W-:Y:S01]  /*1ac0*/  IMAD R189, R187, R124, RZ ;  /* 0x0000007cbbbd7224 */ /* 0x000fe200078e02ff */
[----:B------:R-:W-:Y:S02]  /*1ad0*/  IADD3 R123, PT, PT, R121, -0x1, RZ ;  /* 0xffffffff797b7810 */ /* 0x000fe40007ffe0ff */
[----:B------:R-:W-:Y:S01]  /*1ae0*/  LOP3.LUT R11, R11, 0x18, R110, 0x78, !PT ;  /* 0x000000180b0b7812 */ /* 0x000fe200078e786e */
[C---:B------:R-:W-:Y:S01]  /*1af0*/  IMAD.SHL.U32 R82, R118.reuse, 0x20, RZ ;  /* 0x0000002076527824 */ /* 0x040fe200078e00ff */
[----:B------:R-:W-:Y:S01]  /*1b00*/  SHF.L.U64.HI R83, R118, 0x5, R119 ;  /* 0x0000000576537819 */ /* 0x000fe20000010277 */
[----:B-1----:R-:W-:Y:S01]  /*1b10*/  ULEA UR6, UR6, UR7, 0x18 ;  /* 0x0000000706067291 */ /* 0x002fe2000f8ec0ff */
[----:B------:R-:W-:Y:S01]  /*1b20*/  LOP3.LUT R66, R66, R11, RZ, 0xfc, !PT ;  /* 0x0000000b42427212 */ /* 0x000fe200078efcff */
[C---:B------:R-:W-:Y:S01]  /*1b30*/  IMAD.SHL.U32 R80, R186.reuse, 0x20, RZ ;  /* 0x00000020ba507824 */ /* 0x040fe200078e00ff */
[----:B------:R-:W-:Y:S01]  /*1b40*/  SHF.L.U64.HI R81, R186, 0x5, R187 ;  /* 0x00000005ba517819 */ /* 0x000fe200000102bb */
[----:B------:R-:W-:Y:S01]  /*1b50*/  IMAD.SHL.U32 R67, R123, 0x80, RZ ;  /* 0x000000807b437824 */ /* 0x000fe200078e00ff */
[----:B------:R-:W-:Y:S01]  /*1b60*/  LOP3.LUT R110, R110, 0xc, RZ, 0xc0, !PT ;  /* 0x0000000c6e6e7812 */ /* 0x000fe200078ec0ff */
[----:B--2---:R-:W-:-:S04]  /*1b70*/  @P0 IMAD.WIDE.U32 R18, R22, R200, RZ ;  /* 0x000000c816120225 */ /* 0x004fc800078e00ff */
[----:B---3--:R-:W-:-:S04]  /*1b80*/  @!P0 IMAD.WIDE.U32 R34, R32, R197, RZ ;  /* 0x000000c520228225 */ /* 0x008fc800078e00ff */
[----:B------:R-:W-:Y:S02]  /*1b90*/  @!P0 IMAD.MOV.U32 R0, RZ, RZ, R34 ;  /* 0x000000ffff008224 */ /* 0x000fe400078e0022 */
[----:B------:R-:W-:Y:S01]  /*1ba0*/  @P0 IMAD.MOV.U32 R0, RZ, RZ, R18 ;  /* 0x000000ffff000224 */ /* 0x000fe200078e0012 */
[----:B------:R-:W-:Y:S01]  /*1bb0*/  LOP3.LUT R18, R199, 0xc0, RZ, 0xc0, !PT ;  /* 0x000000c0c7127812 */ /* 0x000fe200078ec0ff */
[----:B------:R-:W-:Y:S02]  /*1bc0*/  @!P0 IMAD R32, R33, R197, RZ ;  /* 0x000000c521208224 */ /* 0x000fe400078e02ff */
[----:B------:R-:W-:Y:S01]  /*1bd0*/  @P0 IMAD R7, R23, R200, RZ ;  /* 0x000000c817070224 */ /* 0x000fe200078e02ff */
[----:B------:R-:W-:Y:S01]  /*1be0*/  LOP3.LUT R18, R18, 0x18, R195, 0xf8, !PT ;  /* 0x0000001812127812 */ /* 0x000fe200078ef8c3 */
[----:B------:R-:W-:Y:S01]  /*1bf0*/  @!P0 IMAD.IADD R32, R35, 0x1, R32 ;  /* 0x0000000123208824 */ /* 0x000fe200078e0220 */
[----:B------:R-:W-:Y:S01]  /*1c00*/  IADD3 R34, P1, PT, R28, R0, RZ ;  /* 0x000000001c227210 */ /* 0x000fe20007f3e0ff */
[----:B------:R-:W-:Y:S01]  /*1c10*/  @P0 IMAD.IADD R32, R19, 0x1, R7 ;  /* 0x0000000113200824 */ /* 0x000fe200078e0207 */
[----:B------:R-:W-:-:S02]  /*1c20*/  SHF.R.S32.HI R0, RZ, 0x1f, R6 ;  /* 0x0000001fff007819 */ /* 0x000fc40000011406 */
[----:B------:R-:W-:Y:S02]  /*1c30*/  LOP3.LUT R18, R18, 0x18, R199, 0x78, !PT ;  /* 0x0000001812127812 */ /* 0x000fe400078e78c7 */
[----:B------:R-:W-:Y:S01]  /*1c40*/  IADD3.X R35, PT, PT, RZ, R32, RZ, P1, !PT ;  /* 0x00000020ff237210 */ /* 0x000fe20000ffe4ff */
[----:B------:R-:W-:Y:S01]  /*1c50*/  IMAD R5, R0, R30, R5 ;  /* 0x0000001e00057224 */ /* 0x000fe200078e0205 */
[----:B------:R-:W-:Y:S02]  /*1c60*/  LOP3.LUT R199, R18, 0x1f20, R199, 0xf8, !PT ;  /* 0x00001f2012c77812 */ /* 0x000fe400078ef8c7 */
[----:B------:R-:W-:Y:S02]  /*1c70*/  IADD3 R18, P0, PT, R28, R8, RZ ;  /* 0x000000081c127210 */ /* 0x000fe40007f1e0ff */
[----:B------:R-:W-:Y:S01]  /*1c80*/  SHF.R.S32.HI R8, RZ, 0x1f, R87 ;  /* 0x0000001fff087819 */ /* 0x000fe20000011457 */
[----:B------:R-:W-:Y:S01]  /*1c90*/  IMAD.IADD R15, R21, 0x1, R5 ;  /* 0x00000001150f7824 */ /* 0x000fe200078e0205 */
[----:B------:R-:W-:Y:S01]  /*1ca0*/  IADD3.X R19, PT, PT, RZ, R4, RZ, P0, !PT ;  /* 0x00000004ff137210 */ /* 0x000fe200007fe4ff */
[----:B------:R-:W-:Y:S01]  /*1cb0*/  IMAD R7, R27, R196, RZ ;  /* 0x000000c41b077224 */ /* 0x000fe200078e02ff */
[----:B------:R-:W-:Y:S01]  /*1cc0*/  LEA.HI R4, R8, R87, RZ, 0x7 ;  /* 0x0000005708047211 */ /* 0x000fe200078f38ff */
[----:B------:R-:W-:-:S04]  /*1cd0*/  IMAD.WIDE.U32 R34, R196, R26, R34 ;  /* 0x0000001ac4227225 */ /* 0x000fc800078e0022 */
[----:B------:R-:W-:-:S04]  /*1ce0*/  IMAD.WIDE.U32 R14, R124, R118, R14 ;  /* 0x000000767c0e7225 */ /* 0x000fc800078e000e */
[----:B------:R-:W-:Y:S01]  /*1cf0*/  IMAD.IADD R21, R35, 0x1, R7 ;  /* 0x0000000123157824 */ /* 0x000fe200078e0207 */
[----:B------:R-:W-:Y:S01]  /*1d00*/  SHF.R.S32.HI R7, RZ, 0x7, R4 ;  /* 0x00000007ff077819 */ /* 0x000fe20000011404 */
[----:B------:R-:W-:Y:S01]  /*1d10*/  IMAD.IADD R193, R15, 0x1, R193 ;  /* 0x000000010fc17824 */ /* 0x000fe200078e02c1 */
[----:B----4-:R-:W-:Y:S02]  /*1d20*/  LEA R192, P0, R14, R12, 0x1 ;  /* 0x0000000c0ec07211 */ /* 0x010fe400078008ff */
[----:B------:R-:W-:Y:S02]  /*1d30*/  VIMNMX R84, PT, PT, R188, R7, !PT ;  /* 0x00000007bc547248 */ /* 0x000fe40007fe0100 */
[----:B------:R-:W-:Y:S02]  /*1d40*/  LEA.HI.X R193, R14, R13, R193, 0x1, P0 ;  /* 0x0000000d0ec17211 */ /* 0x000fe400000f0cc1 */
[----:B------:R-:W-:Y:S01]  /*1d50*/  ISETP.GT.U32.AND P0, PT, R121, R84, PT ;  /* 0x000000547900720c */ /* 0x000fe20003f04070 */
[----:B------:R-:W-:-:S02]  /*1d60*/  IMAD.MOV.U32 R20, RZ, RZ, R34 ;  /* 0x000000ffff147224 */ /* 0x000fc400078e0022 */
[----:B------:R-:W-:Y:S02]  /*1d70*/  IMAD R5, R25, R22, RZ ;  /* 0x0000001619057224 */ /* 0x000fe400078e02ff */
[----:B------:R-:W-:-:S04]  /*1d80*/  IMAD.WIDE.U32 R18, R124, R186, R18 ;  /* 0x000000ba7c127225 */ /* 0x000fc800078e0012 */
[C---:B------:R-:W-:Y:S02]  /*1d90*/  IMAD R5, R24.reuse, R23, R5 ;  /* 0x0000001718057224 */ /* 0x040fe400078e0205 */
        /* <DEDUP_REMOVED lines=15> */
[----:B------:R-:W5:Y:S04]  /*1e90*/  LD.E.64 R130, desc[UR4][R116.64+0x128] ;  /* 0x0001280474827980 */ /* 0x000f68000c101b00 */
[----:B------:R-:W4:Y:S04]  /*1ea0*/  LD.E.64 R18, desc[UR4][R116.64+0x140] ;  /* 0x0001400474127980 */ /* 0x000f28000c101b00 */
[----:B------:R-:W4:Y:S04]  /*1eb0*/  LD.E.64 R20, desc[UR4][R116.64+0x138] ;  /* 0x0001380474147980 */ /* 0x000f28000c101b00 */
[----:B------:R-:W4:Y:S04]  /*1ec0*/  LD.E.64 R16, desc[UR4][R116.64+0x110] ;  /* 0x0001100474107980 */ /* 0x000f28000c101b00 */
[----:B------:R-:W4:Y:S04]  /*1ed0*/  LD.E.64 R12, desc[UR4][R116.64+0x108] ;  /* 0x00010804740c7980 */ /* 0x000f28000c101b00 */
[----:B------:R-:W4:Y:S04]  /*1ee0*/  LD.E.64 R4, desc[UR4][R116.64+0x150] ;  /* 0x0001500474047980 */ /* 0x000f28000c101b00 */
[----:B------:R-:W4:Y:S01]  /*1ef0*/  LD.E.64 R2, desc[UR4][R116.64+0x148] ;  /* 0x0001480474027980 */ /* 0x000f22000c101b00 */
[----:B------:R-:W-:Y:S01]  /*1f00*/  MOV R29, RZ ;  /* 0x000000ff001d7202 */ /* 0x000fe20000000f00 */
[----:B------:R-:W-:Y:S01]  /*1f10*/  IMAD.IADD R10, R67, 0x1, R10 ;  /* 0x00000001430a7824 */ /* 0x000fe200078e020a */
[----:B------:R-:W-:Y:S01]  /*1f20*/  MOV R108, R67 ;  /* 0x00000043006c7202 */ /* 0x000fe20000000f00 */
[C---:B------:R-:W-:Y:S01]  /*1f30*/  VIADD R71, R124.reuse, 0x20 ;  /* 0x000000207c477836 */ /* 0x040fe20000000000 */
[----:B------:R-:W-:Y:S01]  /*1f40*/  SHF.R.S32.HI R115, RZ, 0x1, R115 ;  /* 0x00000001ff737819 */ /* 0x000fe20000011473 */
[C---:B------:R-:W-:Y:S01]  /*1f50*/  VIADD R109, R124.reuse, 0x60 ;  /* 0x000000607c6d7836 */ /* 0x040fe20000000000 */
[--C-:B------:R-:W-:Y:S01]  /*1f60*/  SHF.R.S32.HI R11, RZ, 0x1f, R87.reuse ;  /* 0x0000001fff0b7819 */ /* 0x100fe20000011457 */
[----:B------:R-:W-:Y:S01]  /*1f70*/  IMAD R106, R121, -0x80, R87 ;  /* 0xffffff80796a7824 */ /* 0x000fe200078e0257 */
[C---:B------:R-:W-:Y:S01]  /*1f80*/  SHF.L.U32 R105, R115.reuse, 0x6, RZ ;  /* 0x0000000673697819 */ /* 0x040fe200000006ff */
[C---:B------:R-:W-:Y:S01]  /*1f90*/  IMAD.SHL.U32 R113, R115.reuse, 0x20, RZ ;  /* 0x0000002073717824 */ /* 0x040fe200078e00ff */
[----:B------:R-:W-:Y:S01]  /*1fa0*/  IADD3 R111, PT, PT, R124, 0x40, RZ ;  /* 0x000000407c6f7810 */ /* 0x000fe20007ffe0ff */
[----:B------:R-:W-:Y:S01]  /*1fb0*/  IMAD R107, R115, 0x60, RZ ;  /* 0x00000060736b7824 */ /* 0x000fe200078e02ff */
[C---:B------:R-:W-:Y:S01]  /*1fc0*/  LOP3.LUT R26, R28.reuse, 0x20, RZ, 0xfc, !PT ;  /* 0x000000201c1a7812 */ /* 0x040fe200078efcff */
[----:B------:R-:W-:Y:S01]  /*1fd0*/  IMAD R104, R121, -0x80, R70 ;  /* 0xffffff8079687824 */ /* 0x000fe200078e0246 */
        /* <DEDUP_REMOVED lines=11> */
[----:B------:R-:W-:Y:S02]  /*2090*/  IMAD.IADD R15, R15, 0x1, R7 ;  /* 0x000000010f0f7824 */ /* 0x000fe400078e0207 */
[----:B---3--:R-:W-:-:S04]  /*20a0*/  IMAD.WIDE.U32 R22, R197, R8, R28 ;  /* 0x00000008c5167225 */ /* 0x008fc800078e001c */
[----:B------:R-:W-:Y:S01]  /*20b0*/  IMAD R7, R9, R197, RZ ;  /* 0x000000c509077224 */ /* 0x000fe200078e02ff */
[C---:B-----5:R-:W-:Y:S01]  /*20c0*/  SHF.L.U64.HI R99, R130.reuse, 0x5, R131 ;  /* 0x0000000582637819 */ /* 0x060fe20000010283 */
[-C--:B----4-:R-:W-:Y:S01]  /*20d0*/  IMAD R8, R129, R108.reuse, RZ ;  /* 0x0000006c81087224 */ /* 0x090fe200078e02ff */
[----:B------:R-:W-:Y:S01]  /*20e0*/  SHF.L.U32 R101, R130, 0x5, RZ ;  /* 0x0000000582657819 */ /* 0x000fe200000006ff */
[----:B------:R-:W-:-:S04]  /*20f0*/  IMAD.WIDE.U32 R14, R128, R108, R14 ;  /* 0x0000006c800e7225 */ /* 0x000fc800078e000e */
[----:B------:R-:W-:Y:S01]  /*2100*/  IMAD.IADD R23, R23, 0x1, R7 ;  /* 0x0000000117177824 */ /* 0x000fe200078e0207 */
[----:B------:R-:W-:Y:S01]  /*2110*/  IADD3 R15, PT, PT, R15, R8, RZ ;  /* 0x000000080f0f7210 */ /* 0x000fe20007ffe0ff */
[-C--:B------:R-:W-:Y:S02]  /*2120*/  IMAD R8, R131, R108.reuse, RZ ;  /* 0x0000006c83087224 */ /* 0x080fe400078e02ff */
[----:B------:R-:W-:-:S04]  /*2130*/  IMAD.WIDE.U32 R22, R130, R108, R22 ;  /* 0x0000006c82167225 */ /* 0x000fc800078e0016 */
[----:B------:R-:W-:Y:S01]  /*2140*/  IMAD R7, R19, R6, RZ ;  /* 0x0000000613077224 */ /* 0x000fe200078e02ff */
[----:B------:R-:W-:Y:S01]  /*2150*/  IADD3 R23, PT, PT, R23, R8, RZ ;  /* 0x0000000817177210 */ /* 0x000fe20007ffe0ff */
[----:B------:R-:W-:Y:S02]  /*2160*/  IMAD R9, R21, R6, RZ ;  /* 0x0000000615097224 */ /* 0x000fe400078e02ff */
[-C--:B------:R-:W-:Y:S02]  /*2170*/  IMAD R7, R18, R0.reuse, R7 ;  /* 0x0000000012077224 */ /* 0x080fe400078e0207 */
[----:B------:R-:W-:Y:S01]  /*2180*/  IMAD R0, R20, R0, R9 ;  /* 0x0000000014007224 */ /* 0x000fe200078e0209 */
[----:B------:R-:W-:Y:S01]  /*2190*/  IADD3 R9, P0, PT, -R87, R124, RZ ;  /* 0x0000007c57097210 */ /* 0x000fe20007f1e1ff */
[----:B------:R-:W-:Y:S02]  /*21a0*/  IMAD R8, R124, R115, R110 ;  /* 0x000000737c087224 */ /* 0x000fe400078e026e */
[----:B------:R-:W-:Y:S01]  /*21b0*/  IMAD.WIDE.U32 R18, R6, R18, R14 ;  /* 0x0000001206127225 */ /* 0x000fe200078e000e */
[----:B------:R-:W-:-:S03]  /*21c0*/  IADD3.X R11, PT, PT, RZ, ~R11, RZ, P0, !PT ;  /* 0x8000000bff0b7210 */ /* 0x000fc600007fe4ff */
[----:B------:R-:W-:Y:S02]  /*21d0*/  IMAD R15, R10, R115, RZ ;  /* 0x000000730a0f7224 */ /* 0x000fe400078e02ff */
[----:B------:R-:W-:-:S03]  /*21e0*/  IMAD.WIDE.U32 R20, R6, R20, R22 ;  /* 0x0000001406147225 */ /* 0x000fc600078e0016 */
[----:B------:R-:W-:Y:S01]  /*21f0*/  SHF.R.S32.HI R93, RZ, 0x1f, R15 ;  /* 0x0000001fff5d7819 */ /* 0x000fe2000001140f */
[----:B------:R-:W-:Y:S01]  /*2200*/  IMAD.IADD R6, R110, 0x1, R8 ;  /* 0x000000016e067824 */ /* 0x000fe200078e0208 */
[----:B------:R-:W-:Y:S01]  /*2210*/  IADD3 R32, P1, PT, R15, R8, RZ ;  /* 0x000000080f207210 */ /* 0x000fe20007f3e0ff */
[----:B------:R-:W-:Y:S01]  /*2220*/  IMAD.IADD R19, R19, 0x1, R7 ;  /* 0x0000000113137824 */ /* 0x000fe200078e0207 */
[----:B------:R-:W-:Y:S01]  /*2230*/  IADD3 R21, PT, PT, R21, R0, RZ ;  /* 0x0000000015157210 */ /* 0x000fe20007ffe0ff */
[----:B------:R-:W-:Y:S01]  /*2240*/  IMAD R89, R11, R128, RZ ;  /* 0x000000800b597224 */ /* 0x000fe200078e02ff */
[----:B------:R-:W-:Y:S01]  /*2250*/  IADD3 R92, P0, PT, R15, R6, RZ ;  /* 0x000000060f5c7210 */ /* 0x000fe20007f1e0ff */
[----:B------:R-:W-:Y:S01]  /*2260*/  IMAD R31, R11, R130, RZ ;  /* 0x000000820b1f7224 */ /* 0x000fe200078e02ff */
[----:B------:R-:W-:Y:S01]  /*2270*/  LEA.HI.X.SX32 R7, R8, R93, 0x1, P1 ;  /* 0x0000005d08077211 */ /* 0x000fe200008f0eff */
[----:B------:R-:W-:Y:S01]  /*2280*/  IMAD R89, R129, R9, R89 ;  /* 0x0000000981597224 */ /* 0x000fe200078e0259 */
[----:B------:R-:W-:Y:S01]  /*2290*/  LEA.HI.X.SX32 R93, R6, R93, 0x1, P0 ;  /* 0x0000005d065d7211 */ /* 0x000fe200000f0eff */
[----:B------:R-:W-:Y:S01]  /*22a0*/  IMAD.WIDE.U32 R10, R128, R9, R18 ;  /* 0x00000009800a7225 */ /* 0x000fe200078e0012 */
[----:B------:R-:W-:-:S02]  /*22b0*/  SHF.L.U64.HI R0, R32, 0x1, R7 ;  /* 0x0000000120007819 */ /* 0x000fc40000010207 */
[----:B------:R-:W-:Y:S01]  /*22c0*/  SHF.L.U64.HI R93, R92, 0x1, R93 ;  /* 0x000000015c5d7819 */ /* 0x000fe2000001025d */
[----:B------:R-:W-:Y:S01]  /*22d0*/  IMAD R31, R131, R9, R31 ;  /* 0x00000009831f7224 */ /* 0x000fe200078e021f */
[----:B------:R-:W-:Y:S01]  /*22e0*/  IADD3 R89, PT, PT, R11, R89, RZ ;  /* 0x000000590b597210 */ /* 0x000fe20007ffe0ff */
[----:B------:R-:W-:Y:S01]  /*22f0*/  IMAD.WIDE.U32 R8, R130, R9, R20 ;  /* 0x0000000982087225 */ /* 0x000fe200078e0014 */
[----:B------:R-:W-:Y:S02]  /*2300*/  LEA R88, P1, R10, R16, 0x1 ;  /* 0x000000100a587211 */ /* 0x000fe400078208ff */
[----:B------:R-:W-:Y:S01]  /*2310*/  SHF.L.U32 R92, R92, 0x1, RZ ;  /* 0x000000015c5c7819 */ /* 0x000fe200000006ff */
[----:B------:R-:W-:Y:S01]  /*2320*/  IMAD.SHL.U32 R32, R32, 0x2, RZ ;  /* 0x0000000220207824 */ /* 0x000fe200078e00ff */
[----:B------:R-:W-:Y:S01]  /*2330*/  LEA R30, P0, R8, R12, 0x1 ;  /* 0x0000000c081e7211 */ /* 0x000fe200078008ff */
[----:B------:R-:W-:Y:S01]  /*2340*/  IMAD.IADD R31, R9, 0x1, R31 ;  /* 0x00000001091f7824 */ /* 0x000fe200078e021f */
[----:B------:R-:W-:-:S02]  /*2350*/  LEA.HI.X R89, R10, R17, R89, 0x1, P1 ;  /* 0x000000110a597211 */ /* 0x000fc400008f0c59 */
[----:B------:R-:W-:Y:S02]  /*2360*/  IADD3 R68, P1, PT, R4, R32, RZ ;  /* 0x0000002004447210 */ /* 0x000fe40007f3e0ff */
[----:B------:R-:W-:Y:S02]  /*2370*/  LEA.HI.X R31, R8, R13, R31, 0x1, P0 ;  /* 0x0000000d081f7211 */ /* 0x000fe400000f0c1f */
[----:B------:R-:W-:Y:S01]  /*2380*/  IADD3 R90, P3, PT, R4, R92, RZ ;  /* 0x0000005c045a7210 */ /* 0x000fe20007f7e0ff */
[C-C-:B------:R-:W-:Y:S01]  /*2390*/  IMAD.X R69, R5.reuse, 0x1, R0.reuse, P1 ;  /* 0x0000000105457824 */ /* 0x140fe200008e0600 */
[C---:B------:R-:W-:Y:S02]  /*23a0*/  IADD3 R32, P0, PT, R2.reuse, R32, RZ ;  /* 0x0000002002207210 */ /* 0x040fe40007f1e0ff */
[----:B------:R-:W-:Y:S02]  /*23b0*/  IADD3 R92, P2, PT, R2, R92, RZ ;  /* 0x0000005c025c7210 */ /* 0x000fe40007f5e0ff */
[-C--:B------:R-:W-:Y:S01]  /*23c0*/  IADD3.X R91, PT, PT, R5, R93.reuse, RZ, P3, !PT ;  /* 0x0000005d055b7210 */ /* 0x080fe20001ffe4ff */
[C---:B------:R-:W-:Y:S01]  /*23d0*/  IMAD.X R33, R3.reuse, 0x1, R0, P0 ;  /* 0x0000000103217824 */ /* 0x040fe200000e0600 */
[----:B------:R-:W-:-:S09]  /*23e0*/  IADD3.X R93, PT, PT, R3, R93, RZ, P2, !PT ;  /* 0x0000005d035d7210 */ /* 0x000fd200017fe4ff */
.L_x_4818:
        /* <DEDUP_REMOVED lines=18> */
[----:B------:R-:W-:Y:S02]  /*2510*/  @P6 LEA.HI.X R35, R128, R89, R129, 0x6, P1 ;  /* 0x0000005980236211 */ /* 0x000fe400008f3481 */
[C---:B----4-:R-:W-:Y:S02]  /*2520*/  @P6 LEA R20, P1, R82.reuse, R96, 0x1 ;  /* 0x0000006052146211 */ /* 0x050fe400078208ff */
        /* <DEDUP_REMOVED lines=84> */
.L_x_4797:
        /* <DEDUP_REMOVED lines=147> */
.L_x_4801:
[----:B------:R-:W-:Y:S05]  /*33a0*/  BSYNC.RECONVERGENT B0 ;  /* 0x0000000000007941 */ /* 0x000fea0003800200 */
.L_x_4800:
[----:B------:R-:W-:Y:S04]  /*33b0*/  BSSY.RECONVERGENT B0, `(.L_x_4802) ;  /* 0x000008d000007945 */ /* 0x000fe80003800200 */
[----:B------:R-:W-:Y:S05]  /*33c0*/  @!P6 BRA `(.L_x_4803) ;  /* 0x00000008002ce947 */ /* 0x000fea0003800000 */
[----:B------:R-:W-:Y:S02]  /*33d0*/  ISETP.GE.AND P0, PT, R28, R27, PT ;  /* 0x0000001b1c00720c */ /* 0x000fe40003f06270 */
[C---:B------:R-:W-:Y:S02]  /*33e0*/  LEA R50, P1, R101.reuse, R30, 0x1 ;  /* 0x0000001e65327211 */ /* 0x040fe400078208ff */
        /* <DEDUP_REMOVED lines=137> */
.L_x_4803:
[----:B------:R-:W-:Y:S05]  /*3c80*/  BSYNC.RECONVERGENT B0 ;  /* 0x0000000000007941 */ /* 0x000fea0003800200 */
.L_x_4802:
        /* <DEDUP_REMOVED lines=145> */
.L_x_4805:
[----:B------:R-:W-:Y:S05]  /*45a0*/  BSYNC.RECONVERGENT B0 ;  /* 0x0000000000007941 */ /* 0x000fea0003800200 */
.L_x_4804:
        /* <DEDUP_REMOVED lines=147> */
.L_x_4807:
[----:B------:R-:W-:Y:S05]  /*4ee0*/  BSYNC.RECONVERGENT B0 ;  /* 0x0000000000007941 */ /* 0x000fea0003800200 */
.L_x_4806:
[----:B------:R-:W5:Y:S02]  /*4ef0*/  LD.E R3, desc[UR4][R116.64+0xd0] ;  /* 0x0000d00474037980 */ /* 0x000f64000c101900 */
[----:B-----5:R-:W-:Y:S05]  /*4f00*/  IMAD.U32 R3, R3, -0x40, RZ ;  /* 0xffffffc003037824 */ /* 0x020fea00078e00ff */
[C---:B------:R-:W-:Y:S02]  /*4f10*/  LEA R32, P1, R3.reuse, R32, 0x1 ;  /* 0x0000002003207211 */ /* 0x040fe400078208ff */
[C---:B------:R-:W-:Y:S02]  /*4f20*/  LEA R68, P0, R3.reuse, R68, 0x1 ;  /* 0x0000004403447211 */ /* 0x040fe400078008ff */
[C---:B------:R-:W-:Y:S02]  /*4f30*/  LEA.HI.X.SX32 R33, R3.reuse, R33, 0x1, P1 ;  /* 0x0000002103217211 */ /* 0x040fe400008f0eff */
[----:B------:R-:W-:Y:S01]  /*4f40*/  LEA.HI.X.SX32 R69, R3, R69, 0x1, P0 ;  /* 0x0000004503457211 */ /* 0x000fe200000f0eff */
[----:B------:R-:W-:Y:S05]  /*4f50*/  BRA `(.L_x_4798) ;  /* 0x0000004000507947 */ /* 0x000fea0003800000 */
.L_x_4799:
        /* <DEDUP_REMOVED lines=92> */
[----:B------:R-:W-:Y:S02]  /*5520*/  @!P0 F2FP.BF16.F32.PACK_AB R135, R8, R7 ;  /* 0x000000070887823e */ /* 0x000fe400000010ff */
[C---:B------:R-:W-:Y:S01]  /*5530*/  @!P1 SHF.L.U64.HI R120, R122.reuse, 0x1, R137 ;  /* 0x000000017a789819 */ /* 0x040fe20000010289 */
[----:B------:R-:W-:Y:S01]  /*5540*/  @!P1 IMAD.SHL.U32 R137, R122, 0x2, RZ ;  /* 0x000000027a899824 */ /* 0x000fe200078e00ff */
[----:B------:R-:W-:Y:S01]  /*5550*/  @!P0 MOV R78, R134 ;  /* 0x00000086004e8202 */ /* 0x000fe20000000f00 */
[----:B------:R-:W-:Y:S01]  /*5560*/  @!P0 IMAD.MOV.U32 R79, RZ, RZ, R135 ;  /* 0x000000ffff4f8224 */ /* 0x000fe200078e0087 */
[----:B------:R-:W-:Y:S02]  /*5570*/  @!P1 SEL R39, R37, R34, P2 ;  /* 0x0000002225279207 */ /* 0x000fe40001000000 */
[----:B------:R-:W-:Y:S02]  /*5580*/  @!P1 IADD3 R132, P0, PT, R137, R90, RZ ;  /* 0x0000005a89849210 */ /* 0x000fe40007f1e0ff */
[----:B------:R1:W-:Y:S01]  /*5590*/  ST.E.128 desc[UR4][R94.64], R76 ;  /* 0x0000004c5e007985 */ /* 0x0003e2000c101d04 */
[----:B------:R-:W-:Y:S04]  /*55a0*/  @!P1 IMAD.WIDE R40, R39, 0x2, R30 ;  /* 0x0000000227289825 */ /* 0x000fe800078e021e */
[C---:B------:R-:W-:Y:S01]  /*55b0*/  @!P1 IMAD.X R133, R120.reuse, 0x1, R91, P0 ;  /* 0x0000000178859824 */ /* 0x040fe200000e065b */
[----:B------:R-:W-:Y:S02]  /*55c0*/  @!P1 IADD3 R54, P0, PT, R137, R92, RZ ;  /* 0x0000005c89369210 */ /* 0x000fe40007f1e0ff */
[----:B------:R-:W2:Y:S02]  /*55d0*/  @!P1 LD.E.128 R40, desc[UR4][R40.64+0x40] ;  /* 0x0000400428289980 */ /* 0x000ea4000c101d00 */
[----:B------:R-:W-:Y:S02]  /*55e0*/  @!P1 IADD3.X R55, PT, PT, R120, R93, RZ, P0, !PT ;  /* 0x0000005d78379210 */ /* 0x000fe400007fe4ff */
[----:B------:R-:W-:Y:S04]  /*55f0*/  ISETP.GT.AND P0, PT, R35, 0x20, !P1 ;  /* 0x000000202300780c */ /* 0x000fe80004f04270 */
        /* <DEDUP_REMOVED lines=67> */
[----:B------:R-:W-:Y:S01]  /*5a30*/  @!P1 F2FP.BF16.F32.PACK_AB R134, R14, R13 ;  /* 0x0000000d0e86923e */ /* 0x000fe200000010ff */
[----:B------:R-:W-:Y:S01]  /*5a40*/  @!P1 IMAD.MOV.U32 R72, RZ, RZ, R120 ;  /* 0x000000ffff489224 */ /* 0x000fe200078e0078 */
[----:B------:R-:W-:Y:S02]  /*5a50*/  @!P0 SEL R135, R122, RZ, !P2 ;  /* 0x000000ff7a878207 */ /* 0x000fe40005000000 */
[----:B------:R-:W-:Y:S01]  /*5a60*/  @!P1 F2FP.BF16.F32.PACK_AB R139, R16, R15 ;  /* 0x0000000f108b923e */ /* 0x000fe200000010ff */
[----:B------:R-:W-:Y:S01]  /*5a70*/  @!P1 IMAD.MOV.U32 R74, RZ, RZ, R134 ;  /* 0x000000ffff4a9224 */ /* 0x000fe200078e0086 */
[C---:B------:R-:W-:Y:S02]  /*5a80*/  @!P0 SHF.L.U32 R137, R132.reuse, 0x1, RZ ;  /* 0x0000000184898819 */ /* 0x040fe400000006ff */
[----:B------:R-:W-:Y:S02]  /*5a90*/  @!P1 MOV R75, R139 ;  /* 0x0000008b004b9202 */ /* 0x000fe40000000f00 */
[----:B------:R-:W-:Y:S02]  /*5aa0*/  @!P0 SHF.L.U64.HI R122, R132, 0x1, R135 ;  /* 0x00000001847a8819 */ /* 0x000fe40000010287 */
[----:B------:R-:W-:Y:S01]  /*5ab0*/  @!P0 SEL R39, R37, R34, P2 ;  /* 0x0000002225278207 */ /* 0x000fe20001000000 */
[----:B------:R2:W-:Y:S01]  /*5ac0*/  ST.E.128 desc[UR4][R94.64+0x40], R72 ;  /* 0x000040485e007985 */ /* 0x0005e2000c101d04 */
[----:B------:R-:W-:Y:S03]  /*5ad0*/  @!P0 IADD3 R132, P1, PT, R137, R90, RZ ;  /* 0x0000005a89848210 */ /* 0x000fe60007f3e0ff */
        /* <DEDUP_REMOVED lines=74> */
.L_x_4809:
[----:B------:R-:W-:Y:S05]  /*5f80*/  BSYNC.RECONVERGENT B0 ;  /* 0x0000000000007941 */ /* 0x000fea0003800200 */
.L_x_4808:
        /* <DEDUP_REMOVED lines=258> */
.L_x_4811:
[----:B------:R-:W-:Y:S05]  /*6fb0*/  BSYNC.RECONVERGENT B0 ;  /* 0x0000000000007941 */ /* 0x000fea0003800200 */
.L_x_4810:
        /* <DEDUP_REMOVED lines=258> */
.L_x_4813:
[----:B------:R-:W-:Y:S05]  /*7fe0*/  BSYNC.RECONVERGENT B0 ;  /* 0x0000000000007941 */ /* 0x000fea0003800200 */
.L_x_4812:
        /* <DEDUP_REMOVED lines=260> */
.L_x_4815:
[----:B------:R-:W-:Y:S05]  /*9030*/  BSYNC.RECONVERGENT B0 ;  /* 0x0000000000007941 */ /* 0x000fea0003800200 */
.L_x_4814:
[----:B------:R-:W5:Y:S02]  /*9040*/  LD.E R3, desc[UR4][R116.64+0xd0] ;  /* 0x0000d00474037980 */ /* 0x000f64000c101900 */
[----:B-----5:R-:W-:Y:S05]  /*9050*/  IMAD.U32 R3, R3, -0x40, RZ ;  /* 0xffffffc003037824 */ /* 0x020fea00078e00ff */
[C---:B------:R-:W-:Y:S02]  /*9060*/  LEA R92, P1, R3.reuse, R92, 0x1 ;  /* 0x0000005c035c7211 */ /* 0x040fe400078208ff */
[C---:B------:R-:W-:Y:S02]  /*9070*/  LEA R90, P0, R3.reuse, R90, 0x1 ;  /* 0x0000005a035a7211 */ /* 0x040fe400078008ff */
[C---:B------:R-:W-:Y:S02]  /*9080*/  LEA.HI.X.SX32 R93, R3.reuse, R93, 0x1, P1 ;  /* 0x0000005d035d7211 */ /* 0x040fe400008f0eff */
[----:B------:R-:W-:Y:S09]  /*9090*/  LEA.HI.X.SX32 R91, R3, R91, 0x1, P0 ;  /* 0x0000005b035b7211 */ /* 0x000ff200000f0eff */
.L_x_4798:
[----:B------:R-:W-:Y:S05]  /*90a0*/  BSYNC.RECONVERGENT B1 ;  /* 0x0000000000017941 */ /* 0x000fea0003800200 */
.L_x_4796:
        /* <DEDUP_REMOVED lines=101> */
.L_x_4817:
[----:B------:R-:W-:Y:S05]  /*9700*/  BSYNC.RECONVERGENT B0 ;  /* 0x0000000000007941 */ /* 0x000fea0003800200 */
.L_x_4816:
[----:B------:R-:W-:Y:S05]  /*9710*/  @P3 BRA `(.L_x_4818) ;  /* 0xffffff8c00343947 */ /* 0x000fea000383ffff */
.L_x_4795:
        /* <DEDUP_REMOVED lines=18> */
.L_x_4822:
[----:B------:R-:W-:Y:S05]  /*9840*/  BSYNC.RECONVERGENT B0 ;  /* 0x0000000000007941 */ /* 0x000fea0003800200 */
.L_x_4821:
        /* <DEDUP_REMOVED lines=10> */
.L_x_4820:
        /* <DEDUP_REMOVED lines=12> */
[----:B---3--:R-:W-:-:S03]  /*99b0*/  ISETP.NE.AND P2, PT, R0, RZ, PT ;  /* 0x000000ff0000720c */ /* 0x008fc60003f45270 */
[----:B------:R-:W-:-:S04]  /*99c0*/  IMAD R7, R124, R3, R110 ;  /* 0x000000037c077224 */ /* 0x000fc800078e026e */
[----:B------:R-:W-:Y:S02]  /*99d0*/  IMAD.IADD R5, R110, 0x1, R7 ;  /* 0x000000016e057824 */ /* 0x000fe400078e0207 */
[----:B------:R-:W-:Y:S01]  /*99e0*/  IMAD.SHL.U32 R31, R3, 0x20, RZ ;  /* 0x00000020031f7824 */ /* 0x000fe200078e00ff */
[----:B--2---:R-:W-:-:S05]  /*99f0*/  IADD3 R2, PT, PT, R2, R87, R198 ;  /* 0x0000005702027210 */ /* 0x004fca0007ffe0c6 */
[----:B------:R-:W-:-:S05]  /*9a00*/  IMAD R2, R2, R3, RZ ;  /* 0x0000000302027224 */ /* 0x000fca00078e02ff */
[----:B------:R-:W-:Y:S02]  /*9a10*/  SHF.R.S32.HI R0, RZ, 0x1f, R2 ;  /* 0x0000001fff007819 */ /* 0x000fe40000011402 */
[C---:B------:R-:W-:Y:S02]  /*9a20*/  IADD3 R16, P1, PT, R2.reuse, R7, RZ ;  /* 0x0000000702107210 */ /* 0x040fe40007f3e0ff */
[----:B------:R-:W-:Y:S02]  /*9a30*/  IADD3 R2, P0, PT, R2, R5, RZ ;  /* 0x0000000502027210 */ /* 0x000fe40007f1e0ff */
[-C--:B------:R-:W-:Y:S02]  /*9a40*/  LEA.HI.X.SX32 R6, R7, R0.reuse, 0x1, P1 ;  /* 0x0000000007067211 */ /* 0x080fe400008f0eff */
[----:B------:R-:W-:Y:S01]  /*9a50*/  LEA.HI.X.SX32 R0, R5, R0, 0x1, P0 ;  /* 0x0000000005007211 */ /* 0x000fe200000f0eff */
[----:B-1----:R-:W-:Y:S08]  /*9a60*/  @!P2 BRA `(.L_x_4824) ;  /* 0x0000001000e0a947 */ /* 0x002ff00003800000 */
[----:B------:R-:W-:Y:S01]  /*9a70*/  IADD3 R7, PT, PT, -R198, R201, RZ ;  /* 0x000000c9c6077210 */ /* 0x000fe20007ffe1ff */
[----:B------:R-:W-:Y:S03]  /*9a80*/  BSSY.RECONVERGENT B1, `(.L_x_4825) ;  /* 0x0000091000017945 */ /* 0x000fe60003800200 */
[----:B------:R-:W-:-:S13]  /*9a90*/  ISETP.GE.AND P0, PT, R124, R7, PT ;  /* 0x000000077c00720c */ /* 0x000fda0003f06270 */
[----:B------:R-:W-:Y:S05]  /*9aa0*/  @P0 BRA `(.L_x_4826) ;  /* 0x0000000800380947 */ /* 0x000fea0003800000 */
[----:B------:R1:W5:Y:S01]  /*9ab0*/  LD.E.128 R8, desc[UR4][R126.64] ;  /* 0x000000047e087980 */ /* 0x000362000c101d00 */
[----:B------:R-:W-:Y:S01]  /*9ac0*/  ISETP.GE.AND P3, PT, R28, R25, PT ;  /* 0x000000191c00720c */ /* 0x000fe20003f66270 */
[C---:B------:R-:W-:Y:S01]  /*9ad0*/  IMAD.SHL.U32 R27, R16.reuse, 0x2, RZ ;  /* 0x00000002101b7824 */ /* 0x040fe200078e00ff */
[----:B------:R-:W-:Y:S01]  /*9ae0*/  SHF.L.U64.HI R3, R16, 0x1, R6 ;  /* 0x0000000110037819 */ /* 0x000fe20000010206 */
[----:B------:R-:W-:Y:S01]  /*9af0*/  BSSY.RECONVERGENT B0, `(.L_x_4827) ;  /* 0x000002e000007945 */ /* 0x000fe20003800200 */
[----:B------:R-:W-:Y:S02]  /*9b00*/  LOP3.LUT R0, R28, 0x20, RZ, 0xfc, !PT ;  /* 0x000000201c007812 */ /* 0x000fe400078efcff */
[-C--:B-----5:R-:W-:Y:S02]  /*9b10*/  IADD3 R18, P1, PT, R34, R27.reuse, RZ ;  /* 0x0000001b22127210 */ /* 0x0a0fe40007f3e0ff */
[----:B------:R-:W-:Y:S02]  /*9b20*/  IADD3 R26, P0, PT, R32, R27, RZ ;  /* 0x0000001b201a7210 */ /* 0x000fe40007f1e0ff */
[----:B------:R-:W-:Y:S01]  /*9b30*/  ISETP.GE.AND P2, PT, R0, R25, PT ;  /* 0x000000190000720c */ /* 0x000fe20003f46270 */
[----:B------:R-:W-:-:S02]  /*9b40*/  IMAD.X R19, R35, 0x1, R3, P1 ;  /* 0x0000000123137824 */ /* 0x000fc400008e0603 */
[----:B------:R-:W-:Y:S01]  /*9b50*/  IMAD.X R27, R33, 0x1, R3, P0 ;  /* 0x00000001211b7824 */ /* 0x000fe200000e0603 */
[----:B------:R-:W-:Y:S09]  /*9b60*/  @P3 BRA `(.L_x_4828) ;  /* 0x0000000000983947 */ /* 0x000ff20003800000 */
[----:B------:R-:W2:Y:S04]  /*9b70*/  LD.E.64 R2, desc[UR4][R26.64] ;  /* 0x000000041a027980 */ /* 0x000ea8000c101b00 */
[----:B------:R-:W3:Y:S01]  /*9b80*/  LD.E.64 R4, desc[UR4][R18.64] ;  /* 0x0000000412047980 */ /* 0x000ee2000c101b00 */
[C---:B------:R-:W-:Y:S01]  /*9b90*/  LOP3.LUT R0, R9.reuse, 0xffff0000, RZ, 0xc0, !PT ;  /* 0xffff000009007812 */ /* 0x040fe200078ec0ff */
[----:B----4-:R-:W-:Y:S01]  /*9ba0*/  IMAD.U32 R20, R10, 0x10000, RZ ;  /* 0x000100000a147824 */ /* 0x010fe200078e00ff */
        /* <DEDUP_REMOVED lines=9> */
[----:B------:R-:W-:Y:S01]  /*9c40*/  FMUL.FTZ R11, R0, R13 ;  /* 0x0000000d000b7220 */ /* 0x000fe20000410000 */
        /* <DEDUP_REMOVED lines=11> */
[C---:B------:R-:W-:Y:S01]  /*9d00*/  FMUL.FTZ R15, R22.reuse, R4 ;  /* 0x00000004160f7220 */ /* 0x040fe20000410000 */
[----:B------:R-:W-:Y:S01]  /*9d10*/  FFMA.FTZ R21, R21, R8, R12 ;  /* 0x0000000815157223 */ /* 0x000fe2000001000c */
[-C--:B------:R-:W-:Y:S01]  /*9d20*/  FMUL.FTZ R8, R22, R2.reuse ;  /* 0x0000000216087220 */ /* 0x080fe20000410000 */
[C---:B------:R-:W-:Y:S01]  /*9d30*/  FMUL.FTZ R13, R23.reuse, R3 ;  /* 0x00000003170d7220 */ /* 0x040fe20000410000 */
[-C--:B------:R-:W-:Y:S01]  /*9d40*/  FMUL.FTZ R12, R23, R5.reuse ;  /* 0x00000005170c7220 */ /* 0x080fe20000410000 */
[C---:B------:R-:W-:Y:S01]  /*9d50*/  FFMA.FTZ R15, R9.reuse, R2, R15 ;  /* 0x00000002090f7223 */ /* 0x040fe2000001000f */
[----:B------:R-:W-:Y:S01]  /*9d60*/  FFMA.FTZ R8, R9, R4, -R8 ;  /* 0x0000000409087223 */ /* 0x000fe20000010808 */
[C---:B------:R-:W-:Y:S01]  /*9d70*/  FFMA.FTZ R13, R20.reuse, R5, -R13 ;  /* 0x00000005140d7223 */ /* 0x040fe2000001080d */
[----:B------:R-:W-:Y:S01]  /*9d80*/  FFMA.FTZ R12, R20, R3, R12 ;  /* 0x00000003140c7223 */ /* 0x000fe2000001000c */
[----:B------:R-:W-:-:S02]  /*9d90*/  F2FP.BF16.F32.PACK_AB R9, R0, R11 ;  /* 0x0000000b0009723e */ /* 0x000fc400000010ff */
[----:B------:R-:W-:Y:S02]  /*9da0*/  F2FP.BF16.F32.PACK_AB R11, R21, R10 ;  /* 0x0000000a150b723e */ /* 0x000fe400000010ff */
[----:B------:R-:W-:Y:S02]  /*9db0*/  F2FP.BF16.F32.PACK_AB R8, R15, R8 ;  /* 0x000000080f08723e */ /* 0x000fe400000010ff */
[----:B------:R-:W-:Y:S02]  /*9dc0*/  F2FP.BF16.F32.PACK_AB R10, R12, R13 ;  /* 0x0000000d0c0a723e */ /* 0x000fe400000010ff */
.L_x_4828:
[----:B------:R-:W-:Y:S05]  /*9dd0*/  BSYNC.RECONVERGENT B0 ;  /* 0x0000000000007941 */ /* 0x000fea0003800200 */
.L_x_4827:
[----:B------:R2:W-:Y:S04]  /*9de0*/  STS.128 [R199], R8 ;  /* 0x00000008c7007388 */ /* 0x0005e80000000c00 */
[----:B------:R2:W5:Y:S01]  /*9df0*/  LD.E.128 R12, desc[UR4][R126.64+0x40] ;  /* 0x000040047e0c7980 */ /* 0x000562000c101d00 */
[----:B------:R-:W-:Y:S04]  /*9e00*/  BSSY.RECONVERGENT B0, `(.L_x_4829) ;  /* 0x000002a000007945 */ /* 0x000fe80003800200 */
[----:B------:R-:W-:Y:S05]  /*9e10*/  @P2 BRA `(.L_x_4830) ;  /* 0x0000000000a02947 */ /* 0x000fea0003800000 */
[----:B------:R-:W3:Y:S04]  /*9e20*/  LD.E.64 R2, desc[UR4][R26.64+0x20] ;  /* 0x000020041a027980 */ /* 0x000ee8000c101b00 */
[----:B------:R-:W3:Y:S01]  /*9e30*/  LD.E.64 R4, desc[UR4][R18.64+0x20] ;  /* 0x0000200412047980 */ /* 0x000ee2000c101b00 */
[----:B--2--5:R-:W-:Y:S01]  /*9e40*/  SHF.L.U32 R8, R13, 0x10, RZ ;  /* 0x000000100d087819 */ /* 0x024fe200000006ff */
[----:B----4-:R-:W-:Y:S01]  /*9e50*/  IMAD.U32 R21, R15, 0x10000, RZ ;  /* 0x000100000f157824 */ /* 0x010fe200078e00ff */
[----:B------:R-:W-:Y:S02]  /*9e60*/  LOP3.LUT R0, R13, 0xffff0000, RZ, 0xc0, !PT ;  /* 0xffff00000d007812 */ /* 0x000fe400078ec0ff */
[----:B------:R-:W-:Y:S02]  /*9e70*/  LOP3.LUT R17, R15, 0xffff0000, RZ, 0xc0, !PT ;  /* 0xffff00000f117812 */ /* 0x000fe400078ec0ff */
[----:B------:R-:W-:-:S02]  /*9e80*/  SHF.L.U32 R9, R12, 0x10, RZ ;  /* 0x000000100c097819 */ /* 0x000fc400000006ff */
[----:B------:R-:W-:Y:S02]  /*9e90*/  LOP3.LUT R22, R12, 0xffff0000, RZ, 0xc0, !PT ;  /* 0xffff00000c167812 */ /* 0x000fe400078ec0ff */
[C---:B------:R-:W-:Y:S02]  /*9ea0*/  SHF.L.U32 R20, R14.reuse, 0x10, RZ ;  /* 0x000000100e147819 */ /* 0x040fe400000006ff */
[----:B------:R-:W-:Y:S02]  /*9eb0*/  LOP3.LUT R23, R14, 0xffff0000, RZ, 0xc0, !PT ;  /* 0xffff00000e177812 */ /* 0x000fe400078ec0ff */
[C---:B---3--:R-:W-:Y:S01]  /*9ec0*/  LOP3.LUT R13, R2.reuse, 0xffff0000, RZ, 0xc0, !PT ;  /* 0xffff0000020d7812 */ /* 0x048fe200078ec0ff */
[----:B------:R-:W-:Y:S01]  /*9ed0*/  IMAD.U32 R2, R2, 0x10000, RZ ;  /* 0x0001000002027824 */ /* 0x000fe200078e00ff */
[----:B------:R-:W-:Y:S02]  /*9ee0*/  LOP3.LUT R10, R3, 0xffff0000, RZ, 0xc0, !PT ;  /* 0xffff0000030a7812 */ /* 0x000fe400078ec0ff */
[----:B------:R-:W-:Y:S01]  /*9ef0*/  LOP3.LUT R15, R4, 0xffff0000, RZ, 0xc0, !PT ;  /* 0xffff0000040f7812 */ /* 0x000fe200078ec0ff */
        /* <DEDUP_REMOVED lines=10> */
[----:B------:R-:W-:Y:S01]  /*9fa0*/  FFMA.FTZ R14, R21, R12, -R14 ;  /* 0x0000000c150e7223 */ /* 0x000fe2000001080e */
[C---:B------:R-:W-:Y:S01]  /*9fb0*/  FMUL.FTZ R15, R22.reuse, R4 ;  /* 0x00000004160f7220 */ /* 0x040fe20000410000 */
[----:B------:R-:W-:Y:S01]  /*9fc0*/  FMUL.FTZ R13, R23, R3 ;  /* 0x00000003170d7220 */ /* 0x000fe20000410000 */
[----:B------:R-:W-:Y:S01]  /*9fd0*/  FFMA.FTZ R21, R21, R10, R8 ;  /* 0x0000000a15157223 */ /* 0x000fe20000010008 */
[-C--:B------:R-:W-:Y:S01]  /*9fe0*/  FMUL.FTZ R8, R22, R2.reuse ;  /* 0x0000000216087220 */ /* 0x080fe20000410000 */
[-C--:B------:R-:W-:Y:S01]  /*9ff0*/  FMUL.FTZ R10, R23, R5.reuse ;  /* 0x00000005170a7220 */ /* 0x080fe20000410000 */
[C---:B------:R-:W-:Y:S01]  /*a000*/  FFMA.FTZ R15, R9.reuse, R2, R15 ;  /* 0x00000002090f7223 */ /* 0x040fe2000001000f */
[C---:B------:R-:W-:Y:S01]  /*a010*/  FFMA.FTZ R13, R20.reuse, R5, -R13 ;  /* 0x00000005140d7223 */ /* 0x040fe2000001080d */
[----:B------:R-:W-:Y:S01]  /*a020*/  FFMA.FTZ R8, R9, R4, -R8 ;  /* 0x0000000409087223 */ /* 0x000fe20000010808 */
[----:B------:R-:W-:Y:S01]  /*a030*/  FFMA.FTZ R10, R20, R3, R10 ;  /* 0x00000003140a7223 */ /* 0x000fe2000001000a */
[----:B------:R-:W-:-:S02]  /*a040*/  F2FP.BF16.F32.PACK_AB R0, R0, R11 ;  /* 0x0000000b0000723e */ /* 0x000fc400000010ff */
[----:B------:R-:W-:Y:S02]  /*a050*/  F2FP.BF16.F32.PACK_AB R21, R21, R14 ;  /* 0x0000000e1515723e */ /* 0x000fe400000010ff */
[----:B------:R-:W-:Y:S02]  /*a060*/  F2FP.BF16.F32.PACK_AB R12, R15, R8 ;  /* 0x000000080f0c723e */ /* 0x000fe400000010ff */
[----:B------:R-:W-:Y:S02]  /*a070*/  F2FP.BF16.F32.PACK_AB R14, R10, R13 ;  /* 0x0000000d0a0e723e */ /* 0x000fe400000010ff */
[----:B------:R-:W-:Y:S02]  /*a080*/  MOV R13, R0 ;  /* 0x00000000000d7202 */ /* 0x000fe40000000f00 */
[----:B------:R-:W-:Y:S02]  /*a090*/  MOV R15, R21 ;  /* 0x00000015000f7202 */ /* 0x000fe40000000f00 */
.L_x_4830:
[----:B------:R-:W-:Y:S05]  /*a0a0*/  BSYNC.RECONVERGENT B0 ;  /* 0x0000000000007941 */ /* 0x000fea0003800200 */
.L_x_4829:
[----:B-----5:R3:W-:Y:S04]  /*a0b0*/  STS.128 [R199+0x1000], R12 ;  /* 0x0010000cc7007388 */ /* 0x0207e80000000c00 */
[----:B--2---:R3:W5:Y:S01]  /*a0c0*/  LD.E.128 R8, desc[UR4][R126.64+0x80] ;  /* 0x000080047e087980 */ /* 0x004762000c101d00 */
[----:B------:R-:W-:Y:S01]  /*a0d0*/  LOP3.LUT R0, R28, 0x40, RZ, 0xfc, !PT ;  /* 0x000000401c007812 */ /* 0x000fe200078efcff */
[----:B------:R-:W-:Y:S03]  /*a0e0*/  BSSY.RECONVERGENT B0, `(.L_x_4831) ;  /* 0x0000029000007945 */ /* 0x000fe60003800200 */
[----:B------:R-:W-:-:S13]  /*a0f0*/  ISETP.GE.AND P0, PT, R0, R25, PT ;  /* 0x000000190000720c */ /* 0x000fda0003f06270 */
[----:B------:R-:W-:Y:S05]  /*a100*/  @P0 BRA `(.L_x_4832) ;  /* 0x0000000000980947 */ /* 0x000fea0003800000 */
[----:B------:R-:W2:Y:S04]  /*a110*/  LD.E.64 R2, desc[UR4][R26.64+0x40] ;  /* 0x000040041a027980 */ /* 0x000ea8000c101b00 */
[----:B------:R1:W2:Y:S01]  /*a120*/  LD.E.64 R4, desc[UR4][R18.64+0x40] ;  /* 0x0000400412047980 */ /* 0x0002a2000c101b00 */
[C---:B-----5:R-:W-:Y:S01]  /*a130*/  LOP3.LUT R0, R9.reuse, 0xffff0000, RZ, 0xc0, !PT ;  /* 0xffff000009007812 */ /* 0x060fe200078ec0ff */
[----:B----4-:R-:W-:Y:S01]  /*a140*/  IMAD.U32 R20, R10, 0x10000, RZ ;  /* 0x000100000a147824 */ /* 0x010fe200078e00ff */
[----:B---3--:R-:W-:Y:S02]  /*a150*/  SHF.L.U32 R12, R9, 0x10, RZ ;  /* 0x00000010090c7819 */ /* 0x008fe400000006ff */
[C---:B------:R-:W-:Y:S02]  /*a160*/  SHF.L.U32 R9, R8.reuse, 0x10, RZ ;  /* 0x0000001008097819 */ /* 0x040fe400000006ff */
[----:B------:R-:W-:-:S02]  /*a170*/  LOP3.LUT R22, R8, 0xffff0000, RZ, 0xc0, !PT ;  /* 0xffff000008167812 */ /* 0x000fc400078ec0ff */
[C---:B------:R-:W-:Y:S02]  /*a180*/  SHF.L.U32 R21, R11.reuse, 0x10, RZ ;  /* 0x000000100b157819 */ /* 0x040fe400000006ff */
[----:B------:R-:W-:Y:S02]  /*a190*/  LOP3.LUT R17, R11, 0xffff0000, RZ, 0xc0, !PT ;  /* 0xffff00000b117812 */ /* 0x000fe400078ec0ff */
[----:B-1----:R-:W-:Y:S02]  /*a1a0*/  LOP3.LUT R18, R10, 0xffff0000, RZ, 0xc0, !PT ;  /* 0xffff00000a127812 */ /* 0x002fe400078ec0ff */
[----:B--2---:R-:W-:Y:S02]  /*a1b0*/  LOP3.LUT R13, R2, 0xffff0000, RZ, 0xc0, !PT ;  /* 0xffff0000020d7812 */ /* 0x004fe400078ec0ff */
[----:B------:R-:W-:Y:S02]  /*a1c0*/  LOP3.LUT R8, R3, 0xffff0000, RZ, 0xc0, !PT ;  /* 0xffff000003087812 */ /* 0x000fe400078ec0ff */
        /* <DEDUP_REMOVED lines=26> */
.L_x_4832:
[----:B------:R-:W-:Y:S05]  /*a370*/  BSYNC.RECONVERGENT B0 ;  /* 0x0000000000007941 */ /* 0x000fea0003800200 */
.L_x_4831:
[----:B-----5:R2:W-:Y:S02]  /*a380*/  STS.128 [R199+0x2000], R8 ;  /* 0x00200008c7007388 */ /* 0x0205e40000000c00 */
.L_x_4826:
[----:B------:R-:W-:Y:S05]  /*a390*/  BSYNC.RECONVERGENT B1 ;  /* 0x0000000000017941 */ /* 0x000fea0003800200 */
.L_x_4825:
[----:B------:R-:W-:-:S04]  /*a3a0*/  IADD3 R36, PT, PT, R124, 0x20, RZ ;  /* 0x000000207c247810 */ /* 0x000fc80007ffe0ff */
[----:B------:R-:W-:-:S13]  /*a3b0*/  ISETP.GE.AND P0, PT, R36, R7, PT ;  /* 0x000000072400720c */ /* 0x000fda0003f06270 */
[----:B------:R-:W-:Y:S05]  /*a3c0*/  @P0 BRA `(.L_x_4823) ;  /* 0x00000028009c0947 */ /* 0x000fea0003800000 */
[C---:B------:R-:W-:Y:S02]  /*a3d0*/  LEA R18, P2, R85.reuse, R126, 0x1 ;  /* 0x0000007e55127211 */ /* 0x040fe400078408ff */
[C---:B------:R-:W-:Y:S02]  /*a3e0*/  ISETP.GE.AND P1, PT, R28.reuse, R25, PT ;  /* 0x000000191c00720c */ /* 0x040fe40003f26270 */
[----:B------:R-:W-:Y:S02]  /*a3f0*/  LEA.HI.X R19, R85, R127, R86, 0x1, P2 ;  /* 0x0000007f55137211 */ /* 0x000fe400010f0c56 */
[----:B------:R-:W-:-:S03]  /*a400*/  LOP3.LUT R0, R28, 0x20, RZ, 0xfc, !PT ;  /* 0x000000201c007812 */ /* 0x000fc600078efcff */
[----:B---3--:R3:W5:Y:S01]  /*a410*/  LD.E.128 R12, desc[UR4][R18.64] ;  /* 0x00000004120c7980 */ /* 0x008762000c101d00 */
[----:B------:R-:W-:Y:S01]  /*a420*/  BSSY.RECONVERGENT B0, `(.L_x_4833) ;  /* 0x0000032000007945 */ /* 0x000fe20003800200 */
[----:B------:R-:W-:-:S04]  /*a430*/  ISETP.GE.AND P0, PT, R0, R25, PT ;  /* 0x000000190000720c */ /* 0x000fc80003f06270 */
[----:B------:R-:W-:Y:S09]  /*a440*/  @P1 BRA `(.L_x_4834) ;  /* 0x0000000000bc1947 */ /* 0x000ff20003800000 */
[----:B------:R-:W-:-:S04]  /*a450*/  IADD3 R3, P1, PT, R31, R16, RZ ;  /* 0x000000101f037210 */ /* 0x000fc80007f3e0ff */
[----:B------:R-:W-:Y:S01]  /*a460*/  LEA.HI.X.SX32 R0, R31, R6, 0x1, P1 ;  /* 0x000000061f007211 */ /* 0x000fe200008f0eff */
[----:B------:R-:W-:-:S03]  /*a470*/  IMAD.SHL.U32 R5, R3, 0x2, RZ ;  /* 0x0000000203057824 */ /* 0x000fc600078e00ff */
[----:B------:R-:W-:Y:S02]  /*a480*/  SHF.L.U64.HI R3, R3, 0x1, R0 ;  /* 0x0000000103037819 */ /* 0x000fe40000010200 */
[-C--:B-----5:R-:W-:Y:S02]  /*a490*/  IADD3 R4, P2, PT, R34, R5.reuse, RZ ;  /* 0x0000000522047210 */ /* 0x0a0fe40007f5e0ff */
[----:B------:R-:W-:-:S03]  /*a4a0*/  IADD3 R2, P1, PT, R32, R5, RZ ;  /* 0x0000000520027210 */ /* 0x000fc60007f3e0ff */
[----:B------:R-:W-:Y:S01]  /*a4b0*/  IMAD.X R5, R35, 0x1, R3, P2 ;  /* 0x0000000123057824 */ /* 0x000fe200010e0603 */
[----:B------:R-:W-:-:S05]  /*a4c0*/  IADD3.X R3, PT, PT, R33, R3, RZ, P1, !PT ;  /* 0x0000000321037210 */ /* 0x000fca0000ffe4ff */
[----:B------:R-:W3:Y:S04]  /*a4d0*/  LD.E.64 R4, desc[UR4][R4.64] ;  /* 0x0000000404047980 */ /* 0x000ee8000c101b00 */
[----:B------:R-:W3:Y:S01]  /*a4e0*/  LD.E.64 R2, desc[UR4][R2.64] ;  /* 0x0000000402027980 */ /* 0x000ee2000c101b00 */
[C---:B------:R-:W-:Y:S01]  /*a4f0*/  IMAD.U32 R7, R13.reuse, 0x10000, RZ ;  /* 0x000100000d077824 */ /* 0x040fe200078e00ff */
[----:B------:R-:W-:Y:S01]  /*a500*/  LOP3.LUT R0, R13, 0xffff0000, RZ, 0xc0, !PT ;  /* 0xffff00000d007812 */ /* 0x000fe200078ec0ff */
[----:B------:R-:W-:Y:S01]  /*a510*/  IMAD.U32 R17, R15, 0x10000, RZ ;  /* 0x000100000f117824 */ /* 0x000fe200078e00ff */
[C---:B--2---:R-:W-:Y:S02]  /*a520*/  SHF.L.U32 R8, R12.reuse, 0x10, RZ ;  /* 0x000000100c087819 */ /* 0x044fe400000006ff */
[----:B----4-:R-:W-:-:S02]  /*a530*/  LOP3.LUT R21, R12, 0xffff0000, RZ, 0xc0, !PT ;  /* 0xffff00000c157812 */ /* 0x010fc400078ec0ff */
[----:B------:R-:W-:Y:S02]  /*a540*/  LOP3.LUT R15, R15, 0xffff0000, RZ, 0xc0, !PT ;  /* 0xffff00000f0f7812 */ /* 0x000fe400078ec0ff */
[C---:B------:R-:W-:Y:S02]  /*a550*/  LOP3.LUT R22, R14.reuse, 0xffff0000, RZ, 0xc0, !PT ;  /* 0xffff00000e167812 */ /* 0x040fe400078ec0ff */
[----:B------:R-:W-:Y:S02]  /*a560*/  SHF.L.U32 R20, R14, 0x10, RZ ;  /* 0x000000100e147819 */ /* 0x000fe400000006ff */
[----:B---3--:R-:W-:Y:S02]  /*a570*/  LOP3.LUT R13, R4, 0xffff0000, RZ, 0xc0, !PT ;  /* 0xffff0000040d7812 */ /* 0x008fe400078ec0ff */
[----:B------:R-:W-:Y:S02]  /*a580*/  LOP3.LUT R11, R2, 0xffff0000, RZ, 0xc0, !PT ;  /* 0xffff0000020b7812 */ /* 0x000fe400078ec0ff */
[C---:B------:R-:W-:Y:S01]  /*a590*/  LOP3.LUT R9, R3.reuse, 0xffff0000, RZ, 0xc0, !PT ;  /* 0xffff000003097812 */ /* 0x040fe200078ec0ff */
[----:B------:R-:W-:Y:S01]  /*a5a0*/  IMAD.U32 R3, R3, 0x10000, RZ ;  /* 0x0001000003037824 */ /* 0x000fe200078e00ff */
[C---:B------:R-:W-:Y:S01]  /*a5b0*/  LOP3.LUT R12, R5.reuse, 0xffff0000, RZ, 0xc0, !PT ;  /* 0xffff0000050c7812 */ /* 0x040fe200078ec0ff */
[C---:B------:R-:W-:Y:S01]  /*a5c0*/  FMUL.FTZ R10, R0.reuse, R11 ;  /* 0x0000000b000a7220 */ /* 0x040fe20000410000 */
[-C--:B------:R-:W-:Y:S01]  /*a5d0*/  FMUL.FTZ R0, R0, R13.reuse ;  /* 0x0000000d00007220 */ /* 0x080fe20000410000 */
[----:B------:R-:W-:Y:S01]  /*a5e0*/  SHF.L.U32 R5, R5, 0x10, RZ ;  /* 0x0000001005057819 */ /* 0x000fe200000006ff */
[----:B------:R-:W-:Y:S01]  /*a5f0*/  IMAD.U32 R2, R2, 0x10000, RZ ;  /* 0x0001000002027824 */ /* 0x000fe200078e00ff */
[----:B------:R-:W-:Y:S01]  /*a600*/  SHF.L.U32 R4, R4, 0x10, RZ ;  /* 0x0000001004047819 */ /* 0x000fe200000006ff */
[C---:B------:R-:W-:Y:S01]  /*a610*/  FFMA.FTZ R10, R7.reuse, R13, -R10 ;  /* 0x0000000d070a7223 */ /* 0x040fe2000001080a */
[----:B------:R-:W-:Y:S01]  /*a620*/  FFMA.FTZ R7, R7, R11, R0 ;  /* 0x0000000b07077223 */ /* 0x000fe20000010000 */
[C---:B------:R-:W-:Y:S01]  /*a630*/  FMUL.FTZ R14, R15.reuse, R9 ;  /* 0x000000090f0e7220 */ /* 0x040fe20000410000 */
[----:B------:R-:W-:Y:S01]  /*a640*/  FMUL.FTZ R0, R15, R12 ;  /* 0x0000000c0f007220 */ /* 0x000fe20000410000 */
[C---:B------:R-:W-:Y:S01]  /*a650*/  FMUL.FTZ R13, R22.reuse, R3 ;  /* 0x00000003160d7220 */ /* 0x040fe20000410000 */
[C---:B------:R-:W-:Y:S01]  /*a660*/  FMUL.FTZ R11, R21.reuse, R2 ;  /* 0x00000002150b7220 */ /* 0x040fe20000410000 */
[----:B------:R-:W-:Y:S01]  /*a670*/  FMUL.FTZ R22, R22, R5 ;  /* 0x0000000516167220 */ /* 0x000fe20000410000 */
[----:B------:R-:W-:Y:S01]  /*a680*/  FMUL.FTZ R21, R21, R4 ;  /* 0x0000000415157220 */ /* 0x000fe20000410000 */
[C---:B------:R-:W-:Y:S01]  /*a690*/  FFMA.FTZ R14, R17.reuse, R12, -R14 ;  /* 0x0000000c110e7223 */ /* 0x040fe2000001080e */
[----:B------:R-:W-:Y:S01]  /*a6a0*/  FFMA.FTZ R9, R17, R9, R0 ;  /* 0x0000000911097223 */ /* 0x000fe20000010000 */
        /* <DEDUP_REMOVED lines=9> */
.L_x_4834:
[----:B------:R-:W-:Y:S05]  /*a740*/  BSYNC.RECONVERGENT B0 ;  /* 0x0000000000007941 */ /* 0x000fea0003800200 */
.L_x_4833:
[----:B-----5:R1:W-:Y:S04]  /*a750*/  STS.128 [R199+0x800], R12 ;  /* 0x0008000cc7007388 */ /* 0x0203e80000000c00 */
[----:B--2---:R1:W5:Y:S01]  /*a760*/  LD.E.128 R8, desc[UR4][R18.64+0x40] ;  /* 0x0000400412087980 */ /* 0x004362000c101d00 */
[----:B------:R-:W-:Y:S04]  /*a770*/  BSSY.RECONVERGENT B0, `(.L_x_4835) ;  /* 0x0000030000007945 */ /* 0x000fe80003800200 */
[----:B------:R-:W-:Y:S05]  /*a780*/  @P0 BRA `(.L_x_4836) ;  /* 0x0000000000b80947 */ /* 0x000fea0003800000 */
[----:B------:R-:W-:-:S04]  /*a790*/  IADD3 R5, P0, PT, R31, R16, RZ ;  /* 0x000000101f057210 */ /* 0x000fc80007f1e0ff */
[----:B------:R-:W-:Y:S01]  /*a7a0*/  LEA.HI.X.SX32 R0, R31, R6, 0x1, P0 ;  /* 0x000000061f007211 */ /* 0x000fe200000f0eff */
[----:B------:R-:W-:-:S03]  /*a7b0*/  IMAD.SHL.U32 R3, R5, 0x2, RZ ;  /* 0x0000000205037824 */ /* 0x000fc600078e00ff */
[----:B------:R-:W-:Y:S02]  /*a7c0*/  SHF.L.U64.HI R5, R5, 0x1, R0 ;  /* 0x0000000105057819 */ /* 0x000fe40000010200 */
[-C--:B------:R-:W-:Y:S02]  /*a7d0*/  IADD3 R2, P0, PT, R32, R3.reuse, RZ ;  /* 0x0000000320027210 */ /* 0x080fe40007f1e0ff */
[----:B----4-:R-:W-:-:S03]  /*a7e0*/  IADD3 R22, P1, PT, R34, R3, RZ ;  /* 0x0000000322167210 */ /* 0x010fc60007f3e0ff */
[----:B------:R-:W-:Y:S01]  /*a7f0*/  IMAD.X R3, R33, 0x1, R5, P0 ;  /* 0x0000000121037824 */ /* 0x000fe200000e0605 */
[----:B------:R-:W-:-:S05]  /*a800*/  IADD3.X R23, PT, PT, R35, R5, RZ, P1, !PT ;  /* 0x0000000523177210 */ /* 0x000fca0000ffe4ff */
[----:B------:R-:W2:Y:S04]  /*a810*/  LD.E.64 R4, desc[UR4][R22.64+0x20] ;  /* 0x0000200416047980 */ /* 0x000ea8000c101b00 */
[----:B------:R-:W4:Y:S01]  /*a820*/  LD.E.64 R2, desc[UR4][R2.64+0x20] ;  /* 0x0000200402027980 */ /* 0x000f22000c101b00 */
[----:B-----5:R-:W-:Y:S01]  /*a830*/  LOP3.LUT R0, R9, 0xffff0000, RZ, 0xc0, !PT ;  /* 0xffff000009007812 */ /* 0x020fe200078ec0ff */
[----:B------:R-:W-:Y:S01]  /*a840*/  IMAD.U32 R17, R10, 0x10000, RZ ;  /* 0x000100000a117824 */ /* 0x000fe200078e00ff */
[C---:B------:R-:W-:Y:S02]  /*a850*/  SHF.L.U32 R20, R11.reuse, 0x10, RZ ;  /* 0x000000100b147819 */ /* 0x040fe400000006ff */
[----:B-1----:R-:W-:Y:S02]  /*a860*/  LOP3.LUT R14, R11, 0xffff0000, RZ, 0xc0, !PT ;  /* 0xffff00000b0e7812 */ /* 0x002fe400078ec0ff */
[----:B------:R-:W-:Y:S01]  /*a870*/  SHF.L.U32 R7, R9, 0x10, RZ ;  /* 0x0000001009077819 */ /* 0x000fe200000006ff */
[C---:B------:R-:W-:Y:S01]  /*a880*/  IMAD.U32 R9, R8.reuse, 0x10000, RZ ;  /* 0x0001000008097824 */ /* 0x040fe200078e00ff */
[----:B------:R-:W-:-:S02]  /*a890*/  LOP3.LUT R21, R8, 0xffff0000, RZ, 0xc0, !PT ;  /* 0xffff000008157812 */ /* 0x000fc400078ec0ff */
[----:B------:R-:W-:Y:S02]  /*a8a0*/  LOP3.LUT R10, R10, 0xffff0000, RZ, 0xc0, !PT ;  /* 0xffff00000a0a7812 */ /* 0x000fe400078ec0ff */
[----:B--2---:R-:W-:Y:S02]  /*a8b0*/  LOP3.LUT R15, R4, 0xffff0000, RZ, 0xc0, !PT ;  /* 0xffff0000040f7812 */ /* 0x004fe400078ec0ff */
[----:B----4-:R-:W-:-:S03]  /*a8c0*/  LOP3.LUT R12, R2, 0xffff0000, RZ, 0xc0, !PT ;  /* 0xffff0000020c7812 */ /* 0x010fc600078ec0ff */
[----:B------:R-:W-:Y:S01]  /*a8d0*/  FMUL.FTZ R23, R0, R15 ;  /* 0x0000000f00177220 */ /* 0x000fe20000410000 */
[C---:B------:R-:W-:Y:S02]  /*a8e0*/  LOP3.LUT R11, R3.reuse, 0xffff0000, RZ, 0xc0, !PT ;  /* 0xffff0000030b7812 */ /* 0x040fe400078ec0ff */
[----:B------:R-:W-:Y:S01]  /*a8f0*/  SHF.L.U32 R2, R2, 0x10, RZ ;  /* 0x0000001002027819 */ /* 0x000fe200000006ff */
[-C--:B------:R-:W-:Y:S01]  /*a900*/  FMUL.FTZ R8, R0, R12.reuse ;  /* 0x0000000c00087220 */ /* 0x080fe20000410000 */
[----:B------:R-:W-:Y:S01]  /*a910*/  SHF.L.U32 R3, R3, 0x10, RZ ;  /* 0x0000001003037819 */ /* 0x000fe200000006ff */
[----:B------:R-:W-:Y:S01]  /*a920*/  IMAD.U32 R4, R4, 0x10000, RZ ;  /* 0x0001000004047824 */ /* 0x000fe200078e00ff */
[C---:B------:R-:W-:Y:S01]  /*a930*/  LOP3.LUT R13, R5.reuse, 0xffff0000, RZ, 0xc0, !PT ;  /* 0xffff0000050d7812 */ /* 0x040fe200078ec0ff */
[----:B------:R-:W-:Y:S02]  /*a940*/  IMAD.U32 R5, R5, 0x10000, RZ ;  /* 0x0001000005057824 */ /* 0x000fe400078e00ff */
[C---:B------:R-:W-:Y:S01]  /*a950*/  FFMA.FTZ R23, R7.reuse, R12, R23 ;  /* 0x0000000c07177223 */ /* 0x040fe20000010017 */
[----:B------:R-:W-:Y:S01]  /*a960*/  FMUL.FTZ R27, R14, R11 ;  /* 0x0000000b0e1b7220 */ /* 0x000fe20000410000 */
[----:B------:R-:W-:Y:S01]  /*a970*/  FFMA.FTZ R8, R7, R15, -R8 ;  /* 0x0000000f07087223 */ /* 0x000fe20000010808 */
[C---:B------:R-:W-:Y:S01]  /*a980*/  FMUL.FTZ R0, R21.reuse, R2 ;  /* 0x0000000215007220 */ /* 0x040fe20000410000 */
[----:B------:R-:W-:Y:S01]  /*a990*/  FMUL.FTZ R12, R10, R3 ;  /* 0x000000030a0c7220 */ /* 0x000fe20000410000 */
[----:B------:R-:W-:Y:S01]  /*a9a0*/  FMUL.FTZ R7, R14, R13 ;  /* 0x0000000d0e077220 */ /* 0x000fe20000410000 */
[-C--:B------:R-:W-:Y:S01]  /*a9b0*/  FMUL.FTZ R21, R21, R4.reuse ;  /* 0x0000000415157220 */ /* 0x080fe20000410000 */
        /* <DEDUP_REMOVED lines=11> */
.L_x_4836:
[----:B------:R-:W-:Y:S05]  /*aa70*/  BSYNC.RECONVERGENT B0 ;  /* 0x0000000000007941 */ /* 0x000fea0003800200 */
.L_x_4835:
[----:B-----5:R2:W-:Y:S04]  /*aa80*/  STS.128 [R199+0x1800], R8 ;  /* 0x00180008c7007388 */ /* 0x0205e80000000c00 */
[----:B-1----:R2:W5:Y:S01]  /*aa90*/  LD.E.128 R12, desc[UR4][R18.64+0x80] ;  /* 0x00008004120c7980 */ /* 0x002562000c101d00 */
[----:B------:R-:W-:Y:S01]  /*aaa0*/  LOP3.LUT R28, R28, 0x40, RZ, 0xfc, !PT ;  /* 0x000000401c1c7812 */ /* 0x000fe200078efcff */
[----:B------:R-:W-:Y:S03]  /*aab0*/  BSSY.RECONVERGENT B0, `(.L_x_4837) ;  /* 0x0000031000007945 */ /* 0x000fe60003800200 */
[----:B------:R-:W-:-:S13]  /*aac0*/  ISETP.GE.AND P0, PT, R28, R25, PT ;  /* 0x000000191c00720c */ /* 0x000fda0003f06270 */
[----:B------:R-:W-:Y:S05]  /*aad0*/  @P0 BRA `(.L_x_4838) ;  /* 0x0000000000b80947 */ /* 0x000fea0003800000 */
[----:B------:R-:W-:-:S04]  /*aae0*/  IADD3 R16, P0, PT, R31, R16, RZ ;  /* 0x000000101f107210 */ /* 0x000fc80007f1e0ff */
        /* <DEDUP_REMOVED lines=8> */
[----:B------:R-:W4:Y:S01]  /*ab70*/  LD.E.64 R2, desc[UR4][R2.64+0x40] ;  /* 0x0000400402027980 */ /* 0x000f22000c101b00 */
[C---:B-----5:R-:W-:Y:S02]  /*ab80*/  LOP3.LUT R6, R12.reuse, 0xffff0000, RZ, 0xc0, !PT ;  /* 0xffff00000c067812 */ /* 0x060fe400078ec0ff */
[----:B------:R-:W-:Y:S02]  /*ab90*/  SHF.L.U32 R7, R12, 0x10, RZ ;  /* 0x000000100c077819 */ /* 0x000fe400000006ff */
[C---:B------:R-:W-:Y:S02]  /*aba0*/  SHF.L.U32 R12, R14.reuse, 0x10, RZ ;  /* 0x000000100e0c7819 */ /* 0x040fe400000006ff */
[----:B--2---:R-:W-:-:S02]  /*abb0*/  LOP3.LUT R11, R14, 0xffff0000, RZ, 0xc0, !PT ;  /* 0xffff00000e0b7812 */ /* 0x004fc400078ec0ff */
[C---:B------:R-:W-:Y:S01]  /*abc0*/  LOP3.LUT R0, R13.reuse, 0xffff0000, RZ, 0xc0, !PT ;  /* 0xffff00000d007812 */ /* 0x040fe200078ec0ff */
[----:B------:R-:W-:Y:S01]  /*abd0*/  IMAD.U32 R13, R13, 0x10000, RZ ;  /* 0x000100000d0d7824 */ /* 0x000fe200078e00ff */
[C---:B------:R-:W-:Y:S01]  /*abe0*/  LOP3.LUT R10, R15.reuse, 0xffff0000, RZ, 0xc0, !PT ;  /* 0xffff00000f0a7812 */ /* 0x040fe200078ec0ff */
[----:B------:R-:W-:Y:S01]  /*abf0*/  IMAD.U32 R15, R15, 0x10000, RZ ;  /* 0x000100000f0f7824 */ /* 0x000fe200078e00ff */
[----:B---3--:R-:W-:Y:S01]  /*ac00*/  SHF.L.U32 R9, R4, 0x10, RZ ;  /* 0x0000001004097819 */ /* 0x008fe200000006ff */
[----:B----4-:R-:W-:Y:S01]  /*ac10*/  IMAD.U32 R8, R2, 0x10000, RZ ;  /* 0x0001000002087824 */ /* 0x010fe200078e00ff */
[----:B------:R-:W-:-:S03]  /*ac20*/  LOP3.LUT R14, R4, 0xffff0000, RZ, 0xc0, !PT ;  /* 0xffff0000040e7812 */ /* 0x000fc600078ec0ff */
[-C--:B------:R-:W-:Y:S01]  /*ac30*/  FMUL.FTZ R17, R6, R9.reuse ;  /* 0x0000000906117220 */ /* 0x080fe20000410000 */
[----:B------:R-:W-:Y:S01]  /*ac40*/  LOP3.LUT R2, R2, 0xffff0000, RZ, 0xc0, !PT ;  /* 0xffff000002027812 */ /* 0x000fe200078ec0ff */
[-C--:B------:R-:W-:Y:S02]  /*ac50*/  FMUL.FTZ R4, R6, R8.reuse ;  /* 0x0000000806047220 */ /* 0x080fe40000410000 */
[C---:B------:R-:W-:Y:S02]  /*ac60*/  FFMA.FTZ R17, R7.reuse, R8, R17 ;  /* 0x0000000807117223 */ /* 0x040fe40000010011 */
[----:B------:R-:W-:Y:S01]  /*ac70*/  FFMA.FTZ R4, R7, R9, -R4 ;  /* 0x0000000907047223 */ /* 0x000fe20000010804 */
[C---:B------:R-:W-:Y:S01]  /*ac80*/  FMUL.FTZ R6, R0.reuse, R2 ;  /* 0x0000000200067220 */ /* 0x040fe20000410000 */
[----:B------:R-:W-:Y:S01]  /*ac90*/  SHF.L.U32 R7, R3, 0x10, RZ ;  /* 0x0000001003077819 */ /* 0x000fe200000006ff */
[----:B------:R-:W-:Y:S01]  /*aca0*/  FMUL.FTZ R0, R0, R14 ;  /* 0x0000000e00007220 */ /* 0x000fe20000410000 */
[----:B------:R-:W-:Y:S01]  /*acb0*/  IMAD.U32 R8, R5, 0x10000, RZ ;  /* 0x0001000005087824 */ /* 0x000fe200078e00ff */
[----:B------:R-:W-:-:S02]  /*acc0*/  LOP3.LUT R3, R3, 0xffff0000, RZ, 0xc0, !PT ;  /* 0xffff000003037812 */ /* 0x000fc400078ec0ff */
[----:B------:R-:W-:Y:S01]  /*acd0*/  LOP3.LUT R5, R5, 0xffff0000, RZ, 0xc0, !PT ;  /* 0xffff000005057812 */ /* 0x000fe200078ec0ff */
[C---:B------:R-:W-:Y:S01]  /*ace0*/  FFMA.FTZ R6, R13.reuse, R14, -R6 ;  /* 0x0000000e0d067223 */ /* 0x040fe20000010806 */
[----:B------:R-:W-:Y:S01]  /*acf0*/  FFMA.FTZ R13, R13, R2, R0 ;  /* 0x000000020d0d7223 */ /* 0x000fe20000010000 */
[C---:B------:R-:W-:Y:S01]  /*ad00*/  FMUL.FTZ R0, R10.reuse, R3 ;  /* 0x000000030a007220 */ /* 0x040fe20000410000 */
        /* <DEDUP_REMOVED lines=11> */
.L_x_4838:
[----:B------:R-:W-:Y:S05]  /*adc0*/  BSYNC.RECONVERGENT B0 ;  /* 0x0000000000007941 */ /* 0x000fea0003800200 */
.L_x_4837:
[----:B-----5:R1:W-:Y:S01]  /*add0*/  STS.128 [R199+0x2800], R12 ;  /* 0x0028000cc7007388 */ /* 0x0203e20000000c00 */
[----:B------:R-:W-:Y:S05]  /*ade0*/  BRA `(.L_x_4823) ;  /* 0x0000002000147947 */ /* 0x000fea0003800000 */
.L_x_4824:
        /* <DEDUP_REMOVED lines=90> */
.L_x_4842:
[----:B------:R-:W-:Y:S05]  /*b390*/  BSYNC.RECONVERGENT B0 ;  /* 0x0000000000007941 */ /* 0x000fea0003800200 */
.L_x_4841:
        /* <DEDUP_REMOVED lines=30> */
[----:B------:R-:W-:Y:S01]  /*b580*/  IMAD.U32 R4, R5, 0x10000, RZ ;  /* 0x0001000005047824 */ /* 0x000fe200078e00ff */
[C---:B------:R-:W-:Y:S01]  /*b590*/  SHF.L.U32 R38, R6.reuse, 0x10, RZ ;  /* 0x0000001006267819 */ /* 0x040fe200000006ff */
[----:B----4-:R-:W-:Y:S01]  /*b5a0*/  IMAD.U32 R41, R13, 0x10000, RZ ;  /* 0x000100000d297824 */ /* 0x010fe200078e00ff */
[----:B------:R-:W-:Y:S01]  /*b5b0*/  LOP3.LUT R39, R5, 0xffff0000, RZ, 0xc0, !PT ;  /* 0xffff000005277812 */ /* 0x000fe200078ec0ff */
[C---:B------:R-:W-:Y:S01]  /*b5c0*/  IMAD.U32 R5, R7.reuse, 0x10000, RZ ;  /* 0x0001000007057824 */ /* 0x040fe200078e00ff */
        /* <DEDUP_REMOVED lines=10> */
[C---:B------:R-:W-:Y:S01]  /*b670*/  LOP3.LUT R13, R14.reuse, 0xffff0000, RZ, 0xc0, !PT ;  /* 0xffff00000e0d7812 */ /* 0x040fe200078ec0ff */
[----:B------:R-:W-:Y:S01]  /*b680*/  @P1 FADD.FTZ R23, -R23, -RZ ;  /* 0x800000ff17171221 */ /* 0x000fe20000010100 */
[----:B------:R-:W-:Y:S01]  /*b690*/  SHF.L.U32 R45, R14, 0x10, RZ ;  /* 0x000000100e2d7819 */ /* 0x000fe200000006ff */
[----:B------:R-:W-:Y:S01]  /*b6a0*/  @P1 FADD.FTZ R22, -R22, -RZ ;  /* 0x800000ff16161221 */ /* 0x000fe20000010100 */
[----:B------:R-:W-:Y:S01]  /*b6b0*/  LOP3.LUT R14, R15, 0xffff0000, RZ, 0xc0, !PT ;  /* 0xffff00000f0e7812 */ /* 0x000fe200078ec0ff */
[----:B------:R-:W-:Y:S01]  /*b6c0*/  @P1 FADD.FTZ R39, -R39, -RZ ;  /* 0x800000ff27271221 */ /* 0x000fe20000010100 */
[----:B------:R-:W-:Y:S01]  /*b6d0*/  FMUL.FTZ R41, R41, R4 ;  /* 0x0000000429297220 */ /* 0x000fe20000410000 */
[----:B------:R-:W-:Y:S01]  /*b6e0*/  @P1 FADD.FTZ R38, -R38, -RZ ;  /* 0x800000ff26261221 */ /* 0x000fe20000010100 */
[----:B------:R-:W-:Y:S01]  /*b6f0*/  FMUL.FTZ R13, R13, R6 ;  /* 0x000000060d0d7220 */ /* 0x000fe20000410000 */
[----:B------:R-:W-:Y:S01]  /*b700*/  FMUL.FTZ R12, R12, R5 ;  /* 0x000000050c0c7220 */ /* 0x000fe20000410000 */
[C---:B------:R-:W-:Y:S01]  /*b710*/  SHF.L.U32 R6, R8.reuse, 0x10, RZ ;  /* 0x0000001008067819 */ /* 0x040fe200000006ff */
[C---:B------:R-:W-:Y:S01]  /*b720*/  IMAD.U32 R4, R9.reuse, 0x10000, RZ ;  /* 0x0001000009047824 */ /* 0x040fe200078e00ff */
[----:B------:R-:W-:Y:S01]  /*b730*/  LOP3.LUT R5, R8, 0xffff0000, RZ, 0xc0, !PT ;  /* 0xffff000008057812 */ /* 0x000fe200078ec0ff */
[----:B------:R-:W-:Y:S01]  /*b740*/  FMUL.FTZ R14, R14, R7 ;  /* 0x000000070e0e7220 */ /* 0x000fe20000410000 */
[----:B------:R-:W-:Y:S01]  /*b750*/  LOP3.LUT R15, R9, 0xffff0000, RZ, 0xc0, !PT ;  /* 0xffff0000090f7812 */ /* 0x000fe200078ec0ff */
[----:B------:R-:W-:Y:S01]  /*b760*/  FMUL.FTZ R23, R40, R23 ;  /* 0x0000001728177220 */ /* 0x000fe20000410000 */
[C---:B------:R-:W-:Y:S01]  /*b770*/  SHF.L.U32 R9, R10.reuse, 0x10, RZ ;  /* 0x000000100a097819 */ /* 0x040fe200000006ff */
[----:B------:R-:W-:Y:S01]  /*b780*/  FMUL.FTZ R22, R43, R22 ;  /* 0x000000162b167220 */ /* 0x000fe20000410000 */
[----:B------:R-:W-:Y:S01]  /*b790*/  LOP3.LUT R8, R10, 0xffff0000, RZ, 0xc0, !PT ;  /* 0xffff00000a087812 */ /* 0x000fe200078ec0ff */
[----:B------:R-:W-:Y:S01]  /*b7a0*/  FMUL.FTZ R39, R42, R39 ;  /* 0x000000272a277220 */ /* 0x000fe20000410000 */
[----:B------:R-:W-:Y:S01]  /*b7b0*/  LOP3.LUT R10, R11, 0xffff0000, RZ, 0xc0, !PT ;  /* 0xffff00000b0a7812 */ /* 0x000fe200078ec0ff */
[----:B------:R-:W-:Y:S01]  /*b7c0*/  FMUL.FTZ R38, R45, R38 ;  /* 0x000000262d267220 */ /* 0x000fe20000410000 */
        /* <DEDUP_REMOVED lines=13> */
.L_x_4844:
[----:B------:R-:W-:Y:S05]  /*b8a0*/  BSYNC.RECONVERGENT B0 ;  /* 0x0000000000007941 */ /* 0x000fea0003800200 */
.L_x_4843:
        /* <DEDUP_REMOVED lines=83> */
.L_x_4846:
[----:B------:R-:W-:Y:S05]  /*bde0*/  BSYNC.RECONVERGENT B0 ;  /* 0x0000000000007941 */ /* 0x000fea0003800200 */
.L_x_4845:
[----:B-----5:R2:W-:Y:S02]  /*bdf0*/  STS.128 [R199+0x2000], R16 ;  /* 0x00200010c7007388 */ /* 0x0205e40000000c00 */
.L_x_4840:
[----:B------:R-:W-:Y:S05]  /*be00*/  BSYNC.RECONVERGENT B1 ;  /* 0x0000000000017941 */ /* 0x000fea0003800200 */
.L_x_4839:
        /* <DEDUP_REMOVED lines=11> */
[----:B------:R-:W-:Y:S02]  /*bec0*/  ISETP.GT.AND P1, PT, R30, RZ, PT ;  /* 0x000000ff1e00720c */ /* 0x000fe40003f24270 */
[--C-:B------:R-:W-:Y:S02]  /*bed0*/  SHF.R.S32.HI R4, RZ, 0x1f, R31.reuse ;  /* 0x0000001fff047819 */ /* 0x100fe4000001141f */
[----:B------:R-:W-:Y:S02]  /*bee0*/  SEL R9, R24, RZ, !P1 ;  /* 0x000000ff18097207 */ /* 0x000fe40004800000 */
[----:B------:R-:W-:Y:S02]  /*bef0*/  SEL R5, R26, RZ, !P1 ;  /* 0x000000ff1a057207 */ /* 0x000fe40004800000 */
[----:B------:R-:W-:Y:S02]  /*bf00*/  IADD3 R9, P3, P2, R9, R2, R31 ;  /* 0x0000000209097210 */ /* 0x000fe40007a7e01f */
[----:B------:R-:W-:-:S02]  /*bf10*/  SEL R13, R3, R24, P1 ;  /* 0x00000018030d7207 */ /* 0x000fc40000800000 */
[----:B------:R-:W-:Y:S01]  /*bf20*/  IADD3.X R4, PT, PT, R5, R0, R4, P3, P2 ;  /* 0x0000000005047210 */ /* 0x000fe20001fe4404 */
[----:B------:R-:W-:-:S03]  /*bf30*/  IMAD.SHL.U32 R11, R9, 0x2, RZ ;  /* 0x00000002090b7824 */ /* 0x000fc600078e00ff */
[----:B------:R-:W-:Y:S02]  /*bf40*/  SHF.L.U64.HI R9, R9, 0x1, R4 ;  /* 0x0000000109097819 */ /* 0x000fe40000010204 */
[----:B-----5:R-:W-:-:S05]  /*bf50*/  IADD3 R4, P2, PT, R32, R11, RZ ;  /* 0x0000000b20047210 */ /* 0x020fca0007f5e0ff */
[----:B------:R-:W-:Y:S02]  /*bf60*/  IMAD.X R5, R33, 0x1, R9, P2 ;  /* 0x0000000121057824 */ /* 0x000fe400010e0609 */
[----:B------:R-:W-:Y:S01]  /*bf70*/  IMAD.WIDE R12, R13, 0x2, R38 ;  /* 0x000000020d0c7825 */ /* 0x000fe200078e0226 */
[----:B------:R-:W-:-:S03]  /*bf80*/  IADD3 R8, P2, PT, R34, R11, RZ ;  /* 0x0000000b22087210 */ /* 0x000fc60007f5e0ff */
[----:B------:R-:W4:Y:S01]  /*bf90*/  LD.E.128 R4, desc[UR4][R4.64] ;  /* 0x0000000404047980 */ /* 0x000f22000c101d00 */
[----:B------:R-:W-:-:S03]  /*bfa0*/  IADD3.X R9, PT, PT, R35, R9, RZ, P2, !PT ;  /* 0x0000000923097210 */ /* 0x000fc600017fe4ff */
[----:B------:R-:W3:Y:S04]  /*bfb0*/  LD.E.128 R12, desc[UR4][R12.64] ;  /* 0x000000040c0c7980 */ /* 0x000ee8000c101d00 */
[----:B------:R-:W3:Y:S01]  /*bfc0*/  LD.E.128 R8, desc[UR4][R8.64] ;  /* 0x0000000408087980 */ /* 0x000ee2000c101d00 */
[C---:B--2---:R-:W-:Y:S01]  /*bfd0*/  IMAD.U32 R18, R20.reuse, 0x10000, RZ ;  /* 0x0001000014127824 */ /* 0x044fe200078e00ff */
[----:B------:R-:W-:Y:S01]  /*bfe0*/  LOP3.LUT R17, R20, 0xffff0000, RZ, 0xc0, !PT ;  /* 0xffff000014117812 */ /* 0x000fe200078ec0ff */
[C---:B------:R-:W-:Y:S01]  /*bff0*/  IMAD.U32 R27, R21.reuse, 0x10000, RZ ;  /* 0x00010000151b7824 */ /* 0x040fe200078e00ff */
[----:B------:R-:W-:Y:S01]  /*c000*/  LOP3.LUT R16, R21, 0xffff0000, RZ, 0xc0, !PT ;  /* 0xffff000015107812 */ /* 0x000fe200078ec0ff */
[----:B------:R-:W-:Y:S01]  /*c010*/  IMAD.U32 R37, R23, 0x10000, RZ ;  /* 0x0001000017257824 */ /* 0x000fe200078e00ff */
        /* <DEDUP_REMOVED lines=56> */
.L_x_4848:
[----:B------:R-:W-:Y:S05]  /*c3a0*/  BSYNC.RECONVERGENT B0 ;  /* 0x0000000000007941 */ /* 0x000fea0003800200 */
.L_x_4847:
[----:B-----5:R4:W-:Y:S04]  /*c3b0*/  STS.128 [R199+0x800], R20 ;  /* 0x00080014c7007388 */ /* 0x0209e80000000c00 */
[----:B--2---:R4:W5:Y:S01]  /*c3c0*/  LD.E.128 R16, desc[UR4][R38.64+0x40] ;  /* 0x0000400426107980 */ /* 0x004962000c101d00 */
[----:B------:R-:W-:Y:S04]  /*c3d0*/  BSSY.RECONVERGENT B0, `(.L_x_4849) ;  /* 0x0000050000007945 */ /* 0x000fe80003800200 */
[----:B------:R-:W-:Y:S05]  /*c3e0*/  @P0 BRA `(.L_x_4850) ;  /* 0x0000000400380947 */ /* 0x000fea0003800000 */
[----:B------:R-:W-:Y:S02]  /*c3f0*/  ISETP.GT.AND P0, PT, R30, 0x20, PT ;  /* 0x000000201e00780c */ /* 0x000fe40003f04270 */
        /* <DEDUP_REMOVED lines=8> */
[----:B------:R-:W-:Y:S01]  /*c480*/  IADD3 R4, P1, PT, R32, R11, RZ ;  /* 0x0000000b20047210 */ /* 0x000fe20007f3e0ff */
[----:B------:R-:W-:-:S04]  /*c490*/  IMAD.WIDE R12, R13, 0x2, R38 ;  /* 0x000000020d0c7825 */ /* 0x000fc800078e0226 */
[----:B------:R-:W-:Y:S01]  /*c4a0*/  IMAD.X R5, R33, 0x1, R9, P1 ;  /* 0x0000000121057824 */ /* 0x000fe200008e0609 */
[----:B------:R-:W-:Y:S01]  /*c4b0*/  IADD3 R8, P1, PT, R34, R11, RZ ;  /* 0x0000000b22087210 */ /* 0x000fe20007f3e0ff */
[----:B------:R-:W2:Y:S04]  /*c4c0*/  LD.E.128 R12, desc[UR4][R12.64+0x40] ;  /* 0x000040040c0c7980 */ /* 0x000ea8000c101d00 */
[----:B------:R-:W3:Y:S01]  /*c4d0*/  LD.E.128 R4, desc[UR4][R4.64+0x40] ;  /* 0x0000400404047980 */ /* 0x000ee2000c101d00 */
[----:B------:R-:W-:-:S06]  /*c4e0*/  IADD3.X R9, PT, PT, R35, R9, RZ, P1, !PT ;  /* 0x0000000923097210 */ /* 0x000fcc0000ffe4ff */
[----:B------:R-:W3:Y:S01]  /*c4f0*/  LD.E.128 R8, desc[UR4][R8.64+0x40] ;  /* 0x0000400408087980 */ /* 0x000ee2000c101d00 */
[C---:B----45:R-:W-:Y:S01]  /*c500*/  IMAD.U32 R21, R16.reuse, 0x10000, RZ ;  /* 0x0001000010157824 */ /* 0x070fe200078e00ff */
[----:B------:R-:W-:Y:S01]  /*c510*/  LOP3.LUT R20, R16, 0xffff0000, RZ, 0xc0, !PT ;  /* 0xffff000010147812 */ /* 0x000fe200078ec0ff */
[C---:B------:R-:W-:Y:S01]  /*c520*/  IMAD.U32 R23, R17.reuse, 0x10000, RZ ;  /* 0x0001000011177824 */ /* 0x040fe200078e00ff */
[----:B------:R-:W-:Y:S01]  /*c530*/  LOP3.LUT R16, R17, 0xffff0000, RZ, 0xc0, !PT ;  /* 0xffff000011107812 */ /* 0x000fe200078ec0ff */
[C---:B------:R-:W-:Y:S01]  /*c540*/  IMAD.U32 R37, R19.reuse, 0x10000, RZ ;  /* 0x0001000013257824 */ /* 0x040fe200078e00ff */
[----:B------:R-:W-:Y:S02]  /*c550*/  LOP3.LUT R17, R19, 0xffff0000, RZ, 0xc0, !PT ;  /* 0xffff000013117812 */ /* 0x000fe400078ec0ff */
[C---:B------:R-:W-:Y:S02]  /*c560*/  SHF.L.U32 R22, R18.reuse, 0x10, RZ ;  /* 0x0000001012167819 */ /* 0x040fe400000006ff */
[----:B------:R-:W-:Y:S01]  /*c570*/  LOP3.LUT R18, R18, 0xffff0000, RZ, 0xc0, !PT ;  /* 0xffff000012127812 */ /* 0x000fe200078ec0ff */
[----:B--2---:R-:W-:Y:S01]  /*c580*/  IMAD.U32 R43, R13, 0x10000, RZ ;  /* 0x000100000d2b7824 */ /* 0x004fe200078e00ff */
[----:B---3--:R-:W-:-:S02]  /*c590*/  SHF.L.U32 R27, R4, 0x10, RZ ;  /* 0x00000010041b7819 */ /* 0x008fc400000006ff */
[----:B------:R-:W-:Y:S01]  /*c5a0*/  LOP3.LUT R19, R4, 0xffff0000, RZ, 0xc0, !PT ;  /* 0xffff000004137812 */ /* 0x000fe200078ec0ff */
[C---:B------:R-:W-:Y:S01]  /*c5b0*/  IMAD.U32 R4, R5.reuse, 0x10000, RZ ;  /* 0x0001000005047824 */ /* 0x040fe200078e00ff */
[----:B------:R-:W-:Y:S01]  /*c5c0*/  LOP3.LUT R41, R5, 0xffff0000, RZ, 0xc0, !PT ;  /* 0xffff000005297812 */ /* 0x000fe200078ec0ff */
[C---:B------:R-:W-:Y:S01]  /*c5d0*/  IMAD.U32 R5, R7.reuse, 0x10000, RZ ;  /* 0x0001000007057824 */ /* 0x040fe200078e00ff */
[C---:B------:R-:W-:Y:S02]  /*c5e0*/  SHF.L.U32 R40, R6.reuse, 0x10, RZ ;  /* 0x0000001006287819 */ /* 0x040fe400000006ff */
[----:B------:R-:W-:Y:S02]  /*c5f0*/  LOP3.LUT R6, R6, 0xffff0000, RZ, 0xc0, !PT ;  /* 0xffff000006067812 */ /* 0x000fe400078ec0ff */
[----:B------:R-:W-:Y:S02]  /*c600*/  LOP3.LUT R7, R7, 0xffff0000, RZ, 0xc0, !PT ;  /* 0xffff000007077812 */ /* 0x000fe400078ec0ff */
[----:B------:R-:W-:Y:S01]  /*c610*/  LOP3.LUT R44, R13, 0xffff0000, RZ, 0xc0, !PT ;  /* 0xffff00000d2c7812 */ /* 0x000fe200078ec0ff */
[----:B------:R-:W-:Y:S01]  /*c620*/  @P0 FADD.FTZ R5, -R5, -RZ ;  /* 0x800000ff05050221 */ /* 0x000fe20000010100 */
[----:B------:R-:W-:-:S02]  /*c630*/  SHF.L.U32 R42, R12, 0x10, RZ ;  /* 0x000000100c2a7819 */ /* 0x000fc400000006ff */
[C---:B------:R-:W-:Y:S02]  /*c640*/  SHF.L.U32 R45, R14.reuse, 0x10, RZ ;  /* 0x000000100e2d7819 */ /* 0x040fe400000006ff */
[----:B------:R-:W-:Y:S01]  /*c650*/  LOP3.LUT R13, R14, 0xffff0000, RZ, 0xc0, !PT ;  /* 0xffff00000e0d7812 */ /* 0x000fe200078ec0ff */
[----:B------:R-:W-:Y:S01]  /*c660*/  IMAD.U32 R14, R15, 0x10000, RZ ;  /* 0x000100000f0e7824 */ /* 0x000fe200078e00ff */
[----:B------:R-:W-:Y:S01]  /*c670*/  LOP3.LUT R12, R12, 0xffff0000, RZ, 0xc0, !PT ;  /* 0xffff00000c0c7812 */ /* 0x000fe200078ec0ff */
[----:B------:R-:W-:Y:S01]  /*c680*/  @P0 FADD.FTZ R19, -R19, -RZ ;  /* 0x800000ff13130221 */ /* 0x000fe20000010100 */
[----:B------:R-:W-:Y:S01]  /*c690*/  LOP3.LUT R46, R15, 0xffff0000, RZ, 0xc0, !PT ;  /* 0xffff00000f2e7812 */ /* 0x000fe200078ec0ff */
[----:B------:R-:W-:Y:S01]  /*c6a0*/  @P0 FADD.FTZ R4, -R4, -RZ ;  /* 0x800000ff04040221 */ /* 0x000fe20000010100 */
[----:B------:R-:W-:Y:S01]  /*c6b0*/  @P0 FADD.FTZ R41, -R41, -RZ ;  /* 0x800000ff29290221 */ /* 0x000fe20000010100 */
[----:B------:R-:W-:Y:S01]  /*c6c0*/  @P0 FADD.FTZ R6, -R6, -RZ ;  /* 0x800000ff06060221 */ /* 0x000fe20000010100 */
[----:B------:R-:W-:Y:S01]  /*c6d0*/  @P0 FADD.FTZ R7, -R7, -RZ ;  /* 0x800000ff07070221 */ /* 0x000fe20000010100 */
        /* <DEDUP_REMOVED lines=10> */
[C---:B------:R-:W-:Y:S02]  /*c780*/  SHF.L.U32 R12, R10.reuse, 0x10, RZ ;  /* 0x000000100a0c7819 */ /* 0x040fe400000006ff */
[----:B------:R-:W-:Y:S02]  /*c790*/  LOP3.LUT R9, R10, 0xffff0000, RZ, 0xc0, !PT ;  /* 0xffff00000a097812 */ /* 0x000fe400078ec0ff */
[C---:B------:R-:W-:Y:S02]  /*c7a0*/  SHF.L.U32 R7, R8.reuse, 0x10, RZ ;  /* 0x0000001008077819 */ /* 0x040fe400000006ff */
[----:B------:R-:W-:Y:S01]  /*c7b0*/  LOP3.LUT R6, R8, 0xffff0000, RZ, 0xc0, !PT ;  /* 0xffff000008067812 */ /* 0x000fe200078ec0ff */
[C---:B------:R-:W-:Y:S01]  /*c7c0*/  IMAD.U32 R8, R11.reuse, 0x10000, RZ ;  /* 0x000100000b087824 */ /* 0x040fe200078e00ff */
[----:B------:R-:W-:Y:S01]  /*c7d0*/  LOP3.LUT R10, R11, 0xffff0000, RZ, 0xc0, !PT ;  /* 0xffff00000b0a7812 */ /* 0x000fe200078ec0ff */
[----:B------:R-:W-:Y:S01]  /*c7e0*/  FMUL.FTZ R42, R42, R27 ;  /* 0x0000001b2a2a7220 */ /* 0x000fe20000410000 */
        /* <DEDUP_REMOVED lines=14> */
.L_x_4850:
[----:B------:R-:W-:Y:S05]  /*c8d0*/  BSYNC.RECONVERGENT B0 ;  /* 0x0000000000007941 */ /* 0x000fea0003800200 */
.L_x_4849:
[----:B-----5:R2:W-:Y:S04]  /*c8e0*/  STS.128 [R199+0x1800], R16 ;  /* 0x00180010c7007388 */ /* 0x0205e80000000c00 */
[----:B------:R2:W5:Y:S01]  /*c8f0*/  LD.E.128 R4, desc[UR4][R38.64+0x80] ;  /* 0x0000800426047980 */ /* 0x000562000c101d00 */
[----:B------:R-:W-:Y:S01]  /*c900*/  LOP3.LUT R28, R28, 0x40, RZ, 0xfc, !PT ;  /* 0x000000401c1c7812 */ /* 0x000fe200078efcff */
[----:B------:R-:W-:Y:S03]  /*c910*/  BSSY.RECONVERGENT B0, `(.L_x_4851) ;  /* 0x0000051000007945 */ /* 0x000fe60003800200 */
[----:B------:R-:W-:-:S13]  /*c920*/  ISETP.GE.AND P0, PT, R28, R25, PT ;  /* 0x000000191c00720c */ /* 0x000fda0003f06270 */
        /* <DEDUP_REMOVED lines=8> */
[C---:B------:R-:W-:Y:S02]  /*c9b0*/  IMAD.SHL.U32 R3, R8.reuse, 0x2, RZ ;  /* 0x0000000208037824 */ /* 0x040fe400078e00ff */
[----:B------:R-:W-:Y:S01]  /*c9c0*/  IMAD.WIDE R10, R11, 0x2, R38 ;  /* 0x000000020b0a7825 */ /* 0x000fe200078e0226 */
[----:B--2---:R-:W-:Y:S02]  /*c9d0*/  SHF.L.U64.HI R17, R8, 0x1, R9 ;  /* 0x0000000108117819 */ /* 0x004fe40000010209 */
[----:B------:R-:W-:-:S03]  /*c9e0*/  IADD3 R12, P1, PT, R32, R3, RZ ;  /* 0x00000003200c7210 */ /* 0x000fc60007f3e0ff */
[----:B------:R-:W2:Y:S02]  /*c9f0*/  LD.E.128 R8, desc[UR4][R10.64+0x80] ;  /* 0x000080040a087980 */ /* 0x000ea4000c101d00 */
[----:B------:R-:W-:Y:S01]  /*ca00*/  IMAD.X R13, R33, 0x1, R17, P1 ;  /* 0x00000001210d7824 */ /* 0x000fe200008e0611 */
[----:B------:R-:W-:-:S05]  /*ca10*/  IADD3 R16, P1, PT, R34, R3, RZ ;  /* 0x0000000322107210 */ /* 0x000fca0007f3e0ff */
[----:B------:R-:W3:Y:S01]  /*ca20*/  LD.E.128 R12, desc[UR4][R12.64+0x80] ;  /* 0x000080040c0c7980 */ /* 0x000ee2000c101d00 */
[----:B------:R-:W-:-:S06]  /*ca30*/  IADD3.X R17, PT, PT, R35, R17, RZ, P1, !PT ;  /* 0x0000001123117210 */ /* 0x000fcc0000ffe4ff */
[----:B------:R-:W3:Y:S01]  /*ca40*/  LD.E.128 R16, desc[UR4][R16.64+0x80] ;  /* 0x0000800410107980 */ /* 0x000ee2000c101d00 */
[C---:B-----5:R-:W-:Y:S01]  /*ca50*/  LOP3.LUT R0, R5.reuse, 0xffff0000, RZ, 0xc0, !PT ;  /* 0xffff000005007812 */ /* 0x060fe200078ec0ff */
[----:B----4-:R-:W-:Y:S01]  /*ca60*/  IMAD.U32 R21, R5, 0x10000, RZ ;  /* 0x0001000005157824 */ /* 0x010fe200078e00ff */
        /* <DEDUP_REMOVED lines=11> */
[C---:B---3--:R-:W-:Y:S02]  /*cb20*/  SHF.L.U32 R27, R12.reuse, 0x10, RZ ;  /* 0x000000100c1b7819 */ /* 0x048fe400000006ff */
        /* <DEDUP_REMOVED lines=47> */
.L_x_4852:
[----:B------:R-:W-:Y:S05]  /*ce20*/  BSYNC.RECONVERGENT B0 ;  /* 0x0000000000007941 */ /* 0x000fea0003800200 */
.L_x_4851:
[----:B-----5:R1:W-:Y:S02]  /*ce30*/  STS.128 [R199+0x2800], R4 ;  /* 0x00280004c7007388 */ /* 0x0203e40000000c00 */
.L_x_4823:
[----:B------:R-:W-:Y:S05]  /*ce40*/  BSYNC.RECONVERGENT B2 ;  /* 0x0000000000027941 */ /* 0x000fea0003800200 */
.L_x_4819:
[----:B-1----:R-:W-:Y:S01]  /*ce50*/  IMAD.IADD R5, R70, 0x1, -R67 ;  /* 0x0000000146057824 */ /* 0x002fe200078e0a43 */
[----:B------:R-:W1:Y:S01]  /*ce60*/  S2UR UR6, SR_CgaCtaId ;  /* 0x00000000000679c3 */ /* 0x000e620000008800 */
[C---:B--2---:R-:W-:Y:S01]  /*ce70*/  VIADD R2, R124.reuse, 0x60 ;  /* 0x000000607c027836 */ /* 0x044fe20000000000 */
[----:B------:R-:W-:Y:S01]  /*ce80*/  UMOV UR7, 0x400 ;  /* 0x0000040000077882 */ /* 0x000fe20000000000 */
[----:B------:R-:W-:Y:S01]  /*ce90*/  VIADD R3, R124, 0x40 ;  /* 0x000000407c037836 */ /* 0x000fe20000000000 */
[-C--:B------:R-:W-:Y:S02]  /*cea0*/  ISETP.GE.AND P5, PT, R36, R5.reuse, PT ;  /* 0x000000052400720c */ /* 0x080fe40003fa6270 */
[-C--:B------:R-:W-:Y:S02]  /*ceb0*/  ISETP.GE.AND P3, PT, R2, R5.reuse, PT ;  /* 0x000000050200720c */ /* 0x080fe40003f66270 */
[-C--:B------:R-:W-:Y:S02]  /*cec0*/  ISETP.GE.AND P6, PT, R124, R5.reuse, PT ;  /* 0x000000057c00720c */ /* 0x080fe40003fc6270 */
[----:B------:R-:W-:-:S02]  /*ced0*/  ISETP.GE.AND P4, PT, R3, R5, PT ;  /* 0x000000050300720c */ /* 0x000fc40003f86270 */
[-C--:B------:R-:W-:Y:S02]  /*cee0*/  ISETP.GE.AND P1, PT, R2, R5.reuse, PT ;  /* 0x000000050200720c */ /* 0x080fe40003f26270 */
[----:B------:R-:W-:-:S03]  /*cef0*/  ISETP.GE.AND P2, PT, R36, R5, PT ;  /* 0x000000052400720c */ /* 0x000fc60003f46270 */
[CC--:B------:R-:W-:Y:S02]  /*cf00*/  @!P5 LEA R6, P0, R80.reuse, R190.reuse, 0x1 ;  /* 0x000000be5006d211 */ /* 0x0c0fe400078008ff */
[----:B------:R-:W-:Y:S02]  /*cf10*/  @!P3 IMAD.MOV.U32 R191, RZ, RZ, R189 ;  /* 0x000000ffffbfb224 */ /* 0x000fe400078e00bd */
[----:B------:R-:W-:Y:S01]  /*cf20*/  @!P5 LEA.HI.X R7, R80, R189, R81, 0x1, P0 ;  /* 0x000000bd5007d211 */ /* 0x000fe200000f0c51 */
[----:B------:R-:W-:Y:S01]  /*cf30*/  @!P3 IMAD R0, R187, 0xc0, RZ ;  /* 0x000000c0bb00b824 */ /* 0x000fe200078e02ff */
[C---:B------:R-:W-:Y:S01]  /*cf40*/  @!P4 LEA R10, P0, R186.reuse, R190, 0x7 ;  /* 0x000000beba0ac211 */ /* 0x040fe200078038ff */
        /* <DEDUP_REMOVED lines=19> */
[----:B------:R3:W-:Y:S01]  /*d080*/  @!P3 LDGSTS.E.BYPASS.LTC128B.128 [R199+0x8800], desc[UR4][R8.64+0x80] ;  /* 0x0880008008c7bfae */ /* 0x0007e2000b981a04 */
[----:B------:R-:W-:Y:S01]  /*d090*/  ISETP.GE.AND P3, PT, R3, R5, PT ;  /* 0x000000050300720c */ /* 0x000fe20003f66270 */
[----:B------:R-:W-:Y:S01]  /*d0a0*/  @!P1 IMAD.WIDE.U32 R4, R118, 0xc0, R192 ;  /* 0x000000c076049825 */ /* 0x000fe200078e00c0 */
[-C--:B--2---:R-:W-:Y:S01]  /*d0b0*/  @!P2 LEA R6, P0, R82, R192.reuse, 0x1 ;  /* 0x000000c05206a211 */ /* 0x084fe200078008ff */
[----:B------:R-:W0:Y:S02]  /*d0c0*/  LDGDEPBAR ;  /* 0x00000000000079af */ /* 0x000e240000000000 */
[----:B------:R-:W-:Y:S01]  /*d0d0*/  @!P1 IMAD.IADD R5, R0, 0x1, R5 ;  /* 0x0000000100059824 */ /* 0x000fe200078e0205 */
[----:B------:R-:W-:Y:S01]  /*d0e0*/  @!P2 LEA.HI.X R7, R82, R193, R83, 0x1, P0 ;  /* 0x000000c15207a211 */ /* 0x000fe200000f0c53 */
[----:B------:R-:W2:Y:S04]  /*d0f0*/  LD.E R2, desc[UR4][R116.64+0x184] ;  /* 0x0001840474027980 */ /* 0x000ea8000c101900 */
[----:B------:R-:W2:Y:S01]  /*d100*/  LD.E R0, desc[UR4][R116.64+0x188] ;  /* 0x0001880474007980 */ /* 0x000ea2000c101900 */
[----:B-1----:R-:W-:Y:S01]  /*d110*/  ULEA UR6, UR6, UR7, 0x18 ;  /* 0x0000000706067291 */ /* 0x002fe2000f8ec0ff */
[----:B---3--:R-:W-:Y:S01]  /*d120*/  @!P3 LEA R8, P0, R118, R192, 0x7 ;  /* 0x000000c07608b211 */ /* 0x008fe200078038ff */
[----:B------:R-:W-:-:S04]  /*d130*/  DEPBAR.LE SB0, 0x0 ;  /* 0x000080000000791a */ /* 0x000fc80000000000 */
[----:B------:R-:W-:Y:S01]  /*d140*/  BAR.SYNC.DEFER_BLOCKING 0x0 ;  /* 0x0000000000007b1d */ /* 0x000fe20000010000 */
[----:B------:R-:W-:Y:S02]  /*d150*/  @!P3 LEA.HI.X R9, R118, R193, R119, 0x7, P0 ;  /* 0x000000c17609b211 */ /* 0x000fe400000f3c77 */
[----:B------:R-:W-:Y:S02]  /*d160*/  LEA R185, R66, UR6, 0x1 ;  /* 0x0000000642b97c11 */ /* 0x000fe4000f8e08ff */
[----:B------:R-:W-:Y:S01]  /*d170*/  LEA R184, R65, UR6, 0x1 ;  /* 0x0000000641b87c11 */ /* 0x000fe2000f8e08ff */
        /* <DEDUP_REMOVED lines=37> */
[----:B-----5:R-:W4:Y:S04]  /*d3d0*/  LDSM.16.M88.4 R32, [R184+0x3000] ;  /* 0x00300000b820783b */ /* 0x020f280000000200 */
[----:B------:R-:W3:Y:S04]  /*d3e0*/  LDSM.16.M88.4 R24, [R184+0x3400] ;  /* 0x00340000b818783b */ /* 0x000ee80000000200 */
[----:B------:R-:W3:Y:S04]  /*d3f0*/  LDSM.16.M88.4 R16, [R184+0x3800] ;  /* 0x00380000b810783b */ /* 0x000ee80000000200 */
[----:B-1----:R-:W1:Y:S04]  /*d400*/  LDSM.16.M88.4 R8, [R184+0x3c00] ;  /* 0x003c0000b808783b */ /* 0x002e680000000200 */
[----:B------:R-:W1:Y:S04]  /*d410*/  LDSM.16.M88.4 R100, [R184+0x4000] ;  /* 0x00400000b864783b */ /* 0x000e680000000200 */
[----:B------:R-:W1:Y:S04]  /*d420*/  LDSM.16.M88.4 R92, [R184+0x4400] ;  /* 0x00440000b85c783b */ /* 0x000e680000000200 */
[----:B------:R-:W1:Y:S04]  /*d430*/  LDSM.16.M88.4 R84, [R184+0x4800] ;  /* 0x00480000b854783b */ /* 0x000e680000000200 */
[----:B------:R-:W1:Y:S01]  /*d440*/  LDSM.16.M88.4 R40, [R184+0x4c00] ;  /* 0x004c0000b828783b */ /* 0x000e620000000200 */
[----:B------:R-:W-:Y:S01]  /*d450*/  IMAD.MOV.U32 R3, RZ, RZ, 0x10 ;  /* 0x00000010ff037424 */ /* 0x000fe200078e00ff */
[----:B------:R-:W-:-:S02]  /*d460*/  LOP3.LUT P0, RZ, R195, 0x4, RZ, 0xc0, !PT ;  /* 0x00000004c3ff7812 */ /* 0x000fc4000780c0ff */
[----:B------:R-:W-:Y:S02]  /*d470*/  LDSM.16.M88.4 R136, [R185+0x2000] ;  /* 0x00200000b988783b */ /* 0x000fe40000000200 */
[----:B------:R-:W-:Y:S02]  /*d480*/  SEL R3, R3, 0xfffffff0, !P0 ;  /* 0xfffffff003037807 */ /* 0x000fe40004000000 */
[----:B------:R-:W-:Y:S03]  /*d490*/  LDSM.16.M88.4 R128, [R184+0x8400] ;  /* 0x00840000b880783b */ /* 0x000fe60000000200 */
[C---:B------:R-:W-:Y:S01]  /*d4a0*/  IMAD R183, R3.reuse, 0x2, R185 ;  /* 0x0000000203b77824 */ /* 0x040fe200078e02b9 */
[----:B------:R-:W-:Y:S01]  /*d4b0*/  LDSM.16.M88.4 R132, [R184+0x8000] ;  /* 0x00800000b884783b */ /* 0x000fe20000000200 */
[----:B------:R-:W-:Y:S01]  /*d4c0*/  IMAD R181, R3, 0x2, R184 ;  /* 0x0000000203b57824 */ /* 0x000fe200078e02b8 */
[C---:B----4-:R-:W-:Y:S02]  /*d4d0*/  HMMA.16816.F32.BF16 R36, R76.reuse, R32, RZ ;  /* 0x000000204c24723c */ /* 0x050fe400000418ff */
[----:B---3--:R-:W-:Y:S04]  /*d4e0*/  LDSM.16.M88.4 R4, [R183] ;  /* 0x00000000b704783b */ /* 0x008fe80000000200 */
[----:B------:R-:W3:Y:S02]  /*d4f0*/  LDSM.16.M88.4 R52, [R181+0x3400] ;  /* 0x00340000b534783b */ /* 0x000ee40000000200 */
[C---:B------:R-:W-:Y:S02]  /*d500*/  HMMA.16816.F32.BF16 R28, R76.reuse, R24, RZ ;  /* 0x000000184c1c723c */ /* 0x040fe400000418ff */
[----:B------:R-:W4:Y:S04]  /*d510*/  LDSM.16.M88.4 R44, [R181+0x3800] ;  /* 0x00380000b52c783b */ /* 0x000f280000000200 */
[----:B------:R-:W4:Y:S02]  /*d520*/  LDSM.16.M88.4 R48, [R181+0x3c00] ;  /* 0x003c0000b530783b */ /* 0x000f240000000200 */
[C---:B------:R-:W-:Y:S02]  /*d530*/  HMMA.16816.F32.BF16 R20, R76.reuse, R16, RZ ;  /* 0x000000104c14723c */ /* 0x040fe400000418ff */
[----:B------:R-:W-:Y:S04]  /*d540*/  LDSM.16.M88.4 R56, [R181+0x3000] ;  /* 0x00300000b538783b */ /* 0x000fe80000000200 */
[----:B------:R-:W-:Y:S02]  /*d550*/  LDSM.16.M88.4 R60, [R181+0x4c00] ;  /* 0x004c0000b53c783b */ /* 0x000fe40000000200 */
[C---:B-1----:R-:W-:Y:S02]  /*d560*/  HMMA.16816.F32.BF16 R12, R76.reuse, R8, RZ ;  /* 0x000000084c0c723c */ /* 0x042fe400000418ff */
[----:B------:R-:W-:Y:S04]  /*d570*/  LDSM.16.M88.4 R112, [R181+0x5800] ;  /* 0x00580000b570783b */ /* 0x000fe80000000200 */
[----:B------:R-:W-:Y:S02]  /*d580*/  LDSM.16.M88.4 R72, [R181+0x6400] ;  /* 0x00640000b548783b */ /* 0x000fe40000000200 */
[----:B------:R-:W-:Y:S02]  /*d590*/  HMMA.16816.F32.BF16 R104, R76, R100, RZ ;  /* 0x000000644c68723c */ /* 0x000fe400000418ff */
[----:B------:R-:W-:Y:S01]  /*d5a0*/  LDSM.16.M88.4 R108, [R181+0x6000] ;  /* 0x00600000b56c783b */ /* 0x000fe20000000200 */
[----:B------:R-:W-:-:S03]  /*d5b0*/  LOP3.LUT R124, R124, 0x7, RZ, 0xc0, !PT ;  /* 0x000000077c7c7812 */ /* 0x000fc600078ec0ff */
[----:B------:R-:W0:Y:S02]  /*d5c0*/  LDGDEPBAR ;  /* 0x00000000000079af */ /* 0x000e240000000000 */
        /* <DEDUP_REMOVED lines=39> */
[----:B------:R-:W1:Y:S07]  /*d840*/  LDSM.16.M88.4 R40, [R184+0x6800] ;  /* 0x00680000b828783b */ /* 0x000e6e0000000200 */
[C---:B---3--:R-:W-:Y:S08]  /*d850*/  HMMA.16816.F32.BF16 R20, R48.reuse, R52, R20 ;  /* 0x000000343014723c */ /* 0x048ff00000041814 */
[C---:B------:R-:W-:Y:S01]  /*d860*/  HMMA.16816.F32.BF16 R16, R48.reuse, R54, R16 ;  /* 0x000000363010723c */ /* 0x040fe20000041810 */
[----:B------:R-:W-:Y:S07]  /*d870*/  LDSM.16.M88.4 R52, [R183+0x1000] ;  /* 0x00100000b734783b */ /* 0x000fee0000000200 */
[C---:B----4-:R-:W-:Y:S08]  /*d880*/  HMMA.16816.F32.BF16 R104, R48.reuse, R4, R104 ;  /* 0x000000043068723c */ /* 0x050ff00000041868 */
[C---:B------:R-:W-:Y:S01]  /*d890*/  HMMA.16816.F32.BF16 R100, R48.reuse, R6, R100 ;  /* 0x000000063064723c */ /* 0x040fe20000041864 */
[----:B------:R-:W3:Y:S07]  /*d8a0*/  LDSM.16.M88.4 R4, [R181+0x5400] ;  /* 0x00540000b504783b */ /* 0x000eee0000000200 */
[C---:B-1----:R-:W-:Y:S08]  /*d8b0*/  HMMA.16816.F32.BF16 R88, R48.reuse, R40, R88 ;  /* 0x000000283058723c */ /* 0x042ff00000041858 */
[C---:B------:R-:W-:Y:S01]  /*d8c0*/  HMMA.16816.F32.BF16 R84, R48.reuse, R42, R84 ;  /* 0x0000002a3054723c */ /* 0x040fe20000041854 */
[----:B------:R-:W1:Y:S07]  /*d8d0*/  LDSM.16.M88.4 R40, [R181+0x5c00] ;  /* 0x005c0000b528783b */ /* 0x000e6e0000000200 */
[C---:B------:R-:W-:Y:S08]  /*d8e0*/  HMMA.16816.F32.BF16 R36, R48.reuse, R56, R36 ;  /* 0x000000383024723c */ /* 0x040ff00000041824 */
[C---:B------:R-:W-:Y:S01]  /*d8f0*/  HMMA.16816.F32.BF16 R32, R48.reuse, R58, R32 ;  /* 0x0000003a3020723c */ /* 0x040fe20000041820 */
[----:B------:R-:W4:Y:S07]  /*d900*/  LDSM.16.M88.4 R56, [R184+0x6c00] ;  /* 0x006c0000b838783b */ /* 0x000f2e0000000200 */
[C---:B------:R-:W-:Y:S08]  /*d910*/  HMMA.16816.F32.BF16 R12, R48.reuse, R44, R12 ;  /* 0x0000002c300c723c */ /* 0x040ff0000004180c */
[----:B------:R-:W-:Y:S01]  /*d920*/  HMMA.16816.F32.BF16 R8, R48, R46, R8 ;  /* 0x0000002e3008723c */ /* 0x000fe20000041808 */
[----:B------:R-:W2:Y:S07]  /*d930*/  LDSM.16.M88.4 R44, [R181+0x5000] ;  /* 0x00500000b52c783b */ /* 0x000eae0000000200 */
[C---:B---3--:R-:W-:Y:S08]  /*d940*/  HMMA.16816.F32.BF16 R28, R52.reuse, R4, R28 ;  /* 0x00000004341c723c */ /* 0x048ff0000004181c */
[C---:B------:R-:W-:Y:S01]  /*d950*/  HMMA.16816.F32.BF16 R24, R52.reuse, R6, R24 ;  /* 0x000000063418723c */ /* 0x040fe20000041818 */
[----:B------:R-:W3:Y:S07]  /*d960*/  LDSM.16.M88.4 R4, [R184+0x7800] ;  /* 0x00780000b804783b */ /* 0x000eee0000000200 */
[C---:B-1----:R-:W-:Y:S08]  /*d970*/  HMMA.16816.F32.BF16 R12, R52.reuse, R40, R12 ;  /* 0x00000028340c723c */ /* 0x042ff0000004180c */
[----:B------:R-:W-:Y:S01]  /*d980*/  HMMA.16816.F32.BF16 R8, R52, R42, R8 ;  /* 0x0000002a3408723c */ /* 0x000fe20000041808 */
[----:B------:R-:W1:Y:S07]  /*d990*/  LDSM.16.M88.4 R40, [R184+0x7c00] ;  /* 0x007c0000b828783b */ /* 0x000e6e0000000200 */
[C---:B------:R-:W-:Y:S08]  /*d9a0*/  HMMA.16816.F32.BF16 R96, R48.reuse, R60, R96 ;  /* 0x0000003c3060723c */ /* 0x040ff00000041860 */
[C---:B------:R-:W-:Y:S01]  /*d9b0*/  HMMA.16816.F32.BF16 R92, R48.reuse, R62, R92 ;  /* 0x0000003e305c723c */ /* 0x040fe2000004185c */
[----:B------:R-:W1:Y:S07]  /*d9c0*/  LDSM.16.M88.4 R60, [R181+0x6800] ;  /* 0x00680000b53c783b */ /* 0x000e6e0000000200 */
[C---:B----4-:R-:W-:Y:S08]  /*d9d0*/  HMMA.16816.F32.BF16 R80, R48.reuse, R56, R80 ;  /* 0x000000383050723c */ /* 0x050ff00000041850 */
[----:B------:R-:W-:Y:S01]  /*d9e0*/  HMMA.16816.F32.BF16 R76, R48, R58, R76 ;  /* 0x0000003a304c723c */ /* 0x000fe2000004184c */
[----:B------:R-:W4:Y:S04]  /*d9f0*/  LDSM.16.M88.4 R56, [R181+0x6c00] ;  /* 0x006c0000b538783b */ /* 0x000f280000000200 */
[----:B------:R-:W-:Y:S03]  /*da00*/  LDSM.16.M88.4 R48, [R184+0x7000] ;  /* 0x00700000b830783b */ /* 0x000fe60000000200 */
[C---:B------:R-:W-:Y:S08]  /*da10*/  HMMA.16816.F32.BF16 R20, R52.reuse, R112, R20 ;  /* 0x000000703414723c */ /* 0x040ff00000041814 */
[C---:B------:R-:W-:Y:S01]  /*da20*/  HMMA.16816.F32.BF16 R16, R52.reuse, R114, R16 ;  /* 0x000000723410723c */ /* 0x040fe20000041810 */
[----:B------:R-:W4:Y:S07]  /*da30*/  LDSM.16.M88.4 R112, [R184+0x8800] ;  /* 0x00880000b870783b */ /* 0x000f2e0000000200 */
[C---:B--2---:R-:W-:Y:S08]  /*da40*/  HMMA.16816.F32.BF16 R36, R52.reuse, R44, R36 ;  /* 0x0000002c3424723c */ /* 0x044ff00000041824 */
[----:B------:R-:W-:Y:S01]  /*da50*/  HMMA.16816.F32.BF16 R32, R52, R46, R32 ;  /* 0x0000002e3420723c */ /* 0x000fe20000041820 */
        /* <DEDUP_REMOVED lines=8> */
[C---:B------:R-:W-:Y:S08]  /*dae0*/  HMMA.16816.F32.BF16 R96, R52.reuse, R72, R96 ;  /* 0x000000483460723c */ /* 0x040ff00000041860 */
[C---:B------:R-:W-:Y:S08]  /*daf0*/  HMMA.16816.F32.BF16 R104, R52.reuse, R108, R104 ;  /* 0x0000006c3468723c */ /* 0x040ff00000041868 */
[C---:B------:R-:W-:Y:S01]  /*db00*/  HMMA.16816.F32.BF16 R100, R52.reuse, R110, R100 ;  /* 0x0000006e3464723c */ /* 0x040fe20000041864 */
[----:B------:R-:W3:Y:S07]  /*db10*/  LDSM.16.M88.4 R108, [R184+0x8c00] ;  /* 0x008c0000b86c783b */ /* 0x000eee0000000200 */
[C---:B------:R-:W-:Y:S01]  /*db20*/  HMMA.16816.F32.BF16 R92, R52.reuse, R74, R92 ;  /* 0x0000004a345c723c */ /* 0x040fe2000004185c */
[----:B------:R-:W3:Y:S07]  /*db30*/  LDSM.16.M88.4 R72, [R181+0x7000] ;  /* 0x00700000b548783b */ /* 0x000eee0000000200 */
[C---:B------:R-:W-:Y:S01]  /*db40*/  HMMA.16816.F32.BF16 R84, R52.reuse, R62, R84 ;  /* 0x0000003e3454723c */ /* 0x040fe20000041854 */
[----:B------:R-:W3:Y:S07]  /*db50*/  LDSM.16.M88.4 R60, [R181+0x7400] ;  /* 0x00740000b53c783b */ /* 0x000eee0000000200 */
[C---:B----4-:R-:W-:Y:S08]  /*db60*/  HMMA.16816.F32.BF16 R80, R52.reuse, R56, R80 ;  /* 0x000000383450723c */ /* 0x050ff00000041850 */
[----:B------:R-:W-:Y:S01]  /*db70*/  HMMA.16816.F32.BF16 R76, R52, R58, R76 ;  /* 0x0000003a344c723c */ /* 0x000fe2000004184c */
[----:B------:R-:W4:Y:S04]  /*db80*/  LDSM.16.M88.4 R56, [R181+0x7800] ;  /* 0x00780000b538783b */ /* 0x000f280000000200 */
[----:B------:R-:W4:Y:S03]  /*db90*/  LDSM.16.M88.4 R52, [R181+0x7c00] ;  /* 0x007c0000b534783b */ /* 0x000f260000000200 */
[C---:B------:R-:W-:Y:S08]  /*dba0*/  HMMA.16816.F32.BF16 R88, R136.reuse, R112, R88 ;  /* 0x000000708858723c */ /* 0x040ff00000041858 */
        /* <DEDUP_REMOVED lines=8> */
[----:B------:R-:W2:Y:S02]  /*dc30*/  LDSM.16.M88.4 R44, [R181+0x8400] ;  /* 0x00840000b52c783b */ /* 0x000ea40000000200 */
[----:B------:R-:W-:Y:S01]  /*dc40*/  IADD3 R0, PT, PT, R0, R70, -R201 ;  /* 0x0000004600007210 */ /* 0x000fe20007ffe8c9 */
[----:B------:R-:W-:-:S04]  /*dc50*/  DEPBAR.LE SB0, 0x0 ;  /* 0x000080000000791a */ /* 0x000fc80000000000 */
[----:B------:R-:W-:Y:S08]  /*dc60*/  HMMA.16816.F32.BF16 R84, R136, R114, R84 ;  /* 0x000000728854723c */ /* 0x000ff00000041854 */
[----:B-1----:R-:W-:Y:S05]  /*dc70*/  HMMA.16816.F32.BF16 R88, R4, R40, R88 ;  /* 0x000000280458723c */ /* 0x002fea0000041858 */
[----:B------:R-:W-:Y:S01]  /*dc80*/  SHF.R.U32.HI R40, RZ, 0x1, R195 ;  /* 0x00000001ff287819 */ /* 0x000fe200000116c3 */
[----:B------:R-:W-:-:S03]  /*dc90*/  IMAD.SHL.U32 R41, R195, 0x2, RZ ;  /* 0x00000002c3297824 */ /* 0x000fc600078e00ff */
[----:B------:R-:W-:Y:S01]  /*dca0*/  LOP3.LUT R209, R40, 0x1f0, RZ, 0xc0, !PT ;  /* 0x000001f028d17812 */ /* 0x000fe200078ec0ff */
[----:B---3--:R-:W-:Y:S05]  /*dcb0*/  HMMA.16816.F32.BF16 R80, R136, R108, R80 ;  /* 0x0000006c8850723c */ /* 0x008fea0000041850 */
[----:B------:R-:W-:-:S03]  /*dcc0*/  IADD3 R209, PT, PT, R198, R124, R209 ;  /* 0x0000007cc6d17210 */ /* 0x000fc60007ffe0d1 */
[----:B------:R-:W-:Y:S03]  /*dcd0*/  HMMA.16816.F32.BF16 R104, R136, R132, R104 ;  /* 0x000000848868723c */ /* 0x000fe60000041868 */
[----:B------:R-:W-:-:S05]  /*dce0*/  IADD3 R2, PT, PT, R70, -R201, -R2 ;  /* 0x800000c946027210 */ /* 0x000fca0007ffe802 */
[C---:B------:R-:W-:Y:S08]  /*dcf0*/  HMMA.16816.F32.BF16 R100, R136.reuse, R134, R100 ;  /* 0x000000868864723c */ /* 0x040ff00000041864 */
[----:B------:R-:W-:Y:S08]  /*dd00*/  HMMA.16816.F32.BF16 R76, R136, R110, R76 ;  /* 0x0000006e884c723c */ /* 0x000ff0000004184c */
[C---:B------:R-:W-:Y:S08]  /*dd10*/  HMMA.16816.F32.BF16 R36, R4.reuse, R72, R36 ;  /* 0x000000480424723c */ /* 0x040ff00000041824 */
[----:B------:R-:W-:Y:S03]  /*dd20*/  HMMA.16816.F32.BF16 R84, R4, R42, R84 ;  /* 0x0000002a0454723c */ /* 0x000fe60000041854 */
[----:B------:R-:W-:Y:S01]  /*dd30*/  LOP3.LUT R42, R41, 0x6, RZ, 0xc0, !PT ;  /* 0x00000006292a7812 */ /* 0x000fe200078ec0ff */
[----:B------:R-:W-:-:S04]  /*dd40*/  IMAD.IADD R41, R209, 0x1, R0 ;  /* 0x00000001d1297824 */ /* 0x000fc800078e0200 */
[----:B------:R-:W-:Y:S03]  /*dd50*/  HMMA.16816.F32.BF16 R28, R4, R60, R28 ;  /* 0x0000003c041c723c */ /* 0x000fe6000004181c */
[----:B------:R-:W-:Y:S02]  /*dd60*/  IMAD.IADD R209, R209, 0x1, R2 ;  /* 0x00000001d1d17824 */ /* 0x000fe400078e0202 */
[----:B------:R-:W-:-:S03]  /*dd70*/  IMAD.IADD R0, R67, 0x1, R42 ;  /* 0x0000000143007824 */ /* 0x000fc600078e022a */
[----:B------:R-:W-:Y:S03]  /*dd80*/  HMMA.16816.F32.BF16 R32, R4, R74, R32 ;  /* 0x0000004a0420723c */ /* 0x000fe60000041820 */
[----:B------:R-:W-:Y:S01]  /*dd90*/  VIADD R71, R0, 0x10 ;  /* 0x0000001000477836 */ /* 0x000fe20000000000 */
[----:B------:R-:W-:-:S04]  /*dda0*/  ISETP.GT.AND P0, PT, R209, R0, PT ;  /* 0x00000000d100720c */ /* 0x000fc80003f04270 */
[----:B----4-:R-:W-:Y:S03]  /*ddb0*/  HMMA.16816.F32.BF16 R20, R4, R56, R20 ;  /* 0x000000380414723c */ /* 0x010fe60000041814 */
[----:B------:R-:W-:-:S05]  /*ddc0*/  VIADD R74, R0, 0x9 ;  /* 0x00000009004a7836 */ /* 0x000fca0000000000 */
[----:B------:R-:W-:Y:S03]  /*ddd0*/  HMMA.16816.F32.BF16 R12, R4, R52, R12 ;  /* 0x00000034040c723c */ /* 0x000fe6000004180c */
[----:B------:R-:W-:-:S05]  /*dde0*/  ISETP.GT.AND P4, PT, R209, R74, PT ;  /* 0x0000004ad100720c */ /* 0x000fca0003f84270 */
[----:B------:R-:W-:Y:S03]  /*ddf0*/  HMMA.16816.F32.BF16 R80, R4, R92, R80 ;  /* 0x0000005c0450723c */ /* 0x000fe60000041850 */
[----:B------:R-:W-:Y:S02]  /*de00*/  FSEL R93, R36, -INF , !P0 ;  /* 0xff800000245d7808 */ /* 0x000fe40004000000 */
[----:B------:R-:W-:-:S03]  /*de10*/  ISETP.GT.AND P0, PT, R209, R71, PT ;  /* 0x00000047d100720c */ /* 0x000fc60003f04270 */
[----:B------:R-:W-:Y:S03]  /*de20*/  HMMA.16816.F32.BF16 R24, R4, R62, R24 ;  /* 0x0000003e0418723c */ /* 0x000fe60000041818 */
[----:B------:R-:W-:-:S05]  /*de30*/  FSEL R73, R28, -INF , !P0 ;  /* 0xff8000001c497808 */ /* 0x000fca0004000000 */
[----:B------:R-:W-:Y:S03]  /*de40*/  HMMA.16816.F32.BF16 R16, R4, R58, R16 ;  /* 0x0000003a0410723c */ /* 0x000fe60000041810 */
[----:B------:R-:W-:-:S05]  /*de50*/  VIADD R59, R0, 0x30 ;  /* 0x00000030003b7836 */ /* 0x000fca0000000000 */
[----:B------:R-:W-:Y:S03]  /*de60*/  HMMA.16816.F32.BF16 R8, R4, R54, R8 ;  /* 0x000000360408723c */ /* 0x000fe60000041808 */
[----:B------:R-:W-:-:S05]  /*de70*/  VIADD R52, R0, 0x1 ;  /* 0x0000000100347836 */ /* 0x000fca0000000000 */
[C---:B------:R-:W-:Y:S08]  /*de80*/  HMMA.16816.F32.BF16 R104, R4.reuse, R48, R104 ;  /* 0x000000300468723c */ /* 0x040ff00000041868 */
[C---:B------:R-:W-:Y:S08]  /*de90*/  HMMA.16816.F32.BF16 R100, R4.reuse, R50, R100 ;  /* 0x000000320464723c */ /* 0x040ff00000041864 */
[C---:B--2---:R-:W-:Y:S08]  /*dea0*/  HMMA.16816.F32.BF16 R96, R4.reuse, R44, R96 ;  /* 0x0000002c0460723c */ /* 0x044ff00000041860 */
[C---:B------:R-:W-:Y:S08]  /*deb0*/  HMMA.16816.F32.BF16 R128, R4.reuse, R46, R128 ;  /* 0x0000002e0480723c */ /* 0x040ff00000041880 */
[----:B------:R-:W-:Y:S03]  /*dec0*/  HMMA.16816.F32.BF16 R76, R4, R94, R76 ;  /* 0x0000005e044c723c */ /* 0x000fe6000004184c */
[----:B------:R-:W-:Y:S01]  /*ded0*/  VIADD R5, R0, 0x20 ;  /* 0x0000002000057836 */ /* 0x000fe20000000000 */
[----:B------:R-:W-:-:S04]  /*dee0*/  FSEL R75, R33, -INF , !P4 ;  /* 0xff800000214b7808 */ /* 0x000fc80006000000 */
[C---:B------:R-:W-:Y:S01]  /*def0*/  ISETP.GT.AND P0, PT, R209.reuse, R5, PT ;  /* 0x00000005d100720c */ /* 0x040fe20003f04270 */
[----:B------:R-:W-:Y:S01]  /*df00*/  VIADD R53, R0, 0x40 ;  /* 0x0000004000357836 */ /* 0x000fe20000000000 */
[C---:B------:R-:W-:Y:S02]  /*df10*/  ISETP.GT.AND P1, PT, R209.reuse, R52, PT ;  /* 0x00000034d100720c */ /* 0x040fe40003f24270 */
[----:B------:R-:W-:Y:S01]  /*df20*/  FSEL R33, R20, -INF , !P0 ;  /* 0xff80000014217808 */ /* 0x000fe20004000000 */
[C---:B------:R-:W-:Y:S01]  /*df30*/  VIADD R92, R0.reuse, 0x8 ;  /* 0x00000008005c7836 */ /* 0x040fe20000000000 */
[----:B------:R-:W-:Y:S01]  /*df40*/  ISETP.GT.AND P0, PT, R209, R59, PT ;  /* 0x0000003bd100720c */ /* 0x000fe20003f04270 */
[C---:B------:R-:W-:Y:S01]  /*df50*/  VIADD R68, R0.reuse, 0x11 ;  /* 0x0000001100447836 */ /* 0x040fe20000000000 */
[----:B------:R-:W-:Y:S01]  /*df60*/  FSEL R36, R37, -INF , !P1 ;  /* 0xff80000025247808 */ /* 0x000fe20004800000 */
[----:B------:R-:W-:Y:S01]  /*df70*/  VIADD R48, R0, 0x50 ;  /* 0x0000005000307836 */ /* 0x000fe20000000000 */
[----:B------:R-:W-:Y:S01]  /*df80*/  FSEL R146, R12, -INF , !P0 ;  /* 0xff8000000c927808 */ /* 0x000fe20004000000 */
[C---:B------:R-:W-:Y:S01]  /*df90*/  VIADD R64, R0.reuse, 0x18 ;  /* 0x0000001800407836 */ /* 0x040fe20000000000 */
[C---:B------:R-:W-:Y:S01]  /*dfa0*/  ISETP.GT.AND P0, PT, R209.reuse, R53, PT ;  /* 0x00000035d100720c */ /* 0x040fe20003f04270 */
[----:B------:R-:W-:Y:S01]  /*dfb0*/  VIADD R63, R0, 0x21 ;  /* 0x00000021003f7836 */ /* 0x000fe20000000000 */
[----:B------:R-:W-:-:S02]  /*dfc0*/  ISETP.GT.AND P2, PT, R209, R92, PT ;  /* 0x0000005cd100720c */ /* 0x000fc40003f44270 */
[----:B------:R-:W-:Y:S01]  /*dfd0*/  ISETP.GT.AND P1, PT, R209, R68, PT ;  /* 0x00000044d100720c */ /* 0x000fe20003f24270 */
[----:B------:R-:W-:Y:S01]  /*dfe0*/  VIADD R7, R0, 0x19 ;  /* 0x0000001900077836 */ /* 0x000fe20000000000 */
[----:B------:R-:W-:Y:S01]  /*dff0*/  FSEL R104, R104, -INF , !P0 ;  /* 0xff80000068687808 */ /* 0x000fe20004000000 */
[----:B------:R-:W-:Y:S01]  /*e000*/  VIADD R44, R0, 0x60 ;  /* 0x00000060002c7836 */ /* 0x000fe20000000000 */
[----:B------:R-:W-:Y:S01]  /*e010*/  FSEL R32, R32, -INF , !P2 ;  /* 0xff80000020207808 */ /* 0x000fe20005000000 */
[C---:B------:R-:W-:Y:S01]  /*e020*/  VIADD R62, R0.reuse, 0x28 ;  /* 0x00000028003e7836 */ /* 0x040fe20000000000 */
[----:B------:R-:W-:Y:S01]  /*e030*/  FSEL R72, R29, -INF , !P1 ;  /* 0xff8000001d487808 */ /* 0x000fe20004800000 */
[----:B------:R-:W-:Y:S01]  /*e040*/  VIADD R57, R0, 0x31 ;  /* 0x0000003100397836 */ /* 0x000fe20000000000 */
[C---:B------:R-:W-:Y:S02]  /*e050*/  ISETP.GT.AND P0, PT, R209.reuse, R48, PT ;  /* 0x00000030d100720c */ /* 0x040fe40003f04270 */
[----:B------:R-:W-:-:S02]  /*e060*/  ISETP.GT.AND P2, PT, R209, R64, PT ;  /* 0x00000040d100720c */ /* 0x000fc40003f44270 */
[----:B------:R-:W-:Y:S01]  /*e070*/  ISETP.GT.AND P1, PT, R209, R63, PT ;  /* 0x0000003fd100720c */ /* 0x000fe20003f24270 */
[C---:B------:R-:W-:Y:S01]  /*e080*/  VIADD R61, R0.reuse, 0x29 ;  /* 0x00000029003d7836 */ /* 0x040fe20000000000 */
[C-C-:B------:R-:W-:Y:S01]  /*e090*/  VIADDMNMX R208, R41.reuse, 0x1, R70.reuse, PT ;  /* 0x0000000129d07846 */ /* 0x140fe20003800146 */
[----:B------:R-:W-:Y:S01]  /*e0a0*/  VIADD R6, R0, 0x70 ;  /* 0x0000007000067836 */ /* 0x000fe20000000000 */
[----:B------:R-:W-:Y:S02]  /*e0b0*/  VIADDMNMX R206, R41, 0x9, R70, PT ;  /* 0x0000000929ce7846 */ /* 0x000fe40003800146 */
[----:B------:R-:W-:Y:S01]  /*e0c0*/  FSEL R96, R96, -INF , !P0 ;  /* 0xff80000060607808 */ /* 0x000fe20004000000 */
[C---:B------:R-:W-:Y:S01]  /*e0d0*/  VIADD R55, R0.reuse, 0x38 ;  /* 0x0000003800377836 */ /* 0x040fe20000000000 */
[----:B------:R-:W-:Y:S01]  /*e0e0*/  ISETP.GT.AND P4, PT, R209, R7, PT ;  /* 0x00000007d100720c */ /* 0x000fe20003f84270 */
[----:B------:R-:W-:Y:S01]  /*e0f0*/  VIADD R51, R0, 0x41 ;  /* 0x0000004100337836 */ /* 0x000fe20000000000 */
[----:B------:R-:W-:-:S02]  /*e100*/  FSEL R70, R24, -INF , !P2 ;  /* 0xff80000018467808 */ /* 0x000fc40005000000 */
[----:B------:R-:W-:Y:S02]  /*e110*/  FSEL R65, R21, -INF , !P1 ;  /* 0xff80000015417808 */ /* 0x000fe40004800000 */
[C---:B------:R-:W-:Y:S02]  /*e120*/  ISETP.GT.AND P0, PT, R209.reuse, R44, PT ;  /* 0x0000002cd100720c */ /* 0x040fe40003f04270 */
[C---:B------:R-:W-:Y:S02]  /*e130*/  ISETP.GT.AND P2, PT, R209.reuse, R62, PT ;  /* 0x0000003ed100720c */ /* 0x040fe40003f44270 */
[----:B------:R-:W-:Y:S01]  /*e140*/  ISETP.GT.AND P1, PT, R209, R57, PT ;  /* 0x00000039d100720c */ /* 0x000fe20003f24270 */
[----:B------:R-:W-:Y:S01]  /*e150*/  VIADD R54, R0, 0x39 ;  /* 0x0000003900367836 */ /* 0x000fe20000000000 */
[----:B------:R-:W-:Y:S01]  /*e160*/  FSEL R69, R25, -INF , !P4 ;  /* 0xff80000019457808 */ /* 0x000fe20006000000 */
[C---:B------:R-:W-:Y:S01]  /*e170*/  VIADD R207, R209.reuse, 0x8 ;  /* 0x00000008d1cf7836 */ /* 0x040fe20000000000 */
        /* <DEDUP_REMOVED lines=10> */
[----:B------:R-:W-:Y:S02]  /*e220*/  FSEL R25, R17, -INF , !P4 ;  /* 0xff80000011197808 */ /* 0x000fe40006000000 */
[----:B------:R-:W-:Y:S01]  /*e230*/  FSEL R60, R80, -INF , !P0 ;  /* 0xff800000503c7808 */ /* 0x000fe20004000000 */
[C---:B------:R-:W-:Y:S01]  /*e240*/  VIADD R46, R0.reuse, 0x58 ;  /* 0x00000058002e7836 */ /* 0x040fe20000000000 */
[----:B------:R-:W-:Y:S01]  /*e250*/  ISETP.GT.AND P4, PT, R209, R54, PT ;  /* 0x00000036d100720c */ /* 0x000fe20003f84270 */
[----:B------:R-:W-:Y:S01]  /*e260*/  VIADD R43, R0, 0x61 ;  /* 0x00000061002b7836 */ /* 0x000fe20000000000 */
[----:B------:R-:W-:-:S02]  /*e270*/  FSEL R122, R8, -INF , !P2 ;  /* 0xff800000087a7808 */ /* 0x000fc40005000000 */
[----:B------:R-:W-:Y:S02]  /*e280*/  FSEL R105, R105, -INF , !P1 ;  /* 0xff80000069697808 */ /* 0x000fe40004800000 */
[----:B------:R-:W-:Y:S02]  /*e290*/  ISETP.GT.AND P0, PT, R207, R52, PT ;  /* 0x00000034cf00720c */ /* 0x000fe40003f04270 */
[C---:B------:R-:W-:Y:S02]  /*e2a0*/  ISETP.GT.AND P2, PT, R209.reuse, R50, PT ;  /* 0x00000032d100720c */ /* 0x040fe40003f44270 */
[----:B------:R-:W-:Y:S01]  /*e2b0*/  ISETP.GT.AND P1, PT, R209, R47, PT ;  /* 0x0000002fd100720c */ /* 0x000fe20003f24270 */
[C---:B------:R-:W-:Y:S01]  /*e2c0*/  VIADD R45, R0.reuse, 0x59 ;  /* 0x00000059002d7836 */ /* 0x040fe20000000000 */
        /* <DEDUP_REMOVED lines=13> */
[----:B------:R-:W-:Y:S01]  /*e3a0*/  VIADD R2, R0, 0x78 ;  /* 0x0000007800027836 */ /* 0x000fe20000000000 */
[----:B------:R-:W-:-:S02]  /*e3b0*/  ISETP.GT.AND P4, PT, R209, R45, PT ;  /* 0x0000002dd100720c */ /* 0x000fc40003f84270 */
[----:B------:R-:W-:Y:S02]  /*e3c0*/  FSEL R128, R128, -INF , !P2 ;  /* 0xff80000080807808 */ /* 0x000fe40005000000 */
[----:B------:R-:W-:Y:S02]  /*e3d0*/  FSEL R89, R89, -INF , !P1 ;  /* 0xff80000059597808 */ /* 0x000fe40004800000 */
[----:B------:R-:W-:Y:S02]  /*e3e0*/  ISETP.GT.AND P0, PT, R207, R68, PT ;  /* 0x00000044cf00720c */ /* 0x000fe40003f04270 */
[C---:B------:R-:W-:Y:S02]  /*e3f0*/  ISETP.GT.AND P2, PT, R209.reuse, R42, PT ;  /* 0x0000002ad100720c */ /* 0x040fe40003f44270 */
[----:B------:R-:W-:Y:S02]  /*e400*/  ISETP.GT.AND P1, PT, R209, R4, PT ;  /* 0x00000004d100720c */ /* 0x000fe40003f24270 */
[----:B------:R-:W-:-:S02]  /*e410*/  ISETP.GT.AND P5, PT, R207, R0, PT ;  /* 0x00000000cf00720c */ /* 0x000fc40003fa4270 */
[C---:B------:R-:W-:Y:S01]  /*e420*/  ISETP.GE.AND P6, PT, R0.reuse, R208, PT ;  /* 0x000000d00000720c */ /* 0x040fe20003fc6270 */
[----:B------:R-:W-:Y:S01]  /*e430*/  BAR.SYNC.DEFER_BLOCKING 0x0 ;  /* 0x0000000000007b1d */ /* 0x000fe20000010000 */
[C---:B------:R-:W-:Y:S01]  /*e440*/  ISETP.GE.AND P3, PT, R0.reuse, R206, PT ;  /* 0x000000ce0000720c */ /* 0x040fe20003f66270 */
[----:B------:R-:W-:Y:S01]  /*e450*/  VIADD R0, R0, 0x79 ;  /* 0x0000007900007836 */ /* 0x000fe20000000000 */
[----:B------:R-:W-:Y:S02]  /*e460*/  FSEL R140, R129, -INF , !P4 ;  /* 0xff800000818c7808 */ /* 0x000fe40006000000 */
[----:B------:R-:W-:Y:S02]  /*e470*/  FSEL R31, R31, -INF , !P0 ;  /* 0xff8000001f1f7808 */ /* 0x000fe40004000000 */
[----:B------:R-:W-:Y:S02]  /*e480*/  ISETP.GT.AND P4, PT, R209, R41, PT ;  /* 0x00000029d100720c */ /* 0x000fe40003f84270 */
[----:B------:R-:W-:-:S02]  /*e490*/  FSEL R84, R84, -INF , !P2 ;  /* 0xff80000054547808 */ /* 0x000fc40005000000 */
[----:B------:R-:W-:Y:S02]  /*e4a0*/  FSEL R58, R81, -INF , !P1 ;  /* 0xff800000513a7808 */ /* 0x000fe40004800000 */
[----:B------:R-:W-:Y:S02]  /*e4b0*/  ISETP.GT.AND P0, PT, R207, R7, PT ;  /* 0x00000007cf00720c */ /* 0x000fe40003f04270 */
[----:B------:R-:W-:Y:S02]  /*e4c0*/  ISETP.GT.AND P2, PT, R209, R2, PT ;  /* 0x00000002d100720c */ /* 0x000fe40003f44270 */
[----:B------:R-:W-:Y:S02]  /*e4d0*/  ISETP.GE.AND P1, PT, R52, R208, PT ;  /* 0x000000d03400720c */ /* 0x000fe40003f26270 */
[----:B------:R-:W-:Y:S02]  /*e4e0*/  FSEL R85, R85, -INF , !P4 ;  /* 0xff80000055557808 */ /* 0x000fe40006000000 */
[----:B------:R-:W-:-:S02]  /*e4f0*/  FSEL R9, R27, -INF , !P0 ;  /* 0xff8000001b097808 */ /* 0x000fc40004000000 */
[----:B------:R-:W-:Y:S02]  /*e500*/  ISETP.GT.AND P4, PT, R209, R0, PT ;  /* 0x00000000d100720c */ /* 0x000fe40003f84270 */
[----:B------:R-:W-:Y:S02]  /*e510*/  FSEL R56, R76, -INF , !P2 ;  /* 0xff8000004c387808 */ /* 0x000fe40005000000 */
[----:B------:R-:W-:Y:S02]  /*e520*/  FSEL R36, R36, -INF , !P1 ;  /* 0xff80000024247808 */ /* 0x000fe40004800000 */
[----:B------:R-:W-:Y:S02]  /*e530*/  ISETP.GT.AND P0, PT, R207, R63, PT ;  /* 0x0000003fcf00720c */ /* 0x000fe40003f04270 */
[----:B------:R-:W-:Y:S02]  /*e540*/  ISETP.GE.AND P2, PT, R52, R206, PT ;  /* 0x000000ce3400720c */ /* 0x000fe40003f46270 */
[----:B------:R-:W-:-:S02]  /*e550*/  FSEL R8, R38, -INF , !P5 ;  /* 0xff80000026087808 */ /* 0x000fc40006800000 */
        /* <DEDUP_REMOVED lines=8> */
[C---:B------:R-:W-:Y:S02]  /*e5e0*/  ISETP.GT.AND P0, PT, R207.reuse, R61, PT ;  /* 0x0000003dcf00720c */ /* 0x040fe40003f04270 */
[----:B------:R-:W-:Y:S02]  /*e5f0*/  ISETP.GT.AND P2, PT, R207, R71, PT ;  /* 0x00000047cf00720c */ /* 0x000fe40003f44270 */
[----:B------:R-:W-:Y:S02]  /*e600*/  ISETP.GE.AND P1, PT, R68, R208, PT ;  /* 0x000000d04400720c */ /* 0x000fe40003f26270 */
[----:B------:R-:W-:-:S02]  /*e610*/  FSEL R32, R32, -INF , !P6 ;  /* 0xff80000020207808 */ /* 0x000fc40007000000 */
[----:B------:R-:W-:Y:S02]  /*e620*/  ISETP.GE.AND P6, PT, R71, R208, PT ;  /* 0x000000d04700720c */ /* 0x000fe40003fc6270 */
[-C--:B------:R-:W-:Y:S02]  /*e630*/  ISETP.GE.AND P5, PT, R92, R206.reuse, PT ;  /* 0x000000ce5c00720c */ /* 0x080fe40003fa6270 */
[----:B------:R-:W-:Y:S02]  /*e640*/  FSEL R39, R8, -INF , !P3 ;  /* 0xff80000008277808 */ /* 0x000fe40005800000 */
[----:B------:R-:W-:Y:S02]  /*e650*/  FSEL R21, R34, -INF , !P4 ;  /* 0xff80000022157808 */ /* 0x000fe40006000000 */
[----:B------:R-:W-:Y:S02]  /*e660*/  FSEL R19, R19, -INF , !P0 ;  /* 0xff80000013137808 */ /* 0x000fe40004000000 */
[----:B------:R-:W-:-:S02]  /*e670*/  ISETP.GE.AND P3, PT, R74, R206, PT ;  /* 0x000000ce4a00720c */ /* 0x000fc40003f66270 */
[----:B------:R-:W-:Y:S02]  /*e680*/  ISETP.GE.AND P4, PT, R71, R206, PT ;  /* 0x000000ce4700720c */ /* 0x000fe40003f86270 */
[----:B------:R-:W-:Y:S02]  /*e690*/  FSEL R13, R30, -INF , !P2 ;  /* 0xff8000001e0d7808 */ /* 0x000fe40005000000 */
[----:B------:R-:W-:Y:S02]  /*e6a0*/  FSEL R16, R72, -INF , !P1 ;  /* 0xff80000048107808 */ /* 0x000fe40004800000 */
[----:B------:R-:W-:Y:S02]  /*e6b0*/  ISETP.GT.AND P0, PT, R207, R57, PT ;  /* 0x00000039cf00720c */ /* 0x000fe40003f04270 */
[----:B------:R-:W-:Y:S02]  /*e6c0*/  ISETP.GE.AND P1, PT, R7, R208, PT ;  /* 0x000000d00700720c */ /* 0x000fe40003f26270 */
[----:B------:R-:W-:-:S02]  /*e6d0*/  FSEL R20, R73, -INF , !P6 ;  /* 0xff80000049147808 */ /* 0x000fc40007000000 */
[----:B------:R-:W-:Y:S02]  /*e6e0*/  FSEL R21, R21, -INF , !P5 ;  /* 0xff80000015157808 */ /* 0x000fe40006800000 */
[----:B------:R-:W-:Y:S02]  /*e6f0*/  ISETP.GE.AND P6, PT, R64, R208, PT ;  /* 0x000000d04000720c */ /* 0x000fe40003fc6270 */
[----:B------:R-:W-:Y:S02]  /*e700*/  ISETP.GE.AND P5, PT, R68, R206, PT ;  /* 0x000000ce4400720c */ /* 0x000fe40003fa6270 */
[----:B------:R-:W-:Y:S02]  /*e710*/  FSEL R17, R17, -INF , !P3 ;  /* 0xff80000011117808 */ /* 0x000fe40005800000 */
[----:B------:R-:W-:Y:S02]  /*e720*/  FSEL R13, R13, -INF , !P4 ;  /* 0xff8000000d0d7808 */ /* 0x000fe40006000000 */
[----:B------:R-:W-:-:S02]  /*e730*/  FSEL R15, R15, -INF , !P0 ;  /* 0xff8000000f0f7808 */ /* 0x000fc40004000000 */
[----:B------:R-:W-:Y:S02]  /*e740*/  ISETP.GT.AND P3, PT, R207, R64, PT ;  /* 0x00000040cf00720c */ /* 0x000fe40003f64270 */
[----:B------:R-:W-:Y:S02]  /*e750*/  ISETP.GE.AND P4, PT, R7, R206, PT ;  /* 0x000000ce0700720c */ /* 0x000fe40003f86270 */
[----:B------:R-:W-:Y:S02]  /*e760*/  FSEL R8, R69, -INF , !P1 ;  /* 0xff80000045087808 */ /* 0x000fe40004800000 */
[----:B------:R-:W-:Y:S02]  /*e770*/  ISETP.GT.AND P0, PT, R207, R54, PT ;  /* 0x00000036cf00720c */ /* 0x000fe40003f04270 */
[----:B------:R-:W-:Y:S02]  /*e780*/  ISETP.GE.AND P1, PT, R63, R208, PT ;  /* 0x000000d03f00720c */ /* 0x000fe40003f26270 */
[----:B------:R-:W-:-:S02]  /*e790*/  FSEL R12, R70, -INF , !P6 ;  /* 0xff800000460c7808 */ /* 0x000fc40007000000 */
[----:B------:R-:W-:Y:S02]  /*e7a0*/  FSEL R7, R31, -INF , !P5 ;  /* 0xff8000001f077808 */ /* 0x000fe40006800000 */
[----:B------:R-:W-:Y:S02]  /*e7b0*/  ISETP.GE.AND P6, PT, R5, R208, PT ;  /* 0x000000d00500720c */ /* 0x000fe40003fc6270 */
[----:B------:R-:W-:Y:S02]  /*e7c0*/  ISETP.GE.AND P2, PT, R64, R206, PT ;  /* 0x000000ce4000720c */ /* 0x000fe40003f46270 */
[----:B------:R-:W-:Y:S02]  /*e7d0*/  ISETP.GT.AND P5, PT, R207, R5, PT ;  /* 0x00000005cf00720c */ /* 0x000fe40003fa4270 */
[----:B------:R-:W-:Y:S02]  /*e7e0*/  FSEL R26, R26, -INF , !P3 ;  /* 0xff8000001a1a7808 */ /* 0x000fe40005800000 */
[----:B------:R-:W-:-:S02]  /*e7f0*/  FSEL R9, R9, -INF , !P4 ;  /* 0xff80000009097808 */ /* 0x000fc40006000000 */
[----:B------:R-:W-:Y:S02]  /*e800*/  FSEL R11, R11, -INF , !P0 ;  /* 0xff8000000b0b7808 */ /* 0x000fe40004000000 */
[----:B------:R-:W-:Y:S02]  /*e810*/  ISETP.GT.AND P4, PT, R207, R62, PT ;  /* 0x0000003ecf00720c */ /* 0x000fe40003f84270 */
[----:B------:R-:W-:Y:S02]  /*e820*/  FSEL R64, R65, -INF , !P1 ;  /* 0xff80000041407808 */ /* 0x000fe40004800000 */
[----:B------:R-:W-:Y:S02]  /*e830*/  ISETP.GT.AND P0, PT, R207, R51, PT ;  /* 0x00000033cf00720c */ /* 0x000fe40003f04270 */
[----:B------:R-:W-:Y:S02]  /*e840*/  ISETP.GE.AND P1, PT, R61, R208, PT ;  /* 0x000000d03d00720c */ /* 0x000fe40003f26270 */
[----:B------:R-:W-:-:S02]  /*e850*/  ISETP.GE.AND P3, PT, R5, R206, PT ;  /* 0x000000ce0500720c */ /* 0x000fc40003f66270 */
[----:B------:R-:W-:Y:S02]  /*e860*/  FSEL R34, R33, -INF , !P6 ;  /* 0xff80000021227808 */ /* 0x000fe40007000000 */
[----:B------:R-:W-:Y:S02]  /*e870*/  FSEL R5, R26, -INF , !P2 ;  /* 0xff8000001a057808 */ /* 0x000fe40005000000 */
[----:B------:R-:W-:Y:S02]  /*e880*/  FSEL R22, R22, -INF , !P5 ;  /* 0xff80000016167808 */ /* 0x000fe40006800000 */
[C---:B------:R-:W-:Y:S02]  /*e890*/  ISETP.GE.AND P6, PT, R62.reuse, R208, PT ;  /* 0x000000d03e00720c */ /* 0x040fe40003fc6270 */
[-C--:B------:R-:W-:Y:S02]  /*e8a0*/  ISETP.GE.AND P2, PT, R63, R206.reuse, PT ;  /* 0x000000ce3f00720c */ /* 0x080fe40003f46270 */
[----:B------:R-:W-:-:S02]  /*e8b0*/  ISETP.GE.AND P5, PT, R62, R206, PT ;  /* 0x000000ce3e00720c */ /* 0x000fc40003fa6270 */
[----:B------:R-:W-:Y:S02]  /*e8c0*/  FSEL R18, R18, -INF , !P4 ;  /* 0xff80000012127808 */ /* 0x000fe40006000000 */
[----:B------:R-:W-:Y:S02]  /*e8d0*/  FSEL R107, R107, -INF , !P0 ;  /* 0xff8000006b6b7808 */ /* 0x000fe40004000000 */
[----:B------:R-:W-:Y:S02]  /*e8e0*/  FSEL R62, R25, -INF , !P1 ;  /* 0xff800000193e7808 */ /* 0x000fe40004800000 */
[----:B------:R-:W-:Y:S02]  /*e8f0*/  ISETP.GT.AND P0, PT, R207, R49, PT ;  /* 0x00000031cf00720c */ /* 0x000fe40003f04270 */
[----:B------:R-:W-:Y:S02]  /*e900*/  ISETP.GE.AND P1, PT, R57, R208, PT ;  /* 0x000000d03900720c */ /* 0x000fe40003f26270 */
[----:B------:R-:W-:-:S02]  /*e910*/  FSEL R33, R22, -INF , !P3 ;  /* 0xff80000016217808 */ /* 0x000fc40005800000 */
[----:B------:R-:W-:Y:S02]  /*e920*/  FSEL R30, R29, -INF , !P6 ;  /* 0xff8000001d1e7808 */ /* 0x000fe40007000000 */
[-C--:B------:R-:W-:Y:S02]  /*e930*/  ISETP.GE.AND P3, PT, R61, R206.reuse, PT ;  /* 0x000000ce3d00720c */ /* 0x080fe40003f66270 */
[----:B------:R-:W-:Y:S02]  /*e940*/  FSEL R31, R23, -INF , !P2 ;  /* 0xff800000171f7808 */ /* 0x000fe40005000000 */
[----:B------:R-:W-:Y:S02]  /*e950*/  FSEL R29, R18, -INF , !P5 ;  /* 0xff800000121d7808 */ /* 0x000fe40006800000 */
[----:B------:R-:W-:Y:S02]  /*e960*/  ISETP.GT.AND P2, PT, R207, R59, PT ;  /* 0x0000003bcf00720c */ /* 0x000fe40003f44270 */
[----:B------:R-:W-:-:S02]  /*e970*/  ISETP.GE.AND P5, PT, R57, R206, PT ;  /* 0x000000ce3900720c */ /* 0x000fc40003fa6270 */
[----:B------:R-:W-:Y:S02]  /*e980*/  FSEL R103, R103, -INF , !P0 ;  /* 0xff80000067677808 */ /* 0x000fe40004000000 */
[----:B------:R-:W-:Y:S02]  /*e990*/  FSEL R66, R66, -INF , !P1 ;  /* 0xff80000042427808 */ /* 0x000fe40004800000 */
[----:B------:R-:W-:Y:S02]  /*e9a0*/  ISETP.GT.AND P0, PT, R207, R47, PT ;  /* 0x0000002fcf00720c */ /* 0x000fe40003f04270 */
[-C--:B------:R-:W-:Y:S02]  /*e9b0*/  ISETP.GE.AND P1, PT, R54, R208.reuse, PT ;  /* 0x000000d03600720c */ /* 0x080fe40003f26270 */
[----:B------:R-:W-:Y:S02]  /*e9c0*/  ISETP.GE.AND P6, PT, R59, R208, PT ;  /* 0x000000d03b00720c */ /* 0x000fe40003fc6270 */
[----:B------:R-:W-:-:S02]  /*e9d0*/  FSEL R149, R19, -INF , !P3 ;  /* 0xff80000013957808 */ /* 0x000fc40005800000 */
[----:B------:R-:W-:Y:S02]  /*e9e0*/  ISETP.GE.AND P4, PT, R59, R206, PT ;  /* 0x000000ce3b00720c */ /* 0x000fe40003f86270 */
[----:B------:R-:W-:Y:S02]  /*e9f0*/  ISETP.GT.AND P3, PT, R207, R55, PT ;  /* 0x00000037cf00720c */ /* 0x000fe40003f64270 */
[----:B------:R-:W-:Y:S02]  /*ea00*/  FSEL R14, R14, -INF , !P2 ;  /* 0xff8000000e0e7808 */ /* 0x000fe40005000000 */
[----:B------:R-:W-:Y:S02]  /*ea10*/  FSEL R63, R15, -INF , !P5 ;  /* 0xff8000000f3f7808 */ /* 0x000fe40006800000 */
[----:B------:R-:W-:Y:S02]  /*ea20*/  ISETP.GT.AND P5, PT, R207, R53, PT ;  /* 0x00000035cf00720c */ /* 0x000fe40003fa4270 */
[----:B------:R-:W-:-:S02]  /*ea30*/  FSEL R25, R99, -INF , !P0 ;  /* 0xff80000063197808 */ /* 0x000fc40004000000 */
[----:B------:R-:W-:Y:S02]  /*ea40*/  FSEL R132, R132, -INF , !P1 ;  /* 0xff80000084847808 */ /* 0x000fe40004800000 */
[----:B------:R-:W-:Y:S02]  /*ea50*/  ISETP.GT.AND P0, PT, R207, R45, PT ;  /* 0x0000002dcf00720c */ /* 0x000fe40003f04270 */
[----:B------:R-:W-:Y:S02]  /*ea60*/  FSEL R146, R146, -INF , !P6 ;  /* 0xff80000092927808 */ /* 0x000fe40007000000 */
[-C--:B------:R-:W-:Y:S02]  /*ea70*/  ISETP.GE.AND P1, PT, R51, R208.reuse, PT ;  /* 0x000000d03300720c */ /* 0x080fe40003f26270 */
[C---:B------:R-:W-:Y:S02]  /*ea80*/  ISETP.GE.AND P6, PT, R55.reuse, R208, PT ;  /* 0x000000d03700720c */ /* 0x040fe40003fc6270 */
[----:B------:R-:W-:-:S02]  /*ea90*/  ISETP.GE.AND P2, PT, R55, R206, PT ;  /* 0x000000ce3700720c */ /* 0x000fc40003f46270 */
[----:B------:R-:W-:Y:S02]  /*eaa0*/  FSEL R127, R14, -INF , !P4 ;  /* 0xff8000000e7f7808 */ /* 0x000fe40006000000 */
[----:B------:R-:W-:Y:S02]  /*eab0*/  FSEL R10, R10, -INF , !P3 ;  /* 0xff8000000a0a7808 */ /* 0x000fe40005800000 */
[-C--:B------:R-:W-:Y:S02]  /*eac0*/  ISETP.GE.AND P4, PT, R54, R206.reuse, PT ;  /* 0x000000ce3600720c */ /* 0x080fe40003f86270 */
[----:B------:R-:W-:Y:S02]  /*ead0*/  ISETP.GE.AND P3, PT, R53, R206, PT ;  /* 0x000000ce3500720c */ /* 0x000fe40003f66270 */
[----:B------:R-:W-:Y:S02]  /*eae0*/  FSEL R106, R106, -INF , !P5 ;  /* 0xff8000006a6a7808 */ /* 0x000fe40006800000 */
[----:B------:R-:W-:-:S02]  /*eaf0*/  FSEL R131, R131, -INF , !P0 ;  /* 0xff80000083837808 */ /* 0x000fc40004000000 */
[----:B------:R-:W-:Y:S02]  /*eb00*/  FSEL R136, R105, -INF , !P1 ;  /* 0xff80000069887808 */ /* 0x000fe40004800000 */
[----:B------:R-:W-:Y:S02]  /*eb10*/  ISETP.GT.AND P0, PT, R207, R43, PT ;  /* 0x0000002bcf00720c */ /* 0x000fe40003f04270 */
[----:B------:R-:W-:Y:S02]  /*eb20*/  FSEL R122, R122, -INF , !P6 ;  /* 0xff8000007a7a7808 */ /* 0x000fe40007000000 */
[----:B------:R-:W-:Y:S02]  /*eb30*/  FSEL R65, R10, -INF , !P2 ;  /* 0xff8000000a417808 */ /* 0x000fe40005000000 */
[-C--:B------:R-:W-:Y:S02]  /*eb40*/  ISETP.GE.AND P5, PT, R50, R208.reuse, PT ;  /* 0x000000d03200720c */ /* 0x080fe40003fa6270 */
[----:B------:R-:W-:-:S02]  /*eb50*/  ISETP.GE.AND P1, PT, R49, R208, PT ;  /* 0x000000d03100720c */ /* 0x000fc40003f26270 */
        /* <DEDUP_REMOVED lines=8> */
[----:B------:R-:W-:Y:S02]  /*ebe0*/  FSEL R24, R24, -INF , !P1 ;  /* 0xff80000018187808 */ /* 0x000fe40004800000 */
[----:B------:R-:W-:Y:S02]  /*ebf0*/  ISETP.GT.AND P0, PT, R207, R41, PT ;  /* 0x00000029cf00720c */ /* 0x000fe40003f04270 */
[----:B------:R-:W-:Y:S02]  /*ec00*/  FSEL R134, R104, -INF , !P6 ;  /* 0xff80000068867808 */ /* 0x000fe40007000000 */
[----:B------:R-:W-:-:S02]  /*ec10*/  FSEL R137, R107, -INF , !P2 ;  /* 0xff8000006b897808 */ /* 0x000fc40005000000 */
[-C--:B------:R-:W-:Y:S02]  /*ec20*/  ISETP.GE.AND P5, PT, R48, R208.reuse, PT ;  /* 0x000000d03000720c */ /* 0x080fe40003fa6270 */
[----:B------:R-:W-:Y:S02]  /*ec30*/  ISETP.GE.AND P1, PT, R47, R208, PT ;  /* 0x000000d02f00720c */ /* 0x000fe40003f26270 */
[----:B------:R-:W-:Y:S02]  /*ec40*/  ISETP.GE.AND P6, PT, R50, R206, PT ;  /* 0x000000ce3200720c */ /* 0x000fe40003fc6270 */
[----:B------:R-:W-:Y:S02]  /*ec50*/  ISETP.GT.AND P2, PT, R207, R48, PT ;  /* 0x00000030cf00720c */ /* 0x000fe40003f44270 */
[----:B------:R-:W-:Y:S02]  /*ec60*/  FSEL R102, R102, -INF , !P4 ;  /* 0xff80000066667808 */ /* 0x000fe40006000000 */
[----:B------:R-:W-:-:S02]  /*ec70*/  FSEL R145, R103, -INF , !P3 ;  /* 0xff80000067917808 */ /* 0x000fc40005800000 */
[----:B------:R-:W-:Y:S02]  /*ec80*/  ISETP.GT.AND P3, PT, R207, R46, PT ;  /* 0x0000002ecf00720c */ /* 0x000fe40003f64270 */
[----:B------:R-:W-:Y:S02]  /*ec90*/  FSEL R87, R87, -INF , !P0 ;  /* 0xff80000057577808 */ /* 0x000fe40004000000 */
[----:B------:R-:W-:Y:S02]  /*eca0*/  FSEL R144, R96, -INF , !P5 ;  /* 0xff80000060907808 */ /* 0x000fe40006800000 */
[----:B------:R-:W-:Y:S02]  /*ecb0*/  FSEL R142, R97, -INF , !P1 ;  /* 0xff800000618e7808 */ /* 0x000fe40004800000 */
[----:B------:R-:W-:Y:S02]  /*ecc0*/  ISETP.GT.AND P0, PT, R207, R4, PT ;  /* 0x00000004cf00720c */ /* 0x000fe40003f04270 */
[----:B------:R-:W-:-:S02]  /*ecd0*/  ISETP.GE.AND P4, PT, R48, R206, PT ;  /* 0x000000ce3000720c */ /* 0x000fc40003f86270 */
[----:B------:R-:W-:Y:S02]  /*ece0*/  FSEL R139, R102, -INF , !P6 ;  /* 0xff800000668b7808 */ /* 0x000fe40007000000 */
[----:B------:R-:W-:Y:S02]  /*ecf0*/  FSEL R27, R98, -INF , !P2 ;  /* 0xff800000621b7808 */ /* 0x000fe40005000000 */
[CC--:B------:R-:W-:Y:S02]  /*ed00*/  ISETP.GE.AND P5, PT, R46.reuse, R208.reuse, PT ;  /* 0x000000d02e00720c */ /* 0x0c0fe40003fa6270 */
[----:B------:R-:W-:Y:S02]  /*ed10*/  ISETP.GE.AND P1, PT, R45, R208, PT ;  /* 0x000000d02d00720c */ /* 0x000fe40003f26270 */
[-C--:B------:R-:W-:Y:S02]  /*ed20*/  ISETP.GE.AND P6, PT, R47, R206.reuse, PT ;  /* 0x000000ce2f00720c */ /* 0x080fe40003fc6270 */
[----:B------:R-:W-:-:S02]  /*ed30*/  ISETP.GE.AND P2, PT, R46, R206, PT ;  /* 0x000000ce2e00720c */ /* 0x000fc40003f46270 */
[----:B------:R-:W-:Y:S02]  /*ed40*/  FSEL R130, R130, -INF , !P3 ;  /* 0xff80000082827808 */ /* 0x000fe40005800000 */
[----:B------:R-:W-:Y:S02]  /*ed50*/  FSEL R59, R83, -INF , !P0 ;  /* 0xff800000533b7808 */ /* 0x000fe40004000000 */
[----:B------:R-:W-:Y:S02]  /*ed60*/  FSEL R27, R27, -INF , !P4 ;  /* 0xff8000001b1b7808 */ /* 0x000fe40006000000 */
[----:B------:R-:W-:Y:S02]  /*ed70*/  FSEL R138, R128, -INF , !P5 ;  /* 0xff800000808a7808 */ /* 0x000fe40006800000 */
[----:B------:R-:W-:Y:S02]  /*ed80*/  FSEL R140, R140, -INF , !P1 ;  /* 0xff8000008c8c7808 */ /* 0x000fe40004800000 */
[----:B------:R-:W-:-:S02]  /*ed90*/  ISETP.GT.AND P0, PT, R207, R0, PT ;  /* 0x00000000cf00720c */ /* 0x000fc40003f04270 */
[----:B------:R-:W-:Y:S02]  /*eda0*/  ISETP.GE.AND P4, PT, R45, R206, PT ;  /* 0x000000ce2d00720c */ /* 0x000fe40003f86270 */
[----:B------:R-:W-:Y:S02]  /*edb0*/  FSEL R25, R25, -INF , !P6 ;  /* 0xff80000019197808 */ /* 0x000fe40007000000 */
[-C--:B------:R-:W-:Y:S02]  /*edc0*/  ISETP.GE.AND P5, PT, R44, R208.reuse, PT ;  /* 0x000000d02c00720c */ /* 0x080fe40003fa6270 */
[----:B------:R-:W-:Y:S02]  /*edd0*/  FSEL R147, R130, -INF , !P2 ;  /* 0xff80000082937808 */ /* 0x000fe40005000000 */
[----:B------:R-:W-:Y:S02]  /*ede0*/  ISETP.GE.AND P1, PT, R43, R208, PT ;  /* 0x000000d02b00720c */ /* 0x000fe40003f26270 */
[----:B------:R-:W-:-:S02]  /*edf0*/  ISETP.GT.AND P6, PT, R207, R44, PT ;  /* 0x0000002ccf00720c */ /* 0x000fc40003fc4270 */
[----:B------:R-:W-:Y:S02]  /*ee00*/  ISETP.GE.AND P2, PT, R43, R206, PT ;  /* 0x000000ce2b00720c */ /* 0x000fe40003f46270 */
[----:B------:R-:W-:Y:S02]  /*ee10*/  FSEL R51, R79, -INF , !P0 ;  /* 0xff8000004f337808 */ /* 0x000fe40004000000 */
[----:B------:R-:W-:Y:S02]  /*ee20*/  FSEL R143, R131, -INF , !P4 ;  /* 0xff800000838f7808 */ /* 0x000fe40006000000 */
[----:B------:R-:W-:Y:S02]  /*ee30*/  FSEL R128, R88, -INF , !P5 ;  /* 0xff80000058807808 */ /* 0x000fe40006800000 */
[----:B------:R-:W-:Y:S02]  /*ee40*/  FSEL R126, R89, -INF , !P1 ;  /* 0xff800000597e7808 */ /* 0x000fe40004800000 */
[----:B------:R-:W-:-:S02]  /*ee50*/  ISETP.GT.AND P0, PT, R123, R188, PT ;  /* 0x000000bc7b00720c */ /* 0x000fc40003f04270 */
[----:B------:R-:W-:Y:S02]  /*ee60*/  ISETP.GE.AND P3, PT, R44, R206, PT ;  /* 0x000000ce2c00720c */ /* 0x000fe40003f66270 */
        /* <DEDUP_REMOVED lines=8> */
[----:B------:R-:W-:Y:S02]  /*eef0*/  FSEL R124, R84, -INF , !P5 ;  /* 0xff800000547c7808 */ /* 0x000fe40006800000 */
[----:B------:R-:W-:Y:S02]  /*ef00*/  FSEL R125, R87, -INF , !P1 ;  /* 0xff800000577d7808 */ /* 0x000fe40004800000 */
[----:B------:R-:W-:-:S02]  /*ef10*/  ISETP.GE.AND P6, PT, R42, R206, PT ;  /* 0x000000ce2a00720c */ /* 0x000fc40003fc6270 */
[-C--:B------:R-:W-:Y:S02]  /*ef20*/  ISETP.GE.AND P3, PT, R41, R208.reuse, PT ;  /* 0x000000d02900720c */ /* 0x080fe40003f66270 */
[C---:B------:R-:W-:Y:S02]  /*ef30*/  ISETP.GE.AND P5, PT, R6.reuse, R208, PT ;  /* 0x000000d00600720c */ /* 0x040fe40003fa6270 */
[----:B------:R-:W-:Y:S02]  /*ef40*/  ISETP.GE.AND P4, PT, R6, R206, PT ;  /* 0x000000ce0600720c */ /* 0x000fe40003f86270 */
[----:B------:R-:W-:Y:S02]  /*ef50*/  ISETP.GT.AND P1, PT, R207, R2, PT ;  /* 0x00000002cf00720c */ /* 0x000fe40003f24270 */
[----:B------:R-:W-:Y:S02]  /*ef60*/  FSEL R61, R82, -INF , !P2 ;  /* 0xff800000523d7808 */ /* 0x000fe40005000000 */
[----:B------:R-:W-:-:S02]  /*ef70*/  FSEL R131, R86, -INF , !P6 ;  /* 0xff80000056837808 */ /* 0x000fc40007000000 */
[----:B------:R-:W-:Y:S02]  /*ef80*/  FSEL R120, R85, -INF , !P3 ;  /* 0xff80000055787808 */ /* 0x000fe40005800000 */
[----:B------:R-:W-:Y:S02]  /*ef90*/  FSEL R60, R60, -INF , !P5 ;  /* 0xff8000003c3c7808 */ /* 0x000fe40006800000 */
[----:B------:R-:W-:Y:S02]  /*efa0*/  FSEL R61, R61, -INF , !P4 ;  /* 0xff8000003d3d7808 */ /* 0x000fe40006000000 */
[----:B------:R-:W-:Y:S01]  /*efb0*/  FSEL R57, R78, -INF , !P1 ;  /* 0xff8000004e397808 */ /* 0x000fe20004800000 */
[----:B------:R-:W-:Y:S01]  /*efc0*/  BSSY.RECONVERGENT B1, `(.L_x_4853) ;  /* 0x0000073000017945 */ /* 0x000fe20003800200 */
[C---:B------:R-:W-:Y:S02]  /*efd0*/  ISETP.GE.AND P6, PT, R4.reuse, R208, PT ;  /* 0x000000d00400720c */ /* 0x040fe40003fc6270 */
[----:B------:R-:W-:-:S02]  /*efe0*/  ISETP.GE.AND P3, PT, R4, R206, PT ;  /* 0x000000ce0400720c */ /* 0x000fc40003f66270 */
[C---:B------:R-:W-:Y:S02]  /*eff0*/  ISETP.GE.AND P5, PT, R2.reuse, R208, PT ;  /* 0x000000d00200720c */ /* 0x040fe40003fa6270 */
        /* <DEDUP_REMOVED lines=25> */
.L_x_4856:
        /* <DEDUP_REMOVED lines=60> */
.L_x_4857:
[----:B------:R-:W-:Y:S05]  /*f550*/  BSYNC.RECONVERGENT B0 ;  /* 0x0000000000007941 */ /* 0x000fea0003800200 */
.L_x_4855:
        /* <DEDUP_REMOVED lines=25> */
.L_x_4854:
[----:B------:R-:W-:Y:S05]  /*f6f0*/  BSYNC.RECONVERGENT B1 ;  /* 0x0000000000017941 */ /* 0x000fea0003800200 */
.L_x_4853:
[----:B------:R-:W2:Y:S01]  /*f700*/  LD.E R55, desc[UR4][R116.64+0xdc] ;  /* 0x0000dc0474377980 */ /* 0x000ea2000c101900 */
[----:B-1----:R-:W-:Y:S01]  /*f710*/  FMNMX3.FTZ R11, R38, R36, R32, !PT ;  /* 0x00000024260b7276 */ /* 0x002fe20007810020 */
        /* <DEDUP_REMOVED lines=33> */
[----:B------:R-:W1:Y:S03]  /*f930*/  SHFL.BFLY PT, R11, R4, 0x2, 0x1f ;  /* 0x0c401f00040b7f89 */ /* 0x000e6600000e0000 */
[----:B------:R-:W-:Y:S01]  /*f940*/  LOP3.LUT R15, R182, 0xc0, RZ, 0xc0, !PT ;  /* 0x000000c0b60f7812 */ /* 0x000fe200078ec0ff */
[----:B------:R-:W3:Y:S03]  /*f950*/  SHFL.BFLY PT, R19, R2, 0x2, 0x1f ;  /* 0x0c401f0002137f89 */ /* 0x000ee600000e0000 */
[----:B------:R-:W-:-:S02]  /*f960*/  LOP3.LUT R40, R15, 0x8, R40, 0xf8, !PT ;  /* 0x000000080f287812 */ /* 0x000fc400078ef828 */
[----:B-1----:R-:W-:Y:S02]  /*f970*/  FMNMX.FTZ R11, R4, R11, !PT ;  /* 0x0000000b040b7209 */ /* 0x002fe40007810000 */
[----:B---3--:R-:W-:-:S03]  /*f980*/  FMNMX.FTZ R19, R2, R19, !PT ;  /* 0x0000001302137209 */ /* 0x008fc60007810000 */
[----:B------:R-:W1:Y:S04]  /*f990*/  SHFL.BFLY PT, R2, R11, 0x1, 0x1f ;  /* 0x0c201f000b027f89 */ /* 0x000e6800000e0000 */
[----:B------:R-:W3:Y:S01]  /*f9a0*/  SHFL.BFLY PT, R0, R19, 0x1, 0x1f ;  /* 0x0c201f0013007f89 */ /* 0x000ee200000e0000 */
[----:B-1----:R-:W-:Y:S02]  /*f9b0*/  FMNMX.FTZ R2, R11, R2, !PT ;  /* 0x000000020b027209 */ /* 0x002fe40007810000 */
[----:B------:R-:W-:Y:S02]  /*f9c0*/  SHF.L.U32 R11, R195, 0x2, RZ ;  /* 0x00000002c30b7819 */ /* 0x000fe400000006ff */
[----:B---3--:R-:W-:Y:S02]  /*f9d0*/  FMNMX.FTZ R0, R19, R0, !PT ;  /* 0x0000000013007209 */ /* 0x008fe40007810000 */
[----:B------:R-:W-:-:S02]  /*f9e0*/  LOP3.LUT R11, R40, 0x18, R11, 0x78, !PT ;  /* 0x00000018280b7812 */ /* 0x000fc400078e780b */
[----:B------:R-:W-:Y:S02]  /*f9f0*/  FSETP.NEU.FTZ.AND P0, PT, R0, -INF , PT ;  /* 0xff8000000000780b */ /* 0x000fe40003f1d000 */
[----:B------:R-:W-:-:S04]  /*fa00*/  LOP3.LUT R182, R11, 0x120, R182, 0xf8, !PT ;  /* 0x000001200bb67812 */ /* 0x000fc800078ef8b6 */
[----:B------:R-:W-:-:S04]  /*fa10*/  LEA R182, R182, UR6, 0x1 ;  /* 0x00000006b6b67c11 */ /* 0x000fc8000f8e08ff */
[----:B------:R-:W-:Y:S01]  /*fa20*/  LEA R180, R3, R182, 0x1 ;  /* 0x000000b603b47211 */ /* 0x000fe200078e08ff */
[----:B------:R-:W1:Y:S04]  /*fa30*/  LDSM.16.MT88.4 R108, [R182+0x9000] ;  /* 0x00900000b66c783b */ /* 0x000e680000004200 */
[----:B------:R-:W3:Y:S04]  /*fa40*/  LDSM.16.MT88.4 R100, [R180+0x9000] ;  /* 0x00900000b464783b */ /* 0x000ee80000004200 */
[----:B------:R-:W4:Y:S04]  /*fa50*/  LDSM.16.MT88.4 R92, [R182+0xb000] ;  /* 0x00b00000b65c783b */ /* 0x000f280000004200 */
[----:B------:R-:W5:Y:S04]  /*fa60*/  LDSM.16.MT88.4 R84, [R180+0xb000] ;  /* 0x00b00000b454783b */ /* 0x000f680000004200 */
[----:B------:R-:W5:Y:S01]  /*fa70*/  LDSM.16.MT88.4 R76, [R182+0xd000] ;  /* 0x00d00000b64c783b */ /* 0x000f620000004200 */
        /* <DEDUP_REMOVED lines=16> */
[----:B------:R-:W2:Y:S01]  /*fb80*/  LDSM.16.MT88.4 R4, [R180+0xd000] ;  /* 0x00d00000b404783b */ /* 0x000ea20000004200 */
[-CC-:B------:R-:W-:Y:S01]  /*fb90*/  FFMA.FTZ R40, R16, R55.reuse, -R53.reuse ;  /* 0x0000003710287223 */ /* 0x180fe20000010835 */
[-CC-:B------:R-:W-:Y:S01]  /*fba0*/  FFMA.FTZ R44, R13, R55.reuse, -R54.reuse ;  /* 0x000000370d2c7223 */ /* 0x180fe20000010836 */
[-CC-:B------:R-:W-:Y:S01]  /*fbb0*/  FFMA.FTZ R41, R20, R55.reuse, -R53.reuse ;  /* 0x0000003714297223 */ /* 0x180fe20000010835 */
[----:B------:R-:W2:Y:S01]  /*fbc0*/  LDSM.16.MT88.4 R16, [R182+0x9400] ;  /* 0x00940000b610783b */ /* 0x000ea20000004200 */
[-CC-:B------:R-:W-:Y:S01]  /*fbd0*/  FFMA.FTZ R38, R12, R55.reuse, -R53.reuse ;  /* 0x000000370c267223 */ /* 0x180fe20000010835 */
[-CC-:B------:R-:W-:Y:S01]  /*fbe0*/  FFMA.FTZ R37, R8, R55.reuse, -R53.reuse ;  /* 0x0000003708257223 */ /* 0x180fe20000010835 */
[----:B------:R-:W1:Y:S01]  /*fbf0*/  MUFU.EX2 R49, R49 ;  /* 0x0000003100317308 */ /* 0x000e620000000800 */
[-CC-:B------:R-:W-:Y:S01]  /*fc00*/  FFMA.FTZ R35, R9, R55.reuse, -R54.reuse ;  /* 0x0000003709237223 */ /* 0x180fe20000010836 */
[----:B------:R-:W2:Y:S01]  /*fc10*/  LDSM.16.MT88.4 R12, [R180+0x9400] ;  /* 0x00940000b40c783b */ /* 0x000ea20000004200 */
[-CC-:B------:R-:W-:Y:S01]  /*fc20*/  FFMA.FTZ R32, R33, R55.reuse, -R54.reuse ;  /* 0x0000003721207223 */ /* 0x180fe20000010836 */
[-CC-:B------:R-:W-:Y:S01]  /*fc30*/  FFMA.FTZ R28, R29, R55.reuse, -R54.reuse ;  /* 0x000000371d1c7223 */ /* 0x180fe20000010836 */
[-CC-:B------:R-:W-:Y:S01]  /*fc40*/  FFMA.FTZ R31, R31, R55.reuse, -R54.reuse ;  /* 0x000000371f1f7223 */ /* 0x180fe20000010836 */
[----:B------:R-:W2:Y:S01]  /*fc50*/  LDSM.16.MT88.4 R8, [R182+0xb400] ;  /* 0x00b40000b608783b */ /* 0x000ea20000004200 */
[-CC-:B------:R-:W-:Y:S01]  /*fc60*/  FFMA.FTZ R34, R34, R55.reuse, -R53.reuse ;  /* 0x0000003722227223 */ /* 0x180fe20000010835 */
[----:B------:R-:W-:Y:S01]  /*fc70*/  MUFU.EX2 R45, R45 ;  /* 0x0000002d002d7308 */ /* 0x000fe20000000800 */
[-CC-:B------:R-:W-:Y:S01]  /*fc80*/  FFMA.FTZ R33, R64, R55.reuse, -R53.reuse ;  /* 0x0000003740217223 */ /* 0x180fe20000010835 */
[----:B------:R-:W2:Y:S01]  /*fc90*/  LDSM.16.MT88.4 R20, [R180+0xb400] ;  /* 0x00b40000b414783b */ /* 0x000ea20000004200 */
        /* <DEDUP_REMOVED lines=21> */
[----:B------:R-:W1:Y:S01]  /*fdf0*/  MUFU.EX2 R47, R47 ;  /* 0x0000002f002f7308 */ /* 0x000e620000000800 */
[----:B---3--:R-:W-:Y:S01]  /*fe00*/  F2FP.BF16.F32.PACK_AB R71, R42, R45 ;  /* 0x0000002d2a47723e */ /* 0x008fe200000010ff */
[-CC-:B------:R-:W-:Y:S01]  /*fe10*/  FFMA.FTZ R145, R145, R55.reuse, -R54.reuse ;  /* 0x0000003791917223 */ /* 0x180fe20000010836 */
[-CC-:B------:R-:W-:Y:S01]  /*fe20*/  FFMA.FTZ R146, R27, R55.reuse, -R54.reuse ;  /* 0x000000371b927223 */ /* 0x180fe20000010836 */
[-CC-:B------:R-:W-:Y:S01]  /*fe30*/  FFMA.FTZ R149, R25, R55.reuse, -R54.reuse ;  /* 0x0000003719957223 */ /* 0x180fe20000010836 */
[-CC-:B------:R-:W-:Y:S01]  /*fe40*/  FFMA.FTZ R153, R140, R55.reuse, -R53.reuse ;  /* 0x000000378c997223 */ /* 0x180fe20000010835 */
[----:B------:R-:W-:Y:S01]  /*fe50*/  LDSM.16.MT88.4 R24, [R180+0xc000] ;  /* 0x00c00000b418783b */ /* 0x000fe20000004200 */
        /* <DEDUP_REMOVED lines=25> */
[----:B---3--:R-:W-:-:S07]  /*fff0*/  F2FP.BF16.F32.PACK_AB R70, R43, R46 ;  /* 0x0000002e2b46723e */ /* 0x008fce00000010ff */
[----:B------:R-:W-:Y:S01]  /*10000*/  MUFU.EX2 R36, R36 ;  /* 0x0000002400247308 */ /* 0x000fe20000000800 */
[C---:B------:R-:W-:Y:S07]  /*10010*/  HMMA.16816.F32.BF16 R112, R68.reuse, R108, RZ ;  /* 0x0000006c4470723c */ /* 0x040fee00000418ff */
[----:B------:R-:W-:Y:S01]  /*10020*/  MUFU.EX2 R41, R41 ;  /* 0x0000002900297308 */ /* 0x000fe20000000800 */
[C---:B------:R-:W-:Y:S07]  /*10030*/  HMMA.16816.F32.BF16 R108, R68.reuse, R110, RZ ;  /* 0x0000006e446c723c */ /* 0x040fee00000418ff */
[----:B------:R-:W1:Y:S01]  /*10040*/  MUFU.EX2 R40, R40 ;  /* 0x0000002800287308 */ /* 0x000e620000000800 */
[C---:B------:R-:W-:Y:S07]  /*10050*/  HMMA.16816.F32.BF16 R104, R68.reuse, R100, RZ ;  /* 0x000000644468723c */ /* 0x040fee00000418ff */
[----:B------:R-:W-:Y:S01]  /*10060*/  MUFU.EX2 R38, R38 ;  /* 0x0000002600267308 */ /* 0x000fe20000000800 */
[C---:B----4-:R-:W-:Y:S07]  /*10070*/  HMMA.16816.F32.BF16 R96, R68.reuse, R92, RZ ;  /* 0x0000005c4460723c */ /* 0x050fee00000418ff */
[----:B------:R-:W3:Y:S01]  /*10080*/  MUFU.EX2 R37, R37 ;  /* 0x0000002500257308 */ /* 0x000ee20000000800 */
[C---:B-----5:R-:W-:Y:S07]  /*10090*/  HMMA.16816.F32.BF16 R88, R68.reuse, R84, RZ ;  /* 0x000000544458723c */ /* 0x060fee00000418ff */
        /* <DEDUP_REMOVED lines=10> */
[----:B------:R-:W5:Y:S01]  /*10140*/  MUFU.EX2 R33, R33 ;  /* 0x0000002100217308 */ /* 0x000f620000000800 */
[----:B--2---:R-:W-:Y:S01]  /*10150*/  HMMA.16816.F32.BF16 R72, R68, R4, RZ ;  /* 0x000000044448723c */ /* 0x004fe200000418ff */
[----:B-1----:R-:W-:-:S02]  /*10160*/  F2FP.BF16.F32.PACK_AB R4, R40, R41 ;  /* 0x000000292804723e */ /* 0x002fc400000010ff */
[----:B------:R-:W-:Y:S01]  /*10170*/  F2FP.BF16.F32.PACK_AB R5, R39, R44 ;  /* 0x0000002c2705723e */ /* 0x000fe200000010ff */
[----:B------:R-:W-:-:S03]  /*10180*/  FADD.FTZ R44, R44, R45 ;  /* 0x0000002d2c2c7221 */ /* 0x000fc60000010000 */
[----:B------:R-:W-:Y:S01]  /*10190*/  MUFU.EX2 R30, R30 ;  /* 0x0000001e001e7308 */ /* 0x000fe20000000800 */
[----:B------:R-:W-:Y:S01]  /*101a0*/  HMMA.16816.F32.BF16 R68, R68, R6, RZ ;  /* 0x000000064444723c */ /* 0x000fe200000418ff */
[----:B---3--:R-:W-:Y:S01]  /*101b0*/  F2FP.BF16.F32.PACK_AB R6, R37, R38 ;  /* 0x000000262506723e */ /* 0x008fe200000010ff */
[----:B------:R-:W-:Y:S01]  /*101c0*/  FADD.FTZ R39, R39, R44 ;  /* 0x0000002c27277221 */ /* 0x000fe20000010000 */
[----:B----4-:R-:W-:-:S03]  /*101d0*/  F2FP.BF16.F32.PACK_AB R7, R35, R36 ;  /* 0x000000242307723e */ /* 0x010fc600000010ff */
[----:B------:R-:W-:Y:S01]  /*101e0*/  FADD.FTZ R36, R36, R39 ;  /* 0x0000002724247221 */ /* 0x000fe20000010000 */
[----:B------:R-:W1:Y:S03]  /*101f0*/  MUFU.EX2 R29, R29 ;  /* 0x0000001d001d7308 */ /* 0x000e660000000800 */
[C---:B------:R-:W-:Y:S05]  /*10200*/  HMMA.16816.F32.BF16 R112, R4.reuse, R16, R112 ;  /* 0x000000100470723c */ /* 0x040fea0000041870 */
[----:B------:R-:W-:Y:S01]  /*10210*/  FADD.FTZ R35, R35, R36 ;  /* 0x0000002423237221 */ /* 0x000fe20000010000 */
[----:B------:R-:W2:Y:S02]  /*10220*/  MUFU.EX2 R3, R3 ;  /* 0x0000000300037308 */ /* 0x000ea40000000800 */
[C---:B------:R-:W-:Y:S01]  /*10230*/  HMMA.16816.F32.BF16 R108, R4.reuse, R18, R108 ;  /* 0x00000012046c723c */ /* 0x040fe2000004186c */
[----:B------:R-:W3:Y:S05]  /*10240*/  LDSM.16.MT88.4 R16, [R182+0xd400] ;  /* 0x00d40000b610783b */ /* 0x000eea0000004200 */
[----:B------:R-:W-:Y:S02]  /*10250*/  MUFU.EX2 R62, R62 ;  /* 0x0000003e003e7308 */ /* 0x000fe40000000800 */
[C---:B------:R-:W-:Y:S06]  /*10260*/  HMMA.16816.F32.BF16 R104, R4.reuse, R12, R104 ;  /* 0x0000000c0468723c */ /* 0x040fec0000041868 */
[----:B------:R-:W-:Y:S02]  /*10270*/  MUFU.EX2 R63, R63 ;  /* 0x0000003f003f7308 */ /* 0x000fe40000000800 */
[C---:B------:R-:W-:Y:S01]  /*10280*/  HMMA.16816.F32.BF16 R100, R4.reuse, R14, R100 ;  /* 0x0000000e0464723c */ /* 0x040fe20000041864 */
[----:B------:R-:W4:Y:S05]  /*10290*/  LDSM.16.MT88.4 R12, [R180+0xd400] ;  /* 0x00d40000b40c783b */ /* 0x000f2a0000004200 */
[----:B------:R-:W-:Y:S02]  /*102a0*/  MUFU.EX2 R64, R64 ;  /* 0x0000004000407308 */ /* 0x000fe40000000800 */
[C---:B------:R-:W-:Y:S06]  /*102b0*/  HMMA.16816.F32.BF16 R96, R4.reuse, R8, R96 ;  /* 0x000000080460723c */ /* 0x040fec0000041860 */
[----:B------:R-:W-:Y:S02]  /*102c0*/  MUFU.EX2 R65, R65 ;  /* 0x0000004100417308 */ /* 0x000fe40000000800 */
[C---:B------:R-:W-:Y:S01]  /*102d0*/  HMMA.16816.F32.BF16 R92, R4.reuse, R10, R92 ;  /* 0x0000000a045c723c */ /* 0x040fe2000004185c */
[----:B------:R-:W2:Y:S05]  /*102e0*/  LDSM.16.MT88.4 R8, [R182+0x9800] ;  /* 0x00980000b608783b */ /* 0x000eaa0000004200 */
[----:B------:R-:W2:Y:S02]  /*102f0*/  MUFU.EX2 R66, R66 ;  /* 0x0000004200427308 */ /* 0x000ea40000000800 */
[C---:B------:R-:W-:Y:S06]  /*10300*/  HMMA.16816.F32.BF16 R88, R4.reuse, R20, R88 ;  /* 0x000000140458723c */ /* 0x040fec0000041858 */
[----:B------:R-:W-:Y:S02]  /*10310*/  MUFU.EX2 R122, R122 ;  /* 0x0000007a007a7308 */ /* 0x000fe40000000800 */
[C---:B------:R-:W-:Y:S01]  /*10320*/  HMMA.16816.F32.BF16 R84, R4.reuse, R22, R84 ;  /* 0x000000160454723c */ /* 0x040fe20000041854 */
[----:B------:R-:W2:Y:S05]  /*10330*/  LDSM.16.MT88.4 R20, [R180+0x9800] ;  /* 0x00980000b414783b */ /* 0x000eaa0000004200 */
[----:B------:R-:W2:Y:S02]  /*10340*/  MUFU.EX2 R127, R127 ;  /* 0x0000007f007f7308 */ /* 0x000ea40000000800 */
[C---:B---3--:R-:W-:Y:S06]  /*10350*/  HMMA.16816.F32.BF16 R80, R4.reuse, R16, R80 ;  /* 0x000000100450723c */ /* 0x048fec0000041850 */
[----:B------:R-:W3:Y:S02]  /*10360*/  MUFU.EX2 R129, R129 ;  /* 0x0000008100817308 */ /* 0x000ee40000000800 */
[C---:B------:R-:W-:Y:S01]  /*10370*/  HMMA.16816.F32.BF16 R76, R4.reuse, R18, R76 ;  /* 0x00000012044c723c */ /* 0x040fe2000004184c */
[----:B------:R-:W3:Y:S05]  /*10380*/  LDSM.16.MT88.4 R16, [R182+0xb800] ;  /* 0x00b80000b610783b */ /* 0x000eea0000004200 */
[----:B------:R-:W-:Y:S02]  /*10390*/  MUFU.EX2 R130, R130 ;  /* 0x0000008200827308 */ /* 0x000fe40000000800 */
[C---:B----4-:R-:W-:Y:S06]  /*103a0*/  HMMA.16816.F32.BF16 R72, R4.reuse, R12, R72 ;  /* 0x0000000c0448723c */ /* 0x050fec0000041848 */
[----:B------:R-:W-:Y:S02]  /*103b0*/  MUFU.EX2 R137, R137 ;  /* 0x0000008900897308 */ /* 0x000fe40000000800 */
[----:B------:R-:W-:Y:S03]  /*103c0*/  HMMA.16816.F32.BF16 R68, R4, R14, R68 ;  /* 0x0000000e0444723c */ /* 0x000fe60000041844 */
[----:B-----5:R-:W-:Y:S01]  /*103d0*/  F2FP.BF16.F32.PACK_AB R4, R33, R34 ;  /* 0x000000222104723e */ /* 0x020fe200000010ff */
[----:B------:R-:W4:Y:S01]  /*103e0*/  LDSM.16.MT88.4 R12, [R180+0xb800] ;  /* 0x00b80000b40c783b */ /* 0x000f220000004200 */
        /* <DEDUP_REMOVED lines=18> */
[C---:B---3--:R-:W-:Y:S02]  /*10510*/  HMMA.16816.F32.BF16 R96, R4.reuse, R16, R96 ;  /* 0x000000100460723c */ /* 0x048fe40000041860 */
[----:B------:R-:W3:Y:S06]  /*10520*/  MUFU.EX2 R145, R145 ;  /* 0x0000009100917308 */ /* 0x000eec0000000800 */
[C---:B------:R-:W-:Y:S01]  /*10530*/  HMMA.16816.F32.BF16 R92, R4.reuse, R18, R92 ;  /* 0x00000012045c723c */ /* 0x040fe2000004185c */
[----:B------:R-:W2:Y:S01]  /*10540*/  LDSM.16.MT88.4 R16, [R182+0x9c00] ;  /* 0x009c0000b610783b */ /* 0x000ea20000004200 */
[----:B------:R-:W-:Y:S06]  /*10550*/  MUFU.EX2 R146, R146 ;  /* 0x0000009200927308 */ /* 0x000fec0000000800 */
[C---:B----4-:R-:W-:Y:S02]  /*10560*/  HMMA.16816.F32.BF16 R88, R4.reuse, R12, R88 ;  /* 0x0000000c0458723c */ /* 0x050fe40000041858 */
[----:B------:R-:W-:Y:S06]  /*10570*/  MUFU.EX2 R149, R149 ;  /* 0x0000009500957308 */ /* 0x000fec0000000800 */
[C---:B------:R-:W-:Y:S01]  /*10580*/  HMMA.16816.F32.BF16 R84, R4.reuse, R14, R84 ;  /* 0x0000000e0454723c */ /* 0x040fe20000041854 */
[----:B------:R-:W4:Y:S01]  /*10590*/  LDSM.16.MT88.4 R12, [R180+0x9c00] ;  /* 0x009c0000b40c783b */ /* 0x000f220000004200 */
[----:B------:R-:W-:Y:S06]  /*105a0*/  MUFU.EX2 R147, R147 ;  /* 0x0000009300937308 */ /* 0x000fec0000000800 */
[C---:B-1----:R-:W-:Y:S02]  /*105b0*/  HMMA.16816.F32.BF16 R80, R4.reuse, R8, R80 ;  /* 0x000000080450723c */ /* 0x042fe40000041850 */
[----:B------:R-:W-:Y:S06]  /*105c0*/  MUFU.EX2 R144, R144 ;  /* 0x0000009000907308 */ /* 0x000fec0000000800 */
[C---:B------:R-:W-:Y:S01]  /*105d0*/  HMMA.16816.F32.BF16 R76, R4.reuse, R10, R76 ;  /* 0x0000000a044c723c */ /* 0x040fe2000004184c */
[----:B------:R-:W1:Y:S01]  /*105e0*/  LDSM.16.MT88.4 R8, [R182+0xbc00] ;  /* 0x00bc0000b608783b */ /* 0x000e620000004200 */
[----:B------:R-:W3:Y:S06]  /*105f0*/  MUFU.EX2 R151, R151 ;  /* 0x0000009700977308 */ /* 0x000eec0000000800 */
[C---:B-----5:R-:W-:Y:S02]  /*10600*/  HMMA.16816.F32.BF16 R72, R4.reuse, R20, R72 ;  /* 0x000000140448723c */ /* 0x060fe40000041848 */
[----:B------:R-:W-:Y:S06]  /*10610*/  MUFU.EX2 R138, R138 ;  /* 0x0000008a008a7308 */ /* 0x000fec0000000800 */
[----:B------:R-:W-:Y:S03]  /*10620*/  HMMA.16816.F32.BF16 R68, R4, R22, R68 ;  /* 0x000000160444723c */ /* 0x000fe60000041844 */
[----:B------:R-:W-:Y:S01]  /*10630*/  F2FP.BF16.F32.PACK_AB R4, R66, R65 ;  /* 0x000000414204723e */ /* 0x000fe200000010ff */
[----:B------:R-:W5:Y:S01]  /*10640*/  LDSM.16.MT88.4 R20, [R180+0xdc00] ;  /* 0x00dc0000b414783b */ /* 0x000f620000004200 */
[----:B------:R-:W-:Y:S01]  /*10650*/  F2FP.BF16.F32.PACK_AB R5, R63, R62 ;  /* 0x0000003e3f05723e */ /* 0x000fe200000010ff */
[----:B------:R-:W3:Y:S01]  /*10660*/  MUFU.EX2 R153, R153 ;  /* 0x0000009900997308 */ /* 0x000ee20000000800 */
[----:B------:R-:W-:Y:S01]  /*10670*/  F2FP.BF16.F32.PACK_AB R6, R127, R122 ;  /* 0x0000007a7f06723e */ /* 0x000fe200000010ff */
[----:B------:R-:W-:Y:S01]  /*10680*/  FADD.FTZ R62, R62, R3 ;  /* 0x000000033e3e7221 */ /* 0x000fe20000010000 */
[----:B------:R-:W-:-:S03]  /*10690*/  F2FP.BF16.F32.PACK_AB R7, R129, R64 ;  /* 0x000000408107723e */ /* 0x000fc600000010ff */
[----:B------:R-:W-:Y:S02]  /*106a0*/  FADD.FTZ R63, R63, R62 ;  /* 0x0000003e3f3f7221 */ /* 0x000fe40000010000 */
[----:B------:R-:W3:Y:S02]  /*106b0*/  MUFU.EX2 R140, R140 ;  /* 0x0000008c008c7308 */ /* 0x000ee40000000800 */
[----:B--2---:R-:W-:Y:S03]  /*106c0*/  HMMA.16816.F32.BF16 R112, R4, R16, R112 ;  /* 0x000000100470723c */ /* 0x004fe60000041870 */
[----:B------:R-:W-:-:S04]  /*106d0*/  FADD.FTZ R64, R64, R63 ;  /* 0x0000003f40407221 */ /* 0x000fc80000010000 */
[----:B------:R-:W-:Y:S01]  /*106e0*/  FADD.FTZ R129, R129, R64 ;  /* 0x0000004081817221 */ /* 0x000fe20000010000 */
[----:B------:R-:W-:Y:S01]  /*106f0*/  MUFU.EX2 R135, R135 ;  /* 0x0000008700877308 */ /* 0x000fe20000000800 */
[C---:B------:R-:W-:Y:S01]  /*10700*/  HMMA.16816.F32.BF16 R108, R4.reuse, R18, R108 ;  /* 0x00000012046c723c */ /* 0x040fe2000004186c */
[----:B------:R-:W2:Y:S06]  /*10710*/  LDSM.16.MT88.4 R16, [R180+0xbc00] ;  /* 0x00bc0000b410783b */ /* 0x000eac0000004200 */
[----:B------:R-:W-:Y:S01]  /*10720*/  MUFU.EX2 R142, R142 ;  /* 0x0000008e008e7308 */ /* 0x000fe20000000800 */
[C---:B----4-:R-:W-:Y:S07]  /*10730*/  HMMA.16816.F32.BF16 R104, R4.reuse, R12, R104 ;  /* 0x0000000c0468723c */ /* 0x050fee0000041868 */
[----:B------:R-:W-:Y:S01]  /*10740*/  MUFU.EX2 R131, R131 ;  /* 0x0000008300837308 */ /* 0x000fe20000000800 */
[C---:B------:R-:W-:Y:S01]  /*10750*/  HMMA.16816.F32.BF16 R100, R4.reuse, R14, R100 ;  /* 0x0000000e0464723c */ /* 0x040fe20000041864 */
[----:B------:R-:W4:Y:S06]  /*10760*/  LDSM.16.MT88.4 R12, [R182+0xdc00] ;  /* 0x00dc0000b60c783b */ /* 0x000f2c0000004200 */
        /* <DEDUP_REMOVED lines=13> */
[C---:B----4-:R-:W-:Y:S07]  /*10840*/  HMMA.16816.F32.BF16 R80, R4.reuse, R12, R80 ;  /* 0x0000000c0450723c */ /* 0x050fee0000041850 */
[----:B------:R-:W-:Y:S01]  /*10850*/  MUFU.EX2 R215, R215 ;  /* 0x000000d700d77308 */ /* 0x000fe20000000800 */
[C---:B------:R-:W-:Y:S01]  /*10860*/  HMMA.16816.F32.BF16 R76, R4.reuse, R14, R76 ;  /* 0x0000000e044c723c */ /* 0x040fe2000004184c */
[----:B------:R-:W4:Y:S07]  /*10870*/  LDSM.16.MT88.4 R12, [R182+0xc000] ;  /* 0x00c00000b60c783b */ /* 0x000f2e0000004200 */
[----:B------:R-:W-:Y:S03]  /*10880*/  HMMA.16816.F32.BF16 R68, R4, R22, R68 ;  /* 0x000000160444723c */ /* 0x000fe60000041844 */
[----:B------:R-:W-:Y:S01]  /*10890*/  F2FP.BF16.F32.PACK_AB R4, R139, R134 ;  /* 0x000000868b04723e */ /* 0x000fe200000010ff */
[----:B------:R-:W-:Y:S01]  /*108a0*/  LDSM.16.MT88.4 R20, [R182+0xe000] ;  /* 0x00e00000b614783b */ /* 0x000fe20000004200 */
[----:B------:R-:W-:Y:S01]  /*108b0*/  F2FP.BF16.F32.PACK_AB R5, R137, R130 ;  /* 0x000000828905723e */ /* 0x000fe200000010ff */
[----:B------:R-:W-:Y:S01]  /*108c0*/  FADD.FTZ R130, R130, R129 ;  /* 0x0000008182827221 */ /* 0x000fe20000010000 */
[----:B------:R-:W-:-:S02]  /*108d0*/  F2FP.BF16.F32.PACK_AB R6, R141, R136 ;  /* 0x000000888d06723e */ /* 0x000fc400000010ff */
[----:B---3--:R-:W-:Y:S01]  /*108e0*/  F2FP.BF16.F32.PACK_AB R7, R145, R132 ;  /* 0x000000849107723e */ /* 0x008fe200000010ff */
        /* <DEDUP_REMOVED lines=8> */
[----:B------:R-:W3:Y:S07]  /*10970*/  LDSM.16.MT88.4 R16, [R182+0xa400] ;  /* 0x00a40000b610783b */ /* 0x000eee0000004200 */
[C---:B----4-:R-:W-:Y:S08]  /*10980*/  HMMA.16816.F32.BF16 R96, R4.reuse, R12, R96 ;  /* 0x0000000c0460723c */ /* 0x050ff00000041860 */
        /* <DEDUP_REMOVED lines=12> */
[----:B------:R-:W-:-:S02]  /*10a50*/  F2FP.BF16.F32.PACK_AB R5, R149, R146 ;  /* 0x000000929505723e */ /* 0x000fc400000010ff */
[----:B------:R-:W-:Y:S02]  /*10a60*/  F2FP.BF16.F32.PACK_AB R6, R153, R138 ;  /* 0x0000008a9906723e */ /* 0x000fe400000010ff */
[----:B------:R-:W-:-:S07]  /*10a70*/  F2FP.BF16.F32.PACK_AB R7, R140, R147 ;  /* 0x000000938c07723e */ /* 0x000fce00000010ff */
        /* <DEDUP_REMOVED lines=10> */
[C---:B---3--:R-:W-:Y:S08]  /*10b20*/  HMMA.16816.F32.BF16 R72, R4.reuse, R16, R72 ;  /* 0x000000100448723c */ /* 0x048ff00000041848 */
[C---:B------:R-:W-:Y:S01]  /*10b30*/  HMMA.16816.F32.BF16 R68, R4.reuse, R18, R68 ;  /* 0x000000120444723c */ /* 0x040fe20000041844 */
[----:B------:R-:W3:Y:S07]  /*10b40*/  LDSM.16.MT88.4 R16, [R180+0xc800] ;  /* 0x00c80000b410783b */ /* 0x000eee0000004200 */
[C---:B------:R-:W-:Y:S01]  /*10b50*/  HMMA.16816.F32.BF16 R84, R4.reuse, R22, R84 ;  /* 0x000000160454723c */ /* 0x040fe20000041854 */
[----:B------:R-:W4:Y:S07]  /*10b60*/  LDSM.16.MT88.4 R20, [R182+0xc800] ;  /* 0x00c80000b614783b */ /* 0x000f2e0000004200 */
[----:B------:R-:W-:Y:S03]  /*10b70*/  HMMA.16816.F32.BF16 R80, R4, R24, R80 ;  /* 0x000000180450723c */ /* 0x000fe60000041850 */
[-CC-:B------:R-:W-:Y:S01]  /*10b80*/  FFMA.FTZ R24, R61, R55.reuse, -R54.reuse ;  /* 0x000000373d187223 */ /* 0x180fe20000010836 */
[----:B------:R-:W-:-:S05]  /*10b90*/  FFMA.FTZ R25, R59, R55, -R54 ;  /* 0x000000373b197223 */ /* 0x000fca0000010836 */
[----:B------:R-:W-:Y:S01]  /*10ba0*/  MUFU.EX2 R24, R24 ;  /* 0x0000001800187308 */ /* 0x000fe20000000800 */
[----:B------:R-:W-:Y:S03]  /*10bb0*/  HMMA.16816.F32.BF16 R76, R4, R26, R76 ;  /* 0x0000001a044c723c */ /* 0x000fe6000004184c */
[----:B------:R-:W-:Y:S01]  /*10bc0*/  F2FP.BF16.F32.PACK_AB R4, R133, R128 ;  /* 0x000000808504723e */ /* 0x000fe200000010ff */
[----:B------:R-:W-:Y:S01]  /*10bd0*/  FADD.FTZ R26, R46, R47 ;  /* 0x0000002f2e1a7221 */ /* 0x000fe20000010000 */
[----:B------:R-:W-:Y:S02]  /*10be0*/  F2FP.BF16.F32.PACK_AB R5, R142, R135 ;  /* 0x000000878e05723e */ /* 0x000fe400000010ff */
[----:B------:R-:W-:Y:S01]  /*10bf0*/  F2FP.BF16.F32.PACK_AB R6, R143, R124 ;  /* 0x0000007c8f06723e */ /* 0x000fe200000010ff */
[----:B------:R-:W-:Y:S01]  /*10c00*/  FADD.FTZ R26, R43, R26 ;  /* 0x0000001a2b1a7221 */ /* 0x000fe20000010000 */
[----:B--2---:R-:W-:Y:S01]  /*10c10*/  F2FP.BF16.F32.PACK_AB R7, R120, R131 ;  /* 0x000000837807723e */ /* 0x004fe200000010ff */
[----:B------:R-:W-:Y:S02]  /*10c20*/  MUFU.EX2 R25, R25 ;  /* 0x0000001900197308 */ /* 0x000fe40000000800 */
[----:B------:R-:W-:-:S04]  /*10c30*/  FADD.FTZ R27, R41, R26 ;  /* 0x0000001a291b7221 */ /* 0x000fc80000010000 */
[----:B-1----:R-:W-:Y:S03]  /*10c40*/  HMMA.16816.F32.BF16 R104, R4, R8, R104 ;  /* 0x000000080468723c */ /* 0x002fe60000041868 */
[----:B------:R-:W-:-:S04]  /*10c50*/  FADD.FTZ R27, R40, R27 ;  /* 0x0000001b281b7221 */ /* 0x000fc80000010000 */
        /* <DEDUP_REMOVED lines=29> */
[----:B-1----:R-:W-:Y:S03]  /*10e30*/  HMMA.16816.F32.BF16 R72, R4, R8, R72 ;  /* 0x000000080448723c */ /* 0x002fe60000041848 */
[----:B------:R-:W-:-:S04]  /*10e40*/  FADD.FTZ R141, R141, R136 ;  /* 0x000000888d8d7221 */ /* 0x000fc80000010000 */
[----:B------:R-:W-:Y:S01]  /*10e50*/  FADD.FTZ R144, R144, R141 ;  /* 0x0000008d90907221 */ /* 0x000fe20000010000 */
[----:B------:R-:W1:Y:S01]  /*10e60*/  MUFU.EX2 R22, R22 ;  /* 0x0000001600167308 */ /* 0x000e620000000800 */
[----:B------:R-:W-:Y:S01]  /*10e70*/  HMMA.16816.F32.BF16 R68, R4, R10, R68 ;  /* 0x0000000a0444723c */ /* 0x000fe20000041844 */
[----:B------:R-:W4:Y:S02]  /*10e80*/  LDSM.16.MT88.4 R8, [R182+0xcc00] ;  /* 0x00cc0000b608783b */ /* 0x000f240000004200 */
[----:B------:R-:W-:-:S04]  /*10e90*/  FADD.FTZ R151, R151, R144 ;  /* 0x0000009097977221 */ /* 0x000fc80000010000 */
[----:B------:R-:W-:Y:S01]  /*10ea0*/  FADD.FTZ R138, R138, R151 ;  /* 0x000000978a8a7221 */ /* 0x000fe20000010000 */
[----:B------:R-:W5:Y:S01]  /*10eb0*/  MUFU.EX2 R23, R23 ;  /* 0x0000001700177308 */ /* 0x000f620000000800 */
[----:B--2---:R-:W-:Y:S03]  /*10ec0*/  HMMA.16816.F32.BF16 R80, R4, R12, R80 ;  /* 0x0000000c0450723c */ /* 0x004fe60000041850 */
[----:B------:R-:W-:-:S04]  /*10ed0*/  FADD.FTZ R153, R153, R138 ;  /* 0x0000008a99997221 */ /* 0x000fc80000010000 */
[----:B------:R-:W-:Y:S01]  /*10ee0*/  FADD.FTZ R128, R128, R153 ;  /* 0x0000009980807221 */ /* 0x000fe20000010000 */
[----:B------:R-:W-:Y:S03]  /*10ef0*/  HMMA.16816.F32.BF16 R76, R4, R14, R76 ;  /* 0x0000000e044c723c */ /* 0x000fe6000004184c */
[----:B-1----:R-:W-:Y:S01]  /*10f00*/  F2FP.BF16.F32.PACK_AB R4, R22, R21 ;  /* 0x000000151604723e */ /* 0x002fe200000010ff */
[----:B------:R-:W1:Y:S01]  /*10f10*/  LDSM.16.MT88.4 R12, [R180+0xac00] ;  /* 0x00ac0000b40c783b */ /* 0x000e620000004200 */
[----:B------:R-:W-:Y:S01]  /*10f20*/  F2FP.BF16.F32.PACK_AB R5, R25, R24 ;  /* 0x000000181905723e */ /* 0x000fe200000010ff */
[----:B------:R-:W-:Y:S01]  /*10f30*/  FADD.FTZ R133, R133, R128 ;  /* 0x0000008085857221 */ /* 0x000fe20000010000 */
[----:B------:R-:W-:Y:S02]  /*10f40*/  F2FP.BF16.F32.PACK_AB R7, R215, R20 ;  /* 0x00000014d707723e */ /* 0x000fe400000010ff */
[----:B-----5:R-:W-:-:S07]  /*10f50*/  F2FP.BF16.F32.PACK_AB R6, R216, R23 ;  /* 0x00000017d806723e */ /* 0x020fce00000010ff */
[C---:B---3--:R-:W-:Y:S08]  /*10f60*/  HMMA.16816.F32.BF16 R112, R4.reuse, R16, R112 ;  /* 0x000000100470723c */ /* 0x048ff00000041870 */
[C---:B------:R-:W-:Y:S01]  /*10f70*/  HMMA.16816.F32.BF16 R108, R4.reuse, R18, R108 ;  /* 0x00000012046c723c */ /* 0x040fe2000004186c */
[----:B------:R-:W2:Y:S07]  /*10f80*/  LDSM.16.MT88.4 R16, [R180+0xcc00] ;  /* 0x00cc0000b410783b */ /* 0x000eae0000004200 */
[C---:B----4-:R-:W-:Y:S08]  /*10f90*/  HMMA.16816.F32.BF16 R96, R4.reuse, R8, R96 ;  /* 0x000000080460723c */ /* 0x050ff00000041860 */
[C---:B------:R-:W-:Y:S01]  /*10fa0*/  HMMA.16816.F32.BF16 R92, R4.reuse, R10, R92 ;  /* 0x0000000a045c723c */ /* 0x040fe2000004185c */
[----:B------:R-:W3:Y:S07]  /*10fb0*/  LDSM.16.MT88.4 R8, [R180+0xec00] ;  /* 0x00ec0000b408783b */ /* 0x000eee0000004200 */
[C---:B-1----:R-:W-:Y:S08]  /*10fc0*/  HMMA.16816.F32.BF16 R104, R4.reuse, R12, R104 ;  /* 0x0000000c0468723c */ /* 0x042ff00000041868 */
[C---:B------:R-:W-:Y:S01]  /*10fd0*/  HMMA.16816.F32.BF16 R100, R4.reuse, R14, R100 ;  /* 0x0000000e0464723c */ /* 0x040fe20000041864 */
[----:B------:R-:W1:Y:S07]  /*10fe0*/  LDSM.16.MT88.4 R12, [R182+0xec00] ;  /* 0x00ec0000b60c783b */ /* 0x000e6e0000004200 */
[----:B--2---:R-:W-:Y:S03]  /*10ff0*/  HMMA.16816.F32.BF16 R88, R4, R16, R88 ;  /* 0x000000100458723c */ /* 0x004fe60000041858 */
[----:B------:R-:W-:-:S04]  /*11000*/  FADD.FTZ R16, R146, R145 ;  /* 0x0000009192107221 */ /* 0x000fc80000010000 */
[----:B------:R-:W-:Y:S01]  /*11010*/  FADD.FTZ R16, R149, R16 ;  /* 0x0000001095107221 */ /* 0x000fe20000010000 */
[----:B------:R-:W-:Y:S03]  /*11020*/  HMMA.16816.F32.BF16 R84, R4, R18, R84 ;  /* 0x000000120454723c */ /* 0x000fe60000041854 */
[----:B------:R-:W-:-:S04]  /*11030*/  FADD.FTZ R147, R147, R16 ;  /* 0x0000001093937221 */ /* 0x000fc80000010000 */
        /* <DEDUP_REMOVED lines=17> */
[----:B------:R-:W-:-:S04]  /*11150*/  FADD.FTZ R20, R20, R25 ;  /* 0x0000001914147221 */ /* 0x000fc80000010000 */
[----:B------:R-:W-:Y:S01]  /*11160*/  FADD.FTZ R215, R215, R20 ;  /* 0x00000014d7d77221 */ /* 0x000fe20000010000 */
[----:B------:R-:W-:-:S12]  /*11170*/  @!P0 BRA `(.L_x_4859) ;  /* 0x0000004400a88947 */ /* 0x000fd80003800000 */
        /* <DEDUP_REMOVED lines=69> */
.L_x_4861:
        /* <DEDUP_REMOVED lines=8> */
.L_x_4862:
[----:B------:R-:W-:Y:S05]  /*11650*/  BSYNC.RECONVERGENT B0 ;  /* 0x0000000000007941 */ /* 0x000fea0003800200 */
.L_x_4860:
[C---:B------:R-:W-:Y:S01]  /*11660*/  IMAD.SHL.U32 R3, R118.reuse, 0x40, RZ ;  /* 0x0000004076037824 */ /* 0x040fe200078e00ff */
[----:B------:R-:W-:Y:S01]  /*11670*/  SHF.L.U64.HI R4, R118, 0x6, R119 ;  /* 0x0000000676047819 */ /* 0x000fe20000010277 */
[----:B------:R-:W-:Y:S01]  /*11680*/  @!PT LDS RZ, [RZ] ;  /* 0x00000000fffff984 */ /* 0x000fe20000000800 */
[----:B------:R-:W-:Y:S01]  /*11690*/  @!PT LDS RZ, [RZ] ;  /* 0x00000000fffff984 */ /* 0x000fe20000000800 */
[----:B------:R-:W-:Y:S01]  /*116a0*/  @!PT LDS RZ, [RZ] ;  /* 0x00000000fffff984 */ /* 0x000fe20000000800 */
[----:B------:R-:W-:Y:S01]  /*116b0*/  LDGSTS.E.BYPASS.LTC128B.128 [R199+0x9000], desc[UR4][R192.64] ;  /* 0x09000000c0c77fae */ /* 0x000fe2000b981a04 */
[----:B------:R-:W-:Y:S01]  /*116c0*/  VIADD R123, R121, 0xfffffffe ;  /* 0xfffffffe797b7836 */ /* 0x000fe20000000000 */
[----:B------:R-:W-:Y:S01]  /*116d0*/  BSSY.RECONVERGENT B1, `(.L_x_4863) ;  /* 0x0000111000017945 */ /* 0x000fe20003800200 */
[----:B------:R-:W-:Y:S01]  /*116e0*/  IADD3 R10, P1, PT, R3, R192, RZ ;  /* 0x000000c0030a7210 */ /* 0x000fe20007f3e0ff */
[----:B------:R-:W-:Y:S02]  /*116f0*/  LDGSTS.E.BYPASS.LTC128B.128 [R199+0xb000], desc[UR4][R192.64+0x40] ;  /* 0x0b000040c0c77fae */ /* 0x000fe4000b981a04 */
[----:B------:R-:W-:Y:S02]  /*11700*/  ISETP.GT.AND P3, PT, R123, R188, PT ;  /* 0x000000bc7b00720c */ /* 0x000fe40003f64270 */
        /* <DEDUP_REMOVED lines=15> */
[----:B------:R-:W-:Y:S04]  /*11800*/  LDSM.16.M88.4 R64, [R185] ;  /* 0x00000000b940783b */ /* 0x000fe80000000200 */
[----:B------:R-:W2:Y:S04]  /*11810*/  LDSM.16.M88.4 R20, [R184+0x3000] ;  /* 0x00300000b814783b */ /* 0x000ea80000000200 */
[----:B------:R-:W3:Y:S04]  /*11820*/  LDSM.16.M88.4 R12, [R184+0x3400] ;  /* 0x00340000b80c783b */ /* 0x000ee80000000200 */
[----:B------:R-:W4:Y:S04]  /*11830*/  LDSM.16.M88.4 R4, [R184+0x3800] ;  /* 0x00380000b804783b */ /* 0x000f280000000200 */
[----:B------:R-:W-:Y:S04]  /*11840*/  LDSM.16.M88.4 R40, [R183] ;  /* 0x00000000b728783b */ /* 0x000fe80000000200 */
[----:B------:R-:W5:Y:S04]  /*11850*/  LDSM.16.M88.4 R32, [R181+0x3000] ;  /* 0x00300000b520783b */ /* 0x000f680000000200 */
[----:B-1----:R-:W1:Y:S04]  /*11860*/  LDSM.16.M88.4 R28, [R181+0x3400] ;  /* 0x00340000b51c783b */ /* 0x002e680000000200 */
[----:B------:R-:W1:Y:S04]  /*11870*/  LDSM.16.M88.4 R152, [R184+0x3c00] ;  /* 0x003c0000b898783b */ /* 0x000e680000000200 */
[----:B------:R-:W1:Y:S04]  /*11880*/  LDSM.16.M88.4 R144, [R184+0x4000] ;  /* 0x00400000b890783b */ /* 0x000e680000000200 */
        /* <DEDUP_REMOVED lines=8> */
[C---:B------:R-:W-:Y:S03]  /*11910*/  HMMA.16816.F32.BF16 R20, R64.reuse, R22, RZ ;  /* 0x000000164014723c */ /* 0x040fe600000418ff */
[----:B------:R-:W3:Y:S04]  /*11920*/  LDSM.16.M88.4 R160, [R181+0x4400] ;  /* 0x00440000b5a0783b */ /* 0x000ee80000000200 */
[----:B------:R-:W3:Y:S01]  /*11930*/  LDSM.16.M88.4 R60, [R181+0x4800] ;  /* 0x00480000b53c783b */ /* 0x000ee20000000200 */
[C---:B------:R-:W-:Y:S03]  /*11940*/  HMMA.16816.F32.BF16 R12, R64.reuse, R14, RZ ;  /* 0x0000000e400c723c */ /* 0x040fe600000418ff */
[----:B------:R-:W3:Y:S04]  /*11950*/  LDSM.16.M88.4 R56, [R181+0x4c00] ;  /* 0x004c0000b538783b */ /* 0x000ee80000000200 */
[----:B------:R-:W-:Y:S01]  /*11960*/  LDSM.16.M88.4 R164, [R185+0x1000] ;  /* 0x00100000b9a4783b */ /* 0x000fe20000000200 */
[----:B----4-:R-:W-:Y:S03]  /*11970*/  HMMA.16816.F32.BF16 R8, R64, R4, RZ ;  /* 0x000000044008723c */ /* 0x010fe600000418ff */
[----:B------:R-:W-:Y:S04]  /*11980*/  LDSM.16.M88.4 R172, [R184+0x6800] ;  /* 0x00680000b8ac783b */ /* 0x000fe80000000200 */
[----:B------:R-:W-:Y:S01]  /*11990*/  LDSM.16.M88.4 R168, [R184+0x6c00] ;  /* 0x006c0000b8a8783b */ /* 0x000fe20000000200 */
[C---:B-----5:R-:W-:Y:S03]  /*119a0*/  HMMA.16816.F32.BF16 R24, R40.reuse, R32, R24 ;  /* 0x000000202818723c */ /* 0x060fe60000041818 */
[----:B------:R-:W-:Y:S04]  /*119b0*/  LDSM.16.M88.4 R220, [R185+0x2000] ;  /* 0x00200000b9dc783b */ /* 0x000fe80000000200 */
[----:B------:R-:W-:Y:S01]  /*119c0*/  LDSM.16.M88.4 R176, [R184+0x7c00] ;  /* 0x007c0000b8b0783b */ /* 0x000fe20000000200 */
[C---:B------:R-:W-:Y:S03]  /*119d0*/  HMMA.16816.F32.BF16 R20, R40.reuse, R34, R20 ;  /* 0x000000222814723c */ /* 0x040fe60000041814 */
[----:B------:R-:W4:Y:S04]  /*119e0*/  LDSM.16.M88.4 R32, [R184+0x5000] ;  /* 0x00500000b820783b */ /* 0x000f280000000200 */
[----:B------:R-:W0:Y:S01]  /*119f0*/  LDGDEPBAR ;  /* 0x00000000000079af */ /* 0x000e220000000000 */
[C---:B-1----:R-:W-:Y:S08]  /*11a00*/  HMMA.16816.F32.BF16 R16, R40.reuse, R28, R16 ;  /* 0x0000001c2810723c */ /* 0x042ff00000041810 */
[----:B------:R-:W-:Y:S01]  /*11a10*/  HMMA.16816.F32.BF16 R12, R40, R30, R12 ;  /* 0x0000001e280c723c */ /* 0x000fe2000004180c */
[----:B------:R-:W1:Y:S07]  /*11a20*/  LDSM.16.M88.4 R28, [R184+0x5400] ;  /* 0x00540000b81c783b */ /* 0x000e6e0000000200 */
        /* <DEDUP_REMOVED lines=9> */
[C---:B--2---:R-:W-:Y:S08]  /*11ac0*/  HMMA.16816.F32.BF16 R124, R64.reuse, R52, RZ ;  /* 0x00000034407c723c */ /* 0x044ff000000418ff */
[----:B------:R-:W-:Y:S01]  /*11ad0*/  HMMA.16816.F32.BF16 R64, R64, R54, RZ ;  /* 0x000000364040723c */ /* 0x000fe200000418ff */
        /* <DEDUP_REMOVED lines=37> */
[----:B------:R-:W3:Y:S07]  /*11d30*/  LDSM.16.M88.4 R36, [R184+0x7000] ;  /* 0x00700000b824783b */ /* 0x000eee0000000200 */
[C---:B----4-:R-:W-:Y:S08]  /*11d40*/  HMMA.16816.F32.BF16 R8, R40.reuse, R32, R8 ;  /* 0x000000202808723c */ /* 0x050ff00000041808 */
[C---:B------:R-:W-:Y:S01]  /*11d50*/  HMMA.16816.F32.BF16 R4, R40.reuse, R34, R4 ;  /* 0x000000222804723c */ /* 0x040fe20000041804 */
[----:B------:R-:W4:Y:S07]  /*11d60*/  LDSM.16.M88.4 R32, [R184+0x7400] ;  /* 0x00740000b820783b */ /* 0x000f2e0000000200 */
        /* <DEDUP_REMOVED lines=15> */
[----:B------:R-:W-:Y:S07]  /*11e60*/  LDSM.16.M88.4 R60, [R183+0x2000] ;  /* 0x00200000b73c783b */ /* 0x000fee0000000200 */
[C---:B------:R-:W-:Y:S08]  /*11e70*/  HMMA.16816.F32.BF16 R148, R40.reuse, R56, R148 ;  /* 0x000000382894723c */ /* 0x040ff00000041894 */
        /* <DEDUP_REMOVED lines=11> */
[----:B------:R-:W3:Y:S03]  /*11f30*/  LDSM.16.M88.4 R40, [R181+0x8000] ;  /* 0x00800000b528783b */ /* 0x000ee60000000200 */
[C---:B------:R-:W-:Y:S08]  /*11f40*/  HMMA.16816.F32.BF16 R24, R220.reuse, R36, R24 ;  /* 0x00000024dc18723c */ /* 0x040ff00000041818 */
[C---:B------:R-:W-:Y:S01]  /*11f50*/  HMMA.16816.F32.BF16 R20, R220.reuse, R38, R20 ;  /* 0x00000026dc14723c */ /* 0x040fe20000041814 */
[----:B------:R-:W3:Y:S07]  /*11f60*/  LDSM.16.M88.4 R36, [R181+0x8400] ;  /* 0x00840000b524783b */ /* 0x000eee0000000200 */
[C---:B----4-:R-:W-:Y:S08]  /*11f70*/  HMMA.16816.F32.BF16 R16, R220.reuse, R32, R16 ;  /* 0x00000020dc10723c */ /* 0x050ff00000041810 */
[C---:B------:R-:W-:Y:S01]  /*11f80*/  HMMA.16816.F32.BF16 R12, R220.reuse, R34, R12 ;  /* 0x00000022dc0c723c */ /* 0x040fe2000004180c */
[----:B------:R-:W4:Y:S07]  /*11f90*/  LDSM.16.M88.4 R32, [R181+0x8800] ;  /* 0x00880000b520783b */ /* 0x000f2e0000000200 */
[C---:B-1----:R-:W-:Y:S08]  /*11fa0*/  HMMA.16816.F32.BF16 R8, R220.reuse, R28, R8 ;  /* 0x0000001cdc08723c */ /* 0x042ff00000041808 */
[----:B------:R-:W-:Y:S01]  /*11fb0*/  HMMA.16816.F32.BF16 R4, R220, R30, R4 ;  /* 0x0000001edc04723c */ /* 0x000fe20000041804 */
[----:B------:R-:W1:Y:S01]  /*11fc0*/  LDSM.16.M88.4 R28, [R181+0x8c00] ;  /* 0x008c0000b51c783b */ /* 0x000e620000000200 */
        /* <DEDUP_REMOVED lines=15> */
[C---:B-----5:R-:W-:Y:S08]  /*120c0*/  HMMA.16816.F32.BF16 R8, R60.reuse, R48, R8 ;  /* 0x000000303c08723c */ /* 0x060ff00000041808 */
[C---:B------:R-:W-:Y:S08]  /*120d0*/  HMMA.16816.F32.BF16 R4, R60.reuse, R50, R4 ;  /* 0x000000323c04723c */ /* 0x040ff00000041804 */
[C---:B---3--:R-:W-:Y:S08]  /*120e0*/  HMMA.16816.F32.BF16 R156, R60.reuse, R44, R156 ;  /* 0x0000002c3c9c723c */ /* 0x048ff0000004189c */
[C---:B------:R-:W-:Y:S08]  /*120f0*/  HMMA.16816.F32.BF16 R152, R60.reuse, R46, R152 ;  /* 0x0000002e3c98723c */ /* 0x040ff00000041898 */
[C---:B------:R-:W-:Y:S08]  /*12100*/  HMMA.16816.F32.BF16 R148, R60.reuse, R40, R148 ;  /* 0x000000283c94723c */ /* 0x040ff00000041894 */
[C---:B------:R-:W-:Y:S08]  /*12110*/  HMMA.16816.F32.BF16 R144, R60.reuse, R42, R144 ;  /* 0x0000002a3c90723c */ /* 0x040ff00000041890 */
[C---:B------:R-:W-:Y:S08]  /*12120*/  HMMA.16816.F32.BF16 R140, R60.reuse, R36, R140 ;  /* 0x000000243c8c723c */ /* 0x040ff0000004188c */
[C---:B------:R-:W-:Y:S08]  /*12130*/  HMMA.16816.F32.BF16 R136, R60.reuse, R38, R136 ;  /* 0x000000263c88723c */ /* 0x040ff00000041888 */
[C---:B----4-:R-:W-:Y:S08]  /*12140*/  HMMA.16816.F32.BF16 R132, R60.reuse, R32, R132 ;  /* 0x000000203c84723c */ /* 0x050ff00000041884 */
[C---:B------:R-:W-:Y:S08]  /*12150*/  HMMA.16816.F32.BF16 R128, R60.reuse, R34, R128 ;  /* 0x000000223c80723c */ /* 0x040ff00000041880 */
[C---:B-1----:R-:W-:Y:S08]  /*12160*/  HMMA.16816.F32.BF16 R124, R60.reuse, R28, R124 ;  /* 0x0000001c3c7c723c */ /* 0x042ff0000004187c */
        /* <DEDUP_REMOVED lines=15> */
[----:B------:R-:W-:Y:S02]  /*12260*/  IADD3 R30, PT, PT, RZ, -R30, RZ ;  /* 0x8000001eff1e7210 */ /* 0x000fe40007ffe0ff */
[----:B------:R-:W-:-:S03]  /*12270*/  ISETP.GE.AND P0, PT, R33, RZ, PT ;  /* 0x000000ff2100720c */ /* 0x000fc60003f06270 */
[----:B-1----:R-:W1:Y:S02]  /*12280*/  MUFU.RCP R36, R3 ;  /* 0x0000000300247308 */ /* 0x002e640000001000 */
[----:B-1----:R-:W-:Y:S01]  /*12290*/  VIADD R36, R36, 0xffffffe ;  /* 0x0ffffffe24247836 */ /* 0x002fe20000000000 */
[----:B------:R-:W-:Y:S02]  /*122a0*/  IABS R3, R28 ;  /* 0x0000001c00037213 */ /* 0x000fe40000000000 */
[----:B------:R-:W-:-:S03]  /*122b0*/  LOP3.LUT R28, R28, R35, RZ, 0x3c, !PT ;  /* 0x000000231c1c7212 */ /* 0x000fc600078e3cff */
[----:B------:R-:W1:Y:S01]  /*122c0*/  F2I.FTZ.U32.TRUNC.NTZ R37, R36 ;  /* 0x0000002400257305 */ /* 0x000e62000021f000 */
[----:B------:R-:W-:Y:S02]  /*122d0*/  ISETP.GE.AND P2, PT, R28, RZ, PT ;  /* 0x000000ff1c00720c */ /* 0x000fe40003f46270 */
[----:B-1----:R-:W-:Y:S01]  /*122e0*/  IADD3 R34, PT, PT, RZ, -R37, RZ ;  /* 0x80000025ff227210 */ /* 0x002fe20007ffe0ff */
[----:B------:R-:W-:-:S04]  /*122f0*/  IMAD.MOV.U32 R36, RZ, RZ, RZ ;  /* 0x000000ffff247224 */ /* 0x000fc800078e00ff */
[----:B------:R-:W-:-:S04]  /*12300*/  IMAD R34, R34, R31, RZ ;  /* 0x0000001f22227224 */ /* 0x000fc800078e02ff */
[----:B------:R-:W-:-:S06]  /*12310*/  IMAD.HI.U32 R34, R37, R34, R36 ;  /* 0x0000002225227227 */ /* 0x000fcc00078e0024 */
[----:B------:R-:W-:-:S04]  /*12320*/  IMAD.HI.U32 R32, R34, R29, RZ ;  /* 0x0000001d22207227 */ /* 0x000fc800078e00ff */
[----:B------:R-:W-:-:S04]  /*12330*/  IMAD.HI.U32 R34, R34, R3, RZ ;  /* 0x0000000322227227 */ /* 0x000fc800078e00ff */
[-C--:B------:R-:W-:Y:S01]  /*12340*/  IMAD R36, R32, R30.reuse, R29 ;  /* 0x0000001e20247224 */ /* 0x080fe200078e021d */
[----:B------:R-:W-:Y:S01]  /*12350*/  LOP3.LUT R29, RZ, R35, RZ, 0x33, !PT ;  /* 0x00000023ff1d7212 */ /* 0x000fe200078e33ff */
        /* <DEDUP_REMOVED lines=8> */
[----:B------:R-:W-:Y:S01]  /*123e0*/  ISETP.GE.U32.AND P6, PT, R30, R31, PT ;  /* 0x0000001f1e00720c */ /* 0x000fe20003fc6070 */
[----:B------:R-:W2:Y:S01]  /*123f0*/  LD.E.64 R36, desc[UR4][R116.64+0x20] ;  /* 0x0000200474247980 */ /* 0x000ea2000c101b00 */
[----:B------:R-:W-:-:S09]  /*12400*/  ISETP.NE.AND P1, PT, R35, RZ, PT ;  /* 0x000000ff2300720c */ /* 0x000fd20003f25270 */
[----:B------:R-:W-:Y:S02]  /*12410*/  @P5 VIADD R32, R32, 0x1 ;  /* 0x0000000120205836 */ /* 0x000fe40000000000 */
[----:B------:R-:W-:Y:S02]  /*12420*/  @P6 IADD3 R34, PT, PT, R34, 0x1, RZ ;  /* 0x0000000122226810 */ /* 0x000fe40007ffe0ff */
[----:B------:R-:W-:Y:S02]  /*12430*/  @!P0 IMAD.MOV R32, RZ, RZ, -R32 ;  /* 0x000000ffff208224 */ /* 0x000fe400078e0a20 */
[----:B------:R-:W-:-:S03]  /*12440*/  @!P2 IADD3 R34, PT, PT, -R34, RZ, RZ ;  /* 0x000000ff2222a210 */ /* 0x000fc60007ffe1ff */
        /* <DEDUP_REMOVED lines=23> */
.L_x_4866:
        /* <DEDUP_REMOVED lines=8> */
.L_x_4867:
[----:B------:R-:W-:Y:S05]  /*12640*/  BSYNC.RECONVERGENT B0 ;  /* 0x0000000000007941 */ /* 0x000fea0003800200 */
.L_x_4865:
        /* <DEDUP_REMOVED lines=25> */
.L_x_4864:
[----:B------:R-:W-:Y:S05]  /*127e0*/  BSYNC.RECONVERGENT B1 ;  /* 0x0000000000017941 */ /* 0x000fea0003800200 */
.L_x_4863:
[----:B------:R-:W-:Y:S02]  /*127f0*/  IMAD.SHL.U32 R28, R195, 0x2, RZ ;  /* 0x00000002c31c7824 */ /* 0x000fe400078e00ff */
[----:B------:R-:W-:-:S03]  /*12800*/  VIADD R29, R121, 0xffffffff ;  /* 0xffffffff791d7836 */ /* 0x000fc60000000000 */
[----:B------:R-:W-:Y:S01]  /*12810*/  LOP3.LUT R28, R28, 0x6, RZ, 0xc0, !PT ;  /* 0x000000061c1c7812 */ /* 0x000fe200078ec0ff */
[----:B------:R-:W-:-:S04]  /*12820*/  IMAD.SHL.U32 R29, R29, 0x80, RZ ;  /* 0x000000801d1d7824 */ /* 0x000fc800078e00ff */
[----:B------:R-:W-:-:S04]  /*12830*/  IMAD.IADD R29, R29, 0x1, R28 ;  /* 0x000000011d1d7824 */ /* 0x000fc800078e021c */
        /* <DEDUP_REMOVED lines=8> */
[CC--:B------:R-:W-:Y:S02]  /*128c0*/  ISETP.GE.AND P1, PT, R3.reuse, R207.reuse, PT ;  /* 0x000000cf0300720c */ /* 0x0c0fe40003f26270 */
[-C--:B------:R-:W-:Y:S02]  /*128d0*/  ISETP.GE.AND P2, PT, R3, R206.reuse, PT ;  /* 0x000000ce0300720c */ /* 0x080fe40003f46270 */
[----:B------:R-:W2:Y:S01]  /*128e0*/  LD.E R3, desc[UR4][R116.64+0xdc] ;  /* 0x0000dc0474037980 */ /* 0x000ea2000c101900 */
[C---:B------:R-:W-:Y:S01]  /*128f0*/  ISETP.GE.AND P4, PT, R28.reuse, R207, PT ;  /* 0x000000cf1c00720c */ /* 0x040fe20003f86270 */
[C---:B------:R-:W-:Y:S01]  /*12900*/  VIADD R63, R29.reuse, 0xffffff88 ;  /* 0xffffff881d3f7836 */ /* 0x040fe20000000000 */
[----:B------:R-:W-:Y:S01]  /*12910*/  ISETP.GE.AND P5, PT, R28, R206, PT ;  /* 0x000000ce1c00720c */ /* 0x000fe20003fa6270 */
[----:B------:R-:W-:Y:S01]  /*12920*/  VIADD R61, R29, 0xffffff90 ;  /* 0xffffff901d3d7836 */ /* 0x000fe20000000000 */
[----:B------:R-:W-:Y:S02]  /*12930*/  FSEL R26, R26, -INF , P4 ;  /* 0xff8000001a1a7808 */ /* 0x000fe40002000000 */
[----:B------:R-:W-:Y:S01]  /*12940*/  ISETP.GE.AND P4, PT, R63, R209, PT ;  /* 0x000000d13f00720c */ /* 0x000fe20003f86270 */
        /* <DEDUP_REMOVED lines=27> */
[----:B------:R-:W-:Y:S01]  /*12b00*/  VIADD R24, R29, 0xfffffff9 ;  /* 0xfffffff91d187836 */ /* 0x000fe20000000000 */
[----:B------:R-:W-:Y:S02]  /*12b10*/  FSEL R29, R26, -INF , !P5 ;  /* 0xff8000001a1d7808 */ /* 0x000fe40006800000 */
[----:B------:R-:W-:Y:S02]  /*12b20*/  ISETP.GE.AND P5, PT, R63, R208, PT ;  /* 0x000000d03f00720c */ /* 0x000fe40003fa6270 */
[----:B------:R-:W-:Y:S02]  /*12b30*/  FSEL R20, R20, -INF , P4 ;  /* 0xff80000014147808 */ /* 0x000fe40002000000 */
[----:B------:R-:W-:-:S02]  /*12b40*/  ISETP.GE.AND P4, PT, R61, R209, PT ;  /* 0x000000d13d00720c */ /* 0x000fc40003f86270 */
[----:B------:R-:W-:Y:S02]  /*12b50*/  FSEL R25, R25, -INF , P0 ;  /* 0xff80000019197808 */ /* 0x000fe40000000000 */
[----:B------:R-:W-:Y:S02]  /*12b60*/  FSEL R37, R20, -INF , !P5 ;  /* 0xff80000014257808 */ /* 0x000fe40006800000 */
[-C--:B------:R-:W-:Y:S02]  /*12b70*/  ISETP.GE.AND P0, PT, R62, R209.reuse, PT ;  /* 0x000000d13e00720c */ /* 0x080fe40003f06270 */
[----:B------:R-:W-:Y:S02]  /*12b80*/  ISETP.GE.AND P5, PT, R61, R208, PT ;  /* 0x000000d03d00720c */ /* 0x000fe40003fa6270 */
[----:B------:R-:W-:Y:S02]  /*12b90*/  FSEL R16, R16, -INF , P4 ;  /* 0xff80000010107808 */ /* 0x000fe40002000000 */
[----:B------:R-:W-:-:S02]  /*12ba0*/  ISETP.GE.AND P4, PT, R43, R209, PT ;  /* 0x000000d12b00720c */ /* 0x000fc40003f86270 */
[----:B------:R-:W-:Y:S02]  /*12bb0*/  FSEL R39, R25, -INF , !P6 ;  /* 0xff80000019277808 */ /* 0x000fe40007000000 */
        /* <DEDUP_REMOVED lines=14> */
[-C--:B------:R-:W-:Y:S02]  /*12ca0*/  ISETP.GE.AND P6, PT, R62, R208.reuse, PT ;  /* 0x000000d03e00720c */ /* 0x080fe40003fc6270 */
[----:B------:R-:W-:Y:S02]  /*12cb0*/  ISETP.GE.AND P0, PT, R59, R209, PT ;  /* 0x000000d13b00720c */ /* 0x000fe40003f06270 */
[----:B------:R-:W-:-:S02]  /*12cc0*/  ISETP.GE.AND P5, PT, R53, R208, PT ;  /* 0x000000d03500720c */ /* 0x000fc40003fa6270 */
[----:B------:R-:W-:Y:S02]  /*12cd0*/  FSEL R4, R4, -INF , P4 ;  /* 0xff80000004047808 */ /* 0x000fe40002000000 */
[----:B------:R-:W-:Y:S02]  /*12ce0*/  ISETP.GE.AND P4, PT, R57, R209, PT ;  /* 0x000000d13900720c */ /* 0x000fe40003f86270 */
[----:B------:R-:W-:Y:S02]  /*12cf0*/  FSEL R21, R21, -INF , !P6 ;  /* 0xff80000015157808 */ /* 0x000fe40007000000 */
[----:B------:R-:W-:Y:S02]  /*12d00*/  FSEL R9, R9, -INF , P0 ;  /* 0xff80000009097808 */ /* 0x000fe40000000000 */
[----:B------:R-:W-:Y:S02]  /*12d10*/  FSEL R245, R4, -INF , !P5 ;  /* 0xff80000004f57808 */ /* 0x000fe40006800000 */
[----:B------:R-:W-:-:S02]  /*12d20*/  ISETP.GE.AND P6, PT, R60, R208, PT ;  /* 0x000000d03c00720c */ /* 0x000fc40003fc6270 */
[-C--:B------:R-:W-:Y:S02]  /*12d30*/  ISETP.GE.AND P0, PT, R58, R209.reuse, PT ;  /* 0x000000d13a00720c */ /* 0x080fe40003f06270 */
[----:B------:R-:W-:Y:S02]  /*12d40*/  ISETP.GE.AND P5, PT, R57, R208, PT ;  /* 0x000000d03900720c */ /* 0x000fe40003fa6270 */
[----:B------:R-:W-:Y:S02]  /*12d50*/  FSEL R156, R156, -INF , P4 ;  /* 0xff8000009c9c7808 */ /* 0x000fe40002000000 */
[----:B------:R-:W-:Y:S02]  /*12d60*/  ISETP.GE.AND P4, PT, R55, R209, PT ;  /* 0x000000d13700720c */ /* 0x000fe40003f86270 */
[----:B------:R-:W-:Y:S02]  /*12d70*/  FSEL R35, R17, -INF , !P6 ;  /* 0xff80000011237808 */ /* 0x000fe40007000000 */
[----:B------:R-:W-:-:S02]  /*12d80*/  FSEL R5, R5, -INF , P0 ;  /* 0xff80000005057808 */ /* 0x000fc40000000000 */
[----:B------:R-:W-:Y:S02]  /*12d90*/  FSEL R235, R156, -INF , !P5 ;  /* 0xff8000009ceb7808 */ /* 0x000fe40006800000 */
[-C--:B------:R-:W-:Y:S02]  /*12da0*/  ISETP.GE.AND P6, PT, R51, R208.reuse, PT ;  /* 0x000000d03300720c */ /* 0x080fe40003fc6270 */
[-C--:B------:R-:W-:Y:S02]  /*12db0*/  ISETP.GE.AND P0, PT, R56, R209.reuse, PT ;  /* 0x000000d13800720c */ /* 0x080fe40003f06270 */
[----:B------:R-:W-:Y:S02]  /*12dc0*/  ISETP.GE.AND P5, PT, R55, R208, PT ;  /* 0x000000d03700720c */ /* 0x000fe40003fa6270 */
[----:B------:R-:W-:Y:S02]  /*12dd0*/  FSEL R152, R152, -INF , P4 ;  /* 0xff80000098987808 */ /* 0x000fe40002000000 */
[----:B------:R-:W-:-:S02]  /*12de0*/  ISETP.GE.AND P4, PT, R52, R209, PT ;  /* 0x000000d13400720c */ /* 0x000fc40003f86270 */
[----:B------:R-:W-:Y:S02]  /*12df0*/  FSEL R41, R13, -INF , !P6 ;  /* 0xff8000000d297808 */ /* 0x000fe40007000000 */
        /* <DEDUP_REMOVED lines=54> */
[----:B------:R-:W-:Y:S02]  /*13160*/  FSEL R169, R141, -INF , !P6 ;  /* 0xff8000008da97808 */ /* 0x000fe40007000000 */
[----:B------:R-:W-:Y:S02]  /*13170*/  FSEL R129, R129, -INF , P0 ;  /* 0xff80000081817808 */ /* 0x000fe40000000000 */
[----:B------:R-:W-:Y:S02]  /*13180*/  FSEL R122, R122, -INF , !P5 ;  /* 0xff8000007a7a7808 */ /* 0x000fe40006800000 */
[----:B------:R-:W-:Y:S02]  /*13190*/  ISETP.GE.AND P6, PT, R42, R208, PT ;  /* 0x000000d02a00720c */ /* 0x000fe40003fc6270 */
[----:B------:R-:W-:-:S02]  /*131a0*/  ISETP.GE.AND P0, PT, R30, R209, PT ;  /* 0x000000d11e00720c */ /* 0x000fc40003f06270 */
[----:B------:R-:W-:Y:S02]  /*131b0*/  ISETP.GE.AND P5, PT, R24, R209, PT ;  /* 0x000000d11800720c */ /* 0x000fe40003fa6270 */
[----:B------:R-:W-:Y:S02]  /*131c0*/  FSEL R161, R137, -INF , !P6 ;  /* 0xff80000089a17808 */ /* 0x000fe40007000000 */
[----:B------:R-:W-:Y:S02]  /*131d0*/  FSEL R120, R125, -INF , P0 ;  /* 0xff8000007d787808 */ /* 0x000fe40000000000 */
[----:B------:R-:W-:Y:S02]  /*131e0*/  FSEL R65, R65, -INF , P5 ;  /* 0xff80000041417808 */ /* 0x000fe40002800000 */
[----:B------:R-:W-:Y:S02]  /*131f0*/  ISETP.GE.AND P6, PT, R38, R208, PT ;  /* 0x000000d02600720c */ /* 0x000fe40003fc6270 */
[----:B------:R-:W-:-:S02]  /*13200*/  ISETP.GE.AND P0, PT, R63, R207, PT ;  /* 0x000000cf3f00720c */ /* 0x000fc40003f06270 */
[-C--:B------:R-:W-:Y:S02]  /*13210*/  ISETP.GE.AND P5, PT, R24, R208.reuse, PT ;  /* 0x000000d01800720c */ /* 0x080fe40003fa6270 */
[----:B------:R-:W-:Y:S02]  /*13220*/  FSEL R153, R133, -INF , !P6 ;  /* 0xff80000085997808 */ /* 0x000fe40007000000 */
[----:B------:R-:W-:Y:S02]  /*13230*/  FSEL R13, R27, -INF , P1 ;  /* 0xff8000001b0d7808 */ /* 0x000fe40000800000 */
[----:B------:R-:W-:Y:S02]  /*13240*/  FSEL R124, R65, -INF , !P5 ;  /* 0xff800000417c7808 */ /* 0x000fe40006800000 */
[----:B------:R-:W-:Y:S02]  /*13250*/  FSEL R9, R22, -INF , P0 ;  /* 0xff80000016097808 */ /* 0x000fe40000000000 */
[----:B------:R-:W-:-:S02]  /*13260*/  ISETP.GE.AND P6, PT, R34, R208, PT ;  /* 0x000000d02200720c */ /* 0x000fc40003fc6270 */
[-C--:B------:R-:W-:Y:S02]  /*13270*/  ISETP.GE.AND P5, PT, R61, R207.reuse, PT ;  /* 0x000000cf3d00720c */ /* 0x080fe40003fa6270 */
[-C--:B------:R-:W-:Y:S02]  /*13280*/  ISETP.GE.AND P0, PT, R60, R207.reuse, PT ;  /* 0x000000cf3c00720c */ /* 0x080fe40003f06270 */
[----:B------:R-:W-:Y:S02]  /*13290*/  ISETP.GE.AND P1, PT, R62, R207, PT ;  /* 0x000000cf3e00720c */ /* 0x000fe40003f26270 */
[----:B------:R-:W-:Y:S02]  /*132a0*/  FSEL R13, R13, -INF , !P2 ;  /* 0xff8000000d0d7808 */ /* 0x000fe40005000000 */
[----:B------:R-:W-:Y:S02]  /*132b0*/  FSEL R145, R129, -INF , !P6 ;  /* 0xff80000081917808 */ /* 0x000fe40007000000 */
[----:B------:R-:W-:-:S02]  /*132c0*/  ISETP.GE.AND P2, PT, R61, R206, PT ;  /* 0x000000ce3d00720c */ /* 0x000fc40003f46270 */
[----:B------:R-:W-:Y:S02]  /*132d0*/  FSEL R18, R18, -INF , P5 ;  /* 0xff80000012127808 */ /* 0x000fe40002800000 */
[----:B------:R-:W-:Y:S02]  /*132e0*/  FSEL R19, R19, -INF , P0 ;  /* 0xff80000013137808 */ /* 0x000fe40000000000 */
[----:B------:R-:W-:Y:S02]  /*132f0*/  ISETP.GE.AND P6, PT, R28, R209, PT ;  /* 0x000000d11c00720c */ /* 0x000fe40003fc6270 */
[-C--:B------:R-:W-:Y:S02]  /*13300*/  ISETP.GE.AND P0, PT, R51, R207.reuse, PT ;  /* 0x000000cf3300720c */ /* 0x080fe40003f06270 */
[----:B------:R-:W-:Y:S02]  /*13310*/  FSEL R5, R23, -INF , P1 ;  /* 0xff80000017057808 */ /* 0x000fe40000800000 */
[----:B------:R-:W-:-:S02]  /*13320*/  ISETP.GE.AND P1, PT, R43, R207, PT ;  /* 0x000000cf2b00720c */ /* 0x000fc40003f26270 */
[----:B------:R-:W-:Y:S02]  /*13330*/  ISETP.GE.AND P5, PT, R43, R206, PT ;  /* 0x000000ce2b00720c */ /* 0x000fe40003fa6270 */
[----:B------:R-:W-:Y:S02]  /*13340*/  FSEL R43, R18, -INF , !P2 ;  /* 0xff800000122b7808 */ /* 0x000fe40005000000 */
[----:B------:R-:W-:Y:S02]  /*13350*/  ISETP.GE.AND P4, PT, R30, R208, PT ;  /* 0x000000d01e00720c */ /* 0x000fe40003f86270 */
[----:B------:R-:W-:Y:S02]  /*13360*/  FSEL R64, R64, -INF , P6 ;  /* 0xff80000040407808 */ /* 0x000fe40003000000 */
[----:B------:R-:W-:Y:S02]  /*13370*/  ISETP.GE.AND P2, PT, R49, R207, PT ;  /* 0x000000cf3100720c */ /* 0x000fe40003f46270 */
[----:B------:R-:W-:-:S02]  /*13380*/  FSEL R15, R15, -INF , P0 ;  /* 0xff8000000f0f7808 */ /* 0x000fc40000000000 */
[----:B------:R-:W-:Y:S02]  /*13390*/  ISETP.GE.AND P6, PT, R28, R208, PT ;  /* 0x000000d01c00720c */ /* 0x000fe40003fc6270 */
[----:B------:R-:W-:Y:S02]  /*133a0*/  ISETP.GE.AND P0, PT, R53, R207, PT ;  /* 0x000000cf3500720c */ /* 0x000fe40003f06270 */
[----:B------:R-:W-:Y:S02]  /*133b0*/  FSEL R120, R120, -INF , !P4 ;  /* 0xff80000078787808 */ /* 0x000fe40006000000 */
[----:B------:R-:W-:Y:S02]  /*133c0*/  FSEL R10, R10, -INF , P2 ;  /* 0xff8000000a0a7808 */ /* 0x000fe40001000000 */
[----:B------:R-:W-:Y:S02]  /*133d0*/  ISETP.GE.AND P4, PT, R63, R206, PT ;  /* 0x000000ce3f00720c */ /* 0x000fe40003f86270 */
[----:B------:R-:W-:-:S02]  /*133e0*/  FSEL R125, R64, -INF , !P6 ;  /* 0xff800000407d7808 */ /* 0x000fc40007000000 */
[-C--:B------:R-:W-:Y:S02]  /*133f0*/  ISETP.GE.AND P2, PT, R53, R206.reuse, PT ;  /* 0x000000ce3500720c */ /* 0x080fe40003f46270 */
[----:B------:R-:W-:Y:S02]  /*13400*/  FSEL R6, R6, -INF , P0 ;  /* 0xff80000006067808 */ /* 0x000fe40000000000 */
[----:B------:R-:W-:Y:S02]  /*13410*/  ISETP.GE.AND P6, PT, R62, R206, PT ;  /* 0x000000ce3e00720c */ /* 0x000fe40003fc6270 */
[----:B------:R-:W-:Y:S02]  /*13420*/  FSEL R9, R9, -INF , !P4 ;  /* 0xff80000009097808 */ /* 0x000fe40006000000 */
[----:B------:R-:W-:Y:S02]  /*13430*/  FSEL R241, R6, -INF , !P2 ;  /* 0xff80000006f17808 */ /* 0x000fe40005000000 */
[----:B------:R-:W-:-:S02]  /*13440*/  FMNMX3.FTZ R4, R2, R31, R39, !PT ;  /* 0x0000001f02047276 */ /* 0x000fc40007810027 */
[-C--:B------:R-:W-:Y:S02]  /*13450*/  ISETP.GE.AND P4, PT, R60, R206.reuse, PT ;  /* 0x000000ce3c00720c */ /* 0x080fe40003f86270 */
[----:B------:R-:W-:Y:S02]  /*13460*/  FSEL R5, R5, -INF , !P6 ;  /* 0xff80000005057808 */ /* 0x000fe40007000000 */
[----:B------:R-:W-:Y:S02]  /*13470*/  FMNMX3.FTZ R6, R0, R29, R13, !PT ;  /* 0x0000001d00067276 */ /* 0x000fe4000781000d */
[----:B------:R-:W-:Y:S02]  /*13480*/  FSEL R14, R14, -INF , P1 ;  /* 0xff8000000e0e7808 */ /* 0x000fe40000800000 */
[----:B------:R-:W-:Y:S02]  /*13490*/  ISETP.GE.AND P6, PT, R51, R206, PT ;  /* 0x000000ce3300720c */ /* 0x000fe40003fc6270 */
[----:B------:R-:W-:-:S02]  /*134a0*/  ISETP.GE.AND P1, PT, R59, R207, PT ;  /* 0x000000cf3b00720c */ /* 0x000fc40003f26270 */
[----:B------:R-:W-:Y:S02]  /*134b0*/  FMNMX3.FTZ R4, R4, R37, R21, !PT ;  /* 0x0000002504047276 */ /* 0x000fe40007810015 */
[----:B------:R-:W-:Y:S02]  /*134c0*/  FSEL R51, R19, -INF , !P4 ;  /* 0xff80000013337808 */ /* 0x000fe40006000000 */
[----:B------:R-:W-:Y:S02]  /*134d0*/  FMNMX3.FTZ R6, R6, R9, R5, !PT ;  /* 0x0000000906067276 */ /* 0x000fe40007810005 */
[----:B------:R-:W-:Y:S02]  /*134e0*/  ISETP.GE.AND P4, PT, R49, R206, PT ;  /* 0x000000ce3100720c */ /* 0x000fe40003f86270 */
[----:B------:R-:W-:Y:S02]  /*134f0*/  FSEL R49, R14, -INF , !P5 ;  /* 0xff8000000e317808 */ /* 0x000fe40006800000 */
[----:B------:R-:W-:-:S02]  /*13500*/  FSEL R11, R11, -INF , P1 ;  /* 0xff8000000b0b7808 */ /* 0x000fc40000800000 */
[----:B------:R-:W-:Y:S02]  /*13510*/  FMNMX3.FTZ R4, R4, R25, R35, !PT ;  /* 0x0000001904047276 */ /* 0x000fe40007810023 */
[----:B------:R-:W-:Y:S02]  /*13520*/  ISETP.GE.AND P5, PT, R59, R206, PT ;  /* 0x000000ce3b00720c */ /* 0x000fe40003fa6270 */
[----:B------:R-:W-:Y:S02]  /*13530*/  FSEL R53, R15, -INF , !P6 ;  /* 0xff8000000f357808 */ /* 0x000fe40007000000 */
[----:B------:R-:W-:Y:S02]  /*13540*/  ISETP.GE.AND P1, PT, R58, R207, PT ;  /* 0x000000cf3a00720c */ /* 0x000fe40003f26270 */
        /* <DEDUP_REMOVED lines=8> */
[----:B------:R-:W-:Y:S02]  /*135d0*/  FMNMX3.FTZ R6, R6, R49, R53, !PT ;  /* 0x0000003106067276 */ /* 0x000fe40007810035 */
[-C--:B------:R-:W-:Y:S02]  /*135e0*/  ISETP.GE.AND P2, PT, R56, R206.reuse, PT ;  /* 0x000000ce3800720c */ /* 0x080fe40003f46270 */
[----:B------:R-:W-:Y:S02]  /*135f0*/  FSEL R159, R159, -INF , P0 ;  /* 0xff8000009f9f7808 */ /* 0x000fe40000000000 */
[----:B------:R-:W-:Y:S02]  /*13600*/  ISETP.GE.AND P5, PT, R57, R206, PT ;  /* 0x000000ce3900720c */ /* 0x000fe40003fa6270 */
[----:B------:R-:W-:Y:S01]  /*13610*/  ISETP.GE.AND P1, PT, R55, R207, PT ;  /* 0x000000cf3700720c */ /* 0x000fe20003f26270 */
[----:B------:R-:W-:Y:S01]  /*13620*/  LDSM.16.MT88.4 R56, [R180+0xd000] ;  /* 0x00d00000b438783b */ /* 0x000fe20000004200 */
[----:B------:R-:W-:-:S02]  /*13630*/  FSEL R158, R158, -INF , P4 ;  /* 0xff8000009e9e7808 */ /* 0x000fc40002000000 */
[----:B------:R-:W-:Y:S02]  /*13640*/  FMNMX3.FTZ R4, R4, R251, R247, !PT ;  /* 0x000000fb04047276 */ /* 0x000fe400078100f7 */
[----:B------:R-:W-:Y:S02]  /*13650*/  FSEL R243, R7, -INF , !P6 ;  /* 0xff80000007f37808 */ /* 0x000fe40007000000 */
[-C--:B------:R-:W-:Y:S02]  /*13660*/  ISETP.GE.AND P0, PT, R54, R207.reuse, PT ;  /* 0x000000cf3600720c */ /* 0x080fe40003f06270 */
[----:B------:R-:W-:Y:S02]  /*13670*/  FMNMX3.FTZ R6, R6, R140, R249, !PT ;  /* 0x0000008c06067276 */ /* 0x000fe400078100f9 */
[----:B------:R-:W-:Y:S02]  /*13680*/  ISETP.GE.AND P6, PT, R52, R207, PT ;  /* 0x000000cf3400720c */ /* 0x000fe40003fc6270 */
[----:B------:R-:W-:-:S02]  /*13690*/  FSEL R233, R159, -INF , !P2 ;  /* 0xff8000009fe97808 */ /* 0x000fc40005000000 */
[-C--:B------:R-:W-:Y:S02]  /*136a0*/  ISETP.GE.AND P4, PT, R55, R206.reuse, PT ;  /* 0x000000ce3700720c */ /* 0x080fe40003f86270 */
[----:B------:R-:W-:Y:S02]  /*136b0*/  FSEL R237, R158, -INF , !P5 ;  /* 0xff8000009eed7808 */ /* 0x000fe40006800000 */
[----:B------:R-:W-:Y:S02]  /*136c0*/  FSEL R154, R154, -INF , P1 ;  /* 0xff8000009a9a7808 */ /* 0x000fe40000800000 */
[----:B------:R-:W-:Y:S02]  /*136d0*/  ISETP.GE.AND P2, PT, R50, R207, PT ;  /* 0x000000cf3200720c */ /* 0x000fe40003f46270 */
[----:B------:R-:W-:Y:S02]  /*136e0*/  FMNMX3.FTZ R4, R4, R245, R239, !PT ;  /* 0x000000f504047276 */ /* 0x000fe400078100ef */
[----:B------:R-:W-:-:S02]  /*136f0*/  ISETP.GE.AND P5, PT, R54, R206, PT ;  /* 0x000000ce3600720c */ /* 0x000fc40003fa6270 */
[----:B------:R-:W-:Y:S02]  /*13700*/  FSEL R155, R155, -INF , P0 ;  /* 0xff8000009b9b7808 */ /* 0x000fe40000000000 */
[----:B------:R-:W-:Y:S02]  /*13710*/  FMNMX3.FTZ R6, R6, R241, R243, !PT ;  /* 0x000000f106067276 */ /* 0x000fe400078100f3 */
[----:B------:R-:W-:Y:S02]  /*13720*/  ISETP.GE.AND P1, PT, R52, R206, PT ;  /* 0x000000ce3400720c */ /* 0x000fe40003f26270 */
[----:B------:R-:W-:Y:S02]  /*13730*/  FSEL R150, R150, -INF , P6 ;  /* 0xff80000096967808 */ /* 0x000fe40003000000 */
[----:B------:R-:W-:Y:S02]  /*13740*/  FSEL R225, R154, -INF , !P4 ;  /* 0xff8000009ae17808 */ /* 0x000fe40006000000 */
[----:B------:R-:W-:-:S02]  /*13750*/  ISETP.GE.AND P0, PT, R48, R207, PT ;  /* 0x000000cf3000720c */ /* 0x000fc40003f06270 */
[----:B------:R-:W-:Y:S02]  /*13760*/  FSEL R151, R151, -INF , P2 ;  /* 0xff80000097977808 */ /* 0x000fe40001000000 */
[----:B------:R-:W-:Y:S02]  /*13770*/  FMNMX3.FTZ R4, R4, R235, R231, !PT ;  /* 0x000000eb04047276 */ /* 0x000fe400078100e7 */
[----:B------:R-:W-:Y:S02]  /*13780*/  ISETP.GE.AND P4, PT, R50, R206, PT ;  /* 0x000000ce3200720c */ /* 0x000fe40003f86270 */
[----:B------:R-:W-:Y:S02]  /*13790*/  FSEL R227, R155, -INF , !P5 ;  /* 0xff8000009be37808 */ /* 0x000fe40006800000 */
[----:B------:R-:W-:Y:S02]  /*137a0*/  ISETP.GE.AND P2, PT, R47, R207, PT ;  /* 0x000000cf2f00720c */ /* 0x000fe40003f46270 */
[----:B------:R-:W-:-:S02]  /*137b0*/  FMNMX3.FTZ R6, R6, R237, R233, !PT ;  /* 0x000000ed06067276 */ /* 0x000fc400078100e9 */
[----:B------:R-:W-:Y:S02]  /*137c0*/  FSEL R223, R150, -INF , !P1 ;  /* 0xff80000096df7808 */ /* 0x000fe40004800000 */
[-C--:B------:R-:W-:Y:S02]  /*137d0*/  ISETP.GE.AND P6, PT, R48, R206.reuse, PT ;  /* 0x000000ce3000720c */ /* 0x080fe40003fc6270 */
[----:B------:R-:W-:Y:S02]  /*137e0*/  ISETP.GE.AND P1, PT, R46, R207, PT ;  /* 0x000000cf2e00720c */ /* 0x000fe40003f26270 */
[----:B------:R-:W-:Y:S02]  /*137f0*/  FSEL R146, R146, -INF , P0 ;  /* 0xff80000092927808 */ /* 0x000fe40000000000 */
[----:B------:R-:W-:Y:S02]  /*13800*/  FMNMX3.FTZ R4, R4, R229, R177, !PT ;  /* 0x000000e504047276 */ /* 0x000fe400078100b1 */
[----:B------:R-:W-:-:S02]  /*13810*/  ISETP.GE.AND P5, PT, R47, R206, PT ;  /* 0x000000ce2f00720c */ /* 0x000fc40003fa6270 */
[----:B------:R-:W-:Y:S02]  /*13820*/  FSEL R219, R151, -INF , !P4 ;  /* 0xff80000097db7808 */ /* 0x000fe40006000000 */
[----:B------:R-:W-:Y:S02]  /*13830*/  ISETP.GE.AND P0, PT, R45, R207, PT ;  /* 0x000000cf2d00720c */ /* 0x000fe40003f06270 */
[----:B------:R-:W-:Y:S02]  /*13840*/  FSEL R147, R147, -INF , P2 ;  /* 0xff80000093937808 */ /* 0x000fe40001000000 */
[----:B------:R-:W-:Y:S02]  /*13850*/  FMNMX3.FTZ R6, R6, R225, R227, !PT ;  /* 0x000000e106067276 */ /* 0x000fe400078100e3 */
[----:B------:R-:W-:Y:S02]  /*13860*/  ISETP.GE.AND P4, PT, R46, R206, PT ;  /* 0x000000ce2e00720c */ /* 0x000fe40003f86270 */
[----:B------:R-:W-:-:S02]  /*13870*/  FSEL R213, R146, -INF , !P6 ;  /* 0xff80000092d57808 */ /* 0x000fc40007000000 */
[----:B------:R-:W-:Y:S02]  /*13880*/  ISETP.GE.AND P2, PT, R44, R207, PT ;  /* 0x000000cf2c00720c */ /* 0x000fe40003f46270 */
[----:B------:R-:W-:Y:S02]  /*13890*/  FSEL R142, R142, -INF , P1 ;  /* 0xff8000008e8e7808 */ /* 0x000fe40000800000 */
[----:B------:R-:W-:Y:S02]  /*138a0*/  FMNMX3.FTZ R4, R4, R221, R191, !PT ;  /* 0x000000dd04047276 */ /* 0x000fe400078100bf */
[----:B------:R-:W-:Y:S02]  /*138b0*/  ISETP.GE.AND P6, PT, R45, R206, PT ;  /* 0x000000ce2d00720c */ /* 0x000fe40003fc6270 */
[----:B------:R-:W-:Y:S02]  /*138c0*/  FSEL R217, R147, -INF , !P5 ;  /* 0xff80000093d97808 */ /* 0x000fe40006800000 */
[----:B------:R-:W-:-:S02]  /*138d0*/  ISETP.GE.AND P1, PT, R42, R207, PT ;  /* 0x000000cf2a00720c */ /* 0x000fc40003f26270 */
[----:B------:R-:W-:Y:S02]  /*138e0*/  FSEL R143, R143, -INF , P0 ;  /* 0xff8000008f8f7808 */ /* 0x000fe40000000000 */
[----:B------:R-:W-:Y:S02]  /*138f0*/  FMNMX3.FTZ R6, R6, R223, R219, !PT ;  /* 0x000000df06067276 */ /* 0x000fe400078100db */
[----:B------:R-:W-:Y:S02]  /*13900*/  ISETP.GE.AND P5, PT, R44, R206, PT ;  /* 0x000000ce2c00720c */ /* 0x000fe40003fa6270 */
[----:B------:R-:W-:Y:S01]  /*13910*/  FSEL R175, R142, -INF , !P4 ;  /* 0xff8000008eaf7808 */ /* 0x000fe20006000000 */
[----:B------:R-:W-:Y:S01]  /*13920*/  LDSM.16.MT88.4 R44, [R182+0xd000] ;  /* 0x00d00000b62c783b */ /* 0x000fe20000004200 */
        /* <DEDUP_REMOVED lines=9> */
[-C--:B------:R-:W-:Y:S02]  /*139c0*/  ISETP.GE.AND P6, PT, R40, R206.reuse, PT ;  /* 0x000000ce2800720c */ /* 0x080fe40003fc6270 */
[----:B------:R-:W-:Y:S02]  /*139d0*/  FSEL R165, R138, -INF , !P5 ;  /* 0xff8000008aa57808 */ /* 0x000fe40006800000 */
[----:B------:R-:W-:Y:S02]  /*139e0*/  FSEL R134, R134, -INF , P0 ;  /* 0xff80000086867808 */ /* 0x000fe40000000000 */
[----:B------:R-:W-:Y:S02]  /*139f0*/  FMNMX3.FTZ R4, R4, R173, R169, !PT ;  /* 0x000000ad04047276 */ /* 0x000fe400078100a9 */
        /* <DEDUP_REMOVED lines=9> */
[-C--:B------:R-:W-:Y:S02]  /*13a90*/  ISETP.GE.AND P1, PT, R30, R207.reuse, PT ;  /* 0x000000cf1e00720c */ /* 0x080fe40003f26270 */
[----:B------:R-:W-:Y:S02]  /*13aa0*/  ISETP.GE.AND P6, PT, R34, R206, PT ;  /* 0x000000ce2200720c */ /* 0x000fe40003fc6270 */
[----:B------:R-:W-:Y:S02]  /*13ab0*/  ISETP.GE.AND P2, PT, R32, R207, PT ;  /* 0x000000cf2000720c */ /* 0x000fe40003f46270 */
[----:B------:R-:W-:-:S02]  /*13ac0*/  FSEL R155, R135, -INF , !P5 ;  /* 0xff800000879b7808 */ /* 0x000fc40006800000 */
[----:B------:R-:W-:Y:S02]  /*13ad0*/  FSEL R131, R131, -INF , P0 ;  /* 0xff80000083837808 */ /* 0x000fe40000000000 */
[----:B------:R-:W-:Y:S02]  /*13ae0*/  FMNMX3.FTZ R6, R6, R165, R167, !PT ;  /* 0x000000a506067276 */ /* 0x000fe400078100a7 */
[----:B------:R-:W-:Y:S02]  /*13af0*/  FMNMX3.FTZ R4, R4, R157, R153, !PT ;  /* 0x0000009d04047276 */ /* 0x000fe40007810099 */
[----:B------:R-:W-:Y:S02]  /*13b00*/  FSEL R147, R130, -INF , !P4 ;  /* 0xff80000082937808 */ /* 0x000fe40006000000 */
[----:B------:R-:W-:Y:S02]  /*13b10*/  FSEL R127, R127, -INF , P1 ;  /* 0xff8000007f7f7808 */ /* 0x000fe40000800000 */
[----:B------:R-:W-:-:S02]  /*13b20*/  ISETP.GE.AND P5, PT, R32, R206, PT ;  /* 0x000000ce2000720c */ /* 0x000fc40003fa6270 */
[----:B------:R-:W-:Y:S02]  /*13b30*/  ISETP.GE.AND P4, PT, R30, R206, PT ;  /* 0x000000ce1e00720c */ /* 0x000fe40003f86270 */
[-C--:B------:R-:W-:Y:S02]  /*13b40*/  ISETP.GE.AND P0, PT, R28, R207.reuse, PT ;  /* 0x000000cf1c00720c */ /* 0x080fe40003f06270 */
[----:B------:R-:W-:Y:S02]  /*13b50*/  FSEL R126, R126, -INF , P2 ;  /* 0xff8000007e7e7808 */ /* 0x000fe40001000000 */
[----:B------:R-:W-:Y:S02]  /*13b60*/  FSEL R151, R131, -INF , !P6 ;  /* 0xff80000083977808 */ /* 0x000fe40007000000 */
[----:B------:R-:W-:Y:S02]  /*13b70*/  ISETP.GE.AND P1, PT, R24, R207, PT ;  /* 0x000000cf1800720c */ /* 0x000fe40003f26270 */
[----:B------:R-:W-:-:S02]  /*13b80*/  FMNMX3.FTZ R6, R6, R159, R155, !PT ;  /* 0x0000009f06067276 */ /* 0x000fc4000781009b */
[----:B------:R-:W-:Y:S02]  /*13b90*/  FMNMX3.FTZ R7, R4, R149, R145, !PT ;  /* 0x0000009504077276 */ /* 0x000fe40007810091 */
[-C--:B------:R-:W-:Y:S02]  /*13ba0*/  ISETP.GE.AND P2, PT, R28, R206.reuse, PT ;  /* 0x000000ce1c00720c */ /* 0x080fe40003f46270 */
[----:B------:R-:W-:Y:S02]  /*13bb0*/  ISETP.GE.AND P6, PT, R24, R206, PT ;  /* 0x000000ce1800720c */ /* 0x000fe40003fc6270 */
[----:B------:R-:W-:Y:S02]  /*13bc0*/  FSEL R66, R66, -INF , P0 ;  /* 0xff80000042427808 */ /* 0x000fe40000000000 */
[----:B------:R-:W-:Y:S02]  /*13bd0*/  FSEL R67, R67, -INF , P1 ;  /* 0xff80000043437808 */ /* 0x000fe40000800000 */
[----:B------:R-:W-:-:S02]  /*13be0*/  FSEL R143, R126, -INF , !P5 ;  /* 0xff8000007e8f7808 */ /* 0x000fc40006800000 */
[----:B------:R-:W-:Y:S02]  /*13bf0*/  FSEL R141, R127, -INF , !P4 ;  /* 0xff8000007f8d7808 */ /* 0x000fe40006000000 */
[----:B------:R-:W-:Y:S02]  /*13c00*/  FMNMX3.FTZ R6, R6, R147, R151, !PT ;  /* 0x0000009306067276 */ /* 0x000fe40007810097 */
[----:B------:R-:W-:Y:S02]  /*13c10*/  FMNMX3.FTZ R4, R7, R122, R120, !PT ;  /* 0x0000007a07047276 */ /* 0x000fe40007810078 */
[----:B------:R-:W-:Y:S02]  /*13c20*/  FSEL R139, R66, -INF , !P2 ;  /* 0xff800000428b7808 */ /* 0x000fe40005000000 */
[----:B------:R-:W-:Y:S02]  /*13c30*/  FSEL R137, R67, -INF , !P6 ;  /* 0xff80000043897808 */ /* 0x000fe40007000000 */
[----:B------:R-:W-:Y:S01]  /*13c40*/  FMNMX3.FTZ R6, R6, R143, R141, !PT ;  /* 0x0000008f06067276 */ /* 0x000fe2000781008d */
[----:B------:R-:W-:Y:S01]  /*13c50*/  LDSM.16.MT88.4 R64, [R182+0x9400] ;  /* 0x00940000b640783b */ /* 0x000fe20000004200 */
[----:B------:R-:W-:-:S02]  /*13c60*/  FMNMX3.FTZ R4, R4, R125, R124, !PT ;  /* 0x0000007d04047276 */ /* 0x000fc4000781007c */
        /* <DEDUP_REMOVED lines=20> */
[-C--:B------:R-:W-:Y:S01]  /*13db0*/  FFMA.FTZ R135, R31, R3.reuse, -R136 ;  /* 0x000000031f877223 */ /* 0x080fe20000010888 */
[-C--:B------:R-:W-:Y:S01]  /*13dc0*/  FFMA.FTZ R130, R29, R3.reuse, -R132 ;  /* 0x000000031d827223 */ /* 0x080fe20000010884 */
[----:B------:R-:W-:Y:S01]  /*13dd0*/  FSEL R5, R126, RZ, P0 ;  /* 0x000000ff7e057208 */ /* 0x000fe20000000000 */
[----:B------:R-:W2:Y:S04]  /*13de0*/  LDSM.16.MT88.4 R28, [R182+0xb000] ;  /* 0x00b00000b61c783b */ /* 0x000ea80000004200 */
[----:B------:R-:W-:Y:S01]  /*13df0*/  FADD.FTZ R0, R0, -R5 ;  /* 0x8000000500007221 */ /* 0x000fe20000010000 */
[-CC-:B------:R-:W-:Y:S01]  /*13e00*/  FFMA.FTZ R133, R39, R3.reuse, -R136.reuse ;  /* 0x0000000327857223 */ /* 0x180fe20000010888 */
[-C--:B------:R-:W-:Y:S01]  /*13e10*/  FFMA.FTZ R134, R37, R3.reuse, -R136 ;  /* 0x0000000325867223 */ /* 0x080fe20000010888 */
[-CC-:B------:R-:W-:Y:S01]  /*13e20*/  FFMA.FTZ R129, R13, R3.reuse, -R132.reuse ;  /* 0x000000030d817223 */ /* 0x180fe20000010884 */
[----:B------:R-:W-:Y:S01]  /*13e30*/  FFMA.FTZ R127, R9, R3, -R132 ;  /* 0x00000003097f7223 */ /* 0x000fe20000010884 */
[C---:B------:R-:W-:Y:S01]  /*13e40*/  FMUL.FTZ R138, R3.reuse, R4 ;  /* 0x00000004038a7220 */ /* 0x040fe20000410000 */
[----:B------:R-:W-:Y:S01]  /*13e50*/  FMUL.FTZ R0, R3, R0 ;  /* 0x0000000003007220 */ /* 0x000fe20000410000 */
[----:B------:R-:W-:Y:S01]  /*13e60*/  MUFU.EX2 R135, R135 ;  /* 0x0000008700877308 */ /* 0x000fe20000000800 */
[----:B------:R-:W3:Y:S04]  /*13e70*/  LDSM.16.MT88.4 R36, [R180+0xb000] ;  /* 0x00b00000b424783b */ /* 0x000ee80000004200 */
[----:B------:R-:W4:Y:S03]  /*13e80*/  LDSM.16.MT88.4 R12, [R182+0x9000] ;  /* 0x00900000b60c783b */ /* 0x000f260000004200 */
        /* <DEDUP_REMOVED lines=9> */
[----:B-----5:R-:W-:Y:S01]  /*13f20*/  F2FP.BF16.F32.PACK_AB R4, R133, R135 ;  /* 0x000000878504723e */ /* 0x020fe200000010ff */
[----:B------:R-:W-:Y:S01]  /*13f30*/  FFMA.FTZ R32, R25, R3, -R136 ;  /* 0x0000000319207223 */ /* 0x000fe20000010888 */
[----:B-1----:R-:W-:-:S02]  /*13f40*/  F2FP.BF16.F32.PACK_AB R6, R131, R134 ;  /* 0x000000868306723e */ /* 0x002fc400000010ff */
[----:B--2---:R-:W-:Y:S02]  /*13f50*/  F2FP.BF16.F32.PACK_AB R5, R129, R130 ;  /* 0x000000828105723e */ /* 0x004fe400000010ff */
[----:B---3--:R-:W-:Y:S01]  /*13f60*/  F2FP.BF16.F32.PACK_AB R7, R2, R127 ;  /* 0x0000007f0207723e */ /* 0x008fe200000010ff */
[-C--:B----4-:R-:W-:Y:S01]  /*13f70*/  FMUL.FTZ R16, R104, R138.reuse ;  /* 0x0000008a68107220 */ /* 0x090fe20000410000 */
[-C--:B------:R-:W-:Y:S01]  /*13f80*/  FMUL.FTZ R17, R105, R138.reuse ;  /* 0x0000008a69117220 */ /* 0x080fe20000410000 */
[-C--:B------:R-:W-:Y:S01]  /*13f90*/  FMUL.FTZ R100, R100, R138.reuse ;  /* 0x0000008a64647220 */ /* 0x080fe20000410000 */
[-C--:B------:R-:W-:Y:S01]  /*13fa0*/  FMUL.FTZ R101, R101, R138.reuse ;  /* 0x0000008a65657220 */ /* 0x080fe20000410000 */
[-C--:B------:R-:W-:Y:S01]  /*13fb0*/  FMUL.FTZ R24, R96, R138.reuse ;  /* 0x0000008a60187220 */ /* 0x080fe20000410000 */
[----:B------:R-:W-:Y:S01]  /*13fc0*/  FMUL.FTZ R25, R97, R138 ;  /* 0x0000008a61197220 */ /* 0x000fe20000410000 */
[-C--:B------:R-:W-:Y:S01]  /*13fd0*/  FMUL.FTZ R18, R106, R0.reuse ;  /* 0x000000006a127220 */ /* 0x080fe20000410000 */
[-C--:B------:R-:W-:Y:S01]  /*13fe0*/  FMUL.FTZ R19, R107, R0.reuse ;  /* 0x000000006b137220 */ /* 0x080fe20000410000 */
[-C--:B------:R-:W-:Y:S01]  /*13ff0*/  FMUL.FTZ R102, R102, R0.reuse ;  /* 0x0000000066667220 */ /* 0x080fe20000410000 */
[-C--:B------:R-:W-:Y:S01]  /*14000*/  FMUL.FTZ R103, R103, R0.reuse ;  /* 0x0000000067677220 */ /* 0x080fe20000410000 */
[-C--:B------:R-:W-:Y:S01]  /*14010*/  FMUL.FTZ R26, R98, R0.reuse ;  /* 0x00000000621a7220 */ /* 0x080fe20000410000 */
[----:B------:R-:W-:Y:S01]  /*14020*/  FMUL.FTZ R27, R99, R0 ;  /* 0x00000000631b7220 */ /* 0x000fe20000410000 */
[-C--:B------:R-:W-:Y:S01]  /*14030*/  FMUL.FTZ R92, R92, R138.reuse ;  /* 0x0000008a5c5c7220 */ /* 0x080fe20000410000 */
[----:B------:R-:W-:Y:S01]  /*14040*/  FMUL.FTZ R93, R93, R138 ;  /* 0x0000008a5d5d7220 */ /* 0x000fe20000410000 */
[-C--:B------:R-:W-:Y:S01]  /*14050*/  FMUL.FTZ R94, R94, R0.reuse ;  /* 0x000000005e5e7220 */ /* 0x080fe20000410000 */
[-C--:B------:R-:W-:Y:S01]  /*14060*/  FMUL.FTZ R95, R95, R0.reuse ;  /* 0x000000005f5f7220 */ /* 0x080fe20000410000 */
[C---:B------:R-:W-:Y:S05]  /*14070*/  HMMA.16816.F32.BF16 R16, R4.reuse, R20, R16 ;  /* 0x000000140410723c */ /* 0x040fea0000041810 */
[-C--:B------:R-:W-:Y:S01]  /*14080*/  FFMA.FTZ R40, R33, R3.reuse, -R136 ;  /* 0x0000000321287223 */ /* 0x080fe20000010888 */
[----:B------:R-:W-:Y:S01]  /*14090*/  FFMA.FTZ R48, R43, R3, -R132 ;  /* 0x000000032b307223 */ /* 0x000fe20000010884 */
[-C--:B------:R-:W-:Y:S01]  /*140a0*/  FMUL.FTZ R42, R82, R0.reuse ;  /* 0x00000000522a7220 */ /* 0x080fe20000410000 */
[----:B------:R-:W-:Y:S01]  /*140b0*/  FMUL.FTZ R43, R83, R0 ;  /* 0x00000000532b7220 */ /* 0x000fe20000410000 */
[----:B------:R-:W-:Y:S01]  /*140c0*/  HMMA.16816.F32.BF16 R20, R4, R22, R100 ;  /* 0x000000160414723c */ /* 0x000fe20000041864 */
[----:B------:R1:W-:Y:S02]  /*140d0*/  MUFU.EX2 R100, R32 ;  /* 0x0000002000647308 */ /* 0x0003e40000000800 */
[-C--:B------:R-:W-:Y:S01]  /*140e0*/  FMUL.FTZ R76, R76, R138.reuse ;  /* 0x0000008a4c4c7220 */ /* 0x080fe20000410000 */
[----:B------:R-:W-:Y:S01]  /*140f0*/  FMUL.FTZ R77, R77, R138 ;  /* 0x0000008a4d4d7220 */ /* 0x000fe20000410000 */
[----:B------:R-:W-:-:S03]  /*14100*/  FMUL.FTZ R78, R78, R0 ;  /* 0x000000004e4e7220 */ /* 0x000fc60000410000 */
[----:B------:R-:W-:Y:S03]  /*14110*/  HMMA.16816.F32.BF16 R24, R4, R28, R24 ;  /* 0x0000001c0418723c */ /* 0x000fe60000041818 */
[----:B------:R-:W-:-:S05]  /*14120*/  FMUL.FTZ R79, R79, R0 ;  /* 0x000000004f4f7220 */ /* 0x000fca0000410000 */
[----:B------:R-:W-:Y:S01]  /*14130*/  HMMA.16816.F32.BF16 R28, R4, R30, R92 ;  /* 0x0000001e041c723c */ /* 0x000fe2000004185c */
[----:B------:R2:W-:Y:S02]  /*14140*/  MUFU.EX2 R93, R40 ;  /* 0x00000028005d7308 */ /* 0x0005e40000000800 */
[-C--:B-1----:R-:W-:Y:S01]  /*14150*/  FMUL.FTZ R32, R88, R138.reuse ;  /* 0x0000008a58207220 */ /* 0x082fe20000410000 */
[-CC-:B------:R-:W-:Y:S01]  /*14160*/  FFMA.FTZ R88, R41, R3.reuse, -R136.reuse ;  /* 0x0000000329587223 */ /* 0x180fe20000010888 */
[-C--:B------:R-:W-:Y:S01]  /*14170*/  FMUL.FTZ R41, R81, R138.reuse ;  /* 0x0000008a51297220 */ /* 0x080fe20000410000 */
[----:B------:R-:W-:Y:S01]  /*14180*/  FFMA.FTZ R97, R35, R3, -R136 ;  /* 0x0000000323617223 */ /* 0x000fe20000010888 */
[----:B------:R-:W-:Y:S01]  /*14190*/  FMUL.FTZ R33, R89, R138 ;  /* 0x0000008a59217220 */ /* 0x000fe20000410000 */
[-C--:B------:R-:W-:Y:S01]  /*141a0*/  FMUL.FTZ R34, R90, R0.reuse ;  /* 0x000000005a227220 */ /* 0x080fe20000410000 */
[----:B------:R-:W-:Y:S01]  /*141b0*/  FMUL.FTZ R35, R91, R0 ;  /* 0x000000005b237220 */ /* 0x000fe20000410000 */
[-C--:B------:R-:W-:Y:S01]  /*141c0*/  FMUL.FTZ R84, R84, R138.reuse ;  /* 0x0000008a54547220 */ /* 0x080fe20000410000 */
[-C--:B--2---:R-:W-:Y:S01]  /*141d0*/  FMUL.FTZ R40, R80, R138.reuse ;  /* 0x0000008a50287220 */ /* 0x084fe20000410000 */
[----:B------:R-:W-:Y:S01]  /*141e0*/  FMUL.FTZ R85, R85, R138 ;  /* 0x0000008a55557220 */ /* 0x000fe20000410000 */
[-C--:B------:R-:W-:Y:S01]  /*141f0*/  FMUL.FTZ R86, R86, R0.reuse ;  /* 0x0000000056567220 */ /* 0x080fe20000410000 */
[----:B------:R-:W-:-:S04]  /*14200*/  FMUL.FTZ R87, R87, R0 ;  /* 0x0000000057577220 */ /* 0x000fc80000410000 */
[----:B------:R-:W-:Y:S03]  /*14210*/  HMMA.16816.F32.BF16 R40, R4, R44, R40 ;  /* 0x0000002c0428723c */ /* 0x000fe60000041828 */
[----:B------:R-:W-:Y:S01]  /*14220*/  FFMA.FTZ R81, R51, R3, -R132 ;  /* 0x0000000333517223 */ /* 0x000fe20000010884 */
[-C--:B------:R-:W-:Y:S01]  /*14230*/  FMUL.FTZ R8, R112, R138.reuse ;  /* 0x0000008a70087220 */ /* 0x080fe20000410000 */
[----:B------:R-:W-:-:S03]  /*14240*/  FMUL.FTZ R9, R113, R138 ;  /* 0x0000008a71097220 */ /* 0x000fc60000410000 */
[C---:B------:R-:W-:Y:S03]  /*14250*/  HMMA.16816.F32.BF16 R44, R4.reuse, R46, R76 ;  /* 0x0000002e042c723c */ /* 0x040fe6000004184c */
[-CC-:B------:R-:W-:Y:S02]  /*14260*/  FFMA.FTZ R76, R53, R3.reuse, -R132.reuse ;  /* 0x00000003354c7223 */ /* 0x180fe40000010884 */
[----:B------:R-:W1:Y:S01]  /*14270*/  LDSM.16.MT88.4 R52, [R180+0x9400] ;  /* 0x00940000b434783b */ /* 0x000e620000004200 */
[-C--:B------:R-:W-:Y:S01]  /*14280*/  FMUL.FTZ R10, R114, R0.reuse ;  /* 0x00000000720a7220 */ /* 0x080fe20000410000 */
[----:B------:R-:W-:Y:S01]  /*14290*/  FMUL.FTZ R11, R115, R0 ;  /* 0x00000000730b7220 */ /* 0x000fe20000410000 */
[----:B------:R-:W-:Y:S01]  /*142a0*/  FFMA.FTZ R60, R49, R3, -R132 ;  /* 0x00000003313c7223 */ /* 0x000fe20000010884 */
[-C--:B------:R-:W-:Y:S01]  /*142b0*/  FMUL.FTZ R108, R108, R138.reuse ;  /* 0x0000008a6c6c7220 */ /* 0x080fe20000410000 */
[----:B------:R-:W-:Y:S01]  /*142c0*/  FMUL.FTZ R109, R109, R138 ;  /* 0x0000008a6d6d7220 */ /* 0x000fe20000410000 */
[-C--:B------:R-:W-:Y:S01]  /*142d0*/  FMUL.FTZ R110, R110, R0.reuse ;  /* 0x000000006e6e7220 */ /* 0x080fe20000410000 */
[----:B------:R-:W-:Y:S01]  /*142e0*/  FMUL.FTZ R111, R111, R0 ;  /* 0x000000006f6f7220 */ /* 0x000fe20000410000 */
[C---:B------:R-:W-:Y:S01]  /*142f0*/  HMMA.16816.F32.BF16 R32, R4.reuse, R36, R32 ;  /* 0x000000240420723c */ /* 0x040fe20000041820 */
[----:B------:R-:W2:Y:S07]  /*14300*/  MUFU.EX2 R97, R97 ;  /* 0x0000006100617308 */ /* 0x000eae0000000800 */
[C---:B------:R-:W-:Y:S01]  /*14310*/  HMMA.16816.F32.BF16 R36, R4.reuse, R38, R84 ;  /* 0x000000260424723c */ /* 0x040fe20000041854 */
[----:B------:R-:W3:Y:S08]  /*14320*/  MUFU.EX2 R88, R88 ;  /* 0x0000005800587308 */ /* 0x000ef00000000800 */
[----:B------:R4:W-:Y:S01]  /*14330*/  MUFU.EX2 R84, R48 ;  /* 0x0000003000547308 */ /* 0x0009e20000000800 */
[C---:B------:R-:W-:Y:S07]  /*14340*/  HMMA.16816.F32.BF16 R8, R4.reuse, R12, R8 ;  /* 0x0000000c0408723c */ /* 0x040fee0000041808 */
[----:B------:R-:W5:Y:S01]  /*14350*/  MUFU.EX2 R81, R81 ;  /* 0x0000005100517308 */ /* 0x000f620000000800 */
[C---:B------:R-:W-:Y:S07]  /*14360*/  HMMA.16816.F32.BF16 R12, R4.reuse, R14, R108 ;  /* 0x0000000e040c723c */ /* 0x040fee000004186c */
[----:B------:R2:W-:Y:S08]  /*14370*/  MUFU.EX2 R77, R60 ;  /* 0x0000003c004d7308 */ /* 0x0005f00000000800 */
[----:B------:R-:W1:Y:S01]  /*14380*/  MUFU.EX2 R76, R76 ;  /* 0x0000004c004c7308 */ /* 0x000e620000000800 */
[-C--:B----4-:R-:W-:Y:S01]  /*14390*/  FMUL.FTZ R48, R72, R138.reuse ;  /* 0x0000008a48307220 */ /* 0x090fe20000410000 */
        /* <DEDUP_REMOVED lines=9> */
[----:B------:R-:W-:Y:S03]  /*14430*/  HMMA.16816.F32.BF16 R48, R4, R56, R48 ;  /* 0x000000380430723c */ /* 0x000fe60000041830 */
[----:B---3--:R-:W-:-:S02]  /*14440*/  F2FP.BF16.F32.PACK_AB R62, R88, R93 ;  /* 0x0000005d583e723e */ /* 0x008fc400000010ff */
[----:B-----5:R-:W-:Y:S01]  /*14450*/  F2FP.BF16.F32.PACK_AB R61, R81, R84 ;  /* 0x00000054513d723e */ /* 0x020fe200000010ff */
[-CC-:B------:R-:W-:Y:S01]  /*14460*/  FFMA.FTZ R78, R251, R3.reuse, -R136.reuse ;  /* 0x00000003fb4e7223 */ /* 0x180fe20000010888 */
[--C-:B------:R-:W-:Y:S01]  /*14470*/  FFMA.FTZ R79, R247, R3, -R136.reuse ;  /* 0x00000003f74f7223 */ /* 0x100fe20000010888 */
[----:B-1----:R-:W-:Y:S01]  /*14480*/  F2FP.BF16.F32.PACK_AB R63, R76, R77 ;  /* 0x0000004d4c3f723e */ /* 0x002fe200000010ff */
[-CC-:B------:R-:W-:Y:S01]  /*14490*/  FFMA.FTZ R83, R245, R3.reuse, -R136.reuse ;  /* 0x00000003f5537223 */ /* 0x180fe20000010888 */
[----:B------:R-:W-:Y:S01]  /*144a0*/  HMMA.16816.F32.BF16 R4, R4, R58, R68 ;  /* 0x0000003a0404723c */ /* 0x000fe20000041844 */
[----:B------:R-:W1:Y:S04]  /*144b0*/  LDSM.16.MT88.4 R56, [R182+0xb400] ;  /* 0x00b40000b638783b */ /* 0x000e680000004200 */
[----:B------:R-:W-:Y:S03]  /*144c0*/  LDSM.16.MT88.4 R68, [R180+0xd400] ;  /* 0x00d40000b444783b */ /* 0x000fe60000004200 */
[C---:B------:R-:W-:Y:S05]  /*144d0*/  HMMA.16816.F32.BF16 R8, R60.reuse, R64, R8 ;  /* 0x000000403c08723c */ /* 0x040fea0000041808 */
        /* <DEDUP_REMOVED lines=8> */
[----:B------:R-:W2:Y:S02]  /*14560*/  LDSM.16.MT88.4 R64, [R180+0xb400] ;  /* 0x00b40000b440783b */ /* 0x000ea40000004200 */
[-CC-:B------:R-:W-:Y:S01]  /*14570*/  FFMA.FTZ R90, R231, R3.reuse, -R136.reuse ;  /* 0x00000003e75a7223 */ /* 0x180fe20000010888 */
[-C--:B------:R-:W-:Y:S01]  /*14580*/  FFMA.FTZ R92, R229, R3.reuse, -R136 ;  /* 0x00000003e55c7223 */ /* 0x080fe20000010888 */
[-CC-:B------:R-:W-:Y:S01]  /*14590*/  FFMA.FTZ R94, R237, R3.reuse, -R132.reuse ;  /* 0x00000003ed5e7223 */ /* 0x180fe20000010884 */
[-CC-:B------:R-:W-:Y:S01]  /*145a0*/  FFMA.FTZ R95, R233, R3.reuse, -R132.reuse ;  /* 0x00000003e95f7223 */ /* 0x180fe20000010884 */
[-C--:B------:R-:W-:Y:S01]  /*145b0*/  FFMA.FTZ R96, R225, R3.reuse, -R132 ;  /* 0x00000003e1607223 */ /* 0x080fe20000010884 */
[-C--:B------:R-:W-:Y:S01]  /*145c0*/  FFMA.FTZ R142, R179, R3.reuse, -R136 ;  /* 0x00000003b38e7223 */ /* 0x080fe20000010888 */
[C---:B------:R-:W-:Y:S03]  /*145d0*/  HMMA.16816.F32.BF16 R16, R60.reuse, R52, R16 ;  /* 0x000000343c10723c */ /* 0x040fe60000041810 */
[-C--:B------:R-:W-:Y:S01]  /*145e0*/  FFMA.FTZ R146, R213, R3.reuse, -R132 ;  /* 0x00000003d5927223 */ /* 0x080fe20000010884 */
[-CC-:B------:R-:W-:Y:S01]  /*145f0*/  FFMA.FTZ R191, R191, R3.reuse, -R136.reuse ;  /* 0x00000003bfbf7223 */ /* 0x180fe20000010888 */
[-C--:B------:R-:W-:Y:S01]  /*14600*/  FFMA.FTZ R211, R211, R3.reuse, -R136 ;  /* 0x00000003d3d37223 */ /* 0x080fe20000010888 */
[-C--:B------:R-:W-:Y:S01]  /*14610*/  FFMA.FTZ R144, R219, R3.reuse, -R132 ;  /* 0x00000003db907223 */ /* 0x080fe20000010884 */
[-C--:B------:R-:W-:Y:S01]  /*14620*/  FFMA.FTZ R150, R163, R3.reuse, -R136 ;  /* 0x00000003a3967223 */ /* 0x080fe20000010888 */
[-C--:B------:R-:W-:Y:S01]  /*14630*/  FFMA.FTZ R154, R165, R3.reuse, -R132 ;  /* 0x00000003a59a7223 */ /* 0x080fe20000010884 */
[-CC-:B------:R-:W-:Y:S01]  /*14640*/  FFMA.FTZ R148, R173, R3.reuse, -R136.reuse ;  /* 0x00000003ad947223 */ /* 0x180fe20000010888 */
[C---:B------:R-:W-:Y:S01]  /*14650*/  HMMA.16816.F32.BF16 R20, R60.reuse, R54, R20 ;  /* 0x000000363c14723c */ /* 0x040fe20000041814 */
[----:B------:R-:W3:Y:S01]  /*14660*/  LDSM.16.MT88.4 R52, [R182+0x9800] ;  /* 0x00980000b634783b */ /* 0x000ee20000004200 */
[----:B------:R-:W-:Y:S01]  /*14670*/  MUFU.EX2 R78, R78 ;  /* 0x0000004e004e7308 */ /* 0x000fe20000000800 */
[-CC-:B------:R-:W-:Y:S01]  /*14680*/  FFMA.FTZ R169, R169, R3.reuse, -R136.reuse ;  /* 0x00000003a9a97223 */ /* 0x180fe20000010888 */
[-C--:B------:R-:W-:Y:S01]  /*14690*/  FFMA.FTZ R161, R161, R3.reuse, -R136 ;  /* 0x00000003a1a17223 */ /* 0x080fe20000010888 */
[-C--:B------:R-:W-:Y:S01]  /*146a0*/  FFMA.FTZ R152, R175, R3.reuse, -R132 ;  /* 0x00000003af987223 */ /* 0x080fe20000010884 */
[-CC-:B------:R-:W-:Y:S01]  /*146b0*/  FFMA.FTZ R158, R145, R3.reuse, -R136.reuse ;  /* 0x00000003919e7223 */ /* 0x180fe20000010888 */
[-CC-:B------:R-:W-:Y:S01]  /*146c0*/  FFMA.FTZ R156, R157, R3.reuse, -R136.reuse ;  /* 0x000000039d9c7223 */ /* 0x180fe20000010888 */
[-CC-:B------:R-:W-:Y:S01]  /*146d0*/  FFMA.FTZ R153, R153, R3.reuse, -R136.reuse ;  /* 0x0000000399997223 */ /* 0x180fe20000010888 */
[-C--:B------:R-:W-:Y:S01]  /*146e0*/  FFMA.FTZ R149, R149, R3.reuse, -R136 ;  /* 0x0000000395957223 */ /* 0x080fe20000010888 */
[----:B------:R-:W4:Y:S01]  /*146f0*/  MUFU.EX2 R79, R79 ;  /* 0x0000004f004f7308 */ /* 0x000f220000000800 */
[C---:B-1----:R-:W-:Y:S03]  /*14700*/  HMMA.16816.F32.BF16 R24, R60.reuse, R56, R24 ;  /* 0x000000383c18723c */ /* 0x042fe60000041818 */
[-CC-:B------:R-:W-:Y:S01]  /*14710*/  FFMA.FTZ R160, R155, R3.reuse, -R132.reuse ;  /* 0x000000039ba07223 */ /* 0x180fe20000010884 */
[-CC-:B------:R-:W-:Y:S01]  /*14720*/  FFMA.FTZ R147, R147, R3.reuse, -R132.reuse ;  /* 0x0000000393937223 */ /* 0x180fe20000010884 */
[----:B------:R-:W-:Y:S01]  /*14730*/  FFMA.FTZ R162, R151, R3, -R132 ;  /* 0x0000000397a27223 */ /* 0x000fe20000010884 */
[----:B------:R-:W-:Y:S01]  /*14740*/  LDSM.16.MT88.4 R108, [R182+0xac00] ;  /* 0x00ac0000b66c783b */ /* 0x000fe20000004200 */
[----:B------:R-:W-:Y:S01]  /*14750*/  MUFU.EX2 R83, R83 ;  /* 0x0000005300537308 */ /* 0x000fe20000000800 */
[C---:B------:R-:W-:Y:S02]  /*14760*/  HMMA.16816.F32.BF16 R28, R60.reuse, R58, R28 ;  /* 0x0000003a3c1c723c */ /* 0x040fe4000004181c */
[----:B------:R-:W1:Y:S05]  /*14770*/  LDSM.16.MT88.4 R56, [R180+0x9800] ;  /* 0x00980000b438783b */ /* 0x000e6a0000004200 */
[----:B------:R-:W-:Y:S08]  /*14780*/  MUFU.EX2 R80, R80 ;  /* 0x0000005000507308 */ /* 0x000ff00000000800 */
[----:B------:R-:W-:Y:S08]  /*14790*/  MUFU.EX2 R82, R82 ;  /* 0x0000005200527308 */ /* 0x000ff00000000800 */
[----:B------:R-:W5:Y:S08]  /*147a0*/  MUFU.EX2 R85, R85 ;  /* 0x0000005500557308 */ /* 0x000f700000000800 */
[----:B------:R-:W-:Y:S08]  /*147b0*/  MUFU.EX2 R86, R86 ;  /* 0x0000005600567308 */ /* 0x000ff00000000800 */
[----:B------:R-:W3:Y:S01]  /*147c0*/  MUFU.EX2 R87, R87 ;  /* 0x0000005700577308 */ /* 0x000ee20000000800 */
[----:B--2---:R-:W-:Y:S03]  /*147d0*/  HMMA.16816.F32.BF16 R32, R60, R64, R32 ;  /* 0x000000403c20723c */ /* 0x004fe60000041820 */
[----:B----4-:R-:W-:-:S02]  /*147e0*/  F2FP.BF16.F32.PACK_AB R64, R79, R78 ;  /* 0x0000004e4f40723e */ /* 0x010fc400000010ff */
[----:B-----5:R-:W-:-:S03]  /*147f0*/  F2FP.BF16.F32.PACK_AB R65, R85, R82 ;  /* 0x000000525541723e */ /* 0x020fc600000010ff */
[----:B------:R-:W-:Y:S03]  /*14800*/  HMMA.16816.F32.BF16 R36, R60, R66, R36 ;  /* 0x000000423c24723c */ /* 0x000fe60000041824 */
[----:B------:R-:W-:-:S05]  /*14810*/  F2FP.BF16.F32.PACK_AB R66, R80, R83 ;  /* 0x000000535042723e */ /* 0x000fca00000010ff */
[----:B------:R-:W-:Y:S03]  /*14820*/  HMMA.16816.F32.BF16 R40, R60, R72, R40 ;  /* 0x000000483c28723c */ /* 0x000fe60000041828 */
[----:B---3--:R-:W-:-:S05]  /*14830*/  F2FP.BF16.F32.PACK_AB R67, R87, R86 ;  /* 0x000000565743723e */ /* 0x008fca00000010ff */
[C---:B------:R-:W-:Y:S01]  /*14840*/  HMMA.16816.F32.BF16 R44, R60.reuse, R74, R44 ;  /* 0x0000004a3c2c723c */ /* 0x040fe2000004182c */
[----:B------:R-:W-:Y:S07]  /*14850*/  LDSM.16.MT88.4 R72, [R182+0xd800] ;  /* 0x00d80000b648783b */ /* 0x000fee0000004200 */
[C---:B------:R-:W-:Y:S08]  /*14860*/  HMMA.16816.F32.BF16 R48, R60.reuse, R68, R48 ;  /* 0x000000443c30723c */ /* 0x040ff00000041830 */
[----:B------:R-:W-:Y:S01]  /*14870*/  HMMA.16816.F32.BF16 R4, R60, R70, R4 ;  /* 0x000000463c04723c */ /* 0x000fe20000041804 */
[----:B------:R-:W2:Y:S04]  /*14880*/  LDSM.16.MT88.4 R60, [R182+0xb800] ;  /* 0x00b80000b63c783b */ /* 0x000ea80000004200 */
[----:B------:R-:W-:Y:S03]  /*14890*/  LDSM.16.MT88.4 R68, [R180+0xd800] ;  /* 0x00d80000b444783b */ /* 0x000fe60000004200 */
[C---:B------:R-:W-:Y:S08]  /*148a0*/  HMMA.16816.F32.BF16 R8, R64.reuse, R52, R8 ;  /* 0x000000344008723c */ /* 0x040ff00000041808 */
[C---:B------:R-:W-:Y:S01]  /*148b0*/  HMMA.16816.F32.BF16 R12, R64.reuse, R54, R12 ;  /* 0x00000036400c723c */ /* 0x040fe2000004180c */
[----:B------:R-:W3:Y:S07]  /*148c0*/  LDSM.16.MT88.4 R52, [R180+0xb800] ;  /* 0x00b80000b434783b */ /* 0x000eee0000004200 */
[C---:B-1----:R-:W-:Y:S08]  /*148d0*/  HMMA.16816.F32.BF16 R16, R64.reuse, R56, R16 ;  /* 0x000000384010723c */ /* 0x042ff00000041810 */
[----:B------:R-:W-:Y:S01]  /*148e0*/  HMMA.16816.F32.BF16 R20, R64, R58, R20 ;  /* 0x0000003a4014723c */ /* 0x000fe20000041814 */
[----:B------:R-:W1:Y:S02]  /*148f0*/  LDSM.16.MT88.4 R56, [R182+0x9c00] ;  /* 0x009c0000b638783b */ /* 0x000e640000004200 */
[----:B------:R-:W-:-:S05]  /*14900*/  FFMA.FTZ R177, R227, R3, -R132 ;  /* 0x00000003e3b17223 */ /* 0x000fca0000010884 */
[C---:B--2---:R-:W-:Y:S08]  /*14910*/  HMMA.16816.F32.BF16 R24, R64.reuse, R60, R24 ;  /* 0x0000003c4018723c */ /* 0x044ff00000041818 */
        /* <DEDUP_REMOVED lines=14> */
[C---:B------:R-:W-:Y:S01]  /*14a00*/  HMMA.16816.F32.BF16 R44, R64.reuse, R74, R44 ;  /* 0x0000004a402c723c */ /* 0x040fe2000004182c */
[----:B------:R-:W-:Y:S07]  /*14a10*/  LDSM.16.MT88.4 R72, [R182+0xdc00] ;  /* 0x00dc0000b648783b */ /* 0x000fee0000004200 */
[C---:B------:R-:W-:Y:S08]  /*14a20*/  HMMA.16816.F32.BF16 R48, R64.reuse, R68, R48 ;  /* 0x000000444030723c */ /* 0x040ff00000041830 */
[----:B------:R-:W-:Y:S03]  /*14a30*/  HMMA.16816.F32.BF16 R4, R64, R70, R4 ;  /* 0x000000464004723c */ /* 0x000fe60000041804 */
[----:B---3--:R-:W-:Y:S01]  /*14a40*/  F2FP.BF16.F32.PACK_AB R64, R90, R89 ;  /* 0x000000595a40723e */ /* 0x008fe200000010ff */
[----:B------:R-:W-:Y:S01]  /*14a50*/  LDSM.16.MT88.4 R68, [R180+0xdc00] ;  /* 0x00dc0000b444783b */ /* 0x000fe20000004200 */
[----:B-----5:R-:W-:-:S02]  /*14a60*/  F2FP.BF16.F32.PACK_AB R66, R91, R92 ;  /* 0x0000005c5b42723e */ /* 0x020fc400000010ff */
        /* <DEDUP_REMOVED lines=8> */
[-C--:B------:R-:W-:Y:S01]  /*14af0*/  FFMA.FTZ R140, R221, R3.reuse, -R136 ;  /* 0x00000003dd8c7223 */ /* 0x080fe20000010888 */
[-CC-:B------:R-:W-:Y:S01]  /*14b00*/  FFMA.FTZ R179, R223, R3.reuse, -R132.reuse ;  /* 0x00000003dfb37223 */ /* 0x180fe20000010884 */
[----:B------:R-:W-:-:S03]  /*14b10*/  FFMA.FTZ R213, R217, R3, -R132 ;  /* 0x00000003d9d57223 */ /* 0x000fc60000010884 */
[C---:B----4-:R-:W-:Y:S08]  /*14b20*/  HMMA.16816.F32.BF16 R24, R64.reuse, R52, R24 ;  /* 0x000000344018723c */ /* 0x050ff00000041818 */
        /* <DEDUP_REMOVED lines=24> */
[----:B--2---:R-:W-:Y:S02]  /*14cb0*/  F2FP.BF16.F32.PACK_AB R65, R144, R179 ;  /* 0x000000b39041723e */ /* 0x004fe400000010ff */
[----:B---3--:R-:W-:-:S07]  /*14cc0*/  F2FP.BF16.F32.PACK_AB R67, R213, R146 ;  /* 0x00000092d543723e */ /* 0x008fce00000010ff */
        /* <DEDUP_REMOVED lines=11> */
[----:B------:R-:W2:Y:S01]  /*14d80*/  LDSM.16.MT88.4 R60, [R182+0xc400] ;  /* 0x00c40000b63c783b */ /* 0x000ea20000004200 */
[----:B------:R-:W4:Y:S06]  /*14d90*/  MUFU.EX2 R169, R169 ;  /* 0x000000a900a97308 */ /* 0x000f2c0000000800 */
[C---:B------:R-:W-:Y:S02]  /*14da0*/  HMMA.16816.F32.BF16 R32, R64.reuse, R68, R32 ;  /* 0x000000444020723c */ /* 0x040fe40000041820 */
[----:B------:R-:W-:Y:S06]  /*14db0*/  MUFU.EX2 R150, R150 ;  /* 0x0000009600967308 */ /* 0x000fec0000000800 */
[C---:B------:R-:W-:Y:S01]  /*14dc0*/  HMMA.16816.F32.BF16 R36, R64.reuse, R70, R36 ;  /* 0x000000464024723c */ /* 0x040fe20000041824 */
[----:B------:R-:W-:Y:S01]  /*14dd0*/  LDSM.16.MT88.4 R68, [R182+0xe400] ;  /* 0x00e40000b644783b */ /* 0x000fe20000004200 */
[----:B------:R-:W5:Y:S06]  /*14de0*/  MUFU.EX2 R161, R161 ;  /* 0x000000a100a17308 */ /* 0x000f6c0000000800 */
[C---:B---3--:R-:W-:Y:S02]  /*14df0*/  HMMA.16816.F32.BF16 R48, R64.reuse, R52, R48 ;  /* 0x000000344030723c */ /* 0x048fe40000041830 */
[----:B------:R-:W-:Y:S06]  /*14e00*/  MUFU.EX2 R152, R152 ;  /* 0x0000009800987308 */ /* 0x000fec0000000800 */
[----:B------:R-:W-:Y:S01]  /*14e10*/  HMMA.16816.F32.BF16 R4, R64, R54, R4 ;  /* 0x000000364004723c */ /* 0x000fe20000041804 */
[----:B------:R-:W3:Y:S01]  /*14e20*/  LDSM.16.MT88.4 R64, [R180+0xc400] ;  /* 0x00c40000b440783b */ /* 0x000ee20000004200 */
[----:B------:R-:W1:Y:S08]  /*14e30*/  MUFU.EX2 R163, R163 ;  /* 0x000000a300a37308 */ /* 0x000e700000000800 */
[----:B------:R-:W-:Y:S08]  /*14e40*/  MUFU.EX2 R154, R154 ;  /* 0x0000009a009a7308 */ /* 0x000ff00000000800 */
[----:B------:R-:W2:Y:S01]  /*14e50*/  MUFU.EX2 R165, R165 ;  /* 0x000000a500a57308 */ /* 0x000ea20000000800 */
[----:B----4-:R-:W-:-:S02]  /*14e60*/  F2FP.BF16.F32.PACK_AB R52, R169, R148 ;  /* 0x00000094a934723e */ /* 0x010fc400000010ff */
[----:B-----5:R-:W-:Y:S02]  /*14e70*/  F2FP.BF16.F32.PACK_AB R54, R161, R150 ;  /* 0x00000096a136723e */ /* 0x020fe400000010ff */
[----:B-1----:R-:W-:Y:S02]  /*14e80*/  F2FP.BF16.F32.PACK_AB R53, R163, R152 ;  /* 0x00000098a335723e */ /* 0x002fe400000010ff */
[----:B--2---:R-:W-:-:S07]  /*14e90*/  F2FP.BF16.F32.PACK_AB R55, R165, R154 ;  /* 0x0000009aa537723e */ /* 0x004fce00000010ff */
[C---:B------:R-:W-:Y:S08]  /*14ea0*/  HMMA.16816.F32.BF16 R8, R52.reuse, R56, R8 ;  /* 0x000000383408723c */ /* 0x040ff00000041808 */
[----:B------:R-:W-:Y:S01]  /*14eb0*/  HMMA.16816.F32.BF16 R12, R52, R58, R12 ;  /* 0x0000003a340c723c */ /* 0x000fe2000004180c */
[----:B------:R-:W1:Y:S02]  /*14ec0*/  LDSM.16.MT88.4 R56, [R180+0xe400] ;  /* 0x00e40000b438783b */ /* 0x000e640000004200 */
[----:B------:R-:W-:Y:S01]  /*14ed0*/  FFMA.FTZ R138, R216, R138, R135 ;  /* 0x0000008ad88a7223 */ /* 0x000fe20000010087 */
[----:B------:R-:W-:-:S04]  /*14ee0*/  FFMA.FTZ R0, R215, R0, R130 ;  /* 0x00000000d7007223 */ /* 0x000fc80000010082 */
[----:B------:R-:W-:Y:S03]  /*14ef0*/  HMMA.16816.F32.BF16 R24, R52, R60, R24 ;  /* 0x0000003c3418723c */ /* 0x000fe60000041818 */
[----:B------:R-:W-:-:S05]  /*14f00*/  FADD.FTZ R133, R133, R138 ;  /* 0x0000008a85857221 */ /* 0x000fca0000010000 */
[C---:B------:R-:W-:Y:S01]  /*14f10*/  HMMA.16816.F32.BF16 R28, R52.reuse, R62, R28 ;  /* 0x0000003e341c723c */ /* 0x040fe2000004181c */
[----:B------:R-:W2:Y:S02]  /*14f20*/  LDSM.16.MT88.4 R60, [R180+0xa800] ;  /* 0x00a80000b43c783b */ /* 0x000ea40000004200 */
[----:B------:R-:W-:Y:S01]  /*14f30*/  FADD.FTZ R0, R129, R0 ;  /* 0x0000000081007221 */ /* 0x000fe20000010000 */
[----:B------:R-:W-:Y:S01]  /*14f40*/  FFMA.FTZ R145, R159, R3, -R132 ;  /* 0x000000039f917223 */ /* 0x000fe20000010884 */
[----:B------:R-:W-:Y:S02]  /*14f50*/  FADD.FTZ R134, R134, R133 ;  /* 0x0000008586867221 */ /* 0x000fe40000010000 */
[----:B------:R-:W-:Y:S01]  /*14f60*/  FADD.FTZ R127, R127, R0 ;  /* 0x000000007f7f7221 */ /* 0x000fe20000010000 */
[----:B---3--:R-:W-:Y:S03]  /*14f70*/  HMMA.16816.F32.BF16 R32, R52, R64, R32 ;  /* 0x000000403420723c */ /* 0x008fe60000041820 */
[----:B------:R-:W-:Y:S01]  /*14f80*/  FADD.FTZ R131, R131, R134 ;  /* 0x0000008683837221 */ /* 0x000fe20000010000 */
[----:B------:R-:W-:-:S04]  /*14f90*/  FADD.FTZ R127, R2, R127 ;  /* 0x0000007f027f7221 */ /* 0x000fc80000010000 */
[----:B------:R-:W-:Y:S01]  /*14fa0*/  HMMA.16816.F32.BF16 R36, R52, R66, R36 ;  /* 0x000000423424723c */ /* 0x000fe20000041824 */
[----:B------:R-:W3:Y:S01]  /*14fb0*/  LDSM.16.MT88.4 R64, [R182+0xc800] ;  /* 0x00c80000b640783b */ /* 0x000ee20000004200 */
[----:B------:R-:W-:Y:S01]  /*14fc0*/  MUFU.EX2 R156, R156 ;  /* 0x0000009c009c7308 */ /* 0x000fe20000000800 */
[----:B------:R-:W-:Y:S01]  /*14fd0*/  FADD.FTZ R0, R100, R131 ;  /* 0x0000008364007221 */ /* 0x000fe20000010000 */
[----:B------:R-:W-:-:S06]  /*14fe0*/  FADD.FTZ R84, R84, R127 ;  /* 0x0000007f54547221 */ /* 0x000fcc0000010000 */
[----:B------:R-:W4:Y:S01]  /*14ff0*/  MUFU.EX2 R153, R153 ;  /* 0x0000009900997308 */ /* 0x000f220000000800 */
[----:B------:R-:W-:Y:S03]  /*15000*/  HMMA.16816.F32.BF16 R16, R52, R72, R16 ;  /* 0x000000483410723c */ /* 0x000fe60000041810 */
[----:B------:R-:W-:-:S04]  /*15010*/  FADD.FTZ R0, R97, R0 ;  /* 0x0000000061007221 */ /* 0x000fc80000010000 */
[----:B------:R-:W-:Y:S01]  /*15020*/  MUFU.EX2 R149, R149 ;  /* 0x0000009500957308 */ /* 0x000fe20000000800 */
[----:B------:R-:W-:Y:S01]  /*15030*/  HMMA.16816.F32.BF16 R20, R52, R74, R20 ;  /* 0x0000004a3414723c */ /* 0x000fe20000041814 */
[----:B------:R-:W5:Y:S06]  /*15040*/  LDSM.16.MT88.4 R72, [R182+0xa800] ;  /* 0x00a80000b648783b */ /* 0x000f6c0000004200 */
[----:B------:R-:W-:Y:S01]  /*15050*/  MUFU.EX2 R158, R158 ;  /* 0x0000009e009e7308 */ /* 0x000fe20000000800 */
[----:B------:R-:W-:-:S07]  /*15060*/  FADD.FTZ R84, R81, R84 ;  /* 0x0000005451547221 */ /* 0x000fce0000010000 */
[----:B------:R-:W-:Y:S08]  /*15070*/  MUFU.EX2 R145, R145 ;  /* 0x0000009100917308 */ /* 0x000ff00000000800 */
[----:B------:R-:W2:Y:S08]  /*15080*/  MUFU.EX2 R160, R160 ;  /* 0x000000a000a07308 */ /* 0x000eb00000000800 */
[----:B------:R-:W-:Y:S08]  /*15090*/  MUFU.EX2 R147, R147 ;  /* 0x0000009300937308 */ /* 0x000ff00000000800 */
[----:B------:R-:W3:Y:S01]  /*150a0*/  MUFU.EX2 R162, R162 ;  /* 0x000000a200a27308 */ /* 0x000ee20000000800 */
[----:B------:R-:W-:Y:S01]  /*150b0*/  FADD.FTZ R93, R93, R0 ;  /* 0x000000005d5d7221 */ /* 0x000fe20000010000 */
[----:B------:R-:W-:Y:S01]  /*150c0*/  FADD.FTZ R77, R77, R84 ;  /* 0x000000544d4d7221 */ /* 0x000fe20000010000 */
[----:B------:R-:W-:Y:S03]  /*150d0*/  HMMA.16816.F32.BF16 R40, R52, R68, R40 ;  /* 0x000000443428723c */ /* 0x000fe60000041828 */
[----:B------:R-:W-:Y:S01]  /*150e0*/  FADD.FTZ R93, R88, R93 ;  /* 0x0000005d585d7221 */ /* 0x000fe20000010000 */
[----:B------:R-:W-:-:S04]  /*150f0*/  FADD.FTZ R77, R76, R77 ;  /* 0x0000004d4c4d7221 */ /* 0x000fc80000010000 */
[----:B------:R-:W-:Y:S01]  /*15100*/  HMMA.16816.F32.BF16 R44, R52, R70, R44 ;  /* 0x00000046342c723c */ /* 0x000fe2000004182c */
[----:B------:R-:W5:Y:S02]  /*15110*/  LDSM.16.MT88.4 R68, [R182+0xe800] ;  /* 0x00e80000b644783b */ /* 0x000f640000004200 */
[----:B------:R-:W-:Y:S01]  /*15120*/  FADD.FTZ R78, R78, R93 ;  /* 0x0000005d4e4e7221 */ /* 0x000fe20000010000 */
[----:B------:R-:W-:-:S04]  /*15130*/  FADD.FTZ R82, R82, R77 ;  /* 0x0000004d52527221 */ /* 0x000fc80000010000 */
[----:B-1----:R-:W-:Y:S03]  /*15140*/  HMMA.16816.F32.BF16 R48, R52, R56, R48 ;  /* 0x000000383430723c */ /* 0x002fe60000041830 */
[----:B----4-:R-:W-:Y:S02]  /*15150*/  F2FP.BF16.F32.PACK_AB R56, R153, R156 ;  /* 0x0000009c9938723e */ /* 0x010fe400000010ff */
[----:B--2---:R-:W-:-:S03]  /*15160*/  F2FP.BF16.F32.PACK_AB R57, R160, R145 ;  /* 0x00000091a039723e */ /* 0x004fc600000010ff */
[----:B------:R-:W-:Y:S03]  /*15170*/  HMMA.16816.F32.BF16 R4, R52, R58, R4 ;  /* 0x0000003a3404723c */ /* 0x000fe60000041804 */
[----:B------:R-:W-:Y:S01]  /*15180*/  F2FP.BF16.F32.PACK_AB R58, R158, R149 ;  /* 0x000000959e3a723e */ /* 0x000fe200000010ff */
[----:B------:R-:W-:Y:S01]  /*15190*/  FADD.FTZ R78, R79, R78 ;  /* 0x0000004e4f4e7221 */ /* 0x000fe20000010000 */
[----:B---3--:R-:W-:Y:S01]  /*151a0*/  F2FP.BF16.F32.PACK_AB R59, R162, R147 ;  /* 0x00000093a23b723e */ /* 0x008fe200000010ff */
[----:B------:R-:W-:Y:S01]  /*151b0*/  FADD.FTZ R85, R85, R82 ;  /* 0x0000005255557221 */ /* 0x000fe20000010000 */
[----:B------:R-:W1:Y:S01]  /*151c0*/  LDSM.16.MT88.4 R52, [R180+0xc800] ;  /* 0x00c80000b434783b */ /* 0x000e620000004200 */
[----:B------:R-:W-:Y:S02]  /*151d0*/  FADD.FTZ R83, R83, R78 ;  /* 0x0000004e53537221 */ /* 0x000fe40000010000 */
[----:B------:R-:W-:Y:S01]  /*151e0*/  FADD.FTZ R86, R86, R85 ;  /* 0x0000005556567221 */ /* 0x000fe20000010000 */
[----:B------:R-:W-:Y:S01]  /*151f0*/  FFMA.FTZ R151, R120, R3, -R136 ;  /* 0x0000000378977223 */ /* 0x000fe20000010888 */
[----:B------:R-:W-:Y:S05]  /*15200*/  HMMA.16816.F32.BF16 R16, R56, R60, R16 ;  /* 0x0000003c3810723c */ /* 0x000fea0000041810 */
[----:B------:R-:W-:Y:S01]  /*15210*/  FADD.FTZ R80, R80, R83 ;  /* 0x0000005350507221 */ /* 0x000fe20000010000 */
[----:B------:R-:W-:-:S02]  /*15220*/  FADD.FTZ R87, R87, R86 ;  /* 0x0000005657577221 */ /* 0x000fc40000010000 */
[C---:B------:R-:W-:Y:S01]  /*15230*/  HMMA.16816.F32.BF16 R20, R56.reuse, R62, R20 ;  /* 0x0000003e3814723c */ /* 0x040fe20000041814 */
[----:B------:R-:W2:Y:S02]  /*15240*/  LDSM.16.MT88.4 R60, [R180+0xe800] ;  /* 0x00e80000b43c783b */ /* 0x000ea40000004200 */
[-C--:B------:R-:W-:Y:S01]  /*15250*/  FFMA.FTZ R122, R122, R3.reuse, -R136 ;  /* 0x000000037a7a7223 */ /* 0x080fe20000010888 */
[-CC-:B------:R-:W-:Y:S01]  /*15260*/  FFMA.FTZ R120, R139, R3.reuse, -R132.reuse ;  /* 0x000000038b787223 */ /* 0x180fe20000010884 */
[-C--:B------:R-:W-:Y:S01]  /*15270*/  FFMA.FTZ R215, R137, R3.reuse, -R132 ;  /* 0x0000000389d77223 */ /* 0x080fe20000010884 */
[----:B------:R-:W-:Y:S01]  /*15280*/  FADD.FTZ R89, R89, R80 ;  /* 0x0000005059597221 */ /* 0x000fe20000010000 */
[----:B------:R-:W-:Y:S01]  /*15290*/  FADD.FTZ R94, R94, R87 ;  /* 0x000000575e5e7221 */ /* 0x000fe20000010000 */
[----:B------:R-:W-:Y:S03]  /*152a0*/  HMMA.16816.F32.BF16 R24, R56, R64, R24 ;  /* 0x000000403818723c */ /* 0x000fe60000041818 */
[-CC-:B------:R-:W-:Y:S01]  /*152b0*/  FFMA.FTZ R64, R125, R3.reuse, -R136.reuse ;  /* 0x000000037d407223 */ /* 0x180fe20000010888 */
[----:B------:R-:W-:Y:S01]  /*152c0*/  FFMA.FTZ R65, R124, R3, -R136 ;  /* 0x000000037c417223 */ /* 0x000fe20000010888 */
[----:B------:R-:W-:-:S03]  /*152d0*/  FADD.FTZ R89, R90, R89 ;  /* 0x000000595a597221 */ /* 0x000fc60000010000 */
[C---:B------:R-:W-:Y:S03]  /*152e0*/  HMMA.16816.F32.BF16 R28, R56.reuse, R66, R28 ;  /* 0x00000042381c723c */ /* 0x040fe6000004181c */
[-CC-:B------:R-:W-:Y:S01]  /*152f0*/  FFMA.FTZ R66, R143, R3.reuse, -R132.reuse ;  /* 0x000000038f427223 */ /* 0x180fe20000010884 */
[----:B------:R-:W-:Y:S01]  /*15300*/  FFMA.FTZ R67, R141, R3, -R132 ;  /* 0x000000038d437223 */ /* 0x000fe20000010884 */
[----:B------:R-:W-:Y:S01]  /*15310*/  FADD.FTZ R95, R95, R94 ;  /* 0x0000005e5f5f7221 */ /* 0x000fe20000010000 */
[----:B------:R-:W-:Y:S01]  /*15320*/  MUFU.EX2 R122, R122 ;  /* 0x0000007a007a7308 */ /* 0x000fe20000000800 */
[----:B------:R-:W-:Y:S01]  /*15330*/  FADD.FTZ R92, R92, R89 ;  /* 0x000000595c5c7221 */ /* 0x000fe20000010000 */
[----:B------:R-:W3:Y:S01]  /*15340*/  LDSM.16.MT88.4 R76, [R182+0xec00] ;  /* 0x00ec0000b64c783b */ /* 0x000ee20000004200 */
[----:B------:R-:W-:Y:S01]  /*15350*/  FADD.FTZ R0, R96, R95 ;  /* 0x0000005f60007221 */ /* 0x000fe20000010000 */
[----:B-----5:R-:W-:Y:S04]  /*15360*/  HMMA.16816.F32.BF16 R8, R56, R72, R8 ;  /* 0x000000483808723c */ /* 0x020fe80000041808 */
[----:B------:R-:W4:Y:S01]  /*15370*/  MUFU.EX2 R151, R151 ;  /* 0x0000009700977308 */ /* 0x000f220000000800 */
[----:B------:R-:W-:Y:S01]  /*15380*/  FADD.FTZ R91, R91, R92 ;  /* 0x0000005c5b5b7221 */ /* 0x000fe20000010000 */
[----:B------:R-:W-:-:S06]  /*15390*/  FADD.FTZ R0, R177, R0 ;  /* 0x00000000b1007221 */ /* 0x000fcc0000010000 */
[----:B------:R-:W-:Y:S01]  /*153a0*/  MUFU.EX2 R64, R64 ;  /* 0x0000004000407308 */ /* 0x000fe20000000800 */
[C---:B------:R-:W-:Y:S07]  /*153b0*/  HMMA.16816.F32.BF16 R12, R56.reuse, R74, R12 ;  /* 0x0000004a380c723c */ /* 0x040fee000004180c */
[----:B------:R-:W-:Y:S08]  /*153c0*/  MUFU.EX2 R65, R65 ;  /* 0x0000004100417308 */ /* 0x000ff00000000800 */
        /* <DEDUP_REMOVED lines=8> */
[----:B------:R-:W-:Y:S01]  /*15450*/  FADD.FTZ R179, R144, R179 ;  /* 0x000000b390b37221 */ /* 0x000fe20000010000 */
[----:B----4-:R-:W-:-:S02]  /*15460*/  F2FP.BF16.F32.PACK_AB R68, R151, R122 ;  /* 0x0000007a9744723e */ /* 0x010fc400000010ff */
[----:B-----5:R-:W-:Y:S01]  /*15470*/  F2FP.BF16.F32.PACK_AB R69, R67, R66 ;  /* 0x000000424345723e */ /* 0x020fe200000010ff */
[C---:B------:R-:W-:Y:S03]  /*15480*/  HMMA.16816.F32.BF16 R44, R56.reuse, R70, R44 ;  /* 0x00000046382c723c */ /* 0x040fe6000004182c */
[----:B------:R-:W-:Y:S01]  /*15490*/  F2FP.BF16.F32.PACK_AB R70, R65, R64 ;  /* 0x000000404146723e */ /* 0x000fe200000010ff */
[----:B------:R-:W-:Y:S01]  /*154a0*/  FADD.FTZ R211, R211, R140 ;  /* 0x0000008cd3d37221 */ /* 0x000fe20000010000 */
[----:B------:R-:W-:Y:S01]  /*154b0*/  FADD.FTZ R146, R146, R179 ;  /* 0x000000b392927221 */ /* 0x000fe20000010000 */
[----:B-1----:R-:W-:Y:S02]  /*154c0*/  F2FP.BF16.F32.PACK_AB R71, R215, R120 ;  /* 0x00000078d747723e */ /* 0x002fe400000010ff */
        /* <DEDUP_REMOVED lines=10> */
[----:B------:R-:W1:Y:S07]  /*15570*/  LDSM.16.MT88.4 R52, [R180+0xac00] ;  /* 0x00ac0000b434783b */ /* 0x000e6e0000004200 */
[C---:B--2---:R-:W-:Y:S08]  /*15580*/  HMMA.16816.F32.BF16 R48, R56.reuse, R60, R48 ;  /* 0x0000003c3830723c */ /* 0x044ff00000041830 */
[----:B------:R-:W-:Y:S01]  /*15590*/  HMMA.16816.F32.BF16 R4, R56, R62, R4 ;  /* 0x0000003e3804723c */ /* 0x000fe20000041804 */
[----:B------:R-:W2:Y:S07]  /*155a0*/  LDSM.16.MT88.4 R56, [R182+0xcc00] ;  /* 0x00cc0000b638783b */ /* 0x000eae0000004200 */
        /* <DEDUP_REMOVED lines=18> */
[----:B---3--:R-:W-:Y:S03]  /*156d0*/  HMMA.16816.F32.BF16 R80, R68, R76, R40 ;  /* 0x0000004c4450723c */ /* 0x008fe60000041828 */
[----:B------:R-:W-:Y:S01]  /*156e0*/  FADD.FTZ R64, R64, R151 ;  /* 0x0000009740407221 */ /* 0x000fe20000010000 */
[----:B------:R-:W-:Y:S01]  /*156f0*/  FADD.FTZ R120, R120, R67 ;  /* 0x0000004378787221 */ /* 0x000fe20000010000 */
[----:B------:R-:W-:-:S03]  /*15700*/  IMAD.MOV.U32 R0, RZ, RZ, R126 ;  /* 0x000000ffff007224 */ /* 0x000fc600078e007e */
[C---:B-1----:R-:W-:Y:S03]  /*15710*/  HMMA.16816.F32.BF16 R104, R68.reuse, R52, R16 ;  /* 0x000000344468723c */ /* 0x042fe60000041810 */
[----:B------:R-:W-:Y:S02]  /*15720*/  IMAD.MOV.U32 R2, RZ, RZ, R128 ;  /* 0x000000ffff027224 */ /* 0x000fe400078e0080 */
[----:B------:R-:W-:Y:S01]  /*15730*/  FADD.FTZ R216, R65, R64 ;  /* 0x0000004041d87221 */ /* 0x000fe20000010000 */
[----:B------:R-:W-:Y:S02]  /*15740*/  @P3 IMAD.MOV.U32 R0, RZ, RZ, R126 ;  /* 0x000000ffff003224 */ /* 0x000fe400078e007e */
[----:B------:R-:W-:Y:S01]  /*15750*/  FADD.FTZ R215, R215, R120 ;  /* 0x00000078d7d77221 */ /* 0x000fe20000010000 */
[----:B------:R-:W-:Y:S03]  /*15760*/  HMMA.16816.F32.BF16 R100, R68, R54, R20 ;  /* 0x000000364464723c */ /* 0x000fe60000041814 */
[----:B------:R-:W-:-:S02]  /*15770*/  @P3 IMAD.MOV.U32 R2, RZ, RZ, R128 ;  /* 0x000000ffff023224 */ /* 0x000fc400078e0080 */
[----:B------:R-:W-:-:S03]  /*15780*/  @P3 VIADD R121, R121, 0xfffffffd ;  /* 0xfffffffd79793836 */ /* 0x000fc60000000000 */
[C---:B--2---:R-:W-:Y:S08]  /*15790*/  HMMA.16816.F32.BF16 R96, R68.reuse, R56, R24 ;  /* 0x000000384460723c */ /* 0x044ff00000041818 */
        /* <DEDUP_REMOVED lines=8> */
.L_x_4859:
[----:B------:R-:W-:-:S07]  /*15820*/  IADD3 R121, PT, PT, R123, -0x1, RZ ;  /* 0xffffffff7b797810 */ /* 0x000fce0007ffe0ff */
.L_x_4868:
[----:B------:R-:W-:Y:S05]  /*15830*/  BSYNC B2 ;  /* 0x0000000000027941 */ /* 0x000fea0003800000 */
.L_x_4858:
[----:B------:R-:W-:-:S13]  /*15840*/  ISETP.GE.AND P0, PT, R121, R188, PT ;  /* 0x000000bc7900720c */ /* 0x000fda0003f06270 */
[----:B------:R-:W-:Y:S05]  /*15850*/  @!P0 BRA `(.L_x_4869) ;  /* 0x0000004400c08947 */ /* 0x000fea0003800000 */
[----:B------:R-:W-:Y:S01]  /*15860*/  IMAD.SHL.U32 R3, R195, 0x2, RZ ;  /* 0x00000002c3037824 */ /* 0x000fe200078e00ff */
[----:B------:R-:W-:Y:S01]  /*15870*/  ISETP.NE.U32.AND P2, PT, R204, RZ, PT ;  /* 0x000000ffcc00720c */ /* 0x000fe20003f45070 */
[----:B------:R-:W-:Y:S01]  /*15880*/  IMAD.SHL.U32 R212, R121, 0x80, RZ ;  /* 0x0000008079d47824 */ /* 0x000fe200078e00ff */
[C---:B------:R-:W-:Y:S01]  /*15890*/  SHF.L.U64.HI R210, R118.reuse, 0x6, R119 ;  /* 0x0000000676d27819 */ /* 0x040fe20000010277 */
[----:B------:R-:W-:Y:S01]  /*158a0*/  IMAD.SHL.U32 R211, R118, 0x40, RZ ;  /* 0x0000004076d37824 */ /* 0x000fe200078e00ff */
[----:B------:R-:W-:Y:S01]  /*158b0*/  LOP3.LUT R3, R3, 0x6, RZ, 0xc0, !PT ;  /* 0x0000000603037812 */ /* 0x000fe200078ec0ff */
[----:B------:R-:W-:Y:S01]  /*158c0*/  IMAD.MOV.U32 R118, RZ, RZ, R2 ;  /* 0x000000ffff767224 */ /* 0x000fe200078e0002 */
[----:B------:R-:W-:Y:S01]  /*158d0*/  ISETP.NE.AND.EX P2, PT, R205, RZ, PT, P2 ;  /* 0x000000ffcd00720c */ /* 0x000fe20003f45320 */
[----:B------:R-:W-:Y:S01]  /*158e0*/  VIADD R213, R121, 0x1 ;  /* 0x0000000179d57836 */ /* 0x000fe20000000000 */
[----:B------:R-:W-:Y:S02]  /*158f0*/  LOP3.LUT R214, R212, 0x40, R3, 0xfe, !PT ;  /* 0x00000040d4d67812 */ /* 0x000fe400078efe03 */
[----:B------:R-:W-:-:S02]  /*15900*/  MOV R119, R0 ;  /* 0x0000000000777202 */ /* 0x000fc40000000f00 */
[----:B------:R-:W-:-:S07]  /*15910*/  IADD3 R212, PT, PT, R212, 0x80, RZ ;  /* 0x00000080d4d47810 */ /* 0x000fce0007ffe0ff */
.L_x_4876:
        /* <DEDUP_REMOVED lines=77> */
.L_x_4871:
[----:B------:R-:W-:Y:S05]  /*15df0*/  BSYNC.RECONVERGENT B0 ;  /* 0x0000000000007941 */ /* 0x000fea0003800200 */
.L_x_4870:
[----:B------:R-:W-:Y:S01]  /*15e00*/  @!PT LDS RZ, [RZ] ;  /* 0x00000000fffff984 */ /* 0x000fe20000000800 */
[----:B------:R-:W-:Y:S01]  /*15e10*/  @!PT LDS RZ, [RZ] ;  /* 0x00000000fffff984 */ /* 0x000fe20000000800 */
[----:B------:R-:W-:Y:S01]  /*15e20*/  @!PT LDS RZ, [RZ] ;  /* 0x00000000fffff984 */ /* 0x000fe20000000800 */
[----:B------:R-:W-:Y:S01]  /*15e30*/  LDGSTS.E.BYPASS.LTC128B.128 [R199+0x9000], desc[UR4][R192.64] ;  /* 0x09000000c0c77fae */ /* 0x000fe2000b981a04 */
[----:B------:R-:W-:Y:S01]  /*15e40*/  IADD3 R4, P0, PT, R211, R192, RZ ;  /* 0x000000c0d3047210 */ /* 0x000fe20007f1e0ff */
[----:B------:R-:W-:Y:S01]  /*15e50*/  VIADD R213, R213, 0xffffffff ;  /* 0xffffffffd5d57836 */ /* 0x000fe20000000000 */
[----:B------:R-:W-:Y:S02]  /*15e60*/  BSSY.RECONVERGENT B1, `(.L_x_4872) ;  /* 0x0000113000017945 */ /* 0x000fe40003800200 */
        /* <DEDUP_REMOVED lines=9> */
[----:B------:R1:W-:Y:S01]  /*15f00*/  LDGSTS.E.BYPASS.LTC128B.128 [R199+0xd800], desc[UR4][R4.64+0x80] ;  /* 0x0d80008004c77fae */ /* 0x0003e2000b981a04 */
[----:B------:R-:W-:Y:S04]  /*15f10*/  ISETP.GT.AND P0, PT, R213, R188, PT ;  /* 0x000000bcd500720c */ /* 0x000fe80003f04270 */
        /* <DEDUP_REMOVED lines=8> */
[----:B------:R-:W2:Y:S05]  /*15fa0*/  LDSM.16.M88.4 R16, [R184+0x3400] ;  /* 0x00340000b810783b */ /* 0x000eaa0000000200 */
[----:B------:R-:W4:Y:S05]  /*15fb0*/  LDSM.16.M88.4 R24, [R184+0x3800] ;  /* 0x00380000b818783b */ /* 0x000f2a0000000200 */
[----:B------:R-:W0:Y:S05]  /*15fc0*/  LDGDEPBAR ;  /* 0x00000000000079af */ /* 0x000e2a0000000000 */
[----:B------:R-:W5:Y:S05]  /*15fd0*/  LDSM.16.M88.4 R32, [R184+0x3c00] ;  /* 0x003c0000b820783b */ /* 0x000f6a0000000200 */
[----:B------:R-:W3:Y:S05]  /*15fe0*/  LDSM.16.M88.4 R40, [R184+0x4000] ;  /* 0x00400000b828783b */ /* 0x000eea0000000200 */
[----:B------:R-:W3:Y:S05]  /*15ff0*/  LDSM.16.M88.4 R48, [R184+0x4400] ;  /* 0x00440000b830783b */ /* 0x000eea0000000200 */
[----:B------:R-:W3:Y:S05]  /*16000*/  LDSM.16.M88.4 R56, [R184+0x4800] ;  /* 0x00480000b838783b */ /* 0x000eea0000000200 */
[----:B------:R-:W3:Y:S01]  /*16010*/  LDSM.16.M88.4 R120, [R184+0x4c00] ;  /* 0x004c0000b878783b */ /* 0x000ee20000000200 */
[C---:B-1----:R-:W-:Y:S04]  /*16020*/  HMMA.16816.F32.BF16 R4, R64.reuse, R8, RZ ;  /* 0x000000084004723c */ /* 0x042fe800000418ff */
[----:B------:R-:W-:Y:S04]  /*16030*/  LDSM.16.M88.4 R124, [R183] ;  /* 0x00000000b77c783b */ /* 0x000fe80000000200 */
[C---:B------:R-:W-:Y:S01]  /*16040*/  HMMA.16816.F32.BF16 R8, R64.reuse, R10, RZ ;  /* 0x0000000a4008723c */ /* 0x040fe200000418ff */
[----:B------:R-:W1:Y:S05]  /*16050*/  LDSM.16.M88.4 R128, [R181+0x3000] ;  /* 0x00300000b580783b */ /* 0x000e6a0000000200 */
[----:B------:R-:W1:Y:S02]  /*16060*/  LDSM.16.M88.4 R132, [R181+0x3400] ;  /* 0x00340000b584783b */ /* 0x000e640000000200 */
[C---:B--2---:R-:W-:Y:S03]  /*16070*/  HMMA.16816.F32.BF16 R12, R64.reuse, R16, RZ ;  /* 0x00000010400c723c */ /* 0x044fe600000418ff */
[----:B------:R-:W2:Y:S05]  /*16080*/  LDSM.16.M88.4 R136, [R181+0x3800] ;  /* 0x00380000b588783b */ /* 0x000eaa0000000200 */
[C---:B------:R-:W-:Y:S01]  /*16090*/  HMMA.16816.F32.BF16 R16, R64.reuse, R18, RZ ;  /* 0x000000124010723c */ /* 0x040fe200000418ff */
[----:B------:R-:W2:Y:S05]  /*160a0*/  LDSM.16.M88.4 R140, [R181+0x3c00] ;  /* 0x003c0000b58c783b */ /* 0x000eaa0000000200 */
[----:B------:R-:W2:Y:S02]  /*160b0*/  LDSM.16.M88.4 R144, [R181+0x4000] ;  /* 0x00400000b590783b */ /* 0x000ea40000000200 */
[C---:B----4-:R-:W-:Y:S03]  /*160c0*/  HMMA.16816.F32.BF16 R20, R64.reuse, R24, RZ ;  /* 0x000000184014723c */ /* 0x050fe600000418ff */
[----:B------:R-:W-:Y:S05]  /*160d0*/  LDSM.16.M88.4 R148, [R185+0x1000] ;  /* 0x00100000b994783b */ /* 0x000fea0000000200 */
[C---:B------:R-:W-:Y:S01]  /*160e0*/  HMMA.16816.F32.BF16 R24, R64.reuse, R26, RZ ;  /* 0x0000001a4018723c */ /* 0x040fe200000418ff */
[----:B------:R-:W-:Y:S05]  /*160f0*/  LDSM.16.M88.4 R152, [R184+0x5000] ;  /* 0x00500000b898783b */ /* 0x000fea0000000200 */
[----:B------:R-:W-:Y:S02]  /*16100*/  LDSM.16.M88.4 R156, [R184+0x5400] ;  /* 0x00540000b89c783b */ /* 0x000fe40000000200 */
[C---:B-----5:R-:W-:Y:S03]  /*16110*/  HMMA.16816.F32.BF16 R28, R64.reuse, R32, RZ ;  /* 0x00000020401c723c */ /* 0x060fe600000418ff */
[----:B------:R-:W-:Y:S05]  /*16120*/  LDSM.16.M88.4 R160, [R184+0x6000] ;  /* 0x00600000b8a0783b */ /* 0x000fea0000000200 */
[C---:B------:R-:W-:Y:S01]  /*16130*/  HMMA.16816.F32.BF16 R32, R64.reuse, R34, RZ ;  /* 0x000000224020723c */ /* 0x040fe200000418ff */
[----:B------:R-:W-:Y:S05]  /*16140*/  LDSM.16.M88.4 R164, [R181+0x5c00] ;  /* 0x005c0000b5a4783b */ /* 0x000fea0000000200 */
[----:B------:R-:W-:Y:S02]  /*16150*/  LDSM.16.M88.4 R168, [R185+0x2000] ;  /* 0x00200000b9a8783b */ /* 0x000fe40000000200 */
[C---:B---3--:R-:W-:Y:S03]  /*16160*/  HMMA.16816.F32.BF16 R36, R64.reuse, R40, RZ ;  /* 0x000000284024723c */ /* 0x048fe600000418ff */
[----:B------:R-:W-:Y:S05]  /*16170*/  LDSM.16.M88.4 R172, [R184+0x7000] ;  /* 0x00700000b8ac783b */ /* 0x000fea0000000200 */
[C---:B------:R-:W-:Y:S01]  /*16180*/  HMMA.16816.F32.BF16 R40, R64.reuse, R42, RZ ;  /* 0x0000002a4028723c */ /* 0x040fe200000418ff */
[----:B------:R-:W-:Y:S07]  /*16190*/  LDSM.16.M88.4 R176, [R181+0x8800] ;  /* 0x00880000b5b0783b */ /* 0x000fee0000000200 */
        /* <DEDUP_REMOVED lines=25> */
[C---:B-1----:R-:W-:Y:S08]  /*16330*/  HMMA.16816.F32.BF16 R52, R124.reuse, R128, R52 ;  /* 0x000000807c34723c */ /* 0x042ff00000041834 */
[C---:B------:R-:W-:Y:S01]  /*16340*/  HMMA.16816.F32.BF16 R56, R124.reuse, R130, R56 ;  /* 0x000000827c38723c */ /* 0x040fe20000041838 */
[----:B------:R-:W-:Y:S07]  /*16350*/  LDSM.16.M88.4 R128, [R183+0x1000] ;  /* 0x00100000b780783b */ /* 0x000fee0000000200 */
[C---:B----4-:R-:W-:Y:S08]  /*16360*/  HMMA.16816.F32.BF16 R60, R124.reuse, R132, R60 ;  /* 0x000000847c3c723c */ /* 0x050ff0000004183c */
[----:B------:R-:W-:Y:S01]  /*16370*/  HMMA.16816.F32.BF16 R64, R124, R134, R64 ;  /* 0x000000867c40723c */ /* 0x000fe20000041840 */
[----:B------:R-:W1:Y:S05]  /*16380*/  LDSM.16.M88.4 R124, [R184+0x6c00] ;  /* 0x006c0000b87c783b */ /* 0x000e6a0000000200 */
[----:B------:R-:W4:Y:S02]  /*16390*/  LDSM.16.M88.4 R132, [R181+0x5000] ;  /* 0x00500000b584783b */ /* 0x000f240000000200 */
        /* <DEDUP_REMOVED lines=22> */
[----:B------:R-:W-:Y:S01]  /*16500*/  HMMA.16816.F32.BF16 R64, R148, R126, R64 ;  /* 0x0000007e9440723c */ /* 0x000fe20000041840 */
[----:B------:R-:W1:Y:S05]  /*16510*/  LDSM.16.M88.4 R124, [R184+0x7800] ;  /* 0x00780000b87c783b */ /* 0x000e6a0000000200 */
[----:B------:R-:W-:Y:S02]  /*16520*/  LDSM.16.M88.4 R148, [R183+0x2000] ;  /* 0x00200000b794783b */ /* 0x000fe40000000200 */
        /* <DEDUP_REMOVED lines=23> */
[----:B------:R-:W2:Y:S05]  /*166a0*/  LDSM.16.M88.4 R128, [R184+0x7c00] ;  /* 0x007c0000b880783b */ /* 0x000eaa0000000200 */
[----:B------:R-:W4:Y:S02]  /*166b0*/  LDSM.16.M88.4 R144, [R184+0x8c00] ;  /* 0x008c0000b890783b */ /* 0x000f240000000200 */
[C---:B------:R-:W-:Y:S08]  /*166c0*/  HMMA.16816.F32.BF16 R4, R168.reuse, R172, R4 ;  /* 0x000000aca804723c */ /* 0x040ff00000041804 */
[C---:B------:R-:W-:Y:S01]  /*166d0*/  HMMA.16816.F32.BF16 R8, R168.reuse, R174, R8 ;  /* 0x000000aea808723c */ /* 0x040fe20000041808 */
[----:B------:R-:W-:Y:S07]  /*166e0*/  LDSM.16.M88.4 R172, [R181+0x8400] ;  /* 0x00840000b5ac783b */ /* 0x000fee0000000200 */
[C---:B---3--:R-:W-:Y:S08]  /*166f0*/  HMMA.16816.F32.BF16 R12, R168.reuse, R120, R12 ;  /* 0x00000078a80c723c */ /* 0x048ff0000004180c */
[C---:B------:R-:W-:Y:S01]  /*16700*/  HMMA.16816.F32.BF16 R16, R168.reuse, R122, R16 ;  /* 0x0000007aa810723c */ /* 0x040fe20000041810 */
[----:B------:R-:W3:Y:S07]  /*16710*/  LDSM.16.M88.4 R120, [R181+0x7400] ;  /* 0x00740000b578783b */ /* 0x000eee0000000200 */
        /* <DEDUP_REMOVED lines=14> */
[----:B------:R-:W-:Y:S08]  /*16800*/  HMMA.16816.F32.BF16 R64, R168, R146, R64 ;  /* 0x00000092a840723c */ /* 0x000ff00000041840 */
        /* <DEDUP_REMOVED lines=95> */
.L_x_4875:
[----:B------:R-:W-:Y:S05]  /*16e00*/  BSYNC.RECONVERGENT B0 ;  /* 0x0000000000007941 */ /* 0x000fea0003800200 */
.L_x_4874:
        /* <DEDUP_REMOVED lines=24> */
.L_x_4873:
[----:B------:R-:W-:Y:S05]  /*16f90*/  BSYNC.RECONVERGENT B1 ;  /* 0x0000000000017941 */ /* 0x000fea0003800200 */
.L_x_4872:
[----:B-1----:R-:W2:Y:S01]  /*16fa0*/  LD.E R3, desc[UR4][R116.64+0xdc] ;  /* 0x0000dc0474037980 */ /* 0x002ea2000c101900 */
[C---:B------:R-:W-:Y:S02]  /*16fb0*/  VIADD R131, R214.reuse, 0xffffffc1 ;  /* 0xffffffc1d6837836 */ /* 0x040fe40000000000 */
[C---:B------:R-:W-:Y:S02]  /*16fc0*/  VIADD R0, R214.reuse, 0xffffffc0 ;  /* 0xffffffc0d6007836 */ /* 0x040fe40000000000 */
[C---:B------:R-:W-:Y:S01]  /*16fd0*/  VIADD R2, R214.reuse, 0xffffffc9 ;  /* 0xffffffc9d6027836 */ /* 0x040fe20000000000 */
[C---:B------:R-:W-:Y:S01]  /*16fe0*/  ISETP.GE.AND P4, PT, R131.reuse, R209, PT ;  /* 0x000000d18300720c */ /* 0x040fe20003f86270 */
[C---:B------:R-:W-:Y:S01]  /*16ff0*/  VIADD R128, R214.reuse, 0xffffffc8 ;  /* 0xffffffc8d6807836 */ /* 0x040fe20000000000 */
[----:B------:R-:W-:Y:S01]  /*17000*/  ISETP.GE.AND P0, PT, R131, R207, PT ;  /* 0x000000cf8300720c */ /* 0x000fe20003f06270 */
[----:B------:R-:W-:Y:S01]  /*17010*/  VIADD R122, R214, 0xffffffd1 ;  /* 0xffffffd1d67a7836 */ /* 0x000fe20000000000 */
[-C--:B------:R-:W-:Y:S01]  /*17020*/  ISETP.GE.AND P5, PT, R0, R209.reuse, PT ;  /* 0x000000d10000720c */ /* 0x080fe20003fa6270 */
[C---:B------:R-:W-:Y:S01]  /*17030*/  VIADD R125, R214.reuse, 0xffffffd0 ;  /* 0xffffffd0d67d7836 */ /* 0x040fe20000000000 */
[----:B------:R-:W-:Y:S01]  /*17040*/  FSEL R130, R5, -INF , P4 ;  /* 0xff80000005827808 */ /* 0x000fe20002000000 */
[----:B------:R-:W-:Y:S01]  /*17050*/  VIADD R124, R214, 0xffffffe0 ;  /* 0xffffffe0d67c7836 */ /* 0x000fe20000000000 */
[----:B------:R-:W-:Y:S01]  /*17060*/  FSEL R132, R4, -INF , P5 ;  /* 0xff80000004847808 */ /* 0x000fe20002800000 */
[C---:B------:R-:W-:Y:S01]  /*17070*/  VIADD R121, R214.reuse, 0xffffffe1 ;  /* 0xffffffe1d6797836 */ /* 0x040fe20000000000 */
[----:B------:R-:W-:Y:S01]  /*17080*/  FSEL R7, R7, -INF , P0 ;  /* 0xff80000007077808 */ /* 0x000fe20000000000 */
[----:B------:R-:W-:Y:S01]  /*17090*/  VIADD R127, R214, 0xfffffff0 ;  /* 0xfffffff0d67f7836 */ /* 0x000fe20000000000 */
[-C--:B------:R-:W-:Y:S01]  /*170a0*/  ISETP.GE.AND P4, PT, R2, R209.reuse, PT ;  /* 0x000000d10200720c */ /* 0x080fe20003f86270 */
        /* <DEDUP_REMOVED lines=9> */
[C---:B------:R-:W-:Y:S02]  /*17140*/  ISETP.GE.AND P3, PT, R0.reuse, R206, PT ;  /* 0x000000ce0000720c */ /* 0x040fe40003f66270 */
[----:B------:R-:W-:Y:S01]  /*17150*/  ISETP.GE.AND P1, PT, R0, R207, PT ;  /* 0x000000cf0000720c */ /* 0x000fe20003f26270 */
[----:B------:R-:W-:Y:S01]  /*17160*/  VIADD R0, R214, 0xffffffd9 ;  /* 0xffffffd9d6007836 */ /* 0x000fe20000000000 */
[----:B------:R-:W-:Y:S01]  /*17170*/  FSEL R134, R8, -INF , P5 ;  /* 0xff80000008867808 */ /* 0x000fe20002800000 */
[C---:B------:R-:W-:Y:S01]  /*17180*/  VIADD R8, R214.reuse, 0xfffffff9 ;  /* 0xfffffff9d6087836 */ /* 0x040fe20000000000 */
[----:B------:R-:W-:Y:S01]  /*17190*/  FSEL R9, R11, -INF , P0 ;  /* 0xff8000000b097808 */ /* 0x000fe20000000000 */
[----:B------:R-:W-:Y:S01]  /*171a0*/  VIADD R11, R214, 0xffffffd8 ;  /* 0xffffffd8d60b7836 */ /* 0x000fe20000000000 */
[-C--:B------:R-:W-:Y:S02]  /*171b0*/  ISETP.GE.AND P4, PT, R122, R209.reuse, PT ;  /* 0x000000d17a00720c */ /* 0x080fe40003f86270 */
[-C--:B------:R-:W-:Y:S02]  /*171c0*/  ISETP.GE.AND P5, PT, R125, R209.reuse, PT ;  /* 0x000000d17d00720c */ /* 0x080fe40003fa6270 */
[----:B------:R-:W-:Y:S02]  /*171d0*/  FSEL R13, R13, -INF , P4 ;  /* 0xff8000000d0d7808 */ /* 0x000fe40002000000 */
        /* <DEDUP_REMOVED lines=19> */
[----:B------:R-:W-:Y:S01]  /*17310*/  FSEL R235, R28, -INF , P5 ;  /* 0xff8000001ceb7808 */ /* 0x000fe20002800000 */
[C---:B------:R-:W-:Y:S01]  /*17320*/  VIADD R28, R214.reuse, 0x1 ;  /* 0x00000001d61c7836 */ /* 0x040fe20000000000 */
[----:B------:R-:W-:Y:S01]  /*17330*/  FSEL R233, R29, -INF , P4 ;  /* 0xff8000001de97808 */ /* 0x000fe20002000000 */
[----:B------:R-:W-:Y:S01]  /*17340*/  VIADD R29, R214, 0x20 ;  /* 0x00000020d61d7836 */ /* 0x000fe20000000000 */
[-C--:B------:R-:W-:Y:S02]  /*17350*/  ISETP.GE.AND P4, PT, R8, R209.reuse, PT ;  /* 0x000000d10800720c */ /* 0x080fe40003f86270 */
[----:B------:R-:W-:Y:S02]  /*17360*/  FSEL R4, R6, -INF , P1 ;  /* 0xff80000006047808 */ /* 0x000fe40000800000 */
[----:B------:R-:W-:Y:S02]  /*17370*/  FSEL R229, R33, -INF , P4 ;  /* 0xff80000021e57808 */ /* 0x000fe40002000000 */
[----:B------:R-:W-:Y:S02]  /*17380*/  ISETP.GE.AND P4, PT, R28, R209, PT ;  /* 0x000000d11c00720c */ /* 0x000fe40003f86270 */
[----:B------:R-:W-:Y:S02]  /*17390*/  ISETP.GE.AND P1, PT, R128, R207, PT ;  /* 0x000000cf8000720c */ /* 0x000fe40003f26270 */
[----:B------:R-:W-:Y:S02]  /*173a0*/  ISETP.GE.AND P5, PT, R120, R209, PT ;  /* 0x000000d17800720c */ /* 0x000fe40003fa6270 */
[----:B------:R-:W-:Y:S02]  /*173b0*/  FSEL R10, R10, -INF , P1 ;  /* 0xff8000000a0a7808 */ /* 0x000fe40000800000 */
[-C--:B------:R-:W-:Y:S02]  /*173c0*/  ISETP.GE.AND P0, PT, R122, R207.reuse, PT ;  /* 0x000000cf7a00720c */ /* 0x080fe40003f06270 */
[----:B------:R-:W-:Y:S01]  /*173d0*/  FSEL R221, R37, -INF , P4 ;  /* 0xff80000025dd7808 */ /* 0x000fe20002000000 */
[----:B------:R-:W-:Y:S01]  /*173e0*/  VIADD R37, R214, 0x10 ;  /* 0x00000010d6257836 */ /* 0x000fe20000000000 */
[----:B------:R-:W-:Y:S01]  /*173f0*/  FSEL R231, R32, -INF , P5 ;  /* 0xff80000020e77808 */ /* 0x000fe20002800000 */
[----:B------:R-:W-:Y:S01]  /*17400*/  VIADD R32, R214, 0x31 ;  /* 0x00000031d6207836 */ /* 0x000fe20000000000 */
[----:B------:R-:W-:Y:S02]  /*17410*/  ISETP.GE.AND P1, PT, R125, R207, PT ;  /* 0x000000cf7d00720c */ /* 0x000fe40003f26270 */
[-C--:B------:R-:W-:Y:S02]  /*17420*/  ISETP.GE.AND P4, PT, R126, R209.reuse, PT ;  /* 0x000000d17e00720c */ /* 0x080fe40003f86270 */
[----:B------:R-:W-:Y:S02]  /*17430*/  ISETP.GE.AND P5, PT, R214, R209, PT ;  /* 0x000000d1d600720c */ /* 0x000fe40003fa6270 */
[----:B------:R-:W-:Y:S02]  /*17440*/  FSEL R6, R15, -INF , P0 ;  /* 0xff8000000f067808 */ /* 0x000fe40000000000 */
        /* <DEDUP_REMOVED lines=9> */
[----:B------:R-:W-:Y:S02]  /*174e0*/  FSEL R18, R18, -INF , P1 ;  /* 0xff80000012127808 */ /* 0x000fe40000800000 */
[----:B------:R-:W-:Y:S02]  /*174f0*/  ISETP.GE.AND P0, PT, R121, R207, PT ;  /* 0x000000cf7900720c */ /* 0x000fe40003f06270 */
        /* <DEDUP_REMOVED lines=8> */
[----:B------:R-:W-:Y:S02]  /*17580*/  ISETP.GE.AND P0, PT, R12, R207, PT ;  /* 0x000000cf0c00720c */ /* 0x000fe40003f06270 */
        /* <DEDUP_REMOVED lines=10> */
[----:B------:R-:W-:Y:S02]  /*17630*/  ISETP.GE.AND P1, PT, R127, R207, PT ;  /* 0x000000cf7f00720c */ /* 0x000fe40003f26270 */
[----:B------:R-:W-:Y:S02]  /*17640*/  ISETP.GE.AND P4, PT, R40, R209, PT ;  /* 0x000000d12800720c */ /* 0x000fe40003f86270 */
[----:B------:R-:W-:Y:S02]  /*17650*/  FSEL R31, R31, -INF , P0 ;  /* 0xff8000001f1f7808 */ /* 0x000fe40000000000 */
[----:B------:R-:W-:Y:S02]  /*17660*/  FSEL R30, R30, -INF , P1 ;  /* 0xff8000001e1e7808 */ /* 0x000fe40000800000 */
[----:B------:R-:W-:Y:S02]  /*17670*/  ISETP.GE.AND P0, PT, R8, R207, PT ;  /* 0x000000cf0800720c */ /* 0x000fe40003f06270 */
        /* <DEDUP_REMOVED lines=12> */
[-C--:B------:R-:W-:Y:S02]  /*17740*/  ISETP.GE.AND P1, PT, R214, R207.reuse, PT ;  /* 0x000000cfd600720c */ /* 0x080fe40003f26270 */
[----:B------:R-:W-:Y:S02]  /*17750*/  FSEL R39, R39, -INF , P0 ;  /* 0xff80000027277808 */ /* 0x000fe40000000000 */
[----:B------:R-:W-:Y:S02]  /*17760*/  FSEL R60, R60, -INF , P5 ;  /* 0xff8000003c3c7808 */ /* 0x000fe40002800000 */
[----:B------:R-:W-:Y:S01]  /*17770*/  FSEL R191, R38, -INF , P1 ;  /* 0xff80000026bf7808 */ /* 0x000fe20000800000 */
[----:B------:R-:W-:Y:S01]  /*17780*/  VIADD R38, R214, 0x29 ;  /* 0x00000029d6267836 */ /* 0x000fe20000000000 */
[-C--:B------:R-:W-:Y:S02]  /*17790*/  ISETP.GE.AND P0, PT, R126, R207.reuse, PT ;  /* 0x000000cf7e00720c */ /* 0x080fe40003f06270 */
[----:B------:R-:W-:Y:S02]  /*177a0*/  ISETP.GE.AND P1, PT, R129, R207, PT ;  /* 0x000000cf8100720c */ /* 0x000fe40003f26270 */
[----:B------:R-:W-:Y:S02]  /*177b0*/  ISETP.GE.AND P5, PT, R53, R209, PT ;  /* 0x000000d13500720c */ /* 0x000fe40003fa6270 */
[----:B------:R-:W-:Y:S02]  /*177c0*/  FSEL R175, R43, -INF , P0 ;  /* 0xff8000002baf7808 */ /* 0x000fe40000000000 */
[----:B------:R-:W-:Y:S02]  /*177d0*/  FSEL R65, R65, -INF , P5 ;  /* 0xff80000041417808 */ /* 0x000fe40002800000 */
[----:B------:R-:W-:Y:S02]  /*177e0*/  FSEL R42, R42, -INF , P1 ;  /* 0xff8000002a2a7808 */ /* 0x000fe40000800000 */
[-C--:B------:R-:W-:Y:S02]  /*177f0*/  ISETP.GE.AND P0, PT, R24, R207.reuse, PT ;  /* 0x000000cf1800720c */ /* 0x080fe40003f06270 */
[----:B------:R-:W-:Y:S02]  /*17800*/  ISETP.GE.AND P1, PT, R37, R207, PT ;  /* 0x000000cf2500720c */ /* 0x000fe40003f26270 */
[-C--:B------:R-:W-:Y:S02]  /*17810*/  ISETP.GE.AND P5, PT, R131, R208.reuse, PT ;  /* 0x000000d08300720c */ /* 0x080fe40003fa6270 */
[----:B------:R-:W-:Y:S02]  /*17820*/  ISETP.GE.AND P4, PT, R38, R209, PT ;  /* 0x000000d12600720c */ /* 0x000fe40003f86270 */
[----:B------:R-:W-:Y:S02]  /*17830*/  FSEL R47, R47, -INF , P0 ;  /* 0xff8000002f2f7808 */ /* 0x000fe40000000000 */
[----:B------:R-:W-:Y:S02]  /*17840*/  FSEL R46, R46, -INF , P1 ;  /* 0xff8000002e2e7808 */ /* 0x000fe40000800000 */
[-C--:B------:R-:W-:Y:S02]  /*17850*/  ISETP.GE.AND P0, PT, R40, R207.reuse, PT ;  /* 0x000000cf2800720c */ /* 0x080fe40003f06270 */
[----:B------:R-:W-:Y:S02]  /*17860*/  FSEL R19, R130, -INF , !P5 ;  /* 0xff80000082137808 */ /* 0x000fe40006800000 */
[----:B------:R-:W-:Y:S02]  /*17870*/  ISETP.GE.AND P1, PT, R45, R207, PT ;  /* 0x000000cf2d00720c */ /* 0x000fe40003f26270 */
[----:B------:R-:W-:Y:S02]  /*17880*/  FSEL R57, R57, -INF , P4 ;  /* 0xff80000039397808 */ /* 0x000fe40002000000 */
[-C--:B------:R-:W-:Y:S02]  /*17890*/  ISETP.GE.AND P5, PT, R125, R208.reuse, PT ;  /* 0x000000d07d00720c */ /* 0x080fe40003fa6270 */
[----:B------:R-:W-:Y:S02]  /*178a0*/  ISETP.GE.AND P4, PT, R32, R209, PT ;  /* 0x000000d12000720c */ /* 0x000fe40003f86270 */
[----:B------:R-:W-:Y:S02]  /*178b0*/  FSEL R155, R51, -INF , P0 ;  /* 0xff800000339b7808 */ /* 0x000fe40000000000 */
[-C--:B------:R-:W-:Y:S02]  /*178c0*/  ISETP.GE.AND P0, PT, R20, R207.reuse, PT ;  /* 0x000000cf1400720c */ /* 0x080fe40003f06270 */
[----:B------:R-:W-:Y:S02]  /*178d0*/  FSEL R50, R50, -INF , P1 ;  /* 0xff80000032327808 */ /* 0x000fe40000800000 */
[----:B------:R-:W-:Y:S02]  /*178e0*/  FSEL R27, R135, -INF , !P5 ;  /* 0xff800000871b7808 */ /* 0x000fe40006800000 */
[-C--:B------:R-:W-:Y:S02]  /*178f0*/  ISETP.GE.AND P1, PT, R29, R207.reuse, PT ;  /* 0x000000cf1d00720c */ /* 0x080fe40003f26270 */
[----:B------:R-:W-:Y:S02]  /*17900*/  FSEL R61, R61, -INF , P4 ;  /* 0xff8000003d3d7808 */ /* 0x000fe40002000000 */
[----:B------:R-:W-:Y:S02]  /*17910*/  ISETP.GE.AND P5, PT, R0, R208, PT ;  /* 0x000000d00000720c */ /* 0x000fe40003fa6270 */
[-C--:B------:R-:W-:Y:S02]  /*17920*/  ISETP.GE.AND P4, PT, R214, R206.reuse, PT ;  /* 0x000000ced600720c */ /* 0x080fe40003f86270 */
[----:B------:R-:W-:Y:S02]  /*17930*/  FSEL R55, R55, -INF , P0 ;  /* 0xff80000037377808 */ /* 0x000fe40000000000 */
[-C--:B------:R-:W-:Y:S02]  /*17940*/  ISETP.GE.AND P0, PT, R38, R207.reuse, PT ;  /* 0x000000cf2600720c */ /* 0x080fe40003f06270 */
[----:B------:R-:W-:Y:S02]  /*17950*/  FSEL R54, R54, -INF , P1 ;  /* 0xff80000036367808 */ /* 0x000fe40000800000 */
[----:B------:R-:W-:Y:S02]  /*17960*/  FSEL R33, R136, -INF , !P5 ;  /* 0xff80000088217808 */ /* 0x000fe40006800000 */
[-C--:B------:R-:W-:Y:S02]  /*17970*/  ISETP.GE.AND P1, PT, R44, R207.reuse, PT ;  /* 0x000000cf2c00720c */ /* 0x080fe40003f26270 */
[----:B------:R-:W-:Y:S02]  /*17980*/  FSEL R191, R191, -INF , !P4 ;  /* 0xff800000bfbf7808 */ /* 0x000fe40006000000 */
[----:B------:R-:W-:Y:S02]  /*17990*/  ISETP.GE.AND P5, PT, R2, R206, PT ;  /* 0x000000ce0200720c */ /* 0x000fe40003fa6270 */
[----:B------:R-:W-:Y:S02]  /*179a0*/  FSEL R21, R132, -INF , !P6 ;  /* 0xff80000084157808 */ /* 0x000fe40007000000 */
[-C--:B------:R-:W-:Y:S02]  /*179b0*/  ISETP.GE.AND P4, PT, R128, R208.reuse, PT ;  /* 0x000000d08000720c */ /* 0x080fe40003f86270 */
[----:B------:R-:W-:Y:S02]  /*179c0*/  ISETP.GE.AND P6, PT, R2, R208, PT ;  /* 0x000000d00200720c */ /* 0x000fe40003fc6270 */
[----:B------:R-:W-:Y:S02]  /*179d0*/  FSEL R59, R59, -INF , P0 ;  /* 0xff8000003b3b7808 */ /* 0x000fe40000000000 */
[----:B------:R-:W-:Y:S02]  /*179e0*/  FSEL R58, R58, -INF , P1 ;  /* 0xff8000003a3a7808 */ /* 0x000fe40000800000 */
[-C--:B------:R-:W-:Y:S02]  /*179f0*/  ISETP.GE.AND P0, PT, R32, R207.reuse, PT ;  /* 0x000000cf2000720c */ /* 0x080fe40003f06270 */
[----:B------:R-:W-:Y:S02]  /*17a00*/  FSEL R9, R9, -INF , !P5 ;  /* 0xff80000009097808 */ /* 0x000fe40006800000 */
[----:B------:R-:W-:Y:S02]  /*17a10*/  ISETP.GE.AND P1, PT, R36, R207, PT ;  /* 0x000000cf2400720c */ /* 0x000fe40003f26270 */
[----:B------:R-:W-:Y:S02]  /*17a20*/  FSEL R17, R134, -INF , !P4 ;  /* 0xff80000086117808 */ /* 0x000fe40006000000 */
[----:B------:R-:W-:Y:S02]  /*17a30*/  ISETP.GE.AND P5, PT, R0, R206, PT ;  /* 0x000000ce0000720c */ /* 0x000fe40003fa6270 */
[----:B------:R-:W-:Y:S02]  /*17a40*/  FSEL R15, R133, -INF , !P6 ;  /* 0xff800000850f7808 */ /* 0x000fe40007000000 */
[----:B------:R-:W-:Y:S02]  /*17a50*/  FMNMX3.FTZ R0, R118, R21, R19, !PT ;  /* 0x0000001576007276 */ /* 0x000fe40007810013 */
[-C--:B------:R-:W-:Y:S02]  /*17a60*/  ISETP.GE.AND P4, PT, R122, R208.reuse, PT ;  /* 0x000000d07a00720c */ /* 0x080fe40003f86270 */
[-C--:B------:R-:W-:Y:S02]  /*17a70*/  ISETP.GE.AND P6, PT, R11, R208.reuse, PT ;  /* 0x000000d00b00720c */ /* 0x080fe40003fc6270 */
[----:B------:R-:W-:Y:S02]  /*17a80*/  FSEL R63, R63, -INF , P0 ;  /* 0xff8000003f3f7808 */ /* 0x000fe40000000000 */
[----:B------:R-:W-:Y:S02]  /*17a90*/  FSEL R62, R62, -INF , P1 ;  /* 0xff8000003e3e7808 */ /* 0x000fe40000800000 */
[CC--:B------:R-:W-:Y:S01]  /*17aa0*/  ISETP.GE.AND P0, PT, R214.reuse, R208.reuse, PT ;  /* 0x000000d0d600720c */ /* 0x0c0fe20003f06270 */
[----:B------:R-:W-:Y:S01]  /*17ab0*/  VIADD R214, R214, 0xffffff80 ;  /* 0xffffff80d6d67836 */ /* 0x000fe20000000000 */
[----:B------:R-:W-:Y:S02]  /*17ac0*/  FMNMX3.FTZ R0, R0, R17, R15, !PT ;  /* 0x0000001100007276 */ /* 0x000fe4000781000f */
[----:B------:R-:W-:Y:S02]  /*17ad0*/  ISETP.GE.AND P1, PT, R48, R209, PT ;  /* 0x000000d13000720c */ /* 0x000fe40003f26270 */
[----:B------:R-:W-:Y:S02]  /*17ae0*/  FSEL R25, R13, -INF , !P4 ;  /* 0xff8000000d197808 */ /* 0x000fe40006000000 */
[----:B------:R-:W-:Y:S02]  /*17af0*/  FSEL R35, R137, -INF , !P6 ;  /* 0xff80000089237808 */ /* 0x000fe40007000000 */
[-C--:B------:R-:W-:Y:S02]  /*17b00*/  ISETP.GE.AND P6, PT, R121, R208.reuse, PT ;  /* 0x000000d07900720c */ /* 0x080fe40003fc6270 */
[----:B------:R-:W-:Y:S02]  /*17b10*/  FSEL R223, R223, -INF , !P0 ;  /* 0xff800000dfdf7808 */ /* 0x000fe40004000000 */
[----:B------:R-:W-:Y:S02]  /*17b20*/  FSEL R64, R64, -INF , P1 ;  /* 0xff80000040407808 */ /* 0x000fe40000800000 */
[----:B------:R-:W-:Y:S02]  /*17b30*/  ISETP.GE.AND P0, PT, R53, R207, PT ;  /* 0x000000cf3500720c */ /* 0x000fe40003f06270 */
[----:B------:R-:W-:Y:S02]  /*17b40*/  FMNMX3.FTZ R0, R0, R27, R25, !PT ;  /* 0x0000001b00007276 */ /* 0x000fe40007810019 */
[----:B------:R-:W-:Y:S02]  /*17b50*/  ISETP.GE.AND P4, PT, R124, R208, PT ;  /* 0x000000d07c00720c */ /* 0x000fe40003f86270 */
[----:B------:R-:W-:Y:S02]  /*17b60*/  ISETP.GE.AND P1, PT, R131, R206, PT ;  /* 0x000000ce8300720c */ /* 0x000fe40003f26270 */
[----:B------:R-:W-:Y:S02]  /*17b70*/  FSEL R249, R249, -INF , !P6 ;  /* 0xff800000f9f97808 */ /* 0x000fe40007000000 */
[----:B------:R-:W-:Y:S02]  /*17b80*/  ISETP.GE.AND P6, PT, R16, R208, PT ;  /* 0x000000d01000720c */ /* 0x000fe40003fc6270 */
[----:B------:R-:W-:Y:S02]  /*17b90*/  FSEL R52, R67, -INF , P0 ;  /* 0xff80000043347808 */ /* 0x000fe40000000000 */
[----:B------:R-:W-:Y:S02]  /*17ba0*/  FMNMX3.FTZ R0, R0, R35, R33, !PT ;  /* 0x0000002300007276 */ /* 0x000fe40007810021 */
[----:B------:R-:W-:Y:S02]  /*17bb0*/  FSEL R251, R251, -INF , !P4 ;  /* 0xff800000fbfb7808 */ /* 0x000fe40006000000 */
[----:B------:R-:W-:Y:S02]  /*17bc0*/  FSEL R13, R7, -INF , !P1 ;  /* 0xff800000070d7808 */ /* 0x000fe40004800000 */
[----:B------:R-:W-:Y:S02]  /*17bd0*/  ISETP.GE.AND P0, PT, R128, R206, PT ;  /* 0x000000ce8000720c */ /* 0x000fe40003f06270 */
[----:B------:R-:W-:Y:S02]  /*17be0*/  FSEL R4, R4, -INF , !P3 ;  /* 0xff80000004047808 */ /* 0x000fe40005800000 */
[----:B------:R-:W-:Y:S02]  /*17bf0*/  ISETP.GE.AND P3, PT, R12, R208, PT ;  /* 0x000000d00c00720c */ /* 0x000fe40003f66270 */
[----:B------:R-:W-:Y:S02]  /*17c00*/  FSEL R247, R247, -INF , !P6 ;  /* 0xff800000f7f77808 */ /* 0x000fe40007000000 */
[----:B------:R-:W-:Y:S02]  /*17c10*/  ISETP.GE.AND P6, PT, R11, R206, PT ;  /* 0x000000ce0b00720c */ /* 0x000fe40003fc6270 */
[----:B------:R-:W-:Y:S02]  /*17c20*/  FMNMX3.FTZ R2, R0, R251, R249, !PT ;  /* 0x000000fb00027276 */ /* 0x000fe400078100f9 */
        /* <DEDUP_REMOVED lines=12> */
[----:B------:R-:W-:Y:S02]  /*17cf0*/  ISETP.GE.AND P0, PT, R120, R208, PT ;  /* 0x000000d07800720c */ /* 0x000fe40003f06270 */
[----:B------:R-:W-:Y:S02]  /*17d00*/  FSEL R235, R235, -INF , !P3 ;  /* 0xff800000ebeb7808 */ /* 0x000fe40005800000 */
[-C--:B------:R-:W-:Y:S02]  /*17d10*/  ISETP.GE.AND P3, PT, R124, R206.reuse, PT ;  /* 0x000000ce7c00720c */ /* 0x080fe40003f66270 */
[----:B------:R-:W-:Y:S02]  /*17d20*/  FSEL R51, R18, -INF , !P6 ;  /* 0xff80000012337808 */ /* 0x000fe40007000000 */
        /* <DEDUP_REMOVED lines=30> */
[----:B------:R-:W-:Y:S02]  /*17f10*/  ISETP.GE.AND P0, PT, R45, R208, PT ;  /* 0x000000d02d00720c */ /* 0x000fe40003f06270 */
[----:B------:R-:W-:Y:S02]  /*17f20*/  FSEL R169, R169, -INF , !P3 ;  /* 0xff800000a9a97808 */ /* 0x000fe40005800000 */
[----:B------:R-:W-:Y:S02]  /*17f30*/  FMNMX3.FTZ R2, R2, R235, R233, !PT ;  /* 0x000000eb02027276 */ /* 0x000fe400078100e9 */
[----:B------:R-:W-:Y:S02]  /*17f40*/  ISETP.GE.AND P3, PT, R28, R206, PT ;  /* 0x000000ce1c00720c */ /* 0x000fe40003f66270 */
[----:B------:R-:W-:Y:S02]  /*17f50*/  FSEL R225, R34, -INF , !P4 ;  /* 0xff80000022e17808 */ /* 0x000fe40006000000 */
[----:B------:R-:W-:Y:S02]  /*17f60*/  FSEL R173, R173, -INF , !P6 ;  /* 0xff800000adad7808 */ /* 0x000fe40007000000 */
[----:B------:R-:W-:Y:S02]  /*17f70*/  FMNMX3.FTZ R0, R0, R227, R171, !PT ;  /* 0x000000e300007276 */ /* 0x000fe400078100ab */
[-C--:B------:R-:W-:Y:S02]  /*17f80*/  ISETP.GE.AND P6, PT, R20, R208.reuse, PT ;  /* 0x000000d01400720c */ /* 0x080fe40003fc6270 */
[-C--:B------:R-:W-:Y:S02]  /*17f90*/  ISETP.GE.AND P4, PT, R29, R208.reuse, PT ;  /* 0x000000d01d00720c */ /* 0x080fe40003f86270 */
[----:B------:R-:W-:Y:S02]  /*17fa0*/  ISETP.GE.AND P5, PT, R40, R208, PT ;  /* 0x000000d02800720c */ /* 0x000fe40003fa6270 */
[----:B------:R-:W-:Y:S02]  /*17fb0*/  FSEL R165, R165, -INF , !P0 ;  /* 0xff800000a5a57808 */ /* 0x000fe40004000000 */
[----:B------:R-:W-:Y:S02]  /*17fc0*/  FMNMX3.FTZ R2, R2, R231, R229, !PT ;  /* 0x000000e702027276 */ /* 0x000fe400078100e5 */
[----:B------:R-:W-:Y:S02]  /*17fd0*/  FSEL R179, R39, -INF , !P3 ;  /* 0xff80000027b37808 */ /* 0x000fe40005800000 */
[-C--:B------:R-:W-:Y:S02]  /*17fe0*/  ISETP.GE.AND P1, PT, R129, R206.reuse, PT ;  /* 0x000000ce8100720c */ /* 0x080fe40003f26270 */
[----:B------:R-:W-:Y:S02]  /*17ff0*/  ISETP.GE.AND P0, PT, R126, R206, PT ;  /* 0x000000ce7e00720c */ /* 0x000fe40003f06270 */
[----:B------:R-:W-:Y:S02]  /*18000*/  FMNMX3.FTZ R0, R0, R225, R173, !PT ;  /* 0x000000e100007276 */ /* 0x000fe400078100ad */
[----:B------:R-:W-:Y:S02]  /*18010*/  FSEL R151, R151, -INF , !P6 ;  /* 0xff80000097977808 */ /* 0x000fe40007000000 */
        /* <DEDUP_REMOVED lines=12> */
[----:B------:R-:W-:Y:S02]  /*180e0*/  ISETP.GE.AND P0, PT, R32, R208, PT ;  /* 0x000000d02000720c */ /* 0x000fe40003f06270 */
        /* <DEDUP_REMOVED lines=29> */
[-C--:B------:R-:W-:Y:S01]  /*182c0*/  ISETP.GE.AND P3, PT, R32, R206.reuse, PT ;  /* 0x000000ce2000720c */ /* 0x080fe20003f66270 */
[----:B------:R-:W-:Y:S01]  /*182d0*/  LDSM.16.MT88.4 R36, [R180+0xb000] ;  /* 0x00b00000b424783b */ /* 0x000fe20000004200 */
[----:B------:R-:W-:Y:S02]  /*182e0*/  ISETP.GE.AND P0, PT, R48, R207, PT ;  /* 0x000000cf3000720c */ /* 0x000fe40003f06270 */
[----:B------:R-:W-:Y:S02]  /*182f0*/  FSEL R141, R58, -INF , !P5 ;  /* 0xff8000003a8d7808 */ /* 0x000fe40006800000 */
[----:B------:R-:W-:Y:S02]  /*18300*/  FSEL R139, R59, -INF , !P4 ;  /* 0xff8000003b8b7808 */ /* 0x000fe40006000000 */
[----:B------:R-:W-:Y:S02]  /*18310*/  FMNMX3.FTZ R0, R0, R145, R143, !PT ;  /* 0x0000009100007276 */ /* 0x000fe4000781008f */
[-C--:B------:R-:W-:Y:S02]  /*18320*/  ISETP.GE.AND P1, PT, R53, R206.reuse, PT ;  /* 0x000000ce3500720c */ /* 0x080fe40003f26270 */
[----:B------:R-:W-:Y:S02]  /*18330*/  FMNMX3.FTZ R2, R2, R149, R147, !PT ;  /* 0x0000009502027276 */ /* 0x000fe40007810093 */
        /* <DEDUP_REMOVED lines=31> */
[-C--:B------:R-:W-:Y:S01]  /*18530*/  FFMA.FTZ R125, R19, R3.reuse, -R130 ;  /* 0x00000003137d7223 */ /* 0x080fe20000010882 */
[-CC-:B------:R-:W-:Y:S01]  /*18540*/  FFMA.FTZ R122, R13, R3.reuse, -R124.reuse ;  /* 0x000000030d7a7223 */ /* 0x180fe2000001087c */
[-C--:B------:R-:W-:Y:S01]  /*18550*/  FFMA.FTZ R129, R4, R3.reuse, -R124 ;  /* 0x0000000304817223 */ /* 0x080fe2000001087c */
[----:B------:R-:W1:Y:S01]  /*18560*/  LDSM.16.MT88.4 R12, [R182+0x9000] ;  /* 0x00900000b60c783b */ /* 0x000e620000004200 */
[----:B------:R-:W-:Y:S01]  /*18570*/  FSEL R4, R0, RZ, P0 ;  /* 0x000000ff00047208 */ /* 0x000fe20000000000 */
[-C--:B------:R-:W-:Y:S01]  /*18580*/  FFMA.FTZ R123, R17, R3.reuse, -R130 ;  /* 0x00000003117b7223 */ /* 0x080fe20000010882 */
[-CC-:B------:R-:W-:Y:S01]  /*18590*/  FFMA.FTZ R121, R11, R3.reuse, -R124.reuse ;  /* 0x000000030b797223 */ /* 0x180fe2000001087c */
[-C--:B------:R-:W-:Y:S01]  /*185a0*/  FFMA.FTZ R118, R9, R3.reuse, -R124 ;  /* 0x0000000309767223 */ /* 0x080fe2000001087c */
[----:B------:R-:W-:Y:S01]  /*185b0*/  FMUL.FTZ R7, R3, R6 ;  /* 0x0000000603077220 */ /* 0x000fe20000410000 */
[----:B------:R-:W-:Y:S01]  /*185c0*/  FADD.FTZ R4, -R4, R119 ;  /* 0x0000007704047221 */ /* 0x000fe20000010100 */
[----:B------:R-:W-:Y:S01]  /*185d0*/  MUFU.EX2 R126, R126 ;  /* 0x0000007e007e7308 */ /* 0x000fe20000000800 */
[----:B------:R-:W2:Y:S01]  /*185e0*/  LDSM.16.MT88.4 R20, [R180+0x9000] ;  /* 0x00900000b414783b */ /* 0x000ea20000004200 */
[-CC-:B------:R-:W-:Y:S01]  /*185f0*/  FFMA.FTZ R119, R233, R3.reuse, -R130.reuse ;  /* 0x00000003e9777223 */ /* 0x180fe20000010882 */
[----:B------:R-:W-:Y:S01]  /*18600*/  FMUL.FTZ R8, R3, R4 ;  /* 0x0000000403087220 */ /* 0x000fe20000410000 */
[-C--:B------:R-:W-:Y:S01]  /*18610*/  FFMA.FTZ R132, R229, R3.reuse, -R130 ;  /* 0x00000003e5847223 */ /* 0x080fe20000010882 */
[-CC-:B------:R-:W-:Y:S01]  /*18620*/  FFMA.FTZ R134, R227, R3.reuse, -R124.reuse ;  /* 0x00000003e3867223 */ /* 0x180fe2000001087c */
[-CC-:B------:R-:W-:Y:S01]  /*18630*/  FFMA.FTZ R171, R171, R3.reuse, -R124.reuse ;  /* 0x00000003abab7223 */ /* 0x180fe2000001087c */
[-CC-:B------:R-:W-:Y:S03]  /*18640*/  FFMA.FTZ R136, R225, R3.reuse, -R124.reuse ;  /* 0x00000003e1887223 */ /* 0x180fe6000001087c */
[----:B------:R-:W3:Y:S01]  /*18650*/  MUFU.EX2 R55, R7 ;  /* 0x0000000700377308 */ /* 0x000ee20000000800 */
[-C--:B------:R-:W-:Y:S01]  /*18660*/  FFMA.FTZ R173, R173, R3.reuse, -R124 ;  /* 0x00000003adad7223 */ /* 0x080fe2000001087c */
[-CC-:B------:R-:W-:Y:S01]  /*18670*/  FFMA.FTZ R138, R223, R3.reuse, -R130.reuse ;  /* 0x00000003df8a7223 */ /* 0x180fe20000010882 */
[-CC-:B------:R-:W-:Y:S01]  /*18680*/  FFMA.FTZ R221, R221, R3.reuse, -R130.reuse ;  /* 0x00000003dddd7223 */ /* 0x180fe20000010882 */
[-CC-:B------:R-:W-:Y:S01]  /*18690*/  FFMA.FTZ R140, R219, R3.reuse, -R130.reuse ;  /* 0x00000003db8c7223 */ /* 0x180fe20000010882 */
[-C--:B------:R-:W-:Y:S01]  /*186a0*/  FFMA.FTZ R217, R217, R3.reuse, -R130 ;  /* 0x00000003d9d97223 */ /* 0x080fe20000010882 */
[-CC-:B------:R-:W-:Y:S01]  /*186b0*/  FFMA.FTZ R142, R191, R3.reuse, -R124.reuse ;  /* 0x00000003bf8e7223 */ /* 0x180fe2000001087c */
[-CC-:B------:R-:W-:Y:S03]  /*186c0*/  FFMA.FTZ R179, R179, R3.reuse, -R124.reuse ;  /* 0x00000003b3b37223 */ /* 0x180fe6000001087c */
[----:B------:R-:W4:Y:S01]  /*186d0*/  MUFU.EX2 R54, R8 ;  /* 0x0000000800367308 */ /* 0x000f220000000800 */
[-CC-:B------:R-:W-:Y:S01]  /*186e0*/  FFMA.FTZ R144, R177, R3.reuse, -R124.reuse ;  /* 0x00000003b1907223 */ /* 0x180fe2000001087c */
[-C--:B------:R-:W-:Y:S01]  /*186f0*/  FFMA.FTZ R175, R175, R3.reuse, -R124 ;  /* 0x00000003afaf7223 */ /* 0x080fe2000001087c */
[-CC-:B------:R-:W-:Y:S01]  /*18700*/  FFMA.FTZ R146, R169, R3.reuse, -R130.reuse ;  /* 0x00000003a9927223 */ /* 0x180fe20000010882 */
[-CC-:B------:R-:W-:Y:S01]  /*18710*/  FFMA.FTZ R167, R167, R3.reuse, -R130.reuse ;  /* 0x00000003a7a77223 */ /* 0x180fe20000010882 */
[-CC-:B------:R-:W-:Y:S01]  /*18720*/  FFMA.FTZ R148, R165, R3.reuse, -R130.reuse ;  /* 0x00000003a5947223 */ /* 0x180fe20000010882 */
[-C--:B------:R-:W-:Y:S01]  /*18730*/  FFMA.FTZ R163, R163, R3.reuse, -R130 ;  /* 0x00000003a3a37223 */ /* 0x080fe20000010882 */
[--C-:B------:R-:W-:Y:S03]  /*18740*/  FFMA.FTZ R150, R161, R3, -R124.reuse ;  /* 0x00000003a1967223 */ /* 0x100fe6000001087c */
        /* <DEDUP_REMOVED lines=27> */
[-C--:B------:R-:W-:Y:S01]  /*18900*/  FFMA.FTZ R155, R155, R3.reuse, -R124 ;  /* 0x000000039b9b7223 */ /* 0x080fe2000001087c */
[-CC-:B------:R-:W-:Y:S01]  /*18910*/  FFMA.FTZ R153, R153, R3.reuse, -R130.reuse ;  /* 0x0000000399997223 */ /* 0x180fe20000010882 */
[-CC-:B------:R-:W-:Y:S01]  /*18920*/  FFMA.FTZ R154, R151, R3.reuse, -R130.reuse ;  /* 0x00000003979a7223 */ /* 0x180fe20000010882 */
[-CC-:B------:R-:W-:Y:S01]  /*18930*/  FFMA.FTZ R149, R149, R3.reuse, -R130.reuse ;  /* 0x0000000395957223 */ /* 0x180fe20000010882 */
[----:B------:R-:W-:Y:S03]  /*18940*/  FFMA.FTZ R156, R147, R3, -R130 ;  /* 0x00000003939c7223 */ /* 0x000fe60000010882 */
[----:B------:R-:W4:Y:S01]  /*18950*/  MUFU.EX2 R122, R122 ;  /* 0x0000007a007a7308 */ /* 0x000f220000000800 */
[----:B---3--:R-:W-:Y:S01]  /*18960*/  F2FP.BF16.F32.PACK_AB R58, R120, R123 ;  /* 0x0000007b783a723e */ /* 0x008fe200000010ff */
        /* <DEDUP_REMOVED lines=8> */
[----:B------:R-:W-:Y:S01]  /*189f0*/  FMUL.FTZ R32, R55, R84 ;  /* 0x0000005437207220 */ /* 0x000fe20000410000 */
[--C-:B------:R-:W-:Y:S01]  /*18a00*/  FFMA.FTZ R84, R43, R3, -R124.reuse ;  /* 0x000000032b547223 */ /* 0x100fe2000001087c */
[C---:B------:R-:W-:Y:S01]  /*18a10*/  FMUL.FTZ R43, R54.reuse, R79 ;  /* 0x0000004f362b7220 */ /* 0x040fe20000410000 */
[----:B------:R-:W-:Y:S01]  /*18a20*/  FMUL.FTZ R34, R54, R86 ;  /* 0x0000005636227220 */ /* 0x000fe20000410000 */
[----:B------:R-:W-:Y:S01]  /*18a30*/  FFMA.FTZ R86, R243, R3, -R124 ;  /* 0x00000003f3567223 */ /* 0x000fe2000001087c */
[----:B------:R-:W-:Y:S03]  /*18a40*/  FFMA.FTZ R126, R55, R216, R126 ;  /* 0x000000d8377e7223 */ /* 0x000fe6000001007e */
[----:B------:R-:W3:Y:S01]  /*18a50*/  MUFU.EX2 R118, R118 ;  /* 0x0000007600767308 */ /* 0x000ee20000000800 */
[----:B----4-:R-:W-:Y:S01]  /*18a60*/  F2FP.BF16.F32.PACK_AB R57, R122, R129 ;  /* 0x000000817a39723e */ /* 0x010fe200000010ff */
[----:B------:R-:W-:Y:S01]  /*18a70*/  FFMA.FTZ R129, R54, R215, R129 ;  /* 0x000000d736817223 */ /* 0x000fe20000010081 */
[----:B------:R-:W-:Y:S01]  /*18a80*/  FADD.FTZ R126, R125, R126 ;  /* 0x0000007e7d7e7221 */ /* 0x000fe20000010000 */
[----:B------:R-:W-:Y:S02]  /*18a90*/  ISETP.GT.AND P0, PT, R213, R188, PT ;  /* 0x000000bcd500720c */ /* 0x000fe40003f04270 */
[----:B------:R-:W-:Y:S01]  /*18aa0*/  FADD.FTZ R122, R122, R129 ;  /* 0x000000817a7a7221 */ /* 0x000fe20000010000 */
[----:B------:R-:W-:Y:S03]  /*18ab0*/  FADD.FTZ R123, R123, R126 ;  /* 0x0000007e7b7b7221 */ /* 0x000fe60000010000 */
[----:B------:R-:W-:Y:S01]  /*18ac0*/  MUFU.EX2 R86, R86 ;  /* 0x0000005600567308 */ /* 0x000fe20000000800 */
[----:B------:R-:W-:Y:S09]  /*18ad0*/  FADD.FTZ R123, R120, R123 ;  /* 0x0000007b787b7221 */ /* 0x000ff20000010000 */
[----:B------:R-:W-:Y:S01]  /*18ae0*/  MUFU.EX2 R84, R84 ;  /* 0x0000005400547308 */ /* 0x000fe20000000800 */
[C---:B---3--:R-:W-:Y:S01]  /*18af0*/  F2FP.BF16.F32.PACK_AB R59, R118.reuse, R121 ;  /* 0x00000079763b723e */ /* 0x048fe200000010ff */
[----:B------:R-:W-:Y:S04]  /*18b00*/  FADD.FTZ R121, R121, R122 ;  /* 0x0000007a79797221 */ /* 0x000fe80000010000 */
[----:B------:R-:W-:Y:S01]  /*18b10*/  FADD.FTZ R121, R118, R121 ;  /* 0x0000007976797221 */ /* 0x000fe20000010000 */
[----:B------:R-:W-:Y:S01]  /*18b20*/  IMAD.MOV.U32 R118, RZ, RZ, R2 ;  /* 0x000000ffff767224 */ /* 0x000fe200078e0002 */
        /* <DEDUP_REMOVED lines=24> */
[C---:B------:R-:W-:Y:S01]  /*18cb0*/  FMUL.FTZ R35, R54.reuse, R87 ;  /* 0x0000005736237220 */ /* 0x040fe20000410000 */
        /* <DEDUP_REMOVED lines=10> */
[C---:B------:R-:W-:Y:S01]  /*18d60*/  FMUL.FTZ R31, R54.reuse, R91 ;  /* 0x0000005b361f7220 */ /* 0x040fe20000410000 */
[-C--:B------:R-:W-:Y:S01]  /*18d70*/  FFMA.FTZ R90, R245, R3.reuse, -R130 ;  /* 0x00000003f55a7223 */ /* 0x080fe20000010882 */
[----:B------:R-:W-:Y:S03]  /*18d80*/  FFMA.FTZ R91, R239, R3, -R124 ;  /* 0x00000003ef5b7223 */ /* 0x000fe6000001087c */
[----:B------:R-:W-:Y:S01]  /*18d90*/  MUFU.EX2 R87, R87 ;  /* 0x0000005700577308 */ /* 0x000fe20000000800 */
[----:B------:R-:W-:Y:S01]  /*18da0*/  FMUL.FTZ R33, R55, R85 ;  /* 0x0000005537217220 */ /* 0x000fe20000410000 */
[-C--:B------:R-:W-:Y:S01]  /*18db0*/  FFMA.FTZ R85, R249, R3.reuse, -R130 ;  /* 0x00000003f9557223 */ /* 0x080fe20000010882 */
[C---:B------:R-:W-:Y:S03]  /*18dc0*/  HMMA.16816.F32.BF16 R28, R56.reuse, R36, R28 ;  /* 0x00000024381c723c */ /* 0x040fe6000004181c */
[----:B------:R-:W-:Y:S04]  /*18dd0*/  FMUL.FTZ R36, R55, R80 ;  /* 0x0000005037247220 */ /* 0x000fe80000410000 */
[----:B------:R-:W-:Y:S01]  /*18de0*/  MUFU.EX2 R85, R85 ;  /* 0x0000005500557308 */ /* 0x000fe20000000800 */
[--C-:B------:R-:W-:Y:S01]  /*18df0*/  FFMA.FTZ R80, R51, R3, -R124.reuse ;  /* 0x0000000333507223 */ /* 0x100fe2000001087c */
[C---:B------:R-:W-:Y:S01]  /*18e00*/  FMUL.FTZ R51, R54.reuse, R71 ;  /* 0x0000004736337220 */ /* 0x040fe20000410000 */
[----:B------:R-:W-:Y:S01]  /*18e10*/  FMUL.FTZ R37, R55, R81 ;  /* 0x0000005137257220 */ /* 0x000fe20000410000 */
[C---:B------:R-:W-:Y:S03]  /*18e20*/  HMMA.16816.F32.BF16 R32, R56.reuse, R38, R32 ;  /* 0x000000263820723c */ /* 0x040fe60000041820 */
[C---:B------:R-:W-:Y:S01]  /*18e30*/  FMUL.FTZ R38, R54.reuse, R82 ;  /* 0x0000005236267220 */ /* 0x040fe20000410000 */
[C---:B------:R-:W-:Y:S01]  /*18e40*/  FMUL.FTZ R39, R54.reuse, R83 ;  /* 0x0000005336277220 */ /* 0x040fe20000410000 */
[--C-:B------:R-:W-:Y:S01]  /*18e50*/  FFMA.FTZ R81, R41, R3, -R124.reuse ;  /* 0x0000000329517223 */ /* 0x100fe2000001087c */
[----:B------:R-:W-:Y:S01]  /*18e60*/  FMUL.FTZ R41, R55, R77 ;  /* 0x0000004d37297220 */ /* 0x000fe20000410000 */
[----:B------:R-:W-:Y:S01]  /*18e70*/  FFMA.FTZ R83, R49, R3, -R124 ;  /* 0x0000000331537223 */ /* 0x000fe2000001087c */
[----:B------:R-:W-:Y:S01]  /*18e80*/  LDSM.16.MT88.4 R76, [R180+0xe000] ;  /* 0x00e00000b44c783b */ /* 0x000fe20000004200 */
[C---:B------:R-:W-:Y:S01]  /*18e90*/  FMUL.FTZ R49, R55.reuse, R69 ;  /* 0x0000004537317220 */ /* 0x040fe20000410000 */
[----:B------:R-:W1:Y:S01]  /*18ea0*/  MUFU.EX2 R88, R88 ;  /* 0x0000005800587308 */ /* 0x000e620000000800 */
[C---:B------:R-:W-:Y:S03]  /*18eb0*/  HMMA.16816.F32.BF16 R36, R56.reuse, R44, R36 ;  /* 0x0000002c3824723c */ /* 0x040fe60000041824 */
[C---:B------:R-:W-:Y:S01]  /*18ec0*/  FMUL.FTZ R44, R55.reuse, R72 ;  /* 0x00000048372c7220 */ /* 0x040fe20000410000 */
[----:B------:R-:W-:Y:S01]  /*18ed0*/  FMUL.FTZ R45, R55, R73 ;  /* 0x00000049372d7220 */ /* 0x000fe20000410000 */
[----:B------:R-:W-:Y:S01]  /*18ee0*/  LDSM.16.MT88.4 R68, [R182+0xb400] ;  /* 0x00b40000b644783b */ /* 0x000fe20000004200 */
[----:B------:R-:W-:Y:S03]  /*18ef0*/  FFMA.FTZ R82, R251, R3, -R130 ;  /* 0x00000003fb527223 */ /* 0x000fe60000010882 */
[----:B------:R-:W-:Y:S01]  /*18f00*/  MUFU.EX2 R81, R81 ;  /* 0x0000005100517308 */ /* 0x000fe20000000800 */
[C---:B------:R-:W-:Y:S03]  /*18f10*/  HMMA.16816.F32.BF16 R40, R56.reuse, R46, R40 ;  /* 0x0000002e3828723c */ /* 0x040fe60000041828 */
[C---:B------:R-:W-:Y:S01]  /*18f20*/  FMUL.FTZ R46, R54.reuse, R74 ;  /* 0x0000004a362e7220 */ /* 0x040fe20000410000 */
[----:B------:R-:W-:Y:S02]  /*18f30*/  FMUL.FTZ R47, R54, R75 ;  /* 0x0000004b362f7220 */ /* 0x000fe40000410000 */
[----:B------:R-:W2:Y:S03]  /*18f40*/  LDSM.16.MT88.4 R72, [R180+0x9400] ;  /* 0x00940000b448783b */ /* 0x000ea60000004200 */
[----:B------:R-:W3:Y:S02]  /*18f50*/  MUFU.EX2 R97, R97 ;  /* 0x0000006100617308 */ /* 0x000ee40000000800 */
[C---:B------:R-:W-:Y:S08]  /*18f60*/  HMMA.16816.F32.BF16 R44, R56.reuse, R60, R44 ;  /* 0x0000003c382c723c */ /* 0x040ff0000004182c */
[----:B------:R-:W-:Y:S01]  /*18f70*/  MUFU.EX2 R80, R80 ;  /* 0x0000005000507308 */ /* 0x000fe20000000800 */
[----:B------:R-:W-:Y:S01]  /*18f80*/  HMMA.16816.F32.BF16 R48, R56, R62, R48 ;  /* 0x0000003e3830723c */ /* 0x000fe20000041830 */
[----:B------:R-:W4:Y:S02]  /*18f90*/  LDSM.16.MT88.4 R60, [R180+0xb400] ;  /* 0x00b40000b43c783b */ /* 0x000f240000004200 */
[----:B-1----:R-:W-:Y:S06]  /*18fa0*/  F2FP.BF16.F32.PACK_AB R58, R88, R93 ;  /* 0x0000005d583a723e */ /* 0x002fec00000010ff */
[----:B------:R-:W1:Y:S01]  /*18fb0*/  MUFU.EX2 R83, R83 ;  /* 0x0000005300537308 */ /* 0x000e620000000800 */
[----:B---3--:R-:W-:Y:S01]  /*18fc0*/  F2FP.BF16.F32.PACK_AB R56, R97, R104 ;  /* 0x000000686138723e */ /* 0x008fe200000010ff */
[----:B------:R-:W-:Y:S01]  /*18fd0*/  FADD.FTZ R104, R104, R123 ;  /* 0x0000007b68687221 */ /* 0x000fe20000010000 */
[----:B------:R-:W-:Y:S01]  /*18fe0*/  F2FP.BF16.F32.PACK_AB R57, R81, R84 ;  /* 0x000000545139723e */ /* 0x000fe200000010ff */
[----:B------:R-:W-:Y:S02]  /*18ff0*/  FADD.FTZ R84, R84, R121 ;  /* 0x0000007954547221 */ /* 0x000fe40000010000 */
[----:B------:R-:W-:Y:S02]  /*19000*/  FADD.FTZ R104, R97, R104 ;  /* 0x0000006861687221 */ /* 0x000fe40000010000 */
[----:B------:R-:W-:Y:S02]  /*19010*/  FADD.FTZ R81, R81, R84 ;  /* 0x0000005451517221 */ /* 0x000fe40000010000 */
[----:B------:R-:W3:Y:S01]  /*19020*/  MUFU.EX2 R82, R82 ;  /* 0x0000005200527308 */ /* 0x000ee20000000800 */
[C---:B-1----:R-:W-:Y:S09]  /*19030*/  F2FP.BF16.F32.PACK_AB R59, R83.reuse, R80 ;  /* 0x00000050533b723e */ /* 0x042ff200000010ff */
[----:B------:R-:W-:Y:S01]  /*19040*/  MUFU.EX2 R91, R91 ;  /* 0x0000005b005b7308 */ /* 0x000fe20000000800 */
[----:B------:R-:W-:Y:S04]  /*19050*/  FADD.FTZ R80, R80, R81 ;  /* 0x0000005150507221 */ /* 0x000fe80000010000 */
[----:B------:R-:W-:Y:S01]  /*19060*/  FADD.FTZ R83, R83, R80 ;  /* 0x0000005053537221 */ /* 0x000fe20000010000 */
[C---:B------:R-:W-:Y:S04]  /*19070*/  HMMA.16816.F32.BF16 R4, R56.reuse, R64, R4 ;  /* 0x000000403804723c */ /* 0x040fe80000041804 */
[----:B------:R-:W-:Y:S04]  /*19080*/  MUFU.EX2 R99, R99 ;  /* 0x0000006300637308 */ /* 0x000fe80000000800 */
[C---:B------:R-:W-:Y:S01]  /*19090*/  HMMA.16816.F32.BF16 R8, R56.reuse, R66, R8 ;  /* 0x000000423808723c */ /* 0x040fe20000041808 */
[----:B------:R-:W1:Y:S05]  /*190a0*/  LDSM.16.MT88.4 R64, [R182+0xd400] ;  /* 0x00d40000b640783b */ /* 0x000e6a0000004200 */
[----:B------:R-:W-:Y:S02]  /*190b0*/  MUFU.EX2 R89, R89 ;  /* 0x0000005900597308 */ /* 0x000fe40000000800 */
[C---:B--2---:R-:W-:Y:S08]  /*190c0*/  HMMA.16816.F32.BF16 R12, R56.reuse, R72, R12 ;  /* 0x00000048380c723c */ /* 0x044ff0000004180c */
[----:B------:R-:W2:Y:S01]  /*190d0*/  MUFU.EX2 R90, R90 ;  /* 0x0000005a005a7308 */ /* 0x000ea20000000800 */
[C---:B------:R-:W-:Y:S01]  /*190e0*/  HMMA.16816.F32.BF16 R16, R56.reuse, R74, R16 ;  /* 0x0000004a3810723c */ /* 0x040fe20000041810 */
[----:B------:R-:W5:Y:S08]  /*190f0*/  LDSM.16.MT88.4 R72, [R180+0xd400] ;  /* 0x00d40000b448783b */ /* 0x000f700000004200 */
[----:B------:R-:W2:Y:S01]  /*19100*/  MUFU.EX2 R98, R98 ;  /* 0x0000006200627308 */ /* 0x000ea20000000800 */
[C---:B------:R-:W-:Y:S09]  /*19110*/  HMMA.16816.F32.BF16 R20, R56.reuse, R68, R20 ;  /* 0x000000443814723c */ /* 0x040ff20000041814 */
        /* <DEDUP_REMOVED lines=11> */
[C---:B------:R-:W-:Y:S01]  /*191d0*/  HMMA.16816.F32.BF16 R40, R56.reuse, R66, R40 ;  /* 0x000000423828723c */ /* 0x040fe20000041828 */
[----:B------:R-:W1:Y:S08]  /*191e0*/  LDSM.16.MT88.4 R64, [R182+0xb800] ;  /* 0x00b80000b640783b */ /* 0x000e700000004200 */
[----:B------:R-:W-:Y:S01]  /*191f0*/  MUFU.EX2 R140, R140 ;  /* 0x0000008c008c7308 */ /* 0x000fe20000000800 */
[C---:B-----5:R-:W-:Y:S09]  /*19200*/  HMMA.16816.F32.BF16 R44, R56.reuse, R72, R44 ;  /* 0x00000048382c723c */ /* 0x060ff2000004182c */
[----:B------:R-:W5:Y:S01]  /*19210*/  MUFU.EX2 R217, R217 ;  /* 0x000000d900d97308 */ /* 0x000f620000000800 */
[----:B------:R-:W-:Y:S01]  /*19220*/  HMMA.16816.F32.BF16 R48, R56, R74, R48 ;  /* 0x0000004a3830723c */ /* 0x000fe20000041830 */
[----:B------:R-:W5:Y:S08]  /*19230*/  LDSM.16.MT88.4 R72, [R180+0xb800] ;  /* 0x00b80000b448783b */ /* 0x000f700000004200 */
[----:B------:R-:W-:Y:S01]  /*19240*/  MUFU.EX2 R142, R142 ;  /* 0x0000008e008e7308 */ /* 0x000fe20000000800 */
[----:B---3--:R-:W-:Y:S02]  /*19250*/  F2FP.BF16.F32.PACK_AB R56, R85, R82 ;  /* 0x000000525538723e */ /* 0x008fe400000010ff */
[----:B------:R-:W-:Y:S02]  /*19260*/  F2FP.BF16.F32.PACK_AB R57, R87, R86 ;  /* 0x000000565739723e */ /* 0x000fe400000010ff */
[----:B--2---:R-:W-:Y:S02]  /*19270*/  F2FP.BF16.F32.PACK_AB R58, R90, R89 ;  /* 0x000000595a3a723e */ /* 0x004fe400000010ff */
[----:B------:R-:W-:Y:S03]  /*19280*/  F2FP.BF16.F32.PACK_AB R59, R96, R91 ;  /* 0x0000005b603b723e */ /* 0x000fe600000010ff */
[----:B------:R-:W2:Y:S04]  /*19290*/  MUFU.EX2 R179, R179 ;  /* 0x000000b300b37308 */ /* 0x000ea80000000800 */
[C---:B------:R-:W-:Y:S06]  /*192a0*/  HMMA.16816.F32.BF16 R4, R56.reuse, R68, R4 ;  /* 0x000000443804723c */ /* 0x040fec0000041804 */
[----:B------:R-:W-:Y:S02]  /*192b0*/  MUFU.EX2 R144, R144 ;  /* 0x0000009000907308 */ /* 0x000fe40000000800 */
[C---:B------:R-:W-:Y:S01]  /*192c0*/  HMMA.16816.F32.BF16 R8, R56.reuse, R70, R8 ;  /* 0x000000463808723c */ /* 0x040fe20000041808 */
[----:B------:R-:W3:Y:S07]  /*192d0*/  LDSM.16.MT88.4 R68, [R182+0xd800] ;  /* 0x00d80000b644783b */ /* 0x000eee0000004200 */
        /* <DEDUP_REMOVED lines=23> */
[----:B------:R-:W-:Y:S01]  /*19450*/  HMMA.16816.F32.BF16 R48, R56, R62, R48 ;  /* 0x0000003e3830723c */ /* 0x000fe20000041830 */
[----:B------:R-:W4:Y:S08]  /*19460*/  LDSM.16.MT88.4 R60, [R180+0xbc00] ;  /* 0x00bc0000b43c783b */ /* 0x000f300000004200 */
[----:B------:R-:W2:Y:S01]  /*19470*/  MUFU.EX2 R154, R154 ;  /* 0x0000009a009a7308 */ /* 0x000ea20000000800 */
[----:B------:R-:W-:Y:S02]  /*19480*/  F2FP.BF16.F32.PACK_AB R56, R119, R98 ;  /* 0x000000627738723e */ /* 0x000fe400000010ff */
[----:B------:R-:W-:Y:S02]  /*19490*/  F2FP.BF16.F32.PACK_AB R58, R132, R99 ;  /* 0x00000063843a723e */ /* 0x000fe400000010ff */
[----:B------:R-:W-:Y:S02]  /*194a0*/  F2FP.BF16.F32.PACK_AB R57, R171, R134 ;  /* 0x00000086ab39723e */ /* 0x000fe400000010ff */
[----:B------:R-:W-:Y:S03]  /*194b0*/  F2FP.BF16.F32.PACK_AB R59, R173, R136 ;  /* 0x00000088ad3b723e */ /* 0x000fe600000010ff */
[----:B------:R-:W-:Y:S04]  /*194c0*/  MUFU.EX2 R149, R149 ;  /* 0x0000009500957308 */ /* 0x000fe80000000800 */
[C---:B-1----:R-:W-:Y:S06]  /*194d0*/  HMMA.16816.F32.BF16 R4, R56.reuse, R64, R4 ;  /* 0x000000403804723c */ /* 0x042fec0000041804 */
[----:B------:R-:W1:Y:S02]  /*194e0*/  MUFU.EX2 R156, R156 ;  /* 0x0000009c009c7308 */ /* 0x000e640000000800 */
[C---:B------:R-:W-:Y:S01]  /*194f0*/  HMMA.16816.F32.BF16 R8, R56.reuse, R66, R8 ;  /* 0x000000423808723c */ /* 0x040fe20000041808 */
[----:B------:R-:W2:Y:S07]  /*19500*/  LDSM.16.MT88.4 R64, [R182+0xdc00] ;  /* 0x00dc0000b640783b */ /* 0x000eae0000004200 */
        /* <DEDUP_REMOVED lines=85> */
[C---:B--2---:R-:W-:Y:S01]  /*19a60*/  HMMA.16816.F32.BF16 R28, R56.reuse, R64, R28 ;  /* 0x00000040381c723c */ /* 0x044fe2000004181c */
[----:B------:R-:W2:Y:S02]  /*19a70*/  LDSM.16.MT88.4 R92, [R182+0xcc00] ;  /* 0x00cc0000b65c783b */ /* 0x000ea40000004200 */
[----:B------:R-:W3:Y:S01]  /*19a80*/  MUFU.EX2 R61, R130 ;  /* 0x00000082003d7308 */ /* 0x000ee20000000800 */
[----:B------:R-:W-:Y:S04]  /*19a90*/  FADD.FTZ R3, R88, R3 ;  /* 0x0000000358037221 */ /* 0x000fe80000010000 */
[C---:B------:R-:W-:Y:S05]  /*19aa0*/  HMMA.16816.F32.BF16 R32, R56.reuse, R66, R32 ;  /* 0x000000423820723c */ /* 0x040fea0000041820 */
[----:B------:R-:W-:Y:S03]  /*19ab0*/  MUFU.EX2 R62, R62 ;  /* 0x0000003e003e7308 */ /* 0x000fe60000000800 */
[C---:B-1----:R-:W-:Y:S07]  /*19ac0*/  HMMA.16816.F32.BF16 R36, R56.reuse, R68, R36 ;  /* 0x000000443824723c */ /* 0x042fee0000041824 */
[----:B------:R-:W1:Y:S01]  /*19ad0*/  MUFU.EX2 R63, R63 ;  /* 0x0000003f003f7308 */ /* 0x000e620000000800 */
[----:B----4-:R-:W-:Y:S01]  /*19ae0*/  F2FP.BF16.F32.PACK_AB R68, R162, R137 ;  /* 0x00000089a244723e */ /* 0x010fe200000010ff */
[C---:B------:R-:W-:Y:S08]  /*19af0*/  HMMA.16816.F32.BF16 R40, R56.reuse, R70, R40 ;  /* 0x000000463828723c */ /* 0x040ff00000041828 */
[----:B------:R-:W4:Y:S01]  /*19b00*/  MUFU.EX2 R124, R124 ;  /* 0x0000007c007c7308 */ /* 0x000f220000000800 */
[----:B---3--:R-:W-:Y:S01]  /*19b10*/  F2FP.BF16.F32.PACK_AB R70, R61, R60 ;  /* 0x0000003c3d46723e */ /* 0x008fe200000010ff */
[C---:B------:R-:W-:Y:S03]  /*19b20*/  HMMA.16816.F32.BF16 R44, R56.reuse, R72, R44 ;  /* 0x00000048382c723c */ /* 0x040fe6000004182c */
[----:B-1----:R-:W-:Y:S05]  /*19b30*/  F2FP.BF16.F32.PACK_AB R69, R63, R62 ;  /* 0x0000003e3f45723e */ /* 0x002fea00000010ff */
        /* <DEDUP_REMOVED lines=17> */
[----:B------:R-:W-:Y:S02]  /*19c50*/  IMAD.MOV.U32 R119, RZ, RZ, R0 ;  /* 0x000000ffff777224 */ /* 0x000fe400078e0000 */
[----:B------:R-:W-:Y:S01]  /*19c60*/  FADD.FTZ R134, R134, R5 ;  /* 0x0000000586867221 */ /* 0x000fe20000010000 */
[----:B------:R-:W-:Y:S02]  /*19c70*/  FADD.FTZ R3, R99, R4 ;  /* 0x0000000463037221 */ /* 0x000fe40000010000 */
[C---:B--2---:R-:W-:Y:S01]  /*19c80*/  HMMA.16816.F32.BF16 R96, R68.reuse, R92, R20 ;  /* 0x0000005c4460723c */ /* 0x044fe20000041814 */
        /* <DEDUP_REMOVED lines=45> */
.L_x_4869:
        /* <DEDUP_REMOVED lines=10> */
.L_x_4887:
[----:B------:R-:W2:Y:S01]  /*1a000*/  S2UR UR6, SR_CgaCtaId ;  /* 0x00000000000679c3 */ /* 0x000ea20000008800 */
[----:B---34-:R-:W-:Y:S01]  /*1a010*/  FADD.FTZ R8, R8, R10 ;  /* 0x0000000a08087221 */ /* 0x018fe20000010000 */
[C---:B------:R-:W-:Y:S01]  /*1a020*/  SHF.L.U32 R4, R195.reuse, 0x1, RZ ;  /* 0x00000001c3047819 */ /* 0x040fe200000006ff */
[----:B------:R-:W3:Y:S01]  /*1a030*/  MUFU.RCP R5, R6 ;  /* 0x0000000600057308 */ /* 0x000ee20000001000 */
[C---:B------:R-:W-:Y:S01]  /*1a040*/  SHF.L.U32 R3, R195.reuse, 0x4, RZ ;  /* 0x00000004c3037819 */ /* 0x040fe200000006ff */
[----:B------:R-:W-:Y:S01]  /*1a050*/  UMOV UR7, 0x400 ;  /* 0x0000040000077882 */ /* 0x000fe20000000000 */
[----:B------:R-:W-:Y:S02]  /*1a060*/  LOP3.LUT R4, R4, 0x6, RZ, 0xc0, !PT ;  /* 0x0000000604047812 */ /* 0x000fe400078ec0ff */
[----:B------:R-:W-:Y:S02]  /*1a070*/  FSETP.NE.FTZ.AND P1, PT, R6, RZ, PT ;  /* 0x000000ff0600720b */ /* 0x000fe40003f35000 */
[----:B------:R-:W-:Y:S01]  /*1a080*/  LOP3.LUT R3, R4, 0x3e00, R3, 0xf8, !PT ;  /* 0x00003e0004037812 */ /* 0x000fe200078ef803 */
[----:B------:R-:W4:Y:S01]  /*1a090*/  MUFU.RCP R9, R8 ;  /* 0x0000000800097308 */ /* 0x000f220000001000 */
[----:B------:R-:W-:-:S02]  /*1a0a0*/  SHF.L.U32 R4, R195, 0x3, RZ ;  /* 0x00000003c3047819 */ /* 0x000fc400000006ff */
[----:B------:R-:W-:Y:S02]  /*1a0b0*/  FSETP.NE.FTZ.AND P6, PT, R8, RZ, PT ;  /* 0x000000ff0800720b */ /* 0x000fe40003fd5000 */
[----:B------:R-:W-:Y:S02]  /*1a0c0*/  LOP3.LUT R3, R3, 0x20, R4, 0xf8, !PT ;  /* 0x0000002003037812 */ /* 0x000fe400078ef804 */
[----:B------:R-:W-:Y:S02]  /*1a0d0*/  LOP3.LUT R4, R4, 0xc0, RZ, 0xc0, !PT ;  /* 0x000000c004047812 */ /* 0x000fe400078ec0ff */
[----:B---3--:R-:W-:Y:S02]  /*1a0e0*/  FSEL R5, R5, 1, P1 ;  /* 0x3f80000005057808 */ /* 0x008fe40000800000 */
[----:B------:R-:W-:Y:S01]  /*1a0f0*/  LOP3.LUT R4, R4, 0x18, R195, 0xf8, !PT ;  /* 0x0000001804047812 */ /* 0x000fe200078ef8c3 */
[----:B--2---:R-:W-:Y:S01]  /*1a100*/  ULEA UR6, UR6, UR7, 0x18 ;  /* 0x0000000706067291 */ /* 0x004fe2000f8ec0ff */
[----:B------:R-:W-:Y:S01]  /*1a110*/  SHF.L.U32 R10, R195, 0x2, RZ ;  /* 0x00000002c30a7819 */ /* 0x000fe200000006ff */
[----:B------:R-:W-:Y:S01]  /*1a120*/  FMUL.FTZ R112, R5, R112 ;  /* 0x0000007005707220 */ /* 0x000fe20000410000 */
        /* <DEDUP_REMOVED lines=8> */
[C---:B------:R-:W-:Y:S01]  /*1a1b0*/  FMUL.FTZ R115, R9.reuse, R115 ;  /* 0x0000007309737220 */ /* 0x040fe20000410000 */
        /* <DEDUP_REMOVED lines=92> */
[----:B------:R3:W-:Y:S04]  /*1a780*/  STS [R15+0x2030], R5 ;  /* 0x002030050f007388 */ /* 0x0007e80000000800 */
[----:B------:R4:W-:Y:S04]  /*1a790*/  STS [R15+0x2230], R9 ;  /* 0x002230090f007388 */ /* 0x0009e80000000800 */
[----:B------:R-:W3:Y:S01]  /*1a7a0*/  LD.E.U8 R4, desc[UR4][R116.64+0x1c8] ;  /* 0x0001c80474047980 */ /* 0x000ee2000c101100 */
[----:B------:R-:W-:-:S03]  /*1a7b0*/  ISETP.NE.AND P0, PT, R200, -0x1, PT ;  /* 0xffffffffc800780c */ /* 0x000fc60003f05270 */
[----:B------:R-:W4:Y:S04]  /*1a7c0*/  LD.E.64 R36, desc[UR4][R116.64+0x88] ;  /* 0x0000880474247980 */ /* 0x000f28000c101b00 */
[----:B------:R-:W4:Y:S04]  /*1a7d0*/  LD.E.64 R16, desc[UR4][R116.64+0x90] ;  /* 0x0000900474107980 */ /* 0x000f28000c101b00 */
[----:B------:R1:W5:Y:S04]  /*1a7e0*/  LD.E.64 R26, desc[UR4][R116.64+0xa0] ;  /* 0x0000a004741a7980 */ /* 0x000368000c101b00 */
[----:B------:R-:W4:Y:S04]  /*1a7f0*/  @!P0 LD.E.64 R38, desc[UR4][R116.64+0x80] ;  /* 0x0000800474268980 */ /* 0x000f28000c101b00 */
[----:B------:R1:W5:Y:S01]  /*1a800*/  LD.E.64 R34, desc[UR4][R116.64+0x70] ;  /* 0x0000700474227980 */ /* 0x000362000c101b00 */
[----:B--2---:R-:W2:Y:S01]  /*1a810*/  S2R R11, SR_TID.X ;  /* 0x00000000000b7919 */ /* 0x004ea20000002100 */
[----:B------:R-:W1:Y:S01]  /*1a820*/  @P1 MUFU.LG2 R10, R6 ;  /* 0x00000006000a1308 */ /* 0x000e620000000c00 */
[----:B---3--:R-:W-:-:S13]  /*1a830*/  ISETP.NE.AND P5, PT, R4, RZ, PT ;  /* 0x000000ff0400720c */ /* 0x008fda0003fa5270 */
[----:B------:R-:W3:Y:S04]  /*1a840*/  @!P5 LD.E R4, desc[UR4][R116.64+0x60] ;  /* 0x000060047404d980 */ /* 0x000ee8000c101900 */
[----:B------:R-:W3:Y:S01]  /*1a850*/  @!P5 LD.E R25, desc[UR4][R116.64+0xb4] ;  /* 0x0000b4047419d980 */ /* 0x000ee2000c101900 */
[----:B-1----:R-:W-:Y:S01]  /*1a860*/  @P1 FMUL.FTZ R10, R10, 0.69314718246459960938 ;  /* 0x3f3172180a0a1820 */ /* 0x002fe20000410000 */
[----:B------:R-:W-:-:S03]  /*1a870*/  MOV R3, 0x7f800000 ;  /* 0x7f80000000037802 */ /* 0x000fc60000000f00 */
[----:B-----5:R-:W-:Y:S02]  /*1a880*/  @P1 FFMA.FTZ R3, R7, R2, R10 ;  /* 0x0000000207031223 */ /* 0x020fe4000001000a */
[----:B------:R1:W1:Y:S01]  /*1a890*/  @P6 MUFU.LG2 R10, R8 ;  /* 0x00000008000a6308 */ /* 0x0002620000000c00 */
[----:B--2---:R-:W-:Y:S01]  /*1a8a0*/  SHF.R.U32.HI R2, RZ, 0x2, R11 ;  /* 0x00000002ff027819 */ /* 0x004fe2000001160b */
[-C--:B----4-:R-:W-:Y:S01]  /*1a8b0*/  @!P0 IMAD R5, R39, R197.reuse, RZ ;  /* 0x000000c527058224 */ /* 0x090fe200078e02ff */
[----:B------:R-:W-:Y:S01]  /*1a8c0*/  SHF.L.U32 R11, R11, 0x3, RZ ;  /* 0x000000030b0b7819 */ /* 0x000fe200000006ff */
[----:B------:R-:W-:Y:S01]  /*1a8d0*/  @!P0 IMAD.WIDE.U32 R38, R38, R197, RZ ;  /* 0x000000c526268225 */ /* 0x000fe200078e00ff */
[----:B------:R-:W-:-:S03]  /*1a8e0*/  IADD3 R9, PT, PT, -R198, R201, RZ ;  /* 0x000000c9c6097210 */ /* 0x000fc60007ffe1ff */
[-C--:B------:R-:W-:Y:S02]  /*1a8f0*/  @P0 IMAD R6, R37, R200.reuse, RZ ;  /* 0x000000c825060224 */ /* 0x080fe400078e02ff */
[----:B------:R-:W-:Y:S01]  /*1a900*/  @P0 IMAD.WIDE.U32 R14, R36, R200, RZ ;  /* 0x000000c8240e0225 */ /* 0x000fe200078e00ff */
[----:B------:R-:W-:Y:S02]  /*1a910*/  LOP3.LUT R18, R11, 0x18, RZ, 0xc0, !PT ;  /* 0x000000180b127812 */ /* 0x000fe400078ec0ff */
[----:B------:R-:W-:Y:S02]  /*1a920*/  IADD3 R12, PT, PT, R2, 0x20, RZ ;  /* 0x00000020020c7810 */ /* 0x000fe40007ffe0ff */
[----:B------:R-:W-:Y:S02]  /*1a930*/  MOV R19, RZ ;  /* 0x000000ff00137202 */ /* 0x000fe40000000f00 */
[----:B------:R-:W-:Y:S02]  /*1a940*/  @!P0 IADD3 R5, PT, PT, R39, R5, RZ ;  /* 0x0000000527058210 */ /* 0x000fe40007ffe0ff */
[----:B------:R-:W-:Y:S01]  /*1a950*/  @P0 IADD3 R5, PT, PT, R15, R6, RZ ;  /* 0x000000060f050210 */ /* 0x000fe20007ffe0ff */
[----:B------:R-:W-:Y:S01]  /*1a960*/  IMAD R6, R17, R196, RZ ;  /* 0x000000c411067224 */ /* 0x000fe200078e02ff */
[----:B------:R-:W-:Y:S01]  /*1a970*/  ISETP.GE.AND P3, PT, R12, R9, PT ;  /* 0x000000090c00720c */ /* 0x000fe20003f66270 */
[----:B------:R-:W-:Y:S01]  /*1a980*/  IMAD.WIDE.U32 R12, R198, R36, R18 ;  /* 0x00000024c60c7225 */ /* 0x000fe200078e0012 */
[----:B------:R-:W-:-:S03]  /*1a990*/  @P0 MOV R38, R14 ;  /* 0x0000000e00260202 */ /* 0x000fc60000000f00 */
[----:B-1----:R-:W-:Y:S02]  /*1a9a0*/  IMAD R8, R37, R198, RZ ;  /* 0x000000c625087224 */ /* 0x002fe400078e02ff */
[----:B------:R-:W-:-:S04]  /*1a9b0*/  IMAD.WIDE.U32 R16, R16, R196, RZ ;  /* 0x000000c410107225 */ /* 0x000fc800078e00ff */
[----:B------:R-:W-:Y:S01]  /*1a9c0*/  @P6 FMUL.FTZ R10, R10, 0.69314718246459960938 ;  /* 0x3f3172180a0a6820 */ /* 0x000fe20000410000 */
[----:B------:R-:W-:Y:S02]  /*1a9d0*/  IADD3 R8, PT, PT, R13, R8, RZ ;  /* 0x000000080d087210 */ /* 0x000fe40007ffe0ff */
[----:B------:R-:W-:Y:S02]  /*1a9e0*/  IADD3 R6, PT, PT, R17, R6, RZ ;  /* 0x0000000611067210 */ /* 0x000fe40007ffe0ff */
[----:B------:R-:W-:Y:S02]  /*1a9f0*/  IADD3 R38, P2, P1, R16, R12, R38 ;  /* 0x0000000c10267210 */ /* 0x000fe4000795e026 */
[----:B------:R-:W-:Y:S01]  /*1aa00*/  MOV R24, 0x7f800000 ;  /* 0x7f80000000187802 */ /* 0x000fe20000000f00 */
[----:B------:R-:W-:Y:S01]  /*1aa10*/  @P6 FFMA.FTZ R24, R7, R0, R10 ;  /* 0x0000000007186223 */ /* 0x000fe2000001000a */
[----:B------:R-:W-:Y:S02]  /*1aa20*/  ISETP.GE.AND P4, PT, R2, R9, PT ;  /* 0x000000090200720c */ /* 0x000fe40003f86270 */
        /* <DEDUP_REMOVED lines=9> */
.L_x_4878:
[----:B------:R-:W-:Y:S05]  /*1aac0*/  WARPSYNC.ALL ;  /* 0x0000000000007948 */ /* 0x000fea0003800000 */
[----:B------:R-:W-:Y:S01]  /*1aad0*/  BAR.SYNC.DEFER_BLOCKING 0x0 ;  /* 0x0000000000007b1d */ /* 0x000fe20000010000 */
[----:B------:R-:W-:-:S05]  /*1aae0*/  LOP3.LUT P0, RZ, R195, 0x3, RZ, 0xc0, !PT ;  /* 0x00000003c3ff7812 */ /* 0x000fca000780c0ff */
        /* <DEDUP_REMOVED lines=22> */
.L_x_4880:
[----:B------:R-:W-:Y:S05]  /*1ac50*/  BSYNC.RECONVERGENT B0 ;  /* 0x0000000000007941 */ /* 0x000fea0003800200 */
.L_x_4879:
        /* <DEDUP_REMOVED lines=10> */
.L_x_4882:
[----:B------:R-:W-:Y:S05]  /*1ad00*/  BSYNC.RECONVERGENT B0 ;  /* 0x0000000000007941 */ /* 0x000fea0003800200 */
.L_x_4881:
[----:B------:R-:W-:-:S04]  /*1ad10*/  MOV R195, 0x0 ;  /* 0x0000000000c37802 */ /* 0x000fc80000000f00 */
[----:B-1234-:R-:W-:Y:S05]  /*1ad20*/  @P3 RET.REL.NODEC R194 `(_ZN5flash24flash_fwd_splitkv_kernelI23Flash_fwd_kernel_traitsILi96ELi64ELi128ELi4ELb0ELb0EN7cutlass10bfloat16_tE19Flash_kernel_traitsILi96ELi64ELi128ELi4ES3_EELb0ELb1ELb0ELb0ELb1ELb0ELb0ELb1EEEvNS_16Flash_fwd_paramsE) ;  /* 0xfffffe50c2b43950 */ /* 0x01efea0003c3ffff */
        /* <DEDUP_REMOVED lines=14> */
[----:B-1----:R-:W-:Y:S05]  /*1ae10*/  RET.REL.NODEC R194 `(_ZN5flash24flash_fwd_splitkv_kernelI23Flash_fwd_kernel_traitsILi96ELi64ELi128ELi4ELb0ELb0EN7cutlass10bfloat16_tE19Flash_kernel_traitsILi96ELi64ELi128ELi4ES3_EELb0ELb1ELb0ELb0ELb1ELb0ELb0ELb1EEEvNS_16Flash_fwd_paramsE) ;  /* 0xfffffe50c2787950 */ /* 0x002fea0003c3ffff */
.L_x_4877:
[----:B------:R-:W-:Y:S01]  /*1ae20*/  MOV R4, 0x2 ;  /* 0x0000000200047802 */ /* 0x000fe20000000f00 */
[----:B------:R-:W-:Y:S01]  /*1ae30*/  IMAD.MOV.U32 R3, RZ, RZ, 0x1f ;  /* 0x0000001fff037424 */ /* 0x000fe200078e00ff */
[----:B------:R-:W-:-:S07]  /*1ae40*/  MOV R5, 0xffffffff ;  /* 0xffffffff00057802 */ /* 0x000fce0000000f00 */
[----:B-1---5:R-:W-:Y:S05]  /*1ae50*/  WARPSYNC.COLLECTIVE R5, `(.L_x_4883) ;  /* 0x0000000005087348 */ /* 0x022fea0003c00000 */
[----:B------:R2:W3:Y:S02]  /*1ae60*/  SHFL.BFLY P0, R10, R216, R4, R3 ;  /* 0x0c000004d80a7389 */ /* 0x0004e40000000003 */
[----:B-123-5:R-:W-:Y:S05]  /*1ae70*/  ENDCOLLECTIVE ;  /* 0x000000000000791b */ /* 0x02efea0003800000 */
.L_x_4883:
[----:B------:R-:W-:Y:S02]  /*1ae80*/  IMAD.MOV.U32 R9, RZ, RZ, R10 ;  /* 0x000000ffff097224 */ /* 0x000fe400078e000a */
[----:B------:R-:W-:Y:S02]  /*1ae90*/  IMAD.MOV.U32 R4, RZ, RZ, 0x1 ;  /* 0x00000001ff047424 */ /* 0x000fe400078e00ff */
[----:B------:R-:W-:-:S05]  /*1aea0*/  FADD.FTZ R9, R9, R216 ;  /* 0x000000d809097221 */ /* 0x000fca0000010000 */
[----:B------:R-:W-:-:S07]  /*1aeb0*/  MOV R216, R9 ;  /* 0x0000000900d87202 */ /* 0x000fce0000000f00 */
[----:B------:R-:W-:Y:S05]  /*1aec0*/  WARPSYNC.COLLECTIVE R5, `(.L_x_4884) ;  /* 0x0000000005087348 */ /* 0x000fea0003c00000 */
[----:B------:R1:W2:Y:S02]  /*1aed0*/  SHFL.BFLY P0, R10, R216, R4, R3 ;  /* 0x0c000004d80a7389 */ /* 0x0002a40000000003 */
[----:B-12---:R-:W-:Y:S05]  /*1aee0*/  ENDCOLLECTIVE ;  /* 0x000000000000791b */ /* 0x006fea0003800000 */
.L_x_4884:
[----:B------:R-:W-:Y:S01]  /*1aef0*/  MOV R216, R215 ;  /* 0x000000d700d87202 */ /* 0x000fe20000000f00 */
[----:B------:R-:W-:Y:S01]  /*1af00*/  IMAD.MOV.U32 R4, RZ, RZ, 0x2 ;  /* 0x00000002ff047424 */ /* 0x000fe200078e00ff */
[----:B------:R-:W-:-:S07]  /*1af10*/  MOV R6, R10 ;  /* 0x0000000a00067202 */ /* 0x000fce0000000f00 */
[----:B------:R-:W-:Y:S05]  /*1af20*/  WARPSYNC.COLLECTIVE R5, `(.L_x_4885) ;  /* 0x0000000005087348 */ /* 0x000fea0003c00000 */
[----:B------:R1:W2:Y:S02]  /*1af30*/  SHFL.BFLY P0, R10, R216, R4, R3 ;  /* 0x0c000004d80a7389 */ /* 0x0002a40000000003 */
[----:B-12---:R-:W-:Y:S05]  /*1af40*/  ENDCOLLECTIVE ;  /* 0x000000000000791b */ /* 0x006fea0003800000 */
.L_x_4885:
[----:B------:R-:W-:Y:S01]  /*1af50*/  FADD.FTZ R6, R9, R6 ;  /* 0x0000000609067221 */ /* 0x000fe20000010000 */
[----:B------:R-:W-:Y:S01]  /*1af60*/  FADD.FTZ R8, R10, R215 ;  /* 0x000000d70a087221 */ /* 0x000fe20000010000 */
[----:B------:R-:W-:-:S04]  /*1af70*/  MOV R4, 0x1 ;  /* 0x0000000100047802 */ /* 0x000fc80000000f00 */
[----:B------:R-:W-:-:S07]  /*1af80*/  MOV R216, R8 ;  /* 0x0000000800d87202 */ /* 0x000fce0000000f00 */
[----:B------:R-:W-:Y:S05]  /*1af90*/  WARPSYNC.COLLECTIVE R5, `(.L_x_4886) ;  /* 0x0000000005087348 */ /* 0x000fea0003c00000 */
[----:B------:R1:W2:Y:S02]  /*1afa0*/  SHFL.BFLY P0, R10, R216, R4, R3 ;  /* 0x0c000004d80a7389 */ /* 0x0002a40000000003 */
[----:B-12---:R-:W-:Y:S05]  /*1afb0*/  ENDCOLLECTIVE ;  /* 0x000000000000791b */ /* 0x006fea0003800000 */
.L_x_4886:
[----:B------:R-:W-:Y:S05]  /*1afc0*/  BRA `(.L_x_4887) ;  /* 0xfffffff0000c7947 */ /* 0x000fea000383ffff */
.L_x_4888:
        /* <DEDUP_REMOVED lines=11> */
.L_x_11632:


//--------------------- .text._ZN5flash24flash_fwd_splitkv_kernelI23Flash_fwd_kernel_traitsILi96ELi64ELi128ELi4ELb0ELb0EN7cutlass10bfloat16_tE19Flash_kernel_traitsILi96ELi64ELi128ELi4ES3_EELb0ELb1ELb0ELb0ELb1ELb1ELb0ELb1EEEvNS_16Flash_fwd_paramsE --------------------------
	.section	.text._ZN5flash24flash_fwd_splitkv_kernelI23Flash_fwd_kernel_traitsILi96ELi64ELi128ELi4ELb0ELb0EN7cutlass10bfloat16_tE19Flash_kernel_traitsILi96ELi64ELi128ELi4ES3_EELb0ELb1ELb0ELb0ELb1ELb1ELb0ELb1EEEvNS_16Flash_fwd_paramsE,"ax",@progbits
	.align	128
        .global         _ZN5flash24flash_fwd_splitkv_kernelI23Flash_fwd_kernel_traitsILi96ELi64ELi128ELi4ELb0ELb0EN7cutlass10bfloat16_tE19Flash_kernel_traitsILi96ELi64ELi128ELi4ES3_EELb0ELb1ELb0ELb0ELb1ELb1ELb0ELb1EEEvNS_16Flash_fwd_paramsE
        .type           _ZN5flash24flash_fwd_splitkv_kernelI23Flash_fwd_kernel_traitsILi96ELi64ELi128ELi4ELb0ELb0EN7cutlass10bfloat16_tE19Flash_kernel_traitsILi96ELi64ELi128ELi4ES3_EELb0ELb1ELb0ELb0ELb1ELb1ELb0ELb1EEEvNS_16Flash_fwd_paramsE,@function
        .size           _ZN5flash24flash_fwd_splitkv_kernelI23Flash_fwd_kernel_traitsILi96ELi64ELi128ELi4ELb0ELb0EN7cutlass10bfloat16_tE19Flash_kernel_traitsILi96ELi64ELi128ELi4ES3_EELb0ELb1ELb0ELb0ELb1ELb1ELb0ELb1EEEvNS_16Flash_fwd_paramsE,(.L_x_11633 - _ZN5flash24flash_fwd_splitkv_kernelI23Flash_fwd_kernel_traitsILi96ELi64ELi128ELi4ELb0ELb0EN7cutlass10bfloat16_tE19Flash_kernel_traitsILi96ELi64ELi128ELi4ES3_EELb0ELb1ELb0ELb0ELb1ELb1ELb0ELb1EEEvNS_16Flash_fwd_paramsE)
        .other          _ZN5flash24flash_fwd_splitkv_kernelI23Flash_fwd_kernel_traitsILi96ELi64ELi128ELi4ELb0ELb0EN7cutlass10bfloat16_tE19Flash_kernel_traitsILi96ELi64ELi128ELi4ES3_EELb0ELb1ELb0ELb0ELb1ELb1ELb0ELb1EEEvNS_16Flash_fwd_paramsE,@"STO_CUDA_ENTRY STV_DEFAULT"
_ZN5flash24flash_fwd_splitkv_kernelI23Flash_fwd_kernel_traitsILi96ELi64ELi128ELi4ELb0ELb0EN7cutlass10bfloat16_tE19Flash_kernel_traitsILi96ELi64ELi128ELi4ES3_EELb0ELb1ELb0ELb0ELb1ELb1ELb0ELb1EEEvNS_16Flash_fwd_paramsE:
.text._ZN5flash24flash_fwd_splitkv_kernelI23Flash_fwd_kernel_traitsILi96ELi64ELi128ELi4ELb0ELb0EN7cutlass10bfloat16_tE19Flash_kernel_traitsILi96ELi64ELi128ELi4ES3_EELb0ELb1ELb0ELb0ELb1ELb1ELb0ELb1EEEvNS_16Flash_fwd_paramsE:
[----:B------:R-:W-:Y:S01]  /*0000*/  LDC R1, c[0x0][0x37c] ;  /* 0x0000df00ff017b82 */ /* 0x000fe20000000800 */
[----:B------:R-:W1:Y:S07]  /*0010*/  S2R R15, SR_CTAID.X ;  /* 0x00000000000f7919 */ /* 0x000e6e0000002500 */
[----:B------:R-:W2:Y:S01]  /*0020*/  LDC.64 R116, c[0x0][0x348] ;  /* 0x0000d200ff747b82 */ /* 0x000ea20000000a00 */
[----:B------:R-:W-:Y:S01]  /*0030*/  BSSY.RECONVERGENT B3, `(.L_x_4889) ;  /* 0x0000005000037945 */ /* 0x000fe20003800200 */
[----:B------:R-:W-:Y:S01]  /*0040*/  MOV R206, 0x80 ;  /* 0x0000008000ce7802 */ /* 0x000fe20000000f00 */
[----:B------:R-:W3:Y:S01]  /*0050*/  S2R R209, SR_CTAID.Y ;  /* 0x0000000000d17919 */ /* 0x000ee20000002600 */
[----:B------:R-:W4:Y:S05]  /*0060*/  S2R R208, SR_CTAID.Z ;  /* 0x0000000000d07919 */ /* 0x000f2a0000002700 */
[----:B-1234-:R-:W-:Y:S05]  /*0070*/  CALL.REL.NOINC `($_ZN5flash24flash_fwd_splitkv_kernelI23Flash_fwd_kernel_traitsILi96ELi64ELi128ELi4ELb0ELb0EN7cutlass10bfloat16_tE19Flash_kernel_traitsILi96ELi64ELi128ELi4ES3_EELb0ELb1ELb0ELb0ELb1ELb1ELb0ELb1EEEvNS_16Flash_fwd_paramsE$_ZN5flash30compute_attn_1rowblock_splitkvI23Flash_fwd_kernel_traitsILi96ELi64ELi128ELi4ELb0ELb0EN7cutlass10bfloat16_tE19Flash_kernel_traitsILi96ELi64ELi128ELi4ES3_EELb0ELb1ELb0ELb0ELb1ELb1ELb0ELb1ENS_16Flash_fwd_paramsEEEvRKT8_iiiii) ;  /* 0x0000000000087944 */ /* 0x01efea0003c00000 */
[----:B------:R-:W-:Y:S05]  /*0080*/  BSYNC.RECONVERGENT B3 ;  /* 0x0000000000037941 */ /* 0x000fea0003800200 */
.L_x_4889:
[----:B------:R-:W-:Y:S05]  /*0090*/  EXIT ;  /* 0x000000000000794d */ /* 0x000fea0003800000 */
        .type           $_ZN5flash24flash_fwd_splitkv_kernelI23Flash_fwd_kernel_traitsILi96ELi64ELi128ELi4ELb0ELb0EN7cutlass10bfloat16_tE19Flash_kernel_traitsILi96ELi64ELi128ELi4ES3_EELb0ELb1ELb0ELb0ELb1ELb1ELb0ELb1EEEvNS_16Flash_fwd_paramsE$_ZN5flash30compute_attn_1rowblock_splitkvI23Flash_fwd_kernel_traitsILi96ELi64ELi128ELi4ELb0ELb0EN7cutlass10bfloat16_tE19Flash_kernel_traitsILi96ELi64ELi128ELi4ES3_EELb0ELb1ELb0ELb0ELb1ELb1ELb0ELb1ENS_16Flash_fwd_paramsEEEvRKT8_iiiii,@function
        .size           $_ZN5flash24flash_fwd_splitkv_kernelI23Flash_fwd_kernel_traitsILi96ELi64ELi128ELi4ELb0ELb0EN7cutlass10bfloat16_tE19Flash_kernel_traitsILi96ELi64ELi128ELi4ES3_EELb0ELb1ELb0ELb0ELb1ELb1ELb0ELb1EEEvNS_16Flash_fwd_paramsE$_ZN5flash30compute_attn_1rowblock_splitkvI23Flash_fwd_kernel_traitsILi96ELi64ELi128ELi4ELb0ELb0EN7cutlass10bfloat16_tE19Flash_kernel_traitsILi96ELi64ELi128ELi4ES3_EELb0ELb1ELb0ELb0ELb1ELb1ELb0ELb1ENS_16Flash_fwd_paramsEEEvRKT8_iiiii,(.L_x_11633 - $_ZN5flash24flash_fwd_splitkv_kernelI23Flash_fwd_kernel_traitsILi96ELi64ELi128ELi4ELb0ELb0EN7cutlass10bfloat16_tE19Flash_kernel_traitsILi96ELi64ELi128ELi4ES3_EELb0ELb1ELb0ELb0ELb1ELb1ELb0ELb1EEEvNS_16Flash_fwd_paramsE$_ZN5flash30compute_attn_1rowblock_splitkvI23Flash_fwd_kernel_traitsILi96ELi64ELi128ELi4ELb0ELb0EN7cutlass10bfloat16_tE19Flash_kernel_traitsILi96ELi64ELi128ELi4ES3_EELb0ELb1ELb0ELb0ELb1ELb1ELb0ELb1ENS_16Flash_fwd_paramsEEEvRKT8_iiiii)
$_ZN5flash24flash_fwd_splitkv_kernelI23Flash_fwd_kernel_traitsILi96ELi64ELi128ELi4ELb0ELb0EN7cutlass10bfloat16_tE19Flash_kernel_traitsILi96ELi64ELi128ELi4ES3_EELb0ELb1ELb0ELb0ELb1ELb1ELb0ELb1EEEvNS_16Flash_fwd_paramsE$_ZN5flash30compute_attn_1rowblock_splitkvI23Flash_fwd_kernel_traitsILi96ELi64ELi128ELi4ELb0ELb0EN7cutlass10bfloat16_tE19Flash_kernel_traitsILi96ELi64ELi128ELi4ES3_EELb0ELb1ELb0ELb0ELb1ELb1ELb0ELb1ENS_16Flash_fwd_paramsEEEvRKT8_iiiii:
        /* <DEDUP_REMOVED lines=39> */
.L_x_4891:
[----:B------:R-:W-:Y:S05]  /*0310*/  BSYNC.RECONVERGENT B0 ;  /* 0x0000000000007941 */ /* 0x000fea0003800200 */
.L_x_4890:
[----:B------:R-:W-:Y:S04]  /*0320*/  BSSY.RECONVERGENT B0, `(.L_x_4892) ;  /* 0x0000007000007945 */ /* 0x000fe80003800200 */
[----:B------:R-:W-:Y:S05]  /*0330*/  @!P3 BRA `(.L_x_4893) ;  /* 0x000000000014b947 */ /* 0x000fea0003800000 */
[----:B------:R-:W4:Y:S02]  /*0340*/  LD.E.U8 R4, desc[UR4][R116.64+0x1b2] ;  /* 0x0001b20474047980 */ /* 0x000f24000c101100 */
[----:B----4-:R-:W-:-:S13]  /*0350*/  ISETP.NE.AND P1, PT, R4, RZ, PT ;  /* 0x000000ff0400720c */ /* 0x010fda0003f25270 */
[----:B------:R-:W4:Y:S02]  /*0360*/  @P1 LD.E R4, desc[UR4][R8.64+0x4] ;  /* 0x0000040408041980 */ /* 0x000f24000c101900 */
[----:B----45:R-:W-:-:S06]  /*0370*/  @P1 IADD3 R87, PT, PT, R4, -R11, RZ ;  /* 0x8000000b04571210 */ /* 0x030fcc0007ffe0ff */
[----:B------:R4:W5:Y:S02]  /*0380*/  @!P1 LD.E R87, desc[UR4][R8.64] ;  /* 0x0000000408579980 */ /* 0x000964000c101900 */
.L_x_4893:
[----:B------:R-:W-:Y:S05]  /*0390*/  BSYNC.RECONVERGENT B0 ;  /* 0x0000000000007941 */ /* 0x000fea0003800200 */
.L_x_4892:
        /* <DEDUP_REMOVED lines=9> */
.L_x_4895:
[----:B------:R-:W5:Y:S01]  /*0430*/  LD.E.64 R4, desc[UR4][R116.64+0x108] ;  /* 0x0001080474047980 */ /* 0x000f62000c101b00 */
[----:B------:R-:W-:Y:S01]  /*0440*/  BSSY.RECONVERGENT B0, `(.L_x_4897) ;  /* 0x0000006000007945 */ /* 0x000fe20003800200 */
[----:B------:R-:W-:Y:S01]  /*0450*/  IMAD.MOV.U32 R70, RZ, RZ, RZ ;  /* 0x000000ffff467224 */ /* 0x000fe200078e00ff */
[----:B-----5:R-:W-:-:S04]  /*0460*/  ISETP.NE.U32.AND P0, PT, R4, RZ, PT ;  /* 0x000000ff0400720c */ /* 0x020fc80003f05070 */
[----:B------:R-:W-:-:S13]  /*0470*/  ISETP.NE.AND.EX P0, PT, R5, RZ, PT, P0 ;  /* 0x000000ff0500720c */ /* 0x000fda0003f05300 */
[----:B------:R-:W-:Y:S05]  /*0480*/  @!P0 BRA `(.L_x_4898) ;  /* 0x0000000000048947 */ /* 0x000fea0003800000 */
[----:B------:R1:W5:Y:S02]  /*0490*/  LD.E R70, desc[UR4][R116.64+0xbc] ;  /* 0x0000bc0474467980 */ /* 0x000364000c101900 */
.L_x_4898:
[----:B------:R-:W-:Y:S05]  /*04a0*/  BSYNC.RECONVERGENT B0 ;  /* 0x0000000000007941 */ /* 0x000fea0003800200 */
.L_x_4897:
[----:B-----5:R-:W-:Y:S02]  /*04b0*/  IADD3 R70, PT, PT, R87, R70, RZ ;  /* 0x0000004657467210 */ /* 0x020fe40007ffe0ff */
.L_x_4896:
[----:B------:R-:W-:Y:S05]  /*04c0*/  BSYNC.RECONVERGENT B1 ;  /* 0x0000000000017941 */ /* 0x000fea0003800200 */
.L_x_4894:
[----:B------:R-:W-:Y:S01]  /*04d0*/  IMAD.SHL.U32 R210, R15, 0x40, RZ ;  /* 0x000000400fd27824 */ /* 0x000fe200078e00ff */
[----:B------:R-:W-:Y:S01]  /*04e0*/  MOV R4, R206 ;  /* 0x000000ce00047202 */ /* 0x000fe20000000f00 */
[----:B------:R-:W-:-:S03]  /*04f0*/  IMAD.MOV.U32 R5, RZ, RZ, 0x0 ;  /* 0x00000000ff057424 */ /* 0x000fc600078e00ff */
[----:B------:R-:W-:-:S13]  /*0500*/  ISETP.GT.AND P0, PT, R213, R210, PT ;  /* 0x000000d2d500720c */ /* 0x000fda0003f04270 */
[----:B-1234-:R-:W-:Y:S05]  /*0510*/  @!P0 RET.REL.NODEC R4 `(_ZN5flash24flash_fwd_splitkv_kernelI23Flash_fwd_kernel_traitsILi96ELi64ELi128ELi4ELb0ELb0EN7cutlass10bfloat16_tE19Flash_kernel_traitsILi96ELi64ELi128ELi4ES3_EELb0ELb1ELb0ELb0ELb1ELb1ELb0ELb1EEEvNS_16Flash_fwd_paramsE) ;  /* 0xfffffff804b88950 */ /* 0x01efea0003c3ffff */
        /* <DEDUP_REMOVED lines=77> */
.L_x_4901:
[----:B------:R-:W-:Y:S05]  /*09f0*/  BSYNC.RECONVERGENT B0 ;  /* 0x0000000000007941 */ /* 0x000fea0003800200 */
.L_x_4900:
        /* <DEDUP_REMOVED lines=15> */
.L_x_4903:
[----:B------:R-:W-:Y:S05]  /*0af0*/  BSYNC.RECONVERGENT B0 ;  /* 0x0000000000007941 */ /* 0x000fea0003800200 */
.L_x_4902:
[----:B------:R-:W-:Y:S01]  /*0b00*/  MOV R207, 0x0 ;  /* 0x0000000000cf7802 */ /* 0x000fe20000000f00 */
[----:B------:R1:W-:Y:S03]  /*0b10*/  @!P4 ST.E desc[UR4][R2.64], R5 ;  /* 0x000000050200c985 */ /* 0x0003e6000c101904 */
[----:B-12--5:R-:W-:Y:S05]  /*0b20*/  @P3 RET.REL.NODEC R206 `(_ZN5flash24flash_fwd_splitkv_kernelI23Flash_fwd_kernel_traitsILi96ELi64ELi128ELi4ELb0ELb0EN7cutlass10bfloat16_tE19Flash_kernel_traitsILi96ELi64ELi128ELi4ES3_EELb0ELb1ELb0ELb0ELb1ELb1ELb0ELb1EEEvNS_16Flash_fwd_paramsE) ;  /* 0xfffffff4ce343950 */ /* 0x026fea0003c3ffff */
[----:B------:R-:W-:Y:S02]  /*0b30*/  MOV R5, 0x7f800000 ;  /* 0x7f80000000057802 */ /* 0x000fe40000000f00 */
[----:B------:R-:W-:-:S03]  /*0b40*/  MOV R207, 0x0 ;  /* 0x0000000000cf7802 */ /* 0x000fc60000000f00 */
[----:B------:R1:W-:Y:S02]  /*0b50*/  ST.E desc[UR4][R2.64+0x80], R5 ;  /* 0x0000800502007985 */ /* 0x0003e4000c101904 */
[----:B-1----:R-:W-:Y:S05]  /*0b60*/  RET.REL.NODEC R206 `(_ZN5flash24flash_fwd_splitkv_kernelI23Flash_fwd_kernel_traitsILi96ELi64ELi128ELi4ELb0ELb0EN7cutlass10bfloat16_tE19Flash_kernel_traitsILi96ELi64ELi128ELi4ES3_EELb0ELb1ELb0ELb0ELb1ELb1ELb0ELb1EEEvNS_16Flash_fwd_paramsE) ;  /* 0xfffffff4ce247950 */ /* 0x002fea0003c3ffff */
.L_x_4899:
        /* <DEDUP_REMOVED lines=102> */
.L_x_4905:
        /* <DEDUP_REMOVED lines=77> */
.L_x_4906:
[----:B------:R-:W-:Y:S05]  /*16a0*/  BSYNC.RECONVERGENT B0 ;  /* 0x0000000000007941 */ /* 0x000fea0003800200 */
.L_x_4904:
        /* <DEDUP_REMOVED lines=212> */
.L_x_4930:
        /* <DEDUP_REMOVED lines=104> */
.L_x_4909:
        /* <DEDUP_REMOVED lines=147> */
.L_x_4913:
[----:B------:R-:W-:Y:S05]  /*33a0*/  BSYNC.RECONVERGENT B0 ;  /* 0x0000000000007941 */ /* 0x000fea0003800200 */
.L_x_4912:
        /* <DEDUP_REMOVED lines=141> */
.L_x_4915:
[----:B------:R-:W-:Y:S05]  /*3c80*/  BSYNC.RECONVERGENT B0 ;  /* 0x0000000000007941 */ /* 0x000fea0003800200 */
.L_x_4914:
        /* <DEDUP_REMOVED lines=145> */
.L_x_4917:
[----:B------:R-:W-:Y:S05]  /*45a0*/  BSYNC.RECONVERGENT B0 ;  /* 0x0000000000007941 */ /* 0x000fea0003800200 */
.L_x_4916:
        /* <DEDUP_REMOVED lines=147> */
.L_x_4919:
[----:B------:R-:W-:Y:S05]  /*4ee0*/  BSYNC.RECONVERGENT B0 ;  /* 0x0000000000007941 */ /* 0x000fea0003800200 */
.L_x_4918:
[----:B------:R-:W5:Y:S02]  /*4ef0*/  LD.E R3, desc[UR4][R116.64+0xd0] ;  /* 0x0000d00474037980 */ /* 0x000f64000c101900 */
[----:B-----5:R-:W-:Y:S05]  /*4f00*/  IMAD.U32 R3, R3, -0x40, RZ ;  /* 0xffffffc003037824 */ /* 0x020fea00078e00ff */
[C---:B------:R-:W-:Y:S02]  /*4f10*/  LEA R32, P1, R3.reuse, R32, 0x1 ;  /* 0x0000002003207211 */ /* 0x040fe400078208ff */
[C---:B------:R-:W-:Y:S02]  /*4f20*/  LEA R68, P0, R3.reuse, R68, 0x1 ;  /* 0x0000004403447211 */ /* 0x040fe400078008ff */
[C---:B------:R-:W-:Y:S02]  /*4f30*/  LEA.HI.X.SX32 R33, R3.reuse, R33, 0x1, P1 ;  /* 0x0000002103217211 */ /* 0x040fe400008f0eff */
[----:B------:R-:W-:Y:S01]  /*4f40*/  LEA.HI.X.SX32 R69, R3, R69, 0x1, P0 ;  /* 0x0000004503457211 */ /* 0x000fe200000f0eff */
[----:B------:R-:W-:Y:S05]  /*4f50*/  BRA `(.L_x_4910) ;  /* 0x0000004000507947 */ /* 0x000fea0003800000 */
.L_x_4911:
        /* <DEDUP_REMOVED lines=258> */
.L_x_4921:
[----:B------:R-:W-:Y:S05]  /*5f80*/  BSYNC.RECONVERGENT B0 ;  /* 0x0000000000007941 */ /* 0x000fea0003800200 */
.L_x_4920:
        /* <DEDUP_REMOVED lines=258> */
.L_x_4923:
[----:B------:R-:W-:Y:S05]  /*6fb0*/  BSYNC.RECONVERGENT B0 ;  /* 0x0000000000007941 */ /* 0x000fea0003800200 */
.L_x_4922:
        /* <DEDUP_REMOVED lines=258> */
.L_x_4925:
[----:B------:R-:W-:Y:S05]  /*7fe0*/  BSYNC.RECONVERGENT B0 ;  /* 0x0000000000007941 */ /* 0x000fea0003800200 */
.L_x_4924:
        /* <DEDUP_REMOVED lines=260> */
.L_x_4927:
[----:B------:R-:W-:Y:S05]  /*9030*/  BSYNC.RECONVERGENT B0 ;  /* 0x0000000000007941 */ /* 0x000fea0003800200 */
.L_x_4926:
[----:B------:R-:W5:Y:S02]  /*9040*/  LD.E R3, desc[UR4][R116.64+0xd0] ;  /* 0x0000d00474037980 */ /* 0x000f64000c101900 */
[----:B-----5:R-:W-:Y:S05]  /*9050*/  IMAD.U32 R3, R3, -0x40, RZ ;  /* 0xffffffc003037824 */ /* 0x020fea00078e00ff */
[C---:B------:R-:W-:Y:S02]  /*9060*/  LEA R92, P1, R3.reuse, R92, 0x1 ;  /* 0x0000005c035c7211 */ /* 0x040fe400078208ff */
[C---:B------:R-:W-:Y:S02]  /*9070*/  LEA R90, P0, R3.reuse, R90, 0x1 ;  /* 0x0000005a035a7211 */ /* 0x040fe400078008ff */
[C---:B------:R-:W-:Y:S02]  /*9080*/  LEA.HI.X.SX32 R93, R3.reuse, R93, 0x1, P1 ;  /* 0x0000005d035d7211 */ /* 0x040fe400008f0eff */
[----:B------:R-:W-:Y:S09]  /*9090*/  LEA.HI.X.SX32 R91, R3, R91, 0x1, P0 ;  /* 0x0000005b035b7211 */ /* 0x000ff200000f0eff */
.L_x_4910:
[----:B------:R-:W-:Y:S05]  /*90a0*/  BSYNC.RECONVERGENT B1 ;  /* 0x0000000000017941 */ /* 0x000fea0003800200 */
.L_x_4908:
        /* <DEDUP_REMOVED lines=101> */
.L_x_4929:
[----:B------:R-:W-:Y:S05]  /*9700*/  BSYNC.RECONVERGENT B0 ;  /* 0x0000000000007941 */ /* 0x000fea0003800200 */
.L_x_4928:
[----:B------:R-:W-:Y:S05]  /*9710*/  @P3 BRA `(.L_x_4930) ;  /* 0xffffff8c00343947 */ /* 0x000fea000383ffff */
.L_x_4907:
        /* <DEDUP_REMOVED lines=18> */
.L_x_4934:
[----:B------:R-:W-:Y:S05]  /*9840*/  BSYNC.RECONVERGENT B0 ;  /* 0x0000000000007941 */ /* 0x000fea0003800200 */
.L_x_4933:
        /* <DEDUP_REMOVED lines=10> */
.L_x_4932:
        /* <DEDUP_REMOVED lines=78> */
.L_x_4940:
[----:B------:R-:W-:Y:S05]  /*9dd0*/  BSYNC.RECONVERGENT B0 ;  /* 0x0000000000007941 */ /* 0x000fea0003800200 */
.L_x_4939:
        /* <DEDUP_REMOVED lines=44> */
.L_x_4942:
[----:B------:R-:W-:Y:S05]  /*a0a0*/  BSYNC.RECONVERGENT B0 ;  /* 0x0000000000007941 */ /* 0x000fea0003800200 */
.L_x_4941:
        /* <DEDUP_REMOVED lines=44> */
.L_x_4944:
[----:B------:R-:W-:Y:S05]  /*a370*/  BSYNC.RECONVERGENT B0 ;  /* 0x0000000000007941 */ /* 0x000fea0003800200 */
.L_x_4943:
[----:B-----5:R2:W-:Y:S02]  /*a380*/  STS.128 [R211+0x2000], R8 ;  /* 0x00200008d3007388 */ /* 0x0205e40000000c00 */
.L_x_4938:
[----:B------:R-:W-:Y:S05]  /*a390*/  BSYNC.RECONVERGENT B1 ;  /* 0x0000000000017941 */ /* 0x000fea0003800200 */
.L_x_4937:
        /* <DEDUP_REMOVED lines=58> */
.L_x_4946:
[----:B------:R-:W-:Y:S05]  /*a740*/  BSYNC.RECONVERGENT B0 ;  /* 0x0000000000007941 */ /* 0x000fea0003800200 */
.L_x_4945:
        /* <DEDUP_REMOVED lines=50> */
.L_x_4948:
[----:B------:R-:W-:Y:S05]  /*aa70*/  BSYNC.RECONVERGENT B0 ;  /* 0x0000000000007941 */ /* 0x000fea0003800200 */
.L_x_4947:
        /* <DEDUP_REMOVED lines=52> */
.L_x_4950:
[----:B------:R-:W-:Y:S05]  /*adc0*/  BSYNC.RECONVERGENT B0 ;  /* 0x0000000000007941 */ /* 0x000fea0003800200 */
.L_x_4949:
[----:B-----5:R1:W-:Y:S01]  /*add0*/  STS.128 [R211+0x2800], R12 ;  /* 0x0028000cd3007388 */ /* 0x0203e20000000c00 */
[----:B------:R-:W-:Y:S05]  /*ade0*/  BRA `(.L_x_4935) ;  /* 0x0000002000147947 */ /* 0x000fea0003800000 */
.L_x_4936:
        /* <DEDUP_REMOVED lines=90> */
.L_x_4954:
[----:B------:R-:W-:Y:S05]  /*b390*/  BSYNC.RECONVERGENT B0 ;  /* 0x0000000000007941 */ /* 0x000fea0003800200 */
.L_x_4953:
        /* <DEDUP_REMOVED lines=80> */
.L_x_4956:
[----:B------:R-:W-:Y:S05]  /*b8a0*/  BSYNC.RECONVERGENT B0 ;  /* 0x0000000000007941 */ /* 0x000fea0003800200 */
.L_x_4955:
        /* <DEDUP_REMOVED lines=83> */
.L_x_4958:
[----:B------:R-:W-:Y:S05]  /*bde0*/  BSYNC.RECONVERGENT B0 ;  /* 0x0000000000007941 */ /* 0x000fea0003800200 */
.L_x_4957:
[----:B-----5:R2:W-:Y:S02]  /*bdf0*/  STS.128 [R211+0x2000], R16 ;  /* 0x00200010d3007388 */ /* 0x0205e40000000c00 */
.L_x_4952:
[----:B------:R-:W-:Y:S05]  /*be00*/  BSYNC.RECONVERGENT B1 ;  /* 0x0000000000017941 */ /* 0x000fea0003800200 */
.L_x_4951:
        /* <DEDUP_REMOVED lines=89> */
.L_x_4960:
[----:B------:R-:W-:Y:S05]  /*c3a0*/  BSYNC.RECONVERGENT B0 ;  /* 0x0000000000007941 */ /* 0x000fea0003800200 */
.L_x_4959:
        /* <DEDUP_REMOVED lines=82> */
.L_x_4962:
[----:B------:R-:W-:Y:S05]  /*c8d0*/  BSYNC.RECONVERGENT B0 ;  /* 0x0000000000007941 */ /* 0x000fea0003800200 */
.L_x_4961:
        /* <DEDUP_REMOVED lines=84> */
.L_x_4964:
[----:B------:R-:W-:Y:S05]  /*ce20*/  BSYNC.RECONVERGENT B0 ;  /* 0x0000000000007941 */ /* 0x000fea0003800200 */
.L_x_4963:
[----:B-----5:R1:W-:Y:S02]  /*ce30*/  STS.128 [R211+0x2800], R4 ;  /* 0x00280004d3007388 */ /* 0x0203e40000000c00 */
.L_x_4935:
[----:B------:R-:W-:Y:S05]  /*ce40*/  BSYNC.RECONVERGENT B2 ;  /* 0x0000000000027941 */ /* 0x000fea0003800200 */
.L_x_4931:
[----:B-1----:R-:W-:Y:S02]  /*ce50*/  IMAD.IADD R5, R70, 0x1, -R67 ;  /* 0x0000000146057824 */ /* 0x002fe400078e0a43 */
[C---:B--2---:R-:W-:Y:S02]  /*ce60*/  VIADD R2, R124.reuse, 0x60 ;  /* 0x000000607c027836 */ /* 0x044fe40000000000 */
        /* <DEDUP_REMOVED lines=28> */
[----:B------:R2:W-:Y:S01]  /*d030*/  @!P4 LDGSTS.E.BYPASS.LTC128B.128 [R211+0x8000], desc[UR4][R10.64+0x80] ;  /* 0x080000800ad3cfae */ /* 0x0005e2000b981a04 */
[----:B------:R-:W-:-:S03]  /*d040*/  ISETP.GE.AND P4, PT, R3, R5, PT ;  /* 0x000000050300720c */ /* 0x000fc60003f86270 */
[----:B------:R-:W-:Y:S04]  /*d050*/  @!P3 LDGSTS.E.BYPASS.LTC128B.128 [R211+0x4800], desc[UR4][R8.64] ;  /* 0x0480000008d3bfae */ /* 0x000fe8000b981a04 */
[----:B------:R-:W-:Y:S04]  /*d060*/  @!P3 LDGSTS.E.BYPASS.LTC128B.128 [R211+0x6800], desc[UR4][R8.64+0x40] ;  /* 0x0680004008d3bfae */ /* 0x000fe8000b981a04 */
[----:B------:R-:W-:Y:S01]  /*d070*/  @!P3 LDGSTS.E.BYPASS.LTC128B.128 [R211+0x8800], desc[UR4][R8.64+0x80] ;  /* 0x0880008008d3bfae */ /* 0x000fe2000b981a04 */
[----:B------:R-:W-:Y:S01]  /*d080*/  @!P2 LEA R4, P3, R82, R204, 0x1 ;  /* 0x000000cc5204a211 */ /* 0x000fe200078608ff */
[----:B-1----:R-:W-:-:S02]  /*d090*/  @!P1 IMAD.WIDE.U32 R6, R118, 0xc0, R204 ;  /* 0x000000c076069825 */ /* 0x002fc400078e00cc */
[----:B------:R-:W0:Y:S01]  /*d0a0*/  LDGDEPBAR ;  /* 0x00000000000079af */ /* 0x000e220000000000 */
[----:B------:R-:W-:Y:S01]  /*d0b0*/  @!P2 LEA.HI.X R5, R82, R205, R83, 0x1, P3 ;  /* 0x000000cd5205a211 */ /* 0x000fe200018f0c53 */
[----:B------:R-:W-:Y:S02]  /*d0c0*/  @!P1 IMAD.IADD R7, R0, 0x1, R7 ;  /* 0x0000000100079824 */ /* 0x000fe400078e0207 */
[----:B------:R-:W4:Y:S04]  /*d0d0*/  LD.E R64, desc[UR4][R116.64+0x184] ;  /* 0x0001840474407980 */ /* 0x000f28000c101900 */
[----:B------:R-:W4:Y:S01]  /*d0e0*/  LD.E R2, desc[UR4][R116.64+0x188] ;  /* 0x0001880474027980 */ /* 0x000f22000c101900 */
[----:B--2---:R-:W-:-:S04]  /*d0f0*/  @!P4 LEA R10, P0, R118, R204, 0x7 ;  /* 0x000000cc760ac211 */ /* 0x004fc800078038ff */
        /* <DEDUP_REMOVED lines=40> */
[----:B------:R-:W3:Y:S01]  /*d380*/  S2UR UR6, SR_CgaCtaId ;  /* 0x00000000000679c3 */ /* 0x000ee20000008800 */
[----:B------:R-:W-:Y:S01]  /*d390*/  UMOV UR7, 0x400 ;  /* 0x0000040000077882 */ /* 0x000fe20000000000 */
[----:B------:R-:W-:Y:S01]  /*d3a0*/  IMAD.MOV.U32 R3, RZ, RZ, 0x10 ;  /* 0x00000010ff037424 */ /* 0x000fe200078e00ff */
[----:B------:R-:W-:Y:S01]  /*d3b0*/  LOP3.LUT P0, RZ, R207, 0x4, RZ, 0xc0, !PT ;  /* 0x00000004cfff7812 */ /* 0x000fe2000780c0ff */
[----:B------:R-:W0:Y:S01]  /*d3c0*/  LDGDEPBAR ;  /* 0x00000000000079af */ /* 0x000e220000000000 */
[----:B---3--:R-:W-:-:S06]  /*d3d0*/  ULEA UR6, UR6, UR7, 0x18 ;  /* 0x0000000706067291 */ /* 0x008fcc000f8ec0ff */
[----:B------:R-:W-:Y:S02]  /*d3e0*/  LEA R197, R66, UR6, 0x1 ;  /* 0x0000000642c57c11 */ /* 0x000fe4000f8e08ff */
[----:B------:R-:W-:-:S03]  /*d3f0*/  LEA R196, R65, UR6, 0x1 ;  /* 0x0000000641c47c11 */ /* 0x000fc6000f8e08ff */
[----:B------:R-:W-:Y:S04]  /*d400*/  LDSM.16.M88.4 R40, [R197] ;  /* 0x00000000c528783b */ /* 0x000fe80000000200 */
[----:B------:R-:W3:Y:S04]  /*d410*/  LDSM.16.M88.4 R12, [R196+0x3000] ;  /* 0x00300000c40c783b */ /* 0x000ee80000000200 */
[----:B------:R-:W3:Y:S04]  /*d420*/  LDSM.16.M88.4 R88, [R196+0x3800] ;  /* 0x00380000c458783b */ /* 0x000ee80000000200 */
[----:B------:R-:W3:Y:S01]  /*d430*/  LDSM.16.M88.4 R80, [R196+0x3c00] ;  /* 0x003c0000c450783b */ /* 0x000ee20000000200 */
[----:B------:R-:W-:-:S03]  /*d440*/  SEL R3, R3, 0xfffffff0, !P0 ;  /* 0xfffffff003037807 */ /* 0x000fc60004000000 */
[----:B------:R-:W3:Y:S02]  /*d450*/  LDSM.16.M88.4 R96, [R196+0x3400] ;  /* 0x00340000c460783b */ /* 0x000ee40000000200 */
[C---:B------:R-:W-:Y:S02]  /*d460*/  IMAD R195, R3.reuse, 0x2, R197 ;  /* 0x0000000203c37824 */ /* 0x040fe400078e02c5 */
[----:B------:R-:W-:Y:S01]  /*d470*/  IMAD R193, R3, 0x2, R196 ;  /* 0x0000000203c17824 */ /* 0x000fe200078e02c4 */
[----:B------:R-:W3:Y:S04]  /*d480*/  LDSM.16.M88.4 R72, [R196+0x4000] ;  /* 0x00400000c448783b */ /* 0x000ee80000000200 */
[----:B------:R-:W3:Y:S04]  /*d490*/  LDSM.16.M88.4 R56, [R196+0x4400] ;  /* 0x00440000c438783b */ /* 0x000ee80000000200 */
[----:B----4-:R-:W4:Y:S04]  /*d4a0*/  LDSM.16.M88.4 R48, [R196+0x4800] ;  /* 0x00480000c430783b */ /* 0x010f280000000200 */
[----:B------:R-:W4:Y:S04]  /*d4b0*/  LDSM.16.M88.4 R28, [R196+0x4c00] ;  /* 0x004c0000c41c783b */ /* 0x000f280000000200 */
[----:B------:R-:W-:Y:S04]  /*d4c0*/  LDSM.16.M88.4 R20, [R195] ;  /* 0x00000000c314783b */ /* 0x000fe80000000200 */
[----:B------:R-:W4:Y:S04]  /*d4d0*/  LDSM.16.M88.4 R24, [R193+0x3000] ;  /* 0x00300000c118783b */ /* 0x000f280000000200 */
[----:B-1----:R-:W1:Y:S04]  /*d4e0*/  LDSM.16.M88.4 R8, [R193+0x3800] ;  /* 0x00380000c108783b */ /* 0x002e680000000200 */
[----:B--2---:R-:W2:Y:S01]  /*d4f0*/  LDSM.16.M88.4 R4, [R193+0x3c00] ;  /* 0x003c0000c104783b */ /* 0x004ea20000000200 */
[C---:B---3--:R-:W-:Y:S03]  /*d500*/  HMMA.16816.F32.BF16 R16, R40.reuse, R12, RZ ;  /* 0x0000000c2810723c */ /* 0x048fe600000418ff */
[----:B-----5:R-:W3:Y:S04]  /*d510*/  LDSM.16.M88.4 R32, [R193+0x3400] ;  /* 0x00340000c120783b */ /* 0x020ee80000000200 */
        /* <DEDUP_REMOVED lines=17> */
[C---:B----4-:R-:W-:Y:S08]  /*d630*/  HMMA.16816.F32.BF16 R52, R40.reuse, R48, RZ ;  /* 0x000000302834723c */ /* 0x050ff000000418ff */
[C---:B------:R-:W-:Y:S08]  /*d640*/  HMMA.16816.F32.BF16 R96, R40.reuse, R98, RZ ;  /* 0x000000622860723c */ /* 0x040ff000000418ff */
[C---:B------:R-:W-:Y:S08]  /*d650*/  HMMA.16816.F32.BF16 R72, R40.reuse, R74, RZ ;  /* 0x0000004a2848723c */ /* 0x040ff000000418ff */
[C---:B------:R-:W-:Y:S08]  /*d660*/  HMMA.16816.F32.BF16 R56, R40.reuse, R58, RZ ;  /* 0x0000003a2838723c */ /* 0x040ff000000418ff */
[C---:B------:R-:W-:Y:S08]  /*d670*/  HMMA.16816.F32.BF16 R48, R40.reuse, R50, RZ ;  /* 0x000000322830723c */ /* 0x040ff000000418ff */
[C---:B------:R-:W-:Y:S08]  /*d680*/  HMMA.16816.F32.BF16 R44, R40.reuse, R28, RZ ;  /* 0x0000001c282c723c */ /* 0x040ff000000418ff */
[----:B------:R-:W-:Y:S01]  /*d690*/  HMMA.16816.F32.BF16 R40, R40, R30, RZ ;  /* 0x0000001e2828723c */ /* 0x000fe200000418ff */
[----:B------:R-:W4:Y:S07]  /*d6a0*/  LDSM.16.M88.4 R28, [R193+0x4000] ;  /* 0x00400000c11c783b */ /* 0x000f2e0000000200 */
        /* <DEDUP_REMOVED lines=54> */
[----:B------:R-:W-:Y:S01]  /*da10*/  HMMA.16816.F32.BF16 R80, R144, R134, R80 ;  /* 0x000000869050723c */ /* 0x000fe20000041850 */
[----:B------:R-:W-:Y:S07]  /*da20*/  LDSM.16.M88.4 R132, [R196+0x8000] ;  /* 0x00800000c484783b */ /* 0x000fee0000000200 */
[C---:B--2---:R-:W-:Y:S08]  /*da30*/  HMMA.16816.F32.BF16 R16, R36.reuse, R32, R16 ;  /* 0x000000202410723c */ /* 0x044ff00000041810 */
[----:B------:R-:W-:Y:S08]  /*da40*/  HMMA.16816.F32.BF16 R12, R36, R34, R12 ;  /* 0x00000022240c723c */ /* 0x000ff0000004180c */
[C---:B------:R-:W-:Y:S08]  /*da50*/  HMMA.16816.F32.BF16 R92, R144.reuse, R136, R92 ;  /* 0x00000088905c723c */ /* 0x040ff0000004185c */
[----:B------:R-:W-:Y:S01]  /*da60*/  HMMA.16816.F32.BF16 R88, R144, R138, R88 ;  /* 0x0000008a9058723c */ /* 0x000fe20000041858 */
[----:B------:R-:W-:Y:S07]  /*da70*/  LDSM.16.M88.4 R136, [R196+0x8800] ;  /* 0x00880000c488783b */ /* 0x000fee0000000200 */
[----:B---3--:R-:W-:Y:S08]  /*da80*/  HMMA.16816.F32.BF16 R84, R36, R20, R84 ;  /* 0x000000142454723c */ /* 0x008ff00000041854 */
[----:B-1----:R-:W-:Y:S08]  /*da90*/  HMMA.16816.F32.BF16 R16, R4, R8, R16 ;  /* 0x000000080410723c */ /* 0x002ff00000041810 */
[----:B------:R-:W-:Y:S01]  /*daa0*/  HMMA.16816.F32.BF16 R80, R36, R22, R80 ;  /* 0x000000162450723c */ /* 0x000fe20000041850 */
[----:B------:R-:W1:Y:S07]  /*dab0*/  LDSM.16.M88.4 R20, [R196+0x8c00] ;  /* 0x008c0000c414783b */ /* 0x000e6e0000000200 */
[----:B------:R-:W-:Y:S01]  /*dac0*/  HMMA.16816.F32.BF16 R12, R4, R10, R12 ;  /* 0x0000000a040c723c */ /* 0x000fe2000004180c */
[----:B------:R-:W2:Y:S07]  /*dad0*/  LDSM.16.M88.4 R8, [R193+0x7800] ;  /* 0x00780000c108783b */ /* 0x000eae0000000200 */
[C---:B------:R-:W-:Y:S08]  /*dae0*/  HMMA.16816.F32.BF16 R100, R144.reuse, R140, R100 ;  /* 0x0000008c9064723c */ /* 0x040ff00000041864 */
[----:B------:R-:W-:Y:S08]  /*daf0*/  HMMA.16816.F32.BF16 R96, R144, R142, R96 ;  /* 0x0000008e9060723c */ /* 0x000ff00000041860 */
[C---:B------:R-:W-:Y:S08]  /*db00*/  HMMA.16816.F32.BF16 R92, R36.reuse, R24, R92 ;  /* 0x00000018245c723c */ /* 0x040ff0000004185c */
[----:B------:R-:W-:Y:S01]  /*db10*/  HMMA.16816.F32.BF16 R88, R36, R26, R88 ;  /* 0x0000001a2458723c */ /* 0x000fe20000041858 */
[----:B------:R-:W3:Y:S07]  /*db20*/  LDSM.16.M88.4 R24, [R193+0x7400] ;  /* 0x00740000c118783b */ /* 0x000eee0000000200 */
[----:B------:R-:W-:Y:S05]  /*db30*/  HMMA.16816.F32.BF16 R76, R144, R128, R76 ;  /* 0x00000080904c723c */ /* 0x000fea000004184c */
[----:B------:R-:W-:-:S03]  /*db40*/  FMUL.FTZ R16, R16, R0 ;  /* 0x0000000010107220 */ /* 0x000fc60000410000 */
[C---:B------:R-:W-:Y:S01]  /*db50*/  HMMA.16816.F32.BF16 R72, R144.reuse, R130, R72 ;  /* 0x000000829048723c */ /* 0x040fe20000041848 */
[----:B------:R-:W-:Y:S07]  /*db60*/  LDSM.16.M88.4 R128, [R196+0x8400] ;  /* 0x00840000c480783b */ /* 0x000fee0000000200 */
[----:B------:R-:W-:Y:S03]  /*db70*/  HMMA.16816.F32.BF16 R44, R144, R104, R44 ;  /* 0x00000068902c723c */ /* 0x000fe6000004182c */
[----:B------:R-:W-:-:S05]  /*db80*/  FMUL.FTZ R17, R17, R0 ;  /* 0x0000000011117220 */ /* 0x000fca0000410000 */
[----:B------:R-:W-:Y:S01]  /*db90*/  HMMA.16816.F32.BF16 R40, R144, R106, R40 ;  /* 0x0000006a9028723c */ /* 0x000fe20000041828 */
[----:B------:R-:W4:Y:S02]  /*dba0*/  MUFU.TANH R32, R16 ;  /* 0x0000001000207308 */ /* 0x000f240000002400 */
[-C--:B------:R-:W-:Y:S01]  /*dbb0*/  FMUL.FTZ R34, R18, R0.reuse ;  /* 0x0000000012227220 */ /* 0x080fe20000410000 */
[----:B------:R-:W-:-:S05]  /*dbc0*/  FMUL.FTZ R35, R19, R0 ;  /* 0x0000000013237220 */ /* 0x000fca0000410000 */
[----:B------:R1:W4:Y:S01]  /*dbd0*/  MUFU.TANH R33, R17 ;  /* 0x0000001100217308 */ /* 0x0003220000002400 */
[C---:B------:R-:W-:Y:S08]  /*dbe0*/  HMMA.16816.F32.BF16 R100, R36.reuse, R28, R100 ;  /* 0x0000001c2464723c */ /* 0x040ff00000041864 */
[C---:B------:R-:W-:Y:S01]  /*dbf0*/  HMMA.16816.F32.BF16 R96, R36.reuse, R30, R96 ;  /* 0x0000001e2460723c */ /* 0x040fe20000041860 */
[----:B------:R-:W4:Y:S04]  /*dc00*/  LDSM.16.M88.4 R28, [R193+0x7c00] ;  /* 0x007c0000c11c783b */ /* 0x000f280000000200 */
[----:B-1----:R-:W1:Y:S03]  /*dc10*/  LDSM.16.M88.4 R16, [R193+0x8000] ;  /* 0x00800000c110783b */ /* 0x002e660000000200 */
[C---:B------:R-:W-:Y:S08]  /*dc20*/  HMMA.16816.F32.BF16 R44, R36.reuse, R20, R44 ;  /* 0x00000014242c723c */ /* 0x040ff0000004182c */
[----:B------:R-:W-:Y:S01]  /*dc30*/  HMMA.16816.F32.BF16 R40, R36, R22, R40 ;  /* 0x000000162428723c */ /* 0x000fe20000041828 */
[----:B------:R-:W1:Y:S07]  /*dc40*/  LDSM.16.M88.4 R20, [R193+0x8400] ;  /* 0x00840000c114783b */ /* 0x000e6e0000000200 */
[C---:B--2---:R-:W-:Y:S08]  /*dc50*/  HMMA.16816.F32.BF16 R92, R4.reuse, R8, R92 ;  /* 0x00000008045c723c */ /* 0x044ff0000004185c */
[----:B------:R-:W-:Y:S01]  /*dc60*/  HMMA.16816.F32.BF16 R88, R4, R10, R88 ;  /* 0x0000000a0458723c */ /* 0x000fe20000041858 */
[----:B------:R-:W2:Y:S07]  /*dc70*/  LDSM.16.M88.4 R8, [R193+0x8800] ;  /* 0x00880000c108783b */ /* 0x000eae0000000200 */
[C---:B------:R-:W-:Y:S08]  /*dc80*/  HMMA.16816.F32.BF16 R60, R144.reuse, R112, R60 ;  /* 0x00000070903c723c */ /* 0x040ff0000004183c */
[C---:B------:R-:W-:Y:S08]  /*dc90*/  HMMA.16816.F32.BF16 R56, R144.reuse, R114, R56 ;  /* 0x000000729038723c */ /* 0x040ff00000041838 */
[----:B------:R-:W-:Y:S08]  /*dca0*/  HMMA.16816.F32.BF16 R52, R144, R108, R52 ;  /* 0x0000006c9034723c */ /* 0x000ff00000041834 */
[----:B------:R-:W-:Y:S08]  /*dcb0*/  HMMA.16816.F32.BF16 R76, R36, R132, R76 ;  /* 0x00000084244c723c */ /* 0x000ff0000004184c */
[----:B------:R-:W-:Y:S08]  /*dcc0*/  HMMA.16816.F32.BF16 R48, R144, R110, R48 ;  /* 0x0000006e9030723c */ /* 0x000ff00000041830 */
[C---:B---3--:R-:W-:Y:S08]  /*dcd0*/  HMMA.16816.F32.BF16 R100, R4.reuse, R24, R100 ;  /* 0x000000180464723c */ /* 0x048ff00000041864 */
[----:B------:R-:W-:Y:S01]  /*dce0*/  HMMA.16816.F32.BF16 R96, R4, R26, R96 ;  /* 0x0000001a0460723c */ /* 0x000fe20000041860 */
[----:B------:R-:W3:Y:S07]  /*dcf0*/  LDSM.16.M88.4 R24, [R193+0x8c00] ;  /* 0x008c0000c118783b */ /* 0x000eee0000000200 */
[----:B------:R-:W-:Y:S05]  /*dd00*/  HMMA.16816.F32.BF16 R72, R36, R134, R72 ;  /* 0x000000862448723c */ /* 0x000fea0000041848 */
[----:B------:R-:W-:-:S03]  /*dd10*/  FMUL.FTZ R12, R12, R0 ;  /* 0x000000000c0c7220 */ /* 0x000fc60000410000 */
[----:B----4-:R-:W-:Y:S08]  /*dd20*/  HMMA.16816.F32.BF16 R80, R4, R30, R80 ;  /* 0x0000001e0450723c */ /* 0x010ff00000041850 */
[C---:B------:R-:W-:Y:S08]  /*dd30*/  HMMA.16816.F32.BF16 R60, R36.reuse, R128, R60 ;  /* 0x00000080243c723c */ /* 0x040ff0000004183c */
[C---:B------:R-:W-:Y:S08]  /*dd40*/  HMMA.16816.F32.BF16 R56, R36.reuse, R130, R56 ;  /* 0x000000822438723c */ /* 0x040ff00000041838 */
[----:B------:R-:W-:Y:S08]  /*dd50*/  HMMA.16816.F32.BF16 R52, R36, R136, R52 ;  /* 0x000000882434723c */ /* 0x000ff00000041834 */
[----:B-1----:R-:W-:Y:S05]  /*dd60*/  HMMA.16816.F32.BF16 R76, R4, R16, R76 ;  /* 0x00000010044c723c */ /* 0x002fea000004184c */
[----:B------:R-:W-:-:S03]  /*dd70*/  SHF.R.U32.HI R16, RZ, 0x1, R207 ;  /* 0x00000001ff107819 */ /* 0x000fc600000116cf */
[----:B------:R-:W-:Y:S05]  /*dd80*/  HMMA.16816.F32.BF16 R48, R36, R138, R48 ;  /* 0x0000008a2430723c */ /* 0x000fea0000041830 */
[----:B------:R-:W-:-:S03]  /*dd90*/  FMUL.FTZ R13, R13, R0 ;  /* 0x000000000d0d7220 */ /* 0x000fc60000410000 */
[C---:B------:R-:W-:Y:S05]  /*dda0*/  HMMA.16816.F32.BF16 R84, R4.reuse, R28, R84 ;  /* 0x0000001c0454723c */ /* 0x040fea0000041854 */
[-C--:B------:R-:W-:Y:S01]  /*ddb0*/  FMUL.FTZ R37, R101, R0.reuse ;  /* 0x0000000065257220 */ /* 0x080fe20000410000 */
[----:B------:R-:W-:Y:S01]  /*ddc0*/  IADD3 R64, PT, PT, R70, -R213, -R64 ;  /* 0x800000d546407210 */ /* 0x000fe20007ffe840 */
[----:B------:R-:W-:Y:S01]  /*ddd0*/  FMUL.FTZ R97, R97, R0 ;  /* 0x0000000061617220 */ /* 0x000fe20000410000 */
[----:B------:R-:W-:Y:S01]  /*dde0*/  IADD3 R2, PT, PT, R2, R70, -R213 ;  /* 0x0000004602027210 */ /* 0x000fe20007ffe8d5 */
[----:B------:R-:W-:Y:S08]  /*ddf0*/  MUFU.TANH R35, R35 ;  /* 0x0000002300237308 */ /* 0x000ff00000002400 */
[----:B------:R-:W-:Y:S01]  /*de00*/  MUFU.TANH R34, R34 ;  /* 0x0000002200227308 */ /* 0x000fe20000002400 */
[----:B------:R-:W-:Y:S03]  /*de10*/  HMMA.16816.F32.BF16 R60, R4, R20, R60 ;  /* 0x00000014043c723c */ /* 0x000fe6000004183c */
[----:B------:R-:W-:Y:S01]  /*de20*/  LOP3.LUT R21, R124, 0x7, RZ, 0xc0, !PT ;  /* 0x000000077c157812 */ /* 0x000fe200078ec0ff */
[-C--:B------:R-:W-:Y:S01]  /*de30*/  FMUL.FTZ R91, R91, R0.reuse ;  /* 0x000000005b5b7220 */ /* 0x080fe20000410000 */
[----:B------:R-:W-:-:S03]  /*de40*/  FMUL.FTZ R90, R90, R0 ;  /* 0x000000005a5a7220 */ /* 0x000fc60000410000 */
[----:B------:R-:W-:-:S04]  /*de50*/  DEPBAR.LE SB0, 0x0 ;  /* 0x000080000000791a */ /* 0x000fc80000000000 */
[----:B------:R-:W-:Y:S05]  /*de60*/  HMMA.16816.F32.BF16 R56, R4, R22, R56 ;  /* 0x000000160438723c */ /* 0x000fea0000041838 */
[----:B------:R-:W-:-:S03]  /*de70*/  LOP3.LUT R22, R16, 0x1f0, RZ, 0xc0, !PT ;  /* 0x000001f010167812 */ /* 0x000fc600078ec0ff */
[----:B--2---:R-:W-:Y:S03]  /*de80*/  HMMA.16816.F32.BF16 R52, R4, R8, R52 ;  /* 0x000000080434723c */ /* 0x004fe60000041834 */
[----:B------:R-:W-:Y:S01]  /*de90*/  IMAD.SHL.U32 R9, R207, 0x2, RZ ;  /* 0x00000002cf097824 */ /* 0x000fe200078e00ff */
[----:B------:R-:W-:-:S04]  /*dea0*/  IADD3 R21, PT, PT, R210, R21, R22 ;  /* 0x00000015d2157210 */ /* 0x000fc80007ffe016 */
[----:B------:R-:W-:Y:S03]  /*deb0*/  HMMA.16816.F32.BF16 R72, R4, R18, R72 ;  /* 0x000000120448723c */ /* 0x000fe60000041848 */
[----:B------:R-:W-:Y:S01]  /*dec0*/  LOP3.LUT R22, R9, 0x6, RZ, 0xc0, !PT ;  /* 0x0000000609167812 */ /* 0x000fe200078ec0ff */
[-C--:B------:R-:W-:Y:S01]  /*ded0*/  FMUL.FTZ R38, R96, R0.reuse ;  /* 0x0000000060267220 */ /* 0x080fe20000410000 */
[----:B------:R-:W-:Y:S01]  /*dee0*/  MUFU.TANH R12, R12 ;  /* 0x0000000c000c7308 */ /* 0x000fe20000002400 */
[-C--:B------:R-:W-:Y:S01]  /*def0*/  FMUL.FTZ R36, R100, R0.reuse ;  /* 0x0000000064247220 */ /* 0x080fe20000410000 */
[-C--:B------:R-:W-:Y:S01]  /*df00*/  FMUL.FTZ R30, R93, R0.reuse ;  /* 0x000000005d1e7220 */ /* 0x080fe20000410000 */
[----:B------:R-:W-:Y:S02]  /*df10*/  IMAD.IADD R9, R67, 0x1, R22 ;  /* 0x0000000143097824 */ /* 0x000fe400078e0216 */
[----:B------:R-:W-:Y:S01]  /*df20*/  FMUL.FTZ R76, R76, R0 ;  /* 0x000000004c4c7220 */ /* 0x000fe20000410000 */
[----:B------:R-:W-:-:S02]  /*df30*/  IMAD.IADD R221, R21, 0x1, R64 ;  /* 0x0000000115dd7824 */ /* 0x000fc400078e0240 */
[----:B------:R-:W1:Y:S01]  /*df40*/  MUFU.TANH R13, R13 ;  /* 0x0000000d000d7308 */ /* 0x000e620000002400 */
[-C--:B------:R-:W-:Y:S01]  /*df50*/  FMUL.FTZ R17, R88, R0.reuse ;  /* 0x0000000058117220 */ /* 0x080fe20000410000 */
[-C--:B------:R-:W-:Y:S01]  /*df60*/  FMUL.FTZ R18, R89, R0.reuse ;  /* 0x0000000059127220 */ /* 0x080fe20000410000 */
[-C--:B------:R-:W-:Y:S01]  /*df70*/  FMUL.FTZ R29, R92, R0.reuse ;  /* 0x000000005c1d7220 */ /* 0x080fe20000410000 */
[----:B------:R-:W-:Y:S03]  /*df80*/  HMMA.16816.F32.BF16 R48, R4, R10, R48 ;  /* 0x0000000a0430723c */ /* 0x000fe60000041830 */
[----:B------:R-:W-:Y:S02]  /*df90*/  IMAD.IADD R21, R21, 0x1, R2 ;  /* 0x0000000115157824 */ /* 0x000fe400078e0202 */
[----:B------:R-:W-:Y:S01]  /*dfa0*/  FMUL.FTZ R81, R81, R0 ;  /* 0x0000000051517220 */ /* 0x000fe20000410000 */
[----:B------:R-:W-:Y:S01]  /*dfb0*/  MUFU.TANH R37, R37 ;  /* 0x0000002500257308 */ /* 0x000fe20000002400 */
[----:B------:R-:W-:-:S02]  /*dfc0*/  VIADD R2, R9, 0x1 ;  /* 0x0000000109027836 */ /* 0x000fc40000000000 */
[----:B------:R-:W-:Y:S01]  /*dfd0*/  FMUL.FTZ R136, R77, R0 ;  /* 0x000000004d887220 */ /* 0x000fe20000410000 */
[----:B------:R-:W-:Y:S01]  /*dfe0*/  VIADD R77, R9, 0x8 ;  /* 0x00000008094d7836 */ /* 0x000fe20000000000 */
[----:B------:R-:W-:-:S03]  /*dff0*/  ISETP.GT.AND P0, PT, R221, R9, PT ;  /* 0x00000009dd00720c */ /* 0x000fc60003f04270 */
[----:B------:R-:W-:Y:S01]  /*e000*/  MUFU.TANH R38, R38 ;  /* 0x0000002600267308 */ /* 0x000fe20000002400 */
[----:B------:R-:W-:Y:S01]  /*e010*/  FMUL.FTZ R19, R84, R0 ;  /* 0x0000000054137220 */ /* 0x000fe20000410000 */
[----:B------:R-:W-:-:S06]  /*e020*/  VIADDMNMX R220, R21, 0x1, R70, PT ;  /* 0x0000000115dc7846 */ /* 0x000fcc0003800146 */
[----:B------:R-:W2:Y:S01]  /*e030*/  MUFU.TANH R28, R97 ;  /* 0x00000061001c7308 */ /* 0x000ea20000002400 */
[-C--:B------:R-:W-:Y:S01]  /*e040*/  FMUL.FTZ R80, R80, R0.reuse ;  /* 0x0000000050507220 */ /* 0x080fe20000410000 */
[C---:B---3--:R-:W-:Y:S06]  /*e050*/  HMMA.16816.F32.BF16 R44, R4.reuse, R24, R44 ;  /* 0x00000018042c723c */ /* 0x048fec000004182c */
[----:B------:R-:W-:Y:S01]  /*e060*/  MUFU.TANH R36, R36 ;  /* 0x0000002400247308 */ /* 0x000fe20000002400 */
[----:B------:R-:W-:Y:S01]  /*e070*/  FMUL.FTZ R20, R85, R0 ;  /* 0x0000000055147220 */ /* 0x000fe20000410000 */
[----:B------:R-:W-:Y:S03]  /*e080*/  HMMA.16816.F32.BF16 R40, R4, R26, R40 ;  /* 0x0000001a0428723c */ /* 0x000fe60000041828 */
[----:B------:R-:W-:-:S03]  /*e090*/  ISETP.GT.AND P6, PT, R221, R2, PT ;  /* 0x00000002dd00720c */ /* 0x000fc60003fc4270 */
[----:B------:R3:W-:Y:S01]  /*e0a0*/  MUFU.TANH R134, R76 ;  /* 0x0000004c00867308 */ /* 0x0007e20000002400 */
[----:B------:R-:W-:Y:S01]  /*e0b0*/  FMUL.FTZ R73, R73, R0 ;  /* 0x0000000049497220 */ /* 0x000fe20000410000 */
[----:B------:R-:W-:Y:S01]  /*e0c0*/  FSEL R4, R32, -INF , !P0 ;  /* 0xff80000020047808 */ /* 0x000fe20004000000 */
[----:B------:R-:W-:Y:S01]  /*e0d0*/  VIADD R11, R9, 0x18 ;  /* 0x00000018090b7836 */ /* 0x000fe20000000000 */
[----:B------:R-:W-:-:S04]  /*e0e0*/  ISETP.GT.AND P0, PT, R221, R77, PT ;  /* 0x0000004ddd00720c */ /* 0x000fc80003f04270 */
[----:B------:R-:W4:Y:S01]  /*e0f0*/  MUFU.TANH R30, R30 ;  /* 0x0000001e001e7308 */ /* 0x000f220000002400 */
[C---:B------:R-:W-:Y:S02]  /*e100*/  VIADD R7, R9.reuse, 0x19 ;  /* 0x0000001909077836 */ /* 0x040fe40000000000 */
[----:B------:R-:W-:Y:S01]  /*e110*/  FMUL.FTZ R88, R72, R0 ;  /* 0x0000000048587220 */ /* 0x000fe20000410000 */
[C---:B------:R-:W-:Y:S02]  /*e120*/  VIADD R6, R9.reuse, 0x10 ;  /* 0x0000001009067836 */ /* 0x040fe40000000000 */
[C---:B---3--:R-:W-:Y:S02]  /*e130*/  VIADD R76, R9.reuse, 0x9 ;  /* 0x00000009094c7836 */ /* 0x048fe40000000000 */
[----:B------:R-:W3:Y:S01]  /*e140*/  MUFU.TANH R17, R17 ;  /* 0x0000001100117308 */ /* 0x000ee20000002400 */
[----:B------:R-:W-:Y:S02]  /*e150*/  ISETP.GE.AND P4, PT, R9, R220, PT ;  /* 0x000000dc0900720c */ /* 0x000fe40003f86270 */
[----:B------:R-:W-:-:S05]  /*e160*/  ISETP.GT.AND P3, PT, R221, R76, PT ;  /* 0x0000004cdd00720c */ /* 0x000fca0003f64270 */
[----:B------:R-:W3:Y:S01]  /*e170*/  MUFU.TANH R18, R18 ;  /* 0x0000001200127308 */ /* 0x000ee20000002400 */
[----:B------:R-:W-:-:S07]  /*e180*/  FSEL R84, R33, -INF , !P6 ;  /* 0xff80000021547808 */ /* 0x000fce0007000000 */
[----:B------:R2:W-:Y:S01]  /*e190*/  MUFU.TANH R10, R81 ;  /* 0x00000051000a7308 */ /* 0x0005e20000002400 */
[----:B------:R-:W-:Y:S01]  /*e1a0*/  VIADD R72, R9, 0x21 ;  /* 0x0000002109487836 */ /* 0x000fe20000000000 */
[----:B-1----:R-:W-:-:S06]  /*e1b0*/  FSEL R13, R13, -INF , !P3 ;  /* 0xff8000000d0d7808 */ /* 0x002fcc0005800000 */
[----:B------:R-:W1:Y:S01]  /*e1c0*/  MUFU.TANH R29, R29 ;  /* 0x0000001d001d7308 */ /* 0x000e620000002400 */
[----:B------:R-:W-:Y:S02]  /*e1d0*/  VIADD R71, R9, 0x28 ;  /* 0x0000002809477836 */ /* 0x000fe40000000000 */
[-C--:B------:R-:W-:Y:S01]  /*e1e0*/  FMUL.FTZ R57, R57, R0.reuse ;  /* 0x0000000039397220 */ /* 0x080fe20000410000 */
[----:B--2---:R-:W-:Y:S01]  /*e1f0*/  FMUL.FTZ R81, R14, R0 ;  /* 0x000000000e517220 */ /* 0x004fe20000410000 */
[----:B------:R-:W-:-:S03]  /*e200*/  VIADD R14, R9, 0x11 ;  /* 0x00000011090e7836 */ /* 0x000fc60000000000 */
[----:B------:R-:W2:Y:S01]  /*e210*/  MUFU.TANH R8, R80 ;  /* 0x0000005000087308 */ /* 0x000ea20000002400 */
[----:B------:R-:W-:Y:S01]  /*e220*/  VIADD R31, R9, 0x29 ;  /* 0x00000029091f7836 */ /* 0x000fe20000000000 */
[----:B------:R-:W-:Y:S02]  /*e230*/  FSEL R4, R4, -INF , !P4 ;  /* 0xff80000004047808 */ /* 0x000fe40006000000 */
[----:B------:R-:W-:Y:S01]  /*e240*/  ISETP.GT.AND P6, PT, R221, R14, PT ;  /* 0x0000000edd00720c */ /* 0x000fe20003fc4270 */
[----:B------:R-:W-:Y:S01]  /*e250*/  VIADD R5, R9, 0x20 ;  /* 0x0000002009057836 */ /* 0x000fe20000000000 */
[C---:B------:R-:W-:Y:S02]  /*e260*/  ISETP.GT.AND P3, PT, R221.reuse, R7, PT ;  /* 0x00000007dd00720c */ /* 0x040fe40003f64270 */
[----:B------:R-:W2:Y:S01]  /*e270*/  MUFU.TANH R19, R19 ;  /* 0x0000001300137308 */ /* 0x000ea20000002400 */
[----:B------:R-:W-:Y:S01]  /*e280*/  FMUL.FTZ R140, R56, R0 ;  /* 0x00000000388c7220 */ /* 0x000fe20000410000 */
[----:B------:R-:W-:Y:S01]  /*e290*/  ISETP.GT.AND P4, PT, R221, R6, PT ;  /* 0x00000006dd00720c */ /* 0x000fe20003f84270 */
[----:B------:R-:W-:-:S05]  /*e2a0*/  FMUL.FTZ R144, R60, R0 ;  /* 0x000000003c907220 */ /* 0x000fca0000410000 */
[----:B------:R4:W-:Y:S01]  /*e2b0*/  MUFU.TANH R85, R73 ;  /* 0x0000004900557308 */ /* 0x0009e20000002400 */
[-C--:B------:R-:W-:Y:S01]  /*e2c0*/  FMUL.FTZ R126, R53, R0.reuse ;  /* 0x00000000357e7220 */ /* 0x080fe20000410000 */
[----:B------:R-:W-:Y:S01]  /*e2d0*/  FMUL.FTZ R142, R61, R0 ;  /* 0x000000003d8e7220 */ /* 0x000fe20000410000 */
[----:B------:R-:W-:-:S05]  /*e2e0*/  FSEL R33, R28, -INF , !P3 ;  /* 0xff8000001c217808 */ /* 0x000fca0005800000 */
[----:B------:R-:W2:Y:S01]  /*e2f0*/  MUFU.TANH R20, R20 ;  /* 0x0000001400147308 */ /* 0x000ea20000002400 */
[----:B------:R-:W-:Y:S01]  /*e300*/  VIADD R66, R9, 0x38 ;  /* 0x0000003809427836 */ /* 0x000fe20000000000 */
[----:B------:R-:W-:Y:S01]  /*e310*/  ISETP.GT.AND P3, PT, R221, R31, PT ;  /* 0x0000001fdd00720c */ /* 0x000fe20003f64270 */
[----:B------:R-:W-:Y:S01]  /*e320*/  VIADD R69, R9, 0x39 ;  /* 0x0000003909457836 */ /* 0x000fe20000000000 */
[----:B----4-:R-:W-:Y:S02]  /*e330*/  FSEL R73, R12, -INF , !P0 ;  /* 0xff8000000c497808 */ /* 0x010fe40004000000 */
[----:B------:R-:W-:Y:S02]  /*e340*/  ISETP.GT.AND P0, PT, R221, R11, PT ;  /* 0x0000000bdd00720c */ /* 0x000fe40003f04270 */
[----:B------:R-:W4:Y:S01]  /*e350*/  MUFU.TANH R88, R88 ;  /* 0x0000005800587308 */ /* 0x000f220000002400 */
[----:B------:R-:W-:Y:S02]  /*e360*/  FSEL R12, R37, -INF , !P6 ;  /* 0xff800000250c7808 */ /* 0x000fe40007000000 */
[----:B------:R-:W-:-:S02]  /*e370*/  ISETP.GT.AND P6, PT, R221, R72, PT ;  /* 0x00000048dd00720c */ /* 0x000fc40003fc4270 */
[----:B------:R-:W-:Y:S01]  /*e380*/  FSEL R53, R38, -INF , !P0 ;  /* 0xff80000026357808 */ /* 0x000fe20004000000 */
[----:B------:R-:W-:Y:S01]  /*e390*/  VIADD R64, R9, 0x30 ;  /* 0x0000003009407836 */ /* 0x000fe20000000000 */
[----:B------:R-:W-:Y:S01]  /*e3a0*/  ISETP.GT.AND P0, PT, R221, R71, PT ;  /* 0x00000047dd00720c */ /* 0x000fe20003f04270 */
[----:B------:R1:W-:Y:S01]  /*e3b0*/  MUFU.TANH R138, R57 ;  /* 0x00000039008a7308 */ /* 0x0003e20000002400 */
[-C--:B------:R-:W-:Y:S01]  /*e3c0*/  FMUL.FTZ R120, R49, R0.reuse ;  /* 0x0000000031787220 */ /* 0x080fe20000410000 */
[----:B------:R-:W-:Y:S01]  /*e3d0*/  VIADDMNMX R218, R21, 0x9, R70, PT ;  /* 0x0000000915da7846 */ /* 0x000fe20003800146 */
[----:B------:R-:W-:Y:S02]  /*e3e0*/  VIADD R70, R9, 0x31 ;  /* 0x0000003109467836 */ /* 0x000fe40000000000 */
[-C--:B------:R-:W-:Y:S01]  /*e3f0*/  FMUL.FTZ R48, R48, R0.reuse ;  /* 0x0000000030307220 */ /* 0x080fe20000410000 */
[----:B------:R-:W-:Y:S02]  /*e400*/  FSEL R146, R30, -INF , !P6 ;  /* 0xff8000001e927808 */ /* 0x000fe40007000000 */
[----:B------:R-:W4:Y:S01]  /*e410*/  MUFU.TANH R136, R136 ;  /* 0x0000008800887308 */ /* 0x000f220000002400 */
[----:B------:R-:W-:Y:S01]  /*e420*/  FMUL.FTZ R52, R52, R0 ;  /* 0x0000000034347220 */ /* 0x000fe20000410000 */
[----:B---3--:R-:W-:Y:S01]  /*e430*/  FSEL R30, R17, -INF , !P0 ;  /* 0xff800000111e7808 */ /* 0x008fe20004000000 */
[----:B------:R-:W-:Y:S01]  /*e440*/  VIADD R61, R9, 0x48 ;  /* 0x00000048093d7836 */ /* 0x000fe20000000000 */
[----:B------:R-:W-:-:S02]  /*e450*/  FSEL R49, R18, -INF , !P3 ;  /* 0xff80000012317808 */ /* 0x000fc40005800000 */
[----:B-1----:R-:W-:Y:S02]  /*e460*/  FSEL R57, R36, -INF , !P4 ;  /* 0xff80000024397808 */ /* 0x002fe40006000000 */
[----:B------:R-:W1:Y:S01]  /*e470*/  MUFU.TANH R140, R140 ;  /* 0x0000008c008c7308 */ /* 0x000e620000002400 */
[----:B------:R-:W-:Y:S01]  /*e480*/  ISETP.GT.AND P4, PT, R221, R5, PT ;  /* 0x00000005dd00720c */ /* 0x000fe20003f84270 */
[----:B------:R-:W-:Y:S01]  /*e490*/  VIADD R26, R9, 0x49 ;  /* 0x00000049091a7836 */ /* 0x000fe20000000000 */
[----:B------:R-:W-:Y:S01]  /*e4a0*/  ISETP.GT.AND P0, PT, R221, R66, PT ;  /* 0x00000042dd00720c */ /* 0x000fe20003f04270 */
[----:B------:R-:W-:Y:S01]  /*e4b0*/  VIADD R65, R9, 0x40 ;  /* 0x0000004009417836 */ /* 0x000fe20000000000 */
[----:B------:R-:W-:-:S03]  /*e4c0*/  FSEL R29, R29, -INF , !P4 ;  /* 0xff8000001d1d7808 */ /* 0x000fc60006000000 */
[----:B------:R-:W3:Y:S01]  /*e4d0*/  MUFU.TANH R144, R144 ;  /* 0x0000009000907308 */ /* 0x000ee20000002400 */
[C---:B------:R-:W-:Y:S01]  /*e4e0*/  ISETP.GT.AND P3, PT, R221.reuse, R69, PT ;  /* 0x00000045dd00720c */ /* 0x040fe20003f64270 */
[----:B------:R-:W-:Y:S01]  /*e4f0*/  FMUL.FTZ R38, R44, R0 ;  /* 0x000000002c267220 */ /* 0x000fe20000410000 */
[----:B------:R-:W-:Y:S01]  /*e500*/  ISETP.GT.AND P4, PT, R221, R64, PT ;  /* 0x00000040dd00720c */ /* 0x000fe20003f84270 */
[----:B------:R-:W-:Y:S01]  /*e510*/  VIADD R68, R9, 0x41 ;  /* 0x0000004109447836 */ /* 0x000fe20000000000 */
[----:B------:R-:W-:-:S03]  /*e520*/  ISETP.GT.AND P6, PT, R221, R70, PT ;  /* 0x00000046dd00720c */ /* 0x000fc60003fc4270 */
[----:B------:R-:W3:Y:S01]  /*e530*/  MUFU.TANH R142, R142 ;  /* 0x0000008e008e7308 */ /* 0x000ee20000002400 */
[----:B--2---:R-:W-:Y:S01]  /*e540*/  FSEL R122, R8, -INF , !P0 ;  /* 0xff800000087a7808 */ /* 0x004fe20004000000 */
[----:B------:R-:W-:Y:S01]  /*e550*/  FMUL.FTZ R37, R45, R0 ;  /* 0x000000002d257220 */ /* 0x000fe20000410000 */
[----:B------:R-:W-:Y:S01]  /*e560*/  FSEL R130, R10, -INF , !P3 ;  /* 0xff8000000a827808 */ /* 0x000fe20005800000 */
[----:B------:R-:W-:Y:S01]  /*e570*/  VIADD R27, R9, 0x58 ;  /* 0x00000058091b7836 */ /* 0x000fe20000000000 */
[----:B------:R-:W-:-:S03]  /*e580*/  FSEL R132, R19, -INF , !P4 ;  /* 0xff80000013847808 */ /* 0x000fc60006000000 */
[----:B------:R2:W3:Y:S01]  /*e590*/  MUFU.TANH R124, R48 ;  /* 0x00000030007c7308 */ /* 0x0004e20000002400 */
[----:B------:R-:W-:Y:S01]  /*e5a0*/  VIADD R25, R9, 0x59 ;  /* 0x0000005909197836 */ /* 0x000fe20000000000 */
[----:B------:R-:W-:Y:S01]  /*e5b0*/  ISETP.GT.AND P0, PT, R221, R61, PT ;  /* 0x0000003ddd00720c */ /* 0x000fe20003f04270 */
[----:B------:R-:W-:Y:S01]  /*e5c0*/  VIADD R24, R9, 0x50 ;  /* 0x0000005009187836 */ /* 0x000fe20000000000 */
[----:B------:R-:W-:-:S04]  /*e5d0*/  ISETP.GT.AND P3, PT, R221, R26, PT ;  /* 0x0000001add00720c */ /* 0x000fc80003f64270 */
[----:B------:R-:W3:Y:S01]  /*e5e0*/  MUFU.TANH R120, R120 ;  /* 0x0000007800787308 */ /* 0x000ee20000002400 */
[----:B------:R-:W-:Y:S01]  /*e5f0*/  ISETP.GT.AND P4, PT, R221, R65, PT ;  /* 0x00000041dd00720c */ /* 0x000fe20003f84270 */
[----:B------:R-:W-:Y:S01]  /*e600*/  FMUL.FTZ R32, R40, R0 ;  /* 0x0000000028207220 */ /* 0x000fe20000410000 */
[----:B------:R-:W-:-:S05]  /*e610*/  VIADD R60, R9, 0x51 ;  /* 0x00000051093c7836 */ /* 0x000fca0000000000 */
[----:B------:R-:W3:Y:S01]  /*e620*/  MUFU.TANH R128, R52 ;  /* 0x0000003400807308 */ /* 0x000ee20000002400 */
[----:B--2---:R-:W-:Y:S02]  /*e630*/  FSEL R48, R20, -INF , !P6 ;  /* 0xff80000014307808 */ /* 0x004fe40007000000 */
[----:B------:R-:W-:-:S05]  /*e640*/  ISETP.GT.AND P6, PT, R221, R68, PT ;  /* 0x00000044dd00720c */ /* 0x000fca0003fc4270 */
[----:B------:R-:W2:Y:S01]  /*e650*/  MUFU.TANH R126, R126 ;  /* 0x0000007e007e7308 */ /* 0x000ea20000002400 */
[----:B----4-:R-:W-:Y:S01]  /*e660*/  FSEL R44, R88, -INF , !P0 ;  /* 0xff800000582c7808 */ /* 0x010fe20004000000 */
[----:B------:R-:W-:Y:S01]  /*e670*/  VIADD R23, R9, 0x68 ;  /* 0x0000006809177836 */ /* 0x000fe20000000000 */
[----:B------:R-:W-:Y:S01]  /*e680*/  FSEL R40, R85, -INF , !P3 ;  /* 0xff80000055287808 */ /* 0x000fe20005800000 */
[----:B------:R-:W-:Y:S01]  /*e690*/  VIADD R22, R9, 0x69 ;  /* 0x0000006909167836 */ /* 0x000fe20000000000 */
[----:B------:R-:W-:-:S03]  /*e6a0*/  FSEL R134, R134, -INF , !P4 ;  /* 0xff80000086867808 */ /* 0x000fc60006000000 */
[----:B------:R-:W4:Y:S01]  /*e6b0*/  MUFU.TANH R38, R38 ;  /* 0x0000002600267308 */ /* 0x000f220000002400 */
[----:B------:R-:W-:Y:S01]  /*e6c0*/  ISETP.GT.AND P0, PT, R221, R27, PT ;  /* 0x0000001bdd00720c */ /* 0x000fe20003f04270 */
[----:B------:R-:W-:Y:S01]  /*e6d0*/  VIADD R56, R9, 0x60 ;  /* 0x0000006009387836 */ /* 0x000fe20000000000 */
[----:B------:R-:W-:Y:S01]  /*e6e0*/  ISETP.GT.AND P3, PT, R221, R25, PT ;  /* 0x00000019dd00720c */ /* 0x000fe20003f64270 */
[----:B------:R-:W-:Y:S01]  /*e6f0*/  FMUL.FTZ R41, R41, R0 ;  /* 0x0000000029297220 */ /* 0x000fe20000410000 */
[----:B------:R-:W-:-:S03]  /*e700*/  ISETP.GT.AND P4, PT, R221, R24, PT ;  /* 0x00000018dd00720c */ /* 0x000fc60003f84270 */
[----:B------:R-:W4:Y:S01]  /*e710*/  MUFU.TANH R37, R37 ;  /* 0x0000002500257308 */ /* 0x000f220000002400 */
[----:B------:R-:W-:Y:S01]  /*e720*/  FSEL R136, R136, -INF , !P6 ;  /* 0xff80000088887808 */ /* 0x000fe20007000000 */
[----:B------:R-:W-:Y:S01]  /*e730*/  VIADD R39, R9, 0x61 ;  /* 0x0000006109277836 */ /* 0x000fe20000000000 */
[C---:B------:R-:W-:Y:S01]  /*e740*/  ISETP.GT.AND P6, PT, R221.reuse, R60, PT ;  /* 0x0000003cdd00720c */ /* 0x040fe20003fc4270 */
[----:B------:R-:W-:Y:S01]  /*e750*/  VIADD R219, R221, 0x8 ;  /* 0x00000008dddb7836 */ /* 0x000fe20000000000 */
[----:B-1----:R-:W-:Y:S01]  /*e760*/  FSEL R140, R140, -INF , !P0 ;  /* 0xff8000008c8c7808 */ /* 0x002fe20004000000 */
[----:B------:R-:W-:Y:S01]  /*e770*/  FMUL.FTZ R80, R15, R0 ;  /* 0x000000000f507220 */ /* 0x000fe20000410000 */
[----:B------:R-:W-:Y:S01]  /*e780*/  FSEL R138, R138, -INF , !P3 ;  /* 0xff8000008a8a7808 */ /* 0x000fe20005800000 */
[----:B------:R-:W1:Y:S01]  /*e790*/  MUFU.TANH R32, R32 ;  /* 0x0000002000207308 */ /* 0x000e620000002400 */
[----:B---3--:R-:W-:Y:S01]  /*e7a0*/  FSEL R144, R144, -INF , !P4 ;  /* 0xff80000090907808 */ /* 0x008fe20006000000 */
[----:B------:R-:W-:Y:S01]  /*e7b0*/  VIADD R21, R9, 0x70 ;  /* 0x0000007009157836 */ /* 0x000fe20000000000 */
[----:B------:R-:W-:-:S02]  /*e7c0*/  ISETP.GT.AND P0, PT, R221, R23, PT ;  /* 0x00000017dd00720c */ /* 0x000fc40003f04270 */
[C---:B------:R-:W-:Y:S01]  /*e7d0*/  ISETP.GT.AND P3, PT, R221.reuse, R22, PT ;  /* 0x00000016dd00720c */ /* 0x040fe20003f64270 */
[----:B------:R-:W-:Y:S01]  /*e7e0*/  FMUL.FTZ R8, R102, R0 ;  /* 0x0000000066087220 */ /* 0x000fe20000410000 */
[----:B------:R-:W-:Y:S01]  /*e7f0*/  ISETP.GT.AND P4, PT, R221, R56, PT ;  /* 0x00000038dd00720c */ /* 0x000fe20003f84270 */
[----:B------:R3:W1:Y:S01]  /*e800*/  MUFU.TANH R52, R41 ;  /* 0x0000002900347308 */ /* 0x0006620000002400 */
[----:B------:R-:W-:Y:S01]  /*e810*/  FSEL R142, R142, -INF , !P6 ;  /* 0xff8000008e8e7808 */ /* 0x000fe20007000000 */
[----:B------:R-:W-:Y:S01]  /*e820*/  VIADD R15, R9, 0x71 ;  /* 0x00000071090f7836 */ /* 0x000fe20000000000 */
[----:B------:R-:W-:Y:S01]  /*e830*/  ISETP.GT.AND P6, PT, R221, R39, PT ;  /* 0x00000027dd00720c */ /* 0x000fe20003fc4270 */
[----:B------:R-:W-:Y:S01]  /*e840*/  VIADD R36, R9, 0x79 ;  /* 0x0000007909247836 */ /* 0x000fe20000000000 */
[----:B------:R-:W-:Y:S02]  /*e850*/  ISETP.GT.AND P1, PT, R219, R2, PT ;  /* 0x00000002db00720c */ /* 0x000fe40003f24270 */
[C---:B------:R-:W-:Y:S01]  /*e860*/  ISETP.GE.AND P5, PT, R2.reuse, R220, PT ;  /* 0x000000dc0200720c */ /* 0x040fe20003fa6270 */
[----:B------:R-:W1:Y:S01]  /*e870*/  MUFU.TANH R81, R81 ;  /* 0x0000005100517308 */ /* 0x000e620000002400 */
[----:B------:R-:W-:Y:S01]  /*e880*/  ISETP.GE.AND P2, PT, R2, R218, PT ;  /* 0x000000da0200720c */ /* 0x000fe20003f46270 */
[----:B------:R-:W-:Y:S01]  /*e890*/  VIADD R2, R9, 0x78 ;  /* 0x0000007809027836 */ /* 0x000fe20000000000 */
[----:B------:R-:W-:-:S02]  /*e8a0*/  FSEL R124, R124, -INF , !P0 ;  /* 0xff8000007c7c7808 */ /* 0x000fc40004000000 */
[----:B------:R-:W-:Y:S02]  /*e8b0*/  FSEL R120, R120, -INF , !P3 ;  /* 0xff80000078787808 */ /* 0x000fe40005800000 */
[----:B------:R-:W-:Y:S01]  /*e8c0*/  FSEL R128, R128, -INF , !P4 ;  /* 0xff80000080807808 */ /* 0x000fe20006000000 */
[----:B------:R-:W1:Y:S01]  /*e8d0*/  MUFU.TANH R80, R80 ;  /* 0x0000005000507308 */ /* 0x000e620000002400 */
[----:B------:R-:W-:Y:S02]  /*e8e0*/  ISETP.GT.AND P0, PT, R219, R9, PT ;  /* 0x00000009db00720c */ /* 0x000fe40003f04270 */
[----:B------:R-:W-:Y:S01]  /*e8f0*/  ISETP.GE.AND P3, PT, R9, R218, PT ;  /* 0x000000da0900720c */ /* 0x000fe20003f66270 */
[----:B------:R-:W-:Y:S01]  /*e900*/  FMUL.FTZ R9, R103, R0 ;  /* 0x0000000067097220 */ /* 0x000fe20000410000 */
[C---:B------:R-:W-:Y:S02]  /*e910*/  ISETP.GT.AND P4, PT, R221.reuse, R21, PT ;  /* 0x00000015dd00720c */ /* 0x040fe40003f84270 */
[----:B--2---:R-:W-:Y:S01]  /*e920*/  FSEL R126, R126, -INF , !P6 ;  /* 0xff8000007e7e7808 */ /* 0x004fe20007000000 */
[----:B------:R-:W2:Y:S01]  /*e930*/  MUFU.TANH R8, R8 ;  /* 0x0000000800087308 */ /* 0x000ea20000002400 */
[----:B------:R-:W-:-:S02]  /*e940*/  ISETP.GT.AND P6, PT, R221, R15, PT ;  /* 0x0000000fdd00720c */ /* 0x000fc40003fc4270 */
[----:B----4-:R-:W-:Y:S02]  /*e950*/  FSEL R38, R38, -INF , !P4 ;  /* 0xff80000026267808 */ /* 0x010fe40006000000 */
[----:B------:R-:W-:Y:S01]  /*e960*/  FSEL R19, R35, -INF , !P1 ;  /* 0xff80000023137808 */ /* 0x000fe20004800000 */
[----:B------:R-:W-:Y:S01]  /*e970*/  FMUL.FTZ R35, R99, R0 ;  /* 0x0000000063237220 */ /* 0x000fe20000410000 */
[----:B------:R-:W-:Y:S01]  /*e980*/  ISETP.GT.AND P4, PT, R221, R2, PT ;  /* 0x00000002dd00720c */ /* 0x000fe20003f84270 */
[----:B------:R-:W4:Y:S01]  /*e990*/  MUFU.TANH R9, R9 ;  /* 0x0000000900097308 */ /* 0x000f220000002400 */
[----:B------:R-:W-:Y:S02]  /*e9a0*/  FSEL R37, R37, -INF , !P6 ;  /* 0xff80000025257808 */ /* 0x000fe40007000000 */
[----:B------:R-:W-:Y:S01]  /*e9b0*/  FSEL R28, R34, -INF , !P0 ;  /* 0xff800000221c7808 */ /* 0x000fe20004000000 */
[----:B------:R-:W-:Y:S01]  /*e9c0*/  FMUL.FTZ R34, R98, R0 ;  /* 0x0000000062227220 */ /* 0x000fe20000410000 */
[----:B------:R-:W-:Y:S01]  /*e9d0*/  ISETP.GT.AND P6, PT, R221, R36, PT ;  /* 0x00000024dd00720c */ /* 0x000fe20003fc4270 */
[----:B---3--:R-:W-:Y:S01]  /*e9e0*/  FMUL.FTZ R41, R94, R0 ;  /* 0x000000005e297220 */ /* 0x008fe20000410000 */
[----:B-1----:R-:W-:Y:S01]  /*e9f0*/  FSEL R32, R32, -INF , !P4 ;  /* 0xff80000020207808 */ /* 0x002fe20006000000 */
[----:B------:R-:W1:Y:S01]  /*ea00*/  MUFU.TANH R35, R35 ;  /* 0x0000002300237308 */ /* 0x000e620000002400 */
[----:B------:R-:W-:-:S02]  /*ea10*/  ISETP.GT.AND P4, PT, R219, R77, PT ;  /* 0x0000004ddb00720c */ /* 0x000fc40003f84270 */
[----:B------:R-:W-:Y:S02]  /*ea20*/  FSEL R52, R52, -INF , !P6 ;  /* 0xff80000034347808 */ /* 0x000fe40007000000 */
[----:B------:R-:W-:Y:S02]  /*ea30*/  ISETP.GE.AND P6, PT, R77, R220, PT ;  /* 0x000000dc4d00720c */ /* 0x000fe40003fc6270 */
[----:B------:R-:W-:Y:S01]  /*ea40*/  FSEL R28, R28, -INF , !P3 ;  /* 0xff8000001c1c7808 */ /* 0x000fe20005800000 */
[----:B------:R-:W3:Y:S01]  /*ea50*/  MUFU.TANH R34, R34 ;  /* 0x0000002200227308 */ /* 0x000ee20000002400 */
[----:B------:R-:W-:Y:S02]  /*ea60*/  ISETP.GT.AND P3, PT, R219, R76, PT ;  /* 0x0000004cdb00720c */ /* 0x000fe40003f64270 */
[----:B------:R-:W-:Y:S02]  /*ea70*/  ISETP.GE.AND P0, PT, R77, R218, PT ;  /* 0x000000da4d00720c */ /* 0x000fe40003f06270 */
[----:B------:R-:W-:-:S02]  /*ea80*/  FSEL R20, R84, -INF , !P5 ;  /* 0xff80000054147808 */ /* 0x000fc40006800000 */
[----:B------:R-:W-:Y:S01]  /*ea90*/  FSEL R19, R19, -INF , !P2 ;  /* 0xff80000013137808 */ /* 0x000fe20005000000 */
[----:B------:R-:W3:Y:S01]  /*eaa0*/  MUFU.TANH R41, R41 ;  /* 0x0000002900297308 */ /* 0x000ee20000002400 */
[----:B------:R-:W-:Y:S01]  /*eab0*/  FSEL R17, R81, -INF , !P4 ;  /* 0xff80000051117808 */ /* 0x000fe20006000000 */
[----:B------:R-:W-:Y:S01]  /*eac0*/  FMUL.FTZ R45, R95, R0 ;  /* 0x000000005f2d7220 */ /* 0x000fe20000410000 */
[C---:B------:R-:W-:Y:S02]  /*ead0*/  ISETP.GE.AND P5, PT, R76.reuse, R220, PT ;  /* 0x000000dc4c00720c */ /* 0x040fe40003fa6270 */
[----:B------:R-:W-:Y:S02]  /*eae0*/  ISETP.GT.AND P2, PT, R219, R6, PT ;  /* 0x00000006db00720c */ /* 0x000fe40003f44270 */
[----:B------:R-:W-:Y:S02]  /*eaf0*/  FSEL R18, R73, -INF , !P6 ;  /* 0xff80000049127808 */ /* 0x000fe40007000000 */
[----:B------:R-:W-:-:S02]  /*eb00*/  ISETP.GE.AND P1, PT, R76, R218, PT ;  /* 0x000000da4c00720c */ /* 0x000fc40003f26270 */
[----:B------:R-:W-:Y:S02]  /*eb10*/  ISETP.GE.AND P6, PT, R6, R220, PT ;  /* 0x000000dc0600720c */ /* 0x000fe40003fc6270 */
[----:B------:R-:W-:Y:S02]  /*eb20*/  FSEL R80, R80, -INF , !P3 ;  /* 0xff80000050507808 */ /* 0x000fe40005800000 */
[----:B------:R-:W-:Y:S02]  /*eb30*/  ISETP.GE.AND P4, PT, R6, R218, PT ;  /* 0x000000da0600720c */ /* 0x000fe40003f86270 */
[----:B------:R-:W-:Y:S02]  /*eb40*/  FSEL R17, R17, -INF , !P0 ;  /* 0xff80000011117808 */ /* 0x000fe40004000000 */
[----:B------:R-:W-:Y:S02]  /*eb50*/  ISETP.GT.AND P0, PT, R219, R14, PT ;  /* 0x0000000edb00720c */ /* 0x000fe40003f04270 */
[----:B------:R-:W-:-:S02]  /*eb60*/  FSEL R6, R13, -INF , !P5 ;  /* 0xff8000000d067808 */ /* 0x000fc40006800000 */
[----:B--2---:R-:W-:Y:S02]  /*eb70*/  FSEL R8, R8, -INF , !P2 ;  /* 0xff80000008087808 */ /* 0x004fe40005000000 */
[C---:B------:R-:W-:Y:S02]  /*eb80*/  ISETP.GE.AND P5, PT, R14.reuse, R220, PT ;  /* 0x000000dc0e00720c */ /* 0x040fe40003fa6270 */
[----:B------:R-:W-:Y:S01]  /*eb90*/  ISETP.GE.AND P3, PT, R14, R218, PT ;  /* 0x000000da0e00720c */ /* 0x000fe20003f66270 */
[----:B------:R-:W2:Y:S01]  /*eba0*/  MUFU.TANH R45, R45 ;  /* 0x0000002d002d7308 */ /* 0x000ea20000002400 */
[----:B------:R-:W-:Y:S02]  /*ebb0*/  FSEL R13, R80, -INF , !P1 ;  /* 0xff800000500d7808 */ /* 0x000fe40004800000 */
[----:B------:R-:W-:Y:S02]  /*ebc0*/  FSEL R14, R57, -INF , !P6 ;  /* 0xff800000390e7808 */ /* 0x000fe40007000000 */
[----:B------:R-:W-:-:S02]  /*ebd0*/  ISETP.GT.AND P1, PT, R219, R11, PT ;  /* 0x0000000bdb00720c */ /* 0x000fc40003f24270 */
[C---:B------:R-:W-:Y:S02]  /*ebe0*/  ISETP.GE.AND P6, PT, R11.reuse, R220, PT ;  /* 0x000000dc0b00720c */ /* 0x040fe40003fc6270 */
[----:B------:R-:W-:Y:S02]  /*ebf0*/  ISETP.GE.AND P2, PT, R11, R218, PT ;  /* 0x000000da0b00720c */ /* 0x000fe40003f46270 */
[----:B------:R-:W-:Y:S02]  /*ec00*/  FSEL R11, R8, -INF , !P4 ;  /* 0xff800000080b7808 */ /* 0x000fe40006000000 */
[----:B----4-:R-:W-:Y:S02]  /*ec10*/  FSEL R9, R9, -INF , !P0 ;  /* 0xff80000009097808 */ /* 0x010fe40004000000 */
[----:B------:R-:W-:Y:S02]  /*ec20*/  ISETP.GT.AND P4, PT, R219, R7, PT ;  /* 0x00000007db00720c */ /* 0x000fe40003f84270 */
[----:B------:R-:W-:-:S02]  /*ec30*/  FSEL R12, R12, -INF , !P5 ;  /* 0xff8000000c0c7808 */ /* 0x000fc40006800000 */
[C---:B------:R-:W-:Y:S02]  /*ec40*/  ISETP.GE.AND P5, PT, R7.reuse, R220, PT ;  /* 0x000000dc0700720c */ /* 0x040fe40003fa6270 */
[----:B------:R-:W-:Y:S02]  /*ec50*/  ISETP.GE.AND P0, PT, R7, R218, PT ;  /* 0x000000da0700720c */ /* 0x000fe40003f06270 */
[----:B------:R-:W-:Y:S01]  /*ec60*/  FSEL R7, R9, -INF , !P3 ;  /* 0xff80000009077808 */ /* 0x000fe20005800000 */
[----:B------:R-:W-:Y:S01]  /*ec70*/  FMUL.FTZ R86, R86, R0 ;  /* 0x0000000056567220 */ /* 0x000fe20000410000 */
[----:B------:R-:W-:Y:S02]  /*ec80*/  ISETP.GT.AND P3, PT, R219, R5, PT ;  /* 0x00000005db00720c */ /* 0x000fe40003f64270 */
[----:B-1----:R-:W-:Y:S02]  /*ec90*/  FSEL R9, R35, -INF , !P4 ;  /* 0xff80000023097808 */ /* 0x002fe40006000000 */
[----:B------:R-:W1:Y:S01]  /*eca0*/  MUFU.TANH R35, R91 ;  /* 0x0000005b00237308 */ /* 0x000e620000002400 */
[----:B------:R-:W-:-:S02]  /*ecb0*/  FSEL R10, R53, -INF , !P6 ;  /* 0xff800000350a7808 */ /* 0x000fc40007000000 */
[----:B---3--:R-:W-:Y:S02]  /*ecc0*/  FSEL R34, R34, -INF , !P1 ;  /* 0xff80000022227808 */ /* 0x008fe40004800000 */
[----:B------:R-:W-:Y:S02]  /*ecd0*/  FSEL R8, R33, -INF , !P5 ;  /* 0xff80000021087808 */ /* 0x000fe40006800000 */
[----:B------:R-:W-:Y:S01]  /*ece0*/  FSEL R33, R41, -INF , !P3 ;  /* 0xff80000029217808 */ /* 0x000fe20005800000 */
[----:B------:R-:W3:Y:S01]  /*ecf0*/  MUFU.TANH R53, R90 ;  /* 0x0000005a00357308 */ /* 0x000ee20000002400 */
[C---:B------:R-:W-:Y:S02]  /*ed00*/  ISETP.GE.AND P6, PT, R5.reuse, R220, PT ;  /* 0x000000dc0500720c */ /* 0x040fe40003fc6270 */
[----:B------:R-:W-:Y:S02]  /*ed10*/  ISETP.GE.AND P1, PT, R5, R218, PT ;  /* 0x000000da0500720c */ /* 0x000fe40003f26270 */
[----:B------:R-:W-:-:S03]  /*ed20*/  FSEL R5, R34, -INF , !P2 ;  /* 0xff80000022057808 */ /* 0x000fc60005000000 */
[----:B------:R-:W4:Y:S01]  /*ed30*/  MUFU.TANH R41, R86 ;  /* 0x0000005600297308 */ /* 0x000f220000002400 */
[----:B------:R-:W-:Y:S01]  /*ed40*/  ISETP.GT.AND P2, PT, R219, R72, PT ;  /* 0x00000048db00720c */ /* 0x000fe20003f44270 */
[----:B------:R-:W-:Y:S01]  /*ed50*/  FMUL.FTZ R87, R87, R0 ;  /* 0x0000000057577220 */ /* 0x000fe20000410000 */
[----:B------:R-:W-:Y:S02]  /*ed60*/  FSEL R34, R29, -INF , !P6 ;  /* 0xff8000001d227808 */ /* 0x000fe40007000000 */
[C---:B------:R-:W-:Y:S02]  /*ed70*/  ISETP.GE.AND P5, PT, R72.reuse, R220, PT ;  /* 0x000000dc4800720c */ /* 0x040fe40003fa6270 */
[----:B--2---:R-:W-:Y:S02]  /*ed80*/  FSEL R29, R45, -INF , !P2 ;  /* 0xff8000002d1d7808 */ /* 0x004fe40005000000 */
[----:B------:R-:W2:Y:S01]  /*ed90*/  MUFU.TANH R45, R87 ;  /* 0x00000057002d7308 */ /* 0x000ea20000002400 */
[----:B------:R-:W-:-:S02]  /*eda0*/  ISETP.GE.AND P4, PT, R72, R218, PT ;  /* 0x000000da4800720c */ /* 0x000fc40003f86270 */
[----:B------:R-:W-:Y:S01]  /*edb0*/  FSEL R33, R33, -INF , !P1 ;  /* 0xff80000021217808 */ /* 0x000fe20004800000 */
[-C--:B------:R-:W-:Y:S01]  /*edc0*/  FMUL.FTZ R83, R83, R0.reuse ;  /* 0x0000000053537220 */ /* 0x080fe20000410000 */
[----:B------:R-:W-:Y:S02]  /*edd0*/  ISETP.GT.AND P1, PT, R219, R31, PT ;  /* 0x0000001fdb00720c */ /* 0x000fe40003f24270 */
[----:B------:R-:W-:Y:S02]  /*ede0*/  FSEL R9, R9, -INF , !P0 ;  /* 0xff80000009097808 */ /* 0x000fe40004000000 */
[----:B------:R-:W-:Y:S01]  /*edf0*/  FSEL R146, R146, -INF , !P5 ;  /* 0xff80000092927808 */ /* 0x000fe20006800000 */
[----:B------:R-:W-:Y:S01]  /*ee00*/  FMUL.FTZ R82, R82, R0 ;  /* 0x0000000052527220 */ /* 0x000fe20000410000 */
[----:B------:R-:W-:Y:S02]  /*ee10*/  ISETP.GT.AND P0, PT, R219, R71, PT ;  /* 0x00000047db00720c */ /* 0x000fe40003f04270 */
[----:B------:R-:W-:-:S02]  /*ee20*/  ISETP.GE.AND P5, PT, R31, R220, PT ;  /* 0x000000dc1f00720c */ /* 0x000fc40003fa6270 */
[----:B------:R-:W-:Y:S02]  /*ee30*/  ISETP.GE.AND P2, PT, R31, R218, PT ;  /* 0x000000da1f00720c */ /* 0x000fe40003f46270 */
[----:B------:R-:W-:Y:S01]  /*ee40*/  FSEL R31, R29, -INF , !P4 ;  /* 0xff8000001d1f7808 */ /* 0x000fe20006000000 */
[----:B------:R-:W-:Y:S01]  /*ee50*/  FMUL.FTZ R78, R78, R0 ;  /* 0x000000004e4e7220 */ /* 0x000fe20000410000 */
[----:B------:R-:W-:Y:S02]  /*ee60*/  ISETP.GT.AND P4, PT, R219, R64, PT ;  /* 0x00000040db00720c */ /* 0x000fe40003f84270 */
[----:B-1----:R-:W-:Y:S02]  /*ee70*/  FSEL R151, R35, -INF , !P1 ;  /* 0xff80000023977808 */ /* 0x002fe40004800000 */
[----:B------:R-:W1:Y:S01]  /*ee80*/  MUFU.TANH R35, R83 ;  /* 0x0000005300237308 */ /* 0x000e620000002400 */
[----:B------:R-:W-:Y:S02]  /*ee90*/  ISETP.GE.AND P3, PT, R71, R218, PT ;  /* 0x000000da4700720c */ /* 0x000fe40003f66270 */
[----:B---3--:R-:W-:-:S02]  /*eea0*/  FSEL R29, R53, -INF , !P0 ;  /* 0xff800000351d7808 */ /* 0x008fc40004000000 */
[----:B----4-:R-:W-:-:S03]  /*eeb0*/  FSEL R149, R41, -INF , !P4 ;  /* 0xff80000029957808 */ /* 0x010fc60006000000 */
[----:B------:R-:W3:Y:S01]  /*eec0*/  MUFU.TANH R53, R82 ;  /* 0x0000005200357308 */ /* 0x000ee20000002400 */
[----:B------:R-:W-:Y:S02]  /*eed0*/  ISETP.GE.AND P6, PT, R71, R220, PT ;  /* 0x000000dc4700720c */ /* 0x000fe40003fc6270 */
[----:B------:R-:W-:Y:S01]  /*eee0*/  FSEL R29, R29, -INF , !P3 ;  /* 0xff8000001d1d7808 */ /* 0x000fe20005800000 */
[----:B------:R-:W-:Y:S01]  /*eef0*/  FMUL.FTZ R79, R79, R0 ;  /* 0x000000004f4f7220 */ /* 0x000fe20000410000 */
[----:B------:R-:W-:-:S03]  /*ef00*/  ISETP.GT.AND P3, PT, R219, R70, PT ;  /* 0x00000046db00720c */ /* 0x000fc60003f64270 */
[----:B------:R-:W4:Y:S01]  /*ef10*/  MUFU.TANH R41, R78 ;  /* 0x0000004e00297308 */ /* 0x000f220000002400 */
[----:B------:R-:W-:Y:S02]  /*ef20*/  FSEL R30, R30, -INF , !P6 ;  /* 0xff8000001e1e7808 */ /* 0x000fe40007000000 */
[C---:B------:R-:W-:Y:S02]  /*ef30*/  ISETP.GE.AND P0, PT, R64.reuse, R218, PT ;  /* 0x000000da4000720c */ /* 0x040fe40003f06270 */
[-C--:B------:R-:W-:Y:S02]  /*ef40*/  ISETP.GE.AND P6, PT, R64, R220.reuse, PT ;  /* 0x000000dc4000720c */ /* 0x080fe40003fc6270 */
[----:B------:R-:W-:Y:S02]  /*ef50*/  FSEL R64, R49, -INF , !P5 ;  /* 0xff80000031407808 */ /* 0x000fe40006800000 */
[----:B--2---:R-:W-:Y:S02]  /*ef60*/  FSEL R127, R45, -INF , !P3 ;  /* 0xff8000002d7f7808 */ /* 0x004fe40005800000 */
[C---:B------:R-:W-:Y:S01]  /*ef70*/  ISETP.GE.AND P5, PT, R70.reuse, R220, PT ;  /* 0x000000dc4600720c */ /* 0x040fe20003fa6270 */
[----:B------:R-:W2:Y:S01]  /*ef80*/  MUFU.TANH R45, R79 ;  /* 0x0000004f002d7308 */ /* 0x000ea20000002400 */
[----:B------:R-:W-:-:S02]  /*ef90*/  ISETP.GE.AND P1, PT, R70, R218, PT ;  /* 0x000000da4600720c */ /* 0x000fc40003f26270 */
[----:B------:R-:W-:Y:S01]  /*efa0*/  FSEL R149, R149, -INF , !P0 ;  /* 0xff80000095957808 */ /* 0x000fe20004000000 */
[----:B------:R-:W-:Y:S01]  /*efb0*/  FMUL.FTZ R75, R75, R0 ;  /* 0x000000004b4b7220 */ /* 0x000fe20000410000 */
[----:B------:R-:W-:Y:S02]  /*efc0*/  FSEL R151, R151, -INF , !P2 ;  /* 0xff80000097977808 */ /* 0x000fe40005000000 */
[----:B------:R-:W-:Y:S02]  /*efd0*/  FSEL R132, R132, -INF , !P6 ;  /* 0xff80000084847808 */ /* 0x000fe40007000000 */
[C---:B------:R-:W-:Y:S02]  /*efe0*/  ISETP.GT.AND P0, PT, R219.reuse, R69, PT ;  /* 0x00000045db00720c */ /* 0x040fe40003f04270 */
[----:B------:R-:W-:Y:S02]  /*eff0*/  ISETP.GT.AND P2, PT, R219, R66, PT ;  /* 0x00000042db00720c */ /* 0x000fe40003f44270 */
[----:B------:R-:W-:-:S02]  /*f000*/  ISETP.GE.AND P6, PT, R66, R220, PT ;  /* 0x000000dc4200720c */ /* 0x000fc40003fc6270 */
[----:B------:R-:W-:Y:S02]  /*f010*/  ISETP.GE.AND P4, PT, R66, R218, PT ;  /* 0x000000da4200720c */ /* 0x000fe40003f86270 */
[----:B------:R-:W-:Y:S01]  /*f020*/  FSEL R66, R48, -INF , !P5 ;  /* 0xff80000030427808 */ /* 0x000fe20006800000 */
[-C--:B------:R-:W-:Y:S01]  /*f030*/  FMUL.FTZ R48, R74, R0.reuse ;  /* 0x000000004a307220 */ /* 0x080fe20000410000 */
[----:B------:R-:W-:Y:S01]  /*f040*/  FSEL R127, R127, -INF , !P1 ;  /* 0xff8000007f7f7808 */ /* 0x000fe20004800000 */
[----:B------:R-:W-:Y:S01]  /*f050*/  FMUL.FTZ R62, R62, R0 ;  /* 0x000000003e3e7220 */ /* 0x000fe20000410000 */
[----:B------:R-:W-:Y:S02]  /*f060*/  ISETP.GT.AND P1, PT, R219, R65, PT ;  /* 0x00000041db00720c */ /* 0x000fe40003f24270 */
[----:B-1----:R-:W-:Y:S02]  /*f070*/  FSEL R129, R35, -INF , !P0 ;  /* 0xff80000023817808 */ /* 0x002fe40004000000 */
[----:B------:R-:W1:Y:S01]  /*f080*/  MUFU.TANH R35, R75 ;  /* 0x0000004b00237308 */ /* 0x000e620000002400 */
[----:B------:R-:W-:-:S02]  /*f090*/  ISETP.GE.AND P5, PT, R69, R220, PT ;  /* 0x000000dc4500720c */ /* 0x000fc40003fa6270 */
[----:B---3--:R-:W-:Y:S02]  /*f0a0*/  FSEL R53, R53, -INF , !P2 ;  /* 0xff80000035357808 */ /* 0x008fe40005000000 */
[----:B------:R-:W-:Y:S02]  /*f0b0*/  FSEL R122, R122, -INF , !P6 ;  /* 0xff8000007a7a7808 */ /* 0x000fe40007000000 */
[----:B------:R-:W-:Y:S01]  /*f0c0*/  ISETP.GE.AND P6, PT, R65, R220, PT ;  /* 0x000000dc4100720c */ /* 0x000fe20003fc6270 */
[----:B------:R-:W3:Y:S01]  /*f0d0*/  MUFU.TANH R48, R48 ;  /* 0x0000003000307308 */ /* 0x000ee20000002400 */
[----:B----4-:R-:W-:Y:S02]  /*f0e0*/  FSEL R141, R41, -INF , !P1 ;  /* 0xff800000298d7808 */ /* 0x010fe40004800000 */
[----:B------:R-:W-:Y:S02]  /*f0f0*/  ISETP.GE.AND P2, PT, R65, R218, PT ;  /* 0x000000da4100720c */ /* 0x000fe40003f46270 */
[----:B------:R-:W-:-:S02]  /*f100*/  FSEL R65, R53, -INF , !P4 ;  /* 0xff80000035417808 */ /* 0x000fc40006000000 */
[----:B------:R-:W-:Y:S01]  /*f110*/  FSEL R130, R130, -INF , !P5 ;  /* 0xff80000082827808 */ /* 0x000fe20006800000 */
[----:B------:R-:W4:Y:S01]  /*f120*/  MUFU.TANH R41, R62 ;  /* 0x0000003e00297308 */ /* 0x000f220000002400 */
[----:B------:R-:W-:Y:S02]  /*f130*/  ISETP.GT.AND P4, PT, R219, R68, PT ;  /* 0x00000044db00720c */ /* 0x000fe40003f84270 */
[----:B------:R-:W-:Y:S02]  /*f140*/  ISETP.GE.AND P5, PT, R68, R220, PT ;  /* 0x000000dc4400720c */ /* 0x000fe40003fa6270 */
[----:B------:R-:W-:Y:S01]  /*f150*/  FSEL R134, R134, -INF , !P6 ;  /* 0xff80000086867808 */ /* 0x000fe20007000000 */
[----:B------:R-:W-:Y:S01]  /*f160*/  FMUL.FTZ R58, R58, R0 ;  /* 0x000000003a3a7220 */ /* 0x000fe20000410000 */
[----:B------:R-:W-:Y:S02]  /*f170*/  ISETP.GE.AND P6, PT, R61, R220, PT ;  /* 0x000000dc3d00720c */ /* 0x000fe40003fc6270 */
[----:B------:R-:W-:-:S02]  /*f180*/  FSEL R141, R141, -INF , !P2 ;  /* 0xff8000008d8d7808 */ /* 0x000fc40005000000 */
[----:B--2---:R-:W-:Y:S02]  /*f190*/  FSEL R137, R45, -INF , !P4 ;  /* 0xff8000002d897808 */ /* 0x004fe40006000000 */
[----:B------:R-:W-:Y:S02]  /*f1a0*/  FSEL R136, R136, -INF , !P5 ;  /* 0xff80000088887808 */ /* 0x000fe40006800000 */
[----:B------:R-:W-:Y:S02]  /*f1b0*/  ISETP.GT.AND P2, PT, R219, R26, PT ;  /* 0x0000001adb00720c */ /* 0x000fe40003f44270 */
[C---:B------:R-:W-:Y:S02]  /*f1c0*/  ISETP.GE.AND P5, PT, R26.reuse, R220, PT ;  /* 0x000000dc1a00720c */ /* 0x040fe40003fa6270 */
[-C--:B------:R-:W-:Y:S02]  /*f1d0*/  ISETP.GE.AND P4, PT, R26, R218.reuse, PT ;  /* 0x000000da1a00720c */ /* 0x080fe40003f86270 */
[----:B------:R-:W-:-:S02]  /*f1e0*/  ISETP.GE.AND P3, PT, R69, R218, PT ;  /* 0x000000da4500720c */ /* 0x000fc40003f66270 */
[----:B------:R-:W-:Y:S02]  /*f1f0*/  ISETP.GE.AND P0, PT, R68, R218, PT ;  /* 0x000000da4400720c */ /* 0x000fe40003f06270 */
[----:B------:R-:W-:Y:S01]  /*f200*/  FSEL R26, R44, -INF , !P6 ;  /* 0xff8000002c1a7808 */ /* 0x000fe20007000000 */
[-C--:B------:R-:W-:Y:S01]  /*f210*/  FMUL.FTZ R63, R63, R0.reuse ;  /* 0x000000003f3f7220 */ /* 0x080fe20000410000 */
[----:B------:R-:W2:Y:S01]  /*f220*/  MUFU.TANH R44, R58 ;  /* 0x0000003a002c7308 */ /* 0x000ea20000002400 */
[----:B------:R-:W-:Y:S01]  /*f230*/  FMUL.FTZ R59, R59, R0 ;  /* 0x000000003b3b7220 */ /* 0x000fe20000410000 */
[----:B------:R-:W-:Y:S02]  /*f240*/  FSEL R129, R129, -INF , !P3 ;  /* 0xff80000081817808 */ /* 0x000fe40005800000 */
[----:B------:R-:W-:Y:S02]  /*f250*/  FSEL R137, R137, -INF , !P0 ;  /* 0xff80000089897808 */ /* 0x000fe40004000000 */
[----:B------:R-:W-:-:S02]  /*f260*/  ISETP.GT.AND P3, PT, R219, R61, PT ;  /* 0x0000003ddb00720c */ /* 0x000fc40003f64270 */
[----:B------:R-:W-:Y:S01]  /*f270*/  ISETP.GT.AND P0, PT, R219, R24, PT ;  /* 0x00000018db00720c */ /* 0x000fe20003f04270 */
[----:B------:R-:W2:Y:S01]  /*f280*/  MUFU.TANH R45, R63 ;  /* 0x0000003f002d7308 */ /* 0x000ea20000002400 */
[----:B-1----:R-:W-:Y:S02]  /*f290*/  FSEL R145, R35, -INF , !P2 ;  /* 0xff80000023917808 */ /* 0x002fe40005000000 */
[----:B------:R-:W-:Y:S02]  /*f2a0*/  ISETP.GE.AND P6, PT, R24, R220, PT ;  /* 0x000000dc1800720c */ /* 0x000fe40003fc6270 */
[----:B---3--:R-:W-:-:S03]  /*f2b0*/  FSEL R48, R48, -INF , !P3 ;  /* 0xff80000030307808 */ /* 0x008fc60005800000 */
[----:B------:R-:W1:Y:S01]  /*f2c0*/  MUFU.TANH R35, R59 ;  /* 0x0000003b00237308 */ /* 0x000e620000002400 */
[----:B----4-:R-:W-:Y:S01]  /*f2d0*/  FSEL R41, R41, -INF , !P0 ;  /* 0xff80000029297808 */ /* 0x010fe20004000000 */
[----:B------:R-:W-:Y:S01]  /*f2e0*/  FMUL.FTZ R55, R55, R0 ;  /* 0x0000000037377220 */ /* 0x000fe20000410000 */
[----:B------:R-:W-:Y:S02]  /*f2f0*/  ISETP.GE.AND P3, PT, R24, R218, PT ;  /* 0x000000da1800720c */ /* 0x000fe40003f66270 */
[----:B------:R-:W-:Y:S02]  /*f300*/  FSEL R145, R145, -INF , !P4 ;  /* 0xff80000091917808 */ /* 0x000fe40006000000 */
[----:B------:R-:W-:Y:S02]  /*f310*/  FSEL R144, R144, -INF , !P6 ;  /* 0xff80000090907808 */ /* 0x000fe40007000000 */
[----:B------:R-:W-:Y:S01]  /*f320*/  FSEL R24, R40, -INF , !P5 ;  /* 0xff80000028187808 */ /* 0x000fe20006800000 */
[----:B------:R-:W-:Y:S01]  /*f330*/  FMUL.FTZ R40, R54, R0 ;  /* 0x0000000036287220 */ /* 0x000fe20000410000 */
[----:B------:R-:W-:-:S02]  /*f340*/  ISETP.GT.AND P4, PT, R219, R27, PT ;  /* 0x0000001bdb00720c */ /* 0x000fc40003f84270 */
[C---:B------:R-:W-:Y:S02]  /*f350*/  ISETP.GE.AND P6, PT, R27.reuse, R220, PT ;  /* 0x000000dc1b00720c */ /* 0x040fe40003fc6270 */
[----:B------:R-:W-:Y:S01]  /*f360*/  ISETP.GE.AND P0, PT, R27, R218, PT ;  /* 0x000000da1b00720c */ /* 0x000fe20003f06270 */
[----:B------:R-:W-:Y:S01]  /*f370*/  FMUL.FTZ R50, R50, R0 ;  /* 0x0000000032327220 */ /* 0x000fe20000410000 */
[----:B------:R-:W-:Y:S02]  /*f380*/  ISETP.GE.AND P1, PT, R61, R218, PT ;  /* 0x000000da3d00720c */ /* 0x000fe40003f26270 */
[----:B------:R-:W-:Y:S02]  /*f390*/  FSEL R27, R41, -INF , !P3 ;  /* 0xff800000291b7808 */ /* 0x000fe40005800000 */
[----:B------:R-:W3:Y:S01]  /*f3a0*/  MUFU.TANH R41, R55 ;  /* 0x0000003700297308 */ /* 0x000ee20000002400 */
[----:B------:R-:W-:Y:S02]  /*f3b0*/  FSEL R139, R48, -INF , !P1 ;  /* 0xff800000308b7808 */ /* 0x000fe40004800000 */
[----:B--2---:R-:W-:-:S02]  /*f3c0*/  FSEL R147, R44, -INF , !P4 ;  /* 0xff8000002c937808 */ /* 0x004fc40006000000 */
[C---:B------:R-:W-:Y:S02]  /*f3d0*/  ISETP.GT.AND P1, PT, R219.reuse, R60, PT ;  /* 0x0000003cdb00720c */ /* 0x040fe40003f24270 */
[----:B------:R-:W-:Y:S01]  /*f3e0*/  ISETP.GT.AND P3, PT, R219, R25, PT ;  /* 0x00000019db00720c */ /* 0x000fe20003f64270 */
[----:B------:R-:W2:Y:S01]  /*f3f0*/  MUFU.TANH R44, R50 ;  /* 0x00000032002c7308 */ /* 0x000ea20000002400 */
[----:B------:R-:W-:Y:S02]  /*f400*/  FSEL R45, R45, -INF , !P1 ;  /* 0xff8000002d2d7808 */ /* 0x000fe40004800000 */
[----:B-1----:R-:W-:-:S05]  /*f410*/  FSEL R35, R35, -INF , !P3 ;  /* 0xff80000023237808 */ /* 0x002fca0005800000 */
[----:B------:R-:W1:Y:S01]  /*f420*/  MUFU.TANH R40, R40 ;  /* 0x0000002800287308 */ /* 0x000e620000002400 */
[----:B------:R-:W-:Y:S01]  /*f430*/  ISETP.GE.AND P1, PT, R25, R218, PT ;  /* 0x000000da1900720c */ /* 0x000fe20003f26270 */
[----:B------:R-:W-:Y:S01]  /*f440*/  FMUL.FTZ R51, R51, R0 ;  /* 0x0000000033337220 */ /* 0x000fe20000410000 */
[-C--:B------:R-:W-:Y:S02]  /*f450*/  ISETP.GE.AND P5, PT, R60, R220.reuse, PT ;  /* 0x000000dc3c00720c */ /* 0x080fe40003fa6270 */
[----:B------:R-:W-:Y:S02]  /*f460*/  FSEL R140, R140, -INF , !P6 ;  /* 0xff8000008c8c7808 */ /* 0x000fe40007000000 */
[----:B------:R-:W-:Y:S02]  /*f470*/  ISETP.GE.AND P6, PT, R56, R220, PT ;  /* 0x000000dc3800720c */ /* 0x000fe40003fc6270 */
[----:B------:R-:W-:Y:S02]  /*f480*/  FSEL R147, R147, -INF , !P0 ;  /* 0xff80000093937808 */ /* 0x000fe40004000000 */
[----:B------:R-:W-:-:S02]  /*f490*/  ISETP.GE.AND P2, PT, R60, R218, PT ;  /* 0x000000da3c00720c */ /* 0x000fc40003f46270 */
[----:B------:R-:W-:Y:S02]  /*f4a0*/  ISETP.GT.AND P0, PT, R219, R39, PT ;  /* 0x00000027db00720c */ /* 0x000fe40003f04270 */
[----:B------:R-:W-:Y:S02]  /*f4b0*/  FSEL R143, R35, -INF , !P1 ;  /* 0xff800000238f7808 */ /* 0x000fe40004800000 */
[----:B------:R-:W4:Y:S01]  /*f4c0*/  MUFU.TANH R35, R51 ;  /* 0x0000003300237308 */ /* 0x000f220000002400 */
[----:B------:R-:W-:Y:S02]  /*f4d0*/  FSEL R142, R142, -INF , !P5 ;  /* 0xff8000008e8e7808 */ /* 0x000fe40006800000 */
[----:B------:R-:W-:Y:S02]  /*f4e0*/  ISETP.GE.AND P5, PT, R25, R220, PT ;  /* 0x000000dc1900720c */ /* 0x000fe40003fa6270 */
[----:B------:R-:W-:Y:S02]  /*f4f0*/  FSEL R128, R128, -INF , !P6 ;  /* 0xff80000080807808 */ /* 0x000fe40007000000 */
[----:B------:R-:W-:-:S02]  /*f500*/  FSEL R25, R45, -INF , !P2 ;  /* 0xff8000002d197808 */ /* 0x000fc40005000000 */
[----:B------:R-:W-:Y:S02]  /*f510*/  ISETP.GE.AND P3, PT, R39, R218, PT ;  /* 0x000000da2700720c */ /* 0x000fe40003f66270 */
[----:B------:R-:W-:Y:S02]  /*f520*/  ISETP.GT.AND P1, PT, R219, R23, PT ;  /* 0x00000017db00720c */ /* 0x000fe40003f24270 */
[----:B------:R-:W-:Y:S02]  /*f530*/  ISETP.GE.AND P6, PT, R23, R220, PT ;  /* 0x000000dc1700720c */ /* 0x000fe40003fc6270 */
[----:B---3--:R-:W-:Y:S01]  /*f540*/  FSEL R41, R41, -INF , !P0 ;  /* 0xff80000029297808 */ /* 0x008fe20004000000 */
[----:B------:R-:W-:Y:S01]  /*f550*/  FMUL.FTZ R42, R42, R0 ;  /* 0x000000002a2a7220 */ /* 0x000fe20000410000 */
[----:B------:R-:W-:Y:S01]  /*f560*/  ISETP.GT.AND P2, PT, R219, R56, PT ;  /* 0x00000038db00720c */ /* 0x000fe20003f44270 */
[----:B------:R-:W-:Y:S01]  /*f570*/  FMUL.FTZ R46, R46, R0 ;  /* 0x000000002e2e7220 */ /* 0x000fe20000410000 */
[----:B------:R-:W-:-:S02]  /*f580*/  FSEL R138, R138, -INF , !P5 ;  /* 0xff8000008a8a7808 */ /* 0x000fc40006800000 */
[----:B------:R-:W-:Y:S02]  /*f590*/  FSEL R133, R41, -INF , !P3 ;  /* 0xff80000029857808 */ /* 0x000fe40005800000 */
[----:B--2---:R-:W-:Y:S02]  /*f5a0*/  FSEL R44, R44, -INF , !P1 ;  /* 0xff8000002c2c7808 */ /* 0x004fe40004800000 */
[----:B------:R-:W-:Y:S02]  /*f5b0*/  FSEL R124, R124, -INF , !P6 ;  /* 0xff8000007c7c7808 */ /* 0x000fe40007000000 */
[----:B------:R-:W-:Y:S02]  /*f5c0*/  ISETP.GE.AND P4, PT, R56, R218, PT ;  /* 0x000000da3800720c */ /* 0x000fe40003f86270 */
[----:B------:R-:W-:Y:S02]  /*f5d0*/  ISETP.GE.AND P5, PT, R39, R220, PT ;  /* 0x000000dc2700720c */ /* 0x000fe40003fa6270 */
[----:B-1----:R-:W-:-:S02]  /*f5e0*/  FSEL R40, R40, -INF , !P2 ;  /* 0xff80000028287808 */ /* 0x002fc40005000000 */
[----:B------:R-:W-:Y:S02]  /*f5f0*/  ISETP.GT.AND P3, PT, R219, R21, PT ;  /* 0x00000015db00720c */ /* 0x000fe40003f64270 */
[C---:B------:R-:W-:Y:S02]  /*f600*/  ISETP.GE.AND P6, PT, R21.reuse, R220, PT ;  /* 0x000000dc1500720c */ /* 0x040fe40003fc6270 */
[-C--:B------:R-:W-:Y:S02]  /*f610*/  ISETP.GE.AND P1, PT, R21, R218.reuse, PT ;  /* 0x000000da1500720c */ /* 0x080fe40003f26270 */
[----:B------:R-:W1:Y:S01]  /*f620*/  MUFU.TANH R21, R42 ;  /* 0x0000002a00157308 */ /* 0x000e620000002400 */
[----:B------:R-:W-:Y:S01]  /*f630*/  BAR.SYNC.DEFER_BLOCKING 0x0 ;  /* 0x0000000000007b1d */ /* 0x000fe20000010000 */
[----:B------:R-:W-:Y:S02]  /*f640*/  ISETP.GE.AND P2, PT, R23, R218, PT ;  /* 0x000000da1700720c */ /* 0x000fe40003f46270 */
[----:B------:R-:W-:-:S02]  /*f650*/  FSEL R135, R40, -INF , !P4 ;  /* 0xff80000028877808 */ /* 0x000fc40006000000 */
[----:B------:R-:W-:Y:S02]  /*f660*/  FSEL R126, R126, -INF , !P5 ;  /* 0xff8000007e7e7808 */ /* 0x000fe40006800000 */
[----:B------:R-:W2:Y:S01]  /*f670*/  MUFU.TANH R23, R46 ;  /* 0x0000002e00177308 */ /* 0x000ea20000002400 */
[----:B------:R-:W-:Y:S02]  /*f680*/  ISETP.GT.AND P4, PT, R219, R22, PT ;  /* 0x00000016db00720c */ /* 0x000fe40003f84270 */
[C---:B------:R-:W-:Y:S02]  /*f690*/  ISETP.GE.AND P5, PT, R22.reuse, R220, PT ;  /* 0x000000dc1600720c */ /* 0x040fe40003fa6270 */
[----:B------:R-:W-:Y:S01]  /*f6a0*/  ISETP.GE.AND P0, PT, R22, R218, PT ;  /* 0x000000da1600720c */ /* 0x000fe20003f06270 */
[-C--:B------:R-:W-:Y:S01]  /*f6b0*/  FMUL.FTZ R22, R47, R0.reuse ;  /* 0x000000002f167220 */ /* 0x080fe20000410000 */
[----:B------:R-:W-:Y:S01]  /*f6c0*/  FMUL.FTZ R0, R43, R0 ;  /* 0x000000002b007220 */ /* 0x000fe20000410000 */
[----:B----4-:R-:W-:-:S04]  /*f6d0*/  FSEL R35, R35, -INF , !P4 ;  /* 0xff80000023237808 */ /* 0x010fc80006000000 */
[----:B------:R-:W3:Y:S01]  /*f6e0*/  MUFU.TANH R22, R22 ;  /* 0x0000001600167308 */ /* 0x000ee20000002400 */
[----:B------:R-:W-:Y:S02]  /*f6f0*/  FSEL R125, R35, -INF , !P0 ;  /* 0xff800000237d7808 */ /* 0x000fe40004000000 */
[----:B------:R-:W-:-:S05]  /*f700*/  ISETP.GT.AND P0, PT, R219, R2, PT ;  /* 0x00000002db00720c */ /* 0x000fca0003f04270 */
[----:B------:R-:W4:Y:S01]  /*f710*/  MUFU.TANH R0, R0 ;  /* 0x0000000000007308 */ /* 0x000f220000002400 */
[----:B-1----:R-:W-:Y:S02]  /*f720*/  FSEL R21, R21, -INF , !P0 ;  /* 0xff80000015157808 */ /* 0x002fe40004000000 */
[----:B------:R-:W-:Y:S02]  /*f730*/  ISETP.GT.AND P0, PT, R123, R200, PT ;  /* 0x000000c87b00720c */ /* 0x000fe40003f04270 */
[----:B--2---:R-:W-:Y:S02]  /*f740*/  FSEL R23, R23, -INF , !P3 ;  /* 0xff80000017177808 */ /* 0x004fe40005800000 */
[----:B------:R-:W-:Y:S02]  /*f750*/  FSEL R131, R44, -INF , !P2 ;  /* 0xff8000002c837808 */ /* 0x000fe40005000000 */
[----:B------:R-:W-:Y:S02]  /*f760*/  FSEL R120, R120, -INF , !P5 ;  /* 0xff80000078787808 */ /* 0x000fe40006800000 */
[----:B------:R-:W-:-:S02]  /*f770*/  ISETP.GT.AND P2, PT, R219, R15, PT ;  /* 0x0000000fdb00720c */ /* 0x000fc40003f44270 */
[----:B------:R-:W-:Y:S02]  /*f780*/  ISETP.GE.AND P5, PT, R15, R220, PT ;  /* 0x000000dc0f00720c */ /* 0x000fe40003fa6270 */
[----:B------:R-:W-:Y:S02]  /*f790*/  FSEL R61, R23, -INF , !P1 ;  /* 0xff800000173d7808 */ /* 0x000fe40004800000 */
[----:B------:R-:W-:Y:S02]  /*f7a0*/  ISETP.GT.AND P1, PT, R219, R36, PT ;  /* 0x00000024db00720c */ /* 0x000fe40003f24270 */
[----:B------:R-:W-:Y:S02]  /*f7b0*/  FSEL R60, R38, -INF , !P6 ;  /* 0xff800000263c7808 */ /* 0x000fe40007000000 */
[----:B------:R-:W-:Y:S02]  /*f7c0*/  FSEL R58, R37, -INF , !P5 ;  /* 0xff800000253a7808 */ /* 0x000fe40006800000 */
[----:B---3--:R-:W-:Y:S01]  /*f7d0*/  FSEL R22, R22, -INF , !P2 ;  /* 0xff80000016167808 */ /* 0x008fe20005000000 */
[----:B------:R-:W-:Y:S01]  /*f7e0*/  BSSY.RECONVERGENT B1, `(.L_x_4965) ;  /* 0x0000072000017945 */ /* 0x000fe20003800200 */
[----:B------:R-:W-:-:S02]  /*f7f0*/  ISETP.GE.AND P4, PT, R15, R218, PT ;  /* 0x000000da0f00720c */ /* 0x000fc40003f86270 */
[C---:B------:R-:W-:Y:S02]  /*f800*/  ISETP.GE.AND P6, PT, R2.reuse, R220, PT ;  /* 0x000000dc0200720c */ /* 0x040fe40003fc6270 */
[----:B------:R-:W-:Y:S02]  /*f810*/  ISETP.GE.AND P3, PT, R2, R218, PT ;  /* 0x000000da0200720c */ /* 0x000fe40003f66270 */
[C---:B------:R-:W-:Y:S02]  /*f820*/  ISETP.GE.AND P5, PT, R36.reuse, R220, PT ;  /* 0x000000dc2400720c */ /* 0x040fe40003fa6270 */
[----:B------:R-:W-:Y:S02]  /*f830*/  ISETP.GE.AND P2, PT, R36, R218, PT ;  /* 0x000000da2400720c */ /* 0x000fe40003f46270 */
[----:B----4-:R-:W-:Y:S02]  /*f840*/  FSEL R0, R0, -INF , !P1 ;  /* 0xff80000000007808 */ /* 0x010fe40004800000 */
        /* <DEDUP_REMOVED lines=21> */
.L_x_4968:
        /* <DEDUP_REMOVED lines=19> */
[----:B------:R-:W-:Y:S02]  /*fad0*/  IMAD.HI.U32 R32, R37, R22, RZ ;  /* 0x0000001625207227 */ /* 0x000fe400078e00ff */
[----:B------:R-:W3:Y:S02]  /*fae0*/  LD.E.64 R36, desc[UR4][R116.64+0x38] ;  /* 0x0000380474247980 */ /* 0x000ee4000c101b00 */
        /* <DEDUP_REMOVED lines=39> */
.L_x_4969:
[----:B------:R-:W-:Y:S05]  /*fd60*/  BSYNC.RECONVERGENT B0 ;  /* 0x0000000000007941 */ /* 0x000fea0003800200 */
.L_x_4967:
        /* <DEDUP_REMOVED lines=25> */
.L_x_4966:
[----:B------:R-:W-:Y:S05]  /*ff00*/  BSYNC.RECONVERGENT B1 ;  /* 0x0000000000017941 */ /* 0x000fea0003800200 */
.L_x_4965:
[----:B------:R-:W2:Y:S01]  /*ff10*/  LD.E R55, desc[UR4][R116.64+0xdc] ;  /* 0x0000dc0474377980 */ /* 0x000ea2000c101900 */
        /* <DEDUP_REMOVED lines=31> */
[----:B-1----:R-:W-:Y:S02]  /*10110*/  FMNMX.FTZ R22, R52, R15, !PT ;  /* 0x0000000f34167209 */ /* 0x002fe40007810000 */
        /* <DEDUP_REMOVED lines=460> */
.L_x_4973:
        /* <DEDUP_REMOVED lines=8> */
.L_x_4974:
[----:B------:R-:W-:Y:S05]  /*11e60*/  BSYNC.RECONVERGENT B0 ;  /* 0x0000000000007941 */ /* 0x000fea0003800200 */
.L_x_4972:
[C---:B------:R-:W-:Y:S01]  /*11e70*/  SHF.L.U32 R3, R118.reuse, 0x6, RZ ;  /* 0x0000000676037819 */ /* 0x040fe200000006ff */
[----:B------:R-:W-:Y:S01]  /*11e80*/  @!PT LDS RZ, [RZ] ;  /* 0x00000000fffff984 */ /* 0x000fe20000000800 */
[----:B------:R-:W-:Y:S01]  /*11e90*/  @!PT LDS RZ, [RZ] ;  /* 0x00000000fffff984 */ /* 0x000fe20000000800 */
[----:B------:R-:W-:Y:S01]  /*11ea0*/  @!PT LDS RZ, [RZ] ;  /* 0x00000000fffff984 */ /* 0x000fe20000000800 */
[----:B------:R-:W-:Y:S01]  /*11eb0*/  LDGSTS.E.BYPASS.LTC128B.128 [R211+0x9000], desc[UR4][R204.64] ;  /* 0x09000000ccd37fae */ /* 0x000fe2000b981a04 */
[----:B------:R-:W-:Y:S02]  /*11ec0*/  SHF.L.U64.HI R4, R118, 0x6, R119 ;  /* 0x0000000676047819 */ /* 0x000fe40000010277 */
[C---:B------:R-:W-:Y:S01]  /*11ed0*/  IADD3 R8, P1, PT, R3.reuse, R204, RZ ;  /* 0x000000cc03087210 */ /* 0x040fe20007f3e0ff */
[----:B------:R-:W-:Y:S03]  /*11ee0*/  LDGSTS.E.BYPASS.LTC128B.128 [R211+0xb000], desc[UR4][R204.64+0x40] ;  /* 0x0b000040ccd37fae */ /* 0x000fe6000b981a04 */
[----:B------:R-:W-:Y:S01]  /*11ef0*/  IADD3 R6, P2, PT, R3, R8, RZ ;  /* 0x0000000803067210 */ /* 0x000fe20007f5e0ff */
[----:B------:R-:W-:Y:S01]  /*11f00*/  LDGSTS.E.BYPASS.LTC128B.128 [R211+0xd000], desc[UR4][R204.64+0x80] ;  /* 0x0d000080ccd37fae */ /* 0x000fe2000b981a04 */
[----:B------:R-:W-:-:S02]  /*11f10*/  IADD3.X R9, PT, PT, R4, R205, RZ, P1, !PT ;  /* 0x000000cd04097210 */ /* 0x000fc40000ffe4ff */
[----:B------:R-:W-:Y:S02]  /*11f20*/  IADD3 R10, P1, PT, R3, R6, RZ ;  /* 0x00000006030a7210 */ /* 0x000fe40007f3e0ff */
[C---:B------:R-:W-:Y:S01]  /*11f30*/  IADD3.X R7, PT, PT, R4.reuse, R9, RZ, P2, !PT ;  /* 0x0000000904077210 */ /* 0x040fe200017fe4ff */
[----:B------:R-:W-:Y:S03]  /*11f40*/  LDGSTS.E.BYPASS.LTC128B.128 [R211+0x9800], desc[UR4][R8.64] ;  /* 0x0980000008d37fae */ /* 0x000fe6000b981a04 */
[----:B------:R-:W-:Y:S01]  /*11f50*/  IADD3.X R11, PT, PT, R4, R7, RZ, P1, !PT ;  /* 0x00000007040b7210 */ /* 0x000fe20000ffe4ff */
        /* <DEDUP_REMOVED lines=162> */
[C---:B---3--:R-:W-:Y:S05]  /*12980*/  HMMA.16816.F32.BF16 R60, R36.reuse, R12, R60 ;  /* 0x0000000c243c723c */ /* 0x048fea000004183c */
[-C--:B------:R-:W-:Y:S01]  /*12990*/  FMUL.FTZ R133, R133, R3.reuse ;  /* 0x0000000385857220 */ /* 0x080fe20000410000 */
[-C--:B------:R-:W-:Y:S01]  /*129a0*/  FMUL.FTZ R134, R134, R3.reuse ;  /* 0x0000000386867220 */ /* 0x080fe20000410000 */
[-C--:B------:R-:W-:Y:S01]  /*129b0*/  FMUL.FTZ R132, R132, R3.reuse ;  /* 0x0000000384847220 */ /* 0x080fe20000410000 */
[----:B------:R-:W-:Y:S01]  /*129c0*/  HMMA.16816.F32.BF16 R56, R36, R14, R56 ;  /* 0x0000000e2438723c */ /* 0x000fe20000041838 */
[----:B------:R-:W3:Y:S02]  /*129d0*/  LDSM.16.M88.4 R12, [R196+0x8800] ;  /* 0x00880000c40c783b */ /* 0x000ee40000000200 */
[----:B------:R-:W1:Y:S05]  /*129e0*/  MUFU.TANH R133, R133 ;  /* 0x0000008500857308 */ /* 0x000e6a0000002400 */
[C---:B------:R-:W-:Y:S03]  /*129f0*/  HMMA.16816.F32.BF16 R124, R8.reuse, R32, R124 ;  /* 0x00000020087c723c */ /* 0x040fe6000004187c */
[----:B------:R-:W1:Y:S05]  /*12a00*/  MUFU.TANH R134, R134 ;  /* 0x0000008600867308 */ /* 0x000e6a0000002400 */
        /* <DEDUP_REMOVED lines=24> */
[----:B------:R-:W-:-:S05]  /*12b90*/  FMUL.FTZ R140, R146, R3 ;  /* 0x00000003928c7220 */ /* 0x000fca0000410000 */
[----:B------:R-:W1:Y:S01]  /*12ba0*/  MUFU.TANH R141, R141 ;  /* 0x0000008d008d7308 */ /* 0x000e620000002400 */
[C---:B-----5:R-:W-:Y:S07]  /*12bb0*/  HMMA.16816.F32.BF16 R44, R20.reuse, R4, R44 ;  /* 0x00000004142c723c */ /* 0x060fee000004182c */
[----:B------:R-:W1:Y:S01]  /*12bc0*/  MUFU.TANH R140, R140 ;  /* 0x0000008c008c7308 */ /* 0x000e620000002400 */
[----:B------:R-:W-:Y:S03]  /*12bd0*/  HMMA.16816.F32.BF16 R40, R20, R6, R40 ;  /* 0x000000061428723c */ /* 0x000fe60000041828 */
[-C--:B------:R-:W-:Y:S01]  /*12be0*/  FMUL.FTZ R146, R156, R3.reuse ;  /* 0x000000039c927220 */ /* 0x080fe20000410000 */
[----:B------:R-:W-:-:S04]  /*12bf0*/  FMUL.FTZ R156, R159, R3 ;  /* 0x000000039f9c7220 */ /* 0x000fc80000410000 */
        /* <DEDUP_REMOVED lines=13> */
[----:B------:R-:W4:Y:S01]  /*12cd0*/  MUFU.TANH R146, R146 ;  /* 0x0000009200927308 */ /* 0x000f220000002400 */
        /* <DEDUP_REMOVED lines=19> */
[C---:B---3--:R-:W-:Y:S03]  /*12e10*/  HMMA.16816.F32.BF16 R44, R8.reuse, R12, R44 ;  /* 0x0000000c082c723c */ /* 0x048fe6000004182c */
[-C--:B------:R-:W-:Y:S01]  /*12e20*/  FMUL.FTZ R32, R56, R3.reuse ;  /* 0x0000000338207220 */ /* 0x080fe20000410000 */
[-C--:B------:R-:W-:Y:S01]  /*12e30*/  FMUL.FTZ R24, R57, R3.reuse ;  /* 0x0000000339187220 */ /* 0x080fe20000410000 */
[-C--:B------:R-:W-:Y:S01]  /*12e40*/  FMUL.FTZ R18, R58, R3.reuse ;  /* 0x000000033a127220 */ /* 0x080fe20000410000 */
[-C--:B------:R-:W-:Y:S01]  /*12e50*/  FMUL.FTZ R4, R59, R3.reuse ;  /* 0x000000033b047220 */ /* 0x080fe20000410000 */
[----:B------:R-:W3:Y:S01]  /*12e60*/  MUFU.TANH R147, R147 ;  /* 0x0000009300937308 */ /* 0x000ee20000002400 */
        /* <DEDUP_REMOVED lines=59> */
[C---:B------:R-:W-:Y:S01]  /*13220*/  VIADD R8, R21.reuse, 0xffffff80 ;  /* 0xffffff8015087836 */ /* 0x040fe20000000000 */
[----:B------:R-:W-:-:S04]  /*13230*/  IADD3 R21, PT, PT, R21, -0x100, RZ ;  /* 0xffffff0015157810 */ /* 0x000fc80007ffe0ff */
[----:B------:R-:W-:Y:S02]  /*13240*/  IABS R11, R21 ;  /* 0x00000015000b7213 */ /* 0x000fe40000000000 */
[-C--:B--2---:R-:W-:Y:S02]  /*13250*/  IABS R13, R23.reuse ;  /* 0x00000017000d7213 */ /* 0x084fe40000000000 */
[-C--:B------:R-:W-:Y:S02]  /*13260*/  IABS R20, R23.reuse ;  /* 0x0000001700147213 */ /* 0x080fe40000000000 */
[----:B------:R-:W2:Y:S01]  /*13270*/  I2F.RP R3, R13 ;  /* 0x0000000d00037306 */ /* 0x000ea20000209400 */
[----:B------:R-:W-:Y:S02]  /*13280*/  LOP3.LUT R21, R21, R23, RZ, 0x3c, !PT ;  /* 0x0000001715157212 */ /* 0x000fe400078e3cff */
[----:B------:R-:W-:Y:S02]  /*13290*/  IADD3 R20, PT, PT, RZ, -R20, RZ ;  /* 0x80000014ff147210 */ /* 0x000fe40007ffe0ff */
[----:B------:R-:W-:-:S03]  /*132a0*/  ISETP.GE.AND P0, PT, R21, RZ, PT ;  /* 0x000000ff1500720c */ /* 0x000fc60003f06270 */
[----:B--2---:R-:W2:Y:S02]  /*132b0*/  MUFU.RCP R36, R3 ;  /* 0x0000000300247308 */ /* 0x004ea40000001000 */
[----:B--2---:R-:W-:Y:S01]  /*132c0*/  VIADD R36, R36, 0xffffffe ;  /* 0x0ffffffe24247836 */ /* 0x004fe20000000000 */
[----:B------:R-:W-:Y:S02]  /*132d0*/  IABS R3, R8 ;  /* 0x0000000800037213 */ /* 0x000fe40000000000 */
[----:B------:R-:W-:-:S03]  /*132e0*/  LOP3.LUT R8, R8, R23, RZ, 0x3c, !PT ;  /* 0x0000001708087212 */ /* 0x000fc600078e3cff */
[----:B------:R-:W2:Y:S01]  /*132f0*/  F2I.FTZ.U32.TRUNC.NTZ R37, R36 ;  /* 0x0000002400257305 */ /* 0x000ea2000021f000 */
[----:B------:R-:W-:Y:S02]  /*13300*/  ISETP.GE.AND P2, PT, R8, RZ, PT ;  /* 0x000000ff0800720c */ /* 0x000fe40003f46270 */
[----:B------:R-:W-:Y:S02]  /*13310*/  LOP3.LUT R8, RZ, R23, RZ, 0x33, !PT ;  /* 0x00000017ff087212 */ /* 0x000fe400078e33ff */
[----:B--2---:R-:W-:Y:S01]  /*13320*/  IADD3 R22, PT, PT, RZ, -R37, RZ ;  /* 0x80000025ff167210 */ /* 0x004fe20007ffe0ff */
[----:B------:R-:W-:-:S04]  /*13330*/  IMAD.MOV.U32 R36, RZ, RZ, RZ ;  /* 0x000000ffff247224 */ /* 0x000fc800078e00ff */
        /* <DEDUP_REMOVED lines=42> */
.L_x_4978:
        /* <DEDUP_REMOVED lines=8> */
.L_x_4979:
[----:B------:R-:W-:Y:S05]  /*13660*/  BSYNC.RECONVERGENT B0 ;  /* 0x0000000000007941 */ /* 0x000fea0003800200 */
.L_x_4977:
        /* <DEDUP_REMOVED lines=25> */
.L_x_4976:
[----:B------:R-:W-:Y:S05]  /*13800*/  BSYNC.RECONVERGENT B1 ;  /* 0x0000000000017941 */ /* 0x000fea0003800200 */
.L_x_4975:
[----:B-1----:R-:W3:Y:S01]  /*13810*/  LD.E R132, desc[UR4][R116.64+0xdc] ;  /* 0x0000dc0474847980 */ /* 0x002ee2000c101900 */
[----:B------:R-:W-:Y:S02]  /*13820*/  IMAD.SHL.U32 R8, R207, 0x2, RZ ;  /* 0x00000002cf087824 */ /* 0x000fe400078e00ff */
[----:B--2---:R-:W-:-:S03]  /*13830*/  VIADD R21, R121, 0xffffffff ;  /* 0xffffffff79157836 */ /* 0x004fc60000000000 */
[----:B------:R-:W-:Y:S01]  /*13840*/  LOP3.LUT R8, R8, 0x6, RZ, 0xc0, !PT ;  /* 0x0000000608087812 */ /* 0x000fe200078ec0ff */
[----:B------:R-:W-:-:S04]  /*13850*/  IMAD.SHL.U32 R21, R21, 0x80, RZ ;  /* 0x0000008015157824 */ /* 0x000fc800078e00ff */
[----:B------:R-:W-:-:S04]  /*13860*/  IMAD.IADD R21, R21, 0x1, R8 ;  /* 0x0000000115157824 */ /* 0x000fc800078e0208 */
[C---:B------:R-:W-:Y:S02]  /*13870*/  VIADD R3, R21.reuse, 0xffffff80 ;  /* 0xffffff8015037836 */ /* 0x040fe40000000000 */
[----:B------:R-:W-:-:S03]  /*13880*/  VIADD R8, R21, 0xffffff81 ;  /* 0xffffff8115087836 */ /* 0x000fc60000000000 */
[C---:B------:R-:W-:Y:S02]  /*13890*/  ISETP.GE.AND P0, PT, R3.reuse, R221, PT ;  /* 0x000000dd0300720c */ /* 0x040fe40003f06270 */
[C---:B------:R-:W-:Y:S02]  /*138a0*/  ISETP.GE.AND P6, PT, R3.reuse, R220, PT ;  /* 0x000000dc0300720c */ /* 0x040fe40003fc6270 */
[C---:B------:R-:W-:Y:S02]  /*138b0*/  ISETP.GE.AND P2, PT, R3.reuse, R219, PT ;  /* 0x000000db0300720c */ /* 0x040fe40003f46270 */
[----:B------:R-:W-:Y:S02]  /*138c0*/  ISETP.GE.AND P5, PT, R3, R218, PT ;  /* 0x000000da0300720c */ /* 0x000fe40003fa6270 */
[----:B------:R-:W-:Y:S01]  /*138d0*/  FSEL R3, R120, -INF , P0 ;  /* 0xff80000078037808 */ /* 0x000fe20000000000 */
[C---:B------:R-:W-:Y:S01]  /*138e0*/  VIADD R120, R21.reuse, 0xffffff89 ;  /* 0xffffff8915787836 */ /* 0x040fe20000000000 */
[C---:B------:R-:W-:Y:S01]  /*138f0*/  ISETP.GE.AND P1, PT, R8.reuse, R221, PT ;  /* 0x000000dd0800720c */ /* 0x040fe20003f26270 */
[----:B------:R-:W-:Y:S01]  /*13900*/  VIADD R63, R21, 0xffffff91 ;  /* 0xffffff91153f7836 */ /* 0x000fe20000000000 */
[----:B------:R-:W-:-:S02]  /*13910*/  ISETP.GE.AND P4, PT, R8, R220, PT ;  /* 0x000000dc0800720c */ /* 0x000fc40003f86270 */
[----:B------:R-:W-:Y:S02]  /*13920*/  FSEL R15, R122, -INF , P1 ;  /* 0xff8000007a0f7808 */ /* 0x000fe40000800000 */
[CC--:B------:R-:W-:Y:S02]  /*13930*/  ISETP.GE.AND P1, PT, R120.reuse, R221.reuse, PT ;  /* 0x000000dd7800720c */ /* 0x0c0fe40003f26270 */
[----:B------:R-:W-:Y:S01]  /*13940*/  FSEL R15, R15, -INF , !P4 ;  /* 0xff8000000f0f7808 */ /* 0x000fe20006000000 */
[----:B------:R-:W-:Y:S01]  /*13950*/  VIADD R50, R21, 0xffffff99 ;  /* 0xffffff9915327836 */ /* 0x000fe20000000000 */
[----:B------:R-:W-:Y:S02]  /*13960*/  ISETP.GE.AND P4, PT, R120, R220, PT ;  /* 0x000000dc7800720c */ /* 0x000fe40003f86270 */
[----:B------:R-:W-:Y:S02]  /*13970*/  FSEL R11, R165, -INF , P1 ;  /* 0xff800000a50b7808 */ /* 0x000fe40000800000 */
[----:B------:R-:W-:-:S02]  /*13980*/  ISETP.GE.AND P1, PT, R63, R221, PT ;  /* 0x000000dd3f00720c */ /* 0x000fc40003f26270 */
[----:B------:R-:W-:Y:S01]  /*13990*/  FSEL R11, R11, -INF , !P4 ;  /* 0xff8000000b0b7808 */ /* 0x000fe20006000000 */
[----:B------:R-:W-:Y:S01]  /*139a0*/  VIADD R52, R21, 0xffffffa1 ;  /* 0xffffffa115347836 */ /* 0x000fe20000000000 */
[-C--:B------:R-:W-:Y:S02]  /*139b0*/  ISETP.GE.AND P4, PT, R63, R220.reuse, PT ;  /* 0x000000dc3f00720c */ /* 0x080fe40003f86270 */
[----:B------:R-:W-:Y:S02]  /*139c0*/  FSEL R35, R161, -INF , P1 ;  /* 0xff800000a1237808 */ /* 0x000fe40000800000 */
[C---:B------:R-:W-:Y:S02]  /*139d0*/  ISETP.GE.AND P1, PT, R50.reuse, R221, PT ;  /* 0x000000dd3200720c */ /* 0x040fe40003f26270 */
[----:B------:R-:W-:Y:S01]  /*139e0*/  FSEL R35, R35, -INF , !P4 ;  /* 0xff80000023237808 */ /* 0x000fe20006000000 */
        /* <DEDUP_REMOVED lines=13> */
[C---:B------:R-:W-:Y:S01]  /*13ac0*/  ISETP.GE.AND P1, PT, R56.reuse, R221, PT ;  /* 0x000000dd3800720c */ /* 0x040fe20003f26270 */
[----:B------:R-:W-:Y:S01]  /*13ad0*/  VIADD R126, R21, 0xffffff88 ;  /* 0xffffff88157e7836 */ /* 0x000fe20000000000 */
[----:B------:R-:W-:Y:S01]  /*13ae0*/  FSEL R175, R137, -INF , !P4 ;  /* 0xff80000089af7808 */ /* 0x000fe20006000000 */
[----:B------:R-:W-:Y:S01]  /*13af0*/  VIADD R51, R21, 0xffffffc1 ;  /* 0xffffffc115337836 */ /* 0x000fe20000000000 */
[----:B------:R-:W-:-:S02]  /*13b00*/  ISETP.GE.AND P4, PT, R56, R220, PT ;  /* 0x000000dc3800720c */ /* 0x000fc40003f86270 */
[----:B------:R-:W-:Y:S02]  /*13b10*/  FSEL R133, R133, -INF , P1 ;  /* 0xff80000085857808 */ /* 0x000fe40000800000 */
[----:B------:R-:W-:Y:S02]  /*13b20*/  ISETP.GE.AND P1, PT, R54, R221, PT ;  /* 0x000000dd3600720c */ /* 0x000fe40003f26270 */
[----:B------:R-:W-:Y:S02]  /*13b30*/  FSEL R3, R3, -INF , !P6 ;  /* 0xff80000003037808 */ /* 0x000fe40007000000 */
[C---:B------:R-:W-:Y:S02]  /*13b40*/  ISETP.GE.AND P0, PT, R8.reuse, R219, PT ;  /* 0x000000db0800720c */ /* 0x040fe40003f06270 */
[----:B------:R-:W-:Y:S01]  /*13b50*/  ISETP.GE.AND P6, PT, R8, R218, PT ;  /* 0x000000da0800720c */ /* 0x000fe20003fc6270 */
[----:B------:R-:W-:Y:S01]  /*13b60*/  VIADD R67, R21, 0xffffff90 ;  /* 0xffffff9015437836 */ /* 0x000fe20000000000 */
        /* <DEDUP_REMOVED lines=13> */
[-C--:B------:R-:W-:Y:S02]  /*13c40*/  ISETP.GE.AND P2, PT, R67, R221.reuse, PT ;  /* 0x000000dd4300720c */ /* 0x080fe40003f46270 */
[----:B------:R-:W-:Y:S02]  /*13c50*/  ISETP.GE.AND P4, PT, R51, R220, PT ;  /* 0x000000dc3300720c */ /* 0x000fe40003f86270 */
        /* <DEDUP_REMOVED lines=11> */
[-C--:B------:R-:W-:Y:S02]  /*13d10*/  ISETP.GE.AND P1, PT, R44, R221.reuse, PT ;  /* 0x000000dd2c00720c */ /* 0x080fe40003f26270 */
[----:B------:R-:W-:Y:S01]  /*13d20*/  FSEL R25, R25, -INF , !P5 ;  /* 0xff80000019197808 */ /* 0x000fe20006800000 */
[C---:B------:R-:W-:Y:S01]  /*13d30*/  VIADD R59, R21.reuse, 0xffffffa8 ;  /* 0xffffffa8153b7836 */ /* 0x040fe20000000000 */
[----:B------:R-:W-:Y:S02]  /*13d40*/  ISETP.GE.AND P5, PT, R40, R220, PT ;  /* 0x000000dc2800720c */ /* 0x000fe40003fa6270 */
        /* <DEDUP_REMOVED lines=10> */
[----:B------:R-:W-:Y:S01]  /*13df0*/  FSEL R155, R31, -INF , !P4 ;  /* 0xff8000001f9b7808 */ /* 0x000fe20006000000 */
[----:B------:R-:W-:Y:S01]  /*13e00*/  VIADD R57, R21, 0xffffffb0 ;  /* 0xffffffb015397836 */ /* 0x000fe20000000000 */
[-C--:B------:R-:W-:Y:S01]  /*13e10*/  ISETP.GE.AND P2, PT, R59, R221.reuse, PT ;  /* 0x000000dd3b00720c */ /* 0x080fe20003f46270 */
[----:B------:R-:W-:Y:S01]  /*13e20*/  VIADD R36, R21, 0xffffffe9 ;  /* 0xffffffe915247836 */ /* 0x000fe20000000000 */
[----:B------:R-:W-:Y:S02]  /*13e30*/  ISETP.GE.AND P4, PT, R42, R220, PT ;  /* 0x000000dc2a00720c */ /* 0x000fe40003f86270 */
[----:B------:R-:W-:Y:S02]  /*13e40*/  FSEL R24, R24, -INF , P1 ;  /* 0xff80000018187808 */ /* 0x000fe40000800000 */
[----:B------:R-:W-:Y:S02]  /*13e50*/  ISETP.GE.AND P1, PT, R38, R221, PT ;  /* 0x000000dd2600720c */ /* 0x000fe40003f26270 */
[----:B------:R-:W-:-:S02]  /*13e60*/  FSEL R181, R146, -INF , !P5 ;  /* 0xff80000092b57808 */ /* 0x000fc40006800000 */
[-C--:B------:R-:W-:Y:S02]  /*13e70*/  ISETP.GE.AND P5, PT, R59, R220.reuse, PT ;  /* 0x000000dc3b00720c */ /* 0x080fe40003fa6270 */
[----:B------:R-:W-:Y:S02]  /*13e80*/  FSEL R147, R147, -INF , P2 ;  /* 0xff80000093937808 */ /* 0x000fe40001000000 */
[----:B------:R-:W-:Y:S01]  /*13e90*/  FSEL R151, R24, -INF , !P4 ;  /* 0xff80000018977808 */ /* 0x000fe20006000000 */
[C---:B------:R-:W-:Y:S01]  /*13ea0*/  VIADD R55, R21.reuse, 0xffffffb8 ;  /* 0xffffffb815377836 */ /* 0x040fe20000000000 */
[----:B------:R-:W-:Y:S01]  /*13eb0*/  ISETP.GE.AND P4, PT, R38, R220, PT ;  /* 0x000000dc2600720c */ /* 0x000fe20003f86270 */
[----:B------:R-:W-:Y:S01]  /*13ec0*/  VIADD R22, R21, 0xfffffff1 ;  /* 0xfffffff115167836 */ /* 0x000fe20000000000 */
[----:B------:R-:W-:Y:S02]  /*13ed0*/  FSEL R27, R27, -INF , P1 ;  /* 0xff8000001b1b7808 */ /* 0x000fe40000800000 */
[----:B------:R-:W-:-:S02]  /*13ee0*/  ISETP.GE.AND P2, PT, R57, R221, PT ;  /* 0x000000dd3900720c */ /* 0x000fc40003f46270 */
[CC--:B------:R-:W-:Y:S02]  /*13ef0*/  ISETP.GE.AND P1, PT, R36.reuse, R221.reuse, PT ;  /* 0x000000dd2400720c */ /* 0x0c0fe40003f26270 */
[----:B------:R-:W-:Y:S01]  /*13f00*/  FSEL R177, R147, -INF , !P5 ;  /* 0xff80000093b17808 */ /* 0x000fe20006800000 */
[----:B------:R-:W-:Y:S01]  /*13f10*/  VIADD R53, R21, 0xffffffc0 ;  /* 0xffffffc015357836 */ /* 0x000fe20000000000 */
[----:B------:R-:W-:Y:S01]  /*13f20*/  FSEL R147, R27, -INF , !P4 ;  /* 0xff8000001b937808 */ /* 0x000fe20006000000 */
[----:B------:R-:W-:Y:S01]  /*13f30*/  VIADD R47, R21, 0xffffffc8 ;  /* 0xffffffc8152f7836 */ /* 0x000fe20000000000 */
[-C--:B------:R-:W-:Y:S01]  /*13f40*/  ISETP.GE.AND P5, PT, R57, R220.reuse, PT ;  /* 0x000000dc3900720c */ /* 0x080fe20003fa6270 */
[----:B------:R-:W-:Y:S01]  /*13f50*/  VIADD R45, R21, 0xffffffd0 ;  /* 0xffffffd0152d7836 */ /* 0x000fe20000000000 */
[----:B------:R-:W-:Y:S01]  /*13f60*/  FSEL R139, R139, -INF , P2 ;  /* 0xff8000008b8b7808 */ /* 0x000fe20001000000 */
[C---:B------:R-:W-:Y:S01]  /*13f70*/  VIADD R43, R21.reuse, 0xffffffd8 ;  /* 0xffffffd8152b7836 */ /* 0x040fe20000000000 */
[----:B------:R-:W-:Y:S01]  /*13f80*/  ISETP.GE.AND P4, PT, R36, R220, PT ;  /* 0x000000dc2400720c */ /* 0x000fe20003f86270 */
[C---:B------:R-:W-:Y:S01]  /*13f90*/  VIADD R39, R21.reuse, 0xffffffe0 ;  /* 0xffffffe015277836 */ /* 0x040fe20000000000 */
[----:B------:R-:W-:Y:S01]  /*13fa0*/  FSEL R48, R48, -INF , P1 ;  /* 0xff80000030307808 */ /* 0x000fe20000800000 */
[----:B------:R-:W-:Y:S01]  /*13fb0*/  VIADD R37, R21, 0xffffffe8 ;  /* 0xffffffe815257836 */ /* 0x000fe20000000000 */
[-C--:B------:R-:W-:Y:S01]  /*13fc0*/  ISETP.GE.AND P2, PT, R55, R221.reuse, PT ;  /* 0x000000dd3700720c */ /* 0x080fe20003f46270 */
[C---:B------:R-:W-:Y:S01]  /*13fd0*/  VIADD R23, R21.reuse, 0xfffffff0 ;  /* 0xfffffff015177836 */ /* 0x040fe20000000000 */
[----:B------:R-:W-:Y:S01]  /*13fe0*/  ISETP.GE.AND P1, PT, R22, R221, PT ;  /* 0x000000dd1600720c */ /* 0x000fe20003f26270 */
[----:B------:R-:W-:-:S02]  /*13ff0*/  VIADD R20, R21, 0xfffffff8 ;  /* 0xfffffff815147836 */ /* 0x000fc40000000000 */
[----:B------:R-:W-:Y:S01]  /*14000*/  VIADD R21, R21, 0xfffffff9 ;  /* 0xfffffff915157836 */ /* 0x000fe20000000000 */
[----:B------:R-:W-:Y:S02]  /*14010*/  FSEL R173, R139, -INF , !P5 ;  /* 0xff8000008bad7808 */ /* 0x000fe40006800000 */
[----:B------:R-:W-:Y:S02]  /*14020*/  FSEL R143, R48, -INF , !P4 ;  /* 0xff800000308f7808 */ /* 0x000fe40006000000 */
[-C--:B------:R-:W-:Y:S02]  /*14030*/  ISETP.GE.AND P5, PT, R55, R220.reuse, PT ;  /* 0x000000dc3700720c */ /* 0x080fe40003fa6270 */
[----:B------:R-:W-:Y:S02]  /*14040*/  FSEL R135, R135, -INF , P2 ;  /* 0xff80000087877808 */ /* 0x000fe40001000000 */
[----:B------:R-:W-:Y:S02]  /*14050*/  ISETP.GE.AND P4, PT, R22, R220, PT ;  /* 0x000000dc1600720c */ /* 0x000fe40003f86270 */
[----:B------:R-:W-:-:S02]  /*14060*/  FSEL R62, R62, -INF , P1 ;  /* 0xff8000003e3e7808 */ /* 0x000fc40000800000 */
[-C--:B------:R-:W-:Y:S02]  /*14070*/  ISETP.GE.AND P2, PT, R53, R221.reuse, PT ;  /* 0x000000dd3500720c */ /* 0x080fe40003f46270 */
[----:B------:R-:W-:Y:S02]  /*14080*/  ISETP.GE.AND P1, PT, R21, R221, PT ;  /* 0x000000dd1500720c */ /* 0x000fe40003f26270 */
[----:B------:R-:W-:Y:S02]  /*14090*/  FSEL R169, R135, -INF , !P5 ;  /* 0xff80000087a97808 */ /* 0x000fe40006800000 */
[----:B------:R-:W-:Y:S02]  /*140a0*/  FSEL R137, R62, -INF , !P4 ;  /* 0xff8000003e897808 */ /* 0x000fe40006000000 */
[----:B------:R-:W-:Y:S02]  /*140b0*/  ISETP.GE.AND P5, PT, R53, R220, PT ;  /* 0x000000dc3500720c */ /* 0x000fe40003fa6270 */
[----:B------:R-:W-:-:S02]  /*140c0*/  FSEL R130, R130, -INF , P2 ;  /* 0xff80000082827808 */ /* 0x000fc40001000000 */
[----:B------:R-:W-:Y:S02]  /*140d0*/  ISETP.GE.AND P4, PT, R21, R220, PT ;  /* 0x000000dc1500720c */ /* 0x000fe40003f86270 */
[----:B------:R-:W-:Y:S02]  /*140e0*/  FSEL R65, R65, -INF , P1 ;  /* 0xff80000041417808 */ /* 0x000fe40000800000 */
[----:B------:R-:W-:Y:S02]  /*140f0*/  ISETP.GE.AND P2, PT, R47, R221, PT ;  /* 0x000000dd2f00720c */ /* 0x000fe40003f46270 */
[----:B------:R-:W-:Y:S02]  /*14100*/  ISETP.GE.AND P1, PT, R120, R219, PT ;  /* 0x000000db7800720c */ /* 0x000fe40003f26270 */
[----:B------:R-:W-:Y:S02]  /*14110*/  FSEL R167, R130, -INF , !P5 ;  /* 0xff80000082a77808 */ /* 0x000fe40006800000 */
[----:B------:R-:W-:-:S02]  /*14120*/  FSEL R27, R148, -INF , P0 ;  /* 0xff800000941b7808 */ /* 0x000fc40000000000 */
[----:B------:R-:W-:Y:S02]  /*14130*/  FSEL R133, R65, -INF , !P4 ;  /* 0xff80000041857808 */ /* 0x000fe40006000000 */
[----:B------:R-:W-:Y:S02]  /*14140*/  ISETP.GE.AND P5, PT, R47, R220, PT ;  /* 0x000000dc2f00720c */ /* 0x000fe40003fa6270 */
[----:B------:R-:W-:Y:S02]  /*14150*/  FSEL R64, R64, -INF , P2 ;  /* 0xff80000040407808 */ /* 0x000fe40001000000 */
[----:B------:R-:W-:Y:S02]  /*14160*/  ISETP.GE.AND P4, PT, R120, R218, PT ;  /* 0x000000da7800720c */ /* 0x000fe40003f86270 */
[----:B------:R-:W-:Y:S02]  /*14170*/  ISETP.GE.AND P0, PT, R67, R219, PT ;  /* 0x000000db4300720c */ /* 0x000fe40003f06270 */
[----:B------:R-:W-:-:S02]  /*14180*/  FSEL R24, R164, -INF , P1 ;  /* 0xff800000a4187808 */ /* 0x000fc40000800000 */
[----:B------:R-:W-:Y:S02]  /*14190*/  ISETP.GE.AND P2, PT, R45, R221, PT ;  /* 0x000000dd2d00720c */ /* 0x000fe40003f46270 */
[----:B------:R-:W-:Y:S02]  /*141a0*/  ISETP.GE.AND P1, PT, R40, R219, PT ;  /* 0x000000db2800720c */ /* 0x000fe40003f26270 */
[----:B------:R-:W-:Y:S02]  /*141b0*/  FSEL R27, R27, -INF , !P6 ;  /* 0xff8000001b1b7808 */ /* 0x000fe40007000000 */
[----:B------:R-:W-:Y:S02]  /*141c0*/  FSEL R163, R64, -INF , !P5 ;  /* 0xff80000040a37808 */ /* 0x000fe40006800000 */
[----:B------:R-:W-:Y:S02]  /*141d0*/  ISETP.GE.AND P6, PT, R67, R218, PT ;  /* 0x000000da4300720c */ /* 0x000fe40003fc6270 */
        /* <DEDUP_REMOVED lines=41> */
[----:B------:R-:W-:Y:S02]  /*14470*/  FSEL R129, R129, -INF , P1 ;  /* 0xff80000081817808 */ /* 0x000fe40000800000 */
[----:B------:R-:W-:-:S02]  /*14480*/  ISETP.GE.AND P2, PT, R23, R221, PT ;  /* 0x000000dd1700720c */ /* 0x000fc40003f46270 */
[----:B------:R-:W-:Y:S02]  /*14490*/  ISETP.GE.AND P1, PT, R47, R219, PT ;  /* 0x000000db2f00720c */ /* 0x000fe40003f26270 */
[----:B------:R-:W-:Y:S02]  /*144a0*/  FSEL R170, R158, -INF , !P6 ;  /* 0xff8000009eaa7808 */ /* 0x000fe40007000000 */
[----:B------:R-:W-:Y:S02]  /*144b0*/  FSEL R145, R34, -INF , !P5 ;  /* 0xff80000022917808 */ /* 0x000fe40006800000 */
[----:B------:R-:W-:Y:S02]  /*144c0*/  FSEL R158, R129, -INF , !P4 ;  /* 0xff800000819e7808 */ /* 0x000fe40006000000 */
[----:B------:R-:W-:Y:S02]  /*144d0*/  ISETP.GE.AND P5, PT, R23, R220, PT ;  /* 0x000000dc1700720c */ /* 0x000fe40003fa6270 */
[----:B------:R-:W-:-:S02]  /*144e0*/  FSEL R49, R49, -INF , P2 ;  /* 0xff80000031317808 */ /* 0x000fc40001000000 */
[----:B------:R-:W-:Y:S02]  /*144f0*/  ISETP.GE.AND P4, PT, R47, R218, PT ;  /* 0x000000da2f00720c */ /* 0x000fe40003f86270 */
[----:B------:R-:W-:Y:S02]  /*14500*/  FSEL R16, R16, -INF , P1 ;  /* 0xff80000010107808 */ /* 0x000fe40000800000 */
[----:B------:R-:W-:Y:S02]  /*14510*/  ISETP.GE.AND P2, PT, R20, R221, PT ;  /* 0x000000dd1400720c */ /* 0x000fe40003f46270 */
[----:B------:R-:W-:Y:S02]  /*14520*/  FSEL R139, R49, -INF , !P5 ;  /* 0xff800000318b7808 */ /* 0x000fe40006800000 */
[----:B------:R-:W-:Y:S02]  /*14530*/  FSEL R164, R16, -INF , !P4 ;  /* 0xff80000010a47808 */ /* 0x000fe40006000000 */
[----:B------:R-:W-:-:S02]  /*14540*/  ISETP.GE.AND P5, PT, R20, R220, PT ;  /* 0x000000dc1400720c */ /* 0x000fc40003fa6270 */
[----:B------:R-:W-:Y:S02]  /*14550*/  FSEL R66, R66, -INF , P2 ;  /* 0xff80000042427808 */ /* 0x000fe40001000000 */
[----:B------:R-:W-:Y:S02]  /*14560*/  FMNMX3.FTZ R16, R2, R3, R15, !PT ;  /* 0x0000000302107276 */ /* 0x000fe4000781000f */
[-C--:B------:R-:W-:Y:S02]  /*14570*/  ISETP.GE.AND P2, PT, R126, R219.reuse, PT ;  /* 0x000000db7e00720c */ /* 0x080fe40003f46270 */
[----:B------:R-:W-:Y:S02]  /*14580*/  ISETP.GE.AND P0, PT, R53, R219, PT ;  /* 0x000000db3500720c */ /* 0x000fe40003f06270 */
[----:B------:R-:W-:Y:S02]  /*14590*/  FSEL R135, R66, -INF , !P5 ;  /* 0xff80000042877808 */ /* 0x000fe40006800000 */
[----:B------:R-:W-:Y:S01]  /*145a0*/  FMNMX3.FTZ R16, R16, R13, R11, !PT ;  /* 0x0000000d10107276 */ /* 0x000fe2000781000b */
[----:B------:R-:W-:Y:S01]  /*145b0*/  LDSM.16.MT88.4 R64, [R194+0x9400] ;  /* 0x00940000c240783b */ /* 0x000fe20000004200 */
[----:B------:R-:W-:-:S02]  /*145c0*/  ISETP.GE.AND P5, PT, R126, R218, PT ;  /* 0x000000da7e00720c */ /* 0x000fc40003fa6270 */
[----:B------:R-:W-:Y:S02]  /*145d0*/  FSEL R26, R150, -INF , P2 ;  /* 0xff800000961a7808 */ /* 0x000fe40001000000 */
[-C--:B------:R-:W-:Y:S02]  /*145e0*/  ISETP.GE.AND P2, PT, R63, R219.reuse, PT ;  /* 0x000000db3f00720c */ /* 0x080fe40003f46270 */
[----:B------:R-:W-:Y:S02]  /*145f0*/  ISETP.GE.AND P6, PT, R53, R218, PT ;  /* 0x000000da3500720c */ /* 0x000fe40003fc6270 */
[----:B------:R-:W-:Y:S02]  /*14600*/  FSEL R124, R124, -INF , P0 ;  /* 0xff8000007c7c7808 */ /* 0x000fe40000000000 */
[----:B------:R-:W-:Y:S02]  /*14610*/  ISETP.GE.AND P0, PT, R46, R219, PT ;  /* 0x000000db2e00720c */ /* 0x000fe40003f06270 */
[----:B------:R-:W-:-:S02]  /*14620*/  FMNMX3.FTZ R16, R16, R25, R35, !PT ;  /* 0x0000001910107276 */ /* 0x000fc40007810023 */
[----:B------:R-:W-:Y:S02]  /*14630*/  FSEL R26, R26, -INF , !P5 ;  /* 0xff8000001a1a7808 */ /* 0x000fe40006800000 */
[-C--:B------:R-:W-:Y:S02]  /*14640*/  ISETP.GE.AND P5, PT, R63, R218.reuse, PT ;  /* 0x000000da3f00720c */ /* 0x080fe40003fa6270 */
[----:B------:R-:W-:Y:S02]  /*14650*/  FSEL R162, R162, -INF , P2 ;  /* 0xff800000a2a27808 */ /* 0x000fe40001000000 */
[----:B------:R-:W-:Y:S02]  /*14660*/  FSEL R168, R124, -INF , !P6 ;  /* 0xff8000007ca87808 */ /* 0x000fe40007000000 */
[----:B------:R-:W-:Y:S02]  /*14670*/  ISETP.GE.AND P6, PT, R46, R218, PT ;  /* 0x000000da2e00720c */ /* 0x000fe40003fc6270 */
[----:B------:R-:W-:-:S02]  /*14680*/  FSEL R17, R17, -INF , P0 ;  /* 0xff80000011117808 */ /* 0x000fc40000000000 */
[----:B------:R-:W-:Y:S02]  /*14690*/  FMNMX3.FTZ R16, R16, R33, R41, !PT ;  /* 0x0000002110107276 */ /* 0x000fe40007810029 */
[----:B------:R-:W-:Y:S02]  /*146a0*/  FSEL R50, R162, -INF , !P5 ;  /* 0xff800000a2327808 */ /* 0x000fe40006800000 */
[----:B------:R-:W-:Y:S02]  /*146b0*/  FSEL R162, R17, -INF , !P6 ;  /* 0xff80000011a27808 */ /* 0x000fe40007000000 */
[----:B------:R-:W-:Y:S02]  /*146c0*/  FMNMX3.FTZ R16, R16, R181, R179, !PT ;  /* 0x000000b510107276 */ /* 0x000fe400078100b3 */
[----:B------:R-:W-:Y:S02]  /*146d0*/  FMNMX3.FTZ R17, R0, R8, R27, !PT ;  /* 0x0000000800117276 */ /* 0x000fe4000781001b */
[----:B------:R-:W-:-:S02]  /*146e0*/  ISETP.GE.AND P2, PT, R61, R219, PT ;  /* 0x000000db3d00720c */ /* 0x000fc40003f46270 */
[----:B------:R-:W-:Y:S02]  /*146f0*/  FMNMX3.FTZ R16, R16, R177, R175, !PT ;  /* 0x000000b110107276 */ /* 0x000fe400078100af */
[----:B------:R-:W-:Y:S02]  /*14700*/  FMNMX3.FTZ R17, R17, R26, R24, !PT ;  /* 0x0000001a11117276 */ /* 0x000fe40007810018 */
[----:B------:R-:W-:Y:S02]  /*14710*/  ISETP.GE.AND P5, PT, R61, R218, PT ;  /* 0x000000da3d00720c */ /* 0x000fe40003fa6270 */
[----:B------:R-:W-:Y:S02]  /*14720*/  FSEL R142, R142, -INF , P2 ;  /* 0xff8000008e8e7808 */ /* 0x000fe40001000000 */
[----:B------:R-:W-:Y:S02]  /*14730*/  ISETP.GE.AND P2, PT, R58, R219, PT ;  /* 0x000000db3a00720c */ /* 0x000fe40003f46270 */
[----:B------:R-:W-:-:S02]  /*14740*/  FMNMX3.FTZ R16, R16, R173, R171, !PT ;  /* 0x000000ad10107276 */ /* 0x000fc400078100ab */
[----:B------:R-:W-:Y:S02]  /*14750*/  FMNMX3.FTZ R17, R17, R40, R50, !PT ;  /* 0x0000002811117276 */ /* 0x000fe40007810032 */
[----:B------:R-:W-:Y:S02]  /*14760*/  FSEL R180, R142, -INF , !P5 ;  /* 0xff8000008eb47808 */ /* 0x000fe40006800000 */
[----:B------:R-:W-:Y:S02]  /*14770*/  ISETP.GE.AND P5, PT, R58, R218, PT ;  /* 0x000000da3a00720c */ /* 0x000fe40003fa6270 */
[----:B------:R-:W-:Y:S01]  /*14780*/  FSEL R138, R138, -INF , P2 ;  /* 0xff8000008a8a7808 */ /* 0x000fe20001000000 */
[----:B------:R-:W-:Y:S01]  /*14790*/  LDSM.16.MT88.4 R56, [R192+0xd000] ;  /* 0x00d00000c038783b */ /* 0x000fe20000004200 */
[----:B------:R-:W-:Y:S02]  /*147a0*/  ISETP.GE.AND P2, PT, R55, R219, PT ;  /* 0x000000db3700720c */ /* 0x000fe40003f46270 */
[----:B------:R-:W-:-:S02]  /*147b0*/  FMNMX3.FTZ R16, R16, R169, R157, !PT ;  /* 0x000000a910107276 */ /* 0x000fc4000781009d */
[----:B------:R-:W-:Y:S02]  /*147c0*/  FMNMX3.FTZ R17, R17, R48, R52, !PT ;  /* 0x0000003011117276 */ /* 0x000fe40007810034 */
[----:B------:R-:W-:Y:S02]  /*147d0*/  FSEL R174, R138, -INF , !P5 ;  /* 0xff8000008aae7808 */ /* 0x000fe40006800000 */
[----:B------:R-:W-:Y:S02]  /*147e0*/  ISETP.GE.AND P5, PT, R55, R218, PT ;  /* 0x000000da3700720c */ /* 0x000fe40003fa6270 */
[----:B------:R-:W-:Y:S02]  /*147f0*/  FSEL R128, R128, -INF , P2 ;  /* 0xff80000080807808 */ /* 0x000fe40001000000 */
[----:B------:R-:W-:Y:S02]  /*14800*/  FMNMX3.FTZ R16, R16, R167, R161, !PT ;  /* 0x000000a710107276 */ /* 0x000fe400078100a1 */
[----:B------:R-:W-:-:S02]  /*14810*/  FMNMX3.FTZ R17, R17, R180, R178, !PT ;  /* 0x000000b411117276 */ /* 0x000fc400078100b2 */
[-C--:B------:R-:W-:Y:S02]  /*14820*/  ISETP.GE.AND P2, PT, R51, R219.reuse, PT ;  /* 0x000000db3300720c */ /* 0x080fe40003f46270 */
[----:B------:R-:W-:Y:S02]  /*14830*/  ISETP.GE.AND P0, PT, R43, R219, PT ;  /* 0x000000db2b00720c */ /* 0x000fe40003f06270 */
[----:B------:R-:W-:Y:S02]  /*14840*/  FSEL R160, R128, -INF , !P5 ;  /* 0xff80000080a07808 */ /* 0x000fe40006800000 */
[----:B------:R-:W-:Y:S02]  /*14850*/  FMNMX3.FTZ R16, R16, R163, R165, !PT ;  /* 0x000000a310107276 */ /* 0x000fe400078100a5 */
[----:B------:R-:W-:Y:S02]  /*14860*/  FMNMX3.FTZ R17, R17, R176, R174, !PT ;  /* 0x000000b011117276 */ /* 0x000fe400078100ae */
[----:B------:R-:W-:-:S02]  /*14870*/  ISETP.GE.AND P5, PT, R51, R218, PT ;  /* 0x000000da3300720c */ /* 0x000fc40003fa6270 */
[----:B------:R-:W-:Y:S02]  /*14880*/  FSEL R125, R125, -INF , P2 ;  /* 0xff8000007d7d7808 */ /* 0x000fe40001000000 */
[-C--:B------:R-:W-:Y:S02]  /*14890*/  ISETP.GE.AND P2, PT, R45, R219.reuse, PT ;  /* 0x000000db2d00720c */ /* 0x080fe40003f46270 */
[----:B------:R-:W-:Y:S02]  /*148a0*/  ISETP.GE.AND P6, PT, R43, R218, PT ;  /* 0x000000da2b00720c */ /* 0x000fe40003fc6270 */
[----:B------:R-:W-:Y:S02]  /*148b0*/  FSEL R18, R18, -INF , P0 ;  /* 0xff80000012127808 */ /* 0x000fe40000000000 */
[----:B------:R-:W-:Y:S02]  /*148c0*/  ISETP.GE.AND P0, PT, R38, R219, PT ;  /* 0x000000db2600720c */ /* 0x000fe40003f06270 */
[----:B------:R-:W-:-:S02]  /*148d0*/  FMNMX3.FTZ R16, R16, R159, R155, !PT ;  /* 0x0000009f10107276 */ /* 0x000fc4000781009b */
[----:B------:R-:W-:Y:S02]  /*148e0*/  FMNMX3.FTZ R17, R17, R172, R170, !PT ;  /* 0x000000ac11117276 */ /* 0x000fe400078100aa */
[----:B------:R-:W-:Y:S02]  /*148f0*/  FSEL R166, R125, -INF , !P5 ;  /* 0xff8000007da67808 */ /* 0x000fe40006800000 */
[----:B------:R-:W-:Y:S02]  /*14900*/  ISETP.GE.AND P5, PT, R45, R218, PT ;  /* 0x000000da2d00720c */ /* 0x000fe40003fa6270 */
[----:B------:R-:W-:Y:S02]  /*14910*/  FSEL R29, R29, -INF , P2 ;  /* 0xff8000001d1d7808 */ /* 0x000fe40001000000 */
[----:B------:R-:W-:Y:S02]  /*14920*/  FSEL R152, R18, -INF , !P6 ;  /* 0xff80000012987808 */ /* 0x000fe40007000000 */
[----:B------:R-:W-:-:S02]  /*14930*/  ISETP.GE.AND P2, PT, R42, R219, PT ;  /* 0x000000db2a00720c */ /* 0x000fc40003f46270 */
[----:B------:R-:W-:Y:S02]  /*14940*/  ISETP.GE.AND P6, PT, R38, R218, PT ;  /* 0x000000da2600720c */ /* 0x000fe40003fc6270 */
[----:B------:R-:W-:Y:S02]  /*14950*/  FSEL R5, R5, -INF , P0 ;  /* 0xff80000005057808 */ /* 0x000fe40000000000 */
[----:B------:R-:W-:Y:S02]  /*14960*/  ISETP.GE.AND P1, PT, R44, R219, PT ;  /* 0x000000db2c00720c */ /* 0x000fe40003f26270 */
[----:B------:R-:W-:Y:S02]  /*14970*/  FMNMX3.FTZ R16, R16, R153, R151, !PT ;  /* 0x0000009910107276 */ /* 0x000fe40007810097 */
[----:B------:R-:W-:Y:S02]  /*14980*/  FMNMX3.FTZ R17, R17, R160, R158, !PT ;  /* 0x000000a011117276 */ /* 0x000fe4000781009e */
[----:B------:R-:W-:-:S02]  /*14990*/  FSEL R156, R29, -INF , !P5 ;  /* 0xff8000001d9c7808 */ /* 0x000fc40006800000 */
[-C--:B------:R-:W-:Y:S02]  /*149a0*/  ISETP.GE.AND P5, PT, R42, R218.reuse, PT ;  /* 0x000000da2a00720c */ /* 0x080fe40003fa6270 */
[----:B------:R-:W-:Y:S02]  /*149b0*/  FSEL R4, R4, -INF , P2 ;  /* 0xff80000004047808 */ /* 0x000fe40001000000 */
[----:B------:R-:W-:Y:S02]  /*149c0*/  FSEL R146, R5, -INF , !P6 ;  /* 0xff80000005927808 */ /* 0x000fe40007000000 */
[----:B------:R-:W-:Y:S02]  /*149d0*/  ISETP.GE.AND P4, PT, R44, R218, PT ;  /* 0x000000da2c00720c */ /* 0x000fe40003f86270 */
[----:B------:R-:W-:Y:S01]  /*149e0*/  FSEL R30, R30, -INF , P1 ;  /* 0xff8000001e1e7808 */ /* 0x000fe20000800000 */
[----:B------:R-:W-:Y:S01]  /*149f0*/  LDSM.16.MT88.4 R44, [R194+0xd000] ;  /* 0x00d00000c22c783b */ /* 0x000fe20000004200 */
[----:B------:R-:W-:-:S02]  /*14a00*/  FMNMX3.FTZ R16, R16, R149, R147, !PT ;  /* 0x0000009510107276 */ /* 0x000fc40007810093 */
[----:B------:R-:W-:Y:S02]  /*14a10*/  FMNMX3.FTZ R5, R17, R168, R166, !PT ;  /* 0x000000a811057276 */ /* 0x000fe400078100a6 */
[-C--:B------:R-:W-:Y:S02]  /*14a20*/  ISETP.GE.AND P1, PT, R39, R219.reuse, PT ;  /* 0x000000db2700720c */ /* 0x080fe40003f26270 */
[----:B------:R-:W-:Y:S02]  /*14a30*/  ISETP.GE.AND P2, PT, R37, R219, PT ;  /* 0x000000db2500720c */ /* 0x000fe40003f46270 */
[----:B------:R-:W-:Y:S02]  /*14a40*/  FSEL R150, R4, -INF , !P5 ;  /* 0xff80000004967808 */ /* 0x000fe40006800000 */
[----:B------:R-:W-:Y:S02]  /*14a50*/  FSEL R154, R30, -INF , !P4 ;  /* 0xff8000001e9a7808 */ /* 0x000fe40006000000 */
[----:B------:R-:W-:Y:S01]  /*14a60*/  FMNMX3.FTZ R4, R16, R145, R143, !PT ;  /* 0x0000009110047276 */ /* 0x000fe2000781008f */
[----:B------:R-:W-:Y:S01]  /*14a70*/  LDSM.16.MT88.4 R28, [R194+0xb000] ;  /* 0x00b00000c21c783b */ /* 0x000fe20000004200 */
[----:B------:R-:W-:-:S02]  /*14a80*/  FMNMX3.FTZ R5, R5, R164, R162, !PT ;  /* 0x000000a405057276 */ /* 0x000fc400078100a2 */
[-C--:B------:R-:W-:Y:S02]  /*14a90*/  ISETP.GE.AND P4, PT, R39, R218.reuse, PT ;  /* 0x000000da2700720c */ /* 0x080fe40003f86270 */
[----:B------:R-:W-:Y:S02]  /*14aa0*/  ISETP.GE.AND P5, PT, R37, R218, PT ;  /* 0x000000da2500720c */ /* 0x000fe40003fa6270 */
[----:B------:R-:W-:Y:S02]  /*14ab0*/  FSEL R19, R19, -INF , P1 ;  /* 0xff80000013137808 */ /* 0x000fe40000800000 */
[----:B------:R-:W-:Y:S02]  /*14ac0*/  FSEL R7, R7, -INF , P2 ;  /* 0xff80000007077808 */ /* 0x000fe40001000000 */
[----:B------:R-:W-:Y:S02]  /*14ad0*/  ISETP.GE.AND P1, PT, R36, R219, PT ;  /* 0x000000db2400720c */ /* 0x000fe40003f26270 */
[----:B------:R-:W-:-:S02]  /*14ae0*/  FMNMX3.FTZ R4, R4, R139, R137, !PT ;  /* 0x0000008b04047276 */ /* 0x000fc40007810089 */
[----:B------:R-:W-:Y:S02]  /*14af0*/  FMNMX3.FTZ R5, R5, R156, R154, !PT ;  /* 0x0000009c05057276 */ /* 0x000fe4000781009a */
[----:B------:R-:W-:Y:S02]  /*14b00*/  FSEL R148, R19, -INF , !P4 ;  /* 0xff80000013947808 */ /* 0x000fe40006000000 */
[-C--:B------:R-:W-:Y:S02]  /*14b10*/  ISETP.GE.AND P0, PT, R23, R219.reuse, PT ;  /* 0x000000db1700720c */ /* 0x080fe40003f06270 */
[----:B------:R-:W-:Y:S02]  /*14b20*/  FSEL R144, R7, -INF , !P5 ;  /* 0xff80000007907808 */ /* 0x000fe40006800000 */
[----:B------:R-:W-:Y:S02]  /*14b30*/  ISETP.GE.AND P4, PT, R36, R218, PT ;  /* 0x000000da2400720c */ /* 0x000fe40003f86270 */
[----:B------:R-:W-:Y:S01]  /*14b40*/  ISETP.GE.AND P2, PT, R22, R219, PT ;  /* 0x000000db1600720c */ /* 0x000fe20003f46270 */
[----:B------:R-:W-:Y:S01]  /*14b50*/  LDSM.16.MT88.4 R36, [R192+0xb000] ;  /* 0x00b00000c024783b */ /* 0x000fe20000004200 */
[----:B------:R-:W-:-:S02]  /*14b60*/  FSEL R6, R6, -INF , P1 ;  /* 0xff80000006067808 */ /* 0x000fc40000800000 */
[----:B------:R-:W-:Y:S02]  /*14b70*/  FMNMX3.FTZ R4, R4, R135, R133, !PT ;  /* 0x0000008704047276 */ /* 0x000fe40007810085 */
[----:B------:R-:W-:Y:S02]  /*14b80*/  FMNMX3.FTZ R7, R5, R152, R150, !PT ;  /* 0x0000009805077276 */ /* 0x000fe40007810096 */
[----:B------:R-:W-:Y:S01]  /*14b90*/  FSEL R9, R9, -INF , P0 ;  /* 0xff80000009097808 */ /* 0x000fe20000000000 */
[----:B------:R-:W1:Y:S01]  /*14ba0*/  SHFL.BFLY PT, R5, R4, 0x2, 0x1f ;  /* 0x0c401f0004057f89 */ /* 0x000e6200000e0000 */
[-C--:B------:R-:W-:Y:S02]  /*14bb0*/  ISETP.GE.AND P6, PT, R23, R218.reuse, PT ;  /* 0x000000da1700720c */ /* 0x080fe40003fc6270 */
[----:B------:R-:W-:Y:S02]  /*14bc0*/  ISETP.GE.AND P5, PT, R22, R218, PT ;  /* 0x000000da1600720c */ /* 0x000fe40003fa6270 */
[----:B------:R-:W-:-:S02]  /*14bd0*/  ISETP.GE.AND P1, PT, R20, R219, PT ;  /* 0x000000db1400720c */ /* 0x000fc40003f26270 */
[----:B------:R-:W-:Y:S02]  /*14be0*/  FSEL R142, R6, -INF , !P4 ;  /* 0xff800000068e7808 */ /* 0x000fe40006000000 */
[----:B------:R-:W-:Y:S02]  /*14bf0*/  ISETP.GE.AND P0, PT, R21, R219, PT ;  /* 0x000000db1500720c */ /* 0x000fe40003f06270 */
[----:B------:R-:W-:Y:S02]  /*14c00*/  FSEL R10, R10, -INF , P2 ;  /* 0xff8000000a0a7808 */ /* 0x000fe40001000000 */
[----:B------:R-:W-:Y:S02]  /*14c10*/  FMNMX3.FTZ R7, R7, R148, R146, !PT ;  /* 0x0000009407077276 */ /* 0x000fe40007810092 */
[-C--:B------:R-:W-:Y:S02]  /*14c20*/  ISETP.GE.AND P4, PT, R20, R218.reuse, PT ;  /* 0x000000da1400720c */ /* 0x080fe40003f86270 */
[----:B------:R-:W-:-:S02]  /*14c30*/  ISETP.GE.AND P2, PT, R21, R218, PT ;  /* 0x000000da1500720c */ /* 0x000fc40003f46270 */
[----:B------:R-:W-:Y:S01]  /*14c40*/  FSEL R12, R12, -INF , P1 ;  /* 0xff8000000c0c7808 */ /* 0x000fe20000800000 */
[----:B------:R-:W-:Y:S01]  /*14c50*/  LDSM.16.MT88.4 R20, [R192+0x9000] ;  /* 0x00900000c014783b */ /* 0x000fe20000004200 */
[----:B------:R-:W-:Y:S02]  /*14c60*/  FSEL R14, R14, -INF , P0 ;  /* 0xff8000000e0e7808 */ /* 0x000fe40000000000 */
[----:B------:R-:W-:Y:S02]  /*14c70*/  FSEL R140, R9, -INF , !P6 ;  /* 0xff800000098c7808 */ /* 0x000fe40007000000 */
[----:B------:R-:W-:Y:S02]  /*14c80*/  FSEL R138, R10, -INF , !P5 ;  /* 0xff8000000a8a7808 */ /* 0x000fe40006800000 */
[----:B------:R-:W-:Y:S02]  /*14c90*/  FMNMX3.FTZ R7, R7, R144, R142, !PT ;  /* 0x0000009007077276 */ /* 0x000fe4000781008e */
[----:B------:R-:W-:-:S02]  /*14ca0*/  FSEL R136, R12, -INF , !P4 ;  /* 0xff8000000c887808 */ /* 0x000fc40006000000 */
        /* <DEDUP_REMOVED lines=13> */
[----:B--2---:R-:W-:-:S04]  /*14d80*/  FMNMX.FTZ R3, R5, R4, !PT ;  /* 0x0000000405037209 */ /* 0x004fc80007810000 */
        /* <DEDUP_REMOVED lines=9> */
[-CC-:B------:R-:W-:Y:S01]  /*14e20*/  FFMA.FTZ R127, R11, R132.reuse, -R130.reuse ;  /* 0x000000840b7f7223 */ /* 0x180fe20000010882 */
[-CC-:B------:R-:W-:Y:S01]  /*14e30*/  FFMA.FTZ R126, R8, R132.reuse, -R125.reuse ;  /* 0x00000084087e7223 */ /* 0x180fe2000001087d */
[-CC-:B------:R-:W-:Y:S01]  /*14e40*/  FFMA.FTZ R124, R27, R132.reuse, -R125.reuse ;  /* 0x000000841b7c7223 */ /* 0x180fe2000001087d */
[-CC-:B------:R-:W-:Y:S01]  /*14e50*/  FFMA.FTZ R122, R26, R132.reuse, -R125.reuse ;  /* 0x000000841a7a7223 */ /* 0x180fe2000001087d */
[-C--:B------:R-:W-:Y:S01]  /*14e60*/  FFMA.FTZ R141, R24, R132.reuse, -R125 ;  /* 0x00000084188d7223 */ /* 0x080fe2000001087d */
[C---:B------:R-:W-:Y:S01]  /*14e70*/  FMUL.FTZ R2, R132.reuse, R5 ;  /* 0x0000000584027220 */ /* 0x040fe20000410000 */
[----:B------:R-:W-:Y:S01]  /*14e80*/  FMUL.FTZ R0, R132, R7 ;  /* 0x0000000784007220 */ /* 0x000fe20000410000 */
[----:B------:R-:W-:Y:S01]  /*14e90*/  MUFU.EX2 R131, R131 ;  /* 0x0000008300837308 */ /* 0x000fe20000000800 */
[----:B------:R-:W1:Y:S07]  /*14ea0*/  LDSM.16.MT88.4 R12, [R194+0x9000] ;  /* 0x00900000c20c783b */ /* 0x000e6e0000004200 */
[----:B------:R-:W2:Y:S08]  /*14eb0*/  MUFU.EX2 R129, R129 ;  /* 0x0000008100817308 */ /* 0x000eb00000000800 */
[----:B------:R-:W-:Y:S08]  /*14ec0*/  MUFU.EX2 R128, R128 ;  /* 0x0000008000807308 */ /* 0x000ff00000000800 */
[----:B------:R-:W3:Y:S08]  /*14ed0*/  MUFU.EX2 R127, R127 ;  /* 0x0000007f007f7308 */ /* 0x000ef00000000800 */
[----:B------:R-:W-:Y:S08]  /*14ee0*/  MUFU.EX2 R126, R126 ;  /* 0x0000007e007e7308 */ /* 0x000ff00000000800 */
[----:B------:R-:W4:Y:S08]  /*14ef0*/  MUFU.EX2 R124, R124 ;  /* 0x0000007c007c7308 */ /* 0x000f300000000800 */
[----:B------:R-:W-:Y:S08]  /*14f00*/  MUFU.EX2 R122, R122 ;  /* 0x0000007a007a7308 */ /* 0x000ff00000000800 */
[----:B------:R-:W5:Y:S08]  /*14f10*/  MUFU.EX2 R141, R141 ;  /* 0x0000008d008d7308 */ /* 0x000f700000000800 */
[----:B------:R-:W1:Y:S08]  /*14f20*/  MUFU.EX2 R2, R2 ;  /* 0x0000000200027308 */ /* 0x000e700000000800 */
[----:B------:R-:W1:Y:S01]  /*14f30*/  MUFU.EX2 R0, R0 ;  /* 0x0000000000007308 */ /* 0x000e620000000800 */
[----:B--2---:R-:W-:Y:S01]  /*14f40*/  F2FP.BF16.F32.PACK_AB R4, R129, R131 ;  /* 0x000000838104723e */ /* 0x004fe200000010ff */
[----:B------:R-:W-:Y:S01]  /*14f50*/  FFMA.FTZ R32, R25, R132, -R130 ;  /* 0x0000008419207223 */ /* 0x000fe20000010882 */
[----:B---3--:R-:W-:-:S02]  /*14f60*/  F2FP.BF16.F32.PACK_AB R6, R127, R128 ;  /* 0x000000807f06723e */ /* 0x008fc400000010ff */
[----:B----4-:R-:W-:Y:S02]  /*14f70*/  F2FP.BF16.F32.PACK_AB R5, R124, R126 ;  /* 0x0000007e7c05723e */ /* 0x010fe400000010ff */
[----:B-----5:R-:W-:Y:S01]  /*14f80*/  F2FP.BF16.F32.PACK_AB R7, R141, R122 ;  /* 0x0000007a8d07723e */ /* 0x020fe200000010ff */
[-C--:B-1----:R-:W-:Y:S01]  /*14f90*/  FMUL.FTZ R16, R104, R2.reuse ;  /* 0x0000000268107220 */ /* 0x082fe20000410000 */
        /* <DEDUP_REMOVED lines=14> */
[----:B------:R-:W-:Y:S01]  /*15080*/  FMUL.FTZ R95, R95, R0 ;  /* 0x000000005f5f7220 */ /* 0x000fe20000410000 */
[C---:B------:R-:W-:Y:S05]  /*15090*/  HMMA.16816.F32.BF16 R16, R4.reuse, R20, R16 ;  /* 0x000000140410723c */ /* 0x040fea0000041810 */
[-CC-:B------:R-:W-:Y:S01]  /*150a0*/  FFMA.FTZ R42, R33, R132.reuse, -R130.reuse ;  /* 0x00000084212a7223 */ /* 0x180fe20000010882 */
[----:B------:R-:W-:Y:S01]  /*150b0*/  FFMA.FTZ R97, R35, R132, -R130 ;  /* 0x0000008423617223 */ /* 0x000fe20000010882 */
[----:B------:R-:W-:Y:S01]  /*150c0*/  FMUL.FTZ R33, R89, R2 ;  /* 0x0000000259217220 */ /* 0x000fe20000410000 */
[-C--:B------:R-:W-:Y:S01]  /*150d0*/  FMUL.FTZ R34, R90, R0.reuse ;  /* 0x000000005a227220 */ /* 0x080fe20000410000 */
[----:B------:R-:W-:Y:S01]  /*150e0*/  FMUL.FTZ R35, R91, R0 ;  /* 0x000000005b237220 */ /* 0x000fe20000410000 */
[----:B------:R-:W-:Y:S01]  /*150f0*/  HMMA.16816.F32.BF16 R20, R4, R22, R100 ;  /* 0x000000160414723c */ /* 0x000fe20000041864 */
[----:B------:R1:W-:Y:S02]  /*15100*/  MUFU.EX2 R100, R32 ;  /* 0x0000002000647308 */ /* 0x0003e40000000800 */
[----:B------:R-:W-:Y:S01]  /*15110*/  FFMA.FTZ R49, R40, R132, -R125 ;  /* 0x0000008428317223 */ /* 0x000fe2000001087d */
[-C--:B------:R-:W-:Y:S01]  /*15120*/  FMUL.FTZ R84, R84, R2.reuse ;  /* 0x0000000254547220 */ /* 0x080fe20000410000 */
[----:B------:R-:W-:Y:S01]  /*15130*/  FMUL.FTZ R85, R85, R2 ;  /* 0x0000000255557220 */ /* 0x000fe20000410000 */
[----:B------:R-:W-:-:S02]  /*15140*/  FMUL.FTZ R86, R86, R0 ;  /* 0x0000000056567220 */ /* 0x000fc40000410000 */
[C---:B------:R-:W-:Y:S03]  /*15150*/  HMMA.16816.F32.BF16 R24, R4.reuse, R28, R24 ;  /* 0x0000001c0418723c */ /* 0x040fe60000041818 */
[----:B------:R-:W-:Y:S01]  /*15160*/  FMUL.FTZ R87, R87, R0 ;  /* 0x0000000057577220 */ /* 0x000fe20000410000 */
[----:B------:R-:W-:Y:S01]  /*15170*/  FMUL.FTZ R40, R80, R2 ;  /* 0x0000000250287220 */ /* 0x000fe20000410000 */
[----:B------:R-:W-:Y:S01]  /*15180*/  FMUL.FTZ R43, R83, R0 ;  /* 0x00000000532b7220 */ /* 0x000fe20000410000 */
[-C--:B------:R-:W-:Y:S01]  /*15190*/  FMUL.FTZ R76, R76, R2.reuse ;  /* 0x000000024c4c7220 */ /* 0x080fe20000410000 */
[-C--:B------:R-:W-:Y:S01]  /*151a0*/  FMUL.FTZ R77, R77, R2.reuse ;  /* 0x000000024d4d7220 */ /* 0x080fe20000410000 */
[----:B------:R-:W-:Y:S01]  /*151b0*/  HMMA.16816.F32.BF16 R28, R4, R30, R92 ;  /* 0x0000001e041c723c */ /* 0x000fe2000004185c */
[----:B------:R2:W-:Y:S02]  /*151c0*/  MUFU.EX2 R93, R42 ;  /* 0x0000002a005d7308 */ /* 0x0005e40000000800 */
[----:B-1----:R-:W-:Y:S01]  /*151d0*/  FMUL.FTZ R32, R88, R2 ;  /* 0x0000000258207220 */ /* 0x002fe20000410000 */
[----:B------:R-:W-:Y:S01]  /*151e0*/  FFMA.FTZ R88, R41, R132, -R130 ;  /* 0x0000008429587223 */ /* 0x000fe20000010882 */
[----:B------:R-:W-:Y:S01]  /*151f0*/  FMUL.FTZ R41, R81, R2 ;  /* 0x0000000251297220 */ /* 0x000fe20000410000 */
[-C--:B------:R-:W-:Y:S01]  /*15200*/  FMUL.FTZ R78, R78, R0.reuse ;  /* 0x000000004e4e7220 */ /* 0x080fe20000410000 */
[----:B------:R-:W-:Y:S01]  /*15210*/  FMUL.FTZ R79, R79, R0 ;  /* 0x000000004f4f7220 */ /* 0x000fe20000410000 */
[----:B------:R-:W-:-:S02]  /*15220*/  FMUL.FTZ R8, R112, R2 ;  /* 0x0000000270087220 */ /* 0x000fc40000410000 */
[----:B------:R-:W-:Y:S03]  /*15230*/  HMMA.16816.F32.BF16 R32, R4, R36, R32 ;  /* 0x000000240420723c */ /* 0x000fe60000041820 */
[----:B------:R-:W-:Y:S01]  /*15240*/  FMUL.FTZ R9, R113, R2 ;  /* 0x0000000271097220 */ /* 0x000fe20000410000 */
[----:B--2---:R-:W-:-:S04]  /*15250*/  FMUL.FTZ R42, R82, R0 ;  /* 0x00000000522a7220 */ /* 0x004fc80000410000 */
[C---:B------:R-:W-:Y:S03]  /*15260*/  HMMA.16816.F32.BF16 R36, R4.reuse, R38, R84 ;  /* 0x000000260424723c */ /* 0x040fe60000041854 */
[-C--:B------:R-:W-:Y:S01]  /*15270*/  FMUL.FTZ R10, R114, R0.reuse ;  /* 0x00000000720a7220 */ /* 0x080fe20000410000 */
[----:B------:R-:W-:Y:S01]  /*15280*/  FMUL.FTZ R11, R115, R0 ;  /* 0x00000000730b7220 */ /* 0x000fe20000410000 */
[----:B------:R1:W-:Y:S01]  /*15290*/  MUFU.EX2 R84, R49 ;  /* 0x0000003100547308 */ /* 0x0003e20000000800 */
[-CC-:B------:R-:W-:Y:S01]  /*152a0*/  FFMA.FTZ R81, R50, R132.reuse, -R125.reuse ;  /* 0x0000008432517223 */ /* 0x180fe2000001087d */
[--C-:B------:R-:W-:Y:S01]  /*152b0*/  FFMA.FTZ R60, R48, R132, -R125.reuse ;  /* 0x00000084303c7223 */ /* 0x100fe2000001087d */
[-C--:B------:R-:W-:Y:S01]  /*152c0*/  FMUL.FTZ R108, R108, R2.reuse ;  /* 0x000000026c6c7220 */ /* 0x080fe20000410000 */
[C---:B------:R-:W-:Y:S03]  /*152d0*/  HMMA.16816.F32.BF16 R40, R4.reuse, R44, R40 ;  /* 0x0000002c0428723c */ /* 0x040fe60000041828 */
[----:B------:R-:W-:Y:S01]  /*152e0*/  FMUL.FTZ R109, R109, R2 ;  /* 0x000000026d6d7220 */ /* 0x000fe20000410000 */
[-C--:B------:R-:W-:Y:S01]  /*152f0*/  FMUL.FTZ R110, R110, R0.reuse ;  /* 0x000000006e6e7220 */ /* 0x080fe20000410000 */
[----:B------:R-:W-:Y:S01]  /*15300*/  FMUL.FTZ R111, R111, R0 ;  /* 0x000000006f6f7220 */ /* 0x000fe20000410000 */
[----:B------:R-:W-:Y:S01]  /*15310*/  FMUL.FTZ R48, R72, R2 ;  /* 0x0000000248307220 */ /* 0x000fe20000410000 */
[-C--:B------:R-:W-:Y:S01]  /*15320*/  FMUL.FTZ R50, R74, R0.reuse ;  /* 0x000000004a327220 */ /* 0x080fe20000410000 */
[----:B------:R-:W-:Y:S01]  /*15330*/  FMUL.FTZ R51, R75, R0 ;  /* 0x000000004b337220 */ /* 0x000fe20000410000 */
[C---:B------:R-:W-:Y:S03]  /*15340*/  HMMA.16816.F32.BF16 R44, R4.reuse, R46, R76 ;  /* 0x0000002e042c723c */ /* 0x040fe6000004184c */
[--C-:B------:R-:W-:Y:S01]  /*15350*/  FFMA.FTZ R76, R52, R132, -R125.reuse ;  /* 0x00000084344c7223 */ /* 0x100fe2000001087d */
[-C--:B------:R-:W-:Y:S01]  /*15360*/  FMUL.FTZ R68, R68, R2.reuse ;  /* 0x0000000244447220 */ /* 0x080fe20000410000 */
[----:B------:R-:W2:Y:S01]  /*15370*/  LDSM.16.MT88.4 R52, [R192+0x9400] ;  /* 0x00940000c034783b */ /* 0x000ea20000004200 */
[-C--:B-1----:R-:W-:Y:S01]  /*15380*/  FMUL.FTZ R49, R73, R2.reuse ;  /* 0x0000000249317220 */ /* 0x082fe20000410000 */
[----:B------:R-:W-:Y:S01]  /*15390*/  FMUL.FTZ R69, R69, R2 ;  /* 0x0000000245457220 */ /* 0x000fe20000410000 */
[-C--:B------:R-:W-:Y:S01]  /*153a0*/  FMUL.FTZ R70, R70, R0.reuse ;  /* 0x0000000046467220 */ /* 0x080fe20000410000 */
[----:B------:R-:W-:Y:S01]  /*153b0*/  FMUL.FTZ R71, R71, R0 ;  /* 0x0000000047477220 */ /* 0x000fe20000410000 */
[C---:B------:R-:W-:Y:S01]  /*153c0*/  HMMA.16816.F32.BF16 R8, R4.reuse, R12, R8 ;  /* 0x0000000c0408723c */ /* 0x040fe20000041808 */
[----:B------:R-:W-:Y:S01]  /*153d0*/  MUFU.EX2 R97, R97 ;  /* 0x0000006100617308 */ /* 0x000fe20000000800 */
[----:B------:R-:W-:Y:S06]  /*153e0*/  LDSM.16.MT88.4 R72, [R194+0xd400] ;  /* 0x00d40000c248783b */ /* 0x000fec0000004200 */
[C---:B------:R-:W-:Y:S01]  /*153f0*/  HMMA.16816.F32.BF16 R12, R4.reuse, R14, R108 ;  /* 0x0000000e040c723c */ /* 0x040fe2000004186c */
[----:B------:R-:W1:Y:S07]  /*15400*/  MUFU.EX2 R88, R88 ;  /* 0x0000005800587308 */ /* 0x000e6e0000000800 */
[C---:B------:R-:W-:Y:S01]  /*15410*/  HMMA.16816.F32.BF16 R48, R4.reuse, R56, R48 ;  /* 0x000000380430723c */ /* 0x040fe20000041830 */
[----:B------:R-:W3:Y:S08]  /*15420*/  MUFU.EX2 R81, R81 ;  /* 0x0000005100517308 */ /* 0x000ef00000000800 */
[----:B------:R4:W-:Y:S01]  /*15430*/  MUFU.EX2 R77, R60 ;  /* 0x0000003c004d7308 */ /* 0x0009e20000000800 */
[----:B------:R-:W-:Y:S01]  /*15440*/  HMMA.16816.F32.BF16 R4, R4, R58, R68 ;  /* 0x0000003a0404723c */ /* 0x000fe20000041844 */
[----:B------:R-:W5:Y:S06]  /*15450*/  LDSM.16.MT88.4 R56, [R194+0xb400] ;  /* 0x00b40000c238783b */ /* 0x000f6c0000004200 */
[----:B------:R-:W2:Y:S01]  /*15460*/  MUFU.EX2 R76, R76 ;  /* 0x0000004c004c7308 */ /* 0x000ea20000000800 */
[----:B-1----:R-:W-:Y:S01]  /*15470*/  F2FP.BF16.F32.PACK_AB R62, R88, R93 ;  /* 0x0000005d583e723e */ /* 0x002fe200000010ff */
[----:B------:R-:W-:Y:S01]  /*15480*/  LDSM.16.MT88.4 R68, [R192+0xd400] ;  /* 0x00d40000c044783b */ /* 0x000fe20000004200 */
[----:B---3--:R-:W-:Y:S01]  /*15490*/  F2FP.BF16.F32.PACK_AB R61, R81, R84 ;  /* 0x00000054513d723e */ /* 0x008fe200000010ff */
[-CC-:B------:R-:W-:Y:S01]  /*154a0*/  FFMA.FTZ R78, R181, R132.reuse, -R130.reuse ;  /* 0x00000084b54e7223 */ /* 0x180fe20000010882 */
[-CC-:B------:R-:W-:Y:S01]  /*154b0*/  FFMA.FTZ R79, R179, R132.reuse, -R130.reuse ;  /* 0x00000084b34f7223 */ /* 0x180fe20000010882 */
[-CC-:B------:R-:W-:Y:S01]  /*154c0*/  FFMA.FTZ R83, R177, R132.reuse, -R130.reuse ;  /* 0x00000084b1537223 */ /* 0x180fe20000010882 */
[-CC-:B------:R-:W-:Y:S01]  /*154d0*/  FFMA.FTZ R80, R175, R132.reuse, -R130.reuse ;  /* 0x00000084af507223 */ /* 0x180fe20000010882 */
[--C-:B------:R-:W-:Y:S01]  /*154e0*/  FFMA.FTZ R82, R180, R132, -R125.reuse ;  /* 0x00000084b4527223 */ /* 0x100fe2000001087d */
[----:B----4-:R-:W-:Y:S01]  /*154f0*/  F2FP.BF16.F32.PACK_AB R60, R97, R100 ;  /* 0x00000064613c723e */ /* 0x010fe200000010ff */
[-CC-:B------:R-:W-:Y:S01]  /*15500*/  FFMA.FTZ R85, R178, R132.reuse, -R125.reuse ;  /* 0x00000084b2557223 */ /* 0x180fe2000001087d */
[-CC-:B------:R-:W-:Y:S01]  /*15510*/  FFMA.FTZ R86, R176, R132.reuse, -R125.reuse ;  /* 0x00000084b0567223 */ /* 0x180fe2000001087d */
[-CC-:B------:R-:W-:Y:S01]  /*15520*/  FFMA.FTZ R87, R174, R132.reuse, -R125.reuse ;  /* 0x00000084ae577223 */ /* 0x180fe2000001087d */
[-CC-:B------:R-:W-:Y:S01]  /*15530*/  FFMA.FTZ R91, R157, R132.reuse, -R130.reuse ;  /* 0x000000849d5b7223 */ /* 0x180fe20000010882 */
[-CC-:B------:R-:W-:Y:S01]  /*15540*/  FFMA.FTZ R89, R173, R132.reuse, -R130.reuse ;  /* 0x00000084ad597223 */ /* 0x180fe20000010882 */
[-CC-:B------:R-:W-:Y:S01]  /*15550*/  FFMA.FTZ R90, R171, R132.reuse, -R130.reuse ;  /* 0x00000084ab5a7223 */ /* 0x180fe20000010882 */
[-CC-:B------:R-:W-:Y:S01]  /*15560*/  FFMA.FTZ R92, R169, R132.reuse, -R130.reuse ;  /* 0x00000084a95c7223 */ /* 0x180fe20000010882 */
[----:B--2---:R-:W-:Y:S01]  /*15570*/  F2FP.BF16.F32.PACK_AB R63, R76, R77 ;  /* 0x0000004d4c3f723e */ /* 0x004fe200000010ff */
[-CC-:B------:R-:W-:Y:S01]  /*15580*/  FFMA.FTZ R94, R172, R132.reuse, -R125.reuse ;  /* 0x00000084ac5e7223 */ /* 0x180fe2000001087d */
[-CC-:B------:R-:W-:Y:S01]  /*15590*/  FFMA.FTZ R95, R170, R132.reuse, -R125.reuse ;  /* 0x00000084aa5f7223 */ /* 0x180fe2000001087d */
[-CC-:B------:R-:W-:Y:S01]  /*155a0*/  FFMA.FTZ R96, R160, R132.reuse, -R125.reuse ;  /* 0x00000084a0607223 */ /* 0x180fe2000001087d */
[-CC-:B------:R-:W-:Y:S01]  /*155b0*/  FFMA.FTZ R161, R161, R132.reuse, -R130.reuse ;  /* 0x00000084a1a17223 */ /* 0x180fe20000010882 */
[-CC-:B------:R-:W-:Y:S01]  /*155c0*/  FFMA.FTZ R163, R163, R132.reuse, -R130.reuse ;  /* 0x00000084a3a37223 */ /* 0x180fe20000010882 */
[-CC-:B------:R-:W-:Y:S01]  /*155d0*/  FFMA.FTZ R168, R168, R132.reuse, -R125.reuse ;  /* 0x00000084a8a87223 */ /* 0x180fe2000001087d */
[C---:B------:R-:W-:Y:S05]  /*155e0*/  HMMA.16816.F32.BF16 R8, R60.reuse, R64, R8 ;  /* 0x000000403c08723c */ /* 0x040fea0000041808 */
[-CC-:B------:R-:W-:Y:S01]  /*155f0*/  FFMA.FTZ R164, R164, R132.reuse, -R125.reuse ;  /* 0x00000084a4a47223 */ /* 0x180fe2000001087d */
[-CC-:B------:R-:W-:Y:S01]  /*15600*/  FFMA.FTZ R159, R159, R132.reuse, -R130.reuse ;  /* 0x000000849f9f7223 */ /* 0x180fe20000010882 */
[-CC-:B------:R-:W-:Y:S01]  /*15610*/  FFMA.FTZ R153, R153, R132.reuse, -R130.reuse ;  /* 0x0000008499997223 */ /* 0x180fe20000010882 */
[-CC-:B------:R-:W-:Y:S01]  /*15620*/  FFMA.FTZ R154, R154, R132.reuse, -R125.reuse ;  /* 0x000000849a9a7223 */ /* 0x180fe2000001087d */
[-CC-:B------:R-:W-:Y:S01]  /*15630*/  FFMA.FTZ R152, R152, R132.reuse, -R125.reuse ;  /* 0x0000008498987223 */ /* 0x180fe2000001087d */
[-CC-:B------:R-:W-:Y:S01]  /*15640*/  FFMA.FTZ R149, R149, R132.reuse, -R130.reuse ;  /* 0x0000008495957223 */ /* 0x180fe20000010882 */
[-C--:B------:R-:W-:Y:S01]  /*15650*/  FFMA.FTZ R145, R145, R132.reuse, -R130 ;  /* 0x0000008491917223 */ /* 0x080fe20000010882 */
[C---:B------:R-:W-:Y:S01]  /*15660*/  HMMA.16816.F32.BF16 R12, R60.reuse, R66, R12 ;  /* 0x000000423c0c723c */ /* 0x040fe2000004180c */
[----:B------:R-:W1:Y:S02]  /*15670*/  LDSM.16.MT88.4 R64, [R192+0xb400] ;  /* 0x00b40000c040783b */ /* 0x000e640000004200 */
[-CC-:B------:R-:W-:Y:S01]  /*15680*/  FFMA.FTZ R146, R146, R132.reuse, -R125.reuse ;  /* 0x0000008492927223 */ /* 0x180fe2000001087d */
[----:B------:R-:W-:Y:S01]  /*15690*/  FFMA.FTZ R144, R144, R132, -R125 ;  /* 0x0000008490907223 */ /* 0x000fe2000001087d */
[----:B------:R-:W-:Y:S01]  /*156a0*/  FFMA.FTZ R2, R228, R2, R131 ;  /* 0x00000002e4027223 */ /* 0x000fe20000010083 */
[----:B------:R-:W-:Y:S02]  /*156b0*/  LDSM.16.MT88.4 R108, [R194+0xac00] ;  /* 0x00ac0000c26c783b */ /* 0x000fe40000004200 */
[C---:B------:R-:W-:Y:S08]  /*156c0*/  HMMA.16816.F32.BF16 R16, R60.reuse, R52, R16 ;  /* 0x000000343c10723c */ /* 0x040ff00000041810 */
[C---:B------:R-:W-:Y:S01]  /*156d0*/  HMMA.16816.F32.BF16 R20, R60.reuse, R54, R20 ;  /* 0x000000363c14723c */ /* 0x040fe20000041814 */
[----:B------:R-:W2:Y:S07]  /*156e0*/  LDSM.16.MT88.4 R52, [R194+0x9800] ;  /* 0x00980000c234783b */ /* 0x000eae0000004200 */
[C---:B-----5:R-:W-:Y:S08]  /*156f0*/  HMMA.16816.F32.BF16 R24, R60.reuse, R56, R24 ;  /* 0x000000383c18723c */ /* 0x060ff00000041818 */
        /* <DEDUP_REMOVED lines=10> */
[----:B-1----:R-:W-:Y:S03]  /*157a0*/  HMMA.16816.F32.BF16 R32, R60, R64, R32 ;  /* 0x000000403c20723c */ /* 0x002fe60000041820 */
[----:B----4-:R-:W-:-:S02]  /*157b0*/  F2FP.BF16.F32.PACK_AB R64, R79, R78 ;  /* 0x0000004e4f40723e */ /* 0x010fc400000010ff */
[----:B-----5:R-:W-:-:S03]  /*157c0*/  F2FP.BF16.F32.PACK_AB R65, R85, R82 ;  /* 0x000000525541723e */ /* 0x020fc600000010ff */
[----:B------:R-:W-:Y:S03]  /*157d0*/  HMMA.16816.F32.BF16 R36, R60, R66, R36 ;  /* 0x000000423c24723c */ /* 0x000fe60000041824 */
[----:B------:R-:W-:Y:S02]  /*157e0*/  F2FP.BF16.F32.PACK_AB R66, R80, R83 ;  /* 0x000000535042723e */ /* 0x000fe400000010ff */
[----:B--2---:R-:W-:-:S03]  /*157f0*/  F2FP.BF16.F32.PACK_AB R67, R87, R86 ;  /* 0x000000565743723e */ /* 0x004fc600000010ff */
        /* <DEDUP_REMOVED lines=41> */
[C---:B-1----:R-:W-:Y:S08]  /*15a90*/  HMMA.16816.F32.BF16 R16, R64.reuse, R60, R16 ;  /* 0x0000003c4010723c */ /* 0x042ff00000041810 */
[----:B------:R-:W-:Y:S01]  /*15aa0*/  HMMA.16816.F32.BF16 R20, R64, R62, R20 ;  /* 0x0000003e4014723c */ /* 0x000fe20000041814 */
[----:B------:R-:W1:Y:S02]  /*15ab0*/  LDSM.16.MT88.4 R60, [R194+0xa000] ;  /* 0x00a00000c23c783b */ /* 0x000e640000004200 */
[----:B------:R-:W-:-:S05]  /*15ac0*/  FFMA.FTZ R158, R167, R132, -R130 ;  /* 0x00000084a79e7223 */ /* 0x000fca0000010882 */
[----:B--2---:R-:W-:Y:S03]  /*15ad0*/  HMMA.16816.F32.BF16 R24, R64, R52, R24 ;  /* 0x000000344018723c */ /* 0x004fe60000041818 */
[----:B------:R-:W-:-:S05]  /*15ae0*/  FFMA.FTZ R160, R165, R132, -R130 ;  /* 0x00000084a5a07223 */ /* 0x000fca0000010882 */
[C---:B------:R-:W-:Y:S01]  /*15af0*/  HMMA.16816.F32.BF16 R28, R64.reuse, R54, R28 ;  /* 0x00000036401c723c */ /* 0x040fe2000004181c */
[----:B------:R-:W2:Y:S02]  /*15b00*/  LDSM.16.MT88.4 R52, [R192+0xa000] ;  /* 0x00a00000c034783b */ /* 0x000ea40000004200 */
[-CC-:B------:R-:W-:Y:S01]  /*15b10*/  FFMA.FTZ R165, R166, R132.reuse, -R125.reuse ;  /* 0x00000084a6a57223 */ /* 0x180fe2000001087d */
[----:B------:R-:W-:Y:S01]  /*15b20*/  FFMA.FTZ R167, R162, R132, -R125 ;  /* 0x00000084a2a77223 */ /* 0x000fe2000001087d */
[----:B------:R-:W-:Y:S03]  /*15b30*/  MUFU.EX2 R158, R158 ;  /* 0x0000009e009e7308 */ /* 0x000fe60000000800 */
[C---:B---3--:R-:W-:Y:S05]  /*15b40*/  HMMA.16816.F32.BF16 R32, R64.reuse, R56, R32 ;  /* 0x000000384020723c */ /* 0x048fea0000041820 */
[----:B------:R-:W3:Y:S03]  /*15b50*/  MUFU.EX2 R161, R161 ;  /* 0x000000a100a17308 */ /* 0x000ee60000000800 */
[C---:B------:R-:W-:Y:S01]  /*15b60*/  HMMA.16816.F32.BF16 R36, R64.reuse, R58, R36 ;  /* 0x0000003a4024723c */ /* 0x040fe20000041824 */
[----:B------:R-:W4:Y:S04]  /*15b70*/  LDSM.16.MT88.4 R56, [R194+0xc000] ;  /* 0x00c00000c238783b */ /* 0x000f280000004200 */
[----:B------:R-:W-:Y:S03]  /*15b80*/  MUFU.EX2 R163, R163 ;  /* 0x000000a300a37308 */ /* 0x000fe60000000800 */
[C---:B------:R-:W-:Y:S05]  /*15b90*/  HMMA.16816.F32.BF16 R48, R64.reuse, R68, R48 ;  /* 0x000000444030723c */ /* 0x040fea0000041830 */
[----:B------:R-:W5:Y:S03]  /*15ba0*/  MUFU.EX2 R160, R160 ;  /* 0x000000a000a07308 */ /* 0x000f660000000800 */
[C---:B------:R-:W-:Y:S01]  /*15bb0*/  HMMA.16816.F32.BF16 R4, R64.reuse, R70, R4 ;  /* 0x000000464004723c */ /* 0x040fe20000041804 */
[----:B------:R-:W4:Y:S04]  /*15bc0*/  LDSM.16.MT88.4 R68, [R192+0xc000] ;  /* 0x00c00000c044783b */ /* 0x000f280000004200 */
[----:B------:R-:W-:Y:S08]  /*15bd0*/  MUFU.EX2 R168, R168 ;  /* 0x000000a800a87308 */ /* 0x000ff00000000800 */
[----:B------:R-:W1:Y:S08]  /*15be0*/  MUFU.EX2 R165, R165 ;  /* 0x000000a500a57308 */ /* 0x000e700000000800 */
[----:B------:R-:W-:Y:S08]  /*15bf0*/  MUFU.EX2 R164, R164 ;  /* 0x000000a400a47308 */ /* 0x000ff00000000800 */
[----:B------:R-:W2:Y:S01]  /*15c00*/  MUFU.EX2 R167, R167 ;  /* 0x000000a700a77308 */ /* 0x000ea20000000800 */
[C---:B------:R-:W-:Y:S08]  /*15c10*/  HMMA.16816.F32.BF16 R40, R64.reuse, R72, R40 ;  /* 0x000000484028723c */ /* 0x040ff00000041828 */
[----:B------:R-:W-:Y:S03]  /*15c20*/  HMMA.16816.F32.BF16 R44, R64, R74, R44 ;  /* 0x0000004a402c723c */ /* 0x000fe6000004182c */
[----:B---3--:R-:W-:Y:S01]  /*15c30*/  F2FP.BF16.F32.PACK_AB R64, R161, R158 ;  /* 0x0000009ea140723e */ /* 0x008fe200000010ff */
[----:B------:R-:W-:Y:S01]  /*15c40*/  FFMA.FTZ R162, R155, R132, -R130 ;  /* 0x000000849ba27223 */ /* 0x000fe20000010882 */
[----:B-----5:R-:W-:-:S02]  /*15c50*/  F2FP.BF16.F32.PACK_AB R66, R160, R163 ;  /* 0x000000a3a042723e */ /* 0x020fc400000010ff */
[----:B-1----:R-:W-:Y:S02]  /*15c60*/  F2FP.BF16.F32.PACK_AB R65, R165, R168 ;  /* 0x000000a8a541723e */ /* 0x002fe400000010ff */
[----:B--2---:R-:W-:Y:S01]  /*15c70*/  F2FP.BF16.F32.PACK_AB R67, R167, R164 ;  /* 0x000000a4a743723e */ /* 0x004fe200000010ff */
[-C--:B------:R-:W-:Y:S01]  /*15c80*/  FFMA.FTZ R166, R151, R132.reuse, -R130 ;  /* 0x0000008497a67223 */ /* 0x080fe20000010882 */
[----:B------:R-:W-:Y:S01]  /*15c90*/  MUFU.EX2 R159, R159 ;  /* 0x0000009f009f7308 */ /* 0x000fe20000000800 */
[----:B------:R-:W-:Y:S04]  /*15ca0*/  LDSM.16.MT88.4 R72, [R192+0xa400] ;  /* 0x00a40000c048783b */ /* 0x000fe80000004200 */
        /* <DEDUP_REMOVED lines=8> */
[----:B------:R-:W3:Y:S02]  /*15d30*/  LDSM.16.MT88.4 R56, [R194+0xa400] ;  /* 0x00a40000c238783b */ /* 0x000ee40000004200 */
[-CC-:B------:R-:W-:Y:S01]  /*15d40*/  FFMA.FTZ R151, R156, R132.reuse, -R125.reuse ;  /* 0x000000849c977223 */ /* 0x180fe2000001087d */
[----:B------:R-:W-:-:S04]  /*15d50*/  FFMA.FTZ R155, R150, R132, -R125 ;  /* 0x00000084969b7223 */ /* 0x000fc8000001087d */
[C---:B------:R-:W-:Y:S08]  /*15d60*/  HMMA.16816.F32.BF16 R32, R64.reuse, R68, R32 ;  /* 0x000000444020723c */ /* 0x040ff00000041820 */
[C---:B------:R-:W-:Y:S01]  /*15d70*/  HMMA.16816.F32.BF16 R36, R64.reuse, R70, R36 ;  /* 0x000000464024723c */ /* 0x040fe20000041824 */
[----:B------:R-:W4:Y:S01]  /*15d80*/  LDSM.16.MT88.4 R68, [R194+0xe400] ;  /* 0x00e40000c244783b */ /* 0x000f220000004200 */
[----:B------:R-:W5:Y:S08]  /*15d90*/  MUFU.EX2 R162, R162 ;  /* 0x000000a200a27308 */ /* 0x000f700000000800 */
[----:B------:R-:W-:Y:S08]  /*15da0*/  MUFU.EX2 R153, R153 ;  /* 0x0000009900997308 */ /* 0x000ff00000000800 */
[----:B------:R-:W-:Y:S08]  /*15db0*/  MUFU.EX2 R166, R166 ;  /* 0x000000a600a67308 */ /* 0x000ff00000000800 */
[----:B------:R-:W-:Y:S08]  /*15dc0*/  MUFU.EX2 R151, R151 ;  /* 0x0000009700977308 */ /* 0x000ff00000000800 */
[----:B------:R-:W3:Y:S08]  /*15dd0*/  MUFU.EX2 R154, R154 ;  /* 0x0000009a009a7308 */ /* 0x000ef00000000800 */
[----:B------:R-:W-:Y:S08]  /*15de0*/  MUFU.EX2 R152, R152 ;  /* 0x0000009800987308 */ /* 0x000ff00000000800 */
[----:B------:R-:W4:Y:S01]  /*15df0*/  MUFU.EX2 R155, R155 ;  /* 0x0000009b009b7308 */ /* 0x000f220000000800 */
[C---:B-1----:R-:W-:Y:S08]  /*15e00*/  HMMA.16816.F32.BF16 R40, R64.reuse, R60, R40 ;  /* 0x0000003c4028723c */ /* 0x042ff00000041828 */
[C---:B------:R-:W-:Y:S01]  /*15e10*/  HMMA.16816.F32.BF16 R44, R64.reuse, R62, R44 ;  /* 0x0000003e402c723c */ /* 0x040fe2000004182c */
[----:B------:R-:W-:Y:S07]  /*15e20*/  LDSM.16.MT88.4 R60, [R194+0xc400] ;  /* 0x00c40000c23c783b */ /* 0x000fee0000004200 */
[----:B--2---:R-:W-:Y:S03]  /*15e30*/  HMMA.16816.F32.BF16 R48, R64, R52, R48 ;  /* 0x000000344030723c */ /* 0x004fe60000041830 */
[----:B-----5:R-:W-:-:S02]  /*15e40*/  F2FP.BF16.F32.PACK_AB R52, R162, R159 ;  /* 0x0000009fa234723e */ /* 0x020fc400000010ff */
[----:B---3--:R-:W-:-:S03]  /*15e50*/  F2FP.BF16.F32.PACK_AB R53, R154, R151 ;  /* 0x000000979a35723e */ /* 0x008fc600000010ff */
[----:B------:R-:W-:Y:S03]  /*15e60*/  HMMA.16816.F32.BF16 R4, R64, R54, R4 ;  /* 0x000000364004723c */ /* 0x000fe60000041804 */
[----:B------:R-:W-:Y:S01]  /*15e70*/  F2FP.BF16.F32.PACK_AB R54, R166, R153 ;  /* 0x00000099a636723e */ /* 0x000fe200000010ff */
[----:B------:R-:W-:Y:S01]  /*15e80*/  LDSM.16.MT88.4 R64, [R192+0xc400] ;  /* 0x00c40000c040783b */ /* 0x000fe20000004200 */
[----:B----4-:R-:W-:-:S07]  /*15e90*/  F2FP.BF16.F32.PACK_AB R55, R155, R152 ;  /* 0x000000989b37723e */ /* 0x010fce00000010ff */
[C---:B------:R-:W-:Y:S08]  /*15ea0*/  HMMA.16816.F32.BF16 R8, R52.reuse, R56, R8 ;  /* 0x000000383408723c */ /* 0x040ff00000041808 */
[C---:B------:R-:W-:Y:S01]  /*15eb0*/  HMMA.16816.F32.BF16 R12, R52.reuse, R58, R12 ;  /* 0x0000003a340c723c */ /* 0x040fe2000004180c */
[----:B------:R-:W1:Y:S07]  /*15ec0*/  LDSM.16.MT88.4 R56, [R192+0xe400] ;  /* 0x00e40000c038783b */ /* 0x000e6e0000004200 */
[C---:B------:R-:W-:Y:S08]  /*15ed0*/  HMMA.16816.F32.BF16 R40, R52.reuse, R68, R40 ;  /* 0x000000443428723c */ /* 0x040ff00000041828 */
[C---:B------:R-:W-:Y:S01]  /*15ee0*/  HMMA.16816.F32.BF16 R44, R52.reuse, R70, R44 ;  /* 0x00000046342c723c */ /* 0x040fe2000004182c */
[----:B------:R-:W2:Y:S02]  /*15ef0*/  LDSM.16.MT88.4 R68, [R194+0xe800] ;  /* 0x00e80000c244783b */ /* 0x000ea40000004200 */
[-CC-:B------:R-:W-:Y:S01]  /*15f00*/  FFMA.FTZ R150, R147, R132.reuse, -R130.reuse ;  /* 0x0000008493967223 */ /* 0x180fe20000010882 */
[-C--:B------:R-:W-:Y:S01]  /*15f10*/  FFMA.FTZ R156, R143, R132.reuse, -R130 ;  /* 0x000000848f9c7223 */ /* 0x080fe20000010882 */
[-CC-:B------:R-:W-:Y:S01]  /*15f20*/  FFMA.FTZ R143, R148, R132.reuse, -R125.reuse ;  /* 0x00000084948f7223 */ /* 0x180fe2000001087d */
[----:B------:R-:W-:Y:S01]  /*15f30*/  FFMA.FTZ R147, R142, R132, -R125 ;  /* 0x000000848e937223 */ /* 0x000fe2000001087d */
[----:B------:R-:W-:Y:S08]  /*15f40*/  MUFU.EX2 R149, R149 ;  /* 0x0000009500957308 */ /* 0x000ff00000000800 */
[----:B------:R-:W3:Y:S08]  /*15f50*/  MUFU.EX2 R150, R150 ;  /* 0x0000009600967308 */ /* 0x000ef00000000800 */
[----:B------:R-:W-:Y:S08]  /*15f60*/  MUFU.EX2 R145, R145 ;  /* 0x0000009100917308 */ /* 0x000ff00000000800 */
[----:B------:R-:W-:Y:S08]  /*15f70*/  MUFU.EX2 R156, R156 ;  /* 0x0000009c009c7308 */ /* 0x000ff00000000800 */
[----:B------:R-:W-:Y:S08]  /*15f80*/  MUFU.EX2 R143, R143 ;  /* 0x0000008f008f7308 */ /* 0x000ff00000000800 */
[----:B------:R-:W4:Y:S08]  /*15f90*/  MUFU.EX2 R146, R146 ;  /* 0x0000009200927308 */ /* 0x000f300000000800 */
[----:B------:R-:W-:Y:S08]  /*15fa0*/  MUFU.EX2 R144, R144 ;  /* 0x0000009000907308 */ /* 0x000ff00000000800 */
[----:B------:R-:W5:Y:S01]  /*15fb0*/  MUFU.EX2 R147, R147 ;  /* 0x0000009300937308 */ /* 0x000f620000000800 */
[----:B-1----:R-:W-:Y:S03]  /*15fc0*/  HMMA.16816.F32.BF16 R48, R52, R56, R48 ;  /* 0x000000383430723c */ /* 0x002fe60000041830 */
[----:B---3--:R-:W-:-:S02]  /*15fd0*/  F2FP.BF16.F32.PACK_AB R56, R150, R149 ;  /* 0x000000959638723e */ /* 0x008fc400000010ff */
[----:B----4-:R-:W-:-:S03]  /*15fe0*/  F2FP.BF16.F32.PACK_AB R57, R146, R143 ;  /* 0x0000008f9239723e */ /* 0x010fc600000010ff */
[----:B------:R-:W-:Y:S03]  /*15ff0*/  HMMA.16816.F32.BF16 R4, R52, R58, R4 ;  /* 0x0000003a3404723c */ /* 0x000fe60000041804 */
[----:B------:R-:W-:Y:S02]  /*16000*/  F2FP.BF16.F32.PACK_AB R58, R156, R145 ;  /* 0x000000919c3a723e */ /* 0x000fe400000010ff */
[----:B-----5:R-:W-:-:S03]  /*16010*/  F2FP.BF16.F32.PACK_AB R59, R147, R144 ;  /* 0x00000090933b723e */ /* 0x020fc600000010ff */
[----:B------:R-:W-:Y:S03]  /*16020*/  HMMA.16816.F32.BF16 R24, R52, R60, R24 ;  /* 0x0000003c3418723c */ /* 0x000fe60000041818 */
[----:B------:R-:W-:-:S05]  /*16030*/  FADD.FTZ R129, R129, R2 ;  /* 0x0000000281817221 */ /* 0x000fca0000010000 */
[----:B------:R-:W-:Y:S01]  /*16040*/  HMMA.16816.F32.BF16 R28, R52, R62, R28 ;  /* 0x0000003e341c723c */ /* 0x000fe2000004181c */
[----:B------:R-:W1:Y:S07]  /*16050*/  LDSM.16.MT88.4 R60, [R192+0xa800] ;  /* 0x00a80000c03c783b */ /* 0x000e6e0000004200 */
[----:B--2---:R-:W-:Y:S05]  /*16060*/  HMMA.16816.F32.BF16 R40, R56, R68, R40 ;  /* 0x000000443828723c */ /* 0x004fea0000041828 */
[----:B------:R-:W-:-:S04]  /*16070*/  FFMA.FTZ R69, R227, R0, R126 ;  /* 0x00000000e3457223 */ /* 0x000fc8000001007e */
[----:B------:R-:W-:Y:S01]  /*16080*/  FADD.FTZ R69, R124, R69 ;  /* 0x000000457c457221 */ /* 0x000fe20000010000 */
[----:B------:R-:W-:Y:S01]  /*16090*/  FADD.FTZ R128, R128, R129 ;  /* 0x0000008180807221 */ /* 0x000fe20000010000 */
[C---:B------:R-:W-:Y:S05]  /*160a0*/  HMMA.16816.F32.BF16 R32, R52.reuse, R64, R32 ;  /* 0x000000403420723c */ /* 0x040fea0000041820 */
[----:B------:R-:W-:Y:S01]  /*160b0*/  FADD.FTZ R122, R122, R69 ;  /* 0x000000457a7a7221 */ /* 0x000fe20000010000 */
[----:B------:R-:W-:Y:S02]  /*160c0*/  FADD.FTZ R127, R127, R128 ;  /* 0x000000807f7f7221 */ /* 0x000fe40000010000 */
[----:B------:R-:W-:Y:S01]  /*160d0*/  HMMA.16816.F32.BF16 R36, R52, R66, R36 ;  /* 0x000000423424723c */ /* 0x000fe20000041824 */
[----:B------:R-:W2:Y:S02]  /*160e0*/  LDSM.16.MT88.4 R64, [R194+0xc800] ;  /* 0x00c80000c240783b */ /* 0x000ea40000004200 */
[----:B------:R-:W-:Y:S01]  /*160f0*/  FADD.FTZ R141, R141, R122 ;  /* 0x0000007a8d8d7221 */ /* 0x000fe20000010000 */
[----:B------:R-:W-:-:S03]  /*16100*/  FADD.FTZ R0, R100, R127 ;  /* 0x0000007f64007221 */ /* 0x000fc60000010000 */
[----:B------:R-:W-:Y:S01]  /*16110*/  FADD.FTZ R84, R84, R141 ;  /* 0x0000008d54547221 */ /* 0x000fe20000010000 */
[----:B------:R-:W-:Y:S03]  /*16120*/  HMMA.16816.F32.BF16 R16, R52, R72, R16 ;  /* 0x000000483410723c */ /* 0x000fe60000041810 */
[----:B------:R-:W-:Y:S01]  /*16130*/  FADD.FTZ R0, R97, R0 ;  /* 0x0000000061007221 */ /* 0x000fe20000010000 */
[----:B------:R-:W-:-:S04]  /*16140*/  FADD.FTZ R84, R81, R84 ;  /* 0x0000005451547221 */ /* 0x000fc80000010000 */
[----:B------:R-:W-:Y:S01]  /*16150*/  HMMA.16816.F32.BF16 R20, R52, R74, R20 ;  /* 0x0000004a3414723c */ /* 0x000fe20000041814 */
[----:B------:R-:W3:Y:S02]  /*16160*/  LDSM.16.MT88.4 R72, [R194+0xa800] ;  /* 0x00a80000c248783b */ /* 0x000ee40000004200 */
[----:B------:R-:W-:Y:S01]  /*16170*/  FADD.FTZ R93, R93, R0 ;  /* 0x000000005d5d7221 */ /* 0x000fe20000010000 */
[----:B------:R-:W-:Y:S01]  /*16180*/  FADD.FTZ R77, R77, R84 ;  /* 0x000000544d4d7221 */ /* 0x000fe20000010000 */
[----:B------:R-:W4:Y:S02]  /*16190*/  LDSM.16.MT88.4 R52, [R192+0xc800] ;  /* 0x00c80000c034783b */ /* 0x000f240000004200 */
[----:B------:R-:W-:Y:S01]  /*161a0*/  FADD.FTZ R93, R88, R93 ;  /* 0x0000005d585d7221 */ /* 0x000fe20000010000 */
[----:B------:R-:W-:-:S03]  /*161b0*/  FADD.FTZ R77, R76, R77 ;  /* 0x0000004d4c4d7221 */ /* 0x000fc60000010000 */
[----:B------:R-:W-:Y:S01]  /*161c0*/  FADD.FTZ R78, R78, R93 ;  /* 0x0000005d4e4e7221 */ /* 0x000fe20000010000 */
[----:B------:R-:W-:Y:S01]  /*161d0*/  FADD.FTZ R82, R82, R77 ;  /* 0x0000004d52527221 */ /* 0x000fe20000010000 */
[----:B-1----:R-:W-:Y:S05]  /*161e0*/  HMMA.16816.F32.BF16 R16, R56, R60, R16 ;  /* 0x0000003c3810723c */ /* 0x002fea0000041810 */
[----:B------:R-:W-:Y:S01]  /*161f0*/  FADD.FTZ R78, R79, R78 ;  /* 0x0000004e4f4e7221 */ /* 0x000fe20000010000 */
[----:B------:R-:W-:-:S03]  /*16200*/  FADD.FTZ R85, R85, R82 ;  /* 0x0000005255557221 */ /* 0x000fc60000010000 */
[----:B------:R-:W-:Y:S01]  /*16210*/  FADD.FTZ R83, R83, R78 ;  /* 0x0000004e53537221 */ /* 0x000fe20000010000 */
[C---:B------:R-:W-:Y:S01]  /*16220*/  HMMA.16816.F32.BF16 R20, R56.reuse, R62, R20 ;  /* 0x0000003e3814723c */ /* 0x040fe20000041814 */
[----:B------:R-:W1:Y:S02]  /*16230*/  LDSM.16.MT88.4 R60, [R192+0xe800] ;  /* 0x00e80000c03c783b */ /* 0x000e640000004200 */
[----:B------:R-:W-:Y:S01]  /*16240*/  FADD.FTZ R86, R86, R85 ;  /* 0x0000005556567221 */ /* 0x000fe20000010000 */
[----:B------:R-:W-:Y:S01]  /*16250*/  FADD.FTZ R80, R80, R83 ;  /* 0x0000005350507221 */ /* 0x000fe20000010000 */
[-CC-:B------:R-:W-:Y:S01]  /*16260*/  FFMA.FTZ R139, R139, R132.reuse, -R130.reuse ;  /* 0x000000848b8b7223 */ /* 0x180fe20000010882 */
[-C--:B------:R-:W-:Y:S01]  /*16270*/  FFMA.FTZ R142, R137, R132.reuse, -R130 ;  /* 0x00000084898e7223 */ /* 0x080fe20000010882 */
[----:B------:R-:W-:Y:S01]  /*16280*/  FADD.FTZ R87, R87, R86 ;  /* 0x0000005657577221 */ /* 0x000fe20000010000 */
[-C--:B------:R-:W-:Y:S01]  /*16290*/  FFMA.FTZ R227, R134, R132.reuse, -R125 ;  /* 0x0000008486e37223 */ /* 0x080fe2000001087d */
[C---:B--2---:R-:W-:Y:S03]  /*162a0*/  HMMA.16816.F32.BF16 R24, R56.reuse, R64, R24 ;  /* 0x000000403818723c */ /* 0x044fe60000041818 */
[-CC-:B------:R-:W-:Y:S01]  /*162b0*/  FFMA.FTZ R64, R135, R132.reuse, -R130.reuse ;  /* 0x0000008487407223 */ /* 0x180fe20000010882 */
[-C--:B------:R-:W-:Y:S01]  /*162c0*/  FFMA.FTZ R65, R133, R132.reuse, -R130 ;  /* 0x0000008485417223 */ /* 0x080fe20000010882 */
[----:B------:R-:W-:Y:S01]  /*162d0*/  FADD.FTZ R89, R89, R80 ;  /* 0x0000005059597221 */ /* 0x000fe20000010000 */
[----:B------:R-:W-:Y:S01]  /*162e0*/  FADD.FTZ R94, R94, R87 ;  /* 0x000000575e5e7221 */ /* 0x000fe20000010000 */
[-CC-:B------:R-:W-:Y:S01]  /*162f0*/  FFMA.FTZ R136, R136, R132.reuse, -R125.reuse ;  /* 0x0000008488887223 */ /* 0x180fe2000001087d */
[----:B------:R-:W2:Y:S01]  /*16300*/  LDSM.16.MT88.4 R76, [R194+0xec00] ;  /* 0x00ec0000c24c783b */ /* 0x000ea20000004200 */
[C---:B------:R-:W-:Y:S03]  /*16310*/  HMMA.16816.F32.BF16 R28, R56.reuse, R66, R28 ;  /* 0x00000042381c723c */ /* 0x040fe6000004181c */
[-CC-:B------:R-:W-:Y:S01]  /*16320*/  FFMA.FTZ R66, R140, R132.reuse, -R125.reuse ;  /* 0x000000848c427223 */ /* 0x180fe2000001087d */
[----:B------:R-:W-:Y:S01]  /*16330*/  FFMA.FTZ R67, R138, R132, -R125 ;  /* 0x000000848a437223 */ /* 0x000fe2000001087d */
[----:B------:R-:W-:Y:S01]  /*16340*/  FADD.FTZ R89, R90, R89 ;  /* 0x000000595a597221 */ /* 0x000fe20000010000 */
[----:B------:R-:W-:Y:S01]  /*16350*/  FADD.FTZ R95, R95, R94 ;  /* 0x0000005e5f5f7221 */ /* 0x000fe20000010000 */
[----:B------:R-:W-:Y:S02]  /*16360*/  MUFU.EX2 R139, R139 ;  /* 0x0000008b008b7308 */ /* 0x000fe40000000800 */
[----:B------:R-:W-:Y:S01]  /*16370*/  FADD.FTZ R92, R92, R89 ;  /* 0x000000595c5c7221 */ /* 0x000fe20000010000 */
[----:B------:R-:W-:Y:S01]  /*16380*/  FADD.FTZ R0, R96, R95 ;  /* 0x0000005f60007221 */ /* 0x000fe20000010000 */
[----:B---3--:R-:W-:Y:S04]  /*16390*/  HMMA.16816.F32.BF16 R8, R56, R72, R8 ;  /* 0x000000483808723c */ /* 0x008fe80000041808 */
[----:B------:R-:W3:Y:S01]  /*163a0*/  MUFU.EX2 R142, R142 ;  /* 0x0000008e008e7308 */ /* 0x000ee20000000800 */
[----:B------:R-:W-:Y:S01]  /*163b0*/  FADD.FTZ R91, R91, R92 ;  /* 0x0000005c5b5b7221 */ /* 0x000fe20000010000 */
[----:B------:R-:W-:-:S06]  /*163c0*/  FADD.FTZ R157, R157, R0 ;  /* 0x000000009d9d7221 */ /* 0x000fcc0000010000 */
[----:B------:R-:W-:Y:S01]  /*163d0*/  MUFU.EX2 R64, R64 ;  /* 0x0000004000407308 */ /* 0x000fe20000000800 */
[C---:B------:R-:W-:Y:S07]  /*163e0*/  HMMA.16816.F32.BF16 R12, R56.reuse, R74, R12 ;  /* 0x0000004a380c723c */ /* 0x040fee000004180c */
[----:B------:R-:W5:Y:S08]  /*163f0*/  MUFU.EX2 R65, R65 ;  /* 0x0000004100417308 */ /* 0x000f700000000800 */
[----:B------:R-:W-:Y:S08]  /*16400*/  MUFU.EX2 R66, R66 ;  /* 0x0000004200427308 */ /* 0x000ff00000000800 */
[----:B------:R-:W4:Y:S08]  /*16410*/  MUFU.EX2 R67, R67 ;  /* 0x0000004300437308 */ /* 0x000f300000000800 */
[----:B------:R-:W-:Y:S08]  /*16420*/  MUFU.EX2 R126, R136 ;  /* 0x00000088007e7308 */ /* 0x000ff00000000800 */
[----:B------:R-:W1:Y:S01]  /*16430*/  MUFU.EX2 R227, R227 ;  /* 0x000000e300e37308 */ /* 0x000e620000000800 */
[----:B------:R-:W-:Y:S01]  /*16440*/  FADD.FTZ R158, R158, R91 ;  /* 0x0000005b9e9e7221 */ /* 0x000fe20000010000 */
[----:B------:R-:W-:Y:S01]  /*16450*/  FADD.FTZ R168, R168, R157 ;  /* 0x0000009da8a87221 */ /* 0x000fe20000010000 */
[----:B------:R-:W-:Y:S03]  /*16460*/  HMMA.16816.F32.BF16 R44, R56, R70, R44 ;  /* 0x00000046382c723c */ /* 0x000fe6000004182c */
[----:B------:R-:W-:Y:S01]  /*16470*/  FADD.FTZ R158, R161, R158 ;  /* 0x0000009ea19e7221 */ /* 0x000fe20000010000 */
[----:B------:R-:W-:Y:S01]  /*16480*/  FADD.FTZ R165, R165, R168 ;  /* 0x000000a8a5a57221 */ /* 0x000fe20000010000 */
[----:B---3--:R-:W-:-:S02]  /*16490*/  F2FP.BF16.F32.PACK_AB R68, R142, R139 ;  /* 0x0000008b8e44723e */ /* 0x008fc400000010ff */
[----:B-----5:R-:W-:Y:S01]  /*164a0*/  F2FP.BF16.F32.PACK_AB R70, R65, R64 ;  /* 0x000000404146723e */ /* 0x020fe200000010ff */
[----:B------:R-:W-:Y:S01]  /*164b0*/  FADD.FTZ R163, R163, R158 ;  /* 0x0000009ea3a37221 */ /* 0x000fe20000010000 */
[----:B----4-:R-:W-:Y:S01]  /*164c0*/  F2FP.BF16.F32.PACK_AB R69, R67, R66 ;  /* 0x000000424345723e */ /* 0x010fe200000010ff */
[----:B------:R-:W-:Y:S01]  /*164d0*/  FADD.FTZ R164, R164, R165 ;  /* 0x000000a5a4a47221 */ /* 0x000fe20000010000 */
[----:B-1----:R-:W-:Y:S01]  /*164e0*/  F2FP.BF16.F32.PACK_AB R71, R227, R126 ;  /* 0x0000007ee347723e */ /* 0x002fe200000010ff */
[----:B------:R-:W-:Y:S02]  /*164f0*/  FADD.FTZ R160, R160, R163 ;  /* 0x000000a3a0a07221 */ /* 0x000fe40000010000 */
        /* <DEDUP_REMOVED lines=10> */
[C---:B------:R-:W-:Y:S08]  /*165a0*/  HMMA.16816.F32.BF16 R48, R56.reuse, R60, R48 ;  /* 0x0000003c3830723c */ /* 0x040ff00000041830 */
        /* <DEDUP_REMOVED lines=32> */
[C---:B---3--:R-:W-:Y:S08]  /*167b0*/  HMMA.16816.F32.BF16 R96, R68.reuse, R56, R24 ;  /* 0x000000384460723c */ /* 0x048ff00000041818 */
        /* <DEDUP_REMOVED lines=8> */
.L_x_4971:
[----:B------:R-:W-:-:S07]  /*16840*/  IADD3 R121, PT, PT, R123, -0x1, RZ ;  /* 0xffffffff7b797810 */ /* 0x000fce0007ffe0ff */
.L_x_4980:
[----:B------:R-:W-:Y:S05]  /*16850*/  BSYNC B2 ;  /* 0x0000000000027941 */ /* 0x000fea0003800000 */
.L_x_4970:
        /* <DEDUP_REMOVED lines=14> */
.L_x_4988:
        /* <DEDUP_REMOVED lines=77> */
.L_x_4983:
[----:B------:R-:W-:Y:S05]  /*16e10*/  BSYNC.RECONVERGENT B0 ;  /* 0x0000000000007941 */ /* 0x000fea0003800200 */
.L_x_4982:
        /* <DEDUP_REMOVED lines=47> */
[C---:B--2---:R-:W-:Y:S07]  /*17110*/  HMMA.16816.F32.BF16 R36, R64.reuse, R40, RZ ;  /* 0x000000284024723c */ /* 0x044fee00000418ff */
[----:B------:R-:W2:Y:S01]  /*17120*/  LDSM.16.M88.4 R144, [R193+0x4000] ;  /* 0x00400000c190783b */ /* 0x000ea20000000200 */
[C---:B------:R-:W-:Y:S07]  /*17130*/  HMMA.16816.F32.BF16 R40, R64.reuse, R42, RZ ;  /* 0x0000002a4028723c */ /* 0x040fee00000418ff */
[----:B------:R-:W2:Y:S01]  /*17140*/  LDSM.16.M88.4 R148, [R193+0x4400] ;  /* 0x00440000c194783b */ /* 0x000ea20000000200 */
[C---:B-1----:R-:W-:Y:S07]  /*17150*/  HMMA.16816.F32.BF16 R44, R64.reuse, R48, RZ ;  /* 0x00000030402c723c */ /* 0x042fee00000418ff */
[----:B------:R-:W1:Y:S01]  /*17160*/  LDSM.16.M88.4 R152, [R193+0x4800] ;  /* 0x00480000c198783b */ /* 0x000e620000000200 */
[C---:B------:R-:W-:Y:S07]  /*17170*/  HMMA.16816.F32.BF16 R48, R64.reuse, R50, RZ ;  /* 0x000000324030723c */ /* 0x040fee00000418ff */
[----:B------:R-:W-:Y:S01]  /*17180*/  LDSM.16.M88.4 R156, [R196+0x6800] ;  /* 0x00680000c49c783b */ /* 0x000fe20000000200 */
[C---:B------:R-:W-:Y:S07]  /*17190*/  HMMA.16816.F32.BF16 R52, R64.reuse, R56, RZ ;  /* 0x000000384034723c */ /* 0x040fee00000418ff */
[----:B------:R-:W-:Y:S01]  /*171a0*/  LDSM.16.M88.4 R160, [R196+0x6c00] ;  /* 0x006c0000c4a0783b */ /* 0x000fe20000000200 */
[C---:B------:R-:W-:Y:S07]  /*171b0*/  HMMA.16816.F32.BF16 R56, R64.reuse, R58, RZ ;  /* 0x0000003a4038723c */ /* 0x040fee00000418ff */
[----:B------:R-:W2:Y:S01]  /*171c0*/  LD.E R0, desc[UR4][R116.64+0x18c] ;  /* 0x00018c0474007980 */ /* 0x000ea2000c101900 */
[C---:B---3--:R-:W-:Y:S03]  /*171d0*/  HMMA.16816.F32.BF16 R60, R64.reuse, R120, RZ ;  /* 0x00000078403c723c */ /* 0x048fe600000418ff */
[----:B------:R-:W-:Y:S05]  /*171e0*/  LDSM.16.M88.4 R164, [R196+0x7800] ;  /* 0x00780000c4a4783b */ /* 0x000fea0000000200 */
[----:B------:R-:W-:Y:S03]  /*171f0*/  HMMA.16816.F32.BF16 R64, R64, R122, RZ ;  /* 0x0000007a4040723c */ /* 0x000fe600000418ff */
[----:B------:R-:W3:Y:S05]  /*17200*/  LDSM.16.M88.4 R120, [R193+0x4c00] ;  /* 0x004c0000c178783b */ /* 0x000eea0000000200 */
[C---:B----4-:R-:W-:Y:S03]  /*17210*/  HMMA.16816.F32.BF16 R4, R124.reuse, R128, R4 ;  /* 0x000000807c04723c */ /* 0x050fe60000041804 */
[----:B------:R-:W-:Y:S05]  /*17220*/  LDSM.16.M88.4 R168, [R196+0x7c00] ;  /* 0x007c0000c4a8783b */ /* 0x000fea0000000200 */
[C---:B------:R-:W-:Y:S03]  /*17230*/  HMMA.16816.F32.BF16 R8, R124.reuse, R130, R8 ;  /* 0x000000827c08723c */ /* 0x040fe60000041808 */
[----:B------:R-:W-:Y:S05]  /*17240*/  LDSM.16.M88.4 R128, [R197+0x1000] ;  /* 0x00100000c580783b */ /* 0x000fea0000000200 */
[C---:B------:R-:W-:Y:S03]  /*17250*/  HMMA.16816.F32.BF16 R12, R124.reuse, R132, R12 ;  /* 0x000000847c0c723c */ /* 0x040fe6000004180c */
[----:B------:R-:W-:Y:S05]  /*17260*/  LDSM.16.M88.4 R172, [R196+0x8000] ;  /* 0x00800000c4ac783b */ /* 0x000fea0000000200 */
[C---:B------:R-:W-:Y:S03]  /*17270*/  HMMA.16816.F32.BF16 R16, R124.reuse, R134, R16 ;  /* 0x000000867c10723c */ /* 0x040fe60000041810 */
[----:B------:R-:W4:Y:S05]  /*17280*/  LDSM.16.M88.4 R132, [R196+0x5000] ;  /* 0x00500000c484783b */ /* 0x000f2a0000000200 */
[C---:B-----5:R-:W-:Y:S03]  /*17290*/  HMMA.16816.F32.BF16 R20, R124.reuse, R136, R20 ;  /* 0x000000887c14723c */ /* 0x060fe60000041814 */
[----:B------:R-:W-:Y:S05]  /*172a0*/  LDSM.16.M88.4 R176, [R196+0x8400] ;  /* 0x00840000c4b0783b */ /* 0x000fea0000000200 */
[C---:B------:R-:W-:Y:S03]  /*172b0*/  HMMA.16816.F32.BF16 R24, R124.reuse, R138, R24 ;  /* 0x0000008a7c18723c */ /* 0x040fe60000041818 */
[----:B------:R-:W5:Y:S05]  /*172c0*/  LDSM.16.M88.4 R136, [R196+0x5400] ;  /* 0x00540000c488783b */ /* 0x000f6a0000000200 */
[C---:B------:R-:W-:Y:S03]  /*172d0*/  HMMA.16816.F32.BF16 R28, R124.reuse, R140, R28 ;  /* 0x0000008c7c1c723c */ /* 0x040fe6000004181c */
[----:B------:R-:W-:Y:S05]  /*172e0*/  LDSM.16.M88.4 R180, [R196+0x8800] ;  /* 0x00880000c4b4783b */ /* 0x000fea0000000200 */
[C---:B------:R-:W-:Y:S03]  /*172f0*/  HMMA.16816.F32.BF16 R32, R124.reuse, R142, R32 ;  /* 0x0000008e7c20723c */ /* 0x040fe60000041820 */
[----:B------:R-:W5:Y:S05]  /*17300*/  LDSM.16.M88.4 R140, [R196+0x5800] ;  /* 0x00580000c48c783b */ /* 0x000f6a0000000200 */
[C---:B--2---:R-:W-:Y:S03]  /*17310*/  HMMA.16816.F32.BF16 R36, R124.reuse, R144, R36 ;  /* 0x000000907c24723c */ /* 0x044fe60000041824 */
[----:B------:R-:W-:Y:S05]  /*17320*/  LDSM.16.M88.4 R184, [R195+0x2000] ;  /* 0x00200000c3b8783b */ /* 0x000fea0000000200 */
[C---:B------:R-:W-:Y:S03]  /*17330*/  HMMA.16816.F32.BF16 R40, R124.reuse, R146, R40 ;  /* 0x000000927c28723c */ /* 0x040fe60000041828 */
[----:B------:R-:W2:Y:S05]  /*17340*/  LDSM.16.M88.4 R144, [R196+0x5c00] ;  /* 0x005c0000c490783b */ /* 0x000eaa0000000200 */
[C---:B------:R-:W-:Y:S03]  /*17350*/  HMMA.16816.F32.BF16 R44, R124.reuse, R148, R44 ;  /* 0x000000947c2c723c */ /* 0x040fe6000004182c */
[----:B------:R-:W-:Y:S05]  /*17360*/  LDSM.16.M88.4 R188, [R193+0x7000] ;  /* 0x00700000c1bc783b */ /* 0x000fea0000000200 */
[C---:B------:R-:W-:Y:S03]  /*17370*/  HMMA.16816.F32.BF16 R48, R124.reuse, R150, R48 ;  /* 0x000000967c30723c */ /* 0x040fe60000041830 */
[----:B------:R-:W2:Y:S05]  /*17380*/  LDSM.16.M88.4 R148, [R196+0x6000] ;  /* 0x00600000c494783b */ /* 0x000eaa0000000200 */
[C---:B-1----:R-:W-:Y:S08]  /*17390*/  HMMA.16816.F32.BF16 R52, R124.reuse, R152, R52 ;  /* 0x000000987c34723c */ /* 0x042ff00000041834 */
[C---:B------:R-:W-:Y:S01]  /*173a0*/  HMMA.16816.F32.BF16 R56, R124.reuse, R154, R56 ;  /* 0x0000009a7c38723c */ /* 0x040fe20000041838 */
[----:B------:R-:W1:Y:S07]  /*173b0*/  LDSM.16.M88.4 R152, [R196+0x6400] ;  /* 0x00640000c498783b */ /* 0x000e6e0000000200 */
[C---:B---3--:R-:W-:Y:S08]  /*173c0*/  HMMA.16816.F32.BF16 R60, R124.reuse, R120, R60 ;  /* 0x000000787c3c723c */ /* 0x048ff0000004183c */
[----:B------:R-:W-:Y:S01]  /*173d0*/  HMMA.16816.F32.BF16 R64, R124, R122, R64 ;  /* 0x0000007a7c40723c */ /* 0x000fe20000041840 */
[----:B------:R-:W-:Y:S07]  /*173e0*/  LDSM.16.M88.4 R120, [R195+0x1000] ;  /* 0x00100000c378783b */ /* 0x000fee0000000200 */
[C---:B----4-:R-:W-:Y:S01]  /*173f0*/  HMMA.16816.F32.BF16 R4, R128.reuse, R132, R4 ;  /* 0x000000848004723c */ /* 0x050fe20000041804 */
[----:B------:R-:W3:Y:S07]  /*17400*/  LDSM.16.M88.4 R124, [R193+0x5000] ;  /* 0x00500000c17c783b */ /* 0x000eee0000000200 */
[C---:B------:R-:W-:Y:S01]  /*17410*/  HMMA.16816.F32.BF16 R8, R128.reuse, R134, R8 ;  /* 0x000000868008723c */ /* 0x040fe20000041808 */
[----:B------:R-:W4:Y:S07]  /*17420*/  LDSM.16.M88.4 R132, [R193+0x5400] ;  /* 0x00540000c184783b */ /* 0x000f2e0000000200 */
[C---:B-----5:R-:W-:Y:S08]  /*17430*/  HMMA.16816.F32.BF16 R12, R128.reuse, R136, R12 ;  /* 0x00000088800c723c */ /* 0x060ff0000004180c */
[C---:B------:R-:W-:Y:S01]  /*17440*/  HMMA.16816.F32.BF16 R16, R128.reuse, R138, R16 ;  /* 0x0000008a8010723c */ /* 0x040fe20000041810 */
[----:B------:R-:W5:Y:S07]  /*17450*/  LDSM.16.M88.4 R136, [R193+0x5800] ;  /* 0x00580000c188783b */ /* 0x000f6e0000000200 */
        /* <DEDUP_REMOVED lines=17> */
[----:B------:R-:W1:Y:S07]  /*17570*/  LDSM.16.M88.4 R128, [R193+0x5c00] ;  /* 0x005c0000c180783b */ /* 0x000e6e0000000200 */
[C---:B---3--:R-:W-:Y:S01]  /*17580*/  HMMA.16816.F32.BF16 R4, R120.reuse, R124, R4 ;  /* 0x0000007c7804723c */ /* 0x048fe20000041804 */
[----:B------:R-:W2:Y:S07]  /*17590*/  LDSM.16.M88.4 R160, [R196+0x7000] ;  /* 0x00700000c4a0783b */ /* 0x000eae0000000200 */
[C---:B------:R-:W-:Y:S01]  /*175a0*/  HMMA.16816.F32.BF16 R8, R120.reuse, R126, R8 ;  /* 0x0000007e7808723c */ /* 0x040fe20000041808 */
[----:B------:R-:W3:Y:S07]  /*175b0*/  LDSM.16.M88.4 R124, [R196+0x7400] ;  /* 0x00740000c47c783b */ /* 0x000eee0000000200 */
[C---:B----4-:R-:W-:Y:S08]  /*175c0*/  HMMA.16816.F32.BF16 R12, R120.reuse, R132, R12 ;  /* 0x00000084780c723c */ /* 0x050ff0000004180c */
[C---:B------:R-:W-:Y:S01]  /*175d0*/  HMMA.16816.F32.BF16 R16, R120.reuse, R134, R16 ;  /* 0x000000867810723c */ /* 0x040fe20000041810 */
[----:B------:R-:W4:Y:S07]  /*175e0*/  LDSM.16.M88.4 R132, [R196+0x8c00] ;  /* 0x008c0000c484783b */ /* 0x000f2e0000000200 */
        /* <DEDUP_REMOVED lines=13> */
[C---:B--2---:R-:W-:Y:S08]  /*176c0*/  HMMA.16816.F32.BF16 R4, R156.reuse, R160, R4 ;  /* 0x000000a09c04723c */ /* 0x044ff00000041804 */
        /* <DEDUP_REMOVED lines=114> */
[C---:B-----5:R-:W-:Y:S03]  /*17df0*/  HMMA.16816.F32.BF16 R60, R184.reuse, R8, R60 ;  /* 0x00000008b83c723c */ /* 0x060fe6000004183c */
[-C--:B------:R-:W-:Y:S01]  /*17e00*/  FMUL.FTZ R9, R59, R0.reuse ;  /* 0x000000003b097220 */ /* 0x080fe20000410000 */
[-C--:B------:R-:W-:Y:S05]  /*17e10*/  FMUL.FTZ R8, R58, R0.reuse ;  /* 0x000000003a087220 */ /* 0x080fea0000410000 */
        /* <DEDUP_REMOVED lines=66> */
[----:B-1----:R-:W2:Y:S04]  /*18240*/  LD.E R57, desc[UR4][R116.64+0x170] ;  /* 0x0001700474397980 */ /* 0x002ea8000c101900 */
        /* <DEDUP_REMOVED lines=61> */
.L_x_4987:
[----:B------:R-:W-:Y:S05]  /*18620*/  BSYNC.RECONVERGENT B0 ;  /* 0x0000000000007941 */ /* 0x000fea0003800200 */
.L_x_4986:
        /* <DEDUP_REMOVED lines=10> */
[----:B-1----:R-:W-:Y:S02]  /*186d0*/  IADD3 R52, P0, PT, R11, R10, RZ ;  /* 0x0000000a0b347210 */ /* 0x002fe40007f1e0ff */
        /* <DEDUP_REMOVED lines=13> */
.L_x_4985:
[----:B------:R-:W-:Y:S05]  /*187b0*/  BSYNC.RECONVERGENT B1 ;  /* 0x0000000000017941 */ /* 0x000fea0003800200 */
.L_x_4984:
[C---:B------:R-:W-:Y:S01]  /*187c0*/  VIADD R0, R226.reuse, 0xffffffc0 ;  /* 0xffffffc0e2007836 */ /* 0x040fe20000000000 */
[C---:B------:R-:W-:Y:S01]  /*187d0*/  ISETP.GE.AND P0, PT, R226.reuse, R219, PT ;  /* 0x000000dbe200720c */ /* 0x040fe20003f06270 */
[C---:B------:R-:W-:Y:S01]  /*187e0*/  VIADD R134, R226.reuse, 0xffffffc1 ;  /* 0xffffffc1e2867836 */ /* 0x040fe20000000000 */
[CC--:B------:R-:W-:Y:S01]  /*187f0*/  ISETP.GE.AND P5, PT, R226.reuse, R221.reuse, PT ;  /* 0x000000dde200720c */ /* 0x0c0fe20003fa6270 */
[C---:B------:R-:W-:Y:S01]  /*18800*/  VIADD R60, R226.reuse, 0xffffffc8 ;  /* 0xffffffc8e23c7836 */ /* 0x040fe20000000000 */
[----:B-1----:R-:W-:Y:S01]  /*18810*/  FSEL R181, R181, -INF , P0 ;  /* 0xff800000b5b57808 */ /* 0x002fe20000000000 */
[----:B------:R-:W-:Y:S01]  /*18820*/  VIADD R57, R226, 0xffffffd0 ;  /* 0xffffffd0e2397836 */ /* 0x000fe20000000000 */
[-C--:B------:R-:W-:Y:S01]  /*18830*/  ISETP.GE.AND P4, PT, R0, R221.reuse, PT ;  /* 0x000000dd0000720c */ /* 0x080fe20003f86270 */
[----:B--2---:R-:W-:Y:S01]  /*18840*/  VIADD R11, R226, 0xffffffd8 ;  /* 0xffffffd8e20b7836 */ /* 0x004fe20000000000 */
[-C--:B------:R-:W-:Y:S01]  /*18850*/  ISETP.GE.AND P0, PT, R134, R221.reuse, PT ;  /* 0x000000dd8600720c */ /* 0x080fe20003f06270 */
[----:B------:R-:W-:Y:S01]  /*18860*/  VIADD R55, R226, 0xffffffe0 ;  /* 0xffffffe0e2377836 */ /* 0x000fe20000000000 */
[----:B------:R-:W-:Y:S01]  /*18870*/  FSEL R130, R2, -INF , P4 ;  /* 0xff80000002827808 */ /* 0x000fe20002000000 */
[C---:B------:R-:W-:Y:S01]  /*18880*/  VIADD R51, R226.reuse, 0xffffffe1 ;  /* 0xffffffe1e2337836 */ /* 0x040fe20000000000 */
[----:B------:R-:W-:Y:S01]  /*18890*/  FSEL R129, R3, -INF , P0 ;  /* 0xff80000003817808 */ /* 0x000fe20000000000 */
[----:B------:R-:W-:Y:S01]  /*188a0*/  VIADD R52, R226, 0xffffffe9 ;  /* 0xffffffe9e2347836 */ /* 0x000fe20000000000 */
[----:B------:R-:W-:Y:S01]  /*188b0*/  ISETP.GE.AND P4, PT, R60, R221, PT ;  /* 0x000000dd3c00720c */ /* 0x000fe20003f86270 */
[----:B------:R-:W2:Y:S01]  /*188c0*/  LD.E R3, desc[UR4][R116.64+0xdc] ;  /* 0x0000dc0474037980 */ /* 0x000ea2000c101900 */
        /* <DEDUP_REMOVED lines=8> */
[----:B------:R-:W-:Y:S01]  /*18950*/  FSEL R120, R12, -INF , P4 ;  /* 0xff8000000c787808 */ /* 0x000fe20002000000 */
[C---:B------:R-:W-:Y:S01]  /*18960*/  VIADD R56, R226.reuse, 0xffffffd1 ;  /* 0xffffffd1e2387836 */ /* 0x040fe20000000000 */
[-C--:B------:R-:W-:Y:S01]  /*18970*/  ISETP.GE.AND P4, PT, R11, R221.reuse, PT ;  /* 0x000000dd0b00720c */ /* 0x080fe20003f86270 */
        /* <DEDUP_REMOVED lines=8> */
[----:B------:R-:W-:Y:S01]  /*18a00*/  VIADD R23, R226, 0x8 ;  /* 0x00000008e2177836 */ /* 0x000fe20000000000 */
[----:B------:R-:W-:Y:S02]  /*18a10*/  FSEL R251, R19, -INF , P4 ;  /* 0xff80000013fb7808 */ /* 0x000fe40002000000 */
[----:B------:R-:W-:Y:S02]  /*18a20*/  ISETP.GE.AND P4, PT, R51, R221, PT ;  /* 0x000000dd3300720c */ /* 0x000fe40003f86270 */
        /* <DEDUP_REMOVED lines=9> */
[----:B------:R-:W-:Y:S02]  /*18ac0*/  ISETP.GE.AND P6, PT, R0, R220, PT ;  /* 0x000000dc0000720c */ /* 0x000fe40003fc6270 */
[----:B------:R-:W-:Y:S02]  /*18ad0*/  FSEL R65, R127, -INF , P4 ;  /* 0xff8000007f417808 */ /* 0x000fe40002000000 */
[----:B------:R-:W-:Y:S02]  /*18ae0*/  ISETP.GE.AND P4, PT, R2, R221, PT ;  /* 0x000000dd0200720c */ /* 0x000fe40003f86270 */
[----:B------:R-:W-:Y:S01]  /*18af0*/  ISETP.GE.AND P3, PT, R0, R218, PT ;  /* 0x000000da0000720c */ /* 0x000fe20003f66270 */
[C---:B------:R-:W-:Y:S01]  /*18b00*/  VIADD R0, R226.reuse, 0xfffffff9 ;  /* 0xfffffff9e2007836 */ /* 0x040fe20000000000 */
[----:B------:R-:W-:Y:S01]  /*18b10*/  FSEL R233, R29, -INF , P4 ;  /* 0xff8000001de97808 */ /* 0x000fe20002000000 */
[----:B------:R-:W-:Y:S01]  /*18b20*/  VIADD R29, R226, 0x11 ;  /* 0x00000011e21d7836 */ /* 0x000fe20000000000 */
[-C--:B------:R-:W-:Y:S02]  /*18b30*/  ISETP.GE.AND P4, PT, R56, R219.reuse, PT ;  /* 0x000000db3800720c */ /* 0x080fe40003f86270 */
[----:B------:R-:W-:Y:S02]  /*18b40*/  FSEL R235, R27, -INF , P1 ;  /* 0xff8000001beb7808 */ /* 0x000fe40000800000 */
[----:B------:R-:W-:Y:S02]  /*18b50*/  ISETP.GE.AND P1, PT, R57, R219, PT ;  /* 0x000000db3900720c */ /* 0x000fe40003f26270 */
[----:B------:R-:W-:Y:S01]  /*18b60*/  FSEL R63, R14, -INF , P4 ;  /* 0xff8000000e3f7808 */ /* 0x000fe20002000000 */
[----:B------:R-:W-:Y:S01]  /*18b70*/  VIADD R14, R226, 0x20 ;  /* 0x00000020e20e7836 */ /* 0x000fe20000000000 */
[-C--:B------:R-:W-:Y:S02]  /*18b80*/  ISETP.GE.AND P4, PT, R0, R221.reuse, PT ;  /* 0x000000dd0000720c */ /* 0x080fe40003f86270 */
[----:B------:R-:W-:Y:S02]  /*18b90*/  FSEL R64, R13, -INF , P1 ;  /* 0xff8000000d407808 */ /* 0x000fe40000800000 */
[----:B------:R-:W-:Y:S02]  /*18ba0*/  ISETP.GE.AND P1, PT, R12, R221, PT ;  /* 0x000000dd0c00720c */ /* 0x000fe40003f26270 */
[----:B------:R-:W-:Y:S01]  /*18bb0*/  FSEL R229, R32, -INF , P4 ;  /* 0xff80000020e57808 */ /* 0x000fe20002000000 */
[C---:B------:R-:W-:Y:S01]  /*18bc0*/  VIADD R32, R226.reuse, 0x10 ;  /* 0x00000010e2207836 */ /* 0x040fe20000000000 */
        /* <DEDUP_REMOVED lines=12> */
[----:B------:R-:W-:Y:S02]  /*18c90*/  ISETP.GE.AND P4, PT, R23, R221, PT ;  /* 0x000000dd1700720c */ /* 0x000fe40003f86270 */
[----:B------:R-:W-:Y:S02]  /*18ca0*/  FSEL R187, R35, -INF , P1 ;  /* 0xff80000023bb7808 */ /* 0x000fe40000800000 */
[-C--:B------:R-:W-:Y:S02]  /*18cb0*/  ISETP.GE.AND P1, PT, R51, R219.reuse, PT ;  /* 0x000000db3300720c */ /* 0x080fe40003f26270 */
[----:B------:R-:W-:Y:S02]  /*18cc0*/  FSEL R37, R37, -INF , P4 ;  /* 0xff80000025257808 */ /* 0x000fe40002000000 */
        /* <DEDUP_REMOVED lines=51> */
[-C--:B------:R-:W-:Y:S02]  /*19000*/  ISETP.GE.AND P0, PT, R58, R221.reuse, PT ;  /* 0x000000dd3a00720c */ /* 0x080fe40003f06270 */
[----:B------:R-:W-:Y:S02]  /*19010*/  FSEL R42, R42, -INF , P1 ;  /* 0xff8000002a2a7808 */ /* 0x000fe40000800000 */
[----:B------:R-:W-:Y:S02]  /*19020*/  ISETP.GE.AND P1, PT, R7, R221, PT ;  /* 0x000000dd0700720c */ /* 0x000fe40003f26270 */
[----:B------:R-:W-:Y:S02]  /*19030*/  FSEL R46, R46, -INF , P4 ;  /* 0xff8000002e2e7808 */ /* 0x000fe40002000000 */
[----:B------:R-:W-:Y:S02]  /*19040*/  FSEL R21, R130, -INF , !P6 ;  /* 0xff80000082157808 */ /* 0x000fe40007000000 */
[-C--:B------:R-:W-:Y:S02]  /*19050*/  ISETP.GE.AND P4, PT, R20, R219.reuse, PT ;  /* 0x000000db1400720c */ /* 0x080fe40003f86270 */
[----:B------:R-:W-:Y:S02]  /*19060*/  FSEL R121, R121, -INF , P0 ;  /* 0xff80000079797808 */ /* 0x000fe40000000000 */
[-C--:B------:R-:W-:Y:S02]  /*19070*/  ISETP.GE.AND P6, PT, R58, R220.reuse, PT ;  /* 0x000000dc3a00720c */ /* 0x080fe40003fc6270 */
[----:B------:R-:W-:Y:S02]  /*19080*/  FSEL R133, R133, -INF , P1 ;  /* 0xff80000085857808 */ /* 0x000fe40000800000 */
[----:B------:R-:W-:Y:S02]  /*19090*/  FSEL R189, R189, -INF , P5 ;  /* 0xff800000bdbd7808 */ /* 0x000fe40002800000 */
[----:B------:R-:W-:Y:S02]  /*190a0*/  ISETP.GE.AND P1, PT, R14, R219, PT ;  /* 0x000000db0e00720c */ /* 0x000fe40003f26270 */
[-C--:B------:R-:W-:Y:S02]  /*190b0*/  ISETP.GE.AND P5, PT, R226, R220.reuse, PT ;  /* 0x000000dce200720c */ /* 0x080fe40003fa6270 */
[----:B------:R-:W-:Y:S02]  /*190c0*/  FSEL R15, R121, -INF , !P6 ;  /* 0xff800000790f7808 */ /* 0x000fe40007000000 */
[----:B------:R-:W-:Y:S02]  /*190d0*/  FSEL R48, R48, -INF , P4 ;  /* 0xff80000030307808 */ /* 0x000fe40002000000 */
[----:B------:R-:W-:Y:S02]  /*190e0*/  ISETP.GE.AND P0, PT, R56, R221, PT ;  /* 0x000000dd3800720c */ /* 0x000fe40003f06270 */
[----:B------:R-:W-:Y:S02]  /*190f0*/  ISETP.GE.AND P4, PT, R28, R219, PT ;  /* 0x000000db1c00720c */ /* 0x000fe40003f86270 */
[-C--:B------:R-:W-:Y:S02]  /*19100*/  ISETP.GE.AND P6, PT, R11, R220.reuse, PT ;  /* 0x000000dc0b00720c */ /* 0x080fe40003fc6270 */
[----:B------:R-:W-:Y:S02]  /*19110*/  FSEL R189, R189, -INF , !P5 ;  /* 0xff800000bdbd7808 */ /* 0x000fe40006800000 */
[----:B------:R-:W-:Y:S02]  /*19120*/  FSEL R145, R6, -INF , P1 ;  /* 0xff80000006917808 */ /* 0x000fe40000800000 */
[----:B------:R-:W-:Y:S02]  /*19130*/  FSEL R122, R122, -INF , P0 ;  /* 0xff8000007a7a7808 */ /* 0x000fe40000000000 */
[----:B------:R-:W-:Y:S02]  /*19140*/  ISETP.GE.AND P5, PT, R26, R221, PT ;  /* 0x000000dd1a00720c */ /* 0x000fe40003fa6270 */
[----:B------:R-:W-:Y:S02]  /*19150*/  ISETP.GE.AND P1, PT, R24, R219, PT ;  /* 0x000000db1800720c */ /* 0x000fe40003f26270 */
[----:B------:R-:W-:Y:S02]  /*19160*/  FSEL R35, R67, -INF , !P6 ;  /* 0xff80000043237808 */ /* 0x000fe40007000000 */
        /* <DEDUP_REMOVED lines=9> */
[----:B------:R-:W-:Y:S02]  /*19200*/  FSEL R17, R123, -INF , !P4 ;  /* 0xff8000007b117808 */ /* 0x000fe40006000000 */
[----:B------:R-:W-:Y:S02]  /*19210*/  FSEL R249, R249, -INF , !P6 ;  /* 0xff800000f9f97808 */ /* 0x000fe40007000000 */
[-C--:B------:R-:W-:Y:S02]  /*19220*/  ISETP.GE.AND P4, PT, R56, R220.reuse, PT ;  /* 0x000000dc3800720c */ /* 0x080fe40003f86270 */
[----:B------:R-:W-:Y:S02]  /*19230*/  ISETP.GE.AND P6, PT, R54, R220, PT ;  /* 0x000000dc3600720c */ /* 0x000fe40003fc6270 */
[----:B------:R-:W-:Y:S02]  /*19240*/  FSEL R45, R45, -INF , P5 ;  /* 0xff8000002d2d7808 */ /* 0x000fe40002800000 */
[----:B------:R-:W-:Y:S02]  /*19250*/  FSEL R13, R125, -INF , !P1 ;  /* 0xff8000007d0d7808 */ /* 0x000fe40004800000 */
[----:B------:R-:W-:Y:S02]  /*19260*/  ISETP.GE.AND P5, PT, R18, R219, PT ;  /* 0x000000db1200720c */ /* 0x000fe40003fa6270 */
[-C--:B------:R-:W-:Y:S02]  /*19270*/  ISETP.GE.AND P1, PT, R56, R218.reuse, PT ;  /* 0x000000da3800720c */ /* 0x080fe40003f26270 */
[----:B------:R-:W-:Y:S02]  /*19280*/  FSEL R25, R122, -INF , !P4 ;  /* 0xff8000007a197808 */ /* 0x000fe40006000000 */
[----:B------:R-:W-:Y:S02]  /*19290*/  FSEL R247, R247, -INF , !P6 ;  /* 0xff800000f7f77808 */ /* 0x000fe40007000000 */
[----:B------:R-:W-:Y:S02]  /*192a0*/  ISETP.GE.AND P6, PT, R11, R218, PT ;  /* 0x000000da0b00720c */ /* 0x000fe40003fc6270 */
[----:B------:R-:W-:Y:S02]  /*192b0*/  ISETP.GE.AND P4, PT, R55, R220, PT ;  /* 0x000000dc3700720c */ /* 0x000fe40003f86270 */
[----:B------:R-:W-:Y:S02]  /*192c0*/  FSEL R41, R63, -INF , !P1 ;  /* 0xff8000003f297808 */ /* 0x000fe40004800000 */
[----:B------:R-:W-:Y:S02]  /*192d0*/  FSEL R139, R9, -INF , P5 ;  /* 0xff800000098b7808 */ /* 0x000fe40002800000 */
[----:B------:R-:W-:Y:S02]  /*192e0*/  ISETP.GE.AND P1, PT, R51, R218, PT ;  /* 0x000000da3300720c */ /* 0x000fe40003f26270 */
[----:B------:R-:W-:Y:S02]  /*192f0*/  ISETP.GE.AND P5, PT, R134, R220, PT ;  /* 0x000000dc8600720c */ /* 0x000fe40003fa6270 */
[----:B------:R-:W-:Y:S02]  /*19300*/  FSEL R51, R62, -INF , !P6 ;  /* 0xff8000003e337808 */ /* 0x000fe40007000000 */
[----:B------:R-:W-:Y:S02]  /*19310*/  FSEL R251, R251, -INF , !P4 ;  /* 0xff800000fbfb7808 */ /* 0x000fe40006000000 */
[-C--:B------:R-:W-:Y:S02]  /*19320*/  ISETP.GE.AND P4, PT, R57, R218.reuse, PT ;  /* 0x000000da3900720c */ /* 0x080fe40003f86270 */
[-C--:B------:R-:W-:Y:S02]  /*19330*/  ISETP.GE.AND P6, PT, R52, R218.reuse, PT ;  /* 0x000000da3400720c */ /* 0x080fe40003fc6270 */
[C---:B------:R-:W-:Y:S01]  /*19340*/  ISETP.GE.AND P0, PT, R226.reuse, R218, PT ;  /* 0x000000dae200720c */ /* 0x040fe20003f06270 */
[----:B------:R-:W-:Y:S01]  /*19350*/  VIADD R226, R226, 0xffffff80 ;  /* 0xffffff80e2e27836 */ /* 0x000fe20000000000 */
[----:B------:R-:W-:Y:S02]  /*19360*/  FSEL R19, R129, -INF , !P5 ;  /* 0xff80000081137808 */ /* 0x000fe40006800000 */
[----:B------:R-:W-:Y:S02]  /*19370*/  FSEL R43, R64, -INF , !P4 ;  /* 0xff800000402b7808 */ /* 0x000fe40006000000 */
[----:B------:R-:W-:Y:S02]  /*19380*/  FSEL R237, R237, -INF , !P6 ;  /* 0xff800000eded7808 */ /* 0x000fe40007000000 */
[C---:B------:R-:W-:Y:S02]  /*19390*/  ISETP.GE.AND P4, PT, R0.reuse, R220, PT ;  /* 0x000000dc0000720c */ /* 0x040fe40003f86270 */
[----:B------:R-:W-:Y:S02]  /*193a0*/  ISETP.GE.AND P6, PT, R0, R218, PT ;  /* 0x000000da0000720c */ /* 0x000fe40003fc6270 */
[----:B------:R-:W-:Y:S02]  /*193b0*/  FSEL R181, R181, -INF , !P0 ;  /* 0xff800000b5b57808 */ /* 0x000fe40004000000 */
[-C--:B------:R-:W-:Y:S02]  /*193c0*/  ISETP.GE.AND P5, PT, R57, R220.reuse, PT ;  /* 0x000000dc3900720c */ /* 0x080fe40003fa6270 */
[----:B------:R-:W-:Y:S02]  /*193d0*/  FMNMX3.FTZ R0, R118, R21, R19, !PT ;  /* 0x0000001576007276 */ /* 0x000fe40007810013 */
[----:B------:R-:W-:Y:S02]  /*193e0*/  ISETP.GE.AND P0, PT, R5, R219, PT ;  /* 0x000000db0500720c */ /* 0x000fe40003f06270 */
[----:B------:R-:W-:Y:S02]  /*193f0*/  FSEL R27, R120, -INF , !P5 ;  /* 0xff800000781b7808 */ /* 0x000fe40006800000 */
[----:B------:R-:W-:Y:S02]  /*19400*/  FMNMX3.FTZ R0, R0, R17, R15, !PT ;  /* 0x0000001100007276 */ /* 0x000fe4000781000f */
[----:B------:R-:W-:Y:S02]  /*19410*/  ISETP.GE.AND P5, PT, R53, R220, PT ;  /* 0x000000dc3500720c */ /* 0x000fe40003fa6270 */
[----:B------:R-:W-:Y:S02]  /*19420*/  FSEL R141, R8, -INF , P0 ;  /* 0xff800000088d7808 */ /* 0x000fe40000000000 */
[----:B------:R-:W-:Y:S02]  /*19430*/  ISETP.GE.AND P0, PT, R26, R219, PT ;  /* 0x000000db1a00720c */ /* 0x000fe40003f06270 */
[----:B------:R-:W-:Y:S02]  /*19440*/  FSEL R33, R66, -INF , !P5 ;  /* 0xff80000042217808 */ /* 0x000fe40006800000 */
[----:B------:R-:W-:Y:S02]  /*19450*/  FMNMX3.FTZ R0, R0, R27, R25, !PT ;  /* 0x0000001b00007276 */ /* 0x000fe40007810019 */
[----:B------:R-:W-:Y:S02]  /*19460*/  FSEL R8, R132, -INF , P0 ;  /* 0xff80000084087808 */ /* 0x000fe40000000000 */
[-C--:B------:R-:W-:Y:S02]  /*19470*/  ISETP.GE.AND P0, PT, R60, R218.reuse, PT ;  /* 0x000000da3c00720c */ /* 0x080fe40003f06270 */
[----:B------:R-:W-:Y:S02]  /*19480*/  FMNMX3.FTZ R0, R0, R35, R33, !PT ;  /* 0x0000002300007276 */ /* 0x000fe40007810021 */
[----:B------:R-:W-:Y:S02]  /*19490*/  ISETP.GE.AND P5, PT, R58, R218, PT ;  /* 0x000000da3a00720c */ /* 0x000fe40003fa6270 */
[----:B------:R-:W-:Y:S02]  /*194a0*/  FSEL R6, R124, -INF , !P3 ;  /* 0xff8000007c067808 */ /* 0x000fe40005800000 */
[----:B------:R-:W-:Y:S02]  /*194b0*/  FSEL R11, R126, -INF , !P0 ;  /* 0xff8000007e0b7808 */ /* 0x000fe40004000000 */
[----:B------:R-:W-:Y:S02]  /*194c0*/  FSEL R241, R241, -INF , !P1 ;  /* 0xff800000f1f17808 */ /* 0x000fe40004800000 */
[C---:B------:R-:W-:Y:S02]  /*194d0*/  ISETP.GE.AND P0, PT, R2.reuse, R220, PT ;  /* 0x000000dc0200720c */ /* 0x040fe40003f06270 */
[----:B------:R-:W-:Y:S02]  /*194e0*/  ISETP.GE.AND P1, PT, R2, R218, PT ;  /* 0x000000da0200720c */ /* 0x000fe40003f26270 */
[----:B------:R-:W-:Y:S02]  /*194f0*/  ISETP.GE.AND P3, PT, R52, R220, PT ;  /* 0x000000dc3400720c */ /* 0x000fe40003f66270 */
[----:B------:R-:W-:Y:S02]  /*19500*/  FMNMX3.FTZ R2, R0, R251, R249, !PT ;  /* 0x000000fb00027276 */ /* 0x000fe400078100f9 */
[----:B------:R-:W-:Y:S02]  /*19510*/  FSEL R9, R65, -INF , !P5 ;  /* 0xff80000041097808 */ /* 0x000fe40006800000 */
[----:B------:R-:W-:Y:S01]  /*19520*/  FMNMX3.FTZ R0, R119, R6, R13, !PT ;  /* 0x0000000677007276 */ /* 0x000fe2000781000d */
[----:B------:R-:W-:Y:S01]  /*19530*/  LDSM.16.MT88.4 R64, [R194+0x9400] ;  /* 0x00940000c240783b */ /* 0x000fe20000004200 */
[----:B------:R-:W-:Y:S02]  /*19540*/  FSEL R245, R245, -INF , !P3 ;  /* 0xff800000f5f57808 */ /* 0x000fe40005800000 */
[----:B------:R-:W-:Y:S02]  /*19550*/  ISETP.GE.AND P3, PT, R50, R220, PT ;  /* 0x000000dc3200720c */ /* 0x000fe40003f66270 */
[----:B------:R-:W-:Y:S02]  /*19560*/  ISETP.GE.AND P5, PT, R53, R218, PT ;  /* 0x000000da3500720c */ /* 0x000fe40003fa6270 */
[----:B------:R-:W-:Y:S02]  /*19570*/  FMNMX3.FTZ R0, R0, R11, R9, !PT ;  /* 0x0000000b00007276 */ /* 0x000fe40007810009 */
[----:B------:R-:W-:Y:S02]  /*19580*/  FSEL R233, R233, -INF , !P0 ;  /* 0xff800000e9e97808 */ /* 0x000fe40004000000 */
[----:B------:R-:W-:Y:S02]  /*19590*/  ISETP.GE.AND P0, PT, R12, R220, PT ;  /* 0x000000dc0c00720c */ /* 0x000fe40003f06270 */
[----:B------:R-:W-:Y:S02]  /*195a0*/  FSEL R235, R235, -INF , !P3 ;  /* 0xff800000ebeb7808 */ /* 0x000fe40005800000 */
[----:B------:R-:W-:Y:S02]  /*195b0*/  FSEL R49, R61, -INF , !P5 ;  /* 0xff8000003d317808 */ /* 0x000fe40006800000 */
[----:B------:R-:W-:Y:S01]  /*195c0*/  ISETP.GE.AND P3, PT, R55, R218, PT ;  /* 0x000000da3700720c */ /* 0x000fe20003f66270 */
[----:B------:R-:W-:Y:S01]  /*195d0*/  LDSM.16.MT88.4 R60, [R192+0xd000] ;  /* 0x00d00000c03c783b */ /* 0x000fe20000004200 */
[----:B------:R-:W-:Y:S02]  /*195e0*/  FMNMX3.FTZ R0, R0, R43, R41, !PT ;  /* 0x0000002b00007276 */ /* 0x000fe40007810029 */
[----:B------:R-:W-:Y:S02]  /*195f0*/  FSEL R229, R229, -INF , !P4 ;  /* 0xff800000e5e57808 */ /* 0x000fe40006000000 */
[----:B------:R-:W-:Y:S02]  /*19600*/  ISETP.GE.AND P4, PT, R10, R220, PT ;  /* 0x000000dc0a00720c */ /* 0x000fe40003f86270 */
[----:B------:R-:W-:Y:S02]  /*19610*/  FSEL R231, R231, -INF , !P0 ;  /* 0xff800000e7e77808 */ /* 0x000fe40004000000 */
[----:B------:R-:W-:Y:S02]  /*19620*/  ISETP.GE.AND P0, PT, R54, R218, PT ;  /* 0x000000da3600720c */ /* 0x000fe40003f06270 */
[----:B------:R-:W-:Y:S02]  /*19630*/  FSEL R243, R243, -INF , !P3 ;  /* 0xff800000f3f37808 */ /* 0x000fe40005800000 */
[----:B------:R-:W-:Y:S02]  /*19640*/  FMNMX3.FTZ R0, R0, R51, R49, !PT ;  /* 0x0000003300007276 */ /* 0x000fe40007810031 */
[-C--:B------:R-:W-:Y:S02]  /*19650*/  ISETP.GE.AND P3, PT, R31, R220.reuse, PT ;  /* 0x000000dc1f00720c */ /* 0x080fe40003f66270 */
[----:B------:R-:W-:Y:S02]  /*19660*/  FSEL R187, R187, -INF , !P4 ;  /* 0xff800000bbbb7808 */ /* 0x000fe40006000000 */
[----:B------:R-:W-:Y:S02]  /*19670*/  ISETP.GE.AND P4, PT, R23, R220, PT ;  /* 0x000000dc1700720c */ /* 0x000fe40003f86270 */
[----:B------:R-:W-:Y:S02]  /*19680*/  ISETP.GE.AND P5, PT, R50, R218, PT ;  /* 0x000000da3200720c */ /* 0x000fe40003fa6270 */
[----:B------:R-:W-:Y:S02]  /*19690*/  FSEL R239, R239, -INF , !P0 ;  /* 0xff800000efef7808 */ /* 0x000fe40004000000 */
[----:B------:R-:W-:Y:S02]  /*196a0*/  FMNMX3.FTZ R0, R0, R243, R241, !PT ;  /* 0x000000f300007276 */ /* 0x000fe400078100f1 */
[----:B------:R-:W-:Y:S02]  /*196b0*/  FSEL R183, R38, -INF , !P3 ;  /* 0xff80000026b77808 */ /* 0x000fe40005800000 */
[-C--:B------:R-:W-:Y:S02]  /*196c0*/  ISETP.GE.AND P0, PT, R29, R220.reuse, PT ;  /* 0x000000dc1d00720c */ /* 0x080fe40003f06270 */
[----:B------:R-:W-:Y:S02]  /*196d0*/  FSEL R185, R37, -INF , !P4 ;  /* 0xff80000025b97808 */ /* 0x000fe40006000000 */
[----:B------:R-:W-:Y:S02]  /*196e0*/  ISETP.GE.AND P3, PT, R32, R220, PT ;  /* 0x000000dc2000720c */ /* 0x000fe40003f66270 */
[----:B------:R-:W-:Y:S02]  /*196f0*/  FMNMX3.FTZ R2, R2, R247, R245, !PT ;  /* 0x000000f702027276 */ /* 0x000fe400078100f5 */
[----:B------:R-:W-:Y:S02]  /*19700*/  ISETP.GE.AND P4, PT, R12, R218, PT ;  /* 0x000000da0c00720c */ /* 0x000fe40003f86270 */
[----:B------:R-:W-:Y:S02]  /*19710*/  FSEL R171, R30, -INF , !P1 ;  /* 0xff8000001eab7808 */ /* 0x000fe40004800000 */
[----:B------:R-:W-:Y:S02]  /*19720*/  FSEL R203, R203, -INF , !P5 ;  /* 0xff800000cbcb7808 */ /* 0x000fe40006800000 */
        /* <DEDUP_REMOVED lines=14> */
[-C--:B------:R-:W-:Y:S02]  /*19810*/  ISETP.GE.AND P0, PT, R31, R218.reuse, PT ;  /* 0x000000da1f00720c */ /* 0x080fe40003f06270 */
[----:B------:R-:W-:Y:S02]  /*19820*/  FSEL R179, R36, -INF , !P3 ;  /* 0xff80000024b37808 */ /* 0x000fe40005800000 */
[----:B------:R-:W-:Y:S02]  /*19830*/  ISETP.GE.AND P1, PT, R23, R218, PT ;  /* 0x000000da1700720c */ /* 0x000fe40003f26270 */
[----:B------:R-:W-:Y:S02]  /*19840*/  FMNMX3.FTZ R0, R0, R191, R173, !PT ;  /* 0x000000bf00007276 */ /* 0x000fe400078100ad */
[----:B------:R-:W-:Y:S02]  /*19850*/  FSEL R151, R151, -INF , !P6 ;  /* 0xff80000097977808 */ /* 0x000fe40007000000 */
[----:B------:R-:W-:Y:S02]  /*19860*/  FSEL R163, R47, -INF , !P5 ;  /* 0xff8000002fa37808 */ /* 0x000fe40006800000 */
[----:B------:R-:W-:Y:S02]  /*19870*/  FSEL R153, R153, -INF , !P4 ;  /* 0xff80000099997808 */ /* 0x000fe40006000000 */
[-C--:B------:R-:W-:Y:S02]  /*19880*/  ISETP.GE.AND P3, PT, R18, R220.reuse, PT ;  /* 0x000000dc1200720c */ /* 0x080fe40003f66270 */
[----:B------:R-:W-:Y:S02]  /*19890*/  ISETP.GE.AND P6, PT, R5, R220, PT ;  /* 0x000000dc0500720c */ /* 0x000fe40003fc6270 */
[----:B------:R-:W-:Y:S02]  /*198a0*/  FMNMX3.FTZ R2, R2, R189, R187, !PT ;  /* 0x000000bd02027276 */ /* 0x000fe400078100bb */
[-C--:B------:R-:W-:Y:S02]  /*198b0*/  ISETP.GE.AND P4, PT, R29, R218.reuse, PT ;  /* 0x000000da1d00720c */ /* 0x080fe40003f86270 */
[----:B------:R-:W-:Y:S02]  /*198c0*/  FSEL R177, R39, -INF , !P1 ;  /* 0xff80000027b17808 */ /* 0x000fe40004800000 */
[----:B------:R-:W-:Y:S01]  /*198d0*/  FSEL R175, R40, -INF , !P0 ;  /* 0xff80000028af7808 */ /* 0x000fe20004000000 */
[----:B------:R-:W-:Y:S01]  /*198e0*/  LDSM.16.MT88.4 R36, [R192+0xb000] ;  /* 0x00b00000c024783b */ /* 0x000fe20000004200 */
        /* <DEDUP_REMOVED lines=17> */
[-C--:B------:R-:W-:Y:S02]  /*19a00*/  ISETP.GE.AND P1, PT, R14, R218.reuse, PT ;  /* 0x000000da0e00720c */ /* 0x080fe40003f26270 */
[-C--:B------:R-:W-:Y:S02]  /*19a10*/  ISETP.GE.AND P0, PT, R20, R218.reuse, PT ;  /* 0x000000da1400720c */ /* 0x080fe40003f06270 */
[----:B------:R-:W-:Y:S02]  /*19a20*/  FSEL R157, R46, -INF , !P6 ;  /* 0xff8000002e9d7808 */ /* 0x000fe40007000000 */
[----:B------:R-:W-:Y:S02]  /*19a30*/  FSEL R155, R45, -INF , !P3 ;  /* 0xff8000002d9b7808 */ /* 0x000fe40005800000 */
[----:B------:R-:W-:Y:S01]  /*19a40*/  FMNMX3.FTZ R0, R0, R161, R159, !PT ;  /* 0x000000a100007276 */ /* 0x000fe2000781009f */
[----:B------:R-:W-:Y:S01]  /*19a50*/  LDSM.16.MT88.4 R44, [R194+0xd000] ;  /* 0x00d00000c22c783b */ /* 0x000fe20000004200 */
[----:B------:R-:W-:Y:S02]  /*19a60*/  FSEL R128, R128, -INF , !P5 ;  /* 0xff80000080807808 */ /* 0x000fe40006800000 */
[----:B------:R-:W-:Y:S02]  /*19a70*/  FMNMX3.FTZ R2, R2, R165, R163, !PT ;  /* 0x000000a502027276 */ /* 0x000fe400078100a3 */
[----:B------:R-:W-:Y:S02]  /*19a80*/  FSEL R133, R133, -INF , !P4 ;  /* 0xff80000085857808 */ /* 0x000fe40006000000 */
[-C--:B------:R-:W-:Y:S02]  /*19a90*/  ISETP.GE.AND P4, PT, R18, R218.reuse, PT ;  /* 0x000000da1200720c */ /* 0x080fe40003f86270 */
[----:B------:R-:W-:Y:S02]  /*19aa0*/  FSEL R143, R48, -INF , !P0 ;  /* 0xff800000308f7808 */ /* 0x000fe40004000000 */
[----:B------:R-:W-:Y:S02]  /*19ab0*/  FSEL R145, R145, -INF , !P1 ;  /* 0xff80000091917808 */ /* 0x000fe40004800000 */
[----:B------:R-:W-:Y:S02]  /*19ac0*/  FMNMX3.FTZ R0, R0, R157, R155, !PT ;  /* 0x0000009d00007276 */ /* 0x000fe4000781009b */
[-C--:B------:R-:W-:Y:S02]  /*19ad0*/  ISETP.GE.AND P5, PT, R5, R218.reuse, PT ;  /* 0x000000da0500720c */ /* 0x080fe40003fa6270 */
[----:B------:R-:W-:Y:S02]  /*19ae0*/  FMNMX3.FTZ R2, R2, R153, R151, !PT ;  /* 0x0000009902027276 */ /* 0x000fe40007810097 */
[-C--:B------:R-:W-:Y:S02]  /*19af0*/  ISETP.GE.AND P3, PT, R28, R218.reuse, PT ;  /* 0x000000da1c00720c */ /* 0x080fe40003f66270 */
[-C--:B------:R-:W-:Y:S01]  /*19b00*/  ISETP.GE.AND P6, PT, R24, R218.reuse, PT ;  /* 0x000000da1800720c */ /* 0x080fe20003fc6270 */
[----:B------:R-:W-:Y:S01]  /*19b10*/  LDSM.16.MT88.4 R28, [R194+0xb000] ;  /* 0x00b00000c21c783b */ /* 0x000fe20000004200 */
[----:B------:R-:W-:Y:S02]  /*19b20*/  FSEL R141, R141, -INF , !P5 ;  /* 0xff8000008d8d7808 */ /* 0x000fe40006800000 */
[----:B------:R-:W-:Y:S02]  /*19b30*/  FSEL R139, R139, -INF , !P4 ;  /* 0xff8000008b8b7808 */ /* 0x000fe40006000000 */
[----:B------:R-:W-:Y:S02]  /*19b40*/  FMNMX3.FTZ R0, R0, R145, R143, !PT ;  /* 0x0000009100007276 */ /* 0x000fe4000781008f */
[----:B------:R-:W-:Y:S02]  /*19b50*/  ISETP.GE.AND P0, PT, R7, R219, PT ;  /* 0x000000db0700720c */ /* 0x000fe40003f06270 */
[----:B------:R-:W-:Y:S02]  /*19b60*/  FMNMX3.FTZ R2, R2, R149, R147, !PT ;  /* 0x0000009502027276 */ /* 0x000fe40007810093 */
[-C--:B------:R-:W-:Y:S02]  /*19b70*/  ISETP.GE.AND P1, PT, R26, R218.reuse, PT ;  /* 0x000000da1a00720c */ /* 0x080fe40003f26270 */
        /* <DEDUP_REMOVED lines=32> */
[----:B------:R-:W1:Y:S01]  /*19d80*/  LDSM.16.MT88.4 R12, [R194+0x9000] ;  /* 0x00900000c20c783b */ /* 0x000e620000004200 */
[----:B------:R-:W-:Y:S01]  /*19d90*/  FADD.FTZ R6, -R5, R118 ;  /* 0x0000007605067221 */ /* 0x000fe20000010100 */
[----:B------:R-:W-:Y:S01]  /*19da0*/  FADD.FTZ R4, -R4, R119 ;  /* 0x0000007704047221 */ /* 0x000fe20000010100 */
[-C--:B------:R-:W-:Y:S01]  /*19db0*/  FFMA.FTZ R123, R17, R3.reuse, -R130 ;  /* 0x00000003117b7223 */ /* 0x080fe20000010882 */
[-CC-:B------:R-:W-:Y:S01]  /*19dc0*/  FFMA.FTZ R121, R11, R3.reuse, -R124.reuse ;  /* 0x000000030b797223 */ /* 0x180fe2000001087c */
[-C--:B------:R-:W-:Y:S01]  /*19dd0*/  FFMA.FTZ R118, R9, R3.reuse, -R124 ;  /* 0x0000000309767223 */ /* 0x080fe2000001087c */
[C---:B------:R-:W-:Y:S01]  /*19de0*/  FMUL.FTZ R7, R3.reuse, R6 ;  /* 0x0000000603077220 */ /* 0x040fe20000410000 */
[----:B------:R-:W-:Y:S01]  /*19df0*/  FMUL.FTZ R8, R3, R4 ;  /* 0x0000000403087220 */ /* 0x000fe20000410000 */
[----:B------:R-:W2:Y:S01]  /*19e00*/  LDSM.16.MT88.4 R20, [R192+0x9000] ;  /* 0x00900000c014783b */ /* 0x000ea20000004200 */
        /* <DEDUP_REMOVED lines=47> */
[-C--:B------:R-:W-:Y:S03]  /*1a100*/  FFMA.FTZ R155, R155, R3.reuse, -R124 ;  /* 0x000000039b9b7223 */ /* 0x080fe6000001087c */
[----:B------:R-:W-:Y:S01]  /*1a110*/  MUFU.EX2 R129, R129 ;  /* 0x0000008100817308 */ /* 0x000fe20000000800 */
[-CC-:B------:R-:W-:Y:S01]  /*1a120*/  FFMA.FTZ R153, R153, R3.reuse, -R130.reuse ;  /* 0x0000000399997223 */ /* 0x180fe20000010882 */
[----:B------:R-:W-:Y:S01]  /*1a130*/  LDSM.16.MT88.4 R100, [R192+0xac00] ;  /* 0x00ac0000c064783b */ /* 0x000fe20000004200 */
[-CC-:B------:R-:W-:Y:S01]  /*1a140*/  FFMA.FTZ R154, R151, R3.reuse, -R130.reuse ;  /* 0x00000003979a7223 */ /* 0x180fe20000010882 */
[-CC-:B------:R-:W-:Y:S01]  /*1a150*/  FFMA.FTZ R149, R149, R3.reuse, -R130.reuse ;  /* 0x0000000395957223 */ /* 0x180fe20000010882 */
[-C--:B------:R-:W-:Y:S01]  /*1a160*/  FFMA.FTZ R156, R147, R3.reuse, -R130 ;  /* 0x00000003939c7223 */ /* 0x080fe20000010882 */
[-CC-:B------:R-:W-:Y:S01]  /*1a170*/  FFMA.FTZ R145, R145, R3.reuse, -R124.reuse ;  /* 0x0000000391917223 */ /* 0x180fe2000001087c */
[--C-:B------:R-:W-:Y:S03]  /*1a180*/  FFMA.FTZ R158, R143, R3, -R124.reuse ;  /* 0x000000038f9e7223 */ /* 0x100fe6000001087c */
[----:B------:R-:W4:Y:S01]  /*1a190*/  MUFU.EX2 R122, R122 ;  /* 0x0000007a007a7308 */ /* 0x000f220000000800 */
[----:B---3--:R-:W-:Y:S01]  /*1a1a0*/  F2FP.BF16.F32.PACK_AB R58, R120, R123 ;  /* 0x0000007b783a723e */ /* 0x008fe200000010ff */
[-CC-:B------:R-:W-:Y:S01]  /*1a1b0*/  FFMA.FTZ R141, R141, R3.reuse, -R124.reuse ;  /* 0x000000038d8d7223 */ /* 0x180fe2000001087c */
[-CC-:B------:R-:W-:Y:S01]  /*1a1c0*/  FFMA.FTZ R160, R139, R3.reuse, -R124.reuse ;  /* 0x000000038ba07223 */ /* 0x180fe2000001087c */
[-C--:B------:R-:W-:Y:S01]  /*1a1d0*/  FFMA.FTZ R53, R53, R3.reuse, -R124 ;  /* 0x0000000335357223 */ /* 0x080fe2000001087c */
[-CC-:B------:R-:W-:Y:S01]  /*1a1e0*/  FFMA.FTZ R137, R137, R3.reuse, -R130.reuse ;  /* 0x0000000389897223 */ /* 0x180fe20000010882 */
[-C--:B------:R-:W-:Y:S01]  /*1a1f0*/  FFMA.FTZ R162, R135, R3.reuse, -R130 ;  /* 0x0000000387a27223 */ /* 0x080fe20000010882 */
[----:B------:R-:W-:Y:S03]  /*1a200*/  FMUL.FTZ R32, R55, R84 ;  /* 0x0000005437207220 */ /* 0x000fe60000410000 */
[----:B------:R-:W-:Y:S01]  /*1a210*/  MUFU.EX2 R121, R121 ;  /* 0x0000007900797308 */ /* 0x000fe20000000800 */
[--C-:B------:R-:W-:Y:S01]  /*1a220*/  FFMA.FTZ R84, R43, R3, -R124.reuse ;  /* 0x000000032b547223 */ /* 0x100fe2000001087c */
[C---:B------:R-:W-:Y:S01]  /*1a230*/  FMUL.FTZ R43, R54.reuse, R79 ;  /* 0x0000004f362b7220 */ /* 0x040fe20000410000 */
[----:B------:R-:W-:Y:S01]  /*1a240*/  FMUL.FTZ R34, R54, R86 ;  /* 0x0000005636227220 */ /* 0x000fe20000410000 */
[----:B------:R-:W-:Y:S01]  /*1a250*/  FFMA.FTZ R86, R243, R3, -R124 ;  /* 0x00000003f3567223 */ /* 0x000fe2000001087c */
[----:B------:R-:W-:Y:S01]  /*1a260*/  FFMA.FTZ R126, R55, R228, R126 ;  /* 0x000000e4377e7223 */ /* 0x000fe2000001007e */
[----:B------:R-:W-:Y:S04]  /*1a270*/  ISETP.GT.AND P0, PT, R225, R200, PT ;  /* 0x000000c8e100720c */ /* 0x000fe80003f04270 */
        /* <DEDUP_REMOVED lines=336> */
.L_x_4981:
        /* <DEDUP_REMOVED lines=10> */
.L_x_4999:
        /* <DEDUP_REMOVED lines=172> */
.L_x_4990:
        /* <DEDUP_REMOVED lines=25> */
.L_x_4992:
[----:B------:R-:W-:Y:S05]  /*1c470*/  BSYNC.RECONVERGENT B0 ;  /* 0x0000000000007941 */ /* 0x000fea0003800200 */
.L_x_4991:
        /* <DEDUP_REMOVED lines=10> */
.L_x_4994:
[----:B------:R-:W-:Y:S05]  /*1c520*/  BSYNC.RECONVERGENT B0 ;  /* 0x0000000000007941 */ /* 0x000fea0003800200 */
.L_x_4993:
[----:B------:R-:W-:-:S04]  /*1c530*/  MOV R207, 0x0 ;  /* 0x0000000000cf7802 */ /* 0x000fc80000000f00 */
[----:B-1234-:R-:W-:Y:S05]  /*1c540*/  @P3 RET.REL.NODEC R206 `(_ZN5flash24flash_fwd_splitkv_kernelI23Flash_fwd_kernel_traitsILi96ELi64ELi128ELi4ELb0ELb0EN7cutlass10bfloat16_tE19Flash_kernel_traitsILi96ELi64ELi128ELi4ES3_EELb0ELb1ELb0ELb0ELb1ELb1ELb0ELb1EEEvNS_16Flash_fwd_paramsE) ;  /* 0xfffffe38ceac3950 */ /* 0x01efea0003c3ffff */
        /* <DEDUP_REMOVED lines=14> */
[----:B-1----:R-:W-:Y:S05]  /*1c630*/  RET.REL.NODEC R206 `(_ZN5flash24flash_fwd_splitkv_kernelI23Flash_fwd_kernel_traitsILi96ELi64ELi128ELi4ELb0ELb0EN7cutlass10bfloat16_tE19Flash_kernel_traitsILi96ELi64ELi128ELi4ES3_EELb0ELb1ELb0ELb0ELb1ELb1ELb0ELb1EEEvNS_16Flash_fwd_paramsE) ;  /* 0xfffffe38ce707950 */ /* 0x002fea0003c3ffff */
.L_x_4989:
[----:B------:R-:W-:Y:S01]  /*1c640*/  MOV R4, 0x2 ;  /* 0x0000000200047802 */ /* 0x000fe20000000f00 */
[----:B------:R-:W-:Y:S01]  /*1c650*/  IMAD.MOV.U32 R3, RZ, RZ, 0x1f ;  /* 0x0000001fff037424 */ /* 0x000fe200078e00ff */
[----:B------:R-:W-:-:S07]  /*1c660*/  MOV R5, 0xffffffff ;  /* 0xffffffff00057802 */ /* 0x000fce0000000f00 */
[----:B-1---5:R-:W-:Y:S05]  /*1c670*/  WARPSYNC.COLLECTIVE R5, `(.L_x_4995) ;  /* 0x0000000005087348 */ /* 0x022fea0003c00000 */
[----:B------:R2:W3:Y:S02]  /*1c680*/  SHFL.BFLY P0, R10, R228, R4, R3 ;  /* 0x0c000004e40a7389 */ /* 0x0004e40000000003 */
[----:B-123-5:R-:W-:Y:S05]  /*1c690*/  ENDCOLLECTIVE ;  /* 0x000000000000791b */ /* 0x02efea0003800000 */
.L_x_4995:
[----:B------:R-:W-:Y:S02]  /*1c6a0*/  IMAD.MOV.U32 R9, RZ, RZ, R10 ;  /* 0x000000ffff097224 */ /* 0x000fe400078e000a */
[----:B------:R-:W-:Y:S02]  /*1c6b0*/  IMAD.MOV.U32 R4, RZ, RZ, 0x1 ;  /* 0x00000001ff047424 */ /* 0x000fe400078e00ff */
[----:B------:R-:W-:-:S05]  /*1c6c0*/  FADD.FTZ R9, R9, R228 ;  /* 0x000000e409097221 */ /* 0x000fca0000010000 */
[----:B------:R-:W-:-:S07]  /*1c6d0*/  MOV R228, R9 ;  /* 0x0000000900e47202 */ /* 0x000fce0000000f00 */
[----:B------:R-:W-:Y:S05]  /*1c6e0*/  WARPSYNC.COLLECTIVE R5, `(.L_x_4996) ;  /* 0x0000000005087348 */ /* 0x000fea0003c00000 */
[----:B------:R1:W2:Y:S02]  /*1c6f0*/  SHFL.BFLY P0, R10, R228, R4, R3 ;  /* 0x0c000004e40a7389 */ /* 0x0002a40000000003 */
[----:B-12---:R-:W-:Y:S05]  /*1c700*/  ENDCOLLECTIVE ;  /* 0x000000000000791b */ /* 0x006fea0003800000 */
.L_x_4996:
[----:B------:R-:W-:Y:S01]  /*1c710*/  MOV R228, R227 ;  /* 0x000000e300e47202 */ /* 0x000fe20000000f00 */
[----:B------:R-:W-:Y:S01]  /*1c720*/  IMAD.MOV.U32 R4, RZ, RZ, 0x2 ;  /* 0x00000002ff047424 */ /* 0x000fe200078e00ff */
[----:B------:R-:W-:-:S07]  /*1c730*/  MOV R6, R10 ;  /* 0x0000000a00067202 */ /* 0x000fce0000000f00 */
[----:B------:R-:W-:Y:S05]  /*1c740*/  WARPSYNC.COLLECTIVE R5, `(.L_x_4997) ;  /* 0x0000000005087348 */ /* 0x000fea0003c00000 */
[----:B------:R1:W2:Y:S02]  /*1c750*/  SHFL.BFLY P0, R10, R228, R4, R3 ;  /* 0x0c000004e40a7389 */ /* 0x0002a40000000003 */
[----:B-12---:R-:W-:Y:S05]  /*1c760*/  ENDCOLLECTIVE ;  /* 0x000000000000791b */ /* 0x006fea0003800000 */
.L_x_4997:
[----:B------:R-:W-:Y:S01]  /*1c770*/  FADD.FTZ R6, R9, R6 ;  /* 0x0000000609067221 */ /* 0x000fe20000010000 */
[----:B------:R-:W-:Y:S01]  /*1c780*/  FADD.FTZ R8, R10, R227 ;  /* 0x000000e30a087221 */ /* 0x000fe20000010000 */
[----:B------:R-:W-:-:S04]  /*1c790*/  MOV R4, 0x1 ;  /* 0x0000000100047802 */ /* 0x000fc80000000f00 */
[----:B------:R-:W-:-:S07]  /*1c7a0*/  MOV R228, R8 ;  /* 0x0000000800e47202 */ /* 0x000fce0000000f00 */
[----:B------:R-:W-:Y:S05]  /*1c7b0*/  WARPSYNC.COLLECTIVE R5, `(.L_x_4998) ;  /* 0x0000000005087348 */ /* 0x000fea0003c00000 */
[----:B------:R1:W2:Y:S02]  /*1c7c0*/  SHFL.BFLY P0, R10, R228, R4, R3 ;  /* 0x0c000004e40a7389 */ /* 0x0002a40000000003 */
[----:B-12---:R-:W-:Y:S05]  /*1c7d0*/  ENDCOLLECTIVE ;  /* 0x000000000000791b */ /* 0x006fea0003800000 */
.L_x_4998:
[----:B------:R-:W-:Y:S05]  /*1c7e0*/  BRA `(.L_x_4999) ;  /* 0xfffffff0000c7947 */ /* 0x000fea000383ffff */
.L_x_5000:
        /* <DEDUP_REMOVED lines=9> */
.L_x_11633:


//--------------------- .text._ZN5flash24flash_fwd_splitkv_kernelI23Flash_fwd_kernel_traitsILi96ELi64ELi128ELi4ELb0ELb0EN7cutlass10bfloat16_tE19Flash_kernel_traitsILi96ELi64ELi128ELi4ES3_EELb0ELb1ELb1ELb0ELb0ELb0ELb0ELb1EEEvNS_16Flash_fwd_paramsE --------------------------
	.section	.text._ZN5flash24flash_fwd_splitkv_kernelI23Flash_fwd_kernel_traitsILi96ELi64ELi128ELi4ELb0ELb0EN7cutlass10bfloat16_tE19Flash_kernel_traitsILi96ELi64ELi128ELi4ES3_EELb0ELb1ELb1ELb0ELb0ELb0ELb0ELb1EEEvNS_16Flash_fwd_paramsE,"ax",@progbits
	.align	128
        .global         _ZN5flash24flash_fwd_splitkv_kernelI23Flash_fwd_kernel_traitsILi96ELi64ELi128ELi4ELb0ELb0EN7cutlass10bfloat16_tE19Flash_kernel_traitsILi96ELi64ELi128ELi4ES3_EELb0ELb1ELb1ELb0ELb0ELb0ELb0ELb1EEEvNS_16Flash_fwd_paramsE
        .type           _ZN5flash24flash_fwd_splitkv_kernelI23Flash_fwd_kernel_traitsILi96ELi64ELi128ELi4ELb0ELb0EN7cutlass10bfloat16_tE19Flash_kernel_traitsILi96ELi64ELi128ELi4ES3_EELb0ELb1ELb1ELb0ELb0ELb0ELb0ELb1EEEvNS_16Flash_fwd_paramsE,@function
        .size           _ZN5flash24flash_fwd_splitkv_kernelI23Flash_fwd_kernel_traitsILi96ELi64ELi128ELi4ELb0ELb0EN7cutlass10bfloat16_tE19Flash_kernel_traitsILi96ELi64ELi128ELi4ES3_EELb0ELb1ELb1ELb0ELb0ELb0ELb0ELb1EEEvNS_16Flash_fwd_paramsE,(.L_x_11634 - _ZN5flash24flash_fwd_splitkv_kernelI23Flash_fwd_kernel_traitsILi96ELi64ELi128ELi4ELb0ELb0EN7cutlass10bfloat16_tE19Flash_kernel_traitsILi96ELi64ELi128ELi4ES3_EELb0ELb1ELb1ELb0ELb0ELb0ELb0ELb1EEEvNS_16Flash_fwd_paramsE)
        .other          _ZN5flash24flash_fwd_splitkv_kernelI23Flash_fwd_kernel_traitsILi96ELi64ELi128ELi4ELb0ELb0EN7cutlass10bfloat16_tE19Flash_kernel_traitsILi96ELi64ELi128ELi4ES3_EELb0ELb1ELb1ELb0ELb0ELb0ELb0ELb1EEEvNS_16Flash_fwd_paramsE,@"STO_CUDA_ENTRY STV_DEFAULT"
_ZN5flash24flash_fwd_splitkv_kernelI23Flash_fwd_kernel_traitsILi96ELi64ELi128ELi4ELb0ELb0EN7cutlass10bfloat16_tE19Flash_kernel_traitsILi96ELi64ELi128ELi4ES3_EELb0ELb1ELb1ELb0ELb0ELb0ELb0ELb1EEEvNS_16Flash_fwd_paramsE:
.text._ZN5flash24flash_fwd_splitkv_kernelI23Flash_fwd_kernel_traitsILi96ELi64ELi128ELi4ELb0ELb0EN7cutlass10bfloat16_tE19Flash_kernel_traitsILi96ELi64ELi128ELi4ES3_EELb0ELb1ELb1ELb0ELb0ELb0ELb0ELb1EEEvNS_16Flash_fwd_paramsE:
[----:B------:R-:W-:Y:S01]  /*0000*/  LDC R1, c[0x0][0x37c] ;  /* 0x0000df00ff017b82 */ /* 0x000fe20000000800 */
[----:B------:R-:W1:Y:S07]  /*0010*/  S2R R159, SR_CTAID.X ;  /* 0x00000000009f7919 */ /* 0x000e6e0000002500 */
[----:B------:R-:W2:Y:S01]  /*0020*/  LDC.64 R116, c[0x0][0x348] ;  /* 0x0000d200ff747b82 */ /* 0x000ea20000000a00 */
[----:B------:R-:W-:Y:S01]  /*0030*/  BSSY.RECONVERGENT B4, `(.L_x_5001) ;  /* 0x0000005000047945 */ /* 0x000fe20003800200 */
[----:B------:R-:W-:Y:S01]  /*0040*/  MOV R156, 0x80 ;  /* 0x00000080009c7802 */ /* 0x000fe20000000f00 */
[----:B------:R-:W3:Y:S01]  /*0050*/  S2R R157, SR_CTAID.Y ;  /* 0x00000000009d7919 */ /* 0x000ee20000002600 */
[----:B------:R-:W4:Y:S05]  /*0060*/  S2R R158, SR_CTAID.Z ;  /* 0x00000000009e7919 */ /* 0x000f2a0000002700 */
[----:B-1234-:R-:W-:Y:S05]  /*0070*/  CALL.REL.NOINC `($_ZN5flash24flash_fwd_splitkv_kernelI23Flash_fwd_kernel_traitsILi96ELi64ELi128ELi4ELb0ELb0EN7cutlass10bfloat16_tE19Flash_kernel_traitsILi96ELi64ELi128ELi4ES3_EELb0ELb1ELb1ELb0ELb0ELb0ELb0ELb1EEEvNS_16Flash_fwd_paramsE$_ZN5flash30compute_attn_1rowblock_splitkvI23Flash_fwd_kernel_traitsILi96ELi64ELi128ELi4ELb0ELb0EN7cutlass10bfloat16_tE19Flash_kernel_traitsILi96ELi64ELi128ELi4ES3_EELb0ELb1ELb1ELb0ELb0ELb0ELb0ELb1ENS_16Flash_fwd_paramsEEEvRKT8_iiiii) ;  /* 0x0000000000087944 */ /* 0x01efea0003c00000 */
[----:B------:R-:W-:Y:S05]  /*0080*/  BSYNC.RECONVERGENT B4 ;  /* 0x0000000000047941 */ /* 0x000fea0003800200 */
.L_x_5001:
[----:B------:R-:W-:Y:S05]  /*0090*/  EXIT ;  /* 0x000000000000794d */ /* 0x000fea0003800000 */
        .type           $_ZN5flash24flash_fwd_splitkv_kernelI23Flash_fwd_kernel_traitsILi96ELi64ELi128ELi4ELb0ELb0EN7cutlass10bfloat16_tE19Flash_kernel_traitsILi96ELi64ELi128ELi4ES3_EELb0ELb1ELb1ELb0ELb0ELb0ELb0ELb1EEEvNS_16Flash_fwd_paramsE$_ZN5flash30compute_attn_1rowblock_splitkvI23Flash_fwd_kernel_traitsILi96ELi64ELi128ELi4ELb0ELb0EN7cutlass10bfloat16_tE19Flash_kernel_traitsILi96ELi64ELi128ELi4ES3_EELb0ELb1ELb1ELb0ELb0ELb0ELb0ELb1ENS_16Flash_fwd_paramsEEEvRKT8_iiiii,@function
        .size           $_ZN5flash24flash_fwd_splitkv_kernelI23Flash_fwd_kernel_traitsILi96ELi64ELi128ELi4ELb0ELb0EN7cutlass10bfloat16_tE19Flash_kernel_traitsILi96ELi64ELi128ELi4ES3_EELb0ELb1ELb1ELb0ELb0ELb0ELb0ELb1EEEvNS_16Flash_fwd_paramsE$_ZN5flash30compute_attn_1rowblock_splitkvI23Flash_fwd_kernel_traitsILi96ELi64ELi128ELi4ELb0ELb0EN7cutlass10bfloat16_tE19Flash_kernel_traitsILi96ELi64ELi128ELi4ES3_EELb0ELb1ELb1ELb0ELb0ELb0ELb0ELb1ENS_16Flash_fwd_paramsEEEvRKT8_iiiii,(.L_x_11634 - $_ZN5flash24flash_fwd_splitkv_kernelI23Flash_fwd_kernel_traitsILi96ELi64ELi128ELi4ELb0ELb0EN7cutlass10bfloat16_tE19Flash_kernel_traitsILi96ELi64ELi128ELi4ES3_EELb0ELb1ELb1ELb0ELb0ELb0ELb0ELb1EEEvNS_16Flash_fwd_paramsE$_ZN5flash30compute_attn_1rowblock_splitkvI23Flash_fwd_kernel_traitsILi96ELi64ELi128ELi4ELb0ELb0EN7cutlass10bfloat16_tE19Flash_kernel_traitsILi96ELi64ELi128ELi4ES3_EELb0ELb1ELb1ELb0ELb0ELb0ELb0ELb1ENS_16Flash_fwd_paramsEEEvRKT8_iiiii)
$_ZN5flash24flash_fwd_splitkv_kernelI23Flash_fwd_kernel_traitsILi96ELi64ELi128ELi4ELb0ELb0EN7cutlass10bfloat16_tE19Flash_kernel_traitsILi96ELi64ELi128ELi4ES3_EELb0ELb1ELb1ELb0ELb0ELb0ELb0ELb1EEEvNS_16Flash_fwd_paramsE$_ZN5flash30compute_attn_1rowblock_splitkvI23Flash_fwd_kernel_traitsILi96ELi64ELi128ELi4ELb0ELb0EN7cutlass10bfloat16_tE19Flash_kernel_traitsILi96ELi64ELi128ELi4ES3_EELb0ELb1ELb1ELb0ELb0ELb0ELb0ELb1ENS_16Flash_fwd_paramsEEEvRKT8_iiiii:
        /* <DEDUP_REMOVED lines=38> */
.L_x_5003:
[----:B------:R-:W-:Y:S05]  /*0300*/  BSYNC.RECONVERGENT B0 ;  /* 0x0000000000007941 */ /* 0x000fea0003800200 */
.L_x_5002:
[----:B------:R-:W-:Y:S04]  /*0310*/  BSSY.RECONVERGENT B0, `(.L_x_5004) ;  /* 0x0000007000007945 */ /* 0x000fe80003800200 */
[----:B------:R-:W-:Y:S05]  /*0320*/  @!P3 BRA `(.L_x_5005) ;  /* 0x000000000014b947 */ /* 0x000fea0003800000 */
[----:B-----5:R-:W3:Y:S02]  /*0330*/  LD.E.U8 R3, desc[UR4][R116.64+0x1b2] ;  /* 0x0001b20474037980 */ /* 0x020ee4000c101100 */
[----:B---3--:R-:W-:-:S13]  /*0340*/  ISETP.NE.AND P1, PT, R3, RZ, PT ;  /* 0x000000ff0300720c */ /* 0x008fda0003f25270 */
[----:B------:R-:W3:Y:S02]  /*0350*/  @P1 LD.E R4, desc[UR4][R12.64+0x4] ;  /* 0x000004040c041980 */ /* 0x000ee4000c101900 */
[----:B---3--:R-:W-:-:S06]  /*0360*/  @P1 IADD3 R3, PT, PT, R4, -R11, RZ ;  /* 0x8000000b04031210 */ /* 0x008fcc0007ffe0ff */
[----:B------:R3:W5:Y:S02]  /*0370*/  @!P1 LD.E R3, desc[UR4][R12.64] ;  /* 0x000000040c039980 */ /* 0x000764000c101900 */
.L_x_5005:
[----:B------:R-:W-:Y:S05]  /*0380*/  BSYNC.RECONVERGENT B0 ;  /* 0x0000000000007941 */ /* 0x000fea0003800200 */
.L_x_5004:
[----:B------:R-:W-:Y:S01]  /*0390*/  BSSY.RECONVERGENT B1, `(.L_x_5006) ;  /* 0x0000012000017945 */ /* 0x000fe20003800200 */
[----:B-----5:R-:W-:Y:S02]  /*03a0*/  @P5 IADD3 R160, PT, PT, -R162, R5, RZ ;  /* 0x00000005a2a05210 */ /* 0x020fe40007ffe1ff */
[----:B------:R-:W-:Y:S01]  /*03b0*/  IADD3 R76, PT, PT, R3, -R8, RZ ;  /* 0x80000008034c7210 */ /* 0x000fe20007ffe0ff */
[----:B------:R-:W-:Y:S06]  /*03c0*/  @!P0 BRA `(.L_x_5007) ;  /* 0x0000000000148947 */ /* 0x000fec0003800000 */
[----:B------:R-:W-:-:S05]  /*03d0*/  IADD3 R4, P0, PT, R6, R2, RZ ;  /* 0x0000000206047210 */ /* 0x000fca0007f1e0ff */
[----:B------:R-:W-:-:S05]  /*03e0*/  IMAD.X R5, R7, 0x1, R0, P0 ;  /* 0x0000000107057824 */ /* 0x000fca00000e0600 */
[----:B------:R-:W4:Y:S02]  /*03f0*/  LD.E R65, desc[UR4][R4.64] ;  /* 0x0000000404417980 */ /* 0x000f24000c101900 */
[----:B----4-:R-:W-:Y:S01]  /*0400*/  IADD3 R65, PT, PT, R65, -R8, RZ ;  /* 0x8000000841417210 */ /* 0x010fe20007ffe0ff */
[----:B------:R-:W-:Y:S05]  /*0410*/  BRA `(.L_x_5008) ;  /* 0x0000000000247947 */ /* 0x000fea0003800000 */
.L_x_5007:
[----:B------:R-:W4:Y:S01]  /*0420*/  LD.E.64 R4, desc[UR4][R116.64+0x108] ;  /* 0x0001080474047980 */ /* 0x000f22000c101b00 */
[----:B------:R-:W-:Y:S01]  /*0430*/  BSSY.RECONVERGENT B0, `(.L_x_5009) ;  /* 0x0000006000007945 */ /* 0x000fe20003800200 */
[----:B------:R-:W-:Y:S01]  /*0440*/  IMAD.MOV.U32 R65, RZ, RZ, RZ ;  /* 0x000000ffff417224 */ /* 0x000fe200078e00ff */
[----:B----4-:R-:W-:-:S04]  /*0450*/  ISETP.NE.U32.AND P0, PT, R4, RZ, PT ;  /* 0x000000ff0400720c */ /* 0x010fc80003f05070 */
[----:B------:R-:W-:-:S13]  /*0460*/  ISETP.NE.AND.EX P0, PT, R5, RZ, PT, P0 ;  /* 0x000000ff0500720c */ /* 0x000fda0003f05300 */
[----:B------:R-:W-:Y:S05]  /*0470*/  @!P0 BRA `(.L_x_5010) ;  /* 0x0000000000048947 */ /* 0x000fea0003800000 */
[----:B------:R4:W5:Y:S02]  /*0480*/  LD.E R65, desc[UR4][R116.64+0xbc] ;  /* 0x0000bc0474417980 */ /* 0x000964000c101900 */
.L_x_5010:
[----:B------:R-:W-:Y:S05]  /*0490*/  BSYNC.RECONVERGENT B0 ;  /* 0x0000000000007941 */ /* 0x000fea0003800200 */
.L_x_5009:
[----:B-----5:R-:W-:Y:S02]  /*04a0*/  IADD3 R65, PT, PT, R76, R65, RZ ;  /* 0x000000414c417210 */ /* 0x020fe40007ffe0ff */
.L_x_5008:
[----:B------:R-:W-:Y:S05]  /*04b0*/  BSYNC.RECONVERGENT B1 ;  /* 0x0000000000017941 */ /* 0x000fea0003800200 */
.L_x_5006:
[----:B------:R-:W-:Y:S01]  /*04c0*/  IMAD.SHL.U32 R67, R159, 0x40, RZ ;  /* 0x000000409f437824 */ /* 0x000fe200078e00ff */
[----:B------:R-:W-:Y:S01]  /*04d0*/  MOV R4, R156 ;  /* 0x0000009c00047202 */ /* 0x000fe20000000f00 */
[----:B------:R-:W-:-:S03]  /*04e0*/  IMAD.MOV.U32 R5, RZ, RZ, 0x0 ;  /* 0x00000000ff057424 */ /* 0x000fc600078e00ff */
[----:B------:R-:W-:-:S13]  /*04f0*/  ISETP.GT.AND P0, PT, R160, R67, PT ;  /* 0x00000043a000720c */ /* 0x000fda0003f04270 */
[----:B-1234-:R-:W-:Y:S05]  /*0500*/  @!P0 RET.REL.NODEC R4 `(_ZN5flash24flash_fwd_splitkv_kernelI23Flash_fwd_kernel_traitsILi96ELi64ELi128ELi4ELb0ELb0EN7cutlass10bfloat16_tE19Flash_kernel_traitsILi96ELi64ELi128ELi4ES3_EELb0ELb1ELb1ELb0ELb0ELb0ELb0ELb1EEEvNS_16Flash_fwd_paramsE) ;  /* 0xfffffff804bc8950 */ /* 0x01efea0003c3ffff */
[----:B------:R-:W2:Y:S04]  /*0510*/  LD.E R4, desc[UR4][R116.64+0x188] ;  /* 0x0001880474047980 */ /* 0x000ea8000c101900 */
[----:B------:R-:W3:Y:S04]  /*0520*/  LD.E R12, desc[UR4][R116.64+0xb8] ;  /* 0x0000b804740c7980 */ /* 0x000ee8000c101900 */
[----:B------:R-:W4:Y:S01]  /*0530*/  LD.E R10, desc[UR4][R116.64+0x184] ;  /* 0x00018404740a7980 */ /* 0x000f22000c101900 */
[----:B------:R-:W-:Y:S02]  /*0540*/  VIADD R6, R65, 0x7f ;  /* 0x0000007f41067836 */ /* 0x000fe40000000000 */
[----:B------:R-:W-:Y:S01]  /*0550*/  IMAD R3, R159, 0x40, -R160 ;  /* 0x000000409f037824 */ /* 0x000fe200078e0aa0 */
[----:B------:R-:W1:Y:S01]  /*0560*/  S2R R106, SR_TID.X ;  /* 0x00000000006a7919 */ /* 0x000e620000002100 */
        /* <DEDUP_REMOVED lines=20> */
[----:B-1----:R-:W-:Y:S05]  /*06b0*/  @!P0 BRA `(.L_x_5011) ;  /* 0x0000000400548947 */ /* 0x002fea0003800000 */
        /* <DEDUP_REMOVED lines=17> */
[-C--:B---3--:R-:W-:Y:S02]  /*07d0*/  IMAD R3, R3, R157.reuse, R158 ;  /* 0x0000009d03037224 */ /* 0x088fe400078e029e */
[-C--:B----4-:R-:W-:Y:S02]  /*07e0*/  @!P0 IMAD R5, R17, R157.reuse, RZ ;  /* 0x0000009d11058224 */ /* 0x090fe400078e02ff */
[----:B------:R-:W-:-:S04]  /*07f0*/  @!P0 IMAD.WIDE.U32 R16, R16, R157, RZ ;  /* 0x0000009d10108225 */ /* 0x000fc800078e00ff */
[----:B------:R-:W-:Y:S02]  /*0800*/  @!P0 IMAD.IADD R5, R17, 0x1, R5 ;  /* 0x0000000111058824 */ /* 0x000fe400078e0205 */
[----:B------:R-:W-:Y:S02]  /*0810*/  @!P0 IMAD.MOV.U32 R6, RZ, RZ, R16 ;  /* 0x000000ffff068224 */ /* 0x000fe400078e0010 */
[----:B------:R-:W-:Y:S01]  /*0820*/  IMAD.WIDE.U32 R16, R67, R12, R18 ;  /* 0x0000000c43107225 */ /* 0x000fe200078e0012 */
[----:B------:R-:W-:-:S03]  /*0830*/  @P0 IADD3 R5, PT, PT, R163, R4, RZ ;  /* 0x00000004a3050210 */ /* 0x000fc60007ffe0ff */
[----:B------:R-:W-:Y:S02]  /*0840*/  @P0 IMAD.MOV.U32 R6, RZ, RZ, R162 ;  /* 0x000000ffff060224 */ /* 0x000fe400078e00a2 */
[----:B------:R-:W-:Y:S01]  /*0850*/  IMAD R0, R0, R3, R67 ;  /* 0x0000000300007224 */ /* 0x000fe200078e0243 */
[----:B------:R-:W-:Y:S01]  /*0860*/  SHF.R.U32.HI R3, RZ, 0x2, R106 ;  /* 0x00000002ff037819 */ /* 0x000fe2000001166a */
[----:B------:R-:W-:Y:S01]  /*0870*/  IMAD R4, R13, R67, RZ ;  /* 0x000000430d047224 */ /* 0x000fe200078e02ff */
[----:B------:R-:W-:Y:S02]  /*0880*/  IADD3 R16, P0, PT, R6, R16, RZ ;  /* 0x0000001006107210 */ /* 0x000fe40007f1e0ff */
[CC--:B------:R-:W-:Y:S02]  /*0890*/  ISETP.GE.AND P2, PT, R3.reuse, R160.reuse, PT ;  /* 0x000000a00300720c */ /* 0x0c0fe40003f46270 */
[----:B------:R-:W-:Y:S02]  /*08a0*/  ISETP.GE.OR P6, PT, R3, R160, P5 ;  /* 0x000000a00300720c */ /* 0x000fe40002fc6670 */
[----:B------:R-:W-:-:S02]  /*08b0*/  IADD3.X R17, PT, PT, R5, R17, R4, P0, !PT ;  /* 0x0000001105117210 */ /* 0x000fc400007fe404 */
[----:B------:R-:W-:Y:S01]  /*08c0*/  IADD3 R5, P0, PT, R0, R3, RZ ;  /* 0x0000000300057210 */ /* 0x000fe20007f1e0ff */
[----:B------:R-:W-:Y:S02]  /*08d0*/  VIADD R7, R3, 0x20 ;  /* 0x0000002003077836 */ /* 0x000fe40000000000 */
[----:B------:R-:W-:Y:S01]  /*08e0*/  IMAD.WIDE.U32 R16, R10, R158, R16 ;  /* 0x0000009e0a107225 */ /* 0x000fe200078e0010 */
[----:B------:R-:W-:Y:S02]  /*08f0*/  LEA.HI.X.SX32 R4, R0, RZ, 0x1, P0 ;  /* 0x000000ff00047211 */ /* 0x000fe400000f0eff */
[----:B------:R-:W-:Y:S01]  /*0900*/  LEA R6, P0, R5, R8, 0x2 ;  /* 0x0000000805067211 */ /* 0x000fe200078010ff */
[----:B------:R-:W-:Y:S01]  /*0910*/  IMAD R0, R11, R158, RZ ;  /* 0x0000009e0b007224 */ /* 0x000fe200078e02ff */
[CC--:B------:R-:W-:Y:S02]  /*0920*/  ISETP.GE.AND P1, PT, R7.reuse, R160.reuse, PT ;  /* 0x000000a00700720c */ /* 0x0c0fe40003f26270 */
[----:B------:R-:W-:-:S02]  /*0930*/  ISETP.GE.OR P5, PT, R7, R160, P5 ;  /* 0x000000a00700720c */ /* 0x000fc40002fa6670 */
[----:B------:R-:W-:Y:S01]  /*0940*/  LEA.HI.X R7, R5, R9, R4, 0x2, P0 ;  /* 0x0000000905077211 */ /* 0x000fe200000f1404 */
[----:B------:R-:W-:Y:S01]  /*0950*/  @!P6 IMAD.MOV.U32 R5, RZ, RZ, 0x7f800000 ;  /* 0x7f800000ff05e424 */ /* 0x000fe200078e00ff */
[C---:B------:R-:W-:Y:S02]  /*0960*/  LOP3.LUT R11, R18.reuse, 0x20, RZ, 0xfc, !PT ;  /* 0x00000020120b7812 */ /* 0x040fe400078efcff */
        /* <DEDUP_REMOVED lines=15> */
.L_x_5013:
[----:B------:R-:W-:Y:S05]  /*0a60*/  BSYNC.RECONVERGENT B0 ;  /* 0x0000000000007941 */ /* 0x000fea0003800200 */
.L_x_5012:
        /* <DEDUP_REMOVED lines=18> */
.L_x_5015:
[----:B------:R-:W-:Y:S05]  /*0b90*/  BSYNC.RECONVERGENT B0 ;  /* 0x0000000000007941 */ /* 0x000fea0003800200 */
.L_x_5014:
[----:B------:R-:W-:Y:S01]  /*0ba0*/  MOV R157, 0x0 ;  /* 0x00000000009d7802 */ /* 0x000fe20000000f00 */
[----:B------:R1:W-:Y:S03]  /*0bb0*/  @!P6 ST.E desc[UR4][R6.64], R5 ;  /* 0x000000050600e985 */ /* 0x0003e6000c101904 */
[----:B-12--5:R-:W-:Y:S05]  /*0bc0*/  @P5 RET.REL.NODEC R156 `(_ZN5flash24flash_fwd_splitkv_kernelI23Flash_fwd_kernel_traitsILi96ELi64ELi128ELi4ELb0ELb0EN7cutlass10bfloat16_tE19Flash_kernel_traitsILi96ELi64ELi128ELi4ES3_EELb0ELb1ELb1ELb0ELb0ELb0ELb0ELb1EEEvNS_16Flash_fwd_paramsE) ;  /* 0xfffffff49c0c5950 */ /* 0x026fea0003c3ffff */
[----:B------:R-:W-:Y:S02]  /*0bd0*/  MOV R3, 0x7f800000 ;  /* 0x7f80000000037802 */ /* 0x000fe40000000f00 */
[----:B------:R-:W-:-:S03]  /*0be0*/  MOV R157, 0x0 ;  /* 0x00000000009d7802 */ /* 0x000fc60000000f00 */
[----:B------:R1:W-:Y:S02]  /*0bf0*/  ST.E desc[UR4][R6.64+0x80], R3 ;  /* 0x0000800306007985 */ /* 0x0003e4000c101904 */
[----:B-1----:R-:W-:Y:S05]  /*0c00*/  RET.REL.NODEC R156 `(_ZN5flash24flash_fwd_splitkv_kernelI23Flash_fwd_kernel_traitsILi96ELi64ELi128ELi4ELb0ELb0EN7cutlass10bfloat16_tE19Flash_kernel_traitsILi96ELi64ELi128ELi4ES3_EELb0ELb1ELb1ELb0ELb0ELb0ELb0ELb1EEEvNS_16Flash_fwd_paramsE) ;  /* 0xfffffff09cfc7950 */ /* 0x002fea0003c3ffff */
.L_x_5011:
        /* <DEDUP_REMOVED lines=59> */
[----:B------:R-:W-:Y:S02]  /*0fc0*/  IABS R4, R158 ;  /* 0x0000009e00047213 */ /* 0x000fe40000000000 */
[----:B-1----:R-:W-:Y:S01]  /*0fd0*/  IABS R3, R9 ;  /* 0x0000000900037213 */ /* 0x002fe20000000000 */
[----:B----4-:R-:W-:-:S04]  /*0fe0*/  IMAD.MOV R2, RZ, RZ, -R19 ;  /* 0x000000ffff027224 */ /* 0x010fc800078e0a13 */
        /* <DEDUP_REMOVED lines=9> */
[----:B------:R-:W-:Y:S02]  /*1080*/  @!P1 IADD3 R2, PT, PT, R2, 0x1, RZ ;  /* 0x0000000102029810 */ /* 0x000fe40007ffe0ff */
[----:B------:R-:W-:Y:S01]  /*1090*/  ISETP.GE.AND P0, PT, R5, RZ, PT ;  /* 0x000000ff0500720c */ /* 0x000fe20003f06270 */
[----:B------:R-:W-:Y:S01]  /*10a0*/  IMAD.MOV R6, RZ, RZ, -R6 ;  /* 0x000000ffff067224 */ /* 0x000fe200078e0a06 */
[----:B------:R-:W-:-:S03]  /*10b0*/  ISETP.NE.AND P1, PT, R9, RZ, PT ;  /* 0x000000ff0900720c */ /* 0x000fc60003f25270 */
[----:B------:R-:W-:Y:S02]  /*10c0*/  IMAD R26, R7, R6, R26 ;  /* 0x00000006071a7224 */ /* 0x000fe400078e021a */
[----:B------:R-:W-:-:S04]  /*10d0*/  @P2 VIADD R2, R2, 0x1 ;  /* 0x0000000102022836 */ /* 0x000fc80000000000 */
[----:B------:R-:W-:Y:S02]  /*10e0*/  IMAD.MOV.U32 R5, RZ, RZ, R2 ;  /* 0x000000ffff057224 */ /* 0x000fe400078e0002 */
[----:B------:R-:W-:-:S03]  /*10f0*/  IMAD R2, R147, R26, RZ ;  /* 0x0000001a93027224 */ /* 0x000fc600078e02ff */
[----:B------:R-:W-:Y:S02]  /*1100*/  @!P0 IADD3 R5, PT, PT, -R5, RZ, RZ ;  /* 0x000000ff05058210 */ /* 0x000fe40007ffe1ff */
[----:B------:R-:W-:-:S05]  /*1110*/  @!P1 LOP3.LUT R5, RZ, R9, RZ, 0x33, !PT ;  /* 0x00000009ff059212 */ /* 0x000fca00078e33ff */
[----:B------:R-:W-:Y:S01]  /*1120*/  IMAD R7, R15, R5, RZ ;  /* 0x000000050f077224 */ /* 0x000fe200078e02ff */
[----:B---3--:R-:W-:Y:S01]  /*1130*/  SHF.R.S32.HI R3, RZ, 0x1f, R0 ;  /* 0x0000001fff037819 */ /* 0x008fe20000011400 */
[-C--:B------:R-:W-:Y:S02]  /*1140*/  IMAD R4, R17, R0.reuse, RZ ;  /* 0x0000000011047224 */ /* 0x080fe400078e02ff */
[----:B------:R-:W-:-:S04]  /*1150*/  IMAD.WIDE.U32 R10, R16, R0, RZ ;  /* 0x00000000100a7225 */ /* 0x000fc800078e00ff */
[----:B------:R-:W-:Y:S01]  /*1160*/  IMAD R4, R16, R3, R4 ;  /* 0x0000000310047224 */ /* 0x000fe200078e0204 */
[----:B------:R-:W-:-:S04]  /*1170*/  SHF.R.S32.HI R17, RZ, 0x1f, R26 ;  /* 0x0000001fff117819 */ /* 0x000fc8000001141a */
[----:B------:R-:W-:Y:S01]  /*1180*/  IADD3 R11, PT, PT, R11, R4, RZ ;  /* 0x000000040b0b7210 */ /* 0x000fe20007ffe0ff */
[----:B------:R-:W-:Y:S01]  /*1190*/  IMAD R2, R146, R17, R2 ;  /* 0x0000001192027224 */ /* 0x000fe200078e0202 */
[----:B------:R-:W-:Y:S01]  /*11a0*/  SHF.R.S32.HI R4, RZ, 0x1f, R5 ;  /* 0x0000001fff047819 */ /* 0x000fe20000011405 */
[----:B------:R-:W-:-:S04]  /*11b0*/  IMAD.WIDE.U32 R10, R26, R146, R10 ;  /* 0x000000921a0a7225 */ /* 0x000fc800078e000a */
[----:B------:R-:W-:Y:S02]  /*11c0*/  IMAD.IADD R11, R11, 0x1, R2 ;  /* 0x000000010b0b7824 */ /* 0x000fe400078e0202 */
[----:B--2---:R-:W-:Y:S02]  /*11d0*/  IMAD R2, R13, R0, RZ ;  /* 0x000000000d027224 */ /* 0x004fe400078e02ff */
[----:B------:R-:W-:Y:S02]  /*11e0*/  IMAD R4, R14, R4, R7 ;  /* 0x000000040e047224 */ /* 0x000fe400078e0207 */
        /* <DEDUP_REMOVED lines=8> */
.L_x_5017:
        /* <DEDUP_REMOVED lines=9> */
[----:B------:R-:W-:-:S02]  /*1300*/  LEA R26, R55, 0xffffff80, 0x7 ;  /* 0xffffff80371a7811 */ /* 0x000fc400078e38ff */
[----:B------:R-:W-:Y:S02]  /*1310*/  CS2R R164, SRZ ;  /* 0x0000000000a47805 */ /* 0x000fe4000001ff00 */
[----:B--2---:R-:W-:-:S04]  /*1320*/  IABS R0, R9 ;  /* 0x0000000900007213 */ /* 0x004fc80000000000 */
[----:B------:R-:W2:Y:S08]  /*1330*/  I2F.RP R6, R0 ;  /* 0x0000000000067306 */ /* 0x000eb00000209400 */
[----:B--2---:R-:W2:Y:S02]  /*1340*/  MUFU.RCP R4, R6 ;  /* 0x0000000600047308 */ /* 0x004ea40000001000 */
[----:B--2---:R-:W-:-:S06]  /*1350*/  IADD3 R4, PT, PT, R4, 0xffffffe, RZ ;  /* 0x0ffffffe04047810 */ /* 0x004fcc0007ffe0ff */
[----:B------:R-:W2:Y:S01]  /*1360*/  F2I.FTZ.U32.TRUNC.NTZ R19, R4 ;  /* 0x0000000400137305 */ /* 0x000ea2000021f000 */
[----:B-1----:R-:W-:Y:S02]  /*1370*/  IABS R3, R9 ;  /* 0x0000000900037213 */ /* 0x002fe40000000000 */
        /* <DEDUP_REMOVED lines=29> */
[----:B------:R-:W-:Y:S01]  /*1550*/  @P2 IADD3 R5, PT, PT, R17, R0, RZ ;  /* 0x0000000011052210 */ /* 0x000fe20007ffe0ff */
[----:B------:R-:W-:Y:S01]  /*1560*/  @!P2 IMAD R0, R149, R8, RZ ;  /* 0x000000089500a224 */ /* 0x000fe200078e02ff */
[----:B------:R-:W-:-:S02]  /*1570*/  @!P2 SHF.R.S32.HI R3, RZ, 0x1f, R8 ;  /* 0x0000001fff03a819 */ /* 0x000fc40000011408 */
[----:B------:R-:W-:Y:S01]  /*1580*/  @P3 IADD3 R6, PT, PT, R6, 0x1, RZ ;  /* 0x0000000106063810 */ /* 0x000fe20007ffe0ff */
[----:B------:R-:W-:-:S04]  /*1590*/  IMAD.WIDE.U32 R16, R146, R26, R4 ;  /* 0x0000001a92107225 */ /* 0x000fc800078e0004 */
[----:B------:R-:W-:Y:S01]  /*15a0*/  @!P2 IMAD.WIDE.U32 R4, R148, R8, RZ ;  /* 0x000000089404a225 */ /* 0x000fe200078e00ff */
[----:B------:R-:W-:-:S03]  /*15b0*/  @!P1 IADD3 R6, PT, PT, -R6, RZ, RZ ;  /* 0x000000ff06069210 */ /* 0x000fc60007ffe1ff */
[----:B------:R-:W-:Y:S01]  /*15c0*/  @!P2 IMAD R0, R3, R148, R0 ;  /* 0x000000940300a224 */ /* 0x000fe200078e0200 */
[----:B------:R-:W-:Y:S01]  /*15d0*/  @!P0 LOP3.LUT R6, RZ, R9, RZ, 0x33, !PT ;  /* 0x00000009ff068212 */ /* 0x000fe200078e33ff */
        /* <DEDUP_REMOVED lines=22> */
.L_x_5018:
[----:B------:R-:W-:Y:S05]  /*1740*/  BSYNC.RECONVERGENT B0 ;  /* 0x0000000000007941 */ /* 0x000fea0003800200 */
.L_x_5016:
        /* <DEDUP_REMOVED lines=22> */
[----:B------:R-:W-:Y:S02]  /*18b0*/  IMAD.SHL.U32 R163, R106, 0x8, RZ ;  /* 0x000000086aa37824 */ /* 0x000fe400078e00ff */
[----:B------:R-:W-:Y:S02]  /*18c0*/  IMAD.MOV R16, RZ, RZ, -R16 ;  /* 0x000000ffff107224 */ /* 0x000fe400078e0a10 */
[----:B------:R-:W-:Y:S01]  /*18d0*/  IMAD.HI.U32 R6, R6, R19, RZ ;  /* 0x0000001306067227 */ /* 0x000fe200078e00ff */
[----:B------:R-:W-:-:S03]  /*18e0*/  LOP3.LUT R12, R163, 0x18, RZ, 0xc0, !PT ;  /* 0x00000018a30c7812 */ /* 0x000fc600078ec0ff */
[----:B------:R-:W-:Y:S01]  /*18f0*/  IMAD R16, R6, R16, R19 ;  /* 0x0000001006107224 */ /* 0x000fe200078e0213 */
[----:B------:R-:W-:Y:S01]  /*1900*/  IADD3 R30, P1, PT, R12, R0, RZ ;  /* 0x000000000c1e7210 */ /* 0x000fe20007f3e0ff */
[----:B------:R-:W-:-:S03]  /*1910*/  IMAD.SHL.U32 R64, R106, 0x10, RZ ;  /* 0x000000106a407824 */ /* 0x000fc600078e00ff */
[----:B------:R-:W-:Y:S01]  /*1920*/  ISETP.GT.U32.AND P3, PT, R13, R16, PT ;  /* 0x000000100d00720c */ /* 0x000fe20003f64070 */
[----:B------:R-:W-:Y:S01]  /*1930*/  IMAD.X R31, RZ, RZ, R5, P1 ;  /* 0x000000ffff1f7224 */ /* 0x000fe200008e0605 */
[----:B------:R-:W-:Y:S01]  /*1940*/  LOP3.LUT R66, R64, 0x3e00, RZ, 0xc0, !PT ;  /* 0x00003e0040427812 */ /* 0x000fe200078ec0ff */
[----:B------:R-:W-:Y:S01]  /*1950*/  IMAD.SHL.U32 R5, R106, 0x20, RZ ;  /* 0x000000206a057824 */ /* 0x000fe200078e00ff */
[----:B------:R-:W-:Y:S02]  /*1960*/  LOP3.LUT R18, R158, R9, RZ, 0x3c, !PT ;  /* 0x000000099e127212 */ /* 0x000fe400078e3cff */
[----:B------:R-:W-:Y:S02]  /*1970*/  LOP3.LUT R64, R64, 0x100, RZ, 0xc0, !PT ;  /* 0x0000010040407812 */ /* 0x000fe400078ec0ff */
[----:B------:R-:W-:Y:S01]  /*1980*/  LOP3.LUT R66, R66, 0x20, R5, 0xf8, !PT ;  /* 0x0000002042427812 */ /* 0x000fe200078ef805 */
[----:B-----5:R-:W-:Y:S01]  /*1990*/  IMAD R0, R17, R148, RZ ;  /* 0x0000009411007224 */ /* 0x020fe200078e02ff */
[----:B------:R-:W-:-:S02]  /*19a0*/  ISETP.GE.AND P2, PT, R18, RZ, PT ;  /* 0x000000ff1200720c */ /* 0x000fc40003f46270 */
[----:B------:R-:W-:Y:S01]  /*19b0*/  LOP3.LUT R64, R64, 0x20, R5, 0xf8, !PT ;  /* 0x0000002040407812 */ /* 0x000fe200078ef805 */
[----:B------:R-:W-:Y:S01]  /*19c0*/  @!P3 IMAD.IADD R16, R16, 0x1, -R13 ;  /* 0x000000011010b824 */ /* 0x000fe200078e0a0d */
[----:B------:R-:W-:Y:S02]  /*19d0*/  LOP3.LUT R66, R66, 0x100, R5, 0xf8, !PT ;  /* 0x0000010042427812 */ /* 0x000fe400078ef805 */
[----:B------:R-:W-:Y:S02]  /*19e0*/  SHF.R.U32.HI R18, RZ, 0x1, R106 ;  /* 0x00000001ff127819 */ /* 0x000fe4000001166a */
[----:B------:R-:W-:Y:S02]  /*19f0*/  LOP3.LUT R17, R163, 0xc0, RZ, 0xc0, !PT ;  /* 0x000000c0a3117812 */ /* 0x000fe400078ec0ff */
[----:B------:R-:W-:Y:S01]  /*1a00*/  LOP3.LUT R5, R5, 0xc0, RZ, 0xc0, !PT ;  /* 0x000000c005057812 */ /* 0x000fe200078ec0ff */
[----:B------:R-:W-:Y:S01]  /*1a10*/  IMAD.SHL.U32 R101, R106, 0x4, RZ ;  /* 0x000000046a657824 */ /* 0x000fe200078e00ff */
[----:B------:R-:W-:-:S02]  /*1a20*/  ISETP.GE.U32.AND P1, PT, R16, R13, PT ;  /* 0x0000000d1000720c */ /* 0x000fc40003f26070 */
[----:B------:R-:W-:Y:S02]  /*1a30*/  LOP3.LUT R16, R17, 0x18, R106, 0xf8, !PT ;  /* 0x0000001811107812 */ /* 0x000fe400078ef86a */
[----:B------:R-:W-:Y:S01]  /*1a40*/  LOP3.LUT R18, R5, 0x8, R18, 0xf8, !PT ;  /* 0x0000000805127812 */ /* 0x000fe200078ef812 */
[----:B------:R-:W-:Y:S01]  /*1a50*/  IMAD R0, R26, R149, R0 ;  /* 0x000000951a007224 */ /* 0x000fe200078e0200 */
[----:B------:R-:W-:Y:S01]  /*1a60*/  @!P3 IADD3 R6, PT, PT, R6, 0x1, RZ ;  /* 0x000000010606b810 */ /* 0x000fe20007ffe0ff */
[----:B------:R-:W-:Y:S01]  /*1a70*/  IMAD.WIDE.U32 R26, R26, R148, R30 ;  /* 0x000000941a1a7225 */ /* 0x000fe200078e001e */
[----:B------:R-:W-:Y:S02]  /*1a80*/  LOP3.LUT R16, R16, 0x18, R163, 0x78, !PT ;  /* 0x0000001810107812 */ /* 0x000fe400078e78a3 */
[----:B------:R-:W-:Y:S02]  /*1a90*/  LOP3.LUT R17, R18, 0x18, R101, 0x78, !PT ;  /* 0x0000001812117812 */ /* 0x000fe400078e7865 */
[----:B------:R-:W-:-:S02]  /*1aa0*/  ISETP.NE.AND P3, PT, R9, RZ, PT ;  /* 0x000000ff0900720c */ /* 0x000fc40003f65270 */
[----:B------:R-:W-:Y:S02]  /*1ab0*/  LOP3.LUT R163, R16, 0x1f20, R163, 0xf8, !PT ;  /* 0x00001f2010a37812 */ /* 0x000fe400078ef8a3 */
[----:B------:R-:W-:Y:S01]  /*1ac0*/  LOP3.LUT R66, R66, R17, RZ, 0xfc, !PT ;  /* 0x0000001142427212 */ /* 0x000fe200078efcff */
[----:B------:R-:W-:-:S04]  /*1ad0*/  @P1 VIADD R6, R6, 0x1 ;  /* 0x0000000106061836 */ /* 0x000fc80000000000 */
[----:B------:R-:W-:-:S04]  /*1ae0*/  @!P2 IMAD.MOV R6, RZ, RZ, -R6 ;  /* 0x000000ffff06a224 */ /* 0x000fc800078e0a06 */
[----:B------:R-:W-:Y:S02]  /*1af0*/  @!P3 LOP3.LUT R6, RZ, R9, RZ, 0x33, !PT ;  /* 0x00000009ff06b212 */ /* 0x000fe400078e33ff */
[----:B------:R-:W-:Y:S01]  /*1b00*/  LOP3.LUT P3, RZ, R106, 0x4, RZ, 0xc0, !PT ;  /* 0x000000046aff7812 */ /* 0x000fe2000786c0ff */
[----:B------:R-:W-:Y:S02]  /*1b10*/  IMAD.MOV.U32 R107, RZ, RZ, RZ ;  /* 0x000000ffff6b7224 */ /* 0x000fe400078e00ff */
[----:B------:R-:W-:Y:S01]  /*1b20*/  IMAD.IADD R27, R27, 0x1, R0 ;  /* 0x000000011b1b7824 */ /* 0x000fe200078e0200 */
[----:B------:R-:W-:Y:S01]  /*1b30*/  SHF.R.S32.HI R0, RZ, 0x1f, R6 ;  /* 0x0000001fff007819 */ /* 0x000fe20000011406 */
[----:B------:R-:W-:Y:S02]  /*1b40*/  IMAD R9, R25, R6, RZ ;  /* 0x0000000619097224 */ /* 0x000fe400078e02ff */
[----:B------:R-:W-:-:S04]  /*1b50*/  IMAD.WIDE.U32 R26, R6, R24, R26 ;  /* 0x00000018061a7225 */ /* 0x000fc800078e001a */
[----:B------:R-:W-:-:S04]  /*1b60*/  IMAD R9, R0, R24, R9 ;  /* 0x0000001800097224 */ /* 0x000fc800078e0209 */
[----:B------:R-:W-:Y:S01]  /*1b70*/  IMAD.IADD R27, R27, 0x1, R9 ;  /* 0x000000011b1b7824 */ /* 0x000fe200078e0209 */
[----:B------:R-:W1:Y:S01]  /*1b80*/  S2UR UR6, SR_CgaCtaId ;  /* 0x00000000000679c3 */ /* 0x000e620000008800 */
[----:B------:R-:W-:Y:S01]  /*1b90*/  UMOV UR7, 0x400 ;  /* 0x0000040000077882 */ /* 0x000fe20000000000 */
[----:B------:R-:W-:Y:S02]  /*1ba0*/  IMAD.MOV.U32 R60, RZ, RZ, 0x10 ;  /* 0x00000010ff3c7424 */ /* 0x000fe400078e00ff */
[----:B------:R-:W-:Y:S01]  /*1bb0*/  VIADD R63, R55, 0xffffffff ;  /* 0xffffffff373f7836 */ /* 0x000fe20000000000 */
[C---:B------:R-:W-:Y:S01]  /*1bc0*/  SHF.L.U64.HI R69, R148.reuse, 0x5, R149 ;  /* 0x0000000594457819 */ /* 0x040fe20000010295 */
[----:B------:R-:W-:Y:S01]  /*1bd0*/  IMAD.SHL.U32 R62, R148, 0x20, RZ ;  /* 0x00000020943e7824 */ /* 0x000fe200078e00ff */
[C---:B------:R-:W-:Y:S01]  /*1be0*/  SHF.L.U64.HI R71, R146.reuse, 0x5, R147 ;  /* 0x0000000592477819 */ /* 0x040fe20000010293 */
[----:B------:R-:W-:Y:S01]  /*1bf0*/  IMAD.SHL.U32 R70, R146, 0x20, RZ ;  /* 0x0000002092467824 */ /* 0x000fe200078e00ff */
[----:B------:R-:W-:Y:S01]  /*1c00*/  SEL R60, R60, 0xfffffff0, !P3 ;  /* 0xfffffff03c3c7807 */ /* 0x000fe20005800000 */
[----:B------:R-:W-:Y:S01]  /*1c10*/  IMAD.SHL.U32 R54, R63, 0x80, RZ ;  /* 0x000000803f367824 */ /* 0x000fe200078e00ff */
[----:B-1----:R-:W-:-:S06]  /*1c20*/  ULEA UR6, UR6, UR7, 0x18 ;  /* 0x0000000706067291 */ /* 0x002fcc000f8ec0ff */
[----:B------:R-:W-:Y:S01]  /*1c30*/  LEA R163, R163, UR6, 0x1 ;  /* 0x00000006a3a37c11 */ /* 0x000fe2000f8e08ff */
        /* <DEDUP_REMOVED lines=9> */
[----:B------:R-:W-:Y:S02]  /*1cd0*/  LOP3.LUT R16, R5, 0x8, R106, 0xf8, !PT ;  /* 0x0000000805107812 */ /* 0x000fe400078ef86a */
[----:B------:R-:W-:-:S02]  /*1ce0*/  IADD3.X R29, PT, PT, RZ, R18, RZ, P1, !PT ;  /* 0x00000012ff1d7210 */ /* 0x000fc40000ffe4ff */
[----:B------:R-:W-:Y:S01]  /*1cf0*/  SHF.R.U32.HI R106, RZ, 0x2, R106 ;  /* 0x00000002ff6a7819 */ /* 0x000fe2000001166a */
[-C--:B------:R-:W-:Y:S02]  /*1d00*/  IMAD R5, R21, R158.reuse, RZ ;  /* 0x0000009e15057224 */ /* 0x080fe400078e02ff */
[----:B------:R-:W-:-:S04]  /*1d10*/  IMAD.WIDE.U32 R28, R20, R158, R28 ;  /* 0x0000009e141c7225 */ /* 0x000fc800078e001c */
[----:B------:R-:W-:Y:S01]  /*1d20*/  IMAD.WIDE.U32 R18, R159, 0x40, R106 ;  /* 0x000000409f127825 */ /* 0x000fe200078e006a */
[----:B------:R-:W-:-:S03]  /*1d30*/  LOP3.LUT R17, R16, 0x18, R101, 0x78, !PT ;  /* 0x0000001810117812 */ /* 0x000fc600078e7865 */
[----:B------:R-:W-:Y:S02]  /*1d40*/  IMAD.IADD R29, R29, 0x1, R5 ;  /* 0x000000011d1d7824 */ /* 0x000fe400078e0205 */
[----:B------:R-:W-:Y:S01]  /*1d50*/  IMAD R5, R19, R22, RZ ;  /* 0x0000001613057224 */ /* 0x000fe200078e02ff */
[----:B------:R-:W-:Y:S01]  /*1d60*/  IADD3 R16, P0, PT, R12, R8, RZ ;  /* 0x000000080c107210 */ /* 0x000fe20007f1e0ff */
[----:B------:R-:W-:-:S04]  /*1d70*/  IMAD.WIDE.U32 R8, R18, R22, R28 ;  /* 0x0000001612087225 */ /* 0x000fc800078e001c */
[----:B------:R-:W-:Y:S01]  /*1d80*/  IMAD R5, R18, R23, R5 ;  /* 0x0000001712057224 */ /* 0x000fe200078e0205 */
[----:B----4-:R-:W-:-:S03]  /*1d90*/  LEA R108, P2, R8, R2, 0x1 ;  /* 0x00000002086c7211 */ /* 0x010fc600078408ff */
[----:B------:R-:W-:Y:S01]  /*1da0*/  IMAD.IADD R5, R9, 0x1, R5 ;  /* 0x0000000109057824 */ /* 0x000fe200078e0205 */
[----:B------:R-:W-:Y:S01]  /*1db0*/  LOP3.LUT R64, R64, R17, RZ, 0xfc, !PT ;  /* 0x0000001140407212 */ /* 0x000fe200078efcff */
[----:B------:R-:W-:Y:S01]  /*1dc0*/  IMAD.X R17, RZ, RZ, R4, P0 ;  /* 0x000000ffff117224 */ /* 0x000fe200000e0604 */
[----:B------:R-:W-:Y:S02]  /*1dd0*/  SHF.R.S32.HI R9, RZ, 0x1f, R76 ;  /* 0x0000001fff097819 */ /* 0x000fe4000001144c */
[----:B------:R-:W-:Y:S01]  /*1de0*/  LEA.HI.X R109, R8, R3, R5, 0x1, P2 ;  /* 0x00000003086d7211 */ /* 0x000fe200010f0c05 */
[----:B------:R-:W-:Y:S01]  /*1df0*/  IMAD.WIDE.U32 R18, R106, R146, R16 ;  /* 0x000000926a127225 */ /* 0x000fe200078e0010 */
[----:B------:R-:W-:-:S03]  /*1e00*/  LEA.HI R3, R9, R76, RZ, 0x7 ;  /* 0x0000004c09037211 */ /* 0x000fc600078f38ff */
[----:B------:R-:W-:Y:S02]  /*1e10*/  IMAD R155, R149, R106, RZ ;  /* 0x0000006a959b7224 */ /* 0x000fe400078e02ff */
[----:B------:R-:W-:Y:S01]  /*1e20*/  IMAD.WIDE.U32 R16, R106, R148, R26 ;  /* 0x000000946a107225 */ /* 0x000fe200078e001a */
[----:B------:R-:W-:-:S04]  /*1e30*/  SHF.R.S32.HI R3, RZ, 0x7, R3 ;  /* 0x00000007ff037819 */ /* 0x000fc80000011403 */
[----:B------:R-:W-:Y:S02]  /*1e40*/  IADD3 R155, PT, PT, R17, R155, RZ ;  /* 0x0000009b119b7210 */ /* 0x000fe40007ffe0ff */
[----:B------:R-:W-:Y:S02]  /*1e50*/  LEA R154, P0, R16, R10, 0x1 ;  /* 0x0000000a109a7211 */ /* 0x000fe400078008ff */
[----:B------:R-:W-:Y:S02]  /*1e60*/  VIMNMX R72, PT, PT, R150, R3, !PT ;  /* 0x0000000396487248 */ /* 0x000fe40007fe0100 */
[----:B------:R-:W-:Y:S02]  /*1e70*/  LEA.HI.X R155, R16, R11, R155, 0x1, P0 ;  /* 0x0000000b109b7211 */ /* 0x000fe400000f0c9b */
[----:B------:R-:W-:Y:S01]  /*1e80*/  ISETP.GT.U32.AND P0, PT, R55, R72, PT ;  /* 0x000000483700720c */ /* 0x000fe20003f04070 */
[----:B------:R-:W-:Y:S01]  /*1e90*/  IMAD R151, R147, R106, RZ ;  /* 0x0000006a93977224 */ /* 0x000fe200078e02ff */
[----:B------:R-:W-:-:S03]  /*1ea0*/  LEA R152, P1, R18, R14, 0x1 ;  /* 0x0000000e12987211 */ /* 0x000fc600078208ff */
[----:B------:R-:W-:Y:S01]  /*1eb0*/  IMAD.IADD R151, R19, 0x1, R151 ;  /* 0x0000000113977824 */ /* 0x000fe200078e0297 */
[C---:B------:R-:W-:Y:S01]  /*1ec0*/  SHF.L.U64.HI R74, R22.reuse, 0x5, R23 ;  /* 0x00000005164a7819 */ /* 0x040fe20000010217 */
[----:B------:R-:W-:Y:S01]  /*1ed0*/  IMAD.SHL.U32 R73, R22, 0x20, RZ ;  /* 0x0000002016497824 */ /* 0x000fe200078e00ff */
[----:B------:R-:W-:Y:S02]  /*1ee0*/  LOP3.LUT R101, R101, 0xc, RZ, 0xc0, !PT ;  /* 0x0000000c65657812 */ /* 0x000fe400078ec0ff */
[----:B------:R-:W-:Y:S02]  /*1ef0*/  LEA.HI.X R151, R18, R15, R151, 0x1, P1 ;  /* 0x0000000f12977211 */ /* 0x000fe400008f0c97 */
[----:B------:R-:W-:Y:S02]  /*1f00*/  LEA.HI R103, R103, R103, RZ, 0x1 ;  /* 0x0000006767677211 */ /* 0x000fe400078f08ff */
[C---:B------:R-:W-:Y:S02]  /*1f10*/  LOP3.LUT R10, R12.reuse, 0x20, RZ, 0xfc, !PT ;  /* 0x000000200c0a7812 */ /* 0x040fe400078efcff */
[----:B------:R-:W-:Y:S01]  /*1f20*/  LOP3.LUT R9, R12, 0x40, RZ, 0xfc, !PT ;  /* 0x000000400c097812 */ /* 0x000fe200078efcff */
[----:B------:R-:W-:Y:S06]  /*1f30*/  @!P0 BRA `(.L_x_5019) ;  /* 0x0000008000b48947 */ /* 0x000fec0003800000 */
        /* <DEDUP_REMOVED lines=10> */
[----:B------:R-:W-:Y:S01]  /*1fe0*/  MOV R13, RZ ;  /* 0x000000ff000d7202 */ /* 0x000fe20000000f00 */
[C---:B------:R-:W-:Y:S01]  /*1ff0*/  VIADD R68, R106.reuse, 0x20 ;  /* 0x000000206a447836 */ /* 0x040fe20000000000 */
[----:B------:R-:W-:Y:S01]  /*2000*/  MOV R102, R54 ;  /* 0x0000003600667202 */ /* 0x000fe20000000f00 */
[C---:B------:R-:W-:Y:S01]  /*2010*/  VIADD R98, R106.reuse, 0x60 ;  /* 0x000000606a627836 */ /* 0x040fe20000000000 */
[----:B------:R-:W-:Y:S01]  /*2020*/  SHF.R.S32.HI R103, RZ, 0x1, R103 ;  /* 0x00000001ff677819 */ /* 0x000fe20000011467 */
[C---:B------:R-:W-:Y:S01]  /*2030*/  IMAD R97, R55.reuse, -0x80, R76 ;  /* 0xffffff8037617824 */ /* 0x040fe200078e024c */
[----:B------:R-:W-:Y:S01]  /*2040*/  IADD3 R100, PT, PT, R106, 0x40, RZ ;  /* 0x000000406a647810 */ /* 0x000fe20007ffe0ff */
[----:B------:R-:W-:Y:S01]  /*2050*/  IMAD R95, R55, -0x80, R65 ;  /* 0xffffff80375f7824 */ /* 0x000fe200078e0241 */
[C---:B------:R-:W-:Y:S01]  /*2060*/  SHF.L.U32 R94, R103.reuse, 0x6, RZ ;  /* 0x00000006675e7819 */ /* 0x040fe200000006ff */
[C---:B------:R-:W-:Y:S01]  /*2070*/  IMAD.SHL.U32 R99, R103.reuse, 0x20, RZ ;  /* 0x0000002067637824 */ /* 0x040fe200078e00ff */
[----:B------:R-:W-:Y:S01]  /*2080*/  MOV R93, R55 ;  /* 0x00000037005d7202 */ /* 0x000fe20000000f00 */
[----:B------:R-:W-:Y:S01]  /*2090*/  IMAD R96, R103, 0x60, RZ ;  /* 0x0000006067607824 */ /* 0x000fe200078e02ff */
        /* <DEDUP_REMOVED lines=12> */
[----:B------:R-:W-:Y:S01]  /*2160*/  SHF.R.S32.HI R15, RZ, 0x1f, R76 ;  /* 0x0000001fff0f7819 */ /* 0x000fe2000001144c */
[-C--:B----4-:R-:W-:Y:S01]  /*2170*/  IMAD R11, R111, R102.reuse, RZ ;  /* 0x000000666f0b7224 */ /* 0x090fe200078e02ff */
[----:B-----5:R-:W-:Y:S01]  /*2180*/  SHF.L.U64.HI R89, R112, 0x5, R113 ;  /* 0x0000000570597819 */ /* 0x020fe20000010271 */
[----:B------:R-:W-:Y:S01]  /*2190*/  IMAD.WIDE.U32 R16, R110, R102, R16 ;  /* 0x000000666e107225 */ /* 0x000fe200078e0010 */
[----:B------:R-:W-:-:S03]  /*21a0*/  SHF.L.U32 R91, R112, 0x5, RZ ;  /* 0x00000005705b7819 */ /* 0x000fc600000006ff */
[----:B------:R-:W-:Y:S01]  /*21b0*/  IMAD.IADD R27, R27, 0x1, R8 ;  /* 0x000000011b1b7824 */ /* 0x000fe200078e0208 */
[----:B------:R-:W-:Y:S01]  /*21c0*/  IADD3 R17, PT, PT, R17, R11, RZ ;  /* 0x0000000b11117210 */ /* 0x000fe20007ffe0ff */
[----:B------:R-:W-:Y:S02]  /*21d0*/  IMAD.IADD R14, R54, 0x1, R7 ;  /* 0x00000001360e7824 */ /* 0x000fe400078e0207 */
        /* <DEDUP_REMOVED lines=45> */
.L_x_5088:
        /* <DEDUP_REMOVED lines=21> */
.L_x_5021:
[----:B------:R-:W-:Y:S05]  /*2600*/  BSYNC.RECONVERGENT B0 ;  /* 0x0000000000007941 */ /* 0x000fea0003800200 */
.L_x_5020:
        /* <DEDUP_REMOVED lines=15> */
.L_x_5023:
[----:B------:R-:W-:Y:S05]  /*2700*/  BSYNC.RECONVERGENT B0 ;  /* 0x0000000000007941 */ /* 0x000fea0003800200 */
.L_x_5022:
        /* <DEDUP_REMOVED lines=18> */
.L_x_5025:
[----:B------:R-:W-:Y:S05]  /*2830*/  BSYNC.RECONVERGENT B0 ;  /* 0x0000000000007941 */ /* 0x000fea0003800200 */
.L_x_5024:
        /* <DEDUP_REMOVED lines=18> */
.L_x_5027:
[----:B------:R-:W-:Y:S05]  /*2960*/  BSYNC.RECONVERGENT B0 ;  /* 0x0000000000007941 */ /* 0x000fea0003800200 */
.L_x_5026:
        /* <DEDUP_REMOVED lines=27> */
.L_x_5031:
[----:B------:R-:W-:Y:S05]  /*2b20*/  BSYNC.RECONVERGENT B0 ;  /* 0x0000000000007941 */ /* 0x000fea0003800200 */
.L_x_5030:
        /* <DEDUP_REMOVED lines=15> */
.L_x_5033:
[----:B------:R-:W-:Y:S05]  /*2c20*/  BSYNC.RECONVERGENT B0 ;  /* 0x0000000000007941 */ /* 0x000fea0003800200 */
.L_x_5032:
        /* <DEDUP_REMOVED lines=15> */
.L_x_5035:
[----:B------:R-:W-:Y:S05]  /*2d20*/  BSYNC.RECONVERGENT B0 ;  /* 0x0000000000007941 */ /* 0x000fea0003800200 */
.L_x_5034:
        /* <DEDUP_REMOVED lines=19> */
.L_x_5029:
        /* <DEDUP_REMOVED lines=58> */
.L_x_5041:
[----:B------:R-:W-:Y:S05]  /*3200*/  BSYNC.RECONVERGENT B0 ;  /* 0x0000000000007941 */ /* 0x000fea0003800200 */
.L_x_5040:
        /* <DEDUP_REMOVED lines=48> */
.L_x_5043:
[----:B------:R-:W-:Y:S05]  /*3510*/  BSYNC.RECONVERGENT B0 ;  /* 0x0000000000007941 */ /* 0x000fea0003800200 */
.L_x_5042:
        /* <DEDUP_REMOVED lines=47> */
.L_x_5039:
[----:B------:R-:W-:Y:S05]  /*3810*/  BSYNC.RECONVERGENT B1 ;  /* 0x0000000000017941 */ /* 0x000fea0003800200 */
.L_x_5038:
        /* <DEDUP_REMOVED lines=63> */
.L_x_5047:
[----:B------:R-:W-:Y:S05]  /*3c10*/  BSYNC.RECONVERGENT B0 ;  /* 0x0000000000007941 */ /* 0x000fea0003800200 */
.L_x_5046:
        /* <DEDUP_REMOVED lines=48> */
.L_x_5049:
[----:B------:R-:W-:Y:S05]  /*3f20*/  BSYNC.RECONVERGENT B0 ;  /* 0x0000000000007941 */ /* 0x000fea0003800200 */
.L_x_5048:
        /* <DEDUP_REMOVED lines=47> */
.L_x_5045:
[----:B------:R-:W-:Y:S05]  /*4220*/  BSYNC.RECONVERGENT B1 ;  /* 0x0000000000017941 */ /* 0x000fea0003800200 */
.L_x_5044:
        /* <DEDUP_REMOVED lines=61> */
.L_x_5053:
[----:B------:R-:W-:Y:S05]  /*4600*/  BSYNC.RECONVERGENT B0 ;  /* 0x0000000000007941 */ /* 0x000fea0003800200 */
.L_x_5052:
        /* <DEDUP_REMOVED lines=48> */
.L_x_5055:
[----:B------:R-:W-:Y:S05]  /*4910*/  BSYNC.RECONVERGENT B0 ;  /* 0x0000000000007941 */ /* 0x000fea0003800200 */
.L_x_5054:
        /* <DEDUP_REMOVED lines=47> */
.L_x_5051:
[----:B------:R-:W-:Y:S05]  /*4c10*/  BSYNC.RECONVERGENT B1 ;  /* 0x0000000000017941 */ /* 0x000fea0003800200 */
.L_x_5050:
        /* <DEDUP_REMOVED lines=64> */
.L_x_5059:
[----:B------:R-:W-:Y:S05]  /*5020*/  BSYNC.RECONVERGENT B0 ;  /* 0x0000000000007941 */ /* 0x000fea0003800200 */
.L_x_5058:
        /* <DEDUP_REMOVED lines=48> */
.L_x_5061:
[----:B------:R-:W-:Y:S05]  /*5330*/  BSYNC.RECONVERGENT B0 ;  /* 0x0000000000007941 */ /* 0x000fea0003800200 */
.L_x_5060:
        /* <DEDUP_REMOVED lines=47> */
.L_x_5057:
[----:B------:R-:W-:Y:S05]  /*5630*/  BSYNC.RECONVERGENT B1 ;  /* 0x0000000000017941 */ /* 0x000fea0003800200 */
.L_x_5056:
[----:B------:R-:W2:Y:S02]  /*5640*/  LD.E R3, desc[UR4][R116.64+0xd0] ;  /* 0x0000d00474037980 */ /* 0x000ea4000c101900 */
[----:B--2---:R-:W-:Y:S05]  /*5650*/  IMAD.U32 R3, R3, -0x40, RZ ;  /* 0xffffffc003037824 */ /* 0x004fea00078e00ff */
[C---:B------:R-:W-:Y:S02]  /*5660*/  LEA R16, P1, R3.reuse, R16, 0x1 ;  /* 0x0000001003107211 */ /* 0x040fe400078208ff */
[C---:B------:R-:W-:Y:S02]  /*5670*/  LEA R52, P0, R3.reuse, R52, 0x1 ;  /* 0x0000003403347211 */ /* 0x040fe400078008ff */
[C---:B------:R-:W-:Y:S02]  /*5680*/  LEA.HI.X.SX32 R17, R3.reuse, R17, 0x1, P1 ;  /* 0x0000001103117211 */ /* 0x040fe400008f0eff */
[----:B------:R-:W-:Y:S01]  /*5690*/  LEA.HI.X.SX32 R53, R3, R53, 0x1, P0 ;  /* 0x0000003503357211 */ /* 0x000fe200000f0eff */
[----:B------:R-:W-:Y:S05]  /*56a0*/  BRA `(.L_x_5036) ;  /* 0x0000004400387947 */ /* 0x000fea0003800000 */
.L_x_5037:
        /* <DEDUP_REMOVED lines=33> */
[C---:B---3--:R-:W-:Y:S01]  /*58c0*/  @!P0 LOP3.LUT R31, R24.reuse, 0xffff0000, RZ, 0xc0, !PT ;  /* 0xffff0000181f8812 */ /* 0x048fe200078ec0ff */
[----:B------:R-:W-:Y:S01]  /*58d0*/  @!P0 IMAD.U32 R32, R24, 0x10000, RZ ;  /* 0x0001000018208824 */ /* 0x000fe200078e00ff */
[C---:B------:R-:W-:Y:S01]  /*58e0*/  @!P0 LOP3.LUT R24, R26.reuse, 0xffff0000, RZ, 0xc0, !PT ;  /* 0xffff00001a188812 */ /* 0x040fe200078ec0ff */
[----:B------:R-:W-:Y:S01]  /*58f0*/  @!P0 IMAD.U32 R28, R26, 0x10000, RZ ;  /* 0x000100001a1c8824 */ /* 0x000fe200078e00ff */
[C---:B------:R-:W-:Y:S02]  /*5900*/  @!P0 SHF.L.U32 R20, R27.reuse, 0x10, RZ ;  /* 0x000000101b148819 */ /* 0x040fe400000006ff */
        /* <DEDUP_REMOVED lines=57> */
.L_x_5065:
[----:B------:R-:W-:Y:S05]  /*5ca0*/  BSYNC.RECONVERGENT B0 ;  /* 0x0000000000007941 */ /* 0x000fea0003800200 */
.L_x_5064:
        /* <DEDUP_REMOVED lines=89> */
.L_x_5067:
[----:B------:R-:W-:Y:S05]  /*6240*/  BSYNC.RECONVERGENT B0 ;  /* 0x0000000000007941 */ /* 0x000fea0003800200 */
.L_x_5066:
        /* <DEDUP_REMOVED lines=88> */
.L_x_5063:
[----:B------:R-:W-:Y:S05]  /*67d0*/  BSYNC.RECONVERGENT B1 ;  /* 0x0000000000017941 */ /* 0x000fea0003800200 */
.L_x_5062:
        /* <DEDUP_REMOVED lines=76> */
[----:B------:R-:W-:Y:S01]  /*6ca0*/  @!P0 LOP3.LUT R50, R51, 0xffff0000, RZ, 0xc0, !PT ;  /* 0xffff000033328812 */ /* 0x000fe200078ec0ff */
[----:B------:R-:W-:Y:S01]  /*6cb0*/  @!P0 FMUL.FTZ R6, R24, R27 ;  /* 0x0000001b18068220 */ /* 0x000fe20000410000 */
        /* <DEDUP_REMOVED lines=16> */
.L_x_5071:
[----:B------:R-:W-:Y:S05]  /*6dc0*/  BSYNC.RECONVERGENT B0 ;  /* 0x0000000000007941 */ /* 0x000fea0003800200 */
.L_x_5070:
        /* <DEDUP_REMOVED lines=89> */
.L_x_5073:
[----:B------:R-:W-:Y:S05]  /*7360*/  BSYNC.RECONVERGENT B0 ;  /* 0x0000000000007941 */ /* 0x000fea0003800200 */
.L_x_5072:
        /* <DEDUP_REMOVED lines=88> */
.L_x_5069:
[----:B------:R-:W-:Y:S05]  /*78f0*/  BSYNC.RECONVERGENT B1 ;  /* 0x0000000000017941 */ /* 0x000fea0003800200 */
.L_x_5068:
        /* <DEDUP_REMOVED lines=95> */
.L_x_5077:
[----:B------:R-:W-:Y:S05]  /*7ef0*/  BSYNC.RECONVERGENT B0 ;  /* 0x0000000000007941 */ /* 0x000fea0003800200 */
.L_x_5076:
        /* <DEDUP_REMOVED lines=88> */
.L_x_5079:
[----:B------:R-:W-:Y:S05]  /*8480*/  BSYNC.RECONVERGENT B0 ;  /* 0x0000000000007941 */ /* 0x000fea0003800200 */
.L_x_5078:
        /* <DEDUP_REMOVED lines=86> */
.L_x_5075:
[----:B------:R-:W-:Y:S05]  /*89f0*/  BSYNC.RECONVERGENT B1 ;  /* 0x0000000000017941 */ /* 0x000fea0003800200 */
.L_x_5074:
        /* <DEDUP_REMOVED lines=98> */
.L_x_5083:
[----:B------:R-:W-:Y:S05]  /*9020*/  BSYNC.RECONVERGENT B0 ;  /* 0x0000000000007941 */ /* 0x000fea0003800200 */
.L_x_5082:
        /* <DEDUP_REMOVED lines=87> */
.L_x_5085:
[----:B------:R-:W-:Y:S05]  /*95a0*/  BSYNC.RECONVERGENT B0 ;  /* 0x0000000000007941 */ /* 0x000fea0003800200 */
.L_x_5084:
[----:B------:R-:W-:Y:S05]  /*95b0*/  @P3 BRA `(.L_x_5081) ;  /* 0x0000000400543947 */ /* 0x000fea0003800000 */
[----:B------:R-:W-:Y:S01]  /*95c0*/  ISETP.GE.AND P0, PT, R9, R11, PT ;  /* 0x0000000b0900720c */ /* 0x000fe20003f06270 */
[----:B------:R-:W5:Y:S11]  /*95d0*/  LD.E.128 R44, desc[UR4][R22.64+0x80] ;  /* 0x00008004162c7980 */ /* 0x000f76000c101d00 */
[----:B------:R-:W-:Y:S01]  /*95e0*/  @!UPT UIADD3 URZ, UPT, UPT, URZ, URZ, URZ ;  /* 0x000000fffffff290 */ /* 0x000fe2000fffe0ff */
[----:B------:R-:W-:Y:S04]  /*95f0*/  @!P0 ISETP.GT.AND P1, PT, R19, 0x40, PT ;  /* 0x000000401300880c */ /* 0x000fe80003f24270 */
[----:B------:R-:W-:Y:S02]  /*9600*/  @!P0 SEL R51, R18, RZ, !P1 ;  /* 0x000000ff12338207 */ /* 0x000fe40004800000 */
[----:B------:R-:W-:Y:S02]  /*9610*/  @!P0 SEL R49, R79, RZ, !P1 ;  /* 0x000000ff4f318207 */ /* 0x000fe40004800000 */
[----:B--234-:R-:W-:Y:S02]  /*9620*/  @!P0 IADD3 R56, P3, PT, R96, R51, RZ ;  /* 0x0000003360388210 */ /* 0x01cfe40007f7e0ff */
        /* <DEDUP_REMOVED lines=19> */
[C---:B------:R-:W-:Y:S01]  /*9760*/  @!P0 IMAD.U32 R29, R24.reuse, 0x10000, RZ ;  /* 0x00010000181d8824 */ /* 0x040fe200078e00ff */
        /* <DEDUP_REMOVED lines=58> */
.L_x_5081:
[----:B------:R-:W-:Y:S05]  /*9b10*/  BSYNC.RECONVERGENT B1 ;  /* 0x0000000000017941 */ /* 0x000fea0003800200 */
.L_x_5080:
[----:B------:R-:W3:Y:S01]  /*9b20*/  LD.E R3, desc[UR4][R116.64+0xd0] ;  /* 0x0000d00474037980 */ /* 0x000ee2000c101900 */
[----:B-----5:R-:W-:Y:S02]  /*9b30*/  IMAD.MOV.U32 R81, RZ, RZ, R77 ;  /* 0x000000ffff517224 */ /* 0x020fe400078e004d */
[----:B---3--:R-:W-:Y:S05]  /*9b40*/  IMAD.U32 R3, R3, -0x40, RZ ;  /* 0xffffffc003037824 */ /* 0x008fea00078e00ff */
[C---:B------:R-:W-:Y:S02]  /*9b50*/  LEA R82, P1, R3.reuse, R82, 0x1 ;  /* 0x0000005203527211 */ /* 0x040fe400078208ff */
[C---:B------:R-:W-:Y:S02]  /*9b60*/  LEA R80, P0, R3.reuse, R80, 0x1 ;  /* 0x0000005003507211 */ /* 0x040fe400078008ff */
[C---:B------:R-:W-:Y:S02]  /*9b70*/  LEA.HI.X.SX32 R83, R3.reuse, R83, 0x1, P1 ;  /* 0x0000005303537211 */ /* 0x040fe400008f0eff */
[----:B------:R-:W-:Y:S09]  /*9b80*/  LEA.HI.X.SX32 R77, R3, R81, 0x1, P0 ;  /* 0x00000051034d7211 */ /* 0x000ff200000f0eff */
.L_x_5036:
[----:B------:R-:W-:Y:S05]  /*9b90*/  BSYNC.RECONVERGENT B2 ;  /* 0x0000000000027941 */ /* 0x000fea0003800200 */
.L_x_5028:
        /* <DEDUP_REMOVED lines=101> */
.L_x_5087:
[----:B------:R-:W-:Y:S05]  /*a1f0*/  BSYNC.RECONVERGENT B0 ;  /* 0x0000000000007941 */ /* 0x000fea0003800200 */
.L_x_5086:
[----:B------:R-:W-:Y:S05]  /*a200*/  @P2 BRA `(.L_x_5088) ;  /* 0xffffff8000a82947 */ /* 0x000fea000383ffff */
.L_x_5019:
        /* <DEDUP_REMOVED lines=29> */
.L_x_5093:
[----:B------:R2:W-:Y:S02]  /*a3e0*/  STS.128 [R163+0x2000], RZ ;  /* 0x002000ffa3007388 */ /* 0x0005e40000000c00 */
.L_x_5092:
[----:B------:R-:W-:Y:S05]  /*a3f0*/  BSYNC.RECONVERGENT B0 ;  /* 0x0000000000007941 */ /* 0x000fea0003800200 */
.L_x_5091:
        /* <DEDUP_REMOVED lines=24> */
.L_x_5095:
[----:B------:R1:W-:Y:S01]  /*a580*/  STS.128 [R163+0x2800], RZ ;  /* 0x002800ffa3007388 */ /* 0x0003e20000000c00 */
[----:B------:R-:W-:Y:S05]  /*a590*/  BRA `(.L_x_5094) ;  /* 0x0000003800107947 */ /* 0x000fea0003800000 */
.L_x_5090:
        /* <DEDUP_REMOVED lines=46> */
[C---:B-----5:R-:W-:Y:S01]  /*a880*/  SHF.L.U32 R37, R19.reuse, 0x10, RZ ;  /* 0x0000001013257819 */ /* 0x060fe200000006ff */
[----:B------:R-:W-:Y:S01]  /*a890*/  IMAD.U32 R22, R18, 0x10000, RZ ;  /* 0x0001000012167824 */ /* 0x000fe200078e00ff */
[----:B------:R-:W-:Y:S02]  /*a8a0*/  LOP3.LUT R31, R19, 0xffff0000, RZ, 0xc0, !PT ;  /* 0xffff0000131f7812 */ /* 0x000fe400078ec0ff */
[C---:B------:R-:W-:Y:S02]  /*a8b0*/  LOP3.LUT R2, R17.reuse, 0xffff0000, RZ, 0xc0, !PT ;  /* 0xffff000011027812 */ /* 0x040fe400078ec0ff */
[----:B------:R-:W-:-:S02]  /*a8c0*/  SHF.L.U32 R8, R17, 0x10, RZ ;  /* 0x0000001011087819 */ /* 0x000fc400000006ff */
        /* <DEDUP_REMOVED lines=15> */
[----:B------:R-:W-:Y:S01]  /*a9c0*/  SHF.L.U32 R19, R4, 0x10, RZ ;  /* 0x0000001004137819 */ /* 0x000fe200000006ff */
[-C--:B------:R-:W-:Y:S01]  /*a9d0*/  FMUL.FTZ R8, R31, R20.reuse ;  /* 0x000000141f087220 */ /* 0x080fe20000410000 */
[C---:B------:R-:W-:Y:S01]  /*a9e0*/  FMUL.FTZ R39, R30.reuse, R5 ;  /* 0x000000051e277220 */ /* 0x040fe20000410000 */
[----:B------:R-:W-:Y:S01]  /*a9f0*/  FMUL.FTZ R30, R30, R7 ;  /* 0x000000071e1e7220 */ /* 0x000fe20000410000 */
[C---:B------:R-:W-:Y:S01]  /*aa00*/  FFMA.FTZ R18, R37.reuse, R20, -R18 ;  /* 0x0000001425127223 */ /* 0x040fe20000010812 */
[C---:B------:R-:W-:Y:S01]  /*aa10*/  FMUL.FTZ R31, R28.reuse, R19 ;  /* 0x000000131c1f7220 */ /* 0x040fe20000410000 */
[----:B------:R-:W-:Y:S01]  /*aa20*/  FMUL.FTZ R28, R28, R29 ;  /* 0x0000001d1c1c7220 */ /* 0x000fe20000410000 */
[----:B------:R-:W-:Y:S01]  /*aa30*/  FFMA.FTZ R37, R37, R16, R8 ;  /* 0x0000001025257223 */ /* 0x000fe20000010008 */
[----:B------:R-:W-:Y:S01]  /*aa40*/  FFMA.FTZ R39, R22, R7, -R39 ;  /* 0x0000000716277223 */ /* 0x000fe20000010827 */
[C---:B------:R-:W-:Y:S01]  /*aa50*/  FFMA.FTZ R31, R14.reuse, R29, -R31 ;  /* 0x0000001d0e1f7223 */ /* 0x040fe2000001081f */
[----:B------:R-:W-:Y:S01]  /*aa60*/  FFMA.FTZ R28, R14, R19, R28 ;  /* 0x000000130e1c7223 */ /* 0x000fe2000001001c */
[----:B------:R-:W-:Y:S01]  /*aa70*/  FFMA.FTZ R30, R22, R5, R30 ;  /* 0x00000005161e7223 */ /* 0x000fe2000001001e */
[----:B------:R-:W-:-:S02]  /*aa80*/  F2FP.BF16.F32.PACK_AB R19, R37, R18 ;  /* 0x000000122513723e */ /* 0x000fc400000010ff */
[----:B------:R-:W-:Y:S02]  /*aa90*/  F2FP.BF16.F32.PACK_AB R17, R2, R17 ;  /* 0x000000110211723e */ /* 0x000fe400000010ff */
[----:B------:R-:W-:Y:S02]  /*aaa0*/  F2FP.BF16.F32.PACK_AB R16, R28, R31 ;  /* 0x0000001f1c10723e */ /* 0x000fe400000010ff */
[----:B------:R-:W-:Y:S02]  /*aab0*/  F2FP.BF16.F32.PACK_AB R18, R30, R39 ;  /* 0x000000271e12723e */ /* 0x000fe400000010ff */
.L_x_5102:
[----:B------:R-:W-:Y:S05]  /*aac0*/  BSYNC.RECONVERGENT B0 ;  /* 0x0000000000007941 */ /* 0x000fea0003800200 */
.L_x_5101:
[----:B-----5:R-:W-:Y:S01]  /*aad0*/  IMAD.MOV.U32 R6, RZ, RZ, R18 ;  /* 0x000000ffff067224 */ /* 0x020fe200078e0012 */
[----:B------:R-:W-:Y:S01]  /*aae0*/  MOV R4, R16 ;  /* 0x0000001000047202 */ /* 0x000fe20000000f00 */
[----:B------:R-:W-:Y:S01]  /*aaf0*/  IMAD.MOV.U32 R7, RZ, RZ, R19 ;  /* 0x000000ffff077224 */ /* 0x000fe200078e0013 */
[----:B------:R-:W-:Y:S02]  /*ab00*/  MOV R5, R17 ;  /* 0x0000001100057202 */ /* 0x000fe40000000f00 */
.L_x_5100:
[----:B------:R-:W-:Y:S05]  /*ab10*/  BSYNC.RECONVERGENT B1 ;  /* 0x0000000000017941 */ /* 0x000fea0003800200 */
.L_x_5099:
        /* <DEDUP_REMOVED lines=47> */
.L_x_5106:
[----:B------:R-:W-:Y:S05]  /*ae10*/  BSYNC.RECONVERGENT B0 ;  /* 0x0000000000007941 */ /* 0x000fea0003800200 */
.L_x_5105:
[----:B-----5:R1:W-:Y:S02]  /*ae20*/  STS.128 [R163+0x1000], R16 ;  /* 0x00100010a3007388 */ /* 0x0203e40000000c00 */
.L_x_5104:
[----:B------:R-:W-:Y:S05]  /*ae30*/  BSYNC.RECONVERGENT B1 ;  /* 0x0000000000017941 */ /* 0x000fea0003800200 */
.L_x_5103:
        /* <DEDUP_REMOVED lines=9> */
[C---:B-----5:R-:W-:Y:S01]  /*aed0*/  SHF.L.U32 R37, R19.reuse, 0x10, RZ ;  /* 0x0000001013257819 */ /* 0x060fe200000006ff */
[----:B------:R-:W-:Y:S01]  /*aee0*/  IMAD.U32 R22, R18, 0x10000, RZ ;  /* 0x0001000012167824 */ /* 0x000fe200078e00ff */
[----:B------:R-:W-:Y:S02]  /*aef0*/  LOP3.LUT R31, R19, 0xffff0000, RZ, 0xc0, !PT ;  /* 0xffff0000131f7812 */ /* 0x000fe400078ec0ff */
[C---:B------:R-:W-:Y:S02]  /*af00*/  LOP3.LUT R2, R17.reuse, 0xffff0000, RZ, 0xc0, !PT ;  /* 0xffff000011027812 */ /* 0x040fe400078ec0ff */
[----:B------:R-:W-:-:S02]  /*af10*/  SHF.L.U32 R8, R17, 0x10, RZ ;  /* 0x0000001011087819 */ /* 0x000fc400000006ff */
[C---:B------:R-:W-:Y:S02]  /*af20*/  SHF.L.U32 R14, R16.reuse, 0x10, RZ ;  /* 0x00000010100e7819 */ /* 0x040fe400000006ff */
[----:B------:R-:W-:Y:S02]  /*af30*/  LOP3.LUT R28, R16, 0xffff0000, RZ, 0xc0, !PT ;  /* 0xffff0000101c7812 */ /* 0x000fe400078ec0ff */
[----:B--2---:R-:W-:Y:S02]  /*af40*/  LOP3.LUT R24, R18, 0xffff0000, RZ, 0xc0, !PT ;  /* 0xffff000012187812 */ /* 0x004fe400078ec0ff */
[----:B---3--:R-:W-:Y:S02]  /*af50*/  LOP3.LUT R19, R4, 0xffff0000, RZ, 0xc0, !PT ;  /* 0xffff000004137812 */ /* 0x008fe400078ec0ff */
[----:B------:R-:W-:Y:S02]  /*af60*/  LOP3.LUT R16, R5, 0xffff0000, RZ, 0xc0, !PT ;  /* 0xffff000005107812 */ /* 0x000fe400078ec0ff */
[----:B----4-:R-:W-:Y:S01]  /*af70*/  LOP3.LUT R29, R6, 0xffff0000, RZ, 0xc0, !PT ;  /* 0xffff0000061d7812 */ /* 0x010fe200078ec0ff */
[----:B------:R-:W-:Y:S01]  /*af80*/  FMUL.FTZ R17, R2, R19 ;  /* 0x0000001302117220 */ /* 0x000fe20000410000 */
[----:B------:R-:W-:Y:S01]  /*af90*/  LOP3.LUT R20, R7, 0xffff0000, RZ, 0xc0, !PT ;  /* 0xffff000007147812 */ /* 0x000fe200078ec0ff */
[----:B------:R-:W-:Y:S01]  /*afa0*/  IMAD.U32 R25, R6, 0x10000, RZ ;  /* 0x0001000006197824 */ /* 0x000fe200078e00ff */
[----:B------:R-:W-:Y:S01]  /*afb0*/  SHF.L.U32 R5, R5, 0x10, RZ ;  /* 0x0000001005057819 */ /* 0x000fe200000006ff */
[-C--:B------:R-:W-:Y:S01]  /*afc0*/  FMUL.FTZ R2, R2, R29.reuse ;  /* 0x0000001d02027220 */ /* 0x080fe20000410000 */
[----:B------:R-:W-:Y:S01]  /*afd0*/  SHF.L.U32 R7, R7, 0x10, RZ ;  /* 0x0000001007077819 */ /* 0x000fe200000006ff */
[C---:B------:R-:W-:Y:S01]  /*afe0*/  FMUL.FTZ R18, R31.reuse, R16 ;  /* 0x000000101f127220 */ /* 0x040fe20000410000 */
[C---:B------:R-:W-:Y:S01]  /*aff0*/  FFMA.FTZ R17, R8.reuse, R29, -R17 ;  /* 0x0000001d08117223 */ /* 0x040fe20000010811 */
        /* <DEDUP_REMOVED lines=17> */
.L_x_5108:
[----:B------:R-:W-:Y:S05]  /*b110*/  BSYNC.RECONVERGENT B0 ;  /* 0x0000000000007941 */ /* 0x000fea0003800200 */
.L_x_5107:
[----:B-----5:R1:W-:Y:S02]  /*b120*/  STS.128 [R163+0x2000], R16 ;  /* 0x00200010a3007388 */ /* 0x0203e40000000c00 */
.L_x_5098:
[----:B------:R-:W-:Y:S05]  /*b130*/  BSYNC.RECONVERGENT B2 ;  /* 0x0000000000027941 */ /* 0x000fea0003800200 */
.L_x_5097:
        /* <DEDUP_REMOVED lines=23> */
[C---:B-----5:R-:W-:Y:S02]  /*b2b0*/  SHF.L.U32 R29, R19.reuse, 0x10, RZ ;  /* 0x00000010131d7819 */ /* 0x060fe400000006ff */
[----:B------:R-:W-:Y:S02]  /*b2c0*/  LOP3.LUT R27, R19, 0xffff0000, RZ, 0xc0, !PT ;  /* 0xffff0000131b7812 */ /* 0x000fe400078ec0ff */
[C---:B------:R-:W-:Y:S02]  /*b2d0*/  LOP3.LUT R2, R17.reuse, 0xffff0000, RZ, 0xc0, !PT ;  /* 0xffff000011027812 */ /* 0x040fe400078ec0ff */
[----:B------:R-:W-:Y:S01]  /*b2e0*/  SHF.L.U32 R8, R17, 0x10, RZ ;  /* 0x0000001011087819 */ /* 0x000fe200000006ff */
[C---:B------:R-:W-:Y:S01]  /*b2f0*/  IMAD.U32 R14, R16.reuse, 0x10000, RZ ;  /* 0x00010000100e7824 */ /* 0x040fe200078e00ff */
[----:B------:R-:W-:-:S02]  /*b300*/  LOP3.LUT R26, R16, 0xffff0000, RZ, 0xc0, !PT ;  /* 0xffff0000101a7812 */ /* 0x000fc400078ec0ff */
[C---:B------:R-:W-:Y:S01]  /*b310*/  LOP3.LUT R28, R18.reuse, 0xffff0000, RZ, 0xc0, !PT ;  /* 0xffff0000121c7812 */ /* 0x040fe200078ec0ff */
[----:B------:R-:W-:Y:S01]  /*b320*/  IMAD.U32 R24, R18, 0x10000, RZ ;  /* 0x0001000012187824 */ /* 0x000fe200078e00ff */
[----:B---3--:R-:W-:Y:S02]  /*b330*/  LOP3.LUT R25, R6, 0xffff0000, RZ, 0xc0, !PT ;  /* 0xffff000006197812 */ /* 0x008fe400078ec0ff */
[----:B--2---:R-:W-:-:S05]  /*b340*/  LOP3.LUT R19, R4, 0xffff0000, RZ, 0xc0, !PT ;  /* 0xffff000004137812 */ /* 0x004fca00078ec0ff */
[C---:B------:R-:W-:Y:S01]  /*b350*/  FMUL.FTZ R17, R2.reuse, R19 ;  /* 0x0000001302117220 */ /* 0x040fe20000410000 */
[----:B------:R-:W-:Y:S01]  /*b360*/  FMUL.FTZ R2, R2, R25 ;  /* 0x0000001902027220 */ /* 0x000fe20000410000 */
[----:B------:R-:W-:Y:S02]  /*b370*/  LOP3.LUT R16, R5, 0xffff0000, RZ, 0xc0, !PT ;  /* 0xffff000005107812 */ /* 0x000fe400078ec0ff */
[----:B------:R-:W-:Y:S01]  /*b380*/  LOP3.LUT R20, R7, 0xffff0000, RZ, 0xc0, !PT ;  /* 0xffff000007147812 */ /* 0x000fe200078ec0ff */
[----:B------:R-:W-:Y:S01]  /*b390*/  FFMA.FTZ R2, R8, R19, R2 ;  /* 0x0000001308027223 */ /* 0x000fe20000010002 */
[----:B------:R-:W-:Y:S01]  /*b3a0*/  SHF.L.U32 R19, R4, 0x10, RZ ;  /* 0x0000001004137819 */ /* 0x000fe200000006ff */
[----:B------:R-:W-:Y:S01]  /*b3b0*/  FFMA.FTZ R17, R8, R25, -R17 ;  /* 0x0000001908117223 */ /* 0x000fe20000010811 */
[----:B------:R-:W-:Y:S01]  /*b3c0*/  SHF.L.U32 R5, R5, 0x10, RZ ;  /* 0x0000001005057819 */ /* 0x000fe200000006ff */
[----:B------:R-:W-:Y:S02]  /*b3d0*/  IMAD.U32 R25, R6, 0x10000, RZ ;  /* 0x0001000006197824 */ /* 0x000fe400078e00ff */
[----:B------:R-:W-:-:S02]  /*b3e0*/  IMAD.U32 R7, R7, 0x10000, RZ ;  /* 0x0001000007077824 */ /* 0x000fc400078e00ff */
[C---:B------:R-:W-:Y:S01]  /*b3f0*/  FMUL.FTZ R18, R27.reuse, R16 ;  /* 0x000000101b127220 */ /* 0x040fe20000410000 */
[-C--:B------:R-:W-:Y:S01]  /*b400*/  FMUL.FTZ R8, R27, R20.reuse ;  /* 0x000000141b087220 */ /* 0x080fe20000410000 */
[----:B------:R-:W-:Y:S01]  /*b410*/  FMUL.FTZ R27, R26, R19 ;  /* 0x000000131a1b7220 */ /* 0x000fe20000410000 */
[----:B------:R-:W-:Y:S01]  /*b420*/  FMUL.FTZ R31, R28, R5 ;  /* 0x000000051c1f7220 */ /* 0x000fe20000410000 */
        /* <DEDUP_REMOVED lines=12> */
.L_x_5112:
[----:B------:R-:W-:Y:S05]  /*b4f0*/  BSYNC.RECONVERGENT B0 ;  /* 0x0000000000007941 */ /* 0x000fea0003800200 */
.L_x_5111:
[----:B-----5:R1:W-:Y:S02]  /*b500*/  STS.128 [R163+0x800], R16 ;  /* 0x00080010a3007388 */ /* 0x0203e40000000c00 */
.L_x_5110:
[----:B------:R-:W-:Y:S05]  /*b510*/  BSYNC.RECONVERGENT B1 ;  /* 0x0000000000017941 */ /* 0x000fea0003800200 */
.L_x_5109:
        /* <DEDUP_REMOVED lines=18> */
[C---:B-----5:R-:W-:Y:S01]  /*b640*/  SHF.L.U32 R29, R19.reuse, 0x10, RZ ;  /* 0x00000010131d7819 */ /* 0x060fe200000006ff */
[----:B------:R-:W-:Y:S01]  /*b650*/  IMAD.U32 R14, R16, 0x10000, RZ ;  /* 0x00010000100e7824 */ /* 0x000fe200078e00ff */
[----:B------:R-:W-:Y:S01]  /*b660*/  LOP3.LUT R27, R19, 0xffff0000, RZ, 0xc0, !PT ;  /* 0xffff0000131b7812 */ /* 0x000fe200078ec0ff */
[----:B------:R-:W-:Y:S01]  /*b670*/  IMAD.U32 R24, R18, 0x10000, RZ ;  /* 0x0001000012187824 */ /* 0x000fe200078e00ff */
[C---:B------:R-:W-:Y:S02]  /*b680*/  LOP3.LUT R2, R17.reuse, 0xffff0000, RZ, 0xc0, !PT ;  /* 0xffff000011027812 */ /* 0x040fe400078ec0ff */
[----:B------:R-:W-:-:S02]  /*b690*/  SHF.L.U32 R8, R17, 0x10, RZ ;  /* 0x0000001011087819 */ /* 0x000fc400000006ff */
[----:B------:R-:W-:Y:S02]  /*b6a0*/  LOP3.LUT R26, R16, 0xffff0000, RZ, 0xc0, !PT ;  /* 0xffff0000101a7812 */ /* 0x000fe400078ec0ff */
[----:B------:R-:W-:Y:S02]  /*b6b0*/  LOP3.LUT R28, R18, 0xffff0000, RZ, 0xc0, !PT ;  /* 0xffff0000121c7812 */ /* 0x000fe400078ec0ff */
[----:B---3--:R-:W-:Y:S02]  /*b6c0*/  LOP3.LUT R19, R4, 0xffff0000, RZ, 0xc0, !PT ;  /* 0xffff000004137812 */ /* 0x008fe400078ec0ff */
[----:B------:R-:W-:Y:S02]  /*b6d0*/  LOP3.LUT R16, R5, 0xffff0000, RZ, 0xc0, !PT ;  /* 0xffff000005107812 */ /* 0x000fe400078ec0ff */
[----:B--2---:R-:W-:Y:S01]  /*b6e0*/  LOP3.LUT R25, R6, 0xffff0000, RZ, 0xc0, !PT ;  /* 0xffff000006197812 */ /* 0x004fe200078ec0ff */
[C---:B------:R-:W-:Y:S01]  /*b6f0*/  FMUL.FTZ R17, R2.reuse, R19 ;  /* 0x0000001302117220 */ /* 0x040fe20000410000 */
[C---:B------:R-:W-:Y:S01]  /*b700*/  LOP3.LUT R20, R7.reuse, 0xffff0000, RZ, 0xc0, !PT ;  /* 0xffff000007147812 */ /* 0x040fe200078ec0ff */
[----:B------:R-:W-:Y:S01]  /*b710*/  IMAD.U32 R7, R7, 0x10000, RZ ;  /* 0x0001000007077824 */ /* 0x000fe200078e00ff */
[----:B------:R-:W-:Y:S01]  /*b720*/  SHF.L.U32 R5, R5, 0x10, RZ ;  /* 0x0000001005057819 */ /* 0x000fe200000006ff */
[-C--:B------:R-:W-:Y:S01]  /*b730*/  FMUL.FTZ R2, R2, R25.reuse ;  /* 0x0000001902027220 */ /* 0x080fe20000410000 */
[----:B------:R-:W-:Y:S01]  /*b740*/  FFMA.FTZ R17, R8, R25, -R17 ;  /* 0x0000001908117223 */ /* 0x000fe20000010811 */
[----:B------:R-:W-:-:S02]  /*b750*/  IMAD.U32 R25, R6, 0x10000, RZ ;  /* 0x0001000006197824 */ /* 0x000fc400078e00ff */
[C---:B------:R-:W-:Y:S01]  /*b760*/  FMUL.FTZ R18, R27.reuse, R16 ;  /* 0x000000101b127220 */ /* 0x040fe20000410000 */
        /* <DEDUP_REMOVED lines=17> */
.L_x_5116:
[----:B------:R-:W-:Y:S05]  /*b880*/  BSYNC.RECONVERGENT B0 ;  /* 0x0000000000007941 */ /* 0x000fea0003800200 */
.L_x_5115:
[----:B-----5:R1:W-:Y:S02]  /*b890*/  STS.128 [R163+0x1800], R16 ;  /* 0x00180010a3007388 */ /* 0x0203e40000000c00 */
.L_x_5114:
[----:B------:R-:W-:Y:S05]  /*b8a0*/  BSYNC.RECONVERGENT B1 ;  /* 0x0000000000017941 */ /* 0x000fea0003800200 */
.L_x_5113:
        /* <DEDUP_REMOVED lines=12> */
[----:B------:R-:W-:Y:S02]  /*b970*/  IADD3 R2, P0, PT, R32, R3, RZ ;  /* 0x0000000320027210 */ /* 0x000fe40007f1e0ff */
[----:B------:R-:W-:-:S03]  /*b980*/  IADD3.X R5, PT, PT, R35, R21, RZ, P1, !PT ;  /* 0x0000001523057210 */ /* 0x000fc60000ffe4ff */
[----:B------:R-:W-:-:S03]  /*b990*/  IMAD.X R3, R33, 0x1, R21, P0 ;  /* 0x0000000121037824 */ /* 0x000fc600000e0615 */
[----:B------:R-:W3:Y:S04]  /*b9a0*/  LD.E.64 R4, desc[UR4][R4.64+0x40] ;  /* 0x0000400404047980 */ /* 0x000ee8000c101b00 */
[----:B------:R-:W2:Y:S01]  /*b9b0*/  LD.E.64 R2, desc[UR4][R2.64+0x40] ;  /* 0x0000400402027980 */ /* 0x000ea2000c101b00 */
[C---:B-----5:R-:W-:Y:S02]  /*b9c0*/  LOP3.LUT R6, R16.reuse, 0xffff0000, RZ, 0xc0, !PT ;  /* 0xffff000010067812 */ /* 0x060fe400078ec0ff */
[----:B------:R-:W-:Y:S02]  /*b9d0*/  SHF.L.U32 R7, R16, 0x10, RZ ;  /* 0x0000001010077819 */ /* 0x000fe400000006ff */
[C---:B------:R-:W-:Y:S02]  /*b9e0*/  SHF.L.U32 R16, R18.reuse, 0x10, RZ ;  /* 0x0000001012107819 */ /* 0x040fe400000006ff */
[----:B------:R-:W-:-:S02]  /*b9f0*/  LOP3.LUT R15, R18, 0xffff0000, RZ, 0xc0, !PT ;  /* 0xffff0000120f7812 */ /* 0x000fc400078ec0ff */
[C---:B------:R-:W-:Y:S01]  /*ba00*/  LOP3.LUT R0, R17.reuse, 0xffff0000, RZ, 0xc0, !PT ;  /* 0xffff000011007812 */ /* 0x040fe200078ec0ff */
[----:B------:R-:W-:Y:S01]  /*ba10*/  IMAD.U32 R17, R17, 0x10000, RZ ;  /* 0x0001000011117824 */ /* 0x000fe200078e00ff */
[C---:B------:R-:W-:Y:S01]  /*ba20*/  LOP3.LUT R14, R19.reuse, 0xffff0000, RZ, 0xc0, !PT ;  /* 0xffff0000130e7812 */ /* 0x040fe200078ec0ff */
[----:B------:R-:W-:Y:S01]  /*ba30*/  IMAD.U32 R19, R19, 0x10000, RZ ;  /* 0x0001000013137824 */ /* 0x000fe200078e00ff */
[----:B---3--:R-:W-:Y:S01]  /*ba40*/  SHF.L.U32 R11, R4, 0x10, RZ ;  /* 0x00000010040b7819 */ /* 0x008fe200000006ff */
[----:B--2---:R-:W-:Y:S01]  /*ba50*/  IMAD.U32 R8, R2, 0x10000, RZ ;  /* 0x0001000002087824 */ /* 0x004fe200078e00ff */
        /* <DEDUP_REMOVED lines=26> */
.L_x_5118:
[----:B------:R-:W-:Y:S05]  /*bc00*/  BSYNC.RECONVERGENT B0 ;  /* 0x0000000000007941 */ /* 0x000fea0003800200 */
.L_x_5117:
[----:B-----5:R1:W-:Y:S01]  /*bc10*/  STS.128 [R163+0x2800], R16 ;  /* 0x00280010a3007388 */ /* 0x0203e20000000c00 */
[----:B------:R-:W-:Y:S05]  /*bc20*/  BRA `(.L_x_5094) ;  /* 0x00000020006c7947 */ /* 0x000fea0003800000 */
.L_x_5096:
        /* <DEDUP_REMOVED lines=94> */
.L_x_5123:
[----:B------:R-:W-:Y:S05]  /*c210*/  BSYNC.RECONVERGENT B0 ;  /* 0x0000000000007941 */ /* 0x000fea0003800200 */
.L_x_5122:
[----:B------:R-:W-:Y:S05]  /*c220*/  BSYNC.RECONVERGENT B1 ;  /* 0x0000000000017941 */ /* 0x000fea0003800200 */
.L_x_5121:
        /* <DEDUP_REMOVED lines=85> */
.L_x_5127:
[----:B------:R-:W-:Y:S05]  /*c780*/  BSYNC.RECONVERGENT B0 ;  /* 0x0000000000007941 */ /* 0x000fea0003800200 */
.L_x_5126:
[----:B-----5:R1:W-:Y:S02]  /*c790*/  STS.128 [R163+0x1000], R24 ;  /* 0x00100018a3007388 */ /* 0x0203e40000000c00 */
.L_x_5125:
[----:B------:R-:W-:Y:S05]  /*c7a0*/  BSYNC.RECONVERGENT B1 ;  /* 0x0000000000017941 */ /* 0x000fea0003800200 */
.L_x_5124:
        /* <DEDUP_REMOVED lines=83> */
.L_x_5129:
[----:B------:R-:W-:Y:S05]  /*cce0*/  BSYNC.RECONVERGENT B0 ;  /* 0x0000000000007941 */ /* 0x000fea0003800200 */
.L_x_5128:
[----:B-----5:R1:W-:Y:S02]  /*ccf0*/  STS.128 [R163+0x2000], R24 ;  /* 0x00200018a3007388 */ /* 0x0203e40000000c00 */
.L_x_5120:
[----:B------:R-:W-:Y:S05]  /*cd00*/  BSYNC.RECONVERGENT B2 ;  /* 0x0000000000027941 */ /* 0x000fea0003800200 */
.L_x_5119:
        /* <DEDUP_REMOVED lines=26> */
[----:B------:R-:W3:Y:S04]  /*ceb0*/  LD.E.128 R20, desc[UR4][R20.64] ;  /* 0x0000000414147980 */ /* 0x000ee8000c101d00 */
[----:B------:R-:W2:Y:S01]  /*cec0*/  LD.E.128 R4, desc[UR4][R4.64] ;  /* 0x0000000404047980 */ /* 0x000ea2000c101d00 */
[----:B------:R-:W-:-:S06]  /*ced0*/  IADD3.X R17, PT, PT, R35, R15, RZ, P1, !PT ;  /* 0x0000000f23117210 */ /* 0x000fcc0000ffe4ff */
[----:B------:R-:W4:Y:S01]  /*cee0*/  LD.E.128 R16, desc[UR4][R16.64] ;  /* 0x0000000410107980 */ /* 0x000f22000c101d00 */
[C---:B-----5:R-:W-:Y:S01]  /*cef0*/  LOP3.LUT R15, R25.reuse, 0xffff0000, RZ, 0xc0, !PT ;  /* 0xffff0000190f7812 */ /* 0x060fe200078ec0ff */
[----:B------:R-:W-:Y:S01]  /*cf00*/  IMAD.U32 R38, R25, 0x10000, RZ ;  /* 0x0001000019267824 */ /* 0x000fe200078e00ff */
[C---:B------:R-:W-:Y:S01]  /*cf10*/  LOP3.LUT R25, R27.reuse, 0xffff0000, RZ, 0xc0, !PT ;  /* 0xffff00001b197812 */ /* 0x040fe200078ec0ff */
[----:B------:R-:W-:Y:S01]  /*cf20*/  IMAD.U32 R42, R27, 0x10000, RZ ;  /* 0x000100001b2a7824 */ /* 0x000fe200078e00ff */
[----:B------:R-:W-:Y:S01]  /*cf30*/  SHF.L.U32 R37, R26, 0x10, RZ ;  /* 0x000000101a257819 */ /* 0x000fe200000006ff */
[C---:B------:R-:W-:Y:S01]  /*cf40*/  IMAD.U32 R36, R24.reuse, 0x10000, RZ ;  /* 0x0001000018247824 */ /* 0x040fe200078e00ff */
[----:B------:R-:W-:Y:S02]  /*cf50*/  LOP3.LUT R24, R24, 0xffff0000, RZ, 0xc0, !PT ;  /* 0xffff000018187812 */ /* 0x000fe400078ec0ff */
[----:B------:R-:W-:Y:S02]  /*cf60*/  LOP3.LUT R26, R26, 0xffff0000, RZ, 0xc0, !PT ;  /* 0xffff00001a1a7812 */ /* 0x000fe400078ec0ff */
[----:B---3--:R-:W-:Y:S01]  /*cf70*/  SHF.L.U32 R45, R21, 0x10, RZ ;  /* 0x00000010152d7819 */ /* 0x008fe200000006ff */
[C---:B--2---:R-:W-:Y:S01]  /*cf80*/  IMAD.U32 R39, R4.reuse, 0x10000, RZ ;  /* 0x0001000004277824 */ /* 0x044fe200078e00ff */
[----:B------:R-:W-:Y:S01]  /*cf90*/  LOP3.LUT R27, R4, 0xffff0000, RZ, 0xc0, !PT ;  /* 0xffff0000041b7812 */ /* 0x000fe200078ec0ff */
[----:B------:R-:W-:Y:S01]  /*cfa0*/  IMAD.U32 R43, R6, 0x10000, RZ ;  /* 0x00010000062b7824 */ /* 0x000fe200078e00ff */
[----:B------:R-:W-:-:S02]  /*cfb0*/  SHF.L.U32 R4, R5, 0x10, RZ ;  /* 0x0000001005047819 */ /* 0x000fc400000006ff */
[----:B------:R-:W-:Y:S02]  /*cfc0*/  LOP3.LUT R44, R5, 0xffff0000, RZ, 0xc0, !PT ;  /* 0xffff0000052c7812 */ /* 0x000fe400078ec0ff */
[C---:B------:R-:W-:Y:S02]  /*cfd0*/  SHF.L.U32 R5, R7.reuse, 0x10, RZ ;  /* 0x0000001007057819 */ /* 0x040fe400000006ff */
[----:B------:R-:W-:Y:S02]  /*cfe0*/  LOP3.LUT R6, R6, 0xffff0000, RZ, 0xc0, !PT ;  /* 0xffff000006067812 */ /* 0x000fe400078ec0ff */
[----:B------:R-:W-:Y:S01]  /*cff0*/  LOP3.LUT R7, R7, 0xffff0000, RZ, 0xc0, !PT ;  /* 0xffff000007077812 */ /* 0x000fe200078ec0ff */
[----:B------:R-:W-:Y:S01]  /*d000*/  IMAD.U32 R48, R22, 0x10000, RZ ;  /* 0x0001000016307824 */ /* 0x000fe200078e00ff */
[----:B------:R-:W-:Y:S01]  /*d010*/  LOP3.LUT R47, R21, 0xffff0000, RZ, 0xc0, !PT ;  /* 0xffff0000152f7812 */ /* 0x000fe200078ec0ff */
[----:B------:R-:W-:Y:S01]  /*d020*/  IMAD.U32 R46, R20, 0x10000, RZ ;  /* 0x00010000142e7824 */ /* 0x000fe200078e00ff */
        /* <DEDUP_REMOVED lines=12> */
[----:B------:R-:W-:Y:S01]  /*d0f0*/  @P0 FADD.FTZ R43, -R43, -RZ ;  /* 0x800000ff2b2b0221 */ /* 0x000fe20000010100 */
[----:B------:R-:W-:Y:S01]  /*d100*/  FMUL.FTZ R5, R22, R5 ;  /* 0x0000000516057220 */ /* 0x000fe20000410000 */
[----:B------:R-:W-:Y:S01]  /*d110*/  FMUL.FTZ R27, R20, R27 ;  /* 0x0000001b141b7220 */ /* 0x000fe20000410000 */
[----:B------:R-:W-:Y:S01]  /*d120*/  FMUL.FTZ R21, R21, R6 ;  /* 0x0000000615157220 */ /* 0x000fe20000410000 */
[----:B------:R-:W-:Y:S01]  /*d130*/  FMUL.FTZ R50, R50, R7 ;  /* 0x0000000732327220 */ /* 0x000fe20000410000 */
[C---:B----4-:R-:W-:Y:S01]  /*d140*/  SHF.L.U32 R4, R17.reuse, 0x10, RZ ;  /* 0x0000001011047819 */ /* 0x050fe200000006ff */
[----:B------:R-:W-:Y:S01]  /*d150*/  IMAD.U32 R7, R16, 0x10000, RZ ;  /* 0x0001000010077824 */ /* 0x000fe200078e00ff */
[----:B------:R-:W-:Y:S01]  /*d160*/  LOP3.LUT R22, R17, 0xffff0000, RZ, 0xc0, !PT ;  /* 0xffff000011167812 */ /* 0x000fe200078ec0ff */
[----:B------:R-:W-:Y:S01]  /*d170*/  IMAD.U32 R20, R18, 0x10000, RZ ;  /* 0x0001000012147824 */ /* 0x000fe200078e00ff */
[----:B------:R-:W-:-:S02]  /*d180*/  LOP3.LUT R6, R16, 0xffff0000, RZ, 0xc0, !PT ;  /* 0xffff000010067812 */ /* 0x000fc400078ec0ff */
        /* <DEDUP_REMOVED lines=18> */
.L_x_5133:
[----:B------:R-:W-:Y:S05]  /*d2b0*/  BSYNC.RECONVERGENT B0 ;  /* 0x0000000000007941 */ /* 0x000fea0003800200 */
.L_x_5132:
[----:B-----5:R1:W-:Y:S02]  /*d2c0*/  STS.128 [R163+0x800], R24 ;  /* 0x00080018a3007388 */ /* 0x0203e40000000c00 */
.L_x_5131:
[----:B------:R-:W-:Y:S05]  /*d2d0*/  BSYNC.RECONVERGENT B1 ;  /* 0x0000000000017941 */ /* 0x000fea0003800200 */
.L_x_5130:
        /* <DEDUP_REMOVED lines=85> */
.L_x_5137:
[----:B------:R-:W-:Y:S05]  /*d830*/  BSYNC.RECONVERGENT B0 ;  /* 0x0000000000007941 */ /* 0x000fea0003800200 */
.L_x_5136:
[----:B-----5:R1:W-:Y:S02]  /*d840*/  STS.128 [R163+0x1800], R24 ;  /* 0x00180018a3007388 */ /* 0x0203e40000000c00 */
.L_x_5135:
[----:B------:R-:W-:Y:S05]  /*d850*/  BSYNC.RECONVERGENT B1 ;  /* 0x0000000000017941 */ /* 0x000fea0003800200 */
.L_x_5134:
        /* <DEDUP_REMOVED lines=14> */
[----:B------:R-:W-:Y:S02]  /*d940*/  IMAD.SHL.U32 R3, R15, 0x2, RZ ;  /* 0x000000020f037824 */ /* 0x000fe400078e00ff */
[----:B------:R-:W-:Y:S01]  /*d950*/  IMAD.WIDE R16, R11, 0x2, R40 ;  /* 0x000000020b107825 */ /* 0x000fe200078e0228 */
[----:B------:R-:W-:Y:S02]  /*d960*/  SHF.L.U64.HI R11, R15, 0x1, R14 ;  /* 0x000000010f0b7819 */ /* 0x000fe4000001020e */
[----:B------:R-:W-:-:S03]  /*d970*/  IADD3 R20, P1, PT, R32, R3, RZ ;  /* 0x0000000320147210 */ /* 0x000fc60007f3e0ff */
[----:B------:R-:W2:Y:S02]  /*d980*/  LD.E.128 R16, desc[UR4][R16.64+0x80] ;  /* 0x0000800410107980 */ /* 0x000ea4000c101d00 */
[----:B------:R-:W-:Y:S01]  /*d990*/  IMAD.X R21, R33, 0x1, R11, P1 ;  /* 0x0000000121157824 */ /* 0x000fe200008e060b */
[----:B-1----:R-:W-:-:S05]  /*d9a0*/  IADD3 R24, P1, PT, R34, R3, RZ ;  /* 0x0000000322187210 */ /* 0x002fca0007f3e0ff */
        /* <DEDUP_REMOVED lines=10> */
[----:B------:R-:W-:Y:S02]  /*da50*/  LOP3.LUT R4, R7, 0xffff0000, RZ, 0xc0, !PT ;  /* 0xffff000007047812 */ /* 0x000fe400078ec0ff */
[C---:B--2---:R-:W-:Y:S01]  /*da60*/  SHF.L.U32 R6, R17.reuse, 0x10, RZ ;  /* 0x0000001011067819 */ /* 0x044fe200000006ff */
[----:B------:R-:W-:Y:S01]  /*da70*/  IMAD.U32 R28, R18, 0x10000, RZ ;  /* 0x00010000121c7824 */ /* 0x000fe200078e00ff */
[----:B------:R-:W-:Y:S01]  /*da80*/  LOP3.LUT R29, R17, 0xffff0000, RZ, 0xc0, !PT ;  /* 0xffff0000111d7812 */ /* 0x000fe200078ec0ff */
[----:B------:R-:W-:Y:S01]  /*da90*/  IMAD.U32 R14, R16, 0x10000, RZ ;  /* 0x00010000100e7824 */ /* 0x000fe200078e00ff */
[----:B------:R-:W-:-:S02]  /*daa0*/  LOP3.LUT R17, R18, 0xffff0000, RZ, 0xc0, !PT ;  /* 0xffff000012117812 */ /* 0x000fc400078ec0ff */
[----:B------:R-:W-:Y:S01]  /*dab0*/  LOP3.LUT R7, R16, 0xffff0000, RZ, 0xc0, !PT ;  /* 0xffff000010077812 */ /* 0x000fe200078ec0ff */
[C---:B----4-:R-:W-:Y:S01]  /*dac0*/  IMAD.U32 R31, R20.reuse, 0x10000, RZ ;  /* 0x00010000141f7824 */ /* 0x050fe200078e00ff */
        /* <DEDUP_REMOVED lines=8> */
[----:B------:R-:W-:Y:S01]  /*db50*/  SHF.L.U32 R19, R21, 0x10, RZ ;  /* 0x0000001015137819 */ /* 0x000fe200000006ff */
[----:B------:R-:W-:Y:S01]  /*db60*/  FMUL.FTZ R7, R7, R18 ;  /* 0x0000001207077220 */ /* 0x000fe20000410000 */
[----:B------:R-:W-:Y:S01]  /*db70*/  LOP3.LUT R34, R21, 0xffff0000, RZ, 0xc0, !PT ;  /* 0xffff000015227812 */ /* 0x000fe200078ec0ff */
        /* <DEDUP_REMOVED lines=8> */
[C---:B---3--:R-:W-:Y:S01]  /*dc00*/  LOP3.LUT R18, R24.reuse, 0xffff0000, RZ, 0xc0, !PT ;  /* 0xffff000018127812 */ /* 0x048fe200078ec0ff */
[----:B------:R-:W-:Y:S01]  /*dc10*/  @P0 FADD.FTZ R33, -R33, -RZ ;  /* 0x800000ff21210221 */ /* 0x000fe20000010100 */
[----:B------:R-:W-:Y:S01]  /*dc20*/  SHF.L.U32 R17, R25, 0x10, RZ ;  /* 0x0000001019117819 */ /* 0x000fe200000006ff */
[----:B------:R-:W-:Y:S01]  /*dc30*/  @P0 FADD.FTZ R23, -R23, -RZ ;  /* 0x800000ff17170221 */ /* 0x000fe20000010100 */
[----:B------:R-:W-:Y:S01]  /*dc40*/  IMAD.U32 R19, R24, 0x10000, RZ ;  /* 0x0001000018137824 */ /* 0x000fe200078e00ff */
[----:B------:R-:W-:Y:S01]  /*dc50*/  LOP3.LUT R25, R25, 0xffff0000, RZ, 0xc0, !PT ;  /* 0xffff000019197812 */ /* 0x000fe200078ec0ff */
        /* <DEDUP_REMOVED lines=19> */
[----:B------:R-:W-:Y:S01]  /*dd90*/  F2FP.BF16.F32.PACK_AB R7, R4, R15 ;  /* 0x0000000f0407723e */ /* 0x000fe200000010ff */
[----:B------:R-:W-:Y:S01]  /*dda0*/  IMAD.MOV.U32 R4, RZ, RZ, R2 ;  /* 0x000000ffff047224 */ /* 0x000fe200078e0002 */
[----:B------:R-:W-:Y:S02]  /*ddb0*/  MOV R5, R3 ;  /* 0x0000000300057202 */ /* 0x000fe40000000f00 */
.L_x_5139:
[----:B------:R-:W-:Y:S05]  /*ddc0*/  BSYNC.RECONVERGENT B0 ;  /* 0x0000000000007941 */ /* 0x000fea0003800200 */
.L_x_5138:
[----:B-----5:R1:W-:Y:S02]  /*ddd0*/  STS.128 [R163+0x2800], R4 ;  /* 0x00280004a3007388 */ /* 0x0203e40000000c00 */
.L_x_5094:
[----:B------:R-:W-:Y:S05]  /*dde0*/  BSYNC.RECONVERGENT B3 ;  /* 0x0000000000037941 */ /* 0x000fea0003800200 */
.L_x_5089:
[----:B-1--4-:R-:W-:Y:S01]  /*ddf0*/  IADD3 R3, PT, PT, -R54, R65, RZ ;  /* 0x0000004136037210 */ /* 0x012fe20007ffe1ff */
[----:B------:R-:W-:Y:S03]  /*de00*/  BSSY.RECONVERGENT B0, `(.L_x_5140) ;  /* 0x000001b000007945 */ /* 0x000fe60003800200 */
        /* <DEDUP_REMOVED lines=25> */
.L_x_5142:
[----:B------:R4:W-:Y:S02]  /*dfa0*/  STS.128 [R163+0x7000], RZ ;  /* 0x007000ffa3007388 */ /* 0x0009e40000000c00 */
.L_x_5141:
[----:B------:R-:W-:Y:S05]  /*dfb0*/  BSYNC.RECONVERGENT B0 ;  /* 0x0000000000007941 */ /* 0x000fea0003800200 */
.L_x_5140:
        /* <DEDUP_REMOVED lines=24> */
.L_x_5145:
[----:B------:R3:W-:Y:S02]  /*e140*/  STS.128 [R163+0x7800], RZ ;  /* 0x007800ffa3007388 */ /* 0x0007e40000000c00 */
.L_x_5144:
[----:B------:R-:W-:Y:S05]  /*e150*/  BSYNC.RECONVERGENT B0 ;  /* 0x0000000000007941 */ /* 0x000fea0003800200 */
.L_x_5143:
[----:B---3--:R-:W-:Y:S01]  /*e160*/  IADD3 R6, PT, PT, R106, 0x40, RZ ;  /* 0x000000406a067810 */ /* 0x008fe20007ffe0ff */
[----:B------:R-:W-:Y:S03]  /*e170*/  BSSY.RECONVERGENT B0, `(.L_x_5146) ;  /* 0x0000019000007945 */ /* 0x000fe60003800200 */
[----:B------:R-:W-:-:S13]  /*e180*/  ISETP.GE.AND P0, PT, R6, R3, PT ;  /* 0x000000030600720c */ /* 0x000fda0003f06270 */
        /* <DEDUP_REMOVED lines=22> */
.L_x_5148:
[----:B------:R3:W-:Y:S02]  /*e2f0*/  STS.128 [R163+0x8000], RZ ;  /* 0x008000ffa3007388 */ /* 0x0007e40000000c00 */
.L_x_5147:
[----:B------:R-:W-:Y:S05]  /*e300*/  BSYNC.RECONVERGENT B0 ;  /* 0x0000000000007941 */ /* 0x000fea0003800200 */
.L_x_5146:
[----:B-1-3--:R-:W-:Y:S01]  /*e310*/  IADD3 R4, PT, PT, R106, 0x60, RZ ;  /* 0x000000606a047810 */ /* 0x00afe20007ffe0ff */
        /* <DEDUP_REMOVED lines=25> */
.L_x_5150:
[----:B------:R-:W-:Y:S05]  /*e4b0*/  BSYNC.RECONVERGENT B0 ;  /* 0x0000000000007941 */ /* 0x000fea0003800200 */
.L_x_5149:
[----:B------:R-:W3:Y:S04]  /*e4c0*/  LD.E.64 R18, desc[UR4][R116.64+0x1c0] ;  /* 0x0001c00474127980 */ /* 0x000ee8000c101b00 */
[----:B------:R-:W2:Y:S01]  /*e4d0*/  LD.E.64 R16, desc[UR4][R116.64+0x1b8] ;  /* 0x0001b80474107980 */ /* 0x000ea2000c101b00 */
[----:B-1----:R-:W-:Y:S02]  /*e4e0*/  MOV R14, R158 ;  /* 0x0000009e000e7202 */ /* 0x002fe40000000f00 */
[----:B------:R-:W-:Y:S01]  /*e4f0*/  MOV R15, RZ ;  /* 0x000000ff000f7202 */ /* 0x000fe20000000f00 */
[----:B------:R-:W4:Y:S04]  /*e500*/  LD.E R7, desc[UR4][R116.64+0xd8] ;  /* 0x0000d80474077980 */ /* 0x000f28000c101900 */
[----:B------:R-:W0:Y:S04]  /*e510*/  LDGDEPBAR ;  /* 0x00000000000079af */ /* 0x000e280000000000 */
[----:B------:R1:W5:Y:S01]  /*e520*/  LD.E R2, desc[UR4][R116.64+0x184] ;  /* 0x0001840474027980 */ /* 0x000362000c101900 */
[----:B---3--:R-:W-:-:S04]  /*e530*/  IMAD.WIDE.U32 R14, R157, R18, R14 ;  /* 0x000000129d0e7225 */ /* 0x008fc800078e000e */
[----:B------:R-:W-:Y:S01]  /*e540*/  IMAD R0, R19, R157, RZ ;  /* 0x0000009d13007224 */ /* 0x000fe200078e02ff */
[----:B--2---:R-:W-:-:S04]  /*e550*/  LEA R16, P0, R14, R16, 0x2 ;  /* 0x000000100e107211 */ /* 0x004fc800078010ff */
[----:B------:R-:W-:-:S04]  /*e560*/  IADD3 R0, PT, PT, R15, R0, RZ ;  /* 0x000000000f007210 */ /* 0x000fc80007ffe0ff */
[----:B------:R-:W-:Y:S01]  /*e570*/  LEA.HI.X R17, R14, R17, R0, 0x2, P0 ;  /* 0x000000110e117211 */ /* 0x000fe200000f1400 */
[----:B----4-:R-:W2:Y:S01]  /*e580*/  MUFU.RCP R172, R7 ;  /* 0x0000000700ac7308 */ /* 0x010ea20000001000 */
[----:B------:R1:W5:Y:S04]  /*e590*/  LD.E R0, desc[UR4][R116.64+0x188] ;  /* 0x0001880474007980 */ /* 0x000368000c101900 */
[----:B------:R-:W2:Y:S01]  /*e5a0*/  LD.E R5, desc[UR4][R16.64] ;  /* 0x0000000410057980 */ /* 0x000ea2000c101900 */
[----:B------:R-:W-:-:S04]  /*e5b0*/  DEPBAR.LE SB0, 0x0 ;  /* 0x000080000000791a */ /* 0x000fc80000000000 */
[----:B------:R-:W-:Y:S01]  /*e5c0*/  BSSY.RECONVERGENT B0, `(.L_x_5151) ;  /* 0x000001e000007945 */ /* 0x000fe20003800200 */
[----:B------:R-:W-:Y:S01]  /*e5d0*/  BAR.SYNC.DEFER_BLOCKING 0x0 ;  /* 0x0000000000007b1d */ /* 0x000fe20000010000 */
[----:B--2---:R-:W-:-:S05]  /*e5e0*/  FMUL.FTZ R172, R5, R172 ;  /* 0x000000ac05ac7220 */ /* 0x004fca0000410000 */
[----:B-1----:R-:W-:Y:S05]  /*e5f0*/  @P3 BRA `(.L_x_5152) ;  /* 0x00000000005c3947 */ /* 0x002fea0003800000 */
        /* <DEDUP_REMOVED lines=21> */
.L_x_5153:
[----:B------:R2:W-:Y:S01]  /*e750*/  STS.128 [R163+0xd000], RZ ;  /* 0x00d000ffa3007388 */ /* 0x0005e20000000c00 */
[----:B------:R-:W-:Y:S05]  /*e760*/  BRA `(.L_x_5154) ;  /* 0x00000000000c7947 */ /* 0x000fea0003800000 */
.L_x_5152:
[----:B------:R1:W-:Y:S04]  /*e770*/  STS.128 [R163+0x9000], RZ ;  /* 0x009000ffa3007388 */ /* 0x0003e80000000c00 */
[----:B------:R1:W-:Y:S04]  /*e780*/  STS.128 [R163+0xb000], RZ ;  /* 0x00b000ffa3007388 */ /* 0x0003e80000000c00 */
[----:B------:R1:W-:Y:S02]  /*e790*/  STS.128 [R163+0xd000], RZ ;  /* 0x00d000ffa3007388 */ /* 0x0003e40000000c00 */
.L_x_5154:
[----:B------:R-:W-:Y:S05]  /*e7a0*/  BSYNC.RECONVERGENT B0 ;  /* 0x0000000000007941 */ /* 0x000fea0003800200 */
.L_x_5151:
        /* <DEDUP_REMOVED lines=27> */
.L_x_5157:
[----:B------:R1:W-:Y:S02]  /*e960*/  STS.128 [R163+0xd800], RZ ;  /* 0x00d800ffa3007388 */ /* 0x0003e40000000c00 */
.L_x_5156:
[----:B------:R-:W-:Y:S05]  /*e970*/  BSYNC.RECONVERGENT B0 ;  /* 0x0000000000007941 */ /* 0x000fea0003800200 */
.L_x_5155:
        /* <DEDUP_REMOVED lines=27> */
.L_x_5160:
[----:B------:R1:W-:Y:S02]  /*eb30*/  STS.128 [R163+0xe000], RZ ;  /* 0x00e000ffa3007388 */ /* 0x0003e40000000c00 */
.L_x_5159:
[----:B------:R-:W-:Y:S05]  /*eb40*/  BSYNC.RECONVERGENT B0 ;  /* 0x0000000000007941 */ /* 0x000fea0003800200 */
.L_x_5158:
[----:B------:R-:W-:Y:S01]  /*eb50*/  ISETP.GE.AND P0, PT, R4, R3, PT ;  /* 0x000000030400720c */ /* 0x000fe20003f06270 */
[----:B------:R-:W-:-:S12]  /*eb60*/  BSSY.RECONVERGENT B0, `(.L_x_5161) ;  /* 0x000001c000007945 */ /* 0x000fd80003800200 */
        /* <DEDUP_REMOVED lines=26> */
.L_x_5163:
[----:B------:R1:W-:Y:S02]  /*ed10*/  STS.128 [R163+0xe800], RZ ;  /* 0x00e800ffa3007388 */ /* 0x0003e40000000c00 */
.L_x_5162:
[----:B------:R-:W-:Y:S05]  /*ed20*/  BSYNC.RECONVERGENT B0 ;  /* 0x0000000000007941 */ /* 0x000fea0003800200 */
.L_x_5161:
[----:B------:R-:W2:Y:S01]  /*ed30*/  S2UR UR6, SR_CgaCtaId ;  /* 0x00000000000679c3 */ /* 0x000ea20000008800 */
[----:B------:R-:W-:Y:S01]  /*ed40*/  UMOV UR7, 0x400 ;  /* 0x0000040000077882 */ /* 0x000fe20000000000 */
[----:B------:R-:W3:Y:S01]  /*ed50*/  S2R R142, SR_TID.X ;  /* 0x00000000008e7919 */ /* 0x000ee20000002100 */
[----:B------:R-:W-:Y:S01]  /*ed60*/  LOP3.LUT R62, R106, 0x7, RZ, 0xc0, !PT ;  /* 0x000000076a3e7812 */ /* 0x000fe200078ec0ff */
[----:B------:R-:W-:Y:S01]  /*ed70*/  BSSY.RECONVERGENT B1, `(.L_x_5164) ;  /* 0x000036a000017945 */ /* 0x000fe20003800200 */
[----:B-----5:R-:W-:Y:S01]  /*ed80*/  IADD3 R2, PT, PT, R65, -R160, -R2 ;  /* 0x800000a041027210 */ /* 0x020fe20007ffe802 */
[----:B------:R-:W0:Y:S01]  /*ed90*/  LDGDEPBAR ;  /* 0x00000000000079af */ /* 0x000e220000000000 */
[----:B--2---:R-:W-:-:S06]  /*eda0*/  ULEA UR6, UR6, UR7, 0x18 ;  /* 0x0000000706067291 */ /* 0x004fcc000f8ec0ff */
[----:B------:R-:W-:Y:S02]  /*edb0*/  LEA R119, R66, UR6, 0x1 ;  /* 0x0000000642777c11 */ /* 0x000fe4000f8e08ff */
[----:B------:R-:W-:Y:S02]  /*edc0*/  LEA R53, R64, UR6, 0x1 ;  /* 0x0000000640357c11 */ /* 0x000fe4000f8e08ff */
[----:B---3--:R-:W-:Y:S01]  /*edd0*/  SHF.R.U32.HI R141, RZ, 0x1, R142 ;  /* 0x00000001ff8d7819 */ /* 0x008fe2000001168e */
        /* <DEDUP_REMOVED lines=14> */
[C---:B--2---:R-:W-:Y:S03]  /*eec0*/  HMMA.16816.F32.BF16 R56, R112.reuse, R48, RZ ;  /* 0x000000307038723c */ /* 0x044fe600000418ff */
        /* <DEDUP_REMOVED lines=8> */
[C---:B------:R-:W-:Y:S03]  /*ef50*/  HMMA.16816.F32.BF16 R32, R112.reuse, R34, RZ ;  /* 0x000000227020723c */ /* 0x040fe600000418ff */
[----:B------:R-:W-:Y:S04]  /*ef60*/  LDSM.16.M88.4 R100, [R53+0x6400] ;  /* 0x006400003564783b */ /* 0x000fe80000000200 */
[----:B------:R-:W-:Y:S01]  /*ef70*/  LDSM.16.M88.4 R168, [R119+0x2000] ;  /* 0x0020000077a8783b */ /* 0x000fe20000000200 */
        /* <DEDUP_REMOVED lines=32> */
[----:B------:R-:W-:Y:S01]  /*f180*/  HMMA.16816.F32.BF16 R76, R84, R6, R76 ;  /* 0x00000006544c723c */ /* 0x000fe2000004184c */
[----:B------:R-:W1:Y:S07]  /*f190*/  LDSM.16.M88.4 R4, [R3+0x5000] ;  /* 0x005000000304783b */ /* 0x000e6e0000000200 */
[C---:B--2---:R-:W-:Y:S08]  /*f1a0*/  HMMA.16816.F32.BF16 R128, R20.reuse, R92, R128 ;  /* 0x0000005c1480723c */ /* 0x044ff00000041880 */
[C---:B------:R-:W-:Y:S01]  /*f1b0*/  HMMA.16816.F32.BF16 R124, R20.reuse, R94, R124 ;  /* 0x0000005e147c723c */ /* 0x040fe2000004187c */
[----:B------:R-:W2:Y:S07]  /*f1c0*/  LDSM.16.M88.4 R92, [R53+0x6800] ;  /* 0x00680000355c783b */ /* 0x000eae0000000200 */
[C---:B------:R-:W-:Y:S08]  /*f1d0*/  HMMA.16816.F32.BF16 R120, R20.reuse, R88, R120 ;  /* 0x000000581478723c */ /* 0x040ff00000041878 */
[----:B------:R-:W-:Y:S01]  /*f1e0*/  HMMA.16816.F32.BF16 R112, R20, R90, R112 ;  /* 0x0000005a1470723c */ /* 0x000fe20000041870 */
[----:B------:R-:W4:Y:S04]  /*f1f0*/  LDSM.16.M88.4 R88, [R53+0x6c00] ;  /* 0x006c00003558783b */ /* 0x000f280000000200 */
[----:B------:R-:W-:Y:S03]  /*f200*/  LDSM.16.M88.4 R20, [R3+0x5400] ;  /* 0x005400000314783b */ /* 0x000fe60000000200 */
        /* <DEDUP_REMOVED lines=21> */
[C---:B----4-:R-:W-:Y:S08]  /*f360*/  HMMA.16816.F32.BF16 R120, R84.reuse, R88, R120 ;  /* 0x000000585478723c */ /* 0x050ff00000041878 */
        /* <DEDUP_REMOVED lines=17> */
[----:B------:R-:W4:Y:S07]  /*f480*/  LDSM.16.M88.4 R132, [R53+0x8c00] ;  /* 0x008c00003584783b */ /* 0x000f2e0000000200 */
[C---:B--2---:R-:W-:Y:S08]  /*f490*/  HMMA.16816.F32.BF16 R56, R168.reuse, R84, R56 ;  /* 0x00000054a838723c */ /* 0x044ff00000041838 */
[C---:B------:R-:W-:Y:S01]  /*f4a0*/  HMMA.16816.F32.BF16 R48, R168.reuse, R86, R48 ;  /* 0x00000056a830723c */ /* 0x040fe20000041830 */
[----:B------:R-:W-:Y:S07]  /*f4b0*/  LDSM.16.M88.4 R84, [R3+0x8400] ;  /* 0x008400000354783b */ /* 0x000fee0000000200 */
[C---:B---3--:R-:W-:Y:S08]  /*f4c0*/  HMMA.16816.F32.BF16 R44, R168.reuse, R16, R44 ;  /* 0x00000010a82c723c */ /* 0x048ff0000004182c */
[----:B------:R-:W-:Y:S01]  /*f4d0*/  HMMA.16816.F32.BF16 R40, R168, R18, R40 ;  /* 0x00000012a828723c */ /* 0x000fe20000041828 */
[----:B------:R2:W3:Y:S07]  /*f4e0*/  LDSM.16.M88.4 R16, [R8+0x2000] ;  /* 0x002000000810783b */ /* 0x0004ee0000000200 */
[C---:B------:R-:W-:Y:S08]  /*f4f0*/  HMMA.16816.F32.BF16 R120, R96.reuse, R100, R120 ;  /* 0x000000646078723c */ /* 0x040ff00000041878 */
[----:B------:R-:W-:Y:S01]  /*f500*/  HMMA.16816.F32.BF16 R112, R96, R102, R112 ;  /* 0x000000666070723c */ /* 0x000fe20000041870 */
[----:B------:R-:W3:Y:S07]  /*f510*/  LDSM.16.M88.4 R100, [R3+0x7400] ;  /* 0x007400000364783b */ /* 0x000eee0000000200 */
        /* <DEDUP_REMOVED lines=13> */
[C---:B----4-:R-:W-:Y:S08]  /*f5f0*/  HMMA.16816.F32.BF16 R36, R168.reuse, R20, R36 ;  /* 0x00000014a824723c */ /* 0x050ff00000041824 */
[----:B------:R-:W-:Y:S01]  /*f600*/  HMMA.16816.F32.BF16 R32, R168, R22, R32 ;  /* 0x00000016a820723c */ /* 0x000fe20000041820 */
[----:B------:R4:W1:Y:S01]  /*f610*/  LDSM.16.M88.4 R20, [R3+0x8800] ;  /* 0x008800000314783b */ /* 0x0008620000000200 */
[----:B------:R-:W-:-:S06]  /*f620*/  DEPBAR.LE SB0, 0x0 ;  /* 0x000080000000791a */ /* 0x000fcc0000000000 */
[C---:B------:R-:W-:Y:S08]  /*f630*/  HMMA.16816.F32.BF16 R120, R168.reuse, R132, R120 ;  /* 0x00000084a878723c */ /* 0x040ff00000041878 */
[----:B------:R-:W-:Y:S03]  /*f640*/  HMMA.16816.F32.BF16 R112, R168, R134, R112 ;  /* 0x00000086a870723c */ /* 0x000fe60000041870 */
[----:B------:R-:W-:-:S04]  /*f650*/  LOP3.LUT R135, R141, 0x1f0, RZ, 0xc0, !PT ;  /* 0x000001f08d877812 */ /* 0x000fc800078ec0ff */
[----:B--2---:R-:W-:Y:S01]  /*f660*/  LOP3.LUT R8, R62, R135, RZ, 0xfc, !PT ;  /* 0x000000873e087212 */ /* 0x004fe200078efcff */
[----:B----4-:R-:W-:Y:S01]  /*f670*/  IMAD.SHL.U32 R3, R142, 0x2, RZ ;  /* 0x000000028e037824 */ /* 0x010fe200078e00ff */
[----:B---3--:R-:W-:Y:S05]  /*f680*/  HMMA.16816.F32.BF16 R28, R16, R84, R28 ;  /* 0x00000054101c723c */ /* 0x008fea000004181c */
[----:B------:R-:W-:Y:S01]  /*f690*/  IMAD.IADD R67, R67, 0x1, R8 ;  /* 0x0000000143437824 */ /* 0x000fe200078e0208 */
[----:B------:R-:W-:Y:S02]  /*f6a0*/  LOP3.LUT R133, R3, 0x6, RZ, 0xc0, !PT ;  /* 0x0000000603857812 */ /* 0x000fe400078ec0ff */
[----:B------:R-:W-:Y:S05]  /*f6b0*/  HMMA.16816.F32.BF16 R128, R168, R136, R128 ;  /* 0x00000088a880723c */ /* 0x000fea0000041880 */
[----:B------:R-:W-:-:S03]  /*f6c0*/  IMAD.IADD R85, R54, 0x1, R133 ;  /* 0x0000000136557824 */ /* 0x000fc600078e0285 */
[----:B------:R-:W-:Y:S03]  /*f6d0*/  HMMA.16816.F32.BF16 R124, R168, R138, R124 ;  /* 0x0000008aa87c723c */ /* 0x000fe6000004187c */
[--C-:B------:R-:W-:Y:S01]  /*f6e0*/  IADD3 R168, PT, PT, R0, R65, -R160.reuse ;  /* 0x0000004100a87210 */ /* 0x100fe20007ffe8a0 */
[----:B------:R-:W-:Y:S02]  /*f6f0*/  IMAD.IADD R0, R85, 0x1, R160 ;  /* 0x0000000155007824 */ /* 0x000fe400078e02a0 */
[C---:B------:R-:W-:Y:S02]  /*f700*/  IMAD.IADD R171, R67.reuse, 0x1, R2 ;  /* 0x0000000143ab7824 */ /* 0x040fe400078e0202 */
[----:B------:R-:W-:Y:S01]  /*f710*/  IMAD.IADD R168, R67, 0x1, R168 ;  /* 0x0000000143a87824 */ /* 0x000fe200078e02a8 */
[----:B------:R-:W-:Y:S05]  /*f720*/  HMMA.16816.F32.BF16 R68, R16, R102, R68 ;  /* 0x000000661044723c */ /* 0x000fea0000041844 */
[----:B------:R-:W-:Y:S01]  /*f730*/  VIADD R139, R85, 0x1 ;  /* 0x00000001558b7836 */ /* 0x000fe20000000000 */
[C---:B------:R-:W-:Y:S01]  /*f740*/  ISETP.GT.AND P5, PT, R171.reuse, R85, PT ;  /* 0x00000055ab00720c */ /* 0x040fe20003fa4270 */
[----:B------:R-:W-:Y:S01]  /*f750*/  VIADD R169, R171, 0x8 ;  /* 0x00000008aba97836 */ /* 0x000fe20000000000 */
[----:B------:R-:W-:-:S02]  /*f760*/  VIADDMNMX R170, R168, 0x1, R65, PT ;  /* 0x00000001a8aa7846 */ /* 0x000fc40003800141 */
[----:B------:R-:W-:Y:S01]  /*f770*/  VIADDMNMX R168, R168, 0x9, R65, PT ;  /* 0x00000009a8a87846 */ /* 0x000fe20003800141 */
[C---:B-1----:R-:W-:Y:S03]  /*f780*/  HMMA.16816.F32.BF16 R120, R16.reuse, R4, R120 ;  /* 0x000000041078723c */ /* 0x042fe60000041878 */
[----:B------:R-:W-:Y:S01]  /*f790*/  IMAD.IADD R5, R61, 0x1, R8 ;  /* 0x000000013d057824 */ /* 0x000fe200078e0208 */
[----:B------:R-:W-:Y:S02]  /*f7a0*/  ISETP.GT.AND P2, PT, R171, R139, PT ;  /* 0x0000008bab00720c */ /* 0x000fe40003f44270 */
[----:B------:R-:W-:Y:S01]  /*f7b0*/  ISETP.GE.AND P6, PT, R85, R170, PT ;  /* 0x000000aa5500720c */ /* 0x000fe20003fc6270 */
[C---:B------:R-:W-:Y:S01]  /*f7c0*/  VIADD R137, R5.reuse, 0x8 ;  /* 0x0000000805897836 */ /* 0x040fe20000000000 */
[C-C-:B------:R-:W-:Y:S01]  /*f7d0*/  IADD3 R4, PT, PT, R5.reuse, -0x9, -R0.reuse ;  /* 0xfffffff705047810 */ /* 0x140fe20007ffe800 */
[----:B------:R-:W-:Y:S03]  /*f7e0*/  HMMA.16816.F32.BF16 R112, R16, R6, R112 ;  /* 0x000000061070723c */ /* 0x000fe60000041870 */
[----:B------:R-:W-:-:S02]  /*f7f0*/  IADD3 R7, PT, PT, R5, -0x18, -R0 ;  /* 0xffffffe805077810 */ /* 0x000fc40007ffe800 */
[C-C-:B------:R-:W-:Y:S02]  /*f800*/  IADD3 R6, PT, PT, R5.reuse, -0x1, -R0.reuse ;  /* 0xffffffff05067810 */ /* 0x140fe40007ffe800 */
[----:B------:R-:W-:Y:S02]  /*f810*/  IABS R7, R7 ;  /* 0x0000000700077213 */ /* 0x000fe40000000000 */
[C-C-:B------:R-:W-:Y:S01]  /*f820*/  IADD3 R11, PT, PT, R5.reuse, -0x10, -R0.reuse ;  /* 0xfffffff0050b7810 */ /* 0x140fe20007ffe800 */
[----:B------:R-:W-:Y:S03]  /*f830*/  HMMA.16816.F32.BF16 R80, R16, R108, R80 ;  /* 0x0000006c1050723c */ /* 0x000fe60000041850 */
[----:B------:R-:W-:Y:S02]  /*f840*/  I2FP.F32.S32 R7, R7 ;  /* 0x0000000700077245 */ /* 0x000fe40000201400 */
[----:B------:R-:W-:-:S02]  /*f850*/  IADD3 R2, PT, PT, R5, -0x11, -R0 ;  /* 0xffffffef05027810 */ /* 0x000fc40007ffe800 */
[C---:B------:R-:W-:Y:S01]  /*f860*/  IADD3 R8, PT, PT, R5.reuse, -0x19, -R0 ;  /* 0xffffffe705087810 */ /* 0x040fe20007ffe800 */
[----:B------:R-:W-:Y:S01]  /*f870*/  FFMA.FTZ R68, -R172, R7, R68 ;  /* 0x00000007ac447223 */ /* 0x000fe20000010144 */
[C-C-:B------:R-:W-:Y:S01]  /*f880*/  IADD3 R52, PT, PT, R5.reuse, -0x21, -R0.reuse ;  /* 0xffffffdf05347810 */ /* 0x140fe20007ffe800 */
[----:B------:R-:W-:Y:S03]  /*f890*/  HMMA.16816.F32.BF16 R76, R16, R110, R76 ;  /* 0x0000006e104c723c */ /* 0x000fe6000004184c */
[C-C-:B------:R-:W-:Y:S02]  /*f8a0*/  IADD3 R7, PT, PT, R5.reuse, -0x28, -R0.reuse ;  /* 0xffffffd805077810 */ /* 0x140fe40007ffe800 */
[----:B------:R-:W-:Y:S02]  /*f8b0*/  IADD3 R102, PT, PT, R5, -0x29, -R0 ;  /* 0xffffffd705667810 */ /* 0x000fe40007ffe800 */
[----:B------:R-:W-:-:S02]  /*f8c0*/  IABS R6, R6 ;  /* 0x0000000600067213 */ /* 0x000fc40000000000 */
[----:B------:R-:W-:Y:S01]  /*f8d0*/  IABS R4, R4 ;  /* 0x0000000400047213 */ /* 0x000fe20000000000 */
[C---:B------:R-:W-:Y:S03]  /*f8e0*/  HMMA.16816.F32.BF16 R72, R16.reuse, R100, R72 ;  /* 0x000000641048723c */ /* 0x040fe60000041848 */
[----:B------:R-:W-:Y:S02]  /*f8f0*/  IABS R11, R11 ;  /* 0x0000000b000b7213 */ /* 0x000fe40000000000 */
[----:B------:R-:W-:Y:S02]  /*f900*/  IABS R2, R2 ;  /* 0x0000000200027213 */ /* 0x000fe40000000000 */
[----:B------:R-:W-:Y:S02]  /*f910*/  IABS R8, R8 ;  /* 0x0000000800087213 */ /* 0x000fe40000000000 */
[----:B------:R-:W-:Y:S01]  /*f920*/  IABS R52, R52 ;  /* 0x0000003400347213 */ /* 0x000fe20000000000 */
[----:B------:R-:W-:Y:S03]  /*f930*/  HMMA.16816.F32.BF16 R56, R16, R96, R56 ;  /* 0x000000601038723c */ /* 0x000fe60000041838 */
[----:B------:R-:W-:-:S02]  /*f940*/  IABS R7, R7 ;  /* 0x0000000700077213 */ /* 0x000fc40000000000 */
[----:B------:R-:W-:Y:S02]  /*f950*/  IABS R102, R102 ;  /* 0x0000006600667213 */ /* 0x000fe40000000000 */
[----:B------:R-:W-:Y:S02]  /*f960*/  I2FP.F32.S32 R6, R6 ;  /* 0x0000000600067245 */ /* 0x000fe40000201400 */
[----:B------:R-:W-:Y:S01]  /*f970*/  I2FP.F32.S32 R4, R4 ;  /* 0x0000000400047245 */ /* 0x000fe20000201400 */
[C---:B------:R-:W-:Y:S03]  /*f980*/  HMMA.16816.F32.BF16 R48, R16.reuse, R98, R48 ;  /* 0x000000621030723c */ /* 0x040fe60000041830 */
[----:B------:R-:W-:Y:S01]  /*f990*/  I2FP.F32.S32 R11, R11 ;  /* 0x0000000b000b7245 */ /* 0x000fe20000201400 */
[C---:B------:R-:W-:Y:S01]  /*f9a0*/  FFMA.FTZ R81, -R172.reuse, R6, R81 ;  /* 0x00000006ac517223 */ /* 0x040fe20000010151 */
[----:B------:R-:W-:Y:S01]  /*f9b0*/  I2FP.F32.S32 R2, R2 ;  /* 0x0000000200027245 */ /* 0x000fe20000201400 */
[C---:B------:R-:W-:Y:S01]  /*f9c0*/  FFMA.FTZ R4, -R172.reuse, R4, R77 ;  /* 0x00000004ac047223 */ /* 0x040fe2000001014d */
[----:B------:R-:W-:Y:S01]  /*f9d0*/  I2FP.F32.S32 R8, R8 ;  /* 0x0000000800087245 */ /* 0x000fe20000201400 */
[C---:B------:R-:W-:Y:S01]  /*f9e0*/  FFMA.FTZ R6, -R172.reuse, R11, R72 ;  /* 0x0000000bac067223 */ /* 0x040fe20000010148 */
[----:B------:R-:W-:Y:S01]  /*f9f0*/  I2FP.F32.S32 R52, R52 ;  /* 0x0000003400347245 */ /* 0x000fe20000201400 */
[C---:B------:R-:W-:Y:S03]  /*fa00*/  HMMA.16816.F32.BF16 R44, R16.reuse, R92, R44 ;  /* 0x0000005c102c723c */ /* 0x040fe6000004182c */
[----:B------:R-:W-:Y:S01]  /*fa10*/  I2FP.F32.S32 R7, R7 ;  /* 0x0000000700077245 */ /* 0x000fe20000201400 */
[C---:B------:R-:W-:Y:S01]  /*fa20*/  FFMA.FTZ R73, -R172.reuse, R2, R73 ;  /* 0x00000002ac497223 */ /* 0x040fe20000010149 */
[----:B------:R-:W-:Y:S01]  /*fa30*/  I2FP.F32.S32 R102, R102 ;  /* 0x0000006600667245 */ /* 0x000fe20000201400 */
[C---:B------:R-:W-:Y:S01]  /*fa40*/  FFMA.FTZ R8, -R172.reuse, R8, R69 ;  /* 0x00000008ac087223 */ /* 0x040fe20000010145 */
[C-C-:B------:R-:W-:Y:S01]  /*fa50*/  IADD3 R134, PT, PT, R5.reuse, -0x30, -R0.reuse ;  /* 0xffffffd005867810 */ /* 0x140fe20007ffe800 */
[C---:B------:R-:W-:Y:S01]  /*fa60*/  FFMA.FTZ R52, -R172.reuse, R52, R57 ;  /* 0x00000034ac347223 */ /* 0x040fe20000010139 */
[C-C-:B------:R-:W-:Y:S01]  /*fa70*/  IADD3 R109, PT, PT, R5.reuse, -0x41, -R0.reuse ;  /* 0xffffffbf056d7810 */ /* 0x140fe20007ffe800 */
[----:B------:R-:W-:Y:S03]  /*fa80*/  HMMA.16816.F32.BF16 R40, R16, R94, R40 ;  /* 0x0000005e1028723c */ /* 0x000fe60000041828 */
[--C-:B------:R-:W-:Y:S01]  /*fa90*/  IADD3 R104, PT, PT, R5, -0x58, -R0.reuse ;  /* 0xffffffa805687810 */ /* 0x100fe20007ffe800 */
[--C-:B------:R-:W-:Y:S01]  /*faa0*/  IMAD.IADD R93, R137, 0x1, -R0.reuse ;  /* 0x00000001895d7824 */ /* 0x100fe200078e0a00 */
[----:B------:R-:W-:Y:S01]  /*fab0*/  IABS R134, R134 ;  /* 0x0000008600867213 */ /* 0x000fe20000000000 */
[----:B------:R-:W-:Y:S01]  /*fac0*/  FFMA.FTZ R102, -R172, R102, R49 ;  /* 0x00000066ac667223 */ /* 0x000fe20000010131 */
[----:B------:R-:W-:-:S02]  /*fad0*/  IADD3 R132, PT, PT, R5, -0x31, -R0 ;  /* 0xffffffcf05847810 */ /* 0x000fc40007ffe800 */
[C-C-:B------:R-:W-:Y:S01]  /*fae0*/  IADD3 R118, PT, PT, R5.reuse, -0x38, -R0.reuse ;  /* 0xffffffc805767810 */ /* 0x140fe20007ffe800 */
[C---:B------:R-:W-:Y:S03]  /*faf0*/  HMMA.16816.F32.BF16 R36, R16.reuse, R88, R36 ;  /* 0x000000581024723c */ /* 0x040fe60000041824 */
[C-C-:B------:R-:W-:Y:S01]  /*fb00*/  IADD3 R111, PT, PT, R5.reuse, -0x39, -R0.reuse ;  /* 0xffffffc7056f7810 */ /* 0x140fe20007ffe800 */
[C-C-:B------:R-:W-:Y:S01]  /*fb10*/  IMAD.IADD R88, R5.reuse, 0x1, -R0.reuse ;  /* 0x0000000105587824 */ /* 0x140fe200078e0a00 */
[C-C-:B------:R-:W-:Y:S02]  /*fb20*/  IADD3 R110, PT, PT, R5.reuse, -0x40, -R0.reuse ;  /* 0xffffffc0056e7810 */ /* 0x140fe40007ffe800 */
[C-C-:B------:R-:W-:Y:S02]  /*fb30*/  IADD3 R108, PT, PT, R5.reuse, -0x48, -R0.reuse ;  /* 0xffffffb8056c7810 */ /* 0x140fe40007ffe800 */
[C---:B------:R-:W-:Y:S01]  /*fb40*/  IADD3 R107, PT, PT, R5.reuse, -0x49, -R0 ;  /* 0xffffffb7056b7810 */ /* 0x040fe20007ffe800 */
[----:B------:R-:W-:Y:S03]  /*fb50*/  HMMA.16816.F32.BF16 R32, R16, R90, R32 ;  /* 0x0000005a1020723c */ /* 0x000fe60000041820 */
[----:B------:R-:W-:Y:S01]  /*fb60*/  FFMA.FTZ R90, -R172, R7, R48 ;  /* 0x00000007ac5a7223 */ /* 0x000fe20000010130 */
[----:B------:R-:W-:-:S02]  /*fb70*/  IADD3 R106, PT, PT, R5, -0x50, -R0 ;  /* 0xffffffb0056a7810 */ /* 0x000fc40007ffe800 */
[C-C-:B------:R-:W-:Y:S02]  /*fb80*/  IADD3 R105, PT, PT, R5.reuse, -0x51, -R0.reuse ;  /* 0xffffffaf05697810 */ /* 0x140fe40007ffe800 */
[C-C-:B------:R-:W-:Y:S01]  /*fb90*/  IADD3 R103, PT, PT, R5.reuse, -0x59, -R0.reuse ;  /* 0xffffffa705677810 */ /* 0x140fe20007ffe800 */
[----:B------:R-:W-:Y:S03]  /*fba0*/  HMMA.16816.F32.BF16 R24, R16, R86, R24 ;  /* 0x000000561018723c */ /* 0x000fe60000041818 */
[C-C-:B------:R-:W-:Y:S02]  /*fbb0*/  IADD3 R101, PT, PT, R5.reuse, -0x60, -R0.reuse ;  /* 0xffffffa005657810 */ /* 0x140fe40007ffe800 */
[C-C-:B------:R-:W-:Y:S02]  /*fbc0*/  IADD3 R100, PT, PT, R5.reuse, -0x61, -R0.reuse ;  /* 0xffffff9f05647810 */ /* 0x140fe40007ffe800 */
[----:B------:R-:W-:-:S02]  /*fbd0*/  IADD3 R99, PT, PT, R5, -0x68, -R0 ;  /* 0xffffff9805637810 */ /* 0x000fc40007ffe800 */
[C-C-:B------:R-:W-:Y:S01]  /*fbe0*/  IADD3 R98, PT, PT, R5.reuse, -0x69, -R0.reuse ;  /* 0xffffff9705627810 */ /* 0x140fe20007ffe800 */
[C---:B------:R-:W-:Y:S03]  /*fbf0*/  HMMA.16816.F32.BF16 R128, R16.reuse, R20, R128 ;  /* 0x000000141080723c */ /* 0x040fe60000041880 */
[C-C-:B------:R-:W-:Y:S02]  /*fc00*/  IADD3 R97, PT, PT, R5.reuse, -0x70, -R0.reuse ;  /* 0xffffff9005617810 */ /* 0x140fe40007ffe800 */
[C-C-:B------:R-:W-:Y:S02]  /*fc10*/  IADD3 R96, PT, PT, R5.reuse, -0x71, -R0.reuse ;  /* 0xffffff8f05607810 */ /* 0x140fe40007ffe800 */
[C-C-:B------:R-:W-:Y:S02]  /*fc20*/  IADD3 R95, PT, PT, R5.reuse, -0x78, -R0.reuse ;  /* 0xffffff88055f7810 */ /* 0x140fe40007ffe800 */
[C-C-:B------:R-:W-:Y:S01]  /*fc30*/  IADD3 R94, PT, PT, R5.reuse, -0x79, -R0.reuse ;  /* 0xffffff87055e7810 */ /* 0x140fe20007ffe800 */
[----:B------:R-:W-:Y:S03]  /*fc40*/  HMMA.16816.F32.BF16 R124, R16, R22, R124 ;  /* 0x00000016107c723c */ /* 0x000fe6000004187c */
[----:B------:R-:W-:-:S02]  /*fc50*/  IADD3 R17, PT, PT, R5, -0x20, -R0 ;  /* 0xffffffe005117810 */ /* 0x000fc40007ffe800 */
[----:B------:R-:W-:Y:S02]  /*fc60*/  IABS R109, R109 ;  /* 0x0000006d006d7213 */ /* 0x000fe40000000000 */
[----:B------:R-:W-:Y:S02]  /*fc70*/  IABS R17, R17 ;  /* 0x0000001100117213 */ /* 0x000fe40000000000 */
[C-C-:B------:R-:W-:Y:S02]  /*fc80*/  IADD3 R92, PT, PT, R137.reuse, -0x1, -R0.reuse ;  /* 0xffffffff895c7810 */ /* 0x140fe40007ffe800 */
[----:B------:R-:W-:Y:S02]  /*fc90*/  I2FP.F32.S32 R17, R17 ;  /* 0x0000001100117245 */ /* 0x000fe40000201400 */
[C-C-:B------:R-:W-:Y:S02]  /*fca0*/  IADD3 R91, PT, PT, R137.reuse, -0x9, -R0.reuse ;  /* 0xfffffff7895b7810 */ /* 0x140fe40007ffe800 */
[C---:B------:R-:W-:Y:S01]  /*fcb0*/  IADD3 R89, PT, PT, R137.reuse, -0x10, -R0 ;  /* 0xfffffff089597810 */ /* 0x040fe20007ffe800 */
[----:B------:R-:W-:Y:S01]  /*fcc0*/  FFMA.FTZ R17, -R172, R17, R56 ;  /* 0x00000011ac117223 */ /* 0x000fe20000010138 */
        /* <DEDUP_REMOVED lines=26> */
[----:B------:R-:W-:Y:S02]  /*fe70*/  IABS R104, R104 ;  /* 0x0000006800687213 */ /* 0x000fe40000000000 */
[----:B------:R-:W-:Y:S02]  /*fe80*/  IADD3 R0, PT, PT, R137, -0x79, -R0 ;  /* 0xffffff8789007810 */ /* 0x000fe40007ffe800 */
[----:B------:R-:W-:Y:S02]  /*fe90*/  I2FP.F32.S32 R137, R134 ;  /* 0x0000008600897245 */ /* 0x000fe40000201400 */
[----:B------:R-:W-:Y:S02]  /*fea0*/  IABS R111, R111 ;  /* 0x0000006f006f7213 */ /* 0x000fe40000000000 */
[----:B------:R-:W-:Y:S01]  /*feb0*/  I2FP.F32.S32 R134, R109 ;  /* 0x0000006d00867245 */ /* 0x000fe20000201400 */
[C---:B------:R-:W-:Y:S01]  /*fec0*/  FFMA.FTZ R178, -R172.reuse, R137, R44 ;  /* 0x00000089acb27223 */ /* 0x040fe2000001012c */
[----:B------:R-:W-:Y:S01]  /*fed0*/  IABS R132, R132 ;  /* 0x0000008400847213 */ /* 0x000fe20000000000 */
[----:B------:R-:W-:Y:S01]  /*fee0*/  VIADD R137, R85, 0x8 ;  /* 0x0000000855897836 */ /* 0x000fe20000000000 */
[----:B------:R-:W-:Y:S01]  /*fef0*/  I2FP.F32.S32 R109, R104 ;  /* 0x00000068006d7245 */ /* 0x000fe20000201400 */
[----:B------:R-:W-:Y:S01]  /*ff00*/  FFMA.FTZ R134, -R172, R134, R37 ;  /* 0x00000086ac867223 */ /* 0x000fe20000010125 */
[----:B------:R-:W-:-:S02]  /*ff10*/  IABS R99, R99 ;  /* 0x0000006300637213 */ /* 0x000fc40000000000 */
[----:B------:R-:W-:Y:S01]  /*ff20*/  IABS R16, R16 ;  /* 0x0000001000107213 */ /* 0x000fe20000000000 */
[C---:B------:R-:W-:Y:S01]  /*ff30*/  FFMA.FTZ R109, -R172.reuse, R109, R24 ;  /* 0x0000006dac6d7223 */ /* 0x040fe20000010118 */
[----:B------:R-:W-:Y:S02]  /*ff40*/  I2FP.F32.S32 R111, R111 ;  /* 0x0000006f006f7245 */ /* 0x000fe40000201400 */
[----:B------:R-:W-:Y:S02]  /*ff50*/  I2FP.F32.S32 R132, R132 ;  /* 0x0000008400847245 */ /* 0x000fe40000201400 */
[----:B------:R-:W-:Y:S01]  /*ff60*/  IABS R106, R106 ;  /* 0x0000006a006a7213 */ /* 0x000fe20000000000 */
[C---:B------:R-:W-:Y:S01]  /*ff70*/  FFMA.FTZ R182, -R172.reuse, R111, R41 ;  /* 0x0000006facb67223 */ /* 0x040fe20000010129 */
[----:B------:R-:W-:Y:S01]  /*ff80*/  I2FP.F32.S32 R99, R99 ;  /* 0x0000006300637245 */ /* 0x000fe20000201400 */
[----:B------:R-:W-:Y:S01]  /*ff90*/  FFMA.FTZ R186, -R172, R132, R45 ;  /* 0x00000084acba7223 */ /* 0x000fe2000001012d */
[----:B------:R-:W-:-:S02]  /*ffa0*/  IABS R110, R110 ;  /* 0x0000006e006e7213 */ /* 0x000fc40000000000 */
[----:B------:R-:W-:Y:S02]  /*ffb0*/  I2FP.F32.S32 R24, R16 ;  /* 0x0000001000187245 */ /* 0x000fe40000201400 */
[----:B------:R-:W-:Y:S02]  /*ffc0*/  IABS R108, R108 ;  /* 0x0000006c006c7213 */ /* 0x000fe40000000000 */
[----:B------:R-:W-:Y:S01]  /*ffd0*/  I2FP.F32.S32 R111, R106 ;  /* 0x0000006a006f7245 */ /* 0x000fe20000201400 */
[C---:B------:R-:W-:Y:S01]  /*ffe0*/  FFMA.FTZ R106, -R172.reuse, R99, R124 ;  /* 0x00000063ac6a7223 */ /* 0x040fe2000001017c */
[----:B------:R-:W-:Y:S01]  /*fff0*/  IABS R103, R103 ;  /* 0x0000006700677213 */ /* 0x000fe20000000000 */
[C---:B------:R-:W-:Y:S01]  /*10000*/  FFMA.FTZ R99, -R172.reuse, R24, R71 ;  /* 0x00000018ac637223 */ /* 0x040fe20000010147 */
[----:B------:R-:W-:Y:S01]  /*10010*/  I2FP.F32.S32 R45, R110 ;  /* 0x0000006e002d7245 */ /* 0x000fe20000201400 */
[C---:B------:R-:W-:Y:S01]  /*10020*/  FFMA.FTZ R111, -R172.reuse, R111, R28 ;  /* 0x0000006fac6f7223 */ /* 0x040fe2000001011c */
[----:B------:R-:W-:Y:S01]  /*10030*/  I2FP.F32.S32 R37, R108 ;  /* 0x0000006c00257245 */ /* 0x000fe20000201400 */
[C---:B------:R-:W-:Y:S01]  /*10040*/  VIADD R71, R85.reuse, 0x70 ;  /* 0x0000007055477836 */ /* 0x040fe20000000000 */
[----:B------:R-:W-:Y:S01]  /*10050*/  IABS R100, R100 ;  /* 0x0000006400647213 */ /* 0x000fe20000000000 */
[----:B------:R-:W-:Y:S01]  /*10060*/  FFMA.FTZ R136, -R172, R45, R36 ;  /* 0x0000002dac887223 */ /* 0x000fe20000010124 */
[----:B------:R-:W-:Y:S01]  /*10070*/  IABS R24, R88 ;  /* 0x0000005800187213 */ /* 0x000fe20000000000 */
[----:B------:R-:W-:Y:S01]  /*10080*/  VIADD R88, R88, 0xfffffff8 ;  /* 0xfffffff858587836 */ /* 0x000fe20000000000 */
[----:B------:R-:W-:Y:S01]  /*10090*/  I2FP.F32.S32 R108, R103 ;  /* 0x00000067006c7245 */ /* 0x000fe20000201400 */
[C---:B------:R-:W-:Y:S01]  /*100a0*/  FFMA.FTZ R132, -R172.reuse, R37, R32 ;  /* 0x00000025ac847223 */ /* 0x040fe20000010120 */
[----:B------:R-:W-:Y:S01]  /*100b0*/  IABS R18, R18 ;  /* 0x0000001200127213 */ /* 0x000fe20000000000 */
[C---:B------:R-:W-:Y:S01]  /*100c0*/  VIADD R103, R85.reuse, 0x21 ;  /* 0x0000002155677836 */ /* 0x040fe20000000000 */
[----:B------:R-:W-:Y:S01]  /*100d0*/  IABS R118, R118 ;  /* 0x0000007600767213 */ /* 0x000fe20000000000 */
[C---:B------:R-:W-:Y:S01]  /*100e0*/  FFMA.FTZ R108, -R172.reuse, R108, R25 ;  /* 0x0000006cac6c7223 */ /* 0x040fe20000010119 */
[----:B------:R-:W-:Y:S01]  /*100f0*/  I2FP.F32.S32 R36, R100 ;  /* 0x0000006400247245 */ /* 0x000fe20000201400 */
[C---:B------:R-:W-:Y:S01]  /*10100*/  VIADD R100, R85.reuse, 0x29 ;  /* 0x0000002955647836 */ /* 0x040fe20000000000 */
[----:B------:R-:W-:Y:S01]  /*10110*/  IABS R88, R88 ;  /* 0x0000005800587213 */ /* 0x000fe20000000000 */
[----:B------:R-:W-:Y:S01]  /*10120*/  VIADD R37, R85, 0x79 ;  /* 0x0000007955257836 */ /* 0x000fe20000000000 */
[----:B------:R-:W-:Y:S01]  /*10130*/  IABS R95, R95 ;  /* 0x0000005f005f7213 */ /* 0x000fe20000000000 */
[----:B------:R-:W-:Y:S01]  /*10140*/  FFMA.FTZ R36, -R172, R36, R129 ;  /* 0x00000024ac247223 */ /* 0x000fe20000010181 */
[----:B------:R-:W-:-:S02]  /*10150*/  I2FP.F32.S32 R25, R18 ;  /* 0x0000001200197245 */ /* 0x000fc40000201400 */
[----:B------:R-:W-:Y:S02]  /*10160*/  I2FP.F32.S32 R65, R118 ;  /* 0x0000007600417245 */ /* 0x000fe40000201400 */
[----:B------:R-:W-:Y:S01]  /*10170*/  IABS R89, R89 ;  /* 0x0000005900597213 */ /* 0x000fe20000000000 */
[C---:B------:R-:W-:Y:S01]  /*10180*/  FFMA.FTZ R16, -R172.reuse, R25, R70 ;  /* 0x00000019ac107223 */ /* 0x040fe20000010146 */
[----:B------:R-:W-:Y:S01]  /*10190*/  IABS R97, R97 ;  /* 0x0000006100617213 */ /* 0x000fe20000000000 */
[C---:B------:R-:W-:Y:S01]  /*101a0*/  FFMA.FTZ R184, -R172.reuse, R65, R40 ;  /* 0x00000041acb87223 */ /* 0x040fe20000010128 */
[----:B------:R-:W-:Y:S01]  /*101b0*/  I2FP.F32.S32 R129, R88 ;  /* 0x0000005800817245 */ /* 0x000fe20000201400 */
[C---:B------:R-:W-:Y:S01]  /*101c0*/  VIADD R70, R85.reuse, 0x11 ;  /* 0x0000001155467836 */ /* 0x040fe20000000000 */
[----:B------:R-:W-:Y:S01]  /*101d0*/  I2FP.F32.S32 R95, R95 ;  /* 0x0000005f005f7245 */ /* 0x000fe20000201400 */
[C---:B------:R-:W-:Y:S01]  /*101e0*/  VIADD R88, R85.reuse, 0x48 ;  /* 0x0000004855587836 */ /* 0x040fe20000000000 */
        /* <DEDUP_REMOVED lines=10> */
[----:B------:R-:W-:Y:S01]  /*10290*/  I2FP.F32.S32 R65, R97 ;  /* 0x0000006100417245 */ /* 0x000fe20000201400 */
[C---:B------:R-:W-:Y:S01]  /*102a0*/  FFMA.FTZ R80, -R172.reuse, R25, R80 ;  /* 0x00000019ac507223 */ /* 0x040fe20000010150 */
[----:B------:R-:W-:Y:S01]  /*102b0*/  IABS R98, R98 ;  /* 0x0000006200627213 */ /* 0x000fe20000000000 */
[C---:B------:R-:W-:Y:S01]  /*102c0*/  VIADD R74, R85.reuse, 0x10 ;  /* 0x00000010554a7836 */ /* 0x040fe20000000000 */
[----:B------:R-:W-:Y:S01]  /*102d0*/  I2FP.F32.S32 R97, R87 ;  /* 0x0000005700617245 */ /* 0x000fe20000201400 */
[C---:B------:R-:W-:Y:S01]  /*102e0*/  VIADD R89, R85.reuse, 0x41 ;  /* 0x0000004155597836 */ /* 0x040fe20000000000 */
[----:B------:R-:W-:Y:S01]  /*102f0*/  IABS R107, R107 ;  /* 0x0000006b006b7213 */ /* 0x000fe20000000000 */
[----:B------:R-:W-:Y:S01]  /*10300*/  VIADD R87, R85, 0x49 ;  /* 0x0000004955577836 */ /* 0x000fe20000000000 */
[----:B------:R-:W-:Y:S01]  /*10310*/  I2FP.F32.S32 R101, R101 ;  /* 0x0000006500657245 */ /* 0x000fe20000201400 */
[C---:B------:R-:W-:Y:S01]  /*10320*/  FFMA.FTZ R97, -R172.reuse, R97, R58 ;  /* 0x00000061ac617223 */ /* 0x040fe2000001013a */
[----:B------:R-:W-:Y:S01]  /*10330*/  ISETP.GT.AND P1, PT, R171, R137, PT ;  /* 0x00000089ab00720c */ /* 0x000fe20003f24270 */
[C---:B------:R-:W-:Y:S01]  /*10340*/  VIADD R58, R85.reuse, 0x19 ;  /* 0x00000019553a7836 */ /* 0x040fe20000000000 */
[----:B------:R-:W-:Y:S01]  /*10350*/  I2FP.F32.S32 R105, R105 ;  /* 0x0000006900697245 */ /* 0x000fe20000201400 */
[C---:B------:R-:W-:Y:S01]  /*10360*/  VIADD R24, R85.reuse, 0x68 ;  /* 0x0000006855187836 */ /* 0x040fe20000000000 */
[----:B------:R-:W-:Y:S01]  /*10370*/  IABS R96, R96 ;  /* 0x0000006000607213 */ /* 0x000fe20000000000 */
[C---:B------:R-:W-:Y:S01]  /*10380*/  FFMA.FTZ R65, -R172.reuse, R65, R120 ;  /* 0x00000041ac417223 */ /* 0x040fe20000010178 */
[----:B------:R-:W-:Y:S01]  /*10390*/  I2FP.F32.S32 R98, R98 ;  /* 0x0000006200627245 */ /* 0x000fe20000201400 */
[C---:B------:R-:W-:Y:S01]  /*103a0*/  FFMA.FTZ R110, -R172.reuse, R105, R29 ;  /* 0x00000069ac6e7223 */ /* 0x040fe2000001011d */
[----:B------:R-:W-:Y:S01]  /*103b0*/  I2FP.F32.S32 R118, R107 ;  /* 0x0000006b00767245 */ /* 0x000fe20000201400 */
[C---:B------:R-:W-:Y:S01]  /*103c0*/  FFMA.FTZ R107, -R172.reuse, R101, R128 ;  /* 0x00000065ac6b7223 */ /* 0x040fe20000010180 */
[----:B------:R-:W-:Y:S01]  /*103d0*/  IABS R94, R94 ;  /* 0x0000005e005e7213 */ /* 0x000fe20000000000 */
[----:B------:R-:W-:Y:S01]  /*103e0*/  VIADD R101, R85, 0x28 ;  /* 0x0000002855657836 */ /* 0x000fe20000000000 */
[----:B------:R-:W-:Y:S01]  /*103f0*/  ISETP.GT.AND P4, PT, R171, R76, PT ;  /* 0x0000004cab00720c */ /* 0x000fe20003f84270 */
[C---:B------:R-:W-:Y:S01]  /*10400*/  FFMA.FTZ R29, -R172.reuse, R98, R125 ;  /* 0x00000062ac1d7223 */ /* 0x040fe2000001017d */
[----:B------:R-:W-:Y:S01]  /*10410*/  FSEL R129, R129, -INF , !P1 ;  /* 0xff80000081817808 */ /* 0x000fe20004800000 */
[C---:B------:R-:W-:Y:S01]  /*10420*/  VIADD R105, R85.reuse, 0x20 ;  /* 0x0000002055697836 */ /* 0x040fe20000000000 */
[----:B------:R-:W-:Y:S01]  /*10430*/  IABS R93, R93 ;  /* 0x0000005d005d7213 */ /* 0x000fe20000000000 */
[C---:B------:R-:W-:Y:S01]  /*10440*/  VIADD R98, R85.reuse, 0x30 ;  /* 0x0000003055627836 */ /* 0x040fe20000000000 */
[----:B------:R-:W-:Y:S01]  /*10450*/  I2FP.F32.S32 R45, R96 ;  /* 0x00000060002d7245 */ /* 0x000fe20000201400 */
[----:B------:R-:W-:Y:S01]  /*10460*/  VIADD R96, R85, 0x31 ;  /* 0x0000003155607836 */ /* 0x000fe20000000000 */
[----:B------:R-:W-:Y:S01]  /*10470*/  ISETP.GT.AND P1, PT, R171, R112, PT ;  /* 0x00000070ab00720c */ /* 0x000fe20003f24270 */
[----:B------:R-:W-:Y:S01]  /*10480*/  FFMA.FTZ R118, -R172, R118, R33 ;  /* 0x00000076ac767223 */ /* 0x000fe20000010121 */
[----:B------:R-:W-:Y:S01]  /*10490*/  FSEL R140, R80, -INF , !P5 ;  /* 0xff800000508c7808 */ /* 0x000fe20006800000 */
[----:B------:R-:W-:Y:S01]  /*104a0*/  FFMA.FTZ R45, -R172, R45, R121 ;  /* 0x0000002dac2d7223 */ /* 0x000fe20000010179 */
[----:B------:R-:W-:-:S02]  /*104b0*/  I2FP.F32.S32 R28, R94 ;  /* 0x0000005e001c7245 */ /* 0x000fc40000201400 */
[----:B------:R-:W-:Y:S02]  /*104c0*/  ISETP.GT.AND P5, PT, R171, R74, PT ;  /* 0x0000004aab00720c */ /* 0x000fe40003fa4270 */
[----:B------:R-:W-:Y:S01]  /*104d0*/  FSEL R138, R81, -INF , !P2 ;  /* 0xff800000518a7808 */ /* 0x000fe20005000000 */
[----:B------:R-:W-:Y:S01]  /*104e0*/  FFMA.FTZ R28, -R172, R28, R113 ;  /* 0x0000001cac1c7223 */ /* 0x000fe20000010171 */
[----:B------:R-:W-:Y:S02]  /*104f0*/  FSEL R125, R4, -INF , !P4 ;  /* 0xff800000047d7808 */ /* 0x000fe40006000000 */
[----:B------:R-:W-:Y:S02]  /*10500*/  IABS R92, R92 ;  /* 0x0000005c005c7213 */ /* 0x000fe40000000000 */
[----:B------:R-:W-:Y:S01]  /*10510*/  I2FP.F32.S32 R41, R93 ;  /* 0x0000005d00297245 */ /* 0x000fe20000201400 */
[----:B------:R-:W-:Y:S01]  /*10520*/  VIADD R93, R85, 0x38 ;  /* 0x00000038555d7836 */ /* 0x000fe20000000000 */
[----:B------:R-:W-:-:S02]  /*10530*/  ISETP.GT.AND P2, PT, R171, R70, PT ;  /* 0x00000046ab00720c */ /* 0x000fc40003f44270 */
[----:B------:R-:W-:Y:S01]  /*10540*/  ISETP.GT.AND P4, PT, R171, R58, PT ;  /* 0x0000003aab00720c */ /* 0x000fe20003f84270 */
[----:B------:R-:W-:Y:S01]  /*10550*/  FFMA.FTZ R41, -R172, R41, R82 ;  /* 0x00000029ac297223 */ /* 0x000fe20000010152 */
[----:B------:R-:W-:Y:S01]  /*10560*/  FSEL R4, R68, -INF , !P1 ;  /* 0xff80000044047808 */ /* 0x000fe20004800000 */
[----:B------:R-:W-:Y:S01]  /*10570*/  VIADD R82, R85, 0x58 ;  /* 0x0000005855527836 */ /* 0x000fe20000000000 */
[C---:B------:R-:W-:Y:S02]  /*10580*/  ISETP.GT.AND P1, PT, R171.reuse, R101, PT ;  /* 0x00000065ab00720c */ /* 0x040fe40003f24270 */
[----:B------:R-:W-:Y:S02]  /*10590*/  FSEL R121, R6, -INF , !P5 ;  /* 0xff80000006797808 */ /* 0x000fe40006800000 */
[----:B------:R-:W-:Y:S02]  /*105a0*/  IABS R91, R91 ;  /* 0x0000005b005b7213 */ /* 0x000fe40000000000 */
[----:B------:R-:W-:-:S02]  /*105b0*/  ISETP.GT.AND P5, PT, R171, R105, PT ;  /* 0x00000069ab00720c */ /* 0x000fc40003fa4270 */
[----:B------:R-:W-:Y:S01]  /*105c0*/  I2FP.F32.S32 R104, R92 ;  /* 0x0000005c00687245 */ /* 0x000fe20000201400 */
[----:B------:R-:W-:Y:S01]  /*105d0*/  VIADD R92, R85, 0x39 ;  /* 0x00000039555c7836 */ /* 0x000fe20000000000 */
[----:B------:R-:W-:Y:S02]  /*105e0*/  FSEL R113, R73, -INF , !P2 ;  /* 0xff80000049717808 */ /* 0x000fe40005000000 */
[----:B------:R-:W-:Y:S01]  /*105f0*/  FSEL R6, R8, -INF , !P4 ;  /* 0xff80000008067808 */ /* 0x000fe20006000000 */
[----:B------:R-:W-:Y:S01]  /*10600*/  FFMA.FTZ R104, -R172, R104, R83 ;  /* 0x00000068ac687223 */ /* 0x000fe20000010153 */
[----:B------:R-:W-:Y:S02]  /*10610*/  IABS R86, R86 ;  /* 0x0000005600567213 */ /* 0x000fe40000000000 */
[C---:B------:R-:W-:Y:S02]  /*10620*/  ISETP.GT.AND P2, PT, R171.reuse, R103, PT ;  /* 0x00000067ab00720c */ /* 0x040fe40003f44270 */
[----:B------:R-:W-:-:S02]  /*10630*/  ISETP.GT.AND P4, PT, R171, R100, PT ;  /* 0x00000064ab00720c */ /* 0x000fc40003f84270 */
[----:B------:R-:W-:Y:S02]  /*10640*/  FSEL R198, R90, -INF , !P1 ;  /* 0xff8000005ac67808 */ /* 0x000fe40004800000 */
[----:B------:R-:W-:Y:S02]  /*10650*/  ISETP.GT.AND P1, PT, R171, R93, PT ;  /* 0x0000005dab00720c */ /* 0x000fe40003f24270 */
[----:B------:R-:W-:Y:S01]  /*10660*/  I2FP.F32.S32 R40, R91 ;  /* 0x0000005b00287245 */ /* 0x000fe20000201400 */
[----:B------:R-:W-:Y:S01]  /*10670*/  VIADD R91, R85, 0x40 ;  /* 0x00000040555b7836 */ /* 0x000fe20000000000 */
[----:B------:R-:W-:Y:S02]  /*10680*/  FSEL R176, R17, -INF , !P5 ;  /* 0xff80000011b07808 */ /* 0x000fe40006800000 */
[----:B------:R-:W-:Y:S01]  /*10690*/  ISETP.GT.AND P5, PT, R171, R98, PT ;  /* 0x00000062ab00720c */ /* 0x000fe20003fa4270 */
[----:B------:R-:W-:Y:S01]  /*106a0*/  FFMA.FTZ R40, -R172, R40, R79 ;  /* 0x00000028ac287223 */ /* 0x000fe2000001014f */
[----:B------:R-:W-:Y:S01]  /*106b0*/  IABS R84, R84 ;  /* 0x0000005400547213 */ /* 0x000fe20000000000 */
[C---:B------:R-:W-:Y:S01]  /*106c0*/  VIADD R79, R85.reuse, 0x60 ;  /* 0x00000060554f7836 */ /* 0x040fe20000000000 */
[----:B------:R-:W-:Y:S01]  /*106d0*/  I2FP.F32.S32 R44, R86 ;  /* 0x00000056002c7245 */ /* 0x000fe20000201400 */
[----:B------:R-:W-:Y:S01]  /*106e0*/  VIADD R86, R85, 0x50 ;  /* 0x0000005055567836 */ /* 0x000fe20000000000 */
[----:B------:R-:W-:-:S02]  /*106f0*/  FSEL R200, R52, -INF , !P2 ;  /* 0xff80000034c87808 */ /* 0x000fc40005000000 */
[----:B------:R-:W-:Y:S01]  /*10700*/  FSEL R102, R102, -INF , !P4 ;  /* 0xff80000066667808 */ /* 0x000fe20006000000 */
[----:B------:R-:W-:Y:S01]  /*10710*/  FFMA.FTZ R95, -R172, R44, R59 ;  /* 0x0000002cac5f7223 */ /* 0x000fe2000001013b */
[----:B------:R-:W-:Y:S01]  /*10720*/  IABS R56, R56 ;  /* 0x0000003800387213 */ /* 0x000fe20000000000 */
[----:B------:R-:W-:Y:S01]  /*10730*/  VIADD R44, R85, 0x59 ;  /* 0x00000059552c7836 */ /* 0x000fe20000000000 */
[----:B------:R-:W-:Y:S01]  /*10740*/  ISETP.GT.AND P2, PT, R171, R96, PT ;  /* 0x00000060ab00720c */ /* 0x000fe20003f44270 */
[----:B------:R-:W-:Y:S01]  /*10750*/  VIADD R59, R85, 0x78 ;  /* 0x00000078553b7836 */ /* 0x000fe20000000000 */
[C---:B------:R-:W-:Y:S02]  /*10760*/  ISETP.GT.AND P4, PT, R171.reuse, R92, PT ;  /* 0x0000005cab00720c */ /* 0x040fe40003f84270 */
[----:B------:R-:W-:Y:S02]  /*10770*/  FSEL R184, R184, -INF , !P1 ;  /* 0xff800000b8b87808 */ /* 0x000fe40004800000 */
[----:B------:R-:W-:-:S02]  /*10780*/  ISETP.GT.AND P1, PT, R171, R88, PT ;  /* 0x00000058ab00720c */ /* 0x000fc40003f24270 */
[----:B------:R-:W-:Y:S02]  /*10790*/  FSEL R178, R178, -INF , !P5 ;  /* 0xff800000b2b27808 */ /* 0x000fe40006800000 */
[----:B------:R-:W-:Y:S01]  /*107a0*/  I2FP.F32.S32 R33, R84 ;  /* 0x0000005400217245 */ /* 0x000fe20000201400 */
[----:B------:R-:W-:Y:S01]  /*107b0*/  VIADD R84, R85, 0x51 ;  /* 0x0000005155547836 */ /* 0x000fe20000000000 */
[C---:B------:R-:W-:Y:S02]  /*107c0*/  ISETP.GT.AND P5, PT, R171.reuse, R91, PT ;  /* 0x0000005bab00720c */ /* 0x040fe40003fa4270 */
[----:B------:R-:W-:Y:S01]  /*107d0*/  I2FP.F32.S32 R56, R56 ;  /* 0x0000003800387245 */ /* 0x000fe20000201400 */
[----:B------:R-:W-:Y:S01]  /*107e0*/  FFMA.FTZ R94, -R172, R33, R50 ;  /* 0x00000021ac5e7223 */ /* 0x000fe20000010132 */
[----:B------:R-:W-:Y:S01]  /*107f0*/  FSEL R186, R186, -INF , !P2 ;  /* 0xff800000baba7808 */ /* 0x000fe20005000000 */
[----:B------:R-:W-:Y:S01]  /*10800*/  FFMA.FTZ R50, -R172, R25, R78 ;  /* 0x00000019ac327223 */ /* 0x000fe2000001014e */
[----:B------:R-:W-:Y:S01]  /*10810*/  FSEL R182, R182, -INF , !P4 ;  /* 0xff800000b6b67808 */ /* 0x000fe20006000000 */
[----:B------:R-:W-:Y:S01]  /*10820*/  FFMA.FTZ R56, -R172, R56, R75 ;  /* 0x00000038ac387223 */ /* 0x000fe2000001014b */
[----:B------:R-:W-:Y:S01]  /*10830*/  ISETP.GT.AND P2, PT, R171, R89, PT ;  /* 0x00000059ab00720c */ /* 0x000fe20003f44270 */
[----:B------:R-:W-:Y:S01]  /*10840*/  VIADD R25, R85, 0x61 ;  /* 0x0000006155197836 */ /* 0x000fe20000000000 */
        /* <DEDUP_REMOVED lines=8> */
[----:B------:R-:W-:Y:S02]  /*108d0*/  FSEL R128, R118, -INF , !P4 ;  /* 0xff80000076807808 */ /* 0x000fe40006000000 */
[C---:B------:R-:W-:Y:S02]  /*108e0*/  ISETP.GT.AND P2, PT, R171.reuse, R84, PT ;  /* 0x00000054ab00720c */ /* 0x040fe40003f44270 */
[----:B------:R-:W-:-:S02]  /*108f0*/  ISETP.GT.AND P4, PT, R171, R44, PT ;  /* 0x0000002cab00720c */ /* 0x000fc40003f84270 */
[----:B------:R-:W-:Y:S02]  /*10900*/  FSEL R81, R109, -INF , !P1 ;  /* 0xff8000006d517808 */ /* 0x000fe40004800000 */
[----:B------:R-:W-:Y:S02]  /*10910*/  ISETP.GE.AND P3, PT, R85, R168, PT ;  /* 0x000000a85500720c */ /* 0x000fe40003f66270 */
[----:B------:R-:W-:Y:S02]  /*10920*/  ISETP.GT.AND P0, PT, R169, R85, PT ;  /* 0x00000055a900720c */ /* 0x000fe40003f04270 */
[----:B------:R-:W-:Y:S02]  /*10930*/  ISETP.GT.AND P1, PT, R171, R24, PT ;  /* 0x00000018ab00720c */ /* 0x000fe40003f24270 */
[----:B------:R-:W-:Y:S02]  /*10940*/  FSEL R85, R111, -INF , !P5 ;  /* 0xff8000006f557808 */ /* 0x000fe40006800000 */
[----:B------:R-:W-:-:S02]  /*10950*/  ISETP.GT.AND P5, PT, R171, R79, PT ;  /* 0x0000004fab00720c */ /* 0x000fc40003fa4270 */
[----:B------:R-:W-:Y:S02]  /*10960*/  FSEL R83, R110, -INF , !P2 ;  /* 0xff8000006e537808 */ /* 0x000fe40005000000 */
[----:B------:R-:W-:Y:S02]  /*10970*/  FSEL R80, R108, -INF , !P4 ;  /* 0xff8000006c507808 */ /* 0x000fe40006000000 */
[C---:B------:R-:W-:Y:S02]  /*10980*/  ISETP.GT.AND P2, PT, R171.reuse, R25, PT ;  /* 0x00000019ab00720c */ /* 0x040fe40003f44270 */
[C---:B------:R-:W-:Y:S02]  /*10990*/  ISETP.GT.AND P4, PT, R171.reuse, R75, PT ;  /* 0x0000004bab00720c */ /* 0x040fe40003f84270 */
[----:B------:R-:W-:Y:S02]  /*109a0*/  FSEL R73, R106, -INF , !P1 ;  /* 0xff8000006a497808 */ /* 0x000fe40004800000 */
[----:B------:R-:W-:-:S02]  /*109b0*/  ISETP.GT.AND P1, PT, R171, R59, PT ;  /* 0x0000003bab00720c */ /* 0x000fc40003f24270 */
[----:B------:R-:W-:Y:S02]  /*109c0*/  FSEL R78, R107, -INF , !P5 ;  /* 0xff8000006b4e7808 */ /* 0x000fe40006800000 */
[----:B------:R-:W-:Y:S02]  /*109d0*/  ISETP.GT.AND P5, PT, R171, R71, PT ;  /* 0x00000047ab00720c */ /* 0x000fe40003fa4270 */
[----:B------:R-:W-:Y:S02]  /*109e0*/  FSEL R36, R36, -INF , !P2 ;  /* 0xff80000024247808 */ /* 0x000fe40005000000 */
[----:B------:R-:W-:Y:S02]  /*109f0*/  FSEL R29, R29, -INF , !P4 ;  /* 0xff8000001d1d7808 */ /* 0x000fe40006000000 */
[C---:B------:R-:W-:Y:S02]  /*10a00*/  ISETP.GT.AND P2, PT, R171.reuse, R33, PT ;  /* 0x00000021ab00720c */ /* 0x040fe40003f44270 */
[----:B------:R-:W-:-:S02]  /*10a10*/  ISETP.GT.AND P4, PT, R171, R37, PT ;  /* 0x00000025ab00720c */ /* 0x000fc40003f84270 */
[----:B------:R-:W-:Y:S02]  /*10a20*/  FSEL R32, R32, -INF , !P1 ;  /* 0xff80000020207808 */ /* 0x000fe40004800000 */
[----:B------:R-:W-:Y:S02]  /*10a30*/  ISETP.GT.AND P1, PT, R169, R139, PT ;  /* 0x0000008ba900720c */ /* 0x000fe40003f24270 */
[----:B------:R-:W-:Y:S02]  /*10a40*/  FSEL R65, R65, -INF , !P5 ;  /* 0xff80000041417808 */ /* 0x000fe40006800000 */
[----:B------:R-:W-:Y:S02]  /*10a50*/  FSEL R41, R41, -INF , !P0 ;  /* 0xff80000029297808 */ /* 0x000fe40004000000 */
[----:B------:R-:W-:Y:S02]  /*10a60*/  ISETP.GE.AND P5, PT, R139, R170, PT ;  /* 0x000000aa8b00720c */ /* 0x000fe40003fa6270 */
[----:B------:R-:W-:-:S02]  /*10a70*/  ISETP.GT.AND P0, PT, R169, R137, PT ;  /* 0x00000089a900720c */ /* 0x000fc40003f04270 */
[----:B------:R-:W-:Y:S02]  /*10a80*/  FSEL R45, R45, -INF , !P2 ;  /* 0xff8000002d2d7808 */ /* 0x000fe40005000000 */
[----:B------:R-:W-:Y:S02]  /*10a90*/  FSEL R28, R28, -INF , !P4 ;  /* 0xff8000001c1c7808 */ /* 0x000fe40006000000 */
[----:B------:R-:W-:Y:S02]  /*10aa0*/  ISETP.GE.AND P2, PT, R139, R168, PT ;  /* 0x000000a88b00720c */ /* 0x000fe40003f46270 */
[----:B------:R-:W-:Y:S02]  /*10ab0*/  ISETP.GE.AND P4, PT, R137, R170, PT ;  /* 0x000000aa8900720c */ /* 0x000fe40003f86270 */
[----:B------:R-:W-:Y:S02]  /*10ac0*/  FSEL R104, R104, -INF , !P1 ;  /* 0xff80000068687808 */ /* 0x000fe40004800000 */
[----:B------:R-:W-:-:S02]  /*10ad0*/  FSEL R17, R140, -INF , !P6 ;  /* 0xff8000008c117808 */ /* 0x000fc40007000000 */
[----:B------:R-:W-:Y:S02]  /*10ae0*/  ISETP.GE.AND P6, PT, R137, R168, PT ;  /* 0x000000a88900720c */ /* 0x000fe40003fc6270 */
[----:B------:R-:W-:Y:S02]  /*10af0*/  FSEL R41, R41, -INF , !P3 ;  /* 0xff80000029297808 */ /* 0x000fe40005800000 */
[----:B------:R-:W-:Y:S02]  /*10b00*/  FSEL R52, R138, -INF , !P5 ;  /* 0xff8000008a347808 */ /* 0x000fe40006800000 */
[----:B------:R-:W-:Y:S02]  /*10b10*/  FSEL R8, R50, -INF , !P0 ;  /* 0xff80000032087808 */ /* 0x000fe40004000000 */
[C---:B------:R-:W-:Y:S02]  /*10b20*/  ISETP.GE.AND P3, PT, R76.reuse, R170, PT ;  /* 0x000000aa4c00720c */ /* 0x040fe40003f66270 */
[----:B------:R-:W-:-:S02]  /*10b30*/  ISETP.GE.AND P5, PT, R76, R168, PT ;  /* 0x000000a84c00720c */ /* 0x000fc40003fa6270 */
[----:B------:R-:W-:Y:S02]  /*10b40*/  ISETP.GT.AND P1, PT, R169, R76, PT ;  /* 0x0000004ca900720c */ /* 0x000fe40003f24270 */
[----:B------:R-:W-:Y:S02]  /*10b50*/  FSEL R76, R104, -INF , !P2 ;  /* 0xff800000684c7808 */ /* 0x000fe40005000000 */
[----:B------:R-:W-:Y:S02]  /*10b60*/  FSEL R50, R129, -INF , !P4 ;  /* 0xff80000081327808 */ /* 0x000fe40006000000 */
[C---:B------:R-:W-:Y:S02]  /*10b70*/  ISETP.GE.AND P2, PT, R74.reuse, R170, PT ;  /* 0x000000aa4a00720c */ /* 0x040fe40003f46270 */
[----:B------:R-:W-:Y:S02]  /*10b80*/  ISETP.GE.AND P4, PT, R74, R168, PT ;  /* 0x000000a84a00720c */ /* 0x000fe40003f86270 */
[----:B------:R-:W-:-:S02]  /*10b90*/  ISETP.GT.AND P0, PT, R169, R74, PT ;  /* 0x0000004aa900720c */ /* 0x000fc40003f04270 */
[----:B------:R-:W-:Y:S02]  /*10ba0*/  FSEL R74, R8, -INF , !P6 ;  /* 0xff800000084a7808 */ /* 0x000fe40007000000 */
[----:B------:R-:W-:Y:S02]  /*10bb0*/  FSEL R8, R40, -INF , !P1 ;  /* 0xff80000028087808 */ /* 0x000fe40004800000 */
[----:B------:R-:W-:Y:S02]  /*10bc0*/  ISETP.GT.AND P1, PT, R169, R70, PT ;  /* 0x00000046a900720c */ /* 0x000fe40003f24270 */
[----:B------:R-:W-:Y:S02]  /*10bd0*/  ISETP.GE.AND P6, PT, R70, R170, PT ;  /* 0x000000aa4600720c */ /* 0x000fe40003fc6270 */
[----:B------:R-:W-:Y:S02]  /*10be0*/  FSEL R68, R18, -INF , !P0 ;  /* 0xff80000012447808 */ /* 0x000fe40004000000 */
[----:B------:R-:W-:-:S02]  /*10bf0*/  FSEL R40, R125, -INF , !P3 ;  /* 0xff8000007d287808 */ /* 0x000fc40005800000 */
[----:B------:R-:W-:Y:S02]  /*10c00*/  ISETP.GE.AND P3, PT, R70, R168, PT ;  /* 0x000000a84600720c */ /* 0x000fe40003f66270 */
[----:B------:R-:W-:Y:S02]  /*10c10*/  FSEL R56, R56, -INF , !P1 ;  /* 0xff80000038387808 */ /* 0x000fe40004800000 */
[----:B------:R-:W-:Y:S02]  /*10c20*/  FSEL R70, R8, -INF , !P5 ;  /* 0xff80000008467808 */ /* 0x000fe40006800000 */
[----:B------:R-:W-:Y:S02]  /*10c30*/  ISETP.GT.AND P0, PT, R169, R112, PT ;  /* 0x00000070a900720c */ /* 0x000fe40003f04270 */
[----:B------:R-:W-:Y:S02]  /*10c40*/  ISETP.GE.AND P5, PT, R112, R170, PT ;  /* 0x000000aa7000720c */ /* 0x000fe40003fa6270 */
[----:B------:R-:W-:-:S02]  /*10c50*/  FSEL R68, R68, -INF , !P4 ;  /* 0xff80000044447808 */ /* 0x000fc40006000000 */
[----:B------:R-:W-:Y:S02]  /*10c60*/  FSEL R8, R113, -INF , !P6 ;  /* 0xff80000071087808 */ /* 0x000fe40007000000 */
[C---:B------:R-:W-:Y:S02]  /*10c70*/  ISETP.GE.AND P4, PT, R58.reuse, R170, PT ;  /* 0x000000aa3a00720c */ /* 0x040fe40003f86270 */
[----:B------:R-:W-:Y:S02]  /*10c80*/  ISETP.GE.AND P6, PT, R58, R168, PT ;  /* 0x000000a83a00720c */ /* 0x000fe40003fc6270 */
[----:B------:R-:W-:Y:S02]  /*10c90*/  ISETP.GT.AND P1, PT, R169, R58, PT ;  /* 0x0000003aa900720c */ /* 0x000fe40003f24270 */
[----:B------:R-:W-:Y:S02]  /*10ca0*/  IABS R77, R77 ;  /* 0x0000004d004d7213 */ /* 0x000fe40000000000 */
[----:B------:R-:W-:-:S02]  /*10cb0*/  FSEL R58, R56, -INF , !P3 ;  /* 0xff800000383a7808 */ /* 0x000fc40005800000 */
[----:B------:R-:W-:Y:S02]  /*10cc0*/  FSEL R56, R16, -INF , !P0 ;  /* 0xff80000010387808 */ /* 0x000fe40004000000 */
[----:B------:R-:W-:Y:S02]  /*10cd0*/  FSEL R16, R4, -INF , !P5 ;  /* 0xff80000004107808 */ /* 0x000fe40006800000 */
[----:B------:R-:W-:Y:S02]  /*10ce0*/  FSEL R4, R99, -INF , !P1 ;  /* 0xff80000063047808 */ /* 0x000fe40004800000 */
[----:B------:R-:W-:Y:S02]  /*10cf0*/  I2FP.F32.S32 R77, R77 ;  /* 0x0000004d004d7245 */ /* 0x000fe40000201400 */
[C---:B------:R-:W-:Y:S02]  /*10d00*/  ISETP.GT.AND P0, PT, R169.reuse, R105, PT ;  /* 0x00000069a900720c */ /* 0x040fe40003f04270 */
[----:B------:R-:W-:Y:S01]  /*10d10*/  ISETP.GT.AND P1, PT, R169, R103, PT ;  /* 0x00000067a900720c */ /* 0x000fe20003f24270 */
[----:B------:R-:W-:Y:S01]  /*10d20*/  FFMA.FTZ R51, -R172, R77, R51 ;  /* 0x0000004dac337223 */ /* 0x000fe20000010133 */
[----:B------:R-:W-:-:S02]  /*10d30*/  IABS R69, R69 ;  /* 0x0000004500457213 */ /* 0x000fc40000000000 */
[----:B------:R-:W-:Y:S02]  /*10d40*/  ISETP.GE.AND P5, PT, R105, R168, PT ;  /* 0x000000a86900720c */ /* 0x000fe40003fa6270 */
[----:B------:R-:W-:Y:S02]  /*10d50*/  FSEL R97, R97, -INF , !P0 ;  /* 0xff80000061617808 */ /* 0x000fe40004000000 */
[----:B------:R-:W-:Y:S02]  /*10d60*/  FSEL R95, R95, -INF , !P1 ;  /* 0xff8000005f5f7808 */ /* 0x000fe40004800000 */
[----:B------:R-:W-:Y:S02]  /*10d70*/  I2FP.F32.S32 R69, R69 ;  /* 0x0000004500457245 */ /* 0x000fe40000201400 */
[----:B------:R-:W-:Y:S02]  /*10d80*/  ISETP.GT.AND P1, PT, R169, R100, PT ;  /* 0x00000064a900720c */ /* 0x000fe40003f24270 */
[----:B------:R-:W-:Y:S01]  /*10d90*/  IABS R72, R72 ;  /* 0x0000004800487213 */ /* 0x000fe20000000000 */
[----:B------:R-:W-:Y:S01]  /*10da0*/  FFMA.FTZ R47, -R172, R69, R47 ;  /* 0x00000045ac2f7223 */ /* 0x000fe2000001012f */
[----:B------:R-:W-:-:S02]  /*10db0*/  FSEL R174, R97, -INF , !P5 ;  /* 0xff80000061ae7808 */ /* 0x000fc40006800000 */
[----:B------:R-:W-:Y:S02]  /*10dc0*/  ISETP.GE.AND P5, PT, R100, R170, PT ;  /* 0x000000aa6400720c */ /* 0x000fe40003fa6270 */
[----:B------:R-:W-:Y:S02]  /*10dd0*/  I2FP.F32.S32 R77, R72 ;  /* 0x00000048004d7245 */ /* 0x000fe40000201400 */
[----:B------:R-:W-:Y:S02]  /*10de0*/  FSEL R51, R51, -INF , !P1 ;  /* 0xff80000033337808 */ /* 0x000fe40004800000 */
[C---:B------:R-:W-:Y:S01]  /*10df0*/  ISETP.GT.AND P0, PT, R169.reuse, R101, PT ;  /* 0x00000065a900720c */ /* 0x040fe20003f04270 */
[----:B------:R-:W-:Y:S01]  /*10e00*/  FFMA.FTZ R46, -R172, R77, R46 ;  /* 0x0000004dac2e7223 */ /* 0x000fe2000001012e */
[----:B------:R-:W-:Y:S02]  /*10e10*/  ISETP.GT.AND P1, PT, R169, R96, PT ;  /* 0x00000060a900720c */ /* 0x000fe40003f24270 */
[----:B------:R-:W-:-:S02]  /*10e20*/  IABS R67, R67 ;  /* 0x0000004300437213 */ /* 0x000fc40000000000 */
[----:B------:R-:W-:Y:S02]  /*10e30*/  FSEL R196, R102, -INF , !P5 ;  /* 0xff80000066c47808 */ /* 0x000fe40006800000 */
[----:B------:R-:W-:Y:S02]  /*10e40*/  ISETP.GE.AND P3, PT, R105, R170, PT ;  /* 0x000000aa6900720c */ /* 0x000fe40003f66270 */
[----:B------:R-:W-:Y:S02]  /*10e50*/  FSEL R94, R94, -INF , !P0 ;  /* 0xff8000005e5e7808 */ /* 0x000fe40004000000 */
[----:B------:R-:W-:Y:S02]  /*10e60*/  ISETP.GE.AND P5, PT, R96, R168, PT ;  /* 0x000000a86000720c */ /* 0x000fe40003fa6270 */
[----:B------:R-:W-:Y:S02]  /*10e70*/  I2FP.F32.S32 R67, R67 ;  /* 0x0000004300437245 */ /* 0x000fe40000201400 */
[----:B------:R-:W-:-:S02]  /*10e80*/  FSEL R47, R47, -INF , !P1 ;  /* 0xff8000002f2f7808 */ /* 0x000fc40004800000 */
[----:B------:R-:W-:Y:S01]  /*10e90*/  ISETP.GT.AND P0, PT, R169, R98, PT ;  /* 0x00000062a900720c */ /* 0x000fe20003f04270 */
[----:B------:R-:W-:Y:S01]  /*10ea0*/  FFMA.FTZ R42, -R172, R67, R42 ;  /* 0x00000043ac2a7223 */ /* 0x000fe2000001012a */
[----:B------:R-:W-:Y:S02]  /*10eb0*/  IABS R66, R66 ;  /* 0x0000004200427213 */ /* 0x000fe40000000000 */
[----:B------:R-:W-:Y:S02]  /*10ec0*/  IABS R64, R64 ;  /* 0x0000004000407213 */ /* 0x000fe40000000000 */
[----:B------:R-:W-:Y:S02]  /*10ed0*/  FSEL R176, R176, -INF , !P3 ;  /* 0xff800000b0b07808 */ /* 0x000fe40005800000 */
[----:B------:R-:W-:Y:S02]  /*10ee0*/  FSEL R190, R47, -INF , !P5 ;  /* 0xff8000002fbe7808 */ /* 0x000fe40006800000 */
[----:B------:R-:W-:-:S02]  /*10ef0*/  ISETP.GE.AND P3, PT, R101, R168, PT ;  /* 0x000000a86500720c */ /* 0x000fc40003f66270 */
[----:B------:R-:W-:Y:S02]  /*10f00*/  FSEL R46, R46, -INF , !P0 ;  /* 0xff8000002e2e7808 */ /* 0x000fe40004000000 */
[----:B------:R-:W-:Y:S02]  /*10f10*/  I2FP.F32.S32 R66, R66 ;  /* 0x0000004200427245 */ /* 0x000fe40000201400 */
[----:B------:R-:W-:Y:S02]  /*10f20*/  I2FP.F32.S32 R47, R64 ;  /* 0x00000040002f7245 */ /* 0x000fe40000201400 */
[----:B------:R-:W-:Y:S01]  /*10f30*/  ISETP.GT.AND P0, PT, R169, R93, PT ;  /* 0x0000005da900720c */ /* 0x000fe20003f04270 */
[C---:B------:R-:W-:Y:S01]  /*10f40*/  FFMA.FTZ R43, -R172.reuse, R66, R43 ;  /* 0x00000042ac2b7223 */ /* 0x040fe2000001012b */
[----:B------:R-:W-:Y:S01]  /*10f50*/  IABS R49, R49 ;  /* 0x0000003100317213 */ /* 0x000fe20000000000 */
[----:B------:R-:W-:Y:S01]  /*10f60*/  FFMA.FTZ R38, -R172, R47, R38 ;  /* 0x0000002fac267223 */ /* 0x000fe20000010126 */
[----:B------:R-:W-:-:S02]  /*10f70*/  FSEL R18, R121, -INF , !P2 ;  /* 0xff80000079127808 */ /* 0x000fc40005000000 */
[----:B------:R-:W-:Y:S02]  /*10f80*/  IABS R23, R23 ;  /* 0x0000001700177213 */ /* 0x000fe40000000000 */
[----:B------:R-:W-:Y:S02]  /*10f90*/  ISETP.GE.AND P2, PT, R112, R168, PT ;  /* 0x000000a87000720c */ /* 0x000fe40003f46270 */
[----:B------:R-:W-:Y:S02]  /*10fa0*/  FSEL R202, R94, -INF , !P3 ;  /* 0xff8000005eca7808 */ /* 0x000fe40005800000 */
[----:B------:R-:W-:Y:S02]  /*10fb0*/  ISETP.GE.AND P3, PT, R96, R170, PT ;  /* 0x000000aa6000720c */ /* 0x000fe40003f66270 */
[----:B------:R-:W-:Y:S02]  /*10fc0*/  FSEL R42, R42, -INF , !P0 ;  /* 0xff8000002a2a7808 */ /* 0x000fe40004000000 */
[----:B------:R-:W-:-:S02]  /*10fd0*/  I2FP.F32.S32 R49, R49 ;  /* 0x0000003100317245 */ /* 0x000fc40000201400 */
[C---:B------:R-:W-:Y:S02]  /*10fe0*/  ISETP.GT.AND P1, PT, R169.reuse, R92, PT ;  /* 0x0000005ca900720c */ /* 0x040fe40003f24270 */
[----:B------:R-:W-:Y:S01]  /*10ff0*/  ISETP.GT.AND P0, PT, R169, R91, PT ;  /* 0x0000005ba900720c */ /* 0x000fe20003f04270 */
[----:B------:R-:W-:Y:S01]  /*11000*/  FFMA.FTZ R34, -R172, R49, R34 ;  /* 0x00000031ac227223 */ /* 0x000fe20000010122 */
[----:B------:R-:W-:Y:S02]  /*11010*/  I2FP.F32.S32 R23, R23 ;  /* 0x0000001700177245 */ /* 0x000fe40000201400 */
[----:B------:R-:W-:Y:S02]  /*11020*/  FSEL R56, R56, -INF , !P2 ;  /* 0xff80000038387808 */ /* 0x000fe40005000000 */
[----:B------:R-:W-:Y:S01]  /*11030*/  IABS R22, R22 ;  /* 0x0000001600167213 */ /* 0x000fe20000000000 */
[----:B------:R-:W-:Y:S01]  /*11040*/  FFMA.FTZ R23, -R172, R23, R30 ;  /* 0x00000017ac177223 */ /* 0x000fe2000001011e */
[----:B------:R-:W-:-:S02]  /*11050*/  ISETP.GE.AND P2, PT, R103, R170, PT ;  /* 0x000000aa6700720c */ /* 0x000fc40003f46270 */
[----:B------:R-:W-:Y:S01]  /*11060*/  FSEL R6, R6, -INF , !P4 ;  /* 0xff80000006067808 */ /* 0x000fe20006000000 */
[----:B------:R-:W-:Y:S01]  /*11070*/  IMAD.MOV.U32 R30, RZ, RZ, R22 ;  /* 0x000000ffff1e7224 */ /* 0x000fe200078e0016 */
[----:B------:R-:W-:Y:S02]  /*11080*/  FSEL R186, R186, -INF , !P3 ;  /* 0xff800000baba7808 */ /* 0x000fe40005800000 */
[----:B------:R-:W-:Y:S02]  /*11090*/  IABS R57, R57 ;  /* 0x0000003900397213 */ /* 0x000fe40000000000 */
[-C--:B------:R-:W-:Y:S02]  /*110a0*/  ISETP.GE.AND P4, PT, R103, R168.reuse, PT ;  /* 0x000000a86700720c */ /* 0x080fe40003f86270 */
[----:B------:R-:W-:Y:S02]  /*110b0*/  FSEL R4, R4, -INF , !P6 ;  /* 0xff80000004047808 */ /* 0x000fe40007000000 */
[----:B------:R-:W-:-:S02]  /*110c0*/  ISETP.GE.AND P3, PT, R92, R168, PT ;  /* 0x000000a85c00720c */ /* 0x000fc40003f66270 */
[----:B------:R-:W-:Y:S02]  /*110d0*/  FSEL R43, R43, -INF , !P1 ;  /* 0xff8000002b2b7808 */ /* 0x000fe40004800000 */
[----:B------:R-:W-:Y:S02]  /*110e0*/  FSEL R38, R38, -INF , !P0 ;  /* 0xff80000026267808 */ /* 0x000fe40004000000 */
[----:B------:R-:W-:Y:S02]  /*110f0*/  ISETP.GE.AND P6, PT, R101, R170, PT ;  /* 0x000000aa6500720c */ /* 0x000fe40003fc6270 */
[----:B------:R-:W-:Y:S02]  /*11100*/  ISETP.GT.AND P0, PT, R169, R88, PT ;  /* 0x00000058a900720c */ /* 0x000fe40003f04270 */
[----:B------:R-:W-:Y:S02]  /*11110*/  FSEL R200, R200, -INF , !P2 ;  /* 0xff800000c8c87808 */ /* 0x000fe40005000000 */
[----:B------:R-:W-:-:S02]  /*11120*/  ISETP.GE.AND P2, PT, R100, R168, PT ;  /* 0x000000a86400720c */ /* 0x000fc40003f46270 */
[----:B------:R-:W-:Y:S02]  /*11130*/  I2FP.F32.S32 R57, R57 ;  /* 0x0000003900397245 */ /* 0x000fe40000201400 */
[----:B------:R-:W-:Y:S02]  /*11140*/  FSEL R204, R95, -INF , !P4 ;  /* 0xff8000005fcc7808 */ /* 0x000fe40006000000 */
[----:B------:R-:W-:Y:S01]  /*11150*/  FSEL R180, R43, -INF , !P3 ;  /* 0xff8000002bb47808 */ /* 0x000fe20005800000 */
[----:B------:R-:W-:Y:S01]  /*11160*/  FFMA.FTZ R39, -R172, R57, R39 ;  /* 0x00000039ac277223 */ /* 0x000fe20000010127 */
[----:B------:R-:W-:Y:S02]  /*11170*/  IABS R48, R48 ;  /* 0x0000003000307213 */ /* 0x000fe40000000000 */
[----:B------:R-:W-:Y:S02]  /*11180*/  ISETP.GE.AND P4, PT, R98, R170, PT ;  /* 0x000000aa6200720c */ /* 0x000fe40003f86270 */
[----:B------:R-:W-:-:S02]  /*11190*/  FSEL R198, R198, -INF , !P6 ;  /* 0xff800000c6c67808 */ /* 0x000fc40007000000 */
[----:B------:R-:W-:Y:S02]  /*111a0*/  ISETP.GE.AND P3, PT, R88, R170, PT ;  /* 0x000000aa5800720c */ /* 0x000fe40003f66270 */
[----:B------:R-:W-:Y:S02]  /*111b0*/  FSEL R34, R34, -INF , !P0 ;  /* 0xff80000022227808 */ /* 0x000fe40004000000 */
[----:B------:R-:W-:Y:S02]  /*111c0*/  ISETP.GE.AND P6, PT, R98, R168, PT ;  /* 0x000000a86200720c */ /* 0x000fe40003fc6270 */
[----:B------:R-:W-:Y:S02]  /*111d0*/  ISETP.GT.AND P0, PT, R169, R86, PT ;  /* 0x00000056a900720c */ /* 0x000fe40003f04270 */
[----:B------:R-:W-:Y:S02]  /*111e0*/  FSEL R194, R51, -INF , !P2 ;  /* 0xff80000033c27808 */ /* 0x000fe40005000000 */
[----:B------:R-:W-:-:S02]  /*111f0*/  I2FP.F32.S32 R30, R30 ;  /* 0x0000001e001e7245 */ /* 0x000fc40000201400 */
[----:B------:R-:W-:Y:S02]  /*11200*/  ISETP.GE.AND P2, PT, R93, R170, PT ;  /* 0x000000aa5d00720c */ /* 0x000fe40003f46270 */
[----:B------:R-:W-:Y:S01]  /*11210*/  I2FP.F32.S32 R48, R48 ;  /* 0x0000003000307245 */ /* 0x000fe20000201400 */
[----:B------:R-:W-:Y:S01]  /*11220*/  FFMA.FTZ R30, -R172, R30, R31 ;  /* 0x0000001eac1e7223 */ /* 0x000fe2000001011f */
[----:B------:R-:W-:Y:S02]  /*11230*/  FSEL R178, R178, -INF , !P4 ;  /* 0xff800000b2b27808 */ /* 0x000fe40006000000 */
[----:B------:R-:W-:Y:S01]  /*11240*/  ISETP.GT.AND P1, PT, R169, R89, PT ;  /* 0x00000059a900720c */ /* 0x000fe20003f24270 */
[----:B------:R-:W-:Y:S01]  /*11250*/  FFMA.FTZ R35, -R172, R48, R35 ;  /* 0x00000030ac237223 */ /* 0x000fe20000010123 */
[----:B------:R-:W-:Y:S02]  /*11260*/  FSEL R124, R124, -INF , !P3 ;  /* 0xff8000007c7c7808 */ /* 0x000fe40005800000 */
[----:B------:R-:W-:-:S02]  /*11270*/  ISETP.GE.AND P4, PT, R93, R168, PT ;  /* 0x000000a85d00720c */ /* 0x000fc40003f86270 */
[----:B------:R-:W-:Y:S02]  /*11280*/  FSEL R192, R46, -INF , !P6 ;  /* 0xff8000002ec07808 */ /* 0x000fe40007000000 */
[----:B------:R-:W-:Y:S02]  /*11290*/  ISETP.GE.AND P3, PT, R86, R168, PT ;  /* 0x000000a85600720c */ /* 0x000fe40003f66270 */
[----:B------:R-:W-:Y:S02]  /*112a0*/  FSEL R23, R23, -INF , !P0 ;  /* 0xff80000017177808 */ /* 0x000fe40004000000 */
[----:B------:R-:W-:Y:S02]  /*112b0*/  ISETP.GE.AND P6, PT, R92, R170, PT ;  /* 0x000000aa5c00720c */ /* 0x000fe40003fc6270 */
[----:B------:R-:W-:Y:S02]  /*112c0*/  IABS R22, R20 ;  /* 0x0000001400167213 */ /* 0x000fe40000000000 */
[----:B------:R-:W-:-:S02]  /*112d0*/  FSEL R184, R184, -INF , !P2 ;  /* 0xff800000b8b87808 */ /* 0x000fc40005000000 */
[C---:B------:R-:W-:Y:S02]  /*112e0*/  ISETP.GE.AND P5, PT, R91.reuse, R170, PT ;  /* 0x000000aa5b00720c */ /* 0x040fe40003fa6270 */
[----:B------:R-:W-:Y:S02]  /*112f0*/  ISETP.GE.AND P2, PT, R91, R168, PT ;  /* 0x000000a85b00720c */ /* 0x000fe40003f46270 */
[----:B------:R-:W-:Y:S02]  /*11300*/  FSEL R39, R39, -INF , !P1 ;  /* 0xff80000027277808 */ /* 0x000fe40004800000 */
[----:B------:R-:W-:Y:S02]  /*11310*/  IABS R31, R21 ;  /* 0x00000015001f7213 */ /* 0x000fe40000000000 */
[----:B------:R-:W-:Y:S02]  /*11320*/  FSEL R188, R42, -INF , !P4 ;  /* 0xff8000002abc7808 */ /* 0x000fe40006000000 */
[----:B------:R-:W-:-:S02]  /*11330*/  ISETP.GT.AND P1, PT, R169, R87, PT ;  /* 0x00000057a900720c */ /* 0x000fc40003f24270 */
[----:B------:R-:W-:Y:S02]  /*11340*/  FSEL R21, R23, -INF , !P3 ;  /* 0xff80000017157808 */ /* 0x000fe40005800000 */
[C---:B------:R-:W-:Y:S02]  /*11350*/  ISETP.GE.AND P4, PT, R89.reuse, R170, PT ;  /* 0x000000aa5900720c */ /* 0x040fe40003f86270 */
[----:B------:R-:W-:Y:S02]  /*11360*/  FSEL R182, R182, -INF , !P6 ;  /* 0xff800000b6b67808 */ /* 0x000fe40007000000 */
[----:B------:R-:W-:Y:S02]  /*11370*/  I2FP.F32.S32 R23, R22 ;  /* 0x0000001600177245 */ /* 0x000fe40000201400 */
[----:B------:R-:W-:Y:S02]  /*11380*/  ISETP.GE.AND P6, PT, R89, R168, PT ;  /* 0x000000a85900720c */ /* 0x000fe40003fc6270 */
        /* <DEDUP_REMOVED lines=8> */
[----:B------:R-:W-:-:S02]  /*11410*/  FSEL R120, R120, -INF , !P4 ;  /* 0xff80000078787808 */ /* 0x000fc40006000000 */
[----:B------:R-:W-:Y:S01]  /*11420*/  ISETP.GT.AND P1, PT, R169, R84, PT ;  /* 0x00000054a900720c */ /* 0x000fe20003f24270 */
[----:B------:R-:W-:Y:S01]  /*11430*/  FFMA.FTZ R27, -R172, R31, R27 ;  /* 0x0000001fac1b7223 */ /* 0x000fe2000001011b */
[----:B------:R-:W-:Y:S02]  /*11440*/  ISETP.GE.AND P4, PT, R87, R168, PT ;  /* 0x000000a85700720c */ /* 0x000fe40003f86270 */
[----:B------:R-:W-:Y:S02]  /*11450*/  FSEL R134, R39, -INF , !P6 ;  /* 0xff80000027867808 */ /* 0x000fe40007000000 */
[----:B------:R-:W-:Y:S02]  /*11460*/  I2FP.F32.S32 R19, R19 ;  /* 0x0000001300137245 */ /* 0x000fe40000201400 */
[----:B------:R-:W-:Y:S02]  /*11470*/  ISETP.GE.AND P6, PT, R86, R170, PT ;  /* 0x000000aa5600720c */ /* 0x000fe40003fc6270 */
[----:B------:R-:W-:Y:S01]  /*11480*/  ISETP.GT.AND P0, PT, R169, R82, PT ;  /* 0x00000052a900720c */ /* 0x000fe20003f04270 */
[----:B------:R-:W-:Y:S01]  /*11490*/  FFMA.FTZ R19, -R172, R19, R130 ;  /* 0x00000013ac137223 */ /* 0x000fe20000010182 */
[----:B------:R-:W-:-:S02]  /*114a0*/  FSEL R132, R34, -INF , !P5 ;  /* 0xff80000022847808 */ /* 0x000fc40006800000 */
[----:B------:R-:W-:Y:S02]  /*114b0*/  FSEL R128, R128, -INF , !P2 ;  /* 0xff80000080807808 */ /* 0x000fe40005000000 */
[C---:B------:R-:W-:Y:S02]  /*114c0*/  ISETP.GE.AND P5, PT, R84.reuse, R170, PT ;  /* 0x000000aa5400720c */ /* 0x040fe40003fa6270 */
[----:B------:R-:W-:Y:S02]  /*114d0*/  ISETP.GE.AND P2, PT, R84, R168, PT ;  /* 0x000000a85400720c */ /* 0x000fe40003f46270 */
[----:B------:R-:W-:Y:S02]  /*114e0*/  FSEL R30, R30, -INF , !P1 ;  /* 0xff8000001e1e7808 */ /* 0x000fe40004800000 */
[----:B------:R-:W-:Y:S02]  /*114f0*/  FSEL R64, R35, -INF , !P4 ;  /* 0xff80000023407808 */ /* 0x000fe40006000000 */
[----:B------:R-:W-:-:S02]  /*11500*/  ISETP.GT.AND P1, PT, R169, R44, PT ;  /* 0x0000002ca900720c */ /* 0x000fc40003f24270 */
[----:B------:R-:W-:Y:S02]  /*11510*/  ISETP.GE.AND P4, PT, R82, R170, PT ;  /* 0x000000aa5200720c */ /* 0x000fe40003f86270 */
[----:B------:R-:W-:Y:S02]  /*11520*/  FSEL R20, R85, -INF , !P6 ;  /* 0xff80000055147808 */ /* 0x000fe40007000000 */
[----:B------:R-:W-:Y:S02]  /*11530*/  FSEL R26, R26, -INF , !P0 ;  /* 0xff8000001a1a7808 */ /* 0x000fe40004000000 */
[----:B------:R-:W-:Y:S02]  /*11540*/  ISETP.GE.AND P6, PT, R82, R168, PT ;  /* 0x000000a85200720c */ /* 0x000fe40003fc6270 */
[----:B------:R-:W-:Y:S02]  /*11550*/  ISETP.GE.AND P3, PT, R44, R170, PT ;  /* 0x000000aa2c00720c */ /* 0x000fe40003f66270 */
[----:B------:R-:W-:-:S02]  /*11560*/  ISETP.GT.AND P0, PT, R169, R79, PT ;  /* 0x0000004fa900720c */ /* 0x000fc40003f04270 */
[----:B------:R-:W-:Y:S02]  /*11570*/  FSEL R22, R83, -INF , !P5 ;  /* 0xff80000053167808 */ /* 0x000fe40006800000 */
[----:B------:R-:W-:Y:S02]  /*11580*/  FSEL R23, R30, -INF , !P2 ;  /* 0xff8000001e177808 */ /* 0x000fe40005000000 */
[----:B------:R-:W-:Y:S02]  /*11590*/  ISETP.GE.AND P5, PT, R44, R168, PT ;  /* 0x000000a82c00720c */ /* 0x000fe40003fa6270 */
[----:B------:R-:W-:Y:S02]  /*115a0*/  ISETP.GE.AND P2, PT, R79, R170, PT ;  /* 0x000000aa4f00720c */ /* 0x000fe40003f46270 */
[----:B------:R-:W-:Y:S02]  /*115b0*/  IABS R15, R15 ;  /* 0x0000000f000f7213 */ /* 0x000fe40000000000 */
[----:B------:R-:W-:-:S02]  /*115c0*/  FSEL R27, R27, -INF , !P1 ;  /* 0xff8000001b1b7808 */ /* 0x000fc40004800000 */
[----:B------:R-:W-:Y:S02]  /*115d0*/  FSEL R44, R81, -INF , !P4 ;  /* 0xff800000512c7808 */ /* 0x000fe40006000000 */
[----:B------:R-:W-:Y:S02]  /*115e0*/  ISETP.GE.AND P4, PT, R79, R168, PT ;  /* 0x000000a84f00720c */ /* 0x000fe40003f86270 */
[----:B------:R-:W-:Y:S02]  /*115f0*/  FSEL R46, R26, -INF , !P6 ;  /* 0xff8000001a2e7808 */ /* 0x000fe40007000000 */
[----:B------:R-:W-:Y:S02]  /*11600*/  FSEL R48, R80, -INF , !P3 ;  /* 0xff80000050307808 */ /* 0x000fe40005800000 */
[----:B------:R-:W-:Y:S02]  /*11610*/  FSEL R19, R19, -INF , !P0 ;  /* 0xff80000013137808 */ /* 0x000fe40004000000 */
[----:B------:R-:W-:-:S02]  /*11620*/  ISETP.GE.AND P6, PT, R25, R170, PT ;  /* 0x000000aa1900720c */ /* 0x000fc40003fc6270 */
[----:B------:R-:W-:Y:S02]  /*11630*/  ISETP.GE.AND P3, PT, R25, R168, PT ;  /* 0x000000a81900720c */ /* 0x000fe40003f66270 */
[----:B------:R-:W-:Y:S02]  /*11640*/  ISETP.GT.AND P1, PT, R169, R25, PT ;  /* 0x00000019a900720c */ /* 0x000fe40003f24270 */
[----:B------:R-:W-:Y:S02]  /*11650*/  IABS R14, R14 ;  /* 0x0000000e000e7213 */ /* 0x000fe40000000000 */
[----:B------:R-:W-:Y:S02]  /*11660*/  FSEL R25, R27, -INF , !P5 ;  /* 0xff8000001b197808 */ /* 0x000fe40006800000 */
[----:B------:R-:W-:Y:S02]  /*11670*/  I2FP.F32.S32 R15, R15 ;  /* 0x0000000f000f7245 */ /* 0x000fe40000201400 */
[----:B------:R-:W-:-:S02]  /*11680*/  FSEL R34, R78, -INF , !P2 ;  /* 0xff8000004e227808 */ /* 0x000fc40005000000 */
[----:B------:R-:W-:Y:S01]  /*11690*/  ISETP.GE.AND P5, PT, R24, R170, PT ;  /* 0x000000aa1800720c */ /* 0x000fe20003fa6270 */
[----:B------:R-:W-:Y:S01]  /*116a0*/  FFMA.FTZ R15, -R172, R15, R131 ;  /* 0x0000000fac0f7223 */ /* 0x000fe20000010183 */
[----:B------:R-:W-:Y:S02]  /*116b0*/  ISETP.GE.AND P2, PT, R24, R168, PT ;  /* 0x000000a81800720c */ /* 0x000fe40003f46270 */
[----:B------:R-:W-:Y:S02]  /*116c0*/  ISETP.GT.AND P0, PT, R169, R24, PT ;  /* 0x00000018a900720c */ /* 0x000fe40003f04270 */
[----:B------:R-:W-:Y:S02]  /*116d0*/  IABS R11, R11 ;  /* 0x0000000b000b7213 */ /* 0x000fe40000000000 */
[----:B------:R-:W-:Y:S02]  /*116e0*/  FSEL R24, R19, -INF , !P4 ;  /* 0xff80000013187808 */ /* 0x000fe40006000000 */
[----:B------:R-:W-:-:S02]  /*116f0*/  I2FP.F32.S32 R19, R14 ;  /* 0x0000000e00137245 */ /* 0x000fc40000201400 */
[----:B------:R-:W-:Y:S02]  /*11700*/  I2FP.F32.S32 R11, R11 ;  /* 0x0000000b000b7245 */ /* 0x000fe40000201400 */
[----:B------:R-:W-:Y:S01]  /*11710*/  FSEL R15, R15, -INF , !P1 ;  /* 0xff8000000f0f7808 */ /* 0x000fe20004800000 */
[C---:B------:R-:W-:Y:S01]  /*11720*/  FFMA.FTZ R19, -R172.reuse, R19, R126 ;  /* 0x00000013ac137223 */ /* 0x040fe2000001017e */
[----:B------:R-:W-:Y:S01]  /*11730*/  ISETP.GT.AND P1, PT, R169, R75, PT ;  /* 0x0000004ba900720c */ /* 0x000fe20003f24270 */
[----:B------:R-:W-:Y:S01]  /*11740*/  FFMA.FTZ R11, -R172, R11, R127 ;  /* 0x0000000bac0b7223 */ /* 0x000fe2000001017f */
[----:B------:R-:W-:Y:S02]  /*11750*/  IABS R7, R7 ;  /* 0x0000000700077213 */ /* 0x000fe40000000000 */
[----:B------:R-:W-:Y:S02]  /*11760*/  ISETP.GE.AND P4, PT, R75, R170, PT ;  /* 0x000000aa4b00720c */ /* 0x000fe40003f86270 */
[----:B------:R-:W-:-:S02]  /*11770*/  FSEL R19, R19, -INF , !P0 ;  /* 0xff80000013137808 */ /* 0x000fc40004000000 */
[----:B------:R-:W-:Y:S02]  /*11780*/  FSEL R36, R36, -INF , !P6 ;  /* 0xff80000024247808 */ /* 0x000fe40007000000 */
[----:B------:R-:W-:Y:S02]  /*11790*/  ISETP.GE.AND P6, PT, R75, R168, PT ;  /* 0x000000a84b00720c */ /* 0x000fe40003fc6270 */
[----:B------:R-:W-:Y:S02]  /*117a0*/  I2FP.F32.S32 R7, R7 ;  /* 0x0000000700077245 */ /* 0x000fe40000201400 */
[----:B------:R-:W-:Y:S02]  /*117b0*/  FSEL R11, R11, -INF , !P1 ;  /* 0xff8000000b0b7808 */ /* 0x000fe40004800000 */
[----:B------:R-:W-:Y:S01]  /*117c0*/  IABS R2, R2 ;  /* 0x0000000200027213 */ /* 0x000fe20000000000 */
[----:B------:R-:W-:Y:S01]  /*117d0*/  FFMA.FTZ R7, -R172, R7, R122 ;  /* 0x00000007ac077223 */ /* 0x000fe2000001017a */
[----:B------:R-:W-:-:S02]  /*117e0*/  FSEL R26, R19, -INF , !P2 ;  /* 0xff800000131a7808 */ /* 0x000fc40005000000 */
[----:B------:R-:W-:Y:S02]  /*117f0*/  FSEL R29, R29, -INF , !P4 ;  /* 0xff8000001d1d7808 */ /* 0x000fe40006000000 */
[C---:B------:R-:W-:Y:S02]  /*11800*/  ISETP.GE.AND P2, PT, R33.reuse, R170, PT ;  /* 0x000000aa2100720c */ /* 0x040fe40003f46270 */
[----:B------:R-:W-:Y:S01]  /*11810*/  ISETP.GE.AND P4, PT, R33, R168, PT ;  /* 0x000000a82100720c */ /* 0x000fe20003f86270 */
[----:B------:R-:W-:Y:S01]  /*11820*/  BAR.SYNC.DEFER_BLOCKING 0x0 ;  /* 0x0000000000007b1d */ /* 0x000fe20000010000 */
[----:B------:R-:W-:Y:S02]  /*11830*/  ISETP.GT.AND P1, PT, R169, R33, PT ;  /* 0x00000021a900720c */ /* 0x000fe40003f24270 */
[----:B------:R-:W-:Y:S02]  /*11840*/  FSEL R33, R11, -INF , !P6 ;  /* 0xff8000000b217808 */ /* 0x000fe40007000000 */
[----:B------:R-:W-:-:S02]  /*11850*/  I2FP.F32.S32 R11, R2 ;  /* 0x00000002000b7245 */ /* 0x000fc40000201400 */
[----:B------:R-:W-:Y:S02]  /*11860*/  ISETP.GT.AND P0, PT, R169, R71, PT ;  /* 0x00000047a900720c */ /* 0x000fe40003f04270 */
[----:B------:R-:W-:Y:S01]  /*11870*/  IABS R5, R5 ;  /* 0x0000000500057213 */ /* 0x000fe20000000000 */
[----:B------:R-:W-:Y:S01]  /*11880*/  FFMA.FTZ R11, -R172, R11, R114 ;  /* 0x0000000bac0b7223 */ /* 0x000fe20000010172 */
[----:B------:R-:W-:Y:S02]  /*11890*/  FSEL R7, R7, -INF , !P0 ;  /* 0xff80000007077808 */ /* 0x000fe40004000000 */
[----:B------:R-:W-:Y:S02]  /*118a0*/  ISETP.GT.AND P0, PT, R169, R59, PT ;  /* 0x0000003ba900720c */ /* 0x000fe40003f04270 */
[----:B------:R-:W-:Y:S02]  /*118b0*/  I2FP.F32.S32 R5, R5 ;  /* 0x0000000500057245 */ /* 0x000fe40000201400 */
[----:B------:R-:W-:-:S02]  /*118c0*/  IABS R0, R0 ;  /* 0x0000000000007213 */ /* 0x000fc40000000000 */
[----:B------:R-:W-:Y:S01]  /*118d0*/  FSEL R11, R11, -INF , !P0 ;  /* 0xff8000000b0b7808 */ /* 0x000fe20004000000 */
[C---:B------:R-:W-:Y:S01]  /*118e0*/  FFMA.FTZ R5, -R172.reuse, R5, R123 ;  /* 0x00000005ac057223 */ /* 0x040fe2000001017b */
[----:B------:R-:W-:Y:S02]  /*118f0*/  ISETP.GT.AND P0, PT, R63, R150, PT ;  /* 0x000000963f00720c */ /* 0x000fe40003f04270 */
[----:B------:R-:W-:Y:S02]  /*11900*/  I2FP.F32.S32 R0, R0 ;  /* 0x0000000000007245 */ /* 0x000fe40000201400 */
[----:B------:R-:W-:Y:S02]  /*11910*/  FSEL R38, R73, -INF , !P5 ;  /* 0xff80000049267808 */ /* 0x000fe40006800000 */
[----:B------:R-:W-:Y:S01]  /*11920*/  FSEL R27, R15, -INF , !P3 ;  /* 0xff8000000f1b7808 */ /* 0x000fe20005800000 */
[----:B------:R-:W-:Y:S01]  /*11930*/  FFMA.FTZ R0, -R172, R0, R115 ;  /* 0x00000000ac007223 */ /* 0x000fe20000010173 */
[----:B------:R-:W-:-:S02]  /*11940*/  ISETP.GE.AND P5, PT, R71, R168, PT ;  /* 0x000000a84700720c */ /* 0x000fc40003fa6270 */
[----:B------:R-:W-:Y:S02]  /*11950*/  ISETP.GE.AND P3, PT, R71, R170, PT ;  /* 0x000000aa4700720c */ /* 0x000fe40003f66270 */
[----:B------:R-:W-:Y:S02]  /*11960*/  FSEL R5, R5, -INF , !P1 ;  /* 0xff80000005057808 */ /* 0x000fe40004800000 */
[----:B------:R-:W-:Y:S02]  /*11970*/  ISETP.GT.AND P1, PT, R169, R37, PT ;  /* 0x00000025a900720c */ /* 0x000fe40003f24270 */
[----:B------:R-:W-:Y:S02]  /*11980*/  FSEL R35, R7, -INF , !P5 ;  /* 0xff80000007237808 */ /* 0x000fe40006800000 */
[----:B------:R-:W-:Y:S02]  /*11990*/  FSEL R15, R45, -INF , !P2 ;  /* 0xff8000002d0f7808 */ /* 0x000fe40005000000 */
[----:B------:R-:W-:-:S02]  /*119a0*/  FSEL R14, R65, -INF , !P3 ;  /* 0xff800000410e7808 */ /* 0x000fc40005800000 */
        /* <DEDUP_REMOVED lines=26> */
.L_x_5167:
        /* <DEDUP_REMOVED lines=60> */
.L_x_5168:
[----:B------:R-:W-:Y:S05]  /*11f10*/  BSYNC.RECONVERGENT B0 ;  /* 0x0000000000007941 */ /* 0x000fea0003800200 */
.L_x_5166:
        /* <DEDUP_REMOVED lines=76> */
.L_x_5170:
[----:B------:R1:W-:Y:S02]  /*123e0*/  STS.128 [R163+0x8800], RZ ;  /* 0x008800ffa3007388 */ /* 0x0003e40000000c00 */
.L_x_5171:
[----:B------:R-:W-:Y:S05]  /*123f0*/  BSYNC.RECONVERGENT B0 ;  /* 0x0000000000007941 */ /* 0x000fea0003800200 */
.L_x_5169:
[----:B------:R-:W0:Y:S02]  /*12400*/  LDGDEPBAR ;  /* 0x00000000000079af */ /* 0x000e240000000000 */
.L_x_5165:
[----:B------:R-:W-:Y:S05]  /*12410*/  BSYNC.RECONVERGENT B1 ;  /* 0x0000000000017941 */ /* 0x000fea0003800200 */
.L_x_5164:
[----:B------:R-:W4:Y:S01]  /*12420*/  LD.E R32, desc[UR4][R116.64+0xdc] ;  /* 0x0000dc0474207980 */ /* 0x000f22000c101900 */
[----:B------:R-:W-:Y:S01]  /*12430*/  FMNMX3.FTZ R5, R41, R76, R74, !PT ;  /* 0x0000004c29057276 */ /* 0x000fe2000781004a */
[----:B------:R-:W-:Y:S01]  /*12440*/  BSSY B2, `(.L_x_5172) ;  /* 0x0000781000027945 */ /* 0x000fe20003800000 */
[----:B------:R-:W-:Y:S02]  /*12450*/  SHF.L.U32 R140, R142, 0x2, RZ ;  /* 0x000000028e8c7819 */ /* 0x000fe400000006ff */
[----:B------:R-:W-:-:S04]  /*12460*/  FMNMX3.FTZ R5, R5, R70, R68, !PT ;  /* 0x0000004605057276 */ /* 0x000fc80007810044 */
[----:B------:R-:W-:-:S04]  /*12470*/  FMNMX3.FTZ R5, R5, R58, R56, !PT ;  /* 0x0000003a05057276 */ /* 0x000fc80007810038 */
        /* <DEDUP_REMOVED lines=21> */
[----:B------:R-:W5:Y:S01]  /*125d0*/  SHFL.BFLY PT, R7, R2, 0x2, 0x1f ;  /* 0x0c401f0002077f89 */ /* 0x000f6200000e0000 */
[----:B------:R-:W-:-:S04]  /*125e0*/  FMNMX3.FTZ R5, R5, R120, R124, !PT ;  /* 0x0000007805057276 */ /* 0x000fc8000781007c */
[----:B------:R-:W-:-:S04]  /*125f0*/  FMNMX3.FTZ R5, R5, R128, R20, !PT ;  /* 0x0000008005057276 */ /* 0x000fc80007810014 */
[----:B------:R-:W-:-:S04]  /*12600*/  FMNMX3.FTZ R5, R5, R22, R44, !PT ;  /* 0x0000001605057276 */ /* 0x000fc8000781002c */
[----:B------:R-:W-:-:S04]  /*12610*/  FMNMX3.FTZ R5, R5, R48, R34, !PT ;  /* 0x0000003005057276 */ /* 0x000fc80007810022 */
[----:B------:R-:W-:-:S04]  /*12620*/  FMNMX3.FTZ R0, R5, R36, R38, !PT ;  /* 0x0000002405007276 */ /* 0x000fc80007810026 */
[----:B------:R-:W-:Y:S02]  /*12630*/  FMNMX3.FTZ R5, R0, R29, R14, !PT ;  /* 0x0000001d00057276 */ /* 0x000fe4000781000e */
[----:B-----5:R-:W-:Y:S02]  /*12640*/  FMNMX.FTZ R7, R2, R7, !PT ;  /* 0x0000000702077209 */ /* 0x020fe40007810000 */
[----:B------:R-:W-:-:S03]  /*12650*/  FMNMX3.FTZ R5, R5, R15, R30, !PT ;  /* 0x0000000f05057276 */ /* 0x000fc6000781001e */
[----:B------:R-:W5:Y:S01]  /*12660*/  SHFL.BFLY PT, R0, R7, 0x1, 0x1f ;  /* 0x0c201f0007007f89 */ /* 0x000f6200000e0000 */
[----:B--2---:R-:W-:-:S05]  /*12670*/  FMNMX.FTZ R42, R28, R5, !PT ;  /* 0x000000051c2a7209 */ /* 0x004fca0007810000 */
[----:B------:R-:W2:Y:S01]  /*12680*/  SHFL.BFLY PT, R5, R42, 0x2, 0x1f ;  /* 0x0c401f002a057f89 */ /* 0x000ea200000e0000 */
[----:B-----5:R-:W-:Y:S02]  /*12690*/  FMNMX.FTZ R0, R7, R0, !PT ;  /* 0x0000000007007209 */ /* 0x020fe40007810000 */
[----:B------:R-:W-:Y:S02]  /*126a0*/  SHF.L.U32 R7, R142, 0x5, RZ ;  /* 0x000000058e077819 */ /* 0x000fe400000006ff */
[----:B------:R-:W-:Y:S02]  /*126b0*/  FSETP.NEU.FTZ.AND P0, PT, R0, -INF , PT ;  /* 0xff8000000000780b */ /* 0x000fe40003f1d000 */
[----:B--2---:R-:W-:Y:S02]  /*126c0*/  FMNMX.FTZ R5, R42, R5, !PT ;  /* 0x000000052a057209 */ /* 0x004fe40007810000 */
[C---:B------:R-:W-:Y:S02]  /*126d0*/  LOP3.LUT R42, R7.reuse, 0xc0, RZ, 0xc0, !PT ;  /* 0x000000c0072a7812 */ /* 0x040fe400078ec0ff */
[----:B------:R-:W-:Y:S01]  /*126e0*/  LOP3.LUT R7, R7, 0x120, RZ, 0xc0, !PT ;  /* 0x0000012007077812 */ /* 0x000fe200078ec0ff */
[----:B------:R-:W2:Y:S01]  /*126f0*/  SHFL.BFLY PT, R2, R5, 0x1, 0x1f ;  /* 0x0c201f0005027f89 */ /* 0x000ea200000e0000 */
[----:B------:R-:W-:-:S02]  /*12700*/  LOP3.LUT R42, R42, 0x8, R141, 0xf8, !PT ;  /* 0x000000082a2a7812 */ /* 0x000fc400078ef88d */
[----:B--2---:R-:W-:Y:S02]  /*12710*/  FMNMX.FTZ R2, R5, R2, !PT ;  /* 0x0000000205027209 */ /* 0x004fe40007810000 */
[----:B------:R-:W-:Y:S01]  /*12720*/  LOP3.LUT R5, R140, 0x18, RZ, 0xc0, !PT ;  /* 0x000000188c057812 */ /* 0x000fe200078ec0ff */
        /* <DEDUP_REMOVED lines=10> */
[----:B------:R-:W-:Y:S01]  /*127d0*/  FFMA.FTZ R67, R52, R32, -R31 ;  /* 0x0000002034437223 */ /* 0x000fe2000001081f */
[----:B------:R-:W-:Y:S01]  /*127e0*/  LOP3.LUT R52, R7, R42, R5, 0xf6, !PT ;  /* 0x0000002a07347212 */ /* 0x000fe200078ef605 */
[-CC-:B------:R-:W-:Y:S01]  /*127f0*/  FFMA.FTZ R125, R8, R32.reuse, -R31.reuse ;  /* 0x00000020087d7223 */ /* 0x180fe2000001081f */
[-CC-:B------:R-:W-:Y:S01]  /*12800*/  FFMA.FTZ R144, R17, R32.reuse, -R31.reuse ;  /* 0x0000002011907223 */ /* 0x180fe2000001081f */
[-CC-:B------:R-:W-:Y:S01]  /*12810*/  FFMA.FTZ R136, R50, R32.reuse, -R31.reuse ;  /* 0x0000002032887223 */ /* 0x180fe2000001081f */
[----:B------:R-:W-:Y:S01]  /*12820*/  LEA R11, R52, UR6, 0x1 ;  /* 0x00000006340b7c11 */ /* 0x000fe2000f8e08ff */
[-CC-:B------:R-:W-:Y:S01]  /*12830*/  FFMA.FTZ R127, R40, R32.reuse, -R31.reuse ;  /* 0x00000020287f7223 */ /* 0x180fe2000001081f */
[----:B------:R-:W-:Y:S01]  /*12840*/  MUFU.EX2 R72, R72 ;  /* 0x0000004800487308 */ /* 0x000fe20000000800 */
[-CC-:B------:R-:W-:Y:S01]  /*12850*/  FFMA.FTZ R126, R18, R32.reuse, -R31.reuse ;  /* 0x00000020127e7223 */ /* 0x180fe2000001081f */
[----:B------:R-:W-:Y:S01]  /*12860*/  LEA R8, R60, R11, 0x1 ;  /* 0x0000000b3c087211 */ /* 0x000fe200078e08ff */
[-C--:B------:R-:W-:Y:S01]  /*12870*/  FFMA.FTZ R51, R16, R32.reuse, -R31 ;  /* 0x0000002010337223 */ /* 0x080fe2000001081f */
[-CC-:B------:R-:W-:Y:S01]  /*12880*/  FFMA.FTZ R123, R58, R32.reuse, -R47.reuse ;  /* 0x000000203a7b7223 */ /* 0x180fe2000001082f */
[-C--:B------:R-:W-:Y:S01]  /*12890*/  FFMA.FTZ R122, R56, R32.reuse, -R47 ;  /* 0x00000020387a7223 */ /* 0x080fe2000001082f */
[-C--:B------:R-:W-:Y:S01]  /*128a0*/  FFMA.FTZ R50, R6, R32.reuse, -R31 ;  /* 0x0000002006327223 */ /* 0x080fe2000001081f */
[----:B------:R-:W2:Y:S01]  /*128b0*/  LDSM.16.MT88.4 R100, [R8+0x9000] ;  /* 0x009000000864783b */ /* 0x000ea20000004200 */
[----:B------:R-:W4:Y:S01]  /*128c0*/  MUFU.EX2 R129, R129 ;  /* 0x0000008100817308 */ /* 0x000f220000000800 */
[-CC-:B------:R-:W-:Y:S01]  /*128d0*/  FFMA.FTZ R49, R4, R32.reuse, -R47.reuse ;  /* 0x0000002004317223 */ /* 0x180fe2000001082f */
[-CC-:B------:R-:W-:Y:S01]  /*128e0*/  FFMA.FTZ R174, R174, R32.reuse, -R47.reuse ;  /* 0x00000020aeae7223 */ /* 0x180fe2000001082f */
[----:B------:R-:W-:Y:S01]  /*128f0*/  LDSM.16.MT88.4 R16, [R8+0x9400] ;  /* 0x009400000810783b */ /* 0x000fe20000004200 */
[-C--:B------:R-:W-:Y:S01]  /*12900*/  FFMA.FTZ R131, R204, R32.reuse, -R47 ;  /* 0x00000020cc837223 */ /* 0x080fe2000001082f */
[-CC-:B------:R-:W-:Y:S01]  /*12910*/  FFMA.FTZ R176, R176, R32.reuse, -R31.reuse ;  /* 0x00000020b0b07223 */ /* 0x180fe2000001081f */
[-CC-:B------:R-:W-:Y:S01]  /*12920*/  FFMA.FTZ R139, R200, R32.reuse, -R31.reuse ;  /* 0x00000020c88b7223 */ /* 0x180fe2000001081f */
[----:B------:R-:W5:Y:S01]  /*12930*/  LDSM.16.MT88.4 R84, [R8+0xb000] ;  /* 0x00b000000854783b */ /* 0x000f620000004200 */
[----:B------:R-:W-:Y:S01]  /*12940*/  MUFU.EX2 R138, R138 ;  /* 0x0000008a008a7308 */ /* 0x000fe20000000800 */
[-CC-:B------:R-:W-:Y:S01]  /*12950*/  FFMA.FTZ R65, R198, R32.reuse, -R31.reuse ;  /* 0x00000020c6417223 */ /* 0x180fe2000001081f */
[-C--:B------:R-:W-:Y:S01]  /*12960*/  FFMA.FTZ R60, R196, R32.reuse, -R31 ;  /* 0x00000020c43c7223 */ /* 0x080fe2000001081f */
[----:B---3--:R-:W3:Y:S01]  /*12970*/  LDSM.16.MT88.4 R76, [R11+0xd000] ;  /* 0x00d000000b4c783b */ /* 0x008ee20000004200 */
[-C--:B------:R-:W-:Y:S01]  /*12980*/  FFMA.FTZ R143, R192, R32.reuse, -R47 ;  /* 0x00000020c08f7223 */ /* 0x080fe2000001082f */
[-CC-:B------:R-:W-:Y:S01]  /*12990*/  FFMA.FTZ R178, R178, R32.reuse, -R31.reuse ;  /* 0x00000020b2b27223 */ /* 0x180fe2000001081f */
[----:B------:R-:W-:Y:S01]  /*129a0*/  FFMA.FTZ R137, R66, R32, -R31 ;  /* 0x0000002042897223 */ /* 0x000fe2000001081f */
[----:B------:R-:W1:Y:S01]  /*129b0*/  LDSM.16.MT88.4 R108, [R11+0x9000] ;  /* 0x009000000b6c783b */ /* 0x000e620000004200 */
[----:B------:R-:W2:Y:S01]  /*129c0*/  MUFU.EX2 R121, R121 ;  /* 0x0000007900797308 */ /* 0x000ea20000000800 */
[----:B----4-:R-:W-:Y:S01]  /*129d0*/  F2FP.BF16.F32.PACK_AB R69, R129, R72 ;  /* 0x000000488145723e */ /* 0x010fe200000010ff */
[----:B------:R-:W-:Y:S01]  /*129e0*/  FADD.FTZ R129, R72, R129 ;  /* 0x0000008148817221 */ /* 0x000fe20000010000 */
[----:B------:R-:W4:Y:S01]  /*129f0*/  LDSM.16.MT88.4 R92, [R11+0xb000] ;  /* 0x00b000000b5c783b */ /* 0x000f220000004200 */
[-CC-:B------:R-:W-:Y:S01]  /*12a00*/  FFMA.FTZ R120, R120, R32.reuse, -R31.reuse ;  /* 0x0000002078787223 */ /* 0x180fe2000001081f */
[-C--:B------:R-:W-:Y:S01]  /*12a10*/  FFMA.FTZ R66, R128, R32.reuse, -R31 ;  /* 0x0000002080427223 */ /* 0x080fe2000001081f */
[-CC-:B------:R-:W-:Y:S01]  /*12a20*/  FFMA.FTZ R64, R64, R32.reuse, -R47.reuse ;  /* 0x0000002040407223 */ /* 0x180fe2000001082f */
[----:B------:R-:W4:Y:S01]  /*12a30*/  LDSM.16.MT88.4 R56, [R11+0x9400] ;  /* 0x009400000b38783b */ /* 0x000f220000004200 */
[----:B------:R-:W-:Y:S01]  /*12a40*/  MUFU.EX2 R144, R144 ;  /* 0x0000009000907308 */ /* 0x000fe20000000800 */
[-C--:B------:R-:W-:Y:S01]  /*12a50*/  FFMA.FTZ R46, R46, R32.reuse, -R47 ;  /* 0x000000202e2e7223 */ /* 0x080fe2000001082f */
[-C--:B------:R-:W-:Y:S01]  /*12a60*/  FFMA.FTZ R44, R44, R32.reuse, -R31 ;  /* 0x000000202c2c7223 */ /* 0x080fe2000001081f */
[----:B------:R-:W4:Y:S01]  /*12a70*/  LDSM.16.MT88.4 R40, [R11+0xb400] ;  /* 0x00b400000b28783b */ /* 0x000f220000004200 */
[-CC-:B------:R-:W-:Y:S01]  /*12a80*/  FFMA.FTZ R33, R33, R32.reuse, -R47.reuse ;  /* 0x0000002021217223 */ /* 0x180fe2000001082f */
[----:B------:R-:W-:Y:S01]  /*12a90*/  FFMA.FTZ R37, R37, R32, -R47 ;  /* 0x0000002025257223 */ /* 0x000fe2000001082f */
[----:B------:R-:W-:-:S02]  /*12aa0*/  ISETP.GT.AND P0, PT, R63, R150, PT ;  /* 0x000000963f00720c */ /* 0x000fc40003f04270 */
[----:B------:R-:W5:Y:S01]  /*12ab0*/  MUFU.EX2 R67, R67 ;  /* 0x0000004300437308 */ /* 0x000f620000000800 */
[C---:B--2---:R-:W-:Y:S01]  /*12ac0*/  F2FP.BF16.F32.PACK_AB R71, R121.reuse, R138 ;  /* 0x0000008a7947723e */ /* 0x044fe200000010ff */
[----:B------:R-:W-:Y:S01]  /*12ad0*/  FADD.FTZ R138, R138, R129 ;  /* 0x000000818a8a7221 */ /* 0x000fe20000010000 */
[-CC-:B------:R-:W-:Y:S01]  /*12ae0*/  FFMA.FTZ R129, R118, R32.reuse, -R47.reuse ;  /* 0x0000002076817223 */ /* 0x180fe2000001082f */
[-CC-:B------:R-:W-:Y:S02]  /*12af0*/  FFMA.FTZ R118, R134, R32.reuse, -R47.reuse ;  /* 0x0000002086767223 */ /* 0x180fe4000001082f */
[----:B------:R-:W-:Y:S01]  /*12b00*/  FADD.FTZ R121, R121, R138 ;  /* 0x0000008a79797221 */ /* 0x000fe20000010000 */
[----:B------:R-:W-:Y:S01]  /*12b10*/  FFMA.FTZ R138, R24, R32, -R47 ;  /* 0x00000020188a7223 */ /* 0x000fe2000001082f */
[----:B------:R-:W-:Y:S08]  /*12b20*/  MUFU.EX2 R136, R136 ;  /* 0x0000008800887308 */ /* 0x000ff00000000800 */
[----:B------:R-:W2:Y:S01]  /*12b30*/  MUFU.EX2 R127, R127 ;  /* 0x0000007f007f7308 */ /* 0x000ea20000000800 */
[----:B-----5:R-:W-:-:S07]  /*12b40*/  F2FP.BF16.F32.PACK_AB R68, R67, R144 ;  /* 0x000000904344723e */ /* 0x020fce00000010ff */
[----:B------:R-:W-:Y:S08]  /*12b50*/  MUFU.EX2 R130, R130 ;  /* 0x0000008200827308 */ /* 0x000ff00000000800 */
[----:B------:R-:W5:Y:S01]  /*12b60*/  MUFU.EX2 R123, R123 ;  /* 0x0000007b007b7308 */ /* 0x000f620000000800 */
[----:B--2---:R-:W-:-:S07]  /*12b70*/  F2FP.BF16.F32.PACK_AB R70, R127, R136 ;  /* 0x000000887f46723e */ /* 0x004fce00000010ff */
[----:B------:R-:W-:Y:S01]  /*12b80*/  MUFU.EX2 R122, R122 ;  /* 0x0000007a007a7308 */ /* 0x000fe20000000800 */
[C---:B------:R-:W-:Y:S07]  /*12b90*/  HMMA.16816.F32.BF16 R104, R68.reuse, R100, RZ ;  /* 0x000000644468723c */ /* 0x040fee00000418ff */
[----:B------:R-:W-:Y:S01]  /*12ba0*/  MUFU.EX2 R126, R126 ;  /* 0x0000007e007e7308 */ /* 0x000fe20000000800 */
[----:B------:R-:W-:Y:S01]  /*12bb0*/  HMMA.16816.F32.BF16 R100, R68, R102, RZ ;  /* 0x000000664464723c */ /* 0x000fe200000418ff */
[----:B-----5:R-:W-:Y:S01]  /*12bc0*/  F2FP.BF16.F32.PACK_AB R5, R123, R130 ;  /* 0x000000827b05723e */ /* 0x020fe200000010ff */
[----:B------:R-:W-:Y:S01]  /*12bd0*/  FADD.FTZ R130, R130, R121 ;  /* 0x0000007982827221 */ /* 0x000fe20000010000 */
[-CC-:B------:R-:W-:Y:S01]  /*12be0*/  FFMA.FTZ R121, R124, R32.reuse, -R31.reuse ;  /* 0x000000207c797223 */ /* 0x180fe2000001081f */
[----:B------:R-:W-:-:S02]  /*12bf0*/  FFMA.FTZ R124, R20, R32, -R31 ;  /* 0x00000020147c7223 */ /* 0x000fc4000001081f */
[----:B------:R-:W-:Y:S01]  /*12c00*/  FADD.FTZ R123, R123, R130 ;  /* 0x000000827b7b7221 */ /* 0x000fe20000010000 */
[----:B------:R-:W2:Y:S01]  /*12c10*/  MUFU.EX2 R125, R125 ;  /* 0x0000007d007d7308 */ /* 0x000ea20000000800 */
[----:B------:R-:W-:Y:S01]  /*12c20*/  HMMA.16816.F32.BF16 R88, R68, R84, RZ ;  /* 0x000000544458723c */ /* 0x000fe200000418ff */
[----:B------:R-:W-:-:S06]  /*12c30*/  FFMA.FTZ R130, R45, R32, -R47 ;  /* 0x000000202d827223 */ /* 0x000fcc000001082f */
[----:B------:R-:W-:Y:S01]  /*12c40*/  MUFU.EX2 R51, R51 ;  /* 0x0000003300337308 */ /* 0x000fe20000000800 */
[C---:B------:R-:W-:Y:S07]  /*12c50*/  HMMA.16816.F32.BF16 R84, R68.reuse, R86, RZ ;  /* 0x000000564454723c */ /* 0x040fee00000418ff */
[----:B------:R-:W5:Y:S01]  /*12c60*/  MUFU.EX2 R50, R50 ;  /* 0x0000003200327308 */ /* 0x000f620000000800 */
[----:B--2---:R-:W-:Y:S01]  /*12c70*/  F2FP.BF16.F32.PACK_AB R4, R125, R126 ;  /* 0x0000007e7d04723e */ /* 0x004fe200000010ff */
[C---:B---3--:R-:W-:Y:S06]  /*12c80*/  HMMA.16816.F32.BF16 R80, R68.reuse, R76, RZ ;  /* 0x0000004c4450723c */ /* 0x048fec00000418ff */
[----:B------:R-:W2:Y:S02]  /*12c90*/  MUFU.EX2 R49, R49 ;  /* 0x0000003100317308 */ /* 0x000ea40000000800 */
[C---:B------:R-:W-:Y:S06]  /*12ca0*/  HMMA.16816.F32.BF16 R76, R68.reuse, R78, RZ ;  /* 0x0000004e444c723c */ /* 0x040fec00000418ff */
[----:B------:R-:W-:Y:S01]  /*12cb0*/  MUFU.EX2 R174, R174 ;  /* 0x000000ae00ae7308 */ /* 0x000fe20000000800 */
[----:B-----5:R-:W-:Y:S01]  /*12cc0*/  F2FP.BF16.F32.PACK_AB R6, R50, R51 ;  /* 0x000000333206723e */ /* 0x020fe200000010ff */
[C---:B-1----:R-:W-:Y:S06]  /*12cd0*/  HMMA.16816.F32.BF16 R112, R68.reuse, R108, RZ ;  /* 0x0000006c4470723c */ /* 0x042fec00000418ff */
[----:B------:R-:W-:Y:S01]  /*12ce0*/  MUFU.EX2 R131, R131 ;  /* 0x0000008300837308 */ /* 0x000fe20000000800 */
[----:B--2---:R-:W-:Y:S01]  /*12cf0*/  F2FP.BF16.F32.PACK_AB R7, R49, R122 ;  /* 0x0000007a3107723e */ /* 0x004fe200000010ff */
[----:B----4-:R-:W-:Y:S06]  /*12d00*/  HMMA.16816.F32.BF16 R96, R68, R92, RZ ;  /* 0x0000005c4460723c */ /* 0x010fec00000418ff */
[----:B------:R-:W-:Y:S02]  /*12d10*/  MUFU.EX2 R176, R176 ;  /* 0x000000b000b07308 */ /* 0x000fe40000000800 */
[C---:B------:R-:W-:Y:S06]  /*12d20*/  HMMA.16816.F32.BF16 R104, R4.reuse, R16, R104 ;  /* 0x000000100468723c */ /* 0x040fec0000041868 */
[----:B------:R-:W1:Y:S02]  /*12d30*/  MUFU.EX2 R139, R139 ;  /* 0x0000008b008b7308 */ /* 0x000e640000000800 */
[----:B------:R-:W-:Y:S01]  /*12d40*/  HMMA.16816.F32.BF16 R100, R4, R18, R100 ;  /* 0x000000120464723c */ /* 0x000fe20000041864 */
[----:B------:R-:W2:Y:S05]  /*12d50*/  LDSM.16.MT88.4 R16, [R8+0xb400] ;  /* 0x00b400000810783b */ /* 0x000eaa0000004200 */
[----:B------:R-:W-:Y:S02]  /*12d60*/  MUFU.EX2 R65, R65 ;  /* 0x0000004100417308 */ /* 0x000fe40000000800 */
[C---:B------:R-:W-:Y:S06]  /*12d70*/  HMMA.16816.F32.BF16 R108, R68.reuse, R110, RZ ;  /* 0x0000006e446c723c */ /* 0x040fec00000418ff */
[----:B------:R-:W3:Y:S02]  /*12d80*/  MUFU.EX2 R60, R60 ;  /* 0x0000003c003c7308 */ /* 0x000ee40000000800 */
[----:B------:R-:W-:Y:S06]  /*12d90*/  HMMA.16816.F32.BF16 R92, R68, R94, RZ ;  /* 0x0000005e445c723c */ /* 0x000fec00000418ff */
[----:B------:R-:W-:Y:S02]  /*12da0*/  MUFU.EX2 R143, R143 ;  /* 0x0000008f008f7308 */ /* 0x000fe40000000800 */
[C---:B------:R-:W-:Y:S05]  /*12db0*/  HMMA.16816.F32.BF16 R112, R4.reuse, R56, R112 ;  /* 0x000000380470723c */ /* 0x040fea0000041870 */
[-C--:B------:R-:W-:Y:S01]  /*12dc0*/  FFMA.FTZ R56, R190, R32.reuse, -R47 ;  /* 0x00000020be387223 */ /* 0x080fe2000001082f */
[-C--:B------:R-:W-:Y:S01]  /*12dd0*/  FFMA.FTZ R57, R186, R32.reuse, -R31 ;  /* 0x00000020ba397223 */ /* 0x080fe2000001081f */
[----:B------:R-:W-:Y:S01]  /*12de0*/  MUFU.EX2 R178, R178 ;  /* 0x000000b200b27308 */ /* 0x000fe20000000800 */
[----:B------:R-:W-:Y:S03]  /*12df0*/  HMMA.16816.F32.BF16 R108, R4, R58, R108 ;  /* 0x0000003a046c723c */ /* 0x000fe6000004186c */
[-CC-:B------:R-:W-:Y:S01]  /*12e00*/  FFMA.FTZ R59, R202, R32.reuse, -R47.reuse ;  /* 0x00000020ca3b7223 */ /* 0x180fe2000001082f */
[----:B------:R-:W-:-:S03]  /*12e10*/  FFMA.FTZ R58, R194, R32, -R47 ;  /* 0x00000020c23a7223 */ /* 0x000fc6000001082f */
[----:B------:R-:W-:Y:S01]  /*12e20*/  MUFU.EX2 R56, R56 ;  /* 0x0000003800387308 */ /* 0x000fe20000000800 */
[----:B------:R-:W-:Y:S03]  /*12e30*/  HMMA.16816.F32.BF16 R96, R4, R40, R96 ;  /* 0x000000280460723c */ /* 0x000fe60000041860 */
[-CC-:B------:R-:W-:Y:S01]  /*12e40*/  FFMA.FTZ R41, R188, R32.reuse, -R47.reuse ;  /* 0x00000020bc297223 */ /* 0x180fe2000001082f */
[----:B------:R-:W-:-:S03]  /*12e50*/  FFMA.FTZ R40, R180, R32, -R47 ;  /* 0x00000020b4287223 */ /* 0x000fc6000001082f */
[----:B------:R-:W-:Y:S01]  /*12e60*/  MUFU.EX2 R59, R59 ;  /* 0x0000003b003b7308 */ /* 0x000fe20000000800 */
[C---:B--2---:R-:W-:Y:S07]  /*12e70*/  HMMA.16816.F32.BF16 R88, R4.reuse, R16, R88 ;  /* 0x000000100458723c */ /* 0x044fee0000041858 */
[----:B------:R-:W2:Y:S01]  /*12e80*/  MUFU.EX2 R58, R58 ;  /* 0x0000003a003a7308 */ /* 0x000ea20000000800 */
[C---:B------:R-:W-:Y:S01]  /*12e90*/  HMMA.16816.F32.BF16 R84, R4.reuse, R18, R84 ;  /* 0x000000120454723c */ /* 0x040fe20000041854 */
[----:B------:R-:W4:Y:S06]  /*12ea0*/  LDSM.16.MT88.4 R16, [R11+0xd400] ;  /* 0x00d400000b10783b */ /* 0x000f2c0000004200 */
[----:B------:R-:W-:Y:S01]  /*12eb0*/  MUFU.EX2 R41, R41 ;  /* 0x0000002900297308 */ /* 0x000fe20000000800 */
[----:B------:R-:W-:Y:S03]  /*12ec0*/  HMMA.16816.F32.BF16 R92, R4, R42, R92 ;  /* 0x0000002a045c723c */ /* 0x000fe6000004185c */
[-CC-:B------:R-:W-:Y:S01]  /*12ed0*/  FFMA.FTZ R43, R184, R32.reuse, -R31.reuse ;  /* 0x00000020b82b7223 */ /* 0x180fe2000001081f */
[----:B------:R-:W-:-:S03]  /*12ee0*/  FFMA.FTZ R42, R182, R32, -R31 ;  /* 0x00000020b62a7223 */ /* 0x000fc6000001081f */
[----:B------:R-:W5:Y:S08]  /*12ef0*/  MUFU.EX2 R57, R57 ;  /* 0x0000003900397308 */ /* 0x000f700000000800 */
[----:B------:R-:W-:Y:S08]  /*12f00*/  MUFU.EX2 R43, R43 ;  /* 0x0000002b002b7308 */ /* 0x000ff00000000800 */
[----:B------:R-:W5:Y:S08]  /*12f10*/  MUFU.EX2 R42, R42 ;  /* 0x0000002a002a7308 */ /* 0x000f700000000800 */
[----:B------:R-:W5:Y:S01]  /*12f20*/  MUFU.EX2 R40, R40 ;  /* 0x0000002800287308 */ /* 0x000f620000000800 */
[C---:B----4-:R-:W-:Y:S07]  /*12f30*/  HMMA.16816.F32.BF16 R80, R4.reuse, R16, R80 ;  /* 0x000000100450723c */ /* 0x050fee0000041850 */
[----:B------:R-:W-:Y:S01]  /*12f40*/  MUFU.EX2 R129, R129 ;  /* 0x0000008100817308 */ /* 0x000fe20000000800 */
[----:B------:R-:W-:Y:S01]  /*12f50*/  HMMA.16816.F32.BF16 R76, R4, R18, R76 ;  /* 0x00000012044c723c */ /* 0x000fe2000004184c */
[----:B------:R-:W4:Y:S06]  /*12f60*/  LDSM.16.MT88.4 R16, [R8+0xd000] ;  /* 0x00d000000810783b */ /* 0x000f2c0000004200 */
[----:B------:R-:W-:Y:S08]  /*12f70*/  MUFU.EX2 R118, R118 ;  /* 0x0000007600767308 */ /* 0x000ff00000000800 */
[----:B------:R-:W-:Y:S08]  /*12f80*/  MUFU.EX2 R137, R137 ;  /* 0x0000008900897308 */ /* 0x000ff00000000800 */
[----:B------:R-:W5:Y:S08]  /*12f90*/  MUFU.EX2 R120, R120 ;  /* 0x0000007800787308 */ /* 0x000f700000000800 */
[----:B------:R-:W-:Y:S08]  /*12fa0*/  MUFU.EX2 R121, R121 ;  /* 0x0000007900797308 */ /* 0x000ff00000000800 */
[----:B------:R-:W5:Y:S01]  /*12fb0*/  MUFU.EX2 R66, R66 ;  /* 0x0000004200427308 */ /* 0x000f620000000800 */
[C---:B----4-:R-:W-:Y:S07]  /*12fc0*/  HMMA.16816.F32.BF16 R72, R68.reuse, R16, RZ ;  /* 0x000000104448723c */ /* 0x050fee00000418ff */
[----:B------:R-:W-:Y:S01]  /*12fd0*/  MUFU.EX2 R64, R64 ;  /* 0x0000004000407308 */ /* 0x000fe20000000800 */
[----:B------:R-:W-:Y:S01]  /*12fe0*/  HMMA.16816.F32.BF16 R68, R68, R18, RZ ;  /* 0x000000124444723c */ /* 0x000fe200000418ff */
[----:B------:R-:W4:Y:S06]  /*12ff0*/  LDSM.16.MT88.4 R16, [R8+0xd400] ;  /* 0x00d400000810783b */ /* 0x000f2c0000004200 */
[----:B------:R-:W-:Y:S08]  /*13000*/  MUFU.EX2 R46, R46 ;  /* 0x0000002e002e7308 */ /* 0x000ff00000000800 */
[----:B------:R-:W-:Y:S08]  /*13010*/  MUFU.EX2 R124, R124 ;  /* 0x0000007c007c7308 */ /* 0x000ff00000000800 */
[----:B------:R-:W-:Y:S08]  /*13020*/  MUFU.EX2 R44, R44 ;  /* 0x0000002c002c7308 */ /* 0x000ff00000000800 */
[----:B------:R-:W-:Y:S01]  /*13030*/  MUFU.EX2 R37, R37 ;  /* 0x0000002500257308 */ /* 0x000fe20000000800 */
[C---:B----4-:R-:W-:Y:S08]  /*13040*/  HMMA.16816.F32.BF16 R72, R4.reuse, R16, R72 ;  /* 0x000000100448723c */ /* 0x050ff00000041848 */
[----:B------:R-:W-:Y:S01]  /*13050*/  HMMA.16816.F32.BF16 R68, R4, R18, R68 ;  /* 0x000000120444723c */ /* 0x000fe20000041844 */
[----:B------:R-:W4:Y:S02]  /*13060*/  LDSM.16.MT88.4 R16, [R11+0x9800] ;  /* 0x009800000b10783b */ /* 0x000f240000004200 */
[----:B-1----:R-:W-:-:S02]  /*13070*/  F2FP.BF16.F32.PACK_AB R4, R139, R176 ;  /* 0x000000b08b04723e */ /* 0x002fc400000010ff */
[----:B------:R-:W-:Y:S02]  /*13080*/  F2FP.BF16.F32.PACK_AB R5, R131, R174 ;  /* 0x000000ae8305723e */ /* 0x000fe400000010ff */
[----:B---3--:R-:W-:Y:S02]  /*13090*/  F2FP.BF16.F32.PACK_AB R6, R60, R65 ;  /* 0x000000413c06723e */ /* 0x008fe400000010ff */
[----:B--2---:R-:W-:-:S07]  /*130a0*/  F2FP.BF16.F32.PACK_AB R7, R58, R59 ;  /* 0x0000003b3a07723e */ /* 0x004fce00000010ff */
        /* <DEDUP_REMOVED lines=18> */
[----:B-----5:R-:W-:-:S02]  /*131d0*/  F2FP.BF16.F32.PACK_AB R4, R57, R178 ;  /* 0x000000b23904723e */ /* 0x020fc400000010ff */
[----:B------:R-:W-:Y:S02]  /*131e0*/  F2FP.BF16.F32.PACK_AB R5, R56, R143 ;  /* 0x0000008f3805723e */ /* 0x000fe400000010ff */
[----:B------:R-:W-:Y:S02]  /*131f0*/  F2FP.BF16.F32.PACK_AB R6, R42, R43 ;  /* 0x0000002b2a06723e */ /* 0x000fe400000010ff */
[----:B------:R-:W-:-:S07]  /*13200*/  F2FP.BF16.F32.PACK_AB R7, R40, R41 ;  /* 0x000000292807723e */ /* 0x000fce00000010ff */
        /* <DEDUP_REMOVED lines=19> */
[----:B------:R-:W-:Y:S01]  /*13340*/  FFMA.FTZ R67, R132, R32, -R47 ;  /* 0x0000002084437223 */ /* 0x000fe2000001082f */
[----:B------:R-:W-:-:S02]  /*13350*/  F2FP.BF16.F32.PACK_AB R4, R120, R137 ;  /* 0x000000897804723e */ /* 0x000fc400000010ff */
[----:B------:R-:W-:Y:S01]  /*13360*/  FADD.FTZ R136, R136, R5 ;  /* 0x0000000588887221 */ /* 0x000fe20000010000 */
[----:B------:R-:W-:Y:S02]  /*13370*/  F2FP.BF16.F32.PACK_AB R5, R118, R129 ;  /* 0x000000817605723e */ /* 0x000fe400000010ff */
[----:B------:R-:W2:Y:S01]  /*13380*/  MUFU.EX2 R67, R67 ;  /* 0x0000004300437308 */ /* 0x000ea20000000800 */
[----:B------:R-:W-:Y:S01]  /*13390*/  F2FP.BF16.F32.PACK_AB R6, R66, R121 ;  /* 0x000000794206723e */ /* 0x000fe200000010ff */
[----:B------:R-:W-:Y:S01]  /*133a0*/  FADD.FTZ R127, R127, R136 ;  /* 0x000000887f7f7221 */ /* 0x000fe20000010000 */
[----:B------:R-:W-:-:S03]  /*133b0*/  FFMA.FTZ R136, R26, R32, -R47 ;  /* 0x000000201a887223 */ /* 0x000fc6000001082f */
[----:B------:R-:W-:Y:S01]  /*133c0*/  FADD.FTZ R128, R126, R127 ;  /* 0x0000007f7e807221 */ /* 0x000fe20000010000 */
[----:B------:R-:W-:Y:S01]  /*133d0*/  FADD.FTZ R126, R122, R123 ;  /* 0x0000007b7a7e7221 */ /* 0x000fe20000010000 */
[-CC-:B------:R-:W-:Y:S01]  /*133e0*/  FFMA.FTZ R122, R21, R32.reuse, -R47.reuse ;  /* 0x00000020157a7223 */ /* 0x180fe2000001082f */
[-C--:B------:R-:W-:Y:S01]  /*133f0*/  FFMA.FTZ R123, R23, R32.reuse, -R47 ;  /* 0x00000020177b7223 */ /* 0x080fe2000001082f */
[----:B------:R-:W-:Y:S01]  /*13400*/  FADD.FTZ R128, R125, R128 ;  /* 0x000000807d807221 */ /* 0x000fe20000010000 */
[-CC-:B------:R-:W-:Y:S01]  /*13410*/  FFMA.FTZ R125, R22, R32.reuse, -R31.reuse ;  /* 0x00000020167d7223 */ /* 0x180fe2000001081f */
[-CC-:B------:R-:W-:Y:S01]  /*13420*/  FFMA.FTZ R127, R36, R32.reuse, -R31.reuse ;  /* 0x00000020247f7223 */ /* 0x180fe2000001081f */
[----:B------:R-:W-:Y:S01]  /*13430*/  LDSM.16.MT88.4 R20, [R11+0xa400] ;  /* 0x00a400000b14783b */ /* 0x000fe20000004200 */
[----:B------:R-:W-:Y:S01]  /*13440*/  MUFU.EX2 R122, R122 ;  /* 0x0000007a007a7308 */ /* 0x000fe20000000800 */
[----:B------:R-:W-:Y:S01]  /*13450*/  FFMA.FTZ R36, R38, R32, -R31 ;  /* 0x0000002026247223 */ /* 0x000fe2000001081f */
[----:B--2---:R-:W-:-:S06]  /*13460*/  F2FP.BF16.F32.PACK_AB R7, R64, R67 ;  /* 0x000000434007723e */ /* 0x004fcc00000010ff */
[----:B------:R-:W-:Y:S08]  /*13470*/  MUFU.EX2 R123, R123 ;  /* 0x0000007b007b7308 */ /* 0x000ff00000000800 */
[----:B------:R-:W2:Y:S01]  /*13480*/  MUFU.EX2 R125, R125 ;  /* 0x0000007d007d7308 */ /* 0x000ea20000000800 */
[C---:B-1----:R-:W-:Y:S07]  /*13490*/  HMMA.16816.F32.BF16 R112, R4.reuse, R16, R112 ;  /* 0x000000100470723c */ /* 0x042fee0000041870 */
[----:B------:R-:W-:Y:S01]  /*134a0*/  MUFU.EX2 R45, R136 ;  /* 0x00000088002d7308 */ /* 0x000fe20000000800 */
[C---:B------:R-:W-:Y:S01]  /*134b0*/  HMMA.16816.F32.BF16 R108, R4.reuse, R18, R108 ;  /* 0x00000012046c723c */ /* 0x040fe2000004186c */
[----:B------:R-:W1:Y:S06]  /*134c0*/  LDSM.16.MT88.4 R16, [R8+0xa000] ;  /* 0x00a000000810783b */ /* 0x000e6c0000004200 */
[----:B------:R-:W-:Y:S08]  /*134d0*/  MUFU.EX2 R127, R127 ;  /* 0x0000007f007f7308 */ /* 0x000ff00000000800 */
[----:B------:R-:W-:Y:S08]  /*134e0*/  MUFU.EX2 R36, R36 ;  /* 0x0000002400247308 */ /* 0x000ff00000000800 */
        /* <DEDUP_REMOVED lines=18> */
[-C--:B------:R-:W-:Y:S01]  /*13610*/  FFMA.FTZ R49, R48, R32.reuse, -R31 ;  /* 0x0000002030317223 */ /* 0x080fe2000001081f */
[----:B------:R-:W-:Y:S01]  /*13620*/  FFMA.FTZ R51, R25, R32, -R47 ;  /* 0x0000002019337223 */ /* 0x000fe2000001082f */
[----:B------:R-:W-:Y:S01]  /*13630*/  FADD.FTZ R7, R50, R7 ;  /* 0x0000000732077221 */ /* 0x000fe20000010000 */
[----:B------:R-:W-:Y:S01]  /*13640*/  FADD.FTZ R132, R174, R5 ;  /* 0x00000005ae847221 */ /* 0x000fe20000010000 */
[----:B--2---:R-:W-:Y:S01]  /*13650*/  F2FP.BF16.F32.PACK_AB R4, R125, R124 ;  /* 0x0000007c7d04723e */ /* 0x004fe200000010ff */
[----:B------:R-:W-:Y:S01]  /*13660*/  FFMA.FTZ R48, R27, R32, -R47 ;  /* 0x000000201b307223 */ /* 0x000fe2000001082f */
[----:B------:R-:W2:Y:S01]  /*13670*/  MUFU.EX2 R49, R49 ;  /* 0x0000003100317308 */ /* 0x000ea20000000800 */
[----:B------:R-:W-:Y:S01]  /*13680*/  FADD.FTZ R134, R176, R7 ;  /* 0x00000007b0867221 */ /* 0x000fe20000010000 */
[----:B------:R-:W-:Y:S01]  /*13690*/  F2FP.BF16.F32.PACK_AB R5, R123, R122 ;  /* 0x0000007a7b05723e */ /* 0x000fe200000010ff */
[----:B------:R-:W3:Y:S01]  /*136a0*/  LDSM.16.MT88.4 R24, [R11+0xc400] ;  /* 0x00c400000b18783b */ /* 0x000ee20000004200 */
[-CC-:B------:R-:W-:Y:S01]  /*136b0*/  FFMA.FTZ R128, R35, R32.reuse, -R47.reuse ;  /* 0x0000002023807223 */ /* 0x180fe2000001082f */
[-C--:B------:R-:W-:Y:S01]  /*136c0*/  FFMA.FTZ R126, R39, R32.reuse, -R47 ;  /* 0x00000020277e7223 */ /* 0x080fe2000001082f */
[-CC-:B------:R-:W-:Y:S01]  /*136d0*/  FFMA.FTZ R50, R34, R32.reuse, -R31.reuse ;  /* 0x0000002022327223 */ /* 0x180fe2000001081f */
[-CC-:B------:R-:W-:Y:S01]  /*136e0*/  FFMA.FTZ R47, R29, R32.reuse, -R31.reuse ;  /* 0x000000201d2f7223 */ /* 0x180fe2000001081f */
[----:B------:R-:W4:Y:S01]  /*136f0*/  MUFU.EX2 R51, R51 ;  /* 0x0000003300337308 */ /* 0x000f220000000800 */
[----:B------:R-:W-:Y:S01]  /*13700*/  FADD.FTZ R134, R139, R134 ;  /* 0x000000868b867221 */ /* 0x000fe20000010000 */
[----:B------:R-:W-:Y:S01]  /*13710*/  FADD.FTZ R132, R131, R132 ;  /* 0x0000008483847221 */ /* 0x000fe20000010000 */
[-CC-:B------:R-:W-:Y:S01]  /*13720*/  FFMA.FTZ R131, R14, R32.reuse, -R31.reuse ;  /* 0x000000200e837223 */ /* 0x180fe2000001081f */
[----:B------:R-:W-:-:S04]  /*13730*/  FFMA.FTZ R14, R28, R32, -R31 ;  /* 0x000000201c0e7223 */ /* 0x000fc8000001081f */
[----:B------:R-:W-:Y:S01]  /*13740*/  MUFU.EX2 R39, R138 ;  /* 0x0000008a00277308 */ /* 0x000fe20000000800 */
[----:B--2---:R-:W-:-:S07]  /*13750*/  F2FP.BF16.F32.PACK_AB R6, R49, R44 ;  /* 0x0000002c3106723e */ /* 0x004fce00000010ff */
[----:B------:R-:W-:Y:S01]  /*13760*/  MUFU.EX2 R48, R48 ;  /* 0x0000003000307308 */ /* 0x000fe20000000800 */
[----:B----4-:R-:W-:-:S07]  /*13770*/  F2FP.BF16.F32.PACK_AB R7, R51, R46 ;  /* 0x0000002e3307723e */ /* 0x010fce00000010ff */
[C---:B------:R-:W-:Y:S01]  /*13780*/  HMMA.16816.F32.BF16 R112, R4.reuse, R20, R112 ;  /* 0x000000140470723c */ /* 0x040fe20000041870 */
[----:B------:R-:W2:Y:S07]  /*13790*/  MUFU.EX2 R50, R50 ;  /* 0x0000003200327308 */ /* 0x000eae0000000800 */
[C---:B------:R-:W-:Y:S01]  /*137a0*/  HMMA.16816.F32.BF16 R108, R4.reuse, R22, R108 ;  /* 0x00000016046c723c */ /* 0x040fe2000004186c */
[----:B------:R-:W4:Y:S01]  /*137b0*/  LDSM.16.MT88.4 R20, [R8+0xc400] ;  /* 0x00c400000814783b */ /* 0x000f220000004200 */
[----:B------:R-:W5:Y:S06]  /*137c0*/  MUFU.EX2 R47, R47 ;  /* 0x0000002f002f7308 */ /* 0x000f6c0000000800 */
[C---:B-1----:R-:W-:Y:S02]  /*137d0*/  HMMA.16816.F32.BF16 R104, R4.reuse, R16, R104 ;  /* 0x000000100468723c */ /* 0x042fe40000041868 */
[----:B------:R-:W-:Y:S06]  /*137e0*/  MUFU.EX2 R128, R128 ;  /* 0x0000008000807308 */ /* 0x000fec0000000800 */
[C---:B------:R-:W-:Y:S01]  /*137f0*/  HMMA.16816.F32.BF16 R100, R4.reuse, R18, R100 ;  /* 0x000000120464723c */ /* 0x040fe20000041864 */
[----:B------:R-:W1:Y:S01]  /*13800*/  LDSM.16.MT88.4 R16, [R11+0xe400] ;  /* 0x00e400000b10783b */ /* 0x000e620000004200 */
[----:B------:R-:W-:Y:S06]  /*13810*/  MUFU.EX2 R126, R126 ;  /* 0x0000007e007e7308 */ /* 0x000fec0000000800 */
[C---:B---3--:R-:W-:Y:S03]  /*13820*/  HMMA.16816.F32.BF16 R96, R4.reuse, R24, R96 ;  /* 0x000000180460723c */ /* 0x048fe60000041860 */
[----:B------:R-:W-:Y:S01]  /*13830*/  FADD.FTZ R25, R65, R134 ;  /* 0x0000008641197221 */ /* 0x000fe20000010000 */
[----:B------:R-:W-:Y:S01]  /*13840*/  FFMA.FTZ R65, R15, R32, -R31 ;  /* 0x000000200f417223 */ /* 0x000fe2000001081f */
[----:B------:R-:W-:Y:S02]  /*13850*/  MUFU.EX2 R14, R14 ;  /* 0x0000000e000e7308 */ /* 0x000fe40000000800 */
[----:B------:R-:W-:Y:S01]  /*13860*/  FADD.FTZ R25, R60, R25 ;  /* 0x000000193c197221 */ /* 0x000fe20000010000 */
[----:B------:R-:W-:Y:S03]  /*13870*/  HMMA.16816.F32.BF16 R92, R4, R26, R92 ;  /* 0x0000001a045c723c */ /* 0x000fe6000004185c */
[----:B------:R-:W-:-:S02]  /*13880*/  FADD.FTZ R178, R178, R25 ;  /* 0x00000019b2b27221 */ /* 0x000fc40000010000 */
[----:B------:R-:W-:Y:S01]  /*13890*/  LDSM.16.MT88.4 R24, [R8+0xc800] ;  /* 0x00c800000818783b */ /* 0x000fe20000004200 */
[----:B------:R-:W-:Y:S01]  /*138a0*/  MUFU.EX2 R15, R130 ;  /* 0x00000082000f7308 */ /* 0x000fe20000000800 */
[----:B------:R-:W-:Y:S01]  /*138b0*/  FADD.FTZ R178, R57, R178 ;  /* 0x000000b239b27221 */ /* 0x000fe20000010000 */
[----:B----4-:R-:W-:Y:S03]  /*138c0*/  HMMA.16816.F32.BF16 R88, R4, R20, R88 ;  /* 0x000000140458723c */ /* 0x010fe60000041858 */
[----:B------:R-:W-:-:S03]  /*138d0*/  FADD.FTZ R43, R43, R178 ;  /* 0x000000b22b2b7221 */ /* 0x000fc60000010000 */
[----:B------:R-:W-:Y:S01]  /*138e0*/  MUFU.EX2 R65, R65 ;  /* 0x0000004100417308 */ /* 0x000fe20000000800 */
[----:B------:R-:W-:Y:S01]  /*138f0*/  FADD.FTZ R42, R42, R43 ;  /* 0x0000002b2a2a7221 */ /* 0x000fe20000010000 */
[----:B------:R-:W-:Y:S01]  /*13900*/  HMMA.16816.F32.BF16 R84, R4, R22, R84 ;  /* 0x000000160454723c */ /* 0x000fe20000041854 */
[----:B------:R-:W3:Y:S02]  /*13910*/  LDSM.16.MT88.4 R20, [R8+0xe400] ;  /* 0x00e400000814783b */ /* 0x000ee40000004200 */
[----:B------:R-:W-:-:S04]  /*13920*/  FADD.FTZ R137, R137, R42 ;  /* 0x0000002a89897221 */ /* 0x000fc80000010000 */
[----:B------:R-:W-:Y:S01]  /*13930*/  FADD.FTZ R120, R120, R137 ;  /* 0x0000008978787221 */ /* 0x000fe20000010000 */
[C---:B-1----:R-:W-:Y:S08]  /*13940*/  HMMA.16816.F32.BF16 R80, R4.reuse, R16, R80 ;  /* 0x000000100450723c */ /* 0x042ff00000041850 */
[C---:B------:R-:W-:Y:S01]  /*13950*/  HMMA.16816.F32.BF16 R76, R4.reuse, R18, R76 ;  /* 0x00000012044c723c */ /* 0x040fe2000004184c */
[----:B------:R-:W1:Y:S07]  /*13960*/  LDSM.16.MT88.4 R16, [R11+0xa800] ;  /* 0x00a800000b10783b */ /* 0x000e6e0000004200 */
[----:B---3--:R-:W-:Y:S03]  /*13970*/  HMMA.16816.F32.BF16 R72, R4, R20, R72 ;  /* 0x000000140448723c */ /* 0x008fe60000041848 */
[----:B------:R-:W-:Y:S01]  /*13980*/  FADD.FTZ R21, R59, R132 ;  /* 0x000000843b157221 */ /* 0x000fe20000010000 */
[----:B------:R-:W-:-:S02]  /*13990*/  FFMA.FTZ R59, R30, R32, -R31 ;  /* 0x000000201e3b7223 */ /* 0x000fc4000001081f */
[----:B------:R-:W3:Y:S01]  /*139a0*/  LDSM.16.MT88.4 R32, [R8+0xa800] ;  /* 0x00a800000820783b */ /* 0x000ee20000004200 */
[----:B------:R-:W-:Y:S01]  /*139b0*/  FADD.FTZ R58, R58, R21 ;  /* 0x000000153a3a7221 */ /* 0x000fe20000010000 */
[----:B------:R-:W-:Y:S03]  /*139c0*/  HMMA.16816.F32.BF16 R68, R4, R22, R68 ;  /* 0x000000160444723c */ /* 0x000fe60000041844 */
[----:B--2---:R-:W-:Y:S01]  /*139d0*/  F2FP.BF16.F32.PACK_AB R4, R127, R50 ;  /* 0x000000327f04723e */ /* 0x004fe200000010ff */
[----:B------:R-:W2:Y:S01]  /*139e0*/  LDSM.16.MT88.4 R20, [R11+0xe800] ;  /* 0x00e800000b14783b */ /* 0x000ea20000004200 */
[----:B------:R-:W-:Y:S01]  /*139f0*/  F2FP.BF16.F32.PACK_AB R5, R48, R39 ;  /* 0x000000273005723e */ /* 0x000fe200000010ff */
[----:B------:R-:W-:Y:S01]  /*13a00*/  FADD.FTZ R143, R143, R58 ;  /* 0x0000003a8f8f7221 */ /* 0x000fe20000010000 */
[----:B-----5:R-:W-:Y:S01]  /*13a10*/  F2FP.BF16.F32.PACK_AB R6, R47, R36 ;  /* 0x000000242f06723e */ /* 0x020fe200000010ff */
[----:B------:R-:W-:Y:S01]  /*13a20*/  LDSM.16.MT88.4 R28, [R11+0xc800] ;  /* 0x00c800000b1c783b */ /* 0x000fe20000004200 */
[----:B------:R-:W-:Y:S01]  /*13a30*/  F2FP.BF16.F32.PACK_AB R7, R38, R45 ;  /* 0x0000002d2607723e */ /* 0x000fe200000010ff */
[----:B------:R-:W4:Y:S01]  /*13a40*/  MUFU.EX2 R58, R131 ;  /* 0x00000083003a7308 */ /* 0x000f220000000800 */
[----:B------:R-:W-:-:S04]  /*13a50*/  FADD.FTZ R56, R56, R143 ;  /* 0x0000008f38387221 */ /* 0x000fc80000010000 */
[----:B------:R-:W-:Y:S01]  /*13a60*/  FADD.FTZ R41, R41, R56 ;  /* 0x0000003829297221 */ /* 0x000fe20000010000 */
[----:B-1----:R-:W-:Y:S02]  /*13a70*/  HMMA.16816.F32.BF16 R112, R4, R16, R112 ;  /* 0x000000100470723c */ /* 0x002fe40000041870 */
[----:B------:R-:W1:Y:S01]  /*13a80*/  MUFU.EX2 R59, R59 ;  /* 0x0000003b003b7308 */ /* 0x000e620000000800 */
[----:B------:R-:W-:-:S04]  /*13a90*/  FADD.FTZ R40, R40, R41 ;  /* 0x0000002928287221 */ /* 0x000fc80000010000 */
[----:B------:R-:W-:Y:S01]  /*13aa0*/  FADD.FTZ R129, R129, R40 ;  /* 0x0000002881817221 */ /* 0x000fe20000010000 */
[----:B------:R-:W-:Y:S01]  /*13ab0*/  HMMA.16816.F32.BF16 R108, R4, R18, R108 ;  /* 0x00000012046c723c */ /* 0x000fe2000004186c */
[----:B------:R-:W5:Y:S02]  /*13ac0*/  LDSM.16.MT88.4 R16, [R8+0xe800] ;  /* 0x00e800000810783b */ /* 0x000f640000004200 */
[----:B------:R-:W-:-:S05]  /*13ad0*/  FADD.FTZ R118, R118, R129 ;  /* 0x0000008176767221 */ /* 0x000fca0000010000 */
[C---:B------:R-:W-:Y:S08]  /*13ae0*/  HMMA.16816.F32.BF16 R88, R4.reuse, R24, R88 ;  /* 0x000000180458723c */ /* 0x040ff00000041858 */
[C---:B------:R-:W-:Y:S01]  /*13af0*/  HMMA.16816.F32.BF16 R84, R4.reuse, R26, R84 ;  /* 0x0000001a0454723c */ /* 0x040fe20000041854 */
[----:B------:R-:W1:Y:S07]  /*13b00*/  LDSM.16.MT88.4 R24, [R8+0xac00] ;  /* 0x00ac00000818783b */ /* 0x000e6e0000004200 */
[C---:B---3--:R-:W-:Y:S08]  /*13b10*/  HMMA.16816.F32.BF16 R104, R4.reuse, R32, R104 ;  /* 0x000000200468723c */ /* 0x048ff00000041868 */
[C---:B--2---:R-:W-:Y:S08]  /*13b20*/  HMMA.16816.F32.BF16 R80, R4.reuse, R20, R80 ;  /* 0x000000140450723c */ /* 0x044ff00000041850 */
[C---:B------:R-:W-:Y:S01]  /*13b30*/  HMMA.16816.F32.BF16 R76, R4.reuse, R22, R76 ;  /* 0x00000016044c723c */ /* 0x040fe2000004184c */
[----:B------:R-:W-:Y:S07]  /*13b40*/  LDSM.16.MT88.4 R20, [R8+0xcc00] ;  /* 0x00cc00000814783b */ /* 0x000fee0000004200 */
[C---:B-----5:R-:W-:Y:S08]  /*13b50*/  HMMA.16816.F32.BF16 R72, R4.reuse, R16, R72 ;  /* 0x000000100448723c */ /* 0x060ff00000041848 */
[C---:B------:R-:W-:Y:S01]  /*13b60*/  HMMA.16816.F32.BF16 R68, R4.reuse, R18, R68 ;  /* 0x000000120444723c */ /* 0x040fe20000041844 */
[----:B------:R-:W2:Y:S07]  /*13b70*/  LDSM.16.MT88.4 R16, [R11+0xec00] ;  /* 0x00ec00000b10783b */ /* 0x000eae0000004200 */
[C---:B------:R-:W-:Y:S01]  /*13b80*/  HMMA.16816.F32.BF16 R100, R4.reuse, R34, R100 ;  /* 0x000000220464723c */ /* 0x040fe20000041864 */
[----:B------:R-:W3:Y:S07]  /*13b90*/  LDSM.16.MT88.4 R32, [R11+0xac00] ;  /* 0x00ac00000b20783b */ /* 0x000eee0000004200 */
[C---:B------:R-:W-:Y:S08]  /*13ba0*/  HMMA.16816.F32.BF16 R96, R4.reuse, R28, R96 ;  /* 0x0000001c0460723c */ /* 0x040ff00000041860 */
[----:B------:R-:W-:Y:S03]  /*13bb0*/  HMMA.16816.F32.BF16 R92, R4, R30, R92 ;  /* 0x0000001e045c723c */ /* 0x000fe6000004185c */
[----:B----4-:R-:W-:Y:S01]  /*13bc0*/  F2FP.BF16.F32.PACK_AB R4, R65, R58 ;  /* 0x0000003a4104723e */ /* 0x010fe200000010ff */
[----:B------:R4:W5:Y:S01]  /*13bd0*/  LDSM.16.MT88.4 R28, [R11+0xcc00] ;  /* 0x00cc00000b1c783b */ /* 0x0009620000004200 */
[----:B------:R-:W-:-:S02]  /*13be0*/  F2FP.BF16.F32.PACK_AB R5, R15, R128 ;  /* 0x000000800f05723e */ /* 0x000fc400000010ff */
[----:B-1----:R-:W-:Y:S02]  /*13bf0*/  F2FP.BF16.F32.PACK_AB R6, R14, R59 ;  /* 0x0000003b0e06723e */ /* 0x002fe400000010ff */
[----:B------:R-:W-:-:S07]  /*13c00*/  F2FP.BF16.F32.PACK_AB R7, R37, R126 ;  /* 0x0000007e2507723e */ /* 0x000fce00000010ff */
[----:B------:R-:W-:Y:S03]  /*13c10*/  HMMA.16816.F32.BF16 R104, R4, R24, R104 ;  /* 0x000000180468723c */ /* 0x000fe60000041868 */
[----:B------:R-:W-:-:S04]  /*13c20*/  FADD.FTZ R25, R121, R120 ;  /* 0x0000007879197221 */ /* 0x000fc80000010000 */
[----:B------:R-:W-:Y:S01]  /*13c30*/  FADD.FTZ R25, R66, R25 ;  /* 0x0000001942197221 */ /* 0x000fe20000010000 */
[----:B--2---:R-:W-:Y:S03]  /*13c40*/  HMMA.16816.F32.BF16 R80, R4, R16, R80 ;  /* 0x000000100450723c */ /* 0x004fe60000041850 */
[----:B------:R-:W-:Y:S01]  /*13c50*/  FADD.FTZ R124, R124, R25 ;  /* 0x000000197c7c7221 */ /* 0x000fe20000010000 */
[----:B----4-:R-:W-:-:S03]  /*13c60*/  FADD.FTZ R11, R67, R118 ;  /* 0x00000076430b7221 */ /* 0x010fc60000010000 */
[----:B------:R-:W-:Y:S01]  /*13c70*/  FADD.FTZ R125, R125, R124 ;  /* 0x0000007c7d7d7221 */ /* 0x000fe20000010000 */
[----:B------:R-:W-:Y:S01]  /*13c80*/  FADD.FTZ R11, R64, R11 ;  /* 0x0000000b400b7221 */ /* 0x000fe20000010000 */
[----:B------:R-:W-:Y:S01]  /*13c90*/  HMMA.16816.F32.BF16 R76, R4, R18, R76 ;  /* 0x00000012044c723c */ /* 0x000fe2000004184c */
[----:B------:R1:W2:Y:S02]  /*13ca0*/  LDSM.16.MT88.4 R16, [R8+0xec00] ;  /* 0x00ec00000810783b */ /* 0x0002a40000004200 */
[----:B------:R-:W-:Y:S01]  /*13cb0*/  FADD.FTZ R44, R44, R125 ;  /* 0x0000007d2c2c7221 */ /* 0x000fe20000010000 */
[----:B------:R-:W-:-:S03]  /*13cc0*/  FADD.FTZ R122, R122, R11 ;  /* 0x0000000b7a7a7221 */ /* 0x000fc60000010000 */
[----:B------:R-:W-:Y:S01]  /*13cd0*/  FADD.FTZ R49, R49, R44 ;  /* 0x0000002c31317221 */ /* 0x000fe20000010000 */
[----:B------:R-:W-:Y:S01]  /*13ce0*/  FADD.FTZ R123, R123, R122 ;  /* 0x0000007a7b7b7221 */ /* 0x000fe20000010000 */
[----:B---3--:R-:W-:Y:S03]  /*13cf0*/  HMMA.16816.F32.BF16 R112, R4, R32, R112 ;  /* 0x000000200470723c */ /* 0x008fe60000041870 */
[----:B------:R-:W-:-:S04]  /*13d00*/  FADD.FTZ R50, R50, R49 ;  /* 0x0000003132327221 */ /* 0x000fc80000010000 */
[----:B------:R-:W-:Y:S01]  /*13d10*/  FADD.FTZ R127, R127, R50 ;  /* 0x000000327f7f7221 */ /* 0x000fe20000010000 */
[----:B------:R-:W-:Y:S03]  /*13d20*/  HMMA.16816.F32.BF16 R108, R4, R34, R108 ;  /* 0x00000022046c723c */ /* 0x000fe6000004186c */
[----:B------:R-:W-:-:S04]  /*13d30*/  FADD.FTZ R36, R36, R127 ;  /* 0x0000007f24247221 */ /* 0x000fc80000010000 */
[----:B------:R-:W-:Y:S01]  /*13d40*/  FADD.FTZ R47, R47, R36 ;  /* 0x000000242f2f7221 */ /* 0x000fe20000010000 */
[----:B-1----:R-:W-:Y:S01]  /*13d50*/  FADD.FTZ R8, R46, R123 ;  /* 0x0000007b2e087221 */ /* 0x002fe20000010000 */
[----:B-----5:R-:W-:Y:S03]  /*13d60*/  HMMA.16816.F32.BF16 R96, R4, R28, R96 ;  /* 0x0000001c0460723c */ /* 0x020fe60000041860 */
        /* <DEDUP_REMOVED lines=9> */
[----:B------:R-:W-:Y:S03]  /*13e00*/  HMMA.16816.F32.BF16 R100, R4, R26, R100 ;  /* 0x0000001a0464723c */ /* 0x000fe60000041864 */
[----:B------:R-:W-:-:S04]  /*13e10*/  FADD.FTZ R11, R38, R11 ;  /* 0x0000000b260b7221 */ /* 0x000fc80000010000 */
[----:B------:R-:W-:Y:S01]  /*13e20*/  FADD.FTZ R128, R128, R11 ;  /* 0x0000000b80807221 */ /* 0x000fe20000010000 */
[----:B------:R-:W-:Y:S03]  /*13e30*/  HMMA.16816.F32.BF16 R88, R4, R20, R88 ;  /* 0x000000140458723c */ /* 0x000fe60000041858 */
[----:B------:R-:W-:-:S04]  /*13e40*/  FADD.FTZ R15, R15, R128 ;  /* 0x000000800f0f7221 */ /* 0x000fc80000010000 */
[----:B------:R-:W-:Y:S01]  /*13e50*/  FADD.FTZ R126, R126, R15 ;  /* 0x0000000f7e7e7221 */ /* 0x000fe20000010000 */
[----:B------:R-:W-:Y:S03]  /*13e60*/  HMMA.16816.F32.BF16 R84, R4, R22, R84 ;  /* 0x000000160454723c */ /* 0x000fe60000041854 */
[----:B------:R-:W-:-:S05]  /*13e70*/  FADD.FTZ R181, R37, R126 ;  /* 0x0000007e25b57221 */ /* 0x000fca0000010000 */
        /* <DEDUP_REMOVED lines=9> */
[----:B------:R-:W-:Y:S06]  /*13f10*/  BAR.SYNC.DEFER_BLOCKING 0x0 ;  /* 0x0000000000007b1d */ /* 0x000fec0000010000 */
[----:B------:R-:W-:Y:S05]  /*13f20*/  @!P4 BRA `(.L_x_5175) ;  /* 0x0000000000f8c947 */ /* 0x000fea0003800000 */
[----:B------:R-:W2:Y:S01]  /*13f30*/  LD.E R15, desc[UR4][R116.64+0x170] ;  /* 0x00017004740f7980 */ /* 0x000ea2000c101900 */
[----:B------:R-:W-:Y:S02]  /*13f40*/  IADD3 R4, PT, PT, R55, -0x2, RZ ;  /* 0xfffffffe37047810 */ /* 0x000fe40007ffe0ff */
[----:B------:R-:W-:Y:S01]  /*13f50*/  IABS R7, R54 ;  /* 0x0000003600077213 */ /* 0x000fe20000000000 */
[----:B------:R-:W3:Y:S02]  /*13f60*/  LD.E.64 R18, desc[UR4][R116.64+0x28] ;  /* 0x0000280474127980 */ /* 0x000ee4000c101b00 */
        /* <DEDUP_REMOVED lines=29> */
[----:B------:R-:W-:-:S02]  /*14140*/  LOP3.LUT R5, R54, R15, RZ, 0x3c, !PT ;  /* 0x0000000f36057212 */ /* 0x000fc400078e3cff */
[----:B------:R-:W-:Y:S02]  /*14150*/  ISETP.NE.AND P1, PT, R15, RZ, PT ;  /* 0x000000ff0f00720c */ /* 0x000fe40003f25270 */
[----:B------:R-:W-:-:S05]  /*14160*/  ISETP.GE.AND P2, PT, R5, RZ, PT ;  /* 0x000000ff0500720c */ /* 0x000fca0003f46270 */
        /* <DEDUP_REMOVED lines=26> */
.L_x_5175:
        /* <DEDUP_REMOVED lines=8> */
.L_x_5176:
[----:B------:R-:W-:Y:S05]  /*14390*/  BSYNC.RECONVERGENT B0 ;  /* 0x0000000000007941 */ /* 0x000fea0003800200 */
.L_x_5174:
        /* <DEDUP_REMOVED lines=22> */
[----:B------:R-:W-:Y:S02]  /*14500*/  LOP3.LUT P0, RZ, R142, 0x4, RZ, 0xc0, !PT ;  /* 0x000000048eff7812 */ /* 0x000fe4000780c0ff */
[----:B------:R-:W-:Y:S02]  /*14510*/  @P2 STS.128 [R163+0xb000], RZ ;  /* 0x00b000ffa3002388 */ /* 0x000fe40000000c00 */
[----:B------:R-:W-:Y:S02]  /*14520*/  SEL R60, R60, 0xffffffe0, !P0 ;  /* 0xffffffe03c3c7807 */ /* 0x000fe40004000000 */
[----:B------:R-:W-:Y:S01]  /*14530*/  @!PT LDS RZ, [RZ] ;  /* 0x00000000fffff984 */ /* 0x000fe20000000800 */
[----:B------:R-:W-:Y:S01]  /*14540*/  @!PT LDS RZ, [RZ] ;  /* 0x00000000fffff984 */ /* 0x000fe20000000800 */
[----:B------:R-:W-:Y:S01]  /*14550*/  @!PT LDS RZ, [RZ] ;  /* 0x00000000fffff984 */ /* 0x000fe20000000800 */
[----:B------:R-:W-:Y:S03]  /*14560*/  @!P1 LDGSTS.E.BYPASS.LTC128B.128 [R163+0xd000], desc[UR4][R154.64+0x80] ;  /* 0x0d0000809aa39fae */ /* 0x000fe6000b981a04 */
[--C-:B------:R-:W-:Y:S01]  /*14570*/  IMAD.IADD R62, R119, 0x1, R60.reuse ;  /* 0x00000001773e7824 */ /* 0x100fe200078e023c */
[----:B------:R-:W-:Y:S01]  /*14580*/  @P1 STS.128 [R163+0xd000], RZ ;  /* 0x00d000ffa3001388 */ /* 0x000fe20000000c00 */
[----:B------:R-:W-:-:S03]  /*14590*/  IMAD.IADD R60, R53, 0x1, R60 ;  /* 0x00000001353c7824 */ /* 0x000fc600078e023c */
        /* <DEDUP_REMOVED lines=47> */
[----:B------:R-:W3:Y:S04]  /*14890*/  LDSM.16.M88.4 R44, [R53+0x3800] ;  /* 0x00380000352c783b */ /* 0x000ee80000000200 */
[----:B------:R-:W4:Y:S04]  /*148a0*/  LDSM.16.M88.4 R36, [R53+0x3c00] ;  /* 0x003c00003524783b */ /* 0x000f280000000200 */
[----:B------:R-:W-:Y:S04]  /*148b0*/  LDSM.16.M88.4 R128, [R62] ;  /* 0x000000003e80783b */ /* 0x000fe80000000200 */
[----:B--2---:R-:W2:Y:S04]  /*148c0*/  LDSM.16.M88.4 R8, [R60+0x3000] ;  /* 0x003000003c08783b */ /* 0x004ea80000000200 */
[----:B------:R-:W5:Y:S04]  /*148d0*/  LDSM.16.M88.4 R56, [R53+0x3400] ;  /* 0x003400003538783b */ /* 0x000f680000000200 */
[----:B------:R-:W5:Y:S04]  /*148e0*/  LDSM.16.M88.4 R16, [R60+0x3800] ;  /* 0x003800003c10783b */ /* 0x000f680000000200 */
[----:B------:R-:W5:Y:S04]  /*148f0*/  LDSM.16.M88.4 R12, [R60+0x3c00] ;  /* 0x003c00003c0c783b */ /* 0x000f680000000200 */
[----:B------:R-:W5:Y:S04]  /*14900*/  LDSM.16.M88.4 R28, [R53+0x4000] ;  /* 0x00400000351c783b */ /* 0x000f680000000200 */
[----:B------:R-:W5:Y:S01]  /*14910*/  LDSM.16.M88.4 R24, [R60+0x3400] ;  /* 0x003400003c18783b */ /* 0x000f620000000200 */
[C---:B-1----:R-:W-:Y:S03]  /*14920*/  HMMA.16816.F32.BF16 R124, R4.reuse, R120, RZ ;  /* 0x00000078047c723c */ /* 0x042fe600000418ff */
[----:B------:R-:W1:Y:S04]  /*14930*/  LDSM.16.M88.4 R20, [R53+0x4400] ;  /* 0x004400003514783b */ /* 0x000e680000000200 */
[----:B------:R-:W-:Y:S01]  /*14940*/  LDSM.16.M88.4 R132, [R53+0x4c00] ;  /* 0x004c00003584783b */ /* 0x000fe20000000200 */
[C---:B------:R-:W-:Y:S03]  /*14950*/  HMMA.16816.F32.BF16 R120, R4.reuse, R122, RZ ;  /* 0x0000007a0478723c */ /* 0x040fe600000418ff */
[----:B------:R-:W0:Y:S05]  /*14960*/  LDGDEPBAR ;  /* 0x00000000000079af */ /* 0x000e2a0000000000 */
[C---:B---3--:R-:W-:Y:S08]  /*14970*/  HMMA.16816.F32.BF16 R48, R4.reuse, R44, RZ ;  /* 0x0000002c0430723c */ /* 0x048ff000000418ff */
[C---:B------:R-:W-:Y:S08]  /*14980*/  HMMA.16816.F32.BF16 R44, R4.reuse, R46, RZ ;  /* 0x0000002e042c723c */ /* 0x040ff000000418ff */
[----:B----4-:R-:W-:Y:S08]  /*14990*/  HMMA.16816.F32.BF16 R40, R4, R36, RZ ;  /* 0x000000240428723c */ /* 0x010ff000000418ff */
[C---:B--2---:R-:W-:Y:S08]  /*149a0*/  HMMA.16816.F32.BF16 R124, R128.reuse, R8, R124 ;  /* 0x00000008807c723c */ /* 0x044ff0000004187c */
[----:B------:R-:W-:Y:S01]  /*149b0*/  HMMA.16816.F32.BF16 R120, R128, R10, R120 ;  /* 0x0000000a8078723c */ /* 0x000fe20000041878 */
[----:B------:R-:W2:Y:S07]  /*149c0*/  LDSM.16.M88.4 R8, [R60+0x4000] ;  /* 0x004000003c08783b */ /* 0x000eae0000000200 */
[C---:B------:R-:W-:Y:S08]  /*149d0*/  HMMA.16816.F32.BF16 R36, R4.reuse, R38, RZ ;  /* 0x000000260424723c */ /* 0x040ff000000418ff */
[C---:B-----5:R-:W-:Y:S08]  /*149e0*/  HMMA.16816.F32.BF16 R64, R4.reuse, R56, RZ ;  /* 0x000000380440723c */ /* 0x060ff000000418ff */
[----:B------:R-:W-:Y:S08]  /*149f0*/  HMMA.16816.F32.BF16 R56, R4, R58, RZ ;  /* 0x0000003a0438723c */ /* 0x000ff000000418ff */
[C---:B------:R-:W-:Y:S08]  /*14a00*/  HMMA.16816.F32.BF16 R48, R128.reuse, R16, R48 ;  /* 0x000000108030723c */ /* 0x040ff00000041830 */
[C---:B------:R-:W-:Y:S01]  /*14a10*/  HMMA.16816.F32.BF16 R44, R128.reuse, R18, R44 ;  /* 0x00000012802c723c */ /* 0x040fe2000004182c */
[----:B------:R-:W3:Y:S07]  /*14a20*/  LDSM.16.M88.4 R16, [R60+0x4400] ;  /* 0x004400003c10783b */ /* 0x000eee0000000200 */
[----:B------:R-:W-:Y:S08]  /*14a30*/  HMMA.16816.F32.BF16 R40, R128, R12, R40 ;  /* 0x0000000c8028723c */ /* 0x000ff00000041828 */
[----:B------:R-:W-:Y:S08]  /*14a40*/  HMMA.16816.F32.BF16 R32, R4, R28, RZ ;  /* 0x0000001c0420723c */ /* 0x000ff000000418ff */
[----:B------:R-:W-:Y:S01]  /*14a50*/  HMMA.16816.F32.BF16 R36, R128, R14, R36 ;  /* 0x0000000e8024723c */ /* 0x000fe20000041824 */
[----:B------:R-:W4:Y:S07]  /*14a60*/  LDSM.16.M88.4 R12, [R53+0x4800] ;  /* 0x00480000350c783b */ /* 0x000f2e0000000200 */
[----:B------:R-:W-:Y:S08]  /*14a70*/  HMMA.16816.F32.BF16 R28, R4, R30, RZ ;  /* 0x0000001e041c723c */ /* 0x000ff000000418ff */
[C---:B------:R-:W-:Y:S08]  /*14a80*/  HMMA.16816.F32.BF16 R64, R128.reuse, R24, R64 ;  /* 0x000000188040723c */ /* 0x040ff00000041840 */
[----:B------:R-:W-:Y:S08]  /*14a90*/  HMMA.16816.F32.BF16 R56, R128, R26, R56 ;  /* 0x0000001a8038723c */ /* 0x000ff00000041838 */
[C---:B-1----:R-:W-:Y:S08]  /*14aa0*/  HMMA.16816.F32.BF16 R24, R4.reuse, R20, RZ ;  /* 0x000000140418723c */ /* 0x042ff000000418ff */
[----:B------:R-:W-:Y:S08]  /*14ab0*/  HMMA.16816.F32.BF16 R20, R4, R22, RZ ;  /* 0x000000160414723c */ /* 0x000ff000000418ff */
[C---:B--2---:R-:W-:Y:S08]  /*14ac0*/  HMMA.16816.F32.BF16 R32, R128.reuse, R8, R32 ;  /* 0x000000088020723c */ /* 0x044ff00000041820 */
[C---:B------:R-:W-:Y:S01]  /*14ad0*/  HMMA.16816.F32.BF16 R28, R128.reuse, R10, R28 ;  /* 0x0000000a801c723c */ /* 0x040fe2000004181c */
[----:B------:R-:W1:Y:S07]  /*14ae0*/  LDSM.16.M88.4 R8, [R60+0x4800] ;  /* 0x004800003c08783b */ /* 0x000e6e0000000200 */
[C---:B---3--:R-:W-:Y:S08]  /*14af0*/  HMMA.16816.F32.BF16 R24, R128.reuse, R16, R24 ;  /* 0x000000108018723c */ /* 0x048ff00000041818 */
[----:B------:R-:W-:Y:S08]  /*14b00*/  HMMA.16816.F32.BF16 R20, R128, R18, R20 ;  /* 0x000000128014723c */ /* 0x000ff00000041814 */
[C---:B----4-:R-:W-:Y:S08]  /*14b10*/  HMMA.16816.F32.BF16 R16, R4.reuse, R12, RZ ;  /* 0x0000000c0410723c */ /* 0x050ff000000418ff */
        /* <DEDUP_REMOVED lines=83> */
[----:B------:R1:W-:Y:S04]  /*15050*/  LDSM.16.M88.4 R132, [R62+0x2000] ;  /* 0x002000003e84783b */ /* 0x0003e80000000200 */
[----:B------:R-:W2:Y:S01]  /*15060*/  LDSM.16.M88.4 R128, [R60+0x7000] ;  /* 0x007000003c80783b */ /* 0x000ea20000000200 */
[----:B-1----:R-:W-:-:S04]  /*15070*/  SHF.R.U32.HI R62, RZ, 0x2, R142 ;  /* 0x00000002ff3e7819 */ /* 0x002fc8000001168e */
[----:B------:R-:W-:Y:S01]  /*15080*/  LOP3.LUT R62, R62, 0x7, RZ, 0xc0, !PT ;  /* 0x000000073e3e7812 */ /* 0x000fe200078ec0ff */
[C---:B--2---:R-:W-:Y:S08]  /*15090*/  HMMA.16816.F32.BF16 R124, R132.reuse, R128, R124 ;  /* 0x00000080847c723c */ /* 0x044ff0000004187c */
        /* <DEDUP_REMOVED lines=21> */
[C---:B-1----:R-:W-:Y:S08]  /*151f0*/  HMMA.16816.F32.BF16 R8, R132.reuse, R128, R8 ;  /* 0x000000808408723c */ /* 0x042ff00000041808 */
[----:B------:R-:W-:Y:S03]  /*15200*/  HMMA.16816.F32.BF16 R4, R132, R130, R4 ;  /* 0x000000828404723c */ /* 0x000fe60000041804 */
[----:B------:R-:W-:-:S02]  /*15210*/  LOP3.LUT R135, R141, 0x1f0, RZ, 0xc0, !PT ;  /* 0x000001f08d877812 */ /* 0x000fc400078ec0ff */
[----:B------:R-:W-:Y:S02]  /*15220*/  LOP3.LUT R133, R3, 0x6, RZ, 0xc0, !PT ;  /* 0x0000000603857812 */ /* 0x000fe400078ec0ff */
[----:B------:R-:W-:-:S03]  /*15230*/  LOP3.LUT R118, R62, R135, RZ, 0xfc, !PT ;  /* 0x000000873e767212 */ /* 0x000fc600078efcff */
[----:B------:R-:W-:Y:S02]  /*15240*/  IMAD R3, R55, 0x80, R133 ;  /* 0x0000008037037824 */ /* 0x000fe400078e0285 */
[----:B------:R-:W-:Y:S02]  /*15250*/  IMAD.IADD R119, R61, 0x1, R118 ;  /* 0x000000013d777824 */ /* 0x000fe400078e0276 */
[----:B------:R-:W-:Y:S02]  /*15260*/  IMAD.IADD R118, R3, 0x1, R160 ;  /* 0x0000000103767824 */ /* 0x000fe400078e02a0 */
[----:B------:R-:W-:-:S03]  /*15270*/  VIADD R131, R119, 0x8 ;  /* 0x0000000877837836 */ /* 0x000fc60000000000 */
[C-C-:B------:R-:W-:Y:S02]  /*15280*/  IADD3 R53, PT, PT, R119.reuse, 0x100, -R118.reuse ;  /* 0x0000010077357810 */ /* 0x140fe40007ffe876 */
[C-C-:B------:R-:W-:Y:S02]  /*15290*/  IADD3 R63, PT, PT, R119.reuse, 0xf8, -R118.reuse ;  /* 0x000000f8773f7810 */ /* 0x140fe40007ffe876 */
[----:B------:R-:W-:Y:S02]  /*152a0*/  IABS R53, R53 ;  /* 0x0000003500357213 */ /* 0x000fe40000000000 */
[----:B------:R-:W-:Y:S02]  /*152b0*/  IADD3 R60, PT, PT, R119, 0xff, -R118 ;  /* 0x000000ff773c7810 */ /* 0x000fe40007ffe876 */
[----:B------:R-:W-:Y:S02]  /*152c0*/  I2FP.F32.S32 R53, R53 ;  /* 0x0000003500357245 */ /* 0x000fe40000201400 */
[----:B------:R-:W-:-:S02]  /*152d0*/  IABS R63, R63 ;  /* 0x0000003f003f7213 */ /* 0x000fc40000000000 */
[----:B------:R-:W-:Y:S01]  /*152e0*/  IABS R60, R60 ;  /* 0x0000003c003c7213 */ /* 0x000fe20000000000 */
[C---:B------:R-:W-:Y:S01]  /*152f0*/  FFMA.FTZ R124, -R172.reuse, R53, R124 ;  /* 0x00000035ac7c7223 */ /* 0x040fe2000001017c */
[----:B------:R-:W-:Y:S02]  /*15300*/  IADD3 R53, PT, PT, R119, 0xf0, -R118 ;  /* 0x000000f077357810 */ /* 0x000fe40007ffe876 */
[----:B------:R-:W-:Y:S02]  /*15310*/  I2FP.F32.S32 R63, R63 ;  /* 0x0000003f003f7245 */ /* 0x000fe40000201400 */
[----:B------:R-:W-:Y:S02]  /*15320*/  IABS R53, R53 ;  /* 0x0000003500357213 */ /* 0x000fe40000000000 */
[----:B------:R-:W-:Y:S01]  /*15330*/  I2FP.F32.S32 R60, R60 ;  /* 0x0000003c003c7245 */ /* 0x000fe20000201400 */
[----:B------:R-:W-:Y:S01]  /*15340*/  FFMA.FTZ R120, -R172, R63, R120 ;  /* 0x0000003fac787223 */ /* 0x000fe20000010178 */
[----:B------:R-:W-:-:S02]  /*15350*/  I2FP.F32.S32 R53, R53 ;  /* 0x0000003500357245 */ /* 0x000fc40000201400 */
[C-C-:B------:R-:W-:Y:S01]  /*15360*/  IADD3 R63, PT, PT, R119.reuse, 0xe8, -R118.reuse ;  /* 0x000000e8773f7810 */ /* 0x140fe20007ffe876 */
[C---:B------:R-:W-:Y:S01]  /*15370*/  FFMA.FTZ R125, -R172.reuse, R60, R125 ;  /* 0x0000003cac7d7223 */ /* 0x040fe2000001017d */
[C---:B------:R-:W-:Y:S01]  /*15380*/  IADD3 R60, PT, PT, R119.reuse, 0xf7, -R118 ;  /* 0x000000f7773c7810 */ /* 0x040fe20007ffe876 */
[----:B------:R-:W-:Y:S01]  /*15390*/  FFMA.FTZ R64, -R172, R53, R64 ;  /* 0x00000035ac407223 */ /* 0x000fe20000010140 */
[----:B------:R-:W-:Y:S02]  /*153a0*/  IADD3 R53, PT, PT, R119, 0xef, -R118 ;  /* 0x000000ef77357810 */ /* 0x000fe40007ffe876 */
[----:B------:R-:W-:Y:S02]  /*153b0*/  IABS R63, R63 ;  /* 0x0000003f003f7213 */ /* 0x000fe40000000000 */
[----:B------:R-:W-:Y:S02]  /*153c0*/  IABS R60, R60 ;  /* 0x0000003c003c7213 */ /* 0x000fe40000000000 */
[----:B------:R-:W-:-:S02]  /*153d0*/  IABS R53, R53 ;  /* 0x0000003500357213 */ /* 0x000fc40000000000 */
[----:B------:R-:W-:Y:S02]  /*153e0*/  I2FP.F32.S32 R63, R63 ;  /* 0x0000003f003f7245 */ /* 0x000fe40000201400 */
[----:B------:R-:W-:Y:S02]  /*153f0*/  I2FP.F32.S32 R60, R60 ;  /* 0x0000003c003c7245 */ /* 0x000fe40000201400 */
[----:B------:R-:W-:Y:S01]  /*15400*/  I2FP.F32.S32 R53, R53 ;  /* 0x0000003500357245 */ /* 0x000fe20000201400 */
[C---:B------:R-:W-:Y:S01]  /*15410*/  FFMA.FTZ R63, -R172.reuse, R63, R56 ;  /* 0x0000003fac3f7223 */ /* 0x040fe20000010138 */
[C-C-:B------:R-:W-:Y:S01]  /*15420*/  IADD3 R56, PT, PT, R119.reuse, 0xdf, -R118.reuse ;  /* 0x000000df77387810 */ /* 0x140fe20007ffe876 */
[C---:B------:R-:W-:Y:S01]  /*15430*/  FFMA.FTZ R121, -R172.reuse, R60, R121 ;  /* 0x0000003cac797223 */ /* 0x040fe20000010179 */
[C-C-:B------:R-:W-:Y:S01]  /*15440*/  IADD3 R60, PT, PT, R119.reuse, 0xe7, -R118.reuse ;  /* 0x000000e7773c7810 */ /* 0x140fe20007ffe876 */
[----:B------:R-:W-:Y:S01]  /*15450*/  FFMA.FTZ R65, -R172, R53, R65 ;  /* 0x00000035ac417223 */ /* 0x000fe20000010141 */
[----:B------:R-:W-:-:S02]  /*15460*/  IADD3 R53, PT, PT, R119, 0xd8, -R118 ;  /* 0x000000d877357810 */ /* 0x000fc40007ffe876 */
[----:B------:R-:W-:Y:S02]  /*15470*/  IABS R56, R56 ;  /* 0x0000003800387213 */ /* 0x000fe40000000000 */
[----:B------:R-:W-:Y:S02]  /*15480*/  IABS R60, R60 ;  /* 0x0000003c003c7213 */ /* 0x000fe40000000000 */
[----:B------:R-:W-:Y:S02]  /*15490*/  IABS R53, R53 ;  /* 0x0000003500357213 */ /* 0x000fe40000000000 */
[----:B------:R-:W-:Y:S02]  /*154a0*/  I2FP.F32.S32 R56, R56 ;  /* 0x0000003800387245 */ /* 0x000fe40000201400 */
[----:B------:R-:W-:Y:S02]  /*154b0*/  I2FP.F32.S32 R60, R60 ;  /* 0x0000003c003c7245 */ /* 0x000fe40000201400 */
[----:B------:R-:W-:Y:S01]  /*154c0*/  I2FP.F32.S32 R53, R53 ;  /* 0x0000003500357245 */ /* 0x000fe20000201400 */
[C---:B------:R-:W-:Y:S01]  /*154d0*/  FFMA.FTZ R56, -R172.reuse, R56, R49 ;  /* 0x00000038ac387223 */ /* 0x040fe20000010131 */
[C-C-:B------:R-:W-:Y:S01]  /*154e0*/  IADD3 R49, PT, PT, R119.reuse, 0xd7, -R118.reuse ;  /* 0x000000d777317810 */ /* 0x140fe20007ffe876 */
[C---:B------:R-:W-:Y:S01]  /*154f0*/  FFMA.FTZ R60, -R172.reuse, R60, R57 ;  /* 0x0000003cac3c7223 */ /* 0x040fe20000010139 */
[C---:B------:R-:W-:Y:S01]  /*15500*/  IADD3 R57, PT, PT, R119.reuse, 0xe0, -R118 ;  /* 0x000000e077397810 */ /* 0x040fe20007ffe876 */
[----:B------:R-:W-:Y:S01]  /*15510*/  FFMA.FTZ R53, -R172, R53, R44 ;  /* 0x00000035ac357223 */ /* 0x000fe2000001012c */
[----:B------:R-:W-:-:S02]  /*15520*/  IADD3 R44, PT, PT, R119, 0xcf, -R118 ;  /* 0x000000cf772c7810 */ /* 0x000fc40007ffe876 */
[----:B------:R-:W-:Y:S02]  /*15530*/  IADD3 R129, PT, PT, R119, 0xd0, -R118 ;  /* 0x000000d077817810 */ /* 0x000fe40007ffe876 */
[----:B------:R-:W-:Y:S02]  /*15540*/  IABS R49, R49 ;  /* 0x0000003100317213 */ /* 0x000fe40000000000 */
[----:B------:R-:W-:Y:S02]  /*15550*/  IABS R57, R57 ;  /* 0x0000003900397213 */ /* 0x000fe40000000000 */
[----:B------:R-:W-:Y:S02]  /*15560*/  IABS R44, R44 ;  /* 0x0000002c002c7213 */ /* 0x000fe40000000000 */
[----:B------:R-:W-:Y:S02]  /*15570*/  IABS R129, R129 ;  /* 0x0000008100817213 */ /* 0x000fe40000000000 */
[----:B------:R-:W-:-:S02]  /*15580*/  I2FP.F32.S32 R49, R49 ;  /* 0x0000003100317245 */ /* 0x000fc40000201400 */
[----:B------:R-:W-:Y:S02]  /*15590*/  I2FP.F32.S32 R57, R57 ;  /* 0x0000003900397245 */ /* 0x000fe40000201400 */
[----:B------:R-:W-:Y:S01]  /*155a0*/  I2FP.F32.S32 R44, R44 ;  /* 0x0000002c002c7245 */ /* 0x000fe20000201400 */
[C---:B------:R-:W-:Y:S01]  /*155b0*/  FFMA.FTZ R49, -R172.reuse, R49, R45 ;  /* 0x00000031ac317223 */ /* 0x040fe2000001012d */
[----:B------:R-:W-:Y:S01]  /*155c0*/  I2FP.F32.S32 R129, R129 ;  /* 0x0000008100817245 */ /* 0x000fe20000201400 */
[C---:B------:R-:W-:Y:S01]  /*155d0*/  FFMA.FTZ R57, -R172.reuse, R57, R48 ;  /* 0x00000039ac397223 */ /* 0x040fe20000010130 */
[--C-:B------:R-:W-:Y:S01]  /*155e0*/  IADD3 R130, PT, PT, R131, 0xff, -R118.reuse ;  /* 0x000000ff83827810 */ /* 0x100fe20007ffe876 */
        /* <DEDUP_REMOVED lines=8> */
[----:B------:R-:W-:Y:S02]  /*15670*/  I2FP.F32.S32 R41, R41 ;  /* 0x0000002900297245 */ /* 0x000fe40000201400 */
[----:B------:R-:W-:-:S02]  /*15680*/  I2FP.F32.S32 R40, R40 ;  /* 0x0000002800287245 */ /* 0x000fc40000201400 */
[----:B------:R-:W-:Y:S01]  /*15690*/  I2FP.F32.S32 R129, R129 ;  /* 0x0000008100817245 */ /* 0x000fe20000201400 */
[C---:B------:R-:W-:Y:S01]  /*156a0*/  FFMA.FTZ R44, -R172.reuse, R41, R36 ;  /* 0x00000029ac2c7223 */ /* 0x040fe20000010124 */
[----:B------:R-:W-:Y:S01]  /*156b0*/  IABS R130, R130 ;  /* 0x0000008200827213 */ /* 0x000fe20000000000 */
[C---:B------:R-:W-:Y:S01]  /*156c0*/  FFMA.FTZ R41, -R172.reuse, R40, R37 ;  /* 0x00000028ac297223 */ /* 0x040fe20000010125 */
[C---:B------:R-:W-:Y:S01]  /*156d0*/  IADD3 R37, PT, PT, R119.reuse, 0xbf, -R118 ;  /* 0x000000bf77257810 */ /* 0x040fe20007ffe876 */
[----:B------:R-:W-:Y:S01]  /*156e0*/  FFMA.FTZ R40, -R172, R129, R32 ;  /* 0x00000081ac287223 */ /* 0x000fe20000010120 */
[C-C-:B------:R-:W-:Y:S02]  /*156f0*/  IADD3 R32, PT, PT, R119.reuse, 0xb7, -R118.reuse ;  /* 0x000000b777207810 */ /* 0x140fe40007ffe876 */
[----:B------:R-:W-:Y:S02]  /*15700*/  IADD3 R129, PT, PT, R119, 0xb8, -R118 ;  /* 0x000000b877817810 */ /* 0x000fe40007ffe876 */
[----:B------:R-:W-:-:S02]  /*15710*/  IABS R37, R37 ;  /* 0x0000002500257213 */ /* 0x000fc40000000000 */
        /* <DEDUP_REMOVED lines=8> */
[C---:B------:R-:W-:Y:S01]  /*157a0*/  IADD3 R29, PT, PT, R119.reuse, 0xb0, -R118 ;  /* 0x000000b0771d7810 */ /* 0x040fe20007ffe876 */
        /* <DEDUP_REMOVED lines=11> */
[--C-:B------:R-:W-:Y:S01]  /*15860*/  IADD3 R127, PT, PT, R131, 0xef, -R118.reuse ;  /* 0x000000ef837f7810 */ /* 0x100fe20007ffe876 */
[C---:B------:R-:W-:Y:S01]  /*15870*/  FFMA.FTZ R29, -R172.reuse, R28, R25 ;  /* 0x0000001cac1d7223 */ /* 0x040fe20000010119 */
[C---:B------:R-:W-:Y:S01]  /*15880*/  IADD3 R25, PT, PT, R119.reuse, 0xa7, -R118 ;  /* 0x000000a777197810 */ /* 0x040fe20007ffe876 */
[----:B------:R-:W-:Y:S01]  /*15890*/  FFMA.FTZ R28, -R172, R129, R20 ;  /* 0x00000081ac1c7223 */ /* 0x000fe20000010114 */
[----:B------:R-:W-:-:S02]  /*158a0*/  IADD3 R129, PT, PT, R119, 0xa0, -R118 ;  /* 0x000000a077817810 */ /* 0x000fc40007ffe876 */
[C---:B------:R-:W-:Y:S02]  /*158b0*/  IADD3 R20, PT, PT, R119.reuse, 0x9f, -R118 ;  /* 0x0000009f77147810 */ /* 0x040fe40007ffe876 */
[----:B------:R-:W-:Y:S02]  /*158c0*/  IABS R129, R129 ;  /* 0x0000008100817213 */ /* 0x000fe40000000000 */
[----:B------:R-:W-:Y:S02]  /*158d0*/  IABS R25, R25 ;  /* 0x0000001900197213 */ /* 0x000fe40000000000 */
[----:B------:R-:W-:Y:S02]  /*158e0*/  I2FP.F32.S32 R129, R129 ;  /* 0x0000008100817245 */ /* 0x000fe40000201400 */
[----:B------:R-:W-:Y:S02]  /*158f0*/  IABS R20, R20 ;  /* 0x0000001400147213 */ /* 0x000fe40000000000 */
[----:B------:R-:W-:Y:S01]  /*15900*/  I2FP.F32.S32 R25, R25 ;  /* 0x0000001900197245 */ /* 0x000fe20000201400 */
[----:B------:R-:W-:Y:S01]  /*15910*/  FFMA.FTZ R24, -R172, R129, R16 ;  /* 0x00000081ac187223 */ /* 0x000fe20000010110 */
[----:B------:R-:W-:-:S02]  /*15920*/  IADD3 R16, PT, PT, R119, 0x97, -R118 ;  /* 0x0000009777107810 */ /* 0x000fc40007ffe876 */
[--C-:B------:R-:W-:Y:S01]  /*15930*/  IADD3 R129, PT, PT, R119, 0x98, -R118.reuse ;  /* 0x0000009877817810 */ /* 0x100fe20007ffe876 */
[C---:B------:R-:W-:Y:S01]  /*15940*/  FFMA.FTZ R25, -R172.reuse, R25, R21 ;  /* 0x00000019ac197223 */ /* 0x040fe20000010115 */
        /* <DEDUP_REMOVED lines=8> */
[----:B------:R-:W-:Y:S01]  /*159d0*/  IADD3 R17, PT, PT, R119, 0x90, -R118 ;  /* 0x0000009077117810 */ /* 0x000fe20007ffe876 */
[----:B------:R-:W-:Y:S01]  /*159e0*/  FFMA.FTZ R20, -R172, R129, R12 ;  /* 0x00000081ac147223 */ /* 0x000fe2000001010c */
[----:B------:R-:W-:-:S02]  /*159f0*/  IABS R13, R13 ;  /* 0x0000000d000d7213 */ /* 0x000fc40000000000 */
[----:B------:R-:W-:Y:S02]  /*15a00*/  IABS R17, R17 ;  /* 0x0000001100117213 */ /* 0x000fe40000000000 */
[----:B------:R-:W-:Y:S02]  /*15a10*/  I2FP.F32.S32 R13, R13 ;  /* 0x0000000d000d7245 */ /* 0x000fe40000201400 */
[----:B------:R-:W-:Y:S02]  /*15a20*/  IABS R127, R127 ;  /* 0x0000007f007f7213 */ /* 0x000fe40000000000 */
[----:B------:R-:W-:Y:S01]  /*15a30*/  I2FP.F32.S32 R17, R17 ;  /* 0x0000001100117245 */ /* 0x000fe20000201400 */
[C---:B------:R-:W-:Y:S01]  /*15a40*/  FFMA.FTZ R132, -R172.reuse, R13, R126 ;  /* 0x0000000dac847223 */ /* 0x040fe2000001017e */
[C-C-:B------:R-:W-:Y:S02]  /*15a50*/  IADD3 R13, PT, PT, R131.reuse, 0xf0, -R118.reuse ;  /* 0x000000f0830d7810 */ /* 0x140fe40007ffe876 */
[----:B------:R-:W-:Y:S01]  /*15a60*/  IADD3 R126, PT, PT, R131, 0xf7, -R118 ;  /* 0x000000f7837e7810 */ /* 0x000fe20007ffe876 */
[----:B------:R-:W-:Y:S01]  /*15a70*/  FFMA.FTZ R12, -R172, R17, R8 ;  /* 0x00000011ac0c7223 */ /* 0x000fe20000010108 */
[----:B------:R-:W-:-:S02]  /*15a80*/  IABS R13, R13 ;  /* 0x0000000d000d7213 */ /* 0x000fc40000000000 */
[----:B------:R-:W-:Y:S02]  /*15a90*/  IABS R126, R126 ;  /* 0x0000007e007e7213 */ /* 0x000fe40000000000 */
[----:B------:R-:W-:Y:S02]  /*15aa0*/  I2FP.F32.S32 R13, R13 ;  /* 0x0000000d000d7245 */ /* 0x000fe40000201400 */
[----:B------:R-:W-:Y:S02]  /*15ab0*/  I2FP.F32.S32 R126, R126 ;  /* 0x0000007e007e7245 */ /* 0x000fe40000201400 */
[----:B------:R-:W-:Y:S01]  /*15ac0*/  I2FP.F32.S32 R127, R127 ;  /* 0x0000007f007f7245 */ /* 0x000fe20000201400 */
[C---:B------:R-:W-:Y:S01]  /*15ad0*/  FFMA.FTZ R128, -R172.reuse, R13, R66 ;  /* 0x0000000dac807223 */ /* 0x040fe20000010142 */
[C-C-:B------:R-:W-:Y:S01]  /*15ae0*/  IADD3 R13, PT, PT, R131.reuse, 0xe8, -R118.reuse ;  /* 0x000000e8830d7810 */ /* 0x140fe20007ffe876 */
[C---:B------:R-:W-:Y:S01]  /*15af0*/  FFMA.FTZ R129, -R172.reuse, R126, R123 ;  /* 0x0000007eac817223 */ /* 0x040fe2000001017b */
[----:B------:R-:W-:Y:S01]  /*15b00*/  IADD3 R66, PT, PT, R131, 0xe7, -R118 ;  /* 0x000000e783427810 */ /* 0x000fe20007ffe876 */
[----:B------:R-:W-:Y:S01]  /*15b10*/  FFMA.FTZ R127, -R172, R127, R67 ;  /* 0x0000007fac7f7223 */ /* 0x000fe20000010143 */
[----:B------:R-:W-:-:S02]  /*15b20*/  IABS R13, R13 ;  /* 0x0000000d000d7213 */ /* 0x000fc40000000000 */
[----:B------:R-:W-:Y:S02]  /*15b30*/  IABS R66, R66 ;  /* 0x0000004200427213 */ /* 0x000fe40000000000 */
[----:B------:R-:W-:Y:S02]  /*15b40*/  I2FP.F32.S32 R13, R13 ;  /* 0x0000000d000d7245 */ /* 0x000fe40000201400 */
[----:B------:R-:W-:Y:S02]  /*15b50*/  I2FP.F32.S32 R66, R66 ;  /* 0x0000004200427245 */ /* 0x000fe40000201400 */
[----:B------:R-:W-:Y:S01]  /*15b60*/  IADD3 R8, PT, PT, R119, 0x8f, -R118 ;  /* 0x0000008f77087810 */ /* 0x000fe20007ffe876 */
[C---:B------:R-:W-:Y:S01]  /*15b70*/  FFMA.FTZ R126, -R172.reuse, R13, R58 ;  /* 0x0000000dac7e7223 */ /* 0x040fe2000001013a */
[C-C-:B------:R-:W-:Y:S01]  /*15b80*/  IADD3 R58, PT, PT, R131.reuse, 0xdf, -R118.reuse ;  /* 0x000000df833a7810 */ /* 0x140fe20007ffe876 */
[----:B------:R-:W-:Y:S01]  /*15b90*/  FFMA.FTZ R123, -R172, R66, R59 ;  /* 0x00000042ac7b7223 */ /* 0x000fe2000001013b */
[----:B------:R-:W-:-:S02]  /*15ba0*/  IADD3 R59, PT, PT, R131, 0xd0, -R118 ;  /* 0x000000d0833b7810 */ /* 0x000fc40007ffe876 */
[----:B------:R-:W-:Y:S02]  /*15bb0*/  IABS R58, R58 ;  /* 0x0000003a003a7213 */ /* 0x000fe40000000000 */
[----:B------:R-:W-:Y:S02]  /*15bc0*/  IABS R8, R8 ;  /* 0x0000000800087213 */ /* 0x000fe40000000000 */
[----:B------:R-:W-:Y:S02]  /*15bd0*/  I2FP.F32.S32 R58, R58 ;  /* 0x0000003a003a7245 */ /* 0x000fe40000201400 */
[----:B------:R-:W-:Y:S02]  /*15be0*/  IABS R59, R59 ;  /* 0x0000003b003b7213 */ /* 0x000fe40000000000 */
[----:B------:R-:W-:Y:S01]  /*15bf0*/  I2FP.F32.S32 R8, R8 ;  /* 0x0000000800087245 */ /* 0x000fe20000201400 */
[----:B------:R-:W-:Y:S01]  /*15c00*/  FFMA.FTZ R67, -R172, R58, R51 ;  /* 0x0000003aac437223 */ /* 0x000fe20000010133 */
[----:B------:R-:W-:-:S02]  /*15c10*/  IADD3 R58, PT, PT, R131, 0xcf, -R118 ;  /* 0x000000cf833a7810 */ /* 0x000fc40007ffe876 */
[----:B------:R-:W-:Y:S01]  /*15c20*/  I2FP.F32.S32 R59, R59 ;  /* 0x0000003b003b7245 */ /* 0x000fe20000201400 */
[C---:B------:R-:W-:Y:S01]  /*15c30*/  FFMA.FTZ R8, -R172.reuse, R8, R9 ;  /* 0x00000008ac087223 */ /* 0x040fe20000010109 */
[----:B------:R-:W-:Y:S02]  /*15c40*/  IABS R58, R58 ;  /* 0x0000003a003a7213 */ /* 0x000fe40000000000 */
[C---:B------:R-:W-:Y:S01]  /*15c50*/  IADD3 R9, PT, PT, R131.reuse, 0xf8, -R118 ;  /* 0x000000f883097810 */ /* 0x040fe20007ffe876 */
[C---:B------:R-:W-:Y:S01]  /*15c60*/  FFMA.FTZ R59, -R172.reuse, R59, R42 ;  /* 0x0000003bac3b7223 */ /* 0x040fe2000001012a */
[----:B------:R-:W-:Y:S02]  /*15c70*/  I2FP.F32.S32 R58, R58 ;  /* 0x0000003a003a7245 */ /* 0x000fe40000201400 */
[C-C-:B------:R-:W-:Y:S02]  /*15c80*/  IADD3 R17, PT, PT, R131.reuse, 0xe0, -R118.reuse ;  /* 0x000000e083117810 */ /* 0x140fe40007ffe876 */
[C-C-:B------:R-:W-:Y:S01]  /*15c90*/  IADD3 R42, PT, PT, R131.reuse, 0xc7, -R118.reuse ;  /* 0x000000c7832a7810 */ /* 0x140fe20007ffe876 */
[----:B------:R-:W-:Y:S01]  /*15ca0*/  FFMA.FTZ R58, -R172, R58, R43 ;  /* 0x0000003aac3a7223 */ /* 0x000fe2000001012b */
[----:B------:R-:W-:-:S02]  /*15cb0*/  IADD3 R43, PT, PT, R131, 0xc0, -R118 ;  /* 0x000000c0832b7810 */ /* 0x000fc40007ffe876 */
[----:B------:R-:W-:Y:S02]  /*15cc0*/  IABS R9, R9 ;  /* 0x0000000900097213 */ /* 0x000fe40000000000 */
[----:B------:R-:W-:Y:S02]  /*15cd0*/  IABS R17, R17 ;  /* 0x0000001100117213 */ /* 0x000fe40000000000 */
[----:B------:R-:W-:Y:S02]  /*15ce0*/  IABS R42, R42 ;  /* 0x0000002a002a7213 */ /* 0x000fe40000000000 */
[----:B------:R-:W-:Y:S02]  /*15cf0*/  IABS R43, R43 ;  /* 0x0000002b002b7213 */ /* 0x000fe40000000000 */
[----:B------:R-:W-:Y:S02]  /*15d00*/  I2FP.F32.S32 R9, R9 ;  /* 0x0000000900097245 */ /* 0x000fe40000201400 */
[----:B------:R-:W-:-:S02]  /*15d10*/  I2FP.F32.S32 R17, R17 ;  /* 0x0000001100117245 */ /* 0x000fc40000201400 */
[----:B------:R-:W-:Y:S01]  /*15d20*/  I2FP.F32.S32 R42, R42 ;  /* 0x0000002a002a7245 */ /* 0x000fe20000201400 */
[C---:B------:R-:W-:Y:S01]  /*15d30*/  FFMA.FTZ R9, -R172.reuse, R9, R122 ;  /* 0x00000009ac097223 */ /* 0x040fe2000001017a */
[----:B------:R-:W-:Y:S01]  /*15d40*/  I2FP.F32.S32 R43, R43 ;  /* 0x0000002b002b7245 */ /* 0x000fe20000201400 */
[C---:B------:R-:W-:Y:S01]  /*15d50*/  FFMA.FTZ R122, -R172.reuse, R17, R50 ;  /* 0x00000011ac7a7223 */ /* 0x040fe20000010132 */
[C-C-:B------:R-:W-:Y:S01]  /*15d60*/  IADD3 R13, PT, PT, R131.reuse, 0xd8, -R118.reuse ;  /* 0x000000d8830d7810 */ /* 0x140fe20007ffe876 */
[C---:B------:R-:W-:Y:S01]  /*15d70*/  FFMA.FTZ R17, -R172.reuse, R42, R39 ;  /* 0x0000002aac117223 */ /* 0x040fe20000010127 */
[C---:B------:R-:W-:Y:S01]  /*15d80*/  IADD3 R39, PT, PT, R131.reuse, 0xb8, -R118 ;  /* 0x000000b883277810 */ /* 0x040fe20007ffe876 */
[----:B------:R-:W-:Y:S01]  /*15d90*/  FFMA.FTZ R50, -R172, R43, R34 ;  /* 0x0000002bac327223 */ /* 0x000fe20000010122 */
        /* <DEDUP_REMOVED lines=25> */
[C-C-:B------:R-:W-:Y:S02]  /*15f30*/  IADD3 R42, PT, PT, R131.reuse, 0xaf, -R118.reuse ;  /* 0x000000af832a7810 */ /* 0x140fe40007ffe876 */
[----:B------:R-:W-:Y:S02]  /*15f40*/  I2FP.F32.S32 R22, R22 ;  /* 0x0000001600167245 */ /* 0x000fe40000201400 */
[----:B------:R-:W-:Y:S02]  /*15f50*/  IADD3 R38, PT, PT, R131, 0x9f, -R118 ;  /* 0x0000009f83267810 */ /* 0x000fe40007ffe876 */
[----:B------:R-:W-:Y:S01]  /*15f60*/  IABS R47, R47 ;  /* 0x0000002f002f7213 */ /* 0x000fe20000000000 */
[----:B------:R-:W-:Y:S01]  /*15f70*/  FFMA.FTZ R22, -R172, R22, R15 ;  /* 0x00000016ac167223 */ /* 0x000fe2000001010f */
[----:B------:R-:W-:Y:S01]  /*15f80*/  VIADD R15, R3, 0xffffff00 ;  /* 0xffffff00030f7836 */ /* 0x000fe20000000000 */
[----:B------:R-:W-:Y:S02]  /*15f90*/  IABS R42, R42 ;  /* 0x0000002a002a7213 */ /* 0x000fe40000000000 */
[----:B------:R-:W-:-:S02]  /*15fa0*/  IABS R38, R38 ;  /* 0x0000002600267213 */ /* 0x000fc40000000000 */
[C---:B------:R-:W-:Y:S02]  /*15fb0*/  ISETP.GE.AND P5, PT, R15.reuse, R171, PT ;  /* 0x000000ab0f00720c */ /* 0x040fe40003fa6270 */
[C---:B------:R-:W-:Y:S02]  /*15fc0*/  ISETP.GE.AND P6, PT, R15.reuse, R170, PT ;  /* 0x000000aa0f00720c */ /* 0x040fe40003fc6270 */
[----:B------:R-:W-:Y:S02]  /*15fd0*/  FSEL R124, R124, -INF , P5 ;  /* 0xff8000007c7c7808 */ /* 0x000fe40002800000 */
[C---:B------:R-:W-:Y:S02]  /*15fe0*/  ISETP.GE.AND P5, PT, R15.reuse, R169, PT ;  /* 0x000000a90f00720c */ /* 0x040fe40003fa6270 */
[----:B------:R-:W-:Y:S02]  /*15ff0*/  FSEL R197, R124, -INF , !P6 ;  /* 0xff8000007cc57808 */ /* 0x000fe40007000000 */
[----:B------:R-:W-:Y:S01]  /*16000*/  ISETP.GE.AND P6, PT, R15, R168, PT ;  /* 0x000000a80f00720c */ /* 0x000fe20003fc6270 */
[----:B------:R-:W-:Y:S01]  /*16010*/  VIADD R15, R3, 0xffffff01 ;  /* 0xffffff01030f7836 */ /* 0x000fe20000000000 */
[----:B------:R-:W-:-:S02]  /*16020*/  FSEL R132, R132, -INF , P5 ;  /* 0xff80000084847808 */ /* 0x000fc40002800000 */
[----:B------:R-:W-:Y:S02]  /*16030*/  I2FP.F32.S32 R47, R47 ;  /* 0x0000002f002f7245 */ /* 0x000fe40000201400 */
[C---:B------:R-:W-:Y:S02]  /*16040*/  ISETP.GE.AND P5, PT, R15.reuse, R171, PT ;  /* 0x000000ab0f00720c */ /* 0x040fe40003fa6270 */
[----:B------:R-:W-:Y:S01]  /*16050*/  FSEL R205, R132, -INF , !P6 ;  /* 0xff80000084cd7808 */ /* 0x000fe20007000000 */
[----:B------:R-:W-:Y:S01]  /*16060*/  FFMA.FTZ R47, -R172, R47, R35 ;  /* 0x0000002fac2f7223 */ /* 0x000fe20000010123 */
[----:B------:R-:W-:Y:S02]  /*16070*/  ISETP.GE.AND P6, PT, R15, R170, PT ;  /* 0x000000aa0f00720c */ /* 0x000fe40003fc6270 */
[----:B------:R-:W-:Y:S02]  /*16080*/  FSEL R125, R125, -INF , P5 ;  /* 0xff8000007d7d7808 */ /* 0x000fe40002800000 */
[----:B------:R-:W-:-:S02]  /*16090*/  ISETP.GE.AND P5, PT, R15, R169, PT ;  /* 0x000000a90f00720c */ /* 0x000fc40003fa6270 */
[----:B------:R-:W-:Y:S02]  /*160a0*/  FSEL R191, R125, -INF , !P6 ;  /* 0xff8000007dbf7808 */ /* 0x000fe40007000000 */
[----:B------:R-:W-:Y:S01]  /*160b0*/  ISETP.GE.AND P6, PT, R15, R168, PT ;  /* 0x000000a80f00720c */ /* 0x000fe20003fc6270 */
[----:B------:R-:W-:Y:S01]  /*160c0*/  VIADD R15, R3, 0xffffff08 ;  /* 0xffffff08030f7836 */ /* 0x000fe20000000000 */
[----:B------:R-:W-:Y:S02]  /*160d0*/  FSEL R130, R130, -INF , P5 ;  /* 0xff80000082827808 */ /* 0x000fe40002800000 */
[----:B------:R-:W-:Y:S02]  /*160e0*/  I2FP.F32.S32 R42, R42 ;  /* 0x0000002a002a7245 */ /* 0x000fe40000201400 */
[C---:B------:R-:W-:Y:S02]  /*160f0*/  ISETP.GE.AND P5, PT, R15.reuse, R171, PT ;  /* 0x000000ab0f00720c */ /* 0x040fe40003fa6270 */
[----:B------:R-:W-:Y:S01]  /*16100*/  FSEL R203, R130, -INF , !P6 ;  /* 0xff80000082cb7808 */ /* 0x000fe20007000000 */
[----:B------:R-:W-:Y:S01]  /*16110*/  FFMA.FTZ R42, -R172, R42, R27 ;  /* 0x0000002aac2a7223 */ /* 0x000fe2000001011b */
[----:B------:R-:W-:-:S02]  /*16120*/  ISETP.GE.AND P6, PT, R15, R170, PT ;  /* 0x000000aa0f00720c */ /* 0x000fc40003fc6270 */
[----:B------:R-:W-:Y:S02]  /*16130*/  FSEL R120, R120, -INF , P5 ;  /* 0xff80000078787808 */ /* 0x000fe40002800000 */
[C---:B------:R-:W-:Y:S02]  /*16140*/  ISETP.GE.AND P5, PT, R15.reuse, R169, PT ;  /* 0x000000a90f00720c */ /* 0x040fe40003fa6270 */
[----:B------:R-:W-:Y:S02]  /*16150*/  FSEL R199, R120, -INF , !P6 ;  /* 0xff80000078c77808 */ /* 0x000fe40007000000 */
[----:B------:R-:W-:Y:S01]  /*16160*/  ISETP.GE.AND P6, PT, R15, R168, PT ;  /* 0x000000a80f00720c */ /* 0x000fe20003fc6270 */
[----:B------:R-:W-:Y:S01]  /*16170*/  VIADD R15, R3, 0xffffff09 ;  /* 0xffffff09030f7836 */ /* 0x000fe20000000000 */
[----:B------:R-:W-:Y:S02]  /*16180*/  FSEL R9, R9, -INF , P5 ;  /* 0xff80000009097808 */ /* 0x000fe40002800000 */
[----:B------:R-:W-:-:S02]  /*16190*/  I2FP.F32.S32 R38, R38 ;  /* 0x0000002600267245 */ /* 0x000fc40000201400 */
[----:B------:R-:W-:Y:S02]  /*161a0*/  ISETP.GE.AND P5, PT, R15, R171, PT ;  /* 0x000000ab0f00720c */ /* 0x000fe40003fa6270 */
[----:B------:R-:W-:Y:S01]  /*161b0*/  FSEL R201, R9, -INF , !P6 ;  /* 0xff80000009c97808 */ /* 0x000fe20007000000 */
[----:B------:R-:W-:Y:S01]  /*161c0*/  FFMA.FTZ R38, -R172, R38, R19 ;  /* 0x00000026ac267223 */ /* 0x000fe20000010113 */
[----:B------:R-:W-:Y:S02]  /*161d0*/  ISETP.GE.AND P6, PT, R15, R170, PT ;  /* 0x000000aa0f00720c */ /* 0x000fe40003fc6270 */
[----:B------:R-:W-:Y:S02]  /*161e0*/  FSEL R9, R121, -INF , P5 ;  /* 0xff80000079097808 */ /* 0x000fe40002800000 */
[----:B------:R-:W-:Y:S02]  /*161f0*/  ISETP.GE.AND P5, PT, R15, R169, PT ;  /* 0x000000a90f00720c */ /* 0x000fe40003fa6270 */
[----:B------:R-:W-:-:S02]  /*16200*/  FSEL R9, R9, -INF , !P6 ;  /* 0xff80000009097808 */ /* 0x000fc40007000000 */
[----:B------:R-:W-:Y:S01]  /*16210*/  ISETP.GE.AND P6, PT, R15, R168, PT ;  /* 0x000000a80f00720c */ /* 0x000fe20003fc6270 */
[----:B------:R-:W-:Y:S01]  /*16220*/  VIADD R15, R3, 0xffffff10 ;  /* 0xffffff10030f7836 */ /* 0x000fe20000000000 */
[----:B------:R-:W-:Y:S02]  /*16230*/  FSEL R129, R129, -INF , P5 ;  /* 0xff80000081817808 */ /* 0x000fe40002800000 */
[----:B------:R-:W-:Y:S02]  /*16240*/  IADD3 R43, PT, PT, R131, 0xb0, -R118 ;  /* 0x000000b0832b7810 */ /* 0x000fe40007ffe876 */
[----:B------:R-:W-:Y:S02]  /*16250*/  ISETP.GE.AND P5, PT, R15, R171, PT ;  /* 0x000000ab0f00720c */ /* 0x000fe40003fa6270 */
[----:B------:R-:W-:Y:S02]  /*16260*/  FSEL R177, R129, -INF , !P6 ;  /* 0xff80000081b17808 */ /* 0x000fe40007000000 */
[----:B------:R-:W-:-:S02]  /*16270*/  ISETP.GE.AND P6, PT, R15, R170, PT ;  /* 0x000000aa0f00720c */ /* 0x000fc40003fc6270 */
[----:B------:R-:W-:Y:S02]  /*16280*/  FSEL R64, R64, -INF , P5 ;  /* 0xff80000040407808 */ /* 0x000fe40002800000 */
[C---:B------:R-:W-:Y:S02]  /*16290*/  ISETP.GE.AND P5, PT, R15.reuse, R169, PT ;  /* 0x000000a90f00720c */ /* 0x040fe40003fa6270 */
[----:B------:R-:W-:Y:S02]  /*162a0*/  FSEL R183, R64, -INF , !P6 ;  /* 0xff80000040b77808 */ /* 0x000fe40007000000 */
[----:B------:R-:W-:Y:S01]  /*162b0*/  ISETP.GE.AND P6, PT, R15, R168, PT ;  /* 0x000000a80f00720c */ /* 0x000fe20003fc6270 */
[----:B------:R-:W-:Y:S01]  /*162c0*/  VIADD R15, R3, 0xffffff11 ;  /* 0xffffff11030f7836 */ /* 0x000fe20000000000 */
[----:B------:R-:W-:Y:S02]  /*162d0*/  FSEL R128, R128, -INF , P5 ;  /* 0xff80000080807808 */ /* 0x000fe40002800000 */
[----:B------:R-:W-:-:S02]  /*162e0*/  IADD3 R30, PT, PT, R131, 0xa7, -R118 ;  /* 0x000000a7831e7810 */ /* 0x000fc40007ffe876 */
[C---:B------:R-:W-:Y:S02]  /*162f0*/  ISETP.GE.AND P5, PT, R15.reuse, R171, PT ;  /* 0x000000ab0f00720c */ /* 0x040fe40003fa6270 */
[----:B------:R-:W-:Y:S02]  /*16300*/  FSEL R195, R128, -INF , !P6 ;  /* 0xff80000080c37808 */ /* 0x000fe40007000000 */
        /* <DEDUP_REMOVED lines=12> */
[----:B------:R-:W-:Y:S02]  /*163d0*/  ISETP.GE.AND P5, PT, R15, R169, PT ;  /* 0x000000a90f00720c */ /* 0x000fe40003fa6270 */
[----:B------:R-:W-:Y:S01]  /*163e0*/  FSEL R187, R63, -INF , !P6 ;  /* 0xff8000003fbb7808 */ /* 0x000fe20007000000 */
[----:B------:R-:W-:Y:S01]  /*163f0*/  VIADD R63, R55, 0xfffffffe ;  /* 0xfffffffe373f7836 */ /* 0x000fe20000000000 */
        /* <DEDUP_REMOVED lines=8> */
[----:B------:R-:W-:Y:S02]  /*16480*/  IADD3 R35, PT, PT, R131, 0x90, -R118 ;  /* 0x0000009083237810 */ /* 0x000fe40007ffe876 */
[----:B------:R-:W-:-:S02]  /*16490*/  FSEL R145, R60, -INF , !P6 ;  /* 0xff8000003c917808 */ /* 0x000fc40007000000 */
[C---:B------:R-:W-:Y:S02]  /*164a0*/  ISETP.GE.AND P5, PT, R15.reuse, R169, PT ;  /* 0x000000a90f00720c */ /* 0x040fe40003fa6270 */
[----:B------:R-:W-:Y:S01]  /*164b0*/  ISETP.GE.AND P6, PT, R15, R168, PT ;  /* 0x000000a80f00720c */ /* 0x000fe20003fc6270 */
[----:B------:R-:W-:Y:S01]  /*164c0*/  VIADD R15, R3, 0xffffff20 ;  /* 0xffffff20030f7836 */ /* 0x000fe20000000000 */
[----:B------:R-:W-:Y:S02]  /*164d0*/  IABS R43, R43 ;  /* 0x0000002b002b7213 */ /* 0x000fe40000000000 */
[----:B------:R-:W-:Y:S02]  /*164e0*/  IABS R30, R30 ;  /* 0x0000001e001e7213 */ /* 0x000fe40000000000 */
[----:B------:R-:W-:Y:S02]  /*164f0*/  IABS R27, R27 ;  /* 0x0000001b001b7213 */ /* 0x000fe40000000000 */
[----:B------:R-:W-:-:S02]  /*16500*/  IABS R19, R19 ;  /* 0x0000001300137213 */ /* 0x000fc40000000000 */
[----:B------:R-:W-:Y:S02]  /*16510*/  IABS R35, R35 ;  /* 0x0000002300237213 */ /* 0x000fe40000000000 */
[----:B------:R-:W-:Y:S02]  /*16520*/  FSEL R123, R123, -INF , P5 ;  /* 0xff8000007b7b7808 */ /* 0x000fe40002800000 */
[----:B------:R-:W-:Y:S02]  /*16530*/  I2FP.F32.S32 R43, R43 ;  /* 0x0000002b002b7245 */ /* 0x000fe40000201400 */
[----:B------:R-:W-:Y:S02]  /*16540*/  I2FP.F32.S32 R30, R30 ;  /* 0x0000001e001e7245 */ /* 0x000fe40000201400 */
[----:B------:R-:W-:Y:S01]  /*16550*/  ISETP.GE.AND P5, PT, R15, R171, PT ;  /* 0x000000ab0f00720c */ /* 0x000fe20003fa6270 */
[C---:B------:R-:W-:Y:S01]  /*16560*/  FFMA.FTZ R43, -R172.reuse, R43, R26 ;  /* 0x0000002bac2b7223 */ /* 0x040fe2000001011a */
[----:B------:R-:W-:Y:S01]  /*16570*/  I2FP.F32.S32 R27, R27 ;  /* 0x0000001b001b7245 */ /* 0x000fe20000201400 */
[----:B------:R-:W-:Y:S01]  /*16580*/  FFMA.FTZ R30, -R172, R30, R23 ;  /* 0x0000001eac1e7223 */ /* 0x000fe20000010117 */
[----:B------:R-:W-:-:S02]  /*16590*/  I2FP.F32.S32 R19, R19 ;  /* 0x0000001300137245 */ /* 0x000fc40000201400 */
[----:B------:R-:W-:Y:S01]  /*165a0*/  I2FP.F32.S32 R35, R35 ;  /* 0x0000002300237245 */ /* 0x000fe20000201400 */
[C---:B------:R-:W-:Y:S01]  /*165b0*/  FFMA.FTZ R23, -R172.reuse, R27, R18 ;  /* 0x0000001bac177223 */ /* 0x040fe20000010112 */
[----:B------:R-:W-:Y:S01]  /*165c0*/  FSEL R185, R123, -INF , !P6 ;  /* 0xff8000007bb97808 */ /* 0x000fe20007000000 */
[C---:B------:R-:W-:Y:S01]  /*165d0*/  FFMA.FTZ R26, -R172.reuse, R19, R14 ;  /* 0x00000013ac1a7223 */ /* 0x040fe2000001010e */
[----:B------:R-:W-:Y:S01]  /*165e0*/  ISETP.GE.AND P6, PT, R15, R170, PT ;  /* 0x000000aa0f00720c */ /* 0x000fe20003fc6270 */
[----:B------:R-:W-:Y:S01]  /*165f0*/  FFMA.FTZ R35, -R172, R35, R10 ;  /* 0x00000023ac237223 */ /* 0x000fe2000001010a */
[----:B------:R-:W-:Y:S01]  /*16600*/  FSEL R57, R57, -INF , P5 ;  /* 0xff80000039397808 */ /* 0x000fe20002800000 */
[----:B------:R-:W-:Y:S01]  /*16610*/  VIADD R19, R3, 0xffffff28 ;  /* 0xffffff2803137836 */ /* 0x000fe20000000000 */
[C-C-:B------:R-:W-:Y:S02]  /*16620*/  IADD3 R18, PT, PT, R131.reuse, 0x8f, -R118.reuse ;  /* 0x0000008f83127810 */ /* 0x140fe40007ffe876 */
[----:B------:R-:W-:-:S02]  /*16630*/  IADD3 R14, PT, PT, R131, 0x88, -R118 ;  /* 0x00000088830e7810 */ /* 0x000fc40007ffe876 */
[--C-:B------:R-:W-:Y:S02]  /*16640*/  IADD3 R10, PT, PT, R131, 0x87, -R118.reuse ;  /* 0x00000087830a7810 */ /* 0x100fe40007ffe876 */
[----:B------:R-:W-:Y:S01]  /*16650*/  FSEL R131, R57, -INF , !P6 ;  /* 0xff80000039837808 */ /* 0x000fe20007000000 */
[----:B------:R-:W-:Y:S01]  /*16660*/  BAR.SYNC.DEFER_BLOCKING 0x0 ;  /* 0x0000000000007b1d */ /* 0x000fe20000010000 */
[C---:B------:R-:W-:Y:S02]  /*16670*/  ISETP.GE.AND P5, PT, R15.reuse, R169, PT ;  /* 0x000000a90f00720c */ /* 0x040fe40003fa6270 */
[----:B------:R-:W-:Y:S01]  /*16680*/  ISETP.GE.AND P6, PT, R15, R168, PT ;  /* 0x000000a80f00720c */ /* 0x000fe20003fc6270 */
[----:B------:R-:W-:Y:S01]  /*16690*/  VIADD R15, R3, 0xffffff21 ;  /* 0xffffff21030f7836 */ /* 0x000fe20000000000 */
[----:B------:R-:W-:Y:S02]  /*166a0*/  FSEL R122, R122, -INF , P5 ;  /* 0xff8000007a7a7808 */ /* 0x000fe40002800000 */
[----:B------:R-:W-:-:S02]  /*166b0*/  IADD3 R34, PT, PT, R119, 0x88, -R118 ;  /* 0x0000008877227810 */ /* 0x000fc40007ffe876 */
[C---:B------:R-:W-:Y:S02]  /*166c0*/  ISETP.GE.AND P5, PT, R15.reuse, R171, PT ;  /* 0x000000ab0f00720c */ /* 0x040fe40003fa6270 */
[----:B------:R-:W-:Y:S02]  /*166d0*/  FSEL R143, R122, -INF , !P6 ;  /* 0xff8000007a8f7808 */ /* 0x000fe40007000000 */
[C---:B------:R-:W-:Y:S02]  /*166e0*/  ISETP.GE.AND P6, PT, R15.reuse, R170, PT ;  /* 0x000000aa0f00720c */ /* 0x040fe40003fc6270 */
[----:B------:R-:W-:Y:S02]  /*166f0*/  FSEL R56, R56, -INF , P5 ;  /* 0xff80000038387808 */ /* 0x000fe40002800000 */
[----:B------:R-:W-:Y:S02]  /*16700*/  ISETP.GE.AND P5, PT, R15, R169, PT ;  /* 0x000000a90f00720c */ /* 0x000fe40003fa6270 */
[----:B------:R-:W-:-:S02]  /*16710*/  FSEL R129, R56, -INF , !P6 ;  /* 0xff80000038817808 */ /* 0x000fc40007000000 */
[----:B------:R-:W-:Y:S02]  /*16720*/  ISETP.GE.AND P6, PT, R15, R168, PT ;  /* 0x000000a80f00720c */ /* 0x000fe40003fc6270 */
[----:B------:R-:W-:Y:S02]  /*16730*/  FSEL R67, R67, -INF , P5 ;  /* 0xff80000043437808 */ /* 0x000fe40002800000 */
[----:B------:R-:W-:Y:S02]  /*16740*/  ISETP.GE.AND P5, PT, R19, R171, PT ;  /* 0x000000ab1300720c */ /* 0x000fe40003fa6270 */
[----:B------:R-:W-:Y:S02]  /*16750*/  FSEL R175, R67, -INF , !P6 ;  /* 0xff80000043af7808 */ /* 0x000fe40007000000 */
[----:B------:R-:W-:Y:S02]  /*16760*/  ISETP.GE.AND P6, PT, R19, R170, PT ;  /* 0x000000aa1300720c */ /* 0x000fe40003fc6270 */
[----:B------:R-:W-:-:S02]  /*16770*/  FSEL R15, R53, -INF , P5 ;  /* 0xff800000350f7808 */ /* 0x000fc40002800000 */
[----:B------:R-:W-:Y:S02]  /*16780*/  ISETP.GE.AND P5, PT, R19, R169, PT ;  /* 0x000000a91300720c */ /* 0x000fe40003fa6270 */
[----:B------:R-:W-:Y:S02]  /*16790*/  FSEL R15, R15, -INF , !P6 ;  /* 0xff8000000f0f7808 */ /* 0x000fe40007000000 */
[----:B------:R-:W-:Y:S01]  /*167a0*/  ISETP.GE.AND P6, PT, R19, R168, PT ;  /* 0x000000a81300720c */ /* 0x000fe20003fc6270 */
[----:B------:R-:W-:Y:S01]  /*167b0*/  VIADD R19, R3, 0xffffff29 ;  /* 0xffffff2903137836 */ /* 0x000fe20000000000 */
[----:B------:R-:W-:Y:S02]  /*167c0*/  FSEL R13, R13, -INF , P5 ;  /* 0xff8000000d0d7808 */ /* 0x000fe40002800000 */
[----:B------:R-:W-:Y:S02]  /*167d0*/  IADD3 R27, PT, PT, R119, 0x87, -R118 ;  /* 0x00000087771b7810 */ /* 0x000fe40007ffe876 */
[----:B------:R-:W-:-:S02]  /*167e0*/  ISETP.GE.AND P5, PT, R19, R171, PT ;  /* 0x000000ab1300720c */ /* 0x000fc40003fa6270 */
[----:B------:R-:W-:Y:S02]  /*167f0*/  FSEL R125, R13, -INF , !P6 ;  /* 0xff8000000d7d7808 */ /* 0x000fe40007000000 */
[----:B------:R-:W-:Y:S02]  /*16800*/  ISETP.GE.AND P6, PT, R19, R170, PT ;  /* 0x000000aa1300720c */ /* 0x000fe40003fc6270 */
[----:B------:R-:W-:Y:S02]  /*16810*/  FSEL R13, R49, -INF , P5 ;  /* 0xff800000310d7808 */ /* 0x000fe40002800000 */
[----:B------:R-:W-:Y:S02]  /*16820*/  ISETP.GE.AND P5, PT, R19, R169, PT ;  /* 0x000000a91300720c */ /* 0x000fe40003fa6270 */
[----:B------:R-:W-:Y:S02]  /*16830*/  FSEL R13, R13, -INF , !P6 ;  /* 0xff8000000d0d7808 */ /* 0x000fe40007000000 */
[----:B------:R-:W-:Y:S01]  /*16840*/  ISETP.GE.AND P6, PT, R19, R168, PT ;  /* 0x000000a81300720c */ /* 0x000fe20003fc6270 */
[----:B------:R-:W-:Y:S01]  /*16850*/  VIADD R19, R3, 0xffffff30 ;  /* 0xffffff3003137836 */ /* 0x000fe20000000000 */
[----:B------:R-:W-:-:S02]  /*16860*/  FSEL R66, R66, -INF , P5 ;  /* 0xff80000042427808 */ /* 0x000fc40002800000 */
[----:B------:R-:W-:Y:S02]  /*16870*/  IABS R18, R18 ;  /* 0x0000001200127213 */ /* 0x000fe40000000000 */
[C---:B------:R-:W-:Y:S02]  /*16880*/  ISETP.GE.AND P5, PT, R19.reuse, R171, PT ;  /* 0x000000ab1300720c */ /* 0x040fe40003fa6270 */
[----:B------:R-:W-:Y:S02]  /*16890*/  FSEL R173, R66, -INF , !P6 ;  /* 0xff80000042ad7808 */ /* 0x000fe40007000000 */
[C---:B------:R-:W-:Y:S02]  /*168a0*/  ISETP.GE.AND P6, PT, R19.reuse, R170, PT ;  /* 0x000000aa1300720c */ /* 0x040fe40003fc6270 */
[----:B------:R-:W-:Y:S02]  /*168b0*/  FSEL R48, R48, -INF , P5 ;  /* 0xff80000030307808 */ /* 0x000fe40002800000 */
[----:B------:R-:W-:-:S02]  /*168c0*/  ISETP.GE.AND P5, PT, R19, R169, PT ;  /* 0x000000a91300720c */ /* 0x000fc40003fa6270 */
[----:B------:R-:W-:Y:S02]  /*168d0*/  FSEL R127, R48, -INF , !P6 ;  /* 0xff800000307f7808 */ /* 0x000fe40007000000 */
[----:B------:R-:W-:Y:S01]  /*168e0*/  ISETP.GE.AND P6, PT, R19, R168, PT ;  /* 0x000000a81300720c */ /* 0x000fe20003fc6270 */
[----:B------:R-:W-:Y:S01]  /*168f0*/  VIADD R19, R3, 0xffffff31 ;  /* 0xffffff3103137836 */ /* 0x000fe20000000000 */
[----:B------:R-:W-:Y:S02]  /*16900*/  FSEL R59, R59, -INF , P5 ;  /* 0xff8000003b3b7808 */ /* 0x000fe40002800000 */
[----:B------:R-:W-:Y:S02]  /*16910*/  I2FP.F32.S32 R18, R18 ;  /* 0x0000001200127245 */ /* 0x000fe40000201400 */
[----:B------:R-:W-:Y:S02]  /*16920*/  ISETP.GE.AND P5, PT, R19, R171, PT ;  /* 0x000000ab1300720c */ /* 0x000fe40003fa6270 */
[----:B------:R-:W-:Y:S01]  /*16930*/  FSEL R123, R59, -INF , !P6 ;  /* 0xff8000003b7b7808 */ /* 0x000fe20007000000 */
[----:B------:R-:W-:Y:S01]  /*16940*/  FFMA.FTZ R11, -R172, R18, R11 ;  /* 0x00000012ac0b7223 */ /* 0x000fe2000001010b */
[----:B------:R-:W-:-:S02]  /*16950*/  ISETP.GE.AND P6, PT, R19, R170, PT ;  /* 0x000000aa1300720c */ /* 0x000fc40003fc6270 */
[----:B------:R-:W-:Y:S02]  /*16960*/  FSEL R45, R45, -INF , P5 ;  /* 0xff8000002d2d7808 */ /* 0x000fe40002800000 */
[----:B------:R-:W-:Y:S02]  /*16970*/  ISETP.GE.AND P5, PT, R19, R169, PT ;  /* 0x000000a91300720c */ /* 0x000fe40003fa6270 */
[----:B------:R-:W-:Y:S02]  /*16980*/  FSEL R137, R45, -INF , !P6 ;  /* 0xff8000002d897808 */ /* 0x000fe40007000000 */
[----:B------:R-:W-:Y:S01]  /*16990*/  ISETP.GE.AND P6, PT, R19, R168, PT ;  /* 0x000000a81300720c */ /* 0x000fe20003fc6270 */
[----:B------:R-:W-:Y:S01]  /*169a0*/  VIADD R19, R3, 0xffffff38 ;  /* 0xffffff3803137836 */ /* 0x000fe20000000000 */
[----:B------:R-:W-:Y:S02]  /*169b0*/  FSEL R58, R58, -INF , P5 ;  /* 0xff8000003a3a7808 */ /* 0x000fe40002800000 */
[----:B------:R-:W-:-:S02]  /*169c0*/  IABS R34, R34 ;  /* 0x0000002200227213 */ /* 0x000fc40000000000 */
[C---:B------:R-:W-:Y:S02]  /*169d0*/  ISETP.GE.AND P5, PT, R19.reuse, R171, PT ;  /* 0x000000ab1300720c */ /* 0x040fe40003fa6270 */
[----:B------:R-:W-:Y:S02]  /*169e0*/  FSEL R139, R58, -INF , !P6 ;  /* 0xff8000003a8b7808 */ /* 0x000fe40007000000 */
[C---:B------:R-:W-:Y:S02]  /*169f0*/  ISETP.GE.AND P6, PT, R19.reuse, R170, PT ;  /* 0x000000aa1300720c */ /* 0x040fe40003fc6270 */
[----:B------:R-:W-:Y:S02]  /*16a00*/  FSEL R44, R44, -INF , P5 ;  /* 0xff8000002c2c7808 */ /* 0x000fe40002800000 */
[----:B------:R-:W-:Y:S02]  /*16a10*/  ISETP.GE.AND P5, PT, R19, R169, PT ;  /* 0x000000a91300720c */ /* 0x000fe40003fa6270 */
[----:B------:R-:W-:Y:S01]  /*16a20*/  FSEL R119, R44, -INF , !P6 ;  /* 0xff8000002c777808 */ /* 0x000fe20007000000 */
[----:B------:R-:W-:Y:S01]  /*16a30*/  VIADD R44, R3, 0xffffff39 ;  /* 0xffffff39032c7836 */ /* 0x000fe20000000000 */
[----:B------:R-:W-:-:S02]  /*16a40*/  ISETP.GE.AND P6, PT, R19, R168, PT ;  /* 0x000000a81300720c */ /* 0x000fc40003fc6270 */
[----:B------:R-:W-:Y:S02]  /*16a50*/  FSEL R51, R51, -INF , P5 ;  /* 0xff80000033337808 */ /* 0x000fe40002800000 */
[C---:B------:R-:W-:Y:S02]  /*16a60*/  ISETP.GE.AND P5, PT, R44.reuse, R171, PT ;  /* 0x000000ab2c00720c */ /* 0x040fe40003fa6270 */
[----:B------:R-:W-:Y:S02]  /*16a70*/  FSEL R121, R51, -INF , !P6 ;  /* 0xff80000033797808 */ /* 0x000fe40007000000 */
[C---:B------:R-:W-:Y:S02]  /*16a80*/  ISETP.GE.AND P6, PT, R44.reuse, R170, PT ;  /* 0x000000aa2c00720c */ /* 0x040fe40003fc6270 */
[----:B------:R-:W-:Y:S01]  /*16a90*/  FSEL R19, R41, -INF , P5 ;  /* 0xff80000029137808 */ /* 0x000fe20002800000 */
[----:B------:R-:W-:Y:S01]  /*16aa0*/  VIADD R41, R3, 0xffffff40 ;  /* 0xffffff4003297836 */ /* 0x000fe20000000000 */
[----:B------:R-:W-:-:S02]  /*16ab0*/  ISETP.GE.AND P5, PT, R44, R169, PT ;  /* 0x000000a92c00720c */ /* 0x000fc40003fa6270 */
[----:B------:R-:W-:Y:S02]  /*16ac0*/  FSEL R19, R19, -INF , !P6 ;  /* 0xff80000013137808 */ /* 0x000fe40007000000 */
[----:B------:R-:W-:Y:S02]  /*16ad0*/  ISETP.GE.AND P6, PT, R44, R168, PT ;  /* 0x000000a82c00720c */ /* 0x000fe40003fc6270 */
[----:B------:R-:W-:Y:S02]  /*16ae0*/  FSEL R17, R17, -INF , P5 ;  /* 0xff80000011117808 */ /* 0x000fe40002800000 */
[----:B------:R-:W-:Y:S02]  /*16af0*/  ISETP.GE.AND P5, PT, R41, R171, PT ;  /* 0x000000ab2900720c */ /* 0x000fe40003fa6270 */
[----:B------:R-:W-:Y:S02]  /*16b00*/  FSEL R17, R17, -INF , !P6 ;  /* 0xff80000011117808 */ /* 0x000fe40007000000 */
[----:B------:R-:W-:-:S02]  /*16b10*/  ISETP.GE.AND P6, PT, R41, R170, PT ;  /* 0x000000aa2900720c */ /* 0x000fc40003fc6270 */
[----:B------:R-:W-:Y:S02]  /*16b20*/  FSEL R40, R40, -INF , P5 ;  /* 0xff80000028287808 */ /* 0x000fe40002800000 */
[----:B------:R-:W-:Y:S02]  /*16b30*/  ISETP.GE.AND P5, PT, R41, R169, PT ;  /* 0x000000a92900720c */ /* 0x000fe40003fa6270 */
[----:B------:R-:W-:Y:S01]  /*16b40*/  FSEL R67, R40, -INF , !P6 ;  /* 0xff80000028437808 */ /* 0x000fe20007000000 */
[----:B------:R-:W-:Y:S01]  /*16b50*/  VIADD R40, R3, 0xffffff41 ;  /* 0xffffff4103287836 */ /* 0x000fe20000000000 */
[----:B------:R-:W-:Y:S02]  /*16b60*/  ISETP.GE.AND P6, PT, R41, R168, PT ;  /* 0x000000a82900720c */ /* 0x000fe40003fc6270 */
[----:B------:R-:W-:Y:S02]  /*16b70*/  FSEL R50, R50, -INF , P5 ;  /* 0xff80000032327808 */ /* 0x000fe40002800000 */
[----:B------:R-:W-:-:S02]  /*16b80*/  ISETP.GE.AND P5, PT, R40, R171, PT ;  /* 0x000000ab2800720c */ /* 0x000fc40003fa6270 */
[----:B------:R-:W-:Y:S02]  /*16b90*/  FSEL R53, R50, -INF , !P6 ;  /* 0xff80000032357808 */ /* 0x000fe40007000000 */
[C---:B------:R-:W-:Y:S02]  /*16ba0*/  ISETP.GE.AND P6, PT, R40.reuse, R170, PT ;  /* 0x000000aa2800720c */ /* 0x040fe40003fc6270 */
[----:B------:R-:W-:Y:S02]  /*16bb0*/  FSEL R37, R37, -INF , P5 ;  /* 0xff80000025257808 */ /* 0x000fe40002800000 */
[C---:B------:R-:W-:Y:S02]  /*16bc0*/  ISETP.GE.AND P5, PT, R40.reuse, R169, PT ;  /* 0x000000a92800720c */ /* 0x040fe40003fa6270 */
[----:B------:R-:W-:Y:S01]  /*16bd0*/  FSEL R65, R37, -INF , !P6 ;  /* 0xff80000025417808 */ /* 0x000fe20007000000 */
[----:B------:R-:W-:Y:S01]  /*16be0*/  VIADD R37, R3, 0xffffff48 ;  /* 0xffffff4803257836 */ /* 0x000fe20000000000 */
[----:B------:R-:W-:-:S02]  /*16bf0*/  ISETP.GE.AND P6, PT, R40, R168, PT ;  /* 0x000000a82800720c */ /* 0x000fc40003fc6270 */
[----:B------:R-:W-:Y:S02]  /*16c00*/  FSEL R47, R47, -INF , P5 ;  /* 0xff8000002f2f7808 */ /* 0x000fe40002800000 */
[----:B------:R-:W-:Y:S02]  /*16c10*/  ISETP.GE.AND P5, PT, R37, R171, PT ;  /* 0x000000ab2500720c */ /* 0x000fe40003fa6270 */
[----:B------:R-:W-:Y:S02]  /*16c20*/  FSEL R51, R47, -INF , !P6 ;  /* 0xff8000002f337808 */ /* 0x000fe40007000000 */
[C---:B------:R-:W-:Y:S02]  /*16c30*/  ISETP.GE.AND P6, PT, R37.reuse, R170, PT ;  /* 0x000000aa2500720c */ /* 0x040fe40003fc6270 */
[----:B------:R-:W-:Y:S02]  /*16c40*/  FSEL R36, R36, -INF , P5 ;  /* 0xff80000024247808 */ /* 0x000fe40002800000 */
[----:B------:R-:W-:-:S02]  /*16c50*/  ISETP.GE.AND P5, PT, R37, R169, PT ;  /* 0x000000a92500720c */ /* 0x000fc40003fa6270 */
[----:B------:R-:W-:Y:S01]  /*16c60*/  FSEL R59, R36, -INF , !P6 ;  /* 0xff800000243b7808 */ /* 0x000fe20007000000 */
[----:B------:R-:W-:Y:S01]  /*16c70*/  VIADD R36, R3, 0xffffff49 ;  /* 0xffffff4903247836 */ /* 0x000fe20000000000 */
[----:B------:R-:W-:Y:S02]  /*16c80*/  ISETP.GE.AND P6, PT, R37, R168, PT ;  /* 0x000000a82500720c */ /* 0x000fe40003fc6270 */
[----:B------:R-:W-:Y:S02]  /*16c90*/  FSEL R46, R46, -INF , P5 ;  /* 0xff8000002e2e7808 */ /* 0x000fe40002800000 */
[----:B------:R-:W-:Y:S02]  /*16ca0*/  ISETP.GE.AND P5, PT, R36, R171, PT ;  /* 0x000000ab2400720c */ /* 0x000fe40003fa6270 */
[----:B------:R-:W-:Y:S02]  /*16cb0*/  FSEL R49, R46, -INF , !P6 ;  /* 0xff8000002e317808 */ /* 0x000fe40007000000 */
[----:B------:R-:W-:-:S02]  /*16cc0*/  ISETP.GE.AND P6, PT, R36, R170, PT ;  /* 0x000000aa2400720c */ /* 0x000fc40003fc6270 */
[----:B------:R-:W-:Y:S02]  /*16cd0*/  FSEL R33, R33, -INF , P5 ;  /* 0xff80000021217808 */ /* 0x000fe40002800000 */
[C---:B------:R-:W-:Y:S02]  /*16ce0*/  ISETP.GE.AND P5, PT, R36.reuse, R169, PT ;  /* 0x000000a92400720c */ /* 0x040fe40003fa6270 */
        /* <DEDUP_REMOVED lines=22> */
[C---:B------:R-:W-:Y:S02]  /*16e50*/  ISETP.GE.AND P5, PT, R29.reuse, R171, PT ;  /* 0x000000ab1d00720c */ /* 0x040fe40003fa6270 */
        /* <DEDUP_REMOVED lines=46> */
[----:B------:R-:W-:Y:S02]  /*17140*/  ISETP.GE.AND P6, PT, R20, R170, PT ;  /* 0x000000aa1400720c */ /* 0x000fe40003fc6270 */
        /* <DEDUP_REMOVED lines=17> */
[----:B------:R-:W-:Y:S02]  /*17260*/  ISETP.GE.AND P6, PT, R12, R170, PT ;  /* 0x000000aa0c00720c */ /* 0x000fe40003fc6270 */
[----:B------:R-:W-:Y:S02]  /*17270*/  FSEL R8, R8, -INF , P5 ;  /* 0xff80000008087808 */ /* 0x000fe40002800000 */
[----:B------:R-:W-:Y:S02]  /*17280*/  IABS R14, R14 ;  /* 0x0000000e000e7213 */ /* 0x000fe40000000000 */
[----:B------:R-:W-:Y:S01]  /*17290*/  FSEL R25, R8, -INF , !P6 ;  /* 0xff80000008197808 */ /* 0x000fe20007000000 */
[C---:B------:R-:W-:Y:S01]  /*172a0*/  VIADD R8, R3.reuse, 0xffffff78 ;  /* 0xffffff7803087836 */ /* 0x040fe20000000000 */
[----:B------:R-:W-:Y:S01]  /*172b0*/  I2FP.F32.S32 R35, R34 ;  /* 0x0000002200237245 */ /* 0x000fe20000201400 */
[----:B------:R-:W-:Y:S01]  /*172c0*/  VIADD R3, R3, 0xffffff79 ;  /* 0xffffff7903037836 */ /* 0x000fe20000000000 */
[----:B------:R-:W-:-:S02]  /*172d0*/  ISETP.GE.AND P6, PT, R12, R169, PT ;  /* 0x000000a90c00720c */ /* 0x000fc40003fc6270 */
[----:B------:R-:W-:Y:S01]  /*172e0*/  I2FP.F32.S32 R45, R14 ;  /* 0x0000000e002d7245 */ /* 0x000fe20000201400 */
[----:B------:R-:W-:Y:S01]  /*172f0*/  FFMA.FTZ R4, -R172, R35, R4 ;  /* 0x00000023ac047223 */ /* 0x000fe20000010104 */
[----:B------:R-:W-:Y:S02]  /*17300*/  ISETP.GE.AND P5, PT, R12, R168, PT ;  /* 0x000000a80c00720c */ /* 0x000fe40003fa6270 */
[----:B------:R-:W-:Y:S01]  /*17310*/  FSEL R11, R11, -INF , P6 ;  /* 0xff8000000b0b7808 */ /* 0x000fe20003000000 */
[----:B------:R-:W-:Y:S01]  /*17320*/  FFMA.FTZ R6, -R172, R45, R6 ;  /* 0x0000002dac067223 */ /* 0x000fe20000010106 */
[----:B------:R-:W-:Y:S02]  /*17330*/  ISETP.GE.AND P6, PT, R8, R171, PT ;  /* 0x000000ab0800720c */ /* 0x000fe40003fc6270 */
[----:B------:R-:W-:Y:S02]  /*17340*/  IABS R27, R27 ;  /* 0x0000001b001b7213 */ /* 0x000fe40000000000 */
[----:B------:R-:W-:-:S02]  /*17350*/  FSEL R45, R11, -INF , !P5 ;  /* 0xff8000000b2d7808 */ /* 0x000fc40006800000 */
[----:B------:R-:W-:Y:S02]  /*17360*/  ISETP.GE.AND P5, PT, R8, R170, PT ;  /* 0x000000aa0800720c */ /* 0x000fe40003fa6270 */
[----:B------:R-:W-:Y:S02]  /*17370*/  FSEL R11, R4, -INF , P6 ;  /* 0xff800000040b7808 */ /* 0x000fe40003000000 */
[----:B------:R-:W-:Y:S02]  /*17380*/  I2FP.F32.S32 R4, R27 ;  /* 0x0000001b00047245 */ /* 0x000fe40000201400 */
[----:B------:R-:W-:Y:S02]  /*17390*/  FSEL R27, R11, -INF , !P5 ;  /* 0xff8000000b1b7808 */ /* 0x000fe40006800000 */
[----:B------:R-:W-:Y:S01]  /*173a0*/  ISETP.GE.AND P5, PT, R8, R169, PT ;  /* 0x000000a90800720c */ /* 0x000fe20003fa6270 */
[----:B------:R-:W-:Y:S01]  /*173b0*/  FFMA.FTZ R4, -R172, R4, R5 ;  /* 0x00000004ac047223 */ /* 0x000fe20000010105 */
[----:B------:R-:W-:-:S02]  /*173c0*/  IABS R10, R10 ;  /* 0x0000000a000a7213 */ /* 0x000fc40000000000 */
[----:B------:R-:W-:Y:S02]  /*173d0*/  ISETP.GE.AND P6, PT, R8, R168, PT ;  /* 0x000000a80800720c */ /* 0x000fe40003fc6270 */
[----:B------:R-:W-:Y:S02]  /*173e0*/  FSEL R6, R6, -INF , P5 ;  /* 0xff80000006067808 */ /* 0x000fe40002800000 */
[C---:B------:R-:W-:Y:S02]  /*173f0*/  ISETP.GE.AND P5, PT, R3.reuse, R171, PT ;  /* 0x000000ab0300720c */ /* 0x040fe40003fa6270 */
[----:B------:R-:W-:Y:S02]  /*17400*/  I2FP.F32.S32 R10, R10 ;  /* 0x0000000a000a7245 */ /* 0x000fe40000201400 */
[----:B------:R-:W-:Y:S02]  /*17410*/  FSEL R47, R6, -INF , !P6 ;  /* 0xff800000062f7808 */ /* 0x000fe40007000000 */
[----:B------:R-:W-:Y:S01]  /*17420*/  ISETP.GE.AND P6, PT, R3, R170, PT ;  /* 0x000000aa0300720c */ /* 0x000fe20003fc6270 */
[----:B------:R-:W-:Y:S01]  /*17430*/  FFMA.FTZ R7, -R172, R10, R7 ;  /* 0x0000000aac077223 */ /* 0x000fe20000010107 */
[----:B------:R-:W-:-:S02]  /*17440*/  FSEL R4, R4, -INF , P5 ;  /* 0xff80000004047808 */ /* 0x000fc40002800000 */
[C---:B------:R-:W-:Y:S02]  /*17450*/  ISETP.GE.AND P5, PT, R3.reuse, R168, PT ;  /* 0x000000a80300720c */ /* 0x040fe40003fa6270 */
[----:B------:R-:W-:Y:S02]  /*17460*/  FSEL R34, R4, -INF , !P6 ;  /* 0xff80000004227808 */ /* 0x000fe40007000000 */
[----:B------:R-:W-:-:S04]  /*17470*/  ISETP.GE.AND P6, PT, R3, R169, PT ;  /* 0x000000a90300720c */ /* 0x000fc80003fc6270 */
[----:B------:R-:W-:Y:S02]  /*17480*/  FSEL R7, R7, -INF , P6 ;  /* 0xff80000007077808 */ /* 0x000fe40003000000 */
[----:B------:R-:W-:Y:S02]  /*17490*/  ISETP.GT.AND P6, PT, R63, R150, PT ;  /* 0x000000963f00720c */ /* 0x000fe40003fc4270 */
[----:B------:R-:W-:-:S11]  /*174a0*/  FSEL R50, R7, -INF , !P5 ;  /* 0xff80000007327808 */ /* 0x000fd60006800000 */
[----:B------:R-:W-:Y:S05]  /*174b0*/  @!P6 BRA `(.L_x_5178) ;  /* 0x000000080054e947 */ /* 0x000fea0003800000 */
[----:B------:R-:W-:Y:S04]  /*174c0*/  BSSY.RECONVERGENT B0, `(.L_x_5179) ;  /* 0x0000049000007945 */ /* 0x000fe80003800200 */
[----:B------:R-:W-:Y:S05]  /*174d0*/  @!P4 BRA `(.L_x_5180) ;  /* 0x0000000000fcc947 */ /* 0x000fea0003800000 */
[----:B------:R-:W2:Y:S01]  /*174e0*/  LD.E R8, desc[UR4][R116.64+0x170] ;  /* 0x0001700474087980 */ /* 0x000ea2000c101900 */
[----:B------:R-:W-:-:S03]  /*174f0*/  VIADD R5, R54, 0xffffff80 ;  /* 0xffffff8036057836 */ /* 0x000fc60000000000 */
[----:B------:R-:W3:Y:S02]  /*17500*/  LD.E.64 R206, desc[UR4][R116.64+0x20] ;  /* 0x0000200474ce7980 */ /* 0x000ee4000c101b00 */
[----:B------:R-:W-:Y:S02]  /*17510*/  IABS R10, R5 ;  /* 0x00000005000a7213 */ /* 0x000fe40000000000 */
[-C--:B--2---:R-:W-:Y:S02]  /*17520*/  IABS R4, R8.reuse ;  /* 0x0000000800047213 */ /* 0x084fe40000000000 */
[----:B------:R-:W-:Y:S02]  /*17530*/  LOP3.LUT R5, R5, R8, RZ, 0x3c, !PT ;  /* 0x0000000805057212 */ /* 0x000fe400078e3cff */
[----:B------:R-:W1:Y:S02]  /*17540*/  I2F.RP R11, R4 ;  /* 0x00000004000b7306 */ /* 0x000e640000209400 */
[----:B------:R-:W-:-:S06]  /*17550*/  ISETP.GE.AND P5, PT, R5, RZ, PT ;  /* 0x000000ff0500720c */ /* 0x000fcc0003fa6270 */
[----:B-1----:R-:W1:Y:S02]  /*17560*/  MUFU.RCP R6, R11 ;  /* 0x0000000b00067308 */ /* 0x002e640000001000 */
[----:B-1----:R-:W-:Y:S02]  /*17570*/  VIADD R6, R6, 0xffffffe ;  /* 0x0ffffffe06067836 */ /* 0x002fe40000000000 */
[----:B------:R-:W-:-:S04]  /*17580*/  VIADD R11, R54, 0xffffff00 ;  /* 0xffffff00360b7836 */ /* 0x000fc80000000000 */
[----:B------:R-:W1:Y:S02]  /*17590*/  F2I.FTZ.U32.TRUNC.NTZ R7, R6 ;  /* 0x0000000600077305 */ /* 0x000e64000021f000 */
[----:B-1----:R-:W-:Y:S01]  /*175a0*/  IMAD.MOV R3, RZ, RZ, -R7 ;  /* 0x000000ffff037224 */ /* 0x002fe200078e0a07 */
[----:B------:R-:W-:-:S03]  /*175b0*/  MOV R6, RZ ;  /* 0x000000ff00067202 */ /* 0x000fc60000000f00 */
[----:B------:R-:W-:-:S04]  /*175c0*/  IMAD R3, R3, R4, RZ ;  /* 0x0000000403037224 */ /* 0x000fc800078e02ff */
[----:B------:R-:W-:Y:S01]  /*175d0*/  IMAD.HI.U32 R7, R7, R3, R6 ;  /* 0x0000000307077227 */ /* 0x000fe200078e0006 */
[----:B------:R-:W-:-:S05]  /*175e0*/  IABS R3, R8 ;  /* 0x0000000800037213 */ /* 0x000fca0000000000 */
[----:B------:R-:W-:Y:S02]  /*175f0*/  IMAD.MOV R3, RZ, RZ, -R3 ;  /* 0x000000ffff037224 */ /* 0x000fe400078e0a03 */
[----:B------:R-:W-:-:S04]  /*17600*/  IMAD.HI.U32 R6, R7, R10, RZ ;  /* 0x0000000a07067227 */ /* 0x000fc800078e00ff */
[----:B------:R-:W-:-:S05]  /*17610*/  IMAD R5, R6, R3, R10 ;  /* 0x0000000306057224 */ /* 0x000fca00078e020a */
[----:B------:R-:W-:-:S13]  /*17620*/  ISETP.GT.U32.AND P4, PT, R4, R5, PT ;  /* 0x000000050400720c */ /* 0x000fda0003f84070 */
[----:B------:R-:W-:Y:S01]  /*17630*/  @!P4 IMAD.IADD R5, R5, 0x1, -R4 ;  /* 0x000000010505c824 */ /* 0x000fe200078e0a04 */
[----:B------:R-:W-:-:S04]  /*17640*/  @!P4 IADD3 R6, PT, PT, R6, 0x1, RZ ;  /* 0x000000010606c810 */ /* 0x000fc80007ffe0ff */
[----:B------:R-:W-:Y:S02]  /*17650*/  ISETP.GE.U32.AND P4, PT, R5, R4, PT ;  /* 0x000000040500720c */ /* 0x000fe40003f86070 */
[----:B------:R-:W-:Y:S02]  /*17660*/  IABS R5, R11 ;  /* 0x0000000b00057213 */ /* 0x000fe40000000000 */
[----:B------:R-:W-:-:S03]  /*17670*/  LOP3.LUT R11, R11, R8, RZ, 0x3c, !PT ;  /* 0x000000080b0b7212 */ /* 0x000fc600078e3cff */
[----:B------:R-:W-:-:S04]  /*17680*/  IMAD.HI.U32 R10, R7, R5, RZ ;  /* 0x00000005070a7227 */ /* 0x000fc800078e00ff */
[----:B------:R-:W-:Y:S02]  /*17690*/  IMAD R3, R10, R3, R5 ;  /* 0x000000030a037224 */ /* 0x000fe400078e0205 */
[----:B------:R-:W-:-:S03]  /*176a0*/  @P4 IADD3 R6, PT, PT, R6, 0x1, RZ ;  /* 0x0000000106064810 */ /* 0x000fc60007ffe0ff */
[----:B------:R-:W-:-:S13]  /*176b0*/  ISETP.GT.U32.AND P4, PT, R4, R3, PT ;  /* 0x000000030400720c */ /* 0x000fda0003f84070 */
[----:B------:R-:W-:Y:S01]  /*176c0*/  @!P4 IADD3 R3, PT, PT, R3, -R4, RZ ;  /* 0x800000040303c210 */ /* 0x000fe20007ffe0ff */
[----:B------:R-:W-:-:S03]  /*176d0*/  @!P4 VIADD R10, R10, 0x1 ;  /* 0x000000010a0ac836 */ /* 0x000fc60000000000 */
[----:B------:R-:W-:Y:S02]  /*176e0*/  ISETP.GE.U32.AND P4, PT, R3, R4, PT ;  /* 0x000000040300720c */ /* 0x000fe40003f86070 */
[----:B------:R-:W-:Y:S02]  /*176f0*/  MOV R3, R6 ;  /* 0x0000000600037202 */ /* 0x000fe40000000f00 */
[----:B------:R-:W-:-:S03]  /*17700*/  LOP3.LUT R4, RZ, R8, RZ, 0x33, !PT ;  /* 0x00000008ff047212 */ /* 0x000fc600078e33ff */
[----:B------:R-:W-:Y:S01]  /*17710*/  @!P5 IMAD.MOV R3, RZ, RZ, -R3 ;  /* 0x000000ffff03d224 */ /* 0x000fe200078e0a03 */
[----:B------:R-:W-:-:S04]  /*17720*/  ISETP.NE.AND P5, PT, R8, RZ, PT ;  /* 0x000000ff0800720c */ /* 0x000fc80003fa5270 */
[----:B------:R-:W-:Y:S01]  /*17730*/  SEL R3, R4, R3, !P5 ;  /* 0x0000000304037207 */ /* 0x000fe20006800000 */
[----:B------:R-:W-:Y:S01]  /*17740*/  @P4 VIADD R10, R10, 0x1 ;  /* 0x000000010a0a4836 */ /* 0x000fe20000000000 */
[----:B------:R-:W-:-:S03]  /*17750*/  ISETP.GE.AND P4, PT, R11, RZ, PT ;  /* 0x000000ff0b00720c */ /* 0x000fc60003f86270 */
[----:B------:R-:W-:-:S10]  /*17760*/  IMAD.WIDE R208, R3, 0x4, R164 ;  /* 0x0000000403d07825 */ /* 0x000fd400078e02a4 */
[----:B------:R-:W-:-:S04]  /*17770*/  @!P4 IADD3 R10, PT, PT, -R10, RZ, RZ ;  /* 0x000000ff0a0ac210 */ /* 0x000fc80007ffe1ff */
[----:B------:R-:W-:Y:S02]  /*17780*/  SEL R6, R4, R10, !P5 ;  /* 0x0000000a04067207 */ /* 0x000fe40006800000 */
[----:B------:R-:W2:Y:S03]  /*17790*/  LD.E R4, desc[UR4][R208.64] ;  /* 0x00000004d0047980 */ /* 0x000ea6000c101900 */
[----:B------:R-:W-:Y:S01]  /*177a0*/  IMAD.WIDE R210, R6, 0x4, R164 ;  /* 0x0000000406d27825 */ /* 0x000fe200078e02a4 */
[----:B------:R-:W4:Y:S04]  /*177b0*/  LD.E.64 R10, desc[UR4][R116.64+0x38] ;  /* 0x00003804740a7980 */ /* 0x000f28000c101b00 */
[----:B------:R-:W2:Y:S01]  /*177c0*/  LD.E R5, desc[UR4][R210.64] ;  /* 0x00000004d2057980 */ /* 0x000ea2000c101900 */
[----:B------:R-:W-:-:S04]  /*177d0*/  IMAD.IADD R3, R3, 0x1, -R6 ;  /* 0x0000000103037824 */ /* 0x000fc800078e0a06 */
[----:B------:R-:W-:Y:S01]  /*177e0*/  IMAD R3, R8, R3, -0x80 ;  /* 0xffffff8008037424 */ /* 0x000fe200078e0203 */
[----:B--2---:R-:W-:-:S03]  /*177f0*/  IADD3 R6, PT, PT, R5, -R4, RZ ;  /* 0x8000000405067210 */ /* 0x004fc60007ffe0ff */
[----:B----4-:R-:W-:Y:S01]  /*17800*/  IMAD R5, R11, R3, RZ ;  /* 0x000000030b057224 */ /* 0x010fe200078e02ff */
[----:B------:R-:W-:-:S05]  /*17810*/  SHF.R.S32.HI R4, RZ, 0x1f, R3 ;  /* 0x0000001fff047819 */ /* 0x000fca0000011403 */
        /* <DEDUP_REMOVED lines=11> */
.L_x_5180:
        /* <DEDUP_REMOVED lines=8> */
.L_x_5181:
[----:B------:R-:W-:Y:S05]  /*17950*/  BSYNC.RECONVERGENT B0 ;  /* 0x0000000000007941 */ /* 0x000fea0003800200 */
.L_x_5179:
[----:B------:R-:W-:Y:S01]  /*17960*/  @!P3 IMAD.MOV.U32 R4, RZ, RZ, R152 ;  /* 0x000000ffff04b224 */ /* 0x000fe200078e0098 */
[C---:B------:R-:W-:Y:S01]  /*17970*/  LEA R206, P4, R146.reuse, R152, 0x6 ;  /* 0x0000009892ce7211 */ /* 0x040fe200078830ff */
[----:B------:R-:W-:Y:S01]  /*17980*/  @!P3 IMAD.MOV.U32 R5, RZ, RZ, R151 ;  /* 0x000000ffff05b224 */ /* 0x000fe200078e0097 */
[C---:B------:R-:W-:Y:S02]  /*17990*/  SHF.L.U32 R3, R146.reuse, 0x6, RZ ;  /* 0x0000000692037819 */ /* 0x040fe400000006ff */
[----:B------:R-:W-:Y:S02]  /*179a0*/  LEA.HI.X R207, R146, R151, R147, 0x6, P4 ;  /* 0x0000009792cf7211 */ /* 0x000fe400020f3493 */
[----:B------:R-:W-:Y:S01]  /*179b0*/  @!PT LDS RZ, [RZ] ;  /* 0x00000000fffff984 */ /* 0x000fe20000000800 */
[----:B------:R-:W-:Y:S01]  /*179c0*/  @!PT LDS RZ, [RZ] ;  /* 0x00000000fffff984 */ /* 0x000fe20000000800 */
[----:B------:R-:W-:Y:S01]  /*179d0*/  @!PT LDS RZ, [RZ] ;  /* 0x00000000fffff984 */ /* 0x000fe20000000800 */
[----:B------:R1:W-:Y:S01]  /*179e0*/  @!P3 LDGSTS.E.BYPASS.LTC128B.128 [R163+0x3000], desc[UR4][R4.64] ;  /* 0x0300000004a3bfae */ /* 0x0003e2000b981a04 */
[----:B------:R-:W-:-:S03]  /*179f0*/  IADD3 R6, P4, PT, R3, R206, RZ ;  /* 0x000000ce03067210 */ /* 0x000fc60007f9e0ff */
[----:B------:R2:W-:Y:S01]  /*17a00*/  @P3 STS.128 [R163+0x3000], RZ ;  /* 0x003000ffa3003388 */ /* 0x0005e20000000c00 */
[----:B-1----:R-:W-:Y:S01]  /*17a10*/  @!P2 IMAD.MOV.U32 R4, RZ, RZ, R152 ;  /* 0x000000ffff04a224 */ /* 0x002fe200078e0098 */
[----:B------:R-:W-:-:S05]  /*17a20*/  @!P2 MOV R5, R151 ;  /* 0x000000970005a202 */ /* 0x000fca0000000f00 */
        /* <DEDUP_REMOVED lines=25> */
[----:B------:R2:W-:Y:S01]  /*17bc0*/  @!P1 LDGSTS.E.BYPASS.LTC128B.128 [R163+0x7800], desc[UR4][R206.64+0x80] ;  /* 0x07800080cea39fae */ /* 0x0005e2000b981a04 */
[----:B-1----:R-:W-:-:S03]  /*17bd0*/  SHF.L.U64.HI R4, R146, 0x6, R147 ;  /* 0x0000000692047819 */ /* 0x002fc60000010293 */
[----:B------:R2:W-:Y:S02]  /*17be0*/  @P1 STS.128 [R163+0x7800], RZ ;  /* 0x007800ffa3001388 */ /* 0x0005e40000000c00 */
[----:B------:R-:W-:Y:S01]  /*17bf0*/  IMAD.X R7, R4, 0x1, R207, P4 ;  /* 0x0000000104077824 */ /* 0x000fe200020e06cf */
[----:B------:R-:W-:-:S04]  /*17c00*/  IADD3 R10, P4, PT, R3, R6, RZ ;  /* 0x00000006030a7210 */ /* 0x000fc80007f9e0ff */
[----:B------:R-:W-:Y:S01]  /*17c10*/  @!PT LDS RZ, [RZ] ;  /* 0x00000000fffff984 */ /* 0x000fe20000000800 */
[----:B------:R-:W-:Y:S01]  /*17c20*/  @!PT LDS RZ, [RZ] ;  /* 0x00000000fffff984 */ /* 0x000fe20000000800 */
[----:B------:R-:W-:Y:S01]  /*17c30*/  @!PT LDS RZ, [RZ] ;  /* 0x00000000fffff984 */ /* 0x000fe20000000800 */
[----:B------:R2:W-:Y:S01]  /*17c40*/  @!P3 LDGSTS.E.BYPASS.LTC128B.128 [R163+0x4000], desc[UR4][R6.64] ;  /* 0x0400000006a3bfae */ /* 0x0005e2000b981a04 */
[----:B------:R-:W-:-:S03]  /*17c50*/  IADD3.X R11, PT, PT, R4, R7, RZ, P4, !PT ;  /* 0x00000007040b7210 */ /* 0x000fc600027fe4ff */
        /* <DEDUP_REMOVED lines=27> */
.L_x_5178:
[----:B------:R-:W-:Y:S05]  /*17e10*/  BSYNC.RECONVERGENT B1 ;  /* 0x0000000000017941 */ /* 0x000fea0003800200 */
.L_x_5177:
[----:B------:R-:W3:Y:S01]  /*17e20*/  LD.E R35, desc[UR4][R116.64+0xdc] ;  /* 0x0000dc0474237980 */ /* 0x000ee2000c101900 */
        /* <DEDUP_REMOVED lines=32> */
[----:B------:R-:W-:Y:S01]  /*18030*/  @P6 IADD3 R55, PT, PT, R55, -0x3, RZ ;  /* 0xfffffffd37376810 */ /* 0x000fe20007ffe0ff */
[----:B------:R-:W1:Y:S04]  /*18040*/  SHFL.BFLY PT, R6, R7, 0x2, 0x1f ;  /* 0x0c401f0007067f89 */ /* 0x000e6800000e0000 */
[----:B------:R-:W2:Y:S01]  /*18050*/  SHFL.BFLY PT, R5, R4, 0x2, 0x1f ;  /* 0x0c401f0004057f89 */ /* 0x000ea200000e0000 */
[----:B-1----:R-:W-:-:S02]  /*18060*/  FMNMX.FTZ R6, R7, R6, !PT ;  /* 0x0000000607067209 */ /* 0x002fc40007810000 */
[----:B--2---:R-:W-:-:S03]  /*18070*/  FMNMX.FTZ R5, R4, R5, !PT ;  /* 0x0000000504057209 */ /* 0x004fc60007810000 */
[----:B------:R-:W1:Y:S04]  /*18080*/  SHFL.BFLY PT, R3, R6, 0x1, 0x1f ;  /* 0x0c201f0006037f89 */ /* 0x000e6800000e0000 */
[----:B------:R-:W2:Y:S01]  /*18090*/  SHFL.BFLY PT, R24, R5, 0x1, 0x1f ;  /* 0x0c201f0005187f89 */ /* 0x000ea200000e0000 */
[----:B-1----:R-:W-:-:S04]  /*180a0*/  FMNMX.FTZ R3, R6, R3, !PT ;  /* 0x0000000306037209 */ /* 0x002fc80007810000 */
[----:B------:R-:W-:Y:S02]  /*180b0*/  FSETP.NEU.FTZ.AND P1, PT, R3, -INF , PT ;  /* 0xff8000000300780b */ /* 0x000fe40003f3d000 */
[----:B--2---:R-:W-:Y:S02]  /*180c0*/  FMNMX.FTZ R24, R5, R24, !PT ;  /* 0x0000001805187209 */ /* 0x004fe40007810000 */
[----:B------:R-:W-:-:S05]  /*180d0*/  FSEL R7, R3, RZ, P1 ;  /* 0x000000ff03077208 */ /* 0x000fca0000800000 */
[----:B------:R-:W-:Y:S01]  /*180e0*/  FADD.FTZ R4, R0, -R7 ;  /* 0x8000000700047221 */ /* 0x000fe20000010000 */
[----:B---3--:R-:W-:-:S03]  /*180f0*/  FMUL.FTZ R54, R35, R3 ;  /* 0x0000000323367220 */ /* 0x008fc60000410000 */
[C---:B------:R-:W-:Y:S01]  /*18100*/  FMUL.FTZ R4, R35.reuse, R4 ;  /* 0x0000000423047220 */ /* 0x040fe20000410000 */
[----:B------:R-:W-:Y:S01]  /*18110*/  FMUL.FTZ R36, R35, R24 ;  /* 0x0000001823247220 */ /* 0x000fe20000410000 */
[----:B------:R-:W-:-:S04]  /*18120*/  FSEL R54, R54, RZ, P1 ;  /* 0x000000ff36367208 */ /* 0x000fc80000800000 */
[----:B------:R-:W1:Y:S01]  /*18130*/  MUFU.EX2 R4, R4 ;  /* 0x0000000400047308 */ /* 0x000e620000000800 */
[C---:B------:R-:W-:Y:S01]  /*18140*/  FSETP.NEU.FTZ.AND P1, PT, R24.reuse, -INF , PT ;  /* 0xff8000001800780b */ /* 0x040fe20003f3d000 */
[-CC-:B------:R-:W-:Y:S01]  /*18150*/  FFMA.FTZ R205, R205, R35.reuse, -R54.reuse ;  /* 0x00000023cdcd7223 */ /* 0x180fe20000010836 */
[-CC-:B------:R-:W-:Y:S02]  /*18160*/  FFMA.FTZ R12, R203, R35.reuse, -R54.reuse ;  /* 0x00000023cb0c7223 */ /* 0x180fe40000010836 */
[----:B------:R-:W-:Y:S01]  /*18170*/  FSEL R5, R24, RZ, P1 ;  /* 0x000000ff18057208 */ /* 0x000fe20000800000 */
[-CC-:B------:R-:W-:Y:S01]  /*18180*/  FFMA.FTZ R16, R201, R35.reuse, -R54.reuse ;  /* 0x00000023c9107223 */ /* 0x180fe20000010836 */
[----:B------:R-:W-:Y:S01]  /*18190*/  FSEL R36, R36, RZ, P1 ;  /* 0x000000ff24247208 */ /* 0x000fe20000800000 */
[----:B------:R-:W2:Y:S01]  /*181a0*/  MUFU.EX2 R0, R205 ;  /* 0x000000cd00007308 */ /* 0x000ea20000000800 */
[-C--:B------:R-:W-:Y:S01]  /*181b0*/  FFMA.FTZ R177, R177, R35.reuse, -R54 ;  /* 0x00000023b1b17223 */ /* 0x080fe20000010836 */
[----:B------:R-:W-:Y:S01]  /*181c0*/  FADD.FTZ R38, R2, -R5 ;  /* 0x8000000502267221 */ /* 0x000fe20000010000 */
[----:B------:R-:W-:Y:S01]  /*181d0*/  LEA R2, R52, UR6, 0x1 ;  /* 0x0000000634027c11 */ /* 0x000fe2000f8e08ff */
[-CC-:B------:R-:W-:Y:S01]  /*181e0*/  FFMA.FTZ R14, R197, R35.reuse, -R36.reuse ;  /* 0x00000023c50e7223 */ /* 0x180fe20000010824 */
[-CC-:B------:R-:W-:Y:S01]  /*181f0*/  FFMA.FTZ R197, R191, R35.reuse, -R36.reuse ;  /* 0x00000023bfc57223 */ /* 0x180fe20000010824 */
[-C--:B------:R-:W-:Y:S01]  /*18200*/  FFMA.FTZ R18, R199, R35.reuse, -R36 ;  /* 0x00000023c7127223 */ /* 0x080fe20000010824 */
[----:B------:R-:W-:Y:S01]  /*18210*/  FMUL.FTZ R38, R35, R38 ;  /* 0x0000002623267220 */ /* 0x000fe20000410000 */
[----:B------:R-:W3:Y:S01]  /*18220*/  MUFU.EX2 R12, R12 ;  /* 0x0000000c000c7308 */ /* 0x000ee20000000800 */
[-C--:B-1----:R-:W-:Y:S01]  /*18230*/  FMUL.FTZ R114, R114, R4.reuse ;  /* 0x0000000472727220 */ /* 0x082fe20000410000 */
        /* <DEDUP_REMOVED lines=8> */
[-C--:B------:R-:W-:Y:S01]  /*182c0*/  FFMA.FTZ R181, R9, R35.reuse, -R36 ;  /* 0x0000002309b57223 */ /* 0x080fe20000010824 */
[-C--:B------:R-:W-:Y:S01]  /*182d0*/  FMUL.FTZ R103, R103, R4.reuse ;  /* 0x0000000467677220 */ /* 0x080fe20000410000 */
[----:B------:R-:W1:Y:S01]  /*182e0*/  LDSM.16.MT88.4 R8, [R2+0x9000] ;  /* 0x009000000208783b */ /* 0x000e620000004200 */
        /* <DEDUP_REMOVED lines=10> */
[-C--:B------:R-:W-:Y:S01]  /*18390*/  FMUL.FTZ R83, R83, R4.reuse ;  /* 0x0000000453537220 */ /* 0x080fe20000410000 */
[----:B------:R-:W2:Y:S01]  /*183a0*/  MUFU.EX2 R197, R197 ;  /* 0x000000c500c57308 */ /* 0x000ea20000000800 */
[-C--:B------:R-:W-:Y:S01]  /*183b0*/  FMUL.FTZ R78, R78, R4.reuse ;  /* 0x000000044e4e7220 */ /* 0x080fe20000410000 */
[-C--:B------:R-:W-:Y:S01]  /*183c0*/  FMUL.FTZ R79, R79, R4.reuse ;  /* 0x000000044f4f7220 */ /* 0x080fe20000410000 */
[-C--:B------:R-:W-:Y:S01]  /*183d0*/  FMUL.FTZ R74, R74, R4.reuse ;  /* 0x000000044a4a7220 */ /* 0x080fe20000410000 */
[-C--:B------:R-:W-:Y:S01]  /*183e0*/  FMUL.FTZ R75, R75, R4.reuse ;  /* 0x000000044b4b7220 */ /* 0x080fe20000410000 */
[-C--:B------:R-:W-:Y:S01]  /*183f0*/  FMUL.FTZ R70, R70, R4.reuse ;  /* 0x0000000446467220 */ /* 0x080fe20000410000 */
[----:B------:R-:W-:Y:S01]  /*18400*/  FMUL.FTZ R71, R71, R4 ;  /* 0x0000000447477220 */ /* 0x000fe20000410000 */
[----:B---3--:R-:W-:Y:S01]  /*18410*/  F2FP.BF16.F32.PACK_AB R5, R12, R0 ;  /* 0x000000000c05723e */ /* 0x008fe200000010ff */
[----:B------:R-:W-:Y:S01]  /*18420*/  MUFU.EX2 R18, R18 ;  /* 0x0000001200127308 */ /* 0x000fe20000000800 */
[----:B------:R-:W-:Y:S01]  /*18430*/  IADD3 R0, PT, PT, R2, 0x9020, RZ ;  /* 0x0000902002007810 */ /* 0x000fe20007ffe0ff */
[-CC-:B------:R-:W-:Y:S01]  /*18440*/  FFMA.FTZ R120, R193, R35.reuse, -R54.reuse ;  /* 0x00000023c1787223 */ /* 0x180fe20000010836 */
[-C--:B------:R-:W-:Y:S01]  /*18450*/  FFMA.FTZ R153, R153, R35.reuse, -R54 ;  /* 0x0000002399997223 */ /* 0x080fe20000010836 */
[-CC-:B------:R-:W-:Y:S01]  /*18460*/  FFMA.FTZ R183, R183, R35.reuse, -R36.reuse ;  /* 0x00000023b7b77223 */ /* 0x180fe20000010824 */
[-CC-:B------:R-:W-:Y:S01]  /*18470*/  FFMA.FTZ R122, R189, R35.reuse, -R36.reuse ;  /* 0x00000023bd7a7223 */ /* 0x180fe20000010824 */
[-C--:B------:R-:W-:Y:S01]  /*18480*/  FFMA.FTZ R58, R145, R35.reuse, -R36 ;  /* 0x00000023913a7223 */ /* 0x080fe20000010824 */
[-C--:B------:R-:W-:Y:S01]  /*18490*/  FFMA.FTZ R126, R185, R35.reuse, -R54 ;  /* 0x00000023b97e7223 */ /* 0x080fe20000010836 */
[----:B------:R-:W3:Y:S01]  /*184a0*/  MUFU.EX2 R181, R181 ;  /* 0x000000b500b57308 */ /* 0x000ee20000000800 */
[----:B--2---:R-:W-:Y:S01]  /*184b0*/  F2FP.BF16.F32.PACK_AB R4, R197, R14 ;  /* 0x0000000ec504723e */ /* 0x004fe200000010ff */
[-CC-:B------:R-:W-:Y:S01]  /*184c0*/  FFMA.FTZ R187, R187, R35.reuse, -R36.reuse ;  /* 0x00000023bbbb7223 */ /* 0x180fe20000010824 */
[-CC-:B------:R-:W-:Y:S01]  /*184d0*/  FFMA.FTZ R118, R129, R35.reuse, -R36.reuse ;  /* 0x0000002381767223 */ /* 0x180fe20000010824 */
[----:B------:R-:W-:Y:S01]  /*184e0*/  FADD.FTZ R191, R12, R191 ;  /* 0x000000bf0cbf7221 */ /* 0x000fe20000010000 */
[-C--:B------:R-:W-:Y:S01]  /*184f0*/  FFMA.FTZ R129, R15, R35.reuse, -R36 ;  /* 0x000000230f817223 */ /* 0x080fe20000010824 */
[-CC-:B------:R-:W-:Y:S01]  /*18500*/  FFMA.FTZ R143, R143, R35.reuse, -R54.reuse ;  /* 0x000000238f8f7223 */ /* 0x180fe20000010836 */
[-CC-:B------:R-:W-:Y:S01]  /*18510*/  FFMA.FTZ R66, R175, R35.reuse, -R54.reuse ;  /* 0x00000023af427223 */ /* 0x180fe20000010836 */
[----:B------:R-:W2:Y:S01]  /*18520*/  MUFU.EX2 R38, R38 ;  /* 0x0000002600267308 */ /* 0x000ea20000000800 */
[-C--:B------:R-:W-:Y:S01]  /*18530*/  FFMA.FTZ R125, R125, R35.reuse, -R54 ;  /* 0x000000237d7d7223 */ /* 0x080fe20000010836 */
[-C--:B------:R-:W-:Y:S01]  /*18540*/  FFMA.FTZ R131, R131, R35.reuse, -R36 ;  /* 0x0000002383837223 */ /* 0x080fe20000010824 */
[-CC-:B------:R-:W-:Y:S01]  /*18550*/  FFMA.FTZ R40, R173, R35.reuse, -R54.reuse ;  /* 0x00000023ad287223 */ /* 0x180fe20000010836 */
[-CC-:B------:R-:W-:Y:S01]  /*18560*/  FFMA.FTZ R123, R123, R35.reuse, -R54.reuse ;  /* 0x000000237b7b7223 */ /* 0x180fe20000010836 */
[-CC-:B------:R-:W-:Y:S01]  /*18570*/  FFMA.FTZ R60, R139, R35.reuse, -R54.reuse ;  /* 0x000000238b3c7223 */ /* 0x180fe20000010836 */
[-C--:B------:R-:W-:Y:S01]  /*18580*/  FFMA.FTZ R121, R121, R35.reuse, -R54 ;  /* 0x0000002379797223 */ /* 0x080fe20000010836 */
[-CC-:B------:R-:W-:Y:S01]  /*18590*/  FFMA.FTZ R127, R127, R35.reuse, -R36.reuse ;  /* 0x000000237f7f7223 */ /* 0x180fe20000010824 */
[----:B------:R-:W4:Y:S01]  /*185a0*/  MUFU.EX2 R177, R177 ;  /* 0x000000b100b17308 */ /* 0x000f220000000800 */
[----:B---3--:R-:W-:Y:S01]  /*185b0*/  F2FP.BF16.F32.PACK_AB R6, R181, R18 ;  /* 0x00000012b506723e */ /* 0x008fe200000010ff */
[-CC-:B------:R-:W-:Y:S01]  /*185c0*/  FFMA.FTZ R64, R137, R35.reuse, -R36.reuse ;  /* 0x0000002389407223 */ /* 0x180fe20000010824 */
[-CC-:B------:R-:W-:Y:S01]  /*185d0*/  FFMA.FTZ R119, R119, R35.reuse, -R36.reuse ;  /* 0x0000002377777223 */ /* 0x180fe20000010824 */
[-C--:B------:R-:W-:Y:S01]  /*185e0*/  FFMA.FTZ R56, R19, R35.reuse, -R36 ;  /* 0x0000002313387223 */ /* 0x080fe20000010824 */
[-CC-:B------:R-:W-:Y:S01]  /*185f0*/  FFMA.FTZ R52, R17, R35.reuse, -R54.reuse ;  /* 0x0000002311347223 */ /* 0x180fe20000010836 */
[-CC-:B------:R-:W-:Y:S01]  /*18600*/  FFMA.FTZ R51, R51, R35.reuse, -R54.reuse ;  /* 0x0000002333337223 */ /* 0x180fe20000010836 */
[-C--:B------:R-:W-:Y:S01]  /*18610*/  FFMA.FTZ R49, R49, R35.reuse, -R54 ;  /* 0x0000002331317223 */ /* 0x080fe20000010836 */
        /* <DEDUP_REMOVED lines=8> */
[----:B------:R-:W-:Y:S01]  /*186a0*/  FMUL.FTZ R101, R101, R38 ;  /* 0x0000002665657220 */ /* 0x000fe20000410000 */
[----:B----4-:R-:W-:Y:S01]  /*186b0*/  F2FP.BF16.F32.PACK_AB R7, R177, R16 ;  /* 0x00000010b107723e */ /* 0x010fe200000010ff */
[-C--:B------:R-:W-:Y:S01]  /*186c0*/  FMUL.FTZ R96, R96, R38.reuse ;  /* 0x0000002660607220 */ /* 0x080fe20000410000 */
[-C--:B------:R-:W-:Y:S01]  /*186d0*/  FMUL.FTZ R97, R97, R38.reuse ;  /* 0x0000002661617220 */ /* 0x080fe20000410000 */
[-C--:B------:R-:W-:Y:S01]  /*186e0*/  FMUL.FTZ R92, R92, R38.reuse ;  /* 0x000000265c5c7220 */ /* 0x080fe20000410000 */
[-C--:B------:R-:W-:Y:S01]  /*186f0*/  FMUL.FTZ R93, R93, R38.reuse ;  /* 0x000000265d5d7220 */ /* 0x080fe20000410000 */
[-C--:B------:R-:W-:Y:S01]  /*18700*/  FMUL.FTZ R88, R88, R38.reuse ;  /* 0x0000002658587220 */ /* 0x080fe20000410000 */
[-C--:B------:R-:W-:Y:S01]  /*18710*/  FMUL.FTZ R89, R89, R38.reuse ;  /* 0x0000002659597220 */ /* 0x080fe20000410000 */
[C---:B-1----:R-:W-:Y:S05]  /*18720*/  HMMA.16816.F32.BF16 R112, R4.reuse, R8, R112 ;  /* 0x000000080470723c */ /* 0x042fea0000041870 */
[----:B------:R-:W-:Y:S01]  /*18730*/  IADD3 R8, PT, PT, R2, 0x9000, RZ ;  /* 0x0000900002087810 */ /* 0x000fe20007ffe0ff */
[-C--:B------:R-:W-:Y:S01]  /*18740*/  FMUL.FTZ R84, R84, R38.reuse ;  /* 0x0000002654547220 */ /* 0x080fe20000410000 */
[-C--:B------:R-:W-:Y:S01]  /*18750*/  FMUL.FTZ R85, R85, R38.reuse ;  /* 0x0000002655557220 */ /* 0x080fe20000410000 */
[-C--:B------:R-:W-:Y:S01]  /*18760*/  FMUL.FTZ R80, R80, R38.reuse ;  /* 0x0000002650507220 */ /* 0x080fe20000410000 */
[----:B------:R-:W-:Y:S01]  /*18770*/  @P0 IADD3 R0, PT, PT, R8, -0x20, RZ ;  /* 0xffffffe008000810 */ /* 0x000fe20007ffe0ff */
[-C--:B------:R-:W-:Y:S01]  /*18780*/  FMUL.FTZ R81, R81, R38.reuse ;  /* 0x0000002651517220 */ /* 0x080fe20000410000 */
[-C--:B------:R-:W-:Y:S01]  /*18790*/  FMUL.FTZ R76, R76, R38.reuse ;  /* 0x000000264c4c7220 */ /* 0x080fe20000410000 */
[----:B------:R-:W-:Y:S03]  /*187a0*/  HMMA.16816.F32.BF16 R108, R4, R10, R108 ;  /* 0x0000000a046c723c */ /* 0x000fe6000004186c */
[-C--:B------:R-:W-:Y:S01]  /*187b0*/  FMUL.FTZ R77, R77, R38.reuse ;  /* 0x000000264d4d7220 */ /* 0x080fe20000410000 */
[----:B------:R-:W1:Y:S01]  /*187c0*/  LDSM.16.MT88.4 R8, [R0] ;  /* 0x000000000008783b */ /* 0x000e620000004200 */
[-C--:B------:R-:W-:Y:S01]  /*187d0*/  FMUL.FTZ R72, R72, R38.reuse ;  /* 0x0000002648487220 */ /* 0x080fe20000410000 */
[-C--:B------:R-:W-:Y:S01]  /*187e0*/  FMUL.FTZ R73, R73, R38.reuse ;  /* 0x0000002649497220 */ /* 0x080fe20000410000 */
[-C--:B------:R-:W-:Y:S01]  /*187f0*/  FMUL.FTZ R68, R68, R38.reuse ;  /* 0x0000002644447220 */ /* 0x080fe20000410000 */
[-C--:B------:R-:W-:Y:S01]  /*18800*/  FMUL.FTZ R69, R69, R38.reuse ;  /* 0x0000002645457220 */ /* 0x080fe20000410000 */
[----:B------:R-:W-:Y:S01]  /*18810*/  FFMA.FTZ R14, R179, R38, R14 ;  /* 0x00000026b30e7223 */ /* 0x000fe2000001000e */
[-C--:B------:R-:W-:Y:S01]  /*18820*/  FFMA.FTZ R179, R195, R35.reuse, -R54 ;  /* 0x00000023c3b37223 */ /* 0x080fe20000010836 */
[----:B------:R-:W-:Y:S01]  /*18830*/  MUFU.EX2 R153, R153 ;  /* 0x0000009900997308 */ /* 0x000fe20000000800 */
[-C--:B------:R-:W-:Y:S01]  /*18840*/  FFMA.FTZ R38, R13, R35.reuse, -R36 ;  /* 0x000000230d267223 */ /* 0x080fe20000010824 */
[----:B------:R-:W-:Y:S01]  /*18850*/  FADD.FTZ R197, R197, R14 ;  /* 0x0000000ec5c57221 */ /* 0x000fe20000010000 */
[----:B------:R-:W-:Y:S01]  /*18860*/  FADD.FTZ R16, R16, R191 ;  /* 0x000000bf10107221 */ /* 0x000fe20000010000 */
[----:B------:R-:W-:Y:S01]  /*18870*/  LDSM.16.MT88.4 R12, [R2+0x9800] ;  /* 0x00980000020c783b */ /* 0x000fe20000004200 */
[-C--:B------:R-:W-:Y:S01]  /*18880*/  FFMA.FTZ R124, R67, R35.reuse, -R36 ;  /* 0x00000023437c7223 */ /* 0x080fe20000010824 */
[----:B------:R-:W-:Y:S01]  /*18890*/  FADD.FTZ R18, R18, R197 ;  /* 0x000000c512127221 */ /* 0x000fe20000010000 */
[----:B------:R-:W-:Y:S01]  /*188a0*/  FADD.FTZ R16, R177, R16 ;  /* 0x00000010b1107221 */ /* 0x000fe20000010000 */
[----:B------:R-:W-:Y:S01]  /*188b0*/  MUFU.EX2 R179, R179 ;  /* 0x000000b300b37308 */ /* 0x000fe20000000800 */
[-C--:B------:R-:W-:Y:S01]  /*188c0*/  FFMA.FTZ R65, R65, R35.reuse, -R36 ;  /* 0x0000002341417223 */ /* 0x080fe20000010824 */
[----:B------:R-:W-:Y:S01]  /*188d0*/  FADD.FTZ R18, R181, R18 ;  /* 0x00000012b5127221 */ /* 0x000fe20000010000 */
[-CC-:B------:R-:W-:Y:S01]  /*188e0*/  FFMA.FTZ R48, R48, R35.reuse, -R54.reuse ;  /* 0x0000002330307223 */ /* 0x180fe20000010836 */
[-CC-:B------:R-:W-:Y:S01]  /*188f0*/  FFMA.FTZ R134, R46, R35.reuse, -R54.reuse ;  /* 0x000000232e867223 */ /* 0x180fe20000010836 */
        /* <DEDUP_REMOVED lines=11> */
[----:B------:R-:W2:Y:S01]  /*189b0*/  MUFU.EX2 R122, R122 ;  /* 0x0000007a007a7308 */ /* 0x000ea20000000800 */
[-CC-:B------:R-:W-:Y:S01]  /*189c0*/  FFMA.FTZ R47, R47, R35.reuse, -R54.reuse ;  /* 0x000000232f2f7223 */ /* 0x180fe20000010836 */
[-C--:B------:R-:W-:Y:S01]  /*189d0*/  FFMA.FTZ R50, R50, R35.reuse, -R54 ;  /* 0x0000002332327223 */ /* 0x080fe20000010836 */
[----:B------:R-:W-:-:S05]  /*189e0*/  FFMA.FTZ R37, R27, R35, -R36 ;  /* 0x000000231b257223 */ /* 0x000fca0000010824 */
        /* <DEDUP_REMOVED lines=23> */
[----:B------:R-:W-:Y:S08]  /*18b60*/  MUFU.EX2 R127, R127 ;  /* 0x0000007f007f7308 */ /* 0x000ff00000000800 */
        /* <DEDUP_REMOVED lines=10> */
[----:B------:R-:W3:Y:S08]  /*18c10*/  MUFU.EX2 R65, R65 ;  /* 0x0000004100417308 */ /* 0x000ef00000000800 */
[----:B------:R-:W-:Y:S08]  /*18c20*/  MUFU.EX2 R48, R48 ;  /* 0x0000003000307308 */ /* 0x000ff00000000800 */
[----:B------:R-:W-:Y:S01]  /*18c30*/  MUFU.EX2 R42, R136 ;  /* 0x00000088002a7308 */ /* 0x000fe20000000800 */
[C---:B-----5:R-:W-:Y:S07]  /*18c40*/  HMMA.16816.F32.BF16 R72, R4.reuse, R8, R72 ;  /* 0x000000080448723c */ /* 0x060fee0000041848 */
[----:B------:R-:W-:Y:S01]  /*18c50*/  MUFU.EX2 R41, R134 ;  /* 0x0000008600297308 */ /* 0x000fe20000000800 */
[----:B------:R-:W-:Y:S01]  /*18c60*/  HMMA.16816.F32.BF16 R68, R4, R10, R68 ;  /* 0x0000000a0444723c */ /* 0x000fe20000041844 */
[----:B------:R-:W5:Y:S02]  /*18c70*/  LDSM.16.MT88.4 R8, [R2+0x9400] ;  /* 0x009400000208783b */ /* 0x000f640000004200 */
[----:B--2---:R-:W-:Y:S01]  /*18c80*/  F2FP.BF16.F32.PACK_AB R4, R122, R183 ;  /* 0x000000b77a04723e */ /* 0x004fe200000010ff */
[----:B------:R-:W-:Y:S01]  /*18c90*/  FADD.FTZ R183, R183, R18 ;  /* 0x00000012b7b77221 */ /* 0x000fe20000010000 */
[----:B------:R-:W-:Y:S01]  /*18ca0*/  F2FP.BF16.F32.PACK_AB R5, R120, R179 ;  /* 0x000000b37805723e */ /* 0x000fe200000010ff */
[----:B------:R-:W-:Y:S01]  /*18cb0*/  FADD.FTZ R179, R179, R16 ;  /* 0x00000010b3b37221 */ /* 0x000fe20000010000 */
[----:B-1----:R-:W-:Y:S01]  /*18cc0*/  F2FP.BF16.F32.PACK_AB R6, R58, R145 ;  /* 0x000000913a06723e */ /* 0x002fe200000010ff */
[----:B------:R-:W-:Y:S01]  /*18cd0*/  LDSM.16.MT88.4 R16, [R2+0xbc00] ;  /* 0x00bc00000210783b */ /* 0x000fe20000004200 */
[----:B----4-:R-:W-:Y:S01]  /*18ce0*/  F2FP.BF16.F32.PACK_AB R7, R126, R153 ;  /* 0x000000997e07723e */ /* 0x010fe200000010ff */
[----:B------:R-:W-:Y:S01]  /*18cf0*/  FADD.FTZ R130, R122, R183 ;  /* 0x000000b77a827221 */ /* 0x000fe20000010000 */
[----:B------:R-:W-:Y:S01]  /*18d00*/  FADD.FTZ R128, R120, R179 ;  /* 0x000000b378807221 */ /* 0x000fe20000010000 */
[-C--:B------:R-:W-:Y:S01]  /*18d10*/  FFMA.FTZ R122, R53, R35.reuse, -R54 ;  /* 0x00000023357a7223 */ /* 0x080fe20000010836 */
[-CC-:B------:R-:W-:Y:S01]  /*18d20*/  FFMA.FTZ R120, R59, R35.reuse, -R36.reuse ;  /* 0x000000233b787223 */ /* 0x180fe20000010824 */
[-C--:B------:R-:W-:Y:S01]  /*18d30*/  FFMA.FTZ R53, R57, R35.reuse, -R36 ;  /* 0x0000002339357223 */ /* 0x080fe20000010824 */
[----:B------:R-:W-:Y:S01]  /*18d40*/  FADD.FTZ R153, R153, R128 ;  /* 0x0000008099997221 */ /* 0x000fe20000010000 */
[-CC-:B------:R-:W-:Y:S01]  /*18d50*/  FFMA.FTZ R128, R23, R35.reuse, -R54.reuse ;  /* 0x0000002317807223 */ /* 0x180fe20000010836 */
[-CC-:B------:R-:W-:Y:S01]  /*18d60*/  FFMA.FTZ R59, R21, R35.reuse, -R54.reuse ;  /* 0x00000023153b7223 */ /* 0x180fe20000010836 */
[----:B------:R-:W1:Y:S01]  /*18d70*/  MUFU.EX2 R122, R122 ;  /* 0x0000007a007a7308 */ /* 0x000e620000000800 */
[-C--:B------:R-:W-:Y:S01]  /*18d80*/  FFMA.FTZ R57, R22, R35.reuse, -R54 ;  /* 0x0000002316397223 */ /* 0x080fe20000010836 */
[----:B------:R-:W-:Y:S01]  /*18d90*/  FADD.FTZ R145, R145, R130 ;  /* 0x0000008291917221 */ /* 0x000fe20000010000 */
[----:B------:R-:W-:Y:S01]  /*18da0*/  LDSM.16.MT88.4 R20, [R0+0x3000] ;  /* 0x003000000014783b */ /* 0x000fe20000004200 */
[----:B------:R-:W-:Y:S01]  /*18db0*/  FADD.FTZ R130, R126, R153 ;  /* 0x000000997e827221 */ /* 0x000fe20000010000 */
[-CC-:B------:R-:W-:Y:S01]  /*18dc0*/  FFMA.FTZ R126, R26, R35.reuse, -R36.reuse ;  /* 0x000000231a7e7223 */ /* 0x180fe20000010824 */
[----:B------:R-:W-:Y:S01]  /*18dd0*/  FFMA.FTZ R54, R25, R35, -R36 ;  /* 0x0000002319367223 */ /* 0x000fe20000010824 */
[----:B------:R-:W-:Y:S01]  /*18de0*/  FADD.FTZ R58, R58, R145 ;  /* 0x000000913a3a7221 */ /* 0x000fe20000010000 */
[----:B------:R-:W-:Y:S08]  /*18df0*/  MUFU.EX2 R120, R120 ;  /* 0x0000007800787308 */ /* 0x000ff00000000800 */
[----:B------:R-:W2:Y:S01]  /*18e00*/  MUFU.EX2 R53, R53 ;  /* 0x0000003500357308 */ /* 0x000ea20000000800 */
[C---:B-----5:R-:W-:Y:S07]  /*18e10*/  HMMA.16816.F32.BF16 R112, R4.reuse, R8, R112 ;  /* 0x000000080470723c */ /* 0x060fee0000041870 */
[----:B------:R-:W-:Y:S01]  /*18e20*/  MUFU.EX2 R43, R43 ;  /* 0x0000002b002b7308 */ /* 0x000fe20000000800 */
[C---:B------:R-:W-:Y:S01]  /*18e30*/  HMMA.16816.F32.BF16 R108, R4.reuse, R10, R108 ;  /* 0x0000000a046c723c */ /* 0x040fe2000004186c */
[----:B------:R-:W4:Y:S06]  /*18e40*/  LDSM.16.MT88.4 R8, [R0+0x400] ;  /* 0x000400000008783b */ /* 0x000f2c0000004200 */
[----:B------:R-:W-:Y:S08]  /*18e50*/  MUFU.EX2 R39, R39 ;  /* 0x0000002700277308 */ /* 0x000ff00000000800 */
[----:B------:R-:W5:Y:S08]  /*18e60*/  MUFU.EX2 R44, R44 ;  /* 0x0000002c002c7308 */ /* 0x000f700000000800 */
[----:B------:R-:W-:Y:S08]  /*18e70*/  MUFU.EX2 R33, R33 ;  /* 0x0000002100217308 */ /* 0x000ff00000000800 */
[----:B------:R-:W5:Y:S08]  /*18e80*/  MUFU.EX2 R32, R32 ;  /* 0x0000002000207308 */ /* 0x000f700000000800 */
[----:B------:R-:W-:Y:S01]  /*18e90*/  MUFU.EX2 R26, R128 ;  /* 0x00000080001a7308 */ /* 0x000fe20000000800 */
        /* <DEDUP_REMOVED lines=20> */
[----:B------:R-:W-:Y:S03]  /*18fe0*/  HMMA.16816.F32.BF16 R68, R4, R10, R68 ;  /* 0x0000000a0444723c */ /* 0x000fe60000041844 */
[----:B---3--:R-:W-:Y:S01]  /*18ff0*/  F2FP.BF16.F32.PACK_AB R4, R118, R131 ;  /* 0x000000837604723e */ /* 0x008fe200000010ff */
[----:B------:R-:W3:Y:S01]  /*19000*/  LDSM.16.MT88.4 R8, [R0+0x800] ;  /* 0x000800000008783b */ /* 0x000ee20000004200 */
[----:B------:R-:W-:Y:S01]  /*19010*/  F2FP.BF16.F32.PACK_AB R5, R66, R143 ;  /* 0x0000008f4205723e */ /* 0x000fe200000010ff */
[----:B------:R-:W-:Y:S01]  /*19020*/  FADD.FTZ R143, R143, R130 ;  /* 0x000000828f8f7221 */ /* 0x000fe20000010000 */
[----:B------:R-:W-:Y:S01]  /*19030*/  F2FP.BF16.F32.PACK_AB R6, R38, R129 ;  /* 0x000000812606723e */ /* 0x000fe200000010ff */
[----:B------:R-:W-:Y:S01]  /*19040*/  FADD.FTZ R131, R131, R58 ;  /* 0x0000003a83837221 */ /* 0x000fe20000010000 */
[----:B------:R-:W-:Y:S01]  /*19050*/  F2FP.BF16.F32.PACK_AB R7, R40, R125 ;  /* 0x0000007d2807723e */ /* 0x000fe200000010ff */
[----:B------:R-:W-:Y:S01]  /*19060*/  FADD.FTZ R66, R66, R143 ;  /* 0x0000008f42427221 */ /* 0x000fe20000010000 */
[----:B------:R-:W-:Y:S01]  /*19070*/  MUFU.EX2 R58, R37 ;  /* 0x00000025003a7308 */ /* 0x000fe20000000800 */
[----:B------:R-:W-:-:S02]  /*19080*/  FADD.FTZ R118, R118, R131 ;  /* 0x0000008376767221 */ /* 0x000fc40000010000 */
[----:B------:R-:W-:Y:S02]  /*19090*/  FADD.FTZ R125, R125, R66 ;  /* 0x000000427d7d7221 */ /* 0x000fe40000010000 */
[----:B------:R-:W-:Y:S03]  /*190a0*/  HMMA.16816.F32.BF16 R112, R4, R12, R112 ;  /* 0x0000000c0470723c */ /* 0x000fe60000041870 */
[----:B------:R-:W-:Y:S01]  /*190b0*/  FADD.FTZ R129, R129, R118 ;  /* 0x0000007681817221 */ /* 0x000fe20000010000 */
[----:B------:R-:W-:-:S03]  /*190c0*/  FADD.FTZ R40, R40, R125 ;  /* 0x0000007d28287221 */ /* 0x000fc60000010000 */
[----:B------:R-:W-:Y:S01]  /*190d0*/  FADD.FTZ R38, R38, R129 ;  /* 0x0000008126267221 */ /* 0x000fe20000010000 */
[C---:B------:R-:W-:Y:S01]  /*190e0*/  HMMA.16816.F32.BF16 R108, R4.reuse, R14, R108 ;  /* 0x0000000e046c723c */ /* 0x040fe2000004186c */
[----:B------:R-:W4:Y:S07]  /*190f0*/  LDSM.16.MT88.4 R12, [R2+0xb800] ;  /* 0x00b80000020c783b */ /* 0x000f2e0000004200 */
        /* <DEDUP_REMOVED lines=13> */
[----:B------:R-:W-:Y:S01]  /*191d0*/  HMMA.16816.F32.BF16 R68, R4, R10, R68 ;  /* 0x0000000a0444723c */ /* 0x000fe20000041844 */
[----:B------:R-:W3:Y:S02]  /*191e0*/  LDSM.16.MT88.4 R8, [R0+0xc00] ;  /* 0x000c00000008783b */ /* 0x000ee40000004200 */
        /* <DEDUP_REMOVED lines=10> */
[----:B----4-:R-:W-:Y:S03]  /*19290*/  HMMA.16816.F32.BF16 R112, R4, R12, R112 ;  /* 0x0000000c0470723c */ /* 0x010fe60000041870 */
[----:B------:R-:W-:Y:S01]  /*192a0*/  FADD.FTZ R119, R56, R119 ;  /* 0x0000007738777221 */ /* 0x000fe20000010000 */
[----:B------:R-:W-:-:S04]  /*192b0*/  FADD.FTZ R121, R52, R121 ;  /* 0x0000007934797221 */ /* 0x000fc80000010000 */
[C---:B------:R-:W-:Y:S01]  /*192c0*/  HMMA.16816.F32.BF16 R108, R4.reuse, R14, R108 ;  /* 0x0000000e046c723c */ /* 0x040fe2000004186c */
[----:B------:R-:W4:Y:S07]  /*192d0*/  LDSM.16.MT88.4 R12, [R0+0x2c00] ;  /* 0x002c0000000c783b */ /* 0x000f2e0000004200 */
[C---:B------:R-:W-:Y:S08]  /*192e0*/  HMMA.16816.F32.BF16 R96, R4.reuse, R16, R96 ;  /* 0x000000100460723c */ /* 0x040ff00000041860 */
        /* <DEDUP_REMOVED lines=16> */
[----:B------:R-:W-:Y:S01]  /*193f0*/  F2FP.BF16.F32.PACK_AB R5, R51, R122 ;  /* 0x0000007a3305723e */ /* 0x000fe200000010ff */
[----:B------:R-:W-:Y:S01]  /*19400*/  FADD.FTZ R122, R122, R121 ;  /* 0x000000797a7a7221 */ /* 0x000fe20000010000 */
[----:B--2---:R-:W-:Y:S01]  /*19410*/  F2FP.BF16.F32.PACK_AB R6, R53, R120 ;  /* 0x000000783506723e */ /* 0x004fe200000010ff */
        /* <DEDUP_REMOVED lines=9> */
[----:B------:R-:W2:Y:S07]  /*194b0*/  LDSM.16.MT88.4 R12, [R2+0xe000] ;  /* 0x00e00000020c783b */ /* 0x000eae0000004200 */
[C---:B------:R-:W-:Y:S03]  /*194c0*/  HMMA.16816.F32.BF16 R88, R4.reuse, R20, R88 ;  /* 0x000000140458723c */ /* 0x040fe60000041858 */
[-CC-:B------:R-:W-:Y:S01]  /*194d0*/  FFMA.FTZ R20, R31, R35.reuse, -R36.reuse ;  /* 0x000000231f147223 */ /* 0x180fe20000010824 */
[-CC-:B------:R-:W-:Y:S01]  /*194e0*/  FFMA.FTZ R31, R30, R35.reuse, -R36.reuse ;  /* 0x000000231e1f7223 */ /* 0x180fe20000010824 */
[-CC-:B------:R-:W-:Y:S01]  /*194f0*/  FFMA.FTZ R30, R29, R35.reuse, -R36.reuse ;  /* 0x000000231d1e7223 */ /* 0x180fe20000010824 */
[-CC-:B------:R-:W-:Y:S01]  /*19500*/  FFMA.FTZ R29, R28, R35.reuse, -R36.reuse ;  /* 0x000000231c1d7223 */ /* 0x180fe20000010824 */
[----:B------:R-:W-:Y:S01]  /*19510*/  FFMA.FTZ R35, R34, R35, -R36 ;  /* 0x0000002322237223 */ /* 0x000fe20000010824 */
[----:B------:R-:W4:Y:S01]  /*19520*/  MUFU.EX2 R28, R132 ;  /* 0x00000084001c7308 */ /* 0x000f220000000800 */
[C---:B-1----:R-:W-:Y:S07]  /*19530*/  HMMA.16816.F32.BF16 R96, R4.reuse, R16, R96 ;  /* 0x000000100460723c */ /* 0x042fee0000041860 */
[----:B------:R1:W-:Y:S01]  /*19540*/  MUFU.EX2 R36, R20 ;  /* 0x0000001400247308 */ /* 0x0003e20000000800 */
[C---:B---3--:R-:W-:Y:S07]  /*19550*/  HMMA.16816.F32.BF16 R104, R4.reuse, R8, R104 ;  /* 0x000000080468723c */ /* 0x048fee0000041868 */
[----:B------:R-:W3:Y:S01]  /*19560*/  MUFU.EX2 R31, R31 ;  /* 0x0000001f001f7308 */ /* 0x000ee20000000800 */
[C---:B------:R-:W-:Y:S01]  /*19570*/  HMMA.16816.F32.BF16 R100, R4.reuse, R10, R100 ;  /* 0x0000000a0464723c */ /* 0x040fe20000041864 */
[----:B------:R-:W5:Y:S06]  /*19580*/  LDSM.16.MT88.4 R8, [R0+0x5000] ;  /* 0x005000000008783b */ /* 0x000f6c0000004200 */
[----:B------:R-:W-:Y:S01]  /*19590*/  MUFU.EX2 R30, R30 ;  /* 0x0000001e001e7308 */ /* 0x000fe20000000800 */
[C---:B------:R-:W-:Y:S01]  /*195a0*/  HMMA.16816.F32.BF16 R92, R4.reuse, R18, R92 ;  /* 0x00000012045c723c */ /* 0x040fe2000004185c */
[----:B------:R-:W3:Y:S06]  /*195b0*/  LDSM.16.MT88.4 R16, [R0+0x1400] ;  /* 0x001400000010783b */ /* 0x000eec0000004200 */
[----:B------:R-:W3:Y:S01]  /*195c0*/  MUFU.EX2 R29, R29 ;  /* 0x0000001d001d7308 */ /* 0x000ee20000000800 */
[C---:B--2---:R-:W-:Y:S07]  /*195d0*/  HMMA.16816.F32.BF16 R80, R4.reuse, R12, R80 ;  /* 0x0000000c0450723c */ /* 0x044fee0000041850 */
[----:B------:R-:W2:Y:S01]  /*195e0*/  MUFU.EX2 R34, R57 ;  /* 0x0000003900227308 */ /* 0x000ea20000000800 */
[C---:B------:R-:W-:Y:S01]  /*195f0*/  HMMA.16816.F32.BF16 R76, R4.reuse, R14, R76 ;  /* 0x0000000e044c723c */ /* 0x040fe2000004184c */
[----:B------:R-:W2:Y:S06]  /*19600*/  LDSM.16.MT88.4 R12, [R2+0xa400] ;  /* 0x00a40000020c783b */ /* 0x000eac0000004200 */
[----:B------:R-:W2:Y:S01]  /*19610*/  MUFU.EX2 R57, R54 ;  /* 0x0000003600397308 */ /* 0x000ea20000000800 */
[C---:B------:R-:W-:Y:S01]  /*19620*/  HMMA.16816.F32.BF16 R84, R4.reuse, R22, R84 ;  /* 0x000000160454723c */ /* 0x040fe20000041854 */
[----:B-1----:R-:W-:Y:S06]  /*19630*/  LDSM.16.MT88.4 R20, [R2+0xc800] ;  /* 0x00c800000214783b */ /* 0x002fec0000004200 */
[----:B------:R-:W1:Y:S01]  /*19640*/  MUFU.EX2 R35, R35 ;  /* 0x0000002300237308 */ /* 0x000e620000000800 */
[C---:B-----5:R-:W-:Y:S08]  /*19650*/  HMMA.16816.F32.BF16 R72, R4.reuse, R8, R72 ;  /* 0x000000080448723c */ /* 0x060ff00000041848 */
[----:B------:R-:W-:Y:S01]  /*19660*/  HMMA.16816.F32.BF16 R68, R4, R10, R68 ;  /* 0x0000000a0444723c */ /* 0x000fe20000041844 */
[----:B------:R-:W5:Y:S02]  /*19670*/  LDSM.16.MT88.4 R8, [R2+0xc400] ;  /* 0x00c400000208783b */ /* 0x000f640000004200 */
[----:B------:R-:W-:Y:S01]  /*19680*/  F2FP.BF16.F32.PACK_AB R4, R44, R39 ;  /* 0x000000272c04723e */ /* 0x000fe200000010ff */
[----:B------:R-:W-:Y:S01]  /*19690*/  FADD.FTZ R39, R39, R120 ;  /* 0x0000007827277221 */ /* 0x000fe20000010000 */
[C---:B------:R-:W-:Y:S01]  /*196a0*/  F2FP.BF16.F32.PACK_AB R5, R41.reuse, R42 ;  /* 0x0000002a2905723e */ /* 0x040fe200000010ff */
[----:B------:R-:W-:Y:S01]  /*196b0*/  FADD.FTZ R42, R42, R49 ;  /* 0x000000312a2a7221 */ /* 0x000fe20000010000 */
[----:B------:R-:W-:Y:S01]  /*196c0*/  F2FP.BF16.F32.PACK_AB R6, R32, R33 ;  /* 0x000000212006723e */ /* 0x000fe200000010ff */
[----:B------:R-:W-:Y:S01]  /*196d0*/  FADD.FTZ R44, R44, R39 ;  /* 0x000000272c2c7221 */ /* 0x000fe20000010000 */
[----:B----4-:R-:W-:Y:S01]  /*196e0*/  F2FP.BF16.F32.PACK_AB R7, R28, R43 ;  /* 0x0000002b1c07723e */ /* 0x010fe200000010ff */
[----:B------:R-:W-:-:S02]  /*196f0*/  FADD.FTZ R42, R41, R42 ;  /* 0x0000002a292a7221 */ /* 0x000fc40000010000 */
[----:B------:R-:W-:Y:S02]  /*19700*/  FADD.FTZ R33, R33, R44 ;  /* 0x0000002c21217221 */ /* 0x000fe40000010000 */
[----:B------:R-:W-:Y:S02]  /*19710*/  FADD.FTZ R43, R43, R42 ;  /* 0x0000002a2b2b7221 */ /* 0x000fe40000010000 */
[----:B---3--:R-:W-:Y:S03]  /*19720*/  HMMA.16816.F32.BF16 R104, R4, R16, R104 ;  /* 0x000000100468723c */ /* 0x008fe60000041868 */
[----:B------:R-:W-:Y:S01]  /*19730*/  FADD.FTZ R33, R32, R33 ;  /* 0x0000002120217221 */ /* 0x000fe20000010000 */
[----:B------:R-:W-:-:S04]  /*19740*/  FADD.FTZ R43, R28, R43 ;  /* 0x0000002b1c2b7221 */ /* 0x000fc80000010000 */
[C---:B--2---:R-:W-:Y:S08]  /*19750*/  HMMA.16816.F32.BF16 R112, R4.reuse, R12, R112 ;  /* 0x0000000c0470723c */ /* 0x044ff00000041870 */
[C---:B------:R-:W-:Y:S01]  /*19760*/  HMMA.16816.F32.BF16 R108, R4.reuse, R14, R108 ;  /* 0x0000000e046c723c */ /* 0x040fe2000004186c */
[----:B------:R-:W2:Y:S07]  /*19770*/  LDSM.16.MT88.4 R12, [R0+0x3400] ;  /* 0x00340000000c783b */ /* 0x000eae0000004200 */
[C---:B------:R-:W-:Y:S01]  /*19780*/  HMMA.16816.F32.BF16 R100, R4.reuse, R18, R100 ;  /* 0x000000120464723c */ /* 0x040fe20000041864 */
[----:B------:R-:W3:Y:S07]  /*19790*/  LDSM.16.MT88.4 R16, [R2+0xe400] ;  /* 0x00e400000210783b */ /* 0x000eee0000004200 */
        /* <DEDUP_REMOVED lines=22> */
[----:B--2---:R-:W-:Y:S03]  /*19900*/  HMMA.16816.F32.BF16 R112, R4, R12, R112 ;  /* 0x0000000c0470723c */ /* 0x004fe60000041870 */
[----:B------:R-:W-:Y:S01]  /*19910*/  FADD.FTZ R29, R29, R30 ;  /* 0x0000001e1d1d7221 */ /* 0x000fe20000010000 */
[----:B------:R-:W-:-:S04]  /*19920*/  FADD.FTZ R27, R34, R27 ;  /* 0x0000001b221b7221 */ /* 0x000fc80000010000 */
[C---:B------:R-:W-:Y:S01]  /*19930*/  HMMA.16816.F32.BF16 R108, R4.reuse, R14, R108 ;  /* 0x0000000e046c723c */ /* 0x040fe2000004186c */
[----:B------:R-:W2:Y:S07]  /*19940*/  LDSM.16.MT88.4 R12, [R2+0xe800] ;  /* 0x00e80000020c783b */ /* 0x000eae0000004200 */
[C---:B---3--:R-:W-:Y:S08]  /*19950*/  HMMA.16816.F32.BF16 R88, R4.reuse, R16, R88 ;  /* 0x000000100458723c */ /* 0x048ff00000041858 */
[C---:B------:R-:W-:Y:S01]  /*19960*/  HMMA.16816.F32.BF16 R84, R4.reuse, R18, R84 ;  /* 0x000000120454723c */ /* 0x040fe20000041854 */
[----:B------:R-:W-:Y:S07]  /*19970*/  LDSM.16.MT88.4 R16, [R2+0xcc00] ;  /* 0x00cc00000210783b */ /* 0x000fee0000004200 */
[C---:B----4-:R-:W-:Y:S08]  /*19980*/  HMMA.16816.F32.BF16 R104, R4.reuse, R8, R104 ;  /* 0x000000080468723c */ /* 0x050ff00000041868 */
[C---:B------:R-:W-:Y:S01]  /*19990*/  HMMA.16816.F32.BF16 R100, R4.reuse, R10, R100 ;  /* 0x0000000a0464723c */ /* 0x040fe20000041864 */
[----:B------:R-:W3:Y:S07]  /*199a0*/  LDSM.16.MT88.4 R8, [R0+0x5800] ;  /* 0x005800000008783b */ /* 0x000eee0000004200 */
[C---:B------:R-:W-:Y:S08]  /*199b0*/  HMMA.16816.F32.BF16 R96, R4.reuse, R20, R96 ;  /* 0x000000140460723c */ /* 0x040ff00000041860 */
[C---:B--2---:R-:W-:Y:S08]  /*199c0*/  HMMA.16816.F32.BF16 R80, R4.reuse, R12, R80 ;  /* 0x0000000c0450723c */ /* 0x044ff00000041850 */
[C---:B------:R-:W-:Y:S01]  /*199d0*/  HMMA.16816.F32.BF16 R76, R4.reuse, R14, R76 ;  /* 0x0000000e044c723c */ /* 0x040fe2000004184c */
[----:B------:R-:W2:Y:S07]  /*199e0*/  LDSM.16.MT88.4 R12, [R2+0xec00] ;  /* 0x00ec0000020c783b */ /* 0x000eae0000004200 */
[C---:B------:R-:W-:Y:S01]  /*199f0*/  HMMA.16816.F32.BF16 R92, R4.reuse, R22, R92 ;  /* 0x00000016045c723c */ /* 0x040fe2000004185c */
[----:B------:R4:W5:Y:S07]  /*19a00*/  LDSM.16.MT88.4 R20, [R2+0xac00] ;  /* 0x00ac00000214783b */ /* 0x00096e0000004200 */
[C---:B---3--:R-:W-:Y:S08]  /*19a10*/  HMMA.16816.F32.BF16 R72, R4.reuse, R8, R72 ;  /* 0x000000080448723c */ /* 0x048ff00000041848 */
[----:B------:R-:W-:Y:S03]  /*19a20*/  HMMA.16816.F32.BF16 R68, R4, R10, R68 ;  /* 0x0000000a0444723c */ /* 0x000fe60000041844 */
[----:B------:R-:W-:Y:S01]  /*19a30*/  F2FP.BF16.F32.PACK_AB R4, R57, R126 ;  /* 0x0000007e3904723e */ /* 0x000fe200000010ff */
[----:B------:R-:W3:Y:S01]  /*19a40*/  LDSM.16.MT88.4 R8, [R0+0x1c00] ;  /* 0x001c00000008783b */ /* 0x000ee20000004200 */
[----:B------:R-:W-:Y:S01]  /*19a50*/  F2FP.BF16.F32.PACK_AB R5, R45, R46 ;  /* 0x0000002e2d05723e */ /* 0x000fe200000010ff */
[----:B------:R-:W-:Y:S01]  /*19a60*/  FADD.FTZ R46, R46, R27 ;  /* 0x0000001b2e2e7221 */ /* 0x000fe20000010000 */
[----:B-1----:R-:W-:Y:S01]  /*19a70*/  F2FP.BF16.F32.PACK_AB R6, R35, R58 ;  /* 0x0000003a2306723e */ /* 0x002fe200000010ff */
[----:B------:R-:W-:Y:S01]  /*19a80*/  FADD.FTZ R126, R126, R29 ;  /* 0x0000001d7e7e7221 */ /* 0x000fe20000010000 */
[----:B------:R-:W-:Y:S01]  /*19a90*/  F2FP.BF16.F32.PACK_AB R7, R50, R47 ;  /* 0x0000002f3207723e */ /* 0x000fe200000010ff */
[----:B------:R-:W-:Y:S01]  /*19aa0*/  FADD.FTZ R46, R45, R46 ;  /* 0x0000002e2d2e7221 */ /* 0x000fe20000010000 */
[-C--:B----4-:R-:W-:Y:S01]  /*19ab0*/  MOV R2, R24.reuse ;  /* 0x0000001800027202 */ /* 0x090fe20000000f00 */
[----:B------:R-:W-:Y:S01]  /*19ac0*/  FADD.FTZ R57, R57, R126 ;  /* 0x0000007e39397221 */ /* 0x000fe20000010000 */
[----:B------:R-:W-:Y:S01]  /*19ad0*/  @P6 MOV R2, R24 ;  /* 0x0000001800026202 */ /* 0x000fe20000000f00 */
[----:B------:R-:W-:-:S02]  /*19ae0*/  FADD.FTZ R47, R47, R46 ;  /* 0x0000002e2f2f7221 */ /* 0x000fc40000010000 */
[----:B------:R-:W-:Y:S03]  /*19af0*/  HMMA.16816.F32.BF16 R96, R4, R16, R96 ;  /* 0x000000100460723c */ /* 0x000fe60000041860 */
[----:B------:R-:W-:Y:S01]  /*19b00*/  FADD.FTZ R58, R58, R57 ;  /* 0x000000393a3a7221 */ /* 0x000fe20000010000 */
[----:B------:R-:W-:-:S03]  /*19b10*/  FADD.FTZ R181, R50, R47 ;  /* 0x0000002f32b57221 */ /* 0x000fc60000010000 */
[----:B------:R-:W-:Y:S01]  /*19b20*/  FADD.FTZ R179, R35, R58 ;  /* 0x0000003a23b37221 */ /* 0x000fe20000010000 */
[C---:B------:R-:W-:Y:S01]  /*19b30*/  HMMA.16816.F32.BF16 R92, R4.reuse, R18, R92 ;  /* 0x00000012045c723c */ /* 0x040fe2000004185c */
[----:B------:R-:W1:Y:S07]  /*19b40*/  LDSM.16.MT88.4 R16, [R0+0x3c00] ;  /* 0x003c00000010783b */ /* 0x000e6e0000004200 */
[C---:B--2---:R-:W-:Y:S08]  /*19b50*/  HMMA.16816.F32.BF16 R80, R4.reuse, R12, R80 ;  /* 0x0000000c0450723c */ /* 0x044ff00000041850 */
[C---:B------:R-:W-:Y:S01]  /*19b60*/  HMMA.16816.F32.BF16 R76, R4.reuse, R14, R76 ;  /* 0x0000000e044c723c */ /* 0x040fe2000004184c */
[----:B------:R2:W4:Y:S07]  /*19b70*/  LDSM.16.MT88.4 R12, [R0+0x5c00] ;  /* 0x005c0000000c783b */ /* 0x00052e0000004200 */
[C---:B-----5:R-:W-:Y:S08]  /*19b80*/  HMMA.16816.F32.BF16 R112, R4.reuse, R20, R112 ;  /* 0x000000140470723c */ /* 0x060ff00000041870 */
[C---:B------:R-:W-:Y:S08]  /*19b90*/  HMMA.16816.F32.BF16 R108, R4.reuse, R22, R108 ;  /* 0x00000016046c723c */ /* 0x040ff0000004186c */
[----:B---3--:R-:W-:Y:S03]  /*19ba0*/  HMMA.16816.F32.BF16 R104, R4, R8, R104 ;  /* 0x000000080468723c */ /* 0x008fe60000041868 */
[----:B--2---:R-:W-:-:S02]  /*19bb0*/  MOV R0, R3 ;  /* 0x0000000300007202 */ /* 0x004fc40000000f00 */
[----:B------:R-:W-:-:S03]  /*19bc0*/  @P6 MOV R0, R3 ;  /* 0x0000000300006202 */ /* 0x000fc60000000f00 */
[C---:B------:R-:W-:Y:S08]  /*19bd0*/  HMMA.16816.F32.BF16 R100, R4.reuse, R10, R100 ;  /* 0x0000000a0464723c */ /* 0x040ff00000041864 */
[C---:B-1----:R-:W-:Y:S08]  /*19be0*/  HMMA.16816.F32.BF16 R88, R4.reuse, R16, R88 ;  /* 0x000000100458723c */ /* 0x042ff00000041858 */
[C---:B------:R-:W-:Y:S08]  /*19bf0*/  HMMA.16816.F32.BF16 R84, R4.reuse, R18, R84 ;  /* 0x000000120454723c */ /* 0x040ff00000041854 */
[C---:B----4-:R-:W-:Y:S08]  /*19c00*/  HMMA.16816.F32.BF16 R72, R4.reuse, R12, R72 ;  /* 0x0000000c0448723c */ /* 0x050ff00000041848 */
[----:B------:R-:W-:Y:S01]  /*19c10*/  HMMA.16816.F32.BF16 R68, R4, R14, R68 ;  /* 0x0000000e0444723c */ /* 0x000fe20000041844 */
[----:B------:R-:W-:-:S04]  /*19c20*/  NOP ;  /* 0x0000000000007918 */ /* 0x000fc80000000000 */
[----:B------:R-:W-:-:S15]  /*19c30*/  @P6 BRA `(.L_x_5182) ;  /* 0x0000000000046947 */ /* 0x000fde0003800000 */
.L_x_5173:
[----:B------:R-:W-:-:S07]  /*19c40*/  IADD3 R55, PT, PT, R63, -0x1, RZ ;  /* 0xffffffff3f377810 */ /* 0x000fce0007ffe0ff */
.L_x_5182:
[----:B------:R-:W-:Y:S05]  /*19c50*/  BSYNC B2 ;  /* 0x0000000000027941 */ /* 0x000fea0003800000 */
.L_x_5172:
        /* <DEDUP_REMOVED lines=8> */
[C---:B------:R-:W-:Y:S01]  /*19ce0*/  LOP3.LUT R176, R174.reuse, 0x40, R133, 0xfe, !PT ;  /* 0x00000040aeb07812 */ /* 0x040fe200078efe85 */
[----:B------:R-:W-:Y:S01]  /*19cf0*/  VIADD R173, R55, 0x1 ;  /* 0x0000000137ad7836 */ /* 0x000fe20000000000 */
[----:B------:R-:W-:Y:S01]  /*19d00*/  IADD3 R175, PT, PT, R175, -0x39, -R174 ;  /* 0xffffffc7afaf7810 */ /* 0x000fe20007ffe8ae */
[----:B------:R-:W-:Y:S01]  /*19d10*/  VIADD R174, R174, 0x80 ;  /* 0x00000080aeae7836 */ /* 0x000fe20000000000 */
[----:B------:R-:W-:-:S13]  /*19d20*/  ISETP.NE.AND.EX P3, PT, R167, RZ, PT, P3 ;  /* 0x000000ffa700720c */ /* 0x000fda0003f65330 */
.L_x_5190:
        /* <DEDUP_REMOVED lines=8> */
[----:B------:R-:W1:Y:S02]  /*19db0*/  S2R R142, SR_TID.X ;  /* 0x00000000008e7919 */ /* 0x000e640000002100 */
[----:B-1----:R-:W-:Y:S01]  /*19dc0*/  SHF.R.U32.HI R141, RZ, 0x1, R142 ;  /* 0x00000001ff8d7819 */ /* 0x002fe2000001168e */
[C---:B------:R-:W-:Y:S02]  /*19dd0*/  IMAD.SHL.U32 R12, R142.reuse, 0x8, RZ ;  /* 0x000000088e0c7824 */ /* 0x040fe400078e00ff */
[C---:B------:R-:W-:Y:S01]  /*19de0*/  IMAD.SHL.U32 R0, R142.reuse, 0x10, RZ ;  /* 0x000000108e007824 */ /* 0x040fe200078e00ff */
[----:B------:R-:W-:Y:S01]  /*19df0*/  LOP3.LUT R143, R141, 0x8, RZ, 0xc0, !PT ;  /* 0x000000088d8f7812 */ /* 0x000fe200078ec0ff */
[----:B------:R-:W-:Y:S01]  /*19e00*/  IMAD.SHL.U32 R144, R142, 0x20, RZ ;  /* 0x000000208e907824 */ /* 0x000fe200078e00ff */
[----:B------:R-:W-:Y:S01]  /*19e10*/  LOP3.LUT R12, R12, 0x18, RZ, 0xc0, !PT ;  /* 0x000000180c0c7812 */ /* 0x000fe200078ec0ff */
[----:B------:R-:W-:Y:S01]  /*19e20*/  IMAD.SHL.U32 R140, R142, 0x4, RZ ;  /* 0x000000048e8c7824 */ /* 0x000fe200078e00ff */
[----:B------:R-:W-:Y:S02]  /*19e30*/  LOP3.LUT R5, R0, 0x100, RZ, 0xc0, !PT ;  /* 0x0000010000057812 */ /* 0x000fe400078ec0ff */
[----:B------:R-:W-:Y:S02]  /*19e40*/  LOP3.LUT R3, R144, 0xc0, RZ, 0xc0, !PT ;  /* 0x000000c090037812 */ /* 0x000fe400078ec0ff */
[C---:B------:R-:W-:Y:S02]  /*19e50*/  LOP3.LUT R8, R12.reuse, 0x40, RZ, 0xfc, !PT ;  /* 0x000000400c087812 */ /* 0x040fe400078efcff */
[----:B------:R-:W-:Y:S02]  /*19e60*/  LOP3.LUT R10, R12, 0x20, RZ, 0xfc, !PT ;  /* 0x000000200c0a7812 */ /* 0x000fe400078efcff */
[----:B------:R-:W-:Y:S02]  /*19e70*/  LOP3.LUT R4, R140, 0x18, RZ, 0xc0, !PT ;  /* 0x000000188c047812 */ /* 0x000fe400078ec0ff */
[----:B------:R-:W-:Y:S02]  /*19e80*/  LOP3.LUT R2, R5, 0x20, R144, 0xf8, !PT ;  /* 0x0000002005027812 */ /* 0x000fe400078ef890 */
[----:B------:R-:W-:Y:S02]  /*19e90*/  LOP3.LUT R3, R3, 0x8, R142, 0xf8, !PT ;  /* 0x0000000803037812 */ /* 0x000fe400078ef88e */
[----:B------:R-:W-:Y:S02]  /*19ea0*/  LOP3.LUT R143, R143, 0xc0, R144, 0xf8, !PT ;  /* 0x000000c08f8f7812 */ /* 0x000fe400078ef890 */
[-C--:B------:R-:W-:Y:S01]  /*19eb0*/  ISETP.GE.AND P1, PT, R8, R161.reuse, PT ;  /* 0x000000a10800720c */ /* 0x080fe20003f26270 */
[----:B------:R-:W-:Y:S01]  /*19ec0*/  IMAD.MOV.U32 R8, RZ, RZ, R155 ;  /* 0x000000ffff087224 */ /* 0x000fe200078e009b */
[-C--:B------:R-:W-:Y:S02]  /*19ed0*/  ISETP.GE.AND P5, PT, R12, R161.reuse, PT ;  /* 0x000000a10c00720c */ /* 0x080fe40003fa6270 */
[----:B------:R-:W-:Y:S02]  /*19ee0*/  ISETP.GE.AND P4, PT, R10, R161, PT ;  /* 0x000000a10a00720c */ /* 0x000fe40003f86270 */
[----:B------:R-:W-:Y:S02]  /*19ef0*/  LOP3.LUT R2, R2, R3, R4, 0xf6, !PT ;  /* 0x0000000302027212 */ /* 0x000fe400078ef604 */
[----:B------:R-:W-:Y:S01]  /*19f00*/  LOP3.LUT R143, R143, R4, RZ, 0x3c, !PT ;  /* 0x000000048f8f7212 */ /* 0x000fe200078e3cff */
        /* <DEDUP_REMOVED lines=68> */
.L_x_5185:
[----:B------:R-:W-:Y:S05]  /*1a350*/  BSYNC.RECONVERGENT B0 ;  /* 0x0000000000007941 */ /* 0x000fea0003800200 */
.L_x_5184:
[----:B------:R-:W-:Y:S01]  /*1a360*/  @!PT LDS RZ, [RZ] ;  /* 0x00000000fffff984 */ /* 0x000fe20000000800 */
[----:B------:R-:W-:Y:S01]  /*1a370*/  @!PT LDS RZ, [RZ] ;  /* 0x00000000fffff984 */ /* 0x000fe20000000800 */
[----:B------:R-:W-:Y:S01]  /*1a380*/  @!PT LDS RZ, [RZ] ;  /* 0x00000000fffff984 */ /* 0x000fe20000000800 */
[----:B------:R-:W-:Y:S01]  /*1a390*/  @!P5 LDGSTS.E.BYPASS.LTC128B.128 [R163+0x9000], desc[UR4][R154.64] ;  /* 0x090000009aa3dfae */ /* 0x000fe2000b981a04 */
[C---:B------:R-:W-:Y:S01]  /*1a3a0*/  IMAD.SHL.U32 R5, R148.reuse, 0x40, RZ ;  /* 0x0000004094057824 */ /* 0x040fe200078e00ff */
[----:B------:R-:W-:Y:S01]  /*1a3b0*/  SHF.L.U64.HI R4, R148, 0x6, R149 ;  /* 0x0000000694047819 */ /* 0x000fe20000010295 */
[----:B------:R-:W1:Y:S01]  /*1a3c0*/  S2UR UR7, SR_CgaCtaId ;  /* 0x00000000000779c3 */ /* 0x000e620000008800 */
[----:B------:R-:W-:Y:S01]  /*1a3d0*/  @P5 STS.128 [R163+0x9000], RZ ;  /* 0x009000ffa3005388 */ /* 0x000fe20000000c00 */
[----:B------:R-:W-:Y:S01]  /*1a3e0*/  LOP3.LUT R3, R0, 0x3e00, RZ, 0xc0, !PT ;  /* 0x00003e0000037812 */ /* 0x000fe200078ec0ff */
[----:B------:R-:W-:Y:S01]  /*1a3f0*/  UMOV UR8, 0x400 ;  /* 0x0000040000087882 */ /* 0x000fe20000000000 */
[----:B------:R-:W-:Y:S01]  /*1a400*/  IADD3 R6, P0, PT, R5, R154, RZ ;  /* 0x0000009a05067210 */ /* 0x000fe20007f1e0ff */
[----:B------:R-:W-:Y:S01]  /*1a410*/  @!PT LDS RZ, [RZ] ;  /* 0x00000000fffff984 */ /* 0x000fe20000000800 */
[----:B------:R-:W-:Y:S01]  /*1a420*/  @!PT LDS RZ, [RZ] ;  /* 0x00000000fffff984 */ /* 0x000fe20000000800 */
[----:B------:R-:W-:Y:S01]  /*1a430*/  @!PT LDS RZ, [RZ] ;  /* 0x00000000fffff984 */ /* 0x000fe20000000800 */
[----:B------:R-:W-:Y:S01]  /*1a440*/  @!P4 LDGSTS.E.BYPASS.LTC128B.128 [R163+0xb000], desc[UR4][R154.64+0x40] ;  /* 0x0b0000409aa3cfae */ /* 0x000fe2000b981a04 */
[--C-:B------:R-:W-:Y:S01]  /*1a450*/  LOP3.LUT R3, R3, 0x20, R144.reuse, 0xf8, !PT ;  /* 0x0000002003037812 */ /* 0x100fe200078ef890 */
[----:B------:R-:W-:Y:S01]  /*1a460*/  VIADD R173, R173, 0xffffffff ;  /* 0xffffffffadad7836 */ /* 0x000fe20000000000 */
[----:B------:R-:W-:Y:S01]  /*1a470*/  LOP3.LUT P2, RZ, R142, 0x4, RZ, 0xc0, !PT ;  /* 0x000000048eff7812 */ /* 0x000fe2000784c0ff */
[----:B------:R-:W-:Y:S01]  /*1a480*/  @P4 STS.128 [R163+0xb000], RZ ;  /* 0x00b000ffa3004388 */ /* 0x000fe20000000c00 */
[C---:B------:R-:W-:Y:S01]  /*1a490*/  IMAD.X R7, R4.reuse, 0x1, R155, P0 ;  /* 0x0000000104077824 */ /* 0x040fe200000e069b */
[----:B------:R-:W-:Y:S01]  /*1a4a0*/  IADD3 R8, P0, PT, R5, R6, RZ ;  /* 0x0000000605087210 */ /* 0x000fe20007f1e0ff */
[----:B------:R-:W-:Y:S01]  /*1a4b0*/  BSSY.RECONVERGENT B1, `(.L_x_5186) ;  /* 0x0000170000017945 */ /* 0x000fe20003800200 */
[----:B------:R-:W-:Y:S01]  /*1a4c0*/  @!PT LDS RZ, [RZ] ;  /* 0x00000000fffff984 */ /* 0x000fe20000000800 */
[----:B------:R-:W-:Y:S01]  /*1a4d0*/  @!PT LDS RZ, [RZ] ;  /* 0x00000000fffff984 */ /* 0x000fe20000000800 */
[----:B------:R-:W-:Y:S01]  /*1a4e0*/  @!PT LDS RZ, [RZ] ;  /* 0x00000000fffff984 */ /* 0x000fe20000000800 */
[----:B------:R-:W-:Y:S01]  /*1a4f0*/  @!P1 LDGSTS.E.BYPASS.LTC128B.128 [R163+0xd000], desc[UR4][R154.64+0x80] ;  /* 0x0d0000809aa39fae */ /* 0x000fe2000b981a04 */
[----:B------:R-:W-:Y:S02]  /*1a500*/  LOP3.LUT R0, R3, 0x100, R144, 0xf8, !PT ;  /* 0x0000010003007812 */ /* 0x000fe400078ef890 */
[----:B------:R-:W-:Y:S01]  /*1a510*/  IMAD.X R9, R4, 0x1, R7, P0 ;  /* 0x0000000104097824 */ /* 0x000fe200000e0607 */
[----:B------:R-:W-:Y:S01]  /*1a520*/  @P1 STS.128 [R163+0xd000], RZ ;  /* 0x00d000ffa3001388 */ /* 0x000fe20000000c00 */
[----:B------:R-:W-:Y:S02]  /*1a530*/  IADD3 R10, P0, PT, R5, R8, RZ ;  /* 0x00000008050a7210 */ /* 0x000fe40007f1e0ff */
[----:B------:R-:W-:Y:S01]  /*1a540*/  LOP3.LUT R145, R0, R143, RZ, 0xfc, !PT ;  /* 0x0000008f00917212 */ /* 0x000fe200078efcff */
[----:B------:R-:W-:Y:S01]  /*1a550*/  @!PT LDS RZ, [RZ] ;  /* 0x00000000fffff984 */ /* 0x000fe20000000800 */
[----:B------:R-:W-:Y:S01]  /*1a560*/  @!PT LDS RZ, [RZ] ;  /* 0x00000000fffff984 */ /* 0x000fe20000000800 */
[----:B------:R-:W-:Y:S01]  /*1a570*/  @!PT LDS RZ, [RZ] ;  /* 0x00000000fffff984 */ /* 0x000fe20000000800 */
[----:B------:R-:W-:Y:S02]  /*1a580*/  @!P5 LDGSTS.E.BYPASS.LTC128B.128 [R163+0x9800], desc[UR4][R6.64] ;  /* 0x0980000006a3dfae */ /* 0x000fe4000b981a04 */
[----:B------:R-:W-:Y:S01]  /*1a590*/  IMAD.X R11, R4, 0x1, R9, P0 ;  /* 0x00000001040b7824 */ /* 0x000fe200000e0609 */
[----:B-1----:R-:W-:Y:S01]  /*1a5a0*/  ULEA UR6, UR7, UR8, 0x18 ;  /* 0x0000000807067291 */ /* 0x002fe2000f8ec0ff */
[----:B------:R-:W-:Y:S01]  /*1a5b0*/  @P5 STS.128 [R163+0x9800], RZ ;  /* 0x009800ffa3005388 */ /* 0x000fe20000000c00 */
[----:B------:R-:W-:Y:S03]  /*1a5c0*/  ISETP.GT.AND P0, PT, R173, R150, PT ;  /* 0x00000096ad00720c */ /* 0x000fe60003f04270 */
[----:B------:R-:W-:Y:S01]  /*1a5d0*/  @!PT LDS RZ, [RZ] ;  /* 0x00000000fffff984 */ /* 0x000fe20000000800 */
[----:B------:R-:W-:Y:S01]  /*1a5e0*/  @!PT LDS RZ, [RZ] ;  /* 0x00000000fffff984 */ /* 0x000fe20000000800 */
[----:B------:R-:W-:Y:S01]  /*1a5f0*/  @!PT LDS RZ, [RZ] ;  /* 0x00000000fffff984 */ /* 0x000fe20000000800 */
[----:B------:R-:W-:Y:S01]  /*1a600*/  @!P4 LDGSTS.E.BYPASS.LTC128B.128 [R163+0xb800], desc[UR4][R6.64+0x40] ;  /* 0x0b80004006a3cfae */ /* 0x000fe2000b981a04 */
[----:B------:R-:W-:Y:S02]  /*1a610*/  LEA R145, R145, UR6, 0x1 ;  /* 0x0000000691917c11 */ /* 0x000fe4000f8e08ff */
[----:B------:R-:W-:Y:S01]  /*1a620*/  LEA R2, R2, UR6, 0x1 ;  /* 0x0000000602027c11 */ /* 0x000fe2000f8e08ff */
        /* <DEDUP_REMOVED lines=46> */
[C---:B-1----:R-:W-:Y:S01]  /*1a910*/  HMMA.16816.F32.BF16 R4, R120.reuse, R124, RZ ;  /* 0x0000007c7804723c */ /* 0x042fe200000418ff */
[----:B------:R-:W-:Y:S05]  /*1a920*/  IMAD.MOV.U32 R124, RZ, RZ, 0x20 ;  /* 0x00000020ff7c7424 */ /* 0x000fea00078e00ff */
[----:B------:R-:W-:Y:S02]  /*1a930*/  SEL R124, R124, 0xffffffe0, !P2 ;  /* 0xffffffe07c7c7807 */ /* 0x000fe40005000000 */
[C---:B--2---:R-:W-:Y:S03]  /*1a940*/  HMMA.16816.F32.BF16 R8, R120.reuse, R126, RZ ;  /* 0x0000007e7808723c */ /* 0x044fe600000418ff */
[--C-:B------:R-:W-:Y:S02]  /*1a950*/  IMAD.IADD R3, R145, 0x1, R124.reuse ;  /* 0x0000000191037824 */ /* 0x100fe400078e027c */
[----:B------:R-:W-:Y:S03]  /*1a960*/  IMAD.IADD R0, R2, 0x1, R124 ;  /* 0x0000000102007824 */ /* 0x000fe600078e027c */
[C---:B---3--:R-:W-:Y:S02]  /*1a970*/  HMMA.16816.F32.BF16 R12, R120.reuse, R128, RZ ;  /* 0x00000080780c723c */ /* 0x048fe400000418ff */
[----:B------:R-:W-:Y:S06]  /*1a980*/  LDSM.16.M88.4 R124, [R0+0x3000] ;  /* 0x00300000007c783b */ /* 0x000fec0000000200 */
        /* <DEDUP_REMOVED lines=154> */
[----:B------:R-:W2:Y:S01]  /*1b330*/  LD.E R125, desc[UR4][R116.64+0x170] ;  /* 0x00017004747d7980 */ /* 0x000ea2000c101900 */
[----:B------:R-:W-:Y:S02]  /*1b340*/  IADD3 R123, PT, PT, R174, -0x100, RZ ;  /* 0xffffff00ae7b7810 */ /* 0x000fe40007ffe0ff */
[----:B--2---:R-:W-:Y:S04]  /*1b350*/  IABS R121, R125 ;  /* 0x0000007d00797213 */ /* 0x004fe80000000000 */
[----:B------:R-:W1:Y:S10]  /*1b360*/  I2F.RP R2, R121 ;  /* 0x0000007900027306 */ /* 0x000e740000209400 */
[----:B-1----:R-:W1:Y:S02]  /*1b370*/  MUFU.RCP R0, R2 ;  /* 0x0000000200007308 */ /* 0x002e640000001000 */
[----:B-1----:R-:W-:Y:S01]  /*1b380*/  VIADD R126, R0, 0xffffffe ;  /* 0x0ffffffe007e7836 */ /* 0x002fe20000000000 */
[----:B------:R-:W-:Y:S02]  /*1b390*/  IABS R2, R123 ;  /* 0x0000007b00027213 */ /* 0x000fe40000000000 */
[----:B------:R-:W-:Y:S05]  /*1b3a0*/  LOP3.LUT R123, R123, R125, RZ, 0x3c, !PT ;  /* 0x0000007d7b7b7212 */ /* 0x000fea00078e3cff */
[----:B------:R-:W1:Y:S02]  /*1b3b0*/  F2I.FTZ.U32.TRUNC.NTZ R127, R126 ;  /* 0x0000007e007f7305 */ /* 0x000e64000021f000 */
[--C-:B-1----:R-:W-:Y:S02]  /*1b3c0*/  IMAD.MOV R0, RZ, RZ, -R127.reuse ;  /* 0x000000ffff007224 */ /* 0x102fe400078e0a7f */
[----:B------:R-:W-:Y:S02]  /*1b3d0*/  IMAD.MOV.U32 R126, RZ, RZ, RZ ;  /* 0x000000ffff7e7224 */ /* 0x000fe400078e00ff */
[----:B------:R-:W-:Y:S02]  /*1b3e0*/  IMAD R3, R0, R121, RZ ;  /* 0x0000007900037224 */ /* 0x000fe400078e02ff */
[----:B------:R-:W-:Y:S02]  /*1b3f0*/  VIADD R0, R174, 0xffffff80 ;  /* 0xffffff80ae007836 */ /* 0x000fe40000000000 */
        /* <DEDUP_REMOVED lines=11> */
[-C--:B------:R-:W-:Y:S01]  /*1b4b0*/  @!P0 IADD3 R2, PT, PT, R2, -R121.reuse, RZ ;  /* 0x8000007902028210 */ /* 0x080fe20007ffe0ff */
[----:B------:R-:W-:Y:S02]  /*1b4c0*/  @!P0 VIADD R122, R122, 0x1 ;  /* 0x000000017a7a8836 */ /* 0x000fe40000000000 */
[----:B------:R-:W-:Y:S02]  /*1b4d0*/  @!P6 IMAD.IADD R120, R120, 0x1, -R121 ;  /* 0x000000017878e824 */ /* 0x000fe400078e0a79 */
[----:B------:R-:W-:Y:S01]  /*1b4e0*/  @!P6 VIADD R124, R124, 0x1 ;  /* 0x000000017c7ce836 */ /* 0x000fe20000000000 */
[-C--:B------:R-:W-:Y:S02]  /*1b4f0*/  ISETP.GE.U32.AND P6, PT, R2, R121.reuse, PT ;  /* 0x000000790200720c */ /* 0x080fe40003fc6070 */
        /* <DEDUP_REMOVED lines=12> */
[-C--:B------:R-:W-:Y:S03]  /*1b5c0*/  LEA R128, P0, R127, R164.reuse, 0x2 ;  /* 0x000000a47f807211 */ /* 0x080fe600078010ff */
[----:B------:R-:W-:Y:S01]  /*1b5d0*/  IMAD.IADD R2, R121, 0x1, -R127 ;  /* 0x0000000179027824 */ /* 0x000fe200078e0a7f */
[-C--:B------:R-:W-:Y:S02]  /*1b5e0*/  LEA.HI.X.SX32 R129, R127, R165.reuse, 0x2, P0 ;  /* 0x000000a57f817211 */ /* 0x080fe400000f16ff */
[----:B------:R-:W-:Y:S01]  /*1b5f0*/  LEA R130, P0, R121, R164, 0x2 ;  /* 0x000000a479827211 */ /* 0x000fe200078010ff */
[----:B------:R-:W-:Y:S01]  /*1b600*/  IMAD R125, R125, R2, -0x80 ;  /* 0xffffff807d7d7424 */ /* 0x000fe200078e0202 */
[----:B------:R-:W3:Y:S02]  /*1b610*/  LD.E.64 R126, desc[UR4][R116.64+0x20] ;  /* 0x00002004747e7980 */ /* 0x000ee4000c101b00 */
[----:B------:R-:W-:Y:S02]  /*1b620*/  LEA.HI.X.SX32 R131, R121, R165, 0x2, P0 ;  /* 0x000000a579837211 */ /* 0x000fe400000f16ff */
[----:B------:R-:W-:Y:S02]  /*1b630*/  SHF.R.S32.HI R121, RZ, 0x1f, R125 ;  /* 0x0000001fff797819 */ /* 0x000fe4000001147d */
[----:B------:R-:W4:Y:S04]  /*1b640*/  LD.E R3, desc[UR4][R128.64] ;  /* 0x0000000480037980 */ /* 0x000f28000c101900 */
        /* <DEDUP_REMOVED lines=13> */
.L_x_5189:
[----:B------:R-:W-:Y:S05]  /*1b720*/  BSYNC.RECONVERGENT B0 ;  /* 0x0000000000007941 */ /* 0x000fea0003800200 */
.L_x_5188:
        /* <DEDUP_REMOVED lines=72> */
.L_x_5187:
[----:B------:R-:W-:Y:S05]  /*1bbb0*/  BSYNC.RECONVERGENT B1 ;  /* 0x0000000000017941 */ /* 0x000fea0003800200 */
.L_x_5186:
[----:B------:R-:W-:Y:S01]  /*1bbc0*/  P2R R2, PR, RZ, 0x4 ;  /* 0x00000004ff027803 */ /* 0x000fe20000000000 */
[C---:B--2---:R-:W-:Y:S01]  /*1bbd0*/  VIADD R123, R176.reuse, 0xffffffc0 ;  /* 0xffffffc0b07b7836 */ /* 0x044fe20000000000 */
[----:B------:R-:W-:Y:S01]  /*1bbe0*/  LOP3.LUT R177, R177, 0xfffdffff, RZ, 0xc0, !PT ;  /* 0xfffdffffb1b17812 */ /* 0x000fe200078ec0ff */
[----:B------:R-:W-:Y:S01]  /*1bbf0*/  VIADD R120, R175, 0x40 ;  /* 0x00000040af787836 */ /* 0x000fe20000000000 */
[----:B------:R-:W-:Y:S01]  /*1bc00*/  IABS R122, R175 ;  /* 0x000000af007a7213 */ /* 0x000fe20000000000 */
[C---:B------:R-:W-:Y:S01]  /*1bc10*/  VIADD R128, R176.reuse, 0xffffffd0 ;  /* 0xffffffd0b0807836 */ /* 0x040fe20000000000 */
[----:B------:R-:W-:Y:S01]  /*1bc20*/  ISETP.GE.AND P2, PT, R123, R168, PT ;  /* 0x000000a87b00720c */ /* 0x000fe20003f46270 */
[C---:B------:R-:W-:Y:S01]  /*1bc30*/  VIADD R126, R176.reuse, 0xffffffc9 ;  /* 0xffffffc9b07e7836 */ /* 0x040fe20000000000 */
[----:B------:R-:W-:Y:S01]  /*1bc40*/  IABS R120, R120 ;  /* 0x0000007800787213 */ /* 0x000fe20000000000 */
[----:B------:R-:W-:Y:S01]  /*1bc50*/  VIADD R3, R175, 0x39 ;  /* 0x00000039af037836 */ /* 0x000fe20000000000 */
[----:B------:R-:W-:Y:S01]  /*1bc60*/  ISETP.GE.AND P0, PT, R123, R169, PT ;  /* 0x000000a97b00720c */ /* 0x000fe20003f06270 */
[C---:B------:R-:W-:Y:S01]  /*1bc70*/  VIADD R127, R176.reuse, 0xffffffc8 ;  /* 0xffffffc8b07f7836 */ /* 0x040fe20000000000 */
[----:B------:R-:W-:Y:S01]  /*1bc80*/  I2FP.F32.S32 R120, R120 ;  /* 0x0000007800787245 */ /* 0x000fe20000201400 */
[----:B------:R-:W-:Y:S01]  /*1bc90*/  VIADD R125, R176, 0xfffffff9 ;  /* 0xfffffff9b07d7836 */ /* 0x000fe20000000000 */
[----:B------:R-:W-:Y:S01]  /*1bca0*/  IABS R3, R3 ;  /* 0x0000000300037213 */ /* 0x000fe20000000000 */
[----:B------:R-:W-:Y:S01]  /*1bcb0*/  VIADD R121, R175, 0x41 ;  /* 0x00000041af797836 */ /* 0x000fe20000000000 */
[----:B------:R-:W-:Y:S01]  /*1bcc0*/  ISETP.GE.AND P1, PT, R123, R171, PT ;  /* 0x000000ab7b00720c */ /* 0x000fe20003f26270 */
[----:B------:R-:W-:Y:S01]  /*1bcd0*/  FFMA.FTZ R7, -R172, R120, R7 ;  /* 0x00000078ac077223 */ /* 0x000fe20000010107 */
[----:B------:R-:W-:Y:S01]  /*1bce0*/  I2FP.F32.S32 R3, R3 ;  /* 0x0000000300037245 */ /* 0x000fe20000201400 */
[----:B------:R-:W-:Y:S01]  /*1bcf0*/  VIADD R124, R176, 0x1 ;  /* 0x00000001b07c7836 */ /* 0x000fe20000000000 */
[----:B------:R-:W-:Y:S01]  /*1bd00*/  @P2 LOP3.LUT R177, R177, 0x20000, RZ, 0xfc, !PT ;  /* 0x00020000b1b12812 */ /* 0x000fe200078efcff */
[----:B------:R-:W-:Y:S01]  /*1bd10*/  VIADD R120, R175, 0x38 ;  /* 0x00000038af787836 */ /* 0x000fe20000000000 */
[----:B------:R-:W-:Y:S01]  /*1bd20*/  IABS R121, R121 ;  /* 0x0000007900797213 */ /* 0x000fe20000000000 */
[C---:B------:R-:W-:Y:S01]  /*1bd30*/  FFMA.FTZ R4, -R172.reuse, R3, R4 ;  /* 0x00000003ac047223 */ /* 0x040fe20000010104 */
[----:B------:R-:W-:Y:S01]  /*1bd40*/  ISETP.GE.AND P2, PT, R123, R170, PT ;  /* 0x000000aa7b00720c */ /* 0x000fe20003f46270 */
[C---:B------:R-:W-:Y:S01]  /*1bd50*/  VIADD R123, R175.reuse, 0x30 ;  /* 0x00000030af7b7836 */ /* 0x040fe20000000000 */
[----:B------:R-:W-:Y:S01]  /*1bd60*/  I2FP.F32.S32 R121, R121 ;  /* 0x0000007900797245 */ /* 0x000fe20000201400 */
[----:B------:R-:W-:Y:S01]  /*1bd70*/  FFMA.FTZ R10, -R172, R3, R10 ;  /* 0x00000003ac0a7223 */ /* 0x000fe2000001010a */
[----:B------:R-:W-:Y:S01]  /*1bd80*/  IABS R120, R120 ;  /* 0x0000007800787213 */ /* 0x000fe20000000000 */
[----:B------:R-:W-:Y:S01]  /*1bd90*/  VIADD R174, R174, 0xffffff80 ;  /* 0xffffff80aeae7836 */ /* 0x000fe20000000000 */
[----:B------:R-:W-:Y:S01]  /*1bda0*/  IABS R123, R123 ;  /* 0x0000007b007b7213 */ /* 0x000fe20000000000 */
[----:B------:R-:W-:Y:S01]  /*1bdb0*/  FFMA.FTZ R6, -R172, R121, R6 ;  /* 0x00000079ac067223 */ /* 0x000fe20000010106 */
[----:B------:R-:W-:Y:S01]  /*1bdc0*/  I2FP.F32.S32 R120, R120 ;  /* 0x0000007800787245 */ /* 0x000fe20000201400 */
[C---:B------:R-:W-:Y:S01]  /*1bdd0*/  VIADD R121, R175.reuse, 0x31 ;  /* 0x00000031af797836 */ /* 0x040fe20000000000 */
[----:B------:R-:W-:Y:S02]  /*1bde0*/  FSEL R3, R4, -INF , P1 ;  /* 0xff80000004037808 */ /* 0x000fe40000800000 */
[----:B------:R-:W-:Y:S01]  /*1bdf0*/  I2FP.F32.S32 R4, R123 ;  /* 0x0000007b00047245 */ /* 0x000fe20000201400 */
[CC--:B------:R-:W-:Y:S01]  /*1be00*/  FFMA.FTZ R11, -R172.reuse, R120.reuse, R11 ;  /* 0x00000078ac0b7223 */ /* 0x0c0fe2000001010b */
[----:B------:R-:W-:Y:S01]  /*1be10*/  IABS R121, R121 ;  /* 0x0000007900797213 */ /* 0x000fe20000000000 */
[C---:B------:R-:W-:Y:S01]  /*1be20*/  FFMA.FTZ R5, -R172.reuse, R120, R5 ;  /* 0x00000078ac057223 */ /* 0x040fe20000010105 */
[----:B------:R-:W-:Y:S01]  /*1be30*/  I2FP.F32.S32 R122, R122 ;  /* 0x0000007a007a7245 */ /* 0x000fe20000201400 */
[C---:B------:R-:W-:Y:S01]  /*1be40*/  VIADD R120, R175.reuse, 0x28 ;  /* 0x00000028af787836 */ /* 0x040fe20000000000 */
[----:B------:R-:W-:Y:S01]  /*1be50*/  I2FP.F32.S32 R121, R121 ;  /* 0x0000007900797245 */ /* 0x000fe20000201400 */
[-C--:B------:R-:W-:Y:S01]  /*1be60*/  FFMA.FTZ R15, -R172, R4.reuse, R15 ;  /* 0x00000004ac0f7223 */ /* 0x080fe2000001010f */
[----:B------:R-:W-:Y:S01]  /*1be70*/  FSEL R6, R6, -INF , P0 ;  /* 0xff80000006067808 */ /* 0x000fe20000000000 */
[C---:B------:R-:W-:Y:S01]  /*1be80*/  FFMA.FTZ R9, -R172.reuse, R4, R9 ;  /* 0x00000004ac097223 */ /* 0x040fe20000010109 */
[----:B------:R-:W-:Y:S01]  /*1be90*/  IABS R120, R120 ;  /* 0x0000007800787213 */ /* 0x000fe20000000000 */
[----:B------:R-:W-:Y:S01]  /*1bea0*/  VIADD R123, R175, 0x29 ;  /* 0x00000029af7b7836 */ /* 0x000fe20000000000 */
[----:B------:R-:W-:Y:S01]  /*1beb0*/  ISETP.GE.AND P0, PT, R127, R169, PT ;  /* 0x000000a97f00720c */ /* 0x000fe20003f06270 */
[C---:B------:R-:W-:Y:S01]  /*1bec0*/  VIADD R4, R175.reuse, 0x20 ;  /* 0x00000020af047836 */ /* 0x040fe20000000000 */
[----:B------:R-:W-:Y:S01]  /*1bed0*/  I2FP.F32.S32 R120, R120 ;  /* 0x0000007800787245 */ /* 0x000fe20000201400 */
[C---:B------:R-:W-:Y:S01]  /*1bee0*/  FFMA.FTZ R8, -R172.reuse, R121, R8 ;  /* 0x00000079ac087223 */ /* 0x040fe20000010108 */
[----:B------:R-:W-:Y:S01]  /*1bef0*/  IABS R123, R123 ;  /* 0x0000007b007b7213 */ /* 0x000fe20000000000 */
[C---:B------:R-:W-:Y:S01]  /*1bf00*/  FFMA.FTZ R14, -R172.reuse, R121, R14 ;  /* 0x00000079ac0e7223 */ /* 0x040fe2000001010e */
[----:B------:R-:W-:Y:S01]  /*1bf10*/  IABS R4, R4 ;  /* 0x0000000400047213 */ /* 0x000fe20000000000 */
[C---:B------:R-:W-:Y:S01]  /*1bf20*/  FFMA.FTZ R19, -R172.reuse, R120, R19 ;  /* 0x00000078ac137223 */ /* 0x040fe20000010113 */
[----:B------:R-:W-:Y:S01]  /*1bf30*/  I2FP.F32.S32 R123, R123 ;  /* 0x0000007b007b7245 */ /* 0x000fe20000201400 */
[----:B------:R-:W-:Y:S01]  /*1bf40*/  FFMA.FTZ R39, -R172, R122, R39 ;  /* 0x0000007aac277223 */ /* 0x000fe20000010127 */
[----:B------:R-:W-:Y:S01]  /*1bf50*/  I2FP.F32.S32 R4, R4 ;  /* 0x0000000400047245 */ /* 0x000fe20000201400 */
[----:B------:R-:W-:Y:S01]  /*1bf60*/  VIADD R121, R175, 0x21 ;  /* 0x00000021af797836 */ /* 0x000fe20000000000 */
[----:B------:R-:W-:Y:S01]  /*1bf70*/  FSEL R10, R10, -INF , P0 ;  /* 0xff8000000a0a7808 */ /* 0x000fe20000000000 */
[----:B------:R-:W-:Y:S01]  /*1bf80*/  FFMA.FTZ R13, -R172, R120, R13 ;  /* 0x00000078ac0d7223 */ /* 0x000fe2000001010d */
[----:B------:R-:W-:Y:S01]  /*1bf90*/  ISETP.GE.AND P4, PT, R124, R169, PT ;  /* 0x000000a97c00720c */ /* 0x000fe20003f86270 */
[C---:B------:R-:W-:Y:S01]  /*1bfa0*/  FFMA.FTZ R18, -R172.reuse, R123, R18 ;  /* 0x0000007bac127223 */ /* 0x040fe20000010112 */
[----:B------:R-:W-:Y:S01]  /*1bfb0*/  IABS R121, R121 ;  /* 0x0000007900797213 */ /* 0x000fe20000000000 */
[C---:B------:R-:W-:Y:S01]  /*1bfc0*/  FFMA.FTZ R12, -R172.reuse, R123, R12 ;  /* 0x0000007bac0c7223 */ /* 0x040fe2000001010c */
[----:B------:R-:W-:Y:S01]  /*1bfd0*/  FSEL R39, R39, -INF , P4 ;  /* 0xff80000027277808 */ /* 0x000fe20002000000 */
[C---:B------:R-:W-:Y:S01]  /*1bfe0*/  VIADD R120, R175.reuse, 0x18 ;  /* 0x00000018af787836 */ /* 0x040fe20000000000 */
[----:B------:R-:W-:Y:S01]  /*1bff0*/  I2FP.F32.S32 R121, R121 ;  /* 0x0000007900797245 */ /* 0x000fe20000201400 */
[-C--:B------:R-:W-:Y:S01]  /*1c000*/  FFMA.FTZ R23, -R172, R4.reuse, R23 ;  /* 0x00000004ac177223 */ /* 0x080fe20000010117 */
[----:B------:R-:W-:Y:S01]  /*1c010*/  LOP3.LUT R178, R178, 0xffffff7f, RZ, 0xc0, !PT ;  /* 0xffffff7fb2b27812 */ /* 0x000fe200078ec0ff */
        /* <DEDUP_REMOVED lines=10> */
[CC--:B------:R-:W-:Y:S01]  /*1c0c0*/  FFMA.FTZ R27, -R172.reuse, R120.reuse, R27 ;  /* 0x00000078ac1b7223 */ /* 0x0c0fe2000001011b */
[----:B------:R-:W-:Y:S01]  /*1c0d0*/  I2FP.F32.S32 R123, R123 ;  /* 0x0000007b007b7245 */ /* 0x000fe20000201400 */
[----:B------:R-:W-:Y:S01]  /*1c0e0*/  FFMA.FTZ R21, -R172, R120, R21 ;  /* 0x00000078ac157223 */ /* 0x000fe20000010115 */
[----:B------:R-:W-:Y:S01]  /*1c0f0*/  I2FP.F32.S32 R4, R4 ;  /* 0x0000000400047245 */ /* 0x000fe20000201400 */
[----:B------:R-:W-:Y:S01]  /*1c100*/  VIADD R121, R175, 0x11 ;  /* 0x00000011af797836 */ /* 0x000fe20000000000 */
[----:B------:R-:W-:Y:S01]  /*1c110*/  @P2 LOP3.LUT R178, R178, 0x80, RZ, 0xfc, !PT ;  /* 0x00000080b2b22812 */ /* 0x000fe200078efcff */
[CC--:B------:R-:W-:Y:S01]  /*1c120*/  FFMA.FTZ R26, -R172.reuse, R123.reuse, R26 ;  /* 0x0000007bac1a7223 */ /* 0x0c0fe2000001011a */
[----:B------:R-:W-:Y:S01]  /*1c130*/  LOP3.LUT R177, R177, 0xfffeffff, RZ, 0xc0, !PT ;  /* 0xfffeffffb1b17812 */ /* 0x000fe200078ec0ff */
[----:B------:R-:W-:Y:S01]  /*1c140*/  FFMA.FTZ R20, -R172, R123, R20 ;  /* 0x0000007bac147223 */ /* 0x000fe20000010114 */
[----:B------:R-:W-:Y:S01]  /*1c150*/  IABS R121, R121 ;  /* 0x0000007900797213 */ /* 0x000fe20000000000 */
[C---:B------:R-:W-:Y:S01]  /*1c160*/  VIADD R120, R175.reuse, 0x8 ;  /* 0x00000008af787836 */ /* 0x040fe20000000000 */
[----:B------:R-:W-:Y:S01]  /*1c170*/  LOP3.LUT R178, R178, 0xffffffbf, RZ, 0xc0, !PT ;  /* 0xffffffbfb2b27812 */ /* 0x000fe200078ec0ff */
[CC--:B------:R-:W-:Y:S01]  /*1c180*/  FFMA.FTZ R25, -R172.reuse, R4.reuse, R25 ;  /* 0x00000004ac197223 */ /* 0x0c0fe20000010119 */
[----:B------:R-:W-:Y:S01]  /*1c190*/  I2FP.F32.S32 R121, R121 ;  /* 0x0000007900797245 */ /* 0x000fe20000201400 */
[C---:B------:R-:W-:Y:S01]  /*1c1a0*/  FFMA.FTZ R31, -R172.reuse, R4, R31 ;  /* 0x00000004ac1f7223 */ /* 0x040fe2000001011f */
[----:B------:R-:W-:Y:S01]  /*1c1b0*/  IABS R120, R120 ;  /* 0x0000007800787213 */ /* 0x000fe20000000000 */
[C---:B------:R-:W-:Y:S01]  /*1c1c0*/  VIADD R123, R175.reuse, 0x9 ;  /* 0x00000009af7b7836 */ /* 0x040fe20000000000 */
[----:B------:R-:W-:Y:S01]  /*1c1d0*/  P2R R0, PR, RZ, 0x8 ;  /* 0x00000008ff007803 */ /* 0x000fe20000000000 */
[C---:B------:R-:W-:Y:S01]  /*1c1e0*/  VIADD R4, R175.reuse, 0xfffffff8 ;  /* 0xfffffff8af047836 */ /* 0x040fe20000000000 */
[----:B------:R-:W-:Y:S01]  /*1c1f0*/  I2FP.F32.S32 R120, R120 ;  /* 0x0000007800787245 */ /* 0x000fe20000201400 */
[----:B------:R-:W-:Y:S01]  /*1c200*/  FFMA.FTZ R33, -R172, R122, R33 ;  /* 0x0000007aac217223 */ /* 0x000fe20000010121 */
[----:B------:R-:W-:Y:S01]  /*1c210*/  IABS R123, R123 ;  /* 0x0000007b007b7213 */ /* 0x000fe20000000000 */
[----:B------:R-:W-:Y:S01]  /*1c220*/  VIADD R122, R176, 0xffffffc1 ;  /* 0xffffffc1b07a7836 */ /* 0x000fe20000000000 */
[----:B------:R-:W-:Y:S01]  /*1c230*/  IABS R4, R4 ;  /* 0x0000000400047213 */ /* 0x000fe20000000000 */
[C---:B------:R-:W-:Y:S01]  /*1c240*/  FFMA.FTZ R30, -R172.reuse, R121, R30 ;  /* 0x00000079ac1e7223 */ /* 0x040fe2000001011e */
[----:B------:R-:W-:Y:S01]  /*1c250*/  I2FP.F32.S32 R123, R123 ;  /* 0x0000007b007b7245 */ /* 0x000fe20000201400 */
[----:B------:R-:W-:Y:S01]  /*1c260*/  FFMA.FTZ R24, -R172, R121, R24 ;  /* 0x00000079ac187223 */ /* 0x000fe20000010118 */
[----:B------:R-:W-:Y:S01]  /*1c270*/  I2FP.F32.S32 R4, R4 ;  /* 0x0000000400047245 */ /* 0x000fe20000201400 */
[----:B------:R-:W-:Y:S01]  /*1c280*/  VIADD R121, R175, 0x1 ;  /* 0x00000001af797836 */ /* 0x000fe20000000000 */
[----:B------:R-:W-:Y:S01]  /*1c290*/  ISETP.GE.AND P0, PT, R122, R171, PT ;  /* 0x000000ab7a00720c */ /* 0x000fe20003f06270 */
[CC--:B------:R-:W-:Y:S01]  /*1c2a0*/  FFMA.FTZ R35, -R172.reuse, R120.reuse, R35 ;  /* 0x00000078ac237223 */ /* 0x0c0fe20000010123 */
[----:B------:R-:W-:Y:S01]  /*1c2b0*/  FSEL R33, R33, -INF , P4 ;  /* 0xff80000021217808 */ /* 0x000fe20002000000 */
[C---:B------:R-:W-:Y:S01]  /*1c2c0*/  FFMA.FTZ R29, -R172.reuse, R120, R29 ;  /* 0x00000078ac1d7223 */ /* 0x040fe2000001011d */
[----:B------:R-:W-:Y:S01]  /*1c2d0*/  IABS R121, R121 ;  /* 0x0000007900797213 */ /* 0x000fe20000000000 */
[----:B------:R-:W-:Y:S01]  /*1c2e0*/  FFMA.FTZ R34, -R172, R123, R34 ;  /* 0x0000007bac227223 */ /* 0x000fe20000010122 */
[----:B------:R-:W-:Y:S01]  /*1c2f0*/  ISETP.GE.AND P4, PT, R122, R169, PT ;  /* 0x000000a97a00720c */ /* 0x000fe20003f86270 */
[----:B------:R-:W-:Y:S01]  /*1c300*/  FFMA.FTZ R28, -R172, R123, R28 ;  /* 0x0000007bac1c7223 */ /* 0x000fe2000001011c */
[----:B------:R-:W-:Y:S01]  /*1c310*/  FSEL R123, R5, -INF , P0 ;  /* 0xff800000057b7808 */ /* 0x000fe20000000000 */
[C---:B------:R-:W-:Y:S01]  /*1c320*/  VIADD R120, R175.reuse, 0xffffffc0 ;  /* 0xffffffc0af787836 */ /* 0x040fe20000000000 */
[----:B------:R-:W-:Y:S01]  /*1c330*/  ISETP.GE.AND P0, PT, R128, R169, PT ;  /* 0x000000a98000720c */ /* 0x000fe20003f06270 */
[CC--:B------:R-:W-:Y:S01]  /*1c340*/  FFMA.FTZ R43, -R172.reuse, R4.reuse, R43 ;  /* 0x00000004ac2b7223 */ /* 0x0c0fe2000001012b */
[----:B------:R-:W-:Y:S01]  /*1c350*/  I2FP.F32.S32 R121, R121 ;  /* 0x0000007900797245 */ /* 0x000fe20000201400 */
[----:B------:R-:W-:Y:S01]  /*1c360*/  FFMA.FTZ R37, -R172, R4, R37 ;  /* 0x00000004ac257223 */ /* 0x000fe20000010125 */
[----:B------:R-:W-:Y:S01]  /*1c370*/  IABS R5, R120 ;  /* 0x0000007800057213 */ /* 0x000fe20000000000 */
[----:B------:R-:W-:Y:S01]  /*1c380*/  VIADD R4, R176, 0xffffffd1 ;  /* 0xffffffd1b0047836 */ /* 0x000fe20000000000 */
[----:B------:R-:W-:Y:S01]  /*1c390*/  FSEL R120, R14, -INF , P0 ;  /* 0xff8000000e787808 */ /* 0x000fe20000000000 */
[-C--:B------:R-:W-:Y:S01]  /*1c3a0*/  FFMA.FTZ R38, -R172, R121.reuse, R38 ;  /* 0x00000079ac267223 */ /* 0x080fe20000010126 */
[----:B------:R-:W-:Y:S01]  /*1c3b0*/  ISETP.GE.AND P2, PT, R122, R168, PT ;  /* 0x000000a87a00720c */ /* 0x000fe20003f46270 */
[----:B------:R-:W-:Y:S01]  /*1c3c0*/  FFMA.FTZ R32, -R172, R121, R32 ;  /* 0x00000079ac207223 */ /* 0x000fe20000010120 */
[----:B------:R-:W-:Y:S01]  /*1c3d0*/  ISETP.GE.AND P0, PT, R4, R169, PT ;  /* 0x000000a90400720c */ /* 0x000fe20003f06270 */
[----:B------:R-:W-:Y:S01]  /*1c3e0*/  VIADD R121, R175, 0xffffffc8 ;  /* 0xffffffc8af797836 */ /* 0x000fe20000000000 */
[----:B------:R-:W-:Y:S02]  /*1c3f0*/  ISETP.GE.AND P1, PT, R122, R170, PT ;  /* 0x000000aa7a00720c */ /* 0x000fe40003f26270 */
[----:B------:R-:W-:Y:S02]  /*1c400*/  FSEL R15, R15, -INF , P0 ;  /* 0xff8000000f0f7808 */ /* 0x000fe40000000000 */
[----:B------:R-:W-:Y:S02]  /*1c410*/  ISETP.GE.AND P0, PT, R127, R171, PT ;  /* 0x000000ab7f00720c */ /* 0x000fe40003f06270 */
[----:B------:R-:W-:Y:S02]  /*1c420*/  IABS R121, R121 ;  /* 0x0000007900797213 */ /* 0x000fe40000000000 */
[----:B------:R-:W-:Y:S02]  /*1c430*/  I2FP.F32.S32 R5, R5 ;  /* 0x0000000500057245 */ /* 0x000fe40000201400 */
[----:B------:R-:W-:Y:S01]  /*1c440*/  FSEL R122, R8, -INF , P0 ;  /* 0xff800000087a7808 */ /* 0x000fe20000000000 */
[----:B------:R-:W-:Y:S01]  /*1c450*/  VIADD R8, R176, 0xffffffd8 ;  /* 0xffffffd8b0087836 */ /* 0x000fe20000000000 */
[----:B------:R-:W-:Y:S01]  /*1c460*/  ISETP.GE.AND P0, PT, R126, R171, PT ;  /* 0x000000ab7e00720c */ /* 0x000fe20003f06270 */
[----:B------:R-:W-:Y:S01]  /*1c470*/  FFMA.FTZ R65, -R172, R5, R65 ;  /* 0x00000005ac417223 */ /* 0x000fe20000010141 */
[----:B------:R-:W-:Y:S01]  /*1c480*/  I2FP.F32.S32 R14, R121 ;  /* 0x00000079000e7245 */ /* 0x000fe20000201400 */
[C---:B------:R-:W-:Y:S01]  /*1c490*/  VIADD R5, R176.reuse, 0xffffffd9 ;  /* 0xffffffd9b0057836 */ /* 0x040fe20000000000 */
[----:B------:R-:W-:Y:S01]  /*1c4a0*/  FSEL R121, R9, -INF , P0 ;  /* 0xff80000009797808 */ /* 0x000fe20000000000 */
[----:B------:R-:W-:Y:S01]  /*1c4b0*/  VIADD R9, R176, 0xffffffe9 ;  /* 0xffffffe9b0097836 */ /* 0x000fe20000000000 */
[-C--:B------:R-:W-:Y:S01]  /*1c4c0*/  ISETP.GE.AND P0, PT, R8, R169.reuse, PT ;  /* 0x000000a90800720c */ /* 0x080fe20003f06270 */
[CC--:B------:R-:W-:Y:S01]  /*1c4d0*/  FFMA.FTZ R61, -R172.reuse, R14.reuse, R61 ;  /* 0x0000000eac3d7223 */ /* 0x0c0fe2000001013d */
[----:B------:R-:W-:Y:S01]  /*1c4e0*/  @P2 LOP3.LUT R177, R177, 0x10000, RZ, 0xfc, !PT ;  /* 0x00010000b1b12812 */ /* 0x000fe200078efcff */
[----:B------:R-:W-:Y:S01]  /*1c4f0*/  FFMA.FTZ R67, -R172, R14, R67 ;  /* 0x0000000eac437223 */ /* 0x000fe20000010143 */
[----:B------:R-:W-:Y:S01]  /*1c500*/  FSEL R227, R18, -INF , P0 ;  /* 0xff80000012e37808 */ /* 0x000fe20000000000 */
[C---:B------:R-:W-:Y:S01]  /*1c510*/  VIADD R18, R176.reuse, 0x28 ;  /* 0x00000028b0127836 */ /* 0x040fe20000000000 */
[----:B------:R-:W-:Y:S01]  /*1c520*/  ISETP.GE.AND P0, PT, R5, R169, PT ;  /* 0x000000a90500720c */ /* 0x000fe20003f06270 */
[----:B------:R-:W-:Y:S01]  /*1c530*/  VIADD R14, R176, 0xffffffe0 ;  /* 0xffffffe0b00e7836 */ /* 0x000fe20000000000 */
[----:B------:R-:W-:Y:S02]  /*1c540*/  LOP3.LUT R177, R177, 0xffff7fff, RZ, 0xc0, !PT ;  /* 0xffff7fffb1b17812 */ /* 0x000fe400078ec0ff */
[----:B------:R-:W-:Y:S02]  /*1c550*/  FSEL R225, R19, -INF , P0 ;  /* 0xff80000013e17808 */ /* 0x000fe40000000000 */
[-C--:B------:R-:W-:Y:S02]  /*1c560*/  ISETP.GE.AND P0, PT, R128, R171.reuse, PT ;  /* 0x000000ab8000720c */ /* 0x080fe40003f06270 */
[----:B------:R-:W-:Y:S02]  /*1c570*/  @P1 LOP3.LUT R178, R178, 0x40, RZ, 0xfc, !PT ;  /* 0x00000040b2b21812 */ /* 0x000fe400078efcff */
[----:B------:R-:W-:Y:S01]  /*1c580*/  FSEL R237, R12, -INF , P0 ;  /* 0xff8000000ced7808 */ /* 0x000fe20000000000 */
[----:B------:R-:W-:Y:S01]  /*1c590*/  VIADD R12, R176, 0xffffffe8 ;  /* 0xffffffe8b00c7836 */ /* 0x000fe20000000000 */
[----:B------:R-:W-:Y:S02]  /*1c5a0*/  ISETP.GE.AND P0, PT, R4, R171, PT ;  /* 0x000000ab0400720c */ /* 0x000fe40003f06270 */
[----:B------:R-:W-:Y:S02]  /*1c5b0*/  ISETP.GE.AND P1, PT, R127, R170, PT ;  /* 0x000000aa7f00720c */ /* 0x000fe40003f26270 */
[----:B------:R-:W-:Y:S01]  /*1c5c0*/  FSEL R235, R13, -INF , P0 ;  /* 0xff8000000deb7808 */ /* 0x000fe20000000000 */
[----:B------:R-:W-:Y:S01]  /*1c5d0*/  VIADD R13, R176, 0xffffffe1 ;  /* 0xffffffe1b00d7836 */ /* 0x000fe20000000000 */
[-C--:B------:R-:W-:Y:S02]  /*1c5e0*/  ISETP.GE.AND P0, PT, R127, R168.reuse, PT ;  /* 0x000000a87f00720c */ /* 0x080fe40003f06270 */
[----:B------:R-:W-:Y:S02]  /*1c5f0*/  LOP3.LUT R178, R178, 0xffffffdf, RZ, 0xc0, !PT ;  /* 0xffffffdfb2b27812 */ /* 0x000fe400078ec0ff */
[----:B------:R-:W-:Y:S02]  /*1c600*/  ISETP.GE.AND P2, PT, R125, R168, PT ;  /* 0x000000a87d00720c */ /* 0x000fe40003f46270 */
[----:B------:R-:W-:Y:S02]  /*1c610*/  FSEL R7, R7, -INF , P4 ;  /* 0xff80000007077808 */ /* 0x000fe40002000000 */
[-C--:B------:R-:W-:Y:S02]  /*1c620*/  ISETP.GE.AND P4, PT, R126, R169.reuse, PT ;  /* 0x000000a97e00720c */ /* 0x080fe40003f86270 */
[----:B------:R-:W-:Y:S02]  /*1c630*/  @P1 LOP3.LUT R178, R178, 0x20, RZ, 0xfc, !PT ;  /* 0x00000020b2b21812 */ /* 0x000fe400078efcff */
[----:B------:R-:W-:Y:S02]  /*1c640*/  ISETP.GE.AND P1, PT, R126, R170, PT ;  /* 0x000000aa7e00720c */ /* 0x000fe40003f26270 */
[----:B------:R-:W-:Y:S02]  /*1c650*/  @P0 LOP3.LUT R177, R177, 0x8000, RZ, 0xfc, !PT ;  /* 0x00008000b1b10812 */ /* 0x000fe400078efcff */
[-C--:B------:R-:W-:Y:S02]  /*1c660*/  ISETP.GE.AND P0, PT, R14, R169.reuse, PT ;  /* 0x000000a90e00720c */ /* 0x080fe40003f06270 */
[----:B------:R-:W-:Y:S02]  /*1c670*/  LOP3.LUT R177, R177, 0xffffbfff, RZ, 0xc0, !PT ;  /* 0xffffbfffb1b17812 */ /* 0x000fe400078ec0ff */
[----:B------:R-:W-:Y:S01]  /*1c680*/  FSEL R219, R22, -INF , P0 ;  /* 0xff80000016db7808 */ /* 0x000fe20000000000 */
[----:B------:R-:W-:Y:S01]  /*1c690*/  VIADD R22, R176, 0x20 ;  /* 0x00000020b0167836 */ /* 0x000fe20000000000 */
[----:B------:R-:W-:Y:S02]  /*1c6a0*/  ISETP.GE.AND P0, PT, R126, R168, PT ;  /* 0x000000a87e00720c */ /* 0x000fe40003f06270 */
[----:B------:R-:W-:Y:S02]  /*1c6b0*/  LOP3.LUT R178, R178, 0xffffffef, RZ, 0xc0, !PT ;  /* 0xffffffefb2b27812 */ /* 0x000fe400078ec0ff */
[----:B------:R-:W-:Y:S02]  /*1c6c0*/  FSEL R11, R11, -INF , P4 ;  /* 0xff8000000b0b7808 */ /* 0x000fe40002000000 */
[----:B------:R-:W-:Y:S02]  /*1c6d0*/  @P1 LOP3.LUT R178, R178, 0x10, RZ, 0xfc, !PT ;  /* 0x00000010b2b21812 */ /* 0x000fe400078efcff */
[----:B------:R-:W-:Y:S02]  /*1c6e0*/  ISETP.GE.AND P1, PT, R128, R170, PT ;  /* 0x000000aa8000720c */ /* 0x000fe40003f26270 */
[----:B------:R-:W-:Y:S02]  /*1c6f0*/  LOP3.LUT R178, R178, 0xfffffff7, RZ, 0xc0, !PT ;  /* 0xfffffff7b2b27812 */ /* 0x000fe400078ec0ff */
[----:B------:R-:W-:Y:S02]  /*1c700*/  ISETP.GE.AND P4, PT, R124, R168, PT ;  /* 0x000000a87c00720c */ /* 0x000fe40003f86270 */
[----:B------:R-:W-:Y:S02]  /*1c710*/  @P0 LOP3.LUT R177, R177, 0x4000, RZ, 0xfc, !PT ;  /* 0x00004000b1b10812 */ /* 0x000fe400078efcff */
[----:B------:R-:W-:Y:S02]  /*1c720*/  ISETP.GE.AND P0, PT, R13, R169, PT ;  /* 0x000000a90d00720c */ /* 0x000fe40003f06270 */
        /* <DEDUP_REMOVED lines=8> */
[----:B------:R-:W-:Y:S02]  /*1c7b0*/  FSEL R229, R17, -INF , P0 ;  /* 0xff80000011e57808 */ /* 0x000fe40000000000 */
[----:B------:R-:W-:Y:S02]  /*1c7c0*/  ISETP.GE.AND P0, PT, R128, R168, PT ;  /* 0x000000a88000720c */ /* 0x000fe40003f06270 */
[----:B------:R-:W-:Y:S02]  /*1c7d0*/  LOP3.LUT R178, R178, 0xfffffffb, RZ, 0xc0, !PT ;  /* 0xfffffffbb2b27812 */ /* 0x000fe400078ec0ff */
[----:B------:R-:W-:Y:S05]  /*1c7e0*/  FSEL R189, R39, -INF , !P4 ;  /* 0xff80000027bd7808 */ /* 0x000fea0006000000 */
[----:B------:R-:W-:Y:S02]  /*1c7f0*/  @P1 LOP3.LUT R178, R178, 0x4, RZ, 0xfc, !PT ;  /* 0x00000004b2b21812 */ /* 0x000fe400078efcff */
[----:B------:R-:W-:Y:S02]  /*1c800*/  ISETP.GE.AND P1, PT, R8, R170, PT ;  /* 0x000000aa0800720c */ /* 0x000fe40003f26270 */
[----:B------:R-:W-:Y:S02]  /*1c810*/  @P0 LOP3.LUT R177, R177, 0x2000, RZ, 0xfc, !PT ;  /* 0x00002000b1b10812 */ /* 0x000fe400078efcff */
[-C--:B------:R-:W-:Y:S02]  /*1c820*/  ISETP.GE.AND P0, PT, R12, R169.reuse, PT ;  /* 0x000000a90c00720c */ /* 0x080fe40003f06270 */
[----:B------:R-:W-:Y:S02]  /*1c830*/  LOP3.LUT R177, R177, 0xffffefff, RZ, 0xc0, !PT ;  /* 0xffffefffb1b17812 */ /* 0x000fe400078ec0ff */
[----:B------:R-:W-:Y:S02]  /*1c840*/  FSEL R26, R26, -INF , P0 ;  /* 0xff8000001a1a7808 */ /* 0x000fe40000000000 */
[----:B------:R-:W-:Y:S01]  /*1c850*/  ISETP.GE.AND P0, PT, R4, R168, PT ;  /* 0x000000a80400720c */ /* 0x000fe20003f06270 */
[----:B------:R-:W-:Y:S01]  /*1c860*/  VIADD R4, R176, 0xfffffff8 ;  /* 0xfffffff8b0047836 */ /* 0x000fe20000000000 */
[----:B------:R-:W-:Y:S04]  /*1c870*/  LOP3.LUT R178, R178, 0xfffffffd, RZ, 0xc0, !PT ;  /* 0xfffffffdb2b27812 */ /* 0x000fe800078ec0ff */
[----:B------:R-:W-:Y:S02]  /*1c880*/  @P1 LOP3.LUT R178, R178, 0x2, RZ, 0xfc, !PT ;  /* 0x00000002b2b21812 */ /* 0x000fe400078efcff */
[-C--:B------:R-:W-:Y:S02]  /*1c890*/  ISETP.GE.AND P1, PT, R5, R170.reuse, PT ;  /* 0x000000aa0500720c */ /* 0x080fe40003f26270 */
[----:B------:R-:W-:Y:S03]  /*1c8a0*/  LOP3.LUT R178, R178, 0xfffffffe, RZ, 0xc0, !PT ;  /* 0xfffffffeb2b27812 */ /* 0x000fe600078ec0ff */
        /* <DEDUP_REMOVED lines=11> */
[-C--:B------:R-:W-:Y:S01]  /*1c960*/  ISETP.GE.AND P0, PT, R8, R168.reuse, PT ;  /* 0x000000a80800720c */ /* 0x080fe20003f06270 */
[----:B------:R-:W-:Y:S11]  /*1c970*/  VIADD R8, R176, 0xfffffff0 ;  /* 0xfffffff0b0087836 */ /* 0x000ff60000000000 */
[----:B------:R-:W-:Y:S01]  /*1c980*/  @!UPT UIADD3 URZ, UPT, UPT, URZ, URZ, URZ ;  /* 0x000000fffffff290 */ /* 0x000fe2000fffe0ff */
[----:B------:R-:W-:Y:S02]  /*1c990*/  @P0 LOP3.LUT R177, R177, 0x800, RZ, 0xfc, !PT ;  /* 0x00000800b1b10812 */ /* 0x000fe400078efcff */
[-C--:B------:R-:W-:Y:S02]  /*1c9a0*/  ISETP.GE.AND P0, PT, R8, R169.reuse, PT ;  /* 0x000000a90800720c */ /* 0x080fe40003f06270 */
[----:B------:R-:W-:Y:S02]  /*1c9b0*/  LOP3.LUT R177, R177, 0xfffffbff, RZ, 0xc0, !PT ;  /* 0xfffffbffb1b17812 */ /* 0x000fe400078ec0ff */
[----:B------:R-:W-:Y:S02]  /*1c9c0*/  FSEL R30, R30, -INF , P0 ;  /* 0xff8000001e1e7808 */ /* 0x000fe40000000000 */
[-C--:B------:R-:W-:Y:S01]  /*1c9d0*/  ISETP.GE.AND P0, PT, R5, R168.reuse, PT ;  /* 0x000000a80500720c */ /* 0x080fe20003f06270 */
[----:B------:R-:W-:Y:S11]  /*1c9e0*/  VIADD R5, R176, 0xfffffff1 ;  /* 0xfffffff1b0057836 */ /* 0x000ff60000000000 */
[----:B------:R-:W-:Y:S01]  /*1c9f0*/  @!UPT UIADD3 URZ, UPT, UPT, URZ, URZ, URZ ;  /* 0x000000fffffff290 */ /* 0x000fe2000fffe0ff */
        /* <DEDUP_REMOVED lines=8> */
[----:B------:R-:W-:Y:S01]  /*1ca80*/  ISETP.GE.AND P0, PT, R14, R168, PT ;  /* 0x000000a80e00720c */ /* 0x000fe20003f06270 */
[C---:B------:R-:W-:Y:S05]  /*1ca90*/  VIADD R14, R175.reuse, 0xfffffff9 ;  /* 0xfffffff9af0e7836 */ /* 0x040fea0000000000 */
[----:B------:R-:W-:Y:S04]  /*1caa0*/  IABS R14, R14 ;  /* 0x0000000e000e7213 */ /* 0x000fe80000000000 */
[----:B------:R-:W-:Y:S01]  /*1cab0*/  I2FP.F32.S32 R17, R14 ;  /* 0x0000000e00117245 */ /* 0x000fe20000201400 */
[----:B------:R-:W-:Y:S02]  /*1cac0*/  VIADD R14, R175, 0xfffffff1 ;  /* 0xfffffff1af0e7836 */ /* 0x000fe40000000000 */
[----:B------:R-:W-:Y:S02]  /*1cad0*/  @P0 LOP3.LUT R177, R177, 0x200, RZ, 0xfc, !PT ;  /* 0x00000200b1b10812 */ /* 0x000fe400078efcff */
[----:B------:R-:W-:Y:S01]  /*1cae0*/  ISETP.GE.AND P0, PT, R4, R169, PT ;  /* 0x000000a90400720c */ /* 0x000fe20003f06270 */
[CC--:B------:R-:W-:Y:S01]  /*1caf0*/  FFMA.FTZ R36, -R172.reuse, R17.reuse, R36 ;  /* 0x00000011ac247223 */ /* 0x0c0fe20000010124 */
[----:B------:R-:W-:Y:S01]  /*1cb00*/  IABS R14, R14 ;  /* 0x0000000e000e7213 */ /* 0x000fe20000000000 */
[----:B------:R-:W-:Y:S01]  /*1cb10*/  FFMA.FTZ R42, -R172, R17, R42 ;  /* 0x00000011ac2a7223 */ /* 0x000fe2000001012a */
[----:B------:R-:W-:Y:S02]  /*1cb20*/  FSEL R34, R34, -INF , P0 ;  /* 0xff80000022227808 */ /* 0x000fe40000000000 */
[----:B------:R-:W-:Y:S01]  /*1cb30*/  I2FP.F32.S32 R17, R14 ;  /* 0x0000000e00117245 */ /* 0x000fe20000201400 */
[----:B------:R-:W-:Y:S01]  /*1cb40*/  VIADD R14, R175, 0xfffffff0 ;  /* 0xfffffff0af0e7836 */ /* 0x000fe20000000000 */
[----:B------:R-:W-:Y:S02]  /*1cb50*/  ISETP.GE.AND P0, PT, R125, R169, PT ;  /* 0x000000a97d00720c */ /* 0x000fe40003f06270 */
[----:B------:R-:W-:Y:S01]  /*1cb60*/  LOP3.LUT R177, R177, 0x7fffffff, RZ, 0xc0, !PT ;  /* 0x7fffffffb1b17812 */ /* 0x000fe200078ec0ff */
[CC--:B------:R-:W-:Y:S01]  /*1cb70*/  FFMA.FTZ R40, -R172.reuse, R17.reuse, R40 ;  /* 0x00000011ac287223 */ /* 0x0c0fe20000010128 */
[----:B------:R-:W-:Y:S01]  /*1cb80*/  IABS R14, R14 ;  /* 0x0000000e000e7213 */ /* 0x000fe20000000000 */
[----:B------:R-:W-:Y:S01]  /*1cb90*/  FFMA.FTZ R46, -R172, R17, R46 ;  /* 0x00000011ac2e7223 */ /* 0x000fe2000001012e */
[----:B------:R-:W-:Y:S02]  /*1cba0*/  FSEL R35, R35, -INF , P0 ;  /* 0xff80000023237808 */ /* 0x000fe40000000000 */
[----:B------:R-:W-:Y:S02]  /*1cbb0*/  I2FP.F32.S32 R14, R14 ;  /* 0x0000000e000e7245 */ /* 0x000fe40000201400 */
[-C--:B------:R-:W-:Y:S02]  /*1cbc0*/  ISETP.GE.AND P0, PT, R8, R171.reuse, PT ;  /* 0x000000ab0800720c */ /* 0x080fe40003f06270 */
[----:B------:R-:W-:Y:S01]  /*1cbd0*/  @P1 LOP3.LUT R177, R177, 0x80000000, RZ, 0xfc, !PT ;  /* 0x80000000b1b11812 */ /* 0x000fe200078efcff */
[-C--:B------:R-:W-:Y:S01]  /*1cbe0*/  FFMA.FTZ R41, -R172, R14.reuse, R41 ;  /* 0x0000000eac297223 */ /* 0x080fe20000010129 */
[----:B------:R-:W-:Y:S01]  /*1cbf0*/  FSEL R28, R28, -INF , P0 ;  /* 0xff8000001c1c7808 */ /* 0x000fe20000000000 */
[----:B------:R-:W-:Y:S01]  /*1cc00*/  FFMA.FTZ R47, -R172, R14, R47 ;  /* 0x0000000eac2f7223 */ /* 0x000fe2000001012f */
[----:B------:R-:W-:Y:S01]  /*1cc10*/  ISETP.GE.AND P0, PT, R5, R171, PT ;  /* 0x000000ab0500720c */ /* 0x000fe20003f06270 */
[----:B------:R-:W-:Y:S01]  /*1cc20*/  VIADD R14, R175, 0xffffffe9 ;  /* 0xffffffe9af0e7836 */ /* 0x000fe20000000000 */
[----:B------:R-:W-:Y:S02]  /*1cc30*/  LOP3.LUT R177, R177, 0xfffffeff, RZ, 0xc0, !PT ;  /* 0xfffffeffb1b17812 */ /* 0x000fe400078ec0ff */
[----:B------:R-:W-:Y:S02]  /*1cc40*/  FSEL R29, R29, -INF , P0 ;  /* 0xff8000001d1d7808 */ /* 0x000fe40000000000 */
[----:B------:R-:W-:Y:S02]  /*1cc50*/  IABS R14, R14 ;  /* 0x0000000e000e7213 */ /* 0x000fe40000000000 */
[----:B------:R-:W-:Y:S02]  /*1cc60*/  ISETP.GE.AND P0, PT, R176, R169, PT ;  /* 0x000000a9b000720c */ /* 0x000fe40003f06270 */
[----:B------:R-:W-:Y:S01]  /*1cc70*/  I2FP.F32.S32 R17, R14 ;  /* 0x0000000e00117245 */ /* 0x000fe20000201400 */
[----:B------:R-:W-:Y:S01]  /*1cc80*/  VIADD R14, R175, 0xffffffe8 ;  /* 0xffffffe8af0e7836 */ /* 0x000fe20000000000 */
[----:B------:R-:W-:Y:S02]  /*1cc90*/  FSEL R191, R38, -INF , P0 ;  /* 0xff80000026bf7808 */ /* 0x000fe40000000000 */
[----:B------:R-:W-:Y:S01]  /*1cca0*/  ISETP.GE.AND P0, PT, R4, R171, PT ;  /* 0x000000ab0400720c */ /* 0x000fe20003f06270 */
[CC--:B------:R-:W-:Y:S01]  /*1ccb0*/  FFMA.FTZ R44, -R172.reuse, R17.reuse, R44 ;  /* 0x00000011ac2c7223 */ /* 0x0c0fe2000001012c */
[----:B------:R-:W-:Y:S01]  /*1ccc0*/  IABS R14, R14 ;  /* 0x0000000e000e7213 */ /* 0x000fe20000000000 */
[----:B------:R-:W-:Y:S01]  /*1ccd0*/  FFMA.FTZ R50, -R172, R17, R50 ;  /* 0x00000011ac327223 */ /* 0x000fe20000010132 */
[----:B------:R-:W-:Y:S02]  /*1cce0*/  FSEL R203, R32, -INF , P0 ;  /* 0xff80000020cb7808 */ /* 0x000fe40000000000 */
[----:B------:R-:W-:Y:S02]  /*1ccf0*/  I2FP.F32.S32 R14, R14 ;  /* 0x0000000e000e7245 */ /* 0x000fe40000201400 */
[C---:B------:R-:W-:Y:S02]  /*1cd00*/  ISETP.GE.AND P0, PT, R13.reuse, R168, PT ;  /* 0x000000a80d00720c */ /* 0x040fe40003f06270 */
[----:B------:R-:W-:Y:S01]  /*1cd10*/  ISETP.GE.AND P1, PT, R13, R170, PT ;  /* 0x000000aa0d00720c */ /* 0x000fe20003f26270 */
[CC--:B------:R-:W-:Y:S01]  /*1cd20*/  FFMA.FTZ R45, -R172.reuse, R14.reuse, R45 ;  /* 0x0000000eac2d7223 */ /* 0x0c0fe2000001012d */
[----:B------:R-:W-:Y:S01]  /*1cd30*/  FFMA.FTZ R51, -R172, R14, R51 ;  /* 0x0000000eac337223 */ /* 0x000fe20000010133 */
[----:B------:R-:W-:Y:S02]  /*1cd40*/  VIADD R14, R175, 0xffffffe1 ;  /* 0xffffffe1af0e7836 */ /* 0x000fe40000000000 */
[----:B------:R-:W-:Y:S03]  /*1cd50*/  VIADD R13, R176, 0x9 ;  /* 0x00000009b00d7836 */ /* 0x000fe60000000000 */
[----:B------:R-:W-:Y:S03]  /*1cd60*/  IABS R14, R14 ;  /* 0x0000000e000e7213 */ /* 0x000fe60000000000 */
[----:B------:R-:W-:Y:S02]  /*1cd70*/  @P0 LOP3.LUT R177, R177, 0x100, RZ, 0xfc, !PT ;  /* 0x00000100b1b10812 */ /* 0x000fe400078efcff */
[----:B------:R-:W-:Y:S01]  /*1cd80*/  I2FP.F32.S32 R17, R14 ;  /* 0x0000000e00117245 */ /* 0x000fe20000201400 */
[----:B------:R-:W-:Y:S01]  /*1cd90*/  VIADD R14, R175, 0xffffffe0 ;  /* 0xffffffe0af0e7836 */ /* 0x000fe20000000000 */
[----:B------:R-:W-:Y:S03]  /*1cda0*/  LOP3.LUT R177, R177, 0xbfffffff, RZ, 0xc0, !PT ;  /* 0xbfffffffb1b17812 */ /* 0x000fe600078ec0ff */
[CC--:B------:R-:W-:Y:S01]  /*1cdb0*/  FFMA.FTZ R48, -R172.reuse, R17.reuse, R48 ;  /* 0x00000011ac307223 */ /* 0x0c0fe20000010130 */
[----:B------:R-:W-:Y:S01]  /*1cdc0*/  IABS R14, R14 ;  /* 0x0000000e000e7213 */ /* 0x000fe20000000000 */
[----:B------:R-:W-:Y:S01]  /*1cdd0*/  FFMA.FTZ R54, -R172, R17, R54 ;  /* 0x00000011ac367223 */ /* 0x000fe20000010136 */
[----:B------:R-:W-:Y:S02]  /*1cde0*/  @P1 LOP3.LUT R177, R177, 0x40000000, RZ, 0xfc, !PT ;  /* 0x40000000b1b11812 */ /* 0x000fe400078efcff */
[----:B------:R-:W-:Y:S02]  /*1cdf0*/  I2FP.F32.S32 R14, R14 ;  /* 0x0000000e000e7245 */ /* 0x000fe40000201400 */
[----:B------:R-:W-:Y:S02]  /*1ce00*/  LOP3.LUT R177, R177, 0xffffff7f, RZ, 0xc0, !PT ;  /* 0xffffff7fb1b17812 */ /* 0x000fe400078ec0ff */
[----:B------:R-:W-:Y:S01]  /*1ce10*/  ISETP.GE.AND P1, PT, R12, R170, PT ;  /* 0x000000aa0c00720c */ /* 0x000fe20003f26270 */
[CC--:B------:R-:W-:Y:S01]  /*1ce20*/  FFMA.FTZ R55, -R172.reuse, R14.reuse, R55 ;  /* 0x0000000eac377223 */ /* 0x0c0fe20000010137 */
[C---:B------:R-:W-:Y:S01]  /*1ce30*/  FFMA.FTZ R49, -R172.reuse, R14, R49 ;  /* 0x0000000eac317223 */ /* 0x040fe20000010131 */
[C---:B------:R-:W-:Y:S05]  /*1ce40*/  VIADD R14, R175.reuse, 0xffffffd9 ;  /* 0xffffffd9af0e7836 */ /* 0x040fea0000000000 */
[----:B------:R-:W-:Y:S04]  /*1ce50*/  IABS R14, R14 ;  /* 0x0000000e000e7213 */ /* 0x000fe80000000000 */
[----:B------:R-:W-:Y:S01]  /*1ce60*/  I2FP.F32.S32 R17, R14 ;  /* 0x0000000e00117245 */ /* 0x000fe20000201400 */
[C---:B------:R-:W-:Y:S04]  /*1ce70*/  VIADD R14, R175.reuse, 0xffffffd8 ;  /* 0xffffffd8af0e7836 */ /* 0x040fe80000000000 */
[CC--:B------:R-:W-:Y:S01]  /*1ce80*/  FFMA.FTZ R52, -R172.reuse, R17.reuse, R52 ;  /* 0x00000011ac347223 */ /* 0x0c0fe20000010134 */
[----:B------:R-:W-:Y:S01]  /*1ce90*/  IABS R14, R14 ;  /* 0x0000000e000e7213 */ /* 0x000fe20000000000 */
[C---:B------:R-:W-:Y:S03]  /*1cea0*/  FFMA.FTZ R58, -R172.reuse, R17, R58 ;  /* 0x00000011ac3a7223 */ /* 0x040fe6000001013a */
[----:B------:R-:W-:Y:S05]  /*1ceb0*/  I2FP.F32.S32 R14, R14 ;  /* 0x0000000e000e7245 */ /* 0x000fea0000201400 */
        /* <DEDUP_REMOVED lines=15> */
[C---:B------:R-:W-:Y:S02]  /*1cfb0*/  VIADD R14, R175.reuse, 0xffffffc1 ;  /* 0xffffffc1af0e7836 */ /* 0x040fe40000000000 */
[----:B------:R-:W-:Y:S02]  /*1cfc0*/  VIADD R175, R175, 0x80 ;  /* 0x00000080afaf7836 */ /* 0x000fe40000000000 */
[CC--:B------:R-:W-:Y:S01]  /*1cfd0*/  FFMA.FTZ R60, -R172.reuse, R17.reuse, R60 ;  /* 0x00000011ac3c7223 */ /* 0x0c0fe2000001013c */
[----:B------:R-:W-:Y:S01]  /*1cfe0*/  IABS R14, R14 ;  /* 0x0000000e000e7213 */ /* 0x000fe20000000000 */
[----:B------:R-:W-:Y:S03]  /*1cff0*/  FFMA.FTZ R66, -R172, R17, R66 ;  /* 0x00000011ac427223 */ /* 0x000fe60000010142 */
[----:B------:R-:W-:Y:S01]  /*1d000*/  I2FP.F32.S32 R17, R14 ;  /* 0x0000000e00117245 */ /* 0x000fe20000201400 */
[----:B------:R-:W-:Y:S04]  /*1d010*/  VIADD R14, R176, 0x8 ;  /* 0x00000008b00e7836 */ /* 0x000fe80000000000 */
[----:B------:R-:W-:Y:S01]  /*1d020*/  FFMA.FTZ R64, -R172, R17, R64 ;  /* 0x00000011ac407223 */ /* 0x000fe20000010140 */
[-C--:B------:R-:W-:Y:S04]  /*1d030*/  ISETP.GE.AND P0, PT, R14, R169.reuse, PT ;  /* 0x000000a90e00720c */ /* 0x080fe80003f06270 */
[----:B------:R-:W-:Y:S02]  /*1d040*/  FSEL R42, R42, -INF , P0 ;  /* 0xff8000002a2a7808 */ /* 0x000fe40000000000 */
[-C--:B------:R-:W-:Y:S01]  /*1d050*/  ISETP.GE.AND P0, PT, R12, R168.reuse, PT ;  /* 0x000000a80c00720c */ /* 0x080fe20003f06270 */
[----:B------:R-:W-:Y:S05]  /*1d060*/  VIADD R12, R176, 0x10 ;  /* 0x00000010b00c7836 */ /* 0x000fea0000000000 */
[-C--:B------:R-:W-:Y:S04]  /*1d070*/  ISETP.GE.AND P6, PT, R12, R168.reuse, PT ;  /* 0x000000a80c00720c */ /* 0x080fe80003fc6270 */
[----:B------:R-:W-:Y:S03]  /*1d080*/  P2R R38, PR, RZ, 0x40 ;  /* 0x00000040ff267803 */ /* 0x000fe60000000000 */
        /* <DEDUP_REMOVED lines=11> */
[----:B------:R-:W-:Y:S01]  /*1d140*/  ISETP.GE.AND P1, PT, R9, R170, PT ;  /* 0x000000aa0900720c */ /* 0x000fe20003f26270 */
[----:B------:R-:W-:Y:S05]  /*1d150*/  VIADD R9, R176, 0x11 ;  /* 0x00000011b0097836 */ /* 0x000fea0000000000 */
[-C--:B------:R-:W-:Y:S05]  /*1d160*/  ISETP.GE.AND P5, PT, R9, R168.reuse, PT ;  /* 0x000000a80900720c */ /* 0x080fea0003fa6270 */
[----:B------:R-:W-:Y:S02]  /*1d170*/  @P0 LOP3.LUT R177, R177, 0x40, RZ, 0xfc, !PT ;  /* 0x00000040b1b10812 */ /* 0x000fe400078efcff */
[-C--:B------:R-:W-:Y:S02]  /*1d180*/  ISETP.GE.AND P0, PT, R12, R169.reuse, PT ;  /* 0x000000a90c00720c */ /* 0x080fe40003f06270 */
[----:B------:R-:W-:Y:S02]  /*1d190*/  LOP3.LUT R177, R177, 0xefffffff, RZ, 0xc0, !PT ;  /* 0xefffffffb1b17812 */ /* 0x000fe400078ec0ff */
[----:B------:R-:W-:Y:S02]  /*1d1a0*/  FSEL R46, R46, -INF , P0 ;  /* 0xff8000002e2e7808 */ /* 0x000fe40000000000 */
[----:B------:R-:W-:Y:S02]  /*1d1b0*/  ISETP.GE.AND P0, PT, R9, R169, PT ;  /* 0x000000a90900720c */ /* 0x000fe40003f06270 */
[----:B------:R-:W-:Y:S02]  /*1d1c0*/  @P1 LOP3.LUT R177, R177, 0x10000000, RZ, 0xfc, !PT ;  /* 0x10000000b1b11812 */ /* 0x000fe400078efcff */
[----:B------:R-:W-:Y:S02]  /*1d1d0*/  FSEL R47, R47, -INF , P0 ;  /* 0xff8000002f2f7808 */ /* 0x000fe40000000000 */
[-C--:B------:R-:W-:Y:S02]  /*1d1e0*/  ISETP.GE.AND P0, PT, R14, R171.reuse, PT ;  /* 0x000000ab0e00720c */ /* 0x080fe40003f06270 */
[----:B------:R-:W-:Y:S02]  /*1d1f0*/  LOP3.LUT R177, R177, 0xfffffffb, RZ, 0xc0, !PT ;  /* 0xfffffffbb1b17812 */ /* 0x000fe400078ec0ff */
[----:B------:R-:W-:Y:S02]  /*1d200*/  FSEL R40, R40, -INF , P0 ;  /* 0xff80000028287808 */ /* 0x000fe40000000000 */
[----:B------:R-:W-:Y:S02]  /*1d210*/  ISETP.GE.AND P0, PT, R13, R171, PT ;  /* 0x000000ab0d00720c */ /* 0x000fe40003f06270 */
[----:B------:R-:W-:Y:S02]  /*1d220*/  @P2 LOP3.LUT R177, R177, 0x4, RZ, 0xfc, !PT ;  /* 0x00000004b1b12812 */ /* 0x000fe400078efcff */
[----:B------:R-:W-:Y:S02]  /*1d230*/  FSEL R41, R41, -INF , P0 ;  /* 0xff80000029297808 */ /* 0x000fe40000000000 */
[C---:B------:R-:W-:Y:S02]  /*1d240*/  ISETP.GE.AND P0, PT, R8.reuse, R168, PT ;  /* 0x000000a80800720c */ /* 0x040fe40003f06270 */
[-C--:B------:R-:W-:Y:S01]  /*1d250*/  ISETP.GE.AND P2, PT, R8, R170.reuse, PT ;  /* 0x000000aa0800720c */ /* 0x080fe20003f46270 */
[----:B------:R-:W-:Y:S01]  /*1d260*/  VIADD R8, R176, 0x18 ;  /* 0x00000018b0087836 */ /* 0x000fe20000000000 */
[----:B------:R-:W-:Y:S02]  /*1d270*/  LOP3.LUT R177, R177, 0xffffffdf, RZ, 0xc0, !PT ;  /* 0xffffffdfb1b17812 */ /* 0x000fe400078ec0ff */
[----:B------:R-:W-:Y:S02]  /*1d280*/  ISETP.GE.AND P1, PT, R125, R170, PT ;  /* 0x000000aa7d00720c */ /* 0x000fe40003f26270 */
[CC--:B------:R-:W-:Y:S02]  /*1d290*/  ISETP.GE.AND P4, PT, R8.reuse, R168.reuse, PT ;  /* 0x000000a80800720c */ /* 0x0c0fe40003f86270 */
[----:B------:R-:W-:Y:S02]  /*1d2a0*/  FSEL R201, R33, -INF , !P1 ;  /* 0xff80000021c97808 */ /* 0x000fe40004800000 */
[----:B------:R-:W-:Y:S02]  /*1d2b0*/  P2R R33, PR, RZ, 0x20 ;  /* 0x00000020ff217803 */ /* 0x000fe40000000000 */
[----:B------:R-:W-:Y:S02]  /*1d2c0*/  @P0 LOP3.LUT R177, R177, 0x20, RZ, 0xfc, !PT ;  /* 0x00000020b1b10812 */ /* 0x000fe400078efcff */
[-C--:B------:R-:W-:Y:S02]  /*1d2d0*/  ISETP.GE.AND P0, PT, R8, R169.reuse, PT ;  /* 0x000000a90800720c */ /* 0x080fe40003f06270 */
[----:B------:R-:W-:Y:S02]  /*1d2e0*/  LOP3.LUT R177, R177, 0xf7ffffff, RZ, 0xc0, !PT ;  /* 0xf7ffffffb1b17812 */ /* 0x000fe400078ec0ff */
[----:B------:R-:W-:Y:S02]  /*1d2f0*/  FSEL R50, R50, -INF , P0 ;  /* 0xff80000032327808 */ /* 0x000fe40000000000 */
[----:B------:R-:W-:Y:S02]  /*1d300*/  ISETP.GE.AND P0, PT, R5, R168, PT ;  /* 0x000000a80500720c */ /* 0x000fe40003f06270 */
[----:B------:R-:W-:Y:S02]  /*1d310*/  @P2 LOP3.LUT R177, R177, 0x8000000, RZ, 0xfc, !PT ;  /* 0x08000000b1b12812 */ /* 0x000fe400078efcff */
[-C--:B------:R-:W-:Y:S01]  /*1d320*/  ISETP.GE.AND P2, PT, R5, R170.reuse, PT ;  /* 0x000000aa0500720c */ /* 0x080fe20003f46270 */
[----:B------:R-:W-:Y:S01]  /*1d330*/  VIADD R5, R176, 0x19 ;  /* 0x00000019b0057836 */ /* 0x000fe20000000000 */
[----:B------:R-:W-:Y:S02]  /*1d340*/  LOP3.LUT R177, R177, 0xffffffef, RZ, 0xc0, !PT ;  /* 0xffffffefb1b17812 */ /* 0x000fe400078ec0ff */
[----:B------:R-:W-:Y:S02]  /*1d350*/  P2R R32, PR, RZ, 0x10 ;  /* 0x00000010ff207803 */ /* 0x000fe40000000000 */
[C---:B------:R-:W-:Y:S02]  /*1d360*/  ISETP.GE.AND P3, PT, R5.reuse, R170, PT ;  /* 0x000000aa0500720c */ /* 0x040fe40003f66270 */
[-C--:B------:R-:W-:Y:S02]  /*1d370*/  ISETP.GE.AND P1, PT, R5, R168.reuse, PT ;  /* 0x000000a80500720c */ /* 0x080fe40003f26270 */
        /* <DEDUP_REMOVED lines=11> */
[-C--:B------:R-:W-:Y:S11]  /*1d430*/  ISETP.GE.AND P2, PT, R4, R170.reuse, PT ;  /* 0x000000aa0400720c */ /* 0x080ff60003f46270 */
        /* <DEDUP_REMOVED lines=8> */
[----:B------:R-:W-:Y:S02]  /*1d4c0*/  ISETP.GE.AND P2, PT, R124, R170, PT ;  /* 0x000000aa7c00720c */ /* 0x000fe40003f46270 */
[----:B------:R-:W-:Y:S02]  /*1d4d0*/  FSEL R48, R48, -INF , P0 ;  /* 0xff80000030307808 */ /* 0x000fe40000000000 */
[----:B------:R-:W-:Y:S01]  /*1d4e0*/  ISETP.GE.AND P0, PT, R5, R171, PT ;  /* 0x000000ab0500720c */ /* 0x000fe20003f06270 */
[----:B------:R-:W-:Y:S01]  /*1d4f0*/  VIADD R5, R176, 0x38 ;  /* 0x00000038b0057836 */ /* 0x000fe20000000000 */
[----:B------:R-:W-:Y:S02]  /*1d500*/  LOP3.LUT R177, R177, 0xfeffffff, RZ, 0xc0, !PT ;  /* 0xfeffffffb1b17812 */ /* 0x000fe400078ec0ff */
[----:B------:R-:W-:Y:S02]  /*1d510*/  FSEL R138, R49, -INF , P0 ;  /* 0xff800000318a7808 */ /* 0x000fe40000000000 */
[C---:B------:R-:W-:Y:S02]  /*1d520*/  ISETP.GE.AND P0, PT, R14.reuse, R168, PT ;  /* 0x000000a80e00720c */ /* 0x040fe40003f06270 */
[----:B------:R-:W-:Y:S02]  /*1d530*/  P2R R124, PR, RZ, 0x8 ;  /* 0x00000008ff7c7803 */ /* 0x000fe40000000000 */
[----:B------:R-:W-:Y:S02]  /*1d540*/  @P2 LOP3.LUT R177, R177, 0x1000000, RZ, 0xfc, !PT ;  /* 0x01000000b1b12812 */ /* 0x000fe400078efcff */
[----:B------:R-:W-:Y:S01]  /*1d550*/  ISETP.GE.AND P2, PT, R14, R170, PT ;  /* 0x000000aa0e00720c */ /* 0x000fe20003f46270 */
[----:B------:R-:W-:Y:S01]  /*1d560*/  VIADD R14, R176, 0x30 ;  /* 0x00000030b00e7836 */ /* 0x000fe20000000000 */
[----:B------:R-:W-:Y:S05]  /*1d570*/  LOP3.LUT R177, R177, 0xfffffffd, RZ, 0xc0, !PT ;  /* 0xfffffffdb1b17812 */ /* 0x000fea00078ec0ff */
[----:B------:R-:W-:Y:S02]  /*1d580*/  @P0 LOP3.LUT R177, R177, 0x2, RZ, 0xfc, !PT ;  /* 0x00000002b1b10812 */ /* 0x000fe400078efcff */
[-C--:B------:R-:W-:Y:S02]  /*1d590*/  ISETP.GE.AND P0, PT, R18, R169.reuse, PT ;  /* 0x000000a91200720c */ /* 0x080fe40003f06270 */
[----:B------:R-:W-:Y:S02]  /*1d5a0*/  LOP3.LUT R177, R177, 0xff7fffff, RZ, 0xc0, !PT ;  /* 0xff7fffffb1b17812 */ /* 0x000fe400078ec0ff */
[----:B------:R-:W-:Y:S02]  /*1d5b0*/  FSEL R58, R58, -INF , P0 ;  /* 0xff8000003a3a7808 */ /* 0x000fe40000000000 */
[----:B------:R-:W-:Y:S02]  /*1d5c0*/  ISETP.GE.AND P0, PT, R13, R168, PT ;  /* 0x000000a80d00720c */ /* 0x000fe40003f06270 */
[----:B------:R-:W-:Y:S02]  /*1d5d0*/  @P2 LOP3.LUT R177, R177, 0x800000, RZ, 0xfc, !PT ;  /* 0x00800000b1b12812 */ /* 0x000fe400078efcff */
[-C--:B------:R-:W-:Y:S02]  /*1d5e0*/  ISETP.GE.AND P2, PT, R13, R170.reuse, PT ;  /* 0x000000aa0d00720c */ /* 0x080fe40003f46270 */
[----:B------:R-:W-:Y:S07]  /*1d5f0*/  LOP3.LUT R177, R177, 0xfffffffe, RZ, 0xc0, !PT ;  /* 0xfffffffeb1b17812 */ /* 0x000fee00078ec0ff */
[----:B------:R-:W-:Y:S02]  /*1d600*/  @P0 LOP3.LUT R177, R177, 0x1, RZ, 0xfc, !PT ;  /* 0x00000001b1b10812 */ /* 0x000fe400078efcff */
[----:B------:R-:W-:Y:S02]  /*1d610*/  ISETP.GE.AND P0, PT, R16, R169, PT ;  /* 0x000000a91000720c */ /* 0x000fe40003f06270 */
[----:B------:R-:W-:Y:S02]  /*1d620*/  LOP3.LUT R177, R177, 0xffbfffff, RZ, 0xc0, !PT ;  /* 0xffbfffffb1b17812 */ /* 0x000fe400078ec0ff */
[----:B------:R-:W-:Y:S02]  /*1d630*/  FSEL R59, R59, -INF , P0 ;  /* 0xff8000003b3b7808 */ /* 0x000fe40000000000 */
[----:B------:R-:W-:Y:S02]  /*1d640*/  @P2 LOP3.LUT R177, R177, 0x400000, RZ, 0xfc, !PT ;  /* 0x00400000b1b12812 */ /* 0x000fe400078efcff */
[-C--:B------:R-:W-:Y:S01]  /*1d650*/  ISETP.GE.AND P2, PT, R12, R170.reuse, PT ;  /* 0x000000aa0c00720c */ /* 0x080fe20003f46270 */
[----:B------:R-:W-:Y:S01]  /*1d660*/  VIADD R12, R176, 0x31 ;  /* 0x00000031b00c7836 */ /* 0x000fe20000000000 */
[----:B------:R-:W-:Y:S02]  /*1d670*/  LOP3.LUT R177, R177, 0xffdfffff, RZ, 0xc0, !PT ;  /* 0xffdfffffb1b17812 */ /* 0x000fe400078ec0ff */
[-C--:B------:R-:W-:Y:S04]  /*1d680*/  ISETP.GE.AND P0, PT, R22, R171.reuse, PT ;  /* 0x000000ab1600720c */ /* 0x080fe80003f06270 */
[----:B------:R-:W-:Y:S02]  /*1d690*/  FSEL R136, R52, -INF , P0 ;  /* 0xff80000034887808 */ /* 0x000fe40000000000 */
[----:B------:R-:W-:Y:S03]  /*1d6a0*/  ISETP.GE.AND P0, PT, R20, R171, PT ;  /* 0x000000ab1400720c */ /* 0x000fe60003f06270 */
[----:B------:R-:W-:Y:S02]  /*1d6b0*/  @P2 LOP3.LUT R177, R177, 0x200000, RZ, 0xfc, !PT ;  /* 0x00200000b1b12812 */ /* 0x000fe400078efcff */
[----:B------:R-:W-:Y:S02]  /*1d6c0*/  FSEL R134, R53, -INF , P0 ;  /* 0xff80000035867808 */ /* 0x000fe40000000000 */
[----:B------:R-:W-:Y:S02]  /*1d6d0*/  LOP3.LUT P5, RZ, R177, 0x10000, RZ, 0xc0, !PT ;  /* 0x00010000b1ff7812 */ /* 0x000fe400078ac0ff */
[-C--:B------:R-:W-:Y:S02]  /*1d6e0*/  ISETP.GE.AND P0, PT, R14, R169.reuse, PT ;  /* 0x000000a90e00720c */ /* 0x080fe40003f06270 */
[----:B------:R-:W-:Y:S02]  /*1d6f0*/  FSEL R21, R7, -INF , !P5 ;  /* 0xff80000007157808 */ /* 0x000fe40006800000 */
[----:B------:R-:W-:Y:S02]  /*1d700*/  LOP3.LUT P5, RZ, R178, 0x80, RZ, 0xc0, !PT ;  /* 0x00000080b2ff7812 */ /* 0x000fe400078ac0ff */
[----:B------:R-:W-:Y:S02]  /*1d710*/  FSEL R55, R62, -INF , P0 ;  /* 0xff8000003e377808 */ /* 0x000fe40000000000 */
[----:B------:R-:W-:Y:S02]  /*1d720*/  FSEL R19, R3, -INF , !P5 ;  /* 0xff80000003137808 */ /* 0x000fe40006800000 */
[----:B------:R-:W2:Y:S01]  /*1d730*/  LD.E R3, desc[UR4][R116.64+0xdc] ;  /* 0x0000dc0474037980 */ /* 0x000ea2000c101900 */
[-C--:B------:R-:W-:Y:S02]  /*1d740*/  ISETP.GE.AND P0, PT, R9, R170.reuse, PT ;  /* 0x000000aa0900720c */ /* 0x080fe40003f06270 */
[C---:B------:R-:W-:Y:S02]  /*1d750*/  LOP3.LUT P6, RZ, R177.reuse, 0x8000, RZ, 0xc0, !PT ;  /* 0x00008000b1ff7812 */ /* 0x040fe400078cc0ff */
[----:B------:R-:W-:Y:S02]  /*1d760*/  LOP3.LUT R177, R177, 0xffefffff, RZ, 0xc0, !PT ;  /* 0xffefffffb1b17812 */ /* 0x000fe400078ec0ff */
[----:B------:R-:W-:Y:S01]  /*1d770*/  ISETP.GE.AND P2, PT, R8, R170, PT ;  /* 0x000000aa0800720c */ /* 0x000fe20003f46270 */
[----:B------:R-:W-:Y:S01]  /*1d780*/  VIADD R8, R176, 0x39 ;  /* 0x00000039b0087836 */ /* 0x000fe20000000000 */
[----:B------:R-:W-:Y:S02]  /*1d790*/  FSEL R13, R10, -INF , !P6 ;  /* 0xff8000000a0d7808 */ /* 0x000fe40007000000 */
[----:B------:R-:W-:Y:S02]  /*1d7a0*/  P2R R39, PR, RZ, 0x4 ;  /* 0x00000004ff277803 */ /* 0x000fe40000000000 */
[----:B------:R-:W-:Y:S02]  /*1d7b0*/  LOP3.LUT P6, RZ, R178, 0x40, RZ, 0xc0, !PT ;  /* 0x00000040b2ff7812 */ /* 0x000fe400078cc0ff */
[----:B------:R-:W-:Y:S02]  /*1d7c0*/  @P0 LOP3.LUT R177, R177, 0x100000, RZ, 0xfc, !PT ;  /* 0x00100000b1b10812 */ /* 0x000fe400078efcff */
[----:B------:R-:W-:Y:S02]  /*1d7d0*/  ISETP.GE.AND P0, PT, R12, R169, PT ;  /* 0x000000a90c00720c */ /* 0x000fe40003f06270 */
[----:B------:R-:W-:Y:S02]  /*1d7e0*/  LOP3.LUT P4, RZ, R177, 0x20000, RZ, 0xc0, !PT ;  /* 0x00020000b1ff7812 */ /* 0x000fe4000788c0ff */
[----:B------:R-:W-:Y:S02]  /*1d7f0*/  FSEL R63, R63, -INF , P0 ;  /* 0xff8000003f3f7808 */ /* 0x000fe40000000000 */
[-C--:B------:R-:W-:Y:S02]  /*1d800*/  ISETP.GE.AND P0, PT, R18, R171.reuse, PT ;  /* 0x000000ab1200720c */ /* 0x080fe40003f06270 */
[C---:B------:R-:W-:Y:S02]  /*1d810*/  LOP3.LUT P3, RZ, R177.reuse, 0x4, RZ, 0xc0, !PT ;  /* 0x00000004b1ff7812 */ /* 0x040fe4000786c0ff */
[----:B------:R-:W-:Y:S02]  /*1d820*/  FSEL R56, R56, -INF , P0 ;  /* 0xff80000038387808 */ /* 0x000fe40000000000 */
[----:B------:R-:W-:Y:S02]  /*1d830*/  FSEL R4, R6, -INF , !P4 ;  /* 0xff80000006047808 */ /* 0x000fe40006000000 */
[----:B------:R-:W-:Y:S02]  /*1d840*/  ISETP.GE.AND P0, PT, R16, R171, PT ;  /* 0x000000ab1000720c */ /* 0x000fe40003f06270 */
[----:B------:R-:W-:Y:S02]  /*1d850*/  P2R R6, PR, RZ, 0x8 ;  /* 0x00000008ff067803 */ /* 0x000fe40000000000 */
[----:B------:R-:W-:Y:S02]  /*1d860*/  LOP3.LUT P3, RZ, R177, 0x8, RZ, 0xc0, !PT ;  /* 0x00000008b1ff7812 */ /* 0x000fe4000786c0ff */
[----:B------:R-:W-:Y:S02]  /*1d870*/  FSEL R57, R57, -INF , P0 ;  /* 0xff80000039397808 */ /* 0x000fe40000000000 */
[-C--:B------:R-:W-:Y:S02]  /*1d880*/  ISETP.GE.AND P0, PT, R8, R169.reuse, PT ;  /* 0x000000a90800720c */ /* 0x080fe40003f06270 */
[----:B------:R-:W-:Y:S02]  /*1d890*/  P2R R7, PR, RZ, 0x8 ;  /* 0x00000008ff077803 */ /* 0x000fe40000000000 */
[----:B------:R-:W-:Y:S02]  /*1d8a0*/  LOP3.LUT P3, RZ, R177, 0x10000000, RZ, 0xc0, !PT ;  /* 0x10000000b1ff7812 */ /* 0x000fe4000786c0ff */
[----:B------:R-:W-:Y:S02]  /*1d8b0*/  FSEL R52, R67, -INF , P0 ;  /* 0xff80000043347808 */ /* 0x000fe40000000000 */
[----:B------:R-:W-:Y:S02]  /*1d8c0*/  ISETP.GE.AND P0, PT, R5, R169, PT ;  /* 0x000000a90500720c */ /* 0x000fe40003f06270 */
[----:B------:R-:W-:Y:S02]  /*1d8d0*/  P2R R10, PR, RZ, 0x8 ;  /* 0x00000008ff0a7803 */ /* 0x000fe40000000000 */
[C---:B------:R-:W-:Y:S02]  /*1d8e0*/  LOP3.LUT P3, RZ, R177.reuse, 0x20000000, RZ, 0xc0, !PT ;  /* 0x20000000b1ff7812 */ /* 0x040fe4000786c0ff */
[----:B------:R-:W-:Y:S02]  /*1d8f0*/  FSEL R53, R66, -INF , P0 ;  /* 0xff80000042357808 */ /* 0x000fe40000000000 */
[----:B------:R-:W-:Y:S02]  /*1d900*/  P2R R66, PR, RZ, 0x8 ;  /* 0x00000008ff427803 */ /* 0x000fe40000000000 */
[C---:B------:R-:W-:Y:S02]  /*1d910*/  LOP3.LUT P3, RZ, R177.reuse, 0x10, RZ, 0xc0, !PT ;  /* 0x00000010b1ff7812 */ /* 0x040fe4000786c0ff */
[-C--:B------:R-:W-:Y:S02]  /*1d920*/  ISETP.GE.AND P0, PT, R14, R171.reuse, PT ;  /* 0x000000ab0e00720c */ /* 0x080fe40003f06270 */
[----:B------:R-:W-:Y:S02]  /*1d930*/  P2R R67, PR, RZ, 0x8 ;  /* 0x00000008ff437803 */ /* 0x000fe40000000000 */
[C---:B------:R-:W-:Y:S02]  /*1d940*/  LOP3.LUT P3, RZ, R177.reuse, 0x20, RZ, 0xc0, !PT ;  /* 0x00000020b1ff7812 */ /* 0x040fe4000786c0ff */
[----:B------:R-:W-:Y:S02]  /*1d950*/  FSEL R60, R60, -INF , P0 ;  /* 0xff8000003c3c7808 */ /* 0x000fe40000000000 */
[----:B------:R-:W-:Y:S02]  /*1d960*/  P2R R126, PR, RZ, 0x8 ;  /* 0x00000008ff7e7803 */ /* 0x000fe40000000000 */
[C---:B------:R-:W-:Y:S02]  /*1d970*/  LOP3.LUT P3, RZ, R177.reuse, 0x40000000, RZ, 0xc0, !PT ;  /* 0x40000000b1ff7812 */ /* 0x040fe4000786c0ff */
[-C--:B------:R-:W-:Y:S02]  /*1d980*/  ISETP.GE.AND P0, PT, R12, R171.reuse, PT ;  /* 0x000000ab0c00720c */ /* 0x080fe40003f06270 */
[----:B------:R-:W-:Y:S02]  /*1d990*/  P2R R127, PR, RZ, 0x8 ;  /* 0x00000008ff7f7803 */ /* 0x000fe40000000000 */
[----:B------:R-:W-:Y:S02]  /*1d9a0*/  LOP3.LUT P3, RZ, R177, 0x80000000, RZ, 0xc0, !PT ;  /* 0x80000000b1ff7812 */ /* 0x000fe4000786c0ff */
[----:B------:R-:W-:Y:S02]  /*1d9b0*/  FSEL R61, R61, -INF , P0 ;  /* 0xff8000003d3d7808 */ /* 0x000fe40000000000 */
[----:B------:R-:W-:Y:S02]  /*1d9c0*/  P2R R128, PR, RZ, 0x8 ;  /* 0x00000008ff807803 */ /* 0x000fe40000000000 */
[C---:B------:R-:W-:Y:S02]  /*1d9d0*/  LOP3.LUT P3, RZ, R177.reuse, 0x40, RZ, 0xc0, !PT ;  /* 0x00000040b1ff7812 */ /* 0x040fe4000786c0ff */
[----:B------:R-:W-:Y:S02]  /*1d9e0*/  ISETP.GE.AND P0, PT, R8, R171, PT ;  /* 0x000000ab0800720c */ /* 0x000fe40003f06270 */
[----:B------:R-:W-:Y:S02]  /*1d9f0*/  P2R R129, PR, RZ, 0x8 ;  /* 0x00000008ff817803 */ /* 0x000fe40000000000 */
[----:B------:R-:W-:Y:S02]  /*1da00*/  LOP3.LUT P3, RZ, R177, 0x80, RZ, 0xc0, !PT ;  /* 0x00000080b1ff7812 */ /* 0x000fe4000786c0ff */
[----:B------:R-:W-:Y:S02]  /*1da10*/  FSEL R182, R65, -INF , P0 ;  /* 0xff80000041b67808 */ /* 0x000fe40000000000 */
        /* <DEDUP_REMOVED lines=13> */
[----:B------:R-:W-:Y:S02]  /*1daf0*/  LOP3.LUT P3, RZ, R178, 0x4, RZ, 0xc0, !PT ;  /* 0x00000004b2ff7812 */ /* 0x000fe4000786c0ff */
[----:B------:R-:W-:Y:S02]  /*1db00*/  LOP3.LUT P4, RZ, R177, 0x800, RZ, 0xc0, !PT ;  /* 0x00000800b1ff7812 */ /* 0x000fe4000788c0ff */
[----:B------:R-:W-:Y:S02]  /*1db10*/  FSEL R235, R235, -INF , !P3 ;  /* 0xff800000ebeb7808 */ /* 0x000fe40005800000 */
[----:B------:R-:W-:Y:S02]  /*1db20*/  ISETP.NE.AND P3, PT, R133, RZ, PT ;  /* 0x000000ff8500720c */ /* 0x000fe40003f65270 */
        /* <DEDUP_REMOVED lines=24> */
[----:B------:R-:W-:Y:S02]  /*1dcb0*/  FSEL R45, R120, -INF , !P4 ;  /* 0xff800000782d7808 */ /* 0x000fe40006000000 */
[----:B------:R-:W-:Y:S02]  /*1dcc0*/  FSEL R207, R30, -INF , !P3 ;  /* 0xff8000001ecf7808 */ /* 0x000fe40005800000 */
[----:B------:R-:W-:Y:S02]  /*1dcd0*/  ISETP.NE.AND P3, PT, R67, RZ, PT ;  /* 0x000000ff4300720c */ /* 0x000fe40003f65270 */
[----:B------:R-:W-:Y:S02]  /*1dce0*/  ISETP.NE.AND P4, PT, R49, RZ, PT ;  /* 0x000000ff3100720c */ /* 0x000fe40003f85270 */
[----:B------:R-:W-:Y:S02]  /*1dcf0*/  FSEL R205, R31, -INF , !P3 ;  /* 0xff8000001fcd7808 */ /* 0x000fe40005800000 */
[----:B------:R-:W-:Y:S02]  /*1dd00*/  ISETP.NE.AND P3, PT, R66, RZ, PT ;  /* 0x000000ff4200720c */ /* 0x000fe40003f65270 */
[----:B------:R-:W-:Y:S02]  /*1dd10*/  FSEL R49, R15, -INF , !P4 ;  /* 0xff8000000f317808 */ /* 0x000fe40006000000 */
[----:B------:R-:W-:Y:S02]  /*1dd20*/  FSEL R215, R24, -INF , !P3 ;  /* 0xff80000018d77808 */ /* 0x000fe40005800000 */
[----:B------:R-:W-:Y:S02]  /*1dd30*/  ISETP.NE.AND P3, PT, R10, RZ, PT ;  /* 0x000000ff0a00720c */ /* 0x000fe40003f65270 */
[----:B------:R-:W-:Y:S02]  /*1dd40*/  ISETP.NE.AND P4, PT, R153, RZ, PT ;  /* 0x000000ff9900720c */ /* 0x000fe40003f85270 */
[----:B------:R-:W-:Y:S02]  /*1dd50*/  LOP3.LUT P2, RZ, R177, 0x4000, RZ, 0xc0, !PT ;  /* 0x00004000b1ff7812 */ /* 0x000fe4000784c0ff */
[----:B------:R-:W-:Y:S02]  /*1dd60*/  FSEL R67, R25, -INF , !P3 ;  /* 0xff80000019437808 */ /* 0x000fe40005800000 */
[----:B------:R-:W-:Y:S02]  /*1dd70*/  FSEL R15, R122, -INF , !P4 ;  /* 0xff8000007a0f7808 */ /* 0x000fe40006000000 */
[----:B------:R-:W-:Y:S02]  /*1dd80*/  ISETP.NE.AND P4, PT, R145, RZ, PT ;  /* 0x000000ff9100720c */ /* 0x000fe40003f85270 */
[----:B------:R-:W-:Y:S02]  /*1dd90*/  ISETP.NE.AND P3, PT, R7, RZ, PT ;  /* 0x000000ff0700720c */ /* 0x000fe40003f65270 */
[----:B------:R-:W-:Y:S02]  /*1dda0*/  FSEL R9, R11, -INF , !P2 ;  /* 0xff8000000b097808 */ /* 0x000fe40005000000 */
[----:B------:R-:W-:Y:S02]  /*1ddb0*/  LOP3.LUT P2, RZ, R177, 0x2000000, RZ, 0xc0, !PT ;  /* 0x02000000b1ff7812 */ /* 0x000fe4000784c0ff */
[----:B------:R-:W-:Y:S02]  /*1ddc0*/  FSEL R11, R121, -INF , !P4 ;  /* 0xff800000790b7808 */ /* 0x000fe40006000000 */
[----:B------:R-:W-:Y:S02]  /*1ddd0*/  FSEL R199, R34, -INF , !P3 ;  /* 0xff80000022c77808 */ /* 0x000fe40005800000 */
[----:B------:R-:W-:Y:S02]  /*1dde0*/  ISETP.NE.AND P4, PT, R139, RZ, PT ;  /* 0x000000ff8b00720c */ /* 0x000fe40003f85270 */
[----:B------:R-:W-:Y:S02]  /*1ddf0*/  ISETP.NE.AND P3, PT, R6, RZ, PT ;  /* 0x000000ff0600720c */ /* 0x000fe40003f65270 */
[----:B------:R-:W-:Y:S02]  /*1de00*/  FMNMX3.FTZ R6, R119, R4, R21, !PT ;  /* 0x0000000477067276 */ /* 0x000fe40007810015 */
[----:B------:R-:W-:Y:S02]  /*1de10*/  FSEL R203, R203, -INF , !P2 ;  /* 0xff800000cbcb7808 */ /* 0x000fe40005000000 */
[----:B------:R-:W-:Y:S02]  /*1de20*/  ISETP.NE.AND P2, PT, R39, RZ, PT ;  /* 0x000000ff2700720c */ /* 0x000fe40003f45270 */
[----:B------:R-:W-:Y:S02]  /*1de30*/  FSEL R227, R227, -INF , !P4 ;  /* 0xff800000e3e37808 */ /* 0x000fe40006000000 */
[----:B------:R-:W-:Y:S02]  /*1de40*/  FMNMX3.FTZ R6, R6, R13, R9, !PT ;  /* 0x0000000d06067276 */ /* 0x000fe40007810009 */
[----:B------:R-:W-:Y:S02]  /*1de50*/  ISETP.NE.AND P4, PT, R137, RZ, PT ;  /* 0x000000ff8900720c */ /* 0x000fe40003f85270 */
[----:B------:R-:W-:Y:S02]  /*1de60*/  FSEL R139, R48, -INF , !P2 ;  /* 0xff800000308b7808 */ /* 0x000fe40005000000 */
[----:B------:R-:W-:Y:S02]  /*1de70*/  ISETP.NE.AND P2, PT, R2, RZ, PT ;  /* 0x000000ff0200720c */ /* 0x000fe40003f45270 */
[----:B------:R-:W-:Y:S02]  /*1de80*/  ISETP.GE.AND P0, PT, R5, R171, PT ;  /* 0x000000ab0500720c */ /* 0x000fe40003f06270 */
[----:B------:R-:W-:Y:S02]  /*1de90*/  FMNMX3.FTZ R2, R6, R45, R49, !PT ;  /* 0x0000002d06027276 */ /* 0x000fe40007810031 */
[----:B------:R-:W-:Y:S02]  /*1dea0*/  FSEL R225, R225, -INF , !P4 ;  /* 0xff800000e1e17808 */ /* 0x000fe40006000000 */
[----:B------:R-:W-:Y:S02]  /*1deb0*/  FSEL R17, R123, -INF , !P6 ;  /* 0xff8000007b117808 */ /* 0x000fe40007000000 */
[----:B------:R-:W-:Y:S02]  /*1dec0*/  FSEL R64, R64, -INF , P0 ;  /* 0xff80000040407808 */ /* 0x000fe40000000000 */
[----:B------:R-:W-:Y:S02]  /*1ded0*/  FMNMX3.FTZ R2, R2, R227, R225, !PT ;  /* 0x000000e302027276 */ /* 0x000fe400078100e1 */
[----:B------:R-:W-:Y:S02]  /*1dee0*/  LOP3.LUT P0, RZ, R177, 0x4000000, RZ, 0xc0, !PT ;  /* 0x04000000b1ff7812 */ /* 0x000fe4000780c0ff */
[----:B------:R-:W-:Y:S02]  /*1def0*/  FMNMX3.FTZ R10, R118, R19, R17, !PT ;  /* 0x00000013760a7276 */ /* 0x000fe40007810011 */
[----:B------:R-:W-:Y:S02]  /*1df00*/  ISETP.NE.AND P4, PT, R135, RZ, PT ;  /* 0x000000ff8700720c */ /* 0x000fe40003f85270 */
[----:B------:R-:W-:Y:S02]  /*1df10*/  FMNMX3.FTZ R2, R2, R219, R217, !PT ;  /* 0x000000db02027276 */ /* 0x000fe400078100d9 */
[----:B------:R-:W-:Y:S02]  /*1df20*/  FSEL R209, R29, -INF , !P0 ;  /* 0xff8000001dd17808 */ /* 0x000fe40004000000 */
[----:B------:R-:W-:Y:S02]  /*1df30*/  FMNMX3.FTZ R6, R10, R15, R11, !PT ;  /* 0x0000000f0a067276 */ /* 0x000fe4000781000b */
[----:B------:R-:W-:Y:S02]  /*1df40*/  FSEL R237, R237, -INF , !P4 ;  /* 0xff800000eded7808 */ /* 0x000fe40006000000 */
[----:B------:R-:W-:Y:S02]  /*1df50*/  ISETP.GE.AND P0, PT, R176, R168, PT ;  /* 0x000000a8b000720c */ /* 0x000fe40003f06270 */
[----:B------:R-:W-:Y:S02]  /*1df60*/  FMNMX3.FTZ R2, R2, R65, R213, !PT ;  /* 0x0000004102027276 */ /* 0x000fe400078100d5 */
[----:B------:R-:W-:Y:S02]  /*1df70*/  FMNMX3.FTZ R6, R6, R237, R235, !PT ;  /* 0x000000ed06067276 */ /* 0x000fe400078100eb */
[----:B------:R-:W-:Y:S02]  /*1df80*/  FSEL R191, R191, -INF , !P0 ;  /* 0xff800000bfbf7808 */ /* 0x000fe40004000000 */
[----:B------:R-:W-:Y:S02]  /*1df90*/  LOP3.LUT P0, RZ, R177, 0x1000000, RZ, 0xc0, !PT ;  /* 0x01000000b1ff7812 */ /* 0x000fe4000780c0ff */
[----:B------:R-:W-:Y:S02]  /*1dfa0*/  FSEL R197, R35, -INF , !P3 ;  /* 0xff80000023c57808 */ /* 0x000fe40005800000 */
[----:B------:R-:W-:Y:S02]  /*1dfb0*/  FMNMX3.FTZ R2, R2, R207, R205, !PT ;  /* 0x000000cf02027276 */ /* 0x000fe400078100cd */
[----:B------:R-:W-:Y:S02]  /*1dfc0*/  FMNMX3.FTZ R6, R6, R233, R229, !PT ;  /* 0x000000e906067276 */ /* 0x000fe400078100e5 */
[----:B------:R-:W-:Y:S02]  /*1dfd0*/  FSEL R193, R37, -INF , !P0 ;  /* 0xff80000025c17808 */ /* 0x000fe40004000000 */
[C---:B------:R-:W-:Y:S02]  /*1dfe0*/  LOP3.LUT P6, RZ, R177.reuse, 0x1, RZ, 0xc0, !PT ;  /* 0x00000001b1ff7812 */ /* 0x040fe400078cc0ff */
[C---:B------:R-:W-:Y:S02]  /*1dff0*/  LOP3.LUT P5, RZ, R177.reuse, 0x2, RZ, 0xc0, !PT ;  /* 0x00000002b1ff7812 */ /* 0x040fe400078ac0ff */
[C---:B------:R-:W-:Y:S02]  /*1e000*/  LOP3.LUT P4, RZ, R177.reuse, 0x800000, RZ, 0xc0, !PT ;  /* 0x00800000b1ff7812 */ /* 0x040fe4000788c0ff */
[C---:B------:R-:W-:Y:S01]  /*1e010*/  ISETP.GE.AND P0, PT, R176.reuse, R170, PT ;  /* 0x000000aab000720c */ /* 0x040fe20003f06270 */
[----:B------:R-:W-:Y:S01]  /*1e020*/  VIADD R176, R176, 0xffffff80 ;  /* 0xffffff80b0b07836 */ /* 0x000fe20000000000 */
[----:B------:R-:W-:Y:S02]  /*1e030*/  P2R R62, PR, RZ, 0x2 ;  /* 0x00000002ff3e7803 */ /* 0x000fe40000000000 */
[----:B------:R-:W-:Y:S02]  /*1e040*/  FMNMX3.FTZ R2, R2, R199, R197, !PT ;  /* 0x000000c702027276 */ /* 0x000fe400078100c5 */
[----:B------:R-:W-:Y:S02]  /*1e050*/  LOP3.LUT P1, RZ, R177, 0x8000000, RZ, 0xc0, !PT ;  /* 0x08000000b1ff7812 */ /* 0x000fe4000782c0ff */
[----:B------:R-:W-:Y:S02]  /*1e060*/  FMNMX3.FTZ R6, R6, R223, R221, !PT ;  /* 0x000000df06067276 */ /* 0x000fe400078100dd */
[----:B------:R-:W-:Y:S02]  /*1e070*/  FSEL R137, R43, -INF , !P6 ;  /* 0xff8000002b897808 */ /* 0x000fe40007000000 */
[----:B------:R-:W-:Y:S02]  /*1e080*/  FSEL R183, R42, -INF , !P5 ;  /* 0xff8000002ab77808 */ /* 0x000fe40006800000 */
[----:B------:R-:W-:Y:S02]  /*1e090*/  FSEL R195, R36, -INF , !P0 ;  /* 0xff80000024c37808 */ /* 0x000fe40004000000 */
[----:B------:R-:W-:Y:S02]  /*1e0a0*/  FSEL R187, R40, -INF , !P4 ;  /* 0xff80000028bb7808 */ /* 0x000fe40006000000 */
[----:B------:R-:W-:Y:S02]  /*1e0b0*/  ISETP.NE.AND P5, PT, R33, RZ, PT ;  /* 0x000000ff2100720c */ /* 0x000fe40003fa5270 */
[----:B------:R-:W-:Y:S02]  /*1e0c0*/  ISETP.NE.AND P6, PT, R38, RZ, PT ;  /* 0x000000ff2600720c */ /* 0x000fe40003fc5270 */
[----:B------:R-:W-:Y:S02]  /*1e0d0*/  ISETP.NE.AND P4, PT, R32, RZ, PT ;  /* 0x000000ff2000720c */ /* 0x000fe40003f85270 */
[----:B------:R-:W-:Y:S02]  /*1e0e0*/  LOP3.LUT P0, RZ, R177, 0x400000, RZ, 0xc0, !PT ;  /* 0x00400000b1ff7812 */ /* 0x000fe4000780c0ff */
[----:B------:R-:W-:Y:S02]  /*1e0f0*/  FMNMX3.FTZ R2, R2, R191, R189, !PT ;  /* 0x000000bf02027276 */ /* 0x000fe400078100bd */
[----:B------:R-:W-:Y:S02]  /*1e100*/  FMNMX3.FTZ R6, R6, R215, R67, !PT ;  /* 0x000000d706067276 */ /* 0x000fe40007810043 */
[----:B------:R-:W-:Y:S02]  /*1e110*/  FSEL R211, R28, -INF , !P1 ;  /* 0xff8000001cd37808 */ /* 0x000fe40004800000 */
[----:B------:R-:W-:Y:S02]  /*1e120*/  ISETP.NE.AND P1, PT, R62, RZ, PT ;  /* 0x000000ff3e00720c */ /* 0x000fe40003f25270 */
[----:B------:R-:W-:Y:S02]  /*1e130*/  FSEL R135, R46, -INF , !P6 ;  /* 0xff8000002e877808 */ /* 0x000fe40007000000 */
[----:B------:R-:W-:Y:S02]  /*1e140*/  FSEL R133, R47, -INF , !P5 ;  /* 0xff8000002f857808 */ /* 0x000fe40006800000 */
[----:B------:R-:W-:Y:S02]  /*1e150*/  FSEL R185, R41, -INF , !P0 ;  /* 0xff80000029b97808 */ /* 0x000fe40004000000 */
[----:B------:R-:W-:Y:S02]  /*1e160*/  FSEL R131, R50, -INF , !P4 ;  /* 0xff80000032837808 */ /* 0x000fe40006000000 */
[----:B------:R-:W-:Y:S02]  /*1e170*/  FMNMX3.FTZ R2, R2, R183, R137, !PT ;  /* 0x000000b702027276 */ /* 0x000fe40007810089 */
[-C--:B------:R-:W-:Y:S02]  /*1e180*/  ISETP.GE.AND P0, PT, R22, R168.reuse, PT ;  /* 0x000000a81600720c */ /* 0x080fe40003f06270 */
[----:B------:R-:W-:Y:S02]  /*1e190*/  ISETP.GE.AND P4, PT, R20, R168, PT ;  /* 0x000000a81400720c */ /* 0x000fe40003f86270 */
[----:B------:R-:W-:Y:S02]  /*1e1a0*/  FMNMX3.FTZ R6, R6, R211, R209, !PT ;  /* 0x000000d306067276 */ /* 0x000fe400078100d1 */
[----:B------:R-:W-:Y:S02]  /*1e1b0*/  LOP3.LUT P6, RZ, R177, 0x100000, RZ, 0xc0, !PT ;  /* 0x00100000b1ff7812 */ /* 0x000fe400078cc0ff */
[----:B------:R-:W-:Y:S02]  /*1e1c0*/  FSEL R129, R51, -INF , !P1 ;  /* 0xff80000033817808 */ /* 0x000fe40004800000 */
[----:B------:R-:W-:Y:S02]  /*1e1d0*/  FMNMX3.FTZ R2, R2, R135, R133, !PT ;  /* 0x0000008702027276 */ /* 0x000fe40007810085 */
[----:B------:R-:W-:Y:S02]  /*1e1e0*/  FSEL R127, R54, -INF , !P0 ;  /* 0xff800000367f7808 */ /* 0x000fe40004000000 */
[----:B------:R-:W-:Y:S02]  /*1e1f0*/  FSEL R125, R125, -INF , !P4 ;  /* 0xff8000007d7d7808 */ /* 0x000fe40006000000 */
[----:B------:R-:W-:Y:S02]  /*1e200*/  FMNMX3.FTZ R6, R6, R203, R201, !PT ;  /* 0x000000cb06067276 */ /* 0x000fe400078100c9 */
[----:B------:R-:W-:Y:S02]  /*1e210*/  ISETP.NE.AND P3, PT, R124, RZ, PT ;  /* 0x000000ff7c00720c */ /* 0x000fe40003f65270 */
[----:B------:R-:W-:Y:S02]  /*1e220*/  ISETP.GE.AND P0, PT, R20, R170, PT ;  /* 0x000000aa1400720c */ /* 0x000fe40003f06270 */
[-C--:B------:R-:W-:Y:S02]  /*1e230*/  ISETP.GE.AND P4, PT, R18, R168.reuse, PT ;  /* 0x000000a81200720c */ /* 0x080fe40003f86270 */
[----:B------:R-:W-:Y:S02]  /*1e240*/  FSEL R180, R180, -INF , !P6 ;  /* 0xff800000b4b47808 */ /* 0x000fe40007000000 */
[-C--:B------:R-:W-:Y:S02]  /*1e250*/  ISETP.GE.AND P6, PT, R16, R168.reuse, PT ;  /* 0x000000a81000720c */ /* 0x080fe40003fc6270 */
[----:B------:R-:W-:Y:S02]  /*1e260*/  FMNMX3.FTZ R2, R2, R131, R129, !PT ;  /* 0x0000008302027276 */ /* 0x000fe40007810081 */
[----:B------:R-:W-:Y:S02]  /*1e270*/  LOP3.LUT P5, RZ, R177, 0x200000, RZ, 0xc0, !PT ;  /* 0x00200000b1ff7812 */ /* 0x000fe400078ac0ff */
[----:B------:R-:W-:Y:S02]  /*1e280*/  FMNMX3.FTZ R6, R6, R195, R193, !PT ;  /* 0x000000c306067276 */ /* 0x000fe400078100c1 */
[----:B------:R-:W-:Y:S02]  /*1e290*/  FSEL R138, R138, -INF , !P3 ;  /* 0xff8000008a8a7808 */ /* 0x000fe40005800000 */
[----:B------:R-:W-:Y:S02]  /*1e2a0*/  FSEL R123, R58, -INF , !P4 ;  /* 0xff8000003a7b7808 */ /* 0x000fe40006000000 */
[----:B------:R-:W-:Y:S02]  /*1e2b0*/  FSEL R134, R134, -INF , !P0 ;  /* 0xff80000086867808 */ /* 0x000fe40004000000 */
[----:B------:R-:W-:Y:S02]  /*1e2c0*/  FSEL R121, R59, -INF , !P6 ;  /* 0xff8000003b797808 */ /* 0x000fe40007000000 */
[----:B------:R-:W-:Y:S02]  /*1e2d0*/  ISETP.GE.AND P0, PT, R12, R168, PT ;  /* 0x000000a80c00720c */ /* 0x000fe40003f06270 */
[----:B------:R-:W-:Y:S02]  /*1e2e0*/  ISETP.GE.AND P4, PT, R16, R170, PT ;  /* 0x000000aa1000720c */ /* 0x000fe40003f86270 */
[----:B------:R-:W-:Y:S02]  /*1e2f0*/  ISETP.NE.AND P3, PT, R0, RZ, PT ;  /* 0x000000ff0000720c */ /* 0x000fe40003f65270 */
[-C--:B------:R-:W-:Y:S02]  /*1e300*/  ISETP.GE.AND P6, PT, R14, R168.reuse, PT ;  /* 0x000000a80e00720c */ /* 0x080fe40003fc6270 */
[----:B------:R-:W-:Y:S02]  /*1e310*/  FMNMX3.FTZ R0, R2, R127, R125, !PT ;  /* 0x0000007f02007276 */ /* 0x000fe4000781007d */
[----:B------:R-:W-:Y:S02]  /*1e320*/  FSEL R145, R44, -INF , !P5 ;  /* 0xff8000002c917808 */ /* 0x000fe40006800000 */
        /* <DEDUP_REMOVED lines=8> */
[----:B------:R-:W-:Y:S02]  /*1e3b0*/  FMNMX3.FTZ R6, R6, R145, R180, !PT ;  /* 0x0000009106067276 */ /* 0x000fe400078100b4 */
[----:B------:R-:W-:Y:S02]  /*1e3c0*/  FSEL R52, R52, -INF , !P0 ;  /* 0xff80000034347808 */ /* 0x000fe40004000000 */
[----:B------:R-:W-:Y:S02]  /*1e3d0*/  FSEL R53, R53, -INF , !P4 ;  /* 0xff80000035357808 */ /* 0x000fe40006000000 */
[----:B------:R-:W-:Y:S02]  /*1e3e0*/  FMNMX3.FTZ R0, R0, R55, R122, !PT ;  /* 0x0000003700007276 */ /* 0x000fe4000781007a */
[----:B------:R-:W-:Y:S02]  /*1e3f0*/  FMNMX3.FTZ R25, R6, R139, R138, !PT ;  /* 0x0000008b06197276 */ /* 0x000fe4000781008a */
[-C--:B------:R-:W-:Y:S02]  /*1e400*/  ISETP.GE.AND P5, PT, R18, R170.reuse, PT ;  /* 0x000000aa1200720c */ /* 0x080fe40003fa6270 */
[----:B------:R-:W-:Y:S02]  /*1e410*/  FSEL R136, R136, -INF , !P1 ;  /* 0xff80000088887808 */ /* 0x000fe40004800000 */
[----:B------:R-:W-:Y:S02]  /*1e420*/  FMNMX3.FTZ R7, R0, R53, R52, !PT ;  /* 0x0000003500077276 */ /* 0x000fe40007810034 */
[-C--:B------:R-:W-:Y:S02]  /*1e430*/  ISETP.GE.AND P1, PT, R14, R170.reuse, PT ;  /* 0x000000aa0e00720c */ /* 0x080fe40003f26270 */
[----:B------:R-:W-:Y:S01]  /*1e440*/  ISETP.GE.AND P6, PT, R12, R170, PT ;  /* 0x000000aa0c00720c */ /* 0x000fe20003fc6270 */
[----:B------:R-:W1:Y:S01]  /*1e450*/  SHFL.BFLY PT, R0, R7, 0x2, 0x1f ;  /* 0x0c401f0007007f89 */ /* 0x000e6200000e0000 */
[----:B------:R-:W-:Y:S02]  /*1e460*/  FSEL R132, R56, -INF , !P5 ;  /* 0xff80000038847808 */ /* 0x000fe40006800000 */
[----:B------:R-:W-:Y:S02]  /*1e470*/  FMNMX3.FTZ R25, R25, R136, R134, !PT ;  /* 0x0000008819197276 */ /* 0x000fe40007810086 */
[----:B------:R-:W-:Y:S02]  /*1e480*/  FSEL R128, R60, -INF , !P1 ;  /* 0xff8000003c807808 */ /* 0x000fe40004800000 */
[----:B------:R-:W-:Y:S02]  /*1e490*/  FSEL R126, R61, -INF , !P6 ;  /* 0xff8000003d7e7808 */ /* 0x000fe40007000000 */
[----:B------:R-:W-:Y:S02]  /*1e4a0*/  ISETP.GE.AND P5, PT, R8, R170, PT ;  /* 0x000000aa0800720c */ /* 0x000fe40003fa6270 */
[----:B------:R-:W-:Y:S02]  /*1e4b0*/  FMNMX3.FTZ R25, R25, R132, R130, !PT ;  /* 0x0000008419197276 */ /* 0x000fe40007810082 */
[----:B------:R-:W-:Y:S02]  /*1e4c0*/  ISETP.GE.AND P0, PT, R5, R170, PT ;  /* 0x000000aa0500720c */ /* 0x000fe40003f06270 */
[----:B------:R-:W-:Y:S02]  /*1e4d0*/  FMNMX3.FTZ R2, R25, R128, R126, !PT ;  /* 0x0000008019027276 */ /* 0x000fe4000781007e */
[----:B------:R-:W-:Y:S02]  /*1e4e0*/  FSEL R153, R64, -INF , !P0 ;  /* 0xff80000040997808 */ /* 0x000fe40004000000 */
[----:B------:R-:W-:Y:S02]  /*1e4f0*/  FSEL R182, R182, -INF , !P5 ;  /* 0xff800000b6b67808 */ /* 0x000fe40006800000 */
[----:B------:R-:W-:Y:S02]  /*1e500*/  LOP3.LUT R120, R143, 0x120, R144, 0xf8, !PT ;  /* 0x000001208f787812 */ /* 0x000fe400078ef890 */
[----:B------:R-:W-:Y:S02]  /*1e510*/  FMNMX3.FTZ R23, R2, R153, R182, !PT ;  /* 0x0000009902177276 */ /* 0x000fe400078100b6 */
[----:B-1----:R-:W-:Y:S02]  /*1e520*/  FMNMX.FTZ R5, R7, R0, !PT ;  /* 0x0000000007057209 */ /* 0x002fe40007810000 */
[----:B------:R-:W-:Y:S01]  /*1e530*/  LEA R120, R120, UR6, 0x1 ;  /* 0x0000000678787c11 */ /* 0x000fe2000f8e08ff */
[----:B------:R-:W1:Y:S08]  /*1e540*/  SHFL.BFLY PT, R2, R23, 0x2, 0x1f ;  /* 0x0c401f0017027f89 */ /* 0x000e7000000e0000 */
[----:B------:R-:W3:Y:S01]  /*1e550*/  SHFL.BFLY PT, R0, R5, 0x1, 0x1f ;  /* 0x0c201f0005007f89 */ /* 0x000ee200000e0000 */
[----:B------:R-:W-:Y:S07]  /*1e560*/  VIADD R7, R120, 0x9000 ;  /* 0x0000900078077836 */ /* 0x000fee0000000000 */
[----:B------:R-:W-:Y:S01]  /*1e570*/  LDSM.16.MT88.4 R60, [R120+0x9000] ;  /* 0x00900000783c783b */ /* 0x000fe20000004200 */
[----:B-1----:R-:W-:Y:S02]  /*1e580*/  FMNMX.FTZ R25, R23, R2, !PT ;  /* 0x0000000217197209 */ /* 0x002fe40007810000 */
[----:B---3--:R-:W-:Y:S05]  /*1e590*/  FMNMX.FTZ R0, R5, R0, !PT ;  /* 0x0000000005007209 */ /* 0x008fea0007810000 */
[----:B------:R-:W1:Y:S01]  /*1e5a0*/  SHFL.BFLY PT, R2, R25, 0x1, 0x1f ;  /* 0x0c201f0019027f89 */ /* 0x000e6200000e0000 */
[----:B------:R-:W-:Y:S01]  /*1e5b0*/  FSETP.NEU.FTZ.AND P0, PT, R0, -INF , PT ;  /* 0xff8000000000780b */ /* 0x000fe20003f1d000 */
[----:B--2---:R-:W-:Y:S05]  /*1e5c0*/  FMUL.FTZ R124, R3, R0 ;  /* 0x00000000037c7220 */ /* 0x004fea0000410000 */
[----:B------:R-:W-:Y:S05]  /*1e5d0*/  FSEL R124, R124, RZ, P0 ;  /* 0x000000ff7c7c7208 */ /* 0x000fea0000000000 */
[-CC-:B------:R-:W-:Y:S01]  /*1e5e0*/  FFMA.FTZ R57, R4, R3.reuse, -R124.reuse ;  /* 0x0000000304397223 */ /* 0x180fe2000001087c */
[----:B------:R-:W-:Y:S01]  /*1e5f0*/  FSEL R4, R0, RZ, P0 ;  /* 0x000000ff00047208 */ /* 0x000fe20000000000 */
[-CC-:B------:R-:W-:Y:S01]  /*1e600*/  FFMA.FTZ R64, R21, R3.reuse, -R124.reuse ;  /* 0x0000000315407223 */ /* 0x180fe2000001087c */
[-CC-:B------:R-:W-:Y:S01]  /*1e610*/  FFMA.FTZ R133, R133, R3.reuse, -R124.reuse ;  /* 0x0000000385857223 */ /* 0x180fe2000001087c */
[-CC-:B------:R-:W-:Y:S01]  /*1e620*/  FFMA.FTZ R131, R131, R3.reuse, -R124.reuse ;  /* 0x0000000383837223 */ /* 0x180fe2000001087c */
[-CC-:B------:R-:W-:Y:S01]  /*1e630*/  FFMA.FTZ R144, R191, R3.reuse, -R124.reuse ;  /* 0x00000003bf907223 */ /* 0x180fe2000001087c */
[----:B------:R-:W-:Y:S01]  /*1e640*/  FADD.FTZ R4, -R4, R119 ;  /* 0x0000007704047221 */ /* 0x000fe20000010100 */
[----:B------:R-:W-:Y:S01]  /*1e650*/  MUFU.EX2 R57, R57 ;  /* 0x0000003900397308 */ /* 0x000fe20000000800 */
[----:B------:R-:W-:Y:S02]  /*1e660*/  VIADD R119, R120, 0x9020 ;  /* 0x0000902078777836 */ /* 0x000fe40000000000 */
[-CC-:B------:R-:W-:Y:S01]  /*1e670*/  FFMA.FTZ R183, R183, R3.reuse, -R124.reuse ;  /* 0x00000003b7b77223 */ /* 0x180fe2000001087c */
[----:B-1----:R-:W-:Y:S01]  /*1e680*/  FMNMX.FTZ R2, R25, R2, !PT ;  /* 0x0000000219027209 */ /* 0x002fe20007810000 */
[----:B------:R-:W-:Y:S01]  /*1e690*/  FMUL.FTZ R6, R3, R4 ;  /* 0x0000000403067220 */ /* 0x000fe20000410000 */
[----:B------:R-:W-:Y:S02]  /*1e6a0*/  @P2 VIADD R119, R7, 0xffffffe0 ;  /* 0xffffffe007772836 */ /* 0x000fe40000000000 */
[-CC-:B------:R-:W-:Y:S01]  /*1e6b0*/  FFMA.FTZ R127, R127, R3.reuse, -R124.reuse ;  /* 0x000000037f7f7223 */ /* 0x180fe2000001087c */
[C---:B------:R-:W-:Y:S01]  /*1e6c0*/  FSETP.NEU.FTZ.AND P1, PT, R2.reuse, -INF , PT ;  /* 0xff8000000200780b */ /* 0x040fe20003f3d000 */
[----:B------:R-:W-:Y:S01]  /*1e6d0*/  FMUL.FTZ R184, R3, R2 ;  /* 0x0000000203b87220 */ /* 0x000fe20000410000 */
[----:B------:R-:W1:Y:S01]  /*1e6e0*/  MUFU.EX2 R4, R6 ;  /* 0x0000000600047308 */ /* 0x000e620000000800 */
[-CC-:B------:R-:W-:Y:S01]  /*1e6f0*/  FFMA.FTZ R123, R123, R3.reuse, -R124.reuse ;  /* 0x000000037b7b7223 */ /* 0x180fe2000001087c */
[----:B------:R-:W-:Y:S01]  /*1e700*/  FSEL R5, R2, RZ, P1 ;  /* 0x000000ff02057208 */ /* 0x000fe20000800000 */
[-C--:B------:R-:W-:Y:S01]  /*1e710*/  FFMA.FTZ R122, R122, R3.reuse, -R124 ;  /* 0x000000037a7a7223 */ /* 0x080fe2000001087c */
[----:B------:R-:W-:Y:S02]  /*1e720*/  FSEL R184, R184, RZ, P1 ;  /* 0x000000ffb8b87208 */ /* 0x000fe40000800000 */
[----:B------:R-:W-:Y:S01]  /*1e730*/  ISETP.GT.AND P0, PT, R173, R150, PT ;  /* 0x00000096ad00720c */ /* 0x000fe20003f04270 */
[----:B------:R-:W-:Y:S03]  /*1e740*/  FADD.FTZ R8, -R5, R118 ;  /* 0x0000007605087221 */ /* 0x000fe60000010100 */
[----:B------:R-:W2:Y:S01]  /*1e750*/  MUFU.EX2 R64, R64 ;  /* 0x0000004000407308 */ /* 0x000ea20000000800 */
[-CC-:B------:R-:W-:Y:S01]  /*1e760*/  FFMA.FTZ R12, R11, R3.reuse, -R184.reuse ;  /* 0x000000030b0c7223 */ /* 0x180fe200000108b8 */
[-CC-:B------:R-:W-:Y:S01]  /*1e770*/  FFMA.FTZ R231, R19, R3.reuse, -R184.reuse ;  /* 0x0000000313e77223 */ /* 0x180fe200000108b8 */
[-CC-:B------:R-:W-:Y:S01]  /*1e780*/  FFMA.FTZ R186, R17, R3.reuse, -R184.reuse ;  /* 0x0000000311ba7223 */ /* 0x180fe200000108b8 */
[-CC-:B------:R-:W-:Y:S01]  /*1e790*/  FFMA.FTZ R143, R15, R3.reuse, -R184.reuse ;  /* 0x000000030f8f7223 */ /* 0x180fe200000108b8 */
[-CC-:B------:R-:W-:Y:S01]  /*1e7a0*/  FFMA.FTZ R145, R145, R3.reuse, -R184.reuse ;  /* 0x0000000391917223 */ /* 0x180fe200000108b8 */
[-CC-:B------:R-:W-:Y:S01]  /*1e7b0*/  FFMA.FTZ R139, R139, R3.reuse, -R184.reuse ;  /* 0x000000038b8b7223 */ /* 0x180fe200000108b8 */
[----:B------:R-:W-:Y:S03]  /*1e7c0*/  FFMA.FTZ R134, R134, R3, -R184 ;  /* 0x0000000386867223 */ /* 0x000fe600000108b8 */
[----:B------:R3:W-:Y:S01]  /*1e7d0*/  MUFU.EX2 R118, R12 ;  /* 0x0000000c00767308 */ /* 0x0007e20000000800 */
[C---:B-1----:R-:W-:Y:S01]  /*1e7e0*/  FMUL.FTZ R50, R4.reuse, R70 ;  /* 0x0000004604327220 */ /* 0x042fe20000410000 */
[C---:B------:R-:W-:Y:S01]  /*1e7f0*/  FMUL.FTZ R51, R4.reuse, R71 ;  /* 0x0000004704337220 */ /* 0x040fe20000410000 */
[-CC-:B------:R-:W-:Y:S01]  /*1e800*/  FFMA.FTZ R70, R9, R3.reuse, -R124.reuse ;  /* 0x0000000309467223 */ /* 0x180fe2000001087c */
[--C-:B------:R-:W-:Y:S01]  /*1e810*/  FFMA.FTZ R71, R13, R3, -R124.reuse ;  /* 0x000000030d477223 */ /* 0x100fe2000001087c */
        /* <DEDUP_REMOVED lines=12> */
[----:B---3--:R-:W-:Y:S01]  /*1e8e0*/  FMUL.FTZ R12, R3, R8 ;  /* 0x00000008030c7220 */ /* 0x008fe20000410000 */
        /* <DEDUP_REMOVED lines=13> */
[----:B------:R-:W-:Y:S03]  /*1e9c0*/  FFMA.FTZ R181, R4, R181, R57 ;  /* 0x000000b504b57223 */ /* 0x000fe60000010039 */
[----:B------:R-:W3:Y:S01]  /*1e9d0*/  MUFU.EX2 R54, R12 ;  /* 0x0000000c00367308 */ /* 0x000ee20000000800 */
[----:B--2---:R-:W-:Y:S01]  /*1e9e0*/  F2FP.BF16.F32.PACK_AB R57, R64, R57 ;  /* 0x000000394039723e */ /* 0x004fe200000010ff */
[-CC-:B------:R-:W-:Y:S01]  /*1e9f0*/  FFMA.FTZ R75, R45, R3.reuse, -R124.reuse ;  /* 0x000000032d4b7223 */ /* 0x180fe2000001087c */
[-C--:B------:R-:W-:Y:S01]  /*1ea00*/  FFMA.FTZ R78, R49, R3.reuse, -R124 ;  /* 0x00000003314e7223 */ /* 0x080fe2000001087c */
[-CC-:B------:R-:W-:Y:S01]  /*1ea10*/  FFMA.FTZ R74, R235, R3.reuse, -R184.reuse ;  /* 0x00000003eb4a7223 */ /* 0x180fe200000108b8 */
[-CC-:B------:R-:W-:Y:S01]  /*1ea20*/  FFMA.FTZ R79, R237, R3.reuse, -R184.reuse ;  /* 0x00000003ed4f7223 */ /* 0x180fe200000108b8 */
[-C--:B------:R-:W-:Y:S01]  /*1ea30*/  FFMA.FTZ R83, R67, R3.reuse, -R184 ;  /* 0x0000000343537223 */ /* 0x080fe200000108b8 */
[----:B------:R-:W-:Y:S03]  /*1ea40*/  FFMA.FTZ R82, R65, R3, -R124 ;  /* 0x0000000341527223 */ /* 0x000fe6000001087c */
[----:B------:R-:W2:Y:S01]  /*1ea50*/  MUFU.EX2 R186, R186 ;  /* 0x000000ba00ba7308 */ /* 0x000ea20000000800 */
[----:B-1----:R-:W-:Y:S01]  /*1ea60*/  F2FP.BF16.F32.PACK_AB R59, R70, R71 ;  /* 0x00000047463b723e */ /* 0x002fe200000010ff */
[-CC-:B------:R-:W-:Y:S01]  /*1ea70*/  FFMA.FTZ R87, R211, R3.reuse, -R184.reuse ;  /* 0x00000003d3577223 */ /* 0x180fe200000108b8 */
[-CC-:B------:R-:W-:Y:S01]  /*1ea80*/  FFMA.FTZ R86, R209, R3.reuse, -R184.reuse ;  /* 0x00000003d1567223 */ /* 0x180fe200000108b8 */
[-C--:B------:R-:W-:Y:S01]  /*1ea90*/  FFMA.FTZ R99, R138, R3.reuse, -R184 ;  /* 0x000000038a637223 */ /* 0x080fe200000108b8 */
[-CC-:B------:R-:W-:Y:S01]  /*1eaa0*/  FFMA.FTZ R95, R219, R3.reuse, -R124.reuse ;  /* 0x00000003db5f7223 */ /* 0x180fe2000001087c */
[-CC-:B------:R-:W-:Y:S01]  /*1eab0*/  FFMA.FTZ R90, R199, R3.reuse, -R124.reuse ;  /* 0x00000003c75a7223 */ /* 0x180fe2000001087c */
[----:B------:R-:W-:Y:S03]  /*1eac0*/  FFMA.FTZ R91, R197, R3, -R124 ;  /* 0x00000003c55b7223 */ /* 0x000fe6000001087c */
[----:B------:R-:W1:Y:S01]  /*1ead0*/  MUFU.EX2 R143, R143 ;  /* 0x0000008f008f7308 */ /* 0x000e620000000800 */
        /* <DEDUP_REMOVED lines=17> */
[----:B------:R-:W-:Y:S01]  /*1ebf0*/  LDSM.16.MT88.4 R108, [R120+0xac00] ;  /* 0x00ac0000786c783b */ /* 0x000fe20000004200 */
[C---:B------:R-:W-:Y:S01]  /*1ec00*/  FMUL.FTZ R49, R54.reuse, R69 ;  /* 0x0000004536317220 */ /* 0x040fe20000410000 */
[----:B------:R-:W-:Y:S01]  /*1ec10*/  MUFU.EX2 R87, R87 ;  /* 0x0000005700577308 */ /* 0x000fe20000000800 */
[C---:B------:R-:W-:Y:S01]  /*1ec20*/  FMUL.FTZ R33, R54.reuse, R85 ;  /* 0x0000005536217220 */ /* 0x040fe20000410000 */
[C---:B------:R-:W-:Y:S01]  /*1ec30*/  FMUL.FTZ R36, R54.reuse, R80 ;  /* 0x0000005036247220 */ /* 0x040fe20000410000 */
[C---:B------:R-:W-:Y:S01]  /*1ec40*/  FMUL.FTZ R37, R54.reuse, R81 ;  /* 0x0000005136257220 */ /* 0x040fe20000410000 */
[C---:B------:R-:W-:Y:S06]  /*1ec50*/  HMMA.16816.F32.BF16 R4, R56.reuse, R60, R4 ;  /* 0x0000003c3804723c */ /* 0x040fec0000041804 */
[----:B------:R-:W-:Y:S01]  /*1ec60*/  MUFU.EX2 R86, R86 ;  /* 0x0000005600567308 */ /* 0x000fe20000000800 */
[C---:B------:R-:W-:Y:S01]  /*1ec70*/  FMUL.FTZ R40, R54.reuse, R76 ;  /* 0x0000004c36287220 */ /* 0x040fe20000410000 */
[C---:B------:R-:W-:Y:S01]  /*1ec80*/  FMUL.FTZ R41, R54.reuse, R77 ;  /* 0x0000004d36297220 */ /* 0x040fe20000410000 */
[C---:B------:R-:W-:Y:S01]  /*1ec90*/  FMUL.FTZ R44, R54.reuse, R72 ;  /* 0x00000048362c7220 */ /* 0x040fe20000410000 */
[C---:B------:R-:W-:Y:S01]  /*1eca0*/  HMMA.16816.F32.BF16 R8, R56.reuse, R62, R8 ;  /* 0x0000003e3808723c */ /* 0x040fe20000041808 */
[----:B------:R-:W1:Y:S02]  /*1ecb0*/  LDSM.16.MT88.4 R60, [R119] ;  /* 0x00000000773c783b */ /* 0x000e640000004200 */
[C---:B------:R-:W-:Y:S01]  /*1ecc0*/  FMUL.FTZ R45, R54.reuse, R73 ;  /* 0x00000049362d7220 */ /* 0x040fe20000410000 */
[----:B------:R-:W-:Y:S01]  /*1ecd0*/  FMUL.FTZ R48, R54, R68 ;  /* 0x0000004436307220 */ /* 0x000fe20000410000 */
[----:B------:R-:W-:Y:S01]  /*1ece0*/  FADD.FTZ R68, R64, R181 ;  /* 0x000000b540447221 */ /* 0x000fe20000010000 */
[-CC-:B------:R-:W-:Y:S01]  /*1ecf0*/  FFMA.FTZ R73, R233, R3.reuse, -R184.reuse ;  /* 0x00000003e9497223 */ /* 0x180fe200000108b8 */
[-C--:B------:R-:W-:Y:S01]  /*1ed00*/  FFMA.FTZ R76, R229, R3.reuse, -R184 ;  /* 0x00000003e54c7223 */ /* 0x080fe200000108b8 */
[-C--:B------:R-:W-:Y:S01]  /*1ed10*/  FFMA.FTZ R72, R227, R3.reuse, -R124 ;  /* 0x00000003e3487223 */ /* 0x080fe2000001087c */
[----:B------:R-:W-:Y:S01]  /*1ed20*/  LDSM.16.MT88.4 R64, [R119+0x800] ;  /* 0x000800007740783b */ /* 0x000fe20000004200 */
[----:B------:R-:W-:Y:S01]  /*1ed30*/  FADD.FTZ R71, R71, R68 ;  /* 0x0000004447477221 */ /* 0x000fe20000010000 */
[-C--:B------:R-:W-:Y:S01]  /*1ed40*/  FFMA.FTZ R77, R225, R3.reuse, -R124 ;  /* 0x00000003e14d7223 */ /* 0x080fe2000001087c */
[----:B------:R-:W-:Y:S01]  /*1ed50*/  MUFU.EX2 R73, R73 ;  /* 0x0000004900497308 */ /* 0x000fe20000000800 */
[-C--:B------:R-:W-:Y:S01]  /*1ed60*/  FFMA.FTZ R92, R221, R3.reuse, -R184 ;  /* 0x00000003dd5c7223 */ /* 0x080fe200000108b8 */
[----:B------:R-:W-:Y:S01]  /*1ed70*/  FADD.FTZ R94, R70, R71 ;  /* 0x00000047465e7221 */ /* 0x000fe20000010000 */
[-CC-:B------:R-:W-:Y:S01]  /*1ed80*/  FFMA.FTZ R85, R207, R3.reuse, -R124.reuse ;  /* 0x00000003cf557223 */ /* 0x180fe2000001087c */
[-C--:B------:R-:W-:Y:S01]  /*1ed90*/  FFMA.FTZ R84, R205, R3.reuse, -R124 ;  /* 0x00000003cd547223 */ /* 0x080fe2000001087c */
[----:B------:R-:W-:Y:S01]  /*1eda0*/  LDSM.16.MT88.4 R68, [R120+0xbc00] ;  /* 0x00bc00007844783b */ /* 0x000fe20000004200 */
[-CC-:B------:R-:W-:Y:S01]  /*1edb0*/  FFMA.FTZ R97, R132, R3.reuse, -R184.reuse ;  /* 0x0000000384617223 */ /* 0x180fe200000108b8 */
[-C--:B------:R-:W-:Y:S03]  /*1edc0*/  FFMA.FTZ R93, R223, R3.reuse, -R184 ;  /* 0x00000003df5d7223 */ /* 0x080fe600000108b8 */
[----:B------:R-:W2:Y:S01]  /*1edd0*/  MUFU.EX2 R76, R76 ;  /* 0x0000004c004c7308 */ /* 0x000ea20000000800 */
[-CC-:B------:R-:W-:Y:S01]  /*1ede0*/  FFMA.FTZ R132, R129, R3.reuse, -R124.reuse ;  /* 0x0000000381847223 */ /* 0x180fe2000001087c */
[--C-:B------:R-:W-:Y:S01]  /*1edf0*/  FFMA.FTZ R104, R55, R3, -R124.reuse ;  /* 0x0000000337687223 */ /* 0x100fe2000001087c */
[----:B------:R-:W-:Y:S01]  /*1ee00*/  FFMA.FTZ R231, R54, R179, R231 ;  /* 0x000000b336e77223 */ /* 0x000fe200000100e7 */
[-C--:B------:R-:W-:Y:S01]  /*1ee10*/  FFMA.FTZ R54, R217, R3.reuse, -R124 ;  /* 0x00000003d9367223 */ /* 0x080fe2000001087c */
[-C--:B------:R-:W-:Y:S01]  /*1ee20*/  FFMA.FTZ R80, R215, R3.reuse, -R184 ;  /* 0x00000003d7507223 */ /* 0x080fe200000108b8 */
[-C--:B------:R-:W-:Y:S01]  /*1ee30*/  FFMA.FTZ R81, R213, R3.reuse, -R124 ;  /* 0x00000003d5517223 */ /* 0x080fe2000001087c */
[-CC-:B------:R-:W-:Y:S03]  /*1ee40*/  FFMA.FTZ R88, R203, R3.reuse, -R184.reuse ;  /* 0x00000003cb587223 */ /* 0x180fe600000108b8 */
[----:B------:R-:W-:Y:S01]  /*1ee50*/  MUFU.EX2 R72, R72 ;  /* 0x0000004800487308 */ /* 0x000fe20000000800 */
[-C--:B------:R-:W-:Y:S01]  /*1ee60*/  FFMA.FTZ R89, R201, R3.reuse, -R184 ;  /* 0x00000003c9597223 */ /* 0x080fe200000108b8 */
[-C--:B------:R-:W-:Y:S01]  /*1ee70*/  FFMA.FTZ R181, R189, R3.reuse, -R124 ;  /* 0x00000003bdb57223 */ /* 0x080fe2000001087c */
[-CC-:B------:R-:W-:Y:S01]  /*1ee80*/  FFMA.FTZ R179, R187, R3.reuse, -R184.reuse ;  /* 0x00000003bbb37223 */ /* 0x180fe200000108b8 */
[-C--:B------:R-:W-:Y:S01]  /*1ee90*/  FFMA.FTZ R96, R128, R3.reuse, -R184 ;  /* 0x0000000380607223 */ /* 0x080fe200000108b8 */
[-C--:B------:R-:W-:Y:S01]  /*1eea0*/  FFMA.FTZ R128, R135, R3.reuse, -R124 ;  /* 0x0000000387807223 */ /* 0x080fe2000001087c */
[-C--:B------:R-:W-:Y:S01]  /*1eeb0*/  FFMA.FTZ R98, R136, R3.reuse, -R184 ;  /* 0x0000000388627223 */ /* 0x080fe200000108b8 */
[-C--:B------:R-:W-:Y:S03]  /*1eec0*/  FFMA.FTZ R136, R125, R3.reuse, -R124 ;  /* 0x000000037d887223 */ /* 0x080fe6000001087c */
[----:B------:R-:W3:Y:S01]  /*1eed0*/  MUFU.EX2 R77, R77 ;  /* 0x0000004d004d7308 */ /* 0x000ee20000000800 */
[-C--:B------:R-:W-:Y:S01]  /*1eee0*/  FFMA.FTZ R153, R153, R3.reuse, -R184 ;  /* 0x0000000399997223 */ /* 0x080fe200000108b8 */
[----:B------:R-:W-:Y:S01]  /*1eef0*/  FADD.FTZ R186, R186, R231 ;  /* 0x000000e7baba7221 */ /* 0x000fe20000010000 */
[C---:B-1----:R-:W-:Y:S07]  /*1ef00*/  HMMA.16816.F32.BF16 R12, R56.reuse, R60, R12 ;  /* 0x0000003c380c723c */ /* 0x042fee000004180c */
[----:B------:R-:W-:Y:S01]  /*1ef10*/  MUFU.EX2 R92, R92 ;  /* 0x0000005c005c7308 */ /* 0x000fe20000000800 */
[----:B------:R-:W-:Y:S01]  /*1ef20*/  FADD.FTZ R143, R143, R186 ;  /* 0x000000ba8f8f7221 */ /* 0x000fe20000010000 */
[-CC-:B------:R-:W-:Y:S01]  /*1ef30*/  FFMA.FTZ R186, R185, R3.reuse, -R184.reuse ;  /* 0x00000003b9ba7223 */ /* 0x180fe200000108b8 */
[C---:B------:R-:W-:Y:S01]  /*1ef40*/  HMMA.16816.F32.BF16 R16, R56.reuse, R62, R16 ;  /* 0x0000003e3810723c */ /* 0x040fe20000041810 */
[----:B------:R-:W1:Y:S06]  /*1ef50*/  LDSM.16.MT88.4 R60, [R120+0xb000] ;  /* 0x00b00000783c783b */ /* 0x000e6c0000004200 */
[----:B------:R-:W-:Y:S01]  /*1ef60*/  MUFU.EX2 R85, R85 ;  /* 0x0000005500557308 */ /* 0x000fe20000000800 */
[----:B------:R-:W-:Y:S01]  /*1ef70*/  FADD.FTZ R118, R118, R143 ;  /* 0x0000008f76767221 */ /* 0x000fe20000010000 */
[----:B------:R-:W-:Y:S08]  /*1ef80*/  FFMA.FTZ R143, R193, R3, -R184 ;  /* 0x00000003c18f7223 */ /* 0x000ff000000108b8 */
        /* <DEDUP_REMOVED lines=18> */
[----:B------:R-:W4:Y:S10]  /*1f0b0*/  MUFU.EX2 R79, R79 ;  /* 0x0000004f004f7308 */ /* 0x000f340000000800 */
[----:B------:R-:W5:Y:S10]  /*1f0c0*/  MUFU.EX2 R75, R75 ;  /* 0x0000004b004b7308 */ /* 0x000f740000000800 */
        /* <DEDUP_REMOVED lines=16> */
[----:B--2---:R-:W-:Y:S02]  /*1f1d0*/  F2FP.BF16.F32.PACK_AB R58, R76, R73 ;  /* 0x000000494c3a723e */ /* 0x004fe400000010ff */
[----:B---3--:R-:W-:Y:S02]  /*1f1e0*/  F2FP.BF16.F32.PACK_AB R59, R77, R72 ;  /* 0x000000484d3b723e */ /* 0x008fe400000010ff */
[----:B----4-:R-:W-:Y:S01]  /*1f1f0*/  F2FP.BF16.F32.PACK_AB R56, R74, R79 ;  /* 0x0000004f4a38723e */ /* 0x010fe200000010ff */
[----:B------:R-:W-:Y:S01]  /*1f200*/  FADD.FTZ R79, R79, R118 ;  /* 0x000000764f4f7221 */ /* 0x000fe20000010000 */
[----:B-----5:R-:W-:Y:S01]  /*1f210*/  F2FP.BF16.F32.PACK_AB R57, R78, R75 ;  /* 0x0000004b4e39723e */ /* 0x020fe200000010ff */
[----:B------:R-:W-:Y:S01]  /*1f220*/  FADD.FTZ R75, R75, R94 ;  /* 0x0000005e4b4b7221 */ /* 0x000fe20000010000 */
[-CC-:B------:R-:W-:Y:S01]  /*1f230*/  FFMA.FTZ R94, R126, R3.reuse, -R184.reuse ;  /* 0x000000037e5e7223 */ /* 0x180fe200000108b8 */
[----:B------:R-:W-:Y:S01]  /*1f240*/  FADD.FTZ R74, R74, R79 ;  /* 0x0000004f4a4a7221 */ /* 0x000fe20000010000 */
[----:B------:R-:W-:Y:S01]  /*1f250*/  MUFU.EX2 R126, R145 ;  /* 0x00000091007e7308 */ /* 0x000fe20000000800 */
[----:B------:R-:W-:Y:S01]  /*1f260*/  FADD.FTZ R75, R78, R75 ;  /* 0x0000004b4e4b7221 */ /* 0x000fe20000010000 */
[-C--:B------:R-:W-:Y:S01]  /*1f270*/  FFMA.FTZ R118, R195, R3.reuse, -R184 ;  /* 0x00000003c3767223 */ /* 0x080fe200000108b8 */
[----:B------:R-:W-:Y:S02]  /*1f280*/  FADD.FTZ R79, R73, R74 ;  /* 0x0000004a494f7221 */ /* 0x000fe40000010000 */
[----:B------:R-:W-:Y:S02]  /*1f290*/  FADD.FTZ R78, R72, R75 ;  /* 0x0000004b484e7221 */ /* 0x000fe40000010000 */
[----:B------:R-:W-:Y:S01]  /*1f2a0*/  LDSM.16.MT88.4 R72, [R120+0xc000] ;  /* 0x00c000007848783b */ /* 0x000fe20000004200 */
[----:B------:R-:W-:Y:S01]  /*1f2b0*/  FADD.FTZ R100, R76, R79 ;  /* 0x0000004f4c647221 */ /* 0x000fe20000010000 */
[----:B------:R-:W-:Y:S01]  /*1f2c0*/  FADD.FTZ R102, R77, R78 ;  /* 0x0000004e4d667221 */ /* 0x000fe20000010000 */
[----:B------:R-:W-:Y:S05]  /*1f2d0*/  MUFU.EX2 R118, R118 ;  /* 0x0000007600767308 */ /* 0x000fea0000000800 */
[----:B------:R-:W-:Y:S05]  /*1f2e0*/  LDSM.16.MT88.4 R76, [R119+0x3400] ;  /* 0x00340000774c783b */ /* 0x000fea0000004200 */
[----:B------:R-:W-:Y:S10]  /*1f2f0*/  MUFU.EX2 R181, R181 ;  /* 0x000000b500b57308 */ /* 0x000ff40000000800 */
[----:B------:R-:W-:Y:S01]  /*1f300*/  MUFU.EX2 R179, R179 ;  /* 0x000000b300b37308 */ /* 0x000fe20000000800 */
[C---:B-1----:R-:W-:Y:S09]  /*1f310*/  HMMA.16816.F32.BF16 R4, R56.reuse, R60, R4 ;  /* 0x0000003c3804723c */ /* 0x042ff20000041804 */
[----:B------:R-:W-:Y:S01]  /*1f320*/  MUFU.EX2 R186, R186 ;  /* 0x000000ba00ba7308 */ /* 0x000fe20000000800 */
[C---:B------:R-:W-:Y:S01]  /*1f330*/  HMMA.16816.F32.BF16 R8, R56.reuse, R62, R8 ;  /* 0x0000003e3808723c */ /* 0x040fe20000041808 */
[----:B------:R-:W1:Y:S08]  /*1f340*/  LDSM.16.MT88.4 R60, [R119+0x400] ;  /* 0x00040000773c783b */ /* 0x000e700000004200 */
[----:B------:R-:W-:Y:S10]  /*1f350*/  MUFU.EX2 R183, R183 ;  /* 0x000000b700b77308 */ /* 0x000ff40000000800 */
[----:B------:R2:W-:Y:S10]  /*1f360*/  MUFU.EX2 R129, R98 ;  /* 0x0000006200817308 */ /* 0x0005f40000000800 */
[----:B------:R-:W-:Y:S10]  /*1f370*/  MUFU.EX2 R134, R134 ;  /* 0x0000008600867308 */ /* 0x000ff40000000800 */
[----:B------:R-:W-:Y:S01]  /*1f380*/  MUFU.EX2 R127, R127 ;  /* 0x0000007f007f7308 */ /* 0x000fe20000000800 */
[----:B--2---:R-:W-:Y:S09]  /*1f390*/  FFMA.FTZ R98, R53, R3, -R124 ;  /* 0x0000000335627223 */ /* 0x004ff2000001087c */
[----:B------:R-:W2:Y:S01]  /*1f3a0*/  MUFU.EX2 R136, R136 ;  /* 0x0000008800887308 */ /* 0x000ea20000000800 */
[C---:B-1----:R-:W-:Y:S09]  /*1f3b0*/  HMMA.16816.F32.BF16 R12, R56.reuse, R60, R12 ;  /* 0x0000003c380c723c */ /* 0x042ff2000004180c */
[----:B------:R-:W-:Y:S01]  /*1f3c0*/  MUFU.EX2 R123, R123 ;  /* 0x0000007b007b7308 */ /* 0x000fe20000000800 */
[C---:B------:R-:W-:Y:S01]  /*1f3d0*/  HMMA.16816.F32.BF16 R16, R56.reuse, R62, R16 ;  /* 0x0000003e3810723c */ /* 0x040fe20000041810 */
[----:B------:R-:W1:Y:S08]  /*1f3e0*/  LDSM.16.MT88.4 R60, [R120+0xb400] ;  /* 0x00b40000783c783b */ /* 0x000e700000004200 */
[----:B------:R-:W-:Y:S01]  /*1f3f0*/  MUFU.EX2 R153, R153 ;  /* 0x0000009900997308 */ /* 0x000fe20000000800 */
[----:B--2---:R-:W-:Y:S01]  /*1f400*/  F2FP.BF16.F32.PACK_AB R53, R136, R127 ;  /* 0x0000007f8835723e */ /* 0x004fe200000010ff */
        /* <DEDUP_REMOVED lines=12> */
[----:B------:R-:W-:Y:S01]  /*1f4d0*/  F2FP.BF16.F32.PACK_AB R56, R92, R93 ;  /* 0x0000005d5c38723e */ /* 0x000fe200000010ff */
[----:B------:R-:W-:Y:S01]  /*1f4e0*/  FADD.FTZ R93, R93, R100 ;  /* 0x000000645d5d7221 */ /* 0x000fe20000010000 */
[----:B------:R-:W-:Y:S01]  /*1f4f0*/  F2FP.BF16.F32.PACK_AB R57, R54, R95 ;  /* 0x0000005f3639723e */ /* 0x000fe200000010ff */
[----:B------:R-:W-:Y:S01]  /*1f500*/  FADD.FTZ R95, R95, R102 ;  /* 0x000000665f5f7221 */ /* 0x000fe20000010000 */
[----:B------:R-:W-:Y:S01]  /*1f510*/  F2FP.BF16.F32.PACK_AB R58, R83, R80 ;  /* 0x00000050533a723e */ /* 0x000fe200000010ff */
[----:B------:R-:W-:Y:S01]  /*1f520*/  FADD.FTZ R99, R92, R93 ;  /* 0x0000005d5c637221 */ /* 0x000fe20000010000 */
[----:B------:R-:W-:Y:S01]  /*1f530*/  F2FP.BF16.F32.PACK_AB R59, R81, R82 ;  /* 0x00000052513b723e */ /* 0x000fe200000010ff */
[----:B------:R-:W-:Y:S01]  /*1f540*/  LDSM.16.MT88.4 R100, [R119+0x1c00] ;  /* 0x001c00007764783b */ /* 0x000fe20000004200 */
[----:B------:R-:W-:Y:S05]  /*1f550*/  FADD.FTZ R97, R54, R95 ;  /* 0x0000005f36617221 */ /* 0x000fea0000010000 */
[C---:B-1----:R-:W-:Y:S08]  /*1f560*/  HMMA.16816.F32.BF16 R4, R56.reuse, R60, R4 ;  /* 0x0000003c3804723c */ /* 0x042ff00000041804 */
[C---:B------:R-:W-:Y:S01]  /*1f570*/  HMMA.16816.F32.BF16 R8, R56.reuse, R62, R8 ;  /* 0x0000003e3808723c */ /* 0x040fe20000041808 */
[----:B------:R-:W1:Y:S07]  /*1f580*/  LDSM.16.MT88.4 R60, [R120+0xb800] ;  /* 0x00b80000783c783b */ /* 0x000e6e0000004200 */
        /* <DEDUP_REMOVED lines=34> */
[C---:B---3--:R-:W-:Y:S03]  /*1f7b0*/  HMMA.16816.F32.BF16 R44, R56.reuse, R68, R44 ;  /* 0x00000044382c723c */ /* 0x048fe6000004182c */
[-C--:B------:R-:W-:Y:S01]  /*1f7c0*/  FFMA.FTZ R68, R137, R3.reuse, -R124 ;  /* 0x0000000389447223 */ /* 0x080fe2000001087c */
[-CC-:B------:R-:W-:Y:S01]  /*1f7d0*/  FFMA.FTZ R137, R180, R3.reuse, -R184.reuse ;  /* 0x00000003b4897223 */ /* 0x180fe200000108b8 */
[-CC-:B------:R-:W-:Y:S01]  /*1f7e0*/  FFMA.FTZ R180, R130, R3.reuse, -R184.reuse ;  /* 0x0000000382b47223 */ /* 0x180fe200000108b8 */
[-C--:B------:R-:W-:Y:S01]  /*1f7f0*/  FFMA.FTZ R184, R182, R3.reuse, -R184 ;  /* 0x00000003b6b87223 */ /* 0x080fe200000108b8 */
[----:B------:R-:W3:Y:S01]  /*1f800*/  MUFU.EX2 R138, R68 ;  /* 0x00000044008a7308 */ /* 0x000ee20000000800 */
[----:B------:R-:W-:Y:S03]  /*1f810*/  HMMA.16816.F32.BF16 R48, R56, R70, R48 ;  /* 0x000000463830723c */ /* 0x000fe60000041830 */
[----:B------:R-:W-:Y:S01]  /*1f820*/  F2FP.BF16.F32.PACK_AB R56, R143, R118 ;  /* 0x000000768f38723e */ /* 0x000fe200000010ff */
[-CC-:B------:R-:W-:Y:S01]  /*1f830*/  FFMA.FTZ R182, R121, R3.reuse, -R124.reuse ;  /* 0x0000000379b67223 */ /* 0x180fe2000001087c */
[----:B------:R-:W-:Y:S01]  /*1f840*/  F2FP.BF16.F32.PACK_AB R57, R181, R144 ;  /* 0x00000090b539723e */ /* 0x000fe200000010ff */
[----:B------:R-:W-:Y:S01]  /*1f850*/  FFMA.FTZ R124, R52, R3, -R124 ;  /* 0x00000003347c7223 */ /* 0x000fe2000001087c */
[----:B------:R-:W-:Y:S02]  /*1f860*/  F2FP.BF16.F32.PACK_AB R58, R186, R179 ;  /* 0x000000b3ba3a723e */ /* 0x000fe400000010ff */
[----:B------:R-:W-:Y:S01]  /*1f870*/  MUFU.EX2 R137, R137 ;  /* 0x0000008900897308 */ /* 0x000fe20000000800 */
[----:B------:R-:W-:Y:S02]  /*1f880*/  F2FP.BF16.F32.PACK_AB R52, R134, R129 ;  /* 0x000000818634723e */ /* 0x000fe400000010ff */
[----:B---3--:R-:W-:Y:S01]  /*1f890*/  F2FP.BF16.F32.PACK_AB R59, R138, R183 ;  /* 0x000000b78a3b723e */ /* 0x008fe200000010ff */
[----:B------:R-:W3:Y:S06]  /*1f8a0*/  LDSM.16.MT88.4 R68, [R119+0x3000] ;  /* 0x003000007744783b */ /* 0x000eec0000004200 */
[----:B------:R-:W-:Y:S01]  /*1f8b0*/  MUFU.EX2 R130, R139 ;  /* 0x0000008b00827308 */ /* 0x000fe20000000800 */
[C---:B-1----:R-:W-:Y:S09]  /*1f8c0*/  HMMA.16816.F32.BF16 R4, R56.reuse, R60, R4 ;  /* 0x0000003c3804723c */ /* 0x042ff20000041804 */
[----:B------:R-:W1:Y:S01]  /*1f8d0*/  MUFU.EX2 R180, R180 ;  /* 0x000000b400b47308 */ /* 0x000e620000000800 */
[C---:B------:R-:W-:Y:S01]  /*1f8e0*/  HMMA.16816.F32.BF16 R8, R56.reuse, R62, R8 ;  /* 0x0000003e3808723c */ /* 0x040fe20000041808 */
[----:B------:R-:W4:Y:S08]  /*1f8f0*/  LDSM.16.MT88.4 R60, [R120+0xe000] ;  /* 0x00e00000783c783b */ /* 0x000f300000004200 */
[----:B------:R-:W5:Y:S01]  /*1f900*/  MUFU.EX2 R182, R182 ;  /* 0x000000b600b67308 */ /* 0x000f620000000800 */
[C---:B--2---:R-:W-:Y:S09]  /*1f910*/  HMMA.16816.F32.BF16 R12, R56.reuse, R64, R12 ;  /* 0x00000040380c723c */ /* 0x044ff2000004180c */
[----:B------:R-:W-:Y:S01]  /*1f920*/  MUFU.EX2 R3, R96 ;  /* 0x0000006000037308 */ /* 0x000fe20000000800 */
[----:B-1----:R-:W-:Y:S01]  /*1f930*/  F2FP.BF16.F32.PACK_AB R54, R180, R125 ;  /* 0x0000007db436723e */ /* 0x002fe200000010ff */
[C---:B------:R-:W-:Y:S01]  /*1f940*/  HMMA.16816.F32.BF16 R16, R56.reuse, R66, R16 ;  /* 0x000000423810723c */ /* 0x040fe20000041810 */
[----:B------:R-:W1:Y:S07]  /*1f950*/  LDSM.16.MT88.4 R64, [R119+0x5000] ;  /* 0x005000007740783b */ /* 0x000e6e0000004200 */
[----:B------:R-:W-:Y:S01]  /*1f960*/  MUFU.EX2 R184, R184 ;  /* 0x000000b800b87308 */ /* 0x000fe20000000800 */
[----:B-----5:R-:W-:Y:S01]  /*1f970*/  F2FP.BF16.F32.PACK_AB R55, R182, R123 ;  /* 0x0000007bb637723e */ /* 0x020fe200000010ff */
[C---:B------:R-:W-:Y:S08]  /*1f980*/  HMMA.16816.F32.BF16 R20, R56.reuse, R72, R20 ;  /* 0x000000483814723c */ /* 0x040ff00000041814 */
[C---:B------:R-:W-:Y:S01]  /*1f990*/  HMMA.16816.F32.BF16 R24, R56.reuse, R74, R24 ;  /* 0x0000004a3818723c */ /* 0x040fe20000041818 */
[----:B------:R-:W-:Y:S07]  /*1f9a0*/  LDSM.16.MT88.4 R72, [R119+0x1400] ;  /* 0x001400007748783b */ /* 0x000fee0000004200 */
[C---:B---3--:R-:W-:Y:S08]  /*1f9b0*/  HMMA.16816.F32.BF16 R28, R56.reuse, R68, R28 ;  /* 0x00000044381c723c */ /* 0x048ff0000004181c */
[C---:B------:R-:W-:Y:S01]  /*1f9c0*/  HMMA.16816.F32.BF16 R32, R56.reuse, R70, R32 ;  /* 0x000000463820723c */ /* 0x040fe20000041820 */
[----:B------:R-:W2:Y:S07]  /*1f9d0*/  LDSM.16.MT88.4 R68, [R120+0xa400] ;  /* 0x00a400007844783b */ /* 0x000eae0000004200 */
[C---:B----4-:R-:W-:Y:S08]  /*1f9e0*/  HMMA.16816.F32.BF16 R36, R56.reuse, R60, R36 ;  /* 0x0000003c3824723c */ /* 0x050ff00000041824 */
        /* <DEDUP_REMOVED lines=26> */
[----:B------:R-:W2:Y:S07]  /*1fb90*/  LDSM.16.MT88.4 R56, [R120+0xe800] ;  /* 0x00e800007838783b */ /* 0x000eae0000004200 */
[C---:B---3--:R-:W-:Y:S01]  /*1fba0*/  HMMA.16816.F32.BF16 R4, R52.reuse, R60, R4 ;  /* 0x0000003c3404723c */ /* 0x048fe20000041804 */
[----:B------:R-:W3:Y:S01]  /*1fbb0*/  LDSM.16.MT88.4 R68, [R119+0x5800] ;  /* 0x005800007744783b */ /* 0x000ee20000004200 */
[----:B------:R4:W5:Y:S06]  /*1fbc0*/  MUFU.EX2 R60, R94 ;  /* 0x0000005e003c7308 */ /* 0x00096c0000000800 */
[C---:B------:R-:W-:Y:S04]  /*1fbd0*/  HMMA.16816.F32.BF16 R8, R52.reuse, R62, R8 ;  /* 0x0000003e3408723c */ /* 0x040fe80000041808 */
[----:B------:R-:W-:Y:S04]  /*1fbe0*/  MUFU.EX2 R61, R104 ;  /* 0x00000068003d7308 */ /* 0x000fe80000000800 */
[C---:B------:R-:W-:Y:S06]  /*1fbf0*/  HMMA.16816.F32.BF16 R12, R52.reuse, R72, R12 ;  /* 0x00000048340c723c */ /* 0x040fec000004180c */
[----:B------:R-:W5:Y:S01]  /*1fc00*/  MUFU.EX2 R62, R122 ;  /* 0x0000007a003e7308 */ /* 0x000f620000000800 */
[----:B----4-:R-:W4:Y:S01]  /*1fc10*/  LDSM.16.MT88.4 R92, [R120+0xcc00] ;  /* 0x00cc0000785c783b */ /* 0x010f220000004200 */
[C---:B------:R-:W-:Y:S08]  /*1fc20*/  HMMA.16816.F32.BF16 R16, R52.reuse, R74, R16 ;  /* 0x0000004a3410723c */ /* 0x040ff00000041810 */
[C---:B-1----:R-:W-:Y:S03]  /*1fc30*/  HMMA.16816.F32.BF16 R20, R52.reuse, R64, R20 ;  /* 0x000000403414723c */ /* 0x042fe60000041814 */
        /* <DEDUP_REMOVED lines=8> */
[C---:B------:R-:W-:Y:S01]  /*1fcc0*/  HMMA.16816.F32.BF16 R32, R52.reuse, R78, R32 ;  /* 0x0000004e3420723c */ /* 0x040fe20000041820 */
[----:B------:R-:W-:Y:S07]  /*1fcd0*/  LDSM.16.MT88.4 R76, [R120+0xec00] ;  /* 0x00ec0000784c783b */ /* 0x000fee0000004200 */
[C---:B--2---:R-:W-:Y:S01]  /*1fce0*/  HMMA.16816.F32.BF16 R36, R52.reuse, R56, R36 ;  /* 0x000000383424723c */ /* 0x044fe20000041824 */
[----:B------:R-:W-:Y:S07]  /*1fcf0*/  MUFU.EX2 R56, R98 ;  /* 0x0000006200387308 */ /* 0x000fee0000000800 */
[C---:B------:R-:W-:Y:S03]  /*1fd00*/  HMMA.16816.F32.BF16 R40, R52.reuse, R58, R40 ;  /* 0x0000003a3428723c */ /* 0x040fe60000041828 */
[----:B------:R-:W1:Y:S01]  /*1fd10*/  MUFU.EX2 R57, R124 ;  /* 0x0000007c00397308 */ /* 0x000e620000000800 */
[----:B------:R-:W-:Y:S04]  /*1fd20*/  FADD.FTZ R58, R82, R97 ;  /* 0x00000061523a7221 */ /* 0x000fe80000010000 */
[----:B------:R-:W-:Y:S01]  /*1fd30*/  FADD.FTZ R58, R81, R58 ;  /* 0x0000003a513a7221 */ /* 0x000fe20000010000 */
[C---:B---3--:R-:W-:Y:S03]  /*1fd40*/  HMMA.16816.F32.BF16 R44, R52.reuse, R68, R44 ;  /* 0x00000044342c723c */ /* 0x048fe6000004182c */
[----:B------:R-:W-:Y:S01]  /*1fd50*/  FADD.FTZ R59, R85, R58 ;  /* 0x0000003a553b7221 */ /* 0x000fe20000010000 */
[----:B-----5:R-:W-:Y:S02]  /*1fd60*/  F2FP.BF16.F32.PACK_AB R68, R60, R3 ;  /* 0x000000033c44723e */ /* 0x020fe400000010ff */
[----:B------:R-:W-:Y:S01]  /*1fd70*/  F2FP.BF16.F32.PACK_AB R69, R62, R61 ;  /* 0x0000003d3e45723e */ /* 0x000fe200000010ff */
[----:B------:R-:W-:Y:S01]  /*1fd80*/  FADD.FTZ R59, R84, R59 ;  /* 0x0000003b543b7221 */ /* 0x000fe20000010000 */
[----:B------:R-:W-:Y:S01]  /*1fd90*/  HMMA.16816.F32.BF16 R48, R52, R70, R48 ;  /* 0x000000463430723c */ /* 0x000fe20000041830 */
[----:B------:R-:W2:Y:S02]  /*1fda0*/  LDSM.16.MT88.4 R84, [R119+0x3c00] ;  /* 0x003c00007754783b */ /* 0x000ea40000004200 */
[----:B------:R-:W-:Y:S01]  /*1fdb0*/  F2FP.BF16.F32.PACK_AB R70, R184, R153 ;  /* 0x00000099b846723e */ /* 0x000fe200000010ff */
[----:B------:R-:W-:Y:S01]  /*1fdc0*/  FADD.FTZ R90, R90, R59 ;  /* 0x0000003b5a5a7221 */ /* 0x000fe20000010000 */
[----:B-1----:R-:W-:Y:S03]  /*1fdd0*/  F2FP.BF16.F32.PACK_AB R71, R57, R56 ;  /* 0x000000383947723e */ /* 0x002fe600000010ff */
[----:B------:R-:W-:Y:S04]  /*1fde0*/  FADD.FTZ R91, R91, R90 ;  /* 0x0000005a5b5b7221 */ /* 0x000fe80000010000 */
[C---:B------:R-:W-:Y:S01]  /*1fdf0*/  HMMA.16816.F32.BF16 R112, R68.reuse, R108, R4 ;  /* 0x0000006c4470723c */ /* 0x040fe20000041804 */
[----:B------:R1:W3:Y:S07]  /*1fe00*/  LDSM.16.MT88.4 R4, [R119+0x5c00] ;  /* 0x005c00007704783b */ /* 0x0002ee0000004200 */
        /* <DEDUP_REMOVED lines=12> */
[----:B-1----:R-:W-:Y:S02]  /*1fed0*/  IMAD.MOV.U32 R119, RZ, RZ, R0 ;  /* 0x000000ffff777224 */ /* 0x002fe400078e0000 */
        /* <DEDUP_REMOVED lines=22> */
[----:B------:R-:W-:Y:S05]  /*20040*/  FADD.FTZ R61, R61, R182 ;  /* 0x000000b63d3d7221 */ /* 0x000fea0000010000 */
        /* <DEDUP_REMOVED lines=10> */
.L_x_5183:
        /* <DEDUP_REMOVED lines=10> */
.L_x_5202:
[----:B---34-:R-:W-:Y:S01]  /*20190*/  FADD.FTZ R8, R8, R10 ;  /* 0x0000000a08087221 */ /* 0x018fe20000010000 */
[C---:B------:R-:W-:Y:S01]  /*201a0*/  SHF.L.U32 R4, R142.reuse, 0x1, RZ ;  /* 0x000000018e047819 */ /* 0x040fe200000006ff */
[----:B------:R-:W2:Y:S01]  /*201b0*/  MUFU.RCP R5, R6 ;  /* 0x0000000600057308 */ /* 0x000ea20000001000 */
[----:B------:R-:W-:Y:S02]  /*201c0*/  SHF.L.U32 R3, R142, 0x4, RZ ;  /* 0x000000048e037819 */ /* 0x000fe400000006ff */
[----:B------:R-:W-:Y:S02]  /*201d0*/  LOP3.LUT R4, R4, 0x6, RZ, 0xc0, !PT ;  /* 0x0000000604047812 */ /* 0x000fe400078ec0ff */
[----:B------:R-:W-:Y:S02]  /*201e0*/  FSETP.NE.FTZ.AND P3, PT, R6, RZ, PT ;  /* 0x000000ff0600720b */ /* 0x000fe40003f75000 */
[----:B------:R-:W-:Y:S01]  /*201f0*/  LOP3.LUT R3, R4, 0x3e00, R3, 0xf8, !PT ;  /* 0x00003e0004037812 */ /* 0x000fe200078ef803 */
[----:B------:R-:W3:Y:S01]  /*20200*/  MUFU.RCP R9, R8 ;  /* 0x0000000800097308 */ /* 0x000ee20000001000 */
[----:B------:R-:W-:-:S02]  /*20210*/  SHF.L.U32 R4, R142, 0x3, RZ ;  /* 0x000000038e047819 */ /* 0x000fc400000006ff */
[----:B------:R-:W-:Y:S02]  /*20220*/  FSETP.NE.FTZ.AND P2, PT, R8, RZ, PT ;  /* 0x000000ff0800720b */ /* 0x000fe40003f55000 */
[----:B------:R-:W-:Y:S02]  /*20230*/  LOP3.LUT R11, R4, 0xc0, RZ, 0xc0, !PT ;  /* 0x000000c0040b7812 */ /* 0x000fe400078ec0ff */
[----:B------:R-:W-:Y:S02]  /*20240*/  LOP3.LUT R10, R3, 0x20, R4, 0xf8, !PT ;  /* 0x00000020030a7812 */ /* 0x000fe400078ef804 */
[----:B------:R-:W-:Y:S02]  /*20250*/  LOP3.LUT R11, R11, 0x18, R142, 0xf8, !PT ;  /* 0x000000180b0b7812 */ /* 0x000fe400078ef88e */
[----:B--2---:R-:W-:Y:S02]  /*20260*/  FSEL R5, R5, 1, P3 ;  /* 0x3f80000005057808 */ /* 0x004fe40001800000 */
[----:B------:R-:W-:-:S02]  /*20270*/  LOP3.LUT R10, R10, R11, RZ, 0xfc, !PT ;  /* 0x0000000b0a0a7212 */ /* 0x000fc400078efcff */
[----:B------:R-:W-:Y:S01]  /*20280*/  LOP3.LUT R3, R140, 0x20, RZ, 0xc0, !PT ;  /* 0x000000208c037812 */ /* 0x000fe200078ec0ff */
[----:B------:R-:W-:Y:S01]  /*20290*/  FMUL.FTZ R112, R5, R112 ;  /* 0x0000007005707220 */ /* 0x000fe20000410000 */
[----:B---3--:R-:W-:Y:S01]  /*202a0*/  FSEL R9, R9, 1, P2 ;  /* 0x3f80000009097808 */ /* 0x008fe20001000000 */
[C---:B------:R-:W-:Y:S01]  /*202b0*/  FMUL.FTZ R113, R5.reuse, R113 ;  /* 0x0000007105717220 */ /* 0x040fe20000410000 */
[----:B------:R-:W-:Y:S01]  /*202c0*/  LEA R11, R10, UR6, 0x1 ;  /* 0x000000060a0b7c11 */ /* 0x000fe2000f8e08ff */
[C---:B------:R-:W-:Y:S01]  /*202d0*/  FMUL.FTZ R108, R5.reuse, R108 ;  /* 0x0000006c056c7220 */ /* 0x040fe20000410000 */
[----:B------:R-:W-:Y:S01]  /*202e0*/  FMUL.FTZ R109, R5, R109 ;  /* 0x0000006d056d7220 */ /* 0x000fe20000410000 */
        /* <DEDUP_REMOVED lines=104> */
[----:B------:R-:W1:Y:S08]  /*20970*/  @P3 MUFU.LG2 R6, R6 ;  /* 0x0000000600063308 */ /* 0x000e700000000c00 */
[----:B------:R-:W3:Y:S01]  /*20980*/  @P2 MUFU.LG2 R8, R8 ;  /* 0x0000000800082308 */ /* 0x000ee20000000c00 */
[----:B------:R-:W-:Y:S01]  /*20990*/  BSSY.RECONVERGENT B0, `(.L_x_5192) ;  /* 0x0000011000007945 */ /* 0x000fe20003800200 */
[----:B--2---:R-:W-:-:S02]  /*209a0*/  MOV R5, 0x7f800000 ;  /* 0x7f80000000057802 */ /* 0x004fc40000000f00 */
[----:B------:R-:W-:Y:S01]  /*209b0*/  MOV R3, 0x7f800000 ;  /* 0x7f80000000037802 */ /* 0x000fe20000000f00 */
[----:B-1----:R-:W-:Y:S01]  /*209c0*/  @P3 FMUL.FTZ R14, R6, 0.69314718246459960938 ;  /* 0x3f317218060e3820 */ /* 0x002fe20000410000 */
[----:B---3--:R-:W-:-:S04]  /*209d0*/  @P0 IMAD.WIDE.U32 R40, R38, R162, RZ ;  /* 0x000000a226280225 */ /* 0x008fc800078e00ff */
[----:B-----5:R-:W-:Y:S01]  /*209e0*/  @P3 FFMA.FTZ R5, R7, R2, R14 ;  /* 0x0000000207053223 */ /* 0x020fe2000001000e */
[----:B------:R-:W-:-:S04]  /*209f0*/  @P2 FMUL.FTZ R9, R8, 0.69314718246459960938 ;  /* 0x3f31721808092820 */ /* 0x000fc80000410000 */
[----:B------:R-:W-:Y:S01]  /*20a00*/  @P2 FFMA.FTZ R3, R7, R0, R9 ;  /* 0x0000000007032223 */ /* 0x000fe20000010009 */
[----:B------:R-:W-:Y:S02]  /*20a10*/  @P0 IMAD R0, R39, R162, RZ ;  /* 0x000000a227000224 */ /* 0x000fe400078e02ff */
        /* <DEDUP_REMOVED lines=8> */
.L_x_5193:
[----:B------:R-:W-:Y:S05]  /*20aa0*/  BSYNC.RECONVERGENT B0 ;  /* 0x0000000000007941 */ /* 0x000fea0003800200 */
.L_x_5192:
        /* <DEDUP_REMOVED lines=16> */
[----:B------:R-:W-:Y:S02]  /*20bb0*/  IMAD.IADD R33, R159, 0x1, R2 ;  /* 0x000000019f217824 */ /* 0x000fe400078e0202 */
[----:B------:R-:W-:Y:S01]  /*20bc0*/  IMAD.IADD R7, R160, 0x1, -R159 ;  /* 0x00000001a0077824 */ /* 0x000fe200078e0a9f */
        /* <DEDUP_REMOVED lines=10> */
.L_x_5195:
[----:B------:R-:W-:Y:S05]  /*20c70*/  BSYNC.RECONVERGENT B0 ;  /* 0x0000000000007941 */ /* 0x000fea0003800200 */
.L_x_5194:
[----:B-1----:R1:W5:Y:S01]  /*20c80*/  LD.E R116, desc[UR4][R116.64+0xc0] ;  /* 0x0000c00474747980 */ /* 0x002362000c101900 */
[----:B------:R-:W-:Y:S01]  /*20c90*/  IMAD.IADD R160, R160, 0x1, -R159 ;  /* 0x00000001a0a07824 */ /* 0x000fe200078e0a9f */
[----:B------:R-:W-:Y:S01]  /*20ca0*/  IADD3 R3, PT, PT, R142, 0x20, RZ ;  /* 0x000000208e037810 */ /* 0x000fe20007ffe0ff */
[-C--:B------:R-:W-:Y:S01]  /*20cb0*/  @!P0 IMAD R2, R37, R157.reuse, RZ ;  /* 0x0000009d25028224 */ /* 0x080fe200078e02ff */
[----:B------:R-:W-:Y:S01]  /*20cc0*/  LOP3.LUT R6, R4, 0x18, RZ, 0xc0, !PT ;  /* 0x0000001804067812 */ /* 0x000fe200078ec0ff */
[----:B------:R-:W-:Y:S01]  /*20cd0*/  @!P0 IMAD.WIDE.U32 R36, R36, R157, RZ ;  /* 0x0000009d24248225 */ /* 0x000fe200078e00ff */
[-C--:B------:R-:W-:Y:S01]  /*20ce0*/  ISETP.GE.AND P3, PT, R142, R160.reuse, PT ;  /* 0x000000a08e00720c */ /* 0x080fe20003f66270 */
[----:B------:R-:W-:Y:S01]  /*20cf0*/  BSSY.RECONVERGENT B0, `(.L_x_5196) ;  /* 0x000001d000007945 */ /* 0x000fe20003800200 */
[----:B------:R-:W-:Y:S01]  /*20d00*/  ISETP.GE.AND P1, PT, R3, R160, PT ;  /* 0x000000a00300720c */ /* 0x000fe20003f26270 */
[----:B------:R-:W-:Y:S01]  /*20d10*/  IMAD.MOV.U32 R7, RZ, RZ, RZ ;  /* 0x000000ffff077224 */ /* 0x000fe200078e00ff */
[----:B------:R-:W-:Y:S01]  /*20d20*/  @!P0 MOV R4, R36 ;  /* 0x0000002400048202 */ /* 0x000fe20000000f00 */
[----:B------:R-:W-:Y:S01]  /*20d30*/  IMAD R3, R35, R158, RZ ;  /* 0x0000009e23037224 */ /* 0x000fe200078e02ff */
[----:B------:R-:W-:Y:S01]  /*20d40*/  @P0 MOV R4, R40 ;  /* 0x0000002800040202 */ /* 0x000fe20000000f00 */
[----:B------:R-:W-:Y:S01]  /*20d50*/  IMAD.WIDE.U32 R32, R159, R38, R6 ;  /* 0x000000269f207225 */ /* 0x000fe200078e0006 */
[----:B------:R-:W-:-:S03]  /*20d60*/  LOP3.LUT R5, R6, 0x20, RZ, 0xfc, !PT ;  /* 0x0000002006057812 */ /* 0x000fc600078efcff */
[----:B------:R-:W-:Y:S02]  /*20d70*/  IMAD R159, R39, R159, RZ ;  /* 0x0000009f279f7224 */ /* 0x000fe400078e02ff */
[----:B------:R-:W-:-:S03]  /*20d80*/  IMAD.WIDE.U32 R34, R34, R158, RZ ;  /* 0x0000009e22227225 */ /* 0x000fc600078e00ff */
[----:B------:R-:W-:Y:S01]  /*20d90*/  IADD3 R159, PT, PT, R33, R159, RZ ;  /* 0x0000009f219f7210 */ /* 0x000fe20007ffe0ff */
[----:B------:R-:W-:Y:S02]  /*20da0*/  @!P0 IMAD.IADD R2, R37, 0x1, R2 ;  /* 0x0000000125028824 */ /* 0x000fe400078e0202 */
[----:B------:R-:W-:Y:S01]  /*20db0*/  @P0 IMAD.IADD R2, R41, 0x1, R0 ;  /* 0x0000000129020824 */ /* 0x000fe200078e0200 */
[----:B------:R-:W-:Y:S01]  /*20dc0*/  IADD3 R34, P2, P0, R34, R32, R4 ;  /* 0x0000002022227210 */ /* 0x000fe2000785e004 */
[----:B------:R-:W-:-:S05]  /*20dd0*/  IMAD.IADD R3, R35, 0x1, R3 ;  /* 0x0000000123037824 */ /* 0x000fca00078e0203 */
[----:B------:R-:W-:Y:S02]  /*20de0*/  IADD3.X R35, PT, PT, R3, R159, R2, P2, P0 ;  /* 0x0000009f03237210 */ /* 0x000fe400017e0402 */
[----:B------:R-:W-:Y:S01]  /*20df0*/  LOP3.LUT R3, R6, 0x40, RZ, 0xfc, !PT ;  /* 0x0000004006037812 */ /* 0x000fe200078efcff */
[----:B-1----:R-:W-:Y:S06]  /*20e00*/  @P3 BRA `(.L_x_5197) ;  /* 0x00000000002c3947 */ /* 0x002fec0003800000 */
[----:B------:R-:W-:Y:S01]  /*20e10*/  IMAD R0, R39, R142, RZ ;  /* 0x0000008e27007224 */ /* 0x000fe200078e02ff */
[----:B-----5:R-:W-:Y:S01]  /*20e20*/  ISETP.GE.AND P4, PT, R6, R116, PT ;  /* 0x000000740600720c */ /* 0x020fe20003f86270 */
        /* <DEDUP_REMOVED lines=9> */
.L_x_5197:
[----:B------:R-:W-:Y:S05]  /*20ec0*/  BSYNC.RECONVERGENT B0 ;  /* 0x0000000000007941 */ /* 0x000fea0003800200 */
.L_x_5196:
[----:B------:R-:W-:-:S04]  /*20ed0*/  MOV R157, 0x0 ;  /* 0x00000000009d7802 */ /* 0x000fc80000000f00 */
[----:B-12345:R-:W-:Y:S05]  /*20ee0*/  @P1 RET.REL.NODEC R156 `(_ZN5flash24flash_fwd_splitkv_kernelI23Flash_fwd_kernel_traitsILi96ELi64ELi128ELi4ELb0ELb0EN7cutlass10bfloat16_tE19Flash_kernel_traitsILi96ELi64ELi128ELi4ES3_EELb0ELb1ELb1ELb0ELb0ELb0ELb0ELb1EEEvNS_16Flash_fwd_paramsE) ;  /* 0xfffffdf09c441950 */ /* 0x03efea0003c3ffff */
[----:B------:R-:W-:Y:S01]  /*20ef0*/  IADD3 R9, P0, PT, R142, 0x20, RZ ;  /* 0x000000208e097810 */ /* 0x000fe20007f1e0ff */
[----:B------:R-:W-:Y:S01]  /*20f00*/  IMAD.MOV.U32 R10, RZ, RZ, R34 ;  /* 0x000000ffff0a7224 */ /* 0x000fe200078e0022 */
[----:B------:R-:W-:Y:S02]  /*20f10*/  MOV R11, R35 ;  /* 0x00000023000b7202 */ /* 0x000fe40000000f00 */
[-C--:B------:R-:W-:Y:S01]  /*20f20*/  ISETP.GE.AND P2, PT, R6, R116.reuse, PT ;  /* 0x000000740600720c */ /* 0x080fe20003f46270 */
[----:B------:R-:W-:Y:S01]  /*20f30*/  IMAD.X R7, RZ, RZ, RZ, P0 ;  /* 0x000000ffff077224 */ /* 0x000fe200000e06ff */
[-C--:B------:R-:W-:Y:S01]  /*20f40*/  ISETP.GE.AND P1, PT, R5, R116.reuse, PT ;  /* 0x000000740500720c */ /* 0x080fe20003f26270 */
        /* <DEDUP_REMOVED lines=10> */
[----:B-1----:R-:W-:Y:S05]  /*20ff0*/  @P0 RET.REL.NODEC R156 `(_ZN5flash24flash_fwd_splitkv_kernelI23Flash_fwd_kernel_traitsILi96ELi64ELi128ELi4ELb0ELb0EN7cutlass10bfloat16_tE19Flash_kernel_traitsILi96ELi64ELi128ELi4ES3_EELb0ELb1ELb1ELb0ELb0ELb0ELb0ELb1EEEvNS_16Flash_fwd_paramsE) ;  /* 0xfffffdf09c000950 */ /* 0x002fea0003c3ffff */
[----:B------:R-:W-:Y:S01]  /*21000*/  MOV R157, 0x0 ;  /* 0x00000000009d7802 */ /* 0x000fe20000000f00 */
[----:B------:R1:W-:Y:S03]  /*21010*/  ST.E.128 desc[UR4][R2.64+0x80], R28 ;  /* 0x0000801c02007985 */ /* 0x0003e6000c101d04 */
[----:B-1----:R-:W-:Y:S05]  /*21020*/  RET.REL.NODEC R156 `(_ZN5flash24flash_fwd_splitkv_kernelI23Flash_fwd_kernel_traitsILi96ELi64ELi128ELi4ELb0ELb0EN7cutlass10bfloat16_tE19Flash_kernel_traitsILi96ELi64ELi128ELi4ES3_EELb0ELb1ELb1ELb0ELb0ELb0ELb0ELb1EEEvNS_16Flash_fwd_paramsE) ;  /* 0xfffffdec9cf47950 */ /* 0x002fea0003c3ffff */
.L_x_5191:
[----:B------:R-:W-:Y:S01]  /*21030*/  MOV R4, 0x2 ;  /* 0x0000000200047802 */ /* 0x000fe20000000f00 */
[----:B------:R-:W-:Y:S01]  /*21040*/  IMAD.MOV.U32 R3, RZ, RZ, 0x1f ;  /* 0x0000001fff037424 */ /* 0x000fe200078e00ff */
[----:B------:R-:W-:-:S07]  /*21050*/  MOV R5, 0xffffffff ;  /* 0xffffffff00057802 */ /* 0x000fce0000000f00 */
[----:B-1---5:R-:W-:Y:S05]  /*21060*/  WARPSYNC.COLLECTIVE R5, `(.L_x_5198) ;  /* 0x0000000005087348 */ /* 0x022fea0003c00000 */
[----:B------:R2:W3:Y:S02]  /*21070*/  SHFL.BFLY P0, R10, R179, R4, R3 ;  /* 0x0c000004b30a7389 */ /* 0x0004e40000000003 */
[----:B-123-5:R-:W-:Y:S05]  /*21080*/  ENDCOLLECTIVE ;  /* 0x000000000000791b */ /* 0x02efea0003800000 */
.L_x_5198:
[----:B------:R-:W-:Y:S02]  /*21090*/  IMAD.MOV.U32 R6, RZ, RZ, R10 ;  /* 0x000000ffff067224 */ /* 0x000fe400078e000a */
[----:B------:R-:W-:Y:S02]  /*210a0*/  IMAD.MOV.U32 R4, RZ, RZ, 0x1 ;  /* 0x00000001ff047424 */ /* 0x000fe400078e00ff */
[----:B------:R-:W-:-:S05]  /*210b0*/  FADD.FTZ R9, R6, R179 ;  /* 0x000000b306097221 */ /* 0x000fca0000010000 */
[----:B------:R-:W-:-:S07]  /*210c0*/  MOV R179, R9 ;  /* 0x0000000900b37202 */ /* 0x000fce0000000f00 */
[----:B------:R-:W-:Y:S05]  /*210d0*/  WARPSYNC.COLLECTIVE R5, `(.L_x_5199) ;  /* 0x0000000005087348 */ /* 0x000fea0003c00000 */
[----:B------:R1:W2:Y:S02]  /*210e0*/  SHFL.BFLY P0, R10, R179, R4, R3 ;  /* 0x0c000004b30a7389 */ /* 0x0002a40000000003 */
[----:B-12---:R-:W-:Y:S05]  /*210f0*/  ENDCOLLECTIVE ;  /* 0x000000000000791b */ /* 0x006fea0003800000 */
.L_x_5199:
[----:B------:R-:W-:Y:S01]  /*21100*/  MOV R179, R181 ;  /* 0x000000b500b37202 */ /* 0x000fe20000000f00 */
[----:B------:R-:W-:Y:S01]  /*21110*/  IMAD.MOV.U32 R4, RZ, RZ, 0x2 ;  /* 0x00000002ff047424 */ /* 0x000fe200078e00ff */
[----:B------:R-:W-:-:S07]  /*21120*/  MOV R6, R10 ;  /* 0x0000000a00067202 */ /* 0x000fce0000000f00 */
[----:B------:R-:W-:Y:S05]  /*21130*/  WARPSYNC.COLLECTIVE R5, `(.L_x_5200) ;  /* 0x0000000005087348 */ /* 0x000fea0003c00000 */
[----:B------:R1:W2:Y:S02]  /*21140*/  SHFL.BFLY P0, R10, R179, R4, R3 ;  /* 0x0c000004b30a7389 */ /* 0x0002a40000000003 */
[----:B-12---:R-:W-:Y:S05]  /*21150*/  ENDCOLLECTIVE ;  /* 0x000000000000791b */ /* 0x006fea0003800000 */
.L_x_5200:
[----:B------:R-:W-:Y:S01]  /*21160*/  FADD.FTZ R6, R9, R6 ;  /* 0x0000000609067221 */ /* 0x000fe20000010000 */
[----:B------:R-:W-:Y:S01]  /*21170*/  FADD.FTZ R8, R10, R181 ;  /* 0x000000b50a087221 */ /* 0x000fe20000010000 */
[----:B------:R-:W-:-:S04]  /*21180*/  MOV R4, 0x1 ;  /* 0x0000000100047802 */ /* 0x000fc80000000f00 */
[----:B------:R-:W-:-:S07]  /*21190*/  MOV R179, R8 ;  /* 0x0000000800b37202 */ /* 0x000fce0000000f00 */
[----:B------:R-:W-:Y:S05]  /*211a0*/  WARPSYNC.COLLECTIVE R5, `(.L_x_5201) ;  /* 0x0000000005087348 */ /* 0x000fea0003c00000 */
[----:B------:R1:W2:Y:S02]  /*211b0*/  SHFL.BFLY P0, R10, R179, R4, R3 ;  /* 0x0c000004b30a7389 */ /* 0x0002a40000000003 */
[----:B-12---:R-:W-:Y:S05]  /*211c0*/  ENDCOLLECTIVE ;  /* 0x000000000000791b */ /* 0x006fea0003800000 */
.L_x_5201:
[----:B------:R-:W-:Y:S05]  /*211d0*/  BRA `(.L_x_5202) ;  /* 0xffffffec00ec7947 */ /* 0x000fea000383ffff */
.L_x_5203:
        /* <DEDUP_REMOVED lines=10> */
.L_x_11634:


//--------------------- .text._ZN5flash24flash_fwd_splitkv_kernelI23Flash_fwd_kernel_traitsILi96ELi64ELi128ELi4ELb0ELb0EN7cutlass10bfloat16_tE19Flash_kernel_traitsILi96ELi64ELi128ELi4ES3_EELb0ELb1ELb1ELb0ELb0ELb1ELb0ELb1EEEvNS_16Flash_fwd_paramsE --------------------------
	.section	.text._ZN5flash24flash_fwd_splitkv_kernelI23Flash_fwd_kernel_traitsILi96ELi64ELi128ELi4ELb0ELb0EN7cutlass10bfloat16_tE19Flash_kernel_traitsILi96ELi64ELi128ELi4ES3_EELb0ELb1ELb1ELb0ELb0ELb1ELb0ELb1EEEvNS_16Flash_fwd_paramsE,"ax",@progbits
	.align	128
        .global         _ZN5flash24flash_fwd_splitkv_kernelI23Flash_fwd_kernel_traitsILi96ELi64ELi128ELi4ELb0ELb0EN7cutlass10bfloat16_tE19Flash_kernel_traitsILi96ELi64ELi128ELi4ES3_EELb0ELb1ELb1ELb0ELb0ELb1ELb0ELb1EEEvNS_16Flash_fwd_paramsE
        .type           _ZN5flash24flash_fwd_splitkv_kernelI23Flash_fwd_kernel_traitsILi96ELi64ELi128ELi4ELb0ELb0EN7cutlass10bfloat16_tE19Flash_kernel_traitsILi96ELi64ELi128ELi4ES3_EELb0ELb1ELb1ELb0ELb0ELb1ELb0ELb1EEEvNS_16Flash_fwd_paramsE,@function
        .size           _ZN5flash24flash_fwd_splitkv_kernelI23Flash_fwd_kernel_traitsILi96ELi64ELi128ELi4ELb0ELb0EN7cutlass10bfloat16_tE19Flash_kernel_traitsILi96ELi64ELi128ELi4ES3_EELb0ELb1ELb1ELb0ELb0ELb1ELb0ELb1EEEvNS_16Flash_fwd_paramsE,(.L_x_11635 - _ZN5flash24flash_fwd_splitkv_kernelI23Flash_fwd_kernel_traitsILi96ELi64ELi128ELi4ELb0ELb0EN7cutlass10bfloat16_tE19Flash_kernel_traitsILi96ELi64ELi128ELi4ES3_EELb0ELb1ELb1ELb0ELb0ELb1ELb0ELb1EEEvNS_16Flash_fwd_paramsE)
        .other          _ZN5flash24flash_fwd_splitkv_kernelI23Flash_fwd_kernel_traitsILi96ELi64ELi128ELi4ELb0ELb0EN7cutlass10bfloat16_tE19Flash_kernel_traitsILi96ELi64ELi128ELi4ES3_EELb0ELb1ELb1ELb0ELb0ELb1ELb0ELb1EEEvNS_16Flash_fwd_paramsE,@"STO_CUDA_ENTRY STV_DEFAULT"
_ZN5flash24flash_fwd_splitkv_kernelI23Flash_fwd_kernel_traitsILi96ELi64ELi128ELi4ELb0ELb0EN7cutlass10bfloat16_tE19Flash_kernel_traitsILi96ELi64ELi128ELi4ES3_EELb0ELb1ELb1ELb0ELb0ELb1ELb0ELb1EEEvNS_16Flash_fwd_paramsE:
.text._ZN5flash24flash_fwd_splitkv_kernelI23Flash_fwd_kernel_traitsILi96ELi64ELi128ELi4ELb0ELb0EN7cutlass10bfloat16_tE19Flash_kernel_traitsILi96ELi64ELi128ELi4ES3_EELb0ELb1ELb1ELb0ELb0ELb1ELb0ELb1EEEvNS_16Flash_fwd_paramsE:
[----:B------:R-:W-:Y:S01]  /*0000*/  LDC R1, c[0x0][0x37c] ;  /* 0x0000df00ff017b82 */ /* 0x000fe20000000800 */
[----:B------:R-:W1:Y:S07]  /*0010*/  S2R R151, SR_CTAID.X ;  /* 0x0000000000977919 */ /* 0x000e6e0000002500 */
[----:B------:R-:W2:Y:S01]  /*0020*/  LDC.64 R116, c[0x0][0x348] ;  /* 0x0000d200ff747b82 */ /* 0x000ea20000000a00 */
[----:B------:R-:W-:Y:S01]  /*0030*/  BSSY.RECONVERGENT B4, `(.L_x_5204) ;  /* 0x0000005000047945 */ /* 0x000fe20003800200 */
[----:B------:R-:W-:Y:S01]  /*0040*/  MOV R148, 0x80 ;  /* 0x0000008000947802 */ /* 0x000fe20000000f00 */
[----:B------:R-:W3:Y:S01]  /*0050*/  S2R R149, SR_CTAID.Y ;  /* 0x0000000000957919 */ /* 0x000ee20000002600 */
[----:B------:R-:W4:Y:S05]  /*0060*/  S2R R150, SR_CTAID.Z ;  /* 0x0000000000967919 */ /* 0x000f2a0000002700 */
[----:B-1234-:R-:W-:Y:S05]  /*0070*/  CALL.REL.NOINC `($_ZN5flash24flash_fwd_splitkv_kernelI23Flash_fwd_kernel_traitsILi96ELi64ELi128ELi4ELb0ELb0EN7cutlass10bfloat16_tE19Flash_kernel_traitsILi96ELi64ELi128ELi4ES3_EELb0ELb1ELb1ELb0ELb0ELb1ELb0ELb1EEEvNS_16Flash_fwd_paramsE$_ZN5flash30compute_attn_1rowblock_splitkvI23Flash_fwd_kernel_traitsILi96ELi64ELi128ELi4ELb0ELb0EN7cutlass10bfloat16_tE19Flash_kernel_traitsILi96ELi64ELi128ELi4ES3_EELb0ELb1ELb1ELb0ELb0ELb1ELb0ELb1ENS_16Flash_fwd_paramsEEEvRKT8_iiiii) ;  /* 0x0000000000087944 */ /* 0x01efea0003c00000 */
[----:B------:R-:W-:Y:S05]  /*0080*/  BSYNC.RECONVERGENT B4 ;  /* 0x0000000000047941 */ /* 0x000fea0003800200 */
.L_x_5204:
[----:B------:R-:W-:Y:S05]  /*0090*/  EXIT ;  /* 0x000000000000794d */ /* 0x000fea0003800000 */
        .type           $_ZN5flash24flash_fwd_splitkv_kernelI23Flash_fwd_kernel_traitsILi96ELi64ELi128ELi4ELb0ELb0EN7cutlass10bfloat16_tE19Flash_kernel_traitsILi96ELi64ELi128ELi4ES3_EELb0ELb1ELb1ELb0ELb0ELb1ELb0ELb1EEEvNS_16Flash_fwd_paramsE$_ZN5flash30compute_attn_1rowblock_splitkvI23Flash_fwd_kernel_traitsILi96ELi64ELi128ELi4ELb0ELb0EN7cutlass10bfloat16_tE19Flash_kernel_traitsILi96ELi64ELi128ELi4ES3_EELb0ELb1ELb1ELb0ELb0ELb1ELb0ELb1ENS_16Flash_fwd_paramsEEEvRKT8_iiiii,@function
        .size           $_ZN5flash24flash_fwd_splitkv_kernelI23Flash_fwd_kernel_traitsILi96ELi64ELi128ELi4ELb0ELb0EN7cutlass10bfloat16_tE19Flash_kernel_traitsILi96ELi64ELi128ELi4ES3_EELb0ELb1ELb1ELb0ELb0ELb1ELb0ELb1EEEvNS_16Flash_fwd_paramsE$_ZN5flash30compute_attn_1rowblock_splitkvI23Flash_fwd_kernel_traitsILi96ELi64ELi128ELi4ELb0ELb0EN7cutlass10bfloat16_tE19Flash_kernel_traitsILi96ELi64ELi128ELi4ES3_EELb0ELb1ELb1ELb0ELb0ELb1ELb0ELb1ENS_16Flash_fwd_paramsEEEvRKT8_iiiii,(.L_x_11635 - $_ZN5flash24flash_fwd_splitkv_kernelI23Flash_fwd_kernel_traitsILi96ELi64ELi128ELi4ELb0ELb0EN7cutlass10bfloat16_tE19Flash_kernel_traitsILi96ELi64ELi128ELi4ES3_EELb0ELb1ELb1ELb0ELb0ELb1ELb0ELb1EEEvNS_16Flash_fwd_paramsE$_ZN5flash30compute_attn_1rowblock_splitkvI23Flash_fwd_kernel_traitsILi96ELi64ELi128ELi4ELb0ELb0EN7cutlass10bfloat16_tE19Flash_kernel_traitsILi96ELi64ELi128ELi4ES3_EELb0ELb1ELb1ELb0ELb0ELb1ELb0ELb1ENS_16Flash_fwd_paramsEEEvRKT8_iiiii)
$_ZN5flash24flash_fwd_splitkv_kernelI23Flash_fwd_kernel_traitsILi96ELi64ELi128ELi4ELb0ELb0EN7cutlass10bfloat16_tE19Flash_kernel_traitsILi96ELi64ELi128ELi4ES3_EELb0ELb1ELb1ELb0ELb0ELb1ELb0ELb1EEEvNS_16Flash_fwd_paramsE$_ZN5flash30compute_attn_1rowblock_splitkvI23Flash_fwd_kernel_traitsILi96ELi64ELi128ELi4ELb0ELb0EN7cutlass10bfloat16_tE19Flash_kernel_traitsILi96ELi64ELi128ELi4ES3_EELb0ELb1ELb1ELb0ELb0ELb1ELb0ELb1ENS_16Flash_fwd_paramsEEEvRKT8_iiiii:
        /* <DEDUP_REMOVED lines=38> */
.L_x_5206:
[----:B------:R-:W-:Y:S05]  /*0300*/  BSYNC.RECONVERGENT B0 ;  /* 0x0000000000007941 */ /* 0x000fea0003800200 */
.L_x_5205:
[----:B------:R-:W-:Y:S04]  /*0310*/  BSSY.RECONVERGENT B0, `(.L_x_5207) ;  /* 0x0000007000007945 */ /* 0x000fe80003800200 */
[----:B------:R-:W-:Y:S05]  /*0320*/  @!P3 BRA `(.L_x_5208) ;  /* 0x000000000014b947 */ /* 0x000fea0003800000 */
[----:B-----5:R-:W3:Y:S02]  /*0330*/  LD.E.U8 R3, desc[UR4][R116.64+0x1b2] ;  /* 0x0001b20474037980 */ /* 0x020ee4000c101100 */
[----:B---3--:R-:W-:-:S13]  /*0340*/  ISETP.NE.AND P1, PT, R3, RZ, PT ;  /* 0x000000ff0300720c */ /* 0x008fda0003f25270 */
[----:B------:R-:W3:Y:S02]  /*0350*/  @P1 LD.E R4, desc[UR4][R12.64+0x4] ;  /* 0x000004040c041980 */ /* 0x000ee4000c101900 */
[----:B---3--:R-:W-:-:S06]  /*0360*/  @P1 IADD3 R3, PT, PT, R4, -R11, RZ ;  /* 0x8000000b04031210 */ /* 0x008fcc0007ffe0ff */
[----:B------:R3:W5:Y:S02]  /*0370*/  @!P1 LD.E R3, desc[UR4][R12.64] ;  /* 0x000000040c039980 */ /* 0x000764000c101900 */
.L_x_5208:
[----:B------:R-:W-:Y:S05]  /*0380*/  BSYNC.RECONVERGENT B0 ;  /* 0x0000000000007941 */ /* 0x000fea0003800200 */
.L_x_5207:
        /* <DEDUP_REMOVED lines=9> */
.L_x_5210:
[----:B------:R-:W4:Y:S01]  /*0420*/  LD.E.64 R4, desc[UR4][R116.64+0x108] ;  /* 0x0001080474047980 */ /* 0x000f22000c101b00 */
[----:B------:R-:W-:Y:S01]  /*0430*/  BSSY.RECONVERGENT B0, `(.L_x_5212) ;  /* 0x0000006000007945 */ /* 0x000fe20003800200 */
[----:B------:R-:W-:Y:S01]  /*0440*/  IMAD.MOV.U32 R65, RZ, RZ, RZ ;  /* 0x000000ffff417224 */ /* 0x000fe200078e00ff */
[----:B----4-:R-:W-:-:S04]  /*0450*/  ISETP.NE.U32.AND P0, PT, R4, RZ, PT ;  /* 0x000000ff0400720c */ /* 0x010fc80003f05070 */
[----:B------:R-:W-:-:S13]  /*0460*/  ISETP.NE.AND.EX P0, PT, R5, RZ, PT, P0 ;  /* 0x000000ff0500720c */ /* 0x000fda0003f05300 */
[----:B------:R-:W-:Y:S05]  /*0470*/  @!P0 BRA `(.L_x_5213) ;  /* 0x0000000000048947 */ /* 0x000fea0003800000 */
[----:B------:R4:W5:Y:S02]  /*0480*/  LD.E R65, desc[UR4][R116.64+0xbc] ;  /* 0x0000bc0474417980 */ /* 0x000964000c101900 */
.L_x_5213:
[----:B------:R-:W-:Y:S05]  /*0490*/  BSYNC.RECONVERGENT B0 ;  /* 0x0000000000007941 */ /* 0x000fea0003800200 */
.L_x_5212:
[----:B-----5:R-:W-:Y:S02]  /*04a0*/  IADD3 R65, PT, PT, R76, R65, RZ ;  /* 0x000000414c417210 */ /* 0x020fe40007ffe0ff */
.L_x_5211:
[----:B------:R-:W-:Y:S05]  /*04b0*/  BSYNC.RECONVERGENT B1 ;  /* 0x0000000000017941 */ /* 0x000fea0003800200 */
.L_x_5209:
[----:B------:R-:W-:Y:S01]  /*04c0*/  IMAD.SHL.U32 R67, R151, 0x40, RZ ;  /* 0x0000004097437824 */ /* 0x000fe200078e00ff */
[----:B------:R-:W-:Y:S01]  /*04d0*/  MOV R4, R148 ;  /* 0x0000009400047202 */ /* 0x000fe20000000f00 */
[----:B------:R-:W-:-:S03]  /*04e0*/  IMAD.MOV.U32 R5, RZ, RZ, 0x0 ;  /* 0x00000000ff057424 */ /* 0x000fc600078e00ff */
[----:B------:R-:W-:-:S13]  /*04f0*/  ISETP.GT.AND P0, PT, R152, R67, PT ;  /* 0x000000439800720c */ /* 0x000fda0003f04270 */
[----:B-1234-:R-:W-:Y:S05]  /*0500*/  @!P0 RET.REL.NODEC R4 `(_ZN5flash24flash_fwd_splitkv_kernelI23Flash_fwd_kernel_traitsILi96ELi64ELi128ELi4ELb0ELb0EN7cutlass10bfloat16_tE19Flash_kernel_traitsILi96ELi64ELi128ELi4ES3_EELb0ELb1ELb1ELb0ELb0ELb1ELb0ELb1EEEvNS_16Flash_fwd_paramsE) ;  /* 0xfffffff804bc8950 */ /* 0x01efea0003c3ffff */
        /* <DEDUP_REMOVED lines=85> */
.L_x_5216:
[----:B------:R-:W-:Y:S05]  /*0a60*/  BSYNC.RECONVERGENT B0 ;  /* 0x0000000000007941 */ /* 0x000fea0003800200 */
.L_x_5215:
        /* <DEDUP_REMOVED lines=18> */
.L_x_5218:
[----:B------:R-:W-:Y:S05]  /*0b90*/  BSYNC.RECONVERGENT B0 ;  /* 0x0000000000007941 */ /* 0x000fea0003800200 */
.L_x_5217:
[----:B------:R-:W-:Y:S01]  /*0ba0*/  MOV R149, 0x0 ;  /* 0x0000000000957802 */ /* 0x000fe20000000f00 */
[----:B------:R1:W-:Y:S03]  /*0bb0*/  @!P6 ST.E desc[UR4][R6.64], R5 ;  /* 0x000000050600e985 */ /* 0x0003e6000c101904 */
[----:B-12--5:R-:W-:Y:S05]  /*0bc0*/  @P5 RET.REL.NODEC R148 `(_ZN5flash24flash_fwd_splitkv_kernelI23Flash_fwd_kernel_traitsILi96ELi64ELi128ELi4ELb0ELb0EN7cutlass10bfloat16_tE19Flash_kernel_traitsILi96ELi64ELi128ELi4ES3_EELb0ELb1ELb1ELb0ELb0ELb1ELb0ELb1EEEvNS_16Flash_fwd_paramsE) ;  /* 0xfffffff4940c5950 */ /* 0x026fea0003c3ffff */
[----:B------:R-:W-:Y:S02]  /*0bd0*/  MOV R3, 0x7f800000 ;  /* 0x7f80000000037802 */ /* 0x000fe40000000f00 */
[----:B------:R-:W-:-:S03]  /*0be0*/  MOV R149, 0x0 ;  /* 0x0000000000957802 */ /* 0x000fc60000000f00 */
[----:B------:R1:W-:Y:S02]  /*0bf0*/  ST.E desc[UR4][R6.64+0x80], R3 ;  /* 0x0000800306007985 */ /* 0x0003e4000c101904 */
[----:B-1----:R-:W-:Y:S05]  /*0c00*/  RET.REL.NODEC R148 `(_ZN5flash24flash_fwd_splitkv_kernelI23Flash_fwd_kernel_traitsILi96ELi64ELi128ELi4ELb0ELb0EN7cutlass10bfloat16_tE19Flash_kernel_traitsILi96ELi64ELi128ELi4ES3_EELb0ELb1ELb1ELb0ELb0ELb1ELb0ELb1EEEvNS_16Flash_fwd_paramsE) ;  /* 0xfffffff094fc7950 */ /* 0x002fea0003c3ffff */
.L_x_5214:
        /* <DEDUP_REMOVED lines=102> */
.L_x_5220:
        /* <DEDUP_REMOVED lines=77> */
.L_x_5221:
[----:B------:R-:W-:Y:S05]  /*1740*/  BSYNC.RECONVERGENT B0 ;  /* 0x0000000000007941 */ /* 0x000fea0003800200 */
.L_x_5219:
        /* <DEDUP_REMOVED lines=214> */
.L_x_5291:
        /* <DEDUP_REMOVED lines=21> */
.L_x_5224:
[----:B------:R-:W-:Y:S05]  /*2600*/  BSYNC.RECONVERGENT B0 ;  /* 0x0000000000007941 */ /* 0x000fea0003800200 */
.L_x_5223:
        /* <DEDUP_REMOVED lines=15> */
.L_x_5226:
[----:B------:R-:W-:Y:S05]  /*2700*/  BSYNC.RECONVERGENT B0 ;  /* 0x0000000000007941 */ /* 0x000fea0003800200 */
.L_x_5225:
        /* <DEDUP_REMOVED lines=18> */
.L_x_5228:
[----:B------:R-:W-:Y:S05]  /*2830*/  BSYNC.RECONVERGENT B0 ;  /* 0x0000000000007941 */ /* 0x000fea0003800200 */
.L_x_5227:
        /* <DEDUP_REMOVED lines=18> */
.L_x_5230:
[----:B------:R-:W-:Y:S05]  /*2960*/  BSYNC.RECONVERGENT B0 ;  /* 0x0000000000007941 */ /* 0x000fea0003800200 */
.L_x_5229:
        /* <DEDUP_REMOVED lines=27> */
.L_x_5234:
[----:B------:R-:W-:Y:S05]  /*2b20*/  BSYNC.RECONVERGENT B0 ;  /* 0x0000000000007941 */ /* 0x000fea0003800200 */
.L_x_5233:
        /* <DEDUP_REMOVED lines=15> */
.L_x_5236:
[----:B------:R-:W-:Y:S05]  /*2c20*/  BSYNC.RECONVERGENT B0 ;  /* 0x0000000000007941 */ /* 0x000fea0003800200 */
.L_x_5235:
        /* <DEDUP_REMOVED lines=15> */
.L_x_5238:
[----:B------:R-:W-:Y:S05]  /*2d20*/  BSYNC.RECONVERGENT B0 ;  /* 0x0000000000007941 */ /* 0x000fea0003800200 */
.L_x_5237:
        /* <DEDUP_REMOVED lines=19> */
.L_x_5232:
        /* <DEDUP_REMOVED lines=58> */
.L_x_5244:
[----:B------:R-:W-:Y:S05]  /*3200*/  BSYNC.RECONVERGENT B0 ;  /* 0x0000000000007941 */ /* 0x000fea0003800200 */
.L_x_5243:
        /* <DEDUP_REMOVED lines=48> */
.L_x_5246:
[----:B------:R-:W-:Y:S05]  /*3510*/  BSYNC.RECONVERGENT B0 ;  /* 0x0000000000007941 */ /* 0x000fea0003800200 */
.L_x_5245:
        /* <DEDUP_REMOVED lines=47> */
.L_x_5242:
[----:B------:R-:W-:Y:S05]  /*3810*/  BSYNC.RECONVERGENT B1 ;  /* 0x0000000000017941 */ /* 0x000fea0003800200 */
.L_x_5241:
        /* <DEDUP_REMOVED lines=63> */
.L_x_5250:
[----:B------:R-:W-:Y:S05]  /*3c10*/  BSYNC.RECONVERGENT B0 ;  /* 0x0000000000007941 */ /* 0x000fea0003800200 */
.L_x_5249:
        /* <DEDUP_REMOVED lines=48> */
.L_x_5252:
[----:B------:R-:W-:Y:S05]  /*3f20*/  BSYNC.RECONVERGENT B0 ;  /* 0x0000000000007941 */ /* 0x000fea0003800200 */
.L_x_5251:
        /* <DEDUP_REMOVED lines=47> */
.L_x_5248:
[----:B------:R-:W-:Y:S05]  /*4220*/  BSYNC.RECONVERGENT B1 ;  /* 0x0000000000017941 */ /* 0x000fea0003800200 */
.L_x_5247:
        /* <DEDUP_REMOVED lines=61> */
.L_x_5256:
[----:B------:R-:W-:Y:S05]  /*4600*/  BSYNC.RECONVERGENT B0 ;  /* 0x0000000000007941 */ /* 0x000fea0003800200 */
.L_x_5255:
        /* <DEDUP_REMOVED lines=48> */
.L_x_5258:
[----:B------:R-:W-:Y:S05]  /*4910*/  BSYNC.RECONVERGENT B0 ;  /* 0x0000000000007941 */ /* 0x000fea0003800200 */
.L_x_5257:
        /* <DEDUP_REMOVED lines=47> */
.L_x_5254:
[----:B------:R-:W-:Y:S05]  /*4c10*/  BSYNC.RECONVERGENT B1 ;  /* 0x0000000000017941 */ /* 0x000fea0003800200 */
.L_x_5253:
        /* <DEDUP_REMOVED lines=64> */
.L_x_5262:
[----:B------:R-:W-:Y:S05]  /*5020*/  BSYNC.RECONVERGENT B0 ;  /* 0x0000000000007941 */ /* 0x000fea0003800200 */
.L_x_5261:
        /* <DEDUP_REMOVED lines=48> */
.L_x_5264:
[----:B------:R-:W-:Y:S05]  /*5330*/  BSYNC.RECONVERGENT B0 ;  /* 0x0000000000007941 */ /* 0x000fea0003800200 */
.L_x_5263:
        /* <DEDUP_REMOVED lines=47> */
.L_x_5260:
[----:B------:R-:W-:Y:S05]  /*5630*/  BSYNC.RECONVERGENT B1 ;  /* 0x0000000000017941 */ /* 0x000fea0003800200 */
.L_x_5259:
[----:B------:R-:W2:Y:S02]  /*5640*/  LD.E R3, desc[UR4][R116.64+0xd0] ;  /* 0x0000d00474037980 */ /* 0x000ea4000c101900 */
[----:B--2---:R-:W-:Y:S05]  /*5650*/  IMAD.U32 R3, R3, -0x40, RZ ;  /* 0xffffffc003037824 */ /* 0x004fea00078e00ff */
[C---:B------:R-:W-:Y:S02]  /*5660*/  LEA R16, P1, R3.reuse, R16, 0x1 ;  /* 0x0000001003107211 */ /* 0x040fe400078208ff */
[C---:B------:R-:W-:Y:S02]  /*5670*/  LEA R52, P0, R3.reuse, R52, 0x1 ;  /* 0x0000003403347211 */ /* 0x040fe400078008ff */
[C---:B------:R-:W-:Y:S02]  /*5680*/  LEA.HI.X.SX32 R17, R3.reuse, R17, 0x1, P1 ;  /* 0x0000001103117211 */ /* 0x040fe400008f0eff */
[----:B------:R-:W-:Y:S01]  /*5690*/  LEA.HI.X.SX32 R53, R3, R53, 0x1, P0 ;  /* 0x0000003503357211 */ /* 0x000fe200000f0eff */
[----:B------:R-:W-:Y:S05]  /*56a0*/  BRA `(.L_x_5239) ;  /* 0x0000004400387947 */ /* 0x000fea0003800000 */
.L_x_5240:
        /* <DEDUP_REMOVED lines=95> */
.L_x_5268:
[----:B------:R-:W-:Y:S05]  /*5ca0*/  BSYNC.RECONVERGENT B0 ;  /* 0x0000000000007941 */ /* 0x000fea0003800200 */
.L_x_5267:
        /* <DEDUP_REMOVED lines=89> */
.L_x_5270:
[----:B------:R-:W-:Y:S05]  /*6240*/  BSYNC.RECONVERGENT B0 ;  /* 0x0000000000007941 */ /* 0x000fea0003800200 */
.L_x_5269:
        /* <DEDUP_REMOVED lines=88> */
.L_x_5266:
[----:B------:R-:W-:Y:S05]  /*67d0*/  BSYNC.RECONVERGENT B1 ;  /* 0x0000000000017941 */ /* 0x000fea0003800200 */
.L_x_5265:
        /* <DEDUP_REMOVED lines=94> */
.L_x_5274:
[----:B------:R-:W-:Y:S05]  /*6dc0*/  BSYNC.RECONVERGENT B0 ;  /* 0x0000000000007941 */ /* 0x000fea0003800200 */
.L_x_5273:
        /* <DEDUP_REMOVED lines=89> */
.L_x_5276:
[----:B------:R-:W-:Y:S05]  /*7360*/  BSYNC.RECONVERGENT B0 ;  /* 0x0000000000007941 */ /* 0x000fea0003800200 */
.L_x_5275:
        /* <DEDUP_REMOVED lines=88> */
.L_x_5272:
[----:B------:R-:W-:Y:S05]  /*78f0*/  BSYNC.RECONVERGENT B1 ;  /* 0x0000000000017941 */ /* 0x000fea0003800200 */
.L_x_5271:
        /* <DEDUP_REMOVED lines=95> */
.L_x_5280:
[----:B------:R-:W-:Y:S05]  /*7ef0*/  BSYNC.RECONVERGENT B0 ;  /* 0x0000000000007941 */ /* 0x000fea0003800200 */
.L_x_5279:
        /* <DEDUP_REMOVED lines=88> */
.L_x_5282:
[----:B------:R-:W-:Y:S05]  /*8480*/  BSYNC.RECONVERGENT B0 ;  /* 0x0000000000007941 */ /* 0x000fea0003800200 */
.L_x_5281:
        /* <DEDUP_REMOVED lines=86> */
.L_x_5278:
[----:B------:R-:W-:Y:S05]  /*89f0*/  BSYNC.RECONVERGENT B1 ;  /* 0x0000000000017941 */ /* 0x000fea0003800200 */
.L_x_5277:
        /* <DEDUP_REMOVED lines=98> */
.L_x_5286:
[----:B------:R-:W-:Y:S05]  /*9020*/  BSYNC.RECONVERGENT B0 ;  /* 0x0000000000007941 */ /* 0x000fea0003800200 */
.L_x_5285:
        /* <DEDUP_REMOVED lines=87> */
.L_x_5288:
[----:B------:R-:W-:Y:S05]  /*95a0*/  BSYNC.RECONVERGENT B0 ;  /* 0x0000000000007941 */ /* 0x000fea0003800200 */
.L_x_5287:
        /* <DEDUP_REMOVED lines=86> */
.L_x_5284:
[----:B------:R-:W-:Y:S05]  /*9b10*/  BSYNC.RECONVERGENT B1 ;  /* 0x0000000000017941 */ /* 0x000fea0003800200 */
.L_x_5283:
[----:B------:R-:W3:Y:S01]  /*9b20*/  LD.E R3, desc[UR4][R116.64+0xd0] ;  /* 0x0000d00474037980 */ /* 0x000ee2000c101900 */
[----:B-----5:R-:W-:Y:S02]  /*9b30*/  IMAD.MOV.U32 R81, RZ, RZ, R77 ;  /* 0x000000ffff517224 */ /* 0x020fe400078e004d */
[----:B---3--:R-:W-:Y:S05]  /*9b40*/  IMAD.U32 R3, R3, -0x40, RZ ;  /* 0xffffffc003037824 */ /* 0x008fea00078e00ff */
[C---:B------:R-:W-:Y:S02]  /*9b50*/  LEA R82, P1, R3.reuse, R82, 0x1 ;  /* 0x0000005203527211 */ /* 0x040fe400078208ff */
[C---:B------:R-:W-:Y:S02]  /*9b60*/  LEA R80, P0, R3.reuse, R80, 0x1 ;  /* 0x0000005003507211 */ /* 0x040fe400078008ff */
[C---:B------:R-:W-:Y:S02]  /*9b70*/  LEA.HI.X.SX32 R83, R3.reuse, R83, 0x1, P1 ;  /* 0x0000005303537211 */ /* 0x040fe400008f0eff */
[----:B------:R-:W-:Y:S09]  /*9b80*/  LEA.HI.X.SX32 R77, R3, R81, 0x1, P0 ;  /* 0x00000051034d7211 */ /* 0x000ff200000f0eff */
.L_x_5239:
[----:B------:R-:W-:Y:S05]  /*9b90*/  BSYNC.RECONVERGENT B2 ;  /* 0x0000000000027941 */ /* 0x000fea0003800200 */
.L_x_5231:
        /* <DEDUP_REMOVED lines=101> */
.L_x_5290:
[----:B------:R-:W-:Y:S05]  /*a1f0*/  BSYNC.RECONVERGENT B0 ;  /* 0x0000000000007941 */ /* 0x000fea0003800200 */
.L_x_5289:
[----:B------:R-:W-:Y:S05]  /*a200*/  @P2 BRA `(.L_x_5291) ;  /* 0xffffff8000a82947 */ /* 0x000fea000383ffff */
.L_x_5222:
        /* <DEDUP_REMOVED lines=29> */
.L_x_5296:
[----:B------:R2:W-:Y:S02]  /*a3e0*/  STS.128 [R155+0x2000], RZ ;  /* 0x002000ff9b007388 */ /* 0x0005e40000000c00 */
.L_x_5295:
[----:B------:R-:W-:Y:S05]  /*a3f0*/  BSYNC.RECONVERGENT B0 ;  /* 0x0000000000007941 */ /* 0x000fea0003800200 */
.L_x_5294:
        /* <DEDUP_REMOVED lines=24> */
.L_x_5298:
[----:B------:R1:W-:Y:S01]  /*a580*/  STS.128 [R155+0x2800], RZ ;  /* 0x002800ff9b007388 */ /* 0x0003e20000000c00 */
[----:B------:R-:W-:Y:S05]  /*a590*/  BRA `(.L_x_5297) ;  /* 0x0000003800107947 */ /* 0x000fea0003800000 */
.L_x_5293:
        /* <DEDUP_REMOVED lines=82> */
.L_x_5305:
[----:B------:R-:W-:Y:S05]  /*aac0*/  BSYNC.RECONVERGENT B0 ;  /* 0x0000000000007941 */ /* 0x000fea0003800200 */
.L_x_5304:
[----:B-----5:R-:W-:Y:S01]  /*aad0*/  IMAD.MOV.U32 R6, RZ, RZ, R18 ;  /* 0x000000ffff067224 */ /* 0x020fe200078e0012 */
[----:B------:R-:W-:Y:S01]  /*aae0*/  MOV R4, R16 ;  /* 0x0000001000047202 */ /* 0x000fe20000000f00 */
[----:B------:R-:W-:Y:S01]  /*aaf0*/  IMAD.MOV.U32 R7, RZ, RZ, R19 ;  /* 0x000000ffff077224 */ /* 0x000fe200078e0013 */
[----:B------:R-:W-:Y:S02]  /*ab00*/  MOV R5, R17 ;  /* 0x0000001100057202 */ /* 0x000fe40000000f00 */
.L_x_5303:
[----:B------:R-:W-:Y:S05]  /*ab10*/  BSYNC.RECONVERGENT B1 ;  /* 0x0000000000017941 */ /* 0x000fea0003800200 */
.L_x_5302:
        /* <DEDUP_REMOVED lines=47> */
.L_x_5309:
[----:B------:R-:W-:Y:S05]  /*ae10*/  BSYNC.RECONVERGENT B0 ;  /* 0x0000000000007941 */ /* 0x000fea0003800200 */
.L_x_5308:
[----:B-----5:R1:W-:Y:S02]  /*ae20*/  STS.128 [R155+0x1000], R16 ;  /* 0x001000109b007388 */ /* 0x0203e40000000c00 */
.L_x_5307:
[----:B------:R-:W-:Y:S05]  /*ae30*/  BSYNC.RECONVERGENT B1 ;  /* 0x0000000000017941 */ /* 0x000fea0003800200 */
.L_x_5306:
        /* <DEDUP_REMOVED lines=45> */
.L_x_5311:
[----:B------:R-:W-:Y:S05]  /*b110*/  BSYNC.RECONVERGENT B0 ;  /* 0x0000000000007941 */ /* 0x000fea0003800200 */
.L_x_5310:
[----:B-----5:R1:W-:Y:S02]  /*b120*/  STS.128 [R155+0x2000], R16 ;  /* 0x002000109b007388 */ /* 0x0203e40000000c00 */
.L_x_5301:
[----:B------:R-:W-:Y:S05]  /*b130*/  BSYNC.RECONVERGENT B2 ;  /* 0x0000000000027941 */ /* 0x000fea0003800200 */
.L_x_5300:
        /* <DEDUP_REMOVED lines=59> */
.L_x_5315:
[----:B------:R-:W-:Y:S05]  /*b4f0*/  BSYNC.RECONVERGENT B0 ;  /* 0x0000000000007941 */ /* 0x000fea0003800200 */
.L_x_5314:
[----:B-----5:R1:W-:Y:S02]  /*b500*/  STS.128 [R155+0x800], R16 ;  /* 0x000800109b007388 */ /* 0x0203e40000000c00 */
.L_x_5313:
[----:B------:R-:W-:Y:S05]  /*b510*/  BSYNC.RECONVERGENT B1 ;  /* 0x0000000000017941 */ /* 0x000fea0003800200 */
.L_x_5312:
        /* <DEDUP_REMOVED lines=54> */
.L_x_5319:
[----:B------:R-:W-:Y:S05]  /*b880*/  BSYNC.RECONVERGENT B0 ;  /* 0x0000000000007941 */ /* 0x000fea0003800200 */
.L_x_5318:
[----:B-----5:R1:W-:Y:S02]  /*b890*/  STS.128 [R155+0x1800], R16 ;  /* 0x001800109b007388 */ /* 0x0203e40000000c00 */
.L_x_5317:
[----:B------:R-:W-:Y:S05]  /*b8a0*/  BSYNC.RECONVERGENT B1 ;  /* 0x0000000000017941 */ /* 0x000fea0003800200 */
.L_x_5316:
        /* <DEDUP_REMOVED lines=53> */
.L_x_5321:
[----:B------:R-:W-:Y:S05]  /*bc00*/  BSYNC.RECONVERGENT B0 ;  /* 0x0000000000007941 */ /* 0x000fea0003800200 */
.L_x_5320:
[----:B-----5:R1:W-:Y:S01]  /*bc10*/  STS.128 [R155+0x2800], R16 ;  /* 0x002800109b007388 */ /* 0x0203e20000000c00 */
[----:B------:R-:W-:Y:S05]  /*bc20*/  BRA `(.L_x_5297) ;  /* 0x00000020006c7947 */ /* 0x000fea0003800000 */
.L_x_5299:
        /* <DEDUP_REMOVED lines=94> */
.L_x_5326:
[----:B------:R-:W-:Y:S05]  /*c210*/  BSYNC.RECONVERGENT B0 ;  /* 0x0000000000007941 */ /* 0x000fea0003800200 */
.L_x_5325:
[----:B------:R-:W-:Y:S05]  /*c220*/  BSYNC.RECONVERGENT B1 ;  /* 0x0000000000017941 */ /* 0x000fea0003800200 */
.L_x_5324:
        /* <DEDUP_REMOVED lines=85> */
.L_x_5330:
[----:B------:R-:W-:Y:S05]  /*c780*/  BSYNC.RECONVERGENT B0 ;  /* 0x0000000000007941 */ /* 0x000fea0003800200 */
.L_x_5329:
[----:B-----5:R1:W-:Y:S02]  /*c790*/  STS.128 [R155+0x1000], R24 ;  /* 0x001000189b007388 */ /* 0x0203e40000000c00 */
.L_x_5328:
[----:B------:R-:W-:Y:S05]  /*c7a0*/  BSYNC.RECONVERGENT B1 ;  /* 0x0000000000017941 */ /* 0x000fea0003800200 */
.L_x_5327:
        /* <DEDUP_REMOVED lines=83> */
.L_x_5332:
[----:B------:R-:W-:Y:S05]  /*cce0*/  BSYNC.RECONVERGENT B0 ;  /* 0x0000000000007941 */ /* 0x000fea0003800200 */
.L_x_5331:
[----:B-----5:R1:W-:Y:S02]  /*ccf0*/  STS.128 [R155+0x2000], R24 ;  /* 0x002000189b007388 */ /* 0x0203e40000000c00 */
.L_x_5323:
[----:B------:R-:W-:Y:S05]  /*cd00*/  BSYNC.RECONVERGENT B2 ;  /* 0x0000000000027941 */ /* 0x000fea0003800200 */
.L_x_5322:
        /* <DEDUP_REMOVED lines=90> */
.L_x_5336:
[----:B------:R-:W-:Y:S05]  /*d2b0*/  BSYNC.RECONVERGENT B0 ;  /* 0x0000000000007941 */ /* 0x000fea0003800200 */
.L_x_5335:
[----:B-----5:R1:W-:Y:S02]  /*d2c0*/  STS.128 [R155+0x800], R24 ;  /* 0x000800189b007388 */ /* 0x0203e40000000c00 */
.L_x_5334:
[----:B------:R-:W-:Y:S05]  /*d2d0*/  BSYNC.RECONVERGENT B1 ;  /* 0x0000000000017941 */ /* 0x000fea0003800200 */
.L_x_5333:
        /* <DEDUP_REMOVED lines=85> */
.L_x_5340:
[----:B------:R-:W-:Y:S05]  /*d830*/  BSYNC.RECONVERGENT B0 ;  /* 0x0000000000007941 */ /* 0x000fea0003800200 */
.L_x_5339:
[----:B-----5:R1:W-:Y:S02]  /*d840*/  STS.128 [R155+0x1800], R24 ;  /* 0x001800189b007388 */ /* 0x0203e40000000c00 */
.L_x_5338:
[----:B------:R-:W-:Y:S05]  /*d850*/  BSYNC.RECONVERGENT B1 ;  /* 0x0000000000017941 */ /* 0x000fea0003800200 */
.L_x_5337:
        /* <DEDUP_REMOVED lines=86> */
.L_x_5342:
[----:B------:R-:W-:Y:S05]  /*ddc0*/  BSYNC.RECONVERGENT B0 ;  /* 0x0000000000007941 */ /* 0x000fea0003800200 */
.L_x_5341:
[----:B-----5:R1:W-:Y:S02]  /*ddd0*/  STS.128 [R155+0x2800], R4 ;  /* 0x002800049b007388 */ /* 0x0203e40000000c00 */
.L_x_5297:
[----:B------:R-:W-:Y:S05]  /*dde0*/  BSYNC.RECONVERGENT B3 ;  /* 0x0000000000037941 */ /* 0x000fea0003800200 */
.L_x_5292:
        /* <DEDUP_REMOVED lines=27> */
.L_x_5345:
[----:B------:R4:W-:Y:S02]  /*dfa0*/  STS.128 [R155+0x7000], RZ ;  /* 0x007000ff9b007388 */ /* 0x0009e40000000c00 */
.L_x_5344:
[----:B------:R-:W-:Y:S05]  /*dfb0*/  BSYNC.RECONVERGENT B0 ;  /* 0x0000000000007941 */ /* 0x000fea0003800200 */
.L_x_5343:
        /* <DEDUP_REMOVED lines=24> */
.L_x_5348:
[----:B------:R3:W-:Y:S02]  /*e140*/  STS.128 [R155+0x7800], RZ ;  /* 0x007800ff9b007388 */ /* 0x0007e40000000c00 */
.L_x_5347:
[----:B------:R-:W-:Y:S05]  /*e150*/  BSYNC.RECONVERGENT B0 ;  /* 0x0000000000007941 */ /* 0x000fea0003800200 */
.L_x_5346:
        /* <DEDUP_REMOVED lines=25> */
.L_x_5351:
[----:B------:R3:W-:Y:S02]  /*e2f0*/  STS.128 [R155+0x8000], RZ ;  /* 0x008000ff9b007388 */ /* 0x0007e40000000c00 */
.L_x_5350:
[----:B------:R-:W-:Y:S05]  /*e300*/  BSYNC.RECONVERGENT B0 ;  /* 0x0000000000007941 */ /* 0x000fea0003800200 */
.L_x_5349:
        /* <DEDUP_REMOVED lines=26> */
.L_x_5353:
[----:B------:R-:W-:Y:S05]  /*e4b0*/  BSYNC.RECONVERGENT B0 ;  /* 0x0000000000007941 */ /* 0x000fea0003800200 */
.L_x_5352:
        /* <DEDUP_REMOVED lines=41> */
.L_x_5356:
[----:B------:R2:W-:Y:S01]  /*e750*/  STS.128 [R155+0xd000], RZ ;  /* 0x00d000ff9b007388 */ /* 0x0005e20000000c00 */
[----:B------:R-:W-:Y:S05]  /*e760*/  BRA `(.L_x_5357) ;  /* 0x00000000000c7947 */ /* 0x000fea0003800000 */
.L_x_5355:
[----:B------:R1:W-:Y:S04]  /*e770*/  STS.128 [R155+0x9000], RZ ;  /* 0x009000ff9b007388 */ /* 0x0003e80000000c00 */
[----:B------:R1:W-:Y:S04]  /*e780*/  STS.128 [R155+0xb000], RZ ;  /* 0x00b000ff9b007388 */ /* 0x0003e80000000c00 */
[----:B------:R1:W-:Y:S02]  /*e790*/  STS.128 [R155+0xd000], RZ ;  /* 0x00d000ff9b007388 */ /* 0x0003e40000000c00 */
.L_x_5357:
[----:B------:R-:W-:Y:S05]  /*e7a0*/  BSYNC.RECONVERGENT B0 ;  /* 0x0000000000007941 */ /* 0x000fea0003800200 */
.L_x_5354:
        /* <DEDUP_REMOVED lines=27> */
.L_x_5360:
[----:B------:R1:W-:Y:S02]  /*e960*/  STS.128 [R155+0xd800], RZ ;  /* 0x00d800ff9b007388 */ /* 0x0003e40000000c00 */
.L_x_5359:
[----:B------:R-:W-:Y:S05]  /*e970*/  BSYNC.RECONVERGENT B0 ;  /* 0x0000000000007941 */ /* 0x000fea0003800200 */
.L_x_5358:
        /* <DEDUP_REMOVED lines=27> */
.L_x_5363:
[----:B------:R1:W-:Y:S02]  /*eb30*/  STS.128 [R155+0xe000], RZ ;  /* 0x00e000ff9b007388 */ /* 0x0003e40000000c00 */
.L_x_5362:
[----:B------:R-:W-:Y:S05]  /*eb40*/  BSYNC.RECONVERGENT B0 ;  /* 0x0000000000007941 */ /* 0x000fea0003800200 */
.L_x_5361:
        /* <DEDUP_REMOVED lines=28> */
.L_x_5366:
[----:B------:R1:W-:Y:S02]  /*ed10*/  STS.128 [R155+0xe800], RZ ;  /* 0x00e800ff9b007388 */ /* 0x0003e40000000c00 */
.L_x_5365:
[----:B------:R-:W-:Y:S05]  /*ed20*/  BSYNC.RECONVERGENT B0 ;  /* 0x0000000000007941 */ /* 0x000fea0003800200 */
.L_x_5364:
[----:B------:R-:W2:Y:S01]  /*ed30*/  LD.E R8, desc[UR4][R116.64+0x18c] ;  /* 0x00018c0474087980 */ /* 0x000ea2000c101900 */
[----:B------:R-:W3:Y:S01]  /*ed40*/  S2UR UR6, SR_CgaCtaId ;  /* 0x00000000000679c3 */ /* 0x000ee20000008800 */
[----:B------:R-:W-:Y:S01]  /*ed50*/  UMOV UR7, 0x400 ;  /* 0x0000040000077882 */ /* 0x000fe20000000000 */
[----:B-----5:R-:W-:Y:S01]  /*ed60*/  IADD3 R2, PT, PT, R65, -R152, -R2 ;  /* 0x8000009841027210 */ /* 0x020fe20007ffe802 */
[----:B------:R-:W0:Y:S01]  /*ed70*/  LDGDEPBAR ;  /* 0x00000000000079af */ /* 0x000e220000000000 */
[----:B---3--:R-:W-:-:S06]  /*ed80*/  ULEA UR6, UR6, UR7, 0x18 ;  /* 0x0000000706067291 */ /* 0x008fcc000f8ec0ff */
[----:B------:R-:W-:Y:S02]  /*ed90*/  LEA R137, R66, UR6, 0x1 ;  /* 0x0000000642897c11 */ /* 0x000fe4000f8e08ff */
[----:B------:R-:W-:-:S03]  /*eda0*/  LEA R119, R64, UR6, 0x1 ;  /* 0x0000000640777c11 */ /* 0x000fc6000f8e08ff */
[----:B------:R-:W-:Y:S04]  /*edb0*/  LDSM.16.M88.4 R92, [R137] ;  /* 0x00000000895c783b */ /* 0x000fe80000000200 */
[----:B------:R-:W3:Y:S04]  /*edc0*/  LDSM.16.M88.4 R36, [R119+0x3400] ;  /* 0x003400007724783b */ /* 0x000ee80000000200 */
[----:B------:R-:W4:Y:S01]  /*edd0*/  LDSM.16.M88.4 R28, [R119+0x3800] ;  /* 0x00380000771c783b */ /* 0x000f220000000200 */
[C---:B------:R-:W-:Y:S02]  /*ede0*/  IMAD R11, R60.reuse, 0x2, R137 ;  /* 0x000000023c0b7824 */ /* 0x040fe400078e0289 */
[----:B------:R-:W-:Y:S01]  /*edf0*/  IMAD R3, R60, 0x2, R119 ;  /* 0x000000023c037824 */ /* 0x000fe200078e0277 */
[----:B------:R-:W4:Y:S04]  /*ee00*/  LDSM.16.M88.4 R44, [R119+0x3000] ;  /* 0x00300000772c783b */ /* 0x000f280000000200 */
[----:B------:R-:W4:Y:S04]  /*ee10*/  LDSM.16.M88.4 R20, [R119+0x3c00] ;  /* 0x003c00007714783b */ /* 0x000f280000000200 */
[----:B-1----:R-:W1:Y:S04]  /*ee20*/  LDSM.16.M88.4 R4, [R119+0x4000] ;  /* 0x004000007704783b */ /* 0x002e680000000200 */
        /* <DEDUP_REMOVED lines=18> */
[C---:B------:R-:W-:Y:S08]  /*ef50*/  HMMA.16816.F32.BF16 R48, R92.reuse, R44, RZ ;  /* 0x0000002c5c30723c */ /* 0x040ff000000418ff */
[C---:B------:R-:W-:Y:S08]  /*ef60*/  HMMA.16816.F32.BF16 R44, R92.reuse, R46, RZ ;  /* 0x0000002e5c2c723c */ /* 0x040ff000000418ff */
        /* <DEDUP_REMOVED lines=20> */
[C---:B------:R-:W-:Y:S08]  /*f0b0*/  HMMA.16816.F32.BF16 R24, R84.reuse, R56, R24 ;  /* 0x000000385418723c */ /* 0x040ff00000041818 */
[C---:B------:R-:W-:Y:S01]  /*f0c0*/  HMMA.16816.F32.BF16 R20, R84.reuse, R58, R20 ;  /* 0x0000003a5414723c */ /* 0x040fe20000041814 */
[----:B------:R-:W2:Y:S07]  /*f0d0*/  LDSM.16.M88.4 R56, [R119+0x6000] ;  /* 0x006000007738783b */ /* 0x000eae0000000200 */
        /* <DEDUP_REMOVED lines=8> */
[----:B------:R-:W4:Y:S07]  /*f160*/  LDSM.16.M88.4 R88, [R119+0x6800] ;  /* 0x006800007758783b */ /* 0x000f2e0000000200 */
[C---:B-1----:R-:W-:Y:S08]  /*f170*/  HMMA.16816.F32.BF16 R32, R80.reuse, R72, R32 ;  /* 0x000000485020723c */ /* 0x042ff00000041820 */
[C---:B------:R-:W-:Y:S01]  /*f180*/  HMMA.16816.F32.BF16 R28, R80.reuse, R74, R28 ;  /* 0x0000004a501c723c */ /* 0x040fe2000004181c */
[----:B------:R-:W1:Y:S07]  /*f190*/  LDSM.16.M88.4 R72, [R3+0x5400] ;  /* 0x005400000348783b */ /* 0x000e6e0000000200 */
[C---:B------:R-:W-:Y:S08]  /*f1a0*/  HMMA.16816.F32.BF16 R24, R80.reuse, R68, R24 ;  /* 0x000000445018723c */ /* 0x040ff00000041818 */
[----:B------:R-:W-:Y:S01]  /*f1b0*/  HMMA.16816.F32.BF16 R20, R80, R70, R20 ;  /* 0x000000465014723c */ /* 0x000fe20000041814 */
[----:B------:R-:W1:Y:S07]  /*f1c0*/  LDSM.16.M88.4 R68, [R3+0x5800] ;  /* 0x005800000344783b */ /* 0x000e6e0000000200 */
[C---:B------:R-:W-:Y:S08]  /*f1d0*/  HMMA.16816.F32.BF16 R108, R84.reuse, R132, R108 ;  /* 0x00000084546c723c */ /* 0x040ff0000004186c */
[----:B------:R-:W-:Y:S01]  /*f1e0*/  HMMA.16816.F32.BF16 R100, R84, R134, R100 ;  /* 0x000000865464723c */ /* 0x000fe20000041864 */
[----:B------:R-:W1:Y:S04]  /*f1f0*/  LDSM.16.M88.4 R84, [R119+0x6c00] ;  /* 0x006c00007754783b */ /* 0x000e680000000200 */
[----:B------:R-:W-:Y:S03]  /*f200*/  LDSM.16.M88.4 R132, [R3+0x6400] ;  /* 0x006400000384783b */ /* 0x000fe60000000200 */
[C---:B---3--:R-:W-:Y:S08]  /*f210*/  HMMA.16816.F32.BF16 R48, R80.reuse, R76, R48 ;  /* 0x0000004c5030723c */ /* 0x048ff00000041830 */
        /* <DEDUP_REMOVED lines=8> */
[C---:B----4-:R-:W-:Y:S08]  /*f2a0*/  HMMA.16816.F32.BF16 R108, R80.reuse, R88, R108 ;  /* 0x00000058506c723c */ /* 0x050ff0000004186c */
[----:B------:R-:W-:Y:S01]  /*f2b0*/  HMMA.16816.F32.BF16 R100, R80, R90, R100 ;  /* 0x0000005a5064723c */ /* 0x000fe20000041864 */
[----:B------:R-:W-:Y:S07]  /*f2c0*/  LDSM.16.M88.4 R88, [R137+0x2000] ;  /* 0x002000008958783b */ /* 0x000fee0000000200 */
        /* <DEDUP_REMOVED lines=20> */
[C---:B------:R-:W-:Y:S08]  /*f410*/  HMMA.16816.F32.BF16 R4, R160.reuse, R170, R4 ;  /* 0x000000aaa004723c */ /* 0x040ff00000041804 */
[C---:B------:R-:W-:Y:S08]  /*f420*/  HMMA.16816.F32.BF16 R120, R160.reuse, R132, R120 ;  /* 0x00000084a078723c */ /* 0x040ff00000041878 */
[----:B------:R-:W-:Y:S08]  /*f430*/  HMMA.16816.F32.BF16 R112, R160, R134, R112 ;  /* 0x00000086a070723c */ /* 0x000ff00000041870 */
        /* <DEDUP_REMOVED lines=8> */
[----:B------:R-:W4:Y:S07]  /*f4c0*/  LDSM.16.M88.4 R124, [R119+0x8800] ;  /* 0x00880000777c783b */ /* 0x000f2e0000000200 */
[C---:B------:R-:W-:Y:S08]  /*f4d0*/  HMMA.16816.F32.BF16 R48, R88.reuse, R84, R48 ;  /* 0x000000545830723c */ /* 0x040ff00000041830 */
[C---:B------:R-:W-:Y:S01]  /*f4e0*/  HMMA.16816.F32.BF16 R44, R88.reuse, R86, R44 ;  /* 0x00000056582c723c */ /* 0x040fe2000004182c */
[----:B------:R-:W4:Y:S07]  /*f4f0*/  LDSM.16.M88.4 R84, [R119+0x8c00] ;  /* 0x008c00007754783b */ /* 0x000f2e0000000200 */
[C---:B---3--:R-:W-:Y:S08]  /*f500*/  HMMA.16816.F32.BF16 R32, R88.reuse, R76, R32 ;  /* 0x0000004c5820723c */ /* 0x048ff00000041820 */
[C---:B------:R-:W-:Y:S01]  /*f510*/  HMMA.16816.F32.BF16 R28, R88.reuse, R78, R28 ;  /* 0x0000004e581c723c */ /* 0x040fe2000004181c */
[----:B------:R-:W3:Y:S07]  /*f520*/  LDSM.16.M88.4 R76, [R3+0x7c00] ;  /* 0x007c0000034c783b */ /* 0x000eee0000000200 */
[C---:B--2---:R-:W-:Y:S01]  /*f530*/  HMMA.16816.F32.BF16 R120, R88.reuse, R56, R120 ;  /* 0x000000385878723c */ /* 0x044fe20000041878 */
[----:B------:R-:W2:Y:S07]  /*f540*/  S2R R134, SR_TID.X ;  /* 0x0000000000867919 */ /* 0x000eae0000002100 */
[----:B------:R-:W-:Y:S01]  /*f550*/  HMMA.16816.F32.BF16 R112, R88, R58, R112 ;  /* 0x0000003a5870723c */ /* 0x000fe20000041870 */
[----:B------:R-:W3:Y:S07]  /*f560*/  LDSM.16.M88.4 R56, [R3+0x7400] ;  /* 0x007400000338783b */ /* 0x000eee0000000200 */
[C---:B------:R-:W-:Y:S08]  /*f570*/  HMMA.16816.F32.BF16 R108, R160.reuse, R128, R108 ;  /* 0x00000080a06c723c */ /* 0x040ff0000004186c */
[----:B------:R-:W-:Y:S01]  /*f580*/  HMMA.16816.F32.BF16 R100, R160, R130, R100 ;  /* 0x00000082a064723c */ /* 0x000fe20000041864 */
[----:B------:R-:W3:Y:S07]  /*f590*/  LDSM.16.M88.4 R128, [R3+0x8000] ;  /* 0x008000000380783b */ /* 0x000eee0000000200 */
[----:B------:R-:W-:Y:S08]  /*f5a0*/  HMMA.16816.F32.BF16 R40, R88, R80, R40 ;  /* 0x000000505828723c */ /* 0x000ff00000041828 */
[C---:B-1----:R-:W-:Y:S08]  /*f5b0*/  HMMA.16816.F32.BF16 R48, R68.reuse, R72, R48 ;  /* 0x000000484430723c */ /* 0x042ff00000041830 */
[----:B------:R-:W-:Y:S01]  /*f5c0*/  HMMA.16816.F32.BF16 R44, R68, R74, R44 ;  /* 0x0000004a442c723c */ /* 0x000fe2000004182c */
[----:B------:R-:W-:Y:S07]  /*f5d0*/  LDSM.16.M88.4 R72, [R3+0x8c00] ;  /* 0x008c00000348783b */ /* 0x000fee0000000200 */
[----:B------:R-:W-:Y:S01]  /*f5e0*/  HMMA.16816.F32.BF16 R36, R88, R82, R36 ;  /* 0x000000525824723c */ /* 0x000fe20000041824 */
[----:B------:R-:W1:Y:S04]  /*f5f0*/  LDSM.16.M88.4 R80, [R3+0x7800] ;  /* 0x007800000350783b */ /* 0x000e680000000200 */
[----:B--2---:R-:W-:-:S03]  /*f600*/  SHF.R.U32.HI R133, RZ, 0x1, R134 ;  /* 0x00000001ff857819 */ /* 0x004fc60000011686 */
[----:B----4-:R-:W-:Y:S03]  /*f610*/  HMMA.16816.F32.BF16 R108, R88, R124, R108 ;  /* 0x0000007c586c723c */ /* 0x010fe6000004186c */
[----:B------:R-:W-:-:S05]  /*f620*/  FMUL.FTZ R15, R49, R8 ;  /* 0x00000008310f7220 */ /* 0x000fca0000410000 */
[----:B------:R-:W-:Y:S01]  /*f630*/  HMMA.16816.F32.BF16 R100, R88, R126, R100 ;  /* 0x0000007e5864723c */ /* 0x000fe20000041864 */
[----:B------:R-:W2:Y:S02]  /*f640*/  LDSM.16.M88.4 R124, [R3+0x8400] ;  /* 0x00840000037c783b */ /* 0x000ea40000000200 */
[----:B------:R-:W-:-:S05]  /*f650*/  FMUL.FTZ R53, R45, R8 ;  /* 0x000000082d357220 */ /* 0x000fca0000410000 */
[----:B------:R-:W-:Y:S03]  /*f660*/  HMMA.16816.F32.BF16 R96, R88, R84, R96 ;  /* 0x000000545860723c */ /* 0x000fe60000041860 */
[----:B------:R-:W-:-:S05]  /*f670*/  LOP3.LUT R49, R133, 0x1f0, RZ, 0xc0, !PT ;  /* 0x000001f085317812 */ /* 0x000fca00078ec0ff */
[----:B------:R-:W-:Y:S01]  /*f680*/  HMMA.16816.F32.BF16 R92, R88, R86, R92 ;  /* 0x00000056585c723c */ /* 0x000fe2000004185c */
[----:B------:R4:W2:Y:S07]  /*f690*/  LDSM.16.M88.4 R84, [R3+0x8800] ;  /* 0x008800000354783b */ /* 0x0008ae0000000200 */
[C---:B---3--:R-:W-:Y:S08]  /*f6a0*/  HMMA.16816.F32.BF16 R20, R68.reuse, R78, R20 ;  /* 0x0000004e4414723c */ /* 0x048ff00000041814 */
[----:B------:R-:W-:Y:S03]  /*f6b0*/  HMMA.16816.F32.BF16 R40, R68, R56, R40 ;  /* 0x000000384428723c */ /* 0x000fe60000041828 */
[----:B------:R-:W-:-:S05]  /*f6c0*/  LOP3.LUT R56, R106, 0x7, RZ, 0xc0, !PT ;  /* 0x000000076a387812 */ /* 0x000fca00078ec0ff */
[----:B------:R-:W-:Y:S03]  /*f6d0*/  HMMA.16816.F32.BF16 R16, R68, R128, R16 ;  /* 0x000000804410723c */ /* 0x000fe60000041810 */
[----:B----4-:R-:W-:Y:S01]  /*f6e0*/  IMAD.SHL.U32 R3, R134, 0x2, RZ ;  /* 0x0000000286037824 */ /* 0x010fe200078e00ff */
[----:B------:R-:W-:-:S04]  /*f6f0*/  LOP3.LUT R14, R56, R49, RZ, 0xfc, !PT ;  /* 0x00000031380e7212 */ /* 0x000fc800078efcff */
[----:B------:R-:W-:Y:S03]  /*f700*/  HMMA.16816.F32.BF16 R36, R68, R58, R36 ;  /* 0x0000003a4424723c */ /* 0x000fe60000041824 */
[----:B------:R-:W-:Y:S01]  /*f710*/  LOP3.LUT R45, R3, 0x6, RZ, 0xc0, !PT ;  /* 0x00000006032d7812 */ /* 0x000fe200078ec0ff */
[----:B------:R-:W-:-:S04]  /*f720*/  IMAD.IADD R11, R61, 0x1, R14 ;  /* 0x000000013d0b7824 */ /* 0x000fc800078e020e */
[----:B------:R-:W-:Y:S03]  /*f730*/  HMMA.16816.F32.BF16 R4, R68, R130, R4 ;  /* 0x000000824404723c */ /* 0x000fe60000041804 */
[----:B------:R-:W-:Y:S01]  /*f740*/  IMAD.IADD R59, R54, 0x1, R45 ;  /* 0x00000001363b7824 */ /* 0x000fe200078e022d */
[----:B------:R-:W-:Y:S01]  /*f750*/  MUFU.TANH R15, R15 ;  /* 0x0000000f000f7308 */ /* 0x000fe20000002400 */
[----:B------:R-:W-:-:S03]  /*f760*/  IADD3 R160, PT, PT, R0, R65, -R152 ;  /* 0x0000004100a07210 */ /* 0x000fc60007ffe898 */
[----:B------:R-:W-:Y:S03]  /*f770*/  HMMA.16816.F32.BF16 R24, R68, R76, R24 ;  /* 0x0000004c4418723c */ /* 0x000fe60000041818 */
[----:B------:R-:W-:Y:S02]  /*f780*/  IMAD.IADD R78, R59, 0x1, R152 ;  /* 0x000000013b4e7824 */ /* 0x000fe400078e0298 */
[----:B------:R-:W-:-:S03]  /*f790*/  FMUL.FTZ R20, R20, R8 ;  /* 0x0000000814147220 */ /* 0x000fc60000410000 */
[C---:B-1----:R-:W-:Y:S03]  /*f7a0*/  HMMA.16816.F32.BF16 R28, R68.reuse, R82, R28 ;  /* 0x00000052441c723c */ /* 0x042fe6000004181c */
[----:B------:R-:W-:Y:S01]  /*f7b0*/  IADD3 R135, PT, PT, R11, -0x39, -R78 ;  /* 0xffffffc70b877810 */ /* 0x000fe20007ffe84e */
[----:B------:R1:W-:Y:S01]  /*f7c0*/  MUFU.TANH R195, R20 ;  /* 0x0000001400c37308 */ /* 0x0003e20000002400 */
[-C--:B------:R-:W-:Y:S01]  /*f7d0*/  FMUL.FTZ R47, R47, R8.reuse ;  /* 0x000000082f2f7220 */ /* 0x080fe20000410000 */
[----:B------:R-:W-:Y:S01]  /*f7e0*/  FMUL.FTZ R48, R48, R8 ;  /* 0x0000000830307220 */ /* 0x000fe20000410000 */
[----:B------:R-:W-:Y:S01]  /*f7f0*/  IABS R135, R135 ;  /* 0x0000008700877213 */ /* 0x000fe20000000000 */
[----:B------:R-:W-:Y:S01]  /*f800*/  IMAD.IADD R67, R67, 0x1, R14 ;  /* 0x0000000143437824 */ /* 0x000fe200078e020e */
[C-C-:B------:R-:W-:Y:S01]  /*f810*/  IADD3 R14, PT, PT, R11.reuse, -0x1, -R78.reuse ;  /* 0xffffffff0b0e7810 */ /* 0x140fe20007ffe84e */
[----:B------:R-:W-:Y:S03]  /*f820*/  HMMA.16816.F32.BF16 R32, R68, R80, R32 ;  /* 0x000000504420723c */ /* 0x000fe60000041820 */
[----:B------:R-:W-:-:S05]  /*f830*/  IADD3 R129, PT, PT, R11, -0x40, -R78 ;  /* 0xffffffc00b817810 */ /* 0x000fca0007ffe84e */
[----:B--2---:R-:W-:Y:S01]  /*f840*/  HMMA.16816.F32.BF16 R112, R68, R126, R112 ;  /* 0x0000007e4470723c */ /* 0x004fe20000041870 */
[----:B------:R-:W-:Y:S02]  /*f850*/  MUFU.TANH R53, R53 ;  /* 0x0000003500357308 */ /* 0x000fe40000002400 */
[-C--:B------:R-:W-:Y:S01]  /*f860*/  FMUL.FTZ R44, R44, R8.reuse ;  /* 0x000000082c2c7220 */ /* 0x080fe20000410000 */
[-C--:B-1----:R-:W-:Y:S01]  /*f870*/  FMUL.FTZ R20, R16, R8.reuse ;  /* 0x0000000810147220 */ /* 0x082fe20000410000 */
[----:B------:R-:W-:Y:S02]  /*f880*/  IMAD.MOV.U32 R16, RZ, RZ, R135 ;  /* 0x000000ffff107224 */ /* 0x000fe400078e0087 */
[----:B------:R-:W-:Y:S01]  /*f890*/  FMUL.FTZ R46, R46, R8 ;  /* 0x000000082e2e7220 */ /* 0x000fe20000410000 */
[----:B------:R-:W-:-:S04]  /*f8a0*/  DEPBAR.LE SB0, 0x0 ;  /* 0x000080000000791a */ /* 0x000fc80000000000 */
[----:B------:R-:W1:Y:S01]  /*f8b0*/  MUFU.TANH R135, R20 ;  /* 0x0000001400877308 */ /* 0x000e620000002400 */
[----:B------:R-:W-:Y:S02]  /*f8c0*/  IABS R14, R14 ;  /* 0x0000000e000e7213 */ /* 0x000fe40000000000 */
[----:B------:R-:W-:Y:S01]  /*f8d0*/  IABS R129, R129 ;  /* 0x0000008100817213 */ /* 0x000fe20000000000 */
[-C--:B------:R-:W-:Y:S02]  /*f8e0*/  FMUL.FTZ R41, R41, R8.reuse ;  /* 0x0000000829297220 */ /* 0x080fe40000410000 */
[----:B------:R-:W-:Y:S01]  /*f8f0*/  IMAD.MOV.U32 R0, RZ, RZ, R14 ;  /* 0x000000ffff007224 */ /* 0x000fe200078e000e */
[----:B------:R-:W-:Y:S01]  /*f900*/  I2FP.F32.S32 R129, R129 ;  /* 0x0000008100817245 */ /* 0x000fe20000201400 */
[----:B------:R-:W-:-:S03]  /*f910*/  FMUL.FTZ R4, R4, R8 ;  /* 0x0000000804047220 */ /* 0x000fc60000410000 */
[----:B------:R-:W-:Y:S01]  /*f920*/  I2FP.F32.S32 R0, R0 ;  /* 0x0000000000007245 */ /* 0x000fe20000201400 */
[----:B------:R-:W-:Y:S01]  /*f930*/  MUFU.TANH R41, R41 ;  /* 0x0000002900297308 */ /* 0x000fe20000002400 */
[----:B------:R-:W-:Y:S02]  /*f940*/  IMAD.IADD R163, R67, 0x1, R2 ;  /* 0x0000000143a37824 */ /* 0x000fe400078e0202 */
[----:B-1----:R-:W-:-:S05]  /*f950*/  FFMA.FTZ R129, -R164, R129, R135 ;  /* 0x00000081a4817223 */ /* 0x002fca0000010187 */
[----:B------:R-:W1:Y:S01]  /*f960*/  MUFU.TANH R135, R4 ;  /* 0x0000000400877308 */ /* 0x000e620000002400 */
[----:B------:R-:W-:Y:S02]  /*f970*/  IMAD.IADD R160, R67, 0x1, R160 ;  /* 0x0000000143a07824 */ /* 0x000fe400078e02a0 */
[----:B------:R-:W-:Y:S01]  /*f980*/  FFMA.FTZ R67, -R164, R0, R15 ;  /* 0x00000000a4437223 */ /* 0x000fe2000001010f */
[--C-:B------:R-:W-:Y:S01]  /*f990*/  IADD3 R131, PT, PT, R11, -0x48, -R78.reuse ;  /* 0xffffffb80b837810 */ /* 0x100fe20007ffe84e */
[-C--:B------:R-:W-:Y:S01]  /*f9a0*/  FMUL.FTZ R193, R21, R8.reuse ;  /* 0x0000000815c17220 */ /* 0x080fe20000410000 */
[--C-:B------:R-:W-:Y:S01]  /*f9b0*/  IADD3 R0, PT, PT, R11, -0x11, -R78.reuse ;  /* 0xffffffef0b007810 */ /* 0x100fe20007ffe84e */
[C---:B------:R-:W-:Y:S05]  /*f9c0*/  HMMA.16816.F32.BF16 R92, R68.reuse, R74, R92 ;  /* 0x0000004a445c723c */ /* 0x040fea000004185c */
[----:B------:R-:W-:Y:S01]  /*f9d0*/  IABS R131, R131 ;  /* 0x0000008300837213 */ /* 0x000fe20000000000 */
[----:B------:R-:W-:Y:S01]  /*f9e0*/  FMUL.FTZ R37, R37, R8 ;  /* 0x0000000825257220 */ /* 0x000fe20000410000 */
[----:B------:R-:W-:Y:S01]  /*f9f0*/  IABS R0, R0 ;  /* 0x0000000000007213 */ /* 0x000fe20000000000 */
[-C--:B------:R-:W-:Y:S01]  /*fa00*/  FMUL.FTZ R77, R28, R8.reuse ;  /* 0x000000081c4d7220 */ /* 0x080fe20000410000 */
[-C--:B------:R-:W-:Y:S01]  /*fa10*/  FMUL.FTZ R74, R24, R8.reuse ;  /* 0x00000008184a7220 */ /* 0x080fe20000410000 */
[-C--:B------:R-:W-:Y:S01]  /*fa20*/  FMUL.FTZ R40, R40, R8.reuse ;  /* 0x0000000828287220 */ /* 0x080fe20000410000 */
[-C--:B------:R-:W-:Y:S01]  /*fa30*/  FMUL.FTZ R36, R36, R8.reuse ;  /* 0x0000000824247220 */ /* 0x080fe20000410000 */
[-C--:B------:R-:W-:Y:S01]  /*fa40*/  FMUL.FTZ R32, R32, R8.reuse ;  /* 0x0000000820207220 */ /* 0x080fe20000410000 */
[-C--:B------:R-:W-:Y:S01]  /*fa50*/  FMUL.FTZ R33, R33, R8.reuse ;  /* 0x0000000821217220 */ /* 0x080fe20000410000 */
[----:B------:R-:W-:Y:S01]  /*fa60*/  FMUL.FTZ R29, R29, R8 ;  /* 0x000000081d1d7220 */ /* 0x000fe20000410000 */
[----:B------:R-:W2:Y:S01]  /*fa70*/  MUFU.TANH R193, R193 ;  /* 0x000000c100c17308 */ /* 0x000ea20000002400 */
[----:B------:R-:W-:Y:S01]  /*fa80*/  I2FP.F32.S32 R131, R131 ;  /* 0x0000008300837245 */ /* 0x000fe20000201400 */
[C---:B------:R-:W-:Y:S03]  /*fa90*/  HMMA.16816.F32.BF16 R100, R68.reuse, R86, R100 ;  /* 0x000000564464723c */ /* 0x040fe60000041864 */
[----:B------:R-:W-:Y:S01]  /*faa0*/  I2FP.F32.S32 R0, R0 ;  /* 0x0000000000007245 */ /* 0x000fe20000201400 */
[----:B------:R-:W-:Y:S01]  /*fab0*/  FMUL.FTZ R112, R112, R8 ;  /* 0x0000000870707220 */ /* 0x000fe20000410000 */
[----:B-1----:R-:W-:Y:S01]  /*fac0*/  FFMA.FTZ R135, -R164, R131, R135 ;  /* 0x00000083a4877223 */ /* 0x002fe20000010187 */
[----:B------:R-:W1:Y:S02]  /*fad0*/  MUFU.TANH R57, R40 ;  /* 0x0000002800397308 */ /* 0x000e640000002400 */
[----:B------:R-:W-:Y:S03]  /*fae0*/  HMMA.16816.F32.BF16 R96, R68, R72, R96 ;  /* 0x000000484460723c */ /* 0x000fe60000041860 */
[----:B------:R-:W-:-:S03]  /*faf0*/  IADD3 R66, PT, PT, R11, -0x9, -R78 ;  /* 0xfffffff70b427810 */ /* 0x000fc60007ffe84e */
[----:B------:R-:W3:Y:S02]  /*fb00*/  MUFU.TANH R73, R36 ;  /* 0x0000002400497308 */ /* 0x000ee40000002400 */
[----:B------:R-:W-:Y:S03]  /*fb10*/  HMMA.16816.F32.BF16 R120, R68, R124, R120 ;  /* 0x0000007c4478723c */ /* 0x000fe60000041878 */
[----:B------:R-:W-:-:S03]  /*fb20*/  IADD3 R72, PT, PT, R11, -0x19, -R78 ;  /* 0xffffffe70b487810 */ /* 0x000fc60007ffe84e */
[----:B------:R-:W4:Y:S02]  /*fb30*/  MUFU.TANH R37, R37 ;  /* 0x0000002500257308 */ /* 0x000f240000002400 */
[----:B------:R-:W-:Y:S03]  /*fb40*/  HMMA.16816.F32.BF16 R108, R68, R84, R108 ;  /* 0x00000054446c723c */ /* 0x000fe6000004186c */
[----:B------:R-:W-:Y:S01]  /*fb50*/  FFMA.FTZ R69, -R164, R0, R41 ;  /* 0x00000000a4457223 */ /* 0x000fe20000010129 */
[C-C-:B------:R-:W-:Y:S02]  /*fb60*/  IADD3 R71, PT, PT, R11.reuse, -0x10, -R78.reuse ;  /* 0xfffffff00b477810 */ /* 0x140fe40007ffe84e */
[----:B------:R-:W4:Y:S01]  /*fb70*/  MUFU.TANH R81, R32 ;  /* 0x0000002000517308 */ /* 0x000f220000002400 */
[C-C-:B------:R-:W-:Y:S02]  /*fb80*/  IADD3 R68, PT, PT, R11.reuse, -0x18, -R78.reuse ;  /* 0xffffffe80b447810 */ /* 0x140fe40007ffe84e */
[----:B------:R-:W-:-:S05]  /*fb90*/  IADD3 R28, PT, PT, R11, -0x20, -R78 ;  /* 0xffffffe00b1c7810 */ /* 0x000fca0007ffe84e */
[----:B------:R-:W4:Y:S01]  /*fba0*/  MUFU.TANH R79, R33 ;  /* 0x00000021004f7308 */ /* 0x000f220000002400 */
[C-C-:B------:R-:W-:Y:S02]  /*fbb0*/  IADD3 R14, PT, PT, R11.reuse, -0x21, -R78.reuse ;  /* 0xffffffdf0b0e7810 */ /* 0x140fe40007ffe84e */
[----:B------:R-:W-:-:S05]  /*fbc0*/  IADD3 R2, PT, PT, R11, -0x28, -R78 ;  /* 0xffffffd80b027810 */ /* 0x000fca0007ffe84e */
[----:B------:R-:W4:Y:S01]  /*fbd0*/  MUFU.TANH R77, R77 ;  /* 0x0000004d004d7308 */ /* 0x000f220000002400 */
[C-C-:B------:R-:W-:Y:S02]  /*fbe0*/  IADD3 R0, PT, PT, R11.reuse, -0x29, -R78.reuse ;  /* 0xffffffd70b007810 */ /* 0x140fe40007ffe84e */
[----:B------:R-:W-:-:S05]  /*fbf0*/  IADD3 R15, PT, PT, R11, -0x30, -R78 ;  /* 0xffffffd00b0f7810 */ /* 0x000fca0007ffe84e */
[----:B------:R-:W4:Y:S01]  /*fc00*/  MUFU.TANH R75, R29 ;  /* 0x0000001d004b7308 */ /* 0x000f220000002400 */
[----:B------:R-:W-:-:S07]  /*fc10*/  IADD3 R126, PT, PT, R11, -0x58, -R78 ;  /* 0xffffffa80b7e7810 */ /* 0x000fce0007ffe84e */
[----:B------:R-:W4:Y:S01]  /*fc20*/  MUFU.TANH R74, R74 ;  /* 0x0000004a004a7308 */ /* 0x000f220000002400 */
[----:B------:R-:W-:Y:S02]  /*fc30*/  IABS R66, R66 ;  /* 0x0000004200427213 */ /* 0x000fe40000000000 */
[----:B------:R-:W-:-:S05]  /*fc40*/  IABS R71, R71 ;  /* 0x0000004700477213 */ /* 0x000fca0000000000 */
[----:B------:R-:W4:Y:S01]  /*fc50*/  MUFU.TANH R131, R112 ;  /* 0x0000007000837308 */ /* 0x000f220000002400 */
[----:B------:R-:W-:Y:S02]  /*fc60*/  IABS R68, R68 ;  /* 0x0000004400447213 */ /* 0x000fe40000000000 */
[----:B------:R-:W-:Y:S02]  /*fc70*/  IABS R72, R72 ;  /* 0x0000004800487213 */ /* 0x000fe40000000000 */
[----:B------:R-:W-:Y:S02]  /*fc80*/  IABS R24, R28 ;  /* 0x0000001c00187213 */ /* 0x000fe40000000000 */
[----:B------:R-:W-:Y:S02]  /*fc90*/  IABS R14, R14 ;  /* 0x0000000e000e7213 */ /* 0x000fe40000000000 */
[----:B------:R-:W-:Y:S02]  /*fca0*/  IABS R2, R2 ;  /* 0x0000000200027213 */ /* 0x000fe40000000000 */
[----:B------:R-:W-:-:S02]  /*fcb0*/  IABS R0, R0 ;  /* 0x0000000000007213 */ /* 0x000fc40000000000 */
[----:B------:R-:W-:Y:S02]  /*fcc0*/  IABS R15, R15 ;  /* 0x0000000f000f7213 */ /* 0x000fe40000000000 */
[----:B------:R-:W-:Y:S02]  /*fcd0*/  I2FP.F32.S32 R16, R16 ;  /* 0x0000001000107245 */ /* 0x000fe40000201400 */
[----:B------:R-:W-:Y:S01]  /*fce0*/  IABS R126, R126 ;  /* 0x0000007e007e7213 */ /* 0x000fe20000000000 */
[----:B------:R-:W-:Y:S01]  /*fcf0*/  VIADD R145, R11, 0x8 ;  /* 0x000000080b917836 */ /* 0x000fe20000000000 */
[----:B------:R-:W-:Y:S02]  /*fd00*/  I2FP.F32.S32 R66, R66 ;  /* 0x0000004200427245 */ /* 0x000fe40000201400 */
[----:B------:R-:W-:Y:S02]  /*fd10*/  I2FP.F32.S32 R71, R71 ;  /* 0x0000004700477245 */ /* 0x000fe40000201400 */
[----:B------:R-:W-:-:S02]  /*fd20*/  I2FP.F32.S32 R68, R68 ;  /* 0x0000004400447245 */ /* 0x000fc40000201400 */
[----:B------:R-:W-:Y:S02]  /*fd30*/  I2FP.F32.S32 R72, R72 ;  /* 0x0000004800487245 */ /* 0x000fe40000201400 */
[----:B------:R-:W-:Y:S02]  /*fd40*/  I2FP.F32.S32 R24, R24 ;  /* 0x0000001800187245 */ /* 0x000fe40000201400 */
[----:B------:R-:W-:Y:S02]  /*fd50*/  I2FP.F32.S32 R14, R14 ;  /* 0x0000000e000e7245 */ /* 0x000fe40000201400 */
[----:B------:R-:W-:Y:S02]  /*fd60*/  I2FP.F32.S32 R2, R2 ;  /* 0x0000000200027245 */ /* 0x000fe40000201400 */
[----:B------:R-:W-:Y:S02]  /*fd70*/  I2FP.F32.S32 R0, R0 ;  /* 0x0000000000007245 */ /* 0x000fe40000201400 */
[----:B------:R-:W-:Y:S01]  /*fd80*/  I2FP.F32.S32 R15, R15 ;  /* 0x0000000f000f7245 */ /* 0x000fe20000201400 */
[----:B--2---:R-:W-:Y:S01]  /*fd90*/  FFMA.FTZ R193, -R164, R16, R193 ;  /* 0x00000010a4c17223 */ /* 0x004fe200000101c1 */
[-C--:B------:R-:W-:Y:S01]  /*fda0*/  FMUL.FTZ R17, R17, R8.reuse ;  /* 0x0000000811117220 */ /* 0x080fe20000410000 */
[-C--:B------:R-:W-:Y:S01]  /*fdb0*/  FMUL.FTZ R161, R25, R8.reuse ;  /* 0x0000000819a17220 */ /* 0x080fe20000410000 */
[----:B------:R-:W-:Y:S01]  /*fdc0*/  FMUL.FTZ R165, R5, R8 ;  /* 0x0000000805a57220 */ /* 0x000fe20000410000 */
[----:B------:R-:W-:Y:S01]  /*fdd0*/  I2FP.F32.S32 R16, R126 ;  /* 0x0000007e00107245 */ /* 0x000fe20000201400 */
[----:B------:R-:W-:Y:S01]  /*fde0*/  FMUL.FTZ R5, R42, R8 ;  /* 0x000000082a057220 */ /* 0x000fe20000410000 */
[C---:B------:R-:W-:Y:S01]  /*fdf0*/  FFMA.FTZ R66, -R164.reuse, R66, R53 ;  /* 0x00000042a4427223 */ /* 0x040fe20000010135 */
[C---:B-1----:R-:W-:Y:S01]  /*fe00*/  FFMA.FTZ R71, -R164.reuse, R71, R57 ;  /* 0x00000047a4477223 */ /* 0x042fe20000010139 */
[C---:B---3--:R-:W-:Y:S01]  /*fe10*/  FFMA.FTZ R68, -R164.reuse, R68, R73 ;  /* 0x00000044a4447223 */ /* 0x048fe20000010149 */
[C---:B----4-:R-:W-:Y:S01]  /*fe20*/  FFMA.FTZ R72, -R164.reuse, R72, R37 ;  /* 0x00000048a4487223 */ /* 0x050fe20000010125 */
[C---:B------:R-:W-:Y:S01]  /*fe30*/  FFMA.FTZ R81, -R164.reuse, R24, R81 ;  /* 0x00000018a4517223 */ /* 0x040fe20000010151 */
[C---:B------:R-:W-:Y:S01]  /*fe40*/  FFMA.FTZ R79, -R164.reuse, R14, R79 ;  /* 0x0000000ea44f7223 */ /* 0x040fe2000001014f */
[C---:B------:R-:W-:Y:S01]  /*fe50*/  FFMA.FTZ R77, -R164.reuse, R2, R77 ;  /* 0x00000002a44d7223 */ /* 0x040fe2000001014d */
[C---:B------:R-:W-:Y:S01]  /*fe60*/  FFMA.FTZ R75, -R164.reuse, R0, R75 ;  /* 0x00000000a44b7223 */ /* 0x040fe2000001014b */
[----:B------:R-:W-:Y:S01]  /*fe70*/  FFMA.FTZ R74, -R164, R15, R74 ;  /* 0x0000000fa44a7223 */ /* 0x000fe2000001014a */
[C-C-:B------:R-:W-:Y:S01]  /*fe80*/  IADD3 R83, PT, PT, R11.reuse, -0x31, -R78.reuse ;  /* 0xffffffcf0b537810 */ /* 0x140fe20007ffe84e */
[C-C-:B------:R-:W-:Y:S01]  /*fe90*/  IMAD.IADD R76, R11.reuse, 0x1, -R78.reuse ;  /* 0x000000010b4c7824 */ /* 0x140fe200078e0a4e */
[C-C-:B------:R-:W-:Y:S01]  /*fea0*/  IADD3 R136, PT, PT, R11.reuse, -0x38, -R78.reuse ;  /* 0xffffffc80b887810 */ /* 0x140fe20007ffe84e */
[----:B------:R-:W-:Y:S01]  /*feb0*/  FMUL.FTZ R100, R100, R8 ;  /* 0x0000000864647220 */ /* 0x000fe20000410000 */
[--C-:B------:R-:W-:Y:S01]  /*fec0*/  IADD3 R132, PT, PT, R11, -0x41, -R78.reuse ;  /* 0xffffffbf0b847810 */ /* 0x100fe20007ffe84e */
[--C-:B------:R-:W-:Y:S01]  /*fed0*/  IMAD.IADD R89, R145, 0x1, -R78.reuse ;  /* 0x0000000191597824 */ /* 0x100fe200078e0a4e */
        /* <DEDUP_REMOVED lines=11> */
[--C-:B------:R-:W-:Y:S01]  /*ff90*/  IADD3 R90, PT, PT, R11, -0x79, -R78.reuse ;  /* 0xffffff870b5a7810 */ /* 0x100fe20007ffe84e */
[----:B------:R1:W2:Y:S01]  /*ffa0*/  MUFU.TANH R197, R161 ;  /* 0x000000a100c57308 */ /* 0x0002a20000002400 */
        /* <DEDUP_REMOVED lines=29> */
[----:B------:R-:W-:Y:S01]  /*10180*/  IADD3 R0, PT, PT, R145, -0x79, -R78 ;  /* 0xffffff8791007810 */ /* 0x000fe20007ffe84e */
[----:B------:R-:W-:Y:S01]  /*10190*/  FFMA.FTZ R16, -R164, R16, R131 ;  /* 0x00000010a4107223 */ /* 0x000fe20000010183 */
[----:B------:R-:W-:Y:S01]  /*101a0*/  MUFU.TANH R145, R17 ;  /* 0x0000001100917308 */ /* 0x000fe20000002400 */
[----:B------:R-:W-:-:S02]  /*101b0*/  VIADDMNMX R162, R160, 0x1, R65, PT ;  /* 0x00000001a0a27846 */ /* 0x000fc40003800141 */
[----:B------:R-:W-:Y:S01]  /*101c0*/  VIADDMNMX R160, R160, 0x9, R65, PT ;  /* 0x00000009a0a07846 */ /* 0x000fe20003800141 */
[----:B------:R-:W-:Y:S01]  /*101d0*/  FMUL.FTZ R65, R51, R8 ;  /* 0x0000000833417220 */ /* 0x000fe20000410000 */
[----:B------:R-:W-:-:S03]  /*101e0*/  IABS R107, R107 ;  /* 0x0000006b006b7213 */ /* 0x000fc60000000000 */
[----:B------:R-:W-:Y:S01]  /*101f0*/  MUFU.TANH R17, R47 ;  /* 0x0000002f00117308 */ /* 0x000fe20000002400 */
[----:B------:R-:W-:Y:S01]  /*10200*/  FMUL.FTZ R43, R43, R8 ;  /* 0x000000082b2b7220 */ /* 0x000fe20000410000 */
[----:B------:R-:W-:-:S06]  /*10210*/  IABS R83, R83 ;  /* 0x0000005300537213 */ /* 0x000fcc0000000000 */
[----:B------:R-:W3:Y:S01]  /*10220*/  MUFU.TANH R131, R100 ;  /* 0x0000006400837308 */ /* 0x000ee20000002400 */
[-C--:B------:R-:W-:Y:S01]  /*10230*/  FMUL.FTZ R108, R108, R8.reuse ;  /* 0x000000086c6c7220 */ /* 0x080fe20000410000 */
[----:B------:R-:W-:-:S06]  /*10240*/  FMUL.FTZ R42, R30, R8 ;  /* 0x000000081e2a7220 */ /* 0x000fcc0000410000 */
[----:B------:R-:W4:Y:S01]  /*10250*/  MUFU.TANH R5, R5 ;  /* 0x0000000500057308 */ /* 0x000f220000002400 */
[----:B------:R-:W-:Y:S01]  /*10260*/  IMAD.MOV.U32 R30, RZ, RZ, R107 ;  /* 0x000000ffff1e7224 */ /* 0x000fe200078e006b */
[----:B------:R-:W-:Y:S01]  /*10270*/  IABS R87, R87 ;  /* 0x0000005700577213 */ /* 0x000fe20000000000 */
[-C--:B-1----:R-:W-:Y:S01]  /*10280*/  FMUL.FTZ R161, R121, R8.reuse ;  /* 0x0000000879a17220 */ /* 0x082fe20000410000 */
[----:B------:R-:W-:Y:S01]  /*10290*/  FMUL.FTZ R121, R113, R8 ;  /* 0x0000000871797220 */ /* 0x000fe20000410000 */
[----:B------:R-:W-:Y:S02]  /*102a0*/  IABS R86, R86 ;  /* 0x0000005600567213 */ /* 0x000fe40000000000 */
[----:B------:R-:W-:Y:S01]  /*102b0*/  I2FP.F32.S32 R83, R83 ;  /* 0x0000005300537245 */ /* 0x000fe20000201400 */
[----:B------:R-:W1:Y:S01]  /*102c0*/  MUFU.TANH R65, R65 ;  /* 0x0000004100417308 */ /* 0x000e620000002400 */
[-C--:B------:R-:W-:Y:S01]  /*102d0*/  FMUL.FTZ R21, R50, R8.reuse ;  /* 0x0000000832157220 */ /* 0x080fe20000410000 */
[----:B------:R-:W-:Y:S01]  /*102e0*/  FMUL.FTZ R20, R38, R8 ;  /* 0x0000000826147220 */ /* 0x000fe20000410000 */
[----:B------:R-:W-:Y:S01]  /*102f0*/  I2FP.F32.S32 R30, R30 ;  /* 0x0000001e001e7245 */ /* 0x000fe20000201400 */
[----:B------:R-:W-:Y:S01]  /*10300*/  FMUL.FTZ R38, R34, R8 ;  /* 0x0000000822267220 */ /* 0x000fe20000410000 */
[----:B------:R-:W-:-:S03]  /*10310*/  IABS R85, R85 ;  /* 0x0000005500557213 */ /* 0x000fc60000000000 */
[----:B------:R-:W1:Y:S01]  /*10320*/  MUFU.TANH R43, R43 ;  /* 0x0000002b002b7308 */ /* 0x000e620000002400 */
[----:B------:R-:W-:Y:S02]  /*10330*/  IABS R106, R106 ;  /* 0x0000006a006a7213 */ /* 0x000fe40000000000 */
[----:B------:R-:W-:Y:S02]  /*10340*/  IABS R91, R91 ;  /* 0x0000005b005b7213 */ /* 0x000fe40000000000 */
[----:B------:R-:W-:-:S03]  /*10350*/  I2FP.F32.S32 R86, R86 ;  /* 0x0000005600567245 */ /* 0x000fc60000201400 */
[----:B------:R4:W-:Y:S01]  /*10360*/  MUFU.TANH R113, R108 ;  /* 0x0000006c00717308 */ /* 0x0009e20000002400 */
[----:B------:R-:W-:Y:S01]  /*10370*/  IABS R136, R136 ;  /* 0x0000008800887213 */ /* 0x000fe20000000000 */
[----:B--2---:R-:W-:Y:S01]  /*10380*/  FFMA.FTZ R197, -R164, R83, R197 ;  /* 0x00000053a4c57223 */ /* 0x004fe200000101c5 */
[-C--:B------:R-:W-:Y:S01]  /*10390*/  FMUL.FTZ R120, R120, R8.reuse ;  /* 0x0000000878787220 */ /* 0x080fe20000410000 */
[----:B------:R-:W-:Y:S01]  /*103a0*/  FMUL.FTZ R97, R97, R8 ;  /* 0x0000000861617220 */ /* 0x000fe20000410000 */
[----:B---3--:R-:W-:Y:S01]  /*103b0*/  FFMA.FTZ R131, -R164, R30, R131 ;  /* 0x0000001ea4837223 */ /* 0x008fe20000010183 */
[----:B------:R-:W-:Y:S02]  /*103c0*/  IABS R88, R88 ;  /* 0x0000005800587213 */ /* 0x000fe40000000000 */
[----:B------:R-:W2:Y:S01]  /*103d0*/  MUFU.TANH R165, R165 ;  /* 0x000000a500a57308 */ /* 0x000ea20000002400 */
[----:B------:R-:W-:Y:S01]  /*103e0*/  I2FP.F32.S32 R136, R136 ;  /* 0x0000008800887245 */ /* 0x000fe20000201400 */
[----:B------:R-:W-:Y:S01]  /*103f0*/  IMAD.MOV.U32 R30, RZ, RZ, R91 ;  /* 0x000000ffff1e7224 */ /* 0x000fe200078e005b */
[----:B----4-:R-:W-:-:S05]  /*10400*/  I2FP.F32.S32 R108, R87 ;  /* 0x00000057006c7245 */ /* 0x010fca0000201400 */
[----:B------:R3:W-:Y:S01]  /*10410*/  MUFU.TANH R83, R48 ;  /* 0x0000003000537308 */ /* 0x0007e20000002400 */
[----:B------:R-:W-:Y:S01]  /*10420*/  IABS R132, R132 ;  /* 0x0000008400847213 */ /* 0x000fe20000000000 */
[----:B------:R-:W-:Y:S01]  /*10430*/  FFMA.FTZ R108, -R164, R108, R17 ;  /* 0x0000006ca46c7223 */ /* 0x000fe20000010111 */
[----:B------:R-:W-:-:S05]  /*10440*/  IMAD.MOV.U32 R17, RZ, RZ, R85 ;  /* 0x000000ffff117224 */ /* 0x000fca00078e0055 */
[----:B------:R-:W4:Y:S01]  /*10450*/  MUFU.TANH R121, R121 ;  /* 0x0000007900797308 */ /* 0x000f220000002400 */
[-C--:B------:R-:W-:Y:S01]  /*10460*/  FMUL.FTZ R101, R101, R8.reuse ;  /* 0x0000000865657220 */ /* 0x080fe20000410000 */
[-C--:B------:R-:W-:Y:S01]  /*10470*/  FMUL.FTZ R109, R109, R8.reuse ;  /* 0x000000086d6d7220 */ /* 0x080fe20000410000 */
[----:B------:R-:W-:Y:S01]  /*10480*/  FMUL.FTZ R93, R93, R8 ;  /* 0x000000085d5d7220 */ /* 0x000fe20000410000 */
[----:B------:R-:W-:-:S04]  /*10490*/  I2FP.F32.S32 R88, R88 ;  /* 0x0000005800587245 */ /* 0x000fc80000201400 */
[----:B------:R-:W-:Y:S01]  /*104a0*/  MUFU.TANH R51, R44 ;  /* 0x0000002c00337308 */ /* 0x000fe20000002400 */
[----:B---3--:R-:W-:Y:S01]  /*104b0*/  I2FP.F32.S32 R48, R106 ;  /* 0x0000006a00307245 */ /* 0x008fe20000201400 */
[----:B------:R-:W-:Y:S01]  /*104c0*/  FFMA.FTZ R106, -R164, R86, R5 ;  /* 0x00000056a46a7223 */ /* 0x000fe20000010105 */
[----:B------:R-:W-:Y:S01]  /*104d0*/  IABS R5, R76 ;  /* 0x0000004c00057213 */ /* 0x000fe20000000000 */
[----:B------:R-:W-:-:S04]  /*104e0*/  VIADD R76, R76, 0xfffffff8 ;  /* 0xfffffff84c4c7836 */ /* 0x000fc80000000000 */
[----:B------:R3:W4:Y:S01]  /*104f0*/  MUFU.TANH R87, R38 ;  /* 0x0000002600577308 */ /* 0x0007220000002400 */
[----:B------:R-:W-:Y:S01]  /*10500*/  FFMA.FTZ R195, -R164, R136, R195 ;  /* 0x00000088a4c37223 */ /* 0x000fe200000101c3 */
[----:B------:R-:W-:-:S06]  /*10510*/  I2FP.F32.S32 R132, R132 ;  /* 0x0000008400847245 */ /* 0x000fcc0000201400 */
[----:B------:R-:W4:Y:S01]  /*10520*/  MUFU.TANH R21, R21 ;  /* 0x0000001500157308 */ /* 0x000f220000002400 */
[----:B------:R-:W-:Y:S01]  /*10530*/  IABS R130, R130 ;  /* 0x0000008200827213 */ /* 0x000fe20000000000 */
[----:B------:R-:W-:Y:S01]  /*10540*/  FMUL.FTZ R39, R39, R8 ;  /* 0x0000000827277220 */ /* 0x000fe20000410000 */
[----:B------:R-:W-:-:S05]  /*10550*/  IABS R128, R128 ;  /* 0x0000008000807213 */ /* 0x000fca0000000000 */
[----:B------:R1:W4:Y:S01]  /*10560*/  MUFU.TANH R47, R120 ;  /* 0x00000078002f7308 */ /* 0x0003220000002400 */
[----:B---3--:R-:W-:Y:S02]  /*10570*/  I2FP.F32.S32 R38, R17 ;  /* 0x0000001100267245 */ /* 0x008fe40000201400 */
[----:B------:R-:W-:-:S05]  /*10580*/  IABS R136, R125 ;  /* 0x0000007d00887213 */ /* 0x000fca0000000000 */
[----:B------:R-:W3:Y:S01]  /*10590*/  MUFU.TANH R91, R20 ;  /* 0x00000014005b7308 */ /* 0x000ee20000002400 */
[----:B------:R-:W-:Y:S02]  /*105a0*/  IABS R80, R80 ;  /* 0x0000005000507213 */ /* 0x000fe40000000000 */
[----:B------:R-:W-:-:S05]  /*105b0*/  IABS R76, R76 ;  /* 0x0000004c004c7213 */ /* 0x000fca0000000000 */
[----:B------:R2:W3:Y:S01]  /*105c0*/  MUFU.TANH R85, R42 ;  /* 0x0000002a00557308 */ /* 0x0004e20000002400 */
[----:B------:R-:W-:Y:S01]  /*105d0*/  IABS R89, R89 ;  /* 0x0000005900597213 */ /* 0x000fe20000000000 */
[----:B-1----:R-:W-:Y:S01]  /*105e0*/  FFMA.FTZ R120, -R164, R88, R65 ;  /* 0x00000058a4787223 */ /* 0x002fe20000010141 */
[----:B------:R-:W-:-:S05]  /*105f0*/  I2FP.F32.S32 R130, R130 ;  /* 0x0000008200827245 */ /* 0x000fca0000201400 */
[----:B------:R-:W1:Y:S01]  /*10600*/  MUFU.TANH R97, R97 ;  /* 0x0000006100617308 */ /* 0x000e620000002400 */
[-C--:B------:R-:W-:Y:S01]  /*10610*/  FMUL.FTZ R96, R96, R8.reuse ;  /* 0x0000000860607220 */ /* 0x080fe20000410000 */
[----:B------:R-:W-:Y:S01]  /*10620*/  FMUL.FTZ R92, R92, R8 ;  /* 0x000000085c5c7220 */ /* 0x000fe20000410000 */
[----:B------:R-:W-:Y:S01]  /*10630*/  IABS R84, R84 ;  /* 0x0000005400547213 */ /* 0x000fe20000000000 */
[C---:B------:R-:W-:Y:S01]  /*10640*/  FFMA.FTZ R65, -R164.reuse, R38, R43 ;  /* 0x00000026a4417223 */ /* 0x040fe2000001012b */
[----:B------:R-:W-:-:S03]  /*10650*/  FFMA.FTZ R145, -R164, R132, R145 ;  /* 0x00000084a4917223 */ /* 0x000fc60000010191 */
[----:B------:R-:W1:Y:S01]  /*10660*/  MUFU.TANH R101, R101 ;  /* 0x0000006500657308 */ /* 0x000e620000002400 */
[----:B------:R-:W-:Y:S01]  /*10670*/  I2FP.F32.S32 R4, R128 ;  /* 0x0000008000047245 */ /* 0x000fe20000201400 */
[----:B------:R-:W-:Y:S01]  /*10680*/  VIADD R128, R59, 0x1 ;  /* 0x000000013b807836 */ /* 0x000fe20000000000 */
[----:B------:R-:W-:Y:S02]  /*10690*/  I2FP.F32.S32 R136, R136 ;  /* 0x0000008800887245 */ /* 0x000fe40000201400 */
[----:B------:R-:W-:-:S03]  /*106a0*/  IABS R70, R70 ;  /* 0x0000004600467213 */ /* 0x000fc60000000000 */
[----:B------:R-:W1:Y:S01]  /*106b0*/  MUFU.TANH R109, R109 ;  /* 0x0000006d006d7308 */ /* 0x000e620000002400 */
[----:B------:R-:W-:Y:S02]  /*106c0*/  I2FP.F32.S32 R38, R5 ;  /* 0x0000000500267245 */ /* 0x000fe40000201400 */
[----:B------:R-:W-:Y:S01]  /*106d0*/  IABS R132, R124 ;  /* 0x0000007c00847213 */ /* 0x000fe20000000000 */
[----:B------:R-:W-:Y:S01]  /*106e0*/  VIADD R124, R59, 0x8 ;  /* 0x000000083b7c7836 */ /* 0x000fe20000000000 */
[----:B------:R-:W-:-:S03]  /*106f0*/  I2FP.F32.S32 R80, R80 ;  /* 0x0000005000507245 */ /* 0x000fc60000201400 */
[----:B------:R-:W1:Y:S01]  /*10700*/  MUFU.TANH R93, R93 ;  /* 0x0000005d005d7308 */ /* 0x000e620000002400 */
[----:B--2---:R-:W-:Y:S02]  /*10710*/  I2FP.F32.S32 R42, R76 ;  /* 0x0000004c002a7245 */ /* 0x004fe40000201400 */
[----:B------:R-:W-:Y:S02]  /*10720*/  IABS R105, R105 ;  /* 0x0000006900697213 */ /* 0x000fe40000000000 */
[----:B------:R-:W-:Y:S02]  /*10730*/  IABS R104, R104 ;  /* 0x0000006800687213 */ /* 0x000fe40000000000 */
[----:B------:R-:W-:Y:S01]  /*10740*/  I2FP.F32.S32 R126, R89 ;  /* 0x00000059007e7245 */ /* 0x000fe20000201400 */
[----:B------:R2:W2:Y:S01]  /*10750*/  MUFU.TANH R125, R96 ;  /* 0x00000060007d7308 */ /* 0x0004a20000002400 */
[----:B------:R-:W-:Y:S01]  /*10760*/  I2FP.F32.S32 R84, R84 ;  /* 0x0000005400547245 */ /* 0x000fe20000201400 */
[C---:B------:R-:W-:Y:S01]  /*10770*/  FFMA.FTZ R165, -R164.reuse, R130, R165 ;  /* 0x00000082a4a57223 */ /* 0x040fe200000101a5 */
[----:B------:R-:W-:Y:S01]  /*10780*/  I2FP.F32.S32 R70, R70 ;  /* 0x0000004600467245 */ /* 0x000fe20000201400 */
[C---:B----4-:R-:W-:Y:S01]  /*10790*/  FFMA.FTZ R136, -R164.reuse, R136, R121 ;  /* 0x00000088a4887223 */ /* 0x050fe20000010179 */
[----:B------:R-:W-:Y:S01]  /*107a0*/  IABS R127, R127 ;  /* 0x0000007f007f7213 */ /* 0x000fe20000000000 */
[----:B------:R-:W-:-:S02]  /*107b0*/  FFMA.FTZ R130, -R164, R38, R83 ;  /* 0x00000026a4827223 */ /* 0x000fc40000010153 */
[----:B------:R-:W4:Y:S01]  /*107c0*/  MUFU.TANH R107, R92 ;  /* 0x0000005c006b7308 */ /* 0x000f220000002400 */
[----:B------:R-:W-:Y:S01]  /*107d0*/  IABS R50, R118 ;  /* 0x0000007600327213 */ /* 0x000fe20000000000 */
[C---:B------:R-:W-:Y:S01]  /*107e0*/  FFMA.FTZ R100, -R164.reuse, R80, R87 ;  /* 0x00000050a4647223 */ /* 0x040fe20000010157 */
[----:B------:R-:W-:Y:S01]  /*107f0*/  I2FP.F32.S32 R44, R105 ;  /* 0x00000069002c7245 */ /* 0x000fe20000201400 */
[----:B------:R-:W-:Y:S01]  /*10800*/  FFMA.FTZ R121, -R164, R42, R51 ;  /* 0x0000002aa4797223 */ /* 0x000fe20000010133 */
[----:B------:R-:W-:-:S03]  /*10810*/  I2FP.F32.S32 R34, R104 ;  /* 0x0000006800227245 */ /* 0x000fc60000201400 */
[----:B------:R-:W4:Y:S01]  /*10820*/  MUFU.TANH R39, R39 ;  /* 0x0000002700277308 */ /* 0x000f220000002400 */
[----:B------:R-:W-:Y:S01]  /*10830*/  IABS R90, R90 ;  /* 0x0000005a005a7213 */ /* 0x000fe20000000000 */
[----:B------:R-:W-:Y:S01]  /*10840*/  VIADD R83, R59, 0x11 ;  /* 0x000000113b537836 */ /* 0x000fe20000000000 */
[----:B------:R-:W-:Y:S01]  /*10850*/  ISETP.GT.AND P2, PT, R163, R128, PT ;  /* 0x00000080a300720c */ /* 0x000fe20003f44270 */
[----:B------:R-:W-:Y:S01]  /*10860*/  FMUL.FTZ R35, R35, R8 ;  /* 0x0000000823237220 */ /* 0x000fe20000410000 */
[C---:B------:R-:W-:Y:S01]  /*10870*/  FFMA.FTZ R126, -R164.reuse, R126, R21 ;  /* 0x0000007ea47e7223 */ /* 0x040fe20000010115 */
[----:B------:R-:W-:Y:S01]  /*10880*/  VIADD R87, R59, 0x9 ;  /* 0x000000093b577836 */ /* 0x000fe20000000000 */
[----:B------:R-:W-:Y:S01]  /*10890*/  ISETP.GT.AND P1, PT, R163, R124, PT ;  /* 0x0000007ca300720c */ /* 0x000fe20003f24270 */
[----:B------:R-:W-:Y:S02]  /*108a0*/  VIADD R105, R59, 0x18 ;  /* 0x000000183b697836 */ /* 0x000fe40000000000 */
[C---:B------:R-:W-:Y:S01]  /*108b0*/  FFMA.FTZ R4, -R164.reuse, R4, R47 ;  /* 0x00000004a4047223 */ /* 0x040fe2000001012f */
[----:B------:R-:W-:Y:S01]  /*108c0*/  FMUL.FTZ R31, R31, R8 ;  /* 0x000000081f1f7220 */ /* 0x000fe20000410000 */
[C---:B---3--:R-:W-:Y:S01]  /*108d0*/  FFMA.FTZ R21, -R164.reuse, R84, R91 ;  /* 0x00000054a4157223 */ /* 0x048fe2000001015b */
[----:B------:R-:W-:Y:S01]  /*108e0*/  I2FP.F32.S32 R47, R127 ;  /* 0x0000007f002f7245 */ /* 0x000fe20000201400 */
[C---:B------:R-:W-:Y:S01]  /*108f0*/  FFMA.FTZ R91, -R164.reuse, R70, R85 ;  /* 0x00000046a45b7223 */ /* 0x040fe20000010155 */
[----:B------:R-:W-:Y:S01]  /*10900*/  I2FP.F32.S32 R50, R50 ;  /* 0x0000003200327245 */ /* 0x000fe20000201400 */
[----:B------:R-:W-:Y:S01]  /*10910*/  VIADD R85, R59, 0x10 ;  /* 0x000000103b557836 */ /* 0x000fe20000000000 */
[----:B------:R-:W-:Y:S01]  /*10920*/  I2FP.F32.S32 R90, R90 ;  /* 0x0000005a005a7245 */ /* 0x000fe20000201400 */
[----:B-1----:R-:W-:Y:S01]  /*10930*/  FFMA.FTZ R34, -R164, R34, R97 ;  /* 0x00000022a4227223 */ /* 0x002fe20000010161 */
[----:B------:R-:W-:Y:S01]  /*10940*/  ISETP.GT.AND P5, PT, R163, R59, PT ;  /* 0x0000003ba300720c */ /* 0x000fe20003fa4270 */
[----:B------:R-:W-:Y:S01]  /*10950*/  VIADD R5, R59, 0x21 ;  /* 0x000000213b057836 */ /* 0x000fe20000000000 */
[----:B------:R-:W-:Y:S01]  /*10960*/  FSEL R127, R67, -INF , !P2 ;  /* 0xff800000437f7808 */ /* 0x000fe20005000000 */
[C---:B------:R-:W-:Y:S01]  /*10970*/  VIADD R104, R59.reuse, 0x19 ;  /* 0x000000193b687836 */ /* 0x040fe20000000000 */
[----:B------:R-:W-:Y:S01]  /*10980*/  IABS R82, R82 ;  /* 0x0000005200527213 */ /* 0x000fe20000000000 */
[----:B------:R-:W-:Y:S01]  /*10990*/  VIADD R97, R59, 0x28 ;  /* 0x000000283b617836 */ /* 0x000fe20000000000 */
[----:B------:R-:W-:-:S02]  /*109a0*/  ISETP.GT.AND P2, PT, R163, R83, PT ;  /* 0x00000053a300720c */ /* 0x000fc40003f44270 */
[----:B------:R-:W-:Y:S01]  /*109b0*/  FSEL R121, R121, -INF , !P1 ;  /* 0xff80000079797808 */ /* 0x000fe20004800000 */
[----:B------:R-:W1:Y:S01]  /*109c0*/  MUFU.TANH R161, R161 ;  /* 0x000000a100a17308 */ /* 0x000e620000002400 */
[C---:B------:R-:W-:Y:S02]  /*109d0*/  ISETP.GT.AND P4, PT, R163.reuse, R87, PT ;  /* 0x00000057a300720c */ /* 0x040fe40003f84270 */
[----:B------:R-:W-:Y:S01]  /*109e0*/  ISETP.GT.AND P1, PT, R163, R105, PT ;  /* 0x00000069a300720c */ /* 0x000fe20003f24270 */
[C---:B------:R-:W-:Y:S01]  /*109f0*/  FFMA.FTZ R48, -R164.reuse, R48, R101 ;  /* 0x00000030a4307223 */ /* 0x040fe20000010165 */
[----:B------:R-:W-:Y:S01]  /*10a00*/  I2FP.F32.S32 R132, R132 ;  /* 0x0000008400847245 */ /* 0x000fe20000201400 */
[----:B------:R-:W-:Y:S01]  /*10a10*/  FFMA.FTZ R50, -R164, R50, R109 ;  /* 0x00000032a4327223 */ /* 0x000fe2000001016d */
[----:B------:R-:W-:Y:S01]  /*10a20*/  FSEL R130, R130, -INF , !P5 ;  /* 0xff80000082827808 */ /* 0x000fe20006800000 */
[----:B------:R-:W3:Y:S01]  /*10a30*/  MUFU.TANH R35, R35 ;  /* 0x0000002300237308 */ /* 0x000ee20000002400 */
[----:B------:R-:W-:Y:S01]  /*10a40*/  I2FP.F32.S32 R30, R30 ;  /* 0x0000001e001e7245 */ /* 0x000fe20000201400 */
[----:B------:R-:W-:Y:S01]  /*10a50*/  FFMA.FTZ R20, -R164, R90, R93 ;  /* 0x0000005aa4147223 */ /* 0x000fe2000001015d */
[----:B------:R-:W-:Y:S01]  /*10a60*/  I2FP.F32.S32 R82, R82 ;  /* 0x0000005200527245 */ /* 0x000fe20000201400 */
[----:B------:R-:W-:Y:S01]  /*10a70*/  VIADD R101, R59, 0x20 ;  /* 0x000000203b657836 */ /* 0x000fe20000000000 */
[----:B------:R-:W-:Y:S01]  /*10a80*/  ISETP.GT.AND P5, PT, R163, R85, PT ;  /* 0x00000055a300720c */ /* 0x000fe20003fa4270 */
[----:B------:R-:W-:Y:S01]  /*10a90*/  VIADD R90, R59, 0x31 ;  /* 0x000000313b5a7836 */ /* 0x000fe20000000000 */
[----:B------:R-:W-:Y:S01]  /*10aa0*/  FSEL R112, R69, -INF , !P2 ;  /* 0xff80000045707808 */ /* 0x000fe20005000000 */
[----:B------:R-:W3:Y:S01]  /*10ab0*/  MUFU.TANH R31, R31 ;  /* 0x0000001f001f7308 */ /* 0x000ee20000002400 */
[----:B------:R-:W-:Y:S01]  /*10ac0*/  FSEL R118, R66, -INF , !P4 ;  /* 0xff80000042767808 */ /* 0x000fe20006000000 */
[----:B--2---:R-:W-:Y:S01]  /*10ad0*/  VIADD R96, R59, 0x29 ;  /* 0x000000293b607836 */ /* 0x004fe20000000000 */
[----:B------:R-:W-:Y:S01]  /*10ae0*/  ISETP.GT.AND P2, PT, R163, R5, PT ;  /* 0x00000005a300720c */ /* 0x000fe20003f44270 */
[----:B------:R-:W-:Y:S01]  /*10af0*/  VIADD R88, R59, 0x38 ;  /* 0x000000383b587836 */ /* 0x000fe20000000000 */
[----:B------:R-:W-:Y:S01]  /*10b00*/  FSEL R109, R68, -INF , !P1 ;  /* 0xff800000446d7808 */ /* 0x000fe20004800000 */
[----:B------:R-:W-:Y:S01]  /*10b10*/  FFMA.FTZ R132, -R164, R132, R113 ;  /* 0x00000084a4847223 */ /* 0x000fe20000010171 */
[----:B------:R-:W-:-:S02]  /*10b20*/  ISETP.GT.AND P4, PT, R163, R104, PT ;  /* 0x00000068a300720c */ /* 0x000fc40003f84270 */
[----:B------:R-:W-:Y:S01]  /*10b30*/  ISETP.GT.AND P1, PT, R163, R97, PT ;  /* 0x00000061a300720c */ /* 0x000fe20003f24270 */
[----:B------:R-:W2:Y:S01]  /*10b40*/  MUFU.TANH R113, R46 ;  /* 0x0000002e00717308 */ /* 0x000ea20000002400 */
[----:B------:R-:W-:Y:S01]  /*10b50*/  FSEL R67, R71, -INF , !P5 ;  /* 0xff80000047437808 */ /* 0x000fe20006800000 */
[C---:B------:R-:W-:Y:S01]  /*10b60*/  FFMA.FTZ R44, -R164.reuse, R44, R125 ;  /* 0x0000002ca42c7223 */ /* 0x040fe2000001017d */
[C---:B----4-:R-:W-:Y:S01]  /*10b70*/  FFMA.FTZ R30, -R164.reuse, R30, R107 ;  /* 0x0000001ea41e7223 */ /* 0x050fe2000001016b */
[----:B------:R-:W-:Y:S01]  /*10b80*/  FFMA.FTZ R17, -R164, R82, R39 ;  /* 0x00000052a4117223 */ /* 0x000fe20000010127 */
[----:B------:R-:W-:Y:S01]  /*10b90*/  VIADD R92, R59, 0x30 ;  /* 0x000000303b5c7836 */ /* 0x000fe20000000000 */
[----:B------:R-:W-:Y:S01]  /*10ba0*/  ISETP.GT.AND P5, PT, R163, R101, PT ;  /* 0x00000065a300720c */ /* 0x000fe20003fa4270 */
[----:B------:R-:W-:Y:S01]  /*10bb0*/  VIADD R82, R59, 0x41 ;  /* 0x000000413b527836 */ /* 0x000fe20000000000 */
[----:B------:R-:W-:Y:S01]  /*10bc0*/  FSEL R207, R79, -INF , !P2 ;  /* 0xff8000004fcf7808 */ /* 0x000fe20005000000 */
[C---:B------:R-:W-:Y:S01]  /*10bd0*/  VIADD R86, R59.reuse, 0x39 ;  /* 0x000000393b567836 */ /* 0x040fe20000000000 */
[----:B------:R-:W-:Y:S01]  /*10be0*/  IABS R73, R73 ;  /* 0x0000004900497213 */ /* 0x000fe20000000000 */
[----:B------:R-:W-:Y:S01]  /*10bf0*/  VIADD R80, R59, 0x48 ;  /* 0x000000483b507836 */ /* 0x000fe20000000000 */
[----:B------:R-:W-:-:S02]  /*10c00*/  FSEL R107, R72, -INF , !P4 ;  /* 0xff800000486b7808 */ /* 0x000fc40006000000 */
[----:B------:R-:W-:Y:S02]  /*10c10*/  ISETP.GT.AND P2, PT, R163, R90, PT ;  /* 0x0000005aa300720c */ /* 0x000fe40003f44270 */
[----:B------:R-:W-:Y:S02]  /*10c20*/  FSEL R125, R77, -INF , !P1 ;  /* 0xff8000004d7d7808 */ /* 0x000fe40004800000 */
[----:B------:R-:W-:Y:S02]  /*10c30*/  IABS R64, R64 ;  /* 0x0000004000407213 */ /* 0x000fe40000000000 */
[C---:B------:R-:W-:Y:S02]  /*10c40*/  ISETP.GT.AND P4, PT, R163.reuse, R96, PT ;  /* 0x00000060a300720c */ /* 0x040fe40003f84270 */
[----:B------:R-:W-:Y:S01]  /*10c50*/  ISETP.GT.AND P1, PT, R163, R88, PT ;  /* 0x00000058a300720c */ /* 0x000fe20003f24270 */
[----:B------:R-:W-:Y:S01]  /*10c60*/  VIADD R84, R59, 0x40 ;  /* 0x000000403b547836 */ /* 0x000fe20000000000 */
[----:B------:R-:W-:-:S02]  /*10c70*/  FSEL R185, R81, -INF , !P5 ;  /* 0xff80000051b97808 */ /* 0x000fc40006800000 */
[----:B------:R-:W-:Y:S01]  /*10c80*/  I2FP.F32.S32 R93, R73 ;  /* 0x00000049005d7245 */ /* 0x000fe20000201400 */
[----:B------:R-:W-:Y:S01]  /*10c90*/  VIADD R73, R59, 0x51 ;  /* 0x000000513b497836 */ /* 0x000fe20000000000 */
[----:B------:R-:W-:Y:S02]  /*10ca0*/  ISETP.GT.AND P5, PT, R163, R92, PT ;  /* 0x0000005ca300720c */ /* 0x000fe40003fa4270 */
[----:B------:R-:W-:Y:S01]  /*10cb0*/  FSEL R197, R197, -INF , !P2 ;  /* 0xff800000c5c57808 */ /* 0x000fe20005000000 */
[C---:B------:R-:W-:Y:S01]  /*10cc0*/  VIADD R78, R59.reuse, 0x49 ;  /* 0x000000493b4e7836 */ /* 0x040fe20000000000 */
[----:B------:R-:W-:Y:S01]  /*10cd0*/  I2FP.F32.S32 R64, R64 ;  /* 0x0000004000407245 */ /* 0x000fe20000201400 */
[----:B------:R-:W-:Y:S01]  /*10ce0*/  VIADD R43, R59, 0x58 ;  /* 0x000000583b2b7836 */ /* 0x000fe20000000000 */
[----:B------:R-:W-:Y:S02]  /*10cf0*/  FSEL R205, R75, -INF , !P4 ;  /* 0xff8000004bcd7808 */ /* 0x000fe40006000000 */
[----:B------:R-:W-:-:S02]  /*10d00*/  ISETP.GT.AND P2, PT, R163, R82, PT ;  /* 0x00000052a300720c */ /* 0x000fc40003f44270 */
[----:B------:R-:W-:Y:S02]  /*10d10*/  FSEL R195, R195, -INF , !P1 ;  /* 0xff800000c3c37808 */ /* 0x000fe40004800000 */
[C---:B------:R-:W-:Y:S02]  /*10d20*/  ISETP.GT.AND P4, PT, R163.reuse, R86, PT ;  /* 0x00000056a300720c */ /* 0x040fe40003f84270 */
[----:B------:R-:W-:Y:S01]  /*10d30*/  ISETP.GT.AND P1, PT, R163, R80, PT ;  /* 0x00000050a300720c */ /* 0x000fe20003f24270 */
[----:B-1----:R-:W-:Y:S01]  /*10d40*/  FFMA.FTZ R47, -R164, R47, R161 ;  /* 0x0000002fa42f7223 */ /* 0x002fe200000101a1 */
[----:B------:R-:W-:Y:S01]  /*10d50*/  FSEL R189, R74, -INF , !P5 ;  /* 0xff8000004abd7808 */ /* 0x000fe20006800000 */
[C---:B---3--:R-:W-:Y:S01]  /*10d60*/  FFMA.FTZ R93, -R164.reuse, R93, R35 ;  /* 0x0000005da45d7223 */ /* 0x048fe20000010123 */
[----:B------:R-:W-:Y:S01]  /*10d70*/  VIADD R76, R59, 0x50 ;  /* 0x000000503b4c7836 */ /* 0x000fe20000000000 */
[----:B------:R-:W-:Y:S01]  /*10d80*/  ISETP.GT.AND P5, PT, R163, R84, PT ;  /* 0x00000054a300720c */ /* 0x000fe20003fa4270 */
[----:B------:R-:W-:Y:S01]  /*10d90*/  FFMA.FTZ R89, -R164, R64, R31 ;  /* 0x00000040a4597223 */ /* 0x000fe2000001011f */
[----:B------:R-:W-:Y:S01]  /*10da0*/  FSEL R145, R145, -INF , !P2 ;  /* 0xff80000091917808 */ /* 0x000fe20005000000 */
[----:B------:R-:W-:Y:S01]  /*10db0*/  VIADD R35, R59, 0x61 ;  /* 0x000000613b237836 */ /* 0x000fe20000000000 */
[----:B------:R-:W-:Y:S01]  /*10dc0*/  FSEL R193, R193, -INF , !P4 ;  /* 0xff800000c1c17808 */ /* 0x000fe20006000000 */
[----:B------:R-:W-:Y:S01]  /*10dd0*/  VIADD R51, R59, 0x59 ;  /* 0x000000593b337836 */ /* 0x000fe20000000000 */
[----:B------:R-:W-:Y:S01]  /*10de0*/  ISETP.GT.AND P2, PT, R163, R73, PT ;  /* 0x00000049a300720c */ /* 0x000fe20003f44270 */
[----:B------:R-:W-:Y:S01]  /*10df0*/  VIADD R64, R59, 0x68 ;  /* 0x000000683b407836 */ /* 0x000fe20000000000 */
[----:B------:R-:W-:-:S02]  /*10e00*/  FSEL R135, R135, -INF , !P1 ;  /* 0xff80000087877808 */ /* 0x000fc40004800000 */
[C---:B------:R-:W-:Y:S02]  /*10e10*/  ISETP.GT.AND P4, PT, R163.reuse, R78, PT ;  /* 0x0000004ea300720c */ /* 0x040fe40003f84270 */
[C---:B------:R-:W-:Y:S01]  /*10e20*/  ISETP.GT.AND P1, PT, R163.reuse, R43, PT ;  /* 0x0000002ba300720c */ /* 0x040fe20003f24270 */
[----:B------:R-:W-:Y:S01]  /*10e30*/  VIADD R161, R163, 0x8 ;  /* 0x00000008a3a17836 */ /* 0x000fe20000000000 */
[----:B------:R-:W-:Y:S01]  /*10e40*/  FSEL R129, R129, -INF , !P5 ;  /* 0xff80000081817808 */ /* 0x000fe20006800000 */
[----:B------:R-:W-:Y:S01]  /*10e50*/  VIADD R70, R59, 0x60 ;  /* 0x000000603b467836 */ /* 0x000fe20000000000 */
[----:B------:R-:W-:Y:S01]  /*10e60*/  ISETP.GT.AND P5, PT, R163, R76, PT ;  /* 0x0000004ca300720c */ /* 0x000fe20003fa4270 */
[----:B--2---:R-:W-:Y:S01]  /*10e70*/  FFMA.FTZ R113, -R164, R38, R113 ;  /* 0x00000026a4717223 */ /* 0x004fe20000010171 */
[----:B------:R-:W-:Y:S01]  /*10e80*/  FSEL R47, R47, -INF , !P2 ;  /* 0xff8000002f2f7808 */ /* 0x000fe20005000000 */
[----:B------:R-:W-:Y:S01]  /*10e90*/  VIADD R39, R59, 0x69 ;  /* 0x000000693b277836 */ /* 0x000fe20000000000 */
[----:B------:R-:W-:Y:S01]  /*10ea0*/  FSEL R165, R165, -INF , !P4 ;  /* 0xff800000a5a57808 */ /* 0x000fe20006000000 */
[----:B------:R-:W-:Y:S01]  /*10eb0*/  VIADD R38, R59, 0x78 ;  /* 0x000000783b267836 */ /* 0x000fe20000000000 */
[----:B------:R-:W-:-:S02]  /*10ec0*/  ISETP.GT.AND P2, PT, R163, R35, PT ;  /* 0x00000023a300720c */ /* 0x000fc40003f44270 */
[----:B------:R-:W-:Y:S02]  /*10ed0*/  FSEL R72, R16, -INF , !P1 ;  /* 0xff80000010487808 */ /* 0x000fe40004800000 */
[C---:B------:R-:W-:Y:S02]  /*10ee0*/  ISETP.GT.AND P4, PT, R163.reuse, R51, PT ;  /* 0x00000033a300720c */ /* 0x040fe40003f84270 */
[----:B------:R-:W-:Y:S01]  /*10ef0*/  ISETP.GT.AND P1, PT, R163, R64, PT ;  /* 0x00000040a300720c */ /* 0x000fe20003f24270 */
[C---:B------:R-:W-:Y:S01]  /*10f00*/  VIADD R46, R59.reuse, 0x70 ;  /* 0x000000703b2e7836 */ /* 0x040fe20000000000 */
[----:B------:R-:W-:Y:S01]  /*10f10*/  FSEL R74, R4, -INF , !P5 ;  /* 0xff800000044a7808 */ /* 0x000fe20006800000 */
[C---:B------:R-:W-:Y:S01]  /*10f20*/  VIADD R42, R59.reuse, 0x71 ;  /* 0x000000713b2a7836 */ /* 0x040fe20000000000 */
[C---:B------:R-:W-:Y:S01]  /*10f30*/  ISETP.GE.AND P6, PT, R59.reuse, R162, PT ;  /* 0x000000a23b00720c */ /* 0x040fe20003fc6270 */
[C---:B------:R-:W-:Y:S01]  /*10f40*/  VIADD R31, R59.reuse, 0x79 ;  /* 0x000000793b1f7836 */ /* 0x040fe20000000000 */
[----:B------:R-:W-:-:S02]  /*10f50*/  ISETP.GE.AND P3, PT, R59, R160, PT ;  /* 0x000000a03b00720c */ /* 0x000fc40003f66270 */
[----:B------:R-:W-:Y:S02]  /*10f60*/  ISETP.GT.AND P0, PT, R161, R59, PT ;  /* 0x0000003ba100720c */ /* 0x000fe40003f04270 */
[----:B------:R-:W-:Y:S02]  /*10f70*/  ISETP.GT.AND P5, PT, R163, R70, PT ;  /* 0x00000046a300720c */ /* 0x000fe40003fa4270 */
[----:B------:R-:W-:Y:S02]  /*10f80*/  FSEL R66, R50, -INF , !P2 ;  /* 0xff80000032427808 */ /* 0x000fe40005000000 */
[----:B------:R-:W-:Y:S02]  /*10f90*/  FSEL R59, R136, -INF , !P4 ;  /* 0xff800000883b7808 */ /* 0x000fe40006000000 */
[----:B------:R-:W-:Y:S02]  /*10fa0*/  FSEL R50, R131, -INF , !P1 ;  /* 0xff80000083327808 */ /* 0x000fe40004800000 */
[----:B------:R-:W-:-:S02]  /*10fb0*/  ISETP.GT.AND P4, PT, R163, R39, PT ;  /* 0x00000027a300720c */ /* 0x000fc40003f84270 */
[C---:B------:R-:W-:Y:S02]  /*10fc0*/  ISETP.GT.AND P1, PT, R163.reuse, R38, PT ;  /* 0x00000026a300720c */ /* 0x040fe40003f24270 */
[----:B------:R-:W-:Y:S02]  /*10fd0*/  FSEL R68, R132, -INF , !P5 ;  /* 0xff80000084447808 */ /* 0x000fe40006800000 */
[C---:B------:R-:W-:Y:S02]  /*10fe0*/  ISETP.GT.AND P5, PT, R163.reuse, R46, PT ;  /* 0x0000002ea300720c */ /* 0x040fe40003fa4270 */
[----:B------:R-:W-:Y:S02]  /*10ff0*/  FSEL R48, R48, -INF , !P4 ;  /* 0xff80000030307808 */ /* 0x000fe40006000000 */
[----:B------:R-:W-:Y:S02]  /*11000*/  FSEL R30, R30, -INF , !P1 ;  /* 0xff8000001e1e7808 */ /* 0x000fe40004800000 */
[----:B------:R-:W-:-:S02]  /*11010*/  ISETP.GT.AND P2, PT, R163, R42, PT ;  /* 0x0000002aa300720c */ /* 0x000fc40003f44270 */
[----:B------:R-:W-:Y:S02]  /*11020*/  ISETP.GT.AND P4, PT, R163, R31, PT ;  /* 0x0000001fa300720c */ /* 0x000fe40003f84270 */
[C---:B------:R-:W-:Y:S02]  /*11030*/  ISETP.GT.AND P1, PT, R161.reuse, R128, PT ;  /* 0x00000080a100720c */ /* 0x040fe40003f24270 */
[----:B------:R-:W-:Y:S02]  /*11040*/  FSEL R44, R44, -INF , !P5 ;  /* 0xff8000002c2c7808 */ /* 0x000fe40006800000 */
[----:B------:R-:W-:Y:S02]  /*11050*/  FSEL R16, R126, -INF , !P0 ;  /* 0xff8000007e107808 */ /* 0x000fe40004000000 */
[----:B------:R-:W-:Y:S02]  /*11060*/  ISETP.GE.AND P5, PT, R128, R162, PT ;  /* 0x000000a28000720c */ /* 0x000fe40003fa6270 */
[----:B------:R-:W-:-:S02]  /*11070*/  ISETP.GT.AND P0, PT, R161, R124, PT ;  /* 0x0000007ca100720c */ /* 0x000fc40003f04270 */
[----:B------:R-:W-:Y:S02]  /*11080*/  FSEL R34, R34, -INF , !P2 ;  /* 0xff80000022227808 */ /* 0x000fe40005000000 */
        /* <DEDUP_REMOVED lines=12> */
[----:B------:R-:W-:Y:S02]  /*11150*/  ISETP.GT.AND P0, PT, R161, R85, PT ;  /* 0x00000055a100720c */ /* 0x000fe40003f04270 */
[----:B------:R-:W-:Y:S02]  /*11160*/  FSEL R87, R120, -INF , !P2 ;  /* 0xff80000078577808 */ /* 0x000fe40005000000 */
[----:B------:R-:W-:Y:S02]  /*11170*/  FSEL R71, R121, -INF , !P4 ;  /* 0xff80000079477808 */ /* 0x000fe40006000000 */
[----:B------:R-:W-:Y:S02]  /*11180*/  FSEL R108, R108, -INF , !P1 ;  /* 0xff8000006c6c7808 */ /* 0x000fe40004800000 */
[----:B------:R-:W-:-:S02]  /*11190*/  ISETP.GE.AND P2, PT, R85, R162, PT ;  /* 0x000000a25500720c */ /* 0x000fc40003f46270 */
[----:B------:R-:W-:Y:S02]  /*111a0*/  ISETP.GE.AND P4, PT, R85, R160, PT ;  /* 0x000000a05500720c */ /* 0x000fe40003f86270 */
[----:B------:R-:W-:Y:S02]  /*111b0*/  ISETP.GT.AND P1, PT, R161, R83, PT ;  /* 0x00000053a100720c */ /* 0x000fe40003f24270 */
[----:B------:R-:W-:Y:S02]  /*111c0*/  FSEL R85, R113, -INF , !P6 ;  /* 0xff80000071557808 */ /* 0x000fe40007000000 */
[----:B------:R-:W-:Y:S02]  /*111d0*/  FSEL R69, R118, -INF , !P3 ;  /* 0xff80000076457808 */ /* 0x000fe40005800000 */
[C---:B------:R-:W-:Y:S02]  /*111e0*/  ISETP.GE.AND P6, PT, R83.reuse, R162, PT ;  /* 0x000000a25300720c */ /* 0x040fe40003fc6270 */
        /* <DEDUP_REMOVED lines=8> */
[----:B------:R-:W-:Y:S02]  /*11270*/  FSEL R79, R79, -INF , !P3 ;  /* 0xff8000004f4f7808 */ /* 0x000fe40005800000 */
[----:B------:R-:W-:Y:S02]  /*11280*/  FSEL R21, R109, -INF , !P5 ;  /* 0xff8000006d157808 */ /* 0x000fe40006800000 */
[C---:B------:R-:W-:Y:S02]  /*11290*/  ISETP.GE.AND P3, PT, R101.reuse, R162, PT ;  /* 0x000000a26500720c */ /* 0x040fe40003f66270 */
[----:B------:R-:W-:Y:S02]  /*112a0*/  ISETP.GE.AND P5, PT, R101, R160, PT ;  /* 0x000000a06500720c */ /* 0x000fe40003fa6270 */
[----:B------:R-:W-:-:S02]  /*112b0*/  ISETP.GT.AND P0, PT, R161, R101, PT ;  /* 0x00000065a100720c */ /* 0x000fc40003f04270 */
[----:B------:R-:W-:Y:S02]  /*112c0*/  FSEL R67, R67, -INF , !P2 ;  /* 0xff80000043437808 */ /* 0x000fe40005000000 */
[----:B------:R-:W-:Y:S02]  /*112d0*/  FSEL R101, R17, -INF , !P1 ;  /* 0xff80000011657808 */ /* 0x000fe40004800000 */
[----:B------:R-:W-:Y:S02]  /*112e0*/  ISETP.GE.AND P2, PT, R105, R160, PT ;  /* 0x000000a06900720c */ /* 0x000fe40003f46270 */
[----:B------:R-:W-:Y:S01]  /*112f0*/  ISETP.GT.AND P1, PT, R161, R5, PT ;  /* 0x00000005a100720c */ /* 0x000fe20003f24270 */
[-C--:B------:R-:W-:Y:S01]  /*11300*/  FMUL.FTZ R27, R27, R8.reuse ;  /* 0x000000081b1b7220 */ /* 0x080fe20000410000 */
[----:B------:R-:W-:Y:S02]  /*11310*/  FSEL R77, R77, -INF , !P2 ;  /* 0xff8000004d4d7808 */ /* 0x000fe40005000000 */
[----:B------:R-:W-:Y:S01]  /*11320*/  FSEL R211, R93, -INF , !P1 ;  /* 0xff8000005dd37808 */ /* 0x000fe20004800000 */
[----:B------:R-:W-:Y:S01]  /*11330*/  FMUL.FTZ R26, R26, R8 ;  /* 0x000000081a1a7220 */ /* 0x000fe20000410000 */
[----:B------:R-:W-:-:S02]  /*11340*/  ISETP.GE.AND P2, PT, R5, R162, PT ;  /* 0x000000a20500720c */ /* 0x000fc40003f46270 */
[----:B------:R-:W-:Y:S01]  /*11350*/  ISETP.GT.AND P1, PT, R161, R96, PT ;  /* 0x00000060a100720c */ /* 0x000fe20003f24270 */
[-C--:B------:R-:W-:Y:S01]  /*11360*/  FMUL.FTZ R23, R23, R8.reuse ;  /* 0x0000000817177220 */ /* 0x080fe20000410000 */
[----:B------:R-:W-:Y:S01]  /*11370*/  FSEL R207, R207, -INF , !P2 ;  /* 0xff800000cfcf7808 */ /* 0x000fe20005000000 */
[----:B------:R-:W1:Y:S01]  /*11380*/  MUFU.TANH R27, R27 ;  /* 0x0000001b001b7308 */ /* 0x000e620000002400 */
[----:B------:R-:W-:Y:S01]  /*11390*/  FSEL R89, R89, -INF , !P1 ;  /* 0xff80000059597808 */ /* 0x000fe20004800000 */
[----:B------:R-:W-:Y:S01]  /*113a0*/  FMUL.FTZ R22, R22, R8 ;  /* 0x0000000816167220 */ /* 0x000fe20000410000 */
[----:B------:R-:W-:Y:S01]  /*113b0*/  ISETP.GE.AND P2, PT, R96, R160, PT ;  /* 0x000000a06000720c */ /* 0x000fe20003f46270 */
[----:B------:R-:W-:-:S04]  /*113c0*/  FMUL.FTZ R19, R19, R8 ;  /* 0x0000000813137220 */ /* 0x000fc80000410000 */
[----:B------:R-:W2:Y:S01]  /*113d0*/  MUFU.TANH R93, R26 ;  /* 0x0000001a005d7308 */ /* 0x000ea20000002400 */
[----:B------:R-:W-:Y:S01]  /*113e0*/  FSEL R203, R89, -INF , !P2 ;  /* 0xff80000059cb7808 */ /* 0x000fe20005000000 */
[----:B------:R-:W-:Y:S01]  /*113f0*/  FMUL.FTZ R7, R7, R8 ;  /* 0x0000000807077220 */ /* 0x000fe20000410000 */
[----:B------:R-:W-:-:S05]  /*11400*/  IABS R58, R58 ;  /* 0x0000003a003a7213 */ /* 0x000fca0000000000 */
[----:B------:R-:W3:Y:S01]  /*11410*/  MUFU.TANH R23, R23 ;  /* 0x0000001700177308 */ /* 0x000ee20000002400 */
[----:B------:R-:W-:Y:S02]  /*11420*/  IABS R62, R62 ;  /* 0x0000003e003e7213 */ /* 0x000fe40000000000 */
[----:B------:R-:W-:-:S05]  /*11430*/  FSEL R81, R81, -INF , !P4 ;  /* 0xff80000051517808 */ /* 0x000fca0006000000 */
[----:B------:R-:W4:Y:S01]  /*11440*/  MUFU.TANH R89, R22 ;  /* 0x0000001600597308 */ /* 0x000f220000002400 */
[----:B------:R-:W-:Y:S02]  /*11450*/  ISETP.GE.AND P4, PT, R104, R162, PT ;  /* 0x000000a26800720c */ /* 0x000fe40003f86270 */
[----:B------:R-:W-:Y:S02]  /*11460*/  FSEL R65, R112, -INF , !P6 ;  /* 0xff80000070417808 */ /* 0x000fe40007000000 */
[----:B------:R-:W-:-:S03]  /*11470*/  I2FP.F32.S32 R58, R58 ;  /* 0x0000003a003a7245 */ /* 0x000fc60000201400 */
[----:B------:R-:W4:Y:S01]  /*11480*/  MUFU.TANH R19, R19 ;  /* 0x0000001300137308 */ /* 0x000f220000002400 */
[----:B------:R-:W-:Y:S02]  /*11490*/  ISETP.GE.AND P6, PT, R104, R160, PT ;  /* 0x000000a06800720c */ /* 0x000fe40003fc6270 */
[----:B------:R-:W-:Y:S02]  /*114a0*/  FSEL R100, R100, -INF , !P0 ;  /* 0xff80000064647808 */ /* 0x000fe40004000000 */
[----:B------:R-:W-:Y:S02]  /*114b0*/  I2FP.F32.S32 R62, R62 ;  /* 0x0000003e003e7245 */ /* 0x000fe40000201400 */
[----:B------:R-:W-:Y:S01]  /*114c0*/  IABS R53, R53 ;  /* 0x0000003500357213 */ /* 0x000fe20000000000 */
[----:B------:R-:W4:Y:S01]  /*114d0*/  MUFU.TANH R7, R7 ;  /* 0x0000000700077308 */ /* 0x000f220000002400 */
[----:B------:R-:W-:Y:S02]  /*114e0*/  ISETP.GT.AND P0, PT, R161, R97, PT ;  /* 0x00000061a100720c */ /* 0x000fe40003f04270 */
[----:B------:R-:W-:-:S02]  /*114f0*/  IABS R57, R57 ;  /* 0x0000003900397213 */ /* 0x000fc40000000000 */
[----:B------:R-:W-:Y:S01]  /*11500*/  FSEL R17, R107, -INF , !P4 ;  /* 0xff8000006b117808 */ /* 0x000fe20006000000 */
[C---:B-1----:R-:W-:Y:S01]  /*11510*/  FFMA.FTZ R27, -R164.reuse, R58, R27 ;  /* 0x0000003aa41b7223 */ /* 0x042fe2000001011b */
[----:B------:R-:W-:Y:S01]  /*11520*/  ISETP.GE.AND P4, PT, R5, R160, PT ;  /* 0x000000a00500720c */ /* 0x000fe20003f86270 */
[----:B--2---:R-:W-:Y:S01]  /*11530*/  FFMA.FTZ R62, -R164, R62, R93 ;  /* 0x0000003ea43e7223 */ /* 0x004fe2000001015d */
[----:B------:R-:W-:Y:S02]  /*11540*/  FSEL R5, R101, -INF , !P6 ;  /* 0xff80000065057808 */ /* 0x000fe40007000000 */
[----:B------:R-:W-:Y:S02]  /*11550*/  FSEL R185, R185, -INF , !P3 ;  /* 0xff800000b9b97808 */ /* 0x000fe40005800000 */
[----:B------:R-:W-:Y:S02]  /*11560*/  FSEL R183, R100, -INF , !P5 ;  /* 0xff80000064b77808 */ /* 0x000fe40006800000 */
[----:B------:R-:W-:-:S02]  /*11570*/  I2FP.F32.S32 R53, R53 ;  /* 0x0000003500357245 */ /* 0x000fc40000201400 */
[C---:B------:R-:W-:Y:S02]  /*11580*/  ISETP.GE.AND P6, PT, R97.reuse, R162, PT ;  /* 0x000000a26100720c */ /* 0x040fe40003fc6270 */
[----:B------:R-:W-:Y:S02]  /*11590*/  ISETP.GE.AND P3, PT, R97, R160, PT ;  /* 0x000000a06100720c */ /* 0x000fe40003f66270 */
[----:B------:R-:W-:Y:S02]  /*115a0*/  ISETP.GE.AND P5, PT, R96, R162, PT ;  /* 0x000000a26000720c */ /* 0x000fe40003fa6270 */
[----:B------:R-:W-:Y:S02]  /*115b0*/  FSEL R91, R91, -INF , !P0 ;  /* 0xff8000005b5b7808 */ /* 0x000fe40004000000 */
[----:B------:R-:W-:Y:S02]  /*115c0*/  ISETP.GT.AND P1, PT, R161, R90, PT ;  /* 0x0000005aa100720c */ /* 0x000fe40003f24270 */
[----:B------:R-:W-:-:S02]  /*115d0*/  I2FP.F32.S32 R57, R57 ;  /* 0x0000003900397245 */ /* 0x000fc40000201400 */
[----:B------:R-:W-:Y:S02]  /*115e0*/  IABS R41, R41 ;  /* 0x0000002900297213 */ /* 0x000fe40000000000 */
[----:B------:R-:W-:Y:S01]  /*115f0*/  ISETP.GT.AND P0, PT, R161, R92, PT ;  /* 0x0000005ca100720c */ /* 0x000fe20003f04270 */
[C---:B---3--:R-:W-:Y:S01]  /*11600*/  FFMA.FTZ R23, -R164.reuse, R53, R23 ;  /* 0x00000035a4177223 */ /* 0x048fe20000010117 */
[----:B------:R-:W-:Y:S01]  /*11610*/  FSEL R211, R211, -INF , !P4 ;  /* 0xff800000d3d37808 */ /* 0x000fe20006000000 */
[----:B----4-:R-:W-:Y:S01]  /*11620*/  FFMA.FTZ R57, -R164, R57, R89 ;  /* 0x00000039a4397223 */ /* 0x010fe20000010159 */
[----:B------:R-:W-:Y:S02]  /*11630*/  FSEL R125, R125, -INF , !P6 ;  /* 0xff8000007d7d7808 */ /* 0x000fe40007000000 */
[----:B------:R-:W-:Y:S02]  /*11640*/  FSEL R209, R91, -INF , !P3 ;  /* 0xff8000005bd17808 */ /* 0x000fe40005800000 */
[----:B------:R-:W-:-:S02]  /*11650*/  FSEL R205, R205, -INF , !P5 ;  /* 0xff800000cdcd7808 */ /* 0x000fc40006800000 */
[----:B------:R-:W-:Y:S02]  /*11660*/  FSEL R27, R27, -INF , !P1 ;  /* 0xff8000001b1b7808 */ /* 0x000fe40004800000 */
[----:B------:R-:W-:Y:S01]  /*11670*/  I2FP.F32.S32 R41, R41 ;  /* 0x0000002900297245 */ /* 0x000fe20000201400 */
[----:B------:R-:W-:Y:S01]  /*11680*/  FMUL.FTZ R18, R18, R8 ;  /* 0x0000000812127220 */ /* 0x000fe20000410000 */
[C---:B------:R-:W-:Y:S02]  /*11690*/  ISETP.GE.AND P4, PT, R92.reuse, R162, PT ;  /* 0x000000a25c00720c */ /* 0x040fe40003f86270 */
[----:B------:R-:W-:Y:S02]  /*116a0*/  ISETP.GE.AND P6, PT, R92, R160, PT ;  /* 0x000000a05c00720c */ /* 0x000fe40003fc6270 */
[C---:B------:R-:W-:Y:S02]  /*116b0*/  ISETP.GE.AND P3, PT, R90.reuse, R162, PT ;  /* 0x000000a25a00720c */ /* 0x040fe40003f66270 */
[----:B------:R-:W-:-:S02]  /*116c0*/  ISETP.GE.AND P5, PT, R90, R160, PT ;  /* 0x000000a05a00720c */ /* 0x000fc40003fa6270 */
[----:B------:R-:W-:Y:S02]  /*116d0*/  FSEL R62, R62, -INF , !P0 ;  /* 0xff8000003e3e7808 */ /* 0x000fe40004000000 */
[C---:B------:R-:W-:Y:S02]  /*116e0*/  ISETP.GT.AND P1, PT, R161.reuse, R86, PT ;  /* 0x00000056a100720c */ /* 0x040fe40003f24270 */
[----:B------:R-:W-:Y:S02]  /*116f0*/  IABS R36, R36 ;  /* 0x0000002400247213 */ /* 0x000fe40000000000 */
[----:B------:R-:W-:Y:S01]  /*11700*/  ISETP.GT.AND P0, PT, R161, R88, PT ;  /* 0x00000058a100720c */ /* 0x000fe20003f04270 */
[----:B------:R-:W-:Y:S01]  /*11710*/  FFMA.FTZ R19, -R164, R41, R19 ;  /* 0x00000029a4137223 */ /* 0x000fe20000010113 */
[----:B------:R-:W-:Y:S02]  /*11720*/  FSEL R189, R189, -INF , !P4 ;  /* 0xff800000bdbd7808 */ /* 0x000fe40006000000 */
[----:B------:R-:W-:-:S02]  /*11730*/  FSEL R187, R62, -INF , !P6 ;  /* 0xff8000003ebb7808 */ /* 0x000fc40007000000 */
[----:B------:R-:W-:Y:S02]  /*11740*/  FSEL R197, R197, -INF , !P3 ;  /* 0xff800000c5c57808 */ /* 0x000fe40005800000 */
[----:B------:R-:W-:Y:S02]  /*11750*/  FSEL R201, R27, -INF , !P5 ;  /* 0xff8000001bc97808 */ /* 0x000fe40006800000 */
[----:B------:R-:W-:Y:S01]  /*11760*/  FSEL R23, R23, -INF , !P1 ;  /* 0xff80000017177808 */ /* 0x000fe20004800000 */
[----:B------:R-:W1:Y:S01]  /*11770*/  MUFU.TANH R27, R18 ;  /* 0x00000012001b7308 */ /* 0x000e620000002400 */
[----:B------:R-:W-:Y:S01]  /*11780*/  I2FP.F32.S32 R36, R36 ;  /* 0x0000002400247245 */ /* 0x000fe20000201400 */
[----:B------:R-:W-:Y:S01]  /*11790*/  FMUL.FTZ R6, R6, R8 ;  /* 0x0000000806067220 */ /* 0x000fe20000410000 */
[----:B------:R-:W-:Y:S02]  /*117a0*/  ISETP.GE.AND P4, PT, R88, R160, PT ;  /* 0x000000a05800720c */ /* 0x000fe40003f86270 */
[----:B------:R-:W-:-:S02]  /*117b0*/  ISETP.GE.AND P6, PT, R86, R162, PT ;  /* 0x000000a25600720c */ /* 0x000fc40003fc6270 */
[----:B------:R-:W-:Y:S02]  /*117c0*/  ISETP.GE.AND P3, PT, R86, R160, PT ;  /* 0x000000a05600720c */ /* 0x000fe40003f66270 */
[----:B------:R-:W-:Y:S02]  /*117d0*/  FSEL R57, R57, -INF , !P0 ;  /* 0xff80000039397808 */ /* 0x000fe40004000000 */
[----:B------:R-:W-:Y:S01]  /*117e0*/  ISETP.GT.AND P1, PT, R161, R82, PT ;  /* 0x00000052a100720c */ /* 0x000fe20003f24270 */
[----:B------:R-:W-:Y:S01]  /*117f0*/  FFMA.FTZ R7, -R164, R36, R7 ;  /* 0x00000024a4077223 */ /* 0x000fe20000010107 */
[----:B------:R-:W-:Y:S02]  /*11800*/  FSEL R199, R57, -INF , !P4 ;  /* 0xff80000039c77808 */ /* 0x000fe40006000000 */
[----:B------:R-:W-:Y:S02]  /*11810*/  FSEL R193, R193, -INF , !P6 ;  /* 0xff800000c1c17808 */ /* 0x000fe40007000000 */
[----:B------:R-:W-:-:S02]  /*11820*/  FSEL R191, R23, -INF , !P3 ;  /* 0xff80000017bf7808 */ /* 0x000fc40005800000 */
[----:B------:R-:W-:Y:S01]  /*11830*/  FSEL R19, R19, -INF , !P1 ;  /* 0xff80000013137808 */ /* 0x000fe20004800000 */
[----:B------:R-:W2:Y:S01]  /*11840*/  MUFU.TANH R23, R6 ;  /* 0x0000000600177308 */ /* 0x000ea20000002400 */
[----:B------:R-:W-:Y:S01]  /*11850*/  ISETP.GE.AND P4, PT, R82, R162, PT ;  /* 0x000000a25200720c */ /* 0x000fe20003f86270 */
[----:B------:R-:W-:Y:S01]  /*11860*/  FMUL.FTZ R122, R122, R8 ;  /* 0x000000087a7a7220 */ /* 0x000fe20000410000 */
[----:B------:R-:W-:Y:S02]  /*11870*/  ISETP.GE.AND P6, PT, R82, R160, PT ;  /* 0x000000a05200720c */ /* 0x000fe40003fc6270 */
[----:B------:R-:W-:Y:S02]  /*11880*/  ISETP.GT.AND P1, PT, R161, R78, PT ;  /* 0x0000004ea100720c */ /* 0x000fe40003f24270 */
[----:B------:R-:W-:Y:S02]  /*11890*/  IABS R52, R52 ;  /* 0x0000003400347213 */ /* 0x000fe40000000000 */
[----:B------:R-:W-:-:S02]  /*118a0*/  FSEL R145, R145, -INF , !P4 ;  /* 0xff80000091917808 */ /* 0x000fc40006000000 */
[----:B------:R-:W-:Y:S02]  /*118b0*/  FSEL R169, R19, -INF , !P6 ;  /* 0xff80000013a97808 */ /* 0x000fe40007000000 */
[----:B------:R-:W-:Y:S01]  /*118c0*/  FSEL R7, R7, -INF , !P1 ;  /* 0xff80000007077808 */ /* 0x000fe20004800000 */
[----:B------:R-:W3:Y:S01]  /*118d0*/  MUFU.TANH R19, R122 ;  /* 0x0000007a00137308 */ /* 0x000ee20000002400 */
[----:B------:R-:W-:Y:S01]  /*118e0*/  ISETP.GE.AND P4, PT, R78, R160, PT ;  /* 0x000000a04e00720c */ /* 0x000fe20003f86270 */
[----:B------:R-:W-:Y:S01]  /*118f0*/  FMUL.FTZ R114, R114, R8 ;  /* 0x0000000872727220 */ /* 0x000fe20000410000 */
[----:B------:R-:W-:Y:S02]  /*11900*/  I2FP.F32.S32 R52, R52 ;  /* 0x0000003400347245 */ /* 0x000fe40000201400 */
[----:B------:R-:W-:Y:S02]  /*11910*/  IABS R40, R40 ;  /* 0x0000002800287213 */ /* 0x000fe40000000000 */
[----:B------:R-:W-:-:S02]  /*11920*/  FSEL R131, R7, -INF , !P4 ;  /* 0xff80000007837808 */ /* 0x000fc40006000000 */
[----:B------:R-:W4:Y:S01]  /*11930*/  MUFU.TANH R7, R114 ;  /* 0x0000007200077308 */ /* 0x000f220000002400 */
[C---:B-1----:R-:W-:Y:S01]  /*11940*/  FFMA.FTZ R27, -R164.reuse, R52, R27 ;  /* 0x00000034a41b7223 */ /* 0x042fe2000001011b */
[----:B------:R-:W-:Y:S02]  /*11950*/  I2FP.F32.S32 R40, R40 ;  /* 0x0000002800287245 */ /* 0x000fe40000201400 */
[----:B------:R-:W-:Y:S02]  /*11960*/  ISETP.GT.AND P0, PT, R161, R84, PT ;  /* 0x00000054a100720c */ /* 0x000fe40003f04270 */
[----:B------:R-:W-:Y:S01]  /*11970*/  IABS R37, R37 ;  /* 0x0000002500257213 */ /* 0x000fe20000000000 */
[----:B--2---:R-:W-:Y:S01]  /*11980*/  FFMA.FTZ R23, -R164, R40, R23 ;  /* 0x00000028a4177223 */ /* 0x004fe20000010117 */
[----:B------:R-:W-:Y:S02]  /*11990*/  FSEL R27, R27, -INF , !P0 ;  /* 0xff8000001b1b7808 */ /* 0x000fe40004000000 */
[----:B------:R-:W-:-:S02]  /*119a0*/  I2FP.F32.S32 R37, R37 ;  /* 0x0000002500257245 */ /* 0x000fc40000201400 */
[----:B------:R-:W-:Y:S02]  /*119b0*/  ISETP.GT.AND P0, PT, R161, R80, PT ;  /* 0x00000050a100720c */ /* 0x000fe40003f04270 */
[----:B------:R-:W-:Y:S01]  /*119c0*/  IABS R32, R32 ;  /* 0x0000002000207213 */ /* 0x000fe20000000000 */
[----:B---3--:R-:W-:Y:S01]  /*119d0*/  FFMA.FTZ R19, -R164, R37, R19 ;  /* 0x00000025a4137223 */ /* 0x008fe20000010113 */
[----:B------:R-:W-:Y:S02]  /*119e0*/  FSEL R23, R23, -INF , !P0 ;  /* 0xff80000017177808 */ /* 0x000fe40004000000 */
[----:B------:R-:W-:Y:S02]  /*119f0*/  I2FP.F32.S32 R32, R32 ;  /* 0x0000002000207245 */ /* 0x000fe40000201400 */
[----:B------:R-:W-:Y:S02]  /*11a00*/  ISETP.GT.AND P0, PT, R161, R76, PT ;  /* 0x0000004ca100720c */ /* 0x000fe40003f04270 */
[----:B------:R-:W-:Y:S01]  /*11a10*/  ISETP.GE.AND P6, PT, R76, R162, PT ;  /* 0x000000a24c00720c */ /* 0x000fe20003fc6270 */
[----:B----4-:R-:W-:Y:S01]  /*11a20*/  FFMA.FTZ R7, -R164, R32, R7 ;  /* 0x00000020a4077223 */ /* 0x010fe20000010107 */
[----:B------:R-:W-:-:S02]  /*11a30*/  FSEL R19, R19, -INF , !P0 ;  /* 0xff80000013137808 */ /* 0x000fc40004000000 */
[----:B------:R-:W-:Y:S02]  /*11a40*/  ISETP.GE.AND P3, PT, R80, R162, PT ;  /* 0x000000a25000720c */ /* 0x000fe40003f66270 */
[----:B------:R-:W-:Y:S02]  /*11a50*/  ISETP.GT.AND P0, PT, R161, R43, PT ;  /* 0x0000002ba100720c */ /* 0x000fe40003f04270 */
[----:B------:R-:W-:Y:S02]  /*11a60*/  FSEL R41, R74, -INF , !P6 ;  /* 0xff8000004a297808 */ /* 0x000fe40007000000 */
[----:B------:R-:W-:Y:S02]  /*11a70*/  FSEL R135, R135, -INF , !P3 ;  /* 0xff80000087877808 */ /* 0x000fe40005800000 */
[----:B------:R-:W-:Y:S02]  /*11a80*/  ISETP.GE.AND P6, PT, R43, R160, PT ;  /* 0x000000a02b00720c */ /* 0x000fe40003fc6270 */
[----:B------:R-:W-:-:S02]  /*11a90*/  FSEL R7, R7, -INF , !P0 ;  /* 0xff80000007077808 */ /* 0x000fc40004000000 */
[----:B------:R-:W-:Y:S02]  /*11aa0*/  ISETP.GE.AND P3, PT, R76, R160, PT ;  /* 0x000000a04c00720c */ /* 0x000fe40003f66270 */
[----:B------:R-:W-:Y:S02]  /*11ab0*/  ISETP.GE.AND P4, PT, R43, R162, PT ;  /* 0x000000a22b00720c */ /* 0x000fe40003f86270 */
[----:B------:R-:W-:Y:S01]  /*11ac0*/  FSEL R57, R7, -INF , !P6 ;  /* 0xff80000007397808 */ /* 0x000fe20007000000 */
[-C--:B------:R-:W-:Y:S01]  /*11ad0*/  FMUL.FTZ R7, R102, R8.reuse ;  /* 0x0000000866077220 */ /* 0x080fe20000410000 */
[----:B------:R-:W-:Y:S01]  /*11ae0*/  FSEL R43, R19, -INF , !P3 ;  /* 0xff800000132b7808 */ /* 0x000fe20005800000 */
[----:B------:R-:W-:-:S04]  /*11af0*/  FMUL.FTZ R19, R110, R8 ;  /* 0x000000086e137220 */ /* 0x000fc80000410000 */
[----:B------:R-:W1:Y:S01]  /*11b00*/  MUFU.TANH R7, R7 ;  /* 0x0000000700077308 */ /* 0x000e620000002400 */
[----:B------:R-:W-:-:S07]  /*11b10*/  FMUL.FTZ R111, R111, R8 ;  /* 0x000000086f6f7220 */ /* 0x000fce0000410000 */
[----:B------:R-:W2:Y:S01]  /*11b20*/  MUFU.TANH R19, R19 ;  /* 0x0000001300137308 */ /* 0x000ea20000002400 */
[----:B------:R-:W-:Y:S01]  /*11b30*/  IABS R6, R24 ;  /* 0x0000001800067213 */ /* 0x000fe20000000000 */
[----:B------:R-:W-:Y:S01]  /*11b40*/  FMUL.FTZ R123, R123, R8 ;  /* 0x000000087b7b7220 */ /* 0x000fe20000410000 */
[----:B------:R-:W-:Y:S02]  /*11b50*/  IABS R28, R28 ;  /* 0x0000001c001c7213 */ /* 0x000fe40000000000 */
[----:B------:R-:W-:-:S03]  /*11b60*/  I2FP.F32.S32 R6, R6 ;  /* 0x0000000600067245 */ /* 0x000fc60000201400 */
[----:B------:R-:W3:Y:S01]  /*11b70*/  MUFU.TANH R111, R111 ;  /* 0x0000006f006f7308 */ /* 0x000ee20000002400 */
[----:B------:R-:W-:Y:S01]  /*11b80*/  I2FP.F32.S32 R28, R28 ;  /* 0x0000001c001c7245 */ /* 0x000fe20000201400 */
[----:B------:R-:W-:Y:S01]  /*11b90*/  FMUL.FTZ R115, R115, R8 ;  /* 0x0000000873737220 */ /* 0x000fe20000410000 */
[----:B-1----:R-:W-:Y:S01]  /*11ba0*/  FFMA.FTZ R6, -R164, R6, R7 ;  /* 0x00000006a4067223 */ /* 0x002fe20000010107 */
[----:B------:R-:W-:Y:S01]  /*11bb0*/  IABS R25, R25 ;  /* 0x0000001900197213 */ /* 0x000fe20000000000 */
[----:B------:R-:W-:-:S03]  /*11bc0*/  FMUL.FTZ R7, R98, R8 ;  /* 0x0000000862077220 */ /* 0x000fc60000410000 */
[----:B------:R-:W1:Y:S01]  /*11bd0*/  MUFU.TANH R123, R123 ;  /* 0x0000007b007b7308 */ /* 0x000e620000002400 */
[----:B--2---:R-:W-:Y:S01]  /*11be0*/  FFMA.FTZ R19, -R164, R28, R19 ;  /* 0x0000001ca4137223 */ /* 0x004fe20000010113 */
[----:B------:R-:W-:Y:S02]  /*11bf0*/  ISETP.GT.AND P0, PT, R161, R70, PT ;  /* 0x00000046a100720c */ /* 0x000fe40003f04270 */
[----:B------:R-:W-:Y:S02]  /*11c00*/  I2FP.F32.S32 R25, R25 ;  /* 0x0000001900197245 */ /* 0x000fe40000201400 */
[----:B------:R-:W-:Y:S02]  /*11c10*/  FSEL R53, R72, -INF , !P4 ;  /* 0xff80000048357808 */ /* 0x000fe40006000000 */
[----:B------:R-:W2:Y:S01]  /*11c20*/  MUFU.TANH R115, R115 ;  /* 0x0000007300737308 */ /* 0x000ea20000002400 */
[----:B------:R-:W-:Y:S01]  /*11c30*/  FSEL R19, R19, -INF , !P0 ;  /* 0xff80000013137808 */ /* 0x000fe20004000000 */
[-C--:B------:R-:W-:Y:S01]  /*11c40*/  FMUL.FTZ R103, R103, R8.reuse ;  /* 0x0000000867677220 */ /* 0x080fe20000410000 */
[----:B------:R-:W-:Y:S01]  /*11c50*/  IABS R33, R33 ;  /* 0x0000002100217213 */ /* 0x000fe20000000000 */
[----:B------:R-:W-:Y:S01]  /*11c60*/  FMUL.FTZ R94, R94, R8 ;  /* 0x000000085e5e7220 */ /* 0x000fe20000410000 */
[----:B------:R-:W-:-:S03]  /*11c70*/  ISETP.GE.AND P4, PT, R70, R160, PT ;  /* 0x000000a04600720c */ /* 0x000fc60003f86270 */
[----:B------:R-:W4:Y:S01]  /*11c80*/  MUFU.TANH R7, R7 ;  /* 0x0000000700077308 */ /* 0x000f220000002400 */
[----:B---3--:R-:W-:Y:S01]  /*11c90*/  FFMA.FTZ R111, -R164, R25, R111 ;  /* 0x00000019a46f7223 */ /* 0x008fe2000001016f */
[----:B------:R-:W-:Y:S02]  /*11ca0*/  ISETP.GE.AND P2, PT, R88, R162, PT ;  /* 0x000000a25800720c */ /* 0x000fe40003f46270 */
[----:B------:R-:W-:Y:S02]  /*11cb0*/  I2FP.F32.S32 R33, R33 ;  /* 0x0000002100217245 */ /* 0x000fe40000201400 */
[----:B------:R-:W-:Y:S01]  /*11cc0*/  FSEL R25, R19, -INF , !P4 ;  /* 0xff80000013197808 */ /* 0x000fe20006000000 */
[----:B------:R-:W-:Y:S01]  /*11cd0*/  FMUL.FTZ R99, R99, R8 ;  /* 0x0000000863637220 */ /* 0x000fe20000410000 */
[----:B------:R-:W-:Y:S01]  /*11ce0*/  IABS R29, R29 ;  /* 0x0000001d001d7213 */ /* 0x000fe20000000000 */
[----:B------:R-:W3:Y:S01]  /*11cf0*/  MUFU.TANH R19, R94 ;  /* 0x0000005e00137308 */ /* 0x000ee20000002400 */
[----:B------:R-:W-:Y:S01]  /*11d00*/  ISETP.GE.AND P5, PT, R84, R162, PT ;  /* 0x000000a25400720c */ /* 0x000fe20003fa6270 */
[----:B-1----:R-:W-:Y:S01]  /*11d10*/  FFMA.FTZ R33, -R164, R33, R123 ;  /* 0x00000021a4217223 */ /* 0x002fe2000001017b */
[----:B------:R-:W-:-:S02]  /*11d20*/  FSEL R195, R195, -INF , !P2 ;  /* 0xff800000c3c37808 */ /* 0x000fc40005000000 */
[----:B------:R-:W-:-:S03]  /*11d30*/  IABS R14, R14 ;  /* 0x0000000e000e7213 */ /* 0x000fc60000000000 */
[----:B------:R-:W1:Y:S01]  /*11d40*/  MUFU.TANH R103, R103 ;  /* 0x0000006700677308 */ /* 0x000e620000002400 */
[----:B------:R-:W-:Y:S02]  /*11d50*/  ISETP.GE.AND P2, PT, R84, R160, PT ;  /* 0x000000a05400720c */ /* 0x000fe40003f46270 */
[----:B------:R-:W-:Y:S01]  /*11d60*/  I2FP.F32.S32 R29, R29 ;  /* 0x0000001d001d7245 */ /* 0x000fe20000201400 */
[----:B------:R-:W-:Y:S01]  /*11d70*/  FMUL.FTZ R95, R95, R8 ;  /* 0x000000085f5f7220 */ /* 0x000fe20000410000 */
[----:B------:R-:W-:Y:S02]  /*11d80*/  ISETP.GT.AND P1, PT, R161, R73, PT ;  /* 0x00000049a100720c */ /* 0x000fe40003f24270 */
[----:B------:R-:W-:Y:S01]  /*11d90*/  FSEL R129, R129, -INF , !P5 ;  /* 0xff80000081817808 */ /* 0x000fe20006800000 */
[----:B------:R-:W1:Y:S01]  /*11da0*/  MUFU.TANH R99, R99 ;  /* 0x0000006300637308 */ /* 0x000e620000002400 */
[----:B------:R-:W-:Y:S02]  /*11db0*/  ISETP.GE.AND P5, PT, R80, R160, PT ;  /* 0x000000a05000720c */ /* 0x000fe40003fa6270 */
[----:B------:R-:W-:Y:S01]  /*11dc0*/  I2FP.F32.S32 R14, R14 ;  /* 0x0000000e000e7245 */ /* 0x000fe20000201400 */
[----:B--2---:R-:W-:Y:S01]  /*11dd0*/  FFMA.FTZ R29, -R164, R29, R115 ;  /* 0x0000001da41d7223 */ /* 0x004fe20000010173 */
[----:B------:R-:W-:-:S02]  /*11de0*/  FSEL R127, R27, -INF , !P2 ;  /* 0xff8000001b7f7808 */ /* 0x000fc40005000000 */
[----:B------:R-:W-:Y:S02]  /*11df0*/  ISETP.GT.AND P0, PT, R161, R64, PT ;  /* 0x00000040a100720c */ /* 0x000fe40003f04270 */
[----:B------:R-:W-:Y:S02]  /*11e00*/  IABS R2, R2 ;  /* 0x0000000200027213 */ /* 0x000fe40000000000 */
[----:B------:R-:W-:Y:S02]  /*11e10*/  ISETP.GE.AND P2, PT, R78, R162, PT ;  /* 0x000000a24e00720c */ /* 0x000fe40003f46270 */
[----:B------:R-:W-:Y:S02]  /*11e20*/  FSEL R33, R33, -INF , !P1 ;  /* 0xff80000021217808 */ /* 0x000fe40004800000 */
[----:B------:R-:W-:Y:S02]  /*11e30*/  ISETP.GT.AND P1, PT, R161, R51, PT ;  /* 0x00000033a100720c */ /* 0x000fe40003f24270 */
[----:B------:R-:W-:Y:S01]  /*11e40*/  IABS R15, R15 ;  /* 0x0000000f000f7213 */ /* 0x000fe20000000000 */
[----:B----4-:R-:W-:Y:S01]  /*11e50*/  FFMA.FTZ R7, -R164, R14, R7 ;  /* 0x0000000ea4077223 */ /* 0x010fe20000010107 */
[----:B------:R-:W-:Y:S01]  /*11e60*/  FSEL R167, R23, -INF , !P5 ;  /* 0xff80000017a77808 */ /* 0x000fe20006800000 */
[----:B------:R-:W2:Y:S01]  /*11e70*/  MUFU.TANH R95, R95 ;  /* 0x0000005f005f7308 */ /* 0x000ea20000002400 */
[----:B------:R-:W-:-:S02]  /*11e80*/  ISETP.GE.AND P5, PT, R73, R162, PT ;  /* 0x000000a24900720c */ /* 0x000fc40003fa6270 */
[----:B------:R-:W-:Y:S02]  /*11e90*/  FSEL R6, R6, -INF , !P0 ;  /* 0xff80000006067808 */ /* 0x000fe40004000000 */
[----:B------:R-:W-:Y:S02]  /*11ea0*/  I2FP.F32.S32 R2, R2 ;  /* 0x0000000200027245 */ /* 0x000fe40000201400 */
[----:B------:R-:W-:Y:S02]  /*11eb0*/  FSEL R165, R165, -INF , !P2 ;  /* 0xff800000a5a57808 */ /* 0x000fe40005000000 */
[----:B------:R-:W-:Y:S02]  /*11ec0*/  ISETP.GT.AND P0, PT, R161, R46, PT ;  /* 0x0000002ea100720c */ /* 0x000fe40003f04270 */
[----:B------:R-:W-:Y:S02]  /*11ed0*/  ISETP.GE.AND P2, PT, R73, R160, PT ;  /* 0x000000a04900720c */ /* 0x000fe40003f46270 */
[----:B------:R-:W-:-:S02]  /*11ee0*/  FSEL R29, R29, -INF , !P1 ;  /* 0xff8000001d1d7808 */ /* 0x000fc40004800000 */
[----:B------:R-:W-:Y:S02]  /*11ef0*/  I2FP.F32.S32 R15, R15 ;  /* 0x0000000f000f7245 */ /* 0x000fe40000201400 */
[----:B------:R-:W-:Y:S02]  /*11f00*/  ISETP.GT.AND P1, PT, R161, R35, PT ;  /* 0x00000023a100720c */ /* 0x000fe40003f24270 */
[----:B------:R-:W-:Y:S01]  /*11f10*/  IABS R11, R11 ;  /* 0x0000000b000b7213 */ /* 0x000fe20000000000 */
[----:B---3--:R-:W-:Y:S01]  /*11f20*/  FFMA.FTZ R2, -R164, R2, R19 ;  /* 0x00000002a4027223 */ /* 0x008fe20000010113 */
[----:B------:R-:W-:Y:S02]  /*11f30*/  FSEL R47, R47, -INF , !P5 ;  /* 0xff8000002f2f7808 */ /* 0x000fe40006800000 */
[C---:B------:R-:W-:Y:S02]  /*11f40*/  ISETP.GE.AND P3, PT, R51.reuse, R162, PT ;  /* 0x000000a23300720c */ /* 0x040fe40003f66270 */
[----:B------:R-:W-:-:S02]  /*11f50*/  ISETP.GE.AND P5, PT, R51, R160, PT ;  /* 0x000000a03300720c */ /* 0x000fc40003fa6270 */
[----:B------:R-:W-:Y:S01]  /*11f60*/  FSEL R7, R7, -INF , !P0 ;  /* 0xff80000007077808 */ /* 0x000fe20004000000 */
[----:B-1----:R-:W-:Y:S01]  /*11f70*/  FFMA.FTZ R15, -R164, R15, R103 ;  /* 0x0000000fa40f7223 */ /* 0x002fe20000010167 */
[----:B------:R-:W-:Y:S02]  /*11f80*/  FSEL R51, R33, -INF , !P2 ;  /* 0xff80000021337808 */ /* 0x000fe40005000000 */
[----:B------:R-:W-:Y:S02]  /*11f90*/  ISETP.GT.AND P0, PT, R161, R38, PT ;  /* 0x00000026a100720c */ /* 0x000fe40003f04270 */
[----:B------:R-:W-:Y:S02]  /*11fa0*/  ISETP.GE.AND P2, PT, R70, R162, PT ;  /* 0x000000a24600720c */ /* 0x000fe40003f46270 */
[----:B------:R-:W-:Y:S02]  /*11fb0*/  FSEL R26, R111, -INF , !P1 ;  /* 0xff8000006f1a7808 */ /* 0x000fe40004800000 */
[----:B------:R-:W-:-:S02]  /*11fc0*/  I2FP.F32.S32 R11, R11 ;  /* 0x0000000b000b7245 */ /* 0x000fc40000201400 */
[----:B------:R-:W-:Y:S02]  /*11fd0*/  ISETP.GT.AND P1, PT, R161, R39, PT ;  /* 0x00000027a100720c */ /* 0x000fe40003f24270 */
[----:B------:R-:W-:Y:S02]  /*11fe0*/  IABS R0, R0 ;  /* 0x0000000000007213 */ /* 0x000fe40000000000 */
[----:B------:R-:W-:Y:S02]  /*11ff0*/  FSEL R59, R59, -INF , !P3 ;  /* 0xff8000003b3b7808 */ /* 0x000fe40005800000 */
[C---:B------:R-:W-:Y:S02]  /*12000*/  ISETP.GE.AND P6, PT, R35.reuse, R162, PT ;  /* 0x000000a22300720c */ /* 0x040fe40003fc6270 */
[----:B------:R-:W-:Y:S02]  /*12010*/  ISETP.GE.AND P3, PT, R35, R160, PT ;  /* 0x000000a02300720c */ /* 0x000fe40003f66270 */
[----:B------:R-:W-:Y:S01]  /*12020*/  FSEL R2, R2, -INF , !P0 ;  /* 0xff80000002027808 */ /* 0x000fe20004000000 */
[----:B------:R-:W-:Y:S01]  /*12030*/  FFMA.FTZ R11, -R164, R11, R99 ;  /* 0x0000000ba40b7223 */ /* 0x000fe20000010163 */
[----:B------:R-:W-:-:S02]  /*12040*/  FSEL R24, R29, -INF , !P5 ;  /* 0xff8000001d187808 */ /* 0x000fc40006800000 */
[----:B------:R-:W-:Y:S02]  /*12050*/  FSEL R35, R68, -INF , !P2 ;  /* 0xff80000044237808 */ /* 0x000fe40005000000 */
[----:B------:R-:W-:Y:S02]  /*12060*/  ISETP.GT.AND P0, PT, R63, R142, PT ;  /* 0x0000008e3f00720c */ /* 0x000fe40003f04270 */
[C---:B------:R-:W-:Y:S02]  /*12070*/  ISETP.GE.AND P5, PT, R64.reuse, R162, PT ;  /* 0x000000a24000720c */ /* 0x040fe40003fa6270 */
[----:B------:R-:W-:Y:S02]  /*12080*/  ISETP.GE.AND P2, PT, R64, R160, PT ;  /* 0x000000a04000720c */ /* 0x000fe40003f46270 */
[----:B------:R-:W-:Y:S02]  /*12090*/  FSEL R15, R15, -INF , !P1 ;  /* 0xff8000000f0f7808 */ /* 0x000fe40004800000 */
[----:B------:R-:W-:-:S02]  /*120a0*/  I2FP.F32.S32 R0, R0 ;  /* 0x0000000000007245 */ /* 0x000fc40000201400 */
[----:B------:R-:W-:Y:S02]  /*120b0*/  ISETP.GT.AND P1, PT, R161, R42, PT ;  /* 0x0000002aa100720c */ /* 0x000fe40003f24270 */
[----:B------:R-:W-:Y:S02]  /*120c0*/  FSEL R37, R66, -INF , !P6 ;  /* 0xff80000042257808 */ /* 0x000fe40007000000 */
[----:B------:R-:W-:Y:S02]  /*120d0*/  FSEL R26, R26, -INF , !P3 ;  /* 0xff8000001a1a7808 */ /* 0x000fe40005800000 */
[C---:B------:R-:W-:Y:S02]  /*120e0*/  ISETP.GE.AND P4, PT, R39.reuse, R162, PT ;  /* 0x000000a22700720c */ /* 0x040fe40003f86270 */
[----:B------:R-:W-:Y:S02]  /*120f0*/  ISETP.GE.AND P6, PT, R39, R160, PT ;  /* 0x000000a02700720c */ /* 0x000fe40003fc6270 */
[----:B------:R-:W-:Y:S01]  /*12100*/  ISETP.GE.AND P3, PT, R46, R162, PT ;  /* 0x000000a22e00720c */ /* 0x000fe20003f66270 */
[----:B--2---:R-:W-:Y:S01]  /*12110*/  FFMA.FTZ R0, -R164, R0, R95 ;  /* 0x00000000a4007223 */ /* 0x004fe2000001015f */
[----:B------:R-:W-:-:S02]  /*12120*/  FSEL R39, R50, -INF , !P5 ;  /* 0xff80000032277808 */ /* 0x000fc40006800000 */
[----:B------:R-:W-:Y:S02]  /*12130*/  FSEL R27, R6, -INF , !P2 ;  /* 0xff800000061b7808 */ /* 0x000fe40005000000 */
[----:B------:R-:W-:Y:S01]  /*12140*/  ISETP.GE.AND P5, PT, R46, R160, PT ;  /* 0x000000a02e00720c */ /* 0x000fe20003fa6270 */
[----:B------:R-:W-:Y:S01]  /*12150*/  BAR.SYNC.DEFER_BLOCKING 0x0 ;  /* 0x0000000000007b1d */ /* 0x000fe20000010000 */
[----:B------:R-:W-:Y:S02]  /*12160*/  ISETP.GE.AND P2, PT, R42, R162, PT ;  /* 0x000000a22a00720c */ /* 0x000fe40003f46270 */
[----:B------:R-:W-:Y:S02]  /*12170*/  FSEL R11, R11, -INF , !P1 ;  /* 0xff8000000b0b7808 */ /* 0x000fe40004800000 */
[----:B------:R-:W-:Y:S02]  /*12180*/  ISETP.GT.AND P1, PT, R161, R31, PT ;  /* 0x0000001fa100720c */ /* 0x000fe40003f24270 */
[----:B------:R-:W-:-:S02]  /*12190*/  FSEL R40, R15, -INF , !P6 ;  /* 0xff8000000f287808 */ /* 0x000fc40007000000 */
[----:B------:R-:W-:Y:S02]  /*121a0*/  FSEL R29, R44, -INF , !P3 ;  /* 0xff8000002c1d7808 */ /* 0x000fe40005800000 */
[C---:B------:R-:W-:Y:S02]  /*121b0*/  ISETP.GE.AND P6, PT, R38.reuse, R162, PT ;  /* 0x000000a22600720c */ /* 0x040fe40003fc6270 */
[-C--:B------:R-:W-:Y:S02]  /*121c0*/  ISETP.GE.AND P3, PT, R38, R160.reuse, PT ;  /* 0x000000a02600720c */ /* 0x080fe40003f66270 */
[----:B------:R-:W-:Y:S02]  /*121d0*/  FSEL R33, R48, -INF , !P4 ;  /* 0xff80000030217808 */ /* 0x000fe40006000000 */
[----:B------:R-:W-:Y:S02]  /*121e0*/  FSEL R38, R7, -INF , !P5 ;  /* 0xff80000007267808 */ /* 0x000fe40006800000 */
[----:B------:R-:W-:Y:S01]  /*121f0*/  FSEL R28, R34, -INF , !P2 ;  /* 0xff800000221c7808 */ /* 0x000fe20005000000 */
[----:B------:R-:W-:Y:S01]  /*12200*/  BSSY.RECONVERGENT B1, `(.L_x_5367) ;  /* 0x00000a9000017945 */ /* 0x000fe20003800200 */
[----:B------:R-:W-:-:S02]  /*12210*/  ISETP.GE.AND P4, PT, R42, R160, PT ;  /* 0x000000a02a00720c */ /* 0x000fc40003f86270 */
[C---:B------:R-:W-:Y:S02]  /*12220*/  ISETP.GE.AND P5, PT, R31.reuse, R162, PT ;  /* 0x000000a21f00720c */ /* 0x040fe40003fa6270 */
[----:B------:R-:W-:Y:S02]  /*12230*/  ISETP.GE.AND P2, PT, R31, R160, PT ;  /* 0x000000a01f00720c */ /* 0x000fe40003f46270 */
[----:B------:R-:W-:Y:S02]  /*12240*/  FSEL R32, R0, -INF , !P1 ;  /* 0xff80000000207808 */ /* 0x000fe40004800000 */
[----:B------:R-:W-:Y:S02]  /*12250*/  VIMNMX R163, PT, PT, RZ, R163, !PT ;  /* 0x000000a3ffa37248 */ /* 0x000fe40007fe0100 */
[----:B------:R-:W-:Y:S02]  /*12260*/  VIMNMX R161, PT, PT, RZ, R161, !PT ;  /* 0x000000a1ffa17248 */ /* 0x000fe40007fe0100 */
        /* <DEDUP_REMOVED lines=19> */
.L_x_5370:
        /* <DEDUP_REMOVED lines=60> */
.L_x_5371:
[----:B------:R-:W-:Y:S05]  /*12760*/  BSYNC.RECONVERGENT B0 ;  /* 0x0000000000007941 */ /* 0x000fea0003800200 */
.L_x_5369:
        /* <DEDUP_REMOVED lines=79> */
.L_x_5373:
[----:B------:R1:W-:Y:S02]  /*12c60*/  STS.128 [R155+0x8800], RZ ;  /* 0x008800ff9b007388 */ /* 0x0003e40000000c00 */
.L_x_5374:
[----:B------:R-:W-:Y:S05]  /*12c70*/  BSYNC.RECONVERGENT B0 ;  /* 0x0000000000007941 */ /* 0x000fea0003800200 */
.L_x_5372:
[----:B------:R-:W0:Y:S02]  /*12c80*/  LDGDEPBAR ;  /* 0x00000000000079af */ /* 0x000e240000000000 */
.L_x_5368:
[----:B------:R-:W-:Y:S05]  /*12c90*/  BSYNC.RECONVERGENT B1 ;  /* 0x0000000000017941 */ /* 0x000fea0003800200 */
.L_x_5367:
[----:B--23--:R-:W2:Y:S01]  /*12ca0*/  LD.E R31, desc[UR4][R116.64+0xdc] ;  /* 0x0000dc04741f7980 */ /* 0x00cea2000c101900 */
        /* <DEDUP_REMOVED lines=34> */
[----:B------:R-:W3:Y:S03]  /*12ed0*/  SHFL.BFLY PT, R19, R2, 0x2, 0x1f ;  /* 0x0c401f0002137f89 */ /* 0x000ee600000e0000 */
[----:B------:R-:W-:Y:S01]  /*12ee0*/  LOP3.LUT R52, R132, 0x18, RZ, 0xc0, !PT ;  /* 0x0000001884347812 */ /* 0x000fe200078ec0ff */
[----:B------:R-:W4:Y:S01]  /*12ef0*/  SHFL.BFLY PT, R6, R11, 0x2, 0x1f ;  /* 0x0c401f000b067f89 */ /* 0x000f2200000e0000 */
[----:B---3--:R-:W-:-:S02]  /*12f00*/  FMNMX.FTZ R19, R2, R19, !PT ;  /* 0x0000001302137209 */ /* 0x008fc40007810000 */
[----:B----4-:R-:W-:-:S03]  /*12f10*/  FMNMX.FTZ R6, R11, R6, !PT ;  /* 0x000000060b067209 */ /* 0x010fc60007810000 */
[----:B------:R-:W3:Y:S04]  /*12f20*/  SHFL.BFLY PT, R0, R19, 0x1, 0x1f ;  /* 0x0c201f0013007f89 */ /* 0x000ee800000e0000 */
[----:B------:R-:W4:Y:S01]  /*12f30*/  SHFL.BFLY PT, R7, R6, 0x1, 0x1f ;  /* 0x0c201f0006077f89 */ /* 0x000f2200000e0000 */
[----:B---3--:R-:W-:Y:S02]  /*12f40*/  FMNMX.FTZ R0, R19, R0, !PT ;  /* 0x0000000013007209 */ /* 0x008fe40007810000 */
[----:B----4-:R-:W-:Y:S02]  /*12f50*/  FMNMX.FTZ R2, R6, R7, !PT ;  /* 0x0000000706027209 */ /* 0x010fe40007810000 */
[----:B------:R-:W-:Y:S02]  /*12f60*/  FSETP.NEU.FTZ.AND P0, PT, R0, -INF , PT ;  /* 0xff8000000000780b */ /* 0x000fe40003f1d000 */
[----:B------:R-:W-:-:S04]  /*12f70*/  SHF.L.U32 R7, R134, 0x5, RZ ;  /* 0x0000000586077819 */ /* 0x000fc800000006ff */
[----:B------:R-:W-:Y:S01]  /*12f80*/  LOP3.LUT R6, R7, 0xc0, RZ, 0xc0, !PT ;  /* 0x000000c007067812 */ /* 0x000fe200078ec0ff */
        /* <DEDUP_REMOVED lines=11> */
[----:B------:R-:W-:Y:S01]  /*13040*/  LOP3.LUT R4, R7, 0x120, RZ, 0xc0, !PT ;  /* 0x0000012007047812 */ /* 0x000fe200078ec0ff */
[-CC-:B------:R-:W-:Y:S01]  /*13050*/  FFMA.FTZ R120, R75, R31.reuse, -R30.reuse ;  /* 0x0000001f4b787223 */ /* 0x180fe2000001081e */
[----:B------:R-:W-:Y:S01]  /*13060*/  LOP3.LUT R7, R6, 0x8, R133, 0xf8, !PT ;  /* 0x0000000806077812 */ /* 0x000fe200078ef885 */
[-CC-:B------:R-:W-:Y:S01]  /*13070*/  FFMA.FTZ R177, R71, R31.reuse, -R30.reuse ;  /* 0x0000001f47b17223 */ /* 0x180fe2000001081e */
[----:B------:R-:W-:Y:S01]  /*13080*/  FFMA.FTZ R122, R69, R31, -R30 ;  /* 0x0000001f457a7223 */ /* 0x000fe2000001081e */
[----:B------:R-:W-:Y:S01]  /*13090*/  MUFU.EX2 R73, R73 ;  /* 0x0000004900497308 */ /* 0x000fe20000000800 */
[----:B------:R-:W-:Y:S01]  /*130a0*/  LOP3.LUT R52, R4, R7, R52, 0xf6, !PT ;  /* 0x0000000704347212 */ /* 0x000fe200078ef634 */
[-C--:B------:R-:W-:Y:S01]  /*130b0*/  FFMA.FTZ R46, R17, R31.reuse, -R30 ;  /* 0x0000001f112e7223 */ /* 0x080fe2000001081e */
[-CC-:B------:R-:W-:Y:S01]  /*130c0*/  FFMA.FTZ R124, R79, R31.reuse, -R42.reuse ;  /* 0x0000001f4f7c7223 */ /* 0x180fe2000001082a */
[-C--:B------:R-:W-:Y:S01]  /*130d0*/  FFMA.FTZ R171, R77, R31.reuse, -R42 ;  /* 0x0000001f4dab7223 */ /* 0x080fe2000001082a */
[----:B------:R-:W-:Y:S01]  /*130e0*/  LEA R11, R52, UR6, 0x1 ;  /* 0x00000006340b7c11 */ /* 0x000fe2000f8e08ff */
[-CC-:B------:R-:W-:Y:S01]  /*130f0*/  FFMA.FTZ R173, R67, R31.reuse, -R30.reuse ;  /* 0x0000001f43ad7223 */ /* 0x180fe2000001081e */
[--C-:B------:R-:W-:Y:S01]  /*13100*/  FFMA.FTZ R126, R65, R31, -R30.reuse ;  /* 0x0000001f417e7223 */ /* 0x100fe2000001081e */
[----:B------:R-:W2:Y:S01]  /*13110*/  MUFU.EX2 R48, R48 ;  /* 0x0000003000307308 */ /* 0x000ea20000000800 */
[----:B------:R-:W-:Y:S01]  /*13120*/  LEA R8, R60, R11, 0x1 ;  /* 0x0000000b3c087211 */ /* 0x000fe200078e08ff */
[-C--:B------:R-:W-:Y:S01]  /*13130*/  FFMA.FTZ R121, R21, R31.reuse, -R30 ;  /* 0x0000001f15797223 */ /* 0x080fe2000001081e */
[-CC-:B------:R-:W-:Y:S01]  /*13140*/  FFMA.FTZ R44, R5, R31.reuse, -R42.reuse ;  /* 0x0000001f052c7223 */ /* 0x180fe2000001082a */
[----:B------:R-:W-:Y:S01]  /*13150*/  LDSM.16.MT88.4 R76, [R11+0xd000] ;  /* 0x00d000000b4c783b */ /* 0x000fe20000004200 */
[-CC-:B------:R-:W-:Y:S01]  /*13160*/  FFMA.FTZ R183, R183, R31.reuse, -R42.reuse ;  /* 0x0000001fb7b77223 */ /* 0x180fe2000001082a */
[-CC-:B------:R-:W-:Y:S01]  /*13170*/  FFMA.FTZ R128, R211, R31.reuse, -R42.reuse ;  /* 0x0000001fd3807223 */ /* 0x180fe2000001082a */
[-C--:B------:R-:W-:Y:S01]  /*13180*/  FFMA.FTZ R123, R209, R31.reuse, -R42 ;  /* 0x0000001fd17b7223 */ /* 0x080fe2000001082a */
[----:B------:R-:W3:Y:S01]  /*13190*/  LDSM.16.MT88.4 R100, [R8+0x9000] ;  /* 0x009000000864783b */ /* 0x000ee20000004200 */
[----:B------:R-:W-:Y:S01]  /*131a0*/  MUFU.EX2 R179, R179 ;  /* 0x000000b300b37308 */ /* 0x000fe20000000800 */
[-CC-:B------:R-:W-:Y:S01]  /*131b0*/  FFMA.FTZ R185, R185, R31.reuse, -R30.reuse ;  /* 0x0000001fb9b97223 */ /* 0x180fe2000001081e */
[-CC-:B------:R-:W-:Y:S01]  /*131c0*/  FFMA.FTZ R130, R207, R31.reuse, -R30.reuse ;  /* 0x0000001fcf827223 */ /* 0x180fe2000001081e */
[----:B------:R-:W-:Y:S01]  /*131d0*/  LDSM.16.MT88.4 R16, [R8+0x9400] ;  /* 0x009400000810783b */ /* 0x000fe20000004200 */
[-C--:B------:R-:W-:Y:S01]  /*131e0*/  FFMA.FTZ R125, R125, R31.reuse, -R30 ;  /* 0x0000001f7d7d7223 */ /* 0x080fe2000001081e */
[-CC-:B------:R-:W-:Y:S01]  /*131f0*/  FFMA.FTZ R62, R203, R31.reuse, -R42.reuse ;  /* 0x0000001fcb3e7223 */ /* 0x180fe2000001082a */
[--C-:B------:R-:W-:Y:S01]  /*13200*/  FFMA.FTZ R187, R187, R31, -R42.reuse ;  /* 0x0000001fbbbb7223 */ /* 0x100fe2000001082a */
[----:B------:R-:W4:Y:S01]  /*13210*/  LDSM.16.MT88.4 R84, [R8+0xb000] ;  /* 0x00b000000854783b */ /* 0x000f220000004200 */
[----:B------:R-:W5:Y:S01]  /*13220*/  MUFU.EX2 R118, R118 ;  /* 0x0000007600767308 */ /* 0x000f620000000800 */
[----:B--2---:R-:W-:Y:S01]  /*13230*/  F2FP.BF16.F32.PACK_AB R69, R48, R73 ;  /* 0x000000493045723e */ /* 0x004fe200000010ff */
[-C--:B------:R-:W-:Y:S01]  /*13240*/  FFMA.FTZ R58, R201, R31.reuse, -R42 ;  /* 0x0000001fc93a7223 */ /* 0x080fe2000001082a */
[----:B------:R-:W2:Y:S01]  /*13250*/  LDSM.16.MT88.4 R92, [R11+0xb000] ;  /* 0x00b000000b5c783b */ /* 0x000ea20000004200 */
[-CC-:B------:R-:W-:Y:S01]  /*13260*/  FFMA.FTZ R189, R189, R31.reuse, -R30.reuse ;  /* 0x0000001fbdbd7223 */ /* 0x180fe2000001081e */
[-CC-:B------:R-:W-:Y:S01]  /*13270*/  FFMA.FTZ R60, R197, R31.reuse, -R30.reuse ;  /* 0x0000001fc53c7223 */ /* 0x180fe2000001081e */
[-CC-:B------:R-:W-:Y:S01]  /*13280*/  FFMA.FTZ R50, R193, R31.reuse, -R30.reuse ;  /* 0x0000001fc1327223 */ /* 0x180fe2000001081e */
[----:B------:R-:W-:Y:S01]  /*13290*/  LDSM.16.MT88.4 R20, [R11+0xb400] ;  /* 0x00b400000b14783b */ /* 0x000fe20000004200 */
[----:B------:R-:W-:Y:S01]  /*132a0*/  MUFU.EX2 R181, R181 ;  /* 0x000000b500b57308 */ /* 0x000fe20000000800 */
[-C--:B------:R-:W-:Y:S01]  /*132b0*/  FFMA.FTZ R145, R145, R31.reuse, -R30 ;  /* 0x0000001f91917223 */ /* 0x080fe2000001081e */
[-CC-:B------:R-:W-:Y:S01]  /*132c0*/  FFMA.FTZ R51, R51, R31.reuse, -R42.reuse ;  /* 0x0000001f33337223 */ /* 0x180fe2000001082a */
[----:B------:R-:W1:Y:S01]  /*132d0*/  LDSM.16.MT88.4 R108, [R11+0x9000] ;  /* 0x009000000b6c783b */ /* 0x000e620000004200 */
[----:B------:R-:W-:Y:S01]  /*132e0*/  FFMA.FTZ R136, R27, R31, -R42 ;  /* 0x0000001f1b887223 */ /* 0x000fe2000001082a */
[----:B------:R-:W-:-:S02]  /*132f0*/  ISETP.GT.AND P0, PT, R63, R142, PT ;  /* 0x0000008e3f00720c */ /* 0x000fc40003f04270 */
[----:B------:R-:W1:Y:S01]  /*13300*/  LDSM.16.MT88.4 R64, [R11+0x9400] ;  /* 0x009400000b40783b */ /* 0x000e620000004200 */
[----:B------:R-:W3:Y:S01]  /*13310*/  MUFU.EX2 R120, R120 ;  /* 0x0000007800787308 */ /* 0x000ee20000000800 */
[----:B-----5:R-:W-:-:S07]  /*13320*/  F2FP.BF16.F32.PACK_AB R71, R118, R179 ;  /* 0x000000b37647723e */ /* 0x020fce00000010ff */
[----:B------:R-:W-:Y:S08]  /*13330*/  MUFU.EX2 R177, R177 ;  /* 0x000000b100b17308 */ /* 0x000ff00000000800 */
[----:B------:R-:W5:Y:S01]  /*13340*/  MUFU.EX2 R122, R122 ;  /* 0x0000007a007a7308 */ /* 0x000f620000000800 */
[----:B---3--:R-:W-:-:S07]  /*13350*/  F2FP.BF16.F32.PACK_AB R68, R120, R181 ;  /* 0x000000b57844723e */ /* 0x008fce00000010ff */
[----:B------:R-:W-:Y:S08]  /*13360*/  MUFU.EX2 R175, R175 ;  /* 0x000000af00af7308 */ /* 0x000ff00000000800 */
[----:B------:R-:W3:Y:S01]  /*13370*/  MUFU.EX2 R124, R124 ;  /* 0x0000007c007c7308 */ /* 0x000ee20000000800 */
[----:B-----5:R-:W-:-:S07]  /*13380*/  F2FP.BF16.F32.PACK_AB R70, R122, R177 ;  /* 0x000000b17a46723e */ /* 0x020fce00000010ff */
[----:B------:R-:W-:Y:S01]  /*13390*/  MUFU.EX2 R171, R171 ;  /* 0x000000ab00ab7308 */ /* 0x000fe20000000800 */
[C---:B------:R-:W-:Y:S07]  /*133a0*/  HMMA.16816.F32.BF16 R104, R68.reuse, R100, RZ ;  /* 0x000000644468723c */ /* 0x040fee00000418ff */
[----:B------:R-:W-:Y:S01]  /*133b0*/  MUFU.EX2 R173, R173 ;  /* 0x000000ad00ad7308 */ /* 0x000fe20000000800 */
[----:B------:R-:W-:Y:S01]  /*133c0*/  HMMA.16816.F32.BF16 R100, R68, R102, RZ ;  /* 0x000000664464723c */ /* 0x000fe200000418ff */
[----:B---3--:R-:W-:-:S06]  /*133d0*/  F2FP.BF16.F32.PACK_AB R5, R124, R175 ;  /* 0x000000af7c05723e */ /* 0x008fcc00000010ff */
[----:B------:R-:W3:Y:S01]  /*133e0*/  MUFU.EX2 R126, R126 ;  /* 0x0000007e007e7308 */ /* 0x000ee20000000800 */
[C---:B----4-:R-:W-:Y:S07]  /*133f0*/  HMMA.16816.F32.BF16 R88, R68.reuse, R84, RZ ;  /* 0x000000544458723c */ /* 0x050fee00000418ff */
        /* <DEDUP_REMOVED lines=9> */
[C---:B--2---:R-:W-:Y:S06]  /*13490*/  HMMA.16816.F32.BF16 R96, R68.reuse, R92, RZ ;  /* 0x0000005c4460723c */ /* 0x044fec00000418ff */
[----:B------:R-:W-:Y:S01]  /*134a0*/  MUFU.EX2 R128, R128 ;  /* 0x0000008000807308 */ /* 0x000fe20000000800 */
[----:B---3--:R-:W-:Y:S01]  /*134b0*/  F2FP.BF16.F32.PACK_AB R7, R44, R171 ;  /* 0x000000ab2c07723e */ /* 0x008fe200000010ff */
[----:B-1----:R-:W-:Y:S06]  /*134c0*/  HMMA.16816.F32.BF16 R112, R68, R108, RZ ;  /* 0x0000006c4470723c */ /* 0x002fec00000418ff */
[----:B------:R-:W-:Y:S02]  /*134d0*/  MUFU.EX2 R123, R123 ;  /* 0x0000007b007b7308 */ /* 0x000fe40000000800 */
[C---:B------:R-:W-:Y:S06]  /*134e0*/  HMMA.16816.F32.BF16 R104, R4.reuse, R16, R104 ;  /* 0x000000100468723c */ /* 0x040fec0000041868 */
[----:B------:R-:W-:Y:S02]  /*134f0*/  MUFU.EX2 R185, R185 ;  /* 0x000000b900b97308 */ /* 0x000fe40000000800 */
[C---:B------:R-:W-:Y:S01]  /*13500*/  HMMA.16816.F32.BF16 R100, R4.reuse, R18, R100 ;  /* 0x000000120464723c */ /* 0x040fe20000041864 */
[----:B------:R-:W1:Y:S05]  /*13510*/  LDSM.16.MT88.4 R16, [R8+0xb400] ;  /* 0x00b400000810783b */ /* 0x000e6a0000004200 */
[----:B------:R-:W2:Y:S02]  /*13520*/  MUFU.EX2 R130, R130 ;  /* 0x0000008200827308 */ /* 0x000ea40000000800 */
[----:B------:R-:W-:Y:S03]  /*13530*/  HMMA.16816.F32.BF16 R96, R4, R20, R96 ;  /* 0x000000140460723c */ /* 0x000fe60000041860 */
[----:B------:R-:W-:Y:S01]  /*13540*/  FADD.FTZ R20, R73, R48 ;  /* 0x0000003049147221 */ /* 0x000fe20000010000 */
[----:B------:R-:W-:-:S02]  /*13550*/  FFMA.FTZ R48, R191, R31, -R42 ;  /* 0x0000001fbf307223 */ /* 0x000fc4000001082a */
[----:B------:R-:W-:Y:S02]  /*13560*/  MUFU.EX2 R125, R125 ;  /* 0x0000007d007d7308 */ /* 0x000fe40000000800 */
[C---:B------:R-:W-:Y:S06]  /*13570*/  HMMA.16816.F32.BF16 R108, R68.reuse, R110, RZ ;  /* 0x0000006e446c723c */ /* 0x040fec00000418ff */
[----:B------:R-:W-:Y:S02]  /*13580*/  MUFU.EX2 R62, R62 ;  /* 0x0000003e003e7308 */ /* 0x000fe40000000800 */
[----:B------:R-:W-:Y:S06]  /*13590*/  HMMA.16816.F32.BF16 R92, R68, R94, RZ ;  /* 0x0000005e445c723c */ /* 0x000fec00000418ff */
[----:B------:R-:W-:Y:S02]  /*135a0*/  MUFU.EX2 R187, R187 ;  /* 0x000000bb00bb7308 */ /* 0x000fe40000000800 */
[C---:B------:R-:W-:Y:S05]  /*135b0*/  HMMA.16816.F32.BF16 R112, R4.reuse, R64, R112 ;  /* 0x000000400470723c */ /* 0x040fea0000041870 */
[-C--:B------:R-:W-:Y:S01]  /*135c0*/  FFMA.FTZ R64, R205, R31.reuse, -R30 ;  /* 0x0000001fcd407223 */ /* 0x080fe2000001081e */
[-C--:B------:R-:W-:Y:S01]  /*135d0*/  FFMA.FTZ R65, R199, R31.reuse, -R42 ;  /* 0x0000001fc7417223 */ /* 0x080fe2000001082a */
[----:B------:R-:W-:Y:S01]  /*135e0*/  MUFU.EX2 R58, R58 ;  /* 0x0000003a003a7308 */ /* 0x000fe20000000800 */
[----:B------:R-:W-:Y:S03]  /*135f0*/  HMMA.16816.F32.BF16 R108, R4, R66, R108 ;  /* 0x00000042046c723c */ /* 0x000fe6000004186c */
[-C--:B------:R-:W-:Y:S01]  /*13600*/  FFMA.FTZ R67, R195, R31.reuse, -R30 ;  /* 0x0000001fc3437223 */ /* 0x080fe2000001081e */
[-CC-:B------:R-:W-:Y:S01]  /*13610*/  FFMA.FTZ R66, R131, R31.reuse, -R42.reuse ;  /* 0x0000001f83427223 */ /* 0x180fe2000001082a */
[----:B------:R-:W-:-:S02]  /*13620*/  FFMA.FTZ R131, R36, R31, -R42 ;  /* 0x0000001f24837223 */ /* 0x000fc4000001082a */
[----:B------:R-:W3:Y:S01]  /*13630*/  MUFU.EX2 R64, R64 ;  /* 0x0000004000407308 */ /* 0x000ee20000000800 */
[C---:B-1----:R-:W-:Y:S07]  /*13640*/  HMMA.16816.F32.BF16 R88, R4.reuse, R16, R88 ;  /* 0x000000100458723c */ /* 0x042fee0000041858 */
[----:B------:R-:W-:Y:S01]  /*13650*/  MUFU.EX2 R65, R65 ;  /* 0x0000004100417308 */ /* 0x000fe20000000800 */
[C---:B------:R-:W-:Y:S01]  /*13660*/  HMMA.16816.F32.BF16 R84, R4.reuse, R18, R84 ;  /* 0x000000120454723c */ /* 0x040fe20000041854 */
[----:B------:R-:W1:Y:S06]  /*13670*/  LDSM.16.MT88.4 R16, [R11+0xd400] ;  /* 0x00d400000b10783b */ /* 0x000e6c0000004200 */
[----:B------:R-:W-:Y:S01]  /*13680*/  MUFU.EX2 R189, R189 ;  /* 0x000000bd00bd7308 */ /* 0x000fe20000000800 */
[C---:B------:R-:W-:Y:S07]  /*13690*/  HMMA.16816.F32.BF16 R92, R4.reuse, R22, R92 ;  /* 0x00000016045c723c */ /* 0x040fee000004185c */
[----:B------:R-:W4:Y:S08]  /*136a0*/  MUFU.EX2 R60, R60 ;  /* 0x0000003c003c7308 */ /* 0x000f300000000800 */
[----:B------:R-:W-:Y:S08]  /*136b0*/  MUFU.EX2 R67, R67 ;  /* 0x0000004300437308 */ /* 0x000ff00000000800 */
[----:B------:R-:W5:Y:S08]  /*136c0*/  MUFU.EX2 R50, R50 ;  /* 0x0000003200327308 */ /* 0x000f700000000800 */
[----:B------:R-:W5:Y:S01]  /*136d0*/  MUFU.EX2 R48, R48 ;  /* 0x0000003000307308 */ /* 0x000f620000000800 */
[C---:B-1----:R-:W-:Y:S07]  /*136e0*/  HMMA.16816.F32.BF16 R80, R4.reuse, R16, R80 ;  /* 0x000000100450723c */ /* 0x042fee0000041850 */
[----:B------:R-:W-:Y:S01]  /*136f0*/  MUFU.EX2 R66, R66 ;  /* 0x0000004200427308 */ /* 0x000fe20000000800 */
[----:B------:R-:W-:Y:S01]  /*13700*/  HMMA.16816.F32.BF16 R76, R4, R18, R76 ;  /* 0x00000012044c723c */ /* 0x000fe2000004184c */
[----:B------:R-:W1:Y:S06]  /*13710*/  LDSM.16.MT88.4 R16, [R8+0xd000] ;  /* 0x00d000000810783b */ /* 0x000e6c0000004200 */
[----:B------:R-:W-:Y:S01]  /*13720*/  MUFU.EX2 R51, R51 ;  /* 0x0000003300337308 */ /* 0x000fe20000000800 */
[C---:B-1----:R-:W-:Y:S08]  /*13730*/  HMMA.16816.F32.BF16 R72, R68.reuse, R16, RZ ;  /* 0x000000104448723c */ /* 0x042ff000000418ff */
[----:B------:R-:W-:Y:S01]  /*13740*/  HMMA.16816.F32.BF16 R68, R68, R18, RZ ;  /* 0x000000124444723c */ /* 0x000fe200000418ff */
[----:B------:R-:W1:Y:S11]  /*13750*/  LDSM.16.MT88.4 R16, [R8+0xd400] ;  /* 0x00d400000810783b */ /* 0x000e760000004200 */
[C---:B-1----:R-:W-:Y:S08]  /*13760*/  HMMA.16816.F32.BF16 R72, R4.reuse, R16, R72 ;  /* 0x000000100448723c */ /* 0x042ff00000041848 */
[----:B------:R-:W-:Y:S01]  /*13770*/  HMMA.16816.F32.BF16 R68, R4, R18, R68 ;  /* 0x000000120444723c */ /* 0x000fe20000041844 */
[----:B------:R-:W1:Y:S02]  /*13780*/  LDSM.16.MT88.4 R16, [R11+0x9800] ;  /* 0x009800000b10783b */ /* 0x000e640000004200 */
[----:B--2---:R-:W-:-:S02]  /*13790*/  F2FP.BF16.F32.PACK_AB R4, R130, R185 ;  /* 0x000000b98204723e */ /* 0x004fc400000010ff */
[----:B------:R-:W-:Y:S02]  /*137a0*/  F2FP.BF16.F32.PACK_AB R5, R128, R183 ;  /* 0x000000b78005723e */ /* 0x000fe400000010ff */
[----:B---3--:R-:W-:Y:S02]  /*137b0*/  F2FP.BF16.F32.PACK_AB R6, R64, R125 ;  /* 0x0000007d4006723e */ /* 0x008fe400000010ff */
        /* <DEDUP_REMOVED lines=19> */
[----:B----4-:R-:W-:-:S02]  /*138f0*/  F2FP.BF16.F32.PACK_AB R4, R60, R189 ;  /* 0x000000bd3c04723e */ /* 0x010fc400000010ff */
[----:B------:R-:W-:Y:S02]  /*13900*/  F2FP.BF16.F32.PACK_AB R5, R58, R187 ;  /* 0x000000bb3a05723e */ /* 0x000fe400000010ff */
[----:B-----5:R-:W-:Y:S02]  /*13910*/  F2FP.BF16.F32.PACK_AB R6, R50, R67 ;  /* 0x000000433206723e */ /* 0x020fe400000010ff */
        /* <DEDUP_REMOVED lines=22> */
[-C--:B------:R-:W-:Y:S01]  /*13a80*/  FFMA.FTZ R127, R167, R31.reuse, -R42 ;  /* 0x0000001fa77f7223 */ /* 0x080fe2000001082a */
[----:B------:R-:W-:Y:S01]  /*13a90*/  FADD.FTZ R118, R118, R5 ;  /* 0x0000000576767221 */ /* 0x000fe20000010000 */
[-C--:B------:R-:W-:Y:S01]  /*13aa0*/  FFMA.FTZ R167, R129, R31.reuse, -R30 ;  /* 0x0000001f81a77223 */ /* 0x080fe2000001081e */
[-C--:B------:R-:W-:Y:S01]  /*13ab0*/  FFMA.FTZ R120, R169, R31.reuse, -R42 ;  /* 0x0000001fa9787223 */ /* 0x080fe2000001082a */
[-C--:B------:R-:W-:Y:S01]  /*13ac0*/  FFMA.FTZ R129, R135, R31.reuse, -R30 ;  /* 0x0000001f87817223 */ /* 0x080fe2000001081e */
[----:B------:R-:W-:Y:S01]  /*13ad0*/  FADD.FTZ R175, R175, R118 ;  /* 0x00000076afaf7221 */ /* 0x000fe20000010000 */
[-C--:B------:R-:W-:Y:S01]  /*13ae0*/  FFMA.FTZ R118, R165, R31.reuse, -R30 ;  /* 0x0000001fa5767223 */ /* 0x080fe2000001081e */
[----:B------:R-:W-:Y:S01]  /*13af0*/  FADD.FTZ R177, R177, R4 ;  /* 0x00000004b1b17221 */ /* 0x000fe20000010000 */
[----:B------:R-:W-:Y:S01]  /*13b00*/  MUFU.EX2 R179, R179 ;  /* 0x000000b300b37308 */ /* 0x000fe20000000800 */
[----:B------:R-:W-:Y:S01]  /*13b10*/  FADD.FTZ R124, R124, R175 ;  /* 0x000000af7c7c7221 */ /* 0x000fe20000010000 */
[-C--:B------:R-:W-:Y:S01]  /*13b20*/  FFMA.FTZ R135, R40, R31.reuse, -R42 ;  /* 0x0000001f28877223 */ /* 0x080fe2000001082a */
[----:B------:R-:W-:Y:S01]  /*13b30*/  FADD.FTZ R4, R122, R177 ;  /* 0x000000b17a047221 */ /* 0x000fe20000010000 */
[-C--:B------:R-:W-:Y:S01]  /*13b40*/  FFMA.FTZ R40, R33, R31.reuse, -R30 ;  /* 0x0000001f21287223 */ /* 0x080fe2000001081e */
[----:B------:R-:W-:Y:S01]  /*13b50*/  FADD.FTZ R171, R171, R124 ;  /* 0x0000007cabab7221 */ /* 0x000fe20000010000 */
[-C--:B------:R-:W-:Y:S01]  /*13b60*/  FFMA.FTZ R124, R43, R31.reuse, -R42 ;  /* 0x0000001f2b7c7223 */ /* 0x080fe2000001082a */
[----:B------:R-:W-:Y:S01]  /*13b70*/  FADD.FTZ R173, R173, R4 ;  /* 0x00000004adad7221 */ /* 0x000fe20000010000 */
[----:B------:R-:W2:Y:S01]  /*13b80*/  MUFU.EX2 R120, R120 ;  /* 0x0000007800787308 */ /* 0x000ea20000000800 */
[-C--:B------:R-:W-:Y:S01]  /*13b90*/  FFMA.FTZ R43, R57, R31.reuse, -R42 ;  /* 0x0000001f392b7223 */ /* 0x080fe2000001082a */
[-CC-:B------:R-:W-:Y:S01]  /*13ba0*/  FFMA.FTZ R57, R41, R31.reuse, -R30.reuse ;  /* 0x0000001f29397223 */ /* 0x180fe2000001081e */
[----:B------:R-:W-:Y:S01]  /*13bb0*/  FADD.FTZ R20, R126, R173 ;  /* 0x000000ad7e147221 */ /* 0x000fe20000010000 */
[-CC-:B------:R-:W-:Y:S01]  /*13bc0*/  FFMA.FTZ R126, R47, R31.reuse, -R30.reuse ;  /* 0x0000001f2f7e7223 */ /* 0x180fe2000001081e */
[-C--:B------:R-:W-:Y:S01]  /*13bd0*/  FFMA.FTZ R41, R53, R31.reuse, -R30 ;  /* 0x0000001f35297223 */ /* 0x080fe2000001081e */
[-C--:B------:R-:W-:Y:S01]  /*13be0*/  FFMA.FTZ R47, R26, R31.reuse, -R42 ;  /* 0x0000001f1a2f7223 */ /* 0x080fe2000001082a */
[----:B------:R-:W-:Y:S01]  /*13bf0*/  FADD.FTZ R121, R121, R20 ;  /* 0x0000001479797221 */ /* 0x000fe20000010000 */
[----:B------:R-:W3:Y:S01]  /*13c00*/  MUFU.EX2 R127, R127 ;  /* 0x0000007f007f7308 */ /* 0x000ee20000000800 */
[----:B------:R-:W-:Y:S01]  /*13c10*/  LDSM.16.MT88.4 R20, [R11+0xa400] ;  /* 0x00a400000b14783b */ /* 0x000fe20000004200 */
[----:B------:R-:W-:-:S06]  /*13c20*/  FFMA.FTZ R53, R35, R31, -R30 ;  /* 0x0000001f23357223 */ /* 0x000fcc000001081e */
[----:B------:R-:W-:Y:S01]  /*13c30*/  MUFU.EX2 R167, R167 ;  /* 0x000000a700a77308 */ /* 0x000fe20000000800 */
[----:B--2---:R-:W-:-:S07]  /*13c40*/  F2FP.BF16.F32.PACK_AB R5, R120, R179 ;  /* 0x000000b37805723e */ /* 0x004fce00000010ff */
[----:B------:R-:W2:Y:S01]  /*13c50*/  MUFU.EX2 R122, R145 ;  /* 0x00000091007a7308 */ /* 0x000ea20000000800 */
[----:B---3--:R-:W-:-:S07]  /*13c60*/  F2FP.BF16.F32.PACK_AB R7, R66, R127 ;  /* 0x0000007f4207723e */ /* 0x008fce00000010ff */
[----:B------:R-:W-:Y:S08]  /*13c70*/  MUFU.EX2 R129, R129 ;  /* 0x0000008100817308 */ /* 0x000ff00000000800 */
[----:B------:R-:W3:Y:S01]  /*13c80*/  MUFU.EX2 R118, R118 ;  /* 0x0000007600767308 */ /* 0x000ee20000000800 */
[----:B--2---:R-:W-:Y:S01]  /*13c90*/  F2FP.BF16.F32.PACK_AB R4, R122, R167 ;  /* 0x000000a77a04723e */ /* 0x004fe200000010ff */
[----:B------:R-:W-:-:S06]  /*13ca0*/  FFMA.FTZ R145, R25, R31, -R42 ;  /* 0x0000001f19917223 */ /* 0x000fcc000001082a */
[----:B------:R-:W-:Y:S08]  /*13cb0*/  MUFU.EX2 R124, R124 ;  /* 0x0000007c007c7308 */ /* 0x000ff00000000800 */
[----:B------:R-:W-:Y:S01]  /*13cc0*/  MUFU.EX2 R43, R43 ;  /* 0x0000002b002b7308 */ /* 0x000fe20000000800 */
[----:B---3--:R-:W-:-:S07]  /*13cd0*/  F2FP.BF16.F32.PACK_AB R6, R118, R129 ;  /* 0x000000817606723e */ /* 0x008fce00000010ff */
[C---:B-1----:R-:W-:Y:S01]  /*13ce0*/  HMMA.16816.F32.BF16 R112, R4.reuse, R16, R112 ;  /* 0x000000100470723c */ /* 0x042fe20000041870 */
[----:B------:R-:W-:Y:S07]  /*13cf0*/  MUFU.EX2 R57, R57 ;  /* 0x0000003900397308 */ /* 0x000fee0000000800 */
[C---:B------:R-:W-:Y:S01]  /*13d00*/  HMMA.16816.F32.BF16 R108, R4.reuse, R18, R108 ;  /* 0x00000012046c723c */ /* 0x040fe2000004186c */
[----:B------:R-:W1:Y:S01]  /*13d10*/  LDSM.16.MT88.4 R16, [R8+0xa000] ;  /* 0x00a000000810783b */ /* 0x000e620000004200 */
[----:B------:R-:W2:Y:S08]  /*13d20*/  MUFU.EX2 R126, R126 ;  /* 0x0000007e007e7308 */ /* 0x000eb00000000800 */
[----:B------:R-:W-:Y:S08]  /*13d30*/  MUFU.EX2 R41, R41 ;  /* 0x0000002900297308 */ /* 0x000ff00000000800 */
[----:B------:R-:W-:Y:S08]  /*13d40*/  MUFU.EX2 R36, R145 ;  /* 0x0000009100247308 */ /* 0x000ff00000000800 */
[----:B------:R-:W-:Y:S08]  /*13d50*/  MUFU.EX2 R47, R47 ;  /* 0x0000002f002f7308 */ /* 0x000ff00000000800 */
[----:B------:R-:W-:Y:S01]  /*13d60*/  MUFU.EX2 R53, R53 ;  /* 0x0000003500357308 */ /* 0x000fe20000000800 */
[C---:B-1----:R-:W-:Y:S07]  /*13d70*/  HMMA.16816.F32.BF16 R104, R4.reuse, R16, R104 ;  /* 0x000000100468723c */ /* 0x042fee0000041868 */
[----:B------:R-:W-:Y:S01]  /*13d80*/  MUFU.EX2 R40, R40 ;  /* 0x0000002800287308 */ /* 0x000fe20000000800 */
        /* <DEDUP_REMOVED lines=21> */
[----:B------:R-:W2:Y:S01]  /*13ee0*/  LDSM.16.MT88.4 R24, [R11+0xc400] ;  /* 0x00c400000b18783b */ /* 0x000ea20000004200 */
[----:B------:R-:W3:Y:S01]  /*13ef0*/  MUFU.EX2 R44, R44 ;  /* 0x0000002c002c7308 */ /* 0x000ee20000000800 */
[----:B------:R-:W-:Y:S01]  /*13f00*/  F2FP.BF16.F32.PACK_AB R5, R51, R124 ;  /* 0x0000007c3305723e */ /* 0x000fe200000010ff */
[-CC-:B------:R-:W-:Y:S01]  /*13f10*/  FFMA.FTZ R121, R38, R31.reuse, -R42.reuse ;  /* 0x0000001f26797223 */ /* 0x180fe2000001082a */
[-CC-:B------:R-:W-:Y:S01]  /*13f20*/  FFMA.FTZ R59, R34, R31.reuse, -R42.reuse ;  /* 0x0000001f223b7223 */ /* 0x180fe2000001082a */
[-C--:B------:R-:W-:Y:S01]  /*13f30*/  FFMA.FTZ R42, R32, R31.reuse, -R42 ;  /* 0x0000001f202a7223 */ /* 0x080fe2000001082a */
[----:B------:R-:W-:Y:S01]  /*13f40*/  FADD.FTZ R32, R128, R183 ;  /* 0x000000b780207221 */ /* 0x000fe20000010000 */
[-CC-:B------:R-:W-:Y:S01]  /*13f50*/  FFMA.FTZ R128, R37, R31.reuse, -R30.reuse ;  /* 0x0000001f25807223 */ /* 0x180fe2000001081e */
[----:B------:R-:W-:Y:S01]  /*13f60*/  FFMA.FTZ R37, R39, R31, -R30 ;  /* 0x0000001f27257223 */ /* 0x000fe2000001081e */
[----:B------:R-:W4:Y:S01]  /*13f70*/  MUFU.EX2 R46, R46 ;  /* 0x0000002e002e7308 */ /* 0x000f220000000800 */
[----:B------:R-:W-:-:S07]  /*13f80*/  FADD.FTZ R130, R130, R185 ;  /* 0x000000b982827221 */ /* 0x000fce0000010000 */
[----:B------:R-:W-:Y:S01]  /*13f90*/  MUFU.EX2 R38, R136 ;  /* 0x0000008800267308 */ /* 0x000fe20000000800 */
[----:B---3--:R-:W-:-:S07]  /*13fa0*/  F2FP.BF16.F32.PACK_AB R6, R44, R41 ;  /* 0x000000292c06723e */ /* 0x008fce00000010ff */
[----:B------:R-:W3:Y:S01]  /*13fb0*/  MUFU.EX2 R128, R128 ;  /* 0x0000008000807308 */ /* 0x000ee20000000800 */
[----:B----4-:R-:W-:-:S07]  /*13fc0*/  F2FP.BF16.F32.PACK_AB R7, R46, R43 ;  /* 0x0000002b2e07723e */ /* 0x010fce00000010ff */
[C---:B------:R-:W-:Y:S01]  /*13fd0*/  HMMA.16816.F32.BF16 R112, R4.reuse, R20, R112 ;  /* 0x000000140470723c */ /* 0x040fe20000041870 */
[----:B------:R-:W4:Y:S07]  /*13fe0*/  MUFU.EX2 R37, R37 ;  /* 0x0000002500257308 */ /* 0x000f2e0000000800 */
[C---:B------:R-:W-:Y:S01]  /*13ff0*/  HMMA.16816.F32.BF16 R108, R4.reuse, R22, R108 ;  /* 0x00000016046c723c */ /* 0x040fe2000004186c */
[----:B------:R-:W5:Y:S01]  /*14000*/  LDSM.16.MT88.4 R20, [R8+0xc400] ;  /* 0x00c400000814783b */ /* 0x000f620000004200 */
[----:B------:R-:W4:Y:S06]  /*14010*/  MUFU.EX2 R39, R135 ;  /* 0x0000008700277308 */ /* 0x000f2c0000000800 */
[C---:B-1----:R-:W-:Y:S02]  /*14020*/  HMMA.16816.F32.BF16 R104, R4.reuse, R16, R104 ;  /* 0x000000100468723c */ /* 0x042fe40000041868 */
[----:B------:R-:W-:Y:S06]  /*14030*/  MUFU.EX2 R121, R121 ;  /* 0x0000007900797308 */ /* 0x000fec0000000800 */
[C---:B------:R-:W-:Y:S01]  /*14040*/  HMMA.16816.F32.BF16 R100, R4.reuse, R18, R100 ;  /* 0x000000120464723c */ /* 0x040fe20000041864 */
[----:B------:R-:W1:Y:S01]  /*14050*/  LDSM.16.MT88.4 R16, [R11+0xe400] ;  /* 0x00e400000b10783b */ /* 0x000e620000004200 */
[----:B------:R-:W-:Y:S06]  /*14060*/  MUFU.EX2 R59, R59 ;  /* 0x0000003b003b7308 */ /* 0x000fec0000000800 */
[C---:B--2---:R-:W-:Y:S03]  /*14070*/  HMMA.16816.F32.BF16 R96, R4.reuse, R24, R96 ;  /* 0x000000180460723c */ /* 0x044fe60000041860 */
[----:B------:R-:W-:Y:S01]  /*14080*/  FADD.FTZ R25, R125, R130 ;  /* 0x000000827d197221 */ /* 0x000fe20000010000 */
[-CC-:B------:R-:W-:Y:S01]  /*14090*/  FFMA.FTZ R130, R29, R31.reuse, -R30.reuse ;  /* 0x0000001f1d827223 */ /* 0x180fe2000001081e */
[----:B------:R-:W-:Y:S01]  /*140a0*/  FFMA.FTZ R125, R28, R31, -R30 ;  /* 0x0000001f1c7d7223 */ /* 0x000fe2000001081e */
[----:B------:R-:W-:Y:S01]  /*140b0*/  MUFU.EX2 R42, R42 ;  /* 0x0000002a002a7308 */ /* 0x000fe20000000800 */
[----:B------:R-:W-:Y:S01]  /*140c0*/  FADD.FTZ R64, R64, R25 ;  /* 0x0000001940407221 */ /* 0x000fe20000010000 */
[----:B------:R-:W-:Y:S01]  /*140d0*/  HMMA.16816.F32.BF16 R92, R4, R26, R92 ;  /* 0x0000001a045c723c */ /* 0x000fe2000004185c */
[----:B------:R-:W-:Y:S02]  /*140e0*/  LDSM.16.MT88.4 R24, [R8+0xc800] ;  /* 0x00c800000818783b */ /* 0x000fe40000004200 */
[----:B------:R-:W-:-:S03]  /*140f0*/  FADD.FTZ R189, R189, R64 ;  /* 0x00000040bdbd7221 */ /* 0x000fc60000010000 */
[----:B------:R-:W-:Y:S01]  /*14100*/  MUFU.EX2 R125, R125 ;  /* 0x0000007d007d7308 */ /* 0x000fe20000000800 */
        /* <DEDUP_REMOVED lines=14> */
[----:B------:R-:W-:-:S04]  /*141f0*/  FADD.FTZ R126, R126, R57 ;  /* 0x000000397e7e7221 */ /* 0x000fc80000010000 */
[----:B------:R-:W-:-:S04]  /*14200*/  FADD.FTZ R41, R41, R126 ;  /* 0x0000007e29297221 */ /* 0x000fc80000010000 */
[----:B------:R-:W-:Y:S01]  /*14210*/  FADD.FTZ R44, R44, R41 ;  /* 0x000000292c2c7221 */ /* 0x000fe20000010000 */
[C---:B--2---:R-:W-:Y:S03]  /*14220*/  HMMA.16816.F32.BF16 R72, R4.reuse, R20, R72 ;  /* 0x000000140448723c */ /* 0x044fe60000041848 */
[----:B------:R-:W-:Y:S01]  /*14230*/  FADD.FTZ R21, R123, R32 ;  /* 0x000000207b157221 */ /* 0x000fe20000010000 */
[-CC-:B------:R-:W-:Y:S01]  /*14240*/  FFMA.FTZ R123, R15, R31.reuse, -R30.reuse ;  /* 0x0000001f0f7b7223 */ /* 0x180fe2000001081e */
[----:B------:R-:W-:Y:S01]  /*14250*/  FFMA.FTZ R15, R14, R31, -R30 ;  /* 0x0000001f0e0f7223 */ /* 0x000fe2000001081e */
[----:B------:R-:W2:Y:S01]  /*14260*/  LDSM.16.MT88.4 R32, [R8+0xa800] ;  /* 0x00a800000820783b */ /* 0x000ea20000004200 */
[----:B------:R-:W-:Y:S01]  /*14270*/  FADD.FTZ R62, R62, R21 ;  /* 0x000000153e3e7221 */ /* 0x000fe20000010000 */
[----:B------:R-:W-:Y:S01]  /*14280*/  MUFU.EX2 R14, R131 ;  /* 0x00000083000e7308 */ /* 0x000fe20000000800 */
[----:B------:R-:W-:Y:S03]  /*14290*/  HMMA.16816.F32.BF16 R68, R4, R22, R68 ;  /* 0x000000160444723c */ /* 0x000fe60000041844 */
[----:B---3--:R-:W-:Y:S01]  /*142a0*/  F2FP.BF16.F32.PACK_AB R4, R128, R53 ;  /* 0x000000358004723e */ /* 0x008fe200000010ff */
[----:B------:R-:W3:Y:S01]  /*142b0*/  LDSM.16.MT88.4 R20, [R11+0xe800] ;  /* 0x00e800000b14783b */ /* 0x000ee20000004200 */
[----:B------:R-:W-:Y:S01]  /*142c0*/  F2FP.BF16.F32.PACK_AB R5, R47, R36 ;  /* 0x000000242f05723e */ /* 0x000fe200000010ff */
[----:B------:R-:W-:Y:S01]  /*142d0*/  FADD.FTZ R187, R187, R62 ;  /* 0x0000003ebbbb7221 */ /* 0x000fe20000010000 */
[----:B----4-:R-:W-:Y:S01]  /*142e0*/  F2FP.BF16.F32.PACK_AB R6, R40, R37 ;  /* 0x000000252806723e */ /* 0x010fe200000010ff */
[----:B------:R-:W-:Y:S01]  /*142f0*/  LDSM.16.MT88.4 R28, [R11+0xc800] ;  /* 0x00c800000b1c783b */ /* 0x000fe20000004200 */
[----:B------:R-:W-:Y:S01]  /*14300*/  F2FP.BF16.F32.PACK_AB R7, R39, R38 ;  /* 0x000000262707723e */ /* 0x000fe200000010ff */
[----:B------:R-:W-:Y:S01]  /*14310*/  FADD.FTZ R58, R58, R187 ;  /* 0x000000bb3a3a7221 */ /* 0x000fe20000010000 */
[----:B------:R-:W4:Y:S01]  /*14320*/  MUFU.EX2 R62, R130 ;  /* 0x00000082003e7308 */ /* 0x000f220000000800 */
[----:B------:R-:W-:-:S02]  /*14330*/  FADD.FTZ R53, R53, R44 ;  /* 0x0000002c35357221 */ /* 0x000fc40000010000 */
[----:B------:R-:W-:Y:S02]  /*14340*/  FADD.FTZ R65, R65, R58 ;  /* 0x0000003a41417221 */ /* 0x000fe40000010000 */
[C---:B-1----:R-:W-:Y:S03]  /*14350*/  HMMA.16816.F32.BF16 R112, R4.reuse, R16, R112 ;  /* 0x000000100470723c */ /* 0x042fe60000041870 */
[----:B------:R-:W-:Y:S01]  /*14360*/  FADD.FTZ R128, R128, R53 ;  /* 0x0000003580807221 */ /* 0x000fe20000010000 */
[----:B------:R-:W-:Y:S01]  /*14370*/  FADD.FTZ R48, R48, R65 ;  /* 0x0000004130307221 */ /* 0x000fe20000010000 */
[----:B------:R-:W-:Y:S03]  /*14380*/  MUFU.EX2 R123, R123 ;  /* 0x0000007b007b7308 */ /* 0x000fe60000000800 */
[----:B------:R-:W-:Y:S01]  /*14390*/  FADD.FTZ R179, R179, R48 ;  /* 0x00000030b3b37221 */ /* 0x000fe20000010000 */
[C---:B------:R-:W-:Y:S01]  /*143a0*/  HMMA.16816.F32.BF16 R108, R4.reuse, R18, R108 ;  /* 0x00000012046c723c */ /* 0x040fe2000004186c */
[----:B------:R-:W1:Y:S02]  /*143b0*/  LDSM.16.MT88.4 R16, [R8+0xe800] ;  /* 0x00e800000810783b */ /* 0x000e640000004200 */
[----:B------:R-:W-:Y:S01]  /*143c0*/  FADD.FTZ R120, R120, R179 ;  /* 0x000000b378787221 */ /* 0x000fe20000010000 */
[----:B------:R-:W5:Y:S04]  /*143d0*/  MUFU.EX2 R64, R15 ;  /* 0x0000000f00407308 */ /* 0x000f680000000800 */
[C---:B------:R-:W-:Y:S08]  /*143e0*/  HMMA.16816.F32.BF16 R88, R4.reuse, R24, R88 ;  /* 0x000000180458723c */ /* 0x040ff00000041858 */
[C---:B--2---:R-:W-:Y:S08]  /*143f0*/  HMMA.16816.F32.BF16 R104, R4.reuse, R32, R104 ;  /* 0x000000200468723c */ /* 0x044ff00000041868 */
[C---:B---3--:R-:W-:Y:S08]  /*14400*/  HMMA.16816.F32.BF16 R80, R4.reuse, R20, R80 ;  /* 0x000000140450723c */ /* 0x048ff00000041850 */
[C---:B------:R-:W-:Y:S01]  /*14410*/  HMMA.16816.F32.BF16 R76, R4.reuse, R22, R76 ;  /* 0x00000016044c723c */ /* 0x040fe2000004184c */
[----:B------:R-:W-:Y:S07]  /*14420*/  LDSM.16.MT88.4 R20, [R8+0xcc00] ;  /* 0x00cc00000814783b */ /* 0x000fee0000004200 */
[C---:B------:R-:W-:Y:S01]  /*14430*/  HMMA.16816.F32.BF16 R100, R4.reuse, R34, R100 ;  /* 0x000000220464723c */ /* 0x040fe20000041864 */
[----:B------:R-:W2:Y:S07]  /*14440*/  LDSM.16.MT88.4 R32, [R11+0xac00] ;  /* 0x00ac00000b20783b */ /* 0x000eae0000004200 */
[C---:B-1----:R-:W-:Y:S08]  /*14450*/  HMMA.16816.F32.BF16 R72, R4.reuse, R16, R72 ;  /* 0x000000100448723c */ /* 0x042ff00000041848 */
[C---:B------:R-:W-:Y:S01]  /*14460*/  HMMA.16816.F32.BF16 R68, R4.reuse, R18, R68 ;  /* 0x000000120444723c */ /* 0x040fe20000041844 */
[----:B------:R-:W1:Y:S07]  /*14470*/  LDSM.16.MT88.4 R16, [R11+0xec00] ;  /* 0x00ec00000b10783b */ /* 0x000e6e0000004200 */
[C---:B------:R-:W-:Y:S08]  /*14480*/  HMMA.16816.F32.BF16 R96, R4.reuse, R28, R96 ;  /* 0x0000001c0460723c */ /* 0x040ff00000041860 */
[C---:B------:R-:W-:Y:S01]  /*14490*/  HMMA.16816.F32.BF16 R92, R4.reuse, R30, R92 ;  /* 0x0000001e045c723c */ /* 0x040fe2000004185c */
[----:B------:R3:W1:Y:S07]  /*144a0*/  LDSM.16.MT88.4 R28, [R11+0xcc00] ;  /* 0x00cc00000b1c783b */ /* 0x00066e0000004200 */
[----:B------:R-:W-:Y:S03]  /*144b0*/  HMMA.16816.F32.BF16 R84, R4, R26, R84 ;  /* 0x0000001a0454723c */ /* 0x000fe60000041854 */
[----:B----4-:R-:W-:Y:S01]  /*144c0*/  F2FP.BF16.F32.PACK_AB R4, R125, R62 ;  /* 0x0000003e7d04723e */ /* 0x010fe200000010ff */
[----:B------:R-:W4:Y:S01]  /*144d0*/  LDSM.16.MT88.4 R24, [R8+0xac00] ;  /* 0x00ac00000818783b */ /* 0x000f220000004200 */
[----:B------:R-:W-:-:S02]  /*144e0*/  F2FP.BF16.F32.PACK_AB R5, R14, R121 ;  /* 0x000000790e05723e */ /* 0x000fc400000010ff */
[----:B-----5:R-:W-:Y:S02]  /*144f0*/  F2FP.BF16.F32.PACK_AB R6, R64, R123 ;  /* 0x0000007b4006723e */ /* 0x020fe400000010ff */
[----:B------:R-:W-:-:S07]  /*14500*/  F2FP.BF16.F32.PACK_AB R7, R42, R59 ;  /* 0x0000003b2a07723e */ /* 0x000fce00000010ff */
[----:B--2---:R-:W-:Y:S03]  /*14510*/  HMMA.16816.F32.BF16 R112, R4, R32, R112 ;  /* 0x000000200470723c */ /* 0x004fe60000041870 */
[----:B---3--:R-:W-:-:S04]  /*14520*/  FADD.FTZ R11, R127, R120 ;  /* 0x000000787f0b7221 */ /* 0x008fc80000010000 */
[----:B------:R-:W-:Y:S01]  /*14530*/  FADD.FTZ R11, R66, R11 ;  /* 0x0000000b420b7221 */ /* 0x000fe20000010000 */
[----:B-1----:R-:W-:Y:S03]  /*14540*/  HMMA.16816.F32.BF16 R80, R4, R16, R80 ;  /* 0x000000100450723c */ /* 0x002fe60000041850 */
[----:B------:R-:W-:-:S05]  /*14550*/  FADD.FTZ R124, R124, R11 ;  /* 0x0000000b7c7c7221 */ /* 0x000fca0000010000 */
[C---:B------:R-:W-:Y:S01]  /*14560*/  HMMA.16816.F32.BF16 R76, R4.reuse, R18, R76 ;  /* 0x00000012044c723c */ /* 0x040fe2000004184c */
[----:B------:R1:W2:Y:S07]  /*14570*/  LDSM.16.MT88.4 R16, [R8+0xec00] ;  /* 0x00ec00000810783b */ /* 0x0002ae0000004200 */
[C---:B------:R-:W-:Y:S08]  /*14580*/  HMMA.16816.F32.BF16 R108, R4.reuse, R34, R108 ;  /* 0x00000022046c723c */ /* 0x040ff0000004186c */
[----:B------:R-:W-:Y:S03]  /*14590*/  HMMA.16816.F32.BF16 R96, R4, R28, R96 ;  /* 0x0000001c0460723c */ /* 0x000fe60000041860 */
[----:B-1----:R-:W-:-:S05]  /*145a0*/  FADD.FTZ R8, R51, R124 ;  /* 0x0000007c33087221 */ /* 0x002fca0000010000 */
[----:B------:R-:W-:Y:S03]  /*145b0*/  HMMA.16816.F32.BF16 R92, R4, R30, R92 ;  /* 0x0000001e045c723c */ /* 0x000fe6000004185c */
[----:B------:R-:W-:-:S04]  /*145c0*/  FADD.FTZ R11, R43, R8 ;  /* 0x000000082b0b7221 */ /* 0x000fc80000010000 */
[----:B------:R-:W-:Y:S01]  /*145d0*/  FADD.FTZ R11, R46, R11 ;  /* 0x0000000b2e0b7221 */ /* 0x000fe20000010000 */
[----:B----4-:R-:W-:Y:S03]  /*145e0*/  HMMA.16816.F32.BF16 R104, R4, R24, R104 ;  /* 0x000000180468723c */ /* 0x010fe60000041868 */
        /* <DEDUP_REMOVED lines=90> */
.L_x_5378:
        /* <DEDUP_REMOVED lines=8> */
.L_x_5379:
[----:B------:R-:W-:Y:S05]  /*14c10*/  BSYNC.RECONVERGENT B0 ;  /* 0x0000000000007941 */ /* 0x000fea0003800200 */
.L_x_5377:
        /* <DEDUP_REMOVED lines=71> */
[----:B-1----:R-:W-:-:S03]  /*15090*/  IMAD.MOV.U32 R8, RZ, RZ, 0x20 ;  /* 0x00000020ff087424 */ /* 0x002fc600078e00ff */
[----:B------:R-:W-:Y:S04]  /*150a0*/  @P1 STS.128 [R155+0xe800], RZ ;  /* 0x00e800ff9b001388 */ /* 0x000fe80000000c00 */
[----:B------:R-:W-:Y:S01]  /*150b0*/  LDSM.16.M88.4 R4, [R137] ;  /* 0x000000008904783b */ /* 0x000fe20000000200 */
[----:B------:R-:W-:-:S03]  /*150c0*/  SEL R8, R8, 0xffffffe0, !P0 ;  /* 0xffffffe008087807 */ /* 0x000fc60004000000 */
[----:B------:R-:W1:Y:S02]  /*150d0*/  LDSM.16.M88.4 R120, [R119+0x3000] ;  /* 0x003000007778783b */ /* 0x000e640000000200 */
[--C-:B------:R-:W-:Y:S02]  /*150e0*/  IMAD.IADD R60, R137, 0x1, R8.reuse ;  /* 0x00000001893c7824 */ /* 0x100fe400078e0208 */
[----:B------:R-:W-:Y:S01]  /*150f0*/  IMAD.IADD R53, R119, 0x1, R8 ;  /* 0x0000000177357824 */ /* 0x000fe200078e0208 */
        /* <DEDUP_REMOVED lines=125> */
[----:B------:R-:W2:Y:S04]  /*158d0*/  LDSM.16.M88.4 R128, [R53+0x7000] ;  /* 0x007000003580783b */ /* 0x000ea80000000200 */
[----:B-1----:R-:W3:Y:S01]  /*158e0*/  LD.E R60, desc[UR4][R116.64+0x18c] ;  /* 0x00018c04743c7980 */ /* 0x002ee2000c101900 */
        /* <DEDUP_REMOVED lines=20> */
[----:B------:R1:W2:Y:S02]  /*15a30*/  LDSM.16.M88.4 R128, [R53+0x8c00] ;  /* 0x008c00003580783b */ /* 0x0002a40000000200 */
[-C--:B---3--:R-:W-:Y:S01]  /*15a40*/  FMUL.FTZ R62, R49, R60.reuse ;  /* 0x0000003c313e7220 */ /* 0x088fe20000410000 */
[-C--:B------:R-:W-:Y:S01]  /*15a50*/  FMUL.FTZ R63, R45, R60.reuse ;  /* 0x0000003c2d3f7220 */ /* 0x080fe20000410000 */
[----:B------:R-:W-:Y:S01]  /*15a60*/  LOP3.LUT R45, R3, 0x6, RZ, 0xc0, !PT ;  /* 0x00000006032d7812 */ /* 0x000fe200078ec0ff */
[-C--:B------:R-:W-:Y:S01]  /*15a70*/  FMUL.FTZ R125, R125, R60.reuse ;  /* 0x0000003c7d7d7220 */ /* 0x080fe20000410000 */
[----:B------:R-:W-:Y:S01]  /*15a80*/  LOP3.LUT R49, R133, 0x1f0, RZ, 0xc0, !PT ;  /* 0x000001f085317812 */ /* 0x000fe200078ec0ff */
[-C--:B------:R-:W-:Y:S01]  /*15a90*/  FMUL.FTZ R119, R26, R60.reuse ;  /* 0x0000003c1a777220 */ /* 0x080fe20000410000 */
[----:B------:R-:W-:Y:S01]  /*15aa0*/  FMUL.FTZ R121, R121, R60 ;  /* 0x0000003c79797220 */ /* 0x000fe20000410000 */
[----:B------:R-:W-:-:S02]  /*15ab0*/  IMAD R3, R55, 0x80, R45 ;  /* 0x0000008037037824 */ /* 0x000fc400078e022d */
[-C--:B------:R-:W-:Y:S01]  /*15ac0*/  FMUL.FTZ R26, R20, R60.reuse ;  /* 0x0000003c141a7220 */ /* 0x080fe20000410000 */
[-C--:B------:R-:W-:Y:S01]  /*15ad0*/  FMUL.FTZ R20, R23, R60.reuse ;  /* 0x0000003c17147220 */ /* 0x080fe20000410000 */
[-C--:B-1----:R-:W-:Y:S01]  /*15ae0*/  FMUL.FTZ R53, R56, R60.reuse ;  /* 0x0000003c38357220 */ /* 0x082fe20000410000 */
[----:B------:R-:W-:Y:S01]  /*15af0*/  SHF.R.U32.HI R56, RZ, 0x2, R134 ;  /* 0x00000002ff387819 */ /* 0x000fe20000011686 */
[----:B------:R-:W-:-:S03]  /*15b00*/  FMUL.FTZ R120, R120, R60 ;  /* 0x0000003c78787220 */ /* 0x000fc60000410000 */
[-C--:B------:R-:W-:Y:S01]  /*15b10*/  FMUL.FTZ R136, R13, R60.reuse ;  /* 0x0000003c0d887220 */ /* 0x080fe20000410000 */
[-C--:B------:R-:W-:Y:S01]  /*15b20*/  FMUL.FTZ R124, R124, R60.reuse ;  /* 0x0000003c7c7c7220 */ /* 0x080fe20000410000 */
[----:B------:R-:W-:Y:S01]  /*15b30*/  LOP3.LUT R56, R56, 0x7, RZ, 0xc0, !PT ;  /* 0x0000000738387812 */ /* 0x000fe200078ec0ff */
        /* <DEDUP_REMOVED lines=11> */
[C---:B--2---:R-:W-:Y:S03]  /*15bf0*/  HMMA.16816.F32.BF16 R8, R176.reuse, R128, R8 ;  /* 0x00000080b008723c */ /* 0x044fe60000041808 */
[-C--:B------:R-:W-:Y:S01]  /*15c00*/  FMUL.FTZ R128, R36, R60.reuse ;  /* 0x0000003c24807220 */ /* 0x080fe20000410000 */
[-C--:B------:R-:W-:Y:S01]  /*15c10*/  FMUL.FTZ R36, R35, R60.reuse ;  /* 0x0000003c23247220 */ /* 0x080fe20000410000 */
[-C--:B------:R-:W-:Y:S01]  /*15c20*/  FMUL.FTZ R35, R28, R60.reuse ;  /* 0x0000003c1c237220 */ /* 0x080fe20000410000 */
[-C--:B------:R-:W-:Y:S01]  /*15c30*/  FMUL.FTZ R57, R57, R60.reuse ;  /* 0x0000003c39397220 */ /* 0x080fe20000410000 */
[-C--:B------:R-:W-:Y:S01]  /*15c40*/  FMUL.FTZ R58, R58, R60.reuse ;  /* 0x0000003c3a3a7220 */ /* 0x080fe20000410000 */
[-C--:B------:R-:W-:Y:S01]  /*15c50*/  FMUL.FTZ R59, R59, R60.reuse ;  /* 0x0000003c3b3b7220 */ /* 0x080fe20000410000 */
[-C--:B------:R-:W-:Y:S01]  /*15c60*/  FMUL.FTZ R48, R48, R60.reuse ;  /* 0x0000003c30307220 */ /* 0x080fe20000410000 */
[----:B------:R-:W-:Y:S03]  /*15c70*/  HMMA.16816.F32.BF16 R4, R176, R130, R4 ;  /* 0x00000082b004723c */ /* 0x000fe60000041804 */
[----:B------:R-:W-:Y:S01]  /*15c80*/  LOP3.LUT R130, R56, R49, RZ, 0xfc, !PT ;  /* 0x0000003138827212 */ /* 0x000fe200078efcff */
[-C--:B------:R-:W-:Y:S01]  /*15c90*/  FMUL.FTZ R28, R29, R60.reuse ;  /* 0x0000003c1d1c7220 */ /* 0x080fe20000410000 */
[-C--:B------:R-:W-:Y:S01]  /*15ca0*/  FMUL.FTZ R29, R30, R60.reuse ;  /* 0x0000003c1e1d7220 */ /* 0x080fe20000410000 */
[-C--:B------:R-:W-:Y:S01]  /*15cb0*/  FMUL.FTZ R30, R21, R60.reuse ;  /* 0x0000003c151e7220 */ /* 0x080fe20000410000 */
[----:B------:R-:W-:Y:S01]  /*15cc0*/  FMUL.FTZ R131, R16, R60 ;  /* 0x0000003c10837220 */ /* 0x000fe20000410000 */
[----:B------:R-:W-:Y:S01]  /*15cd0*/  IMAD.IADD R21, R61, 0x1, R130 ;  /* 0x000000013d157824 */ /* 0x000fe200078e0282 */
[----:B------:R1:W2:Y:S01]  /*15ce0*/  MUFU.TANH R17, R125 ;  /* 0x0000007d00117308 */ /* 0x0002a20000002400 */
[----:B------:R-:W-:-:S02]  /*15cf0*/  IMAD.IADD R16, R3, 0x1, R152 ;  /* 0x0000000103107824 */ /* 0x000fc400078e0298 */
[-C--:B------:R-:W-:Y:S01]  /*15d00*/  FMUL.FTZ R129, R19, R60.reuse ;  /* 0x0000003c13817220 */ /* 0x080fe20000410000 */
[-C--:B------:R-:W-:Y:S01]  /*15d10*/  FMUL.FTZ R50, R50, R60.reuse ;  /* 0x0000003c32327220 */ /* 0x080fe20000410000 */
[-C--:B------:R-:W-:Y:S01]  /*15d20*/  FMUL.FTZ R51, R51, R60.reuse ;  /* 0x0000003c33337220 */ /* 0x080fe20000410000 */
[-C--:B------:R-:W-:Y:S01]  /*15d30*/  FMUL.FTZ R44, R44, R60.reuse ;  /* 0x0000003c2c2c7220 */ /* 0x080fe20000410000 */
[--C-:B------:R-:W-:Y:S01]  /*15d40*/  IADD3 R130, PT, PT, R21, 0xff, -R16.reuse ;  /* 0x000000ff15827810 */ /* 0x100fe20007ffe810 */
[-C--:B------:R-:W-:Y:S01]  /*15d50*/  FMUL.FTZ R46, R46, R60.reuse ;  /* 0x0000003c2e2e7220 */ /* 0x080fe20000410000 */
[----:B------:R-:W3:Y:S01]  /*15d60*/  MUFU.TANH R121, R121 ;  /* 0x0000007900797308 */ /* 0x000ee20000002400 */
[----:B------:R-:W-:Y:S01]  /*15d70*/  FMUL.FTZ R47, R47, R60 ;  /* 0x0000003c2f2f7220 */ /* 0x000fe20000410000 */
[----:B------:R-:W-:Y:S01]  /*15d80*/  IABS R19, R130 ;  /* 0x0000008200137213 */ /* 0x000fe20000000000 */
[-C--:B------:R-:W-:Y:S01]  /*15d90*/  FMUL.FTZ R41, R31, R60.reuse ;  /* 0x0000003c1f297220 */ /* 0x080fe20000410000 */
[-C--:B------:R-:W-:Y:S01]  /*15da0*/  FMUL.FTZ R40, R40, R60.reuse ;  /* 0x0000003c28287220 */ /* 0x080fe20000410000 */
[-C--:B------:R-:W-:Y:S01]  /*15db0*/  FMUL.FTZ R42, R42, R60.reuse ;  /* 0x0000003c2a2a7220 */ /* 0x080fe20000410000 */
[-C--:B------:R-:W-:Y:S01]  /*15dc0*/  FMUL.FTZ R43, R43, R60.reuse ;  /* 0x0000003c2b2b7220 */ /* 0x080fe20000410000 */
[-C--:B------:R-:W-:Y:S01]  /*15dd0*/  FMUL.FTZ R37, R37, R60.reuse ;  /* 0x0000003c25257220 */ /* 0x080fe20000410000 */
[----:B------:R4:W-:Y:S01]  /*15de0*/  MUFU.TANH R13, R120 ;  /* 0x00000078000d7308 */ /* 0x0009e20000002400 */
[-C--:B-1----:R-:W-:Y:S01]  /*15df0*/  FMUL.FTZ R125, R10, R60.reuse ;  /* 0x0000003c0a7d7220 */ /* 0x082fe20000410000 */
[-C--:B------:R-:W-:Y:S01]  /*15e00*/  FMUL.FTZ R10, R4, R60.reuse ;  /* 0x0000003c040a7220 */ /* 0x080fe20000410000 */
[-C--:B------:R-:W-:Y:S01]  /*15e10*/  FMUL.FTZ R4, R5, R60.reuse ;  /* 0x0000003c05047220 */ /* 0x080fe20000410000 */
[----:B------:R-:W-:Y:S01]  /*15e20*/  I2FP.F32.S32 R166, R19 ;  /* 0x0000001300a67245 */ /* 0x000fe20000201400 */
[-C--:B------:R-:W-:Y:S01]  /*15e30*/  FMUL.FTZ R38, R38, R60.reuse ;  /* 0x0000003c26267220 */ /* 0x080fe20000410000 */
[--C-:B------:R-:W-:Y:S01]  /*15e40*/  IADD3 R5, PT, PT, R21, 0xf0, -R16.reuse ;  /* 0x000000f015057810 */ /* 0x100fe20007ffe810 */
[-C--:B------:R-:W-:Y:S01]  /*15e50*/  FMUL.FTZ R39, R39, R60.reuse ;  /* 0x0000003c27277220 */ /* 0x080fe20000410000 */
[----:B------:R1:W-:Y:S01]  /*15e60*/  MUFU.TANH R31, R124 ;  /* 0x0000007c001f7308 */ /* 0x0003e20000002400 */
        /* <DEDUP_REMOVED lines=8> */
[----:B----4-:R-:W-:Y:S01]  /*15ef0*/  IADD3 R120, PT, PT, R21, 0xf7, -R16 ;  /* 0x000000f715787810 */ /* 0x010fe20007ffe810 */
[----:B------:R-:W-:Y:S01]  /*15f00*/  FMUL.FTZ R130, R15, R60 ;  /* 0x0000003c0f827220 */ /* 0x000fe20000410000 */
[----:B------:R-:W-:-:S04]  /*15f10*/  DEPBAR.LE SB0, 0x0 ;  /* 0x000080000000791a */ /* 0x000fc80000000000 */
[----:B------:R-:W-:Y:S01]  /*15f20*/  IABS R120, R120 ;  /* 0x0000007800787213 */ /* 0x000fe20000000000 */
[-C--:B-1----:R-:W-:Y:S01]  /*15f30*/  FMUL.FTZ R124, R14, R60.reuse ;  /* 0x0000003c0e7c7220 */ /* 0x082fe20000410000 */
[-C--:B------:R-:W-:Y:S01]  /*15f40*/  FMUL.FTZ R14, R8, R60.reuse ;  /* 0x0000003c080e7220 */ /* 0x080fe20000410000 */
[-C--:B------:R-:W-:Y:S01]  /*15f50*/  FMUL.FTZ R12, R9, R60.reuse ;  /* 0x0000003c090c7220 */ /* 0x080fe20000410000 */
[-C--:B------:R-:W-:Y:S01]  /*15f60*/  FMUL.FTZ R8, R11, R60.reuse ;  /* 0x0000003c0b087220 */ /* 0x080fe20000410000 */
[-C--:B------:R-:W-:Y:S01]  /*15f70*/  FMUL.FTZ R6, R6, R60.reuse ;  /* 0x0000003c06067220 */ /* 0x080fe20000410000 */
[----:B------:R-:W-:Y:S01]  /*15f80*/  FMUL.FTZ R60, R7, R60 ;  /* 0x0000003c073c7220 */ /* 0x000fe20000410000 */
[----:B------:R-:W-:Y:S01]  /*15f90*/  IABS R5, R5 ;  /* 0x0000000500057213 */ /* 0x000fe20000000000 */
[----:B--2---:R-:W-:Y:S01]  /*15fa0*/  FFMA.FTZ R7, -R164, R166, R17 ;  /* 0x000000a6a4077223 */ /* 0x004fe20000010111 */
[----:B------:R-:W-:Y:S01]  /*15fb0*/  I2FP.F32.S32 R120, R120 ;  /* 0x0000007800787245 */ /* 0x000fe20000201400 */
[----:B------:R1:W2:Y:S01]  /*15fc0*/  MUFU.TANH R15, R64 ;  /* 0x00000040000f7308 */ /* 0x0002a20000002400 */
[----:B------:R-:W-:-:S07]  /*15fd0*/  IADD3 R9, PT, PT, R21, 0xf8, -R16 ;  /* 0x000000f815097810 */ /* 0x000fce0007ffe810 */
[----:B------:R2:W4:Y:S01]  /*15fe0*/  MUFU.TANH R17, R65 ;  /* 0x0000004100117308 */ /* 0x0005220000002400 */
[----:B------:R-:W-:Y:S02]  /*15ff0*/  IABS R9, R9 ;  /* 0x0000000900097213 */ /* 0x000fe40000000000 */
[----:B-1----:R-:W-:Y:S01]  /*16000*/  I2FP.F32.S32 R64, R5 ;  /* 0x0000000500407245 */ /* 0x002fe20000201400 */
[----:B---3--:R-:W-:Y:S01]  /*16010*/  FFMA.FTZ R5, -R164, R120, R121 ;  /* 0x00000078a4057223 */ /* 0x008fe20000010179 */
[----:B------:R-:W-:-:S04]  /*16020*/  IADD3 R120, PT, PT, R21, 0xef, -R16 ;  /* 0x000000ef15787810 */ /* 0x000fc80007ffe810 */
[----:B------:R-:W-:Y:S02]  /*16030*/  IABS R120, R120 ;  /* 0x0000007800787213 */ /* 0x000fe40000000000 */
[----:B------:R-:W-:Y:S02]  /*16040*/  I2FP.F32.S32 R9, R9 ;  /* 0x0000000900097245 */ /* 0x000fe40000201400 */
[----:B------:R-:W-:Y:S01]  /*16050*/  I2FP.F32.S32 R120, R120 ;  /* 0x0000007800787245 */ /* 0x000fe20000201400 */
[----:B------:R-:W1:Y:S01]  /*16060*/  MUFU.TANH R53, R53 ;  /* 0x0000003500357308 */ /* 0x000e620000002400 */
[C---:B--2---:R-:W-:Y:S01]  /*16070*/  FFMA.FTZ R65, -R164.reuse, R64, R15 ;  /* 0x00000040a4417223 */ /* 0x044fe2000001010f */
[C---:B------:R-:W-:Y:S01]  /*16080*/  FFMA.FTZ R9, -R164.reuse, R9, R13 ;  /* 0x00000009a4097223 */ /* 0x040fe2000001010d */
[C-C-:B------:R-:W-:Y:S01]  /*16090*/  IADD3 R19, PT, PT, R21.reuse, 0xe0, -R16.reuse ;  /* 0x000000e015137810 */ /* 0x140fe20007ffe810 */
[----:B----4-:R-:W-:Y:S01]  /*160a0*/  FFMA.FTZ R120, -R164, R120, R17 ;  /* 0x00000078a4787223 */ /* 0x010fe20000010111 */
[----:B------:R-:W-:-:S03]  /*160b0*/  IADD3 R64, PT, PT, R21, 0xe8, -R16 ;  /* 0x000000e815407810 */ /* 0x000fc60007ffe810 */
[----:B------:R2:W3:Y:S01]  /*160c0*/  MUFU.TANH R13, R48 ;  /* 0x00000030000d7308 */ /* 0x0004e20000002400 */
[----:B------:R-:W-:-:S07]  /*160d0*/  IABS R64, R64 ;  /* 0x0000004000407213 */ /* 0x000fce0000000000 */
[----:B------:R-:W4:Y:S01]  /*160e0*/  MUFU.TANH R17, R44 ;  /* 0x0000002c00117308 */ /* 0x000f220000002400 */
[----:B------:R-:W-:-:S07]  /*160f0*/  IADD3 R137, PT, PT, R21, 0x100, -R16 ;  /* 0x0000010015897810 */ /* 0x000fce0007ffe810 */
[----:B------:R5:W4:Y:S01]  /*16100*/  MUFU.TANH R15, R62 ;  /* 0x0000003e000f7308 */ /* 0x000b220000002400 */
[----:B------:R-:W-:Y:S02]  /*16110*/  I2FP.F32.S32 R64, R64 ;  /* 0x0000004000407245 */ /* 0x000fe40000201400 */
[----:B------:R-:W-:Y:S02]  /*16120*/  IABS R137, R137 ;  /* 0x0000008900897213 */ /* 0x000fe40000000000 */
[C-C-:B--2---:R-:W-:Y:S01]  /*16130*/  IADD3 R48, PT, PT, R21.reuse, 0xdf, -R16.reuse ;  /* 0x000000df15307810 */ /* 0x144fe20007ffe810 */
[----:B-1----:R-:W-:Y:S01]  /*16140*/  FFMA.FTZ R64, -R164, R64, R53 ;  /* 0x00000040a4407223 */ /* 0x002fe20000010135 */
[----:B-----5:R-:W-:Y:S02]  /*16150*/  IABS R62, R19 ;  /* 0x00000013003e7213 */ /* 0x020fe40000000000 */
[----:B------:R-:W-:-:S04]  /*16160*/  IADD3 R19, PT, PT, R21, 0xd8, -R16 ;  /* 0x000000d815137810 */ /* 0x000fc80007ffe810 */
[----:B------:R-:W-:Y:S02]  /*16170*/  IABS R19, R19 ;  /* 0x0000001300137213 */ /* 0x000fe40000000000 */
[----:B------:R-:W-:Y:S02]  /*16180*/  I2FP.F32.S32 R62, R62 ;  /* 0x0000003e003e7245 */ /* 0x000fe40000201400 */
[----:B------:R-:W-:Y:S01]  /*16190*/  I2FP.F32.S32 R44, R19 ;  /* 0x00000013002c7245 */ /* 0x000fe20000201400 */
[----:B------:R-:W-:Y:S01]  /*161a0*/  MUFU.TANH R53, R63 ;  /* 0x0000003f00357308 */ /* 0x000fe20000002400 */
[----:B------:R-:W-:Y:S01]  /*161b0*/  I2FP.F32.S32 R11, R137 ;  /* 0x00000089000b7245 */ /* 0x000fe20000201400 */
[C---:B---3--:R-:W-:Y:S01]  /*161c0*/  FFMA.FTZ R62, -R164.reuse, R62, R13 ;  /* 0x0000003ea43e7223 */ /* 0x048fe2000001010d */
[----:B------:R-:W-:Y:S01]  /*161d0*/  IABS R48, R48 ;  /* 0x0000003000307213 */ /* 0x000fe20000000000 */
[----:B----4-:R-:W-:Y:S01]  /*161e0*/  FFMA.FTZ R13, -R164, R44, R17 ;  /* 0x0000002ca40d7223 */ /* 0x010fe20000010111 */
[----:B------:R-:W-:-:S03]  /*161f0*/  IADD3 R17, PT, PT, R21, 0xd7, -R16 ;  /* 0x000000d715117810 */ /* 0x000fc60007ffe810 */
[----:B------:R-:W1:Y:S01]  /*16200*/  MUFU.TANH R63, R118 ;  /* 0x00000076003f7308 */ /* 0x000e620000002400 */
[----:B------:R-:W-:Y:S01]  /*16210*/  IADD3 R44, PT, PT, R21, 0xcf, -R16 ;  /* 0x000000cf152c7810 */ /* 0x000fe20007ffe810 */
[----:B------:R-:W-:Y:S01]  /*16220*/  FFMA.FTZ R11, -R164, R11, R31 ;  /* 0x0000000ba40b7223 */ /* 0x000fe2000001011f */
[----:B------:R-:W-:Y:S02]  /*16230*/  I2FP.F32.S32 R48, R48 ;  /* 0x0000003000307245 */ /* 0x000fe40000201400 */
[----:B------:R-:W-:-:S03]  /*16240*/  IABS R44, R44 ;  /* 0x0000002c002c7213 */ /* 0x000fc60000000000 */
[----:B------:R2:W3:Y:S01]  /*16250*/  MUFU.TANH R31, R40 ;  /* 0x00000028001f7308 */ /* 0x0004e20000002400 */
[----:B------:R-:W-:Y:S01]  /*16260*/  FFMA.FTZ R15, -R164, R48, R15 ;  /* 0x00000030a40f7223 */ /* 0x000fe2000001010f */
[----:B------:R-:W-:Y:S02]  /*16270*/  IADD3 R48, PT, PT, R21, 0xd0, -R16 ;  /* 0x000000d015307810 */ /* 0x000fe40007ffe810 */
[----:B------:R-:W-:Y:S02]  /*16280*/  I2FP.F32.S32 R44, R44 ;  /* 0x0000002c002c7245 */ /* 0x000fe40000201400 */
[----:B------:R-:W-:Y:S02]  /*16290*/  IABS R48, R48 ;  /* 0x0000003000307213 */ /* 0x000fe40000000000 */
[----:B------:R-:W4:Y:S01]  /*162a0*/  MUFU.TANH R19, R128 ;  /* 0x0000008000137308 */ /* 0x000f220000002400 */
[----:B--2---:R-:W-:-:S04]  /*162b0*/  IABS R40, R17 ;  /* 0x0000001100287213 */ /* 0x004fc80000000000 */
[----:B------:R-:W-:-:S03]  /*162c0*/  I2FP.F32.S32 R40, R40 ;  /* 0x0000002800287245 */ /* 0x000fc60000201400 */
[----:B------:R2:W5:Y:S01]  /*162d0*/  MUFU.TANH R17, R37 ;  /* 0x0000002500117308 */ /* 0x0005620000002400 */
[C---:B-1----:R-:W-:Y:S01]  /*162e0*/  FFMA.FTZ R44, -R164.reuse, R44, R63 ;  /* 0x0000002ca42c7223 */ /* 0x042fe2000001013f */
[C-C-:B------:R-:W-:Y:S01]  /*162f0*/  IADD3 R63, PT, PT, R21.reuse, 0xc7, -R16.reuse ;  /* 0x000000c7153f7810 */ /* 0x140fe20007ffe810 */
[----:B------:R-:W-:Y:S01]  /*16300*/  FFMA.FTZ R53, -R164, R40, R53 ;  /* 0x00000028a4357223 */ /* 0x000fe20000010135 */
[----:B------:R-:W-:Y:S02]  /*16310*/  IADD3 R40, PT, PT, R21, 0xc8, -R16 ;  /* 0x000000c815287810 */ /* 0x000fe40007ffe810 */
[----:B------:R-:W-:Y:S02]  /*16320*/  I2FP.F32.S32 R48, R48 ;  /* 0x0000003000307245 */ /* 0x000fe40000201400 */
[----:B------:R-:W-:-:S03]  /*16330*/  IABS R63, R63 ;  /* 0x0000003f003f7213 */ /* 0x000fc60000000000 */
[----:B---3--:R-:W-:Y:S01]  /*16340*/  FFMA.FTZ R48, -R164, R48, R31 ;  /* 0x00000030a4307223 */ /* 0x008fe2000001011f */
[----:B--2---:R-:W-:Y:S01]  /*16350*/  IABS R37, R40 ;  /* 0x0000002800257213 */ /* 0x004fe20000000000 */
[----:B------:R1:W-:Y:S03]  /*16360*/  MUFU.TANH R31, R32 ;  /* 0x00000020001f7308 */ /* 0x0003e60000002400 */
[----:B------:R-:W-:-:S05]  /*16370*/  I2FP.F32.S32 R37, R37 ;  /* 0x0000002500257245 */ /* 0x000fca0000201400 */
[----:B------:R-:W2:Y:S01]  /*16380*/  MUFU.TANH R33, R33 ;  /* 0x0000002100217308 */ /* 0x000ea20000002400 */
[----:B----4-:R-:W-:Y:S01]  /*16390*/  FFMA.FTZ R19, -R164, R37, R19 ;  /* 0x00000025a4137223 */ /* 0x010fe20000010113 */
[----:B------:R-:W-:Y:S02]  /*163a0*/  IADD3 R37, PT, PT, R21, 0xbf, -R16 ;  /* 0x000000bf15257810 */ /* 0x000fe40007ffe810 */
[----:B-1----:R-:W-:-:S04]  /*163b0*/  I2FP.F32.S32 R32, R63 ;  /* 0x0000003f00207245 */ /* 0x002fc80000201400 */
[----:B------:R-:W1:Y:S01]  /*163c0*/  MUFU.TANH R35, R35 ;  /* 0x0000002300237308 */ /* 0x000e620000002400 */
[----:B------:R-:W-:Y:S01]  /*163d0*/  IADD3 R118, PT, PT, R21, 0xb7, -R16 ;  /* 0x000000b715767810 */ /* 0x000fe20007ffe810 */
[----:B-----5:R-:W-:-:S06]  /*163e0*/  FFMA.FTZ R17, -R164, R32, R17 ;  /* 0x00000020a4117223 */ /* 0x020fcc0000010111 */
[----:B------:R3:W4:Y:S01]  /*163f0*/  MUFU.TANH R121, R28 ;  /* 0x0000001c00797308 */ /* 0x0007220000002400 */
[C-C-:B------:R-:W-:Y:S02]  /*16400*/  IADD3 R32, PT, PT, R21.reuse, 0xb8, -R16.reuse ;  /* 0x000000b815207810 */ /* 0x140fe40007ffe810 */
[----:B------:R-:W-:Y:S02]  /*16410*/  IABS R37, R37 ;  /* 0x0000002500257213 */ /* 0x000fe40000000000 */
[----:B------:R-:W-:Y:S02]  /*16420*/  IABS R32, R32 ;  /* 0x0000002000207213 */ /* 0x000fe40000000000 */
[----:B------:R-:W-:Y:S02]  /*16430*/  IABS R118, R118 ;  /* 0x0000007600767213 */ /* 0x000fe40000000000 */
[----:B------:R-:W-:Y:S02]  /*16440*/  I2FP.F32.S32 R37, R37 ;  /* 0x0000002500257245 */ /* 0x000fe40000201400 */
[----:B------:R-:W-:Y:S01]  /*16450*/  I2FP.F32.S32 R32, R32 ;  /* 0x0000002000207245 */ /* 0x000fe20000201400 */
[----:B------:R5:W5:Y:S01]  /*16460*/  MUFU.TANH R63, R24 ;  /* 0x00000018003f7308 */ /* 0x000b620000002400 */
[----:B------:R-:W-:-:S02]  /*16470*/  IADD3 R40, PT, PT, R21, 0xc0, -R16 ;  /* 0x000000c015287810 */ /* 0x000fc40007ffe810 */
[----:B---3--:R-:W-:Y:S01]  /*16480*/  I2FP.F32.S32 R28, R118 ;  /* 0x00000076001c7245 */ /* 0x008fe20000201400 */
[C---:B--2---:R-:W-:Y:S01]  /*16490*/  FFMA.FTZ R37, -R164.reuse, R37, R33 ;  /* 0x00000025a4257223 */ /* 0x044fe20000010121 */
[C---:B-1----:R-:W-:Y:S01]  /*164a0*/  FFMA.FTZ R35, -R164.reuse, R32, R35 ;  /* 0x00000020a4237223 */ /* 0x042fe20000010123 */
[----:B------:R-:W-:Y:S02]  /*164b0*/  IADD3 R32, PT, PT, R21, 0xb0, -R16 ;  /* 0x000000b015207810 */ /* 0x000fe40007ffe810 */
[----:B----4-:R-:W-:Y:S02]  /*164c0*/  FFMA.FTZ R33, -R164, R28, R121 ;  /* 0x0000001ca4217223 */ /* 0x010fe40000010179 */
[----:B------:R1:W2:Y:S01]  /*164d0*/  MUFU.TANH R121, R26 ;  /* 0x0000001a00797308 */ /* 0x0002a20000002400 */
[----:B------:R-:W-:Y:S02]  /*164e0*/  IABS R40, R40 ;  /* 0x0000002800287213 */ /* 0x000fe40000000000 */
[----:B------:R-:W-:-:S02]  /*164f0*/  IABS R32, R32 ;  /* 0x0000002000207213 */ /* 0x000fc40000000000 */
[C-C-:B-----5:R-:W-:Y:S02]  /*16500*/  IADD3 R24, PT, PT, R21.reuse, 0xa8, -R16.reuse ;  /* 0x000000a815187810 */ /* 0x160fe40007ffe810 */
[----:B------:R-:W-:Y:S02]  /*16510*/  I2FP.F32.S32 R40, R40 ;  /* 0x0000002800287245 */ /* 0x000fe40000201400 */
[----:B------:R-:W-:Y:S02]  /*16520*/  IADD3 R28, PT, PT, R21, 0xaf, -R16 ;  /* 0x000000af151c7810 */ /* 0x000fe40007ffe810 */
[----:B------:R-:W-:Y:S02]  /*16530*/  IABS R24, R24 ;  /* 0x0000001800187213 */ /* 0x000fe40000000000 */
[----:B------:R-:W-:Y:S01]  /*16540*/  I2FP.F32.S32 R32, R32 ;  /* 0x0000002000207245 */ /* 0x000fe20000201400 */
[C---:B------:R-:W-:Y:S01]  /*16550*/  FFMA.FTZ R40, -R164.reuse, R40, R31 ;  /* 0x00000028a4287223 */ /* 0x040fe2000001011f */
[----:B------:R-:W-:Y:S01]  /*16560*/  IABS R28, R28 ;  /* 0x0000001c001c7213 */ /* 0x000fe20000000000 */
[----:B------:R-:W-:Y:S01]  /*16570*/  MUFU.TANH R31, R25 ;  /* 0x00000019001f7308 */ /* 0x000fe20000002400 */
[----:B------:R-:W-:Y:S01]  /*16580*/  I2FP.F32.S32 R24, R24 ;  /* 0x0000001800187245 */ /* 0x000fe20000201400 */
[----:B------:R-:W-:Y:S01]  /*16590*/  FFMA.FTZ R32, -R164, R32, R63 ;  /* 0x00000020a4207223 */ /* 0x000fe2000001013f */
[----:B-1----:R-:W-:-:S05]  /*165a0*/  I2FP.F32.S32 R26, R28 ;  /* 0x0000001c001a7245 */ /* 0x002fca0000201400 */
[----:B------:R2:W1:Y:S01]  /*165b0*/  MUFU.TANH R25, R30 ;  /* 0x0000001e00197308 */ /* 0x0004620000002400 */
[----:B------:R-:W-:-:S07]  /*165c0*/  IADD3 R28, PT, PT, R21, 0xa7, -R16 ;  /* 0x000000a7151c7810 */ /* 0x000fce0007ffe810 */
[----:B------:R-:W3:Y:S01]  /*165d0*/  MUFU.TANH R63, R23 ;  /* 0x00000017003f7308 */ /* 0x000ee20000002400 */
[----:B------:R-:W-:Y:S01]  /*165e0*/  IABS R28, R28 ;  /* 0x0000001c001c7213 */ /* 0x000fe20000000000 */
[----:B--2---:R-:W-:Y:S01]  /*165f0*/  FFMA.FTZ R30, -R164, R24, R121 ;  /* 0x00000018a41e7223 */ /* 0x004fe20000010179 */
[----:B------:R-:W-:-:S05]  /*16600*/  IADD3 R24, PT, PT, R21, 0x9f, -R16 ;  /* 0x0000009f15187810 */ /* 0x000fca0007ffe810 */
[----:B------:R-:W2:Y:S01]  /*16610*/  MUFU.TANH R23, R136 ;  /* 0x0000008800177308 */ /* 0x000ea20000002400 */
[----:B------:R-:W-:Y:S02]  /*16620*/  IABS R24, R24 ;  /* 0x0000001800187213 */ /* 0x000fe40000000000 */
[----:B------:R-:W-:Y:S02]  /*16630*/  I2FP.F32.S32 R28, R28 ;  /* 0x0000001c001c7245 */ /* 0x000fe40000201400 */
[----:B------:R-:W-:Y:S02]  /*16640*/  I2FP.F32.S32 R24, R24 ;  /* 0x0000001800187245 */ /* 0x000fe40000201400 */
[C---:B------:R-:W-:Y:S01]  /*16650*/  IADD3 R118, PT, PT, R21.reuse, 0x97, -R16 ;  /* 0x0000009715767810 */ /* 0x040fe20007ffe810 */
[C---:B-1----:R-:W-:Y:S02]  /*16660*/  FFMA.FTZ R28, -R164.reuse, R28, R25 ;  /* 0x0000001ca41c7223 */ /* 0x042fe40000010119 */
[----:B---3--:R-:W-:Y:S01]  /*16670*/  FFMA.FTZ R25, -R164, R24, R63 ;  /* 0x00000018a4197223 */ /* 0x008fe2000001013f */
[----:B------:R-:W-:Y:S01]  /*16680*/  IABS R118, R118 ;  /* 0x0000007600767213 */ /* 0x000fe20000000000 */
[----:B------:R1:W3:Y:S01]  /*16690*/  MUFU.TANH R63, R14 ;  /* 0x0000000e003f7308 */ /* 0x0002e20000002400 */
[----:B------:R-:W-:-:S02]  /*166a0*/  VIADD R137, R21, 0x8 ;  /* 0x0000000815897836 */ /* 0x000fc40000000000 */
[----:B------:R-:W-:Y:S02]  /*166b0*/  I2FP.F32.S32 R118, R118 ;  /* 0x0000007600767245 */ /* 0x000fe40000201400 */
[----:B------:R-:W-:-:S03]  /*166c0*/  IADD3 R121, PT, PT, R21, 0x90, -R16 ;  /* 0x0000009015797810 */ /* 0x000fc60007ffe810 */
[----:B------:R-:W4:Y:S01]  /*166d0*/  MUFU.TANH R135, R135 ;  /* 0x0000008700877308 */ /* 0x000f220000002400 */
[----:B------:R-:W-:Y:S01]  /*166e0*/  IADD3 R24, PT, PT, R21, 0x98, -R16 ;  /* 0x0000009815187810 */ /* 0x000fe20007ffe810 */
[----:B--2---:R-:W-:Y:S01]  /*166f0*/  FFMA.FTZ R23, -R164, R118, R23 ;  /* 0x00000076a4177223 */ /* 0x004fe20000010117 */
[----:B------:R-:W-:-:S05]  /*16700*/  IABS R121, R121 ;  /* 0x0000007900797213 */ /* 0x000fca0000000000 */
[----:B------:R-:W2:Y:S01]  /*16710*/  MUFU.TANH R127, R127 ;  /* 0x0000007f007f7308 */ /* 0x000ea20000002400 */
[--C-:B------:R-:W-:Y:S02]  /*16720*/  IADD3 R118, PT, PT, R137, 0xff, -R16.reuse ;  /* 0x000000ff89767810 */ /* 0x100fe40007ffe810 */
[----:B------:R-:W-:Y:S02]  /*16730*/  IABS R24, R24 ;  /* 0x0000001800187213 */ /* 0x000fe40000000000 */
[----:B------:R-:W-:Y:S02]  /*16740*/  IADD3 R128, PT, PT, R21, 0x8f, -R16 ;  /* 0x0000008f15807810 */ /* 0x000fe40007ffe810 */
[----:B-1----:R-:W-:Y:S02]  /*16750*/  I2FP.F32.S32 R14, R121 ;  /* 0x00000079000e7245 */ /* 0x002fe40000201400 */
[----:B------:R-:W-:Y:S01]  /*16760*/  IABS R118, R118 ;  /* 0x0000007600767213 */ /* 0x000fe20000000000 */
[----:B------:R1:W-:Y:S01]  /*16770*/  MUFU.TANH R121, R122 ;  /* 0x0000007a00797308 */ /* 0x0003e20000002400 */
[----:B------:R-:W-:-:S02]  /*16780*/  I2FP.F32.S32 R24, R24 ;  /* 0x0000001800187245 */ /* 0x000fc40000201400 */
[----:B------:R-:W-:Y:S01]  /*16790*/  IABS R128, R128 ;  /* 0x0000008000807213 */ /* 0x000fe20000000000 */
[----:B---3--:R-:W-:Y:S01]  /*167a0*/  FFMA.FTZ R14, -R164, R14, R63 ;  /* 0x0000000ea40e7223 */ /* 0x008fe2000001013f */
[----:B------:R-:W-:-:S03]  /*167b0*/  I2FP.F32.S32 R118, R118 ;  /* 0x0000007600767245 */ /* 0x000fc60000201400 */
[----:B------:R-:W3:Y:S01]  /*167c0*/  MUFU.TANH R67, R67 ;  /* 0x0000004300437308 */ /* 0x000ee20000002400 */
[C---:B----4-:R-:W-:Y:S01]  /*167d0*/  FFMA.FTZ R24, -R164.reuse, R24, R135 ;  /* 0x00000018a4187223 */ /* 0x050fe20000010187 */
[----:B--2---:R-:W-:Y:S01]  /*167e0*/  FFMA.FTZ R135, -R164, R118, R127 ;  /* 0x00000076a4877223 */ /* 0x004fe2000001017f */
[----:B-1----:R-:W-:-:S05]  /*167f0*/  IADD3 R122, PT, PT, R137, 0xf0, -R16 ;  /* 0x000000f0897a7810 */ /* 0x002fca0007ffe810 */
[----:B------:R1:W2:Y:S01]  /*16800*/  MUFU.TANH R63, R12 ;  /* 0x0000000c003f7308 */ /* 0x0002a20000002400 */
[----:B------:R-:W-:-:S07]  /*16810*/  IABS R122, R122 ;  /* 0x0000007a007a7213 */ /* 0x000fce0000000000 */
[----:B------:R-:W4:Y:S01]  /*16820*/  MUFU.TANH R59, R59 ;  /* 0x0000003b003b7308 */ /* 0x000f220000002400 */
[----:B-1----:R-:W-:Y:S02]  /*16830*/  I2FP.F32.S32 R12, R128 ;  /* 0x00000080000c7245 */ /* 0x002fe40000201400 */
[----:B------:R-:W-:-:S05]  /*16840*/  IADD3 R128, PT, PT, R137, 0xef, -R16 ;  /* 0x000000ef89807810 */ /* 0x000fca0007ffe810 */
[----:B------:R1:W-:Y:S01]  /*16850*/  MUFU.TANH R127, R66 ;  /* 0x00000042007f7308 */ /* 0x0003e20000002400 */
[----:B------:R-:W-:-:S07]  /*16860*/  IABS R128, R128 ;  /* 0x0000008000807213 */ /* 0x000fce0000000000 */
[----:B------:R5:W4:Y:S01]  /*16870*/  MUFU.TANH R145, R126 ;  /* 0x0000007e00917308 */ /* 0x000b220000002400 */
[----:B------:R-:W-:Y:S02]  /*16880*/  I2FP.F32.S32 R128, R128 ;  /* 0x0000008000807245 */ /* 0x000fe40000201400 */
[----:B-1----:R-:W-:Y:S02]  /*16890*/  I2FP.F32.S32 R66, R122 ;  /* 0x0000007a00427245 */ /* 0x002fe40000201400 */
[----:B------:R-:W-:-:S04]  /*168a0*/  IADD3 R122, PT, PT, R137, 0xe7, -R16 ;  /* 0x000000e7897a7810 */ /* 0x000fc80007ffe810 */
[----:B------:R-:W-:Y:S02]  /*168b0*/  IABS R122, R122 ;  /* 0x0000007a007a7213 */ /* 0x000fe40000000000 */
[C-C-:B-----5:R-:W-:Y:S01]  /*168c0*/  IADD3 R126, PT, PT, R137.reuse, 0x100, -R16.reuse ;  /* 0x00000100897e7810 */ /* 0x160fe20007ffe810 */
[C---:B---3--:R-:W-:Y:S01]  /*168d0*/  FFMA.FTZ R128, -R164.reuse, R128, R67 ;  /* 0x00000080a4807223 */ /* 0x048fe20000010143 */
[----:B------:R-:W-:Y:S02]  /*168e0*/  I2FP.F32.S32 R122, R122 ;  /* 0x0000007a007a7245 */ /* 0x000fe40000201400 */
[----:B------:R-:W-:Y:S01]  /*168f0*/  IABS R126, R126 ;  /* 0x0000007e007e7213 */ /* 0x000fe20000000000 */
[----:B------:R1:W3:Y:S01]  /*16900*/  MUFU.TANH R67, R46 ;  /* 0x0000002e00437308 */ /* 0x0002e20000002400 */
[C---:B--2---:R-:W-:Y:S02]  /*16910*/  FFMA.FTZ R12, -R164.reuse, R12, R63 ;  /* 0x0000000ca40c7223 */ /* 0x044fe4000001013f */
[----:B------:R-:W-:Y:S01]  /*16920*/  I2FP.F32.S32 R126, R126 ;  /* 0x0000007e007e7245 */ /* 0x000fe20000201400 */
[----:B----4-:R-:W-:Y:S01]  /*16930*/  FFMA.FTZ R122, -R164, R122, R59 ;  /* 0x0000007aa47a7223 */ /* 0x010fe2000001013b */
[----:B------:R-:W-:-:S03]  /*16940*/  IADD3 R59, PT, PT, R137, 0xd8, -R16 ;  /* 0x000000d8893b7810 */ /* 0x000fc60007ffe810 */
[----:B------:R-:W2:Y:S01]  /*16950*/  MUFU.TANH R63, R58 ;  /* 0x0000003a003f7308 */ /* 0x000ea20000002400 */
[C---:B------:R-:W-:Y:S01]  /*16960*/  FFMA.FTZ R145, -R164.reuse, R126, R145 ;  /* 0x0000007ea4917223 */ /* 0x040fe20000010191 */
[C-C-:B------:R-:W-:Y:S01]  /*16970*/  IADD3 R136, PT, PT, R137.reuse, 0xf8, -R16.reuse ;  /* 0x000000f889887810 */ /* 0x140fe20007ffe810 */
[----:B------:R-:W-:Y:S01]  /*16980*/  FFMA.FTZ R31, -R164, R26, R31 ;  /* 0x0000001aa41f7223 */ /* 0x000fe2000001011f */
[----:B------:R-:W-:-:S04]  /*16990*/  IADD3 R126, PT, PT, R137, 0xe8, -R16 ;  /* 0x000000e8897e7810 */ /* 0x000fc80007ffe810 */
[----:B------:R-:W4:Y:S01]  /*169a0*/  MUFU.TANH R131, R131 ;  /* 0x0000008300837308 */ /* 0x000f220000002400 */
[----:B------:R-:W-:Y:S02]  /*169b0*/  IADD3 R26, PT, PT, R21, 0xa0, -R16 ;  /* 0x000000a0151a7810 */ /* 0x000fe40007ffe810 */
[----:B------:R-:W-:-:S05]  /*169c0*/  IABS R59, R59 ;  /* 0x0000003b003b7213 */ /* 0x000fca0000000000 */
[----:B------:R-:W5:Y:S01]  /*169d0*/  MUFU.TANH R123, R123 ;  /* 0x0000007b007b7308 */ /* 0x000f620000002400 */
[----:B------:R-:W-:Y:S02]  /*169e0*/  IADD3 R118, PT, PT, R137, 0xf7, -R16 ;  /* 0x000000f789767810 */ /* 0x000fe40007ffe810 */
[----:B------:R-:W-:Y:S02]  /*169f0*/  IABS R136, R136 ;  /* 0x0000008800887213 */ /* 0x000fe40000000000 */
[----:B------:R-:W-:Y:S02]  /*16a00*/  IABS R126, R126 ;  /* 0x0000007e007e7213 */ /* 0x000fe40000000000 */
[----:B------:R-:W-:Y:S02]  /*16a10*/  IABS R26, R26 ;  /* 0x0000001a001a7213 */ /* 0x000fe40000000000 */
[----:B-1----:R-:W-:Y:S01]  /*16a20*/  I2FP.F32.S32 R46, R59 ;  /* 0x0000003b002e7245 */ /* 0x002fe20000201400 */
[----:B------:R-:W1:Y:S01]  /*16a30*/  MUFU.TANH R43, R43 ;  /* 0x0000002b002b7308 */ /* 0x000e620000002400 */
[----:B------:R-:W-:-:S02]  /*16a40*/  IABS R118, R118 ;  /* 0x0000007600767213 */ /* 0x000fc40000000000 */
[----:B------:R-:W-:Y:S02]  /*16a50*/  I2FP.F32.S32 R136, R136 ;  /* 0x0000008800887245 */ /* 0x000fe40000201400 */
[----:B------:R-:W-:Y:S01]  /*16a60*/  I2FP.F32.S32 R126, R126 ;  /* 0x0000007e007e7245 */ /* 0x000fe20000201400 */
[C---:B---3--:R-:W-:Y:S01]  /*16a70*/  FFMA.FTZ R67, -R164.reuse, R46, R67 ;  /* 0x0000002ea4437223 */ /* 0x048fe20000010143 */
[----:B------:R-:W-:Y:S02]  /*16a80*/  I2FP.F32.S32 R26, R26 ;  /* 0x0000001a001a7245 */ /* 0x000fe40000201400 */
[----:B------:R-:W-:Y:S01]  /*16a90*/  I2FP.F32.S32 R118, R118 ;  /* 0x0000007600767245 */ /* 0x000fe20000201400 */
[C---:B------:R-:W-:Y:S01]  /*16aa0*/  FFMA.FTZ R136, -R164.reuse, R136, R121 ;  /* 0x00000088a4887223 */ /* 0x040fe20000010179 */
[----:B------:R-:W-:Y:S01]  /*16ab0*/  IADD3 R46, PT, PT, R137, 0xcf, -R16 ;  /* 0x000000cf892e7810 */ /* 0x000fe20007ffe810 */
[----:B------:R-:W3:Y:S01]  /*16ac0*/  MUFU.TANH R121, R51 ;  /* 0x0000003300797308 */ /* 0x000ee20000002400 */
[C---:B--2---:R-:W-:Y:S01]  /*16ad0*/  FFMA.FTZ R126, -R164.reuse, R126, R63 ;  /* 0x0000007ea47e7223 */ /* 0x044fe2000001013f */
[C---:B----4-:R-:W-:Y:S01]  /*16ae0*/  FFMA.FTZ R26, -R164.reuse, R26, R131 ;  /* 0x0000001aa41a7223 */ /* 0x050fe20000010183 */
[C---:B-----5:R-:W-:Y:S01]  /*16af0*/  FFMA.FTZ R131, -R164.reuse, R118, R123 ;  /* 0x00000076a4837223 */ /* 0x060fe2000001017b */
[----:B------:R-:W-:-:S04]  /*16b00*/  FFMA.FTZ R127, -R164, R66, R127 ;  /* 0x00000042a47f7223 */ /* 0x000fc8000001017f */
[----:B------:R2:W4:Y:S01]  /*16b10*/  MUFU.TANH R51, R42 ;  /* 0x0000002a00337308 */ /* 0x0005220000002400 */
[----:B------:R-:W-:-:S07]  /*16b20*/  IADD3 R66, PT, PT, R137, 0xd0, -R16 ;  /* 0x000000d089427810 */ /* 0x000fce0007ffe810 */
[----:B------:R5:W4:Y:S01]  /*16b30*/  MUFU.TANH R63, R38 ;  /* 0x00000026003f7308 */ /* 0x000b220000002400 */
[----:B------:R-:W-:-:S07]  /*16b40*/  IABS R66, R66 ;  /* 0x0000004200427213 */ /* 0x000fce0000000000 */
[----:B------:R3:W-:Y:S01]  /*16b50*/  MUFU.TANH R123, R50 ;  /* 0x00000032007b7308 */ /* 0x0007e20000002400 */
[----:B--2---:R-:W-:-:S04]  /*16b60*/  IABS R42, R46 ;  /* 0x0000002e002a7213 */ /* 0x004fc80000000000 */
[----:B------:R-:W-:Y:S02]  /*16b70*/  I2FP.F32.S32 R42, R42 ;  /* 0x0000002a002a7245 */ /* 0x000fe40000201400 */
[----:B-----5:R-:W-:-:S03]  /*16b80*/  IADD3 R38, PT, PT, R137, 0xc8, -R16 ;  /* 0x000000c889267810 */ /* 0x020fc60007ffe810 */
[----:B-1----:R-:W-:Y:S01]  /*16b90*/  FFMA.FTZ R59, -R164, R42, R43 ;  /* 0x0000002aa43b7223 */ /* 0x002fe2000001012b */
[----:B---3--:R-:W-:Y:S02]  /*16ba0*/  IADD3 R50, PT, PT, R137, 0xdf, -R16 ;  /* 0x000000df89327810 */ /* 0x008fe40007ffe810 */
[----:B------:R-:W-:Y:S02]  /*16bb0*/  IABS R38, R38 ;  /* 0x0000002600267213 */ /* 0x000fe40000000000 */
[----:B------:R-:W-:Y:S01]  /*16bc0*/  IABS R50, R50 ;  /* 0x0000003200327213 */ /* 0x000fe20000000000 */
[----:B------:R1:W-:Y:S01]  /*16bd0*/  MUFU.TANH R43, R34 ;  /* 0x00000022002b7308 */ /* 0x0003e20000002400 */
[----:B------:R-:W-:Y:S02]  /*16be0*/  I2FP.F32.S32 R66, R66 ;  /* 0x0000004200427245 */ /* 0x000fe40000201400 */
[----:B------:R-:W-:-:S05]  /*16bf0*/  I2FP.F32.S32 R50, R50 ;  /* 0x0000003200327245 */ /* 0x000fca0000201400 */
[----:B------:R-:W2:Y:S01]  /*16c00*/  MUFU.TANH R47, R47 ;  /* 0x0000002f002f7308 */ /* 0x000ea20000002400 */
[C---:B------:R-:W-:Y:S01]  /*16c10*/  FFMA.FTZ R121, -R164.reuse, R50, R121 ;  /* 0x00000032a4797223 */ /* 0x040fe20000010179 */
[C-C-:B------:R-:W-:Y:S01]  /*16c20*/  IADD3 R118, PT, PT, R137.reuse, 0xd7, -R16.reuse ;  /* 0x000000d789767810 */ /* 0x140fe20007ffe810 */
[C---:B----4-:R-:W-:Y:S01]  /*16c30*/  FFMA.FTZ R66, -R164.reuse, R66, R51 ;  /* 0x00000042a4427223 */ /* 0x050fe20000010133 */
[C-C-:B------:R-:W-:Y:S02]  /*16c40*/  IADD3 R50, PT, PT, R137.reuse, 0xc0, -R16.reuse ;  /* 0x000000c089327810 */ /* 0x140fe40007ffe810 */
[----:B-1----:R-:W-:Y:S02]  /*16c50*/  I2FP.F32.S32 R34, R38 ;  /* 0x0000002600227245 */ /* 0x002fe40000201400 */
[----:B------:R-:W1:Y:S03]  /*16c60*/  MUFU.TANH R41, R41 ;  /* 0x0000002900297308 */ /* 0x000e660000002400 */
[----:B------:R-:W-:Y:S01]  /*16c70*/  FFMA.FTZ R63, -R164, R34, R63 ;  /* 0x00000022a43f7223 */ /* 0x000fe2000001013f */
[----:B------:R-:W-:-:S04]  /*16c80*/  IADD3 R34, PT, PT, R137, 0xb7, -R16 ;  /* 0x000000b789227810 */ /* 0x000fc80007ffe810 */
[----:B------:R-:W3:Y:S01]  /*16c90*/  MUFU.TANH R51, R36 ;  /* 0x0000002400337308 */ /* 0x000ee20000002400 */
[----:B------:R-:W-:Y:S02]  /*16ca0*/  IABS R118, R118 ;  /* 0x0000007600767213 */ /* 0x000fe40000000000 */
[----:B------:R-:W-:Y:S02]  /*16cb0*/  IABS R50, R50 ;  /* 0x0000003200327213 */ /* 0x000fe40000000000 */
[----:B------:R-:W-:Y:S02]  /*16cc0*/  IABS R34, R34 ;  /* 0x0000002200227213 */ /* 0x000fe40000000000 */
[----:B------:R-:W-:Y:S02]  /*16cd0*/  IADD3 R38, PT, PT, R137, 0xbf, -R16 ;  /* 0x000000bf89267810 */ /* 0x000fe40007ffe810 */
[----:B------:R-:W-:Y:S02]  /*16ce0*/  I2FP.F32.S32 R118, R118 ;  /* 0x0000007600767245 */ /* 0x000fe40000201400 */
[----:B------:R-:W-:-:S02]  /*16cf0*/  I2FP.F32.S32 R50, R50 ;  /* 0x0000003200327245 */ /* 0x000fc40000201400 */
[----:B------:R-:W-:Y:S01]  /*16d00*/  I2FP.F32.S32 R34, R34 ;  /* 0x0000002200227245 */ /* 0x000fe20000201400 */
[----:B------:R-:W4:Y:S01]  /*16d10*/  MUFU.TANH R27, R27 ;  /* 0x0000001b001b7308 */ /* 0x000f220000002400 */
[----:B------:R-:W-:Y:S01]  /*16d20*/  IABS R38, R38 ;  /* 0x0000002600267213 */ /* 0x000fe20000000000 */
[C---:B--2---:R-:W-:Y:S01]  /*16d30*/  FFMA.FTZ R118, -R164.reuse, R118, R47 ;  /* 0x00000076a4767223 */ /* 0x044fe2000001012f */
[C---:B------:R-:W-:Y:S01]  /*16d40*/  FFMA.FTZ R50, -R164.reuse, R50, R43 ;  /* 0x00000032a4327223 */ /* 0x040fe2000001012b */
[C---:B-1----:R-:W-:Y:S01]  /*16d50*/  FFMA.FTZ R43, -R164.reuse, R34, R41 ;  /* 0x00000022a42b7223 */ /* 0x042fe20000010129 */
[----:B------:R-:W-:Y:S02]  /*16d60*/  I2FP.F32.S32 R38, R38 ;  /* 0x0000002600267245 */ /* 0x000fe40000201400 */
[----:B------:R-:W-:Y:S01]  /*16d70*/  IADD3 R34, PT, PT, R137, 0xaf, -R16 ;  /* 0x000000af89227810 */ /* 0x000fe20007ffe810 */
[----:B------:R-:W-:Y:S02]  /*16d80*/  MUFU.TANH R47, R29 ;  /* 0x0000001d002f7308 */ /* 0x000fe40000002400 */
[----:B---3--:R-:W-:Y:S01]  /*16d90*/  FFMA.FTZ R51, -R164, R38, R51 ;  /* 0x00000026a4337223 */ /* 0x008fe20000010133 */
[----:B------:R-:W-:-:S05]  /*16da0*/  IABS R34, R34 ;  /* 0x0000002200227213 */ /* 0x000fca0000000000 */
[----:B------:R-:W-:Y:S01]  /*16db0*/  MUFU.TANH R29, R119 ;  /* 0x00000077001d7308 */ /* 0x000fe20000002400 */
[----:B------:R-:W-:-:S07]  /*16dc0*/  IADD3 R38, PT, PT, R137, 0xa0, -R16 ;  /* 0x000000a089267810 */ /* 0x000fce0007ffe810 */
[----:B------:R-:W1:Y:S01]  /*16dd0*/  MUFU.TANH R119, R18 ;  /* 0x0000001200777308 */ /* 0x000e620000002400 */
[----:B------:R-:W-:Y:S02]  /*16de0*/  I2FP.F32.S32 R34, R34 ;  /* 0x0000002200227245 */ /* 0x000fe40000201400 */
[----:B------:R-:W-:-:S03]  /*16df0*/  IABS R38, R38 ;  /* 0x0000002600267213 */ /* 0x000fc60000000000 */
[----:B----4-:R-:W-:Y:S01]  /*16e00*/  FFMA.FTZ R41, -R164, R34, R27 ;  /* 0x00000022a4297223 */ /* 0x010fe2000001011b */
[----:B------:R-:W-:Y:S01]  /*16e10*/  I2FP.F32.S32 R38, R38 ;  /* 0x0000002600267245 */ /* 0x000fe20000201400 */
[----:B------:R-:W2:Y:S01]  /*16e20*/  MUFU.TANH R27, R124 ;  /* 0x0000007c001b7308 */ /* 0x000ea20000002400 */
[----:B------:R-:W-:-:S07]  /*16e30*/  IADD3 R34, PT, PT, R137, 0x98, -R16 ;  /* 0x0000009889227810 */ /* 0x000fce0007ffe810 */
[----:B------:R-:W3:Y:S01]  /*16e40*/  MUFU.TANH R18, R125 ;  /* 0x0000007d00127308 */ /* 0x000ee20000002400 */
[----:B-1----:R-:W-:Y:S01]  /*16e50*/  FFMA.FTZ R38, -R164, R38, R119 ;  /* 0x00000026a4267223 */ /* 0x002fe20000010177 */
[----:B------:R-:W-:Y:S02]  /*16e60*/  IADD3 R119, PT, PT, R137, 0x90, -R16 ;  /* 0x0000009089777810 */ /* 0x000fe40007ffe810 */
[----:B------:R-:W-:Y:S02]  /*16e70*/  IABS R34, R34 ;  /* 0x0000002200227213 */ /* 0x000fe40000000000 */
[----:B------:R-:W-:Y:S02]  /*16e80*/  IABS R119, R119 ;  /* 0x0000007700777213 */ /* 0x000fe40000000000 */
[----:B------:R-:W-:Y:S02]  /*16e90*/  I2FP.F32.S32 R34, R34 ;  /* 0x0000002200227245 */ /* 0x000fe40000201400 */
[----:B------:R-:W-:-:S03]  /*16ea0*/  I2FP.F32.S32 R119, R119 ;  /* 0x0000007700777245 */ /* 0x000fc60000201400 */
[C---:B--2---:R-:W-:Y:S02]  /*16eb0*/  FFMA.FTZ R34, -R164.reuse, R34, R27 ;  /* 0x00000022a4227223 */ /* 0x044fe4000001011b */
[----:B---3--:R-:W-:Y:S01]  /*16ec0*/  FFMA.FTZ R27, -R164, R119, R18 ;  /* 0x00000077a41b7223 */ /* 0x008fe20000010112 */
[----:B------:R-:W-:-:S05]  /*16ed0*/  VIADD R119, R3, 0xffffff00 ;  /* 0xffffff0003777836 */ /* 0x000fca0000000000 */
[C---:B------:R-:W-:Y:S02]  /*16ee0*/  ISETP.GE.AND P6, PT, R119.reuse, R163, PT ;  /* 0x000000a37700720c */ /* 0x040fe40003fc6270 */
[----:B------:R-:W-:Y:S02]  /*16ef0*/  ISETP.GE.AND P5, PT, R119, R162, PT ;  /* 0x000000a27700720c */ /* 0x000fe40003fa6270 */
[----:B------:R-:W-:Y:S02]  /*16f00*/  FSEL R11, R11, -INF , P6 ;  /* 0xff8000000b0b7808 */ /* 0x000fe40003000000 */
[----:B------:R-:W-:Y:S02]  /*16f10*/  ISETP.GE.AND P6, PT, R119, R161, PT ;  /* 0x000000a17700720c */ /* 0x000fe40003fc6270 */
[----:B------:R-:W-:Y:S02]  /*16f20*/  FSEL R179, R11, -INF , !P5 ;  /* 0xff8000000bb37808 */ /* 0x000fe40006800000 */
[----:B------:R-:W-:Y:S01]  /*16f30*/  ISETP.GE.AND P5, PT, R119, R160, PT ;  /* 0x000000a07700720c */ /* 0x000fe20003fa6270 */
[----:B------:R-:W-:Y:S01]  /*16f40*/  VIADD R119, R3, 0xffffff01 ;  /* 0xffffff0103777836 */ /* 0x000fe20000000000 */
[----:B------:R-:W-:-:S04]  /*16f50*/  FSEL R145, R145, -INF , P6 ;  /* 0xff80000091917808 */ /* 0x000fc80003000000 */
[----:B------:R-:W-:Y:S02]  /*16f60*/  ISETP.GE.AND P6, PT, R119, R163, PT ;  /* 0x000000a37700720c */ /* 0x000fe40003fc6270 */
[----:B------:R-:W-:Y:S02]  /*16f70*/  FSEL R197, R145, -INF , !P5 ;  /* 0xff80000091c57808 */ /* 0x000fe40006800000 */
[----:B------:R-:W-:Y:S02]  /*16f80*/  ISETP.GE.AND P5, PT, R119, R162, PT ;  /* 0x000000a27700720c */ /* 0x000fe40003fa6270 */
[----:B------:R-:W-:Y:S02]  /*16f90*/  FSEL R7, R7, -INF , P6 ;  /* 0xff80000007077808 */ /* 0x000fe40003000000 */
[----:B------:R-:W-:Y:S02]  /*16fa0*/  ISETP.GE.AND P6, PT, R119, R161, PT ;  /* 0x000000a17700720c */ /* 0x000fe40003fc6270 */
[----:B------:R-:W-:Y:S01]  /*16fb0*/  FSEL R11, R7, -INF , !P5 ;  /* 0xff800000070b7808 */ /* 0x000fe20006800000 */
[----:B------:R-:W-:Y:S01]  /*16fc0*/  VIADD R7, R3, 0xffffff08 ;  /* 0xffffff0803077836 */ /* 0x000fe20000000000 */
        /* <DEDUP_REMOVED lines=11> */
[C---:B------:R-:W-:Y:S02]  /*17080*/  ISETP.GE.AND P6, PT, R119.reuse, R163, PT ;  /* 0x000000a37700720c */ /* 0x040fe40003fc6270 */
[----:B------:R-:W-:Y:S02]  /*17090*/  FSEL R185, R136, -INF , !P5 ;  /* 0xff80000088b97808 */ /* 0x000fe40006800000 */
[----:B------:R-:W-:-:S02]  /*170a0*/  ISETP.GE.AND P5, PT, R119, R162, PT ;  /* 0x000000a27700720c */ /* 0x000fc40003fa6270 */
        /* <DEDUP_REMOVED lines=20> */
[----:B------:R-:W-:Y:S02]  /*171f0*/  FSEL R189, R120, -INF , !P5 ;  /* 0xff80000078bd7808 */ /* 0x000fe40006800000 */
[----:B------:R-:W-:Y:S01]  /*17200*/  ISETP.GE.AND P5, PT, R65, R160, PT ;  /* 0x000000a04100720c */ /* 0x000fe20003fa6270 */
[----:B------:R-:W-:Y:S01]  /*17210*/  VIADD R65, R3, 0xffffff18 ;  /* 0xffffff1803417836 */ /* 0x000fe20000000000 */
[----:B------:R-:W1:Y:S01]  /*17220*/  MUFU.TANH R57, R57 ;  /* 0x0000003900397308 */ /* 0x000e620000002400 */
[----:B------:R-:W-:Y:S02]  /*17230*/  FSEL R128, R128, -INF , P6 ;  /* 0xff80000080807808 */ /* 0x000fe40003000000 */
[----:B------:R-:W-:Y:S02]  /*17240*/  IADD3 R166, PT, PT, R21, 0xe7, -R16 ;  /* 0x000000e715a67810 */ /* 0x000fe40007ffe810 */
[----:B------:R-:W-:Y:S02]  /*17250*/  ISETP.GE.AND P6, PT, R65, R163, PT ;  /* 0x000000a34100720c */ /* 0x000fe40003fc6270 */
[----:B------:R-:W-:-:S02]  /*17260*/  FSEL R191, R128, -INF , !P5 ;  /* 0xff80000080bf7808 */ /* 0x000fc40006800000 */
[----:B------:R-:W-:Y:S02]  /*17270*/  IABS R166, R166 ;  /* 0x000000a600a67213 */ /* 0x000fe40000000000 */
[----:B------:R-:W-:Y:S02]  /*17280*/  ISETP.GE.AND P5, PT, R65, R162, PT ;  /* 0x000000a24100720c */ /* 0x000fe40003fa6270 */
[----:B------:R-:W-:Y:S02]  /*17290*/  FSEL R64, R64, -INF , P6 ;  /* 0xff80000040407808 */ /* 0x000fe40003000000 */
[----:B------:R-:W-:Y:S02]  /*172a0*/  I2FP.F32.S32 R166, R166 ;  /* 0x000000a600a67245 */ /* 0x000fe40000201400 */
[----:B------:R-:W-:Y:S01]  /*172b0*/  FSEL R187, R64, -INF , !P5 ;  /* 0xff80000040bb7808 */ /* 0x000fe20006800000 */
[----:B------:R-:W-:Y:S01]  /*172c0*/  VIADD R64, R3, 0xffffff19 ;  /* 0xffffff1903407836 */ /* 0x000fe20000000000 */
[C---:B------:R-:W-:Y:S01]  /*172d0*/  ISETP.GE.AND P6, PT, R65.reuse, R161, PT ;  /* 0x000000a14100720c */ /* 0x040fe20003fc6270 */
[----:B-1----:R-:W-:Y:S01]  /*172e0*/  FFMA.FTZ R57, -R164, R166, R57 ;  /* 0x000000a6a4397223 */ /* 0x002fe20000010139 */
        /* <DEDUP_REMOVED lines=9> */
[----:B------:R-:W-:Y:S01]  /*17380*/  IADD3 R58, PT, PT, R137, 0xe0, -R16 ;  /* 0x000000e0893a7810 */ /* 0x000fe20007ffe810 */
[----:B------:R-:W1:Y:S01]  /*17390*/  MUFU.TANH R165, R20 ;  /* 0x0000001400a57308 */ /* 0x000e620000002400 */
[----:B------:R-:W-:Y:S02]  /*173a0*/  ISETP.GE.AND P5, PT, R64, R160, PT ;  /* 0x000000a04000720c */ /* 0x000fe40003fa6270 */
[----:B------:R-:W-:Y:S02]  /*173b0*/  FSEL R122, R122, -INF , P6 ;  /* 0xff8000007a7a7808 */ /* 0x000fe40003000000 */
[----:B------:R-:W-:Y:S02]  /*173c0*/  IABS R58, R58 ;  /* 0x0000003a003a7213 */ /* 0x000fe40000000000 */
[----:B------:R-:W-:-:S02]  /*173d0*/  ISETP.GE.AND P6, PT, R57, R163, PT ;  /* 0x000000a33900720c */ /* 0x000fc40003fc6270 */
[----:B------:R-:W-:Y:S02]  /*173e0*/  FSEL R183, R122, -INF , !P5 ;  /* 0xff8000007ab77808 */ /* 0x000fe40006800000 */
[----:B------:R-:W-:Y:S02]  /*173f0*/  I2FP.F32.S32 R58, R58 ;  /* 0x0000003a003a7245 */ /* 0x000fe40000201400 */
[----:B------:R-:W-:Y:S02]  /*17400*/  IADD3 R42, PT, PT, R137, 0xa7, -R16 ;  /* 0x000000a7892a7810 */ /* 0x000fe40007ffe810 */
[----:B------:R-:W-:Y:S02]  /*17410*/  ISETP.GE.AND P5, PT, R57, R162, PT ;  /* 0x000000a23900720c */ /* 0x000fe40003fa6270 */
[----:B------:R-:W-:Y:S01]  /*17420*/  FSEL R62, R62, -INF , P6 ;  /* 0xff8000003e3e7808 */ /* 0x000fe20003000000 */
[----:B------:R-:W-:Y:S01]  /*17430*/  FFMA.FTZ R123, -R164, R58, R123 ;  /* 0x0000003aa47b7223 */ /* 0x000fe2000001017b */
[----:B------:R-:W-:-:S02]  /*17440*/  IABS R42, R42 ;  /* 0x0000002a002a7213 */ /* 0x000fc40000000000 */
[----:B------:R-:W-:Y:S02]  /*17450*/  FSEL R135, R62, -INF , !P5 ;  /* 0xff8000003e877808 */ /* 0x000fe40006800000 */
[C---:B------:R-:W-:Y:S02]  /*17460*/  ISETP.GE.AND P6, PT, R57.reuse, R161, PT ;  /* 0x000000a13900720c */ /* 0x040fe40003fc6270 */
[----:B------:R-:W-:Y:S01]  /*17470*/  ISETP.GE.AND P5, PT, R57, R160, PT ;  /* 0x000000a03900720c */ /* 0x000fe20003fa6270 */
[----:B------:R-:W-:Y:S01]  /*17480*/  VIADD R57, R3, 0xffffff21 ;  /* 0xffffff2103397836 */ /* 0x000fe20000000000 */
[----:B------:R-:W-:Y:S02]  /*17490*/  I2FP.F32.S32 R42, R42 ;  /* 0x0000002a002a7245 */ /* 0x000fe40000201400 */
[----:B------:R-:W-:Y:S02]  /*174a0*/  FSEL R123, R123, -INF , P6 ;  /* 0xff8000007b7b7808 */ /* 0x000fe40003000000 */
[----:B------:R-:W-:Y:S01]  /*174b0*/  ISETP.GE.AND P6, PT, R57, R163, PT ;  /* 0x000000a33900720c */ /* 0x000fe20003fc6270 */
[----:B-1----:R-:W-:Y:S01]  /*174c0*/  FFMA.FTZ R42, -R164, R42, R165 ;  /* 0x0000002aa42a7223 */ /* 0x002fe200000101a5 */
[----:B------:R-:W-:-:S02]  /*174d0*/  FSEL R165, R123, -INF , !P5 ;  /* 0xff8000007ba57808 */ /* 0x000fc40006800000 */
[----:B------:R-:W-:Y:S02]  /*174e0*/  ISETP.GE.AND P5, PT, R57, R162, PT ;  /* 0x000000a23900720c */ /* 0x000fe40003fa6270 */
[----:B------:R-:W-:Y:S02]  /*174f0*/  FSEL R15, R15, -INF , P6 ;  /* 0xff8000000f0f7808 */ /* 0x000fe40003000000 */
[----:B------:R-:W-:Y:S02]  /*17500*/  ISETP.GE.AND P6, PT, R57, R161, PT ;  /* 0x000000a13900720c */ /* 0x000fe40003fc6270 */
[----:B------:R-:W-:Y:S02]  /*17510*/  FSEL R131, R15, -INF , !P5 ;  /* 0xff8000000f837808 */ /* 0x000fe40006800000 */
[----:B------:R-:W-:Y:S01]  /*17520*/  ISETP.GE.AND P5, PT, R57, R160, PT ;  /* 0x000000a03900720c */ /* 0x000fe20003fa6270 */
[----:B------:R-:W-:Y:S01]  /*17530*/  VIADD R57, R3, 0xffffff28 ;  /* 0xffffff2803397836 */ /* 0x000fe20000000000 */
[----:B------:R-:W-:Y:S01]  /*17540*/  IADD3 R36, PT, PT, R137, 0xb8, -R16 ;  /* 0x000000b889247810 */ /* 0x000fe20007ffe810 */
[----:B------:R-:W1:Y:S01]  /*17550*/  MUFU.TANH R39, R39 ;  /* 0x0000002700277308 */ /* 0x000e620000002400 */
[----:B------:R-:W-:-:S02]  /*17560*/  FSEL R121, R121, -INF , P6 ;  /* 0xff80000079797808 */ /* 0x000fc40003000000 */
[----:B------:R-:W-:Y:S02]  /*17570*/  IABS R36, R36 ;  /* 0x0000002400247213 */ /* 0x000fe40000000000 */
[----:B------:R-:W-:Y:S02]  /*17580*/  ISETP.GE.AND P6, PT, R57, R163, PT ;  /* 0x000000a33900720c */ /* 0x000fe40003fc6270 */
[----:B------:R-:W-:Y:S02]  /*17590*/  IADD3 R58, PT, PT, R137, 0xc7, -R16 ;  /* 0x000000c7893a7810 */ /* 0x000fe40007ffe810 */
[----:B------:R-:W-:Y:S02]  /*175a0*/  FSEL R177, R121, -INF , !P5 ;  /* 0xff80000079b17808 */ /* 0x000fe40006800000 */
[----:B------:R-:W-:Y:S02]  /*175b0*/  I2FP.F32.S32 R36, R36 ;  /* 0x0000002400247245 */ /* 0x000fe40000201400 */
[----:B------:R-:W-:-:S02]  /*175c0*/  ISETP.GE.AND P5, PT, R57, R162, PT ;  /* 0x000000a23900720c */ /* 0x000fc40003fa6270 */
[----:B------:R-:W-:Y:S02]  /*175d0*/  FSEL R13, R13, -INF , P6 ;  /* 0xff8000000d0d7808 */ /* 0x000fe40003000000 */
[----:B------:R-:W-:Y:S01]  /*175e0*/  IABS R58, R58 ;  /* 0x0000003a003a7213 */ /* 0x000fe20000000000 */
[----:B------:R-:W-:Y:S01]  /*175f0*/  FFMA.FTZ R47, -R164, R36, R47 ;  /* 0x00000024a42f7223 */ /* 0x000fe2000001012f */
[----:B------:R-:W-:Y:S02]  /*17600*/  FSEL R15, R13, -INF , !P5 ;  /* 0xff8000000d0f7808 */ /* 0x000fe40006800000 */
[C---:B------:R-:W-:Y:S02]  /*17610*/  ISETP.GE.AND P6, PT, R57.reuse, R161, PT ;  /* 0x000000a13900720c */ /* 0x040fe40003fc6270 */
[----:B------:R-:W-:Y:S01]  /*17620*/  ISETP.GE.AND P5, PT, R57, R160, PT ;  /* 0x000000a03900720c */ /* 0x000fe20003fa6270 */
[----:B------:R-:W-:Y:S01]  /*17630*/  VIADD R57, R3, 0xffffff29 ;  /* 0xffffff2903397836 */ /* 0x000fe20000000000 */
[----:B------:R-:W-:-:S02]  /*17640*/  IADD3 R36, PT, PT, R137, 0xa8, -R16 ;  /* 0x000000a889247810 */ /* 0x000fc40007ffe810 */
[----:B------:R-:W-:Y:S02]  /*17650*/  I2FP.F32.S32 R58, R58 ;  /* 0x0000003a003a7245 */ /* 0x000fe40000201400 */
[----:B------:R-:W-:Y:S01]  /*17660*/  IADD3 R46, PT, PT, R137, 0xb0, -R16 ;  /* 0x000000b0892e7810 */ /* 0x000fe20007ffe810 */
[----:B------:R-:W2:Y:S01]  /*17670*/  MUFU.TANH R129, R129 ;  /* 0x0000008100817308 */ /* 0x000ea20000002400 */
[----:B------:R-:W-:Y:S02]  /*17680*/  IABS R36, R36 ;  /* 0x0000002400247213 */ /* 0x000fe40000000000 */
[----:B------:R-:W-:Y:S01]  /*17690*/  FSEL R67, R67, -INF , P6 ;  /* 0xff80000043437808 */ /* 0x000fe20003000000 */
[----:B-1----:R-:W-:Y:S01]  /*176a0*/  FFMA.FTZ R58, -R164, R58, R39 ;  /* 0x0000003aa43a7223 */ /* 0x002fe20000010127 */
[----:B------:R-:W-:Y:S02]  /*176b0*/  ISETP.GE.AND P6, PT, R57, R163, PT ;  /* 0x000000a33900720c */ /* 0x000fe40003fc6270 */
[----:B------:R-:W-:Y:S01]  /*176c0*/  IABS R46, R46 ;  /* 0x0000002e002e7213 */ /* 0x000fe20000000000 */
[----:B------:R1:W3:Y:S01]  /*176d0*/  MUFU.TANH R39, R22 ;  /* 0x0000001600277308 */ /* 0x0002e20000002400 */
[----:B------:R-:W-:-:S02]  /*176e0*/  FSEL R127, R67, -INF , !P5 ;  /* 0xff800000437f7808 */ /* 0x000fc40006800000 */
[----:B------:R-:W-:Y:S02]  /*176f0*/  ISETP.GE.AND P5, PT, R57, R162, PT ;  /* 0x000000a23900720c */ /* 0x000fe40003fa6270 */
[----:B------:R-:W-:Y:S01]  /*17700*/  FSEL R13, R53, -INF , P6 ;  /* 0xff800000350d7808 */ /* 0x000fe20003000000 */
[----:B------:R-:W-:Y:S01]  /*17710*/  VIADD R53, R3, 0xffffff30 ;  /* 0xffffff3003357836 */ /* 0x000fe20000000000 */
[----:B------:R-:W-:Y:S02]  /*17720*/  ISETP.GE.AND P6, PT, R57, R161, PT ;  /* 0x000000a13900720c */ /* 0x000fe40003fc6270 */
[----:B------:R-:W-:Y:S02]  /*17730*/  I2FP.F32.S32 R46, R46 ;  /* 0x0000002e002e7245 */ /* 0x000fe40000201400 */
[----:B------:R-:W-:Y:S02]  /*17740*/  FSEL R13, R13, -INF , !P5 ;  /* 0xff8000000d0d7808 */ /* 0x000fe40006800000 */
[----:B-1----:R-:W-:-:S02]  /*17750*/  I2FP.F32.S32 R22, R36 ;  /* 0x0000002400167245 */ /* 0x002fc40000201400 */
[----:B------:R-:W-:Y:S02]  /*17760*/  IADD3 R36, PT, PT, R137, 0x9f, -R16 ;  /* 0x0000009f89247810 */ /* 0x000fe40007ffe810 */
[----:B------:R-:W-:Y:S02]  /*17770*/  ISETP.GE.AND P5, PT, R57, R160, PT ;  /* 0x000000a03900720c */ /* 0x000fe40003fa6270 */
[----:B------:R-:W-:Y:S02]  /*17780*/  IABS R36, R36 ;  /* 0x0000002400247213 */ /* 0x000fe40000000000 */
[----:B------:R-:W-:Y:S01]  /*17790*/  FSEL R118, R118, -INF , P6 ;  /* 0xff80000076767808 */ /* 0x000fe20003000000 */
[----:B------:R-:W-:Y:S01]  /*177a0*/  FFMA.FTZ R46, -R164, R46, R29 ;  /* 0x0000002ea42e7223 */ /* 0x000fe2000001011d */
[----:B------:R-:W-:Y:S01]  /*177b0*/  ISETP.GE.AND P6, PT, R53, R163, PT ;  /* 0x000000a33500720c */ /* 0x000fe20003fc6270 */
[----:B------:R-:W1:Y:S01]  /*177c0*/  MUFU.TANH R29, R130 ;  /* 0x00000082001d7308 */ /* 0x000e620000002400 */
[----:B------:R-:W-:-:S02]  /*177d0*/  I2FP.F32.S32 R36, R36 ;  /* 0x0000002400247245 */ /* 0x000fc40000201400 */
[----:B------:R-:W-:Y:S02]  /*177e0*/  FSEL R175, R118, -INF , !P5 ;  /* 0xff80000076af7808 */ /* 0x000fe40006800000 */
[----:B------:R-:W-:Y:S02]  /*177f0*/  ISETP.GE.AND P5, PT, R53, R162, PT ;  /* 0x000000a23500720c */ /* 0x000fe40003fa6270 */
[----:B------:R-:W-:Y:S01]  /*17800*/  FSEL R48, R48, -INF , P6 ;  /* 0xff80000030307808 */ /* 0x000fe20003000000 */
[----:B--2---:R-:W-:Y:S01]  /*17810*/  FFMA.FTZ R36, -R164, R36, R129 ;  /* 0x00000024a4247223 */ /* 0x004fe20000010181 */
[----:B------:R-:W-:Y:S02]  /*17820*/  IADD3 R20, PT, PT, R137, 0x97, -R16 ;  /* 0x0000009789147810 */ /* 0x000fe40007ffe810 */
[----:B------:R-:W-:Y:S01]  /*17830*/  FSEL R129, R48, -INF , !P5 ;  /* 0xff80000030817808 */ /* 0x000fe20006800000 */
[----:B------:R-:W-:Y:S01]  /*17840*/  VIADD R48, R3, 0xffffff31 ;  /* 0xffffff3103307836 */ /* 0x000fe20000000000 */
[----:B------:R-:W-:Y:S01]  /*17850*/  BAR.SYNC.DEFER_BLOCKING 0x0 ;  /* 0x0000000000007b1d */ /* 0x000fe20000010000 */
[----:B------:R-:W-:-:S02]  /*17860*/  ISETP.GE.AND P6, PT, R53, R161, PT ;  /* 0x000000a13500720c */ /* 0x000fc40003fc6270 */
[----:B------:R-:W-:Y:S02]  /*17870*/  IABS R20, R20 ;  /* 0x0000001400147213 */ /* 0x000fe40000000000 */
[----:B------:R-:W-:Y:S02]  /*17880*/  ISETP.GE.AND P5, PT, R53, R160, PT ;  /* 0x000000a03500720c */ /* 0x000fe40003fa6270 */
[----:B------:R-:W-:Y:S02]  /*17890*/  FSEL R66, R66, -INF , P6 ;  /* 0xff80000042427808 */ /* 0x000fe40003000000 */
[----:B------:R-:W-:Y:S02]  /*178a0*/  I2FP.F32.S32 R20, R20 ;  /* 0x0000001400147245 */ /* 0x000fe40000201400 */
[----:B------:R-:W-:Y:S01]  /*178b0*/  ISETP.GE.AND P6, PT, R48, R163, PT ;  /* 0x000000a33000720c */ /* 0x000fe20003fc6270 */
[----:B---3--:R-:W-:Y:S01]  /*178c0*/  FFMA.FTZ R39, -R164, R22, R39 ;  /* 0x00000016a4277223 */ /* 0x008fe20000010127 */
[----:B------:R-:W-:Y:S01]  /*178d0*/  FSEL R125, R66, -INF , !P5 ;  /* 0xff800000427d7808 */ /* 0x000fe20006800000 */
[----:B-1----:R-:W-:Y:S01]  /*178e0*/  FFMA.FTZ R29, -R164, R20, R29 ;  /* 0x00000014a41d7223 */ /* 0x002fe2000001011d */
[----:B------:R-:W-:-:S02]  /*178f0*/  ISETP.GE.AND P5, PT, R48, R162, PT ;  /* 0x000000a23000720c */ /* 0x000fc40003fa6270 */
[----:B------:R-:W-:Y:S02]  /*17900*/  FSEL R44, R44, -INF , P6 ;  /* 0xff8000002c2c7808 */ /* 0x000fe40003000000 */
[C-C-:B------:R-:W-:Y:S02]  /*17910*/  IADD3 R22, PT, PT, R21.reuse, 0x88, -R16.reuse ;  /* 0x0000008815167810 */ /* 0x140fe40007ffe810 */
[--C-:B------:R-:W-:Y:S02]  /*17920*/  IADD3 R21, PT, PT, R21, 0x87, -R16.reuse ;  /* 0x0000008715157810 */ /* 0x100fe40007ffe810 */
[C-C-:B------:R-:W-:Y:S02]  /*17930*/  IADD3 R20, PT, PT, R137.reuse, 0x8f, -R16.reuse ;  /* 0x0000008f89147810 */ /* 0x140fe40007ffe810 */
[C-C-:B------:R-:W-:Y:S02]  /*17940*/  IADD3 R18, PT, PT, R137.reuse, 0x88, -R16.reuse ;  /* 0x0000008889127810 */ /* 0x140fe40007ffe810 */
[----:B------:R-:W-:-:S02]  /*17950*/  IADD3 R16, PT, PT, R137, 0x87, -R16 ;  /* 0x0000008789107810 */ /* 0x000fc40007ffe810 */
[----:B------:R-:W-:Y:S01]  /*17960*/  FSEL R137, R44, -INF , !P5 ;  /* 0xff8000002c897808 */ /* 0x000fe20006800000 */
[----:B------:R-:W-:Y:S01]  /*17970*/  VIADD R44, R3, 0xffffff38 ;  /* 0xffffff38032c7836 */ /* 0x000fe20000000000 */
[C---:B------:R-:W-:Y:S02]  /*17980*/  ISETP.GE.AND P6, PT, R48.reuse, R161, PT ;  /* 0x000000a13000720c */ /* 0x040fe40003fc6270 */
[----:B------:R-:W-:Y:S02]  /*17990*/  ISETP.GE.AND P5, PT, R48, R160, PT ;  /* 0x000000a03000720c */ /* 0x000fe40003fa6270 */
[----:B------:R-:W-:Y:S02]  /*179a0*/  FSEL R59, R59, -INF , P6 ;  /* 0xff8000003b3b7808 */ /* 0x000fe40003000000 */
[----:B------:R-:W-:Y:S02]  /*179b0*/  ISETP.GE.AND P6, PT, R44, R163, PT ;  /* 0x000000a32c00720c */ /* 0x000fe40003fc6270 */
[----:B------:R-:W-:-:S02]  /*179c0*/  FSEL R145, R59, -INF , !P5 ;  /* 0xff8000003b917808 */ /* 0x000fc40006800000 */
[C---:B------:R-:W-:Y:S02]  /*179d0*/  ISETP.GE.AND P5, PT, R44.reuse, R162, PT ;  /* 0x000000a22c00720c */ /* 0x040fe40003fa6270 */
[----:B------:R-:W-:Y:S02]  /*179e0*/  FSEL R19, R19, -INF , P6 ;  /* 0xff80000013137808 */ /* 0x000fe40003000000 */
[C---:B------:R-:W-:Y:S02]  /*179f0*/  ISETP.GE.AND P6, PT, R44.reuse, R161, PT ;  /* 0x000000a12c00720c */ /* 0x040fe40003fc6270 */
[----:B------:R-:W-:Y:S02]  /*17a00*/  FSEL R121, R19, -INF , !P5 ;  /* 0xff80000013797808 */ /* 0x000fe40006800000 */
[----:B------:R-:W-:Y:S01]  /*17a10*/  ISETP.GE.AND P5, PT, R44, R160, PT ;  /* 0x000000a02c00720c */ /* 0x000fe20003fa6270 */
[----:B------:R-:W-:Y:S01]  /*17a20*/  VIADD R44, R3, 0xffffff39 ;  /* 0xffffff39032c7836 */ /* 0x000fe20000000000 */
[----:B------:R-:W-:-:S04]  /*17a30*/  FSEL R63, R63, -INF , P6 ;  /* 0xff8000003f3f7808 */ /* 0x000fc80003000000 */
[C---:B------:R-:W-:Y:S02]  /*17a40*/  ISETP.GE.AND P6, PT, R44.reuse, R163, PT ;  /* 0x000000a32c00720c */ /* 0x040fe40003fc6270 */
[----:B------:R-:W-:Y:S02]  /*17a50*/  FSEL R123, R63, -INF , !P5 ;  /* 0xff8000003f7b7808 */ /* 0x000fe40006800000 */
[C---:B------:R-:W-:Y:S02]  /*17a60*/  ISETP.GE.AND P5, PT, R44.reuse, R162, PT ;  /* 0x000000a22c00720c */ /* 0x040fe40003fa6270 */
[----:B------:R-:W-:Y:S02]  /*17a70*/  FSEL R17, R17, -INF , P6 ;  /* 0xff80000011117808 */ /* 0x000fe40003000000 */
[----:B------:R-:W-:Y:S02]  /*17a80*/  ISETP.GE.AND P6, PT, R44, R161, PT ;  /* 0x000000a12c00720c */ /* 0x000fe40003fc6270 */
[----:B------:R-:W-:-:S02]  /*17a90*/  FSEL R19, R17, -INF , !P5 ;  /* 0xff80000011137808 */ /* 0x000fc40006800000 */
[----:B------:R-:W-:Y:S01]  /*17aa0*/  ISETP.GE.AND P5, PT, R44, R160, PT ;  /* 0x000000a02c00720c */ /* 0x000fe20003fa6270 */
[----:B------:R-:W-:Y:S01]  /*17ab0*/  VIADD R44, R3, 0xffffff40 ;  /* 0xffffff40032c7836 */ /* 0x000fe20000000000 */
[----:B------:R-:W-:-:S04]  /*17ac0*/  FSEL R17, R58, -INF , P6 ;  /* 0xff8000003a117808 */ /* 0x000fc80003000000 */
[C---:B------:R-:W-:Y:S02]  /*17ad0*/  ISETP.GE.AND P6, PT, R44.reuse, R163, PT ;  /* 0x000000a32c00720c */ /* 0x040fe40003fc6270 */
        /* <DEDUP_REMOVED lines=108> */
[----:B------:R-:W-:Y:S01]  /*181a0*/  FSEL R36, R29, -INF , !P5 ;  /* 0xff8000001d247808 */ /* 0x000fe20006800000 */
[----:B------:R-:W1:Y:S01]  /*181b0*/  MUFU.TANH R25, R8 ;  /* 0x0000000800197308 */ /* 0x000e620000002400 */
[----:B------:R-:W-:Y:S02]  /*181c0*/  ISETP.GE.AND P5, PT, R23, R162, PT ;  /* 0x000000a21700720c */ /* 0x000fe40003fa6270 */
[----:B------:R-:W-:-:S04]  /*181d0*/  FSEL R14, R14, -INF , P6 ;  /* 0xff8000000e0e7808 */ /* 0x000fc80003000000 */
[----:B------:R-:W-:Y:S01]  /*181e0*/  FSEL R28, R14, -INF , !P5 ;  /* 0xff8000000e1c7808 */ /* 0x000fe20006800000 */
[----:B------:R-:W-:Y:S01]  /*181f0*/  VIADD R14, R3, 0xffffff71 ;  /* 0xffffff71030e7836 */ /* 0x000fe20000000000 */
[C---:B------:R-:W-:Y:S01]  /*18200*/  ISETP.GE.AND P5, PT, R23.reuse, R161, PT ;  /* 0x000000a11700720c */ /* 0x040fe20003fa6270 */
[----:B------:R-:W2:Y:S01]  /*18210*/  MUFU.TANH R29, R10 ;  /* 0x0000000a001d7308 */ /* 0x000ea20000002400 */
[----:B------:R-:W-:Y:S02]  /*18220*/  ISETP.GE.AND P6, PT, R23, R160, PT ;  /* 0x000000a01700720c */ /* 0x000fe40003fc6270 */
[----:B------:R-:W-:Y:S02]  /*18230*/  FSEL R23, R27, -INF , P5 ;  /* 0xff8000001b177808 */ /* 0x000fe40002800000 */
[----:B------:R-:W-:Y:S02]  /*18240*/  IABS R20, R20 ;  /* 0x0000001400147213 */ /* 0x000fe40000000000 */
[----:B------:R-:W-:-:S02]  /*18250*/  ISETP.GE.AND P5, PT, R14, R163, PT ;  /* 0x000000a30e00720c */ /* 0x000fc40003fa6270 */
[----:B------:R-:W-:Y:S02]  /*18260*/  FSEL R23, R23, -INF , !P6 ;  /* 0xff80000017177808 */ /* 0x000fe40007000000 */
[----:B------:R-:W-:Y:S01]  /*18270*/  I2FP.F32.S32 R20, R20 ;  /* 0x0000001400147245 */ /* 0x000fe20000201400 */
[----:B------:R3:W4:Y:S01]  /*18280*/  MUFU.TANH R63, R6 ;  /* 0x00000006003f7308 */ /* 0x0007220000002400 */
[----:B------:R-:W-:Y:S02]  /*18290*/  ISETP.GE.AND P6, PT, R14, R162, PT ;  /* 0x000000a20e00720c */ /* 0x000fe40003fc6270 */
[----:B------:R-:W-:Y:S02]  /*182a0*/  FSEL R12, R12, -INF , P5 ;  /* 0xff8000000c0c7808 */ /* 0x000fe40002800000 */
[----:B------:R-:W-:Y:S01]  /*182b0*/  IABS R22, R22 ;  /* 0x0000001600167213 */ /* 0x000fe20000000000 */
[----:B-1----:R-:W-:Y:S01]  /*182c0*/  FFMA.FTZ R20, -R164, R20, R25 ;  /* 0x00000014a4147223 */ /* 0x002fe20000010119 */
[----:B------:R-:W-:-:S02]  /*182d0*/  FSEL R27, R12, -INF , !P6 ;  /* 0xff8000000c1b7808 */ /* 0x000fc40007000000 */
[----:B------:R-:W-:Y:S01]  /*182e0*/  I2FP.F32.S32 R22, R22 ;  /* 0x0000001600167245 */ /* 0x000fe20000201400 */
[----:B------:R-:W1:Y:S01]  /*182f0*/  MUFU.TANH R199, R4 ;  /* 0x0000000400c77308 */ /* 0x000e620000002400 */
[C---:B------:R-:W-:Y:S02]  /*18300*/  ISETP.GE.AND P6, PT, R14.reuse, R161, PT ;  /* 0x000000a10e00720c */ /* 0x040fe40003fc6270 */
[----:B------:R-:W-:Y:S01]  /*18310*/  ISETP.GE.AND P5, PT, R14, R160, PT ;  /* 0x000000a00e00720c */ /* 0x000fe20003fa6270 */
[----:B---3--:R-:W-:Y:S01]  /*18320*/  VIADD R6, R3, 0xffffff78 ;  /* 0xffffff7803067836 */ /* 0x008fe20000000000 */
[----:B------:R-:W-:Y:S01]  /*18330*/  IABS R18, R18 ;  /* 0x0000001200127213 */ /* 0x000fe20000000000 */
[----:B--2---:R-:W-:Y:S01]  /*18340*/  FFMA.FTZ R29, -R164, R22, R29 ;  /* 0x00000016a41d7223 */ /* 0x004fe2000001011d */
[----:B------:R-:W-:Y:S01]  /*18350*/  FSEL R20, R20, -INF , P6 ;  /* 0xff80000014147808 */ /* 0x000fe20003000000 */
[----:B------:R-:W2:Y:S01]  /*18360*/  MUFU.TANH R25, R60 ;  /* 0x0000003c00197308 */ /* 0x000ea20000002400 */
[----:B------:R-:W-:-:S02]  /*18370*/  ISETP.GE.AND P6, PT, R6, R163, PT ;  /* 0x000000a30600720c */ /* 0x000fc40003fc6270 */
[----:B------:R-:W-:Y:S02]  /*18380*/  I2FP.F32.S32 R18, R18 ;  /* 0x0000001200127245 */ /* 0x000fe40000201400 */
[----:B------:R-:W-:Y:S02]  /*18390*/  FSEL R22, R20, -INF , !P5 ;  /* 0xff80000014167808 */ /* 0x000fe40006800000 */
[----:B------:R-:W-:Y:S02]  /*183a0*/  IABS R21, R21 ;  /* 0x0000001500157213 */ /* 0x000fe40000000000 */
[----:B------:R-:W-:Y:S02]  /*183b0*/  ISETP.GE.AND P5, PT, R6, R162, PT ;  /* 0x000000a20600720c */ /* 0x000fe40003fa6270 */
[----:B------:R-:W-:Y:S01]  /*183c0*/  FSEL R26, R29, -INF , P6 ;  /* 0xff8000001d1a7808 */ /* 0x000fe20003000000 */
[----:B----4-:R-:W-:Y:S01]  /*183d0*/  FFMA.FTZ R18, -R164, R18, R63 ;  /* 0x00000012a4127223 */ /* 0x010fe2000001013f */
[----:B------:R-:W-:Y:S01]  /*183e0*/  IABS R16, R16 ;  /* 0x0000001000107213 */ /* 0x000fe20000000000 */
[----:B------:R-:W-:Y:S01]  /*183f0*/  VIADD R3, R3, 0xffffff79 ;  /* 0xffffff7903037836 */ /* 0x000fe20000000000 */
[----:B------:R-:W-:-:S02]  /*18400*/  I2FP.F32.S32 R21, R21 ;  /* 0x0000001500157245 */ /* 0x000fc40000201400 */
[----:B------:R-:W-:Y:S02]  /*18410*/  FSEL R26, R26, -INF , !P5 ;  /* 0xff8000001a1a7808 */ /* 0x000fe40006800000 */
[----:B------:R-:W-:Y:S01]  /*18420*/  ISETP.GE.AND P5, PT, R6, R161, PT ;  /* 0x000000a10600720c */ /* 0x000fe20003fa6270 */
[----:B-1----:R-:W-:Y:S01]  /*18430*/  FFMA.FTZ R199, -R164, R21, R199 ;  /* 0x00000015a4c77223 */ /* 0x002fe200000101c7 */
[----:B------:R-:W-:Y:S02]  /*18440*/  I2FP.F32.S32 R16, R16 ;  /* 0x0000001000107245 */ /* 0x000fe40000201400 */
[----:B------:R-:W-:Y:S02]  /*18450*/  ISETP.GE.AND P6, PT, R6, R160, PT ;  /* 0x000000a00600720c */ /* 0x000fe40003fc6270 */
[----:B------:R-:W-:Y:S02]  /*18460*/  FSEL R18, R18, -INF , P5 ;  /* 0xff80000012127808 */ /* 0x000fe40002800000 */
[----:B------:R-:W-:Y:S01]  /*18470*/  ISETP.GE.AND P5, PT, R3, R163, PT ;  /* 0x000000a30300720c */ /* 0x000fe20003fa6270 */
[----:B--2---:R-:W-:Y:S01]  /*18480*/  FFMA.FTZ R16, -R164, R16, R25 ;  /* 0x00000010a4107223 */ /* 0x004fe20000010119 */
[----:B------:R-:W-:-:S02]  /*18490*/  FSEL R21, R18, -INF , !P6 ;  /* 0xff80000012157808 */ /* 0x000fc40007000000 */
[----:B------:R-:W-:Y:S02]  /*184a0*/  ISETP.GE.AND P6, PT, R3, R162, PT ;  /* 0x000000a20300720c */ /* 0x000fe40003fc6270 */
[----:B------:R-:W-:Y:S01]  /*184b0*/  FSEL R25, R199, -INF , P5 ;  /* 0xff800000c7197808 */ /* 0x000fe20002800000 */
[----:B------:R-:W-:-:S03]  /*184c0*/  VIADD R63, R55, 0xfffffffe ;  /* 0xfffffffe373f7836 */ /* 0x000fc60000000000 */
[----:B------:R-:W-:Y:S02]  /*184d0*/  FSEL R25, R25, -INF , !P6 ;  /* 0xff80000019197808 */ /* 0x000fe40007000000 */
[----:B------:R-:W-:-:S04]  /*184e0*/  ISETP.GE.AND P6, PT, R3, R161, PT ;  /* 0x000000a10300720c */ /* 0x000fc80003fc6270 */
[----:B------:R-:W-:Y:S02]  /*184f0*/  FSEL R16, R16, -INF , P6 ;  /* 0xff80000010107808 */ /* 0x000fe40003000000 */
[----:B------:R-:W-:Y:S01]  /*18500*/  ISETP.GT.AND P6, PT, R63, R142, PT ;  /* 0x0000008e3f00720c */ /* 0x000fe20003fc4270 */
[----:B------:R-:W-:Y:S01]  /*18510*/  BSSY.RECONVERGENT B1, `(.L_x_5380) ;  /* 0x0000099000017945 */ /* 0x000fe20003800200 */
[----:B------:R-:W-:-:S04]  /*18520*/  ISETP.GE.AND P5, PT, R3, R160, PT ;  /* 0x000000a00300720c */ /* 0x000fc80003fa6270 */
[----:B------:R-:W-:-:S07]  /*18530*/  FSEL R20, R16, -INF , !P5 ;  /* 0xff80000010147808 */ /* 0x000fce0006800000 */
[----:B------:R-:W-:Y:S05]  /*18540*/  @!P6 BRA `(.L_x_5381) ;  /* 0x000000080054e947 */ /* 0x000fea0003800000 */
[----:B------:R-:W-:Y:S04]  /*18550*/  BSSY.RECONVERGENT B0, `(.L_x_5382) ;  /* 0x0000049000007945 */ /* 0x000fe80003800200 */
[----:B------:R-:W-:Y:S05]  /*18560*/  @!P4 BRA `(.L_x_5383) ;  /* 0x0000000000fcc947 */ /* 0x000fea0003800000 */
[----:B------:R-:W2:Y:S04]  /*18570*/  LD.E R10, desc[UR4][R116.64+0x170] ;  /* 0x00017004740a7980 */ /* 0x000ea8000c101900 */
        /* <DEDUP_REMOVED lines=10> */
[----:B------:R-:W-:-:S03]  /*18620*/  IABS R3, R10 ;  /* 0x0000000a00037213 */ /* 0x000fc60000000000 */
[----:B------:R-:W-:Y:S02]  /*18630*/  VIADD R199, R54, 0xffffff80 ;  /* 0xffffff8036c77836 */ /* 0x000fe40000000000 */
[----:B------:R-:W-:-:S03]  /*18640*/  IMAD.MOV R3, RZ, RZ, -R3 ;  /* 0x000000ffff037224 */ /* 0x000fc600078e0a03 */
[----:B------:R-:W-:Y:S02]  /*18650*/  IABS R29, R199 ;  /* 0x000000c7001d7213 */ /* 0x000fe40000000000 */
[----:B------:R-:W-:Y:S01]  /*18660*/  LOP3.LUT R6, R199, R10, RZ, 0x3c, !PT ;  /* 0x0000000ac7067212 */ /* 0x000fe200078e3cff */
[----:B------:R-:W-:-:S03]  /*18670*/  VIADD R199, R54, 0xffffff00 ;  /* 0xffffff0036c77836 */ /* 0x000fc60000000000 */
[----:B------:R-:W-:Y:S01]  /*18680*/  ISETP.GE.AND P5, PT, R6, RZ, PT ;  /* 0x000000ff0600720c */ /* 0x000fe20003fa6270 */
[----:B------:R-:W-:Y:S01]  /*18690*/  IMAD.HI.U32 R6, R8, R29, RZ ;  /* 0x0000001d08067227 */ /* 0x000fe200078e00ff */
[----:B------:R-:W-:Y:S02]  /*186a0*/  IABS R12, R199 ;  /* 0x000000c7000c7213 */ /* 0x000fe40000000000 */
[----:B------:R-:W-:Y:S01]  /*186b0*/  LOP3.LUT R199, R199, R10, RZ, 0x3c, !PT ;  /* 0x0000000ac7c77212 */ /* 0x000fe200078e3cff */
[----:B------:R-:W-:Y:S02]  /*186c0*/  IMAD R29, R6, R3, R29 ;  /* 0x00000003061d7224 */ /* 0x000fe400078e021d */
[----:B------:R-:W-:-:S03]  /*186d0*/  IMAD.HI.U32 R8, R8, R12, RZ ;  /* 0x0000000c08087227 */ /* 0x000fc600078e00ff */
[----:B------:R-:W-:Y:S01]  /*186e0*/  ISETP.GT.U32.AND P4, PT, R4, R29, PT ;  /* 0x0000001d0400720c */ /* 0x000fe20003f84070 */
[----:B------:R-:W-:-:S12]  /*186f0*/  IMAD R3, R8, R3, R12 ;  /* 0x0000000308037224 */ /* 0x000fd800078e020c */
[----:B------:R-:W-:Y:S01]  /*18700*/  @!P4 IMAD.IADD R29, R29, 0x1, -R4 ;  /* 0x000000011d1dc824 */ /* 0x000fe200078e0a04 */
[----:B------:R-:W-:-:S04]  /*18710*/  @!P4 IADD3 R6, PT, PT, R6, 0x1, RZ ;  /* 0x000000010606c810 */ /* 0x000fc80007ffe0ff */
[----:B------:R-:W-:-:S13]  /*18720*/  ISETP.GE.U32.AND P4, PT, R29, R4, PT ;  /* 0x000000041d00720c */ /* 0x000fda0003f86070 */
[----:B------:R-:W-:Y:S02]  /*18730*/  @P4 IADD3 R6, PT, PT, R6, 0x1, RZ ;  /* 0x0000000106064810 */ /* 0x000fe40007ffe0ff */
        /* <DEDUP_REMOVED lines=10> */
[----:B------:R-:W-:Y:S02]  /*187e0*/  ISETP.GE.AND P4, PT, R199, RZ, PT ;  /* 0x000000ffc700720c */ /* 0x000fe40003f86270 */
[----:B------:R-:W2:Y:S01]  /*187f0*/  LD.E.64 R198, desc[UR4][R116.64+0x38] ;  /* 0x0000380474c67980 */ /* 0x000ea2000c101b00 */
[----:B------:R-:W-:-:S10]  /*18800*/  IMAD.WIDE R202, R3, 0x4, R156 ;  /* 0x0000000403ca7825 */ /* 0x000fd400078e029c */
[----:B------:R-:W-:-:S04]  /*18810*/  @!P4 IADD3 R8, PT, PT, -R8, RZ, RZ ;  /* 0x000000ff0808c210 */ /* 0x000fc80007ffe1ff */
[----:B------:R-:W-:Y:S02]  /*18820*/  SEL R6, R4, R8, !P5 ;  /* 0x0000000804067207 */ /* 0x000fe40006800000 */
[----:B------:R-:W4:Y:S03]  /*18830*/  LD.E R4, desc[UR4][R202.64] ;  /* 0x00000004ca047980 */ /* 0x000f26000c101900 */
[----:B------:R-:W-:-:S05]  /*18840*/  IMAD.WIDE R204, R6, 0x4, R156 ;  /* 0x0000000406cc7825 */ /* 0x000fca00078e029c */
[----:B------:R-:W4:Y:S01]  /*18850*/  LD.E R29, desc[UR4][R204.64] ;  /* 0x00000004cc1d7980 */ /* 0x000f22000c101900 */
[----:B------:R-:W-:-:S04]  /*18860*/  IMAD.IADD R3, R3, 0x1, -R6 ;  /* 0x0000000103037824 */ /* 0x000fc800078e0a06 */
[----:B------:R-:W-:Y:S01]  /*18870*/  IMAD R3, R10, R3, -0x80 ;  /* 0xffffff800a037424 */ /* 0x000fe200078e0203 */
[----:B----4-:R-:W-:-:S03]  /*18880*/  IADD3 R6, PT, PT, R29, -R4, RZ ;  /* 0x800000041d067210 */ /* 0x010fc60007ffe0ff */
[----:B--2---:R-:W-:Y:S01]  /*18890*/  IMAD R29, R199, R3, RZ ;  /* 0x00000003c71d7224 */ /* 0x004fe200078e02ff */
        /* <DEDUP_REMOVED lines=12> */
.L_x_5383:
        /* <DEDUP_REMOVED lines=8> */
.L_x_5384:
[----:B------:R-:W-:Y:S05]  /*189e0*/  BSYNC.RECONVERGENT B0 ;  /* 0x0000000000007941 */ /* 0x000fea0003800200 */
.L_x_5382:
[--C-:B------:R-:W-:Y:S01]  /*189f0*/  @!P3 IMAD.MOV.U32 R198, RZ, RZ, R144.reuse ;  /* 0x000000ffffc6b224 */ /* 0x100fe200078e0090 */
[C---:B------:R-:W-:Y:S01]  /*18a00*/  LEA R202, P4, R138.reuse, R144, 0x6 ;  /* 0x000000908aca7211 */ /* 0x040fe200078830ff */
[----:B------:R-:W-:Y:S01]  /*18a10*/  @!P3 IMAD.MOV.U32 R199, RZ, RZ, R143 ;  /* 0x000000ffffc7b224 */ /* 0x000fe200078e008f */
[C---:B------:R-:W-:Y:S01]  /*18a20*/  SHF.L.U32 R3, R138.reuse, 0x6, RZ ;  /* 0x000000068a037819 */ /* 0x040fe200000006ff */
[----:B------:R-:W-:Y:S01]  /*18a30*/  @!P1 IMAD.MOV.U32 R200, RZ, RZ, R144 ;  /* 0x000000ffffc89224 */ /* 0x000fe200078e0090 */
[C---:B------:R-:W-:Y:S01]  /*18a40*/  LEA.HI.X R203, R138.reuse, R143, R139, 0x6, P4 ;  /* 0x0000008f8acb7211 */ /* 0x040fe200020f348b */
[----:B------:R-:W-:Y:S01]  /*18a50*/  @!P1 IMAD.MOV.U32 R201, RZ, RZ, R143 ;  /* 0x000000ffffc99224 */ /* 0x000fe200078e008f */
[----:B------:R-:W-:Y:S01]  /*18a60*/  @!PT LDS RZ, [RZ] ;  /* 0x00000000fffff984 */ /* 0x000fe20000000800 */
[----:B------:R-:W-:Y:S01]  /*18a70*/  @!PT LDS RZ, [RZ] ;  /* 0x00000000fffff984 */ /* 0x000fe20000000800 */
[----:B------:R-:W-:Y:S01]  /*18a80*/  @!PT LDS RZ, [RZ] ;  /* 0x00000000fffff984 */ /* 0x000fe20000000800 */
[----:B------:R1:W-:Y:S01]  /*18a90*/  @!P3 LDGSTS.E.BYPASS.LTC128B.128 [R155+0x3000], desc[UR4][R198.64] ;  /* 0x03000000c69bbfae */ /* 0x0003e2000b981a04 */
[----:B------:R-:W-:-:S03]  /*18aa0*/  SHF.L.U64.HI R4, R138, 0x6, R139 ;  /* 0x000000068a047819 */ /* 0x000fc6000001028b */
[----:B------:R2:W-:Y:S01]  /*18ab0*/  @P3 STS.128 [R155+0x3000], RZ ;  /* 0x003000ff9b003388 */ /* 0x0005e20000000c00 */
[----:B-1----:R-:W-:Y:S01]  /*18ac0*/  @!P2 IMAD.MOV.U32 R198, RZ, RZ, R144 ;  /* 0x000000ffffc6a224 */ /* 0x002fe200078e0090 */
[----:B------:R-:W-:-:S05]  /*18ad0*/  @!P2 MOV R199, R143 ;  /* 0x0000008f00c7a202 */ /* 0x000fca0000000f00 */
        /* <DEDUP_REMOVED lines=19> */
[----:B-1----:R-:W-:-:S03]  /*18c10*/  IADD3 R198, P4, PT, R3, R202, RZ ;  /* 0x000000ca03c67210 */ /* 0x002fc60007f9e0ff */
[----:B------:R2:W-:Y:S02]  /*18c20*/  @P2 STS.128 [R155+0x5800], RZ ;  /* 0x005800ff9b002388 */ /* 0x0005e40000000c00 */
[----:B------:R-:W-:Y:S02]  /*18c30*/  IMAD.X R199, R4, 0x1, R203, P4 ;  /* 0x0000000104c77824 */ /* 0x000fe400020e06cb */
[----:B------:R-:W-:Y:S01]  /*18c40*/  @!PT LDS RZ, [RZ] ;  /* 0x00000000fffff984 */ /* 0x000fe20000000800 */
[----:B------:R-:W-:Y:S01]  /*18c50*/  @!PT LDS RZ, [RZ] ;  /* 0x00000000fffff984 */ /* 0x000fe20000000800 */
[----:B------:R-:W-:Y:S01]  /*18c60*/  @!PT LDS RZ, [RZ] ;  /* 0x00000000fffff984 */ /* 0x000fe20000000800 */
[----:B------:R2:W-:Y:S01]  /*18c70*/  @!P1 LDGSTS.E.BYPASS.LTC128B.128 [R155+0x7800], desc[UR4][R202.64+0x80] ;  /* 0x07800080ca9b9fae */ /* 0x0005e2000b981a04 */
[----:B---3--:R-:W-:-:S03]  /*18c80*/  IADD3 R200, P4, PT, R3, R198, RZ ;  /* 0x000000c603c87210 */ /* 0x008fc60007f9e0ff */
[----:B------:R2:W-:Y:S01]  /*18c90*/  @P1 STS.128 [R155+0x7800], RZ ;  /* 0x007800ff9b001388 */ /* 0x0005e20000000c00 */
[----:B------:R-:W-:-:S03]  /*18ca0*/  IADD3.X R201, PT, PT, R4, R199, RZ, P4, !PT ;  /* 0x000000c704c97210 */ /* 0x000fc600027fe4ff */
        /* <DEDUP_REMOVED lines=31> */
.L_x_5381:
[----:B------:R-:W-:Y:S05]  /*18ea0*/  BSYNC.RECONVERGENT B1 ;  /* 0x0000000000017941 */ /* 0x000fea0003800200 */
.L_x_5380:
[----:B------:R-:W3:Y:S01]  /*18eb0*/  LD.E R29, desc[UR4][R116.64+0xdc] ;  /* 0x0000dc04741d7980 */ /* 0x000ee2000c101900 */
        /* <DEDUP_REMOVED lines=16> */
[----:B--2---:R-:W-:Y:S02]  /*18fc0*/  FMNMX3.FTZ R201, R6, R57, R53, !PT ;  /* 0x0000003906c97276 */ /* 0x004fe40007810035 */
        /* <DEDUP_REMOVED lines=27> */
[C---:B---3--:R-:W-:Y:S01]  /*19180*/  FMUL.FTZ R54, R29.reuse, R3 ;  /* 0x000000031d367220 */ /* 0x048fe20000410000 */
[C---:B------:R-:W-:Y:S02]  /*19190*/  FMUL.FTZ R30, R29.reuse, R24 ;  /* 0x000000181d1e7220 */ /* 0x040fe40000410000 */
[----:B------:R-:W-:Y:S02]  /*191a0*/  FMUL.FTZ R4, R29, R4 ;  /* 0x000000041d047220 */ /* 0x000fe40000410000 */
[----:B------:R-:W-:Y:S02]  /*191b0*/  FSEL R54, R54, RZ, P1 ;  /* 0x000000ff36367208 */ /* 0x000fe40000800000 */
        /* <DEDUP_REMOVED lines=9> */
[----:B------:R-:W-:Y:S01]  /*19250*/  FSEL R9, R24, RZ, P1 ;  /* 0x000000ff18097208 */ /* 0x000fe20000800000 */
[----:B------:R-:W2:Y:S01]  /*19260*/  MUFU.EX2 R0, R197 ;  /* 0x000000c500007308 */ /* 0x000ea20000000800 */
[-CC-:B------:R-:W-:Y:S01]  /*19270*/  FFMA.FTZ R195, R11, R29.reuse, -R30.reuse ;  /* 0x0000001d0bc37223 */ /* 0x180fe2000001081e */
[-CC-:B------:R-:W-:Y:S01]  /*19280*/  FFMA.FTZ R14, R179, R29.reuse, -R30.reuse ;  /* 0x0000001db30e7223 */ /* 0x180fe2000001081e */
[-CC-:B------:R-:W-:Y:S01]  /*19290*/  FFMA.FTZ R179, R7, R29.reuse, -R30.reuse ;  /* 0x0000001d07b37223 */ /* 0x180fe2000001081e */
[----:B------:R-:W-:Y:S01]  /*192a0*/  FADD.FTZ R32, R2, -R9 ;  /* 0x8000000902207221 */ /* 0x000fe20000010000 */
[----:B------:R-:W-:Y:S01]  /*192b0*/  LEA R2, R52, UR6, 0x1 ;  /* 0x0000000634027c11 */ /* 0x000fe2000f8e08ff */
[-C--:B------:R-:W-:Y:S01]  /*192c0*/  FFMA.FTZ R181, R181, R29.reuse, -R30 ;  /* 0x0000001db5b57223 */ /* 0x080fe2000001081e */
[----:B-1----:R-:W-:Y:S01]  /*192d0*/  FMUL.FTZ R114, R114, R4 ;  /* 0x0000000472727220 */ /* 0x002fe20000410000 */
[----:B------:R-:W-:Y:S01]  /*192e0*/  FMUL.FTZ R32, R29, R32 ;  /* 0x000000201d207220 */ /* 0x000fe20000410000 */
[----:B------:R-:W1:Y:S01]  /*192f0*/  MUFU.EX2 R12, R12 ;  /* 0x0000000c000c7308 */ /* 0x000e620000000800 */
[----:B------:R-:W3:Y:S01]  /*19300*/  LDSM.16.MT88.4 R8, [R2+0x9000] ;  /* 0x009000000208783b */ /* 0x000ee20000004200 */
[-C--:B------:R-:W-:Y:S01]  /*19310*/  FMUL.FTZ R115, R115, R4.reuse ;  /* 0x0000000473737220 */ /* 0x080fe20000410000 */
[-C--:B------:R-:W-:Y:S01]  /*19320*/  FMUL.FTZ R110, R110, R4.reuse ;  /* 0x000000046e6e7220 */ /* 0x080fe20000410000 */
[-C--:B------:R-:W-:Y:S01]  /*19330*/  FMUL.FTZ R111, R111, R4.reuse ;  /* 0x000000046f6f7220 */ /* 0x080fe20000410000 */
[-C--:B------:R-:W-:Y:S01]  /*19340*/  FMUL.FTZ R106, R106, R4.reuse ;  /* 0x000000046a6a7220 */ /* 0x080fe20000410000 */
[-C--:B------:R-:W-:Y:S01]  /*19350*/  FMUL.FTZ R107, R107, R4.reuse ;  /* 0x000000046b6b7220 */ /* 0x080fe20000410000 */
[-C--:B------:R-:W-:Y:S01]  /*19360*/  FMUL.FTZ R102, R102, R4.reuse ;  /* 0x0000000466667220 */ /* 0x080fe20000410000 */
[-C--:B--2---:R-:W-:Y:S01]  /*19370*/  FFMA.FTZ R185, R173, R4.reuse, R0 ;  /* 0x00000004adb97223 */ /* 0x084fe20000010000 */
[-C--:B------:R-:W-:Y:S01]  /*19380*/  FFMA.FTZ R173, R5, R29.reuse, -R54 ;  /* 0x0000001d05ad7223 */ /* 0x080fe20000010836 */
        /* <DEDUP_REMOVED lines=19> */
[----:B------:R-:W-:Y:S01]  /*194c0*/  FMUL.FTZ R71, R71, R4 ;  /* 0x0000000447477220 */ /* 0x000fe20000410000 */
[----:B-1----:R-:W-:Y:S01]  /*194d0*/  F2FP.BF16.F32.PACK_AB R5, R12, R0 ;  /* 0x000000000c05723e */ /* 0x002fe200000010ff */
[-CC-:B------:R-:W-:Y:S01]  /*194e0*/  FFMA.FTZ R124, R189, R29.reuse, -R30.reuse ;  /* 0x0000001dbd7c7223 */ /* 0x180fe2000001081e */
[----:B------:R-:W-:Y:S01]  /*194f0*/  IADD3 R0, PT, PT, R2, 0x9020, RZ ;  /* 0x0000902002007810 */ /* 0x000fe20007ffe0ff */
[-C--:B------:R-:W-:Y:S01]  /*19500*/  FFMA.FTZ R62, R167, R29.reuse, -R30 ;  /* 0x0000001da73e7223 */ /* 0x080fe2000001081e */
[----:B------:R-:W-:Y:S01]  /*19510*/  MUFU.EX2 R18, R18 ;  /* 0x0000001200127308 */ /* 0x000fe20000000800 */
[-C--:B------:R-:W-:Y:S01]  /*19520*/  FFMA.FTZ R128, R183, R29.reuse, -R54 ;  /* 0x0000001db7807223 */ /* 0x080fe20000010836 */
[-CC-:B------:R-:W-:Y:S01]  /*19530*/  FFMA.FTZ R187, R187, R29.reuse, -R30.reuse ;  /* 0x0000001dbbbb7223 */ /* 0x180fe2000001081e */
[-CC-:B------:R-:W-:Y:S01]  /*19540*/  FFMA.FTZ R120, R131, R29.reuse, -R30.reuse ;  /* 0x0000001d83787223 */ /* 0x180fe2000001081e */
[----:B------:R-:W-:Y:S01]  /*19550*/  FADD.FTZ R185, R12, R185 ;  /* 0x000000b90cb97221 */ /* 0x000fe20000010000 */
[-C--:B------:R-:W-:Y:S01]  /*19560*/  FFMA.FTZ R131, R15, R29.reuse, -R30 ;  /* 0x0000001d0f837223 */ /* 0x080fe2000001081e */
[-CC-:B------:R-:W-:Y:S01]  /*19570*/  FFMA.FTZ R165, R165, R29.reuse, -R54.reuse ;  /* 0x0000001da5a57223 */ /* 0x180fe20000010836 */
[-CC-:B------:R-:W-:Y:S01]  /*19580*/  FFMA.FTZ R118, R177, R29.reuse, -R54.reuse ;  /* 0x0000001db1767223 */ /* 0x180fe20000010836 */
[----:B------:R-:W1:Y:S01]  /*19590*/  MUFU.EX2 R179, R179 ;  /* 0x000000b300b37308 */ /* 0x000e620000000800 */
[----:B--2---:R-:W-:Y:S01]  /*195a0*/  F2FP.BF16.F32.PACK_AB R4, R195, R14 ;  /* 0x0000000ec304723e */ /* 0x004fe200000010ff */
[-C--:B------:R-:W-:Y:S01]  /*195b0*/  FFMA.FTZ R127, R127, R29.reuse, -R54 ;  /* 0x0000001d7f7f7223 */ /* 0x080fe20000010836 */
        /* <DEDUP_REMOVED lines=8> */
[-CC-:B------:R-:W-:Y:S01]  /*19640*/  FFMA.FTZ R121, R121, R29.reuse, -R30.reuse ;  /* 0x0000001d79797223 */ /* 0x180fe2000001081e */
[-C--:B------:R-:W-:Y:S01]  /*19650*/  FFMA.FTZ R60, R19, R29.reuse, -R30 ;  /* 0x0000001d133c7223 */ /* 0x080fe2000001081e */
[-CC-:B------:R-:W-:Y:S01]  /*19660*/  FFMA.FTZ R52, R17, R29.reuse, -R54.reuse ;  /* 0x0000001d11347223 */ /* 0x180fe20000010836 */
[-CC-:B------:R-:W-:Y:S01]  /*19670*/  FFMA.FTZ R53, R53, R29.reuse, -R54.reuse ;  /* 0x0000001d35357223 */ /* 0x180fe20000010836 */
[-C--:B------:R-:W-:Y:S01]  /*19680*/  FFMA.FTZ R51, R51, R29.reuse, -R54 ;  /* 0x0000001d33337223 */ /* 0x080fe20000010836 */
[----:B------:R-:W4:Y:S01]  /*19690*/  MUFU.EX2 R173, R173 ;  /* 0x000000ad00ad7308 */ /* 0x000f220000000800 */
[----:B-1----:R-:W-:Y:S01]  /*196a0*/  F2FP.BF16.F32.PACK_AB R6, R179, R18 ;  /* 0x00000012b306723e */ /* 0x002fe200000010ff */
[-CC-:B------:R-:W-:Y:S01]  /*196b0*/  FFMA.FTZ R126, R119, R29.reuse, -R30.reuse ;  /* 0x0000001d777e7223 */ /* 0x180fe2000001081e */
[-C--:B------:R-:W-:Y:S01]  /*196c0*/  FFMA.FTZ R67, R67, R29.reuse, -R30 ;  /* 0x0000001d43437223 */ /* 0x080fe2000001081e */
[-CC-:B------:R-:W-:Y:S01]  /*196d0*/  FFMA.FTZ R166, R48, R29.reuse, -R54.reuse ;  /* 0x0000001d30a67223 */ /* 0x180fe20000010836 */
        /* <DEDUP_REMOVED lines=19> */
[C---:B---3--:R-:W-:Y:S05]  /*19810*/  HMMA.16816.F32.BF16 R112, R4.reuse, R8, R112 ;  /* 0x000000080470723c */ /* 0x048fea0000041870 */
        /* <DEDUP_REMOVED lines=33> */
[----:B------:R-:W-:-:S07]  /*19a30*/  FFMA.FTZ R41, R27, R29, -R30 ;  /* 0x0000001d1b297223 */ /* 0x000fce000001081e */
        /* <DEDUP_REMOVED lines=54> */
[-C--:B------:R-:W-:Y:S01]  /*19da0*/  FFMA.FTZ R59, R50, R29.reuse, -R54 ;  /* 0x0000001d323b7223 */ /* 0x080fe20000010836 */
[----:B------:R-:W-:Y:S01]  /*19db0*/  FADD.FTZ R169, R169, R130 ;  /* 0x00000082a9a97221 */ /* 0x000fe20000010000 */
[-CC-:B------:R-:W-:Y:S01]  /*19dc0*/  FFMA.FTZ R130, R42, R29.reuse, -R54.reuse ;  /* 0x0000001d2a827223 */ /* 0x180fe20000010836 */
[----:B------:R-:W1:Y:S01]  /*19dd0*/  MUFU.EX2 R124, R124 ;  /* 0x0000007c007c7308 */ /* 0x000e620000000800 */
[-CC-:B------:R-:W-:Y:S01]  /*19de0*/  FFMA.FTZ R65, R38, R29.reuse, -R54.reuse ;  /* 0x0000001d26417223 */ /* 0x180fe20000010836 */
[----:B------:R-:W-:Y:S01]  /*19df0*/  FFMA.FTZ R42, R22, R29, -R54 ;  /* 0x0000001d162a7223 */ /* 0x000fe20000010836 */
[----:B------:R-:W-:Y:S01]  /*19e00*/  FADD.FTZ R167, R167, R136 ;  /* 0x00000088a7a77221 */ /* 0x000fe20000010000 */
[----:B------:R-:W-:-:S03]  /*19e10*/  FADD.FTZ R128, R128, R169 ;  /* 0x000000a980807221 */ /* 0x000fc60000010000 */
        /* <DEDUP_REMOVED lines=28> */
[----:B------:R-:W4:Y:S02]  /*19fe0*/  LDSM.16.MT88.4 R8, [R0+0x800] ;  /* 0x000800000008783b */ /* 0x000f240000004200 */
[----:B---3--:R-:W-:Y:S01]  /*19ff0*/  F2FP.BF16.F32.PACK_AB R4, R120, R135 ;  /* 0x000000877804723e */ /* 0x008fe200000010ff */
[----:B------:R-:W-:Y:S01]  /*1a000*/  FADD.FTZ R135, R135, R62 ;  /* 0x0000003e87877221 */ /* 0x000fe20000010000 */
        /* <DEDUP_REMOVED lines=11> */
[----:B------:R-:W-:-:S04]  /*1a0c0*/  FADD.FTZ R34, R34, R127 ;  /* 0x0000007f22227221 */ /* 0x000fc80000010000 */
        /* <DEDUP_REMOVED lines=27> */
[----:B---3--:R-:W-:Y:S03]  /*1a280*/  HMMA.16816.F32.BF16 R112, R4, R12, R112 ;  /* 0x0000000c0470723c */ /* 0x008fe60000041870 */
[----:B------:R-:W-:Y:S01]  /*1a290*/  FADD.FTZ R121, R60, R121 ;  /* 0x000000793c797221 */ /* 0x000fe20000010000 */
[----:B------:R-:W-:-:S04]  /*1a2a0*/  FADD.FTZ R123, R52, R123 ;  /* 0x0000007b347b7221 */ /* 0x000fc80000010000 */
[C---:B------:R-:W-:Y:S01]  /*1a2b0*/  HMMA.16816.F32.BF16 R108, R4.reuse, R14, R108 ;  /* 0x0000000e046c723c */ /* 0x040fe2000004186c */
[----:B------:R-:W3:Y:S07]  /*1a2c0*/  LDSM.16.MT88.4 R12, [R0+0x2c00] ;  /* 0x002c0000000c783b */ /* 0x000eee0000004200 */
[C---:B------:R-:W-:Y:S08]  /*1a2d0*/  HMMA.16816.F32.BF16 R96, R4.reuse, R16, R96 ;  /* 0x000000100460723c */ /* 0x040ff00000041860 */
[C---:B------:R-:W-:Y:S01]  /*1a2e0*/  HMMA.16816.F32.BF16 R92, R4.reuse, R18, R92 ;  /* 0x00000012045c723c */ /* 0x040fe2000004185c */
[----:B------:R-:W5:Y:S07]  /*1a2f0*/  LDSM.16.MT88.4 R16, [R2+0xdc00] ;  /* 0x00dc00000210783b */ /* 0x000f6e0000004200 */
[C---:B----4-:R-:W-:Y:S08]  /*1a300*/  HMMA.16816.F32.BF16 R104, R4.reuse, R8, R104 ;  /* 0x000000080468723c */ /* 0x050ff00000041868 */
[C---:B------:R-:W-:Y:S01]  /*1a310*/  HMMA.16816.F32.BF16 R100, R4.reuse, R10, R100 ;  /* 0x0000000a0464723c */ /* 0x040fe20000041864 */
[----:B------:R-:W4:Y:S07]  /*1a320*/  LDSM.16.MT88.4 R8, [R0+0x4c00] ;  /* 0x004c00000008783b */ /* 0x000f2e0000004200 */
[C---:B---3--:R-:W-:Y:S08]  /*1a330*/  HMMA.16816.F32.BF16 R88, R4.reuse, R12, R88 ;  /* 0x0000000c0458723c */ /* 0x048ff00000041858 */
[C---:B------:R-:W-:Y:S01]  /*1a340*/  HMMA.16816.F32.BF16 R84, R4.reuse, R14, R84 ;  /* 0x0000000e0454723c */ /* 0x040fe20000041854 */
[----:B------:R-:W3:Y:S07]  /*1a350*/  LDSM.16.MT88.4 R12, [R2+0xa000] ;  /* 0x00a00000020c783b */ /* 0x000eee0000004200 */
[C---:B-----5:R-:W-:Y:S08]  /*1a360*/  HMMA.16816.F32.BF16 R80, R4.reuse, R16, R80 ;  /* 0x000000100450723c */ /* 0x060ff00000041850 */
[C---:B------:R-:W-:Y:S01]  /*1a370*/  HMMA.16816.F32.BF16 R76, R4.reuse, R18, R76 ;  /* 0x00000012044c723c */ /* 0x040fe2000004184c */
[----:B------:R-:W-:Y:S07]  /*1a380*/  LDSM.16.MT88.4 R16, [R2+0xc000] ;  /* 0x00c000000210783b */ /* 0x000fee0000004200 */
[C---:B----4-:R-:W-:Y:S08]  /*1a390*/  HMMA.16816.F32.BF16 R72, R4.reuse, R8, R72 ;  /* 0x000000080448723c */ /* 0x050ff00000041848 */
[----:B------:R-:W-:Y:S03]  /*1a3a0*/  HMMA.16816.F32.BF16 R68, R4, R10, R68 ;  /* 0x0000000a0444723c */ /* 0x000fe60000041844 */
[-CC-:B------:R-:W-:Y:S01]  /*1a3b0*/  FFMA.FTZ R4, R58, R29.reuse, -R54.reuse ;  /* 0x0000001d3a047223 */ /* 0x180fe20000010836 */
[----:B------:R-:W4:Y:S01]  /*1a3c0*/  LDSM.16.MT88.4 R8, [R0+0x1000] ;  /* 0x001000000008783b */ /* 0x000f220000004200 */
[----:B-1----:R-:W-:Y:S01]  /*1a3d0*/  F2FP.BF16.F32.PACK_AB R5, R53, R124 ;  /* 0x0000007c3505723e */ /* 0x002fe200000010ff */
[-CC-:B------:R-:W-:Y:S01]  /*1a3e0*/  FFMA.FTZ R58, R36, R29.reuse, -R54.reuse ;  /* 0x0000001d243a7223 */ /* 0x180fe20000010836 */
[----:B------:R1:W5:Y:S01]  /*1a3f0*/  MUFU.EX2 R50, R4 ;  /* 0x0000000400327308 */ /* 0x0003620000000800 */
[----:B--2---:R-:W-:Y:S01]  /*1a400*/  F2FP.BF16.F32.PACK_AB R6, R57, R122 ;  /* 0x0000007a3906723e */ /* 0x004fe200000010ff */
[----:B------:R-:W-:Y:S01]  /*1a410*/  FFMA.FTZ R54, R20, R29, -R54 ;  /* 0x0000001d14367223 */ /* 0x000fe20000010836 */
[----:B------:R-:W-:Y:S01]  /*1a420*/  FADD.FTZ R124, R124, R123 ;  /* 0x0000007b7c7c7221 */ /* 0x000fe20000010000 */
[----:B------:R-:W2:Y:S03]  /*1a430*/  LDSM.16.MT88.4 R20, [R0+0x3000] ;  /* 0x003000000014783b */ /* 0x000ea60000004200 */
[----:B------:R-:W-:Y:S01]  /*1a440*/  FADD.FTZ R124, R53, R124 ;  /* 0x0000007c357c7221 */ /* 0x000fe20000010000 */
[----:B------:R-:W2:Y:S08]  /*1a450*/  MUFU.EX2 R36, R166 ;  /* 0x000000a600247308 */ /* 0x000eb00000000800 */
[----:B------:R-:W-:Y:S01]  /*1a460*/  MUFU.EX2 R58, R58 ;  /* 0x0000003a003a7308 */ /* 0x000fe20000000800 */
[----:B-1----:R-:W-:Y:S01]  /*1a470*/  F2FP.BF16.F32.PACK_AB R4, R67, R126 ;  /* 0x0000007e4304723e */ /* 0x002fe200000010ff */
[----:B------:R-:W-:Y:S01]  /*1a480*/  FADD.FTZ R126, R126, R121 ;  /* 0x000000797e7e7221 */ /* 0x000fe20000010000 */
[----:B-----5:R-:W-:Y:S01]  /*1a490*/  F2FP.BF16.F32.PACK_AB R7, R50, R51 ;  /* 0x000000333207723e */ /* 0x020fe200000010ff */
[----:B------:R-:W-:-:S02]  /*1a4a0*/  FADD.FTZ R51, R51, R124 ;  /* 0x0000007c33337221 */ /* 0x000fc40000010000 */
[----:B------:R-:W-:Y:S02]  /*1a4b0*/  FADD.FTZ R67, R67, R126 ;  /* 0x0000007e43437221 */ /* 0x000fe40000010000 */
[----:B------:R-:W-:Y:S01]  /*1a4c0*/  MUFU.EX2 R173, R54 ;  /* 0x0000003600ad7308 */ /* 0x000fe20000000800 */
[----:B------:R-:W-:Y:S01]  /*1a4d0*/  FADD.FTZ R50, R50, R51 ;  /* 0x0000003332327221 */ /* 0x000fe20000010000 */
[----:B---3--:R-:W-:Y:S03]  /*1a4e0*/  HMMA.16816.F32.BF16 R112, R4, R12, R112 ;  /* 0x0000000c0470723c */ /* 0x008fe60000041870 */
[----:B------:R-:W-:-:S04]  /*1a4f0*/  FADD.FTZ R122, R122, R67 ;  /* 0x000000437a7a7221 */ /* 0x000fc80000010000 */
[----:B------:R-:W-:Y:S01]  /*1a500*/  FADD.FTZ R57, R57, R122 ;  /* 0x0000007a39397221 */ /* 0x000fe20000010000 */
[C---:B------:R-:W-:Y:S01]  /*1a510*/  HMMA.16816.F32.BF16 R108, R4.reuse, R14, R108 ;  /* 0x0000000e046c723c */ /* 0x040fe2000004186c */
[----:B------:R-:W1:Y:S07]  /*1a520*/  LDSM.16.MT88.4 R12, [R2+0xe000] ;  /* 0x00e00000020c783b */ /* 0x000e6e0000004200 */
[C---:B----4-:R-:W-:Y:S08]  /*1a530*/  HMMA.16816.F32.BF16 R104, R4.reuse, R8, R104 ;  /* 0x000000080468723c */ /* 0x050ff00000041868 */
[C---:B------:R-:W-:Y:S01]  /*1a540*/  HMMA.16816.F32.BF16 R100, R4.reuse, R10, R100 ;  /* 0x0000000a0464723c */ /* 0x040fe20000041864 */
[----:B------:R-:W3:Y:S07]  /*1a550*/  LDSM.16.MT88.4 R8, [R0+0x5000] ;  /* 0x005000000008783b */ /* 0x000eee0000004200 */
[C---:B--2---:R-:W-:Y:S03]  /*1a560*/  HMMA.16816.F32.BF16 R88, R4.reuse, R20, R88 ;  /* 0x000000140458723c */ /* 0x044fe60000041858 */
[-CC-:B------:R-:W-:Y:S01]  /*1a570*/  FFMA.FTZ R20, R31, R29.reuse, -R30.reuse ;  /* 0x0000001d1f147223 */ /* 0x180fe2000001081e */
[-CC-:B------:R-:W-:Y:S01]  /*1a580*/  FFMA.FTZ R21, R33, R29.reuse, -R30.reuse ;  /* 0x0000001d21157223 */ /* 0x180fe2000001081e */
[----:B------:R-:W2:Y:S03]  /*1a590*/  MUFU.EX2 R31, R137 ;  /* 0x00000089001f7308 */ /* 0x000ea60000000800 */
[C---:B------:R-:W-:Y:S05]  /*1a5a0*/  HMMA.16816.F32.BF16 R96, R4.reuse, R16, R96 ;  /* 0x000000100460723c */ /* 0x040fea0000041860 */
[----:B------:R-:W-:Y:S03]  /*1a5b0*/  MUFU.EX2 R28, R20 ;  /* 0x00000014001c7308 */ /* 0x000fe60000000800 */
[C---:B------:R-:W-:Y:S01]  /*1a5c0*/  HMMA.16816.F32.BF16 R92, R4.reuse, R18, R92 ;  /* 0x00000012045c723c */ /* 0x040fe2000004185c */
[----:B------:R-:W4:Y:S07]  /*1a5d0*/  LDSM.16.MT88.4 R16, [R0+0x1400] ;  /* 0x001400000010783b */ /* 0x000f2e0000004200 */
[C---:B-1----:R-:W-:Y:S08]  /*1a5e0*/  HMMA.16816.F32.BF16 R80, R4.reuse, R12, R80 ;  /* 0x0000000c0450723c */ /* 0x042ff00000041850 */
[C---:B------:R-:W-:Y:S01]  /*1a5f0*/  HMMA.16816.F32.BF16 R76, R4.reuse, R14, R76 ;  /* 0x0000000e044c723c */ /* 0x040fe2000004184c */
[----:B------:R-:W1:Y:S07]  /*1a600*/  LDSM.16.MT88.4 R12, [R2+0xa400] ;  /* 0x00a40000020c783b */ /* 0x000e6e0000004200 */
[C---:B------:R-:W-:Y:S03]  /*1a610*/  HMMA.16816.F32.BF16 R84, R4.reuse, R22, R84 ;  /* 0x000000160454723c */ /* 0x040fe60000041854 */
[-CC-:B------:R-:W-:Y:S01]  /*1a620*/  FFMA.FTZ R23, R37, R29.reuse, -R30.reuse ;  /* 0x0000001d25177223 */ /* 0x180fe2000001081e */
[-CC-:B------:R-:W-:Y:S01]  /*1a630*/  FFMA.FTZ R22, R35, R29.reuse, -R30.reuse ;  /* 0x0000001d23167223 */ /* 0x180fe2000001081e */
[-CC-:B------:R-:W-:Y:S01]  /*1a640*/  FFMA.FTZ R37, R26, R29.reuse, -R30.reuse ;  /* 0x0000001d1a257223 */ /* 0x180fe2000001081e */
[----:B------:R-:W-:Y:S01]  /*1a650*/  FFMA.FTZ R35, R25, R29, -R30 ;  /* 0x0000001d19237223 */ /* 0x000fe2000001081e */
[----:B------:R-:W-:Y:S01]  /*1a660*/  MUFU.EX2 R26, R130 ;  /* 0x00000082001a7308 */ /* 0x000fe20000000800 */
[C---:B---3--:R-:W-:Y:S07]  /*1a670*/  HMMA.16816.F32.BF16 R72, R4.reuse, R8, R72 ;  /* 0x000000080448723c */ /* 0x048fee0000041848 */
[----:B------:R-:W-:Y:S01]  /*1a680*/  MUFU.EX2 R25, R119 ;  /* 0x0000007700197308 */ /* 0x000fe20000000800 */
[----:B------:R-:W-:Y:S01]  /*1a690*/  HMMA.16816.F32.BF16 R68, R4, R10, R68 ;  /* 0x0000000a0444723c */ /* 0x000fe20000041844 */
[----:B------:R-:W3:Y:S02]  /*1a6a0*/  LDSM.16.MT88.4 R8, [R2+0xc400] ;  /* 0x00c400000208783b */ /* 0x000ee40000004200 */
[----:B------:R-:W-:Y:S01]  /*1a6b0*/  F2FP.BF16.F32.PACK_AB R4, R43, R40 ;  /* 0x000000282b04723e */ /* 0x000fe200000010ff */
[----:B------:R-:W-:Y:S01]  /*1a6c0*/  FADD.FTZ R40, R40, R57 ;  /* 0x0000003928287221 */ /* 0x000fe20000010000 */
[----:B------:R-:W-:-:S02]  /*1a6d0*/  F2FP.BF16.F32.PACK_AB R5, R36, R59 ;  /* 0x0000003b2405723e */ /* 0x000fc400000010ff */
[----:B------:R-:W-:Y:S01]  /*1a6e0*/  MUFU.EX2 R33, R23 ;  /* 0x0000001700217308 */ /* 0x000fe20000000800 */
[----:B------:R-:W-:Y:S01]  /*1a6f0*/  F2FP.BF16.F32.PACK_AB R6, R39, R44 ;  /* 0x0000002c2706723e */ /* 0x000fe200000010ff */
[----:B------:R-:W-:Y:S01]  /*1a700*/  FADD.FTZ R59, R59, R50 ;  /* 0x000000323b3b7221 */ /* 0x000fe20000010000 */
[----:B--2---:R-:W-:Y:S01]  /*1a710*/  F2FP.BF16.F32.PACK_AB R7, R31, R38 ;  /* 0x000000261f07723e */ /* 0x004fe200000010ff */
[----:B------:R-:W-:Y:S02]  /*1a720*/  FADD.FTZ R43, R43, R40 ;  /* 0x000000282b2b7221 */ /* 0x000fe40000010000 */
[----:B------:R-:W-:Y:S02]  /*1a730*/  FADD.FTZ R59, R36, R59 ;  /* 0x0000003b243b7221 */ /* 0x000fe40000010000 */
[----:B------:R-:W2:Y:S01]  /*1a740*/  MUFU.EX2 R30, R22 ;  /* 0x00000016001e7308 */ /* 0x000ea20000000800 */
[----:B------:R-:W-:Y:S01]  /*1a750*/  FADD.FTZ R44, R44, R43 ;  /* 0x0000002b2c2c7221 */ /* 0x000fe20000010000 */
[----:B----4-:R-:W-:Y:S03]  /*1a760*/  HMMA.16816.F32.BF16 R104, R4, R16, R104 ;  /* 0x000000100468723c */ /* 0x010fe60000041868 */
[----:B------:R-:W-:Y:S01]  /*1a770*/  FADD.FTZ R38, R38, R59 ;  /* 0x0000003b26267221 */ /* 0x000fe20000010000 */
[----:B------:R-:W-:-:S03]  /*1a780*/  FADD.FTZ R44, R39, R44 ;  /* 0x0000002c272c7221 */ /* 0x000fc60000010000 */
[----:B------:R-:W-:Y:S01]  /*1a790*/  FADD.FTZ R31, R31, R38 ;  /* 0x000000261f1f7221 */ /* 0x000fe20000010000 */
[----:B------:R4:W5:Y:S01]  /*1a7a0*/  MUFU.EX2 R29, R21 ;  /* 0x00000015001d7308 */ /* 0x0009620000000800 */
[C---:B-1----:R-:W-:Y:S07]  /*1a7b0*/  HMMA.16816.F32.BF16 R112, R4.reuse, R12, R112 ;  /* 0x0000000c0470723c */ /* 0x042fee0000041870 */
[----:B------:R-:W-:Y:S01]  /*1a7c0*/  MUFU.EX2 R118, R37 ;  /* 0x0000002500767308 */ /* 0x000fe20000000800 */
[C---:B------:R-:W-:Y:S01]  /*1a7d0*/  HMMA.16816.F32.BF16 R108, R4.reuse, R14, R108 ;  /* 0x0000000e046c723c */ /* 0x040fe2000004186c */
[----:B------:R-:W1:Y:S06]  /*1a7e0*/  LDSM.16.MT88.4 R12, [R0+0x3400] ;  /* 0x00340000000c783b */ /* 0x000e6c0000004200 */
[----:B------:R-:W5:Y:S01]  /*1a7f0*/  MUFU.EX2 R35, R35 ;  /* 0x0000002300237308 */ /* 0x000f620000000800 */
[----:B----4-:R-:W-:Y:S01]  /*1a800*/  LDSM.16.MT88.4 R20, [R2+0xc800] ;  /* 0x00c800000214783b */ /* 0x010fe20000004200 */
[C---:B------:R-:W-:Y:S03]  /*1a810*/  HMMA.16816.F32.BF16 R100, R4.reuse, R18, R100 ;  /* 0x000000120464723c */ /* 0x040fe60000041864 */
[----:B------:R-:W4:Y:S05]  /*1a820*/  LDSM.16.MT88.4 R16, [R2+0xe400] ;  /* 0x00e400000210783b */ /* 0x000f2a0000004200 */
        /* <DEDUP_REMOVED lines=12> */
[----:B--2---:R-:W-:Y:S01]  /*1a8f0*/  F2FP.BF16.F32.PACK_AB R4, R30, R33 ;  /* 0x000000211e04723e */ /* 0x004fe200000010ff */
[----:B------:R-:W-:Y:S01]  /*1a900*/  FADD.FTZ R33, R33, R44 ;  /* 0x0000002c21217221 */ /* 0x000fe20000010000 */
[C---:B------:R-:W-:Y:S01]  /*1a910*/  F2FP.BF16.F32.PACK_AB R5, R25.reuse, R26 ;  /* 0x0000001a1905723e */ /* 0x040fe200000010ff */
[----:B------:R-:W-:Y:S01]  /*1a920*/  FADD.FTZ R26, R26, R31 ;  /* 0x0000001f1a1a7221 */ /* 0x000fe20000010000 */
[----:B-----5:R-:W-:Y:S01]  /*1a930*/  F2FP.BF16.F32.PACK_AB R6, R28, R29 ;  /* 0x0000001d1c06723e */ /* 0x020fe200000010ff */
[----:B------:R-:W-:Y:S01]  /*1a940*/  FADD.FTZ R30, R30, R33 ;  /* 0x000000211e1e7221 */ /* 0x000fe20000010000 */
[----:B------:R-:W-:Y:S01]  /*1a950*/  F2FP.BF16.F32.PACK_AB R7, R58, R27 ;  /* 0x0000001b3a07723e */ /* 0x000fe200000010ff */
[----:B------:R-:W-:-:S02]  /*1a960*/  FADD.FTZ R26, R25, R26 ;  /* 0x0000001a191a7221 */ /* 0x000fc40000010000 */
[----:B------:R-:W-:Y:S02]  /*1a970*/  FADD.FTZ R29, R29, R30 ;  /* 0x0000001e1d1d7221 */ /* 0x000fe40000010000 */
[----:B------:R-:W-:Y:S02]  /*1a980*/  FADD.FTZ R27, R27, R26 ;  /* 0x0000001a1b1b7221 */ /* 0x000fe40000010000 */
[----:B-1----:R-:W-:Y:S03]  /*1a990*/  HMMA.16816.F32.BF16 R112, R4, R12, R112 ;  /* 0x0000000c0470723c */ /* 0x002fe60000041870 */
[----:B------:R-:W-:Y:S01]  /*1a9a0*/  FADD.FTZ R28, R28, R29 ;  /* 0x0000001d1c1c7221 */ /* 0x000fe20000010000 */
[----:B------:R-:W-:-:S04]  /*1a9b0*/  FADD.FTZ R27, R58, R27 ;  /* 0x0000001b3a1b7221 */ /* 0x000fc80000010000 */
[C---:B------:R-:W-:Y:S01]  /*1a9c0*/  HMMA.16816.F32.BF16 R108, R4.reuse, R14, R108 ;  /* 0x0000000e046c723c */ /* 0x040fe2000004186c */
[----:B------:R-:W1:Y:S07]  /*1a9d0*/  LDSM.16.MT88.4 R12, [R2+0xe800] ;  /* 0x00e80000020c783b */ /* 0x000e6e0000004200 */
[C---:B----4-:R-:W-:Y:S08]  /*1a9e0*/  HMMA.16816.F32.BF16 R88, R4.reuse, R16, R88 ;  /* 0x000000100458723c */ /* 0x050ff00000041858 */
[C---:B------:R-:W-:Y:S01]  /*1a9f0*/  HMMA.16816.F32.BF16 R84, R4.reuse, R18, R84 ;  /* 0x000000120454723c */ /* 0x040fe20000041854 */
[----:B------:R-:W-:Y:S07]  /*1aa00*/  LDSM.16.MT88.4 R16, [R2+0xcc00] ;  /* 0x00cc00000210783b */ /* 0x000fee0000004200 */
[C---:B---3--:R-:W-:Y:S08]  /*1aa10*/  HMMA.16816.F32.BF16 R104, R4.reuse, R8, R104 ;  /* 0x000000080468723c */ /* 0x048ff00000041868 */
[C---:B------:R-:W-:Y:S01]  /*1aa20*/  HMMA.16816.F32.BF16 R100, R4.reuse, R10, R100 ;  /* 0x0000000a0464723c */ /* 0x040fe20000041864 */
[----:B------:R-:W2:Y:S07]  /*1aa30*/  LDSM.16.MT88.4 R8, [R0+0x5800] ;  /* 0x005800000008783b */ /* 0x000eae0000004200 */
[C---:B------:R-:W-:Y:S08]  /*1aa40*/  HMMA.16816.F32.BF16 R96, R4.reuse, R20, R96 ;  /* 0x000000140460723c */ /* 0x040ff00000041860 */
[C---:B-1----:R-:W-:Y:S08]  /*1aa50*/  HMMA.16816.F32.BF16 R80, R4.reuse, R12, R80 ;  /* 0x0000000c0450723c */ /* 0x042ff00000041850 */
[C---:B------:R-:W-:Y:S01]  /*1aa60*/  HMMA.16816.F32.BF16 R76, R4.reuse, R14, R76 ;  /* 0x0000000e044c723c */ /* 0x040fe2000004184c */
[----:B------:R-:W1:Y:S07]  /*1aa70*/  LDSM.16.MT88.4 R12, [R2+0xec00] ;  /* 0x00ec0000020c783b */ /* 0x000e6e0000004200 */
[C---:B------:R-:W-:Y:S01]  /*1aa80*/  HMMA.16816.F32.BF16 R92, R4.reuse, R22, R92 ;  /* 0x00000016045c723c */ /* 0x040fe2000004185c */
[----:B------:R3:W4:Y:S07]  /*1aa90*/  LDSM.16.MT88.4 R20, [R2+0xac00] ;  /* 0x00ac00000214783b */ /* 0x00072e0000004200 */
[C---:B--2---:R-:W-:Y:S08]  /*1aaa0*/  HMMA.16816.F32.BF16 R72, R4.reuse, R8, R72 ;  /* 0x000000080448723c */ /* 0x044ff00000041848 */
[----:B------:R-:W-:Y:S03]  /*1aab0*/  HMMA.16816.F32.BF16 R68, R4, R10, R68 ;  /* 0x0000000a0444723c */ /* 0x000fe60000041844 */
[----:B------:R-:W-:Y:S01]  /*1aac0*/  F2FP.BF16.F32.PACK_AB R4, R62, R47 ;  /* 0x0000002f3e04723e */ /* 0x000fe200000010ff */
[----:B------:R-:W2:Y:S01]  /*1aad0*/  LDSM.16.MT88.4 R8, [R0+0x1c00] ;  /* 0x001c00000008783b */ /* 0x000ea20000004200 */
[----:B------:R-:W-:Y:S01]  /*1aae0*/  F2FP.BF16.F32.PACK_AB R5, R65, R48 ;  /* 0x000000304105723e */ /* 0x000fe200000010ff */
[----:B------:R-:W-:Y:S01]  /*1aaf0*/  FADD.FTZ R48, R48, R27 ;  /* 0x0000001b30307221 */ /* 0x000fe20000010000 */
[----:B------:R-:W-:Y:S01]  /*1ab00*/  F2FP.BF16.F32.PACK_AB R6, R35, R118 ;  /* 0x000000762306723e */ /* 0x000fe200000010ff */
[----:B------:R-:W-:Y:S01]  /*1ab10*/  FADD.FTZ R47, R47, R28 ;  /* 0x0000001c2f2f7221 */ /* 0x000fe20000010000 */
[----:B------:R-:W-:Y:S01]  /*1ab20*/  F2FP.BF16.F32.PACK_AB R7, R173, R46 ;  /* 0x0000002ead07723e */ /* 0x000fe200000010ff */
[----:B------:R-:W-:Y:S01]  /*1ab30*/  FADD.FTZ R65, R65, R48 ;  /* 0x0000003041417221 */ /* 0x000fe20000010000 */
[-C--:B---3--:R-:W-:Y:S01]  /*1ab40*/  MOV R2, R24.reuse ;  /* 0x0000001800027202 */ /* 0x088fe20000000f00 */
        /* <DEDUP_REMOVED lines=8> */
[----:B------:R-:W3:Y:S07]  /*1abd0*/  LDSM.16.MT88.4 R16, [R0+0x3c00] ;  /* 0x003c00000010783b */ /* 0x000eee0000004200 */
[C---:B-1----:R-:W-:Y:S08]  /*1abe0*/  HMMA.16816.F32.BF16 R80, R4.reuse, R12, R80 ;  /* 0x0000000c0450723c */ /* 0x042ff00000041850 */
[C---:B------:R-:W-:Y:S01]  /*1abf0*/  HMMA.16816.F32.BF16 R76, R4.reuse, R14, R76 ;  /* 0x0000000e044c723c */ /* 0x040fe2000004184c */
[----:B------:R1:W5:Y:S07]  /*1ac00*/  LDSM.16.MT88.4 R12, [R0+0x5c00] ;  /* 0x005c0000000c783b */ /* 0x00036e0000004200 */
[C---:B----4-:R-:W-:Y:S08]  /*1ac10*/  HMMA.16816.F32.BF16 R112, R4.reuse, R20, R112 ;  /* 0x000000140470723c */ /* 0x050ff00000041870 */
[C---:B------:R-:W-:Y:S08]  /*1ac20*/  HMMA.16816.F32.BF16 R108, R4.reuse, R22, R108 ;  /* 0x00000016046c723c */ /* 0x040ff0000004186c */
[----:B--2---:R-:W-:Y:S03]  /*1ac30*/  HMMA.16816.F32.BF16 R104, R4, R8, R104 ;  /* 0x000000080468723c */ /* 0x004fe60000041868 */
[----:B-1----:R-:W-:-:S02]  /*1ac40*/  MOV R0, R3 ;  /* 0x0000000300007202 */ /* 0x002fc40000000f00 */
[----:B------:R-:W-:-:S03]  /*1ac50*/  @P6 MOV R0, R3 ;  /* 0x0000000300006202 */ /* 0x000fc60000000f00 */
[C---:B------:R-:W-:Y:S08]  /*1ac60*/  HMMA.16816.F32.BF16 R100, R4.reuse, R10, R100 ;  /* 0x0000000a0464723c */ /* 0x040ff00000041864 */
[C---:B---3--:R-:W-:Y:S08]  /*1ac70*/  HMMA.16816.F32.BF16 R88, R4.reuse, R16, R88 ;  /* 0x000000100458723c */ /* 0x048ff00000041858 */
[C---:B------:R-:W-:Y:S08]  /*1ac80*/  HMMA.16816.F32.BF16 R84, R4.reuse, R18, R84 ;  /* 0x000000120454723c */ /* 0x040ff00000041854 */
[C---:B-----5:R-:W-:Y:S08]  /*1ac90*/  HMMA.16816.F32.BF16 R72, R4.reuse, R12, R72 ;  /* 0x0000000c0448723c */ /* 0x060ff00000041848 */
[----:B------:R-:W-:Y:S01]  /*1aca0*/  HMMA.16816.F32.BF16 R68, R4, R14, R68 ;  /* 0x0000000e0444723c */ /* 0x000fe20000041844 */
[----:B------:R-:W-:-:S04]  /*1acb0*/  NOP ;  /* 0x0000000000007918 */ /* 0x000fc80000000000 */
[----:B------:R-:W-:-:S15]  /*1acc0*/  @P6 BRA `(.L_x_5385) ;  /* 0x0000000000046947 */ /* 0x000fde0003800000 */
.L_x_5376:
[----:B------:R-:W-:-:S07]  /*1acd0*/  IADD3 R55, PT, PT, R63, -0x1, RZ ;  /* 0xffffffff3f377810 */ /* 0x000fce0007ffe0ff */
.L_x_5385:
[----:B------:R-:W-:Y:S05]  /*1ace0*/  BSYNC B2 ;  /* 0x0000000000027941 */ /* 0x000fea0003800000 */
.L_x_5375:
        /* <DEDUP_REMOVED lines=13> */
.L_x_5393:
        /* <DEDUP_REMOVED lines=98> */
.L_x_5388:
[----:B------:R-:W-:Y:S05]  /*1b3e0*/  BSYNC.RECONVERGENT B0 ;  /* 0x0000000000007941 */ /* 0x000fea0003800200 */
.L_x_5387:
[----:B------:R-:W-:Y:S01]  /*1b3f0*/  @!PT LDS RZ, [RZ] ;  /* 0x00000000fffff984 */ /* 0x000fe20000000800 */
[----:B------:R-:W-:Y:S01]  /*1b400*/  @!PT LDS RZ, [RZ] ;  /* 0x00000000fffff984 */ /* 0x000fe20000000800 */
[----:B------:R-:W-:Y:S01]  /*1b410*/  @!PT LDS RZ, [RZ] ;  /* 0x00000000fffff984 */ /* 0x000fe20000000800 */
[----:B------:R-:W-:Y:S01]  /*1b420*/  @!P5 LDGSTS.E.BYPASS.LTC128B.128 [R155+0x9000], desc[UR4][R146.64] ;  /* 0x09000000929bdfae */ /* 0x000fe2000b981a04 */
[C---:B------:R-:W-:Y:S01]  /*1b430*/  SHF.L.U32 R5, R140.reuse, 0x6, RZ ;  /* 0x000000068c057819 */ /* 0x040fe200000006ff */
[----:B------:R-:W1:Y:S01]  /*1b440*/  S2UR UR7, SR_CgaCtaId ;  /* 0x00000000000779c3 */ /* 0x000e620000008800 */
[----:B------:R-:W-:Y:S03]  /*1b450*/  SHF.L.U64.HI R4, R140, 0x6, R141 ;  /* 0x000000068c047819 */ /* 0x000fe6000001028d */
[----:B------:R-:W-:Y:S01]  /*1b460*/  @P5 STS.128 [R155+0x9000], RZ ;  /* 0x009000ff9b005388 */ /* 0x000fe20000000c00 */
[C---:B------:R-:W-:Y:S01]  /*1b470*/  IADD3 R6, P0, PT, R5.reuse, R146, RZ ;  /* 0x0000009205067210 */ /* 0x040fe20007f1e0ff */
[----:B------:R-:W-:Y:S01]  /*1b480*/  UMOV UR8, 0x400 ;  /* 0x0000040000087882 */ /* 0x000fe20000000000 */
[----:B------:R-:W-:Y:S03]  /*1b490*/  LOP3.LUT R3, R0, 0x3e00, RZ, 0xc0, !PT ;  /* 0x00003e0000037812 */ /* 0x000fe600078ec0ff */
[----:B------:R-:W-:Y:S01]  /*1b4a0*/  @!PT LDS RZ, [RZ] ;  /* 0x00000000fffff984 */ /* 0x000fe20000000800 */
[----:B------:R-:W-:Y:S01]  /*1b4b0*/  @!PT LDS RZ, [RZ] ;  /* 0x00000000fffff984 */ /* 0x000fe20000000800 */
[----:B------:R-:W-:Y:S01]  /*1b4c0*/  @!PT LDS RZ, [RZ] ;  /* 0x00000000fffff984 */ /* 0x000fe20000000800 */
[----:B------:R-:W-:Y:S01]  /*1b4d0*/  @!P4 LDGSTS.E.BYPASS.LTC128B.128 [R155+0xb000], desc[UR4][R146.64+0x40] ;  /* 0x0b000040929bcfae */ /* 0x000fe2000b981a04 */
[C---:B------:R-:W-:Y:S01]  /*1b4e0*/  IADD3.X R7, PT, PT, R4.reuse, R147, RZ, P0, !PT ;  /* 0x0000009304077210 */ /* 0x040fe200007fe4ff */
[----:B------:R-:W-:Y:S01]  /*1b4f0*/  BSSY.RECONVERGENT B1, `(.L_x_5389) ;  /* 0x00001f5000017945 */ /* 0x000fe20003800200 */
[----:B------:R-:W-:Y:S03]  /*1b500*/  IADD3 R8, P0, PT, R5, R6, RZ ;  /* 0x0000000605087210 */ /* 0x000fe60007f1e0ff */
[----:B------:R-:W-:Y:S01]  /*1b510*/  @P4 STS.128 [R155+0xb000], RZ ;  /* 0x00b000ff9b004388 */ /* 0x000fe20000000c00 */
[--C-:B------:R-:W-:Y:S02]  /*1b520*/  LOP3.LUT R3, R3, 0x20, R136.reuse, 0xf8, !PT ;  /* 0x0000002003037812 */ /* 0x100fe400078ef888 */
[C---:B------:R-:W-:Y:S03]  /*1b530*/  IADD3.X R9, PT, PT, R4.reuse, R7, RZ, P0, !PT ;  /* 0x0000000704097210 */ /* 0x040fe600007fe4ff */
[----:B------:R-:W-:Y:S01]  /*1b540*/  @!PT LDS RZ, [RZ] ;  /* 0x00000000fffff984 */ /* 0x000fe20000000800 */
[----:B------:R-:W-:Y:S01]  /*1b550*/  @!PT LDS RZ, [RZ] ;  /* 0x00000000fffff984 */ /* 0x000fe20000000800 */
[----:B------:R-:W-:Y:S01]  /*1b560*/  @!PT LDS RZ, [RZ] ;  /* 0x00000000fffff984 */ /* 0x000fe20000000800 */
[----:B------:R-:W-:Y:S01]  /*1b570*/  @!P1 LDGSTS.E.BYPASS.LTC128B.128 [R155+0xd000], desc[UR4][R146.64+0x80] ;  /* 0x0d000080929b9fae */ /* 0x000fe2000b981a04 */
[----:B------:R-:W-:Y:S02]  /*1b580*/  IADD3 R10, P0, PT, R5, R8, RZ ;  /* 0x00000008050a7210 */ /* 0x000fe40007f1e0ff */
[----:B------:R-:W-:Y:S03]  /*1b590*/  LOP3.LUT R0, R3, 0x100, R136, 0xf8, !PT ;  /* 0x0000010003007812 */ /* 0x000fe600078ef888 */
[----:B------:R-:W-:Y:S01]  /*1b5a0*/  @P1 STS.128 [R155+0xd000], RZ ;  /* 0x00d000ff9b001388 */ /* 0x000fe20000000c00 */
[----:B------:R-:W-:Y:S02]  /*1b5b0*/  IADD3.X R11, PT, PT, R4, R9, RZ, P0, !PT ;  /* 0x00000009040b7210 */ /* 0x000fe400007fe4ff */
[----:B------:R-:W-:Y:S03]  /*1b5c0*/  LOP3.LUT R137, R0, R135, RZ, 0xfc, !PT ;  /* 0x0000008700897212 */ /* 0x000fe600078efcff */
[----:B------:R-:W-:Y:S01]  /*1b5d0*/  @!PT LDS RZ, [RZ] ;  /* 0x00000000fffff984 */ /* 0x000fe20000000800 */
[----:B------:R-:W-:Y:S01]  /*1b5e0*/  @!PT LDS RZ, [RZ] ;  /* 0x00000000fffff984 */ /* 0x000fe20000000800 */
[----:B------:R-:W-:Y:S01]  /*1b5f0*/  @!PT LDS RZ, [RZ] ;  /* 0x00000000fffff984 */ /* 0x000fe20000000800 */
[----:B------:R-:W-:Y:S01]  /*1b600*/  @!P5 LDGSTS.E.BYPASS.LTC128B.128 [R155+0x9800], desc[UR4][R6.64] ;  /* 0x09800000069bdfae */ /* 0x000fe2000b981a04 */
[----:B------:R-:W-:Y:S01]  /*1b610*/  LOP3.LUT P2, RZ, R134, 0x4, RZ, 0xc0, !PT ;  /* 0x0000000486ff7812 */ /* 0x000fe2000784c0ff */
[----:B-1----:R-:W-:Y:S01]  /*1b620*/  ULEA UR6, UR7, UR8, 0x18 ;  /* 0x0000000807067291 */ /* 0x002fe2000f8ec0ff */
[----:B------:R-:W-:Y:S03]  /*1b630*/  IADD3 R165, PT, PT, R165, -0x1, RZ ;  /* 0xffffffffa5a57810 */ /* 0x000fe60007ffe0ff */
[----:B------:R-:W-:Y:S01]  /*1b640*/  @P5 STS.128 [R155+0x9800], RZ ;  /* 0x009800ff9b005388 */ /* 0x000fe20000000c00 */
[----:B------:R-:W-:Y:S05]  /*1b650*/  ISETP.GT.AND P0, PT, R165, R142, PT ;  /* 0x0000008ea500720c */ /* 0x000fea0003f04270 */
[----:B------:R-:W-:Y:S01]  /*1b660*/  @!PT LDS RZ, [RZ] ;  /* 0x00000000fffff984 */ /* 0x000fe20000000800 */
[----:B------:R-:W-:Y:S01]  /*1b670*/  @!PT LDS RZ, [RZ] ;  /* 0x00000000fffff984 */ /* 0x000fe20000000800 */
[----:B------:R-:W-:Y:S01]  /*1b680*/  @!PT LDS RZ, [RZ] ;  /* 0x00000000fffff984 */ /* 0x000fe20000000800 */
[----:B------:R-:W-:Y:S01]  /*1b690*/  @!P4 LDGSTS.E.BYPASS.LTC128B.128 [R155+0xb800], desc[UR4][R6.64+0x40] ;  /* 0x0b800040069bcfae */ /* 0x000fe2000b981a04 */
[----:B------:R-:W-:Y:S02]  /*1b6a0*/  LEA R137, R137, UR6, 0x1 ;  /* 0x0000000689897c11 */ /* 0x000fe4000f8e08ff */
[----:B------:R-:W-:Y:S03]  /*1b6b0*/  LEA R2, R2, UR6, 0x1 ;  /* 0x0000000602027c11 */ /* 0x000fe6000f8e08ff */
        /* <DEDUP_REMOVED lines=40> */
[----:B------:R-:W5:Y:S06]  /*1b940*/  LD.E R145, desc[UR4][R116.64+0x18c] ;  /* 0x00018c0474917980 */ /* 0x000f6c000c101900 */
[----:B------:R-:W4:Y:S06]  /*1b950*/  LDSM.16.M88.4 R32, [R2+0x3c00] ;  /* 0x003c00000220783b */ /* 0x000f2c0000000200 */
[----:B------:R-:W0:Y:S06]  /*1b960*/  LDGDEPBAR ;  /* 0x00000000000079af */ /* 0x000e2c0000000000 */
[----:B------:R-:W4:Y:S06]  /*1b970*/  LDSM.16.M88.4 R40, [R2+0x4000] ;  /* 0x004000000228783b */ /* 0x000f2c0000000200 */
[----:B------:R-:W4:Y:S01]  /*1b980*/  LDSM.16.M88.4 R48, [R2+0x4400] ;  /* 0x004400000230783b */ /* 0x000f220000000200 */
[C---:B-1----:R-:W-:Y:S01]  /*1b990*/  HMMA.16816.F32.BF16 R4, R120.reuse, R124, RZ ;  /* 0x0000007c7804723c */ /* 0x042fe200000418ff */
[----:B------:R-:W-:Y:S04]  /*1b9a0*/  MOV R124, 0x20 ;  /* 0x00000020007c7802 */ /* 0x000fe80000000f00 */
[----:B------:R-:W1:Y:S01]  /*1b9b0*/  LDSM.16.M88.4 R56, [R2+0x4800] ;  /* 0x004800000238783b */ /* 0x000e620000000200 */
[----:B------:R-:W-:Y:S02]  /*1b9c0*/  SEL R124, R124, 0xffffffe0, !P2 ;  /* 0xffffffe07c7c7807 */ /* 0x000fe40005000000 */
[C---:B--2---:R-:W-:Y:S02]  /*1b9d0*/  HMMA.16816.F32.BF16 R8, R120.reuse, R126, RZ ;  /* 0x0000007e7808723c */ /* 0x044fe400000418ff */
[-C--:B------:R-:W-:Y:S01]  /*1b9e0*/  IADD3 R3, PT, PT, R137, R124.reuse, RZ ;  /* 0x0000007c89037210 */ /* 0x080fe20007ffe0ff */
[----:B------:R-:W2:Y:S01]  /*1b9f0*/  LDSM.16.M88.4 R64, [R2+0x4c00] ;  /* 0x004c00000240783b */ /* 0x000ea20000000200 */
[----:B------:R-:W-:Y:S04]  /*1ba00*/  IADD3 R0, PT, PT, R2, R124, RZ ;  /* 0x0000007c02007210 */ /* 0x000fe80007ffe0ff */
[C---:B---3--:R-:W-:Y:S01]  /*1ba10*/  HMMA.16816.F32.BF16 R12, R120.reuse, R128, RZ ;  /* 0x00000080780c723c */ /* 0x048fe200000418ff */
[----:B------:R-:W-:Y:S07]  /*1ba20*/  LDSM.16.M88.4 R124, [R0+0x3000] ;  /* 0x00300000007c783b */ /* 0x000fee0000000200 */
        /* <DEDUP_REMOVED lines=10> */
[C---:B------:R-:W-:Y:S08]  /*1bad0*/  HMMA.16816.F32.BF16 R56, R120.reuse, R58, RZ ;  /* 0x0000003a7838723c */ /* 0x040ff000000418ff */
[C---:B--2---:R-:W-:Y:S08]  /*1bae0*/  HMMA.16816.F32.BF16 R60, R120.reuse, R64, RZ ;  /* 0x00000040783c723c */ /* 0x044ff000000418ff */
        /* <DEDUP_REMOVED lines=105> */
[-C--:B-----5:R-:W-:Y:S01]  /*1c180*/  FMUL.FTZ R4, R4, R145.reuse ;  /* 0x0000009104047220 */ /* 0x0a0fe20000410000 */
        /* <DEDUP_REMOVED lines=57> */
[-C--:B---3--:R-:W-:Y:S01]  /*1c520*/  FMUL.FTZ R13, R33, R145.reuse ;  /* 0x00000091210d7220 */ /* 0x088fe20000410000 */
[-C--:B------:R-:W-:Y:S01]  /*1c530*/  FMUL.FTZ R32, R32, R145.reuse ;  /* 0x0000009120207220 */ /* 0x080fe20000410000 */
[-C--:B------:R-:W-:Y:S07]  /*1c540*/  FMUL.FTZ R34, R34, R145.reuse ;  /* 0x0000009122227220 */ /* 0x080fee0000410000 */
[----:B------:R-:W3:Y:S10]  /*1c550*/  MUFU.TANH R217, R31 ;  /* 0x0000001f00d97308 */ /* 0x000ef40000002400 */
[----:B------:R-:W1:Y:S01]  /*1c560*/  MUFU.TANH R223, R35 ;  /* 0x0000002300df7308 */ /* 0x000e620000002400 */
[C---:B-----5:R-:W-:Y:S09]  /*1c570*/  HMMA.16816.F32.BF16 R36, R120.reuse, R124, R36 ;  /* 0x0000007c7824723c */ /* 0x060ff20000041824 */
[----:B------:R-:W1:Y:S01]  /*1c580*/  MUFU.TANH R195, R20 ;  /* 0x0000001400c37308 */ /* 0x000e620000002400 */
[C---:B------:R-:W-:Y:S01]  /*1c590*/  HMMA.16816.F32.BF16 R40, R120.reuse, R126, R40 ;  /* 0x0000007e7828723c */ /* 0x040fe20000041828 */
[----:B------:R-:W5:Y:S08]  /*1c5a0*/  LDSM.16.M88.4 R124, [R0+0x8400] ;  /* 0x00840000007c783b */ /* 0x000f700000000200 */
[----:B------:R-:W1:Y:S10]  /*1c5b0*/  MUFU.TANH R197, R21 ;  /* 0x0000001500c57308 */ /* 0x000e740000002400 */
[----:B------:R-:W3:Y:S01]  /*1c5c0*/  MUFU.TANH R199, R22 ;  /* 0x0000001600c77308 */ /* 0x000ee20000002400 */
[-C--:B------:R-:W-:Y:S01]  /*1c5d0*/  FMUL.FTZ R37, R37, R145.reuse ;  /* 0x0000009125257220 */ /* 0x080fe20000410000 */
[-C--:B----4-:R-:W-:Y:S01]  /*1c5e0*/  FMUL.FTZ R19, R39, R145.reuse ;  /* 0x0000009127137220 */ /* 0x090fe20000410000 */
[-C--:B--2---:R-:W-:Y:S01]  /*1c5f0*/  FMUL.FTZ R23, R36, R145.reuse ;  /* 0x0000009124177220 */ /* 0x084fe20000410000 */
[-C--:B------:R-:W-:Y:S06]  /*1c600*/  FMUL.FTZ R38, R38, R145.reuse ;  /* 0x0000009126267220 */ /* 0x080fec0000410000 */
[----:B------:R2:W4:Y:S01]  /*1c610*/  MUFU.TANH R225, R37 ;  /* 0x0000002500e17308 */ /* 0x0005220000002400 */
[-C--:B------:R-:W-:Y:S01]  /*1c620*/  FMUL.FTZ R43, R43, R145.reuse ;  /* 0x000000912b2b7220 */ /* 0x080fe20000410000 */
[-C--:B-1----:R-:W-:Y:S01]  /*1c630*/  FMUL.FTZ R27, R41, R145.reuse ;  /* 0x00000091291b7220 */ /* 0x082fe20000410000 */
[-C--:B------:R-:W-:Y:S01]  /*1c640*/  FMUL.FTZ R25, R40, R145.reuse ;  /* 0x0000009128197220 */ /* 0x080fe20000410000 */
[-C--:B------:R-:W-:Y:S06]  /*1c650*/  FMUL.FTZ R29, R42, R145.reuse ;  /* 0x000000912a1d7220 */ /* 0x080fec0000410000 */
[----:B------:R1:W1:Y:S10]  /*1c660*/  MUFU.TANH R229, R43 ;  /* 0x0000002b00e57308 */ /* 0x0002740000002400 */
[----:B------:R1:W1:Y:S01]  /*1c670*/  MUFU.TANH R203, R24 ;  /* 0x0000001800cb7308 */ /* 0x0002620000002400 */
[C---:B-----5:R-:W-:Y:S09]  /*1c680*/  HMMA.16816.F32.BF16 R44, R120.reuse, R124, R44 ;  /* 0x0000007c782c723c */ /* 0x060ff2000004182c */
[----:B------:R1:W1:Y:S01]  /*1c690*/  MUFU.TANH R207, R26 ;  /* 0x0000001a00cf7308 */ /* 0x0002620000002400 */
[C---:B------:R-:W-:Y:S01]  /*1c6a0*/  HMMA.16816.F32.BF16 R48, R120.reuse, R126, R48 ;  /* 0x0000007e7830723c */ /* 0x040fe20000041830 */
[----:B------:R-:W5:Y:S08]  /*1c6b0*/  LDSM.16.M88.4 R124, [R0+0x8800] ;  /* 0x00880000007c783b */ /* 0x000f700000000200 */
[----:B------:R1:W1:Y:S10]  /*1c6c0*/  MUFU.TANH R211, R28 ;  /* 0x0000001c00d37308 */ /* 0x0002740000002400 */
[----:B------:R3:W3:Y:S01]  /*1c6d0*/  MUFU.TANH R215, R30 ;  /* 0x0000001e00d77308 */ /* 0x0006e20000002400 */
[-C--:B--2---:R-:W-:Y:S01]  /*1c6e0*/  FMUL.FTZ R37, R47, R145.reuse ;  /* 0x000000912f257220 */ /* 0x084fe20000410000 */
[-C--:B------:R-:W-:Y:S01]  /*1c6f0*/  FMUL.FTZ R31, R44, R145.reuse ;  /* 0x000000912c1f7220 */ /* 0x080fe20000410000 */
[-C--:B------:R-:W-:Y:S01]  /*1c700*/  FMUL.FTZ R33, R45, R145.reuse ;  /* 0x000000912d217220 */ /* 0x080fe20000410000 */
[-C--:B------:R-:W-:Y:S06]  /*1c710*/  FMUL.FTZ R35, R46, R145.reuse ;  /* 0x000000912e237220 */ /* 0x080fec0000410000 */
[----:B------:R2:W2:Y:S01]  /*1c720*/  MUFU.TANH R219, R32 ;  /* 0x0000002000db7308 */ /* 0x0004a20000002400 */
[-C--:B------:R-:W-:Y:S01]  /*1c730*/  FMUL.FTZ R47, R51, R145.reuse ;  /* 0x00000091332f7220 */ /* 0x080fe20000410000 */
[-C--:B------:R-:W-:Y:S01]  /*1c740*/  FMUL.FTZ R39, R48, R145.reuse ;  /* 0x0000009130277220 */ /* 0x080fe20000410000 */
[-C--:B------:R-:W-:Y:S01]  /*1c750*/  FMUL.FTZ R41, R49, R145.reuse ;  /* 0x0000009131297220 */ /* 0x080fe20000410000 */
[-C--:B-1----:R-:W-:Y:S06]  /*1c760*/  FMUL.FTZ R43, R50, R145.reuse ;  /* 0x00000091322b7220 */ /* 0x082fec0000410000 */
[----:B------:R-:W1:Y:S10]  /*1c770*/  MUFU.TANH R13, R13 ;  /* 0x0000000d000d7308 */ /* 0x000e740000002400 */
[----:B------:R1:W1:Y:S01]  /*1c780*/  MUFU.TANH R221, R34 ;  /* 0x0000002200dd7308 */ /* 0x0002620000002400 */
[C---:B-----5:R-:W-:Y:S09]  /*1c790*/  HMMA.16816.F32.BF16 R52, R120.reuse, R124, R52 ;  /* 0x0000007c7834723c */ /* 0x060ff20000041834 */
[----:B------:R-:W1:Y:S01]  /*1c7a0*/  MUFU.TANH R23, R23 ;  /* 0x0000001700177308 */ /* 0x000e620000002400 */
[C---:B------:R-:W-:Y:S09]  /*1c7b0*/  HMMA.16816.F32.BF16 R56, R120.reuse, R126, R56 ;  /* 0x0000007e7838723c */ /* 0x040ff20000041838 */
[----:B------:R1:W1:Y:S01]  /*1c7c0*/  MUFU.TANH R227, R38 ;  /* 0x0000002600e37308 */ /* 0x0002620000002400 */
[----:B------:R-:W5:Y:S01]  /*1c7d0*/  LDSM.16.M88.4 R124, [R0+0x8c00] ;  /* 0x008c0000007c783b */ /* 0x000f620000000200 */
[----:B------:R-:W-:Y:S08]  /*1c7e0*/  DEPBAR.LE SB0, 0x0 ;  /* 0x000080000000791a */ /* 0x000ff00000000000 */
        /* <DEDUP_REMOVED lines=16> */
[----:B------:R-:W-:Y:S09]  /*1c8f0*/  HMMA.16816.F32.BF16 R64, R120, R126, R64 ;  /* 0x0000007e7840723c */ /* 0x000ff20000041840 */
        /* <DEDUP_REMOVED lines=19> */
[----:B------:R-:W1:Y:S10]  /*1ca30*/  MUFU.TANH R57, R57 ;  /* 0x0000003900397308 */ /* 0x000e740000002400 */
[----:B------:R1:W1:Y:S10]  /*1ca40*/  MUFU.TANH R241, R58 ;  /* 0x0000003a00f17308 */ /* 0x0002740000002400 */
[----:B------:R-:W1:Y:S10]  /*1ca50*/  MUFU.TANH R59, R59 ;  /* 0x0000003b003b7308 */ /* 0x000e740000002400 */
[----:B------:R1:W1:Y:S10]  /*1ca60*/  MUFU.TANH R243, R60 ;  /* 0x0000003c00f37308 */ /* 0x0002740000002400 */
[----:B------:R1:W1:Y:S10]  /*1ca70*/  MUFU.TANH R126, R4 ;  /* 0x00000004007e7308 */ /* 0x0002740000002400 */
[----:B------:R-:W1:Y:S10]  /*1ca80*/  MUFU.TANH R61, R61 ;  /* 0x0000003d003d7308 */ /* 0x000e740000002400 */
[----:B------:R-:W1:Y:S10]  /*1ca90*/  MUFU.TANH R63, R63 ;  /* 0x0000003f003f7308 */ /* 0x000e740000002400 */
[----:B------:R-:W1:Y:S10]  /*1caa0*/  MUFU.TANH R245, R245 ;  /* 0x000000f500f57308 */ /* 0x000e740000002400 */
[----:B------:R1:W1:Y:S10]  /*1cab0*/  MUFU.TANH R182, R65 ;  /* 0x0000004100b67308 */ /* 0x0002740000002400 */
[----:B------:R1:W1:Y:S10]  /*1cac0*/  MUFU.TANH R247, R66 ;  /* 0x0000004200f77308 */ /* 0x0002740000002400 */
        /* <DEDUP_REMOVED lines=17> */
[-C--:B--2---:R-:W-:Y:S04]  /*1cbe0*/  IABS R21, R45.reuse ;  /* 0x0000002d00157213 */ /* 0x084fe80000000000 */
[----:B------:R-:W2:Y:S10]  /*1cbf0*/  I2F.RP R2, R21 ;  /* 0x0000001500027306 */ /* 0x000eb40000209400 */
[----:B--2---:R-:W2:Y:S02]  /*1cc00*/  MUFU.RCP R0, R2 ;  /* 0x0000000200007308 */ /* 0x004ea40000001000 */
[----:B--2---:R-:W-:Y:S01]  /*1cc10*/  VIADD R48, R0, 0xffffffe ;  /* 0x0ffffffe00307836 */ /* 0x004fe20000000000 */
[----:B------:R-:W-:Y:S02]  /*1cc20*/  IABS R2, R8 ;  /* 0x0000000800027213 */ /* 0x000fe40000000000 */
[----:B------:R-:W-:Y:S05]  /*1cc30*/  LOP3.LUT R8, R8, R45, RZ, 0x3c, !PT ;  /* 0x0000002d08087212 */ /* 0x000fea00078e3cff */
[----:B------:R-:W2:Y:S02]  /*1cc40*/  F2I.FTZ.U32.TRUNC.NTZ R49, R48 ;  /* 0x0000003000317305 */ /* 0x000ea4000021f000 */
[--C-:B--2---:R-:W-:Y:S02]  /*1cc50*/  IMAD.MOV R0, RZ, RZ, -R49.reuse ;  /* 0x000000ffff007224 */ /* 0x104fe400078e0a31 */
[----:B------:R-:W-:Y:S02]  /*1cc60*/  IMAD.MOV.U32 R48, RZ, RZ, RZ ;  /* 0x000000ffff307224 */ /* 0x000fe400078e00ff */
[----:B------:R-:W-:Y:S02]  /*1cc70*/  IMAD R3, R0, R21, RZ ;  /* 0x0000001500037224 */ /* 0x000fe400078e02ff */
[----:B------:R-:W-:Y:S02]  /*1cc80*/  VIADD R0, R166, 0xffffff80 ;  /* 0xffffff80a6007836 */ /* 0x000fe40000000000 */
[----:B------:R-:W-:Y:S01]  /*1cc90*/  IMAD.HI.U32 R49, R49, R3, R48 ;  /* 0x0000000331317227 */ /* 0x000fe200078e0030 */
[-C--:B------:R-:W-:Y:S02]  /*1cca0*/  IABS R3, R45.reuse ;  /* 0x0000002d00037213 */ /* 0x080fe40000000000 */
[----:B-1----:R-:W-:Y:S02]  /*1ccb0*/  IABS R4, R0 ;  /* 0x0000000000047213 */ /* 0x002fe40000000000 */
[----:B------:R-:W-:Y:S01]  /*1ccc0*/  LOP3.LUT R0, R0, R45, RZ, 0x3c, !PT ;  /* 0x0000002d00007212 */ /* 0x000fe200078e3cff */
[----:B------:R-:W-:Y:S02]  /*1ccd0*/  IMAD.MOV R3, RZ, RZ, -R3 ;  /* 0x000000ffff037224 */ /* 0x000fe400078e0a03 */
[C---:B------:R-:W-:Y:S04]  /*1cce0*/  IMAD.HI.U32 R6, R49.reuse, R2, RZ ;  /* 0x0000000231067227 */ /* 0x040fe800078e00ff */
[----:B------:R-:W-:Y:S02]  /*1ccf0*/  IMAD.HI.U32 R10, R49, R4, RZ ;  /* 0x00000004310a7227 */ /* 0x000fe400078e00ff */
[----:B------:R-:W2:Y:S02]  /*1cd00*/  LD.E.64 R48, desc[UR4][R116.64+0x38] ;  /* 0x0000380474307980 */ /* 0x000ea4000c101b00 */
        /* <DEDUP_REMOVED lines=42> */
.L_x_5392:
[----:B------:R-:W-:Y:S05]  /*1cfb0*/  BSYNC.RECONVERGENT B0 ;  /* 0x0000000000007941 */ /* 0x000fea0003800200 */
.L_x_5391:
        /* <DEDUP_REMOVED lines=14> */
[--C-:B--2---:R-:W-:Y:S05]  /*1d0a0*/  @!P4 IMAD.MOV.U32 R145, RZ, RZ, R143.reuse ;  /* 0x000000ffff91c224 */ /* 0x104fea00078e008f */
[----:B------:R-:W-:Y:S01]  /*1d0b0*/  @!PT LDS RZ, [RZ] ;  /* 0x00000000fffff984 */ /* 0x000fe20000000800 */
[----:B------:R-:W-:Y:S01]  /*1d0c0*/  @!PT LDS RZ, [RZ] ;  /* 0x00000000fffff984 */ /* 0x000fe20000000800 */
[----:B------:R-:W-:Y:S01]  /*1d0d0*/  @!PT LDS RZ, [RZ] ;  /* 0x00000000fffff984 */ /* 0x000fe20000000800 */
[----:B------:R2:W-:Y:S04]  /*1d0e0*/  @!P4 LDGSTS.E.BYPASS.LTC128B.128 [R155+0x5000], desc[UR4][R144.64+0x40] ;  /* 0x05000040909bcfae */ /* 0x0005e8000b981a04 */
[----:B------:R3:W-:Y:S01]  /*1d0f0*/  @P4 STS.128 [R155+0x5000], RZ ;  /* 0x005000ff9b004388 */ /* 0x0007e20000000c00 */
[----:B--2---:R-:W-:Y:S05]  /*1d100*/  @!P1 IMAD.MOV.U32 R145, RZ, RZ, R143 ;  /* 0x000000ffff919224 */ /* 0x004fea00078e008f */
        /* <DEDUP_REMOVED lines=51> */
.L_x_5390:
[----:B------:R-:W-:Y:S05]  /*1d440*/  BSYNC.RECONVERGENT B1 ;  /* 0x0000000000017941 */ /* 0x000fea0003800200 */
.L_x_5389:
[----:B------:R-:W-:Y:S01]  /*1d450*/  P2R R12, PR, RZ, 0x4 ;  /* 0x00000004ff0c7803 */ /* 0x000fe20000000000 */
[C---:B------:R-:W-:Y:S01]  /*1d460*/  VIADD R6, R168.reuse, 0xffffffc0 ;  /* 0xffffffc0a8067836 */ /* 0x040fe20000000000 */
[----:B------:R-:W-:Y:S01]  /*1d470*/  LOP3.LUT R169, R169, 0xfffdffff, RZ, 0xc0, !PT ;  /* 0xfffdffffa9a97812 */ /* 0x000fe200078ec0ff */
[C---:B------:R-:W-:Y:S01]  /*1d480*/  VIADD R237, R167.reuse, 0x29 ;  /* 0x00000029a7ed7836 */ /* 0x040fe20000000000 */
[----:B------:R-:W-:Y:S01]  /*1d490*/  IABS R3, R167 ;  /* 0x000000a700037213 */ /* 0x000fe20000000000 */
[----:B------:R-:W-:Y:S01]  /*1d4a0*/  VIADD R16, R168, 0xffffffc1 ;  /* 0xffffffc1a8107836 */ /* 0x000fe20000000000 */
[----:B------:R-:W-:Y:S01]  /*1d4b0*/  ISETP.GE.AND P2, PT, R6, R160, PT ;  /* 0x000000a00600720c */ /* 0x000fe20003f46270 */
[----:B-1----:R-:W-:Y:S01]  /*1d4c0*/  VIADD R38, R168, 0xffffffd0 ;  /* 0xffffffd0a8267836 */ /* 0x002fe20000000000 */
[----:B------:R-:W-:Y:S01]  /*1d4d0*/  IABS R237, R237 ;  /* 0x000000ed00ed7213 */ /* 0x000fe20000000000 */
[C---:B------:R-:W-:Y:S01]  /*1d4e0*/  VIADD R4, R167.reuse, 0x41 ;  /* 0x00000041a7047836 */ /* 0x040fe20000000000 */
[----:B------:R-:W-:Y:S01]  /*1d4f0*/  ISETP.GE.AND P0, PT, R6, R161, PT ;  /* 0x000000a10600720c */ /* 0x000fe20003f06270 */
[----:B------:R-:W-:Y:S01]  /*1d500*/  VIADD R36, R168, 0xffffffd8 ;  /* 0xffffffd8a8247836 */ /* 0x000fe20000000000 */
[----:B------:R-:W-:Y:S01]  /*1d510*/  I2FP.F32.S32 R237, R237 ;  /* 0x000000ed00ed7245 */ /* 0x000fe20000201400 */
[C---:B------:R-:W-:Y:S01]  /*1d520*/  VIADD R2, R167.reuse, 0x40 ;  /* 0x00000040a7027836 */ /* 0x040fe20000000000 */
[----:B------:R-:W-:Y:S01]  /*1d530*/  IABS R4, R4 ;  /* 0x0000000400047213 */ /* 0x000fe20000000000 */
[C---:B------:R-:W-:Y:S01]  /*1d540*/  VIADD R18, R167.reuse, 0x31 ;  /* 0x00000031a7127836 */ /* 0x040fe20000000000 */
[----:B------:R-:W-:Y:S01]  /*1d550*/  ISETP.GE.AND P1, PT, R6, R163, PT ;  /* 0x000000a30600720c */ /* 0x000fe20003f26270 */
[----:B------:R-:W-:Y:S01]  /*1d560*/  VIADD R0, R167, 0x39 ;  /* 0x00000039a7007836 */ /* 0x000fe20000000000 */
[----:B------:R-:W-:Y:S01]  /*1d570*/  IABS R2, R2 ;  /* 0x0000000200027213 */ /* 0x000fe20000000000 */
[----:B------:R-:W-:Y:S01]  /*1d580*/  VIADD R40, R168, 0xffffffe0 ;  /* 0xffffffe0a8287836 */ /* 0x000fe20000000000 */
[----:B------:R-:W-:Y:S01]  /*1d590*/  @P2 LOP3.LUT R169, R169, 0x20000, RZ, 0xfc, !PT ;  /* 0x00020000a9a92812 */ /* 0x000fe200078efcff */
[----:B------:R-:W-:Y:S01]  /*1d5a0*/  FFMA.FTZ R191, -R164, R237, R191 ;  /* 0x000000eda4bf7223 */ /* 0x000fe200000101bf */
[----:B------:R-:W-:Y:S01]  /*1d5b0*/  I2FP.F32.S32 R3, R3 ;  /* 0x0000000300037245 */ /* 0x000fe20000201400 */
[----:B------:R-:W-:Y:S01]  /*1d5c0*/  VIADD R14, R168, 0xffffffc8 ;  /* 0xffffffc8a80e7836 */ /* 0x000fe20000000000 */
[----:B------:R-:W-:Y:S01]  /*1d5d0*/  ISETP.GE.AND P2, PT, R6, R162, PT ;  /* 0x000000a20600720c */ /* 0x000fe20003f46270 */
[----:B------:R-:W-:Y:S01]  /*1d5e0*/  VIADD R6, R168, 0x1 ;  /* 0x00000001a8067836 */ /* 0x000fe20000000000 */
[----:B------:R-:W-:Y:S01]  /*1d5f0*/  IABS R18, R18 ;  /* 0x0000001200127213 */ /* 0x000fe20000000000 */
[C---:B------:R-:W-:Y:S01]  /*1d600*/  FFMA.FTZ R237, -R164.reuse, R237, R11 ;  /* 0x000000eda4ed7223 */ /* 0x040fe2000001010b */
[----:B------:R-:W-:Y:S01]  /*1d610*/  I2FP.F32.S32 R4, R4 ;  /* 0x0000000400047245 */ /* 0x000fe20000201400 */
[----:B------:R-:W-:Y:S01]  /*1d620*/  VIADD R11, R167, 0x19 ;  /* 0x00000019a70b7836 */ /* 0x000fe20000000000 */
[----:B------:R-:W-:Y:S01]  /*1d630*/  IABS R0, R0 ;  /* 0x0000000000007213 */ /* 0x000fe20000000000 */
[CC--:B------:R-:W-:Y:S01]  /*1d640*/  FFMA.FTZ R19, -R164.reuse, R3.reuse, R19 ;  /* 0x00000003a4137223 */ /* 0x0c0fe20000010113 */
[----:B------:R-:W-:Y:S01]  /*1d650*/  I2FP.F32.S32 R2, R2 ;  /* 0x0000000200027245 */ /* 0x000fe20000201400 */
[----:B------:R-:W-:Y:S01]  /*1d660*/  FFMA.FTZ R13, -R164, R3, R13 ;  /* 0x00000003a40d7223 */ /* 0x000fe2000001010d */
[----:B------:R-:W-:Y:S01]  /*1d670*/  I2FP.F32.S32 R18, R18 ;  /* 0x0000001200127245 */ /* 0x000fe20000201400 */
[----:B------:R-:W-:Y:S01]  /*1d680*/  VIADD R3, R168, 0xfffffff9 ;  /* 0xfffffff9a8037836 */ /* 0x000fe20000000000 */
[----:B------:R-:W-:Y:S01]  /*1d690*/  I2FP.F32.S32 R0, R0 ;  /* 0x0000000000007245 */ /* 0x000fe20000201400 */
[----:B------:R-:W-:Y:S01]  /*1d6a0*/  FFMA.FTZ R181, -R164, R2, R181 ;  /* 0x00000002a4b57223 */ /* 0x000fe200000101b5 */
[----:B------:R-:W-:Y:S01]  /*1d6b0*/  ISETP.GE.AND P4, PT, R6, R161, PT ;  /* 0x000000a10600720c */ /* 0x000fe20003f86270 */
[C---:B------:R-:W-:Y:S01]  /*1d6c0*/  FFMA.FTZ R185, -R164.reuse, R18, R185 ;  /* 0x00000012a4b97223 */ /* 0x040fe200000101b9 */
[----:B------:R-:W-:Y:S01]  /*1d6d0*/  IABS R11, R11 ;  /* 0x0000000b000b7213 */ /* 0x000fe20000000000 */
[C---:B------:R-:W-:Y:S01]  /*1d6e0*/  FFMA.FTZ R179, -R164.reuse, R4, R179 ;  /* 0x00000004a4b37223 */ /* 0x040fe200000101b3 */
[----:B------:R-:W-:Y:S01]  /*1d6f0*/  FSEL R2, R19, -INF , P4 ;  /* 0xff80000013027808 */ /* 0x000fe20002000000 */
[----:B---3--:R-:W-:Y:S01]  /*1d700*/  VIADD R20, R167, 0x38 ;  /* 0x00000038a7147836 */ /* 0x008fe20000000000 */
[----:B------:R-:W-:Y:S01]  /*1d710*/  I2FP.F32.S32 R11, R11 ;  /* 0x0000000b000b7245 */ /* 0x000fe20000201400 */
[----:B------:R-:W-:Y:S01]  /*1d720*/  FFMA.FTZ R7, -R164, R18, R7 ;  /* 0x00000012a4077223 */ /* 0x000fe20000010107 */
[----:B------:R-:W-:Y:S01]  /*1d730*/  ISETP.GE.AND P4, PT, R3, R163, PT ;  /* 0x000000a30300720c */ /* 0x000fe20003f86270 */
[----:B------:R-:W-:Y:S01]  /*1d740*/  VIADD R22, R167, 0x30 ;  /* 0x00000030a7167836 */ /* 0x000fe20000000000 */
[----:B------:R-:W-:Y:S01]  /*1d750*/  FSEL R4, R179, -INF , P0 ;  /* 0xff800000b3047808 */ /* 0x000fe20000000000 */
[C---:B------:R-:W-:Y:S01]  /*1d760*/  VIADD R24, R167.reuse, 0x20 ;  /* 0x00000020a7187836 */ /* 0x040fe20000000000 */
[----:B------:R-:W-:Y:S01]  /*1d770*/  LOP3.LUT R170, R170, 0xffffff7f, RZ, 0xc0, !PT ;  /* 0xffffff7faaaa7812 */ /* 0x000fe200078ec0ff */
[----:B------:R-:W-:Y:S01]  /*1d780*/  VIADD R18, R167, 0x28 ;  /* 0x00000028a7127836 */ /* 0x000fe20000000000 */
[----:B------:R-:W-:Y:S01]  /*1d790*/  IABS R20, R20 ;  /* 0x0000001400147213 */ /* 0x000fe20000000000 */
[-C--:B------:R-:W-:Y:S01]  /*1d7a0*/  FFMA.FTZ R177, -R164, R0.reuse, R177 ;  /* 0x00000000a4b17223 */ /* 0x080fe200000101b1 */
[----:B------:R-:W-:Y:S01]  /*1d7b0*/  ISETP.GE.AND P0, PT, R14, R161, PT ;  /* 0x000000a10e00720c */ /* 0x000fe20003f06270 */
[C---:B------:R-:W-:Y:S01]  /*1d7c0*/  FFMA.FTZ R187, -R164.reuse, R0, R187 ;  /* 0x00000000a4bb7223 */ /* 0x040fe200000101bb */
[----:B------:R-:W-:Y:S01]  /*1d7d0*/  IABS R22, R22 ;  /* 0x0000001600167213 */ /* 0x000fe20000000000 */
[CC--:B------:R-:W-:Y:S01]  /*1d7e0*/  FFMA.FTZ R207, -R164.reuse, R11.reuse, R207 ;  /* 0x0000000ba4cf7223 */ /* 0x0c0fe200000101cf */
[----:B------:R-:W-:Y:S01]  /*1d7f0*/  FSEL R0, R13, -INF , P4 ;  /* 0xff8000000d007808 */ /* 0x000fe20002000000 */
[----:B------:R-:W-:Y:S01]  /*1d800*/  FFMA.FTZ R195, -R164, R11, R195 ;  /* 0x0000000ba4c37223 */ /* 0x000fe200000101c3 */
[----:B------:R-:W-:Y:S01]  /*1d810*/  IABS R18, R18 ;  /* 0x0000001200127213 */ /* 0x000fe20000000000 */
[C---:B------:R-:W-:Y:S01]  /*1d820*/  VIADD R10, R168.reuse, 0xffffffc9 ;  /* 0xffffffc9a80a7836 */ /* 0x040fe20000000000 */
[----:B------:R-:W-:Y:S01]  /*1d830*/  IABS R24, R24 ;  /* 0x0000001800187213 */ /* 0x000fe20000000000 */
[----:B------:R-:W-:Y:S01]  /*1d840*/  VIADD R26, R168, 0xffffffe1 ;  /* 0xffffffe1a81a7836 */ /* 0x000fe20000000000 */
[----:B------:R-:W-:Y:S01]  /*1d850*/  @P2 LOP3.LUT R170, R170, 0x80, RZ, 0xfc, !PT ;  /* 0x00000080aaaa2812 */ /* 0x000fe200078efcff */
[C---:B------:R-:W-:Y:S01]  /*1d860*/  VIADD R65, R167.reuse, 0xffffffc8 ;  /* 0xffffffc8a7417836 */ /* 0x040fe20000000000 */
[----:B------:R-:W-:Y:S01]  /*1d870*/  I2FP.F32.S32 R20, R20 ;  /* 0x0000001400147245 */ /* 0x000fe20000201400 */
[----:B------:R-:W-:Y:S01]  /*1d880*/  VIADD R11, R167, 0x9 ;  /* 0x00000009a70b7836 */ /* 0x000fe20000000000 */
[----:B------:R-:W-:Y:S01]  /*1d890*/  FSEL R13, R187, -INF , P0 ;  /* 0xff800000bb0d7808 */ /* 0x000fe20000000000 */
[----:B------:R-:W-:Y:S01]  /*1d8a0*/  VIADD R30, R167, 0x8 ;  /* 0x00000008a71e7836 */ /* 0x000fe20000000000 */
[----:B------:R-:W-:Y:S01]  /*1d8b0*/  FSEL R19, R177, -INF , P1 ;  /* 0xff800000b1137808 */ /* 0x000fe20000800000 */
[-C--:B------:R-:W-:Y:S01]  /*1d8c0*/  FFMA.FTZ R5, -R164, R20.reuse, R5 ;  /* 0x00000014a4057223 */ /* 0x080fe20000010105 */
[----:B------:R-:W-:Y:S01]  /*1d8d0*/  ISETP.GE.AND P4, PT, R16, R161, PT ;  /* 0x000000a11000720c */ /* 0x000fe20003f86270 */
[----:B------:R-:W-:Y:S01]  /*1d8e0*/  FFMA.FTZ R9, -R164, R20, R9 ;  /* 0x00000014a4097223 */ /* 0x000fe20000010109 */
[C---:B------:R-:W-:Y:S01]  /*1d8f0*/  ISETP.GE.AND P0, PT, R16.reuse, R163, PT ;  /* 0x000000a31000720c */ /* 0x040fe20003f06270 */
[C---:B------:R-:W-:Y:S01]  /*1d900*/  VIADD R20, R167.reuse, 0x18 ;  /* 0x00000018a7147836 */ /* 0x040fe20000000000 */
[----:B------:R-:W-:Y:S01]  /*1d910*/  ISETP.GE.AND P2, PT, R16, R160, PT ;  /* 0x000000a01000720c */ /* 0x000fe20003f46270 */
[----:B------:R-:W-:Y:S01]  /*1d920*/  VIADD R166, R166, 0xffffff80 ;  /* 0xffffff80a6a67836 */ /* 0x000fe20000000000 */
[----:B------:R-:W-:Y:S02]  /*1d930*/  ISETP.GE.AND P1, PT, R16, R162, PT ;  /* 0x000000a21000720c */ /* 0x000fe40003f26270 */
[----:B------:R-:W-:Y:S01]  /*1d940*/  I2FP.F32.S32 R16, R22 ;  /* 0x0000001600107245 */ /* 0x000fe20000201400 */
[C---:B------:R-:W-:Y:S01]  /*1d950*/  VIADD R22, R167.reuse, 0x1 ;  /* 0x00000001a7167836 */ /* 0x040fe20000000000 */
        /* <DEDUP_REMOVED lines=9> */
[----:B------:R-:W-:Y:S01]  /*1d9f0*/  IABS R22, R22 ;  /* 0x0000001600167213 */ /* 0x000fe20000000000 */
[C---:B------:R-:W-:Y:S01]  /*1da00*/  FFMA.FTZ R201, -R164.reuse, R24, R201 ;  /* 0x00000018a4c97223 */ /* 0x040fe200000101c9 */
[----:B------:R-:W-:Y:S01]  /*1da10*/  I2FP.F32.S32 R20, R20 ;  /* 0x0000001400147245 */ /* 0x000fe20000201400 */
[----:B------:R-:W-:Y:S01]  /*1da20*/  VIADD R16, R167, 0x21 ;  /* 0x00000021a7107836 */ /* 0x000fe20000000000 */
[----:B------:R-:W-:Y:S01]  /*1da30*/  I2FP.F32.S32 R22, R22 ;  /* 0x0000001600167245 */ /* 0x000fe20000201400 */
[----:B------:R-:W-:Y:S01]  /*1da40*/  FFMA.FTZ R24, -R164, R24, R17 ;  /* 0x00000018a4187223 */ /* 0x000fe20000010111 */
[----:B------:R-:W-:Y:S01]  /*1da50*/  FSEL R17, R5, -INF , P0 ;  /* 0xff80000005117808 */ /* 0x000fe20000000000 */
[----:B------:R-:W-:Y:S01]  /*1da60*/  VIADD R18, R167, 0x11 ;  /* 0x00000011a7127836 */ /* 0x000fe20000000000 */
[----:B------:R-:W-:Y:S01]  /*1da70*/  ISETP.GE.AND P0, PT, R38, R161, PT ;  /* 0x000000a12600720c */ /* 0x000fe20003f06270 */
[----:B------:R-:W-:Y:S01]  /*1da80*/  VIADD R5, R168, 0xffffffd1 ;  /* 0xffffffd1a8057836 */ /* 0x000fe20000000000 */
[----:B------:R-:W-:Y:S01]  /*1da90*/  IABS R16, R16 ;  /* 0x0000001000107213 */ /* 0x000fe20000000000 */
[CC--:B------:R-:W-:Y:S01]  /*1daa0*/  FFMA.FTZ R28, -R164.reuse, R11.reuse, R221 ;  /* 0x0000000ba41c7223 */ /* 0x0c0fe200000101dd */
[----:B------:R-:W-:Y:S01]  /*1dab0*/  IABS R18, R18 ;  /* 0x0000001200127213 */ /* 0x000fe20000000000 */
[C---:B------:R-:W-:Y:S01]  /*1dac0*/  FFMA.FTZ R211, -R164.reuse, R11, R211 ;  /* 0x0000000ba4d37223 */ /* 0x040fe200000101d3 */
[----:B------:R-:W-:Y:S01]  /*1dad0*/  FSEL R45, R185, -INF , P0 ;  /* 0xff800000b92d7808 */ /* 0x000fe20000000000 */
[----:B------:R-:W-:Y:S01]  /*1dae0*/  VIADD R11, R167, 0xffffffc0 ;  /* 0xffffffc0a70b7836 */ /* 0x000fe20000000000 */
[----:B------:R-:W-:Y:S01]  /*1daf0*/  ISETP.GE.AND P0, PT, R5, R161, PT ;  /* 0x000000a10500720c */ /* 0x000fe20003f06270 */
[C---:B------:R-:W-:Y:S01]  /*1db00*/  FFMA.FTZ R209, -R164.reuse, R20, R209 ;  /* 0x00000014a4d17223 */ /* 0x040fe200000101d1 */
[----:B------:R-:W-:Y:S01]  /*1db10*/  I2FP.F32.S32 R16, R16 ;  /* 0x0000001000107245 */ /* 0x000fe20000201400 */
[C---:B------:R-:W-:Y:S01]  /*1db20*/  FFMA.FTZ R197, -R164.reuse, R20, R197 ;  /* 0x00000014a4c57223 */ /* 0x040fe200000101c5 */
[----:B------:R-:W-:Y:S01]  /*1db30*/  I2FP.F32.S32 R18, R18 ;  /* 0x0000001200127245 */ /* 0x000fe20000201400 */
[C---:B------:R-:W-:Y:S01]  /*1db40*/  FFMA.FTZ R20, -R164.reuse, R22, R227 ;  /* 0x00000016a4147223 */ /* 0x040fe200000101e3 */
[----:B------:R-:W-:Y:S01]  /*1db50*/  IABS R11, R11 ;  /* 0x0000000b000b7213 */ /* 0x000fe20000000000 */
[C---:B------:R-:W-:Y:S01]  /*1db60*/  FFMA.FTZ R199, -R164.reuse, R16, R199 ;  /* 0x00000010a4c77223 */ /* 0x040fe200000101c7 */
[----:B------:R-:W-:Y:S01]  /*1db70*/  FSEL R49, R15, -INF , P0 ;  /* 0xff8000000f317808 */ /* 0x000fe20000000000 */
[----:B------:R-:W-:Y:S01]  /*1db80*/  FFMA.FTZ R215, -R164, R18, R215 ;  /* 0x00000012a4d77223 */ /* 0x000fe200000101d7 */
[----:B------:R-:W-:Y:S01]  /*1db90*/  ISETP.GE.AND P0, PT, R14, R163, PT ;  /* 0x000000a30e00720c */ /* 0x000fe20003f06270 */
[C---:B------:R-:W-:Y:S01]  /*1dba0*/  FFMA.FTZ R189, -R164.reuse, R16, R189 ;  /* 0x00000010a4bd7223 */ /* 0x040fe200000101bd */
[----:B------:R-:W-:Y:S01]  /*1dbb0*/  I2FP.F32.S32 R11, R11 ;  /* 0x0000000b000b7245 */ /* 0x000fe20000201400 */
[----:B------:R-:W-:Y:S01]  /*1dbc0*/  FFMA.FTZ R203, -R164, R18, R203 ;  /* 0x00000012a4cb7223 */ /* 0x000fe200000101cb */
[----:B------:R-:W-:Y:S01]  /*1dbd0*/  FSEL R15, R7, -INF , P0 ;  /* 0xff800000070f7808 */ /* 0x000fe20000000000 */
[C---:B------:R-:W-:Y:S01]  /*1dbe0*/  VIADD R16, R167.reuse, 0x10 ;  /* 0x00000010a7107836 */ /* 0x040fe20000000000 */
[----:B------:R-:W-:Y:S01]  /*1dbf0*/  ISETP.GE.AND P0, PT, R10, R163, PT ;  /* 0x000000a30a00720c */ /* 0x000fe20003f06270 */
[----:B------:R-:W-:Y:S01]  /*1dc00*/  VIADD R18, R167, 0xfffffff8 ;  /* 0xfffffff8a7127836 */ /* 0x000fe20000000000 */
[----:B------:R-:W-:Y:S01]  /*1dc10*/  LOP3.LUT R169, R169, 0xfffeffff, RZ, 0xc0, !PT ;  /* 0xfffeffffa9a97812 */ /* 0x000fe200078ec0ff */
[----:B------:R-:W-:Y:S01]  /*1dc20*/  FFMA.FTZ R182, -R164, R11, R182 ;  /* 0x0000000ba4b67223 */ /* 0x000fe200000101b6 */
[----:B------:R-:W-:Y:S01]  /*1dc30*/  IABS R16, R16 ;  /* 0x0000001000107213 */ /* 0x000fe20000000000 */
[----:B------:R-:W-:Y:S01]  /*1dc40*/  VIADD R7, R168, 0xffffffd9 ;  /* 0xffffffd9a8077836 */ /* 0x000fe20000000000 */
[----:B------:R-:W-:Y:S01]  /*1dc50*/  IABS R18, R18 ;  /* 0x0000001200127213 */ /* 0x000fe20000000000 */
[----:B------:R-:W-:Y:S01]  /*1dc60*/  FFMA.FTZ R22, -R164, R22, R219 ;  /* 0x00000016a4167223 */ /* 0x000fe200000101db */
[----:B------:R-:W-:Y:S02]  /*1dc70*/  FSEL R11, R175, -INF , P0 ;  /* 0xff800000af0b7808 */ /* 0x000fe40000000000 */
[-C--:B------:R-:W-:Y:S02]  /*1dc80*/  ISETP.GE.AND P0, PT, R36, R161.reuse, PT ;  /* 0x000000a12400720c */ /* 0x080fe40003f06270 */
[----:B------:R-:W-:Y:S02]  /*1dc90*/  I2FP.F32.S32 R16, R16 ;  /* 0x0000001000107245 */ /* 0x000fe40000201400 */
[----:B------:R-:W-:Y:S02]  /*1dca0*/  I2FP.F32.S32 R18, R18 ;  /* 0x0000001200127245 */ /* 0x000fe40000201400 */
[----:B------:R-:W-:Y:S01]  /*1dcb0*/  FSEL R227, R191, -INF , P0 ;  /* 0xff800000bfe37808 */ /* 0x000fe20000000000 */
[CC--:B------:R-:W-:Y:S01]  /*1dcc0*/  FFMA.FTZ R67, -R164.reuse, R16.reuse, R205 ;  /* 0x00000010a4437223 */ /* 0x0c0fe200000101cd */
[----:B------:R-:W-:Y:S01]  /*1dcd0*/  ISETP.GE.AND P0, PT, R7, R161, PT ;  /* 0x000000a10700720c */ /* 0x000fe20003f06270 */
[C---:B------:R-:W-:Y:S01]  /*1dce0*/  FFMA.FTZ R34, -R164.reuse, R16, R217 ;  /* 0x00000010a4227223 */ /* 0x040fe200000101d9 */
[----:B------:R-:W-:Y:S01]  /*1dcf0*/  @P2 LOP3.LUT R169, R169, 0x10000, RZ, 0xfc, !PT ;  /* 0x00010000a9a92812 */ /* 0x000fe200078efcff */
[-C--:B------:R-:W-:Y:S01]  /*1dd00*/  FFMA.FTZ R16, -R164, R18.reuse, R229 ;  /* 0x00000012a4107223 */ /* 0x080fe200000101e5 */
[----:B------:R-:W-:Y:S01]  /*1dd10*/  LOP3.LUT R170, R170, 0xffffffbf, RZ, 0xc0, !PT ;  /* 0xffffffbfaaaa7812 */ /* 0x000fe200078ec0ff */
[----:B------:R-:W-:Y:S01]  /*1dd20*/  FFMA.FTZ R18, -R164, R18, R225 ;  /* 0x00000012a4127223 */ /* 0x000fe200000101e1 */
        /* <DEDUP_REMOVED lines=8> */
[----:B------:R-:W-:Y:S01]  /*1ddb0*/  ISETP.GE.AND P1, PT, R14, R162, PT ;  /* 0x000000a20e00720c */ /* 0x000fe20003f26270 */
[----:B------:R-:W-:Y:S01]  /*1ddc0*/  VIADD R14, R168, 0xffffffe9 ;  /* 0xffffffe9a80e7836 */ /* 0x000fe20000000000 */
[----:B------:R-:W-:Y:S02]  /*1ddd0*/  IABS R65, R65 ;  /* 0x0000004100417213 */ /* 0x000fe40000000000 */
[----:B------:R-:W-:Y:S02]  /*1dde0*/  LOP3.LUT R170, R170, 0xffffffdf, RZ, 0xc0, !PT ;  /* 0xffffffdfaaaa7812 */ /* 0x000fe400078ec0ff */
[----:B------:R-:W-:Y:S02]  /*1ddf0*/  I2FP.F32.S32 R65, R65 ;  /* 0x0000004100417245 */ /* 0x000fe40000201400 */
[----:B------:R-:W-:Y:S02]  /*1de00*/  IABS R30, R30 ;  /* 0x0000001e001e7213 */ /* 0x000fe40000000000 */
[----:B------:R-:W-:Y:S01]  /*1de10*/  FSEL R21, R181, -INF , P4 ;  /* 0xff800000b5157808 */ /* 0x000fe20002000000 */
[CC--:B------:R-:W-:Y:S01]  /*1de20*/  FFMA.FTZ R52, -R164.reuse, R65.reuse, R52 ;  /* 0x00000041a4347223 */ /* 0x0c0fe20000010134 */
[----:B------:R-:W-:Y:S01]  /*1de30*/  @P0 LOP3.LUT R169, R169, 0x8000, RZ, 0xfc, !PT ;  /* 0x00008000a9a90812 */ /* 0x000fe200078efcff */
[----:B------:R-:W-:Y:S01]  /*1de40*/  FFMA.FTZ R126, -R164, R65, R126 ;  /* 0x00000041a47e7223 */ /* 0x000fe2000001017e */
[-C--:B------:R-:W-:Y:S02]  /*1de50*/  ISETP.GE.AND P0, PT, R40, R161.reuse, PT ;  /* 0x000000a12800720c */ /* 0x080fe40003f06270 */
[----:B------:R-:W-:Y:S02]  /*1de60*/  LOP3.LUT R169, R169, 0xffffbfff, RZ, 0xc0, !PT ;  /* 0xffffbfffa9a97812 */ /* 0x000fe400078ec0ff */
[----:B------:R-:W-:Y:S02]  /*1de70*/  FSEL R219, R199, -INF , P0 ;  /* 0xff800000c7db7808 */ /* 0x000fe40000000000 */
[----:B------:R-:W-:Y:S02]  /*1de80*/  ISETP.GE.AND P0, PT, R10, R160, PT ;  /* 0x000000a00a00720c */ /* 0x000fe40003f06270 */
[----:B------:R-:W-:Y:S02]  /*1de90*/  @P1 LOP3.LUT R170, R170, 0x20, RZ, 0xfc, !PT ;  /* 0x00000020aaaa1812 */ /* 0x000fe400078efcff */
[----:B------:R-:W-:Y:S02]  /*1dea0*/  ISETP.GE.AND P1, PT, R10, R162, PT ;  /* 0x000000a20a00720c */ /* 0x000fe40003f26270 */
[----:B------:R-:W-:Y:S02]  /*1deb0*/  LOP3.LUT R170, R170, 0xffffffef, RZ, 0xc0, !PT ;  /* 0xffffffefaaaa7812 */ /* 0x000fe400078ec0ff */
[----:B------:R-:W-:Y:S02]  /*1dec0*/  I2FP.F32.S32 R30, R30 ;  /* 0x0000001e001e7245 */ /* 0x000fe40000201400 */
[-C--:B------:R-:W-:Y:S01]  /*1ded0*/  ISETP.GE.AND P4, PT, R10, R161.reuse, PT ;  /* 0x000000a10a00720c */ /* 0x080fe20003f86270 */
[----:B------:R-:W-:Y:S01]  /*1dee0*/  VIADD R10, R168, 0xfffffff0 ;  /* 0xfffffff0a80a7836 */ /* 0x000fe20000000000 */
[----:B------:R-:W-:Y:S01]  /*1def0*/  ISETP.GE.AND P2, PT, R3, R160, PT ;  /* 0x000000a00300720c */ /* 0x000fe20003f46270 */
[CC--:B------:R-:W-:Y:S01]  /*1df00*/  FFMA.FTZ R32, -R164.reuse, R30.reuse, R223 ;  /* 0x0000001ea4207223 */ /* 0x0c0fe200000101df */
[----:B------:R-:W-:Y:S01]  /*1df10*/  @P0 LOP3.LUT R169, R169, 0x4000, RZ, 0xfc, !PT ;  /* 0x00004000a9a90812 */ /* 0x000fe200078efcff */
[----:B------:R-:W-:Y:S01]  /*1df20*/  FFMA.FTZ R30, -R164, R30, R213 ;  /* 0x0000001ea41e7223 */ /* 0x000fe200000101d5 */
        /* <DEDUP_REMOVED lines=8> */
[----:B------:R-:W-:Y:S01]  /*1dfb0*/  FSEL R229, R24, -INF , P0 ;  /* 0xff80000018e57808 */ /* 0x000fe20000000000 */
[----:B------:R-:W-:Y:S01]  /*1dfc0*/  VIADD R24, R168, 0xffffffe8 ;  /* 0xffffffe8a8187836 */ /* 0x000fe20000000000 */
[-C--:B------:R-:W-:Y:S02]  /*1dfd0*/  ISETP.GE.AND P0, PT, R38, R160.reuse, PT ;  /* 0x000000a02600720c */ /* 0x080fe40003f06270 */
[----:B------:R-:W-:Y:S02]  /*1dfe0*/  LOP3.LUT R170, R170, 0xfffffff7, RZ, 0xc0, !PT ;  /* 0xfffffff7aaaa7812 */ /* 0x000fe400078ec0ff */
[----:B------:R-:W-:Y:S02]  /*1dff0*/  FSEL R9, R9, -INF , P4 ;  /* 0xff80000009097808 */ /* 0x000fe40002000000 */
[----:B------:R-:W-:Y:S02]  /*1e000*/  ISETP.GE.AND P4, PT, R6, R160, PT ;  /* 0x000000a00600720c */ /* 0x000fe40003f86270 */
[----:B------:R-:W-:Y:S02]  /*1e010*/  P2R R8, PR, RZ, 0x8 ;  /* 0x00000008ff087803 */ /* 0x000fe40000000000 */
        /* <DEDUP_REMOVED lines=8> */
[----:B------:R-:W-:Y:S02]  /*1e0a0*/  LOP3.LUT R170, R170, 0xfffffffb, RZ, 0xc0, !PT ;  /* 0xfffffffbaaaa7812 */ /* 0x000fe400078ec0ff */
[----:B------:R-:W-:Y:S01]  /*1e0b0*/  FSEL R189, R2, -INF , !P4 ;  /* 0xff80000002bd7808 */ /* 0x000fe20006000000 */
[----:B------:R-:W-:Y:S01]  /*1e0c0*/  VIADD R2, R168, 0x39 ;  /* 0x00000039a8027836 */ /* 0x000fe20000000000 */
[----:B------:R-:W-:Y:S02]  /*1e0d0*/  @P1 LOP3.LUT R170, R170, 0x4, RZ, 0xfc, !PT ;  /* 0x00000004aaaa1812 */ /* 0x000fe400078efcff */
[-C--:B------:R-:W-:Y:S02]  /*1e0e0*/  ISETP.GE.AND P1, PT, R36, R162.reuse, PT ;  /* 0x000000a22400720c */ /* 0x080fe40003f26270 */
[----:B------:R-:W-:Y:S02]  /*1e0f0*/  LOP3.LUT R170, R170, 0xfffffffd, RZ, 0xc0, !PT ;  /* 0xfffffffdaaaa7812 */ /* 0x000fe400078ec0ff */
[----:B------:R-:W-:Y:S02]  /*1e100*/  LOP3.LUT R120, R135, 0x120, R136, 0xf8, !PT ;  /* 0x0000012087787812 */ /* 0x000fe400078ef888 */
        /* <DEDUP_REMOVED lines=12> */
[----:B------:R-:W-:Y:S05]  /*1e1d0*/  LEA R120, R120, UR6, 0x1 ;  /* 0x0000000678787c11 */ /* 0x000fea000f8e08ff */
[----:B------:R-:W-:Y:S02]  /*1e1e0*/  @P1 LOP3.LUT R170, R170, 0x1, RZ, 0xfc, !PT ;  /* 0x00000001aaaa1812 */ /* 0x000fe400078efcff */
[----:B------:R-:W-:Y:S02]  /*1e1f0*/  ISETP.GE.AND P1, PT, R40, R162, PT ;  /* 0x000000a22800720c */ /* 0x000fe40003f26270 */
        /* <DEDUP_REMOVED lines=19> */
[----:B------:R-:W-:Y:S02]  /*1e330*/  LOP3.LUT R169, R169, 0x7fffffff, RZ, 0xc0, !PT ;  /* 0x7fffffffa9a97812 */ /* 0x000fe400078ec0ff */
[----:B------:R-:W-:Y:S01]  /*1e340*/  FSEL R199, R28, -INF , P0 ;  /* 0xff8000001cc77808 */ /* 0x000fe20000000000 */
[----:B------:R-:W-:Y:S01]  /*1e350*/  VIADD R28, R167, 0xfffffff9 ;  /* 0xfffffff9a71c7836 */ /* 0x000fe20000000000 */
[----:B------:R-:W-:Y:S02]  /*1e360*/  ISETP.GE.AND P0, PT, R3, R161, PT ;  /* 0x000000a10300720c */ /* 0x000fe40003f06270 */
[----:B------:R-:W-:Y:S02]  /*1e370*/  @P1 LOP3.LUT R169, R169, 0x80000000, RZ, 0xfc, !PT ;  /* 0x80000000a9a91812 */ /* 0x000fe400078efcff */
[----:B------:R-:W-:Y:S02]  /*1e380*/  IABS R28, R28 ;  /* 0x0000001c001c7213 */ /* 0x000fe40000000000 */
[----:B------:R-:W-:Y:S02]  /*1e390*/  FSEL R197, R32, -INF , P0 ;  /* 0xff80000020c57808 */ /* 0x000fe40000000000 */
[----:B------:R-:W-:Y:S02]  /*1e3a0*/  I2FP.F32.S32 R28, R28 ;  /* 0x0000001c001c7245 */ /* 0x000fe40000201400 */
[-C--:B------:R-:W-:Y:S02]  /*1e3b0*/  ISETP.GE.AND P0, PT, R10, R163.reuse, PT ;  /* 0x000000a30a00720c */ /* 0x080fe40003f06270 */
[----:B------:R-:W-:Y:S01]  /*1e3c0*/  LOP3.LUT R169, R169, 0xfffffeff, RZ, 0xc0, !PT ;  /* 0xfffffeffa9a97812 */ /* 0x000fe200078ec0ff */
[CC--:B------:R-:W-:Y:S01]  /*1e3d0*/  FFMA.FTZ R23, -R164.reuse, R28.reuse, R23 ;  /* 0x0000001ca4177223 */ /* 0x0c0fe20000010117 */
[----:B------:R-:W-:Y:S01]  /*1e3e0*/  FSEL R211, R211, -INF , P0 ;  /* 0xff800000d3d37808 */ /* 0x000fe20000000000 */
[----:B------:R-:W-:Y:S01]  /*1e3f0*/  FFMA.FTZ R29, -R164, R28, R29 ;  /* 0x0000001ca41d7223 */ /* 0x000fe2000001011d */
[----:B------:R-:W-:Y:S01]  /*1e400*/  ISETP.GE.AND P0, PT, R7, R163, PT ;  /* 0x000000a30700720c */ /* 0x000fe20003f06270 */
[----:B------:R-:W-:Y:S01]  /*1e410*/  VIADD R28, R167, 0xfffffff1 ;  /* 0xfffffff1a71c7836 */ /* 0x000fe20000000000 */
[----:B------:R-:W-:Y:S02]  /*1e420*/  ISETP.GE.AND P1, PT, R26, R162, PT ;  /* 0x000000a21a00720c */ /* 0x000fe40003f26270 */
[----:B------:R-:W-:Y:S02]  /*1e430*/  FSEL R209, R30, -INF , P0 ;  /* 0xff8000001ed17808 */ /* 0x000fe40000000000 */
[----:B------:R-:W-:Y:S02]  /*1e440*/  IABS R28, R28 ;  /* 0x0000001c001c7213 */ /* 0x000fe40000000000 */
[----:B------:R-:W-:Y:S02]  /*1e450*/  ISETP.GE.AND P0, PT, R168, R161, PT ;  /* 0x000000a1a800720c */ /* 0x000fe40003f06270 */
[----:B------:R-:W-:Y:S02]  /*1e460*/  I2FP.F32.S32 R28, R28 ;  /* 0x0000001c001c7245 */ /* 0x000fe40000201400 */
[----:B------:R-:W-:Y:S01]  /*1e470*/  FSEL R191, R20, -INF , P0 ;  /* 0xff80000014bf7808 */ /* 0x000fe20000000000 */
[----:B------:R-:W-:Y:S01]  /*1e480*/  VIADD R20, R168, 0x10 ;  /* 0x00000010a8147836 */ /* 0x000fe20000000000 */
[----:B------:R-:W-:Y:S01]  /*1e490*/  ISETP.GE.AND P0, PT, R5, R163, PT ;  /* 0x000000a30500720c */ /* 0x000fe20003f06270 */
[CC--:B------:R-:W-:Y:S01]  /*1e4a0*/  FFMA.FTZ R25, -R164.reuse, R28.reuse, R25 ;  /* 0x0000001ca4197223 */ /* 0x0c0fe20000010119 */
[----:B------:R-:W-:Y:S01]  /*1e4b0*/  FFMA.FTZ R35, -R164, R28, R35 ;  /* 0x0000001ca4237223 */ /* 0x000fe20000010123 */
[----:B------:R-:W-:Y:S01]  /*1e4c0*/  VIADD R28, R167, 0xfffffff0 ;  /* 0xfffffff0a71c7836 */ /* 0x000fe20000000000 */
[----:B------:R-:W-:Y:S01]  /*1e4d0*/  FSEL R203, R22, -INF , P0 ;  /* 0xff80000016cb7808 */ /* 0x000fe20000000000 */
[----:B------:R-:W-:Y:S01]  /*1e4e0*/  VIADD R22, R168, 0x18 ;  /* 0x00000018a8167836 */ /* 0x000fe20000000000 */
[----:B------:R-:W-:Y:S01]  /*1e4f0*/  ISETP.GE.AND P0, PT, R26, R160, PT ;  /* 0x000000a01a00720c */ /* 0x000fe20003f06270 */
[----:B------:R-:W-:Y:S01]  /*1e500*/  VIADD R26, R168, 0x9 ;  /* 0x00000009a81a7836 */ /* 0x000fe20000000000 */
[----:B------:R-:W-:Y:S02]  /*1e510*/  IABS R28, R28 ;  /* 0x0000001c001c7213 */ /* 0x000fe40000000000 */
[----:B------:R-:W-:Y:S02]  /*1e520*/  ISETP.GE.AND P6, PT, R20, R160, PT ;  /* 0x000000a01400720c */ /* 0x000fe40003fc6270 */
[----:B------:R-:W-:Y:S02]  /*1e530*/  I2FP.F32.S32 R28, R28 ;  /* 0x0000001c001c7245 */ /* 0x000fe40000201400 */
[----:B------:R-:W-:Y:S03]  /*1e540*/  ISETP.GE.AND P4, PT, R22, R160, PT ;  /* 0x000000a01600720c */ /* 0x000fe60003f86270 */
[CC--:B------:R-:W-:Y:S01]  /*1e550*/  FFMA.FTZ R27, -R164.reuse, R28.reuse, R27 ;  /* 0x0000001ca41b7223 */ /* 0x0c0fe2000001011b */
[----:B------:R-:W-:Y:S01]  /*1e560*/  FFMA.FTZ R37, -R164, R28, R37 ;  /* 0x0000001ca4257223 */ /* 0x000fe20000010125 */
[----:B------:R-:W-:Y:S01]  /*1e570*/  @P0 LOP3.LUT R169, R169, 0x100, RZ, 0xfc, !PT ;  /* 0x00000100a9a90812 */ /* 0x000fe200078efcff */
[----:B------:R-:W-:Y:S03]  /*1e580*/  VIADD R28, R167, 0xffffffe9 ;  /* 0xffffffe9a71c7836 */ /* 0x000fe60000000000 */
[----:B------:R-:W-:Y:S02]  /*1e590*/  LOP3.LUT R169, R169, 0xbfffffff, RZ, 0xc0, !PT ;  /* 0xbfffffffa9a97812 */ /* 0x000fe400078ec0ff */
[----:B------:R-:W-:Y:S02]  /*1e5a0*/  IABS R28, R28 ;  /* 0x0000001c001c7213 */ /* 0x000fe40000000000 */
        /* <DEDUP_REMOVED lines=8> */
[----:B------:R-:W-:Y:S05]  /*1e630*/  I2FP.F32.S32 R28, R28 ;  /* 0x0000001c001c7245 */ /* 0x000fea0000201400 */
        /* <DEDUP_REMOVED lines=37> */
[C---:B------:R-:W-:Y:S02]  /*1e890*/  VIADD R28, R167.reuse, 0xffffffc1 ;  /* 0xffffffc1a71c7836 */ /* 0x040fe40000000000 */
[----:B------:R-:W-:Y:S03]  /*1e8a0*/  VIADD R167, R167, 0x80 ;  /* 0x00000080a7a77836 */ /* 0x000fe60000000000 */
[----:B------:R-:W-:Y:S04]  /*1e8b0*/  IABS R28, R28 ;  /* 0x0000001c001c7213 */ /* 0x000fe80000000000 */
[----:B------:R-:W-:Y:S05]  /*1e8c0*/  I2FP.F32.S32 R28, R28 ;  /* 0x0000001c001c7245 */ /* 0x000fea0000201400 */
[----:B------:R-:W-:Y:S01]  /*1e8d0*/  FFMA.FTZ R245, -R164, R28, R245 ;  /* 0x0000001ca4f57223 */ /* 0x000fe200000101f5 */
[----:B------:R-:W-:Y:S05]  /*1e8e0*/  VIADD R28, R168, 0x8 ;  /* 0x00000008a81c7836 */ /* 0x000fea0000000000 */
[-C--:B------:R-:W-:Y:S04]  /*1e8f0*/  ISETP.GE.AND P0, PT, R28, R161.reuse, PT ;  /* 0x000000a11c00720c */ /* 0x080fe80003f06270 */
[----:B------:R-:W-:Y:S02]  /*1e900*/  FSEL R183, R29, -INF , P0 ;  /* 0xff8000001db77808 */ /* 0x000fe40000000000 */
[----:B------:R-:W-:Y:S01]  /*1e910*/  ISETP.GE.AND P0, PT, R24, R160, PT ;  /* 0x000000a01800720c */ /* 0x000fe20003f06270 */
[----:B------:R-:W-:Y:S05]  /*1e920*/  VIADD R24, R168, 0x19 ;  /* 0x00000019a8187836 */ /* 0x000fea0000000000 */
[----:B------:R-:W-:Y:S07]  /*1e930*/  ISETP.GE.AND P3, PT, R24, R162, PT ;  /* 0x000000a21800720c */ /* 0x000fee0003f66270 */
        /* <DEDUP_REMOVED lines=13> */
[----:B------:R-:W-:Y:S01]  /*1ea10*/  VIADD R14, R168, 0x21 ;  /* 0x00000021a80e7836 */ /* 0x000fe20000000000 */
[-C--:B------:R-:W-:Y:S02]  /*1ea20*/  ISETP.GE.AND P5, PT, R16, R160.reuse, PT ;  /* 0x000000a01000720c */ /* 0x080fe40003fa6270 */
[----:B------:R-:W-:Y:S07]  /*1ea30*/  P2R R18, PR, RZ, 0x40 ;  /* 0x00000040ff127803 */ /* 0x000fee0000000000 */
        /* <DEDUP_REMOVED lines=14> */
[----:B------:R-:W-:Y:S02]  /*1eb20*/  LOP3.LUT R169, R169, 0xffffffdf, RZ, 0xc0, !PT ;  /* 0xffffffdfa9a97812 */ /* 0x000fe400078ec0ff */
[-C--:B------:R-:W-:Y:S01]  /*1eb30*/  ISETP.GE.AND P2, PT, R10, R162.reuse, PT ;  /* 0x000000a20a00720c */ /* 0x080fe20003f46270 */
[C---:B------:R-:W-:Y:S01]  /*1eb40*/  VIADD R10, R168.reuse, 0x28 ;  /* 0x00000028a80a7836 */ /* 0x040fe20000000000 */
[----:B------:R-:W-:Y:S01]  /*1eb50*/  ISETP.GE.AND P1, PT, R3, R162, PT ;  /* 0x000000a20300720c */ /* 0x000fe20003f26270 */
[----:B------:R-:W-:Y:S03]  /*1eb60*/  VIADD R3, R168, 0x20 ;  /* 0x00000020a8037836 */ /* 0x000fe60000000000 */
[----:B------:R-:W-:Y:S01]  /*1eb70*/  FSEL R201, R0, -INF , !P1 ;  /* 0xff80000000c97808 */ /* 0x000fe20004800000 */
[----:B------:R-:W-:Y:S01]  /*1eb80*/  VIADD R0, R168, 0x38 ;  /* 0x00000038a8007836 */ /* 0x000fe20000000000 */
[-C--:B------:R-:W-:Y:S02]  /*1eb90*/  ISETP.GE.AND P1, PT, R24, R160.reuse, PT ;  /* 0x000000a01800720c */ /* 0x080fe40003f26270 */
[----:B------:R-:W-:Y:S02]  /*1eba0*/  @P0 LOP3.LUT R169, R169, 0x20, RZ, 0xfc, !PT ;  /* 0x00000020a9a90812 */ /* 0x000fe400078efcff */
[-C--:B------:R-:W-:Y:S02]  /*1ebb0*/  ISETP.GE.AND P0, PT, R22, R161.reuse, PT ;  /* 0x000000a11600720c */ /* 0x080fe40003f06270 */
[----:B------:R-:W-:Y:S02]  /*1ebc0*/  LOP3.LUT R169, R169, 0xf7ffffff, RZ, 0xc0, !PT ;  /* 0xf7ffffffa9a97812 */ /* 0x000fe400078ec0ff */
[----:B------:R-:W-:Y:S02]  /*1ebd0*/  FSEL R131, R43, -INF , P0 ;  /* 0xff8000002b837808 */ /* 0x000fe40000000000 */
[----:B------:R-:W-:Y:S02]  /*1ebe0*/  ISETP.GE.AND P0, PT, R7, R160, PT ;  /* 0x000000a00700720c */ /* 0x000fe40003f06270 */
[----:B------:R-:W-:Y:S02]  /*1ebf0*/  @P2 LOP3.LUT R169, R169, 0x8000000, RZ, 0xfc, !PT ;  /* 0x08000000a9a92812 */ /* 0x000fe400078efcff */
[----:B------:R-:W-:Y:S01]  /*1ec00*/  ISETP.GE.AND P2, PT, R7, R162, PT ;  /* 0x000000a20700720c */ /* 0x000fe20003f46270 */
[----:B------:R-:W-:Y:S01]  /*1ec10*/  VIADD R7, R168, 0x29 ;  /* 0x00000029a8077836 */ /* 0x000fe20000000000 */
[----:B------:R-:W-:Y:S02]  /*1ec20*/  LOP3.LUT R169, R169, 0xffffffef, RZ, 0xc0, !PT ;  /* 0xffffffefa9a97812 */ /* 0x000fe400078ec0ff */
[----:B------:R-:W-:Y:S05]  /*1ec30*/  P2R R23, PR, RZ, 0x2 ;  /* 0x00000002ff177803 */ /* 0x000fea0000000000 */
        /* <DEDUP_REMOVED lines=12> */
[----:B------:R-:W-:Y:S10]  /*1ed00*/  VIADD R5, R168, 0x31 ;  /* 0x00000031a8057836 */ /* 0x000ff40000000000 */
        /* <DEDUP_REMOVED lines=8> */
[----:B------:R-:W-:Y:S01]  /*1ed90*/  ISETP.GE.AND P2, PT, R6, R162, PT ;  /* 0x000000a20600720c */ /* 0x000fe20003f46270 */
[----:B------:R-:W-:Y:S01]  /*1eda0*/  VIADD R6, R168, 0x30 ;  /* 0x00000030a8067836 */ /* 0x000fe20000000000 */
[----:B------:R-:W-:Y:S02]  /*1edb0*/  FSEL R177, R39, -INF , P0 ;  /* 0xff80000027b17808 */ /* 0x000fe40000000000 */
[----:B------:R-:W-:Y:S02]  /*1edc0*/  ISETP.GE.AND P0, PT, R24, R163, PT ;  /* 0x000000a31800720c */ /* 0x000fe40003f06270 */
[----:B------:R-:W-:Y:S02]  /*1edd0*/  LOP3.LUT R169, R169, 0xfeffffff, RZ, 0xc0, !PT ;  /* 0xfeffffffa9a97812 */ /* 0x000fe400078ec0ff */
[----:B------:R-:W-:Y:S02]  /*1ede0*/  FSEL R178, R41, -INF , P0 ;  /* 0xff80000029b27808 */ /* 0x000fe40000000000 */
[C---:B------:R-:W-:Y:S02]  /*1edf0*/  ISETP.GE.AND P0, PT, R28.reuse, R160, PT ;  /* 0x000000a01c00720c */ /* 0x040fe40003f06270 */
[----:B------:R-:W-:Y:S02]  /*1ee00*/  P2R R24, PR, RZ, 0x8 ;  /* 0x00000008ff187803 */ /* 0x000fe40000000000 */
[----:B------:R-:W-:Y:S02]  /*1ee10*/  @P2 LOP3.LUT R169, R169, 0x1000000, RZ, 0xfc, !PT ;  /* 0x01000000a9a92812 */ /* 0x000fe400078efcff */
[----:B------:R-:W-:Y:S02]  /*1ee20*/  ISETP.GE.AND P2, PT, R28, R162, PT ;  /* 0x000000a21c00720c */ /* 0x000fe40003f46270 */
[----:B------:R-:W-:Y:S05]  /*1ee30*/  LOP3.LUT R169, R169, 0xfffffffd, RZ, 0xc0, !PT ;  /* 0xfffffffda9a97812 */ /* 0x000fea00078ec0ff */
[----:B------:R-:W-:Y:S02]  /*1ee40*/  @P0 LOP3.LUT R169, R169, 0x2, RZ, 0xfc, !PT ;  /* 0x00000002a9a90812 */ /* 0x000fe400078efcff */
[-C--:B------:R-:W-:Y:S02]  /*1ee50*/  ISETP.GE.AND P0, PT, R10, R161.reuse, PT ;  /* 0x000000a10a00720c */ /* 0x080fe40003f06270 */
[----:B------:R-:W-:Y:S02]  /*1ee60*/  LOP3.LUT R169, R169, 0xff7fffff, RZ, 0xc0, !PT ;  /* 0xff7fffffa9a97812 */ /* 0x000fe400078ec0ff */
[----:B------:R-:W-:Y:S02]  /*1ee70*/  FSEL R123, R241, -INF , P0 ;  /* 0xff800000f17b7808 */ /* 0x000fe40000000000 */
[C---:B------:R-:W-:Y:S02]  /*1ee80*/  ISETP.GE.AND P0, PT, R26.reuse, R160, PT ;  /* 0x000000a01a00720c */ /* 0x040fe40003f06270 */
[----:B------:R-:W-:Y:S02]  /*1ee90*/  @P2 LOP3.LUT R169, R169, 0x800000, RZ, 0xfc, !PT ;  /* 0x00800000a9a92812 */ /* 0x000fe400078efcff */
[-C--:B------:R-:W-:Y:S02]  /*1eea0*/  ISETP.GE.AND P2, PT, R26, R162.reuse, PT ;  /* 0x000000a21a00720c */ /* 0x080fe40003f46270 */
[----:B------:R-:W-:Y:S07]  /*1eeb0*/  LOP3.LUT R169, R169, 0xfffffffe, RZ, 0xc0, !PT ;  /* 0xfffffffea9a97812 */ /* 0x000fee00078ec0ff */
        /* <DEDUP_REMOVED lines=10> */
[-C--:B------:R-:W-:Y:S02]  /*1ef60*/  ISETP.GE.AND P0, PT, R6, R161.reuse, PT ;  /* 0x000000a10600720c */ /* 0x080fe40003f06270 */
[----:B------:R-:W-:Y:S02]  /*1ef70*/  LOP3.LUT R169, R169, 0xffdfffff, RZ, 0xc0, !PT ;  /* 0xffdfffffa9a97812 */ /* 0x000fe400078ec0ff */
[----:B------:R-:W-:Y:S02]  /*1ef80*/  FSEL R55, R61, -INF , P0 ;  /* 0xff8000003d377808 */ /* 0x000fe40000000000 */
[-C--:B------:R-:W-:Y:S02]  /*1ef90*/  ISETP.GE.AND P0, PT, R16, R162.reuse, PT ;  /* 0x000000a21000720c */ /* 0x080fe40003f06270 */
[----:B------:R-:W-:Y:S02]  /*1efa0*/  P2R R20, PR, RZ, 0x20 ;  /* 0x00000020ff147803 */ /* 0x000fe40000000000 */
[----:B------:R-:W-:Y:S02]  /*1efb0*/  @P2 LOP3.LUT R169, R169, 0x200000, RZ, 0xfc, !PT ;  /* 0x00200000a9a92812 */ /* 0x000fe400078efcff */
[----:B------:R-:W-:Y:S02]  /*1efc0*/  P2R R16, PR, RZ, 0x10 ;  /* 0x00000010ff107803 */ /* 0x000fe40000000000 */
[C---:B------:R-:W-:Y:S02]  /*1efd0*/  LOP3.LUT P5, RZ, R169.reuse, 0x10000, RZ, 0xc0, !PT ;  /* 0x00010000a9ff7812 */ /* 0x040fe400078ac0ff */
[C---:B------:R-:W-:Y:S02]  /*1efe0*/  LOP3.LUT P6, RZ, R169.reuse, 0x8000, RZ, 0xc0, !PT ;  /* 0x00008000a9ff7812 */ /* 0x040fe400078cc0ff */
[----:B------:R-:W-:Y:S02]  /*1eff0*/  LOP3.LUT R169, R169, 0xffefffff, RZ, 0xc0, !PT ;  /* 0xffefffffa9a97812 */ /* 0x000fe400078ec0ff */
[----:B------:R-:W-:Y:S02]  /*1f000*/  FSEL R21, R21, -INF , !P5 ;  /* 0xff80000015157808 */ /* 0x000fe40006800000 */
[----:B------:R-:W-:Y:S02]  /*1f010*/  @P0 LOP3.LUT R169, R169, 0x100000, RZ, 0xfc, !PT ;  /* 0x00100000a9a90812 */ /* 0x000fe400078efcff */
[----:B------:R-:W-:Y:S02]  /*1f020*/  ISETP.GE.AND P0, PT, R5, R161, PT ;  /* 0x000000a10500720c */ /* 0x000fe40003f06270 */
[----:B------:R-:W-:Y:S02]  /*1f030*/  LOP3.LUT P1, RZ, R169, 0x8000000, RZ, 0xc0, !PT ;  /* 0x08000000a9ff7812 */ /* 0x000fe4000782c0ff */
[----:B------:R-:W-:Y:S02]  /*1f040*/  FSEL R122, R63, -INF , P0 ;  /* 0xff8000003f7a7808 */ /* 0x000fe40000000000 */
[-C--:B------:R-:W-:Y:S01]  /*1f050*/  ISETP.GE.AND P0, PT, R10, R163.reuse, PT ;  /* 0x000000a30a00720c */ /* 0x080fe20003f06270 */
[----:B------:R-:W-:Y:S01]  /*1f060*/  LDSM.16.MT88.4 R60, [R120+0x9000] ;  /* 0x00900000783c783b */ /* 0x000fe20000004200 */
[----:B------:R-:W-:Y:S02]  /*1f070*/  FSEL R211, R211, -INF , !P1 ;  /* 0xff800000d3d37808 */ /* 0x000fe40004800000 */
[----:B------:R-:W-:Y:S02]  /*1f080*/  FSEL R172, R239, -INF , P0 ;  /* 0xff800000efac7808 */ /* 0x000fe40000000000 */
[----:B------:R-:W-:Y:S02]  /*1f090*/  ISETP.GE.AND P0, PT, R7, R163, PT ;  /* 0x000000a30700720c */ /* 0x000fe40003f06270 */
[----:B------:R-:W-:Y:S02]  /*1f0a0*/  ISETP.NE.AND P1, PT, R23, RZ, PT ;  /* 0x000000ff1700720c */ /* 0x000fe40003f25270 */
[----:B------:R-:W-:Y:S02]  /*1f0b0*/  FSEL R130, R57, -INF , P0 ;  /* 0xff80000039827808 */ /* 0x000fe40000000000 */
[-C--:B------:R-:W-:Y:S02]  /*1f0c0*/  ISETP.GE.AND P0, PT, R2, R161.reuse, PT ;  /* 0x000000a10200720c */ /* 0x080fe40003f06270 */
[----:B------:R-:W-:Y:S02]  /*1f0d0*/  FSEL R129, R129, -INF , !P1 ;  /* 0xff80000081817808 */ /* 0x000fe40004800000 */
[----:B------:R-:W-:Y:S02]  /*1f0e0*/  FSEL R52, R52, -INF , P0 ;  /* 0xff80000034347808 */ /* 0x000fe40000000000 */
[----:B------:R-:W-:Y:S02]  /*1f0f0*/  ISETP.GE.AND P0, PT, R0, R161, PT ;  /* 0x000000a10000720c */ /* 0x000fe40003f06270 */
[----:B------:R-:W-:Y:S02]  /*1f100*/  ISETP.GE.AND P1, PT, R3, R162, PT ;  /* 0x000000a20300720c */ /* 0x000fe40003f26270 */
[----:B------:R-:W-:Y:S02]  /*1f110*/  FSEL R53, R247, -INF , P0 ;  /* 0xff800000f7357808 */ /* 0x000fe40000000000 */
[-C--:B------:R-:W-:Y:S02]  /*1f120*/  ISETP.GE.AND P0, PT, R6, R163.reuse, PT ;  /* 0x000000a30600720c */ /* 0x080fe40003f06270 */
[----:B------:R-:W-:Y:S02]  /*1f130*/  LOP3.LUT P3, RZ, R169, 0x4, RZ, 0xc0, !PT ;  /* 0x00000004a9ff7812 */ /* 0x000fe4000786c0ff */
[----:B------:R-:W-:Y:S02]  /*1f140*/  FSEL R128, R243, -INF , P0 ;  /* 0xff800000f3807808 */ /* 0x000fe40000000000 */
[-C--:B------:R-:W-:Y:S02]  /*1f150*/  ISETP.GE.AND P0, PT, R5, R163.reuse, PT ;  /* 0x000000a30500720c */ /* 0x080fe40003f06270 */
[----:B------:R-:W-:Y:S02]  /*1f160*/  P2R R25, PR, RZ, 0x8 ;  /* 0x00000008ff197803 */ /* 0x000fe40000000000 */
[----:B------:R-:W-:Y:S02]  /*1f170*/  FSEL R126, R126, -INF , P0 ;  /* 0xff8000007e7e7808 */ /* 0x000fe40000000000 */
[-C--:B------:R-:W-:Y:S02]  /*1f180*/  ISETP.GE.AND P0, PT, R2, R163.reuse, PT ;  /* 0x000000a30200720c */ /* 0x080fe40003f06270 */
[----:B------:R-:W-:Y:S02]  /*1f190*/  LOP3.LUT P3, RZ, R169, 0x8, RZ, 0xc0, !PT ;  /* 0x00000008a9ff7812 */ /* 0x000fe4000786c0ff */
[----:B------:R-:W-:Y:S02]  /*1f1a0*/  FSEL R182, R182, -INF , P0 ;  /* 0xff800000b6b67808 */ /* 0x000fe40000000000 */
[----:B------:R-:W-:Y:S02]  /*1f1b0*/  ISETP.GE.AND P0, PT, R0, R163, PT ;  /* 0x000000a30000720c */ /* 0x000fe40003f06270 */
[----:B------:R-:W-:Y:S02]  /*1f1c0*/  P2R R26, PR, RZ, 0x8 ;  /* 0x00000008ff1a7803 */ /* 0x000fe40000000000 */
[----:B------:R-:W-:Y:S02]  /*1f1d0*/  FSEL R181, R245, -INF , P0 ;  /* 0xff800000f5b57808 */ /* 0x000fe40000000000 */
[C---:B------:R-:W-:Y:S02]  /*1f1e0*/  LOP3.LUT P0, RZ, R169.reuse, 0x4000000, RZ, 0xc0, !PT ;  /* 0x04000000a9ff7812 */ /* 0x040fe4000780c0ff */
[----:B------:R-:W-:Y:S02]  /*1f1f0*/  LOP3.LUT P3, RZ, R169, 0x10000000, RZ, 0xc0, !PT ;  /* 0x10000000a9ff7812 */ /* 0x000fe4000786c0ff */
[----:B------:R-:W-:Y:S02]  /*1f200*/  FSEL R209, R209, -INF , !P0 ;  /* 0xff800000d1d17808 */ /* 0x000fe40004000000 */
[C---:B------:R-:W-:Y:S02]  /*1f210*/  ISETP.GE.AND P0, PT, R168.reuse, R160, PT ;  /* 0x000000a0a800720c */ /* 0x040fe40003f06270 */
[----:B------:R-:W-:Y:S02]  /*1f220*/  P2R R27, PR, RZ, 0x8 ;  /* 0x00000008ff1b7803 */ /* 0x000fe40000000000 */
[----:B------:R-:W-:Y:S02]  /*1f230*/  FSEL R191, R191, -INF , !P0 ;  /* 0xff800000bfbf7808 */ /* 0x000fe40004000000 */
[C---:B------:R-:W-:Y:S02]  /*1f240*/  LOP3.LUT P0, RZ, R169.reuse, 0x1000000, RZ, 0xc0, !PT ;  /* 0x01000000a9ff7812 */ /* 0x040fe4000780c0ff */
[----:B------:R-:W-:Y:S02]  /*1f250*/  LOP3.LUT P3, RZ, R169, 0x20000000, RZ, 0xc0, !PT ;  /* 0x20000000a9ff7812 */ /* 0x000fe4000786c0ff */
[----:B------:R-:W-:Y:S02]  /*1f260*/  FSEL R193, R193, -INF , !P0 ;  /* 0xff800000c1c17808 */ /* 0x000fe40004000000 */
[C---:B------:R-:W-:Y:S01]  /*1f270*/  ISETP.GE.AND P0, PT, R168.reuse, R162, PT ;  /* 0x000000a2a800720c */ /* 0x040fe20003f06270 */
[----:B------:R-:W-:Y:S01]  /*1f280*/  VIADD R168, R168, 0xffffff80 ;  /* 0xffffff80a8a87836 */ /* 0x000fe20000000000 */
[----:B------:R-:W-:Y:S02]  /*1f290*/  P2R R28, PR, RZ, 0x8 ;  /* 0x00000008ff1c7803 */ /* 0x000fe40000000000 */
[----:B------:R-:W-:Y:S02]  /*1f2a0*/  FSEL R195, R195, -INF , !P0 ;  /* 0xff800000c3c37808 */ /* 0x000fe40004000000 */
[C---:B------:R-:W-:Y:S02]  /*1f2b0*/  LOP3.LUT P0, RZ, R169.reuse, 0x400000, RZ, 0xc0, !PT ;  /* 0x00400000a9ff7812 */ /* 0x040fe4000780c0ff */
[----:B------:R-:W-:Y:S02]  /*1f2c0*/  LOP3.LUT P3, RZ, R169, 0x10, RZ, 0xc0, !PT ;  /* 0x00000010a9ff7812 */ /* 0x000fe4000786c0ff */
[----:B------:R-:W-:Y:S02]  /*1f2d0*/  FSEL R185, R185, -INF , !P0 ;  /* 0xff800000b9b97808 */ /* 0x000fe40004000000 */
[----:B------:R-:W-:Y:S02]  /*1f2e0*/  ISETP.GE.AND P0, PT, R3, R160, PT ;  /* 0x000000a00300720c */ /* 0x000fe40003f06270 */
[----:B------:R-:W2:Y:S01]  /*1f2f0*/  LD.E R3, desc[UR4][R116.64+0xdc] ;  /* 0x0000dc0474037980 */ /* 0x000ea2000c101900 */
[----:B------:R-:W-:Y:S02]  /*1f300*/  P2R R29, PR, RZ, 0x8 ;  /* 0x00000008ff1d7803 */ /* 0x000fe40000000000 */
[C---:B------:R-:W-:Y:S02]  /*1f310*/  LOP3.LUT P3, RZ, R169.reuse, 0x20, RZ, 0xc0, !PT ;  /* 0x00000020a9ff7812 */ /* 0x040fe4000786c0ff */
[C---:B------:R-:W-:Y:S02]  /*1f320*/  LOP3.LUT P4, RZ, R169.reuse, 0x20000, RZ, 0xc0, !PT ;  /* 0x00020000a9ff7812 */ /* 0x040fe4000788c0ff */
[----:B------:R-:W-:Y:S02]  /*1f330*/  P2R R30, PR, RZ, 0x8 ;  /* 0x00000008ff1e7803 */ /* 0x000fe40000000000 */
[C---:B------:R-:W-:Y:S02]  /*1f340*/  LOP3.LUT P3, RZ, R169.reuse, 0x40000000, RZ, 0xc0, !PT ;  /* 0x40000000a9ff7812 */ /* 0x040fe4000786c0ff */
[----:B------:R-:W-:Y:S02]  /*1f350*/  FSEL R4, R4, -INF , !P4 ;  /* 0xff80000004047808 */ /* 0x000fe40006000000 */
        /* <DEDUP_REMOVED lines=26> */
[----:B------:R-:W-:Y:S02]  /*1f500*/  LOP3.LUT P3, RZ, R170, 0x4, RZ, 0xc0, !PT ;  /* 0x00000004aaff7812 */ /* 0x000fe4000786c0ff */
[----:B------:R-:W-:Y:S02]  /*1f510*/  P2R R44, PR, RZ, 0x10 ;  /* 0x00000010ff2c7803 */ /* 0x000fe40000000000 */
[----:B------:R-:W-:Y:S02]  /*1f520*/  LOP3.LUT P4, RZ, R169, 0x2000, RZ, 0xc0, !PT ;  /* 0x00002000a9ff7812 */ /* 0x000fe4000788c0ff */
[----:B------:R-:W-:Y:S02]  /*1f530*/  FSEL R235, R235, -INF , !P3 ;  /* 0xff800000ebeb7808 */ /* 0x000fe40005800000 */
[----:B------:R-:W-:Y:S02]  /*1f540*/  ISETP.NE.AND P3, PT, R38, RZ, PT ;  /* 0x000000ff2600720c */ /* 0x000fe40003f65270 */
        /* <DEDUP_REMOVED lines=17> */
[----:B------:R-:W-:Y:S02]  /*1f660*/  FSEL R65, R65, -INF , !P3 ;  /* 0xff80000041417808 */ /* 0x000fe40005800000 */
[----:B------:R-:W-:Y:S02]  /*1f670*/  ISETP.NE.AND P4, PT, R40, RZ, PT ;  /* 0x000000ff2800720c */ /* 0x000fe40003f85270 */
        /* <DEDUP_REMOVED lines=8> */
[----:B------:R-:W-:Y:S02]  /*1f700*/  LOP3.LUT P4, RZ, R169, 0x800000, RZ, 0xc0, !PT ;  /* 0x00800000a9ff7812 */ /* 0x000fe4000788c0ff */
[----:B------:R-:W-:Y:S02]  /*1f710*/  ISETP.NE.AND P3, PT, R31, RZ, PT ;  /* 0x000000ff1f00720c */ /* 0x000fe40003f65270 */
[----:B------:R-:W-:Y:S02]  /*1f720*/  FSEL R19, R19, -INF , !P5 ;  /* 0xff80000013137808 */ /* 0x000fe40006800000 */
[----:B------:R-:W-:Y:S02]  /*1f730*/  ISETP.GE.AND P2, PT, R22, R162, PT ;  /* 0x000000a21600720c */ /* 0x000fe40003f46270 */
[----:B------:R-:W-:Y:S02]  /*1f740*/  LOP3.LUT P5, RZ, R169, 0x2, RZ, 0xc0, !PT ;  /* 0x00000002a9ff7812 */ /* 0x000fe400078ac0ff */
[----:B------:R-:W-:Y:S02]  /*1f750*/  FSEL R187, R187, -INF , !P4 ;  /* 0xff800000bbbb7808 */ /* 0x000fe40006000000 */
[----:B------:R-:W-:Y:S02]  /*1f760*/  FSEL R221, R221, -INF , !P3 ;  /* 0xff800000dddd7808 */ /* 0x000fe40005800000 */
[----:B------:R-:W-:Y:S02]  /*1f770*/  ISETP.NE.AND P4, PT, R16, RZ, PT ;  /* 0x000000ff1000720c */ /* 0x000fe40003f85270 */
[----:B------:R-:W-:Y:S02]  /*1f780*/  P2R R22, PR, RZ, 0x4 ;  /* 0x00000004ff167803 */ /* 0x000fe40000000000 */
[----:B------:R-:W-:Y:S02]  /*1f790*/  ISETP.NE.AND P3, PT, R30, RZ, PT ;  /* 0x000000ff1e00720c */ /* 0x000fe40003f65270 */
[----:B------:R-:W-:Y:S02]  /*1f7a0*/  LOP3.LUT P2, RZ, R169, 0x4000, RZ, 0xc0, !PT ;  /* 0x00004000a9ff7812 */ /* 0x000fe4000784c0ff */
[----:B------:R-:W-:Y:S02]  /*1f7b0*/  FSEL R183, R183, -INF , !P5 ;  /* 0xff800000b7b77808 */ /* 0x000fe40006800000 */
[----:B------:R-:W-:Y:S02]  /*1f7c0*/  ISETP.NE.AND P5, PT, R20, RZ, PT ;  /* 0x000000ff1400720c */ /* 0x000fe40003fa5270 */
[----:B------:R-:W-:Y:S02]  /*1f7d0*/  FSEL R131, R131, -INF , !P4 ;  /* 0xff80000083837808 */ /* 0x000fe40006000000 */
[----:B------:R-:W-:Y:S02]  /*1f7e0*/  FSEL R127, R127, -INF , !P0 ;  /* 0xff8000007f7f7808 */ /* 0x000fe40004000000 */
[----:B------:R-:W-:Y:S02]  /*1f7f0*/  FSEL R207, R207, -INF , !P3 ;  /* 0xff800000cfcf7808 */ /* 0x000fe40005800000 */
[C---:B------:R-:W-:Y:S02]  /*1f800*/  ISETP.GE.AND P4, PT, R14.reuse, R160, PT ;  /* 0x000000a00e00720c */ /* 0x040fe40003f86270 */
[----:B------:R-:W-:Y:S02]  /*1f810*/  ISETP.GE.AND P0, PT, R14, R162, PT ;  /* 0x000000a20e00720c */ /* 0x000fe40003f06270 */
[----:B------:R-:W-:Y:S02]  /*1f820*/  FSEL R9, R9, -INF , !P2 ;  /* 0xff80000009097808 */ /* 0x000fe40005000000 */
[----:B------:R-:W-:Y:S02]  /*1f830*/  FSEL R13, R13, -INF , !P6 ;  /* 0xff8000000d0d7808 */ /* 0x000fe40007000000 */
[----:B------:R-:W-:Y:S02]  /*1f840*/  ISETP.NE.AND P3, PT, R29, RZ, PT ;  /* 0x000000ff1d00720c */ /* 0x000fe40003f65270 */
[----:B------:R-:W-:Y:S02]  /*1f850*/  FMNMX3.FTZ R14, R119, R4, R21, !PT ;  /* 0x00000004770e7276 */ /* 0x000fe40007810015 */
[----:B------:R-:W-:Y:S02]  /*1f860*/  FSEL R137, R137, -INF , !P5 ;  /* 0xff80000089897808 */ /* 0x000fe40006800000 */
[C---:B------:R-:W-:Y:S02]  /*1f870*/  LOP3.LUT P2, RZ, R169.reuse, 0x2000000, RZ, 0xc0, !PT ;  /* 0x02000000a9ff7812 */ /* 0x040fe4000784c0ff */
[----:B------:R-:W-:Y:S02]  /*1f880*/  LOP3.LUT P5, RZ, R169, 0x200000, RZ, 0xc0, !PT ;  /* 0x00200000a9ff7812 */ /* 0x000fe400078ac0ff */
[----:B------:R-:W-:Y:S02]  /*1f890*/  FMNMX3.FTZ R14, R14, R13, R9, !PT ;  /* 0x0000000d0e0e7276 */ /* 0x000fe40007810009 */
[----:B------:R-:W-:Y:S02]  /*1f8a0*/  FSEL R205, R205, -INF , !P3 ;  /* 0xff800000cdcd7808 */ /* 0x000fe40005800000 */
[----:B------:R-:W-:Y:S02]  /*1f8b0*/  LOP3.LUT P6, RZ, R170, 0x40, RZ, 0xc0, !PT ;  /* 0x00000040aaff7812 */ /* 0x000fe400078cc0ff */
[----:B------:R-:W-:Y:S02]  /*1f8c0*/  ISETP.NE.AND P3, PT, R28, RZ, PT ;  /* 0x000000ff1c00720c */ /* 0x000fe40003f65270 */
[----:B------:R-:W-:Y:S02]  /*1f8d0*/  FSEL R125, R125, -INF , !P4 ;  /* 0xff8000007d7d7808 */ /* 0x000fe40006000000 */
[----:B------:R-:W-:Y:S02]  /*1f8e0*/  FSEL R203, R203, -INF , !P2 ;  /* 0xff800000cbcb7808 */ /* 0x000fe40005000000 */
[----:B------:R-:W-:Y:S02]  /*1f8f0*/  FSEL R179, R179, -INF , !P5 ;  /* 0xff800000b3b37808 */ /* 0x000fe40006800000 */
[----:B------:R-:W-:Y:S02]  /*1f900*/  ISETP.NE.AND P2, PT, R22, RZ, PT ;  /* 0x000000ff1600720c */ /* 0x000fe40003f45270 */
[C---:B------:R-:W-:Y:S02]  /*1f910*/  ISETP.GE.AND P4, PT, R10.reuse, R160, PT ;  /* 0x000000a00a00720c */ /* 0x040fe40003f86270 */
[----:B------:R-:W-:Y:S02]  /*1f920*/  ISETP.GE.AND P5, PT, R10, R162, PT ;  /* 0x000000a20a00720c */ /* 0x000fe40003fa6270 */
[----:B------:R-:W-:Y:S02]  /*1f930*/  FMNMX3.FTZ R10, R14, R45, R49, !PT ;  /* 0x0000002d0e0a7276 */ /* 0x000fe40007810031 */
[----:B------:R-:W-:Y:S02]  /*1f940*/  FSEL R17, R17, -INF , !P6 ;  /* 0xff80000011117808 */ /* 0x000fe40007000000 */
[----:B------:R-:W-:Y:S02]  /*1f950*/  FSEL R215, R215, -INF , !P3 ;  /* 0xff800000d7d77808 */ /* 0x000fe40005800000 */
[----:B------:R-:W-:Y:S02]  /*1f960*/  ISETP.NE.AND P3, PT, R27, RZ, PT ;  /* 0x000000ff1b00720c */ /* 0x000fe40003f65270 */
[----:B------:R-:W-:Y:S02]  /*1f970*/  FSEL R177, R177, -INF , !P2 ;  /* 0xff800000b1b17808 */ /* 0x000fe40005000000 */
[----:B------:R-:W-:Y:S02]  /*1f980*/  ISETP.NE.AND P2, PT, R12, RZ, PT ;  /* 0x000000ff0c00720c */ /* 0x000fe40003f45270 */
[----:B------:R-:W-:Y:S02]  /*1f990*/  FMNMX3.FTZ R10, R10, R227, R225, !PT ;  /* 0x000000e30a0a7276 */ /* 0x000fe400078100e1 */
[----:B------:R-:W-:Y:S02]  /*1f9a0*/  FMNMX3.FTZ R12, R118, R19, R17, !PT ;  /* 0x00000013760c7276 */ /* 0x000fe40007810011 */
[----:B------:R-:W-:Y:S02]  /*1f9b0*/  FSEL R67, R67, -INF , !P3 ;  /* 0xff80000043437808 */ /* 0x000fe40005800000 */
[----:B------:R-:W-:Y:S02]  /*1f9c0*/  ISETP.NE.AND P3, PT, R26, RZ, PT ;  /* 0x000000ff1a00720c */ /* 0x000fe40003f65270 */
[----:B------:R-:W-:Y:S02]  /*1f9d0*/  FMNMX3.FTZ R10, R10, R219, R217, !PT ;  /* 0x000000db0a0a7276 */ /* 0x000fe400078100d9 */
[----:B------:R-:W-:Y:S02]  /*1f9e0*/  FMNMX3.FTZ R12, R12, R15, R11, !PT ;  /* 0x0000000f0c0c7276 */ /* 0x000fe4000781000b */
[----:B------:R-:W-:Y:S02]  /*1f9f0*/  FSEL R199, R199, -INF , !P3 ;  /* 0xff800000c7c77808 */ /* 0x000fe40005800000 */
[----:B------:R-:W-:Y:S02]  /*1fa00*/  FMNMX3.FTZ R10, R10, R65, R213, !PT ;  /* 0x000000410a0a7276 */ /* 0x000fe400078100d5 */
[----:B------:R-:W-:Y:S02]  /*1fa10*/  ISETP.NE.AND P3, PT, R25, RZ, PT ;  /* 0x000000ff1900720c */ /* 0x000fe40003f65270 */
[----:B------:R-:W-:Y:S02]  /*1fa20*/  FMNMX3.FTZ R12, R12, R237, R235, !PT ;  /* 0x000000ed0c0c7276 */ /* 0x000fe400078100eb */
[----:B------:R-:W-:Y:S02]  /*1fa30*/  FSEL R197, R197, -INF , !P3 ;  /* 0xff800000c5c57808 */ /* 0x000fe40005800000 */
[----:B------:R-:W-:Y:S02]  /*1fa40*/  FMNMX3.FTZ R10, R10, R207, R205, !PT ;  /* 0x000000cf0a0a7276 */ /* 0x000fe400078100cd */
[----:B------:R-:W-:Y:S02]  /*1fa50*/  FMNMX3.FTZ R12, R12, R233, R229, !PT ;  /* 0x000000e90c0c7276 */ /* 0x000fe400078100e5 */
[----:B------:R-:W-:Y:S02]  /*1fa60*/  LOP3.LUT P6, RZ, R169, 0x1, RZ, 0xc0, !PT ;  /* 0x00000001a9ff7812 */ /* 0x000fe400078cc0ff */
        /* <DEDUP_REMOVED lines=11> */
[----:B------:R-:W-:Y:S02]  /*1fb20*/  FSEL R174, R174, -INF , !P0 ;  /* 0xff800000aeae7808 */ /* 0x000fe40004000000 */
[----:B------:R-:W-:Y:S02]  /*1fb30*/  FMNMX3.FTZ R12, R12, R203, R201, !PT ;  /* 0x000000cb0c0c7276 */ /* 0x000fe400078100c9 */
[----:B------:R-:W-:Y:S02]  /*1fb40*/  FSEL R180, R180, -INF , !P6 ;  /* 0xff800000b4b47808 */ /* 0x000fe40007000000 */
[-C--:B------:R-:W-:Y:S02]  /*1fb50*/  ISETP.GE.AND P0, PT, R5, R160.reuse, PT ;  /* 0x000000a00500720c */ /* 0x080fe40003f06270 */
[-C--:B------:R-:W-:Y:S02]  /*1fb60*/  ISETP.GE.AND P6, PT, R7, R160.reuse, PT ;  /* 0x000000a00700720c */ /* 0x080fe40003fc6270 */
[----:B------:R-:W-:Y:S02]  /*1fb70*/  FMNMX3.FTZ R10, R10, R131, R129, !PT ;  /* 0x000000830a0a7276 */ /* 0x000fe40007810081 */
[----:B------:R-:W-:Y:S02]  /*1fb80*/  FMNMX3.FTZ R12, R12, R195, R193, !PT ;  /* 0x000000c30c0c7276 */ /* 0x000fe400078100c1 */
[----:B------:R-:W-:Y:S02]  /*1fb90*/  FSEL R172, R172, -INF , !P5 ;  /* 0xff800000acac7808 */ /* 0x000fe40006800000 */
[----:B------:R-:W-:Y:S02]  /*1fba0*/  FSEL R122, R122, -INF , !P0 ;  /* 0xff8000007a7a7808 */ /* 0x000fe40004000000 */
[----:B------:R-:W-:Y:S02]  /*1fbb0*/  FSEL R123, R123, -INF , !P4 ;  /* 0xff8000007b7b7808 */ /* 0x000fe40006000000 */
[C---:B------:R-:W-:Y:S02]  /*1fbc0*/  ISETP.GE.AND P0, PT, R2.reuse, R160, PT ;  /* 0x000000a00200720c */ /* 0x040fe40003f06270 */
[-C--:B------:R-:W-:Y:S02]  /*1fbd0*/  ISETP.GE.AND P5, PT, R2, R162.reuse, PT ;  /* 0x000000a20200720c */ /* 0x080fe40003fa6270 */
[----:B------:R-:W-:Y:S02]  /*1fbe0*/  ISETP.GE.AND P4, PT, R7, R162, PT ;  /* 0x000000a20700720c */ /* 0x000fe40003f86270 */
[----:B------:R-:W-:Y:S02]  /*1fbf0*/  FSEL R121, R121, -INF , !P6 ;  /* 0xff80000079797808 */ /* 0x000fe40007000000 */
[----:B------:R-:W-:Y:S02]  /*1fc00*/  FMNMX3.FTZ R2, R10, R127, R125, !PT ;  /* 0x0000007f0a027276 */ /* 0x000fe4000781007d */
[-C--:B------:R-:W-:Y:S02]  /*1fc10*/  ISETP.GE.AND P6, PT, R6, R160.reuse, PT ;  /* 0x000000a00600720c */ /* 0x080fe40003fc6270 */
[----:B------:R-:W-:Y:S02]  /*1fc20*/  ISETP.NE.AND P3, PT, R24, RZ, PT ;  /* 0x000000ff1800720c */ /* 0x000fe40003f65270 */
[----:B------:R-:W-:Y:S02]  /*1fc30*/  FMNMX3.FTZ R12, R12, R187, R185, !PT ;  /* 0x000000bb0c0c7276 */ /* 0x000fe400078100b9 */
[----:B------:R-:W-:Y:S02]  /*1fc40*/  FSEL R130, R130, -INF , !P4 ;  /* 0xff80000082827808 */ /* 0x000fe40006000000 */
[----:B------:R-:W-:Y:S02]  /*1fc50*/  FSEL R55, R55, -INF , !P6 ;  /* 0xff80000037377808 */ /* 0x000fe40007000000 */
[----:B------:R-:W-:Y:S02]  /*1fc60*/  ISETP.GE.AND P4, PT, R0, R160, PT ;  /* 0x000000a00000720c */ /* 0x000fe40003f86270 */
[----:B------:R-:W-:Y:S02]  /*1fc70*/  FMNMX3.FTZ R2, R2, R123, R121, !PT ;  /* 0x0000007b02027276 */ /* 0x000fe40007810079 */
[----:B------:R-:W-:Y:S02]  /*1fc80*/  FSEL R178, R178, -INF , !P3 ;  /* 0xff800000b2b27808 */ /* 0x000fe40005800000 */
[----:B------:R-:W-:Y:S02]  /*1fc90*/  FMNMX3.FTZ R12, R12, R179, R180, !PT ;  /* 0x000000b30c0c7276 */ /* 0x000fe400078100b4 */
[----:B------:R-:W-:Y:S02]  /*1fca0*/  FSEL R52, R52, -INF , !P0 ;  /* 0xff80000034347808 */ /* 0x000fe40004000000 */
[-C--:B------:R-:W-:Y:S02]  /*1fcb0*/  ISETP.GE.AND P0, PT, R0, R162.reuse, PT ;  /* 0x000000a20000720c */ /* 0x080fe40003f06270 */
[----:B------:R-:W-:Y:S02]  /*1fcc0*/  FSEL R53, R53, -INF , !P4 ;  /* 0xff80000035357808 */ /* 0x000fe40006000000 */
[----:B------:R-:W-:Y:S02]  /*1fcd0*/  FMNMX3.FTZ R0, R2, R55, R122, !PT ;  /* 0x0000003702007276 */ /* 0x000fe4000781007a */
[----:B------:R-:W-:Y:S02]  /*1fce0*/  FMNMX3.FTZ R25, R12, R177, R178, !PT ;  /* 0x000000b10c197276 */ /* 0x000fe400078100b2 */
[----:B------:R-:W-:Y:S02]  /*1fcf0*/  FSEL R176, R176, -INF , !P1 ;  /* 0xff800000b0b07808 */ /* 0x000fe40004800000 */
[----:B------:R-:W-:Y:S02]  /*1fd00*/  FMNMX3.FTZ R7, R0, R53, R52, !PT ;  /* 0x0000003500077276 */ /* 0x000fe40007810034 */
[-C--:B------:R-:W-:Y:S02]  /*1fd10*/  ISETP.GE.AND P6, PT, R5, R162.reuse, PT ;  /* 0x000000a20500720c */ /* 0x080fe40003fc6270 */
[----:B------:R-:W-:Y:S01]  /*1fd20*/  ISETP.GE.AND P1, PT, R6, R162, PT ;  /* 0x000000a20600720c */ /* 0x000fe20003f26270 */
[----:B------:R-:W-:Y:S01]  /*1fd30*/  SHFL.BFLY PT, R0, R7, 0x2, 0x1f ;  /* 0x0c401f0007007f89 */ /* 0x000fe200000e0000 */
[----:B------:R-:W-:Y:S02]  /*1fd40*/  FMNMX3.FTZ R25, R25, R176, R174, !PT ;  /* 0x000000b019197276 */ /* 0x000fe400078100ae */
[----:B------:R-:W-:Y:S02]  /*1fd50*/  FSEL R126, R126, -INF , !P6 ;  /* 0xff8000007e7e7808 */ /* 0x000fe40007000000 */
[----:B------:R-:W-:Y:S02]  /*1fd60*/  FMNMX3.FTZ R25, R25, R172, R130, !PT ;  /* 0x000000ac19197276 */ /* 0x000fe40007810082 */
[----:B------:R-:W-:Y:S02]  /*1fd70*/  FSEL R128, R128, -INF , !P1 ;  /* 0xff80000080807808 */ /* 0x000fe40004800000 */
[----:B------:R-:W-:Y:S02]  /*1fd80*/  FSEL R182, R182, -INF , !P5 ;  /* 0xff800000b6b67808 */ /* 0x000fe40006800000 */
[----:B------:R-:W-:Y:S02]  /*1fd90*/  FMNMX3.FTZ R2, R25, R128, R126, !PT ;  /* 0x0000008019027276 */ /* 0x000fe4000781007e */
[----:B------:R-:W-:Y:S02]  /*1fda0*/  FSEL R181, R181, -INF , !P0 ;  /* 0xff800000b5b57808 */ /* 0x000fe40004000000 */
[----:B------:R-:W-:Y:S02]  /*1fdb0*/  ISETP.NE.AND P3, PT, R8, RZ, PT ;  /* 0x000000ff0800720c */ /* 0x000fe40003f65270 */
[----:B------:R-:W-:Y:S05]  /*1fdc0*/  FMNMX3.FTZ R23, R2, R181, R182, !PT ;  /* 0x000000b502177276 */ /* 0x000fea00078100b6 */
[----:B------:R-:W1:Y:S02]  /*1fdd0*/  SHFL.BFLY PT, R2, R23, 0x2, 0x1f ;  /* 0x0c401f0017027f89 */ /* 0x000e6400000e0000 */
[----:B-1----:R-:W-:Y:S02]  /*1fde0*/  FMNMX.FTZ R25, R23, R2, !PT ;  /* 0x0000000217197209 */ /* 0x002fe40007810000 */
[----:B------:R-:W-:Y:S01]  /*1fdf0*/  FMNMX.FTZ R5, R7, R0, !PT ;  /* 0x0000000007057209 */ /* 0x000fe20007810000 */
[----:B------:R-:W-:Y:S03]  /*1fe00*/  VIADD R7, R120, 0x9000 ;  /* 0x0000900078077836 */ /* 0x000fe60000000000 */
        /* <DEDUP_REMOVED lines=16> */
[----:B------:R-:W-:Y:S01]  /*1ff10*/  FSEL R4, R0, RZ, P0 ;  /* 0x000000ff00047208 */ /* 0x000fe20000000000 */
[----:B------:R1:W-:Y:S01]  /*1ff20*/  MUFU.EX2 R118, R12 ;  /* 0x0000000c00767308 */ /* 0x0003e20000000800 */
[-C--:B------:R-:W-:Y:S01]  /*1ff30*/  FFMA.FTZ R64, R21, R3.reuse, -R124 ;  /* 0x0000000315407223 */ /* 0x080fe2000001087c */
[-C--:B------:R-:W-:Y:S01]  /*1ff40*/  FFMA.FTZ R135, R15, R3.reuse, -R184 ;  /* 0x000000030f877223 */ /* 0x080fe200000108b8 */
[-CC-:B------:R-:W-:Y:S01]  /*1ff50*/  FFMA.FTZ R137, R137, R3.reuse, -R124.reuse ;  /* 0x0000000389897223 */ /* 0x180fe2000001087c */
[----:B------:R-:W-:Y:S01]  /*1ff60*/  FADD.FTZ R4, -R4, R119 ;  /* 0x0000007704047221 */ /* 0x000fe20000010100 */
[----:B------:R-:W-:Y:S02]  /*1ff70*/  VIADD R119, R120, 0x9020 ;  /* 0x0000902078777836 */ /* 0x000fe40000000000 */
[-C--:B------:R-:W-:Y:S01]  /*1ff80*/  FFMA.FTZ R131, R131, R3.reuse, -R124 ;  /* 0x0000000383837223 */ /* 0x080fe2000001087c */
[----:B------:R-:W-:Y:S02]  /*1ff90*/  @P2 VIADD R119, R7, 0xffffffe0 ;  /* 0xffffffe007772836 */ /* 0x000fe40000000000 */
[----:B------:R-:W-:Y:S01]  /*1ffa0*/  FMUL.FTZ R6, R3, R4 ;  /* 0x0000000403067220 */ /* 0x000fe20000410000 */
[----:B------:R-:W-:Y:S01]  /*1ffb0*/  MUFU.EX2 R57, R57 ;  /* 0x0000003900397308 */ /* 0x000fe20000000800 */
[-CC-:B------:R-:W-:Y:S01]  /*1ffc0*/  FFMA.FTZ R179, R179, R3.reuse, -R184.reuse ;  /* 0x00000003b3b37223 */ /* 0x180fe200000108b8 */
[-C--:B------:R-:W-:Y:S01]  /*1ffd0*/  FFMA.FTZ R177, R177, R3.reuse, -R184 ;  /* 0x00000003b1b17223 */ /* 0x080fe200000108b8 */
[-CC-:B------:R-:W-:Y:S01]  /*1ffe0*/  FFMA.FTZ R136, R191, R3.reuse, -R124.reuse ;  /* 0x00000003bf887223 */ /* 0x180fe2000001087c */
[-C--:B------:R-:W-:Y:S01]  /*1fff0*/  FFMA.FTZ R183, R183, R3.reuse, -R124 ;  /* 0x00000003b7b77223 */ /* 0x080fe2000001087c */
[-CC-:B------:R-:W-:Y:S01]  /*20000*/  FFMA.FTZ R174, R174, R3.reuse, -R184.reuse ;  /* 0x00000003aeae7223 */ /* 0x180fe200000108b8 */
[-C--:B------:R-:W-:Y:S01]  /*20010*/  FFMA.FTZ R181, R181, R3.reuse, -R184 ;  /* 0x00000003b5b57223 */ /* 0x080fe200000108b8 */
[-CC-:B------:R-:W-:Y:S03]  /*20020*/  FFMA.FTZ R127, R127, R3.reuse, -R124.reuse ;  /* 0x000000037f7f7223 */ /* 0x180fe6000001087c */
[----:B------:R-:W2:Y:S01]  /*20030*/  MUFU.EX2 R4, R6 ;  /* 0x0000000600047308 */ /* 0x000ea20000000800 */
[----:B-1----:R-:W-:Y:S01]  /*20040*/  FMUL.FTZ R12, R3, R8 ;  /* 0x00000008030c7220 */ /* 0x002fe20000410000 */
[-CC-:B------:R-:W-:Y:S01]  /*20050*/  FFMA.FTZ R123, R123, R3.reuse, -R124.reuse ;  /* 0x000000037b7b7223 */ /* 0x180fe2000001087c */
[--C-:B------:R-:W-:Y:S01]  /*20060*/  FFMA.FTZ R122, R122, R3, -R124.reuse ;  /* 0x000000037a7a7223 */ /* 0x100fe2000001087c */
[----:B------:R-:W-:Y:S06]  /*20070*/  ISETP.GT.AND P0, PT, R165, R142, PT ;  /* 0x0000008ea500720c */ /* 0x000fec0003f04270 */
[----:B------:R-:W1:Y:S10]  /*20080*/  MUFU.EX2 R64, R64 ;  /* 0x0000004000407308 */ /* 0x000e740000000800 */
[----:B------:R-:W3:Y:S01]  /*20090*/  MUFU.EX2 R54, R12 ;  /* 0x0000000c00367308 */ /* 0x000ee20000000800 */
[C---:B--2---:R-:W-:Y:S01]  /*200a0*/  FMUL.FTZ R50, R4.reuse, R70 ;  /* 0x0000004604327220 */ /* 0x044fe20000410000 */
        /* <DEDUP_REMOVED lines=25> */
[C---:B------:R-:W-:Y:S01]  /*20240*/  FMUL.FTZ R43, R4.reuse, R79 ;  /* 0x0000004f042b7220 */ /* 0x040fe20000410000 */
[C---:B------:R-:W-:Y:S01]  /*20250*/  FMUL.FTZ R46, R4.reuse, R74 ;  /* 0x0000004a042e7220 */ /* 0x040fe20000410000 */
[C---:B------:R-:W-:Y:S01]  /*20260*/  FMUL.FTZ R47, R4.reuse, R75 ;  /* 0x0000004b042f7220 */ /* 0x040fe20000410000 */
[----:B------:R-:W-:Y:S01]  /*20270*/  FFMA.FTZ R173, R4, R173, R57 ;  /* 0x000000ad04ad7223 */ /* 0x000fe20000010039 */
[----:B-1----:R-:W-:Y:S03]  /*20280*/  F2FP.BF16.F32.PACK_AB R57, R64, R57 ;  /* 0x000000394039723e */ /* 0x002fe600000010ff */
[----:B------:R-:W1:Y:S01]  /*20290*/  MUFU.EX2 R186, R186 ;  /* 0x000000ba00ba7308 */ /* 0x000e620000000800 */
[C---:B---3--:R-:W-:Y:S01]  /*202a0*/  FMUL.FTZ R4, R54.reuse, R112 ;  /* 0x0000007036047220 */ /* 0x048fe20000410000 */
[C---:B------:R-:W-:Y:S01]  /*202b0*/  FMUL.FTZ R5, R54.reuse, R113 ;  /* 0x0000007136057220 */ /* 0x040fe20000410000 */
[C---:B------:R-:W-:Y:S01]  /*202c0*/  FMUL.FTZ R8, R54.reuse, R108 ;  /* 0x0000006c36087220 */ /* 0x040fe20000410000 */
[C---:B------:R-:W-:Y:S01]  /*202d0*/  FMUL.FTZ R9, R54.reuse, R109 ;  /* 0x0000006d36097220 */ /* 0x040fe20000410000 */
[C---:B------:R-:W-:Y:S01]  /*202e0*/  FMUL.FTZ R12, R54.reuse, R104 ;  /* 0x00000068360c7220 */ /* 0x040fe20000410000 */
[C---:B------:R-:W-:Y:S01]  /*202f0*/  FMUL.FTZ R13, R54.reuse, R105 ;  /* 0x00000069360d7220 */ /* 0x040fe20000410000 */
[----:B------:R-:W-:Y:S03]  /*20300*/  FMUL.FTZ R17, R54, R101 ;  /* 0x0000006536117220 */ /* 0x000fe60000410000 */
[----:B------:R-:W3:Y:S01]  /*20310*/  MUFU.EX2 R135, R135 ;  /* 0x0000008700877308 */ /* 0x000ee20000000800 */
        /* <DEDUP_REMOVED lines=14> */
[----:B------:R-:W-:Y:S01]  /*20400*/  FMUL.FTZ R41, R54, R77 ;  /* 0x0000004d36297220 */ /* 0x000fe20000410000 */
[----:B------:R-:W-:Y:S01]  /*20410*/  FFMA.FTZ R75, R45, R3, -R124 ;  /* 0x000000032d4b7223 */ /* 0x000fe2000001087c */
[----:B---3--:R-:W-:Y:S01]  /*20420*/  F2FP.BF16.F32.PACK_AB R58, R118, R135 ;  /* 0x00000087763a723e */ /* 0x008fe200000010ff */
[----:B------:R-:W-:Y:S01]  /*20430*/  LDSM.16.MT88.4 R108, [R120+0xac00] ;  /* 0x00ac0000786c783b */ /* 0x000fe20000004200 */
[-C--:B------:R-:W-:Y:S01]  /*20440*/  FFMA.FTZ R83, R67, R3.reuse, -R184 ;  /* 0x0000000343537223 */ /* 0x080fe200000108b8 */
[--C-:B------:R-:W-:Y:S01]  /*20450*/  FFMA.FTZ R82, R65, R3, -R124.reuse ;  /* 0x0000000341527223 */ /* 0x100fe2000001087c */
[C---:B------:R-:W-:Y:S01]  /*20460*/  FMUL.FTZ R44, R54.reuse, R72 ;  /* 0x00000048362c7220 */ /* 0x040fe20000410000 */
[C---:B------:R-:W-:Y:S01]  /*20470*/  FMUL.FTZ R45, R54.reuse, R73 ;  /* 0x00000049362d7220 */ /* 0x040fe20000410000 */
[----:B------:R-:W-:Y:S01]  /*20480*/  FFMA.FTZ R78, R49, R3, -R124 ;  /* 0x00000003314e7223 */ /* 0x000fe2000001087c */
[C---:B------:R-:W-:Y:S01]  /*20490*/  HMMA.16816.F32.BF16 R4, R56.reuse, R60, R4 ;  /* 0x0000003c3804723c */ /* 0x040fe20000041804 */
[----:B------:R-:W-:Y:S04]  /*204a0*/  MUFU.EX2 R137, R137 ;  /* 0x0000008900897308 */ /* 0x000fe80000000800 */
[C---:B------:R-:W-:Y:S01]  /*204b0*/  FMUL.FTZ R49, R54.reuse, R69 ;  /* 0x0000004536317220 */ /* 0x040fe20000410000 */
[----:B------:R-:W-:Y:S01]  /*204c0*/  FMUL.FTZ R48, R54, R68 ;  /* 0x0000004436307220 */ /* 0x000fe20000410000 */
[----:B------:R-:W-:Y:S01]  /*204d0*/  FADD.FTZ R68, R64, R173 ;  /* 0x000000ad40447221 */ /* 0x000fe20000010000 */
[C---:B------:R-:W-:Y:S01]  /*204e0*/  HMMA.16816.F32.BF16 R8, R56.reuse, R62, R8 ;  /* 0x0000003e3808723c */ /* 0x040fe20000041808 */
[----:B------:R-:W1:Y:S02]  /*204f0*/  LDSM.16.MT88.4 R60, [R119] ;  /* 0x00000000773c783b */ /* 0x000e640000004200 */
[----:B------:R-:W-:Y:S01]  /*20500*/  MUFU.EX2 R78, R78 ;  /* 0x0000004e004e7308 */ /* 0x000fe20000000800 */
[----:B------:R-:W-:Y:S01]  /*20510*/  FADD.FTZ R71, R71, R68 ;  /* 0x0000004447477221 */ /* 0x000fe20000010000 */
[-CC-:B------:R-:W-:Y:S01]  /*20520*/  FFMA.FTZ R73, R233, R3.reuse, -R184.reuse ;  /* 0x00000003e9497223 */ /* 0x180fe200000108b8 */
[-C--:B------:R-:W-:Y:S01]  /*20530*/  FFMA.FTZ R76, R229, R3.reuse, -R184 ;  /* 0x00000003e54c7223 */ /* 0x080fe200000108b8 */
[-CC-:B------:R-:W-:Y:S01]  /*20540*/  FFMA.FTZ R72, R227, R3.reuse, -R124.reuse ;  /* 0x00000003e3487223 */ /* 0x180fe2000001087c */
[----:B------:R-:W-:Y:S01]  /*20550*/  FADD.FTZ R94, R70, R71 ;  /* 0x00000047465e7221 */ /* 0x000fe20000010000 */
[-C--:B------:R-:W-:Y:S01]  /*20560*/  FFMA.FTZ R77, R225, R3.reuse, -R124 ;  /* 0x00000003e14d7223 */ /* 0x080fe2000001087c */
[----:B------:R-:W-:Y:S03]  /*20570*/  LDSM.16.MT88.4 R64, [R119+0x800] ;  /* 0x000800007740783b */ /* 0x000fe60000004200 */
[----:B------:R-:W-:Y:S01]  /*20580*/  MUFU.EX2 R73, R73 ;  /* 0x0000004900497308 */ /* 0x000fe20000000800 */
[-CC-:B------:R-:W-:Y:S01]  /*20590*/  FFMA.FTZ R92, R221, R3.reuse, -R184.reuse ;  /* 0x00000003dd5c7223 */ /* 0x180fe200000108b8 */
[-CC-:B------:R-:W-:Y:S01]  /*205a0*/  FFMA.FTZ R87, R211, R3.reuse, -R184.reuse ;  /* 0x00000003d3577223 */ /* 0x180fe200000108b8 */
[-C--:B------:R-:W-:Y:S01]  /*205b0*/  FFMA.FTZ R86, R209, R3.reuse, -R184 ;  /* 0x00000003d1567223 */ /* 0x080fe200000108b8 */
[-CC-:B------:R-:W-:Y:S01]  /*205c0*/  FFMA.FTZ R85, R207, R3.reuse, -R124.reuse ;  /* 0x00000003cf557223 */ /* 0x180fe2000001087c */
[-C--:B------:R-:W-:Y:S01]  /*205d0*/  FFMA.FTZ R84, R205, R3.reuse, -R124 ;  /* 0x00000003cd547223 */ /* 0x080fe2000001087c */
[-CC-:B------:R-:W-:Y:S01]  /*205e0*/  FFMA.FTZ R99, R178, R3.reuse, -R184.reuse ;  /* 0x00000003b2637223 */ /* 0x180fe200000108b8 */
[----:B------:R-:W-:Y:S03]  /*205f0*/  LDSM.16.MT88.4 R68, [R120+0xbc00] ;  /* 0x00bc00007844783b */ /* 0x000fe60000004200 */
[----:B------:R-:W2:Y:S01]  /*20600*/  MUFU.EX2 R76, R76 ;  /* 0x0000004c004c7308 */ /* 0x000ea20000000800 */
[-CC-:B------:R-:W-:Y:S01]  /*20610*/  FFMA.FTZ R97, R172, R3.reuse, -R184.reuse ;  /* 0x00000003ac617223 */ /* 0x180fe200000108b8 */
[-CC-:B------:R-:W-:Y:S01]  /*20620*/  FFMA.FTZ R74, R235, R3.reuse, -R184.reuse ;  /* 0x00000003eb4a7223 */ /* 0x180fe200000108b8 */
[-C--:B------:R-:W-:Y:S01]  /*20630*/  FFMA.FTZ R93, R223, R3.reuse, -R184 ;  /* 0x00000003df5d7223 */ /* 0x080fe200000108b8 */
[-CC-:B------:R-:W-:Y:S01]  /*20640*/  FFMA.FTZ R95, R219, R3.reuse, -R124.reuse ;  /* 0x00000003db5f7223 */ /* 0x180fe2000001087c */
[-CC-:B------:R-:W-:Y:S01]  /*20650*/  FFMA.FTZ R172, R129, R3.reuse, -R124.reuse ;  /* 0x0000000381ac7223 */ /* 0x180fe2000001087c */
[-C--:B------:R-:W-:Y:S01]  /*20660*/  FFMA.FTZ R104, R55, R3.reuse, -R124 ;  /* 0x0000000337687223 */ /* 0x080fe2000001087c */
[----:B------:R-:W-:Y:S03]  /*20670*/  FFMA.FTZ R79, R237, R3, -R184 ;  /* 0x00000003ed4f7223 */ /* 0x000fe600000108b8 */
[----:B------:R-:W-:Y:S01]  /*20680*/  MUFU.EX2 R72, R72 ;  /* 0x0000004800487308 */ /* 0x000fe20000000800 */
[----:B------:R-:W-:Y:S01]  /*20690*/  FFMA.FTZ R231, R54, R171, R231 ;  /* 0x000000ab36e77223 */ /* 0x000fe200000100e7 */
[-C--:B------:R-:W-:Y:S01]  /*206a0*/  FFMA.FTZ R54, R217, R3.reuse, -R124 ;  /* 0x00000003d9367223 */ /* 0x080fe2000001087c */
[-C--:B------:R-:W-:Y:S01]  /*206b0*/  FFMA.FTZ R80, R215, R3.reuse, -R184 ;  /* 0x00000003d7507223 */ /* 0x080fe200000108b8 */
        /* <DEDUP_REMOVED lines=8> */
[-C--:B------:R-:W-:Y:S01]  /*20740*/  FFMA.FTZ R96, R128, R3.reuse, -R184 ;  /* 0x0000000380607223 */ /* 0x080fe200000108b8 */
[-C--:B------:R-:W-:Y:S01]  /*20750*/  FFMA.FTZ R128, R145, R3.reuse, -R124 ;  /* 0x0000000391807223 */ /* 0x080fe2000001087c */
[-C--:B------:R-:W-:Y:S01]  /*20760*/  FFMA.FTZ R98, R176, R3.reuse, -R184 ;  /* 0x00000003b0627223 */ /* 0x080fe200000108b8 */
[C---:B-1----:R-:W-:Y:S03]  /*20770*/  HMMA.16816.F32.BF16 R12, R56.reuse, R60, R12 ;  /* 0x0000003c380c723c */ /* 0x042fe6000004180c */
[----:B------:R-:W-:Y:S01]  /*20780*/  MUFU.EX2 R92, R92 ;  /* 0x0000005c005c7308 */ /* 0x000fe20000000800 */
[-C--:B------:R-:W-:Y:S01]  /*20790*/  FFMA.FTZ R176, R125, R3.reuse, -R124 ;  /* 0x000000037db07223 */ /* 0x080fe2000001087c */
[----:B------:R-:W-:Y:S03]  /*207a0*/  FADD.FTZ R186, R186, R231 ;  /* 0x000000e7baba7221 */ /* 0x000fe60000010000 */
[C---:B------:R-:W-:Y:S01]  /*207b0*/  HMMA.16816.F32.BF16 R16, R56.reuse, R62, R16 ;  /* 0x0000003e3810723c */ /* 0x040fe20000041810 */
[----:B------:R-:W1:Y:S04]  /*207c0*/  LDSM.16.MT88.4 R60, [R120+0xb000] ;  /* 0x00b00000783c783b */ /* 0x000e680000004200 */
[----:B------:R-:W-:Y:S01]  /*207d0*/  MUFU.EX2 R87, R87 ;  /* 0x0000005700577308 */ /* 0x000fe20000000800 */
[----:B------:R-:W-:Y:S01]  /*207e0*/  FADD.FTZ R135, R135, R186 ;  /* 0x000000ba87877221 */ /* 0x000fe20000010000 */
[-CC-:B------:R-:W-:Y:S03]  /*207f0*/  FFMA.FTZ R186, R185, R3.reuse, -R184.reuse ;  /* 0x00000003b9ba7223 */ /* 0x180fe600000108b8 */
        /* <DEDUP_REMOVED lines=280> */
.L_x_5386:
        /* <DEDUP_REMOVED lines=10> */
.L_x_5405:
        /* <DEDUP_REMOVED lines=145> */
.L_x_5396:
[----:B------:R-:W-:Y:S05]  /*22330*/  BSYNC.RECONVERGENT B0 ;  /* 0x0000000000007941 */ /* 0x000fea0003800200 */
.L_x_5395:
        /* <DEDUP_REMOVED lines=28> */
.L_x_5398:
[----:B------:R-:W-:Y:S05]  /*22500*/  BSYNC.RECONVERGENT B0 ;  /* 0x0000000000007941 */ /* 0x000fea0003800200 */
.L_x_5397:
        /* <DEDUP_REMOVED lines=36> */
.L_x_5400:
[----:B------:R-:W-:Y:S05]  /*22750*/  BSYNC.RECONVERGENT B0 ;  /* 0x0000000000007941 */ /* 0x000fea0003800200 */
.L_x_5399:
[----:B------:R-:W-:-:S04]  /*22760*/  MOV R149, 0x0 ;  /* 0x0000000000957802 */ /* 0x000fc80000000f00 */
[----:B-12345:R-:W-:Y:S05]  /*22770*/  @P1 RET.REL.NODEC R148 `(_ZN5flash24flash_fwd_splitkv_kernelI23Flash_fwd_kernel_traitsILi96ELi64ELi128ELi4ELb0ELb0EN7cutlass10bfloat16_tE19Flash_kernel_traitsILi96ELi64ELi128ELi4ES3_EELb0ELb1ELb1ELb0ELb0ELb1ELb0ELb1EEEvNS_16Flash_fwd_paramsE) ;  /* 0xfffffdd894201950 */ /* 0x03efea0003c3ffff */
        /* <DEDUP_REMOVED lines=16> */
[----:B-1----:R-:W-:Y:S05]  /*22880*/  @P0 RET.REL.NODEC R148 `(_ZN5flash24flash_fwd_splitkv_kernelI23Flash_fwd_kernel_traitsILi96ELi64ELi128ELi4ELb0ELb0EN7cutlass10bfloat16_tE19Flash_kernel_traitsILi96ELi64ELi128ELi4ES3_EELb0ELb1ELb1ELb0ELb0ELb1ELb0ELb1EEEvNS_16Flash_fwd_paramsE) ;  /* 0xfffffdd494dc0950 */ /* 0x002fea0003c3ffff */
[----:B------:R-:W-:Y:S01]  /*22890*/  MOV R149, 0x0 ;  /* 0x0000000000957802 */ /* 0x000fe20000000f00 */
[----:B------:R1:W-:Y:S03]  /*228a0*/  ST.E.128 desc[UR4][R2.64+0x80], R28 ;  /* 0x0000801c02007985 */ /* 0x0003e6000c101d04 */
[----:B-1----:R-:W-:Y:S05]  /*228b0*/  RET.REL.NODEC R148 `(_ZN5flash24flash_fwd_splitkv_kernelI23Flash_fwd_kernel_traitsILi96ELi64ELi128ELi4ELb0ELb0EN7cutlass10bfloat16_tE19Flash_kernel_traitsILi96ELi64ELi128ELi4ES3_EELb0ELb1ELb1ELb0ELb0ELb1ELb0ELb1EEEvNS_16Flash_fwd_paramsE) ;  /* 0xfffffdd494d07950 */ /* 0x002fea0003c3ffff */
.L_x_5394:
[----:B------:R-:W-:Y:S01]  /*228c0*/  MOV R4, 0x2 ;  /* 0x0000000200047802 */ /* 0x000fe20000000f00 */
[----:B------:R-:W-:Y:S01]  /*228d0*/  IMAD.MOV.U32 R3, RZ, RZ, 0x1f ;  /* 0x0000001fff037424 */ /* 0x000fe200078e00ff */
[----:B------:R-:W-:-:S07]  /*228e0*/  MOV R5, 0xffffffff ;  /* 0xffffffff00057802 */ /* 0x000fce0000000f00 */
[----:B-1---5:R-:W-:Y:S05]  /*228f0*/  WARPSYNC.COLLECTIVE R5, `(.L_x_5401) ;  /* 0x0000000005087348 */ /* 0x022fea0003c00000 */
[----:B------:R2:W3:Y:S02]  /*22900*/  SHFL.BFLY P0, R10, R171, R4, R3 ;  /* 0x0c000004ab0a7389 */ /* 0x0004e40000000003 */
[----:B-123-5:R-:W-:Y:S05]  /*22910*/  ENDCOLLECTIVE ;  /* 0x000000000000791b */ /* 0x02efea0003800000 */
.L_x_5401:
[----:B------:R-:W-:Y:S02]  /*22920*/  IMAD.MOV.U32 R6, RZ, RZ, R10 ;  /* 0x000000ffff067224 */ /* 0x000fe400078e000a */
[----:B------:R-:W-:Y:S02]  /*22930*/  IMAD.MOV.U32 R4, RZ, RZ, 0x1 ;  /* 0x00000001ff047424 */ /* 0x000fe400078e00ff */
[----:B------:R-:W-:-:S05]  /*22940*/  FADD.FTZ R9, R6, R171 ;  /* 0x000000ab06097221 */ /* 0x000fca0000010000 */
[----:B------:R-:W-:-:S07]  /*22950*/  MOV R171, R9 ;  /* 0x0000000900ab7202 */ /* 0x000fce0000000f00 */
[----:B------:R-:W-:Y:S05]  /*22960*/  WARPSYNC.COLLECTIVE R5, `(.L_x_5402) ;  /* 0x0000000005087348 */ /* 0x000fea0003c00000 */
[----:B------:R1:W2:Y:S02]  /*22970*/  SHFL.BFLY P0, R10, R171, R4, R3 ;  /* 0x0c000004ab0a7389 */ /* 0x0002a40000000003 */
[----:B-12---:R-:W-:Y:S05]  /*22980*/  ENDCOLLECTIVE ;  /* 0x000000000000791b */ /* 0x006fea0003800000 */
.L_x_5402:
[----:B------:R-:W-:Y:S01]  /*22990*/  MOV R171, R173 ;  /* 0x000000ad00ab7202 */ /* 0x000fe20000000f00 */
[----:B------:R-:W-:Y:S01]  /*229a0*/  IMAD.MOV.U32 R4, RZ, RZ, 0x2 ;  /* 0x00000002ff047424 */ /* 0x000fe200078e00ff */
[----:B------:R-:W-:-:S07]  /*229b0*/  MOV R6, R10 ;  /* 0x0000000a00067202 */ /* 0x000fce0000000f00 */
[----:B------:R-:W-:Y:S05]  /*229c0*/  WARPSYNC.COLLECTIVE R5, `(.L_x_5403) ;  /* 0x0000000005087348 */ /* 0x000fea0003c00000 */
[----:B------:R1:W2:Y:S02]  /*229d0*/  SHFL.BFLY P0, R10, R171, R4, R3 ;  /* 0x0c000004ab0a7389 */ /* 0x0002a40000000003 */
[----:B-12---:R-:W-:Y:S05]  /*229e0*/  ENDCOLLECTIVE ;  /* 0x000000000000791b */ /* 0x006fea0003800000 */
.L_x_5403:
[----:B------:R-:W-:Y:S01]  /*229f0*/  FADD.FTZ R6, R9, R6 ;  /* 0x0000000609067221 */ /* 0x000fe20000010000 */
[----:B------:R-:W-:Y:S01]  /*22a00*/  FADD.FTZ R8, R10, R173 ;  /* 0x000000ad0a087221 */ /* 0x000fe20000010000 */
[----:B------:R-:W-:-:S04]  /*22a10*/  MOV R4, 0x1 ;  /* 0x0000000100047802 */ /* 0x000fc80000000f00 */
[----:B------:R-:W-:-:S07]  /*22a20*/  MOV R171, R8 ;  /* 0x0000000800ab7202 */ /* 0x000fce0000000f00 */
[----:B------:R-:W-:Y:S05]  /*22a30*/  WARPSYNC.COLLECTIVE R5, `(.L_x_5404) ;  /* 0x0000000005087348 */ /* 0x000fea0003c00000 */
[----:B------:R1:W2:Y:S02]  /*22a40*/  SHFL.BFLY P0, R10, R171, R4, R3 ;  /* 0x0c000004ab0a7389 */ /* 0x0002a40000000003 */
[----:B-12---:R-:W-:Y:S05]  /*22a50*/  ENDCOLLECTIVE ;  /* 0x000000000000791b */ /* 0x006fea0003800000 */
.L_x_5404:
[----:B------:R-:W-:Y:S05]  /*22a60*/  BRA `(.L_x_5405) ;  /* 0xffffffec00ec7947 */ /* 0x000fea000383ffff */
.L_x_5406:
        /* <DEDUP_REMOVED lines=9> */
.L_x_11635:


//--------------------- .text._ZN5flash24flash_fwd_splitkv_kernelI23Flash_fwd_kernel_traitsILi96ELi64ELi128ELi4ELb0ELb0EN7cutlass10bfloat16_tE19Flash_kernel_traitsILi96ELi64ELi128ELi4ES3_EELb0ELb1ELb0ELb0ELb1ELb0ELb1ELb0EEEvNS_16Flash_fwd_paramsE --------------------------
	.section	.text._ZN5flash24flash_fwd_splitkv_kernelI23Flash_fwd_kernel_traitsILi96ELi64ELi128ELi4ELb0ELb0EN7cutlass10bfloat16_tE19Flash_kernel_traitsILi96ELi64ELi128ELi4ES3_EELb0ELb1ELb0ELb0ELb1ELb0ELb1ELb0EEEvNS_16Flash_fwd_paramsE,"ax",@progbits
	.align	128
        .global         _ZN5flash24flash_fwd_splitkv_kernelI23Flash_fwd_kernel_traitsILi96ELi64ELi128ELi4ELb0ELb0EN7cutlass10bfloat16_tE19Flash_kernel_traitsILi96ELi64ELi128ELi4ES3_EELb0ELb1ELb0ELb0ELb1ELb0ELb1ELb0EEEvNS_16Flash_fwd_paramsE
        .type           _ZN5flash24flash_fwd_splitkv_kernelI23Flash_fwd_kernel_traitsILi96ELi64ELi128ELi4ELb0ELb0EN7cutlass10bfloat16_tE19Flash_kernel_traitsILi96ELi64ELi128ELi4ES3_EELb0ELb1ELb0ELb0ELb1ELb0ELb1ELb0EEEvNS_16Flash_fwd_paramsE,@function
        .size           _ZN5flash24flash_fwd_splitkv_kernelI23Flash_fwd_kernel_traitsILi96ELi64ELi128ELi4ELb0ELb0EN7cutlass10bfloat16_tE19Flash_kernel_traitsILi96ELi64ELi128ELi4ES3_EELb0ELb1ELb0ELb0ELb1ELb0ELb1ELb0EEEvNS_16Flash_fwd_paramsE,(.L_x_11636 - _ZN5flash24flash_fwd_splitkv_kernelI23Flash_fwd_kernel_traitsILi96ELi64ELi128ELi4ELb0ELb0EN7cutlass10bfloat16_tE19Flash_kernel_traitsILi96ELi64ELi128ELi4ES3_EELb0ELb1ELb0ELb0ELb1ELb0ELb1ELb0EEEvNS_16Flash_fwd_paramsE)
        .other          _ZN5flash24flash_fwd_splitkv_kernelI23Flash_fwd_kernel_traitsILi96ELi64ELi128ELi4ELb0ELb0EN7cutlass10bfloat16_tE19Flash_kernel_traitsILi96ELi64ELi128ELi4ES3_EELb0ELb1ELb0ELb0ELb1ELb0ELb1ELb0EEEvNS_16Flash_fwd_paramsE,@"STO_CUDA_ENTRY STV_DEFAULT"
_ZN5flash24flash_fwd_splitkv_kernelI23Flash_fwd_kernel_traitsILi96ELi64ELi128ELi4ELb0ELb0EN7cutlass10bfloat16_tE19Flash_kernel_traitsILi96ELi64ELi128ELi4ES3_EELb0ELb1ELb0ELb0ELb1ELb0ELb1ELb0EEEvNS_16Flash_fwd_paramsE:
.text._ZN5flash24flash_fwd_splitkv_kernelI23Flash_fwd_kernel_traitsILi96ELi64ELi128ELi4ELb0ELb0EN7cutlass10bfloat16_tE19Flash_kernel_traitsILi96ELi64ELi128ELi4ES3_EELb0ELb1ELb0ELb0ELb1ELb0ELb1ELb0EEEvNS_16Flash_fwd_paramsE:
        /* <DEDUP_REMOVED lines=29> */
[----:B-1----:R-:W-:Y:S05]  /*01d0*/  CALL.REL.NOINC `($_ZN5flash24flash_fwd_splitkv_kernelI23Flash_fwd_kernel_traitsILi96ELi64ELi128ELi4ELb0ELb0EN7cutlass10bfloat16_tE19Flash_kernel_traitsILi96ELi64ELi128ELi4ES3_EELb0ELb1ELb0ELb0ELb1ELb0ELb1ELb0EEEvNS_16Flash_fwd_paramsE$_ZN5flash30compute_attn_1rowblock_splitkvI23Flash_fwd_kernel_traitsILi96ELi64ELi128ELi4ELb0ELb0EN7cutlass10bfloat16_tE19Flash_kernel_traitsILi96ELi64ELi128ELi4ES3_EELb0ELb1ELb0ELb0ELb1ELb0ELb1ELb0ENS_16Flash_fwd_paramsEEEvRKT8_iiiii) ;  /* 0x0000000000087944 */ /* 0x002fea0003c00000 */
[----:B------:R-:W-:Y:S05]  /*01e0*/  BSYNC.RECONVERGENT B3 ;  /* 0x0000000000037941 */ /* 0x000fea0003800200 */
.L_x_5407:
[----:B------:R-:W-:Y:S05]  /*01f0*/  EXIT ;  /* 0x000000000000794d */ /* 0x000fea0003800000 */
        .type           $_ZN5flash24flash_fwd_splitkv_kernelI23Flash_fwd_kernel_traitsILi96ELi64ELi128ELi4ELb0ELb0EN7cutlass10bfloat16_tE19Flash_kernel_traitsILi96ELi64ELi128ELi4ES3_EELb0ELb1ELb0ELb0ELb1ELb0ELb1ELb0EEEvNS_16Flash_fwd_paramsE$_ZN5flash30compute_attn_1rowblock_splitkvI23Flash_fwd_kernel_traitsILi96ELi64ELi128ELi4ELb0ELb0EN7cutlass10bfloat16_tE19Flash_kernel_traitsILi96ELi64ELi128ELi4ES3_EELb0ELb1ELb0ELb0ELb1ELb0ELb1ELb0ENS_16Flash_fwd_paramsEEEvRKT8_iiiii,@function
        .size           $_ZN5flash24flash_fwd_splitkv_kernelI23Flash_fwd_kernel_traitsILi96ELi64ELi128ELi4ELb0ELb0EN7cutlass10bfloat16_tE19Flash_kernel_traitsILi96ELi64ELi128ELi4ES3_EELb0ELb1ELb0ELb0ELb1ELb0ELb1ELb0EEEvNS_16Flash_fwd_paramsE$_ZN5flash30compute_attn_1rowblock_splitkvI23Flash_fwd_kernel_traitsILi96ELi64ELi128ELi4ELb0ELb0EN7cutlass10bfloat16_tE19Flash_kernel_traitsILi96ELi64ELi128ELi4ES3_EELb0ELb1ELb0ELb0ELb1ELb0ELb1ELb0ENS_16Flash_fwd_paramsEEEvRKT8_iiiii,(.L_x_11636 - $_ZN5flash24flash_fwd_splitkv_kernelI23Flash_fwd_kernel_traitsILi96ELi64ELi128ELi4ELb0ELb0EN7cutlass10bfloat16_tE19Flash_kernel_traitsILi96ELi64ELi128ELi4ES3_EELb0ELb1ELb0ELb0ELb1ELb0ELb1ELb0EEEvNS_16Flash_fwd_paramsE$_ZN5flash30compute_attn_1rowblock_splitkvI23Flash_fwd_kernel_traitsILi96ELi64ELi128ELi4ELb0ELb0EN7cutlass10bfloat16_tE19Flash_kernel_traitsILi96ELi64ELi128ELi4ES3_EELb0ELb1ELb0ELb0ELb1ELb0ELb1ELb0ENS_16Flash_fwd_paramsEEEvRKT8_iiiii)
$_ZN5flash24flash_fwd_splitkv_kernelI23Flash_fwd_kernel_traitsILi96ELi64ELi128ELi4ELb0ELb0EN7cutlass10bfloat16_tE19Flash_kernel_traitsILi96ELi64ELi128ELi4ES3_EELb0ELb1ELb0ELb0ELb1ELb0ELb1ELb0EEEvNS_16Flash_fwd_paramsE$_ZN5flash30compute_attn_1rowblock_splitkvI23Flash_fwd_kernel_traitsILi96ELi64ELi128ELi4ELb0ELb0EN7cutlass10bfloat16_tE19Flash_kernel_traitsILi96ELi64ELi128ELi4ES3_EELb0ELb1ELb0ELb0ELb1ELb0ELb1ELb0ENS_16Flash_fwd_paramsEEEvRKT8_iiiii:
        /* <DEDUP_REMOVED lines=39> */
.L_x_5409:
[----:B------:R-:W-:Y:S05]  /*0470*/  BSYNC.RECONVERGENT B0 ;  /* 0x0000000000007941 */ /* 0x000fea0003800200 */
.L_x_5408:
[----:B------:R-:W-:Y:S04]  /*0480*/  BSSY.RECONVERGENT B0, `(.L_x_5410) ;  /* 0x0000007000007945 */ /* 0x000fe80003800200 */
[----:B------:R-:W-:Y:S05]  /*0490*/  @!P3 BRA `(.L_x_5411) ;  /* 0x000000000014b947 */ /* 0x000fea0003800000 */
[----:B-----5:R-:W4:Y:S02]  /*04a0*/  LD.E.U8 R5, desc[UR4][R2.64+0x1b2] ;  /* 0x0001b20402057980 */ /* 0x020f24000c101100 */
[----:B----4-:R-:W-:-:S13]  /*04b0*/  ISETP.NE.AND P1, PT, R5, RZ, PT ;  /* 0x000000ff0500720c */ /* 0x010fda0003f25270 */
[----:B------:R-:W4:Y:S02]  /*04c0*/  @P1 LD.E R6, desc[UR4][R18.64+0x4] ;  /* 0x0000040412061980 */ /* 0x000f24000c101900 */
[----:B----4-:R-:W-:-:S06]  /*04d0*/  @P1 IADD3 R5, PT, PT, R6, -R17, RZ ;  /* 0x8000001106051210 */ /* 0x010fcc0007ffe0ff */
[----:B------:R4:W5:Y:S02]  /*04e0*/  @!P1 LD.E R5, desc[UR4][R18.64] ;  /* 0x0000000412059980 */ /* 0x000964000c101900 */
.L_x_5411:
[----:B------:R-:W-:Y:S05]  /*04f0*/  BSYNC.RECONVERGENT B0 ;  /* 0x0000000000007941 */ /* 0x000fea0003800200 */
.L_x_5410:
        /* <DEDUP_REMOVED lines=8> */
.L_x_5413:
[----:B------:R-:W5:Y:S01]  /*0580*/  LD.E.64 R6, desc[UR4][R2.64+0x108] ;  /* 0x0001080402067980 */ /* 0x000f62000c101b00 */
[----:B------:R-:W-:Y:S01]  /*0590*/  BSSY.RECONVERGENT B0, `(.L_x_5415) ;  /* 0x0000006000007945 */ /* 0x000fe20003800200 */
[----:B-----5:R-:W-:Y:S01]  /*05a0*/  ISETP.NE.U32.AND P0, PT, R6, RZ, PT ;  /* 0x000000ff0600720c */ /* 0x020fe20003f05070 */
[----:B------:R-:W-:-:S03]  /*05b0*/  IMAD.MOV.U32 R6, RZ, RZ, RZ ;  /* 0x000000ffff067224 */ /* 0x000fc600078e00ff */
[----:B------:R-:W-:-:S13]  /*05c0*/  ISETP.NE.AND.EX P0, PT, R7, RZ, PT, P0 ;  /* 0x000000ff0700720c */ /* 0x000fda0003f05300 */
[----:B------:R-:W-:Y:S05]  /*05d0*/  @!P0 BRA `(.L_x_5416) ;  /* 0x0000000000048947 */ /* 0x000fea0003800000 */
[----:B------:R1:W5:Y:S02]  /*05e0*/  LD.E R6, desc[UR4][R2.64+0xbc] ;  /* 0x0000bc0402067980 */ /* 0x000364000c101900 */
.L_x_5416:
[----:B------:R-:W-:Y:S05]  /*05f0*/  BSYNC.RECONVERGENT B0 ;  /* 0x0000000000007941 */ /* 0x000fea0003800200 */
.L_x_5415:
[----:B-----5:R-:W-:Y:S02]  /*0600*/  IADD3 R5, PT, PT, R6, R5, -R16 ;  /* 0x0000000506057210 */ /* 0x020fe40007ffe810 */
.L_x_5414:
[----:B------:R-:W-:Y:S05]  /*0610*/  BSYNC.RECONVERGENT B1 ;  /* 0x0000000000017941 */ /* 0x000fea0003800200 */
.L_x_5412:
[----:B------:R-:W-:Y:S01]  /*0620*/  IMAD.SHL.U32 R200, R15, 0x40, RZ ;  /* 0x000000400fc87824 */ /* 0x000fe200078e00ff */
[----:B------:R-:W-:Y:S01]  /*0630*/  MOV R6, R196 ;  /* 0x000000c400067202 */ /* 0x000fe20000000f00 */
[----:B------:R-:W-:-:S03]  /*0640*/  IMAD.MOV.U32 R7, RZ, RZ, 0x0 ;  /* 0x00000000ff077424 */ /* 0x000fc600078e00ff */
[----:B------:R-:W-:-:S13]  /*0650*/  ISETP.GT.AND P0, PT, R133, R200, PT ;  /* 0x000000c88500720c */ /* 0x000fda0003f04270 */
[----:B-1234-:R-:W-:Y:S05]  /*0660*/  @!P0 RET.REL.NODEC R6 `(_ZN5flash24flash_fwd_splitkv_kernelI23Flash_fwd_kernel_traitsILi96ELi64ELi128ELi4ELb0ELb0EN7cutlass10bfloat16_tE19Flash_kernel_traitsILi96ELi64ELi128ELi4ES3_EELb0ELb1ELb0ELb0ELb1ELb0ELb1ELb0EEEvNS_16Flash_fwd_paramsE) ;  /* 0xfffffff806648950 */ /* 0x01efea0003c3ffff */
[----:B------:R-:W2:Y:S04]  /*0670*/  LD.E R6, desc[UR4][R2.64+0xb8] ;  /* 0x0000b80402067980 */ /* 0x000ea8000c101900 */
[----:B------:R-:W3:Y:S04]  /*0680*/  LD.E R12, desc[UR4][R2.64+0x184] ;  /* 0x00018404020c7980 */ /* 0x000ee8000c101900 */
[----:B------:R-:W4:Y:S01]  /*0690*/  LD.E R11, desc[UR4][R2.64+0x188] ;  /* 0x00018804020b7980 */ /* 0x000f22000c101900 */
[----:B------:R-:W-:-:S04]  /*06a0*/  IABS R9, R10 ;  /* 0x0000000a00097213 */ /* 0x000fc80000000000 */
[----:B------:R-:W1:Y:S08]  /*06b0*/  I2F.RP R7, R9 ;  /* 0x0000000900077306 */ /* 0x000e700000209400 */
[----:B-1----:R-:W1:Y:S02]  /*06c0*/  MUFU.RCP R20, R7 ;  /* 0x0000000700147308 */ /* 0x002e640000001000 */
[----:B-1----:R-:W-:-:S06]  /*06d0*/  VIADD R20, R20, 0xffffffe ;  /* 0x0ffffffe14147836 */ /* 0x002fcc0000000000 */
[----:B------:R1:W5:Y:S02]  /*06e0*/  F2I.FTZ.U32.TRUNC.NTZ R21, R20 ;  /* 0x0000001400157305 */ /* 0x000364000021f000 */
[----:B-1----:R-:W-:Y:S02]  /*06f0*/  IMAD.MOV.U32 R20, RZ, RZ, RZ ;  /* 0x000000ffff147224 */ /* 0x002fe400078e00ff */
[----:B--2---:R-:W-:-:S05]  /*0700*/  VIADD R6, R6, 0x7f ;  /* 0x0000007f06067836 */ /* 0x004fca0000000000 */
[----:B------:R-:W-:-:S04]  /*0710*/  SHF.R.S32.HI R19, RZ, 0x1f, R6 ;  /* 0x0000001fff137819 */ /* 0x000fc80000011406 */
[----:B------:R-:W-:Y:S01]  /*0720*/  LEA.HI R19, R19, R6, RZ, 0x7 ;  /* 0x0000000613137211 */ /* 0x000fe200078f38ff */
[----:B-----5:R-:W-:-:S03]  /*0730*/  IMAD.MOV R6, RZ, RZ, -R21 ;  /* 0x000000ffff067224 */ /* 0x020fc600078e0a15 */
[-C--:B------:R-:W-:Y:S01]  /*0740*/  LEA.HI.SX32 R19, R19, R10.reuse, 0x19 ;  /* 0x0000000a13137211 */ /* 0x080fe200078fcaff */
[----:B------:R-:W-:Y:S01]  /*0750*/  IMAD R13, R6, R9, RZ ;  /* 0x00000009060d7224 */ /* 0x000fe200078e02ff */
[----:B------:R-:W-:-:S03]  /*0760*/  IABS R6, R10 ;  /* 0x0000000a00067213 */ /* 0x000fc60000000000 */
[----:B------:R-:W-:Y:S02]  /*0770*/  VIADD R19, R19, 0xffffffff ;  /* 0xffffffff13137836 */ /* 0x000fe40000000000 */
[----:B------:R-:W-:-:S03]  /*0780*/  IMAD.HI.U32 R13, R21, R13, R20 ;  /* 0x0000000d150d7227 */ /* 0x000fc600078e0014 */
[----:B------:R-:W-:Y:S01]  /*0790*/  IABS R7, R19 ;  /* 0x0000001300077213 */ /* 0x000fe20000000000 */
[----:B------:R-:W-:Y:S01]  /*07a0*/  IMAD.MOV R6, RZ, RZ, -R6 ;  /* 0x000000ffff067224 */ /* 0x000fe200078e0a06 */
[----:B------:R-:W-:-:S03]  /*07b0*/  LOP3.LUT R19, R19, R10, RZ, 0x3c, !PT ;  /* 0x0000000a13137212 */ /* 0x000fc600078e3cff */
[----:B------:R-:W-:Y:S01]  /*07c0*/  IMAD.HI.U32 R13, R13, R7, RZ ;  /* 0x000000070d0d7227 */ /* 0x000fe200078e00ff */
[----:B------:R-:W-:-:S03]  /*07d0*/  ISETP.GE.AND P0, PT, R19, RZ, PT ;  /* 0x000000ff1300720c */ /* 0x000fc60003f06270 */
[----:B------:R-:W-:Y:S02]  /*07e0*/  IMAD R6, R13, R6, R7 ;  /* 0x000000060d067224 */ /* 0x000fe400078e0207 */
[----:B---3--:R-:W-:-:S03]  /*07f0*/  IMAD.IADD R7, R12, 0x1, R133 ;  /* 0x000000010c077824 */ /* 0x008fc600078e0285 */
[----:B------:R-:W-:Y:S02]  /*0800*/  ISETP.GT.U32.AND P1, PT, R9, R6, PT ;  /* 0x000000060900720c */ /* 0x000fe40003f24070 */
[----:B------:R-:W-:-:S11]  /*0810*/  IADD3 R7, PT, PT, -R7, R200, R5 ;  /* 0x000000c807077210 */ /* 0x000fd60007ffe105 */
[----:B------:R-:W-:Y:S02]  /*0820*/  @!P1 IMAD.IADD R6, R6, 0x1, -R9 ;  /* 0x0000000106069824 */ /* 0x000fe400078e0a09 */
[----:B------:R-:W-:Y:S01]  /*0830*/  @!P1 VIADD R13, R13, 0x1 ;  /* 0x000000010d0d9836 */ /* 0x000fe20000000000 */
[----:B------:R-:W-:Y:S02]  /*0840*/  ISETP.NE.AND P1, PT, R10, RZ, PT ;  /* 0x000000ff0a00720c */ /* 0x000fe40003f25270 */
[----:B------:R-:W-:Y:S01]  /*0850*/  ISETP.GE.U32.AND P2, PT, R6, R9, PT ;  /* 0x000000090600720c */ /* 0x000fe20003f46070 */
[----:B------:R-:W-:-:S05]  /*0860*/  VIADD R6, R5, 0x7f ;  /* 0x0000007f05067836 */ /* 0x000fca0000000000 */
[----:B------:R-:W-:Y:S02]  /*0870*/  IADD3 R12, PT, PT, R6, R200, -R133 ;  /* 0x000000c8060c7210 */ /* 0x000fe40007ffe885 */
[----:B------:R-:W-:Y:S02]  /*0880*/  SHF.R.S32.HI R9, RZ, 0x1f, R6 ;  /* 0x0000001fff097819 */ /* 0x000fe40000011406 */
[----:B----4-:R-:W-:Y:S02]  /*0890*/  IADD3 R11, PT, PT, R12, 0x40, R11 ;  /* 0x000000400c0b7810 */ /* 0x010fe40007ffe00b */
        /* <DEDUP_REMOVED lines=70> */
[----:B-1----:R-:W-:Y:S05]  /*0d00*/  @P1 RET.REL.NODEC R196 `(_ZN5flash24flash_fwd_splitkv_kernelI23Flash_fwd_kernel_traitsILi96ELi64ELi128ELi4ELb0ELb0EN7cutlass10bfloat16_tE19Flash_kernel_traitsILi96ELi64ELi128ELi4ES3_EELb0ELb1ELb0ELb0ELb1ELb0ELb1ELb0EEEvNS_16Flash_fwd_paramsE) ;  /* 0xfffffff0c4bc1950 */ /* 0x002fea0003c3ffff */
[----:B------:R-:W-:Y:S02]  /*0d10*/  MOV R5, 0xff800000 ;  /* 0xff80000000057802 */ /* 0x000fe40000000f00 */
[----:B------:R-:W-:-:S03]  /*0d20*/  MOV R197, 0x0 ;  /* 0x0000000000c57802 */ /* 0x000fc60000000f00 */
[----:B------:R1:W-:Y:S02]  /*0d30*/  ST.E desc[UR4][R2.64+0xc0], R5 ;  /* 0x0000c00502007985 */ /* 0x0003e4000c101904 */
[----:B-1----:R-:W-:Y:S05]  /*0d40*/  RET.REL.NODEC R196 `(_ZN5flash24flash_fwd_splitkv_kernelI23Flash_fwd_kernel_traitsILi96ELi64ELi128ELi4ELb0ELb0EN7cutlass10bfloat16_tE19Flash_kernel_traitsILi96ELi64ELi128ELi4ES3_EELb0ELb1ELb0ELb0ELb1ELb0ELb1ELb0EEEvNS_16Flash_fwd_paramsE) ;  /* 0xfffffff0c4ac7950 */ /* 0x002fea0003c3ffff */
.L_x_5417:
        /* <DEDUP_REMOVED lines=16> */
[----:B------:R-:W4:Y:S01]  /*0e50*/  LD.E.64 R24, desc[UR4][R2.64+0x20] ;  /* 0x0000200402187980 */ /* 0x000f22000c101b00 */
[----:B------:R-:W-:-:S03]  /*0e60*/  IABS R4, R9 ;  /* 0x0000000900047213 */ /* 0x000fc60000000000 */
        /* <DEDUP_REMOVED lines=16> */
[----:B-----5:R-:W-:-:S04]  /*0f70*/  IMAD.HI.U32 R14, R7, R4, RZ ;  /* 0x00000004070e7227 */ /* 0x020fc800078e00ff */
        /* <DEDUP_REMOVED lines=22> */
[----:B------:R-:W3:Y:S01]  /*10e0*/  F2I.FTZ.U32.TRUNC.NTZ R27, R26 ;  /* 0x0000001a001b7305 */ /* 0x000ee2000021f000 */
[----:B------:R-:W-:Y:S02]  /*10f0*/  IABS R19, R201 ;  /* 0x000000c900137213 */ /* 0x000fe40000000000 */
[----:B------:R-:W-:Y:S01]  /*1100*/  IABS R0, R10 ;  /* 0x0000000a00007213 */ /* 0x000fe20000000000 */
[----:B---3--:R-:W-:Y:S01]  /*1110*/  IMAD.MOV R7, RZ, RZ, -R27 ;  /* 0x000000ffff077224 */ /* 0x008fe200078e0a1b */
[----:B------:R-:W-:-:S03]  /*1120*/  MOV R26, RZ ;  /* 0x000000ff001a7202 */ /* 0x000fc60000000f00 */
[----:B-1----:R-:W-:-:S04]  /*1130*/  IMAD R12, R7, R6, RZ ;  /* 0x00000006070c7224 */ /* 0x002fc800078e02ff */
        /* <DEDUP_REMOVED lines=13> */
[----:B----4-:R-:W-:Y:S01]  /*1210*/  IMAD R6, R187, R9, RZ ;  /* 0x00000009bb067224 */ /* 0x010fe200078e02ff */
        /* <DEDUP_REMOVED lines=23> */
.L_x_5419:
        /* <DEDUP_REMOVED lines=30> */
[----:B-----5:R-:W-:Y:S02]  /*1570*/  @!P4 SHF.R.S32.HI R6, RZ, 0x1f, R14 ;  /* 0x0000001fff06c819 */ /* 0x020fe4000001140e */
[----:B------:R-:W-:Y:S01]  /*1580*/  ISETP.GE.U32.AND P2, PT, R4, R7, PT ;  /* 0x000000070400720c */ /* 0x000fe20003f46070 */
[----:B---3--:R-:W-:Y:S01]  /*1590*/  @!P4 IMAD R13, R13, R14, RZ ;  /* 0x0000000e0d0dc224 */ /* 0x008fe200078e02ff */
[----:B------:R-:W-:Y:S02]  /*15a0*/  LOP3.LUT R4, R201, R10, RZ, 0x3c, !PT ;  /* 0x0000000ac9047212 */ /* 0x000fe400078e3cff */
[----:B------:R-:W-:Y:S01]  /*15b0*/  @P4 IADD3 R9, PT, PT, R16, R17, RZ ;  /* 0x0000001110094210 */ /* 0x000fe20007ffe0ff */
[----:B------:R-:W-:Y:S01]  /*15c0*/  @!P4 IMAD R13, R12, R6, R13 ;  /* 0x000000060c0dc224 */ /* 0x000fe200078e020d */
[----:B------:R-:W-:Y:S01]  /*15d0*/  ISETP.GE.AND P1, PT, R4, RZ, PT ;  /* 0x000000ff0400720c */ /* 0x000fe20003f26270 */
[----:B------:R-:W-:Y:S01]  /*15e0*/  @!P4 IMAD.WIDE.U32 R26, R12, R14, R24 ;  /* 0x0000000e0c1ac225 */ /* 0x000fe200078e0018 */
[----:B------:R-:W-:-:S02]  /*15f0*/  ISETP.NE.AND P0, PT, R10, RZ, PT ;  /* 0x000000ff0a00720c */ /* 0x000fc40003f05270 */
[----:B------:R-:W-:Y:S01]  /*1600*/  @!P3 IADD3 R0, PT, PT, R0, 0x1, RZ ;  /* 0x000000010000b810 */ /* 0x000fe20007ffe0ff */
[-C--:B------:R-:W-:Y:S02]  /*1610*/  @P4 IMAD R6, R187, R9.reuse, RZ ;  /* 0x00000009bb064224 */ /* 0x080fe400078e02ff */
[----:B------:R-:W-:Y:S01]  /*1620*/  @P4 IMAD.WIDE.U32 R24, R186, R9, RZ ;  /* 0x00000009ba184225 */ /* 0x000fe200078e00ff */
[----:B------:R-:W-:Y:S02]  /*1630*/  LEA R9, R117, 0xffffff80, 0x7 ;  /* 0xffffff8075097811 */ /* 0x000fe400078e38ff */
[----:B------:R-:W-:Y:S01]  /*1640*/  @!P4 IADD3 R13, PT, PT, R27, R13, RZ ;  /* 0x0000000d1b0dc210 */ /* 0x000fe20007ffe0ff */
        /* <DEDUP_REMOVED lines=15> */
[----:B------:R-:W-:Y:S02]  /*1740*/  @!P4 SHF.R.S32.HI R7, RZ, 0x1f, R14 ;  /* 0x0000001fff07c819 */ /* 0x000fe4000001140e */
[----:B------:R-:W-:Y:S01]  /*1750*/  @!P4 IADD3 R27, PT, PT, R13, R4, RZ ;  /* 0x000000040d1bc210 */ /* 0x000fe20007ffe0ff */
[----:B----4-:R-:W-:Y:S01]  /*1760*/  @!P4 IMAD R4, R21, R14, RZ ;  /* 0x0000000e1504c224 */ /* 0x010fe200078e02ff */
[----:B------:R-:W-:Y:S01]  /*1770*/  SHF.R.S32.HI R6, RZ, 0x1f, R0 ;  /* 0x0000001fff067819 */ /* 0x000fe20000011400 */
[----:B------:R-:W-:Y:S01]  /*1780*/  IMAD R13, R23, R0, RZ ;  /* 0x00000000170d7224 */ /* 0x000fe200078e02ff */
[----:B------:R-:W-:Y:S01]  /*1790*/  @!P4 MOV R26, R12 ;  /* 0x0000000c001ac202 */ /* 0x000fe20000000f00 */
[----:B------:R-:W-:-:S02]  /*17a0*/  @P4 IMAD.IADD R16, R16, 0x1, R17 ;  /* 0x0000000110104824 */ /* 0x000fc400078e0211 */
[----:B------:R-:W-:-:S04]  /*17b0*/  IMAD.WIDE.U32 R24, R22, R0, R24 ;  /* 0x0000000016187225 */ /* 0x000fc800078e0018 */
[----:B------:R-:W-:Y:S02]  /*17c0*/  @!P4 IMAD R4, R20, R7, R4 ;  /* 0x000000071404c224 */ /* 0x000fe400078e0204 */
[----:B------:R-:W-:Y:S02]  /*17d0*/  IMAD R0, R22, R6, R13 ;  /* 0x0000000616007224 */ /* 0x000fe400078e020d */
[----:B------:R-:W-:-:S04]  /*17e0*/  @!P4 IMAD.WIDE.U32 R20, R20, R14, R26 ;  /* 0x0000000e1414c225 */ /* 0x000fc800078e001a */
[-C--:B------:R-:W-:Y:S02]  /*17f0*/  @P4 IMAD R6, R55, R16.reuse, RZ ;  /* 0x0000001037064224 */ /* 0x080fe400078e02ff */
[----:B------:R-:W-:Y:S01]  /*1800*/  @P4 IMAD.WIDE.U32 R16, R54, R16, RZ ;  /* 0x0000001036104225 */ /* 0x000fe200078e00ff */
[----:B------:R-:W-:-:S03]  /*1810*/  @!P4 MOV R12, R20 ;  /* 0x00000014000cc202 */ /* 0x000fc60000000f00 */
[----:B------:R-:W-:Y:S01]  /*1820*/  @!P4 IMAD.IADD R13, R21, 0x1, R4 ;  /* 0x00000001150dc824 */ /* 0x000fe200078e0204 */
[----:B------:R-:W-:Y:S01]  /*1830*/  MOV R4, R24 ;  /* 0x0000001800047202 */ /* 0x000fe20000000f00 */
[----:B------:R-:W-:Y:S01]  /*1840*/  IMAD.IADD R0, R25, 0x1, R0 ;  /* 0x0000000119007824 */ /* 0x000fe200078e0200 */
[----:B------:R-:W-:Y:S02]  /*1850*/  @P4 IADD3 R13, PT, PT, R17, R6, RZ ;  /* 0x00000006110d4210 */ /* 0x000fe40007ffe0ff */
[----:B------:R-:W-:Y:S02]  /*1860*/  @P4 MOV R12, R16 ;  /* 0x00000010000c4202 */ /* 0x000fe40000000f00 */
.L_x_5420:
[----:B------:R-:W-:Y:S05]  /*1870*/  BSYNC.RECONVERGENT B0 ;  /* 0x0000000000007941 */ /* 0x000fea0003800200 */
.L_x_5418:
        /* <DEDUP_REMOVED lines=26> */
[----:B------:R-:W-:-:S09]  /*1a20*/  ISETP.NE.AND P2, PT, R10, RZ, PT ;  /* 0x000000ff0a00720c */ /* 0x000fd20003f45270 */
[----:B------:R-:W-:-:S04]  /*1a30*/  @P3 VIADD R28, R28, 0x1 ;  /* 0x000000011c1c3836 */ /* 0x000fc80000000000 */
[----:B------:R-:W-:Y:S02]  /*1a40*/  IMAD.MOV.U32 R18, RZ, RZ, R28 ;  /* 0x000000ffff127224 */ /* 0x000fe400078e001c */
[----:B------:R-:W-:Y:S02]  /*1a50*/  IMAD R14, R11, R54, RZ ;  /* 0x000000360b0e7224 */ /* 0x000fe400078e02ff */
[----:B------:R-:W-:Y:S01]  /*1a60*/  IMAD.SHL.U32 R199, R197, 0x8, RZ ;  /* 0x00000008c5c77824 */ /* 0x000fe200078e00ff */
[----:B------:R-:W-:Y:S02]  /*1a70*/  @!P1 IADD3 R18, PT, PT, -R18, RZ, RZ ;  /* 0x000000ff12129210 */ /* 0x000fe40007ffe1ff */
[----:B------:R-:W-:Y:S01]  /*1a80*/  @!P2 LOP3.LUT R18, RZ, R10, RZ, 0x33, !PT ;  /* 0x0000000aff12a212 */ /* 0x000fe200078e33ff */
[C---:B------:R-:W-:Y:S02]  /*1a90*/  IMAD R10, R9.reuse, R55, R14 ;  /* 0x00000037090a7224 */ /* 0x040fe400078e020e */
[----:B------:R-:W-:Y:S01]  /*1aa0*/  IMAD.WIDE.U32 R28, R9, R54, RZ ;  /* 0x00000036091c7225 */ /* 0x000fe200078e00ff */
[----:B------:R-:W-:-:S02]  /*1ab0*/  LOP3.LUT R9, R199, 0x18, RZ, 0xc0, !PT ;  /* 0x00000018c7097812 */ /* 0x000fc400078ec0ff */
[----:B------:R-:W-:Y:S01]  /*1ac0*/  SHF.R.S32.HI R14, RZ, 0x1f, R18 ;  /* 0x0000001fff0e7819 */ /* 0x000fe20000011412 */
[----:B------:R-:W-:Y:S01]  /*1ad0*/  IMAD R11, R31, R18, RZ ;  /* 0x000000121f0b7224 */ /* 0x000fe200078e02ff */
[----:B------:R-:W-:Y:S01]  /*1ae0*/  LOP3.LUT R198, R199, 0xc0, RZ, 0xc0, !PT ;  /* 0x000000c0c7c67812 */ /* 0x000fe200078ec0ff */
[----:B------:R-:W-:Y:S01]  /*1af0*/  IMAD.IADD R10, R29, 0x1, R10 ;  /* 0x000000011d0a7824 */ /* 0x000fe200078e020a */
[----:B------:R-:W-:Y:S01]  /*1b00*/  IADD3 R12, P2, P1, R28, R12, R9 ;  /* 0x0000000c1c0c7210 */ /* 0x000fe2000795e009 */
[----:B------:R-:W-:Y:S01]  /*1b10*/  IMAD.WIDE.U32 R18, R30, R18, RZ ;  /* 0x000000121e127225 */ /* 0x000fe200078e00ff */
[----:B------:R-:W-:-:S03]  /*1b20*/  LOP3.LUT R198, R198, 0x18, R197, 0xf8, !PT ;  /* 0x00000018c6c67812 */ /* 0x000fc600078ef8c5 */
[----:B------:R-:W-:Y:S01]  /*1b30*/  IMAD R11, R14, R30, R11 ;  /* 0x0000001e0e0b7224 */ /* 0x000fe200078e020b */
[----:B------:R-:W-:Y:S02]  /*1b40*/  IADD3.X R10, PT, PT, R10, R13, RZ, P2, P1 ;  /* 0x0000000d0a0a7210 */ /* 0x000fe400017e24ff */
[----:B------:R-:W-:Y:S01]  /*1b50*/  IADD3 R18, P1, PT, R12, R18, RZ ;  /* 0x000000120c127210 */ /* 0x000fe20007f3e0ff */
[----:B------:R-:W-:Y:S01]  /*1b60*/  IMAD.IADD R11, R19, 0x1, R11 ;  /* 0x00000001130b7824 */ /* 0x000fe200078e020b */
[----:B------:R-:W-:Y:S02]  /*1b70*/  LOP3.LUT R118, R199, 0x1f20, RZ, 0xc0, !PT ;  /* 0x00001f20c7767812 */ /* 0x000fe400078ec0ff */
[----:B------:R-:W-:Y:S02]  /*1b80*/  LOP3.LUT R19, R198, R9, RZ, 0x3c, !PT ;  /* 0x00000009c6137212 */ /* 0x000fe400078e3cff */
[----:B------:R-:W-:Y:S02]  /*1b90*/  SHF.R.U32.HI R134, RZ, 0x2, R197 ;  /* 0x00000002ff867819 */ /* 0x000fe400000116c5 */
[----:B------:R-:W-:-:S02]  /*1ba0*/  LOP3.LUT R118, R118, R19, RZ, 0xfc, !PT ;  /* 0x0000001376767212 */ /* 0x000fc400078efcff */
[----:B------:R-:W-:Y:S01]  /*1bb0*/  IADD3.X R19, PT, PT, R10, R11, RZ, P1, !PT ;  /* 0x0000000b0a137210 */ /* 0x000fe20000ffe4ff */
[----:B------:R-:W-:Y:S02]  /*1bc0*/  IMAD.IADD R188, R133, 0x1, -R200 ;  /* 0x0000000185bc7824 */ /* 0x000fe400078e0ac8 */
[----:B------:R-:W-:Y:S01]  /*1bd0*/  IMAD.MOV.U32 R135, RZ, RZ, RZ ;  /* 0x000000ffff877224 */ /* 0x000fe200078e00ff */
[----:B------:R-:W1:Y:S01]  /*1be0*/  S2UR UR6, SR_CgaCtaId ;  /* 0x00000000000679c3 */ /* 0x000e620000008800 */
[----:B------:R-:W-:-:S04]  /*1bf0*/  IMAD.WIDE.U32 R14, R15, 0x40, R134 ;  /* 0x000000400f0e7825 */ /* 0x000fc800078e0086 */
[----:B------:R-:W-:-:S04]  /*1c00*/  IMAD.WIDE.U32 R18, R134, R54, R18 ;  /* 0x0000003686127225 */ /* 0x000fc800078e0012 */
[----:B------:R-:W-:Y:S02]  /*1c10*/  VIADD R193, R117, 0xffffffff ;  /* 0xffffffff75c17836 */ /* 0x000fe40000000000 */
[----:B------:R-:W-:Y:S02]  /*1c20*/  IMAD R10, R187, R134, RZ ;  /* 0x00000086bb0a7224 */ /* 0x000fe400078e02ff */
[----:B------:R-:W-:Y:S01]  /*1c30*/  IMAD.SHL.U32 R116, R193, 0x80, RZ ;  /* 0x00000080c1747824 */ /* 0x000fe200078e00ff */
[----:B------:R-:W-:Y:S02]  /*1c40*/  UMOV UR7, 0x400 ;  /* 0x0000040000077882 */ /* 0x000fe40000000000 */
[----:B-1----:R-:W-:-:S06]  /*1c50*/  ULEA UR6, UR6, UR7, 0x18 ;  /* 0x0000000706067291 */ /* 0x002fcc000f8ec0ff */
[----:B------:R-:W-:-:S04]  /*1c60*/  IMAD.U32 R185, RZ, RZ, UR6 ;  /* 0x00000006ffb97e24 */ /* 0x000fc8000f8e00ff */
[----:B------:R-:W-:Y:S02]  /*1c70*/  IMAD R118, R118, 0x2, R185 ;  /* 0x0000000276767824 */ /* 0x000fe400078e02b9 */
[----:B--2---:R-:W-:-:S04]  /*1c80*/  @P0 IMAD.WIDE.U32 R28, R24, R8, RZ ;  /* 0x00000008181c0225 */ /* 0x004fc800078e00ff */
[----:B------:R-:W-:Y:S02]  /*1c90*/  @P0 IMAD R13, R25, R8, RZ ;  /* 0x00000008190d0224 */ /* 0x000fe400078e02ff */
[----:B---3--:R-:W-:-:S04]  /*1ca0*/  @!P0 IMAD.WIDE.U32 R30, R26, R203, RZ ;  /* 0x000000cb1a1e8225 */ /* 0x008fc800078e00ff */
[----:B------:R-:W-:Y:S02]  /*1cb0*/  @!P0 IMAD.MOV.U32 R12, RZ, RZ, R30 ;  /* 0x000000ffff0c8224 */ /* 0x000fe400078e001e */
[----:B------:R-:W-:Y:S02]  /*1cc0*/  @!P0 IMAD R26, R27, R203, RZ ;  /* 0x000000cb1b1a8224 */ /* 0x000fe400078e02ff */
[----:B------:R-:W-:Y:S02]  /*1cd0*/  @P0 IMAD.MOV.U32 R12, RZ, RZ, R28 ;  /* 0x000000ffff0c0224 */ /* 0x000fe400078e001c */
[----:B------:R-:W-:Y:S01]  /*1ce0*/  @!P0 IMAD.IADD R8, R31, 0x1, R26 ;  /* 0x000000011f088824 */ /* 0x000fe200078e021a */
[----:B------:R-:W-:Y:S01]  /*1cf0*/  IADD3 R26, P2, PT, R9, R4, RZ ;  /* 0x00000004091a7210 */ /* 0x000fe20007f5e0ff */
[----:B------:R-:W-:Y:S01]  /*1d00*/  @P0 IMAD.IADD R8, R29, 0x1, R13 ;  /* 0x000000011d080824 */ /* 0x000fe200078e020d */
[----:B------:R-:W-:Y:S01]  /*1d10*/  IADD3 R12, P1, PT, R9, R12, RZ ;  /* 0x0000000c090c7210 */ /* 0x000fe20007f3e0ff */
[----:B------:R-:W-:-:S04]  /*1d20*/  VIADD R9, R134, 0x20 ;  /* 0x0000002086097836 */ /* 0x000fc80000000000 */
[----:B------:R-:W-:Y:S01]  /*1d30*/  IMAD.X R13, RZ, RZ, R8, P1 ;  /* 0x000000ffff0d7224 */ /* 0x000fe200008e0608 */
[-C--:B------:R-:W-:Y:S02]  /*1d40*/  ISETP.GE.AND P1, PT, R9, R188.reuse, PT ;  /* 0x000000bc0900720c */ /* 0x080fe40003f26270 */
[----:B------:R-:W-:Y:S01]  /*1d50*/  ISETP.GE.AND P0, PT, R134, R188, PT ;  /* 0x000000bc8600720c */ /* 0x000fe20003f06270 */
[----:B------:R-:W-:Y:S01]  /*1d60*/  IMAD R11, R23, R201, RZ ;  /* 0x000000c9170b7224 */ /* 0x000fe200078e02ff */
[----:B------:R-:W-:Y:S01]  /*1d70*/  SHF.R.S32.HI R4, RZ, 0x1f, R201 ;  /* 0x0000001fff047819 */ /* 0x000fe200000114c9 */
[----:B------:R-:W-:Y:S02]  /*1d80*/  IMAD.X R27, RZ, RZ, R0, P2 ;  /* 0x000000ffff1b7224 */ /* 0x000fe400010e0600 */
[----:B------:R-:W-:Y:S02]  /*1d90*/  IMAD R8, R55, R134, RZ ;  /* 0x0000008637087224 */ /* 0x000fe400078e02ff */
[----:B------:R-:W-:-:S02]  /*1da0*/  IMAD R4, R22, R4, R11 ;  /* 0x0000000416047224 */ /* 0x000fc400078e020b */
[----:B------:R-:W-:Y:S02]  /*1db0*/  IMAD.WIDE.U32 R22, R201, R22, R12 ;  /* 0x00000016c9167225 */ /* 0x000fe400078e000c */
[----:B------:R-:W-:Y:S02]  /*1dc0*/  @!P1 IADD3 R0, P2, PT, R14, 0x20, RZ ;  /* 0x000000200e009810 */ /* 0x000fe40007f5e0ff */
[----:B------:R-:W-:Y:S01]  /*1dd0*/  IADD3 R195, PT, PT, R19, R8, RZ ;  /* 0x0000000813c37210 */ /* 0x000fe20007ffe0ff */
[----:B------:R-:W-:Y:S01]  /*1de0*/  IMAD.IADD R23, R23, 0x1, R4 ;  /* 0x0000000117177824 */ /* 0x000fe200078e0204 */
[C---:B----4-:R-:W-:Y:S01]  /*1df0*/  LEA R194, P3, R18.reuse, R16, 0x1 ;  /* 0x0000001012c27211 */ /* 0x050fe200078608ff */
[----:B------:R-:W-:Y:S02]  /*1e00*/  @!P1 IMAD.X R13, RZ, RZ, R15, P2 ;  /* 0x000000ffff0d9224 */ /* 0x000fe400010e060f */
[-C--:B------:R-:W-:Y:S01]  /*1e10*/  @!P0 IMAD R11, R15, R24.reuse, RZ ;  /* 0x000000180f0b8224 */ /* 0x080fe200078e02ff */
[----:B------:R-:W-:Y:S01]  /*1e20*/  LEA.HI.X R195, R18, R17, R195, 0x1, P3 ;  /* 0x0000001112c37211 */ /* 0x000fe200018f0cc3 */
[----:B------:R-:W-:-:S02]  /*1e30*/  @!P1 IMAD R13, R13, R24, RZ ;  /* 0x000000180d0d9224 */ /* 0x000fc400078e02ff */
[--C-:B------:R-:W-:Y:S02]  /*1e40*/  @!P1 IMAD.MOV.U32 R16, RZ, RZ, R22.reuse ;  /* 0x000000ffff109224 */ /* 0x100fe400078e0016 */
[----:B------:R-:W-:Y:S02]  /*1e50*/  @!P1 IMAD.MOV.U32 R17, RZ, RZ, R23 ;  /* 0x000000ffff119224 */ /* 0x000fe400078e0017 */
[C---:B------:R-:W-:Y:S02]  /*1e60*/  @!P0 IMAD R11, R14.reuse, R25, R11 ;  /* 0x000000190e0b8224 */ /* 0x040fe400078e020b */
[----:B------:R-:W-:-:S04]  /*1e70*/  @!P0 IMAD.WIDE.U32 R14, R14, R24, R22 ;  /* 0x000000180e0e8225 */ /* 0x000fc800078e0016 */
[----:B------:R-:W-:Y:S02]  /*1e80*/  @!P1 IMAD R13, R25, R0, R13 ;  /* 0x00000000190d9224 */ /* 0x000fe400078e020d */
[----:B------:R-:W-:-:S04]  /*1e90*/  IMAD.WIDE.U32 R26, R134, R186, R26 ;  /* 0x000000ba861a7225 */ /* 0x000fc800078e001a */
[----:B------:R-:W-:Y:S01]  /*1ea0*/  @!P1 IMAD.WIDE.U32 R24, R24, R0, R16 ;  /* 0x0000000018189225 */ /* 0x000fe200078e0010 */
[----:B------:R-:W-:-:S03]  /*1eb0*/  LEA R192, P4, R26, R20, 0x1 ;  /* 0x000000141ac07211 */ /* 0x000fc600078808ff */
[----:B------:R-:W-:Y:S01]  /*1ec0*/  IMAD.IADD R191, R27, 0x1, R10 ;  /* 0x000000011bbf7824 */ /* 0x000fe200078e020a */
[-C--:B------:R-:W-:Y:S01]  /*1ed0*/  @!P0 LEA R10, P3, R14, R6.reuse, 0x1 ;  /* 0x000000060e0a8211 */ /* 0x080fe200078608ff */
[----:B------:R-:W-:Y:S01]  /*1ee0*/  @!P0 IMAD.IADD R11, R15, 0x1, R11 ;  /* 0x000000010f0b8824 */ /* 0x000fe200078e020b */
[----:B------:R-:W-:Y:S01]  /*1ef0*/  @!P1 IADD3 R13, PT, PT, R25, R13, RZ ;  /* 0x0000000d190d9210 */ /* 0x000fe20007ffe0ff */
[----:B------:R-:W-:Y:S01]  /*1f00*/  IMAD.IADD R0, R5, 0x1, -R116 ;  /* 0x0000000105007824 */ /* 0x000fe200078e0a74 */
[----:B------:R-:W-:Y:S02]  /*1f10*/  @!P1 LEA R16, P2, R24, R6, 0x1 ;  /* 0x0000000618109211 */ /* 0x000fe400078408ff */
[-C--:B------:R-:W-:Y:S02]  /*1f20*/  @!P0 LEA.HI.X R11, R14, R7.reuse, R11, 0x1, P3 ;  /* 0x000000070e0b8211 */ /* 0x080fe400018f0c0b */
[----:B------:R-:W-:Y:S01]  /*1f30*/  @!P1 LEA.HI.X R17, R24, R7, R13, 0x1, P2 ;  /* 0x0000000718119211 */ /* 0x000fe200010f0c0d */
[----:B------:R-:W-:Y:S01]  /*1f40*/  VIADD R7, R134, 0x60 ;  /* 0x0000006086077836 */ /* 0x000fe20000000000 */
[----:B------:R-:W-:Y:S01]  /*1f50*/  LEA.HI.X R191, R26, R21, R191, 0x1, P4 ;  /* 0x000000151abf7211 */ /* 0x000fe200020f0cbf */
[----:B------:R-:W-:Y:S01]  /*1f60*/  VIADD R13, R134, 0x40 ;  /* 0x00000040860d7836 */ /* 0x000fe20000000000 */
[-C--:B------:R-:W-:Y:S01]  /*1f70*/  ISETP.GE.AND P4, PT, R9, R0.reuse, PT ;  /* 0x000000000900720c */ /* 0x080fe20003f86270 */
[----:B------:R-:W-:Y:S01]  /*1f80*/  IMAD.SHL.U32 R4, R186, 0x20, RZ ;  /* 0x00000020ba047824 */ /* 0x000fe200078e00ff */
[-C--:B------:R-:W-:Y:S01]  /*1f90*/  ISETP.GE.AND P5, PT, R134, R0.reuse, PT ;  /* 0x000000008600720c */ /* 0x080fe20003fa6270 */
[----:B------:R-:W-:Y:S01]  /*1fa0*/  @!PT LDS RZ, [RZ] ;  /* 0x00000000fffff984 */ /* 0x000fe20000000800 */
[----:B------:R-:W-:Y:S01]  /*1fb0*/  @!PT LDS RZ, [RZ] ;  /* 0x00000000fffff984 */ /* 0x000fe20000000800 */
[----:B------:R-:W-:Y:S01]  /*1fc0*/  @!PT LDS RZ, [RZ] ;  /* 0x00000000fffff984 */ /* 0x000fe20000000800 */
[----:B------:R-:W-:Y:S01]  /*1fd0*/  @!P0 LDGSTS.E.BYPASS.LTC128B.128 [R118], desc[UR4][R10.64] ;  /* 0x000000000a768fae */ /* 0x000fe2000b981a04 */
[----:B------:R-:W-:-:S02]  /*1fe0*/  ISETP.GE.AND P2, PT, R7, R0, PT ;  /* 0x000000000700720c */ /* 0x000fc40003f46270 */
[----:B------:R-:W-:Y:S01]  /*1ff0*/  ISETP.GE.AND P3, PT, R13, R0, PT ;  /* 0x000000000d00720c */ /* 0x000fe20003f66270 */
[----:B------:R-:W-:Y:S01]  /*2000*/  @!P0 LDGSTS.E.BYPASS.LTC128B.128 [R118+0x1000], desc[UR4][R10.64+0x40] ;  /* 0x010000400a768fae */ /* 0x000fe2000b981a04 */
[----:B------:R-:W-:-:S03]  /*2010*/  SHF.L.U64.HI R6, R186, 0x5, R187 ;  /* 0x00000005ba067819 */ /* 0x000fc600000102bb */
[----:B------:R1:W-:Y:S02]  /*2020*/  @!P0 LDGSTS.E.BYPASS.LTC128B.128 [R118+0x2000], desc[UR4][R10.64+0x80] ;  /* 0x020000800a768fae */ /* 0x0003e4000b981a04 */
[-C--:B------:R-:W-:Y:S02]  /*2030*/  @!P4 LEA R8, P0, R4, R192.reuse, 0x1 ;  /* 0x000000c00408c211 */ /* 0x080fe400078008ff */
[----:B------:R-:W-:Y:S01]  /*2040*/  @!P1 LDGSTS.E.BYPASS.LTC128B.128 [R118+0x800], desc[UR4][R16.64] ;  /* 0x0080000010769fae */ /* 0x000fe2000b981a04 */
[----:B------:R-:W-:Y:S01]  /*2050*/  @!P5 MOV R14, R192 ;  /* 0x000000c0000ed202 */ /* 0x000fe20000000f00 */
[----:B------:R-:W-:Y:S02]  /*2060*/  @!P5 IMAD.MOV.U32 R15, RZ, RZ, R191 ;  /* 0x000000ffff0fd224 */ /* 0x000fe400078e00bf */
[----:B------:R-:W-:Y:S04]  /*2070*/  @!P1 LDGSTS.E.BYPASS.LTC128B.128 [R118+0x1800], desc[UR4][R16.64+0x40] ;  /* 0x0180004010769fae */ /* 0x000fe8000b981a04 */
[----:B------:R2:W-:Y:S01]  /*2080*/  @!P1 LDGSTS.E.BYPASS.LTC128B.128 [R118+0x2800], desc[UR4][R16.64+0x80] ;  /* 0x0280008010769fae */ /* 0x0005e2000b981a04 */
[----:B------:R-:W-:-:S02]  /*2090*/  ISETP.GE.AND P1, PT, R9, R0, PT ;  /* 0x000000000900720c */ /* 0x000fc40003f26270 */
[-C--:B------:R-:W-:Y:S01]  /*20a0*/  @!P4 LEA.HI.X R9, R4, R191.reuse, R6, 0x1, P0 ;  /* 0x000000bf0409c211 */ /* 0x080fe200000f0c06 */
[----:B------:R-:W-:Y:S01]  /*20b0*/  @!P5 LDGSTS.E.BYPASS.LTC128B.128 [R118+0x3000], desc[UR4][R14.64] ;  /* 0x030000000e76dfae */ /* 0x000fe2000b981a04 */
[C---:B------:R-:W-:Y:S01]  /*20c0*/  @!P3 LEA R18, P0, R186.reuse, R192, 0x7 ;  /* 0x000000c0ba12b211 */ /* 0x040fe200078038ff */
[----:B------:R-:W-:Y:S02]  /*20d0*/  @!P2 IMAD R4, R187, 0xc0, RZ ;  /* 0x000000c0bb04a824 */ /* 0x000fe400078e02ff */
[----:B------:R-:W-:Y:S01]  /*20e0*/  @!P5 LDGSTS.E.BYPASS.LTC128B.128 [R118+0x5000], desc[UR4][R14.64+0x40] ;  /* 0x050000400e76dfae */ /* 0x000fe2000b981a04 */
[----:B------:R-:W-:-:S03]  /*20f0*/  @!P3 LEA.HI.X R19, R186, R191, R187, 0x7, P0 ;  /* 0x000000bfba13b211 */ /* 0x000fc600000f3cbb */
[----:B------:R-:W-:Y:S01]  /*2100*/  @!P5 LDGSTS.E.BYPASS.LTC128B.128 [R118+0x7000], desc[UR4][R14.64+0x80] ;  /* 0x070000800e76dfae */ /* 0x000fe2000b981a04 */
[----:B-1----:R-:W-:-:S03]  /*2110*/  @!P2 IMAD.MOV.U32 R10, RZ, RZ, R192 ;  /* 0x000000ffff0aa224 */ /* 0x002fc600078e00c0 */
[----:B------:R-:W-:Y:S01]  /*2120*/  @!P4 LDGSTS.E.BYPASS.LTC128B.128 [R118+0x3800], desc[UR4][R8.64] ;  /* 0x038000000876cfae */ /* 0x000fe2000b981a04 */
[----:B------:R-:W-:-:S03]  /*2130*/  @!P2 IMAD.MOV.U32 R11, RZ, RZ, R191 ;  /* 0x000000ffff0ba224 */ /* 0x000fc600078e00bf */
[----:B------:R-:W-:Y:S01]  /*2140*/  @!P4 LDGSTS.E.BYPASS.LTC128B.128 [R118+0x5800], desc[UR4][R8.64+0x40] ;  /* 0x058000400876cfae */ /* 0x000fe2000b981a04 */
[----:B------:R-:W-:-:S03]  /*2150*/  @!P2 IMAD.WIDE.U32 R10, R186, 0xc0, R10 ;  /* 0x000000c0ba0aa825 */ /* 0x000fc600078e000a */
[----:B------:R1:W-:Y:S01]  /*2160*/  @!P4 LDGSTS.E.BYPASS.LTC128B.128 [R118+0x7800], desc[UR4][R8.64+0x80] ;  /* 0x078000800876cfae */ /* 0x0003e2000b981a04 */
[----:B--2---:R-:W-:-:S03]  /*2170*/  @!P2 IMAD.IADD R17, R11, 0x1, R4 ;  /* 0x000000010b11a824 */ /* 0x004fc600078e0204 */
[----:B------:R2:W-:Y:S01]  /*2180*/  @!P3 LDGSTS.E.BYPASS.LTC128B.128 [R118+0x4000], desc[UR4][R18.64] ;  /* 0x040000001276bfae */ /* 0x0005e2000b981a04 */
[----:B------:R-:W-:-:S03]  /*2190*/  @!P2 IMAD.MOV.U32 R16, RZ, RZ, R10 ;  /* 0x000000ffff10a224 */ /* 0x000fc600078e000a */
[----:B------:R2:W-:Y:S04]  /*21a0*/  @!P3 LDGSTS.E.BYPASS.LTC128B.128 [R118+0x6000], desc[UR4][R18.64+0x40] ;  /* 0x060000401276bfae */ /* 0x0005e8000b981a04 */
[----:B------:R2:W-:Y:S04]  /*21b0*/  @!P3 LDGSTS.E.BYPASS.LTC128B.128 [R118+0x8000], desc[UR4][R18.64+0x80] ;  /* 0x080000801276bfae */ /* 0x0005e8000b981a04 */
[----:B------:R2:W-:Y:S04]  /*21c0*/  @!P2 LDGSTS.E.BYPASS.LTC128B.128 [R118+0x4800], desc[UR4][R16.64] ;  /* 0x048000001076afae */ /* 0x0005e8000b981a04 */
[----:B------:R2:W-:Y:S04]  /*21d0*/  @!P2 LDGSTS.E.BYPASS.LTC128B.128 [R118+0x6800], desc[UR4][R16.64+0x40] ;  /* 0x068000401076afae */ /* 0x0005e8000b981a04 */
[----:B------:R2:W-:Y:S04]  /*21e0*/  @!P2 LDGSTS.E.BYPASS.LTC128B.128 [R118+0x8800], desc[UR4][R16.64+0x80] ;  /* 0x088000801076afae */ /* 0x0005e8000b981a04 */
[----:B------:R-:W0:Y:S01]  /*21f0*/  LDGDEPBAR ;  /* 0x00000000000079af */ /* 0x000e220000000000 */
[C---:B------:R-:W-:Y:S01]  /*2200*/  SHF.L.U32 R4, R197.reuse, 0x4, RZ ;  /* 0x00000004c5047819 */ /* 0x040fe200000006ff */
[----:B------:R-:W-:-:S02]  /*2210*/  IMAD.SHL.U32 R119, R197, 0x20, RZ ;  /* 0x00000020c5777824 */ /* 0x000fc400078e00ff */
[----:B------:R-:W-:Y:S01]  /*2220*/  IMAD.SHL.U32 R6, R54, 0x20, RZ ;  /* 0x0000002036067824 */ /* 0x000fe200078e00ff */
[----:B------:R-:W-:Y:S01]  /*2230*/  LOP3.LUT R10, R4, 0x100, RZ, 0xc0, !PT ;  /* 0x00000100040a7812 */ /* 0x000fe200078ec0ff */
[----:B------:R2:W5:Y:S01]  /*2240*/  LD.E R52, desc[UR4][R2.64+0x184] ;  /* 0x0001840402347980 */ /* 0x000562000c101900 */
[----:B------:R-:W-:Y:S02]  /*2250*/  ISETP.GE.AND P0, PT, R7, R0, PT ;  /* 0x000000000700720c */ /* 0x000fe40003f06270 */
[----:B-1----:R-:W-:Y:S02]  /*2260*/  LOP3.LUT R9, R10, 0x20, R119, 0xf8, !PT ;  /* 0x000000200a097812 */ /* 0x002fe400078ef877 */
[----:B------:R-:W-:Y:S02]  /*2270*/  SHF.L.U64.HI R7, R54, 0x5, R55 ;  /* 0x0000000536077819 */ /* 0x000fe40000010237 */
[----:B------:R-:W-:-:S04]  /*2280*/  @!P1 LEA R10, P2, R6, R194, 0x1 ;  /* 0x000000c2060a9211 */ /* 0x000fc800078408ff */
[----:B------:R-:W-:Y:S02]  /*2290*/  @!P1 LEA.HI.X R11, R6, R195, R7, 0x1, P2 ;  /* 0x000000c3060b9211 */ /* 0x000fe400010f0c07 */
[----:B------:R2:W5:Y:S01]  /*22a0*/  LD.E R6, desc[UR4][R2.64+0x188] ;  /* 0x0001880402067980 */ /* 0x000562000c101900 */
[----:B------:R-:W-:-:S06]  /*22b0*/  DEPBAR.LE SB0, 0x0 ;  /* 0x000080000000791a */ /* 0x000fcc0000000000 */
[----:B------:R-:W-:Y:S05]  /*22c0*/  WARPSYNC.ALL ;  /* 0x0000000000007948 */ /* 0x000fea0003800000 */
[----:B------:R-:W-:Y:S01]  /*22d0*/  BAR.SYNC.DEFER_BLOCKING 0x0 ;  /* 0x0000000000007b1d */ /* 0x000fe20000010000 */
[----:B------:R-:W-:Y:S01]  /*22e0*/  ISETP.GE.AND P4, PT, R13, R0, PT ;  /* 0x000000000d00720c */ /* 0x000fe20003f86270 */
[----:B------:R-:W-:Y:S01]  /*22f0*/  @!P0 IMAD R12, R55, 0xc0, RZ ;  /* 0x000000c0370c8824 */ /* 0x000fe200078e02ff */
[----:B------:R-:W-:Y:S01]  /*2300*/  LOP3.LUT R8, R119, 0xc0, RZ, 0xc0, !PT ;  /* 0x000000c077087812 */ /* 0x000fe200078ec0ff */
[----:B------:R-:W-:Y:S01]  /*2310*/  @!P0 IMAD.WIDE.U32 R14, R54, 0xc0, R194 ;  /* 0x000000c0360e8825 */ /* 0x000fe200078e00c2 */
[----:B------:R-:W-:-:S02]  /*2320*/  SHF.R.U32.HI R53, RZ, 0x1, R197 ;  /* 0x00000001ff357819 */ /* 0x000fc400000116c5 */
[----:B------:R-:W-:Y:S01]  /*2330*/  LOP3.LUT R4, R4, 0x3e00, RZ, 0xc0, !PT ;  /* 0x00003e0004047812 */ /* 0x000fe200078ec0ff */
[----:B------:R-:W-:Y:S01]  /*2340*/  IMAD.SHL.U32 R189, R197, 0x4, RZ ;  /* 0x00000004c5bd7824 */ /* 0x000fe200078e00ff */
[C---:B------:R-:W-:Y:S01]  /*2350*/  LOP3.LUT R0, R8.reuse, 0x8, R197, 0xf8, !PT ;  /* 0x0000000808007812 */ /* 0x040fe200078ef8c5 */
[----:B------:R-:W-:Y:S01]  /*2360*/  @!P0 IMAD.IADD R13, R15, 0x1, R12 ;  /* 0x000000010f0d8824 */ /* 0x000fe200078e020c */
[----:B------:R-:W-:Y:S01]  /*2370*/  LOP3.LUT R8, R8, 0x8, R53, 0xf8, !PT ;  /* 0x0000000808087812 */ /* 0x000fe200078ef835 */
[----:B------:R-:W-:Y:S01]  /*2380*/  @!P0 IMAD.MOV.U32 R12, RZ, RZ, R14 ;  /* 0x000000ffff0c8224 */ /* 0x000fe200078e000e */
[----:B------:R-:W-:Y:S02]  /*2390*/  LOP3.LUT R4, R4, 0x20, R119, 0xf8, !PT ;  /* 0x0000002004047812 */ /* 0x000fe400078ef877 */
[----:B------:R-:W-:Y:S02]  /*23a0*/  @!P4 LEA R14, P2, R54, R194, 0x7 ;  /* 0x000000c2360ec211 */ /* 0x000fe400078438ff */
[----:B------:R-:W-:-:S02]  /*23b0*/  LOP3.LUT R0, R0, 0x18, R189, 0x78, !PT ;  /* 0x0000001800007812 */ /* 0x000fc400078e78bd */
[----:B------:R-:W-:Y:S02]  /*23c0*/  LOP3.LUT R7, R8, 0x18, R189, 0x78, !PT ;  /* 0x0000001808077812 */ /* 0x000fe400078e78bd */
[----:B------:R-:W-:Y:S01]  /*23d0*/  LOP3.LUT R4, R4, 0x100, R119, 0xf8, !PT ;  /* 0x0000010004047812 */ /* 0x000fe200078ef877 */
[----:B------:R-:W-:Y:S01]  /*23e0*/  @!PT LDS RZ, [RZ] ;  /* 0x00000000fffff984 */ /* 0x000fe20000000800 */
[----:B------:R-:W-:Y:S01]  /*23f0*/  @!PT LDS RZ, [RZ] ;  /* 0x00000000fffff984 */ /* 0x000fe20000000800 */
[----:B------:R-:W-:Y:S01]  /*2400*/  @!PT LDS RZ, [RZ] ;  /* 0x00000000fffff984 */ /* 0x000fe20000000800 */
[----:B------:R-:W-:Y:S01]  /*2410*/  @!P5 LDGSTS.E.BYPASS.LTC128B.128 [R118+0x9000], desc[UR4][R194.64] ;  /* 0x09000000c276dfae */ /* 0x000fe2000b981a04 */
[----:B------:R-:W-:-:S03]  /*2420*/  @!P4 LEA.HI.X R15, R54, R195, R55, 0x7, P2 ;  /* 0x000000c3360fc211 */ /* 0x000fc600010f3c37 */
[----:B------:R-:W-:Y:S01]  /*2430*/  @!P5 LDGSTS.E.BYPASS.LTC128B.128 [R118+0xb000], desc[UR4][R194.64+0x40] ;  /* 0x0b000040c276dfae */ /* 0x000fe2000b981a04 */
[----:B------:R-:W-:-:S03]  /*2440*/  LOP3.LUT R0, R9, R0, RZ, 0xfc, !PT ;  /* 0x0000000009007212 */ /* 0x000fc600078efcff */
[----:B------:R-:W-:Y:S01]  /*2450*/  @!P5 LDGSTS.E.BYPASS.LTC128B.128 [R118+0xd000], desc[UR4][R194.64+0x80] ;  /* 0x0d000080c276dfae */ /* 0x000fe2000b981a04 */
[----:B------:R-:W-:-:S03]  /*2460*/  LOP3.LUT R184, R4, R7, RZ, 0xfc, !PT ;  /* 0x0000000704b87212 */ /* 0x000fc600078efcff */
        /* <DEDUP_REMOVED lines=33> */
[----:B------:R-:W4:Y:S04]  /*2680*/  LDSM.16.M88.4 R48, [R183+0x3000] ;  /* 0x00300000b730783b */ /* 0x000f280000000200 */
[----:B------:R-:W3:Y:S04]  /*2690*/  LDSM.16.M88.4 R40, [R183+0x3400] ;  /* 0x00340000b728783b */ /* 0x000ee80000000200 */
[----:B------:R-:W3:Y:S04]  /*26a0*/  LDSM.16.M88.4 R32, [R183+0x3800] ;  /* 0x00380000b720783b */ /* 0x000ee80000000200 */
[----:B------:R-:W3:Y:S04]  /*26b0*/  LDSM.16.M88.4 R24, [R183+0x3c00] ;  /* 0x003c0000b718783b */ /* 0x000ee80000000200 */
[----:B--2---:R-:W2:Y:S04]  /*26c0*/  LDSM.16.M88.4 R16, [R183+0x4000] ;  /* 0x00400000b710783b */ /* 0x004ea80000000200 */
[----:B-1----:R-:W1:Y:S04]  /*26d0*/  LDSM.16.M88.4 R8, [R183+0x4400] ;  /* 0x00440000b708783b */ /* 0x002e680000000200 */
[----:B------:R-:W1:Y:S04]  /*26e0*/  LDSM.16.M88.4 R104, [R183+0x4800] ;  /* 0x00480000b768783b */ /* 0x000e680000000200 */
[----:B------:R-:W1:Y:S01]  /*26f0*/  LDSM.16.M88.4 R64, [R183+0x4c00] ;  /* 0x004c0000b740783b */ /* 0x000e620000000200 */
[----:B------:R-:W-:-:S02]  /*2700*/  LOP3.LUT P0, RZ, R197, 0x4, RZ, 0xc0, !PT ;  /* 0x00000004c5ff7812 */ /* 0x000fc4000780c0ff */
[----:B------:R-:W-:Y:S01]  /*2710*/  MOV R4, 0x10 ;  /* 0x0000001000047802 */ /* 0x000fe20000000f00 */
[----:B------:R-:W-:Y:S03]  /*2720*/  LDSM.16.M88.4 R124, [R184+0x2000] ;  /* 0x00200000b87c783b */ /* 0x000fe60000000200 */
[----:B------:R-:W-:Y:S01]  /*2730*/  SEL R4, R4, 0xfffffff0, !P0 ;  /* 0xfffffff004047807 */ /* 0x000fe20004000000 */
[----:B------:R-:W-:Y:S04]  /*2740*/  LDSM.16.M88.4 R128, [R183+0x8400] ;  /* 0x00840000b780783b */ /* 0x000fe80000000200 */
[C---:B------:R-:W-:Y:S01]  /*2750*/  IMAD R182, R4.reuse, 0x2, R184 ;  /* 0x0000000204b67824 */ /* 0x040fe200078e02b8 */
[----:B------:R-:W-:Y:S01]  /*2760*/  LDSM.16.M88.4 R120, [R183+0x8800] ;  /* 0x00880000b778783b */ /* 0x000fe20000000200 */
[----:B------:R-:W-:Y:S01]  /*2770*/  IMAD R180, R4, 0x2, R183 ;  /* 0x0000000204b47824 */ /* 0x000fe200078e02b7 */
[C---:B----4-:R-:W-:Y:S02]  /*2780*/  HMMA.16816.F32.BF16 R56, R96.reuse, R48, RZ ;  /* 0x000000306038723c */ /* 0x050fe400000418ff */
[----:B------:R-:W-:Y:S04]  /*2790*/  LDSM.16.M88.4 R68, [R182] ;  /* 0x00000000b644783b */ /* 0x000fe80000000200 */
[----:B------:R-:W4:Y:S02]  /*27a0*/  LDSM.16.M88.4 R76, [R180+0x3400] ;  /* 0x00340000b44c783b */ /* 0x000f240000000200 */
[C---:B---3--:R-:W-:Y:S02]  /*27b0*/  HMMA.16816.F32.BF16 R44, R96.reuse, R40, RZ ;  /* 0x00000028602c723c */ /* 0x048fe400000418ff */
[----:B------:R-:W3:Y:S04]  /*27c0*/  LDSM.16.M88.4 R60, [R180+0x3800] ;  /* 0x00380000b43c783b */ /* 0x000ee80000000200 */
[----:B------:R-:W3:Y:S02]  /*27d0*/  LDSM.16.M88.4 R72, [R180+0x3c00] ;  /* 0x003c0000b448783b */ /* 0x000ee40000000200 */
[C---:B------:R-:W-:Y:S02]  /*27e0*/  HMMA.16816.F32.BF16 R36, R96.reuse, R32, RZ ;  /* 0x000000206024723c */ /* 0x040fe400000418ff */
[----:B------:R-:W-:Y:S04]  /*27f0*/  LDSM.16.M88.4 R80, [R180+0x3000] ;  /* 0x00300000b450783b */ /* 0x000fe80000000200 */
[----:B------:R-:W-:Y:S02]  /*2800*/  LDSM.16.M88.4 R84, [R180+0x4c00] ;  /* 0x004c0000b454783b */ /* 0x000fe40000000200 */
[C---:B------:R-:W-:Y:S02]  /*2810*/  HMMA.16816.F32.BF16 R28, R96.reuse, R24, RZ ;  /* 0x00000018601c723c */ /* 0x040fe400000418ff */
[----:B------:R-:W-:Y:S04]  /*2820*/  LDSM.16.M88.4 R112, [R183+0x8c00] ;  /* 0x008c0000b770783b */ /* 0x000fe80000000200 */
[----:B------:R-:W-:Y:S02]  /*2830*/  LDSM.16.M88.4 R92, [R182+0x2000] ;  /* 0x00200000b65c783b */ /* 0x000fe40000000200 */
[C---:B--2---:R-:W-:Y:S02]  /*2840*/  HMMA.16816.F32.BF16 R20, R96.reuse, R16, RZ ;  /* 0x000000106014723c */ /* 0x044fe400000418ff */
[----:B------:R-:W-:Y:S04]  /*2850*/  LDSM.16.M88.4 R88, [R180+0x7000] ;  /* 0x00700000b458783b */ /* 0x000fe80000000200 */
[----:B------:R-:W0:Y:S02]  /*2860*/  LDGDEPBAR ;  /* 0x00000000000079af */ /* 0x000e240000000000 */
        /* <DEDUP_REMOVED lines=12> */
[C---:B----4-:R-:W-:Y:S08]  /*2930*/  HMMA.16816.F32.BF16 R44, R68.reuse, R76, R44 ;  /* 0x0000004c442c723c */ /* 0x050ff0000004182c */
        /* <DEDUP_REMOVED lines=27> */
[C---:B----4-:R-:W-:Y:S08]  /*2af0*/  HMMA.16816.F32.BF16 R56, R72.reuse, R80, R56 ;  /* 0x000000504838723c */ /* 0x050ff00000041838 */
        /* <DEDUP_REMOVED lines=45> */
[----:B------:R-:W1:Y:S03]  /*2dd0*/  LDSM.16.M88.4 R80, [R180+0x7800] ;  /* 0x00780000b450783b */ /* 0x000e660000000200 */
        /* <DEDUP_REMOVED lines=14> */
[----:B------:R-:W1:Y:S01]  /*2ec0*/  LDSM.16.M88.4 R60, [R180+0x8c00] ;  /* 0x008c0000b43c783b */ /* 0x000e620000000200 */
[----:B------:R-:W-:Y:S01]  /*2ed0*/  LOP3.LUT R134, R134, 0x7, RZ, 0xc0, !PT ;  /* 0x0000000786867812 */ /* 0x000fe200078ec0ff */
[----:B------:R-:W-:-:S05]  /*2ee0*/  DEPBAR.LE SB0, 0x0 ;  /* 0x000080000000791a */ /* 0x000fca0000000000 */
[C---:B------:R-:W-:Y:S08]  /*2ef0*/  HMMA.16816.F32.BF16 R12, R124.reuse, R128, R12 ;  /* 0x000000807c0c723c */ /* 0x040ff0000004180c */
[C---:B------:R-:W-:Y:S08]  /*2f00*/  HMMA.16816.F32.BF16 R8, R124.reuse, R130, R8 ;  /* 0x000000827c08723c */ /* 0x040ff00000041808 */
[C---:B------:R-:W-:Y:S08]  /*2f10*/  HMMA.16816.F32.BF16 R108, R124.reuse, R120, R108 ;  /* 0x000000787c6c723c */ /* 0x040ff0000004186c */
[C---:B------:R-:W-:Y:S08]  /*2f20*/  HMMA.16816.F32.BF16 R104, R124.reuse, R122, R104 ;  /* 0x0000007a7c68723c */ /* 0x040ff00000041868 */
[C---:B------:R-:W-:Y:S08]  /*2f30*/  HMMA.16816.F32.BF16 R100, R124.reuse, R112, R100 ;  /* 0x000000707c64723c */ /* 0x040ff00000041864 */
[----:B------:R-:W-:Y:S01]  /*2f40*/  HMMA.16816.F32.BF16 R96, R124, R114, R96 ;  /* 0x000000727c60723c */ /* 0x000fe20000041860 */
[----:B------:R-:W-:-:S02]  /*2f50*/  LOP3.LUT R53, R134, 0x1f0, R53, 0xf8, !PT ;  /* 0x000001f086357812 */ /* 0x000fc400078ef835 */
[----:B------:R-:W-:Y:S02]  /*2f60*/  ISETP.GT.AND P0, PT, R193, R190, PT ;  /* 0x000000bec100720c */ /* 0x000fe40003f04270 */
[----:B-----5:R-:W-:Y:S01]  /*2f70*/  IADD3 R6, PT, PT, R6, R5, -R133 ;  /* 0x0000000506067210 */ /* 0x020fe20007ffe885 */
[----:B------:R-:W-:Y:S01]  /*2f80*/  IMAD.IADD R53, R200, 0x1, R53 ;  /* 0x00000001c8357824 */ /* 0x000fe200078e0235 */
[----:B------:R-:W-:Y:S02]  /*2f90*/  IADD3 R52, PT, PT, R5, -R133, -R52 ;  /* 0x8000008505347210 */ /* 0x000fe40007ffe834 */
[----:B------:R-:W-:Y:S01]  /*2fa0*/  LOP3.LUT R0, R119, 0x100, RZ, 0xc0, !PT ;  /* 0x0000010077007812 */ /* 0x000fe200078ec0ff */
[C---:B------:R-:W-:Y:S02]  /*2fb0*/  IMAD.IADD R202, R53.reuse, 0x1, R6 ;  /* 0x0000000135ca7824 */ /* 0x040fe400078e0206 */
[----:B------:R-:W-:Y:S01]  /*2fc0*/  IMAD.IADD R53, R53, 0x1, R52 ;  /* 0x0000000135357824 */ /* 0x000fe200078e0234 */
[----:B------:R-:W-:Y:S01]  /*2fd0*/  LOP3.LUT R0, R0, 0x20, R119, 0xf8, !PT ;  /* 0x0000002000007812 */ /* 0x000fe200078ef877 */
[----:B------:R-:W-:Y:S01]  /*2fe0*/  HMMA.16816.F32.BF16 R56, R92, R88, R56 ;  /* 0x000000585c38723c */ /* 0x000fe20000041838 */
[----:B------:R-:W-:Y:S01]  /*2ff0*/  BSSY.RECONVERGENT B1, `(.L_x_5421) ;  /* 0x000007c000017945 */ /* 0x000fe20003800200 */
[----:B------:R-:W-:-:S02]  /*3000*/  VIADDMNMX R206, R202, 0x1, R5, PT ;  /* 0x00000001cace7846 */ /* 0x000fc40003800105 */
[----:B------:R-:W-:-:S04]  /*3010*/  LOP3.LUT R6, R0, R7, RZ, 0xfc, !PT ;  /* 0x0000000700067212 */ /* 0x000fc800078efcff */
[----:B------:R-:W-:Y:S01]  /*3020*/  HMMA.16816.F32.BF16 R48, R92, R90, R48 ;  /* 0x0000005a5c30723c */ /* 0x000fe20000041830 */
[----:B------:R-:W-:Y:S02]  /*3030*/  VIADDMNMX R202, R202, 0x9, R5, PT ;  /* 0x00000009caca7846 */ /* 0x000fe40003800105 */
[----:B------:R-:W-:Y:S02]  /*3040*/  SHF.R.U32.HI R205, RZ, 0x3, R197 ;  /* 0x00000003ffcd7819 */ /* 0x000fe400000116c5 */
[----:B------:R-:W-:-:S03]  /*3050*/  VIMNMX R207, PT, PT, RZ, R53, !PT ;  /* 0x00000035ffcf7248 */ /* 0x000fc60007fe0100 */
[----:B------:R-:W-:Y:S01]  /*3060*/  HMMA.16816.F32.BF16 R44, R92, R84, R44 ;  /* 0x000000545c2c723c */ /* 0x000fe2000004182c */
[----:B------:R-:W-:-:S07]  /*3070*/  VIADDMNMX R204, R53, 0x8, RZ, !PT ;  /* 0x0000000835cc7846 */ /* 0x000fce00078001ff */
[C---:B------:R-:W-:Y:S08]  /*3080*/  HMMA.16816.F32.BF16 R40, R92.reuse, R86, R40 ;  /* 0x000000565c28723c */ /* 0x040ff00000041828 */
[C---:B------:R-:W-:Y:S08]  /*3090*/  HMMA.16816.F32.BF16 R36, R92.reuse, R80, R36 ;  /* 0x000000505c24723c */ /* 0x040ff00000041824 */
[C---:B------:R-:W-:Y:S08]  /*30a0*/  HMMA.16816.F32.BF16 R32, R92.reuse, R82, R32 ;  /* 0x000000525c20723c */ /* 0x040ff00000041820 */
[C---:B--2---:R-:W-:Y:S08]  /*30b0*/  HMMA.16816.F32.BF16 R28, R92.reuse, R76, R28 ;  /* 0x0000004c5c1c723c */ /* 0x044ff0000004181c */
[C---:B------:R-:W-:Y:S08]  /*30c0*/  HMMA.16816.F32.BF16 R24, R92.reuse, R78, R24 ;  /* 0x0000004e5c18723c */ /* 0x040ff00000041818 */
[C---:B----4-:R-:W-:Y:S08]  /*30d0*/  HMMA.16816.F32.BF16 R20, R92.reuse, R72, R20 ;  /* 0x000000485c14723c */ /* 0x050ff00000041814 */
[C---:B------:R-:W-:Y:S08]  /*30e0*/  HMMA.16816.F32.BF16 R16, R92.reuse, R74, R16 ;  /* 0x0000004a5c10723c */ /* 0x040ff00000041810 */
[C---:B---3--:R-:W-:Y:S08]  /*30f0*/  HMMA.16816.F32.BF16 R12, R92.reuse, R68, R12 ;  /* 0x000000445c0c723c */ /* 0x048ff0000004180c */
[C---:B------:R-:W-:Y:S08]  /*3100*/  HMMA.16816.F32.BF16 R8, R92.reuse, R70, R8 ;  /* 0x000000465c08723c */ /* 0x040ff00000041808 */
[C---:B-1----:R-:W-:Y:S08]  /*3110*/  HMMA.16816.F32.BF16 R108, R92.reuse, R64, R108 ;  /* 0x000000405c6c723c */ /* 0x042ff0000004186c */
[C---:B------:R-:W-:Y:S08]  /*3120*/  HMMA.16816.F32.BF16 R104, R92.reuse, R66, R104 ;  /* 0x000000425c68723c */ /* 0x040ff00000041868 */
        /* <DEDUP_REMOVED lines=17> */
.L_x_5424:
        /* <DEDUP_REMOVED lines=60> */
.L_x_5425:
[----:B------:R-:W-:Y:S05]  /*3600*/  BSYNC.RECONVERGENT B0 ;  /* 0x0000000000007941 */ /* 0x000fea0003800200 */
.L_x_5423:
        /* <DEDUP_REMOVED lines=26> */
.L_x_5422:
[----:B------:R-:W-:Y:S05]  /*37b0*/  BSYNC.RECONVERGENT B1 ;  /* 0x0000000000017941 */ /* 0x000fea0003800200 */
.L_x_5421:
[----:B-1----:R-:W2:Y:S01]  /*37c0*/  LD.E R61, desc[UR4][R2.64+0xdc] ;  /* 0x0000dc04023d7980 */ /* 0x002ea2000c101900 */
[----:B------:R-:W-:-:S05]  /*37d0*/  IMAD.SHL.U32 R53, R197, 0x2, RZ ;  /* 0x00000002c5357824 */ /* 0x000fca00078e00ff */
[----:B------:R-:W-:-:S05]  /*37e0*/  LOP3.LUT R53, R53, 0x6, RZ, 0xc0, !PT ;  /* 0x0000000635357812 */ /* 0x000fca00078ec0ff */
[----:B------:R-:W-:-:S04]  /*37f0*/  IMAD R63, R193, 0x80, R53 ;  /* 0x00000080c13f7824 */ /* 0x000fc800078e0235 */
[C---:B------:R-:W-:Y:S02]  /*3800*/  VIADD R67, R63.reuse, 0x1 ;  /* 0x000000013f437836 */ /* 0x040fe40000000000 */
[----:B------:R-:W-:-:S03]  /*3810*/  VIADD R175, R63, 0x9 ;  /* 0x000000093faf7836 */ /* 0x000fc60000000000 */
[-C--:B------:R-:W-:Y:S01]  /*3820*/  ISETP.GE.AND P2, PT, R67, R207.reuse, PT ;  /* 0x000000cf4300720c */ /* 0x080fe20003f46270 */
[C---:B------:R-:W-:Y:S01]  /*3830*/  VIADD R177, R63.reuse, 0x8 ;  /* 0x000000083fb17836 */ /* 0x040fe20000000000 */
[CC--:B------:R-:W-:Y:S01]  /*3840*/  ISETP.GE.AND P1, PT, R63.reuse, R207.reuse, PT ;  /* 0x000000cf3f00720c */ /* 0x0c0fe20003f26270 */
[----:B------:R-:W-:Y:S01]  /*3850*/  VIADD R169, R63, 0x11 ;  /* 0x000000113fa97836 */ /* 0x000fe20000000000 */
[----:B------:R-:W-:Y:S02]  /*3860*/  ISETP.GE.AND P3, PT, R67, R206, PT ;  /* 0x000000ce4300720c */ /* 0x000fe40003f66270 */
[----:B------:R-:W-:Y:S02]  /*3870*/  FSEL R57, R57, -INF , P2 ;  /* 0xff80000039397808 */ /* 0x000fe40001000000 */
        /* <DEDUP_REMOVED lines=19> */
[----:B------:R-:W-:-:S02]  /*39b0*/  FSEL R0, R0, -INF , !P5 ;  /* 0xff80000000007808 */ /* 0x000fc40006800000 */
[----:B------:R-:W-:Y:S02]  /*39c0*/  FSEL R44, R44, -INF , P1 ;  /* 0xff8000002c2c7808 */ /* 0x000fe40000800000 */
[-C--:B------:R-:W-:Y:S02]  /*39d0*/  ISETP.GE.AND P5, PT, R177, R206.reuse, PT ;  /* 0x000000ceb100720c */ /* 0x080fe40003fa6270 */
[----:B------:R-:W-:Y:S02]  /*39e0*/  ISETP.GE.AND P1, PT, R167, R207, PT ;  /* 0x000000cfa700720c */ /* 0x000fe40003f26270 */
[----:B------:R-:W-:Y:S01]  /*39f0*/  FSEL R7, R7, -INF , !P3 ;  /* 0xff80000007077808 */ /* 0x000fe20005800000 */
[----:B------:R-:W-:Y:S01]  /*3a00*/  VIADD R145, R63, 0x29 ;  /* 0x000000293f917836 */ /* 0x000fe20000000000 */
[----:B------:R-:W-:Y:S02]  /*3a10*/  ISETP.GE.AND P3, PT, R165, R206, PT ;  /* 0x000000cea500720c */ /* 0x000fe40003f66270 */
[----:B------:R-:W-:-:S02]  /*3a20*/  FSEL R41, R41, -INF , P2 ;  /* 0xff80000029297808 */ /* 0x000fc40001000000 */
[-C--:B------:R-:W-:Y:S01]  /*3a30*/  ISETP.GE.AND P2, PT, R159, R207.reuse, PT ;  /* 0x000000cf9f00720c */ /* 0x080fe20003f46270 */
[----:B------:R-:W-:Y:S01]  /*3a40*/  VIADD R153, R63, 0x28 ;  /* 0x000000283f997836 */ /* 0x000fe20000000000 */
[----:B------:R-:W-:Y:S02]  /*3a50*/  FSEL R71, R48, -INF , !P5 ;  /* 0xff80000030477808 */ /* 0x000fe40006800000 */
[----:B------:R-:W-:Y:S02]  /*3a60*/  FSEL R5, R40, -INF , P1 ;  /* 0xff80000028057808 */ /* 0x000fe40000800000 */
[-C--:B------:R-:W-:Y:S02]  /*3a70*/  ISETP.GE.AND P5, PT, R173, R206.reuse, PT ;  /* 0x000000cead00720c */ /* 0x080fe40003fa6270 */
[----:B------:R-:W-:Y:S02]  /*3a80*/  ISETP.GE.AND P1, PT, R161, R207, PT ;  /* 0x000000cfa100720c */ /* 0x000fe40003f26270 */
[----:B------:R-:W-:Y:S01]  /*3a90*/  FSEL R41, R41, -INF , !P3 ;  /* 0xff80000029297808 */ /* 0x000fe20005800000 */
[----:B------:R-:W-:Y:S01]  /*3aa0*/  VIADD R139, R63, 0x31 ;  /* 0x000000313f8b7836 */ /* 0x000fe20000000000 */
[----:B------:R-:W-:-:S02]  /*3ab0*/  ISETP.GE.AND P3, PT, R159, R206, PT ;  /* 0x000000ce9f00720c */ /* 0x000fc40003f66270 */
[----:B------:R-:W-:Y:S02]  /*3ac0*/  FSEL R37, R37, -INF , P2 ;  /* 0xff80000025257808 */ /* 0x000fe40001000000 */
[-C--:B------:R-:W-:Y:S01]  /*3ad0*/  ISETP.GE.AND P2, PT, R145, R207.reuse, PT ;  /* 0x000000cf9100720c */ /* 0x080fe20003f46270 */
[----:B------:R-:W-:Y:S01]  /*3ae0*/  VIADD R143, R63, 0x30 ;  /* 0x000000303f8f7836 */ /* 0x000fe20000000000 */
[----:B------:R-:W-:Y:S02]  /*3af0*/  FSEL R69, R44, -INF , !P5 ;  /* 0xff8000002c457808 */ /* 0x000fe40006800000 */
[----:B------:R-:W-:Y:S02]  /*3b00*/  FSEL R36, R36, -INF , P1 ;  /* 0xff80000024247808 */ /* 0x000fe40000800000 */
        /* <DEDUP_REMOVED lines=8> */
[----:B------:R-:W-:Y:S02]  /*3b90*/  FSEL R5, R5, -INF , !P5 ;  /* 0xff80000005057808 */ /* 0x000fe40006800000 */
        /* <DEDUP_REMOVED lines=61> */
[----:B------:R-:W-:Y:S02]  /*3f70*/  ISETP.GE.AND P5, PT, R93, R206, PT ;  /* 0x000000ce5d00720c */ /* 0x000fe40003fa6270 */
[----:B------:R-:W-:Y:S02]  /*3f80*/  ISETP.GE.AND P1, PT, R85, R207, PT ;  /* 0x000000cf5500720c */ /* 0x000fe40003f26270 */
[----:B------:R-:W-:-:S02]  /*3f90*/  FSEL R151, R9, -INF , !P3 ;  /* 0xff80000009977808 */ /* 0x000fc40005800000 */
[----:B------:R-:W-:Y:S02]  /*3fa0*/  ISETP.GE.AND P3, PT, R83, R206, PT ;  /* 0x000000ce5300720c */ /* 0x000fe40003f66270 */
[----:B------:R-:W-:Y:S02]  /*3fb0*/  FSEL R109, R109, -INF , P2 ;  /* 0xff8000006d6d7808 */ /* 0x000fe40001000000 */
[----:B------:R-:W-:Y:S01]  /*3fc0*/  ISETP.GE.AND P2, PT, R79, R207, PT ;  /* 0x000000cf4f00720c */ /* 0x000fe20003f46270 */
[C---:B------:R-:W-:Y:S01]  /*3fd0*/  VIADD R77, R63.reuse, 0x70 ;  /* 0x000000703f4d7836 */ /* 0x040fe20000000000 */
[----:B------:R-:W-:Y:S01]  /*3fe0*/  FSEL R163, R12, -INF , !P5 ;  /* 0xff8000000ca37808 */ /* 0x000fe20006800000 */
[C---:B------:R-:W-:Y:S01]  /*3ff0*/  VIADD R75, R63.reuse, 0x71 ;  /* 0x000000713f4b7836 */ /* 0x040fe20000000000 */
[----:B------:R-:W-:Y:S01]  /*4000*/  FSEL R108, R108, -INF , P1 ;  /* 0xff8000006c6c7808 */ /* 0x000fe20000800000 */
[C---:B------:R-:W-:Y:S01]  /*4010*/  VIADD R65, R63.reuse, 0x78 ;  /* 0x000000783f417836 */ /* 0x040fe20000000000 */
[----:B------:R-:W-:-:S02]  /*4020*/  ISETP.GE.AND P0, PT, R63, R204, PT ;  /* 0x000000cc3f00720c */ /* 0x000fc40003f06270 */
[C---:B------:R-:W-:Y:S01]  /*4030*/  ISETP.GE.AND P4, PT, R63.reuse, R202, PT ;  /* 0x000000ca3f00720c */ /* 0x040fe20003f86270 */
[----:B------:R-:W-:Y:S01]  /*4040*/  VIADD R63, R63, 0x79 ;  /* 0x000000793f3f7836 */ /* 0x000fe20000000000 */
[-C--:B------:R-:W-:Y:S02]  /*4050*/  ISETP.GE.AND P5, PT, R89, R206.reuse, PT ;  /* 0x000000ce5900720c */ /* 0x080fe40003fa6270 */
[----:B------:R-:W-:Y:S02]  /*4060*/  ISETP.GE.AND P1, PT, R81, R207, PT ;  /* 0x000000cf5100720c */ /* 0x000fe40003f26270 */
[----:B------:R-:W-:Y:S02]  /*4070*/  FSEL R135, R109, -INF , !P3 ;  /* 0xff8000006d877808 */ /* 0x000fe40005800000 */
[----:B------:R-:W-:Y:S02]  /*4080*/  ISETP.GE.AND P3, PT, R79, R206, PT ;  /* 0x000000ce4f00720c */ /* 0x000fe40003f66270 */
[----:B------:R-:W-:-:S02]  /*4090*/  FSEL R105, R105, -INF , P2 ;  /* 0xff80000069697808 */ /* 0x000fc40001000000 */
[----:B------:R-:W-:Y:S02]  /*40a0*/  FSEL R155, R8, -INF , !P5 ;  /* 0xff800000089b7808 */ /* 0x000fe40006800000 */
[----:B------:R-:W-:Y:S02]  /*40b0*/  FSEL R104, R104, -INF , P1 ;  /* 0xff80000068687808 */ /* 0x000fe40000800000 */
[-C--:B------:R-:W-:Y:S02]  /*40c0*/  ISETP.GE.AND P1, PT, R77, R207.reuse, PT ;  /* 0x000000cf4d00720c */ /* 0x080fe40003f26270 */
[----:B------:R-:W-:Y:S02]  /*40d0*/  FSEL R127, R105, -INF , !P3 ;  /* 0xff800000697f7808 */ /* 0x000fe40005800000 */
[----:B------:R-:W-:Y:S02]  /*40e0*/  FSEL R8, R58, -INF , P0 ;  /* 0xff8000003a087808 */ /* 0x000fe40000000000 */
[----:B------:R-:W-:-:S02]  /*40f0*/  ISETP.GE.AND P3, PT, R63, R207, PT ;  /* 0x000000cf3f00720c */ /* 0x000fc40003f66270 */
[----:B------:R-:W-:Y:S02]  /*4100*/  ISETP.GE.AND P2, PT, R75, R207, PT ;  /* 0x000000cf4b00720c */ /* 0x000fe40003f46270 */
[----:B------:R-:W-:Y:S02]  /*4110*/  FSEL R100, R100, -INF , P1 ;  /* 0xff80000064647808 */ /* 0x000fe40000800000 */
[----:B------:R-:W-:Y:S02]  /*4120*/  FSEL R8, R8, -INF , !P4 ;  /* 0xff80000008087808 */ /* 0x000fe40006000000 */
[-C--:B------:R-:W-:Y:S02]  /*4130*/  ISETP.GE.AND P1, PT, R67, R204.reuse, PT ;  /* 0x000000cc4300720c */ /* 0x080fe40003f26270 */
[----:B------:R-:W-:Y:S02]  /*4140*/  FSEL R97, R97, -INF , P3 ;  /* 0xff80000061617808 */ /* 0x000fe40001800000 */
[----:B------:R-:W-:-:S02]  /*4150*/  ISETP.GE.AND P0, PT, R177, R204, PT ;  /* 0x000000ccb100720c */ /* 0x000fc40003f06270 */
[-C--:B------:R-:W-:Y:S02]  /*4160*/  ISETP.GE.AND P4, PT, R63, R206.reuse, PT ;  /* 0x000000ce3f00720c */ /* 0x080fe40003f86270 */
[----:B------:R-:W-:Y:S02]  /*4170*/  ISETP.GE.AND P5, PT, R85, R206, PT ;  /* 0x000000ce5500720c */ /* 0x000fe40003fa6270 */
[----:B------:R-:W-:Y:S02]  /*4180*/  FSEL R101, R101, -INF , P2 ;  /* 0xff80000065657808 */ /* 0x000fe40001000000 */
[----:B------:R-:W-:Y:S02]  /*4190*/  ISETP.GE.AND P2, PT, R67, R202, PT ;  /* 0x000000ca4300720c */ /* 0x000fe40003f46270 */
[----:B------:R-:W-:Y:S02]  /*41a0*/  ISETP.GE.AND P3, PT, R75, R206, PT ;  /* 0x000000ce4b00720c */ /* 0x000fe40003f66270 */
[----:B------:R-:W-:-:S02]  /*41b0*/  FSEL R45, R59, -INF , P1 ;  /* 0xff8000003b2d7808 */ /* 0x000fc40000800000 */
[----:B------:R-:W-:Y:S02]  /*41c0*/  FSEL R58, R97, -INF , !P4 ;  /* 0xff800000613a7808 */ /* 0x000fe40006000000 */
[----:B------:R-:W-:Y:S02]  /*41d0*/  FSEL R37, R50, -INF , P0 ;  /* 0xff80000032257808 */ /* 0x000fe40000000000 */
[----:B------:R-:W-:Y:S02]  /*41e0*/  FSEL R141, R108, -INF , !P5 ;  /* 0xff8000006c8d7808 */ /* 0x000fe40006800000 */
[-C--:B------:R-:W-:Y:S02]  /*41f0*/  ISETP.GE.AND P4, PT, R173, R204.reuse, PT ;  /* 0x000000ccad00720c */ /* 0x080fe40003f86270 */
[----:B------:R-:W-:Y:S02]  /*4200*/  ISETP.GE.AND P0, PT, R169, R204, PT ;  /* 0x000000cca900720c */ /* 0x000fe40003f06270 */
[----:B------:R-:W-:-:S02]  /*4210*/  ISETP.GE.AND P5, PT, R81, R206, PT ;  /* 0x000000ce5100720c */ /* 0x000fc40003fa6270 */
[----:B------:R-:W-:Y:S02]  /*4220*/  FSEL R67, R101, -INF , !P3 ;  /* 0xff80000065437808 */ /* 0x000fe40005800000 */
[----:B------:R-:W-:Y:S02]  /*4230*/  FSEL R45, R45, -INF , !P2 ;  /* 0xff8000002d2d7808 */ /* 0x000fe40005000000 */
[----:B------:R-:W-:Y:S02]  /*4240*/  ISETP.GE.AND P3, PT, R177, R202, PT ;  /* 0x000000cab100720c */ /* 0x000fe40003f66270 */
[----:B------:R-:W-:Y:S02]  /*4250*/  ISETP.GE.AND P1, PT, R175, R204, PT ;  /* 0x000000ccaf00720c */ /* 0x000fe40003f26270 */
[----:B------:R-:W-:Y:S02]  /*4260*/  ISETP.GE.AND P2, PT, R173, R202, PT ;  /* 0x000000caad00720c */ /* 0x000fe40003f46270 */
[----:B------:R-:W-:-:S02]  /*4270*/  FSEL R17, R46, -INF , P4 ;  /* 0xff8000002e117808 */ /* 0x000fc40002000000 */
[----:B------:R-:W-:Y:S02]  /*4280*/  FSEL R21, R47, -INF , P0 ;  /* 0xff8000002f157808 */ /* 0x000fe40000000000 */
[----:B------:R-:W-:Y:S02]  /*4290*/  FSEL R137, R104, -INF , !P5 ;  /* 0xff80000068897808 */ /* 0x000fe40006800000 */
[----:B------:R-:W-:Y:S02]  /*42a0*/  ISETP.GE.AND P0, PT, R165, R204, PT ;  /* 0x000000cca500720c */ /* 0x000fe40003f06270 */
[----:B------:R-:W-:Y:S02]  /*42b0*/  ISETP.GE.AND P5, PT, R65, R207, PT ;  /* 0x000000cf4100720c */ /* 0x000fe40003fa6270 */
[----:B------:R-:W-:Y:S02]  /*42c0*/  FSEL R37, R37, -INF , !P3 ;  /* 0xff80000025257808 */ /* 0x000fe40005800000 */
[----:B------:R-:W-:-:S02]  /*42d0*/  FSEL R51, R51, -INF , P1 ;  /* 0xff80000033337808 */ /* 0x000fc40000800000 */
[----:B------:R-:W-:Y:S02]  /*42e0*/  FSEL R17, R17, -INF , !P2 ;  /* 0xff80000011117808 */ /* 0x000fe40005000000 */
[----:B------:R-:W-:Y:S02]  /*42f0*/  ISETP.GE.AND P3, PT, R169, R202, PT ;  /* 0x000000caa900720c */ /* 0x000fe40003f66270 */
[-C--:B------:R-:W-:Y:S02]  /*4300*/  ISETP.GE.AND P1, PT, R167, R204.reuse, PT ;  /* 0x000000cca700720c */ /* 0x080fe40003f26270 */
[----:B------:R-:W-:Y:S02]  /*4310*/  ISETP.GE.AND P2, PT, R161, R204, PT ;  /* 0x000000cca100720c */ /* 0x000fe40003f46270 */
[----:B------:R-:W-:Y:S02]  /*4320*/  FSEL R9, R43, -INF , P0 ;  /* 0xff8000002b097808 */ /* 0x000fe40000000000 */
[----:B------:R-:W-:-:S02]  /*4330*/  FSEL R60, R96, -INF , P5 ;  /* 0xff800000603c7808 */ /* 0x000fc40002800000 */
[----:B------:R-:W-:Y:S02]  /*4340*/  ISETP.GE.AND P0, PT, R153, R204, PT ;  /* 0x000000cc9900720c */ /* 0x000fe40003f06270 */
[----:B------:R-:W-:Y:S02]  /*4350*/  ISETP.GE.AND P5, PT, R77, R206, PT ;  /* 0x000000ce4d00720c */ /* 0x000fe40003fa6270 */
[----:B------:R-:W-:Y:S02]  /*4360*/  ISETP.GE.AND P4, PT, R167, R202, PT ;  /* 0x000000caa700720c */ /* 0x000fe40003f86270 */
[----:B------:R-:W-:Y:S02]  /*4370*/  FSEL R13, R42, -INF , P1 ;  /* 0xff8000002a0d7808 */ /* 0x000fe40000800000 */
[----:B------:R-:W-:Y:S02]  /*4380*/  FSEL R21, R21, -INF , !P3 ;  /* 0xff80000015157808 */ /* 0x000fe40005800000 */
[----:B------:R-:W-:-:S02]  /*4390*/  FSEL R38, R38, -INF , P2 ;  /* 0xff80000026267808 */ /* 0x000fc40001000000 */
[----:B------:R-:W-:Y:S02]  /*43a0*/  ISETP.GE.AND P3, PT, R161, R202, PT ;  /* 0x000000caa100720c */ /* 0x000fe40003f66270 */
[----:B------:R-:W-:Y:S02]  /*43b0*/  ISETP.GE.AND P1, PT, R159, R204, PT ;  /* 0x000000cc9f00720c */ /* 0x000fe40003f26270 */
[----:B------:R-:W-:Y:S02]  /*43c0*/  ISETP.GE.AND P2, PT, R153, R202, PT ;  /* 0x000000ca9900720c */ /* 0x000fe40003f46270 */
[----:B------:R-:W-:Y:S02]  /*43d0*/  FSEL R29, R34, -INF , P0 ;  /* 0xff800000221d7808 */ /* 0x000fe40000000000 */
        /* <DEDUP_REMOVED lines=8> */
[----:B------:R-:W-:Y:S02]  /*4460*/  ISETP.GE.AND P3, PT, R143, R204, PT ;  /* 0x000000cc8f00720c */ /* 0x000fe40003f66270 */
[-C--:B------:R-:W-:Y:S02]  /*4470*/  ISETP.GE.AND P2, PT, R139, R202.reuse, PT ;  /* 0x000000ca8b00720c */ /* 0x080fe40003f46270 */
[----:B------:R-:W-:Y:S02]  /*4480*/  FSEL R31, R31, -INF , P0 ;  /* 0xff8000001f1f7808 */ /* 0x000fe40000000000 */
[----:B------:R-:W-:Y:S02]  /*4490*/  FSEL R60, R60, -INF , !P5 ;  /* 0xff8000003c3c7808 */ /* 0x000fe40006800000 */
[----:B------:R-:W-:Y:S02]  /*44a0*/  FMNMX3.FTZ R12, R0, R73, R71, !PT ;  /* 0x00000049000c7276 */ /* 0x000fe40007810047 */
[----:B------:R-:W-:-:S02]  /*44b0*/  ISETP.GE.AND P5, PT, R175, R202, PT ;  /* 0x000000caaf00720c */ /* 0x000fc40003fa6270 */
[----:B------:R-:W-:Y:S02]  /*44c0*/  FSEL R219, R39, -INF , !P4 ;  /* 0xff80000027db7808 */ /* 0x000fe40006000000 */
[----:B------:R-:W-:Y:S02]  /*44d0*/  ISETP.GE.AND P4, PT, R143, R202, PT ;  /* 0x000000ca8f00720c */ /* 0x000fe40003f86270 */
[----:B------:R-:W-:Y:S02]  /*44e0*/  FSEL R30, R30, -INF , P3 ;  /* 0xff8000001e1e7808 */ /* 0x000fe40001800000 */
[----:B------:R-:W-:Y:S02]  /*44f0*/  FSEL R177, R31, -INF , !P2 ;  /* 0xff8000001fb17808 */ /* 0x000fe40005000000 */
[-C--:B------:R-:W-:Y:S02]  /*4500*/  ISETP.GE.AND P0, PT, R131, R204.reuse, PT ;  /* 0x000000cc8300720c */ /* 0x080fe40003f06270 */
[----:B------:R-:W-:-:S02]  /*4510*/  ISETP.GE.AND P2, PT, R115, R204, PT ;  /* 0x000000cc7300720c */ /* 0x000fc40003f46270 */
[----:B------:R-:W-:Y:S02]  /*4520*/  FMNMX3.FTZ R12, R12, R49, R69, !PT ;  /* 0x000000310c0c7276 */ /* 0x000fe40007810045 */
[----:B------:R-:W-:Y:S02]  /*4530*/  FSEL R47, R51, -INF , !P5 ;  /* 0xff800000332f7808 */ /* 0x000fe40006800000 */
[-C--:B------:R-:W-:Y:S02]  /*4540*/  ISETP.GE.AND P5, PT, R165, R202.reuse, PT ;  /* 0x000000caa500720c */ /* 0x080fe40003fa6270 */
[----:B------:R-:W-:Y:S02]  /*4550*/  FSEL R211, R30, -INF , !P4 ;  /* 0xff8000001ed37808 */ /* 0x000fe40006000000 */
[----:B------:R-:W-:Y:S02]  /*4560*/  ISETP.GE.AND P4, PT, R131, R202, PT ;  /* 0x000000ca8300720c */ /* 0x000fe40003f86270 */
[----:B------:R-:W-:-:S02]  /*4570*/  FSEL R27, R27, -INF , P0 ;  /* 0xff8000001b1b7808 */ /* 0x000fc40000000000 */
[----:B------:R-:W-:Y:S02]  /*4580*/  FSEL R23, R23, -INF , P2 ;  /* 0xff80000017177808 */ /* 0x000fe40001000000 */
[----:B------:R-:W-:Y:S02]  /*4590*/  FMNMX3.FTZ R12, R12, R7, R5, !PT ;  /* 0x000000070c0c7276 */ /* 0x000fe40007810005 */
[-C--:B------:R-:W-:Y:S02]  /*45a0*/  ISETP.GE.AND P2, PT, R95, R204.reuse, PT ;  /* 0x000000cc5f00720c */ /* 0x080fe40003f46270 */
[----:B------:R-:W-:Y:S02]  /*45b0*/  FSEL R9, R9, -INF , !P5 ;  /* 0xff80000009097808 */ /* 0x000fe40006800000 */
[C---:B------:R-:W-:Y:S02]  /*45c0*/  ISETP.GE.AND P1, PT, R145.reuse, R204, PT ;  /* 0x000000cc9100720c */ /* 0x040fe40003f26270 */
[----:B------:R-:W-:-:S02]  /*45d0*/  ISETP.GE.AND P5, PT, R145, R202, PT ;  /* 0x000000ca9100720c */ /* 0x000fc40003fa6270 */
[----:B------:R-:W-:Y:S02]  /*45e0*/  FSEL R145, R27, -INF , !P4 ;  /* 0xff8000001b917808 */ /* 0x000fe40006000000 */
[----:B------:R-:W-:Y:S02]  /*45f0*/  FMNMX3.FTZ R12, R12, R41, R223, !PT ;  /* 0x000000290c0c7276 */ /* 0x000fe400078100df */
[----:B------:R-:W-:Y:S02]  /*4600*/  ISETP.GE.AND P4, PT, R95, R202, PT ;  /* 0x000000ca5f00720c */ /* 0x000fe40003f86270 */
[----:B------:R-:W-:Y:S02]  /*4610*/  FSEL R19, R19, -INF , P2 ;  /* 0xff80000013137808 */ /* 0x000fe40001000000 */
[----:B------:R-:W-:Y:S02]  /*4620*/  ISETP.GE.AND P2, PT, R89, R204, PT ;  /* 0x000000cc5900720c */ /* 0x000fe40003f46270 */
[----:B------:R-:W-:-:S02]  /*4630*/  FMNMX3.FTZ R12, R12, R221, R213, !PT ;  /* 0x000000dd0c0c7276 */ /* 0x000fc400078100d5 */
[----:B------:R-:W-:Y:S02]  /*4640*/  FSEL R27, R19, -INF , !P4 ;  /* 0xff800000131b7808 */ /* 0x000fe40006000000 */
[----:B------:R-:W-:Y:S02]  /*4650*/  ISETP.GE.AND P4, PT, R89, R202, PT ;  /* 0x000000ca5900720c */ /* 0x000fe40003f86270 */
[----:B------:R-:W-:Y:S02]  /*4660*/  FSEL R10, R10, -INF , P2 ;  /* 0xff8000000a0a7808 */ /* 0x000fe40001000000 */
[----:B------:R-:W-:Y:S02]  /*4670*/  FMNMX3.FTZ R12, R12, R33, R179, !PT ;  /* 0x000000210c0c7276 */ /* 0x000fe400078100b3 */
[----:B------:R-:W-:Y:S02]  /*4680*/  FSEL R159, R10, -INF , !P4 ;  /* 0xff8000000a9f7808 */ /* 0x000fe40006000000 */
[----:B------:R-:W-:-:S02]  /*4690*/  FMNMX3.FTZ R10, R8, R45, R37, !PT ;  /* 0x0000002d080a7276 */ /* 0x000fc40007810025 */
[----:B------:R-:W-:Y:S02]  /*46a0*/  FMNMX3.FTZ R12, R12, R123, R129, !PT ;  /* 0x0000007b0c0c7276 */ /* 0x000fe40007810081 */
[----:B------:R-:W-:Y:S02]  /*46b0*/  FMNMX3.FTZ R10, R10, R47, R17, !PT ;  /* 0x0000002f0a0a7276 */ /* 0x000fe40007810011 */
[----:B------:R-:W-:Y:S02]  /*46c0*/  FSEL R35, R35, -INF , P1 ;  /* 0xff80000023237808 */ /* 0x000fe40000800000 */
[----:B------:R-:W-:Y:S02]  /*46d0*/  FMNMX3.FTZ R12, R12, R125, R171, !PT ;  /* 0x0000007d0c0c7276 */ /* 0x000fe400078100ab */
[----:B------:R-:W-:Y:S02]  /*46e0*/  FMNMX3.FTZ R10, R10, R21, R13, !PT ;  /* 0x000000150a0a7276 */ /* 0x000fe4000781000d */
[----:B------:R-:W-:-:S02]  /*46f0*/  ISETP.GE.AND P1, PT, R133, R204, PT ;  /* 0x000000cc8500720c */ /* 0x000fc40003f26270 */
[----:B------:R-:W-:Y:S02]  /*4700*/  FSEL R215, R35, -INF , !P5 ;  /* 0xff80000023d77808 */ /* 0x000fe40006800000 */
[----:B------:R-:W-:Y:S02]  /*4710*/  FMNMX3.FTZ R12, R12, R147, R149, !PT ;  /* 0x000000930c0c7276 */ /* 0x000fe40007810095 */
[----:B------:R-:W-:Y:S02]  /*4720*/  ISETP.GE.AND P5, PT, R119, R204, PT ;  /* 0x000000cc7700720c */ /* 0x000fe40003fa6270 */
[----:B------:R-:W-:Y:S02]  /*4730*/  FMNMX3.FTZ R10, R10, R9, R225, !PT ;  /* 0x000000090a0a7276 */ /* 0x000fe400078100e1 */
[----:B------:R-:W-:Y:S02]  /*4740*/  ISETP.GE.AND P3, PT, R133, R202, PT ;  /* 0x000000ca8500720c */ /* 0x000fe40003f66270 */
[----:B------:R-:W-:-:S02]  /*4750*/  FSEL R26, R26, -INF , P1 ;  /* 0xff8000001a1a7808 */ /* 0x000fc40000800000 */
[----:B------:R-:W-:Y:S02]  /*4760*/  FMNMX3.FTZ R12, R12, R157, R163, !PT ;  /* 0x0000009d0c0c7276 */ /* 0x000fe400078100a3 */
[----:B------:R-:W-:Y:S02]  /*4770*/  ISETP.GE.AND P1, PT, R119, R202, PT ;  /* 0x000000ca7700720c */ /* 0x000fe40003f26270 */
[----:B------:R-:W-:Y:S02]  /*4780*/  FSEL R22, R22, -INF , P5 ;  /* 0xff80000016167808 */ /* 0x000fe40002800000 */
[----:B------:R-:W-:Y:S02]  /*4790*/  FMNMX3.FTZ R10, R10, R219, R29, !PT ;  /* 0x000000db0a0a7276 */ /* 0x000fe4000781001d */
[----:B------:R-:W-:Y:S02]  /*47a0*/  FSEL R175, R26, -INF , !P3 ;  /* 0xff8000001aaf7808 */ /* 0x000fe40005800000 */
[----:B------:R-:W-:-:S02]  /*47b0*/  FMNMX3.FTZ R12, R12, R25, R155, !PT ;  /* 0x000000190c0c7276 */ /* 0x000fc4000781009b */
[----:B------:R-:W-:Y:S02]  /*47c0*/  ISETP.GE.AND P3, PT, R115, R202, PT ;  /* 0x000000ca7300720c */ /* 0x000fe40003f66270 */
[----:B------:R-:W-:Y:S02]  /*47d0*/  FSEL R173, R22, -INF , !P1 ;  /* 0xff80000016ad7808 */ /* 0x000fe40004800000 */
[-C--:B------:R-:W-:Y:S02]  /*47e0*/  ISETP.GE.AND P1, PT, R93, R204.reuse, PT ;  /* 0x000000cc5d00720c */ /* 0x080fe40003f26270 */
[----:B------:R-:W-:Y:S02]  /*47f0*/  ISETP.GE.AND P0, PT, R113, R204, PT ;  /* 0x000000cc7100720c */ /* 0x000fe40003f06270 */
[----:B------:R-:W-:Y:S02]  /*4800*/  FMNMX3.FTZ R10, R10, R215, R211, !PT ;  /* 0x000000d70a0a7276 */ /* 0x000fe400078100d3 */
[----:B------:R-:W-:-:S02]  /*4810*/  FMNMX3.FTZ R12, R12, R151, R141, !PT ;  /* 0x000000970c0c7276 */ /* 0x000fc4000781008d */
[----:B------:R-:W-:Y:S02]  /*4820*/  FSEL R169, R23, -INF , !P3 ;  /* 0xff80000017a97808 */ /* 0x000fe40005800000 */
[-C--:B------:R-:W-:Y:S02]  /*4830*/  ISETP.GE.AND P3, PT, R93, R202.reuse, PT ;  /* 0x000000ca5d00720c */ /* 0x080fe40003f66270 */
[----:B------:R-:W-:Y:S02]  /*4840*/  FSEL R14, R14, -INF , P1 ;  /* 0xff8000000e0e7808 */ /* 0x000fe40000800000 */
[----:B------:R-:W-:Y:S02]  /*4850*/  ISETP.GE.AND P5, PT, R113, R202, PT ;  /* 0x000000ca7100720c */ /* 0x000fe40003fa6270 */
[----:B------:R-:W-:Y:S02]  /*4860*/  FSEL R18, R18, -INF , P0 ;  /* 0xff80000012127808 */ /* 0x000fe40000000000 */
[----:B------:R-:W-:-:S02]  /*4870*/  ISETP.GE.AND P1, PT, R87, R204, PT ;  /* 0x000000cc5700720c */ /* 0x000fc40003f26270 */
[----:B------:R-:W-:Y:S02]  /*4880*/  FMNMX3.FTZ R10, R10, R177, R175, !PT ;  /* 0x000000b10a0a7276 */ /* 0x000fe400078100af */
[----:B------:R-:W-:Y:S02]  /*4890*/  FMNMX3.FTZ R12, R12, R135, R137, !PT ;  /* 0x000000870c0c7276 */ /* 0x000fe40007810089 */
[----:B------:R-:W-:Y:S02]  /*48a0*/  FSEL R165, R14, -INF , !P3 ;  /* 0xff8000000ea57808 */ /* 0x000fe40005800000 */
[----:B------:R-:W-:Y:S02]  /*48b0*/  FSEL R167, R18, -INF , !P5 ;  /* 0xff80000012a77808 */ /* 0x000fe40006800000 */
[----:B------:R-:W-:Y:S02]  /*48c0*/  ISETP.GE.AND P3, PT, R87, R202, PT ;  /* 0x000000ca5700720c */ /* 0x000fe40003f66270 */
[----:B------:R-:W-:-:S02]  /*48d0*/  FSEL R11, R11, -INF , P1 ;  /* 0xff8000000b0b7808 */ /* 0x000fc40000800000 */
[----:B------:R-:W-:Y:S02]  /*48e0*/  FMNMX3.FTZ R10, R10, R145, R173, !PT ;  /* 0x000000910a0a7276 */ /* 0x000fe400078100ad */
[----:B------:R-:W-:Y:S02]  /*48f0*/  ISETP.GE.AND P0, PT, R91, R204, PT ;  /* 0x000000cc5b00720c */ /* 0x000fe40003f06270 */
[----:B------:R-:W-:Y:S02]  /*4900*/  FMNMX3.FTZ R12, R12, R127, R121, !PT ;  /* 0x0000007f0c0c7276 */ /* 0x000fe40007810079 */
[----:B------:R-:W-:Y:S02]  /*4910*/  FSEL R153, R11, -INF , !P3 ;  /* 0xff8000000b997808 */ /* 0x000fe40005800000 */
[----:B------:R-:W-:Y:S02]  /*4920*/  FMNMX3.FTZ R10, R10, R169, R167, !PT ;  /* 0x000000a90a0a7276 */ /* 0x000fe400078100a7 */
[----:B------:R-:W-:-:S02]  /*4930*/  ISETP.GE.AND P5, PT, R91, R202, PT ;  /* 0x000000ca5b00720c */ /* 0x000fc40003fa6270 */
[----:B------:R-:W-:Y:S02]  /*4940*/  FSEL R15, R15, -INF , P0 ;  /* 0xff8000000f0f7808 */ /* 0x000fe40000000000 */
[----:B------:R-:W-:Y:S02]  /*4950*/  FMNMX3.FTZ R11, R12, R67, R60, !PT ;  /* 0x000000430c0b7276 */ /* 0x000fe4000781003c */
[-C--:B------:R-:W-:Y:S02]  /*4960*/  ISETP.GE.AND P0, PT, R85, R204.reuse, PT ;  /* 0x000000cc5500720c */ /* 0x080fe40003f06270 */
[----:B------:R-:W-:Y:S02]  /*4970*/  FMNMX3.FTZ R12, R10, R27, R165, !PT ;  /* 0x0000001b0a0c7276 */ /* 0x000fe400078100a5 */
[----:B------:R-:W-:Y:S02]  /*4980*/  FSEL R161, R15, -INF , !P5 ;  /* 0xff8000000fa17808 */ /* 0x000fe40006800000 */
[----:B------:R-:W-:-:S02]  /*4990*/  ISETP.GE.AND P2, PT, R83, R204, PT ;  /* 0x000000cc5300720c */ /* 0x000fc40003f46270 */
[----:B------:R-:W-:Y:S02]  /*49a0*/  FMNMX.FTZ R10, R58, R11, !PT ;  /* 0x0000000b3a0a7209 */ /* 0x000fe40007810000 */
[----:B------:R-:W-:Y:S02]  /*49b0*/  ISETP.GE.AND P5, PT, R85, R202, PT ;  /* 0x000000ca5500720c */ /* 0x000fe40003fa6270 */
[----:B------:R-:W-:Y:S02]  /*49c0*/  ISETP.GE.AND P1, PT, R81, R204, PT ;  /* 0x000000cc5100720c */ /* 0x000fe40003f26270 */
[----:B------:R-:W-:Y:S01]  /*49d0*/  FSEL R110, R110, -INF , P0 ;  /* 0xff8000006e6e7808 */ /* 0x000fe20000000000 */
[----:B------:R-:W1:Y:S01]  /*49e0*/  SHFL.BFLY PT, R11, R10, 0x2, 0x1f ;  /* 0x0c401f000a0b7f89 */ /* 0x000e6200000e0000 */
[----:B------:R-:W-:Y:S02]  /*49f0*/  ISETP.GE.AND P4, PT, R83, R202, PT ;  /* 0x000000ca5300720c */ /* 0x000fe40003f86270 */
[----:B------:R-:W-:-:S02]  /*4a00*/  ISETP.GE.AND P0, PT, R79, R204, PT ;  /* 0x000000cc4f00720c */ /* 0x000fc40003f06270 */
[----:B------:R-:W-:Y:S02]  /*4a10*/  FSEL R111, R111, -INF , P2 ;  /* 0xff8000006f6f7808 */ /* 0x000fe40001000000 */
[----:B------:R-:W-:Y:S02]  /*4a20*/  ISETP.GE.AND P3, PT, R81, R202, PT ;  /* 0x000000ca5100720c */ /* 0x000fe40003f66270 */
[----:B------:R-:W-:Y:S02]  /*4a30*/  FSEL R143, R110, -INF , !P5 ;  /* 0xff8000006e8f7808 */ /* 0x000fe40006800000 */
[----:B------:R-:W-:Y:S02]  /*4a40*/  ISETP.GE.AND P2, PT, R77, R204, PT ;  /* 0x000000cc4d00720c */ /* 0x000fe40003f46270 */
[----:B------:R-:W-:Y:S02]  /*4a50*/  FSEL R106, R106, -INF , P1 ;  /* 0xff8000006a6a7808 */ /* 0x000fe40000800000 */
[----:B------:R-:W-:-:S02]  /*4a60*/  FMNMX3.FTZ R12, R12, R161, R159, !PT ;  /* 0x000000a10c0c7276 */ /* 0x000fc4000781009f */
[----:B------:R-:W-:Y:S02]  /*4a70*/  FSEL R139, R111, -INF , !P4 ;  /* 0xff8000006f8b7808 */ /* 0x000fe40006000000 */
[----:B------:R-:W-:Y:S02]  /*4a80*/  ISETP.GE.AND P1, PT, R75, R204, PT ;  /* 0x000000cc4b00720c */ /* 0x000fe40003f26270 */
[----:B------:R-:W-:Y:S02]  /*4a90*/  FSEL R107, R107, -INF , P0 ;  /* 0xff8000006b6b7808 */ /* 0x000fe40000000000 */
[-C--:B------:R-:W-:Y:S02]  /*4aa0*/  ISETP.GE.AND P5, PT, R79, R202.reuse, PT ;  /* 0x000000ca4f00720c */ /* 0x080fe40003fa6270 */
[----:B------:R-:W-:Y:S02]  /*4ab0*/  ISETP.GE.AND P4, PT, R77, R202, PT ;  /* 0x000000ca4d00720c */ /* 0x000fe40003f86270 */
[----:B------:R-:W-:-:S02]  /*4ac0*/  FSEL R133, R106, -INF , !P3 ;  /* 0xff8000006a857808 */ /* 0x000fc40005800000 */
[C---:B------:R-:W-:Y:S02]  /*4ad0*/  ISETP.GE.AND P0, PT, R65.reuse, R204, PT ;  /* 0x000000cc4100720c */ /* 0x040fe40003f06270 */
[----:B------:R-:W-:Y:S02]  /*4ae0*/  FSEL R102, R102, -INF , P2 ;  /* 0xff80000066667808 */ /* 0x000fe40001000000 */
[----:B------:R-:W-:Y:S02]  /*4af0*/  FMNMX3.FTZ R12, R12, R153, R143, !PT ;  /* 0x000000990c0c7276 */ /* 0x000fe4000781008f */
[-C--:B------:R-:W-:Y:S02]  /*4b00*/  ISETP.GE.AND P2, PT, R65, R202.reuse, PT ;  /* 0x000000ca4100720c */ /* 0x080fe40003f46270 */
[----:B------:R-:W-:Y:S02]  /*4b10*/  FSEL R103, R103, -INF , P1 ;  /* 0xff80000067677808 */ /* 0x000fe40000800000 */
[----:B------:R-:W-:-:S02]  /*4b20*/  ISETP.GE.AND P3, PT, R75, R202, PT ;  /* 0x000000ca4b00720c */ /* 0x000fc40003f66270 */
[----:B------:R-:W-:Y:S02]  /*4b30*/  FSEL R131, R107, -INF , !P5 ;  /* 0xff8000006b837808 */ /* 0x000fe40006800000 */
[C---:B------:R-:W-:Y:S02]  /*4b40*/  ISETP.GE.AND P1, PT, R63.reuse, R204, PT ;  /* 0x000000cc3f00720c */ /* 0x040fe40003f26270 */
        /* <DEDUP_REMOVED lines=13> */
[----:B------:R-:W3:Y:S01]  /*4c20*/  SHFL.BFLY PT, R52, R15, 0x1, 0x1f ;  /* 0x0c201f000f347f89 */ /* 0x000ee200000e0000 */
[----:B-1----:R-:W-:-:S05]  /*4c30*/  FMNMX.FTZ R11, R12, R11, !PT ;  /* 0x0000000b0c0b7209 */ /* 0x002fca0007810000 */
[----:B------:R-:W1:Y:S01]  /*4c40*/  SHFL.BFLY PT, R10, R11, 0x1, 0x1f ;  /* 0x0c201f000b0a7f89 */ /* 0x000e6200000e0000 */
[----:B---3--:R-:W-:-:S04]  /*4c50*/  FMNMX.FTZ R52, R15, R52, !PT ;  /* 0x000000340f347209 */ /* 0x008fc80007810000 */
[----:B------:R-:W-:Y:S01]  /*4c60*/  FSETP.NEU.FTZ.AND P0, PT, R52, -INF , PT ;  /* 0xff8000003400780b */ /* 0x000fe20003f1d000 */
[----:B--2---:R-:W-:-:S05]  /*4c70*/  FMUL.FTZ R62, R61, R52 ;  /* 0x000000343d3e7220 */ /* 0x004fca0000410000 */
[----:B------:R-:W-:Y:S01]  /*4c80*/  FSEL R62, R62, RZ, P0 ;  /* 0x000000ff3e3e7208 */ /* 0x000fe20000000000 */
[----:B------:R-:W-:-:S04]  /*4c90*/  IMAD R181, R6, 0x2, R185 ;  /* 0x0000000206b57824 */ /* 0x000fc800078e02b9 */
[-CC-:B------:R-:W-:Y:S01]  /*4ca0*/  FFMA.FTZ R51, R0, R61.reuse, -R62.reuse ;  /* 0x0000003d00337223 */ /* 0x180fe2000001083e */
[----:B------:R-:W2:Y:S01]  /*4cb0*/  LDSM.16.MT88.4 R108, [R181+0x9000] ;  /* 0x00900000b56c783b */ /* 0x000ea20000004200 */
[-CC-:B------:R-:W-:Y:S01]  /*4cc0*/  FFMA.FTZ R43, R49, R61.reuse, -R62.reuse ;  /* 0x0000003d312b7223 */ /* 0x180fe2000001083e */
[-CC-:B------:R-:W-:Y:S01]  /*4cd0*/  FFMA.FTZ R50, R73, R61.reuse, -R62.reuse ;  /* 0x0000003d49327223 */ /* 0x180fe2000001083e */
[-CC-:B------:R-:W-:Y:S01]  /*4ce0*/  FFMA.FTZ R46, R71, R61.reuse, -R62.reuse ;  /* 0x0000003d472e7223 */ /* 0x180fe2000001083e */
[----:B------:R-:W-:Y:S01]  /*4cf0*/  LDSM.16.MT88.4 R92, [R181+0xb000] ;  /* 0x00b00000b55c783b */ /* 0x000fe20000004200 */
[----:B-1----:R-:W-:Y:S01]  /*4d00*/  FMNMX.FTZ R0, R11, R10, !PT ;  /* 0x0000000a0b007209 */ /* 0x002fe20007810000 */
[-CC-:B------:R-:W-:Y:S01]  /*4d10*/  FFMA.FTZ R42, R7, R61.reuse, -R62.reuse ;  /* 0x0000003d072a7223 */ /* 0x180fe2000001083e */
[----:B------:R-:W-:Y:S01]  /*4d20*/  FFMA.FTZ R39, R5, R61, -R62 ;  /* 0x0000003d05277223 */ /* 0x000fe2000001083e */
[----:B------:R-:W-:Y:S01]  /*4d30*/  LDSM.16.MT88.4 R76, [R181+0xd000] ;  /* 0x00d00000b54c783b */ /* 0x000fe20000004200 */
[----:B------:R-:W-:Y:S01]  /*4d40*/  FSETP.NEU.FTZ.AND P0, PT, R0, -INF , PT ;  /* 0xff8000000000780b */ /* 0x000fe20003f1d000 */
[----:B------:R-:W-:Y:S01]  /*4d50*/  FMUL.FTZ R56, R61, R0 ;  /* 0x000000003d387220 */ /* 0x000fe20000410000 */
[----:B------:R-:W-:-:S04]  /*4d60*/  IMAD R119, R4, 0x2, R181 ;  /* 0x0000000204777824 */ /* 0x000fc800078e02b5 */
[----:B------:R-:W-:Y:S01]  /*4d70*/  FSEL R56, R56, RZ, P0 ;  /* 0x000000ff38387208 */ /* 0x000fe20000000000 */
[----:B------:R-:W1:Y:S04]  /*4d80*/  LDSM.16.MT88.4 R100, [R119+0x9000] ;  /* 0x009000007764783b */ /* 0x000e680000004200 */
[-CC-:B------:R-:W-:Y:S01]  /*4d90*/  FFMA.FTZ R48, R45, R61.reuse, -R56.reuse ;  /* 0x0000003d2d307223 */ /* 0x180fe20000010838 */
[-CC-:B------:R-:W-:Y:S01]  /*4da0*/  FFMA.FTZ R49, R8, R61.reuse, -R56.reuse ;  /* 0x0000003d08317223 */ /* 0x180fe20000010838 */
[-CC-:B------:R-:W-:Y:S01]  /*4db0*/  FFMA.FTZ R45, R37, R61.reuse, -R56.reuse ;  /* 0x0000003d252d7223 */ /* 0x180fe20000010838 */
[-C--:B------:R-:W-:Y:S01]  /*4dc0*/  FFMA.FTZ R44, R47, R61.reuse, -R56 ;  /* 0x0000003d2f2c7223 */ /* 0x080fe20000010838 */
[----:B------:R-:W3:Y:S04]  /*4dd0*/  LDSM.16.MT88.4 R84, [R119+0xb000] ;  /* 0x00b000007754783b */ /* 0x000ee80000004200 */
[----:B------:R-:W4:Y:S01]  /*4de0*/  LDSM.16.MT88.4 R4, [R119+0xd000] ;  /* 0x00d000007704783b */ /* 0x000f220000004200 */
[----:B------:R-:W-:Y:S01]  /*4df0*/  MUFU.EX2 R51, R51 ;  /* 0x0000003300337308 */ /* 0x000fe20000000800 */
[-C--:B------:R-:W-:Y:S01]  /*4e00*/  FFMA.FTZ R38, R41, R61.reuse, -R62 ;  /* 0x0000003d29267223 */ /* 0x080fe2000001083e */
[----:B------:R-:W-:-:S02]  /*4e10*/  FFMA.FTZ R41, R17, R61, -R56 ;  /* 0x0000003d11297223 */ /* 0x000fc40000010838 */
[----:B------:R-:W5:Y:S04]  /*4e20*/  LDSM.16.MT88.4 R16, [R181+0x9400] ;  /* 0x00940000b510783b */ /* 0x000f680000004200 */
[----:B------:R-:W2:Y:S08]  /*4e30*/  MUFU.EX2 R50, R50 ;  /* 0x0000003200327308 */ /* 0x000eb00000000800 */
[----:B------:R-:W-:Y:S08]  /*4e40*/  MUFU.EX2 R46, R46 ;  /* 0x0000002e002e7308 */ /* 0x000ff00000000800 */
[----:B------:R-:W1:Y:S08]  /*4e50*/  MUFU.EX2 R43, R43 ;  /* 0x0000002b002b7308 */ /* 0x000e700000000800 */
[----:B------:R-:W-:Y:S08]  /*4e60*/  MUFU.EX2 R49, R49 ;  /* 0x0000003100317308 */ /* 0x000ff00000000800 */
[----:B------:R-:W3:Y:S08]  /*4e70*/  MUFU.EX2 R48, R48 ;  /* 0x0000003000307308 */ /* 0x000ef00000000800 */
[----:B------:R-:W-:Y:S08]  /*4e80*/  MUFU.EX2 R45, R45 ;  /* 0x0000002d002d7308 */ /* 0x000ff00000000800 */
[----:B------:R-:W4:Y:S01]  /*4e90*/  MUFU.EX2 R44, R44 ;  /* 0x0000002c002c7308 */ /* 0x000f220000000800 */
[-C--:B------:R-:W-:Y:S01]  /*4ea0*/  FFMA.FTZ R47, R69, R61.reuse, -R62 ;  /* 0x0000003d452f7223 */ /* 0x080fe2000001083e */
[-CC-:B------:R-:W-:Y:S01]  /*4eb0*/  FFMA.FTZ R40, R21, R61.reuse, -R56.reuse ;  /* 0x0000003d15287223 */ /* 0x180fe20000010838 */
[-CC-:B------:R-:W-:Y:S01]  /*4ec0*/  FFMA.FTZ R37, R13, R61.reuse, -R56.reuse ;  /* 0x0000003d0d257223 */ /* 0x180fe20000010838 */
[----:B------:R-:W-:Y:S01]  /*4ed0*/  FFMA.FTZ R36, R9, R61, -R56 ;  /* 0x0000003d09247223 */ /* 0x000fe20000010838 */
[----:B--2---:R-:W-:Y:S01]  /*4ee0*/  F2FP.BF16.F32.PACK_AB R68, R50, R51 ;  /* 0x000000333244723e */ /* 0x004fe200000010ff */
[----:B------:R-:W2:Y:S01]  /*4ef0*/  LDSM.16.MT88.4 R12, [R119+0x9400] ;  /* 0x00940000770c783b */ /* 0x000ea20000004200 */
[----:B-1----:R-:W-:-:S02]  /*4f00*/  F2FP.BF16.F32.PACK_AB R70, R43, R46 ;  /* 0x0000002e2b46723e */ /* 0x002fc400000010ff */
[----:B---3--:R-:W-:Y:S01]  /*4f10*/  F2FP.BF16.F32.PACK_AB R69, R48, R49 ;  /* 0x000000313045723e */ /* 0x008fe200000010ff */
[----:B------:R-:W-:Y:S01]  /*4f20*/  MUFU.EX2 R47, R47 ;  /* 0x0000002f002f7308 */ /* 0x000fe20000000800 */
[----:B------:R-:W1:Y:S04]  /*4f30*/  LDSM.16.MT88.4 R8, [R181+0xb400] ;  /* 0x00b40000b508783b */ /* 0x000e680000004200 */
[----:B------:R-:W3:Y:S01]  /*4f40*/  LDSM.16.MT88.4 R20, [R119+0xb400] ;  /* 0x00b400007714783b */ /* 0x000ee20000004200 */
[----:B----4-:R-:W-:Y:S02]  /*4f50*/  F2FP.BF16.F32.PACK_AB R71, R44, R45 ;  /* 0x0000002d2c47723e */ /* 0x010fe400000010ff */
[----:B------:R-:W4:Y:S08]  /*4f60*/  MUFU.EX2 R42, R42 ;  /* 0x0000002a002a7308 */ /* 0x000f300000000800 */
[----:B------:R-:W-:Y:S01]  /*4f70*/  MUFU.EX2 R39, R39 ;  /* 0x0000002700277308 */ /* 0x000fe20000000800 */
[C---:B------:R-:W-:Y:S07]  /*4f80*/  HMMA.16816.F32.BF16 R112, R68.reuse, R108, RZ ;  /* 0x0000006c4470723c */ /* 0x040fee00000418ff */
[----:B------:R-:W-:Y:S01]  /*4f90*/  MUFU.EX2 R38, R38 ;  /* 0x0000002600267308 */ /* 0x000fe20000000800 */
[C---:B------:R-:W-:Y:S07]  /*4fa0*/  HMMA.16816.F32.BF16 R108, R68.reuse, R110, RZ ;  /* 0x0000006e446c723c */ /* 0x040fee00000418ff */
[----:B------:R-:W-:Y:S08]  /*4fb0*/  MUFU.EX2 R41, R41 ;  /* 0x0000002900297308 */ /* 0x000ff00000000800 */
[----:B------:R-:W5:Y:S08]  /*4fc0*/  MUFU.EX2 R40, R40 ;  /* 0x0000002800287308 */ /* 0x000f700000000800 */
[----:B------:R-:W-:Y:S08]  /*4fd0*/  MUFU.EX2 R37, R37 ;  /* 0x0000002500257308 */ /* 0x000ff00000000800 */
[----:B------:R-:W2:Y:S01]  /*4fe0*/  MUFU.EX2 R36, R36 ;  /* 0x0000002400247308 */ /* 0x000ea20000000800 */
        /* <DEDUP_REMOVED lines=9> */
[----:B----4-:R-:W-:-:S02]  /*5080*/  F2FP.BF16.F32.PACK_AB R4, R42, R47 ;  /* 0x0000002f2a04723e */ /* 0x010fc400000010ff */
[----:B-----5:R-:W-:-:S05]  /*5090*/  F2FP.BF16.F32.PACK_AB R5, R40, R41 ;  /* 0x000000292805723e */ /* 0x020fca00000010ff */
[----:B------:R-:W-:Y:S01]  /*50a0*/  HMMA.16816.F32.BF16 R68, R68, R6, RZ ;  /* 0x000000064444723c */ /* 0x000fe200000418ff */
[----:B------:R-:W-:Y:S02]  /*50b0*/  F2FP.BF16.F32.PACK_AB R6, R38, R39 ;  /* 0x000000272606723e */ /* 0x000fe400000010ff */
[----:B--2---:R-:W-:-:S07]  /*50c0*/  F2FP.BF16.F32.PACK_AB R7, R36, R37 ;  /* 0x000000252407723e */ /* 0x004fce00000010ff */
[C---:B------:R-:W-:Y:S08]  /*50d0*/  HMMA.16816.F32.BF16 R112, R4.reuse, R16, R112 ;  /* 0x000000100470723c */ /* 0x040ff00000041870 */
        /* <DEDUP_REMOVED lines=10> */
[----:B------:R-:W3:Y:S01]  /*5180*/  LDSM.16.MT88.4 R20, [R119+0x9800] ;  /* 0x009800007714783b */ /* 0x000ee20000004200 */
        /* <DEDUP_REMOVED lines=12> */
[----:B------:R-:W5:Y:S08]  /*5250*/  MUFU.EX2 R34, R34 ;  /* 0x0000002200227308 */ /* 0x000f700000000800 */
[----:B------:R-:W-:Y:S08]  /*5260*/  MUFU.EX2 R31, R31 ;  /* 0x0000001f001f7308 */ /* 0x000ff00000000800 */
[----:B------:R-:W1:Y:S08]  /*5270*/  MUFU.EX2 R30, R30 ;  /* 0x0000001e001e7308 */ /* 0x000e700000000800 */
[----:B------:R-:W-:Y:S08]  /*5280*/  MUFU.EX2 R33, R33 ;  /* 0x0000002100217308 */ /* 0x000ff00000000800 */
[----:B------:R-:W3:Y:S08]  /*5290*/  MUFU.EX2 R32, R32 ;  /* 0x0000002000207308 */ /* 0x000ef00000000800 */
[----:B------:R-:W-:Y:S08]  /*52a0*/  MUFU.EX2 R29, R29 ;  /* 0x0000001d001d7308 */ /* 0x000ff00000000800 */
[----:B------:R-:W2:Y:S01]  /*52b0*/  MUFU.EX2 R28, R28 ;  /* 0x0000001c001c7308 */ /* 0x000ea20000000800 */
[C---:B----4-:R-:W-:Y:S08]  /*52c0*/  HMMA.16816.F32.BF16 R72, R4.reuse, R12, R72 ;  /* 0x0000000c0448723c */ /* 0x050ff00000041848 */
[----:B------:R-:W-:Y:S01]  /*52d0*/  HMMA.16816.F32.BF16 R68, R4, R14, R68 ;  /* 0x0000000e0444723c */ /* 0x000fe20000041844 */
[----:B------:R-:W4:Y:S01]  /*52e0*/  LDSM.16.MT88.4 R12, [R119+0xb800] ;  /* 0x00b80000770c783b */ /* 0x000f220000004200 */
[----:B-----5:R-:W-:-:S02]  /*52f0*/  F2FP.BF16.F32.PACK_AB R4, R34, R35 ;  /* 0x000000232204723e */ /* 0x020fc400000010ff */
[----:B-1----:R-:W-:Y:S02]  /*5300*/  F2FP.BF16.F32.PACK_AB R6, R30, R31 ;  /* 0x0000001f1e06723e */ /* 0x002fe400000010ff */
[----:B---3--:R-:W-:Y:S02]  /*5310*/  F2FP.BF16.F32.PACK_AB R5, R32, R33 ;  /* 0x000000212005723e */ /* 0x008fe400000010ff */
        /* <DEDUP_REMOVED lines=9> */
[----:B------:R-:W3:Y:S01]  /*53b0*/  LDSM.16.MT88.4 R16, [R181+0x9c00] ;  /* 0x009c0000b510783b */ /* 0x000ee20000004200 */
        /* <DEDUP_REMOVED lines=8> */
[C---:B----4-:R-:W-:Y:S01]  /*5440*/  HMMA.16816.F32.BF16 R88, R4.reuse, R12, R88 ;  /* 0x0000000c0458723c */ /* 0x050fe20000041858 */
[----:B------:R-:W-:Y:S07]  /*5450*/  MUFU.EX2 R64, R64 ;  /* 0x0000004000407308 */ /* 0x000fee0000000800 */
[C---:B------:R-:W-:Y:S01]  /*5460*/  HMMA.16816.F32.BF16 R84, R4.reuse, R14, R84 ;  /* 0x0000000e0454723c */ /* 0x040fe20000041854 */
[----:B------:R-:W4:Y:S01]  /*5470*/  MUFU.EX2 R123, R123 ;  /* 0x0000007b007b7308 */ /* 0x000f220000000800 */
[----:B------:R-:W5:Y:S07]  /*5480*/  LDSM.16.MT88.4 R12, [R119+0x9c00] ;  /* 0x009c0000770c783b */ /* 0x000f6e0000004200 */
        /* <DEDUP_REMOVED lines=11> */
[----:B----4-:R-:W-:Y:S01]  /*5540*/  F2FP.BF16.F32.PACK_AB R4, R123, R64 ;  /* 0x000000407b04723e */ /* 0x010fe200000010ff */
[----:B------:R-:W-:Y:S01]  /*5550*/  LDSM.16.MT88.4 R20, [R119+0xdc00] ;  /* 0x00dc00007714783b */ /* 0x000fe20000004200 */
[----:B---3--:R-:W-:-:S02]  /*5560*/  F2FP.BF16.F32.PACK_AB R6, R125, R66 ;  /* 0x000000427d06723e */ /* 0x008fc400000010ff */
        /* <DEDUP_REMOVED lines=10> */
[----:B------:R-:W1:Y:S01]  /*5610*/  LDSM.16.MT88.4 R8, [R181+0xa000] ;  /* 0x00a00000b508783b */ /* 0x000e620000004200 */
[-C--:B------:R-:W-:Y:S01]  /*5620*/  FFMA.FTZ R126, R157, R61.reuse, -R62 ;  /* 0x0000003d9d7e7223 */ /* 0x080fe2000001083e */
[-C--:B------:R-:W-:Y:S01]  /*5630*/  FFMA.FTZ R130, R167, R61.reuse, -R56 ;  /* 0x0000003da7827223 */ /* 0x080fe20000010838 */
[-CC-:B------:R-:W-:Y:S01]  /*5640*/  FFMA.FTZ R124, R171, R61.reuse, -R62.reuse ;  /* 0x0000003dab7c7223 */ /* 0x180fe2000001083e */
[-CC-:B------:R-:W-:Y:S01]  /*5650*/  FFMA.FTZ R147, R147, R61.reuse, -R62.reuse ;  /* 0x0000003d93937223 */ /* 0x180fe2000001083e */
[-C--:B------:R-:W-:Y:S01]  /*5660*/  FFMA.FTZ R149, R149, R61.reuse, -R62 ;  /* 0x0000003d95957223 */ /* 0x080fe2000001083e */
[-CC-:B------:R-:W-:Y:S01]  /*5670*/  FFMA.FTZ R128, R173, R61.reuse, -R56.reuse ;  /* 0x0000003dad807223 */ /* 0x180fe20000010838 */
[----:B--2---:R-:W-:Y:S01]  /*5680*/  HMMA.16816.F32.BF16 R88, R4, R16, R88 ;  /* 0x000000100458723c */ /* 0x004fe20000041858 */
[-CC-:B------:R-:W-:Y:S01]  /*5690*/  FFMA.FTZ R157, R169, R61.reuse, -R56.reuse ;  /* 0x0000003da99d7223 */ /* 0x180fe20000010838 */
[----:B------:R-:W-:-:S06]  /*56a0*/  FFMA.FTZ R167, R27, R61, -R56 ;  /* 0x0000003d1ba77223 */ /* 0x000fcc0000010838 */
        /* <DEDUP_REMOVED lines=16> */
[----:B------:R-:W-:Y:S01]  /*57b0*/  FFMA.FTZ R132, R163, R61, -R62 ;  /* 0x0000003da3847223 */ /* 0x000fe2000001083e */
[----:B-----5:R-:W-:-:S02]  /*57c0*/  F2FP.BF16.F32.PACK_AB R6, R126, R149 ;  /* 0x000000957e06723e */ /* 0x020fc400000010ff */
[----:B-1----:R-:W-:Y:S02]  /*57d0*/  F2FP.BF16.F32.PACK_AB R5, R157, R128 ;  /* 0x000000809d05723e */ /* 0x002fe400000010ff */
[----:B--2---:R-:W-:Y:S01]  /*57e0*/  F2FP.BF16.F32.PACK_AB R7, R167, R130 ;  /* 0x00000082a707723e */ /* 0x004fe200000010ff */
[-CC-:B------:R-:W-:Y:S01]  /*57f0*/  FFMA.FTZ R163, R25, R61.reuse, -R62.reuse ;  /* 0x0000003d19a37223 */ /* 0x180fe2000001083e */
[----:B------:R-:W-:Y:S04]  /*5800*/  LDSM.16.MT88.4 R20, [R181+0xe000] ;  /* 0x00e00000b514783b */ /* 0x000fe80000004200 */
[----:B------:R-:W-:Y:S01]  /*5810*/  LDSM.16.MT88.4 R24, [R119+0xc000] ;  /* 0x00c000007718783b */ /* 0x000fe20000004200 */
[C---:B------:R-:W-:Y:S08]  /*5820*/  HMMA.16816.F32.BF16 R112, R4.reuse, R8, R112 ;  /* 0x000000080470723c */ /* 0x040ff00000041870 */
[C---:B------:R-:W-:Y:S01]  /*5830*/  HMMA.16816.F32.BF16 R108, R4.reuse, R10, R108 ;  /* 0x0000000a046c723c */ /* 0x040fe2000004186c */
[----:B------:R-:W1:Y:S07]  /*5840*/  LDSM.16.MT88.4 R8, [R119+0xe000] ;  /* 0x00e000007708783b */ /* 0x000e6e0000004200 */
[C---:B------:R-:W-:Y:S08]  /*5850*/  HMMA.16816.F32.BF16 R104, R4.reuse, R16, R104 ;  /* 0x000000100468723c */ /* 0x040ff00000041868 */
[C---:B------:R-:W-:Y:S01]  /*5860*/  HMMA.16816.F32.BF16 R100, R4.reuse, R18, R100 ;  /* 0x000000120464723c */ /* 0x040fe20000041864 */
[----:B------:R-:W2:Y:S01]  /*5870*/  LDSM.16.MT88.4 R16, [R181+0xa400] ;  /* 0x00a40000b510783b */ /* 0x000ea20000004200 */
[-CC-:B------:R-:W-:Y:S01]  /*5880*/  FFMA.FTZ R134, R155, R61.reuse, -R62.reuse ;  /* 0x0000003d9b867223 */ /* 0x180fe2000001083e */
[-C--:B------:R-:W-:Y:S01]  /*5890*/  FFMA.FTZ R151, R151, R61.reuse, -R62 ;  /* 0x0000003d97977223 */ /* 0x080fe2000001083e */
[-CC-:B------:R-:W-:Y:S01]  /*58a0*/  FFMA.FTZ R136, R165, R61.reuse, -R56.reuse ;  /* 0x0000003da5887223 */ /* 0x180fe20000010838 */
[-CC-:B------:R-:W-:Y:S01]  /*58b0*/  FFMA.FTZ R155, R161, R61.reuse, -R56.reuse ;  /* 0x0000003da19b7223 */ /* 0x180fe20000010838 */
[-CC-:B------:R-:W-:Y:S01]  /*58c0*/  FFMA.FTZ R138, R159, R61.reuse, -R56.reuse ;  /* 0x0000003d9f8a7223 */ /* 0x180fe20000010838 */
[----:B------:R-:W-:Y:S01]  /*58d0*/  FFMA.FTZ R153, R153, R61, -R56 ;  /* 0x0000003d99997223 */ /* 0x000fe20000010838 */
[C---:B---3--:R-:W-:Y:S01]  /*58e0*/  HMMA.16816.F32.BF16 R96, R4.reuse, R12, R96 ;  /* 0x0000000c0460723c */ /* 0x048fe20000041860 */
[----:B------:R-:W-:Y:S07]  /*58f0*/  MUFU.EX2 R132, R132 ;  /* 0x0000008400847308 */ /* 0x000fee0000000800 */
[C---:B------:R-:W-:Y:S01]  /*5900*/  HMMA.16816.F32.BF16 R92, R4.reuse, R14, R92 ;  /* 0x0000000e045c723c */ /* 0x040fe2000004185c */
[----:B------:R-:W3:Y:S01]  /*5910*/  MUFU.EX2 R163, R163 ;  /* 0x000000a300a37308 */ /* 0x000ee20000000800 */
[----:B------:R-:W4:Y:S07]  /*5920*/  LDSM.16.MT88.4 R12, [R119+0xa400] ;  /* 0x00a40000770c783b */ /* 0x000f2e0000004200 */
[----:B------:R-:W-:Y:S08]  /*5930*/  MUFU.EX2 R134, R134 ;  /* 0x0000008600867308 */ /* 0x000ff00000000800 */
[----:B------:R-:W5:Y:S08]  /*5940*/  MUFU.EX2 R151, R151 ;  /* 0x0000009700977308 */ /* 0x000f700000000800 */
[----:B------:R-:W-:Y:S08]  /*5950*/  MUFU.EX2 R136, R136 ;  /* 0x0000008800887308 */ /* 0x000ff00000000800 */
[----:B------:R-:W2:Y:S08]  /*5960*/  MUFU.EX2 R155, R155 ;  /* 0x0000009b009b7308 */ /* 0x000eb00000000800 */
[----:B------:R-:W-:Y:S08]  /*5970*/  MUFU.EX2 R138, R138 ;  /* 0x0000008a008a7308 */ /* 0x000ff00000000800 */
[----:B------:R-:W4:Y:S01]  /*5980*/  MUFU.EX2 R153, R153 ;  /* 0x0000009900997308 */ /* 0x000f220000000800 */
[C---:B-1----:R-:W-:Y:S08]  /*5990*/  HMMA.16816.F32.BF16 R72, R4.reuse, R8, R72 ;  /* 0x000000080448723c */ /* 0x042ff00000041848 */
[C---:B------:R-:W-:Y:S01]  /*59a0*/  HMMA.16816.F32.BF16 R68, R4.reuse, R10, R68 ;  /* 0x0000000a0444723c */ /* 0x040fe20000041844 */
[----:B------:R-:W1:Y:S07]  /*59b0*/  LDSM.16.MT88.4 R8, [R181+0xc400] ;  /* 0x00c40000b508783b */ /* 0x000e6e0000004200 */
[C---:B------:R-:W-:Y:S08]  /*59c0*/  HMMA.16816.F32.BF16 R88, R4.reuse, R24, R88 ;  /* 0x000000180458723c */ /* 0x040ff00000041858 */
[C---:B------:R-:W-:Y:S01]  /*59d0*/  HMMA.16816.F32.BF16 R84, R4.reuse, R26, R84 ;  /* 0x0000001a0454723c */ /* 0x040fe20000041854 */
[----:B------:R-:W-:Y:S07]  /*59e0*/  LDSM.16.MT88.4 R24, [R181+0xe400] ;  /* 0x00e40000b518783b */ /* 0x000fee0000004200 */
[C---:B------:R-:W-:Y:S08]  /*59f0*/  HMMA.16816.F32.BF16 R80, R4.reuse, R20, R80 ;  /* 0x000000140450723c */ /* 0x040ff00000041850 */
[----:B------:R-:W-:Y:S01]  /*5a00*/  HMMA.16816.F32.BF16 R76, R4, R22, R76 ;  /* 0x00000016044c723c */ /* 0x000fe2000004184c */
[----:B---3--:R-:W-:Y:S01]  /*5a10*/  F2FP.BF16.F32.PACK_AB R4, R163, R132 ;  /* 0x00000084a304723e */ /* 0x008fe200000010ff */
[----:B------:R-:W-:Y:S01]  /*5a20*/  LDSM.16.MT88.4 R20, [R119+0xc400] ;  /* 0x00c400007714783b */ /* 0x000fe20000004200 */
[----:B-----5:R-:W-:-:S02]  /*5a30*/  F2FP.BF16.F32.PACK_AB R6, R151, R134 ;  /* 0x000000869706723e */ /* 0x020fc400000010ff */
[----:B--2---:R-:W-:Y:S02]  /*5a40*/  F2FP.BF16.F32.PACK_AB R5, R155, R136 ;  /* 0x000000889b05723e */ /* 0x004fe400000010ff */
[----:B----4-:R-:W-:-:S07]  /*5a50*/  F2FP.BF16.F32.PACK_AB R7, R153, R138 ;  /* 0x0000008a9907723e */ /* 0x010fce00000010ff */
        /* <DEDUP_REMOVED lines=18> */
[----:B------:R-:W4:Y:S07]  /*5b80*/  LDSM.16.MT88.4 R8, [R119+0xa800] ;  /* 0x00a800007708783b */ /* 0x000f2e0000004200 */
        /* <DEDUP_REMOVED lines=13> */
[----:B------:R-:W-:Y:S01]  /*5c60*/  HMMA.16816.F32.BF16 R76, R4, R26, R76 ;  /* 0x0000001a044c723c */ /* 0x000fe2000004184c */
        /* <DEDUP_REMOVED lines=26> */
[----:B------:R-:W-:-:S03]  /*5e10*/  FADD.FTZ R46, R46, R51 ;  /* 0x000000332e2e7221 */ /* 0x000fc60000010000 */
[----:B-1----:R-:W-:Y:S01]  /*5e20*/  HMMA.16816.F32.BF16 R80, R4, R12, R80 ;  /* 0x0000000c0450723c */ /* 0x002fe20000041850 */
[----:B------:R-:W-:-:S03]  /*5e30*/  FADD.FTZ R45, R45, R48 ;  /* 0x000000302d2d7221 */ /* 0x000fc60000010000 */
[----:B------:R-:W1:Y:S04]  /*5e40*/  MUFU.EX2 R25, R25 ;  /* 0x0000001900197308 */ /* 0x000e680000000800 */
[----:B------:R-:W-:Y:S01]  /*5e50*/  HMMA.16816.F32.BF16 R76, R4, R14, R76 ;  /* 0x0000000e044c723c */ /* 0x000fe2000004184c */
[----:B------:R-:W4:Y:S03]  /*5e60*/  LDSM.16.MT88.4 R12, [R119+0xac00] ;  /* 0x00ac0000770c783b */ /* 0x000f260000004200 */
[----:B------:R-:W-:Y:S01]  /*5e70*/  MUFU.EX2 R20, R20 ;  /* 0x0000001400147308 */ /* 0x000fe20000000800 */
[----:B------:R-:W-:Y:S01]  /*5e80*/  FADD.FTZ R46, R43, R46 ;  /* 0x0000002e2b2e7221 */ /* 0x000fe20000010000 */
[----:B------:R-:W-:-:S06]  /*5e90*/  FADD.FTZ R44, R44, R45 ;  /* 0x0000002d2c2c7221 */ /* 0x000fcc0000010000 */
[----:B------:R-:W5:Y:S08]  /*5ea0*/  MUFU.EX2 R219, R219 ;  /* 0x000000db00db7308 */ /* 0x000f700000000800 */
[----:B------:R-:W-:Y:S08]  /*5eb0*/  MUFU.EX2 R21, R21 ;  /* 0x0000001500157308 */ /* 0x000ff00000000800 */
[----:B------:R-:W2:Y:S08]  /*5ec0*/  MUFU.EX2 R22, R22 ;  /* 0x0000001600167308 */ /* 0x000eb00000000800 */
[----:B------:R-:W-:Y:S08]  /*5ed0*/  MUFU.EX2 R23, R23 ;  /* 0x0000001700177308 */ /* 0x000ff00000000800 */
[----:B------:R-:W4:Y:S01]  /*5ee0*/  MUFU.EX2 R214, R214 ;  /* 0x000000d600d67308 */ /* 0x000f220000000800 */
[----:B------:R-:W-:Y:S01]  /*5ef0*/  FADD.FTZ R47, R47, R46 ;  /* 0x0000002e2f2f7221 */ /* 0x000fe20000010000 */
[----:B------:R-:W-:Y:S01]  /*5f00*/  FADD.FTZ R41, R41, R44 ;  /* 0x0000002c29297221 */ /* 0x000fe20000010000 */
[----:B---3--:R-:W-:Y:S02]  /*5f10*/  HMMA.16816.F32.BF16 R72, R4, R8, R72 ;  /* 0x000000080448723c */ /* 0x008fe40000041848 */
[----:B------:R-:W-:Y:S01]  /*5f20*/  FADD.FTZ R42, R42, R47 ;  /* 0x0000002f2a2a7221 */ /* 0x000fe20000010000 */
[----:B------:R-:W-:-:S05]  /*5f30*/  FADD.FTZ R40, R40, R41 ;  /* 0x0000002928287221 */ /* 0x000fca0000010000 */
[----:B------:R-:W-:Y:S01]  /*5f40*/  HMMA.16816.F32.BF16 R68, R4, R10, R68 ;  /* 0x0000000a0444723c */ /* 0x000fe20000041844 */
[----:B------:R-:W3:Y:S01]  /*5f50*/  LDSM.16.MT88.4 R8, [R181+0xcc00] ;  /* 0x00cc0000b508783b */ /* 0x000ee20000004200 */
[----:B-1----:R-:W-:Y:S01]  /*5f60*/  F2FP.BF16.F32.PACK_AB R4, R25, R24 ;  /* 0x000000181904723e */ /* 0x002fe200000010ff */
[----:B------:R-:W-:Y:S01]  /*5f70*/  FADD.FTZ R39, R39, R42 ;  /* 0x0000002a27277221 */ /* 0x000fe20000010000 */
[----:B-----5:R-:W-:Y:S01]  /*5f80*/  F2FP.BF16.F32.PACK_AB R6, R219, R20 ;  /* 0x00000014db06723e */ /* 0x020fe200000010ff */
[----:B------:R-:W-:Y:S01]  /*5f90*/  FADD.FTZ R37, R37, R40 ;  /* 0x0000002825257221 */ /* 0x000fe20000010000 */
[----:B--2---:R-:W-:Y:S02]  /*5fa0*/  F2FP.BF16.F32.PACK_AB R5, R22, R21 ;  /* 0x000000151605723e */ /* 0x004fe400000010ff */
[----:B----4-:R-:W-:Y:S01]  /*5fb0*/  F2FP.BF16.F32.PACK_AB R7, R214, R23 ;  /* 0x00000017d607723e */ /* 0x010fe200000010ff */
        /* <DEDUP_REMOVED lines=24> */
[----:B------:R-:W-:-:S03]  /*6140*/  FADD.FTZ R145, R145, R122 ;  /* 0x0000007a91917221 */ /* 0x000fc60000010000 */
[----:B------:R-:W-:Y:S02]  /*6150*/  FADD.FTZ R26, R124, R125 ;  /* 0x0000007d7c1a7221 */ /* 0x000fe40000010000 */
[----:B------:R-:W-:Y:S01]  /*6160*/  HMMA.16816.F32.BF16 R92, R4, R10, R92 ;  /* 0x0000000a045c723c */ /* 0x000fe2000004185c */
[----:B------:R-:W3:Y:S01]  /*6170*/  LDSM.16.MT88.4 R8, [R119+0xec00] ;  /* 0x00ec00007708783b */ /* 0x000ee20000004200 */
[----:B------:R-:W-:Y:S01]  /*6180*/  FADD.FTZ R128, R128, R145 ;  /* 0x0000009180807221 */ /* 0x000fe20000010000 */
[----:B------:R-:W-:-:S03]  /*6190*/  FADD.FTZ R26, R147, R26 ;  /* 0x0000001a931a7221 */ /* 0x000fc60000010000 */
[----:B------:R-:W-:Y:S02]  /*61a0*/  FADD.FTZ R157, R157, R128 ;  /* 0x000000809d9d7221 */ /* 0x000fe40000010000 */
[----:B-1----:R-:W-:Y:S01]  /*61b0*/  HMMA.16816.F32.BF16 R88, R4, R16, R88 ;  /* 0x000000100458723c */ /* 0x002fe20000041858 */
        /* <DEDUP_REMOVED lines=17> */
[----:B---3--:R-:W-:Y:S02]  /*62d0*/  HMMA.16816.F32.BF16 R72, R4, R8, R72 ;  /* 0x000000080448723c */ /* 0x008fe40000041848 */
        /* <DEDUP_REMOVED lines=10> */
[----:B------:R-:W-:Y:S01]  /*6380*/  BSSY B2, `(.L_x_5426) ;  /* 0x000046c000027945 */ /* 0x000fe20003800000 */
[----:B------:R-:W-:Y:S01]  /*6390*/  FADD.FTZ R20, R20, R25 ;  /* 0x0000001914147221 */ /* 0x000fe20000010000 */
[----:B------:R-:W-:-:S05]  /*63a0*/  FADD.FTZ R23, R23, R22 ;  /* 0x0000001617177221 */ /* 0x000fca0000010000 */
[----:B------:R-:W-:Y:S01]  /*63b0*/  HMMA.16816.F32.BF16 R76, R4, R14, R76 ;  /* 0x0000000e044c723c */ /* 0x000fe2000004184c */
[----:B------:R-:W-:Y:S01]  /*63c0*/  FADD.FTZ R219, R219, R20 ;  /* 0x00000014dbdb7221 */ /* 0x000fe20000010000 */
[----:B------:R-:W-:-:S06]  /*63d0*/  FADD.FTZ R214, R214, R23 ;  /* 0x00000017d6d67221 */ /* 0x000fcc0000010000 */
        /* <DEDUP_REMOVED lines=70> */
.L_x_5429:
        /* <DEDUP_REMOVED lines=8> */
.L_x_5430:
[----:B------:R-:W-:Y:S05]  /*68c0*/  BSYNC.RECONVERGENT B0 ;  /* 0x0000000000007941 */ /* 0x000fea0003800200 */
.L_x_5428:
        /* <DEDUP_REMOVED lines=16> */
[----:B------:R-:W-:Y:S01]  /*69d0*/  LDGSTS.E.BYPASS.LTC128B.128 [R118+0xb800], desc[UR4][R10.64+0x40] ;  /* 0x0b8000400a767fae */ /* 0x000fe2000b981a04 */
[----:B------:R-:W-:-:S03]  /*69e0*/  ISETP.GT.AND P0, PT, R193, R190, PT ;  /* 0x000000bec100720c */ /* 0x000fc60003f04270 */
        /* <DEDUP_REMOVED lines=159> */
[----:B------:R-:W-:Y:S06]  /*73e0*/  BAR.SYNC.DEFER_BLOCKING 0x0 ;  /* 0x0000000000007b1d */ /* 0x000fec0000010000 */
[----:B------:R-:W-:-:S13]  /*73f0*/  @!P0 BRA `(.L_x_5432) ;  /* 0x00000004008c8947 */ /* 0x000fda0003800000 */
[----:B------:R-:W-:Y:S04]  /*7400*/  BSSY.RECONVERGENT B0, `(.L_x_5433) ;  /* 0x0000048000007945 */ /* 0x000fe80003800200 */
[----:B------:R-:W-:Y:S05]  /*7410*/  @!P6 BRA `(.L_x_5434) ;  /* 0x0000000000f8e947 */ /* 0x000fea0003800000 */
[----:B------:R-:W2:Y:S01]  /*7420*/  LD.E R31, desc[UR4][R2.64+0x170] ;  /* 0x00017004021f7980 */ /* 0x000ea2000c101900 */
[C---:B------:R-:W-:Y:S01]  /*7430*/  IADD3 R28, PT, PT, R116.reuse, -0x80, RZ ;  /* 0xffffff80741c7810 */ /* 0x040fe20007ffe0ff */
[----:B------:R-:W-:-:S03]  /*7440*/  VIADD R116, R116, 0xffffff00 ;  /* 0xffffff0074747836 */ /* 0x000fc60000000000 */
        /* <DEDUP_REMOVED lines=59> */
.L_x_5434:
        /* <DEDUP_REMOVED lines=8> */
.L_x_5435:
[----:B------:R-:W-:Y:S05]  /*7880*/  BSYNC.RECONVERGENT B0 ;  /* 0x0000000000007941 */ /* 0x000fea0003800200 */
.L_x_5433:
        /* <DEDUP_REMOVED lines=26> */
.L_x_5432:
[----:B------:R-:W-:Y:S05]  /*7a30*/  BSYNC.RECONVERGENT B1 ;  /* 0x0000000000017941 */ /* 0x000fea0003800200 */
.L_x_5431:
[----:B------:R-:W2:Y:S01]  /*7a40*/  LD.E R116, desc[UR4][R2.64+0xdc] ;  /* 0x0000dc0402747980 */ /* 0x000ea2000c101900 */
[----:B------:R-:W-:-:S04]  /*7a50*/  IMAD R29, R117, 0x80, R53 ;  /* 0x00000080751d7824 */ /* 0x000fc800078e0235 */
[C---:B-1----:R-:W-:Y:S02]  /*7a60*/  VIADD R33, R29.reuse, 0xffffff00 ;  /* 0xffffff001d217836 */ /* 0x042fe40000000000 */
[----:B------:R-:W-:-:S03]  /*7a70*/  VIADD R31, R29, 0xffffff01 ;  /* 0xffffff011d1f7836 */ /* 0x000fc60000000000 */
[-C--:B------:R-:W-:Y:S01]  /*7a80*/  ISETP.GE.AND P1, PT, R33, R207.reuse, PT ;  /* 0x000000cf2100720c */ /* 0x080fe20003f26270 */
[----:B------:R-:W-:Y:S01]  /*7a90*/  VIADD R213, R29, 0xffffff08 ;  /* 0xffffff081dd57836 */ /* 0x000fe20000000000 */
[----:B------:R-:W-:Y:S01]  /*7aa0*/  ISETP.GE.AND P4, PT, R33, R204, PT ;  /* 0x000000cc2100720c */ /* 0x000fe20003f86270 */
[----:B------:R-:W-:Y:S01]  /*7ab0*/  VIADD R211, R29, 0xffffff09 ;  /* 0xffffff091dd37836 */ /* 0x000fe20000000000 */
[----:B------:R-:W-:Y:S02]  /*7ac0*/  FSEL R24, R24, -INF , P1 ;  /* 0xff80000018187808 */ /* 0x000fe40000800000 */
[-C--:B------:R-:W-:Y:S01]  /*7ad0*/  ISETP.GE.AND P1, PT, R31, R207.reuse, PT ;  /* 0x000000cf1f00720c */ /* 0x080fe20003f26270 */
[----:B------:R-:W-:Y:S01]  /*7ae0*/  VIADD R179, R29, 0xffffff10 ;  /* 0xffffff101db37836 */ /* 0x000fe20000000000 */
[----:B------:R-:W-:Y:S02]  /*7af0*/  FSEL R26, R26, -INF , P4 ;  /* 0xff8000001a1a7808 */ /* 0x000fe40002000000 */
[----:B------:R-:W-:Y:S01]  /*7b00*/  ISETP.GE.AND P4, PT, R213, R207, PT ;  /* 0x000000cfd500720c */ /* 0x000fe20003f86270 */
[----:B------:R-:W-:Y:S01]  /*7b10*/  VIADD R177, R29, 0xffffff11 ;  /* 0xffffff111db17836 */ /* 0x000fe20000000000 */
[----:B------:R-:W-:-:S02]  /*7b20*/  ISETP.GE.AND P6, PT, R31, R206, PT ;  /* 0x000000ce1f00720c */ /* 0x000fc40003fc6270 */
[----:B------:R-:W-:Y:S02]  /*7b30*/  FSEL R25, R25, -INF , P1 ;  /* 0xff80000019197808 */ /* 0x000fe40000800000 */
[----:B------:R-:W-:Y:S02]  /*7b40*/  ISETP.GE.AND P1, PT, R211, R207, PT ;  /* 0x000000cfd300720c */ /* 0x000fe40003f26270 */
[C---:B------:R-:W-:Y:S02]  /*7b50*/  ISETP.GE.AND P3, PT, R33.reuse, R206, PT ;  /* 0x000000ce2100720c */ /* 0x040fe40003f66270 */
[----:B------:R-:W-:Y:S02]  /*7b60*/  FSEL R20, R20, -INF , P4 ;  /* 0xff80000014147808 */ /* 0x000fe40002000000 */
[----:B------:R-:W-:Y:S02]  /*7b70*/  ISETP.GE.AND P5, PT, R33, R202, PT ;  /* 0x000000ca2100720c */ /* 0x000fe40003fa6270 */
[----:B------:R-:W-:-:S02]  /*7b80*/  FSEL R25, R25, -INF , !P6 ;  /* 0xff80000019197808 */ /* 0x000fc40007000000 */
        /* <DEDUP_REMOVED lines=9> */
[-C--:B------:R-:W-:Y:S02]  /*7c20*/  ISETP.GE.AND P5, PT, R213, R206.reuse, PT ;  /* 0x000000ced500720c */ /* 0x080fe40003fa6270 */
        /* <DEDUP_REMOVED lines=8> */
[----:B------:R-:W-:Y:S01]  /*7cb0*/  FSEL R34, R17, -INF , !P6 ;  /* 0xff80000011227808 */ /* 0x000fe20007000000 */
[----:B------:R-:W-:Y:S01]  /*7cc0*/  VIADD R165, R29, 0xffffff29 ;  /* 0xffffff291da57836 */ /* 0x000fe20000000000 */
[----:B------:R-:W-:Y:S02]  /*7cd0*/  ISETP.GE.AND P4, PT, R175, R207, PT ;  /* 0x000000cfaf00720c */ /* 0x000fe40003f86270 */
[----:B------:R-:W-:Y:S02]  /*7ce0*/  ISETP.GE.AND P6, PT, R173, R206, PT ;  /* 0x000000cead00720c */ /* 0x000fe40003fc6270 */
[----:B------:R-:W-:-:S02]  /*7cf0*/  FSEL R13, R13, -INF , P1 ;  /* 0xff8000000d0d7808 */ /* 0x000fc40000800000 */
[-C--:B------:R-:W-:Y:S02]  /*7d00*/  ISETP.GE.AND P1, PT, R169, R207.reuse, PT ;  /* 0x000000cfa900720c */ /* 0x080fe40003f26270 */
[----:B------:R-:W-:Y:S01]  /*7d10*/  FSEL R24, R24, -INF , !P5 ;  /* 0xff80000018187808 */ /* 0x000fe20006800000 */
[----:B------:R-:W-:Y:S01]  /*7d20*/  VIADD R167, R29, 0xffffff28 ;  /* 0xffffff281da77836 */ /* 0x000fe20000000000 */
        /* <DEDUP_REMOVED lines=85> */
[----:B------:R-:W-:Y:S02]  /*8280*/  ISETP.GE.AND P6, PT, R41, R206, PT ;  /* 0x000000ce2900720c */ /* 0x000fe40003fc6270 */
[----:B------:R-:W-:Y:S02]  /*8290*/  FSEL R133, R133, -INF , P1 ;  /* 0xff80000085857808 */ /* 0x000fe40000800000 */
[----:B------:R-:W-:Y:S02]  /*82a0*/  ISETP.GE.AND P1, PT, R37, R207, PT ;  /* 0x000000cf2500720c */ /* 0x000fe40003f26270 */
[----:B------:R-:W-:Y:S01]  /*82b0*/  FSEL R160, R136, -INF , !P5 ;  /* 0xff80000088a07808 */ /* 0x000fe20006800000 */
[----:B------:R-:W-:Y:S01]  /*82c0*/  VIADD R35, R29, 0xffffff70 ;  /* 0xffffff701d237836 */ /* 0x000fe20000000000 */
[C---:B------:R-:W-:Y:S02]  /*82d0*/  ISETP.GE.AND P2, PT, R31.reuse, R204, PT ;  /* 0x000000cc1f00720c */ /* 0x040fe40003f46270 */
[----:B------:R-:W-:Y:S01]  /*82e0*/  ISETP.GE.AND P3, PT, R31, R202, PT ;  /* 0x000000ca1f00720c */ /* 0x000fe20003f66270 */
[----:B------:R-:W-:Y:S01]  /*82f0*/  VIADD R31, R29, 0xffffff78 ;  /* 0xffffff781d1f7836 */ /* 0x000fe20000000000 */
        /* <DEDUP_REMOVED lines=8> */
[----:B------:R-:W-:Y:S02]  /*8380*/  ISETP.GE.AND P5, PT, R39, R206, PT ;  /* 0x000000ce2700720c */ /* 0x000fe40003fa6270 */
[----:B------:R-:W-:Y:S02]  /*8390*/  FSEL R128, R128, -INF , P4 ;  /* 0xff80000080807808 */ /* 0x000fe40002000000 */
[----:B------:R-:W-:Y:S02]  /*83a0*/  FSEL R140, R129, -INF , !P6 ;  /* 0xff800000818c7808 */ /* 0x000fe40007000000 */
[-C--:B------:R-:W-:Y:S02]  /*83b0*/  ISETP.GE.AND P4, PT, R35, R207.reuse, PT ;  /* 0x000000cf2300720c */ /* 0x080fe40003f86270 */
[----:B------:R-:W-:-:S02]  /*83c0*/  ISETP.GE.AND P6, PT, R31, R207, PT ;  /* 0x000000cf1f00720c */ /* 0x000fc40003fc6270 */
[----:B------:R-:W-:Y:S02]  /*83d0*/  FSEL R125, R125, -INF , P1 ;  /* 0xff8000007d7d7808 */ /* 0x000fe40000800000 */
[----:B------:R-:W-:Y:S02]  /*83e0*/  FSEL R5, R27, -INF , P2 ;  /* 0xff8000001b057808 */ /* 0x000fe40001000000 */
[-C--:B------:R-:W-:Y:S02]  /*83f0*/  ISETP.GE.AND P1, PT, R213, R204.reuse, PT ;  /* 0x000000ccd500720c */ /* 0x080fe40003f26270 */
[----:B------:R-:W-:Y:S01]  /*8400*/  ISETP.GE.AND P2, PT, R211, R204, PT ;  /* 0x000000ccd300720c */ /* 0x000fe20003f46270 */
[----:B------:R-:W-:Y:S01]  /*8410*/  VIADD R29, R29, 0xffffff79 ;  /* 0xffffff791d1d7836 */ /* 0x000fe20000000000 */
[----:B------:R-:W-:Y:S02]  /*8420*/  FSEL R144, R128, -INF , !P5 ;  /* 0xff80000080907808 */ /* 0x000fe40006800000 */
[----:B------:R-:W-:-:S02]  /*8430*/  ISETP.GE.AND P5, PT, R35, R206, PT ;  /* 0x000000ce2300720c */ /* 0x000fc40003fa6270 */
[----:B------:R-:W-:Y:S02]  /*8440*/  FSEL R118, R124, -INF , P4 ;  /* 0xff8000007c767808 */ /* 0x000fe40002000000 */
[----:B------:R-:W-:Y:S02]  /*8450*/  FSEL R120, R120, -INF , P6 ;  /* 0xff80000078787808 */ /* 0x000fe40003000000 */
[----:B------:R-:W-:Y:S02]  /*8460*/  ISETP.GE.AND P6, PT, R31, R206, PT ;  /* 0x000000ce1f00720c */ /* 0x000fe40003fc6270 */
[----:B------:R-:W-:Y:S02]  /*8470*/  FSEL R8, R22, -INF , P1 ;  /* 0xff80000016087808 */ /* 0x000fe40000800000 */
[----:B------:R-:W-:Y:S02]  /*8480*/  FSEL R4, R23, -INF , P2 ;  /* 0xff80000017047808 */ /* 0x000fe40001000000 */
[----:B------:R-:W-:-:S02]  /*8490*/  ISETP.GE.AND P1, PT, R177, R204, PT ;  /* 0x000000ccb100720c */ /* 0x000fc40003f26270 */
[----:B------:R-:W-:Y:S02]  /*84a0*/  ISETP.GE.AND P2, PT, R175, R204, PT ;  /* 0x000000ccaf00720c */ /* 0x000fe40003f46270 */
[----:B------:R-:W-:Y:S02]  /*84b0*/  FSEL R118, R118, -INF , !P5 ;  /* 0xff80000076767808 */ /* 0x000fe40006800000 */
[----:B------:R-:W-:Y:S02]  /*84c0*/  ISETP.GE.AND P5, PT, R29, R207, PT ;  /* 0x000000cf1d00720c */ /* 0x000fe40003fa6270 */
[----:B------:R-:W-:Y:S02]  /*84d0*/  FSEL R120, R120, -INF , !P6 ;  /* 0xff80000078787808 */ /* 0x000fe40007000000 */
[----:B------:R-:W-:Y:S02]  /*84e0*/  ISETP.GE.AND P6, PT, R211, R202, PT ;  /* 0x000000cad300720c */ /* 0x000fe40003fc6270 */
[----:B------:R-:W-:-:S02]  /*84f0*/  FSEL R19, R19, -INF , P1 ;  /* 0xff80000013137808 */ /* 0x000fc40000800000 */
[----:B------:R-:W-:Y:S02]  /*8500*/  FSEL R14, R14, -INF , P2 ;  /* 0xff8000000e0e7808 */ /* 0x000fe40001000000 */
[-C--:B------:R-:W-:Y:S02]  /*8510*/  ISETP.GE.AND P1, PT, R173, R204.reuse, PT ;  /* 0x000000ccad00720c */ /* 0x080fe40003f26270 */
[----:B------:R-:W-:Y:S02]  /*8520*/  ISETP.GE.AND P2, PT, R169, R204, PT ;  /* 0x000000cca900720c */ /* 0x000fe40003f46270 */
[----:B------:R-:W-:Y:S02]  /*8530*/  FSEL R121, R121, -INF , P5 ;  /* 0xff80000079797808 */ /* 0x000fe40002800000 */
[----:B------:R-:W-:Y:S02]  /*8540*/  ISETP.GE.AND P5, PT, R29, R206, PT ;  /* 0x000000ce1d00720c */ /* 0x000fe40003fa6270 */
[----:B------:R-:W-:-:S02]  /*8550*/  FSEL R4, R4, -INF , !P6 ;  /* 0xff80000004047808 */ /* 0x000fc40007000000 */
[----:B------:R-:W-:Y:S02]  /*8560*/  ISETP.GE.AND P6, PT, R173, R202, PT ;  /* 0x000000caad00720c */ /* 0x000fe40003fc6270 */
[----:B------:R-:W-:Y:S02]  /*8570*/  FSEL R15, R15, -INF , P1 ;  /* 0xff8000000f0f7808 */ /* 0x000fe40000800000 */
[----:B------:R-:W-:Y:S02]  /*8580*/  FSEL R11, R11, -INF , P2 ;  /* 0xff8000000b0b7808 */ /* 0x000fe40001000000 */
[----:B------:R-:W-:Y:S02]  /*8590*/  ISETP.GE.AND P4, PT, R33, R206, PT ;  /* 0x000000ce2100720c */ /* 0x000fe40003f86270 */
[----:B------:R-:W-:Y:S02]  /*85a0*/  ISETP.GE.AND P2, PT, R165, R204, PT ;  /* 0x000000cca500720c */ /* 0x000fe40003f46270 */
[----:B------:R-:W-:-:S02]  /*85b0*/  FSEL R121, R121, -INF , !P5 ;  /* 0xff80000079797808 */ /* 0x000fc40006800000 */
[----:B------:R-:W-:Y:S02]  /*85c0*/  ISETP.GE.AND P5, PT, R179, R204, PT ;  /* 0x000000ccb300720c */ /* 0x000fe40003fa6270 */
[----:B------:R-:W-:Y:S02]  /*85d0*/  FSEL R56, R15, -INF , !P6 ;  /* 0xff8000000f387808 */ /* 0x000fe40007000000 */
[----:B------:R-:W-:Y:S02]  /*85e0*/  FSEL R125, R125, -INF , !P4 ;  /* 0xff8000007d7d7808 */ /* 0x000fe40006000000 */
[-C--:B------:R-:W-:Y:S02]  /*85f0*/  ISETP.GE.AND P6, PT, R165, R202.reuse, PT ;  /* 0x000000caa500720c */ /* 0x080fe40003fc6270 */
[----:B------:R-:W-:Y:S02]  /*8600*/  FSEL R7, R7, -INF , P2 ;  /* 0xff80000007077808 */ /* 0x000fe40001000000 */
[----:B------:R-:W-:-:S02]  /*8610*/  ISETP.GE.AND P4, PT, R213, R202, PT ;  /* 0x000000cad500720c */ /* 0x000fc40003f86270 */
[----:B------:R-:W-:Y:S02]  /*8620*/  FSEL R5, R5, -INF , !P3 ;  /* 0xff80000005057808 */ /* 0x000fe40005800000 */
[----:B------:R-:W-:Y:S02]  /*8630*/  ISETP.GE.AND P3, PT, R179, R202, PT ;  /* 0x000000cab300720c */ /* 0x000fe40003f66270 */
[----:B------:R-:W-:Y:S02]  /*8640*/  FSEL R18, R18, -INF , P5 ;  /* 0xff80000012127808 */ /* 0x000fe40002800000 */
[----:B------:R-:W-:Y:S02]  /*8650*/  FSEL R242, R7, -INF , !P6 ;  /* 0xff80000007f27808 */ /* 0x000fe40007000000 */
[----:B------:R-:W-:Y:S02]  /*8660*/  FSEL R8, R8, -INF , !P4 ;  /* 0xff80000008087808 */ /* 0x000fe40006000000 */
[----:B------:R-:W-:-:S02]  /*8670*/  FMNMX3.FTZ R7, R52, R28, R25, !PT ;  /* 0x0000001c34077276 */ /* 0x000fc40007810019 */
[----:B------:R-:W-:Y:S02]  /*8680*/  ISETP.GE.AND P4, PT, R177, R202, PT ;  /* 0x000000cab100720c */ /* 0x000fe40003f86270 */
[----:B------:R-:W-:Y:S02]  /*8690*/  FMNMX3.FTZ R9, R0, R26, R5, !PT ;  /* 0x0000001a00097276 */ /* 0x000fe40007810005 */
[----:B------:R-:W-:Y:S02]  /*86a0*/  FSEL R42, R18, -INF , !P3 ;  /* 0xff800000122a7808 */ /* 0x000fe40005800000 */
[----:B------:R-:W-:Y:S02]  /*86b0*/  ISETP.GE.AND P3, PT, R171, R204, PT ;  /* 0x000000ccab00720c */ /* 0x000fe40003f66270 */
[----:B------:R-:W-:Y:S02]  /*86c0*/  ISETP.GE.AND P5, PT, R175, R202, PT ;  /* 0x000000caaf00720c */ /* 0x000fe40003fa6270 */
[----:B------:R-:W-:-:S02]  /*86d0*/  FMNMX3.FTZ R7, R7, R20, R16, !PT ;  /* 0x0000001407077276 */ /* 0x000fc40007810010 */
[----:B------:R-:W-:Y:S02]  /*86e0*/  FSEL R48, R19, -INF , !P4 ;  /* 0xff80000013307808 */ /* 0x000fe40006000000 */
[----:B------:R-:W-:Y:S02]  /*86f0*/  FMNMX3.FTZ R9, R9, R8, R4, !PT ;  /* 0x0000000809097276 */ /* 0x000fe40007810004 */
[----:B------:R-:W-:Y:S02]  /*8700*/  ISETP.GE.AND P1, PT, R167, R204, PT ;  /* 0x000000cca700720c */ /* 0x000fe40003f26270 */
[----:B------:R-:W-:Y:S02]  /*8710*/  ISETP.GE.AND P4, PT, R171, R202, PT ;  /* 0x000000caab00720c */ /* 0x000fe40003f86270 */
[----:B------:R-:W-:Y:S02]  /*8720*/  FSEL R10, R10, -INF , P3 ;  /* 0xff8000000a0a7808 */ /* 0x000fe40001800000 */
[----:B------:R-:W-:-:S02]  /*8730*/  FSEL R58, R14, -INF , !P5 ;  /* 0xff8000000e3a7808 */ /* 0x000fc40006800000 */
[----:B------:R-:W-:Y:S02]  /*8740*/  FMNMX3.FTZ R7, R7, R24, R34, !PT ;  /* 0x0000001807077276 */ /* 0x000fe40007810022 */
[----:B------:R-:W-:Y:S02]  /*8750*/  ISETP.GE.AND P5, PT, R169, R202, PT ;  /* 0x000000caa900720c */ /* 0x000fe40003fa6270 */
        /* <DEDUP_REMOVED lines=8> */
[----:B------:R-:W-:Y:S02]  /*87e0*/  FMNMX3.FTZ R9, R9, R58, R56, !PT ;  /* 0x0000003a09097276 */ /* 0x000fe40007810038 */
[----:B------:R-:W-:-:S02]  /*87f0*/  FSEL R240, R6, -INF , !P3 ;  /* 0xff80000006f07808 */ /* 0x000fc40005800000 */
[-C--:B------:R-:W-:Y:S02]  /*8800*/  ISETP.GE.AND P3, PT, R161, R202.reuse, PT ;  /* 0x000000caa100720c */ /* 0x080fe40003f66270 */
[----:B------:R-:W-:Y:S02]  /*8810*/  FSEL R159, R159, -INF , P1 ;  /* 0xff8000009f9f7808 */ /* 0x000fe40000800000 */
[----:B------:R-:W-:Y:S02]  /*8820*/  ISETP.GE.AND P5, PT, R163, R202, PT ;  /* 0x000000caa300720c */ /* 0x000fe40003fa6270 */
[----:B------:R-:W-:Y:S02]  /*8830*/  ISETP.GE.AND P2, PT, R67, R204, PT ;  /* 0x000000cc4300720c */ /* 0x000fe40003f46270 */
[----:B------:R-:W-:Y:S02]  /*8840*/  FSEL R158, R158, -INF , P4 ;  /* 0xff8000009e9e7808 */ /* 0x000fe40002000000 */
[----:B------:R-:W-:-:S02]  /*8850*/  FMNMX3.FTZ R7, R7, R250, R246, !PT ;  /* 0x000000fa07077276 */ /* 0x000fc400078100f6 */
[----:B------:R-:W-:Y:S02]  /*8860*/  ISETP.GE.AND P1, PT, R65, R204, PT ;  /* 0x000000cc4100720c */ /* 0x000fe40003f26270 */
[----:B------:R-:W-:Y:S02]  /*8870*/  FMNMX3.FTZ R9, R9, R252, R248, !PT ;  /* 0x000000fc09097276 */ /* 0x000fe400078100f8 */
[----:B------:R-:W-:Y:S02]  /*8880*/  ISETP.GE.AND P6, PT, R63, R204, PT ;  /* 0x000000cc3f00720c */ /* 0x000fe40003fc6270 */
[----:B------:R-:W-:Y:S02]  /*8890*/  FSEL R232, R159, -INF , !P3 ;  /* 0xff8000009fe87808 */ /* 0x000fe40005800000 */
[----:B------:R-:W-:Y:S02]  /*88a0*/  ISETP.GE.AND P4, PT, R67, R202, PT ;  /* 0x000000ca4300720c */ /* 0x000fe40003f86270 */
[----:B------:R-:W-:-:S02]  /*88b0*/  FSEL R236, R158, -INF , !P5 ;  /* 0xff8000009eec7808 */ /* 0x000fc40006800000 */
[----:B------:R-:W-:Y:S02]  /*88c0*/  FSEL R154, R154, -INF , P2 ;  /* 0xff8000009a9a7808 */ /* 0x000fe40001000000 */
[----:B------:R-:W-:Y:S02]  /*88d0*/  ISETP.GE.AND P3, PT, R61, R204, PT ;  /* 0x000000cc3d00720c */ /* 0x000fe40003f66270 */
[----:B------:R-:W-:Y:S02]  /*88e0*/  FMNMX3.FTZ R7, R7, R244, R238, !PT ;  /* 0x000000f407077276 */ /* 0x000fe400078100ee */
[----:B------:R-:W-:Y:S02]  /*88f0*/  ISETP.GE.AND P5, PT, R65, R202, PT ;  /* 0x000000ca4100720c */ /* 0x000fe40003fa6270 */
[----:B------:R-:W-:Y:S02]  /*8900*/  FSEL R155, R155, -INF , P1 ;  /* 0xff8000009b9b7808 */ /* 0x000fe40000800000 */
[----:B------:R-:W-:-:S02]  /*8910*/  FMNMX3.FTZ R9, R9, R240, R242, !PT ;  /* 0x000000f009097276 */ /* 0x000fc400078100f2 */
[----:B------:R-:W-:Y:S02]  /*8920*/  ISETP.GE.AND P2, PT, R63, R202, PT ;  /* 0x000000ca3f00720c */ /* 0x000fe40003f46270 */
[----:B------:R-:W-:Y:S02]  /*8930*/  FSEL R150, R150, -INF , P6 ;  /* 0xff80000096967808 */ /* 0x000fe40003000000 */
[----:B------:R-:W-:Y:S02]  /*8940*/  FSEL R224, R154, -INF , !P4 ;  /* 0xff8000009ae07808 */ /* 0x000fe40006000000 */
[----:B------:R-:W-:Y:S02]  /*8950*/  ISETP.GE.AND P1, PT, R59, R204, PT ;  /* 0x000000cc3b00720c */ /* 0x000fe40003f26270 */
[----:B------:R-:W-:Y:S02]  /*8960*/  FSEL R151, R151, -INF , P3 ;  /* 0xff80000097977808 */ /* 0x000fe40001800000 */
[----:B------:R-:W-:-:S02]  /*8970*/  FMNMX3.FTZ R7, R7, R234, R230, !PT ;  /* 0x000000ea07077276 */ /* 0x000fc400078100e6 */
[----:B------:R-:W-:Y:S02]  /*8980*/  ISETP.GE.AND P4, PT, R61, R202, PT ;  /* 0x000000ca3d00720c */ /* 0x000fe40003f86270 */
[----:B------:R-:W-:Y:S01]  /*8990*/  FSEL R226, R155, -INF , !P5 ;  /* 0xff8000009be27808 */ /* 0x000fe20006800000 */
[----:B------:R-:W-:Y:S01]  /*89a0*/  LDSM.16.MT88.4 R60, [R119+0xd000] ;  /* 0x00d00000773c783b */ /* 0x000fe20000004200 */
[----:B------:R-:W-:Y:S02]  /*89b0*/  ISETP.GE.AND P3, PT, R57, R204, PT ;  /* 0x000000cc3900720c */ /* 0x000fe40003f66270 */
[----:B------:R-:W-:Y:S02]  /*89c0*/  FMNMX3.FTZ R9, R9, R236, R232, !PT ;  /* 0x000000ec09097276 */ /* 0x000fe400078100e8 */
[----:B------:R-:W-:Y:S02]  /*89d0*/  FSEL R222, R150, -INF , !P2 ;  /* 0xff80000096de7808 */ /* 0x000fe40005000000 */
[----:B------:R-:W-:-:S02]  /*89e0*/  ISETP.GE.AND P6, PT, R59, R202, PT ;  /* 0x000000ca3b00720c */ /* 0x000fc40003fc6270 */
        /* <DEDUP_REMOVED lines=20> */
[----:B------:R-:W-:Y:S02]  /*8b30*/  ISETP.GE.AND P1, PT, R43, R204, PT ;  /* 0x000000cc2b00720c */ /* 0x000fe40003f26270 */
[----:B------:R-:W-:Y:S02]  /*8b40*/  FSEL R138, R138, -INF , P3 ;  /* 0xff8000008a8a7808 */ /* 0x000fe40001800000 */
[----:B------:R-:W-:Y:S02]  /*8b50*/  FMNMX3.FTZ R7, R7, R178, R174, !PT ;  /* 0x000000b207077276 */ /* 0x000fe400078100ae */
[----:B------:R-:W-:-:S02]  /*8b60*/  ISETP.GE.AND P4, PT, R45, R202, PT ;  /* 0x000000ca2d00720c */ /* 0x000fc40003f86270 */
[----:B------:R-:W-:Y:S01]  /*8b70*/  FSEL R166, R143, -INF , !P6 ;  /* 0xff8000008fa67808 */ /* 0x000fe20007000000 */
[----:B------:R-:W-:Y:S01]  /*8b80*/  LDSM.16.MT88.4 R44, [R181+0xd000] ;  /* 0x00d00000b52c783b */ /* 0x000fe20000004200 */
[----:B------:R-:W-:Y:S02]  /*8b90*/  ISETP.GE.AND P3, PT, R41, R204, PT ;  /* 0x000000cc2900720c */ /* 0x000fe40003f66270 */
        /* <DEDUP_REMOVED lines=18> */
[----:B------:R-:W-:Y:S01]  /*8cc0*/  ISETP.GE.AND P3, PT, R35, R204, PT ;  /* 0x000000cc2300720c */ /* 0x000fe20003f66270 */
[----:B------:R-:W-:Y:S01]  /*8cd0*/  LDSM.16.MT88.4 R36, [R119+0xb000] ;  /* 0x00b000007724783b */ /* 0x000fe20000004200 */
        /* <DEDUP_REMOVED lines=32> */
[----:B------:R-:W3:Y:S04]  /*8ee0*/  SHFL.BFLY PT, R123, R6, 0x1, 0x1f ;  /* 0x0c201f00067b7f89 */ /* 0x000ee800000e0000 */
[----:B------:R-:W-:Y:S01]  /*8ef0*/  LDSM.16.MT88.4 R12, [R181+0x9000] ;  /* 0x00900000b50c783b */ /* 0x000fe20000004200 */
[----:B-1----:R-:W-:Y:S02]  /*8f00*/  FMNMX.FTZ R127, R10, R127, !PT ;  /* 0x0000007f0a7f7209 */ /* 0x002fe40007810000 */
[----:B---3--:R-:W-:-:S03]  /*8f10*/  FMNMX.FTZ R123, R6, R123, !PT ;  /* 0x0000007b067b7209 */ /* 0x008fc60007810000 */
[C---:B--2---:R-:W-:Y:S01]  /*8f20*/  FMUL.FTZ R135, R116.reuse, R127 ;  /* 0x0000007f74877220 */ /* 0x044fe20000410000 */
        /* <DEDUP_REMOVED lines=145> */
[-C--:B------:R-:W-:Y:S01]  /*9840*/  FFMA.FTZ R153, R160, R116.reuse, -R135 ;  /* 0x00000074a0997223 */ /* 0x080fe20000010887 */
[-C--:B------:R-:W-:Y:S01]  /*9850*/  FFMA.FTZ R157, R158, R116.reuse, -R131 ;  /* 0x000000749e9d7223 */ /* 0x080fe20000010883 */
[C---:B------:R-:W-:Y:S01]  /*9860*/  HMMA.16816.F32.BF16 R20, R64.reuse, R58, R20 ;  /* 0x0000003a4014723c */ /* 0x040fe20000041814 */
[----:B------:R-:W4:Y:S01]  /*9870*/  LDSM.16.MT88.4 R56, [R181+0x9800] ;  /* 0x00980000b538783b */ /* 0x000f220000004200 */
[----:B------:R-:W-:Y:S01]  /*9880*/  MUFU.EX2 R82, R82 ;  /* 0x0000005200527308 */ /* 0x000fe20000000800 */
[-CC-:B------:R-:W-:Y:S01]  /*9890*/  FFMA.FTZ R151, R168, R116.reuse, -R135.reuse ;  /* 0x00000074a8977223 */ /* 0x180fe20000010887 */
[-CC-:B------:R-:W-:Y:S01]  /*98a0*/  FFMA.FTZ R164, R164, R116.reuse, -R135.reuse ;  /* 0x00000074a4a47223 */ /* 0x180fe20000010887 */
[-C--:B------:R-:W-:Y:S01]  /*98b0*/  FFMA.FTZ R156, R156, R116.reuse, -R135 ;  /* 0x000000749c9c7223 */ /* 0x080fe20000010887 */
[-C--:B------:R-:W-:Y:S01]  /*98c0*/  FFMA.FTZ R155, R170, R116.reuse, -R131 ;  /* 0x00000074aa9b7223 */ /* 0x080fe20000010883 */
[-CC-:B------:R-:W-:Y:S01]  /*98d0*/  FFMA.FTZ R161, R140, R116.reuse, -R135.reuse ;  /* 0x000000748ca17223 */ /* 0x180fe20000010887 */
[-CC-:B------:R-:W-:Y:S01]  /*98e0*/  FFMA.FTZ R152, R152, R116.reuse, -R135.reuse ;  /* 0x0000007498987223 */ /* 0x180fe20000010887 */
[-CC-:B------:R-:W-:Y:S01]  /*98f0*/  FFMA.FTZ R159, R148, R116.reuse, -R135.reuse ;  /* 0x00000074949f7223 */ /* 0x180fe20000010887 */
[----:B------:R-:W5:Y:S01]  /*9900*/  MUFU.EX2 R85, R85 ;  /* 0x0000005500557308 */ /* 0x000f620000000800 */
[-C--:B------:R-:W-:Y:S01]  /*9910*/  FFMA.FTZ R144, R144, R116.reuse, -R135 ;  /* 0x0000007490907223 */ /* 0x080fe20000010887 */
[-CC-:B------:R-:W-:Y:S01]  /*9920*/  FFMA.FTZ R163, R150, R116.reuse, -R131.reuse ;  /* 0x0000007496a37223 */ /* 0x180fe20000010883 */
[-CC-:B------:R-:W-:Y:S01]  /*9930*/  FFMA.FTZ R142, R142, R116.reuse, -R131.reuse ;  /* 0x000000748e8e7223 */ /* 0x180fe20000010883 */
[----:B------:R-:W-:Y:S01]  /*9940*/  FFMA.FTZ R165, R146, R116, -R131 ;  /* 0x0000007492a57223 */ /* 0x000fe20000010883 */
[----:B------:R-:W-:Y:S01]  /*9950*/  FFMA.FTZ R219, R219, R52, R130 ;  /* 0x00000034dbdb7223 */ /* 0x000fe20000010082 */
[----:B------:R-:W-:Y:S02]  /*9960*/  LDSM.16.MT88.4 R108, [R181+0xac00] ;  /* 0x00ac0000b56c783b */ /* 0x000fe40000004200 */
        /* <DEDUP_REMOVED lines=77> */
[-CC-:B------:R-:W-:Y:S01]  /*9e40*/  FFMA.FTZ R160, R166, R116.reuse, -R131.reuse ;  /* 0x00000074a6a07223 */ /* 0x180fe20000010883 */
        /* <DEDUP_REMOVED lines=15> */
[----:B------:R-:W-:Y:S01]  /*9f40*/  HMMA.16816.F32.BF16 R12, R68, R66, R12 ;  /* 0x00000042440c723c */ /* 0x000fe2000004180c */
[----:B------:R-:W3:Y:S01]  /*9f50*/  LDSM.16.MT88.4 R64, [R181+0xe000] ;  /* 0x00e00000b540783b */ /* 0x000ee20000004200 */
[----:B------:R-:W-:-:S03]  /*9f60*/  FFMA.FTZ R140, R154, R116, -R131 ;  /* 0x000000749a8c7223 */ /* 0x000fc60000010883 */
[----:B------:R-:W-:Y:S03]  /*9f70*/  LDSM.16.MT88.4 R76, [R119+0xa400] ;  /* 0x00a40000774c783b */ /* 0x000fe60000004200 */
[C---:B------:R-:W-:Y:S08]  /*9f80*/  HMMA.16816.F32.BF16 R16, R68.reuse, R56, R16 ;  /* 0x000000384410723c */ /* 0x040ff00000041810 */
        /* <DEDUP_REMOVED lines=15> */
[----:B------:R-:W5:Y:S01]  /*a080*/  MUFU.EX2 R158, R158 ;  /* 0x0000009e009e7308 */ /* 0x000f620000000800 */
[----:B------:R-:W-:-:S02]  /*a090*/  F2FP.BF16.F32.PACK_AB R56, R164, R151 ;  /* 0x00000097a438723e */ /* 0x000fc400000010ff */
[----:B--2---:R-:W-:Y:S02]  /*a0a0*/  F2FP.BF16.F32.PACK_AB R58, R156, R153 ;  /* 0x000000999c3a723e */ /* 0x004fe400000010ff */
[----:B---3--:R-:W-:Y:S02]  /*a0b0*/  F2FP.BF16.F32.PACK_AB R57, R160, R155 ;  /* 0x0000009ba039723e */ /* 0x008fe400000010ff */
[----:B-----5:R-:W-:-:S07]  /*a0c0*/  F2FP.BF16.F32.PACK_AB R59, R158, R157 ;  /* 0x0000009d9e3b723e */ /* 0x020fce00000010ff */
        /* <DEDUP_REMOVED lines=150> */
.L_x_5427:
[----:B------:R-:W-:-:S07]  /*aa30*/  IADD3 R117, PT, PT, R193, -0x1, RZ ;  /* 0xffffffffc1757810 */ /* 0x000fce0007ffe0ff */
.L_x_5436:
[----:B------:R-:W-:Y:S05]  /*aa40*/  BSYNC B2 ;  /* 0x0000000000027941 */ /* 0x000fea0003800000 */
.L_x_5426:
[----:B------:R-:W-:-:S13]  /*aa50*/  ISETP.GE.AND P0, PT, R117, R190, PT ;  /* 0x000000be7500720c */ /* 0x000fda0003f06270 */
[----:B------:R-:W-:Y:S05]  /*aa60*/  @!P0 BRA `(.L_x_5437) ;  /* 0x0000004400e88947 */ /* 0x000fea0003800000 */
[C---:B------:R-:W-:Y:S01]  /*aa70*/  IMAD.SHL.U32 R212, R117.reuse, 0x80, RZ ;  /* 0x0000008075d47824 */ /* 0x040fe200078e00ff */
[----:B------:R-:W-:Y:S01]  /*aa80*/  ISETP.NE.U32.AND P2, PT, R208, RZ, PT ;  /* 0x000000ffd000720c */ /* 0x000fe20003f45070 */
[C---:B------:R-:W-:Y:S01]  /*aa90*/  IMAD.SHL.U32 R211, R54.reuse, 0x40, RZ ;  /* 0x0000004036d37824 */ /* 0x040fe200078e00ff */
[----:B------:R-:W-:Y:S01]  /*aaa0*/  SHF.L.U64.HI R210, R54, 0x6, R55 ;  /* 0x0000000636d27819 */ /* 0x000fe20000010237 */
[----:B------:R-:W-:Y:S01]  /*aab0*/  IMAD.MOV.U32 R118, RZ, RZ, R0 ;  /* 0x000000ffff767224 */ /* 0x000fe200078e0000 */
[C---:B------:R-:W-:Y:S01]  /*aac0*/  LOP3.LUT R215, R212.reuse, 0x40, R53, 0xfe, !PT ;  /* 0x00000040d4d77812 */ /* 0x040fe200078efe35 */
[----:B------:R-:W-:Y:S01]  /*aad0*/  VIADD R213, R117, 0x1 ;  /* 0x0000000175d57836 */ /* 0x000fe20000000000 */
[----:B------:R-:W-:Y:S02]  /*aae0*/  ISETP.NE.AND.EX P2, PT, R209, RZ, PT, P2 ;  /* 0x000000ffd100720c */ /* 0x000fe40003f45320 */
[----:B------:R-:W-:Y:S02]  /*aaf0*/  MOV R116, R52 ;  /* 0x0000003400747202 */ /* 0x000fe40000000f00 */
[----:B------:R-:W-:-:S09]  /*ab00*/  IADD3 R212, PT, PT, R212, 0x80, RZ ;  /* 0x00000080d4d47810 */ /* 0x000fd20007ffe0ff */
.L_x_5444:
        /* <DEDUP_REMOVED lines=77> */
.L_x_5439:
[----:B------:R-:W-:Y:S05]  /*afe0*/  BSYNC.RECONVERGENT B0 ;  /* 0x0000000000007941 */ /* 0x000fea0003800200 */
.L_x_5438:
[----:B------:R-:W1:Y:S01]  /*aff0*/  S2UR UR6, SR_CgaCtaId ;  /* 0x00000000000679c3 */ /* 0x000e620000008800 */
[----:B------:R-:W-:Y:S01]  /*b000*/  IMAD.SHL.U32 R199, R197, 0x8, RZ ;  /* 0x00000008c5c77824 */ /* 0x000fe200078e00ff */
[----:B------:R-:W-:Y:S01]  /*b010*/  UMOV UR7, 0x400 ;  /* 0x0000040000077882 */ /* 0x000fe20000000000 */
[----:B------:R-:W-:Y:S01]  /*b020*/  IADD3 R156, P0, PT, R211, R194, RZ ;  /* 0x000000c2d39c7210 */ /* 0x000fe20007f1e0ff */
[----:B------:R-:W-:Y:S01]  /*b030*/  VIADD R213, R213, 0xffffffff ;  /* 0xffffffffd5d57836 */ /* 0x000fe20000000000 */
[----:B------:R-:W-:Y:S01]  /*b040*/  BSSY.RECONVERGENT B1, `(.L_x_5440) ;  /* 0x0000120000017945 */ /* 0x000fe20003800200 */
[C---:B------:R-:W-:Y:S02]  /*b050*/  LOP3.LUT R198, R199.reuse, 0xc0, RZ, 0xc0, !PT ;  /* 0x000000c0c7c67812 */ /* 0x040fe400078ec0ff */
[C---:B------:R-:W-:Y:S02]  /*b060*/  LOP3.LUT R157, R199.reuse, 0x18, RZ, 0xc0, !PT ;  /* 0x00000018c79d7812 */ /* 0x040fe400078ec0ff */
[----:B------:R-:W-:Y:S02]  /*b070*/  LOP3.LUT R198, R198, 0x18, R197, 0xf8, !PT ;  /* 0x00000018c6c67812 */ /* 0x000fe400078ef8c5 */
[----:B------:R-:W-:Y:S02]  /*b080*/  LOP3.LUT R117, R199, 0x1f20, RZ, 0xc0, !PT ;  /* 0x00001f20c7757812 */ /* 0x000fe400078ec0ff */
[----:B------:R-:W-:Y:S01]  /*b090*/  LOP3.LUT R0, R198, R157, RZ, 0x3c, !PT ;  /* 0x0000009dc6007212 */ /* 0x000fe200078e3cff */
[C---:B------:R-:W-:Y:S01]  /*b0a0*/  IMAD.X R157, R210.reuse, 0x1, R195, P0 ;  /* 0x00000001d29d7824 */ /* 0x040fe200000e06c3 */
[----:B------:R-:W-:Y:S02]  /*b0b0*/  IADD3 R158, P0, PT, R211, R156, RZ ;  /* 0x0000009cd39e7210 */ /* 0x000fe40007f1e0ff */
[----:B------:R-:W-:Y:S03]  /*b0c0*/  LOP3.LUT R0, R117, R0, RZ, 0xfc, !PT ;  /* 0x0000000075007212 */ /* 0x000fe600078efcff */
[C---:B------:R-:W-:Y:S01]  /*b0d0*/  IMAD.X R159, R210.reuse, 0x1, R157, P0 ;  /* 0x00000001d29f7824 */ /* 0x040fe200000e069d */
[----:B------:R-:W-:Y:S01]  /*b0e0*/  IADD3 R160, P0, PT, R211, R158, RZ ;  /* 0x0000009ed3a07210 */ /* 0x000fe20007f1e0ff */
[----:B-1----:R-:W-:Y:S04]  /*b0f0*/  ULEA UR6, UR6, UR7, 0x18 ;  /* 0x0000000706067291 */ /* 0x002fe8000f8ec0ff */
[----:B------:R-:W-:Y:S01]  /*b100*/  IMAD.X R161, R210, 0x1, R159, P0 ;  /* 0x00000001d2a17824 */ /* 0x000fe200000e069f */
[----:B------:R-:W-:Y:S01]  /*b110*/  ISETP.GT.AND P0, PT, R213, R190, PT ;  /* 0x000000bed500720c */ /* 0x000fe20003f04270 */
[----:B------:R-:W-:Y:S04]  /*b120*/  IMAD.U32 R185, RZ, RZ, UR6 ;  /* 0x00000006ffb97e24 */ /* 0x000fe8000f8e00ff */
[----:B------:R-:W-:Y:S05]  /*b130*/  IMAD R117, R0, 0x2, R185 ;  /* 0x0000000200757824 */ /* 0x000fea00078e02b9 */
        /* <DEDUP_REMOVED lines=16> */
[----:B------:R-:W3:Y:S05]  /*b240*/  LDSM.16.M88.4 R124, [R183+0x3000] ;  /* 0x00300000b77c783b */ /* 0x000eea0000000200 */
[----:B------:R-:W4:Y:S05]  /*b250*/  LDSM.16.M88.4 R128, [R183+0x3400] ;  /* 0x00340000b780783b */ /* 0x000f2a0000000200 */
[----:B------:R-:W5:Y:S05]  /*b260*/  LDSM.16.M88.4 R132, [R183+0x3800] ;  /* 0x00380000b784783b */ /* 0x000f6a0000000200 */
[----:B------:R-:W0:Y:S05]  /*b270*/  LDGDEPBAR ;  /* 0x00000000000079af */ /* 0x000e2a0000000000 */
[----:B------:R-:W5:Y:S05]  /*b280*/  LDSM.16.M88.4 R136, [R183+0x3c00] ;  /* 0x003c0000b788783b */ /* 0x000f6a0000000200 */
[----:B------:R-:W5:Y:S05]  /*b290*/  LDSM.16.M88.4 R140, [R183+0x4000] ;  /* 0x00400000b78c783b */ /* 0x000f6a0000000200 */
[----:B------:R-:W5:Y:S05]  /*b2a0*/  LDSM.16.M88.4 R144, [R183+0x4400] ;  /* 0x00440000b790783b */ /* 0x000f6a0000000200 */
[----:B------:R-:W-:Y:S05]  /*b2b0*/  LDSM.16.M88.4 R148, [R182] ;  /* 0x00000000b694783b */ /* 0x000fea0000000200 */
[----:B------:R-:W-:Y:S01]  /*b2c0*/  LDSM.16.M88.4 R152, [R180+0x3000] ;  /* 0x00300000b498783b */ /* 0x000fe20000000200 */
[C---:B---3--:R-:W-:Y:S04]  /*b2d0*/  HMMA.16816.F32.BF16 R4, R120.reuse, R124, RZ ;  /* 0x0000007c7804723c */ /* 0x048fe800000418ff */
[----:B-1----:R-:W-:Y:S04]  /*b2e0*/  LDSM.16.M88.4 R156, [R183+0x5400] ;  /* 0x00540000b79c783b */ /* 0x002fe80000000200 */
[C---:B------:R-:W-:Y:S01]  /*b2f0*/  HMMA.16816.F32.BF16 R8, R120.reuse, R126, RZ ;  /* 0x0000007e7808723c */ /* 0x040fe200000418ff */
[----:B------:R-:W1:Y:S05]  /*b300*/  LDSM.16.M88.4 R124, [R183+0x4800] ;  /* 0x00480000b77c783b */ /* 0x000e6a0000000200 */
[----:B--2---:R-:W-:Y:S02]  /*b310*/  LDSM.16.M88.4 R160, [R183+0x6000] ;  /* 0x00600000b7a0783b */ /* 0x004fe40000000200 */
[C---:B----4-:R-:W-:Y:S03]  /*b320*/  HMMA.16816.F32.BF16 R12, R120.reuse, R128, RZ ;  /* 0x00000080780c723c */ /* 0x050fe600000418ff */
[----:B------:R-:W-:Y:S05]  /*b330*/  LDSM.16.M88.4 R164, [R180+0x5c00] ;  /* 0x005c0000b4a4783b */ /* 0x000fea0000000200 */
[C---:B------:R-:W-:Y:S01]  /*b340*/  HMMA.16816.F32.BF16 R16, R120.reuse, R130, RZ ;  /* 0x000000827810723c */ /* 0x040fe200000418ff */
[----:B------:R-:W2:Y:S05]  /*b350*/  LDSM.16.M88.4 R128, [R183+0x4c00] ;  /* 0x004c0000b780783b */ /* 0x000eaa0000000200 */
[----:B------:R-:W-:Y:S02]  /*b360*/  LDSM.16.M88.4 R168, [R184+0x2000] ;  /* 0x00200000b8a8783b */ /* 0x000fe40000000200 */
[C---:B-----5:R-:W-:Y:S03]  /*b370*/  HMMA.16816.F32.BF16 R20, R120.reuse, R132, RZ ;  /* 0x000000847814723c */ /* 0x060fe600000418ff */
[----:B------:R-:W-:Y:S05]  /*b380*/  LDSM.16.M88.4 R172, [R183+0x7000] ;  /* 0x00700000b7ac783b */ /* 0x000fea0000000200 */
[C---:B------:R-:W-:Y:S01]  /*b390*/  HMMA.16816.F32.BF16 R24, R120.reuse, R134, RZ ;  /* 0x000000867818723c */ /* 0x040fe200000418ff */
[----:B------:R-:W3:Y:S05]  /*b3a0*/  LDSM.16.M88.4 R132, [R180+0x3400] ;  /* 0x00340000b484783b */ /* 0x000eea0000000200 */
[----:B------:R-:W-:Y:S02]  /*b3b0*/  LDSM.16.M88.4 R176, [R180+0x8800] ;  /* 0x00880000b4b0783b */ /* 0x000fe40000000200 */
        /* <DEDUP_REMOVED lines=14> */
[----:B------:R-:W2:Y:S05]  /*b4a0*/  LDSM.16.M88.4 R120, [R180+0x4400] ;  /* 0x00440000b478783b */ /* 0x000eaa0000000200 */
[----:B------:R-:W2:Y:S02]  /*b4b0*/  LDSM.16.M88.4 R128, [R180+0x4800] ;  /* 0x00480000b480783b */ /* 0x000ea40000000200 */
        /* <DEDUP_REMOVED lines=23> */
[----:B------:R-:W-:Y:S05]  /*b630*/  LDSM.16.M88.4 R132, [R182+0x1000] ;  /* 0x00100000b684783b */ /* 0x000fea0000000200 */
[----:B------:R-:W3:Y:S02]  /*b640*/  LDSM.16.M88.4 R148, [R180+0x5000] ;  /* 0x00500000b494783b */ /* 0x000ee40000000200 */
        /* <DEDUP_REMOVED lines=23> */
[----:B------:R-:W2:Y:S05]  /*b7c0*/  LDSM.16.M88.4 R128, [R183+0x7800] ;  /* 0x00780000b780783b */ /* 0x000eaa0000000200 */
[----:B------:R-:W-:Y:S02]  /*b7d0*/  LDSM.16.M88.4 R144, [R183+0x8c00] ;  /* 0x008c0000b790783b */ /* 0x000fe40000000200 */
        /* <DEDUP_REMOVED lines=23> */
[----:B------:R-:W1:Y:S05]  /*b950*/  LDSM.16.M88.4 R124, [R183+0x7c00] ;  /* 0x007c0000b77c783b */ /* 0x000e6a0000000200 */
[----:B------:R-:W3:Y:S02]  /*b960*/  LDSM.16.M88.4 R132, [R183+0x8000] ;  /* 0x00800000b784783b */ /* 0x000ee40000000200 */
        /* <DEDUP_REMOVED lines=116> */
.L_x_5443:
[----:B------:R-:W-:Y:S05]  /*c0b0*/  BSYNC.RECONVERGENT B0 ;  /* 0x0000000000007941 */ /* 0x000fea0003800200 */
.L_x_5442:
        /* <DEDUP_REMOVED lines=24> */
.L_x_5441:
[----:B------:R-:W-:Y:S05]  /*c240*/  BSYNC.RECONVERGENT B1 ;  /* 0x0000000000017941 */ /* 0x000fea0003800200 */
.L_x_5440:
        /* <DEDUP_REMOVED lines=38> */
[----:B------:R-:W-:Y:S01]  /*c4b0*/  FSEL R13, R13, -INF , P4 ;  /* 0xff8000000d0d7808 */ /* 0x000fe20002000000 */
[----:B------:R-:W-:Y:S01]  /*c4c0*/  VIADD R157, R215, 0x19 ;  /* 0x00000019d79d7836 */ /* 0x000fe20000000000 */
[-C--:B------:R-:W-:Y:S01]  /*c4d0*/  ISETP.GE.AND P0, PT, R135, R204.reuse, PT ;  /* 0x000000cc8700720c */ /* 0x080fe20003f06270 */
[----:B------:R-:W-:Y:S01]  /*c4e0*/  VIADD R159, R215, 0x18 ;  /* 0x00000018d79f7836 */ /* 0x000fe20000000000 */
[-C--:B------:R-:W-:Y:S01]  /*c4f0*/  ISETP.GE.AND P4, PT, R5, R207.reuse, PT ;  /* 0x000000cf0500720c */ /* 0x080fe20003f86270 */
[C---:B------:R-:W-:Y:S01]  /*c500*/  VIADD R155, R215.reuse, 0x29 ;  /* 0x00000029d79b7836 */ /* 0x040fe20000000000 */
[----:B------:R-:W-:Y:S01]  /*c510*/  FSEL R12, R12, -INF , P5 ;  /* 0xff8000000c0c7808 */ /* 0x000fe20002800000 */
        /* <DEDUP_REMOVED lines=9> */
[-C--:B------:R-:W-:Y:S02]  /*c5b0*/  ISETP.GE.AND P4, PT, R133, R207.reuse, PT ;  /* 0x000000cf8500720c */ /* 0x080fe40003f86270 */
[----:B------:R-:W-:Y:S02]  /*c5c0*/  FSEL R10, R10, -INF , P1 ;  /* 0xff8000000a0a7808 */ /* 0x000fe40000800000 */
[----:B------:R-:W-:Y:S02]  /*c5d0*/  FSEL R16, R16, -INF , P5 ;  /* 0xff80000010107808 */ /* 0x000fe40002800000 */
[-C--:B------:R-:W-:Y:S02]  /*c5e0*/  ISETP.GE.AND P1, PT, R145, R204.reuse, PT ;  /* 0x000000cc9100720c */ /* 0x080fe40003f26270 */
[----:B------:R-:W-:Y:S02]  /*c5f0*/  FSEL R0, R19, -INF , P0 ;  /* 0xff80000013007808 */ /* 0x000fe40000000000 */
[----:B------:R-:W-:Y:S02]  /*c600*/  FSEL R251, R21, -INF , P4 ;  /* 0xff80000015fb7808 */ /* 0x000fe40002000000 */
[-C--:B------:R-:W-:Y:S02]  /*c610*/  ISETP.GE.AND P5, PT, R143, R207.reuse, PT ;  /* 0x000000cf8f00720c */ /* 0x080fe40003fa6270 */
        /* <DEDUP_REMOVED lines=25> */
[----:B------:R-:W-:Y:S01]  /*c7b0*/  FSEL R227, R37, -INF , P4 ;  /* 0xff80000025e37808 */ /* 0x000fe20002000000 */
[C---:B------:R-:W-:Y:S01]  /*c7c0*/  VIADD R37, R215.reuse, 0x21 ;  /* 0x00000021d7257836 */ /* 0x040fe20000000000 */
        /* <DEDUP_REMOVED lines=36> */
[----:B------:R-:W-:Y:S01]  /*ca10*/  FSEL R56, R61, -INF , P4 ;  /* 0xff8000003d387808 */ /* 0x000fe20002000000 */
[----:B------:R-:W-:Y:S01]  /*ca20*/  VIADD R61, R215, 0x39 ;  /* 0x00000039d73d7836 */ /* 0x000fe20000000000 */
        /* <DEDUP_REMOVED lines=9> */
[----:B------:R-:W-:Y:S02]  /*cac0*/  FSEL R42, R42, -INF , P1 ;  /* 0xff8000002a2a7808 */ /* 0x000fe40000800000 */
[----:B------:R-:W-:Y:S02]  /*cad0*/  ISETP.GE.AND P5, PT, R163, R206, PT ;  /* 0x000000cea300720c */ /* 0x000fe40003fa6270 */
[-C--:B------:R-:W-:Y:S02]  /*cae0*/  ISETP.GE.AND P1, PT, R141, R204.reuse, PT ;  /* 0x000000cc8d00720c */ /* 0x080fe40003f26270 */
[----:B------:R-:W-:Y:S02]  /*caf0*/  FSEL R177, R43, -INF , P0 ;  /* 0xff8000002bb17808 */ /* 0x000fe40000000000 */
[----:B------:R-:W-:Y:S02]  /*cb00*/  ISETP.GE.AND P0, PT, R127, R204, PT ;  /* 0x000000cc7f00720c */ /* 0x000fe40003f06270 */
[----:B------:R-:W-:Y:S02]  /*cb10*/  FSEL R21, R120, -INF , !P5 ;  /* 0xff80000078157808 */ /* 0x000fe40006800000 */
        /* <DEDUP_REMOVED lines=15> */
[-C--:B------:R-:W-:Y:S02]  /*cc10*/  ISETP.GE.AND P1, PT, R8, R204.reuse, PT ;  /* 0x000000cc0800720c */ /* 0x080fe40003f26270 */
[----:B------:R-:W-:Y:S02]  /*cc20*/  FSEL R55, R55, -INF , P0 ;  /* 0xff80000037377808 */ /* 0x000fe40000000000 */
[----:B------:R-:W-:Y:S02]  /*cc30*/  ISETP.GE.AND P0, PT, R155, R204, PT ;  /* 0x000000cc9b00720c */ /* 0x000fe40003f06270 */
[----:B------:R-:W-:Y:S02]  /*cc40*/  FSEL R9, R9, -INF , !P5 ;  /* 0xff80000009097808 */ /* 0x000fe40006800000 */
[----:B------:R-:W-:Y:S02]  /*cc50*/  FSEL R221, R221, -INF , !P4 ;  /* 0xff800000dddd7808 */ /* 0x000fe40006000000 */
[----:B------:R-:W-:Y:S02]  /*cc60*/  FSEL R29, R122, -INF , !P6 ;  /* 0xff8000007a1d7808 */ /* 0x000fe40007000000 */
[----:B------:R-:W-:Y:S02]  /*cc70*/  FSEL R58, R58, -INF , P1 ;  /* 0xff8000003a3a7808 */ /* 0x000fe40000800000 */
[----:B------:R-:W-:Y:S02]  /*cc80*/  ISETP.GE.AND P4, PT, R151, R206, PT ;  /* 0x000000ce9700720c */ /* 0x000fe40003f86270 */
[----:B------:R-:W-:Y:S02]  /*cc90*/  ISETP.GE.AND P5, PT, R5, R202, PT ;  /* 0x000000ca0500720c */ /* 0x000fe40003fa6270 */
[----:B------:R-:W-:Y:S02]  /*cca0*/  ISETP.GE.AND P1, PT, R139, R204, PT ;  /* 0x000000cc8b00720c */ /* 0x000fe40003f26270 */
[----:B------:R-:W-:Y:S02]  /*ccb0*/  ISETP.GE.AND P6, PT, R121, R206, PT ;  /* 0x000000ce7900720c */ /* 0x000fe40003fc6270 */
[----:B------:R-:W-:Y:S02]  /*ccc0*/  FSEL R59, R59, -INF , P0 ;  /* 0xff8000003b3b7808 */ /* 0x000fe40000000000 */
[----:B------:R-:W-:Y:S02]  /*ccd0*/  ISETP.GE.AND P0, PT, R53, R204, PT ;  /* 0x000000cc3500720c */ /* 0x000fe40003f06270 */
[----:B------:R-:W-:Y:S02]  /*cce0*/  FSEL R19, R126, -INF , !P4 ;  /* 0xff8000007e137808 */ /* 0x000fe40006000000 */
[----:B------:R-:W-:Y:S02]  /*ccf0*/  FSEL R49, R0, -INF , !P5 ;  /* 0xff80000000317808 */ /* 0x000fe40006800000 */
[----:B------:R-:W-:Y:S02]  /*cd00*/  FMNMX3.FTZ R0, R116, R29, R21, !PT ;  /* 0x0000001d74007276 */ /* 0x000fe40007810015 */
[----:B------:R-:W-:Y:S02]  /*cd10*/  FSEL R17, R124, -INF , !P6 ;  /* 0xff8000007c117808 */ /* 0x000fe40007000000 */
[----:B------:R-:W-:Y:S02]  /*cd20*/  FSEL R62, R62, -INF , P1 ;  /* 0xff8000003e3e7808 */ /* 0x000fe40000800000 */
[-C--:B------:R-:W-:Y:S02]  /*cd30*/  ISETP.GE.AND P4, PT, R135, R206.reuse, PT ;  /* 0x000000ce8700720c */ /* 0x080fe40003f86270 */
[----:B------:R-:W-:Y:S02]  /*cd40*/  ISETP.GE.AND P1, PT, R57, R207, PT ;  /* 0x000000cf3900720c */ /* 0x000fe40003f26270 */
[-C--:B------:R-:W-:Y:S02]  /*cd50*/  ISETP.GE.AND P6, PT, R11, R206.reuse, PT ;  /* 0x000000ce0b00720c */ /* 0x080fe40003fc6270 */
[----:B------:R-:W-:Y:S02]  /*cd60*/  FSEL R63, R63, -INF , P0 ;  /* 0xff8000003f3f7808 */ /* 0x000fe40000000000 */
[C---:B------:R-:W-:Y:S01]  /*cd70*/  ISETP.GE.AND P0, PT, R215.reuse, R206, PT ;  /* 0x000000ced700720c */ /* 0x040fe20003f06270 */
[----:B------:R-:W-:Y:S01]  /*cd80*/  VIADD R215, R215, 0xffffff80 ;  /* 0xffffff80d7d77836 */ /* 0x000fe20000000000 */
[----:B------:R-:W-:Y:S02]  /*cd90*/  FSEL R25, R13, -INF , !P4 ;  /* 0xff8000000d197808 */ /* 0x000fe40006000000 */
[----:B------:R-:W-:Y:S02]  /*cda0*/  FMNMX3.FTZ R0, R0, R19, R17, !PT ;  /* 0x0000001300007276 */ /* 0x000fe40007810011 */
[----:B------:R-:W-:Y:S02]  /*cdb0*/  FSEL R64, R64, -INF , P1 ;  /* 0xff80000040407808 */ /* 0x000fe40000800000 */
[----:B------:R-:W-:Y:S02]  /*cdc0*/  FSEL R35, R16, -INF , !P6 ;  /* 0xff80000010237808 */ /* 0x000fe40007000000 */
[----:B------:R-:W-:Y:S02]  /*cdd0*/  ISETP.GE.AND P1, PT, R163, R202, PT ;  /* 0x000000caa300720c */ /* 0x000fe40003f26270 */
[----:B------:R-:W-:Y:S02]  /*cde0*/  ISETP.GE.AND P6, PT, R133, R206, PT ;  /* 0x000000ce8500720c */ /* 0x000fe40003fc6270 */
[----:B------:R-:W-:Y:S02]  /*cdf0*/  FSEL R229, R229, -INF , !P0 ;  /* 0xff800000e5e57808 */ /* 0x000fe40004000000 */
[----:B------:R-:W-:Y:S02]  /*ce00*/  ISETP.GE.AND P0, PT, R61, R204, PT ;  /* 0x000000cc3d00720c */ /* 0x000fe40003f06270 */
[----:B------:R-:W-:Y:S02]  /*ce10*/  FMNMX3.FTZ R0, R0, R27, R25, !PT ;  /* 0x0000001b00007276 */ /* 0x000fe40007810019 */
[-C--:B------:R-:W-:Y:S02]  /*ce20*/  ISETP.GE.AND P4, PT, R143, R206.reuse, PT ;  /* 0x000000ce8f00720c */ /* 0x080fe40003f86270 */
[----:B------:R-:W-:Y:S02]  /*ce30*/  FSEL R13, R7, -INF , !P1 ;  /* 0xff800000070d7808 */ /* 0x000fe40004800000 */
[----:B------:R-:W-:Y:S02]  /*ce40*/  FSEL R251, R251, -INF , !P6 ;  /* 0xff800000fbfb7808 */ /* 0x000fe40007000000 */
[----:B------:R-:W-:Y:S02]  /*ce50*/  ISETP.GE.AND P6, PT, R125, R206, PT ;  /* 0x000000ce7d00720c */ /* 0x000fe40003fc6270 */
[-C--:B------:R-:W-:Y:S02]  /*ce60*/  ISETP.GE.AND P1, PT, R135, R202.reuse, PT ;  /* 0x000000ca8700720c */ /* 0x080fe40003f26270 */
[----:B------:R-:W-:Y:S02]  /*ce70*/  FSEL R67, R67, -INF , P0 ;  /* 0xff80000043437808 */ /* 0x000fe40000000000 */
[----:B------:R-:W-:Y:S02]  /*ce80*/  FMNMX3.FTZ R0, R0, R35, R33, !PT ;  /* 0x0000002300007276 */ /* 0x000fe40007810021 */
[----:B------:R-:W-:Y:S02]  /*ce90*/  FSEL R130, R130, -INF , !P4 ;  /* 0xff80000082827808 */ /* 0x000fe40006000000 */
[----:B------:R-:W-:Y:S02]  /*cea0*/  FSEL R15, R6, -INF , !P3 ;  /* 0xff800000060f7808 */ /* 0x000fe40005800000 */
[----:B------:R-:W-:Y:S02]  /*ceb0*/  ISETP.GE.AND P0, PT, R151, R202, PT ;  /* 0x000000ca9700720c */ /* 0x000fe40003f06270 */
[----:B------:R-:W-:Y:S02]  /*cec0*/  ISETP.GE.AND P3, PT, R123, R206, PT ;  /* 0x000000ce7b00720c */ /* 0x000fe40003f66270 */
        /* <DEDUP_REMOVED lines=8> */
[-C--:B------:R-:W-:Y:S02]  /*cf50*/  ISETP.GE.AND P3, PT, R149, R206.reuse, PT ;  /* 0x000000ce9500720c */ /* 0x080fe40003f66270 */
[-C--:B------:R-:W-:Y:S02]  /*cf60*/  ISETP.GE.AND P0, PT, R137, R206.reuse, PT ;  /* 0x000000ce8900720c */ /* 0x080fe40003f06270 */
[----:B------:R-:W-:Y:S02]  /*cf70*/  FSEL R43, R14, -INF , !P4 ;  /* 0xff8000000e2b7808 */ /* 0x000fe40006000000 */
[----:B------:R-:W-:Y:S02]  /*cf80*/  ISETP.GE.AND P4, PT, R23, R206, PT ;  /* 0x000000ce1700720c */ /* 0x000fe40003f86270 */
[----:B------:R-:W-:Y:S02]  /*cf90*/  FMNMX3.FTZ R0, R0, R11, R9, !PT ;  /* 0x0000000b00007276 */ /* 0x000fe40007810009 */
[----:B------:R-:W-:Y:S02]  /*cfa0*/  FSEL R237, R28, -INF , !P3 ;  /* 0xff8000001ced7808 */ /* 0x000fe40005800000 */
[----:B------:R-:W-:Y:S02]  /*cfb0*/  FSEL R163, R20, -INF , !P0 ;  /* 0xff80000014a37808 */ /* 0x000fe40004000000 */
[----:B------:R-:W-:Y:S02]  /*cfc0*/  ISETP.GE.AND P3, PT, R143, R202, PT ;  /* 0x000000ca8f00720c */ /* 0x000fe40003f66270 */
[----:B------:R-:W-:Y:S02]  /*cfd0*/  ISETP.GE.AND P0, PT, R131, R206, PT ;  /* 0x000000ce8300720c */ /* 0x000fe40003f06270 */
[----:B------:R-:W-:Y:S02]  /*cfe0*/  FSEL R51, R18, -INF , !P6 ;  /* 0xff80000012337808 */ /* 0x000fe40007000000 */
[----:B------:R-:W-:Y:S02]  /*cff0*/  FMNMX3.FTZ R0, R0, R43, R41, !PT ;  /* 0x0000002b00007276 */ /* 0x000fe40007810029 */
[----:B------:R-:W-:Y:S02]  /*d000*/  ISETP.GE.AND P1, PT, R133, R202, PT ;  /* 0x000000ca8500720c */ /* 0x000fe40003f26270 */
[----:B------:R-:W-:Y:S02]  /*d010*/  FSEL R167, R167, -INF , !P4 ;  /* 0xff800000a7a77808 */ /* 0x000fe40006000000 */
[----:B------:R-:W-:Y:S02]  /*d020*/  ISETP.GE.AND P4, PT, R129, R206, PT ;  /* 0x000000ce8100720c */ /* 0x000fe40003f86270 */
[----:B------:R-:W-:Y:S02]  /*d030*/  FSEL R245, R22, -INF , !P3 ;  /* 0xff80000016f57808 */ /* 0x000fe40005800000 */
[----:B------:R-:W-:Y:S02]  /*d040*/  FSEL R235, R32, -INF , !P0 ;  /* 0xff80000020eb7808 */ /* 0x000fe40004000000 */
[-C--:B------:R-:W-:Y:S02]  /*d050*/  ISETP.GE.AND P0, PT, R125, R202.reuse, PT ;  /* 0x000000ca7d00720c */ /* 0x080fe40003f06270 */
[----:B------:R-:W-:Y:S02]  /*d060*/  ISETP.GE.AND P6, PT, R123, R202, PT ;  /* 0x000000ca7b00720c */ /* 0x000fe40003fc6270 */
        /* <DEDUP_REMOVED lines=8> */
[----:B------:R-:W-:Y:S02]  /*d0f0*/  FSEL R223, R223, -INF , !P3 ;  /* 0xff800000dfdf7808 */ /* 0x000fe40005800000 */
[----:B------:R-:W-:Y:S02]  /*d100*/  FSEL R239, R239, -INF , !P6 ;  /* 0xff800000efef7808 */ /* 0x000fe40007000000 */
[----:B------:R-:W-:Y:S02]  /*d110*/  FMNMX3.FTZ R0, R0, R245, R243, !PT ;  /* 0x000000f500007276 */ /* 0x000fe400078100f3 */
[-C--:B------:R-:W-:Y:S02]  /*d120*/  ISETP.GE.AND P3, PT, R141, R206.reuse, PT ;  /* 0x000000ce8d00720c */ /* 0x080fe40003f66270 */
[----:B------:R-:W-:Y:S02]  /*d130*/  FSEL R225, R40, -INF , !P4 ;  /* 0xff80000028e17808 */ /* 0x000fe40006000000 */
[----:B------:R-:W-:Y:S02]  /*d140*/  ISETP.GE.AND P0, PT, R127, R206, PT ;  /* 0x000000ce7f00720c */ /* 0x000fe40003f06270 */
[-C--:B------:R-:W-:Y:S02]  /*d150*/  ISETP.GE.AND P4, PT, R131, R202.reuse, PT ;  /* 0x000000ca8300720c */ /* 0x080fe40003f86270 */
[----:B------:R-:W-:Y:S02]  /*d160*/  FMNMX3.FTZ R4, R4, R249, R247, !PT ;  /* 0x000000f904047276 */ /* 0x000fe400078100f7 */
[----:B------:R-:W-:Y:S02]  /*d170*/  FSEL R233, R30, -INF , !P5 ;  /* 0xff8000001ee97808 */ /* 0x000fe40006800000 */
[----:B------:R-:W-:Y:S02]  /*d180*/  FSEL R173, R31, -INF , !P1 ;  /* 0xff8000001fad7808 */ /* 0x000fe40004800000 */
[-C--:B------:R-:W-:Y:S02]  /*d190*/  ISETP.GE.AND P6, PT, R23, R202.reuse, PT ;  /* 0x000000ca1700720c */ /* 0x080fe40003fc6270 */
[----:B------:R-:W-:Y:S02]  /*d1a0*/  FMNMX3.FTZ R0, R0, R241, R239, !PT ;  /* 0x000000f100007276 */ /* 0x000fe400078100ef */
[----:B------:R-:W-:Y:S02]  /*d1b0*/  FSEL R171, R44, -INF , !P3 ;  /* 0xff8000002cab7808 */ /* 0x000fe40005800000 */
[----:B------:R-:W-:Y:S02]  /*d1c0*/  ISETP.GE.AND P3, PT, R129, R202, PT ;  /* 0x000000ca8100720c */ /* 0x000fe40003f66270 */
[----:B------:R-:W-:Y:S02]  /*d1d0*/  FSEL R169, R169, -INF , !P0 ;  /* 0xff800000a9a97808 */ /* 0x000fe40004000000 */
[-C--:B------:R-:W-:Y:S02]  /*d1e0*/  ISETP.GE.AND P0, PT, R159, R206.reuse, PT ;  /* 0x000000ce9f00720c */ /* 0x080fe40003f06270 */
[----:B------:R-:W-:Y:S02]  /*d1f0*/  FSEL R231, R34, -INF , !P4 ;  /* 0xff80000022e77808 */ /* 0x000fe40006000000 */
[----:B------:R-:W-:Y:S02]  /*d200*/  FMNMX3.FTZ R4, R4, R237, R163, !PT ;  /* 0x000000ed04047276 */ /* 0x000fe400078100a3 */
[-C--:B------:R-:W-:Y:S02]  /*d210*/  ISETP.GE.AND P4, PT, R45, R206.reuse, PT ;  /* 0x000000ce2d00720c */ /* 0x080fe40003f86270 */
[----:B------:R-:W-:Y:S02]  /*d220*/  FSEL R175, R175, -INF , !P6 ;  /* 0xff800000afaf7808 */ /* 0x000fe40007000000 */
[----:B------:R-:W-:Y:S02]  /*d230*/  FMNMX3.FTZ R0, R0, R233, R173, !PT ;  /* 0x000000e900007276 */ /* 0x000fe400078100ad */
[-C--:B------:R-:W-:Y:S02]  /*d240*/  ISETP.GE.AND P6, PT, R37, R206.reuse, PT ;  /* 0x000000ce2500720c */ /* 0x080fe40003fc6270 */
[----:B------:R-:W-:Y:S02]  /*d250*/  FSEL R193, R39, -INF , !P3 ;  /* 0xff80000027c17808 */ /* 0x000fe40005800000 */
[-C--:B------:R-:W-:Y:S02]  /*d260*/  ISETP.GE.AND P5, PT, R157, R206.reuse, PT ;  /* 0x000000ce9d00720c */ /* 0x080fe40003fa6270 */
[----:B------:R-:W-:Y:S02]  /*d270*/  FSEL R165, R48, -INF , !P0 ;  /* 0xff80000030a57808 */ /* 0x000fe40004000000 */
[----:B------:R-:W-:Y:S02]  /*d280*/  ISETP.GE.AND P3, PT, R155, R206, PT ;  /* 0x000000ce9b00720c */ /* 0x000fe40003f66270 */
[----:B------:R-:W-:Y:S02]  /*d290*/  FMNMX3.FTZ R4, R4, R235, R167, !PT ;  /* 0x000000eb04047276 */ /* 0x000fe400078100a7 */
[-C--:B------:R-:W-:Y:S02]  /*d2a0*/  ISETP.GE.AND P1, PT, R161, R202.reuse, PT ;  /* 0x000000caa100720c */ /* 0x080fe40003f26270 */
[----:B------:R-:W-:Y:S02]  /*d2b0*/  FSEL R151, R52, -INF , !P4 ;  /* 0xff80000034977808 */ /* 0x000fe40006000000 */
[-C--:B------:R-:W-:Y:S02]  /*d2c0*/  ISETP.GE.AND P0, PT, R147, R202.reuse, PT ;  /* 0x000000ca9300720c */ /* 0x080fe40003f06270 */
[----:B------:R-:W-:Y:S02]  /*d2d0*/  FMNMX3.FTZ R0, R0, R231, R175, !PT ;  /* 0x000000e700007276 */ /* 0x000fe400078100af */
[----:B------:R-:W-:Y:S02]  /*d2e0*/  FSEL R149, R36, -INF , !P6 ;  /* 0xff80000024957808 */ /* 0x000fe40007000000 */
[----:B------:R-:W-:Y:S02]  /*d2f0*/  ISETP.GE.AND P4, PT, R127, R202, PT ;  /* 0x000000ca7f00720c */ /* 0x000fe40003f86270 */
        /* <DEDUP_REMOVED lines=9> */
[----:B------:R-:W-:Y:S02]  /*d390*/  FSEL R157, R47, -INF , !P4 ;  /* 0xff8000002f9d7808 */ /* 0x000fe40006000000 */
[----:B------:R-:W-:Y:S02]  /*d3a0*/  ISETP.GE.AND P4, PT, R57, R206, PT ;  /* 0x000000ce3900720c */ /* 0x000fe40003f86270 */
[----:B------:R-:W-:Y:S02]  /*d3b0*/  FSEL R147, R132, -INF , !P6 ;  /* 0xff80000084937808 */ /* 0x000fe40007000000 */
[----:B------:R-:W-:Y:S02]  /*d3c0*/  ISETP.GE.AND P6, PT, R159, R202, PT ;  /* 0x000000ca9f00720c */ /* 0x000fe40003fc6270 */
[-C--:B------:R-:W-:Y:S02]  /*d3d0*/  ISETP.GE.AND P1, PT, R139, R206.reuse, PT ;  /* 0x000000ce8b00720c */ /* 0x080fe40003f26270 */
[-C--:B------:R-:W-:Y:S02]  /*d3e0*/  ISETP.GE.AND P0, PT, R53, R206.reuse, PT ;  /* 0x000000ce3500720c */ /* 0x080fe40003f06270 */
[----:B------:R-:W-:Y:S02]  /*d3f0*/  FMNMX3.FTZ R4, R4, R225, R223, !PT ;  /* 0x000000e104047276 */ /* 0x000fe400078100df */
[----:B------:R-:W-:Y:S02]  /*d400*/  FSEL R159, R46, -INF , !P5 ;  /* 0xff8000002e9f7808 */ /* 0x000fe40006800000 */
[----:B------:R-:W-:Y:S02]  /*d410*/  FMNMX3.FTZ R0, R0, R179, R177, !PT ;  /* 0x000000b300007276 */ /* 0x000fe400078100b1 */
[----:B------:R-:W-:Y:S02]  /*d420*/  FSEL R131, R64, -INF , !P4 ;  /* 0xff80000040837808 */ /* 0x000fe40006000000 */
[----:B------:R-:W-:Y:S02]  /*d430*/  FSEL R135, R60, -INF , !P1 ;  /* 0xff8000003c877808 */ /* 0x000fe40004800000 */
[----:B------:R-:W-:Y:S02]  /*d440*/  FSEL R133, R56, -INF , !P0 ;  /* 0xff80000038857808 */ /* 0x000fe40004000000 */
[----:B------:R-:W-:Y:S02]  /*d450*/  ISETP.GE.AND P5, PT, R61, R206, PT ;  /* 0x000000ce3d00720c */ /* 0x000fe40003fa6270 */
        /* <DEDUP_REMOVED lines=10> */
[----:B------:R-:W-:Y:S02]  /*d500*/  FMNMX3.FTZ R4, R4, R165, R161, !PT ;  /* 0x000000a504047276 */ /* 0x000fe400078100a1 */
[----:B------:R-:W-:Y:S02]  /*d510*/  FSEL R143, R54, -INF , !P1 ;  /* 0xff800000368f7808 */ /* 0x000fe40004800000 */
[-C--:B------:R-:W-:Y:S02]  /*d520*/  ISETP.GE.AND P5, PT, R8, R202.reuse, PT ;  /* 0x000000ca0800720c */ /* 0x080fe40003fa6270 */
[----:B------:R-:W-:Y:S02]  /*d530*/  FSEL R141, R55, -INF , !P0 ;  /* 0xff800000378d7808 */ /* 0x000fe40004000000 */
[----:B------:R-:W-:Y:S02]  /*d540*/  FMNMX3.FTZ R0, R0, R155, R153, !PT ;  /* 0x0000009b00007276 */ /* 0x000fe40007810099 */
[----:B------:R-:W-:Y:S02]  /*d550*/  FMNMX3.FTZ R4, R4, R151, R149, !PT ;  /* 0x0000009704047276 */ /* 0x000fe40007810095 */
[-C--:B------:R-:W-:Y:S02]  /*d560*/  ISETP.GE.AND P6, PT, R139, R202.reuse, PT ;  /* 0x000000ca8b00720c */ /* 0x080fe40003fc6270 */
[----:B------:R-:W-:Y:S02]  /*d570*/  ISETP.GE.AND P3, PT, R53, R202, PT ;  /* 0x000000ca3500720c */ /* 0x000fe40003f66270 */
[----:B------:R-:W-:Y:S02]  /*d580*/  ISETP.GE.AND P0, PT, R57, R204, PT ;  /* 0x000000cc3900720c */ /* 0x000fe40003f06270 */
        /* <DEDUP_REMOVED lines=97> */
[-C--:B------:R-:W-:Y:S01]  /*dba0*/  FFMA.FTZ R53, R53, R117.reuse, -R122 ;  /* 0x0000007535357223 */ /* 0x080fe2000001087a */
[-CC-:B------:R-:W-:Y:S01]  /*dbb0*/  FFMA.FTZ R116, R237, R117.reuse, -R128.reuse ;  /* 0x00000075ed747223 */ /* 0x180fe20000010880 */
        /* <DEDUP_REMOVED lines=22> */
[----:B------:R-:W-:Y:S01]  /*dd20*/  FFMA.FTZ R158, R133, R117, -R128 ;  /* 0x00000075859e7223 */ /* 0x000fe20000010880 */
[----:B------:R-:W-:Y:S01]  /*dd30*/  FFMA.FTZ R125, R56, R219, R125 ;  /* 0x000000db387d7223 */ /* 0x000fe2000001007d */
[----:B------:R-:W-:Y:S01]  /*dd40*/  ISETP.GT.AND P0, PT, R213, R190, PT ;  /* 0x000000bed500720c */ /* 0x000fe20003f04270 */
[----:B------:R-:W-:Y:S04]  /*dd50*/  FADD.FTZ R59, R59, R124 ;  /* 0x0000007c3b3b7221 */ /* 0x000fe80000010000 */
        /* <DEDUP_REMOVED lines=50> */
[----:B------:R-:W-:Y:S01]  /*e080*/  FMUL.FTZ R37, R56, R81 ;  /* 0x0000005138257220 */ /* 0x000fe20000410000 */
[----:B------:R-:W2:Y:S01]  /*e090*/  MUFU.EX2 R88, R88 ;  /* 0x0000005800587308 */ /* 0x000ea20000000800 */
[-C--:B------:R-:W-:Y:S01]  /*e0a0*/  FFMA.FTZ R89, R130, R117.reuse, -R128 ;  /* 0x0000007582597223 */ /* 0x080fe20000010880 */
[----:B------:R-:W-:Y:S01]  /*e0b0*/  FFMA.FTZ R130, R233, R117, -R122 ;  /* 0x00000075e9827223 */ /* 0x000fe2000001087a */
[C---:B------:R-:W-:Y:S03]  /*e0c0*/  HMMA.16816.F32.BF16 R32, R60.reuse, R38, R32 ;  /* 0x000000263c20723c */ /* 0x040fe60000041820 */
[C---:B------:R-:W-:Y:S01]  /*e0d0*/  FMUL.FTZ R38, R55.reuse, R82 ;  /* 0x0000005237267220 */ /* 0x040fe20000410000 */
[----:B------:R-:W-:Y:S03]  /*e0e0*/  FMUL.FTZ R39, R55, R83 ;  /* 0x0000005337277220 */ /* 0x000fe60000410000 */
[----:B------:R-:W3:Y:S01]  /*e0f0*/  MUFU.EX2 R85, R85 ;  /* 0x0000005500557308 */ /* 0x000ee20000000800 */
[----:B------:R-:W-:Y:S01]  /*e100*/  LDSM.16.MT88.4 R80, [R119+0xe000] ;  /* 0x00e000007750783b */ /* 0x000fe20000004200 */
[-CC-:B------:R-:W-:Y:S01]  /*e110*/  FFMA.FTZ R96, R251, R117.reuse, -R128.reuse ;  /* 0x00000075fb607223 */ /* 0x180fe20000010880 */
[-CC-:B------:R-:W-:Y:S01]  /*e120*/  FFMA.FTZ R90, R249, R117.reuse, -R128.reuse ;  /* 0x00000075f95a7223 */ /* 0x180fe20000010880 */
[----:B------:R-:W-:Y:S01]  /*e130*/  FFMA.FTZ R91, R247, R117, -R128 ;  /* 0x00000075f75b7223 */ /* 0x000fe20000010880 */
[C---:B------:R-:W-:Y:S05]  /*e140*/  HMMA.16816.F32.BF16 R36, R60.reuse, R44, R36 ;  /* 0x0000002c3c24723c */ /* 0x040fea0000041824 */
        /* <DEDUP_REMOVED lines=13> */
[----:B------:R-:W-:Y:S01]  /*e220*/  MUFU.EX2 R89, R89 ;  /* 0x0000005900597308 */ /* 0x000fe20000000800 */
[----:B------:R-:W-:Y:S01]  /*e230*/  HMMA.16816.F32.BF16 R48, R60, R66, R48 ;  /* 0x000000423c30723c */ /* 0x000fe20000041830 */
[----:B------:R-:W5:Y:S02]  /*e240*/  LDSM.16.MT88.4 R64, [R119+0xb400] ;  /* 0x00b400007740783b */ /* 0x000f640000004200 */
[----:B--2---:R-:W-:Y:S02]  /*e250*/  F2FP.BF16.F32.PACK_AB R62, R88, R93 ;  /* 0x0000005d583e723e */ /* 0x004fe400000010ff */
[----:B------:R-:W-:Y:S02]  /*e260*/  F2FP.BF16.F32.PACK_AB R61, R87, R84 ;  /* 0x00000054573d723e */ /* 0x000fe400000010ff */
[----:B---3--:R-:W-:Y:S02]  /*e270*/  F2FP.BF16.F32.PACK_AB R63, R86, R85 ;  /* 0x00000055563f723e */ /* 0x008fe400000010ff */
[----:B------:R-:W2:Y:S01]  /*e280*/  MUFU.EX2 R96, R96 ;  /* 0x0000006000607308 */ /* 0x000ea20000000800 */
[C---:B----4-:R-:W-:Y:S01]  /*e290*/  F2FP.BF16.F32.PACK_AB R60, R97.reuse, R104 ;  /* 0x00000068613c723e */ /* 0x050fe200000010ff */
[----:B------:R-:W-:Y:S04]  /*e2a0*/  FADD.FTZ R104, R104, R121 ;  /* 0x0000007968687221 */ /* 0x000fe80000010000 */
[----:B------:R-:W-:Y:S02]  /*e2b0*/  FADD.FTZ R104, R97, R104 ;  /* 0x0000006861687221 */ /* 0x000fe40000010000 */
[C---:B-1----:R-:W-:Y:S02]  /*e2c0*/  HMMA.16816.F32.BF16 R4, R60.reuse, R76, R4 ;  /* 0x0000004c3c04723c */ /* 0x042fe40000041804 */
[----:B------:R-:W-:Y:S01]  /*e2d0*/  MUFU.EX2 R90, R90 ;  /* 0x0000005a005a7308 */ /* 0x000fe20000000800 */
[----:B------:R-:W-:Y:S02]  /*e2e0*/  FADD.FTZ R55, R93, R104 ;  /* 0x000000685d377221 */ /* 0x000fe40000010000 */
[----:B------:R-:W-:Y:S02]  /*e2f0*/  LDSM.16.MT88.4 R92, [R181+0xcc00] ;  /* 0x00cc0000b55c783b */ /* 0x000fe40000004200 */
[----:B------:R-:W-:Y:S01]  /*e300*/  FADD.FTZ R88, R88, R55 ;  /* 0x0000003758587221 */ /* 0x000fe20000010000 */
[C---:B------:R-:W-:Y:S04]  /*e310*/  HMMA.16816.F32.BF16 R8, R60.reuse, R78, R8 ;  /* 0x0000004e3c08723c */ /* 0x040fe80000041808 */
[----:B------:R-:W1:Y:S01]  /*e320*/  MUFU.EX2 R91, R91 ;  /* 0x0000005b005b7308 */ /* 0x000e620000000800 */
        /* <DEDUP_REMOVED lines=26> */
[----:B--2---:R-:W-:Y:S02]  /*e4d0*/  F2FP.BF16.F32.PACK_AB R60, R96, R89 ;  /* 0x00000059603c723e */ /* 0x004fe400000010ff */
[----:B-1----:R-:W-:Y:S02]  /*e4e0*/  F2FP.BF16.F32.PACK_AB R62, R91, R90 ;  /* 0x0000005a5b3e723e */ /* 0x002fe400000010ff */
[----:B----4-:R-:W-:Y:S02]  /*e4f0*/  F2FP.BF16.F32.PACK_AB R61, R105, R98 ;  /* 0x00000062693d723e */ /* 0x010fe400000010ff */
[----:B------:R-:W-:Y:S03]  /*e500*/  F2FP.BF16.F32.PACK_AB R63, R106, R99 ;  /* 0x000000636a3f723e */ /* 0x000fe600000010ff */
[----:B------:R-:W-:Y:S04]  /*e510*/  MUFU.EX2 R138, R138 ;  /* 0x0000008a008a7308 */ /* 0x000fe80000000800 */
[C---:B------:R-:W-:Y:S06]  /*e520*/  HMMA.16816.F32.BF16 R4, R60.reuse, R68, R4 ;  /* 0x000000443c04723c */ /* 0x040fec0000041804 */
        /* <DEDUP_REMOVED lines=206> */
.L_x_5437:
        /* <DEDUP_REMOVED lines=10> */
.L_x_5452:
[----:B---34-:R-:W-:Y:S01]  /*f2b0*/  FADD.FTZ R54, R54, R8 ;  /* 0x0000000836367221 */ /* 0x018fe20000010000 */
[C---:B------:R-:W-:Y:S01]  /*f2c0*/  SHF.L.U32 R7, R197.reuse, 0x1, RZ ;  /* 0x00000001c5077819 */ /* 0x040fe200000006ff */
[----:B------:R-:W2:Y:S01]  /*f2d0*/  MUFU.RCP R6, R4 ;  /* 0x0000000400067308 */ /* 0x000ea20000001000 */
[----:B------:R-:W-:Y:S01]  /*f2e0*/  SHF.L.U32 R8, R197, 0x4, RZ ;  /* 0x00000004c5087819 */ /* 0x000fe200000006ff */
        /* <DEDUP_REMOVED lines=94> */
[----:B------:R-:W-:Y:S01]  /*f8d0*/  SHF.L.U32 R7, R197, 0x2, RZ ;  /* 0x00000002c5077819 */ /* 0x000fe200000006ff */
[----:B------:R-:W1:Y:S01]  /*f8e0*/  @P0 MUFU.LG2 R60, R4 ;  /* 0x00000004003c0308 */ /* 0x000e620000000c00 */
[----:B------:R-:W-:Y:S01]  /*f8f0*/  LOP3.LUT R12, R189, 0xd8, RZ, 0xc0, !PT ;  /* 0x000000d8bd0c7812 */ /* 0x000fe200078ec0ff */
[----:B------:R-:W-:Y:S01]  /*f900*/  BSSY.RECONVERGENT B0, `(.L_x_5446) ;  /* 0x000003b000007945 */ /* 0x000fe20003800200 */
[----:B--2---:R-:W-:-:S02]  /*f910*/  SHF.L.U32 R6, R205, 0x5, RZ ;  /* 0x00000005cd067819 */ /* 0x004fc400000006ff */
[----:B---3--:R-:W-:Y:S02]  /*f920*/  LOP3.LUT R5, R7, 0xf04, RZ, 0xc0, !PT ;  /* 0x00000f0407057812 */ /* 0x008fe400078ec0ff */
[----:B------:R-:W-:Y:S01]  /*f930*/  SHF.R.U32.HI R55, RZ, 0x1, R197 ;  /* 0x00000001ff377819 */ /* 0x000fe200000116c5 */
[----:B------:R-:W2:Y:S01]  /*f940*/  @P5 MUFU.LG2 R54, R54 ;  /* 0x0000003600365308 */ /* 0x000ea20000000c00 */
[----:B------:R-:W-:Y:S02]  /*f950*/  LOP3.LUT R5, R5, 0x20, R6, 0xf8, !PT ;  /* 0x0000002005057812 */ /* 0x000fe400078ef806 */
[----:B------:R-:W-:Y:S02]  /*f960*/  LOP3.LUT R12, R12, 0x18, R55, 0x78, !PT ;  /* 0x000000180c0c7812 */ /* 0x000fe400078e7837 */
[----:B------:R-:W-:Y:S02]  /*f970*/  IADD3 R13, PT, PT, R205, 0x10, RZ ;  /* 0x00000010cd0d7810 */ /* 0x000fe40007ffe0ff */
[----:B------:R-:W-:-:S02]  /*f980*/  LOP3.LUT R12, R5, R12, RZ, 0xfc, !PT ;  /* 0x0000000c050c7212 */ /* 0x000fc400078efcff */
[----:B------:R-:W-:Y:S01]  /*f990*/  IADD3 R11, PT, PT, R205, 0x20, RZ ;  /* 0x00000020cd0b7810 */ /* 0x000fe20007ffe0ff */
[----:B-1----:R-:W-:Y:S01]  /*f9a0*/  @P0 FMUL.FTZ R60, R60, 0.69314718246459960938 ;  /* 0x3f3172183c3c0820 */ /* 0x002fe20000410000 */
[----:B------:R-:W-:Y:S01]  /*f9b0*/  LEA R185, R12, R185, 0x2 ;  /* 0x000000b90cb97211 */ /* 0x000fe200078e10ff */
[----:B------:R-:W-:Y:S01]  /*f9c0*/  BAR.SYNC.DEFER_BLOCKING 0x0 ;  /* 0x0000000000007b1d */ /* 0x000fe20000010000 */
[-C--:B------:R-:W-:Y:S02]  /*f9d0*/  ISETP.GE.AND P3, PT, R13, R188.reuse, PT ;  /* 0x000000bc0d00720c */ /* 0x080fe40003f66270 */
[----:B------:R-:W-:Y:S02]  /*f9e0*/  ISETP.GE.AND P2, PT, R11, R188, PT ;  /* 0x000000bc0b00720c */ /* 0x000fe40003f46270 */
[----:B------:R-:W-:Y:S01]  /*f9f0*/  LOP3.LUT R2, R7, 0x1c, RZ, 0xc0, !PT ;  /* 0x0000001c07027812 */ /* 0x000fe200078ec0ff */
[----:B--2---:R-:W-:Y:S01]  /*fa00*/  @P5 FMUL.FTZ R54, R54, 0.69314718246459960938 ;  /* 0x3f31721836365820 */ /* 0x004fe20000410000 */
[----:B------:R-:W-:-:S02]  /*fa10*/  LOP3.LUT P6, RZ, R197, 0x3, RZ, 0xc0, !PT ;  /* 0x00000003c5ff7812 */ /* 0x000fc400078cc0ff */
[----:B------:R-:W-:Y:S01]  /*fa20*/  MOV R61, 0xff800000 ;  /* 0xff800000003d7802 */ /* 0x000fe20000000f00 */
[----:B------:R-:W-:Y:S02]  /*fa30*/  IMAD R2, R205, 0x60, R2 ;  /* 0x00000060cd027824 */ /* 0x000fe400078e0202 */
[----:B-----5:R-:W-:Y:S01]  /*fa40*/  @P0 FFMA.FTZ R61, R53, R52, R60 ;  /* 0x00000034353d0223 */ /* 0x020fe2000001003c */
[C---:B------:R-:W-:Y:S02]  /*fa50*/  ISETP.GE.AND P4, PT, R205.reuse, R188, PT ;  /* 0x000000bccd00720c */ /* 0x040fe40003f86270 */
[----:B------:R-:W-:Y:S02]  /*fa60*/  IADD3 R205, PT, PT, R205, 0x30, RZ ;  /* 0x00000030cdcd7810 */ /* 0x000fe40007ffe0ff */
[----:B------:R-:W-:Y:S02]  /*fa70*/  SHF.R.U32.HI R197, RZ, 0x2, R197 ;  /* 0x00000002ffc57819 */ /* 0x000fe400000116c5 */
[----:B------:R-:W-:-:S02]  /*fa80*/  LOP3.LUT R52, R55, 0x30, RZ, 0xc0, !PT ;  /* 0x0000003037347812 */ /* 0x000fc400078ec0ff */
[----:B------:R-:W-:Y:S02]  /*fa90*/  ISETP.GE.AND P1, PT, R205, R188, PT ;  /* 0x000000bccd00720c */ /* 0x000fe40003f26270 */
        /* <DEDUP_REMOVED lines=12> */
[----:B------:R-:W-:-:S04]  /*fb60*/  IMAD R3, R8, R10, R201 ;  /* 0x0000000a08037224 */ /* 0x000fc800078e02c9 */
[----:B------:R-:W-:Y:S02]  /*fb70*/  IMAD R3, R9, R3, R200 ;  /* 0x0000000309037224 */ /* 0x000fe400078e02c8 */
[----:B------:R4:W1:Y:S02]  /*fb80*/  LDS.128 R8, [R185+0x4800] ;  /* 0x00480000b9087984 */ /* 0x0008640000000c00 */
[----:B------:R-:W-:Y:S02]  /*fb90*/  IMAD R63, R3, R40, RZ ;  /* 0x00000028033f7224 */ /* 0x000fe400078e02ff */
[----:B------:R4:W1:Y:S03]  /*fba0*/  LDS.128 R40, [R185+0x5800] ;  /* 0x00580000b9287984 */ /* 0x0008660000000c00 */
[----:B------:R-:W-:Y:S02]  /*fbb0*/  IADD3 R65, P0, PT, R2, R63, RZ ;  /* 0x0000003f02417210 */ /* 0x000fe40007f1e0ff */
[----:B------:R-:W-:Y:S01]  /*fbc0*/  MOV R2, 0xff800000 ;  /* 0xff80000000027802 */ /* 0x000fe20000000f00 */
[----:B------:R-:W-:Y:S01]  /*fbd0*/  @P5 FFMA.FTZ R2, R53, R0, R54 ;  /* 0x0000000035025223 */ /* 0x000fe20000010036 */
        /* <DEDUP_REMOVED lines=13> */
.L_x_5447:
[----:B------:R-:W-:Y:S05]  /*fcb0*/  BSYNC.RECONVERGENT B0 ;  /* 0x0000000000007941 */ /* 0x000fea0003800200 */
.L_x_5446:
        /* <DEDUP_REMOVED lines=10> */
[----:B--2-4-:R-:W-:Y:S05]  /*fd60*/  @P1 RET.REL.NODEC R196 `(_ZN5flash24flash_fwd_splitkv_kernelI23Flash_fwd_kernel_traitsILi96ELi64ELi128ELi4ELb0ELb0EN7cutlass10bfloat16_tE19Flash_kernel_traitsILi96ELi64ELi128ELi4ES3_EELb0ELb1ELb0ELb0ELb1ELb0ELb1ELb0EEEvNS_16Flash_fwd_paramsE) ;  /* 0xffffff00c4a41950 */ /* 0x014fea0003c3ffff */
[----:B------:R-:W-:Y:S01]  /*fd70*/  MOV R197, 0x0 ;  /* 0x0000000000c57802 */ /* 0x000fe20000000f00 */
[----:B------:R-:W-:Y:S04]  /*fd80*/  ST.E.128 desc[UR4][R56.64+0x4800], R48 ;  /* 0x0048003038007985 */ /* 0x000fe8000c101d04 */
[----:B------:R-:W-:Y:S04]  /*fd90*/  ST.E.128 desc[UR4][R56.64+0x4880], R44 ;  /* 0x0048802c38007985 */ /* 0x000fe8000c101d04 */
[----:B------:R1:W-:Y:S02]  /*fda0*/  ST.E.128 desc[UR4][R56.64+0x4900], R40 ;  /* 0x0049002838007985 */ /* 0x0003e4000c101d04 */
[----:B-1----:R-:W-:Y:S05]  /*fdb0*/  RET.REL.NODEC R196 `(_ZN5flash24flash_fwd_splitkv_kernelI23Flash_fwd_kernel_traitsILi96ELi64ELi128ELi4ELb0ELb0EN7cutlass10bfloat16_tE19Flash_kernel_traitsILi96ELi64ELi128ELi4ES3_EELb0ELb1ELb0ELb0ELb1ELb0ELb1ELb0EEEvNS_16Flash_fwd_paramsE) ;  /* 0xffffff00c4907950 */ /* 0x002fea0003c3ffff */
.L_x_5445:
[----:B------:R-:W-:Y:S01]  /*fdc0*/  MOV R6, 0x2 ;  /* 0x0000000200067802 */ /* 0x000fe20000000f00 */
[----:B------:R-:W-:Y:S01]  /*fdd0*/  IMAD.MOV.U32 R5, RZ, RZ, 0x1f ;  /* 0x0000001fff057424 */ /* 0x000fe200078e00ff */
[----:B------:R-:W-:-:S07]  /*fde0*/  MOV R7, 0xffffffff ;  /* 0xffffffff00077802 */ /* 0x000fce0000000f00 */
[----:B-1---5:R-:W-:Y:S05]  /*fdf0*/  WARPSYNC.COLLECTIVE R7, `(.L_x_5448) ;  /* 0x0000000007087348 */ /* 0x022fea0003c00000 */
[----:B------:R2:W3:Y:S02]  /*fe00*/  SHFL.BFLY P0, R8, R219, R6, R5 ;  /* 0x0c000006db087389 */ /* 0x0004e40000000005 */
[----:B-123-5:R-:W-:Y:S05]  /*fe10*/  ENDCOLLECTIVE ;  /* 0x000000000000791b */ /* 0x02efea0003800000 */
.L_x_5448:
[----:B------:R-:W-:Y:S02]  /*fe20*/  IMAD.MOV.U32 R4, RZ, RZ, R8 ;  /* 0x000000ffff047224 */ /* 0x000fe400078e0008 */
[----:B------:R-:W-:Y:S02]  /*fe30*/  IMAD.MOV.U32 R6, RZ, RZ, 0x1 ;  /* 0x00000001ff067424 */ /* 0x000fe400078e00ff */
[----:B------:R-:W-:-:S05]  /*fe40*/  FADD.FTZ R9, R4, R219 ;  /* 0x000000db04097221 */ /* 0x000fca0000010000 */
[----:B------:R-:W-:-:S07]  /*fe50*/  MOV R219, R9 ;  /* 0x0000000900db7202 */ /* 0x000fce0000000f00 */
[----:B------:R-:W-:Y:S05]  /*fe60*/  WARPSYNC.COLLECTIVE R7, `(.L_x_5449) ;  /* 0x0000000007087348 */ /* 0x000fea0003c00000 */
[----:B------:R1:W2:Y:S02]  /*fe70*/  SHFL.BFLY P0, R8, R219, R6, R5 ;  /* 0x0c000006db087389 */ /* 0x0002a40000000005 */
[----:B-12---:R-:W-:Y:S05]  /*fe80*/  ENDCOLLECTIVE ;  /* 0x000000000000791b */ /* 0x006fea0003800000 */
.L_x_5449:
[----:B------:R-:W-:Y:S01]  /*fe90*/  MOV R219, R214 ;  /* 0x000000d600db7202 */ /* 0x000fe20000000f00 */
[----:B------:R-:W-:Y:S01]  /*fea0*/  IMAD.MOV.U32 R6, RZ, RZ, 0x2 ;  /* 0x00000002ff067424 */ /* 0x000fe200078e00ff */
[----:B------:R-:W-:-:S07]  /*feb0*/  MOV R4, R8 ;  /* 0x0000000800047202 */ /* 0x000fce0000000f00 */
[----:B------:R-:W-:Y:S05]  /*fec0*/  WARPSYNC.COLLECTIVE R7, `(.L_x_5450) ;  /* 0x0000000007087348 */ /* 0x000fea0003c00000 */
[----:B------:R1:W2:Y:S02]  /*fed0*/  SHFL.BFLY P0, R8, R219, R6, R5 ;  /* 0x0c000006db087389 */ /* 0x0002a40000000005 */
[----:B-12---:R-:W-:Y:S05]  /*fee0*/  ENDCOLLECTIVE ;  /* 0x000000000000791b */ /* 0x006fea0003800000 */
.L_x_5450:
[----:B------:R-:W-:Y:S01]  /*fef0*/  FADD.FTZ R4, R9, R4 ;  /* 0x0000000409047221 */ /* 0x000fe20000010000 */
[----:B------:R-:W-:Y:S01]  /*ff00*/  FADD.FTZ R54, R8, R214 ;  /* 0x000000d608367221 */ /* 0x000fe20000010000 */
[----:B------:R-:W-:-:S04]  /*ff10*/  MOV R6, 0x1 ;  /* 0x0000000100067802 */ /* 0x000fc80000000f00 */
[----:B------:R-:W-:-:S07]  /*ff20*/  MOV R219, R54 ;  /* 0x0000003600db7202 */ /* 0x000fce0000000f00 */
[----:B------:R-:W-:Y:S05]  /*ff30*/  WARPSYNC.COLLECTIVE R7, `(.L_x_5451) ;  /* 0x0000000007087348 */ /* 0x000fea0003c00000 */
[----:B------:R1:W2:Y:S02]  /*ff40*/  SHFL.BFLY P0, R8, R219, R6, R5 ;  /* 0x0c000006db087389 */ /* 0x0002a40000000005 */
[----:B-12---:R-:W-:Y:S05]  /*ff50*/  ENDCOLLECTIVE ;  /* 0x000000000000791b */ /* 0x006fea0003800000 */
.L_x_5451:
[----:B------:R-:W-:Y:S05]  /*ff60*/  BRA `(.L_x_5452) ;  /* 0xfffffff000d07947 */ /* 0x000fea000383ffff */
.L_x_5453:
        /* <DEDUP_REMOVED lines=9> */
.L_x_11636:


//--------------------- .text._ZN5flash24flash_fwd_splitkv_kernelI23Flash_fwd_kernel_traitsILi96ELi64ELi128ELi4ELb0ELb0EN7cutlass10bfloat16_tE19Flash_kernel_traitsILi96ELi64ELi128ELi4ES3_EELb0ELb1ELb0ELb0ELb1ELb1ELb1ELb0EEEvNS_16Flash_fwd_paramsE --------------------------
	.section	.text._ZN5flash24flash_fwd_splitkv_kernelI23Flash_fwd_kernel_traitsILi96ELi64ELi128ELi4ELb0ELb0EN7cutlass10bfloat16_tE19Flash_kernel_traitsILi96ELi64ELi128ELi4ES3_EELb0ELb1ELb0ELb0ELb1ELb1ELb1ELb0EEEvNS_16Flash_fwd_paramsE,"ax",@progbits
	.align	128
        .global         _ZN5flash24flash_fwd_splitkv_kernelI23Flash_fwd_kernel_traitsILi96ELi64ELi128ELi4ELb0ELb0EN7cutlass10bfloat16_tE19Flash_kernel_traitsILi96ELi64ELi128ELi4ES3_EELb0ELb1ELb0ELb0ELb1ELb1ELb1ELb0EEEvNS_16Flash_fwd_paramsE
        .type           _ZN5flash24flash_fwd_splitkv_kernelI23Flash_fwd_kernel_traitsILi96ELi64ELi128ELi4ELb0ELb0EN7cutlass10bfloat16_tE19Flash_kernel_traitsILi96ELi64ELi128ELi4ES3_EELb0ELb1ELb0ELb0ELb1ELb1ELb1ELb0EEEvNS_16Flash_fwd_paramsE,@function
        .size           _ZN5flash24flash_fwd_splitkv_kernelI23Flash_fwd_kernel_traitsILi96ELi64ELi128ELi4ELb0ELb0EN7cutlass10bfloat16_tE19Flash_kernel_traitsILi96ELi64ELi128ELi4ES3_EELb0ELb1ELb0ELb0ELb1ELb1ELb1ELb0EEEvNS_16Flash_fwd_paramsE,(.L_x_11637 - _ZN5flash24flash_fwd_splitkv_kernelI23Flash_fwd_kernel_traitsILi96ELi64ELi128ELi4ELb0ELb0EN7cutlass10bfloat16_tE19Flash_kernel_traitsILi96ELi64ELi128ELi4ES3_EELb0ELb1ELb0ELb0ELb1ELb1ELb1ELb0EEEvNS_16Flash_fwd_paramsE)
        .other          _ZN5flash24flash_fwd_splitkv_kernelI23Flash_fwd_kernel_traitsILi96ELi64ELi128ELi4ELb0ELb0EN7cutlass10bfloat16_tE19Flash_kernel_traitsILi96ELi64ELi128ELi4ES3_EELb0ELb1ELb0ELb0ELb1ELb1ELb1ELb0EEEvNS_16Flash_fwd_paramsE,@"STO_CUDA_ENTRY STV_DEFAULT"
_ZN5flash24flash_fwd_splitkv_kernelI23Flash_fwd_kernel_traitsILi96ELi64ELi128ELi4ELb0ELb0EN7cutlass10bfloat16_tE19Flash_kernel_traitsILi96ELi64ELi128ELi4ES3_EELb0ELb1ELb0ELb0ELb1ELb1ELb1ELb0EEEvNS_16Flash_fwd_paramsE:
.text._ZN5flash24flash_fwd_splitkv_kernelI23Flash_fwd_kernel_traitsILi96ELi64ELi128ELi4ELb0ELb0EN7cutlass10bfloat16_tE19Flash_kernel_traitsILi96ELi64ELi128ELi4ES3_EELb0ELb1ELb0ELb0ELb1ELb1ELb1ELb0EEEvNS_16Flash_fwd_paramsE:
        /* <DEDUP_REMOVED lines=29> */
[----:B-1----:R-:W-:Y:S05]  /*01d0*/  CALL.REL.NOINC `($_ZN5flash24flash_fwd_splitkv_kernelI23Flash_fwd_kernel_traitsILi96ELi64ELi128ELi4ELb0ELb0EN7cutlass10bfloat16_tE19Flash_kernel_traitsILi96ELi64ELi128ELi4ES3_EELb0ELb1ELb0ELb0ELb1ELb1ELb1ELb0EEEvNS_16Flash_fwd_paramsE$_ZN5flash30compute_attn_1rowblock_splitkvI23Flash_fwd_kernel_traitsILi96ELi64ELi128ELi4ELb0ELb0EN7cutlass10bfloat16_tE19Flash_kernel_traitsILi96ELi64ELi128ELi4ES3_EELb0ELb1ELb0ELb0ELb1ELb1ELb1ELb0ENS_16Flash_fwd_paramsEEEvRKT8_iiiii) ;  /* 0x0000000000087944 */ /* 0x002fea0003c00000 */
[----:B------:R-:W-:Y:S05]  /*01e0*/  BSYNC.RECONVERGENT B3 ;  /* 0x0000000000037941 */ /* 0x000fea0003800200 */
.L_x_5454:
[----:B------:R-:W-:Y:S05]  /*01f0*/  EXIT ;  /* 0x000000000000794d */ /* 0x000fea0003800000 */
        .type           $_ZN5flash24flash_fwd_splitkv_kernelI23Flash_fwd_kernel_traitsILi96ELi64ELi128ELi4ELb0ELb0EN7cutlass10bfloat16_tE19Flash_kernel_traitsILi96ELi64ELi128ELi4ES3_EELb0ELb1ELb0ELb0ELb1ELb1ELb1ELb0EEEvNS_16Flash_fwd_paramsE$_ZN5flash30compute_attn_1rowblock_splitkvI23Flash_fwd_kernel_traitsILi96ELi64ELi128ELi4ELb0ELb0EN7cutlass10bfloat16_tE19Flash_kernel_traitsILi96ELi64ELi128ELi4ES3_EELb0ELb1ELb0ELb0ELb1ELb1ELb1ELb0ENS_16Flash_fwd_paramsEEEvRKT8_iiiii,@function
        .size           $_ZN5flash24flash_fwd_splitkv_kernelI23Flash_fwd_kernel_traitsILi96ELi64ELi128ELi4ELb0ELb0EN7cutlass10bfloat16_tE19Flash_kernel_traitsILi96ELi64ELi128ELi4ES3_EELb0ELb1ELb0ELb0ELb1ELb1ELb1ELb0EEEvNS_16Flash_fwd_paramsE$_ZN5flash30compute_attn_1rowblock_splitkvI23Flash_fwd_kernel_traitsILi96ELi64ELi128ELi4ELb0ELb0EN7cutlass10bfloat16_tE19Flash_kernel_traitsILi96ELi64ELi128ELi4ES3_EELb0ELb1ELb0ELb0ELb1ELb1ELb1ELb0ENS_16Flash_fwd_paramsEEEvRKT8_iiiii,(.L_x_11637 - $_ZN5flash24flash_fwd_splitkv_kernelI23Flash_fwd_kernel_traitsILi96ELi64ELi128ELi4ELb0ELb0EN7cutlass10bfloat16_tE19Flash_kernel_traitsILi96ELi64ELi128ELi4ES3_EELb0ELb1ELb0ELb0ELb1ELb1ELb1ELb0EEEvNS_16Flash_fwd_paramsE$_ZN5flash30compute_attn_1rowblock_splitkvI23Flash_fwd_kernel_traitsILi96ELi64ELi128ELi4ELb0ELb0EN7cutlass10bfloat16_tE19Flash_kernel_traitsILi96ELi64ELi128ELi4ES3_EELb0ELb1ELb0ELb0ELb1ELb1ELb1ELb0ENS_16Flash_fwd_paramsEEEvRKT8_iiiii)
$_ZN5flash24flash_fwd_splitkv_kernelI23Flash_fwd_kernel_traitsILi96ELi64ELi128ELi4ELb0ELb0EN7cutlass10bfloat16_tE19Flash_kernel_traitsILi96ELi64ELi128ELi4ES3_EELb0ELb1ELb0ELb0ELb1ELb1ELb1ELb0EEEvNS_16Flash_fwd_paramsE$_ZN5flash30compute_attn_1rowblock_splitkvI23Flash_fwd_kernel_traitsILi96ELi64ELi128ELi4ELb0ELb0EN7cutlass10bfloat16_tE19Flash_kernel_traitsILi96ELi64ELi128ELi4ES3_EELb0ELb1ELb0ELb0ELb1ELb1ELb1ELb0ENS_16Flash_fwd_paramsEEEvRKT8_iiiii:
        /* <DEDUP_REMOVED lines=20> */
[----:B------:R-:W-:Y:S01]  /*0340*/  IMAD.MOV.U32 R12, RZ, RZ, RZ ;  /* 0x000000ffff0c7224 */ /* 0x000fe200078e00ff */
[----:B------:R-:W-:Y:S01]  /*0350*/  BSSY.RECONVERGENT B0, `(.L_x_5455) ;  /* 0x0000012000007945 */ /* 0x000fe20003800200 */
[----:B------:R-:W5:Y:S04]  /*0360*/  @P4 LD.E R5, desc[UR4][R16.64+0x4] ;  /* 0x0000040410054980 */ /* 0x000f68000c101900 */
[----:B------:R2:W5:Y:S01]  /*0370*/  @P2 LD.E R8, desc[UR4][R16.64] ;  /* 0x0000000410082980 */ /* 0x000562000c101900 */
[----:B------:R-:W-:-:S02]  /*0380*/  ISETP.NE.U32.AND P2, PT, R6, RZ, PT ;  /* 0x000000ff0600720c */ /* 0x000fc40003f45070 */
[----:B------:R-:W-:Y:S02]  /*0390*/  @P1 IADD3 R18, P0, PT, R14, R4, RZ ;  /* 0x000000040e121210 */ /* 0x000fe40007f1e0ff */
[----:B------:R-:W-:-:S03]  /*03a0*/  ISETP.NE.AND.EX P2, PT, R7, RZ, PT, P2 ;  /* 0x000000ff0700720c */ /* 0x000fc60003f45320 */
        /* <DEDUP_REMOVED lines=12> */
.L_x_5456:
[----:B------:R-:W-:Y:S05]  /*0470*/  BSYNC.RECONVERGENT B0 ;  /* 0x0000000000007941 */ /* 0x000fea0003800200 */
.L_x_5455:
[----:B------:R-:W-:Y:S04]  /*0480*/  BSSY.RECONVERGENT B0, `(.L_x_5457) ;  /* 0x0000007000007945 */ /* 0x000fe80003800200 */
[----:B------:R-:W-:Y:S05]  /*0490*/  @!P3 BRA `(.L_x_5458) ;  /* 0x000000000014b947 */ /* 0x000fea0003800000 */
[----:B------:R-:W2:Y:S02]  /*04a0*/  LD.E.U8 R6, desc[UR4][R2.64+0x1b2] ;  /* 0x0001b20402067980 */ /* 0x000ea4000c101100 */
[----:B--2---:R-:W-:-:S13]  /*04b0*/  ISETP.NE.AND P1, PT, R6, RZ, PT ;  /* 0x000000ff0600720c */ /* 0x004fda0003f25270 */
[----:B------:R-:W2:Y:S02]  /*04c0*/  @P1 LD.E R6, desc[UR4][R14.64+0x4] ;  /* 0x000004040e061980 */ /* 0x000ea4000c101900 */
[----:B--2--5:R-:W-:-:S06]  /*04d0*/  @P1 IADD3 R53, PT, PT, R6, -R17, RZ ;  /* 0x8000001106351210 */ /* 0x024fcc0007ffe0ff */
[----:B------:R2:W5:Y:S02]  /*04e0*/  @!P1 LD.E R53, desc[UR4][R14.64] ;  /* 0x000000040e359980 */ /* 0x000564000c101900 */
.L_x_5458:
[----:B------:R-:W-:Y:S05]  /*04f0*/  BSYNC.RECONVERGENT B0 ;  /* 0x0000000000007941 */ /* 0x000fea0003800200 */
.L_x_5457:
        /* <DEDUP_REMOVED lines=8> */
.L_x_5460:
[----:B------:R-:W4:Y:S01]  /*0580*/  LD.E.64 R6, desc[UR4][R2.64+0x108] ;  /* 0x0001080402067980 */ /* 0x000f22000c101b00 */
[----:B------:R-:W-:Y:S01]  /*0590*/  BSSY.RECONVERGENT B0, `(.L_x_5462) ;  /* 0x0000006000007945 */ /* 0x000fe20003800200 */
[----:B------:R-:W-:Y:S01]  /*05a0*/  IMAD.MOV.U32 R5, RZ, RZ, RZ ;  /* 0x000000ffff057224 */ /* 0x000fe200078e00ff */
[----:B----4-:R-:W-:-:S04]  /*05b0*/  ISETP.NE.U32.AND P0, PT, R6, RZ, PT ;  /* 0x000000ff0600720c */ /* 0x010fc80003f05070 */
[----:B------:R-:W-:-:S13]  /*05c0*/  ISETP.NE.AND.EX P0, PT, R7, RZ, PT, P0 ;  /* 0x000000ff0700720c */ /* 0x000fda0003f05300 */
[----:B------:R-:W-:Y:S05]  /*05d0*/  @!P0 BRA `(.L_x_5463) ;  /* 0x0000000000048947 */ /* 0x000fea0003800000 */
[----:B------:R4:W5:Y:S02]  /*05e0*/  LD.E R5, desc[UR4][R2.64+0xbc] ;  /* 0x0000bc0402057980 */ /* 0x000964000c101900 */
.L_x_5463:
[----:B------:R-:W-:Y:S05]  /*05f0*/  BSYNC.RECONVERGENT B0 ;  /* 0x0000000000007941 */ /* 0x000fea0003800200 */
.L_x_5462:
[----:B-----5:R-:W-:Y:S02]  /*0600*/  IADD3 R53, PT, PT, R5, R53, -R12 ;  /* 0x0000003505357210 */ /* 0x020fe40007ffe80c */
.L_x_5461:
[----:B------:R-:W-:Y:S05]  /*0610*/  BSYNC.RECONVERGENT B1 ;  /* 0x0000000000017941 */ /* 0x000fea0003800200 */
.L_x_5459:
[----:B------:R-:W-:Y:S01]  /*0620*/  IMAD.SHL.U32 R210, R13, 0x40, RZ ;  /* 0x000000400dd27824 */ /* 0x000fe200078e00ff */
[----:B------:R-:W-:Y:S01]  /*0630*/  MOV R6, R206 ;  /* 0x000000ce00067202 */ /* 0x000fe20000000f00 */
[----:B------:R-:W-:-:S03]  /*0640*/  IMAD.MOV.U32 R7, RZ, RZ, 0x0 ;  /* 0x00000000ff077424 */ /* 0x000fc600078e00ff */
[----:B------:R-:W-:-:S13]  /*0650*/  ISETP.GT.AND P0, PT, R121, R210, PT ;  /* 0x000000d27900720c */ /* 0x000fda0003f04270 */
[----:B-1234-:R-:W-:Y:S05]  /*0660*/  @!P0 RET.REL.NODEC R6 `(_ZN5flash24flash_fwd_splitkv_kernelI23Flash_fwd_kernel_traitsILi96ELi64ELi128ELi4ELb0ELb0EN7cutlass10bfloat16_tE19Flash_kernel_traitsILi96ELi64ELi128ELi4ES3_EELb0ELb1ELb0ELb0ELb1ELb1ELb1ELb0EEEvNS_16Flash_fwd_paramsE) ;  /* 0xfffffff806648950 */ /* 0x01efea0003c3ffff */
[----:B------:R-:W2:Y:S04]  /*0670*/  LD.E R5, desc[UR4][R2.64+0xb8] ;  /* 0x0000b80402057980 */ /* 0x000ea8000c101900 */
[----:B------:R-:W3:Y:S04]  /*0680*/  LD.E R14, desc[UR4][R2.64+0x184] ;  /* 0x00018404020e7980 */ /* 0x000ee8000c101900 */
[----:B------:R-:W4:Y:S01]  /*0690*/  LD.E R10, desc[UR4][R2.64+0x188] ;  /* 0x00018804020a7980 */ /* 0x000f22000c101900 */
        /* <DEDUP_REMOVED lines=28> */
[-C--:B------:R-:W-:Y:S02]  /*0860*/  IADD3 R7, PT, PT, R5, R210.reuse, -R121 ;  /* 0x000000d205077210 */ /* 0x080fe40007ffe879 */
[----:B------:R-:W-:Y:S02]  /*0870*/  SHF.R.S32.HI R14, RZ, 0x1f, R5 ;  /* 0x0000001fff0e7819 */ /* 0x000fe40000011405 */
[----:B------:R-:W-:-:S02]  /*0880*/  IADD3 R6, PT, PT, -R6, R210, R53 ;  /* 0x000000d206067210 */ /* 0x000fc40007ffe135 */
[----:B----4-:R-:W-:Y:S02]  /*0890*/  IADD3 R10, PT, PT, R7, 0x40, R10 ;  /* 0x00000040070a7810 */ /* 0x010fe40007ffe00a */
[----:B------:R-:W-:Y:S02]  /*08a0*/  LEA.HI R14, R14, R5, RZ, 0x7 ;  /* 0x000000050e0e7211 */ /* 0x000fe400078f38ff */
[----:B------:R-:W-:Y:S01]  /*08b0*/  SHF.R.S32.HI R7, RZ, 0x1f, R10 ;  /* 0x0000001fff077819 */ /* 0x000fe2000001140a */
[----:B------:R-:W-:Y:S01]  /*08c0*/  @P2 VIADD R11, R11, 0x1 ;  /* 0x000000010b0b2836 */ /* 0x000fe20000000000 */
[----:B------:R-:W-:Y:S02]  /*08d0*/  SHF.R.S32.HI R14, RZ, 0x7, R14 ;  /* 0x00000007ff0e7819 */ /* 0x000fe4000001140e */
[----:B------:R-:W-:Y:S01]  /*08e0*/  LEA.HI R7, R7, R10, RZ, 0x7 ;  /* 0x0000000a07077211 */ /* 0x000fe200078f38ff */
[----:B------:R-:W-:Y:S01]  /*08f0*/  @!P0 IMAD.MOV R11, RZ, RZ, -R11 ;  /* 0x000000ffff0b8224 */ /* 0x000fe200078e0a0b */
[----:B------:R-:W-:-:S02]  /*0900*/  @!P1 LOP3.LUT R11, RZ, R9, RZ, 0x33, !PT ;  /* 0x00000009ff0b9212 */ /* 0x000fc400078e33ff */
[----:B------:R-:W-:Y:S02]  /*0910*/  SHF.R.S32.HI R9, RZ, 0x1f, R6 ;  /* 0x0000001fff097819 */ /* 0x000fe40000011406 */
[----:B------:R-:W-:Y:S02]  /*0920*/  SHF.R.S32.HI R7, RZ, 0x7, R7 ;  /* 0x00000007ff077819 */ /* 0x000fe40000011407 */
[----:B------:R-:W-:Y:S01]  /*0930*/  LEA.HI R9, R9, R6, RZ, 0x7 ;  /* 0x0000000609097211 */ /* 0x000fe200078f38ff */
[----:B------:R-:W-:-:S03]  /*0940*/  IMAD R6, R11, UR8, RZ ;  /* 0x000000080b067c24 */ /* 0x000fc6000f8e02ff */
[----:B------:R-:W-:Y:S02]  /*0950*/  SHF.R.S32.HI R9, RZ, 0x7, R9 ;  /* 0x00000007ff097819 */ /* 0x000fe40000011409 */
[C---:B------:R-:W-:Y:S02]  /*0960*/  VIADDMNMX R14, R6.reuse, R11, R14, PT ;  /* 0x0000000b060e7246 */ /* 0x040fe4000380010e */
        /* <DEDUP_REMOVED lines=57> */
[----:B-1----:R-:W-:Y:S05]  /*0d00*/  @P1 RET.REL.NODEC R206 `(_ZN5flash24flash_fwd_splitkv_kernelI23Flash_fwd_kernel_traitsILi96ELi64ELi128ELi4ELb0ELb0EN7cutlass10bfloat16_tE19Flash_kernel_traitsILi96ELi64ELi128ELi4ES3_EELb0ELb1ELb0ELb0ELb1ELb1ELb1ELb0EEEvNS_16Flash_fwd_paramsE) ;  /* 0xfffffff0cebc1950 */ /* 0x002fea0003c3ffff */
[----:B------:R-:W-:Y:S02]  /*0d10*/  MOV R5, 0xff800000 ;  /* 0xff80000000057802 */ /* 0x000fe40000000f00 */
[----:B------:R-:W-:-:S03]  /*0d20*/  MOV R207, 0x0 ;  /* 0x0000000000cf7802 */ /* 0x000fc60000000f00 */
[----:B------:R1:W-:Y:S02]  /*0d30*/  ST.E desc[UR4][R2.64+0xc0], R5 ;  /* 0x0000c00502007985 */ /* 0x0003e4000c101904 */
[----:B-1----:R-:W-:Y:S05]  /*0d40*/  RET.REL.NODEC R206 `(_ZN5flash24flash_fwd_splitkv_kernelI23Flash_fwd_kernel_traitsILi96ELi64ELi128ELi4ELb0ELb0EN7cutlass10bfloat16_tE19Flash_kernel_traitsILi96ELi64ELi128ELi4ES3_EELb0ELb1ELb0ELb0ELb1ELb1ELb1ELb0EEEvNS_16Flash_fwd_paramsE) ;  /* 0xfffffff0ceac7950 */ /* 0x002fea0003c3ffff */
.L_x_5464:
        /* <DEDUP_REMOVED lines=19> */
[----:B------:R1:W5:Y:S04]  /*0e80*/  LD.E.64 R28, desc[UR4][R2.64+0x58] ;  /* 0x00005804021c7980 */ /* 0x000368000c101b00 */
[----:B------:R1:W5:Y:S01]  /*0e90*/  LD.E.64 R54, desc[UR4][R2.64+0x40] ;  /* 0x0000400402367980 */ /* 0x000362000c101b00 */
[----:B--2---:R-:W-:-:S04]  /*0ea0*/  IABS R5, R14 ;  /* 0x0000000e00057213 */ /* 0x004fc80000000000 */
[----:B-----5:R-:W2:Y:S08]  /*0eb0*/  I2F.RP R6, R5 ;  /* 0x0000000500067306 */ /* 0x020eb00000209400 */
        /* <DEDUP_REMOVED lines=33> */
[----:B----4-:R-:W-:-:S06]  /*10d0*/  VIADD R22, R22, 0xffffffe ;  /* 0x0ffffffe16167836 */ /* 0x010fcc0000000000 */
[----:B------:R-:W4:Y:S01]  /*10e0*/  F2I.FTZ.U32.TRUNC.NTZ R23, R22 ;  /* 0x0000001600177305 */ /* 0x000f22000021f000 */
[----:B------:R-:W-:Y:S02]  /*10f0*/  IABS R26, R211 ;  /* 0x000000d3001a7213 */ /* 0x000fe40000000000 */
        /* <DEDUP_REMOVED lines=13> */
[----:B------:R-:W-:Y:S02]  /*11d0*/  IADD3 R12, PT, PT, -R12, RZ, RZ ;  /* 0x000000ff0c0c7210 */ /* 0x000fe40007ffe1ff */
[----:B------:R-:W-:Y:S02]  /*11e0*/  ISETP.GE.AND P0, PT, R6, RZ, PT ;  /* 0x000000ff0600720c */ /* 0x000fe40003f06270 */
[----:B------:R-:W-:Y:S01]  /*11f0*/  ISETP.NE.AND P1, PT, R10, RZ, PT ;  /* 0x000000ff0a00720c */ /* 0x000fe20003f25270 */
[----:B------:R-:W-:-:S06]  /*1200*/  IMAD R7, R14, R12, R7 ;  /* 0x0000000c0e077224 */ /* 0x000fcc00078e0207 */
[----:B------:R-:W-:-:S04]  /*1210*/  @P2 IADD3 R9, PT, PT, R9, 0x1, RZ ;  /* 0x0000000109092810 */ /* 0x000fc80007ffe0ff */
[----:B------:R-:W-:Y:S02]  /*1220*/  MOV R11, R9 ;  /* 0x00000009000b7202 */ /* 0x000fe40000000f00 */
[----:B------:R-:W-:-:S03]  /*1230*/  SHF.R.S32.HI R9, RZ, 0x1f, R7 ;  /* 0x0000001fff097819 */ /* 0x000fc60000011407 */
[----:B------:R-:W-:Y:S01]  /*1240*/  @!P0 IMAD.MOV R11, RZ, RZ, -R11 ;  /* 0x000000ffff0b8224 */ /* 0x000fe200078e0a0b */
[----:B------:R-:W-:-:S04]  /*1250*/  @!P1 LOP3.LUT R11, RZ, R10, RZ, 0x33, !PT ;  /* 0x0000000aff0b9212 */ /* 0x000fc800078e33ff */
[----:B------:R-:W-:Y:S02]  /*1260*/  SHF.R.S32.HI R6, RZ, 0x1f, R11 ;  /* 0x0000001fff067819 */ /* 0x000fe4000001140b */
[----:B--2---:R-:W-:Y:S01]  /*1270*/  SHF.R.S32.HI R0, RZ, 0x1f, R4 ;  /* 0x0000001fff007819 */ /* 0x004fe20000011404 */
[-C--:B------:R-:W-:Y:S02]  /*1280*/  IMAD R5, R21, R4.reuse, RZ ;  /* 0x0000000415057224 */ /* 0x080fe400078e02ff */
[----:B------:R-:W-:-:S04]  /*1290*/  IMAD.WIDE.U32 R14, R20, R4, RZ ;  /* 0x00000004140e7225 */ /* 0x000fc800078e00ff */
[----:B------:R-:W-:-:S04]  /*12a0*/  IMAD R5, R20, R0, R5 ;  /* 0x0000000014057224 */ /* 0x000fc800078e0205 */
[----:B------:R-:W-:Y:S02]  /*12b0*/  IMAD.IADD R15, R15, 0x1, R5 ;  /* 0x000000010f0f7824 */ /* 0x000fe400078e0205 */
[----:B------:R-:W-:Y:S02]  /*12c0*/  IMAD R5, R199, R7, RZ ;  /* 0x00000007c7057224 */ /* 0x000fe400078e02ff */
[----:B------:R-:W-:-:S04]  /*12d0*/  IMAD.WIDE.U32 R14, R7, R198, R14 ;  /* 0x000000c6070e7225 */ /* 0x000fc800078e000e */
[----:B------:R-:W-:-:S05]  /*12e0*/  IMAD R5, R198, R9, R5 ;  /* 0x00000009c6057224 */ /* 0x000fca00078e0205 */
[----:B------:R-:W-:Y:S01]  /*12f0*/  IADD3 R15, PT, PT, R15, R5, RZ ;  /* 0x000000050f0f7210 */ /* 0x000fe20007ffe0ff */
[----:B------:R-:W-:-:S04]  /*1300*/  IMAD R5, R19, R11, RZ ;  /* 0x0000000b13057224 */ /* 0x000fc800078e02ff */
[----:B------:R-:W-:Y:S02]  /*1310*/  IMAD R6, R18, R6, R5 ;  /* 0x0000000612067224 */ /* 0x000fe400078e0205 */
[----:B---3--:R-:W-:Y:S02]  /*1320*/  IMAD R5, R17, R4, RZ ;  /* 0x0000000411057224 */ /* 0x008fe400078e02ff */
[----:B------:R-:W-:-:S04]  /*1330*/  IMAD.WIDE.U32 R18, R11, R18, R14 ;  /* 0x000000120b127225 */ /* 0x000fc800078e000e */
[----:B------:R-:W-:-:S04]  /*1340*/  IMAD.WIDE.U32 R14, R16, R4, RZ ;  /* 0x00000004100e7225 */ /* 0x000fc800078e00ff */
[----:B------:R-:W-:Y:S02]  /*1350*/  IMAD R5, R16, R0, R5 ;  /* 0x0000000010057224 */ /* 0x000fe400078e0205 */
[----:B------:R-:W-:Y:S01]  /*1360*/  IMAD.IADD R0, R19, 0x1, R6 ;  /* 0x0000000113007824 */ /* 0x000fe200078e0206 */
[----:B------:R-:W-:Y:S02]  /*1370*/  MOV R6, R18 ;  /* 0x0000001200067202 */ /* 0x000fe40000000f00 */
[----:B------:R-:W-:Y:S01]  /*1380*/  IADD3 R12, PT, PT, R15, R5, RZ ;  /* 0x000000050f0c7210 */ /* 0x000fe20007ffe0ff */
[----:B-1----:R-:W-:Y:S05]  /*1390*/  BRA `(.L_x_5467) ;  /* 0x0000000400387947 */ /* 0x002fea0003800000 */
.L_x_5466:
        /* <DEDUP_REMOVED lines=62> */
[----:B----4-:R-:W-:Y:S01]  /*1780*/  @!P4 IMAD R0, R19, R6, RZ ;  /* 0x000000061300c224 */ /* 0x010fe200078e02ff */
        /* <DEDUP_REMOVED lines=15> */
.L_x_5467:
[----:B------:R-:W-:Y:S05]  /*1880*/  BSYNC.RECONVERGENT B0 ;  /* 0x0000000000007941 */ /* 0x000fea0003800200 */
.L_x_5465:
        /* <DEDUP_REMOVED lines=26> */
[----:B------:R-:W-:-:S07]  /*1a30*/  ISETP.NE.AND P2, PT, R10, RZ, PT ;  /* 0x000000ff0a00720c */ /* 0x000fce0003f45270 */
[----:B------:R-:W-:Y:S02]  /*1a40*/  @P3 VIADD R27, R27, 0x1 ;  /* 0x000000011b1b3836 */ /* 0x000fe40000000000 */
[----:B------:R-:W-:-:S03]  /*1a50*/  IMAD R26, R9, R54, RZ ;  /* 0x00000036091a7224 */ /* 0x000fc600078e02ff */
[----:B------:R-:W-:Y:S01]  /*1a60*/  MOV R15, R27 ;  /* 0x0000001b000f7202 */ /* 0x000fe20000000f00 */
[----:B------:R-:W-:-:S03]  /*1a70*/  IMAD.SHL.U32 R209, R207, 0x8, RZ ;  /* 0x00000008cfd17824 */ /* 0x000fc600078e00ff */
[----:B------:R-:W-:Y:S01]  /*1a80*/  @!P1 IADD3 R15, PT, PT, -R15, RZ, RZ ;  /* 0x000000ff0f0f9210 */ /* 0x000fe20007ffe1ff */
[C---:B------:R-:W-:Y:S01]  /*1a90*/  IMAD R9, R7.reuse, R55, R26 ;  /* 0x0000003707097224 */ /* 0x040fe200078e021a */
[----:B------:R-:W-:Y:S01]  /*1aa0*/  @!P2 LOP3.LUT R15, RZ, R10, RZ, 0x33, !PT ;  /* 0x0000000aff0fa212 */ /* 0x000fe200078e33ff */
[----:B------:R-:W-:Y:S01]  /*1ab0*/  IMAD.WIDE.U32 R26, R7, R54, RZ ;  /* 0x00000036071a7225 */ /* 0x000fe200078e00ff */
[----:B------:R-:W-:Y:S02]  /*1ac0*/  LOP3.LUT R7, R209, 0x18, RZ, 0xc0, !PT ;  /* 0x00000018d1077812 */ /* 0x000fe400078ec0ff */
[----:B------:R-:W-:Y:S01]  /*1ad0*/  SHF.R.S32.HI R11, RZ, 0x1f, R15 ;  /* 0x0000001fff0b7819 */ /* 0x000fe2000001140f */
[----:B------:R-:W-:Y:S01]  /*1ae0*/  IMAD R10, R29, R15, RZ ;  /* 0x0000000f1d0a7224 */ /* 0x000fe200078e02ff */
[----:B------:R-:W-:Y:S01]  /*1af0*/  IADD3 R9, PT, PT, R27, R9, RZ ;  /* 0x000000091b097210 */ /* 0x000fe20007ffe0ff */
[----:B------:R-:W-:Y:S01]  /*1b00*/  IMAD.WIDE.U32 R30, R28, R15, RZ ;  /* 0x0000000f1c1e7225 */ /* 0x000fe200078e00ff */
[----:B------:R-:W-:-:S03]  /*1b10*/  IADD3 R14, P2, P1, R26, R14, R7 ;  /* 0x0000000e1a0e7210 */ /* 0x000fc6000795e007 */
[----:B------:R-:W-:Y:S01]  /*1b20*/  IMAD R10, R11, R28, R10 ;  /* 0x0000001c0b0a7224 */ /* 0x000fe200078e020a */
[----:B------:R-:W-:Y:S02]  /*1b30*/  IADD3.X R9, PT, PT, R9, R12, RZ, P2, P1 ;  /* 0x0000000c09097210 */ /* 0x000fe400017e24ff */
[----:B------:R-:W-:Y:S01]  /*1b40*/  IADD3 R28, P1, PT, R14, R30, RZ ;  /* 0x0000001e0e1c7210 */ /* 0x000fe20007f3e0ff */
[----:B------:R-:W-:Y:S01]  /*1b50*/  IMAD.IADD R10, R31, 0x1, R10 ;  /* 0x000000011f0a7824 */ /* 0x000fe200078e020a */
[----:B------:R-:W-:Y:S02]  /*1b60*/  SHF.R.U32.HI R122, RZ, 0x2, R207 ;  /* 0x00000002ff7a7819 */ /* 0x000fe400000116cf */
[----:B------:R-:W-:Y:S01]  /*1b70*/  MOV R123, RZ ;  /* 0x000000ff007b7202 */ /* 0x000fe20000000f00 */
[----:B------:R-:W-:Y:S01]  /*1b80*/  IMAD.X R29, R9, 0x1, R10, P1 ;  /* 0x00000001091d7824 */ /* 0x000fe200008e060a */
[----:B------:R-:W-:Y:S02]  /*1b90*/  LOP3.LUT R208, R209, 0xc0, RZ, 0xc0, !PT ;  /* 0x000000c0d1d07812 */ /* 0x000fe400078ec0ff */
[----:B------:R-:W-:Y:S01]  /*1ba0*/  IADD3 R10, P1, PT, R7, R6, RZ ;  /* 0x00000006070a7210 */ /* 0x000fe20007f3e0ff */
[----:B------:R-:W-:Y:S01]  /*1bb0*/  IMAD.WIDE.U32 R26, R13, 0x40, R122 ;  /* 0x000000400d1a7825 */ /* 0x000fe200078e007a */
[----:B------:R-:W-:-:S03]  /*1bc0*/  IADD3 R197, PT, PT, -R210, R121, RZ ;  /* 0x00000079d2c57210 */ /* 0x000fc60007ffe1ff */
[----:B------:R-:W-:Y:S01]  /*1bd0*/  VIADD R6, R122, 0x20 ;  /* 0x000000207a067836 */ /* 0x000fe20000000000 */
[----:B------:R-:W-:Y:S01]  /*1be0*/  LOP3.LUT R208, R208, 0x18, R207, 0xf8, !PT ;  /* 0x00000018d0d07812 */ /* 0x000fe200078ef8cf */
[----:B------:R-:W1:Y:S01]  /*1bf0*/  S2UR UR6, SR_CgaCtaId ;  /* 0x00000000000679c3 */ /* 0x000e620000008800 */
[----:B------:R-:W-:Y:S02]  /*1c00*/  SHF.R.S32.HI R9, RZ, 0x1f, R211 ;  /* 0x0000001fff097819 */ /* 0x000fe400000114d3 */
[----:B------:R-:W-:Y:S02]  /*1c10*/  ISETP.GE.AND P4, PT, R6, R197, PT ;  /* 0x000000c50600720c */ /* 0x000fe40003f86270 */
[----:B------:R-:W-:Y:S01]  /*1c20*/  LOP3.LUT R14, R208, R7, RZ, 0x3c, !PT ;  /* 0x00000007d00e7212 */ /* 0x000fe200078e3cff */
[----:B------:R-:W-:Y:S01]  /*1c30*/  IMAD.WIDE.U32 R28, R122, R54, R28 ;  /* 0x000000367a1c7225 */ /* 0x000fe200078e001c */
[----:B------:R-:W-:-:S03]  /*1c40*/  UMOV UR7, 0x400 ;  /* 0x0000040000077882 */ /* 0x000fc60000000000 */
[----:B------:R-:W-:Y:S01]  /*1c50*/  VIADD R166, R164, 0xffffffff ;  /* 0xffffffffa4a67836 */ /* 0x000fe20000000000 */
[----:B------:R-:W-:-:S04]  /*1c60*/  LOP3.LUT R117, R209, 0x1f20, RZ, 0xc0, !PT ;  /* 0x00001f20d1757812 */ /* 0x000fc800078ec0ff */
[----:B------:R-:W-:Y:S02]  /*1c70*/  SHF.L.U32 R116, R166, 0x7, RZ ;  /* 0x00000007a6747819 */ /* 0x000fe400000006ff */
[----:B------:R-:W-:Y:S01]  /*1c80*/  LOP3.LUT R117, R117, R14, RZ, 0xfc, !PT ;  /* 0x0000000e75757212 */ /* 0x000fe200078efcff */
[----:B-1----:R-:W-:-:S06]  /*1c90*/  ULEA UR6, UR6, UR7, 0x18 ;  /* 0x0000000706067291 */ /* 0x002fcc000f8ec0ff */
[----:B------:R-:W-:-:S05]  /*1ca0*/  MOV R196, UR6 ;  /* 0x0000000600c47c02 */ /* 0x000fca0008000f00 */
[----:B------:R-:W-:Y:S02]  /*1cb0*/  IMAD R117, R117, 0x2, R196 ;  /* 0x0000000275757824 */ /* 0x000fe400078e02c4 */
[----:B--2---:R-:W-:-:S04]  /*1cc0*/  @P0 IMAD.WIDE.U32 R30, R22, R8, RZ ;  /* 0x00000008161e0225 */ /* 0x004fc800078e00ff */
[----:B------:R-:W-:Y:S02]  /*1cd0*/  @P0 IMAD R11, R23, R8, RZ ;  /* 0x00000008170b0224 */ /* 0x000fe400078e02ff */
[----:B---3--:R-:W-:Y:S01]  /*1ce0*/  @!P0 IMAD.WIDE.U32 R12, R24, R213, RZ ;  /* 0x000000d5180c8225 */ /* 0x008fe200078e00ff */
[----:B------:R-:W-:-:S03]  /*1cf0*/  @P0 MOV R12, R30 ;  /* 0x0000001e000c0202 */ /* 0x000fc60000000f00 */
[----:B------:R-:W-:Y:S01]  /*1d00*/  @!P0 IMAD R24, R25, R213, RZ ;  /* 0x000000d519188224 */ /* 0x000fe200078e02ff */
[----:B------:R-:W-:Y:S01]  /*1d10*/  IADD3 R12, P2, PT, R7, R12, RZ ;  /* 0x0000000c070c7210 */ /* 0x000fe20007f5e0ff */
[----:B------:R-:W-:-:S03]  /*1d20*/  IMAD R7, R21, R211, RZ ;  /* 0x000000d315077224 */ /* 0x000fc600078e02ff */
[----:B------:R-:W-:Y:S02]  /*1d30*/  @!P0 IADD3 R8, PT, PT, R13, R24, RZ ;  /* 0x000000180d088210 */ /* 0x000fe40007ffe0ff */
[----:B------:R-:W-:Y:S02]  /*1d40*/  @P0 IADD3 R8, PT, PT, R31, R11, RZ ;  /* 0x0000000b1f080210 */ /* 0x000fe40007ffe0ff */
[----:B------:R-:W-:Y:S01]  /*1d50*/  IADD3.X R11, PT, PT, RZ, R0, RZ, P1, !PT ;  /* 0x00000000ff0b7210 */ /* 0x000fe20000ffe4ff */
[----:B------:R-:W-:Y:S01]  /*1d60*/  IMAD R7, R20, R9, R7 ;  /* 0x0000000914077224 */ /* 0x000fe200078e0207 */
[C---:B------:R-:W-:Y:S01]  /*1d70*/  ISETP.GE.AND P0, PT, R122.reuse, R197, PT ;  /* 0x000000c57a00720c */ /* 0x040fe20003f06270 */
[----:B------:R-:W-:Y:S01]  /*1d80*/  IMAD R9, R199, R122, RZ ;  /* 0x0000007ac7097224 */ /* 0x000fe200078e02ff */
[----:B------:R-:W-:Y:S01]  /*1d90*/  IADD3.X R13, PT, PT, RZ, R8, RZ, P2, !PT ;  /* 0x00000008ff0d7210 */ /* 0x000fe200017fe4ff */
[----:B------:R-:W-:Y:S01]  /*1da0*/  IMAD.WIDE.U32 R10, R122, R198, R10 ;  /* 0x000000c67a0a7225 */ /* 0x000fe200078e000a */
[----:B------:R-:W-:-:S03]  /*1db0*/  @!P4 IADD3 R0, P1, PT, R26, 0x20, RZ ;  /* 0x000000201a00c810 */ /* 0x000fc60007f3e0ff */
[----:B------:R-:W-:Y:S01]  /*1dc0*/  IMAD.IADD R9, R11, 0x1, R9 ;  /* 0x000000010b097824 */ /* 0x000fe200078e0209 */
[----:B----4-:R-:W-:Y:S01]  /*1dd0*/  LEA R202, P3, R10, R18, 0x1 ;  /* 0x000000120aca7211 */ /* 0x010fe200078608ff */
[----:B------:R-:W-:-:S03]  /*1de0*/  IMAD.WIDE.U32 R20, R211, R20, R12 ;  /* 0x00000014d3147225 */ /* 0x000fc600078e000c */
[----:B------:R-:W-:Y:S01]  /*1df0*/  LEA.HI.X R203, R10, R19, R9, 0x1, P3 ;  /* 0x000000130acb7211 */ /* 0x000fe200018f0c09 */
[----:B------:R-:W-:Y:S01]  /*1e00*/  IMAD R8, R55, R122, RZ ;  /* 0x0000007a37087224 */ /* 0x000fe200078e02ff */
[----:B------:R-:W-:Y:S01]  /*1e10*/  IADD3 R21, PT, PT, R21, R7, RZ ;  /* 0x0000000715157210 */ /* 0x000fe20007ffe0ff */
[----:B------:R-:W-:Y:S02]  /*1e20*/  @!P4 IMAD.X R9, RZ, RZ, R27, P1 ;  /* 0x000000ffff09c224 */ /* 0x000fe400008e061b */
[----:B------:R-:W-:Y:S01]  /*1e30*/  @!P0 IMAD R7, R27, R22, RZ ;  /* 0x000000161b078224 */ /* 0x000fe200078e02ff */
[----:B------:R-:W-:Y:S01]  /*1e40*/  @!P4 MOV R10, R20 ;  /* 0x00000014000ac202 */ /* 0x000fe20000000f00 */
[----:B------:R-:W-:Y:S01]  /*1e50*/  @!P4 IMAD R9, R9, R22, RZ ;  /* 0x000000160909c224 */ /* 0x000fe200078e02ff */
[----:B------:R-:W-:Y:S01]  /*1e60*/  @!P4 MOV R11, R21 ;  /* 0x00000015000bc202 */ /* 0x000fe20000000f00 */
[C---:B------:R-:W-:Y:S01]  /*1e70*/  @!P0 IMAD R7, R26.reuse, R23, R7 ;  /* 0x000000171a078224 */ /* 0x040fe200078e0207 */
[----:B------:R-:W-:Y:S01]  /*1e80*/  IADD3 R205, PT, PT, R29, R8, RZ ;  /* 0x000000081dcd7210 */ /* 0x000fe20007ffe0ff */
[----:B------:R-:W-:Y:S01]  /*1e90*/  @!P0 IMAD.WIDE.U32 R20, R26, R22, R20 ;  /* 0x000000161a148225 */ /* 0x000fe200078e0014 */
[----:B------:R-:W-:-:S03]  /*1ea0*/  LEA R204, P2, R28, R16, 0x1 ;  /* 0x000000101ccc7211 */ /* 0x000fc600078408ff */
[-C--:B------:R-:W-:Y:S01]  /*1eb0*/  @!P4 IMAD R9, R23, R0.reuse, R9 ;  /* 0x000000001709c224 */ /* 0x080fe200078e0209 */
[----:B------:R-:W-:Y:S01]  /*1ec0*/  LEA.HI.X R205, R28, R17, R205, 0x1, P2 ;  /* 0x000000111ccd7211 */ /* 0x000fe200010f0ccd */
[----:B------:R-:W-:Y:S01]  /*1ed0*/  @!P4 IMAD.WIDE.U32 R22, R22, R0, R10 ;  /* 0x000000001616c225 */ /* 0x000fe200078e000a */
[----:B------:R-:W-:Y:S02]  /*1ee0*/  @!P0 IADD3 R7, PT, PT, R21, R7, RZ ;  /* 0x0000000715078210 */ /* 0x000fe40007ffe0ff */
[----:B------:R-:W-:-:S04]  /*1ef0*/  @!P0 LEA R10, P2, R20, R4, 0x1 ;  /* 0x00000004140a8211 */ /* 0x000fc800078408ff */
        /* <DEDUP_REMOVED lines=8> */
[----:B------:R-:W-:Y:S02]  /*1f80*/  ISETP.GE.AND P3, PT, R6, R7, PT ;  /* 0x000000070600720c */ /* 0x000fe40003f66270 */
[C---:B------:R-:W-:Y:S01]  /*1f90*/  IADD3 R4, PT, PT, R122.reuse, 0x40, RZ ;  /* 0x000000407a047810 */ /* 0x040fe20007ffe0ff */
[----:B------:R-:W-:Y:S01]  /*1fa0*/  @!P0 LDGSTS.E.BYPASS.LTC128B.128 [R117+0x1000], desc[UR4][R10.64+0x40] ;  /* 0x010000400a758fae */ /* 0x000fe2000b981a04 */
[----:B------:R-:W-:-:S02]  /*1fb0*/  IADD3 R0, PT, PT, R122, 0x60, RZ ;  /* 0x000000607a007810 */ /* 0x000fc40007ffe0ff */
[----:B------:R-:W-:Y:S01]  /*1fc0*/  ISETP.GE.AND P5, PT, R122, R7, PT ;  /* 0x000000077a00720c */ /* 0x000fe20003fa6270 */
[----:B------:R1:W-:Y:S01]  /*1fd0*/  @!P0 LDGSTS.E.BYPASS.LTC128B.128 [R117+0x2000], desc[UR4][R10.64+0x80] ;  /* 0x020000800a758fae */ /* 0x0003e2000b981a04 */
[----:B------:R-:W-:Y:S02]  /*1fe0*/  @!P4 LEA.HI.X R9, R22, R5, R9, 0x1, P1 ;  /* 0x000000051609c211 */ /* 0x000fe400008f0c09 */
[-C--:B------:R-:W-:Y:S01]  /*1ff0*/  ISETP.GE.AND P1, PT, R4, R7.reuse, PT ;  /* 0x000000070400720c */ /* 0x080fe20003f26270 */
[----:B------:R-:W-:Y:S01]  /*2000*/  IMAD.SHL.U32 R5, R198, 0x20, RZ ;  /* 0x00000020c6057824 */ /* 0x000fe200078e00ff */
[----:B------:R-:W-:Y:S01]  /*2010*/  ISETP.GE.AND P0, PT, R0, R7, PT ;  /* 0x000000070000720c */ /* 0x000fe20003f06270 */
[----:B------:R-:W-:Y:S01]  /*2020*/  @!P4 LDGSTS.E.BYPASS.LTC128B.128 [R117+0x800], desc[UR4][R8.64] ;  /* 0x008000000875cfae */ /* 0x000fe2000b981a04 */
[----:B------:R-:W-:Y:S02]  /*2030*/  SHF.L.U64.HI R12, R198, 0x5, R199 ;  /* 0x00000005c60c7819 */ /* 0x000fe400000102c7 */
[C---:B------:R-:W-:Y:S01]  /*2040*/  @!P3 LEA R14, P2, R5.reuse, R202, 0x1 ;  /* 0x000000ca050eb211 */ /* 0x040fe200078408ff */
[----:B------:R-:W-:Y:S04]  /*2050*/  @!P4 LDGSTS.E.BYPASS.LTC128B.128 [R117+0x1800], desc[UR4][R8.64+0x40] ;  /* 0x018000400875cfae */ /* 0x000fe8000b981a04 */
[----:B------:R2:W-:Y:S01]  /*2060*/  @!P4 LDGSTS.E.BYPASS.LTC128B.128 [R117+0x2800], desc[UR4][R8.64+0x80] ;  /* 0x028000800875cfae */ /* 0x0005e2000b981a04 */
[----:B------:R-:W-:-:S03]  /*2070*/  @!P3 LEA.HI.X R15, R5, R203, R12, 0x1, P2 ;  /* 0x000000cb050fb211 */ /* 0x000fc600010f0c0c */
[----:B------:R-:W-:-:S04]  /*2080*/  @!P0 IMAD.WIDE.U32 R12, R198, 0xc0, R202 ;  /* 0x000000c0c60c8825 */ /* 0x000fc800078e00ca */
[----:B------:R-:W-:Y:S01]  /*2090*/  @!P0 IMAD R5, R199, 0xc0, RZ ;  /* 0x000000c0c7058824 */ /* 0x000fe200078e02ff */
[----:B-1----:R-:W-:-:S03]  /*20a0*/  @!P1 LEA R10, P2, R198, R202, 0x7 ;  /* 0x000000cac60a9211 */ /* 0x002fc600078438ff */
[----:B------:R-:W-:Y:S01]  /*20b0*/  @!P0 IMAD.IADD R17, R13, 0x1, R5 ;  /* 0x000000010d118824 */ /* 0x000fe200078e0205 */
[-C--:B------:R-:W-:Y:S02]  /*20c0*/  @!P1 LEA.HI.X R11, R198, R203.reuse, R199, 0x7, P2 ;  /* 0x000000cbc60b9211 */ /* 0x080fe400010f3cc7 */
[----:B--2---:R-:W-:Y:S02]  /*20d0*/  @!P5 MOV R8, R202 ;  /* 0x000000ca0008d202 */ /* 0x004fe40000000f00 */
[----:B------:R-:W-:-:S05]  /*20e0*/  @!P5 MOV R9, R203 ;  /* 0x000000cb0009d202 */ /* 0x000fca0000000f00 */
[----:B------:R-:W-:Y:S01]  /*20f0*/  @!P5 LDGSTS.E.BYPASS.LTC128B.128 [R117+0x3000], desc[UR4][R8.64] ;  /* 0x030000000875dfae */ /* 0x000fe2000b981a04 */
[----:B------:R-:W-:-:S03]  /*2100*/  @!P0 MOV R16, R12 ;  /* 0x0000000c00108202 */ /* 0x000fc60000000f00 */
        /* <DEDUP_REMOVED lines=12> */
[----:B------:R-:W-:-:S02]  /*21d0*/  ISETP.GE.AND P4, PT, R6, R7, PT ;  /* 0x000000070600720c */ /* 0x000fc40003f86270 */
[-C--:B------:R-:W-:Y:S01]  /*21e0*/  ISETP.GE.AND P2, PT, R0, R7.reuse, PT ;  /* 0x000000070000720c */ /* 0x080fe20003f46270 */
[----:B------:R2:W5:Y:S01]  /*21f0*/  LD.E R6, desc[UR4][R2.64+0x184] ;  /* 0x0001840402067980 */ /* 0x000562000c101900 */
[----:B------:R-:W-:Y:S02]  /*2200*/  SHF.L.U32 R0, R54, 0x5, RZ ;  /* 0x0000000536007819 */ /* 0x000fe400000006ff */
[----:B------:R-:W-:Y:S02]  /*2210*/  ISETP.GE.AND P3, PT, R4, R7, PT ;  /* 0x000000070400720c */ /* 0x000fe40003f66270 */
[----:B------:R-:W-:-:S05]  /*2220*/  SHF.L.U64.HI R4, R54, 0x5, R55 ;  /* 0x0000000536047819 */ /* 0x000fca0000010237 */
[----:B-1----:R-:W-:-:S04]  /*2230*/  @!P4 LEA R8, P1, R0, R204, 0x1 ;  /* 0x000000cc0008c211 */ /* 0x002fc800078208ff */
[----:B------:R-:W-:Y:S02]  /*2240*/  @!P4 LEA.HI.X R9, R0, R205, R4, 0x1, P1 ;  /* 0x000000cd0009c211 */ /* 0x000fe400008f0c04 */
[----:B------:R2:W5:Y:S01]  /*2250*/  LD.E R4, desc[UR4][R2.64+0x188] ;  /* 0x0001880402047980 */ /* 0x000562000c101900 */
[----:B------:R-:W-:-:S06]  /*2260*/  DEPBAR.LE SB0, 0x0 ;  /* 0x000080000000791a */ /* 0x000fcc0000000000 */
[----:B------:R-:W-:Y:S05]  /*2270*/  WARPSYNC.ALL ;  /* 0x0000000000007948 */ /* 0x000fea0003800000 */
[----:B------:R-:W-:Y:S01]  /*2280*/  BAR.SYNC.DEFER_BLOCKING 0x0 ;  /* 0x0000000000007b1d */ /* 0x000fe20000010000 */
[C---:B--2---:R-:W-:Y:S01]  /*2290*/  @!P3 LEA R14, P0, R54.reuse, R204, 0x7 ;  /* 0x000000cc360eb211 */ /* 0x044fe200078038ff */
[----:B------:R-:W-:Y:S02]  /*22a0*/  @!P2 IMAD R5, R55, 0xc0, RZ ;  /* 0x000000c03705a824 */ /* 0x000fe400078e02ff */
[C---:B------:R-:W-:Y:S01]  /*22b0*/  @!P2 IMAD.WIDE.U32 R12, R54.reuse, 0xc0, R204 ;  /* 0x000000c0360ca825 */ /* 0x040fe200078e00cc */
[----:B------:R-:W-:-:S03]  /*22c0*/  @!P3 LEA.HI.X R15, R54, R205, R55, 0x7, P0 ;  /* 0x000000cd360fb211 */ /* 0x000fc600000f3c37 */
[----:B------:R-:W-:Y:S01]  /*22d0*/  @!P2 IMAD.IADD R13, R13, 0x1, R5 ;  /* 0x000000010d0da824 */ /* 0x000fe200078e0205 */
        /* <DEDUP_REMOVED lines=38> */
[C---:B------:R-:W-:Y:S02]  /*2540*/  SHF.L.U32 R11, R207.reuse, 0x4, RZ ;  /* 0x00000004cf0b7819 */ /* 0x040fe400000006ff */
[----:B------:R-:W-:Y:S01]  /*2550*/  SHF.R.U32.HI R52, RZ, 0x1, R207 ;  /* 0x00000001ff347819 */ /* 0x000fe200000116cf */
[----:B------:R-:W-:Y:S01]  /*2560*/  IMAD.SHL.U32 R200, R207, 0x4, RZ ;  /* 0x00000004cfc87824 */ /* 0x000fe200078e00ff */
[----:B------:R-:W-:Y:S01]  /*2570*/  LOP3.LUT R5, R118, 0xc0, RZ, 0xc0, !PT ;  /* 0x000000c076057812 */ /* 0x000fe200078ec0ff */
[----:B------:R-:W0:Y:S01]  /*2580*/  LDGDEPBAR ;  /* 0x00000000000079af */ /* 0x000e220000000000 */
[----:B-1----:R-:W-:Y:S02]  /*2590*/  LOP3.LUT R9, R11, 0x3e00, RZ, 0xc0, !PT ;  /* 0x00003e000b097812 */ /* 0x002fe400078ec0ff */
[----:B------:R-:W-:Y:S02]  /*25a0*/  LOP3.LUT R7, R5, 0x8, R52, 0xf8, !PT ;  /* 0x0000000805077812 */ /* 0x000fe400078ef834 */
[----:B------:R-:W-:-:S02]  /*25b0*/  LOP3.LUT R11, R11, 0x100, RZ, 0xc0, !PT ;  /* 0x000001000b0b7812 */ /* 0x000fc400078ec0ff */
[--C-:B------:R-:W-:Y:S02]  /*25c0*/  LOP3.LUT R9, R9, 0x20, R118.reuse, 0xf8, !PT ;  /* 0x0000002009097812 */ /* 0x100fe400078ef876 */
[----:B------:R-:W-:Y:S02]  /*25d0*/  LOP3.LUT R5, R5, 0x8, R207, 0xf8, !PT ;  /* 0x0000000805057812 */ /* 0x000fe400078ef8cf */
[----:B------:R-:W-:Y:S02]  /*25e0*/  LOP3.LUT R8, R11, 0x20, R118, 0xf8, !PT ;  /* 0x000000200b087812 */ /* 0x000fe400078ef876 */
[----:B------:R-:W-:Y:S02]  /*25f0*/  LOP3.LUT R7, R7, 0x18, R200, 0x78, !PT ;  /* 0x0000001807077812 */ /* 0x000fe400078e78c8 */
[----:B------:R-:W-:Y:S02]  /*2600*/  LOP3.LUT R10, R9, 0x100, R118, 0xf8, !PT ;  /* 0x00000100090a7812 */ /* 0x000fe400078ef876 */
[----:B------:R-:W-:-:S02]  /*2610*/  LOP3.LUT R5, R5, 0x18, R200, 0x78, !PT ;  /* 0x0000001805057812 */ /* 0x000fc400078e78c8 */
[----:B------:R-:W-:Y:S02]  /*2620*/  LOP3.LUT R195, R10, R7, RZ, 0xfc, !PT ;  /* 0x000000070ac37212 */ /* 0x000fe400078efcff */
[----:B------:R-:W-:Y:S02]  /*2630*/  LOP3.LUT R5, R8, R5, RZ, 0xfc, !PT ;  /* 0x0000000508057212 */ /* 0x000fe400078efcff */
[-C--:B------:R-:W-:Y:S02]  /*2640*/  LEA R195, R195, R196.reuse, 0x1 ;  /* 0x000000c4c3c37211 */ /* 0x080fe400078e08ff */
[----:B------:R-:W-:-:S03]  /*2650*/  LEA R194, R5, R196, 0x1 ;  /* 0x000000c405c27211 */ /* 0x000fc600078e08ff */
[----:B------:R-:W-:Y:S04]  /*2660*/  LDSM.16.M88.4 R36, [R195] ;  /* 0x00000000c324783b */ /* 0x000fe80000000200 */
[----:B------:R-:W1:Y:S01]  /*2670*/  LDSM.16.M88.4 R88, [R194+0x3400] ;  /* 0x00340000c258783b */ /* 0x000e620000000200 */
[----:B------:R-:W-:Y:S01]  /*2680*/  IMAD.MOV.U32 R5, RZ, RZ, 0x10 ;  /* 0x00000010ff057424 */ /* 0x000fe200078e00ff */
[----:B------:R-:W-:Y:S02]  /*2690*/  LOP3.LUT P0, RZ, R207, 0x4, RZ, 0xc0, !PT ;  /* 0x00000004cfff7812 */ /* 0x000fe4000780c0ff */
[----:B------:R-:W4:Y:S02]  /*26a0*/  LDSM.16.M88.4 R28, [R194+0x3000] ;  /* 0x00300000c21c783b */ /* 0x000f240000000200 */
[----:B------:R-:W-:-:S02]  /*26b0*/  SEL R5, R5, 0xfffffff0, !P0 ;  /* 0xfffffff005057807 */ /* 0x000fc40004000000 */
[----:B------:R-:W4:Y:S02]  /*26c0*/  LDSM.16.M88.4 R80, [R194+0x3800] ;  /* 0x00380000c250783b */ /* 0x000f240000000200 */
[C---:B------:R-:W-:Y:S02]  /*26d0*/  LEA R193, R5.reuse, R195, 0x1 ;  /* 0x000000c305c17211 */ /* 0x040fe400078e08ff */
[----:B------:R-:W4:Y:S01]  /*26e0*/  LDSM.16.M88.4 R72, [R194+0x3c00] ;  /* 0x003c0000c248783b */ /* 0x000f220000000200 */
[----:B------:R-:W-:-:S03]  /*26f0*/  LEA R119, R5, R194, 0x1 ;  /* 0x000000c205777211 */ /* 0x000fc600078e08ff */
[----:B------:R-:W4:Y:S04]  /*2700*/  LDSM.16.M88.4 R64, [R194+0x4000] ;  /* 0x00400000c240783b */ /* 0x000f280000000200 */
[----:B------:R-:W4:Y:S04]  /*2710*/  LDSM.16.M88.4 R56, [R194+0x4400] ;  /* 0x00440000c238783b */ /* 0x000f280000000200 */
[----:B------:R-:W4:Y:S04]  /*2720*/  LDSM.16.M88.4 R44, [R194+0x4800] ;  /* 0x00480000c22c783b */ /* 0x000f280000000200 */
[----:B--2---:R-:W2:Y:S04]  /*2730*/  LDSM.16.M88.4 R12, [R194+0x4c00] ;  /* 0x004c0000c20c783b */ /* 0x004ea80000000200 */
[----:B------:R-:W-:Y:S04]  /*2740*/  LDSM.16.M88.4 R8, [R193] ;  /* 0x00000000c108783b */ /* 0x000fe80000000200 */
[----:B------:R-:W2:Y:S04]  /*2750*/  LDSM.16.M88.4 R96, [R119+0x3400] ;  /* 0x003400007760783b */ /* 0x000ea80000000200 */
[----:B------:R-:W2:Y:S01]  /*2760*/  LDSM.16.M88.4 R24, [R119+0x3000] ;  /* 0x003000007718783b */ /* 0x000ea20000000200 */
[C---:B-1----:R-:W-:Y:S03]  /*2770*/  HMMA.16816.F32.BF16 R92, R36.reuse, R88, RZ ;  /* 0x00000058245c723c */ /* 0x042fe600000418ff */
[----:B------:R-:W1:Y:S04]  /*2780*/  LDSM.16.M88.4 R20, [R119+0x3800] ;  /* 0x003800007714783b */ /* 0x000e680000000200 */
[----:B------:R-:W-:Y:S01]  /*2790*/  LDSM.16.M88.4 R32, [R119+0x3c00] ;  /* 0x003c00007720783b */ /* 0x000fe20000000200 */
        /* <DEDUP_REMOVED lines=35> */
[C---:B----4-:R-:W-:Y:S08]  /*29d0*/  HMMA.16816.F32.BF16 R16, R108.reuse, R96, R16 ;  /* 0x000000606c10723c */ /* 0x050ff00000041810 */
[----:B------:R-:W-:Y:S01]  /*29e0*/  HMMA.16816.F32.BF16 R28, R108, R98, R28 ;  /* 0x000000626c1c723c */ /* 0x000fe2000004181c */
[----:B------:R-:W4:Y:S07]  /*29f0*/  LDSM.16.M88.4 R96, [R194+0x5c00] ;  /* 0x005c0000c260783b */ /* 0x000f2e0000000200 */
        /* <DEDUP_REMOVED lines=8> */
[----:B------:R-:W1:Y:S07]  /*2a80*/  LDSM.16.M88.4 R104, [R119+0x5400] ;  /* 0x005400007768783b */ /* 0x000e6e0000000200 */
[C---:B--2---:R-:W-:Y:S08]  /*2a90*/  HMMA.16816.F32.BF16 R40, R8.reuse, R12, R40 ;  /* 0x0000000c0828723c */ /* 0x044ff00000041828 */
[----:B------:R-:W-:Y:S01]  /*2aa0*/  HMMA.16816.F32.BF16 R36, R8, R14, R36 ;  /* 0x0000000e0824723c */ /* 0x000fe20000041824 */
[----:B------:R-:W-:Y:S04]  /*2ab0*/  LDSM.16.M88.4 R12, [R193+0x2000] ;  /* 0x00200000c10c783b */ /* 0x000fe80000000200 */
[----:B------:R-:W2:Y:S03]  /*2ac0*/  LDSM.16.M88.4 R8, [R119+0x7000] ;  /* 0x007000007708783b */ /* 0x000ea60000000200 */
[----:B---3--:R-:W-:Y:S08]  /*2ad0*/  HMMA.16816.F32.BF16 R16, R32, R112, R16 ;  /* 0x000000702010723c */ /* 0x008ff00000041810 */
[C---:B------:R-:W-:Y:S08]  /*2ae0*/  HMMA.16816.F32.BF16 R84, R108.reuse, R100, R84 ;  /* 0x000000646c54723c */ /* 0x040ff00000041854 */
[----:B------:R-:W-:Y:S08]  /*2af0*/  HMMA.16816.F32.BF16 R80, R108, R102, R80 ;  /* 0x000000666c50723c */ /* 0x000ff00000041850 */
[----:B------:R-:W-:Y:S08]  /*2b00*/  HMMA.16816.F32.BF16 R28, R32, R114, R28 ;  /* 0x00000072201c723c */ /* 0x000ff0000004181c */
[----:B----4-:R-:W-:Y:S01]  /*2b10*/  HMMA.16816.F32.BF16 R100, R108, R96, R76 ;  /* 0x000000606c64723c */ /* 0x010fe2000004184c */
[----:B------:R-:W3:Y:S07]  /*2b20*/  LDSM.16.M88.4 R76, [R194+0x7400] ;  /* 0x00740000c24c783b */ /* 0x000eee0000000200 */
[C---:B-1----:R-:W-:Y:S08]  /*2b30*/  HMMA.16816.F32.BF16 R16, R24.reuse, R20, R16 ;  /* 0x000000141810723c */ /* 0x042ff00000041810 */
[----:B------:R-:W-:Y:S01]  /*2b40*/  HMMA.16816.F32.BF16 R28, R24, R22, R28 ;  /* 0x00000016181c723c */ /* 0x000fe2000004181c */
[----:B------:R-:W1:Y:S07]  /*2b50*/  LDSM.16.M88.4 R20, [R194+0x6000] ;  /* 0x00600000c214783b */ /* 0x000e6e0000000200 */
[C---:B------:R-:W-:Y:S01]  /*2b60*/  HMMA.16816.F32.BF16 R112, R32.reuse, R104, R92 ;  /* 0x000000682070723c */ /* 0x040fe2000004185c */
[----:B------:R-:W-:Y:S07]  /*2b70*/  LDSM.16.M88.4 R92, [R119+0x7400] ;  /* 0x00740000775c783b */ /* 0x000fee0000000200 */
[----:B------:R-:W-:Y:S08]  /*2b80*/  HMMA.16816.F32.BF16 R88, R32, R106, R88 ;  /* 0x0000006a2058723c */ /* 0x000ff00000041858 */
[C---:B--2---:R-:W-:Y:S08]  /*2b90*/  HMMA.16816.F32.BF16 R16, R12.reuse, R8, R16 ;  /* 0x000000080c10723c */ /* 0x044ff00000041810 */
[----:B------:R-:W-:Y:S01]  /*2ba0*/  HMMA.16816.F32.BF16 R28, R12, R10, R28 ;  /* 0x0000000a0c1c723c */ /* 0x000fe2000004181c */
[----:B------:R-:W2:Y:S07]  /*2bb0*/  LDSM.16.M88.4 R8, [R119+0x5800] ;  /* 0x005800007708783b */ /* 0x000eae0000000200 */
[C---:B---3--:R-:W-:Y:S08]  /*2bc0*/  HMMA.16816.F32.BF16 R112, R24.reuse, R76, R112 ;  /* 0x0000004c1870723c */ /* 0x048ff00000041870 */
[----:B------:R-:W-:Y:S01]  /*2bd0*/  HMMA.16816.F32.BF16 R88, R24, R78, R88 ;  /* 0x0000004e1858723c */ /* 0x000fe20000041858 */
[----:B------:R-:W3:Y:S01]  /*2be0*/  LDSM.16.M88.4 R76, [R194+0x6400] ;  /* 0x00640000c24c783b */ /* 0x000ee20000000200 */
[-C--:B------:R-:W-:Y:S01]  /*2bf0*/  FMUL.FTZ R16, R16, R0.reuse ;  /* 0x0000000010107220 */ /* 0x080fe20000410000 */
[-C--:B------:R-:W-:Y:S01]  /*2c00*/  FMUL.FTZ R120, R17, R0.reuse ;  /* 0x0000000011787220 */ /* 0x080fe20000410000 */
[-C--:B------:R-:W-:Y:S01]  /*2c10*/  FMUL.FTZ R105, R18, R0.reuse ;  /* 0x0000000012697220 */ /* 0x080fe20000410000 */
[-C--:B------:R-:W-:Y:S01]  /*2c20*/  FMUL.FTZ R106, R19, R0.reuse ;  /* 0x00000000136a7220 */ /* 0x080fe20000410000 */
[----:B------:R4:W2:Y:S02]  /*2c30*/  MUFU.TANH R104, R16 ;  /* 0x0000001000687308 */ /* 0x0008a40000002400 */
[C---:B-1----:R-:W-:Y:S08]  /*2c40*/  HMMA.16816.F32.BF16 R68, R108.reuse, R20, R68 ;  /* 0x000000146c44723c */ /* 0x042ff00000041844 */
[C---:B------:R-:W-:Y:S01]  /*2c50*/  HMMA.16816.F32.BF16 R64, R108.reuse, R22, R64 ;  /* 0x000000166c40723c */ /* 0x040fe20000041840 */
[----:B------:R-:W-:Y:S04]  /*2c60*/  LDSM.16.M88.4 R20, [R119+0x5c00] ;  /* 0x005c00007714783b */ /* 0x000fe80000000200 */
[----:B----4-:R-:W1:Y:S03]  /*2c70*/  LDSM.16.M88.4 R16, [R194+0x7800] ;  /* 0x00780000c210783b */ /* 0x010e660000000200 */
[----:B------:R-:W-:Y:S08]  /*2c80*/  HMMA.16816.F32.BF16 R72, R108, R98, R72 ;  /* 0x000000626c48723c */ /* 0x000ff00000041848 */
[C---:B--2---:R-:W-:Y:S01]  /*2c90*/  HMMA.16816.F32.BF16 R96, R32.reuse, R8, R84 ;  /* 0x000000082060723c */ /* 0x044fe20000041854 */
[----:B------:R-:W2:Y:S07]  /*2ca0*/  LDSM.16.M88.4 R84, [R119+0x7800] ;  /* 0x007800007754783b */ /* 0x000eae0000000200 */
[----:B------:R-:W-:Y:S01]  /*2cb0*/  HMMA.16816.F32.BF16 R80, R32, R10, R80 ;  /* 0x0000000a2050723c */ /* 0x000fe20000041850 */
[----:B------:R-:W4:Y:S07]  /*2cc0*/  LDSM.16.M88.4 R8, [R194+0x7c00] ;  /* 0x007c0000c208783b */ /* 0x000f2e0000000200 */
[C---:B---3--:R-:W-:Y:S08]  /*2cd0*/  HMMA.16816.F32.BF16 R60, R108.reuse, R76, R60 ;  /* 0x0000004c6c3c723c */ /* 0x048ff0000004183c */
[----:B------:R-:W-:Y:S01]  /*2ce0*/  HMMA.16816.F32.BF16 R56, R108, R78, R56 ;  /* 0x0000004e6c38723c */ /* 0x000fe20000041838 */
[----:B------:R-:W3:Y:S07]  /*2cf0*/  LDSM.16.M88.4 R76, [R119+0x6000] ;  /* 0x00600000774c783b */ /* 0x000eee0000000200 */
[C---:B-1----:R-:W-:Y:S08]  /*2d00*/  HMMA.16816.F32.BF16 R96, R24.reuse, R16, R96 ;  /* 0x000000101860723c */ /* 0x042ff00000041860 */
[----:B------:R-:W-:Y:S01]  /*2d10*/  HMMA.16816.F32.BF16 R80, R24, R18, R80 ;  /* 0x000000121850723c */ /* 0x000fe20000041850 */
[----:B------:R-:W1:Y:S07]  /*2d20*/  LDSM.16.M88.4 R16, [R194+0x6800] ;  /* 0x00680000c210783b */ /* 0x000e6e0000000200 */
[C---:B------:R-:W-:Y:S08]  /*2d30*/  HMMA.16816.F32.BF16 R100, R32.reuse, R20, R100 ;  /* 0x000000142064723c */ /* 0x040ff00000041864 */
[----:B------:R-:W-:Y:S01]  /*2d40*/  HMMA.16816.F32.BF16 R72, R32, R22, R72 ;  /* 0x000000162048723c */ /* 0x000fe20000041848 */
[----:B------:R-:W1:Y:S07]  /*2d50*/  LDSM.16.M88.4 R20, [R194+0x8000] ;  /* 0x00800000c214783b */ /* 0x000e6e0000000200 */
[C---:B--2---:R-:W-:Y:S08]  /*2d60*/  HMMA.16816.F32.BF16 R96, R12.reuse, R84, R96 ;  /* 0x000000540c60723c */ /* 0x044ff00000041860 */
[----:B------:R-:W-:Y:S08]  /*2d70*/  HMMA.16816.F32.BF16 R80, R12, R86, R80 ;  /* 0x000000560c50723c */ /* 0x000ff00000041850 */
[C---:B----4-:R-:W-:Y:S08]  /*2d80*/  HMMA.16816.F32.BF16 R100, R24.reuse, R8, R100 ;  /* 0x000000081864723c */ /* 0x050ff00000041864 */
[----:B------:R-:W-:Y:S01]  /*2d90*/  HMMA.16816.F32.BF16 R72, R24, R10, R72 ;  /* 0x0000000a1848723c */ /* 0x000fe20000041848 */
[----:B------:R-:W2:Y:S07]  /*2da0*/  LDSM.16.M88.4 R8, [R119+0x6400] ;  /* 0x006400007708783b */ /* 0x000eae0000000200 */
[C---:B---3--:R-:W-:Y:S01]  /*2db0*/  HMMA.16816.F32.BF16 R84, R32.reuse, R76, R68 ;  /* 0x0000004c2054723c */ /* 0x048fe20000041844 */
[----:B------:R-:W3:Y:S07]  /*2dc0*/  LDSM.16.M88.4 R68, [R119+0x8000] ;  /* 0x008000007744783b */ /* 0x000eee0000000200 */
[----:B------:R-:W-:Y:S01]  /*2dd0*/  HMMA.16816.F32.BF16 R64, R32, R78, R64 ;  /* 0x0000004e2040723c */ /* 0x000fe20000041840 */
[-C--:B------:R-:W-:Y:S01]  /*2de0*/  FMUL.FTZ R28, R28, R0.reuse ;  /* 0x000000001c1c7220 */ /* 0x080fe20000410000 */
[-C--:B------:R-:W-:Y:S01]  /*2df0*/  FMUL.FTZ R29, R29, R0.reuse ;  /* 0x000000001d1d7220 */ /* 0x080fe20000410000 */
[-C--:B------:R-:W-:Y:S01]  /*2e00*/  FMUL.FTZ R30, R30, R0.reuse ;  /* 0x000000001e1e7220 */ /* 0x080fe20000410000 */
[-C--:B------:R-:W-:Y:S01]  /*2e10*/  FMUL.FTZ R31, R31, R0.reuse ;  /* 0x000000001f1f7220 */ /* 0x080fe20000410000 */
[----:B------:R-:W4:Y:S01]  /*2e20*/  MUFU.TANH R107, R28 ;  /* 0x0000001c006b7308 */ /* 0x000f220000002400 */
[----:B------:R-:W-:Y:S02]  /*2e30*/  LDSM.16.M88.4 R76, [R119+0x6800] ;  /* 0x00680000774c783b */ /* 0x000fe40000000200 */
[----:B------:R-:W-:Y:S05]  /*2e40*/  HMMA.16816.F32.BF16 R112, R12, R92, R112 ;  /* 0x0000005c0c70723c */ /* 0x000fea0000041870 */
[----:B------:R-:W2:Y:S03]  /*2e50*/  MUFU.TANH R123, R29 ;  /* 0x0000001d007b7308 */ /* 0x000ea60000002400 */
[C---:B-1----:R-:W-:Y:S05]  /*2e60*/  HMMA.16816.F32.BF16 R48, R108.reuse, R16, R48 ;  /* 0x000000106c30723c */ /* 0x042fea0000041830 */
[----:B------:R-:W1:Y:S03]  /*2e70*/  MUFU.TANH R92, R30 ;  /* 0x0000001e005c7308 */ /* 0x000e660000002400 */
[----:B------:R-:W-:Y:S01]  /*2e80*/  HMMA.16816.F32.BF16 R44, R108, R18, R44 ;  /* 0x000000126c2c723c */ /* 0x000fe2000004182c */
[----:B------:R-:W-:Y:S04]  /*2e90*/  LDSM.16.M88.4 R16, [R194+0x6c00] ;  /* 0x006c0000c210783b */ /* 0x000fe80000000200 */
[----:B------:R4:W1:Y:S03]  /*2ea0*/  MUFU.TANH R93, R31 ;  /* 0x0000001f005d7308 */ /* 0x0008660000002400 */
[C---:B------:R-:W-:Y:S08]  /*2eb0*/  HMMA.16816.F32.BF16 R84, R24.reuse, R20, R84 ;  /* 0x000000141854723c */ /* 0x040ff00000041854 */
[----:B------:R-:W-:Y:S01]  /*2ec0*/  HMMA.16816.F32.BF16 R64, R24, R22, R64 ;  /* 0x000000161840723c */ /* 0x000fe20000041840 */
[----:B------:R-:W-:Y:S04]  /*2ed0*/  LDSM.16.M88.4 R20, [R119+0x8400] ;  /* 0x008400007714783b */ /* 0x000fe80000000200 */
[----:B----4-:R-:W4:Y:S03]  /*2ee0*/  LDSM.16.M88.4 R28, [R119+0x7c00] ;  /* 0x007c0000771c783b */ /* 0x010f260000000200 */
[C---:B--2---:R-:W-:Y:S08]  /*2ef0*/  HMMA.16816.F32.BF16 R60, R32.reuse, R8, R60 ;  /* 0x00000008203c723c */ /* 0x044ff0000004183c */
[----:B------:R-:W-:Y:S01]  /*2f00*/  HMMA.16816.F32.BF16 R56, R32, R10, R56 ;  /* 0x0000000a2038723c */ /* 0x000fe20000041838 */
[----:B------:R-:W2:Y:S07]  /*2f10*/  LDSM.16.M88.4 R8, [R194+0x8800] ;  /* 0x00880000c208783b */ /* 0x000eae0000000200 */
[C---:B---3--:R-:W-:Y:S08]  /*2f20*/  HMMA.16816.F32.BF16 R84, R12.reuse, R68, R84 ;  /* 0x000000440c54723c */ /* 0x048ff00000041854 */
[C---:B------:R-:W-:Y:S01]  /*2f30*/  HMMA.16816.F32.BF16 R64, R12.reuse, R70, R64 ;  /* 0x000000460c40723c */ /* 0x040fe20000041840 */
[----:B------:R-:W3:Y:S07]  /*2f40*/  LDSM.16.M88.4 R68, [R119+0x6c00] ;  /* 0x006c00007744783b */ /* 0x000eee0000000200 */
[C---:B------:R-:W-:Y:S08]  /*2f50*/  HMMA.16816.F32.BF16 R88, R12.reuse, R94, R88 ;  /* 0x0000005e0c58723c */ /* 0x040ff00000041858 */
[C---:B----4-:R-:W-:Y:S08]  /*2f60*/  HMMA.16816.F32.BF16 R72, R12.reuse, R30, R72 ;  /* 0x0000001e0c48723c */ /* 0x050ff00000041848 */
[----:B------:R-:W-:Y:S01]  /*2f70*/  HMMA.16816.F32.BF16 R100, R12, R28, R100 ;  /* 0x0000001c0c64723c */ /* 0x000fe20000041864 */
[----:B------:R-:W4:Y:S07]  /*2f80*/  LDSM.16.M88.4 R28, [R194+0x8400] ;  /* 0x00840000c21c783b */ /* 0x000f2e0000000200 */
[----:B------:R-:W-:Y:S08]  /*2f90*/  HMMA.16816.F32.BF16 R40, R108, R16, R40 ;  /* 0x000000106c28723c */ /* 0x000ff00000041828 */
[----:B------:R-:W-:Y:S08]  /*2fa0*/  HMMA.16816.F32.BF16 R48, R32, R76, R48 ;  /* 0x0000004c2030723c */ /* 0x000ff00000041830 */
[----:B------:R-:W-:Y:S01]  /*2fb0*/  HMMA.16816.F32.BF16 R36, R108, R18, R36 ;  /* 0x000000126c24723c */ /* 0x000fe20000041824 */
[----:B------:R-:W1:Y:S07]  /*2fc0*/  LDSM.16.M88.4 R16, [R194+0x8c00] ;  /* 0x008c0000c210783b */ /* 0x000e6e0000000200 */
        /* <DEDUP_REMOVED lines=21> */
[----:B------:R-:W1:Y:S01]  /*3120*/  MUFU.TANH R124, R72 ;  /* 0x00000048007c7308 */ /* 0x000e620000002400 */
[C---:B--2---:R-:W-:Y:S07]  /*3130*/  HMMA.16816.F32.BF16 R48, R24.reuse, R8, R48 ;  /* 0x000000081830723c */ /* 0x044fee0000041830 */
[----:B------:R-:W2:Y:S01]  /*3140*/  MUFU.TANH R125, R73 ;  /* 0x00000049007d7308 */ /* 0x000ea20000002400 */
[----:B------:R-:W-:Y:S01]  /*3150*/  HMMA.16816.F32.BF16 R44, R24, R10, R44 ;  /* 0x0000000a182c723c */ /* 0x000fe2000004182c */
[----:B------:R-:W-:Y:S06]  /*3160*/  LDSM.16.M88.4 R8, [R119+0x8c00] ;  /* 0x008c00007708783b */ /* 0x000fec0000000200 */
[----:B------:R-:W1:Y:S01]  /*3170*/  MUFU.TANH R102, R74 ;  /* 0x0000004a00667308 */ /* 0x000e620000002400 */
[C---:B---3--:R-:W-:Y:S07]  /*3180*/  HMMA.16816.F32.BF16 R40, R32.reuse, R68, R40 ;  /* 0x000000442028723c */ /* 0x048fee0000041828 */
[----:B------:R3:W1:Y:S01]  /*3190*/  MUFU.TANH R103, R75 ;  /* 0x0000004b00677308 */ /* 0x0006620000002400 */
[----:B------:R-:W-:Y:S01]  /*31a0*/  HMMA.16816.F32.BF16 R36, R32, R70, R36 ;  /* 0x000000462024723c */ /* 0x000fe20000041824 */
[----:B---3--:R-:W3:Y:S07]  /*31b0*/  LDSM.16.M88.4 R72, [R119+0x8800] ;  /* 0x008800007748783b */ /* 0x008eee0000000200 */
[C---:B----4-:R-:W-:Y:S08]  /*31c0*/  HMMA.16816.F32.BF16 R60, R24.reuse, R28, R60 ;  /* 0x0000001c183c723c */ /* 0x050ff0000004183c */
[C---:B------:R-:W-:Y:S01]  /*31d0*/  HMMA.16816.F32.BF16 R56, R24.reuse, R30, R56 ;  /* 0x0000001e1838723c */ /* 0x040fe20000041838 */
[-C--:B------:R-:W-:Y:S01]  /*31e0*/  FMUL.FTZ R77, R64, R0.reuse ;  /* 0x00000000404d7220 */ /* 0x080fe20000410000 */
[-C--:B------:R-:W-:Y:S01]  /*31f0*/  FMUL.FTZ R112, R112, R0.reuse ;  /* 0x0000000070707220 */ /* 0x080fe20000410000 */
[-C--:B------:R-:W-:Y:S01]  /*3200*/  FMUL.FTZ R113, R113, R0.reuse ;  /* 0x0000000071717220 */ /* 0x080fe20000410000 */
[-C--:B------:R-:W-:Y:S01]  /*3210*/  FMUL.FTZ R97, R97, R0.reuse ;  /* 0x0000000061617220 */ /* 0x080fe20000410000 */
[-C--:B------:R-:W-:Y:S01]  /*3220*/  FMUL.FTZ R101, R101, R0.reuse ;  /* 0x0000000065657220 */ /* 0x080fe20000410000 */
[----:B------:R-:W-:Y:S01]  /*3230*/  FMUL.FTZ R76, R87, R0 ;  /* 0x00000000574c7220 */ /* 0x000fe20000410000 */
[----:B------:R-:W-:Y:S01]  /*3240*/  ISETP.GT.AND P0, PT, R166, R201, PT ;  /* 0x000000c9a600720c */ /* 0x000fe20003f04270 */
[----:B-1----:R-:W-:Y:S01]  /*3250*/  HMMA.16816.F32.BF16 R40, R24, R16, R40 ;  /* 0x000000101828723c */ /* 0x002fe20000041828 */
[----:B------:R-:W1:Y:S01]  /*3260*/  MUFU.TANH R120, R120 ;  /* 0x0000007800787308 */ /* 0x000e620000002400 */
[----:B-----5:R-:W-:Y:S01]  /*3270*/  IADD3 R4, PT, PT, R4, R53, -R121 ;  /* 0x0000003504047210 */ /* 0x020fe20007ffe879 */
[----:B------:R-:W-:-:S05]  /*3280*/  DEPBAR.LE SB0, 0x0 ;  /* 0x000080000000791a */ /* 0x000fca0000000000 */
[----:B------:R-:W-:Y:S08]  /*3290*/  HMMA.16816.F32.BF16 R36, R24, R18, R36 ;  /* 0x000000121824723c */ /* 0x000ff00000041824 */
[C---:B------:R-:W-:Y:S08]  /*32a0*/  HMMA.16816.F32.BF16 R60, R12.reuse, R20, R60 ;  /* 0x000000140c3c723c */ /* 0x040ff0000004183c */
[C---:B------:R-:W-:Y:S08]  /*32b0*/  HMMA.16816.F32.BF16 R56, R12.reuse, R22, R56 ;  /* 0x000000160c38723c */ /* 0x040ff00000041838 */
[C---:B---3--:R-:W-:Y:S08]  /*32c0*/  HMMA.16816.F32.BF16 R48, R12.reuse, R72, R48 ;  /* 0x000000480c30723c */ /* 0x048ff00000041830 */
[C---:B------:R-:W-:Y:S08]  /*32d0*/  HMMA.16816.F32.BF16 R44, R12.reuse, R74, R44 ;  /* 0x0000004a0c2c723c */ /* 0x040ff0000004182c */
[C---:B------:R-:W-:Y:S08]  /*32e0*/  HMMA.16816.F32.BF16 R40, R12.reuse, R8, R40 ;  /* 0x000000080c28723c */ /* 0x040ff00000041828 */
        /* <DEDUP_REMOVED lines=29> */
[----:B------:R-:W-:Y:S01]  /*34c0*/  LOP3.LUT R11, R122, 0x7, RZ, 0xc0, !PT ;  /* 0x000000077a0b7812 */ /* 0x000fe200078ec0ff */
[-C--:B------:R-:W-:Y:S01]  /*34d0*/  FMUL.FTZ R14, R38, R0.reuse ;  /* 0x00000000260e7220 */ /* 0x080fe20000410000 */
[----:B------:R-:W-:-:S02]  /*34e0*/  FMUL.FTZ R0, R39, R0 ;  /* 0x0000000027007220 */ /* 0x000fc40000410000 */
[----:B------:R-:W-:Y:S01]  /*34f0*/  LOP3.LUT R11, R11, 0x1f0, R52, 0xf8, !PT ;  /* 0x000001f00b0b7812 */ /* 0x000fe200078ef834 */
[----:B------:R-:W3:Y:S01]  /*3500*/  MUFU.TANH R105, R105 ;  /* 0x0000006900697308 */ /* 0x000ee20000002400 */
[----:B------:R-:W-:-:S03]  /*3510*/  LOP3.LUT R25, R118, 0x100, RZ, 0xc0, !PT ;  /* 0x0000010076197812 */ /* 0x000fc600078ec0ff */
[----:B------:R-:W-:-:S04]  /*3520*/  IMAD.IADD R11, R210, 0x1, R11 ;  /* 0x00000001d20b7824 */ /* 0x000fc800078e020b */
[----:B------:R-:W4:Y:S01]  /*3530*/  MUFU.TANH R106, R106 ;  /* 0x0000006a006a7308 */ /* 0x000f220000002400 */
[----:B------:R-:W-:-:S07]  /*3540*/  IADD3 R6, PT, PT, R53, -R121, -R6 ;  /* 0x8000007935067210 */ /* 0x000fce0007ffe806 */
[----:B------:R-:W1:Y:S01]  /*3550*/  MUFU.TANH R112, R112 ;  /* 0x0000007000707308 */ /* 0x000e620000002400 */
[----:B------:R-:W-:-:S07]  /*3560*/  IADD3 R4, PT, PT, R11, R4, RZ ;  /* 0x000000040b047210 */ /* 0x000fce0007ffe0ff */
        /* <DEDUP_REMOVED lines=48> */
[----:B------:R1:W1:Y:S08]  /*3870*/  MUFU.TANH R67, R37 ;  /* 0x0000002500437308 */ /* 0x0002700000002400 */
[----:B------:R-:W1:Y:S08]  /*3880*/  MUFU.TANH R14, R14 ;  /* 0x0000000e000e7308 */ /* 0x000e700000002400 */
[----:B------:R-:W1:Y:S01]  /*3890*/  MUFU.TANH R0, R0 ;  /* 0x0000000000007308 */ /* 0x000e620000002400 */
[----:B------:R-:W-:Y:S01]  /*38a0*/  LOP3.LUT R118, R25, 0x20, R118, 0xf8, !PT ;  /* 0x0000002019767812 */ /* 0x000fe200078ef876 */
[----:B------:R-:W-:Y:S01]  /*38b0*/  BSSY.RECONVERGENT B1, `(.L_x_5468) ;  /* 0x000006c000017945 */ /* 0x000fe20003800200 */
[----:B------:R-:W-:-:S02]  /*38c0*/  IADD3 R11, PT, PT, R11, R6, RZ ;  /* 0x000000060b0b7210 */ /* 0x000fc40007ffe0ff */
[----:B------:R-:W-:Y:S02]  /*38d0*/  LOP3.LUT R7, R118, R7, RZ, 0xfc, !PT ;  /* 0x0000000776077212 */ /* 0x000fe400078efcff */
[C-C-:B------:R-:W-:Y:S02]  /*38e0*/  VIADDMNMX R216, R4.reuse, 0x1, R53.reuse, PT ;  /* 0x0000000104d87846 */ /* 0x140fe40003800135 */
[----:B------:R-:W-:Y:S02]  /*38f0*/  VIADDMNMX R214, R4, 0x9, R53, PT ;  /* 0x0000000904d67846 */ /* 0x000fe40003800135 */
[----:B------:R-:W-:Y:S02]  /*3900*/  SHF.R.U32.HI R212, RZ, 0x3, R207 ;  /* 0x00000003ffd47819 */ /* 0x000fe400000116cf */
[----:B------:R-:W-:Y:S02]  /*3910*/  VIMNMX R217, PT, PT, RZ, R11, !PT ;  /* 0x0000000bffd97248 */ /* 0x000fe40007fe0100 */
[----:B------:R-:W-:Y:S01]  /*3920*/  VIADDMNMX R215, R11, 0x8, RZ, !PT ;  /* 0x000000080bd77846 */ /* 0x000fe200078001ff */
[----:B------:R-:W-:Y:S06]  /*3930*/  BAR.SYNC.DEFER_BLOCKING 0x0 ;  /* 0x0000000000007b1d */ /* 0x000fec0000010000 */
[----:B-1234-:R-:W-:Y:S05]  /*3940*/  @!P0 BRA `(.L_x_5469) ;  /* 0x0000000400888947 */ /* 0x01efea0003800000 */
        /* <DEDUP_REMOVED lines=13> */
.L_x_5471:
        /* <DEDUP_REMOVED lines=60> */
.L_x_5472:
[----:B------:R-:W-:Y:S05]  /*3de0*/  BSYNC.RECONVERGENT B0 ;  /* 0x0000000000007941 */ /* 0x000fea0003800200 */
.L_x_5470:
        /* <DEDUP_REMOVED lines=24> */
.L_x_5469:
[----:B------:R-:W-:Y:S05]  /*3f70*/  BSYNC.RECONVERGENT B1 ;  /* 0x0000000000017941 */ /* 0x000fea0003800200 */
.L_x_5468:
[----:B------:R-:W2:Y:S01]  /*3f80*/  LD.E R57, desc[UR4][R2.64+0xdc] ;  /* 0x0000dc0402397980 */ /* 0x000ea2000c101900 */
[----:B------:R-:W-:-:S05]  /*3f90*/  IMAD.SHL.U32 R53, R207, 0x2, RZ ;  /* 0x00000002cf357824 */ /* 0x000fca00078e00ff */
[----:B------:R-:W-:-:S05]  /*3fa0*/  LOP3.LUT R53, R53, 0x6, RZ, 0xc0, !PT ;  /* 0x0000000635357812 */ /* 0x000fca00078ec0ff */
[----:B------:R-:W-:-:S04]  /*3fb0*/  IMAD R6, R166, 0x80, R53 ;  /* 0x00000080a6067824 */ /* 0x000fc800078e0235 */
[C---:B------:R-:W-:Y:S01]  /*3fc0*/  VIADD R108, R6.reuse, 0x1 ;  /* 0x00000001066c7836 */ /* 0x040fe20000000000 */
[CC--:B------:R-:W-:Y:S01]  /*3fd0*/  ISETP.GE.AND P0, PT, R6.reuse, R217.reuse, PT ;  /* 0x000000d90600720c */ /* 0x0c0fe20003f06270 */
[C---:B------:R-:W-:Y:S02]  /*3fe0*/  VIADD R87, R6.reuse, 0x8 ;  /* 0x0000000806577836 */ /* 0x040fe40000000000 */
[----:B------:R-:W-:Y:S01]  /*3ff0*/  VIADD R73, R6, 0x9 ;  /* 0x0000000906497836 */ /* 0x000fe20000000000 */
[----:B------:R-:W-:Y:S02]  /*4000*/  FSEL R47, R104, -INF , P0 ;  /* 0xff800000682f7808 */ /* 0x000fe40000000000 */
[-C--:B------:R-:W-:Y:S01]  /*4010*/  ISETP.GE.AND P0, PT, R108, R217.reuse, PT ;  /* 0x000000d96c00720c */ /* 0x080fe20003f06270 */
[C---:B------:R-:W-:Y:S01]  /*4020*/  VIADD R71, R6.reuse, 0x10 ;  /* 0x0000001006477836 */ /* 0x040fe20000000000 */
[----:B------:R-:W-:Y:S01]  /*4030*/  ISETP.GE.AND P3, PT, R87, R217, PT ;  /* 0x000000d95700720c */ /* 0x000fe20003f66270 */
[----:B------:R-:W-:Y:S01]  /*4040*/  VIADD R69, R6, 0x11 ;  /* 0x0000001106457836 */ /* 0x000fe20000000000 */
[----:B------:R-:W-:-:S02]  /*4050*/  ISETP.GE.AND P4, PT, R108, R216, PT ;  /* 0x000000d86c00720c */ /* 0x000fc40003f86270 */
[----:B------:R-:W-:Y:S02]  /*4060*/  FSEL R4, R120, -INF , P0 ;  /* 0xff80000078047808 */ /* 0x000fe40000000000 */
[-C--:B------:R-:W-:Y:S01]  /*4070*/  ISETP.GE.AND P0, PT, R73, R217.reuse, PT ;  /* 0x000000d94900720c */ /* 0x080fe20003f06270 */
[----:B------:R-:W-:Y:S01]  /*4080*/  VIADD R86, R6, 0x18 ;  /* 0x0000001806567836 */ /* 0x000fe20000000000 */
[----:B------:R-:W-:Y:S02]  /*4090*/  FSEL R45, R107, -INF , P3 ;  /* 0xff8000006b2d7808 */ /* 0x000fe40001800000 */
[----:B------:R-:W-:Y:S02]  /*40a0*/  FSEL R4, R4, -INF , !P4 ;  /* 0xff80000004047808 */ /* 0x000fe40006000000 */
[----:B------:R-:W-:Y:S01]  /*40b0*/  ISETP.GE.AND P3, PT, R71, R217, PT ;  /* 0x000000d94700720c */ /* 0x000fe20003f66270 */
[----:B------:R-:W-:Y:S01]  /*40c0*/  VIADD R85, R6, 0x19 ;  /* 0x0000001906557836 */ /* 0x000fe20000000000 */
[----:B------:R-:W-:-:S02]  /*40d0*/  ISETP.GE.AND P4, PT, R73, R216, PT ;  /* 0x000000d84900720c */ /* 0x000fc40003f86270 */
[----:B------:R-:W-:Y:S02]  /*40e0*/  FSEL R43, R123, -INF , P0 ;  /* 0xff8000007b2b7808 */ /* 0x000fe40000000000 */
[C---:B------:R-:W-:Y:S02]  /*40f0*/  ISETP.GE.AND P5, PT, R6.reuse, R216, PT ;  /* 0x000000d80600720c */ /* 0x040fe40003fa6270 */
[-C--:B------:R-:W-:Y:S01]  /*4100*/  ISETP.GE.AND P0, PT, R69, R217.reuse, PT ;  /* 0x000000d94500720c */ /* 0x080fe20003f06270 */
[----:B------:R-:W-:Y:S01]  /*4110*/  VIADD R79, R6, 0x20 ;  /* 0x00000020064f7836 */ /* 0x000fe20000000000 */
[----:B------:R-:W-:Y:S02]  /*4120*/  FSEL R41, R112, -INF , P3 ;  /* 0xff80000070297808 */ /* 0x000fe40001800000 */
[----:B------:R-:W-:Y:S02]  /*4130*/  FSEL R43, R43, -INF , !P4 ;  /* 0xff8000002b2b7808 */ /* 0x000fe40006000000 */
[----:B------:R-:W-:Y:S01]  /*4140*/  ISETP.GE.AND P3, PT, R86, R217, PT ;  /* 0x000000d95600720c */ /* 0x000fe20003f66270 */
[----:B------:R-:W-:Y:S01]  /*4150*/  VIADD R78, R6, 0x21 ;  /* 0x00000021064e7836 */ /* 0x000fe20000000000 */
[----:B------:R-:W-:-:S02]  /*4160*/  FSEL R47, R47, -INF , !P5 ;  /* 0xff8000002f2f7808 */ /* 0x000fc40006800000 */
[-C--:B------:R-:W-:Y:S02]  /*4170*/  ISETP.GE.AND P4, PT, R69, R216.reuse, PT ;  /* 0x000000d84500720c */ /* 0x080fe40003f86270 */
[----:B------:R-:W-:Y:S02]  /*4180*/  FSEL R39, R113, -INF , P0 ;  /* 0xff80000071277808 */ /* 0x000fe40000000000 */
[----:B------:R-:W-:Y:S02]  /*4190*/  ISETP.GE.AND P5, PT, R87, R216, PT ;  /* 0x000000d85700720c */ /* 0x000fe40003fa6270 */
[----:B------:R-:W-:Y:S01]  /*41a0*/  ISETP.GE.AND P0, PT, R85, R217, PT ;  /* 0x000000d95500720c */ /* 0x000fe20003f06270 */
[----:B------:R-:W-:Y:S01]  /*41b0*/  VIADD R75, R6, 0x28 ;  /* 0x00000028064b7836 */ /* 0x000fe20000000000 */
[----:B-1----:R-:W-:Y:S02]  /*41c0*/  FSEL R37, R114, -INF , P3 ;  /* 0xff80000072257808 */ /* 0x002fe40001800000 */
[----:B------:R-:W-:-:S02]  /*41d0*/  FSEL R39, R39, -INF , !P4 ;  /* 0xff80000027277808 */ /* 0x000fc40006000000 */
[-C--:B------:R-:W-:Y:S01]  /*41e0*/  ISETP.GE.AND P3, PT, R79, R217.reuse, PT ;  /* 0x000000d94f00720c */ /* 0x080fe20003f66270 */
[----:B------:R-:W-:Y:S01]  /*41f0*/  VIADD R74, R6, 0x29 ;  /* 0x00000029064a7836 */ /* 0x000fe20000000000 */
[----:B------:R-:W-:Y:S02]  /*4200*/  FSEL R45, R45, -INF , !P5 ;  /* 0xff8000002d2d7808 */ /* 0x000fe40006800000 */
[-C--:B------:R-:W-:Y:S02]  /*4210*/  ISETP.GE.AND P4, PT, R85, R216.reuse, PT ;  /* 0x000000d85500720c */ /* 0x080fe40003f86270 */
[----:B------:R-:W-:Y:S02]  /*4220*/  FSEL R11, R115, -INF , P0 ;  /* 0xff800000730b7808 */ /* 0x000fe40000000000 */
[----:B------:R-:W-:Y:S02]  /*4230*/  ISETP.GE.AND P5, PT, R71, R216, PT ;  /* 0x000000d84700720c */ /* 0x000fe40003fa6270 */
[----:B------:R-:W-:Y:S01]  /*4240*/  ISETP.GE.AND P0, PT, R78, R217, PT ;  /* 0x000000d94e00720c */ /* 0x000fe20003f06270 */
[----:B------:R-:W-:Y:S01]  /*4250*/  VIADD R72, R6, 0x30 ;  /* 0x0000003006487836 */ /* 0x000fe20000000000 */
[----:B------:R-:W-:-:S02]  /*4260*/  FSEL R35, R91, -INF , P3 ;  /* 0xff8000005b237808 */ /* 0x000fc40001800000 */
[----:B------:R-:W-:Y:S02]  /*4270*/  FSEL R11, R11, -INF , !P4 ;  /* 0xff8000000b0b7808 */ /* 0x000fe40006000000 */
[----:B------:R-:W-:Y:S01]  /*4280*/  ISETP.GE.AND P3, PT, R75, R217, PT ;  /* 0x000000d94b00720c */ /* 0x000fe20003f66270 */
[----:B------:R-:W-:Y:S01]  /*4290*/  VIADD R70, R6, 0x31 ;  /* 0x0000003106467836 */ /* 0x000fe20000000000 */
[----:B------:R-:W-:Y:S02]  /*42a0*/  FSEL R41, R41, -INF , !P5 ;  /* 0xff80000029297808 */ /* 0x000fe40006800000 */
[-C--:B------:R-:W-:Y:S02]  /*42b0*/  ISETP.GE.AND P4, PT, R78, R216.reuse, PT ;  /* 0x000000d84e00720c */ /* 0x080fe40003f86270 */
[----:B------:R-:W-:Y:S02]  /*42c0*/  FSEL R97, R97, -INF , P0 ;  /* 0xff80000061617808 */ /* 0x000fe40000000000 */
[----:B------:R-:W-:-:S02]  /*42d0*/  ISETP.GE.AND P5, PT, R86, R216, PT ;  /* 0x000000d85600720c */ /* 0x000fc40003fa6270 */
[-C--:B------:R-:W-:Y:S01]  /*42e0*/  ISETP.GE.AND P0, PT, R74, R217.reuse, PT ;  /* 0x000000d94a00720c */ /* 0x080fe20003f06270 */
[----:B------:R-:W-:Y:S01]  /*42f0*/  VIADD R68, R6, 0x38 ;  /* 0x0000003806447836 */ /* 0x000fe20000000000 */
[----:B------:R-:W-:Y:S02]  /*4300*/  FSEL R31, R98, -INF , P3 ;  /* 0xff800000621f7808 */ /* 0x000fe40001800000 */
[----:B------:R-:W-:Y:S02]  /*4310*/  FSEL R221, R97, -INF , !P4 ;  /* 0xff80000061dd7808 */ /* 0x000fe40006000000 */
[----:B------:R-:W-:Y:S01]  /*4320*/  ISETP.GE.AND P3, PT, R72, R217, PT ;  /* 0x000000d94800720c */ /* 0x000fe20003f66270 */
[----:B------:R-:W-:Y:S01]  /*4330*/  VIADD R66, R6, 0x39 ;  /* 0x0000003906427836 */ /* 0x000fe20000000000 */
[----:B------:R-:W-:Y:S02]  /*4340*/  FSEL R37, R37, -INF , !P5 ;  /* 0xff80000025257808 */ /* 0x000fe40006800000 */
[----:B------:R-:W-:-:S02]  /*4350*/  ISETP.GE.AND P4, PT, R74, R216, PT ;  /* 0x000000d84a00720c */ /* 0x000fc40003f86270 */
[----:B------:R-:W-:Y:S02]  /*4360*/  FSEL R33, R99, -INF , P0 ;  /* 0xff80000063217808 */ /* 0x000fe40000000000 */
[----:B------:R-:W-:Y:S02]  /*4370*/  ISETP.GE.AND P5, PT, R79, R216, PT ;  /* 0x000000d84f00720c */ /* 0x000fe40003fa6270 */
        /* <DEDUP_REMOVED lines=12> */
[----:B------:R-:W-:Y:S02]  /*4440*/  FSEL R124, R124, -INF , P3 ;  /* 0xff8000007c7c7808 */ /* 0x000fe40001800000 */
        /* <DEDUP_REMOVED lines=51> */
[----:B------:R-:W-:Y:S02]  /*4780*/  ISETP.GE.AND P3, PT, R40, R217, PT ;  /* 0x000000d92800720c */ /* 0x000fe40003f66270 */
[----:B------:R-:W-:Y:S02]  /*4790*/  FSEL R27, R27, -INF , !P5 ;  /* 0xff8000001b1b7808 */ /* 0x000fe40006800000 */
[-C--:B------:R-:W-:Y:S02]  /*47a0*/  ISETP.GE.AND P4, PT, R42, R216.reuse, PT ;  /* 0x000000d82a00720c */ /* 0x080fe40003f86270 */
[----:B------:R-:W-:Y:S02]  /*47b0*/  FSEL R48, R48, -INF , P0 ;  /* 0xff80000030307808 */ /* 0x000fe40000000000 */
[----:B------:R-:W-:-:S02]  /*47c0*/  ISETP.GE.AND P5, PT, R49, R216, PT ;  /* 0x000000d83100720c */ /* 0x000fc40003fa6270 */
[----:B------:R-:W-:Y:S01]  /*47d0*/  ISETP.GE.AND P0, PT, R38, R217, PT ;  /* 0x000000d92600720c */ /* 0x000fe20003f06270 */
[C---:B------:R-:W-:Y:S01]  /*47e0*/  VIADD R26, R6.reuse, 0x71 ;  /* 0x00000071061a7836 */ /* 0x040fe20000000000 */
[C---:B------:R-:W-:Y:S01]  /*47f0*/  ISETP.GE.AND P2, PT, R6.reuse, R215, PT ;  /* 0x000000d70600720c */ /* 0x040fe20003f46270 */
[C---:B------:R-:W-:Y:S01]  /*4800*/  VIADD R24, R6.reuse, 0x78 ;  /* 0x0000007806187836 */ /* 0x040fe20000000000 */
[C---:B------:R-:W-:Y:S01]  /*4810*/  ISETP.GE.AND P1, PT, R6.reuse, R214, PT ;  /* 0x000000d60600720c */ /* 0x040fe20003f26270 */
[----:B------:R-:W-:Y:S01]  /*4820*/  VIADD R6, R6, 0x79 ;  /* 0x0000007906067836 */ /* 0x000fe20000000000 */
[----:B------:R-:W-:Y:S02]  /*4830*/  FSEL R19, R19, -INF , P3 ;  /* 0xff80000013137808 */ /* 0x000fe40001800000 */
[----:B------:R-:W-:Y:S02]  /*4840*/  FSEL R147, R48, -INF , !P4 ;  /* 0xff80000030937808 */ /* 0x000fe40006000000 */
[----:B------:R-:W-:-:S02]  /*4850*/  ISETP.GE.AND P3, PT, R36, R217, PT ;  /* 0x000000d92400720c */ /* 0x000fc40003f66270 */
[----:B------:R-:W-:Y:S02]  /*4860*/  FSEL R171, R61, -INF , !P5 ;  /* 0xff8000003dab7808 */ /* 0x000fe40006800000 */
[-C--:B------:R-:W-:Y:S02]  /*4870*/  ISETP.GE.AND P4, PT, R38, R216.reuse, PT ;  /* 0x000000d82600720c */ /* 0x080fe40003f86270 */
[----:B------:R-:W-:Y:S02]  /*4880*/  FSEL R9, R9, -INF , P0 ;  /* 0xff80000009097808 */ /* 0x000fe40000000000 */
[----:B------:R-:W-:Y:S02]  /*4890*/  ISETP.GE.AND P5, PT, R44, R216, PT ;  /* 0x000000d82c00720c */ /* 0x000fe40003fa6270 */
[----:B------:R-:W-:Y:S02]  /*48a0*/  FSEL R15, R15, -INF , P3 ;  /* 0xff8000000f0f7808 */ /* 0x000fe40001800000 */
[----:B------:R-:W-:-:S02]  /*48b0*/  FSEL R143, R9, -INF , !P4 ;  /* 0xff800000098f7808 */ /* 0x000fc40006000000 */
[-C--:B------:R-:W-:Y:S02]  /*48c0*/  ISETP.GE.AND P3, PT, R6, R217.reuse, PT ;  /* 0x000000d90600720c */ /* 0x080fe40003f66270 */
[----:B------:R-:W-:Y:S02]  /*48d0*/  FSEL R149, R34, -INF , !P5 ;  /* 0xff80000022957808 */ /* 0x000fe40006800000 */
[----:B------:R-:W-:Y:S02]  /*48e0*/  ISETP.GE.AND P4, PT, R24, R217, PT ;  /* 0x000000d91800720c */ /* 0x000fe40003f86270 */
[-C--:B------:R-:W-:Y:S02]  /*48f0*/  ISETP.GE.AND P5, PT, R40, R216.reuse, PT ;  /* 0x000000d82800720c */ /* 0x080fe40003fa6270 */
[----:B------:R-:W-:Y:S02]  /*4900*/  ISETP.GE.AND P0, PT, R36, R216, PT ;  /* 0x000000d82400720c */ /* 0x000fe40003f06270 */
[----:B------:R-:W-:-:S02]  /*4910*/  FSEL R67, R67, -INF , P3 ;  /* 0xff80000043437808 */ /* 0x000fc40001800000 */
[----:B------:R-:W-:Y:S02]  /*4920*/  FSEL R59, R59, -INF , P4 ;  /* 0xff8000003b3b7808 */ /* 0x000fe40002000000 */
[----:B------:R-:W-:Y:S02]  /*4930*/  ISETP.GE.AND P3, PT, R24, R216, PT ;  /* 0x000000d81800720c */ /* 0x000fe40003f66270 */
[----:B------:R-:W-:Y:S02]  /*4940*/  FSEL R145, R19, -INF , !P5 ;  /* 0xff80000013917808 */ /* 0x000fe40006800000 */
[----:B------:R-:W-:Y:S02]  /*4950*/  ISETP.GE.AND P5, PT, R26, R217, PT ;  /* 0x000000d91a00720c */ /* 0x000fe40003fa6270 */
[----:B------:R-:W-:Y:S02]  /*4960*/  FSEL R125, R15, -INF , !P0 ;  /* 0xff8000000f7d7808 */ /* 0x000fe40004000000 */
[----:B------:R-:W-:-:S02]  /*4970*/  ISETP.GE.AND P0, PT, R108, R215, PT ;  /* 0x000000d76c00720c */ /* 0x000fc40003f06270 */
[----:B------:R-:W-:Y:S02]  /*4980*/  FSEL R121, R59, -INF , !P3 ;  /* 0xff8000003b797808 */ /* 0x000fe40005800000 */
[----:B------:R-:W-:Y:S02]  /*4990*/  FSEL R30, R105, -INF , P2 ;  /* 0xff800000691e7808 */ /* 0x000fe40001000000 */
[----:B------:R-:W-:Y:S02]  /*49a0*/  ISETP.GE.AND P3, PT, R6, R216, PT ;  /* 0x000000d80600720c */ /* 0x000fe40003f66270 */
[----:B------:R-:W-:Y:S02]  /*49b0*/  FSEL R13, R13, -INF , P5 ;  /* 0xff8000000d0d7808 */ /* 0x000fe40002800000 */
[----:B------:R-:W-:Y:S02]  /*49c0*/  ISETP.GE.AND P5, PT, R108, R214, PT ;  /* 0x000000d66c00720c */ /* 0x000fe40003fa6270 */
[----:B------:R-:W-:-:S02]  /*49d0*/  FSEL R106, R106, -INF , P0 ;  /* 0xff8000006a6a7808 */ /* 0x000fc40000000000 */
[-C--:B------:R-:W-:Y:S02]  /*49e0*/  ISETP.GE.AND P0, PT, R71, R215.reuse, PT ;  /* 0x000000d74700720c */ /* 0x080fe40003f06270 */
[----:B------:R-:W-:Y:S02]  /*49f0*/  FSEL R30, R30, -INF , !P1 ;  /* 0xff8000001e1e7808 */ /* 0x000fe40004800000 */
[----:B------:R-:W-:Y:S02]  /*4a00*/  FSEL R67, R67, -INF , !P3 ;  /* 0xff80000043437808 */ /* 0x000fe40005800000 */
[C---:B------:R-:W-:Y:S02]  /*4a10*/  ISETP.GE.AND P1, PT, R73.reuse, R215, PT ;  /* 0x000000d74900720c */ /* 0x040fe40003f26270 */
[----:B------:R-:W-:Y:S02]  /*4a20*/  ISETP.GE.AND P3, PT, R73, R214, PT ;  /* 0x000000d64900720c */ /* 0x000fe40003f66270 */
[----:B------:R-:W-:-:S02]  /*4a30*/  FSEL R73, R106, -INF , !P5 ;  /* 0xff8000006a497808 */ /* 0x000fc40006800000 */
[-C--:B------:R-:W-:Y:S02]  /*4a40*/  ISETP.GE.AND P5, PT, R71, R214.reuse, PT ;  /* 0x000000d64700720c */ /* 0x080fe40003fa6270 */
[----:B------:R-:W-:Y:S02]  /*4a50*/  FSEL R19, R94, -INF , P0 ;  /* 0xff8000005e137808 */ /* 0x000fe40000000000 */
[----:B------:R-:W-:Y:S02]  /*4a60*/  ISETP.GE.AND P0, PT, R85, R215, PT ;  /* 0x000000d75500720c */ /* 0x000fe40003f06270 */
[----:B------:R-:W-:Y:S02]  /*4a70*/  FSEL R19, R19, -INF , !P5 ;  /* 0xff80000013137808 */ /* 0x000fe40006800000 */
[----:B------:R-:W-:Y:S02]  /*4a80*/  ISETP.GE.AND P5, PT, R85, R214, PT ;  /* 0x000000d65500720c */ /* 0x000fe40003fa6270 */
[----:B------:R-:W-:-:S02]  /*4a90*/  FSEL R9, R89, -INF , P0 ;  /* 0xff80000059097808 */ /* 0x000fc40000000000 */
[-C--:B------:R-:W-:Y:S02]  /*4aa0*/  ISETP.GE.AND P0, PT, R75, R215.reuse, PT ;  /* 0x000000d74b00720c */ /* 0x080fe40003f06270 */
[----:B------:R-:W-:Y:S02]  /*4ab0*/  FSEL R9, R9, -INF , !P5 ;  /* 0xff80000009097808 */ /* 0x000fe40006800000 */
[----:B------:R-:W-:Y:S02]  /*4ac0*/  ISETP.GE.AND P5, PT, R75, R214, PT ;  /* 0x000000d64b00720c */ /* 0x000fe40003fa6270 */
[----:B------:R-:W-:Y:S02]  /*4ad0*/  FSEL R29, R80, -INF , P0 ;  /* 0xff800000501d7808 */ /* 0x000fe40000000000 */
[----:B------:R-:W-:Y:S02]  /*4ae0*/  ISETP.GE.AND P0, PT, R70, R215, PT ;  /* 0x000000d74600720c */ /* 0x000fe40003f06270 */
[----:B------:R-:W-:-:S02]  /*4af0*/  ISETP.GE.AND P4, PT, R26, R216, PT ;  /* 0x000000d81a00720c */ /* 0x000fc40003f86270 */
[-C--:B------:R-:W-:Y:S02]  /*4b00*/  ISETP.GE.AND P2, PT, R87, R215.reuse, PT ;  /* 0x000000d75700720c */ /* 0x080fe40003f46270 */
[----:B------:R-:W-:Y:S02]  /*4b10*/  FSEL R29, R29, -INF , !P5 ;  /* 0xff8000001d1d7808 */ /* 0x000fe40006800000 */
[----:B------:R-:W-:Y:S02]  /*4b20*/  ISETP.GE.AND P5, PT, R70, R214, PT ;  /* 0x000000d64600720c */ /* 0x000fe40003fa6270 */
[----:B------:R-:W-:Y:S02]  /*4b30*/  FSEL R100, R100, -INF , P0 ;  /* 0xff80000064647808 */ /* 0x000fe40000000000 */
[----:B------:R-:W-:Y:S02]  /*4b40*/  ISETP.GE.AND P0, PT, R65, R215, PT ;  /* 0x000000d74100720c */ /* 0x000fe40003f06270 */
[----:B------:R-:W-:-:S02]  /*4b50*/  FSEL R123, R13, -INF , !P4 ;  /* 0xff8000000d7b7808 */ /* 0x000fc40006000000 */
[-C--:B------:R-:W-:Y:S02]  /*4b60*/  ISETP.GE.AND P4, PT, R87, R214.reuse, PT ;  /* 0x000000d65700720c */ /* 0x080fe40003f86270 */
[----:B------:R-:W-:Y:S02]  /*4b70*/  FSEL R92, R92, -INF , P2 ;  /* 0xff8000005c5c7808 */ /* 0x000fe40001000000 */
[----:B------:R-:W-:Y:S02]  /*4b80*/  FSEL R131, R100, -INF , !P5 ;  /* 0xff80000064837808 */ /* 0x000fe40006800000 */
[----:B------:R-:W-:Y:S02]  /*4b90*/  FSEL R93, R93, -INF , P1 ;  /* 0xff8000005d5d7808 */ /* 0x000fe40000800000 */
[----:B------:R-:W-:Y:S02]  /*4ba0*/  ISETP.GE.AND P5, PT, R65, R214, PT ;  /* 0x000000d64100720c */ /* 0x000fe40003fa6270 */
[----:B------:R-:W-:-:S02]  /*4bb0*/  FSEL R28, R28, -INF , P0 ;  /* 0xff8000001c1c7808 */ /* 0x000fc40000000000 */
[-C--:B------:R-:W-:Y:S02]  /*4bc0*/  ISETP.GE.AND P1, PT, R86, R215.reuse, PT ;  /* 0x000000d75600720c */ /* 0x080fe40003f26270 */
[----:B------:R-:W-:Y:S02]  /*4bd0*/  FSEL R71, R92, -INF , !P4 ;  /* 0xff8000005c477808 */ /* 0x000fe40006000000 */
[C---:B------:R-:W-:Y:S02]  /*4be0*/  ISETP.GE.AND P2, PT, R69.reuse, R215, PT ;  /* 0x000000d74500720c */ /* 0x040fe40003f46270 */
[----:B------:R-:W-:Y:S02]  /*4bf0*/  ISETP.GE.AND P4, PT, R69, R214, PT ;  /* 0x000000d64500720c */ /* 0x000fe40003f86270 */
[----:B------:R-:W-:Y:S02]  /*4c00*/  FSEL R69, R93, -INF , !P3 ;  /* 0xff8000005d457808 */ /* 0x000fe40005800000 */
[----:B------:R-:W-:-:S02]  /*4c10*/  FSEL R173, R28, -INF , !P5 ;  /* 0xff8000001cad7808 */ /* 0x000fc40006800000 */
[----:B------:R-:W-:Y:S02]  /*4c20*/  ISETP.GE.AND P3, PT, R86, R214, PT ;  /* 0x000000d65600720c */ /* 0x000fe40003f66270 */
[----:B------:R-:W-:Y:S02]  /*4c30*/  FSEL R13, R88, -INF , P1 ;  /* 0xff800000580d7808 */ /* 0x000fe40000800000 */
[----:B------:R-:W-:Y:S02]  /*4c40*/  FMNMX3.FTZ R28, R47, R4, R45, !PT ;  /* 0x000000042f1c7276 */ /* 0x000fe4000781002d */
[----:B------:R-:W-:Y:S02]  /*4c50*/  ISETP.GE.AND P1, PT, R78, R215, PT ;  /* 0x000000d74e00720c */ /* 0x000fe40003f26270 */
[----:B------:R-:W-:Y:S02]  /*4c60*/  FSEL R13, R13, -INF , !P3 ;  /* 0xff8000000d0d7808 */ /* 0x000fe40005800000 */
[----:B------:R-:W-:-:S02]  /*4c70*/  FMNMX3.FTZ R28, R28, R43, R41, !PT ;  /* 0x0000002b1c1c7276 */ /* 0x000fc40007810029 */
[-C--:B------:R-:W-:Y:S02]  /*4c80*/  ISETP.GE.AND P3, PT, R78, R214.reuse, PT ;  /* 0x000000d64e00720c */ /* 0x080fe40003f66270 */
[----:B------:R-:W-:Y:S02]  /*4c90*/  FSEL R96, R96, -INF , P1 ;  /* 0xff80000060607808 */ /* 0x000fe40000800000 */
[----:B------:R-:W-:Y:S02]  /*4ca0*/  ISETP.GE.AND P1, PT, R72, R215, PT ;  /* 0x000000d74800720c */ /* 0x000fe40003f26270 */
[----:B------:R-:W-:Y:S02]  /*4cb0*/  FMNMX3.FTZ R28, R28, R39, R37, !PT ;  /* 0x000000271c1c7276 */ /* 0x000fe40007810025 */
[----:B------:R-:W-:Y:S02]  /*4cc0*/  FSEL R189, R96, -INF , !P3 ;  /* 0xff80000060bd7808 */ /* 0x000fe40005800000 */
[----:B------:R-:W-:-:S02]  /*4cd0*/  ISETP.GE.AND P3, PT, R72, R214, PT ;  /* 0x000000d64800720c */ /* 0x000fc40003f66270 */
[----:B------:R-:W-:Y:S02]  /*4ce0*/  FSEL R82, R82, -INF , P1 ;  /* 0xff80000052527808 */ /* 0x000fe40000800000 */
[----:B------:R-:W-:Y:S02]  /*4cf0*/  ISETP.GE.AND P1, PT, R66, R215, PT ;  /* 0x000000d74200720c */ /* 0x000fe40003f26270 */
[----:B------:R-:W-:Y:S02]  /*4d00*/  FMNMX3.FTZ R28, R28, R11, R35, !PT ;  /* 0x0000000b1c1c7276 */ /* 0x000fe40007810023 */
[----:B------:R-:W-:Y:S02]  /*4d10*/  FSEL R181, R82, -INF , !P3 ;  /* 0xff80000052b57808 */ /* 0x000fe40005800000 */
[----:B------:R-:W-:Y:S02]  /*4d20*/  ISETP.GE.AND P3, PT, R66, R214, PT ;  /* 0x000000d64200720c */ /* 0x000fe40003f66270 */
[----:B------:R-:W-:-:S02]  /*4d30*/  FSEL R103, R103, -INF , P1 ;  /* 0xff80000067677808 */ /* 0x000fc40000800000 */
[----:B------:R-:W-:Y:S02]  /*4d40*/  ISETP.GE.AND P1, PT, R58, R215, PT ;  /* 0x000000d73a00720c */ /* 0x000fe40003f26270 */
[----:B------:R-:W-:Y:S02]  /*4d50*/  FMNMX3.FTZ R28, R28, R221, R31, !PT ;  /* 0x000000dd1c1c7276 */ /* 0x000fe4000781001f */
[----:B------:R-:W-:Y:S02]  /*4d60*/  FSEL R139, R103, -INF , !P3 ;  /* 0xff800000678b7808 */ /* 0x000fe40005800000 */
[----:B------:R-:W-:Y:S02]  /*4d70*/  ISETP.GE.AND P3, PT, R58, R214, PT ;  /* 0x000000d63a00720c */ /* 0x000fe40003f66270 */
[----:B------:R-:W-:Y:S02]  /*4d80*/  FSEL R20, R20, -INF , P1 ;  /* 0xff80000014147808 */ /* 0x000fe40000800000 */
[----:B------:R-:W-:-:S02]  /*4d90*/  FMNMX3.FTZ R28, R28, R33, R185, !PT ;  /* 0x000000211c1c7276 */ /* 0x000fc400078100b9 */
[----:B------:R-:W-:Y:S02]  /*4da0*/  FSEL R15, R95, -INF , P2 ;  /* 0xff8000005f0f7808 */ /* 0x000fe40001000000 */
[----:B------:R-:W-:Y:S02]  /*4db0*/  FSEL R169, R20, -INF , !P3 ;  /* 0xff80000014a97808 */ /* 0x000fe40005800000 */
[----:B------:R-:W-:Y:S02]  /*4dc0*/  FMNMX3.FTZ R28, R28, R127, R183, !PT ;  /* 0x0000007f1c1c7276 */ /* 0x000fe400078100b7 */
[----:B------:R-:W-:Y:S02]  /*4dd0*/  ISETP.GE.AND P2, PT, R79, R215, PT ;  /* 0x000000d74f00720c */ /* 0x000fe40003f46270 */
[----:B------:R-:W-:Y:S02]  /*4de0*/  FMNMX3.FTZ R20, R30, R73, R71, !PT ;  /* 0x000000491e147276 */ /* 0x000fe40007810047 */
[----:B------:R-:W-:-:S02]  /*4df0*/  FSEL R15, R15, -INF , !P4 ;  /* 0xff8000000f0f7808 */ /* 0x000fc40006000000 */
[----:B------:R-:W-:Y:S02]  /*4e00*/  FMNMX3.FTZ R28, R28, R129, R177, !PT ;  /* 0x000000811c1c7276 */ /* 0x000fe400078100b1 */
[----:B------:R-:W-:Y:S02]  /*4e10*/  ISETP.GE.AND P4, PT, R79, R214, PT ;  /* 0x000000d64f00720c */ /* 0x000fe40003f86270 */
[----:B------:R-:W-:Y:S02]  /*4e20*/  FSEL R90, R90, -INF , P2 ;  /* 0xff8000005a5a7808 */ /* 0x000fe40001000000 */
[----:B------:R-:W-:Y:S02]  /*4e30*/  FMNMX3.FTZ R20, R20, R69, R19, !PT ;  /* 0x0000004514147276 */ /* 0x000fe40007810013 */
[----:B------:R-:W-:Y:S02]  /*4e40*/  ISETP.GE.AND P2, PT, R74, R215, PT ;  /* 0x000000d74a00720c */ /* 0x000fe40003f46270 */
[----:B------:R-:W-:-:S02]  /*4e50*/  FMNMX3.FTZ R28, R28, R151, R153, !PT ;  /* 0x000000971c1c7276 */ /* 0x000fc40007810099 */
[----:B------:R-:W-:Y:S02]  /*4e60*/  FSEL R191, R90, -INF , !P4 ;  /* 0xff8000005abf7808 */ /* 0x000fe40006000000 */
[----:B------:R-:W-:Y:S02]  /*4e70*/  FMNMX3.FTZ R20, R20, R15, R13, !PT ;  /* 0x0000000f14147276 */ /* 0x000fe4000781000d */
[----:B------:R-:W-:Y:S02]  /*4e80*/  ISETP.GE.AND P4, PT, R74, R214, PT ;  /* 0x000000d64a00720c */ /* 0x000fe40003f86270 */
[----:B------:R-:W-:Y:S02]  /*4e90*/  FSEL R81, R81, -INF , P2 ;  /* 0xff80000051517808 */ /* 0x000fe40001000000 */
[----:B------:R-:W-:Y:S02]  /*4ea0*/  FMNMX3.FTZ R28, R28, R175, R27, !PT ;  /* 0x000000af1c1c7276 */ /* 0x000fe4000781001b */
[----:B------:R-:W-:-:S02]  /*4eb0*/  ISETP.GE.AND P2, PT, R68, R215, PT ;  /* 0x000000d74400720c */ /* 0x000fc40003f46270 */
[----:B------:R-:W-:Y:S02]  /*4ec0*/  FMNMX3.FTZ R20, R20, R9, R191, !PT ;  /* 0x0000000914147276 */ /* 0x000fe400078100bf */
[----:B------:R-:W-:Y:S02]  /*4ed0*/  FSEL R187, R81, -INF , !P4 ;  /* 0xff80000051bb7808 */ /* 0x000fe40006000000 */
[----:B------:R-:W-:Y:S02]  /*4ee0*/  FMNMX3.FTZ R28, R28, R25, R171, !PT ;  /* 0x000000191c1c7276 */ /* 0x000fe400078100ab */
[----:B------:R-:W-:Y:S02]  /*4ef0*/  ISETP.GE.AND P4, PT, R68, R214, PT ;  /* 0x000000d64400720c */ /* 0x000fe40003f86270 */
[----:B------:R-:W-:Y:S02]  /*4f00*/  FSEL R102, R102, -INF , P2 ;  /* 0xff80000066667808 */ /* 0x000fe40001000000 */
[----:B------:R-:W-:-:S02]  /*4f10*/  FMNMX3.FTZ R20, R20, R189, R29, !PT ;  /* 0x000000bd14147276 */ /* 0x000fc4000781001d */
[----:B------:R-:W-:Y:S02]  /*4f20*/  ISETP.GE.AND P2, PT, R63, R215, PT ;  /* 0x000000d73f00720c */ /* 0x000fe40003f46270 */
[----:B------:R-:W-:Y:S02]  /*4f30*/  FMNMX3.FTZ R28, R28, R167, R149, !PT ;  /* 0x000000a71c1c7276 */ /* 0x000fe40007810095 */
[----:B------:R-:W-:Y:S02]  /*4f40*/  FSEL R179, R102, -INF , !P4 ;  /* 0xff80000066b37808 */ /* 0x000fe40006000000 */
[-C--:B------:R-:W-:Y:S02]  /*4f50*/  ISETP.GE.AND P0, PT, R52, R215.reuse, PT ;  /* 0x000000d73400720c */ /* 0x080fe40003f06270 */
[----:B------:R-:W-:Y:S02]  /*4f60*/  ISETP.GE.AND P1, PT, R50, R215, PT ;  /* 0x000000d73200720c */ /* 0x000fe40003f26270 */
[----:B------:R-:W-:-:S02]  /*4f70*/  FMNMX3.FTZ R20, R20, R187, R181, !PT ;  /* 0x000000bb14147276 */ /* 0x000fc400078100b5 */
[----:B------:R-:W-:Y:S02]  /*4f80*/  ISETP.GE.AND P4, PT, R63, R214, PT ;  /* 0x000000d63f00720c */ /* 0x000fe40003f86270 */
[----:B------:R-:W-:Y:S02]  /*4f90*/  FSEL R76, R76, -INF , P2 ;  /* 0xff8000004c4c7808 */ /* 0x000fe40001000000 */
[----:B------:R-:W-:Y:S02]  /*4fa0*/  FMNMX3.FTZ R28, R28, R147, R145, !PT ;  /* 0x000000931c1c7276 */ /* 0x000fe40007810091 */
[----:B------:R-:W-:Y:S02]  /*4fb0*/  ISETP.GE.AND P2, PT, R51, R215, PT ;  /* 0x000000d73300720c */ /* 0x000fe40003f46270 */
[----:B------:R-:W-:Y:S02]  /*4fc0*/  FSEL R21, R21, -INF , P0 ;  /* 0xff80000015157808 */ /* 0x000fe40000000000 */
[----:B------:R-:W-:-:S02]  /*4fd0*/  FSEL R23, R23, -INF , P1 ;  /* 0xff80000017177808 */ /* 0x000fc40000800000 */
[----:B------:R-:W-:Y:S02]  /*4fe0*/  FMNMX3.FTZ R20, R20, R131, R179, !PT ;  /* 0x0000008314147276 */ /* 0x000fe400078100b3 */
[----:B------:R-:W-:Y:S02]  /*4ff0*/  ISETP.GE.AND P5, PT, R52, R214, PT ;  /* 0x000000d63400720c */ /* 0x000fe40003fa6270 */
[-C--:B------:R-:W-:Y:S02]  /*5000*/  ISETP.GE.AND P0, PT, R49, R215.reuse, PT ;  /* 0x000000d73100720c */ /* 0x080fe40003f06270 */
[----:B------:R-:W-:Y:S02]  /*5010*/  ISETP.GE.AND P1, PT, R44, R215, PT ;  /* 0x000000d72c00720c */ /* 0x000fe40003f26270 */
[----:B------:R-:W-:Y:S02]  /*5020*/  FSEL R155, R76, -INF , !P4 ;  /* 0xff8000004c9b7808 */ /* 0x000fe40006000000 */
[----:B------:R-:W-:-:S02]  /*5030*/  FMNMX3.FTZ R28, R28, R143, R125, !PT ;  /* 0x0000008f1c1c7276 */ /* 0x000fc4000781007d */
[----:B------:R-:W-:Y:S02]  /*5040*/  ISETP.GE.AND P4, PT, R51, R214, PT ;  /* 0x000000d63300720c */ /* 0x000fe40003f86270 */
[----:B------:R-:W-:Y:S02]  /*5050*/  FSEL R22, R22, -INF , P2 ;  /* 0xff80000016167808 */ /* 0x000fe40001000000 */
[----:B------:R-:W-:Y:S02]  /*5060*/  FMNMX3.FTZ R20, R20, R139, R173, !PT ;  /* 0x0000008b14147276 */ /* 0x000fe400078100ad */
[----:B------:R-:W-:Y:S02]  /*5070*/  FSEL R159, R21, -INF , !P5 ;  /* 0xff800000159f7808 */ /* 0x000fe40006800000 */
[----:B------:R-:W-:Y:S02]  /*5080*/  FSEL R56, R56, -INF , P0 ;  /* 0xff80000038387808 */ /* 0x000fe40000000000 */
[----:B------:R-:W-:-:S02]  /*5090*/  FSEL R16, R16, -INF , P1 ;  /* 0xff80000010107808 */ /* 0x000fc40000800000 */
[-C--:B------:R-:W-:Y:S02]  /*50a0*/  ISETP.GE.AND P5, PT, R49, R214.reuse, PT ;  /* 0x000000d63100720c */ /* 0x080fe40003fa6270 */
[-C--:B------:R-:W-:Y:S02]  /*50b0*/  ISETP.GE.AND P0, PT, R42, R215.reuse, PT ;  /* 0x000000d72a00720c */ /* 0x080fe40003f06270 */
[-C--:B------:R-:W-:Y:S02]  /*50c0*/  ISETP.GE.AND P1, PT, R38, R215.reuse, PT ;  /* 0x000000d72600720c */ /* 0x080fe40003f26270 */
[----:B------:R-:W-:Y:S02]  /*50d0*/  ISETP.GE.AND P3, PT, R50, R214, PT ;  /* 0x000000d63200720c */ /* 0x000fe40003f66270 */
[----:B------:R-:W-:Y:S02]  /*50e0*/  ISETP.GE.AND P2, PT, R46, R215, PT ;  /* 0x000000d72e00720c */ /* 0x000fe40003f46270 */
[----:B------:R-:W-:-:S02]  /*50f0*/  FMNMX3.FTZ R28, R28, R123, R121, !PT ;  /* 0x0000007b1c1c7276 */ /* 0x000fc40007810079 */
[----:B------:R-:W-:Y:S02]  /*5100*/  FSEL R165, R22, -INF , !P4 ;  /* 0xff80000016a57808 */ /* 0x000fe40006000000 */
[----:B------:R-:W-:Y:S02]  /*5110*/  FMNMX3.FTZ R20, R20, R155, R169, !PT ;  /* 0x0000009b14147276 */ /* 0x000fe400078100a9 */
[----:B------:R-:W-:Y:S02]  /*5120*/  FSEL R161, R56, -INF , !P5 ;  /* 0xff80000038a17808 */ /* 0x000fe40006800000 */
[----:B------:R-:W-:Y:S02]  /*5130*/  FSEL R17, R17, -INF , P0 ;  /* 0xff80000011117808 */ /* 0x000fe40000000000 */
[----:B------:R-:W-:Y:S02]  /*5140*/  FSEL R133, R8, -INF , P1 ;  /* 0xff80000008857808 */ /* 0x000fe40000800000 */
[----:B------:R-:W-:-:S02]  /*5150*/  ISETP.GE.AND P4, PT, R46, R214, PT ;  /* 0x000000d62e00720c */ /* 0x000fc40003f86270 */
[----:B------:R-:W-:Y:S02]  /*5160*/  FSEL R163, R23, -INF , !P3 ;  /* 0xff80000017a37808 */ /* 0x000fe40005800000 */
[----:B------:R-:W-:Y:S02]  /*5170*/  ISETP.GE.AND P5, PT, R42, R214, PT ;  /* 0x000000d62a00720c */ /* 0x000fe40003fa6270 */
[----:B------:R-:W-:Y:S02]  /*5180*/  FSEL R32, R32, -INF , P2 ;  /* 0xff80000020207808 */ /* 0x000fe40001000000 */
[----:B------:R-:W-:Y:S02]  /*5190*/  FMNMX.FTZ R8, R67, R28, !PT ;  /* 0x0000001c43087209 */ /* 0x000fe40007810000 */
[----:B------:R-:W-:Y:S02]  /*51a0*/  ISETP.GE.AND P3, PT, R44, R214, PT ;  /* 0x000000d62c00720c */ /* 0x000fe40003f66270 */
[----:B------:R-:W-:-:S02]  /*51b0*/  ISETP.GE.AND P2, PT, R40, R215, PT ;  /* 0x000000d72800720c */ /* 0x000fc40003f46270 */
[----:B------:R-:W-:Y:S02]  /*51c0*/  FMNMX3.FTZ R20, R20, R159, R165, !PT ;  /* 0x0000009f14147276 */ /* 0x000fe400078100a5 */
[----:B------:R-:W-:Y:S02]  /*51d0*/  FSEL R157, R32, -INF , !P4 ;  /* 0xff800000209d7808 */ /* 0x000fe40006000000 */
[----:B------:R-:W-:Y:S02]  /*51e0*/  FSEL R137, R17, -INF , !P5 ;  /* 0xff80000011897808 */ /* 0x000fe40006800000 */
[----:B------:R-:W-:Y:S01]  /*51f0*/  ISETP.GE.AND P4, PT, R40, R214, PT ;  /* 0x000000d62800720c */ /* 0x000fe20003f86270 */
[----:B------:R-:W1:Y:S01]  /*5200*/  SHFL.BFLY PT, R17, R8, 0x2, 0x1f ;  /* 0x0c401f0008117f89 */ /* 0x000e6200000e0000 */
[----:B------:R-:W-:Y:S02]  /*5210*/  FSEL R141, R16, -INF , !P3 ;  /* 0xff800000108d7808 */ /* 0x000fe40005800000 */
[----:B------:R-:W-:-:S02]  /*5220*/  ISETP.GE.AND P0, PT, R36, R215, PT ;  /* 0x000000d72400720c */ /* 0x000fc40003f06270 */
[----:B------:R-:W-:Y:S02]  /*5230*/  FSEL R18, R18, -INF , P2 ;  /* 0xff80000012127808 */ /* 0x000fe40001000000 */
[----:B------:R-:W-:Y:S02]  /*5240*/  FMNMX3.FTZ R20, R20, R163, R161, !PT ;  /* 0x000000a314147276 */ /* 0x000fe400078100a1 */
[-C--:B------:R-:W-:Y:S02]  /*5250*/  ISETP.GE.AND P3, PT, R38, R214.reuse, PT ;  /* 0x000000d62600720c */ /* 0x080fe40003f66270 */
[----:B------:R-:W-:Y:S02]  /*5260*/  ISETP.GE.AND P5, PT, R36, R214, PT ;  /* 0x000000d62400720c */ /* 0x000fe40003fa6270 */
[----:B------:R-:W-:Y:S02]  /*5270*/  ISETP.GE.AND P2, PT, R26, R215, PT ;  /* 0x000000d71a00720c */ /* 0x000fe40003f46270 */
[----:B------:R-:W-:-:S02]  /*5280*/  FSEL R135, R18, -INF , !P4 ;  /* 0xff80000012877808 */ /* 0x000fc40006000000 */
[----:B------:R-:W-:Y:S02]  /*5290*/  ISETP.GE.AND P1, PT, R24, R215, PT ;  /* 0x000000d71800720c */ /* 0x000fe40003f26270 */
[----:B------:R-:W-:Y:S02]  /*52a0*/  FSEL R10, R10, -INF , P0 ;  /* 0xff8000000a0a7808 */ /* 0x000fe40000000000 */
[----:B------:R-:W-:Y:S02]  /*52b0*/  FMNMX3.FTZ R20, R20, R157, R141, !PT ;  /* 0x0000009d14147276 */ /* 0x000fe4000781008d */
[----:B------:R-:W-:Y:S02]  /*52c0*/  FSEL R133, R133, -INF , !P3 ;  /* 0xff80000085857808 */ /* 0x000fe40005800000 */
[-C--:B------:R-:W-:Y:S02]  /*52d0*/  ISETP.GE.AND P4, PT, R26, R214.reuse, PT ;  /* 0x000000d61a00720c */ /* 0x080fe40003f86270 */
[----:B------:R-:W-:-:S02]  /*52e0*/  ISETP.GE.AND P3, PT, R24, R214, PT ;  /* 0x000000d61800720c */ /* 0x000fc40003f66270 */
[----:B------:R-:W-:Y:S02]  /*52f0*/  ISETP.GE.AND P0, PT, R6, R215, PT ;  /* 0x000000d70600720c */ /* 0x000fe40003f06270 */
[----:B------:R-:W-:Y:S02]  /*5300*/  FSEL R12, R12, -INF , P2 ;  /* 0xff8000000c0c7808 */ /* 0x000fe40001000000 */
        /* <DEDUP_REMOVED lines=16> */
[----:B---3--:R-:W-:Y:S01]  /*5410*/  FMNMX.FTZ R52, R21, R52, !PT ;  /* 0x0000003415347209 */ /* 0x008fe20007810000 */
[----:B------:R-:W-:-:S03]  /*5420*/  IMAD R192, R7, 0x2, R196 ;  /* 0x0000000207c07824 */ /* 0x000fc600078e02c4 */
[----:B------:R-:W-:Y:S01]  /*5430*/  FSETP.NEU.FTZ.AND P0, PT, R52, -INF , PT ;  /* 0xff8000003400780b */ /* 0x000fe20003f1d000 */
[----:B--2---:R-:W-:Y:S01]  /*5440*/  FMUL.FTZ R58, R57, R52 ;  /* 0x00000034393a7220 */ /* 0x004fe20000410000 */
        /* <DEDUP_REMOVED lines=10> */
[-C--:B------:R-:W-:Y:S01]  /*54f0*/  FFMA.FTZ R43, R43, R57.reuse, -R58 ;  /* 0x000000392b2b7223 */ /* 0x080fe2000001083a */
[----:B------:R-:W1:Y:S03]  /*5500*/  LDSM.16.MT88.4 R100, [R118+0x9000] ;  /* 0x009000007664783b */ /* 0x000e660000004200 */
[----:B------:R-:W-:Y:S01]  /*5510*/  FSEL R56, R56, RZ, P0 ;  /* 0x000000ff38387208 */ /* 0x000fe20000000000 */
[----:B------:R-:W3:Y:S04]  /*5520*/  LDSM.16.MT88.4 R84, [R118+0xb000] ;  /* 0x00b000007654783b */ /* 0x000ee80000004200 */
[-CC-:B------:R-:W-:Y:S01]  /*5530*/  FFMA.FTZ R49, R30, R57.reuse, -R56.reuse ;  /* 0x000000391e317223 */ /* 0x180fe20000010838 */
[-CC-:B------:R-:W-:Y:S01]  /*5540*/  FFMA.FTZ R48, R73, R57.reuse, -R56.reuse ;  /* 0x0000003949307223 */ /* 0x180fe20000010838 */
[-CC-:B------:R-:W-:Y:S01]  /*5550*/  FFMA.FTZ R45, R71, R57.reuse, -R56.reuse ;  /* 0x00000039472d7223 */ /* 0x180fe20000010838 */
[-C--:B------:R-:W-:Y:S01]  /*5560*/  FFMA.FTZ R44, R69, R57.reuse, -R56 ;  /* 0x00000039452c7223 */ /* 0x080fe20000010838 */
[----:B------:R-:W4:Y:S04]  /*5570*/  LDSM.16.MT88.4 R76, [R192+0xd000] ;  /* 0x00d00000c04c783b */ /* 0x000f280000004200 */
[----:B------:R-:W5:Y:S01]  /*5580*/  LDSM.16.MT88.4 R4, [R118+0xd000] ;  /* 0x00d000007604783b */ /* 0x000f620000004200 */
[----:B------:R-:W-:Y:S01]  /*5590*/  MUFU.EX2 R51, R51 ;  /* 0x0000003300337308 */ /* 0x000fe20000000800 */
[-C--:B------:R-:W-:Y:S01]  /*55a0*/  FFMA.FTZ R47, R41, R57.reuse, -R58 ;  /* 0x00000039292f7223 */ /* 0x080fe2000001083a */
[-C--:B------:R-:W-:Y:S01]  /*55b0*/  FFMA.FTZ R41, R19, R57.reuse, -R56 ;  /* 0x0000003913297223 */ /* 0x080fe20000010838 */
[-CC-:B------:R-:W-:Y:S01]  /*55c0*/  FFMA.FTZ R42, R39, R57.reuse, -R58.reuse ;  /* 0x00000039272a7223 */ /* 0x180fe2000001083a */
[----:B------:R-:W5:Y:S04]  /*55d0*/  LDSM.16.MT88.4 R16, [R192+0x9400] ;  /* 0x00940000c010783b */ /* 0x000f680000004200 */
[----:B------:R-:W2:Y:S01]  /*55e0*/  MUFU.EX2 R50, R50 ;  /* 0x0000003200327308 */ /* 0x000ea20000000800 */
[-CC-:B------:R-:W-:Y:S01]  /*55f0*/  FFMA.FTZ R38, R11, R57.reuse, -R58.reuse ;  /* 0x000000390b267223 */ /* 0x180fe2000001083a */
[----:B------:R-:W-:Y:S06]  /*5600*/  LDSM.16.MT88.4 R20, [R118+0xb400] ;  /* 0x00b400007614783b */ /* 0x000fec0000004200 */
        /* <DEDUP_REMOVED lines=15> */
[----:B------:R-:W1:Y:S01]  /*5700*/  LDSM.16.MT88.4 R8, [R192+0xb400] ;  /* 0x00b40000c008783b */ /* 0x000e620000004200 */
[----:B----4-:R-:W-:-:S06]  /*5710*/  F2FP.BF16.F32.PACK_AB R71, R44, R45 ;  /* 0x0000002d2c47723e */ /* 0x010fcc00000010ff */
[----:B------:R-:W3:Y:S08]  /*5720*/  MUFU.EX2 R42, R42 ;  /* 0x0000002a002a7308 */ /* 0x000ef00000000800 */
[----:B------:R-:W-:Y:S01]  /*5730*/  MUFU.EX2 R39, R39 ;  /* 0x0000002700277308 */ /* 0x000fe20000000800 */
[C---:B------:R-:W-:Y:S07]  /*5740*/  HMMA.16816.F32.BF16 R112, R68.reuse, R108, RZ ;  /* 0x0000006c4470723c */ /* 0x040fee00000418ff */
[----:B------:R-:W-:Y:S01]  /*5750*/  MUFU.EX2 R38, R38 ;  /* 0x0000002600267308 */ /* 0x000fe20000000800 */
[C---:B------:R-:W-:Y:S07]  /*5760*/  HMMA.16816.F32.BF16 R108, R68.reuse, R110, RZ ;  /* 0x0000006e446c723c */ /* 0x040fee00000418ff */
[----:B------:R-:W-:Y:S08]  /*5770*/  MUFU.EX2 R41, R41 ;  /* 0x0000002900297308 */ /* 0x000ff00000000800 */
[----:B------:R-:W4:Y:S08]  /*5780*/  MUFU.EX2 R40, R40 ;  /* 0x0000002800287308 */ /* 0x000f300000000800 */
        /* <DEDUP_REMOVED lines=10> */
[----:B-----5:R-:W-:Y:S01]  /*5830*/  HMMA.16816.F32.BF16 R72, R68, R4, RZ ;  /* 0x000000044448723c */ /* 0x020fe200000418ff */
[----:B---3--:R-:W-:-:S02]  /*5840*/  F2FP.BF16.F32.PACK_AB R4, R42, R47 ;  /* 0x0000002f2a04723e */ /* 0x008fc400000010ff */
[----:B----4-:R-:W-:-:S05]  /*5850*/  F2FP.BF16.F32.PACK_AB R5, R40, R41 ;  /* 0x000000292805723e */ /* 0x010fca00000010ff */
        /* <DEDUP_REMOVED lines=14> */
[----:B------:R-:W4:Y:S01]  /*5940*/  LDSM.16.MT88.4 R20, [R118+0x9800] ;  /* 0x009800007614783b */ /* 0x000f220000004200 */
        /* <DEDUP_REMOVED lines=16> */
[----:B------:R-:W4:Y:S08]  /*5a50*/  MUFU.EX2 R32, R32 ;  /* 0x0000002000207308 */ /* 0x000f300000000800 */
[----:B------:R-:W-:Y:S08]  /*5a60*/  MUFU.EX2 R29, R29 ;  /* 0x0000001d001d7308 */ /* 0x000ff00000000800 */
[----:B------:R-:W2:Y:S01]  /*5a70*/  MUFU.EX2 R28, R28 ;  /* 0x0000001c001c7308 */ /* 0x000ea20000000800 */
[C---:B---3--:R-:W-:Y:S08]  /*5a80*/  HMMA.16816.F32.BF16 R72, R4.reuse, R12, R72 ;  /* 0x0000000c0448723c */ /* 0x048ff00000041848 */
[----:B------:R-:W-:Y:S01]  /*5a90*/  HMMA.16816.F32.BF16 R68, R4, R14, R68 ;  /* 0x0000000e0444723c */ /* 0x000fe20000041844 */
[----:B-----5:R-:W-:Y:S01]  /*5aa0*/  F2FP.BF16.F32.PACK_AB R4, R34, R35 ;  /* 0x000000232204723e */ /* 0x020fe200000010ff */
[----:B------:R-:W3:Y:S01]  /*5ab0*/  LDSM.16.MT88.4 R12, [R118+0xb800] ;  /* 0x00b80000760c783b */ /* 0x000ee20000004200 */
[----:B-1----:R-:W-:-:S02]  /*5ac0*/  F2FP.BF16.F32.PACK_AB R6, R30, R31 ;  /* 0x0000001f1e06723e */ /* 0x002fc400000010ff */
        /* <DEDUP_REMOVED lines=78> */
[----:B------:R-:W-:Y:S01]  /*5fb0*/  LDSM.16.MT88.4 R24, [R118+0xc000] ;  /* 0x00c000007618783b */ /* 0x000fe20000004200 */
[----:B--2---:R-:W-:-:S03]  /*5fc0*/  F2FP.BF16.F32.PACK_AB R7, R159, R126 ;  /* 0x0000007e9f07723e */ /* 0x004fc600000010ff */
[----:B------:R-:W-:Y:S04]  /*5fd0*/  LDSM.16.MT88.4 R20, [R192+0xe000] ;  /* 0x00e00000c014783b */ /* 0x000fe80000004200 */
        /* <DEDUP_REMOVED lines=16> */
[----:B------:R-:W4:Y:S06]  /*60e0*/  LDSM.16.MT88.4 R12, [R118+0xa400] ;  /* 0x00a40000760c783b */ /* 0x000f2c0000004200 */
        /* <DEDUP_REMOVED lines=66> */
[-C--:B------:R-:W-:Y:S01]  /*6510*/  FFMA.FTZ R25, R123, R57.reuse, -R58 ;  /* 0x000000397b197223 */ /* 0x080fe2000001083a */
[-CC-:B------:R-:W-:Y:S01]  /*6520*/  FFMA.FTZ R26, R61, R57.reuse, -R56.reuse ;  /* 0x000000393d1a7223 */ /* 0x180fe20000010838 */
[----:B------:R-:W-:-:S03]  /*6530*/  FFMA.FTZ R225, R59, R57, -R56 ;  /* 0x000000393be17223 */ /* 0x000fc60000010838 */
[----:B------:R-:W-:Y:S01]  /*6540*/  HMMA.16816.F32.BF16 R96, R4, R20, R96 ;  /* 0x000000140460723c */ /* 0x000fe20000041860 */
[-CC-:B------:R-:W-:Y:S01]  /*6550*/  FFMA.FTZ R20, R121, R57.reuse, -R58.reuse ;  /* 0x0000003979147223 */ /* 0x180fe2000001083a */
        /* <DEDUP_REMOVED lines=25> */
[----:B------:R-:W-:-:S05]  /*66f0*/  FADD.FTZ R40, R40, R41 ;  /* 0x0000002928287221 */ /* 0x000fca0000010000 */
[----:B------:R-:W-:Y:S01]  /*6700*/  HMMA.16816.F32.BF16 R68, R4, R10, R68 ;  /* 0x0000000a0444723c */ /* 0x000fe20000041844 */
[----:B------:R-:W2:Y:S01]  /*6710*/  LDSM.16.MT88.4 R8, [R192+0xcc00] ;  /* 0x00cc0000c008783b */ /* 0x000ea20000004200 */
[----:B----4-:R-:W-:Y:S01]  /*6720*/  F2FP.BF16.F32.PACK_AB R4, R25, R24 ;  /* 0x000000181904723e */ /* 0x010fe200000010ff */
[----:B------:R-:W-:Y:S01]  /*6730*/  FADD.FTZ R39, R39, R42 ;  /* 0x0000002a27277221 */ /* 0x000fe20000010000 */
[----:B-1----:R-:W-:Y:S01]  /*6740*/  F2FP.BF16.F32.PACK_AB R6, R21, R20 ;  /* 0x000000141506723e */ /* 0x002fe200000010ff */
[----:B------:R-:W-:Y:S01]  /*6750*/  FADD.FTZ R37, R37, R40 ;  /* 0x0000002825257221 */ /* 0x000fe20000010000 */
[----:B---3--:R-:W-:Y:S02]  /*6760*/  F2FP.BF16.F32.PACK_AB R5, R23, R22 ;  /* 0x000000161705723e */ /* 0x008fe400000010ff */
[----:B-----5:R-:W-:Y:S01]  /*6770*/  F2FP.BF16.F32.PACK_AB R7, R225, R26 ;  /* 0x0000001ae107723e */ /* 0x020fe200000010ff */
        /* <DEDUP_REMOVED lines=25> */
[----:B--2---:R-:W-:Y:S01]  /*6910*/  HMMA.16816.F32.BF16 R96, R4, R8, R96 ;  /* 0x000000080460723c */ /* 0x004fe20000041860 */
[----:B------:R-:W-:Y:S01]  /*6920*/  FADD.FTZ R124, R124, R139 ;  /* 0x0000008b7c7c7221 */ /* 0x000fe20000010000 */
[----:B------:R-:W-:-:S06]  /*6930*/  FADD.FTZ R28, R151, R28 ;  /* 0x0000001c971c7221 */ /* 0x000fcc0000010000 */
[----:B------:R-:W-:Y:S01]  /*6940*/  HMMA.16816.F32.BF16 R92, R4, R10, R92 ;  /* 0x0000000a045c723c */ /* 0x000fe2000004185c */
[----:B------:R-:W2:Y:S01]  /*6950*/  LDSM.16.MT88.4 R8, [R118+0xec00] ;  /* 0x00ec00007608783b */ /* 0x000ea20000004200 */
[----:B------:R-:W-:-:S04]  /*6960*/  FADD.FTZ R155, R155, R124 ;  /* 0x0000007c9b9b7221 */ /* 0x000fc80000010000 */
        /* <DEDUP_REMOVED lines=13> */
[C---:B---3--:R-:W-:Y:S01]  /*6a40*/  HMMA.16816.F32.BF16 R80, R4.reuse, R12, R80 ;  /* 0x0000000c0450723c */ /* 0x048fe20000041850 */
[----:B------:R-:W-:Y:S02]  /*6a50*/  FADD.FTZ R12, R140, R157 ;  /* 0x0000009d8c0c7221 */ /* 0x000fe40000010000 */
[----:B------:R-:W-:Y:S02]  /*6a60*/  FADD.FTZ R136, R136, R167 ;  /* 0x000000a788887221 */ /* 0x000fe40000010000 */
[----:B------:R-:W-:Y:S02]  /*6a70*/  FADD.FTZ R12, R137, R12 ;  /* 0x0000000c890c7221 */ /* 0x000fe40000010000 */
[----:B------:R-:W-:Y:S01]  /*6a80*/  FADD.FTZ R147, R147, R136 ;  /* 0x0000008893937221 */ /* 0x000fe20000010000 */
[----:B--2---:R-:W-:Y:S03]  /*6a90*/  HMMA.16816.F32.BF16 R72, R4, R8, R72 ;  /* 0x000000080448723c */ /* 0x004fe60000041848 */
[----:B------:R-:W-:Y:S01]  /*6aa0*/  FADD.FTZ R138, R138, R147 ;  /* 0x000000938a8a7221 */ /* 0x000fe20000010000 */
[----:B------:R-:W-:Y:S01]  /*6ab0*/  FADD.FTZ R9, R135, R12 ;  /* 0x0000000c87097221 */ /* 0x000fe20000010000 */
[----:B------:R-:W-:-:S02]  /*6ac0*/  ISETP.GT.AND P0, PT, R166, R201, PT ;  /* 0x000000c9a600720c */ /* 0x000fc40003f04270 */
        /* <DEDUP_REMOVED lines=83> */
.L_x_5476:
        /* <DEDUP_REMOVED lines=8> */
.L_x_5477:
[----:B------:R-:W-:Y:S05]  /*7080*/  BSYNC.RECONVERGENT B0 ;  /* 0x0000000000007941 */ /* 0x000fea0003800200 */
.L_x_5475:
        /* <DEDUP_REMOVED lines=24> */
[----:B------:R-:W-:Y:S01]  /*7210*/  ISETP.GT.AND P0, PT, R166, R201, PT ;  /* 0x000000c9a600720c */ /* 0x000fe20003f04270 */
[----:B------:R-:W-:Y:S02]  /*7220*/  BSSY.RECONVERGENT B1, `(.L_x_5478) ;  /* 0x000017c000017945 */ /* 0x000fe40003800200 */
[----:B------:R-:W-:Y:S04]  /*7230*/  LDSM.16.M88.4 R40, [R195] ;  /* 0x00000000c328783b */ /* 0x000fe80000000200 */
        /* <DEDUP_REMOVED lines=147> */
[----:B---3--:R-:W-:Y:S03]  /*7b70*/  HMMA.16816.F32.BF16 R64, R36, R12, R64 ;  /* 0x0000000c2440723c */ /* 0x008fe60000041840 */
[----:B------:R-:W-:-:S05]  /*7b80*/  FMUL.FTZ R133, R133, R165 ;  /* 0x000000a585857220 */ /* 0x000fca0000410000 */
[----:B------:R-:W-:Y:S01]  /*7b90*/  HMMA.16816.F32.BF16 R60, R36, R14, R60 ;  /* 0x0000000e243c723c */ /* 0x000fe2000004183c */
[----:B------:R-:W3:Y:S01]  /*7ba0*/  LDSM.16.M88.4 R12, [R194+0x8800] ;  /* 0x00880000c20c783b */ /* 0x000ee20000000200 */
[----:B------:R-:W1:Y:S01]  /*7bb0*/  MUFU.TANH R133, R133 ;  /* 0x0000008500857308 */ /* 0x000e620000002400 */
[----:B------:R-:W-:-:S05]  /*7bc0*/  FMUL.FTZ R129, R129, R165 ;  /* 0x000000a581817220 */ /* 0x000fca0000410000 */
[C---:B------:R-:W-:Y:S08]  /*7bd0*/  HMMA.16816.F32.BF16 R124, R8.reuse, R32, R124 ;  /* 0x00000020087c723c */ /* 0x040ff0000004187c */
[----:B------:R-:W-:Y:S01]  /*7be0*/  HMMA.16816.F32.BF16 R120, R8, R34, R120 ;  /* 0x000000220878723c */ /* 0x000fe20000041878 */
[----:B------:R-:W1:Y:S07]  /*7bf0*/  LDSM.16.M88.4 R32, [R119+0x6c00] ;  /* 0x006c00007720783b */ /* 0x000e6e0000000200 */
[C---:B-----5:R-:W-:Y:S08]  /*7c00*/  HMMA.16816.F32.BF16 R56, R36.reuse, R4, R56 ;  /* 0x000000042438723c */ /* 0x060ff00000041838 */
[----:B------:R-:W-:Y:S01]  /*7c10*/  HMMA.16816.F32.BF16 R48, R36, R6, R48 ;  /* 0x000000062430723c */ /* 0x000fe20000041830 */
[----:B------:R-:W5:Y:S02]  /*7c20*/  LDSM.16.M88.4 R4, [R194+0x8c00] ;  /* 0x008c0000c204783b */ /* 0x000f640000000200 */
[----:B------:R-:W-:-:S05]  /*7c30*/  FMUL.FTZ R120, R120, R165 ;  /* 0x000000a578787220 */ /* 0x000fca0000410000 */
[C---:B----4-:R-:W-:Y:S01]  /*7c40*/  HMMA.16816.F32.BF16 R40, R152.reuse, R18, R40 ;  /* 0x000000129828723c */ /* 0x050fe20000041828 */
[----:B------:R-:W4:Y:S07]  /*7c50*/  MUFU.TANH R120, R120 ;  /* 0x0000007800787308 */ /* 0x000f2e0000002400 */
[----:B------:R-:W-:Y:S01]  /*7c60*/  HMMA.16816.F32.BF16 R44, R152, R16, R44 ;  /* 0x00000010982c723c */ /* 0x000fe2000004182c */
[-C--:B------:R-:W-:Y:S01]  /*7c70*/  FMUL.FTZ R16, R122, R165.reuse ;  /* 0x000000a57a107220 */ /* 0x080fe20000410000 */
[----:B------:R-:W-:-:S05]  /*7c80*/  FMUL.FTZ R17, R123, R165 ;  /* 0x000000a57b117220 */ /* 0x000fca0000410000 */
        /* <DEDUP_REMOVED lines=28> */
[-C--:B------:R-:W-:Y:S01]  /*7e50*/  FMUL.FTZ R130, R131, R165.reuse ;  /* 0x000000a583827220 */ /* 0x080fe20000410000 */
[-C--:B------:R-:W-:Y:S01]  /*7e60*/  FMUL.FTZ R131, R124, R165.reuse ;  /* 0x000000a57c837220 */ /* 0x080fe20000410000 */
[-C--:B------:R-:W-:Y:S01]  /*7e70*/  FMUL.FTZ R124, R126, R165.reuse ;  /* 0x000000a57e7c7220 */ /* 0x080fe20000410000 */
[C---:B---3--:R-:W-:Y:S01]  /*7e80*/  HMMA.16816.F32.BF16 R40, R8.reuse, R14, R40 ;  /* 0x0000000e0828723c */ /* 0x048fe20000041828 */
[----:B------:R-:W1:Y:S02]  /*7e90*/  MUFU.TANH R140, R140 ;  /* 0x0000008c008c7308 */ /* 0x000e640000002400 */
        /* <DEDUP_REMOVED lines=16> */
[----:B------:R-:W-:-:S02]  /*7fa0*/  FMUL.FTZ R14, R43, R165 ;  /* 0x000000a52b0e7220 */ /* 0x000fc40000410000 */
[----:B------:R-:W4:Y:S01]  /*7fb0*/  MUFU.TANH R146, R146 ;  /* 0x0000009200927308 */ /* 0x000f220000002400 */
[C---:B------:R-:W-:Y:S03]  /*7fc0*/  HMMA.16816.F32.BF16 R56, R8.reuse, R24, R56 ;  /* 0x000000180838723c */ /* 0x040fe60000041838 */
        /* <DEDUP_REMOVED lines=67> */
[C---:B------:R-:W-:Y:S01]  /*8400*/  IADD3 R8, PT, PT, R116.reuse, -0x80, RZ ;  /* 0xffffff8074087810 */ /* 0x040fe20007ffe0ff */
[----:B------:R-:W-:-:S03]  /*8410*/  VIADD R116, R116, 0xffffff00 ;  /* 0xffffff0074747836 */ /* 0x000fc60000000000 */
[----:B------:R-:W-:Y:S02]  /*8420*/  IABS R15, R8 ;  /* 0x00000008000f7213 */ /* 0x000fe40000000000 */
[----:B------:R-:W-:Y:S02]  /*8430*/  IABS R20, R116 ;  /* 0x0000007400147213 */ /* 0x000fe40000000000 */
[-C--:B--2---:R-:W-:Y:S02]  /*8440*/  IABS R11, R13.reuse ;  /* 0x0000000d000b7213 */ /* 0x084fe40000000000 */
[-C--:B------:R-:W-:Y:S02]  /*8450*/  IABS R21, R13.reuse ;  /* 0x0000000d00157213 */ /* 0x080fe40000000000 */
[----:B------:R-:W2:Y:S01]  /*8460*/  I2F.RP R25, R11 ;  /* 0x0000000b00197306 */ /* 0x000ea20000209400 */
[----:B------:R-:W-:Y:S02]  /*8470*/  LOP3.LUT R116, R116, R13, RZ, 0x3c, !PT ;  /* 0x0000000d74747212 */ /* 0x000fe400078e3cff */
[----:B------:R-:W-:-:S02]  /*8480*/  IADD3 R21, PT, PT, RZ, -R21, RZ ;  /* 0x80000015ff157210 */ /* 0x000fc40007ffe0ff */
[----:B------:R-:W-:Y:S02]  /*8490*/  LOP3.LUT R8, R8, R13, RZ, 0x3c, !PT ;  /* 0x0000000d08087212 */ /* 0x000fe400078e3cff */
[----:B------:R-:W-:Y:S02]  /*84a0*/  ISETP.GE.AND P1, PT, R116, RZ, PT ;  /* 0x000000ff7400720c */ /* 0x000fe40003f26270 */
[----:B------:R-:W-:Y:S01]  /*84b0*/  ISETP.GE.AND P3, PT, R8, RZ, PT ;  /* 0x000000ff0800720c */ /* 0x000fe20003f66270 */
[----:B--2---:R-:W2:Y:S02]  /*84c0*/  MUFU.RCP R22, R25 ;  /* 0x0000001900167308 */ /* 0x004ea40000001000 */
[----:B--2---:R-:W-:-:S06]  /*84d0*/  VIADD R22, R22, 0xffffffe ;  /* 0x0ffffffe16167836 */ /* 0x004fcc0000000000 */
[----:B------:R-:W2:Y:S02]  /*84e0*/  F2I.FTZ.U32.TRUNC.NTZ R23, R22 ;  /* 0x0000001600177305 */ /* 0x000ea4000021f000 */
[----:B--2---:R-:W-:Y:S02]  /*84f0*/  IMAD.MOV R36, RZ, RZ, -R23 ;  /* 0x000000ffff247224 */ /* 0x004fe400078e0a17 */
[----:B------:R-:W-:Y:S02]  /*8500*/  IMAD.MOV.U32 R22, RZ, RZ, RZ ;  /* 0x000000ffff167224 */ /* 0x000fe400078e00ff */
[----:B------:R-:W-:-:S04]  /*8510*/  IMAD R36, R36, R11, RZ ;  /* 0x0000000b24247224 */ /* 0x000fc800078e02ff */
        /* <DEDUP_REMOVED lines=22> */
[--C-:B-1----:R-:W-:Y:S02]  /*8680*/  IMAD.WIDE R44, R20, 0x4, R226.reuse ;  /* 0x00000004142c7825 */ /* 0x102fe400078e02e2 */
        /* <DEDUP_REMOVED lines=20> */
.L_x_5481:
        /* <DEDUP_REMOVED lines=8> */
.L_x_5482:
[----:B------:R-:W-:Y:S05]  /*8850*/  BSYNC.RECONVERGENT B0 ;  /* 0x0000000000007941 */ /* 0x000fea0003800200 */
.L_x_5480:
        /* <DEDUP_REMOVED lines=24> */
.L_x_5479:
[----:B------:R-:W-:Y:S05]  /*89e0*/  BSYNC.RECONVERGENT B1 ;  /* 0x0000000000017941 */ /* 0x000fea0003800200 */
.L_x_5478:
[----:B-1----:R-:W3:Y:S01]  /*89f0*/  LD.E R129, desc[UR4][R2.64+0xdc] ;  /* 0x0000dc0402817980 */ /* 0x002ee2000c101900 */
[----:B--2---:R-:W-:-:S04]  /*8a00*/  IMAD R22, R164, 0x80, R53 ;  /* 0x00000080a4167824 */ /* 0x004fc800078e0235 */
[C---:B------:R-:W-:Y:S02]  /*8a10*/  VIADD R8, R22.reuse, 0xffffff01 ;  /* 0xffffff0116087836 */ /* 0x040fe40000000000 */
[C---:B------:R-:W-:Y:S02]  /*8a20*/  VIADD R123, R22.reuse, 0xffffff09 ;  /* 0xffffff09167b7836 */ /* 0x040fe40000000000 */
[----:B------:R-:W-:Y:S01]  /*8a30*/  VIADD R11, R22, 0xffffff00 ;  /* 0xffffff00160b7836 */ /* 0x000fe20000000000 */
[-C--:B------:R-:W-:Y:S01]  /*8a40*/  ISETP.GE.AND P2, PT, R8, R217.reuse, PT ;  /* 0x000000d90800720c */ /* 0x080fe20003f46270 */
[----:B------:R-:W-:Y:S01]  /*8a50*/  VIADD R117, R22, 0xffffff11 ;  /* 0xffffff1116757836 */ /* 0x000fe20000000000 */
[----:B------:R-:W-:Y:S02]  /*8a60*/  ISETP.GE.AND P4, PT, R8, R216, PT ;  /* 0x000000d80800720c */ /* 0x000fe40003f86270 */
[----:B------:R-:W-:Y:S02]  /*8a70*/  FSEL R21, R149, -INF , P2 ;  /* 0xff80000095157808 */ /* 0x000fe40001000000 */
[----:B------:R-:W-:-:S02]  /*8a80*/  ISETP.GE.AND P2, PT, R123, R217, PT ;  /* 0x000000d97b00720c */ /* 0x000fc40003f46270 */
[C---:B------:R-:W-:Y:S02]  /*8a90*/  ISETP.GE.AND P1, PT, R11.reuse, R217, PT ;  /* 0x000000d90b00720c */ /* 0x040fe40003f26270 */
[C---:B------:R-:W-:Y:S02]  /*8aa0*/  ISETP.GE.AND P6, PT, R11.reuse, R216, PT ;  /* 0x000000d80b00720c */ /* 0x040fe40003fc6270 */
[C---:B------:R-:W-:Y:S02]  /*8ab0*/  ISETP.GE.AND P3, PT, R11.reuse, R215, PT ;  /* 0x000000d70b00720c */ /* 0x040fe40003f66270 */
[----:B------:R-:W-:Y:S02]  /*8ac0*/  ISETP.GE.AND P5, PT, R11, R214, PT ;  /* 0x000000d60b00720c */ /* 0x000fe40003fa6270 */
[----:B------:R-:W-:Y:S01]  /*8ad0*/  FSEL R21, R21, -INF , !P4 ;  /* 0xff80000015157808 */ /* 0x000fe20006000000 */
[----:B------:R-:W-:Y:S01]  /*8ae0*/  VIADD R67, R22, 0xffffff19 ;  /* 0xffffff1916437836 */ /* 0x000fe20000000000 */
[----:B------:R-:W-:-:S02]  /*8af0*/  ISETP.GE.AND P4, PT, R123, R216, PT ;  /* 0x000000d87b00720c */ /* 0x000fc40003f86270 */
[----:B------:R-:W-:Y:S02]  /*8b00*/  FSEL R11, R170, -INF , P2 ;  /* 0xff800000aa0b7808 */ /* 0x000fe40001000000 */
        /* <DEDUP_REMOVED lines=10> */
[----:B------:R-:W-:Y:S02]  /*8bb0*/  ISETP.GE.AND P2, PT, R56, R217, PT ;  /* 0x000000d93800720c */ /* 0x000fe40003f46270 */
[----:B------:R-:W-:Y:S01]  /*8bc0*/  FSEL R13, R148, -INF , P1 ;  /* 0xff800000940d7808 */ /* 0x000fe20000800000 */
[C---:B------:R-:W-:Y:S01]  /*8bd0*/  VIADD R126, R22.reuse, 0xffffff08 ;  /* 0xffffff08167e7836 */ /* 0x040fe20000000000 */
[----:B------:R-:W-:Y:S01]  /*8be0*/  FSEL R41, R41, -INF , !P4 ;  /* 0xff80000029297808 */ /* 0x000fe20006000000 */
[----:B------:R-:W-:Y:S01]  /*8bf0*/  VIADD R61, R22, 0xffffff31 ;  /* 0xffffff31163d7836 */ /* 0x000fe20000000000 */
[----:B------:R-:W-:-:S02]  /*8c00*/  ISETP.GE.AND P4, PT, R56, R216, PT ;  /* 0x000000d83800720c */ /* 0x000fc40003f86270 */
[----:B------:R-:W-:Y:S02]  /*8c10*/  FSEL R143, R143, -INF , P2 ;  /* 0xff8000008f8f7808 */ /* 0x000fe40001000000 */
[----:B------:R-:W-:Y:S02]  /*8c20*/  FSEL R13, R13, -INF , !P6 ;  /* 0xff8000000d0d7808 */ /* 0x000fe40007000000 */
[----:B------:R-:W-:Y:S02]  /*8c30*/  ISETP.GE.AND P2, PT, R63, R217, PT ;  /* 0x000000d93f00720c */ /* 0x000fe40003f46270 */
[C---:B------:R-:W-:Y:S02]  /*8c40*/  ISETP.GE.AND P1, PT, R8.reuse, R215, PT ;  /* 0x000000d70800720c */ /* 0x040fe40003f26270 */
[----:B------:R-:W-:Y:S01]  /*8c50*/  ISETP.GE.AND P6, PT, R8, R214, PT ;  /* 0x000000d60800720c */ /* 0x000fe20003fc6270 */
[----:B------:R-:W-:Y:S01]  /*8c60*/  VIADD R122, R22, 0xffffff10 ;  /* 0xffffff10167a7836 */ /* 0x000fe20000000000 */
[----:B------:R-:W-:-:S02]  /*8c70*/  FSEL R8, R151, -INF , P3 ;  /* 0xff80000097087808 */ /* 0x000fc40001800000 */
[-C--:B------:R-:W-:Y:S02]  /*8c80*/  ISETP.GE.AND P3, PT, R126, R217.reuse, PT ;  /* 0x000000d97e00720c */ /* 0x080fe40003f66270 */
[----:B------:R-:W-:Y:S01]  /*8c90*/  FSEL R179, R143, -INF , !P4 ;  /* 0xff8000008fb37808 */ /* 0x000fe20006000000 */
[C---:B------:R-:W-:Y:S01]  /*8ca0*/  VIADD R59, R22.reuse, 0xffffff39 ;  /* 0xffffff39163b7836 */ /* 0x040fe20000000000 */
[----:B------:R-:W-:Y:S02]  /*8cb0*/  ISETP.GE.AND P4, PT, R63, R216, PT ;  /* 0x000000d83f00720c */ /* 0x000fe40003f86270 */
[----:B------:R-:W-:Y:S02]  /*8cc0*/  FSEL R137, R137, -INF , P2 ;  /* 0xff80000089897808 */ /* 0x000fe40001000000 */
        /* <DEDUP_REMOVED lines=43> */
[C---:B------:R-:W-:Y:S01]  /*8f80*/  VIADD R39, R22.reuse, 0xffffff61 ;  /* 0xffffff6116277836 */ /* 0x040fe20000000000 */
        /* <DEDUP_REMOVED lines=23> */
[C---:B------:R-:W-:Y:S01]  /*9100*/  VIADD R46, R22.reuse, 0xffffff50 ;  /* 0xffffff50162e7836 */ /* 0x040fe20000000000 */
[----:B------:R-:W-:Y:S02]  /*9110*/  FSEL R177, R147, -INF , !P5 ;  /* 0xff80000093b17808 */ /* 0x000fe40006800000 */
[----:B------:R-:W-:Y:S01]  /*9120*/  FSEL R131, R131, -INF , P3 ;  /* 0xff80000083837808 */ /* 0x000fe20001800000 */
[----:B------:R-:W-:Y:S01]  /*9130*/  VIADD R44, R22, 0xffffff58 ;  /* 0xffffff58162c7836 */ /* 0x000fe20000000000 */
[-C--:B------:R-:W-:Y:S01]  /*9140*/  ISETP.GE.AND P5, PT, R62, R216.reuse, PT ;  /* 0x000000d83e00720c */ /* 0x080fe20003fa6270 */
[----:B------:R-:W-:Y:S01]  /*9150*/  VIADD R42, R22, 0xffffff60 ;  /* 0xffffff60162a7836 */ /* 0x000fe20000000000 */
[-C--:B------:R-:W-:Y:S01]  /*9160*/  ISETP.GE.AND P3, PT, R50, R217.reuse, PT ;  /* 0x000000d93200720c */ /* 0x080fe20003f66270 */
[C---:B------:R-:W-:Y:S01]  /*9170*/  VIADD R38, R22.reuse, 0xffffff68 ;  /* 0xffffff6816267836 */ /* 0x040fe20000000000 */
[----:B------:R-:W-:Y:S01]  /*9180*/  FSEL R145, R27, -INF , !P4 ;  /* 0xff8000001b917808 */ /* 0x000fe20006000000 */
[C---:B------:R-:W-:Y:S01]  /*9190*/  VIADD R36, R22.reuse, 0xffffff70 ;  /* 0xffffff7016247836 */ /* 0x040fe20000000000 */
[----:B------:R-:W-:Y:S01]  /*91a0*/  ISETP.GE.AND P4, PT, R37, R216, PT ;  /* 0x000000d82500720c */ /* 0x000fe20003f86270 */
[----:B------:R-:W-:Y:S01]  /*91b0*/  VIADD R20, R22, 0xffffff78 ;  /* 0xffffff7816147836 */ /* 0x000fe20000000000 */
[----:B------:R-:W-:Y:S01]  /*91c0*/  FSEL R48, R48, -INF , P2 ;  /* 0xff80000030307808 */ /* 0x000fe20001000000 */
[----:B------:R-:W-:Y:S01]  /*91d0*/  VIADD R22, R22, 0xffffff79 ;  /* 0xffffff7916167836 */ /* 0x000fe20000000000 */
[----:B------:R-:W-:-:S02]  /*91e0*/  ISETP.GE.AND P2, PT, R23, R217, PT ;  /* 0x000000d91700720c */ /* 0x000fc40003f46270 */
[----:B------:R-:W-:Y:S02]  /*91f0*/  FSEL R173, R139, -INF , !P5 ;  /* 0xff8000008bad7808 */ /* 0x000fe40006800000 */
[----:B------:R-:W-:Y:S02]  /*9200*/  FSEL R120, R120, -INF , P3 ;  /* 0xff80000078787808 */ /* 0x000fe40001800000 */
[-C--:B------:R-:W-:Y:S02]  /*9210*/  ISETP.GE.AND P5, PT, R60, R216.reuse, PT ;  /* 0x000000d83c00720c */ /* 0x080fe40003fa6270 */
[----:B------:R-:W-:Y:S02]  /*9220*/  ISETP.GE.AND P3, PT, R46, R217, PT ;  /* 0x000000d92e00720c */ /* 0x000fe40003f66270 */
[----:B------:R-:W-:Y:S02]  /*9230*/  FSEL R141, R48, -INF , !P4 ;  /* 0xff800000308d7808 */ /* 0x000fe40006000000 */
[----:B------:R-:W-:-:S02]  /*9240*/  ISETP.GE.AND P4, PT, R23, R216, PT ;  /* 0x000000d81700720c */ /* 0x000fc40003f86270 */
[----:B------:R-:W-:Y:S02]  /*9250*/  FSEL R58, R58, -INF , P2 ;  /* 0xff8000003a3a7808 */ /* 0x000fe40001000000 */
[-C--:B------:R-:W-:Y:S02]  /*9260*/  ISETP.GE.AND P2, PT, R22, R217.reuse, PT ;  /* 0x000000d91600720c */ /* 0x080fe40003f46270 */
[----:B------:R-:W-:Y:S02]  /*9270*/  FSEL R157, R135, -INF , !P5 ;  /* 0xff800000879d7808 */ /* 0x000fe40006800000 */
[----:B------:R-:W-:Y:S02]  /*9280*/  FSEL R64, R64, -INF , P3 ;  /* 0xff80000040407808 */ /* 0x000fe40001800000 */
[----:B------:R-:W-:Y:S02]  /*9290*/  ISETP.GE.AND P5, PT, R57, R216, PT ;  /* 0x000000d83900720c */ /* 0x000fe40003fa6270 */
[----:B------:R-:W-:-:S02]  /*92a0*/  ISETP.GE.AND P3, PT, R44, R217, PT ;  /* 0x000000d92c00720c */ /* 0x000fc40003f66270 */
[----:B------:R-:W-:Y:S02]  /*92b0*/  FSEL R137, R58, -INF , !P4 ;  /* 0xff8000003a897808 */ /* 0x000fe40006000000 */
[----:B------:R-:W-:Y:S02]  /*92c0*/  ISETP.GE.AND P4, PT, R22, R216, PT ;  /* 0x000000d81600720c */ /* 0x000fe40003f86270 */
[----:B------:R-:W-:Y:S02]  /*92d0*/  FSEL R40, R40, -INF , P2 ;  /* 0xff80000028287808 */ /* 0x000fe40001000000 */
[----:B------:R-:W-:Y:S02]  /*92e0*/  ISETP.GE.AND P2, PT, R123, R215, PT ;  /* 0x000000d77b00720c */ /* 0x000fe40003f46270 */
[----:B------:R-:W-:Y:S02]  /*92f0*/  FSEL R161, R131, -INF , !P5 ;  /* 0xff80000083a17808 */ /* 0x000fe40006800000 */
[----:B------:R-:W-:-:S02]  /*9300*/  FSEL R32, R32, -INF , P3 ;  /* 0xff80000020207808 */ /* 0x000fc40001800000 */
[----:B------:R-:W-:Y:S02]  /*9310*/  ISETP.GE.AND P5, PT, R50, R216, PT ;  /* 0x000000d83200720c */ /* 0x000fe40003fa6270 */
[----:B------:R-:W-:Y:S02]  /*9320*/  ISETP.GE.AND P3, PT, R42, R217, PT ;  /* 0x000000d92a00720c */ /* 0x000fe40003f66270 */
[----:B------:R-:W-:Y:S02]  /*9330*/  FSEL R131, R40, -INF , !P4 ;  /* 0xff80000028837808 */ /* 0x000fe40006000000 */
[----:B------:R-:W-:Y:S02]  /*9340*/  ISETP.GE.AND P4, PT, R123, R214, PT ;  /* 0x000000d67b00720c */ /* 0x000fe40003f86270 */
[----:B------:R-:W-:Y:S02]  /*9350*/  FSEL R24, R169, -INF , P2 ;  /* 0xff800000a9187808 */ /* 0x000fe40001000000 */
[----:B------:R-:W-:-:S02]  /*9360*/  ISETP.GE.AND P2, PT, R116, R215, PT ;  /* 0x000000d77400720c */ /* 0x000fc40003f46270 */
[----:B------:R-:W-:Y:S02]  /*9370*/  FSEL R163, R120, -INF , !P5 ;  /* 0xff80000078a37808 */ /* 0x000fe40006800000 */
[----:B------:R-:W-:Y:S02]  /*9380*/  FSEL R26, R26, -INF , P3 ;  /* 0xff8000001a1a7808 */ /* 0x000fe40001800000 */
[----:B------:R-:W-:Y:S02]  /*9390*/  ISETP.GE.AND P5, PT, R46, R216, PT ;  /* 0x000000d82e00720c */ /* 0x000fe40003fa6270 */
[----:B------:R-:W-:Y:S02]  /*93a0*/  ISETP.GE.AND P3, PT, R38, R217, PT ;  /* 0x000000d92600720c */ /* 0x000fe40003f66270 */
[----:B------:R-:W-:Y:S02]  /*93b0*/  FSEL R28, R150, -INF , P1 ;  /* 0xff800000961c7808 */ /* 0x000fe40000800000 */
[----:B------:R-:W-:-:S02]  /*93c0*/  FSEL R24, R24, -INF , !P4 ;  /* 0xff80000018187808 */ /* 0x000fc40006000000 */
[-C--:B------:R-:W-:Y:S02]  /*93d0*/  ISETP.GE.AND P1, PT, R122, R215.reuse, PT ;  /* 0x000000d77a00720c */ /* 0x080fe40003f26270 */
[----:B------:R-:W-:Y:S02]  /*93e0*/  ISETP.GE.AND P4, PT, R116, R214, PT ;  /* 0x000000d67400720c */ /* 0x000fe40003f86270 */
[----:B------:R-:W-:Y:S02]  /*93f0*/  FSEL R58, R140, -INF , P2 ;  /* 0xff8000008c3a7808 */ /* 0x000fe40001000000 */
[----:B------:R-:W-:Y:S02]  /*9400*/  ISETP.GE.AND P2, PT, R56, R215, PT ;  /* 0x000000d73800720c */ /* 0x000fe40003f46270 */
[----:B------:R-:W-:Y:S02]  /*9410*/  FSEL R159, R64, -INF , !P5 ;  /* 0xff800000409f7808 */ /* 0x000fe40006800000 */
[----:B------:R-:W-:-:S02]  /*9420*/  FSEL R34, R34, -INF , P3 ;  /* 0xff80000022227808 */ /* 0x000fc40001800000 */
[----:B------:R-:W-:Y:S02]  /*9430*/  FSEL R28, R28, -INF , !P6 ;  /* 0xff8000001c1c7808 */ /* 0x000fe40007000000 */
[----:B------:R-:W-:Y:S02]  /*9440*/  ISETP.GE.AND P5, PT, R44, R216, PT ;  /* 0x000000d82c00720c */ /* 0x000fe40003fa6270 */
        /* <DEDUP_REMOVED lines=40> */
[----:B------:R-:W-:Y:S02]  /*96d0*/  ISETP.GE.AND P1, PT, R57, R215, PT ;  /* 0x000000d73900720c */ /* 0x000fe40003f26270 */
[----:B------:R-:W-:Y:S02]  /*96e0*/  ISETP.GE.AND P4, PT, R50, R214, PT ;  /* 0x000000d63200720c */ /* 0x000fe40003f86270 */
[----:B------:R-:W-:Y:S02]  /*96f0*/  FSEL R16, R16, -INF , P2 ;  /* 0xff80000010107808 */ /* 0x000fe40001000000 */
[----:B------:R-:W-:Y:S02]  /*9700*/  FSEL R139, R49, -INF , !P5 ;  /* 0xff800000318b7808 */ /* 0x000fe40006800000 */
[----:B------:R-:W-:Y:S02]  /*9710*/  FSEL R48, R162, -INF , P3 ;  /* 0xff800000a2307808 */ /* 0x000fe40001800000 */
[----:B------:R-:W-:-:S02]  /*9720*/  FSEL R158, R134, -INF , !P6 ;  /* 0xff800000869e7808 */ /* 0x000fc40007000000 */
[----:B------:R-:W-:Y:S02]  /*9730*/  ISETP.GE.AND P5, PT, R20, R216, PT ;  /* 0x000000d81400720c */ /* 0x000fe40003fa6270 */
[----:B------:R-:W-:Y:S02]  /*9740*/  ISETP.GE.AND P6, PT, R57, R214, PT ;  /* 0x000000d63900720c */ /* 0x000fe40003fc6270 */
[----:B------:R-:W-:Y:S02]  /*9750*/  FSEL R124, R124, -INF , P1 ;  /* 0xff8000007c7c7808 */ /* 0x000fe40000800000 */
[----:B------:R-:W-:Y:S02]  /*9760*/  FSEL R162, R16, -INF , !P4 ;  /* 0xff80000010a27808 */ /* 0x000fe40006000000 */
[----:B------:R-:W-:Y:S02]  /*9770*/  ISETP.GE.AND P1, PT, R47, R215, PT ;  /* 0x000000d72f00720c */ /* 0x000fe40003f26270 */
[----:B------:R-:W-:-:S02]  /*9780*/  FMNMX3.FTZ R16, R52, R13, R21, !PT ;  /* 0x0000000d34107276 */ /* 0x000fc40007810015 */
[----:B------:R-:W-:Y:S02]  /*9790*/  FSEL R133, R121, -INF , !P5 ;  /* 0xff80000079857808 */ /* 0x000fe40006800000 */
[----:B------:R-:W-:Y:S02]  /*97a0*/  FSEL R170, R124, -INF , !P6 ;  /* 0xff8000007caa7808 */ /* 0x000fe40007000000 */
[-C--:B------:R-:W-:Y:S02]  /*97b0*/  ISETP.GE.AND P5, PT, R126, R214.reuse, PT ;  /* 0x000000d67e00720c */ /* 0x080fe40003fa6270 */
[----:B------:R-:W-:Y:S02]  /*97c0*/  ISETP.GE.AND P6, PT, R47, R214, PT ;  /* 0x000000d62f00720c */ /* 0x000fe40003fc6270 */
[----:B------:R-:W-:Y:S02]  /*97d0*/  FSEL R17, R17, -INF , P1 ;  /* 0xff80000011117808 */ /* 0x000fe40000800000 */
[----:B------:R-:W-:-:S02]  /*97e0*/  FMNMX3.FTZ R16, R16, R15, R11, !PT ;  /* 0x0000000f10107276 */ /* 0x000fc4000781000b */
[----:B------:R-:W-:Y:S02]  /*97f0*/  FSEL R26, R26, -INF , !P5 ;  /* 0xff8000001a1a7808 */ /* 0x000fe40006800000 */
[----:B------:R-:W-:Y:S02]  /*9800*/  FSEL R160, R17, -INF , !P6 ;  /* 0xff80000011a07808 */ /* 0x000fe40007000000 */
[----:B------:R-:W-:Y:S02]  /*9810*/  FMNMX3.FTZ R16, R16, R25, R35, !PT ;  /* 0x0000001910107276 */ /* 0x000fe40007810023 */
[----:B------:R-:W-:Y:S02]  /*9820*/  ISETP.GE.AND P5, PT, R117, R214, PT ;  /* 0x000000d67500720c */ /* 0x000fe40003fa6270 */
        /* <DEDUP_REMOVED lines=11> */
[----:B------:R-:W-:Y:S02]  /*98e0*/  FMNMX3.FTZ R16, R16, R177, R175, !PT ;  /* 0x000000b110107276 */ /* 0x000fe400078100af */
        /* <DEDUP_REMOVED lines=8> */
[----:B------:R-:W-:Y:S02]  /*9970*/  ISETP.GE.AND P5, PT, R60, R214, PT ;  /* 0x000000d63c00720c */ /* 0x000fe40003fa6270 */
[----:B------:R-:W-:Y:S01]  /*9980*/  FSEL R128, R128, -INF , P3 ;  /* 0xff80000080807808 */ /* 0x000fe20001800000 */
[----:B------:R-:W-:Y:S01]  /*9990*/  LDSM.16.MT88.4 R60, [R118+0xd000] ;  /* 0x00d00000763c783b */ /* 0x000fe20000004200 */
[----:B------:R-:W-:Y:S02]  /*99a0*/  FMNMX3.FTZ R16, R16, R157, R149, !PT ;  /* 0x0000009d10107276 */ /* 0x000fe40007810095 */
[----:B------:R-:W-:Y:S02]  /*99b0*/  ISETP.GE.AND P3, PT, R51, R215, PT ;  /* 0x000000d73300720c */ /* 0x000fe40003f66270 */
[----:B------:R-:W-:Y:S02]  /*99c0*/  FMNMX3.FTZ R17, R17, R176, R174, !PT ;  /* 0x000000b011117276 */ /* 0x000fe400078100ae */
[----:B------:R-:W-:-:S02]  /*99d0*/  ISETP.GE.AND P6, PT, R44, R214, PT ;  /* 0x000000d62c00720c */ /* 0x000fc40003fc6270 */
[----:B------:R-:W-:Y:S02]  /*99e0*/  FSEL R18, R18, -INF , P1 ;  /* 0xff80000012127808 */ /* 0x000fe40000800000 */
[----:B------:R-:W-:Y:S02]  /*99f0*/  FSEL R154, R128, -INF , !P5 ;  /* 0xff800000809a7808 */ /* 0x000fe40006800000 */
[----:B------:R-:W-:Y:S02]  /*9a00*/  ISETP.GE.AND P1, PT, R39, R215, PT ;  /* 0x000000d72700720c */ /* 0x000fe40003f26270 */
[----:B------:R-:W-:Y:S02]  /*9a10*/  FMNMX3.FTZ R16, R16, R161, R167, !PT ;  /* 0x000000a110107276 */ /* 0x000fe400078100a7 */
[----:B------:R-:W-:Y:S02]  /*9a20*/  ISETP.GE.AND P5, PT, R51, R214, PT ;  /* 0x000000d63300720c */ /* 0x000fe40003fa6270 */
[----:B------:R-:W-:-:S02]  /*9a30*/  FSEL R125, R125, -INF , P3 ;  /* 0xff8000007d7d7808 */ /* 0x000fc40001800000 */
[----:B------:R-:W-:Y:S02]  /*9a40*/  FMNMX3.FTZ R17, R17, R172, R158, !PT ;  /* 0x000000ac11117276 */ /* 0x000fe4000781009e */
[----:B------:R-:W-:Y:S02]  /*9a50*/  ISETP.GE.AND P3, PT, R46, R215, PT ;  /* 0x000000d72e00720c */ /* 0x000fe40003f66270 */
[----:B------:R-:W-:Y:S02]  /*9a60*/  FSEL R148, R18, -INF , !P6 ;  /* 0xff80000012947808 */ /* 0x000fe40007000000 */
[----:B------:R-:W-:Y:S02]  /*9a70*/  ISETP.GE.AND P6, PT, R39, R214, PT ;  /* 0x000000d62700720c */ /* 0x000fe40003fc6270 */
[----:B------:R-:W-:Y:S02]  /*9a80*/  FMNMX3.FTZ R16, R16, R163, R165, !PT ;  /* 0x000000a310107276 */ /* 0x000fe400078100a5 */
[----:B------:R-:W-:-:S02]  /*9a90*/  FSEL R5, R5, -INF , P1 ;  /* 0xff80000005057808 */ /* 0x000fc40000800000 */
[----:B------:R-:W-:Y:S02]  /*9aa0*/  FSEL R168, R125, -INF , !P5 ;  /* 0xff8000007da87808 */ /* 0x000fe40006800000 */
[-C--:B------:R-:W-:Y:S02]  /*9ab0*/  ISETP.GE.AND P2, PT, R45, R215.reuse, PT ;  /* 0x000000d72d00720c */ /* 0x080fe40003f46270 */
[----:B------:R-:W-:Y:S02]  /*9ac0*/  FMNMX3.FTZ R17, R17, R154, R156, !PT ;  /* 0x0000009a11117276 */ /* 0x000fe4000781009c */
[----:B------:R-:W-:Y:S02]  /*9ad0*/  ISETP.GE.AND P5, PT, R46, R214, PT ;  /* 0x000000d62e00720c */ /* 0x000fe40003fa6270 */
[----:B------:R-:W-:Y:S02]  /*9ae0*/  FSEL R29, R29, -INF , P3 ;  /* 0xff8000001d1d7808 */ /* 0x000fe40001800000 */
[----:B------:R-:W-:-:S02]  /*9af0*/  ISETP.GE.AND P3, PT, R43, R215, PT ;  /* 0x000000d72b00720c */ /* 0x000fc40003f66270 */
[----:B------:R-:W-:Y:S02]  /*9b00*/  FMNMX3.FTZ R16, R16, R159, R155, !PT ;  /* 0x0000009f10107276 */ /* 0x000fe4000781009b */
[----:B------:R-:W-:Y:S02]  /*9b10*/  FSEL R142, R5, -INF , !P6 ;  /* 0xff800000058e7808 */ /* 0x000fe40007000000 */
[----:B------:R-:W-:Y:S02]  /*9b20*/  ISETP.GE.AND P4, PT, R45, R214, PT ;  /* 0x000000d62d00720c */ /* 0x000fe40003f86270 */
[----:B------:R-:W-:Y:S01]  /*9b30*/  FSEL R30, R30, -INF , P2 ;  /* 0xff8000001e1e7808 */ /* 0x000fe20001000000 */
[----:B------:R-:W-:Y:S01]  /*9b40*/  LDSM.16.MT88.4 R44, [R192+0xd000] ;  /* 0x00d00000c02c783b */ /* 0x000fe20000004200 */
[----:B------:R-:W-:Y:S02]  /*9b50*/  FMNMX3.FTZ R5, R17, R170, R168, !PT ;  /* 0x000000aa11057276 */ /* 0x000fe400078100a8 */
[----:B------:R-:W-:-:S02]  /*9b60*/  FSEL R152, R29, -INF , !P5 ;  /* 0xff8000001d987808 */ /* 0x000fc40006800000 */
[----:B------:R-:W-:Y:S02]  /*9b70*/  ISETP.GE.AND P5, PT, R43, R214, PT ;  /* 0x000000d62b00720c */ /* 0x000fe40003fa6270 */
[----:B------:R-:W-:Y:S02]  /*9b80*/  FSEL R4, R4, -INF , P3 ;  /* 0xff80000004047808 */ /* 0x000fe40001800000 */
[-C--:B------:R-:W-:Y:S02]  /*9b90*/  ISETP.GE.AND P2, PT, R42, R215.reuse, PT ;  /* 0x000000d72a00720c */ /* 0x080fe40003f46270 */
[----:B------:R-:W-:Y:S02]  /*9ba0*/  ISETP.GE.AND P3, PT, R38, R215, PT ;  /* 0x000000d72600720c */ /* 0x000fe40003f66270 */
[----:B------:R-:W-:Y:S02]  /*9bb0*/  FMNMX3.FTZ R16, R16, R153, R151, !PT ;  /* 0x0000009910107276 */ /* 0x000fe40007810097 */
[----:B------:R-:W-:-:S02]  /*9bc0*/  FSEL R150, R30, -INF , !P4 ;  /* 0xff8000001e967808 */ /* 0x000fc40006000000 */
[----:B------:R-:W-:Y:S02]  /*9bd0*/  FMNMX3.FTZ R5, R5, R162, R160, !PT ;  /* 0x000000a205057276 */ /* 0x000fe400078100a0 */
[----:B------:R-:W-:Y:S02]  /*9be0*/  FSEL R146, R4, -INF , !P5 ;  /* 0xff80000004927808 */ /* 0x000fe40006800000 */
[-C--:B------:R-:W-:Y:S02]  /*9bf0*/  ISETP.GE.AND P4, PT, R42, R214.reuse, PT ;  /* 0x000000d62a00720c */ /* 0x080fe40003f86270 */
[----:B------:R-:W-:Y:S02]  /*9c00*/  ISETP.GE.AND P5, PT, R38, R214, PT ;  /* 0x000000d62600720c */ /* 0x000fe40003fa6270 */
[----:B------:R-:W-:Y:S02]  /*9c10*/  FSEL R19, R19, -INF , P2 ;  /* 0xff80000013137808 */ /* 0x000fe40001000000 */
[----:B------:R-:W-:-:S02]  /*9c20*/  FSEL R7, R7, -INF , P3 ;  /* 0xff80000007077808 */ /* 0x000fc40001800000 */
[----:B------:R-:W-:Y:S02]  /*9c30*/  FMNMX3.FTZ R16, R16, R147, R145, !PT ;  /* 0x0000009310107276 */ /* 0x000fe40007810091 */
[-C--:B------:R-:W-:Y:S02]  /*9c40*/  ISETP.GE.AND P2, PT, R37, R215.reuse, PT ;  /* 0x000000d72500720c */ /* 0x080fe40003f46270 */
[----:B------:R-:W-:Y:S02]  /*9c50*/  FMNMX3.FTZ R5, R5, R152, R150, !PT ;  /* 0x0000009805057276 */ /* 0x000fe40007810096 */
[----:B------:R-:W-:Y:S02]  /*9c60*/  FSEL R144, R19, -INF , !P4 ;  /* 0xff80000013907808 */ /* 0x000fe40006000000 */
[----:B------:R-:W-:Y:S02]  /*9c70*/  ISETP.GE.AND P1, PT, R36, R215, PT ;  /* 0x000000d72400720c */ /* 0x000fe40003f26270 */
[----:B------:R-:W-:-:S02]  /*9c80*/  FSEL R140, R7, -INF , !P5 ;  /* 0xff800000078c7808 */ /* 0x000fc40006800000 */
[----:B------:R-:W-:Y:S02]  /*9c90*/  FMNMX3.FTZ R4, R16, R143, R141, !PT ;  /* 0x0000008f10047276 */ /* 0x000fe4000781008d */
[----:B------:R-:W-:Y:S02]  /*9ca0*/  ISETP.GE.AND P4, PT, R37, R214, PT ;  /* 0x000000d62500720c */ /* 0x000fe40003f86270 */
[----:B------:R-:W-:Y:S02]  /*9cb0*/  ISETP.GE.AND P3, PT, R23, R215, PT ;  /* 0x000000d71700720c */ /* 0x000fe40003f66270 */
[----:B------:R-:W-:Y:S02]  /*9cc0*/  FSEL R6, R6, -INF , P2 ;  /* 0xff80000006067808 */ /* 0x000fe40001000000 */
[----:B------:R-:W-:Y:S02]  /*9cd0*/  FMNMX3.FTZ R7, R5, R148, R146, !PT ;  /* 0x0000009405077276 */ /* 0x000fe40007810092 */
[----:B------:R-:W-:-:S02]  /*9ce0*/  FMNMX3.FTZ R4, R4, R139, R137, !PT ;  /* 0x0000008b04047276 */ /* 0x000fc40007810089 */
[----:B------:R-:W-:Y:S02]  /*9cf0*/  FSEL R9, R9, -INF , P1 ;  /* 0xff80000009097808 */ /* 0x000fe40000800000 */
[-C--:B------:R-:W-:Y:S02]  /*9d00*/  ISETP.GE.AND P6, PT, R36, R214.reuse, PT ;  /* 0x000000d62400720c */ /* 0x080fe40003fc6270 */
[----:B------:R-:W-:Y:S01]  /*9d10*/  ISETP.GE.AND P5, PT, R23, R214, PT ;  /* 0x000000d61700720c */ /* 0x000fe20003fa6270 */
[----:B------:R-:W-:Y:S01]  /*9d20*/  LDSM.16.MT88.4 R36, [R118+0xb000] ;  /* 0x00b000007624783b */ /* 0x000fe20000004200 */
[-C--:B------:R-:W-:Y:S02]  /*9d30*/  ISETP.GE.AND P2, PT, R20, R215.reuse, PT ;  /* 0x000000d71400720c */ /* 0x080fe40003f46270 */
[----:B------:R-:W-:Y:S02]  /*9d40*/  FSEL R138, R6, -INF , !P4 ;  /* 0xff800000068a7808 */ /* 0x000fe40006000000 */
[----:B------:R-:W-:-:S02]  /*9d50*/  ISETP.GE.AND P1, PT, R22, R215, PT ;  /* 0x000000d71600720c */ /* 0x000fc40003f26270 */
[----:B------:R-:W-:Y:S02]  /*9d60*/  FSEL R10, R10, -INF , P3 ;  /* 0xff8000000a0a7808 */ /* 0x000fe40001800000 */
[----:B------:R-:W-:Y:S02]  /*9d70*/  FMNMX3.FTZ R7, R7, R144, R142, !PT ;  /* 0x0000009007077276 */ /* 0x000fe4000781008e */
[----:B------:R-:W-:Y:S02]  /*9d80*/  FMNMX3.FTZ R4, R4, R133, R131, !PT ;  /* 0x0000008504047276 */ /* 0x000fe40007810083 */
[-C--:B------:R-:W-:Y:S02]  /*9d90*/  ISETP.GE.AND P4, PT, R20, R214.reuse, PT ;  /* 0x000000d61400720c */ /* 0x080fe40003f86270 */
[----:B------:R-:W-:Y:S02]  /*9da0*/  ISETP.GE.AND P3, PT, R22, R214, PT ;  /* 0x000000d61600720c */ /* 0x000fe40003f66270 */
[----:B------:R-:W-:-:S02]  /*9db0*/  FSEL R12, R12, -INF , P2 ;  /* 0xff8000000c0c7808 */ /* 0x000fc40001000000 */
[----:B------:R-:W-:Y:S02]  /*9dc0*/  FSEL R14, R14, -INF , P1 ;  /* 0xff8000000e0e7808 */ /* 0x000fe40000800000 */
[----:B------:R-:W-:Y:S02]  /*9dd0*/  FSEL R136, R9, -INF , !P6 ;  /* 0xff80000009887808 */ /* 0x000fe40007000000 */
[----:B------:R-:W-:Y:S02]  /*9de0*/  FSEL R134, R10, -INF , !P5 ;  /* 0xff8000000a867808 */ /* 0x000fe40006800000 */
[----:B------:R-:W-:Y:S01]  /*9df0*/  FMNMX3.FTZ R7, R7, R140, R138, !PT ;  /* 0x0000008c07077276 */ /* 0x000fe2000781008a */
[----:B------:R-:W1:Y:S01]  /*9e00*/  SHFL.BFLY PT, R5, R4, 0x2, 0x1f ;  /* 0x0c401f0004057f89 */ /* 0x000e6200000e0000 */
[----:B------:R-:W-:Y:S02]  /*9e10*/  FSEL R132, R12, -INF , !P4 ;  /* 0xff8000000c847808 */ /* 0x000fe40006000000 */
[----:B------:R-:W-:-:S02]  /*9e20*/  FSEL R130, R14, -INF , !P3 ;  /* 0xff8000000e827808 */ /* 0x000fc40005800000 */
        /* <DEDUP_REMOVED lines=11> */
[----:B--2---:R-:W-:Y:S02]  /*9ee0*/  FMNMX.FTZ R116, R5, R116, !PT ;  /* 0x0000007405747209 */ /* 0x004fe40007810000 */
[----:B------:R-:W-:Y:S02]  /*9ef0*/  FSEL R5, R117, RZ, P2 ;  /* 0x000000ff75057208 */ /* 0x000fe40001000000 */
[----:B------:R-:W-:Y:S01]  /*9f00*/  FSETP.NEU.FTZ.AND P1, PT, R116, -INF , PT ;  /* 0xff8000007400780b */ /* 0x000fe20003f3d000 */
[----:B------:R-:W-:Y:S01]  /*9f10*/  FFMA.FTZ R126, R21, R129, -R128 ;  /* 0x00000081157e7223 */ /* 0x000fe20000010880 */
[----:B------:R-:W-:Y:S01]  /*9f20*/  FMUL.FTZ R123, R129, R116 ;  /* 0x00000074817b7220 */ /* 0x000fe20000410000 */
[----:B------:R-:W-:Y:S01]  /*9f30*/  FADD.FTZ R4, R52, -R5 ;  /* 0x8000000534047221 */ /* 0x000fe20000010000 */
[----:B------:R-:W1:Y:S01]  /*9f40*/  LDSM.16.MT88.4 R20, [R118+0x9000] ;  /* 0x009000007614783b */ /* 0x000e620000004200 */
[----:B------:R-:W-:-:S02]  /*9f50*/  FSEL R5, R116, RZ, P1 ;  /* 0x000000ff74057208 */ /* 0x000fc40000800000 */
        /* <DEDUP_REMOVED lines=12> */
[----:B------:R-:W2:Y:S04]  /*a020*/  LDSM.16.MT88.4 R28, [R192+0xb000] ;  /* 0x00b00000c01c783b */ /* 0x000ea80000004200 */
[----:B------:R-:W3:Y:S03]  /*a030*/  LDSM.16.MT88.4 R12, [R192+0x9000] ;  /* 0x00900000c00c783b */ /* 0x000ee60000004200 */
[----:B------:R-:W4:Y:S08]  /*a040*/  MUFU.EX2 R126, R126 ;  /* 0x0000007e007e7308 */ /* 0x000f300000000800 */
[----:B------:R-:W-:Y:S08]  /*a050*/  MUFU.EX2 R125, R125 ;  /* 0x0000007d007d7308 */ /* 0x000ff00000000800 */
[----:B------:R-:W5:Y:S08]  /*a060*/  MUFU.EX2 R124, R124 ;  /* 0x0000007c007c7308 */ /* 0x000f700000000800 */
[----:B------:R-:W-:Y:S08]  /*a070*/  MUFU.EX2 R122, R122 ;  /* 0x0000007a007a7308 */ /* 0x000ff00000000800 */
[----:B------:R-:W1:Y:S08]  /*a080*/  MUFU.EX2 R121, R121 ;  /* 0x0000007900797308 */ /* 0x000e700000000800 */
[----:B------:R-:W-:Y:S08]  /*a090*/  MUFU.EX2 R120, R120 ;  /* 0x0000007800787308 */ /* 0x000ff00000000800 */
[----:B------:R-:W2:Y:S08]  /*a0a0*/  MUFU.EX2 R135, R135 ;  /* 0x0000008700877308 */ /* 0x000eb00000000800 */
[----:B------:R-:W3:Y:S08]  /*a0b0*/  MUFU.EX2 R52, R52 ;  /* 0x0000003400347308 */ /* 0x000ef00000000800 */
[----:B------:R-:W3:Y:S01]  /*a0c0*/  MUFU.EX2 R0, R0 ;  /* 0x0000000000007308 */ /* 0x000ee20000000800 */
[----:B----4-:R-:W-:-:S02]  /*a0d0*/  F2FP.BF16.F32.PACK_AB R4, R126, R127 ;  /* 0x0000007f7e04723e */ /* 0x010fc400000010ff */
[----:B-----5:R-:W-:Y:S02]  /*a0e0*/  F2FP.BF16.F32.PACK_AB R6, R124, R125 ;  /* 0x0000007d7c06723e */ /* 0x020fe400000010ff */
[----:B-1----:R-:W-:Y:S02]  /*a0f0*/  F2FP.BF16.F32.PACK_AB R5, R121, R122 ;  /* 0x0000007a7905723e */ /* 0x002fe400000010ff */
[----:B--2---:R-:W-:Y:S01]  /*a100*/  F2FP.BF16.F32.PACK_AB R7, R135, R120 ;  /* 0x000000788707723e */ /* 0x004fe200000010ff */
[-C--:B---3--:R-:W-:Y:S01]  /*a110*/  FMUL.FTZ R16, R104, R52.reuse ;  /* 0x0000003468107220 */ /* 0x088fe20000410000 */
        /* <DEDUP_REMOVED lines=10> */
[----:B------:R-:W-:Y:S01]  /*a1c0*/  HMMA.16816.F32.BF16 R16, R4, R20, R16 ;  /* 0x000000140410723c */ /* 0x000fe20000041810 */
[----:B------:R-:W-:Y:S01]  /*a1d0*/  FFMA.FTZ R42, R33, R129, -R128 ;  /* 0x00000081212a7223 */ /* 0x000fe20000010880 */
[----:B------:R-:W-:Y:S01]  /*a1e0*/  FMUL.FTZ R33, R89, R52 ;  /* 0x0000003459217220 */ /* 0x000fe20000410000 */
[-C--:B------:R-:W-:Y:S01]  /*a1f0*/  FMUL.FTZ R34, R90, R0.reuse ;  /* 0x000000005a227220 */ /* 0x080fe20000410000 */
[----:B------:R-:W-:Y:S01]  /*a200*/  FMUL.FTZ R35, R91, R0 ;  /* 0x000000005b237220 */ /* 0x000fe20000410000 */
[----:B------:R-:W-:-:S03]  /*a210*/  FMUL.FTZ R84, R84, R52 ;  /* 0x0000003454547220 */ /* 0x000fc60000410000 */
[----:B------:R-:W-:Y:S01]  /*a220*/  HMMA.16816.F32.BF16 R20, R4, R22, R100 ;  /* 0x000000160414723c */ /* 0x000fe20000041864 */
[----:B------:R1:W-:Y:S01]  /*a230*/  MUFU.EX2 R100, R32 ;  /* 0x0000002000647308 */ /* 0x0003e20000000800 */
[----:B------:R-:W-:Y:S01]  /*a240*/  FMUL.FTZ R85, R85, R52 ;  /* 0x0000003455557220 */ /* 0x000fe20000410000 */
[-C--:B------:R-:W-:Y:S01]  /*a250*/  FMUL.FTZ R86, R86, R0.reuse ;  /* 0x0000000056567220 */ /* 0x080fe20000410000 */
[----:B------:R-:W-:Y:S01]  /*a260*/  FMUL.FTZ R87, R87, R0 ;  /* 0x0000000057577220 */ /* 0x000fe20000410000 */
[-CC-:B------:R-:W-:Y:S01]  /*a270*/  FFMA.FTZ R51, R40, R129.reuse, -R123.reuse ;  /* 0x0000008128337223 */ /* 0x180fe2000001087b */
[----:B------:R-:W-:Y:S01]  /*a280*/  FMUL.FTZ R40, R80, R52 ;  /* 0x0000003450287220 */ /* 0x000fe20000410000 */
[----:B------:R-:W-:Y:S01]  /*a290*/  FMUL.FTZ R43, R83, R0 ;  /* 0x00000000532b7220 */ /* 0x000fe20000410000 */
[-C--:B------:R-:W-:Y:S01]  /*a2a0*/  FMUL.FTZ R49, R77, R52.reuse ;  /* 0x000000344d317220 */ /* 0x080fe20000410000 */
[-C--:B-1----:R-:W-:Y:S01]  /*a2b0*/  FMUL.FTZ R32, R88, R52.reuse ;  /* 0x0000003458207220 */ /* 0x082fe20000410000 */
[-C--:B------:R-:W-:Y:S01]  /*a2c0*/  FFMA.FTZ R88, R41, R129.reuse, -R128 ;  /* 0x0000008129587223 */ /* 0x080fe20000010880 */
[-C--:B------:R-:W-:Y:S01]  /*a2d0*/  FMUL.FTZ R41, R81, R52.reuse ;  /* 0x0000003451297220 */ /* 0x080fe20000410000 */
[----:B------:R-:W-:Y:S01]  /*a2e0*/  FFMA.FTZ R81, R48, R129, -R123 ;  /* 0x0000008130517223 */ /* 0x000fe2000001087b */
[----:B------:R-:W-:-:S03]  /*a2f0*/  FMUL.FTZ R48, R76, R52 ;  /* 0x000000344c307220 */ /* 0x000fc60000410000 */
[C---:B------:R-:W-:Y:S01]  /*a300*/  HMMA.16816.F32.BF16 R32, R4.reuse, R36, R32 ;  /* 0x000000240420723c */ /* 0x040fe20000041820 */
[----:B------:R-:W-:Y:S01]  /*a310*/  FMUL.FTZ R50, R78, R0 ;  /* 0x000000004e327220 */ /* 0x000fe20000410000 */
[-CC-:B------:R-:W-:Y:S01]  /*a320*/  FFMA.FTZ R83, R58, R129.reuse, -R123.reuse ;  /* 0x000000813a537223 */ /* 0x180fe2000001087b */
[----:B------:R-:W-:Y:S02]  /*a330*/  FFMA.FTZ R80, R56, R129, -R123 ;  /* 0x0000008138507223 */ /* 0x000fe4000001087b */
[----:B------:R-:W-:Y:S03]  /*a340*/  LDSM.16.MT88.4 R56, [R118+0x9400] ;  /* 0x009400007638783b */ /* 0x000fe60000004200 */
[----:B------:R-:W-:Y:S01]  /*a350*/  HMMA.16816.F32.BF16 R36, R4, R38, R84 ;  /* 0x000000260424723c */ /* 0x000fe20000041854 */
[----:B------:R1:W-:Y:S01]  /*a360*/  MUFU.EX2 R84, R51 ;  /* 0x0000003300547308 */ /* 0x0003e20000000800 */
        /* <DEDUP_REMOVED lines=13> */
[C---:B------:R-:W-:Y:S01]  /*a440*/  HMMA.16816.F32.BF16 R24, R4.reuse, R28, R24 ;  /* 0x0000001c0418723c */ /* 0x040fe20000041818 */
[-C--:B------:R-:W-:Y:S01]  /*a450*/  FMUL.FTZ R108, R108, R52.reuse ;  /* 0x000000346c6c7220 */ /* 0x080fe20000410000 */
[----:B------:R-:W-:Y:S01]  /*a460*/  FMUL.FTZ R109, R109, R52 ;  /* 0x000000346d6d7220 */ /* 0x000fe20000410000 */
[-C--:B------:R-:W-:Y:S01]  /*a470*/  FMUL.FTZ R110, R110, R0.reuse ;  /* 0x000000006e6e7220 */ /* 0x080fe20000410000 */
[-C--:B------:R-:W-:Y:S01]  /*a480*/  FMUL.FTZ R111, R111, R0.reuse ;  /* 0x000000006f6f7220 */ /* 0x080fe20000410000 */
[----:B------:R-:W2:Y:S03]  /*a490*/  MUFU.EX2 R97, R97 ;  /* 0x0000006100617308 */ /* 0x000ea60000000800 */
[C---:B------:R-:W-:Y:S05]  /*a4a0*/  HMMA.16816.F32.BF16 R28, R4.reuse, R30, R92 ;  /* 0x0000001e041c723c */ /* 0x040fea000004185c */
[----:B------:R3:W-:Y:S03]  /*a4b0*/  MUFU.EX2 R93, R42 ;  /* 0x0000002a005d7308 */ /* 0x0007e60000000800 */
[C---:B------:R-:W-:Y:S05]  /*a4c0*/  HMMA.16816.F32.BF16 R8, R4.reuse, R12, R8 ;  /* 0x0000000c0408723c */ /* 0x040fea0000041808 */
[----:B------:R-:W4:Y:S03]  /*a4d0*/  MUFU.EX2 R88, R88 ;  /* 0x0000005800587308 */ /* 0x000f260000000800 */
[----:B------:R-:W-:Y:S05]  /*a4e0*/  HMMA.16816.F32.BF16 R12, R4, R14, R108 ;  /* 0x0000000e040c723c */ /* 0x000fea000004186c */
[----:B------:R-:W5:Y:S01]  /*a4f0*/  MUFU.EX2 R81, R81 ;  /* 0x0000005100517308 */ /* 0x000f620000000800 */
[----:B---3--:R-:W-:-:S07]  /*a500*/  FMUL.FTZ R42, R82, R0 ;  /* 0x00000000522a7220 */ /* 0x008fce0000410000 */
[----:B------:R-:W-:Y:S01]  /*a510*/  MUFU.EX2 R83, R83 ;  /* 0x0000005300537308 */ /* 0x000fe20000000800 */
[C---:B------:R-:W-:Y:S07]  /*a520*/  HMMA.16816.F32.BF16 R40, R4.reuse, R44, R40 ;  /* 0x0000002c0428723c */ /* 0x040fee0000041828 */
[----:B------:R-:W3:Y:S01]  /*a530*/  MUFU.EX2 R80, R80 ;  /* 0x0000005000507308 */ /* 0x000ee20000000800 */
[C---:B------:R-:W-:Y:S01]  /*a540*/  HMMA.16816.F32.BF16 R44, R4.reuse, R46, R48 ;  /* 0x0000002e042c723c */ /* 0x040fe20000041830 */
        /* <DEDUP_REMOVED lines=12> */
[----:B-----5:R-:W-:Y:S01]  /*a610*/  F2FP.BF16.F32.PACK_AB R65, R81, R84 ;  /* 0x000000545141723e */ /* 0x020fe200000010ff */
[--C-:B------:R-:W-:Y:S01]  /*a620*/  FFMA.FTZ R85, R179, R129, -R128.reuse ;  /* 0x00000081b3557223 */ /* 0x100fe20000010880 */
[----:B---3--:R-:W-:Y:S01]  /*a630*/  F2FP.BF16.F32.PACK_AB R67, R80, R83 ;  /* 0x000000535043723e */ /* 0x008fe200000010ff */
[-CC-:B------:R-:W-:Y:S01]  /*a640*/  FFMA.FTZ R87, R177, R129.reuse, -R128.reuse ;  /* 0x00000081b1577223 */ /* 0x180fe20000010880 */
[-CC-:B------:R-:W-:Y:S01]  /*a650*/  FFMA.FTZ R86, R175, R129.reuse, -R128.reuse ;  /* 0x00000081af567223 */ /* 0x180fe20000010880 */
[----:B------:R-:W-:Y:S01]  /*a660*/  HMMA.16816.F32.BF16 R4, R4, R62, R68 ;  /* 0x0000003e0404723c */ /* 0x000fe20000041844 */
[----:B------:R-:W2:Y:S04]  /*a670*/  LDSM.16.MT88.4 R60, [R192+0xb400] ;  /* 0x00b40000c03c783b */ /* 0x000ea80000004200 */
[----:B------:R-:W3:Y:S03]  /*a680*/  LDSM.16.MT88.4 R68, [R118+0xb400] ;  /* 0x00b400007644783b */ /* 0x000ee60000004200 */
[C---:B-1----:R-:W-:Y:S01]  /*a690*/  HMMA.16816.F32.BF16 R8, R64.reuse, R76, R8 ;  /* 0x0000004c4008723c */ /* 0x042fe20000041808 */
        /* <DEDUP_REMOVED lines=24> */
[----:B------:R-:W4:Y:S01]  /*a820*/  LDSM.16.MT88.4 R56, [R192+0x9800] ;  /* 0x00980000c038783b */ /* 0x000f220000004200 */
[-CC-:B------:R-:W-:Y:S01]  /*a830*/  FFMA.FTZ R82, R181, R129.reuse, -R128.reuse ;  /* 0x00000081b5527223 */ /* 0x180fe20000010880 */
[----:B------:R-:W-:Y:S01]  /*a840*/  MUFU.EX2 R85, R85 ;  /* 0x0000005500557308 */ /* 0x000fe20000000800 */
[-C--:B------:R-:W-:Y:S01]  /*a850*/  FFMA.FTZ R143, R143, R129.reuse, -R128 ;  /* 0x000000818f8f7223 */ /* 0x080fe20000010880 */
[-CC-:B------:R-:W-:Y:S01]  /*a860*/  FFMA.FTZ R142, R142, R129.reuse, -R123.reuse ;  /* 0x000000818e8e7223 */ /* 0x180fe2000001087b */
[----:B------:R-:W-:Y:S01]  /*a870*/  FFMA.FTZ R140, R140, R129, -R123 ;  /* 0x000000818c8c7223 */ /* 0x000fe2000001087b */
[----:B------:R-:W-:Y:S01]  /*a880*/  FFMA.FTZ R127, R228, R52, R127 ;  /* 0x00000034e47f7223 */ /* 0x000fe2000001007f */
[----:B------:R-:W-:Y:S03]  /*a890*/  LDSM.16.MT88.4 R108, [R192+0xac00] ;  /* 0x00ac0000c06c783b */ /* 0x000fe60000004200 */
        /* <DEDUP_REMOVED lines=64> */
[-C--:B------:R-:W-:Y:S01]  /*aca0*/  FFMA.FTZ R158, R165, R129.reuse, -R128 ;  /* 0x00000081a59e7223 */ /* 0x080fe20000010880 */
        /* <DEDUP_REMOVED lines=14> */
[C---:B------:R-:W-:Y:S08]  /*ad90*/  HMMA.16816.F32.BF16 R44, R68.reuse, R78, R44 ;  /* 0x0000004e442c723c */ /* 0x040ff0000004182c */
[C---:B------:R-:W-:Y:S08]  /*ada0*/  HMMA.16816.F32.BF16 R48, R68.reuse, R72, R48 ;  /* 0x000000484430723c */ /* 0x040ff00000041830 */
[----:B------:R-:W-:Y:S01]  /*adb0*/  HMMA.16816.F32.BF16 R4, R68, R74, R4 ;  /* 0x0000004a4404723c */ /* 0x000fe20000041804 */
[----:B----4-:R-:W-:Y:S01]  /*adc0*/  F2FP.BF16.F32.PACK_AB R68, R156, R161 ;  /* 0x000000a19c44723e */ /* 0x010fe200000010ff */
[----:B------:R-:W4:Y:S01]  /*add0*/  LDSM.16.MT88.4 R72, [R118+0xc000] ;  /* 0x00c000007648783b */ /* 0x000f220000004200 */
[----:B-----5:R-:W-:-:S02]  /*ade0*/  F2FP.BF16.F32.PACK_AB R70, R158, R163 ;  /* 0x000000a39e46723e */ /* 0x020fc400000010ff */
[----:B--2---:R-:W-:Y:S01]  /*adf0*/  F2FP.BF16.F32.PACK_AB R69, R165, R170 ;  /* 0x000000aaa545723e */ /* 0x004fe200000010ff */
[-CC-:B------:R-:W-:Y:S01]  /*ae00*/  FFMA.FTZ R160, R155, R129.reuse, -R128.reuse ;  /* 0x000000819ba07223 */ /* 0x180fe20000010880 */
[----:B---3--:R-:W-:Y:S01]  /*ae10*/  F2FP.BF16.F32.PACK_AB R71, R167, R162 ;  /* 0x000000a2a747723e */ /* 0x008fe200000010ff */
[-C--:B------:R-:W-:Y:S01]  /*ae20*/  FFMA.FTZ R168, R151, R129.reuse, -R128 ;  /* 0x0000008197a87223 */ /* 0x080fe20000010880 */
[----:B------:R-:W-:Y:S01]  /*ae30*/  MUFU.EX2 R159, R159 ;  /* 0x0000009f009f7308 */ /* 0x000fe20000000800 */
[----:B------:R-:W-:Y:S04]  /*ae40*/  LDSM.16.MT88.4 R76, [R118+0xa400] ;  /* 0x00a40000764c783b */ /* 0x000fe80000004200 */
        /* <DEDUP_REMOVED lines=10> */
[----:B------:R-:W-:-:S05]  /*aef0*/  FFMA.FTZ R155, R146, R129, -R123 ;  /* 0x00000081929b7223 */ /* 0x000fca000001087b */
[C---:B----4-:R-:W-:Y:S08]  /*af00*/  HMMA.16816.F32.BF16 R32, R68.reuse, R72, R32 ;  /* 0x000000484420723c */ /* 0x050ff00000041820 */
[C---:B------:R-:W-:Y:S08]  /*af10*/  HMMA.16816.F32.BF16 R36, R68.reuse, R74, R36 ;  /* 0x0000004a4424723c */ /* 0x040ff00000041824 */
[C---:B--2---:R-:W-:Y:S08]  /*af20*/  HMMA.16816.F32.BF16 R40, R68.reuse, R64, R40 ;  /* 0x000000404428723c */ /* 0x044ff00000041828 */
[C---:B------:R-:W-:Y:S08]  /*af30*/  HMMA.16816.F32.BF16 R44, R68.reuse, R66, R44 ;  /* 0x00000042442c723c */ /* 0x040ff0000004182c */
[C---:B---3--:R-:W-:Y:S08]  /*af40*/  HMMA.16816.F32.BF16 R48, R68.reuse, R56, R48 ;  /* 0x000000384430723c */ /* 0x048ff00000041830 */
[----:B------:R-:W-:Y:S01]  /*af50*/  HMMA.16816.F32.BF16 R4, R68, R58, R4 ;  /* 0x0000003a4404723c */ /* 0x000fe20000041804 */
[----:B------:R-:W2:Y:S01]  /*af60*/  LDSM.16.MT88.4 R68, [R118+0xc400] ;  /* 0x00c400007644783b */ /* 0x000ea20000004200 */
[----:B------:R-:W3:Y:S03]  /*af70*/  MUFU.EX2 R160, R160 ;  /* 0x000000a000a07308 */ /* 0x000ee60000000800 */
[----:B------:R-:W4:Y:S05]  /*af80*/  LDSM.16.MT88.4 R64, [R192+0xc400] ;  /* 0x00c40000c040783b */ /* 0x000f2a0000004200 */
[----:B------:R-:W-:Y:S08]  /*af90*/  MUFU.EX2 R153, R153 ;  /* 0x0000009900997308 */ /* 0x000ff00000000800 */
[----:B------:R-:W5:Y:S08]  /*afa0*/  MUFU.EX2 R168, R168 ;  /* 0x000000a800a87308 */ /* 0x000f700000000800 */
[----:B------:R-:W-:Y:S08]  /*afb0*/  MUFU.EX2 R151, R151 ;  /* 0x0000009700977308 */ /* 0x000ff00000000800 */
[----:B------:R-:W1:Y:S08]  /*afc0*/  MUFU.EX2 R150, R150 ;  /* 0x0000009600967308 */ /* 0x000e700000000800 */
[----:B------:R-:W-:Y:S08]  /*afd0*/  MUFU.EX2 R148, R148 ;  /* 0x0000009400947308 */ /* 0x000ff00000000800 */
[----:B------:R-:W2:Y:S01]  /*afe0*/  MUFU.EX2 R155, R155 ;  /* 0x0000009b009b7308 */ /* 0x000ea20000000800 */
[----:B---3--:R-:W-:Y:S01]  /*aff0*/  F2FP.BF16.F32.PACK_AB R56, R160, R159 ;  /* 0x0000009fa038723e */ /* 0x008fe200000010ff */
[--C-:B------:R-:W-:Y:S01]  /*b000*/  FFMA.FTZ R146, R147, R129, -R128.reuse ;  /* 0x0000008193927223 */ /* 0x100fe20000010880 */
[----:B-----5:R-:W-:Y:S01]  /*b010*/  F2FP.BF16.F32.PACK_AB R58, R168, R153 ;  /* 0x00000099a83a723e */ /* 0x020fe200000010ff */
[----:B------:R-:W-:Y:S01]  /*b020*/  FFMA.FTZ R152, R141, R129, -R128 ;  /* 0x000000818d987223 */ /* 0x000fe20000010880 */
[----:B-1----:R-:W-:Y:S01]  /*b030*/  F2FP.BF16.F32.PACK_AB R57, R150, R151 ;  /* 0x000000979639723e */ /* 0x002fe200000010ff */
[----:B------:R-:W-:Y:S01]  /*b040*/  LDSM.16.MT88.4 R72, [R192+0xe400] ;  /* 0x00e40000c048783b */ /* 0x000fe20000004200 */
[----:B--2---:R-:W-:-:S07]  /*b050*/  F2FP.BF16.F32.PACK_AB R59, R155, R148 ;  /* 0x000000949b3b723e */ /* 0x004fce00000010ff */
[C---:B------:R-:W-:Y:S08]  /*b060*/  HMMA.16816.F32.BF16 R8, R56.reuse, R60, R8 ;  /* 0x0000003c3808723c */ /* 0x040ff00000041808 */
[C---:B------:R-:W-:Y:S01]  /*b070*/  HMMA.16816.F32.BF16 R12, R56.reuse, R62, R12 ;  /* 0x0000003e380c723c */ /* 0x040fe2000004180c */
[----:B------:R-:W1:Y:S07]  /*b080*/  LDSM.16.MT88.4 R60, [R118+0xe400] ;  /* 0x00e40000763c783b */ /* 0x000e6e0000004200 */
[C---:B------:R-:W-:Y:S08]  /*b090*/  HMMA.16816.F32.BF16 R32, R56.reuse, R68, R32 ;  /* 0x000000443820723c */ /* 0x040ff00000041820 */
[C---:B------:R-:W-:Y:S01]  /*b0a0*/  HMMA.16816.F32.BF16 R36, R56.reuse, R70, R36 ;  /* 0x000000463824723c */ /* 0x040fe20000041824 */
[----:B------:R-:W2:Y:S01]  /*b0b0*/  LDSM.16.MT88.4 R68, [R192+0xc800] ;  /* 0x00c80000c044783b */ /* 0x000ea20000004200 */
[-CC-:B------:R-:W-:Y:S01]  /*b0c0*/  FFMA.FTZ R141, R144, R129.reuse, -R123.reuse ;  /* 0x00000081908d7223 */ /* 0x180fe2000001087b */
[----:B------:R-:W-:Y:S01]  /*b0d0*/  FFMA.FTZ R147, R138, R129, -R123 ;  /* 0x000000818a937223 */ /* 0x000fe2000001087b */
[----:B------:R-:W-:Y:S04]  /*b0e0*/  MUFU.EX2 R146, R146 ;  /* 0x0000009200927308 */ /* 0x000fe80000000800 */
[C---:B----4-:R-:W-:Y:S04]  /*b0f0*/  HMMA.16816.F32.BF16 R24, R56.reuse, R64, R24 ;  /* 0x000000403818723c */ /* 0x050fe80000041818 */
[----:B------:R-:W3:Y:S08]  /*b100*/  MUFU.EX2 R145, R145 ;  /* 0x0000009100917308 */ /* 0x000ef00000000800 */
[----:B------:R-:W-:Y:S08]  /*b110*/  MUFU.EX2 R143, R143 ;  /* 0x0000008f008f7308 */ /* 0x000ff00000000800 */
[----:B------:R-:W-:Y:S08]  /*b120*/  MUFU.EX2 R152, R152 ;  /* 0x0000009800987308 */ /* 0x000ff00000000800 */
[----:B------:R-:W-:Y:S08]  /*b130*/  MUFU.EX2 R141, R141 ;  /* 0x0000008d008d7308 */ /* 0x000ff00000000800 */
[----:B------:R-:W4:Y:S08]  /*b140*/  MUFU.EX2 R142, R142 ;  /* 0x0000008e008e7308 */ /* 0x000f300000000800 */
[----:B------:R-:W-:Y:S08]  /*b150*/  MUFU.EX2 R140, R140 ;  /* 0x0000008c008c7308 */ /* 0x000ff00000000800 */
[----:B------:R-:W5:Y:S01]  /*b160*/  MUFU.EX2 R147, R147 ;  /* 0x0000009300937308 */ /* 0x000f620000000800 */
[----:B------:R-:W-:Y:S01]  /*b170*/  HMMA.16816.F32.BF16 R28, R56, R66, R28 ;  /* 0x00000042381c723c */ /* 0x000fe2000004181c */
[----:B------:R-:W2:Y:S01]  /*b180*/  LDSM.16.MT88.4 R64, [R118+0xa800] ;  /* 0x00a800007640783b */ /* 0x000ea20000004200 */
[----:B------:R-:W-:Y:S01]  /*b190*/  FFMA.FTZ R0, R225, R0, R122 ;  /* 0x00000000e1007223 */ /* 0x000fe2000001007a */
[----:B------:R-:W-:-:S05]  /*b1a0*/  FADD.FTZ R126, R126, R127 ;  /* 0x0000007f7e7e7221 */ /* 0x000fca0000010000 */
[----:B-1----:R-:W-:Y:S01]  /*b1b0*/  HMMA.16816.F32.BF16 R48, R56, R60, R48 ;  /* 0x0000003c3830723c */ /* 0x002fe20000041830 */
[----:B---3--:R-:W-:Y:S02]  /*b1c0*/  F2FP.BF16.F32.PACK_AB R60, R145, R146 ;  /* 0x00000092913c723e */ /* 0x008fe400000010ff */
[----:B----4-:R-:W-:-:S05]  /*b1d0*/  F2FP.BF16.F32.PACK_AB R61, R142, R141 ;  /* 0x0000008d8e3d723e */ /* 0x010fca00000010ff */
[----:B------:R-:W-:Y:S01]  /*b1e0*/  HMMA.16816.F32.BF16 R4, R56, R62, R4 ;  /* 0x0000003e3804723c */ /* 0x000fe20000041804 */
[----:B------:R-:W-:Y:S02]  /*b1f0*/  F2FP.BF16.F32.PACK_AB R62, R152, R143 ;  /* 0x0000008f983e723e */ /* 0x000fe400000010ff */
[----:B-----5:R-:W-:Y:S01]  /*b200*/  F2FP.BF16.F32.PACK_AB R63, R147, R140 ;  /* 0x0000008c933f723e */ /* 0x020fe200000010ff */
[----:B------:R-:W-:-:S04]  /*b210*/  FADD.FTZ R121, R121, R0 ;  /* 0x0000000079797221 */ /* 0x000fc80000010000 */
[----:B------:R-:W-:Y:S02]  /*b220*/  FADD.FTZ R120, R120, R121 ;  /* 0x0000007978787221 */ /* 0x000fe40000010000 */
        /* <DEDUP_REMOVED lines=23> */
[----:B------:R-:W-:-:S03]  /*b3a0*/  FADD.FTZ R91, R91, R90 ;  /* 0x0000005a5b5b7221 */ /* 0x000fc60000010000 */
[----:B------:R-:W3:Y:S03]  /*b3b0*/  LDSM.16.MT88.4 R72, [R192+0xe800] ;  /* 0x00e80000c048783b */ /* 0x000ee60000004200 */
[----:B------:R-:W-:Y:S01]  /*b3c0*/  HMMA.16816.F32.BF16 R16, R60, R64, R16 ;  /* 0x000000403c10723c */ /* 0x000fe20000041810 */
[----:B------:R-:W-:Y:S01]  /*b3d0*/  FADD.FTZ R87, R86, R87 ;  /* 0x0000005756577221 */ /* 0x000fe20000010000 */
[----:B------:R-:W-:-:S06]  /*b3e0*/  FADD.FTZ R91, R92, R91 ;  /* 0x0000005b5c5b7221 */ /* 0x000fcc0000010000 */
[----:B------:R-:W-:Y:S01]  /*b3f0*/  HMMA.16816.F32.BF16 R20, R60, R66, R20 ;  /* 0x000000423c14723c */ /* 0x000fe20000041814 */
[----:B------:R-:W4:Y:S01]  /*b400*/  LDSM.16.MT88.4 R64, [R118+0xe800] ;  /* 0x00e800007640783b */ /* 0x000f220000004200 */
        /* <DEDUP_REMOVED lines=19> */
[----:B------:R-:W-:Y:S01]  /*b540*/  MUFU.EX2 R133, R133 ;  /* 0x0000008500857308 */ /* 0x000fe20000000800 */
[C---:B------:R-:W-:Y:S07]  /*b550*/  HMMA.16816.F32.BF16 R12, R60.reuse, R78, R12 ;  /* 0x0000004e3c0c723c */ /* 0x040fee000004180c */
[----:B------:R-:W5:Y:S08]  /*b560*/  MUFU.EX2 R128, R128 ;  /* 0x0000008000807308 */ /* 0x000f700000000800 */
[----:B------:R-:W-:Y:S08]  /*b570*/  MUFU.EX2 R131, R131 ;  /* 0x0000008300837308 */ /* 0x000ff00000000800 */
[----:B------:R-:W2:Y:S08]  /*b580*/  MUFU.EX2 R134, R134 ;  /* 0x0000008600867308 */ /* 0x000eb00000000800 */
[----:B------:R-:W-:Y:S08]  /*b590*/  MUFU.EX2 R122, R132 ;  /* 0x00000084007a7308 */ /* 0x000ff00000000800 */
[----:B------:R-:W3:Y:S01]  /*b5a0*/  MUFU.EX2 R225, R225 ;  /* 0x000000e100e17308 */ /* 0x000ee20000000800 */
[----:B------:R-:W-:Y:S01]  /*b5b0*/  FADD.FTZ R161, R161, R0 ;  /* 0x00000000a1a17221 */ /* 0x000fe20000010000 */
[----:B------:R-:W-:Y:S01]  /*b5c0*/  FADD.FTZ R170, R170, R157 ;  /* 0x0000009daaaa7221 */ /* 0x000fe20000010000 */
[----:B------:R-:W-:Y:S01]  /*b5d0*/  HMMA.16816.F32.BF16 R28, R60, R70, R28 ;  /* 0x000000463c1c723c */ /* 0x000fe2000004181c */
[----:B-1----:R-:W-:Y:S01]  /*b5e0*/  F2FP.BF16.F32.PACK_AB R68, R137, R138 ;  /* 0x0000008a8944723e */ /* 0x002fe200000010ff */
[----:B------:R-:W-:Y:S01]  /*b5f0*/  FADD.FTZ R156, R156, R161 ;  /* 0x000000a19c9c7221 */ /* 0x000fe20000010000 */
[----:B------:R-:W-:Y:S01]  /*b600*/  FADD.FTZ R165, R165, R170 ;  /* 0x000000aaa5a57221 */ /* 0x000fe20000010000 */
[----:B-----5:R-:W-:Y:S01]  /*b610*/  F2FP.BF16.F32.PACK_AB R70, R128, R133 ;  /* 0x000000858046723e */ /* 0x020fe200000010ff */
[----:B------:R-:W1:Y:S01]  /*b620*/  LDSM.16.MT88.4 R76, [R192+0xec00] ;  /* 0x00ec0000c04c783b */ /* 0x000e620000004200 */
[----:B--2---:R-:W-:Y:S01]  /*b630*/  F2FP.BF16.F32.PACK_AB R69, R134, R131 ;  /* 0x000000838645723e */ /* 0x004fe200000010ff */
[----:B------:R-:W-:Y:S01]  /*b640*/  FADD.FTZ R163, R163, R156 ;  /* 0x0000009ca3a37221 */ /* 0x000fe20000010000 */
[----:B------:R-:W-:Y:S01]  /*b650*/  FADD.FTZ R162, R162, R165 ;  /* 0x000000a5a2a27221 */ /* 0x000fe20000010000 */
[----:B---3--:R-:W-:-:S02]  /*b660*/  F2FP.BF16.F32.PACK_AB R71, R225, R122 ;  /* 0x0000007ae147723e */ /* 0x008fc400000010ff */
        /* <DEDUP_REMOVED lines=36> */
[----:B------:R-:W-:Y:S01]  /*b8b0*/  FADD.FTZ R122, R122, R131 ;  /* 0x000000837a7a7221 */ /* 0x000fe20000010000 */
[----:B------:R-:W-:-:S04]  /*b8c0*/  IMAD.MOV.U32 R0, RZ, RZ, R116 ;  /* 0x000000ffff007224 */ /* 0x000fc800078e0074 */
[C---:B--2---:R-:W-:Y:S01]  /*b8d0*/  HMMA.16816.F32.BF16 R104, R68.reuse, R56, R16 ;  /* 0x000000384468723c */ /* 0x044fe20000041810 */
[----:B------:R-:W-:Y:S02]  /*b8e0*/  IMAD.MOV.U32 R52, RZ, RZ, R117 ;  /* 0x000000ffff347224 */ /* 0x000fe400078e0075 */
[----:B------:R-:W-:Y:S01]  /*b8f0*/  FADD.FTZ R228, R128, R133 ;  /* 0x0000008580e47221 */ /* 0x000fe20000010000 */
[----:B------:R-:W-:Y:S02]  /*b900*/  @P0 IMAD.MOV.U32 R0, RZ, RZ, R116 ;  /* 0x000000ffff000224 */ /* 0x000fe400078e0074 */
[----:B------:R-:W-:Y:S02]  /*b910*/  FADD.FTZ R225, R225, R122 ;  /* 0x0000007ae1e17221 */ /* 0x000fe40000010000 */
[----:B------:R-:W-:Y:S01]  /*b920*/  HMMA.16816.F32.BF16 R100, R68, R58, R20 ;  /* 0x0000003a4464723c */ /* 0x000fe20000041814 */
[----:B------:R-:W-:Y:S02]  /*b930*/  @P0 IMAD.MOV.U32 R52, RZ, RZ, R117 ;  /* 0x000000ffff340224 */ /* 0x000fe400078e0075 */
[----:B------:R-:W-:-:S05]  /*b940*/  @P0 VIADD R164, R164, 0xfffffffd ;  /* 0xfffffffda4a40836 */ /* 0x000fca0000000000 */
        /* <DEDUP_REMOVED lines=9> */
.L_x_5474:
[----:B------:R-:W-:-:S07]  /*b9e0*/  IADD3 R164, PT, PT, R166, -0x1, RZ ;  /* 0xffffffffa6a47810 */ /* 0x000fce0007ffe0ff */
.L_x_5483:
[----:B------:R-:W-:Y:S05]  /*b9f0*/  BSYNC B2 ;  /* 0x0000000000027941 */ /* 0x000fea0003800000 */
.L_x_5473:
[----:B------:R-:W-:-:S13]  /*ba00*/  ISETP.GE.AND P0, PT, R164, R201, PT ;  /* 0x000000c9a400720c */ /* 0x000fda0003f06270 */
[----:B------:R-:W-:Y:S05]  /*ba10*/  @!P0 BRA `(.L_x_5484) ;  /* 0x0000004c00e48947 */ /* 0x000fea0003800000 */
[----:B------:R-:W-:Y:S01]  /*ba20*/  IMAD.SHL.U32 R4, R164, 0x80, RZ ;  /* 0x00000080a4047824 */ /* 0x000fe200078e00ff */
[----:B------:R-:W-:Y:S01]  /*ba30*/  ISETP.NE.U32.AND P2, PT, R218, RZ, PT ;  /* 0x000000ffda00720c */ /* 0x000fe20003f45070 */
[C---:B------:R-:W-:Y:S01]  /*ba40*/  IMAD.SHL.U32 R221, R54.reuse, 0x40, RZ ;  /* 0x0000004036dd7824 */ /* 0x040fe200078e00ff */
[----:B------:R-:W-:Y:S01]  /*ba50*/  SHF.L.U64.HI R220, R54, 0x6, R55 ;  /* 0x0000000636dc7819 */ /* 0x000fe20000010237 */
[----:B------:R-:W-:Y:S01]  /*ba60*/  IMAD.MOV.U32 R117, RZ, RZ, R0 ;  /* 0x000000ffff757224 */ /* 0x000fe200078e0000 */
[----:B------:R-:W-:Y:S01]  /*ba70*/  ISETP.NE.AND.EX P2, PT, R219, RZ, PT, P2 ;  /* 0x000000ffdb00720c */ /* 0x000fe20003f45320 */
[----:B------:R-:W-:Y:S01]  /*ba80*/  VIADD R222, R164, 0x1 ;  /* 0x00000001a4de7836 */ /* 0x000fe20000000000 */
[----:B------:R-:W-:Y:S02]  /*ba90*/  MOV R116, R52 ;  /* 0x0000003400747202 */ /* 0x000fe40000000f00 */
[C---:B------:R-:W-:Y:S02]  /*baa0*/  LOP3.LUT R224, R4.reuse, 0x40, R53, 0xfe, !PT ;  /* 0x0000004004e07812 */ /* 0x040fe400078efe35 */
[----:B------:R-:W-:-:S07]  /*bab0*/  IADD3 R223, PT, PT, R4, 0x80, RZ ;  /* 0x0000008004df7810 */ /* 0x000fce0007ffe0ff */
.L_x_5491:
        /* <DEDUP_REMOVED lines=77> */
.L_x_5486:
[----:B------:R-:W-:Y:S05]  /*bf90*/  BSYNC.RECONVERGENT B0 ;  /* 0x0000000000007941 */ /* 0x000fea0003800200 */
.L_x_5485:
[----:B------:R-:W1:Y:S01]  /*bfa0*/  S2UR UR6, SR_CgaCtaId ;  /* 0x00000000000679c3 */ /* 0x000e620000008800 */
[----:B------:R-:W-:Y:S01]  /*bfb0*/  SHF.L.U32 R209, R207, 0x3, RZ ;  /* 0x00000003cfd17819 */ /* 0x000fe200000006ff */
[----:B------:R-:W-:Y:S01]  /*bfc0*/  UMOV UR7, 0x400 ;  /* 0x0000040000077882 */ /* 0x000fe20000000000 */
[----:B------:R-:W-:Y:S01]  /*bfd0*/  IADD3 R46, P0, PT, R221, R204, RZ ;  /* 0x000000ccdd2e7210 */ /* 0x000fe20007f1e0ff */
[----:B------:R-:W-:Y:S01]  /*bfe0*/  BSSY.RECONVERGENT B1, `(.L_x_5487) ;  /* 0x00001a0000017945 */ /* 0x000fe20003800200 */
[C---:B------:R-:W-:Y:S02]  /*bff0*/  LOP3.LUT R208, R209.reuse, 0xc0, RZ, 0xc0, !PT ;  /* 0x000000c0d1d07812 */ /* 0x040fe400078ec0ff */
[C---:B------:R-:W-:Y:S02]  /*c000*/  LOP3.LUT R45, R209.reuse, 0x18, RZ, 0xc0, !PT ;  /* 0x00000018d12d7812 */ /* 0x040fe400078ec0ff */
[----:B------:R-:W-:Y:S02]  /*c010*/  LOP3.LUT R208, R208, 0x18, R207, 0xf8, !PT ;  /* 0x00000018d0d07812 */ /* 0x000fe400078ef8cf */
[----:B------:R-:W-:Y:S02]  /*c020*/  LOP3.LUT R0, R209, 0x1f20, RZ, 0xc0, !PT ;  /* 0x00001f20d1007812 */ /* 0x000fe400078ec0ff */
[----:B------:R-:W-:Y:S02]  /*c030*/  LOP3.LUT R45, R208, R45, RZ, 0x3c, !PT ;  /* 0x0000002dd02d7212 */ /* 0x000fe400078e3cff */
[----:B------:R-:W-:Y:S02]  /*c040*/  IADD3.X R47, PT, PT, R220, R205, RZ, P0, !PT ;  /* 0x000000cddc2f7210 */ /* 0x000fe400007fe4ff */
[----:B------:R-:W-:Y:S02]  /*c050*/  LOP3.LUT R45, R0, R45, RZ, 0xfc, !PT ;  /* 0x0000002d002d7212 */ /* 0x000fe400078efcff */
        /* <DEDUP_REMOVED lines=28> */
[----:B------:R-:W0:Y:S08]  /*c220*/  LDGDEPBAR ;  /* 0x00000000000079af */ /* 0x000e300000000000 */
[----:B------:R-:W5:Y:S08]  /*c230*/  LDSM.16.M88.4 R136, [R194+0x3c00] ;  /* 0x003c0000c288783b */ /* 0x000f700000000200 */
[----:B------:R-:W1:Y:S01]  /*c240*/  LDSM.16.M88.4 R140, [R194+0x4000] ;  /* 0x00400000c28c783b */ /* 0x000e620000000200 */
[C---:B--2---:R-:W-:Y:S07]  /*c250*/  HMMA.16816.F32.BF16 R4, R120.reuse, R124, RZ ;  /* 0x0000007c7804723c */ /* 0x044fee00000418ff */
[----:B------:R-:W-:Y:S01]  /*c260*/  LDSM.16.M88.4 R144, [R119+0x3000] ;  /* 0x003000007790783b */ /* 0x000fe20000000200 */
[C---:B------:R-:W-:Y:S07]  /*c270*/  HMMA.16816.F32.BF16 R8, R120.reuse, R126, RZ ;  /* 0x0000007e7808723c */ /* 0x040fee00000418ff */
[----:B------:R-:W2:Y:S01]  /*c280*/  LDSM.16.M88.4 R124, [R194+0x4400] ;  /* 0x00440000c27c783b */ /* 0x000ea20000000200 */
[C---:B---3--:R-:W-:Y:S07]  /*c290*/  HMMA.16816.F32.BF16 R12, R120.reuse, R128, RZ ;  /* 0x00000080780c723c */ /* 0x048fee00000418ff */
[----:B------:R-:W-:Y:S01]  /*c2a0*/  LDSM.16.M88.4 R148, [R119+0x3400] ;  /* 0x003400007794783b */ /* 0x000fe20000000200 */
[C---:B------:R-:W-:Y:S07]  /*c2b0*/  HMMA.16816.F32.BF16 R16, R120.reuse, R130, RZ ;  /* 0x000000827810723c */ /* 0x040fee00000418ff */
[----:B------:R-:W3:Y:S01]  /*c2c0*/  LDSM.16.M88.4 R128, [R194+0x4800] ;  /* 0x00480000c280783b */ /* 0x000ee20000000200 */
[C---:B----4-:R-:W-:Y:S07]  /*c2d0*/  HMMA.16816.F32.BF16 R20, R120.reuse, R132, RZ ;  /* 0x000000847814723c */ /* 0x050fee00000418ff */
[----:B------:R-:W-:Y:S01]  /*c2e0*/  LDSM.16.M88.4 R152, [R119+0x3800] ;  /* 0x003800007798783b */ /* 0x000fe20000000200 */
[C---:B------:R-:W-:Y:S07]  /*c2f0*/  HMMA.16816.F32.BF16 R24, R120.reuse, R134, RZ ;  /* 0x000000867818723c */ /* 0x040fee00000418ff */
[----:B------:R-:W4:Y:S01]  /*c300*/  LDSM.16.M88.4 R132, [R194+0x4c00] ;  /* 0x004c0000c284783b */ /* 0x000f220000000200 */
[C---:B-----5:R-:W-:Y:S07]  /*c310*/  HMMA.16816.F32.BF16 R28, R120.reuse, R136, RZ ;  /* 0x00000088781c723c */ /* 0x060fee00000418ff */
[----:B------:R-:W-:Y:S01]  /*c320*/  LDSM.16.M88.4 R156, [R119+0x3c00] ;  /* 0x003c0000779c783b */ /* 0x000fe20000000200 */
[C---:B------:R-:W-:Y:S07]  /*c330*/  HMMA.16816.F32.BF16 R32, R120.reuse, R138, RZ ;  /* 0x0000008a7820723c */ /* 0x040fee00000418ff */
[----:B------:R-:W5:Y:S01]  /*c340*/  LDSM.16.M88.4 R136, [R193] ;  /* 0x00000000c188783b */ /* 0x000f620000000200 */
[C---:B-1----:R-:W-:Y:S07]  /*c350*/  HMMA.16816.F32.BF16 R36, R120.reuse, R140, RZ ;  /* 0x0000008c7824723c */ /* 0x042fee00000418ff */
[----:B------:R-:W1:Y:S01]  /*c360*/  LDSM.16.M88.4 R160, [R119+0x4000] ;  /* 0x0040000077a0783b */ /* 0x000e620000000200 */
[C---:B------:R-:W-:Y:S07]  /*c370*/  HMMA.16816.F32.BF16 R40, R120.reuse, R142, RZ ;  /* 0x0000008e7828723c */ /* 0x040fee00000418ff */
[----:B------:R-:W1:Y:S01]  /*c380*/  LDSM.16.M88.4 R140, [R119+0x4400] ;  /* 0x00440000778c783b */ /* 0x000e620000000200 */
[C---:B--2---:R-:W-:Y:S07]  /*c390*/  HMMA.16816.F32.BF16 R44, R120.reuse, R124, RZ ;  /* 0x0000007c782c723c */ /* 0x044fee00000418ff */
[----:B------:R-:W2:Y:S01]  /*c3a0*/  LD.E R0, desc[UR4][R2.64+0x18c] ;  /* 0x00018c0402007980 */ /* 0x000ea2000c101900 */
[C---:B------:R-:W-:Y:S03]  /*c3b0*/  HMMA.16816.F32.BF16 R48, R120.reuse, R126, RZ ;  /* 0x0000007e7830723c */ /* 0x040fe600000418ff */
[----:B------:R-:W1:Y:S05]  /*c3c0*/  LDSM.16.M88.4 R124, [R119+0x4800] ;  /* 0x00480000777c783b */ /* 0x000e6a0000000200 */
[C---:B---3--:R-:W-:Y:S03]  /*c3d0*/  HMMA.16816.F32.BF16 R52, R120.reuse, R128, RZ ;  /* 0x000000807834723c */ /* 0x048fe600000418ff */
[----:B------:R-:W-:Y:S05]  /*c3e0*/  LDSM.16.M88.4 R164, [R194+0x7800] ;  /* 0x00780000c2a4783b */ /* 0x000fea0000000200 */
[C---:B------:R-:W-:Y:S03]  /*c3f0*/  HMMA.16816.F32.BF16 R56, R120.reuse, R130, RZ ;  /* 0x000000827838723c */ /* 0x040fe600000418ff */
[----:B------:R-:W-:Y:S05]  /*c400*/  LDSM.16.M88.4 R128, [R195+0x1000] ;  /* 0x00100000c380783b */ /* 0x000fea0000000200 */
[C---:B----4-:R-:W-:Y:S03]  /*c410*/  HMMA.16816.F32.BF16 R60, R120.reuse, R132, RZ ;  /* 0x00000084783c723c */ /* 0x050fe600000418ff */
[----:B------:R-:W-:Y:S05]  /*c420*/  LDSM.16.M88.4 R168, [R194+0x7c00] ;  /* 0x007c0000c2a8783b */ /* 0x000fea0000000200 */
[----:B------:R-:W-:Y:S03]  /*c430*/  HMMA.16816.F32.BF16 R64, R120, R134, RZ ;  /* 0x000000867840723c */ /* 0x000fe600000418ff */
[----:B------:R-:W3:Y:S05]  /*c440*/  LDSM.16.M88.4 R120, [R119+0x4c00] ;  /* 0x004c00007778783b */ /* 0x000eea0000000200 */
[C---:B-----5:R-:W-:Y:S03]  /*c450*/  HMMA.16816.F32.BF16 R4, R136.reuse, R144, R4 ;  /* 0x000000908804723c */ /* 0x060fe60000041804 */
[----:B------:R-:W4:Y:S05]  /*c460*/  LDSM.16.M88.4 R132, [R194+0x5000] ;  /* 0x00500000c284783b */ /* 0x000f2a0000000200 */
[C---:B------:R-:W-:Y:S03]  /*c470*/  HMMA.16816.F32.BF16 R8, R136.reuse, R146, R8 ;  /* 0x000000928808723c */ /* 0x040fe60000041808 */
[----:B------:R-:W5:Y:S05]  /*c480*/  LDSM.16.M88.4 R144, [R194+0x5400] ;  /* 0x00540000c290783b */ /* 0x000f6a0000000200 */
[C---:B------:R-:W-:Y:S03]  /*c490*/  HMMA.16816.F32.BF16 R12, R136.reuse, R148, R12 ;  /* 0x00000094880c723c */ /* 0x040fe6000004180c */
[----:B------:R-:W-:Y:S05]  /*c4a0*/  LDSM.16.M88.4 R172, [R194+0x8000] ;  /* 0x00800000c2ac783b */ /* 0x000fea0000000200 */
        /* <DEDUP_REMOVED lines=10> */
[C---:B-1----:R-:W-:Y:S03]  /*c550*/  HMMA.16816.F32.BF16 R36, R136.reuse, R160, R36 ;  /* 0x000000a08824723c */ /* 0x042fe60000041824 */
[----:B------:R-:W-:Y:S05]  /*c560*/  LDSM.16.M88.4 R184, [R193+0x2000] ;  /* 0x00200000c1b8783b */ /* 0x000fea0000000200 */
[C---:B------:R-:W-:Y:S03]  /*c570*/  HMMA.16816.F32.BF16 R40, R136.reuse, R162, R40 ;  /* 0x000000a28828723c */ /* 0x040fe60000041828 */
[----:B------:R-:W-:Y:S05]  /*c580*/  LDSM.16.M88.4 R160, [R194+0x6c00] ;  /* 0x006c0000c2a0783b */ /* 0x000fea0000000200 */
[C---:B------:R-:W-:Y:S03]  /*c590*/  HMMA.16816.F32.BF16 R44, R136.reuse, R140, R44 ;  /* 0x0000008c882c723c */ /* 0x040fe6000004182c */
[----:B------:R-:W-:Y:S05]  /*c5a0*/  LDSM.16.M88.4 R188, [R119+0x7000] ;  /* 0x0070000077bc783b */ /* 0x000fea0000000200 */
[C---:B------:R-:W-:Y:S03]  /*c5b0*/  HMMA.16816.F32.BF16 R48, R136.reuse, R142, R48 ;  /* 0x0000008e8830723c */ /* 0x040fe60000041830 */
[----:B------:R-:W1:Y:S05]  /*c5c0*/  LDSM.16.M88.4 R140, [R194+0x5800] ;  /* 0x00580000c28c783b */ /* 0x000e6a0000000200 */
[C---:B------:R-:W-:Y:S08]  /*c5d0*/  HMMA.16816.F32.BF16 R52, R136.reuse, R124, R52 ;  /* 0x0000007c8834723c */ /* 0x040ff00000041834 */
        /* <DEDUP_REMOVED lines=11> */
[----:B------:R-:W-:Y:S07]  /*c690*/  LDSM.16.M88.4 R144, [R119+0x6400] ;  /* 0x006400007790783b */ /* 0x000fee0000000200 */
[C---:B-1----:R-:W-:Y:S08]  /*c6a0*/  HMMA.16816.F32.BF16 R20, R128.reuse, R140, R20 ;  /* 0x0000008c8014723c */ /* 0x042ff00000041814 */
[C---:B------:R-:W-:Y:S01]  /*c6b0*/  HMMA.16816.F32.BF16 R24, R128.reuse, R142, R24 ;  /* 0x0000008e8018723c */ /* 0x040fe20000041818 */
[----:B------:R-:W-:Y:S07]  /*c6c0*/  LDSM.16.M88.4 R140, [R119+0x6000] ;  /* 0x00600000778c783b */ /* 0x000fee0000000200 */
        /* <DEDUP_REMOVED lines=14> */
[----:B------:R-:W5:Y:S07]  /*c7b0*/  LDSM.16.M88.4 R128, [R119+0x5c00] ;  /* 0x005c00007780783b */ /* 0x000f6e0000000200 */
[C---:B---3--:R-:W-:Y:S01]  /*c7c0*/  HMMA.16816.F32.BF16 R4, R120.reuse, R136, R4 ;  /* 0x000000887804723c */ /* 0x048fe20000041804 */
[----:B------:R-:W3:Y:S07]  /*c7d0*/  LDSM.16.M88.4 R160, [R194+0x7000] ;  /* 0x00700000c2a0783b */ /* 0x000eee0000000200 */
[C---:B------:R-:W-:Y:S01]  /*c7e0*/  HMMA.16816.F32.BF16 R8, R120.reuse, R138, R8 ;  /* 0x0000008a7808723c */ /* 0x040fe20000041808 */
[----:B------:R-:W2:Y:S07]  /*c7f0*/  LDSM.16.M88.4 R136, [R194+0x7400] ;  /* 0x00740000c288783b */ /* 0x000eae0000000200 */
[C---:B----4-:R-:W-:Y:S08]  /*c800*/  HMMA.16816.F32.BF16 R12, R120.reuse, R132, R12 ;  /* 0x00000084780c723c */ /* 0x050ff0000004180c */
[C---:B------:R-:W-:Y:S01]  /*c810*/  HMMA.16816.F32.BF16 R16, R120.reuse, R134, R16 ;  /* 0x000000867810723c */ /* 0x040fe20000041810 */
[----:B------:R-:W4:Y:S07]  /*c820*/  LDSM.16.M88.4 R132, [R194+0x8c00] ;  /* 0x008c0000c284783b */ /* 0x000f2e0000000200 */
[C---:B-1----:R-:W-:Y:S08]  /*c830*/  HMMA.16816.F32.BF16 R20, R120.reuse, R124, R20 ;  /* 0x0000007c7814723c */ /* 0x042ff00000041814 */
[C---:B------:R-:W-:Y:S01]  /*c840*/  HMMA.16816.F32.BF16 R24, R120.reuse, R126, R24 ;  /* 0x0000007e7818723c */ /* 0x040fe20000041818 */
[----:B------:R-:W-:Y:S07]  /*c850*/  LDSM.16.M88.4 R124, [R119+0x7800] ;  /* 0x00780000777c783b */ /* 0x000fee0000000200 */
        /* <DEDUP_REMOVED lines=93> */
[C---:B---3--:R-:W-:Y:S09]  /*ce30*/  HMMA.16816.F32.BF16 R44, R184.reuse, R120, R44 ;  /* 0x00000078b82c723c */ /* 0x048ff2000004182c */
[----:B------:R-:W3:Y:S01]  /*ce40*/  MUFU.TANH R176, R176 ;  /* 0x000000b000b07308 */ /* 0x000ee20000002400 */
[C---:B------:R-:W-:Y:S09]  /*ce50*/  HMMA.16816.F32.BF16 R48, R184.reuse, R122, R48 ;  /* 0x0000007ab830723c */ /* 0x040ff20000041830 */
[----:B------:R-:W1:Y:S01]  /*ce60*/  MUFU.TANH R178, R178 ;  /* 0x000000b200b27308 */ /* 0x000e620000002400 */
        /* <DEDUP_REMOVED lines=17> */
[----:B------:R-:W-:Y:S01]  /*cf80*/  BAR.SYNC.DEFER_BLOCKING 0x0 ;  /* 0x0000000000007b1d */ /* 0x000fe20000010000 */
[-C--:B------:R-:W-:Y:S01]  /*cf90*/  FMUL.FTZ R51, R54, R0.reuse ;  /* 0x0000000036337220 */ /* 0x080fe20000410000 */
[-C--:B------:R-:W-:Y:S01]  /*cfa0*/  FMUL.FTZ R54, R55, R0.reuse ;  /* 0x0000000037367220 */ /* 0x080fe20000410000 */
[-C--:B------:R-:W-:Y:S01]  /*cfb0*/  FMUL.FTZ R55, R56, R0.reuse ;  /* 0x0000000038377220 */ /* 0x080fe20000410000 */
[-C--:B------:R-:W-:Y:S01]  /*cfc0*/  FMUL.FTZ R56, R59, R0.reuse ;  /* 0x000000003b387220 */ /* 0x080fe20000410000 */
[-C--:B------:R-:W-:Y:S04]  /*cfd0*/  FMUL.FTZ R57, R57, R0.reuse ;  /* 0x0000000039397220 */ /* 0x080fe80000410000 */
[----:B------:R1:W1:Y:S10]  /*cfe0*/  MUFU.TANH R48, R249 ;  /* 0x000000f900307308 */ /* 0x0002740000002400 */
        /* <DEDUP_REMOVED lines=135> */
.L_x_5490:
[----:B------:R-:W-:Y:S05]  /*d860*/  BSYNC.RECONVERGENT B0 ;  /* 0x0000000000007941 */ /* 0x000fea0003800200 */
.L_x_5489:
        /* <DEDUP_REMOVED lines=23> */
.L_x_5488:
[----:B------:R-:W-:Y:S05]  /*d9e0*/  BSYNC.RECONVERGENT B1 ;  /* 0x0000000000017941 */ /* 0x000fea0003800200 */
.L_x_5487:
[C---:B------:R-:W-:Y:S01]  /*d9f0*/  VIADD R0, R224.reuse, 0xffffffc0 ;  /* 0xffffffc0e0007836 */ /* 0x040fe20000000000 */
[----:B-1----:R-:W3:Y:S01]  /*da00*/  LD.E R53, desc[UR4][R2.64+0xdc] ;  /* 0x0000dc0402357980 */ /* 0x002ee2000c101900 */
[C---:B------:R-:W-:Y:S01]  /*da10*/  VIADD R15, R224.reuse, 0xffffffc8 ;  /* 0xffffffc8e00f7836 */ /* 0x040fe20000000000 */
[C---:B------:R-:W-:Y:S01]  /*da20*/  ISETP.GE.AND P0, PT, R224.reuse, R215, PT ;  /* 0x000000d7e000720c */ /* 0x040fe20003f06270 */
[----:B--2---:R-:W-:Y:S01]  /*da30*/  VIADD R4, R224, 0xffffffd0 ;  /* 0xffffffd0e0047836 */ /* 0x004fe20000000000 */
[----:B------:R-:W-:Y:S01]  /*da40*/  ISETP.GE.AND P4, PT, R0, R217, PT ;  /* 0x000000d90000720c */ /* 0x000fe20003f86270 */
[----:B------:R-:W-:Y:S01]  /*da50*/  VIADD R9, R224, 0xffffffd8 ;  /* 0xffffffd8e0097836 */ /* 0x000fe20000000000 */
        /* <DEDUP_REMOVED lines=9> */
[----:B------:R-:W-:Y:S01]  /*daf0*/  VIADD R13, R224, 0xffffffc9 ;  /* 0xffffffc9e00d7836 */ /* 0x000fe20000000000 */
[-C--:B------:R-:W-:Y:S01]  /*db00*/  ISETP.GE.AND P4, PT, R4, R217.reuse, PT ;  /* 0x000000d90400720c */ /* 0x080fe20003f86270 */
[----:B------:R-:W-:Y:S01]  /*db10*/  VIADD R5, R224, 0xfffffff1 ;  /* 0xfffffff1e0057836 */ /* 0x000fe20000000000 */
[----:B------:R-:W-:Y:S01]  /*db20*/  ISETP.GE.AND P6, PT, R0, R216, PT ;  /* 0x000000d80000720c */ /* 0x000fe20003fc6270 */
[----:B------:R-:W-:Y:S01]  /*db30*/  VIADD R34, R224, 0xffffffe8 ;  /* 0xffffffe8e0227836 */ /* 0x000fe20000000000 */
[----:B------:R-:W-:Y:S01]  /*db40*/  FSEL R27, R172, -INF , P4 ;  /* 0xff800000ac1b7808 */ /* 0x000fe20002000000 */
[C---:B------:R-:W-:Y:S01]  /*db50*/  VIADD R11, R224.reuse, 0xffffffd1 ;  /* 0xffffffd1e00b7836 */ /* 0x040fe20000000000 */
        /* <DEDUP_REMOVED lines=12> */
[----:B------:R-:W-:Y:S01]  /*dc20*/  ISETP.GE.AND P4, PT, R30, R217, PT ;  /* 0x000000d91e00720c */ /* 0x000fe20003f86270 */
[----:B------:R-:W-:Y:S01]  /*dc30*/  VIADD R28, R224, 0x10 ;  /* 0x00000010e01c7836 */ /* 0x000fe20000000000 */
[----:B------:R-:W-:Y:S01]  /*dc40*/  FSEL R188, R188, -INF , P1 ;  /* 0xff800000bcbc7808 */ /* 0x000fe20000800000 */
[----:B------:R-:W-:Y:S01]  /*dc50*/  VIADD R23, R224, 0x9 ;  /* 0x00000009e0177836 */ /* 0x000fe20000000000 */
[----:B------:R-:W-:Y:S01]  /*dc60*/  FSEL R182, R182, -INF , P4 ;  /* 0xff800000b6b67808 */ /* 0x000fe20002000000 */
[----:B------:R-:W-:Y:S01]  /*dc70*/  VIADD R12, R224, 0x18 ;  /* 0x00000018e00c7836 */ /* 0x000fe20000000000 */
[-C--:B------:R-:W-:Y:S01]  /*dc80*/  ISETP.GE.AND P4, PT, R66, R215.reuse, PT ;  /* 0x000000d74200720c */ /* 0x080fe20003f86270 */
[C---:B------:R-:W-:Y:S01]  /*dc90*/  VIADD R10, R224.reuse, 0x20 ;  /* 0x00000020e00a7836 */ /* 0x040fe20000000000 */
[----:B------:R-:W-:Y:S01]  /*dca0*/  ISETP.GE.AND P1, PT, R15, R215, PT ;  /* 0x000000d70f00720c */ /* 0x000fe20003f26270 */
[C---:B------:R-:W-:Y:S01]  /*dcb0*/  VIADD R22, R224.reuse, 0x11 ;  /* 0x00000011e0167836 */ /* 0x040fe20000000000 */
[----:B------:R-:W-:Y:S01]  /*dcc0*/  FSEL R167, R167, -INF , P4 ;  /* 0xff800000a7a77808 */ /* 0x000fe20002000000 */
[----:B------:R-:W-:Y:S01]  /*dcd0*/  VIADD R18, R224, 0x29 ;  /* 0x00000029e0127836 */ /* 0x000fe20000000000 */
[----:B------:R-:W-:Y:S01]  /*dce0*/  ISETP.GE.AND P4, PT, R24, R217, PT ;  /* 0x000000d91800720c */ /* 0x000fe20003f86270 */
[----:B------:R-:W-:Y:S01]  /*dcf0*/  VIADD R21, R224, 0x19 ;  /* 0x00000019e0157836 */ /* 0x000fe20000000000 */
[----:B------:R-:W-:Y:S01]  /*dd00*/  FSEL R170, R170, -INF , P1 ;  /* 0xff800000aaaa7808 */ /* 0x000fe20000800000 */
[----:B------:R-:W-:Y:S01]  /*dd10*/  VIADD R32, R224, 0x31 ;  /* 0x00000031e0207836 */ /* 0x000fe20000000000 */
[----:B------:R-:W-:Y:S01]  /*dd20*/  FSEL R190, R190, -INF , P4 ;  /* 0xff800000bebe7808 */ /* 0x000fe20002000000 */
[C---:B------:R-:W-:Y:S01]  /*dd30*/  VIADD R20, R224.reuse, 0x21 ;  /* 0x00000021e0147836 */ /* 0x040fe20000000000 */
[----:B------:R-:W-:Y:S01]  /*dd40*/  ISETP.GE.AND P4, PT, R13, R215, PT ;  /* 0x000000d70d00720c */ /* 0x000fe20003f86270 */
[----:B------:R-:W-:Y:S01]  /*dd50*/  VIADD R8, R224, 0x28 ;  /* 0x00000028e0087836 */ /* 0x000fe20000000000 */
[-C--:B------:R-:W-:Y:S01]  /*dd60*/  ISETP.GE.AND P1, PT, R16, R217.reuse, PT ;  /* 0x000000d91000720c */ /* 0x080fe20003f26270 */
[C---:B------:R-:W-:Y:S01]  /*dd70*/  VIADD R38, R224.reuse, 0x39 ;  /* 0x00000039e0267836 */ /* 0x040fe20000000000 */
[----:B------:R-:W-:Y:S01]  /*dd80*/  FSEL R62, R171, -INF , P4 ;  /* 0xff800000ab3e7808 */ /* 0x000fe20002000000 */
[C---:B------:R-:W-:Y:S01]  /*dd90*/  VIADD R26, R224.reuse, 0x30 ;  /* 0x00000030e01a7836 */ /* 0x040fe20000000000 */
[----:B------:R-:W-:Y:S01]  /*dda0*/  ISETP.GE.AND P4, PT, R5, R217, PT ;  /* 0x000000d90500720c */ /* 0x000fe20003f86270 */
[----:B------:R-:W-:Y:S01]  /*ddb0*/  VIADD R37, R224, 0x38 ;  /* 0x00000038e0257836 */ /* 0x000fe20000000000 */
[----:B------:R-:W-:Y:S01]  /*ddc0*/  FSEL R230, R230, -INF , P1 ;  /* 0xff800000e6e67808 */ /* 0x000fe20000800000 */
[----:B------:R-:W-:Y:S01]  /*ddd0*/  VIADD R223, R223, 0xffffff80 ;  /* 0xffffff80dfdf7836 */ /* 0x000fe20000000000 */
[----:B------:R-:W-:Y:S02]  /*dde0*/  FSEL R163, R232, -INF , P4 ;  /* 0xff800000e8a37808 */ /* 0x000fe40002000000 */
[-C--:B------:R-:W-:Y:S02]  /*ddf0*/  ISETP.GE.AND P4, PT, R11, R215.reuse, PT ;  /* 0x000000d70b00720c */ /* 0x080fe40003f86270 */
        /* <DEDUP_REMOVED lines=20> */
[-C--:B------:R-:W-:Y:S02]  /*df40*/  ISETP.GE.AND P1, PT, R6, R217.reuse, PT ;  /* 0x000000d90600720c */ /* 0x080fe40003f26270 */
[----:B------:R-:W-:Y:S02]  /*df50*/  FSEL R40, R189, -INF , P4 ;  /* 0xff800000bd287808 */ /* 0x000fe40002000000 */
[----:B------:R-:W-:Y:S02]  /*df60*/  ISETP.GE.AND P4, PT, R28, R217, PT ;  /* 0x000000d91c00720c */ /* 0x000fe40003f86270 */
[----:B------:R-:W-:Y:S02]  /*df70*/  FSEL R65, R169, -INF , P0 ;  /* 0xff800000a9417808 */ /* 0x000fe40000000000 */
        /* <DEDUP_REMOVED lines=24> */
[----:B------:R-:W-:Y:S02]  /*e100*/  FSEL R171, R233, -INF , P1 ;  /* 0xff800000e9ab7808 */ /* 0x000fe40000800000 */
[-C--:B------:R-:W-:Y:S02]  /*e110*/  ISETP.GE.AND P1, PT, R21, R217.reuse, PT ;  /* 0x000000d91500720c */ /* 0x080fe40003f26270 */
        /* <DEDUP_REMOVED lines=22> */
[CC--:B------:R-:W-:Y:S01]  /*e280*/  ISETP.GE.AND P5, PT, R224.reuse, R216.reuse, PT ;  /* 0x000000d8e000720c */ /* 0x0c0fe20003fa6270 */
[----:B------:R-:W-:Y:S01]  /*e290*/  VIADD R224, R224, 0xffffff80 ;  /* 0xffffff80e0e07836 */ /* 0x000fe20000000000 */
[-C--:B------:R-:W-:Y:S02]  /*e2a0*/  ISETP.GE.AND P0, PT, R8, R215.reuse, PT ;  /* 0x000000d70800720c */ /* 0x080fe40003f06270 */
[----:B------:R-:W-:Y:S02]  /*e2b0*/  FSEL R55, R55, -INF , P1 ;  /* 0xff80000037377808 */ /* 0x000fe40000800000 */
[----:B------:R-:W-:Y:S02]  /*e2c0*/  ISETP.GE.AND P1, PT, R14, R215, PT ;  /* 0x000000d70e00720c */ /* 0x000fe40003f26270 */
[----:B------:R-:W-:Y:S02]  /*e2d0*/  FSEL R45, R45, -INF , P0 ;  /* 0xff8000002d2d7808 */ /* 0x000fe40000000000 */
[----:B------:R-:W-:Y:S02]  /*e2e0*/  FSEL R189, R120, -INF , !P5 ;  /* 0xff80000078bd7808 */ /* 0x000fe40006800000 */
[----:B------:R-:W-:Y:S02]  /*e2f0*/  FSEL R141, R54, -INF , P4 ;  /* 0xff800000368d7808 */ /* 0x000fe40002000000 */
[C---:B------:R-:W-:Y:S02]  /*e300*/  ISETP.GE.AND P5, PT, R38.reuse, R217, PT ;  /* 0x000000d92600720c */ /* 0x040fe40003fa6270 */
[-C--:B------:R-:W-:Y:S02]  /*e310*/  ISETP.GE.AND P0, PT, R38, R215.reuse, PT ;  /* 0x000000d72600720c */ /* 0x080fe40003f06270 */
[----:B------:R-:W-:Y:S02]  /*e320*/  ISETP.GE.AND P4, PT, R32, R215, PT ;  /* 0x000000d72000720c */ /* 0x000fe40003f86270 */
[----:B------:R-:W-:Y:S02]  /*e330*/  FSEL R29, R29, -INF , !P6 ;  /* 0xff8000001d1d7808 */ /* 0x000fe40007000000 */
[----:B------:R-:W-:Y:S02]  /*e340*/  FSEL R177, R242, -INF , P1 ;  /* 0xff800000f2b17808 */ /* 0x000fe40000800000 */
[----:B------:R-:W-:Y:S02]  /*e350*/  ISETP.GE.AND P1, PT, R26, R217, PT ;  /* 0x000000d91a00720c */ /* 0x000fe40003f26270 */
[-C--:B------:R-:W-:Y:S02]  /*e360*/  ISETP.GE.AND P6, PT, R13, R216.reuse, PT ;  /* 0x000000d80d00720c */ /* 0x080fe40003fc6270 */
[----:B------:R-:W-:Y:S02]  /*e370*/  FSEL R47, R47, -INF , P4 ;  /* 0xff8000002f2f7808 */ /* 0x000fe40002000000 */
[----:B------:R-:W-:Y:S02]  /*e380*/  FSEL R54, R59, -INF , P0 ;  /* 0xff8000003b367808 */ /* 0x000fe40000000000 */
[----:B------:R-:W-:Y:S02]  /*e390*/  FSEL R128, R186, -INF , P5 ;  /* 0xff800000ba807808 */ /* 0x000fe40002800000 */
[-C--:B------:R-:W-:Y:S02]  /*e3a0*/  ISETP.GE.AND P5, PT, R21, R215.reuse, PT ;  /* 0x000000d71500720c */ /* 0x080fe40003fa6270 */
[C---:B------:R-:W-:Y:S02]  /*e3b0*/  ISETP.GE.AND P4, PT, R15.reuse, R216, PT ;  /* 0x000000d80f00720c */ /* 0x040fe40003f86270 */
[----:B------:R-:W-:Y:S02]  /*e3c0*/  ISETP.GE.AND P0, PT, R15, R214, PT ;  /* 0x000000d60f00720c */ /* 0x000fe40003f06270 */
[----:B------:R-:W-:Y:S02]  /*e3d0*/  FSEL R15, R65, -INF , !P6 ;  /* 0xff800000410f7808 */ /* 0x000fe40007000000 */
[----:B------:R-:W-:Y:S02]  /*e3e0*/  FSEL R58, R58, -INF , P1 ;  /* 0xff8000003a3a7808 */ /* 0x000fe40000800000 */
[-C--:B------:R-:W-:Y:S02]  /*e3f0*/  ISETP.GE.AND P1, PT, R28, R215.reuse, PT ;  /* 0x000000d71c00720c */ /* 0x080fe40003f26270 */
[-C--:B------:R-:W-:Y:S02]  /*e400*/  ISETP.GE.AND P6, PT, R9, R216.reuse, PT ;  /* 0x000000d80900720c */ /* 0x080fe40003fc6270 */
[----:B------:R-:W-:Y:S02]  /*e410*/  FSEL R153, R49, -INF , P5 ;  /* 0xff80000031997808 */ /* 0x000fe40002800000 */
[----:B------:R-:W-:Y:S02]  /*e420*/  ISETP.GE.AND P5, PT, R18, R215, PT ;  /* 0x000000d71200720c */ /* 0x000fe40003fa6270 */
[----:B------:R-:W-:Y:S02]  /*e430*/  FSEL R17, R17, -INF , !P4 ;  /* 0xff80000011117808 */ /* 0x000fe40006000000 */
[----:B------:R-:W-:Y:S02]  /*e440*/  FSEL R159, R245, -INF , P1 ;  /* 0xff800000f59f7808 */ /* 0x000fe40000800000 */
[-C--:B------:R-:W-:Y:S02]  /*e450*/  ISETP.GE.AND P4, PT, R11, R216.reuse, PT ;  /* 0x000000d80b00720c */ /* 0x080fe40003f86270 */
[----:B------:R-:W-:Y:S02]  /*e460*/  FSEL R35, R35, -INF , !P6 ;  /* 0xff80000023237808 */ /* 0x000fe40007000000 */
[----:B------:R-:W-:Y:S02]  /*e470*/  ISETP.GE.AND P1, PT, R37, R217, PT ;  /* 0x000000d92500720c */ /* 0x000fe40003f26270 */
[-C--:B------:R-:W-:Y:S02]  /*e480*/  ISETP.GE.AND P6, PT, R30, R216.reuse, PT ;  /* 0x000000d81e00720c */ /* 0x080fe40003fc6270 */
[----:B------:R-:W-:Y:S02]  /*e490*/  FSEL R56, R56, -INF , P5 ;  /* 0xff80000038387808 */ /* 0x000fe40002800000 */
[-C--:B------:R-:W-:Y:S02]  /*e4a0*/  ISETP.GE.AND P5, PT, R66, R216.reuse, PT ;  /* 0x000000d84200720c */ /* 0x080fe40003fa6270 */
[----:B------:R-:W-:Y:S02]  /*e4b0*/  FSEL R25, R25, -INF , !P4 ;  /* 0xff80000019197808 */ /* 0x000fe40006000000 */
[-C--:B------:R-:W-:Y:S02]  /*e4c0*/  ISETP.GE.AND P4, PT, R36, R216.reuse, PT ;  /* 0x000000d82400720c */ /* 0x080fe40003f86270 */
[----:B------:R-:W-:Y:S02]  /*e4d0*/  FSEL R131, R184, -INF , P1 ;  /* 0xff800000b8837808 */ /* 0x000fe40000800000 */
[----:B------:R-:W-:Y:S02]  /*e4e0*/  FSEL R249, R182, -INF , !P6 ;  /* 0xff800000b6f97808 */ /* 0x000fe40007000000 */
[-C--:B------:R-:W-:Y:S02]  /*e4f0*/  ISETP.GE.AND P1, PT, R10, R215.reuse, PT ;  /* 0x000000d70a00720c */ /* 0x080fe40003f26270 */
[-C--:B------:R-:W-:Y:S02]  /*e500*/  ISETP.GE.AND P6, PT, R34, R216.reuse, PT ;  /* 0x000000d82200720c */ /* 0x080fe40003fc6270 */
[----:B------:R-:W-:Y:S02]  /*e510*/  FSEL R19, R19, -INF , !P5 ;  /* 0xff80000013137808 */ /* 0x000fe40006800000 */
[----:B------:R-:W-:Y:S02]  /*e520*/  ISETP.GE.AND P5, PT, R4, R216, PT ;  /* 0x000000d80400720c */ /* 0x000fe40003fa6270 */
[----:B------:R-:W-:Y:S02]  /*e530*/  FSEL R251, R180, -INF , !P4 ;  /* 0xff800000b4fb7808 */ /* 0x000fe40006000000 */
[----:B------:R-:W-:Y:S02]  /*e540*/  FSEL R143, R51, -INF , P1 ;  /* 0xff800000338f7808 */ /* 0x000fe40000800000 */
[-C--:B------:R-:W-:Y:S02]  /*e550*/  ISETP.GE.AND P4, PT, R4, R214.reuse, PT ;  /* 0x000000d60400720c */ /* 0x080fe40003f86270 */
[----:B------:R-:W-:Y:S02]  /*e560*/  FSEL R247, R188, -INF , !P6 ;  /* 0xff800000bcf77808 */ /* 0x000fe40007000000 */
[----:B------:R-:W-:Y:S02]  /*e570*/  ISETP.GE.AND P1, PT, R26, R215, PT ;  /* 0x000000d71a00720c */ /* 0x000fe40003f26270 */
[----:B------:R-:W-:Y:S02]  /*e580*/  FSEL R4, R166, -INF , !P3 ;  /* 0xff800000a6047808 */ /* 0x000fe40005800000 */
[----:B------:R-:W-:Y:S02]  /*e590*/  ISETP.GE.AND P6, PT, R9, R214, PT ;  /* 0x000000d60900720c */ /* 0x000fe40003fc6270 */
[-C--:B------:R-:W-:Y:S02]  /*e5a0*/  ISETP.GE.AND P3, PT, R24, R216.reuse, PT ;  /* 0x000000d81800720c */ /* 0x080fe40003f66270 */
[----:B------:R-:W-:Y:S02]  /*e5b0*/  FSEL R27, R27, -INF , !P5 ;  /* 0xff8000001b1b7808 */ /* 0x000fe40006800000 */
[----:B------:R-:W-:Y:S02]  /*e5c0*/  ISETP.GE.AND P5, PT, R31, R216, PT ;  /* 0x000000d81f00720c */ /* 0x000fe40003fa6270 */
[----:B------:R-:W-:Y:S02]  /*e5d0*/  FSEL R46, R46, -INF , P1 ;  /* 0xff8000002e2e7808 */ /* 0x000fe40000800000 */
[----:B------:R-:W-:Y:S02]  /*e5e0*/  FSEL R51, R61, -INF , !P6 ;  /* 0xff8000003d337808 */ /* 0x000fe40007000000 */
[-C--:B------:R-:W-:Y:S02]  /*e5f0*/  ISETP.GE.AND P1, PT, R66, R214.reuse, PT ;  /* 0x000000d64200720c */ /* 0x080fe40003f26270 */
[----:B------:R-:W-:Y:S02]  /*e600*/  ISETP.GE.AND P6, PT, R24, R214, PT ;  /* 0x000000d61800720c */ /* 0x000fe40003fc6270 */
[----:B------:R-:W-:Y:S02]  /*e610*/  FSEL R245, R190, -INF , !P3 ;  /* 0xff800000bef57808 */ /* 0x000fe40005800000 */
[----:B------:R-:W-:Y:S02]  /*e620*/  ISETP.GE.AND P3, PT, R16, R216, PT ;  /* 0x000000d81000720c */ /* 0x000fe40003f66270 */
[----:B------:R-:W-:Y:S02]  /*e630*/  FSEL R33, R33, -INF , !P5 ;  /* 0xff80000021217808 */ /* 0x000fe40006800000 */
[-C--:B------:R-:W-:Y:S02]  /*e640*/  ISETP.GE.AND P5, PT, R13, R214.reuse, PT ;  /* 0x000000d60d00720c */ /* 0x080fe40003fa6270 */
[----:B------:R-:W-:Y:S02]  /*e650*/  FSEL R13, R167, -INF , !P1 ;  /* 0xff800000a70d7808 */ /* 0x000fe40004800000 */
[----:B------:R-:W-:Y:S02]  /*e660*/  FSEL R237, R39, -INF , !P6 ;  /* 0xff80000027ed7808 */ /* 0x000fe40007000000 */
[----:B------:R-:W-:Y:S02]  /*e670*/  FSEL R43, R43, -INF , !P4 ;  /* 0xff8000002b2b7808 */ /* 0x000fe40006000000 */
[----:B------:R-:W-:Y:S02]  /*e680*/  ISETP.GE.AND P1, PT, R11, R214, PT ;  /* 0x000000d60b00720c */ /* 0x000fe40003f26270 */
        /* <DEDUP_REMOVED lines=9> */
[-C--:B------:R-:W-:Y:S02]  /*e720*/  ISETP.GE.AND P3, PT, R23, R216.reuse, PT ;  /* 0x000000d81700720c */ /* 0x080fe40003f66270 */
[----:B------:R-:W-:Y:S02]  /*e730*/  FMNMX3.FTZ R0, R0, R27, R25, !PT ;  /* 0x0000001b00007276 */ /* 0x000fe40007810019 */
[----:B------:R-:W-:Y:S02]  /*e740*/  FSEL R241, R183, -INF , !P1 ;  /* 0xff800000b7f17808 */ /* 0x000fe40004800000 */
[----:B------:R-:W-:Y:S02]  /*e750*/  FSEL R183, R63, -INF , !P3 ;  /* 0xff8000003fb77808 */ /* 0x000fe40005800000 */
[-C--:B------:R-:W-:Y:S02]  /*e760*/  ISETP.GE.AND P3, PT, R28, R216.reuse, PT ;  /* 0x000000d81c00720c */ /* 0x080fe40003f66270 */
[----:B------:R-:W-:Y:S02]  /*e770*/  FMNMX3.FTZ R0, R0, R35, R33, !PT ;  /* 0x0000002300007276 */ /* 0x000fe40007810021 */
[----:B------:R-:W-:Y:S02]  /*e780*/  FSEL R231, R64, -INF , !P4 ;  /* 0xff80000040e77808 */ /* 0x000fe40006000000 */
[----:B------:R-:W-:Y:S01]  /*e790*/  FSEL R169, R169, -INF , !P3 ;  /* 0xff800000a9a97808 */ /* 0x000fe20005800000 */
[----:B------:R-:W-:Y:S01]  /*e7a0*/  LDSM.16.MT88.4 R64, [R118+0xd000] ;  /* 0x00d000007640783b */ /* 0x000fe20000004200 */
[C---:B------:R-:W-:Y:S02]  /*e7b0*/  ISETP.GE.AND P4, PT, R6.reuse, R216, PT ;  /* 0x000000d80600720c */ /* 0x040fe40003f86270 */
[----:B------:R-:W-:Y:S02]  /*e7c0*/  ISETP.GE.AND P3, PT, R6, R214, PT ;  /* 0x000000d60600720c */ /* 0x000fe40003f66270 */
[----:B------:R-:W-:Y:S02]  /*e7d0*/  FMNMX3.FTZ R6, R0, R251, R249, !PT ;  /* 0x000000fb00067276 */ /* 0x000fe400078100f9 */
[----:B------:R-:W-:Y:S02]  /*e7e0*/  FMNMX3.FTZ R0, R117, R4, R13, !PT ;  /* 0x0000000475007276 */ /* 0x000fe4000781000d */
[----:B------:R-:W-:Y:S02]  /*e7f0*/  FSEL R11, R170, -INF , !P0 ;  /* 0xff800000aa0b7808 */ /* 0x000fe40004000000 */
[----:B------:R-:W-:Y:S02]  /*e800*/  FSEL R9, R62, -INF , !P5 ;  /* 0xff8000003e097808 */ /* 0x000fe40006800000 */
[----:B------:R-:W-:Y:S02]  /*e810*/  ISETP.GE.AND P0, PT, R5, R216, PT ;  /* 0x000000d80500720c */ /* 0x000fe40003f06270 */
[----:B------:R-:W-:Y:S02]  /*e820*/  ISETP.GE.AND P5, PT, R31, R214, PT ;  /* 0x000000d61f00720c */ /* 0x000fe40003fa6270 */
[----:B------:R-:W-:Y:S02]  /*e830*/  FMNMX3.FTZ R0, R0, R11, R9, !PT ;  /* 0x0000000b00007276 */ /* 0x000fe40007810009 */
[----:B------:R-:W-:Y:S02]  /*e840*/  FSEL R163, R163, -INF , !P0 ;  /* 0xff800000a3a37808 */ /* 0x000fe40004000000 */
[----:B------:R-:W-:Y:S02]  /*e850*/  ISETP.GE.AND P0, PT, R7, R216, PT ;  /* 0x000000d80700720c */ /* 0x000fe40003f06270 */
[----:B------:R-:W-:Y:S02]  /*e860*/  FSEL R49, R60, -INF , !P5 ;  /* 0xff8000003c317808 */ /* 0x000fe40006800000 */
[----:B------:R-:W-:Y:S02]  /*e870*/  FMNMX3.FTZ R0, R0, R43, R41, !PT ;  /* 0x0000002b00007276 */ /* 0x000fe40007810029 */
[----:B------:R-:W-:Y:S02]  /*e880*/  FSEL R233, R234, -INF , !P0 ;  /* 0xff800000eae97808 */ /* 0x000fe40004000000 */
[----:B------:R-:W-:Y:S02]  /*e890*/  ISETP.GE.AND P0, PT, R34, R214, PT ;  /* 0x000000d62200720c */ /* 0x000fe40003f06270 */
[----:B------:R-:W-:Y:S02]  /*e8a0*/  FMNMX3.FTZ R0, R0, R51, R49, !PT ;  /* 0x0000003300007276 */ /* 0x000fe40007810031 */
[----:B------:R-:W-:Y:S02]  /*e8b0*/  FSEL R187, R187, -INF , !P4 ;  /* 0xff800000bbbb7808 */ /* 0x000fe40006000000 */
        /* <DEDUP_REMOVED lines=9> */
[----:B------:R-:W-:Y:S02]  /*e950*/  ISETP.GE.AND P4, PT, R7, R214, PT ;  /* 0x000000d60700720c */ /* 0x000fe40003f86270 */
[----:B------:R-:W-:Y:S02]  /*e960*/  FSEL R229, R229, -INF , !P5 ;  /* 0xff800000e5e57808 */ /* 0x000fe40006800000 */
[----:B------:R-:W-:Y:S02]  /*e970*/  FMNMX3.FTZ R0, R0, R239, R237, !PT ;  /* 0x000000ef00007276 */ /* 0x000fe400078100ed */
[----:B------:R-:W-:Y:S02]  /*e980*/  FSEL R167, R246, -INF , !P0 ;  /* 0xff800000f6a77808 */ /* 0x000fe40004000000 */
[-C--:B------:R-:W-:Y:S02]  /*e990*/  ISETP.GE.AND P0, PT, R12, R216.reuse, PT ;  /* 0x000000d80c00720c */ /* 0x080fe40003f06270 */
[----:B------:R-:W-:Y:S02]  /*e9a0*/  FMNMX3.FTZ R6, R6, R235, R163, !PT ;  /* 0x000000eb06067276 */ /* 0x000fe400078100a3 */
        /* <DEDUP_REMOVED lines=8> */
[-C--:B------:R-:W-:Y:S02]  /*ea30*/  ISETP.GE.AND P1, PT, R14, R214.reuse, PT ;  /* 0x000000d60e00720c */ /* 0x080fe40003f26270 */
[----:B------:R-:W-:Y:S02]  /*ea40*/  ISETP.GE.AND P0, PT, R23, R214, PT ;  /* 0x000000d61700720c */ /* 0x000fe40003f06270 */
        /* <DEDUP_REMOVED lines=29> */
[-C--:B------:R-:W-:Y:S02]  /*ec20*/  ISETP.GE.AND P1, PT, R10, R214.reuse, PT ;  /* 0x000000d60a00720c */ /* 0x080fe40003f26270 */
[----:B------:R-:W-:Y:S02]  /*ec30*/  FSEL R155, R50, -INF , !P6 ;  /* 0xff800000329b7808 */ /* 0x000fe40007000000 */
[----:B------:R-:W-:Y:S02]  /*ec40*/  FSEL R153, R153, -INF , !P3 ;  /* 0xff80000099997808 */ /* 0x000fe40005800000 */
[----:B------:R-:W-:Y:S02]  /*ec50*/  FMNMX3.FTZ R0, R0, R159, R157, !PT ;  /* 0x0000009f00007276 */ /* 0x000fe4000781009d */
[----:B------:R-:W-:Y:S02]  /*ec60*/  FSEL R128, R128, -INF , !P5 ;  /* 0xff80000080807808 */ /* 0x000fe40006800000 */
[----:B------:R-:W-:Y:S02]  /*ec70*/  FMNMX3.FTZ R6, R6, R165, R161, !PT ;  /* 0x000000a506067276 */ /* 0x000fe400078100a1 */
[----:B------:R-:W-:Y:S02]  /*ec80*/  FSEL R131, R131, -INF , !P4 ;  /* 0xff80000083837808 */ /* 0x000fe40006000000 */
[-C--:B------:R-:W-:Y:S02]  /*ec90*/  ISETP.GE.AND P5, PT, R8, R214.reuse, PT ;  /* 0x000000d60800720c */ /* 0x080fe40003fa6270 */
[-C--:B------:R-:W-:Y:S02]  /*eca0*/  ISETP.GE.AND P4, PT, R18, R214.reuse, PT ;  /* 0x000000d61200720c */ /* 0x080fe40003f86270 */
[----:B------:R-:W-:Y:S02]  /*ecb0*/  FSEL R143, R143, -INF , !P1 ;  /* 0xff8000008f8f7808 */ /* 0x000fe40004800000 */
[----:B------:R-:W-:Y:S02]  /*ecc0*/  FSEL R141, R141, -INF , !P0 ;  /* 0xff8000008d8d7808 */ /* 0x000fe40004000000 */
[----:B------:R-:W-:Y:S02]  /*ecd0*/  FMNMX3.FTZ R0, R0, R155, R153, !PT ;  /* 0x0000009b00007276 */ /* 0x000fe40007810099 */
[----:B------:R-:W-:Y:S02]  /*ece0*/  FMNMX3.FTZ R6, R6, R151, R149, !PT ;  /* 0x0000009706067276 */ /* 0x000fe40007810095 */
[----:B------:R-:W-:Y:S02]  /*ecf0*/  ISETP.GE.AND P0, PT, R37, R215, PT ;  /* 0x000000d72500720c */ /* 0x000fe40003f06270 */
[----:B------:R-:W-:Y:S02]  /*ed00*/  FSEL R139, R45, -INF , !P5 ;  /* 0xff8000002d8b7808 */ /* 0x000fe40006800000 */
[-C--:B------:R-:W-:Y:S02]  /*ed10*/  ISETP.GE.AND P6, PT, R26, R214.reuse, PT ;  /* 0x000000d61a00720c */ /* 0x080fe40003fc6270 */
[-C--:B------:R-:W-:Y:S02]  /*ed20*/  ISETP.GE.AND P3, PT, R32, R214.reuse, PT ;  /* 0x000000d62000720c */ /* 0x080fe40003f66270 */
[----:B------:R-:W-:Y:S02]  /*ed30*/  FSEL R137, R56, -INF , !P4 ;  /* 0xff80000038897808 */ /* 0x000fe40006000000 */
[----:B------:R-:W-:Y:S02]  /*ed40*/  FMNMX3.FTZ R0, R0, R143, R141, !PT ;  /* 0x0000008f00007276 */ /* 0x000fe4000781008d */
[----:B------:R-:W-:Y:S02]  /*ed50*/  FMNMX3.FTZ R6, R6, R147, R145, !PT ;  /* 0x0000009306067276 */ /* 0x000fe40007810091 */
[-C--:B------:R-:W-:Y:S02]  /*ed60*/  ISETP.GE.AND P1, PT, R38, R214.reuse, PT ;  /* 0x000000d62600720c */ /* 0x080fe40003f26270 */
[----:B------:R-:W-:Y:S02]  /*ed70*/  ISETP.GE.AND P5, PT, R37, R214, PT ;  /* 0x000000d62500720c */ /* 0x000fe40003fa6270 */
[----:B------:R-:W-:Y:S01]  /*ed80*/  FSEL R44, R44, -INF , P0 ;  /* 0xff8000002c2c7808 */ /* 0x000fe20000000000 */
[----:B------:R-:W-:Y:S01]  /*ed90*/  LDSM.16.MT88.4 R36, [R118+0xb000] ;  /* 0x00b000007624783b */ /* 0x000fe20000004200 */
        /* <DEDUP_REMOVED lines=16> */
[----:B-1----:R-:W-:Y:S07]  /*eea0*/  FMNMX.FTZ R52, R21, R52, !PT ;  /* 0x0000003415347209 */ /* 0x002fee0007810000 */
[----:B------:R-:W-:Y:S01]  /*eeb0*/  LDSM.16.MT88.4 R20, [R118+0x9000] ;  /* 0x009000007614783b */ /* 0x000fe20000004200 */
[----:B--2---:R-:W-:Y:S01]  /*eec0*/  FMNMX.FTZ R0, R5, R0, !PT ;  /* 0x0000000005007209 */ /* 0x004fe20007810000 */
        /* <DEDUP_REMOVED lines=66> */
[C---:B------:R-:W-:Y:S01]  /*f2f0*/  FMUL.FTZ R50, R56.reuse, R70 ;  /* 0x0000004638327220 */ /* 0x040fe20000410000 */
        /* <DEDUP_REMOVED lines=8> */
[-CC-:B------:R-:W-:Y:S03]  /*f380*/  FFMA.FTZ R154, R149, R53.reuse, -R130.reuse ;  /* 0x00000035959a7223 */ /* 0x180fe60000010882 */
[----:B------:R-:W4:Y:S01]  /*f390*/  MUFU.EX2 R120, R120 ;  /* 0x0000007800787308 */ /* 0x000f220000000800 */
[----:B---3--:R-:W-:Y:S01]  /*f3a0*/  F2FP.BF16.F32.PACK_AB R62, R59, R124 ;  /* 0x0000007c3b3e723e */ /* 0x008fe200000010ff */
[-CC-:B------:R-:W-:Y:S01]  /*f3b0*/  FFMA.FTZ R147, R147, R53.reuse, -R130.reuse ;  /* 0x0000003593937223 */ /* 0x180fe20000010882 */
[-C--:B------:R-:W-:Y:S01]  /*f3c0*/  FFMA.FTZ R156, R145, R53.reuse, -R130 ;  /* 0x00000035919c7223 */ /* 0x080fe20000010882 */
[-CC-:B------:R-:W-:Y:S01]  /*f3d0*/  FFMA.FTZ R143, R143, R53.reuse, -R122.reuse ;  /* 0x000000358f8f7223 */ /* 0x180fe2000001087a */
[-CC-:B------:R-:W-:Y:S01]  /*f3e0*/  FFMA.FTZ R158, R141, R53.reuse, -R122.reuse ;  /* 0x000000358d9e7223 */ /* 0x180fe2000001087a */
[-CC-:B------:R-:W-:Y:S01]  /*f3f0*/  FFMA.FTZ R139, R139, R53.reuse, -R122.reuse ;  /* 0x000000358b8b7223 */ /* 0x180fe2000001087a */
[-CC-:B------:R-:W-:Y:S03]  /*f400*/  FFMA.FTZ R160, R137, R53.reuse, -R122.reuse ;  /* 0x0000003589a07223 */ /* 0x180fe6000001087a */
[----:B------:R-:W-:Y:S01]  /*f410*/  MUFU.EX2 R121, R121 ;  /* 0x0000007900797308 */ /* 0x000fe20000000800 */
[-C--:B------:R-:W-:Y:S01]  /*f420*/  FFMA.FTZ R55, R55, R53.reuse, -R122 ;  /* 0x0000003537377223 */ /* 0x080fe2000001087a */
[-CC-:B------:R-:W-:Y:S01]  /*f430*/  FFMA.FTZ R135, R135, R53.reuse, -R130.reuse ;  /* 0x0000003587877223 */ /* 0x180fe20000010882 */
[-C--:B------:R-:W-:Y:S01]  /*f440*/  FFMA.FTZ R162, R133, R53.reuse, -R130 ;  /* 0x0000003585a27223 */ /* 0x080fe20000010882 */
[----:B------:R-:W-:Y:S01]  /*f450*/  FMUL.FTZ R32, R57, R84 ;  /* 0x0000005439207220 */ /* 0x000fe20000410000 */
[--C-:B------:R-:W-:Y:S01]  /*f460*/  FFMA.FTZ R84, R43, R53, -R122.reuse ;  /* 0x000000352b547223 */ /* 0x100fe2000001087a */
[C---:B------:R-:W-:Y:S01]  /*f470*/  FMUL.FTZ R43, R56.reuse, R79 ;  /* 0x0000004f382b7220 */ /* 0x040fe20000410000 */
[----:B------:R-:W-:Y:S03]  /*f480*/  FMUL.FTZ R34, R56, R86 ;  /* 0x0000005638227220 */ /* 0x000fe60000410000 */
[----:B------:R-:W3:Y:S01]  /*f490*/  MUFU.EX2 R58, R58 ;  /* 0x0000003a003a7308 */ /* 0x000ee20000000800 */
[----:B----4-:R-:W-:Y:S01]  /*f4a0*/  F2FP.BF16.F32.PACK_AB R61, R120, R127 ;  /* 0x0000007f783d723e */ /* 0x010fe200000010ff */
        /* <DEDUP_REMOVED lines=10> */
[C---:B---3--:R-:W-:Y:S01]  /*f550*/  F2FP.BF16.F32.PACK_AB R63, R58.reuse, R121 ;  /* 0x000000793a3f723e */ /* 0x048fe200000010ff */
[----:B------:R-:W-:Y:S01]  /*f560*/  FADD.FTZ R121, R121, R120 ;  /* 0x0000007879797221 */ /* 0x000fe20000010000 */
[----:B------:R-:W-:Y:S03]  /*f570*/  FADD.FTZ R59, R59, R124 ;  /* 0x0000007c3b3b7221 */ /* 0x000fe60000010000 */
        /* <DEDUP_REMOVED lines=8> */
[----:B------:R-:W-:Y:S01]  /*f600*/  FMUL.FTZ R13, R57, R105 ;  /* 0x00000069390d7220 */ /* 0x000fe20000410000 */
[C---:B------:R-:W-:Y:S01]  /*f610*/  FMUL.FTZ R14, R56.reuse, R106 ;  /* 0x0000006a380e7220 */ /* 0x040fe20000410000 */
[C---:B------:R-:W-:Y:S01]  /*f620*/  FMUL.FTZ R15, R56.reuse, R107 ;  /* 0x0000006b380f7220 */ /* 0x040fe20000410000 */
[-CC-:B------:R-:W-:Y:S01]  /*f630*/  FFMA.FTZ R105, R241, R53.reuse, -R122.reuse ;  /* 0x00000035f1697223 */ /* 0x180fe2000001087a */
[-C--:B------:R-:W-:Y:S05]  /*f640*/  FFMA.FTZ R106, R237, R53.reuse, -R122 ;  /* 0x00000035ed6a7223 */ /* 0x080fea000001087a */
[----:B------:R-:W-:Y:S01]  /*f650*/  MUFU.EX2 R132, R132 ;  /* 0x0000008400847308 */ /* 0x000fe20000000800 */
[C---:B------:R-:W-:Y:S03]  /*f660*/  HMMA.16816.F32.BF16 R12, R60.reuse, R20, R12 ;  /* 0x000000143c0c723c */ /* 0x040fe6000004180c */
[----:B------:R-:W-:Y:S01]  /*f670*/  FMUL.FTZ R20, R57, R96 ;  /* 0x0000006039147220 */ /* 0x000fe20000410000 */
[--C-:B------:R-:W-:Y:S05]  /*f680*/  FFMA.FTZ R96, R249, R53, -R130.reuse ;  /* 0x00000035f9607223 */ /* 0x100fea0000010882 */
[----:B------:R-:W-:Y:S01]  /*f690*/  MUFU.EX2 R138, R138 ;  /* 0x0000008a008a7308 */ /* 0x000fe20000000800 */
[----:B------:R-:W-:Y:S01]  /*f6a0*/  FMUL.FTZ R21, R57, R97 ;  /* 0x0000006139157220 */ /* 0x000fe20000410000 */
[----:B------:R-:W-:Y:S01]  /*f6b0*/  FFMA.FTZ R97, R25, R53, -R130 ;  /* 0x0000003519617223 */ /* 0x000fe20000010882 */
[C---:B------:R-:W-:Y:S03]  /*f6c0*/  HMMA.16816.F32.BF16 R16, R60.reuse, R22, R16 ;  /* 0x000000163c10723c */ /* 0x040fe60000041810 */
[C---:B------:R-:W-:Y:S01]  /*f6d0*/  FMUL.FTZ R22, R56.reuse, R98 ;  /* 0x0000006238167220 */ /* 0x040fe20000410000 */
[C---:B------:R-:W-:Y:S01]  /*f6e0*/  FMUL.FTZ R23, R56.reuse, R99 ;  /* 0x0000006338177220 */ /* 0x040fe20000410000 */
[-CC-:B------:R-:W-:Y:S01]  /*f6f0*/  FFMA.FTZ R98, R243, R53.reuse, -R122.reuse ;  /* 0x00000035f3627223 */ /* 0x180fe2000001087a */
[----:B------:R-:W-:Y:S01]  /*f700*/  FFMA.FTZ R99, R239, R53, -R122 ;  /* 0x00000035ef637223 */ /* 0x000fe2000001087a */
[----:B------:R-:W-:Y:S01]  /*f710*/  FMUL.FTZ R25, R57, R93 ;  /* 0x0000005d39197220 */ /* 0x000fe20000410000 */
[----:B------:R-:W-:Y:S01]  /*f720*/  FFMA.FTZ R93, R35, R53, -R130 ;  /* 0x00000035235d7223 */ /* 0x000fe20000010882 */
[C---:B------:R-:W-:Y:S01]  /*f730*/  FMUL.FTZ R35, R56.reuse, R87 ;  /* 0x0000005738237220 */ /* 0x040fe20000410000 */
[----:B------:R-:W-:Y:S01]  /*f740*/  FFMA.FTZ R87, R41, R53, -R122 ;  /* 0x0000003529577223 */ /* 0x000fe2000001087a */
[C---:B--2---:R-:W-:Y:S01]  /*f750*/  HMMA.16816.F32.BF16 R20, R60.reuse, R28, R20 ;  /* 0x0000001c3c14723c */ /* 0x044fe20000041814 */
[----:B------:R-:W-:Y:S02]  /*f760*/  MUFU.EX2 R104, R104 ;  /* 0x0000006800687308 */ /* 0x000fe40000000800 */
[C---:B------:R-:W-:Y:S01]  /*f770*/  FMUL.FTZ R41, R57.reuse, R77 ;  /* 0x0000004d39297220 */ /* 0x040fe20000410000 */
[----:B------:R-:W-:Y:S01]  /*f780*/  FMUL.FTZ R28, R57, R88 ;  /* 0x00000058391c7220 */ /* 0x000fe20000410000 */
[----:B------:R-:W1:Y:S01]  /*f790*/  LDSM.16.MT88.4 R76, [R192+0x9400] ;  /* 0x00940000c04c783b */ /* 0x000e620000004200 */
[--C-:B------:R-:W-:Y:S01]  /*f7a0*/  FFMA.FTZ R88, R33, R53, -R130.reuse ;  /* 0x0000003521587223 */ /* 0x100fe20000010882 */
[----:B------:R-:W-:Y:S01]  /*f7b0*/  FMUL.FTZ R29, R57, R89 ;  /* 0x00000059391d7220 */ /* 0x000fe20000410000 */
[C---:B------:R-:W-:Y:S03]  /*f7c0*/  HMMA.16816.F32.BF16 R24, R60.reuse, R30, R24 ;  /* 0x0000001e3c18723c */ /* 0x040fe60000041818 */
[----:B------:R-:W-:Y:S01]  /*f7d0*/  MUFU.EX2 R93, R93 ;  /* 0x0000005d005d7308 */ /* 0x000fe20000000800 */
[C---:B------:R-:W-:Y:S01]  /*f7e0*/  FMUL.FTZ R30, R56.reuse, R90 ;  /* 0x0000005a381e7220 */ /* 0x040fe20000410000 */
[C---:B------:R-:W-:Y:S01]  /*f7f0*/  FMUL.FTZ R31, R56.reuse, R91 ;  /* 0x0000005b381f7220 */ /* 0x040fe20000410000 */
[-CC-:B------:R-:W-:Y:S01]  /*f800*/  FFMA.FTZ R89, R251, R53.reuse, -R130.reuse ;  /* 0x00000035fb597223 */ /* 0x180fe20000010882 */
[-CC-:B------:R-:W-:Y:S01]  /*f810*/  FFMA.FTZ R90, R247, R53.reuse, -R130.reuse ;  /* 0x00000035f75a7223 */ /* 0x180fe20000010882 */
[----:B------:R-:W-:Y:S01]  /*f820*/  FFMA.FTZ R91, R245, R53, -R130 ;  /* 0x00000035f55b7223 */ /* 0x000fe20000010882 */
[----:B------:R-:W-:Y:S04]  /*f830*/  FMUL.FTZ R33, R57, R85 ;  /* 0x0000005539217220 */ /* 0x000fe80000410000 */
[----:B------:R-:W-:Y:S01]  /*f840*/  MUFU.EX2 R87, R87 ;  /* 0x0000005700577308 */ /* 0x000fe20000000800 */
[----:B------:R-:W-:Y:S01]  /*f850*/  FFMA.FTZ R85, R51, R53, -R122 ;  /* 0x0000003533557223 */ /* 0x000fe2000001087a */
[C---:B------:R-:W-:Y:S03]  /*f860*/  HMMA.16816.F32.BF16 R28, R60.reuse, R36, R28 ;  /* 0x000000243c1c723c */ /* 0x040fe6000004181c */
[C---:B------:R-:W-:Y:S01]  /*f870*/  FMUL.FTZ R36, R57.reuse, R80 ;  /* 0x0000005039247220 */ /* 0x040fe20000410000 */
[C---:B------:R-:W-:Y:S01]  /*f880*/  FMUL.FTZ R37, R57.reuse, R81 ;  /* 0x0000005139257220 */ /* 0x040fe20000410000 */
[C---:B------:R-:W-:Y:S03]  /*f890*/  FMUL.FTZ R51, R56.reuse, R71 ;  /* 0x0000004738337220 */ /* 0x040fe60000410000 */
[----:B------:R-:W2:Y:S01]  /*f8a0*/  MUFU.EX2 R88, R88 ;  /* 0x0000005800587308 */ /* 0x000ea20000000800 */
[----:B------:R-:W-:Y:S01]  /*f8b0*/  LDSM.16.MT88.4 R68, [R192+0xb400] ;  /* 0x00b40000c044783b */ /* 0x000fe20000004200 */
[C---:B------:R-:W-:Y:S03]  /*f8c0*/  HMMA.16816.F32.BF16 R32, R60.reuse, R38, R32 ;  /* 0x000000263c20723c */ /* 0x040fe60000041820 */
[C---:B------:R-:W-:Y:S01]  /*f8d0*/  FMUL.FTZ R38, R56.reuse, R82 ;  /* 0x0000005238267220 */ /* 0x040fe20000410000 */
[C---:B------:R-:W-:Y:S04]  /*f8e0*/  FMUL.FTZ R39, R56.reuse, R83 ;  /* 0x0000005338277220 */ /* 0x040fe80000410000 */
[----:B------:R-:W3:Y:S01]  /*f8f0*/  MUFU.EX2 R85, R85 ;  /* 0x0000005500557308 */ /* 0x000ee20000000800 */
[----:B------:R-:W-:Y:S02]  /*f900*/  LDSM.16.MT88.4 R80, [R118+0xe000] ;  /* 0x00e000007650783b */ /* 0x000fe40000004200 */
[C---:B------:R-:W-:Y:S03]  /*f910*/  HMMA.16816.F32.BF16 R36, R60.reuse, R44, R36 ;  /* 0x0000002c3c24723c */ /* 0x040fe60000041824 */
[C---:B------:R-:W-:Y:S01]  /*f920*/  FMUL.FTZ R44, R57.reuse, R72 ;  /* 0x00000048392c7220 */ /* 0x040fe20000410000 */
[----:B------:R-:W-:Y:S03]  /*f930*/  FMUL.FTZ R45, R57, R73 ;  /* 0x00000049392d7220 */ /* 0x000fe60000410000 */
[----:B------:R-:W4:Y:S01]  /*f940*/  MUFU.EX2 R97, R97 ;  /* 0x0000006100617308 */ /* 0x000f220000000800 */
[C---:B------:R-:W-:Y:S03]  /*f950*/  HMMA.16816.F32.BF16 R40, R60.reuse, R46, R40 ;  /* 0x0000002e3c28723c */ /* 0x040fe60000041828 */
[C---:B------:R-:W-:Y:S01]  /*f960*/  FMUL.FTZ R46, R56.reuse, R74 ;  /* 0x0000004a382e7220 */ /* 0x040fe20000410000 */
[----:B------:R-:W-:Y:S05]  /*f970*/  FMUL.FTZ R47, R56, R75 ;  /* 0x0000004b382f7220 */ /* 0x000fea0000410000 */
[----:B------:R-:W-:Y:S01]  /*f980*/  MUFU.EX2 R89, R89 ;  /* 0x0000005900597308 */ /* 0x000fe20000000800 */
[----:B------:R-:W5:Y:S01]  /*f990*/  LDSM.16.MT88.4 R72, [R118+0x9400] ;  /* 0x009400007648783b */ /* 0x000f620000004200 */
[C---:B------:R-:W-:Y:S08]  /*f9a0*/  HMMA.16816.F32.BF16 R44, R60.reuse, R64, R44 ;  /* 0x000000403c2c723c */ /* 0x040ff0000004182c */
[----:B------:R-:W5:Y:S01]  /*f9b0*/  MUFU.EX2 R96, R96 ;  /* 0x0000006000607308 */ /* 0x000f620000000800 */
[----:B------:R-:W-:Y:S01]  /*f9c0*/  HMMA.16816.F32.BF16 R48, R60, R66, R48 ;  /* 0x000000423c30723c */ /* 0x000fe20000041830 */
[----:B------:R-:W5:Y:S08]  /*f9d0*/  LDSM.16.MT88.4 R64, [R118+0xb400] ;  /* 0x00b400007640783b */ /* 0x000f700000004200 */
[----:B------:R-:W-:Y:S01]  /*f9e0*/  MUFU.EX2 R90, R90 ;  /* 0x0000005a005a7308 */ /* 0x000fe20000000800 */
[----:B--2---:R-:W-:Y:S02]  /*f9f0*/  F2FP.BF16.F32.PACK_AB R62, R88, R93 ;  /* 0x0000005d583e723e */ /* 0x004fe400000010ff */
[----:B------:R-:W-:Y:S02]  /*fa00*/  F2FP.BF16.F32.PACK_AB R61, R87, R84 ;  /* 0x00000054573d723e */ /* 0x000fe400000010ff */
[----:B---3--:R-:W-:Y:S02]  /*fa10*/  F2FP.BF16.F32.PACK_AB R63, R86, R85 ;  /* 0x00000055563f723e */ /* 0x008fe400000010ff */
[C---:B----4-:R-:W-:Y:S03]  /*fa20*/  F2FP.BF16.F32.PACK_AB R60, R97.reuse, R104 ;  /* 0x00000068613c723e */ /* 0x050fe600000010ff */
[----:B------:R-:W2:Y:S01]  /*fa30*/  MUFU.EX2 R91, R91 ;  /* 0x0000005b005b7308 */ /* 0x000ea20000000800 */
[----:B------:R-:W-:Y:S04]  /*fa40*/  FADD.FTZ R104, R104, R59 ;  /* 0x0000003b68687221 */ /* 0x000fe80000010000 */
[----:B------:R-:W-:Y:S01]  /*fa50*/  FADD.FTZ R104, R97, R104 ;  /* 0x0000006861687221 */ /* 0x000fe20000010000 */
[C---:B-1----:R-:W-:Y:S04]  /*fa60*/  HMMA.16816.F32.BF16 R4, R60.reuse, R76, R4 ;  /* 0x0000004c3c04723c */ /* 0x042fe80000041804 */
[----:B------:R-:W-:Y:S04]  /*fa70*/  MUFU.EX2 R98, R98 ;  /* 0x0000006200627308 */ /* 0x000fe80000000800 */
[C---:B------:R-:W-:Y:S01]  /*fa80*/  HMMA.16816.F32.BF16 R8, R60.reuse, R78, R8 ;  /* 0x0000004e3c08723c */ /* 0x040fe20000041808 */
[----:B------:R-:W1:Y:S05]  /*fa90*/  LDSM.16.MT88.4 R76, [R192+0xd400] ;  /* 0x00d40000c04c783b */ /* 0x000e6a0000004200 */
[----:B------:R-:W3:Y:S02]  /*faa0*/  MUFU.EX2 R105, R105 ;  /* 0x0000006900697308 */ /* 0x000ee40000000800 */
[C---:B-----5:R-:W-:Y:S08]  /*fab0*/  HMMA.16816.F32.BF16 R12, R60.reuse, R72, R12 ;  /* 0x000000483c0c723c */ /* 0x060ff0000004180c */
[----:B------:R-:W-:Y:S01]  /*fac0*/  MUFU.EX2 R99, R99 ;  /* 0x0000006300637308 */ /* 0x000fe20000000800 */
[C---:B------:R-:W-:Y:S01]  /*fad0*/  HMMA.16816.F32.BF16 R16, R60.reuse, R74, R16 ;  /* 0x0000004a3c10723c */ /* 0x040fe20000041810 */
[----:B------:R-:W4:Y:S08]  /*fae0*/  LDSM.16.MT88.4 R72, [R118+0xd400] ;  /* 0x00d400007648783b */ /* 0x000f300000004200 */
[----:B------:R-:W5:Y:S01]  /*faf0*/  MUFU.EX2 R106, R106 ;  /* 0x0000006a006a7308 */ /* 0x000f620000000800 */
[C---:B------:R-:W-:Y:S09]  /*fb00*/  HMMA.16816.F32.BF16 R20, R60.reuse, R68, R20 ;  /* 0x000000443c14723c */ /* 0x040ff20000041814 */
[----:B------:R-:W5:Y:S01]  /*fb10*/  MUFU.EX2 R116, R116 ;  /* 0x0000007400747308 */ /* 0x000f620000000800 */
[C---:B------:R-:W-:Y:S01]  /*fb20*/  HMMA.16816.F32.BF16 R24, R60.reuse, R70, R24 ;  /* 0x000000463c18723c */ /* 0x040fe20000041818 */
[----:B------:R-:W5:Y:S08]  /*fb30*/  LDSM.16.MT88.4 R68, [R192+0x9800] ;  /* 0x00980000c044783b */ /* 0x000f700000004200 */
[----:B------:R-:W-:Y:S01]  /*fb40*/  MUFU.EX2 R134, R134 ;  /* 0x0000008600867308 */ /* 0x000fe20000000800 */
[C---:B------:R-:W-:Y:S09]  /*fb50*/  HMMA.16816.F32.BF16 R28, R60.reuse, R64, R28 ;  /* 0x000000403c1c723c */ /* 0x040ff2000004181c */
[----:B------:R-:W5:Y:S01]  /*fb60*/  MUFU.EX2 R171, R171 ;  /* 0x000000ab00ab7308 */ /* 0x000f620000000800 */
[C---:B------:R-:W-:Y:S01]  /*fb70*/  HMMA.16816.F32.BF16 R32, R60.reuse, R66, R32 ;  /* 0x000000423c20723c */ /* 0x040fe20000041820 */
[----:B------:R-:W5:Y:S08]  /*fb80*/  LDSM.16.MT88.4 R64, [R118+0x9800] ;  /* 0x009800007640783b */ /* 0x000f700000004200 */
[----:B------:R-:W-:Y:S01]  /*fb90*/  MUFU.EX2 R136, R136 ;  /* 0x0000008800887308 */ /* 0x000fe20000000800 */
[C---:B-1----:R-:W-:Y:S09]  /*fba0*/  HMMA.16816.F32.BF16 R36, R60.reuse, R76, R36 ;  /* 0x0000004c3c24723c */ /* 0x042ff20000041824 */
[----:B------:R-:W1:Y:S01]  /*fbb0*/  MUFU.EX2 R173, R173 ;  /* 0x000000ad00ad7308 */ /* 0x000e620000000800 */
[C---:B------:R-:W-:Y:S01]  /*fbc0*/  HMMA.16816.F32.BF16 R40, R60.reuse, R78, R40 ;  /* 0x0000004e3c28723c */ /* 0x040fe20000041828 */
[----:B------:R-:W1:Y:S08]  /*fbd0*/  LDSM.16.MT88.4 R76, [R192+0xb800] ;  /* 0x00b80000c04c783b */ /* 0x000e700000004200 */
[----:B------:R-:W1:Y:S01]  /*fbe0*/  MUFU.EX2 R187, R187 ;  /* 0x000000bb00bb7308 */ /* 0x000e620000000800 */
[C---:B----4-:R-:W-:Y:S09]  /*fbf0*/  HMMA.16816.F32.BF16 R44, R60.reuse, R72, R44 ;  /* 0x000000483c2c723c */ /* 0x050ff2000004182c */
[----:B------:R-:W-:Y:S01]  /*fc00*/  MUFU.EX2 R140, R140 ;  /* 0x0000008c008c7308 */ /* 0x000fe20000000800 */
[----:B------:R-:W-:Y:S01]  /*fc10*/  HMMA.16816.F32.BF16 R48, R60, R74, R48 ;  /* 0x0000004a3c30723c */ /* 0x000fe20000041830 */
[----:B------:R-:W4:Y:S08]  /*fc20*/  LDSM.16.MT88.4 R72, [R118+0xb800] ;  /* 0x00b800007648783b */ /* 0x000f300000004200 */
[----:B------:R-:W4:Y:S01]  /*fc30*/  MUFU.EX2 R183, R183 ;  /* 0x000000b700b77308 */ /* 0x000f220000000800 */
[----:B------:R-:W-:Y:S02]  /*fc40*/  F2FP.BF16.F32.PACK_AB R60, R96, R89 ;  /* 0x00000059603c723e */ /* 0x000fe400000010ff */
[----:B--2---:R-:W-:Y:S02]  /*fc50*/  F2FP.BF16.F32.PACK_AB R62, R91, R90 ;  /* 0x0000005a5b3e723e */ /* 0x004fe400000010ff */
[----:B---3--:R-:W-:Y:S02]  /*fc60*/  F2FP.BF16.F32.PACK_AB R61, R105, R98 ;  /* 0x00000062693d723e */ /* 0x008fe400000010ff */
[----:B-----5:R-:W-:Y:S03]  /*fc70*/  F2FP.BF16.F32.PACK_AB R63, R106, R99 ;  /* 0x000000636a3f723e */ /* 0x020fe600000010ff */
[----:B------:R-:W-:Y:S04]  /*fc80*/  MUFU.EX2 R142, R142 ;  /* 0x0000008e008e7308 */ /* 0x000fe80000000800 */
[C---:B------:R-:W-:Y:S06]  /*fc90*/  HMMA.16816.F32.BF16 R4, R60.reuse, R68, R4 ;  /* 0x000000443c04723c */ /* 0x040fec0000041804 */
[----:B------:R-:W2:Y:S02]  /*fca0*/  MUFU.EX2 R179, R179 ;  /* 0x000000b300b37308 */ /* 0x000ea40000000800 */
[C---:B------:R-:W-:Y:S01]  /*fcb0*/  HMMA.16816.F32.BF16 R8, R60.reuse, R70, R8 ;  /* 0x000000463c08723c */ /* 0x040fe20000041808 */
[----:B------:R-:W3:Y:S07]  /*fcc0*/  LDSM.16.MT88.4 R68, [R192+0xd800] ;  /* 0x00d80000c044783b */ /* 0x000eee0000004200 */
[----:B------:R-:W-:Y:S01]  /*fcd0*/  MUFU.EX2 R144, R144 ;  /* 0x0000009000907308 */ /* 0x000fe20000000800 */
[C---:B------:R-:W-:Y:S09]  /*fce0*/  HMMA.16816.F32.BF16 R12, R60.reuse, R64, R12 ;  /* 0x000000403c0c723c */ /* 0x040ff2000004180c */
[----:B------:R-:W5:Y:S01]  /*fcf0*/  MUFU.EX2 R175, R175 ;  /* 0x000000af00af7308 */ /* 0x000f620000000800 */
[C---:B------:R-:W-:Y:S01]  /*fd00*/  HMMA.16816.F32.BF16 R16, R60.reuse, R66, R16 ;  /* 0x000000423c10723c */ /* 0x040fe20000041810 */
[----:B------:R-:W2:Y:S08]  /*fd10*/  LDSM.16.MT88.4 R64, [R118+0xd800] ;  /* 0x00d800007640783b */ /* 0x000eb00000004200 */
        /* <DEDUP_REMOVED lines=23> */
[----:B------:R-:W-:Y:S02]  /*fe90*/  F2FP.BF16.F32.PACK_AB R61, R171, R134 ;  /* 0x00000086ab3d723e */ /* 0x000fe400000010ff */
[----:B------:R-:W-:Y:S03]  /*fea0*/  F2FP.BF16.F32.PACK_AB R63, R173, R136 ;  /* 0x00000088ad3f723e */ /* 0x000fe600000010ff */
[----:B------:R-:W2:Y:S04]  /*feb0*/  MUFU.EX2 R154, R154 ;  /* 0x0000009a009a7308 */ /* 0x000ea80000000800 */
[C---:B-----5:R-:W-:Y:S06]  /*fec0*/  HMMA.16816.F32.BF16 R4, R60.reuse, R76, R4 ;  /* 0x0000004c3c04723c */ /* 0x060fec0000041804 */
[----:B------:R-:W-:Y:S02]  /*fed0*/  MUFU.EX2 R147, R147 ;  /* 0x0000009300937308 */ /* 0x000fe40000000800 */
[C---:B------:R-:W-:Y:S01]  /*fee0*/  HMMA.16816.F32.BF16 R8, R60.reuse, R78, R8 ;  /* 0x0000004e3c08723c */ /* 0x040fe20000041808 */
[----:B------:R-:W-:Y:S07]  /*fef0*/  LDSM.16.MT88.4 R76, [R118+0xdc00] ;  /* 0x00dc0000764c783b */ /* 0x000fee0000004200 */
        /* <DEDUP_REMOVED lines=68> */
[----:B-----5:R-:W-:Y:S02]  /*10340*/  F2FP.BF16.F32.PACK_AB R62, R156, R147 ;  /* 0x000000939c3e723e */ /* 0x020fe400000010ff */
[----:B------:R-:W-:Y:S02]  /*10350*/  F2FP.BF16.F32.PACK_AB R61, R158, R143 ;  /* 0x0000008f9e3d723e */ /* 0x000fe400000010ff */
[----:B------:R-:W-:Y:S07]  /*10360*/  F2FP.BF16.F32.PACK_AB R63, R160, R139 ;  /* 0x0000008ba03f723e */ /* 0x000fee00000010ff */
[C---:B--2---:R-:W-:Y:S08]  /*10370*/  HMMA.16816.F32.BF16 R4, R60.reuse, R68, R4 ;  /* 0x000000443c04723c */ /* 0x044ff00000041804 */
[C---:B------:R-:W-:Y:S01]  /*10380*/  HMMA.16816.F32.BF16 R8, R60.reuse, R70, R8 ;  /* 0x000000463c08723c */ /* 0x040fe20000041808 */
[----:B------:R-:W2:Y:S07]  /*10390*/  LDSM.16.MT88.4 R68, [R192+0xe800] ;  /* 0x00e80000c044783b */ /* 0x000eae0000004200 */
[C---:B------:R-:W-:Y:S08]  /*103a0*/  HMMA.16816.F32.BF16 R12, R60.reuse, R80, R12 ;  /* 0x000000503c0c723c */ /* 0x040ff0000004180c */
[C---:B------:R-:W-:Y:S08]  /*103b0*/  HMMA.16816.F32.BF16 R16, R60.reuse, R82, R16 ;  /* 0x000000523c10723c */ /* 0x040ff00000041810 */
        /* <DEDUP_REMOVED lines=8> */
[----:B------:R-:W-:Y:S01]  /*10440*/  FADD.FTZ R54, R84, R121 ;  /* 0x0000007954367221 */ /* 0x000fe20000010000 */
[----:B------:R-:W-:Y:S01]  /*10450*/  FADD.FTZ R53, R93, R104 ;  /* 0x000000685d357221 */ /* 0x000fe20000010000 */
[C---:B-1----:R-:W-:Y:S01]  /*10460*/  HMMA.16816.F32.BF16 R28, R60.reuse, R72, R28 ;  /* 0x000000483c1c723c */ /* 0x042fe2000004181c */
[----:B------:R-:W1:Y:S02]  /*10470*/  LDSM.16.MT88.4 R92, [R192+0xcc00] ;  /* 0x00cc0000c05c783b */ /* 0x000e640000004200 */
[----:B------:R-:W3:Y:S01]  /*10480*/  MUFU.EX2 R65, R130 ;  /* 0x0000008200417308 */ /* 0x000ee20000000800 */
[----:B------:R-:W-:Y:S01]  /*10490*/  FADD.FTZ R54, R87, R54 ;  /* 0x0000003657367221 */ /* 0x000fe20000010000 */
[----:B------:R-:W-:Y:S03]  /*104a0*/  FADD.FTZ R88, R88, R53 ;  /* 0x0000003558587221 */ /* 0x000fe60000010000 */
[----:B------:R-:W-:Y:S01]  /*104b0*/  FADD.FTZ R85, R85, R54 ;  /* 0x0000003655557221 */ /* 0x000fe20000010000 */
[C---:B------:R-:W-:Y:S04]  /*104c0*/  HMMA.16816.F32.BF16 R32, R60.reuse, R74, R32 ;  /* 0x0000004a3c20723c */ /* 0x040fe80000041820 */
[----:B------:R-:W-:Y:S01]  /*104d0*/  MUFU.EX2 R66, R66 ;  /* 0x0000004200427308 */ /* 0x000fe20000000800 */
[----:B------:R-:W-:Y:S02]  /*104e0*/  FADD.FTZ R53, R86, R85 ;  /* 0x0000005556357221 */ /* 0x000fe40000010000 */
[----:B------:R-:W4:Y:S01]  /*104f0*/  LDSM.16.MT88.4 R84, [R118+0xcc00] ;  /* 0x00cc00007654783b */ /* 0x000f220000004200 */
[C---:B--2---:R-:W-:Y:S06]  /*10500*/  HMMA.16816.F32.BF16 R36, R60.reuse, R68, R36 ;  /* 0x000000443c24723c */ /* 0x044fec0000041824 */
[----:B------:R-:W2:Y:S01]  /*10510*/  MUFU.EX2 R67, R67 ;  /* 0x0000004300437308 */ /* 0x000ea20000000800 */
[----:B------:R-:W-:Y:S01]  /*10520*/  F2FP.BF16.F32.PACK_AB R68, R162, R135 ;  /* 0x00000087a244723e */ /* 0x000fe200000010ff */
[C---:B------:R-:W-:Y:S08]  /*10530*/  HMMA.16816.F32.BF16 R40, R60.reuse, R70, R40 ;  /* 0x000000463c28723c */ /* 0x040ff00000041828 */
[----:B------:R-:W5:Y:S01]  /*10540*/  MUFU.EX2 R122, R122 ;  /* 0x0000007a007a7308 */ /* 0x000f620000000800 */
[----:B---3--:R-:W-:Y:S01]  /*10550*/  F2FP.BF16.F32.PACK_AB R70, R65, R64 ;  /* 0x000000404146723e */ /* 0x008fe200000010ff */
[C---:B------:R-:W-:Y:S03]  /*10560*/  HMMA.16816.F32.BF16 R44, R60.reuse, R76, R44 ;  /* 0x0000004c3c2c723c */ /* 0x040fe6000004182c */
[----:B--2---:R-:W-:Y:S05]  /*10570*/  F2FP.BF16.F32.PACK_AB R69, R67, R66 ;  /* 0x000000424345723e */ /* 0x004fea00000010ff */
[----:B------:R-:W-:Y:S01]  /*10580*/  HMMA.16816.F32.BF16 R48, R60, R78, R48 ;  /* 0x0000004e3c30723c */ /* 0x000fe20000041830 */
[----:B------:R-:W2:Y:S02]  /*10590*/  LDSM.16.MT88.4 R76, [R192+0xec00] ;  /* 0x00ec0000c04c783b */ /* 0x000ea40000004200 */
[----:B-----5:R-:W-:Y:S07]  /*105a0*/  F2FP.BF16.F32.PACK_AB R71, R122, R55 ;  /* 0x000000377a47723e */ /* 0x020fee00000010ff */
        /* <DEDUP_REMOVED lines=64> */
.L_x_5484:
        /* <DEDUP_REMOVED lines=10> */
.L_x_5499:
        /* <DEDUP_REMOVED lines=10> */
[----:B------:R-:W-:Y:S02]  /*10af0*/  FSETP.NE.FTZ.AND P5, PT, R54, RZ, PT ;  /* 0x000000ff3600720b */ /* 0x000fe40003fb5000 */
[----:B------:R-:W-:Y:S02]  /*10b00*/  LOP3.LUT R7, R8, 0x20, R209, 0xf8, !PT ;  /* 0x0000002008077812 */ /* 0x000fe400078ef8d1 */
[----:B--2---:R-:W-:Y:S02]  /*10b10*/  FSEL R6, R6, 1, P0 ;  /* 0x3f80000006067808 */ /* 0x004fe40000000000 */
[----:B------:R-:W-:-:S03]  /*10b20*/  LOP3.LUT R7, R7, R208, RZ, 0xfc, !PT ;  /* 0x000000d007077212 */ /* 0x000fc600078efcff */
        /* <DEDUP_REMOVED lines=74> */
[----:B------:R-:W-:Y:S04]  /*10fd0*/  STS.64 [R8+0x4420], R78 ;  /* 0x0044204e08007388 */ /* 0x000fe80000000a00 */
        /* <DEDUP_REMOVED lines=23> */
[----:B------:R-:W-:Y:S02]  /*11150*/  LOP3.LUT R41, R41, 0x1c, RZ, 0xc0, !PT ;  /* 0x0000001c29297812 */ /* 0x000fe400078ec0ff */
[----:B------:R-:W-:Y:S01]  /*11160*/  LEA R196, R5, R196, 0x2 ;  /* 0x000000c405c47211 */ /* 0x000fe200078e10ff */
[----:B------:R-:W-:Y:S01]  /*11170*/  BAR.SYNC.DEFER_BLOCKING 0x0 ;  /* 0x0000000000007b1d */ /* 0x000fe20000010000 */
[-C--:B------:R-:W-:Y:S01]  /*11180*/  ISETP.GE.AND P3, PT, R8, R197.reuse, PT ;  /* 0x000000c50800720c */ /* 0x080fe20003f66270 */
[----:B------:R-:W-:Y:S01]  /*11190*/  IMAD R2, R212, 0x60, R41 ;  /* 0x00000060d4027824 */ /* 0x000fe200078e0229 */
[----:B------:R-:W-:Y:S01]  /*111a0*/  ISETP.GE.AND P2, PT, R6, R197, PT ;  /* 0x000000c50600720c */ /* 0x000fe20003f46270 */
[----:B--2---:R-:W-:Y:S01]  /*111b0*/  @P5 FMUL.FTZ R54, R54, 0.69314718246459960938 ;  /* 0x3f31721836365820 */ /* 0x004fe20000410000 */
[----:B------:R-:W-:-:S02]  /*111c0*/  LOP3.LUT P6, RZ, R207, 0x3, RZ, 0xc0, !PT ;  /* 0x00000003cfff7812 */ /* 0x000fc400078cc0ff */
[----:B------:R-:W-:Y:S01]  /*111d0*/  MOV R61, 0xff800000 ;  /* 0xff800000003d7802 */ /* 0x000fe20000000f00 */
[----:B-----5:R-:W-:Y:S01]  /*111e0*/  @P0 FFMA.FTZ R61, R53, R52, R60 ;  /* 0x00000034353d0223 */ /* 0x020fe2000001003c */
[CC--:B------:R-:W-:Y:S02]  /*111f0*/  ISETP.GE.AND P4, PT, R212.reuse, R197.reuse, PT ;  /* 0x000000c5d400720c */ /* 0x0c0fe40003f86270 */
[----:B------:R-:W-:Y:S02]  /*11200*/  IADD3 R212, PT, PT, R212, 0x30, RZ ;  /* 0x00000030d4d47810 */ /* 0x000fe40007ffe0ff */
[----:B------:R-:W-:Y:S02]  /*11210*/  SHF.R.U32.HI R207, RZ, 0x2, R207 ;  /* 0x00000002ffcf7819 */ /* 0x000fe400000116cf */
[----:B------:R-:W-:Y:S02]  /*11220*/  LOP3.LUT R52, R55, 0x30, RZ, 0xc0, !PT ;  /* 0x0000003037347812 */ /* 0x000fe400078ec0ff */
        /* <DEDUP_REMOVED lines=12> */
[----:B------:R-:W-:Y:S02]  /*112f0*/  IMAD R3, R10, R12, R211 ;  /* 0x0000000c0a037224 */ /* 0x000fe400078e02d3 */
[----:B------:R4:W1:Y:S02]  /*11300*/  LDS.128 R12, [R196+0x4000] ;  /* 0x00400000c40c7984 */ /* 0x0008640000000c00 */
[----:B------:R-:W-:Y:S02]  /*11310*/  IMAD R3, R11, R3, R210 ;  /* 0x000000030b037224 */ /* 0x000fe400078e02d2 */
[----:B------:R4:W1:Y:S02]  /*11320*/  LDS.128 R8, [R196+0x4800] ;  /* 0x00480000c4087984 */ /* 0x0008640000000c00 */
[----:B------:R-:W-:Y:S02]  /*11330*/  IMAD R63, R3, R40, RZ ;  /* 0x00000028033f7224 */ /* 0x000fe400078e02ff */
[----:B------:R4:W1:Y:S03]  /*11340*/  LDS.128 R40, [R196+0x5800] ;  /* 0x00580000c4287984 */ /* 0x0008660000000c00 */
[----:B------:R-:W-:-:S02]  /*11350*/  IADD3 R65, P0, PT, R2, R63, RZ ;  /* 0x0000003f02417210 */ /* 0x000fc40007f1e0ff */
[----:B------:R-:W-:Y:S01]  /*11360*/  MOV R2, 0xff800000 ;  /* 0xff80000000027802 */ /* 0x000fe20000000f00 */
[----:B------:R-:W-:Y:S01]  /*11370*/  @P5 FFMA.FTZ R2, R53, R0, R54 ;  /* 0x0000000035025223 */ /* 0x000fe20000010036 */
[----:B------:R-:W-:Y:S02]  /*11380*/  LEA.HI.X.SX32 R63, R63, RZ, 0x1, P0 ;  /* 0x000000ff3f3f7211 */ /* 0x000fe400000f0eff */
[----:B------:R-:W-:-:S04]  /*11390*/  LEA R56, P0, R65, R56, 0x2 ;  /* 0x0000003841387211 */ /* 0x000fc800078010ff */
[----:B------:R-:W-:Y:S01]  /*113a0*/  LEA.HI.X R57, R65, R57, R63, 0x2, P0 ;  /* 0x0000003941397211 */ /* 0x000fe200000f143f */
[----:B--23--:R-:W-:Y:S08]  /*113b0*/  @P6 BRA `(.L_x_5494) ;  /* 0x0000000000246947 */ /* 0x00cff00003800000 */
[C---:B------:R-:W-:Y:S01]  /*113c0*/  VIADD R0, R52.reuse, 0x8 ;  /* 0x0000000834007836 */ /* 0x040fe20000000000 */
[C---:B------:R-:W-:Y:S02]  /*113d0*/  IADD3 R53, P0, PT, R3.reuse, R52, RZ ;  /* 0x0000003403357210 */ /* 0x040fe40007f1e0ff */
[-C--:B------:R-:W-:Y:S02]  /*113e0*/  ISETP.GE.AND P6, PT, R52, R197.reuse, PT ;  /* 0x000000c53400720c */ /* 0x080fe40003fc6270 */
[----:B------:R-:W-:Y:S02]  /*113f0*/  ISETP.GE.AND P5, PT, R0, R197, PT ;  /* 0x000000c50000720c */ /* 0x000fe40003fa6270 */
[----:B------:R-:W-:Y:S02]  /*11400*/  LEA.HI.X.SX32 R3, R3, RZ, 0x1, P0 ;  /* 0x000000ff03037211 */ /* 0x000fe400000f0eff */
[----:B------:R-:W-:-:S04]  /*11410*/  LEA R52, P0, R53, R58, 0x2 ;  /* 0x0000003a35347211 */ /* 0x000fc800078010ff */
[----:B------:R-:W-:-:S05]  /*11420*/  LEA.HI.X R53, R53, R59, R3, 0x2, P0 ;  /* 0x0000003b35357211 */ /* 0x000fca00000f1403 */
[----:B------:R2:W-:Y:S04]  /*11430*/  @!P6 ST.E desc[UR4][R52.64], R61 ;  /* 0x0000003d3400e985 */ /* 0x0005e8000c101904 */
[----:B------:R2:W-:Y:S02]  /*11440*/  @!P5 ST.E desc[UR4][R52.64+0x20], R2 ;  /* 0x000020023400d985 */ /* 0x0005e4000c101904 */
.L_x_5494:
[----:B------:R-:W-:Y:S05]  /*11450*/  BSYNC.RECONVERGENT B0 ;  /* 0x0000000000007941 */ /* 0x000fea0003800200 */
.L_x_5493:
        /* <DEDUP_REMOVED lines=10> */
[----:B--2-4-:R-:W-:Y:S05]  /*11500*/  @P1 RET.REL.NODEC R206 `(_ZN5flash24flash_fwd_splitkv_kernelI23Flash_fwd_kernel_traitsILi96ELi64ELi128ELi4ELb0ELb0EN7cutlass10bfloat16_tE19Flash_kernel_traitsILi96ELi64ELi128ELi4ES3_EELb0ELb1ELb0ELb0ELb1ELb1ELb1ELb0EEEvNS_16Flash_fwd_paramsE) ;  /* 0xfffffee8cebc1950 */ /* 0x014fea0003c3ffff */
[----:B------:R-:W-:Y:S01]  /*11510*/  MOV R207, 0x0 ;  /* 0x0000000000cf7802 */ /* 0x000fe20000000f00 */
[----:B------:R-:W-:Y:S04]  /*11520*/  ST.E.128 desc[UR4][R56.64+0x4800], R48 ;  /* 0x0048003038007985 */ /* 0x000fe8000c101d04 */
[----:B------:R-:W-:Y:S04]  /*11530*/  ST.E.128 desc[UR4][R56.64+0x4880], R44 ;  /* 0x0048802c38007985 */ /* 0x000fe8000c101d04 */
[----:B------:R1:W-:Y:S02]  /*11540*/  ST.E.128 desc[UR4][R56.64+0x4900], R40 ;  /* 0x0049002838007985 */ /* 0x0003e4000c101d04 */
[----:B-1----:R-:W-:Y:S05]  /*11550*/  RET.REL.NODEC R206 `(_ZN5flash24flash_fwd_splitkv_kernelI23Flash_fwd_kernel_traitsILi96ELi64ELi128ELi4ELb0ELb0EN7cutlass10bfloat16_tE19Flash_kernel_traitsILi96ELi64ELi128ELi4ES3_EELb0ELb1ELb0ELb0ELb1ELb1ELb1ELb0EEEvNS_16Flash_fwd_paramsE) ;  /* 0xfffffee8cea87950 */ /* 0x002fea0003c3ffff */
.L_x_5492:
[----:B------:R-:W-:Y:S01]  /*11560*/  MOV R6, 0x2 ;  /* 0x0000000200067802 */ /* 0x000fe20000000f00 */
[----:B------:R-:W-:Y:S01]  /*11570*/  IMAD.MOV.U32 R5, RZ, RZ, 0x1f ;  /* 0x0000001fff057424 */ /* 0x000fe200078e00ff */
[----:B------:R-:W-:-:S07]  /*11580*/  MOV R7, 0xffffffff ;  /* 0xffffffff00077802 */ /* 0x000fce0000000f00 */
[----:B-1---5:R-:W-:Y:S05]  /*11590*/  WARPSYNC.COLLECTIVE R7, `(.L_x_5495) ;  /* 0x0000000007087348 */ /* 0x022fea0003c00000 */
[----:B------:R2:W3:Y:S02]  /*115a0*/  SHFL.BFLY P0, R8, R228, R6, R5 ;  /* 0x0c000006e4087389 */ /* 0x0004e40000000005 */
[----:B-123-5:R-:W-:Y:S05]  /*115b0*/  ENDCOLLECTIVE ;  /* 0x000000000000791b */ /* 0x02efea0003800000 */
.L_x_5495:
[----:B------:R-:W-:Y:S02]  /*115c0*/  IMAD.MOV.U32 R9, RZ, RZ, R8 ;  /* 0x000000ffff097224 */ /* 0x000fe400078e0008 */
[----:B------:R-:W-:Y:S02]  /*115d0*/  IMAD.MOV.U32 R6, RZ, RZ, 0x1 ;  /* 0x00000001ff067424 */ /* 0x000fe400078e00ff */
[----:B------:R-:W-:-:S05]  /*115e0*/  FADD.FTZ R9, R9, R228 ;  /* 0x000000e409097221 */ /* 0x000fca0000010000 */
[----:B------:R-:W-:-:S07]  /*115f0*/  MOV R228, R9 ;  /* 0x0000000900e47202 */ /* 0x000fce0000000f00 */
[----:B------:R-:W-:Y:S05]  /*11600*/  WARPSYNC.COLLECTIVE R7, `(.L_x_5496) ;  /* 0x0000000007087348 */ /* 0x000fea0003c00000 */
[----:B------:R1:W2:Y:S02]  /*11610*/  SHFL.BFLY P0, R8, R228, R6, R5 ;  /* 0x0c000006e4087389 */ /* 0x0002a40000000005 */
[----:B-12---:R-:W-:Y:S05]  /*11620*/  ENDCOLLECTIVE ;  /* 0x000000000000791b */ /* 0x006fea0003800000 */
.L_x_5496:
[----:B------:R-:W-:Y:S01]  /*11630*/  MOV R228, R225 ;  /* 0x000000e100e47202 */ /* 0x000fe20000000f00 */
[----:B------:R-:W-:Y:S01]  /*11640*/  IMAD.MOV.U32 R6, RZ, RZ, 0x2 ;  /* 0x00000002ff067424 */ /* 0x000fe200078e00ff */
[----:B------:R-:W-:-:S07]  /*11650*/  MOV R4, R8 ;  /* 0x0000000800047202 */ /* 0x000fce0000000f00 */
[----:B------:R-:W-:Y:S05]  /*11660*/  WARPSYNC.COLLECTIVE R7, `(.L_x_5497) ;  /* 0x0000000007087348 */ /* 0x000fea0003c00000 */
[----:B------:R1:W2:Y:S02]  /*11670*/  SHFL.BFLY P0, R8, R228, R6, R5 ;  /* 0x0c000006e4087389 */ /* 0x0002a40000000005 */
[----:B-12---:R-:W-:Y:S05]  /*11680*/  ENDCOLLECTIVE ;  /* 0x000000000000791b */ /* 0x006fea0003800000 */
.L_x_5497:
[----:B------:R-:W-:Y:S01]  /*11690*/  FADD.FTZ R4, R9, R4 ;  /* 0x0000000409047221 */ /* 0x000fe20000010000 */
[----:B------:R-:W-:Y:S01]  /*116a0*/  FADD.FTZ R54, R8, R225 ;  /* 0x000000e108367221 */ /* 0x000fe20000010000 */
[----:B------:R-:W-:-:S04]  /*116b0*/  MOV R6, 0x1 ;  /* 0x0000000100067802 */ /* 0x000fc80000000f00 */
[----:B------:R-:W-:-:S07]  /*116c0*/  MOV R228, R54 ;  /* 0x0000003600e47202 */ /* 0x000fce0000000f00 */
[----:B------:R-:W-:Y:S05]  /*116d0*/  WARPSYNC.COLLECTIVE R7, `(.L_x_5498) ;  /* 0x0000000007087348 */ /* 0x000fea0003c00000 */
[----:B------:R1:W2:Y:S02]  /*116e0*/  SHFL.BFLY P0, R8, R228, R6, R5 ;  /* 0x0c000006e4087389 */ /* 0x0002a40000000005 */
[----:B-12---:R-:W-:Y:S05]  /*116f0*/  ENDCOLLECTIVE ;  /* 0x000000000000791b */ /* 0x006fea0003800000 */
.L_x_5498:
[----:B------:R-:W-:Y:S05]  /*11700*/  BRA `(.L_x_5499) ;  /* 0xfffffff000d07947 */ /* 0x000fea000383ffff */
.L_x_5500:
        /* <DEDUP_REMOVED lines=15> */
.L_x_11637:


//--------------------- .text._ZN5flash24flash_fwd_splitkv_kernelI23Flash_fwd_kernel_traitsILi96ELi64ELi128ELi4ELb0ELb0EN7cutlass10bfloat16_tE19Flash_kernel_traitsILi96ELi64ELi128ELi4ES3_EELb0ELb1ELb1ELb0ELb0ELb0ELb1ELb0EEEvNS_16Flash_fwd_paramsE --------------------------
	.section	.text._ZN5flash24flash_fwd_splitkv_kernelI23Flash_fwd_kernel_traitsILi96ELi64ELi128ELi4ELb0ELb0EN7cutlass10bfloat16_tE19Flash_kernel_traitsILi96ELi64ELi128ELi4ES3_EELb0ELb1ELb1ELb0ELb0ELb0ELb1ELb0EEEvNS_16Flash_fwd_paramsE,"ax",@progbits
	.align	128
        .global         _ZN5flash24flash_fwd_splitkv_kernelI23Flash_fwd_kernel_traitsILi96ELi64ELi128ELi4ELb0ELb0EN7cutlass10bfloat16_tE19Flash_kernel_traitsILi96ELi64ELi128ELi4ES3_EELb0ELb1ELb1ELb0ELb0ELb0ELb1ELb0EEEvNS_16Flash_fwd_paramsE
        .type           _ZN5flash24flash_fwd_splitkv_kernelI23Flash_fwd_kernel_traitsILi96ELi64ELi128ELi4ELb0ELb0EN7cutlass10bfloat16_tE19Flash_kernel_traitsILi96ELi64ELi128ELi4ES3_EELb0ELb1ELb1ELb0ELb0ELb0ELb1ELb0EEEvNS_16Flash_fwd_paramsE,@function
        .size           _ZN5flash24flash_fwd_splitkv_kernelI23Flash_fwd_kernel_traitsILi96ELi64ELi128ELi4ELb0ELb0EN7cutlass10bfloat16_tE19Flash_kernel_traitsILi96ELi64ELi128ELi4ES3_EELb0ELb1ELb1ELb0ELb0ELb0ELb1ELb0EEEvNS_16Flash_fwd_paramsE,(.L_x_11638 - _ZN5flash24flash_fwd_splitkv_kernelI23Flash_fwd_kernel_traitsILi96ELi64ELi128ELi4ELb0ELb0EN7cutlass10bfloat16_tE19Flash_kernel_traitsILi96ELi64ELi128ELi4ES3_EELb0ELb1ELb1ELb0ELb0ELb0ELb1ELb0EEEvNS_16Flash_fwd_paramsE)
        .other          _ZN5flash24flash_fwd_splitkv_kernelI23Flash_fwd_kernel_traitsILi96ELi64ELi128ELi4ELb0ELb0EN7cutlass10bfloat16_tE19Flash_kernel_traitsILi96ELi64ELi128ELi4ES3_EELb0ELb1ELb1ELb0ELb0ELb0ELb1ELb0EEEvNS_16Flash_fwd_paramsE,@"STO_CUDA_ENTRY STV_DEFAULT"
_ZN5flash24flash_fwd_splitkv_kernelI23Flash_fwd_kernel_traitsILi96ELi64ELi128ELi4ELb0ELb0EN7cutlass10bfloat16_tE19Flash_kernel_traitsILi96ELi64ELi128ELi4ES3_EELb0ELb1ELb1ELb0ELb0ELb0ELb1ELb0EEEvNS_16Flash_fwd_paramsE:
.text._ZN5flash24flash_fwd_splitkv_kernelI23Flash_fwd_kernel_traitsILi96ELi64ELi128ELi4ELb0ELb0EN7cutlass10bfloat16_tE19Flash_kernel_traitsILi96ELi64ELi128ELi4ES3_EELb0ELb1ELb1ELb0ELb0ELb0ELb1ELb0EEEvNS_16Flash_fwd_paramsE:
        /* <DEDUP_REMOVED lines=29> */
[----:B------:R-:W-:Y:S05]  /*01d0*/  CALL.REL.NOINC `($_ZN5flash24flash_fwd_splitkv_kernelI23Flash_fwd_kernel_traitsILi96ELi64ELi128ELi4ELb0ELb0EN7cutlass10bfloat16_tE19Flash_kernel_traitsILi96ELi64ELi128ELi4ES3_EELb0ELb1ELb1ELb0ELb0ELb0ELb1ELb0EEEvNS_16Flash_fwd_paramsE$_ZN5flash30compute_attn_1rowblock_splitkvI23Flash_fwd_kernel_traitsILi96ELi64ELi128ELi4ELb0ELb0EN7cutlass10bfloat16_tE19Flash_kernel_traitsILi96ELi64ELi128ELi4ES3_EELb0ELb1ELb1ELb0ELb0ELb0ELb1ELb0ENS_16Flash_fwd_paramsEEEvRKT8_iiiii) ;  /* 0x0000000000087944 */ /* 0x000fea0003c00000 */
[----:B------:R-:W-:Y:S05]  /*01e0*/  BSYNC.RECONVERGENT B3 ;  /* 0x0000000000037941 */ /* 0x000fea0003800200 */
.L_x_5501:
[----:B------:R-:W-:Y:S05]  /*01f0*/  EXIT ;  /* 0x000000000000794d */ /* 0x000fea0003800000 */
        .type           $_ZN5flash24flash_fwd_splitkv_kernelI23Flash_fwd_kernel_traitsILi96ELi64ELi128ELi4ELb0ELb0EN7cutlass10bfloat16_tE19Flash_kernel_traitsILi96ELi64ELi128ELi4ES3_EELb0ELb1ELb1ELb0ELb0ELb0ELb1ELb0EEEvNS_16Flash_fwd_paramsE$_ZN5flash30compute_attn_1rowblock_splitkvI23Flash_fwd_kernel_traitsILi96ELi64ELi128ELi4ELb0ELb0EN7cutlass10bfloat16_tE19Flash_kernel_traitsILi96ELi64ELi128ELi4ES3_EELb0ELb1ELb1ELb0ELb0ELb0ELb1ELb0ENS_16Flash_fwd_paramsEEEvRKT8_iiiii,@function
        .size           $_ZN5flash24flash_fwd_splitkv_kernelI23Flash_fwd_kernel_traitsILi96ELi64ELi128ELi4ELb0ELb0EN7cutlass10bfloat16_tE19Flash_kernel_traitsILi96ELi64ELi128ELi4ES3_EELb0ELb1ELb1ELb0ELb0ELb0ELb1ELb0EEEvNS_16Flash_fwd_paramsE$_ZN5flash30compute_attn_1rowblock_splitkvI23Flash_fwd_kernel_traitsILi96ELi64ELi128ELi4ELb0ELb0EN7cutlass10bfloat16_tE19Flash_kernel_traitsILi96ELi64ELi128ELi4ES3_EELb0ELb1ELb1ELb0ELb0ELb0ELb1ELb0ENS_16Flash_fwd_paramsEEEvRKT8_iiiii,(.L_x_11638 - $_ZN5flash24flash_fwd_splitkv_kernelI23Flash_fwd_kernel_traitsILi96ELi64ELi128ELi4ELb0ELb0EN7cutlass10bfloat16_tE19Flash_kernel_traitsILi96ELi64ELi128ELi4ES3_EELb0ELb1ELb1ELb0ELb0ELb0ELb1ELb0EEEvNS_16Flash_fwd_paramsE$_ZN5flash30compute_attn_1rowblock_splitkvI23Flash_fwd_kernel_traitsILi96ELi64ELi128ELi4ELb0ELb0EN7cutlass10bfloat16_tE19Flash_kernel_traitsILi96ELi64ELi128ELi4ES3_EELb0ELb1ELb1ELb0ELb0ELb0ELb1ELb0ENS_16Flash_fwd_paramsEEEvRKT8_iiiii)
$_ZN5flash24flash_fwd_splitkv_kernelI23Flash_fwd_kernel_traitsILi96ELi64ELi128ELi4ELb0ELb0EN7cutlass10bfloat16_tE19Flash_kernel_traitsILi96ELi64ELi128ELi4ES3_EELb0ELb1ELb1ELb0ELb0ELb0ELb1ELb0EEEvNS_16Flash_fwd_paramsE$_ZN5flash30compute_attn_1rowblock_splitkvI23Flash_fwd_kernel_traitsILi96ELi64ELi128ELi4ELb0ELb0EN7cutlass10bfloat16_tE19Flash_kernel_traitsILi96ELi64ELi128ELi4ES3_EELb0ELb1ELb1ELb0ELb0ELb0ELb1ELb0ENS_16Flash_fwd_paramsEEEvRKT8_iiiii:
        /* <DEDUP_REMOVED lines=39> */
.L_x_5503:
[----:B------:R-:W-:Y:S05]  /*0470*/  BSYNC.RECONVERGENT B0 ;  /* 0x0000000000007941 */ /* 0x000fea0003800200 */
.L_x_5502:
[----:B------:R-:W-:Y:S04]  /*0480*/  BSSY.RECONVERGENT B0, `(.L_x_5504) ;  /* 0x0000007000007945 */ /* 0x000fe80003800200 */
[----:B------:R-:W-:Y:S05]  /*0490*/  @!P3 BRA `(.L_x_5505) ;  /* 0x000000000014b947 */ /* 0x000fea0003800000 */
[----:B-----5:R-:W4:Y:S02]  /*04a0*/  LD.E.U8 R0, desc[UR4][R2.64+0x1b2] ;  /* 0x0001b20402007980 */ /* 0x020f24000c101100 */
[----:B----4-:R-:W-:-:S13]  /*04b0*/  ISETP.NE.AND P1, PT, R0, RZ, PT ;  /* 0x000000ff0000720c */ /* 0x010fda0003f25270 */
[----:B------:R-:W4:Y:S02]  /*04c0*/  @P1 LD.E R7, desc[UR4][R18.64+0x4] ;  /* 0x0000040412071980 */ /* 0x000f24000c101900 */
[----:B----4-:R-:W-:-:S06]  /*04d0*/  @P1 IADD3 R0, PT, PT, R7, -R14, RZ ;  /* 0x8000000e07001210 */ /* 0x010fcc0007ffe0ff */
[----:B------:R4:W5:Y:S02]  /*04e0*/  @!P1 LD.E R0, desc[UR4][R18.64] ;  /* 0x0000000412009980 */ /* 0x000964000c101900 */
.L_x_5505:
[----:B------:R-:W-:Y:S05]  /*04f0*/  BSYNC.RECONVERGENT B0 ;  /* 0x0000000000007941 */ /* 0x000fea0003800200 */
.L_x_5504:
        /* <DEDUP_REMOVED lines=8> */
.L_x_5507:
[----:B------:R-:W5:Y:S01]  /*0580*/  LD.E.64 R8, desc[UR4][R2.64+0x108] ;  /* 0x0001080402087980 */ /* 0x000f62000c101b00 */
[----:B------:R-:W-:Y:S01]  /*0590*/  BSSY.RECONVERGENT B0, `(.L_x_5509) ;  /* 0x0000006000007945 */ /* 0x000fe20003800200 */
[----:B------:R-:W-:Y:S01]  /*05a0*/  IMAD.MOV.U32 R7, RZ, RZ, RZ ;  /* 0x000000ffff077224 */ /* 0x000fe200078e00ff */
[----:B-----5:R-:W-:-:S04]  /*05b0*/  ISETP.NE.U32.AND P0, PT, R8, RZ, PT ;  /* 0x000000ff0800720c */ /* 0x020fc80003f05070 */
[----:B------:R-:W-:-:S13]  /*05c0*/  ISETP.NE.AND.EX P0, PT, R9, RZ, PT, P0 ;  /* 0x000000ff0900720c */ /* 0x000fda0003f05300 */
[----:B------:R-:W-:Y:S05]  /*05d0*/  @!P0 BRA `(.L_x_5510) ;  /* 0x0000000000048947 */ /* 0x000fea0003800000 */
[----:B------:R1:W5:Y:S02]  /*05e0*/  LD.E R7, desc[UR4][R2.64+0xbc] ;  /* 0x0000bc0402077980 */ /* 0x000364000c101900 */
.L_x_5510:
[----:B------:R-:W-:Y:S05]  /*05f0*/  BSYNC.RECONVERGENT B0 ;  /* 0x0000000000007941 */ /* 0x000fea0003800200 */
.L_x_5509:
[----:B-----5:R-:W-:Y:S02]  /*0600*/  IADD3 R0, PT, PT, R7, R0, -R13 ;  /* 0x0000000007007210 */ /* 0x020fe40007ffe80d */
.L_x_5508:
[----:B------:R-:W-:Y:S05]  /*0610*/  BSYNC.RECONVERGENT B1 ;  /* 0x0000000000017941 */ /* 0x000fea0003800200 */
.L_x_5506:
[----:B------:R-:W-:Y:S01]  /*0620*/  IMAD.SHL.U32 R140, R203, 0x40, RZ ;  /* 0x00000040cb8c7824 */ /* 0x000fe200078e00ff */
[----:B------:R-:W-:Y:S01]  /*0630*/  MOV R8, R202 ;  /* 0x000000ca00087202 */ /* 0x000fe20000000f00 */
[----:B------:R-:W-:-:S03]  /*0640*/  IMAD.MOV.U32 R9, RZ, RZ, 0x0 ;  /* 0x00000000ff097424 */ /* 0x000fc600078e00ff */
[----:B------:R-:W-:-:S13]  /*0650*/  ISETP.GT.AND P0, PT, R233, R140, PT ;  /* 0x0000008ce900720c */ /* 0x000fda0003f04270 */
[----:B-1234-:R-:W-:Y:S05]  /*0660*/  @!P0 RET.REL.NODEC R8 `(_ZN5flash24flash_fwd_splitkv_kernelI23Flash_fwd_kernel_traitsILi96ELi64ELi128ELi4ELb0ELb0EN7cutlass10bfloat16_tE19Flash_kernel_traitsILi96ELi64ELi128ELi4ES3_EELb0ELb1ELb1ELb0ELb0ELb0ELb1ELb0EEEvNS_16Flash_fwd_paramsE) ;  /* 0xfffffff808648950 */ /* 0x01efea0003c3ffff */
[----:B------:R-:W2:Y:S04]  /*0670*/  LD.E R8, desc[UR4][R2.64+0xb8] ;  /* 0x0000b80402087980 */ /* 0x000ea8000c101900 */
[----:B------:R-:W3:Y:S04]  /*0680*/  LD.E R12, desc[UR4][R2.64+0x188] ;  /* 0x00018804020c7980 */ /* 0x000ee8000c101900 */
[----:B------:R-:W4:Y:S01]  /*0690*/  LD.E R7, desc[UR4][R2.64+0x184] ;  /* 0x0001840402077980 */ /* 0x000f22000c101900 */
[----:B------:R-:W-:Y:S01]  /*06a0*/  IABS R10, R6 ;  /* 0x00000006000a7213 */ /* 0x000fe20000000000 */
[----:B------:R-:W-:-:S03]  /*06b0*/  IMAD.IADD R184, R140, 0x1, R0 ;  /* 0x000000018cb87824 */ /* 0x000fc600078e0200 */
        /* <DEDUP_REMOVED lines=9> */
[----:B------:R-:W-:Y:S02]  /*0750*/  SHF.R.S32.HI R17, RZ, 0x1f, R8 ;  /* 0x0000001fff117819 */ /* 0x000fe40000011408 */
[----:B----4-:R-:W-:Y:S02]  /*0760*/  IADD3 R7, PT, PT, R184, -R233, -R7 ;  /* 0x800000e9b8077210 */ /* 0x010fe40007ffe807 */
        /* <DEDUP_REMOVED lines=10> */
[----:B------:R-:W-:-:S03]  /*0810*/  IMAD R8, R203, 0x40, -R233 ;  /* 0x00000040cb087824 */ /* 0x000fc600078e0ae9 */
[----:B------:R-:W-:-:S13]  /*0820*/  ISETP.GT.U32.AND P1, PT, R10, R9, PT ;  /* 0x000000090a00720c */ /* 0x000fda0003f24070 */
[----:B------:R-:W-:Y:S02]  /*0830*/  @!P1 IMAD.IADD R9, R9, 0x1, -R10 ;  /* 0x0000000109099824 */ /* 0x000fe400078e0a0a */
[----:B------:R-:W-:Y:S01]  /*0840*/  @!P1 VIADD R15, R15, 0x1 ;  /* 0x000000010f0f9836 */ /* 0x000fe20000000000 */
[----:B------:R-:W-:Y:S02]  /*0850*/  ISETP.NE.AND P1, PT, R6, RZ, PT ;  /* 0x000000ff0600720c */ /* 0x000fe40003f25270 */
[----:B------:R-:W-:Y:S01]  /*0860*/  ISETP.GE.U32.AND P2, PT, R9, R10, PT ;  /* 0x0000000a0900720c */ /* 0x000fe20003f46070 */
[----:B------:R-:W-:Y:S01]  /*0870*/  VIADD R9, R0, 0x7f ;  /* 0x0000007f00097836 */ /* 0x000fe20000000000 */
[----:B------:R-:W-:-:S04]  /*0880*/  SHF.R.S32.HI R10, RZ, 0x1f, R7 ;  /* 0x0000001fff0a7819 */ /* 0x000fc80000011407 */
[----:B---3--:R-:W-:Y:S02]  /*0890*/  IADD3 R8, PT, PT, R12, R8, R9 ;  /* 0x000000080c087210 */ /* 0x008fe40007ffe009 */
[----:B------:R-:W-:-:S03]  /*08a0*/  LEA.HI R7, R10, R7, RZ, 0x7 ;  /* 0x000000070a077211 */ /* 0x000fc600078f38ff */
[----:B------:R-:W-:Y:S01]  /*08b0*/  VIADD R8, R8, 0x40 ;  /* 0x0000004008087836 */ /* 0x000fe20000000000 */
[----:B------:R-:W-:Y:S01]  /*08c0*/  SHF.R.S32.HI R7, RZ, 0x7, R7 ;  /* 0x00000007ff077819 */ /* 0x000fe20000011407 */
[----:B------:R-:W-:-:S03]  /*08d0*/  @P2 VIADD R15, R15, 0x1 ;  /* 0x000000010f0f2836 */ /* 0x000fc60000000000 */
[----:B------:R-:W-:Y:S01]  /*08e0*/  SHF.R.S32.HI R17, RZ, 0x1f, R8 ;  /* 0x0000001fff117819 */ /* 0x000fe20000011408 */
[----:B------:R-:W-:Y:S01]  /*08f0*/  @!P0 IMAD.MOV R15, RZ, RZ, -R15 ;  /* 0x000000ffff0f8224 */ /* 0x000fe200078e0a0f */
[----:B------:R-:W-:Y:S02]  /*0900*/  @!P1 LOP3.LUT R15, RZ, R6, RZ, 0x33, !PT ;  /* 0x00000006ff0f9212 */ /* 0x000fe400078e33ff */
[----:B------:R-:W-:Y:S02]  /*0910*/  SHF.R.S32.HI R6, RZ, 0x1f, R9 ;  /* 0x0000001fff067819 */ /* 0x000fe40000011409 */
[----:B------:R-:W-:Y:S01]  /*0920*/  LEA.HI R17, R17, R8, RZ, 0x7 ;  /* 0x0000000811117211 */ /* 0x000fe200078f38ff */
[----:B------:R-:W-:Y:S01]  /*0930*/  IMAD R196, R15, UR8, RZ ;  /* 0x000000080fc47c24 */ /* 0x000fe2000f8e02ff */
[----:B------:R-:W-:Y:S02]  /*0940*/  LEA.HI R6, R6, R9, RZ, 0x7 ;  /* 0x0000000906067211 */ /* 0x000fe400078f38ff */
[----:B------:R-:W-:-:S02]  /*0950*/  SHF.R.S32.HI R17, RZ, 0x7, R17 ;  /* 0x00000007ff117819 */ /* 0x000fc40000011411 */
[----:B------:R-:W-:-:S04]  /*0960*/  SHF.R.S32.HI R6, RZ, 0x7, R6 ;  /* 0x00000007ff067819 */ /* 0x000fc80000011406 */
[C---:B------:R-:W-:Y:S02]  /*0970*/  VIADDMNMX R6, R196.reuse, R15, R6, PT ;  /* 0x0000000fc4067246 */ /* 0x040fe40003800106 */
[----:B------:R-:W-:Y:S02]  /*0980*/  VIMNMX R196, PT, PT, R196, R7, !PT ;  /* 0x00000007c4c47248 */ /* 0x000fe40007fe0100 */
[----:B------:R-:W-:-:S04]  /*0990*/  VIMNMX R117, PT, PT, R6, R17, PT ;  /* 0x0000001106757248 */ /* 0x000fc80003fe0100 */
        /* <DEDUP_REMOVED lines=37> */
.L_x_5513:
[----:B------:R-:W-:Y:S05]  /*0bf0*/  BSYNC.RECONVERGENT B0 ;  /* 0x0000000000007941 */ /* 0x000fea0003800200 */
.L_x_5512:
        /* <DEDUP_REMOVED lines=16> */
.L_x_5515:
[----:B------:R-:W-:Y:S05]  /*0d00*/  BSYNC.RECONVERGENT B0 ;  /* 0x0000000000007941 */ /* 0x000fea0003800200 */
.L_x_5514:
        /* <DEDUP_REMOVED lines=15> */
.L_x_5517:
[----:B------:R-:W-:Y:S05]  /*0e00*/  BSYNC.RECONVERGENT B0 ;  /* 0x0000000000007941 */ /* 0x000fea0003800200 */
.L_x_5516:
        /* <DEDUP_REMOVED lines=15> */
.L_x_5519:
[----:B------:R-:W-:Y:S05]  /*0f00*/  BSYNC.RECONVERGENT B0 ;  /* 0x0000000000007941 */ /* 0x000fea0003800200 */
.L_x_5518:
        /* <DEDUP_REMOVED lines=13> */
[----:B-123--:R-:W-:Y:S05]  /*0fe0*/  @P6 RET.REL.NODEC R202 `(_ZN5flash24flash_fwd_splitkv_kernelI23Flash_fwd_kernel_traitsILi96ELi64ELi128ELi4ELb0ELb0EN7cutlass10bfloat16_tE19Flash_kernel_traitsILi96ELi64ELi128ELi4ES3_EELb0ELb1ELb1ELb0ELb0ELb0ELb1ELb0EEEvNS_16Flash_fwd_paramsE) ;  /* 0xfffffff0ca046950 */ /* 0x00efea0003c3ffff */
[----:B------:R-:W-:Y:S02]  /*0ff0*/  MOV R3, 0xff800000 ;  /* 0xff80000000037802 */ /* 0x000fe40000000f00 */
[----:B------:R-:W-:-:S03]  /*1000*/  MOV R203, 0x0 ;  /* 0x0000000000cb7802 */ /* 0x000fc60000000f00 */
[----:B------:R1:W-:Y:S02]  /*1010*/  ST.E desc[UR4][R4.64+0xc0], R3 ;  /* 0x0000c00304007985 */ /* 0x0003e4000c101904 */
[----:B-1----:R-:W-:Y:S05]  /*1020*/  RET.REL.NODEC R202 `(_ZN5flash24flash_fwd_splitkv_kernelI23Flash_fwd_kernel_traitsILi96ELi64ELi128ELi4ELb0ELb0EN7cutlass10bfloat16_tE19Flash_kernel_traitsILi96ELi64ELi128ELi4ES3_EELb0ELb1ELb1ELb0ELb0ELb0ELb1ELb0EEEvNS_16Flash_fwd_paramsE) ;  /* 0xffffffeccaf47950 */ /* 0x002fea0003c3ffff */
.L_x_5511:
        /* <DEDUP_REMOVED lines=33> */
[----:B------:R-:W4:Y:S04]  /*1240*/  LD.E.64 R16, desc[UR4][R2.64+0x28] ;  /* 0x0000280402107980 */ /* 0x000f28000c101b00 */
        /* <DEDUP_REMOVED lines=21> */
[----:B---3-5:R-:W3:Y:S02]  /*13a0*/  MUFU.RCP R12, R14 ;  /* 0x0000000e000c7308 */ /* 0x028ee40000001000 */
        /* <DEDUP_REMOVED lines=21> */
[----:B------:R-:W-:Y:S01]  /*1500*/  IMAD.MOV.U32 R9, RZ, RZ, R6 ;  /* 0x000000ffff097224 */ /* 0x000fe200078e0006 */
[----:B------:R-:W-:Y:S01]  /*1510*/  SHF.R.S32.HI R25, RZ, 0x1f, R4 ;  /* 0x0000001fff197819 */ /* 0x000fe20000011404 */
[----:B----4-:R-:W-:-:S03]  /*1520*/  IMAD R6, R189, R4, RZ ;  /* 0x00000004bd067224 */ /* 0x010fc600078e02ff */
[----:B------:R-:W-:Y:S02]  /*1530*/  @!P0 IADD3 R9, PT, PT, -R9, RZ, RZ ;  /* 0x000000ff09098210 */ /* 0x000fe40007ffe1ff */
[----:B------:R-:W-:Y:S01]  /*1540*/  @!P1 LOP3.LUT R9, RZ, R21, RZ, 0x33, !PT ;  /* 0x00000015ff099212 */ /* 0x000fe200078e33ff */
[----:B------:R-:W-:-:S04]  /*1550*/  IMAD R6, R188, R25, R6 ;  /* 0x00000019bc067224 */ /* 0x000fc800078e0206 */
[----:B------:R-:W-:Y:S01]  /*1560*/  IMAD R13, R19, R9, RZ ;  /* 0x00000009130d7224 */ /* 0x000fe200078e02ff */
[----:B--2---:R-:W-:Y:S01]  /*1570*/  SHF.R.S32.HI R7, RZ, 0x1f, R5 ;  /* 0x0000001fff077819 */ /* 0x004fe20000011405 */
[-C--:B------:R-:W-:Y:S02]  /*1580*/  IMAD R8, R23, R5.reuse, RZ ;  /* 0x0000000517087224 */ /* 0x080fe400078e02ff */
[----:B------:R-:W-:-:S04]  /*1590*/  IMAD.WIDE.U32 R14, R22, R5, RZ ;  /* 0x00000005160e7225 */ /* 0x000fc800078e00ff */
[----:B------:R-:W-:-:S05]  /*15a0*/  IMAD R8, R22, R7, R8 ;  /* 0x0000000716087224 */ /* 0x000fca00078e0208 */
        /* <DEDUP_REMOVED lines=14> */
.L_x_5521:
        /* <DEDUP_REMOVED lines=28> */
[----:B------:R-:W-:Y:S01]  /*1850*/  @!P4 IMAD R5, R6, R188, R5 ;  /* 0x000000bc0605c224 */ /* 0x000fe200078e0205 */
[----:B------:R-:W-:Y:S01]  /*1860*/  @P4 IADD3 R6, PT, PT, R13, R14, RZ ;  /* 0x0000000e0d064210 */ /* 0x000fe20007ffe0ff */
[----:B----4-:R-:W-:Y:S02]  /*1870*/  @!P4 IMAD R9, R23, R12, RZ ;  /* 0x0000000c1709c224 */ /* 0x010fe400078e02ff */
[----:B------:R-:W-:Y:S02]  /*1880*/  @!P4 IMAD.IADD R25, R25, 0x1, R5 ;  /* 0x000000011919c824 */ /* 0x000fe400078e0205 */
[----:B------:R-:W-:Y:S02]  /*1890*/  @!P2 IMAD.IADD R7, R7, 0x1, -R4 ;  /* 0x000000010707a824 */ /* 0x000fe400078e0a04 */
[C---:B------:R-:W-:Y:S02]  /*18a0*/  @!P4 IMAD R9, R22.reuse, R8, R9 ;  /* 0x000000081609c224 */ /* 0x040fe400078e0209 */
[----:B------:R-:W-:Y:S01]  /*18b0*/  @!P4 IMAD.WIDE.U32 R24, R22, R12, R24 ;  /* 0x0000000c1618c225 */ /* 0x000fe200078e0018 */
[----:B------:R-:W-:-:S03]  /*18c0*/  ISETP.GE.U32.AND P5, PT, R7, R4, PT ;  /* 0x000000040700720c */ /* 0x000fc60003fa6070 */
[-C--:B------:R-:W-:Y:S02]  /*18d0*/  @P4 IMAD R5, R189, R6.reuse, RZ ;  /* 0x00000006bd054224 */ /* 0x080fe400078e02ff */
[----:B------:R-:W-:Y:S01]  /*18e0*/  @P4 IMAD.WIDE.U32 R22, R188, R6, RZ ;  /* 0x00000006bc164225 */ /* 0x000fe200078e00ff */
[----:B------:R-:W-:Y:S02]  /*18f0*/  LOP3.LUT R6, R212, R21, RZ, 0x3c, !PT ;  /* 0x00000015d4067212 */ /* 0x000fe400078e3cff */
[----:B------:R-:W-:Y:S02]  /*1900*/  ISETP.NE.AND P0, PT, R21, RZ, PT ;  /* 0x000000ff1500720c */ /* 0x000fe40003f05270 */
[----:B------:R-:W-:Y:S02]  /*1910*/  ISETP.GE.AND P1, PT, R6, RZ, PT ;  /* 0x000000ff0600720c */ /* 0x000fe40003f26270 */
[----:B------:R-:W-:Y:S02]  /*1920*/  @!P2 IADD3 R10, PT, PT, R10, 0x1, RZ ;  /* 0x000000010a0aa810 */ /* 0x000fe40007ffe0ff */
[----:B------:R-:W-:Y:S01]  /*1930*/  @!P4 IADD3 R9, PT, PT, R25, R9, RZ ;  /* 0x000000091909c210 */ /* 0x000fe20007ffe0ff */
[----:B------:R-:W-:Y:S01]  /*1940*/  @P4 IMAD.IADD R9, R23, 0x1, R5 ;  /* 0x0000000117094824 */ /* 0x000fe200078e0205 */
[----:B------:R-:W-:Y:S01]  /*1950*/  LEA R4, R117, 0xffffff80, 0x7 ;  /* 0xffffff8075047811 */ /* 0x000fe200078e38ff */
[----:B------:R-:W-:Y:S01]  /*1960*/  @!P4 IMAD R6, R191, R13, RZ ;  /* 0x0000000dbf06c224 */ /* 0x000fe200078e02ff */
[----:B------:R-:W-:-:S02]  /*1970*/  @!P4 MOV R8, R24 ;  /* 0x000000180008c202 */ /* 0x000fc40000000f00 */
[----:B------:R-:W-:Y:S01]  /*1980*/  @!P4 SHF.R.S32.HI R5, RZ, 0x1f, R13 ;  /* 0x0000001fff05c819 */ /* 0x000fe2000001140d */
[----:B------:R-:W-:Y:S01]  /*1990*/  @P5 VIADD R10, R10, 0x1 ;  /* 0x000000010a0a5836 */ /* 0x000fe20000000000 */
[----:B------:R-:W-:Y:S01]  /*19a0*/  @P4 MOV R8, R22 ;  /* 0x0000001600084202 */ /* 0x000fe20000000f00 */
[----:B------:R-:W-:Y:S01]  /*19b0*/  IMAD R7, R189, R4, RZ ;  /* 0x00000004bd077224 */ /* 0x000fe200078e02ff */
[----:B------:R-:W-:Y:S01]  /*19c0*/  SHF.R.S32.HI R25, RZ, 0x1f, R4 ;  /* 0x0000001fff197819 */ /* 0x000fe20000011404 */
[----:B------:R-:W-:Y:S02]  /*19d0*/  @!P4 IMAD R5, R5, R190, R6 ;  /* 0x000000be0505c224 */ /* 0x000fe400078e0206 */
[----:B------:R-:W-:Y:S01]  /*19e0*/  @!P4 IMAD.WIDE.U32 R22, R190, R13, RZ ;  /* 0x0000000dbe16c225 */ /* 0x000fe200078e00ff */
[----:B------:R-:W-:-:S03]  /*19f0*/  @!P1 IADD3 R10, PT, PT, -R10, RZ, RZ ;  /* 0x000000ff0a0a9210 */ /* 0x000fc60007ffe1ff */
[----:B------:R-:W-:Y:S01]  /*1a00*/  IMAD.WIDE.U32 R8, R188, R4, R8 ;  /* 0x00000004bc087225 */ /* 0x000fe200078e0008 */
[----:B------:R-:W-:-:S03]  /*1a10*/  @!P0 LOP3.LUT R10, RZ, R21, RZ, 0x33, !PT ;  /* 0x00000015ff0a8212 */ /* 0x000fc600078e33ff */
[----:B------:R-:W-:Y:S01]  /*1a20*/  IMAD R7, R25, R188, R7 ;  /* 0x000000bc19077224 */ /* 0x000fe200078e0207 */
[----:B------:R-:W-:Y:S01]  /*1a30*/  @!P4 IADD3 R23, PT, PT, R23, R5, RZ ;  /* 0x000000051717c210 */ /* 0x000fe20007ffe0ff */
[----:B------:R-:W-:Y:S01]  /*1a40*/  @P4 IMAD.IADD R13, R13, 0x1, R14 ;  /* 0x000000010d0d4824 */ /* 0x000fe200078e020e */
[----:B------:R-:W-:Y:S01]  /*1a50*/  MOV R14, R8 ;  /* 0x00000008000e7202 */ /* 0x000fe20000000f00 */
[----:B------:R-:W-:Y:S01]  /*1a60*/  @!P4 IMAD R6, R17, R12, RZ ;  /* 0x0000000c1106c224 */ /* 0x000fe200078e02ff */
[----:B------:R-:W-:Y:S02]  /*1a70*/  @!P4 SHF.R.S32.HI R5, RZ, 0x1f, R12 ;  /* 0x0000001fff05c819 */ /* 0x000fe4000001140c */
[----:B------:R-:W-:Y:S01]  /*1a80*/  IADD3 R15, PT, PT, R9, R7, RZ ;  /* 0x00000007090f7210 */ /* 0x000fe20007ffe0ff */
        /* <DEDUP_REMOVED lines=14> */
.L_x_5522:
[----:B------:R-:W-:Y:S05]  /*1b70*/  BSYNC.RECONVERGENT B0 ;  /* 0x0000000000007941 */ /* 0x000fea0003800200 */
.L_x_5520:
        /* <DEDUP_REMOVED lines=26> */
[----:B------:R-:W-:Y:S01]  /*1d20*/  LOP3.LUT R8, R212, R21, RZ, 0x3c, !PT ;  /* 0x00000015d4087212 */ /* 0x000fe200078e3cff */
[----:B------:R-:W-:Y:S01]  /*1d30*/  @!P5 VIADD R12, R12, 0x1 ;  /* 0x000000010c0cd836 */ /* 0x000fe20000000000 */
[----:B------:R-:W-:Y:S02]  /*1d40*/  ISETP.NE.AND P5, PT, R21, RZ, PT ;  /* 0x000000ff1500720c */ /* 0x000fe40003fa5270 */
[----:B------:R-:W-:Y:S01]  /*1d50*/  ISETP.GE.AND P4, PT, R8, RZ, PT ;  /* 0x000000ff0800720c */ /* 0x000fe20003f86270 */
[C---:B------:R-:W-:Y:S02]  /*1d60*/  IMAD R9, R4.reuse, R191, R9 ;  /* 0x000000bf04097224 */ /* 0x040fe400078e0209 */
[----:B------:R-:W-:-:S04]  /*1d70*/  IMAD.WIDE.U32 R30, R4, R190, RZ ;  /* 0x000000be041e7225 */ /* 0x000fc800078e00ff */
[C---:B------:R-:W-:Y:S02]  /*1d80*/  IMAD.SHL.U32 R232, R180.reuse, 0x20, RZ ;  /* 0x00000020b4e87824 */ /* 0x040fe400078e00ff */
[C---:B------:R-:W-:Y:S02]  /*1d90*/  IMAD.SHL.U32 R129, R180.reuse, 0x10, RZ ;  /* 0x00000010b4817824 */ /* 0x040fe400078e00ff */
[----:B------:R-:W-:Y:S02]  /*1da0*/  IMAD.SHL.U32 R13, R180, 0x8, RZ ;  /* 0x00000008b40d7824 */ /* 0x000fe400078e00ff */
[----:B------:R-:W-:Y:S01]  /*1db0*/  IMAD.IADD R9, R31, 0x1, R9 ;  /* 0x000000011f097824 */ /* 0x000fe200078e0209 */
[----:B------:R-:W-:Y:S01]  /*1dc0*/  LOP3.LUT R31, R232, 0xc0, RZ, 0xc0, !PT ;  /* 0x000000c0e81f7812 */ /* 0x000fe200078ec0ff */
[----:B------:R-:W-:Y:S01]  /*1dd0*/  IMAD.SHL.U32 R119, R180, 0x4, RZ ;  /* 0x00000004b4777824 */ /* 0x000fe200078e00ff */
[----:B------:R-:W-:Y:S01]  /*1de0*/  LOP3.LUT R25, R129, 0x100, RZ, 0xc0, !PT ;  /* 0x0000010081197812 */ /* 0x000fe200078ec0ff */
[----:B------:R-:W-:Y:S01]  /*1df0*/  @P6 VIADD R12, R12, 0x1 ;  /* 0x000000010c0c6836 */ /* 0x000fe20000000000 */
[----:B------:R-:W-:-:S02]  /*1e00*/  LOP3.LUT R33, R13, 0xc0, RZ, 0xc0, !PT ;  /* 0x000000c00d217812 */ /* 0x000fc400078ec0ff */
[----:B------:R-:W-:Y:S01]  /*1e10*/  LOP3.LUT R133, R119, 0x18, RZ, 0xc0, !PT ;  /* 0x0000001877857812 */ /* 0x000fe200078ec0ff */
[----:B------:R-:W-:Y:S01]  /*1e20*/  @!P4 IMAD.MOV R12, RZ, RZ, -R12 ;  /* 0x000000ffff0cc224 */ /* 0x000fe200078e0a0c */
[----:B------:R-:W-:Y:S02]  /*1e30*/  LOP3.LUT R8, R31, 0x8, R180, 0xf8, !PT ;  /* 0x000000081f087812 */ /* 0x000fe400078ef8b4 */
[----:B------:R-:W-:Y:S02]  /*1e40*/  LOP3.LUT R128, R25, 0x20, R232, 0xf8, !PT ;  /* 0x0000002019807812 */ /* 0x000fe400078ef8e8 */
[----:B------:R-:W-:Y:S02]  /*1e50*/  @!P5 LOP3.LUT R12, RZ, R21, RZ, 0x33, !PT ;  /* 0x00000015ff0cd212 */ /* 0x000fe400078e33ff */
[----:B------:R-:W-:Y:S02]  /*1e60*/  LOP3.LUT R4, R33, 0x18, R180, 0xf8, !PT ;  /* 0x0000001821047812 */ /* 0x000fe400078ef8b4 */
[----:B------:R-:W-:-:S02]  /*1e70*/  LOP3.LUT R210, R13, 0x18, RZ, 0xc0, !PT ;  /* 0x000000180dd27812 */ /* 0x000fc400078ec0ff */
[----:B------:R-:W-:Y:S01]  /*1e80*/  LOP3.LUT R128, R128, R8, R133, 0xf6, !PT ;  /* 0x0000000880807212 */ /* 0x000fe200078ef685 */
[----:B------:R-:W-:Y:S01]  /*1e90*/  IMAD R8, R29, R12, RZ ;  /* 0x0000000c1d087224 */ /* 0x000fe200078e02ff */
[----:B------:R-:W-:Y:S02]  /*1ea0*/  SHF.R.S32.HI R21, RZ, 0x1f, R12 ;  /* 0x0000001fff157819 */ /* 0x000fe4000001140c */
[--C-:B------:R-:W-:Y:S02]  /*1eb0*/  LOP3.LUT R4, R4, 0x18, R13.reuse, 0x78, !PT ;  /* 0x0000001804047812 */ /* 0x100fe400078e780d */
[----:B------:R-:W-:Y:S01]  /*1ec0*/  IADD3 R20, P1, P0, R30, R20, R210 ;  /* 0x000000141e147210 */ /* 0x000fe2000783e0d2 */
[----:B------:R-:W-:Y:S01]  /*1ed0*/  IMAD.WIDE.U32 R30, R28, R12, RZ ;  /* 0x0000000c1c1e7225 */ /* 0x000fe200078e00ff */
[----:B------:R-:W-:Y:S02]  /*1ee0*/  SHF.R.U32.HI R182, RZ, 0x1, R180 ;  /* 0x00000001ffb67819 */ /* 0x000fe400000116b4 */
[----:B------:R-:W-:Y:S01]  /*1ef0*/  LOP3.LUT R4, R4, 0x1f20, R13, 0xf8, !PT ;  /* 0x00001f2004047812 */ /* 0x000fe200078ef80d */
[----:B------:R-:W-:Y:S01]  /*1f00*/  IMAD R8, R21, R28, R8 ;  /* 0x0000001c15087224 */ /* 0x000fe200078e0208 */
[----:B------:R-:W-:-:S02]  /*1f10*/  LOP3.LUT R13, R182, 0x8, RZ, 0xc0, !PT ;  /* 0x00000008b60d7812 */ /* 0x000fc400078ec0ff */
[----:B------:R-:W-:Y:S02]  /*1f20*/  IADD3.X R9, PT, PT, R9, R24, RZ, P1, P0 ;  /* 0x0000001809097210 */ /* 0x000fe40000fe04ff */
[----:B------:R-:W-:Y:S01]  /*1f30*/  LOP3.LUT R181, R129, 0x3e00, RZ, 0xc0, !PT ;  /* 0x00003e0081b57812 */ /* 0x000fe200078ec0ff */
[----:B------:R-:W-:Y:S01]  /*1f40*/  IMAD.IADD R8, R31, 0x1, R8 ;  /* 0x000000011f087824 */ /* 0x000fe200078e0208 */
[----:B------:R-:W-:Y:S02]  /*1f50*/  LOP3.LUT R21, R232, 0x100, RZ, 0xc0, !PT ;  /* 0x00000100e8157812 */ /* 0x000fe400078ec0ff */
[----:B------:R-:W-:Y:S01]  /*1f60*/  IADD3 R20, P0, PT, R20, R30, RZ ;  /* 0x0000001e14147210 */ /* 0x000fe20007f1e0ff */
[----:B------:R-:W1:Y:S01]  /*1f70*/  S2R R130, SR_CgaCtaId ;  /* 0x0000000000827919 */ /* 0x000e620000008800 */
[--C-:B------:R-:W-:Y:S02]  /*1f80*/  LOP3.LUT R12, R13, 0xc0, R232.reuse, 0xf8, !PT ;  /* 0x000000c00d0c7812 */ /* 0x100fe400078ef8e8 */
[----:B------:R-:W-:-:S02]  /*1f90*/  LOP3.LUT R25, R181, 0x20, R232, 0xf8, !PT ;  /* 0x00000020b5197812 */ /* 0x000fc400078ef8e8 */
[----:B------:R-:W-:Y:S01]  /*1fa0*/  LOP3.LUT R136, R21, 0x20, R232, 0xf8, !PT ;  /* 0x0000002015887812 */ /* 0x000fe200078ef8e8 */
[----:B------:R-:W-:Y:S01]  /*1fb0*/  IMAD.X R21, R9, 0x1, R8, P0 ;  /* 0x0000000109157824 */ /* 0x000fe200000e0608 */
[----:B------:R-:W-:Y:S02]  /*1fc0*/  SHF.R.U32.HI R142, RZ, 0x2, R180 ;  /* 0x00000002ff8e7819 */ /* 0x000fe400000116b4 */
[----:B------:R-:W-:Y:S02]  /*1fd0*/  LOP3.LUT R13, R12, R133, RZ, 0x3c, !PT ;  /* 0x000000850c0d7212 */ /* 0x000fe400078e3cff */
[----:B------:R-:W-:Y:S02]  /*1fe0*/  LOP3.LUT R72, R25, 0x100, R232, 0xf8, !PT ;  /* 0x0000010019487812 */ /* 0x000fe400078ef8e8 */
[----:B------:R-:W-:Y:S01]  /*1ff0*/  IADD3 R12, P1, PT, R210, R10, RZ ;  /* 0x0000000ad20c7210 */ /* 0x000fe20007f3e0ff */
[----:B------:R-:W-:Y:S02]  /*2000*/  IMAD R201, R191, R142, RZ ;  /* 0x0000008ebfc97224 */ /* 0x000fe400078e02ff */
[----:B------:R-:W-:Y:S01]  /*2010*/  IMAD.WIDE.U32 R20, R142, R190, R20 ;  /* 0x000000be8e147225 */ /* 0x000fe200078e0014 */
[----:B------:R-:W-:-:S02]  /*2020*/  LOP3.LUT R72, R72, R13, RZ, 0xfc, !PT ;  /* 0x0000000d48487212 */ /* 0x000fc400078efcff */
[----:B------:R-:W-:Y:S01]  /*2030*/  LOP3.LUT R136, R136, R13, RZ, 0xfc, !PT ;  /* 0x0000000d88887212 */ /* 0x000fe200078efcff */
[----:B------:R-:W-:Y:S02]  /*2040*/  IMAD.X R13, RZ, RZ, R5, P1 ;  /* 0x000000ffff0d7224 */ /* 0x000fe400008e0605 */
[----:B------:R-:W-:Y:S02]  /*2050*/  IMAD.IADD R201, R21, 0x1, R201 ;  /* 0x0000000115c97824 */ /* 0x000fe400078e02c9 */
[----:B------:R-:W-:Y:S02]  /*2060*/  IMAD.IADD R187, R233, 0x1, -R140 ;  /* 0x00000001e9bb7824 */ /* 0x000fe400078e0a8c */
[----:B------:R-:W-:Y:S02]  /*2070*/  IMAD R197, R189, R142, RZ ;  /* 0x0000008ebdc57224 */ /* 0x000fe400078e02ff */
[----:B------:R-:W-:Y:S01]  /*2080*/  IMAD.WIDE.U32 R12, R142, R188, R12 ;  /* 0x000000bc8e0c7225 */ /* 0x000fe200078e000c */
[----:B------:R-:W-:-:S03]  /*2090*/  MOV R135, 0x400 ;  /* 0x0000040000877802 */ /* 0x000fc60000000f00 */
[----:B------:R-:W-:Y:S01]  /*20a0*/  IMAD.IADD R197, R13, 0x1, R197 ;  /* 0x000000010dc57824 */ /* 0x000fe200078e02c5 */
[----:B-1----:R-:W-:Y:S01]  /*20b0*/  LEA R183, R130, R135, 0x18 ;  /* 0x0000008782b77211 */ /* 0x002fe200078ec0ff */
[----:B------:R-:W-:Y:S01]  /*20c0*/  IMAD.MOV.U32 R143, RZ, RZ, RZ ;  /* 0x000000ffff8f7224 */ /* 0x000fe200078e00ff */
[----:B------:R-:W-:Y:S01]  /*20d0*/  BSSY.RECONVERGENT B0, `(.L_x_5523) ;  /* 0x0000035000007945 */ /* 0x000fe20003800200 */
[C---:B------:R-:W-:Y:S02]  /*20e0*/  LOP3.LUT R134, R210.reuse, 0x20, RZ, 0xfc, !PT ;  /* 0x00000020d2867812 */ /* 0x040fe400078efcff */
[----:B------:R-:W-:Y:S01]  /*20f0*/  LOP3.LUT R132, R210, 0x40, RZ, 0xfc, !PT ;  /* 0x00000040d2847812 */ /* 0x000fe200078efcff */
[----:B------:R-:W-:Y:S02]  /*2100*/  IMAD R211, R4, 0x2, R183 ;  /* 0x0000000204d37824 */ /* 0x000fe400078e02b7 */
[-C--:B--2---:R-:W-:Y:S02]  /*2110*/  @P2 IMAD R8, R15, R11.reuse, RZ ;  /* 0x0000000b0f082224 */ /* 0x084fe400078e02ff */
[----:B------:R-:W-:Y:S01]  /*2120*/  @P2 IMAD.WIDE.U32 R10, R14, R11, RZ ;  /* 0x0000000b0e0a2225 */ /* 0x000fe200078e00ff */
[----:B---3--:R-:W-:-:S03]  /*2130*/  LEA R200, P0, R20, R22, 0x1 ;  /* 0x0000001614c87211 */ /* 0x008fc600078008ff */
[----:B----4-:R-:W-:-:S04]  /*2140*/  @!P2 IMAD.WIDE.U32 R24, R26, R213, RZ ;  /* 0x000000d51a18a225 */ /* 0x010fc800078e00ff */
[----:B------:R-:W-:Y:S02]  /*2150*/  @!P2 IMAD R5, R27, R213, RZ ;  /* 0x000000d51b05a224 */ /* 0x000fe400078e02ff */
[----:B------:R-:W-:Y:S02]  /*2160*/  @!P2 IMAD.MOV.U32 R9, RZ, RZ, R24 ;  /* 0x000000ffff09a224 */ /* 0x000fe400078e0018 */
[----:B------:R-:W-:Y:S01]  /*2170*/  @P2 IMAD.MOV.U32 R9, RZ, RZ, R10 ;  /* 0x000000ffff092224 */ /* 0x000fe200078e000a */
[----:B------:R-:W-:Y:S01]  /*2180*/  LEA.HI.X R201, R20, R23, R201, 0x1, P0 ;  /* 0x0000001714c97211 */ /* 0x000fe200000f0cc9 */
[----:B------:R-:W-:Y:S02]  /*2190*/  @!P2 IMAD.IADD R5, R25, 0x1, R5 ;  /* 0x000000011905a824 */ /* 0x000fe400078e0205 */
[----:B------:R-:W-:Y:S01]  /*21a0*/  @P2 IMAD.IADD R5, R11, 0x1, R8 ;  /* 0x000000010b052824 */ /* 0x000fe200078e0208 */
        /* <DEDUP_REMOVED lines=38> */
.L_x_5525:
[----:B------:R3:W-:Y:S02]  /*2410*/  STS.128 [R211+0x2000], RZ ;  /* 0x002000ffd3007388 */ /* 0x0007e40000000c00 */
.L_x_5524:
[----:B------:R-:W-:Y:S05]  /*2420*/  BSYNC.RECONVERGENT B0 ;  /* 0x0000000000007941 */ /* 0x000fea0003800200 */
.L_x_5523:
        /* <DEDUP_REMOVED lines=32> */
.L_x_5528:
[----:B------:R1:W-:Y:S02]  /*2630*/  STS.128 [R211+0x2800], RZ ;  /* 0x002800ffd3007388 */ /* 0x0003e40000000c00 */
.L_x_5527:
[----:B------:R-:W-:Y:S05]  /*2640*/  BSYNC.RECONVERGENT B0 ;  /* 0x0000000000007941 */ /* 0x000fea0003800200 */
.L_x_5526:
        /* <DEDUP_REMOVED lines=29> */
.L_x_5531:
[----:B------:R1:W-:Y:S02]  /*2820*/  STS.128 [R211+0x7000], RZ ;  /* 0x007000ffd3007388 */ /* 0x0003e40000000c00 */
.L_x_5530:
[----:B------:R-:W-:Y:S05]  /*2830*/  BSYNC.RECONVERGENT B0 ;  /* 0x0000000000007941 */ /* 0x000fea0003800200 */
.L_x_5529:
        /* <DEDUP_REMOVED lines=26> */
.L_x_5534:
[----:B------:R4:W-:Y:S02]  /*29e0*/  STS.128 [R211+0x7800], RZ ;  /* 0x007800ffd3007388 */ /* 0x0009e40000000c00 */
.L_x_5533:
[----:B------:R-:W-:Y:S05]  /*29f0*/  BSYNC.RECONVERGENT B0 ;  /* 0x0000000000007941 */ /* 0x000fea0003800200 */
.L_x_5532:
[----:B-1----:R-:W-:Y:S01]  /*2a00*/  IADD3 R6, PT, PT, R142, 0x40, RZ ;  /* 0x000000408e067810 */ /* 0x002fe20007ffe0ff */
        /* <DEDUP_REMOVED lines=24> */
.L_x_5537:
[----:B------:R4:W-:Y:S02]  /*2b90*/  STS.128 [R211+0x8000], RZ ;  /* 0x008000ffd3007388 */ /* 0x0009e40000000c00 */
.L_x_5536:
[----:B------:R-:W-:Y:S05]  /*2ba0*/  BSYNC.RECONVERGENT B0 ;  /* 0x0000000000007941 */ /* 0x000fea0003800200 */
.L_x_5535:
[----:B------:R-:W-:Y:S01]  /*2bb0*/  IADD3 R4, PT, PT, R142, 0x60, RZ ;  /* 0x000000608e047810 */ /* 0x000fe20007ffe0ff */
[----:B------:R-:W-:Y:S03]  /*2bc0*/  BSSY.RECONVERGENT B0, `(.L_x_5538) ;  /* 0x0000019000007945 */ /* 0x000fe60003800200 */
[----:B------:R-:W-:-:S13]  /*2bd0*/  ISETP.GE.AND P0, PT, R4, R5, PT ;  /* 0x000000050400720c */ /* 0x000fda0003f06270 */
[----:B------:R-:W-:Y:S05]  /*2be0*/  @P0 BRA `(.L_x_5539) ;  /* 0x0000000000580947 */ /* 0x000fea0003800000 */
[----:B------:R-:W-:Y:S01]  /*2bf0*/  IMAD.MOV.U32 R199, RZ, RZ, R197 ;  /* 0x000000ffffc77224 */ /* 0x000fe200078e00c5 */
        /* <DEDUP_REMOVED lines=21> */
.L_x_5539:
[----:B------:R-:W-:Y:S05]  /*2d50*/  BSYNC.RECONVERGENT B0 ;  /* 0x0000000000007941 */ /* 0x000fea0003800200 */
.L_x_5538:
[----:B------:R-:W2:Y:S04]  /*2d60*/  LD.E.64 R14, desc[UR4][R2.64+0x1c0] ;  /* 0x0001c004020e7980 */ /* 0x000ea8000c101b00 */
[----:B-1--4-:R-:W4:Y:S01]  /*2d70*/  LD.E.64 R12, desc[UR4][R2.64+0x1b8] ;  /* 0x0001b804020c7980 */ /* 0x012f22000c101b00 */
[----:B------:R-:W-:-:S03]  /*2d80*/  MOV R10, R212 ;  /* 0x000000d4000a7202 */ /* 0x000fc60000000f00 */
[----:B------:R-:W3:Y:S04]  /*2d90*/  LD.E R7, desc[UR4][R2.64+0xd8] ;  /* 0x0000d80402077980 */ /* 0x000ee8000c101900 */
[----:B------:R-:W0:Y:S04]  /*2da0*/  LDGDEPBAR ;  /* 0x00000000000079af */ /* 0x000e280000000000 */
[----:B------:R1:W5:Y:S04]  /*2db0*/  LD.E R138, desc[UR4][R2.64+0x184] ;  /* 0x00018404028a7980 */ /* 0x000368000c101900 */
[----:B------:R1:W5:Y:S01]  /*2dc0*/  LD.E R116, desc[UR4][R2.64+0x188] ;  /* 0x0001880402747980 */ /* 0x000362000c101900 */
[----:B--2---:R-:W-:-:S04]  /*2dd0*/  IMAD.WIDE.U32 R10, R213, R14, R10 ;  /* 0x0000000ed50a7225 */ /* 0x004fc800078e000a */
[----:B------:R-:W-:Y:S01]  /*2de0*/  IMAD R9, R15, R213, RZ ;  /* 0x000000d50f097224 */ /* 0x000fe200078e02ff */
[----:B----4-:R-:W-:-:S04]  /*2df0*/  LEA R12, P0, R10, R12, 0x2 ;  /* 0x0000000c0a0c7211 */ /* 0x010fc800078010ff */
[----:B------:R-:W-:-:S04]  /*2e00*/  IADD3 R9, PT, PT, R11, R9, RZ ;  /* 0x000000090b097210 */ /* 0x000fc80007ffe0ff */
[----:B------:R-:W-:-:S05]  /*2e10*/  LEA.HI.X R13, R10, R13, R9, 0x2, P0 ;  /* 0x0000000d0a0d7211 */ /* 0x000fca00000f1409 */
[----:B------:R1:W5:Y:S01]  /*2e20*/  LD.E R208, desc[UR4][R12.64] ;  /* 0x000000040cd07980 */ /* 0x000362000c101900 */
[----:B---3--:R-:W2:Y:S01]  /*2e30*/  MUFU.RCP R7, R7 ;  /* 0x0000000700077308 */ /* 0x008ea20000001000 */
        /* <DEDUP_REMOVED lines=27> */
.L_x_5542:
[----:B------:R3:W-:Y:S01]  /*2ff0*/  STS.128 [R211+0xd000], RZ ;  /* 0x00d000ffd3007388 */ /* 0x0007e20000000c00 */
[----:B------:R-:W-:Y:S05]  /*3000*/  BRA `(.L_x_5543) ;  /* 0x00000000000c7947 */ /* 0x000fea0003800000 */
.L_x_5541:
[----:B------:R2:W-:Y:S04]  /*3010*/  STS.128 [R211+0x9000], RZ ;  /* 0x009000ffd3007388 */ /* 0x0005e80000000c00 */
[----:B------:R2:W-:Y:S04]  /*3020*/  STS.128 [R211+0xb000], RZ ;  /* 0x00b000ffd3007388 */ /* 0x0005e80000000c00 */
[----:B------:R2:W-:Y:S02]  /*3030*/  STS.128 [R211+0xd000], RZ ;  /* 0x00d000ffd3007388 */ /* 0x0005e40000000c00 */
.L_x_5543:
[----:B------:R-:W-:Y:S05]  /*3040*/  BSYNC.RECONVERGENT B0 ;  /* 0x0000000000007941 */ /* 0x000fea0003800200 */
.L_x_5540:
        /* <DEDUP_REMOVED lines=29> */
.L_x_5546:
[----:B------:R1:W-:Y:S02]  /*3220*/  STS.128 [R211+0xd800], RZ ;  /* 0x00d800ffd3007388 */ /* 0x0003e40000000c00 */
.L_x_5545:
[----:B------:R-:W-:Y:S05]  /*3230*/  BSYNC.RECONVERGENT B0 ;  /* 0x0000000000007941 */ /* 0x000fea0003800200 */
.L_x_5544:
        /* <DEDUP_REMOVED lines=27> */
.L_x_5549:
[----:B------:R1:W-:Y:S02]  /*33f0*/  STS.128 [R211+0xe000], RZ ;  /* 0x00e000ffd3007388 */ /* 0x0003e40000000c00 */
.L_x_5548:
[----:B------:R-:W-:Y:S05]  /*3400*/  BSYNC.RECONVERGENT B0 ;  /* 0x0000000000007941 */ /* 0x000fea0003800200 */
.L_x_5547:
        /* <DEDUP_REMOVED lines=31> */
.L_x_5552:
[----:B------:R1:W-:Y:S02]  /*3600*/  STS.128 [R211+0xe800], RZ ;  /* 0x00e800ffd3007388 */ /* 0x0003e40000000c00 */
.L_x_5551:
[----:B------:R-:W-:Y:S05]  /*3610*/  BSYNC.RECONVERGENT B0 ;  /* 0x0000000000007941 */ /* 0x000fea0003800200 */
.L_x_5550:
[--C-:B------:R-:W-:Y:S01]  /*3620*/  IMAD R72, R72, 0x2, R183.reuse ;  /* 0x0000000248487824 */ /* 0x100fe200078e02b7 */
[----:B------:R-:W0:Y:S01]  /*3630*/  LDGDEPBAR ;  /* 0x00000000000079af */ /* 0x000e220000000000 */
[----:B------:R-:W-:Y:S01]  /*3640*/  IMAD R144, R128, 0x2, R183 ;  /* 0x0000000280907824 */ /* 0x000fe200078e02b7 */
[----:B------:R-:W-:Y:S01]  /*3650*/  LOP3.LUT R199, R142, 0x7, RZ, 0xc0, !PT ;  /* 0x000000078ec77812 */ /* 0x000fe200078ec0ff */
[C---:B------:R-:W-:Y:S01]  /*3660*/  IMAD R141, R137.reuse, 0x2, R72 ;  /* 0x00000002898d7824 */ /* 0x040fe200078e0248 */
[----:B------:R-:W-:Y:S01]  /*3670*/  LDSM.16.M88.4 R80, [R72] ;  /* 0x000000004850783b */ /* 0x000fe20000000200 */
[----:B------:R-:W-:Y:S01]  /*3680*/  IMAD R139, R137, 0x2, R144 ;  /* 0x00000002898b7824 */ /* 0x000fe200078e0290 */
[----:B------:R-:W-:Y:S01]  /*3690*/  ISETP.GT.AND P0, PT, R131, R196, PT ;  /* 0x000000c48300720c */ /* 0x000fe20003f04270 */
[----:B------:R-:W-:Y:S01]  /*36a0*/  BSSY.RECONVERGENT B1, `(.L_x_5553) ;  /* 0x0000144000017945 */ /* 0x000fe20003800200 */
[----:B------:R-:W5:Y:S01]  /*36b0*/  LDSM.16.M88.4 R44, [R144+0x3000] ;  /* 0x00300000902c783b */ /* 0x000f620000000200 */
[----:B------:R-:W-:-:S02]  /*36c0*/  IADD3 R193, PT, PT, R0, -R233, -R138 ;  /* 0x800000e900c17210 */ /* 0x000fc40007ffe88a */
[----:B------:R-:W-:Y:S01]  /*36d0*/  LOP3.LUT R186, R182, 0x1f0, RZ, 0xc0, !PT ;  /* 0x000001f0b6ba7812 */ /* 0x000fe200078ec0ff */
        /* <DEDUP_REMOVED lines=9> */
[C---:B-----5:R-:W-:Y:S03]  /*3770*/  HMMA.16816.F32.BF16 R48, R80.reuse, R44, RZ ;  /* 0x0000002c5030723c */ /* 0x060fe600000418ff */
[----:B--2---:R-:W2:Y:S04]  /*3780*/  LDSM.16.M88.4 R8, [R139+0x3800] ;  /* 0x003800008b08783b */ /* 0x004ea80000000200 */
        /* <DEDUP_REMOVED lines=13> */
[C---:B---3--:R-:W-:Y:S03]  /*3860*/  HMMA.16816.F32.BF16 R16, R80.reuse, R12, RZ ;  /* 0x0000000c5010723c */ /* 0x048fe600000418ff */
[----:B------:R-:W-:Y:S05]  /*3870*/  LDSM.16.M88.4 R76, [R139+0x7000] ;  /* 0x007000008b4c783b */ /* 0x000fea0000000200 */
        /* <DEDUP_REMOVED lines=12> */
[----:B------:R-:W-:Y:S04]  /*3940*/  LDSM.16.M88.4 R64, [R72+0x1000] ;  /* 0x001000004840783b */ /* 0x000fe80000000200 */
        /* <DEDUP_REMOVED lines=14> */
[----:B------:R-:W-:Y:S01]  /*3a30*/  HMMA.16816.F32.BF16 R88, R60, R10, R88 ;  /* 0x0000000a3c58723c */ /* 0x000fe20000041858 */
[----:B------:R-:W2:Y:S07]  /*3a40*/  LDSM.16.M88.4 R8, [R144+0x5c00] ;  /* 0x005c00009008783b */ /* 0x000eae0000000200 */
[C---:B-1----:R-:W-:Y:S08]  /*3a50*/  HMMA.16816.F32.BF16 R40, R64.reuse, R4, R40 ;  /* 0x000000044028723c */ /* 0x042ff00000041828 */
[C---:B------:R-:W-:Y:S01]  /*3a60*/  HMMA.16816.F32.BF16 R36, R64.reuse, R6, R36 ;  /* 0x000000064024723c */ /* 0x040fe20000041824 */
[----:B------:R-:W1:Y:S07]  /*3a70*/  LDSM.16.M88.4 R4, [R144+0x6400] ;  /* 0x006400009004783b */ /* 0x000e6e0000000200 */
[C---:B---3--:R-:W-:Y:S08]  /*3a80*/  HMMA.16816.F32.BF16 R48, R64.reuse, R52, R48 ;  /* 0x000000344030723c */ /* 0x048ff00000041830 */
[----:B------:R-:W-:Y:S01]  /*3a90*/  HMMA.16816.F32.BF16 R44, R64, R54, R44 ;  /* 0x00000036402c723c */ /* 0x000fe2000004182c */
[----:B------:R-:W3:Y:S07]  /*3aa0*/  LDSM.16.M88.4 R52, [R144+0x6000] ;  /* 0x006000009034783b */ /* 0x000eee0000000200 */
[C---:B----4-:R-:W-:Y:S08]  /*3ab0*/  HMMA.16816.F32.BF16 R100, R60.reuse, R56, R100 ;  /* 0x000000383c64723c */ /* 0x050ff00000041864 */
[C---:B------:R-:W-:Y:S01]  /*3ac0*/  HMMA.16816.F32.BF16 R96, R60.reuse, R58, R96 ;  /* 0x0000003a3c60723c */ /* 0x040fe20000041860 */
[----:B------:R-:W4:Y:S07]  /*3ad0*/  LDSM.16.M88.4 R56, [R144+0x5800] ;  /* 0x005800009038783b */ /* 0x000f2e0000000200 */
[C---:B------:R-:W-:Y:S08]  /*3ae0*/  HMMA.16816.F32.BF16 R84, R60.reuse, R68, R84 ;  /* 0x000000443c54723c */ /* 0x040ff00000041854 */
[----:B------:R-:W-:Y:S01]  /*3af0*/  HMMA.16816.F32.BF16 R80, R60, R70, R80 ;  /* 0x000000463c50723c */ /* 0x000fe20000041850 */
        /* <DEDUP_REMOVED lines=11> */
[C---:B----4-:R-:W-:Y:S08]  /*3bb0*/  HMMA.16816.F32.BF16 R32, R64.reuse, R56, R32 ;  /* 0x000000384020723c */ /* 0x050ff00000041820 */
[----:B------:R-:W-:Y:S01]  /*3bc0*/  HMMA.16816.F32.BF16 R28, R64, R58, R28 ;  /* 0x0000003a401c723c */ /* 0x000fe2000004181c */
        /* <DEDUP_REMOVED lines=31> */
[----:B------:R-:W-:Y:S07]  /*3dc0*/  LDSM.16.M88.4 R8, [R141+0x2000] ;  /* 0x002000008d08783b */ /* 0x000fee0000000200 */
[C---:B-1----:R-:W-:Y:S08]  /*3dd0*/  HMMA.16816.F32.BF16 R24, R120.reuse, R4, R24 ;  /* 0x000000047818723c */ /* 0x042ff00000041818 */
[----:B------:R-:W-:Y:S01]  /*3de0*/  HMMA.16816.F32.BF16 R20, R120, R6, R20 ;  /* 0x000000067814723c */ /* 0x000fe20000041814 */
[----:B------:R-:W1:Y:S07]  /*3df0*/  LDSM.16.M88.4 R4, [R139+0x8c00] ;  /* 0x008c00008b04783b */ /* 0x000e6e0000000200 */
[----:B-----5:R-:W-:Y:S08]  /*3e00*/  HMMA.16816.F32.BF16 R84, R60, R64, R84 ;  /* 0x000000403c54723c */ /* 0x020ff00000041854 */
[C---:B---3--:R-:W-:Y:S08]  /*3e10*/  HMMA.16816.F32.BF16 R32, R120.reuse, R52, R32 ;  /* 0x000000347820723c */ /* 0x048ff00000041820 */
[----:B------:R-:W-:Y:S01]  /*3e20*/  HMMA.16816.F32.BF16 R28, R120, R54, R28 ;  /* 0x00000036781c723c */ /* 0x000fe2000004181c */
[----:B------:R-:W2:Y:S07]  /*3e30*/  LDSM.16.M88.4 R52, [R139+0x8800] ;  /* 0x008800008b34783b */ /* 0x000eae0000000200 */
[----:B------:R-:W-:Y:S01]  /*3e40*/  HMMA.16816.F32.BF16 R80, R60, R66, R80 ;  /* 0x000000423c50723c */ /* 0x000fe20000041850 */
[----:B------:R-:W3:Y:S04]  /*3e50*/  LDSM.16.M88.4 R64, [R139+0x7c00] ;  /* 0x007c00008b40783b */ /* 0x000ee80000000200 */
[----:B------:R-:W5:Y:S03]  /*3e60*/  LDSM.16.M88.4 R60, [R139+0x8000] ;  /* 0x008000008b3c783b */ /* 0x000f660000000200 */
        /* <DEDUP_REMOVED lines=12> */
[----:B-1----:R-:W-:Y:S01]  /*3f30*/  HMMA.16816.F32.BF16 R84, R8, R4, R84 ;  /* 0x000000040854723c */ /* 0x002fe20000041854 */
[----:B------:R-:W-:-:S05]  /*3f40*/  LOP3.LUT R5, R199, 0x1f0, R182, 0xf8, !PT ;  /* 0x000001f0c7057812 */ /* 0x000fca00078ef8b6 */
[----:B------:R-:W-:Y:S02]  /*3f50*/  IMAD.IADD R140, R140, 0x1, R5 ;  /* 0x000000018c8c7824 */ /* 0x000fe400078e0205 */
[C---:B--2---:R-:W-:Y:S01]  /*3f60*/  HMMA.16816.F32.BF16 R92, R8.reuse, R52, R92 ;  /* 0x00000034085c723c */ /* 0x044fe2000004185c */
[----:B------:R-:W-:Y:S02]  /*3f70*/  IMAD.SHL.U32 R53, R180, 0x2, RZ ;  /* 0x00000002b4357824 */ /* 0x000fe400078e00ff */
[----:B------:R-:W-:Y:S02]  /*3f80*/  IMAD.IADD R193, R140, 0x1, R193 ;  /* 0x000000018cc17824 */ /* 0x000fe400078e02c1 */
[----:B------:R-:W-:Y:S01]  /*3f90*/  IMAD.IADD R234, R184, 0x1, R5 ;  /* 0x00000001b8ea7824 */ /* 0x000fe200078e0205 */
[----:B------:R-:W-:Y:S02]  /*3fa0*/  LOP3.LUT R53, R53, 0x6, RZ, 0xc0, !PT ;  /* 0x0000000635357812 */ /* 0x000fe400078ec0ff */
[----:B------:R-:W-:Y:S01]  /*3fb0*/  HMMA.16816.F32.BF16 R80, R8, R6, R80 ;  /* 0x000000060850723c */ /* 0x000fe20000041850 */
[----:B------:R-:W-:-:S02]  /*3fc0*/  IADD3 R7, PT, PT, R116, R0, -R233 ;  /* 0x0000000074077210 */ /* 0x000fc40007ffe8e9 */
[----:B------:R-:W-:Y:S01]  /*3fd0*/  VIMNMX R195, PT, PT, RZ, R193, !PT ;  /* 0x000000c1ffc37248 */ /* 0x000fe20007fe0100 */
[----:B------:R-:W-:Y:S01]  /*3fe0*/  IMAD.IADD R116, R118, 0x1, R53 ;  /* 0x0000000176747824 */ /* 0x000fe200078e0235 */
[----:B------:R-:W-:Y:S01]  /*3ff0*/  VIADDMNMX R193, R193, 0x8, RZ, !PT ;  /* 0x00000008c1c17846 */ /* 0x000fe200078001ff */
[----:B------:R-:W-:Y:S02]  /*4000*/  IMAD.IADD R7, R140, 0x1, R7 ;  /* 0x000000018c077824 */ /* 0x000fe400078e0207 */
[----:B------:R-:W-:Y:S03]  /*4010*/  HMMA.16816.F32.BF16 R48, R8, R76, R48 ;  /* 0x0000004c0830723c */ /* 0x000fe60000041830 */
[C-C-:B------:R-:W-:Y:S02]  /*4020*/  VIADDMNMX R194, R7.reuse, 0x1, R0.reuse, PT ;  /* 0x0000000107c27846 */ /* 0x140fe40003800100 */
[----:B------:R-:W-:-:S03]  /*4030*/  VIADDMNMX R192, R7, 0x9, R0, PT ;  /* 0x0000000907c07846 */ /* 0x000fc60003800100 */
[C---:B------:R-:W-:Y:S08]  /*4040*/  HMMA.16816.F32.BF16 R44, R8.reuse, R78, R44 ;  /* 0x0000004e082c723c */ /* 0x040ff0000004182c */
[C---:B------:R-:W-:Y:S08]  /*4050*/  HMMA.16816.F32.BF16 R40, R8.reuse, R72, R40 ;  /* 0x000000480828723c */ /* 0x040ff00000041828 */
[C---:B------:R-:W-:Y:S08]  /*4060*/  HMMA.16816.F32.BF16 R36, R8.reuse, R74, R36 ;  /* 0x0000004a0824723c */ /* 0x040ff00000041824 */
        /* <DEDUP_REMOVED lines=24> */
.L_x_5556:
        /* <DEDUP_REMOVED lines=60> */
.L_x_5557:
[----:B------:R-:W-:Y:S05]  /*45b0*/  BSYNC.RECONVERGENT B0 ;  /* 0x0000000000007941 */ /* 0x000fea0003800200 */
.L_x_5555:
        /* <DEDUP_REMOVED lines=79> */
.L_x_5559:
[----:B------:R3:W-:Y:S02]  /*4ab0*/  STS.128 [R211+0x8800], RZ ;  /* 0x008800ffd3007388 */ /* 0x0007e40000000c00 */
.L_x_5560:
[----:B------:R-:W-:Y:S05]  /*4ac0*/  BSYNC.RECONVERGENT B0 ;  /* 0x0000000000007941 */ /* 0x000fea0003800200 */
.L_x_5558:
[----:B------:R-:W0:Y:S02]  /*4ad0*/  LDGDEPBAR ;  /* 0x00000000000079af */ /* 0x000e240000000000 */
.L_x_5554:
[----:B------:R-:W-:Y:S05]  /*4ae0*/  BSYNC.RECONVERGENT B1 ;  /* 0x0000000000017941 */ /* 0x000fea0003800200 */
.L_x_5553:
[----:B------:R-:W-:Y:S01]  /*4af0*/  IMAD.IADD R57, R116, 0x1, R233 ;  /* 0x0000000174397824 */ /* 0x000fe200078e02e9 */
[----:B------:R-:W4:Y:S01]  /*4b00*/  LD.E R55, desc[UR4][R2.64+0xdc] ;  /* 0x0000dc0402377980 */ /* 0x000f22000c101900 */
[C---:B------:R-:W-:Y:S02]  /*4b10*/  VIADD R0, R234.reuse, 0x8 ;  /* 0x00000008ea007836 */ /* 0x040fe40000000000 */
[C-C-:B--2---:R-:W-:Y:S01]  /*4b20*/  IMAD.IADD R5, R234.reuse, 0x1, -R57.reuse ;  /* 0x00000001ea057824 */ /* 0x144fe200078e0a39 */
[--C-:B------:R-:W-:Y:S01]  /*4b30*/  IADD3 R7, PT, PT, R234, -0x1, -R57.reuse ;  /* 0xffffffffea077810 */ /* 0x100fe20007ffe839 */
[----:B------:R-:W-:Y:S01]  /*4b40*/  VIADD R4, R116, 0x1 ;  /* 0x0000000174047836 */ /* 0x000fe20000000000 */
[----:B------:R-:W-:Y:S01]  /*4b50*/  IADD3 R6, PT, PT, R0, -0x1, -R57 ;  /* 0xffffffff00067810 */ /* 0x000fe20007ffe839 */
[----:B-1----:R-:W-:Y:S01]  /*4b60*/  VIADD R10, R116, 0x21 ;  /* 0x00000021740a7836 */ /* 0x002fe20000000000 */
[----:B------:R-:W-:Y:S02]  /*4b70*/  IABS R7, R7 ;  /* 0x0000000700077213 */ /* 0x000fe40000000000 */
[----:B------:R-:W-:-:S02]  /*4b80*/  IABS R6, R6 ;  /* 0x0000000600067213 */ /* 0x000fc40000000000 */
[----:B------:R-:W-:Y:S02]  /*4b90*/  I2FP.F32.S32 R7, R7 ;  /* 0x0000000700077245 */ /* 0x000fe40000201400 */
[C---:B------:R-:W-:Y:S02]  /*4ba0*/  ISETP.GE.AND P2, PT, R4.reuse, R195, PT ;  /* 0x000000c30400720c */ /* 0x040fe40003f46270 */
[----:B------:R-:W-:Y:S01]  /*4bb0*/  ISETP.GE.AND P1, PT, R4, R194, PT ;  /* 0x000000c20400720c */ /* 0x000fe20003f26270 */
[----:B------:R-:W-:Y:S01]  /*4bc0*/  FFMA.FTZ R49, -R208, R7, R49 ;  /* 0x00000007d0317223 */ /* 0x000fe20000010131 */
[----:B------:R-:W-:Y:S01]  /*4bd0*/  IMAD.MOV.U32 R7, RZ, RZ, R6 ;  /* 0x000000ffff077224 */ /* 0x000fe200078e0006 */
[----:B------:R-:W-:Y:S01]  /*4be0*/  ISETP.GE.AND P4, PT, R4, R193, PT ;  /* 0x000000c10400720c */ /* 0x000fe20003f86270 */
[----:B------:R-:W-:Y:S01]  /*4bf0*/  VIADD R6, R5, 0xfffffff8 ;  /* 0xfffffff805067836 */ /* 0x000fe20000000000 */
[----:B------:R-:W-:Y:S02]  /*4c00*/  IABS R5, R5 ;  /* 0x0000000500057213 */ /* 0x000fe40000000000 */
[----:B------:R-:W-:-:S02]  /*4c10*/  I2FP.F32.S32 R7, R7 ;  /* 0x0000000700077245 */ /* 0x000fc40000201400 */
[----:B------:R-:W-:Y:S01]  /*4c20*/  IABS R6, R6 ;  /* 0x0000000600067213 */ /* 0x000fe20000000000 */
[----:B------:R-:W-:Y:S01]  /*4c30*/  IMAD.MOV.U32 R59, RZ, RZ, R5 ;  /* 0x000000ffff3b7224 */ /* 0x000fe200078e0005 */
[----:B------:R-:W-:Y:S01]  /*4c40*/  ISETP.GE.AND P0, PT, R4, R192, PT ;  /* 0x000000c00400720c */ /* 0x000fe20003f06270 */
[----:B------:R-:W-:Y:S01]  /*4c50*/  VIADD R4, R116, 0x8 ;  /* 0x0000000874047836 */ /* 0x000fe20000000000 */
[----:B------:R-:W-:Y:S01]  /*4c60*/  FSEL R49, R49, -INF , P2 ;  /* 0xff80000031317808 */ /* 0x000fe20001000000 */
[----:B------:R-:W-:Y:S01]  /*4c70*/  FFMA.FTZ R51, -R208, R7, R51 ;  /* 0x00000007d0337223 */ /* 0x000fe20000010133 */
[----:B------:R-:W-:Y:S01]  /*4c80*/  I2FP.F32.S32 R59, R59 ;  /* 0x0000003b003b7245 */ /* 0x000fe20000201400 */
[----:B------:R-:W-:Y:S01]  /*4c90*/  VIADD R5, R116, 0x9 ;  /* 0x0000000974057836 */ /* 0x000fe20000000000 */
[----:B------:R-:W-:Y:S02]  /*4ca0*/  I2FP.F32.S32 R7, R6 ;  /* 0x0000000600077245 */ /* 0x000fe40000201400 */
[----:B------:R-:W-:Y:S01]  /*4cb0*/  FSEL R49, R49, -INF , !P1 ;  /* 0xff80000031317808 */ /* 0x000fe20004800000 */
[----:B------:R-:W-:Y:S01]  /*4cc0*/  FFMA.FTZ R46, -R208, R59, R46 ;  /* 0x0000003bd02e7223 */ /* 0x000fe2000001012e */
[----:B------:R-:W-:-:S02]  /*4cd0*/  IADD3 R8, PT, PT, R234, -0x9, -R57 ;  /* 0xfffffff7ea087810 */ /* 0x000fc40007ffe839 */
[----:B------:R-:W-:Y:S02]  /*4ce0*/  ISETP.GE.AND P1, PT, R4, R193, PT ;  /* 0x000000c10400720c */ /* 0x000fe40003f26270 */
[----:B------:R-:W-:Y:S02]  /*4cf0*/  IADD3 R6, PT, PT, R0, -0x9, -R57 ;  /* 0xfffffff700067810 */ /* 0x000fe40007ffe839 */
[----:B------:R-:W-:Y:S02]  /*4d00*/  FSEL R51, R51, -INF , P4 ;  /* 0xff80000033337808 */ /* 0x000fe40002000000 */
[C---:B------:R-:W-:Y:S02]  /*4d10*/  ISETP.GE.AND P5, PT, R4.reuse, R195, PT ;  /* 0x000000c30400720c */ /* 0x040fe40003fa6270 */
[C---:B------:R-:W-:Y:S02]  /*4d20*/  ISETP.GE.AND P2, PT, R4.reuse, R194, PT ;  /* 0x000000c20400720c */ /* 0x040fe40003f46270 */
[----:B------:R-:W-:Y:S01]  /*4d30*/  ISETP.GE.AND P4, PT, R4, R192, PT ;  /* 0x000000c00400720c */ /* 0x000fe20003f86270 */
[----:B------:R-:W-:Y:S01]  /*4d40*/  FFMA.FTZ R4, -R208, R7, R44 ;  /* 0x00000007d0047223 */ /* 0x000fe2000001012c */
[----:B------:R-:W-:-:S02]  /*4d50*/  IABS R8, R8 ;  /* 0x0000000800087213 */ /* 0x000fc40000000000 */
[----:B------:R-:W-:Y:S02]  /*4d60*/  IABS R6, R6 ;  /* 0x0000000600067213 */ /* 0x000fe40000000000 */
[----:B------:R-:W-:Y:S02]  /*4d70*/  FSEL R71, R46, -INF , P1 ;  /* 0xff8000002e477808 */ /* 0x000fe40000800000 */
[----:B------:R-:W-:Y:S02]  /*4d80*/  I2FP.F32.S32 R8, R8 ;  /* 0x0000000800087245 */ /* 0x000fe40000201400 */
[----:B------:R-:W-:Y:S02]  /*4d90*/  FSEL R51, R51, -INF , !P0 ;  /* 0xff80000033337808 */ /* 0x000fe40004000000 */
[----:B------:R-:W-:Y:S01]  /*4da0*/  FSEL R4, R4, -INF , P5 ;  /* 0xff80000004047808 */ /* 0x000fe20002800000 */
[----:B------:R-:W-:Y:S01]  /*4db0*/  FFMA.FTZ R8, -R208, R8, R45 ;  /* 0x00000008d0087223 */ /* 0x000fe2000001012d */
[----:B------:R-:W-:-:S02]  /*4dc0*/  I2FP.F32.S32 R6, R6 ;  /* 0x0000000600067245 */ /* 0x000fc40000201400 */
[----:B------:R-:W-:Y:S02]  /*4dd0*/  FSEL R71, R71, -INF , !P4 ;  /* 0xff80000047477808 */ /* 0x000fe40006000000 */
[C---:B------:R-:W-:Y:S01]  /*4de0*/  ISETP.GE.AND P0, PT, R5.reuse, R195, PT ;  /* 0x000000c30500720c */ /* 0x040fe20003f06270 */
[----:B------:R-:W-:Y:S01]  /*4df0*/  FFMA.FTZ R45, -R208, R6, R47 ;  /* 0x00000006d02d7223 */ /* 0x000fe2000001012f */
[C---:B------:R-:W-:Y:S01]  /*4e00*/  ISETP.GE.AND P5, PT, R5.reuse, R194, PT ;  /* 0x000000c20500720c */ /* 0x040fe20003fa6270 */
[----:B------:R-:W-:Y:S01]  /*4e10*/  VIADD R6, R116, 0x10 ;  /* 0x0000001074067836 */ /* 0x000fe20000000000 */
[C---:B------:R-:W-:Y:S02]  /*4e20*/  ISETP.GE.AND P1, PT, R5.reuse, R193, PT ;  /* 0x000000c10500720c */ /* 0x040fe40003f26270 */
[----:B------:R-:W-:Y:S02]  /*4e30*/  ISETP.GE.AND P4, PT, R5, R192, PT ;  /* 0x000000c00500720c */ /* 0x000fe40003f86270 */
[----:B------:R-:W-:-:S02]  /*4e40*/  IADD3 R5, PT, PT, R234, -0x10, -R57 ;  /* 0xfffffff0ea057810 */ /* 0x000fc40007ffe839 */
[----:B------:R-:W-:Y:S02]  /*4e50*/  IADD3 R7, PT, PT, R0, -0x10, -R57 ;  /* 0xfffffff000077810 */ /* 0x000fe40007ffe839 */
[----:B------:R-:W-:Y:S02]  /*4e60*/  IABS R5, R5 ;  /* 0x0000000500057213 */ /* 0x000fe40000000000 */
[----:B------:R-:W-:Y:S02]  /*4e70*/  IABS R7, R7 ;  /* 0x0000000700077213 */ /* 0x000fe40000000000 */
[----:B------:R-:W-:Y:S01]  /*4e80*/  FSEL R47, R8, -INF , P0 ;  /* 0xff800000082f7808 */ /* 0x000fe20000000000 */
[----:B------:R-:W-:Y:S01]  /*4e90*/  VIADD R8, R116, 0x19 ;  /* 0x0000001974087836 */ /* 0x000fe20000000000 */
[----:B------:R-:W-:Y:S02]  /*4ea0*/  FSEL R45, R45, -INF , P1 ;  /* 0xff8000002d2d7808 */ /* 0x000fe40000800000 */
[----:B------:R-:W-:-:S02]  /*4eb0*/  I2FP.F32.S32 R5, R5 ;  /* 0x0000000500057245 */ /* 0x000fc40000201400 */
[----:B------:R-:W-:Y:S02]  /*4ec0*/  I2FP.F32.S32 R7, R7 ;  /* 0x0000000700077245 */ /* 0x000fe40000201400 */
[----:B------:R-:W-:Y:S01]  /*4ed0*/  FSEL R47, R47, -INF , !P5 ;  /* 0xff8000002f2f7808 */ /* 0x000fe20006800000 */
[C---:B------:R-:W-:Y:S01]  /*4ee0*/  FFMA.FTZ R40, -R208.reuse, R5, R40 ;  /* 0x00000005d0287223 */ /* 0x040fe20000010128 */
[----:B------:R-:W-:Y:S01]  /*4ef0*/  FSEL R45, R45, -INF , !P4 ;  /* 0xff8000002d2d7808 */ /* 0x000fe20006000000 */
[----:B------:R-:W-:Y:S01]  /*4f00*/  FFMA.FTZ R42, -R208, R7, R42 ;  /* 0x00000007d02a7223 */ /* 0x000fe2000001012a */
[----:B------:R-:W-:Y:S01]  /*4f10*/  ISETP.GE.AND P0, PT, R6, R195, PT ;  /* 0x000000c30600720c */ /* 0x000fe20003f06270 */
[----:B------:R-:W-:Y:S01]  /*4f20*/  VIADD R7, R116, 0x11 ;  /* 0x0000001174077836 */ /* 0x000fe20000000000 */
[C---:B------:R-:W-:Y:S02]  /*4f30*/  ISETP.GE.AND P5, PT, R6.reuse, R194, PT ;  /* 0x000000c20600720c */ /* 0x040fe40003fa6270 */
[----:B------:R-:W-:-:S02]  /*4f40*/  ISETP.GE.AND P1, PT, R6, R193, PT ;  /* 0x000000c10600720c */ /* 0x000fc40003f26270 */
[----:B------:R-:W-:Y:S02]  /*4f50*/  ISETP.GE.AND P4, PT, R6, R192, PT ;  /* 0x000000c00600720c */ /* 0x000fe40003f86270 */
[--C-:B------:R-:W-:Y:S02]  /*4f60*/  IADD3 R5, PT, PT, R234, -0x11, -R57.reuse ;  /* 0xffffffefea057810 */ /* 0x100fe40007ffe839 */
[----:B------:R-:W-:Y:S02]  /*4f70*/  IADD3 R6, PT, PT, R0, -0x11, -R57 ;  /* 0xffffffef00067810 */ /* 0x000fe40007ffe839 */
[----:B------:R-:W-:Y:S02]  /*4f80*/  IABS R5, R5 ;  /* 0x0000000500057213 */ /* 0x000fe40000000000 */
[----:B------:R-:W-:Y:S02]  /*4f90*/  IABS R6, R6 ;  /* 0x0000000600067213 */ /* 0x000fe40000000000 */
[----:B------:R-:W-:-:S02]  /*4fa0*/  FSEL R75, R40, -INF , P0 ;  /* 0xff800000284b7808 */ /* 0x000fc40000000000 */
[----:B------:R-:W-:Y:S02]  /*4fb0*/  FSEL R69, R42, -INF , P1 ;  /* 0xff8000002a457808 */ /* 0x000fe40000800000 */
[----:B------:R-:W-:Y:S02]  /*4fc0*/  I2FP.F32.S32 R5, R5 ;  /* 0x0000000500057245 */ /* 0x000fe40000201400 */
[----:B------:R-:W-:Y:S02]  /*4fd0*/  I2FP.F32.S32 R6, R6 ;  /* 0x0000000600067245 */ /* 0x000fe40000201400 */
[----:B------:R-:W-:Y:S01]  /*4fe0*/  FSEL R75, R75, -INF , !P5 ;  /* 0xff8000004b4b7808 */ /* 0x000fe20006800000 */
[----:B------:R-:W-:Y:S01]  /*4ff0*/  FFMA.FTZ R41, -R208, R5, R41 ;  /* 0x00000005d0297223 */ /* 0x000fe20000010129 */
[----:B------:R-:W-:Y:S02]  /*5000*/  FSEL R69, R69, -INF , !P4 ;  /* 0xff80000045457808 */ /* 0x000fe40006000000 */
[----:B------:R-:W-:-:S02]  /*5010*/  ISETP.GE.AND P0, PT, R7, R195, PT ;  /* 0x000000c30700720c */ /* 0x000fc40003f06270 */
[C---:B------:R-:W-:Y:S02]  /*5020*/  ISETP.GE.AND P5, PT, R7.reuse, R194, PT ;  /* 0x000000c20700720c */ /* 0x040fe40003fa6270 */
[C---:B------:R-:W-:Y:S02]  /*5030*/  ISETP.GE.AND P1, PT, R7.reuse, R193, PT ;  /* 0x000000c10700720c */ /* 0x040fe40003f26270 */
[----:B------:R-:W-:Y:S01]  /*5040*/  ISETP.GE.AND P4, PT, R7, R192, PT ;  /* 0x000000c00700720c */ /* 0x000fe20003f86270 */
[----:B------:R-:W-:Y:S01]  /*5050*/  FFMA.FTZ R7, -R208, R6, R43 ;  /* 0x00000006d0077223 */ /* 0x000fe2000001012b */
[----:B------:R-:W-:Y:S01]  /*5060*/  VIADD R6, R116, 0x18 ;  /* 0x0000001874067836 */ /* 0x000fe20000000000 */
[----:B------:R-:W-:Y:S02]  /*5070*/  FSEL R73, R41, -INF , P0 ;  /* 0xff80000029497808 */ /* 0x000fe40000000000 */
[----:B------:R-:W-:Y:S02]  /*5080*/  IADD3 R11, PT, PT, R234, -0x18, -R57 ;  /* 0xffffffe8ea0b7810 */ /* 0x000fe40007ffe839 */
[----:B------:R-:W-:-:S02]  /*5090*/  FSEL R7, R7, -INF , P1 ;  /* 0xff80000007077808 */ /* 0x000fc40000800000 */
[----:B------:R-:W-:Y:S02]  /*50a0*/  IADD3 R5, PT, PT, R0, -0x18, -R57 ;  /* 0xffffffe800057810 */ /* 0x000fe40007ffe839 */
[----:B------:R-:W-:Y:S02]  /*50b0*/  FSEL R73, R73, -INF , !P5 ;  /* 0xff80000049497808 */ /* 0x000fe40006800000 */
[----:B------:R-:W-:Y:S02]  /*50c0*/  FSEL R7, R7, -INF , !P4 ;  /* 0xff80000007077808 */ /* 0x000fe40006000000 */
[----:B------:R-:W-:Y:S02]  /*50d0*/  IABS R11, R11 ;  /* 0x0000000b000b7213 */ /* 0x000fe40000000000 */
[----:B------:R-:W-:Y:S02]  /*50e0*/  ISETP.GE.AND P0, PT, R6, R195, PT ;  /* 0x000000c30600720c */ /* 0x000fe40003f06270 */
[----:B------:R-:W-:-:S02]  /*50f0*/  IABS R5, R5 ;  /* 0x0000000500057213 */ /* 0x000fc40000000000 */
[C---:B------:R-:W-:Y:S02]  /*5100*/  ISETP.GE.AND P5, PT, R6.reuse, R194, PT ;  /* 0x000000c20600720c */ /* 0x040fe40003fa6270 */
[C---:B------:R-:W-:Y:S02]  /*5110*/  ISETP.GE.AND P1, PT, R6.reuse, R193, PT ;  /* 0x000000c10600720c */ /* 0x040fe40003f26270 */
[----:B------:R-:W-:Y:S02]  /*5120*/  ISETP.GE.AND P4, PT, R6, R192, PT ;  /* 0x000000c00600720c */ /* 0x000fe40003f86270 */
[--C-:B------:R-:W-:Y:S02]  /*5130*/  IADD3 R9, PT, PT, R234, -0x19, -R57.reuse ;  /* 0xffffffe7ea097810 */ /* 0x100fe40007ffe839 */
[----:B------:R-:W-:Y:S02]  /*5140*/  IADD3 R6, PT, PT, R0, -0x19, -R57 ;  /* 0xffffffe700067810 */ /* 0x000fe40007ffe839 */
[----:B------:R-:W-:-:S02]  /*5150*/  I2FP.F32.S32 R11, R11 ;  /* 0x0000000b000b7245 */ /* 0x000fc40000201400 */
[----:B------:R-:W-:Y:S02]  /*5160*/  I2FP.F32.S32 R5, R5 ;  /* 0x0000000500057245 */ /* 0x000fe40000201400 */
[----:B------:R-:W-:Y:S01]  /*5170*/  IABS R9, R9 ;  /* 0x0000000900097213 */ /* 0x000fe20000000000 */
[C---:B------:R-:W-:Y:S01]  /*5180*/  FFMA.FTZ R11, -R208.reuse, R11, R36 ;  /* 0x0000000bd00b7223 */ /* 0x040fe20000010124 */
[----:B------:R-:W-:Y:S01]  /*5190*/  IABS R6, R6 ;  /* 0x0000000600067213 */ /* 0x000fe20000000000 */
[C---:B------:R-:W-:Y:S01]  /*51a0*/  FFMA.FTZ R5, -R208.reuse, R5, R38 ;  /* 0x00000005d0057223 */ /* 0x040fe20000010126 */
[----:B------:R-:W-:Y:S02]  /*51b0*/  I2FP.F32.S32 R9, R9 ;  /* 0x0000000900097245 */ /* 0x000fe40000201400 */
[----:B------:R-:W-:Y:S02]  /*51c0*/  I2FP.F32.S32 R6, R6 ;  /* 0x0000000600067245 */ /* 0x000fe40000201400 */
[----:B------:R-:W-:Y:S01]  /*51d0*/  FSEL R11, R11, -INF , P0 ;  /* 0xff8000000b0b7808 */ /* 0x000fe20000000000 */
[C---:B------:R-:W-:Y:S01]  /*51e0*/  FFMA.FTZ R9, -R208.reuse, R9, R37 ;  /* 0x00000009d0097223 */ /* 0x040fe20000010125 */
[----:B------:R-:W-:Y:S01]  /*51f0*/  FSEL R5, R5, -INF , P1 ;  /* 0xff80000005057808 */ /* 0x000fe20000800000 */
[----:B------:R-:W-:Y:S01]  /*5200*/  FFMA.FTZ R37, -R208, R6, R39 ;  /* 0x00000006d0257223 */ /* 0x000fe20000010127 */
[----:B------:R-:W-:Y:S01]  /*5210*/  ISETP.GE.AND P0, PT, R8, R195, PT ;  /* 0x000000c30800720c */ /* 0x000fe20003f06270 */
[----:B------:R-:W-:Y:S01]  /*5220*/  VIADD R6, R116, 0x20 ;  /* 0x0000002074067836 */ /* 0x000fe20000000000 */
[----:B------:R-:W-:-:S02]  /*5230*/  ISETP.GE.AND P1, PT, R8, R193, PT ;  /* 0x000000c10800720c */ /* 0x000fc40003f26270 */
[----:B------:R-:W-:Y:S02]  /*5240*/  FSEL R11, R11, -INF , !P5 ;  /* 0xff8000000b0b7808 */ /* 0x000fe40006800000 */
[----:B------:R-:W-:Y:S02]  /*5250*/  FSEL R5, R5, -INF , !P4 ;  /* 0xff80000005057808 */ /* 0x000fe40006000000 */
[C---:B------:R-:W-:Y:S02]  /*5260*/  ISETP.GE.AND P5, PT, R8.reuse, R194, PT ;  /* 0x000000c20800720c */ /* 0x040fe40003fa6270 */
[----:B------:R-:W-:Y:S02]  /*5270*/  ISETP.GE.AND P4, PT, R8, R192, PT ;  /* 0x000000c00800720c */ /* 0x000fe40003f86270 */
[----:B------:R-:W-:Y:S02]  /*5280*/  FSEL R9, R9, -INF , P0 ;  /* 0xff80000009097808 */ /* 0x000fe40000000000 */
[----:B------:R-:W-:-:S02]  /*5290*/  FSEL R37, R37, -INF , P1 ;  /* 0xff80000025257808 */ /* 0x000fc40000800000 */
[--C-:B------:R-:W-:Y:S02]  /*52a0*/  IADD3 R41, PT, PT, R234, -0x20, -R57.reuse ;  /* 0xffffffe0ea297810 */ /* 0x100fe40007ffe839 */
[----:B------:R-:W-:Y:S02]  /*52b0*/  IADD3 R39, PT, PT, R0, -0x20, -R57 ;  /* 0xffffffe000277810 */ /* 0x000fe40007ffe839 */
[----:B------:R-:W-:Y:S02]  /*52c0*/  FSEL R9, R9, -INF , !P5 ;  /* 0xff80000009097808 */ /* 0x000fe40006800000 */
[----:B------:R-:W-:Y:S02]  /*52d0*/  FSEL R37, R37, -INF , !P4 ;  /* 0xff80000025257808 */ /* 0x000fe40006000000 */
[----:B------:R-:W-:Y:S02]  /*52e0*/  IABS R41, R41 ;  /* 0x0000002900297213 */ /* 0x000fe40000000000 */
[----:B------:R-:W-:-:S02]  /*52f0*/  ISETP.GE.AND P0, PT, R6, R195, PT ;  /* 0x000000c30600720c */ /* 0x000fc40003f06270 */
[----:B------:R-:W-:Y:S02]  /*5300*/  IABS R39, R39 ;  /* 0x0000002700277213 */ /* 0x000fe40000000000 */
[C---:B------:R-:W-:Y:S02]  /*5310*/  ISETP.GE.AND P5, PT, R6.reuse, R194, PT ;  /* 0x000000c20600720c */ /* 0x040fe40003fa6270 */
[C---:B------:R-:W-:Y:S02]  /*5320*/  ISETP.GE.AND P1, PT, R6.reuse, R193, PT ;  /* 0x000000c10600720c */ /* 0x040fe40003f26270 */
[----:B------:R-:W-:Y:S02]  /*5330*/  ISETP.GE.AND P4, PT, R6, R192, PT ;  /* 0x000000c00600720c */ /* 0x000fe40003f86270 */
[--C-:B------:R-:W-:Y:S02]  /*5340*/  IADD3 R8, PT, PT, R234, -0x21, -R57.reuse ;  /* 0xffffffdfea087810 */ /* 0x100fe40007ffe839 */
[----:B------:R-:W-:-:S02]  /*5350*/  IADD3 R6, PT, PT, R0, -0x21, -R57 ;  /* 0xffffffdf00067810 */ /* 0x000fc40007ffe839 */
[----:B------:R-:W-:Y:S02]  /*5360*/  I2FP.F32.S32 R41, R41 ;  /* 0x0000002900297245 */ /* 0x000fe40000201400 */
[----:B------:R-:W-:Y:S02]  /*5370*/  I2FP.F32.S32 R39, R39 ;  /* 0x0000002700277245 */ /* 0x000fe40000201400 */
[----:B------:R-:W-:Y:S01]  /*5380*/  IABS R8, R8 ;  /* 0x0000000800087213 */ /* 0x000fe20000000000 */
[C---:B------:R-:W-:Y:S01]  /*5390*/  FFMA.FTZ R32, -R208.reuse, R41, R32 ;  /* 0x00000029d0207223 */ /* 0x040fe20000010120 */
[----:B------:R-:W-:Y:S01]  /*53a0*/  IABS R6, R6 ;  /* 0x0000000600067213 */ /* 0x000fe20000000000 */
[----:B------:R-:W-:Y:S01]  /*53b0*/  FFMA.FTZ R34, -R208, R39, R34 ;  /* 0x00000027d0227223 */ /* 0x000fe20000010122 */
[----:B------:R-:W-:Y:S02]  /*53c0*/  I2FP.F32.S32 R8, R8 ;  /* 0x0000000800087245 */ /* 0x000fe40000201400 */
[----:B------:R-:W-:-:S02]  /*53d0*/  I2FP.F32.S32 R6, R6 ;  /* 0x0000000600067245 */ /* 0x000fc40000201400 */
[----:B------:R-:W-:Y:S01]  /*53e0*/  FSEL R229, R32, -INF , P0 ;  /* 0xff80000020e57808 */ /* 0x000fe20000000000 */
[----:B------:R-:W-:Y:S01]  /*53f0*/  FFMA.FTZ R8, -R208, R8, R33 ;  /* 0x00000008d0087223 */ /* 0x000fe20000010121 */
[----:B------:R-:W-:Y:S01]  /*5400*/  FSEL R235, R34, -INF , P1 ;  /* 0xff80000022eb7808 */ /* 0x000fe20000800000 */
[----:B------:R-:W-:Y:S01]  /*5410*/  FFMA.FTZ R33, -R208, R6, R35 ;  /* 0x00000006d0217223 */ /* 0x000fe20000010123 */
[----:B------:R-:W-:Y:S01]  /*5420*/  ISETP.GE.AND P0, PT, R10, R195, PT ;  /* 0x000000c30a00720c */ /* 0x000fe20003f06270 */
[----:B------:R-:W-:Y:S01]  /*5430*/  VIADD R6, R116, 0x28 ;  /* 0x0000002874067836 */ /* 0x000fe20000000000 */
[----:B------:R-:W-:Y:S02]  /*5440*/  ISETP.GE.AND P1, PT, R10, R193, PT ;  /* 0x000000c10a00720c */ /* 0x000fe40003f26270 */
[----:B------:R-:W-:Y:S02]  /*5450*/  FSEL R229, R229, -INF , !P5 ;  /* 0xff800000e5e57808 */ /* 0x000fe40006800000 */
[----:B------:R-:W-:-:S02]  /*5460*/  FSEL R235, R235, -INF , !P4 ;  /* 0xff800000ebeb7808 */ /* 0x000fc40006000000 */
[C---:B------:R-:W-:Y:S02]  /*5470*/  ISETP.GE.AND P5, PT, R10.reuse, R194, PT ;  /* 0x000000c20a00720c */ /* 0x040fe40003fa6270 */
[----:B------:R-:W-:Y:S01]  /*5480*/  ISETP.GE.AND P4, PT, R10, R192, PT ;  /* 0x000000c00a00720c */ /* 0x000fe20003f86270 */
[----:B------:R-:W-:Y:S01]  /*5490*/  VIADD R10, R116, 0x29 ;  /* 0x00000029740a7836 */ /* 0x000fe20000000000 */
[----:B------:R-:W-:Y:S02]  /*54a0*/  FSEL R35, R8, -INF , P0 ;  /* 0xff80000008237808 */ /* 0x000fe40000000000 */
[----:B------:R-:W-:Y:S02]  /*54b0*/  FSEL R33, R33, -INF , P1 ;  /* 0xff80000021217808 */ /* 0x000fe40000800000 */
[--C-:B------:R-:W-:Y:S02]  /*54c0*/  IADD3 R41, PT, PT, R234, -0x28, -R57.reuse ;  /* 0xffffffd8ea297810 */ /* 0x100fe40007ffe839 */
[----:B------:R-:W-:-:S02]  /*54d0*/  IADD3 R39, PT, PT, R0, -0x28, -R57 ;  /* 0xffffffd800277810 */ /* 0x000fc40007ffe839 */
[----:B------:R-:W-:Y:S02]  /*54e0*/  FSEL R35, R35, -INF , !P5 ;  /* 0xff80000023237808 */ /* 0x000fe40006800000 */
[----:B------:R-:W-:Y:S02]  /*54f0*/  FSEL R33, R33, -INF , !P4 ;  /* 0xff80000021217808 */ /* 0x000fe40006000000 */
[----:B------:R-:W-:Y:S02]  /*5500*/  IABS R41, R41 ;  /* 0x0000002900297213 */ /* 0x000fe40000000000 */
[C---:B------:R-:W-:Y:S02]  /*5510*/  ISETP.GE.AND P0, PT, R6.reuse, R195, PT ;  /* 0x000000c30600720c */ /* 0x040fe40003f06270 */
[----:B------:R-:W-:Y:S02]  /*5520*/  IABS R39, R39 ;  /* 0x0000002700277213 */ /* 0x000fe40000000000 */
[----:B------:R-:W-:-:S02]  /*5530*/  ISETP.GE.AND P5, PT, R6, R194, PT ;  /* 0x000000c20600720c */ /* 0x000fc40003fa6270 */
[C---:B------:R-:W-:Y:S02]  /*5540*/  ISETP.GE.AND P1, PT, R6.reuse, R193, PT ;  /* 0x000000c10600720c */ /* 0x040fe40003f26270 */
[----:B------:R-:W-:Y:S02]  /*5550*/  ISETP.GE.AND P4, PT, R6, R192, PT ;  /* 0x000000c00600720c */ /* 0x000fe40003f86270 */
[--C-:B------:R-:W-:Y:S02]  /*5560*/  IADD3 R8, PT, PT, R234, -0x29, -R57.reuse ;  /* 0xffffffd7ea087810 */ /* 0x100fe40007ffe839 */
[----:B------:R-:W-:Y:S02]  /*5570*/  IADD3 R6, PT, PT, R0, -0x29, -R57 ;  /* 0xffffffd700067810 */ /* 0x000fe40007ffe839 */
[----:B------:R-:W-:Y:S02]  /*5580*/  I2FP.F32.S32 R41, R41 ;  /* 0x0000002900297245 */ /* 0x000fe40000201400 */
[----:B------:R-:W-:-:S02]  /*5590*/  I2FP.F32.S32 R39, R39 ;  /* 0x0000002700277245 */ /* 0x000fc40000201400 */
[----:B------:R-:W-:Y:S01]  /*55a0*/  IABS R8, R8 ;  /* 0x0000000800087213 */ /* 0x000fe20000000000 */
[C---:B------:R-:W-:Y:S01]  /*55b0*/  FFMA.FTZ R28, -R208.reuse, R41, R28 ;  /* 0x00000029d01c7223 */ /* 0x040fe2000001011c */
[----:B------:R-:W-:Y:S01]  /*55c0*/  IABS R6, R6 ;  /* 0x0000000600067213 */ /* 0x000fe20000000000 */
[----:B------:R-:W-:Y:S01]  /*55d0*/  FFMA.FTZ R30, -R208, R39, R30 ;  /* 0x00000027d01e7223 */ /* 0x000fe2000001011e */
[----:B------:R-:W-:Y:S02]  /*55e0*/  I2FP.F32.S32 R8, R8 ;  /* 0x0000000800087245 */ /* 0x000fe40000201400 */
[----:B------:R-:W-:Y:S02]  /*55f0*/  I2FP.F32.S32 R6, R6 ;  /* 0x0000000600067245 */ /* 0x000fe40000201400 */
[----:B------:R-:W-:Y:S01]  /*5600*/  FSEL R227, R28, -INF , P0 ;  /* 0xff8000001ce37808 */ /* 0x000fe20000000000 */
[----:B------:R-:W-:Y:S01]  /*5610*/  FFMA.FTZ R8, -R208, R8, R29 ;  /* 0x00000008d0087223 */ /* 0x000fe2000001011d */
        /* <DEDUP_REMOVED lines=8> */
[----:B------:R-:W-:Y:S01]  /*56a0*/  ISETP.GE.AND P4, PT, R10, R192, PT ;  /* 0x000000c00a00720c */ /* 0x000fe20003f86270 */
[----:B------:R-:W-:Y:S01]  /*56b0*/  VIADD R10, R116, 0x49 ;  /* 0x00000049740a7836 */ /* 0x000fe20000000000 */
[----:B------:R-:W-:Y:S01]  /*56c0*/  FSEL R31, R8, -INF , P0 ;  /* 0xff800000081f7808 */ /* 0x000fe20000000000 */
[----:B------:R-:W-:Y:S01]  /*56d0*/  VIADD R8, R116, 0x31 ;  /* 0x0000003174087836 */ /* 0x000fe20000000000 */
        /* <DEDUP_REMOVED lines=31> */
[----:B------:R-:W-:Y:S02]  /*58d0*/  ISETP.GE.AND P4, PT, R8, R192, PT ;  /* 0x000000c00800720c */ /* 0x000fe40003f86270 */
[----:B------:R-:W-:Y:S02]  /*58e0*/  FSEL R207, R207, -INF , P0 ;  /* 0xff800000cfcf7808 */ /* 0x000fe40000000000 */
[----:B------:R-:W-:Y:S02]  /*58f0*/  FSEL R125, R125, -INF , P1 ;  /* 0xff8000007d7d7808 */ /* 0x000fe40000800000 */
[--C-:B------:R-:W-:Y:S02]  /*5900*/  IADD3 R8, PT, PT, R234, -0x38, -R57.reuse ;  /* 0xffffffc8ea087810 */ /* 0x100fe40007ffe839 */
[----:B------:R-:W-:-:S02]  /*5910*/  IADD3 R25, PT, PT, R0, -0x38, -R57 ;  /* 0xffffffc800197810 */ /* 0x000fc40007ffe839 */
[----:B------:R-:W-:Y:S02]  /*5920*/  FSEL R207, R207, -INF , !P5 ;  /* 0xff800000cfcf7808 */ /* 0x000fe40006800000 */
[----:B------:R-:W-:Y:S02]  /*5930*/  FSEL R125, R125, -INF , !P4 ;  /* 0xff8000007d7d7808 */ /* 0x000fe40006000000 */
[----:B------:R-:W-:Y:S01]  /*5940*/  IABS R27, R8 ;  /* 0x00000008001b7213 */ /* 0x000fe20000000000 */
[----:B------:R-:W-:Y:S01]  /*5950*/  VIADD R8, R116, 0x39 ;  /* 0x0000003974087836 */ /* 0x000fe20000000000 */
        /* <DEDUP_REMOVED lines=28> */
[----:B------:R-:W-:Y:S02]  /*5b20*/  FSEL R149, R149, -INF , !P5 ;  /* 0xff80000095957808 */ /* 0x000fe40006800000 */
[----:B------:R-:W-:Y:S02]  /*5b30*/  FSEL R127, R127, -INF , !P4 ;  /* 0xff8000007f7f7808 */ /* 0x000fe40006000000 */
[C---:B------:R-:W-:Y:S02]  /*5b40*/  ISETP.GE.AND P0, PT, R6.reuse, R195, PT ;  /* 0x000000c30600720c */ /* 0x040fe40003f06270 */
[C---:B------:R-:W-:Y:S02]  /*5b50*/  ISETP.GE.AND P5, PT, R6.reuse, R194, PT ;  /* 0x000000c20600720c */ /* 0x040fe40003fa6270 */
[C---:B------:R-:W-:Y:S02]  /*5b60*/  ISETP.GE.AND P1, PT, R6.reuse, R193, PT ;  /* 0x000000c10600720c */ /* 0x040fe40003f26270 */
[----:B------:R-:W-:-:S02]  /*5b70*/  ISETP.GE.AND P4, PT, R6, R192, PT ;  /* 0x000000c00600720c */ /* 0x000fc40003f86270 */
[--C-:B------:R-:W-:Y:S02]  /*5b80*/  IADD3 R8, PT, PT, R234, -0x40, -R57.reuse ;  /* 0xffffffc0ea087810 */ /* 0x100fe40007ffe839 */
[C-C-:B------:R-:W-:Y:S02]  /*5b90*/  IADD3 R21, PT, PT, R0.reuse, -0x40, -R57.reuse ;  /* 0xffffffc000157810 */ /* 0x140fe40007ffe839 */
[----:B------:R-:W-:Y:S02]  /*5ba0*/  IADD3 R6, PT, PT, R0, -0x41, -R57 ;  /* 0xffffffbf00067810 */ /* 0x000fe40007ffe839 */
[----:B------:R-:W-:Y:S01]  /*5bb0*/  IABS R23, R8 ;  /* 0x0000000800177213 */ /* 0x000fe20000000000 */
[----:B------:R-:W-:Y:S01]  /*5bc0*/  VIADD R8, R116, 0x41 ;  /* 0x0000004174087836 */ /* 0x000fe20000000000 */
[----:B------:R-:W-:Y:S02]  /*5bd0*/  IABS R21, R21 ;  /* 0x0000001500157213 */ /* 0x000fe40000000000 */
[----:B------:R-:W-:-:S02]  /*5be0*/  IABS R6, R6 ;  /* 0x0000000600067213 */ /* 0x000fc40000000000 */
[----:B------:R-:W-:Y:S02]  /*5bf0*/  IADD3 R169, PT, PT, R234, -0x41, -R57 ;  /* 0xffffffbfeaa97810 */ /* 0x000fe40007ffe839 */
[----:B------:R-:W-:Y:S02]  /*5c00*/  I2FP.F32.S32 R23, R23 ;  /* 0x0000001700177245 */ /* 0x000fe40000201400 */
[----:B------:R-:W-:Y:S02]  /*5c10*/  I2FP.F32.S32 R21, R21 ;  /* 0x0000001500157245 */ /* 0x000fe40000201400 */
[----:B------:R-:W-:Y:S01]  /*5c20*/  I2FP.F32.S32 R6, R6 ;  /* 0x0000000600067245 */ /* 0x000fe20000201400 */
[C---:B------:R-:W-:Y:S01]  /*5c30*/  FFMA.FTZ R16, -R208.reuse, R23, R16 ;  /* 0x00000017d0107223 */ /* 0x040fe20000010110 */
[----:B------:R-:W-:Y:S01]  /*5c40*/  IABS R169, R169 ;  /* 0x000000a900a97213 */ /* 0x000fe20000000000 */
[C---:B------:R-:W-:Y:S02]  /*5c50*/  FFMA.FTZ R18, -R208.reuse, R21, R18 ;  /* 0x00000015d0127223 */ /* 0x040fe40000010112 */
[----:B------:R-:W-:Y:S01]  /*5c60*/  FFMA.FTZ R157, -R208, R6, R19 ;  /* 0x00000006d09d7223 */ /* 0x000fe20000010113 */
[----:B------:R-:W-:Y:S01]  /*5c70*/  I2FP.F32.S32 R169, R169 ;  /* 0x000000a900a97245 */ /* 0x000fe20000201400 */
[----:B------:R-:W-:Y:S01]  /*5c80*/  VIADD R6, R116, 0x48 ;  /* 0x0000004874067836 */ /* 0x000fe20000000000 */
[----:B------:R-:W-:-:S02]  /*5c90*/  IADD3 R19, PT, PT, R234, -0x48, -R57 ;  /* 0xffffffb8ea137810 */ /* 0x000fc40007ffe839 */
[----:B------:R-:W-:Y:S01]  /*5ca0*/  FSEL R179, R16, -INF , P0 ;  /* 0xff80000010b37808 */ /* 0x000fe20000000000 */
[----:B------:R-:W-:Y:S01]  /*5cb0*/  FFMA.FTZ R169, -R208, R169, R17 ;  /* 0x000000a9d0a97223 */ /* 0x000fe20000010111 */
[----:B------:R-:W-:Y:S02]  /*5cc0*/  FSEL R205, R18, -INF , P1 ;  /* 0xff80000012cd7808 */ /* 0x000fe40000800000 */
[----:B------:R-:W-:Y:S02]  /*5cd0*/  IABS R19, R19 ;  /* 0x0000001300137213 */ /* 0x000fe40000000000 */
[C---:B------:R-:W-:Y:S02]  /*5ce0*/  ISETP.GE.AND P0, PT, R8.reuse, R195, PT ;  /* 0x000000c30800720c */ /* 0x040fe40003f06270 */
[----:B------:R-:W-:Y:S02]  /*5cf0*/  ISETP.GE.AND P1, PT, R8, R193, PT ;  /* 0x000000c10800720c */ /* 0x000fe40003f26270 */
[----:B------:R-:W-:-:S02]  /*5d00*/  FSEL R179, R179, -INF , !P5 ;  /* 0xff800000b3b37808 */ /* 0x000fc40006800000 */
[----:B------:R-:W-:Y:S02]  /*5d10*/  FSEL R205, R205, -INF , !P4 ;  /* 0xff800000cdcd7808 */ /* 0x000fe40006000000 */
[----:B------:R-:W-:Y:S02]  /*5d20*/  I2FP.F32.S32 R19, R19 ;  /* 0x0000001300137245 */ /* 0x000fe40000201400 */
[C---:B------:R-:W-:Y:S02]  /*5d30*/  ISETP.GE.AND P5, PT, R8.reuse, R194, PT ;  /* 0x000000c20800720c */ /* 0x040fe40003fa6270 */
[----:B------:R-:W-:Y:S01]  /*5d40*/  ISETP.GE.AND P4, PT, R8, R192, PT ;  /* 0x000000c00800720c */ /* 0x000fe20003f86270 */
[----:B------:R-:W-:Y:S01]  /*5d50*/  FFMA.FTZ R12, -R208, R19, R12 ;  /* 0x00000013d00c7223 */ /* 0x000fe2000001010c */
[----:B------:R-:W-:Y:S02]  /*5d60*/  FSEL R169, R169, -INF , P0 ;  /* 0xff800000a9a97808 */ /* 0x000fe40000000000 */
[----:B------:R-:W-:-:S02]  /*5d70*/  FSEL R157, R157, -INF , P1 ;  /* 0xff8000009d9d7808 */ /* 0x000fc40000800000 */
[----:B------:R-:W-:Y:S02]  /*5d80*/  IADD3 R8, PT, PT, R234, -0x49, -R57 ;  /* 0xffffffb7ea087810 */ /* 0x000fe40007ffe839 */
[----:B------:R-:W-:Y:S02]  /*5d90*/  FSEL R169, R169, -INF , !P5 ;  /* 0xff800000a9a97808 */ /* 0x000fe40006800000 */
[----:B------:R-:W-:Y:S02]  /*5da0*/  FSEL R157, R157, -INF , !P4 ;  /* 0xff8000009d9d7808 */ /* 0x000fe40006000000 */
[C---:B------:R-:W-:Y:S02]  /*5db0*/  ISETP.GE.AND P0, PT, R6.reuse, R195, PT ;  /* 0x000000c30600720c */ /* 0x040fe40003f06270 */
[C---:B------:R-:W-:Y:S02]  /*5dc0*/  ISETP.GE.AND P5, PT, R6.reuse, R194, PT ;  /* 0x000000c20600720c */ /* 0x040fe40003fa6270 */
[----:B------:R-:W-:-:S02]  /*5dd0*/  ISETP.GE.AND P1, PT, R6, R193, PT ;  /* 0x000000c10600720c */ /* 0x000fc40003f26270 */
[----:B------:R-:W-:Y:S02]  /*5de0*/  ISETP.GE.AND P4, PT, R6, R192, PT ;  /* 0x000000c00600720c */ /* 0x000fe40003f86270 */
[C-C-:B------:R-:W-:Y:S02]  /*5df0*/  IADD3 R6, PT, PT, R0.reuse, -0x49, -R57.reuse ;  /* 0xffffffb700067810 */ /* 0x140fe40007ffe839 */
[----:B------:R-:W-:Y:S02]  /*5e00*/  IADD3 R17, PT, PT, R0, -0x48, -R57 ;  /* 0xffffffb800117810 */ /* 0x000fe40007ffe839 */
[----:B------:R-:W-:Y:S02]  /*5e10*/  IABS R8, R8 ;  /* 0x0000000800087213 */ /* 0x000fe40000000000 */
[----:B------:R-:W-:Y:S02]  /*5e20*/  FSEL R12, R12, -INF , P0 ;  /* 0xff8000000c0c7808 */ /* 0x000fe40000000000 */
[----:B------:R-:W-:-:S02]  /*5e30*/  IABS R6, R6 ;  /* 0x0000000600067213 */ /* 0x000fc40000000000 */
[----:B------:R-:W-:Y:S02]  /*5e40*/  IABS R17, R17 ;  /* 0x0000001100117213 */ /* 0x000fe40000000000 */
[----:B------:R-:W-:Y:S02]  /*5e50*/  I2FP.F32.S32 R8, R8 ;  /* 0x0000000800087245 */ /* 0x000fe40000201400 */
[----:B------:R-:W-:Y:S02]  /*5e60*/  FSEL R177, R12, -INF , !P5 ;  /* 0xff8000000cb17808 */ /* 0x000fe40006800000 */
[----:B------:R-:W-:Y:S01]  /*5e70*/  I2FP.F32.S32 R12, R6 ;  /* 0x00000006000c7245 */ /* 0x000fe20000201400 */
[----:B------:R-:W-:Y:S01]  /*5e80*/  FFMA.FTZ R8, -R208, R8, R13 ;  /* 0x00000008d0087223 */ /* 0x000fe2000001010d */
[----:B------:R-:W-:Y:S01]  /*5e90*/  I2FP.F32.S32 R17, R17 ;  /* 0x0000001100117245 */ /* 0x000fe20000201400 */
[----:B------:R-:W-:Y:S01]  /*5ea0*/  VIADD R6, R116, 0x50 ;  /* 0x0000005074067836 */ /* 0x000fe20000000000 */
[----:B------:R-:W-:Y:S01]  /*5eb0*/  IADD3 R13, PT, PT, R0, -0x50, -R57 ;  /* 0xffffffb0000d7810 */ /* 0x000fe20007ffe839 */
[----:B------:R-:W-:Y:S01]  /*5ec0*/  FFMA.FTZ R12, -R208, R12, R15 ;  /* 0x0000000cd00c7223 */ /* 0x000fe2000001010f */
[----:B------:R-:W-:Y:S01]  /*5ed0*/  ISETP.GE.AND P0, PT, R10, R195, PT ;  /* 0x000000c30a00720c */ /* 0x000fe20003f06270 */
[----:B------:R-:W-:Y:S01]  /*5ee0*/  FFMA.FTZ R14, -R208, R17, R14 ;  /* 0x00000011d00e7223 */ /* 0x000fe2000001010e */
[----:B------:R-:W-:-:S02]  /*5ef0*/  IADD3 R15, PT, PT, R234, -0x50, -R57 ;  /* 0xffffffb0ea0f7810 */ /* 0x000fc40007ffe839 */
[----:B------:R-:W-:Y:S02]  /*5f00*/  IABS R13, R13 ;  /* 0x0000000d000d7213 */ /* 0x000fe40000000000 */
[----:B------:R-:W-:Y:S02]  /*5f10*/  ISETP.GE.AND P5, PT, R10, R194, PT ;  /* 0x000000c20a00720c */ /* 0x000fe40003fa6270 */
[----:B------:R-:W-:Y:S02]  /*5f20*/  FSEL R8, R8, -INF , P0 ;  /* 0xff80000008087808 */ /* 0x000fe40000000000 */
[----:B------:R-:W-:Y:S02]  /*5f30*/  IABS R15, R15 ;  /* 0x0000000f000f7213 */ /* 0x000fe40000000000 */
[----:B------:R-:W-:Y:S02]  /*5f40*/  FSEL R14, R14, -INF , P1 ;  /* 0xff8000000e0e7808 */ /* 0x000fe40000800000 */
[----:B------:R-:W-:-:S02]  /*5f50*/  I2FP.F32.S32 R13, R13 ;  /* 0x0000000d000d7245 */ /* 0x000fc40000201400 */
[----:B------:R-:W-:Y:S02]  /*5f60*/  ISETP.GE.AND P1, PT, R10, R193, PT ;  /* 0x000000c10a00720c */ /* 0x000fe40003f26270 */
[----:B------:R-:W-:Y:S02]  /*5f70*/  FSEL R173, R8, -INF , !P5 ;  /* 0xff80000008ad7808 */ /* 0x000fe40006800000 */
[----:B------:R-:W-:Y:S02]  /*5f80*/  I2FP.F32.S32 R15, R15 ;  /* 0x0000000f000f7245 */ /* 0x000fe40000201400 */
[----:B------:R-:W-:Y:S01]  /*5f90*/  IADD3 R8, PT, PT, R0, -0x51, -R57 ;  /* 0xffffffaf00087810 */ /* 0x000fe20007ffe839 */
[----:B------:R-:W-:Y:S01]  /*5fa0*/  FFMA.FTZ R13, -R208, R13, R102 ;  /* 0x0000000dd00d7223 */ /* 0x000fe20000010166 */
[----:B------:R-:W-:Y:S02]  /*5fb0*/  FSEL R161, R14, -INF , !P4 ;  /* 0xff8000000ea17808 */ /* 0x000fe40006000000 */
[----:B------:R-:W-:-:S02]  /*5fc0*/  ISETP.GE.AND P4, PT, R10, R192, PT ;  /* 0x000000c00a00720c */ /* 0x000fc40003f86270 */
[----:B------:R-:W-:Y:S01]  /*5fd0*/  FSEL R185, R12, -INF , P1 ;  /* 0xff8000000cb97808 */ /* 0x000fe20000800000 */
[----:B------:R-:W-:Y:S01]  /*5fe0*/  FFMA.FTZ R15, -R208, R15, R100 ;  /* 0x0000000fd00f7223 */ /* 0x000fe20000010164 */
[C---:B------:R-:W-:Y:S02]  /*5ff0*/  ISETP.GE.AND P1, PT, R6.reuse, R193, PT ;  /* 0x000000c10600720c */ /* 0x040fe40003f26270 */
[----:B------:R-:W-:Y:S02]  /*6000*/  IABS R8, R8 ;  /* 0x0000000800087213 */ /* 0x000fe40000000000 */
[----:B------:R-:W-:Y:S02]  /*6010*/  ISETP.GE.AND P0, PT, R6, R195, PT ;  /* 0x000000c30600720c */ /* 0x000fe40003f06270 */
[----:B------:R-:W-:Y:S02]  /*6020*/  FSEL R185, R185, -INF , !P4 ;  /* 0xff800000b9b97808 */ /* 0x000fe40006000000 */
[----:B------:R-:W-:-:S02]  /*6030*/  IADD3 R10, PT, PT, R234, -0x51, -R57 ;  /* 0xffffffafea0a7810 */ /* 0x000fc40007ffe839 */
[C---:B------:R-:W-:Y:S02]  /*6040*/  ISETP.GE.AND P4, PT, R6.reuse, R192, PT ;  /* 0x000000c00600720c */ /* 0x040fe40003f86270 */
[----:B------:R-:W-:Y:S02]  /*6050*/  FSEL R13, R13, -INF , P1 ;  /* 0xff8000000d0d7808 */ /* 0x000fe40000800000 */
[----:B------:R-:W-:Y:S01]  /*6060*/  ISETP.GE.AND P5, PT, R6, R194, PT ;  /* 0x000000c20600720c */ /* 0x000fe20003fa6270 */
[----:B------:R-:W-:Y:S01]  /*6070*/  VIADD R6, R116, 0x51 ;  /* 0x0000005174067836 */ /* 0x000fe20000000000 */
[----:B------:R-:W-:Y:S02]  /*6080*/  I2FP.F32.S32 R8, R8 ;  /* 0x0000000800087245 */ /* 0x000fe40000201400 */
[----:B------:R-:W-:Y:S02]  /*6090*/  FSEL R15, R15, -INF , P0 ;  /* 0xff8000000f0f7808 */ /* 0x000fe40000000000 */
[----:B------:R-:W-:-:S02]  /*60a0*/  IABS R10, R10 ;  /* 0x0000000a000a7213 */ /* 0x000fc40000000000 */
[----:B------:R-:W-:Y:S01]  /*60b0*/  FSEL R27, R13, -INF , !P4 ;  /* 0xff8000000d1b7808 */ /* 0x000fe20006000000 */
[----:B------:R-:W-:Y:S01]  /*60c0*/  FFMA.FTZ R8, -R208, R8, R103 ;  /* 0x00000008d0087223 */ /* 0x000fe20000010167 */
[--C-:B------:R-:W-:Y:S02]  /*60d0*/  IADD3 R13, PT, PT, R0, -0x58, -R57.reuse ;  /* 0xffffffa8000d7810 */ /* 0x100fe40007ffe839 */
[----:B------:R-:W-:Y:S02]  /*60e0*/  FSEL R167, R15, -INF , !P5 ;  /* 0xff8000000fa77808 */ /* 0x000fe40006800000 */
[----:B------:R-:W-:Y:S02]  /*60f0*/  ISETP.GE.AND P1, PT, R6, R193, PT ;  /* 0x000000c10600720c */ /* 0x000fe40003f26270 */
[----:B------:R-:W-:Y:S02]  /*6100*/  IADD3 R15, PT, PT, R234, -0x58, -R57 ;  /* 0xffffffa8ea0f7810 */ /* 0x000fe40007ffe839 */
[----:B------:R-:W-:-:S02]  /*6110*/  I2FP.F32.S32 R10, R10 ;  /* 0x0000000a000a7245 */ /* 0x000fc40000201400 */
[----:B------:R-:W-:Y:S02]  /*6120*/  IABS R13, R13 ;  /* 0x0000000d000d7213 */ /* 0x000fe40000000000 */
[----:B------:R-:W-:Y:S02]  /*6130*/  FSEL R25, R8, -INF , P1 ;  /* 0xff80000008197808 */ /* 0x000fe40000800000 */
[----:B------:R-:W-:Y:S01]  /*6140*/  IABS R15, R15 ;  /* 0x0000000f000f7213 */ /* 0x000fe20000000000 */
[----:B------:R-:W-:Y:S01]  /*6150*/  FFMA.FTZ R101, -R208, R10, R101 ;  /* 0x0000000ad0657223 */ /* 0x000fe20000010165 */
[----:B------:R-:W-:Y:S01]  /*6160*/  IADD3 R8, PT, PT, R234, -0x59, -R57 ;  /* 0xffffffa7ea087810 */ /* 0x000fe20007ffe839 */
[----:B------:R-:W-:Y:S01]  /*6170*/  VIADD R10, R116, 0x58 ;  /* 0x00000058740a7836 */ /* 0x000fe20000000000 */
[----:B------:R-:W-:Y:S02]  /*6180*/  I2FP.F32.S32 R13, R13 ;  /* 0x0000000d000d7245 */ /* 0x000fe40000201400 */
[----:B------:R-:W-:-:S02]  /*6190*/  I2FP.F32.S32 R15, R15 ;  /* 0x0000000f000f7245 */ /* 0x000fc40000201400 */
[----:B------:R-:W-:Y:S02]  /*61a0*/  ISETP.GE.AND P0, PT, R6, R195, PT ;  /* 0x000000c30600720c */ /* 0x000fe40003f06270 */
[----:B------:R-:W-:Y:S01]  /*61b0*/  IABS R8, R8 ;  /* 0x0000000800087213 */ /* 0x000fe20000000000 */
[----:B------:R-:W-:Y:S01]  /*61c0*/  FFMA.FTZ R13, -R208, R13, R98 ;  /* 0x0000000dd00d7223 */ /* 0x000fe20000010162 */
[----:B------:R-:W-:Y:S01]  /*61d0*/  ISETP.GE.AND P4, PT, R6, R192, PT ;  /* 0x000000c00600720c */ /* 0x000fe20003f86270 */
[----:B------:R-:W-:Y:S01]  /*61e0*/  FFMA.FTZ R15, -R208, R15, R96 ;  /* 0x0000000fd00f7223 */ /* 0x000fe20000010160 */
[----:B------:R-:W-:Y:S01]  /*61f0*/  ISETP.GE.AND P1, PT, R10, R193, PT ;  /* 0x000000c10a00720c */ /* 0x000fe20003f26270 */
[----:B------:R-:W-:Y:S01]  /*6200*/  VIADD R12, R116, 0x59 ;  /* 0x00000059740c7836 */ /* 0x000fe20000000000 */
[----:B------:R-:W-:Y:S02]  /*6210*/  ISETP.GE.AND P5, PT, R6, R194, PT ;  /* 0x000000c20600720c */ /* 0x000fe40003fa6270 */
[----:B------:R-:W-:-:S02]  /*6220*/  FSEL R101, R101, -INF , P0 ;  /* 0xff80000065657808 */ /* 0x000fc40000000000 */
[----:B------:R-:W-:Y:S02]  /*6230*/  I2FP.F32.S32 R8, R8 ;  /* 0x0000000800087245 */ /* 0x000fe40000201400 */
[----:B------:R-:W-:Y:S02]  /*6240*/  ISETP.GE.AND P0, PT, R10, R195, PT ;  /* 0x000000c30a00720c */ /* 0x000fe40003f06270 */
[----:B------:R-:W-:Y:S02]  /*6250*/  FSEL R25, R25, -INF , !P4 ;  /* 0xff80000019197808 */ /* 0x000fe40006000000 */
[----:B------:R-:W-:Y:S02]  /*6260*/  IADD3 R6, PT, PT, R0, -0x59, -R57 ;  /* 0xffffffa700067810 */ /* 0x000fe40007ffe839 */
[----:B------:R-:W-:Y:S02]  /*6270*/  ISETP.GE.AND P4, PT, R10, R192, PT ;  /* 0x000000c00a00720c */ /* 0x000fe40003f86270 */
[----:B------:R-:W-:Y:S01]  /*6280*/  FSEL R13, R13, -INF , P1 ;  /* 0xff8000000d0d7808 */ /* 0x000fe20000800000 */
[----:B------:R-:W-:Y:S01]  /*6290*/  FFMA.FTZ R8, -R208, R8, R97 ;  /* 0x00000008d0087223 */ /* 0x000fe20000010161 */
[----:B------:R-:W-:-:S02]  /*62a0*/  FSEL R163, R101, -INF , !P5 ;  /* 0xff80000065a37808 */ /* 0x000fc40006800000 */
[----:B------:R-:W-:Y:S02]  /*62b0*/  ISETP.GE.AND P5, PT, R10, R194, PT ;  /* 0x000000c20a00720c */ /* 0x000fe40003fa6270 */
[----:B------:R-:W-:Y:S02]  /*62c0*/  FSEL R15, R15, -INF , P0 ;  /* 0xff8000000f0f7808 */ /* 0x000fe40000000000 */
[----:B------:R-:W-:Y:S02]  /*62d0*/  ISETP.GE.AND P0, PT, R12, R195, PT ;  /* 0x000000c30c00720c */ /* 0x000fe40003f06270 */
[----:B------:R-:W-:Y:S02]  /*62e0*/  IABS R6, R6 ;  /* 0x0000000600067213 */ /* 0x000fe40000000000 */
[----:B------:R-:W-:Y:S02]  /*62f0*/  FSEL R175, R13, -INF , !P4 ;  /* 0xff8000000daf7808 */ /* 0x000fe40006000000 */
[----:B------:R-:W-:-:S02]  /*6300*/  IADD3 R13, PT, PT, R0, -0x60, -R57 ;  /* 0xffffffa0000d7810 */ /* 0x000fc40007ffe839 */
[----:B------:R-:W-:Y:S02]  /*6310*/  FSEL R165, R15, -INF , !P5 ;  /* 0xff8000000fa57808 */ /* 0x000fe40006800000 */
[----:B------:R-:W-:Y:S02]  /*6320*/  ISETP.GE.AND P5, PT, R12, R194, PT ;  /* 0x000000c20c00720c */ /* 0x000fe40003fa6270 */
[----:B------:R-:W-:Y:S02]  /*6330*/  FSEL R8, R8, -INF , P0 ;  /* 0xff80000008087808 */ /* 0x000fe40000000000 */
[----:B------:R-:W-:Y:S02]  /*6340*/  IADD3 R15, PT, PT, R234, -0x60, -R57 ;  /* 0xffffffa0ea0f7810 */ /* 0x000fe40007ffe839 */
[----:B------:R-:W-:Y:S02]  /*6350*/  I2FP.F32.S32 R6, R6 ;  /* 0x0000000600067245 */ /* 0x000fe40000201400 */
[----:B------:R-:W-:-:S02]  /*6360*/  IABS R13, R13 ;  /* 0x0000000d000d7213 */ /* 0x000fc40000000000 */
[----:B------:R-:W-:Y:S02]  /*6370*/  FSEL R159, R8, -INF , !P5 ;  /* 0xff800000089f7808 */ /* 0x000fe40006800000 */
[----:B------:R-:W-:Y:S01]  /*6380*/  IABS R15, R15 ;  /* 0x0000000f000f7213 */ /* 0x000fe20000000000 */
[----:B------:R-:W-:Y:S01]  /*6390*/  FFMA.FTZ R6, -R208, R6, R99 ;  /* 0x00000006d0067223 */ /* 0x000fe20000010163 */
[----:B------:R-:W-:Y:S01]  /*63a0*/  IADD3 R8, PT, PT, R234, -0x61, -R57 ;  /* 0xffffff9fea087810 */ /* 0x000fe20007ffe839 */
[----:B------:R-:W-:Y:S01]  /*63b0*/  VIADD R10, R116, 0x60 ;  /* 0x00000060740a7836 */ /* 0x000fe20000000000 */
[----:B------:R-:W-:Y:S02]  /*63c0*/  I2FP.F32.S32 R13, R13 ;  /* 0x0000000d000d7245 */ /* 0x000fe40000201400 */
[----:B------:R-:W-:Y:S02]  /*63d0*/  ISETP.GE.AND P1, PT, R12, R193, PT ;  /* 0x000000c10c00720c */ /* 0x000fe40003f26270 */
[----:B------:R-:W-:-:S02]  /*63e0*/  I2FP.F32.S32 R15, R15 ;  /* 0x0000000f000f7245 */ /* 0x000fc40000201400 */
[----:B------:R-:W-:Y:S01]  /*63f0*/  IABS R8, R8 ;  /* 0x0000000800087213 */ /* 0x000fe20000000000 */
[----:B------:R-:W-:Y:S01]  /*6400*/  FFMA.FTZ R13, -R208, R13, R94 ;  /* 0x0000000dd00d7223 */ /* 0x000fe2000001015e */
[----:B------:R-:W-:Y:S02]  /*6410*/  ISETP.GE.AND P4, PT, R12, R192, PT ;  /* 0x000000c00c00720c */ /* 0x000fe40003f86270 */
[----:B------:R-:W-:Y:S01]  /*6420*/  FSEL R171, R6, -INF , P1 ;  /* 0xff80000006ab7808 */ /* 0x000fe20000800000 */
[----:B------:R-:W-:Y:S01]  /*6430*/  FFMA.FTZ R15, -R208, R15, R92 ;  /* 0x0000000fd00f7223 */ /* 0x000fe2000001015c */
[----:B------:R-:W-:Y:S01]  /*6440*/  ISETP.GE.AND P1, PT, R10, R193, PT ;  /* 0x000000c10a00720c */ /* 0x000fe20003f26270 */
[----:B------:R-:W-:Y:S01]  /*6450*/  VIADD R12, R116, 0x61 ;  /* 0x00000061740c7836 */ /* 0x000fe20000000000 */
[----:B------:R-:W-:Y:S02]  /*6460*/  IADD3 R6, PT, PT, R0, -0x61, -R57 ;  /* 0xffffff9f00067810 */ /* 0x000fe40007ffe839 */
[----:B------:R-:W-:-:S02]  /*6470*/  I2FP.F32.S32 R8, R8 ;  /* 0x0000000800087245 */ /* 0x000fc40000201400 */
[C---:B------:R-:W-:Y:S02]  /*6480*/  ISETP.GE.AND P0, PT, R10.reuse, R195, PT ;  /* 0x000000c30a00720c */ /* 0x040fe40003f06270 */
[----:B------:R-:W-:Y:S02]  /*6490*/  FSEL R171, R171, -INF , !P4 ;  /* 0xff800000abab7808 */ /* 0x000fe40006000000 */
[----:B------:R-:W-:Y:S02]  /*64a0*/  ISETP.GE.AND P4, PT, R10, R192, PT ;  /* 0x000000c00a00720c */ /* 0x000fe40003f86270 */
[----:B------:R-:W-:Y:S01]  /*64b0*/  FSEL R13, R13, -INF , P1 ;  /* 0xff8000000d0d7808 */ /* 0x000fe20000800000 */
[----:B------:R-:W-:Y:S01]  /*64c0*/  FFMA.FTZ R8, -R208, R8, R93 ;  /* 0x00000008d0087223 */ /* 0x000fe2000001015d */
[----:B------:R-:W-:Y:S02]  /*64d0*/  IABS R6, R6 ;  /* 0x0000000600067213 */ /* 0x000fe40000000000 */
[----:B------:R-:W-:-:S02]  /*64e0*/  ISETP.GE.AND P5, PT, R10, R194, PT ;  /* 0x000000c20a00720c */ /* 0x000fc40003fa6270 */
[----:B------:R-:W-:Y:S02]  /*64f0*/  FSEL R15, R15, -INF , P0 ;  /* 0xff8000000f0f7808 */ /* 0x000fe40000000000 */
[----:B------:R-:W-:Y:S02]  /*6500*/  ISETP.GE.AND P0, PT, R12, R195, PT ;  /* 0x000000c30c00720c */ /* 0x000fe40003f06270 */
[----:B------:R-:W-:Y:S02]  /*6510*/  FSEL R155, R13, -INF , !P4 ;  /* 0xff8000000d9b7808 */ /* 0x000fe40006000000 */
[----:B------:R-:W-:Y:S02]  /*6520*/  I2FP.F32.S32 R6, R6 ;  /* 0x0000000600067245 */ /* 0x000fe40000201400 */
[----:B------:R-:W-:Y:S02]  /*6530*/  IADD3 R13, PT, PT, R0, -0x68, -R57 ;  /* 0xffffff98000d7810 */ /* 0x000fe40007ffe839 */
[----:B------:R-:W-:-:S02]  /*6540*/  FSEL R145, R15, -INF , !P5 ;  /* 0xff8000000f917808 */ /* 0x000fc40006800000 */
[----:B------:R-:W-:Y:S02]  /*6550*/  ISETP.GE.AND P5, PT, R12, R194, PT ;  /* 0x000000c20c00720c */ /* 0x000fe40003fa6270 */
[----:B------:R-:W-:Y:S02]  /*6560*/  FSEL R8, R8, -INF , P0 ;  /* 0xff80000008087808 */ /* 0x000fe40000000000 */
[----:B------:R-:W-:Y:S01]  /*6570*/  IADD3 R15, PT, PT, R234, -0x68, -R57 ;  /* 0xffffff98ea0f7810 */ /* 0x000fe20007ffe839 */
[----:B------:R-:W-:Y:S01]  /*6580*/  FFMA.FTZ R6, -R208, R6, R95 ;  /* 0x00000006d0067223 */ /* 0x000fe2000001015f */
[----:B------:R-:W-:Y:S02]  /*6590*/  IABS R13, R13 ;  /* 0x0000000d000d7213 */ /* 0x000fe40000000000 */
[----:B------:R-:W-:Y:S02]  /*65a0*/  ISETP.GE.AND P1, PT, R12, R193, PT ;  /* 0x000000c10c00720c */ /* 0x000fe40003f26270 */
[----:B------:R-:W-:-:S02]  /*65b0*/  FSEL R143, R8, -INF , !P5 ;  /* 0xff800000088f7808 */ /* 0x000fc40006800000 */
[----:B------:R-:W-:Y:S02]  /*65c0*/  IABS R15, R15 ;  /* 0x0000000f000f7213 */ /* 0x000fe40000000000 */
[----:B------:R-:W-:Y:S01]  /*65d0*/  IADD3 R8, PT, PT, R234, -0x69, -R57 ;  /* 0xffffff97ea087810 */ /* 0x000fe20007ffe839 */
[----:B------:R-:W-:Y:S01]  /*65e0*/  VIADD R10, R116, 0x68 ;  /* 0x00000068740a7836 */ /* 0x000fe20000000000 */
[----:B------:R-:W-:Y:S02]  /*65f0*/  I2FP.F32.S32 R13, R13 ;  /* 0x0000000d000d7245 */ /* 0x000fe40000201400 */
[----:B------:R-:W-:Y:S02]  /*6600*/  ISETP.GE.AND P4, PT, R12, R192, PT ;  /* 0x000000c00c00720c */ /* 0x000fe40003f86270 */
[----:B------:R-:W-:Y:S02]  /*6610*/  FSEL R151, R6, -INF , P1 ;  /* 0xff80000006977808 */ /* 0x000fe40000800000 */
[----:B------:R-:W-:-:S02]  /*6620*/  I2FP.F32.S32 R15, R15 ;  /* 0x0000000f000f7245 */ /* 0x000fc40000201400 */
[----:B------:R-:W-:Y:S01]  /*6630*/  IABS R8, R8 ;  /* 0x0000000800087213 */ /* 0x000fe20000000000 */
[----:B------:R-:W-:Y:S01]  /*6640*/  FFMA.FTZ R13, -R208, R13, R90 ;  /* 0x0000000dd00d7223 */ /* 0x000fe2000001015a */
[----:B------:R-:W-:Y:S01]  /*6650*/  IADD3 R6, PT, PT, R0, -0x69, -R57 ;  /* 0xffffff9700067810 */ /* 0x000fe20007ffe839 */
[----:B------:R-:W-:Y:S01]  /*6660*/  FFMA.FTZ R15, -R208, R15, R88 ;  /* 0x0000000fd00f7223 */ /* 0x000fe20000010158 */
[C---:B------:R-:W-:Y:S02]  /*6670*/  ISETP.GE.AND P1, PT, R10.reuse, R193, PT ;  /* 0x000000c10a00720c */ /* 0x040fe40003f26270 */
[----:B------:R-:W-:Y:S02]  /*6680*/  FSEL R151, R151, -INF , !P4 ;  /* 0xff80000097977808 */ /* 0x000fe40006000000 */
[C---:B------:R-:W-:Y:S02]  /*6690*/  ISETP.GE.AND P0, PT, R10.reuse, R195, PT ;  /* 0x000000c30a00720c */ /* 0x040fe40003f06270 */
[----:B------:R-:W-:-:S02]  /*66a0*/  ISETP.GE.AND P5, PT, R10, R194, PT ;  /* 0x000000c20a00720c */ /* 0x000fc40003fa6270 */
[----:B------:R-:W-:Y:S02]  /*66b0*/  I2FP.F32.S32 R8, R8 ;  /* 0x0000000800087245 */ /* 0x000fe40000201400 */
[----:B------:R-:W-:Y:S01]  /*66c0*/  ISETP.GE.AND P4, PT, R10, R192, PT ;  /* 0x000000c00a00720c */ /* 0x000fe20003f86270 */
[----:B------:R-:W-:Y:S01]  /*66d0*/  VIADD R10, R116, 0x69 ;  /* 0x00000069740a7836 */ /* 0x000fe20000000000 */
[----:B------:R-:W-:Y:S02]  /*66e0*/  IABS R6, R6 ;  /* 0x0000000600067213 */ /* 0x000fe40000000000 */
[----:B------:R-:W-:Y:S01]  /*66f0*/  FSEL R13, R13, -INF , P1 ;  /* 0xff8000000d0d7808 */ /* 0x000fe20000800000 */
[----:B------:R-:W-:Y:S01]  /*6700*/  FFMA.FTZ R8, -R208, R8, R89 ;  /* 0x00000008d0087223 */ /* 0x000fe20000010159 */
[----:B------:R-:W-:Y:S02]  /*6710*/  FSEL R15, R15, -INF , P0 ;  /* 0xff8000000f0f7808 */ /* 0x000fe40000000000 */
[----:B------:R-:W-:-:S02]  /*6720*/  I2FP.F32.S32 R6, R6 ;  /* 0x0000000600067245 */ /* 0x000fc40000201400 */
[----:B------:R-:W-:Y:S02]  /*6730*/  ISETP.GE.AND P0, PT, R10, R195, PT ;  /* 0x000000c30a00720c */ /* 0x000fe40003f06270 */
[----:B------:R-:W-:Y:S02]  /*6740*/  FSEL R153, R13, -INF , !P4 ;  /* 0xff8000000d997808 */ /* 0x000fe40006000000 */
[----:B------:R-:W-:Y:S01]  /*6750*/  IADD3 R13, PT, PT, R234, -0x70, -R57 ;  /* 0xffffff90ea0d7810 */ /* 0x000fe20007ffe839 */
[----:B------:R-:W-:Y:S01]  /*6760*/  FFMA.FTZ R91, -R208, R6, R91 ;  /* 0x00000006d05b7223 */ /* 0x000fe2000001015b */
[----:B------:R-:W-:Y:S02]  /*6770*/  FSEL R141, R15, -INF , !P5 ;  /* 0xff8000000f8d7808 */ /* 0x000fe40006800000 */
[----:B------:R-:W-:Y:S01]  /*6780*/  FSEL R8, R8, -INF , P0 ;  /* 0xff80000008087808 */ /* 0x000fe20000000000 */
[----:B------:R-:W-:Y:S01]  /*6790*/  IMAD.IADD R12, R0, 0x1, -R57 ;  /* 0x00000001000c7824 */ /* 0x000fe200078e0a39 */
[----:B------:R-:W-:-:S02]  /*67a0*/  ISETP.GE.AND P5, PT, R10, R194, PT ;  /* 0x000000c20a00720c */ /* 0x000fc40003fa6270 */
[C---:B------:R-:W-:Y:S02]  /*67b0*/  ISETP.GE.AND P1, PT, R10.reuse, R193, PT ;  /* 0x000000c10a00720c */ /* 0x040fe40003f26270 */
[----:B------:R-:W-:Y:S02]  /*67c0*/  ISETP.GE.AND P0, PT, R10, R192, PT ;  /* 0x000000c00a00720c */ /* 0x000fe40003f06270 */
[----:B------:R-:W-:Y:S02]  /*67d0*/  IADD3 R10, PT, PT, R0, -0x70, -R57 ;  /* 0xffffff90000a7810 */ /* 0x000fe40007ffe839 */
[----:B------:R-:W-:Y:S01]  /*67e0*/  IABS R13, R13 ;  /* 0x0000000d000d7213 */ /* 0x000fe20000000000 */
[----:B------:R-:W-:Y:S01]  /*67f0*/  VIADD R6, R116, 0x70 ;  /* 0x0000007074067836 */ /* 0x000fe20000000000 */
[----:B------:R-:W-:Y:S02]  /*6800*/  FSEL R91, R91, -INF , P1 ;  /* 0xff8000005b5b7808 */ /* 0x000fe40000800000 */
[----:B------:R-:W-:-:S02]  /*6810*/  IABS R10, R10 ;  /* 0x0000000a000a7213 */ /* 0x000fc40000000000 */
[----:B------:R-:W-:Y:S02]  /*6820*/  I2FP.F32.S32 R13, R13 ;  /* 0x0000000d000d7245 */ /* 0x000fe40000201400 */
[----:B------:R-:W-:Y:S02]  /*6830*/  IABS R12, R12 ;  /* 0x0000000c000c7213 */ /* 0x000fe40000000000 */
[----:B------:R-:W-:Y:S01]  /*6840*/  FSEL R139, R8, -INF , !P5 ;  /* 0xff800000088b7808 */ /* 0x000fe20006800000 */
[----:B------:R-:W-:Y:S01]  /*6850*/  FFMA.FTZ R13, -R208, R13, R84 ;  /* 0x0000000dd00d7223 */ /* 0x000fe20000010154 */
[----:B------:R-:W-:Y:S02]  /*6860*/  FSEL R147, R91, -INF , !P0 ;  /* 0xff8000005b937808 */ /* 0x000fe40004000000 */
[----:B------:R-:W-:Y:S02]  /*6870*/  I2FP.F32.S32 R17, R10 ;  /* 0x0000000a00117245 */ /* 0x000fe40000201400 */
[----:B------:R-:W-:-:S02]  /*6880*/  ISETP.GE.AND P4, PT, R6, R195, PT ;  /* 0x000000c30600720c */ /* 0x000fc40003f86270 */
[C---:B------:R-:W-:Y:S02]  /*6890*/  ISETP.GE.AND P5, PT, R6.reuse, R194, PT ;  /* 0x000000c20600720c */ /* 0x040fe40003fa6270 */
[C---:B------:R-:W-:Y:S02]  /*68a0*/  ISETP.GE.AND P1, PT, R6.reuse, R193, PT ;  /* 0x000000c10600720c */ /* 0x040fe40003f26270 */
[----:B------:R-:W-:Y:S02]  /*68b0*/  ISETP.GE.AND P0, PT, R6, R192, PT ;  /* 0x000000c00600720c */ /* 0x000fe40003f06270 */
[----:B------:R-:W-:Y:S02]  /*68c0*/  I2FP.F32.S32 R15, R12 ;  /* 0x0000000c000f7245 */ /* 0x000fe40000201400 */
[----:B------:R-:W-:Y:S01]  /*68d0*/  IADD3 R6, PT, PT, R0, -0x78, -R57 ;  /* 0xffffff8800067810 */ /* 0x000fe20007ffe839 */
[C---:B------:R-:W-:Y:S01]  /*68e0*/  FFMA.FTZ R17, -R208.reuse, R17, R86 ;  /* 0x00000011d0117223 */ /* 0x040fe20000010156 */
[----:B------:R-:W-:Y:S01]  /*68f0*/  FSEL R63, R13, -INF , P4 ;  /* 0xff8000000d3f7808 */ /* 0x000fe20002000000 */
[----:B------:R-:W-:Y:S01]  /*6900*/  FFMA.FTZ R15, -R208, R15, R50 ;  /* 0x0000000fd00f7223 */ /* 0x000fe20000010132 */
[----:B------:R-:W-:-:S02]  /*6910*/  IABS R6, R6 ;  /* 0x0000000600067213 */ /* 0x000fc40000000000 */
[C---:B------:R-:W-:Y:S02]  /*6920*/  ISETP.GE.AND P4, PT, R116.reuse, R193, PT ;  /* 0x000000c17400720c */ /* 0x040fe40003f86270 */
[----:B------:R-:W-:Y:S02]  /*6930*/  I2FP.F32.S32 R19, R6 ;  /* 0x0000000600137245 */ /* 0x000fe40000201400 */
[----:B------:R-:W-:Y:S02]  /*6940*/  FSEL R17, R17, -INF , P1 ;  /* 0xff80000011117808 */ /* 0x000fe40000800000 */
[----:B------:R-:W-:Y:S02]  /*6950*/  ISETP.GE.AND P1, PT, R116, R192, PT ;  /* 0x000000c07400720c */ /* 0x000fe40003f26270 */
[----:B------:R-:W-:-:S04]  /*6960*/  FSEL R6, R15, -INF , P4 ;  /* 0xff8000000f067808 */ /* 0x000fc80002000000 */
[----:B------:R-:W-:Y:S02]  /*6970*/  FSEL R6, R6, -INF , !P1 ;  /* 0xff80000006067808 */ /* 0x000fe40004800000 */
[----:B------:R-:W-:Y:S02]  /*6980*/  FSEL R13, R4, -INF , !P2 ;  /* 0xff800000040d7808 */ /* 0x000fe40005000000 */
[----:B------:R-:W-:-:S04]  /*6990*/  FMNMX3.FTZ R4, R6, R51, R71, !PT ;  /* 0x0000003306047276 */ /* 0x000fc80007810047 */
[----:B------:R-:W-:Y:S01]  /*69a0*/  FMNMX3.FTZ R4, R4, R45, R69, !PT ;  /* 0x0000002d04047276 */ /* 0x000fe20007810045 */
[----:B------:R-:W-:-:S03]  /*69b0*/  FFMA.FTZ R48, -R208, R59, R48 ;  /* 0x0000003bd0307223 */ /* 0x000fc60000010130 */
[----:B------:R-:W-:Y:S02]  /*69c0*/  FMNMX3.FTZ R4, R4, R7, R5, !PT ;  /* 0x0000000704047276 */ /* 0x000fe40007810005 */
[----:B------:R-:W-:Y:S02]  /*69d0*/  ISETP.GE.AND P4, PT, R116, R195, PT ;  /* 0x000000c37400720c */ /* 0x000fe40003f86270 */
[----:B------:R-:W-:Y:S02]  /*69e0*/  FMNMX3.FTZ R14, R4, R37, R235, !PT ;  /* 0x00000025040e7276 */ /* 0x000fe400078100eb */
[----:B------:R-:W-:Y:S02]  /*69f0*/  FSEL R4, R48, -INF , P4 ;  /* 0xff80000030047808 */ /* 0x000fe40002000000 */
[----:B------:R-:W-:Y:S02]  /*6a00*/  FMNMX3.FTZ R14, R14, R33, R231, !PT ;  /* 0x000000210e0e7276 */ /* 0x000fe400078100e7 */
[----:B------:R-:W-:-:S02]  /*6a10*/  ISETP.GE.AND P4, PT, R116, R194, PT ;  /* 0x000000c27400720c */ /* 0x000fc40003f86270 */
[----:B------:R-:W-:Y:S02]  /*6a20*/  FMNMX3.FTZ R14, R14, R29, R225, !PT ;  /* 0x0000001d0e0e7276 */ /* 0x000fe400078100e1 */
[----:B------:R-:W-:Y:S02]  /*6a30*/  FSEL R4, R4, -INF , !P4 ;  /* 0xff80000004047808 */ /* 0x000fe40006000000 */
[----:B------:R-:W-:Y:S02]  /*6a40*/  IADD3 R8, PT, PT, R0, -0x71, -R57 ;  /* 0xffffff8f00087810 */ /* 0x000fe40007ffe839 */
[----:B------:R-:W-:Y:S02]  /*6a50*/  FMNMX3.FTZ R14, R14, R125, R223, !PT ;  /* 0x0000007d0e0e7276 */ /* 0x000fe400078100df */
[----:B------:R-:W-:Y:S02]  /*6a60*/  FMNMX3.FTZ R16, R4, R49, R13, !PT ;  /* 0x0000003104107276 */ /* 0x000fe4000781000d */
[----:B------:R-:W-:-:S02]  /*6a70*/  IABS R8, R8 ;  /* 0x0000000800087213 */ /* 0x000fc40000000000 */
[----:B------:R-:W-:Y:S02]  /*6a80*/  FMNMX3.FTZ R14, R14, R127, R205, !PT ;  /* 0x0000007f0e0e7276 */ /* 0x000fe400078100cd */
[----:B------:R-:W-:Y:S01]  /*6a90*/  FMNMX3.FTZ R16, R16, R47, R75, !PT ;  /* 0x0000002f10107276 */ /* 0x000fe2000781004b */
[C---:B------:R-:W-:Y:S01]  /*6aa0*/  VIADD R12, R116.reuse, 0x71 ;  /* 0x00000071740c7836 */ /* 0x040fe20000000000 */
[----:B------:R-:W-:Y:S01]  /*6ab0*/  I2FP.F32.S32 R8, R8 ;  /* 0x0000000800087245 */ /* 0x000fe20000201400 */
[----:B------:R-:W-:Y:S01]  /*6ac0*/  VIADD R10, R116, 0x78 ;  /* 0x00000078740a7836 */ /* 0x000fe20000000000 */
[----:B------:R-:W-:Y:S02]  /*6ad0*/  FMNMX3.FTZ R14, R14, R157, R161, !PT ;  /* 0x0000009d0e0e7276 */ /* 0x000fe400078100a1 */
[----:B------:R-:W-:Y:S02]  /*6ae0*/  FMNMX3.FTZ R16, R16, R73, R11, !PT ;  /* 0x0000004910107276 */ /* 0x000fe4000781000b */
[----:B------:R-:W-:Y:S01]  /*6af0*/  IADD3 R0, PT, PT, R0, -0x79, -R57 ;  /* 0xffffff8700007810 */ /* 0x000fe20007ffe839 */
[----:B------:R-:W-:Y:S01]  /*6b00*/  FFMA.FTZ R8, -R208, R8, R87 ;  /* 0x00000008d0087223 */ /* 0x000fe20000010157 */
[----:B------:R-:W-:Y:S01]  /*6b10*/  FMNMX3.FTZ R14, R14, R185, R27, !PT ;  /* 0x000000b90e0e7276 */ /* 0x000fe2000781001b */
[----:B------:R-:W-:Y:S01]  /*6b20*/  FFMA.FTZ R19, -R208, R19, R82 ;  /* 0x00000013d0137223 */ /* 0x000fe20000010152 */
[----:B------:R-:W-:-:S02]  /*6b30*/  FSEL R123, R17, -INF , !P0 ;  /* 0xff800000117b7808 */ /* 0x000fc40004000000 */
[----:B------:R-:W-:Y:S02]  /*6b40*/  FMNMX3.FTZ R16, R16, R9, R229, !PT ;  /* 0x0000000910107276 */ /* 0x000fe400078100e5 */
[-C--:B------:R-:W-:Y:S02]  /*6b50*/  ISETP.GE.AND P1, PT, R12, R193.reuse, PT ;  /* 0x000000c10c00720c */ /* 0x080fe40003f26270 */
[----:B------:R-:W-:Y:S02]  /*6b60*/  IABS R0, R0 ;  /* 0x0000000000007213 */ /* 0x000fe40000000000 */
[----:B------:R-:W-:Y:S02]  /*6b70*/  ISETP.GE.AND P0, PT, R10, R193, PT ;  /* 0x000000c10a00720c */ /* 0x000fe40003f06270 */
[----:B------:R-:W-:Y:S02]  /*6b80*/  FMNMX3.FTZ R14, R14, R25, R175, !PT ;  /* 0x000000190e0e7276 */ /* 0x000fe400078100af */
[----:B------:R-:W-:-:S02]  /*6b90*/  FMNMX3.FTZ R16, R16, R35, R227, !PT ;  /* 0x0000002310107276 */ /* 0x000fc400078100e3 */
[----:B------:R-:W-:Y:S01]  /*6ba0*/  FSEL R121, R8, -INF , P1 ;  /* 0xff80000008797808 */ /* 0x000fe20000800000 */
[----:B------:R-:W-:Y:S01]  /*6bb0*/  VIADD R8, R116, 0x79 ;  /* 0x0000007974087836 */ /* 0x000fe20000000000 */
[----:B------:R-:W-:Y:S02]  /*6bc0*/  I2FP.F32.S32 R0, R0 ;  /* 0x0000000000007245 */ /* 0x000fe40000201400 */
[----:B------:R-:W-:Y:S02]  /*6bd0*/  FSEL R19, R19, -INF , P0 ;  /* 0xff80000013137808 */ /* 0x000fe40000000000 */
[----:B------:R-:W-:Y:S02]  /*6be0*/  ISETP.GE.AND P0, PT, R12, R192, PT ;  /* 0x000000c00c00720c */ /* 0x000fe40003f06270 */
[----:B------:R-:W-:Y:S02]  /*6bf0*/  FMNMX3.FTZ R14, R14, R171, R155, !PT ;  /* 0x000000ab0e0e7276 */ /* 0x000fe4000781009b */
[----:B------:R-:W-:Y:S01]  /*6c00*/  FMNMX3.FTZ R16, R16, R31, R221, !PT ;  /* 0x0000001f10107276 */ /* 0x000fe200078100dd */
[----:B------:R-:W-:Y:S01]  /*6c10*/  FFMA.FTZ R65, -R208, R0, R83 ;  /* 0x00000000d0417223 */ /* 0x000fe20000010153 */
[----:B------:R-:W-:-:S02]  /*6c20*/  FSEL R121, R121, -INF , !P0 ;  /* 0xff80000079797808 */ /* 0x000fc40004000000 */
[----:B------:R-:W-:Y:S02]  /*6c30*/  ISETP.GE.AND P4, PT, R10, R192, PT ;  /* 0x000000c00a00720c */ /* 0x000fe40003f86270 */
[----:B------:R-:W-:Y:S02]  /*6c40*/  ISETP.GE.AND P0, PT, R8, R193, PT ;  /* 0x000000c10800720c */ /* 0x000fe40003f06270 */
[----:B------:R-:W-:Y:S02]  /*6c50*/  FMNMX3.FTZ R14, R14, R151, R153, !PT ;  /* 0x000000970e0e7276 */ /* 0x000fe40007810099 */
[----:B------:R-:W-:Y:S02]  /*6c60*/  FMNMX3.FTZ R16, R16, R207, R219, !PT ;  /* 0x000000cf10107276 */ /* 0x000fe400078100db */
[----:B------:R-:W-:Y:S02]  /*6c70*/  FSEL R67, R19, -INF , !P4 ;  /* 0xff80000013437808 */ /* 0x000fe40006000000 */
[----:B------:R-:W-:-:S02]  /*6c80*/  IADD3 R0, PT, PT, R234, -0x78, -R57 ;  /* 0xffffff88ea007810 */ /* 0x000fc40007ffe839 */
[----:B------:R-:W-:Y:S02]  /*6c90*/  ISETP.GE.AND P4, PT, R8, R192, PT ;  /* 0x000000c00800720c */ /* 0x000fe40003f86270 */
[----:B------:R-:W-:Y:S02]  /*6ca0*/  FSEL R65, R65, -INF , P0 ;  /* 0xff80000041417808 */ /* 0x000fe40000000000 */
[----:B------:R-:W-:Y:S02]  /*6cb0*/  FMNMX3.FTZ R14, R14, R147, R123, !PT ;  /* 0x000000930e0e7276 */ /* 0x000fe4000781007b */
[----:B------:R-:W-:Y:S02]  /*6cc0*/  FMNMX3.FTZ R16, R16, R149, R179, !PT ;  /* 0x0000009510107276 */ /* 0x000fe400078100b3 */
[C---:B------:R-:W-:Y:S02]  /*6cd0*/  ISETP.GE.AND P2, PT, R12.reuse, R195, PT ;  /* 0x000000c30c00720c */ /* 0x040fe40003f46270 */
[----:B------:R-:W-:-:S02]  /*6ce0*/  ISETP.GE.AND P1, PT, R12, R194, PT ;  /* 0x000000c20c00720c */ /* 0x000fc40003f26270 */
[----:B------:R-:W-:Y:S02]  /*6cf0*/  IADD3 R12, PT, PT, R234, -0x71, -R57 ;  /* 0xffffff8fea0c7810 */ /* 0x000fe40007ffe839 */
[----:B------:R-:W-:Y:S02]  /*6d00*/  IABS R0, R0 ;  /* 0x0000000000007213 */ /* 0x000fe40000000000 */
[----:B------:R-:W-:Y:S02]  /*6d10*/  FSEL R65, R65, -INF , !P4 ;  /* 0xff80000041417808 */ /* 0x000fe40006000000 */
[----:B------:R-:W-:Y:S02]  /*6d20*/  FMNMX3.FTZ R14, R14, R121, R67, !PT ;  /* 0x000000790e0e7276 */ /* 0x000fe40007810043 */
[----:B------:R-:W-:Y:S02]  /*6d30*/  FMNMX3.FTZ R16, R16, R169, R177, !PT ;  /* 0x000000a910107276 */ /* 0x000fe400078100b1 */
[----:B------:R-:W-:-:S02]  /*6d40*/  ISETP.GE.AND P0, PT, R10, R195, PT ;  /* 0x000000c30a00720c */ /* 0x000fc40003f06270 */
[----:B------:R-:W-:Y:S02]  /*6d50*/  ISETP.GE.AND P4, PT, R10, R194, PT ;  /* 0x000000c20a00720c */ /* 0x000fe40003f86270 */
[----:B------:R-:W-:Y:S02]  /*6d60*/  IADD3 R10, PT, PT, R234, -0x79, -R57 ;  /* 0xffffff87ea0a7810 */ /* 0x000fe40007ffe839 */
[----:B------:R-:W-:Y:S02]  /*6d70*/  IABS R12, R12 ;  /* 0x0000000c000c7213 */ /* 0x000fe40000000000 */
[----:B------:R-:W-:Y:S02]  /*6d80*/  I2FP.F32.S32 R15, R0 ;  /* 0x00000000000f7245 */ /* 0x000fe40000201400 */
[----:B------:R-:W-:Y:S02]  /*6d90*/  FMNMX.FTZ R0, R65, R14, !PT ;  /* 0x0000000e41007209 */ /* 0x000fe40007810000 */
[----:B------:R-:W-:Y:S01]  /*6da0*/  FMNMX3.FTZ R16, R16, R173, R167, !PT ;  /* 0x000000ad10107276 */ /* 0x000fe200078100a7 */
[----:B------:R-:W-:Y:S01]  /*6db0*/  FFMA.FTZ R80, -R208, R15, R80 ;  /* 0x0000000fd0507223 */ /* 0x000fe20000010150 */
[----:B------:R-:W-:-:S02]  /*6dc0*/  IABS R10, R10 ;  /* 0x0000000a000a7213 */ /* 0x000fc40000000000 */
[----:B------:R-:W-:Y:S01]  /*6dd0*/  I2FP.F32.S32 R12, R12 ;  /* 0x0000000c000c7245 */ /* 0x000fe20000201400 */
[----:B------:R-:W1:Y:S01]  /*6de0*/  SHFL.BFLY PT, R15, R0, 0x2, 0x1f ;  /* 0x0c401f00000f7f89 */ /* 0x000e6200000e0000 */
[----:B------:R-:W-:Y:S02]  /*6df0*/  FMNMX3.FTZ R16, R16, R163, R165, !PT ;  /* 0x000000a310107276 */ /* 0x000fe400078100a5 */
[----:B------:R-:W-:Y:S01]  /*6e00*/  I2FP.F32.S32 R10, R10 ;  /* 0x0000000a000a7245 */ /* 0x000fe20000201400 */
[----:B------:R-:W-:Y:S01]  /*6e10*/  FFMA.FTZ R12, -R208, R12, R85 ;  /* 0x0000000cd00c7223 */ /* 0x000fe20000010155 */
[----:B------:R-:W-:Y:S02]  /*6e20*/  FMNMX3.FTZ R16, R16, R159, R145, !PT ;  /* 0x0000009f10107276 */ /* 0x000fe40007810091 */
[----:B------:R-:W-:Y:S01]  /*6e30*/  FSEL R63, R63, -INF , !P5 ;  /* 0xff8000003f3f7808 */ /* 0x000fe20006800000 */
[----:B------:R-:W-:Y:S01]  /*6e40*/  FFMA.FTZ R10, -R208, R10, R81 ;  /* 0x0000000ad00a7223 */ /* 0x000fe20000010151 */
[----:B------:R-:W-:-:S02]  /*6e50*/  ISETP.GE.AND P5, PT, R8, R195, PT ;  /* 0x000000c30800720c */ /* 0x000fc40003fa6270 */
[----:B------:R-:W-:Y:S02]  /*6e60*/  FSEL R12, R12, -INF , P2 ;  /* 0xff8000000c0c7808 */ /* 0x000fe40001000000 */
[----:B------:R-:W-:Y:S02]  /*6e70*/  FSEL R59, R80, -INF , P0 ;  /* 0xff800000503b7808 */ /* 0x000fe40000000000 */
[----:B------:R-:W-:Y:S02]  /*6e80*/  FMNMX3.FTZ R16, R16, R143, R141, !PT ;  /* 0x0000008f10107276 */ /* 0x000fe4000781008d */
[----:B------:R-:W-:Y:S02]  /*6e90*/  ISETP.GE.AND P2, PT, R8, R194, PT ;  /* 0x000000c20800720c */ /* 0x000fe40003f46270 */
[----:B------:R-:W-:Y:S02]  /*6ea0*/  FSEL R10, R10, -INF , P5 ;  /* 0xff8000000a0a7808 */ /* 0x000fe40002800000 */
        /* <DEDUP_REMOVED lines=15> */
[----:B------:R-:W-:Y:S01]  /*6fa0*/  IMAD R28, R137, 0x2, R44 ;  /* 0x00000002891c7824 */ /* 0x000fe200078e022c */
[----:B------:R-:W-:Y:S03]  /*6fb0*/  LDSM.16.MT88.4 R108, [R44+0x9000] ;  /* 0x009000002c6c783b */ /* 0x000fe60000004200 */
[----:B------:R-:W-:Y:S01]  /*6fc0*/  FSEL R60, R60, RZ, P0 ;  /* 0x000000ff3c3c7208 */ /* 0x000fe20000000000 */
[----:B------:R-:W2:Y:S01]  /*6fd0*/  LDSM.16.MT88.4 R100, [R28+0x9000] ;  /* 0x009000001c64783b */ /* 0x000ea20000004200 */
[----:B-1----:R-:W-:-:S03]  /*6fe0*/  FMNMX.FTZ R52, R15, R52, !PT ;  /* 0x000000340f347209 */ /* 0x002fc60007810000 */
[----:B------:R-:W1:Y:S01]  /*6ff0*/  LDSM.16.MT88.4 R92, [R44+0xb000] ;  /* 0x00b000002c5c783b */ /* 0x000e620000004200 */
[----:B------:R-:W-:Y:S01]  /*7000*/  FSETP.NEU.FTZ.AND P0, PT, R52, -INF , PT ;  /* 0xff8000003400780b */ /* 0x000fe20003f1d000 */
[----:B------:R-:W-:Y:S02]  /*7010*/  FMUL.FTZ R58, R55, R52 ;  /* 0x00000034373a7220 */ /* 0x000fe40000410000 */
[----:B------:R-:W4:Y:S03]  /*7020*/  LDSM.16.MT88.4 R84, [R28+0xb000] ;  /* 0x00b000001c54783b */ /* 0x000f260000004200 */
        /* <DEDUP_REMOVED lines=9> */
[-CC-:B------:R-:W-:Y:S01]  /*70c0*/  FFMA.FTZ R41, R7, R55.reuse, -R60.reuse ;  /* 0x0000003707297223 */ /* 0x180fe2000001083c */
[-C--:B------:R-:W-:Y:S01]  /*70d0*/  FFMA.FTZ R38, R5, R55.reuse, -R60 ;  /* 0x0000003705267223 */ /* 0x080fe2000001083c */
[----:B------:R-:W5:Y:S04]  /*70e0*/  LDSM.16.MT88.4 R76, [R44+0xd000] ;  /* 0x00d000002c4c783b */ /* 0x000f680000004200 */
[----:B------:R-:W3:Y:S01]  /*70f0*/  LDSM.16.MT88.4 R4, [R28+0xd000] ;  /* 0x00d000001c04783b */ /* 0x000ee20000004200 */
[----:B------:R-:W-:Y:S01]  /*7100*/  MUFU.EX2 R56, R56 ;  /* 0x0000003800387308 */ /* 0x000fe20000000800 */
[-CC-:B------:R-:W-:Y:S01]  /*7110*/  FFMA.FTZ R40, R11, R55.reuse, -R58.reuse ;  /* 0x000000370b287223 */ /* 0x180fe2000001083a */
[-C--:B------:R-:W-:Y:S01]  /*7120*/  FFMA.FTZ R39, R9, R55.reuse, -R58 ;  /* 0x0000003709277223 */ /* 0x080fe2000001083a */
[-CC-:B------:R-:W-:Y:S01]  /*7130*/  FFMA.FTZ R46, R69, R55.reuse, -R60.reuse ;  /* 0x00000037452e7223 */ /* 0x180fe2000001083c */
[----:B------:R-:W3:Y:S04]  /*7140*/  LDSM.16.MT88.4 R8, [R28+0x9400] ;  /* 0x009400001c08783b */ /* 0x000ee80000004200 */
[----:B------:R-:W2:Y:S01]  /*7150*/  MUFU.EX2 R51, R51 ;  /* 0x0000003300337308 */ /* 0x000ea20000000800 */
[-C--:B------:R-:W-:Y:S01]  /*7160*/  FFMA.FTZ R37, R37, R55.reuse, -R60 ;  /* 0x0000003725257223 */ /* 0x080fe2000001083c */
[-CC-:B------:R-:W-:Y:S01]  /*7170*/  FFMA.FTZ R43, R75, R55.reuse, -R58.reuse ;  /* 0x000000374b2b7223 */ /* 0x180fe2000001083a */
[----:B------:R-:W-:Y:S01]  /*7180*/  FFMA.FTZ R42, R73, R55, -R58 ;  /* 0x00000037492a7223 */ /* 0x000fe2000001083a */
[----:B------:R-:W3:Y:S04]  /*7190*/  LDSM.16.MT88.4 R16, [R44+0x9400] ;  /* 0x009400002c10783b */ /* 0x000ee80000004200 */
[----:B------:R-:W-:Y:S01]  /*71a0*/  MUFU.EX2 R50, R50 ;  /* 0x0000003200327308 */ /* 0x000fe20000000800 */
[----:B------:R-:W3:Y:S04]  /*71b0*/  LDSM.16.MT88.4 R12, [R44+0xb400] ;  /* 0x00b400002c0c783b */ /* 0x000ee80000004200 */
[----:B------:R-:W3:Y:S03]  /*71c0*/  LDSM.16.MT88.4 R20, [R28+0xb400] ;  /* 0x00b400001c14783b */ /* 0x000ee60000004200 */
[----:B------:R-:W1:Y:S08]  /*71d0*/  MUFU.EX2 R45, R45 ;  /* 0x0000002d002d7308 */ /* 0x000e700000000800 */
[----:B------:R-:W-:Y:S08]  /*71e0*/  MUFU.EX2 R54, R54 ;  /* 0x0000003600367308 */ /* 0x000ff00000000800 */
[----:B------:R-:W4:Y:S08]  /*71f0*/  MUFU.EX2 R49, R49 ;  /* 0x0000003100317308 */ /* 0x000f300000000800 */
[----:B------:R-:W-:Y:S08]  /*7200*/  MUFU.EX2 R48, R48 ;  /* 0x0000003000307308 */ /* 0x000ff00000000800 */
[----:B------:R-:W5:Y:S01]  /*7210*/  MUFU.EX2 R47, R47 ;  /* 0x0000002f002f7308 */ /* 0x000f620000000800 */
[----:B--2---:R-:W-:-:S02]  /*7220*/  F2FP.BF16.F32.PACK_AB R69, R51, R56 ;  /* 0x000000383345723e */ /* 0x004fc400000010ff */
[----:B-1----:R-:W-:Y:S02]  /*7230*/  F2FP.BF16.F32.PACK_AB R71, R45, R50 ;  /* 0x000000322d47723e */ /* 0x002fe400000010ff */
[----:B----4-:R-:W-:-:S03]  /*7240*/  F2FP.BF16.F32.PACK_AB R68, R49, R54 ;  /* 0x000000363144723e */ /* 0x010fc600000010ff */
        /* <DEDUP_REMOVED lines=33> */
[----:B------:R-:W3:Y:S07]  /*7460*/  LDSM.16.MT88.4 R12, [R44+0x9800] ;  /* 0x009800002c0c783b */ /* 0x000eee0000004200 */
[C---:B------:R-:W-:Y:S08]  /*7470*/  HMMA.16816.F32.BF16 R88, R4.reuse, R20, R88 ;  /* 0x000000140458723c */ /* 0x040ff00000041858 */
[----:B------:R-:W-:Y:S01]  /*7480*/  HMMA.16816.F32.BF16 R84, R4, R22, R84 ;  /* 0x000000160454723c */ /* 0x000fe20000041854 */
[----:B------:R-:W4:Y:S01]  /*7490*/  LDSM.16.MT88.4 R20, [R28+0x9800] ;  /* 0x009800001c14783b */ /* 0x000f220000004200 */
        /* <DEDUP_REMOVED lines=19> */
[C---:B--2---:R-:W-:Y:S08]  /*75d0*/  HMMA.16816.F32.BF16 R80, R4.reuse, R16, R80 ;  /* 0x000000100450723c */ /* 0x044ff00000041850 */
[----:B------:R-:W-:Y:S01]  /*75e0*/  HMMA.16816.F32.BF16 R76, R4, R18, R76 ;  /* 0x00000012044c723c */ /* 0x000fe2000004184c */
[----:B------:R-:W2:Y:S01]  /*75f0*/  LDSM.16.MT88.4 R16, [R44+0xb800] ;  /* 0x00b800002c10783b */ /* 0x000ea20000004200 */
[----:B-----5:R-:W-:-:S02]  /*7600*/  F2FP.BF16.F32.PACK_AB R5, R33, R34 ;  /* 0x000000222105723e */ /* 0x020fc400000010ff */
[----:B---3--:R-:W-:Y:S02]  /*7610*/  F2FP.BF16.F32.PACK_AB R7, R29, R30 ;  /* 0x0000001e1d07723e */ /* 0x008fe400000010ff */
[----:B----4-:R-:W-:Y:S02]  /*7620*/  F2FP.BF16.F32.PACK_AB R4, R35, R36 ;  /* 0x000000242304723e */ /* 0x010fe400000010ff */
[----:B-1----:R-:W-:-:S07]  /*7630*/  F2FP.BF16.F32.PACK_AB R6, R31, R32 ;  /* 0x000000201f06723e */ /* 0x002fce00000010ff */
        /* <DEDUP_REMOVED lines=18> */
[C---:B--2---:R-:W-:Y:S07]  /*7760*/  HMMA.16816.F32.BF16 R96, R4.reuse, R16, R96 ;  /* 0x000000100460723c */ /* 0x044fee0000041860 */
[----:B------:R-:W2:Y:S01]  /*7770*/  MUFU.EX2 R125, R125 ;  /* 0x0000007d007d7308 */ /* 0x000ea20000000800 */
        /* <DEDUP_REMOVED lines=11> */
[C---:B---3--:R-:W-:Y:S08]  /*7830*/  HMMA.16816.F32.BF16 R72, R4.reuse, R20, R72 ;  /* 0x000000140448723c */ /* 0x048ff00000041848 */
[----:B------:R-:W-:Y:S01]  /*7840*/  HMMA.16816.F32.BF16 R68, R4, R22, R68 ;  /* 0x000000160444723c */ /* 0x000fe20000041844 */
[----:B--2---:R-:W-:Y:S01]  /*7850*/  F2FP.BF16.F32.PACK_AB R5, R125, R62 ;  /* 0x0000003e7d05723e */ /* 0x004fe200000010ff */
        /* <DEDUP_REMOVED lines=101> */
[----:B------:R-:W-:Y:S06]  /*7eb0*/  MUFU.EX2 R146, R146 ;  /* 0x0000009200927308 */ /* 0x000fec0000000800 */
[C---:B------:R-:W-:Y:S02]  /*7ec0*/  HMMA.16816.F32.BF16 R88, R4.reuse, R20, R88 ;  /* 0x000000140458723c */ /* 0x040fe40000041858 */
[----:B------:R-:W4:Y:S06]  /*7ed0*/  MUFU.EX2 R151, R151 ;  /* 0x0000009700977308 */ /* 0x000f2c0000000800 */
[C---:B------:R-:W-:Y:S01]  /*7ee0*/  HMMA.16816.F32.BF16 R84, R4.reuse, R22, R84 ;  /* 0x000000160454723c */ /* 0x040fe20000041854 */
[----:B------:R-:W5:Y:S01]  /*7ef0*/  LDSM.16.MT88.4 R20, [R44+0xc800] ;  /* 0x00c800002c14783b */ /* 0x000f620000004200 */
[----:B------:R-:W-:Y:S08]  /*7f00*/  MUFU.EX2 R148, R148 ;  /* 0x0000009400947308 */ /* 0x000ff00000000800 */
[----:B------:R-:W3:Y:S08]  /*7f10*/  MUFU.EX2 R147, R147 ;  /* 0x0000009300937308 */ /* 0x000ef00000000800 */
[----:B------:R-:W-:Y:S08]  /*7f20*/  MUFU.EX2 R145, R145 ;  /* 0x0000009100917308 */ /* 0x000ff00000000800 */
[----:B------:R-:W1:Y:S08]  /*7f30*/  MUFU.EX2 R150, R150 ;  /* 0x0000009600967308 */ /* 0x000e700000000800 */
[----:B------:R-:W-:Y:S08]  /*7f40*/  MUFU.EX2 R141, R141 ;  /* 0x0000008d008d7308 */ /* 0x000ff00000000800 */
[----:B------:R-:W2:Y:S01]  /*7f50*/  MUFU.EX2 R152, R152 ;  /* 0x0000009800987308 */ /* 0x000ea20000000800 */
[C---:B------:R-:W-:Y:S08]  /*7f60*/  HMMA.16816.F32.BF16 R80, R4.reuse, R24, R80 ;  /* 0x000000180450723c */ /* 0x040ff00000041850 */
[----:B------:R-:W-:Y:S01]  /*7f70*/  HMMA.16816.F32.BF16 R76, R4, R26, R76 ;  /* 0x0000001a044c723c */ /* 0x000fe2000004184c */
[----:B----4-:R-:W-:-:S02]  /*7f80*/  F2FP.BF16.F32.PACK_AB R5, R151, R146 ;  /* 0x000000929705723e */ /* 0x010fc400000010ff */
[----:B---3--:R-:W-:Y:S02]  /*7f90*/  F2FP.BF16.F32.PACK_AB R7, R147, R148 ;  /* 0x000000949307723e */ /* 0x008fe400000010ff */
        /* <DEDUP_REMOVED lines=12> */
[-C--:B------:R-:W-:Y:S01]  /*8060*/  FFMA.FTZ R25, R121, R55.reuse, -R60 ;  /* 0x0000003779197223 */ /* 0x080fe2000001083c */
[-CC-:B------:R-:W-:Y:S01]  /*8070*/  FFMA.FTZ R26, R59, R55.reuse, -R58.reuse ;  /* 0x000000373b1a7223 */ /* 0x180fe2000001083a */
[----:B------:R-:W-:-:S03]  /*8080*/  FFMA.FTZ R219, R57, R55, -R58 ;  /* 0x0000003739db7223 */ /* 0x000fc6000001083a */
[----:B-----5:R-:W-:Y:S01]  /*8090*/  HMMA.16816.F32.BF16 R96, R4, R20, R96 ;  /* 0x000000140460723c */ /* 0x020fe20000041860 */
        /* <DEDUP_REMOVED lines=13> */
[----:B------:R-:W-:Y:S08]  /*8170*/  MUFU.EX2 R20, R20 ;  /* 0x0000001400147308 */ /* 0x000ff00000000800 */
[----:B------:R-:W5:Y:S08]  /*8180*/  MUFU.EX2 R21, R21 ;  /* 0x0000001500157308 */ /* 0x000f700000000800 */
[----:B------:R-:W-:Y:S08]  /*8190*/  MUFU.EX2 R22, R22 ;  /* 0x0000001600167308 */ /* 0x000ff00000000800 */
[----:B------:R-:W3:Y:S08]  /*81a0*/  MUFU.EX2 R23, R23 ;  /* 0x0000001700177308 */ /* 0x000ef00000000800 */
[----:B------:R-:W-:Y:S08]  /*81b0*/  MUFU.EX2 R26, R26 ;  /* 0x0000001a001a7308 */ /* 0x000ff00000000800 */
[----:B------:R-:W3:Y:S01]  /*81c0*/  MUFU.EX2 R219, R219 ;  /* 0x000000db00db7308 */ /* 0x000ee20000000800 */
[----:B------:R-:W-:Y:S01]  /*81d0*/  FADD.FTZ R46, R46, R45 ;  /* 0x0000002d2e2e7221 */ /* 0x000fe20000010000 */
[----:B------:R-:W-:Y:S01]  /*81e0*/  FADD.FTZ R27, R43, R48 ;  /* 0x000000302b1b7221 */ /* 0x000fe20000010000 */
[----:B-1----:R-:W-:Y:S02]  /*81f0*/  HMMA.16816.F32.BF16 R80, R4, R16, R80 ;  /* 0x000000100450723c */ /* 0x002fe40000041850 */
[----:B------:R-:W-:Y:S01]  /*8200*/  FADD.FTZ R41, R41, R46 ;  /* 0x0000002e29297221 */ /* 0x000fe20000010000 */
[----:B------:R-:W-:-:S03]  /*8210*/  FADD.FTZ R27, R42, R27 ;  /* 0x0000001b2a1b7221 */ /* 0x000fc60000010000 */
[----:B------:R-:W-:Y:S02]  /*8220*/  FADD.FTZ R38, R38, R41 ;  /* 0x0000002926267221 */ /* 0x000fe40000010000 */
[C---:B------:R-:W-:Y:S01]  /*8230*/  HMMA.16816.F32.BF16 R76, R4.reuse, R18, R76 ;  /* 0x00000012044c723c */ /* 0x040fe2000004184c */
[----:B------:R-:W-:Y:S01]  /*8240*/  FADD.FTZ R40, R40, R27 ;  /* 0x0000001b28287221 */ /* 0x000fe20000010000 */
[----:B------:R-:W-:Y:S01]  /*8250*/  FADD.FTZ R37, R37, R38 ;  /* 0x0000002625257221 */ /* 0x000fe20000010000 */
[----:B------:R-:W-:Y:S05]  /*8260*/  LDSM.16.MT88.4 R16, [R44+0xcc00] ;  /* 0x00cc00002c10783b */ /* 0x000fea0000004200 */
[----:B--2---:R-:W-:Y:S01]  /*8270*/  HMMA.16816.F32.BF16 R72, R4, R12, R72 ;  /* 0x0000000c0448723c */ /* 0x004fe20000041848 */
[----:B------:R-:W-:-:S07]  /*8280*/  FADD.FTZ R39, R39, R40 ;  /* 0x0000002827277221 */ /* 0x000fce0000010000 */
[----:B------:R-:W-:Y:S01]  /*8290*/  HMMA.16816.F32.BF16 R68, R4, R14, R68 ;  /* 0x0000000e0444723c */ /* 0x000fe20000041844 */
[----:B------:R-:W1:Y:S01]  /*82a0*/  LDSM.16.MT88.4 R12, [R44+0xec00] ;  /* 0x00ec00002c0c783b */ /* 0x000e620000004200 */
[----:B----4-:R-:W-:Y:S02]  /*82b0*/  F2FP.BF16.F32.PACK_AB R5, R25, R24 ;  /* 0x000000181905723e */ /* 0x010fe400000010ff */
[----:B-----5:R-:W-:Y:S02]  /*82c0*/  F2FP.BF16.F32.PACK_AB R7, R21, R20 ;  /* 0x000000141507723e */ /* 0x020fe400000010ff */
[----:B---3--:R-:W-:Y:S02]  /*82d0*/  F2FP.BF16.F32.PACK_AB R4, R23, R22 ;  /* 0x000000161704723e */ /* 0x008fe400000010ff */
[----:B------:R-:W-:Y:S01]  /*82e0*/  F2FP.BF16.F32.PACK_AB R6, R219, R26 ;  /* 0x0000001adb06723e */ /* 0x000fe200000010ff */
[----:B------:R-:W-:Y:S01]  /*82f0*/  FADD.FTZ R34, R34, R37 ;  /* 0x0000002522227221 */ /* 0x000fe20000010000 */
[----:B------:R-:W-:-:S05]  /*8300*/  FADD.FTZ R36, R36, R39 ;  /* 0x0000002724247221 */ /* 0x000fca0000010000 */
        /* <DEDUP_REMOVED lines=21> */
[----:B------:R-:W-:-:S04]  /*8460*/  FADD.FTZ R169, R169, R126 ;  /* 0x0000007ea9a97221 */ /* 0x000fc80000010000 */
[----:B------:R-:W-:Y:S01]  /*8470*/  FADD.FTZ R136, R136, R169 ;  /* 0x000000a988887221 */ /* 0x000fe20000010000 */
[C---:B--2---:R-:W-:Y:S01]  /*8480*/  HMMA.16816.F32.BF16 R104, R4.reuse, R8, R104 ;  /* 0x000000080468723c */ /* 0x044fe20000041868 */
        /* <DEDUP_REMOVED lines=9> */
[----:B------:R-:W-:-:S03]  /*8520*/  FADD.FTZ R177, R177, R138 ;  /* 0x0000008ab1b17221 */ /* 0x000fc60000010000 */
        /* <DEDUP_REMOVED lines=25> */
[C---:B-1----:R-:W-:Y:S08]  /*86c0*/  HMMA.16816.F32.BF16 R88, R4.reuse, R16, R88 ;  /* 0x000000100458723c */ /* 0x042ff00000041858 */
[C---:B------:R-:W-:Y:S08]  /*86d0*/  HMMA.16816.F32.BF16 R84, R4.reuse, R18, R84 ;  /* 0x000000120454723c */ /* 0x040ff00000041854 */
[C---:B--2---:R-:W-:Y:S08]  /*86e0*/  HMMA.16816.F32.BF16 R72, R4.reuse, R28, R72 ;  /* 0x0000001c0448723c */ /* 0x044ff00000041848 */
        /* <DEDUP_REMOVED lines=26> */
[----:B------:R-:W-:Y:S02]  /*8890*/  IMAD.HI.U32 R11, R12, R7, RZ ;  /* 0x000000070c0b7227 */ /* 0x000fe400078e00ff */
[----:B------:R-:W2:Y:S02]  /*88a0*/  LD.E.64 R12, desc[UR4][R2.64+0x28] ;  /* 0x00002804020c7980 */ /* 0x000ea4000c101b00 */
        /* <DEDUP_REMOVED lines=42> */
.L_x_5564:
        /* <DEDUP_REMOVED lines=8> */
.L_x_5565:
[----:B------:R-:W-:Y:S05]  /*8bd0*/  BSYNC.RECONVERGENT B0 ;  /* 0x0000000000007941 */ /* 0x000fea0003800200 */
.L_x_5563:
[----:B------:R-:W-:Y:S01]  /*8be0*/  SHF.R.U32.HI R182, RZ, 0x1, R180 ;  /* 0x00000001ffb67819 */ /* 0x000fe200000116b4 */
[----:B------:R-:W-:Y:S01]  /*8bf0*/  IMAD.MOV.U32 R185, RZ, RZ, 0x20 ;  /* 0x00000020ffb97424 */ /* 0x000fe200078e00ff */
[-C--:B------:R-:W-:Y:S01]  /*8c00*/  ISETP.GE.AND P2, PT, R210, R209.reuse, PT ;  /* 0x000000d1d200720c */ /* 0x080fe20003f46270 */
[----:B------:R-:W-:Y:S01]  /*8c10*/  BSSY.RECONVERGENT B1, `(.L_x_5566) ;  /* 0x00003b5000017945 */ /* 0x000fe20003800200 */
[----:B------:R-:W-:Y:S02]  /*8c20*/  LOP3.LUT R5, R182, 0x8, RZ, 0xc0, !PT ;  /* 0x00000008b6057812 */ /* 0x000fe400078ec0ff */
[-C--:B------:R-:W-:Y:S02]  /*8c30*/  ISETP.GE.AND P1, PT, R134, R209.reuse, PT ;  /* 0x000000d18600720c */ /* 0x080fe40003f26270 */
[----:B------:R-:W-:Y:S01]  /*8c40*/  LOP3.LUT R54, R5, 0xc0, R232, 0xf8, !PT ;  /* 0x000000c005367812 */ /* 0x000fe200078ef8e8 */
[----:B------:R-:W-:Y:S01]  /*8c50*/  IMAD.SHL.U32 R5, R190, 0x40, RZ ;  /* 0x00000040be057824 */ /* 0x000fe200078e00ff */
[----:B------:R-:W-:-:S02]  /*8c60*/  ISETP.GE.AND P0, PT, R132, R209, PT ;  /* 0x000000d18400720c */ /* 0x000fc40003f06270 */
[----:B------:R-:W-:Y:S02]  /*8c70*/  SHF.L.U64.HI R4, R190, 0x6, R191 ;  /* 0x00000006be047819 */ /* 0x000fe400000102bf */
[----:B------:R-:W-:Y:S01]  /*8c80*/  IADD3 R12, P4, PT, R5, R200, RZ ;  /* 0x000000c8050c7210 */ /* 0x000fe20007f9e0ff */
[----:B------:R-:W-:Y:S01]  /*8c90*/  @!PT LDS RZ, [RZ] ;  /* 0x00000000fffff984 */ /* 0x000fe20000000800 */
[----:B------:R-:W-:Y:S01]  /*8ca0*/  @!PT LDS RZ, [RZ] ;  /* 0x00000000fffff984 */ /* 0x000fe20000000800 */
[----:B------:R-:W-:Y:S01]  /*8cb0*/  @!PT LDS RZ, [RZ] ;  /* 0x00000000fffff984 */ /* 0x000fe20000000800 */
[----:B------:R-:W-:Y:S01]  /*8cc0*/  @!P2 LDGSTS.E.BYPASS.LTC128B.128 [R211+0x9000], desc[UR4][R200.64] ;  /* 0x09000000c8d3afae */ /* 0x000fe2000b981a04 */
[----:B------:R-:W-:Y:S02]  /*8cd0*/  LOP3.LUT R181, R129, 0x3e00, RZ, 0xc0, !PT ;  /* 0x00003e0081b57812 */ /* 0x000fe400078ec0ff */
[----:B------:R-:W-:Y:S01]  /*8ce0*/  LOP3.LUT R54, R54, R133, RZ, 0x3c, !PT ;  /* 0x0000008536367212 */ /* 0x000fe200078e3cff */
[----:B------:R-:W-:Y:S01]  /*8cf0*/  @P2 STS.128 [R211+0x9000], RZ ;  /* 0x009000ffd3002388 */ /* 0x000fe20000000c00 */
[----:B------:R-:W-:Y:S01]  /*8d00*/  IMAD.X R13, R4, 0x1, R201, P4 ;  /* 0x00000001040d7824 */ /* 0x000fe200020e06c9 */
[----:B------:R-:W-:Y:S02]  /*8d10*/  IADD3 R10, P4, PT, R5, R12, RZ ;  /* 0x0000000c050a7210 */ /* 0x000fe40007f9e0ff */
[----:B------:R-:W-:Y:S01]  /*8d20*/  @!PT LDS RZ, [RZ] ;  /* 0x00000000fffff984 */ /* 0x000fe20000000800 */
[----:B------:R-:W-:Y:S01]  /*8d30*/  @!PT LDS RZ, [RZ] ;  /* 0x00000000fffff984 */ /* 0x000fe20000000800 */
[----:B------:R-:W-:Y:S01]  /*8d40*/  @!PT LDS RZ, [RZ] ;  /* 0x00000000fffff984 */ /* 0x000fe20000000800 */
[----:B------:R-:W-:Y:S01]  /*8d50*/  @!P1 LDGSTS.E.BYPASS.LTC128B.128 [R211+0xb000], desc[UR4][R200.64+0x40] ;  /* 0x0b000040c8d39fae */ /* 0x000fe2000b981a04 */
[----:B------:R-:W-:-:S02]  /*8d60*/  LOP3.LUT R7, R181, 0x20, R232, 0xf8, !PT ;  /* 0x00000020b5077812 */ /* 0x000fc400078ef8e8 */
[----:B------:R-:W-:Y:S01]  /*8d70*/  IMAD.X R11, R4, 0x1, R13, P4 ;  /* 0x00000001040b7824 */ /* 0x000fe200020e060d */
[----:B------:R-:W-:Y:S01]  /*8d80*/  @P1 STS.128 [R211+0xb000], RZ ;  /* 0x00b000ffd3001388 */ /* 0x000fe20000000c00 */
[----:B------:R-:W-:Y:S02]  /*8d90*/  IADD3 R8, P4, PT, R5, R10, RZ ;  /* 0x0000000a05087210 */ /* 0x000fe40007f9e0ff */
[----:B------:R-:W-:Y:S01]  /*8da0*/  LOP3.LUT R7, R7, 0x100, R232, 0xf8, !PT ;  /* 0x0000010007077812 */ /* 0x000fe200078ef8e8 */
[----:B------:R-:W-:Y:S01]  /*8db0*/  @!PT LDS RZ, [RZ] ;  /* 0x00000000fffff984 */ /* 0x000fe20000000800 */
[----:B------:R-:W-:Y:S01]  /*8dc0*/  @!PT LDS RZ, [RZ] ;  /* 0x00000000fffff984 */ /* 0x000fe20000000800 */
[----:B------:R-:W-:Y:S01]  /*8dd0*/  @!PT LDS RZ, [RZ] ;  /* 0x00000000fffff984 */ /* 0x000fe20000000800 */
[----:B------:R-:W-:Y:S01]  /*8de0*/  @!P0 LDGSTS.E.BYPASS.LTC128B.128 [R211+0xd000], desc[UR4][R200.64+0x80] ;  /* 0x0d000080c8d38fae */ /* 0x000fe2000b981a04 */
[----:B------:R-:W-:Y:S01]  /*8df0*/  LEA R183, R130, R135, 0x18 ;  /* 0x0000008782b77211 */ /* 0x000fe200078ec0ff */
[----:B------:R-:W-:Y:S01]  /*8e00*/  IMAD.X R9, R4, 0x1, R11, P4 ;  /* 0x0000000104097824 */ /* 0x000fe200020e060b */
[----:B------:R-:W-:Y:S01]  /*8e10*/  LOP3.LUT R48, R7, R54, RZ, 0xfc, !PT ;  /* 0x0000003607307212 */ /* 0x000fe200078efcff */
[----:B------:R-:W-:Y:S01]  /*8e20*/  @P0 STS.128 [R211+0xd000], RZ ;  /* 0x00d000ffd3000388 */ /* 0x000fe20000000c00 */
[----:B------:R-:W-:Y:S01]  /*8e30*/  SEL R185, R185, 0xffffffe0, !P6 ;  /* 0xffffffe0b9b97807 */ /* 0x000fe20007000000 */
[----:B------:R-:W-:-:S02]  /*8e40*/  IMAD R55, R128, 0x2, R183 ;  /* 0x0000000280377824 */ /* 0x000fc400078e02b7 */
[----:B------:R-:W-:Y:S01]  /*8e50*/  @!PT LDS RZ, [RZ] ;  /* 0x00000000fffff984 */ /* 0x000fe20000000800 */
[----:B------:R-:W-:Y:S01]  /*8e60*/  @!PT LDS RZ, [RZ] ;  /* 0x00000000fffff984 */ /* 0x000fe20000000800 */
[----:B------:R-:W-:Y:S01]  /*8e70*/  @!PT LDS RZ, [RZ] ;  /* 0x00000000fffff984 */ /* 0x000fe20000000800 */
[----:B------:R-:W-:Y:S01]  /*8e80*/  @!P2 LDGSTS.E.BYPASS.LTC128B.128 [R211+0x9800], desc[UR4][R12.64] ;  /* 0x098000000cd3afae */ /* 0x000fe2000b981a04 */
[----:B------:R-:W-:-:S03]  /*8e90*/  IMAD R48, R48, 0x2, R183 ;  /* 0x0000000230307824 */ /* 0x000fc600078e02b7 */
[----:B------:R-:W-:Y:S01]  /*8ea0*/  @P2 STS.128 [R211+0x9800], RZ ;  /* 0x009800ffd3002388 */ /* 0x000fe20000000c00 */
[--C-:B------:R-:W-:Y:S02]  /*8eb0*/  IMAD.IADD R235, R48, 0x1, R185.reuse ;  /* 0x0000000130eb7824 */ /* 0x100fe400078e02b9 */
[----:B------:R-:W-:Y:S01]  /*8ec0*/  IMAD.IADD R185, R55, 0x1, R185 ;  /* 0x0000000137b97824 */ /* 0x000fe200078e02b9 */
        /* <DEDUP_REMOVED lines=54> */
[C---:B------:R-:W-:Y:S03]  /*9230*/  HMMA.16816.F32.BF16 R148, R20.reuse, R150, RZ ;  /* 0x000000961494723c */ /* 0x040fe600000418ff */
[----:B------:R-:W2:Y:S04]  /*9240*/  LDSM.16.M88.4 R12, [R185+0x3c00] ;  /* 0x003c0000b90c783b */ /* 0x000ea80000000200 */
[----:B------:R-:W-:Y:S01]  /*9250*/  LDSM.16.M88.4 R204, [R48+0x1000] ;  /* 0x0010000030cc783b */ /* 0x000fe20000000200 */
[C---:B---3--:R-:W-:Y:S03]  /*9260*/  HMMA.16816.F32.BF16 R32, R20.reuse, R28, RZ ;  /* 0x0000001c1420723c */ /* 0x048fe600000418ff */
[----:B------:R-:W-:Y:S04]  /*9270*/  LDSM.16.M88.4 R228, [R55+0x6c00] ;  /* 0x006c000037e4783b */ /* 0x000fe80000000200 */
[----:B------:R-:W-:Y:S01]  /*9280*/  LDSM.16.M88.4 R172, [R235+0x1000] ;  /* 0x00100000ebac783b */ /* 0x000fe20000000200 */
[C---:B------:R-:W-:Y:S03]  /*9290*/  HMMA.16816.F32.BF16 R28, R20.reuse, R30, RZ ;  /* 0x0000001e141c723c */ /* 0x040fe600000418ff */
[----:B------:R-:W-:Y:S04]  /*92a0*/  LDSM.16.M88.4 R220, [R185+0x6c00] ;  /* 0x006c0000b9dc783b */ /* 0x000fe80000000200 */
[----:B------:R-:W-:Y:S01]  /*92b0*/  LDSM.16.M88.4 R224, [R185+0x5400] ;  /* 0x00540000b9e0783b */ /* 0x000fe20000000200 */
[----:B----4-:R-:W-:Y:S03]  /*92c0*/  HMMA.16816.F32.BF16 R144, R20, R140, RZ ;  /* 0x0000008c1490723c */ /* 0x010fe600000418ff */
[----:B------:R-:W-:Y:S04]  /*92d0*/  LDSM.16.M88.4 R48, [R48+0x2000] ;  /* 0x002000003030783b */ /* 0x000fe80000000200 */
[----:B------:R-:W-:Y:S01]  /*92e0*/  LDSM.16.M88.4 R44, [R55+0x7000] ;  /* 0x00700000372c783b */ /* 0x000fe20000000200 */
[C---:B-----5:R-:W-:Y:S03]  /*92f0*/  HMMA.16816.F32.BF16 R24, R16.reuse, R4, R24 ;  /* 0x000000041018723c */ /* 0x060fe60000041818 */
[----:B------:R-:W-:Y:S04]  /*9300*/  LDSM.16.M88.4 R168, [R185+0x5800] ;  /* 0x00580000b9a8783b */ /* 0x000fe80000000200 */
[----:B------:R-:W-:Y:S01]  /*9310*/  LDSM.16.M88.4 R164, [R185+0x5c00] ;  /* 0x005c0000b9a4783b */ /* 0x000fe20000000200 */
[----:B------:R-:W-:Y:S03]  /*9320*/  HMMA.16816.F32.BF16 R148, R16, R6, R148 ;  /* 0x000000061094723c */ /* 0x000fe60000041894 */
[----:B------:R-:W3:Y:S04]  /*9330*/  LDSM.16.M88.4 R4, [R185+0x4400] ;  /* 0x00440000b904783b */ /* 0x000ee80000000200 */
[----:B------:R-:W-:Y:S01]  /*9340*/  LDSM.16.M88.4 R160, [R185+0x6000] ;  /* 0x00600000b9a0783b */ /* 0x000fe20000000200 */
[----:B------:R-:W-:Y:S03]  /*9350*/  HMMA.16816.F32.BF16 R140, R20, R142, RZ ;  /* 0x0000008e148c723c */ /* 0x000fe600000418ff */
[----:B------:R-:W-:Y:S04]  /*9360*/  LDSM.16.M88.4 R156, [R185+0x6400] ;  /* 0x00640000b99c783b */ /* 0x000fe80000000200 */
[----:B------:R-:W-:Y:S01]  /*9370*/  LDSM.16.M88.4 R152, [R185+0x6800] ;  /* 0x00680000b998783b */ /* 0x000fe20000000200 */
[C---:B-1----:R-:W-:Y:S03]  /*9380*/  HMMA.16816.F32.BF16 R32, R16.reuse, R8, R32 ;  /* 0x000000081020723c */ /* 0x042fe60000041820 */
[----:B------:R-:W0:Y:S05]  /*9390*/  LDGDEPBAR ;  /* 0x00000000000079af */ /* 0x000e2a0000000000 */
[----:B------:R-:W-:Y:S01]  /*93a0*/  HMMA.16816.F32.BF16 R28, R16, R10, R28 ;  /* 0x0000000a101c723c */ /* 0x000fe2000004181c */
[----:B------:R-:W1:Y:S07]  /*93b0*/  LDSM.16.M88.4 R8, [R185+0x4000] ;  /* 0x00400000b908783b */ /* 0x000e6e0000000200 */
[C---:B------:R-:W-:Y:S08]  /*93c0*/  HMMA.16816.F32.BF16 R136, R20.reuse, R132, RZ ;  /* 0x000000841488723c */ /* 0x040ff000000418ff */
[C---:B------:R-:W-:Y:S08]  /*93d0*/  HMMA.16816.F32.BF16 R120, R20.reuse, R64, RZ ;  /* 0x000000401478723c */ /* 0x040ff000000418ff */
[C---:B------:R-:W-:Y:S08]  /*93e0*/  HMMA.16816.F32.BF16 R132, R20.reuse, R134, RZ ;  /* 0x000000861484723c */ /* 0x040ff000000418ff */
[----:B------:R-:W-:Y:S08]  /*93f0*/  HMMA.16816.F32.BF16 R64, R20, R66, RZ ;  /* 0x000000421440723c */ /* 0x000ff000000418ff */
[C---:B------:R-:W-:Y:S08]  /*9400*/  HMMA.16816.F32.BF16 R144, R16.reuse, R36, R144 ;  /* 0x000000241090723c */ /* 0x040ff00000041890 */
[----:B------:R-:W-:Y:S01]  /*9410*/  HMMA.16816.F32.BF16 R140, R16, R38, R140 ;  /* 0x00000026108c723c */ /* 0x000fe2000004188c */
[----:B------:R-:W4:Y:S07]  /*9420*/  LDSM.16.M88.4 R36, [R185+0x4800] ;  /* 0x00480000b924783b */ /* 0x000f2e0000000200 */
[C---:B------:R-:W-:Y:S08]  /*9430*/  HMMA.16816.F32.BF16 R128, R20.reuse, R124, RZ ;  /* 0x0000007c1480723c */ /* 0x040ff000000418ff */
[C---:B------:R-:W-:Y:S08]  /*9440*/  HMMA.16816.F32.BF16 R124, R20.reuse, R126, RZ ;  /* 0x0000007e147c723c */ /* 0x040ff000000418ff */
[C---:B--2---:R-:W-:Y:S08]  /*9450*/  HMMA.16816.F32.BF16 R60, R20.reuse, R56, RZ ;  /* 0x00000038143c723c */ /* 0x044ff000000418ff */
[C---:B------:R-:W-:Y:S08]  /*9460*/  HMMA.16816.F32.BF16 R56, R20.reuse, R58, RZ ;  /* 0x0000003a1438723c */ /* 0x040ff000000418ff */
[C---:B------:R-:W-:Y:S08]  /*9470*/  HMMA.16816.F32.BF16 R176, R20.reuse, R40, RZ ;  /* 0x0000002814b0723c */ /* 0x040ff000000418ff */
        /* <DEDUP_REMOVED lines=14> */
[C---:B--2---:R-:W-:Y:S08]  /*9560*/  HMMA.16816.F32.BF16 R176, R16.reuse, R40, R176 ;  /* 0x0000002810b0723c */ /* 0x044ff000000418b0 */
[----:B------:R-:W-:Y:S01]  /*9570*/  HMMA.16816.F32.BF16 R20, R16, R42, R20 ;  /* 0x0000002a1014723c */ /* 0x000fe20000041814 */
[----:B------:R-:W2:Y:S04]  /*9580*/  LDSM.16.M88.4 R16, [R55+0x6000] ;  /* 0x006000003710783b */ /* 0x000ea80000000200 */
[----:B------:R-:W-:Y:S03]  /*9590*/  LDSM.16.M88.4 R40, [R55+0x7400] ;  /* 0x007400003728783b */ /* 0x000fe60000000200 */
[C---:B-----5:R-:W-:Y:S08]  /*95a0*/  HMMA.16816.F32.BF16 R32, R204.reuse, R12, R32 ;  /* 0x0000000ccc20723c */ /* 0x060ff00000041820 */
        /* <DEDUP_REMOVED lines=12> */
[C---:B--2---:R-:W-:Y:S08]  /*9670*/  HMMA.16816.F32.BF16 R128, R204.reuse, R16, R128 ;  /* 0x00000010cc80723c */ /* 0x044ff00000041880 */
[C---:B------:R-:W-:Y:S01]  /*9680*/  HMMA.16816.F32.BF16 R124, R204.reuse, R18, R124 ;  /* 0x00000012cc7c723c */ /* 0x040fe2000004187c */
[----:B------:R-:W-:Y:S07]  /*9690*/  LDSM.16.M88.4 R16, [R235+0x2000] ;  /* 0x00200000eb10783b */ /* 0x000fee0000000200 */
[C---:B-----5:R-:W-:Y:S08]  /*96a0*/  HMMA.16816.F32.BF16 R120, R204.reuse, R12, R120 ;  /* 0x0000000ccc78723c */ /* 0x060ff00000041878 */
[----:B------:R-:W-:Y:S01]  /*96b0*/  HMMA.16816.F32.BF16 R64, R204, R14, R64 ;  /* 0x0000000ecc40723c */ /* 0x000fe20000041840 */
[----:B------:R-:W2:Y:S07]  /*96c0*/  LDSM.16.M88.4 R12, [R185+0x7000] ;  /* 0x00700000b90c783b */ /* 0x000eae0000000200 */
[C---:B---3--:R-:W-:Y:S08]  /*96d0*/  HMMA.16816.F32.BF16 R32, R172.reuse, R4, R32 ;  /* 0x00000004ac20723c */ /* 0x048ff00000041820 */
[C---:B------:R-:W-:Y:S01]  /*96e0*/  HMMA.16816.F32.BF16 R28, R172.reuse, R6, R28 ;  /* 0x00000006ac1c723c */ /* 0x040fe2000004181c */
[----:B------:R-:W3:Y:S07]  /*96f0*/  LDSM.16.M88.4 R4, [R185+0x8c00] ;  /* 0x008c0000b904783b */ /* 0x000eee0000000200 */
[----:B------:R-:W-:Y:S08]  /*9700*/  HMMA.16816.F32.BF16 R20, R172, R222, R20 ;  /* 0x000000deac14723c */ /* 0x000ff00000041814 */
[C---:B-1----:R-:W-:Y:S08]  /*9710*/  HMMA.16816.F32.BF16 R60, R204.reuse, R8, R60 ;  /* 0x00000008cc3c723c */ /* 0x042ff0000004183c */
[----:B------:R-:W-:Y:S01]  /*9720*/  HMMA.16816.F32.BF16 R56, R204, R10, R56 ;  /* 0x0000000acc38723c */ /* 0x000fe20000041838 */
[----:B------:R-:W1:Y:S07]  /*9730*/  LDSM.16.M88.4 R8, [R185+0x7400] ;  /* 0x00740000b908783b */ /* 0x000e6e0000000200 */
[----:B------:R-:W-:Y:S08]  /*9740*/  HMMA.16816.F32.BF16 R24, R172, R224, R24 ;  /* 0x000000e0ac18723c */ /* 0x000ff00000041818 */
[C---:B------:R-:W-:Y:S08]  /*9750*/  HMMA.16816.F32.BF16 R32, R48.reuse, R44, R32 ;  /* 0x0000002c3020723c */ /* 0x040ff00000041820 */
[----:B----4-:R-:W-:Y:S01]  /*9760*/  HMMA.16816.F32.BF16 R20, R48, R38, R20 ;  /* 0x000000263014723c */ /* 0x010fe20000041814 */
[----:B------:R-:W-:-:S07]  /*9770*/  VIADD R38, R234, 0x8 ;  /* 0x00000008ea267836 */ /* 0x000fce0000000000 */
[----:B------:R-:W-:Y:S08]  /*9780*/  HMMA.16816.F32.BF16 R176, R204, R228, R176 ;  /* 0x000000e4ccb0723c */ /* 0x000ff000000418b0 */
[----:B------:R-:W-:Y:S08]  /*9790*/  HMMA.16816.F32.BF16 R148, R172, R226, R148 ;  /* 0x000000e2ac94723c */ /* 0x000ff00000041894 */
[C---:B------:R-:W-:Y:S08]  /*97a0*/  HMMA.16816.F32.BF16 R24, R48.reuse, R40, R24 ;  /* 0x000000283018723c */ /* 0x040ff00000041818 */
[----:B------:R-:W-:Y:S08]  /*97b0*/  HMMA.16816.F32.BF16 R28, R48, R46, R28 ;  /* 0x0000002e301c723c */ /* 0x000ff0000004181c */
[----:B--2---:R-:W-:Y:S01]  /*97c0*/  HMMA.16816.F32.BF16 R32, R16, R12, R32 ;  /* 0x0000000c1020723c */ /* 0x004fe20000041820 */
[----:B------:R-:W-:-:S05]  /*97d0*/  IMAD.IADD R13, R116, 0x1, R233 ;  /* 0x00000001740d7824 */ /* 0x000fca00078e02e9 */
[C-C-:B------:R-:W-:Y:S02]  /*97e0*/  IADD3 R240, PT, PT, R234.reuse, 0x7, -R13.reuse ;  /* 0x00000007eaf07810 */ /* 0x140fe40007ffe80d */
[----:B---3--:R-:W-:Y:S01]  /*97f0*/  HMMA.16816.F32.BF16 R20, R16, R6, R20 ;  /* 0x000000061014723c */ /* 0x008fe20000041814 */
[C-C-:B------:R-:W-:Y:S02]  /*9800*/  IADD3 R6, PT, PT, R234.reuse, 0x7f, -R13.reuse ;  /* 0x0000007fea067810 */ /* 0x140fe40007ffe80d */
[----:B------:R-:W-:Y:S02]  /*9810*/  IABS R240, R240 ;  /* 0x000000f000f07213 */ /* 0x000fe40000000000 */
[C-C-:B------:R-:W-:Y:S02]  /*9820*/  IADD3 R7, PT, PT, R234.reuse, 0x78, -R13.reuse ;  /* 0x00000078ea077810 */ /* 0x140fe40007ffe80d */
[C-C-:B------:R-:W-:Y:S01]  /*9830*/  IADD3 R12, PT, PT, R234.reuse, 0x77, -R13.reuse ;  /* 0x00000077ea0c7810 */ /* 0x140fe20007ffe80d */
[----:B------:R-:W-:Y:S01]  /*9840*/  HMMA.16816.F32.BF16 R144, R172, R168, R144 ;  /* 0x000000a8ac90723c */ /* 0x000fe20000041890 */
[----:B------:R-:W-:-:S02]  /*9850*/  IADD3 R41, PT, PT, R234, 0x70, -R13 ;  /* 0x00000070ea297810 */ /* 0x000fc40007ffe80d */
[C-C-:B------:R-:W-:Y:S02]  /*9860*/  IADD3 R40, PT, PT, R234.reuse, 0x6f, -R13.reuse ;  /* 0x0000006fea287810 */ /* 0x140fe40007ffe80d */
[C-C-:B------:R-:W-:Y:S02]  /*9870*/  IADD3 R222, PT, PT, R234.reuse, 0x67, -R13.reuse ;  /* 0x00000067eade7810 */ /* 0x140fe40007ffe80d */
[C-C-:B------:R-:W-:Y:S01]  /*9880*/  IADD3 R204, PT, PT, R234.reuse, 0x58, -R13.reuse ;  /* 0x00000058eacc7810 */ /* 0x140fe20007ffe80d */
[----:B------:R-:W-:Y:S01]  /*9890*/  HMMA.16816.F32.BF16 R140, R172, R170, R140 ;  /* 0x000000aaac8c723c */ /* 0x000fe2000004188c */
[C-C-:B------:R-:W-:Y:S02]  /*98a0*/  IADD3 R206, PT, PT, R234.reuse, 0x50, -R13.reuse ;  /* 0x00000050eace7810 */ /* 0x140fe40007ffe80d */
[C-C-:B------:R-:W-:Y:S02]  /*98b0*/  IADD3 R168, PT, PT, R234.reuse, 0x48, -R13.reuse ;  /* 0x00000048eaa87810 */ /* 0x140fe40007ffe80d */
[----:B------:R-:W-:-:S02]  /*98c0*/  IADD3 R169, PT, PT, R234, 0x40, -R13 ;  /* 0x00000040eaa97810 */ /* 0x000fc40007ffe80d */
[C-C-:B------:R-:W-:Y:S01]  /*98d0*/  IADD3 R235, PT, PT, R234.reuse, 0x28, -R13.reuse ;  /* 0x00000028eaeb7810 */ /* 0x140fe20007ffe80d */
[C---:B------:R-:W-:Y:S01]  /*98e0*/  HMMA.16816.F32.BF16 R136, R172.reuse, R164, R136 ;  /* 0x000000a4ac88723c */ /* 0x040fe20000041888 */
[C-C-:B------:R-:W-:Y:S02]  /*98f0*/  IADD3 R164, PT, PT, R234.reuse, 0x4f, -R13.reuse ;  /* 0x0000004feaa47810 */ /* 0x140fe40007ffe80d */
[C-C-:B------:R-:W-:Y:S02]  /*9900*/  IADD3 R229, PT, PT, R234.reuse, 0x1f, -R13.reuse ;  /* 0x0000001feae57810 */ /* 0x140fe40007ffe80d */
[C-C-:B------:R-:W-:Y:S02]  /*9910*/  IADD3 R227, PT, PT, R234.reuse, 0x18, -R13.reuse ;  /* 0x00000018eae37810 */ /* 0x140fe40007ffe80d */
[C-C-:B------:R-:W-:Y:S01]  /*9920*/  IADD3 R225, PT, PT, R234.reuse, 0x17, -R13.reuse ;  /* 0x00000017eae17810 */ /* 0x140fe20007ffe80d */
[----:B------:R-:W-:Y:S01]  /*9930*/  HMMA.16816.F32.BF16 R132, R172, R166, R132 ;  /* 0x000000a6ac84723c */ /* 0x000fe20000041884 */
[----:B------:R-:W-:-:S02]  /*9940*/  IADD3 R166, PT, PT, R234, 0x47, -R13 ;  /* 0x00000047eaa67810 */ /* 0x000fc40007ffe80d */
[C-C-:B------:R-:W-:Y:S02]  /*9950*/  IADD3 R46, PT, PT, R234.reuse, 0x10, -R13.reuse ;  /* 0x00000010ea2e7810 */ /* 0x140fe40007ffe80d */
[--C-:B------:R-:W-:Y:S02]  /*9960*/  IADD3 R44, PT, PT, R234, 0xf, -R13.reuse ;  /* 0x0000000fea2c7810 */ /* 0x100fe40007ffe80d */
[C-C-:B------:R-:W-:Y:S01]  /*9970*/  IADD3 R224, PT, PT, R38.reuse, 0x77, -R13.reuse ;  /* 0x0000007726e07810 */ /* 0x140fe20007ffe80d */
[----:B------:R-:W-:Y:S01]  /*9980*/  HMMA.16816.F32.BF16 R128, R172, R160, R128 ;  /* 0x000000a0ac80723c */ /* 0x000fe20000041880 */
[C-C-:B------:R-:W-:Y:S02]  /*9990*/  IADD3 R47, PT, PT, R38.reuse, 0x70, -R13.reuse ;  /* 0x00000070262f7810 */ /* 0x140fe40007ffe80d */
[C-C-:B------:R-:W-:Y:S02]  /*99a0*/  IADD3 R239, PT, PT, R38.reuse, 0x68, -R13.reuse ;  /* 0x0000006826ef7810 */ /* 0x140fe40007ffe80d */
[----:B------:R-:W-:-:S02]  /*99b0*/  IADD3 R238, PT, PT, R38, 0x67, -R13 ;  /* 0x0000006726ee7810 */ /* 0x000fc40007ffe80d */
[--C-:B------:R-:W-:Y:S01]  /*99c0*/  IADD3 R205, PT, PT, R38, 0x58, -R13.reuse ;  /* 0x0000005826cd7810 */ /* 0x100fe20007ffe80d */
[C---:B------:R-:W-:Y:S01]  /*99d0*/  HMMA.16816.F32.BF16 R124, R172.reuse, R162, R124 ;  /* 0x000000a2ac7c723c */ /* 0x040fe2000004187c */
[--C-:B------:R-:W-:Y:S02]  /*99e0*/  IADD3 R162, PT, PT, R234, 0x30, -R13.reuse ;  /* 0x00000030eaa27810 */ /* 0x100fe40007ffe80d */
[C-C-:B------:R-:W-:Y:S02]  /*99f0*/  IADD3 R207, PT, PT, R38.reuse, 0x57, -R13.reuse ;  /* 0x0000005726cf7810 */ /* 0x140fe40007ffe80d */
[C-C-:B------:R-:W-:Y:S02]  /*9a00*/  IADD3 R167, PT, PT, R38.reuse, 0x4f, -R13.reuse ;  /* 0x0000004f26a77810 */ /* 0x140fe40007ffe80d */
[--C-:B------:R-:W-:Y:S01]  /*9a10*/  IADD3 R171, PT, PT, R38, 0x48, -R13.reuse ;  /* 0x0000004826ab7810 */ /* 0x100fe20007ffe80d */
[----:B------:R-:W-:Y:S01]  /*9a20*/  HMMA.16816.F32.BF16 R120, R172, R156, R120 ;  /* 0x0000009cac78723c */ /* 0x000fe20000041878 */
[----:B------:R-:W-:-:S02]  /*9a30*/  IADD3 R156, PT, PT, R234, 0x3f, -R13 ;  /* 0x0000003fea9c7810 */ /* 0x000fc40007ffe80d */
[--C-:B------:R-:W-:Y:S02]  /*9a40*/  IADD3 R157, PT, PT, R234, 0x2f, -R13.reuse ;  /* 0x0000002fea9d7810 */ /* 0x100fe40007ffe80d */
[C-C-:B------:R-:W-:Y:S02]  /*9a50*/  IADD3 R170, PT, PT, R38.reuse, 0x47, -R13.reuse ;  /* 0x0000004726aa7810 */ /* 0x140fe40007ffe80d */
[--C-:B------:R-:W-:Y:S01]  /*9a60*/  IADD3 R165, PT, PT, R38, 0x40, -R13.reuse ;  /* 0x0000004026a57810 */ /* 0x100fe20007ffe80d */
[----:B------:R-:W-:Y:S01]  /*9a70*/  HMMA.16816.F32.BF16 R64, R172, R158, R64 ;  /* 0x0000009eac40723c */ /* 0x000fe20000041840 */
[C-C-:B------:R-:W-:Y:S02]  /*9a80*/  IADD3 R159, PT, PT, R234.reuse, 0x38, -R13.reuse ;  /* 0x00000038ea9f7810 */ /* 0x140fe40007ffe80d */
[--C-:B------:R-:W-:Y:S02]  /*9a90*/  IADD3 R158, PT, PT, R234, 0x37, -R13.reuse ;  /* 0x00000037ea9e7810 */ /* 0x100fe40007ffe80d */
        /* <DEDUP_REMOVED lines=14> */
[C-C-:B------:R-:W-:Y:S02]  /*9b80*/  IADD3 R172, PT, PT, R234.reuse, 0x5f, -R13.reuse ;  /* 0x0000005feaac7810 */ /* 0x140fe40007ffe80d */
[----:B------:R-:W-:-:S02]  /*9b90*/  IADD3 R174, PT, PT, R234, 0x57, -R13 ;  /* 0x00000057eaae7810 */ /* 0x000fc40007ffe80d */
[--C-:B------:R-:W-:Y:S01]  /*9ba0*/  IADD3 R220, PT, PT, R38, 0x60, -R13.reuse ;  /* 0x0000006026dc7810 */ /* 0x100fe20007ffe80d */
[----:B------:R-:W-:Y:S01]  /*9bb0*/  HMMA.16816.F32.BF16 R148, R48, R42, R148 ;  /* 0x0000002a3094723c */ /* 0x000fe20000041894 */
[--C-:B------:R-:W-:Y:S02]  /*9bc0*/  IADD3 R42, PT, PT, R234, 0x8, -R13.reuse ;  /* 0x00000008ea2a7810 */ /* 0x100fe40007ffe80d */
[C-C-:B------:R-:W-:Y:S02]  /*9bd0*/  IADD3 R175, PT, PT, R38.reuse, 0x5f, -R13.reuse ;  /* 0x0000005f26af7810 */ /* 0x140fe40007ffe80d */
[C-C-:B------:R-:W-:Y:S02]  /*9be0*/  IADD3 R173, PT, PT, R38.reuse, 0x50, -R13.reuse ;  /* 0x0000005026ad7810 */ /* 0x140fe40007ffe80d */
[--C-:B------:R-:W-:Y:S01]  /*9bf0*/  IADD3 R230, PT, PT, R38, 0x20, -R13.reuse ;  /* 0x0000002026e67810 */ /* 0x100fe20007ffe80d */
[----:B-1----:R-:W-:Y:S01]  /*9c00*/  HMMA.16816.F32.BF16 R24, R16, R8, R24 ;  /* 0x000000081018723c */ /* 0x002fe20000041818 */
        /* <DEDUP_REMOVED lines=9> */
[----:B------:R-:W-:Y:S01]  /*9ca0*/  HMMA.16816.F32.BF16 R148, R16, R10, R148 ;  /* 0x0000000a1094723c */ /* 0x000fe20000041894 */
[C-C-:B------:R-:W-:Y:S02]  /*9cb0*/  IADD3 R45, PT, PT, R38.reuse, 0x10, -R13.reuse ;  /* 0x00000010262d7810 */ /* 0x140fe40007ffe80d */
[C-C-:B------:R-:W-:Y:S02]  /*9cc0*/  IADD3 R43, PT, PT, R38.reuse, 0xf, -R13.reuse ;  /* 0x0000000f262b7810 */ /* 0x140fe40007ffe80d */
[C-C-:B------:R-:W-:Y:S02]  /*9cd0*/  IADD3 R39, PT, PT, R38.reuse, 0x8, -R13.reuse ;  /* 0x0000000826277810 */ /* 0x140fe40007ffe80d */
[----:B------:R-:W-:Y:S01]  /*9ce0*/  I2FP.F32.S32 R240, R240 ;  /* 0x000000f000f07245 */ /* 0x000fe20000201400 */
[----:B------:R-:W-:Y:S01]  /*9cf0*/  HMMA.16816.F32.BF16 R176, R48, R36, R176 ;  /* 0x0000002430b0723c */ /* 0x000fe200000418b0 */
[----:B------:R-:W-:Y:S01]  /*9d00*/  IADD3 R13, PT, PT, R38, 0x7, -R13 ;  /* 0x00000007260d7810 */ /* 0x000fe20007ffe80d */
[----:B------:R-:W-:Y:S01]  /*9d10*/  VIADD R38, R116, 0xfffffff9 ;  /* 0xfffffff974267836 */ /* 0x000fe20000000000 */
[----:B------:R-:W-:Y:S01]  /*9d20*/  IABS R152, R152 ;  /* 0x0000009800987213 */ /* 0x000fe20000000000 */
[----:B------:R-:W-:Y:S01]  /*9d30*/  FFMA.FTZ R21, -R208, R240, R21 ;  /* 0x000000f0d0157223 */ /* 0x000fe20000010115 */
[----:B------:R-:W-:-:S02]  /*9d40*/  IABS R13, R13 ;  /* 0x0000000d000d7213 */ /* 0x000fc40000000000 */
[----:B------:R-:W-:Y:S02]  /*9d50*/  ISETP.GE.AND P4, PT, R38, R195, PT ;  /* 0x000000c32600720c */ /* 0x000fe40003f86270 */
[----:B------:R-:W-:Y:S01]  /*9d60*/  I2FP.F32.S32 R240, R13 ;  /* 0x0000000d00f07245 */ /* 0x000fe20000201400 */
[----:B------:R-:W-:Y:S01]  /*9d70*/  VIADD R13, R116, 0xffffff80 ;  /* 0xffffff80740d7836 */ /* 0x000fe20000000000 */
[----:B------:R-:W-:Y:S02]  /*9d80*/  ISETP.GE.AND P5, PT, R38, R194, PT ;  /* 0x000000c22600720c */ /* 0x000fe40003fa6270 */
[----:B------:R-:W-:Y:S01]  /*9d90*/  FSEL R21, R21, -INF , P4 ;  /* 0xff80000015157808 */ /* 0x000fe20002000000 */
[----:B------:R-:W-:Y:S01]  /*9da0*/  FFMA.FTZ R23, -R208, R240, R23 ;  /* 0x000000f0d0177223 */ /* 0x000fe20000010117 */
[----:B------:R-:W-:Y:S02]  /*9db0*/  I2FP.F32.S32 R241, R152 ;  /* 0x0000009800f17245 */ /* 0x000fe40000201400 */
[----:B------:R-:W-:-:S02]  /*9dc0*/  FSEL R152, R21, -INF , !P5 ;  /* 0xff80000015987808 */ /* 0x000fc40006800000 */
[----:B------:R-:W-:Y:S01]  /*9dd0*/  IABS R153, R153 ;  /* 0x0000009900997213 */ /* 0x000fe20000000000 */
[----:B------:R-:W-:Y:S01]  /*9de0*/  FFMA.FTZ R32, -R208, R241, R32 ;  /* 0x000000f1d0207223 */ /* 0x000fe20000010120 */
[C---:B------:R-:W-:Y:S01]  /*9df0*/  ISETP.GE.AND P5, PT, R38.reuse, R193, PT ;  /* 0x000000c12600720c */ /* 0x040fe20003fa6270 */
[----:B------:R-:W-:Y:S01]  /*9e00*/  HMMA.16816.F32.BF16 R176, R16, R4, R176 ;  /* 0x0000000410b0723c */ /* 0x000fe200000418b0 */
[----:B------:R-:W-:Y:S01]  /*9e10*/  ISETP.GE.AND P4, PT, R38, R192, PT ;  /* 0x000000c02600720c */ /* 0x000fe20003f86270 */
[----:B------:R-:W-:Y:S01]  /*9e20*/  IMAD.MOV.U32 R21, RZ, RZ, R153 ;  /* 0x000000ffff157224 */ /* 0x000fe200078e0099 */
[----:B------:R-:W-:Y:S02]  /*9e30*/  FSEL R23, R23, -INF , P5 ;  /* 0xff80000017177808 */ /* 0x000fe40002800000 */
[----:B------:R-:W-:Y:S02]  /*9e40*/  ISETP.GE.AND P5, PT, R13, R195, PT ;  /* 0x000000c30d00720c */ /* 0x000fe40003fa6270 */
[----:B------:R-:W-:-:S02]  /*9e50*/  IABS R6, R6 ;  /* 0x0000000600067213 */ /* 0x000fc40000000000 */
[----:B------:R-:W-:Y:S02]  /*9e60*/  FSEL R153, R23, -INF , !P4 ;  /* 0xff80000017997808 */ /* 0x000fe40006000000 */
[C---:B------:R-:W-:Y:S02]  /*9e70*/  ISETP.GE.AND P4, PT, R13.reuse, R194, PT ;  /* 0x000000c20d00720c */ /* 0x040fe40003f86270 */
[----:B------:R-:W-:Y:S02]  /*9e80*/  FSEL R32, R32, -INF , P5 ;  /* 0xff80000020207808 */ /* 0x000fe40002800000 */
[----:B------:R-:W-:Y:S02]  /*9e90*/  I2FP.F32.S32 R21, R21 ;  /* 0x0000001500157245 */ /* 0x000fe40000201400 */
[----:B------:R-:W-:Y:S02]  /*9ea0*/  I2FP.F32.S32 R38, R6 ;  /* 0x0000000600267245 */ /* 0x000fe40000201400 */
[----:B------:R-:W-:Y:S01]  /*9eb0*/  FSEL R6, R32, -INF , !P4 ;  /* 0xff80000020067808 */ /* 0x000fe20006000000 */
[C---:B------:R-:W-:Y:S01]  /*9ec0*/  FFMA.FTZ R21, -R208.reuse, R21, R34 ;  /* 0x00000015d0157223 */ /* 0x040fe20000010122 */
[C---:B------:R-:W-:Y:S01]  /*9ed0*/  ISETP.GE.AND P5, PT, R13.reuse, R192, PT ;  /* 0x000000c00d00720c */ /* 0x040fe20003fa6270 */
[----:B------:R-:W-:Y:S01]  /*9ee0*/  FFMA.FTZ R33, -R208, R38, R33 ;  /* 0x00000026d0217223 */ /* 0x000fe20000010121 */
[----:B------:R-:W-:Y:S01]  /*9ef0*/  ISETP.GE.AND P4, PT, R13, R193, PT ;  /* 0x000000c10d00720c */ /* 0x000fe20003f86270 */
[----:B------:R-:W-:Y:S01]  /*9f00*/  VIADD R13, R116, 0xffffff81 ;  /* 0xffffff81740d7836 */ /* 0x000fe20000000000 */
[----:B------:R-:W-:-:S02]  /*9f10*/  IABS R15, R15 ;  /* 0x0000000f000f7213 */ /* 0x000fc40000000000 */
[----:B------:R-:W-:Y:S02]  /*9f20*/  FSEL R23, R21, -INF , P4 ;  /* 0xff80000015177808 */ /* 0x000fe40002000000 */
[----:B------:R-:W-:Y:S02]  /*9f30*/  ISETP.GE.AND P4, PT, R13, R195, PT ;  /* 0x000000c30d00720c */ /* 0x000fe40003f86270 */
[----:B------:R-:W-:Y:S02]  /*9f40*/  IABS R21, R7 ;  /* 0x0000000700157213 */ /* 0x000fe40000000000 */
[----:B------:R-:W-:Y:S02]  /*9f50*/  IABS R14, R14 ;  /* 0x0000000e000e7213 */ /* 0x000fe40000000000 */
[----:B------:R-:W-:Y:S02]  /*9f60*/  FSEL R7, R23, -INF , !P5 ;  /* 0xff80000017077808 */ /* 0x000fe40006800000 */
[----:B------:R-:W-:-:S02]  /*9f70*/  I2FP.F32.S32 R15, R15 ;  /* 0x0000000f000f7245 */ /* 0x000fc40000201400 */
[----:B------:R-:W-:Y:S02]  /*9f80*/  ISETP.GE.AND P5, PT, R13, R194, PT ;  /* 0x000000c20d00720c */ /* 0x000fe40003fa6270 */
[----:B------:R-:W-:Y:S01]  /*9f90*/  FSEL R32, R33, -INF , P4 ;  /* 0xff80000021207808 */ /* 0x000fe20002000000 */
[----:B------:R-:W-:Y:S01]  /*9fa0*/  FFMA.FTZ R15, -R208, R15, R35 ;  /* 0x0000000fd00f7223 */ /* 0x000fe20000010123 */
[----:B------:R-:W-:Y:S02]  /*9fb0*/  I2FP.F32.S32 R23, R14 ;  /* 0x0000000e00177245 */ /* 0x000fe40000201400 */
[----:B------:R-:W-:Y:S02]  /*9fc0*/  FSEL R32, R32, -INF , !P5 ;  /* 0xff80000020207808 */ /* 0x000fe40006800000 */
[----:B------:R-:W-:Y:S01]  /*9fd0*/  ISETP.GE.AND P5, PT, R13, R193, PT ;  /* 0x000000c10d00720c */ /* 0x000fe20003fa6270 */
[----:B------:R-:W-:Y:S01]  /*9fe0*/  FFMA.FTZ R30, -R208, R23, R30 ;  /* 0x00000017d01e7223 */ /* 0x000fe2000001011e */
[----:B------:R-:W-:-:S02]  /*9ff0*/  I2FP.F32.S32 R21, R21 ;  /* 0x0000001500157245 */ /* 0x000fc40000201400 */
[----:B------:R-:W-:Y:S02]  /*a000*/  ISETP.GE.AND P4, PT, R13, R192, PT ;  /* 0x000000c00d00720c */ /* 0x000fe40003f86270 */
[----:B------:R-:W-:Y:S01]  /*a010*/  IABS R33, R12 ;  /* 0x0000000c00217213 */ /* 0x000fe20000000000 */
[----:B------:R-:W-:Y:S01]  /*a020*/  FFMA.FTZ R21, -R208, R21, R28 ;  /* 0x00000015d0157223 */ /* 0x000fe2000001011c */
[----:B------:R-:W-:Y:S01]  /*a030*/  FSEL R23, R15, -INF , P5 ;  /* 0xff8000000f177808 */ /* 0x000fe20002800000 */
[----:B------:R-:W-:Y:S01]  /*a040*/  VIADD R28, R116, 0xffffff88 ;  /* 0xffffff88741c7836 */ /* 0x000fe20000000000 */
[----:B------:R-:W1:Y:S01]  /*a050*/  LDSM.16.M88.4 R12, [R55+0x7800] ;  /* 0x00780000370c783b */ /* 0x000e620000000200 */
[----:B------:R-:W-:Y:S02]  /*a060*/  I2FP.F32.S32 R33, R33 ;  /* 0x0000002100217245 */ /* 0x000fe40000201400 */
[----:B------:R-:W-:Y:S02]  /*a070*/  FSEL R23, R23, -INF , !P4 ;  /* 0xff80000017177808 */ /* 0x000fe40006000000 */
[----:B------:R-:W-:Y:S01]  /*a080*/  ISETP.GE.AND P5, PT, R28, R195, PT ;  /* 0x000000c31c00720c */ /* 0x000fe20003fa6270 */
[----:B------:R-:W-:Y:S01]  /*a090*/  FFMA.FTZ R29, -R208, R33, R29 ;  /* 0x00000021d01d7223 */ /* 0x000fe2000001011d */
[----:B------:R-:W-:-:S02]  /*a0a0*/  ISETP.GE.AND P4, PT, R28, R194, PT ;  /* 0x000000c21c00720c */ /* 0x000fc40003f86270 */
[----:B------:R-:W-:Y:S02]  /*a0b0*/  FSEL R21, R21, -INF , P5 ;  /* 0xff80000015157808 */ /* 0x000fe40002800000 */
[C---:B------:R-:W-:Y:S02]  /*a0c0*/  ISETP.GE.AND P5, PT, R28.reuse, R192, PT ;  /* 0x000000c01c00720c */ /* 0x040fe40003fa6270 */
[----:B------:R-:W-:Y:S02]  /*a0d0*/  FSEL R38, R21, -INF , !P4 ;  /* 0xff80000015267808 */ /* 0x000fe40006000000 */
[----:B------:R-:W-:Y:S01]  /*a0e0*/  ISETP.GE.AND P4, PT, R28, R193, PT ;  /* 0x000000c11c00720c */ /* 0x000fe20003f86270 */
[----:B------:R-:W-:Y:S01]  /*a0f0*/  VIADD R28, R116, 0xffffff89 ;  /* 0xffffff89741c7836 */ /* 0x000fe20000000000 */
[----:B------:R-:W-:Y:S02]  /*a100*/  IABS R33, R41 ;  /* 0x0000002900217213 */ /* 0x000fe40000000000 */
[----:B------:R-:W-:-:S02]  /*a110*/  FSEL R21, R30, -INF , P4 ;  /* 0xff8000001e157808 */ /* 0x000fc40002000000 */
[C---:B------:R-:W-:Y:S02]  /*a120*/  ISETP.GE.AND P4, PT, R28.reuse, R195, PT ;  /* 0x000000c31c00720c */ /* 0x040fe40003f86270 */
[----:B------:R-:W-:Y:S02]  /*a130*/  FSEL R21, R21, -INF , !P5 ;  /* 0xff80000015157808 */ /* 0x000fe40006800000 */
[C---:B------:R-:W-:Y:S02]  /*a140*/  ISETP.GE.AND P5, PT, R28.reuse, R194, PT ;  /* 0x000000c21c00720c */ /* 0x040fe40003fa6270 */
[----:B------:R-:W-:Y:S02]  /*a150*/  FSEL R29, R29, -INF , P4 ;  /* 0xff8000001d1d7808 */ /* 0x000fe40002000000 */
[----:B------:R-:W-:Y:S02]  /*a160*/  ISETP.GE.AND P4, PT, R28, R192, PT ;  /* 0x000000c01c00720c */ /* 0x000fe40003f86270 */
[----:B------:R-:W-:-:S02]  /*a170*/  FSEL R34, R29, -INF , !P5 ;  /* 0xff8000001d227808 */ /* 0x000fc40006800000 */
[----:B------:R-:W-:Y:S02]  /*a180*/  IABS R29, R224 ;  /* 0x000000e0001d7213 */ /* 0x000fe40000000000 */
[----:B------:R-:W-:Y:S02]  /*a190*/  ISETP.GE.AND P5, PT, R28, R193, PT ;  /* 0x000000c11c00720c */ /* 0x000fe40003fa6270 */
[----:B------:R-:W-:Y:S02]  /*a1a0*/  I2FP.F32.S32 R29, R29 ;  /* 0x0000001d001d7245 */ /* 0x000fe40000201400 */
[----:B------:R-:W-:Y:S01]  /*a1b0*/  IABS R28, R47 ;  /* 0x0000002f001c7213 */ /* 0x000fe20000000000 */
[----:B-1----:R-:W-:Y:S01]  /*a1c0*/  HMMA.16816.F32.BF16 R144, R48, R12, R144 ;  /* 0x0000000c3090723c */ /* 0x002fe20000041890 */
[----:B------:R-:W-:Y:S01]  /*a1d0*/  I2FP.F32.S32 R33, R33 ;  /* 0x0000002100217245 */ /* 0x000fe20000201400 */
[----:B------:R-:W-:Y:S01]  /*a1e0*/  FFMA.FTZ R29, -R208, R29, R31 ;  /* 0x0000001dd01d7223 */ /* 0x000fe2000001011f */
[----:B------:R-:W-:Y:S01]  /*a1f0*/  VIADD R12, R116, 0xffffff90 ;  /* 0xffffff90740c7836 */ /* 0x000fe20000000000 */
[----:B------:R-:W-:-:S02]  /*a200*/  I2FP.F32.S32 R13, R28 ;  /* 0x0000001c000d7245 */ /* 0x000fc40000201400 */
[----:B------:R-:W-:Y:S01]  /*a210*/  IABS R40, R40 ;  /* 0x0000002800287213 */ /* 0x000fe20000000000 */
[C---:B------:R-:W-:Y:S01]  /*a220*/  FFMA.FTZ R24, -R208.reuse, R33, R24 ;  /* 0x00000021d0187223 */ /* 0x040fe20000010118 */
[----:B------:R-:W-:Y:S01]  /*a230*/  FSEL R29, R29, -INF , P5 ;  /* 0xff8000001d1d7808 */ /* 0x000fe20002800000 */
[----:B------:R-:W-:Y:S01]  /*a240*/  FFMA.FTZ R26, -R208, R13, R26 ;  /* 0x0000000dd01a7223 */ /* 0x000fe2000001011a */
[C---:B------:R-:W-:Y:S01]  /*a250*/  ISETP.GE.AND P5, PT, R12.reuse, R195, PT ;  /* 0x000000c30c00720c */ /* 0x040fe20003fa6270 */
[----:B------:R-:W-:Y:S01]  /*a260*/  IMAD.MOV.U32 R13, RZ, RZ, R40 ;  /* 0x000000ffff0d7224 */ /* 0x000fe200078e0028 */
[----:B------:R-:W-:Y:S01]  /*a270*/  FSEL R47, R29, -INF , !P4 ;  /* 0xff8000001d2f7808 */ /* 0x000fe20006000000 */
[----:B------:R-:W-:Y:S01]  /*a280*/  HMMA.16816.F32.BF16 R140, R48, R14, R140 ;  /* 0x0000000e308c723c */ /* 0x000fe2000004188c */
[----:B------:R-:W-:Y:S01]  /*a290*/  ISETP.GE.AND P4, PT, R12, R194, PT ;  /* 0x000000c20c00720c */ /* 0x000fe20003f86270 */
[----:B------:R-:W1:Y:S01]  /*a2a0*/  LDSM.16.M88.4 R28, [R185+0x7800] ;  /* 0x00780000b91c783b */ /* 0x000e620000000200 */
[----:B------:R-:W-:-:S02]  /*a2b0*/  FSEL R40, R24, -INF , P5 ;  /* 0xff80000018287808 */ /* 0x000fc40002800000 */
[----:B------:R-:W-:Y:S02]  /*a2c0*/  ISETP.GE.AND P5, PT, R12, R193, PT ;  /* 0x000000c10c00720c */ /* 0x000fe40003fa6270 */
[----:B------:R-:W-:Y:S02]  /*a2d0*/  FSEL R40, R40, -INF , !P4 ;  /* 0xff80000028287808 */ /* 0x000fe40006000000 */
[----:B------:R-:W-:Y:S02]  /*a2e0*/  I2FP.F32.S32 R13, R13 ;  /* 0x0000000d000d7245 */ /* 0x000fe40000201400 */
[----:B------:R-:W-:Y:S01]  /*a2f0*/  ISETP.GE.AND P4, PT, R12, R192, PT ;  /* 0x000000c00c00720c */ /* 0x000fe20003f86270 */
[----:B------:R-:W-:Y:S01]  /*a300*/  VIADD R12, R116, 0xffffff91 ;  /* 0xffffff91740c7836 */ /* 0x000fe20000000000 */
[----:B------:R-:W-:Y:S01]  /*a310*/  FSEL R26, R26, -INF , P5 ;  /* 0xff8000001a1a7808 */ /* 0x000fe20002800000 */
[----:B------:R-:W-:Y:S01]  /*a320*/  FFMA.FTZ R13, -R208, R13, R25 ;  /* 0x0000000dd00d7223 */ /* 0x000fe20000010119 */
[----:B------:R-:W-:-:S02]  /*a330*/  IABS R9, R9 ;  /* 0x0000000900097213 */ /* 0x000fc40000000000 */
[----:B------:R-:W-:Y:S02]  /*a340*/  ISETP.GE.AND P5, PT, R12, R195, PT ;  /* 0x000000c30c00720c */ /* 0x000fe40003fa6270 */
[----:B------:R-:W-:Y:S02]  /*a350*/  IABS R8, R8 ;  /* 0x0000000800087213 */ /* 0x000fe40000000000 */
[----:B------:R-:W-:Y:S02]  /*a360*/  FSEL R224, R13, -INF , P5 ;  /* 0xff8000000de07808 */ /* 0x000fe40002800000 */
[----:B------:R-:W-:Y:S01]  /*a370*/  I2FP.F32.S32 R24, R9 ;  /* 0x0000000900187245 */ /* 0x000fe20000201400 */
[----:B------:R-:W-:Y:S01]  /*a380*/  IMAD.MOV.U32 R13, RZ, RZ, R8 ;  /* 0x000000ffff0d7224 */ /* 0x000fe200078e0008 */
[----:B------:R-:W-:Y:S01]  /*a390*/  FSEL R41, R26, -INF , !P4 ;  /* 0xff8000001a297808 */ /* 0x000fe20006000000 */
[----:B------:R-:W2:Y:S01]  /*a3a0*/  LDSM.16.M88.4 R8, [R55+0x7c00] ;  /* 0x007c00003708783b */ /* 0x000ea20000000200 */
[----:B------:R-:W-:Y:S01]  /*a3b0*/  ISETP.GE.AND P4, PT, R12, R194, PT ;  /* 0x000000c20c00720c */ /* 0x000fe20003f86270 */
[----:B------:R-:W-:Y:S01]  /*a3c0*/  FFMA.FTZ R27, -R208, R24, R27 ;  /* 0x00000018d01b7223 */ /* 0x000fe2000001011b */
[----:B------:R-:W-:-:S02]  /*a3d0*/  ISETP.GE.AND P5, PT, R12, R192, PT ;  /* 0x000000c00c00720c */ /* 0x000fc40003fa6270 */
[----:B------:R-:W-:Y:S02]  /*a3e0*/  FSEL R224, R224, -INF , !P4 ;  /* 0xff800000e0e07808 */ /* 0x000fe40006000000 */
[----:B------:R-:W-:Y:S01]  /*a3f0*/  ISETP.GE.AND P4, PT, R12, R193, PT ;  /* 0x000000c10c00720c */ /* 0x000fe20003f86270 */
[----:B------:R-:W-:Y:S01]  /*a400*/  VIADD R12, R116, 0xffffff98 ;  /* 0xffffff98740c7836 */ /* 0x000fe20000000000 */
[----:B------:R-:W-:Y:S02]  /*a410*/  I2FP.F32.S32 R13, R13 ;  /* 0x0000000d000d7245 */ /* 0x000fe40000201400 */
[----:B------:R-:W-:Y:S02]  /*a420*/  FSEL R27, R27, -INF , P4 ;  /* 0xff8000001b1b7808 */ /* 0x000fe40002000000 */
[----:B------:R-:W-:Y:S01]  /*a430*/  IABS R239, R239 ;  /* 0x000000ef00ef7213 */ /* 0x000fe20000000000 */
[----:B------:R-:W-:Y:S01]  /*a440*/  FFMA.FTZ R13, -R208, R13, R148 ;  /* 0x0000000dd00d7223 */ /* 0x000fe20000010194 */
[----:B------:R-:W-:Y:S01]  /*a450*/  ISETP.GE.AND P4, PT, R12, R195, PT ;  /* 0x000000c30c00720c */ /* 0x000fe20003f86270 */
[----:B-1----:R-:W-:Y:S01]  /*a460*/  HMMA.16816.F32.BF16 R144, R16, R28, R144 ;  /* 0x0000001c1090723c */ /* 0x002fe20000041890 */
[----:B------:R-:W-:-:S02]  /*a470*/  IABS R222, R222 ;  /* 0x000000de00de7213 */ /* 0x000fc40000000000 */
[----:B------:R-:W-:Y:S02]  /*a480*/  FSEL R35, R27, -INF , !P5 ;  /* 0xff8000001b237808 */ /* 0x000fe40006800000 */
[----:B------:R-:W-:Y:S02]  /*a490*/  I2FP.F32.S32 R239, R239 ;  /* 0x000000ef00ef7245 */ /* 0x000fe40000201400 */
[----:B------:R-:W-:Y:S01]  /*a4a0*/  ISETP.GE.AND P5, PT, R12, R194, PT ;  /* 0x000000c20c00720c */ /* 0x000fe20003fa6270 */
[----:B------:R-:W-:Y:S01]  /*a4b0*/  HMMA.16816.F32.BF16 R140, R16, R30, R140 ;  /* 0x0000001e108c723c */ /* 0x000fe2000004188c */
[----:B------:R-:W-:Y:S01]  /*a4c0*/  FSEL R14, R13, -INF , P4 ;  /* 0xff8000000d0e7808 */ /* 0x000fe20002000000 */
[----:B------:R-:W-:Y:S01]  /*a4d0*/  FFMA.FTZ R150, -R208, R239, R150 ;  /* 0x000000efd0967223 */ /* 0x000fe20000010196 */
[----:B------:R-:W-:Y:S02]  /*a4e0*/  I2FP.F32.S32 R13, R222 ;  /* 0x000000de000d7245 */ /* 0x000fe40000201400 */
[----:B------:R-:W-:-:S02]  /*a4f0*/  FSEL R222, R14, -INF , !P5 ;  /* 0xff8000000ede7808 */ /* 0x000fc40006800000 */
[----:B------:R-:W-:Y:S01]  /*a500*/  ISETP.GE.AND P4, PT, R12, R192, PT ;  /* 0x000000c00c00720c */ /* 0x000fe20003f86270 */
[----:B------:R-:W-:Y:S01]  /*a510*/  FFMA.FTZ R13, -R208, R13, R149 ;  /* 0x0000000dd00d7223 */ /* 0x000fe20000010195 */
[----:B------:R-:W-:Y:S01]  /*a520*/  ISETP.GE.AND P5, PT, R12, R193, PT ;  /* 0x000000c10c00720c */ /* 0x000fe20003fa6270 */
[----:B------:R-:W-:Y:S01]  /*a530*/  VIADD R12, R116, 0xffffff99 ;  /* 0xffffff99740c7836 */ /* 0x000fe20000000000 */
[----:B------:R-:W-:Y:S02]  /*a540*/  IABS R238, R238 ;  /* 0x000000ee00ee7213 */ /* 0x000fe40000000000 */
[----:B------:R-:W-:Y:S02]  /*a550*/  FSEL R33, R150, -INF , P5 ;  /* 0xff80000096217808 */ /* 0x000fe40002800000 */
[----:B------:R-:W-:Y:S01]  /*a560*/  ISETP.GE.AND P5, PT, R12, R195, PT ;  /* 0x000000c30c00720c */ /* 0x000fe20003fa6270 */
[----:B--2---:R-:W-:Y:S01]  /*a570*/  HMMA.16816.F32.BF16 R136, R48, R8, R136 ;  /* 0x000000083088723c */ /* 0x004fe20000041888 */
[----:B------:R-:W-:Y:S01]  /*a580*/  IABS R220, R220 ;  /* 0x000000dc00dc7213 */ /* 0x000fe20000000000 */
[----:B------:R-:W-:Y:S01]  /*a590*/  VIADD R8, R116, 0xffffffa0 ;  /* 0xffffffa074087836 */ /* 0x000fe20000000000 */
[----:B------:R-:W-:-:S02]  /*a5a0*/  FSEL R33, R33, -INF , !P4 ;  /* 0xff80000021217808 */ /* 0x000fc40006000000 */
[----:B------:R-:W-:Y:S02]  /*a5b0*/  I2FP.F32.S32 R14, R238 ;  /* 0x000000ee000e7245 */ /* 0x000fe40000201400 */
[----:B------:R-:W-:Y:S01]  /*a5c0*/  IABS R221, R221 ;  /* 0x000000dd00dd7213 */ /* 0x000fe20000000000 */
[----:B------:R-:W-:Y:S01]  /*a5d0*/  HMMA.16816.F32.BF16 R132, R48, R10, R132 ;  /* 0x0000000a3084723c */ /* 0x000fe20000041884 */
[----:B------:R-:W-:Y:S01]  /*a5e0*/  ISETP.GE.AND P4, PT, R12, R194, PT ;  /* 0x000000c20c00720c */ /* 0x000fe20003f86270 */
[----:B------:R-:W-:Y:S01]  /*a5f0*/  FFMA.FTZ R14, -R208, R14, R151 ;  /* 0x0000000ed00e7223 */ /* 0x000fe20000010197 */
[----:B------:R-:W-:Y:S01]  /*a600*/  FSEL R24, R13, -INF , P5 ;  /* 0xff8000000d187808 */ /* 0x000fe20002800000 */
[----:B------:R-:W-:Y:S01]  /*a610*/  IMAD.MOV.U32 R13, RZ, RZ, R220 ;  /* 0x000000ffff0d7224 */ /* 0x000fe200078e00dc */
[----:B------:R-:W-:Y:S02]  /*a620*/  I2FP.F32.S32 R15, R221 ;  /* 0x000000dd000f7245 */ /* 0x000fe40000201400 */
[----:B------:R-:W-:-:S02]  /*a630*/  FSEL R220, R24, -INF , !P4 ;  /* 0xff80000018dc7808 */ /* 0x000fc40006000000 */
[----:B------:R-:W-:Y:S01]  /*a640*/  ISETP.GE.AND P4, PT, R12, R193, PT ;  /* 0x000000c10c00720c */ /* 0x000fe20003f86270 */
[----:B------:R-:W-:Y:S01]  /*a650*/  FFMA.FTZ R15, -R208, R15, R144 ;  /* 0x0000000fd00f7223 */ /* 0x000fe20000010190 */
[----:B------:R-:W-:Y:S02]  /*a660*/  IABS R172, R172 ;  /* 0x000000ac00ac7213 */ /* 0x000fe40000000000 */
[----:B------:R-:W-:Y:S02]  /*a670*/  I2FP.F32.S32 R13, R13 ;  /* 0x0000000d000d7245 */ /* 0x000fe40000201400 */
[----:B------:R-:W-:Y:S01]  /*a680*/  FSEL R14, R14, -INF , P4 ;  /* 0xff8000000e0e7808 */ /* 0x000fe20002000000 */
[----:B------:R-:W-:Y:S01]  /*a690*/  IMAD.MOV.U32 R9, RZ, RZ, R172 ;  /* 0x000000ffff097224 */ /* 0x000fe200078e00ac */
[----:B------:R-:W-:Y:S01]  /*a6a0*/  ISETP.GE.AND P5, PT, R12, R192, PT ;  /* 0x000000c00c00720c */ /* 0x000fe20003fa6270 */
[----:B------:R-:W-:Y:S01]  /*a6b0*/  FFMA.FTZ R146, -R208, R13, R146 ;  /* 0x0000000dd0927223 */ /* 0x000fe20000010192 */
[----:B------:R-:W-:-:S02]  /*a6c0*/  ISETP.GE.AND P4, PT, R8, R195, PT ;  /* 0x000000c30800720c */ /* 0x000fc40003f86270 */
[----:B------:R-:W-:Y:S02]  /*a6d0*/  FSEL R221, R14, -INF , !P5 ;  /* 0xff8000000edd7808 */ /* 0x000fe40006800000 */
[----:B------:R-:W-:Y:S02]  /*a6e0*/  FSEL R172, R15, -INF , P4 ;  /* 0xff8000000fac7808 */ /* 0x000fe40002000000 */
[----:B------:R-:W1:Y:S01]  /*a6f0*/  LDSM.16.M88.4 R12, [R185+0x7c00] ;  /* 0x007c0000b90c783b */ /* 0x000e620000000200 */
[C---:B------:R-:W-:Y:S02]  /*a700*/  ISETP.GE.AND P5, PT, R8.reuse, R194, PT ;  /* 0x000000c20800720c */ /* 0x040fe40003fa6270 */
[----:B------:R-:W-:Y:S02]  /*a710*/  ISETP.GE.AND P4, PT, R8, R193, PT ;  /* 0x000000c10800720c */ /* 0x000fe40003f86270 */
[----:B------:R-:W-:Y:S02]  /*a720*/  FSEL R172, R172, -INF , !P5 ;  /* 0xff800000acac7808 */ /* 0x000fe40006800000 */
[----:B------:R-:W-:-:S02]  /*a730*/  I2FP.F32.S32 R9, R9 ;  /* 0x0000000900097245 */ /* 0x000fc40000201400 */
[----:B------:R-:W-:Y:S01]  /*a740*/  ISETP.GE.AND P5, PT, R8, R192, PT ;  /* 0x000000c00800720c */ /* 0x000fe20003fa6270 */
[----:B------:R-:W-:Y:S01]  /*a750*/  VIADD R8, R116, 0xffffffa1 ;  /* 0xffffffa174087836 */ /* 0x000fe20000000000 */
[----:B------:R-:W-:Y:S01]  /*a760*/  FSEL R146, R146, -INF , P4 ;  /* 0xff80000092927808 */ /* 0x000fe20002000000 */
[----:B------:R-:W-:Y:S01]  /*a770*/  FFMA.FTZ R9, -R208, R9, R145 ;  /* 0x00000009d0097223 */ /* 0x000fe20000010191 */
[----:B------:R-:W-:Y:S02]  /*a780*/  IABS R204, R204 ;  /* 0x000000cc00cc7213 */ /* 0x000fe40000000000 */
[----:B------:R-:W-:Y:S02]  /*a790*/  ISETP.GE.AND P4, PT, R8, R195, PT ;  /* 0x000000c30800720c */ /* 0x000fe40003f86270 */
[----:B------:R-:W-:Y:S02]  /*a7a0*/  IABS R24, R175 ;  /* 0x000000af00187213 */ /* 0x000fe40000000000 */
[----:B------:R-:W-:-:S02]  /*a7b0*/  FSEL R175, R146, -INF , !P5 ;  /* 0xff80000092af7808 */ /* 0x000fc40006800000 */
[----:B------:R-:W-:Y:S01]  /*a7c0*/  FSEL R25, R9, -INF , P4 ;  /* 0xff80000009197808 */ /* 0x000fe20002000000 */
[----:B------:R-:W-:Y:S01]  /*a7d0*/  IMAD.MOV.U32 R9, RZ, RZ, R204 ;  /* 0x000000ffff097224 */ /* 0x000fe200078e00cc */
[C---:B------:R-:W-:Y:S02]  /*a7e0*/  ISETP.GE.AND P5, PT, R8.reuse, R194, PT ;  /* 0x000000c20800720c */ /* 0x040fe40003fa6270 */
[----:B------:R-:W-:Y:S02]  /*a7f0*/  I2FP.F32.S32 R28, R24 ;  /* 0x00000018001c7245 */ /* 0x000fe40000201400 */
[----:B------:R-:W-:Y:S02]  /*a800*/  FSEL R204, R25, -INF , !P5 ;  /* 0xff80000019cc7808 */ /* 0x000fe40006800000 */
[----:B------:R-:W-:Y:S01]  /*a810*/  ISETP.GE.AND P4, PT, R8, R192, PT ;  /* 0x000000c00800720c */ /* 0x000fe20003f86270 */
[----:B------:R-:W-:Y:S01]  /*a820*/  FFMA.FTZ R147, -R208, R28, R147 ;  /* 0x0000001cd0937223 */ /* 0x000fe20000010193 */
[----:B------:R-:W-:Y:S01]  /*a830*/  ISETP.GE.AND P5, PT, R8, R193, PT ;  /* 0x000000c10800720c */ /* 0x000fe20003fa6270 */
[----:B------:R-:W-:Y:S01]  /*a840*/  VIADD R8, R116, 0xffffffa8 ;  /* 0xffffffa874087836 */ /* 0x000fe20000000000 */
[----:B------:R-:W-:Y:S01]  /*a850*/  I2FP.F32.S32 R9, R9 ;  /* 0x0000000900097245 */ /* 0x000fe20000201400 */
[----:B------:R-:W2:Y:S01]  /*a860*/  LDSM.16.M88.4 R24, [R55+0x8000] ;  /* 0x008000003718783b */ /* 0x000ea20000000200 */
[----:B------:R-:W-:-:S02]  /*a870*/  IABS R205, R205 ;  /* 0x000000cd00cd7213 */ /* 0x000fc40000000000 */
[----:B------:R-:W-:Y:S01]  /*a880*/  FSEL R147, R147, -INF , P5 ;  /* 0xff80000093937808 */ /* 0x000fe20002800000 */
[----:B------:R-:W-:Y:S01]  /*a890*/  FFMA.FTZ R9, -R208, R9, R140 ;  /* 0x00000009d0097223 */ /* 0x000fe2000001018c */
[----:B------:R-:W-:Y:S01]  /*a8a0*/  ISETP.GE.AND P5, PT, R8, R195, PT ;  /* 0x000000c30800720c */ /* 0x000fe20003fa6270 */
[C---:B-1----:R-:W-:Y:S01]  /*a8b0*/  HMMA.16816.F32.BF16 R136, R16.reuse, R12, R136 ;  /* 0x0000000c1088723c */ /* 0x042fe20000041888 */
[----:B------:R-:W-:Y:S02]  /*a8c0*/  I2FP.F32.S32 R11, R205 ;  /* 0x000000cd000b7245 */ /* 0x000fe40000201400 */
[----:B------:R-:W-:Y:S02]  /*a8d0*/  IABS R174, R174 ;  /* 0x000000ae00ae7213 */ /* 0x000fe40000000000 */
[----:B------:R-:W-:Y:S01]  /*a8e0*/  FSEL R205, R147, -INF , !P4 ;  /* 0xff80000093cd7808 */ /* 0x000fe20006000000 */
[----:B------:R-:W-:Y:S01]  /*a8f0*/  FFMA.FTZ R142, -R208, R11, R142 ;  /* 0x0000000bd08e7223 */ /* 0x000fe2000001018e */
[----:B------:R-:W-:Y:S01]  /*a900*/  ISETP.GE.AND P4, PT, R8, R194, PT ;  /* 0x000000c20800720c */ /* 0x000fe20003f86270 */
[----:B------:R-:W-:Y:S01]  /*a910*/  HMMA.16816.F32.BF16 R132, R16, R14, R132 ;  /* 0x0000000e1084723c */ /* 0x000fe20000041884 */
[----:B------:R-:W-:-:S02]  /*a920*/  FSEL R10, R9, -INF , P5 ;  /* 0xff800000090a7808 */ /* 0x000fc40002800000 */
[----:B------:R-:W-:Y:S02]  /*a930*/  I2FP.F32.S32 R9, R174 ;  /* 0x000000ae00097245 */ /* 0x000fe40000201400 */
[----:B------:R-:W-:Y:S02]  /*a940*/  FSEL R174, R10, -INF , !P4 ;  /* 0xff8000000aae7808 */ /* 0x000fe40006000000 */
[----:B------:R-:W-:Y:S01]  /*a950*/  ISETP.GE.AND P5, PT, R8, R192, PT ;  /* 0x000000c00800720c */ /* 0x000fe20003fa6270 */
[----:B------:R-:W-:Y:S01]  /*a960*/  FFMA.FTZ R9, -R208, R9, R141 ;  /* 0x00000009d0097223 */ /* 0x000fe2000001018d */
[----:B------:R-:W-:Y:S01]  /*a970*/  ISETP.GE.AND P4, PT, R8, R193, PT ;  /* 0x000000c10800720c */ /* 0x000fe20003f86270 */
[----:B------:R-:W-:Y:S01]  /*a980*/  VIADD R8, R116, 0xffffffa9 ;  /* 0xffffffa974087836 */ /* 0x000fe20000000000 */
[----:B------:R-:W-:Y:S02]  /*a990*/  IABS R10, R207 ;  /* 0x000000cf000a7213 */ /* 0x000fe40000000000 */
[----:B------:R-:W-:-:S02]  /*a9a0*/  FSEL R142, R142, -INF , P4 ;  /* 0xff8000008e8e7808 */ /* 0x000fc40002000000 */
[----:B------:R-:W-:Y:S02]  /*a9b0*/  ISETP.GE.AND P4, PT, R8, R195, PT ;  /* 0x000000c30800720c */ /* 0x000fe40003f86270 */
[----:B------:R-:W-:Y:S02]  /*a9c0*/  IABS R206, R206 ;  /* 0x000000ce00ce7213 */ /* 0x000fe40000000000 */
[----:B------:R-:W-:Y:S02]  /*a9d0*/  FSEL R207, R142, -INF , !P5 ;  /* 0xff8000008ecf7808 */ /* 0x000fe40006800000 */
[----:B------:R-:W-:Y:S02]  /*a9e0*/  IABS R173, R173 ;  /* 0x000000ad00ad7213 */ /* 0x000fe40000000000 */
[----:B------:R-:W-:Y:S02]  /*a9f0*/  I2FP.F32.S32 R10, R10 ;  /* 0x0000000a000a7245 */ /* 0x000fe40000201400 */
[----:B------:R-:W-:Y:S01]  /*aa00*/  ISETP.GE.AND P5, PT, R8, R194, PT ;  /* 0x000000c20800720c */ /* 0x000fe20003fa6270 */
[C---:B--2---:R-:W-:Y:S01]  /*aa10*/  HMMA.16816.F32.BF16 R128, R48.reuse, R24, R128 ;  /* 0x000000183080723c */ /* 0x044fe20000041880 */
[----:B------:R-:W-:Y:S01]  /*aa20*/  FSEL R12, R9, -INF , P4 ;  /* 0xff800000090c7808 */ /* 0x000fe20002000000 */
[----:B------:R-:W-:Y:S01]  /*aa30*/  IMAD.MOV.U32 R9, RZ, RZ, R173 ;  /* 0x000000ffff097224 */ /* 0x000fe200078e00ad */
[----:B------:R-:W-:Y:S01]  /*aa40*/  I2FP.F32.S32 R11, R206 ;  /* 0x000000ce000b7245 */ /* 0x000fe20000201400 */
[----:B------:R-:W-:Y:S01]  /*aa50*/  FFMA.FTZ R10, -R208, R10, R143 ;  /* 0x0000000ad00a7223 */ /* 0x000fe2000001018f */
[----:B------:R-:W-:Y:S01]  /*aa60*/  FSEL R206, R12, -INF , !P5 ;  /* 0xff8000000cce7808 */ /* 0x000fe20006800000 */
[----:B------:R-:W-:Y:S01]  /*aa70*/  VIADD R12, R116, 0xffffffb0 ;  /* 0xffffffb0740c7836 */ /* 0x000fe20000000000 */
[----:B------:R-:W-:Y:S01]  /*aa80*/  ISETP.GE.AND P5, PT, R8, R193, PT ;  /* 0x000000c10800720c */ /* 0x000fe20003fa6270 */
[----:B------:R-:W-:Y:S01]  /*aa90*/  FFMA.FTZ R11, -R208, R11, R136 ;  /* 0x0000000bd00b7223 */ /* 0x000fe20000010188 */
[----:B------:R-:W-:Y:S01]  /*aaa0*/  IABS R164, R164 ;  /* 0x000000a400a47213 */ /* 0x000fe20000000000 */
[----:B------:R-:W-:Y:S01]  /*aab0*/  HMMA.16816.F32.BF16 R124, R48, R26, R124 ;  /* 0x0000001a307c723c */ /* 0x000fe2000004187c */
[----:B------:R-:W-:-:S02]  /*aac0*/  I2FP.F32.S32 R9, R9 ;  /* 0x0000000900097245 */ /* 0x000fc40000201400 */
[----:B------:R-:W-:Y:S01]  /*aad0*/  FSEL R10, R10, -INF , P5 ;  /* 0xff8000000a0a7808 */ /* 0x000fe20002800000 */
[----:B------:R-:W-:Y:S01]  /*aae0*/  IMAD.MOV.U32 R13, RZ, RZ, R164 ;  /* 0x000000ffff0d7224 */ /* 0x000fe200078e00a4 */
[----:B------:R-:W-:Y:S01]  /*aaf0*/  ISETP.GE.AND P4, PT, R8, R192, PT ;  /* 0x000000c00800720c */ /* 0x000fe20003f86270 */
[----:B------:R-:W-:Y:S01]  /*ab00*/  FFMA.FTZ R138, -R208, R9, R138 ;  /* 0x00000009d08a7223 */ /* 0x000fe2000001018a */
[----:B------:R-:W-:Y:S02]  /*ab10*/  ISETP.GE.AND P5, PT, R12, R195, PT ;  /* 0x000000c30c00720c */ /* 0x000fe40003fa6270 */
[----:B------:R-:W-:Y:S02]  /*ab20*/  FSEL R173, R10, -INF , !P4 ;  /* 0xff8000000aad7808 */ /* 0x000fe40006000000 */
[----:B------:R-:W-:Y:S02]  /*ab30*/  FSEL R164, R11, -INF , P5 ;  /* 0xff8000000ba47808 */ /* 0x000fe40002800000 */
[C---:B------:R-:W-:Y:S01]  /*ab40*/  ISETP.GE.AND P4, PT, R12.reuse, R194, PT ;  /* 0x000000c20c00720c */ /* 0x040fe20003f86270 */
[----:B------:R-:W1:Y:S01]  /*ab50*/  LDSM.16.M88.4 R8, [R185+0x8000] ;  /* 0x00800000b908783b */ /* 0x000e620000000200 */
[----:B------:R-:W-:-:S02]  /*ab60*/  ISETP.GE.AND P5, PT, R12, R193, PT ;  /* 0x000000c10c00720c */ /* 0x000fc40003fa6270 */
[----:B------:R-:W-:Y:S02]  /*ab70*/  FSEL R164, R164, -INF , !P4 ;  /* 0xff800000a4a47808 */ /* 0x000fe40006000000 */
[----:B------:R-:W-:Y:S02]  /*ab80*/  I2FP.F32.S32 R13, R13 ;  /* 0x0000000d000d7245 */ /* 0x000fe40000201400 */
[----:B------:R-:W-:Y:S01]  /*ab90*/  ISETP.GE.AND P4, PT, R12, R192, PT ;  /* 0x000000c00c00720c */ /* 0x000fe20003f86270 */
[----:B------:R-:W-:Y:S01]  /*aba0*/  VIADD R12, R116, 0xffffffb1 ;  /* 0xffffffb1740c7836 */ /* 0x000fe20000000000 */
[----:B------:R-:W-:Y:S01]  /*abb0*/  FSEL R138, R138, -INF , P5 ;  /* 0xff8000008a8a7808 */ /* 0x000fe20002800000 */
[----:B------:R-:W-:Y:S01]  /*abc0*/  FFMA.FTZ R13, -R208, R13, R137 ;  /* 0x0000000dd00d7223 */ /* 0x000fe20000010189 */
[----:B------:R-:W-:Y:S02]  /*abd0*/  IABS R14, R167 ;  /* 0x000000a7000e7213 */ /* 0x000fe40000000000 */
[----:B------:R-:W-:-:S02]  /*abe0*/  ISETP.GE.AND P5, PT, R12, R195, PT ;  /* 0x000000c30c00720c */ /* 0x000fc40003fa6270 */
[----:B------:R-:W-:Y:S02]  /*abf0*/  FSEL R167, R138, -INF , !P4 ;  /* 0xff8000008aa77808 */ /* 0x000fe40006000000 */
[C---:B------:R-:W-:Y:S02]  /*ac00*/  ISETP.GE.AND P4, PT, R12.reuse, R194, PT ;  /* 0x000000c20c00720c */ /* 0x040fe40003f86270 */
[----:B------:R-:W-:Y:S02]  /*ac10*/  FSEL R13, R13, -INF , P5 ;  /* 0xff8000000d0d7808 */ /* 0x000fe40002800000 */
[----:B------:R-:W-:Y:S02]  /*ac20*/  IABS R25, R168 ;  /* 0x000000a800197213 */ /* 0x000fe40000000000 */
[----:B------:R-:W-:Y:S02]  /*ac30*/  FSEL R168, R13, -INF , !P4 ;  /* 0xff8000000da87808 */ /* 0x000fe40006000000 */
[----:B------:R-:W-:-:S02]  /*ac40*/  ISETP.GE.AND P5, PT, R12, R192, PT ;  /* 0x000000c00c00720c */ /* 0x000fc40003fa6270 */
[----:B------:R-:W-:Y:S02]  /*ac50*/  I2FP.F32.S32 R24, R14 ;  /* 0x0000000e00187245 */ /* 0x000fe40000201400 */
[----:B------:R-:W-:Y:S02]  /*ac60*/  ISETP.GE.AND P4, PT, R12, R193, PT ;  /* 0x000000c10c00720c */ /* 0x000fe40003f86270 */
[----:B------:R-:W2:Y:S01]  /*ac70*/  LDSM.16.M88.4 R12, [R55+0x8400] ;  /* 0x00840000370c783b */ /* 0x000ea20000000200 */
[----:B------:R-:W-:Y:S01]  /*ac80*/  I2FP.F32.S32 R25, R25 ;  /* 0x0000001900197245 */ /* 0x000fe20000201400 */
[----:B------:R-:W-:Y:S01]  /*ac90*/  FFMA.FTZ R139, -R208, R24, R139 ;  /* 0x00000018d08b7223 */ /* 0x000fe2000001018b */
[----:B------:R-:W-:Y:S01]  /*aca0*/  VIADD R24, R116, 0xffffffb8 ;  /* 0xffffffb874187836 */ /* 0x000fe20000000000 */
[----:B------:R-:W-:Y:S02]  /*acb0*/  IABS R171, R171 ;  /* 0x000000ab00ab7213 */ /* 0x000fe40000000000 */
[----:B------:R-:W-:Y:S01]  /*acc0*/  FFMA.FTZ R25, -R208, R25, R132 ;  /* 0x00000019d0197223 */ /* 0x000fe20000010184 */
[----:B------:R-:W-:-:S02]  /*acd0*/  FSEL R139, R139, -INF , P4 ;  /* 0xff8000008b8b7808 */ /* 0x000fc40002000000 */
        /* <DEDUP_REMOVED lines=11> */
[----:B------:R-:W-:Y:S01]  /*ad90*/  IABS R170, R170 ;  /* 0x000000aa00aa7213 */ /* 0x000fe20000000000 */
[----:B------:R-:W-:Y:S01]  /*ada0*/  FFMA.FTZ R25, -R208, R25, R133 ;  /* 0x00000019d0197223 */ /* 0x000fe20000010185 */
[C---:B------:R-:W-:Y:S02]  /*adb0*/  ISETP.GE.AND P4, PT, R24.reuse, R192, PT ;  /* 0x000000c01800720c */ /* 0x040fe40003f86270 */
[----:B------:R-:W-:Y:S01]  /*adc0*/  ISETP.GE.AND P5, PT, R24, R193, PT ;  /* 0x000000c11800720c */ /* 0x000fe20003fa6270 */
[----:B------:R-:W-:Y:S01]  /*add0*/  VIADD R24, R116, 0xffffffb9 ;  /* 0xffffffb974187836 */ /* 0x000fe20000000000 */
[----:B------:R-:W-:Y:S01]  /*ade0*/  IABS R8, R169 ;  /* 0x000000a900087213 */ /* 0x000fe20000000000 */
[----:B------:R-:W-:Y:S01]  /*adf0*/  IMAD.MOV.U32 R9, RZ, RZ, R170 ;  /* 0x000000ffff097224 */ /* 0x000fe200078e00aa */
[----:B------:R-:W-:-:S02]  /*ae00*/  FSEL R134, R134, -INF , P5 ;  /* 0xff80000086867808 */ /* 0x000fc40002800000 */
[----:B------:R-:W-:Y:S01]  /*ae10*/  ISETP.GE.AND P5, PT, R24, R195, PT ;  /* 0x000000c31800720c */ /* 0x000fe20003fa6270 */
[----:B------:R-:W-:Y:S01]  /*ae20*/  IMAD.MOV.U32 R26, RZ, RZ, R8 ;  /* 0x000000ffff1a7224 */ /* 0x000fe200078e0008 */
[----:B------:R-:W-:Y:S02]  /*ae30*/  FSEL R169, R134, -INF , !P4 ;  /* 0xff80000086a97808 */ /* 0x000fe40006000000 */
[----:B------:R-:W-:Y:S01]  /*ae40*/  I2FP.F32.S32 R9, R9 ;  /* 0x0000000900097245 */ /* 0x000fe20000201400 */
[C---:B--2---:R-:W-:Y:S01]  /*ae50*/  HMMA.16816.F32.BF16 R120, R48.reuse, R12, R120 ;  /* 0x0000000c3078723c */ /* 0x044fe20000041878 */
[----:B------:R-:W-:Y:S01]  /*ae60*/  ISETP.GE.AND P4, PT, R24, R194, PT ;  /* 0x000000c21800720c */ /* 0x000fe20003f86270 */
[----:B------:R-:W-:Y:S01]  /*ae70*/  VIADD R12, R116, 0xffffffc1 ;  /* 0xffffffc1740c7836 */ /* 0x000fe20000000000 */
[----:B------:R-:W-:Y:S01]  /*ae80*/  FSEL R170, R25, -INF , P5 ;  /* 0xff80000019aa7808 */ /* 0x000fe20002800000 */
[----:B------:R-:W-:Y:S01]  /*ae90*/  FFMA.FTZ R135, -R208, R9, R135 ;  /* 0x00000009d0877223 */ /* 0x000fe20000010187 */
[----:B------:R-:W-:Y:S01]  /*aea0*/  IABS R165, R165 ;  /* 0x000000a500a57213 */ /* 0x000fe20000000000 */
[----:B------:R-:W-:Y:S01]  /*aeb0*/  VIADD R9, R116, 0xffffffc0 ;  /* 0xffffffc074097836 */ /* 0x000fe20000000000 */
[----:B------:R-:W-:Y:S01]  /*aec0*/  I2FP.F32.S32 R25, R26 ;  /* 0x0000001a00197245 */ /* 0x000fe20000201400 */
[----:B------:R-:W-:Y:S01]  /*aed0*/  HMMA.16816.F32.BF16 R64, R48, R14, R64 ;  /* 0x0000000e3040723c */ /* 0x000fe20000041840 */
[----:B------:R-:W-:Y:S01]  /*aee0*/  FSEL R170, R170, -INF , !P4 ;  /* 0xff800000aaaa7808 */ /* 0x000fe20006000000 */
[----:B------:R-:W-:Y:S01]  /*aef0*/  IMAD.MOV.U32 R8, RZ, RZ, R165 ;  /* 0x000000ffff087224 */ /* 0x000fe200078e00a5 */
[----:B------:R-:W-:Y:S01]  /*af00*/  ISETP.GE.AND P4, PT, R24, R193, PT ;  /* 0x000000c11800720c */ /* 0x000fe20003f86270 */
[----:B------:R-:W-:Y:S01]  /*af10*/  FFMA.FTZ R25, -R208, R25, R128 ;  /* 0x00000019d0197223 */ /* 0x000fe20000010180 */
[----:B------:R-:W-:-:S02]  /*af20*/  IABS R156, R156 ;  /* 0x0000009c009c7213 */ /* 0x000fc40000000000 */
[----:B------:R-:W-:Y:S02]  /*af30*/  FSEL R135, R135, -INF , P4 ;  /* 0xff80000087877808 */ /* 0x000fe40002000000 */
[----:B------:R-:W-:Y:S02]  /*af40*/  ISETP.GE.AND P4, PT, R9, R195, PT ;  /* 0x000000c30900720c */ /* 0x000fe40003f86270 */
[----:B------:R-:W-:Y:S01]  /*af50*/  I2FP.F32.S32 R13, R8 ;  /* 0x00000008000d7245 */ /* 0x000fe20000201400 */
[----:B------:R-:W-:Y:S01]  /*af60*/  IMAD.MOV.U32 R8, RZ, RZ, R156 ;  /* 0x000000ffff087224 */ /* 0x000fe200078e009c */
[----:B------:R-:W-:Y:S02]  /*af70*/  ISETP.GE.AND P5, PT, R24, R192, PT ;  /* 0x000000c01800720c */ /* 0x000fe40003fa6270 */
[----:B------:R-:W-:Y:S01]  /*af80*/  FSEL R156, R25, -INF , P4 ;  /* 0xff800000199c7808 */ /* 0x000fe20002000000 */
[----:B------:R-:W-:Y:S01]  /*af90*/  FFMA.FTZ R130, -R208, R13, R130 ;  /* 0x0000000dd0827223 */ /* 0x000fe20000010182 */
[----:B------:R-:W1:Y:S01]  /*afa0*/  LDSM.16.M88.4 R24, [R185+0x8400] ;  /* 0x00840000b918783b */ /* 0x000e620000000200 */
[----:B------:R-:W-:-:S02]  /*afb0*/  FSEL R165, R135, -INF , !P5 ;  /* 0xff80000087a57808 */ /* 0x000fc40006800000 */
[C---:B------:R-:W-:Y:S02]  /*afc0*/  ISETP.GE.AND P5, PT, R9.reuse, R194, PT ;  /* 0x000000c20900720c */ /* 0x040fe40003fa6270 */
[----:B------:R-:W-:Y:S02]  /*afd0*/  I2FP.F32.S32 R8, R8 ;  /* 0x0000000800087245 */ /* 0x000fe40000201400 */
[----:B------:R-:W-:Y:S02]  /*afe0*/  FSEL R156, R156, -INF , !P5 ;  /* 0xff8000009c9c7808 */ /* 0x000fe40006800000 */
[C---:B------:R-:W-:Y:S01]  /*aff0*/  ISETP.GE.AND P5, PT, R9.reuse, R193, PT ;  /* 0x000000c10900720c */ /* 0x040fe20003fa6270 */
[----:B------:R-:W-:Y:S01]  /*b000*/  FFMA.FTZ R8, -R208, R8, R129 ;  /* 0x00000008d0087223 */ /* 0x000fe20000010181 */
[----:B------:R-:W-:Y:S02]  /*b010*/  ISETP.GE.AND P4, PT, R9, R192, PT ;  /* 0x000000c00900720c */ /* 0x000fe40003f86270 */
[----:B------:R-:W-:-:S02]  /*b020*/  FSEL R130, R130, -INF , P5 ;  /* 0xff80000082827808 */ /* 0x000fc40002800000 */
[----:B------:R-:W-:Y:S02]  /*b030*/  ISETP.GE.AND P5, PT, R12, R195, PT ;  /* 0x000000c30c00720c */ /* 0x000fe40003fa6270 */
[----:B------:R-:W-:Y:S02]  /*b040*/  IABS R28, R160 ;  /* 0x000000a0001c7213 */ /* 0x000fe40000000000 */
[----:B------:R-:W-:Y:S02]  /*b050*/  IABS R13, R159 ;  /* 0x0000009f000d7213 */ /* 0x000fe40000000000 */
[----:B------:R-:W-:Y:S02]  /*b060*/  FSEL R159, R130, -INF , !P4 ;  /* 0xff800000829f7808 */ /* 0x000fe40006000000 */
[----:B------:R-:W-:Y:S02]  /*b070*/  ISETP.GE.AND P4, PT, R12, R194, PT ;  /* 0x000000c20c00720c */ /* 0x000fe40003f86270 */
[----:B------:R-:W-:-:S02]  /*b080*/  FSEL R160, R8, -INF , P5 ;  /* 0xff80000008a07808 */ /* 0x000fc40002800000 */
[----:B------:R-:W-:Y:S01]  /*b090*/  I2FP.F32.S32 R28, R28 ;  /* 0x0000001c001c7245 */ /* 0x000fe20000201400 */
[----:B------:R-:W2:Y:S01]  /*b0a0*/  LDSM.16.M88.4 R8, [R55+0x8800] ;  /* 0x008800003708783b */ /* 0x000ea20000000200 */
[----:B------:R-:W-:Y:S02]  /*b0b0*/  FSEL R160, R160, -INF , !P4 ;  /* 0xff800000a0a07808 */ /* 0x000fe40006000000 */
[----:B------:R-:W-:Y:S01]  /*b0c0*/  ISETP.GE.AND P5, PT, R12, R192, PT ;  /* 0x000000c00c00720c */ /* 0x000fe20003fa6270 */
[----:B------:R-:W-:Y:S01]  /*b0d0*/  FFMA.FTZ R131, -R208, R28, R131 ;  /* 0x0000001cd0837223 */ /* 0x000fe20000010183 */
[----:B------:R-:W-:Y:S02]  /*b0e0*/  I2FP.F32.S32 R13, R13 ;  /* 0x0000000d000d7245 */ /* 0x000fe40000201400 */
[----:B------:R-:W-:Y:S01]  /*b0f0*/  ISETP.GE.AND P4, PT, R12, R193, PT ;  /* 0x000000c10c00720c */ /* 0x000fe20003f86270 */
[----:B------:R-:W-:Y:S01]  /*b100*/  VIADD R12, R116, 0xffffffc8 ;  /* 0xffffffc8740c7836 */ /* 0x000fe20000000000 */
[----:B------:R-:W-:Y:S01]  /*b110*/  IABS R161, R161 ;  /* 0x000000a100a17213 */ /* 0x000fe20000000000 */
[----:B------:R-:W-:Y:S01]  /*b120*/  FFMA.FTZ R13, -R208, R13, R124 ;  /* 0x0000000dd00d7223 */ /* 0x000fe2000001017c */
[----:B------:R-:W-:Y:S01]  /*b130*/  FSEL R131, R131, -INF , P4 ;  /* 0xff80000083837808 */ /* 0x000fe20002000000 */
[----:B-1----:R-:W-:Y:S01]  /*b140*/  HMMA.16816.F32.BF16 R120, R16, R24, R120 ;  /* 0x000000181078723c */ /* 0x002fe20000041878 */
[----:B------:R-:W-:Y:S01]  /*b150*/  ISETP.GE.AND P4, PT, R12, R195, PT ;  /* 0x000000c30c00720c */ /* 0x000fe20003f86270 */
[----:B------:R-:W-:Y:S01]  /*b160*/  IMAD.MOV.U32 R14, RZ, RZ, R161 ;  /* 0x000000ffff0e7224 */ /* 0x000fe200078e00a1 */
[----:B------:R-:W-:Y:S01]  /*b170*/  IABS R158, R158 ;  /* 0x0000009e009e7213 */ /* 0x000fe20000000000 */
[----:B------:R-:W-:Y:S01]  /*b180*/  VIADD R24, R116, 0xffffffd0 ;  /* 0xffffffd074187836 */ /* 0x000fe20000000000 */
[----:B------:R-:W-:-:S02]  /*b190*/  FSEL R161, R131, -INF , !P5 ;  /* 0xff80000083a17808 */ /* 0x000fc40006800000 */
[----:B------:R-:W-:Y:S01]  /*b1a0*/  ISETP.GE.AND P5, PT, R12, R194, PT ;  /* 0x000000c20c00720c */ /* 0x000fe20003fa6270 */
[----:B------:R-:W-:Y:S01]  /*b1b0*/  HMMA.16816.F32.BF16 R64, R16, R26, R64 ;  /* 0x0000001a1040723c */ /* 0x000fe20000041840 */
[----:B------:R-:W-:Y:S01]  /*b1c0*/  FSEL R28, R13, -INF , P4 ;  /* 0xff8000000d1c7808 */ /* 0x000fe20002000000 */
[----:B------:R-:W-:Y:S01]  /*b1d0*/  IMAD.MOV.U32 R13, RZ, RZ, R158 ;  /* 0x000000ffff0d7224 */ /* 0x000fe200078e009e */
[----:B------:R-:W-:Y:S02]  /*b1e0*/  I2FP.F32.S32 R15, R14 ;  /* 0x0000000e000f7245 */ /* 0x000fe40000201400 */
[----:B------:R-:W-:Y:S02]  /*b1f0*/  FSEL R158, R28, -INF , !P5 ;  /* 0xff8000001c9e7808 */ /* 0x000fe40006800000 */
[----:B------:R-:W-:Y:S01]  /*b200*/  ISETP.GE.AND P4, PT, R12, R192, PT ;  /* 0x000000c00c00720c */ /* 0x000fe20003f86270 */
[----:B------:R-:W-:Y:S01]  /*b210*/  FFMA.FTZ R126, -R208, R15, R126 ;  /* 0x0000000fd07e7223 */ /* 0x000fe2000001017e */
[----:B------:R-:W-:-:S02]  /*b220*/  ISETP.GE.AND P5, PT, R12, R193, PT ;  /* 0x000000c10c00720c */ /* 0x000fc40003fa6270 */
[----:B------:R-:W-:Y:S01]  /*b230*/  I2FP.F32.S32 R12, R13 ;  /* 0x0000000d000c7245 */ /* 0x000fe20000201400 */
[----:B------:R-:W-:Y:S01]  /*b240*/  VIADD R13, R116, 0xffffffc9 ;  /* 0xffffffc9740d7836 */ /* 0x000fe20000000000 */
[----:B------:R-:W-:Y:S02]  /*b250*/  IABS R163, R163 ;  /* 0x000000a300a37213 */ /* 0x000fe40000000000 */
[----:B------:R-:W-:Y:S01]  /*b260*/  FSEL R126, R126, -INF , P5 ;  /* 0xff8000007e7e7808 */ /* 0x000fe20002800000 */
[----:B------:R-:W-:Y:S01]  /*b270*/  FFMA.FTZ R12, -R208, R12, R125 ;  /* 0x0000000cd00c7223 */ /* 0x000fe2000001017d */
[----:B------:R-:W-:Y:S02]  /*b280*/  ISETP.GE.AND P5, PT, R13, R195, PT ;  /* 0x000000c30d00720c */ /* 0x000fe40003fa6270 */
[----:B------:R-:W-:Y:S01]  /*b290*/  I2FP.F32.S32 R14, R163 ;  /* 0x000000a3000e7245 */ /* 0x000fe20000201400 */
[----:B--2---:R-:W-:Y:S01]  /*b2a0*/  HMMA.16816.F32.BF16 R60, R48, R8, R60 ;  /* 0x00000008303c723c */ /* 0x004fe2000004183c */
[----:B------:R-:W-:-:S02]  /*b2b0*/  IABS R162, R162 ;  /* 0x000000a200a27213 */ /* 0x000fc40000000000 */
[----:B------:R-:W-:Y:S01]  /*b2c0*/  FSEL R163, R126, -INF , !P4 ;  /* 0xff8000007ea37808 */ /* 0x000fe20006000000 */
[----:B------:R-:W-:Y:S01]  /*b2d0*/  FFMA.FTZ R127, -R208, R14, R127 ;  /* 0x0000000ed07f7223 */ /* 0x000fe2000001017f */
[C---:B------:R-:W-:Y:S02]  /*b2e0*/  ISETP.GE.AND P4, PT, R13.reuse, R194, PT ;  /* 0x000000c20d00720c */ /* 0x040fe40003f86270 */
[----:B------:R-:W-:Y:S01]  /*b2f0*/  FSEL R12, R12, -INF , P5 ;  /* 0xff8000000c0c7808 */ /* 0x000fe20002800000 */
[----:B------:R-:W-:Y:S01]  /*b300*/  HMMA.16816.F32.BF16 R56, R48, R10, R56 ;  /* 0x0000000a3038723c */ /* 0x000fe20000041838 */
[----:B------:R-:W-:Y:S02]  /*b310*/  I2FP.F32.S32 R15, R162 ;  /* 0x000000a2000f7245 */ /* 0x000fe40000201400 */
[----:B------:R-:W-:Y:S02]  /*b320*/  FSEL R162, R12, -INF , !P4 ;  /* 0xff8000000ca27808 */ /* 0x000fe40006000000 */
[C---:B------:R-:W-:Y:S01]  /*b330*/  ISETP.GE.AND P4, PT, R13.reuse, R193, PT ;  /* 0x000000c10d00720c */ /* 0x040fe20003f86270 */
[----:B------:R-:W-:Y:S01]  /*b340*/  FFMA.FTZ R15, -R208, R15, R120 ;  /* 0x0000000fd00f7223 */ /* 0x000fe20000010178 */
[----:B------:R-:W-:-:S02]  /*b350*/  ISETP.GE.AND P5, PT, R13, R192, PT ;  /* 0x000000c00d00720c */ /* 0x000fc40003fa6270 */
[----:B------:R-:W-:Y:S02]  /*b360*/  FSEL R127, R127, -INF , P4 ;  /* 0xff8000007f7f7808 */ /* 0x000fe40002000000 */
[----:B------:R-:W-:Y:S02]  /*b370*/  ISETP.GE.AND P4, PT, R24, R195, PT ;  /* 0x000000c31800720c */ /* 0x000fe40003f86270 */
[----:B------:R-:W-:Y:S02]  /*b380*/  IABS R9, R237 ;  /* 0x000000ed00097213 */ /* 0x000fe40000000000 */
[----:B------:R-:W-:Y:S02]  /*b390*/  FSEL R146, R15, -INF , P4 ;  /* 0xff8000000f927808 */ /* 0x000fe40002000000 */
[----:B------:R-:W1:Y:S01]  /*b3a0*/  LDSM.16.M88.4 R12, [R185+0x8800] ;  /* 0x00880000b90c783b */ /* 0x000e620000000200 */
[----:B------:R-:W-:Y:S01]  /*b3b0*/  IABS R8, R157 ;  /* 0x0000009d00087213 */ /* 0x000fe20000000000 */
[----:B------:R-:W-:-:S04]  /*b3c0*/  DEPBAR.LE SB0, 0x0 ;  /* 0x000080000000791a */ /* 0x000fc80000000000 */
[----:B------:R-:W-:Y:S02]  /*b3d0*/  FSEL R157, R127, -INF , !P5 ;  /* 0xff8000007f9d7808 */ /* 0x000fe40006800000 */
[----:B------:R-:W-:Y:S02]  /*b3e0*/  I2FP.F32.S32 R9, R9 ;  /* 0x0000000900097245 */ /* 0x000fe40000201400 */
[----:B------:R-:W-:Y:S02]  /*b3f0*/  ISETP.GE.AND P5, PT, R24, R194, PT ;  /* 0x000000c21800720c */ /* 0x000fe40003fa6270 */
[----:B------:R-:W-:Y:S01]  /*b400*/  I2FP.F32.S32 R8, R8 ;  /* 0x0000000800087245 */ /* 0x000fe20000201400 */
[----:B------:R-:W-:Y:S01]  /*b410*/  FFMA.FTZ R122, -R208, R9, R122 ;  /* 0x00000009d07a7223 */ /* 0x000fe2000001017a */
[----:B------:R-:W-:Y:S01]  /*b420*/  FSEL R146, R146, -INF , !P5 ;  /* 0xff80000092927808 */ /* 0x000fe20006800000 */
[----:B------:R-:W-:Y:S01]  /*b430*/  VIADD R9, R116, 0xffffffd1 ;  /* 0xffffffd174097836 */ /* 0x000fe20000000000 */
[----:B------:R-:W-:Y:S01]  /*b440*/  ISETP.GE.AND P5, PT, R24, R193, PT ;  /* 0x000000c11800720c */ /* 0x000fe20003fa6270 */
[----:B------:R-:W-:Y:S01]  /*b450*/  FFMA.FTZ R8, -R208, R8, R121 ;  /* 0x00000008d0087223 */ /* 0x000fe20000010179 */
[----:B------:R-:W-:-:S02]  /*b460*/  ISETP.GE.AND P4, PT, R24, R192, PT ;  /* 0x000000c01800720c */ /* 0x000fc40003f86270 */
[----:B------:R-:W-:Y:S02]  /*b470*/  IABS R236, R236 ;  /* 0x000000ec00ec7213 */ /* 0x000fe40000000000 */
[----:B------:R-:W-:Y:S02]  /*b480*/  FSEL R122, R122, -INF , P5 ;  /* 0xff8000007a7a7808 */ /* 0x000fe40002800000 */
[----:B------:R-:W-:Y:S02]  /*b490*/  ISETP.GE.AND P5, PT, R9, R195, PT ;  /* 0x000000c30900720c */ /* 0x000fe40003fa6270 */
[----:B------:R-:W-:Y:S02]  /*b4a0*/  FSEL R149, R122, -INF , !P4 ;  /* 0xff8000007a957808 */ /* 0x000fe40006000000 */
[----:B------:R-:W-:Y:S02]  /*b4b0*/  I2FP.F32.S32 R236, R236 ;  /* 0x000000ec00ec7245 */ /* 0x000fe40000201400 */
[----:B------:R-:W-:-:S02]  /*b4c0*/  IABS R235, R235 ;  /* 0x000000eb00eb7213 */ /* 0x000fc40000000000 */
[C---:B------:R-:W-:Y:S01]  /*b4d0*/  ISETP.GE.AND P4, PT, R9.reuse, R194, PT ;  /* 0x000000c20900720c */ /* 0x040fe20003f86270 */
[----:B------:R-:W-:Y:S01]  /*b4e0*/  FFMA.FTZ R123, -R208, R236, R123 ;  /* 0x000000ecd07b7223 */ /* 0x000fe2000001017b */
[----:B------:R-:W-:Y:S02]  /*b4f0*/  FSEL R8, R8, -INF , P5 ;  /* 0xff80000008087808 */ /* 0x000fe40002800000 */
[----:B------:R-:W-:Y:S02]  /*b500*/  I2FP.F32.S32 R25, R235 ;  /* 0x000000eb00197245 */ /* 0x000fe40000201400 */
[----:B------:R-:W-:Y:S01]  /*b510*/  FSEL R150, R8, -INF , !P4 ;  /* 0xff80000008967808 */ /* 0x000fe20006000000 */
[----:B------:R-:W-:Y:S01]  /*b520*/  VIADD R8, R116, 0xffffffd8 ;  /* 0xffffffd874087836 */ /* 0x000fe20000000000 */
[C---:B------:R-:W-:Y:S01]  /*b530*/  ISETP.GE.AND P4, PT, R9.reuse, R193, PT ;  /* 0x000000c10900720c */ /* 0x040fe20003f86270 */
[----:B------:R-:W-:Y:S01]  /*b540*/  FFMA.FTZ R25, -R208, R25, R64 ;  /* 0x00000019d0197223 */ /* 0x000fe20000010140 */
[----:B------:R-:W-:Y:S01]  /*b550*/  ISETP.GE.AND P5, PT, R9, R192, PT ;  /* 0x000000c00900720c */ /* 0x000fe20003fa6270 */
[----:B-1----:R-:W-:Y:S01]  /*b560*/  HMMA.16816.F32.BF16 R60, R16, R12, R60 ;  /* 0x0000000c103c723c */ /* 0x002fe2000004183c */
[----:B------:R-:W-:-:S02]  /*b570*/  FSEL R123, R123, -INF , P4 ;  /* 0xff8000007b7b7808 */ /* 0x000fc40002000000 */
[----:B------:R-:W-:Y:S02]  /*b580*/  IABS R234, R234 ;  /* 0x000000ea00ea7213 */ /* 0x000fe40000000000 */
[C---:B------:R-:W-:Y:S02]  /*b590*/  ISETP.GE.AND P4, PT, R8.reuse, R195, PT ;  /* 0x000000c30800720c */ /* 0x040fe40003f86270 */
[----:B------:R-:W-:Y:S01]  /*b5a0*/  IABS R9, R155 ;  /* 0x0000009b00097213 */ /* 0x000fe20000000000 */
[----:B------:R-:W-:Y:S01]  /*b5b0*/  HMMA.16816.F32.BF16 R56, R16, R14, R56 ;  /* 0x0000000e1038723c */ /* 0x000fe20000041838 */
[----:B------:R-:W-:Y:S01]  /*b5c0*/  FSEL R155, R123, -INF , !P5 ;  /* 0xff8000007b9b7808 */ /* 0x000fe20006800000 */
[----:B------:R-:W-:Y:S01]  /*b5d0*/  VIADD R123, R117, 0xfffffffe ;  /* 0xfffffffe757b7836 */ /* 0x000fe20000000000 */
[----:B------:R-:W-:Y:S02]  /*b5e0*/  ISETP.GE.AND P5, PT, R8, R194, PT ;  /* 0x000000c20800720c */ /* 0x000fe40003fa6270 */
[----:B------:R-:W-:-:S02]  /*b5f0*/  FSEL R25, R25, -INF , P4 ;  /* 0xff80000019197808 */ /* 0x000fc40002000000 */
[----:B------:R-:W-:Y:S02]  /*b600*/  I2FP.F32.S32 R11, R234 ;  /* 0x000000ea000b7245 */ /* 0x000fe40000201400 */
        /* <DEDUP_REMOVED lines=8> */
[----:B------:R-:W-:-:S02]  /*b690*/  FSEL R66, R66, -INF , P5 ;  /* 0xff80000042427808 */ /* 0x000fc40002800000 */
[----:B------:R-:W-:Y:S02]  /*b6a0*/  ISETP.GE.AND P5, PT, R8, R195, PT ;  /* 0x000000c30800720c */ /* 0x000fe40003fa6270 */
[----:B------:R-:W-:Y:S02]  /*b6b0*/  IABS R154, R154 ;  /* 0x0000009a009a7213 */ /* 0x000fe40000000000 */
[----:B------:R-:W-:Y:S02]  /*b6c0*/  FSEL R151, R66, -INF , !P4 ;  /* 0xff80000042977808 */ /* 0x000fe40006000000 */
        /* <DEDUP_REMOVED lines=8> */
[----:B------:R-:W-:Y:S01]  /*b750*/  ISETP.GE.AND P4, PT, R8, R193, PT ;  /* 0x000000c10800720c */ /* 0x000fe20003f86270 */
[----:B------:R-:W-:Y:S01]  /*b760*/  VIADD R8, R116, 0xffffffe0 ;  /* 0xffffffe074087836 */ /* 0x000fe20000000000 */
[----:B------:R-:W-:Y:S02]  /*b770*/  IABS R230, R230 ;  /* 0x000000e600e67213 */ /* 0x000fe40000000000 */
[----:B------:R-:W-:-:S02]  /*b780*/  FSEL R67, R67, -INF , P4 ;  /* 0xff80000043437808 */ /* 0x000fc40002000000 */
[C---:B------:R-:W-:Y:S02]  /*b790*/  ISETP.GE.AND P4, PT, R8.reuse, R195, PT ;  /* 0x000000c30800720c */ /* 0x040fe40003f86270 */
[----:B------:R-:W-:Y:S02]  /*b7a0*/  FSEL R147, R67, -INF , !P5 ;  /* 0xff80000043937808 */ /* 0x000fe40006800000 */
[----:B------:R-:W-:Y:S02]  /*b7b0*/  ISETP.GE.AND P5, PT, R8, R194, PT ;  /* 0x000000c20800720c */ /* 0x000fe40003fa6270 */
[----:B------:R-:W-:Y:S02]  /*b7c0*/  FSEL R144, R9, -INF , P4 ;  /* 0xff80000009907808 */ /* 0x000fe40002000000 */
[----:B------:R-:W-:Y:S02]  /*b7d0*/  I2FP.F32.S32 R9, R230 ;  /* 0x000000e600097245 */ /* 0x000fe40000201400 */
[----:B------:R-:W-:-:S02]  /*b7e0*/  IABS R229, R229 ;  /* 0x000000e500e57213 */ /* 0x000fc40000000000 */
[----:B------:R-:W-:Y:S01]  /*b7f0*/  FSEL R144, R144, -INF , !P5 ;  /* 0xff80000090907808 */ /* 0x000fe20006800000 */
[----:B------:R-:W-:Y:S01]  /*b800*/  FFMA.FTZ R62, -R208, R9, R62 ;  /* 0x00000009d03e7223 */ /* 0x000fe2000001013e */
[----:B------:R-:W-:Y:S01]  /*b810*/  ISETP.GE.AND P4, PT, R8, R192, PT ;  /* 0x000000c00800720c */ /* 0x000fe20003f86270 */
[----:B------:R-:W-:Y:S01]  /*b820*/  VIADD R9, R116, 0xffffffe1 ;  /* 0xffffffe174097836 */ /* 0x000fe20000000000 */
[----:B------:R-:W-:Y:S02]  /*b830*/  ISETP.GE.AND P5, PT, R8, R193, PT ;  /* 0x000000c10800720c */ /* 0x000fe40003fa6270 */
[----:B------:R-:W-:Y:S02]  /*b840*/  I2FP.F32.S32 R8, R229 ;  /* 0x000000e500087245 */ /* 0x000fe40000201400 */
[----:B------:R-:W-:Y:S02]  /*b850*/  IABS R228, R228 ;  /* 0x000000e400e47213 */ /* 0x000fe40000000000 */
[----:B------:R-:W-:Y:S01]  /*b860*/  FSEL R62, R62, -INF , P5 ;  /* 0xff8000003e3e7808 */ /* 0x000fe20002800000 */
[----:B------:R-:W-:Y:S01]  /*b870*/  FFMA.FTZ R8, -R208, R8, R61 ;  /* 0x00000008d0087223 */ /* 0x000fe2000001013d */
[----:B------:R-:W-:-:S02]  /*b880*/  ISETP.GE.AND P5, PT, R9, R195, PT ;  /* 0x000000c30900720c */ /* 0x000fc40003fa6270 */
[----:B------:R-:W-:Y:S02]  /*b890*/  I2FP.F32.S32 R228, R228 ;  /* 0x000000e400e47245 */ /* 0x000fe40000201400 */
[----:B------:R-:W-:Y:S02]  /*b8a0*/  FSEL R141, R62, -INF , !P4 ;  /* 0xff8000003e8d7808 */ /* 0x000fe40006000000 */
[----:B------:R-:W-:Y:S01]  /*b8b0*/  IABS R227, R227 ;  /* 0x000000e300e37213 */ /* 0x000fe20000000000 */
[----:B------:R-:W-:Y:S01]  /*b8c0*/  FFMA.FTZ R63, -R208, R228, R63 ;  /* 0x000000e4d03f7223 */ /* 0x000fe2000001013f */
[----:B------:R-:W-:Y:S02]  /*b8d0*/  ISETP.GE.AND P4, PT, R9, R194, PT ;  /* 0x000000c20900720c */ /* 0x000fe40003f86270 */
[----:B------:R-:W-:Y:S02]  /*b8e0*/  FSEL R8, R8, -INF , P5 ;  /* 0xff80000008087808 */ /* 0x000fe40002800000 */
[----:B------:R-:W-:-:S02]  /*b8f0*/  I2FP.F32.S32 R11, R227 ;  /* 0x000000e3000b7245 */ /* 0x000fc40000201400 */
[----:B------:R-:W-:Y:S01]  /*b900*/  FSEL R142, R8, -INF , !P4 ;  /* 0xff800000088e7808 */ /* 0x000fe20006000000 */
[----:B------:R-:W-:Y:S01]  /*b910*/  VIADD R8, R116, 0xffffffe8 ;  /* 0xffffffe874087836 */ /* 0x000fe20000000000 */
[C---:B------:R-:W-:Y:S01]  /*b920*/  ISETP.GE.AND P4, PT, R9.reuse, R193, PT ;  /* 0x000000c10900720c */ /* 0x040fe20003f86270 */
[----:B------:R-:W-:Y:S01]  /*b930*/  FFMA.FTZ R11, -R208, R11, R56 ;  /* 0x0000000bd00b7223 */ /* 0x000fe20000010138 */
[----:B------:R-:W-:Y:S02]  /*b940*/  ISETP.GE.AND P5, PT, R9, R192, PT ;  /* 0x000000c00900720c */ /* 0x000fe40003fa6270 */
[----:B------:R-:W-:Y:S02]  /*b950*/  FSEL R63, R63, -INF , P4 ;  /* 0xff8000003f3f7808 */ /* 0x000fe40002000000 */
[----:B------:R-:W-:Y:S02]  /*b960*/  IABS R225, R225 ;  /* 0x000000e100e17213 */ /* 0x000fe40000000000 */
[----:B------:R-:W-:-:S02]  /*b970*/  IABS R226, R226 ;  /* 0x000000e200e27213 */ /* 0x000fc40000000000 */
[C---:B------:R-:W-:Y:S02]  /*b980*/  ISETP.GE.AND P4, PT, R8.reuse, R195, PT ;  /* 0x000000c30800720c */ /* 0x040fe40003f86270 */
[----:B------:R-:W-:Y:S02]  /*b990*/  FSEL R145, R63, -INF , !P5 ;  /* 0xff8000003f917808 */ /* 0x000fe40006800000 */
[----:B------:R-:W-:Y:S02]  /*b9a0*/  I2FP.F32.S32 R5, R226 ;  /* 0x000000e200057245 */ /* 0x000fe40000201400 */
[----:B------:R-:W-:Y:S02]  /*b9b0*/  I2FP.F32.S32 R4, R225 ;  /* 0x000000e100047245 */ /* 0x000fe40000201400 */
[----:B------:R-:W-:Y:S01]  /*b9c0*/  ISETP.GE.AND P5, PT, R8, R194, PT ;  /* 0x000000c20800720c */ /* 0x000fe20003fa6270 */
[C---:B------:R-:W-:Y:S01]  /*b9d0*/  FFMA.FTZ R5, -R208.reuse, R5, R58 ;  /* 0x00000005d0057223 */ /* 0x040fe2000001013a */
[----:B------:R-:W-:Y:S01]  /*b9e0*/  FSEL R11, R11, -INF , P4 ;  /* 0xff8000000b0b7808 */ /* 0x000fe20002000000 */
[----:B------:R-:W-:Y:S01]  /*b9f0*/  FFMA.FTZ R57, -R208, R4, R57 ;  /* 0x00000004d0397223 */ /* 0x000fe20000010139 */
[----:B------:R-:W-:Y:S01]  /*ba00*/  IABS R223, R223 ;  /* 0x000000df00df7213 */ /* 0x000fe20000000000 */
[----:B------:R-:W-:Y:S01]  /*ba10*/  VIADD R4, R116, 0xffffffe9 ;  /* 0xffffffe974047836 */ /* 0x000fe20000000000 */
[----:B------:R-:W-:-:S02]  /*ba20*/  FSEL R140, R11, -INF , !P5 ;  /* 0xff8000000b8c7808 */ /* 0x000fc40006800000 */
[C---:B------:R-:W-:Y:S02]  /*ba30*/  ISETP.GE.AND P5, PT, R8.reuse, R193, PT ;  /* 0x000000c10800720c */ /* 0x040fe40003fa6270 */
[----:B------:R-:W-:Y:S02]  /*ba40*/  ISETP.GE.AND P4, PT, R8, R192, PT ;  /* 0x000000c00800720c */ /* 0x000fe40003f86270 */
[----:B------:R-:W-:Y:S02]  /*ba50*/  I2FP.F32.S32 R223, R223 ;  /* 0x000000df00df7245 */ /* 0x000fe40000201400 */
[----:B------:R-:W-:Y:S02]  /*ba60*/  FSEL R5, R5, -INF , P5 ;  /* 0xff80000005057808 */ /* 0x000fe40002800000 */
[----:B------:R-:W-:Y:S01]  /*ba70*/  IABS R46, R46 ;  /* 0x0000002e002e7213 */ /* 0x000fe20000000000 */
[----:B------:R-:W-:Y:S01]  /*ba80*/  FFMA.FTZ R59, -R208, R223, R59 ;  /* 0x000000dfd03b7223 */ /* 0x000fe2000001013b */
[----:B------:R-:W-:Y:S01]  /*ba90*/  BAR.SYNC.DEFER_BLOCKING 0x0 ;  /* 0x0000000000007b1d */ /* 0x000fe20000010000 */
[----:B------:R-:W-:-:S02]  /*baa0*/  ISETP.GE.AND P5, PT, R4, R195, PT ;  /* 0x000000c30400720c */ /* 0x000fc40003fa6270 */
[----:B------:R-:W-:Y:S01]  /*bab0*/  FSEL R143, R5, -INF , !P4 ;  /* 0xff800000058f7808 */ /* 0x000fe20006000000 */
[----:B------:R-:W-:Y:S01]  /*bac0*/  VIADD R5, R116, 0xfffffff0 ;  /* 0xfffffff074057836 */ /* 0x000fe20000000000 */
[C---:B------:R-:W-:Y:S02]  /*bad0*/  ISETP.GE.AND P4, PT, R4.reuse, R194, PT ;  /* 0x000000c20400720c */ /* 0x040fe40003f86270 */
[----:B------:R-:W-:Y:S02]  /*bae0*/  FSEL R57, R57, -INF , P5 ;  /* 0xff80000039397808 */ /* 0x000fe40002800000 */
[----:B------:R-:W-:Y:S02]  /*baf0*/  I2FP.F32.S32 R9, R46 ;  /* 0x0000002e00097245 */ /* 0x000fe40000201400 */
[----:B------:R-:W-:Y:S02]  /*bb00*/  ISETP.GE.AND P5, PT, R4, R193, PT ;  /* 0x000000c10400720c */ /* 0x000fe40003fa6270 */
[----:B------:R-:W-:Y:S01]  /*bb10*/  FSEL R138, R57, -INF , !P4 ;  /* 0xff800000398a7808 */ /* 0x000fe20006000000 */
[----:B------:R-:W-:Y:S01]  /*bb20*/  FFMA.FTZ R9, -R208, R9, R176 ;  /* 0x00000009d0097223 */ /* 0x000fe200000101b0 */
[----:B------:R-:W-:Y:S01]  /*bb30*/  ISETP.GE.AND P4, PT, R4, R192, PT ;  /* 0x000000c00400720c */ /* 0x000fe20003f86270 */
[----:B------:R-:W-:Y:S01]  /*bb40*/  VIADD R4, R116, 0xfffffff1 ;  /* 0xfffffff174047836 */ /* 0x000fe20000000000 */
[----:B------:R-:W-:-:S02]  /*bb50*/  FSEL R59, R59, -INF , P5 ;  /* 0xff8000003b3b7808 */ /* 0x000fc40002800000 */
[----:B------:R-:W-:Y:S02]  /*bb60*/  IABS R45, R45 ;  /* 0x0000002d002d7213 */ /* 0x000fe40000000000 */
[----:B------:R-:W-:Y:S02]  /*bb70*/  ISETP.GE.AND P5, PT, R5, R195, PT ;  /* 0x000000c30500720c */ /* 0x000fe40003fa6270 */
[----:B------:R-:W-:Y:S02]  /*bb80*/  FSEL R139, R59, -INF , !P4 ;  /* 0xff8000003b8b7808 */ /* 0x000fe40006000000 */
[----:B------:R-:W-:Y:S02]  /*bb90*/  I2FP.F32.S32 R45, R45 ;  /* 0x0000002d002d7245 */ /* 0x000fe40000201400 */
[----:B------:R-:W-:Y:S02]  /*bba0*/  IABS R44, R44 ;  /* 0x0000002c002c7213 */ /* 0x000fe40000000000 */
[----:B------:R-:W-:Y:S01]  /*bbb0*/  ISETP.GE.AND P4, PT, R5, R194, PT ;  /* 0x000000c20500720c */ /* 0x000fe20003f86270 */
[----:B------:R-:W-:Y:S01]  /*bbc0*/  FFMA.FTZ R45, -R208, R45, R178 ;  /* 0x0000002dd02d7223 */ /* 0x000fe200000101b2 */
[----:B------:R-:W-:-:S02]  /*bbd0*/  FSEL R9, R9, -INF , P5 ;  /* 0xff80000009097808 */ /* 0x000fc40002800000 */
[----:B------:R-:W-:Y:S02]  /*bbe0*/  I2FP.F32.S32 R44, R44 ;  /* 0x0000002c002c7245 */ /* 0x000fe40000201400 */
[----:B------:R-:W-:Y:S02]  /*bbf0*/  FSEL R121, R9, -INF , !P4 ;  /* 0xff80000009797808 */ /* 0x000fe40006000000 */
[C---:B------:R-:W-:Y:S01]  /*bc00*/  ISETP.GE.AND P4, PT, R5.reuse, R193, PT ;  /* 0x000000c10500720c */ /* 0x040fe20003f86270 */
[----:B------:R-:W-:Y:S01]  /*bc10*/  FFMA.FTZ R44, -R208, R44, R177 ;  /* 0x0000002cd02c7223 */ /* 0x000fe200000101b1 */
[----:B------:R-:W-:Y:S02]  /*bc20*/  ISETP.GE.AND P5, PT, R5, R192, PT ;  /* 0x000000c00500720c */ /* 0x000fe40003fa6270 */
[----:B------:R-:W-:Y:S02]  /*bc30*/  FSEL R45, R45, -INF , P4 ;  /* 0xff8000002d2d7808 */ /* 0x000fe40002000000 */
[----:B------:R-:W-:-:S02]  /*bc40*/  IABS R43, R43 ;  /* 0x0000002b002b7213 */ /* 0x000fc40000000000 */
[C---:B------:R-:W-:Y:S02]  /*bc50*/  ISETP.GE.AND P4, PT, R4.reuse, R195, PT ;  /* 0x000000c30400720c */ /* 0x040fe40003f86270 */
        /* <DEDUP_REMOVED lines=11> */
[----:B------:R-:W-:Y:S01]  /*bd10*/  IABS R39, R39 ;  /* 0x0000002700277213 */ /* 0x000fe20000000000 */
[----:B------:R-:W-:Y:S01]  /*bd20*/  FFMA.FTZ R5, -R208, R5, R20 ;  /* 0x00000005d0057223 */ /* 0x000fe20000010114 */
[----:B------:R-:W-:-:S02]  /*bd30*/  FSEL R43, R43, -INF , P5 ;  /* 0xff8000002b2b7808 */ /* 0x000fc40002800000 */
[----:B------:R-:W-:Y:S02]  /*bd40*/  I2FP.F32.S32 R39, R39 ;  /* 0x0000002700277245 */ /* 0x000fe40000201400 */
[----:B------:R-:W-:Y:S02]  /*bd50*/  ISETP.GE.AND P5, PT, R4, R195, PT ;  /* 0x000000c30400720c */ /* 0x000fe40003fa6270 */
[----:B------:R-:W-:Y:S01]  /*bd60*/  FSEL R116, R43, -INF , !P4 ;  /* 0xff8000002b747808 */ /* 0x000fe20006000000 */
[----:B------:R-:W-:Y:S01]  /*bd70*/  FFMA.FTZ R22, -R208, R39, R22 ;  /* 0x00000027d0167223 */ /* 0x000fe20000010116 */
[----:B------:R-:W-:Y:S02]  /*bd80*/  FSEL R125, R5, -INF , P5 ;  /* 0xff800000057d7808 */ /* 0x000fe40002800000 */
[C---:B------:R-:W-:Y:S02]  /*bd90*/  ISETP.GE.AND P5, PT, R4.reuse, R193, PT ;  /* 0x000000c10400720c */ /* 0x040fe40003fa6270 */
[----:B------:R-:W-:-:S02]  /*bda0*/  ISETP.GE.AND P4, PT, R4, R194, PT ;  /* 0x000000c20400720c */ /* 0x000fc40003f86270 */
[----:B------:R-:W-:Y:S02]  /*bdb0*/  FSEL R22, R22, -INF , P5 ;  /* 0xff80000016167808 */ /* 0x000fe40002800000 */
[----:B------:R-:W-:Y:S02]  /*bdc0*/  ISETP.GT.AND P5, PT, R123, R196, PT ;  /* 0x000000c47b00720c */ /* 0x000fe40003fa4270 */
[----:B------:R-:W-:Y:S02]  /*bdd0*/  FSEL R125, R125, -INF , !P4 ;  /* 0xff8000007d7d7808 */ /* 0x000fe40006000000 */
[----:B------:R-:W-:Y:S02]  /*bde0*/  ISETP.GE.AND P4, PT, R4, R192, PT ;  /* 0x000000c00400720c */ /* 0x000fe40003f86270 */
[----:B------:R-:W-:Y:S02]  /*bdf0*/  SHF.R.U32.HI R4, RZ, 0x3, R180 ;  /* 0x00000003ff047819 */ /* 0x000fe400000116b4 */
[----:B------:R-:W-:-:S05]  /*be00*/  FSEL R122, R22, -INF , !P4 ;  /* 0xff800000167a7808 */ /* 0x000fca0006000000 */
[----:B------:R-:W-:Y:S05]  /*be10*/  @!P5 BRA `(.L_x_5567) ;  /* 0x000000080050d947 */ /* 0x000fea0003800000 */
[----:B------:R-:W-:Y:S04]  /*be20*/  BSSY.RECONVERGENT B0, `(.L_x_5568) ;  /* 0x0000048000007945 */ /* 0x000fe80003800200 */
[----:B------:R-:W-:Y:S05]  /*be30*/  @!P3 BRA `(.L_x_5569) ;  /* 0x0000000000f8b947 */ /* 0x000fea0003800000 */
[----:B------:R-:W2:Y:S01]  /*be40*/  LD.E R13, desc[UR4][R2.64+0x170] ;  /* 0x00017004020d7980 */ /* 0x000ea2000c101900 */
[C---:B------:R-:W-:Y:S02]  /*be50*/  IADD3 R8, PT, PT, R118.reuse, -0x80, RZ ;  /* 0xffffff8076087810 */ /* 0x040fe40007ffe0ff */
[----:B------:R-:W-:Y:S01]  /*be60*/  IADD3 R118, PT, PT, R118, -0x100, RZ ;  /* 0xffffff0076767810 */ /* 0x000fe20007ffe0ff */
[----:B------:R-:W3:Y:S01]  /*be70*/  LD.E.64 R16, desc[UR4][R2.64+0x20] ;  /* 0x0000200402107980 */ /* 0x000ee2000c101b00 */
        /* <DEDUP_REMOVED lines=23> */
[----:B------:R-:W-:Y:S02]  /*bff0*/  ISETP.GE.U32.AND P3, PT, R14, R9, PT ;  /* 0x000000090e00720c */ /* 0x000fe40003f66070 */
[----:B------:R-:W2:Y:S04]  /*c000*/  LD.E.64 R14, desc[UR4][R2.64+0x38] ;  /* 0x00003804020e7980 */ /* 0x000ea8000c101b00 */
[----:B------:R-:W-:Y:S02]  /*c010*/  @!P4 IMAD.IADD R10, R10, 0x1, -R9 ;  /* 0x000000010a0ac824 */ /* 0x000fe400078e0a09 */
[----:B------:R-:W-:Y:S01]  /*c020*/  @!P4 VIADD R12, R12, 0x1 ;  /* 0x000000010c0cc836 */ /* 0x000fe20000000000 */
[----:B------:R-:W-:Y:S02]  /*c030*/  ISETP.GE.AND P4, PT, R8, RZ, PT ;  /* 0x000000ff0800720c */ /* 0x000fe40003f86270 */
[----:B------:R-:W-:-:S02]  /*c040*/  LOP3.LUT R8, RZ, R13, RZ, 0x33, !PT ;  /* 0x0000000dff087212 */ /* 0x000fc400078e33ff */
[----:B------:R-:W-:Y:S02]  /*c050*/  @P3 IADD3 R11, PT, PT, R11, 0x1, RZ ;  /* 0x000000010b0b3810 */ /* 0x000fe40007ffe0ff */
[----:B------:R-:W-:-:S07]  /*c060*/  ISETP.GE.U32.AND P3, PT, R10, R9, PT ;  /* 0x000000090a00720c */ /* 0x000fce0003f66070 */
[----:B------:R-:W-:Y:S01]  /*c070*/  @!P4 IMAD.MOV R11, RZ, RZ, -R11 ;  /* 0x000000ffff0bc224 */ /* 0x000fe200078e0a0b */
[----:B------:R-:W-:-:S04]  /*c080*/  ISETP.NE.AND P4, PT, R13, RZ, PT ;  /* 0x000000ff0d00720c */ /* 0x000fc80003f85270 */
[----:B------:R-:W-:Y:S02]  /*c090*/  SEL R9, R8, R11, !P4 ;  /* 0x0000000b08097207 */ /* 0x000fe40006000000 */
[----:B------:R-:W-:Y:S02]  /*c0a0*/  @P3 IADD3 R12, PT, PT, R12, 0x1, RZ ;  /* 0x000000010c0c3810 */ /* 0x000fe40007ffe0ff */
[----:B------:R-:W-:Y:S01]  /*c0b0*/  ISETP.GE.AND P3, PT, R118, RZ, PT ;  /* 0x000000ff7600720c */ /* 0x000fe20003f66270 */
[----:B------:R-:W-:-:S05]  /*c0c0*/  IMAD.WIDE R18, R9, 0x4, R214 ;  /* 0x0000000409127825 */ /* 0x000fca00078e02d6 */
[----:B------:R-:W4:Y:S07]  /*c0d0*/  LD.E R5, desc[UR4][R18.64] ;  /* 0x0000000412057980 */ /* 0x000f2e000c101900 */
[----:B------:R-:W-:-:S04]  /*c0e0*/  @!P3 IADD3 R12, PT, PT, -R12, RZ, RZ ;  /* 0x000000ff0c0cb210 */ /* 0x000fc80007ffe1ff */
[----:B------:R-:W-:-:S05]  /*c0f0*/  SEL R10, R8, R12, !P4 ;  /* 0x0000000c080a7207 */ /* 0x000fca0006000000 */
[----:B------:R-:W-:-:S05]  /*c100*/  IMAD.WIDE R24, R10, 0x4, R214 ;  /* 0x000000040a187825 */ /* 0x000fca00078e02d6 */
        /* <DEDUP_REMOVED lines=17> */
.L_x_5569:
        /* <DEDUP_REMOVED lines=8> */
.L_x_5570:
[----:B------:R-:W-:Y:S05]  /*c2a0*/  BSYNC.RECONVERGENT B0 ;  /* 0x0000000000007941 */ /* 0x000fea0003800200 */
.L_x_5568:
[----:B------:R-:W-:Y:S01]  /*c2b0*/  @!P2 IMAD.MOV.U32 R10, RZ, RZ, R198 ;  /* 0x000000ffff0aa224 */ /* 0x000fe200078e00c6 */
[C---:B------:R-:W-:Y:S01]  /*c2c0*/  LEA R14, P3, R188.reuse, R198, 0x6 ;  /* 0x000000c6bc0e7211 */ /* 0x040fe200078630ff */
[----:B------:R-:W-:Y:S01]  /*c2d0*/  @!P2 IMAD.MOV.U32 R11, RZ, RZ, R197 ;  /* 0x000000ffff0ba224 */ /* 0x000fe200078e00c5 */
        /* <DEDUP_REMOVED lines=10> */
[----:B------:R-:W-:-:S05]  /*c380*/  IMAD.X R13, R8, 0x1, R15, P4 ;  /* 0x00000001080d7824 */ /* 0x000fca00020e060f */
[----:B------:R-:W-:Y:S02]  /*c390*/  IADD3.X R17, PT, PT, R8, R13, RZ, P3, !PT ;  /* 0x0000000d08117210 */ /* 0x000fe40001ffe4ff */
[----:B-1----:R-:W-:Y:S01]  /*c3a0*/  @!P1 MOV R10, R198 ;  /* 0x000000c6000a9202 */ /* 0x002fe20000000f00 */
[----:B------:R-:W-:-:S05]  /*c3b0*/  @!P1 IMAD.MOV.U32 R11, RZ, RZ, R197 ;  /* 0x000000ffff0b9224 */ /* 0x000fca00078e00c5 */
[----:B------:R-:W-:Y:S01]  /*c3c0*/  @!PT LDS RZ, [RZ] ;  /* 0x00000000fffff984 */ /* 0x000fe20000000800 */
[----:B------:R-:W-:Y:S01]  /*c3d0*/  @!PT LDS RZ, [RZ] ;  /* 0x00000000fffff984 */ /* 0x000fe20000000800 */
[----:B------:R-:W-:Y:S01]  /*c3e0*/  @!PT LDS RZ, [RZ] ;  /* 0x00000000fffff984 */ /* 0x000fe20000000800 */
[----:B------:R1:W-:Y:S04]  /*c3f0*/  @!P1 LDGSTS.E.BYPASS.LTC128B.128 [R211+0x5000], desc[UR4][R10.64+0x40] ;  /* 0x050000400ad39fae */ /* 0x0003e8000b981a04 */
[----:B------:R2:W-:Y:S01]  /*c400*/  @P1 STS.128 [R211+0x5000], RZ ;  /* 0x005000ffd3001388 */ /* 0x0005e20000000c00 */
[----:B-1----:R-:W-:Y:S01]  /*c410*/  @!P0 MOV R10, R198 ;  /* 0x000000c6000a8202 */ /* 0x002fe20000000f00 */
        /* <DEDUP_REMOVED lines=52> */
.L_x_5567:
[----:B------:R-:W-:Y:S05]  /*c760*/  BSYNC.RECONVERGENT B1 ;  /* 0x0000000000017941 */ /* 0x000fea0003800200 */
.L_x_5566:
[----:B------:R-:W3:Y:S01]  /*c770*/  LD.E R135, desc[UR4][R2.64+0xdc] ;  /* 0x0000dc0402877980 */ /* 0x000ee2000c101900 */
[----:B------:R-:W-:Y:S02]  /*c780*/  FMNMX3.FTZ R5, R52, R6, R32, !PT ;  /* 0x0000000634057276 */ /* 0x000fe40007810020 */
[----:B--2---:R-:W-:Y:S02]  /*c790*/  FMNMX3.FTZ R10, R0, R7, R23, !PT ;  /* 0x00000007000a7276 */ /* 0x004fe40007810017 */
        /* <DEDUP_REMOVED lines=30> */
[----:B------:R-:W-:Y:S01]  /*c980*/  SHF.L.U32 R4, R4, 0x8, RZ ;  /* 0x0000000804047819 */ /* 0x000fe200000006ff */
[----:B------:R-:W1:Y:S01]  /*c990*/  SHFL.BFLY PT, R5, R8, 0x2, 0x1f ;  /* 0x0c401f0008057f89 */ /* 0x000e6200000e0000 */
[----:B------:R-:W-:-:S03]  /*c9a0*/  @P5 IADD3 R117, PT, PT, R117, -0x3, RZ ;  /* 0xfffffffd75755810 */ /* 0x000fc60007ffe0ff */
[----:B------:R-:W2:Y:S01]  /*c9b0*/  SHFL.BFLY PT, R9, R10, 0x2, 0x1f ;  /* 0x0c401f000a097f89 */ /* 0x000ea200000e0000 */
[----:B-1----:R-:W-:Y:S02]  /*c9c0*/  FMNMX.FTZ R5, R8, R5, !PT ;  /* 0x0000000508057209 */ /* 0x002fe40007810000 */
[----:B--2---:R-:W-:-:S03]  /*c9d0*/  FMNMX.FTZ R9, R10, R9, !PT ;  /* 0x000000090a097209 */ /* 0x004fc60007810000 */
[----:B------:R-:W1:Y:S04]  /*c9e0*/  SHFL.BFLY PT, R124, R5, 0x1, 0x1f ;  /* 0x0c201f00057c7f89 */ /* 0x000e6800000e0000 */
[----:B------:R-:W2:Y:S01]  /*c9f0*/  SHFL.BFLY PT, R118, R9, 0x1, 0x1f ;  /* 0x0c201f0009767f89 */ /* 0x000ea200000e0000 */
[----:B-1----:R-:W-:Y:S02]  /*ca00*/  FMNMX.FTZ R124, R5, R124, !PT ;  /* 0x0000007c057c7209 */ /* 0x002fe40007810000 */
[----:B------:R-:W-:Y:S02]  /*ca10*/  LOP3.LUT R5, R4, 0x100, RZ, 0xc0, !PT ;  /* 0x0000010004057812 */ /* 0x000fe400078ec0ff */
[----:B--2---:R-:W-:Y:S02]  /*ca20*/  FMNMX.FTZ R118, R9, R118, !PT ;  /* 0x0000007609767209 */ /* 0x004fe40007810000 */
[----:B------:R-:W-:-:S02]  /*ca30*/  LOP3.LUT R5, R5, 0x20, R232, 0xf8, !PT ;  /* 0x0000002005057812 */ /* 0x000fc400078ef8e8 */
[C---:B------:R-:W-:Y:S02]  /*ca40*/  FSETP.NEU.FTZ.AND P0, PT, R118.reuse, -INF , PT ;  /* 0xff8000007600780b */ /* 0x040fe40003f1d000 */
[----:B------:R-:W-:Y:S02]  /*ca50*/  LOP3.LUT R134, R5, R54, RZ, 0xfc, !PT ;  /* 0x0000003605867212 */ /* 0x000fe400078efcff */
[----:B------:R-:W-:Y:S02]  /*ca60*/  FSEL R5, R118, RZ, P0 ;  /* 0x000000ff76057208 */ /* 0x000fe40000000000 */
[----:B------:R-:W-:Y:S02]  /*ca70*/  LEA R134, R134, R183, 0x1 ;  /* 0x000000b786867211 */ /* 0x000fe400078e08ff */
[----:B------:R-:W-:Y:S01]  /*ca80*/  FSETP.NEU.FTZ.AND P1, PT, R124, -INF , PT ;  /* 0xff8000007c00780b */ /* 0x000fe20003f3d000 */
[----:B------:R-:W-:Y:S01]  /*ca90*/  FADD.FTZ R0, R0, -R5 ;  /* 0x8000000500007221 */ /* 0x000fe20000010000 */
[C---:B------:R-:W-:Y:S01]  /*caa0*/  IADD3 R4, PT, PT, R134.reuse, 0x9000, RZ ;  /* 0x0000900086047810 */ /* 0x040fe20007ffe0ff */
[----:B------:R-:W-:Y:S01]  /*cab0*/  LDSM.16.MT88.4 R28, [R134+0xb000] ;  /* 0x00b00000861c783b */ /* 0x000fe20000004200 */
[----:B------:R-:W-:-:S02]  /*cac0*/  IADD3 R136, PT, PT, R134, 0x9020, RZ ;  /* 0x0000902086887810 */ /* 0x000fc40007ffe0ff */
[----:B------:R-:W-:Y:S01]  /*cad0*/  @P6 IADD3 R136, PT, PT, R4, -0x20, RZ ;  /* 0xffffffe004886810 */ /* 0x000fe20007ffe0ff */
[----:B------:R-:W-:Y:S01]  /*cae0*/  LDSM.16.MT88.4 R12, [R134+0x9000] ;  /* 0x00900000860c783b */ /* 0x000fe20000004200 */
[----:B------:R-:W-:-:S03]  /*caf0*/  FSEL R5, R124, RZ, P1 ;  /* 0x000000ff7c057208 */ /* 0x000fc60000800000 */
[----:B------:R-:W-:Y:S02]  /*cb00*/  LDSM.16.MT88.4 R48, [R134+0x9400] ;  /* 0x009400008630783b */ /* 0x000fe40000004200 */
[----:B------:R-:W-:Y:S02]  /*cb10*/  FADD.FTZ R52, R52, -R5 ;  /* 0x8000000534347221 */ /* 0x000fe40000010000 */
[----:B------:R-:W-:Y:S04]  /*cb20*/  LDSM.16.MT88.4 R60, [R136+0x400] ;  /* 0x00040000883c783b */ /* 0x000fe80000004200 */
[----:B------:R-:W-:Y:S01]  /*cb30*/  LDSM.16.MT88.4 R64, [R134+0xb400] ;  /* 0x00b400008640783b */ /* 0x000fe20000004200 */
[C---:B---3--:R-:W-:Y:S01]  /*cb40*/  FMUL.FTZ R130, R135.reuse, R118 ;  /* 0x0000007687827220 */ /* 0x048fe20000410000 */
[C---:B------:R-:W-:Y:S01]  /*cb50*/  FMUL.FTZ R133, R135.reuse, R124 ;  /* 0x0000007c87857220 */ /* 0x040fe20000410000 */
[C---:B------:R-:W-:Y:S01]  /*cb60*/  FMUL.FTZ R0, R135.reuse, R0 ;  /* 0x0000000087007220 */ /* 0x040fe20000410000 */
[----:B------:R-:W-:-:S02]  /*cb70*/  FMUL.FTZ R52, R135, R52 ;  /* 0x0000003487347220 */ /* 0x000fc40000410000 */
[----:B------:R-:W-:Y:S02]  /*cb80*/  FSEL R130, R130, RZ, P0 ;  /* 0x000000ff82827208 */ /* 0x000fe40000000000 */
[----:B------:R-:W-:Y:S01]  /*cb90*/  FSEL R133, R133, RZ, P1 ;  /* 0x000000ff85857208 */ /* 0x000fe20000800000 */
[----:B------:R-:W1:Y:S02]  /*cba0*/  MUFU.EX2 R0, R0 ;  /* 0x0000000000007308 */ /* 0x000e640000000800 */
[-CC-:B------:R-:W-:Y:S01]  /*cbb0*/  FFMA.FTZ R128, R23, R135.reuse, -R130.reuse ;  /* 0x0000008717807223 */ /* 0x180fe20000010882 */
[-CC-:B------:R-:W-:Y:S01]  /*cbc0*/  FFMA.FTZ R127, R21, R135.reuse, -R130.reuse ;  /* 0x00000087157f7223 */ /* 0x180fe20000010882 */
[-CC-:B------:R-:W-:Y:S01]  /*cbd0*/  FFMA.FTZ R129, R7, R135.reuse, -R130.reuse ;  /* 0x0000008707817223 */ /* 0x180fe20000010882 */
[----:B------:R-:W2:Y:S01]  /*cbe0*/  LDSM.16.MT88.4 R20, [R136] ;  /* 0x000000008814783b */ /* 0x000ea20000004200 */
[-CC-:B------:R-:W-:Y:S01]  /*cbf0*/  FFMA.FTZ R126, R47, R135.reuse, -R130.reuse ;  /* 0x000000872f7e7223 */ /* 0x180fe20000010882 */
[-CC-:B------:R-:W-:Y:S01]  /*cc00*/  FFMA.FTZ R132, R6, R135.reuse, -R133.reuse ;  /* 0x0000008706847223 */ /* 0x180fe20000010885 */
[-CC-:B------:R-:W-:Y:S01]  /*cc10*/  FFMA.FTZ R131, R32, R135.reuse, -R133.reuse ;  /* 0x0000008720837223 */ /* 0x180fe20000010885 */
[-CC-:B------:R-:W-:Y:S01]  /*cc20*/  FFMA.FTZ R137, R34, R135.reuse, -R133.reuse ;  /* 0x0000008722897223 */ /* 0x180fe20000010885 */
[-CC-:B------:R-:W-:Y:S01]  /*cc30*/  FFMA.FTZ R38, R38, R135.reuse, -R133.reuse ;  /* 0x0000008726267223 */ /* 0x180fe20000010885 */
[----:B------:R-:W-:Y:S01]  /*cc40*/  MUFU.EX2 R129, R129 ;  /* 0x0000008100817308 */ /* 0x000fe20000000800 */
[-CC-:B------:R-:W-:Y:S01]  /*cc50*/  FFMA.FTZ R41, R41, R135.reuse, -R130.reuse ;  /* 0x0000008729297223 */ /* 0x180fe20000010882 */
[----:B------:R-:W-:Y:S01]  /*cc60*/  LDSM.16.MT88.4 R44, [R134+0xd000] ;  /* 0x00d00000862c783b */ /* 0x000fe20000004200 */
[-CC-:B------:R-:W-:Y:S01]  /*cc70*/  FFMA.FTZ R158, R158, R135.reuse, -R133.reuse ;  /* 0x000000879e9e7223 */ /* 0x180fe20000010885 */
[-CC-:B------:R-:W-:Y:S01]  /*cc80*/  FFMA.FTZ R149, R149, R135.reuse, -R130.reuse ;  /* 0x0000008795957223 */ /* 0x180fe20000010882 */
[--C-:B------:R-:W-:Y:S01]  /*cc90*/  FFMA.FTZ R151, R151, R135, -R130.reuse ;  /* 0x0000008797977223 */ /* 0x100fe20000010882 */
[-C--:B-1----:R-:W-:Y:S01]  /*cca0*/  FMUL.FTZ R18, R106, R0.reuse ;  /* 0x000000006a127220 */ /* 0x082fe20000410000 */
[-C--:B------:R-:W-:Y:S01]  /*ccb0*/  FMUL.FTZ R19, R107, R0.reuse ;  /* 0x000000006b137220 */ /* 0x080fe20000410000 */
        /* <DEDUP_REMOVED lines=16> */
[----:B------:R-:W3:Y:S01]  /*cdc0*/  MUFU.EX2 R126, R126 ;  /* 0x0000007e007e7308 */ /* 0x000ee20000000800 */
[----:B-1----:R-:W-:Y:S01]  /*cdd0*/  F2FP.BF16.F32.PACK_AB R5, R128, R129 ;  /* 0x000000818005723e */ /* 0x002fe200000010ff */
[-C--:B------:R-:W-:Y:S01]  /*cde0*/  FMUL.FTZ R79, R79, R0.reuse ;  /* 0x000000004f4f7220 */ /* 0x080fe20000410000 */
[-C--:B------:R-:W-:Y:S01]  /*cdf0*/  FMUL.FTZ R58, R74, R0.reuse ;  /* 0x000000004a3a7220 */ /* 0x080fe20000410000 */
[-C--:B------:R-:W-:Y:S01]  /*ce00*/  FMUL.FTZ R59, R75, R0.reuse ;  /* 0x000000004b3b7220 */ /* 0x080fe20000410000 */
[-C--:B------:R-:W-:Y:S01]  /*ce10*/  FMUL.FTZ R70, R70, R0.reuse ;  /* 0x0000000046467220 */ /* 0x080fe20000410000 */
[-C--:B------:R-:W-:Y:S01]  /*ce20*/  FMUL.FTZ R71, R71, R0.reuse ;  /* 0x0000000047477220 */ /* 0x080fe20000410000 */
        /* <DEDUP_REMOVED lines=15> */
[-CC-:B------:R-:W-:Y:S01]  /*cf20*/  FFMA.FTZ R143, R143, R135.reuse, -R130.reuse ;  /* 0x000000878f8f7223 */ /* 0x180fe20000010882 */
[-CC-:B------:R-:W-:Y:S01]  /*cf30*/  FFMA.FTZ R144, R144, R135.reuse, -R133.reuse ;  /* 0x0000008790907223 */ /* 0x180fe20000010885 */
[----:B------:R3:W-:Y:S01]  /*cf40*/  MUFU.EX2 R54, R38 ;  /* 0x0000002600367308 */ /* 0x0007e20000000800 */
[-C--:B------:R-:W-:Y:S01]  /*cf50*/  FFMA.FTZ R140, R140, R135.reuse, -R133 ;  /* 0x000000878c8c7223 */ /* 0x080fe20000010885 */
[-CC-:B------:R-:W-:Y:S01]  /*cf60*/  FFMA.FTZ R142, R139, R135.reuse, -R130.reuse ;  /* 0x000000878b8e7223 */ /* 0x180fe20000010882 */
[----:B------:R-:W-:Y:S01]  /*cf70*/  FFMA.FTZ R129, R218, R0, R129 ;  /* 0x00000000da817223 */ /* 0x000fe20000010081 */
[-CC-:B------:R-:W-:Y:S01]  /*cf80*/  FFMA.FTZ R55, R55, R135.reuse, -R130.reuse ;  /* 0x0000008737377223 */ /* 0x180fe20000010882 */
[-CC-:B------:R-:W-:Y:S01]  /*cf90*/  FFMA.FTZ R116, R116, R135.reuse, -R130.reuse ;  /* 0x0000008774747223 */ /* 0x180fe20000010882 */
[-C--:B------:R-:W-:Y:S01]  /*cfa0*/  FFMA.FTZ R122, R122, R135.reuse, -R130 ;  /* 0x000000877a7a7223 */ /* 0x080fe20000010882 */
[----:B------:R-:W-:Y:S01]  /*cfb0*/  FADD.FTZ R128, R128, R129 ;  /* 0x0000008180807221 */ /* 0x000fe20000010000 */
[----:B------:R-:W4:Y:S01]  /*cfc0*/  MUFU.EX2 R137, R137 ;  /* 0x0000008900897308 */ /* 0x000f220000000800 */
[----:B-1----:R-:W-:Y:S01]  /*cfd0*/  F2FP.BF16.F32.PACK_AB R4, R131, R132 ;  /* 0x000000848304723e */ /* 0x002fe200000010ff */
[----:B------:R-:W-:-:S06]  /*cfe0*/  FFMA.FTZ R121, R121, R135, -R133 ;  /* 0x0000008779797223 */ /* 0x000fcc0000010885 */
[----:B------:R-:W1:Y:S01]  /*cff0*/  MUFU.EX2 R52, R52 ;  /* 0x0000003400347308 */ /* 0x000e620000000800 */
[----:B---3--:R-:W3:Y:S07]  /*d000*/  LDSM.16.MT88.4 R36, [R136+0x2000] ;  /* 0x002000008824783b */ /* 0x008eee0000004200 */
[----:B------:R-:W-:Y:S01]  /*d010*/  MUFU.EX2 R90, R90 ;  /* 0x0000005a005a7308 */ /* 0x000fe20000000800 */
[----:B----4-:R-:W-:-:S07]  /*d020*/  F2FP.BF16.F32.PACK_AB R6, R137, R54 ;  /* 0x000000368906723e */ /* 0x010fce00000010ff */
[----:B------:R-:W-:Y:S01]  /*d030*/  MUFU.EX2 R106, R106 ;  /* 0x0000006a006a7308 */ /* 0x000fe20000000800 */
[-C--:B-1----:R-:W-:Y:S01]  /*d040*/  FMUL.FTZ R16, R104, R52.reuse ;  /* 0x0000003468107220 */ /* 0x082fe20000410000 */
[-C--:B------:R-:W-:Y:S01]  /*d050*/  FMUL.FTZ R17, R105, R52.reuse ;  /* 0x0000003469117220 */ /* 0x080fe20000410000 */
[-C--:B------:R-:W-:Y:S01]  /*d060*/  FMUL.FTZ R100, R100, R52.reuse ;  /* 0x0000003464647220 */ /* 0x080fe20000410000 */
[-C--:B------:R-:W-:Y:S01]  /*d070*/  FMUL.FTZ R101, R101, R52.reuse ;  /* 0x0000003465657220 */ /* 0x080fe20000410000 */
[-C--:B------:R-:W-:Y:S01]  /*d080*/  FMUL.FTZ R24, R96, R52.reuse ;  /* 0x0000003460187220 */ /* 0x080fe20000410000 */
[-C--:B------:R-:W-:Y:S01]  /*d090*/  FMUL.FTZ R25, R97, R52.reuse ;  /* 0x0000003461197220 */ /* 0x080fe20000410000 */
[-C--:B------:R-:W-:Y:S01]  /*d0a0*/  FMUL.FTZ R92, R92, R52.reuse ;  /* 0x000000345c5c7220 */ /* 0x080fe20000410000 */
[-C--:B------:R-:W-:Y:S01]  /*d0b0*/  FMUL.FTZ R93, R93, R52.reuse ;  /* 0x000000345d5d7220 */ /* 0x080fe20000410000 */
[C---:B--2---:R-:W-:Y:S01]  /*d0c0*/  HMMA.16816.F32.BF16 R16, R4.reuse, R20, R16 ;  /* 0x000000140410723c */ /* 0x044fe20000041810 */
[-C--:B------:R-:W-:Y:S01]  /*d0d0*/  FMUL.FTZ R32, R88, R52.reuse ;  /* 0x0000003458207220 */ /* 0x080fe20000410000 */
[-CC-:B------:R-:W-:Y:S01]  /*d0e0*/  FFMA.FTZ R88, R40, R135.reuse, -R133.reuse ;  /* 0x0000008728587223 */ /* 0x180fe20000010885 */
[----:B------:R-:W-:Y:S01]  /*d0f0*/  FMUL.FTZ R40, R84, R52 ;  /* 0x0000003454287220 */ /* 0x000fe20000410000 */
[-CC-:B------:R-:W-:Y:S01]  /*d100*/  FFMA.FTZ R97, R35, R135.reuse, -R130.reuse ;  /* 0x0000008723617223 */ /* 0x180fe20000010882 */
[----:B------:R-:W-:Y:S01]  /*d110*/  FMUL.FTZ R35, R91, R0 ;  /* 0x000000005b237220 */ /* 0x000fe20000410000 */
[-C--:B------:R-:W-:Y:S01]  /*d120*/  FMUL.FTZ R8, R112, R52.reuse ;  /* 0x0000003470087220 */ /* 0x080fe20000410000 */
[-C--:B------:R-:W-:Y:S01]  /*d130*/  FMUL.FTZ R9, R113, R52.reuse ;  /* 0x0000003471097220 */ /* 0x080fe20000410000 */
        /* <DEDUP_REMOVED lines=8> */
[C---:B------:R-:W-:Y:S01]  /*d1c0*/  HMMA.16816.F32.BF16 R24, R4.reuse, R28, R24 ;  /* 0x0000001c0418723c */ /* 0x040fe20000041818 */
[----:B------:R-:W-:Y:S01]  /*d1d0*/  MUFU.EX2 R97, R97 ;  /* 0x0000006100617308 */ /* 0x000fe20000000800 */
[-C--:B------:R-:W-:Y:S01]  /*d1e0*/  FMUL.FTZ R68, R68, R52.reuse ;  /* 0x0000003444447220 */ /* 0x080fe20000410000 */
[-C--:B------:R-:W-:Y:S01]  /*d1f0*/  FMUL.FTZ R69, R69, R52.reuse ;  /* 0x0000003445457220 */ /* 0x080fe20000410000 */
[----:B------:R-:W-:Y:S01]  /*d200*/  LDSM.16.MT88.4 R72, [R136+0x2400] ;  /* 0x002400008848783b */ /* 0x000fe20000004200 */
[-CC-:B------:R-:W-:Y:S01]  /*d210*/  FFMA.FTZ R91, R206, R135.reuse, -R133.reuse ;  /* 0x00000087ce5b7223 */ /* 0x180fe20000010885 */
[-CC-:B------:R-:W-:Y:S01]  /*d220*/  FFMA.FTZ R101, R171, R135.reuse, -R130.reuse ;  /* 0x00000087ab657223 */ /* 0x180fe20000010882 */
[-CC-:B------:R-:W-:Y:S01]  /*d230*/  FFMA.FTZ R102, R169, R135.reuse, -R130.reuse ;  /* 0x00000087a9667223 */ /* 0x180fe20000010882 */
[C---:B------:R-:W-:Y:S01]  /*d240*/  HMMA.16816.F32.BF16 R28, R4.reuse, R30, R92 ;  /* 0x0000001e041c723c */ /* 0x040fe2000004185c */
[----:B------:R-:W-:Y:S01]  /*d250*/  MUFU.EX2 R88, R88 ;  /* 0x0000005800587308 */ /* 0x000fe20000000800 */
[-CC-:B-1----:R-:W-:Y:S01]  /*d260*/  FFMA.FTZ R41, R33, R135.reuse, -R130.reuse ;  /* 0x0000008721297223 */ /* 0x182fe20000010882 */
[----:B------:R-:W-:Y:S01]  /*d270*/  FMUL.FTZ R33, R89, R52 ;  /* 0x0000003459217220 */ /* 0x000fe20000410000 */
[-CC-:B------:R-:W-:Y:S01]  /*d280*/  FFMA.FTZ R89, R224, R135.reuse, -R133.reuse ;  /* 0x00000087e0597223 */ /* 0x180fe20000010885 */
[-CC-:B------:R-:W-:Y:S01]  /*d290*/  FFMA.FTZ R93, R173, R135.reuse, -R130.reuse ;  /* 0x00000087ad5d7223 */ /* 0x180fe20000010882 */
[-CC-:B------:R-:W-:Y:S01]  /*d2a0*/  FFMA.FTZ R94, R167, R135.reuse, -R130.reuse ;  /* 0x00000087a75e7223 */ /* 0x180fe20000010882 */
[-CC-:B------:R-:W-:Y:S01]  /*d2b0*/  FFMA.FTZ R95, R164, R135.reuse, -R133.reuse ;  /* 0x00000087a45f7223 */ /* 0x180fe20000010885 */
[C---:B------:R-:W-:Y:S01]  /*d2c0*/  HMMA.16816.F32.BF16 R8, R4.reuse, R12, R8 ;  /* 0x0000000c0408723c */ /* 0x040fe20000041808 */
[----:B------:R1:W-:Y:S01]  /*d2d0*/  MUFU.EX2 R92, R41 ;  /* 0x00000029005c7308 */ /* 0x0003e20000000800 */
[-CC-:B------:R-:W-:Y:S01]  /*d2e0*/  FFMA.FTZ R104, R168, R135.reuse, -R133.reuse ;  /* 0x00000087a8687223 */ /* 0x180fe20000010885 */
[-CC-:B------:R-:W-:Y:S01]  /*d2f0*/  FFMA.FTZ R103, R166, R135.reuse, -R133.reuse ;  /* 0x00000087a6677223 */ /* 0x180fe20000010885 */
[-CC-:B------:R-:W-:Y:S01]  /*d300*/  FFMA.FTZ R105, R165, R135.reuse, -R130.reuse ;  /* 0x00000087a5697223 */ /* 0x180fe20000010882 */
[-CC-:B------:R-:W-:Y:S01]  /*d310*/  FFMA.FTZ R164, R159, R135.reuse, -R130.reuse ;  /* 0x000000879fa47223 */ /* 0x180fe20000010882 */
[-CC-:B------:R-:W-:Y:S01]  /*d320*/  FFMA.FTZ R159, R163, R135.reuse, -R130.reuse ;  /* 0x00000087a39f7223 */ /* 0x180fe20000010882 */
[-CC-:B------:R-:W-:Y:S01]  /*d330*/  FFMA.FTZ R163, R162, R135.reuse, -R133.reuse ;  /* 0x00000087a2a37223 */ /* 0x180fe20000010885 */
[----:B---3--:R-:W-:Y:S01]  /*d340*/  HMMA.16816.F32.BF16 R32, R4, R36, R32 ;  /* 0x000000240420723c */ /* 0x008fe20000041820 */
[----:B------:R-:W2:Y:S01]  /*d350*/  MUFU.EX2 R89, R89 ;  /* 0x0000005900597308 */ /* 0x000ea20000000800 */
[-CC-:B------:R-:W-:Y:S01]  /*d360*/  FFMA.FTZ R162, R155, R135.reuse, -R130.reuse ;  /* 0x000000879ba27223 */ /* 0x180fe20000010882 */
[-CC-:B------:R-:W-:Y:S01]  /*d370*/  FFMA.FTZ R155, R150, R135.reuse, -R133.reuse ;  /* 0x00000087969b7223 */ /* 0x180fe20000010885 */
[-C--:B------:R-:W-:Y:S01]  /*d380*/  FFMA.FTZ R150, R147, R135.reuse, -R130 ;  /* 0x0000008793967223 */ /* 0x080fe20000010882 */
[----:B------:R-:W-:-:S03]  /*d390*/  FFMA.FTZ R147, R138, R135, -R133 ;  /* 0x000000878a937223 */ /* 0x000fc60000010885 */
[C---:B------:R-:W-:Y:S01]  /*d3a0*/  HMMA.16816.F32.BF16 R12, R4.reuse, R14, R108 ;  /* 0x0000000e040c723c */ /* 0x040fe2000004186c */
[----:B------:R-:W-:Y:S01]  /*d3b0*/  MUFU.EX2 R91, R91 ;  /* 0x0000005b005b7308 */ /* 0x000fe20000000800 */
[----:B-1----:R-:W-:Y:S01]  /*d3c0*/  FMUL.FTZ R41, R85, R52 ;  /* 0x0000003455297220 */ /* 0x002fe20000410000 */
[----:B------:R-:W-:Y:S04]  /*d3d0*/  LDSM.16.MT88.4 R108, [R134+0xac00] ;  /* 0x00ac0000866c783b */ /* 0x000fe80000004200 */
[----:B------:R-:W1:Y:S02]  /*d3e0*/  LDSM.16.MT88.4 R84, [R136+0x4000] ;  /* 0x004000008854783b */ /* 0x000e640000004200 */
[----:B------:R-:W-:Y:S01]  /*d3f0*/  HMMA.16816.F32.BF16 R36, R4, R38, R40 ;  /* 0x000000260424723c */ /* 0x000fe20000041828 */
[----:B------:R-:W-:Y:S01]  /*d400*/  FMUL.FTZ R43, R83, R0 ;  /* 0x00000000532b7220 */ /* 0x000fe20000410000 */
[-C--:B------:R-:W-:Y:S01]  /*d410*/  FMUL.FTZ R40, R80, R52.reuse ;  /* 0x0000003450287220 */ /* 0x080fe20000410000 */
[----:B------:R-:W-:Y:S01]  /*d420*/  FMUL.FTZ R41, R81, R52 ;  /* 0x0000003451297220 */ /* 0x000fe20000410000 */
[-CC-:B------:R-:W-:Y:S01]  /*d430*/  FFMA.FTZ R81, R222, R135.reuse, -R133.reuse ;  /* 0x00000087de517223 */ /* 0x180fe20000010885 */
[-C--:B------:R-:W-:Y:S01]  /*d440*/  FFMA.FTZ R80, R220, R135.reuse, -R133 ;  /* 0x00000087dc507223 */ /* 0x080fe20000010885 */
[-CC-:B------:R-:W-:Y:S01]  /*d450*/  FFMA.FTZ R83, R221, R135.reuse, -R130.reuse ;  /* 0x00000087dd537223 */ /* 0x180fe20000010882 */
[----:B------:R-:W-:Y:S01]  /*d460*/  FMUL.FTZ R42, R82, R0 ;  /* 0x00000000522a7220 */ /* 0x000fe20000410000 */
[----:B------:R-:W-:Y:S01]  /*d470*/  FFMA.FTZ R82, R175, R135, -R130 ;  /* 0x00000087af527223 */ /* 0x000fe20000010882 */
[----:B------:R-:W-:Y:S01]  /*d480*/  MUFU.EX2 R93, R93 ;  /* 0x0000005d005d7308 */ /* 0x000fe20000000800 */
[----:B------:R-:W-:-:S04]  /*d490*/  FFMA.FTZ R52, R219, R52, R132 ;  /* 0x00000034db347223 */ /* 0x000fc80000010084 */
[C---:B------:R-:W-:Y:S01]  /*d4a0*/  HMMA.16816.F32.BF16 R40, R4.reuse, R44, R40 ;  /* 0x0000002c0428723c */ /* 0x040fe20000041828 */
[----:B------:R-:W-:Y:S01]  /*d4b0*/  FADD.FTZ R131, R131, R52 ;  /* 0x0000003483837221 */ /* 0x000fe20000010000 */
[-C--:B------:R-:W-:Y:S01]  /*d4c0*/  MOV R52, R124.reuse ;  /* 0x0000007c00347202 */ /* 0x080fe20000000f00 */
[----:B------:R-:W-:Y:S01]  /*d4d0*/  MUFU.EX2 R81, R81 ;  /* 0x0000005100517308 */ /* 0x000fe20000000800 */
[----:B------:R-:W-:Y:S01]  /*d4e0*/  @P5 MOV R52, R124 ;  /* 0x0000007c00345202 */ /* 0x000fe20000000f00 */
[----:B------:R-:W-:Y:S01]  /*d4f0*/  FADD.FTZ R54, R54, R131 ;  /* 0x0000008336367221 */ /* 0x000fe20000010000 */
[----:B------:R-:W-:Y:S02]  /*d500*/  MOV R131, R123 ;  /* 0x0000007b00837202 */ /* 0x000fe40000000f00 */
[C---:B------:R-:W-:Y:S01]  /*d510*/  HMMA.16816.F32.BF16 R44, R4.reuse, R46, R76 ;  /* 0x0000002e042c723c */ /* 0x040fe2000004184c */
[----:B------:R-:W-:Y:S01]  /*d520*/  LDSM.16.MT88.4 R76, [R134+0xe000] ;  /* 0x00e00000864c783b */ /* 0x000fe20000004200 */
[----:B------:R-:W-:Y:S01]  /*d530*/  FADD.FTZ R137, R137, R54 ;  /* 0x0000003689897221 */ /* 0x000fe20000010000 */
[----:B------:R-:W3:Y:S08]  /*d540*/  MUFU.EX2 R80, R80 ;  /* 0x0000005000507308 */ /* 0x000ef00000000800 */
[----:B------:R-:W4:Y:S01]  /*d550*/  MUFU.EX2 R83, R83 ;  /* 0x0000005300537308 */ /* 0x000f220000000800 */
[----:B-1----:R-:W-:Y:S01]  /*d560*/  HMMA.16816.F32.BF16 R56, R4, R84, R56 ;  /* 0x000000540438723c */ /* 0x002fe20000041838 */
[-CC-:B------:R-:W-:Y:S01]  /*d570*/  FFMA.FTZ R85, R205, R135.reuse, -R130.reuse ;  /* 0x00000087cd557223 */ /* 0x180fe20000010882 */
[----:B------:R-:W-:-:S05]  /*d580*/  FFMA.FTZ R84, R207, R135, -R130 ;  /* 0x00000087cf547223 */ /* 0x000fca0000010882 */
[----:B------:R-:W-:Y:S01]  /*d590*/  MUFU.EX2 R82, R82 ;  /* 0x0000005200527308 */ /* 0x000fe20000000800 */
[----:B------:R-:W-:Y:S01]  /*d5a0*/  HMMA.16816.F32.BF16 R4, R4, R86, R68 ;  /* 0x000000560404723c */ /* 0x000fe20000041844 */
[----:B--2---:R-:W-:Y:S01]  /*d5b0*/  F2FP.BF16.F32.PACK_AB R68, R89, R88 ;  /* 0x000000585944723e */ /* 0x004fe200000010ff */
[-CC-:B------:R-:W-:Y:S01]  /*d5c0*/  FFMA.FTZ R86, R172, R135.reuse, -R133.reuse ;  /* 0x00000087ac567223 */ /* 0x180fe20000010885 */
[----:B------:R-:W-:Y:S01]  /*d5d0*/  F2FP.BF16.F32.PACK_AB R69, R97, R100 ;  /* 0x000000646145723e */ /* 0x000fe200000010ff */
[----:B------:R-:W-:Y:S01]  /*d5e0*/  FFMA.FTZ R87, R204, R135, -R133 ;  /* 0x00000087cc577223 */ /* 0x000fe20000010885 */
[----:B---3--:R-:W-:Y:S02]  /*d5f0*/  F2FP.BF16.F32.PACK_AB R70, R80, R81 ;  /* 0x000000515046723e */ /* 0x008fe400000010ff */
[----:B------:R-:W-:Y:S01]  /*d600*/  MUFU.EX2 R85, R85 ;  /* 0x0000005500557308 */ /* 0x000fe20000000800 */
[----:B----4-:R-:W-:Y:S01]  /*d610*/  F2FP.BF16.F32.PACK_AB R71, R83, R92 ;  /* 0x0000005c5347723e */ /* 0x010fe200000010ff */
[----:B------:R-:W-:-:S04]  /*d620*/  FADD.FTZ R88, R88, R137 ;  /* 0x0000008958587221 */ /* 0x000fc80000010000 */
[----:B------:R-:W-:Y:S02]  /*d630*/  FADD.FTZ R88, R89, R88 ;  /* 0x0000005859587221 */ /* 0x000fe40000010000 */
[----:B------:R-:W-:Y:S01]  /*d640*/  HMMA.16816.F32.BF16 R8, R68, R48, R8 ;  /* 0x000000304408723c */ /* 0x000fe20000041808 */
[----:B------:R-:W-:Y:S01]  /*d650*/  MUFU.EX2 R84, R84 ;  /* 0x0000005400547308 */ /* 0x000fe20000000800 */
[----:B------:R-:W-:-:S04]  /*d660*/  FADD.FTZ R81, R81, R88 ;  /* 0x0000005851517221 */ /* 0x000fc80000010000 */
[----:B------:R-:W-:Y:S02]  /*d670*/  FADD.FTZ R81, R80, R81 ;  /* 0x0000005150517221 */ /* 0x000fe40000010000 */
[C---:B------:R-:W-:Y:S01]  /*d680*/  HMMA.16816.F32.BF16 R12, R68.reuse, R50, R12 ;  /* 0x00000032440c723c */ /* 0x040fe2000004180c */
[----:B------:R-:W1:Y:S01]  /*d690*/  LDSM.16.MT88.4 R48, [R134+0xd400] ;  /* 0x00d400008630783b */ /* 0x000e620000004200 */
[----:B------:R-:W-:Y:S06]  /*d6a0*/  MUFU.EX2 R86, R86 ;  /* 0x0000005600567308 */ /* 0x000fec0000000800 */
[C---:B------:R-:W-:Y:S02]  /*d6b0*/  HMMA.16816.F32.BF16 R16, R68.reuse, R60, R16 ;  /* 0x0000003c4410723c */ /* 0x040fe40000041810 */
[----:B------:R-:W2:Y:S06]  /*d6c0*/  MUFU.EX2 R87, R87 ;  /* 0x0000005700577308 */ /* 0x000eac0000000800 */
[C---:B------:R-:W-:Y:S01]  /*d6d0*/  HMMA.16816.F32.BF16 R20, R68.reuse, R62, R20 ;  /* 0x0000003e4414723c */ /* 0x040fe20000041814 */
[----:B------:R-:W3:Y:S01]  /*d6e0*/  LDSM.16.MT88.4 R60, [R136+0x4400] ;  /* 0x00440000883c783b */ /* 0x000ee20000004200 */
[----:B------:R-:W-:Y:S06]  /*d6f0*/  MUFU.EX2 R94, R94 ;  /* 0x0000005e005e7308 */ /* 0x000fec0000000800 */
[C---:B------:R-:W-:Y:S02]  /*d700*/  HMMA.16816.F32.BF16 R24, R68.reuse, R64, R24 ;  /* 0x000000404418723c */ /* 0x040fe40000041818 */
[----:B------:R-:W-:Y:S06]  /*d710*/  MUFU.EX2 R101, R101 ;  /* 0x0000006500657308 */ /* 0x000fec0000000800 */
[C---:B------:R-:W-:Y:S01]  /*d720*/  HMMA.16816.F32.BF16 R28, R68.reuse, R66, R28 ;  /* 0x00000042441c723c */ /* 0x040fe2000004181c */
[----:B------:R-:W4:Y:S01]  /*d730*/  LDSM.16.MT88.4 R64, [R134+0x9800] ;  /* 0x009800008640783b */ /* 0x000f220000004200 */
[----:B------:R-:W-:Y:S06]  /*d740*/  MUFU.EX2 R102, R102 ;  /* 0x0000006600667308 */ /* 0x000fec0000000800 */
[C---:B------:R-:W-:Y:S02]  /*d750*/  HMMA.16816.F32.BF16 R32, R68.reuse, R72, R32 ;  /* 0x000000484420723c */ /* 0x040fe40000041820 */
[----:B------:R-:W-:Y:S06]  /*d760*/  MUFU.EX2 R95, R95 ;  /* 0x0000005f005f7308 */ /* 0x000fec0000000800 */
[C---:B------:R-:W-:Y:S01]  /*d770*/  HMMA.16816.F32.BF16 R36, R68.reuse, R74, R36 ;  /* 0x0000004a4424723c */ /* 0x040fe20000041824 */
[----:B------:R-:W5:Y:S01]  /*d780*/  LDSM.16.MT88.4 R72, [R136+0x800] ;  /* 0x000800008848783b */ /* 0x000f620000004200 */
[----:B------:R-:W5:Y:S06]  /*d790*/  MUFU.EX2 R104, R104 ;  /* 0x0000006800687308 */ /* 0x000f6c0000000800 */
[C---:B-1----:R-:W-:Y:S02]  /*d7a0*/  HMMA.16816.F32.BF16 R40, R68.reuse, R48, R40 ;  /* 0x000000304428723c */ /* 0x042fe40000041828 */
[----:B------:R-:W1:Y:S06]  /*d7b0*/  MUFU.EX2 R103, R103 ;  /* 0x0000006700677308 */ /* 0x000e6c0000000800 */
[C---:B------:R-:W-:Y:S01]  /*d7c0*/  HMMA.16816.F32.BF16 R44, R68.reuse, R50, R44 ;  /* 0x00000032442c723c */ /* 0x040fe2000004182c */
[----:B------:R-:W1:Y:S01]  /*d7d0*/  LDSM.16.MT88.4 R48, [R134+0xb800] ;  /* 0x00b800008630783b */ /* 0x000e620000004200 */
[----:B------:R-:W1:Y:S06]  /*d7e0*/  MUFU.EX2 R105, R105 ;  /* 0x0000006900697308 */ /* 0x000e6c0000000800 */
[----:B---3--:R-:W-:Y:S01]  /*d7f0*/  HMMA.16816.F32.BF16 R56, R68, R60, R56 ;  /* 0x0000003c4438723c */ /* 0x008fe20000041838 */
[----:B--2---:R-:W-:Y:S01]  /*d800*/  F2FP.BF16.F32.PACK_AB R60, R87, R86 ;  /* 0x00000056573c723e */ /* 0x004fe200000010ff */
[----:B------:R-:W-:Y:S01]  /*d810*/  MUFU.EX2 R164, R164 ;  /* 0x000000a400a47308 */ /* 0x000fe20000000800 */
[----:B------:R-:W-:Y:S01]  /*d820*/  F2FP.BF16.F32.PACK_AB R61, R85, R82 ;  /* 0x00000052553d723e */ /* 0x000fe200000010ff */
[----:B------:R-:W-:-:S04]  /*d830*/  FADD.FTZ R86, R86, R81 ;  /* 0x0000005156567221 */ /* 0x000fc80000010000 */
[----:B------:R-:W-:Y:S01]  /*d840*/  HMMA.16816.F32.BF16 R4, R68, R62, R4 ;  /* 0x0000003e4404723c */ /* 0x000fe20000041804 */
[----:B------:R-:W2:Y:S01]  /*d850*/  LDSM.16.MT88.4 R68, [R136+0x2800] ;  /* 0x002800008844783b */ /* 0x000ea20000004200 */
[----:B------:R-:W-:Y:S01]  /*d860*/  F2FP.BF16.F32.PACK_AB R62, R91, R90 ;  /* 0x0000005a5b3e723e */ /* 0x000fe200000010ff */
[----:B------:R-:W-:Y:S01]  /*d870*/  MUFU.EX2 R107, R107 ;  /* 0x0000006b006b7308 */ /* 0x000fe20000000800 */
[----:B------:R-:W-:Y:S01]  /*d880*/  F2FP.BF16.F32.PACK_AB R63, R93, R84 ;  /* 0x000000545d3f723e */ /* 0x000fe200000010ff */
[----:B------:R-:W-:-:S04]  /*d890*/  FADD.FTZ R87, R87, R86 ;  /* 0x0000005657577221 */ /* 0x000fc80000010000 */
[----:B------:R-:W-:Y:S02]  /*d8a0*/  FADD.FTZ R90, R90, R87 ;  /* 0x000000575a5a7221 */ /* 0x000fe40000010000 */
[----:B----4-:R-:W-:Y:S01]  /*d8b0*/  HMMA.16816.F32.BF16 R8, R60, R64, R8 ;  /* 0x000000403c08723c */ /* 0x010fe20000041808 */
[----:B------:R-:W-:Y:S01]  /*d8c0*/  MUFU.EX2 R159, R159 ;  /* 0x0000009f009f7308 */ /* 0x000fe20000000800 */
[----:B------:R-:W-:-:S06]  /*d8d0*/  FADD.FTZ R90, R91, R90 ;  /* 0x0000005a5b5a7221 */ /* 0x000fcc0000010000 */
[C---:B------:R-:W-:Y:S01]  /*d8e0*/  HMMA.16816.F32.BF16 R12, R60.reuse, R66, R12 ;  /* 0x000000423c0c723c */ /* 0x040fe2000004180c */
[----:B------:R-:W3:Y:S01]  /*d8f0*/  LDSM.16.MT88.4 R64, [R134+0xd800] ;  /* 0x00d800008640783b */ /* 0x000ee20000004200 */
[----:B------:R-:W-:Y:S06]  /*d900*/  MUFU.EX2 R161, R161 ;  /* 0x000000a100a17308 */ /* 0x000fec0000000800 */
[C---:B-----5:R-:W-:Y:S02]  /*d910*/  HMMA.16816.F32.BF16 R16, R60.reuse, R72, R16 ;  /* 0x000000483c10723c */ /* 0x060fe40000041810 */
[----:B------:R-:W4:Y:S06]  /*d920*/  MUFU.EX2 R156, R156 ;  /* 0x0000009c009c7308 */ /* 0x000f2c0000000800 */
[C---:B------:R-:W-:Y:S01]  /*d930*/  HMMA.16816.F32.BF16 R20, R60.reuse, R74, R20 ;  /* 0x0000004a3c14723c */ /* 0x040fe20000041814 */
[----:B------:R-:W5:Y:S01]  /*d940*/  LDSM.16.MT88.4 R72, [R136+0x4800] ;  /* 0x004800008848783b */ /* 0x000f620000004200 */
[----:B------:R-:W-:Y:S06]  /*d950*/  MUFU.EX2 R158, R158 ;  /* 0x0000009e009e7308 */ /* 0x000fec0000000800 */
[C---:B-1----:R-:W-:Y:S02]  /*d960*/  HMMA.16816.F32.BF16 R24, R60.reuse, R48, R24 ;  /* 0x000000303c18723c */ /* 0x042fe40000041818 */
[----:B------:R-:W1:Y:S06]  /*d970*/  MUFU.EX2 R163, R163 ;  /* 0x000000a300a37308 */ /* 0x000e6c0000000800 */
[C---:B------:R-:W-:Y:S01]  /*d980*/  HMMA.16816.F32.BF16 R28, R60.reuse, R50, R28 ;  /* 0x000000323c1c723c */ /* 0x040fe2000004181c */
[----:B------:R-:W4:Y:S01]  /*d990*/  LDSM.16.MT88.4 R48, [R134+0x9c00] ;  /* 0x009c00008630783b */ /* 0x000f220000004200 */
[----:B------:R-:W1:Y:S06]  /*d9a0*/  MUFU.EX2 R160, R160 ;  /* 0x000000a000a07308 */ /* 0x000e6c0000000800 */
[C---:B--2---:R-:W-:Y:S02]  /*d9b0*/  HMMA.16816.F32.BF16 R32, R60.reuse, R68, R32 ;  /* 0x000000443c20723c */ /* 0x044fe40000041820 */
[----:B------:R-:W-:Y:S06]  /*d9c0*/  MUFU.EX2 R149, R149 ;  /* 0x0000009500957308 */ /* 0x000fec0000000800 */
        /* <DEDUP_REMOVED lines=8> */
[C---:B-----5:R-:W-:Y:S02]  /*da50*/  HMMA.16816.F32.BF16 R56, R60.reuse, R72, R56 ;  /* 0x000000483c38723c */ /* 0x060fe40000041838 */
[----:B------:R-:W5:Y:S06]  /*da60*/  MUFU.EX2 R155, R155 ;  /* 0x0000009b009b7308 */ /* 0x000f6c0000000800 */
[----:B------:R-:W-:Y:S01]  /*da70*/  HMMA.16816.F32.BF16 R4, R60, R74, R4 ;  /* 0x0000004a3c04723c */ /* 0x000fe20000041804 */
[----:B------:R-:W-:Y:S01]  /*da80*/  F2FP.BF16.F32.PACK_AB R60, R104, R95 ;  /* 0x0000005f683c723e */ /* 0x000fe200000010ff */
[----:B------:R-:W1:Y:S01]  /*da90*/  LDSM.16.MT88.4 R72, [R136+0x4c00] ;  /* 0x004c00008848783b */ /* 0x000e620000004200 */
[----:B------:R-:W-:Y:S01]  /*daa0*/  F2FP.BF16.F32.PACK_AB R61, R101, R94 ;  /* 0x0000005e653d723e */ /* 0x000fe200000010ff */
[----:B------:R-:W-:Y:S01]  /*dab0*/  MUFU.EX2 R148, R148 ;  /* 0x0000009400947308 */ /* 0x000fe20000000800 */
[----:B------:R-:W-:-:S02]  /*dac0*/  F2FP.BF16.F32.PACK_AB R62, R106, R103 ;  /* 0x000000676a3e723e */ /* 0x000fc400000010ff */
[----:B------:R-:W-:-:S05]  /*dad0*/  F2FP.BF16.F32.PACK_AB R63, R105, R102 ;  /* 0x00000066693f723e */ /* 0x000fca00000010ff */
[----:B------:R-:W5:Y:S02]  /*dae0*/  MUFU.EX2 R157, R157 ;  /* 0x0000009d009d7308 */ /* 0x000f640000000800 */
[C---:B----4-:R-:W-:Y:S06]  /*daf0*/  HMMA.16816.F32.BF16 R8, R60.reuse, R48, R8 ;  /* 0x000000303c08723c */ /* 0x050fec0000041808 */
[----:B------:R-:W4:Y:S02]  /*db00*/  MUFU.EX2 R150, R150 ;  /* 0x0000009600967308 */ /* 0x000f240000000800 */
[C---:B------:R-:W-:Y:S01]  /*db10*/  HMMA.16816.F32.BF16 R12, R60.reuse, R50, R12 ;  /* 0x000000323c0c723c */ /* 0x040fe2000004180c */
[----:B------:R-:W5:Y:S05]  /*db20*/  LDSM.16.MT88.4 R48, [R136+0x2c00] ;  /* 0x002c00008830783b */ /* 0x000f6a0000004200 */
[----:B------:R-:W-:Y:S02]  /*db30*/  MUFU.EX2 R141, R141 ;  /* 0x0000008d008d7308 */ /* 0x000fe40000000800 */
[C---:B--2---:R-:W-:Y:S06]  /*db40*/  HMMA.16816.F32.BF16 R16, R60.reuse, R68, R16 ;  /* 0x000000443c10723c */ /* 0x044fec0000041810 */
[----:B------:R-:W-:Y:S02]  /*db50*/  MUFU.EX2 R154, R154 ;  /* 0x0000009a009a7308 */ /* 0x000fe40000000800 */
[C---:B------:R-:W-:Y:S01]  /*db60*/  HMMA.16816.F32.BF16 R20, R60.reuse, R70, R20 ;  /* 0x000000463c14723c */ /* 0x040fe20000041814 */
[----:B------:R-:W2:Y:S05]  /*db70*/  LDSM.16.MT88.4 R68, [R134+0xdc00] ;  /* 0x00dc00008644783b */ /* 0x000eaa0000004200 */
[----:B------:R-:W-:Y:S02]  /*db80*/  MUFU.EX2 R143, R143 ;  /* 0x0000008f008f7308 */ /* 0x000fe40000000800 */
[C---:B---3--:R-:W-:Y:S06]  /*db90*/  HMMA.16816.F32.BF16 R24, R60.reuse, R64, R24 ;  /* 0x000000403c18723c */ /* 0x048fec0000041818 */
[----:B------:R-:W-:Y:S02]  /*dba0*/  MUFU.EX2 R144, R144 ;  /* 0x0000009000907308 */ /* 0x000fe40000000800 */
[C---:B------:R-:W-:Y:S01]  /*dbb0*/  HMMA.16816.F32.BF16 R28, R60.reuse, R66, R28 ;  /* 0x000000423c1c723c */ /* 0x040fe2000004181c */
[----:B------:R-:W3:Y:S05]  /*dbc0*/  LDSM.16.MT88.4 R64, [R134+0xa000] ;  /* 0x00a000008640783b */ /* 0x000eea0000004200 */
[----:B------:R-:W4:Y:S02]  /*dbd0*/  MUFU.EX2 R145, R145 ;  /* 0x0000009100917308 */ /* 0x000f240000000800 */
[C---:B-1----:R-:W-:Y:S06]  /*dbe0*/  HMMA.16816.F32.BF16 R56, R60.reuse, R72, R56 ;  /* 0x000000483c38723c */ /* 0x042fec0000041838 */
[----:B------:R-:W-:Y:S02]  /*dbf0*/  MUFU.EX2 R140, R140 ;  /* 0x0000008c008c7308 */ /* 0x000fe40000000800 */
[C---:B-----5:R-:W-:Y:S06]  /*dc00*/  HMMA.16816.F32.BF16 R32, R60.reuse, R48, R32 ;  /* 0x000000303c20723c */ /* 0x060fec0000041820 */
[----:B------:R-:W1:Y:S02]  /*dc10*/  MUFU.EX2 R147, R147 ;  /* 0x0000009300937308 */ /* 0x000e640000000800 */
[C---:B------:R-:W-:Y:S01]  /*dc20*/  HMMA.16816.F32.BF16 R36, R60.reuse, R50, R36 ;  /* 0x000000323c24723c */ /* 0x040fe20000041824 */
[----:B------:R-:W5:Y:S05]  /*dc30*/  LDSM.16.MT88.4 R48, [R136+0x1000] ;  /* 0x001000008830783b */ /* 0x000f6a0000004200 */
[----:B------:R-:W1:Y:S02]  /*dc40*/  MUFU.EX2 R142, R142 ;  /* 0x0000008e008e7308 */ /* 0x000e640000000800 */
[C---:B--2---:R-:W-:Y:S06]  /*dc50*/  HMMA.16816.F32.BF16 R40, R60.reuse, R68, R40 ;  /* 0x000000443c28723c */ /* 0x044fec0000041828 */
[----:B------:R-:W-:Y:S02]  /*dc60*/  MUFU.EX2 R55, R55 ;  /* 0x0000003700377308 */ /* 0x000fe40000000800 */
[C---:B------:R-:W-:Y:S01]  /*dc70*/  HMMA.16816.F32.BF16 R44, R60.reuse, R70, R44 ;  /* 0x000000463c2c723c */ /* 0x040fe2000004182c */
[----:B------:R-:W2:Y:S05]  /*dc80*/  LDSM.16.MT88.4 R68, [R134+0xc000] ;  /* 0x00c000008644783b */ /* 0x000eaa0000004200 */
[----:B------:R-:W-:Y:S02]  /*dc90*/  MUFU.EX2 R116, R116 ;  /* 0x0000007400747308 */ /* 0x000fe40000000800 */
[----:B------:R-:W-:Y:S01]  /*dca0*/  HMMA.16816.F32.BF16 R4, R60, R74, R4 ;  /* 0x0000004a3c04723c */ /* 0x000fe20000041804 */
[----:B------:R-:W-:Y:S01]  /*dcb0*/  F2FP.BF16.F32.PACK_AB R60, R156, R161 ;  /* 0x000000a19c3c723e */ /* 0x000fe200000010ff */
[----:B------:R-:W4:Y:S01]  /*dcc0*/  LDSM.16.MT88.4 R72, [R136+0x3000] ;  /* 0x003000008848783b */ /* 0x000f220000004200 */
[----:B------:R-:W-:-:S02]  /*dcd0*/  F2FP.BF16.F32.PACK_AB R61, R107, R164 ;  /* 0x000000a46b3d723e */ /* 0x000fc400000010ff */
[----:B------:R-:W-:Y:S01]  /*dce0*/  F2FP.BF16.F32.PACK_AB R62, R163, R158 ;  /* 0x0000009ea33e723e */ /* 0x000fe200000010ff */
[----:B------:R-:W-:Y:S01]  /*dcf0*/  MUFU.EX2 R122, R122 ;  /* 0x0000007a007a7308 */ /* 0x000fe20000000800 */
[----:B------:R-:W-:-:S07]  /*dd00*/  F2FP.BF16.F32.PACK_AB R63, R160, R159 ;  /* 0x0000009fa03f723e */ /* 0x000fce00000010ff */
[C---:B---3--:R-:W-:Y:S01]  /*dd10*/  HMMA.16816.F32.BF16 R8, R60.reuse, R64, R8 ;  /* 0x000000403c08723c */ /* 0x048fe20000041808 */
[----:B------:R-:W-:Y:S07]  /*dd20*/  MUFU.EX2 R121, R121 ;  /* 0x0000007900797308 */ /* 0x000fee0000000800 */
[C---:B------:R-:W-:Y:S01]  /*dd30*/  HMMA.16816.F32.BF16 R12, R60.reuse, R66, R12 ;  /* 0x000000423c0c723c */ /* 0x040fe2000004180c */
[----:B------:R-:W3:Y:S07]  /*dd40*/  LDSM.16.MT88.4 R64, [R136+0x5000] ;  /* 0x005000008840783b */ /* 0x000eee0000004200 */
        /* <DEDUP_REMOVED lines=9> */
[C---:B------:R-:W-:Y:S08]  /*dde0*/  HMMA.16816.F32.BF16 R40, R60.reuse, R76, R40 ;  /* 0x0000004c3c28723c */ /* 0x040ff00000041828 */
[C---:B------:R-:W-:Y:S01]  /*ddf0*/  HMMA.16816.F32.BF16 R44, R60.reuse, R78, R44 ;  /* 0x0000004e3c2c723c */ /* 0x040fe2000004182c */
[----:B------:R-:W-:Y:S07]  /*de00*/  LDSM.16.MT88.4 R76, [R134+0xa800] ;  /* 0x00a80000864c783b */ /* 0x000fee0000004200 */
[----:B---3--:R-:W-:Y:S01]  /*de10*/  HMMA.16816.F32.BF16 R56, R60, R64, R56 ;  /* 0x000000403c38723c */ /* 0x008fe20000041838 */
[----:B------:R-:W-:-:S02]  /*de20*/  F2FP.BF16.F32.PACK_AB R64, R155, R146 ;  /* 0x000000929b40723e */ /* 0x000fc400000010ff */
[----:B------:R-:W-:-:S05]  /*de30*/  F2FP.BF16.F32.PACK_AB R65, R162, R149 ;  /* 0x00000095a241723e */ /* 0x000fca00000010ff */
[----:B------:R-:W-:Y:S01]  /*de40*/  HMMA.16816.F32.BF16 R4, R60, R66, R4 ;  /* 0x000000423c04723c */ /* 0x000fe20000041804 */
[----:B------:R-:W3:Y:S01]  /*de50*/  LDSM.16.MT88.4 R60, [R134+0xc400] ;  /* 0x00c40000863c783b */ /* 0x000ee20000004200 */
[----:B------:R-:W-:Y:S02]  /*de60*/  F2FP.BF16.F32.PACK_AB R66, R157, R148 ;  /* 0x000000949d42723e */ /* 0x000fe400000010ff */
[----:B------:R-:W-:-:S07]  /*de70*/  F2FP.BF16.F32.PACK_AB R67, R150, R151 ;  /* 0x000000979643723e */ /* 0x000fce00000010ff */
        /* <DEDUP_REMOVED lines=11> */
[----:B------:R-:W5:Y:S07]  /*df30*/  LDSM.16.MT88.4 R72, [R134+0xe800] ;  /* 0x00e800008648783b */ /* 0x000f6e0000004200 */
[C---:B----4-:R-:W-:Y:S08]  /*df40*/  HMMA.16816.F32.BF16 R32, R64.reuse, R48, R32 ;  /* 0x000000304020723c */ /* 0x050ff00000041820 */
[C---:B------:R-:W-:Y:S01]  /*df50*/  HMMA.16816.F32.BF16 R36, R64.reuse, R50, R36 ;  /* 0x000000324024723c */ /* 0x040fe20000041824 */
[----:B------:R-:W-:Y:S07]  /*df60*/  LDSM.16.MT88.4 R48, [R134+0xc800] ;  /* 0x00c800008630783b */ /* 0x000fee0000004200 */
[----:B--2---:R-:W-:Y:S01]  /*df70*/  HMMA.16816.F32.BF16 R56, R64, R68, R56 ;  /* 0x000000444038723c */ /* 0x004fe20000041838 */
[----:B------:R-:W-:-:S02]  /*df80*/  F2FP.BF16.F32.PACK_AB R68, R145, R144 ;  /* 0x000000909144723e */ /* 0x000fc400000010ff */
[----:B------:R-:W-:-:S05]  /*df90*/  F2FP.BF16.F32.PACK_AB R69, R154, R141 ;  /* 0x0000008d9a45723e */ /* 0x000fca00000010ff */
[----:B------:R-:W-:Y:S01]  /*dfa0*/  HMMA.16816.F32.BF16 R4, R64, R70, R4 ;  /* 0x000000464004723c */ /* 0x000fe20000041804 */
[----:B------:R-:W2:Y:S01]  /*dfb0*/  LDSM.16.MT88.4 R64, [R136+0x3800] ;  /* 0x003800008840783b */ /* 0x000ea20000004200 */
[----:B-1----:R-:W-:Y:S02]  /*dfc0*/  F2FP.BF16.F32.PACK_AB R70, R147, R140 ;  /* 0x0000008c9346723e */ /* 0x002fe400000010ff */
[----:B------:R-:W-:-:S07]  /*dfd0*/  F2FP.BF16.F32.PACK_AB R71, R142, R143 ;  /* 0x0000008f8e47723e */ /* 0x000fce00000010ff */
[C---:B---3--:R-:W-:Y:S08]  /*dfe0*/  HMMA.16816.F32.BF16 R16, R68.reuse, R60, R16 ;  /* 0x0000003c4410723c */ /* 0x048ff00000041810 */
[C---:B------:R-:W-:Y:S01]  /*dff0*/  HMMA.16816.F32.BF16 R20, R68.reuse, R62, R20 ;  /* 0x0000003e4414723c */ /* 0x040fe20000041814 */
[----:B------:R-:W1:Y:S07]  /*e000*/  LDSM.16.MT88.4 R60, [R136+0x5800] ;  /* 0x00580000883c783b */ /* 0x000e6e0000004200 */
[----:B-----5:R-:W-:Y:S01]  /*e010*/  HMMA.16816.F32.BF16 R40, R68, R72, R40 ;  /* 0x000000484428723c */ /* 0x020fe20000041828 */
[----:B------:R-:W-:-:S04]  /*e020*/  FADD.FTZ R73, R127, R128 ;  /* 0x000000807f497221 */ /* 0x000fc80000010000 */
[----:B------:R-:W-:-:S03]  /*e030*/  FADD.FTZ R73, R126, R73 ;  /* 0x000000497e497221 */ /* 0x000fc60000010000 */
[----:B------:R-:W-:Y:S01]  /*e040*/  HMMA.16816.F32.BF16 R8, R68, R76, R8 ;  /* 0x0000004c4408723c */ /* 0x000fe20000041808 */
[----:B------:R-:W-:-:S04]  /*e050*/  FADD.FTZ R100, R100, R73 ;  /* 0x0000004964647221 */ /* 0x000fc80000010000 */
[----:B------:R-:W-:-:S03]  /*e060*/  FADD.FTZ R97, R97, R100 ;  /* 0x0000006461617221 */ /* 0x000fc60000010000 */
[----:B--2---:R-:W-:Y:S01]  /*e070*/  HMMA.16816.F32.BF16 R32, R68, R64, R32 ;  /* 0x000000404420723c */ /* 0x004fe20000041820 */
[-CC-:B------:R-:W-:Y:S01]  /*e080*/  FFMA.FTZ R64, R120, R135.reuse, -R133.reuse ;  /* 0x0000008778407223 */ /* 0x180fe20000010885 */
[----:B------:R-:W-:Y:S01]  /*e090*/  FFMA.FTZ R65, R125, R135, -R133 ;  /* 0x000000877d417223 */ /* 0x000fe20000010885 */
[----:B------:R-:W-:-:S04]  /*e0a0*/  FADD.FTZ R92, R92, R97 ;  /* 0x000000615c5c7221 */ /* 0x000fc80000010000 */
[----:B------:R-:W2:Y:S01]  /*e0b0*/  MUFU.EX2 R64, R64 ;  /* 0x0000004000407308 */ /* 0x000ea20000000800 */
[----:B------:R-:W-:Y:S01]  /*e0c0*/  HMMA.16816.F32.BF16 R36, R68, R66, R36 ;  /* 0x000000424424723c */ /* 0x000fe20000041824 */
[-C--:B------:R-:W-:Y:S01]  /*e0d0*/  FFMA.FTZ R66, R152, R135.reuse, -R133 ;  /* 0x0000008798427223 */ /* 0x080fe20000010885 */
[----:B------:R-:W-:Y:S01]  /*e0e0*/  FFMA.FTZ R67, R153, R135, -R130 ;  /* 0x0000008799437223 */ /* 0x000fe20000010882 */
[----:B------:R-:W-:-:S04]  /*e0f0*/  FADD.FTZ R83, R83, R92 ;  /* 0x0000005c53537221 */ /* 0x000fc80000010000 */
[----:B------:R-:W-:Y:S01]  /*e100*/  MUFU.EX2 R65, R65 ;  /* 0x0000004100417308 */ /* 0x000fe20000000800 */
[C---:B------:R-:W-:Y:S01]  /*e110*/  HMMA.16816.F32.BF16 R12, R68.reuse, R78, R12 ;  /* 0x0000004e440c723c */ /* 0x040fe2000004180c */
[----:B------:R-:W-:Y:S01]  /*e120*/  FADD.FTZ R82, R82, R83 ;  /* 0x0000005352527221 */ /* 0x000fe20000010000 */
[----:B------:R-:W3:Y:S03]  /*e130*/  LDSM.16.MT88.4 R76, [R134+0xec00] ;  /* 0x00ec0000864c783b */ /* 0x000ee60000004200 */
[----:B------:R-:W-:Y:S02]  /*e140*/  FADD.FTZ R85, R85, R82 ;  /* 0x0000005255557221 */ /* 0x000fe40000010000 */
[----:B------:R-:W4:Y:S01]  /*e150*/  MUFU.EX2 R66, R66 ;  /* 0x0000004200427308 */ /* 0x000f220000000800 */
[----:B------:R-:W-:Y:S01]  /*e160*/  HMMA.16816.F32.BF16 R24, R68, R48, R24 ;  /* 0x000000304418723c */ /* 0x000fe20000041818 */
[----:B------:R-:W-:-:S04]  /*e170*/  FADD.FTZ R84, R84, R85 ;  /* 0x0000005554547221 */ /* 0x000fc80000010000 */
[----:B------:R-:W-:Y:S02]  /*e180*/  FADD.FTZ R93, R93, R84 ;  /* 0x000000545d5d7221 */ /* 0x000fe40000010000 */
[----:B------:R-:W5:Y:S01]  /*e190*/  MUFU.EX2 R67, R67 ;  /* 0x0000004300437308 */ /* 0x000f620000000800 */
[C---:B------:R-:W-:Y:S01]  /*e1a0*/  HMMA.16816.F32.BF16 R28, R68.reuse, R50, R28 ;  /* 0x00000032441c723c */ /* 0x040fe2000004181c */
[----:B------:R-:W-:Y:S01]  /*e1b0*/  FADD.FTZ R0, R94, R93 ;  /* 0x0000005d5e007221 */ /* 0x000fe20000010000 */
[----:B------:R-:W3:Y:S03]  /*e1c0*/  LDSM.16.MT88.4 R84, [R136+0x3c00] ;  /* 0x003c00008854783b */ /* 0x000ee60000004200 */
[----:B------:R-:W-:Y:S01]  /*e1d0*/  FADD.FTZ R101, R101, R0 ;  /* 0x0000000065657221 */ /* 0x000fe20000010000 */
[----:B------:R-:W3:Y:S01]  /*e1e0*/  LDSM.16.MT88.4 R48, [R134+0xcc00] ;  /* 0x00cc00008630783b */ /* 0x000ee20000004200 */
[-C--:B------:R-:W-:Y:S01]  /*e1f0*/  MOV R0, R118.reuse ;  /* 0x0000007600007202 */ /* 0x080fe20000000f00 */
[----:B------:R-:W-:Y:S01]  /*e200*/  HMMA.16816.F32.BF16 R44, R68, R74, R44 ;  /* 0x0000004a442c723c */ /* 0x000fe2000004182c */
[----:B------:R-:W-:Y:S01]  /*e210*/  FADD.FTZ R102, R102, R101 ;  /* 0x0000006566667221 */ /* 0x000fe20000010000 */
[----:B------:R-:W-:-:S03]  /*e220*/  @P5 MOV R0, R118 ;  /* 0x0000007600005202 */ /* 0x000fc60000000f00 */
[----:B------:R-:W-:-:S03]  /*e230*/  FADD.FTZ R105, R105, R102 ;  /* 0x0000006669697221 */ /* 0x000fc60000010000 */
[----:B-1----:R-:W-:Y:S01]  /*e240*/  HMMA.16816.F32.BF16 R56, R68, R60, R56 ;  /* 0x0000003c4438723c */ /* 0x002fe20000041838 */
[----:B------:R-:W-:-:S04]  /*e250*/  FADD.FTZ R164, R164, R105 ;  /* 0x00000069a4a47221 */ /* 0x000fc80000010000 */
[----:B------:R-:W-:-:S03]  /*e260*/  FADD.FTZ R164, R107, R164 ;  /* 0x000000a46ba47221 */ /* 0x000fc60000010000 */
[----:B------:R-:W-:Y:S01]  /*e270*/  HMMA.16816.F32.BF16 R4, R68, R62, R4 ;  /* 0x0000003e4404723c */ /* 0x000fe20000041804 */
[----:B--2---:R-:W-:Y:S01]  /*e280*/  F2FP.BF16.F32.PACK_AB R68, R64, R121 ;  /* 0x000000794044723e */ /* 0x004fe200000010ff */
[----:B------:R-:W-:Y:S01]  /*e290*/  FADD.FTZ R159, R159, R164 ;  /* 0x000000a49f9f7221 */ /* 0x000fe20000010000 */
[----:B------:R-:W-:Y:S02]  /*e2a0*/  F2FP.BF16.F32.PACK_AB R69, R116, R55 ;  /* 0x000000377445723e */ /* 0x000fe400000010ff */
[----:B----4-:R-:W-:Y:S01]  /*e2b0*/  F2FP.BF16.F32.PACK_AB R70, R66, R65 ;  /* 0x000000414246723e */ /* 0x010fe200000010ff */
[----:B------:R-:W-:Y:S01]  /*e2c0*/  FADD.FTZ R160, R160, R159 ;  /* 0x0000009fa0a07221 */ /* 0x000fe20000010000 */
[----:B-----5:R-:W-:-:S03]  /*e2d0*/  F2FP.BF16.F32.PACK_AB R71, R67, R122 ;  /* 0x0000007a4347723e */ /* 0x020fc600000010ff */
[----:B------:R-:W-:-:S04]  /*e2e0*/  FADD.FTZ R149, R149, R160 ;  /* 0x000000a095957221 */ /* 0x000fc80000010000 */
[----:B------:R-:W-:Y:S01]  /*e2f0*/  HMMA.16816.F32.BF16 R112, R68, R108, R8 ;  /* 0x0000006c4470723c */ /* 0x000fe20000041808 */
[----:B------:R-:W1:Y:S01]  /*e300*/  LDSM.16.MT88.4 R8, [R136+0x1c00] ;  /* 0x001c00008808783b */ /* 0x000e620000004200 */
[----:B------:R-:W-:-:S03]  /*e310*/  FADD.FTZ R162, R162, R149 ;  /* 0x00000095a2a27221 */ /* 0x000fc60000010000 */
[----:B------:R-:W2:Y:S01]  /*e320*/  LDSM.16.MT88.4 R136, [R136+0x5c00] ;  /* 0x005c00008888783b */ /* 0x000ea20000004200 */
        /* <DEDUP_REMOVED lines=38> */
[----:B------:R-:W-:-:S04]  /*e590*/  FADD.FTZ R65, R65, R64 ;  /* 0x0000004041417221 */ /* 0x000fc80000010000 */
[----:B------:R-:W-:-:S03]  /*e5a0*/  FADD.FTZ R219, R66, R65 ;  /* 0x0000004142db7221 */ /* 0x000fc60000010000 */
[----:B------:R-:W-:Y:S01]  /*e5b0*/  HMMA.16816.F32.BF16 R68, R68, R138, R4 ;  /* 0x0000008a4444723c */ /* 0x000fe20000041804 */
[----:B------:R-:W-:-:S04]  /*e5c0*/  NOP ;  /* 0x0000000000007918 */ /* 0x000fc80000000000 */
[----:B------:R-:W-:-:S15]  /*e5d0*/  @P5 BRA `(.L_x_5571) ;  /* 0x0000000000045947 */ /* 0x000fde0003800000 */
.L_x_5562:
[----:B------:R-:W-:-:S07]  /*e5e0*/  IADD3 R117, PT, PT, R131, -0x1, RZ ;  /* 0xffffffff83757810 */ /* 0x000fce0007ffe0ff */
.L_x_5571:
[----:B------:R-:W-:Y:S05]  /*e5f0*/  BSYNC B2 ;  /* 0x0000000000027941 */ /* 0x000fea0003800000 */
.L_x_5561:
        /* <DEDUP_REMOVED lines=13> */
.L_x_5579:
[----:B------:R-:W1:Y:S01]  /*e6d0*/  S2R R180, SR_TID.X ;  /* 0x0000000000b47919 */ /* 0x000e620000002100 */
[----:B------:R-:W-:Y:S04]  /*e6e0*/  DEPBAR.LE SB0, 0x0 ;  /* 0x000080000000791a */ /* 0x000fe80000000000 */
[----:B------:R-:W-:Y:S05]  /*e6f0*/  WARPSYNC.ALL ;  /* 0x0000000000007948 */ /* 0x000fea0003800000 */
[----:B------:R-:W-:Y:S01]  /*e700*/  BAR.SYNC.DEFER_BLOCKING 0x0 ;  /* 0x0000000000007b1d */ /* 0x000fe20000010000 */
[----:B------:R-:W-:Y:S01]  /*e710*/  LOP3.LUT R0, R210, 0x20, RZ, 0xfc, !PT ;  /* 0x00000020d2007812 */ /* 0x000fe200078efcff */
[----:B------:R-:W-:Y:S02]  /*e720*/  @!P3 IMAD.MOV.U32 R5, RZ, RZ, RZ ;  /* 0x000000ffff05b224 */ /* 0x000fe400078e00ff */
[----:B------:R-:W-:Y:S01]  /*e730*/  IMAD.MOV.U32 R4, RZ, RZ, R200 ;  /* 0x000000ffff047224 */ /* 0x000fe200078e00c8 */
[----:B------:R-:W-:Y:S01]  /*e740*/  ISETP.GE.AND P5, PT, R0, R209, PT ;  /* 0x000000d10000720c */ /* 0x000fe20003fa6270 */
[----:B------:R-:W-:Y:S01]  /*e750*/  IMAD.MOV.U32 R0, RZ, RZ, R201 ;  /* 0x000000ffff007224 */ /* 0x000fe200078e00c9 */
[----:B------:R-:W-:Y:S01]  /*e760*/  @!P3 IADD3 R5, P0, PT, RZ, -R5, RZ ;  /* 0x80000005ff05b210 */ /* 0x000fe20007f1e0ff */
[----:B------:R-:W2:Y:S01]  /*e770*/  @!P3 LD.E R6, desc[UR4][R2.64+0x40] ;  /* 0x000040040206b980 */ /* 0x000ea2000c101900 */
[----:B------:R-:W-:Y:S01]  /*e780*/  BSSY.RECONVERGENT B0, `(.L_x_5573) ;  /* 0x0000045000007945 */ /* 0x000fe20003800200 */
[----:B--2---:R-:W-:Y:S04]  /*e790*/  @!P3 IMAD.SHL.U32 R6, R6, 0x80, RZ ;  /* 0x000000800606b824 */ /* 0x004fe800078e00ff */
[----:B------:R-:W-:Y:S05]  /*e7a0*/  @!P3 IMAD.X R6, RZ, RZ, ~R6, P0 ;  /* 0x000000ffff06b224 */ /* 0x000fea00000e0e06 */
        /* <DEDUP_REMOVED lines=30> */
[----:B------:R-:W-:Y:S01]  /*e990*/  @!P2 IMAD.IADD R7, R7, 0x1, -R10 ;  /* 0x000000010707a824 */ /* 0x000fe200078e0a0a */
[----:B------:R-:W-:Y:S01]  /*e9a0*/  ISETP.NE.AND P2, PT, R11, RZ, PT ;  /* 0x000000ff0b00720c */ /* 0x000fe20003f45270 */
[----:B------:R-:W-:Y:S01]  /*e9b0*/  @!P1 VIADD R9, R9, 0x1 ;  /* 0x0000000109099836 */ /* 0x000fe20000000000 */
[-C--:B------:R-:W-:Y:S02]  /*e9c0*/  ISETP.GE.U32.AND P4, PT, R5, R10.reuse, PT ;  /* 0x0000000a0500720c */ /* 0x080fe40003f86070 */
[----:B------:R-:W-:Y:S02]  /*e9d0*/  ISETP.GE.U32.AND P6, PT, R7, R10, PT ;  /* 0x0000000a0700720c */ /* 0x000fe40003fc6070 */
[-C--:B------:R-:W-:Y:S04]  /*e9e0*/  LOP3.LUT R5, R204, R11.reuse, RZ, 0x3c, !PT ;  /* 0x0000000bcc057212 */ /* 0x080fe800078e3cff */
[----:B------:R-:W-:Y:S02]  /*e9f0*/  ISETP.GE.AND P1, PT, R5, RZ, PT ;  /* 0x000000ff0500720c */ /* 0x000fe40003f26270 */
[----:B------:R-:W-:Y:S03]  /*ea00*/  LOP3.LUT R5, RZ, R11, RZ, 0x33, !PT ;  /* 0x0000000bff057212 */ /* 0x000fe600078e33ff */
[----:B------:R-:W-:Y:S02]  /*ea10*/  @P4 VIADD R9, R9, 0x1 ;  /* 0x0000000109094836 */ /* 0x000fe40000000000 */
[----:B------:R-:W-:Y:S02]  /*ea20*/  @P6 VIADD R12, R12, 0x1 ;  /* 0x000000010c0c6836 */ /* 0x000fe40000000000 */
[----:B------:R-:W-:Y:S04]  /*ea30*/  @!P0 IMAD.MOV R9, RZ, RZ, -R9 ;  /* 0x000000ffff098224 */ /* 0x000fe800078e0a09 */
        /* <DEDUP_REMOVED lines=25> */
.L_x_5574:
[----:B------:R-:W-:Y:S05]  /*ebd0*/  BSYNC.RECONVERGENT B0 ;  /* 0x0000000000007941 */ /* 0x000fea0003800200 */
.L_x_5573:
[-C--:B------:R-:W-:Y:S01]  /*ebe0*/  ISETP.GE.AND P6, PT, R210, R209.reuse, PT ;  /* 0x000000d1d200720c */ /* 0x080fe20003fc6270 */
[----:B------:R-:W-:Y:S01]  /*ebf0*/  IMAD.SHL.U32 R157, R190, 0x40, RZ ;  /* 0x00000040be9d7824 */ /* 0x000fe200078e00ff */
[----:B------:R-:W-:Y:S01]  /*ec00*/  LOP3.LUT R156, R210, 0x40, RZ, 0xfc, !PT ;  /* 0x00000040d29c7812 */ /* 0x000fe200078efcff */
[----:B------:R-:W1:Y:S01]  /*ec10*/  S2UR UR6, SR_CgaCtaId ;  /* 0x00000000000679c3 */ /* 0x000e620000008800 */
[C---:B------:R-:W-:Y:S01]  /*ec20*/  IMAD.SHL.U32 R181, R180.reuse, 0x10, RZ ;  /* 0x00000010b4b57824 */ /* 0x040fe200078e00ff */
[C---:B------:R-:W-:Y:S01]  /*ec30*/  LOP3.LUT R0, R180.reuse, 0x8, RZ, 0xc0, !PT ;  /* 0x00000008b4007812 */ /* 0x040fe200078ec0ff */
[----:B------:R-:W-:Y:S01]  /*ec40*/  IMAD.SHL.U32 R185, R180, 0x20, RZ ;  /* 0x00000020b4b97824 */ /* 0x000fe200078e00ff */
[----:B------:R-:W-:Y:S01]  /*ec50*/  ISETP.GE.AND P4, PT, R156, R209, PT ;  /* 0x000000d19c00720c */ /* 0x000fe20003f86270 */
[----:B------:R-:W-:Y:S01]  /*ec60*/  IMAD.SHL.U32 R119, R180, 0x4, RZ ;  /* 0x00000004b4777824 */ /* 0x000fe200078e00ff */
[----:B------:R-:W-:Y:S01]  /*ec70*/  SHF.L.U64.HI R156, R190, 0x6, R191 ;  /* 0x00000006be9c7819 */ /* 0x000fe200000102bf */
[----:B------:R-:W-:Y:S01]  /*ec80*/  UMOV UR7, 0x400 ;  /* 0x0000040000077882 */ /* 0x000fe20000000000 */
[----:B------:R-:W-:Y:S01]  /*ec90*/  IADD3 R162, P0, PT, R157, R200, RZ ;  /* 0x000000c89da27210 */ /* 0x000fe20007f1e0ff */
[----:B------:R-:W-:Y:S01]  /*eca0*/  IMAD.MOV.U32 R144, RZ, RZ, 0x20 ;  /* 0x00000020ff907424 */ /* 0x000fe200078e00ff */
[----:B------:R-:W-:Y:S01]  /*ecb0*/  @!PT LDS RZ, [RZ] ;  /* 0x00000000fffff984 */ /* 0x000fe20000000800 */
[----:B------:R-:W-:Y:S01]  /*ecc0*/  @!PT LDS RZ, [RZ] ;  /* 0x00000000fffff984 */ /* 0x000fe20000000800 */
[----:B------:R-:W-:Y:S01]  /*ecd0*/  @!PT LDS RZ, [RZ] ;  /* 0x00000000fffff984 */ /* 0x000fe20000000800 */
[----:B------:R-:W-:Y:S01]  /*ece0*/  @!P6 LDGSTS.E.BYPASS.LTC128B.128 [R211+0x9000], desc[UR4][R200.64] ;  /* 0x09000000c8d3efae */ /* 0x000fe2000b981a04 */
[----:B------:R-:W-:Y:S01]  /*ecf0*/  LOP3.LUT R120, R181, 0x100, RZ, 0xc0, !PT ;  /* 0x00000100b5787812 */ /* 0x000fe200078ec0ff */
[----:B------:R-:W-:Y:S01]  /*ed00*/  VIADD R205, R205, 0xffffffff ;  /* 0xffffffffcdcd7836 */ /* 0x000fe20000000000 */
[----:B------:R-:W-:Y:S01]  /*ed10*/  SHF.R.U32.HI R182, RZ, 0x1, R180 ;  /* 0x00000001ffb67819 */ /* 0x000fe200000116b4 */
        /* <DEDUP_REMOVED lines=8> */
[----:B------:R-:W-:Y:S02]  /*eda0*/  LOP3.LUT R117, R119, 0x18, RZ, 0xc0, !PT ;  /* 0x0000001877757812 */ /* 0x000fe400078ec0ff */
[----:B------:R-:W-:Y:S01]  /*edb0*/  IMAD.X R161, R156, 0x1, R163, P0 ;  /* 0x000000019ca17824 */ /* 0x000fe200000e06a3 */
[----:B------:R-:W-:Y:S01]  /*edc0*/  @P5 STS.128 [R211+0xb000], RZ ;  /* 0x00b000ffd3005388 */ /* 0x000fe20000000c00 */
[----:B------:R-:W-:Y:S01]  /*edd0*/  IADD3 R158, P0, PT, R157, R160, RZ ;  /* 0x000000a09d9e7210 */ /* 0x000fe20007f1e0ff */
[----:B-1----:R-:W-:Y:S01]  /*ede0*/  ULEA UR6, UR6, UR7, 0x18 ;  /* 0x0000000706067291 */ /* 0x002fe2000f8ec0ff */
[--C-:B------:R-:W-:Y:S01]  /*edf0*/  LOP3.LUT R120, R120, 0x20, R185.reuse, 0xf8, !PT ;  /* 0x0000002078787812 */ /* 0x100fe200078ef8b9 */
[----:B------:R-:W-:Y:S01]  /*ee00*/  @!PT LDS RZ, [RZ] ;  /* 0x00000000fffff984 */ /* 0x000fe20000000800 */
[----:B------:R-:W-:Y:S01]  /*ee10*/  @!PT LDS RZ, [RZ] ;  /* 0x00000000fffff984 */ /* 0x000fe20000000800 */
[----:B------:R-:W-:Y:S01]  /*ee20*/  @!PT LDS RZ, [RZ] ;  /* 0x00000000fffff984 */ /* 0x000fe20000000800 */
[----:B------:R-:W-:Y:S01]  /*ee30*/  @!P4 LDGSTS.E.BYPASS.LTC128B.128 [R211+0xd000], desc[UR4][R200.64+0x80] ;  /* 0x0d000080c8d3cfae */ /* 0x000fe2000b981a04 */
[----:B------:R-:W-:Y:S01]  /*ee40*/  LOP3.LUT R0, R0, 0xc0, R185, 0xf8, !PT ;  /* 0x000000c000007812 */ /* 0x000fe200078ef8b9 */
[----:B------:R-:W-:Y:S01]  /*ee50*/  IMAD.X R159, R156, 0x1, R161, P0 ;  /* 0x000000019c9f7824 */ /* 0x000fe200000e06a1 */
[----:B------:R-:W-:Y:S01]  /*ee60*/  LOP3.LUT R184, R182, 0x8, RZ, 0xc0, !PT ;  /* 0x00000008b6b87812 */ /* 0x000fe200078ec0ff */
[----:B------:R-:W-:Y:S01]  /*ee70*/  @P4 STS.128 [R211+0xd000], RZ ;  /* 0x00d000ffd3004388 */ /* 0x000fe20000000c00 */
[----:B------:R-:W-:Y:S01]  /*ee80*/  LOP3.LUT R181, R181, 0x3e00, RZ, 0xc0, !PT ;  /* 0x00003e00b5b57812 */ /* 0x000fe200078ec0ff */
[----:B------:R-:W-:Y:S01]  /*ee90*/  IMAD.U32 R183, RZ, RZ, UR6 ;  /* 0x00000006ffb77e24 */ /* 0x000fe2000f8e00ff */
        /* <DEDUP_REMOVED lines=290> */
.L_x_5578:
[----:B------:R-:W-:Y:S05]  /*100c0*/  BSYNC.RECONVERGENT B0 ;  /* 0x0000000000007941 */ /* 0x000fea0003800200 */
.L_x_5577:
        /* <DEDUP_REMOVED lines=71> */
.L_x_5576:
[----:B------:R-:W-:Y:S05]  /*10540*/  BSYNC.RECONVERGENT B1 ;  /* 0x0000000000017941 */ /* 0x000fea0003800200 */
.L_x_5575:
[----:B------:R-:W-:Y:S01]  /*10550*/  IABS R0, R206 ;  /* 0x000000ce00007213 */ /* 0x000fe20000000000 */
[----:B------:R-:W-:Y:S01]  /*10560*/  VIADD R117, R206, 0x41 ;  /* 0x00000041ce757836 */ /* 0x000fe20000000000 */
[----:B------:R-:W-:Y:S01]  /*10570*/  LOP3.LUT R184, R184, 0x120, R185, 0xf8, !PT ;  /* 0x00000120b8b87812 */ /* 0x000fe200078ef8b9 */
[C---:B------:R-:W-:Y:S01]  /*10580*/  VIADD R127, R207.reuse, 0xffffffe1 ;  /* 0xffffffe1cf7f7836 */ /* 0x040fe20000000000 */
[----:B------:R-:W-:Y:S01]  /*10590*/  I2FP.F32.S32 R0, R0 ;  /* 0x0000000000007245 */ /* 0x000fe20000201400 */
[C---:B--2---:R-:W-:Y:S01]  /*105a0*/  VIADD R124, R207.reuse, 0xffffffe8 ;  /* 0xffffffe8cf7c7836 */ /* 0x044fe20000000000 */
[----:B------:R-:W-:Y:S01]  /*105b0*/  IABS R117, R117 ;  /* 0x0000007500757213 */ /* 0x000fe20000000000 */
[C---:B------:R-:W-:Y:S02]  /*105c0*/  VIADD R120, R207.reuse, 0xffffffc0 ;  /* 0xffffffc0cf787836 */ /* 0x040fe40000000000 */
[-C--:B------:R-:W-:Y:S01]  /*105d0*/  FFMA.FTZ R39, -R208, R0.reuse, R39 ;  /* 0x00000000d0277223 */ /* 0x080fe20000010127 */
        /* <DEDUP_REMOVED lines=172> */
[----:B------:R-:W-:Y:S01]  /*110a0*/  ISETP.GE.AND P1, PT, R150, R195, PT ;  /* 0x000000c39600720c */ /* 0x000fe20003f26270 */
        /* <DEDUP_REMOVED lines=15> */
[----:B------:R-:W-:Y:S02]  /*111a0*/  ISETP.GE.AND P1, PT, R143, R193, PT ;  /* 0x000000c18f00720c */ /* 0x000fe40003f26270 */
[----:B------:R-:W-:Y:S02]  /*111b0*/  IABS R123, R123 ;  /* 0x0000007b007b7213 */ /* 0x000fe40000000000 */
[----:B------:R-:W-:Y:S02]  /*111c0*/  FSEL R9, R11, -INF , P1 ;  /* 0xff8000000b097808 */ /* 0x000fe40000800000 */
[----:B------:R-:W-:Y:S02]  /*111d0*/  ISETP.GE.AND P1, PT, R139, R193, PT ;  /* 0x000000c18b00720c */ /* 0x000fe40003f26270 */
[----:B------:R-:W-:Y:S02]  /*111e0*/  ISETP.GE.AND P0, PT, R134, R195, PT ;  /* 0x000000c38600720c */ /* 0x000fe40003f06270 */
        /* <DEDUP_REMOVED lines=61> */
[-C--:B------:R-:W-:Y:S02]  /*115c0*/  ISETP.GE.AND P1, PT, R20, R195.reuse, PT ;  /* 0x000000c31400720c */ /* 0x080fe40003f26270 */
[----:B------:R-:W-:Y:S02]  /*115d0*/  ISETP.GE.AND P4, PT, R207, R195, PT ;  /* 0x000000c3cf00720c */ /* 0x000fe40003f86270 */
[----:B------:R-:W-:Y:S02]  /*115e0*/  FSEL R44, R44, -INF , P1 ;  /* 0xff8000002c2c7808 */ /* 0x000fe40000800000 */
[-C--:B------:R-:W-:Y:S02]  /*115f0*/  ISETP.GE.AND P1, PT, R22, R193.reuse, PT ;  /* 0x000000c11600720c */ /* 0x080fe40003f26270 */
[----:B------:R-:W-:Y:S02]  /*11600*/  FSEL R36, R36, -INF , P4 ;  /* 0xff80000024247808 */ /* 0x000fe40002000000 */
[----:B------:R-:W-:Y:S02]  /*11610*/  FSEL R177, R43, -INF , P1 ;  /* 0xff8000002bb17808 */ /* 0x000fe40000800000 */
[-C--:B------:R-:W-:Y:S02]  /*11620*/  ISETP.GE.AND P1, PT, R20, R193.reuse, PT ;  /* 0x000000c11400720c */ /* 0x080fe40003f26270 */
[----:B------:R-:W-:Y:S02]  /*11630*/  ISETP.GE.AND P4, PT, R120, R193, PT ;  /* 0x000000c17800720c */ /* 0x000fe40003f86270 */
[----:B------:R-:W-:Y:S02]  /*11640*/  FSEL R46, R46, -INF , P1 ;  /* 0xff8000002e2e7808 */ /* 0x000fe40000800000 */
[-C--:B------:R-:W-:Y:S02]  /*11650*/  ISETP.GE.AND P1, PT, R10, R195.reuse, PT ;  /* 0x000000c30a00720c */ /* 0x080fe40003f26270 */
[----:B------:R-:W-:Y:S02]  /*11660*/  IABS R0, R0 ;  /* 0x0000000000007213 */ /* 0x000fe40000000000 */
[----:B------:R-:W-:Y:S02]  /*11670*/  FSEL R149, R53, -INF , P1 ;  /* 0xff80000035957808 */ /* 0x000fe40000800000 */
[-C--:B------:R-:W-:Y:S02]  /*11680*/  ISETP.GE.AND P1, PT, R8, R195.reuse, PT ;  /* 0x000000c30800720c */ /* 0x080fe40003f26270 */
[----:B------:R-:W-:Y:S02]  /*11690*/  I2FP.F32.S32 R0, R0 ;  /* 0x0000000000007245 */ /* 0x000fe40000201400 */
[----:B------:R-:W-:Y:S02]  /*116a0*/  FSEL R175, R35, -INF , P4 ;  /* 0xff80000023af7808 */ /* 0x000fe40002000000 */
[----:B------:R-:W-:Y:S01]  /*116b0*/  FSEL R56, R56, -INF , P1 ;  /* 0xff80000038387808 */ /* 0x000fe20000800000 */
[-C--:B------:R-:W-:Y:S01]  /*116c0*/  FFMA.FTZ R61, -R208, R0.reuse, R61 ;  /* 0x00000000d03d7223 */ /* 0x080fe2000001013d */
[-C--:B------:R-:W-:Y:S01]  /*116d0*/  ISETP.GE.AND P4, PT, R22, R195.reuse, PT ;  /* 0x000000c31600720c */ /* 0x080fe20003f86270 */
[----:B------:R-:W-:Y:S01]  /*116e0*/  FFMA.FTZ R67, -R208, R0, R67 ;  /* 0x00000000d0437223 */ /* 0x000fe20000010143 */
[-C--:B------:R-:W-:Y:S01]  /*116f0*/  ISETP.GE.AND P1, PT, R120, R194.reuse, PT ;  /* 0x000000c27800720c */ /* 0x080fe20003f26270 */
[----:B------:R-:W-:Y:S01]  /*11700*/  VIADD R0, R207, 0x38 ;  /* 0x00000038cf007836 */ /* 0x000fe20000000000 */
[----:B------:R-:W-:Y:S02]  /*11710*/  FSEL R199, R41, -INF , P4 ;  /* 0xff80000029c77808 */ /* 0x000fe40002000000 */
[----:B------:R-:W-:Y:S02]  /*11720*/  FSEL R173, R173, -INF , !P1 ;  /* 0xff800000adad7808 */ /* 0x000fe40004800000 */
[-C--:B------:R-:W-:Y:S02]  /*11730*/  ISETP.GE.AND P4, PT, R18, R195.reuse, PT ;  /* 0x000000c31200720c */ /* 0x080fe40003f86270 */
[----:B------:R-:W-:Y:S02]  /*11740*/  ISETP.GE.AND P1, PT, R5, R195, PT ;  /* 0x000000c30500720c */ /* 0x000fe40003f26270 */
[----:B------:R-:W-:Y:S02]  /*11750*/  ISETP.GE.AND P0, PT, R124, R193, PT ;  /* 0x000000c17c00720c */ /* 0x000fe40003f06270 */
        /* <DEDUP_REMOVED lines=17> */
[-C--:B------:R-:W-:Y:S02]  /*11870*/  ISETP.GE.AND P6, PT, R143, R194.reuse, PT ;  /* 0x000000c28f00720c */ /* 0x080fe40003fc6270 */
[----:B------:R-:W-:Y:S02]  /*11880*/  FSEL R42, R42, -INF , P0 ;  /* 0xff8000002a2a7808 */ /* 0x000fe40000000000 */
[-C--:B------:R-:W-:Y:S02]  /*11890*/  ISETP.GE.AND P0, PT, R14, R195.reuse, PT ;  /* 0x000000c30e00720c */ /* 0x080fe40003f06270 */
[----:B------:R-:W-:Y:S02]  /*118a0*/  FSEL R53, R66, -INF , P1 ;  /* 0xff80000042357808 */ /* 0x000fe40000800000 */
[----:B------:R-:W-:Y:S02]  /*118b0*/  FSEL R50, R50, -INF , P4 ;  /* 0xff80000032327808 */ /* 0x000fe40002000000 */
[----:B------:R-:W-:Y:S02]  /*118c0*/  FSEL R13, R142, -INF , !P6 ;  /* 0xff8000008e0d7808 */ /* 0x000fe40007000000 */
[-C--:B------:R-:W-:Y:S02]  /*118d0*/  ISETP.GE.AND P1, PT, R145, R194.reuse, PT ;  /* 0x000000c29100720c */ /* 0x080fe40003f26270 */
[-C--:B------:R-:W-:Y:S02]  /*118e0*/  ISETP.GE.AND P4, PT, R7, R195.reuse, PT ;  /* 0x000000c30700720c */ /* 0x080fe40003f86270 */
[----:B------:R-:W-:Y:S02]  /*118f0*/  ISETP.GE.AND P6, PT, R139, R194, PT ;  /* 0x000000c28b00720c */ /* 0x000fe40003fc6270 */
[----:B------:R-:W-:Y:S02]  /*11900*/  FSEL R157, R49, -INF , P0 ;  /* 0xff800000319d7808 */ /* 0x000fe40000000000 */
[----:B------:R-:W-:Y:S02]  /*11910*/  ISETP.GE.AND P0, PT, R12, R195, PT ;  /* 0x000000c30c00720c */ /* 0x000fe40003f06270 */
[----:B------:R-:W-:Y:S02]  /*11920*/  FSEL R15, R144, -INF , !P1 ;  /* 0xff800000900f7808 */ /* 0x000fe40004800000 */
[----:B------:R-:W-:Y:S02]  /*11930*/  FSEL R57, R57, -INF , P4 ;  /* 0xff80000039397808 */ /* 0x000fe40002000000 */
[----:B------:R-:W-:Y:S02]  /*11940*/  FSEL R19, R141, -INF , !P5 ;  /* 0xff8000008d137808 */ /* 0x000fe40006800000 */
[----:B------:R-:W-:Y:S02]  /*11950*/  FSEL R27, R138, -INF , !P6 ;  /* 0xff8000008a1b7808 */ /* 0x000fe40007000000 */
[-C--:B------:R-:W-:Y:S02]  /*11960*/  ISETP.GE.AND P4, PT, R10, R193.reuse, PT ;  /* 0x000000c10a00720c */ /* 0x080fe40003f86270 */
[----:B------:R-:W-:Y:S02]  /*11970*/  ISETP.GE.AND P1, PT, R143, R192, PT ;  /* 0x000000c08f00720c */ /* 0x000fe40003f26270 */
[C---:B------:R-:W-:Y:S02]  /*11980*/  ISETP.GE.AND P5, PT, R137.reuse, R194, PT ;  /* 0x000000c28900720c */ /* 0x040fe40003fa6270 */
[-C--:B------:R-:W-:Y:S02]  /*11990*/  ISETP.GE.AND P6, PT, R137, R192.reuse, PT ;  /* 0x000000c08900720c */ /* 0x080fe40003fc6270 */
[----:B------:R-:W-:Y:S02]  /*119a0*/  FSEL R52, R52, -INF , P0 ;  /* 0xff80000034347808 */ /* 0x000fe40000000000 */
[-C--:B------:R-:W-:Y:S02]  /*119b0*/  ISETP.GE.AND P0, PT, R14, R193.reuse, PT ;  /* 0x000000c10e00720c */ /* 0x080fe40003f06270 */
[----:B------:R-:W-:Y:S02]  /*119c0*/  FSEL R25, R136, -INF , !P5 ;  /* 0xff80000088197808 */ /* 0x000fe40006800000 */
[----:B------:R-:W-:Y:S02]  /*119d0*/  FSEL R9, R9, -INF , !P1 ;  /* 0xff80000009097808 */ /* 0x000fe40004800000 */
[----:B------:R-:W-:Y:S02]  /*119e0*/  FSEL R55, R55, -INF , P4 ;  /* 0xff80000037377808 */ /* 0x000fe40002000000 */
[----:B------:R-:W-:Y:S02]  /*119f0*/  ISETP.GE.AND P4, PT, R121, R192, PT ;  /* 0x000000c07900720c */ /* 0x000fe40003f86270 */
[C---:B------:R-:W-:Y:S02]  /*11a00*/  ISETP.GE.AND P5, PT, R134.reuse, R194, PT ;  /* 0x000000c28600720c */ /* 0x040fe40003fa6270 */
[-C--:B------:R-:W-:Y:S02]  /*11a10*/  ISETP.GE.AND P1, PT, R134, R192.reuse, PT ;  /* 0x000000c08600720c */ /* 0x080fe40003f26270 */
[----:B------:R-:W-:Y:S02]  /*11a20*/  FSEL R33, R33, -INF , !P6 ;  /* 0xff80000021217808 */ /* 0x000fe40007000000 */
[-C--:B------:R-:W-:Y:S02]  /*11a30*/  ISETP.GE.AND P6, PT, R128, R192.reuse, PT ;  /* 0x000000c08000720c */ /* 0x080fe40003fc6270 */
[----:B------:R-:W-:Y:S02]  /*11a40*/  FSEL R153, R51, -INF , P0 ;  /* 0xff80000033997808 */ /* 0x000fe40000000000 */
[----:B------:R-:W-:Y:S02]  /*11a50*/  ISETP.GE.AND P0, PT, R12, R193, PT ;  /* 0x000000c10c00720c */ /* 0x000fe40003f06270 */
[----:B------:R-:W-:Y:S02]  /*11a60*/  FSEL R43, R133, -INF , !P5 ;  /* 0xff800000852b7808 */ /* 0x000fe40006800000 */
[----:B------:R-:W-:Y:S02]  /*11a70*/  FSEL R51, R126, -INF , !P1 ;  /* 0xff8000007e337808 */ /* 0x000fe40004800000 */
[----:B------:R-:W-:Y:S02]  /*11a80*/  FSEL R223, R223, -INF , !P4 ;  /* 0xff800000dfdf7808 */ /* 0x000fe40006000000 */
[-C--:B------:R-:W-:Y:S02]  /*11a90*/  ISETP.GE.AND P4, PT, R4, R195.reuse, PT ;  /* 0x000000c30400720c */ /* 0x080fe40003f86270 */
[----:B------:R-:W-:Y:S02]  /*11aa0*/  FSEL R249, R249, -INF , !P6 ;  /* 0xff800000f9f97808 */ /* 0x000fe40007000000 */
[----:B------:R-:W-:Y:S02]  /*11ab0*/  ISETP.GE.AND P5, PT, R131, R192, PT ;  /* 0x000000c08300720c */ /* 0x000fe40003fa6270 */
[-C--:B------:R-:W-:Y:S02]  /*11ac0*/  ISETP.GE.AND P1, PT, R123, R194.reuse, PT ;  /* 0x000000c27b00720c */ /* 0x080fe40003f26270 */
[----:B------:R-:W-:Y:S02]  /*11ad0*/  ISETP.GE.AND P6, PT, R39, R194, PT ;  /* 0x000000c22700720c */ /* 0x000fe40003fc6270 */
[----:B------:R-:W-:Y:S02]  /*11ae0*/  FSEL R147, R54, -INF , P0 ;  /* 0xff80000036937808 */ /* 0x000fe40000000000 */
[----:B------:R-:W-:Y:S02]  /*11af0*/  ISETP.GE.AND P0, PT, R6, R195, PT ;  /* 0x000000c30600720c */ /* 0x000fe40003f06270 */
[----:B------:R-:W-:Y:S02]  /*11b00*/  FSEL R65, R65, -INF , P4 ;  /* 0xff80000041417808 */ /* 0x000fe40002000000 */
[----:B------:R-:W-:Y:S02]  /*11b10*/  FSEL R49, R125, -INF , !P5 ;  /* 0xff8000007d317808 */ /* 0x000fe40006800000 */
[----:B------:R-:W-:Y:S02]  /*11b20*/  FSEL R243, R243, -INF , !P1 ;  /* 0xff800000f3f37808 */ /* 0x000fe40004800000 */
[----:B------:R-:W-:Y:S02]  /*11b30*/  ISETP.GE.AND P5, PT, R124, R192, PT ;  /* 0x000000c07c00720c */ /* 0x000fe40003fa6270 */
[-C--:B------:R-:W-:Y:S02]  /*11b40*/  ISETP.GE.AND P1, PT, R122, R194.reuse, PT ;  /* 0x000000c27a00720c */ /* 0x080fe40003f26270 */
[----:B------:R-:W-:Y:S02]  /*11b50*/  FSEL R165, R29, -INF , !P6 ;  /* 0xff8000001da57808 */ /* 0x000fe40007000000 */
[-C--:B------:R-:W-:Y:S02]  /*11b60*/  ISETP.GE.AND P4, PT, R5, R193.reuse, PT ;  /* 0x000000c10500720c */ /* 0x080fe40003f86270 */
[----:B------:R-:W-:Y:S02]  /*11b70*/  ISETP.GE.AND P6, PT, R28, R194, PT ;  /* 0x000000c21c00720c */ /* 0x000fe40003fc6270 */
[----:B------:R-:W-:Y:S02]  /*11b80*/  FSEL R60, R60, -INF , P0 ;  /* 0xff8000003c3c7808 */ /* 0x000fe40000000000 */
[----:B------:R-:W-:Y:S02]  /*11b90*/  ISETP.GE.AND P0, PT, R8, R193, PT ;  /* 0x000000c10800720c */ /* 0x000fe40003f06270 */
[----:B------:R-:W-:Y:S02]  /*11ba0*/  FSEL R237, R237, -INF , !P1 ;  /* 0xff800000eded7808 */ /* 0x000fe40004800000 */
[----:B------:R-:W-:Y:S02]  /*11bb0*/  FSEL R241, R26, -INF , !P5 ;  /* 0xff8000001af17808 */ /* 0x000fe40006800000 */
[----:B------:R-:W-:Y:S02]  /*11bc0*/  FSEL R63, R63, -INF , P4 ;  /* 0xff8000003f3f7808 */ /* 0x000fe40002000000 */
[----:B------:R-:W-:Y:S02]  /*11bd0*/  ISETP.GE.AND P1, PT, R39, R192, PT ;  /* 0x000000c02700720c */ /* 0x000fe40003f26270 */
[-C--:B------:R-:W-:Y:S02]  /*11be0*/  ISETP.GE.AND P4, PT, R150, R194.reuse, PT ;  /* 0x000000c29600720c */ /* 0x080fe40003f86270 */
[----:B------:R-:W-:Y:S02]  /*11bf0*/  ISETP.GE.AND P5, PT, R121, R194, PT ;  /* 0x000000c27900720c */ /* 0x000fe40003fa6270 */
[----:B------:R-:W-:Y:S02]  /*11c00*/  FSEL R233, R32, -INF , !P6 ;  /* 0xff80000020e97808 */ /* 0x000fe40007000000 */
        /* <DEDUP_REMOVED lines=11> */
[----:B------:R-:W-:Y:S02]  /*11cc0*/  FSEL R64, R64, -INF , P0 ;  /* 0xff80000040407808 */ /* 0x000fe40000000000 */
[----:B------:R-:W-:Y:S02]  /*11cd0*/  ISETP.GE.AND P0, PT, R4, R193, PT ;  /* 0x000000c10400720c */ /* 0x000fe40003f06270 */
        /* <DEDUP_REMOVED lines=8> */
[----:B------:R-:W-:Y:S02]  /*11d60*/  FSEL R54, R67, -INF , P0 ;  /* 0xff80000043367808 */ /* 0x000fe40000000000 */
        /* <DEDUP_REMOVED lines=9> */
[----:B------:R-:W-:Y:S02]  /*11e00*/  FMNMX3.FTZ R12, R116, R23, R21, !PT ;  /* 0x00000017740c7276 */ /* 0x000fe40007810015 */
[----:B------:R-:W-:Y:S02]  /*11e10*/  FSEL R17, R140, -INF , !P0 ;  /* 0xff8000008c117808 */ /* 0x000fe40004000000 */
[-C--:B------:R-:W-:Y:S02]  /*11e20*/  ISETP.GE.AND P0, PT, R139, R192.reuse, PT ;  /* 0x000000c08b00720c */ /* 0x080fe40003f06270 */
[----:B------:R-:W-:Y:S02]  /*11e30*/  FSEL R161, R47, -INF , !P1 ;  /* 0xff8000002fa17808 */ /* 0x000fe40004800000 */
[----:B------:R-:W-:Y:S02]  /*11e40*/  FSEL R151, R52, -INF , !P5 ;  /* 0xff80000034977808 */ /* 0x000fe40006800000 */
[----:B------:R-:W-:Y:S02]  /*11e50*/  FSEL R132, R132, -INF , !P4 ;  /* 0xff80000084847808 */ /* 0x000fe40006000000 */
[----:B------:R-:W-:Y:S02]  /*11e60*/  ISETP.GE.AND P4, PT, R127, R192, PT ;  /* 0x000000c07f00720c */ /* 0x000fe40003f86270 */
[C---:B------:R-:W-:Y:S02]  /*11e70*/  ISETP.GE.AND P1, PT, R10.reuse, R194, PT ;  /* 0x000000c20a00720c */ /* 0x040fe40003f26270 */
[----:B------:R-:W-:Y:S02]  /*11e80*/  ISETP.GE.AND P5, PT, R10, R192, PT ;  /* 0x000000c00a00720c */ /* 0x000fe40003fa6270 */
[----:B------:R-:W-:Y:S02]  /*11e90*/  FMNMX3.FTZ R12, R12, R15, R13, !PT ;  /* 0x0000000f0c0c7276 */ /* 0x000fe4000781000d */
[----:B------:R-:W-:Y:S02]  /*11ea0*/  FMNMX3.FTZ R10, R118, R19, R17, !PT ;  /* 0x00000013760a7276 */ /* 0x000fe40007810011 */
[----:B------:R-:W-:Y:S02]  /*11eb0*/  FSEL R35, R129, -INF , !P0 ;  /* 0xff80000081237808 */ /* 0x000fe40004000000 */
[----:B------:R-:W-:Y:S02]  /*11ec0*/  ISETP.GE.AND P0, PT, R127, R194, PT ;  /* 0x000000c27f00720c */ /* 0x000fe40003f06270 */
[----:B------:R-:W-:Y:S02]  /*11ed0*/  FSEL R247, R247, -INF , !P4 ;  /* 0xff800000f7f77808 */ /* 0x000fe40006000000 */
[----:B------:R-:W-:Y:S02]  /*11ee0*/  ISETP.GE.AND P4, PT, R122, R192, PT ;  /* 0x000000c07a00720c */ /* 0x000fe40003f86270 */
[----:B------:R-:W-:Y:S02]  /*11ef0*/  FMNMX3.FTZ R12, R12, R27, R25, !PT ;  /* 0x0000001b0c0c7276 */ /* 0x000fe40007810019 */
[----:B------:R-:W-:Y:S02]  /*11f00*/  FMNMX3.FTZ R10, R10, R11, R9, !PT ;  /* 0x0000000b0a0a7276 */ /* 0x000fe40007810009 */
[----:B------:R-:W-:Y:S02]  /*11f10*/  FSEL R251, R251, -INF , !P0 ;  /* 0xff800000fbfb7808 */ /* 0x000fe40004000000 */
[-C--:B------:R-:W-:Y:S02]  /*11f20*/  ISETP.GE.AND P0, PT, R124, R194.reuse, PT ;  /* 0x000000c27c00720c */ /* 0x080fe40003f06270 */
[----:B------:R-:W-:Y:S02]  /*11f30*/  FSEL R235, R30, -INF , !P4 ;  /* 0xff8000001eeb7808 */ /* 0x000fe40006000000 */
[----:B------:R-:W-:Y:S02]  /*11f40*/  FMNMX3.FTZ R12, R12, R43, R41, !PT ;  /* 0x0000002b0c0c7276 */ /* 0x000fe40007810029 */
[----:B------:R-:W-:Y:S02]  /*11f50*/  FMNMX3.FTZ R10, R10, R35, R33, !PT ;  /* 0x000000230a0a7276 */ /* 0x000fe40007810021 */
[C---:B------:R-:W-:Y:S01]  /*11f60*/  ISETP.GE.AND P4, PT, R207.reuse, R194, PT ;  /* 0x000000c2cf00720c */ /* 0x040fe20003f86270 */
[----:B------:R-:W-:Y:S01]  /*11f70*/  VIADD R207, R207, 0xffffff80 ;  /* 0xffffff80cfcf7836 */ /* 0x000fe20000000000 */
        /* <DEDUP_REMOVED lines=15> */
[----:B------:R-:W-:Y:S02]  /*12070*/  FSEL R231, R34, -INF , !P0 ;  /* 0xff80000022e77808 */ /* 0x000fe40004000000 */
[----:B------:R-:W-:Y:S02]  /*12080*/  ISETP.GE.AND P4, PT, R16, R194, PT ;  /* 0x000000c21000720c */ /* 0x000fe40003f86270 */
[----:B------:R-:W-:Y:S02]  /*12090*/  FMNMX3.FTZ R12, R12, R233, R173, !PT ;  /* 0x000000e90c0c7276 */ /* 0x000fe400078100ad */
[----:B------:R-:W-:Y:S02]  /*120a0*/  FMNMX3.FTZ R10, R10, R235, R171, !PT ;  /* 0x000000eb0a0a7276 */ /* 0x000fe400078100ab */
[-C--:B------:R-:W-:Y:S02]  /*120b0*/  ISETP.GE.AND P0, PT, R22, R192.reuse, PT ;  /* 0x000000c01600720c */ /* 0x080fe40003f06270 */
[----:B------:R-:W-:Y:S02]  /*120c0*/  FSEL R159, R48, -INF , !P4 ;  /* 0xff800000309f7808 */ /* 0x000fe40006000000 */
[----:B------:R-:W-:Y:S02]  /*120d0*/  FMNMX3.FTZ R12, R12, R229, R227, !PT ;  /* 0x000000e50c0c7276 */ /* 0x000fe400078100e3 */
[----:B------:R-:W-:Y:S02]  /*120e0*/  FMNMX3.FTZ R10, R10, R231, R175, !PT ;  /* 0x000000e70a0a7276 */ /* 0x000fe400078100af */
[-C--:B------:R-:W-:Y:S02]  /*120f0*/  ISETP.GE.AND P4, PT, R14, R192.reuse, PT ;  /* 0x000000c00e00720c */ /* 0x080fe40003f86270 */
[----:B------:R-:W-:Y:S02]  /*12100*/  FSEL R177, R177, -INF , !P0 ;  /* 0xff800000b1b17808 */ /* 0x000fe40004000000 */
[----:B------:R-:W-:Y:S02]  /*12110*/  FMNMX3.FTZ R12, R12, R221, R199, !PT ;  /* 0x000000dd0c0c7276 */ /* 0x000fe400078100c7 */
[----:B------:R-:W-:Y:S02]  /*12120*/  FMNMX3.FTZ R10, R10, R225, R223, !PT ;  /* 0x000000e10a0a7276 */ /* 0x000fe400078100df */
[----:B------:R-:W-:Y:S02]  /*12130*/  ISETP.GE.AND P0, PT, R16, R192, PT ;  /* 0x000000c01000720c */ /* 0x000fe40003f06270 */
[----:B------:R-:W-:Y:S02]  /*12140*/  FSEL R153, R153, -INF , !P4 ;  /* 0xff80000099997808 */ /* 0x000fe40006000000 */
[-C--:B------:R-:W-:Y:S02]  /*12150*/  ISETP.GE.AND P4, PT, R7, R194.reuse, PT ;  /* 0x000000c20700720c */ /* 0x080fe40003f86270 */
[----:B------:R-:W-:Y:S02]  /*12160*/  FSEL R149, R149, -INF , !P1 ;  /* 0xff80000095957808 */ /* 0x000fe40004800000 */
[----:B------:R-:W-:Y:S02]  /*12170*/  FMNMX3.FTZ R12, R12, R169, R167, !PT ;  /* 0x000000a90c0c7276 */ /* 0x000fe400078100a7 */
[----:B------:R-:W-:Y:S02]  /*12180*/  FMNMX3.FTZ R10, R10, R179, R177, !PT ;  /* 0x000000b30a0a7276 */ /* 0x000fe400078100b1 */
[----:B------:R-:W-:Y:S02]  /*12190*/  FSEL R145, R55, -INF , !P5 ;  /* 0xff80000037917808 */ /* 0x000fe40006800000 */
[----:B------:R-:W-:Y:S02]  /*121a0*/  FSEL R155, R50, -INF , !P0 ;  /* 0xff800000329b7808 */ /* 0x000fe40004000000 */
[-C--:B------:R-:W-:Y:S02]  /*121b0*/  ISETP.GE.AND P1, PT, R8, R194.reuse, PT ;  /* 0x000000c20800720c */ /* 0x080fe40003f26270 */
[----:B------:R-:W-:Y:S02]  /*121c0*/  ISETP.GE.AND P5, PT, R5, R194, PT ;  /* 0x000000c20500720c */ /* 0x000fe40003fa6270 */
[----:B------:R-:W-:Y:S01]  /*121d0*/  FSEL R141, R57, -INF , !P4 ;  /* 0xff800000398d7808 */ /* 0x000fe20006000000 */
[----:B------:R-:W-:Y:S01]  /*121e0*/  IMAD R57, R184, 0x2, R183 ;  /* 0x00000002b8397824 */ /* 0x000fe200078e02b7 */
[----:B------:R-:W-:Y:S02]  /*121f0*/  ISETP.GE.AND P0, PT, R8, R192, PT ;  /* 0x000000c00800720c */ /* 0x000fe40003f06270 */
[----:B------:R-:W-:Y:S02]  /*12200*/  FSEL R147, R147, -INF , !P6 ;  /* 0xff80000093937808 */ /* 0x000fe40007000000 */
[C---:B------:R-:W-:Y:S01]  /*12210*/  ISETP.GE.AND P4, PT, R6.reuse, R194, PT ;  /* 0x000000c20600720c */ /* 0x040fe20003f86270 */
[----:B------:R-:W-:Y:S01]  /*12220*/  LDSM.16.MT88.4 R44, [R57+0xd000] ;  /* 0x00d00000392c783b */ /* 0x000fe20000004200 */
[----:B------:R-:W-:Y:S02]  /*12230*/  ISETP.GE.AND P6, PT, R6, R192, PT ;  /* 0x000000c00600720c */ /* 0x000fe40003fc6270 */
        /* <DEDUP_REMOVED lines=15> */
[-C--:B------:R-:W-:Y:S02]  /*12330*/  ISETP.GE.AND P5, PT, R0, R192.reuse, PT ;  /* 0x000000c00000720c */ /* 0x080fe40003fa6270 */
        /* <DEDUP_REMOVED lines=50> */
[-CC-:B------:R-:W-:Y:S01]  /*12660*/  FFMA.FTZ R134, R233, R117.reuse, -R130.reuse ;  /* 0x00000075e9867223 */ /* 0x180fe20000010882 */
        /* <DEDUP_REMOVED lines=45> */
[----:B------:R-:W-:Y:S01]  /*12940*/  FFMA.FTZ R87, R51, R117, -R122 ;  /* 0x0000007533577223 */ /* 0x000fe2000001087a */
        /* <DEDUP_REMOVED lines=23> */
[-C--:B------:R-:W-:Y:S01]  /*12ac0*/  FFMA.FTZ R158, R141, R117.reuse, -R130 ;  /* 0x000000758d9e7223 */ /* 0x080fe20000010882 */
[-CC-:B------:R-:W-:Y:S01]  /*12ad0*/  FFMA.FTZ R139, R139, R117.reuse, -R122.reuse ;  /* 0x000000758b8b7223 */ /* 0x180fe2000001087a */
[-CC-:B------:R-:W-:Y:S01]  /*12ae0*/  FFMA.FTZ R160, R137, R117.reuse, -R122.reuse ;  /* 0x0000007589a07223 */ /* 0x180fe2000001087a */
[-C--:B------:R-:W-:Y:S01]  /*12af0*/  FFMA.FTZ R53, R53, R117.reuse, -R122 ;  /* 0x0000007535357223 */ /* 0x080fe2000001087a */
[-CC-:B------:R-:W-:Y:S03]  /*12b00*/  FFMA.FTZ R135, R135, R117.reuse, -R130.reuse ;  /* 0x0000007587877223 */ /* 0x180fe60000010882 */
[----:B------:R-:W-:Y:S01]  /*12b10*/  MUFU.EX2 R86, R86 ;  /* 0x0000005600567308 */ /* 0x000fe20000000800 */
[----:B------:R-:W-:Y:S01]  /*12b20*/  FFMA.FTZ R162, R133, R117, -R130 ;  /* 0x0000007585a27223 */ /* 0x000fe20000010882 */
[----:B------:R-:W-:Y:S01]  /*12b30*/  FFMA.FTZ R128, R55, R218, R128 ;  /* 0x000000da37807223 */ /* 0x000fe20000010080 */
[----:B------:R-:W-:Y:S01]  /*12b40*/  FFMA.FTZ R125, R56, R219, R125 ;  /* 0x000000db387d7223 */ /* 0x000fe2000001007d */
[----:B------:R-:W-:Y:S02]  /*12b50*/  ISETP.GT.AND P0, PT, R205, R196, PT ;  /* 0x000000c4cd00720c */ /* 0x000fe40003f04270 */
[----:B------:R-:W-:Y:S01]  /*12b60*/  FADD.FTZ R128, R120, R128 ;  /* 0x0000008078807221 */ /* 0x000fe20000010000 */
[----:B------:R-:W-:Y:S03]  /*12b70*/  FADD.FTZ R125, R121, R125 ;  /* 0x0000007d797d7221 */ /* 0x000fe60000010000 */
        /* <DEDUP_REMOVED lines=324> */
.L_x_5572:
        /* <DEDUP_REMOVED lines=10> */
.L_x_5593:
[----:B----4-:R-:W-:Y:S01]  /*14060*/  FADD.FTZ R6, R10, R11 ;  /* 0x0000000b0a067221 */ /* 0x010fe20000010000 */
[----:B------:R-:W2:Y:S01]  /*14070*/  MUFU.RCP R9, R7 ;  /* 0x0000000700097308 */ /* 0x000ea20000001000 */
[C---:B---3--:R-:W-:Y:S01]  /*14080*/  SHF.L.U32 R10, R180.reuse, 0x1, RZ ;  /* 0x00000001b40a7819 */ /* 0x048fe200000006ff */
[----:B------:R-:W-:Y:S05]  /*14090*/  WARPSYNC.ALL ;  /* 0x0000000000007948 */ /* 0x000fea0003800000 */
[----:B------:R-:W-:Y:S01]  /*140a0*/  SHF.L.U32 R4, R180, 0x3, RZ ;  /* 0x00000003b4047819 */ /* 0x000fe200000006ff */
[----:B------:R-:W3:Y:S01]  /*140b0*/  MUFU.RCP R8, R6 ;  /* 0x0000000600087308 */ /* 0x000ee20000001000 */
[----:B------:R-:W-:Y:S01]  /*140c0*/  BAR.SYNC.DEFER_BLOCKING 0x0 ;  /* 0x0000000000007b1d */ /* 0x000fe20000010000 */
[----:B------:R-:W-:-:S02]  /*140d0*/  LOP3.LUT R11, R181, 0x6, R10, 0xf8, !PT ;  /* 0x00000006b50b7812 */ /* 0x000fc400078ef80a */
[----:B------:R-:W-:Y:S02]  /*140e0*/  LOP3.LUT R13, R4, 0xc0, RZ, 0xc0, !PT ;  /* 0x000000c0040d7812 */ /* 0x000fe400078ec0ff */
[----:B------:R-:W-:Y:S02]  /*140f0*/  FSETP.NE.FTZ.AND P1, PT, R7, RZ, PT ;  /* 0x000000ff0700720b */ /* 0x000fe40003f35000 */
[----:B------:R-:W-:Y:S02]  /*14100*/  FSETP.NE.FTZ.AND P0, PT, R6, RZ, PT ;  /* 0x000000ff0600720b */ /* 0x000fe40003f15000 */
[----:B------:R-:W-:Y:S02]  /*14110*/  LOP3.LUT R11, R11, 0x20, R4, 0xf8, !PT ;  /* 0x000000200b0b7812 */ /* 0x000fe400078ef804 */
[----:B------:R-:W-:Y:S02]  /*14120*/  LOP3.LUT R10, R13, 0x18, R180, 0xf8, !PT ;  /* 0x000000180d0a7812 */ /* 0x000fe400078ef8b4 */
[----:B--2---:R-:W-:-:S02]  /*14130*/  FSEL R9, R9, 1, P1 ;  /* 0x3f80000009097808 */ /* 0x004fc40000800000 */
        /* <DEDUP_REMOVED lines=78> */
[----:B------:R-:W-:Y:S04]  /*14620*/  STS.64 [R4+0x4060], R68 ;  /* 0x0040604404007388 */ /* 0x000fe80000000a00 */
[----:B------:R4:W-:Y:S04]  /*14630*/  STS.64 [R4+0x4460], R70 ;  /* 0x0044604604007388 */ /* 0x0009e80000000a00 */
[----:B------:R-:W4:Y:S04]  /*14640*/  LD.E.64 R56, desc[UR4][R2.64+0xb0] ;  /* 0x0000b00402387980 */ /* 0x000f28000c101b00 */
[----:B------:R-:W4:Y:S01]  /*14650*/  LD.E R13, desc[UR4][R2.64+0x60] ;  /* 0x00006004020d7980 */ /* 0x000f22000c101900 */
[----:B------:R-:W3:Y:S01]  /*14660*/  @P1 MUFU.LG2 R7, R7 ;  /* 0x0000000700071308 */ /* 0x000ee20000000c00 */
[----:B------:R-:W-:-:S02]  /*14670*/  LOP3.LUT R15, R119, 0xd8, RZ, 0xc0, !PT ;  /* 0x000000d8770f7812 */ /* 0x000fc400078ec0ff */
[----:B------:R1:W5:Y:S01]  /*14680*/  LD.E R53, desc[UR4][R2.64+0xcc] ;  /* 0x0000cc0402357980 */ /* 0x000362000c101900 */
[----:B--2---:R-:W-:Y:S02]  /*14690*/  LOP3.LUT R9, R182, 0x30, RZ, 0xc0, !PT ;  /* 0x00000030b6097812 */ /* 0x004fe400078ec0ff */
[----:B------:R-:W-:Y:S01]  /*146a0*/  SHF.R.U32.HI R54, RZ, 0x2, R180 ;  /* 0x00000002ff367819 */ /* 0x000fe200000116b4 */
[----:B------:R1:W5:Y:S01]  /*146b0*/  LD.E.64 R62, desc[UR4][R2.64+0x78] ;  /* 0x00007804023e7980 */ /* 0x000362000c101b00 */
[----:B------:R-:W2:Y:S03]  /*146c0*/  @P0 MUFU.LG2 R6, R6 ;  /* 0x0000000600060308 */ /* 0x000ea60000000c00 */
[----:B------:R1:W5:Y:S01]  /*146d0*/  LD.E.64 R60, desc[UR4][R2.64+0xa8] ;  /* 0x0000a804023c7980 */ /* 0x000362000c101b00 */
[----:B------:R-:W-:-:S04]  /*146e0*/  LOP3.LUT R182, R15, 0x18, R182, 0x78, !PT ;  /* 0x000000180fb67812 */ /* 0x000fc800078e78b6 */
[----:B------:R-:W-:Y:S01]  /*146f0*/  LOP3.LUT R182, R182, 0xf24, R119, 0xf8, !PT ;  /* 0x00000f24b6b67812 */ /* 0x000fe200078ef877 */
[----:B---3--:R-:W-:Y:S01]  /*14700*/  @P1 FMUL.FTZ R8, R7, 0.69314718246459960938 ;  /* 0x3f31721807081820 */ /* 0x008fe20000410000 */
[----:B----4-:R-:W-:Y:S02]  /*14710*/  SHF.L.U32 R4, R203, 0x6, RZ ;  /* 0x00000006cb047819 */ /* 0x010fe400000006ff */
[----:B------:R-:W-:Y:S01]  /*14720*/  LEA R183, R182, R183, 0x2 ;  /* 0x000000b7b6b77211 */ /* 0x000fe200078e10ff */
[----:B------:R-:W-:Y:S01]  /*14730*/  BAR.SYNC.DEFER_BLOCKING 0x0 ;  /* 0x0000000000007b1d */ /* 0x000fe20000010000 */
[----:B--2---:R-:W-:Y:S01]  /*14740*/  @P0 FMUL.FTZ R7, R6, 0.69314718246459960938 ;  /* 0x3f31721806070820 */ /* 0x004fe20000410000 */
[----:B------:R-:W-:Y:S02]  /*14750*/  MOV R55, 0xff800000 ;  /* 0xff80000000377802 */ /* 0x000fe40000000f00 */
[----:B------:R-:W-:Y:S01]  /*14760*/  LOP3.LUT R54, R9, 0x7, R54, 0xf8, !PT ;  /* 0x0000000709367812 */ /* 0x000fe200078ef836 */
[----:B-----5:R-:W-:Y:S01]  /*14770*/  @P0 FFMA.FTZ R55, R5, R0, R7 ;  /* 0x0000000005370223 */ /* 0x020fe20000010007 */
        /* <DEDUP_REMOVED lines=12> */
[----:B------:R-:W-:Y:S01]  /*14840*/  IMAD R13, R213, R13, R212 ;  /* 0x0000000dd50d7224 */ /* 0x000fe200078e02d4 */
[----:B------:R-:W-:Y:S01]  /*14850*/  MOV R56, 0xff800000 ;  /* 0xff80000000387802 */ /* 0x000fe20000000f00 */
[----:B------:R-:W-:Y:S02]  /*14860*/  @P1 FFMA.FTZ R56, R5, R52, R8 ;  /* 0x0000003405381223 */ /* 0x000fe40000010008 */
[----:B------:R-:W-:Y:S01]  /*14870*/  IMAD R57, R57, R13, R4 ;  /* 0x0000000d39397224 */ /* 0x000fe200078e0204 */
[----:B------:R1:W1:Y:S04]  /*14880*/  LDS.128 R8, [R183+0x5000] ;  /* 0x00500000b7087984 */ /* 0x0002680000000c00 */
[----:B------:R1:W1:Y:S04]  /*14890*/  LDS.128 R12, [R183+0x4800] ;  /* 0x00480000b70c7984 */ /* 0x0002680000000c00 */
[----:B------:R1:W1:Y:S01]  /*148a0*/  LDS.128 R4, [R183+0x5800] ;  /* 0x00580000b7047984 */ /* 0x0002620000000c00 */
[----:B--234-:R-:W-:Y:S05]  /*148b0*/  @P0 BRA `(.L_x_5582) ;  /* 0x0000000000240947 */ /* 0x01cfea0003800000 */
        /* <DEDUP_REMOVED lines=9> */
.L_x_5582:
[----:B------:R-:W-:Y:S05]  /*14950*/  BSYNC.RECONVERGENT B0 ;  /* 0x0000000000007941 */ /* 0x000fea0003800200 */
.L_x_5581:
[----:B------:R-:W-:Y:S01]  /*14960*/  SHF.R.U32.HI R180, RZ, 0x3, R180 ;  /* 0x00000003ffb47819 */ /* 0x000fe200000116b4 */
[----:B-1----:R1:W5:Y:S01]  /*14970*/  LD.E R2, desc[UR4][R2.64+0xc0] ;  /* 0x0000c00402027980 */ /* 0x002362000c101900 */
[----:B------:R-:W-:Y:S01]  /*14980*/  LOP3.LUT R119, R119, 0x1c, RZ, 0xc0, !PT ;  /* 0x0000001c77777812 */ /* 0x000fe200078ec0ff */
[----:B------:R-:W-:Y:S01]  /*14990*/  IMAD R53, R57, R53, RZ ;  /* 0x0000003539357224 */ /* 0x000fe200078e02ff */
[CC--:B------:R-:W-:Y:S01]  /*149a0*/  ISETP.GE.AND P2, PT, R180.reuse, R187.reuse, PT ;  /* 0x000000bbb400720c */ /* 0x0c0fe20003f46270 */
[C---:B------:R-:W-:Y:S01]  /*149b0*/  VIADD R0, R180.reuse, 0x10 ;  /* 0x00000010b4007836 */ /* 0x040fe20000000000 */
[----:B------:R-:W-:Y:S01]  /*149c0*/  BSSY.RECONVERGENT B0, `(.L_x_5583) ;  /* 0x0000014000007945 */ /* 0x000fe20003800200 */
[----:B------:R-:W-:Y:S01]  /*149d0*/  VIADD R52, R180, 0x20 ;  /* 0x00000020b4347836 */ /* 0x000fe20000000000 */
[----:B--2---:R-:W-:Y:S02]  /*149e0*/  LOP3.LUT R55, R119, 0x20, RZ, 0xfc, !PT ;  /* 0x0000002077377812 */ /* 0x004fe400078efcff */
[-C--:B------:R-:W-:Y:S01]  /*149f0*/  ISETP.GE.AND P1, PT, R0, R187.reuse, PT ;  /* 0x000000bb0000720c */ /* 0x080fe20003f26270 */
[----:B------:R-:W-:Y:S01]  /*14a00*/  VIADD R0, R180, 0x30 ;  /* 0x00000030b4007836 */ /* 0x000fe20000000000 */
[----:B------:R-:W-:Y:S01]  /*14a10*/  ISETP.GE.AND P5, PT, R52, R187, PT ;  /* 0x000000bb3400720c */ /* 0x000fe20003fa6270 */
[----:B------:R-:W-:-:S03]  /*14a20*/  IMAD R180, R180, 0x60, R119 ;  /* 0x00000060b4b47824 */ /* 0x000fc600078e0277 */
[----:B------:R-:W-:Y:S02]  /*14a30*/  ISETP.GE.AND P6, PT, R0, R187, PT ;  /* 0x000000bb0000720c */ /* 0x000fe40003fc6270 */
        /* <DEDUP_REMOVED lines=12> */
.L_x_5584:
[----:B------:R-:W-:Y:S05]  /*14b00*/  BSYNC.RECONVERGENT B0 ;  /* 0x0000000000007941 */ /* 0x000fea0003800200 */
.L_x_5583:
        /* <DEDUP_REMOVED lines=14> */
.L_x_5586:
[----:B------:R-:W-:Y:S05]  /*14bf0*/  BSYNC.RECONVERGENT B0 ;  /* 0x0000000000007941 */ /* 0x000fea0003800200 */
.L_x_5585:
        /* <DEDUP_REMOVED lines=14> */
.L_x_5588:
[----:B------:R-:W-:Y:S05]  /*14ce0*/  BSYNC.RECONVERGENT B0 ;  /* 0x0000000000007941 */ /* 0x000fea0003800200 */
.L_x_5587:
[----:B------:R-:W-:-:S04]  /*14cf0*/  MOV R203, 0x0 ;  /* 0x0000000000cb7802 */ /* 0x000fc80000000f00 */
[----:B-123-5:R-:W-:Y:S05]  /*14d00*/  @P6 RET.REL.NODEC R202 `(_ZN5flash24flash_fwd_splitkv_kernelI23Flash_fwd_kernel_traitsILi96ELi64ELi128ELi4ELb0ELb0EN7cutlass10bfloat16_tE19Flash_kernel_traitsILi96ELi64ELi128ELi4ES3_EELb0ELb1ELb1ELb0ELb0ELb0ELb1ELb0EEEvNS_16Flash_fwd_paramsE) ;  /* 0xfffffeb0cabc6950 */ /* 0x02efea0003c3ffff */
        /* <DEDUP_REMOVED lines=10> */
[----:B-1----:R-:W-:Y:S05]  /*14db0*/  @P0 RET.REL.NODEC R202 `(_ZN5flash24flash_fwd_splitkv_kernelI23Flash_fwd_kernel_traitsILi96ELi64ELi128ELi4ELb0ELb0EN7cutlass10bfloat16_tE19Flash_kernel_traitsILi96ELi64ELi128ELi4ES3_EELb0ELb1ELb1ELb0ELb0ELb0ELb1ELb0EEEvNS_16Flash_fwd_paramsE) ;  /* 0xfffffeb0ca900950 */ /* 0x002fea0003c3ffff */
[----:B------:R-:W-:Y:S01]  /*14dc0*/  LEA R2, P0, R57, R62, 0x2 ;  /* 0x0000003e39027211 */ /* 0x000fe200078010ff */
[----:B------:R-:W-:-:S03]  /*14dd0*/  IMAD.MOV.U32 R203, RZ, RZ, 0x0 ;  /* 0x00000000ffcb7424 */ /* 0x000fc600078e00ff */
[----:B------:R-:W-:-:S05]  /*14de0*/  LEA.HI.X R3, R57, R63, R53, 0x2, P0 ;  /* 0x0000003f39037211 */ /* 0x000fca00000f1435 */
[----:B------:R1:W-:Y:S02]  /*14df0*/  ST.E.128 desc[UR4][R2.64+0x4900], R4 ;  /* 0x0049000402007985 */ /* 0x0003e4000c101d04 */
[----:B-1----:R-:W-:Y:S05]  /*14e00*/  RET.REL.NODEC R202 `(_ZN5flash24flash_fwd_splitkv_kernelI23Flash_fwd_kernel_traitsILi96ELi64ELi128ELi4ELb0ELb0EN7cutlass10bfloat16_tE19Flash_kernel_traitsILi96ELi64ELi128ELi4ES3_EELb0ELb1ELb1ELb0ELb0ELb0ELb1ELb0EEEvNS_16Flash_fwd_paramsE) ;  /* 0xfffffeb0ca7c7950 */ /* 0x002fea0003c3ffff */
.L_x_5580:
[----:B------:R-:W-:Y:S01]  /*14e10*/  MOV R9, 0x2 ;  /* 0x0000000200097802 */ /* 0x000fe20000000f00 */
[----:B------:R-:W-:Y:S01]  /*14e20*/  IMAD.MOV.U32 R4, RZ, RZ, 0x1f ;  /* 0x0000001fff047424 */ /* 0x000fe200078e00ff */
[----:B------:R-:W-:-:S07]  /*14e30*/  MOV R6, 0xffffffff ;  /* 0xffffffff00067802 */ /* 0x000fce0000000f00 */
[----:B-1---5:R-:W-:Y:S05]  /*14e40*/  WARPSYNC.COLLECTIVE R6, `(.L_x_5589) ;  /* 0x0000000006087348 */ /* 0x022fea0003c00000 */
[----:B------:R2:W3:Y:S02]  /*14e50*/  SHFL.BFLY P0, R11, R219, R9, R4 ;  /* 0x0c000009db0b7389 */ /* 0x0004e40000000004 */
[----:B-123-5:R-:W-:Y:S05]  /*14e60*/  ENDCOLLECTIVE ;  /* 0x000000000000791b */ /* 0x02efea0003800000 */
.L_x_5589:
[----:B------:R-:W-:Y:S02]  /*14e70*/  IMAD.MOV.U32 R8, RZ, RZ, R11 ;  /* 0x000000ffff087224 */ /* 0x000fe400078e000b */
[----:B------:R-:W-:Y:S02]  /*14e80*/  IMAD.MOV.U32 R9, RZ, RZ, 0x1 ;  /* 0x00000001ff097424 */ /* 0x000fe400078e00ff */
[----:B------:R-:W-:-:S05]  /*14e90*/  FADD.FTZ R8, R8, R219 ;  /* 0x000000db08087221 */ /* 0x000fca0000010000 */
[----:B------:R-:W-:-:S07]  /*14ea0*/  MOV R219, R8 ;  /* 0x0000000800db7202 */ /* 0x000fce0000000f00 */
[----:B------:R-:W-:Y:S05]  /*14eb0*/  WARPSYNC.COLLECTIVE R6, `(.L_x_5590) ;  /* 0x0000000006087348 */ /* 0x000fea0003c00000 */
[----:B------:R1:W2:Y:S02]  /*14ec0*/  SHFL.BFLY P0, R11, R219, R9, R4 ;  /* 0x0c000009db0b7389 */ /* 0x0002a40000000004 */
[----:B-12---:R-:W-:Y:S05]  /*14ed0*/  ENDCOLLECTIVE ;  /* 0x000000000000791b */ /* 0x006fea0003800000 */
.L_x_5590:
[----:B------:R-:W-:Y:S01]  /*14ee0*/  MOV R219, R218 ;  /* 0x000000da00db7202 */ /* 0x000fe20000000f00 */
[----:B------:R-:W-:Y:S01]  /*14ef0*/  IMAD.MOV.U32 R9, RZ, RZ, 0x2 ;  /* 0x00000002ff097424 */ /* 0x000fe200078e00ff */
[----:B------:R-:W-:-:S07]  /*14f00*/  MOV R7, R11 ;  /* 0x0000000b00077202 */ /* 0x000fce0000000f00 */
[----:B------:R-:W-:Y:S05]  /*14f10*/  WARPSYNC.COLLECTIVE R6, `(.L_x_5591) ;  /* 0x0000000006087348 */ /* 0x000fea0003c00000 */
[----:B------:R1:W2:Y:S02]  /*14f20*/  SHFL.BFLY P0, R11, R219, R9, R4 ;  /* 0x0c000009db0b7389 */ /* 0x0002a40000000004 */
[----:B-12---:R-:W-:Y:S05]  /*14f30*/  ENDCOLLECTIVE ;  /* 0x000000000000791b */ /* 0x006fea0003800000 */
.L_x_5591:
[----:B------:R-:W-:Y:S01]  /*14f40*/  FADD.FTZ R7, R8, R7 ;  /* 0x0000000708077221 */ /* 0x000fe20000010000 */
[----:B------:R-:W-:Y:S01]  /*14f50*/  FADD.FTZ R10, R11, R218 ;  /* 0x000000da0b0a7221 */ /* 0x000fe20000010000 */
[----:B------:R-:W-:-:S04]  /*14f60*/  MOV R9, 0x1 ;  /* 0x0000000100097802 */ /* 0x000fc80000000f00 */
[----:B------:R-:W-:-:S07]  /*14f70*/  MOV R219, R10 ;  /* 0x0000000a00db7202 */ /* 0x000fce0000000f00 */
[----:B------:R-:W-:Y:S05]  /*14f80*/  WARPSYNC.COLLECTIVE R6, `(.L_x_5592) ;  /* 0x0000000006087348 */ /* 0x000fea0003c00000 */
[----:B------:R1:W2:Y:S02]  /*14f90*/  SHFL.BFLY P0, R11, R219, R9, R4 ;  /* 0x0c000009db0b7389 */ /* 0x0002a40000000004 */
[----:B-12---:R-:W-:Y:S05]  /*14fa0*/  ENDCOLLECTIVE ;  /* 0x000000000000791b */ /* 0x006fea0003800000 */
.L_x_5592:
[----:B------:R-:W-:Y:S05]  /*14fb0*/  BRA `(.L_x_5593) ;  /* 0xfffffff000287947 */ /* 0x000fea000383ffff */
.L_x_5594:
        /* <DEDUP_REMOVED lines=12> */
.L_x_11638:


//--------------------- .text._ZN5flash24flash_fwd_splitkv_kernelI23Flash_fwd_kernel_traitsILi96ELi64ELi128ELi4ELb0ELb0EN7cutlass10bfloat16_tE19Flash_kernel_traitsILi96ELi64ELi128ELi4ES3_EELb0ELb1ELb1ELb0ELb0ELb1ELb1ELb0EEEvNS_16Flash_fwd_paramsE --------------------------
	.section	.text._ZN5flash24flash_fwd_splitkv_kernelI23Flash_fwd_kernel_traitsILi96ELi64ELi128ELi4ELb0ELb0EN7cutlass10bfloat16_tE19Flash_kernel_traitsILi96ELi64ELi128ELi4ES3_EELb0ELb1ELb1ELb0ELb0ELb1ELb1ELb0EEEvNS_16Flash_fwd_paramsE,"ax",@progbits
	.align	128
        .global         _ZN5flash24flash_fwd_splitkv_kernelI23Flash_fwd_kernel_traitsILi96ELi64ELi128ELi4ELb0ELb0EN7cutlass10bfloat16_tE19Flash_kernel_traitsILi96ELi64ELi128ELi4ES3_EELb0ELb1ELb1ELb0ELb0ELb1ELb1ELb0EEEvNS_16Flash_fwd_paramsE
        .type           _ZN5flash24flash_fwd_splitkv_kernelI23Flash_fwd_kernel_traitsILi96ELi64ELi128ELi4ELb0ELb0EN7cutlass10bfloat16_tE19Flash_kernel_traitsILi96ELi64ELi128ELi4ES3_EELb0ELb1ELb1ELb0ELb0ELb1ELb1ELb0EEEvNS_16Flash_fwd_paramsE,@function
        .size           _ZN5flash24flash_fwd_splitkv_kernelI23Flash_fwd_kernel_traitsILi96ELi64ELi128ELi4ELb0ELb0EN7cutlass10bfloat16_tE19Flash_kernel_traitsILi96ELi64ELi128ELi4ES3_EELb0ELb1ELb1ELb0ELb0ELb1ELb1ELb0EEEvNS_16Flash_fwd_paramsE,(.L_x_11639 - _ZN5flash24flash_fwd_splitkv_kernelI23Flash_fwd_kernel_traitsILi96ELi64ELi128ELi4ELb0ELb0EN7cutlass10bfloat16_tE19Flash_kernel_traitsILi96ELi64ELi128ELi4ES3_EELb0ELb1ELb1ELb0ELb0ELb1ELb1ELb0EEEvNS_16Flash_fwd_paramsE)
        .other          _ZN5flash24flash_fwd_splitkv_kernelI23Flash_fwd_kernel_traitsILi96ELi64ELi128ELi4ELb0ELb0EN7cutlass10bfloat16_tE19Flash_kernel_traitsILi96ELi64ELi128ELi4ES3_EELb0ELb1ELb1ELb0ELb0ELb1ELb1ELb0EEEvNS_16Flash_fwd_paramsE,@"STO_CUDA_ENTRY STV_DEFAULT"
_ZN5flash24flash_fwd_splitkv_kernelI23Flash_fwd_kernel_traitsILi96ELi64ELi128ELi4ELb0ELb0EN7cutlass10bfloat16_tE19Flash_kernel_traitsILi96ELi64ELi128ELi4ES3_EELb0ELb1ELb1ELb0ELb0ELb1ELb1ELb0EEEvNS_16Flash_fwd_paramsE:
.text._ZN5flash24flash_fwd_splitkv_kernelI23Flash_fwd_kernel_traitsILi96ELi64ELi128ELi4ELb0ELb0EN7cutlass10bfloat16_tE19Flash_kernel_traitsILi96ELi64ELi128ELi4ES3_EELb0ELb1ELb1ELb0ELb0ELb1ELb1ELb0EEEvNS_16Flash_fwd_paramsE:
        /* <DEDUP_REMOVED lines=8> */
[----:B------:R-:W-:-:S07]  /*0080*/  ISETP.NE.U32.AND P0, PT, R7, RZ, PT ;  /* 0x000000ff0700720c */ /* 0x000fce0003f05070 */
        /* <DEDUP_REMOVED lines=9> */
[----:B------:R-:W-:Y:S01]  /*0120*/  IMAD.MOV R0, RZ, RZ, -R223 ;  /* 0x000000ffff007224 */ /* 0x000fe200078e0adf */
[----:B------:R-:W3:Y:S03]  /*0130*/  LDC R5, c[0x0][0x374] ;  /* 0x0000dd00ff057b82 */ /* 0x000ee60000000800 */
        /* <DEDUP_REMOVED lines=8> */
[----:B-1234-:R-:W-:Y:S02]  /*01c0*/  IMAD R222, R7, R222, UR4 ;  /* 0x0000000407de7e24 */ /* 0x01efe4000f8e02de */
[----:B------:R-:W-:Y:S05]  /*01d0*/  CALL.REL.NOINC `($_ZN5flash24flash_fwd_splitkv_kernelI23Flash_fwd_kernel_traitsILi96ELi64ELi128ELi4ELb0ELb0EN7cutlass10bfloat16_tE19Flash_kernel_traitsILi96ELi64ELi128ELi4ES3_EELb0ELb1ELb1ELb0ELb0ELb1ELb1ELb0EEEvNS_16Flash_fwd_paramsE$_ZN5flash30compute_attn_1rowblock_splitkvI23Flash_fwd_kernel_traitsILi96ELi64ELi128ELi4ELb0ELb0EN7cutlass10bfloat16_tE19Flash_kernel_traitsILi96ELi64ELi128ELi4ES3_EELb0ELb1ELb1ELb0ELb0ELb1ELb1ELb0ENS_16Flash_fwd_paramsEEEvRKT8_iiiii) ;  /* 0x0000000000087944 */ /* 0x000fea0003c00000 */
[----:B------:R-:W-:Y:S05]  /*01e0*/  BSYNC.RECONVERGENT B3 ;  /* 0x0000000000037941 */ /* 0x000fea0003800200 */
.L_x_5595:
[----:B------:R-:W-:Y:S05]  /*01f0*/  EXIT ;  /* 0x000000000000794d */ /* 0x000fea0003800000 */
        .type           $_ZN5flash24flash_fwd_splitkv_kernelI23Flash_fwd_kernel_traitsILi96ELi64ELi128ELi4ELb0ELb0EN7cutlass10bfloat16_tE19Flash_kernel_traitsILi96ELi64ELi128ELi4ES3_EELb0ELb1ELb1ELb0ELb0ELb1ELb1ELb0EEEvNS_16Flash_fwd_paramsE$_ZN5flash30compute_attn_1rowblock_splitkvI23Flash_fwd_kernel_traitsILi96ELi64ELi128ELi4ELb0ELb0EN7cutlass10bfloat16_tE19Flash_kernel_traitsILi96ELi64ELi128ELi4ES3_EELb0ELb1ELb1ELb0ELb0ELb1ELb1ELb0ENS_16Flash_fwd_paramsEEEvRKT8_iiiii,@function
        .size           $_ZN5flash24flash_fwd_splitkv_kernelI23Flash_fwd_kernel_traitsILi96ELi64ELi128ELi4ELb0ELb0EN7cutlass10bfloat16_tE19Flash_kernel_traitsILi96ELi64ELi128ELi4ES3_EELb0ELb1ELb1ELb0ELb0ELb1ELb1ELb0EEEvNS_16Flash_fwd_paramsE$_ZN5flash30compute_attn_1rowblock_splitkvI23Flash_fwd_kernel_traitsILi96ELi64ELi128ELi4ELb0ELb0EN7cutlass10bfloat16_tE19Flash_kernel_traitsILi96ELi64ELi128ELi4ES3_EELb0ELb1ELb1ELb0ELb0ELb1ELb1ELb0ENS_16Flash_fwd_paramsEEEvRKT8_iiiii,(.L_x_11639 - $_ZN5flash24flash_fwd_splitkv_kernelI23Flash_fwd_kernel_traitsILi96ELi64ELi128ELi4ELb0ELb0EN7cutlass10bfloat16_tE19Flash_kernel_traitsILi96ELi64ELi128ELi4ES3_EELb0ELb1ELb1ELb0ELb0ELb1ELb1ELb0EEEvNS_16Flash_fwd_paramsE$_ZN5flash30compute_attn_1rowblock_splitkvI23Flash_fwd_kernel_traitsILi96ELi64ELi128ELi4ELb0ELb0EN7cutlass10bfloat16_tE19Flash_kernel_traitsILi96ELi64ELi128ELi4ES3_EELb0ELb1ELb1ELb0ELb0ELb1ELb1ELb0ENS_16Flash_fwd_paramsEEEvRKT8_iiiii)
$_ZN5flash24flash_fwd_splitkv_kernelI23Flash_fwd_kernel_traitsILi96ELi64ELi128ELi4ELb0ELb0EN7cutlass10bfloat16_tE19Flash_kernel_traitsILi96ELi64ELi128ELi4ES3_EELb0ELb1ELb1ELb0ELb0ELb1ELb1ELb0EEEvNS_16Flash_fwd_paramsE$_ZN5flash30compute_attn_1rowblock_splitkvI23Flash_fwd_kernel_traitsILi96ELi64ELi128ELi4ELb0ELb0EN7cutlass10bfloat16_tE19Flash_kernel_traitsILi96ELi64ELi128ELi4ES3_EELb0ELb1ELb1ELb0ELb0ELb1ELb1ELb0ENS_16Flash_fwd_paramsEEEvRKT8_iiiii:
        /* <DEDUP_REMOVED lines=39> */
.L_x_5597:
[----:B------:R-:W-:Y:S05]  /*0470*/  BSYNC.RECONVERGENT B0 ;  /* 0x0000000000007941 */ /* 0x000fea0003800200 */
.L_x_5596:
[----:B------:R-:W-:Y:S04]  /*0480*/  BSSY.RECONVERGENT B0, `(.L_x_5598) ;  /* 0x0000007000007945 */ /* 0x000fe80003800200 */
[----:B------:R-:W-:Y:S05]  /*0490*/  @!P3 BRA `(.L_x_5599) ;  /* 0x000000000014b947 */ /* 0x000fea0003800000 */
[----:B-----5:R-:W4:Y:S02]  /*04a0*/  LD.E.U8 R6, desc[UR4][R2.64+0x1b2] ;  /* 0x0001b20402067980 */ /* 0x020f24000c101100 */
[----:B----4-:R-:W-:-:S13]  /*04b0*/  ISETP.NE.AND P1, PT, R6, RZ, PT ;  /* 0x000000ff0600720c */ /* 0x010fda0003f25270 */
[----:B------:R-:W4:Y:S02]  /*04c0*/  @P1 LD.E R7, desc[UR4][R18.64+0x4] ;  /* 0x0000040412071980 */ /* 0x000f24000c101900 */
[----:B----4-:R-:W-:-:S06]  /*04d0*/  @P1 IADD3 R6, PT, PT, R7, -R14, RZ ;  /* 0x8000000e07061210 */ /* 0x010fcc0007ffe0ff */
[----:B------:R4:W5:Y:S02]  /*04e0*/  @!P1 LD.E R6, desc[UR4][R18.64] ;  /* 0x0000000412069980 */ /* 0x000964000c101900 */
.L_x_5599:
[----:B------:R-:W-:Y:S05]  /*04f0*/  BSYNC.RECONVERGENT B0 ;  /* 0x0000000000007941 */ /* 0x000fea0003800200 */
.L_x_5598:
        /* <DEDUP_REMOVED lines=8> */
.L_x_5601:
[----:B------:R-:W5:Y:S01]  /*0580*/  LD.E.64 R8, desc[UR4][R2.64+0x108] ;  /* 0x0001080402087980 */ /* 0x000f62000c101b00 */
[----:B------:R-:W-:Y:S01]  /*0590*/  BSSY.RECONVERGENT B0, `(.L_x_5603) ;  /* 0x0000006000007945 */ /* 0x000fe20003800200 */
[----:B------:R-:W-:Y:S01]  /*05a0*/  IMAD.MOV.U32 R113, RZ, RZ, RZ ;  /* 0x000000ffff717224 */ /* 0x000fe200078e00ff */
[----:B-----5:R-:W-:-:S04]  /*05b0*/  ISETP.NE.U32.AND P0, PT, R8, RZ, PT ;  /* 0x000000ff0800720c */ /* 0x020fc80003f05070 */
[----:B------:R-:W-:-:S13]  /*05c0*/  ISETP.NE.AND.EX P0, PT, R9, RZ, PT, P0 ;  /* 0x000000ff0900720c */ /* 0x000fda0003f05300 */
[----:B------:R-:W-:Y:S05]  /*05d0*/  @!P0 BRA `(.L_x_5604) ;  /* 0x0000000000048947 */ /* 0x000fea0003800000 */
[----:B------:R1:W5:Y:S02]  /*05e0*/  LD.E R113, desc[UR4][R2.64+0xbc] ;  /* 0x0000bc0402717980 */ /* 0x000364000c101900 */
.L_x_5604:
[----:B------:R-:W-:Y:S05]  /*05f0*/  BSYNC.RECONVERGENT B0 ;  /* 0x0000000000007941 */ /* 0x000fea0003800200 */
.L_x_5603:
[----:B-----5:R-:W-:Y:S02]  /*0600*/  IADD3 R113, PT, PT, R113, R6, -R13 ;  /* 0x0000000671717210 */ /* 0x020fe40007ffe80d */
.L_x_5602:
[----:B------:R-:W-:Y:S05]  /*0610*/  BSYNC.RECONVERGENT B1 ;  /* 0x0000000000017941 */ /* 0x000fea0003800200 */
.L_x_5600:
[----:B------:R-:W-:Y:S01]  /*0620*/  IMAD.SHL.U32 R115, R213, 0x40, RZ ;  /* 0x00000040d5737824 */ /* 0x000fe200078e00ff */
[----:B------:R-:W-:Y:S01]  /*0630*/  MOV R6, R212 ;  /* 0x000000d400067202 */ /* 0x000fe20000000f00 */
[----:B------:R-:W-:-:S03]  /*0640*/  IMAD.MOV.U32 R7, RZ, RZ, 0x0 ;  /* 0x00000000ff077424 */ /* 0x000fc600078e00ff */
[----:B------:R-:W-:-:S13]  /*0650*/  ISETP.GT.AND P0, PT, R230, R115, PT ;  /* 0x00000073e600720c */ /* 0x000fda0003f04270 */
[----:B-1234-:R-:W-:Y:S05]  /*0660*/  @!P0 RET.REL.NODEC R6 `(_ZN5flash24flash_fwd_splitkv_kernelI23Flash_fwd_kernel_traitsILi96ELi64ELi128ELi4ELb0ELb0EN7cutlass10bfloat16_tE19Flash_kernel_traitsILi96ELi64ELi128ELi4ES3_EELb0ELb1ELb1ELb0ELb0ELb1ELb1ELb0EEEvNS_16Flash_fwd_paramsE) ;  /* 0xfffffff806648950 */ /* 0x01efea0003c3ffff */
        /* <DEDUP_REMOVED lines=32> */
[----:B------:R-:W-:Y:S01]  /*0870*/  IMAD R8, R213, 0x40, -R230 ;  /* 0x00000040d5087824 */ /* 0x000fe200078e0ae6 */
[----:B------:R-:W-:-:S04]  /*0880*/  SHF.R.S32.HI R9, RZ, 0x1f, R6 ;  /* 0x0000001fff097819 */ /* 0x000fc80000011406 */
[--C-:B---3--:R-:W-:Y:S02]  /*0890*/  IADD3 R8, PT, PT, R10, R8, R7.reuse ;  /* 0x000000080a087210 */ /* 0x108fe40007ffe007 */
[----:B------:R-:W-:Y:S02]  /*08a0*/  SHF.R.S32.HI R10, RZ, 0x1f, R7 ;  /* 0x0000001fff0a7819 */ /* 0x000fe40000011407 */
[----:B------:R-:W-:Y:S01]  /*08b0*/  LEA.HI R6, R9, R6, RZ, 0x7 ;  /* 0x0000000609067211 */ /* 0x000fe200078f38ff */
[----:B------:R-:W-:Y:S01]  /*08c0*/  VIADD R8, R8, 0x40 ;  /* 0x0000004008087836 */ /* 0x000fe20000000000 */
[----:B------:R-:W-:Y:S01]  /*08d0*/  LEA.HI R10, R10, R7, RZ, 0x7 ;  /* 0x000000070a0a7211 */ /* 0x000fe200078f38ff */
[----:B------:R-:W-:Y:S01]  /*08e0*/  @P2 VIADD R12, R12, 0x1 ;  /* 0x000000010c0c2836 */ /* 0x000fe20000000000 */
[----:B------:R-:W-:Y:S02]  /*08f0*/  SHF.R.S32.HI R6, RZ, 0x7, R6 ;  /* 0x00000007ff067819 */ /* 0x000fe40000011406 */
[----:B------:R-:W-:Y:S01]  /*0900*/  SHF.R.S32.HI R10, RZ, 0x7, R10 ;  /* 0x00000007ff0a7819 */ /* 0x000fe2000001140a */
[----:B------:R-:W-:Y:S01]  /*0910*/  @!P0 IMAD.MOV R12, RZ, RZ, -R12 ;  /* 0x000000ffff0c8224 */ /* 0x000fe200078e0a0c */
[----:B------:R-:W-:-:S02]  /*0920*/  @!P1 LOP3.LUT R12, RZ, R5, RZ, 0x33, !PT ;  /* 0x00000005ff0c9212 */ /* 0x000fc400078e33ff */
[----:B------:R-:W-:-:S03]  /*0930*/  SHF.R.S32.HI R5, RZ, 0x1f, R8 ;  /* 0x0000001fff057819 */ /* 0x000fc60000011408 */
[----:B------:R-:W-:Y:S01]  /*0940*/  IMAD R207, R12, UR8, RZ ;  /* 0x000000080ccf7c24 */ /* 0x000fe2000f8e02ff */
[----:B------:R-:W-:-:S04]  /*0950*/  LEA.HI R5, R5, R8, RZ, 0x7 ;  /* 0x0000000805057211 */ /* 0x000fc800078f38ff */
        /* <DEDUP_REMOVED lines=19> */
[C---:B------:R-:W-:Y:S01]  /*0a90*/  ISETP.GE.AND P2, PT, R119.reuse, R230, PT ;  /* 0x000000e67700720c */ /* 0x040fe20003f46270 */
[----:B------:R-:W-:Y:S01]  /*0aa0*/  VIADD R13, R119, 0x10 ;  /* 0x00000010770d7836 */ /* 0x000fe20000000000 */
[----:B------:R-:W-:Y:S01]  /*0ab0*/  LOP3.LUT R7, R7, 0x1c, RZ, 0xc0, !PT ;  /* 0x0000001c07077812 */ /* 0x000fe200078ec0ff */
[----:B----4-:R-:W-:Y:S02]  /*0ac0*/  IMAD R6, R5, R6, RZ ;  /* 0x0000000605067224 */ /* 0x010fe400078e02ff */
[----:B------:R-:W-:Y:S01]  /*0ad0*/  VIADD R17, R119, 0x20 ;  /* 0x0000002077117836 */ /* 0x000fe20000000000 */
[----:B------:R-:W-:Y:S01]  /*0ae0*/  ISETP.NE.AND P6, PT, R7, RZ, PT ;  /* 0x000000ff0700720c */ /* 0x000fe20003fc5270 */
[----:B-1----:R-:W-:Y:S01]  /*0af0*/  IMAD R3, R119, 0x60, R7 ;  /* 0x0000006077037824 */ /* 0x002fe200078e0207 */
[CC--:B------:R-:W-:Y:S02]  /*0b00*/  ISETP.GE.AND P0, PT, R13.reuse, R230.reuse, PT ;  /* 0x000000e60d00720c */ /* 0x0c0fe40003f06270 */
[----:B------:R-:W-:-:S02]  /*0b10*/  ISETP.GE.OR P4, PT, R13, R230, P6 ;  /* 0x000000e60d00720c */ /* 0x000fc40003786670 */
[C---:B------:R-:W-:Y:S02]  /*0b20*/  IADD3 R13, P1, PT, R6.reuse, R3, RZ ;  /* 0x00000003060d7210 */ /* 0x040fe40007f3e0ff */
        /* <DEDUP_REMOVED lines=12> */
.L_x_5607:
[----:B------:R-:W-:Y:S05]  /*0bf0*/  BSYNC.RECONVERGENT B0 ;  /* 0x0000000000007941 */ /* 0x000fea0003800200 */
.L_x_5606:
[----:B------:R-:W-:Y:S01]  /*0c00*/  BSSY.RECONVERGENT B0, `(.L_x_5608) ;  /* 0x0000010000007945 */ /* 0x000fe20003800200 */
[----:B------:R-:W-:Y:S02]  /*0c10*/  ISETP.GE.AND P1, PT, R17, R230, PT ;  /* 0x000000e61100720c */ /* 0x000fe40003f26270 */
[----:B-1----:R-:W-:Y:S01]  /*0c20*/  IADD3 R15, PT, PT, R119, 0x30, RZ ;  /* 0x00000030770f7810 */ /* 0x002fe20007ffe0ff */
        /* <DEDUP_REMOVED lines=13> */
.L_x_5609:
[----:B------:R-:W-:Y:S05]  /*0d00*/  BSYNC.RECONVERGENT B0 ;  /* 0x0000000000007941 */ /* 0x000fea0003800200 */
.L_x_5608:
[----:B------:R-:W-:Y:S01]  /*0d10*/  BSSY.RECONVERGENT B0, `(.L_x_5610) ;  /* 0x000000f000007945 */ /* 0x000fe20003800200 */
[----:B------:R-:W-:-:S03]  /*0d20*/  ISETP.GE.AND P0, PT, R15, R230, PT ;  /* 0x000000e60f00720c */ /* 0x000fc60003f06270 */
[----:B------:R-:W-:Y:S10]  /*0d30*/  @P1 BRA `(.L_x_5611) ;  /* 0x0000000000301947 */ /* 0x000ff40003800000 */
[-C--:B-----5:R-:W-:Y:S02]  /*0d40*/  ISETP.GE.AND P5, PT, R7, R0.reuse, PT ;  /* 0x000000000700720c */ /* 0x0a0fe40003fa6270 */
[-C--:B------:R-:W-:Y:S02]  /*0d50*/  ISETP.GE.AND P3, PT, R21, R0.reuse, PT ;  /* 0x000000001500720c */ /* 0x080fe40003f66270 */
[----:B------:R-:W-:-:S09]  /*0d60*/  ISETP.GE.AND P2, PT, R19, R0, PT ;  /* 0x000000001300720c */ /* 0x000fd20003f46270 */
[----:B-1----:R-:W-:-:S04]  /*0d70*/  @!P5 LEA R26, P1, R13, R10, 0x2 ;  /* 0x0000000a0d1ad211 */ /* 0x002fc800078210ff */
        /* <DEDUP_REMOVED lines=8> */
.L_x_5611:
[----:B------:R-:W-:Y:S05]  /*0e00*/  BSYNC.RECONVERGENT B0 ;  /* 0x0000000000007941 */ /* 0x000fea0003800200 */
.L_x_5610:
        /* <DEDUP_REMOVED lines=15> */
.L_x_5613:
[----:B------:R-:W-:Y:S05]  /*0f00*/  BSYNC.RECONVERGENT B0 ;  /* 0x0000000000007941 */ /* 0x000fea0003800200 */
.L_x_5612:
[-C--:B------:R-:W-:Y:S01]  /*0f10*/  ISETP.GE.OR P1, PT, R17, R230.reuse, P6 ;  /* 0x000000e61100720c */ /* 0x080fe20003726670 */
[----:B---3--:R-:W-:Y:S01]  /*0f20*/  @!P4 IMAD.MOV.U32 R7, RZ, RZ, -0x800000 ;  /* 0xff800000ff07c424 */ /* 0x008fe200078e00ff */
[----:B------:R-:W-:Y:S01]  /*0f30*/  IADD3 R119, P0, PT, R5, R119, RZ ;  /* 0x0000007705777210 */ /* 0x000fe20007f1e0ff */
        /* <DEDUP_REMOVED lines=10> */
[----:B-12---:R-:W-:Y:S05]  /*0fe0*/  @P6 RET.REL.NODEC R212 `(_ZN5flash24flash_fwd_splitkv_kernelI23Flash_fwd_kernel_traitsILi96ELi64ELi128ELi4ELb0ELb0EN7cutlass10bfloat16_tE19Flash_kernel_traitsILi96ELi64ELi128ELi4ES3_EELb0ELb1ELb1ELb0ELb0ELb1ELb1ELb0EEEvNS_16Flash_fwd_paramsE) ;  /* 0xfffffff0d4046950 */ /* 0x006fea0003c3ffff */
[----:B------:R-:W-:Y:S02]  /*0ff0*/  MOV R5, 0xff800000 ;  /* 0xff80000000057802 */ /* 0x000fe40000000f00 */
[----:B------:R-:W-:-:S03]  /*1000*/  MOV R213, 0x0 ;  /* 0x0000000000d57802 */ /* 0x000fc60000000f00 */
[----:B------:R1:W-:Y:S02]  /*1010*/  ST.E desc[UR4][R2.64+0xc0], R5 ;  /* 0x0000c00502007985 */ /* 0x0003e4000c101904 */
[----:B-1----:R-:W-:Y:S05]  /*1020*/  RET.REL.NODEC R212 `(_ZN5flash24flash_fwd_splitkv_kernelI23Flash_fwd_kernel_traitsILi96ELi64ELi128ELi4ELb0ELb0EN7cutlass10bfloat16_tE19Flash_kernel_traitsILi96ELi64ELi128ELi4ES3_EELb0ELb1ELb1ELb0ELb0ELb1ELb1ELb0EEEvNS_16Flash_fwd_paramsE) ;  /* 0xffffffecd4f47950 */ /* 0x002fea0003c3ffff */
.L_x_5605:
        /* <DEDUP_REMOVED lines=55> */
[----:B----45:R-:W4:Y:S02]  /*13a0*/  MUFU.RCP R12, R14 ;  /* 0x0000000e000c7308 */ /* 0x030f240000001000 */
[----:B----4-:R-:W-:-:S06]  /*13b0*/  IADD3 R12, PT, PT, R12, 0xffffffe, RZ ;  /* 0x0ffffffe0c0c7810 */ /* 0x010fcc0007ffe0ff */
[----:B-1----:R-:W1:Y:S01]  /*13c0*/  F2I.FTZ.U32.TRUNC.NTZ R23, R12 ;  /* 0x0000000c00177305 */ /* 0x002e62000021f000 */
[----:B------:R-:W-:Y:S02]  /*13d0*/  MOV R22, RZ ;  /* 0x000000ff00167202 */ /* 0x000fe40000000f00 */
        /* <DEDUP_REMOVED lines=43> */
.L_x_5615:
        /* <DEDUP_REMOVED lines=30> */
[----:B-----5:R-:W-:Y:S01]  /*1870*/  @!P4 SHF.R.S32.HI R0, RZ, 0x1f, R12 ;  /* 0x0000001fff00c819 */ /* 0x020fe2000001140c */
[----:B----4-:R-:W-:Y:S01]  /*1880*/  @!P4 IMAD R9, R21, R12, RZ ;  /* 0x0000000c1509c224 */ /* 0x010fe200078e02ff */
[----:B------:R-:W-:Y:S02]  /*1890*/  ISETP.GE.U32.AND P5, PT, R7, R4, PT ;  /* 0x000000040700720c */ /* 0x000fe40003fa6070 */
        /* <DEDUP_REMOVED lines=30> */
[----:B------:R-:W-:Y:S01]  /*1a80*/  SHF.R.S32.HI R4, RZ, 0x1f, R10 ;  /* 0x0000001fff047819 */ /* 0x000fe2000001140a */
[----:B------:R-:W-:Y:S01]  /*1a90*/  IMAD R9, R19, R10, RZ ;  /* 0x0000000a13097224 */ /* 0x000fe200078e02ff */
[----:B------:R-:W-:Y:S01]  /*1aa0*/  MOV R14, R8 ;  /* 0x00000008000e7202 */ /* 0x000fe20000000f00 */
[----:B------:R-:W-:-:S02]  /*1ab0*/  @!P4 IMAD R0, R16, R7, R0 ;  /* 0x000000071000c224 */ /* 0x000fc400078e0200 */
[----:B------:R-:W-:Y:S02]  /*1ac0*/  IMAD R9, R18, R4, R9 ;  /* 0x0000000412097224 */ /* 0x000fe400078e0209 */
[----:B------:R-:W-:-:S04]  /*1ad0*/  @!P4 IMAD.WIDE.U32 R16, R16, R12, R22 ;  /* 0x0000000c1010c225 */ /* 0x000fc800078e0016 */
[----:B------:R-:W-:Y:S02]  /*1ae0*/  @P4 IMAD R4, R201, R13, RZ ;  /* 0x0000000dc9044224 */ /* 0x000fe400078e02ff */
[----:B------:R-:W-:-:S04]  /*1af0*/  IMAD.WIDE.U32 R14, R18, R10, R14 ;  /* 0x0000000a120e7225 */ /* 0x000fc800078e000e */
[----:B------:R-:W-:Y:S01]  /*1b00*/  @P4 IMAD.WIDE.U32 R12, R200, R13, RZ ;  /* 0x0000000dc80c4225 */ /* 0x000fe200078e00ff */
[----:B------:R-:W-:Y:S02]  /*1b10*/  @!P4 MOV R20, R16 ;  /* 0x000000100014c202 */ /* 0x000fe40000000f00 */
[----:B------:R-:W-:Y:S01]  /*1b20*/  MOV R10, R14 ;  /* 0x0000000e000a7202 */ /* 0x000fe20000000f00 */
[----:B------:R-:W-:Y:S01]  /*1b30*/  @!P4 IMAD.IADD R24, R17, 0x1, R0 ;  /* 0x000000011118c824 */ /* 0x000fe200078e0200 */
[----:B------:R-:W-:Y:S01]  /*1b40*/  @P4 IADD3 R24, PT, PT, R13, R4, RZ ;  /* 0x000000040d184210 */ /* 0x000fe20007ffe0ff */
[----:B------:R-:W-:Y:S01]  /*1b50*/  IMAD.IADD R0, R15, 0x1, R9 ;  /* 0x000000010f007824 */ /* 0x000fe200078e0209 */
[----:B-1----:R-:W-:Y:S02]  /*1b60*/  @P4 MOV R20, R12 ;  /* 0x0000000c00144202 */ /* 0x002fe40000000f00 */
.L_x_5616:
[----:B------:R-:W-:Y:S05]  /*1b70*/  BSYNC.RECONVERGENT B0 ;  /* 0x0000000000007941 */ /* 0x000fea0003800200 */
.L_x_5614:
        /* <DEDUP_REMOVED lines=27> */
[----:B------:R-:W-:Y:S01]  /*1d30*/  ISETP.NE.AND P5, PT, R5, RZ, PT ;  /* 0x000000ff0500720c */ /* 0x000fe20003fa5270 */
[----:B------:R-:W-:Y:S01]  /*1d40*/  IMAD.SHL.U32 R4, R119, 0x8, RZ ;  /* 0x0000000877047824 */ /* 0x000fe200078e00ff */
[----:B------:R-:W-:-:S04]  /*1d50*/  ISETP.GE.AND P4, PT, R13, RZ, PT ;  /* 0x000000ff0d00720c */ /* 0x000fc80003f86270 */
[----:B------:R-:W-:Y:S01]  /*1d60*/  LOP3.LUT R32, R4, 0xc0, RZ, 0xc0, !PT ;  /* 0x000000c004207812 */ /* 0x000fe200078ec0ff */
[-C--:B------:R-:W-:Y:S01]  /*1d70*/  IMAD.WIDE.U32 R30, R6, R200.reuse, RZ ;  /* 0x000000c8061e7225 */ /* 0x080fe200078e00ff */
[----:B------:R-:W-:Y:S02]  /*1d80*/  LOP3.LUT R220, R4, 0x18, RZ, 0xc0, !PT ;  /* 0x0000001804dc7812 */ /* 0x000fe400078ec0ff */
[----:B------:R-:W-:Y:S01]  /*1d90*/  LOP3.LUT R221, R32, 0x18, R119, 0xf8, !PT ;  /* 0x0000001820dd7812 */ /* 0x000fe200078ef877 */
[----:B------:R-:W-:Y:S02]  /*1da0*/  @P6 VIADD R12, R12, 0x1 ;  /* 0x000000010c0c6836 */ /* 0x000fe40000000000 */
[----:B------:R-:W-:Y:S02]  /*1db0*/  IMAD R7, R21, R200, RZ ;  /* 0x000000c815077224 */ /* 0x000fe400078e02ff */
[C---:B------:R-:W-:Y:S02]  /*1dc0*/  IMAD.SHL.U32 R217, R119.reuse, 0x20, RZ ;  /* 0x0000002077d97824 */ /* 0x040fe400078e00ff */
[----:B------:R-:W-:Y:S01]  /*1dd0*/  IMAD.SHL.U32 R120, R119, 0x10, RZ ;  /* 0x0000001077787824 */ /* 0x000fe200078e00ff */
[----:B------:R-:W-:Y:S01]  /*1de0*/  LOP3.LUT R221, R221, 0x18, R4, 0x78, !PT ;  /* 0x00000018dddd7812 */ /* 0x000fe200078e7804 */
[----:B------:R-:W-:Y:S01]  /*1df0*/  @!P4 IMAD.MOV R12, RZ, RZ, -R12 ;  /* 0x000000ffff0cc224 */ /* 0x000fe200078e0a0c */
[----:B------:R-:W-:Y:S01]  /*1e00*/  @!P5 LOP3.LUT R12, RZ, R5, RZ, 0x33, !PT ;  /* 0x00000005ff0cd212 */ /* 0x000fe200078e33ff */
[----:B------:R-:W-:Y:S01]  /*1e10*/  IMAD R7, R6, R201, R7 ;  /* 0x000000c906077224 */ /* 0x000fe200078e0207 */
[----:B------:R-:W-:Y:S01]  /*1e20*/  IADD3 R20, P1, P0, R30, R20, R220 ;  /* 0x000000141e147210 */ /* 0x000fe2000783e0dc */
[----:B------:R-:W-:Y:S01]  /*1e30*/  IMAD.SHL.U32 R118, R119, 0x4, RZ ;  /* 0x0000000477767824 */ /* 0x000fe200078e00ff */
[----:B------:R-:W-:-:S02]  /*1e40*/  LOP3.LUT R30, R217, 0xc0, RZ, 0xc0, !PT ;  /* 0x000000c0d91e7812 */ /* 0x000fc400078ec0ff */
[----:B------:R-:W-:Y:S02]  /*1e50*/  LOP3.LUT R6, R120, 0x100, RZ, 0xc0, !PT ;  /* 0x0000010078067812 */ /* 0x000fe400078ec0ff */
[----:B------:R-:W-:Y:S01]  /*1e60*/  LOP3.LUT R221, R221, 0x1f20, R4, 0xf8, !PT ;  /* 0x00001f20dddd7812 */ /* 0x000fe200078ef804 */
[-C--:B------:R-:W-:Y:S01]  /*1e70*/  IMAD R4, R29, R12.reuse, RZ ;  /* 0x0000000c1d047224 */ /* 0x080fe200078e02ff */
[----:B------:R-:W-:Y:S01]  /*1e80*/  SHF.R.S32.HI R5, RZ, 0x1f, R12 ;  /* 0x0000001fff057819 */ /* 0x000fe2000001140c */
[----:B------:R-:W-:Y:S01]  /*1e90*/  IMAD.IADD R7, R31, 0x1, R7 ;  /* 0x000000011f077824 */ /* 0x000fe200078e0207 */
[----:B------:R-:W-:Y:S02]  /*1ea0*/  LOP3.LUT R123, R118, 0x18, RZ, 0xc0, !PT ;  /* 0x00000018767b7812 */ /* 0x000fe400078ec0ff */
[----:B------:R-:W-:Y:S01]  /*1eb0*/  LOP3.LUT R121, R30, 0x8, R119, 0xf8, !PT ;  /* 0x000000081e797812 */ /* 0x000fe200078ef877 */
[----:B------:R-:W-:Y:S01]  /*1ec0*/  IMAD.WIDE.U32 R30, R28, R12, RZ ;  /* 0x0000000c1c1e7225 */ /* 0x000fe200078e00ff */
[----:B------:R-:W-:-:S02]  /*1ed0*/  LOP3.LUT R6, R6, 0x20, R217, 0xf8, !PT ;  /* 0x0000002006067812 */ /* 0x000fc400078ef8d9 */
[----:B------:R-:W-:Y:S01]  /*1ee0*/  SHF.R.U32.HI R193, RZ, 0x1, R119 ;  /* 0x00000001ffc17819 */ /* 0x000fe20000011677 */
[----:B------:R-:W-:Y:S01]  /*1ef0*/  IMAD R4, R5, R28, R4 ;  /* 0x0000001c05047224 */ /* 0x000fe200078e0204 */
[----:B------:R-:W-:Y:S02]  /*1f00*/  LOP3.LUT R121, R6, R121, R123, 0xf6, !PT ;  /* 0x0000007906797212 */ /* 0x000fe400078ef67b */
[----:B------:R-:W-:Y:S02]  /*1f10*/  IADD3.X R7, PT, PT, R7, R24, RZ, P1, P0 ;  /* 0x0000001807077210 */ /* 0x000fe40000fe04ff */
[----:B------:R-:W-:Y:S02]  /*1f20*/  LOP3.LUT R6, R193, 0x8, RZ, 0xc0, !PT ;  /* 0x00000008c1067812 */ /* 0x000fe400078ec0ff */
[----:B------:R-:W-:Y:S01]  /*1f30*/  LOP3.LUT R192, R120, 0x3e00, RZ, 0xc0, !PT ;  /* 0x00003e0078c07812 */ /* 0x000fe200078ec0ff */
[----:B------:R-:W-:Y:S01]  /*1f40*/  IMAD.IADD R4, R31, 0x1, R4 ;  /* 0x000000011f047824 */ /* 0x000fe200078e0204 */
[----:B------:R-:W-:Y:S01]  /*1f50*/  IADD3 R20, P0, PT, R20, R30, RZ ;  /* 0x0000001e14147210 */ /* 0x000fe20007f1e0ff */
[----:B------:R-:W1:Y:S01]  /*1f60*/  S2R R122, SR_CgaCtaId ;  /* 0x00000000007a7919 */ /* 0x000e620000008800 */
[----:B------:R-:W-:-:S02]  /*1f70*/  LOP3.LUT R12, R217, 0x100, RZ, 0xc0, !PT ;  /* 0x00000100d90c7812 */ /* 0x000fc400078ec0ff */
[--C-:B------:R-:W-:Y:S02]  /*1f80*/  LOP3.LUT R6, R6, 0xc0, R217.reuse, 0xf8, !PT ;  /* 0x000000c006067812 */ /* 0x100fe400078ef8d9 */
[----:B------:R-:W-:Y:S01]  /*1f90*/  LOP3.LUT R24, R192, 0x20, R217, 0xf8, !PT ;  /* 0x00000020c0187812 */ /* 0x000fe200078ef8d9 */
[----:B------:R-:W-:Y:S01]  /*1fa0*/  IMAD.X R21, R7, 0x1, R4, P0 ;  /* 0x0000000107157824 */ /* 0x000fe200000e0604 */
[----:B------:R-:W-:Y:S02]  /*1fb0*/  SHF.R.U32.HI R130, RZ, 0x2, R119 ;  /* 0x00000002ff827819 */ /* 0x000fe40000011677 */
[----:B------:R-:W-:Y:S02]  /*1fc0*/  LOP3.LUT R6, R6, R123, RZ, 0x3c, !PT ;  /* 0x0000007b06067212 */ /* 0x000fe400078e3cff */
[--C-:B------:R-:W-:Y:S02]  /*1fd0*/  LOP3.LUT R5, R24, 0x100, R217.reuse, 0xf8, !PT ;  /* 0x0000010018057812 */ /* 0x100fe400078ef8d9 */
[----:B------:R-:W-:Y:S01]  /*1fe0*/  LOP3.LUT R111, R12, 0x20, R217, 0xf8, !PT ;  /* 0x000000200c6f7812 */ /* 0x000fe200078ef8d9 */
[----:B------:R-:W-:Y:S01]  /*1ff0*/  IMAD R211, R201, R130, RZ ;  /* 0x00000082c9d37224 */ /* 0x000fe200078e02ff */
[----:B------:R-:W-:Y:S01]  /*2000*/  IADD3 R12, P1, PT, R220, R10, RZ ;  /* 0x0000000adc0c7210 */ /* 0x000fe20007f3e0ff */
[----:B------:R-:W-:Y:S01]  /*2010*/  IMAD.WIDE.U32 R20, R130, R200, R20 ;  /* 0x000000c882147225 */ /* 0x000fe200078e0014 */
[----:B------:R-:W-:-:S02]  /*2020*/  LOP3.LUT R5, R5, R6, RZ, 0xfc, !PT ;  /* 0x0000000605057212 */ /* 0x000fc400078efcff */
[----:B------:R-:W-:Y:S01]  /*2030*/  LOP3.LUT R111, R111, R6, RZ, 0xfc, !PT ;  /* 0x000000066f6f7212 */ /* 0x000fe200078efcff */
[----:B------:R-:W-:Y:S02]  /*2040*/  IMAD.IADD R211, R21, 0x1, R211 ;  /* 0x0000000115d37824 */ /* 0x000fe400078e02d3 */
[----:B------:R-:W-:Y:S02]  /*2050*/  IMAD.X R13, RZ, RZ, R0, P1 ;  /* 0x000000ffff0d7224 */ /* 0x000fe400008e0600 */
        /* <DEDUP_REMOVED lines=15> */
[----:B------:R-:W-:Y:S02]  /*2150*/  @P2 IMAD.MOV.U32 R6, RZ, RZ, R10 ;  /* 0x000000ffff062224 */ /* 0x000fe400078e000a */
[----:B------:R-:W-:Y:S01]  /*2160*/  @!P2 IMAD R0, R27, R223, RZ ;  /* 0x000000df1b00a224 */ /* 0x000fe200078e02ff */
[----:B------:R-:W-:Y:S02]  /*2170*/  LEA.HI.X R211, R20, R23, R211, 0x1, P0 ;  /* 0x0000001714d37211 */ /* 0x000fe400000f0cd3 */
[----:B------:R-:W-:Y:S01]  /*2180*/  IADD3 R6, P0, PT, R220, R6, RZ ;  /* 0x00000006dc067210 */ /* 0x000fe20007f1e0ff */
[----:B------:R-:W-:Y:S02]  /*2190*/  @!P2 IMAD.IADD R0, R7, 0x1, R0 ;  /* 0x000000010700a824 */ /* 0x000fe400078e0200 */
[----:B------:R-:W-:-:S04]  /*21a0*/  @P2 IMAD.IADD R0, R11, 0x1, R4 ;  /* 0x000000010b002824 */ /* 0x000fc800078e0204 */
        /* <DEDUP_REMOVED lines=37> */
.L_x_5619:
[----:B------:R3:W-:Y:S02]  /*2400*/  STS.128 [R221+0x2000], RZ ;  /* 0x002000ffdd007388 */ /* 0x0007e40000000c00 */
.L_x_5618:
[----:B------:R-:W-:Y:S05]  /*2410*/  BSYNC.RECONVERGENT B0 ;  /* 0x0000000000007941 */ /* 0x000fea0003800200 */
.L_x_5617:
        /* <DEDUP_REMOVED lines=32> */
.L_x_5622:
[----:B------:R1:W-:Y:S02]  /*2620*/  STS.128 [R221+0x2800], RZ ;  /* 0x002800ffdd007388 */ /* 0x0003e40000000c00 */
.L_x_5621:
[----:B------:R-:W-:Y:S05]  /*2630*/  BSYNC.RECONVERGENT B0 ;  /* 0x0000000000007941 */ /* 0x000fea0003800200 */
.L_x_5620:
        /* <DEDUP_REMOVED lines=27> */
.L_x_5625:
[----:B------:R1:W-:Y:S02]  /*27f0*/  STS.128 [R221+0x7000], RZ ;  /* 0x007000ffdd007388 */ /* 0x0003e40000000c00 */
.L_x_5624:
[----:B------:R-:W-:Y:S05]  /*2800*/  BSYNC.RECONVERGENT B0 ;  /* 0x0000000000007941 */ /* 0x000fea0003800200 */
.L_x_5623:
[----:B------:R-:W-:Y:S01]  /*2810*/  ISETP.GE.AND P0, PT, R6, R7, PT ;  /* 0x000000070600720c */ /* 0x000fe20003f06270 */
[----:B------:R-:W-:-:S12]  /*2820*/  BSSY.RECONVERGENT B0, `(.L_x_5626) ;  /* 0x000001a000007945 */ /* 0x000fd80003800200 */
[----:B------:R-:W-:Y:S05]  /*2830*/  @P0 BRA `(.L_x_5627) ;  /* 0x0000000000600947 */ /* 0x000fea0003800000 */
[----:B------:R-:W-:Y:S01]  /*2840*/  IMAD.SHL.U32 R0, R198, 0x20, RZ ;  /* 0x00000020c6007824 */ /* 0x000fe200078e00ff */
        /* <DEDUP_REMOVED lines=22> */
.L_x_5628:
[----:B------:R1:W-:Y:S02]  /*29b0*/  STS.128 [R221+0x7800], RZ ;  /* 0x007800ffdd007388 */ /* 0x0003e40000000c00 */
.L_x_5627:
[----:B------:R-:W-:Y:S05]  /*29c0*/  BSYNC.RECONVERGENT B0 ;  /* 0x0000000000007941 */ /* 0x000fea0003800200 */
.L_x_5626:
[----:B------:R-:W-:Y:S01]  /*29d0*/  IADD3 R4, PT, PT, R130, 0x40, RZ ;  /* 0x0000004082047810 */ /* 0x000fe20007ffe0ff */
[----:B------:R-:W-:Y:S03]  /*29e0*/  BSSY.RECONVERGENT B0, `(.L_x_5629) ;  /* 0x0000019000007945 */ /* 0x000fe60003800200 */
[----:B------:R-:W-:-:S13]  /*29f0*/  ISETP.GE.AND P0, PT, R4, R7, PT ;  /* 0x000000070400720c */ /* 0x000fda0003f06270 */
        /* <DEDUP_REMOVED lines=22> */
.L_x_5631:
[----:B------:R1:W-:Y:S02]  /*2b60*/  STS.128 [R221+0x8000], RZ ;  /* 0x008000ffdd007388 */ /* 0x0003e40000000c00 */
.L_x_5630:
[----:B------:R-:W-:Y:S05]  /*2b70*/  BSYNC.RECONVERGENT B0 ;  /* 0x0000000000007941 */ /* 0x000fea0003800200 */
.L_x_5629:
[----:B------:R-:W-:Y:S01]  /*2b80*/  IADD3 R0, PT, PT, R130, 0x60, RZ ;  /* 0x0000006082007810 */ /* 0x000fe20007ffe0ff */
[----:B------:R-:W-:Y:S03]  /*2b90*/  BSSY.RECONVERGENT B0, `(.L_x_5632) ;  /* 0x0000018000007945 */ /* 0x000fe60003800200 */
[----:B------:R-:W-:-:S13]  /*2ba0*/  ISETP.GE.AND P0, PT, R0, R7, PT ;  /* 0x000000070000720c */ /* 0x000fda0003f06270 */
[----:B------:R-:W-:Y:S05]  /*2bb0*/  @P0 BRA `(.L_x_5633) ;  /* 0x0000000000540947 */ /* 0x000fea0003800000 */
[-C--:B-----5:R-:W-:Y:S01]  /*2bc0*/  ISETP.GE.AND P2, PT, R220, R219.reuse, PT ;  /* 0x000000dbdc00720c */ /* 0x0a0fe20003f46270 */
[----:B-1----:R-:W-:Y:S01]  /*2bd0*/  IMAD R8, R199, 0xc0, RZ ;  /* 0x000000c0c7087824 */ /* 0x002fe200078e02ff */
[-C--:B------:R-:W-:Y:S01]  /*2be0*/  ISETP.GE.AND P1, PT, R128, R219.reuse, PT ;  /* 0x000000db8000720c */ /* 0x080fe20003f26270 */
[----:B----4-:R-:W-:Y:S01]  /*2bf0*/  IMAD.WIDE.U32 R12, R198, 0xc0, R208 ;  /* 0x000000c0c60c7825 */ /* 0x010fe200078e00d0 */
        /* <DEDUP_REMOVED lines=17> */
.L_x_5633:
[----:B------:R-:W-:Y:S05]  /*2d10*/  BSYNC.RECONVERGENT B0 ;  /* 0x0000000000007941 */ /* 0x000fea0003800200 */
.L_x_5632:
        /* <DEDUP_REMOVED lines=41> */
.L_x_5636:
[----:B------:R3:W-:Y:S01]  /*2fb0*/  STS.128 [R221+0xd000], RZ ;  /* 0x00d000ffdd007388 */ /* 0x0007e20000000c00 */
[----:B------:R-:W-:Y:S05]  /*2fc0*/  BRA `(.L_x_5637) ;  /* 0x00000000000c7947 */ /* 0x000fea0003800000 */
.L_x_5635:
[----:B------:R2:W-:Y:S04]  /*2fd0*/  STS.128 [R221+0x9000], RZ ;  /* 0x009000ffdd007388 */ /* 0x0005e80000000c00 */
[----:B------:R2:W-:Y:S04]  /*2fe0*/  STS.128 [R221+0xb000], RZ ;  /* 0x00b000ffdd007388 */ /* 0x0005e80000000c00 */
[----:B------:R2:W-:Y:S02]  /*2ff0*/  STS.128 [R221+0xd000], RZ ;  /* 0x00d000ffdd007388 */ /* 0x0005e40000000c00 */
.L_x_5637:
[----:B------:R-:W-:Y:S05]  /*3000*/  BSYNC.RECONVERGENT B0 ;  /* 0x0000000000007941 */ /* 0x000fea0003800200 */
.L_x_5634:
        /* <DEDUP_REMOVED lines=29> */
.L_x_5640:
[----:B------:R1:W-:Y:S02]  /*31e0*/  STS.128 [R221+0xd800], RZ ;  /* 0x00d800ffdd007388 */ /* 0x0003e40000000c00 */
.L_x_5639:
[----:B------:R-:W-:Y:S05]  /*31f0*/  BSYNC.RECONVERGENT B0 ;  /* 0x0000000000007941 */ /* 0x000fea0003800200 */
.L_x_5638:
        /* <DEDUP_REMOVED lines=27> */
.L_x_5643:
[----:B------:R1:W-:Y:S02]  /*33b0*/  STS.128 [R221+0xe000], RZ ;  /* 0x00e000ffdd007388 */ /* 0x0003e40000000c00 */
.L_x_5642:
[----:B------:R-:W-:Y:S05]  /*33c0*/  BSYNC.RECONVERGENT B0 ;  /* 0x0000000000007941 */ /* 0x000fea0003800200 */
.L_x_5641:
        /* <DEDUP_REMOVED lines=31> */
.L_x_5646:
[----:B------:R1:W-:Y:S02]  /*35c0*/  STS.128 [R221+0xe800], RZ ;  /* 0x00e800ffdd007388 */ /* 0x0003e40000000c00 */
.L_x_5645:
[----:B------:R-:W-:Y:S05]  /*35d0*/  BSYNC.RECONVERGENT B0 ;  /* 0x0000000000007941 */ /* 0x000fea0003800200 */
.L_x_5644:
        /* <DEDUP_REMOVED lines=11> */
[----:B------:R-:W-:-:S02]  /*3690*/  IADD3 R110, PT, PT, R113, -R230, -R110 ;  /* 0x800000e6716e7210 */ /* 0x000fc40007ffe86e */
[----:B------:R-:W-:Y:S01]  /*36a0*/  IADD3 R108, PT, PT, R108, R113, -R230 ;  /* 0x000000716c6c7210 */ /* 0x000fe20007ffe8e6 */
[----:B------:R-:W3:Y:S01]  /*36b0*/  LDSM.16.M88.4 R24, [R114+0x3000] ;  /* 0x003000007218783b */ /* 0x000ee20000000200 */
[----:B------:R-:W-:-:S03]  /*36c0*/  LOP3.LUT R215, R193, 0x1f0, RZ, 0xc0, !PT ;  /* 0x000001f0c1d77812 */ /* 0x000fc600078ec0ff */
[----:B------:R-:W4:Y:S04]  /*36d0*/  LDSM.16.M88.4 R72, [R114+0x3800] ;  /* 0x003800007248783b */ /* 0x000f280000000200 */
[----:B------:R-:W4:Y:S04]  /*36e0*/  LDSM.16.M88.4 R64, [R114+0x3c00] ;  /* 0x003c00007240783b */ /* 0x000f280000000200 */
[----:B------:R-:W4:Y:S04]  /*36f0*/  LDSM.16.M88.4 R56, [R114+0x4000] ;  /* 0x004000007238783b */ /* 0x000f280000000200 */
[----:B------:R-:W4:Y:S04]  /*3700*/  LDSM.16.M88.4 R48, [R114+0x4400] ;  /* 0x004400007230783b */ /* 0x000f280000000200 */
[----:B------:R-:W4:Y:S04]  /*3710*/  LDSM.16.M88.4 R40, [R114+0x4800] ;  /* 0x004800007228783b */ /* 0x000f280000000200 */
[----:B-1----:R-:W1:Y:S04]  /*3720*/  LDSM.16.M88.4 R8, [R114+0x4c00] ;  /* 0x004c00007208783b */ /* 0x002e680000000200 */
[----:B------:R-:W-:Y:S04]  /*3730*/  LDSM.16.M88.4 R4, [R116] ;  /* 0x000000007404783b */ /* 0x000fe80000000200 */
[----:B------:R-:W1:Y:S04]  /*3740*/  LDSM.16.M88.4 R88, [R112+0x3400] ;  /* 0x003400007058783b */ /* 0x000e680000000200 */
[----:B------:R-:W1:Y:S01]  /*3750*/  LDSM.16.M88.4 R20, [R112+0x3000] ;  /* 0x003000007014783b */ /* 0x000e620000000200 */
[C---:B--2---:R-:W-:Y:S03]  /*3760*/  HMMA.16816.F32.BF16 R84, R32.reuse, R80, RZ ;  /* 0x000000502054723c */ /* 0x044fe600000418ff */
[----:B------:R-:W2:Y:S04]  /*3770*/  LDSM.16.M88.4 R16, [R112+0x3800] ;  /* 0x003800007010783b */ /* 0x000ea80000000200 */
[----:B------:R-:W-:Y:S01]  /*3780*/  LDSM.16.M88.4 R28, [R112+0x3c00] ;  /* 0x003c0000701c783b */ /* 0x000fe20000000200 */
[C---:B------:R-:W-:Y:S03]  /*3790*/  HMMA.16816.F32.BF16 R80, R32.reuse, R82, RZ ;  /* 0x000000522050723c */ /* 0x040fe600000418ff */
[----:B------:R-:W-:Y:S04]  /*37a0*/  LDSM.16.M88.4 R100, [R132+0x1000] ;  /* 0x001000008464783b */ /* 0x000fe80000000200 */
[----:B------:R-:W-:Y:S01]  /*37b0*/  LDSM.16.M88.4 R96, [R114+0x5400] ;  /* 0x005400007260783b */ /* 0x000fe20000000200 */
[C---:B---3--:R-:W-:Y:S03]  /*37c0*/  HMMA.16816.F32.BF16 R12, R32.reuse, R24, RZ ;  /* 0x00000018200c723c */ /* 0x048fe600000418ff */
        /* <DEDUP_REMOVED lines=29> */
[----:B------:R-:W-:Y:S01]  /*39a0*/  HMMA.16816.F32.BF16 R64, R4, R30, R64 ;  /* 0x0000001e0440723c */ /* 0x000fe20000041840 */
[----:B------:R-:W5:Y:S07]  /*39b0*/  LDSM.16.M88.4 R28, [R116+0x1000] ;  /* 0x00100000741c783b */ /* 0x000f6e0000000200 */
[C---:B---3--:R-:W-:Y:S08]  /*39c0*/  HMMA.16816.F32.BF16 R12, R100.reuse, R88, R12 ;  /* 0x00000058640c723c */ /* 0x048ff0000004180c */
[----:B------:R-:W-:Y:S01]  /*39d0*/  HMMA.16816.F32.BF16 R24, R100, R90, R24 ;  /* 0x0000005a6418723c */ /* 0x000fe20000041818 */
        /* <DEDUP_REMOVED lines=9> */
[----:B------:R-:W4:Y:S07]  /*3a70*/  LDSM.16.M88.4 R96, [R112+0x5400] ;  /* 0x005400007060783b */ /* 0x000f2e0000000200 */
[C---:B-1----:R-:W-:Y:S08]  /*3a80*/  HMMA.16816.F32.BF16 R36, R4.reuse, R8, R36 ;  /* 0x000000080424723c */ /* 0x042ff00000041824 */
[----:B------:R-:W-:Y:S01]  /*3a90*/  HMMA.16816.F32.BF16 R32, R4, R10, R32 ;  /* 0x0000000a0420723c */ /* 0x000fe20000041820 */
[----:B------:R-:W-:Y:S04]  /*3aa0*/  LDSM.16.M88.4 R8, [R116+0x2000] ;  /* 0x002000007408783b */ /* 0x000fe80000000200 */
[----:B------:R-:W1:Y:S03]  /*3ab0*/  LDSM.16.M88.4 R4, [R112+0x7000] ;  /* 0x007000007004783b */ /* 0x000e660000000200 */
[----:B-----5:R-:W-:Y:S08]  /*3ac0*/  HMMA.16816.F32.BF16 R12, R28, R104, R12 ;  /* 0x000000681c0c723c */ /* 0x020ff0000004180c */
[C---:B------:R-:W-:Y:S08]  /*3ad0*/  HMMA.16816.F32.BF16 R76, R100.reuse, R92, R76 ;  /* 0x0000005c644c723c */ /* 0x040ff0000004184c */
[----:B------:R-:W-:Y:S08]  /*3ae0*/  HMMA.16816.F32.BF16 R72, R100, R94, R72 ;  /* 0x0000005e6448723c */ /* 0x000ff00000041848 */
[----:B------:R-:W-:Y:S08]  /*3af0*/  HMMA.16816.F32.BF16 R24, R28, R106, R24 ;  /* 0x0000006a1c18723c */ /* 0x000ff00000041818 */
[----:B---3--:R-:W-:Y:S01]  /*3b00*/  HMMA.16816.F32.BF16 R92, R100, R88, R68 ;  /* 0x00000058645c723c */ /* 0x008fe20000041844 */
[----:B------:R-:W3:Y:S07]  /*3b10*/  LDSM.16.M88.4 R68, [R114+0x7400] ;  /* 0x007400007244783b */ /* 0x000eee0000000200 */
[C---:B--2---:R-:W-:Y:S08]  /*3b20*/  HMMA.16816.F32.BF16 R12, R20.reuse, R16, R12 ;  /* 0x00000010140c723c */ /* 0x044ff0000004180c */
[----:B------:R-:W-:Y:S01]  /*3b30*/  HMMA.16816.F32.BF16 R24, R20, R18, R24 ;  /* 0x000000121418723c */ /* 0x000fe20000041818 */
[----:B------:R-:W2:Y:S07]  /*3b40*/  LDSM.16.M88.4 R16, [R114+0x6000] ;  /* 0x006000007210783b */ /* 0x000eae0000000200 */
[C---:B----4-:R-:W-:Y:S01]  /*3b50*/  HMMA.16816.F32.BF16 R104, R28.reuse, R96, R84 ;  /* 0x000000601c68723c */ /* 0x050fe20000041854 */
[----:B------:R-:W-:Y:S07]  /*3b60*/  LDSM.16.M88.4 R84, [R112+0x7400] ;  /* 0x007400007054783b */ /* 0x000fee0000000200 */
[----:B------:R-:W-:Y:S08]  /*3b70*/  HMMA.16816.F32.BF16 R80, R28, R98, R80 ;  /* 0x000000621c50723c */ /* 0x000ff00000041850 */
[C---:B-1----:R-:W-:Y:S08]  /*3b80*/  HMMA.16816.F32.BF16 R12, R8.reuse, R4, R12 ;  /* 0x00000004080c723c */ /* 0x042ff0000004180c */
[----:B------:R-:W-:Y:S01]  /*3b90*/  HMMA.16816.F32.BF16 R24, R8, R6, R24 ;  /* 0x000000060818723c */ /* 0x000fe20000041818 */
[----:B------:R-:W1:Y:S07]  /*3ba0*/  LDSM.16.M88.4 R4, [R112+0x5800] ;  /* 0x005800007004783b */ /* 0x000e6e0000000200 */
[C---:B---3--:R-:W-:Y:S03]  /*3bb0*/  HMMA.16816.F32.BF16 R104, R20.reuse, R68, R104 ;  /* 0x000000441468723c */ /* 0x048fe60000041868 */
[-C--:B------:R-:W-:Y:S01]  /*3bc0*/  FMUL.FTZ R12, R12, R0.reuse ;  /* 0x000000000c0c7220 */ /* 0x080fe20000410000 */
[-C--:B------:R-:W-:Y:S01]  /*3bd0*/  FMUL.FTZ R129, R13, R0.reuse ;  /* 0x000000000d817220 */ /* 0x080fe20000410000 */
[-C--:B------:R-:W-:Y:S01]  /*3be0*/  FMUL.FTZ R127, R14, R0.reuse ;  /* 0x000000000e7f7220 */ /* 0x080fe20000410000 */
[-C--:B------:R-:W-:Y:S01]  /*3bf0*/  FMUL.FTZ R99, R15, R0.reuse ;  /* 0x000000000f637220 */ /* 0x080fe20000410000 */
[----:B------:R3:W4:Y:S01]  /*3c00*/  MUFU.TANH R97, R12 ;  /* 0x0000000c00617308 */ /* 0x0007220000002400 */
[----:B------:R-:W-:Y:S01]  /*3c10*/  HMMA.16816.F32.BF16 R80, R20, R70, R80 ;  /* 0x000000461450723c */ /* 0x000fe20000041850 */
[----:B------:R-:W5:Y:S02]  /*3c20*/  LDSM.16.M88.4 R68, [R114+0x6400] ;  /* 0x006400007244783b */ /* 0x000f640000000200 */
[-C--:B------:R-:W-:Y:S01]  /*3c30*/  FMUL.FTZ R24, R24, R0.reuse ;  /* 0x0000000018187220 */ /* 0x080fe20000410000 */
[-C--:B------:R-:W-:Y:S01]  /*3c40*/  FMUL.FTZ R25, R25, R0.reuse ;  /* 0x0000000019197220 */ /* 0x080fe20000410000 */
[-C--:B------:R-:W-:Y:S01]  /*3c50*/  FMUL.FTZ R26, R26, R0.reuse ;  /* 0x000000001a1a7220 */ /* 0x080fe20000410000 */
[-C--:B------:R-:W-:Y:S01]  /*3c60*/  FMUL.FTZ R27, R27, R0.reuse ;  /* 0x000000001b1b7220 */ /* 0x080fe20000410000 */
[----:B------:R-:W1:Y:S01]  /*3c70*/  MUFU.TANH R131, R24 ;  /* 0x0000001800837308 */ /* 0x000e620000002400 */
[C---:B--2---:R-:W-:Y:S07]  /*3c80*/  HMMA.16816.F32.BF16 R60, R100.reuse, R16, R60 ;  /* 0x00000010643c723c */ /* 0x044fee000004183c */
[----:B------:R-:W2:Y:S01]  /*3c90*/  MUFU.TANH R133, R26 ;  /* 0x0000001a00857308 */ /* 0x000ea20000002400 */
[C---:B------:R-:W-:Y:S01]  /*3ca0*/  HMMA.16816.F32.BF16 R56, R100.reuse, R18, R56 ;  /* 0x000000126438723c */ /* 0x040fe20000041838 */
[----:B---3--:R-:W3:Y:S04]  /*3cb0*/  LDSM.16.M88.4 R12, [R114+0x7800] ;  /* 0x00780000720c783b */ /* 0x008ee80000000200 */
[----:B------:R-:W4:Y:S02]  /*3cc0*/  LDSM.16.M88.4 R16, [R112+0x5c00] ;  /* 0x005c00007010783b */ /* 0x000f240000000200 */
[----:B------:R-:W2:Y:S01]  /*3cd0*/  MUFU.TANH R135, R27 ;  /* 0x0000001b00877308 */ /* 0x000ea20000002400 */
[----:B------:R-:W-:Y:S07]  /*3ce0*/  HMMA.16816.F32.BF16 R64, R100, R90, R64 ;  /* 0x0000005a6440723c */ /* 0x000fee0000041840 */
[----:B------:R-:W2:Y:S01]  /*3cf0*/  MUFU.TANH R129, R129 ;  /* 0x0000008100817308 */ /* 0x000ea20000002400 */
[C---:B-1----:R-:W-:Y:S01]  /*3d00*/  HMMA.16816.F32.BF16 R88, R28.reuse, R4, R76 ;  /* 0x000000041c58723c */ /* 0x042fe2000004184c */
[----:B------:R-:W1:Y:S06]  /*3d10*/  LDSM.16.M88.4 R76, [R112+0x7800] ;  /* 0x00780000704c783b */ /* 0x000e6c0000000200 */
[----:B------:R-:W1:Y:S01]  /*3d20*/  MUFU.TANH R127, R127 ;  /* 0x0000007f007f7308 */ /* 0x000e620000002400 */
[----:B------:R-:W-:Y:S01]  /*3d30*/  HMMA.16816.F32.BF16 R72, R28, R6, R72 ;  /* 0x000000061c48723c */ /* 0x000fe20000041848 */
[----:B------:R-:W2:Y:S06]  /*3d40*/  LDSM.16.M88.4 R4, [R114+0x7c00] ;  /* 0x007c00007204783b */ /* 0x000eac0000000200 */
[----:B------:R-:W1:Y:S01]  /*3d50*/  MUFU.TANH R99, R99 ;  /* 0x0000006300637308 */ /* 0x000e620000002400 */
[C---:B-----5:R-:W-:Y:S08]  /*3d60*/  HMMA.16816.F32.BF16 R52, R100.reuse, R68, R52 ;  /* 0x000000446434723c */ /* 0x060ff00000041834 */
[----:B------:R-:W-:Y:S01]  /*3d70*/  HMMA.16816.F32.BF16 R48, R100, R70, R48 ;  /* 0x000000466430723c */ /* 0x000fe20000041830 */
[----:B------:R-:W5:Y:S07]  /*3d80*/  LDSM.16.M88.4 R68, [R112+0x6000] ;  /* 0x006000007044783b */ /* 0x000f6e0000000200 */
[C---:B---3--:R-:W-:Y:S08]  /*3d90*/  HMMA.16816.F32.BF16 R88, R20.reuse, R12, R88 ;  /* 0x0000000c1458723c */ /* 0x048ff00000041858 */
[----:B------:R-:W-:Y:S01]  /*3da0*/  HMMA.16816.F32.BF16 R72, R20, R14, R72 ;  /* 0x0000000e1448723c */ /* 0x000fe20000041848 */
[----:B------:R-:W3:Y:S07]  /*3db0*/  LDSM.16.M88.4 R12, [R114+0x6800] ;  /* 0x00680000720c783b */ /* 0x000eee0000000200 */
[C---:B----4-:R-:W-:Y:S08]  /*3dc0*/  HMMA.16816.F32.BF16 R92, R28.reuse, R16, R92 ;  /* 0x000000101c5c723c */ /* 0x050ff0000004185c */
[----:B------:R-:W-:Y:S01]  /*3dd0*/  HMMA.16816.F32.BF16 R64, R28, R18, R64 ;  /* 0x000000121c40723c */ /* 0x000fe20000041840 */
[----:B------:R-:W4:Y:S07]  /*3de0*/  LDSM.16.M88.4 R16, [R114+0x8000] ;  /* 0x008000007210783b */ /* 0x000f2e0000000200 */
[C---:B-1----:R-:W-:Y:S08]  /*3df0*/  HMMA.16816.F32.BF16 R88, R8.reuse, R76, R88 ;  /* 0x0000004c0858723c */ /* 0x042ff00000041858 */
[----:B------:R-:W-:Y:S08]  /*3e00*/  HMMA.16816.F32.BF16 R72, R8, R78, R72 ;  /* 0x0000004e0848723c */ /* 0x000ff00000041848 */
[----:B--2---:R-:W-:Y:S03]  /*3e10*/  HMMA.16816.F32.BF16 R92, R20, R4, R92 ;  /* 0x00000004145c723c */ /* 0x004fe6000004185c */
[-C--:B------:R-:W-:Y:S01]  /*3e20*/  FMUL.FTZ R89, R89, R0.reuse ;  /* 0x0000000059597220 */ /* 0x080fe20000410000 */
[-C--:B------:R-:W-:Y:S01]  /*3e30*/  FMUL.FTZ R91, R91, R0.reuse ;  /* 0x000000005b5b7220 */ /* 0x080fe20000410000 */
[-C--:B------:R-:W-:Y:S01]  /*3e40*/  FMUL.FTZ R88, R88, R0.reuse ;  /* 0x0000000058587220 */ /* 0x080fe20000410000 */
[----:B------:R-:W-:-:S02]  /*3e50*/  FMUL.FTZ R90, R90, R0 ;  /* 0x000000005a5a7220 */ /* 0x000fc40000410000 */
[----:B------:R-:W-:Y:S01]  /*3e60*/  HMMA.16816.F32.BF16 R64, R20, R6, R64 ;  /* 0x000000061440723c */ /* 0x000fe20000041840 */
[----:B------:R-:W1:Y:S01]  /*3e70*/  LDSM.16.M88.4 R4, [R112+0x6400] ;  /* 0x006400007004783b */ /* 0x000e620000000200 */
[----:B------:R-:W2:Y:S01]  /*3e80*/  MUFU.TANH R143, R88 ;  /* 0x00000058008f7308 */ /* 0x000ea20000002400 */
[-C--:B------:R-:W-:Y:S01]  /*3e90*/  FMUL.FTZ R73, R73, R0.reuse ;  /* 0x0000000049497220 */ /* 0x080fe20000410000 */
[-C--:B------:R-:W-:Y:S01]  /*3ea0*/  FMUL.FTZ R75, R75, R0.reuse ;  /* 0x000000004b4b7220 */ /* 0x080fe20000410000 */
[-C--:B------:R-:W-:Y:S01]  /*3eb0*/  FMUL.FTZ R72, R72, R0.reuse ;  /* 0x0000000048487220 */ /* 0x080fe20000410000 */
[-C--:B------:R-:W-:Y:S02]  /*3ec0*/  FMUL.FTZ R74, R74, R0.reuse ;  /* 0x000000004a4a7220 */ /* 0x080fe40000410000 */
[C---:B-----5:R-:W-:Y:S01]  /*3ed0*/  HMMA.16816.F32.BF16 R76, R28.reuse, R68, R60 ;  /* 0x000000441c4c723c */ /* 0x060fe2000004183c */
[----:B------:R-:W5:Y:S01]  /*3ee0*/  LDSM.16.M88.4 R60, [R112+0x8000] ;  /* 0x00800000703c783b */ /* 0x000f620000000200 */
[----:B------:R-:W1:Y:S06]  /*3ef0*/  MUFU.TANH R89, R89 ;  /* 0x0000005900597308 */ /* 0x000e6c0000002400 */
[----:B------:R-:W-:Y:S01]  /*3f00*/  HMMA.16816.F32.BF16 R56, R28, R70, R56 ;  /* 0x000000461c38723c */ /* 0x000fe20000041838 */
[----:B------:R-:W-:Y:S01]  /*3f10*/  LDSM.16.M88.4 R68, [R112+0x6800] ;  /* 0x006800007044783b */ /* 0x000fe20000000200 */
[----:B------:R-:W1:Y:S06]  /*3f20*/  MUFU.TANH R145, R90 ;  /* 0x0000005a00917308 */ /* 0x000e6c0000002400 */
[----:B------:R-:W-:Y:S02]  /*3f30*/  HMMA.16816.F32.BF16 R104, R8, R84, R104 ;  /* 0x000000540868723c */ /* 0x000fe40000041868 */
[----:B------:R4:W1:Y:S06]  /*3f40*/  MUFU.TANH R85, R25 ;  /* 0x0000001900557308 */ /* 0x00086c0000002400 */
[C---:B---3--:R-:W-:Y:S02]  /*3f50*/  HMMA.16816.F32.BF16 R44, R100.reuse, R12, R44 ;  /* 0x0000000c642c723c */ /* 0x048fe4000004182c */
[----:B------:R-:W3:Y:S06]  /*3f60*/  MUFU.TANH R91, R91 ;  /* 0x0000005b005b7308 */ /* 0x000eec0000002400 */
[----:B------:R-:W-:Y:S01]  /*3f70*/  HMMA.16816.F32.BF16 R40, R100, R14, R40 ;  /* 0x0000000e6428723c */ /* 0x000fe20000041828 */
[----:B------:R-:W-:Y:S01]  /*3f80*/  LDSM.16.M88.4 R12, [R114+0x6c00] ;  /* 0x006c0000720c783b */ /* 0x000fe20000000200 */
[----:B------:R-:W1:Y:S01]  /*3f90*/  MUFU.TANH R147, R72 ;  /* 0x0000004800937308 */ /* 0x000e620000002400 */
[-C--:B------:R-:W-:Y:S01]  /*3fa0*/  FMUL.FTZ R107, R107, R0.reuse ;  /* 0x000000006b6b7220 */ /* 0x080fe20000410000 */
[-C--:B------:R-:W-:Y:S01]  /*3fb0*/  FMUL.FTZ R104, R104, R0.reuse ;  /* 0x0000000068687220 */ /* 0x080fe20000410000 */
[----:B----4-:R-:W4:Y:S03]  /*3fc0*/  LDSM.16.M88.4 R24, [R112+0x7c00] ;  /* 0x007c00007018783b */ /* 0x010f260000000200 */
        /* <DEDUP_REMOVED lines=8> */
[----:B------:R-:W3:Y:S01]  /*4050*/  LDSM.16.M88.4 R4, [R114+0x8800] ;  /* 0x008800007204783b */ /* 0x000ee20000000200 */
[----:B------:R-:W1:Y:S06]  /*4060*/  MUFU.TANH R149, R74 ;  /* 0x0000004a00957308 */ /* 0x000e6c0000002400 */
[C---:B-----5:R-:W-:Y:S02]  /*4070*/  HMMA.16816.F32.BF16 R76, R8.reuse, R60, R76 ;  /* 0x0000003c084c723c */ /* 0x060fe4000004184c */
[----:B------:R-:W1:Y:S06]  /*4080*/  MUFU.TANH R75, R75 ;  /* 0x0000004b004b7308 */ /* 0x000e6c0000002400 */
[C---:B------:R-:W-:Y:S01]  /*4090*/  HMMA.16816.F32.BF16 R56, R8.reuse, R62, R56 ;  /* 0x0000003e0838723c */ /* 0x040fe20000041838 */
[----:B------:R-:W5:Y:S07]  /*40a0*/  LDSM.16.M88.4 R60, [R112+0x6c00] ;  /* 0x006c0000703c783b */ /* 0x000f6e0000000200 */
[----:B----4-:R-:W-:Y:S03]  /*40b0*/  HMMA.16816.F32.BF16 R64, R8, R26, R64 ;  /* 0x0000001a0840723c */ /* 0x010fe60000041840 */
[-C--:B------:R-:W-:Y:S01]  /*40c0*/  FMUL.FTZ R77, R77, R0.reuse ;  /* 0x000000004d4d7220 */ /* 0x080fe20000410000 */
[----:B------:R-:W-:-:S04]  /*40d0*/  FMUL.FTZ R78, R78, R0 ;  /* 0x000000004e4e7220 */ /* 0x000fc80000410000 */
[----:B------:R-:W-:Y:S01]  /*40e0*/  HMMA.16816.F32.BF16 R36, R100, R12, R36 ;  /* 0x0000000c6424723c */ /* 0x000fe20000041824 */
[----:B------:R-:W4:Y:S02]  /*40f0*/  MUFU.TANH R77, R77 ;  /* 0x0000004d004d7308 */ /* 0x000f240000002400 */
[-C--:B------:R-:W-:Y:S01]  /*4100*/  FMUL.FTZ R57, R57, R0.reuse ;  /* 0x0000000039397220 */ /* 0x080fe20000410000 */
[-C--:B------:R-:W-:Y:S01]  /*4110*/  FMUL.FTZ R59, R59, R0.reuse ;  /* 0x000000003b3b7220 */ /* 0x080fe20000410000 */
[----:B------:R-:W-:-:S03]  /*4120*/  FMUL.FTZ R56, R56, R0 ;  /* 0x0000000038387220 */ /* 0x000fc60000410000 */
[----:B------:R-:W-:Y:S01]  /*4130*/  HMMA.16816.F32.BF16 R44, R28, R68, R44 ;  /* 0x000000441c2c723c */ /* 0x000fe2000004182c */
[-C--:B------:R-:W-:Y:S01]  /*4140*/  FMUL.FTZ R69, R79, R0.reuse ;  /* 0x000000004f457220 */ /* 0x080fe20000410000 */
[----:B------:R-:W1:Y:S01]  /*4150*/  MUFU.TANH R163, R78 ;  /* 0x0000004e00a37308 */ /* 0x000e620000002400 */
[-C--:B------:R-:W-:Y:S01]  /*4160*/  FMUL.FTZ R64, R64, R0.reuse ;  /* 0x0000000040407220 */ /* 0x080fe20000410000 */
[-C--:B------:R-:W-:Y:S01]  /*4170*/  FMUL.FTZ R65, R65, R0.reuse ;  /* 0x0000000041417220 */ /* 0x080fe20000410000 */
[-C--:B------:R-:W-:Y:S01]  /*4180*/  FMUL.FTZ R66, R66, R0.reuse ;  /* 0x0000000042427220 */ /* 0x080fe20000410000 */
[-C--:B------:R-:W-:Y:S02]  /*4190*/  FMUL.FTZ R67, R67, R0.reuse ;  /* 0x0000000043437220 */ /* 0x080fe40000410000 */
[----:B------:R-:W-:Y:S01]  /*41a0*/  HMMA.16816.F32.BF16 R32, R100, R14, R32 ;  /* 0x0000000e6420723c */ /* 0x000fe20000041820 */
[----:B------:R-:W2:Y:S01]  /*41b0*/  LDSM.16.M88.4 R12, [R114+0x8c00] ;  /* 0x008c0000720c783b */ /* 0x000ea20000000200 */
[----:B------:R-:W1:Y:S06]  /*41c0*/  MUFU.TANH R155, R64 ;  /* 0x00000040009b7308 */ /* 0x000e6c0000002400 */
[----:B------:R-:W-:Y:S02]  /*41d0*/  HMMA.16816.F32.BF16 R40, R28, R70, R40 ;  /* 0x000000461c28723c */ /* 0x000fe40000041828 */
[----:B------:R-:W1:Y:S06]  /*41e0*/  MUFU.TANH R157, R65 ;  /* 0x00000041009d7308 */ /* 0x000e6c0000002400 */
[----:B------:R-:W-:Y:S01]  /*41f0*/  HMMA.16816.F32.BF16 R92, R8, R24, R92 ;  /* 0x00000018085c723c */ /* 0x000fe2000004185c */
[----:B------:R-:W4:Y:S01]  /*4200*/  LDSM.16.M88.4 R24, [R114+0x8400] ;  /* 0x008400007218783b */ /* 0x000f220000000200 */
[----:B------:R-:W1:Y:S06]  /*4210*/  MUFU.TANH R159, R66 ;  /* 0x00000042009f7308 */ /* 0x000e6c0000002400 */
[C---:B---3--:R-:W-:Y:S02]  /*4220*/  HMMA.16816.F32.BF16 R44, R20.reuse, R4, R44 ;  /* 0x00000004142c723c */ /* 0x048fe4000004182c */
[----:B------:R3:W1:Y:S06]  /*4230*/  MUFU.TANH R161, R67 ;  /* 0x0000004300a17308 */ /* 0x00066c0000002400 */
[----:B------:R-:W-:Y:S01]  /*4240*/  HMMA.16816.F32.BF16 R40, R20, R6, R40 ;  /* 0x000000061428723c */ /* 0x000fe20000041828 */
[----:B------:R-:W-:Y:S01]  /*4250*/  LDSM.16.M88.4 R4, [R112+0x8c00] ;  /* 0x008c00007004783b */ /* 0x000fe20000000200 */
[----:B------:R-:W1:Y:S01]  /*4260*/  MUFU.TANH R69, R69 ;  /* 0x0000004500457308 */ /* 0x000e620000002400 */
[-C--:B------:R-:W-:Y:S01]  /*4270*/  FMUL.FTZ R93, R93, R0.reuse ;  /* 0x000000005d5d7220 */ /* 0x080fe20000410000 */
[-C--:B------:R-:W-:Y:S01]  /*4280*/  FMUL.FTZ R95, R95, R0.reuse ;  /* 0x000000005f5f7220 */ /* 0x080fe20000410000 */
[-C--:B------:R-:W-:Y:S01]  /*4290*/  FMUL.FTZ R92, R92, R0.reuse ;  /* 0x000000005c5c7220 */ /* 0x080fe20000410000 */
[----:B------:R-:W-:-:S02]  /*42a0*/  FMUL.FTZ R94, R94, R0 ;  /* 0x000000005e5e7220 */ /* 0x000fc40000410000 */
[----:B-----5:R-:W-:Y:S02]  /*42b0*/  HMMA.16816.F32.BF16 R36, R28, R60, R36 ;  /* 0x0000003c1c24723c */ /* 0x020fe40000041824 */
[----:B------:R1:W1:Y:S01]  /*42c0*/  MUFU.TANH R151, R92 ;  /* 0x0000005c00977308 */ /* 0x0002620000002400 */
[----:B---3--:R-:W3:Y:S01]  /*42d0*/  LDSM.16.M88.4 R64, [R112+0x8800] ;  /* 0x008800007040783b */ /* 0x008ee20000000200 */
[----:B------:R-:W-:-:S04]  /*42e0*/  DEPBAR.LE SB0, 0x0 ;  /* 0x000080000000791a */ /* 0x000fc80000000000 */
[----:B------:R-:W-:Y:S02]  /*42f0*/  HMMA.16816.F32.BF16 R32, R28, R62, R32 ;  /* 0x0000003e1c20723c */ /* 0x000fe40000041820 */
[----:B------:R-:W1:Y:S06]  /*4300*/  MUFU.TANH R93, R93 ;  /* 0x0000005d005d7308 */ /* 0x000e6c0000002400 */
[----:B------:R-:W-:Y:S01]  /*4310*/  HMMA.16816.F32.BF16 R80, R8, R86, R80 ;  /* 0x000000560850723c */ /* 0x000fe20000041850 */
[-C--:B------:R-:W-:Y:S01]  /*4320*/  FMUL.FTZ R87, R105, R0.reuse ;  /* 0x0000000069577220 */ /* 0x080fe20000410000 */
[-C--:B------:R-:W-:Y:S01]  /*4330*/  FMUL.FTZ R105, R106, R0.reuse ;  /* 0x000000006a697220 */ /* 0x080fe20000410000 */
[----:B------:R1:W1:Y:S05]  /*4340*/  MUFU.TANH R153, R94 ;  /* 0x0000005e00997308 */ /* 0x00026a0000002400 */
[C---:B--2---:R-:W-:Y:S03]  /*4350*/  HMMA.16816.F32.BF16 R36, R20.reuse, R12, R36 ;  /* 0x0000000c1424723c */ /* 0x044fe60000041824 */
[----:B------:R-:W2:Y:S05]  /*4360*/  MUFU.TANH R87, R87 ;  /* 0x0000005700577308 */ /* 0x000eaa0000002400 */
[----:B----4-:R-:W-:Y:S01]  /*4370*/  HMMA.16816.F32.BF16 R52, R20, R24, R52 ;  /* 0x000000181434723c */ /* 0x010fe20000041834 */
[----:B------:R-:W-:-:S02]  /*4380*/  FMUL.FTZ R25, R76, R0 ;  /* 0x000000004c197220 */ /* 0x000fc40000410000 */
[-C--:B------:R-:W-:Y:S01]  /*4390*/  FMUL.FTZ R81, R81, R0.reuse ;  /* 0x0000000051517220 */ /* 0x080fe20000410000 */
[-C--:B------:R-:W-:Y:S01]  /*43a0*/  FMUL.FTZ R83, R83, R0.reuse ;  /* 0x0000000053537220 */ /* 0x080fe20000410000 */
[-C--:B------:R-:W-:Y:S01]  /*43b0*/  FMUL.FTZ R80, R80, R0.reuse ;  /* 0x0000000050507220 */ /* 0x080fe20000410000 */
[-C--:B------:R-:W-:Y:S01]  /*43c0*/  FMUL.FTZ R82, R82, R0.reuse ;  /* 0x0000000052527220 */ /* 0x080fe20000410000 */
[----:B------:R-:W4:Y:S01]  /*43d0*/  MUFU.TANH R105, R105 ;  /* 0x0000006900697308 */ /* 0x000f220000002400 */
[----:B------:R-:W-:Y:S01]  /*43e0*/  HMMA.16816.F32.BF16 R48, R20, R26, R48 ;  /* 0x0000001a1430723c */ /* 0x000fe20000041830 */
[----:B------:R-:W-:-:S06]  /*43f0*/  FMUL.FTZ R27, R58, R0 ;  /* 0x000000003a1b7220 */ /* 0x000fcc0000410000 */
[----:B------:R1:W1:Y:S01]  /*4400*/  MUFU.TANH R139, R80 ;  /* 0x00000050008b7308 */ /* 0x0002620000002400 */
[----:B------:R-:W-:Y:S07]  /*4410*/  HMMA.16816.F32.BF16 R32, R20, R14, R32 ;  /* 0x0000000e1420723c */ /* 0x000fee0000041820 */
[----:B------:R-:W1:Y:S01]  /*4420*/  MUFU.TANH R81, R81 ;  /* 0x0000005100517308 */ /* 0x000e620000002400 */
[C---:B---3--:R-:W-:Y:S07]  /*4430*/  HMMA.16816.F32.BF16 R44, R8.reuse, R64, R44 ;  /* 0x00000040082c723c */ /* 0x048fee000004182c */
[----:B------:R3:W1:Y:S01]  /*4440*/  MUFU.TANH R141, R82 ;  /* 0x00000052008d7308 */ /* 0x0006620000002400 */
[C---:B------:R-:W-:Y:S07]  /*4450*/  HMMA.16816.F32.BF16 R40, R8.reuse, R66, R40 ;  /* 0x000000420828723c */ /* 0x040fee0000041828 */
[----:B------:R-:W1:Y:S01]  /*4460*/  MUFU.TANH R83, R83 ;  /* 0x0000005300537308 */ /* 0x000e620000002400 */
[----:B------:R-:W-:Y:S01]  /*4470*/  HMMA.16816.F32.BF16 R36, R8, R4, R36 ;  /* 0x000000040824723c */ /* 0x000fe20000041824 */
[----:B------:R-:W-:-:S02]  /*4480*/  LOP3.LUT R4, R216, 0x1f0, R193, 0xf8, !PT ;  /* 0x000001f0d8047812 */ /* 0x000fc400078ef8c1 */
[-C--:B------:R-:W-:Y:S01]  /*4490*/  FMUL.FTZ R31, R45, R0.reuse ;  /* 0x000000002d1f7220 */ /* 0x080fe20000410000 */
[-C--:B------:R-:W-:Y:S01]  /*44a0*/  FMUL.FTZ R13, R44, R0.reuse ;  /* 0x000000002c0d7220 */ /* 0x080fe20000410000 */
[-C--:B------:R-:W-:Y:S01]  /*44b0*/  FMUL.FTZ R45, R46, R0.reuse ;  /* 0x000000002e2d7220 */ /* 0x080fe20000410000 */
[----:B------:R-:W-:Y:S01]  /*44c0*/  FMUL.FTZ R15, R47, R0 ;  /* 0x000000002f0f7220 */ /* 0x000fe20000410000 */
[----:B------:R-:W1:Y:S01]  /*44d0*/  MUFU.TANH R95, R95 ;  /* 0x0000005f005f7308 */ /* 0x000e620000002400 */
[C---:B------:R-:W-:Y:S01]  /*44e0*/  HMMA.16816.F32.BF16 R52, R8.reuse, R16, R52 ;  /* 0x000000100834723c */ /* 0x040fe20000041834 */
[----:B------:R-:W-:Y:S02]  /*44f0*/  IADD3 R115, PT, PT, R115, R4, RZ ;  /* 0x0000000473737210 */ /* 0x000fe40007ffe0ff */
[-C--:B------:R-:W-:Y:S01]  /*4500*/  FMUL.FTZ R21, R41, R0.reuse ;  /* 0x0000000029157220 */ /* 0x080fe20000410000 */
[-C--:B------:R-:W-:Y:S01]  /*4510*/  FMUL.FTZ R23, R42, R0.reuse ;  /* 0x000000002a177220 */ /* 0x080fe20000410000 */
[-C--:B------:R-:W-:Y:S01]  /*4520*/  FMUL.FTZ R41, R43, R0.reuse ;  /* 0x000000002b297220 */ /* 0x080fe20000410000 */
[----:B------:R-:W-:Y:S01]  /*4530*/  FMUL.FTZ R40, R40, R0 ;  /* 0x0000000028287220 */ /* 0x000fe20000410000 */
[----:B------:R-:W1:Y:S01]  /*4540*/  MUFU.TANH R25, R25 ;  /* 0x0000001900197308 */ /* 0x000e620000002400 */
[----:B------:R-:W-:Y:S01]  /*4550*/  HMMA.16816.F32.BF16 R48, R8, R18, R48 ;  /* 0x000000120830723c */ /* 0x000fe20000041830 */
[----:B------:R-:W-:-:S02]  /*4560*/  IADD3 R204, PT, PT, R115, R110, RZ ;  /* 0x0000006e73cc7210 */ /* 0x000fc40007ffe0ff */
[-C--:B------:R-:W-:Y:S01]  /*4570*/  FMUL.FTZ R39, R39, R0.reuse ;  /* 0x0000000027277220 */ /* 0x080fe20000410000 */
[----:B------:R-:W-:Y:S01]  /*4580*/  FMUL.FTZ R36, R36, R0 ;  /* 0x0000000024247220 */ /* 0x000fe20000410000 */
[----:B------:R-:W-:Y:S02]  /*4590*/  VIMNMX R206, PT, PT, RZ, R204, !PT ;  /* 0x000000ccffce7248 */ /* 0x000fe40007fe0100 */
[----:B------:R3:W1:Y:S01]  /*45a0*/  MUFU.TANH R17, R56 ;  /* 0x0000003800117308 */ /* 0x0006620000002400 */
[----:B------:R-:W-:Y:S01]  /*45b0*/  HMMA.16816.F32.BF16 R32, R8, R6, R32 ;  /* 0x000000060820723c */ /* 0x000fe20000041820 */
[-C--:B------:R-:W-:Y:S01]  /*45c0*/  FMUL.FTZ R7, R37, R0.reuse ;  /* 0x0000000025077220 */ /* 0x080fe20000410000 */
[-C--:B------:R-:W-:Y:S01]  /*45d0*/  FMUL.FTZ R37, R38, R0.reuse ;  /* 0x0000000026257220 */ /* 0x080fe20000410000 */
[-C--:B------:R-:W-:Y:S01]  /*45e0*/  FMUL.FTZ R19, R53, R0.reuse ;  /* 0x0000000035137220 */ /* 0x080fe20000410000 */
[-C--:B------:R-:W-:Y:S01]  /*45f0*/  FMUL.FTZ R55, R55, R0.reuse ;  /* 0x0000000037377220 */ /* 0x080fe20000410000 */
[-C--:B------:R-:W-:Y:S01]  /*4600*/  FMUL.FTZ R52, R52, R0.reuse ;  /* 0x0000000034347220 */ /* 0x080fe20000410000 */
[----:B------:R-:W-:Y:S01]  /*4610*/  FMUL.FTZ R54, R54, R0 ;  /* 0x0000000036367220 */ /* 0x000fe20000410000 */
[----:B------:R-:W1:Y:S01]  /*4620*/  MUFU.TANH R57, R57 ;  /* 0x0000003900397308 */ /* 0x000e620000002400 */
[----:B------:R-:W-:-:S02]  /*4630*/  SHF.L.U32 R53, R119, 0x1, RZ ;  /* 0x0000000177357819 */ /* 0x000fc400000006ff */
[----:B------:R-:W-:Y:S01]  /*4640*/  IADD3 R231, PT, PT, R117, R4, RZ ;  /* 0x0000000475e77210 */ /* 0x000fe20007ffe0ff */
[-C--:B------:R-:W-:Y:S01]  /*4650*/  FMUL.FTZ R49, R49, R0.reuse ;  /* 0x0000000031317220 */ /* 0x080fe20000410000 */
[-C--:B------:R-:W-:Y:S01]  /*4660*/  FMUL.FTZ R29, R51, R0.reuse ;  /* 0x00000000331d7220 */ /* 0x080fe20000410000 */
[-C--:B------:R-:W-:Y:S01]  /*4670*/  FMUL.FTZ R48, R48, R0.reuse ;  /* 0x0000000030307220 */ /* 0x080fe20000410000 */
[-C--:B------:R-:W-:Y:S01]  /*4680*/  FMUL.FTZ R50, R50, R0.reuse ;  /* 0x0000000032327220 */ /* 0x080fe20000410000 */
[----:B------:R-:W1:Y:S01]  /*4690*/  MUFU.TANH R27, R27 ;  /* 0x0000001b001b7308 */ /* 0x000e620000002400 */
[----:B------:R-:W-:Y:S02]  /*46a0*/  LOP3.LUT R53, R53, 0x6, RZ, 0xc0, !PT ;  /* 0x0000000635357812 */ /* 0x000fe400078ec0ff */
[----:B------:R-:W-:Y:S01]  /*46b0*/  VIADDMNMX R204, R204, 0x8, RZ, !PT ;  /* 0x00000008cccc7846 */ /* 0x000fe200078001ff */
[-C--:B------:R-:W-:Y:S01]  /*46c0*/  FMUL.FTZ R9, R32, R0.reuse ;  /* 0x0000000020097220 */ /* 0x080fe20000410000 */
[-C--:B------:R-:W-:Y:S01]  /*46d0*/  FMUL.FTZ R33, R33, R0.reuse ;  /* 0x0000000021217220 */ /* 0x080fe20000410000 */
[-C--:B------:R-:W-:Y:S01]  /*46e0*/  FMUL.FTZ R35, R35, R0.reuse ;  /* 0x0000000023237220 */ /* 0x080fe20000410000 */
[----:B------:R-:W-:Y:S01]  /*46f0*/  FMUL.FTZ R34, R34, R0 ;  /* 0x0000000022227220 */ /* 0x000fe20000410000 */
[----:B------:R-:W1:Y:S01]  /*4700*/  MUFU.TANH R59, R59 ;  /* 0x0000003b003b7308 */ /* 0x000e620000002400 */
[----:B------:R-:W-:-:S02]  /*4710*/  IADD3 R0, PT, PT, R115, R108, RZ ;  /* 0x0000006c73007210 */ /* 0x000fc40007ffe0ff */
[----:B------:R-:W-:Y:S02]  /*4720*/  IADD3 R116, PT, PT, R196, R53, RZ ;  /* 0x00000035c4747210 */ /* 0x000fe40007ffe0ff */
[C-C-:B------:R-:W-:Y:S02]  /*4730*/  VIADDMNMX R205, R0.reuse, 0x1, R113.reuse, PT ;  /* 0x0000000100cd7846 */ /* 0x140fe40003800171 */
[----:B------:R-:W-:Y:S01]  /*4740*/  VIADDMNMX R203, R0, 0x9, R113, PT ;  /* 0x0000000900cb7846 */ /* 0x000fe20003800171 */
[----:B------:R3:W1:Y:S08]  /*4750*/  MUFU.TANH R79, R52 ;  /* 0x00000034004f7308 */ /* 0x0006700000002400 */
[----:B------:R-:W1:Y:S08]  /*4760*/  MUFU.TANH R19, R19 ;  /* 0x0000001300137308 */ /* 0x000e700000002400 */
[----:B------:R3:W1:Y:S08]  /*4770*/  MUFU.TANH R71, R54 ;  /* 0x0000003600477308 */ /* 0x0006700000002400 */
        /* <DEDUP_REMOVED lines=20> */
[----:B------:R-:W1:Y:S01]  /*48c0*/  MUFU.TANH R35, R35 ;  /* 0x0000002300237308 */ /* 0x000e620000002400 */
[----:B------:R-:W-:Y:S06]  /*48d0*/  BAR.SYNC.DEFER_BLOCKING 0x0 ;  /* 0x0000000000007b1d */ /* 0x000fec0000010000 */
[----:B--2-4-:R-:W-:Y:S05]  /*48e0*/  @!P0 BRA `(.L_x_5648) ;  /* 0x0000000800588947 */ /* 0x014fea0003800000 */
        /* <DEDUP_REMOVED lines=13> */
.L_x_5650:
[----:B------:R-:W2:Y:S01]  /*49c0*/  LD.E R63, desc[UR4][R2.64+0x170] ;  /* 0x00017004023f7980 */ /* 0x000ea2000c101900 */
[----:B------:R-:W-:Y:S02]  /*49d0*/  IADD3 R10, PT, PT, R196, -0x80, RZ ;  /* 0xffffff80c40a7810 */ /* 0x000fe40007ffe0ff */
[----:B------:R-:W-:Y:S01]  /*49e0*/  IABS R4, R196 ;  /* 0x000000c400047213 */ /* 0x000fe20000000000 */
[----:B------:R-:W4:Y:S01]  /*49f0*/  LD.E.64 R100, desc[UR4][R2.64+0x20] ;  /* 0x0000200402647980 */ /* 0x000f22000c101b00 */
        /* <DEDUP_REMOVED lines=39> */
[----:B------:R-:W5:Y:S04]  /*4c70*/  LD.E R51, desc[UR4][R112.64] ;  /* 0x0000000470337980 */ /* 0x000f68000c101900 */
[----:B------:R-:W5:Y:S01]  /*4c80*/  LD.E R6, desc[UR4][R102.64] ;  /* 0x0000000466067980 */ /* 0x000f62000c101900 */
[----:B------:R-:W-:-:S04]  /*4c90*/  IMAD.IADD R4, R47, 0x1, -R0 ;  /* 0x000000012f047824 */ /* 0x000fc800078e0a00 */
[----:B------:R-:W-:-:S05]  /*4ca0*/  IMAD R4, R63, R4, -0x80 ;  /* 0xffffff803f047424 */ /* 0x000fca00078e0204 */
[----:B------:R-:W-:Y:S01]  /*4cb0*/  SHF.R.S32.HI R47, RZ, 0x1f, R4 ;  /* 0x0000001fff2f7819 */ /* 0x000fe20000011404 */
[-C--:B--2---:R-:W-:Y:S02]  /*4cc0*/  IMAD R0, R67, R4.reuse, RZ ;  /* 0x0000000443007224 */ /* 0x084fe400078e02ff */
[----:B------:R-:W-:-:S04]  /*4cd0*/  IMAD.WIDE.U32 R62, R66, R4, RZ ;  /* 0x00000004423e7225 */ /* 0x000fc800078e00ff */
[----:B------:R-:W-:-:S04]  /*4ce0*/  IMAD R0, R66, R47, R0 ;  /* 0x0000002f42007224 */ /* 0x000fc800078e0200 */
[----:B------:R-:W-:Y:S01]  /*4cf0*/  IMAD.IADD R63, R63, 0x1, R0 ;  /* 0x000000013f3f7824 */ /* 0x000fe200078e0200 */
[----:B-----5:R-:W-:-:S04]  /*4d00*/  IADD3 R51, PT, PT, R51, -R6, RZ ;  /* 0x8000000633337210 */ /* 0x020fc80007ffe0ff */
[----:B------:R-:W-:Y:S01]  /*4d10*/  SHF.R.S32.HI R0, RZ, 0x1f, R51 ;  /* 0x0000001fff007819 */ /* 0x000fe20000011433 */
[----:B----4-:R-:W-:Y:S02]  /*4d20*/  IMAD R47, R101, R51, RZ ;  /* 0x00000033652f7224 */ /* 0x010fe400078e02ff */
[----:B---3--:R-:W-:-:S04]  /*4d30*/  IMAD.WIDE.U32 R50, R51, R100, R62 ;  /* 0x0000006433327225 */ /* 0x008fc800078e003e */
[----:B------:R-:W-:Y:S01]  /*4d40*/  IMAD R0, R100, R0, R47 ;  /* 0x0000000064007224 */ /* 0x000fe200078e022f */
[----:B------:R-:W-:-:S04]  /*4d50*/  LEA R208, P0, R50, R208, 0x1 ;  /* 0x000000d032d07211 */ /* 0x000fc800078008ff */
[----:B------:R-:W-:-:S04]  /*4d60*/  IADD3 R0, PT, PT, R51, R0, RZ ;  /* 0x0000000033007210 */ /* 0x000fc80007ffe0ff */
[----:B------:R-:W-:Y:S02]  /*4d70*/  LEA.HI.X R209, R50, R209, R0, 0x1, P0 ;  /* 0x000000d132d17211 */ /* 0x000fe400000f0c00 */
.L_x_5651:
[----:B------:R-:W-:Y:S05]  /*4d80*/  BSYNC.RECONVERGENT B0 ;  /* 0x0000000000007941 */ /* 0x000fea0003800200 */
.L_x_5649:
[-C--:B------:R-:W-:Y:S01]  /*4d90*/  ISETP.GE.AND P2, PT, R220, R219.reuse, PT ;  /* 0x000000dbdc00720c */ /* 0x080fe20003f46270 */
[----:B------:R-:W-:Y:S01]  /*4da0*/  IMAD.SHL.U32 R47, R198, 0x40, RZ ;  /* 0x00000040c62f7824 */ /* 0x000fe200078e00ff */
[-C--:B------:R-:W-:Y:S01]  /*4db0*/  ISETP.GE.AND P1, PT, R128, R219.reuse, PT ;  /* 0x000000db8000720c */ /* 0x080fe20003f26270 */
[----:B------:R-:W-:Y:S01]  /*4dc0*/  BSSY.RECONVERGENT B0, `(.L_x_5652) ;  /* 0x0000047000007945 */ /* 0x000fe20003800200 */
[----:B------:R-:W-:Y:S02]  /*4dd0*/  ISETP.GE.AND P0, PT, R126, R219, PT ;  /* 0x000000db7e00720c */ /* 0x000fe40003f06270 */
[C---:B---3--:R-:W-:Y:S02]  /*4de0*/  IADD3 R50, P4, PT, R47.reuse, R208, RZ ;  /* 0x000000d02f327210 */ /* 0x048fe40007f9e0ff */
        /* <DEDUP_REMOVED lines=67> */
.L_x_5653:
[----:B------:R4:W-:Y:S02]  /*5220*/  STS.128 [R221+0x8800], RZ ;  /* 0x008800ffdd007388 */ /* 0x0009e40000000c00 */
.L_x_5654:
[----:B------:R-:W-:Y:S05]  /*5230*/  BSYNC.RECONVERGENT B0 ;  /* 0x0000000000007941 */ /* 0x000fea0003800200 */
.L_x_5652:
[----:B------:R-:W0:Y:S02]  /*5240*/  LDGDEPBAR ;  /* 0x00000000000079af */ /* 0x000e240000000000 */
.L_x_5648:
[----:B------:R-:W-:Y:S05]  /*5250*/  BSYNC.RECONVERGENT B1 ;  /* 0x0000000000017941 */ /* 0x000fea0003800200 */
.L_x_5647:
[C---:B------:R-:W-:Y:S01]  /*5260*/  IMAD.IADD R0, R116.reuse, 0x1, R230 ;  /* 0x0000000174007824 */ /* 0x040fe200078e02e6 */
[----:B------:R-:W5:Y:S01]  /*5270*/  LD.E R58, desc[UR4][R2.64+0xdc] ;  /* 0x0000dc04023a7980 */ /* 0x000f62000c101900 */
[C---:B--2---:R-:W-:Y:S02]  /*5280*/  VIADD R47, R231.reuse, 0x8 ;  /* 0x00000008e72f7836 */ /* 0x044fe40000000000 */
[C-C-:B------:R-:W-:Y:S01]  /*5290*/  IMAD.IADD R4, R231.reuse, 0x1, -R0.reuse ;  /* 0x00000001e7047824 */ /* 0x140fe200078e0a00 */
[--C-:B------:R-:W-:Y:S01]  /*52a0*/  IADD3 R10, PT, PT, R231, -0x1, -R0.reuse ;  /* 0xffffffffe70a7810 */ /* 0x100fe20007ffe800 */
[C---:B------:R-:W-:Y:S01]  /*52b0*/  VIADD R6, R116.reuse, 0x1 ;  /* 0x0000000174067836 */ /* 0x040fe20000000000 */
[----:B------:R-:W-:Y:S01]  /*52c0*/  IADD3 R8, PT, PT, R47, -0x1, -R0 ;  /* 0xffffffff2f087810 */ /* 0x000fe20007ffe800 */
[C---:B------:R-:W-:Y:S01]  /*52d0*/  VIADD R12, R116.reuse, 0x18 ;  /* 0x00000018740c7836 */ /* 0x040fe20000000000 */
[----:B------:R-:W-:Y:S01]  /*52e0*/  IABS R10, R10 ;  /* 0x0000000a000a7213 */ /* 0x000fe20000000000 */
[C---:B------:R-:W-:Y:S01]  /*52f0*/  VIADD R24, R116.reuse, 0x19 ;  /* 0x0000001974187836 */ /* 0x040fe20000000000 */
[----:B------:R-:W-:Y:S01]  /*5300*/  IABS R8, R8 ;  /* 0x0000000800087213 */ /* 0x000fe20000000000 */
[C---:B------:R-:W-:Y:S01]  /*5310*/  VIADD R30, R116.reuse, 0x21 ;  /* 0x00000021741e7836 */ /* 0x040fe20000000000 */
[----:B------:R-:W-:Y:S01]  /*5320*/  I2FP.F32.S32 R10, R10 ;  /* 0x0000000a000a7245 */ /* 0x000fe20000201400 */
[----:B------:R-:W-:Y:S01]  /*5330*/  VIADD R46, R116, 0x29 ;  /* 0x00000029742e7836 */ /* 0x000fe20000000000 */
[----:B------:R-:W-:Y:S01]  /*5340*/  ISETP.GE.AND P2, PT, R6, R206, PT ;  /* 0x000000ce0600720c */ /* 0x000fe20003f46270 */
[----:B---3--:R-:W-:Y:S01]  /*5350*/  IMAD.MOV.U32 R40, RZ, RZ, R8 ;  /* 0x000000ffff287224 */ /* 0x008fe200078e0008 */
[----:B------:R-:W-:Y:S01]  /*5360*/  IADD3 R38, PT, PT, R231, -0x9, -R0 ;  /* 0xfffffff7e7267810 */ /* 0x000fe20007ffe800 */
[----:B------:R-:W-:Y:S01]  /*5370*/  VIADD R8, R4, 0xfffffff8 ;  /* 0xfffffff804087836 */ /* 0x000fe20000000000 */
[----:B------:R-:W-:Y:S01]  /*5380*/  IABS R4, R4 ;  /* 0x0000000400047213 */ /* 0x000fe20000000000 */
[----:B------:R-:W-:Y:S01]  /*5390*/  FFMA.FTZ R129, -R218, R10, R129 ;  /* 0x0000000ada817223 */ /* 0x000fe20000010181 */
[----:B------:R-:W-:-:S02]  /*53a0*/  I2FP.F32.S32 R40, R40 ;  /* 0x0000002800287245 */ /* 0x000fc40000201400 */
[----:B------:R-:W-:Y:S01]  /*53b0*/  IADD3 R10, PT, PT, R47, -0x9, -R0 ;  /* 0xfffffff72f0a7810 */ /* 0x000fe20007ffe800 */
[----:B------:R-:W-:Y:S01]  /*53c0*/  IMAD.MOV.U32 R42, RZ, RZ, R4 ;  /* 0x000000ffff2a7224 */ /* 0x000fe200078e0004 */
[----:B------:R-:W-:Y:S01]  /*53d0*/  ISETP.GE.AND P1, PT, R6, R205, PT ;  /* 0x000000cd0600720c */ /* 0x000fe20003f26270 */
[----:B------:R-:W-:Y:S01]  /*53e0*/  FFMA.FTZ R40, -R218, R40, R99 ;  /* 0x00000028da287223 */ /* 0x000fe20000010163 */
[----:B------:R-:W-:Y:S01]  /*53f0*/  ISETP.GE.AND P4, PT, R6, R204, PT ;  /* 0x000000cc0600720c */ /* 0x000fe20003f86270 */
[----:B------:R-:W-:Y:S01]  /*5400*/  VIADD R4, R116, 0x9 ;  /* 0x0000000974047836 */ /* 0x000fe20000000000 */
[----:B------:R-:W-:Y:S02]  /*5410*/  IABS R8, R8 ;  /* 0x0000000800087213 */ /* 0x000fe40000000000 */
[----:B------:R-:W-:Y:S01]  /*5420*/  ISETP.GE.AND P0, PT, R6, R203, PT ;  /* 0x000000cb0600720c */ /* 0x000fe20003f06270 */
[----:B------:R-:W-:Y:S01]  /*5430*/  VIADD R6, R116, 0x8 ;  /* 0x0000000874067836 */ /* 0x000fe20000000000 */
[----:B------:R-:W-:-:S02]  /*5440*/  I2FP.F32.S32 R42, R42 ;  /* 0x0000002a002a7245 */ /* 0x000fc40000201400 */
[----:B------:R-:W-:Y:S02]  /*5450*/  FSEL R28, R129, -INF , P2 ;  /* 0xff800000811c7808 */ /* 0x000fe40001000000 */
[----:B------:R-:W-:Y:S02]  /*5460*/  IABS R38, R38 ;  /* 0x0000002600267213 */ /* 0x000fe40000000000 */
[----:B------:R-:W-:Y:S02]  /*5470*/  IABS R10, R10 ;  /* 0x0000000a000a7213 */ /* 0x000fe40000000000 */
[----:B------:R-:W-:Y:S01]  /*5480*/  I2FP.F32.S32 R44, R8 ;  /* 0x00000008002c7245 */ /* 0x000fe20000201400 */
[----:B------:R-:W-:Y:S01]  /*5490*/  FFMA.FTZ R8, -R218, R42, R133 ;  /* 0x0000002ada087223 */ /* 0x000fe20000010185 */
[----:B------:R-:W-:Y:S02]  /*54a0*/  FSEL R28, R28, -INF , !P1 ;  /* 0xff8000001c1c7808 */ /* 0x000fe40004800000 */
[----:B------:R-:W-:Y:S01]  /*54b0*/  ISETP.GE.AND P1, PT, R6, R204, PT ;  /* 0x000000cc0600720c */ /* 0x000fe20003f26270 */
[----:B------:R-:W-:Y:S01]  /*54c0*/  FFMA.FTZ R44, -R218, R44, R131 ;  /* 0x0000002cda2c7223 */ /* 0x000fe20000010183 */
[----:B------:R-:W-:-:S02]  /*54d0*/  I2FP.F32.S32 R38, R38 ;  /* 0x0000002600267245 */ /* 0x000fc40000201400 */
[----:B------:R-:W-:Y:S02]  /*54e0*/  I2FP.F32.S32 R10, R10 ;  /* 0x0000000a000a7245 */ /* 0x000fe40000201400 */
[----:B------:R-:W-:Y:S01]  /*54f0*/  FSEL R40, R40, -INF , P4 ;  /* 0xff80000028287808 */ /* 0x000fe20002000000 */
[C---:B------:R-:W-:Y:S01]  /*5500*/  FFMA.FTZ R38, -R218.reuse, R38, R85 ;  /* 0x00000026da267223 */ /* 0x040fe20000010155 */
[--C-:B------:R-:W-:Y:S01]  /*5510*/  IADD3 R16, PT, PT, R231, -0x10, -R0.reuse ;  /* 0xfffffff0e7107810 */ /* 0x100fe20007ffe800 */
[----:B------:R-:W-:Y:S01]  /*5520*/  FFMA.FTZ R10, -R218, R10, R135 ;  /* 0x0000000ada0a7223 */ /* 0x000fe20000010187 */
[----:B------:R-:W-:Y:S02]  /*5530*/  IADD3 R22, PT, PT, R47, -0x10, -R0 ;  /* 0xfffffff02f167810 */ /* 0x000fe40007ffe800 */
[C---:B------:R-:W-:Y:S02]  /*5540*/  ISETP.GE.AND P5, PT, R6.reuse, R206, PT ;  /* 0x000000ce0600720c */ /* 0x040fe40003fa6270 */
[----:B------:R-:W-:-:S02]  /*5550*/  ISETP.GE.AND P4, PT, R6, R203, PT ;  /* 0x000000cb0600720c */ /* 0x000fc40003f86270 */
[----:B------:R-:W-:Y:S02]  /*5560*/  FSEL R8, R8, -INF , P1 ;  /* 0xff80000008087808 */ /* 0x000fe40000800000 */
[----:B------:R-:W-:Y:S02]  /*5570*/  FSEL R40, R40, -INF , !P0 ;  /* 0xff80000028287808 */ /* 0x000fe40004000000 */
[----:B------:R-:W-:Y:S02]  /*5580*/  IABS R16, R16 ;  /* 0x0000001000107213 */ /* 0x000fe40000000000 */
[----:B------:R-:W-:Y:S02]  /*5590*/  IABS R22, R22 ;  /* 0x0000001600167213 */ /* 0x000fe40000000000 */
[----:B------:R-:W-:Y:S02]  /*55a0*/  ISETP.GE.AND P2, PT, R6, R205, PT ;  /* 0x000000cd0600720c */ /* 0x000fe40003f46270 */
[----:B------:R-:W-:-:S02]  /*55b0*/  ISETP.GE.AND P0, PT, R4, R206, PT ;  /* 0x000000ce0400720c */ /* 0x000fc40003f06270 */
[----:B------:R-:W-:Y:S02]  /*55c0*/  ISETP.GE.AND P1, PT, R4, R204, PT ;  /* 0x000000cc0400720c */ /* 0x000fe40003f26270 */
[--C-:B------:R-:W-:Y:S02]  /*55d0*/  IADD3 R20, PT, PT, R231, -0x11, -R0.reuse ;  /* 0xffffffefe7147810 */ /* 0x100fe40007ffe800 */
[----:B------:R-:W-:Y:S02]  /*55e0*/  IADD3 R6, PT, PT, R47, -0x11, -R0 ;  /* 0xffffffef2f067810 */ /* 0x000fe40007ffe800 */
[----:B------:R-:W-:Y:S02]  /*55f0*/  FSEL R44, R44, -INF , P5 ;  /* 0xff8000002c2c7808 */ /* 0x000fe40002800000 */
[----:B------:R-:W-:Y:S02]  /*5600*/  FSEL R8, R8, -INF , !P4 ;  /* 0xff80000008087808 */ /* 0x000fe40006000000 */
[----:B------:R-:W-:-:S02]  /*5610*/  ISETP.GE.AND P5, PT, R4, R205, PT ;  /* 0x000000cd0400720c */ /* 0x000fc40003fa6270 */
[----:B------:R-:W-:Y:S01]  /*5620*/  ISETP.GE.AND P4, PT, R4, R203, PT ;  /* 0x000000cb0400720c */ /* 0x000fe20003f86270 */
[----:B------:R-:W-:Y:S01]  /*5630*/  VIADD R4, R116, 0x10 ;  /* 0x0000001074047836 */ /* 0x000fe20000000000 */
[----:B------:R-:W-:Y:S02]  /*5640*/  I2FP.F32.S32 R16, R16 ;  /* 0x0000001000107245 */ /* 0x000fe40000201400 */
[----:B------:R-:W-:Y:S02]  /*5650*/  I2FP.F32.S32 R22, R22 ;  /* 0x0000001600167245 */ /* 0x000fe40000201400 */
[----:B------:R-:W-:Y:S01]  /*5660*/  FSEL R38, R38, -INF , P0 ;  /* 0xff80000026267808 */ /* 0x000fe20000000000 */
[----:B------:R-:W-:Y:S01]  /*5670*/  FFMA.FTZ R16, -R218, R16, R137 ;  /* 0x00000010da107223 */ /* 0x000fe20000010189 */
[----:B------:R-:W-:Y:S01]  /*5680*/  FSEL R10, R10, -INF , P1 ;  /* 0xff8000000a0a7808 */ /* 0x000fe20000800000 */
[----:B------:R-:W-:Y:S01]  /*5690*/  FFMA.FTZ R22, -R218, R22, R105 ;  /* 0x00000016da167223 */ /* 0x000fe20000010169 */
[----:B------:R-:W-:-:S02]  /*56a0*/  IABS R20, R20 ;  /* 0x0000001400147213 */ /* 0x000fc40000000000 */
[----:B------:R-:W-:Y:S02]  /*56b0*/  IABS R6, R6 ;  /* 0x0000000600067213 */ /* 0x000fe40000000000 */
[----:B------:R-:W-:Y:S02]  /*56c0*/  FSEL R38, R38, -INF , !P5 ;  /* 0xff80000026267808 */ /* 0x000fe40006800000 */
[----:B------:R-:W-:Y:S02]  /*56d0*/  FSEL R10, R10, -INF , !P4 ;  /* 0xff8000000a0a7808 */ /* 0x000fe40006000000 */
[C---:B------:R-:W-:Y:S02]  /*56e0*/  ISETP.GE.AND P0, PT, R4.reuse, R206, PT ;  /* 0x000000ce0400720c */ /* 0x040fe40003f06270 */
[C---:B------:R-:W-:Y:S02]  /*56f0*/  ISETP.GE.AND P5, PT, R4.reuse, R205, PT ;  /* 0x000000cd0400720c */ /* 0x040fe40003fa6270 */
        /* <DEDUP_REMOVED lines=9> */
[----:B------:R-:W-:-:S02]  /*5790*/  ISETP.GE.AND P0, PT, R4, R206, PT ;  /* 0x000000ce0400720c */ /* 0x000fc40003f06270 */
[----:B------:R-:W-:Y:S02]  /*57a0*/  ISETP.GE.AND P1, PT, R4, R204, PT ;  /* 0x000000cc0400720c */ /* 0x000fe40003f26270 */
[----:B------:R-:W-:Y:S02]  /*57b0*/  FSEL R16, R16, -INF , !P5 ;  /* 0xff80000010107808 */ /* 0x000fe40006800000 */
[----:B------:R-:W-:Y:S02]  /*57c0*/  FSEL R22, R22, -INF , !P4 ;  /* 0xff80000016167808 */ /* 0x000fe40006000000 */
[C---:B------:R-:W-:Y:S02]  /*57d0*/  ISETP.GE.AND P5, PT, R4.reuse, R205, PT ;  /* 0x000000cd0400720c */ /* 0x040fe40003fa6270 */
[----:B------:R-:W-:Y:S02]  /*57e0*/  ISETP.GE.AND P4, PT, R4, R203, PT ;  /* 0x000000cb0400720c */ /* 0x000fe40003f86270 */
[----:B------:R-:W-:-:S02]  /*57f0*/  IADD3 R14, PT, PT, R231, -0x18, -R0 ;  /* 0xffffffe8e70e7810 */ /* 0x000fc40007ffe800 */
[----:B------:R-:W-:Y:S02]  /*5800*/  IADD3 R4, PT, PT, R47, -0x18, -R0 ;  /* 0xffffffe82f047810 */ /* 0x000fe40007ffe800 */
[----:B------:R-:W-:Y:S02]  /*5810*/  FSEL R20, R20, -INF , P0 ;  /* 0xff80000014147808 */ /* 0x000fe40000000000 */
[----:B------:R-:W-:Y:S02]  /*5820*/  FSEL R6, R6, -INF , P1 ;  /* 0xff80000006067808 */ /* 0x000fe40000800000 */
[----:B------:R-:W-:Y:S02]  /*5830*/  IABS R14, R14 ;  /* 0x0000000e000e7213 */ /* 0x000fe40000000000 */
[----:B------:R-:W-:Y:S02]  /*5840*/  IABS R4, R4 ;  /* 0x0000000400047213 */ /* 0x000fe40000000000 */
[----:B------:R-:W-:-:S02]  /*5850*/  FSEL R20, R20, -INF , !P5 ;  /* 0xff80000014147808 */ /* 0x000fc40006800000 */
[----:B------:R-:W-:Y:S02]  /*5860*/  FSEL R6, R6, -INF , !P4 ;  /* 0xff80000006067808 */ /* 0x000fe40006000000 */
[C---:B------:R-:W-:Y:S02]  /*5870*/  ISETP.GE.AND P0, PT, R12.reuse, R206, PT ;  /* 0x000000ce0c00720c */ /* 0x040fe40003f06270 */
[C---:B------:R-:W-:Y:S02]  /*5880*/  ISETP.GE.AND P5, PT, R12.reuse, R205, PT ;  /* 0x000000cd0c00720c */ /* 0x040fe40003fa6270 */
[C---:B------:R-:W-:Y:S02]  /*5890*/  ISETP.GE.AND P1, PT, R12.reuse, R204, PT ;  /* 0x000000cc0c00720c */ /* 0x040fe40003f26270 */
[----:B------:R-:W-:Y:S02]  /*58a0*/  ISETP.GE.AND P4, PT, R12, R203, PT ;  /* 0x000000cb0c00720c */ /* 0x000fe40003f86270 */
[----:B------:R-:W-:-:S02]  /*58b0*/  IADD3 R12, PT, PT, R231, -0x19, -R0 ;  /* 0xffffffe7e70c7810 */ /* 0x000fc40007ffe800 */
[----:B------:R-:W-:Y:S02]  /*58c0*/  IADD3 R18, PT, PT, R47, -0x19, -R0 ;  /* 0xffffffe72f127810 */ /* 0x000fe40007ffe800 */
[----:B------:R-:W-:Y:S02]  /*58d0*/  I2FP.F32.S32 R14, R14 ;  /* 0x0000000e000e7245 */ /* 0x000fe40000201400 */
[----:B------:R-:W-:Y:S02]  /*58e0*/  I2FP.F32.S32 R4, R4 ;  /* 0x0000000400047245 */ /* 0x000fe40000201400 */
[----:B------:R-:W-:Y:S01]  /*58f0*/  IABS R12, R12 ;  /* 0x0000000c000c7213 */ /* 0x000fe20000000000 */
[C---:B-1----:R-:W-:Y:S01]  /*5900*/  FFMA.FTZ R14, -R218.reuse, R14, R139 ;  /* 0x0000000eda0e7223 */ /* 0x042fe2000001018b */
[----:B------:R-:W-:Y:S01]  /*5910*/  IABS R18, R18 ;  /* 0x0000001200127213 */ /* 0x000fe20000000000 */
[----:B------:R-:W-:Y:S01]  /*5920*/  FFMA.FTZ R4, -R218, R4, R141 ;  /* 0x00000004da047223 */ /* 0x000fe2000001018d */
[----:B------:R-:W-:-:S02]  /*5930*/  I2FP.F32.S32 R12, R12 ;  /* 0x0000000c000c7245 */ /* 0x000fc40000201400 */
[----:B------:R-:W-:Y:S02]  /*5940*/  I2FP.F32.S32 R18, R18 ;  /* 0x0000001200127245 */ /* 0x000fe40000201400 */
[----:B------:R-:W-:Y:S01]  /*5950*/  FSEL R14, R14, -INF , P0 ;  /* 0xff8000000e0e7808 */ /* 0x000fe20000000000 */
[----:B------:R-:W-:Y:S01]  /*5960*/  FFMA.FTZ R12, -R218, R12, R81 ;  /* 0x0000000cda0c7223 */ /* 0x000fe20000010151 */
[----:B------:R-:W-:Y:S01]  /*5970*/  FSEL R4, R4, -INF , P1 ;  /* 0xff80000004047808 */ /* 0x000fe20000800000 */
[----:B------:R-:W-:Y:S01]  /*5980*/  FFMA.FTZ R18, -R218, R18, R83 ;  /* 0x00000012da127223 */ /* 0x000fe20000010153 */
[C---:B------:R-:W-:Y:S02]  /*5990*/  ISETP.GE.AND P0, PT, R24.reuse, R206, PT ;  /* 0x000000ce1800720c */ /* 0x040fe40003f06270 */
[----:B------:R-:W-:Y:S02]  /*59a0*/  ISETP.GE.AND P1, PT, R24, R204, PT ;  /* 0x000000cc1800720c */ /* 0x000fe40003f26270 */
[----:B------:R-:W-:-:S02]  /*59b0*/  FSEL R14, R14, -INF , !P5 ;  /* 0xff8000000e0e7808 */ /* 0x000fc40006800000 */
[----:B------:R-:W-:Y:S02]  /*59c0*/  FSEL R4, R4, -INF , !P4 ;  /* 0xff80000004047808 */ /* 0x000fe40006000000 */
[C---:B------:R-:W-:Y:S02]  /*59d0*/  ISETP.GE.AND P5, PT, R24.reuse, R205, PT ;  /* 0x000000cd1800720c */ /* 0x040fe40003fa6270 */
[----:B------:R-:W-:Y:S01]  /*59e0*/  ISETP.GE.AND P4, PT, R24, R203, PT ;  /* 0x000000cb1800720c */ /* 0x000fe20003f86270 */
[----:B------:R-:W-:Y:S01]  /*59f0*/  VIADD R24, R116, 0x20 ;  /* 0x0000002074187836 */ /* 0x000fe20000000000 */
[----:B------:R-:W-:Y:S02]  /*5a00*/  FSEL R12, R12, -INF , P0 ;  /* 0xff8000000c0c7808 */ /* 0x000fe40000000000 */
[----:B------:R-:W-:Y:S02]  /*5a10*/  FSEL R18, R18, -INF , P1 ;  /* 0xff80000012127808 */ /* 0x000fe40000800000 */
[----:B------:R-:W-:-:S02]  /*5a20*/  IADD3 R36, PT, PT, R231, -0x20, -R0 ;  /* 0xffffffe0e7247810 */ /* 0x000fc40007ffe800 */
        /* <DEDUP_REMOVED lines=39> */
[----:B------:R-:W-:Y:S02]  /*5ca0*/  IADD3 R24, PT, PT, R47, -0x29, -R0 ;  /* 0xffffffd72f187810 */ /* 0x000fe40007ffe800 */
[----:B------:R-:W-:Y:S02]  /*5cb0*/  IABS R26, R26 ;  /* 0x0000001a001a7213 */ /* 0x000fe40000000000 */
[----:B------:R-:W-:Y:S02]  /*5cc0*/  IABS R24, R24 ;  /* 0x0000001800187213 */ /* 0x000fe40000000000 */
[----:B------:R-:W-:Y:S02]  /*5cd0*/  I2FP.F32.S32 R26, R26 ;  /* 0x0000001a001a7245 */ /* 0x000fe40000201400 */
[----:B------:R-:W-:-:S02]  /*5ce0*/  I2FP.F32.S32 R24, R24 ;  /* 0x0000001800187245 */ /* 0x000fc40000201400 */
[--C-:B------:R-:W-:Y:S01]  /*5cf0*/  IADD3 R32, PT, PT, R231, -0x28, -R0.reuse ;  /* 0xffffffd8e7207810 */ /* 0x100fe20007ffe800 */
[C---:B------:R-:W-:Y:S01]  /*5d00*/  FFMA.FTZ R73, -R218.reuse, R26, R73 ;  /* 0x0000001ada497223 */ /* 0x040fe20000010149 */
[--C-:B------:R-:W-:Y:S01]  /*5d10*/  IADD3 R30, PT, PT, R47, -0x28, -R0.reuse ;  /* 0xffffffd82f1e7810 */ /* 0x100fe20007ffe800 */
[----:B------:R-:W-:Y:S01]  /*5d20*/  FFMA.FTZ R75, -R218, R24, R75 ;  /* 0x00000018da4b7223 */ /* 0x000fe2000001014b */
[--C-:B------:R-:W-:Y:S02]  /*5d30*/  IADD3 R26, PT, PT, R231, -0x30, -R0.reuse ;  /* 0xffffffd0e71a7810 */ /* 0x100fe40007ffe800 */
[----:B------:R-:W-:Y:S02]  /*5d40*/  IADD3 R24, PT, PT, R47, -0x30, -R0 ;  /* 0xffffffd02f187810 */ /* 0x000fe40007ffe800 */
[----:B------:R-:W-:Y:S02]  /*5d50*/  IABS R32, R32 ;  /* 0x0000002000207213 */ /* 0x000fe40000000000 */
        /* <DEDUP_REMOVED lines=9> */
[C-C-:B------:R-:W-:Y:S01]  /*5df0*/  IADD3 R150, PT, PT, R231.reuse, -0x39, -R0.reuse ;  /* 0xffffffc7e7967810 */ /* 0x140fe20007ffe800 */
[C---:B------:R-:W-:Y:S01]  /*5e00*/  FFMA.FTZ R151, -R218.reuse, R26, R151 ;  /* 0x0000001ada977223 */ /* 0x040fe20000010197 */
[--C-:B------:R-:W-:Y:S01]  /*5e10*/  IADD3 R26, PT, PT, R231, -0x31, -R0.reuse ;  /* 0xffffffcfe71a7810 */ /* 0x100fe20007ffe800 */
[----:B------:R-:W-:Y:S01]  /*5e20*/  FFMA.FTZ R153, -R218, R24, R153 ;  /* 0x00000018da997223 */ /* 0x000fe20000010199 */
[----:B------:R-:W-:-:S02]  /*5e30*/  IADD3 R24, PT, PT, R47, -0x31, -R0 ;  /* 0xffffffcf2f187810 */ /* 0x000fc40007ffe800 */
[----:B------:R-:W-:Y:S02]  /*5e40*/  FSEL R32, R32, -INF , P0 ;  /* 0xff80000020207808 */ /* 0x000fe40000000000 */
[----:B------:R-:W-:Y:S02]  /*5e50*/  FSEL R30, R30, -INF , P1 ;  /* 0xff8000001e1e7808 */ /* 0x000fe40000800000 */
[----:B------:R-:W-:Y:S02]  /*5e60*/  IABS R26, R26 ;  /* 0x0000001a001a7213 */ /* 0x000fe40000000000 */
[----:B------:R-:W-:Y:S02]  /*5e70*/  IABS R24, R24 ;  /* 0x0000001800187213 */ /* 0x000fe40000000000 */
[----:B------:R-:W-:Y:S02]  /*5e80*/  FSEL R32, R32, -INF , !P5 ;  /* 0xff80000020207808 */ /* 0x000fe40006800000 */
[----:B------:R-:W-:-:S02]  /*5e90*/  FSEL R30, R30, -INF , !P4 ;  /* 0xff8000001e1e7808 */ /* 0x000fc40006000000 */
[C---:B------:R-:W-:Y:S02]  /*5ea0*/  ISETP.GE.AND P0, PT, R46.reuse, R206, PT ;  /* 0x000000ce2e00720c */ /* 0x040fe40003f06270 */
[C---:B------:R-:W-:Y:S02]  /*5eb0*/  ISETP.GE.AND P5, PT, R46.reuse, R205, PT ;  /* 0x000000cd2e00720c */ /* 0x040fe40003fa6270 */
[C---:B------:R-:W-:Y:S02]  /*5ec0*/  ISETP.GE.AND P1, PT, R46.reuse, R204, PT ;  /* 0x000000cc2e00720c */ /* 0x040fe40003f26270 */
[----:B------:R-:W-:Y:S01]  /*5ed0*/  ISETP.GE.AND P4, PT, R46, R203, PT ;  /* 0x000000cb2e00720c */ /* 0x000fe20003f86270 */
[----:B------:R-:W-:Y:S01]  /*5ee0*/  VIADD R46, R116, 0x30 ;  /* 0x00000030742e7836 */ /* 0x000fe20000000000 */
[----:B------:R-:W-:Y:S02]  /*5ef0*/  I2FP.F32.S32 R26, R26 ;  /* 0x0000001a001a7245 */ /* 0x000fe40000201400 */
[----:B------:R-:W-:-:S02]  /*5f00*/  I2FP.F32.S32 R24, R24 ;  /* 0x0000001800187245 */ /* 0x000fc40000201400 */
[----:B------:R-:W-:Y:S01]  /*5f10*/  FSEL R236, R73, -INF , P0 ;  /* 0xff80000049ec7808 */ /* 0x000fe20000000000 */
[C---:B------:R-:W-:Y:S01]  /*5f20*/  FFMA.FTZ R93, -R218.reuse, R26, R93 ;  /* 0x0000001ada5d7223 */ /* 0x040fe2000001015d */
[----:B------:R-:W-:Y:S01]  /*5f30*/  FSEL R240, R75, -INF , P1 ;  /* 0xff8000004bf07808 */ /* 0x000fe20000800000 */
[----:B------:R-:W-:Y:S01]  /*5f40*/  FFMA.FTZ R95, -R218, R24, R95 ;  /* 0x00000018da5f7223 */ /* 0x000fe2000001015f */
[C---:B------:R-:W-:Y:S02]  /*5f50*/  ISETP.GE.AND P0, PT, R46.reuse, R206, PT ;  /* 0x000000ce2e00720c */ /* 0x040fe40003f06270 */
[----:B------:R-:W-:Y:S02]  /*5f60*/  ISETP.GE.AND P1, PT, R46, R204, PT ;  /* 0x000000cc2e00720c */ /* 0x000fe40003f26270 */
[--C-:B------:R-:W-:Y:S02]  /*5f70*/  IADD3 R26, PT, PT, R231, -0x38, -R0.reuse ;  /* 0xffffffc8e71a7810 */ /* 0x100fe40007ffe800 */
[----:B------:R-:W-:-:S02]  /*5f80*/  IADD3 R24, PT, PT, R47, -0x38, -R0 ;  /* 0xffffffc82f187810 */ /* 0x000fc40007ffe800 */
[----:B------:R-:W-:Y:S02]  /*5f90*/  FSEL R236, R236, -INF , !P5 ;  /* 0xff800000ecec7808 */ /* 0x000fe40006800000 */
[----:B------:R-:W-:Y:S02]  /*5fa0*/  FSEL R240, R240, -INF , !P4 ;  /* 0xff800000f0f07808 */ /* 0x000fe40006000000 */
[C---:B------:R-:W-:Y:S02]  /*5fb0*/  ISETP.GE.AND P5, PT, R46.reuse, R205, PT ;  /* 0x000000cd2e00720c */ /* 0x040fe40003fa6270 */
[----:B------:R-:W-:Y:S01]  /*5fc0*/  ISETP.GE.AND P4, PT, R46, R203, PT ;  /* 0x000000cb2e00720c */ /* 0x000fe20003f86270 */
[----:B------:R-:W-:Y:S01]  /*5fd0*/  VIADD R46, R116, 0x31 ;  /* 0x00000031742e7836 */ /* 0x000fe20000000000 */
[----:B------:R-:W-:Y:S02]  /*5fe0*/  FSEL R228, R151, -INF , P0 ;  /* 0xff80000097e47808 */ /* 0x000fe40000000000 */
[----:B------:R-:W-:-:S02]  /*5ff0*/  FSEL R234, R153, -INF , P1 ;  /* 0xff80000099ea7808 */ /* 0x000fc40000800000 */
[----:B------:R-:W-:Y:S02]  /*6000*/  IABS R26, R26 ;  /* 0x0000001a001a7213 */ /* 0x000fe40000000000 */
[----:B------:R-:W-:Y:S02]  /*6010*/  IABS R24, R24 ;  /* 0x0000001800187213 */ /* 0x000fe40000000000 */
[----:B------:R-:W-:Y:S02]  /*6020*/  IADD3 R140, PT, PT, R47, -0x39, -R0 ;  /* 0xffffffc72f8c7810 */ /* 0x000fe40007ffe800 */
[----:B------:R-:W-:Y:S02]  /*6030*/  FSEL R228, R228, -INF , !P5 ;  /* 0xff800000e4e47808 */ /* 0x000fe40006800000 */
[----:B------:R-:W-:Y:S02]  /*6040*/  FSEL R234, R234, -INF , !P4 ;  /* 0xff800000eaea7808 */ /* 0x000fe40006000000 */
[----:B------:R-:W-:-:S02]  /*6050*/  ISETP.GE.AND P0, PT, R46, R206, PT ;  /* 0x000000ce2e00720c */ /* 0x000fc40003f06270 */
[C---:B------:R-:W-:Y:S02]  /*6060*/  ISETP.GE.AND P5, PT, R46.reuse, R205, PT ;  /* 0x000000cd2e00720c */ /* 0x040fe40003fa6270 */
[C---:B------:R-:W-:Y:S02]  /*6070*/  ISETP.GE.AND P1, PT, R46.reuse, R204, PT ;  /* 0x000000cc2e00720c */ /* 0x040fe40003f26270 */
[----:B------:R-:W-:Y:S01]  /*6080*/  ISETP.GE.AND P4, PT, R46, R203, PT ;  /* 0x000000cb2e00720c */ /* 0x000fe20003f86270 */
[----:B------:R-:W-:Y:S01]  /*6090*/  VIADD R46, R116, 0x38 ;  /* 0x00000038742e7836 */ /* 0x000fe20000000000 */
[----:B------:R-:W-:Y:S02]  /*60a0*/  I2FP.F32.S32 R26, R26 ;  /* 0x0000001a001a7245 */ /* 0x000fe40000201400 */
[----:B------:R-:W-:Y:S02]  /*60b0*/  I2FP.F32.S32 R24, R24 ;  /* 0x0000001800187245 */ /* 0x000fe40000201400 */
[----:B------:R-:W-:Y:S01]  /*60c0*/  IABS R150, R150 ;  /* 0x0000009600967213 */ /* 0x000fe20000000000 */
[C---:B------:R-:W-:Y:S01]  /*60d0*/  FFMA.FTZ R155, -R218.reuse, R26, R155 ;  /* 0x0000001ada9b7223 */ /* 0x040fe2000001019b */
[----:B------:R-:W-:Y:S01]  /*60e0*/  IABS R140, R140 ;  /* 0x0000008c008c7213 */ /* 0x000fe20000000000 */
[----:B------:R-:W-:Y:S01]  /*60f0*/  FFMA.FTZ R159, -R218, R24, R159 ;  /* 0x00000018da9f7223 */ /* 0x000fe2000001019f */
[----:B------:R-:W-:Y:S01]  /*6100*/  FSEL R146, R93, -INF , P0 ;  /* 0xff8000005d927808 */ /* 0x000fe20000000000 */
[----:B------:R-:W-:Y:S01]  /*6110*/  VIADD R24, R116, 0x39 ;  /* 0x0000003974187836 */ /* 0x000fe20000000000 */
[----:B------:R-:W-:-:S02]  /*6120*/  FSEL R138, R95, -INF , P1 ;  /* 0xff8000005f8a7808 */ /* 0x000fc40000800000 */
[----:B------:R-:W-:Y:S02]  /*6130*/  IADD3 R184, PT, PT, R231, -0x40, -R0 ;  /* 0xffffffc0e7b87810 */ /* 0x000fe40007ffe800 */
[C---:B------:R-:W-:Y:S02]  /*6140*/  ISETP.GE.AND P0, PT, R46.reuse, R206, PT ;  /* 0x000000ce2e00720c */ /* 0x040fe40003f06270 */
[----:B------:R-:W-:Y:S02]  /*6150*/  ISETP.GE.AND P1, PT, R46, R204, PT ;  /* 0x000000cc2e00720c */ /* 0x000fe40003f26270 */
[----:B------:R-:W-:Y:S02]  /*6160*/  I2FP.F32.S32 R150, R150 ;  /* 0x0000009600967245 */ /* 0x000fe40000201400 */
[----:B------:R-:W-:Y:S02]  /*6170*/  I2FP.F32.S32 R140, R140 ;  /* 0x0000008c008c7245 */ /* 0x000fe40000201400 */
[----:B------:R-:W-:Y:S01]  /*6180*/  FSEL R146, R146, -INF , !P5 ;  /* 0xff80000092927808 */ /* 0x000fe20006800000 */
[----:B------:R-:W-:Y:S01]  /*6190*/  FFMA.FTZ R150, -R218, R150, R157 ;  /* 0x00000096da967223 */ /* 0x000fe2000001019d */
[----:B------:R-:W-:Y:S01]  /*61a0*/  FSEL R138, R138, -INF , !P4 ;  /* 0xff8000008a8a7808 */ /* 0x000fe20006000000 */
[----:B------:R-:W-:Y:S01]  /*61b0*/  FFMA.FTZ R140, -R218, R140, R161 ;  /* 0x0000008cda8c7223 */ /* 0x000fe200000101a1 */
[----:B------:R-:W-:-:S02]  /*61c0*/  IABS R184, R184 ;  /* 0x000000b800b87213 */ /* 0x000fc40000000000 */
[C---:B------:R-:W-:Y:S02]  /*61d0*/  ISETP.GE.AND P5, PT, R46.reuse, R205, PT ;  /* 0x000000cd2e00720c */ /* 0x040fe40003fa6270 */
[----:B------:R-:W-:Y:S02]  /*61e0*/  ISETP.GE.AND P4, PT, R46, R203, PT ;  /* 0x000000cb2e00720c */ /* 0x000fe40003f86270 */
[----:B------:R-:W-:Y:S02]  /*61f0*/  FSEL R190, R155, -INF , P0 ;  /* 0xff8000009bbe7808 */ /* 0x000fe40000000000 */
[----:B------:R-:W-:Y:S02]  /*6200*/  FSEL R232, R159, -INF , P1 ;  /* 0xff8000009fe87808 */ /* 0x000fe40000800000 */
[C---:B------:R-:W-:Y:S02]  /*6210*/  ISETP.GE.AND P0, PT, R24.reuse, R206, PT ;  /* 0x000000ce1800720c */ /* 0x040fe40003f06270 */
[----:B------:R-:W-:-:S02]  /*6220*/  ISETP.GE.AND P1, PT, R24, R204, PT ;  /* 0x000000cc1800720c */ /* 0x000fc40003f26270 */
[----:B------:R-:W-:Y:S02]  /*6230*/  I2FP.F32.S32 R184, R184 ;  /* 0x000000b800b87245 */ /* 0x000fe40000201400 */
[----:B------:R-:W-:Y:S02]  /*6240*/  FSEL R190, R190, -INF , !P5 ;  /* 0xff800000bebe7808 */ /* 0x000fe40006800000 */
[----:B------:R-:W-:Y:S01]  /*6250*/  FSEL R232, R232, -INF , !P4 ;  /* 0xff800000e8e87808 */ /* 0x000fe20006000000 */
[----:B------:R-:W-:Y:S01]  /*6260*/  FFMA.FTZ R184, -R218, R184, R25 ;  /* 0x000000b8dab87223 */ /* 0x000fe20000010119 */
[C---:B------:R-:W-:Y:S02]  /*6270*/  ISETP.GE.AND P5, PT, R24.reuse, R205, PT ;  /* 0x000000cd1800720c */ /* 0x040fe40003fa6270 */
[----:B------:R-:W-:Y:S01]  /*6280*/  ISETP.GE.AND P4, PT, R24, R203, PT ;  /* 0x000000cb1800720c */ /* 0x000fe20003f86270 */
[----:B------:R-:W-:Y:S01]  /*6290*/  VIADD R24, R116, 0x40 ;  /* 0x0000004074187836 */ /* 0x000fe20000000000 */
[----:B------:R-:W-:-:S02]  /*62a0*/  FSEL R150, R150, -INF , P0 ;  /* 0xff80000096967808 */ /* 0x000fc40000000000 */
[----:B------:R-:W-:Y:S02]  /*62b0*/  FSEL R140, R140, -INF , P1 ;  /* 0xff8000008c8c7808 */ /* 0x000fe40000800000 */
[--C-:B------:R-:W-:Y:S02]  /*62c0*/  IADD3 R26, PT, PT, R47, -0x40, -R0.reuse ;  /* 0xffffffc02f1a7810 */ /* 0x100fe40007ffe800 */
[----:B------:R-:W-:Y:S02]  /*62d0*/  IADD3 R25, PT, PT, R231, -0x41, -R0 ;  /* 0xffffffbfe7197810 */ /* 0x000fe40007ffe800 */
[----:B------:R-:W-:Y:S02]  /*62e0*/  FSEL R150, R150, -INF , !P5 ;  /* 0xff80000096967808 */ /* 0x000fe40006800000 */
[----:B------:R-:W-:Y:S02]  /*62f0*/  FSEL R140, R140, -INF , !P4 ;  /* 0xff8000008c8c7808 */ /* 0x000fe40006000000 */
[----:B------:R-:W-:-:S02]  /*6300*/  ISETP.GE.AND P0, PT, R24, R206, PT ;  /* 0x000000ce1800720c */ /* 0x000fc40003f06270 */
[----:B------:R-:W-:Y:S02]  /*6310*/  IABS R26, R26 ;  /* 0x0000001a001a7213 */ /* 0x000fe40000000000 */
[C---:B------:R-:W-:Y:S02]  /*6320*/  ISETP.GE.AND P5, PT, R24.reuse, R205, PT ;  /* 0x000000cd1800720c */ /* 0x040fe40003fa6270 */
[C---:B------:R-:W-:Y:S02]  /*6330*/  ISETP.GE.AND P1, PT, R24.reuse, R204, PT ;  /* 0x000000cc1800720c */ /* 0x040fe40003f26270 */
[----:B------:R-:W-:Y:S02]  /*6340*/  ISETP.GE.AND P4, PT, R24, R203, PT ;  /* 0x000000cb1800720c */ /* 0x000fe40003f86270 */
[----:B------:R-:W-:Y:S02]  /*6350*/  IADD3 R24, PT, PT, R47, -0x41, -R0 ;  /* 0xffffffbf2f187810 */ /* 0x000fe40007ffe800 */
[----:B------:R-:W-:-:S02]  /*6360*/  IABS R25, R25 ;  /* 0x0000001900197213 */ /* 0x000fc40000000000 */
[----:B------:R-:W-:Y:S02]  /*6370*/  I2FP.F32.S32 R26, R26 ;  /* 0x0000001a001a7245 */ /* 0x000fe40000201400 */
[----:B------:R-:W-:Y:S02]  /*6380*/  IABS R24, R24 ;  /* 0x0000001800187213 */ /* 0x000fe40000000000 */
[----:B------:R-:W-:Y:S01]  /*6390*/  I2FP.F32.S32 R25, R25 ;  /* 0x0000001900197245 */ /* 0x000fe20000201400 */
[----:B------:R-:W-:Y:S01]  /*63a0*/  FFMA.FTZ R163, -R218, R26, R163 ;  /* 0x0000001adaa37223 */ /* 0x000fe200000101a3 */
[----:B------:R-:W-:Y:S01]  /*63b0*/  I2FP.F32.S32 R24, R24 ;  /* 0x0000001800187245 */ /* 0x000fe20000201400 */
[----:B------:R-:W-:Y:S01]  /*63c0*/  VIADD R26, R116, 0x41 ;  /* 0x00000041741a7836 */ /* 0x000fe20000000000 */
[----:B------:R-:W-:Y:S01]  /*63d0*/  FSEL R184, R184, -INF , P0 ;  /* 0xff800000b8b87808 */ /* 0x000fe20000000000 */
[C---:B------:R-:W-:Y:S01]  /*63e0*/  FFMA.FTZ R77, -R218.reuse, R25, R77 ;  /* 0x00000019da4d7223 */ /* 0x040fe2000001014d */
[----:B------:R-:W-:Y:S01]  /*63f0*/  IADD3 R25, PT, PT, R231, -0x48, -R0 ;  /* 0xffffffb8e7197810 */ /* 0x000fe20007ffe800 */
[----:B------:R-:W-:Y:S01]  /*6400*/  FFMA.FTZ R69, -R218, R24, R69 ;  /* 0x00000018da457223 */ /* 0x000fe20000010145 */
[----:B------:R-:W-:Y:S01]  /*6410*/  FSEL R188, R163, -INF , P1 ;  /* 0xff800000a3bc7808 */ /* 0x000fe20000800000 */
[----:B------:R-:W-:Y:S01]  /*6420*/  VIADD R24, R116, 0x48 ;  /* 0x0000004874187836 */ /* 0x000fe20000000000 */
[----:B------:R-:W-:-:S02]  /*6430*/  ISETP.GE.AND P0, PT, R26, R206, PT ;  /* 0x000000ce1a00720c */ /* 0x000fc40003f06270 */
[----:B------:R-:W-:Y:S02]  /*6440*/  ISETP.GE.AND P1, PT, R26, R204, PT ;  /* 0x000000cc1a00720c */ /* 0x000fe40003f26270 */
[----:B------:R-:W-:Y:S02]  /*6450*/  IABS R25, R25 ;  /* 0x0000001900197213 */ /* 0x000fe40000000000 */
[----:B------:R-:W-:Y:S02]  /*6460*/  FSEL R184, R184, -INF , !P5 ;  /* 0xff800000b8b87808 */ /* 0x000fe40006800000 */
[----:B------:R-:W-:Y:S02]  /*6470*/  FSEL R188, R188, -INF , !P4 ;  /* 0xff800000bcbc7808 */ /* 0x000fe40006000000 */
[C---:B------:R-:W-:Y:S02]  /*6480*/  ISETP.GE.AND P5, PT, R26.reuse, R205, PT ;  /* 0x000000cd1a00720c */ /* 0x040fe40003fa6270 */
[----:B------:R-:W-:-:S02]  /*6490*/  ISETP.GE.AND P4, PT, R26, R203, PT ;  /* 0x000000cb1a00720c */ /* 0x000fc40003f86270 */
[----:B------:R-:W-:Y:S02]  /*64a0*/  IADD3 R46, PT, PT, R47, -0x48, -R0 ;  /* 0xffffffb82f2e7810 */ /* 0x000fe40007ffe800 */
[----:B------:R-:W-:Y:S02]  /*64b0*/  FSEL R166, R77, -INF , P0 ;  /* 0xff8000004da67808 */ /* 0x000fe40000000000 */
[----:B------:R-:W-:Y:S02]  /*64c0*/  FSEL R162, R69, -INF , P1 ;  /* 0xff80000045a27808 */ /* 0x000fe40000800000 */
[----:B------:R-:W-:Y:S02]  /*64d0*/  I2FP.F32.S32 R25, R25 ;  /* 0x0000001900197245 */ /* 0x000fe40000201400 */
[----:B------:R-:W-:Y:S02]  /*64e0*/  IABS R46, R46 ;  /* 0x0000002e002e7213 */ /* 0x000fe40000000000 */
[----:B------:R-:W-:Y:S01]  /*64f0*/  FSEL R166, R166, -INF , !P5 ;  /* 0xff800000a6a67808 */ /* 0x000fe20006800000 */
[----:B------:R-:W-:Y:S01]  /*6500*/  FFMA.FTZ R25, -R218, R25, R17 ;  /* 0x00000019da197223 */ /* 0x000fe20000010111 */
[----:B------:R-:W-:Y:S01]  /*6510*/  FSEL R162, R162, -INF , !P4 ;  /* 0xff800000a2a27808 */ /* 0x000fe20006000000 */
[----:B------:R-:W-:Y:S01]  /*6520*/  VIADD R17, R116, 0x49 ;  /* 0x0000004974117836 */ /* 0x000fe20000000000 */
[----:B------:R-:W-:-:S02]  /*6530*/  ISETP.GE.AND P0, PT, R24, R206, PT ;  /* 0x000000ce1800720c */ /* 0x000fc40003f06270 */
[C---:B------:R-:W-:Y:S02]  /*6540*/  ISETP.GE.AND P5, PT, R24.reuse, R205, PT ;  /* 0x000000cd1800720c */ /* 0x040fe40003fa6270 */
[C---:B------:R-:W-:Y:S02]  /*6550*/  ISETP.GE.AND P1, PT, R24.reuse, R204, PT ;  /* 0x000000cc1800720c */ /* 0x040fe40003f26270 */
[----:B------:R-:W-:Y:S02]  /*6560*/  ISETP.GE.AND P4, PT, R24, R203, PT ;  /* 0x000000cb1800720c */ /* 0x000fe40003f86270 */
[--C-:B------:R-:W-:Y:S02]  /*6570*/  IADD3 R26, PT, PT, R231, -0x49, -R0.reuse ;  /* 0xffffffb7e71a7810 */ /* 0x100fe40007ffe800 */
[----:B------:R-:W-:Y:S02]  /*6580*/  IADD3 R24, PT, PT, R47, -0x49, -R0 ;  /* 0xffffffb72f187810 */ /* 0x000fe40007ffe800 */
[----:B------:R-:W-:-:S02]  /*6590*/  I2FP.F32.S32 R46, R46 ;  /* 0x0000002e002e7245 */ /* 0x000fc40000201400 */
[----:B------:R-:W-:Y:S02]  /*65a0*/  IABS R26, R26 ;  /* 0x0000001a001a7213 */ /* 0x000fe40000000000 */
[----:B------:R-:W-:Y:S01]  /*65b0*/  IABS R24, R24 ;  /* 0x0000001800187213 */ /* 0x000fe20000000000 */
[C---:B------:R-:W-:Y:S01]  /*65c0*/  FFMA.FTZ R27, -R218.reuse, R46, R27 ;  /* 0x0000002eda1b7223 */ /* 0x040fe2000001011b */
[----:B------:R-:W-:Y:S02]  /*65d0*/  FSEL R25, R25, -INF , P0 ;  /* 0xff80000019197808 */ /* 0x000fe40000000000 */
[----:B------:R-:W-:Y:S02]  /*65e0*/  I2FP.F32.S32 R26, R26 ;  /* 0x0000001a001a7245 */ /* 0x000fe40000201400 */
[----:B------:R-:W-:Y:S02]  /*65f0*/  I2FP.F32.S32 R24, R24 ;  /* 0x0000001800187245 */ /* 0x000fe40000201400 */
[----:B------:R-:W-:Y:S01]  /*6600*/  FSEL R182, R25, -INF , !P5 ;  /* 0xff80000019b67808 */ /* 0x000fe20006800000 */
[C---:B------:R-:W-:Y:S01]  /*6610*/  FFMA.FTZ R26, -R218.reuse, R26, R57 ;  /* 0x0000001ada1a7223 */ /* 0x040fe20000010139 */
[----:B------:R-:W-:Y:S01]  /*6620*/  IADD3 R25, PT, PT, R231, -0x50, -R0 ;  /* 0xffffffb0e7197810 */ /* 0x000fe20007ffe800 */
[----:B------:R-:W-:Y:S01]  /*6630*/  FFMA.FTZ R24, -R218, R24, R59 ;  /* 0x00000018da187223 */ /* 0x000fe2000001013b */
[----:B------:R-:W-:-:S02]  /*6640*/  FSEL R27, R27, -INF , P1 ;  /* 0xff8000001b1b7808 */ /* 0x000fc40000800000 */
[C---:B------:R-:W-:Y:S02]  /*6650*/  ISETP.GE.AND P0, PT, R17.reuse, R206, PT ;  /* 0x000000ce1100720c */ /* 0x040fe40003f06270 */
[----:B------:R-:W-:Y:S02]  /*6660*/  ISETP.GE.AND P1, PT, R17, R204, PT ;  /* 0x000000cc1100720c */ /* 0x000fe40003f26270 */
[----:B------:R-:W-:Y:S02]  /*6670*/  IABS R25, R25 ;  /* 0x0000001900197213 */ /* 0x000fe40000000000 */
[----:B------:R-:W-:Y:S02]  /*6680*/  IADD3 R46, PT, PT, R231, -0x51, -R0 ;  /* 0xffffffafe72e7810 */ /* 0x000fe40007ffe800 */
[----:B------:R-:W-:Y:S02]  /*6690*/  FSEL R164, R27, -INF , !P4 ;  /* 0xff8000001ba47808 */ /* 0x000fe40006000000 */
[----:B------:R-:W-:-:S02]  /*66a0*/  ISETP.GE.AND P5, PT, R17, R205, PT ;  /* 0x000000cd1100720c */ /* 0x000fc40003fa6270 */
[----:B------:R-:W-:Y:S01]  /*66b0*/  ISETP.GE.AND P4, PT, R17, R203, PT ;  /* 0x000000cb1100720c */ /* 0x000fe20003f86270 */
[----:B------:R-:W-:Y:S01]  /*66c0*/  VIADD R17, R116, 0x50 ;  /* 0x0000005074117836 */ /* 0x000fe20000000000 */
[----:B------:R-:W-:Y:S02]  /*66d0*/  FSEL R26, R26, -INF , P0 ;  /* 0xff8000001a1a7808 */ /* 0x000fe40000000000 */
[----:B------:R-:W-:Y:S02]  /*66e0*/  FSEL R186, R24, -INF , P1 ;  /* 0xff80000018ba7808 */ /* 0x000fe40000800000 */
[----:B------:R-:W-:Y:S02]  /*66f0*/  I2FP.F32.S32 R25, R25 ;  /* 0x0000001900197245 */ /* 0x000fe40000201400 */
[----:B------:R-:W-:Y:S02]  /*6700*/  IABS R46, R46 ;  /* 0x0000002e002e7213 */ /* 0x000fe40000000000 */
[----:B------:R-:W-:Y:S01]  /*6710*/  FSEL R170, R26, -INF , !P5 ;  /* 0xff8000001aaa7808 */ /* 0x000fe20006800000 */
[----:B------:R-:W-:Y:S01]  /*6720*/  FFMA.FTZ R25, -R218, R25, R79 ;  /* 0x00000019da197223 */ /* 0x000fe2000001014f */
[----:B------:R-:W-:-:S02]  /*6730*/  FSEL R186, R186, -INF , !P4 ;  /* 0xff800000baba7808 */ /* 0x000fc40006000000 */
[C---:B------:R-:W-:Y:S02]  /*6740*/  ISETP.GE.AND P0, PT, R17.reuse, R206, PT ;  /* 0x000000ce1100720c */ /* 0x040fe40003f06270 */
[C---:B------:R-:W-:Y:S02]  /*6750*/  ISETP.GE.AND P5, PT, R17.reuse, R205, PT ;  /* 0x000000cd1100720c */ /* 0x040fe40003fa6270 */
[C---:B------:R-:W-:Y:S02]  /*6760*/  ISETP.GE.AND P1, PT, R17.reuse, R204, PT ;  /* 0x000000cc1100720c */ /* 0x040fe40003f26270 */
[----:B------:R-:W-:Y:S02]  /*6770*/  I2FP.F32.S32 R46, R46 ;  /* 0x0000002e002e7245 */ /* 0x000fe40000201400 */
[----:B------:R-:W-:Y:S01]  /*6780*/  ISETP.GE.AND P4, PT, R17, R203, PT ;  /* 0x000000cb1100720c */ /* 0x000fe20003f86270 */
[----:B------:R-:W-:Y:S01]  /*6790*/  VIADD R17, R116, 0x51 ;  /* 0x0000005174117836 */ /* 0x000fe20000000000 */
[----:B------:R-:W-:Y:S01]  /*67a0*/  IADD3 R26, PT, PT, R47, -0x50, -R0 ;  /* 0xffffffb02f1a7810 */ /* 0x000fe20007ffe800 */
[----:B------:R-:W-:Y:S01]  /*67b0*/  FFMA.FTZ R19, -R218, R46, R19 ;  /* 0x0000002eda137223 */ /* 0x000fe20000010113 */
[----:B------:R-:W-:-:S02]  /*67c0*/  FSEL R176, R25, -INF , P0 ;  /* 0xff80000019b07808 */ /* 0x000fc40000000000 */
[----:B------:R-:W-:Y:S02]  /*67d0*/  ISETP.GE.AND P0, PT, R17, R206, PT ;  /* 0x000000ce1100720c */ /* 0x000fe40003f06270 */
[----:B------:R-:W-:Y:S02]  /*67e0*/  IABS R26, R26 ;  /* 0x0000001a001a7213 */ /* 0x000fe40000000000 */
[----:B------:R-:W-:Y:S02]  /*67f0*/  FSEL R176, R176, -INF , !P5 ;  /* 0xff800000b0b07808 */ /* 0x000fe40006800000 */
[----:B------:R-:W-:Y:S02]  /*6800*/  IADD3 R24, PT, PT, R47, -0x51, -R0 ;  /* 0xffffffaf2f187810 */ /* 0x000fe40007ffe800 */
[----:B------:R-:W-:Y:S02]  /*6810*/  ISETP.GE.AND P5, PT, R17, R205, PT ;  /* 0x000000cd1100720c */ /* 0x000fe40003fa6270 */
[----:B------:R-:W-:-:S02]  /*6820*/  FSEL R19, R19, -INF , P0 ;  /* 0xff80000013137808 */ /* 0x000fc40000000000 */
[----:B------:R-:W-:Y:S02]  /*6830*/  I2FP.F32.S32 R26, R26 ;  /* 0x0000001a001a7245 */ /* 0x000fe40000201400 */
[----:B------:R-:W-:Y:S02]  /*6840*/  IABS R24, R24 ;  /* 0x0000001800187213 */ /* 0x000fe40000000000 */
[----:B------:R-:W-:Y:S02]  /*6850*/  FSEL R174, R19, -INF , !P5 ;  /* 0xff80000013ae7808 */ /* 0x000fe40006800000 */
[--C-:B------:R-:W-:Y:S02]  /*6860*/  IADD3 R19, PT, PT, R231, -0x58, -R0.reuse ;  /* 0xffffffa8e7137810 */ /* 0x100fe40007ffe800 */
[----:B------:R-:W-:Y:S01]  /*6870*/  IADD3 R46, PT, PT, R47, -0x58, -R0 ;  /* 0xffffffa82f2e7810 */ /* 0x000fe20007ffe800 */
[----:B------:R-:W-:Y:S01]  /*6880*/  FFMA.FTZ R26, -R218, R26, R71 ;  /* 0x0000001ada1a7223 */ /* 0x000fe20000010147 */
[----:B------:R-:W-:-:S02]  /*6890*/  I2FP.F32.S32 R24, R24 ;  /* 0x0000001800187245 */ /* 0x000fc40000201400 */
[----:B------:R-:W-:Y:S02]  /*68a0*/  IABS R19, R19 ;  /* 0x0000001300137213 */ /* 0x000fe40000000000 */
[----:B------:R-:W-:Y:S01]  /*68b0*/  IABS R46, R46 ;  /* 0x0000002e002e7213 */ /* 0x000fe20000000000 */
[----:B------:R-:W-:Y:S01]  /*68c0*/  FFMA.FTZ R24, -R218, R24, R55 ;  /* 0x00000018da187223 */ /* 0x000fe20000010137 */
[----:B------:R-:W-:Y:S01]  /*68d0*/  FSEL R26, R26, -INF , P1 ;  /* 0xff8000001a1a7808 */ /* 0x000fe20000800000 */
[----:B------:R-:W-:Y:S01]  /*68e0*/  VIADD R25, R116, 0x58 ;  /* 0x0000005874197836 */ /* 0x000fe20000000000 */
[----:B------:R-:W-:Y:S02]  /*68f0*/  I2FP.F32.S32 R19, R19 ;  /* 0x0000001300137245 */ /* 0x000fe40000201400 */
[----:B------:R-:W-:Y:S02]  /*6900*/  I2FP.F32.S32 R46, R46 ;  /* 0x0000002e002e7245 */ /* 0x000fe40000201400 */
[----:B------:R-:W-:-:S02]  /*6910*/  ISETP.GE.AND P1, PT, R17, R204, PT ;  /* 0x000000cc1100720c */ /* 0x000fc40003f26270 */
[----:B------:R-:W-:Y:S01]  /*6920*/  FSEL R26, R26, -INF , !P4 ;  /* 0xff8000001a1a7808 */ /* 0x000fe20006000000 */
[C---:B------:R-:W-:Y:S01]  /*6930*/  FFMA.FTZ R19, -R218.reuse, R19, R61 ;  /* 0x00000013da137223 */ /* 0x040fe2000001013d */
[----:B------:R-:W-:Y:S01]  /*6940*/  ISETP.GE.AND P4, PT, R17, R203, PT ;  /* 0x000000cb1100720c */ /* 0x000fe20003f86270 */
[----:B------:R-:W-:Y:S01]  /*6950*/  FFMA.FTZ R46, -R218, R46, R65 ;  /* 0x0000002eda2e7223 */ /* 0x000fe20000010141 */
[----:B------:R-:W-:Y:S02]  /*6960*/  FSEL R24, R24, -INF , P1 ;  /* 0xff80000018187808 */ /* 0x000fe40000800000 */
[----:B------:R-:W-:Y:S02]  /*6970*/  IADD3 R17, PT, PT, R47, -0x59, -R0 ;  /* 0xffffffa72f117810 */ /* 0x000fe40007ffe800 */
[C---:B------:R-:W-:Y:S02]  /*6980*/  ISETP.GE.AND P0, PT, R25.reuse, R206, PT ;  /* 0x000000ce1900720c */ /* 0x040fe40003f06270 */
[----:B------:R-:W-:-:S02]  /*6990*/  ISETP.GE.AND P1, PT, R25, R204, PT ;  /* 0x000000cc1900720c */ /* 0x000fc40003f26270 */
[----:B------:R-:W-:Y:S02]  /*69a0*/  IADD3 R48, PT, PT, R231, -0x59, -R0 ;  /* 0xffffffa7e7307810 */ /* 0x000fe40007ffe800 */
[----:B------:R-:W-:Y:S02]  /*69b0*/  IABS R17, R17 ;  /* 0x0000001100117213 */ /* 0x000fe40000000000 */
[----:B------:R-:W-:Y:S02]  /*69c0*/  FSEL R24, R24, -INF , !P4 ;  /* 0xff80000018187808 */ /* 0x000fe40006000000 */
[C---:B------:R-:W-:Y:S02]  /*69d0*/  ISETP.GE.AND P5, PT, R25.reuse, R205, PT ;  /* 0x000000cd1900720c */ /* 0x040fe40003fa6270 */
[----:B------:R-:W-:Y:S02]  /*69e0*/  ISETP.GE.AND P4, PT, R25, R203, PT ;  /* 0x000000cb1900720c */ /* 0x000fe40003f86270 */
[----:B------:R-:W-:-:S02]  /*69f0*/  FSEL R19, R19, -INF , P0 ;  /* 0xff80000013137808 */ /* 0x000fc40000000000 */
[----:B------:R-:W-:Y:S02]  /*6a00*/  FSEL R46, R46, -INF , P1 ;  /* 0xff8000002e2e7808 */ /* 0x000fe40000800000 */
[----:B------:R-:W-:Y:S02]  /*6a10*/  IABS R48, R48 ;  /* 0x0000003000307213 */ /* 0x000fe40000000000 */
[----:B------:R-:W-:Y:S01]  /*6a20*/  I2FP.F32.S32 R50, R17 ;  /* 0x0000001100327245 */ /* 0x000fe20000201400 */
[----:B------:R-:W-:Y:S01]  /*6a30*/  VIADD R17, R116, 0x59 ;  /* 0x0000005974117836 */ /* 0x000fe20000000000 */
[----:B------:R-:W-:Y:S02]  /*6a40*/  FSEL R172, R19, -INF , !P5 ;  /* 0xff80000013ac7808 */ /* 0x000fe40006800000 */
[----:B------:R-:W-:Y:S02]  /*6a50*/  FSEL R180, R46, -INF , !P4 ;  /* 0xff8000002eb47808 */ /* 0x000fe40006000000 */
[----:B------:R-:W-:-:S02]  /*6a60*/  I2FP.F32.S32 R48, R48 ;  /* 0x0000003000307245 */ /* 0x000fc40000201400 */
[--C-:B------:R-:W-:Y:S02]  /*6a70*/  IADD3 R19, PT, PT, R231, -0x60, -R0.reuse ;  /* 0xffffffa0e7137810 */ /* 0x100fe40007ffe800 */
[----:B------:R-:W-:Y:S01]  /*6a80*/  IADD3 R46, PT, PT, R47, -0x60, -R0 ;  /* 0xffffffa02f2e7810 */ /* 0x000fe20007ffe800 */
[----:B------:R-:W-:Y:S01]  /*6a90*/  FFMA.FTZ R48, -R218, R48, R49 ;  /* 0x00000030da307223 */ /* 0x000fe20000010131 */
[C---:B------:R-:W-:Y:S02]  /*6aa0*/  ISETP.GE.AND P0, PT, R17.reuse, R206, PT ;  /* 0x000000ce1100720c */ /* 0x040fe40003f06270 */
[C---:B------:R-:W-:Y:S02]  /*6ab0*/  ISETP.GE.AND P5, PT, R17.reuse, R205, PT ;  /* 0x000000cd1100720c */ /* 0x040fe40003fa6270 */
[C---:B------:R-:W-:Y:S02]  /*6ac0*/  ISETP.GE.AND P1, PT, R17.reuse, R204, PT ;  /* 0x000000cc1100720c */ /* 0x040fe40003f26270 */
[----:B------:R-:W-:-:S02]  /*6ad0*/  ISETP.GE.AND P4, PT, R17, R203, PT ;  /* 0x000000cb1100720c */ /* 0x000fc40003f86270 */
[----:B------:R-:W-:Y:S02]  /*6ae0*/  IABS R19, R19 ;  /* 0x0000001300137213 */ /* 0x000fe40000000000 */
[----:B------:R-:W-:Y:S02]  /*6af0*/  IABS R46, R46 ;  /* 0x0000002e002e7213 */ /* 0x000fe40000000000 */
[----:B------:R-:W-:Y:S01]  /*6b00*/  IADD3 R17, PT, PT, R47, -0x61, -R0 ;  /* 0xffffff9f2f117810 */ /* 0x000fe20007ffe800 */
[----:B------:R-:W-:Y:S01]  /*6b10*/  FFMA.FTZ R29, -R218, R50, R29 ;  /* 0x00000032da1d7223 */ /* 0x000fe2000001011d */
[----:B------:R-:W-:Y:S01]  /*6b20*/  I2FP.F32.S32 R19, R19 ;  /* 0x0000001300137245 */ /* 0x000fe20000201400 */
[----:B------:R-:W-:Y:S01]  /*6b30*/  VIADD R25, R116, 0x60 ;  /* 0x0000006074197836 */ /* 0x000fe20000000000 */
[----:B------:R-:W-:Y:S02]  /*6b40*/  I2FP.F32.S32 R46, R46 ;  /* 0x0000002e002e7245 */ /* 0x000fe40000201400 */
[----:B------:R-:W-:-:S02]  /*6b50*/  IABS R17, R17 ;  /* 0x0000001100117213 */ /* 0x000fc40000000000 */
[----:B------:R-:W-:Y:S01]  /*6b60*/  FSEL R48, R48, -INF , P0 ;  /* 0xff80000030307808 */ /* 0x000fe20000000000 */
[C---:B------:R-:W-:Y:S01]  /*6b70*/  FFMA.FTZ R13, -R218.reuse, R19, R13 ;  /* 0x00000013da0d7223 */ /* 0x040fe2000001010d */
[----:B------:R-:W-:Y:S01]  /*6b80*/  FSEL R178, R29, -INF , P1 ;  /* 0xff8000001db27808 */ /* 0x000fe20000800000 */
[----:B------:R-:W-:Y:S01]  /*6b90*/  FFMA.FTZ R45, -R218, R46, R45 ;  /* 0x0000002eda2d7223 */ /* 0x000fe2000001012d */
[----:B------:R-:W-:Y:S01]  /*6ba0*/  I2FP.F32.S32 R50, R17 ;  /* 0x0000001100327245 */ /* 0x000fe20000201400 */
[----:B------:R-:W-:Y:S01]  /*6bb0*/  VIADD R19, R116, 0x61 ;  /* 0x0000006174137836 */ /* 0x000fe20000000000 */
[----:B------:R-:W-:Y:S02]  /*6bc0*/  FSEL R168, R48, -INF , !P5 ;  /* 0xff80000030a87808 */ /* 0x000fe40006800000 */
[----:B------:R-:W-:Y:S02]  /*6bd0*/  ISETP.GE.AND P1, PT, R25, R204, PT ;  /* 0x000000cc1900720c */ /* 0x000fe40003f26270 */
[----:B------:R-:W-:Y:S01]  /*6be0*/  IADD3 R48, PT, PT, R231, -0x61, -R0 ;  /* 0xffffff9fe7307810 */ /* 0x000fe20007ffe800 */
[----:B------:R-:W-:Y:S01]  /*6bf0*/  FFMA.FTZ R15, -R218, R50, R15 ;  /* 0x00000032da0f7223 */ /* 0x000fe2000001010f */
[----:B------:R-:W-:-:S02]  /*6c00*/  FSEL R45, R45, -INF , P1 ;  /* 0xff8000002d2d7808 */ /* 0x000fc40000800000 */
[----:B------:R-:W-:Y:S02]  /*6c10*/  IABS R48, R48 ;  /* 0x0000003000307213 */ /* 0x000fe40000000000 */
[----:B------:R-:W-:Y:S02]  /*6c20*/  ISETP.GE.AND P1, PT, R19, R204, PT ;  /* 0x000000cc1300720c */ /* 0x000fe40003f26270 */
[----:B------:R-:W-:Y:S02]  /*6c30*/  ISETP.GE.AND P0, PT, R25, R206, PT ;  /* 0x000000ce1900720c */ /* 0x000fe40003f06270 */
[----:B------:R-:W-:Y:S02]  /*6c40*/  I2FP.F32.S32 R48, R48 ;  /* 0x0000003000307245 */ /* 0x000fe40000201400 */
[----:B------:R-:W-:Y:S02]  /*6c50*/  FSEL R158, R15, -INF , P1 ;  /* 0xff8000000f9e7808 */ /* 0x000fe40000800000 */
[----:B------:R-:W-:-:S02]  /*6c60*/  ISETP.GE.AND P5, PT, R25, R205, PT ;  /* 0x000000cd1900720c */ /* 0x000fc40003fa6270 */
[----:B------:R-:W-:Y:S02]  /*6c70*/  FSEL R13, R13, -INF , P0 ;  /* 0xff8000000d0d7808 */ /* 0x000fe40000000000 */
[--C-:B------:R-:W-:Y:S02]  /*6c80*/  IADD3 R15, PT, PT, R231, -0x68, -R0.reuse ;  /* 0xffffff98e70f7810 */ /* 0x100fe40007ffe800 */
[--C-:B------:R-:W-:Y:S01]  /*6c90*/  IADD3 R46, PT, PT, R47, -0x68, -R0.reuse ;  /* 0xffffff982f2e7810 */ /* 0x100fe20007ffe800 */
[----:B------:R-:W-:Y:S01]  /*6ca0*/  FFMA.FTZ R31, -R218, R48, R31 ;  /* 0x00000030da1f7223 */ /* 0x000fe2000001011f */
[----:B------:R-:W-:Y:S02]  /*6cb0*/  FSEL R152, R13, -INF , !P5 ;  /* 0xff8000000d987808 */ /* 0x000fe40006800000 */
[----:B------:R-:W-:Y:S02]  /*6cc0*/  IABS R15, R15 ;  /* 0x0000000f000f7213 */ /* 0x000fe40000000000 */
[----:B------:R-:W-:-:S02]  /*6cd0*/  IADD3 R48, PT, PT, R231, -0x69, -R0 ;  /* 0xffffff97e7307810 */ /* 0x000fc40007ffe800 */
[----:B------:R-:W-:Y:S02]  /*6ce0*/  IADD3 R13, PT, PT, R47, -0x69, -R0 ;  /* 0xffffff972f0d7810 */ /* 0x000fe40007ffe800 */
[----:B------:R-:W-:Y:S01]  /*6cf0*/  IABS R46, R46 ;  /* 0x0000002e002e7213 */ /* 0x000fe20000000000 */
[----:B------:R-:W-:Y:S01]  /*6d00*/  VIADD R17, R116, 0x68 ;  /* 0x0000006874117836 */ /* 0x000fe20000000000 */
[----:B------:R-:W-:Y:S02]  /*6d10*/  FSEL R178, R178, -INF , !P4 ;  /* 0xff800000b2b27808 */ /* 0x000fe40006000000 */
[----:B------:R-:W-:Y:S02]  /*6d20*/  I2FP.F32.S32 R15, R15 ;  /* 0x0000000f000f7245 */ /* 0x000fe40000201400 */
[----:B------:R-:W-:Y:S02]  /*6d30*/  ISETP.GE.AND P4, PT, R25, R203, PT ;  /* 0x000000cb1900720c */ /* 0x000fe40003f86270 */
[----:B------:R-:W-:-:S02]  /*6d40*/  ISETP.GE.AND P0, PT, R19, R206, PT ;  /* 0x000000ce1300720c */ /* 0x000fc40003f06270 */
[----:B------:R-:W-:Y:S02]  /*6d50*/  IABS R48, R48 ;  /* 0x0000003000307213 */ /* 0x000fe40000000000 */
[----:B------:R-:W-:Y:S02]  /*6d60*/  IABS R13, R13 ;  /* 0x0000000d000d7213 */ /* 0x000fe40000000000 */
[----:B------:R-:W-:Y:S01]  /*6d70*/  I2FP.F32.S32 R46, R46 ;  /* 0x0000002e002e7245 */ /* 0x000fe20000201400 */
[C---:B------:R-:W-:Y:S01]  /*6d80*/  FFMA.FTZ R5, -R218.reuse, R15, R5 ;  /* 0x0000000fda057223 */ /* 0x040fe20000010105 */
[----:B------:R-:W-:Y:S02]  /*6d90*/  FSEL R31, R31, -INF , P0 ;  /* 0xff8000001f1f7808 */ /* 0x000fe40000000000 */
[----:B------:R-:W-:Y:S01]  /*6da0*/  FSEL R160, R45, -INF , !P4 ;  /* 0xff8000002da07808 */ /* 0x000fe20006000000 */
[----:B------:R-:W-:Y:S01]  /*6db0*/  FFMA.FTZ R23, -R218, R46, R23 ;  /* 0x0000002eda177223 */ /* 0x000fe20000010117 */
[----:B------:R-:W-:-:S02]  /*6dc0*/  I2FP.F32.S32 R48, R48 ;  /* 0x0000003000307245 */ /* 0x000fc40000201400 */
[----:B------:R-:W-:Y:S01]  /*6dd0*/  I2FP.F32.S32 R50, R13 ;  /* 0x0000000d00327245 */ /* 0x000fe20000201400 */
[----:B------:R-:W-:Y:S01]  /*6de0*/  VIADD R13, R116, 0x69 ;  /* 0x00000069740d7836 */ /* 0x000fe20000000000 */
[C---:B------:R-:W-:Y:S02]  /*6df0*/  ISETP.GE.AND P5, PT, R19.reuse, R205, PT ;  /* 0x000000cd1300720c */ /* 0x040fe40003fa6270 */
[----:B------:R-:W-:Y:S02]  /*6e00*/  ISETP.GE.AND P4, PT, R19, R203, PT ;  /* 0x000000cb1300720c */ /* 0x000fe40003f86270 */
[C---:B------:R-:W-:Y:S02]  /*6e10*/  ISETP.GE.AND P0, PT, R17.reuse, R206, PT ;  /* 0x000000ce1100720c */ /* 0x040fe40003f06270 */
[----:B------:R-:W-:Y:S02]  /*6e20*/  ISETP.GE.AND P1, PT, R17, R204, PT ;  /* 0x000000cc1100720c */ /* 0x000fe40003f26270 */
[----:B------:R-:W-:Y:S01]  /*6e30*/  IADD3 R19, PT, PT, R231, -0x70, -R0 ;  /* 0xffffff90e7137810 */ /* 0x000fe20007ffe800 */
[C---:B------:R-:W-:Y:S01]  /*6e40*/  FFMA.FTZ R21, -R218.reuse, R48, R21 ;  /* 0x00000030da157223 */ /* 0x040fe20000010115 */
[----:B------:R-:W-:Y:S01]  /*6e50*/  FSEL R148, R31, -INF , !P5 ;  /* 0xff8000001f947808 */ /* 0x000fe20006800000 */
[----:B------:R-:W-:Y:S01]  /*6e60*/  FFMA.FTZ R41, -R218, R50, R41 ;  /* 0x00000032da297223 */ /* 0x000fe20000010129 */
[----:B------:R-:W-:-:S02]  /*6e70*/  FSEL R158, R158, -INF , !P4 ;  /* 0xff8000009e9e7808 */ /* 0x000fc40006000000 */
[----:B------:R-:W-:Y:S02]  /*6e80*/  FSEL R144, R5, -INF , P0 ;  /* 0xff80000005907808 */ /* 0x000fe40000000000 */
[C---:B------:R-:W-:Y:S02]  /*6e90*/  ISETP.GE.AND P5, PT, R17.reuse, R205, PT ;  /* 0x000000cd1100720c */ /* 0x040fe40003fa6270 */
[----:B------:R-:W-:Y:S01]  /*6ea0*/  ISETP.GE.AND P4, PT, R17, R203, PT ;  /* 0x000000cb1100720c */ /* 0x000fe20003f86270 */
[----:B------:R-:W-:Y:S01]  /*6eb0*/  IMAD.IADD R17, R47, 0x1, -R0 ;  /* 0x000000012f117824 */ /* 0x000fe200078e0a00 */
[----:B------:R-:W-:Y:S02]  /*6ec0*/  ISETP.GE.AND P0, PT, R13, R206, PT ;  /* 0x000000ce0d00720c */ /* 0x000fe40003f06270 */
[----:B------:R-:W-:Y:S02]  /*6ed0*/  FSEL R23, R23, -INF , P1 ;  /* 0xff80000017177808 */ /* 0x000fe40000800000 */
[----:B------:R-:W-:-:S02]  /*6ee0*/  ISETP.GE.AND P1, PT, R13, R204, PT ;  /* 0x000000cc0d00720c */ /* 0x000fc40003f26270 */
[----:B------:R-:W-:Y:S02]  /*6ef0*/  IADD3 R15, PT, PT, R47, -0x70, -R0 ;  /* 0xffffff902f0f7810 */ /* 0x000fe40007ffe800 */
[----:B------:R-:W-:Y:S01]  /*6f00*/  IABS R19, R19 ;  /* 0x0000001300137213 */ /* 0x000fe20000000000 */
[----:B------:R-:W-:Y:S01]  /*6f10*/  VIADD R5, R116, 0x70 ;  /* 0x0000007074057836 */ /* 0x000fe20000000000 */
[----:B------:R-:W-:Y:S02]  /*6f20*/  FSEL R144, R144, -INF , !P5 ;  /* 0xff80000090907808 */ /* 0x000fe40006800000 */
[----:B------:R-:W-:Y:S02]  /*6f30*/  FSEL R21, R21, -INF , P0 ;  /* 0xff80000015157808 */ /* 0x000fe40000000000 */
[C---:B------:R-:W-:Y:S02]  /*6f40*/  ISETP.GE.AND P5, PT, R13.reuse, R205, PT ;  /* 0x000000cd0d00720c */ /* 0x040fe40003fa6270 */
[----:B------:R-:W-:-:S02]  /*6f50*/  ISETP.GE.AND P0, PT, R13, R203, PT ;  /* 0x000000cb0d00720c */ /* 0x000fc40003f06270 */
[----:B------:R-:W-:Y:S02]  /*6f60*/  FSEL R41, R41, -INF , P1 ;  /* 0xff80000029297808 */ /* 0x000fe40000800000 */
[----:B------:R-:W-:Y:S02]  /*6f70*/  IABS R15, R15 ;  /* 0x0000000f000f7213 */ /* 0x000fe40000000000 */
[----:B------:R-:W-:Y:S02]  /*6f80*/  I2FP.F32.S32 R19, R19 ;  /* 0x0000001300137245 */ /* 0x000fe40000201400 */
[----:B------:R-:W-:Y:S02]  /*6f90*/  IABS R17, R17 ;  /* 0x0000001100117213 */ /* 0x000fe40000000000 */
[----:B------:R-:W-:Y:S01]  /*6fa0*/  FSEL R156, R23, -INF , !P4 ;  /* 0xff800000179c7808 */ /* 0x000fe20006000000 */
[----:B------:R-:W-:Y:S01]  /*6fb0*/  FFMA.FTZ R11, -R218, R19, R11 ;  /* 0x00000013da0b7223 */ /* 0x000fe2000001010b */
[----:B------:R-:W-:-:S02]  /*6fc0*/  FSEL R142, R21, -INF , !P5 ;  /* 0xff800000158e7808 */ /* 0x000fc40006800000 */
[----:B------:R-:W-:Y:S02]  /*6fd0*/  FSEL R154, R41, -INF , !P0 ;  /* 0xff800000299a7808 */ /* 0x000fe40004000000 */
[----:B------:R-:W-:Y:S02]  /*6fe0*/  I2FP.F32.S32 R48, R15 ;  /* 0x0000000f00307245 */ /* 0x000fe40000201400 */
[C---:B------:R-:W-:Y:S02]  /*6ff0*/  ISETP.GE.AND P4, PT, R5.reuse, R206, PT ;  /* 0x000000ce0500720c */ /* 0x040fe40003f86270 */
[C---:B------:R-:W-:Y:S02]  /*7000*/  ISETP.GE.AND P5, PT, R5.reuse, R205, PT ;  /* 0x000000cd0500720c */ /* 0x040fe40003fa6270 */
[C---:B------:R-:W-:Y:S02]  /*7010*/  ISETP.GE.AND P1, PT, R5.reuse, R204, PT ;  /* 0x000000cc0500720c */ /* 0x040fe40003f26270 */
[----:B------:R-:W-:-:S02]  /*7020*/  ISETP.GE.AND P0, PT, R5, R203, PT ;  /* 0x000000cb0500720c */ /* 0x000fc40003f06270 */
[----:B------:R-:W-:Y:S02]  /*7030*/  I2FP.F32.S32 R46, R17 ;  /* 0x00000011002e7245 */ /* 0x000fe40000201400 */
[C-C-:B------:R-:W-:Y:S02]  /*7040*/  IADD3 R13, PT, PT, R47.reuse, -0x71, -R0.reuse ;  /* 0xffffff8f2f0d7810 */ /* 0x140fe40007ffe800 */
[----:B------:R-:W-:Y:S01]  /*7050*/  IADD3 R5, PT, PT, R47, -0x78, -R0 ;  /* 0xffffff882f057810 */ /* 0x000fe20007ffe800 */
[C---:B------:R-:W-:Y:S01]  /*7060*/  FFMA.FTZ R37, -R218.reuse, R48, R37 ;  /* 0x00000030da257223 */ /* 0x040fe20000010125 */
[----:B------:R-:W-:Y:S01]  /*7070*/  IABS R13, R13 ;  /* 0x0000000d000d7213 */ /* 0x000fe20000000000 */
[----:B------:R-:W-:Y:S01]  /*7080*/  FFMA.FTZ R46, -R218, R46, R127 ;  /* 0x0000002eda2e7223 */ /* 0x000fe2000001017f */
[----:B------:R-:W-:Y:S02]  /*7090*/  IABS R5, R5 ;  /* 0x0000000500057213 */ /* 0x000fe40000000000 */
[----:B------:R-:W-:-:S02]  /*70a0*/  FSEL R66, R11, -INF , P4 ;  /* 0xff8000000b427808 */ /* 0x000fc40002000000 */
[C---:B------:R-:W-:Y:S02]  /*70b0*/  ISETP.GE.AND P4, PT, R116.reuse, R204, PT ;  /* 0x000000cc7400720c */ /* 0x040fe40003f86270 */
[----:B------:R-:W-:Y:S01]  /*70c0*/  I2FP.F32.S32 R50, R13 ;  /* 0x0000000d00327245 */ /* 0x000fe20000201400 */
[C---:B------:R-:W-:Y:S01]  /*70d0*/  VIADD R13, R116.reuse, 0x78 ;  /* 0x00000078740d7836 */ /* 0x040fe20000000000 */
[----:B------:R-:W-:Y:S01]  /*70e0*/  I2FP.F32.S32 R52, R5 ;  /* 0x0000000500347245 */ /* 0x000fe20000201400 */
[C---:B------:R-:W-:Y:S01]  /*70f0*/  VIADD R5, R116.reuse, 0x71 ;  /* 0x0000007174057836 */ /* 0x040fe20000000000 */
[----:B------:R-:W-:Y:S02]  /*7100*/  FSEL R37, R37, -INF , P1 ;  /* 0xff80000025257808 */ /* 0x000fe40000800000 */
[----:B------:R-:W-:Y:S02]  /*7110*/  ISETP.GE.AND P1, PT, R116, R203, PT ;  /* 0x000000cb7400720c */ /* 0x000fe40003f26270 */
[----:B------:R-:W-:Y:S01]  /*7120*/  FSEL R11, R46, -INF , P4 ;  /* 0xff8000002e0b7808 */ /* 0x000fe20002000000 */
[C---:B------:R-:W-:Y:S01]  /*7130*/  FFMA.FTZ R39, -R218.reuse, R50, R39 ;  /* 0x00000032da277223 */ /* 0x040fe20000010127 */
[----:B------:R-:W-:Y:S01]  /*7140*/  FFMA.FTZ R43, -R218, R52, R43 ;  /* 0x00000034da2b7223 */ /* 0x000fe2000001012b */
[----:B------:R-:W-:-:S02]  /*7150*/  FSEL R136, R37, -INF , !P0 ;  /* 0xff80000025887808 */ /* 0x000fc40004000000 */
[----:B------:R-:W-:Y:S01]  /*7160*/  FSEL R11, R11, -INF , !P1 ;  /* 0xff8000000b0b7808 */ /* 0x000fe20004800000 */
[----:B------:R-:W-:Y:S01]  /*7170*/  FFMA.FTZ R97, -R218, R42, R97 ;  /* 0x0000002ada617223 */ /* 0x000fe20000010161 */
[-C--:B------:R-:W-:Y:S02]  /*7180*/  ISETP.GE.AND P1, PT, R5, R204.reuse, PT ;  /* 0x000000cc0500720c */ /* 0x080fe40003f26270 */
[----:B------:R-:W-:Y:S02]  /*7190*/  ISETP.GE.AND P0, PT, R13, R204, PT ;  /* 0x000000cc0d00720c */ /* 0x000fe40003f06270 */
[----:B------:R-:W-:Y:S02]  /*71a0*/  ISETP.GE.AND P4, PT, R116, R206, PT ;  /* 0x000000ce7400720c */ /* 0x000fe40003f86270 */
[----:B------:R-:W-:Y:S02]  /*71b0*/  FSEL R42, R44, -INF , !P2 ;  /* 0xff8000002c2a7808 */ /* 0x000fe40005000000 */
[----:B------:R-:W-:-:S02]  /*71c0*/  FMNMX3.FTZ R17, R11, R40, R8, !PT ;  /* 0x000000280b117276 */ /* 0x000fc40007810008 */
[----:B------:R-:W-:Y:S02]  /*71d0*/  FSEL R39, R39, -INF , P1 ;  /* 0xff80000027277808 */ /* 0x000fe40000800000 */
[----:B------:R-:W-:Y:S02]  /*71e0*/  FSEL R43, R43, -INF , P0 ;  /* 0xff8000002b2b7808 */ /* 0x000fe40000000000 */
[C---:B------:R-:W-:Y:S02]  /*71f0*/  ISETP.GE.AND P2, PT, R5.reuse, R206, PT ;  /* 0x000000ce0500720c */ /* 0x040fe40003f46270 */
[C---:B------:R-:W-:Y:S02]  /*7200*/  ISETP.GE.AND P1, PT, R5.reuse, R205, PT ;  /* 0x000000cd0500720c */ /* 0x040fe40003f26270 */
[----:B------:R-:W-:Y:S02]  /*7210*/  ISETP.GE.AND P0, PT, R5, R203, PT ;  /* 0x000000cb0500720c */ /* 0x000fe40003f06270 */
[----:B------:R-:W-:-:S02]  /*7220*/  FSEL R5, R97, -INF , P4 ;  /* 0xff80000061057808 */ /* 0x000fc40002000000 */
[----:B------:R-:W-:Y:S02]  /*7230*/  ISETP.GE.AND P4, PT, R116, R205, PT ;  /* 0x000000cd7400720c */ /* 0x000fe40003f86270 */
[----:B------:R-:W-:Y:S02]  /*7240*/  FMNMX3.FTZ R17, R17, R10, R22, !PT ;  /* 0x0000000a11117276 */ /* 0x000fe40007810016 */
[----:B------:R-:W-:Y:S02]  /*7250*/  FSEL R5, R5, -INF , !P4 ;  /* 0xff80000005057808 */ /* 0x000fe40006000000 */
[----:B------:R-:W-:Y:S02]  /*7260*/  FMNMX3.FTZ R17, R17, R6, R4, !PT ;  /* 0x0000000611117276 */ /* 0x000fe40007810004 */
[----:B------:R-:W-:Y:S02]  /*7270*/  FMNMX3.FTZ R21, R5, R28, R42, !PT ;  /* 0x0000001c05157276 */ /* 0x000fe4000781002a */
[----:B------:R-:W-:-:S02]  /*7280*/  FMNMX3.FTZ R17, R17, R18, R34, !PT ;  /* 0x0000001211117276 */ /* 0x000fc40007810022 */
[----:B------:R-:W-:Y:S02]  /*7290*/  IADD3 R15, PT, PT, R47, -0x79, -R0 ;  /* 0xffffff872f0f7810 */ /* 0x000fe40007ffe800 */
[----:B------:R-:W-:Y:S02]  /*72a0*/  FMNMX3.FTZ R21, R21, R38, R16, !PT ;  /* 0x0000002615157276 */ /* 0x000fe40007810010 */
[----:B------:R-:W-:Y:S02]  /*72b0*/  FMNMX3.FTZ R19, R17, R242, R30, !PT ;  /* 0x000000f211137276 */ /* 0x000fe4000781001e */
[----:B------:R-:W-:Y:S02]  /*72c0*/  IABS R15, R15 ;  /* 0x0000000f000f7213 */ /* 0x000fe40000000000 */
[----:B------:R-:W-:Y:S02]  /*72d0*/  FMNMX3.FTZ R21, R21, R20, R14, !PT ;  /* 0x0000001415157276 */ /* 0x000fe4000781000e */
[----:B------:R-:W-:-:S02]  /*72e0*/  FMNMX3.FTZ R19, R19, R240, R234, !PT ;  /* 0x000000f013137276 */ /* 0x000fc400078100ea */
[----:B------:R-:W-:Y:S02]  /*72f0*/  I2FP.F32.S32 R15, R15 ;  /* 0x0000000f000f7245 */ /* 0x000fe40000201400 */
[----:B------:R-:W-:Y:S02]  /*7300*/  FMNMX3.FTZ R21, R21, R12, R36, !PT ;  /* 0x0000000c15157276 */ /* 0x000fe40007810024 */
[----:B------:R-:W-:Y:S01]  /*7310*/  FMNMX3.FTZ R19, R19, R138, R232, !PT ;  /* 0x0000008a13137276 */ /* 0x000fe200078100e8 */
[----:B------:R-:W-:Y:S01]  /*7320*/  FFMA.FTZ R35, -R218, R15, R35 ;  /* 0x0000000fda237223 */ /* 0x000fe20000010123 */
[----:B------:R-:W-:Y:S01]  /*7330*/  FMNMX3.FTZ R21, R21, R238, R32, !PT ;  /* 0x000000ee15157276 */ /* 0x000fe20007810020 */
[----:B------:R-:W-:Y:S01]  /*7340*/  VIADD R15, R116, 0x79 ;  /* 0x00000079740f7836 */ /* 0x000fe20000000000 */
[----:B------:R-:W-:Y:S02]  /*7350*/  FMNMX3.FTZ R19, R19, R140, R188, !PT ;  /* 0x0000008c13137276 */ /* 0x000fe400078100bc */
[----:B------:R-:W-:-:S02]  /*7360*/  FMNMX3.FTZ R21, R21, R236, R228, !PT ;  /* 0x000000ec15157276 */ /* 0x000fc400078100e4 */
[----:B------:R-:W-:Y:S02]  /*7370*/  FMNMX3.FTZ R19, R19, R162, R164, !PT ;  /* 0x000000a213137276 */ /* 0x000fe400078100a4 */
[----:B------:R-:W-:Y:S02]  /*7380*/  FSEL R134, R39, -INF , !P0 ;  /* 0xff80000027867808 */ /* 0x000fe40004000000 */
[----:B------:R-:W-:Y:S02]  /*7390*/  ISETP.GE.AND P4, PT, R13, R203, PT ;  /* 0x000000cb0d00720c */ /* 0x000fe40003f86270 */
[----:B------:R-:W-:Y:S02]  /*73a0*/  ISETP.GE.AND P0, PT, R15, R204, PT ;  /* 0x000000cc0f00720c */ /* 0x000fe40003f06270 */
[----:B------:R-:W-:Y:S02]  /*73b0*/  FMNMX3.FTZ R21, R21, R146, R190, !PT ;  /* 0x0000009215157276 */ /* 0x000fe400078100be */
[----:B------:R-:W-:-:S02]  /*73c0*/  FMNMX3.FTZ R19, R19, R186, R26, !PT ;  /* 0x000000ba13137276 */ /* 0x000fc4000781001a */
[----:B------:R-:W-:Y:S02]  /*73d0*/  FSEL R132, R43, -INF , !P4 ;  /* 0xff8000002b847808 */ /* 0x000fe40006000000 */
[----:B------:R-:W-:Y:S02]  /*73e0*/  ISETP.GE.AND P4, PT, R15, R203, PT ;  /* 0x000000cb0f00720c */ /* 0x000fe40003f86270 */
[----:B------:R-:W-:Y:S02]  /*73f0*/  FSEL R130, R35, -INF , P0 ;  /* 0xff80000023827808 */ /* 0x000fe40000000000 */
[----:B------:R-:W-:Y:S02]  /*7400*/  FMNMX3.FTZ R21, R21, R150, R184, !PT ;  /* 0x0000009615157276 */ /* 0x000fe400078100b8 */
[----:B------:R-:W-:Y:S02]  /*7410*/  FMNMX3.FTZ R19, R19, R24, R180, !PT ;  /* 0x0000001813137276 */ /* 0x000fe400078100b4 */
[----:B------:R-:W-:-:S02]  /*7420*/  IADD3 R17, PT, PT, R231, -0x71, -R0 ;  /* 0xffffff8fe7117810 */ /* 0x000fc40007ffe800 */
[----:B------:R-:W-:Y:S02]  /*7430*/  IADD3 R23, PT, PT, R231, -0x78, -R0 ;  /* 0xffffff88e7177810 */ /* 0x000fe40007ffe800 */
[----:B------:R-:W-:Y:S02]  /*7440*/  FSEL R130, R130, -INF , !P4 ;  /* 0xff80000082827808 */ /* 0x000fe40006000000 */
[C---:B------:R-:W-:Y:S02]  /*7450*/  ISETP.GE.AND P0, PT, R13.reuse, R206, PT ;  /* 0x000000ce0d00720c */ /* 0x040fe40003f06270 */
[----:B------:R-:W-:Y:S02]  /*7460*/  ISETP.GE.AND P4, PT, R13, R205, PT ;  /* 0x000000cd0d00720c */ /* 0x000fe40003f86270 */
[----:B------:R-:W-:Y:S02]  /*7470*/  FMNMX3.FTZ R21, R21, R166, R182, !PT ;  /* 0x000000a615157276 */ /* 0x000fe400078100b6 */
[----:B------:R-:W-:-:S02]  /*7480*/  IADD3 R13, PT, PT, R231, -0x79, -R0 ;  /* 0xffffff87e70d7810 */ /* 0x000fc40007ffe800 */
[----:B------:R-:W-:Y:S02]  /*7490*/  FMNMX3.FTZ R19, R19, R178, R160, !PT ;  /* 0x000000b213137276 */ /* 0x000fe400078100a0 */
[----:B------:R-:W-:Y:S02]  /*74a0*/  IABS R17, R17 ;  /* 0x0000001100117213 */ /* 0x000fe40000000000 */
[----:B------:R-:W-:Y:S02]  /*74b0*/  IABS R0, R23 ;  /* 0x0000001700007213 */ /* 0x000fe40000000000 */
[----:B------:R-:W-:Y:S02]  /*74c0*/  FMNMX3.FTZ R21, R21, R170, R176, !PT ;  /* 0x000000aa15157276 */ /* 0x000fe400078100b0 */
[----:B------:R-:W-:Y:S02]  /*74d0*/  FMNMX3.FTZ R19, R19, R158, R156, !PT ;  /* 0x0000009e13137276 */ /* 0x000fe4000781009c */
[----:B------:R-:W-:-:S02]  /*74e0*/  IABS R13, R13 ;  /* 0x0000000d000d7213 */ /* 0x000fc40000000000 */
[----:B------:R-:W-:Y:S02]  /*74f0*/  I2FP.F32.S32 R17, R17 ;  /* 0x0000001100117245 */ /* 0x000fe40000201400 */
[----:B------:R-:W-:Y:S02]  /*7500*/  I2FP.F32.S32 R44, R0 ;  /* 0x00000000002c7245 */ /* 0x000fe40000201400 */
[----:B------:R-:W-:Y:S02]  /*7510*/  FMNMX3.FTZ R21, R21, R174, R172, !PT ;  /* 0x000000ae15157276 */ /* 0x000fe400078100ac */
[----:B------:R-:W-:Y:S01]  /*7520*/  FMNMX3.FTZ R19, R19, R154, R136, !PT ;  /* 0x0000009a13137276 */ /* 0x000fe20007810088 */
[C---:B------:R-:W-:Y:S01]  /*7530*/  FFMA.FTZ R17, -R218.reuse, R17, R7 ;  /* 0x00000011da117223 */ /* 0x040fe20000010107 */
[----:B------:R-:W-:Y:S01]  /*7540*/  I2FP.F32.S32 R46, R13 ;  /* 0x0000000d002e7245 */ /* 0x000fe20000201400 */
[----:B------:R-:W-:Y:S01]  /*7550*/  FFMA.FTZ R9, -R218, R44, R9 ;  /* 0x0000002cda097223 */ /* 0x000fe20000010109 */
[----:B------:R-:W-:-:S02]  /*7560*/  FMNMX3.FTZ R21, R21, R168, R152, !PT ;  /* 0x000000a815157276 */ /* 0x000fc40007810098 */
[----:B------:R-:W-:Y:S01]  /*7570*/  FMNMX3.FTZ R19, R19, R134, R132, !PT ;  /* 0x0000008613137276 */ /* 0x000fe20007810084 */
[----:B------:R-:W-:Y:S01]  /*7580*/  FFMA.FTZ R33, -R218, R46, R33 ;  /* 0x0000002eda217223 */ /* 0x000fe20000010121 */
[----:B------:R-:W-:Y:S02]  /*7590*/  FSEL R66, R66, -INF , !P5 ;  /* 0xff80000042427808 */ /* 0x000fe40006800000 */
[----:B------:R-:W-:Y:S02]  /*75a0*/  ISETP.GE.AND P5, PT, R15, R206, PT ;  /* 0x000000ce0f00720c */ /* 0x000fe40003fa6270 */
[----:B------:R-:W-:Y:S02]  /*75b0*/  FSEL R17, R17, -INF , P2 ;  /* 0xff80000011117808 */ /* 0x000fe40001000000 */
[----:B------:R-:W-:Y:S02]  /*75c0*/  FSEL R9, R9, -INF , P0 ;  /* 0xff80000009097808 */ /* 0x000fe40000000000 */
[----:B------:R-:W-:-:S02]  /*75d0*/  FMNMX3.FTZ R21, R21, R148, R144, !PT ;  /* 0x0000009415157276 */ /* 0x000fc40007810090 */
[----:B------:R-:W-:Y:S02]  /*75e0*/  FMNMX.FTZ R0, R130, R19, !PT ;  /* 0x0000001382007209 */ /* 0x000fe40007810000 */
[----:B------:R-:W-:Y:S02]  /*75f0*/  ISETP.GE.AND P2, PT, R15, R205, PT ;  /* 0x000000cd0f00720c */ /* 0x000fe40003f46270 */
[----:B------:R-:W-:Y:S02]  /*7600*/  FSEL R33, R33, -INF , P5 ;  /* 0xff80000021217808 */ /* 0x000fe40002800000 */
[----:B------:R-:W-:Y:S02]  /*7610*/  FSEL R64, R17, -INF , !P1 ;  /* 0xff80000011407808 */ /* 0x000fe40004800000 */
[----:B------:R-:W-:Y:S02]  /*7620*/  FSEL R62, R9, -INF , !P4 ;  /* 0xff800000093e7808 */ /* 0x000fe40006000000 */
[----:B------:R-:W-:Y:S01]  /*7630*/  FMNMX3.FTZ R21, R21, R142, R66, !PT ;  /* 0x0000008e15157276 */ /* 0x000fe20007810042 */
[----:B------:R-:W1:Y:S01]  /*7640*/  SHFL.BFLY PT, R7, R0, 0x2, 0x1f ;  /* 0x0c401f0000077f89 */ /* 0x000e6200000e0000 */
[----:B------:R-:W-:-:S02]  /*7650*/  FSEL R60, R33, -INF , !P2 ;  /* 0xff800000213c7808 */ /* 0x000fc40005000000 */
[----:B------:R-:W-:-:S04]  /*7660*/  FMNMX3.FTZ R9, R21, R64, R62, !PT ;  /* 0x0000004015097276 */ /* 0x000fc8000781003e */
[----:B------:R-:W-:-:S05]  /*7670*/  FMNMX.FTZ R9, R60, R9, !PT ;  /* 0x000000093c097209 */ /* 0x000fca0007810000 */
[----:B------:R-:W2:Y:S01]  /*7680*/  SHFL.BFLY PT, R44, R9, 0x2, 0x1f ;  /* 0x0c401f00092c7f89 */ /* 0x000ea200000e0000 */
[----:B-1----:R-:W-:-:S05]  /*7690*/  FMNMX.FTZ R13, R0, R7, !PT ;  /* 0x00000007000d7209 */ /* 0x002fca0007810000 */
[----:B------:R-:W1:Y:S01]  /*76a0*/  SHFL.BFLY PT, R0, R13, 0x1, 0x1f ;  /* 0x0c201f000d007f89 */ /* 0x000e6200000e0000 */
[----:B--2---:R-:W-:-:S05]  /*76b0*/  FMNMX.FTZ R7, R9, R44, !PT ;  /* 0x0000002c09077209 */ /* 0x004fca0007810000 */
[----:B------:R-:W2:Y:S01]  /*76c0*/  SHFL.BFLY PT, R52, R7, 0x1, 0x1f ;  /* 0x0c201f0007347f89 */ /* 0x000ea200000e0000 */
[----:B------:R-:W-:-:S05]  /*76d0*/  IMAD R44, R111, 0x2, R194 ;  /* 0x000000026f2c7824 */ /* 0x000fca00078e02c2 */
[----:B------:R-:W-:Y:S04]  /*76e0*/  LDSM.16.MT88.4 R92, [R44+0xb000] ;  /* 0x00b000002c5c783b */ /* 0x000fe80000004200 */
[----:B------:R-:W-:Y:S01]  /*76f0*/  LDSM.16.MT88.4 R76, [R44+0xd000] ;  /* 0x00d000002c4c783b */ /* 0x000fe20000004200 */
[----:B-1----:R-:W-:-:S04]  /*7700*/  FMNMX.FTZ R0, R13, R0, !PT ;  /* 0x000000000d007209 */ /* 0x002fc80007810000 */
[----:B------:R-:W-:Y:S01]  /*7710*/  FSETP.NEU.FTZ.AND P0, PT, R0, -INF , PT ;  /* 0xff8000000000780b */ /* 0x000fe20003f1d000 */
[----:B-----5:R-:W-:-:S05]  /*7720*/  FMUL.FTZ R57, R58, R0 ;  /* 0x000000003a397220 */ /* 0x020fca0000410000 */
[----:B------:R-:W-:Y:S02]  /*7730*/  FSEL R57, R57, RZ, P0 ;  /* 0x000000ff39397208 */ /* 0x000fe40000000000 */
[----:B--2---:R-:W-:-:S03]  /*7740*/  FMNMX.FTZ R52, R7, R52, !PT ;  /* 0x0000003407347209 */ /* 0x004fc60007810000 */
[-CC-:B------:R-:W-:Y:S01]  /*7750*/  FFMA.FTZ R56, R11, R58.reuse, -R57.reuse ;  /* 0x0000003a0b387223 */ /* 0x180fe20000010839 */
[-CC-:B------:R-:W-:Y:S01]  /*7760*/  FFMA.FTZ R50, R8, R58.reuse, -R57.reuse ;  /* 0x0000003a08327223 */ /* 0x180fe20000010839 */
[----:B------:R-:W-:Y:S01]  /*7770*/  FFMA.FTZ R45, R10, R58, -R57 ;  /* 0x0000003a0a2d7223 */ /* 0x000fe20000010839 */
[----:B------:R-:W-:Y:S01]  /*7780*/  FMUL.FTZ R55, R58, R52 ;  /* 0x000000343a377220 */ /* 0x000fe20000410000 */
[----:B------:R-:W1:Y:S01]  /*7790*/  LDSM.16.MT88.4 R8, [R44+0x9000] ;  /* 0x009000002c08783b */ /* 0x000e620000004200 */
[----:B------:R-:W-:-:S04]  /*77a0*/  FSETP.NEU.FTZ.AND P0, PT, R52, -INF , PT ;  /* 0xff8000003400780b */ /* 0x000fc80003f1d000 */
[----:B------:R-:W-:Y:S01]  /*77b0*/  FSEL R55, R55, RZ, P0 ;  /* 0x000000ff37377208 */ /* 0x000fe20000000000 */
[----:B------:R-:W-:-:S04]  /*77c0*/  FFMA.FTZ R51, R40, R58, -R57 ;  /* 0x0000003a28337223 */ /* 0x000fc80000010839 */
[-CC-:B------:R-:W-:Y:S01]  /*77d0*/  FFMA.FTZ R54, R5, R58.reuse, -R55.reuse ;  /* 0x0000003a05367223 */ /* 0x180fe20000010837 */
[-CC-:B------:R-:W-:Y:S01]  /*77e0*/  FFMA.FTZ R49, R28, R58.reuse, -R55.reuse ;  /* 0x0000003a1c317223 */ /* 0x180fe20000010837 */
[-CC-:B------:R-:W-:Y:S01]  /*77f0*/  FFMA.FTZ R48, R42, R58.reuse, -R55.reuse ;  /* 0x0000003a2a307223 */ /* 0x180fe20000010837 */
[-C--:B------:R-:W-:Y:S01]  /*7800*/  FFMA.FTZ R47, R38, R58.reuse, -R55 ;  /* 0x0000003a262f7223 */ /* 0x080fe20000010837 */
[----:B------:R-:W-:Y:S01]  /*7810*/  IMAD R28, R109, 0x2, R44 ;  /* 0x000000026d1c7824 */ /* 0x000fe200078e022c */
[----:B------:R-:W-:Y:S04]  /*7820*/  MUFU.EX2 R56, R56 ;  /* 0x0000003800387308 */ /* 0x000fe80000000800 */
[----:B------:R-:W2:Y:S04]  /*7830*/  LDSM.16.MT88.4 R100, [R28+0x9000] ;  /* 0x009000001c64783b */ /* 0x000ea80000004200 */
[----:B------:R-:W3:Y:S08]  /*7840*/  MUFU.EX2 R51, R51 ;  /* 0x0000003300337308 */ /* 0x000ef00000000800 */
[----:B------:R-:W-:Y:S08]  /*7850*/  MUFU.EX2 R50, R50 ;  /* 0x0000003200327308 */ /* 0x000ff00000000800 */
[----:B------:R-:W5:Y:S08]  /*7860*/  MUFU.EX2 R45, R45 ;  /* 0x0000002d002d7308 */ /* 0x000f700000000800 */
[----:B------:R-:W-:Y:S08]  /*7870*/  MUFU.EX2 R54, R54 ;  /* 0x0000003600367308 */ /* 0x000ff00000000800 */
[----:B------:R-:W4:Y:S08]  /*7880*/  MUFU.EX2 R49, R49 ;  /* 0x0000003100317308 */ /* 0x000f300000000800 */
[----:B------:R-:W-:Y:S01]  /*7890*/  MUFU.EX2 R48, R48 ;  /* 0x0000003000307308 */ /* 0x000fe20000000800 */
[-CC-:B------:R-:W-:Y:S01]  /*78a0*/  FFMA.FTZ R41, R6, R58.reuse, -R57.reuse ;  /* 0x0000003a06297223 */ /* 0x180fe20000010839 */
[----:B------:R-:W-:Y:S01]  /*78b0*/  FFMA.FTZ R38, R4, R58, -R57 ;  /* 0x0000003a04267223 */ /* 0x000fe20000010839 */
[----:B------:R-:W2:Y:S05]  /*78c0*/  LDSM.16.MT88.4 R84, [R28+0xb000] ;  /* 0x00b000001c54783b */ /* 0x000eaa0000004200 */
[----:B------:R-:W1:Y:S01]  /*78d0*/  MUFU.EX2 R47, R47 ;  /* 0x0000002f002f7308 */ /* 0x000e620000000800 */
[----:B------:R-:W2:Y:S01]  /*78e0*/  LDSM.16.MT88.4 R4, [R28+0xd000] ;  /* 0x00d000001c04783b */ /* 0x000ea20000004200 */
[----:B---3--:R-:W-:-:S02]  /*78f0*/  F2FP.BF16.F32.PACK_AB R69, R51, R56 ;  /* 0x000000383345723e */ /* 0x008fc400000010ff */
[----:B-----5:R-:W-:Y:S02]  /*7900*/  F2FP.BF16.F32.PACK_AB R71, R45, R50 ;  /* 0x000000322d47723e */ /* 0x020fe400000010ff */
[----:B----4-:R-:W-:Y:S02]  /*7910*/  F2FP.BF16.F32.PACK_AB R68, R49, R54 ;  /* 0x000000363144723e */ /* 0x010fe400000010ff */
[----:B-1----:R-:W-:-:S07]  /*7920*/  F2FP.BF16.F32.PACK_AB R70, R47, R48 ;  /* 0x000000302f46723e */ /* 0x002fce00000010ff */
[C---:B------:R-:W-:Y:S08]  /*7930*/  HMMA.16816.F32.BF16 R112, R68.reuse, R8, RZ ;  /* 0x000000084470723c */ /* 0x040ff000000418ff */
[C---:B------:R-:W-:Y:S01]  /*7940*/  HMMA.16816.F32.BF16 R108, R68.reuse, R10, RZ ;  /* 0x0000000a446c723c */ /* 0x040fe200000418ff */
[----:B------:R-:W1:Y:S01]  /*7950*/  LDSM.16.MT88.4 R8, [R28+0x9400] ;  /* 0x009400001c08783b */ /* 0x000e620000004200 */
[-CC-:B------:R-:W-:Y:S01]  /*7960*/  FFMA.FTZ R46, R22, R58.reuse, -R57.reuse ;  /* 0x0000003a162e7223 */ /* 0x180fe20000010839 */
[-C--:B------:R-:W-:Y:S01]  /*7970*/  FFMA.FTZ R37, R18, R58.reuse, -R57 ;  /* 0x0000003a12257223 */ /* 0x080fe20000010839 */
[-CC-:B------:R-:W-:Y:S01]  /*7980*/  FFMA.FTZ R43, R16, R58.reuse, -R55.reuse ;  /* 0x0000003a102b7223 */ /* 0x180fe20000010837 */
[-CC-:B------:R-:W-:Y:S01]  /*7990*/  FFMA.FTZ R42, R20, R58.reuse, -R55.reuse ;  /* 0x0000003a142a7223 */ /* 0x180fe20000010837 */
[-CC-:B------:R-:W-:Y:S01]  /*79a0*/  FFMA.FTZ R40, R14, R58.reuse, -R55.reuse ;  /* 0x0000003a0e287223 */ /* 0x180fe20000010837 */
[----:B------:R-:W-:Y:S01]  /*79b0*/  FFMA.FTZ R39, R12, R58, -R55 ;  /* 0x0000003a0c277223 */ /* 0x000fe20000010837 */
[----:B------:R-:W-:Y:S01]  /*79c0*/  MUFU.EX2 R46, R46 ;  /* 0x0000002e002e7308 */ /* 0x000fe20000000800 */
[C---:B--2---:R-:W-:Y:S01]  /*79d0*/  HMMA.16816.F32.BF16 R104, R68.reuse, R100, RZ ;  /* 0x000000644468723c */ /* 0x044fe200000418ff */
[----:B------:R-:W2:Y:S04]  /*79e0*/  LDSM.16.MT88.4 R16, [R44+0x9400] ;  /* 0x009400002c10783b */ /* 0x000ea80000004200 */
[----:B------:R-:W3:Y:S02]  /*79f0*/  LDSM.16.MT88.4 R12, [R44+0xb400] ;  /* 0x00b400002c0c783b */ /* 0x000ee40000004200 */
[----:B------:R-:W4:Y:S01]  /*7a00*/  MUFU.EX2 R41, R41 ;  /* 0x0000002900297308 */ /* 0x000f220000000800 */
[C---:B------:R-:W-:Y:S01]  /*7a10*/  HMMA.16816.F32.BF16 R100, R68.reuse, R102, RZ ;  /* 0x000000664464723c */ /* 0x040fe200000418ff */
[----:B------:R-:W5:Y:S06]  /*7a20*/  LDSM.16.MT88.4 R20, [R28+0xb400] ;  /* 0x00b400001c14783b */ /* 0x000f6c0000004200 */
[----:B------:R-:W-:Y:S08]  /*7a30*/  MUFU.EX2 R38, R38 ;  /* 0x0000002600267308 */ /* 0x000ff00000000800 */
[----:B------:R-:W-:Y:S08]  /*7a40*/  MUFU.EX2 R37, R37 ;  /* 0x0000002500257308 */ /* 0x000ff00000000800 */
[----:B------:R-:W-:Y:S08]  /*7a50*/  MUFU.EX2 R43, R43 ;  /* 0x0000002b002b7308 */ /* 0x000ff00000000800 */
[----:B------:R-:W1:Y:S08]  /*7a60*/  MUFU.EX2 R42, R42 ;  /* 0x0000002a002a7308 */ /* 0x000e700000000800 */
        /* <DEDUP_REMOVED lines=10> */
[----:B-1----:R-:W-:-:S05]  /*7b10*/  F2FP.BF16.F32.PACK_AB R4, R42, R43 ;  /* 0x0000002b2a04723e */ /* 0x002fca00000010ff */
[----:B------:R-:W-:Y:S01]  /*7b20*/  HMMA.16816.F32.BF16 R68, R68, R6, RZ ;  /* 0x000000064444723c */ /* 0x000fe200000418ff */
[----:B------:R-:W-:Y:S02]  /*7b30*/  F2FP.BF16.F32.PACK_AB R7, R37, R38 ;  /* 0x000000262507723e */ /* 0x000fe400000010ff */
[----:B--2---:R-:W-:-:S07]  /*7b40*/  F2FP.BF16.F32.PACK_AB R6, R39, R40 ;  /* 0x000000282706723e */ /* 0x004fce00000010ff */
        /* <DEDUP_REMOVED lines=9> */
[C---:B-----5:R-:W-:Y:S08]  /*7be0*/  HMMA.16816.F32.BF16 R88, R4.reuse, R20, R88 ;  /* 0x000000140458723c */ /* 0x060ff00000041858 */
        /* <DEDUP_REMOVED lines=191> */
[-C--:B------:R-:W-:Y:S01]  /*87e0*/  FFMA.FTZ R229, R130, R58.reuse, -R57 ;  /* 0x0000003a82e57223 */ /* 0x080fe20000010839 */
[----:B------:R-:W-:-:S03]  /*87f0*/  FFMA.FTZ R228, R60, R58, -R55 ;  /* 0x0000003a3ce47223 */ /* 0x000fc60000010837 */
[----:B-----5:R-:W-:Y:S01]  /*8800*/  HMMA.16816.F32.BF16 R96, R4, R20, R96 ;  /* 0x000000140460723c */ /* 0x020fe20000041860 */
        /* <DEDUP_REMOVED lines=20> */
[----:B------:R-:W-:-:S03]  /*8950*/  FADD.FTZ R27, R43, R26 ;  /* 0x0000001a2b1b7221 */ /* 0x000fc60000010000 */
[----:B------:R-:W-:Y:S01]  /*8960*/  FADD.FTZ R41, R41, R46 ;  /* 0x0000002e29297221 */ /* 0x000fe20000010000 */
[----:B------:R-:W-:Y:S01]  /*8970*/  FADD.FTZ R27, R42, R27 ;  /* 0x0000001b2a1b7221 */ /* 0x000fe20000010000 */
[----:B-1----:R-:W-:Y:S02]  /*8980*/  HMMA.16816.F32.BF16 R80, R4, R16, R80 ;  /* 0x000000100450723c */ /* 0x002fe40000041850 */
[----:B------:R-:W-:Y:S01]  /*8990*/  FADD.FTZ R38, R38, R41 ;  /* 0x0000002926267221 */ /* 0x000fe20000010000 */
[----:B------:R-:W-:-:S05]  /*89a0*/  FADD.FTZ R40, R40, R27 ;  /* 0x0000001b28287221 */ /* 0x000fca0000010000 */
[C---:B------:R-:W-:Y:S01]  /*89b0*/  HMMA.16816.F32.BF16 R76, R4.reuse, R18, R76 ;  /* 0x00000012044c723c */ /* 0x040fe2000004184c */
[----:B------:R-:W-:Y:S01]  /*89c0*/  FADD.FTZ R37, R37, R38 ;  /* 0x0000002625257221 */ /* 0x000fe20000010000 */
[----:B------:R-:W-:Y:S01]  /*89d0*/  FADD.FTZ R39, R39, R40 ;  /* 0x0000002827277221 */ /* 0x000fe20000010000 */
[----:B------:R-:W-:Y:S05]  /*89e0*/  LDSM.16.MT88.4 R16, [R44+0xcc00] ;  /* 0x00cc00002c10783b */ /* 0x000fea0000004200 */
[C---:B--2---:R-:W-:Y:S08]  /*89f0*/  HMMA.16816.F32.BF16 R72, R4.reuse, R12, R72 ;  /* 0x0000000c0448723c */ /* 0x044ff00000041848 */
[----:B------:R-:W-:Y:S01]  /*8a00*/  HMMA.16816.F32.BF16 R68, R4, R14, R68 ;  /* 0x0000000e0444723c */ /* 0x000fe20000041844 */
[----:B------:R-:W1:Y:S01]  /*8a10*/  LDSM.16.MT88.4 R12, [R44+0xec00] ;  /* 0x00ec00002c0c783b */ /* 0x000e620000004200 */
[----:B----4-:R-:W-:-:S02]  /*8a20*/  F2FP.BF16.F32.PACK_AB R5, R25, R24 ;  /* 0x000000181905723e */ /* 0x010fc400000010ff */
        /* <DEDUP_REMOVED lines=137> */
.L_x_5658:
        /* <DEDUP_REMOVED lines=8> */
.L_x_5659:
[----:B------:R-:W-:Y:S05]  /*9340*/  BSYNC.RECONVERGENT B0 ;  /* 0x0000000000007941 */ /* 0x000fea0003800200 */
.L_x_5657:
[----:B------:R-:W-:Y:S01]  /*9350*/  SHF.R.U32.HI R193, RZ, 0x1, R119 ;  /* 0x00000001ffc17819 */ /* 0x000fe20000011677 */
[----:B------:R-:W-:Y:S01]  /*9360*/  IMAD.SHL.U32 R5, R200, 0x40, RZ ;  /* 0x00000040c8057824 */ /* 0x000fe200078e00ff */
[-C--:B------:R-:W-:Y:S01]  /*9370*/  ISETP.GE.AND P2, PT, R220, R219.reuse, PT ;  /* 0x000000dbdc00720c */ /* 0x080fe20003f46270 */
[----:B------:R-:W-:Y:S01]  /*9380*/  IMAD.MOV.U32 R195, RZ, RZ, 0x20 ;  /* 0x00000020ffc37424 */ /* 0x000fe200078e00ff */
[----:B------:R-:W-:Y:S02]  /*9390*/  LOP3.LUT R4, R193, 0x8, RZ, 0xc0, !PT ;  /* 0x00000008c1047812 */ /* 0x000fe400078ec0ff */
[-C--:B------:R-:W-:Y:S02]  /*93a0*/  ISETP.GE.AND P1, PT, R128, R219.reuse, PT ;  /* 0x000000db8000720c */ /* 0x080fe40003f26270 */
[----:B------:R-:W-:Y:S02]  /*93b0*/  ISETP.GE.AND P0, PT, R126, R219, PT ;  /* 0x000000db7e00720c */ /* 0x000fe40003f06270 */
[----:B------:R-:W-:-:S02]  /*93c0*/  LOP3.LUT R4, R4, 0xc0, R217, 0xf8, !PT ;  /* 0x000000c004047812 */ /* 0x000fc400078ef8d9 */
[C---:B------:R-:W-:Y:S02]  /*93d0*/  IADD3 R12, P4, PT, R5.reuse, R210, RZ ;  /* 0x000000d2050c7210 */ /* 0x040fe40007f9e0ff */
[----:B------:R-:W-:Y:S01]  /*93e0*/  LOP3.LUT R54, R4, R123, RZ, 0x3c, !PT ;  /* 0x0000007b04367212 */ /* 0x000fe200078e3cff */
[----:B------:R-:W-:Y:S01]  /*93f0*/  @!PT LDS RZ, [RZ] ;  /* 0x00000000fffff984 */ /* 0x000fe20000000800 */
[----:B------:R-:W-:Y:S01]  /*9400*/  @!PT LDS RZ, [RZ] ;  /* 0x00000000fffff984 */ /* 0x000fe20000000800 */
[----:B------:R-:W-:Y:S01]  /*9410*/  @!PT LDS RZ, [RZ] ;  /* 0x00000000fffff984 */ /* 0x000fe20000000800 */
[----:B------:R-:W-:Y:S01]  /*9420*/  @!P2 LDGSTS.E.BYPASS.LTC128B.128 [R221+0x9000], desc[UR4][R210.64] ;  /* 0x09000000d2ddafae */ /* 0x000fe2000b981a04 */
[----:B------:R-:W-:Y:S02]  /*9430*/  SHF.L.U64.HI R4, R200, 0x6, R201 ;  /* 0x00000006c8047819 */ /* 0x000fe400000102c9 */
[----:B------:R-:W-:Y:S01]  /*9440*/  LOP3.LUT R192, R120, 0x3e00, RZ, 0xc0, !PT ;  /* 0x00003e0078c07812 */ /* 0x000fe200078ec0ff */
[----:B------:R-:W-:Y:S01]  /*9450*/  @P2 STS.128 [R221+0x9000], RZ ;  /* 0x009000ffdd002388 */ /* 0x000fe20000000c00 */
[----:B------:R-:W-:Y:S01]  /*9460*/  LEA R194, R122, R125, 0x18 ;  /* 0x0000007d7ac27211 */ /* 0x000fe200078ec0ff */
[----:B------:R-:W-:Y:S01]  /*9470*/  IMAD.X R13, R4, 0x1, R211, P4 ;  /* 0x00000001040d7824 */ /* 0x000fe200020e06d3 */
[----:B------:R-:W-:Y:S01]  /*9480*/  IADD3 R10, P4, PT, R5, R12, RZ ;  /* 0x0000000c050a7210 */ /* 0x000fe20007f9e0ff */
[----:B------:R-:W-:Y:S01]  /*9490*/  @!PT LDS RZ, [RZ] ;  /* 0x00000000fffff984 */ /* 0x000fe20000000800 */
[----:B------:R-:W-:Y:S01]  /*94a0*/  @!PT LDS RZ, [RZ] ;  /* 0x00000000fffff984 */ /* 0x000fe20000000800 */
[----:B------:R-:W-:Y:S01]  /*94b0*/  @!PT LDS RZ, [RZ] ;  /* 0x00000000fffff984 */ /* 0x000fe20000000800 */
[----:B------:R-:W-:Y:S01]  /*94c0*/  @!P1 LDGSTS.E.BYPASS.LTC128B.128 [R221+0xb000], desc[UR4][R210.64+0x40] ;  /* 0x0b000040d2dd9fae */ /* 0x000fe2000b981a04 */
[----:B------:R-:W-:Y:S01]  /*94d0*/  LOP3.LUT R6, R192, 0x20, R217, 0xf8, !PT ;  /* 0x00000020c0067812 */ /* 0x000fe200078ef8d9 */
        /* <DEDUP_REMOVED lines=12> */
[----:B------:R-:W-:-:S03]  /*95a0*/  LOP3.LUT R7, R7, R54, RZ, 0xfc, !PT ;  /* 0x0000003607077212 */ /* 0x000fc600078efcff */
        /* <DEDUP_REMOVED lines=48> */
[----:B------:R-:W3:Y:S04]  /*98b0*/  LD.E R197, desc[UR4][R2.64+0x18c] ;  /* 0x00018c0402c57980 */ /* 0x000ee8000c101900 */
[----:B------:R-:W-:Y:S04]  /*98c0*/  LDSM.16.M88.4 R20, [R60] ;  /* 0x000000003c14783b */ /* 0x000fe80000000200 */
[----:B------:R-:W4:Y:S04]  /*98d0*/  LDSM.16.M88.4 R32, [R55+0x3000] ;  /* 0x003000003720783b */ /* 0x000f280000000200 */
[----:B------:R-:W5:Y:S04]  /*98e0*/  LDSM.16.M88.4 R24, [R55+0x3400] ;  /* 0x003400003718783b */ /* 0x000f680000000200 */
[----:B------:R-:W-:Y:S04]  /*98f0*/  LDSM.16.M88.4 R40, [R232] ;  /* 0x00000000e828783b */ /* 0x000fe80000000200 */
[----:B-1----:R-:W1:Y:S04]  /*9900*/  LDSM.16.M88.4 R12, [R195+0x3000] ;  /* 0x00300000c30c783b */ /* 0x002e680000000200 */
[----:B------:R-:W1:Y:S04]  /*9910*/  LDSM.16.M88.4 R4, [R195+0x3400] ;  /* 0x00340000c304783b */ /* 0x000e680000000200 */
[----:B------:R-:W1:Y:S04]  /*9920*/  LDSM.16.M88.4 R144, [R55+0x3c00] ;  /* 0x003c00003790783b */ /* 0x000e680000000200 */
[----:B------:R-:W1:Y:S04]  /*9930*/  LDSM.16.M88.4 R136, [R55+0x4000] ;  /* 0x004000003788783b */ /* 0x000e680000000200 */
[----:B------:R-:W1:Y:S04]  /*9940*/  LDSM.16.M88.4 R152, [R55+0x3800] ;  /* 0x003800003798783b */ /* 0x000e680000000200 */
[----:B------:R-:W1:Y:S04]  /*9950*/  LDSM.16.M88.4 R128, [R55+0x4400] ;  /* 0x004400003780783b */ /* 0x000e680000000200 */
[----:B------:R-:W1:Y:S01]  /*9960*/  LDSM.16.M88.4 R120, [R55+0x4800] ;  /* 0x004800003778783b */ /* 0x000e620000000200 */
[C---:B----4-:R-:W-:Y:S03]  /*9970*/  HMMA.16816.F32.BF16 R36, R20.reuse, R32, RZ ;  /* 0x000000201424723c */ /* 0x050fe600000418ff */
[----:B------:R-:W4:Y:S04]  /*9980*/  LDSM.16.M88.4 R44, [R55+0x4c00] ;  /* 0x004c0000372c783b */ /* 0x000f280000000200 */
[----:B--2---:R-:W2:Y:S01]  /*9990*/  LDSM.16.M88.4 R8, [R195+0x3c00] ;  /* 0x003c0000c308783b */ /* 0x004ea20000000200 */
        /* <DEDUP_REMOVED lines=12> */
[C---:B------:R-:W-:Y:S03]  /*9a60*/  HMMA.16816.F32.BF16 R32, R40.reuse, R14, R32 ;  /* 0x0000000e2820723c */ /* 0x040fe60000041820 */
[----:B------:R-:W1:Y:S04]  /*9a70*/  LDSM.16.M88.4 R12, [R195+0x4000] ;  /* 0x00400000c30c783b */ /* 0x000e680000000200 */
[----:B------:R-:W-:Y:S01]  /*9a80*/  LDSM.16.M88.4 R168, [R195+0x6000] ;  /* 0x00600000c3a8783b */ /* 0x000fe20000000200 */
[C---:B------:R-:W-:Y:S03]  /*9a90*/  HMMA.16816.F32.BF16 R28, R40.reuse, R4, R28 ;  /* 0x00000004281c723c */ /* 0x040fe6000004181c */
[----:B------:R-:W-:Y:S04]  /*9aa0*/  LDSM.16.M88.4 R164, [R195+0x6400] ;  /* 0x00640000c3a4783b */ /* 0x000fe80000000200 */
[----:B------:R-:W-:Y:S01]  /*9ab0*/  LDSM.16.M88.4 R160, [R195+0x6800] ;  /* 0x00680000c3a0783b */ /* 0x000fe20000000200 */
[----:B------:R-:W-:Y:S03]  /*9ac0*/  HMMA.16816.F32.BF16 R24, R40, R6, R24 ;  /* 0x000000062818723c */ /* 0x000fe60000041818 */
[----:B------:R-:W5:Y:S01]  /*9ad0*/  LDSM.16.M88.4 R4, [R195+0x4400] ;  /* 0x00440000c304783b */ /* 0x000f620000000200 */
[----:B------:R-:W-:-:S03]  /*9ae0*/  VIADD R243, R231, 0x8 ;  /* 0x00000008e7f37836 */ /* 0x000fc60000000000 */
        /* <DEDUP_REMOVED lines=11> */
[C---:B----4-:R-:W-:Y:S08]  /*9ba0*/  HMMA.16816.F32.BF16 R64, R20.reuse, R44, RZ ;  /* 0x0000002c1440723c */ /* 0x050ff000000418ff */
[----:B------:R-:W-:Y:S01]  /*9bb0*/  HMMA.16816.F32.BF16 R20, R20, R46, RZ ;  /* 0x0000002e1414723c */ /* 0x000fe200000418ff */
[----:B------:R-:W4:Y:S07]  /*9bc0*/  LDSM.16.M88.4 R44, [R195+0x4c00] ;  /* 0x004c0000c32c783b */ /* 0x000f2e0000000200 */
[C---:B--2---:R-:W-:Y:S08]  /*9bd0*/  HMMA.16816.F32.BF16 R148, R40.reuse, R8, R148 ;  /* 0x000000082894723c */ /* 0x044ff00000041894 */
[C---:B------:R-:W-:Y:S01]  /*9be0*/  HMMA.16816.F32.BF16 R144, R40.reuse, R10, R144 ;  /* 0x0000000a2890723c */ /* 0x040fe20000041890 */
[----:B------:R-:W-:Y:S04]  /*9bf0*/  LDSM.16.M88.4 R8, [R60+0x1000] ;  /* 0x001000003c08783b */ /* 0x000fe80000000200 */
[----:B------:R-:W-:Y:S03]  /*9c00*/  LDSM.16.M88.4 R60, [R60+0x2000] ;  /* 0x002000003c3c783b */ /* 0x000fe60000000200 */
[C---:B-1----:R-:W-:Y:S08]  /*9c10*/  HMMA.16816.F32.BF16 R140, R40.reuse, R12, R140 ;  /* 0x0000000c288c723c */ /* 0x042ff0000004188c */
[C---:B------:R-:W-:Y:S01]  /*9c20*/  HMMA.16816.F32.BF16 R136, R40.reuse, R14, R136 ;  /* 0x0000000e2888723c */ /* 0x040fe20000041888 */
[----:B------:R-:W1:Y:S07]  /*9c30*/  LDSM.16.M88.4 R12, [R55+0x5400] ;  /* 0x00540000370c783b */ /* 0x000e6e0000000200 */
[C---:B------:R-:W-:Y:S08]  /*9c40*/  HMMA.16816.F32.BF16 R156, R40.reuse, R16, R156 ;  /* 0x00000010289c723c */ /* 0x040ff0000004189c */
[C---:B------:R-:W-:Y:S01]  /*9c50*/  HMMA.16816.F32.BF16 R152, R40.reuse, R18, R152 ;  /* 0x000000122898723c */ /* 0x040fe20000041898 */
[----:B------:R-:W2:Y:S07]  /*9c60*/  LDSM.16.M88.4 R16, [R55+0x5000] ;  /* 0x005000003710783b */ /* 0x000eae0000000200 */
[C---:B-----5:R-:W-:Y:S08]  /*9c70*/  HMMA.16816.F32.BF16 R132, R40.reuse, R4, R132 ;  /* 0x000000042884723c */ /* 0x060ff00000041884 */
[C---:B------:R-:W-:Y:S01]  /*9c80*/  HMMA.16816.F32.BF16 R128, R40.reuse, R6, R128 ;  /* 0x000000062880723c */ /* 0x040fe20000041880 */
[----:B------:R-:W5:Y:S07]  /*9c90*/  LDSM.16.M88.4 R4, [R55+0x5800] ;  /* 0x005800003704783b */ /* 0x000f6e0000000200 */
[C---:B------:R-:W-:Y:S08]  /*9ca0*/  HMMA.16816.F32.BF16 R124, R40.reuse, R48, R124 ;  /* 0x00000030287c723c */ /* 0x040ff0000004187c */
[C---:B------:R-:W-:Y:S01]  /*9cb0*/  HMMA.16816.F32.BF16 R120, R40.reuse, R50, R120 ;  /* 0x000000322878723c */ /* 0x040fe20000041878 */
[----:B------:R-:W-:Y:S07]  /*9cc0*/  LDSM.16.M88.4 R48, [R55+0x5c00] ;  /* 0x005c00003730783b */ /* 0x000fee0000000200 */
[C---:B----4-:R-:W-:Y:S08]  /*9cd0*/  HMMA.16816.F32.BF16 R64, R40.reuse, R44, R64 ;  /* 0x0000002c2840723c */ /* 0x050ff00000041840 */
        /* <DEDUP_REMOVED lines=12> */
[C---:B----4-:R-:W-:Y:S08]  /*9da0*/  HMMA.16816.F32.BF16 R132, R8.reuse, R40, R132 ;  /* 0x000000280884723c */ /* 0x050ff00000041884 */
[C---:B------:R-:W-:Y:S01]  /*9db0*/  HMMA.16816.F32.BF16 R128, R8.reuse, R42, R128 ;  /* 0x0000002a0880723c */ /* 0x040fe20000041880 */
[----:B------:R-:W4:Y:S07]  /*9dc0*/  LDSM.16.M88.4 R40, [R55+0x8c00] ;  /* 0x008c00003728783b */ /* 0x000f2e0000000200 */
[C---:B-1----:R-:W-:Y:S08]  /*9dd0*/  HMMA.16816.F32.BF16 R20, R8.reuse, R14, R20 ;  /* 0x0000000e0814723c */ /* 0x042ff00000041814 */
[C---:B--2---:R-:W-:Y:S08]  /*9de0*/  HMMA.16816.F32.BF16 R124, R8.reuse, R16, R124 ;  /* 0x00000010087c723c */ /* 0x044ff0000004187c */
[----:B------:R-:W-:Y:S01]  /*9df0*/  HMMA.16816.F32.BF16 R120, R8, R18, R120 ;  /* 0x000000120878723c */ /* 0x000fe20000041878 */
[----:B------:R-:W-:Y:S07]  /*9e00*/  LDSM.16.M88.4 R16, [R232+0x2000] ;  /* 0x00200000e810783b */ /* 0x000fee0000000200 */
[C---:B-----5:R-:W-:Y:S08]  /*9e10*/  HMMA.16816.F32.BF16 R36, R180.reuse, R4, R36 ;  /* 0x00000004b424723c */ /* 0x060ff00000041824 */
[C---:B------:R-:W-:Y:S01]  /*9e20*/  HMMA.16816.F32.BF16 R32, R180.reuse, R6, R32 ;  /* 0x00000006b420723c */ /* 0x040fe20000041820 */
[----:B------:R-:W1:Y:S07]  /*9e30*/  LDSM.16.M88.4 R4, [R195+0x8c00] ;  /* 0x008c0000c304783b */ /* 0x000e6e0000000200 */
[----:B------:R-:W-:Y:S08]  /*9e40*/  HMMA.16816.F32.BF16 R20, R180, R186, R20 ;  /* 0x000000bab414723c */ /* 0x000ff00000041814 */
[C---:B------:R-:W-:Y:S08]  /*9e50*/  HMMA.16816.F32.BF16 R148, R8.reuse, R48, R148 ;  /* 0x000000300894723c */ /* 0x040ff00000041894 */
[C---:B------:R-:W-:Y:S01]  /*9e60*/  HMMA.16816.F32.BF16 R144, R8.reuse, R50, R144 ;  /* 0x000000320890723c */ /* 0x040fe20000041890 */
[----:B------:R-:W2:Y:S07]  /*9e70*/  LDSM.16.M88.4 R48, [R55+0x7400] ;  /* 0x007400003730783b */ /* 0x000eae0000000200 */
[----:B------:R-:W-:Y:S01]  /*9e80*/  HMMA.16816.F32.BF16 R64, R8, R12, R64 ;  /* 0x0000000c0840723c */ /* 0x000fe20000041840 */
[----:B------:R-:W5:Y:S07]  /*9e90*/  LDSM.16.M88.4 R12, [R195+0x7000] ;  /* 0x00700000c30c783b */ /* 0x000f6e0000000200 */
[----:B----4-:R-:W-:Y:S08]  /*9ea0*/  HMMA.16816.F32.BF16 R20, R60, R42, R20 ;  /* 0x0000002a3c14723c */ /* 0x010ff00000041814 */
[C---:B------:R-:W-:Y:S08]  /*9eb0*/  HMMA.16816.F32.BF16 R140, R8.reuse, R44, R140 ;  /* 0x0000002c088c723c */ /* 0x040ff0000004188c */
[----:B------:R-:W-:Y:S01]  /*9ec0*/  HMMA.16816.F32.BF16 R136, R8, R46, R136 ;  /* 0x0000002e0888723c */ /* 0x000fe20000041888 */
[----:B------:R-:W4:Y:S04]  /*9ed0*/  LDSM.16.M88.4 R44, [R55+0x7800] ;  /* 0x00780000372c783b */ /* 0x000f280000000200 */
[----:B------:R-:W4:Y:S03]  /*9ee0*/  LDSM.16.M88.4 R8, [R195+0x7400] ;  /* 0x00740000c308783b */ /* 0x000f260000000200 */
[----:B------:R-:W-:Y:S08]  /*9ef0*/  HMMA.16816.F32.BF16 R28, R180, R188, R28 ;  /* 0x000000bcb41c723c */ /* 0x000ff0000004181c */
[----:B------:R-:W-:Y:S08]  /*9f00*/  HMMA.16816.F32.BF16 R36, R60, R56, R36 ;  /* 0x000000383c24723c */ /* 0x000ff00000041824 */
[----:B-1----:R-:W-:Y:S08]  /*9f10*/  HMMA.16816.F32.BF16 R20, R16, R6, R20 ;  /* 0x000000061014723c */ /* 0x002ff00000041814 */
[----:B------:R-:W-:Y:S08]  /*9f20*/  HMMA.16816.F32.BF16 R32, R60, R58, R32 ;  /* 0x0000003a3c20723c */ /* 0x000ff00000041820 */
[C---:B------:R-:W-:Y:S08]  /*9f30*/  HMMA.16816.F32.BF16 R24, R180.reuse, R190, R24 ;  /* 0x000000beb418723c */ /* 0x040ff00000041818 */
[----:B------:R-:W-:Y:S08]  /*9f40*/  HMMA.16816.F32.BF16 R156, R180, R176, R156 ;  /* 0x000000b0b49c723c */ /* 0x000ff0000004189c */
[----:B--2---:R-:W-:Y:S01]  /*9f50*/  HMMA.16816.F32.BF16 R28, R60, R48, R28 ;  /* 0x000000303c1c723c */ /* 0x004fe2000004181c */
[----:B---3--:R-:W-:-:S07]  /*9f60*/  FMUL.FTZ R245, R21, R197 ;  /* 0x000000c515f57220 */ /* 0x008fce0000410000 */
[C---:B-----5:R-:W-:Y:S01]  /*9f70*/  HMMA.16816.F32.BF16 R36, R16.reuse, R12, R36 ;  /* 0x0000000c1024723c */ /* 0x060fe20000041824 */
[----:B------:R-:W1:Y:S07]  /*9f80*/  MUFU.TANH R245, R245 ;  /* 0x000000f500f57308 */ /* 0x000e6e0000002400 */
[----:B------:R-:W-:Y:S01]  /*9f90*/  HMMA.16816.F32.BF16 R32, R16, R14, R32 ;  /* 0x0000000e1020723c */ /* 0x000fe20000041820 */
[----:B------:R-:W-:-:S05]  /*9fa0*/  IMAD.IADD R14, R116, 0x1, R230 ;  /* 0x00000001740e7824 */ /* 0x000fca00078e02e6 */
[C-C-:B------:R-:W-:Y:S02]  /*9fb0*/  IADD3 R6, PT, PT, R231.reuse, 0x7f, -R14.reuse ;  /* 0x0000007fe7067810 */ /* 0x140fe40007ffe80e */
        /* <DEDUP_REMOVED lines=23> */
[----:B------:R-:W-:-:S03]  /*a130*/  IADD3 R42, PT, PT, R231, 0x8, -R14 ;  /* 0x00000008e72a7810 */ /* 0x000fc60007ffe80e */
[----:B------:R-:W-:Y:S01]  /*a140*/  HMMA.16816.F32.BF16 R132, R180, R164, R132 ;  /* 0x000000a4b484723c */ /* 0x000fe20000041884 */
[C-C-:B------:R-:W-:Y:S02]  /*a150*/  IADD3 R165, PT, PT, R231.reuse, 0x4f, -R14.reuse ;  /* 0x0000004fe7a57810 */ /* 0x140fe40007ffe80e */
[----:B------:R-:W-:-:S05]  /*a160*/  IADD3 R164, PT, PT, R231, 0x37, -R14 ;  /* 0x00000037e7a47810 */ /* 0x000fca0007ffe80e */
[----:B------:R-:W-:Y:S01]  /*a170*/  HMMA.16816.F32.BF16 R128, R180, R166, R128 ;  /* 0x000000a6b480723c */ /* 0x000fe20000041880 */
[C-C-:B------:R-:W-:Y:S02]  /*a180*/  IADD3 R167, PT, PT, R231.reuse, 0x47, -R14.reuse ;  /* 0x00000047e7a77810 */ /* 0x140fe40007ffe80e */
[----:B------:R-:W-:-:S05]  /*a190*/  IADD3 R166, PT, PT, R231, 0x3f, -R14 ;  /* 0x0000003fe7a67810 */ /* 0x000fca0007ffe80e */
[----:B------:R-:W-:Y:S01]  /*a1a0*/  HMMA.16816.F32.BF16 R124, R180, R160, R124 ;  /* 0x000000a0b47c723c */ /* 0x000fe2000004187c */
[----:B------:R-:W-:-:S07]  /*a1b0*/  IADD3 R161, PT, PT, R231, 0x80, -R14 ;  /* 0x00000080e7a17810 */ /* 0x000fce0007ffe80e */
[----:B------:R-:W-:Y:S01]  /*a1c0*/  HMMA.16816.F32.BF16 R120, R180, R162, R120 ;  /* 0x000000a2b478723c */ /* 0x000fe20000041878 */
[----:B------:R-:W-:-:S07]  /*a1d0*/  IADD3 R163, PT, PT, R231, 0x30, -R14 ;  /* 0x00000030e7a37810 */ /* 0x000fce0007ffe80e */
[----:B------:R-:W-:Y:S01]  /*a1e0*/  HMMA.16816.F32.BF16 R64, R180, R184, R64 ;  /* 0x000000b8b440723c */ /* 0x000fe20000041840 */
[C-C-:B------:R-:W-:Y:S02]  /*a1f0*/  IADD3 R185, PT, PT, R231.reuse, 0x1f, -R14.reuse ;  /* 0x0000001fe7b97810 */ /* 0x140fe40007ffe80e */
[----:B------:R-:W-:-:S05]  /*a200*/  IADD3 R183, PT, PT, R231, 0x18, -R14 ;  /* 0x00000018e7b77810 */ /* 0x000fca0007ffe80e */
[----:B------:R-:W-:Y:S01]  /*a210*/  HMMA.16816.F32.BF16 R24, R60, R50, R24 ;  /* 0x000000323c18723c */ /* 0x000fe20000041818 */
[----:B------:R-:W-:-:S07]  /*a220*/  IADD3 R51, PT, PT, R231, 0x68, -R14 ;  /* 0x00000068e7337810 */ /* 0x000fce0007ffe80e */
[----:B----4-:R-:W-:Y:S01]  /*a230*/  HMMA.16816.F32.BF16 R156, R60, R44, R156 ;  /* 0x0000002c3c9c723c */ /* 0x010fe2000004189c */
[----:B------:R-:W-:-:S07]  /*a240*/  IADD3 R45, PT, PT, R231, 0xf, -R14 ;  /* 0x0000000fe72d7810 */ /* 0x000fce0007ffe80e */
[----:B------:R-:W-:Y:S01]  /*a250*/  HMMA.16816.F32.BF16 R28, R16, R8, R28 ;  /* 0x00000008101c723c */ /* 0x000fe2000004181c */
[C-C-:B------:R-:W-:Y:S02]  /*a260*/  IADD3 R8, PT, PT, R231.reuse, 0x70, -R14.reuse ;  /* 0x00000070e7087810 */ /* 0x140fe40007ffe80e */
[----:B------:R-:W-:Y:S01]  /*a270*/  IADD3 R231, PT, PT, R231, 0x7, -R14 ;  /* 0x00000007e7e77810 */ /* 0x000fe20007ffe80e */
[----:B------:R-:W-:-:S03]  /*a280*/  FMUL.FTZ R23, R23, R197 ;  /* 0x000000c517177220 */ /* 0x000fc60000410000 */
[----:B------:R-:W-:Y:S01]  /*a290*/  IABS R21, R231 ;  /* 0x000000e700157213 */ /* 0x000fe20000000000 */
[----:B------:R-:W-:Y:S01]  /*a2a0*/  FMUL.FTZ R36, R36, R197 ;  /* 0x000000c524247220 */ /* 0x000fe20000410000 */
[C-C-:B------:R-:W-:Y:S02]  /*a2b0*/  IADD3 R242, PT, PT, R243.reuse, 0x80, -R14.reuse ;  /* 0x00000080f3f27810 */ /* 0x140fe40007ffe80e */
[----:B------:R-:W-:Y:S01]  /*a2c0*/  I2FP.F32.S32 R21, R21 ;  /* 0x0000001500157245 */ /* 0x000fe20000201400 */
[----:B------:R-:W2:Y:S01]  /*a2d0*/  MUFU.TANH R23, R23 ;  /* 0x0000001700177308 */ /* 0x000ea20000002400 */
[C-C-:B------:R-:W-:Y:S02]  /*a2e0*/  IADD3 R241, PT, PT, R243.reuse, 0x7f, -R14.reuse ;  /* 0x0000007ff3f17810 */ /* 0x140fe40007ffe80e */
[C-C-:B------:R-:W-:Y:S02]  /*a2f0*/  IADD3 R43, PT, PT, R243.reuse, 0x78, -R14.reuse ;  /* 0x00000078f32b7810 */ /* 0x140fe40007ffe80e */
[----:B------:R-:W-:-:S02]  /*a300*/  IADD3 R9, PT, PT, R243, 0x77, -R14 ;  /* 0x00000077f3097810 */ /* 0x000fc40007ffe80e */
[C-C-:B------:R-:W-:Y:S02]  /*a310*/  IADD3 R13, PT, PT, R243.reuse, 0x70, -R14.reuse ;  /* 0x00000070f30d7810 */ /* 0x140fe40007ffe80e */
[C-C-:B------:R-:W-:Y:S02]  /*a320*/  IADD3 R240, PT, PT, R243.reuse, 0x6f, -R14.reuse ;  /* 0x0000006ff3f07810 */ /* 0x140fe40007ffe80e */
[C-C-:B------:R-:W-:Y:S02]  /*a330*/  IADD3 R239, PT, PT, R243.reuse, 0x68, -R14.reuse ;  /* 0x00000068f3ef7810 */ /* 0x140fe40007ffe80e */
        /* <DEDUP_REMOVED lines=24> */
[----:B------:R-:W-:Y:S01]  /*a4c0*/  IADD3 R14, PT, PT, R243, 0x7, -R14 ;  /* 0x00000007f30e7810 */ /* 0x000fe20007ffe80e */
[----:B-1----:R-:W-:Y:S01]  /*a4d0*/  FFMA.FTZ R245, -R218, R21, R245 ;  /* 0x00000015daf57223 */ /* 0x002fe200000101f5 */
[----:B------:R-:W1:Y:S01]  /*a4e0*/  MUFU.TANH R243, R36 ;  /* 0x0000002400f37308 */ /* 0x000e620000002400 */
[----:B------:R-:W-:Y:S01]  /*a4f0*/  VIADD R21, R116, 0xfffffff9 ;  /* 0xfffffff974157836 */ /* 0x000fe20000000000 */
[----:B------:R-:W-:-:S02]  /*a500*/  IABS R14, R14 ;  /* 0x0000000e000e7213 */ /* 0x000fc40000000000 */
[----:B------:R-:W-:Y:S02]  /*a510*/  IABS R161, R161 ;  /* 0x000000a100a17213 */ /* 0x000fe40000000000 */
[C---:B------:R-:W-:Y:S02]  /*a520*/  ISETP.GE.AND P5, PT, R21.reuse, R206, PT ;  /* 0x000000ce1500720c */ /* 0x040fe40003fa6270 */
[----:B------:R-:W-:Y:S02]  /*a530*/  ISETP.GE.AND P4, PT, R21, R205, PT ;  /* 0x000000cd1500720c */ /* 0x000fe40003f86270 */
[----:B------:R-:W-:Y:S02]  /*a540*/  FSEL R160, R245, -INF , P5 ;  /* 0xff800000f5a07808 */ /* 0x000fe40002800000 */
[----:B------:R-:W-:Y:S02]  /*a550*/  I2FP.F32.S32 R14, R14 ;  /* 0x0000000e000e7245 */ /* 0x000fe40000201400 */
[----:B------:R-:W-:Y:S01]  /*a560*/  I2FP.F32.S32 R161, R161 ;  /* 0x000000a100a17245 */ /* 0x000fe20000201400 */
[----:B------:R-:W-:Y:S01]  /*a570*/  FMUL.FTZ R38, R38, R197 ;  /* 0x000000c526267220 */ /* 0x000fe20000410000 */
[----:B------:R-:W-:Y:S01]  /*a580*/  FSEL R160, R160, -INF , !P4 ;  /* 0xff800000a0a07808 */ /* 0x000fe20006000000 */
[C---:B--2---:R-:W-:Y:S01]  /*a590*/  FFMA.FTZ R14, -R218.reuse, R14, R23 ;  /* 0x0000000eda0e7223 */ /* 0x044fe20000010117 */
[----:B------:R-:W-:Y:S01]  /*a5a0*/  ISETP.GE.AND P5, PT, R21, R203, PT ;  /* 0x000000cb1500720c */ /* 0x000fe20003fa6270 */
[----:B------:R-:W-:Y:S01]  /*a5b0*/  FMUL.FTZ R23, R37, R197 ;  /* 0x000000c525177220 */ /* 0x000fe20000410000 */
[----:B------:R-:W-:Y:S01]  /*a5c0*/  ISETP.GE.AND P4, PT, R21, R204, PT ;  /* 0x000000cc1500720c */ /* 0x000fe20003f86270 */
[----:B-1----:R-:W-:-:S02]  /*a5d0*/  FFMA.FTZ R21, -R218, R161, R243 ;  /* 0x000000a1da157223 */ /* 0x002fc400000101f3 */
[----:B------:R-:W1:Y:S01]  /*a5e0*/  MUFU.TANH R243, R38 ;  /* 0x0000002600f37308 */ /* 0x000e620000002400 */
[----:B------:R-:W-:Y:S01]  /*a5f0*/  IABS R36, R6 ;  /* 0x0000000600247213 */ /* 0x000fe20000000000 */
[----:B------:R-:W-:Y:S01]  /*a600*/  VIADD R6, R116, 0xffffff80 ;  /* 0xffffff8074067836 */ /* 0x000fe20000000000 */
[----:B------:R-:W-:Y:S02]  /*a610*/  IABS R242, R242 ;  /* 0x000000f200f27213 */ /* 0x000fe40000000000 */
[----:B------:R-:W-:-:S03]  /*a620*/  FSEL R14, R14, -INF , P4 ;  /* 0xff8000000e0e7808 */ /* 0x000fc60002000000 */
[----:B------:R-:W2:Y:S01]  /*a630*/  MUFU.TANH R23, R23 ;  /* 0x0000001700177308 */ /* 0x000ea20000002400 */
[----:B------:R-:W-:Y:S02]  /*a640*/  ISETP.GE.AND P4, PT, R6, R206, PT ;  /* 0x000000ce0600720c */ /* 0x000fe40003f86270 */
[----:B------:R-:W-:Y:S02]  /*a650*/  FSEL R161, R14, -INF , !P5 ;  /* 0xff8000000ea17808 */ /* 0x000fe40006800000 */
[----:B------:R-:W-:Y:S02]  /*a660*/  I2FP.F32.S32 R242, R242 ;  /* 0x000000f200f27245 */ /* 0x000fe40000201400 */
[----:B------:R-:W-:Y:S02]  /*a670*/  ISETP.GE.AND P5, PT, R6, R205, PT ;  /* 0x000000cd0600720c */ /* 0x000fe40003fa6270 */
[----:B------:R-:W-:Y:S01]  /*a680*/  FSEL R21, R21, -INF , P4 ;  /* 0xff80000015157808 */ /* 0x000fe20002000000 */
[-C--:B------:R-:W-:Y:S01]  /*a690*/  FMUL.FTZ R37, R32, R197.reuse ;  /* 0x000000c520257220 */ /* 0x080fe20000410000 */
[----:B------:R-:W-:Y:S01]  /*a6a0*/  FMUL.FTZ R39, R39, R197 ;  /* 0x000000c527277220 */ /* 0x000fe20000410000 */
[----:B------:R-:W-:Y:S01]  /*a6b0*/  I2FP.F32.S32 R36, R36 ;  /* 0x0000002400247245 */ /* 0x000fe20000201400 */
[----:B-1----:R-:W-:Y:S01]  /*a6c0*/  FFMA.FTZ R242, -R218, R242, R243 ;  /* 0x000000f2daf27223 */ /* 0x002fe200000101f3 */
[----:B------:R-:W-:Y:S01]  /*a6d0*/  FSEL R21, R21, -INF , !P5 ;  /* 0xff80000015157808 */ /* 0x000fe20006800000 */
[----:B------:R-:W-:Y:S01]  /*a6e0*/  VIADD R14, R116, 0xffffff81 ;  /* 0xffffff81740e7836 */ /* 0x000fe20000000000 */
[C---:B------:R-:W-:Y:S01]  /*a6f0*/  ISETP.GE.AND P5, PT, R6.reuse, R204, PT ;  /* 0x000000cc0600720c */ /* 0x040fe20003fa6270 */
[----:B------:R-:W1:Y:S01]  /*a700*/  MUFU.TANH R37, R37 ;  /* 0x0000002500257308 */ /* 0x000e620000002400 */
[----:B------:R-:W-:Y:S01]  /*a710*/  ISETP.GE.AND P4, PT, R6, R203, PT ;  /* 0x000000cb0600720c */ /* 0x000fe20003f86270 */
[----:B--2---:R-:W-:Y:S01]  /*a720*/  FFMA.FTZ R23, -R218, R36, R23 ;  /* 0x00000024da177223 */ /* 0x004fe20000010117 */
[----:B------:R-:W-:-:S02]  /*a730*/  FSEL R6, R242, -INF , P5 ;  /* 0xff800000f2067808 */ /* 0x000fc40002800000 */
[----:B------:R-:W-:-:S03]  /*a740*/  ISETP.GE.AND P5, PT, R14, R206, PT ;  /* 0x000000ce0e00720c */ /* 0x000fc60003fa6270 */
[----:B------:R-:W2:Y:S01]  /*a750*/  MUFU.TANH R39, R39 ;  /* 0x0000002700277308 */ /* 0x000ea20000002400 */
[----:B------:R-:W-:Y:S02]  /*a760*/  FSEL R6, R6, -INF , !P4 ;  /* 0xff80000006067808 */ /* 0x000fe40006000000 */
[----:B------:R-:W-:Y:S02]  /*a770*/  ISETP.GE.AND P4, PT, R14, R205, PT ;  /* 0x000000cd0e00720c */ /* 0x000fe40003f86270 */
[----:B------:R-:W-:Y:S02]  /*a780*/  FSEL R32, R23, -INF , P5 ;  /* 0xff80000017207808 */ /* 0x000fe40002800000 */
[----:B------:R-:W-:Y:S02]  /*a790*/  IABS R23, R7 ;  /* 0x0000000700177213 */ /* 0x000fe40000000000 */
[----:B------:R-:W-:Y:S02]  /*a7a0*/  IABS R241, R241 ;  /* 0x000000f100f17213 */ /* 0x000fe40000000000 */
[----:B------:R-:W-:-:S02]  /*a7b0*/  FSEL R7, R32, -INF , !P4 ;  /* 0xff80000020077808 */ /* 0x000fc40006000000 */
[C---:B------:R-:W-:Y:S02]  /*a7c0*/  ISETP.GE.AND P5, PT, R14.reuse, R203, PT ;  /* 0x000000cb0e00720c */ /* 0x040fe40003fa6270 */
[----:B------:R-:W-:Y:S02]  /*a7d0*/  ISETP.GE.AND P4, PT, R14, R204, PT ;  /* 0x000000cc0e00720c */ /* 0x000fe40003f86270 */
[----:B------:R-:W-:Y:S02]  /*a7e0*/  I2FP.F32.S32 R23, R23 ;  /* 0x0000001700177245 */ /* 0x000fe40000201400 */
[----:B------:R-:W-:Y:S01]  /*a7f0*/  I2FP.F32.S32 R14, R241 ;  /* 0x000000f1000e7245 */ /* 0x000fe20000201400 */
[-C--:B------:R-:W-:Y:S01]  /*a800*/  FMUL.FTZ R34, R34, R197.reuse ;  /* 0x000000c522227220 */ /* 0x080fe20000410000 */
[----:B------:R-:W-:Y:S01]  /*a810*/  FMUL.FTZ R33, R33, R197 ;  /* 0x000000c521217220 */ /* 0x000fe20000410000 */
[C---:B-1----:R-:W-:Y:S02]  /*a820*/  FFMA.FTZ R23, -R218.reuse, R23, R37 ;  /* 0x00000017da177223 */ /* 0x042fe40000010125 */
[----:B--2---:R-:W-:Y:S01]  /*a830*/  FFMA.FTZ R14, -R218, R14, R39 ;  /* 0x0000000eda0e7223 */ /* 0x004fe20000010127 */
[----:B------:R-:W1:Y:S01]  /*a840*/  MUFU.TANH R37, R34 ;  /* 0x0000002200257308 */ /* 0x000e620000002400 */
[----:B------:R-:W-:Y:S01]  /*a850*/  IABS R15, R15 ;  /* 0x0000000f000f7213 */ /* 0x000fe20000000000 */
[----:B------:R-:W-:-:S06]  /*a860*/  VIADD R32, R116, 0xffffff88 ;  /* 0xffffff8874207836 */ /* 0x000fcc0000000000 */
[----:B------:R-:W2:Y:S01]  /*a870*/  MUFU.TANH R39, R33 ;  /* 0x0000002100277308 */ /* 0x000ea20000002400 */
[----:B------:R-:W-:Y:S01]  /*a880*/  FSEL R36, R14, -INF , P4 ;  /* 0xff8000000e247808 */ /* 0x000fe20002000000 */
[----:B------:R-:W-:Y:S01]  /*a890*/  IMAD.MOV.U32 R14, RZ, RZ, R15 ;  /* 0x000000ffff0e7224 */ /* 0x000fe200078e000f */
[----:B------:R-:W-:Y:S01]  /*a8a0*/  IABS R43, R43 ;  /* 0x0000002b002b7213 */ /* 0x000fe20000000000 */
[----:B------:R-:W-:Y:S01]  /*a8b0*/  FMUL.FTZ R35, R35, R197 ;  /* 0x000000c523237220 */ /* 0x000fe20000410000 */
[----:B------:R-:W-:Y:S02]  /*a8c0*/  ISETP.GE.AND P4, PT, R32, R206, PT ;  /* 0x000000ce2000720c */ /* 0x000fe40003f86270 */
[----:B------:R-:W-:Y:S02]  /*a8d0*/  I2FP.F32.S32 R43, R43 ;  /* 0x0000002b002b7245 */ /* 0x000fe40000201400 */
[----:B------:R-:W-:Y:S02]  /*a8e0*/  FSEL R36, R36, -INF , !P5 ;  /* 0xff80000024247808 */ /* 0x000fe40006800000 */
[----:B------:R-:W-:-:S02]  /*a8f0*/  I2FP.F32.S32 R14, R14 ;  /* 0x0000000e000e7245 */ /* 0x000fc40000201400 */
[----:B------:R-:W-:Y:S02]  /*a900*/  ISETP.GE.AND P5, PT, R32, R205, PT ;  /* 0x000000cd2000720c */ /* 0x000fe40003fa6270 */
[----:B------:R-:W-:Y:S01]  /*a910*/  FSEL R23, R23, -INF , P4 ;  /* 0xff80000017177808 */ /* 0x000fe20002000000 */
[----:B------:R-:W3:Y:S01]  /*a920*/  MUFU.TANH R35, R35 ;  /* 0x0000002300237308 */ /* 0x000ee20000002400 */
[C---:B-1----:R-:W-:Y:S01]  /*a930*/  FFMA.FTZ R37, -R218.reuse, R43, R37 ;  /* 0x0000002bda257223 */ /* 0x042fe20000010125 */
[----:B--2---:R-:W-:Y:S01]  /*a940*/  FFMA.FTZ R39, -R218, R14, R39 ;  /* 0x0000000eda277223 */ /* 0x004fe20000010127 */
[----:B------:R-:W-:Y:S01]  /*a950*/  FSEL R33, R23, -INF , !P5 ;  /* 0xff80000017217808 */ /* 0x000fe20006800000 */
[----:B------:R-:W-:Y:S01]  /*a960*/  VIADD R14, R116, 0xffffff89 ;  /* 0xffffff89740e7836 */ /* 0x000fe20000000000 */
[C---:B------:R-:W-:Y:S02]  /*a970*/  ISETP.GE.AND P5, PT, R32.reuse, R204, PT ;  /* 0x000000cc2000720c */ /* 0x040fe40003fa6270 */
[----:B------:R-:W-:-:S02]  /*a980*/  ISETP.GE.AND P4, PT, R32, R203, PT ;  /* 0x000000cb2000720c */ /* 0x000fc40003f86270 */
[----:B------:R-:W-:Y:S02]  /*a990*/  FSEL R37, R37, -INF , P5 ;  /* 0xff80000025257808 */ /* 0x000fe40002800000 */
[----:B------:R-:W-:Y:S02]  /*a9a0*/  ISETP.GE.AND P5, PT, R14, R206, PT ;  /* 0x000000ce0e00720c */ /* 0x000fe40003fa6270 */
[----:B------:R-:W-:Y:S01]  /*a9b0*/  IABS R15, R8 ;  /* 0x00000008000f7213 */ /* 0x000fe20000000000 */
[----:B------:R-:W-:Y:S01]  /*a9c0*/  FMUL.FTZ R32, R28, R197 ;  /* 0x000000c51c207220 */ /* 0x000fe20000410000 */
[----:B------:R-:W-:Y:S02]  /*a9d0*/  IABS R8, R9 ;  /* 0x0000000900087213 */ /* 0x000fe40000000000 */
[----:B------:R-:W-:Y:S01]  /*a9e0*/  FSEL R28, R37, -INF , !P4 ;  /* 0xff800000251c7808 */ /* 0x000fe20006000000 */
[----:B------:R-:W-:Y:S01]  /*a9f0*/  IMAD.MOV.U32 R9, RZ, RZ, R15 ;  /* 0x000000ffff097224 */ /* 0x000fe200078e000f */
[----:B------:R-:W-:-:S02]  /*aa00*/  ISETP.GE.AND P4, PT, R14, R205, PT ;  /* 0x000000cd0e00720c */ /* 0x000fc40003f86270 */
[----:B------:R-:W-:Y:S02]  /*aa10*/  FSEL R23, R39, -INF , P5 ;  /* 0xff80000027177808 */ /* 0x000fe40002800000 */
[----:B------:R-:W-:Y:S01]  /*aa20*/  I2FP.F32.S32 R8, R8 ;  /* 0x0000000800087245 */ /* 0x000fe20000201400 */
[----:B------:R1:W2:Y:S01]  /*aa30*/  MUFU.TANH R37, R32 ;  /* 0x0000002000257308 */ /* 0x0002a20000002400 */
[----:B------:R-:W-:Y:S01]  /*aa40*/  FSEL R23, R23, -INF , !P4 ;  /* 0xff80000017177808 */ /* 0x000fe20006000000 */
[----:B------:R-:W-:Y:S01]  /*aa50*/  HMMA.16816.F32.BF16 R24, R16, R10, R24 ;  /* 0x0000000a1018723c */ /* 0x000fe20000041818 */
[----:B------:R-:W-:Y:S01]  /*aa60*/  ISETP.GE.AND P5, PT, R14, R203, PT ;  /* 0x000000cb0e00720c */ /* 0x000fe20003fa6270 */
[----:B---3--:R-:W-:Y:S01]  /*aa70*/  FFMA.FTZ R35, -R218, R8, R35 ;  /* 0x00000008da237223 */ /* 0x008fe20000010123 */
[----:B------:R-:W-:Y:S02]  /*aa80*/  ISETP.GE.AND P4, PT, R14, R204, PT ;  /* 0x000000cc0e00720c */ /* 0x000fe40003f86270 */
[----:B------:R-:W-:-:S02]  /*aa90*/  I2FP.F32.S32 R14, R9 ;  /* 0x00000009000e7245 */ /* 0x000fc40000201400 */
[----:B------:R-:W3:Y:S01]  /*aaa0*/  LDSM.16.M88.4 R8, [R195+0x7800] ;  /* 0x00780000c308783b */ /* 0x000ee20000000200 */
[-C--:B------:R-:W-:Y:S01]  /*aab0*/  FMUL.FTZ R15, R30, R197.reuse ;  /* 0x000000c51e0f7220 */ /* 0x080fe20000410000 */
[----:B------:R-:W-:Y:S01]  /*aac0*/  FMUL.FTZ R29, R29, R197 ;  /* 0x000000c51d1d7220 */ /* 0x000fe20000410000 */
[----:B------:R-:W-:-:S04]  /*aad0*/  IABS R12, R12 ;  /* 0x0000000c000c7213 */ /* 0x000fc80000000000 */
[----:B------:R-:W-:Y:S01]  /*aae0*/  MUFU.TANH R15, R15 ;  /* 0x0000000f000f7308 */ /* 0x000fe20000002400 */
[----:B-1----:R-:W-:Y:S02]  /*aaf0*/  VIADD R32, R116, 0xffffff90 ;  /* 0xffffff9074207836 */ /* 0x002fe40000000000 */
[----:B--2---:R-:W-:-:S05]  /*ab00*/  FFMA.FTZ R14, -R218, R14, R37 ;  /* 0x0000000eda0e7223 */ /* 0x004fca0000010125 */
[----:B------:R-:W1:Y:S01]  /*ab10*/  MUFU.TANH R29, R29 ;  /* 0x0000001d001d7308 */ /* 0x000e620000002400 */
[----:B------:R-:W-:Y:S01]  /*ab20*/  FSEL R30, R35, -INF , P4 ;  /* 0xff800000231e7808 */ /* 0x000fe20002000000 */
[----:B------:R-:W-:Y:S01]  /*ab30*/  IMAD.MOV.U32 R34, RZ, RZ, R12 ;  /* 0x000000ffff227224 */ /* 0x000fe200078e000c */
[----:B------:R-:W-:Y:S02]  /*ab40*/  ISETP.GE.AND P4, PT, R32, R206, PT ;  /* 0x000000ce2000720c */ /* 0x000fe40003f86270 */
[----:B------:R-:W-:Y:S01]  /*ab50*/  IABS R13, R13 ;  /* 0x0000000d000d7213 */ /* 0x000fe20000000000 */
[----:B------:R-:W-:Y:S01]  /*ab60*/  FMUL.FTZ R31, R31, R197 ;  /* 0x000000c51f1f7220 */ /* 0x000fe20000410000 */
[----:B------:R-:W-:Y:S02]  /*ab70*/  FSEL R30, R30, -INF , !P5 ;  /* 0xff8000001e1e7808 */ /* 0x000fe40006800000 */
[----:B------:R-:W-:Y:S02]  /*ab80*/  ISETP.GE.AND P5, PT, R32, R205, PT ;  /* 0x000000cd2000720c */ /* 0x000fe40003fa6270 */
[----:B------:R-:W-:-:S02]  /*ab90*/  FSEL R43, R14, -INF , P4 ;  /* 0xff8000000e2b7808 */ /* 0x000fc40002000000 */
[----:B------:R-:W-:Y:S02]  /*aba0*/  I2FP.F32.S32 R12, R13 ;  /* 0x0000000d000c7245 */ /* 0x000fe40000201400 */
[----:B------:R-:W-:Y:S01]  /*abb0*/  I2FP.F32.S32 R14, R34 ;  /* 0x00000022000e7245 */ /* 0x000fe20000201400 */
[----:B------:R-:W-:Y:S01]  /*abc0*/  FMUL.FTZ R35, R24, R197 ;  /* 0x000000c518237220 */ /* 0x000fe20000410000 */
[----:B------:R-:W-:Y:S01]  /*abd0*/  FSEL R43, R43, -INF , !P5 ;  /* 0xff8000002b2b7808 */ /* 0x000fe20006800000 */
[----:B------:R-:W2:Y:S01]  /*abe0*/  MUFU.TANH R31, R31 ;  /* 0x0000001f001f7308 */ /* 0x000ea20000002400 */
[----:B------:R-:W-:Y:S01]  /*abf0*/  ISETP.GE.AND P4, PT, R32, R203, PT ;  /* 0x000000cb2000720c */ /* 0x000fe20003f86270 */
[----:B-1----:R-:W-:Y:S01]  /*ac00*/  FFMA.FTZ R34, -R218, R14, R29 ;  /* 0x0000000eda227223 */ /* 0x002fe2000001011d */
[----:B------:R-:W-:Y:S01]  /*ac10*/  ISETP.GE.AND P5, PT, R32, R204, PT ;  /* 0x000000cc2000720c */ /* 0x000fe20003fa6270 */
[----:B------:R-:W-:Y:S01]  /*ac20*/  FFMA.FTZ R32, -R218, R12, R15 ;  /* 0x0000000cda207223 */ /* 0x000fe2000001010f */
[----:B------:R-:W-:Y:S01]  /*ac30*/  VIADD R29, R116, 0xffffff91 ;  /* 0xffffff91741d7836 */ /* 0x000fe20000000000 */
[----:B------:R-:W1:Y:S02]  /*ac40*/  LDSM.16.M88.4 R12, [R55+0x7c00] ;  /* 0x007c0000370c783b */ /* 0x000e640000000200 */
[----:B------:R-:W4:Y:S01]  /*ac50*/  MUFU.TANH R35, R35 ;  /* 0x0000002300237308 */ /* 0x000f220000002400 */
[----:B------:R-:W-:-:S02]  /*ac60*/  FSEL R24, R32, -INF , P5 ;  /* 0xff80000020187808 */ /* 0x000fc40002800000 */
[C---:B------:R-:W-:Y:S02]  /*ac70*/  ISETP.GE.AND P5, PT, R29.reuse, R206, PT ;  /* 0x000000ce1d00720c */ /* 0x040fe40003fa6270 */
[----:B------:R-:W-:Y:S02]  /*ac80*/  IABS R37, R51 ;  /* 0x0000003300257213 */ /* 0x000fe40000000000 */
[----:B------:R-:W-:Y:S02]  /*ac90*/  IABS R32, R240 ;  /* 0x000000f000207213 */ /* 0x000fe40000000000 */
[----:B------:R-:W-:Y:S01]  /*aca0*/  FSEL R51, R34, -INF , P5 ;  /* 0xff80000022337808 */ /* 0x000fe20002800000 */
[----:B------:R-:W-:Y:S01]  /*acb0*/  IMAD.MOV.U32 R34, RZ, RZ, R37 ;  /* 0x000000ffff227224 */ /* 0x000fe200078e0025 */
[----:B------:R-:W-:Y:S02]  /*acc0*/  FSEL R24, R24, -INF , !P4 ;  /* 0xff80000018187808 */ /* 0x000fe40006000000 */
[----:B------:R-:W-:Y:S01]  /*acd0*/  I2FP.F32.S32 R32, R32 ;  /* 0x0000002000207245 */ /* 0x000fe20000201400 */
[----:B---3--:R-:W-:Y:S01]  /*ace0*/  HMMA.16816.F32.BF16 R156, R16, R8, R156 ;  /* 0x00000008109c723c */ /* 0x008fe2000004189c */
[----:B------:R-:W-:Y:S01]  /*acf0*/  ISETP.GE.AND P4, PT, R29, R205, PT ;  /* 0x000000cd1d00720c */ /* 0x000fe20003f86270 */
[-C--:B------:R-:W-:Y:S01]  /*ad00*/  FMUL.FTZ R9, R25, R197.reuse ;  /* 0x000000c519097220 */ /* 0x080fe20000410000 */
[----:B------:R-:W-:Y:S01]  /*ad10*/  FMUL.FTZ R37, R26, R197 ;  /* 0x000000c51a257220 */ /* 0x000fe20000410000 */
[----:B------:R-:W-:Y:S01]  /*ad20*/  I2FP.F32.S32 R26, R34 ;  /* 0x00000022001a7245 */ /* 0x000fe20000201400 */
[----:B--2---:R-:W-:Y:S01]  /*ad30*/  FFMA.FTZ R31, -R218, R32, R31 ;  /* 0x00000020da1f7223 */ /* 0x004fe2000001011f */
[----:B------:R-:W-:Y:S01]  /*ad40*/  FSEL R51, R51, -INF , !P4 ;  /* 0xff80000033337808 */ /* 0x000fe20006000000 */
[----:B------:R-:W-:Y:S01]  /*ad50*/  VIADD R8, R116, 0xffffff98 ;  /* 0xffffff9874087836 */ /* 0x000fe20000000000 */
[C---:B------:R-:W-:Y:S01]  /*ad60*/  ISETP.GE.AND P4, PT, R29.reuse, R204, PT ;  /* 0x000000cc1d00720c */ /* 0x040fe20003f86270 */
[----:B------:R-:W2:Y:S01]  /*ad70*/  MUFU.TANH R9, R9 ;  /* 0x0000000900097308 */ /* 0x000ea20000002400 */
[----:B------:R-:W-:Y:S01]  /*ad80*/  ISETP.GE.AND P5, PT, R29, R203, PT ;  /* 0x000000cb1d00720c */ /* 0x000fe20003fa6270 */
[----:B----4-:R-:W-:Y:S01]  /*ad90*/  FFMA.FTZ R26, -R218, R26, R35 ;  /* 0x0000001ada1a7223 */ /* 0x010fe20000010123 */
[----:B------:R-:W-:-:S02]  /*ada0*/  FSEL R34, R31, -INF , P4 ;  /* 0xff8000001f227808 */ /* 0x000fc40002000000 */
[----:B------:R-:W-:Y:S02]  /*adb0*/  ISETP.GE.AND P4, PT, R8, R206, PT ;  /* 0x000000ce0800720c */ /* 0x000fe40003f86270 */
[----:B------:R-:W-:Y:S01]  /*adc0*/  IABS R49, R49 ;  /* 0x0000003100317213 */ /* 0x000fe20000000000 */
[----:B------:R-:W3:Y:S01]  /*add0*/  MUFU.TANH R29, R37 ;  /* 0x00000025001d7308 */ /* 0x000ee20000002400 */
[----:B------:R-:W-:Y:S02]  /*ade0*/  FSEL R34, R34, -INF , !P5 ;  /* 0xff80000022227808 */ /* 0x000fe40006800000 */
[----:B------:R-:W-:Y:S02]  /*adf0*/  ISETP.GE.AND P5, PT, R8, R205, PT ;  /* 0x000000cd0800720c */ /* 0x000fe40003fa6270 */
[----:B------:R-:W-:Y:S01]  /*ae00*/  FSEL R25, R26, -INF , P4 ;  /* 0xff8000001a197808 */ /* 0x000fe20002000000 */
[----:B------:R-:W-:Y:S01]  /*ae10*/  IMAD.MOV.U32 R26, RZ, RZ, R49 ;  /* 0x000000ffff1a7224 */ /* 0x000fe200078e0031 */
[----:B------:R-:W-:-:S02]  /*ae20*/  IABS R31, R239 ;  /* 0x000000ef001f7213 */ /* 0x000fc40000000000 */
[----:B------:R-:W-:Y:S02]  /*ae30*/  FSEL R49, R25, -INF , !P5 ;  /* 0xff80000019317808 */ /* 0x000fe40006800000 */
[C---:B------:R-:W-:Y:S02]  /*ae40*/  ISETP.GE.AND P4, PT, R8.reuse, R203, PT ;  /* 0x000000cb0800720c */ /* 0x040fe40003f86270 */
[----:B------:R-:W-:Y:S02]  /*ae50*/  ISETP.GE.AND P5, PT, R8, R204, PT ;  /* 0x000000cc0800720c */ /* 0x000fe40003fa6270 */
[----:B------:R-:W-:Y:S02]  /*ae60*/  I2FP.F32.S32 R8, R26 ;  /* 0x0000001a00087245 */ /* 0x000fe40000201400 */
[----:B------:R-:W-:Y:S01]  /*ae70*/  I2FP.F32.S32 R31, R31 ;  /* 0x0000001f001f7245 */ /* 0x000fe20000201400 */
[-C--:B------:R-:W-:Y:S02]  /*ae80*/  FMUL.FTZ R25, R27, R197.reuse ;  /* 0x000000c51b197220 */ /* 0x080fe40000410000 */
[----:B--2---:R-:W-:Y:S01]  /*ae90*/  FFMA.FTZ R8, -R218, R8, R9 ;  /* 0x00000008da087223 */ /* 0x004fe20000010109 */
[----:B------:R-:W-:Y:S01]  /*aea0*/  FMUL.FTZ R9, R156, R197 ;  /* 0x000000c59c097220 */ /* 0x000fe20000410000 */
[----:B---3--:R-:W-:Y:S01]  /*aeb0*/  FFMA.FTZ R29, -R218, R31, R29 ;  /* 0x0000001fda1d7223 */ /* 0x008fe2000001011d */
[----:B-1----:R-:W-:Y:S01]  /*aec0*/  HMMA.16816.F32.BF16 R148, R60, R12, R148 ;  /* 0x0000000c3c94723c */ /* 0x002fe20000041894 */
[----:B------:R-:W-:Y:S01]  /*aed0*/  VIADD R12, R116, 0xffffff99 ;  /* 0xffffff99740c7836 */ /* 0x000fe20000000000 */
[----:B------:R-:W-:Y:S01]  /*aee0*/  MUFU.TANH R25, R25 ;  /* 0x0000001900197308 */ /* 0x000fe20000002400 */
[----:B------:R-:W-:-:S05]  /*aef0*/  IABS R182, R182 ;  /* 0x000000b600b67213 */ /* 0x000fca0000000000 */
[----:B------:R-:W-:Y:S01]  /*af00*/  HMMA.16816.F32.BF16 R152, R60, R46, R152 ;  /* 0x0000002e3c98723c */ /* 0x000fe20000041898 */
[----:B------:R-:W-:Y:S01]  /*af10*/  FSEL R29, R29, -INF , P5 ;  /* 0xff8000001d1d7808 */ /* 0x000fe20002800000 */
[----:B------:R-:W1:Y:S01]  /*af20*/  MUFU.TANH R9, R9 ;  /* 0x0000000900097308 */ /* 0x000e620000002400 */
[C---:B------:R-:W-:Y:S02]  /*af30*/  ISETP.GE.AND P5, PT, R12.reuse, R206, PT ;  /* 0x000000ce0c00720c */ /* 0x040fe40003fa6270 */
[----:B------:R-:W-:Y:S02]  /*af40*/  FSEL R32, R29, -INF , !P4 ;  /* 0xff8000001d207808 */ /* 0x000fe40006000000 */
[----:B------:R-:W-:Y:S02]  /*af50*/  IABS R26, R57 ;  /* 0x00000039001a7213 */ /* 0x000fe40000000000 */
[----:B------:R-:W-:Y:S02]  /*af60*/  ISETP.GE.AND P4, PT, R12, R205, PT ;  /* 0x000000cd0c00720c */ /* 0x000fe40003f86270 */
[----:B------:R-:W-:Y:S01]  /*af70*/  FSEL R57, R8, -INF , P5 ;  /* 0xff80000008397808 */ /* 0x000fe20002800000 */
[----:B------:R-:W-:Y:S01]  /*af80*/  IMAD.MOV.U32 R8, RZ, RZ, R182 ;  /* 0x000000ffff087224 */ /* 0x000fe200078e00b6 */
[----:B------:R-:W-:-:S02]  /*af90*/  ISETP.GE.AND P5, PT, R12, R203, PT ;  /* 0x000000cb0c00720c */ /* 0x000fc40003fa6270 */
[----:B------:R-:W-:Y:S02]  /*afa0*/  FSEL R57, R57, -INF , !P4 ;  /* 0xff80000039397808 */ /* 0x000fe40006000000 */
[----:B------:R-:W-:Y:S02]  /*afb0*/  ISETP.GE.AND P4, PT, R12, R204, PT ;  /* 0x000000cc0c00720c */ /* 0x000fe40003f86270 */
[----:B------:R-:W-:Y:S02]  /*afc0*/  I2FP.F32.S32 R12, R26 ;  /* 0x0000001a000c7245 */ /* 0x000fe40000201400 */
[----:B------:R-:W-:Y:S01]  /*afd0*/  I2FP.F32.S32 R8, R8 ;  /* 0x0000000800087245 */ /* 0x000fe20000201400 */
[----:B------:R-:W-:Y:S01]  /*afe0*/  HMMA.16816.F32.BF16 R152, R16, R10, R152 ;  /* 0x0000000a1098723c */ /* 0x000fe20000041898 */
[----:B------:R-:W-:Y:S01]  /*aff0*/  FMUL.FTZ R13, R158, R197 ;  /* 0x000000c59e0d7220 */ /* 0x000fe20000410000 */
[C---:B-1----:R-:W-:Y:S02]  /*b000*/  FFMA.FTZ R12, -R218.reuse, R12, R9 ;  /* 0x0000000cda0c7223 */ /* 0x042fe40000010109 */
[----:B------:R-:W-:-:S02]  /*b010*/  FFMA.FTZ R26, -R218, R8, R25 ;  /* 0x00000008da1a7223 */ /* 0x000fc40000010119 */
[----:B------:R-:W1:Y:S01]  /*b020*/  LDSM.16.M88.4 R8, [R195+0x7c00] ;  /* 0x007c0000c308783b */ /* 0x000e620000000200 */
[----:B------:R-:W2:Y:S01]  /*b030*/  MUFU.TANH R13, R13 ;  /* 0x0000000d000d7308 */ /* 0x000ea20000002400 */
[----:B------:R-:W-:Y:S01]  /*b040*/  FMUL.FTZ R157, R157, R197 ;  /* 0x000000c59d9d7220 */ /* 0x000fe20000410000 */
[----:B------:R-:W-:Y:S01]  /*b050*/  VIADD R27, R116, 0xffffffa0 ;  /* 0xffffffa0741b7836 */ /* 0x000fe20000000000 */
[----:B------:R-:W-:-:S05]  /*b060*/  FSEL R26, R26, -INF , P4 ;  /* 0xff8000001a1a7808 */ /* 0x000fca0002000000 */
[----:B------:R-:W3:Y:S01]  /*b070*/  MUFU.TANH R25, R157 ;  /* 0x0000009d00197308 */ /* 0x000ee20000002400 */
[C---:B------:R-:W-:Y:S02]  /*b080*/  ISETP.GE.AND P4, PT, R27.reuse, R206, PT ;  /* 0x000000ce1b00720c */ /* 0x040fe40003f86270 */
[----:B------:R-:W-:Y:S02]  /*b090*/  IABS R180, R180 ;  /* 0x000000b400b47213 */ /* 0x000fe40000000000 */
[----:B------:R-:W-:Y:S02]  /*b0a0*/  IABS R173, R173 ;  /* 0x000000ad00ad7213 */ /* 0x000fe40000000000 */
[----:B------:R-:W-:Y:S02]  /*b0b0*/  FSEL R182, R26, -INF , !P5 ;  /* 0xff8000001ab67808 */ /* 0x000fe40006800000 */
[----:B------:R-:W-:Y:S02]  /*b0c0*/  ISETP.GE.AND P5, PT, R27, R205, PT ;  /* 0x000000cd1b00720c */ /* 0x000fe40003fa6270 */
[----:B------:R-:W-:-:S02]  /*b0d0*/  FSEL R29, R12, -INF , P4 ;  /* 0xff8000000c1d7808 */ /* 0x000fc40002000000 */
[----:B------:R-:W-:Y:S01]  /*b0e0*/  I2FP.F32.S32 R12, R180 ;  /* 0x000000b4000c7245 */ /* 0x000fe20000201400 */
[----:B------:R-:W-:Y:S01]  /*b0f0*/  FMUL.FTZ R159, R159, R197 ;  /* 0x000000c59f9f7220 */ /* 0x000fe20000410000 */
[----:B------:R-:W-:Y:S02]  /*b100*/  I2FP.F32.S32 R26, R173 ;  /* 0x000000ad001a7245 */ /* 0x000fe40000201400 */
[----:B------:R-:W-:Y:S02]  /*b110*/  FSEL R173, R29, -INF , !P5 ;  /* 0xff8000001dad7808 */ /* 0x000fe40006800000 */
[C---:B------:R-:W-:Y:S02]  /*b120*/  ISETP.GE.AND P4, PT, R27.reuse, R203, PT ;  /* 0x000000cb1b00720c */ /* 0x040fe40003f86270 */
[----:B------:R-:W-:Y:S01]  /*b130*/  ISETP.GE.AND P5, PT, R27, R204, PT ;  /* 0x000000cc1b00720c */ /* 0x000fe20003fa6270 */
[C---:B--2---:R-:W-:Y:S01]  /*b140*/  FFMA.FTZ R27, -R218.reuse, R12, R13 ;  /* 0x0000000cda1b7223 */ /* 0x044fe2000001010d */
[----:B------:R-:W-:Y:S01]  /*b150*/  HMMA.16816.F32.BF16 R144, R60, R14, R144 ;  /* 0x0000000e3c90723c */ /* 0x000fe20000041890 */
[----:B------:R-:W2:Y:S01]  /*b160*/  MUFU.TANH R159, R159 ;  /* 0x0000009f009f7308 */ /* 0x000ea20000002400 */
[----:B---3--:R-:W-:Y:S01]  /*b170*/  FFMA.FTZ R26, -R218, R26, R25 ;  /* 0x0000001ada1a7223 */ /* 0x008fe20000010119 */
[----:B------:R-:W3:Y:S01]  /*b180*/  LDSM.16.M88.4 R12, [R55+0x8000] ;  /* 0x00800000370c783b */ /* 0x000ee20000000200 */
[----:B------:R-:W-:Y:S01]  /*b190*/  FMUL.FTZ R152, R152, R197 ;  /* 0x000000c598987220 */ /* 0x000fe20000410000 */
[----:B------:R-:W-:Y:S01]  /*b1a0*/  VIADD R25, R116, 0xffffffa1 ;  /* 0xffffffa174197836 */ /* 0x000fe20000000000 */
[----:B------:R-:W-:-:S02]  /*b1b0*/  FSEL R31, R27, -INF , P5 ;  /* 0xff8000001b1f7808 */ /* 0x000fc40002800000 */
[----:B------:R-:W-:Y:S01]  /*b1c0*/  IABS R29, R176 ;  /* 0x000000b0001d7213 */ /* 0x000fe20000000000 */
[----:B------:R-:W4:Y:S01]  /*b1d0*/  MUFU.TANH R27, R152 ;  /* 0x00000098001b7308 */ /* 0x000f220000002400 */
[----:B------:R-:W-:Y:S02]  /*b1e0*/  FSEL R176, R31, -INF , !P4 ;  /* 0xff8000001fb07808 */ /* 0x000fe40006000000 */
[C---:B------:R-:W-:Y:S02]  /*b1f0*/  ISETP.GE.AND P5, PT, R25.reuse, R206, PT ;  /* 0x000000ce1900720c */ /* 0x040fe40003fa6270 */
[----:B------:R-:W-:Y:S02]  /*b200*/  IABS R31, R177 ;  /* 0x000000b1001f7213 */ /* 0x000fe40000000000 */
[----:B------:R-:W-:Y:S02]  /*b210*/  FSEL R177, R26, -INF , P5 ;  /* 0xff8000001ab17808 */ /* 0x000fe40002800000 */
[----:B------:R-:W-:Y:S01]  /*b220*/  I2FP.F32.S32 R29, R29 ;  /* 0x0000001d001d7245 */ /* 0x000fe20000201400 */
[----:B------:R-:W-:Y:S01]  /*b230*/  IMAD.MOV.U32 R26, RZ, RZ, R31 ;  /* 0x000000ffff1a7224 */ /* 0x000fe200078e001f */
[----:B------:R-:W-:Y:S01]  /*b240*/  ISETP.GE.AND P4, PT, R25, R205, PT ;  /* 0x000000cd1900720c */ /* 0x000fe20003f86270 */
[----:B-1----:R-:W-:Y:S01]  /*b250*/  HMMA.16816.F32.BF16 R148, R16, R8, R148 ;  /* 0x000000081094723c */ /* 0x002fe20000041894 */
[----:B------:R-:W-:Y:S01]  /*b260*/  FMUL.FTZ R9, R153, R197 ;  /* 0x000000c599097220 */ /* 0x000fe20000410000 */
[----:B--2---:R-:W-:Y:S01]  /*b270*/  FFMA.FTZ R159, -R218, R29, R159 ;  /* 0x0000001dda9f7223 */ /* 0x004fe2000001019f */
[----:B------:R-:W-:Y:S01]  /*b280*/  FSEL R177, R177, -INF , !P4 ;  /* 0xff800000b1b17808 */ /* 0x000fe20006000000 */
[----:B------:R-:W-:Y:S01]  /*b290*/  VIADD R8, R116, 0xffffffa8 ;  /* 0xffffffa874087836 */ /* 0x000fe20000000000 */
[----:B------:R-:W-:Y:S01]  /*b2a0*/  I2FP.F32.S32 R26, R26 ;  /* 0x0000001a001a7245 */ /* 0x000fe20000201400 */
[----:B------:R-:W-:Y:S01]  /*b2b0*/  FMUL.FTZ R154, R154, R197 ;  /* 0x000000c59a9a7220 */ /* 0x000fe20000410000 */
[C---:B------:R-:W-:Y:S01]  /*b2c0*/  ISETP.GE.AND P4, PT, R25.reuse, R204, PT ;  /* 0x000000cc1900720c */ /* 0x040fe20003f86270 */
[----:B------:R-:W1:Y:S01]  /*b2d0*/  MUFU.TANH R9, R9 ;  /* 0x0000000900097308 */ /* 0x000e620000002400 */
[----:B------:R-:W-:Y:S01]  /*b2e0*/  ISETP.GE.AND P5, PT, R25, R203, PT ;  /* 0x000000cb1900720c */ /* 0x000fe20003fa6270 */
[----:B----4-:R-:W-:Y:S01]  /*b2f0*/  FFMA.FTZ R26, -R218, R26, R27 ;  /* 0x0000001ada1a7223 */ /* 0x010fe2000001011b */
[----:B------:R-:W-:-:S02]  /*b300*/  FSEL R159, R159, -INF , P4 ;  /* 0xff8000009f9f7808 */ /* 0x000fc40002000000 */
[----:B------:R-:W-:Y:S02]  /*b310*/  ISETP.GE.AND P4, PT, R8, R206, PT ;  /* 0x000000ce0800720c */ /* 0x000fe40003f86270 */
[----:B------:R-:W-:Y:S01]  /*b320*/  IABS R175, R175 ;  /* 0x000000af00af7213 */ /* 0x000fe20000000000 */
[----:B------:R-:W2:Y:S01]  /*b330*/  MUFU.TANH R25, R154 ;  /* 0x0000009a00197308 */ /* 0x000ea20000002400 */
[----:B------:R-:W-:-:S03]  /*b340*/  FSEL R29, R26, -INF , P4 ;  /* 0xff8000001a1d7808 */ /* 0x000fc60002000000 */
[----:B------:R-:W-:Y:S01]  /*b350*/  IMAD.MOV.U32 R26, RZ, RZ, R175 ;  /* 0x000000ffff1a7224 */ /* 0x000fe200078e00af */
[----:B------:R-:W-:Y:S02]  /*b360*/  IABS R27, R178 ;  /* 0x000000b2001b7213 */ /* 0x000fe40000000000 */
[----:B------:R-:W-:Y:S02]  /*b370*/  FSEL R178, R159, -INF , !P5 ;  /* 0xff8000009fb27808 */ /* 0x000fe40006800000 */
[----:B------:R-:W-:Y:S02]  /*b380*/  I2FP.F32.S32 R26, R26 ;  /* 0x0000001a001a7245 */ /* 0x000fe40000201400 */
[----:B------:R-:W-:Y:S02]  /*b390*/  ISETP.GE.AND P5, PT, R8, R205, PT ;  /* 0x000000cd0800720c */ /* 0x000fe40003fa6270 */
[----:B------:R-:W-:Y:S01]  /*b3a0*/  I2FP.F32.S32 R27, R27 ;  /* 0x0000001b001b7245 */ /* 0x000fe20000201400 */
[----:B-1----:R-:W-:Y:S01]  /*b3b0*/  FFMA.FTZ R26, -R218, R26, R9 ;  /* 0x0000001ada1a7223 */ /* 0x002fe20000010109 */
[----:B------:R-:W-:Y:S01]  /*b3c0*/  FSEL R175, R29, -INF , !P5 ;  /* 0xff8000001daf7808 */ /* 0x000fe20006800000 */
[----:B------:R-:W-:Y:S01]  /*b3d0*/  FMUL.FTZ R9, R148, R197 ;  /* 0x000000c594097220 */ /* 0x000fe20000410000 */
[----:B------:R-:W-:-:S02]  /*b3e0*/  ISETP.GE.AND P4, PT, R8, R203, PT ;  /* 0x000000cb0800720c */ /* 0x000fc40003f86270 */
[----:B------:R-:W-:Y:S01]  /*b3f0*/  ISETP.GE.AND P5, PT, R8, R204, PT ;  /* 0x000000cc0800720c */ /* 0x000fe20003fa6270 */
[----:B--2---:R-:W-:Y:S01]  /*b400*/  FFMA.FTZ R8, -R218, R27, R25 ;  /* 0x0000001bda087223 */ /* 0x004fe20000010119 */
[----:B------:R-:W-:Y:S01]  /*b410*/  FMUL.FTZ R155, R155, R197 ;  /* 0x000000c59b9b7220 */ /* 0x000fe20000410000 */
[----:B---3--:R-:W-:Y:S01]  /*b420*/  HMMA.16816.F32.BF16 R140, R60, R12, R140 ;  /* 0x0000000c3c8c723c */ /* 0x008fe2000004188c */
[----:B------:R-:W-:Y:S01]  /*b430*/  VIADD R12, R116, 0xffffffa9 ;  /* 0xffffffa9740c7836 */ /* 0x000fe20000000000 */
[----:B------:R-:W1:Y:S01]  /*b440*/  MUFU.TANH R9, R9 ;  /* 0x0000000900097308 */ /* 0x000e620000002400 */
[----:B------:R-:W-:Y:S02]  /*b450*/  FSEL R8, R8, -INF , P5 ;  /* 0xff80000008087808 */ /* 0x000fe40002800000 */
[----:B------:R-:W-:Y:S02]  /*b460*/  IABS R174, R174 ;  /* 0x000000ae00ae7213 */ /* 0x000fe40000000000 */
[----:B------:R-:W-:-:S03]  /*b470*/  ISETP.GE.AND P5, PT, R12, R206, PT ;  /* 0x000000ce0c00720c */ /* 0x000fc60003fa6270 */
[----:B------:R-:W2:Y:S01]  /*b480*/  MUFU.TANH R25, R155 ;  /* 0x0000009b00197308 */ /* 0x000ea20000002400 */
[----:B------:R-:W-:Y:S02]  /*b490*/  FSEL R180, R8, -INF , !P4 ;  /* 0xff80000008b47808 */ /* 0x000fe40006000000 */
[----:B------:R-:W-:Y:S02]  /*b4a0*/  IABS R8, R179 ;  /* 0x000000b300087213 */ /* 0x000fe40000000000 */
[----:B------:R-:W-:Y:S02]  /*b4b0*/  ISETP.GE.AND P4, PT, R12, R205, PT ;  /* 0x000000cd0c00720c */ /* 0x000fe40003f86270 */
[----:B------:R-:W-:Y:S01]  /*b4c0*/  FSEL R179, R26, -INF , P5 ;  /* 0xff8000001ab37808 */ /* 0x000fe20002800000 */
[----:B------:R-:W-:Y:S01]  /*b4d0*/  IMAD.MOV.U32 R26, RZ, RZ, R174 ;  /* 0x000000ffff1a7224 */ /* 0x000fe200078e00ae */
[----:B------:R-:W-:Y:S02]  /*b4e0*/  ISETP.GE.AND P5, PT, R12, R203, PT ;  /* 0x000000cb0c00720c */ /* 0x000fe40003fa6270 */
[----:B------:R-:W-:-:S02]  /*b4f0*/  FSEL R179, R179, -INF , !P4 ;  /* 0xff800000b3b37808 */ /* 0x000fc40006000000 */
[----:B------:R-:W-:Y:S02]  /*b500*/  ISETP.GE.AND P4, PT, R12, R204, PT ;  /* 0x000000cc0c00720c */ /* 0x000fe40003f86270 */
[----:B------:R-:W-:Y:S02]  /*b510*/  I2FP.F32.S32 R12, R26 ;  /* 0x0000001a000c7245 */ /* 0x000fe40000201400 */
[----:B------:R-:W-:Y:S01]  /*b520*/  I2FP.F32.S32 R8, R8 ;  /* 0x0000000800087245 */ /* 0x000fe20000201400 */
[----:B------:R-:W-:Y:S01]  /*b530*/  HMMA.16816.F32.BF16 R144, R16, R10, R144 ;  /* 0x0000000a1090723c */ /* 0x000fe20000041890 */
[-C--:B------:R-:W-:Y:S01]  /*b540*/  FMUL.FTZ R13, R150, R197.reuse ;  /* 0x000000c5960d7220 */ /* 0x080fe20000410000 */
[C---:B-1----:R-:W-:Y:S02]  /*b550*/  FFMA.FTZ R12, -R218.reuse, R12, R9 ;  /* 0x0000000cda0c7223 */ /* 0x042fe40000010109 */
[----:B--2---:R-:W-:Y:S02]  /*b560*/  FFMA.FTZ R26, -R218, R8, R25 ;  /* 0x00000008da1a7223 */ /* 0x004fe40000010119 */
        /* <DEDUP_REMOVED lines=40> */
[----:B------:R-:W-:-:S02]  /*b7f0*/  I2FP.F32.S32 R26, R26 ;  /* 0x0000001a001a7245 */ /* 0x000fc40000201400 */
[----:B------:R-:W-:Y:S01]  /*b800*/  ISETP.GE.AND P4, PT, R25, R204, PT ;  /* 0x000000cc1900720c */ /* 0x000fe20003f86270 */
[----:B------:R-:W-:Y:S01]  /*b810*/  FMUL.FTZ R146, R146, R197 ;  /* 0x000000c592927220 */ /* 0x000fe20000410000 */
[----:B------:R-:W1:Y:S01]  /*b820*/  MUFU.TANH R9, R9 ;  /* 0x0000000900097308 */ /* 0x000e620000002400 */
[----:B----4-:R-:W-:Y:S01]  /*b830*/  FFMA.FTZ R26, -R218, R26, R27 ;  /* 0x0000001ada1a7223 */ /* 0x010fe2000001011b */
[----:B------:R-:W-:Y:S02]  /*b840*/  FSEL R151, R151, -INF , P4 ;  /* 0xff80000097977808 */ /* 0x000fe40002000000 */
[----:B------:R-:W-:Y:S02]  /*b850*/  ISETP.GE.AND P5, PT, R25, R203, PT ;  /* 0x000000cb1900720c */ /* 0x000fe40003fa6270 */
        /* <DEDUP_REMOVED lines=13> */
[C---:B------:R-:W-:Y:S01]  /*b930*/  ISETP.GE.AND P4, PT, R8.reuse, R203, PT ;  /* 0x000000cb0800720c */ /* 0x040fe20003f86270 */
[----:B------:R-:W-:Y:S01]  /*b940*/  FMUL.FTZ R147, R147, R197 ;  /* 0x000000c593937220 */ /* 0x000fe20000410000 */
[----:B------:R-:W-:Y:S01]  /*b950*/  ISETP.GE.AND P5, PT, R8, R204, PT ;  /* 0x000000cc0800720c */ /* 0x000fe20003fa6270 */
[----:B--2---:R-:W-:Y:S01]  /*b960*/  FFMA.FTZ R8, -R218, R27, R25 ;  /* 0x0000001bda087223 */ /* 0x004fe20000010119 */
[----:B---3--:R-:W-:Y:S01]  /*b970*/  HMMA.16816.F32.BF16 R132, R60, R12, R132 ;  /* 0x0000000c3c84723c */ /* 0x008fe20000041884 */
[----:B------:R-:W-:Y:S01]  /*b980*/  VIADD R12, R116, 0xffffffb9 ;  /* 0xffffffb9740c7836 */ /* 0x000fe20000000000 */
[----:B------:R-:W-:Y:S01]  /*b990*/  MUFU.TANH R25, R147 ;  /* 0x0000009300197308 */ /* 0x000fe20000002400 */
[----:B------:R-:W-:-:S02]  /*b9a0*/  IABS R13, R171 ;  /* 0x000000ab000d7213 */ /* 0x000fc40000000000 */
[----:B------:R-:W-:Y:S02]  /*b9b0*/  FSEL R8, R8, -INF , P5 ;  /* 0xff80000008087808 */ /* 0x000fe40002800000 */
[----:B------:R-:W-:-:S03]  /*b9c0*/  ISETP.GE.AND P5, PT, R12, R206, PT ;  /* 0x000000ce0c00720c */ /* 0x000fc60003fa6270 */
[----:B------:R-:W1:Y:S01]  /*b9d0*/  MUFU.TANH R9, R9 ;  /* 0x0000000900097308 */ /* 0x000e620000002400 */
[----:B------:R-:W-:Y:S02]  /*b9e0*/  FSEL R170, R8, -INF , !P4 ;  /* 0xff80000008aa7808 */ /* 0x000fe40006000000 */
[----:B------:R-:W-:Y:S02]  /*b9f0*/  ISETP.GE.AND P4, PT, R12, R205, PT ;  /* 0x000000cd0c00720c */ /* 0x000fe40003f86270 */
[----:B------:R-:W-:Y:S01]  /*ba00*/  FSEL R171, R26, -INF , P5 ;  /* 0xff8000001aab7808 */ /* 0x000fe20002800000 */
[----:B------:R-:W-:Y:S01]  /*ba10*/  IMAD.MOV.U32 R26, RZ, RZ, R13 ;  /* 0x000000ffff1a7224 */ /* 0x000fe200078e000d */
[----:B------:R-:W-:Y:S02]  /*ba20*/  IABS R8, R238 ;  /* 0x000000ee00087213 */ /* 0x000fe40000000000 */
[----:B------:R-:W-:Y:S02]  /*ba30*/  FSEL R171, R171, -INF , !P4 ;  /* 0xff800000abab7808 */ /* 0x000fe40006000000 */
[----:B------:R-:W-:-:S02]  /*ba40*/  ISETP.GE.AND P5, PT, R12, R203, PT ;  /* 0x000000cb0c00720c */ /* 0x000fc40003fa6270 */
[----:B------:R-:W-:Y:S02]  /*ba50*/  ISETP.GE.AND P4, PT, R12, R204, PT ;  /* 0x000000cc0c00720c */ /* 0x000fe40003f86270 */
[----:B------:R-:W-:Y:S02]  /*ba60*/  I2FP.F32.S32 R12, R26 ;  /* 0x0000001a000c7245 */ /* 0x000fe40000201400 */
[----:B------:R-:W-:Y:S01]  /*ba70*/  I2FP.F32.S32 R8, R8 ;  /* 0x0000000800087245 */ /* 0x000fe20000201400 */
[-C--:B------:R-:W-:Y:S01]  /*ba80*/  FMUL.FTZ R13, R142, R197.reuse ;  /* 0x000000c58e0d7220 */ /* 0x080fe20000410000 */
[----:B------:R-:W-:Y:S01]  /*ba90*/  HMMA.16816.F32.BF16 R136, R16, R10, R136 ;  /* 0x0000000a1088723c */ /* 0x000fe20000041888 */
[C---:B-1----:R-:W-:Y:S01]  /*baa0*/  FFMA.FTZ R12, -R218.reuse, R12, R9 ;  /* 0x0000000cda0c7223 */ /* 0x042fe20000010109 */
[----:B------:R-:W-:Y:S01]  /*bab0*/  FMUL.FTZ R141, R141, R197 ;  /* 0x000000c58d8d7220 */ /* 0x000fe20000410000 */
[----:B------:R-:W-:Y:S02]  /*bac0*/  FFMA.FTZ R26, -R218, R8, R25 ;  /* 0x00000008da1a7223 */ /* 0x000fe40000010119 */
[----:B------:R-:W1:Y:S01]  /*bad0*/  LDSM.16.M88.4 R8, [R195+0x8400] ;  /* 0x00840000c308783b */ /* 0x000e620000000200 */
[----:B------:R-:W2:Y:S01]  /*bae0*/  MUFU.TANH R13, R13 ;  /* 0x0000000d000d7308 */ /* 0x000ea20000002400 */
[----:B------:R-:W-:Y:S01]  /*baf0*/  VIADD R27, R116, 0xffffffc0 ;  /* 0xffffffc0741b7836 */ /* 0x000fe20000000000 */
[----:B------:R-:W-:-:S06]  /*bb00*/  FSEL R26, R26, -INF , P4 ;  /* 0xff8000001a1a7808 */ /* 0x000fcc0002000000 */
        /* <DEDUP_REMOVED lines=10> */
[----:B------:R-:W-:Y:S01]  /*bbb0*/  FSEL R155, R155, -INF , !P5 ;  /* 0xff8000009b9b7808 */ /* 0x000fe20006800000 */
[----:B------:R-:W-:Y:S01]  /*bbc0*/  HMMA.16816.F32.BF16 R128, R60, R14, R128 ;  /* 0x0000000e3c80723c */ /* 0x000fe20000041880 */
[C---:B------:R-:W-:Y:S02]  /*bbd0*/  ISETP.GE.AND P4, PT, R27.reuse, R203, PT ;  /* 0x000000cb1b00720c */ /* 0x040fe40003f86270 */
[----:B------:R-:W-:Y:S01]  /*bbe0*/  ISETP.GE.AND P5, PT, R27, R204, PT ;  /* 0x000000cc1b00720c */ /* 0x000fe20003fa6270 */
[C---:B--2---:R-:W-:Y:S01]  /*bbf0*/  FFMA.FTZ R27, -R218.reuse, R12, R13 ;  /* 0x0000000cda1b7223 */ /* 0x044fe2000001010d */
[----:B---3--:R-:W-:Y:S01]  /*bc00*/  FFMA.FTZ R26, -R218, R26, R25 ;  /* 0x0000001ada1a7223 */ /* 0x008fe20000010119 */
[----:B------:R-:W2:Y:S01]  /*bc10*/  LDSM.16.M88.4 R12, [R55+0x8800] ;  /* 0x00880000370c783b */ /* 0x000ea20000000200 */
[----:B------:R-:W-:Y:S01]  /*bc20*/  FMUL.FTZ R136, R136, R197 ;  /* 0x000000c588887220 */ /* 0x000fe20000410000 */
[----:B------:R-:W-:Y:S01]  /*bc30*/  VIADD R25, R116, 0xffffffc1 ;  /* 0xffffffc174197836 */ /* 0x000fe20000000000 */
[----:B------:R-:W3:Y:S01]  /*bc40*/  MUFU.TANH R143, R143 ;  /* 0x0000008f008f7308 */ /* 0x000ee20000002400 */
[----:B------:R-:W-:-:S03]  /*bc50*/  FSEL R29, R27, -INF , P5 ;  /* 0xff8000001b1d7808 */ /* 0x000fc60002800000 */
[----:B------:R-:W-:-:S04]  /*bc60*/  ISETP.GE.AND P5, PT, R25, R206, PT ;  /* 0x000000ce1900720c */ /* 0x000fc80003fa6270 */
[----:B------:R-:W4:Y:S01]  /*bc70*/  MUFU.TANH R27, R136 ;  /* 0x00000088001b7308 */ /* 0x000f220000002400 */
[----:B------:R-:W-:Y:S02]  /*bc80*/  IABS R31, R162 ;  /* 0x000000a2001f7213 */ /* 0x000fe40000000000 */
[----:B------:R-:W-:Y:S02]  /*bc90*/  FSEL R162, R29, -INF , !P4 ;  /* 0xff8000001da27808 */ /* 0x000fe40006000000 */
[----:B------:R-:W-:Y:S02]  /*bca0*/  ISETP.GE.AND P4, PT, R25, R205, PT ;  /* 0x000000cd1900720c */ /* 0x000fe40003f86270 */
[----:B------:R-:W-:Y:S02]  /*bcb0*/  FSEL R159, R26, -INF , P5 ;  /* 0xff8000001a9f7808 */ /* 0x000fe40002800000 */
[----:B------:R-:W-:Y:S02]  /*bcc0*/  IABS R29, R236 ;  /* 0x000000ec001d7213 */ /* 0x000fe40000000000 */
[----:B------:R-:W-:-:S02]  /*bcd0*/  I2FP.F32.S32 R26, R31 ;  /* 0x0000001f001a7245 */ /* 0x000fc40000201400 */
[----:B------:R-:W-:Y:S02]  /*bce0*/  FSEL R159, R159, -INF , !P4 ;  /* 0xff8000009f9f7808 */ /* 0x000fe40006000000 */
[C---:B------:R-:W-:Y:S02]  /*bcf0*/  ISETP.GE.AND P5, PT, R25.reuse, R203, PT ;  /* 0x000000cb1900720c */ /* 0x040fe40003fa6270 */
[----:B------:R-:W-:Y:S01]  /*bd00*/  ISETP.GE.AND P4, PT, R25, R204, PT ;  /* 0x000000cc1900720c */ /* 0x000fe20003f86270 */
[----:B------:R-:W-:Y:S01]  /*bd10*/  FMUL.FTZ R138, R138, R197 ;  /* 0x000000c58a8a7220 */ /* 0x000fe20000410000 */
[----:B------:R-:W-:Y:S01]  /*bd20*/  I2FP.F32.S32 R25, R29 ;  /* 0x0000001d00197245 */ /* 0x000fe20000201400 */
[----:B---3--:R-:W-:Y:S01]  /*bd30*/  FFMA.FTZ R143, -R218, R26, R143 ;  /* 0x0000001ada8f7223 */ /* 0x008fe2000001018f */
[----:B-1----:R-:W-:Y:S01]  /*bd40*/  HMMA.16816.F32.BF16 R132, R16, R8, R132 ;  /* 0x000000081084723c */ /* 0x002fe20000041884 */
[----:B------:R-:W-:Y:S01]  /*bd50*/  VIADD R8, R116, 0xffffffc8 ;  /* 0xffffffc874087836 */ /* 0x000fe20000000000 */
[----:B------:R-:W1:Y:S01]  /*bd60*/  MUFU.TANH R9, R138 ;  /* 0x0000008a00097308 */ /* 0x000e620000002400 */
[----:B----4-:R-:W-:Y:S01]  /*bd70*/  FFMA.FTZ R27, -R218, R25, R27 ;  /* 0x00000019da1b7223 */ /* 0x010fe2000001011b */
[----:B------:R-:W-:Y:S01]  /*bd80*/  FMUL.FTZ R25, R137, R197 ;  /* 0x000000c589197220 */ /* 0x000fe20000410000 */
[----:B------:R-:W-:-:S02]  /*bd90*/  FSEL R143, R143, -INF , P4 ;  /* 0xff8000008f8f7808 */ /* 0x000fc40002000000 */
[C---:B------:R-:W-:Y:S02]  /*bda0*/  ISETP.GE.AND P4, PT, R8.reuse, R206, PT ;  /* 0x000000ce0800720c */ /* 0x040fe40003f86270 */
[----:B------:R-:W-:Y:S01]  /*bdb0*/  FSEL R158, R143, -INF , !P5 ;  /* 0xff8000008f9e7808 */ /* 0x000fe20006800000 */
[----:B------:R-:W3:Y:S01]  /*bdc0*/  MUFU.TANH R25, R25 ;  /* 0x0000001900197308 */ /* 0x000ee20000002400 */
[----:B------:R-:W-:Y:S02]  /*bdd0*/  IABS R26, R235 ;  /* 0x000000eb001a7213 */ /* 0x000fe40000000000 */
[----:B------:R-:W-:Y:S02]  /*bde0*/  ISETP.GE.AND P5, PT, R8, R205, PT ;  /* 0x000000cd0800720c */ /* 0x000fe40003fa6270 */
[----:B------:R-:W-:Y:S02]  /*bdf0*/  FSEL R27, R27, -INF , P4 ;  /* 0xff8000001b1b7808 */ /* 0x000fe40002000000 */
[----:B------:R-:W-:-:S02]  /*be00*/  IABS R164, R164 ;  /* 0x000000a400a47213 */ /* 0x000fc40000000000 */
[----:B------:R-:W-:Y:S02]  /*be10*/  I2FP.F32.S32 R26, R26 ;  /* 0x0000001a001a7245 */ /* 0x000fe40000201400 */
[----:B------:R-:W-:Y:S02]  /*be20*/  FSEL R157, R27, -INF , !P5 ;  /* 0xff8000001b9d7808 */ /* 0x000fe40006800000 */
[C---:B------:R-:W-:Y:S02]  /*be30*/  ISETP.GE.AND P4, PT, R8.reuse, R203, PT ;  /* 0x000000cb0800720c */ /* 0x040fe40003f86270 */
[----:B------:R-:W-:Y:S01]  /*be40*/  ISETP.GE.AND P5, PT, R8, R204, PT ;  /* 0x000000cc0800720c */ /* 0x000fe20003fa6270 */
[----:B------:R-:W-:Y:S02]  /*be50*/  IMAD.MOV.U32 R8, RZ, RZ, R164 ;  /* 0x000000ffff087224 */ /* 0x000fe400078e00a4 */
[----:B-1----:R-:W-:Y:S01]  /*be60*/  FFMA.FTZ R9, -R218, R26, R9 ;  /* 0x0000001ada097223 */ /* 0x002fe20000010109 */
[----:B--2---:R-:W-:Y:S02]  /*be70*/  HMMA.16816.F32.BF16 R124, R60, R12, R124 ;  /* 0x0000000c3c7c723c */ /* 0x004fe4000004187c */
[----:B------:R-:W-:Y:S01]  /*be80*/  I2FP.F32.S32 R12, R8 ;  /* 0x00000008000c7245 */ /* 0x000fe20000201400 */
[----:B------:R-:W-:Y:S01]  /*be90*/  VIADD R8, R116, 0xffffffc9 ;  /* 0xffffffc974087836 */ /* 0x000fe20000000000 */
[----:B------:R-:W-:Y:S01]  /*bea0*/  FSEL R9, R9, -INF , P5 ;  /* 0xff80000009097808 */ /* 0x000fe20002800000 */
[----:B------:R-:W-:-:S02]  /*beb0*/  FMUL.FTZ R139, R139, R197 ;  /* 0x000000c58b8b7220 */ /* 0x000fc40000410000 */
[----:B---3--:R-:W-:Y:S01]  /*bec0*/  FFMA.FTZ R25, -R218, R12, R25 ;  /* 0x0000000cda197223 */ /* 0x008fe20000010119 */
[C---:B------:R-:W-:Y:S02]  /*bed0*/  ISETP.GE.AND P5, PT, R8.reuse, R206, PT ;  /* 0x000000ce0800720c */ /* 0x040fe40003fa6270 */
[----:B------:R-:W-:Y:S02]  /*bee0*/  FSEL R164, R9, -INF , !P4 ;  /* 0xff80000009a47808 */ /* 0x000fe40006000000 */
[----:B------:R-:W1:Y:S01]  /*bef0*/  MUFU.TANH R9, R139 ;  /* 0x0000008b00097308 */ /* 0x000e620000002400 */
[----:B------:R-:W-:Y:S02]  /*bf00*/  ISETP.GE.AND P4, PT, R8, R205, PT ;  /* 0x000000cd0800720c */ /* 0x000fe40003f86270 */
[----:B------:R-:W-:Y:S02]  /*bf10*/  FSEL R25, R25, -INF , P5 ;  /* 0xff80000019197808 */ /* 0x000fe40002800000 */
[----:B------:R-:W-:-:S02]  /*bf20*/  IABS R234, R234 ;  /* 0x000000ea00ea7213 */ /* 0x000fc40000000000 */
[----:B------:R-:W-:Y:S02]  /*bf30*/  IABS R12, R163 ;  /* 0x000000a3000c7213 */ /* 0x000fe40000000000 */
[----:B------:R-:W-:Y:S01]  /*bf40*/  FSEL R163, R25, -INF , !P4 ;  /* 0xff80000019a37808 */ /* 0x000fe20006000000 */
[----:B------:R-:W-:Y:S01]  /*bf50*/  FMUL.FTZ R132, R132, R197 ;  /* 0x000000c584847220 */ /* 0x000fe20000410000 */
[C---:B------:R-:W-:Y:S02]  /*bf60*/  ISETP.GE.AND P5, PT, R8.reuse, R203, PT ;  /* 0x000000cb0800720c */ /* 0x040fe40003fa6270 */
[----:B------:R-:W-:Y:S01]  /*bf70*/  ISETP.GE.AND P4, PT, R8, R204, PT ;  /* 0x000000cc0800720c */ /* 0x000fe20003f86270 */
[----:B------:R-:W-:Y:S01]  /*bf80*/  IMAD.MOV.U32 R8, RZ, RZ, R234 ;  /* 0x000000ffff087224 */ /* 0x000fe200078e00ea */
[----:B------:R-:W2:Y:S04]  /*bf90*/  MUFU.TANH R13, R132 ;  /* 0x00000084000d7308 */ /* 0x000ea80000002400 */
[----:B------:R-:W-:Y:S01]  /*bfa0*/  I2FP.F32.S32 R8, R8 ;  /* 0x0000000800087245 */ /* 0x000fe20000201400 */
[----:B------:R-:W-:Y:S04]  /*bfb0*/  HMMA.16816.F32.BF16 R128, R16, R10, R128 ;  /* 0x0000000a1080723c */ /* 0x000fe80000041880 */
[----:B-1----:R-:W-:-:S02]  /*bfc0*/  FFMA.FTZ R26, -R218, R8, R9 ;  /* 0x00000008da1a7223 */ /* 0x002fc40000010109 */
[----:B------:R-:W1:Y:S01]  /*bfd0*/  LDSM.16.M88.4 R8, [R195+0x8800] ;  /* 0x00880000c308783b */ /* 0x000e620000000200 */
[----:B------:R-:W-:Y:S01]  /*bfe0*/  I2FP.F32.S32 R12, R12 ;  /* 0x0000000c000c7245 */ /* 0x000fe20000201400 */
[-C--:B------:R-:W-:Y:S01]  /*bff0*/  FMUL.FTZ R134, R134, R197.reuse ;  /* 0x000000c586867220 */ /* 0x080fe20000410000 */
[----:B------:R-:W-:Y:S01]  /*c000*/  FMUL.FTZ R27, R133, R197 ;  /* 0x000000c5851b7220 */ /* 0x000fe20000410000 */
[----:B------:R-:W-:Y:S02]  /*c010*/  FSEL R26, R26, -INF , P4 ;  /* 0xff8000001a1a7808 */ /* 0x000fe40002000000 */
[----:B------:R-:W-:Y:S01]  /*c020*/  IABS R233, R233 ;  /* 0x000000e900e97213 */ /* 0x000fe20000000000 */
[----:B------:R-:W3:Y:S01]  /*c030*/  MUFU.TANH R25, R134 ;  /* 0x0000008600197308 */ /* 0x000ee20000002400 */
[----:B--2---:R-:W-:Y:S01]  /*c040*/  FFMA.FTZ R13, -R218, R12, R13 ;  /* 0x0000000cda0d7223 */ /* 0x004fe2000001010d */
[----:B------:R-:W-:Y:S01]  /*c050*/  VIADD R12, R116, 0xffffffd0 ;  /* 0xffffffd0740c7836 */ /* 0x000fe20000000000 */
[----:B------:R-:W-:Y:S01]  /*c060*/  FSEL R156, R26, -INF , !P5 ;  /* 0xff8000001a9c7808 */ /* 0x000fe20006800000 */
[----:B------:R-:W-:Y:S01]  /*c070*/  FMUL.FTZ R135, R135, R197 ;  /* 0x000000c587877220 */ /* 0x000fe20000410000 */
[----:B------:R-:W-:Y:S01]  /*c080*/  IABS R232, R232 ;  /* 0x000000e800e87213 */ /* 0x000fe20000000000 */
[----:B------:R-:W-:Y:S01]  /*c090*/  HMMA.16816.F32.BF16 R120, R60, R14, R120 ;  /* 0x0000000e3c78723c */ /* 0x000fe20000041878 */
[C---:B------:R-:W-:Y:S01]  /*c0a0*/  ISETP.GE.AND P4, PT, R12.reuse, R206, PT ;  /* 0x000000ce0c00720c */ /* 0x040fe20003f86270 */
[----:B------:R-:W2:Y:S01]  /*c0b0*/  MUFU.TANH R27, R27 ;  /* 0x0000001b001b7308 */ /* 0x000ea20000002400 */
[----:B------:R-:W-:-:S02]  /*c0c0*/  ISETP.GE.AND P5, PT, R12, R205, PT ;  /* 0x000000cd0c00720c */ /* 0x000fc40003fa6270 */
[----:B------:R-:W-:Y:S01]  /*c0d0*/  IABS R191, R191 ;  /* 0x000000bf00bf7213 */ /* 0x000fe20000000000 */
[----:B------:R-:W-:Y:S01]  /*c0e0*/  FMUL.FTZ R130, R130, R197 ;  /* 0x000000c582827220 */ /* 0x000fe20000410000 */
[----:B------:R-:W-:Y:S02]  /*c0f0*/  FSEL R13, R13, -INF , P4 ;  /* 0xff8000000d0d7808 */ /* 0x000fe40002000000 */
[----:B------:R-:W-:Y:S01]  /*c100*/  IABS R189, R189 ;  /* 0x000000bd00bd7213 */ /* 0x000fe20000000000 */
[----:B------:R-:W-:Y:S01]  /*c110*/  FMUL.FTZ R131, R131, R197 ;  /* 0x000000c583837220 */ /* 0x000fe20000410000 */
[----:B------:R-:W-:Y:S01]  /*c120*/  I2FP.F32.S32 R233, R233 ;  /* 0x000000e900e97245 */ /* 0x000fe20000201400 */
[----:B------:R-:W-:Y:S01]  /*c130*/  FMUL.FTZ R15, R128, R197 ;  /* 0x000000c5800f7220 */ /* 0x000fe20000410000 */
[----:B------:R-:W-:Y:S02]  /*c140*/  FSEL R149, R13, -INF , !P5 ;  /* 0xff8000000d957808 */ /* 0x000fe40006800000 */
[----:B------:R-:W-:Y:S01]  /*c150*/  IABS R187, R187 ;  /* 0x000000bb00bb7213 */ /* 0x000fe20000000000 */
[----:B------:R-:W4:Y:S01]  /*c160*/  MUFU.TANH R13, R135 ;  /* 0x00000087000d7308 */ /* 0x000f220000002400 */
[----:B------:R-:W-:Y:S01]  /*c170*/  ISETP.GE.AND P4, PT, R12, R203, PT ;  /* 0x000000cb0c00720c */ /* 0x000fe20003f86270 */
[----:B---3--:R-:W-:Y:S01]  /*c180*/  FFMA.FTZ R25, -R218, R233, R25 ;  /* 0x000000e9da197223 */ /* 0x008fe20000010119 */
[----:B------:R-:W-:Y:S01]  /*c190*/  ISETP.GE.AND P5, PT, R12, R204, PT ;  /* 0x000000cc0c00720c */ /* 0x000fe20003fa6270 */
[----:B------:R-:W-:Y:S01]  /*c1a0*/  VIADD R14, R116, 0xffffffd1 ;  /* 0xffffffd1740e7836 */ /* 0x000fe20000000000 */
[----:B------:R-:W-:Y:S01]  /*c1b0*/  I2FP.F32.S32 R12, R232 ;  /* 0x000000e8000c7245 */ /* 0x000fe20000201400 */
[----:B------:R-:W-:Y:S01]  /*c1c0*/  HMMA.16816.F32.BF16 R64, R60, R40, R64 ;  /* 0x000000283c40723c */ /* 0x000fe20000041840 */
[----:B------:R-:W-:Y:S01]  /*c1d0*/  FSEL R150, R25, -INF , P5 ;  /* 0xff80000019967808 */ /* 0x000fe20002800000 */
[----:B------:R-:W3:Y:S01]  /*c1e0*/  MUFU.TANH R15, R15 ;  /* 0x0000000f000f7308 */ /* 0x000ee20000002400 */
[----:B------:R-:W-:Y:S01]  /*c1f0*/  ISETP.GE.AND P5, PT, R14, R206, PT ;  /* 0x000000ce0e00720c */ /* 0x000fe20003fa6270 */
[----:B--2---:R-:W-:Y:S01]  /*c200*/  FFMA.FTZ R12, -R218, R12, R27 ;  /* 0x0000000cda0c7223 */ /* 0x004fe2000001011b */
[----:B------:R-:W-:Y:S01]  /*c210*/  IABS R25, R231 ;  /* 0x000000e700197213 */ /* 0x000fe20000000000 */
[-C--:B------:R-:W-:Y:S01]  /*c220*/  FMUL.FTZ R20, R20, R197.reuse ;  /* 0x000000c514147220 */ /* 0x080fe20000410000 */
[----:B------:R-:W-:Y:S01]  /*c230*/  FSEL R150, R150, -INF , !P4 ;  /* 0xff80000096967808 */ /* 0x000fe20006000000 */
[----:B------:R-:W-:Y:S01]  /*c240*/  FMUL.FTZ R22, R22, R197 ;  /* 0x000000c516167220 */ /* 0x000fe20000410000 */
[----:B------:R-:W-:Y:S01]  /*c250*/  ISETP.GE.AND P4, PT, R14, R205, PT ;  /* 0x000000cd0e00720c */ /* 0x000fe20003f86270 */
[----:B------:R-:W-:-:S04]  /*c260*/  DEPBAR.LE SB0, 0x0 ;  /* 0x000080000000791a */ /* 0x000fc80000000000 */
[----:B------:R-:W-:Y:S01]  /*c270*/  FSEL R151, R12, -INF , P5 ;  /* 0xff8000000c977808 */ /* 0x000fe20002800000 */
[----:B------:R-:W-:Y:S01]  /*c280*/  IMAD.MOV.U32 R12, RZ, RZ, R191 ;  /* 0x000000ffff0c7224 */ /* 0x000fe200078e00bf */
[----:B------:R-:W-:Y:S01]  /*c290*/  I2FP.F32.S32 R25, R25 ;  /* 0x0000001900197245 */ /* 0x000fe20000201400 */
[----:B-1----:R-:W-:Y:S01]  /*c2a0*/  HMMA.16816.F32.BF16 R124, R16, R8, R124 ;  /* 0x00000008107c723c */ /* 0x002fe2000004187c */
[----:B------:R-:W-:Y:S01]  /*c2b0*/  FSEL R151, R151, -INF , !P4 ;  /* 0xff80000097977808 */ /* 0x000fe20006000000 */
[----:B------:R-:W-:Y:S01]  /*c2c0*/  FMUL.FTZ R9, R129, R197 ;  /* 0x000000c581097220 */ /* 0x000fe20000410000 */
[C---:B------:R-:W-:Y:S02]  /*c2d0*/  ISETP.GE.AND P5, PT, R14.reuse, R203, PT ;  /* 0x000000cb0e00720c */ /* 0x040fe40003fa6270 */
[----:B------:R-:W-:Y:S01]  /*c2e0*/  ISETP.GE.AND P4, PT, R14, R204, PT ;  /* 0x000000cc0e00720c */ /* 0x000fe20003f86270 */
[----:B----4-:R-:W-:Y:S01]  /*c2f0*/  FFMA.FTZ R14, -R218, R25, R13 ;  /* 0x00000019da0e7223 */ /* 0x010fe2000001010d */
[----:B------:R-:W-:Y:S01]  /*c300*/  I2FP.F32.S32 R12, R12 ;  /* 0x0000000c000c7245 */ /* 0x000fe20000201400 */
[----:B------:R-:W-:Y:S01]  /*c310*/  VIADD R8, R116, 0xffffffd8 ;  /* 0xffffffd874087836 */ /* 0x000fe20000000000 */
[----:B------:R-:W1:Y:S02]  /*c320*/  MUFU.TANH R13, R130 ;  /* 0x00000082000d7308 */ /* 0x000e640000002400 */
[----:B------:R-:W-:Y:S01]  /*c330*/  FSEL R152, R14, -INF , P4 ;  /* 0xff8000000e987808 */ /* 0x000fe20002000000 */
[----:B---3--:R-:W-:Y:S01]  /*c340*/  FFMA.FTZ R12, -R218, R12, R15 ;  /* 0x0000000cda0c7223 */ /* 0x008fe2000001010f */
[----:B------:R-:W-:-:S04]  /*c350*/  ISETP.GE.AND P4, PT, R8, R206, PT ;  /* 0x000000ce0800720c */ /* 0x000fc80003f86270 */
[----:B------:R-:W2:Y:S01]  /*c360*/  MUFU.TANH R9, R9 ;  /* 0x0000000900097308 */ /* 0x000ea20000002400 */
[----:B------:R-:W-:Y:S02]  /*c370*/  FSEL R152, R152, -INF , !P5 ;  /* 0xff80000098987808 */ /* 0x000fe40006800000 */
[----:B------:R-:W-:Y:S02]  /*c380*/  IABS R14, R190 ;  /* 0x000000be000e7213 */ /* 0x000fe40000000000 */
[----:B------:R-:W-:Y:S02]  /*c390*/  ISETP.GE.AND P5, PT, R8, R205, PT ;  /* 0x000000cd0800720c */ /* 0x000fe40003fa6270 */
[----:B------:R-:W-:Y:S01]  /*c3a0*/  FSEL R147, R12, -INF , P4 ;  /* 0xff8000000c937808 */ /* 0x000fe20002000000 */
[----:B------:R-:W-:Y:S01]  /*c3b0*/  IMAD.MOV.U32 R12, RZ, RZ, R189 ;  /* 0x000000ffff0c7224 */ /* 0x000fe200078e00bd */
[----:B------:R-:W-:Y:S02]  /*c3c0*/  I2FP.F32.S32 R14, R14 ;  /* 0x0000000e000e7245 */ /* 0x000fe40000201400 */
[----:B------:R-:W-:-:S02]  /*c3d0*/  FSEL R147, R147, -INF , !P5 ;  /* 0xff80000093937808 */ /* 0x000fc40006800000 */
[C---:B------:R-:W-:Y:S02]  /*c3e0*/  ISETP.GE.AND P4, PT, R8.reuse, R203, PT ;  /* 0x000000cb0800720c */ /* 0x040fe40003f86270 */
[----:B------:R-:W-:Y:S02]  /*c3f0*/  ISETP.GE.AND P5, PT, R8, R204, PT ;  /* 0x000000cc0800720c */ /* 0x000fe40003fa6270 */
[----:B------:R-:W-:Y:S01]  /*c400*/  I2FP.F32.S32 R8, R12 ;  /* 0x0000000c00087245 */ /* 0x000fe20000201400 */
[----:B-1----:R-:W-:Y:S01]  /*c410*/  FFMA.FTZ R13, -R218, R14, R13 ;  /* 0x0000000eda0d7223 */ /* 0x002fe2000001010d */
[----:B------:R-:W-:-:S03]  /*c420*/  VIADD R12, R116, 0xffffffd9 ;  /* 0xffffffd9740c7836 */ /* 0x000fc60000000000 */
[----:B--2---:R-:W-:Y:S01]  /*c430*/  FFMA.FTZ R8, -R218, R8, R9 ;  /* 0x00000008da087223 */ /* 0x004fe20000010109 */
[----:B------:R-:W-:Y:S01]  /*c440*/  FMUL.FTZ R9, R124, R197 ;  /* 0x000000c57c097220 */ /* 0x000fe20000410000 */
[----:B------:R-:W-:Y:S02]  /*c450*/  FSEL R13, R13, -INF , P5 ;  /* 0xff8000000d0d7808 */ /* 0x000fe40002800000 */
[C---:B------:R-:W-:Y:S01]  /*c460*/  ISETP.GE.AND P5, PT, R12.reuse, R206, PT ;  /* 0x000000ce0c00720c */ /* 0x040fe20003fa6270 */
[----:B------:R-:W1:Y:S01]  /*c470*/  MUFU.TANH R131, R131 ;  /* 0x0000008300837308 */ /* 0x000e620000002400 */
[----:B------:R-:W-:Y:S02]  /*c480*/  FSEL R154, R13, -INF , !P4 ;  /* 0xff8000000d9a7808 */ /* 0x000fe40006000000 */
[----:B------:R-:W-:Y:S02]  /*c490*/  ISETP.GE.AND P4, PT, R12, R205, PT ;  /* 0x000000cd0c00720c */ /* 0x000fe40003f86270 */
[----:B------:R-:W-:-:S03]  /*c4a0*/  FSEL R153, R8, -INF , P5 ;  /* 0xff80000008997808 */ /* 0x000fc60002800000 */
[----:B------:R-:W2:Y:S01]  /*c4b0*/  MUFU.TANH R9, R9 ;  /* 0x0000000900097308 */ /* 0x000ea20000002400 */
[----:B------:R-:W-:Y:S01]  /*c4c0*/  FSEL R153, R153, -INF , !P4 ;  /* 0xff80000099997808 */ /* 0x000fe20006000000 */
[----:B------:R-:W-:Y:S01]  /*c4d0*/  FMUL.FTZ R126, R126, R197 ;  /* 0x000000c57e7e7220 */ /* 0x000fe20000410000 */
[C---:B------:R-:W-:Y:S02]  /*c4e0*/  ISETP.GE.AND P5, PT, R12.reuse, R203, PT ;  /* 0x000000cb0c00720c */ /* 0x040fe40003fa6270 */
[----:B------:R-:W-:Y:S01]  /*c4f0*/  ISETP.GE.AND P4, PT, R12, R204, PT ;  /* 0x000000cc0c00720c */ /* 0x000fe20003f86270 */
[----:B------:R-:W-:Y:S01]  /*c500*/  IMAD.MOV.U32 R12, RZ, RZ, R187 ;  /* 0x000000ffff0c7224 */ /* 0x000fe200078e00bb */
[----:B------:R-:W-:Y:S01]  /*c510*/  IABS R8, R188 ;  /* 0x000000bc00087213 */ /* 0x000fe20000000000 */
[----:B------:R-:W-:Y:S01]  /*c520*/  HMMA.16816.F32.BF16 R120, R16, R10, R120 ;  /* 0x0000000a1078723c */ /* 0x000fe20000041878 */
[----:B------:R-:W-:Y:S01]  /*c530*/  FMUL.FTZ R125, R125, R197 ;  /* 0x000000c57d7d7220 */ /* 0x000fe20000410000 */
[----:B------:R-:W3:Y:S01]  /*c540*/  MUFU.TANH R11, R126 ;  /* 0x0000007e000b7308 */ /* 0x000ee20000002400 */
[----:B------:R-:W-:-:S02]  /*c550*/  I2FP.F32.S32 R12, R12 ;  /* 0x0000000c000c7245 */ /* 0x000fc40000201400 */
[----:B------:R-:W-:Y:S02]  /*c560*/  I2FP.F32.S32 R8, R8 ;  /* 0x0000000800087245 */ /* 0x000fe40000201400 */
[----:B------:R-:W-:-:S03]  /*c570*/  IABS R186, R186 ;  /* 0x000000ba00ba7213 */ /* 0x000fc60000000000 */
[----:B------:R-:W4:Y:S01]  /*c580*/  MUFU.TANH R125, R125 ;  /* 0x0000007d007d7308 */ /* 0x000f220000002400 */
[C---:B-1----:R-:W-:Y:S01]  /*c590*/  FFMA.FTZ R8, -R218.reuse, R8, R131 ;  /* 0x00000008da087223 */ /* 0x042fe20000010183 */
[----:B--2---:R-:W-:Y:S01]  /*c5a0*/  FFMA.FTZ R12, -R218, R12, R9 ;  /* 0x0000000cda0c7223 */ /* 0x004fe20000010109 */
[----:B------:R-:W-:Y:S01]  /*c5b0*/  VIADD R9, R116, 0xffffffe0 ;  /* 0xffffffe074097836 */ /* 0x000fe20000000000 */
[----:B------:R-:W-:Y:S02]  /*c5c0*/  I2FP.F32.S32 R186, R186 ;  /* 0x000000ba00ba7245 */ /* 0x000fe40000201400 */
[----:B------:R-:W-:Y:S02]  /*c5d0*/  FSEL R8, R8, -INF , P4 ;  /* 0xff80000008087808 */ /* 0x000fe40002000000 */
[C---:B------:R-:W-:Y:S02]  /*c5e0*/  ISETP.GE.AND P4, PT, R9.reuse, R206, PT ;  /* 0x000000ce0900720c */ /* 0x040fe40003f86270 */
[----:B------:R-:W-:Y:S01]  /*c5f0*/  IABS R185, R185 ;  /* 0x000000b900b97213 */ /* 0x000fe20000000000 */
[----:B---3--:R-:W-:Y:S01]  /*c600*/  FFMA.FTZ R11, -R218, R186, R11 ;  /* 0x000000bada0b7223 */ /* 0x008fe2000001010b */
[----:B------:R-:W-:Y:S01]  /*c610*/  FSEL R148, R8, -INF , !P5 ;  /* 0xff80000008947808 */ /* 0x000fe20006800000 */
[----:B------:R-:W-:Y:S01]  /*c620*/  VIADD R8, R116, 0xffffffe1 ;  /* 0xffffffe174087836 */ /* 0x000fe20000000000 */
[----:B------:R-:W-:-:S02]  /*c630*/  ISETP.GE.AND P5, PT, R9, R205, PT ;  /* 0x000000cd0900720c */ /* 0x000fc40003fa6270 */
[----:B------:R-:W-:Y:S02]  /*c640*/  FSEL R12, R12, -INF , P4 ;  /* 0xff8000000c0c7808 */ /* 0x000fe40002000000 */
[----:B------:R-:W-:Y:S02]  /*c650*/  I2FP.F32.S32 R185, R185 ;  /* 0x000000b900b97245 */ /* 0x000fe40000201400 */
[----:B------:R-:W-:Y:S01]  /*c660*/  ISETP.GE.AND P4, PT, R9, R204, PT ;  /* 0x000000cc0900720c */ /* 0x000fe20003f86270 */
[----:B------:R-:W-:Y:S01]  /*c670*/  FMUL.FTZ R127, R127, R197 ;  /* 0x000000c57f7f7220 */ /* 0x000fe20000410000 */
[----:B------:R-:W-:Y:S01]  /*c680*/  FSEL R145, R12, -INF , !P5 ;  /* 0xff8000000c917808 */ /* 0x000fe20006800000 */
[----:B----4-:R-:W-:Y:S01]  /*c690*/  FFMA.FTZ R125, -R218, R185, R125 ;  /* 0x000000b9da7d7223 */ /* 0x010fe2000001017d */
[----:B------:R-:W-:Y:S02]  /*c6a0*/  ISETP.GE.AND P5, PT, R9, R203, PT ;  /* 0x000000cb0900720c */ /* 0x000fe40003fa6270 */
[----:B------:R-:W-:-:S02]  /*c6b0*/  FSEL R11, R11, -INF , P4 ;  /* 0xff8000000b0b7808 */ /* 0x000fc40002000000 */
[----:B------:R-:W-:Y:S01]  /*c6c0*/  ISETP.GE.AND P4, PT, R8, R206, PT ;  /* 0x000000ce0800720c */ /* 0x000fe20003f86270 */
[----:B------:R-:W-:Y:S01]  /*c6d0*/  FMUL.FTZ R9, R120, R197 ;  /* 0x000000c578097220 */ /* 0x000fe20000410000 */
[----:B------:R-:W1:Y:S01]  /*c6e0*/  MUFU.TANH R127, R127 ;  /* 0x0000007f007f7308 */ /* 0x000e620000002400 */
[----:B------:R-:W-:Y:S02]  /*c6f0*/  FSEL R142, R11, -INF , !P5 ;  /* 0xff8000000b8e7808 */ /* 0x000fe40006800000 */
[----:B------:R-:W-:Y:S02]  /*c700*/  ISETP.GE.AND P5, PT, R8, R205, PT ;  /* 0x000000cd0800720c */ /* 0x000fe40003fa6270 */
[----:B------:R-:W-:Y:S02]  /*c710*/  FSEL R143, R125, -INF , P4 ;  /* 0xff8000007d8f7808 */ /* 0x000fe40002000000 */
[----:B------:R-:W-:Y:S01]  /*c720*/  IABS R184, R184 ;  /* 0x000000b800b87213 */ /* 0x000fe20000000000 */
[----:B------:R-:W2:Y:S01]  /*c730*/  MUFU.TANH R9, R9 ;  /* 0x0000000900097308 */ /* 0x000ea20000002400 */
[----:B------:R-:W-:-:S02]  /*c740*/  FSEL R143, R143, -INF , !P5 ;  /* 0xff8000008f8f7808 */ /* 0x000fc40006800000 */
[C---:B------:R-:W-:Y:S02]  /*c750*/  ISETP.GE.AND P4, PT, R8.reuse, R203, PT ;  /* 0x000000cb0800720c */ /* 0x040fe40003f86270 */
[----:B------:R-:W-:Y:S01]  /*c760*/  ISETP.GE.AND P5, PT, R8, R204, PT ;  /* 0x000000cc0800720c */ /* 0x000fe20003fa6270 */
[----:B------:R-:W-:Y:S02]  /*c770*/  IMAD.MOV.U32 R8, RZ, RZ, R184 ;  /* 0x000000ffff087224 */ /* 0x000fe400078e00b8 */
[----:B------:R-:W-:Y:S01]  /*c780*/  FMUL.FTZ R122, R122, R197 ;  /* 0x000000c57a7a7220 */ /* 0x000fe20000410000 */
[----:B------:R-:W-:Y:S01]  /*c790*/  IABS R10, R183 ;  /* 0x000000b7000a7213 */ /* 0x000fe20000000000 */
[----:B------:R-:W-:Y:S01]  /*c7a0*/  HMMA.16816.F32.BF16 R64, R16, R4, R64 ;  /* 0x000000041040723c */ /* 0x000fe20000041840 */
[----:B------:R-:W-:Y:S01]  /*c7b0*/  I2FP.F32.S32 R8, R8 ;  /* 0x0000000800087245 */ /* 0x000fe20000201400 */
[----:B------:R-:W3:Y:S01]  /*c7c0*/  MUFU.TANH R5, R122 ;  /* 0x0000007a00057308 */ /* 0x000ee20000002400 */
[----:B------:R-:W-:Y:S01]  /*c7d0*/  I2FP.F32.S32 R10, R10 ;  /* 0x0000000a000a7245 */ /* 0x000fe20000201400 */
[----:B------:R-:W-:-:S02]  /*c7e0*/  VIADD R4, R116, 0xffffffe8 ;  /* 0xffffffe874047836 */ /* 0x000fc40000000000 */
[C---:B-1----:R-:W-:Y:S01]  /*c7f0*/  FFMA.FTZ R8, -R218.reuse, R8, R127 ;  /* 0x00000008da087223 */ /* 0x042fe2000001017f */
[----:B------:R-:W-:Y:S01]  /*c800*/  FMUL.FTZ R121, R121, R197 ;  /* 0x000000c579797220 */ /* 0x000fe20000410000 */
[----:B------:R-:W-:Y:S01]  /*c810*/  IABS R181, R181 ;  /* 0x000000b500b57213 */ /* 0x000fe20000000000 */
[----:B--2---:R-:W-:Y:S02]  /*c820*/  FFMA.FTZ R9, -R218, R10, R9 ;  /* 0x0000000ada097223 */ /* 0x004fe40000010109 */
[----:B------:R-:W-:Y:S02]  /*c830*/  FSEL R8, R8, -INF , P5 ;  /* 0xff80000008087808 */ /* 0x000fe40002800000 */
[----:B------:R-:W-:Y:S01]  /*c840*/  ISETP.GE.AND P5, PT, R4, R206, PT ;  /* 0x000000ce0400720c */ /* 0x000fe20003fa6270 */
[----:B------:R-:W1:Y:S01]  /*c850*/  MUFU.TANH R121, R121 ;  /* 0x0000007900797308 */ /* 0x000e620000002400 */
[----:B------:R-:W-:Y:S02]  /*c860*/  I2FP.F32.S32 R181, R181 ;  /* 0x000000b500b57245 */ /* 0x000fe40000201400 */
[----:B------:R-:W-:-:S02]  /*c870*/  FSEL R146, R8, -INF , !P4 ;  /* 0xff80000008927808 */ /* 0x000fc40006000000 */
[----:B------:R-:W-:Y:S02]  /*c880*/  ISETP.GE.AND P4, PT, R4, R205, PT ;  /* 0x000000cd0400720c */ /* 0x000fe40003f86270 */
[----:B------:R-:W-:Y:S01]  /*c890*/  FSEL R9, R9, -INF , P5 ;  /* 0xff80000009097808 */ /* 0x000fe20002800000 */
[----:B------:R-:W-:Y:S01]  /*c8a0*/  FMUL.FTZ R123, R123, R197 ;  /* 0x000000c57b7b7220 */ /* 0x000fe20000410000 */
[----:B---3--:R-:W-:Y:S02]  /*c8b0*/  FFMA.FTZ R5, -R218, R181, R5 ;  /* 0x000000b5da057223 */ /* 0x008fe40000010105 */
[----:B------:R-:W-:Y:S02]  /*c8c0*/  FSEL R141, R9, -INF , !P4 ;  /* 0xff800000098d7808 */ /* 0x000fe40006000000 */
[----:B------:R-:W-:Y:S02]  /*c8d0*/  ISETP.GE.AND P4, PT, R4, R204, PT ;  /* 0x000000cc0400720c */ /* 0x000fe40003f86270 */
[----:B------:R-:W-:Y:S01]  /*c8e0*/  IABS R59, R59 ;  /* 0x0000003b003b7213 */ /* 0x000fe20000000000 */
[----:B------:R-:W2:Y:S01]  /*c8f0*/  MUFU.TANH R123, R123 ;  /* 0x0000007b007b7308 */ /* 0x000ea20000002400 */
[----:B------:R-:W-:Y:S01]  /*c900*/  FSEL R5, R5, -INF , P4 ;  /* 0xff80000005057808 */ /* 0x000fe20002000000 */
[----:B------:R-:W-:Y:S01]  /*c910*/  FMUL.FTZ R64, R64, R197 ;  /* 0x000000c540407220 */ /* 0x000fe20000410000 */
[----:B------:R-:W-:Y:S01]  /*c920*/  ISETP.GE.AND P5, PT, R4, R203, PT ;  /* 0x000000cb0400720c */ /* 0x000fe20003fa6270 */
[----:B------:R-:W-:Y:S01]  /*c930*/  VIADD R4, R116, 0xffffffe9 ;  /* 0xffffffe974047836 */ /* 0x000fe20000000000 */
[----:B------:R-:W-:-:S02]  /*c940*/  I2FP.F32.S32 R59, R59 ;  /* 0x0000003b003b7245 */ /* 0x000fc40000201400 */
[----:B------:R-:W-:Y:S02]  /*c950*/  FSEL R144, R5, -INF , !P5 ;  /* 0xff80000005907808 */ /* 0x000fe40006800000 */
[----:B------:R-:W3:Y:S01]  /*c960*/  MUFU.TANH R5, R64 ;  /* 0x0000004000057308 */ /* 0x000ee20000002400 */
[----:B-1----:R-:W-:Y:S01]  /*c970*/  FFMA.FTZ R59, -R218, R59, R121 ;  /* 0x0000003bda3b7223 */ /* 0x002fe20000010179 */
[----:B------:R-:W-:Y:S02]  /*c980*/  ISETP.GE.AND P4, PT, R4, R206, PT ;  /* 0x000000ce0400720c */ /* 0x000fe40003f86270 */
[----:B------:R-:W-:Y:S01]  /*c990*/  IABS R58, R58 ;  /* 0x0000003a003a7213 */ /* 0x000fe20000000000 */
[----:B------:R-:W-:Y:S01]  /*c9a0*/  FMUL.FTZ R66, R66, R197 ;  /* 0x000000c542427220 */ /* 0x000fe20000410000 */
[----:B------:R-:W-:Y:S02]  /*c9b0*/  ISETP.GE.AND P5, PT, R4, R205, PT ;  /* 0x000000cd0400720c */ /* 0x000fe40003fa6270 */
[----:B------:R-:W-:-:S02]  /*c9c0*/  FSEL R59, R59, -INF , P4 ;  /* 0xff8000003b3b7808 */ /* 0x000fc40002000000 */
[----:B------:R-:W-:Y:S01]  /*c9d0*/  I2FP.F32.S32 R58, R58 ;  /* 0x0000003a003a7245 */ /* 0x000fe20000201400 */
[----:B------:R-:W1:Y:S01]  /*c9e0*/  MUFU.TANH R9, R66 ;  /* 0x0000004200097308 */ /* 0x000e620000002400 */
[----:B------:R-:W-:Y:S01]  /*c9f0*/  IABS R56, R56 ;  /* 0x0000003800387213 */ /* 0x000fe20000000000 */
[----:B------:R-:W-:Y:S01]  /*ca00*/  FMUL.FTZ R65, R65, R197 ;  /* 0x000000c541417220 */ /* 0x000fe20000410000 */
[----:B------:R-:W-:Y:S01]  /*ca10*/  FSEL R139, R59, -INF , !P5 ;  /* 0xff8000003b8b7808 */ /* 0x000fe20006800000 */
[----:B--2---:R-:W-:Y:S01]  /*ca20*/  FFMA.FTZ R58, -R218, R58, R123 ;  /* 0x0000003ada3a7223 */ /* 0x004fe2000001017b */
[C---:B------:R-:W-:Y:S02]  /*ca30*/  ISETP.GE.AND P4, PT, R4.reuse, R203, PT ;  /* 0x000000cb0400720c */ /* 0x040fe40003f86270 */
[----:B------:R-:W-:Y:S01]  /*ca40*/  ISETP.GE.AND P5, PT, R4, R204, PT ;  /* 0x000000cc0400720c */ /* 0x000fe20003fa6270 */
[----:B------:R-:W-:Y:S01]  /*ca50*/  VIADD R4, R116, 0xfffffff0 ;  /* 0xfffffff074047836 */ /* 0x000fe20000000000 */
[----:B------:R-:W-:Y:S01]  /*ca60*/  I2FP.F32.S32 R56, R56 ;  /* 0x0000003800387245 */ /* 0x000fe20000201400 */
[----:B------:R-:W2:Y:S01]  /*ca70*/  MUFU.TANH R65, R65 ;  /* 0x0000004100417308 */ /* 0x000ea20000002400 */
[----:B------:R-:W-:-:S02]  /*ca80*/  FSEL R58, R58, -INF , P5 ;  /* 0xff8000003a3a7808 */ /* 0x000fc40002800000 */
[----:B------:R-:W-:Y:S01]  /*ca90*/  IABS R50, R50 ;  /* 0x0000003200327213 */ /* 0x000fe20000000000 */
[----:B---3--:R-:W-:Y:S01]  /*caa0*/  FFMA.FTZ R5, -R218, R56, R5 ;  /* 0x00000038da057223 */ /* 0x008fe20000010105 */
[----:B------:R-:W-:Y:S01]  /*cab0*/  ISETP.GE.AND P5, PT, R4, R206, PT ;  /* 0x000000ce0400720c */ /* 0x000fe20003fa6270 */
[----:B------:R-:W-:Y:S01]  /*cac0*/  FMUL.FTZ R67, R67, R197 ;  /* 0x000000c543437220 */ /* 0x000fe20000410000 */
[----:B------:R-:W-:Y:S02]  /*cad0*/  FSEL R140, R58, -INF , !P4 ;  /* 0xff8000003a8c7808 */ /* 0x000fe40006000000 */
[----:B------:R-:W-:Y:S02]  /*cae0*/  I2FP.F32.S32 R50, R50 ;  /* 0x0000003200327245 */ /* 0x000fe40000201400 */
[----:B------:R-:W-:Y:S02]  /*caf0*/  ISETP.GE.AND P4, PT, R4, R205, PT ;  /* 0x000000cd0400720c */ /* 0x000fe40003f86270 */
[----:B------:R-:W-:Y:S01]  /*cb00*/  FSEL R5, R5, -INF , P5 ;  /* 0xff80000005057808 */ /* 0x000fe20002800000 */
[----:B-1----:R-:W-:Y:S01]  /*cb10*/  FFMA.FTZ R9, -R218, R50, R9 ;  /* 0x00000032da097223 */ /* 0x002fe20000010109 */
[----:B------:R-:W-:Y:S01]  /*cb20*/  IABS R45, R45 ;  /* 0x0000002d002d7213 */ /* 0x000fe20000000000 */
[----:B------:R-:W1:Y:S01]  /*cb30*/  MUFU.TANH R67, R67 ;  /* 0x0000004300437308 */ /* 0x000e620000002400 */
[----:B------:R-:W-:-:S02]  /*cb40*/  FSEL R55, R5, -INF , !P4 ;  /* 0xff80000005377808 */ /* 0x000fc40006000000 */
[C---:B------:R-:W-:Y:S02]  /*cb50*/  ISETP.GE.AND P4, PT, R4.reuse, R204, PT ;  /* 0x000000cc0400720c */ /* 0x040fe40003f86270 */
[----:B------:R-:W-:Y:S01]  /*cb60*/  ISETP.GE.AND P5, PT, R4, R203, PT ;  /* 0x000000cb0400720c */ /* 0x000fe20003fa6270 */
[----:B------:R-:W-:Y:S01]  /*cb70*/  VIADD R4, R116, 0xfffffff1 ;  /* 0xfffffff174047836 */ /* 0x000fe20000000000 */
[----:B------:R-:W-:Y:S01]  /*cb80*/  I2FP.F32.S32 R45, R45 ;  /* 0x0000002d002d7245 */ /* 0x000fe20000201400 */
[----:B------:R-:W3:Y:S01]  /*cb90*/  MUFU.TANH R5, R20 ;  /* 0x0000001400057308 */ /* 0x000ee20000002400 */
[----:B------:R-:W-:Y:S02]  /*cba0*/  FSEL R9, R9, -INF , P4 ;  /* 0xff80000009097808 */ /* 0x000fe40002000000 */
[----:B------:R-:W-:Y:S01]  /*cbb0*/  IABS R48, R48 ;  /* 0x0000003000307213 */ /* 0x000fe20000000000 */
[----:B--2---:R-:W-:Y:S01]  /*cbc0*/  FFMA.FTZ R45, -R218, R45, R65 ;  /* 0x0000002dda2d7223 */ /* 0x004fe20000010141 */
[----:B------:R-:W-:Y:S01]  /*cbd0*/  BAR.SYNC.DEFER_BLOCKING 0x0 ;  /* 0x0000000000007b1d */ /* 0x000fe20000010000 */
[----:B------:R-:W-:-:S02]  /*cbe0*/  ISETP.GE.AND P4, PT, R4, R206, PT ;  /* 0x000000ce0400720c */ /* 0x000fc40003f86270 */
[----:B------:R-:W-:-:S03]  /*cbf0*/  FSEL R120, R9, -INF , !P5 ;  /* 0xff80000009787808 */ /* 0x000fc60006800000 */
[----:B------:R-:W2:Y:S01]  /*cc00*/  MUFU.TANH R9, R22 ;  /* 0x0000001600097308 */ /* 0x000ea20000002400 */
[----:B------:R-:W-:Y:S02]  /*cc10*/  I2FP.F32.S32 R48, R48 ;  /* 0x0000003000307245 */ /* 0x000fe40000201400 */
[----:B------:R-:W-:Y:S02]  /*cc20*/  ISETP.GE.AND P5, PT, R4, R205, PT ;  /* 0x000000cd0400720c */ /* 0x000fe40003fa6270 */
[----:B------:R-:W-:Y:S02]  /*cc30*/  FSEL R45, R45, -INF , P4 ;  /* 0xff8000002d2d7808 */ /* 0x000fe40002000000 */
[----:B------:R-:W-:Y:S01]  /*cc40*/  IABS R8, R42 ;  /* 0x0000002a00087213 */ /* 0x000fe20000000000 */
[----:B-1----:R-:W-:Y:S01]  /*cc50*/  FFMA.FTZ R48, -R218, R48, R67 ;  /* 0x00000030da307223 */ /* 0x002fe20000010143 */
[----:B------:R-:W-:Y:S02]  /*cc60*/  FSEL R122, R45, -INF , !P5 ;  /* 0xff8000002d7a7808 */ /* 0x000fe40006800000 */
[----:B------:R-:W-:-:S02]  /*cc70*/  ISETP.GE.AND P4, PT, R4, R203, PT ;  /* 0x000000cb0400720c */ /* 0x000fc40003f86270 */
[----:B------:R-:W-:Y:S02]  /*cc80*/  I2FP.F32.S32 R8, R8 ;  /* 0x0000000800087245 */ /* 0x000fe40000201400 */
[----:B------:R-:W-:Y:S01]  /*cc90*/  ISETP.GE.AND P5, PT, R4, R204, PT ;  /* 0x000000cc0400720c */ /* 0x000fe20003fa6270 */
[----:B------:R-:W-:Y:S01]  /*cca0*/  VIADD R4, R116, 0xfffffff8 ;  /* 0xfffffff874047836 */ /* 0x000fe20000000000 */
[----:B------:R-:W-:Y:S01]  /*ccb0*/  IABS R44, R44 ;  /* 0x0000002c002c7213 */ /* 0x000fe20000000000 */
[----:B---3--:R-:W-:Y:S01]  /*ccc0*/  FFMA.FTZ R5, -R218, R8, R5 ;  /* 0x00000008da057223 */ /* 0x008fe20000010105 */
[----:B------:R-:W-:Y:S02]  /*ccd0*/  FSEL R48, R48, -INF , P5 ;  /* 0xff80000030307808 */ /* 0x000fe40002800000 */
[----:B------:R-:W-:Y:S02]  /*cce0*/  I2FP.F32.S32 R44, R44 ;  /* 0x0000002c002c7245 */ /* 0x000fe40000201400 */
[----:B------:R-:W-:Y:S01]  /*ccf0*/  ISETP.GE.AND P5, PT, R4, R206, PT ;  /* 0x000000ce0400720c */ /* 0x000fe20003fa6270 */
[----:B------:R-:W-:-:S02]  /*cd00*/  VIADD R116, R214, 0xfffffffe ;  /* 0xfffffffed6747836 */ /* 0x000fc40000000000 */
[----:B--2---:R-:W-:Y:S01]  /*cd10*/  FFMA.FTZ R9, -R218, R44, R9 ;  /* 0x0000002cda097223 */ /* 0x004fe20000010109 */
[----:B------:R-:W-:Y:S02]  /*cd20*/  FSEL R123, R5, -INF , P5 ;  /* 0xff800000057b7808 */ /* 0x000fe40002800000 */
[----:B------:R-:W-:-:S04]  /*cd30*/  ISETP.GE.AND P5, PT, R4, R204, PT ;  /* 0x000000cc0400720c */ /* 0x000fc80003fa6270 */
[----:B------:R-:W-:Y:S02]  /*cd40*/  FSEL R9, R9, -INF , P5 ;  /* 0xff80000009097808 */ /* 0x000fe40002800000 */
[----:B------:R-:W-:Y:S02]  /*cd50*/  ISETP.GT.AND P5, PT, R116, R207, PT ;  /* 0x000000cf7400720c */ /* 0x000fe40003fa4270 */
[----:B------:R-:W-:Y:S02]  /*cd60*/  FSEL R121, R48, -INF , !P4 ;  /* 0xff80000030797808 */ /* 0x000fe40006000000 */
[----:B------:R-:W-:Y:S01]  /*cd70*/  ISETP.GE.AND P4, PT, R4, R205, PT ;  /* 0x000000cd0400720c */ /* 0x000fe20003f86270 */
[----:B------:R-:W-:Y:S03]  /*cd80*/  BSSY.RECONVERGENT B1, `(.L_x_5660) ;  /* 0x0000094000017945 */ /* 0x000fe60003800200 */
[----:B------:R-:W-:-:S02]  /*cd90*/  FSEL R123, R123, -INF , !P4 ;  /* 0xff8000007b7b7808 */ /* 0x000fc40006000000 */
[----:B------:R-:W-:Y:S02]  /*cda0*/  ISETP.GE.AND P4, PT, R4, R203, PT ;  /* 0x000000cb0400720c */ /* 0x000fe40003f86270 */
[----:B------:R-:W-:Y:S02]  /*cdb0*/  SHF.R.U32.HI R4, RZ, 0x3, R119 ;  /* 0x00000003ff047819 */ /* 0x000fe40000011677 */
[----:B------:R-:W-:Y:S01]  /*cdc0*/  FSEL R124, R9, -INF , !P4 ;  /* 0xff800000097c7808 */ /* 0x000fe20006000000 */
        /* <DEDUP_REMOVED lines=65> */
.L_x_5663:
        /* <DEDUP_REMOVED lines=8> */
.L_x_5664:
[----:B------:R-:W-:Y:S05]  /*d260*/  BSYNC.RECONVERGENT B0 ;  /* 0x0000000000007941 */ /* 0x000fea0003800200 */
.L_x_5662:
        /* <DEDUP_REMOVED lines=69> */
.L_x_5661:
[----:B------:R-:W-:Y:S05]  /*d6c0*/  BSYNC.RECONVERGENT B1 ;  /* 0x0000000000017941 */ /* 0x000fea0003800200 */
.L_x_5660:
        /* <DEDUP_REMOVED lines=35> */
[----:B------:R-:W-:Y:S02]  /*d900*/  @P5 IADD3 R214, PT, PT, R214, -0x3, RZ ;  /* 0xfffffffdd6d65810 */ /* 0x000fe40007ffe0ff */
[----:B------:R-:W-:Y:S01]  /*d910*/  LOP3.LUT R4, R4, 0x100, RZ, 0xc0, !PT ;  /* 0x0000010004047812 */ /* 0x000fe200078ec0ff */
[----:B------:R-:W3:Y:S01]  /*d920*/  SHFL.BFLY PT, R8, R9, 0x2, 0x1f ;  /* 0x0c401f0009087f89 */ /* 0x000ee200000e0000 */
[----:B-1----:R-:W-:-:S02]  /*d930*/  FMNMX.FTZ R5, R10, R5, !PT ;  /* 0x000000050a057209 */ /* 0x002fc40007810000 */
[----:B---3--:R-:W-:-:S03]  /*d940*/  FMNMX.FTZ R8, R9, R8, !PT ;  /* 0x0000000809087209 */ /* 0x008fc60007810000 */
[----:B------:R-:W1:Y:S04]  /*d950*/  SHFL.BFLY PT, R126, R5, 0x1, 0x1f ;  /* 0x0c201f00057e7f89 */ /* 0x000e6800000e0000 */
[----:B------:R-:W3:Y:S01]  /*d960*/  SHFL.BFLY PT, R125, R8, 0x1, 0x1f ;  /* 0x0c201f00087d7f89 */ /* 0x000ee200000e0000 */
[----:B-1----:R-:W-:-:S04]  /*d970*/  FMNMX.FTZ R126, R5, R126, !PT ;  /* 0x0000007e057e7209 */ /* 0x002fc80007810000 */
[----:B------:R-:W-:Y:S02]  /*d980*/  FSETP.NEU.FTZ.AND P1, PT, R126, -INF , PT ;  /* 0xff8000007e00780b */ /* 0x000fe40003f3d000 */
[----:B---3--:R-:W-:-:S04]  /*d990*/  FMNMX.FTZ R125, R8, R125, !PT ;  /* 0x0000007d087d7209 */ /* 0x008fc80007810000 */
[----:B------:R-:W-:-:S04]  /*d9a0*/  FSETP.NEU.FTZ.AND P0, PT, R125, -INF , PT ;  /* 0xff8000007d00780b */ /* 0x000fc80003f1d000 */
[----:B------:R-:W-:-:S05]  /*d9b0*/  FSEL R5, R125, RZ, P0 ;  /* 0x000000ff7d057208 */ /* 0x000fca0000000000 */
        /* <DEDUP_REMOVED lines=11> */
[----:B------:R-:W-:Y:S01]  /*da70*/  LOP3.LUT R7, R4, 0x20, R217, 0xf8, !PT ;  /* 0x0000002004077812 */ /* 0x000fe200078ef8d9 */
[-CC-:B------:R-:W-:Y:S01]  /*da80*/  FFMA.FTZ R133, R21, R135.reuse, -R134.reuse ;  /* 0x0000008715857223 */ /* 0x180fe20000010886 */
[-CC-:B------:R-:W-:Y:S01]  /*da90*/  FFMA.FTZ R137, R23, R135.reuse, -R134.reuse ;  /* 0x0000008717897223 */ /* 0x180fe20000010886 */
[-CC-:B------:R-:W-:Y:S01]  /*daa0*/  FFMA.FTZ R128, R28, R135.reuse, -R131.reuse ;  /* 0x000000871c807223 */ /* 0x180fe20000010883 */
[----:B------:R-:W-:Y:S01]  /*dab0*/  LOP3.LUT R7, R7, R54, RZ, 0xfc, !PT ;  /* 0x0000003607077212 */ /* 0x000fe200078efcff */
[-CC-:B------:R-:W-:Y:S01]  /*dac0*/  FFMA.FTZ R127, R30, R135.reuse, -R131.reuse ;  /* 0x000000871e7f7223 */ /* 0x180fe20000010883 */
[-CC-:B------:R-:W-:Y:S01]  /*dad0*/  FFMA.FTZ R129, R36, R135.reuse, -R131.reuse ;  /* 0x0000008724817223 */ /* 0x180fe20000010883 */
[-CC-:B------:R-:W-:Y:S01]  /*dae0*/  FFMA.FTZ R130, R6, R135.reuse, -R131.reuse ;  /* 0x0000008706827223 */ /* 0x180fe20000010883 */
[----:B------:R-:W-:Y:S01]  /*daf0*/  LEA R136, R7, R194, 0x1 ;  /* 0x000000c207887211 */ /* 0x000fe200078e08ff */
[-CC-:B------:R-:W-:Y:S01]  /*db00*/  FFMA.FTZ R33, R33, R135.reuse, -R134.reuse ;  /* 0x0000008721217223 */ /* 0x180fe20000010886 */
[----:B------:R-:W-:Y:S01]  /*db10*/  MUFU.EX2 R128, R128 ;  /* 0x0000008000807308 */ /* 0x000fe20000000800 */
[-CC-:B------:R-:W-:Y:S01]  /*db20*/  FFMA.FTZ R41, R32, R135.reuse, -R131.reuse ;  /* 0x0000008720297223 */ /* 0x180fe20000010883 */
[C---:B------:R-:W-:Y:S01]  /*db30*/  IADD3 R4, PT, PT, R136.reuse, 0x9000, RZ ;  /* 0x0000900088047810 */ /* 0x040fe20007ffe0ff */
[----:B------:R-:W-:Y:S01]  /*db40*/  LDSM.16.MT88.4 R28, [R136+0xb000] ;  /* 0x00b00000881c783b */ /* 0x000fe20000004200 */
[----:B------:R-:W-:Y:S01]  /*db50*/  IADD3 R138, PT, PT, R136, 0x9020, RZ ;  /* 0x00009020888a7810 */ /* 0x000fe20007ffe0ff */
[-C--:B-1----:R-:W-:Y:S01]  /*db60*/  FMUL.FTZ R18, R106, R0.reuse ;  /* 0x000000006a127220 */ /* 0x082fe20000410000 */
[----:B------:R-:W-:Y:S01]  /*db70*/  @P6 IADD3 R138, PT, PT, R4, -0x20, RZ ;  /* 0xffffffe0048a6810 */ /* 0x000fe20007ffe0ff */
[----:B------:R-:W-:Y:S01]  /*db80*/  LDSM.16.MT88.4 R12, [R136+0x9000] ;  /* 0x00900000880c783b */ /* 0x000fe20000004200 */
[----:B------:R-:W-:Y:S01]  /*db90*/  MUFU.EX2 R130, R130 ;  /* 0x0000008200827308 */ /* 0x000fe20000000800 */
[-C--:B------:R-:W-:Y:S01]  /*dba0*/  FMUL.FTZ R19, R107, R0.reuse ;  /* 0x000000006b137220 */ /* 0x080fe20000410000 */
[-C--:B------:R-:W-:Y:S01]  /*dbb0*/  FMUL.FTZ R102, R102, R0.reuse ;  /* 0x0000000066667220 */ /* 0x080fe20000410000 */
[----:B------:R-:W1:Y:S01]  /*dbc0*/  LDSM.16.MT88.4 R20, [R138] ;  /* 0x000000008a14783b */ /* 0x000e620000004200 */
[-C--:B------:R-:W-:Y:S01]  /*dbd0*/  FMUL.FTZ R103, R103, R0.reuse ;  /* 0x0000000067677220 */ /* 0x080fe20000410000 */
[-C--:B------:R-:W-:Y:S01]  /*dbe0*/  FMUL.FTZ R26, R98, R0.reuse ;  /* 0x00000000621a7220 */ /* 0x080fe20000410000 */
[-C--:B------:R-:W-:Y:S01]  /*dbf0*/  FMUL.FTZ R27, R99, R0.reuse ;  /* 0x00000000631b7220 */ /* 0x080fe20000410000 */
[----:B------:R-:W2:Y:S01]  /*dc00*/  LDSM.16.MT88.4 R36, [R138+0x2000] ;  /* 0x002000008a24783b */ /* 0x000ea20000004200 */
[----:B------:R-:W3:Y:S01]  /*dc10*/  MUFU.EX2 R129, R129 ;  /* 0x0000008100817308 */ /* 0x000ee20000000800 */
[-C--:B------:R-:W-:Y:S01]  /*dc20*/  FMUL.FTZ R94, R94, R0.reuse ;  /* 0x000000005e5e7220 */ /* 0x080fe20000410000 */
[-C--:B------:R-:W-:Y:S01]  /*dc30*/  FMUL.FTZ R95, R95, R0.reuse ;  /* 0x000000005f5f7220 */ /* 0x080fe20000410000 */
[-C--:B------:R-:W-:Y:S01]  /*dc40*/  FMUL.FTZ R35, R91, R0.reuse ;  /* 0x000000005b237220 */ /* 0x080fe20000410000 */
[----:B------:R-:W4:Y:S01]  /*dc50*/  LDSM.16.MT88.4 R44, [R136+0xd000] ;  /* 0x00d00000882c783b */ /* 0x000f220000004200 */
[-C--:B------:R-:W-:Y:S01]  /*dc60*/  FMUL.FTZ R42, R86, R0.reuse ;  /* 0x00000000562a7220 */ /* 0x080fe20000410000 */
[-C--:B------:R-:W-:Y:S01]  /*dc70*/  FMUL.FTZ R10, R114, R0.reuse ;  /* 0x00000000720a7220 */ /* 0x080fe20000410000 */
[-C--:B------:R-:W-:Y:S01]  /*dc80*/  FMUL.FTZ R11, R115, R0.reuse ;  /* 0x00000000730b7220 */ /* 0x080fe20000410000 */
[----:B------:R-:W5:Y:S01]  /*dc90*/  MUFU.EX2 R127, R127 ;  /* 0x0000007f007f7308 */ /* 0x000f620000000800 */
[----:B------:R-:W-:Y:S01]  /*dca0*/  LDSM.16.MT88.4 R60, [R138+0x400] ;  /* 0x000400008a3c783b */ /* 0x000fe20000004200 */
[-C--:B------:R-:W-:Y:S01]  /*dcb0*/  FMUL.FTZ R110, R110, R0.reuse ;  /* 0x000000006e6e7220 */ /* 0x080fe20000410000 */
[-C--:B------:R-:W-:Y:S01]  /*dcc0*/  FMUL.FTZ R111, R111, R0.reuse ;  /* 0x000000006f6f7220 */ /* 0x080fe20000410000 */
[-C--:B------:R-:W-:Y:S01]  /*dcd0*/  FMUL.FTZ R78, R78, R0.reuse ;  /* 0x000000004e4e7220 */ /* 0x080fe20000410000 */
[-C--:B------:R-:W-:Y:S01]  /*dce0*/  FMUL.FTZ R79, R79, R0.reuse ;  /* 0x000000004f4f7220 */ /* 0x080fe20000410000 */
[-C--:B------:R-:W-:Y:S01]  /*dcf0*/  FMUL.FTZ R58, R74, R0.reuse ;  /* 0x000000004a3a7220 */ /* 0x080fe20000410000 */
[----:B------:R-:W-:Y:S01]  /*dd00*/  FMUL.FTZ R59, R75, R0 ;  /* 0x000000004b3b7220 */ /* 0x000fe20000410000 */
[----:B------:R-:W-:Y:S01]  /*dd10*/  MUFU.EX2 R133, R133 ;  /* 0x0000008500857308 */ /* 0x000fe20000000800 */
[----:B---3--:R-:W-:Y:S01]  /*dd20*/  F2FP.BF16.F32.PACK_AB R5, R129, R130 ;  /* 0x000000828105723e */ /* 0x008fe200000010ff */
[-C--:B------:R-:W-:Y:S01]  /*dd30*/  FMUL.FTZ R70, R70, R0.reuse ;  /* 0x0000000046467220 */ /* 0x080fe20000410000 */
[----:B------:R-:W-:Y:S01]  /*dd40*/  FMUL.FTZ R71, R71, R0 ;  /* 0x0000000047477220 */ /* 0x000fe20000410000 */
[----:B------:R-:W-:Y:S01]  /*dd50*/  LDSM.16.MT88.4 R64, [R136+0xb400] ;  /* 0x00b400008840783b */ /* 0x000fe20000004200 */
[-CC-:B------:R-:W-:Y:S01]  /*dd60*/  FFMA.FTZ R91, R179, R135.reuse, -R134.reuse ;  /* 0x00000087b35b7223 */ /* 0x180fe20000010886 */
[-CC-:B------:R-:W-:Y:S01]  /*dd70*/  FFMA.FTZ R106, R171, R135.reuse, -R134.reuse ;  /* 0x00000087ab6a7223 */ /* 0x180fe20000010886 */
[-CC-:B------:R-:W-:Y:S01]  /*dd80*/  FFMA.FTZ R107, R158, R135.reuse, -R131.reuse ;  /* 0x000000879e6b7223 */ /* 0x180fe20000010883 */
[----:B------:R-:W3:Y:S01]  /*dd90*/  MUFU.EX2 R132, R132 ;  /* 0x0000008400847308 */ /* 0x000ee20000000800 */
[----:B-----5:R-:W-:Y:S01]  /*dda0*/  F2FP.BF16.F32.PACK_AB R7, R127, R128 ;  /* 0x000000807f07723e */ /* 0x020fe200000010ff */
[-CC-:B------:R-:W-:Y:S01]  /*ddb0*/  FFMA.FTZ R158, R164, R135.reuse, -R131.reuse ;  /* 0x00000087a49e7223 */ /* 0x180fe20000010883 */
[-CC-:B------:R-:W-:Y:S01]  /*ddc0*/  FFMA.FTZ R164, R155, R135.reuse, -R134.reuse ;  /* 0x000000879ba47223 */ /* 0x180fe20000010886 */
[-CC-:B------:R-:W-:Y:S01]  /*ddd0*/  FFMA.FTZ R155, R159, R135.reuse, -R134.reuse ;  /* 0x000000879f9b7223 */ /* 0x180fe20000010886 */
[-CC-:B------:R-:W-:Y:S01]  /*dde0*/  FFMA.FTZ R162, R162, R135.reuse, -R131.reuse ;  /* 0x00000087a2a27223 */ /* 0x180fe20000010883 */
[-CC-:B------:R-:W-:Y:S01]  /*ddf0*/  FFMA.FTZ R157, R157, R135.reuse, -R134.reuse ;  /* 0x000000879d9d7223 */ /* 0x180fe20000010886 */
[-CC-:B------:R-:W-:Y:S01]  /*de00*/  FFMA.FTZ R159, R156, R135.reuse, -R131.reuse ;  /* 0x000000879c9f7223 */ /* 0x180fe20000010883 */
[----:B------:R5:W-:Y:S01]  /*de10*/  MUFU.EX2 R54, R33 ;  /* 0x0000002100367308 */ /* 0x000be20000000800 */
        /* <DEDUP_REMOVED lines=16> */
[-CC-:B-----5:R-:W-:Y:S01]  /*df20*/  FFMA.FTZ R33, R24, R135.reuse, -R131.reuse ;  /* 0x0000008718217223 */ /* 0x1a0fe20000010883 */
[-C--:B------:R-:W-:Y:S01]  /*df30*/  FFMA.FTZ R124, R124, R135.reuse, -R131 ;  /* 0x000000877c7c7223 */ /* 0x080fe20000010883 */
[----:B------:R-:W-:-:S05]  /*df40*/  FFMA.FTZ R55, R55, R135, -R134 ;  /* 0x0000008737377223 */ /* 0x000fca0000010886 */
[----:B------:R-:W-:Y:S01]  /*df50*/  MUFU.EX2 R91, R91 ;  /* 0x0000005b005b7308 */ /* 0x000fe20000000800 */
[----:B-1----:R-:W-:-:S07]  /*df60*/  F2FP.BF16.F32.PACK_AB R6, R137, R54 ;  /* 0x000000368906723e */ /* 0x002fce00000010ff */
[----:B------:R-:W-:Y:S01]  /*df70*/  MUFU.EX2 R106, R106 ;  /* 0x0000006a006a7308 */ /* 0x000fe20000000800 */
[-C--:B---3--:R-:W-:Y:S01]  /*df80*/  FMUL.FTZ R16, R104, R52.reuse ;  /* 0x0000003468107220 */ /* 0x088fe20000410000 */
        /* <DEDUP_REMOVED lines=8> */
[-CC-:B------:R-:W-:Y:S01]  /*e010*/  FFMA.FTZ R97, R34, R135.reuse, -R131.reuse ;  /* 0x0000008722617223 */ /* 0x180fe20000010883 */
[----:B------:R-:W-:Y:S01]  /*e020*/  FMUL.FTZ R32, R88, R52 ;  /* 0x0000003458207220 */ /* 0x000fe20000410000 */
[-C--:B------:R-:W-:Y:S01]  /*e030*/  FMUL.FTZ R34, R90, R0.reuse ;  /* 0x000000005a227220 */ /* 0x080fe20000410000 */
        /* <DEDUP_REMOVED lines=16> */
[-CC-:B------:R-:W-:Y:S01]  /*e140*/  FFMA.FTZ R90, R175, R135.reuse, -R134.reuse ;  /* 0x00000087af5a7223 */ /* 0x180fe20000010886 */
[-CC-:B------:R-:W-:Y:S01]  /*e150*/  FFMA.FTZ R101, R172, R135.reuse, -R131.reuse ;  /* 0x00000087ac657223 */ /* 0x180fe20000010883 */
[-CC-:B------:R-:W-:Y:S01]  /*e160*/  FFMA.FTZ R102, R170, R135.reuse, -R131.reuse ;  /* 0x00000087aa667223 */ /* 0x180fe20000010883 */
[-CC-:B------:R-:W-:Y:S01]  /*e170*/  FFMA.FTZ R104, R169, R135.reuse, -R134.reuse ;  /* 0x00000087a9687223 */ /* 0x180fe20000010886 */
[C---:B------:R-:W-:Y:S01]  /*e180*/  HMMA.16816.F32.BF16 R28, R4.reuse, R30, R92 ;  /* 0x0000001e041c723c */ /* 0x040fe2000004185c */
[----:B------:R3:W-:Y:S01]  /*e190*/  MUFU.EX2 R92, R41 ;  /* 0x00000029005c7308 */ /* 0x0007e20000000800 */
[-C--:B-1----:R-:W-:Y:S01]  /*e1a0*/  FMUL.FTZ R33, R89, R52.reuse ;  /* 0x0000003459217220 */ /* 0x082fe20000410000 */
[-CC-:B------:R-:W-:Y:S01]  /*e1b0*/  FFMA.FTZ R89, R51, R135.reuse, -R134.reuse ;  /* 0x0000008733597223 */ /* 0x180fe20000010886 */
[-CC-:B------:R-:W-:Y:S01]  /*e1c0*/  FFMA.FTZ R93, R174, R135.reuse, -R131.reuse ;  /* 0x00000087ae5d7223 */ /* 0x180fe20000010883 */
[-CC-:B------:R-:W-:Y:S01]  /*e1d0*/  FFMA.FTZ R94, R168, R135.reuse, -R131.reuse ;  /* 0x00000087a85e7223 */ /* 0x180fe20000010883 */
[-CC-:B------:R-:W-:Y:S01]  /*e1e0*/  FFMA.FTZ R95, R165, R135.reuse, -R134.reuse ;  /* 0x00000087a55f7223 */ /* 0x180fe20000010886 */
[-CC-:B------:R-:W-:Y:S01]  /*e1f0*/  FFMA.FTZ R103, R167, R135.reuse, -R134.reuse ;  /* 0x00000087a7677223 */ /* 0x180fe20000010886 */
[C---:B------:R-:W-:Y:S01]  /*e200*/  HMMA.16816.F32.BF16 R8, R4.reuse, R12, R8 ;  /* 0x0000000c0408723c */ /* 0x040fe20000041808 */
[----:B------:R-:W-:Y:S01]  /*e210*/  MUFU.EX2 R88, R88 ;  /* 0x0000005800587308 */ /* 0x000fe20000000800 */
[-CC-:B------:R-:W-:Y:S01]  /*e220*/  FFMA.FTZ R105, R166, R135.reuse, -R131.reuse ;  /* 0x00000087a6697223 */ /* 0x180fe20000010883 */
[-CC-:B------:R-:W-:Y:S01]  /*e230*/  FFMA.FTZ R166, R163, R135.reuse, -R134.reuse ;  /* 0x00000087a3a67223 */ /* 0x180fe20000010886 */
[-CC-:B------:R-:W-:Y:S01]  /*e240*/  FFMA.FTZ R163, R152, R135.reuse, -R131.reuse ;  /* 0x0000008798a37223 */ /* 0x180fe20000010883 */
[-CC-:B------:R-:W-:Y:S01]  /*e250*/  FFMA.FTZ R152, R154, R135.reuse, -R131.reuse ;  /* 0x000000879a987223 */ /* 0x180fe20000010883 */
[-CC-:B------:R-:W-:Y:S01]  /*e260*/  FFMA.FTZ R154, R151, R135.reuse, -R134.reuse ;  /* 0x00000087979a7223 */ /* 0x180fe20000010886 */
[-CC-:B------:R-:W-:Y:S01]  /*e270*/  FFMA.FTZ R151, R148, R135.reuse, -R131.reuse ;  /* 0x0000008794977223 */ /* 0x180fe20000010883 */
[C---:B--2---:R-:W-:Y:S01]  /*e280*/  HMMA.16816.F32.BF16 R32, R4.reuse, R36, R32 ;  /* 0x000000240420723c */ /* 0x044fe20000041820 */
[----:B------:R-:W1:Y:S01]  /*e290*/  MUFU.EX2 R89, R89 ;  /* 0x0000005900597308 */ /* 0x000e620000000800 */
[-C--:B---3--:R-:W-:Y:S01]  /*e2a0*/  FMUL.FTZ R41, R85, R52.reuse ;  /* 0x0000003455297220 */ /* 0x088fe20000410000 */
[-CC-:B------:R-:W-:Y:S01]  /*e2b0*/  FFMA.FTZ R148, R139, R135.reuse, -R134.reuse ;  /* 0x000000878b947223 */ /* 0x180fe20000010886 */
[----:B------:R-:W2:Y:S04]  /*e2c0*/  LDSM.16.MT88.4 R84, [R138+0x4000] ;  /* 0x004000008a54783b */ /* 0x000ea80000004200 */
[C---:B------:R-:W-:Y:S01]  /*e2d0*/  HMMA.16816.F32.BF16 R12, R4.reuse, R14, R108 ;  /* 0x0000000e040c723c */ /* 0x040fe2000004186c */
[----:B------:R-:W-:Y:S01]  /*e2e0*/  MUFU.EX2 R90, R90 ;  /* 0x0000005a005a7308 */ /* 0x000fe20000000800 */
[----:B------:R-:W-:Y:S06]  /*e2f0*/  LDSM.16.MT88.4 R108, [R136+0xac00] ;  /* 0x00ac0000886c783b */ /* 0x000fec0000004200 */
[----:B------:R-:W-:Y:S01]  /*e300*/  HMMA.16816.F32.BF16 R36, R4, R38, R40 ;  /* 0x000000260424723c */ /* 0x000fe20000041828 */
[----:B------:R-:W-:Y:S01]  /*e310*/  FMUL.FTZ R41, R81, R52 ;  /* 0x0000003451297220 */ /* 0x000fe20000410000 */
[-CC-:B------:R-:W-:Y:S01]  /*e320*/  FFMA.FTZ R81, R49, R135.reuse, -R134.reuse ;  /* 0x0000008731517223 */ /* 0x180fe20000010886 */
[----:B------:R-:W-:Y:S01]  /*e330*/  FMUL.FTZ R43, R83, R0 ;  /* 0x00000000532b7220 */ /* 0x000fe20000410000 */
[----:B------:R-:W3:Y:S01]  /*e340*/  LDSM.16.MT88.4 R48, [R136+0x9400] ;  /* 0x009400008830783b */ /* 0x000ee20000004200 */
[----:B------:R-:W-:Y:S01]  /*e350*/  FMUL.FTZ R40, R80, R52 ;  /* 0x0000003450287220 */ /* 0x000fe20000410000 */
[-C--:B------:R-:W-:Y:S01]  /*e360*/  FFMA.FTZ R80, R57, R135.reuse, -R134 ;  /* 0x0000008739507223 */ /* 0x080fe20000010886 */
[-CC-:B------:R-:W-:Y:S01]  /*e370*/  FFMA.FTZ R83, R182, R135.reuse, -R131.reuse ;  /* 0x00000087b6537223 */ /* 0x180fe20000010883 */
[----:B------:R-:W-:Y:S01]  /*e380*/  MUFU.EX2 R81, R81 ;  /* 0x0000005100517308 */ /* 0x000fe20000000800 */
[----:B------:R-:W-:Y:S01]  /*e390*/  FMUL.FTZ R42, R82, R0 ;  /* 0x00000000522a7220 */ /* 0x000fe20000410000 */
[----:B------:R-:W-:Y:S01]  /*e3a0*/  FMUL.FTZ R57, R73, R52 ;  /* 0x0000003449397220 */ /* 0x000fe20000410000 */
[-CC-:B------:R-:W-:Y:S01]  /*e3b0*/  FFMA.FTZ R82, R176, R135.reuse, -R131.reuse ;  /* 0x00000087b0527223 */ /* 0x180fe20000010883 */
[----:B------:R-:W5:Y:S01]  /*e3c0*/  LDSM.16.MT88.4 R72, [R138+0x2400] ;  /* 0x002400008a48783b */ /* 0x000f620000004200 */
[----:B------:R-:W-:Y:S01]  /*e3d0*/  FFMA.FTZ R0, R229, R0, R130 ;  /* 0x00000000e5007223 */ /* 0x000fe20000010082 */
[----:B------:R-:W-:-:S02]  /*e3e0*/  FFMA.FTZ R229, R161, R135, -R131 ;  /* 0x00000087a1e57223 */ /* 0x000fc40000010883 */
[----:B------:R-:W1:Y:S01]  /*e3f0*/  MUFU.EX2 R80, R80 ;  /* 0x0000005000507308 */ /* 0x000e620000000800 */
[----:B----4-:R-:W-:Y:S01]  /*e400*/  HMMA.16816.F32.BF16 R40, R4, R44, R40 ;  /* 0x0000002c0428723c */ /* 0x010fe20000041828 */
[----:B------:R-:W-:-:S04]  /*e410*/  FADD.FTZ R129, R129, R0 ;  /* 0x0000000081817221 */ /* 0x000fc80000010000 */
[----:B------:R-:W-:Y:S02]  /*e420*/  FADD.FTZ R128, R128, R129 ;  /* 0x0000008180807221 */ /* 0x000fe40000010000 */
[----:B------:R-:W4:Y:S01]  /*e430*/  MUFU.EX2 R83, R83 ;  /* 0x0000005300537308 */ /* 0x000f220000000800 */
[----:B------:R-:W-:Y:S01]  /*e440*/  HMMA.16816.F32.BF16 R44, R4, R46, R76 ;  /* 0x0000002e042c723c */ /* 0x000fe2000004184c */
[----:B------:R-:W-:Y:S01]  /*e450*/  LDSM.16.MT88.4 R76, [R136+0xe000] ;  /* 0x00e00000884c783b */ /* 0x000fe20000004200 */
[----:B------:R-:W-:-:S05]  /*e460*/  FADD.FTZ R127, R127, R128 ;  /* 0x000000807f7f7221 */ /* 0x000fca0000010000 */
[----:B------:R-:W-:Y:S01]  /*e470*/  MUFU.EX2 R82, R82 ;  /* 0x0000005200527308 */ /* 0x000fe20000000800 */
[----:B--2---:R-:W-:Y:S01]  /*e480*/  HMMA.16816.F32.BF16 R56, R4, R84, R56 ;  /* 0x000000540438723c */ /* 0x004fe20000041838 */
[-CC-:B------:R-:W-:Y:S01]  /*e490*/  FFMA.FTZ R85, R178, R135.reuse, -R131.reuse ;  /* 0x00000087b2557223 */ /* 0x180fe20000010883 */
[----:B------:R-:W-:-:S05]  /*e4a0*/  FFMA.FTZ R84, R180, R135, -R131 ;  /* 0x00000087b4547223 */ /* 0x000fca0000010883 */
[----:B------:R-:W-:Y:S01]  /*e4b0*/  MUFU.EX2 R85, R85 ;  /* 0x0000005500557308 */ /* 0x000fe20000000800 */
[----:B------:R-:W-:Y:S01]  /*e4c0*/  HMMA.16816.F32.BF16 R4, R4, R86, R68 ;  /* 0x000000560404723c */ /* 0x000fe20000041844 */
[----:B-1----:R-:W-:Y:S01]  /*e4d0*/  F2FP.BF16.F32.PACK_AB R68, R89, R88 ;  /* 0x000000585944723e */ /* 0x002fe200000010ff */
[-CC-:B------:R-:W-:Y:S01]  /*e4e0*/  FFMA.FTZ R86, R173, R135.reuse, -R134.reuse ;  /* 0x00000087ad567223 */ /* 0x180fe20000010886 */
        /* <DEDUP_REMOVED lines=12> */
[----:B------:R-:W1:Y:S01]  /*e5b0*/  LDSM.16.MT88.4 R48, [R136+0xd400] ;  /* 0x00d400008830783b */ /* 0x000e620000004200 */
[----:B------:R-:W2:Y:S06]  /*e5c0*/  MUFU.EX2 R87, R87 ;  /* 0x0000005700577308 */ /* 0x000eac0000000800 */
[C---:B------:R-:W-:Y:S02]  /*e5d0*/  HMMA.16816.F32.BF16 R16, R68.reuse, R60, R16 ;  /* 0x0000003c4410723c */ /* 0x040fe40000041810 */
[----:B------:R-:W3:Y:S06]  /*e5e0*/  MUFU.EX2 R93, R93 ;  /* 0x0000005d005d7308 */ /* 0x000eec0000000800 */
[C---:B------:R-:W-:Y:S01]  /*e5f0*/  HMMA.16816.F32.BF16 R20, R68.reuse, R62, R20 ;  /* 0x0000003e4414723c */ /* 0x040fe20000041814 */
[----:B------:R-:W4:Y:S01]  /*e600*/  LDSM.16.MT88.4 R60, [R138+0x4400] ;  /* 0x004400008a3c783b */ /* 0x000f220000004200 */
[----:B------:R-:W3:Y:S06]  /*e610*/  MUFU.EX2 R94, R94 ;  /* 0x0000005e005e7308 */ /* 0x000eec0000000800 */
[C---:B------:R-:W-:Y:S02]  /*e620*/  HMMA.16816.F32.BF16 R24, R68.reuse, R64, R24 ;  /* 0x000000404418723c */ /* 0x040fe40000041818 */
[----:B------:R-:W-:Y:S06]  /*e630*/  MUFU.EX2 R101, R101 ;  /* 0x0000006500657308 */ /* 0x000fec0000000800 */
[C---:B------:R-:W-:Y:S01]  /*e640*/  HMMA.16816.F32.BF16 R28, R68.reuse, R66, R28 ;  /* 0x00000042441c723c */ /* 0x040fe2000004181c */
[----:B------:R-:W3:Y:S01]  /*e650*/  LDSM.16.MT88.4 R64, [R136+0x9800] ;  /* 0x009800008840783b */ /* 0x000ee20000004200 */
[----:B------:R-:W-:Y:S06]  /*e660*/  MUFU.EX2 R102, R102 ;  /* 0x0000006600667308 */ /* 0x000fec0000000800 */
[C---:B-----5:R-:W-:Y:S02]  /*e670*/  HMMA.16816.F32.BF16 R32, R68.reuse, R72, R32 ;  /* 0x000000484420723c */ /* 0x060fe40000041820 */
        /* <DEDUP_REMOVED lines=9> */
[----:B----4-:R-:W-:Y:S01]  /*e710*/  HMMA.16816.F32.BF16 R56, R68, R60, R56 ;  /* 0x0000003c4438723c */ /* 0x010fe20000041838 */
        /* <DEDUP_REMOVED lines=8> */
[----:B---3--:R-:W-:Y:S01]  /*e7a0*/  F2FP.BF16.F32.PACK_AB R63, R93, R84 ;  /* 0x000000545d3f723e */ /* 0x008fe200000010ff */
[----:B------:R-:W-:-:S04]  /*e7b0*/  FADD.FTZ R85, R85, R82 ;  /* 0x0000005255557221 */ /* 0x000fc80000010000 */
[----:B------:R-:W-:Y:S02]  /*e7c0*/  FADD.FTZ R84, R84, R85 ;  /* 0x0000005554547221 */ /* 0x000fe40000010000 */
[----:B------:R-:W-:Y:S01]  /*e7d0*/  HMMA.16816.F32.BF16 R8, R60, R64, R8 ;  /* 0x000000403c08723c */ /* 0x000fe20000041808 */
[----:B------:R-:W-:Y:S01]  /*e7e0*/  MUFU.EX2 R158, R158 ;  /* 0x0000009e009e7308 */ /* 0x000fe20000000800 */
[----:B------:R-:W-:-:S04]  /*e7f0*/  FADD.FTZ R93, R93, R84 ;  /* 0x000000545d5d7221 */ /* 0x000fc80000010000 */
[----:B------:R-:W-:Y:S02]  /*e800*/  FADD.FTZ R0, R94, R93 ;  /* 0x0000005d5e007221 */ /* 0x000fe40000010000 */
        /* <DEDUP_REMOVED lines=28> */
[C---:B------:R-:W-:Y:S01]  /*e9d0*/  F2FP.BF16.F32.PACK_AB R61, R101.reuse, R94 ;  /* 0x0000005e653d723e */ /* 0x040fe200000010ff */
[----:B------:R-:W-:Y:S01]  /*e9e0*/  MUFU.EX2 R147, R147 ;  /* 0x0000009300937308 */ /* 0x000fe20000000800 */
[----:B------:R-:W-:Y:S01]  /*e9f0*/  F2FP.BF16.F32.PACK_AB R62, R106, R103 ;  /* 0x000000676a3e723e */ /* 0x000fe200000010ff */
[----:B------:R-:W-:Y:S01]  /*ea00*/  FADD.FTZ R101, R101, R0 ;  /* 0x0000000065657221 */ /* 0x000fe20000010000 */
[----:B------:R-:W-:-:S02]  /*ea10*/  F2FP.BF16.F32.PACK_AB R63, R105, R102 ;  /* 0x00000066693f723e */ /* 0x000fc400000010ff */
[-C--:B------:R-:W-:Y:S01]  /*ea20*/  MOV R0, R125.reuse ;  /* 0x0000007d00007202 */ /* 0x080fe20000000f00 */
[----:B------:R-:W-:Y:S01]  /*ea30*/  FADD.FTZ R102, R102, R101 ;  /* 0x0000006566667221 */ /* 0x000fe20000010000 */
[----:B------:R-:W-:Y:S01]  /*ea40*/  @P5 MOV R0, R125 ;  /* 0x0000007d00005202 */ /* 0x000fe20000000f00 */
[----:B------:R-:W5:Y:S02]  /*ea50*/  MUFU.EX2 R156, R156 ;  /* 0x0000009c009c7308 */ /* 0x000f640000000800 */
[----:B----4-:R-:W-:Y:S01]  /*ea60*/  HMMA.16816.F32.BF16 R8, R60, R48, R8 ;  /* 0x000000303c08723c */ /* 0x010fe20000041808 */
[----:B------:R-:W-:-:S05]  /*ea70*/  FADD.FTZ R105, R105, R102 ;  /* 0x0000006669697221 */ /* 0x000fca0000010000 */
        /* <DEDUP_REMOVED lines=29> */
[----:B------:R-:W-:Y:S01]  /*ec50*/  F2FP.BF16.F32.PACK_AB R61, R107, R162 ;  /* 0x000000a26b3d723e */ /* 0x000fe200000010ff */
[----:B------:R-:W-:Y:S01]  /*ec60*/  FADD.FTZ R162, R162, R105 ;  /* 0x00000069a2a27221 */ /* 0x000fe20000010000 */
[----:B------:R-:W-:Y:S01]  /*ec70*/  F2FP.BF16.F32.PACK_AB R62, R166, R157 ;  /* 0x0000009da63e723e */ /* 0x000fe200000010ff */
[----:B------:R-:W-:Y:S01]  /*ec80*/  MUFU.EX2 R124, R124 ;  /* 0x0000007c007c7308 */ /* 0x000fe20000000800 */
[----:B------:R-:W-:Y:S01]  /*ec90*/  F2FP.BF16.F32.PACK_AB R63, R159, R158 ;  /* 0x0000009e9f3f723e */ /* 0x000fe200000010ff */
[----:B------:R-:W-:-:S04]  /*eca0*/  FADD.FTZ R107, R107, R162 ;  /* 0x000000a26b6b7221 */ /* 0x000fc80000010000 */
[----:B------:R-:W-:Y:S02]  /*ecb0*/  FADD.FTZ R158, R158, R107 ;  /* 0x0000006b9e9e7221 */ /* 0x000fe40000010000 */
[----:B---3--:R-:W-:Y:S01]  /*ecc0*/  HMMA.16816.F32.BF16 R8, R60, R64, R8 ;  /* 0x000000403c08723c */ /* 0x008fe20000041808 */
[----:B------:R-:W-:Y:S01]  /*ecd0*/  MUFU.EX2 R55, R55 ;  /* 0x0000003700377308 */ /* 0x000fe20000000800 */
[----:B------:R-:W-:-:S06]  /*ece0*/  FADD.FTZ R159, R159, R158 ;  /* 0x0000009e9f9f7221 */ /* 0x000fcc0000010000 */
[C---:B------:R-:W-:Y:S01]  /*ecf0*/  HMMA.16816.F32.BF16 R12, R60.reuse, R66, R12 ;  /* 0x000000423c0c723c */ /* 0x040fe2000004180c */
[----:B------:R-:W3:Y:S01]  /*ed00*/  LDSM.16.MT88.4 R64, [R138+0x5000] ;  /* 0x005000008a40783b */ /* 0x000ee20000004200 */
[----:B------:R-:W-:Y:S06]  /*ed10*/  MUFU.EX2 R229, R229 ;  /* 0x000000e500e57308 */ /* 0x000fec0000000800 */
[C---:B-----5:R-:W-:Y:S08]  /*ed20*/  HMMA.16816.F32.BF16 R16, R60.reuse, R48, R16 ;  /* 0x000000303c10723c */ /* 0x060ff00000041810 */
[C---:B------:R-:W-:Y:S01]  /*ed30*/  HMMA.16816.F32.BF16 R20, R60.reuse, R50, R20 ;  /* 0x000000323c14723c */ /* 0x040fe20000041814 */
[----:B------:R-:W5:Y:S07]  /*ed40*/  LDSM.16.MT88.4 R48, [R136+0xa400] ;  /* 0x00a400008830783b */ /* 0x000f6e0000004200 */
[C---:B--2---:R-:W-:Y:S08]  /*ed50*/  HMMA.16816.F32.BF16 R24, R60.reuse, R68, R24 ;  /* 0x000000443c18723c */ /* 0x044ff00000041818 */
[C---:B------:R-:W-:Y:S01]  /*ed60*/  HMMA.16816.F32.BF16 R28, R60.reuse, R70, R28 ;  /* 0x000000463c1c723c */ /* 0x040fe2000004181c */
[----:B------:R-:W2:Y:S07]  /*ed70*/  LDSM.16.MT88.4 R68, [R138+0x1400] ;  /* 0x001400008a44783b */ /* 0x000eae0000004200 */
[C---:B----4-:R-:W-:Y:S08]  /*ed80*/  HMMA.16816.F32.BF16 R32, R60.reuse, R72, R32 ;  /* 0x000000483c20723c */ /* 0x050ff00000041820 */
[----:B---3--:R-:W-:Y:S01]  /*ed90*/  HMMA.16816.F32.BF16 R56, R60, R64, R56 ;  /* 0x000000403c38723c */ /* 0x008fe20000041838 */
[----:B------:R-:W-:-:S02]  /*eda0*/  F2FP.BF16.F32.PACK_AB R64, R154, R149 ;  /* 0x000000959a40723e */ /* 0x000fc400000010ff */
[----:B------:R-:W-:Y:S01]  /*edb0*/  F2FP.BF16.F32.PACK_AB R65, R163, R150 ;  /* 0x00000096a341723e */ /* 0x000fe200000010ff */
[----:B------:R-:W-:-:S04]  /*edc0*/  FADD.FTZ R150, R150, R159 ;  /* 0x0000009f96967221 */ /* 0x000fc80000010000 */
[----:B------:R-:W-:Y:S01]  /*edd0*/  HMMA.16816.F32.BF16 R4, R60, R66, R4 ;  /* 0x000000423c04723c */ /* 0x000fe20000041804 */
[----:B------:R-:W-:Y:S01]  /*ede0*/  F2FP.BF16.F32.PACK_AB R66, R156, R147 ;  /* 0x000000939c42723e */ /* 0x000fe200000010ff */
[----:B------:R-:W-:Y:S01]  /*edf0*/  FADD.FTZ R163, R163, R150 ;  /* 0x00000096a3a37221 */ /* 0x000fe20000010000 */
[----:B------:R-:W-:-:S03]  /*ee00*/  F2FP.BF16.F32.PACK_AB R67, R151, R152 ;  /* 0x000000989743723e */ /* 0x000fc600000010ff */
[----:B------:R-:W-:Y:S02]  /*ee10*/  FADD.FTZ R152, R152, R163 ;  /* 0x000000a398987221 */ /* 0x000fe40000010000 */
[----:B------:R-:W-:Y:S01]  /*ee20*/  HMMA.16816.F32.BF16 R36, R60, R74, R36 ;  /* 0x0000004a3c24723c */ /* 0x000fe20000041824 */
[----:B------:R-:W3:Y:S01]  /*ee30*/  LDSM.16.MT88.4 R72, [R136+0xe400] ;  /* 0x00e400008848783b */ /* 0x000ee20000004200 */
[----:B------:R-:W-:-:S06]  /*ee40*/  FADD.FTZ R151, R151, R152 ;  /* 0x0000009897977221 */ /* 0x000fcc0000010000 */
[C---:B------:R-:W-:Y:S08]  /*ee50*/  HMMA.16816.F32.BF16 R40, R60.reuse, R76, R40 ;  /* 0x0000004c3c28723c */ /* 0x040ff00000041828 */
[----:B------:R-:W-:Y:S01]  /*ee60*/  HMMA.16816.F32.BF16 R44, R60, R78, R44 ;  /* 0x0000004e3c2c723c */ /* 0x000fe2000004182c */
[----:B------:R-:W4:Y:S04]  /*ee70*/  LDSM.16.MT88.4 R60, [R136+0xc400] ;  /* 0x00c40000883c783b */ /* 0x000f280000004200 */
[----:B------:R-:W-:Y:S03]  /*ee80*/  LDSM.16.MT88.4 R76, [R136+0xa800] ;  /* 0x00a80000884c783b */ /* 0x000fe60000004200 */
[C---:B-----5:R-:W-:Y:S08]  /*ee90*/  HMMA.16816.F32.BF16 R8, R64.reuse, R48, R8 ;  /* 0x000000304008723c */ /* 0x060ff00000041808 */
[C---:B------:R-:W-:Y:S01]  /*eea0*/  HMMA.16816.F32.BF16 R12, R64.reuse, R50, R12 ;  /* 0x00000032400c723c */ /* 0x040fe2000004180c */
[----:B------:R-:W5:Y:S07]  /*eeb0*/  LDSM.16.MT88.4 R48, [R138+0x3400] ;  /* 0x003400008a30783b */ /* 0x000f6e0000004200 */
[C---:B--2---:R-:W-:Y:S08]  /*eec0*/  HMMA.16816.F32.BF16 R16, R64.reuse, R68, R16 ;  /* 0x000000444010723c */ /* 0x044ff00000041810 */
[C---:B------:R-:W-:Y:S01]  /*eed0*/  HMMA.16816.F32.BF16 R20, R64.reuse, R70, R20 ;  /* 0x000000464014723c */ /* 0x040fe20000041814 */
[----:B------:R-:W2:Y:S07]  /*eee0*/  LDSM.16.MT88.4 R68, [R138+0x5400] ;  /* 0x005400008a44783b */ /* 0x000eae0000004200 */
[C---:B---3--:R-:W-:Y:S08]  /*eef0*/  HMMA.16816.F32.BF16 R40, R64.reuse, R72, R40 ;  /* 0x000000484028723c */ /* 0x048ff00000041828 */
[C---:B----4-:R-:W-:Y:S08]  /*ef00*/  HMMA.16816.F32.BF16 R24, R64.reuse, R60, R24 ;  /* 0x0000003c4018723c */ /* 0x050ff00000041818 */
[C---:B------:R-:W-:Y:S01]  /*ef10*/  HMMA.16816.F32.BF16 R28, R64.reuse, R62, R28 ;  /* 0x0000003e401c723c */ /* 0x040fe2000004181c */
[----:B------:R-:W3:Y:S07]  /*ef20*/  LDSM.16.MT88.4 R60, [R138+0x1800] ;  /* 0x001800008a3c783b */ /* 0x000eee0000004200 */
[C---:B-----5:R-:W-:Y:S08]  /*ef30*/  HMMA.16816.F32.BF16 R32, R64.reuse, R48, R32 ;  /* 0x000000304020723c */ /* 0x060ff00000041820 */
[C---:B------:R-:W-:Y:S01]  /*ef40*/  HMMA.16816.F32.BF16 R36, R64.reuse, R50, R36 ;  /* 0x000000324024723c */ /* 0x040fe20000041824 */
[----:B------:R-:W-:Y:S07]  /*ef50*/  LDSM.16.MT88.4 R48, [R136+0xc800] ;  /* 0x00c800008830783b */ /* 0x000fee0000004200 */
        /* <DEDUP_REMOVED lines=8> */
[----:B-1----:R-:W-:Y:S01]  /*efe0*/  F2FP.BF16.F32.PACK_AB R70, R148, R141 ;  /* 0x0000008d9446723e */ /* 0x002fe200000010ff */
[----:B------:R-:W-:Y:S01]  /*eff0*/  FADD.FTZ R153, R153, R142 ;  /* 0x0000008e99997221 */ /* 0x000fe20000010000 */
[----:B------:R-:W-:-:S03]  /*f000*/  F2FP.BF16.F32.PACK_AB R71, R143, R144 ;  /* 0x000000908f47723e */ /* 0x000fc600000010ff */
[----:B------:R-:W-:-:S04]  /*f010*/  FADD.FTZ R144, R144, R153 ;  /* 0x0000009990907221 */ /* 0x000fc80000010000 */
[----:B---3--:R-:W-:Y:S01]  /*f020*/  HMMA.16816.F32.BF16 R16, R68, R60, R16 ;  /* 0x0000003c4410723c */ /* 0x008fe20000041810 */
[----:B------:R-:W-:-:S07]  /*f030*/  FADD.FTZ R143, R143, R144 ;  /* 0x000000908f8f7221 */ /* 0x000fce0000010000 */
[C---:B------:R-:W-:Y:S01]  /*f040*/  HMMA.16816.F32.BF16 R20, R68.reuse, R62, R20 ;  /* 0x0000003e4414723c */ /* 0x040fe20000041814 */
[----:B------:R-:W1:Y:S07]  /*f050*/  LDSM.16.MT88.4 R60, [R138+0x5800] ;  /* 0x005800008a3c783b */ /* 0x000e6e0000004200 */
[C---:B------:R-:W-:Y:S08]  /*f060*/  HMMA.16816.F32.BF16 R8, R68.reuse, R76, R8 ;  /* 0x0000004c4408723c */ /* 0x040ff00000041808 */
[C---:B------:R-:W-:Y:S01]  /*f070*/  HMMA.16816.F32.BF16 R12, R68.reuse, R78, R12 ;  /* 0x0000004e440c723c */ /* 0x040fe2000004180c */
[----:B------:R-:W3:Y:S07]  /*f080*/  LDSM.16.MT88.4 R76, [R136+0xec00] ;  /* 0x00ec0000884c783b */ /* 0x000eee0000004200 */
[----:B--2---:R-:W-:Y:S01]  /*f090*/  HMMA.16816.F32.BF16 R36, R68, R66, R36 ;  /* 0x000000424424723c */ /* 0x004fe20000041824 */
[----:B------:R-:W-:Y:S01]  /*f0a0*/  FFMA.FTZ R67, R228, R52, R133 ;  /* 0x00000034e4437223 */ /* 0x000fe20000010085 */
[----:B------:R-:W-:-:S02]  /*f0b0*/  MOV R52, R126 ;  /* 0x0000007e00347202 */ /* 0x000fc40000000f00 */
[----:B------:R-:W-:Y:S01]  /*f0c0*/  @P5 MOV R52, R126 ;  /* 0x0000007e00345202 */ /* 0x000fe20000000f00 */
[----:B------:R-:W-:-:S03]  /*f0d0*/  FADD.FTZ R67, R132, R67 ;  /* 0x0000004384437221 */ /* 0x000fc60000010000 */
[----:B------:R-:W-:Y:S01]  /*f0e0*/  HMMA.16816.F32.BF16 R32, R68, R64, R32 ;  /* 0x000000404420723c */ /* 0x000fe20000041820 */
[----:B------:R-:W-:Y:S01]  /*f0f0*/  FADD.FTZ R54, R54, R67 ;  /* 0x0000004336367221 */ /* 0x000fe20000010000 */
[-CC-:B------:R-:W-:Y:S01]  /*f100*/  FFMA.FTZ R64, R122, R135.reuse, -R134.reuse ;  /* 0x000000877a407223 */ /* 0x180fe20000010886 */
[-CC-:B------:R-:W-:Y:S01]  /*f110*/  FFMA.FTZ R65, R123, R135.reuse, -R134.reuse ;  /* 0x000000877b417223 */ /* 0x180fe20000010886 */
[----:B------:R-:W-:Y:S01]  /*f120*/  FFMA.FTZ R134, R160, R135, -R134 ;  /* 0x00000087a0867223 */ /* 0x000fe20000010886 */
[----:B------:R-:W-:-:S03]  /*f130*/  FADD.FTZ R137, R137, R54 ;  /* 0x0000003689897221 */ /* 0x000fc60000010000 */
[----:B------:R-:W2:Y:S01]  /*f140*/  MUFU.EX2 R64, R64 ;  /* 0x0000004000407308 */ /* 0x000ea20000000800 */
[----:B------:R-:W-:Y:S01]  /*f150*/  FADD.FTZ R88, R88, R137 ;  /* 0x0000008958587221 */ /* 0x000fe20000010000 */
[----:B------:R-:W-:Y:S03]  /*f160*/  HMMA.16816.F32.BF16 R24, R68, R48, R24 ;  /* 0x000000304418723c */ /* 0x000fe60000041818 */
[----:B------:R-:W-:-:S03]  /*f170*/  FADD.FTZ R88, R89, R88 ;  /* 0x0000005859587221 */ /* 0x000fc60000010000 */
[----:B------:R-:W-:Y:S01]  /*f180*/  MUFU.EX2 R65, R65 ;  /* 0x0000004100417308 */ /* 0x000fe20000000800 */
[----:B------:R-:W-:Y:S01]  /*f190*/  FADD.FTZ R81, R81, R88 ;  /* 0x0000005851517221 */ /* 0x000fe20000010000 */
[----:B------:R-:W-:Y:S01]  /*f1a0*/  HMMA.16816.F32.BF16 R28, R68, R50, R28 ;  /* 0x00000032441c723c */ /* 0x000fe2000004181c */
[----:B------:R-:W-:Y:S02]  /*f1b0*/  LDSM.16.MT88.4 R48, [R136+0xcc00] ;  /* 0x00cc00008830783b */ /* 0x000fe40000004200 */
[----:B------:R-:W-:-:S03]  /*f1c0*/  FADD.FTZ R81, R80, R81 ;  /* 0x0000005150517221 */ /* 0x000fc60000010000 */
[----:B------:R-:W4:Y:S01]  /*f1d0*/  MUFU.EX2 R228, R134 ;  /* 0x0000008600e47308 */ /* 0x000f220000000800 */
[----:B------:R-:W-:Y:S01]  /*f1e0*/  FADD.FTZ R86, R86, R81 ;  /* 0x0000005156567221 */ /* 0x000fe20000010000 */
[----:B------:R-:W-:Y:S03]  /*f1f0*/  HMMA.16816.F32.BF16 R40, R68, R72, R40 ;  /* 0x000000484428723c */ /* 0x000fe60000041828 */
[----:B------:R-:W-:-:S04]  /*f200*/  FADD.FTZ R87, R87, R86 ;  /* 0x0000005657577221 */ /* 0x000fc80000010000 */
[----:B------:R-:W-:Y:S01]  /*f210*/  FADD.FTZ R90, R90, R87 ;  /* 0x000000575a5a7221 */ /* 0x000fe20000010000 */
[----:B------:R-:W-:Y:S01]  /*f220*/  HMMA.16816.F32.BF16 R44, R68, R74, R44 ;  /* 0x0000004a442c723c */ /* 0x000fe2000004182c */
[----:B------:R-:W5:Y:S02]  /*f230*/  LDSM.16.MT88.4 R84, [R138+0x3c00] ;  /* 0x003c00008a54783b */ /* 0x000f640000004200 */
[----:B------:R-:W-:-:S05]  /*f240*/  FADD.FTZ R90, R91, R90 ;  /* 0x0000005a5b5a7221 */ /* 0x000fca0000010000 */
[C---:B-1----:R-:W-:Y:S08]  /*f250*/  HMMA.16816.F32.BF16 R56, R68.reuse, R60, R56 ;  /* 0x0000003c4438723c */ /* 0x042ff00000041838 */
[----:B------:R-:W-:Y:S01]  /*f260*/  HMMA.16816.F32.BF16 R4, R68, R62, R4 ;  /* 0x0000003e4404723c */ /* 0x000fe20000041804 */
[----:B--2---:R-:W-:Y:S02]  /*f270*/  F2FP.BF16.F32.PACK_AB R68, R64, R55 ;  /* 0x000000374044723e */ /* 0x004fe400000010ff */
[----:B------:R-:W-:Y:S01]  /*f280*/  F2FP.BF16.F32.PACK_AB R69, R121, R120 ;  /* 0x000000787945723e */ /* 0x000fe200000010ff */
[----:B------:R-:W-:Y:S01]  /*f290*/  FADD.FTZ R120, R120, R143 ;  /* 0x0000008f78787221 */ /* 0x000fe20000010000 */
[----:B----4-:R-:W-:-:S02]  /*f2a0*/  F2FP.BF16.F32.PACK_AB R70, R228, R65 ;  /* 0x00000041e446723e */ /* 0x010fc400000010ff */
[----:B------:R-:W-:Y:S01]  /*f2b0*/  F2FP.BF16.F32.PACK_AB R71, R229, R124 ;  /* 0x0000007ce547723e */ /* 0x000fe200000010ff */
[----:B------:R-:W-:-:S04]  /*f2c0*/  FADD.FTZ R121, R121, R120 ;  /* 0x0000007879797221 */ /* 0x000fc80000010000 */
[----:B------:R-:W-:Y:S02]  /*f2d0*/  FADD.FTZ R124, R124, R121 ;  /* 0x000000797c7c7221 */ /* 0x000fe40000010000 */
[C---:B------:R-:W-:Y:S01]  /*f2e0*/  HMMA.16816.F32.BF16 R112, R68.reuse, R108, R8 ;  /* 0x0000006c4470723c */ /* 0x040fe20000041808 */
[----:B------:R-:W1:Y:S01]  /*f2f0*/  LDSM.16.MT88.4 R8, [R138+0x1c00] ;  /* 0x001c00008a08783b */ /* 0x000e620000004200 */
[----:B------:R-:W-:Y:S01]  /*f300*/  FADD.FTZ R229, R229, R124 ;  /* 0x0000007ce5e57221 */ /* 0x000fe20000010000 */
[----:B------:R-:W-:Y:S02]  /*f310*/  MOV R124, R116 ;  /* 0x00000074007c7202 */ /* 0x000fe40000000f00 */
[----:B------:R-:W2:Y:S03]  /*f320*/  LDSM.16.MT88.4 R136, [R138+0x5c00] ;  /* 0x005c00008a88783b */ /* 0x000ea60000004200 */
[----:B------:R-:W-:Y:S01]  /*f330*/  HMMA.16816.F32.BF16 R108, R68, R110, R12 ;  /* 0x0000006e446c723c */ /* 0x000fe2000004180c */
[----:B------:R-:W-:-:S04]  /*f340*/  FADD.FTZ R13, R95, R90 ;  /* 0x0000005a5f0d7221 */ /* 0x000fc80000010000 */
[----:B------:R-:W-:-:S03]  /*f350*/  FADD.FTZ R104, R104, R13 ;  /* 0x0000000d68687221 */ /* 0x000fc60000010000 */
[----:B---3--:R-:W-:Y:S01]  /*f360*/  HMMA.16816.F32.BF16 R80, R68, R76, R40 ;  /* 0x0000004c4450723c */ /* 0x008fe20000041828 */
        /* <DEDUP_REMOVED lines=29> */
.L_x_5656:
[----:B------:R-:W-:-:S07]  /*f540*/  IADD3 R214, PT, PT, R124, -0x1, RZ ;  /* 0xffffffff7cd67810 */ /* 0x000fce0007ffe0ff */
.L_x_5665:
[----:B------:R-:W-:Y:S05]  /*f550*/  BSYNC B2 ;  /* 0x0000000000027941 */ /* 0x000fea0003800000 */
.L_x_5655:
        /* <DEDUP_REMOVED lines=13> */
.L_x_5673:
[C---:B------:R-:W-:Y:S01]  /*f630*/  LOP3.LUT R4, R220.reuse, 0x20, RZ, 0xfc, !PT ;  /* 0x00000020dc047812 */ /* 0x040fe200078efcff */
[----:B------:R-:W-:Y:S04]  /*f640*/  DEPBAR.LE SB0, 0x0 ;  /* 0x000080000000791a */ /* 0x000fe80000000000 */
[----:B------:R-:W-:Y:S01]  /*f650*/  LOP3.LUT R0, R220, 0x40, RZ, 0xfc, !PT ;  /* 0x00000040dc007812 */ /* 0x000fe200078efcff */
[----:B------:R-:W-:Y:S05]  /*f660*/  WARPSYNC.ALL ;  /* 0x0000000000007948 */ /* 0x000fea0003800000 */
[----:B------:R-:W-:Y:S01]  /*f670*/  BAR.SYNC.DEFER_BLOCKING 0x0 ;  /* 0x0000000000007b1d */ /* 0x000fe20000010000 */
[-C--:B------:R-:W-:Y:S01]  /*f680*/  ISETP.GE.AND P5, PT, R4, R219.reuse, PT ;  /* 0x000000db0400720c */ /* 0x080fe20003fa6270 */
[----:B------:R-:W-:Y:S01]  /*f690*/  @!P3 IMAD.MOV.U32 R5, RZ, RZ, RZ ;  /* 0x000000ffff05b224 */ /* 0x000fe200078e00ff */
[-C--:B------:R-:W-:Y:S01]  /*f6a0*/  ISETP.GE.AND P4, PT, R0, R219.reuse, PT ;  /* 0x000000db0000720c */ /* 0x080fe20003f86270 */
        /* <DEDUP_REMOVED lines=74> */
.L_x_5668:
[----:B------:R-:W-:Y:S05]  /*fb50*/  BSYNC.RECONVERGENT B0 ;  /* 0x0000000000007941 */ /* 0x000fea0003800200 */
.L_x_5667:
        /* <DEDUP_REMOVED lines=10> */
[----:B------:R-:W-:Y:S03]  /*fc00*/  MOV R144, 0x20 ;  /* 0x0000002000907802 */ /* 0x000fe60000000f00 */
[----:B------:R-:W-:Y:S01]  /*fc10*/  @!PT LDS RZ, [RZ] ;  /* 0x00000000fffff984 */ /* 0x000fe20000000800 */
[----:B------:R-:W-:Y:S01]  /*fc20*/  @!PT LDS RZ, [RZ] ;  /* 0x00000000fffff984 */ /* 0x000fe20000000800 */
[----:B------:R-:W-:Y:S01]  /*fc30*/  @!PT LDS RZ, [RZ] ;  /* 0x00000000fffff984 */ /* 0x000fe20000000800 */
[----:B------:R-:W-:Y:S01]  /*fc40*/  @!P5 LDGSTS.E.BYPASS.LTC128B.128 [R221+0xb000], desc[UR4][R210.64+0x40] ;  /* 0x0b000040d2dddfae */ /* 0x000fe2000b981a04 */
[----:B------:R-:W-:Y:S01]  /*fc50*/  IADD3.X R41, PT, PT, R36, R211, RZ, P0, !PT ;  /* 0x000000d324297210 */ /* 0x000fe200007fe4ff */
[----:B------:R-:W-:Y:S01]  /*fc60*/  BSSY.RECONVERGENT B1, `(.L_x_5669) ;  /* 0x0000201000017945 */ /* 0x000fe20003800200 */
[C---:B------:R-:W-:Y:S03]  /*fc70*/  IADD3 R38, P0, PT, R37.reuse, R40, RZ ;  /* 0x0000002825267210 */ /* 0x040fe60007f1e0ff */
[----:B------:R-:W-:Y:S01]  /*fc80*/  @P5 STS.128 [R221+0xb000], RZ ;  /* 0x00b000ffdd005388 */ /* 0x000fe20000000c00 */
[----:B------:R-:W-:Y:S02]  /*fc90*/  IADD3 R214, PT, PT, R214, -0x1, RZ ;  /* 0xffffffffd6d67810 */ /* 0x000fe40007ffe0ff */
[C---:B------:R-:W-:Y:S03]  /*fca0*/  IADD3.X R39, PT, PT, R36.reuse, R41, RZ, P0, !PT ;  /* 0x0000002924277210 */ /* 0x040fe600007fe4ff */
[----:B------:R-:W-:Y:S01]  /*fcb0*/  @!PT LDS RZ, [RZ] ;  /* 0x00000000fffff984 */ /* 0x000fe20000000800 */
[----:B------:R-:W-:Y:S01]  /*fcc0*/  @!PT LDS RZ, [RZ] ;  /* 0x00000000fffff984 */ /* 0x000fe20000000800 */
[----:B------:R-:W-:Y:S01]  /*fcd0*/  @!PT LDS RZ, [RZ] ;  /* 0x00000000fffff984 */ /* 0x000fe20000000800 */
[----:B------:R-:W-:Y:S01]  /*fce0*/  @!P4 LDGSTS.E.BYPASS.LTC128B.128 [R221+0xd000], desc[UR4][R210.64+0x80] ;  /* 0x0d000080d2ddcfae */ /* 0x000fe2000b981a04 */
[----:B------:R-:W-:Y:S05]  /*fcf0*/  IADD3 R42, P0, PT, R37, R38, RZ ;  /* 0x00000026252a7210 */ /* 0x000fea0007f1e0ff */
[----:B------:R-:W-:Y:S01]  /*fd00*/  @P4 STS.128 [R221+0xd000], RZ ;  /* 0x00d000ffdd004388 */ /* 0x000fe20000000c00 */
[----:B------:R-:W-:Y:S02]  /*fd10*/  IADD3.X R43, PT, PT, R36, R39, RZ, P0, !PT ;  /* 0x00000027242b7210 */ /* 0x000fe400007fe4ff */
[----:B------:R-:W-:Y:S03]  /*fd20*/  ISETP.GT.AND P0, PT, R214, R207, PT ;  /* 0x000000cfd600720c */ /* 0x000fe60003f04270 */
[----:B------:R-:W-:Y:S01]  /*fd30*/  @!PT LDS RZ, [RZ] ;  /* 0x00000000fffff984 */ /* 0x000fe20000000800 */
[----:B------:R-:W-:Y:S01]  /*fd40*/  @!PT LDS RZ, [RZ] ;  /* 0x00000000fffff984 */ /* 0x000fe20000000800 */
[----:B------:R-:W-:Y:S01]  /*fd50*/  @!PT LDS RZ, [RZ] ;  /* 0x00000000fffff984 */ /* 0x000fe20000000800 */
[----:B------:R-:W-:Y:S01]  /*fd60*/  @!P6 LDGSTS.E.BYPASS.LTC128B.128 [R221+0x9800], desc[UR4][R40.64] ;  /* 0x0980000028ddefae */ /* 0x000fe2000b981a04 */
[----:B-1----:R-:W-:Y:S05]  /*fd70*/  ULEA UR6, UR6, UR7, 0x18 ;  /* 0x0000000706067291 */ /* 0x002fea000f8ec0ff */
[----:B------:R-:W-:Y:S06]  /*fd80*/  @P6 STS.128 [R221+0x9800], RZ ;  /* 0x009800ffdd006388 */ /* 0x000fec0000000c00 */
[----:B------:R-:W-:Y:S01]  /*fd90*/  @!PT LDS RZ, [RZ] ;  /* 0x00000000fffff984 */ /* 0x000fe20000000800 */
[----:B------:R-:W-:Y:S01]  /*fda0*/  @!PT LDS RZ, [RZ] ;  /* 0x00000000fffff984 */ /* 0x000fe20000000800 */
[----:B------:R-:W-:Y:S01]  /*fdb0*/  @!PT LDS RZ, [RZ] ;  /* 0x00000000fffff984 */ /* 0x000fe20000000800 */
[----:B------:R-:W-:Y:S01]  /*fdc0*/  @!P5 LDGSTS.E.BYPASS.LTC128B.128 [R221+0xb800], desc[UR4][R40.64+0x40] ;  /* 0x0b80004028dddfae */ /* 0x000fe2000b981a04 */
[----:B------:R-:W-:Y:S05]  /*fdd0*/  MOV R194, UR6 ;  /* 0x0000000600c27c02 */ /* 0x000fea0008000f00 */
[----:B------:R-:W-:Y:S01]  /*fde0*/  @P5 STS.128 [R221+0xb800], RZ ;  /* 0x00b800ffdd005388 */ /* 0x000fe20000000c00 */
[----:B------:R-:W1:Y:S05]  /*fdf0*/  S2R R119, SR_TID.X ;  /* 0x0000000000777919 */ /* 0x000e6a0000002100 */
        /* <DEDUP_REMOVED lines=19> */
[----:B------:R-:W-:Y:S01]  /*ff30*/  @P4 STS.128 [R221+0xe000], RZ ;  /* 0x00e000ffdd004388 */ /* 0x000fe20000000c00 */
[C---:B-1----:R-:W-:Y:S02]  /*ff40*/  SHF.L.U32 R121, R119.reuse, 0x4, RZ ;  /* 0x0000000477797819 */ /* 0x042fe400000006ff */
[----:B------:R-:W-:Y:S03]  /*ff50*/  SHF.R.U32.HI R193, RZ, 0x1, R119 ;  /* 0x00000001ffc17819 */ /* 0x000fe60000011677 */
[----:B------:R-:W-:Y:S01]  /*ff60*/  @!PT LDS RZ, [RZ] ;  /* 0x00000000fffff984 */ /* 0x000fe20000000800 */
[----:B------:R-:W-:Y:S01]  /*ff70*/  @!PT LDS RZ, [RZ] ;  /* 0x00000000fffff984 */ /* 0x000fe20000000800 */
[----:B------:R-:W-:Y:S01]  /*ff80*/  @!PT LDS RZ, [RZ] ;  /* 0x00000000fffff984 */ /* 0x000fe20000000800 */
[----:B------:R-:W-:Y:S01]  /*ff90*/  @!P6 LDGSTS.E.BYPASS.LTC128B.128 [R221+0xa800], desc[UR4][R42.64] ;  /* 0x0a8000002addefae */ /* 0x000fe2000b981a04 */
[----:B------:R-:W-:Y:S02]  /*ffa0*/  SHF.L.U32 R196, R119, 0x5, RZ ;  /* 0x0000000577c47819 */ /* 0x000fe400000006ff */
[----:B------:R-:W-:Y:S03]  /*ffb0*/  LOP3.LUT R192, R121, 0x3e00, RZ, 0xc0, !PT ;  /* 0x00003e0079c07812 */ /* 0x000fe600078ec0ff */
[----:B------:R-:W-:Y:S01]  /*ffc0*/  @P6 STS.128 [R221+0xa800], RZ ;  /* 0x00a800ffdd006388 */ /* 0x000fe20000000c00 */
[----:B------:R-:W-:Y:S02]  /*ffd0*/  SHF.L.U32 R118, R119, 0x2, RZ ;  /* 0x0000000277767819 */ /* 0x000fe400000006ff */
[----:B------:R-:W-:Y:S03]  /*ffe0*/  LOP3.LUT R195, R193, 0x8, RZ, 0xc0, !PT ;  /* 0x00000008c1c37812 */ /* 0x000fe600078ec0ff */
[----:B------:R-:W-:Y:S01]  /*fff0*/  @!PT LDS RZ, [RZ] ;  /* 0x00000000fffff984 */ /* 0x000fe20000000800 */
[----:B------:R-:W-:Y:S01]  /*10000*/  @!PT LDS RZ, [RZ] ;  /* 0x00000000fffff984 */ /* 0x000fe20000000800 */
[----:B------:R-:W-:Y:S01]  /*10010*/  @!PT LDS RZ, [RZ] ;  /* 0x00000000fffff984 */ /* 0x000fe20000000800 */
[----:B------:R-:W-:Y:S01]  /*10020*/  @!P5 LDGSTS.E.BYPASS.LTC128B.128 [R221+0xc800], desc[UR4][R42.64+0x40] ;  /* 0x0c8000402adddfae */ /* 0x000fe2000b981a04 */
[--C-:B------:R-:W-:Y:S02]  /*10030*/  LOP3.LUT R125, R192, 0x20, R196.reuse, 0xf8, !PT ;  /* 0x00000020c07d7812 */ /* 0x100fe400078ef8c4 */
[----:B------:R-:W-:Y:S03]  /*10040*/  LOP3.LUT R0, R118, 0x18, RZ, 0xc0, !PT ;  /* 0x0000001876007812 */ /* 0x000fe600078ec0ff */
[----:B------:R-:W-:Y:S01]  /*10050*/  @P5 STS.128 [R221+0xc800], RZ ;  /* 0x00c800ffdd005388 */ /* 0x000fe20000000c00 */
[----:B------:R-:W-:Y:S02]  /*10060*/  LOP3.LUT R121, R121, 0x100, RZ, 0xc0, !PT ;  /* 0x0000010079797812 */ /* 0x000fe400078ec0ff */
[----:B------:R-:W-:Y:S03]  /*10070*/  LOP3.LUT R123, R119, 0x8, RZ, 0xc0, !PT ;  /* 0x00000008777b7812 */ /* 0x000fe600078ec0ff */
[----:B------:R-:W-:Y:S01]  /*10080*/  @!PT LDS RZ, [RZ] ;  /* 0x00000000fffff984 */ /* 0x000fe20000000800 */
[----:B------:R-:W-:Y:S01]  /*10090*/  @!PT LDS RZ, [RZ] ;  /* 0x00000000fffff984 */ /* 0x000fe20000000800 */
[----:B------:R-:W-:Y:S01]  /*100a0*/  @!PT LDS RZ, [RZ] ;  /* 0x00000000fffff984 */ /* 0x000fe20000000800 */
[----:B------:R1:W-:Y:S01]  /*100b0*/  @!P4 LDGSTS.E.BYPASS.LTC128B.128 [R221+0xe800], desc[UR4][R42.64+0x80] ;  /* 0x0e8000802addcfae */ /* 0x0003e2000b981a04 */
[--C-:B------:R-:W-:Y:S02]  /*100c0*/  LOP3.LUT R195, R195, 0xc0, R196.reuse, 0xf8, !PT ;  /* 0x000000c0c3c37812 */ /* 0x100fe400078ef8c4 */
[--C-:B------:R-:W-:Y:S03]  /*100d0*/  LOP3.LUT R122, R125, 0x100, R196.reuse, 0xf8, !PT ;  /* 0x000001007d7a7812 */ /* 0x100fe600078ef8c4 */
[----:B------:R-:W-:Y:S01]  /*100e0*/  @P4 STS.128 [R221+0xe800], RZ ;  /* 0x00e800ffdd004388 */ /* 0x000fe20000000c00 */
[--C-:B------:R-:W-:Y:S02]  /*100f0*/  LOP3.LUT R120, R121, 0x20, R196.reuse, 0xf8, !PT ;  /* 0x0000002079787812 */ /* 0x100fe400078ef8c4 */
[----:B------:R-:W-:Y:S03]  /*10100*/  LOP3.LUT R195, R195, R0, RZ, 0x3c, !PT ;  /* 0x00000000c3c37212 */ /* 0x000fe600078e3cff */
[----:B------:R-:W0:Y:S01]  /*10110*/  LDGDEPBAR ;  /* 0x00000000000079af */ /* 0x000e220000000000 */
[----:B------:R-:W-:Y:S02]  /*10120*/  LOP3.LUT R123, R123, 0xc0, R196, 0xf8, !PT ;  /* 0x000000c07b7b7812 */ /* 0x000fe400078ef8c4 */
[----:B------:R-:W-:Y:S03]  /*10130*/  LOP3.LUT R121, R122, R195, RZ, 0xfc, !PT ;  /* 0x000000c37a797212 */ /* 0x000fe600078efcff */
[----:B------:R-:W3:Y:S01]  /*10140*/  LD.E R230, desc[UR4][R2.64+0x18c] ;  /* 0x00018c0402e67980 */ /* 0x000ee2000c101900 */
[----:B------:R-:W-:Y:S02]  /*10150*/  LOP3.LUT R123, R120, R123, R0, 0xf6, !PT ;  /* 0x0000007b787b7212 */ /* 0x000fe400078ef600 */
[-C--:B------:R-:W-:Y:S02]  /*10160*/  LEA R185, R121, R194.reuse, 0x1 ;  /* 0x000000c279b97211 */ /* 0x080fe400078e08ff */
[----:B------:R-:W-:Y:S02]  /*10170*/  LEA R197, R123, R194, 0x1 ;  /* 0x000000c27bc57211 */ /* 0x000fe400078e08ff */
[----:B------:R-:W-:Y:S01]  /*10180*/  LOP3.LUT P2, RZ, R119, 0x4, RZ, 0xc0, !PT ;  /* 0x0000000477ff7812 */ /* 0x000fe2000784c0ff */
[----:B------:R-:W-:Y:S03]  /*10190*/  LDSM.16.M88.4 R120, [R185] ;  /* 0x00000000b978783b */ /* 0x000fe60000000200 */
[----:B------:R-:W-:Y:S03]  /*101a0*/  SEL R144, R144, 0xffffffe0, !P2 ;  /* 0xffffffe090907807 */ /* 0x000fe60005000000 */
[----:B------:R-:W4:Y:S01]  /*101b0*/  LDSM.16.M88.4 R124, [R197+0x3000] ;  /* 0x00300000c57c783b */ /* 0x000f220000000200 */
[-C--:B------:R-:W-:Y:S02]  /*101c0*/  IADD3 R184, PT, PT, R185, R144.reuse, RZ ;  /* 0x00000090b9b87210 */ /* 0x080fe40007ffe0ff */
[----:B------:R-:W-:Y:S03]  /*101d0*/  IADD3 R0, PT, PT, R197, R144, RZ ;  /* 0x00000090c5007210 */ /* 0x000fe60007ffe0ff */
[----:B------:R-:W5:Y:S06]  /*101e0*/  LDSM.16.M88.4 R128, [R197+0x3400] ;  /* 0x00340000c580783b */ /* 0x000f6c0000000200 */
[----:B------:R-:W2:Y:S06]  /*101f0*/  LDSM.16.M88.4 R132, [R197+0x3800] ;  /* 0x00380000c584783b */ /* 0x000eac0000000200 */
[----:B------:R-:W1:Y:S06]  /*10200*/  LDSM.16.M88.4 R136, [R197+0x3c00] ;  /* 0x003c0000c588783b */ /* 0x000e6c0000000200 */
[----:B------:R-:W1:Y:S06]  /*10210*/  LDSM.16.M88.4 R140, [R197+0x4000] ;  /* 0x00400000c58c783b */ /* 0x000e6c0000000200 */
[----:B------:R-:W-:Y:S06]  /*10220*/  LDSM.16.M88.4 R144, [R0+0x3000] ;  /* 0x003000000090783b */ /* 0x000fec0000000200 */
[----:B------:R-:W-:Y:S01]  /*10230*/  LDSM.16.M88.4 R148, [R0+0x3400] ;  /* 0x003400000094783b */ /* 0x000fe20000000200 */
[C---:B----4-:R-:W-:Y:S05]  /*10240*/  HMMA.16816.F32.BF16 R4, R120.reuse, R124, RZ ;  /* 0x0000007c7804723c */ /* 0x050fea00000418ff */
[----:B------:R-:W-:Y:S03]  /*10250*/  LDSM.16.M88.4 R152, [R0+0x3800] ;  /* 0x003800000098783b */ /* 0x000fe60000000200 */
[C---:B------:R-:W-:Y:S03]  /*10260*/  HMMA.16816.F32.BF16 R8, R120.reuse, R126, RZ ;  /* 0x0000007e7808723c */ /* 0x040fe600000418ff */
[----:B------:R-:W4:Y:S06]  /*10270*/  LDSM.16.M88.4 R124, [R197+0x4400] ;  /* 0x00440000c57c783b */ /* 0x000f2c0000000200 */
[----:B------:R-:W-:Y:S01]  /*10280*/  LDSM.16.M88.4 R156, [R0+0x3c00] ;  /* 0x003c0000009c783b */ /* 0x000fe20000000200 */
[C---:B-----5:R-:W-:Y:S05]  /*10290*/  HMMA.16816.F32.BF16 R12, R120.reuse, R128, RZ ;  /* 0x00000080780c723c */ /* 0x060fea00000418ff */
[----:B------:R-:W-:Y:S03]  /*102a0*/  LDSM.16.M88.4 R160, [R0+0x4000] ;  /* 0x0040000000a0783b */ /* 0x000fe60000000200 */
[C---:B------:R-:W-:Y:S03]  /*102b0*/  HMMA.16816.F32.BF16 R16, R120.reuse, R130, RZ ;  /* 0x000000827810723c */ /* 0x040fe600000418ff */
[----:B------:R-:W5:Y:S05]  /*102c0*/  LDSM.16.M88.4 R128, [R197+0x4800] ;  /* 0x00480000c580783b */ /* 0x000f6a0000000200 */
[C---:B--2---:R-:W-:Y:S01]  /*102d0*/  HMMA.16816.F32.BF16 R20, R120.reuse, R132, RZ ;  /* 0x000000847814723c */ /* 0x044fe200000418ff */
[----:B------:R-:W-:Y:S06]  /*102e0*/  LDSM.16.M88.4 R164, [R197+0x7800] ;  /* 0x00780000c5a4783b */ /* 0x000fec0000000200 */
[----:B------:R-:W-:Y:S01]  /*102f0*/  LDSM.16.M88.4 R168, [R197+0x7c00] ;  /* 0x007c0000c5a8783b */ /* 0x000fe20000000200 */
[C---:B------:R-:W-:Y:S05]  /*10300*/  HMMA.16816.F32.BF16 R24, R120.reuse, R134, RZ ;  /* 0x000000867818723c */ /* 0x040fea00000418ff */
[----:B------:R-:W2:Y:S03]  /*10310*/  LDSM.16.M88.4 R132, [R197+0x4c00] ;  /* 0x004c0000c584783b */ /* 0x000ea60000000200 */
[C---:B-1----:R-:W-:Y:S03]  /*10320*/  HMMA.16816.F32.BF16 R28, R120.reuse, R136, RZ ;  /* 0x00000088781c723c */ /* 0x042fe600000418ff */
[----:B------:R-:W-:Y:S05]  /*10330*/  LDSM.16.M88.4 R172, [R197+0x8000] ;  /* 0x00800000c5ac783b */ /* 0x000fea0000000200 */
[C---:B------:R-:W-:Y:S01]  /*10340*/  HMMA.16816.F32.BF16 R32, R120.reuse, R138, RZ ;  /* 0x0000008a7820723c */ /* 0x040fe200000418ff */
[----:B------:R-:W1:Y:S06]  /*10350*/  LDSM.16.M88.4 R136, [R184] ;  /* 0x00000000b888783b */ /* 0x000e6c0000000200 */
[----:B------:R-:W-:Y:S01]  /*10360*/  LDSM.16.M88.4 R176, [R197+0x8400] ;  /* 0x00840000c5b0783b */ /* 0x000fe20000000200 */
[C---:B------:R-:W-:Y:S05]  /*10370*/  HMMA.16816.F32.BF16 R36, R120.reuse, R140, RZ ;  /* 0x0000008c7824723c */ /* 0x040fea00000418ff */
[----:B------:R-:W-:Y:S03]  /*10380*/  LDSM.16.M88.4 R180, [R197+0x8800] ;  /* 0x00880000c5b4783b */ /* 0x000fe60000000200 */
[C---:B------:R-:W-:Y:S03]  /*10390*/  HMMA.16816.F32.BF16 R40, R120.reuse, R142, RZ ;  /* 0x0000008e7828723c */ /* 0x040fe600000418ff */
[----:B------:R-:W1:Y:S05]  /*103a0*/  LDSM.16.M88.4 R140, [R0+0x4400] ;  /* 0x00440000008c783b */ /* 0x000e6a0000000200 */
[C---:B----4-:R-:W-:Y:S01]  /*103b0*/  HMMA.16816.F32.BF16 R44, R120.reuse, R124, RZ ;  /* 0x0000007c782c723c */ /* 0x050fe200000418ff */
[----:B------:R-:W-:Y:S07]  /*103c0*/  LDSM.16.M88.4 R188, [R0+0x7000] ;  /* 0x0070000000bc783b */ /* 0x000fee0000000200 */
[C---:B------:R-:W-:Y:S01]  /*103d0*/  HMMA.16816.F32.BF16 R48, R120.reuse, R126, RZ ;  /* 0x0000007e7830723c */ /* 0x040fe200000418ff */
[----:B------:R-:W4:Y:S07]  /*103e0*/  LDSM.16.M88.4 R124, [R0+0x4800] ;  /* 0x00480000007c783b */ /* 0x000f2e0000000200 */
[C---:B-----5:R-:W-:Y:S08]  /*103f0*/  HMMA.16816.F32.BF16 R52, R120.reuse, R128, RZ ;  /* 0x000000807834723c */ /* 0x060ff000000418ff */
[C---:B------:R-:W-:Y:S01]  /*10400*/  HMMA.16816.F32.BF16 R56, R120.reuse, R130, RZ ;  /* 0x000000827838723c */ /* 0x040fe200000418ff */
[----:B------:R-:W-:Y:S07]  /*10410*/  LDSM.16.M88.4 R128, [R185+0x1000] ;  /* 0x00100000b980783b */ /* 0x000fee0000000200 */
[C---:B--2---:R-:W-:Y:S08]  /*10420*/  HMMA.16816.F32.BF16 R60, R120.reuse, R132, RZ ;  /* 0x00000084783c723c */ /* 0x044ff000000418ff */
[----:B------:R-:W-:Y:S01]  /*10430*/  HMMA.16816.F32.BF16 R64, R120, R134, RZ ;  /* 0x000000867840723c */ /* 0x000fe200000418ff */
[----:B------:R-:W2:Y:S06]  /*10440*/  LDSM.16.M88.4 R120, [R0+0x4c00] ;  /* 0x004c00000078783b */ /* 0x000eac0000000200 */
[----:B------:R-:W5:Y:S01]  /*10450*/  LDSM.16.M88.4 R132, [R197+0x5000] ;  /* 0x00500000c584783b */ /* 0x000f620000000200 */
        /* <DEDUP_REMOVED lines=18> */
[C---:B----4-:R-:W-:Y:S08]  /*10580*/  HMMA.16816.F32.BF16 R52, R136.reuse, R124, R52 ;  /* 0x0000007c8834723c */ /* 0x050ff00000041834 */
[C---:B------:R-:W-:Y:S01]  /*10590*/  HMMA.16816.F32.BF16 R56, R136.reuse, R126, R56 ;  /* 0x0000007e8838723c */ /* 0x040fe20000041838 */
[----:B------:R-:W4:Y:S07]  /*105a0*/  LDSM.16.M88.4 R124, [R197+0x5c00] ;  /* 0x005c0000c57c783b */ /* 0x000f2e0000000200 */
[C---:B--2---:R-:W-:Y:S08]  /*105b0*/  HMMA.16816.F32.BF16 R60, R136.reuse, R120, R60 ;  /* 0x00000078883c723c */ /* 0x044ff0000004183c */
[----:B------:R-:W-:Y:S01]  /*105c0*/  HMMA.16816.F32.BF16 R64, R136, R122, R64 ;  /* 0x0000007a8840723c */ /* 0x000fe20000041840 */
[----:B------:R-:W-:Y:S06]  /*105d0*/  LDSM.16.M88.4 R120, [R184+0x1000] ;  /* 0x00100000b878783b */ /* 0x000fec0000000200 */
[----:B------:R-:W2:Y:S01]  /*105e0*/  LDSM.16.M88.4 R136, [R0+0x5000] ;  /* 0x005000000088783b */ /* 0x000ea20000000200 */
[C---:B-----5:R-:W-:Y:S08]  /*105f0*/  HMMA.16816.F32.BF16 R4, R128.reuse, R132, R4 ;  /* 0x000000848004723c */ /* 0x060ff00000041804 */
[C---:B------:R-:W-:Y:S01]  /*10600*/  HMMA.16816.F32.BF16 R8, R128.reuse, R134, R8 ;  /* 0x000000868008723c */ /* 0x040fe20000041808 */
[----:B------:R-:W5:Y:S07]  /*10610*/  LDSM.16.M88.4 R132, [R0+0x5400] ;  /* 0x005400000084783b */ /* 0x000f6e0000000200 */
[C---:B-1----:R-:W-:Y:S08]  /*10620*/  HMMA.16816.F32.BF16 R12, R128.reuse, R144, R12 ;  /* 0x00000090800c723c */ /* 0x042ff0000004180c */
[C---:B------:R-:W-:Y:S01]  /*10630*/  HMMA.16816.F32.BF16 R16, R128.reuse, R146, R16 ;  /* 0x000000928010723c */ /* 0x040fe20000041810 */
[----:B------:R-:W-:Y:S07]  /*10640*/  LDSM.16.M88.4 R144, [R0+0x6400] ;  /* 0x006400000090783b */ /* 0x000fee0000000200 */
[C---:B---3--:R-:W-:Y:S08]  /*10650*/  HMMA.16816.F32.BF16 R20, R128.reuse, R140, R20 ;  /* 0x0000008c8014723c */ /* 0x048ff00000041814 */
[C---:B------:R-:W-:Y:S01]  /*10660*/  HMMA.16816.F32.BF16 R24, R128.reuse, R142, R24 ;  /* 0x0000008e8018723c */ /* 0x040fe20000041818 */
[----:B------:R-:W-:Y:S07]  /*10670*/  LDSM.16.M88.4 R140, [R0+0x6000] ;  /* 0x00600000008c783b */ /* 0x000fee0000000200 */
[C---:B----4-:R-:W-:Y:S08]  /*10680*/  HMMA.16816.F32.BF16 R28, R128.reuse, R124, R28 ;  /* 0x0000007c801c723c */ /* 0x050ff0000004181c */
        /* <DEDUP_REMOVED lines=14> */
[----:B------:R-:W3:Y:S06]  /*10770*/  LDSM.16.M88.4 R128, [R0+0x5c00] ;  /* 0x005c00000080783b */ /* 0x000eec0000000200 */
[----:B------:R-:W4:Y:S01]  /*10780*/  LDSM.16.M88.4 R160, [R197+0x7000] ;  /* 0x00700000c5a0783b */ /* 0x000f220000000200 */
[C---:B--2---:R-:W-:Y:S08]  /*10790*/  HMMA.16816.F32.BF16 R4, R120.reuse, R136, R4 ;  /* 0x000000887804723c */ /* 0x044ff00000041804 */
[C---:B------:R-:W-:Y:S01]  /*107a0*/  HMMA.16816.F32.BF16 R8, R120.reuse, R138, R8 ;  /* 0x0000008a7808723c */ /* 0x040fe20000041808 */
[----:B------:R-:W2:Y:S07]  /*107b0*/  LDSM.16.M88.4 R136, [R197+0x7400] ;  /* 0x00740000c588783b */ /* 0x000eae0000000200 */
[C---:B-----5:R-:W-:Y:S08]  /*107c0*/  HMMA.16816.F32.BF16 R12, R120.reuse, R132, R12 ;  /* 0x00000084780c723c */ /* 0x060ff0000004180c */
[C---:B------:R-:W-:Y:S01]  /*107d0*/  HMMA.16816.F32.BF16 R16, R120.reuse, R134, R16 ;  /* 0x000000867810723c */ /* 0x040fe20000041810 */
[----:B------:R-:W5:Y:S07]  /*107e0*/  LDSM.16.M88.4 R132, [R197+0x8c00] ;  /* 0x008c0000c584783b */ /* 0x000f6e0000000200 */
[C---:B-1----:R-:W-:Y:S08]  /*107f0*/  HMMA.16816.F32.BF16 R20, R120.reuse, R124, R20 ;  /* 0x0000007c7814723c */ /* 0x042ff00000041814 */
[C---:B------:R-:W-:Y:S01]  /*10800*/  HMMA.16816.F32.BF16 R24, R120.reuse, R126, R24 ;  /* 0x0000007e7818723c */ /* 0x040fe20000041818 */
[----:B------:R-:W-:Y:S07]  /*10810*/  LDSM.16.M88.4 R124, [R0+0x7800] ;  /* 0x00780000007c783b */ /* 0x000fee0000000200 */
        /* <DEDUP_REMOVED lines=11> */
[C---:B----4-:R-:W-:Y:S08]  /*108d0*/  HMMA.16816.F32.BF16 R4, R156.reuse, R160, R4 ;  /* 0x000000a09c04723c */ /* 0x050ff00000041804 */
        /* <DEDUP_REMOVED lines=244> */
.L_x_5672:
[----:B------:R-:W-:Y:S05]  /*11820*/  BSYNC.RECONVERGENT B0 ;  /* 0x0000000000007941 */ /* 0x000fea0003800200 */
.L_x_5671:
        /* <DEDUP_REMOVED lines=68> */
.L_x_5670:
[----:B------:R-:W-:Y:S05]  /*11c70*/  BSYNC.RECONVERGENT B1 ;  /* 0x0000000000017941 */ /* 0x000fea0003800200 */
.L_x_5669:
[----:B------:R-:W-:Y:S01]  /*11c80*/  IABS R185, R216 ;  /* 0x000000d800b97213 */ /* 0x000fe20000000000 */
[C---:B------:R-:W-:Y:S01]  /*11c90*/  VIADD R4, R216.reuse, 0x40 ;  /* 0x00000040d8047836 */ /* 0x040fe20000000000 */
[----:B------:R-:W-:Y:S01]  /*11ca0*/  LOP3.LUT R195, R195, 0x120, R196, 0xf8, !PT ;  /* 0x00000120c3c37812 */ /* 0x000fe200078ef8c4 */
[C---:B------:R-:W-:Y:S01]  /*11cb0*/  VIADD R6, R216.reuse, 0x41 ;  /* 0x00000041d8067836 */ /* 0x040fe20000000000 */
[----:B------:R-:W-:Y:S01]  /*11cc0*/  I2FP.F32.S32 R185, R185 ;  /* 0x000000b900b97245 */ /* 0x000fe20000201400 */
[----:B-1----:R-:W3:Y:S01]  /*11cd0*/  LD.E R53, desc[UR4][R2.64+0xdc] ;  /* 0x0000dc0402357980 */ /* 0x002ee2000c101900 */
        /* <DEDUP_REMOVED lines=8> */
[----:B------:R-:W-:Y:S01]  /*11d60*/  ISETP.GE.AND P1, PT, R28, R206, PT ;  /* 0x000000ce1c00720c */ /* 0x000fe20003f26270 */
[----:B------:R-:W-:Y:S01]  /*11d70*/  FFMA.FTZ R159, -R218, R4, R159 ;  /* 0x00000004da9f7223 */ /* 0x000fe2000001019f */
[----:B------:R-:W-:Y:S02]  /*11d80*/  VIADD R4, R216, 0x29 ;  /* 0x00000029d8047836 */ /* 0x000fe40000000000 */
[----:B------:R-:W-:Y:S01]  /*11d90*/  FFMA.FTZ R157, -R218, R6, R157 ;  /* 0x00000006da9d7223 */ /* 0x000fe2000001019d */
[----:B------:R-:W-:Y:S01]  /*11da0*/  IABS R0, R0 ;  /* 0x0000000000007213 */ /* 0x000fe20000000000 */
[----:B------:R-:W-:Y:S02]  /*11db0*/  VIADD R6, R216, 0x30 ;  /* 0x00000030d8067836 */ /* 0x000fe40000000000 */
[C---:B------:R-:W-:Y:S01]  /*11dc0*/  FFMA.FTZ R5, -R218.reuse, R185, R5 ;  /* 0x000000b9da057223 */ /* 0x040fe20000010105 */
[----:B------:R-:W-:Y:S01]  /*11dd0*/  IABS R4, R4 ;  /* 0x0000000400047213 */ /* 0x000fe20000000000 */
[C---:B------:R-:W-:Y:S01]  /*11de0*/  VIADD R38, R217.reuse, 0xffffffe9 ;  /* 0xffffffe9d9267836 */ /* 0x040fe20000000000 */
[----:B------:R-:W-:Y:S01]  /*11df0*/  I2FP.F32.S32 R0, R0 ;  /* 0x0000000000007245 */ /* 0x000fe20000201400 */
[C---:B------:R-:W-:Y:S01]  /*11e00*/  VIADD R22, R217.reuse, 0x11 ;  /* 0x00000011d9167836 */ /* 0x040fe20000000000 */
[----:B------:R-:W-:Y:S01]  /*11e10*/  IABS R6, R6 ;  /* 0x0000000600067213 */ /* 0x000fe20000000000 */
[C---:B------:R-:W-:Y:S01]  /*11e20*/  VIADD R20, R217.reuse, 0x18 ;  /* 0x00000018d9147836 */ /* 0x040fe20000000000 */
[----:B------:R-:W-:Y:S01]  /*11e30*/  I2FP.F32.S32 R4, R4 ;  /* 0x0000000400047245 */ /* 0x000fe20000201400 */
[----:B--2---:R-:W-:Y:S01]  /*11e40*/  VIADD R12, R217, 0x28 ;  /* 0x00000028d90c7836 */ /* 0x004fe20000000000 */
[----:B------:R-:W-:Y:S01]  /*11e50*/  I2FP.F32.S32 R6, R6 ;  /* 0x0000000600067245 */ /* 0x000fe20000201400 */
[CC--:B------:R-:W-:Y:S01]  /*11e60*/  FFMA.FTZ R153, -R218.reuse, R0.reuse, R153 ;  /* 0x00000000da997223 */ /* 0x0c0fe20000010199 */
[----:B------:R-:W-:Y:S01]  /*11e70*/  FSEL R59, R5, -INF , P1 ;  /* 0xff800000053b7808 */ /* 0x000fe20000800000 */
[----:B------:R-:W-:Y:S01]  /*11e80*/  FFMA.FTZ R165, -R218, R0, R165 ;  /* 0x00000000daa57223 */ /* 0x000fe200000101a5 */
[----:B------:R-:W-:Y:S01]  /*11e90*/  ISETP.GE.AND P1, PT, R30, R204, PT ;  /* 0x000000cc1e00720c */ /* 0x000fe20003f26270 */
[C---:B------:R-:W-:Y:S02]  /*11ea0*/  VIADD R8, R217.reuse, 0xffffffc0 ;  /* 0xffffffc0d9087836 */ /* 0x040fe40000000000 */
[-C--:B------:R-:W-:Y:S01]  /*11eb0*/  FFMA.FTZ R169, -R218, R4.reuse, R169 ;  /* 0x00000004daa97223 */ /* 0x080fe200000101a9 */
[----:B------:R-:W-:Y:S02]  /*11ec0*/  VIADD R0, R216, 0x31 ;  /* 0x00000031d8007836 */ /* 0x000fe40000000000 */
[C---:B------:R-:W-:Y:S01]  /*11ed0*/  FFMA.FTZ R181, -R218.reuse, R4, R181 ;  /* 0x00000004dab57223 */ /* 0x040fe200000101b5 */
[CC--:B------:R-:W-:Y:S01]  /*11ee0*/  FFMA.FTZ R163, -R218.reuse, R6.reuse, R163 ;  /* 0x00000006daa37223 */ /* 0x0c0fe200000101a3 */
[----:B------:R-:W-:Y:S01]  /*11ef0*/  FFMA.FTZ R175, -R218, R6, R175 ;  /* 0x00000006daaf7223 */ /* 0x000fe200000101af */
[----:B------:R-:W-:Y:S01]  /*11f00*/  VIADD R4, R216, 0x18 ;  /* 0x00000018d8047836 */ /* 0x000fe20000000000 */
[----:B------:R-:W-:Y:S01]  /*11f10*/  ISETP.GE.AND P6, PT, R8, R205, PT ;  /* 0x000000cd0800720c */ /* 0x000fe20003fc6270 */
[----:B------:R-:W-:Y:S01]  /*11f20*/  VIADD R6, R216, 0x19 ;  /* 0x00000019d8067836 */ /* 0x000fe20000000000 */
[----:B------:R-:W-:Y:S01]  /*11f30*/  ISETP.GE.AND P4, PT, R8, R206, PT ;  /* 0x000000ce0800720c */ /* 0x000fe20003f86270 */
[----:B------:R-:W-:Y:S01]  /*11f40*/  VIADD R13, R216, 0x9 ;  /* 0x00000009d80d7836 */ /* 0x000fe20000000000 */
[----:B------:R-:W-:Y:S01]  /*11f50*/  ISETP.GE.AND P0, PT, R8, R204, PT ;  /* 0x000000cc0800720c */ /* 0x000fe20003f06270 */
[----:B------:R-:W-:Y:S01]  /*11f60*/  VIADD R10, R216, 0x38 ;  /* 0x00000038d80a7836 */ /* 0x000fe20000000000 */
[----:B------:R-:W-:Y:S01]  /*11f70*/  ISETP.GE.AND P5, PT, R8, R203, PT ;  /* 0x000000cb0800720c */ /* 0x000fe20003fa6270 */
[----:B------:R-:W-:Y:S01]  /*11f80*/  VIADD R8, R216, 0x28 ;  /* 0x00000028d8087836 */ /* 0x000fe20000000000 */
[----:B------:R-:W-:Y:S01]  /*11f90*/  IABS R0, R0 ;  /* 0x0000000000007213 */ /* 0x000fe20000000000 */
[C---:B------:R-:W-:Y:S01]  /*11fa0*/  FFMA.FTZ R185, -R218.reuse, R185, R166 ;  /* 0x000000b9dab97223 */ /* 0x040fe200000101a6 */
[----:B------:R-:W-:Y:S01]  /*11fb0*/  IABS R4, R4 ;  /* 0x0000000400047213 */ /* 0x000fe20000000000 */
[C---:B------:R-:W-:Y:S01]  /*11fc0*/  VIADD R58, R217.reuse, 0xffffffc1 ;  /* 0xffffffc1d93a7836 */ /* 0x040fe20000000000 */
[----:B------:R-:W-:Y:S01]  /*11fd0*/  I2FP.F32.S32 R0, R0 ;  /* 0x0000000000007245 */ /* 0x000fe20000201400 */
[C---:B------:R-:W-:Y:S01]  /*11fe0*/  VIADD R56, R217.reuse, 0xffffffc9 ;  /* 0xffffffc9d9387836 */ /* 0x040fe20000000000 */
[----:B------:R-:W-:Y:S01]  /*11ff0*/  IABS R6, R6 ;  /* 0x0000000600067213 */ /* 0x000fe20000000000 */
[C---:B------:R-:W-:Y:S01]  /*12000*/  VIADD R52, R217.reuse, 0xffffffd0 ;  /* 0xffffffd0d9347836 */ /* 0x040fe20000000000 */
[----:B------:R-:W-:Y:S01]  /*12010*/  IABS R8, R8 ;  /* 0x0000000800087213 */ /* 0x000fe20000000000 */
[C---:B------:R-:W-:Y:S01]  /*12020*/  FFMA.FTZ R161, -R218.reuse, R0, R161 ;  /* 0x00000000daa17223 */ /* 0x040fe200000101a1 */
[----:B------:R-:W-:Y:S01]  /*12030*/  I2FP.F32.S32 R4, R4 ;  /* 0x0000000400047245 */ /* 0x000fe20000201400 */
[----:B------:R-:W-:Y:S01]  /*12040*/  FFMA.FTZ R173, -R218, R0, R173 ;  /* 0x00000000daad7223 */ /* 0x000fe200000101ad */
[----:B------:R-:W-:Y:S01]  /*12050*/  I2FP.F32.S32 R6, R6 ;  /* 0x0000000600067245 */ /* 0x000fe20000201400 */
[----:B------:R-:W-:Y:S01]  /*12060*/  VIADD R15, R216, 0xfffffff8 ;  /* 0xfffffff8d80f7836 */ /* 0x000fe20000000000 */
[----:B------:R-:W-:Y:S01]  /*12070*/  I2FP.F32.S32 R0, R8 ;  /* 0x0000000800007245 */ /* 0x000fe20000201400 */
[CC--:B------:R-:W-:Y:S01]  /*12080*/  FFMA.FTZ R241, -R218.reuse, R4.reuse, R241 ;  /* 0x00000004daf17223 */ /* 0x0c0fe200000101f1 */
[C---:B------:R-:W-:Y:S01]  /*12090*/  FFMA.FTZ R191, -R218.reuse, R4, R191 ;  /* 0x00000004dabf7223 */ /* 0x040fe200000101bf */
[CC--:B------:R-:W-:Y:S01]  /*120a0*/  FFMA.FTZ R189, -R218.reuse, R6.reuse, R189 ;  /* 0x00000006dabd7223 */ /* 0x0c0fe200000101bd */
[----:B------:R-:W-:Y:S01]  /*120b0*/  FFMA.FTZ R239, -R218, R6, R239 ;  /* 0x00000006daef7223 */ /* 0x000fe200000101ef */
[----:B------:R-:W-:Y:S01]  /*120c0*/  IABS R13, R13 ;  /* 0x0000000d000d7213 */ /* 0x000fe20000000000 */
[----:B------:R-:W-:Y:S02]  /*120d0*/  VIADD R4, R216, 0x8 ;  /* 0x00000008d8047836 */ /* 0x000fe40000000000 */
[-C--:B------:R-:W-:Y:S01]  /*120e0*/  FFMA.FTZ R171, -R218, R0.reuse, R171 ;  /* 0x00000000daab7223 */ /* 0x080fe200000101ab */
[----:B------:R-:W-:Y:S02]  /*120f0*/  VIADD R6, R216, 0xfffffff9 ;  /* 0xfffffff9d8067836 */ /* 0x000fe40000000000 */
[----:B------:R-:W-:Y:S01]  /*12100*/  FFMA.FTZ R183, -R218, R0, R183 ;  /* 0x00000000dab77223 */ /* 0x000fe200000101b7 */
[C---:B------:R-:W-:Y:S01]  /*12110*/  VIADD R0, R216.reuse, 0x20 ;  /* 0x00000020d8007836 */ /* 0x040fe20000000000 */
[----:B------:R-:W-:Y:S01]  /*12120*/  I2FP.F32.S32 R13, R13 ;  /* 0x0000000d000d7245 */ /* 0x000fe20000201400 */
[C---:B------:R-:W-:Y:S01]  /*12130*/  VIADD R8, R216.reuse, 0x11 ;  /* 0x00000011d8087836 */ /* 0x040fe20000000000 */
[----:B------:R-:W-:Y:S01]  /*12140*/  IABS R10, R10 ;  /* 0x0000000a000a7213 */ /* 0x000fe20000000000 */
[----:B------:R-:W-:Y:S01]  /*12150*/  VIADD R63, R216, 0xfffffff1 ;  /* 0xfffffff1d83f7836 */ /* 0x000fe20000000000 */
[----:B------:R-:W-:Y:S01]  /*12160*/  IABS R4, R4 ;  /* 0x0000000400047213 */ /* 0x000fe20000000000 */
[CC--:B------:R-:W-:Y:S01]  /*12170*/  FFMA.FTZ R243, -R218.reuse, R13.reuse, R243 ;  /* 0x0000000ddaf37223 */ /* 0x0c0fe200000101f3 */
[----:B------:R-:W-:Y:S01]  /*12180*/  IABS R6, R6 ;  /* 0x0000000600067213 */ /* 0x000fe20000000000 */
        /* <DEDUP_REMOVED lines=13> */
[----:B------:R-:W-:Y:S02]  /*12260*/  VIADD R10, R216, 0x21 ;  /* 0x00000021d80a7836 */ /* 0x000fe40000000000 */
[CC--:B------:R-:W-:Y:S01]  /*12270*/  FFMA.FTZ R156, -R218.reuse, R13.reuse, R156 ;  /* 0x0000000dda9c7223 */ /* 0x0c0fe2000001019c */
[----:B------:R-:W-:Y:S01]  /*12280*/  FFMA.FTZ R162, -R218, R13, R162 ;  /* 0x0000000ddaa27223 */ /* 0x000fe200000101a2 */
[----:B------:R-:W-:Y:S02]  /*12290*/  VIADD R4, R216, 0xffffffd9 ;  /* 0xffffffd9d8047836 */ /* 0x000fe40000000000 */
[-C--:B------:R-:W-:Y:S01]  /*122a0*/  FFMA.FTZ R179, -R218, R0.reuse, R179 ;  /* 0x00000000dab37223 */ /* 0x080fe200000101b3 */
[----:B------:R-:W-:Y:S02]  /*122b0*/  VIADD R13, R216, 0xfffffff0 ;  /* 0xfffffff0d80d7836 */ /* 0x000fe40000000000 */
[----:B------:R-:W-:Y:S01]  /*122c0*/  FFMA.FTZ R233, -R218, R0, R233 ;  /* 0x00000000dae97223 */ /* 0x000fe200000101e9 */
[----:B------:R-:W-:Y:S01]  /*122d0*/  I2FP.F32.S32 R0, R8 ;  /* 0x0000000800007245 */ /* 0x000fe20000201400 */
[C---:B------:R-:W-:Y:S01]  /*122e0*/  VIADD R8, R216.reuse, 0x10 ;  /* 0x00000010d8087836 */ /* 0x040fe20000000000 */
[----:B------:R-:W-:Y:S01]  /*122f0*/  IABS R10, R10 ;  /* 0x0000000a000a7213 */ /* 0x000fe20000000000 */
[----:B------:R-:W-:Y:S01]  /*12300*/  VIADD R60, R216, 0xffffffe8 ;  /* 0xffffffe8d83c7836 */ /* 0x000fe20000000000 */
[----:B------:R-:W-:Y:S01]  /*12310*/  IABS R4, R4 ;  /* 0x0000000400047213 */ /* 0x000fe20000000000 */
[----:B------:R-:W-:Y:S01]  /*12320*/  VIADD R42, R217, 0xffffffe1 ;  /* 0xffffffe1d92a7836 */ /* 0x000fe20000000000 */
[----:B------:R-:W-:Y:S01]  /*12330*/  FSEL R185, R185, -INF , P1 ;  /* 0xff800000b9b97808 */ /* 0x000fe20000800000 */
[----:B------:R-:W-:Y:S01]  /*12340*/  VIADD R40, R217, 0xffffffe8 ;  /* 0xffffffe8d9287836 */ /* 0x000fe20000000000 */
[----:B------:R-:W-:Y:S01]  /*12350*/  IABS R13, R13 ;  /* 0x0000000d000d7213 */ /* 0x000fe20000000000 */
[----:B------:R-:W-:Y:S01]  /*12360*/  FFMA.FTZ R235, -R218, R0, R235 ;  /* 0x00000000daeb7223 */ /* 0x000fe200000101eb */
[----:B------:R-:W-:Y:S01]  /*12370*/  ISETP.GE.AND P1, PT, R58, R206, PT ;  /* 0x000000ce3a00720c */ /* 0x000fe20003f26270 */
[----:B------:R-:W-:Y:S01]  /*12380*/  VIADD R6, R216, 0xffffffe0 ;  /* 0xffffffe0d8067836 */ /* 0x000fe20000000000 */
[----:B------:R-:W-:Y:S01]  /*12390*/  I2FP.F32.S32 R10, R10 ;  /* 0x0000000a000a7245 */ /* 0x000fe20000201400 */
[----:B------:R-:W-:Y:S01]  /*123a0*/  FFMA.FTZ R247, -R218, R0, R247 ;  /* 0x00000000daf77223 */ /* 0x000fe200000101f7 */
[----:B------:R-:W-:Y:S01]  /*123b0*/  IABS R8, R8 ;  /* 0x0000000800087213 */ /* 0x000fe20000000000 */
[----:B------:R-:W-:Y:S01]  /*123c0*/  VIADD R0, R216, 0x1 ;  /* 0x00000001d8007836 */ /* 0x000fe20000000000 */
[----:B------:R-:W-:Y:S01]  /*123d0*/  I2FP.F32.S32 R4, R4 ;  /* 0x0000000400047245 */ /* 0x000fe20000201400 */
[CC--:B------:R-:W-:Y:S01]  /*123e0*/  FFMA.FTZ R231, -R218.reuse, R10.reuse, R231 ;  /* 0x0000000adae77223 */ /* 0x0c0fe200000101e7 */
[----:B------:R-:W-:Y:S01]  /*123f0*/  I2FP.F32.S32 R13, R13 ;  /* 0x0000000d000d7245 */ /* 0x000fe20000201400 */
[----:B------:R-:W-:Y:S01]  /*12400*/  FFMA.FTZ R177, -R218, R10, R177 ;  /* 0x0000000adab17223 */ /* 0x000fe200000101b1 */
[----:B------:R-:W-:Y:S01]  /*12410*/  FSEL R19, R155, -INF , P1 ;  /* 0xff8000009b137808 */ /* 0x000fe20000800000 */
[----:B------:R-:W-:Y:S01]  /*12420*/  VIADD R10, R216, 0xffffffe1 ;  /* 0xffffffe1d80a7836 */ /* 0x000fe20000000000 */
[----:B------:R-:W-:Y:S01]  /*12430*/  ISETP.GE.AND P1, PT, R56, R206, PT ;  /* 0x000000ce3800720c */ /* 0x000fe20003f26270 */
[C---:B------:R-:W-:Y:S01]  /*12440*/  FFMA.FTZ R151, -R218.reuse, R4, R151 ;  /* 0x00000004da977223 */ /* 0x040fe20000010197 */
[----:B------:R-:W-:Y:S01]  /*12450*/  I2FP.F32.S32 R8, R8 ;  /* 0x0000000800087245 */ /* 0x000fe20000201400 */
[C---:B------:R-:W-:Y:S01]  /*12460*/  FFMA.FTZ R139, -R218.reuse, R4, R139 ;  /* 0x00000004da8b7223 */ /* 0x040fe2000001018b */
[CC--:B------:R-:W-:Y:S01]  /*12470*/  FFMA.FTZ R62, -R218.reuse, R13.reuse, R47 ;  /* 0x0000000dda3e7223 */ /* 0x0c0fe2000001012f */
[----:B------:R-:W-:Y:S01]  /*12480*/  FFMA.FTZ R160, -R218, R13, R160 ;  /* 0x0000000ddaa07223 */ /* 0x000fe200000101a0 */
[----:B------:R-:W-:Y:S01]  /*12490*/  VIADD R4, R216, 0xffffffc9 ;  /* 0xffffffc9d8047836 */ /* 0x000fe20000000000 */
[----:B------:R-:W-:Y:S01]  /*124a0*/  FSEL R13, R163, -INF , P1 ;  /* 0xff800000a30d7808 */ /* 0x000fe20000800000 */
[----:B------:R-:W-:Y:S01]  /*124b0*/  FFMA.FTZ R237, -R218, R8, R237 ;  /* 0x00000008daed7223 */ /* 0x000fe200000101ed */
[----:B------:R-:W-:Y:S01]  /*124c0*/  ISETP.GE.AND P1, PT, R52, R206, PT ;  /* 0x000000ce3400720c */ /* 0x000fe20003f26270 */
[----:B------:R-:W-:Y:S01]  /*124d0*/  FFMA.FTZ R249, -R218, R8, R249 ;  /* 0x00000008daf97223 */ /* 0x000fe200000101f9 */
[----:B------:R-:W-:Y:S01]  /*124e0*/  IABS R10, R10 ;  /* 0x0000000a000a7213 */ /* 0x000fe20000000000 */
[C---:B------:R-:W-:Y:S01]  /*124f0*/  VIADD R8, R216.reuse, 0xffffffc0 ;  /* 0xffffffc0d8087836 */ /* 0x040fe20000000000 */
[----:B------:R-:W-:Y:S01]  /*12500*/  IABS R15, R15 ;  /* 0x0000000f000f7213 */ /* 0x000fe20000000000 */
[----:B------:R-:W-:Y:S01]  /*12510*/  VIADD R47, R217, 0xffffffd8 ;  /* 0xffffffd8d92f7836 */ /* 0x000fe20000000000 */
[----:B------:R-:W-:Y:S01]  /*12520*/  IABS R4, R4 ;  /* 0x0000000400047213 */ /* 0x000fe20000000000 */
[----:B------:R-:W-:Y:S01]  /*12530*/  VIADD R61, R216, 0xffffffe9 ;  /* 0xffffffe9d83d7836 */ /* 0x000fe20000000000 */
[----:B------:R-:W-:Y:S01]  /*12540*/  FSEL R27, R169, -INF , P1 ;  /* 0xff800000a91b7808 */ /* 0x000fe20000800000 */
[C---:B------:R-:W-:Y:S01]  /*12550*/  VIADD R29, R217.reuse, 0xfffffff8 ;  /* 0xfffffff8d91d7836 */ /* 0x040fe20000000000 */
[----:B------:R-:W-:Y:S01]  /*12560*/  ISETP.GE.AND P1, PT, R56, R204, PT ;  /* 0x000000cc3800720c */ /* 0x000fe20003f26270 */
[C---:B------:R-:W-:Y:S01]  /*12570*/  VIADD R32, R217.reuse, 0xfffffff0 ;  /* 0xfffffff0d9207836 */ /* 0x040fe20000000000 */
[----:B------:R-:W-:Y:S01]  /*12580*/  I2FP.F32.S32 R10, R10 ;  /* 0x0000000a000a7245 */ /* 0x000fe20000201400 */
[C---:B------:R-:W-:Y:S01]  /*12590*/  VIADD R26, R217.reuse, 0x8 ;  /* 0x00000008d91a7836 */ /* 0x040fe20000000000 */
[----:B------:R-:W-:Y:S01]  /*125a0*/  I2FP.F32.S32 R15, R15 ;  /* 0x0000000f000f7245 */ /* 0x000fe20000201400 */
[----:B------:R-:W-:Y:S01]  /*125b0*/  VIADD R23, R217, 0x10 ;  /* 0x00000010d9177836 */ /* 0x000fe20000000000 */
[----:B------:R-:W-:Y:S01]  /*125c0*/  I2FP.F32.S32 R4, R4 ;  /* 0x0000000400047245 */ /* 0x000fe20000201400 */
[C---:B------:R-:W-:Y:S01]  /*125d0*/  FFMA.FTZ R65, -R218.reuse, R10, R11 ;  /* 0x0000000ada417223 */ /* 0x040fe2000001010b */
[----:B------:R-:W-:Y:S01]  /*125e0*/  IABS R8, R8 ;  /* 0x0000000800087213 */ /* 0x000fe20000000000 */
[CC--:B------:R-:W-:Y:S01]  /*125f0*/  FFMA.FTZ R7, -R218.reuse, R15.reuse, R7 ;  /* 0x0000000fda077223 */ /* 0x0c0fe20000010107 */
[----:B------:R-:W-:Y:S01]  /*12600*/  FSEL R21, R153, -INF , P4 ;  /* 0xff80000099157808 */ /* 0x000fe20002000000 */
[C---:B------:R-:W-:Y:S01]  /*12610*/  FFMA.FTZ R164, -R218.reuse, R15, R164 ;  /* 0x0000000fdaa47223 */ /* 0x040fe200000101a4 */
[----:B------:R-:W-:Y:S01]  /*12620*/  IABS R63, R63 ;  /* 0x0000003f003f7213 */ /* 0x000fe20000000000 */
[CC--:B------:R-:W-:Y:S01]  /*12630*/  FFMA.FTZ R135, -R218.reuse, R4.reuse, R135 ;  /* 0x00000004da877223 */ /* 0x0c0fe20000010187 */
[----:B------:R-:W-:Y:S01]  /*12640*/  FSEL R48, R167, -INF , P1 ;  /* 0xff800000a7307808 */ /* 0x000fe20000800000 */
[----:B------:R-:W-:Y:S01]  /*12650*/  FFMA.FTZ R55, -R218, R4, R55 ;  /* 0x00000004da377223 */ /* 0x000fe20000010137 */
[----:B------:R-:W-:Y:S01]  /*12660*/  ISETP.GE.AND P4, PT, R57, R206, PT ;  /* 0x000000ce3900720c */ /* 0x000fe20003f86270 */
[----:B------:R-:W-:Y:S01]  /*12670*/  IMAD.MOV.U32 R11, RZ, RZ, R8 ;  /* 0x000000ffff0b7224 */ /* 0x000fe200078e0008 */
[-C--:B------:R-:W-:Y:S01]  /*12680*/  ISETP.GE.AND P1, PT, R52, R204.reuse, PT ;  /* 0x000000cc3400720c */ /* 0x080fe20003f26270 */
[----:B------:R-:W-:Y:S01]  /*12690*/  VIADD R24, R217, 0x9 ;  /* 0x00000009d9187836 */ /* 0x000fe20000000000 */
        /* <DEDUP_REMOVED lines=8> */
[----:B------:R-:W-:Y:S01]  /*12720*/  ISETP.GE.AND P0, PT, R50, R206, PT ;  /* 0x000000ce3200720c */ /* 0x000fe20003f06270 */
[----:B------:R-:W-:Y:S01]  /*12730*/  VIADD R46, R217, 0xffffffd9 ;  /* 0xffffffd9d92e7836 */ /* 0x000fe20000000000 */
[----:B------:R-:W-:Y:S01]  /*12740*/  IABS R60, R60 ;  /* 0x0000003c003c7213 */ /* 0x000fe20000000000 */
[----:B------:R-:W-:Y:S01]  /*12750*/  FFMA.FTZ R147, -R218, R10, R147 ;  /* 0x0000000ada937223 */ /* 0x000fe20000010193 */
[----:B------:R-:W-:Y:S01]  /*12760*/  FSEL R35, R173, -INF , P1 ;  /* 0xff800000ad237808 */ /* 0x000fe20000800000 */
[----:B------:R-:W-:Y:S01]  /*12770*/  VIADD R10, R216, 0xffffffc1 ;  /* 0xffffffc1d80a7836 */ /* 0x000fe20000000000 */
[----:B------:R-:W-:Y:S01]  /*12780*/  ISETP.GE.AND P1, PT, R42, R206, PT ;  /* 0x000000ce2a00720c */ /* 0x000fe20003f26270 */
[C---:B------:R-:W-:Y:S01]  /*12790*/  VIADD R18, R217.reuse, 0x19 ;  /* 0x00000019d9127836 */ /* 0x040fe20000000000 */
[----:B------:R-:W-:Y:S01]  /*127a0*/  I2FP.F32.S32 R11, R11 ;  /* 0x0000000b000b7245 */ /* 0x000fe20000201400 */
[C---:B------:R-:W-:Y:S01]  /*127b0*/  VIADD R5, R217.reuse, 0x39 ;  /* 0x00000039d9057836 */ /* 0x040fe20000000000 */
[----:B------:R-:W-:Y:S01]  /*127c0*/  I2FP.F32.S32 R60, R60 ;  /* 0x0000003c003c7245 */ /* 0x000fe20000201400 */
[----:B------:R-:W-:Y:S01]  /*127d0*/  VIADD R16, R217, 0x20 ;  /* 0x00000020d9107836 */ /* 0x000fe20000000000 */
[----:B------:R-:W-:Y:S01]  /*127e0*/  FSEL R17, R159, -INF , P4 ;  /* 0xff8000009f117808 */ /* 0x000fe20002000000 */
[C---:B------:R-:W-:Y:S01]  /*127f0*/  FFMA.FTZ R128, -R218.reuse, R11, R128 ;  /* 0x0000000bda807223 */ /* 0x040fe20000010180 */
[----:B------:R-:W-:Y:S01]  /*12800*/  FSEL R25, R171, -INF , P0 ;  /* 0xff800000ab197808 */ /* 0x000fe20000000000 */
[C---:B------:R-:W-:Y:S01]  /*12810*/  FFMA.FTZ R66, -R218.reuse, R60, R45 ;  /* 0x0000003cda427223 */ /* 0x040fe2000001012d */
[----:B------:R-:W-:Y:S01]  /*12820*/  ISETP.GE.AND P0, PT, R47, R206, PT ;  /* 0x000000ce2f00720c */ /* 0x000fe20003f06270 */
[----:B------:R-:W-:Y:S01]  /*12830*/  VIADD R45, R217, 0xffffffe0 ;  /* 0xffffffe0d92d7836 */ /* 0x000fe20000000000 */
[----:B------:R-:W-:Y:S01]  /*12840*/  ISETP.GE.AND P4, PT, R57, R204, PT ;  /* 0x000000cc3900720c */ /* 0x000fe20003f86270 */
[----:B------:R-:W-:Y:S01]  /*12850*/  FFMA.FTZ R60, -R218, R60, R49 ;  /* 0x0000003cda3c7223 */ /* 0x000fe20000010131 */
[----:B------:R-:W-:Y:S01]  /*12860*/  FSEL R191, R191, -INF , P1 ;  /* 0xff800000bfbf7808 */ /* 0x000fe20000800000 */
[----:B------:R-:W-:Y:S01]  /*12870*/  VIADD R215, R215, 0xffffff80 ;  /* 0xffffff80d7d77836 */ /* 0x000fe20000000000 */
[-C--:B------:R-:W-:Y:S02]  /*12880*/  ISETP.GE.AND P1, PT, R40, R206.reuse, PT ;  /* 0x000000ce2800720c */ /* 0x080fe40003f26270 */
[----:B------:R-:W-:Y:S02]  /*12890*/  FSEL R11, R165, -INF , P4 ;  /* 0xff800000a50b7808 */ /* 0x000fe40002000000 */
[----:B------:R-:W-:Y:S02]  /*128a0*/  FSEL R43, R177, -INF , P0 ;  /* 0xff800000b12b7808 */ /* 0x000fe40000000000 */
[----:B------:R-:W-:Y:S02]  /*128b0*/  ISETP.GE.AND P4, PT, R46, R206, PT ;  /* 0x000000ce2e00720c */ /* 0x000fe40003f86270 */
[----:B------:R-:W-:Y:S02]  /*128c0*/  FSEL R39, R235, -INF , P1 ;  /* 0xff800000eb277808 */ /* 0x000fe40000800000 */
[-C--:B------:R-:W-:Y:S02]  /*128d0*/  ISETP.GE.AND P0, PT, R50, R204.reuse, PT ;  /* 0x000000cc3200720c */ /* 0x080fe40003f06270 */
[----:B------:R-:W-:Y:S02]  /*128e0*/  ISETP.GE.AND P1, PT, R42, R204, PT ;  /* 0x000000cc2a00720c */ /* 0x000fe40003f26270 */
[----:B------:R-:W-:Y:S02]  /*128f0*/  FSEL R41, R179, -INF , P4 ;  /* 0xff800000b3297808 */ /* 0x000fe40002000000 */
[----:B------:R-:W-:Y:S02]  /*12900*/  FSEL R33, R175, -INF , P0 ;  /* 0xff800000af217808 */ /* 0x000fe40000000000 */
[----:B------:R-:W-:Y:S02]  /*12910*/  IABS R6, R6 ;  /* 0x0000000600067213 */ /* 0x000fe40000000000 */
[----:B------:R-:W-:Y:S02]  /*12920*/  ISETP.GE.AND P4, PT, R45, R206, PT ;  /* 0x000000ce2d00720c */ /* 0x000fe40003f86270 */
[----:B------:R-:W-:Y:S02]  /*12930*/  ISETP.GE.AND P0, PT, R47, R204, PT ;  /* 0x000000cc2f00720c */ /* 0x000fe40003f06270 */
[----:B------:R-:W-:Y:S02]  /*12940*/  FSEL R34, R233, -INF , P1 ;  /* 0xff800000e9227808 */ /* 0x000fe40000800000 */
[----:B------:R-:W-:Y:S02]  /*12950*/  ISETP.GE.AND P1, PT, R31, R206, PT ;  /* 0x000000ce1f00720c */ /* 0x000fe40003f26270 */
[----:B------:R-:W-:Y:S02]  /*12960*/  IABS R0, R0 ;  /* 0x0000000000007213 */ /* 0x000fe40000000000 */
[----:B------:R-:W-:Y:S02]  /*12970*/  I2FP.F32.S32 R6, R6 ;  /* 0x0000000600067245 */ /* 0x000fe40000201400 */
[----:B------:R-:W-:Y:S02]  /*12980*/  IABS R61, R61 ;  /* 0x0000003d003d7213 */ /* 0x000fe40000000000 */
[----:B------:R-:W-:Y:S01]  /*12990*/  FSEL R189, R189, -INF , P4 ;  /* 0xff800000bdbd7808 */ /* 0x000fe20002000000 */
[CC--:B------:R-:W-:Y:S01]  /*129a0*/  FFMA.FTZ R64, -R218.reuse, R6.reuse, R37 ;  /* 0x00000006da407223 */ /* 0x0c0fe20000010125 */
[----:B------:R-:W-:Y:S01]  /*129b0*/  FSEL R51, R181, -INF , P0 ;  /* 0xff800000b5337808 */ /* 0x000fe20000000000 */
[----:B------:R-:W-:Y:S01]  /*129c0*/  FFMA.FTZ R145, -R218, R6, R145 ;  /* 0x00000006da917223 */ /* 0x000fe20000010191 */
[----:B------:R-:W-:Y:S01]  /*129d0*/  ISETP.GE.AND P4, PT, R46, R204, PT ;  /* 0x000000cc2e00720c */ /* 0x000fe20003f86270 */
[----:B------:R-:W-:Y:S01]  /*129e0*/  VIADD R6, R216, 0xffffffd0 ;  /* 0xffffffd0d8067836 */ /* 0x000fe20000000000 */
[C---:B------:R-:W-:Y:S02]  /*129f0*/  ISETP.GE.AND P0, PT, R38.reuse, R206, PT ;  /* 0x000000ce2600720c */ /* 0x040fe40003f06270 */
[----:B------:R-:W-:Y:S02]  /*12a00*/  FSEL R165, R245, -INF , P1 ;  /* 0xff800000f5a57808 */ /* 0x000fe40000800000 */
[----:B------:R-:W-:Y:S02]  /*12a10*/  I2FP.F32.S32 R0, R0 ;  /* 0x0000000000007245 */ /* 0x000fe40000201400 */
[----:B------:R-:W-:Y:S02]  /*12a20*/  ISETP.GE.AND P1, PT, R38, R204, PT ;  /* 0x000000cc2600720c */ /* 0x000fe40003f26270 */
[----:B------:R-:W-:Y:S01]  /*12a30*/  I2FP.F32.S32 R61, R61 ;  /* 0x0000003d003d7245 */ /* 0x000fe20000201400 */
[CC--:B------:R-:W-:Y:S01]  /*12a40*/  FFMA.FTZ R251, -R218.reuse, R0.reuse, R251 ;  /* 0x00000000dafb7223 */ /* 0x0c0fe200000101fb */
[----:B------:R-:W-:Y:S01]  /*12a50*/  FSEL R37, R237, -INF , P0 ;  /* 0xff800000ed257808 */ /* 0x000fe20000000000 */
[C---:B------:R-:W-:Y:S01]  /*12a60*/  FFMA.FTZ R158, -R218.reuse, R0, R158 ;  /* 0x00000000da9e7223 */ /* 0x040fe2000001019e */
[----:B------:R-:W-:Y:S01]  /*12a70*/  FSEL R49, R183, -INF , P4 ;  /* 0xff800000b7317808 */ /* 0x000fe20002000000 */
[CC--:B------:R-:W-:Y:S01]  /*12a80*/  FFMA.FTZ R44, -R218.reuse, R61.reuse, R44 ;  /* 0x0000003dda2c7223 */ /* 0x0c0fe2000001012c */
[----:B------:R-:W-:Y:S01]  /*12a90*/  ISETP.GE.AND P4, PT, R45, R204, PT ;  /* 0x000000cc2d00720c */ /* 0x000fe20003f86270 */
[----:B------:R-:W-:Y:S01]  /*12aa0*/  FFMA.FTZ R61, -R218, R61, R36 ;  /* 0x0000003dda3d7223 */ /* 0x000fe20000010124 */
[----:B------:R-:W-:Y:S01]  /*12ab0*/  FSEL R237, R241, -INF , P1 ;  /* 0xff800000f1ed7808 */ /* 0x000fe20000800000 */
[----:B------:R-:W-:Y:S01]  /*12ac0*/  VIADD R0, R216, 0xffffffd8 ;  /* 0xffffffd8d8007836 */ /* 0x000fe20000000000 */
        /* <DEDUP_REMOVED lines=13> */
[----:B------:R-:W-:Y:S02]  /*12ba0*/  IABS R0, R0 ;  /* 0x0000000000007213 */ /* 0x000fe40000000000 */
[----:B------:R-:W-:Y:S02]  /*12bb0*/  FSEL R152, R152, -INF , P1 ;  /* 0xff80000098987808 */ /* 0x000fe40000800000 */
[-C--:B------:R-:W-:Y:S02]  /*12bc0*/  ISETP.GE.AND P1, PT, R26, R206.reuse, PT ;  /* 0x000000ce1a00720c */ /* 0x080fe40003f26270 */
[----:B------:R-:W-:Y:S02]  /*12bd0*/  FSEL R154, R154, -INF , P4 ;  /* 0xff8000009a9a7808 */ /* 0x000fe40002000000 */
[----:B------:R-:W-:Y:S02]  /*12be0*/  FSEL R183, R9, -INF , P1 ;  /* 0xff80000009b77808 */ /* 0x000fe40000800000 */
[CC--:B------:R-:W-:Y:S02]  /*12bf0*/  ISETP.GE.AND P1, PT, R23.reuse, R206.reuse, PT ;  /* 0x000000ce1700720c */ /* 0x0c0fe40003f26270 */
[----:B------:R-:W-:Y:S02]  /*12c00*/  ISETP.GE.AND P4, PT, R24, R206, PT ;  /* 0x000000ce1800720c */ /* 0x000fe40003f86270 */
[----:B------:R-:W-:Y:S02]  /*12c10*/  FSEL R44, R44, -INF , P1 ;  /* 0xff8000002c2c7808 */ /* 0x000fe40000800000 */
[----:B------:R-:W-:Y:S02]  /*12c20*/  ISETP.GE.AND P1, PT, R24, R204, PT ;  /* 0x000000cc1800720c */ /* 0x000fe40003f26270 */
[----:B------:R-:W-:Y:S02]  /*12c30*/  I2FP.F32.S32 R0, R0 ;  /* 0x0000000000007245 */ /* 0x000fe40000201400 */
[----:B------:R-:W-:Y:S02]  /*12c40*/  FSEL R164, R164, -INF , P1 ;  /* 0xff800000a4a47808 */ /* 0x000fe40000800000 */
[----:B------:R-:W-:Y:S01]  /*12c50*/  ISETP.GE.AND P1, PT, R23, R204, PT ;  /* 0x000000cc1700720c */ /* 0x000fe20003f26270 */
[C---:B------:R-:W-:Y:S01]  /*12c60*/  FFMA.FTZ R149, -R218.reuse, R0, R149 ;  /* 0x00000000da957223 */ /* 0x040fe20000010195 */
[----:B------:R-:W-:Y:S01]  /*12c70*/  IABS R8, R8 ;  /* 0x0000000800087213 */ /* 0x000fe20000000000 */
[----:B------:R-:W-:Y:S01]  /*12c80*/  FFMA.FTZ R137, -R218, R0, R137 ;  /* 0x00000000da897223 */ /* 0x000fe20000010189 */
[----:B------:R-:W-:Y:S01]  /*12c90*/  FSEL R160, R160, -INF , P4 ;  /* 0xff800000a0a07808 */ /* 0x000fe20002000000 */
[----:B------:R-:W-:Y:S01]  /*12ca0*/  VIADD R0, R216, 0xffffffc8 ;  /* 0xffffffc8d8007836 */ /* 0x000fe20000000000 */
[----:B------:R-:W-:Y:S01]  /*12cb0*/  ISETP.GE.AND P4, PT, R22, R206, PT ;  /* 0x000000ce1600720c */ /* 0x000fe20003f86270 */
[----:B------:R-:W-:Y:S01]  /*12cc0*/  VIADD R216, R216, 0x80 ;  /* 0x00000080d8d87836 */ /* 0x000fe20000000000 */
        /* <DEDUP_REMOVED lines=8> */
[----:B------:R-:W-:Y:S02]  /*12d50*/  ISETP.GE.AND P4, PT, R20, R206, PT ;  /* 0x000000ce1400720c */ /* 0x000fe40003f86270 */
[----:B------:R-:W-:Y:S02]  /*12d60*/  FSEL R149, R149, -INF , P1 ;  /* 0xff80000095957808 */ /* 0x000fe40000800000 */
[----:B------:R-:W-:Y:S02]  /*12d70*/  IABS R10, R10 ;  /* 0x0000000a000a7213 */ /* 0x000fe40000000000 */
[----:B------:R-:W-:Y:S02]  /*12d80*/  I2FP.F32.S32 R6, R6 ;  /* 0x0000000600067245 */ /* 0x000fe40000201400 */
[----:B------:R-:W-:Y:S02]  /*12d90*/  ISETP.GE.AND P1, PT, R12, R206, PT ;  /* 0x000000ce0c00720c */ /* 0x000fe40003f26270 */
[----:B------:R-:W-:Y:S01]  /*12da0*/  IABS R0, R0 ;  /* 0x0000000000007213 */ /* 0x000fe20000000000 */
[CC--:B------:R-:W-:Y:S01]  /*12db0*/  FFMA.FTZ R141, -R218.reuse, R6.reuse, R141 ;  /* 0x00000006da8d7223 */ /* 0x0c0fe2000001018d */
[----:B------:R-:W-:Y:S01]  /*12dc0*/  FSEL R159, R65, -INF , P4 ;  /* 0xff800000419f7808 */ /* 0x000fe20002000000 */
[----:B------:R-:W-:Y:S01]  /*12dd0*/  FFMA.FTZ R129, -R218, R6, R129 ;  /* 0x00000006da817223 */ /* 0x000fe20000010181 */
[----:B------:R-:W-:Y:S01]  /*12de0*/  I2FP.F32.S32 R10, R10 ;  /* 0x0000000a000a7245 */ /* 0x000fe20000201400 */
[----:B------:R-:W-:Y:S01]  /*12df0*/  VIADD R6, R217, 0x31 ;  /* 0x00000031d9067836 */ /* 0x000fe20000000000 */
[----:B------:R-:W-:Y:S02]  /*12e00*/  ISETP.GE.AND P4, PT, R22, R204, PT ;  /* 0x000000cc1600720c */ /* 0x000fe40003f86270 */
[----:B------:R-:W-:Y:S01]  /*12e10*/  FSEL R143, R143, -INF , P1 ;  /* 0xff8000008f8f7808 */ /* 0x000fe20000800000 */
[----:B------:R-:W-:Y:S01]  /*12e20*/  FFMA.FTZ R127, -R218, R10, R127 ;  /* 0x0000000ada7f7223 */ /* 0x000fe2000001017f */
[----:B------:R-:W-:Y:S01]  /*12e30*/  I2FP.F32.S32 R0, R0 ;  /* 0x0000000000007245 */ /* 0x000fe20000201400 */
[C---:B------:R-:W-:Y:S01]  /*12e40*/  VIADD R10, R217.reuse, 0x29 ;  /* 0x00000029d90a7836 */ /* 0x040fe20000000000 */
[----:B------:R-:W-:Y:S02]  /*12e50*/  ISETP.GE.AND P1, PT, R28, R205, PT ;  /* 0x000000cd1c00720c */ /* 0x000fe40003f26270 */
[----:B------:R-:W-:Y:S01]  /*12e60*/  FSEL R161, R62, -INF , P4 ;  /* 0xff8000003ea17808 */ /* 0x000fe20002000000 */
[----:B------:R-:W-:Y:S01]  /*12e70*/  FFMA.FTZ R133, -R218, R0, R133 ;  /* 0x00000000da857223 */ /* 0x000fe20000010185 */
[----:B------:R-:W-:Y:S01]  /*12e80*/  ISETP.GE.AND P0, PT, R32, R206, PT ;  /* 0x000000ce2000720c */ /* 0x000fe20003f06270 */
[----:B------:R-:W-:Y:S01]  /*12e90*/  FFMA.FTZ R54, -R218, R0, R54 ;  /* 0x00000000da367223 */ /* 0x000fe20000010136 */
[----:B------:R-:W-:Y:S01]  /*12ea0*/  ISETP.GE.AND P4, PT, R20, R204, PT ;  /* 0x000000cc1400720c */ /* 0x000fe20003f86270 */
[----:B------:R-:W-:Y:S01]  /*12eb0*/  VIADD R0, R217, 0x38 ;  /* 0x00000038d9007836 */ /* 0x000fe20000000000 */
[----:B------:R-:W-:Y:S02]  /*12ec0*/  FSEL R173, R59, -INF , !P1 ;  /* 0xff8000003bad7808 */ /* 0x000fe40004800000 */
[----:B------:R-:W-:Y:S02]  /*12ed0*/  ISETP.GE.AND P1, PT, R6, R206, PT ;  /* 0x000000ce0600720c */ /* 0x000fe40003f26270 */
[----:B------:R-:W-:Y:S02]  /*12ee0*/  FSEL R235, R243, -INF , P0 ;  /* 0xff800000f3eb7808 */ /* 0x000fe40000000000 */
[----:B------:R-:W-:Y:S02]  /*12ef0*/  ISETP.GE.AND P0, PT, R40, R204, PT ;  /* 0x000000cc2800720c */ /* 0x000fe40003f06270 */
[----:B------:R-:W-:Y:S02]  /*12f00*/  FSEL R155, R61, -INF , P4 ;  /* 0xff8000003d9b7808 */ /* 0x000fe40002000000 */
[C---:B------:R-:W-:Y:S02]  /*12f10*/  ISETP.GE.AND P4, PT, R10.reuse, R206, PT ;  /* 0x000000ce0a00720c */ /* 0x040fe40003f86270 */
        /* <DEDUP_REMOVED lines=18> */
[----:B------:R-:W-:Y:S02]  /*13040*/  FSEL R185, R185, -INF , !P4 ;  /* 0xff800000b9b97808 */ /* 0x000fe40006000000 */
[----:B------:R-:W-:Y:S02]  /*13050*/  FSEL R13, R13, -INF , !P6 ;  /* 0xff8000000d0d7808 */ /* 0x000fe40007000000 */
[----:B------:R-:W-:Y:S02]  /*13060*/  FSEL R55, R55, -INF , P1 ;  /* 0xff80000037377808 */ /* 0x000fe40000800000 */
[-C--:B------:R-:W-:Y:S02]  /*13070*/  ISETP.GE.AND P4, PT, R5, R206.reuse, PT ;  /* 0x000000ce0500720c */ /* 0x080fe40003f86270 */
[-C--:B------:R-:W-:Y:S02]  /*13080*/  ISETP.GE.AND P1, PT, R57, R205.reuse, PT ;  /* 0x000000cd3900720c */ /* 0x080fe40003f26270 */
[----:B------:R-:W-:Y:S02]  /*13090*/  ISETP.GE.AND P6, PT, R52, R205, PT ;  /* 0x000000cd3400720c */ /* 0x000fe40003fc6270 */
[----:B------:R-:W-:Y:S02]  /*130a0*/  FSEL R157, R64, -INF , P0 ;  /* 0xff800000409d7808 */ /* 0x000fe40000000000 */
[----:B------:R-:W-:Y:S02]  /*130b0*/  ISETP.GE.AND P0, PT, R16, R206, PT ;  /* 0x000000ce1000720c */ /* 0x000fe40003f06270 */
[----:B------:R-:W-:Y:S02]  /*130c0*/  FSEL R128, R128, -INF , P4 ;  /* 0xff80000080807808 */ /* 0x000fe40002000000 */
[----:B------:R-:W-:Y:S02]  /*130d0*/  FSEL R15, R15, -INF , !P1 ;  /* 0xff8000000f0f7808 */ /* 0x000fe40004800000 */
[----:B------:R-:W-:Y:S02]  /*130e0*/  FSEL R27, R27, -INF , !P6 ;  /* 0xff8000001b1b7808 */ /* 0x000fe40007000000 */
[-C--:B------:R-:W-:Y:S02]  /*130f0*/  ISETP.GE.AND P4, PT, R6, R204.reuse, PT ;  /* 0x000000cc0600720c */ /* 0x080fe40003f86270 */
[----:B------:R-:W-:Y:S02]  /*13100*/  FSEL R4, R4, -INF , !P5 ;  /* 0xff80000004047808 */ /* 0x000fe40006800000 */
[----:B------:R-:W-:Y:S02]  /*13110*/  ISETP.GE.AND P1, PT, R56, R203, PT ;  /* 0x000000cb3800720c */ /* 0x000fe40003f26270 */
[C---:B------:R-:W-:Y:S02]  /*13120*/  ISETP.GE.AND P5, PT, R50.reuse, R205, PT ;  /* 0x000000cd3200720c */ /* 0x040fe40003fa6270 */
[----:B------:R-:W-:Y:S02]  /*13130*/  ISETP.GE.AND P6, PT, R50, R203, PT ;  /* 0x000000cb3200720c */ /* 0x000fe40003fc6270 */
[----:B------:R-:W-:Y:S02]  /*13140*/  FSEL R151, R151, -INF , P0 ;  /* 0xff80000097977808 */ /* 0x000fe40000000000 */
[-C--:B------:R-:W-:Y:S02]  /*13150*/  ISETP.GE.AND P0, PT, R18, R204.reuse, PT ;  /* 0x000000cc1200720c */ /* 0x080fe40003f06270 */
[----:B------:R-:W-:Y:S02]  /*13160*/  FSEL R129, R129, -INF , P4 ;  /* 0xff80000081817808 */ /* 0x000fe40002000000 */
[-C--:B------:R-:W-:Y:S02]  /*13170*/  ISETP.GE.AND P4, PT, R58, R205.reuse, PT ;  /* 0x000000cd3a00720c */ /* 0x080fe40003f86270 */
        /* <DEDUP_REMOVED lines=9> */
[----:B------:R-:W-:Y:S02]  /*13210*/  FSEL R247, R36, -INF , !P6 ;  /* 0xff80000024f77808 */ /* 0x000fe40007000000 */
[-C--:B------:R-:W-:Y:S02]  /*13220*/  ISETP.GE.AND P4, PT, R57, R203.reuse, PT ;  /* 0x000000cb3900720c */ /* 0x080fe40003f86270 */
[----:B------:R-:W-:Y:S02]  /*13230*/  FSEL R43, R43, -INF , !P5 ;  /* 0xff8000002b2b7808 */ /* 0x000fe40006800000 */
[----:B------:R-:W-:Y:S02]  /*13240*/  FSEL R51, R51, -INF , !P1 ;  /* 0xff80000033337808 */ /* 0x000fe40004800000 */
[----:B------:R-:W-:Y:S02]  /*13250*/  ISETP.GE.AND P5, PT, R46, R203, PT ;  /* 0x000000cb2e00720c */ /* 0x000fe40003fa6270 */
        /* <DEDUP_REMOVED lines=23> */
[----:B------:R-:W-:Y:S02]  /*133d0*/  FSEL R251, R189, -INF , !P4 ;  /* 0xff800000bdfb7808 */ /* 0x000fe40006000000 */
[----:B------:R-:W-:Y:S02]  /*133e0*/  ISETP.GE.AND P0, PT, R0, R206, PT ;  /* 0x000000ce0000720c */ /* 0x000fe40003f06270 */
[----:B------:R-:W-:Y:S02]  /*133f0*/  FSEL R171, R171, -INF , !P1 ;  /* 0xff800000abab7808 */ /* 0x000fe40004800000 */
[----:B------:R-:W-:Y:S02]  /*13400*/  FSEL R189, R7, -INF , !P5 ;  /* 0xff80000007bd7808 */ /* 0x000fe40006800000 */
[----:B------:R-:W-:Y:S02]  /*13410*/  FSEL R175, R154, -INF , !P6 ;  /* 0xff8000009aaf7808 */ /* 0x000fe40007000000 */
[C---:B------:R-:W-:Y:S02]  /*13420*/  ISETP.GE.AND P1, PT, R26.reuse, R205, PT ;  /* 0x000000cd1a00720c */ /* 0x040fe40003f26270 */
[-C--:B------:R-:W-:Y:S02]  /*13430*/  ISETP.GE.AND P5, PT, R26, R203.reuse, PT ;  /* 0x000000cb1a00720c */ /* 0x080fe40003fa6270 */
[----:B------:R-:W-:Y:S02]  /*13440*/  ISETP.GE.AND P6, PT, R217, R203, PT ;  /* 0x000000cbd900720c */ /* 0x000fe40003fc6270 */
[----:B------:R-:W-:Y:S02]  /*13450*/  FSEL R127, R127, -INF , P0 ;  /* 0xff8000007f7f7808 */ /* 0x000fe40000000000 */
[----:B------:R-:W-:Y:S02]  /*13460*/  ISETP.GE.AND P0, PT, R5, R204, PT ;  /* 0x000000cc0500720c */ /* 0x000fe40003f06270 */
[----:B------:R-:W-:Y:S02]  /*13470*/  FSEL R179, R162, -INF , !P5 ;  /* 0xff800000a2b37808 */ /* 0x000fe40006800000 */
[----:B------:R-:W-:Y:S02]  /*13480*/  FSEL R183, R183, -INF , !P1 ;  /* 0xff800000b7b77808 */ /* 0x000fe40004800000 */
[----:B------:R-:W-:Y:S02]  /*13490*/  FSEL R187, R158, -INF , !P6 ;  /* 0xff8000009ebb7808 */ /* 0x000fe40007000000 */
[C---:B------:R-:W-:Y:S02]  /*134a0*/  ISETP.GE.AND P1, PT, R23.reuse, R205, PT ;  /* 0x000000cd1700720c */ /* 0x040fe40003f26270 */
[----:B------:R-:W-:Y:S02]  /*134b0*/  ISETP.GE.AND P6, PT, R23, R203, PT ;  /* 0x000000cb1700720c */ /* 0x000fe40003fc6270 */
[----:B------:R-:W-:Y:S02]  /*134c0*/  ISETP.GE.AND P5, PT, R18, R205, PT ;  /* 0x000000cd1200720c */ /* 0x000fe40003fa6270 */
[----:B------:R-:W-:Y:S02]  /*134d0*/  FSEL R54, R54, -INF , P0 ;  /* 0xff80000036367808 */ /* 0x000fe40000000000 */
[-C--:B------:R-:W-:Y:S01]  /*134e0*/  ISETP.GE.AND P0, PT, R58, R203.reuse, PT ;  /* 0x000000cb3a00720c */ /* 0x080fe20003f06270 */
[----:B------:R-:W-:Y:S01]  /*134f0*/  IMAD R58, R195, 0x2, R194 ;  /* 0x00000002c33a7824 */ /* 0x000fe200078e02c2 */
[----:B------:R-:W-:Y:S02]  /*13500*/  FSEL R169, R44, -INF , !P1 ;  /* 0xff8000002ca97808 */ /* 0x000fe40004800000 */
[----:B------:R-:W-:Y:S01]  /*13510*/  FSEL R163, R163, -INF , !P6 ;  /* 0xff800000a3a37808 */ /* 0x000fe20007000000 */
[----:B------:R-:W-:Y:S01]  /*13520*/  VIADD R59, R58, 0x9020 ;  /* 0x000090203a3b7836 */ /* 0x000fe20000000000 */
[----:B------:R-:W-:Y:S01]  /*13530*/  FSEL R157, R157, -INF , !P5 ;  /* 0xff8000009d9d7808 */ /* 0x000fe20006800000 */
[----:B------:R-:W-:Y:S01]  /*13540*/  LDSM.16.MT88.4 R44, [R58+0xd000] ;  /* 0x00d000003a2c783b */ /* 0x000fe20000004200 */
[----:B------:R-:W-:Y:S02]  /*13550*/  ISETP.GE.AND P1, PT, R22, R203, PT ;  /* 0x000000cb1600720c */ /* 0x000fe40003f26270 */
[C---:B------:R-:W-:Y:S02]  /*13560*/  ISETP.GE.AND P5, PT, R16.reuse, R205, PT ;  /* 0x000000cd1000720c */ /* 0x040fe40003fa6270 */
        /* <DEDUP_REMOVED lines=8> */
[C---:B------:R-:W-:Y:S02]  /*135f0*/  ISETP.GE.AND P1, PT, R14.reuse, R205, PT ;  /* 0x000000cd0e00720c */ /* 0x040fe40003f26270 */
[----:B------:R-:W-:Y:S02]  /*13600*/  ISETP.GE.AND P5, PT, R14, R203, PT ;  /* 0x000000cb0e00720c */ /* 0x000fe40003fa6270 */
[----:B------:R-:W-:Y:S02]  /*13610*/  FMNMX3.FTZ R14, R117, R4, R17, !PT ;  /* 0x00000004750e7276 */ /* 0x000fe40007810011 */
[----:B------:R-:W-:Y:S02]  /*13620*/  FSEL R35, R35, -INF , !P0 ;  /* 0xff80000023237808 */ /* 0x000fe40004000000 */
        /* <DEDUP_REMOVED lines=9> */
[C---:B------:R-:W-:Y:S01]  /*136c0*/  ISETP.GE.AND P4, PT, R217.reuse, R205, PT ;  /* 0x000000cdd900720c */ /* 0x040fe20003f86270 */
[----:B------:R-:W-:Y:S01]  /*136d0*/  VIADD R217, R217, 0xffffff80 ;  /* 0xffffff80d9d97836 */ /* 0x000fe20000000000 */
[----:B------:R-:W-:Y:S02]  /*136e0*/  FMNMX3.FTZ R14, R14, R35, R33, !PT ;  /* 0x000000230e0e7276 */ /* 0x000fe40007810021 */
[----:B------:R-:W-:Y:S02]  /*136f0*/  FSEL R243, R39, -INF , !P0 ;  /* 0xff80000027f37808 */ /* 0x000fe40004000000 */
[----:B------:R-:W-:Y:S02]  /*13700*/  FSEL R191, R156, -INF , !P4 ;  /* 0xff8000009cbf7808 */ /* 0x000fe40006000000 */
[----:B------:R-:W-:Y:S02]  /*13710*/  FMNMX3.FTZ R16, R16, R251, R249, !PT ;  /* 0x000000fb10107276 */ /* 0x000fe400078100f9 */
[----:B------:R-:W-:Y:S02]  /*13720*/  ISETP.GE.AND P0, PT, R38, R203, PT ;  /* 0x000000cb2600720c */ /* 0x000fe40003f06270 */
[----:B------:R-:W-:Y:S02]  /*13730*/  ISETP.GE.AND P4, PT, R24, R205, PT ;  /* 0x000000cd1800720c */ /* 0x000fe40003f86270 */
[----:B------:R-:W-:Y:S02]  /*13740*/  FMNMX3.FTZ R14, R14, R51, R49, !PT ;  /* 0x000000330e0e7276 */ /* 0x000fe40007810031 */
[----:B------:R-:W-:Y:S02]  /*13750*/  FMNMX3.FTZ R16, R16, R243, R241, !PT ;  /* 0x000000f310107276 */ /* 0x000fe400078100f1 */
[----:B------:R-:W-:Y:S02]  /*13760*/  FSEL R181, R160, -INF , !P4 ;  /* 0xff800000a0b57808 */ /* 0x000fe40006000000 */
[----:B------:R-:W-:Y:S02]  /*13770*/  FSEL R237, R237, -INF , !P0 ;  /* 0xff800000eded7808 */ /* 0x000fe40004000000 */
[----:B------:R-:W-:Y:S02]  /*13780*/  FMNMX3.FTZ R14, R14, R247, R245, !PT ;  /* 0x000000f70e0e7276 */ /* 0x000fe400078100f5 */
[----:B------:R-:W-:Y:S02]  /*13790*/  ISETP.GE.AND P4, PT, R22, R205, PT ;  /* 0x000000cd1600720c */ /* 0x000fe40003f86270 */
[----:B------:R-:W-:Y:S02]  /*137a0*/  FMNMX3.FTZ R16, R16, R235, R165, !PT ;  /* 0x000000eb10107276 */ /* 0x000fe400078100a5 */
[----:B------:R-:W-:Y:S02]  /*137b0*/  ISETP.GE.AND P0, PT, R29, R203, PT ;  /* 0x000000cb1d00720c */ /* 0x000fe40003f06270 */
[----:B------:R-:W-:Y:S02]  /*137c0*/  FMNMX3.FTZ R14, R14, R239, R237, !PT ;  /* 0x000000ef0e0e7276 */ /* 0x000fe400078100ed */
[----:B------:R-:W-:Y:S02]  /*137d0*/  FSEL R167, R167, -INF , !P4 ;  /* 0xff800000a7a77808 */ /* 0x000fe40006000000 */
[----:B------:R-:W-:Y:S02]  /*137e0*/  ISETP.GE.AND P4, PT, R20, R205, PT ;  /* 0x000000cd1400720c */ /* 0x000fe40003f86270 */
[----:B------:R-:W-:Y:S02]  /*137f0*/  FMNMX3.FTZ R16, R16, R231, R173, !PT ;  /* 0x000000e710107276 */ /* 0x000fe400078100ad */
[----:B------:R-:W-:Y:S02]  /*13800*/  FSEL R197, R152, -INF , !P0 ;  /* 0xff80000098c57808 */ /* 0x000fe40004000000 */
[----:B------:R-:W-:Y:S02]  /*13810*/  FMNMX3.FTZ R14, R14, R233, R171, !PT ;  /* 0x000000e90e0e7276 */ /* 0x000fe400078100ab */
        /* <DEDUP_REMOVED lines=8> */
[----:B------:R-:W-:Y:S02]  /*138a0*/  ISETP.GE.AND P4, PT, R10, R205, PT ;  /* 0x000000cd0a00720c */ /* 0x000fe40003f86270 */
[----:B------:R-:W-:Y:S02]  /*138b0*/  FMNMX3.FTZ R14, R14, R187, R185, !PT ;  /* 0x000000bb0e0e7276 */ /* 0x000fe400078100b9 */
[----:B------:R-:W-:Y:S02]  /*138c0*/  FMNMX3.FTZ R16, R16, R169, R167, !PT ;  /* 0x000000a910107276 */ /* 0x000fe400078100a7 */
[----:B------:R-:W-:Y:S02]  /*138d0*/  ISETP.GE.AND P0, PT, R20, R203, PT ;  /* 0x000000cb1400720c */ /* 0x000fe40003f06270 */
[----:B------:R-:W-:Y:S02]  /*138e0*/  FMNMX3.FTZ R14, R14, R179, R177, !PT ;  /* 0x000000b30e0e7276 */ /* 0x000fe400078100b1 */
[----:B------:R-:W-:Y:S02]  /*138f0*/  FSEL R149, R149, -INF , !P1 ;  /* 0xff80000095957808 */ /* 0x000fe40004800000 */
[----:B------:R-:W-:Y:S02]  /*13900*/  FSEL R141, R141, -INF , !P4 ;  /* 0xff8000008d8d7808 */ /* 0x000fe40006000000 */
[----:B------:R-:W-:Y:S02]  /*13910*/  FSEL R145, R145, -INF , !P5 ;  /* 0xff80000091917808 */ /* 0x000fe40006800000 */
[-C--:B------:R-:W-:Y:S02]  /*13920*/  ISETP.GE.AND P1, PT, R12, R205.reuse, PT ;  /* 0x000000cd0c00720c */ /* 0x080fe40003f26270 */
[-C--:B------:R-:W-:Y:S02]  /*13930*/  ISETP.GE.AND P4, PT, R8, R205.reuse, PT ;  /* 0x000000cd0800720c */ /* 0x080fe40003f86270 */
[----:B------:R-:W-:Y:S02]  /*13940*/  ISETP.GE.AND P5, PT, R6, R205, PT ;  /* 0x000000cd0600720c */ /* 0x000fe40003fa6270 */
[----:B------:R-:W-:Y:S02]  /*13950*/  FSEL R147, R147, -INF , !P6 ;  /* 0xff80000093937808 */ /* 0x000fe40007000000 */
[----:B------:R-:W-:Y:S02]  /*13960*/  ISETP.GE.AND P6, PT, R8, R203, PT ;  /* 0x000000cb0800720c */ /* 0x000fe40003fc6270 */
[----:B------:R-:W-:Y:S02]  /*13970*/  FMNMX3.FTZ R16, R16, R159, R157, !PT ;  /* 0x0000009f10107276 */ /* 0x000fe4000781009d */
[----:B------:R-:W-:Y:S02]  /*13980*/  FMNMX3.FTZ R8, R14, R163, R161, !PT ;  /* 0x000000a30e087276 */ /* 0x000fe400078100a1 */
[----:B------:R-:W-:Y:S02]  /*13990*/  FSEL R155, R155, -INF , !P0 ;  /* 0xff8000009b9b7808 */ /* 0x000fe40004000000 */
[----:B------:R-:W-:Y:S02]  /*139a0*/  FSEL R143, R143, -INF , !P1 ;  /* 0xff8000008f8f7808 */ /* 0x000fe40004800000 */
[----:B------:R-:W-:Y:S02]  /*139b0*/  FSEL R135, R135, -INF , !P4 ;  /* 0xff80000087877808 */ /* 0x000fe40006000000 */
[----:B------:R-:W-:Y:S02]  /*139c0*/  FSEL R133, R133, -INF , !P5 ;  /* 0xff80000085857808 */ /* 0x000fe40006800000 */
[-C--:B------:R-:W-:Y:S02]  /*139d0*/  ISETP.GE.AND P1, PT, R10, R203.reuse, PT ;  /* 0x000000cb0a00720c */ /* 0x080fe40003f26270 */
[----:B------:R-:W-:Y:S02]  /*139e0*/  ISETP.GE.AND P4, PT, R6, R203, PT ;  /* 0x000000cb0600720c */ /* 0x000fe40003f86270 */
[----:B------:R-:W-:Y:S02]  /*139f0*/  ISETP.GE.AND P5, PT, R5, R205, PT ;  /* 0x000000cd0500720c */ /* 0x000fe40003fa6270 */
[----:B------:R-:W-:Y:S02]  /*13a00*/  FMNMX3.FTZ R6, R16, R151, R149, !PT ;  /* 0x0000009710067276 */ /* 0x000fe40007810095 */
[----:B------:R-:W-:Y:S02]  /*13a10*/  ISETP.GE.AND P0, PT, R12, R203, PT ;  /* 0x000000cb0c00720c */ /* 0x000fe40003f06270 */
        /* <DEDUP_REMOVED lines=102> */
[----:B------:R-:W-:Y:S01]  /*14080*/  FFMA.FTZ R87, R51, R53, -R122 ;  /* 0x0000003533577223 */ /* 0x000fe2000001087a */
        /* <DEDUP_REMOVED lines=30> */
[----:B------:R-:W-:Y:S01]  /*14270*/  FFMA.FTZ R164, R133, R53, -R132 ;  /* 0x0000003585a47223 */ /* 0x000fe20000010884 */
[----:B------:R-:W-:Y:S01]  /*14280*/  FFMA.FTZ R125, R56, R229, R125 ;  /* 0x000000e5387d7223 */ /* 0x000fe2000001007d */
[----:B------:R-:W-:Y:S01]  /*14290*/  FFMA.FTZ R130, R57, R228, R130 ;  /* 0x000000e439827223 */ /* 0x000fe20000010082 */
[----:B------:R-:W-:Y:S02]  /*142a0*/  ISETP.GT.AND P0, PT, R214, R207, PT ;  /* 0x000000cfd600720c */ /* 0x000fe40003f04270 */
        /* <DEDUP_REMOVED lines=15> */
[----:B------:R-:W-:Y:S01]  /*143a0*/  FMUL.FTZ R15, R56, R107 ;  /* 0x0000006b380f7220 */ /* 0x000fe20000410000 */
[----:B------:R-:W-:Y:S01]  /*143b0*/  FMUL.FTZ R13, R57, R105 ;  /* 0x00000069390d7220 */ /* 0x000fe20000410000 */
[-C--:B------:R-:W-:Y:S01]  /*143c0*/  FFMA.FTZ R105, R241, R53.reuse, -R132 ;  /* 0x00000035f1697223 */ /* 0x080fe20000010884 */
[----:B------:R-:W-:Y:S01]  /*143d0*/  FFMA.FTZ R107, R237, R53, -R122 ;  /* 0x00000035ed6b7223 */ /* 0x000fe2000001087a */
[----:B------:R-:W-:Y:S04]  /*143e0*/  FADD.FTZ R123, R120, R123 ;  /* 0x0000007b787b7221 */ /* 0x000fe80000010000 */
        /* <DEDUP_REMOVED lines=21> */
[----:B------:R-:W-:Y:S02]  /*14540*/  MUFU.EX2 R104, R104 ;  /* 0x0000006800687308 */ /* 0x000fe40000000800 */
[C---:B------:R-:W-:Y:S01]  /*14550*/  FMUL.FTZ R30, R56.reuse, R90 ;  /* 0x0000005a381e7220 */ /* 0x040fe20000410000 */
[C---:B------:R-:W-:Y:S01]  /*14560*/  FMUL.FTZ R31, R56.reuse, R91 ;  /* 0x0000005b381f7220 */ /* 0x040fe20000410000 */
        /* <DEDUP_REMOVED lines=8> */
[C---:B------:R-:W-:Y:S04]  /*145f0*/  FMUL.FTZ R37, R57.reuse, R81 ;  /* 0x0000005139257220 */ /* 0x040fe80000410000 */
        /* <DEDUP_REMOVED lines=13> */
[----:B------:R-:W4:Y:S01]  /*146d0*/  MUFU.EX2 R97, R97 ;  /* 0x0000006100617308 */ /* 0x000f220000000800 */
[----:B------:R-:W5:Y:S01]  /*146e0*/  LDSM.16.MT88.4 R72, [R59+0x400] ;  /* 0x000400003b48783b */ /* 0x000f620000004200 */
[C---:B--2---:R-:W-:Y:S08]  /*146f0*/  HMMA.16816.F32.BF16 R44, R60.reuse, R64, R44 ;  /* 0x000000403c2c723c */ /* 0x044ff0000004182c */
[----:B------:R-:W2:Y:S01]  /*14700*/  MUFU.EX2 R92, R92 ;  /* 0x0000005c005c7308 */ /* 0x000ea20000000800 */
[----:B------:R-:W-:Y:S01]  /*14710*/  HMMA.16816.F32.BF16 R48, R60, R66, R48 ;  /* 0x000000423c30723c */ /* 0x000fe20000041830 */
[----:B------:R-:W5:Y:S08]  /*14720*/  LDSM.16.MT88.4 R64, [R59+0x2400] ;  /* 0x002400003b40783b */ /* 0x000f700000004200 */
[----:B------:R-:W5:Y:S01]  /*14730*/  MUFU.EX2 R91, R91 ;  /* 0x0000005b005b7308 */ /* 0x000f620000000800 */
[----:B-1----:R-:W-:Y:S02]  /*14740*/  F2FP.BF16.F32.PACK_AB R63, R86, R87 ;  /* 0x00000057563f723e */ /* 0x002fe400000010ff */
[----:B----4-:R-:W-:Y:S01]  /*14750*/  F2FP.BF16.F32.PACK_AB R60, R97, R104 ;  /* 0x00000068613c723e */ /* 0x010fe200000010ff */
[----:B------:R-:W-:Y:S01]  /*14760*/  FADD.FTZ R104, R104, R123 ;  /* 0x0000007b68687221 */ /* 0x000fe20000010000 */
[----:B------:R-:W-:Y:S03]  /*14770*/  F2FP.BF16.F32.PACK_AB R62, R85, R84 ;  /* 0x00000054553e723e */ /* 0x000fe600000010ff */
[----:B------:R-:W-:Y:S01]  /*14780*/  FADD.FTZ R97, R97, R104 ;  /* 0x0000006861617221 */ /* 0x000fe20000010000 */
[C---:B--2---:R-:W-:Y:S01]  /*14790*/  F2FP.BF16.F32.PACK_AB R61, R89.reuse, R92 ;  /* 0x0000005c593d723e */ /* 0x044fe200000010ff */
[----:B------:R-:W-:Y:S01]  /*147a0*/  FADD.FTZ R92, R92, R117 ;  /* 0x000000755c5c7221 */ /* 0x000fe20000010000 */
        /* <DEDUP_REMOVED lines=245> */
.L_x_5666:
        /* <DEDUP_REMOVED lines=10> */
.L_x_5687:
[----:B----4-:R-:W-:Y:S01]  /*157a0*/  FADD.FTZ R6, R10, R11 ;  /* 0x0000000b0a067221 */ /* 0x010fe20000010000 */
[----:B------:R-:W3:Y:S01]  /*157b0*/  MUFU.RCP R9, R7 ;  /* 0x0000000700097308 */ /* 0x000ee20000001000 */
[C---:B------:R-:W-:Y:S01]  /*157c0*/  SHF.L.U32 R11, R119.reuse, 0x1, RZ ;  /* 0x00000001770b7819 */ /* 0x040fe200000006ff */
[----:B------:R-:W-:Y:S05]  /*157d0*/  WARPSYNC.ALL ;  /* 0x0000000000007948 */ /* 0x000fea0003800000 */
[----:B------:R-:W-:Y:S01]  /*157e0*/  SHF.L.U32 R4, R119, 0x3, RZ ;  /* 0x0000000377047819 */ /* 0x000fe200000006ff */
[----:B------:R-:W2:Y:S01]  /*157f0*/  MUFU.RCP R8, R6 ;  /* 0x0000000600087308 */ /* 0x000ea20000001000 */
[----:B------:R-:W-:Y:S01]  /*15800*/  BAR.SYNC.DEFER_BLOCKING 0x0 ;  /* 0x0000000000007b1d */ /* 0x000fe20000010000 */
[----:B------:R-:W-:-:S02]  /*15810*/  FSETP.NE.FTZ.AND P1, PT, R7, RZ, PT ;  /* 0x000000ff0700720b */ /* 0x000fc40003f35000 */
[----:B------:R-:W-:Y:S02]  /*15820*/  LOP3.LUT R11, R192, 0x6, R11, 0xf8, !PT ;  /* 0x00000006c00b7812 */ /* 0x000fe400078ef80b */
[----:B------:R-:W-:Y:S02]  /*15830*/  LOP3.LUT R14, R4, 0xc0, RZ, 0xc0, !PT ;  /* 0x000000c0040e7812 */ /* 0x000fe400078ec0ff */
[----:B------:R-:W-:Y:S02]  /*15840*/  FSETP.NE.FTZ.AND P0, PT, R6, RZ, PT ;  /* 0x000000ff0600720b */ /* 0x000fe40003f15000 */
[----:B---3--:R-:W-:Y:S02]  /*15850*/  FSEL R10, R9, 1, P1 ;  /* 0x3f800000090a7808 */ /* 0x008fe40000800000 */
[----:B------:R-:W-:Y:S02]  /*15860*/  LOP3.LUT R12, R11, 0x20, R4, 0xf8, !PT ;  /* 0x000000200b0c7812 */ /* 0x000fe400078ef804 */
[----:B------:R-:W-:Y:S01]  /*15870*/  LOP3.LUT R9, R14, 0x18, R119, 0xf8, !PT ;  /* 0x000000180e097812 */ /* 0x000fe200078ef877 */
[C---:B------:R-:W-:Y:S01]  /*15880*/  FMUL.FTZ R112, R10.reuse, R112 ;  /* 0x000000700a707220 */ /* 0x040fe20000410000 */
[----:B------:R-:W-:Y:S01]  /*15890*/  FMUL.FTZ R113, R10, R113 ;  /* 0x000000710a717220 */ /* 0x000fe20000410000 */
[----:B--2---:R-:W-:Y:S01]  /*158a0*/  FSEL R8, R8, 1, P0 ;  /* 0x3f80000008087808 */ /* 0x004fe20000000000 */
[----:B------:R-:W-:Y:S01]  /*158b0*/  FMUL.FTZ R108, R10, R108 ;  /* 0x0000006c0a6c7220 */ /* 0x000fe20000410000 */
[----:B------:R-:W-:Y:S01]  /*158c0*/  LOP3.LUT R9, R12, R9, RZ, 0xfc, !PT ;  /* 0x000000090c097212 */ /* 0x000fe200078efcff */
        /* <DEDUP_REMOVED lines=28> */
[----:B------:R-:W-:Y:S01]  /*15a90*/  LEA R9, R9, R194, 0x2 ;  /* 0x000000c209097211 */ /* 0x000fe200078e10ff */
[----:B------:R-:W-:Y:S01]  /*15aa0*/  FMUL.FTZ R100, R10, R100 ;  /* 0x000000640a647220 */ /* 0x000fe20000410000 */
[----:B------:R-:W-:Y:S01]  /*15ab0*/  LOP3.LUT R4, R4, 0x80, RZ, 0xc0, !PT ;  /* 0x0000008004047812 */ /* 0x000fe200078ec0ff */
[C---:B------:R-:W-:Y:S01]  /*15ac0*/  FMUL.FTZ R101, R10.reuse, R101 ;  /* 0x000000650a657220 */ /* 0x040fe20000410000 */
[C---:B------:R-:W-:Y:S01]  /*15ad0*/  IADD3 R11, PT, PT, R9.reuse, -R8, RZ ;  /* 0x80000008090b7210 */ /* 0x040fe20007ffe0ff */
[C---:B------:R-:W-:Y:S01]  /*15ae0*/  FMUL.FTZ R96, R10.reuse, R96 ;  /* 0x000000600a607220 */ /* 0x040fe20000410000 */
[-C--:B------:R-:W-:Y:S01]  /*15af0*/  IADD3 R8, PT, PT, R9, -R4.reuse, RZ ;  /* 0x8000000409087210 */ /* 0x080fe20007ffe0ff */
[C---:B------:R-:W-:Y:S01]  /*15b00*/  FMUL.FTZ R97, R10.reuse, R97 ;  /* 0x000000610a617220 */ /* 0x040fe20000410000 */
[----:B------:R-:W-:Y:S01]  /*15b10*/  IADD3 R4, PT, PT, R11, -R4, RZ ;  /* 0x800000040b047210 */ /* 0x000fe20007ffe0ff */
[C---:B------:R-:W-:Y:S01]  /*15b20*/  FMUL.FTZ R92, R10.reuse, R92 ;  /* 0x0000005c0a5c7220 */ /* 0x040fe20000410000 */
[C---:B------:R-:W-:Y:S01]  /*15b30*/  FMUL.FTZ R93, R10.reuse, R93 ;  /* 0x0000005d0a5d7220 */ /* 0x040fe20000410000 */
[----:B------:R-:W-:Y:S01]  /*15b40*/  STS.64 [R9], R112 ;  /* 0x0000007009007388 */ /* 0x000fe20000000a00 */
[C---:B------:R-:W-:Y:S01]  /*15b50*/  FMUL.FTZ R88, R10.reuse, R88 ;  /* 0x000000580a587220 */ /* 0x040fe20000410000 */
[C---:B------:R-:W-:Y:S01]  /*15b60*/  FMUL.FTZ R89, R10.reuse, R89 ;  /* 0x000000590a597220 */ /* 0x040fe20000410000 */
[C---:B------:R-:W-:Y:S01]  /*15b70*/  FMUL.FTZ R84, R10.reuse, R84 ;  /* 0x000000540a547220 */ /* 0x040fe20000410000 */
[----:B------:R-:W-:Y:S01]  /*15b80*/  STS.64 [R9+0x400], R114 ;  /* 0x0004007209007388 */ /* 0x000fe20000000a00 */
        /* <DEDUP_REMOVED lines=10> */
[----:B------:R-:W-:Y:S01]  /*15c30*/  FMUL.FTZ R69, R10, R69 ;  /* 0x000000450a457220 */ /* 0x000fe20000410000 */
        /* <DEDUP_REMOVED lines=22> */
[----:B------:R-:W2:Y:S01]  /*15da0*/  @P1 MUFU.LG2 R7, R7 ;  /* 0x0000000700071308 */ /* 0x000ea20000000c00 */
[----:B------:R-:W-:-:S02]  /*15db0*/  LOP3.LUT R14, R118, 0xd8, RZ, 0xc0, !PT ;  /* 0x000000d8760e7812 */ /* 0x000fc400078ec0ff */
[----:B------:R1:W5:Y:S01]  /*15dc0*/  LD.E R53, desc[UR4][R2.64+0xcc] ;  /* 0x0000cc0402357980 */ /* 0x000362000c101900 */
[----:B------:R-:W-:Y:S02]  /*15dd0*/  LOP3.LUT R10, R193, 0x30, RZ, 0xc0, !PT ;  /* 0x00000030c10a7812 */ /* 0x000fe400078ec0ff */
[----:B------:R-:W-:Y:S01]  /*15de0*/  SHF.R.U32.HI R55, RZ, 0x2, R119 ;  /* 0x00000002ff377819 */ /* 0x000fe20000011677 */
[----:B------:R1:W5:Y:S01]  /*15df0*/  LD.E.64 R60, desc[UR4][R2.64+0x78] ;  /* 0x00007804023c7980 */ /* 0x000362000c101b00 */
[----:B------:R-:W1:Y:S03]  /*15e00*/  @P0 MUFU.LG2 R6, R6 ;  /* 0x0000000600060308 */ /* 0x000e660000000c00 */
[----:B------:R4:W5:Y:S01]  /*15e10*/  LD.E.64 R58, desc[UR4][R2.64+0xa8] ;  /* 0x0000a804023a7980 */ /* 0x000962000c101b00 */
[----:B------:R-:W-:-:S04]  /*15e20*/  LOP3.LUT R193, R14, 0x18, R193, 0x78, !PT ;  /* 0x000000180ec17812 */ /* 0x000fc800078e78c1 */
[----:B------:R-:W-:Y:S01]  /*15e30*/  LOP3.LUT R193, R193, 0xf24, R118, 0xf8, !PT ;  /* 0x00000f24c1c17812 */ /* 0x000fe200078ef876 */
[----:B--2---:R-:W-:Y:S01]  /*15e40*/  @P1 FMUL.FTZ R8, R7, 0.69314718246459960938 ;  /* 0x3f31721807081820 */ /* 0x004fe20000410000 */
[----:B---3--:R-:W-:Y:S02]  /*15e50*/  SHF.L.U32 R4, R213, 0x6, RZ ;  /* 0x00000006d5047819 */ /* 0x008fe400000006ff */
[----:B------:R-:W-:Y:S01]  /*15e60*/  LEA R194, R193, R194, 0x2 ;  /* 0x000000c2c1c27211 */ /* 0x000fe200078e10ff */
[----:B------:R-:W-:Y:S01]  /*15e70*/  BAR.SYNC.DEFER_BLOCKING 0x0 ;  /* 0x0000000000007b1d */ /* 0x000fe20000010000 */
[----:B------:R-:W-:Y:S01]  /*15e80*/  MOV R56, 0xff800000 ;  /* 0xff80000000387802 */ /* 0x000fe20000000f00 */
[----:B-1----:R-:W-:Y:S01]  /*15e90*/  @P0 FMUL.FTZ R7, R6, 0.69314718246459960938 ;  /* 0x3f31721806070820 */ /* 0x002fe20000410000 */
[----:B------:R-:W-:Y:S01]  /*15ea0*/  MOV R54, 0xff800000 ;  /* 0xff80000000367802 */ /* 0x000fe20000000f00 */
[C---:B-----5:R-:W-:Y:S01]  /*15eb0*/  @P1 FFMA.FTZ R56, R5.reuse, R52, R8 ;  /* 0x0000003405381223 */ /* 0x060fe20000010008 */
[----:B------:R-:W-:Y:S01]  /*15ec0*/  LOP3.LUT R55, R10, 0x7, R55, 0xf8, !PT ;  /* 0x000000070a377812 */ /* 0x000fe200078ef837 */
[----:B------:R-:W-:Y:S01]  /*15ed0*/  @P0 FFMA.FTZ R54, R5, R0, R7 ;  /* 0x0000000005360223 */ /* 0x000fe20000010007 */
        /* <DEDUP_REMOVED lines=13> */
[----:B------:R-:W-:-:S04]  /*15fb0*/  IMAD R12, R12, R15, R222 ;  /* 0x0000000f0c0c7224 */ /* 0x000fc800078e02de */
[----:B------:R-:W-:Y:S02]  /*15fc0*/  IMAD R52, R13, R12, R4 ;  /* 0x0000000c0d347224 */ /* 0x000fe400078e0204 */
[----:B------:R4:W1:Y:S04]  /*15fd0*/  LDS.128 R12, [R194+0x4800] ;  /* 0x00480000c20c7984 */ /* 0x0008680000000c00 */
[----:B------:R4:W1:Y:S01]  /*15fe0*/  LDS.128 R4, [R194+0x5800] ;  /* 0x00580000c2047984 */ /* 0x0008620000000c00 */
[----:B--23--:R-:W-:Y:S05]  /*15ff0*/  @P0 BRA `(.L_x_5676) ;  /* 0x0000000000240947 */ /* 0x00cfea0003800000 */
        /* <DEDUP_REMOVED lines=9> */
.L_x_5676:
[----:B------:R-:W-:Y:S05]  /*16090*/  BSYNC.RECONVERGENT B0 ;  /* 0x0000000000007941 */ /* 0x000fea0003800200 */
.L_x_5675:
[----:B------:R-:W-:Y:S01]  /*160a0*/  SHF.R.U32.HI R119, RZ, 0x3, R119 ;  /* 0x00000003ff777819 */ /* 0x000fe20000011677 */
[----:B------:R3:W5:Y:S01]  /*160b0*/  LD.E R2, desc[UR4][R2.64+0xc0] ;  /* 0x0000c00402027980 */ /* 0x000762000c101900 */
[----:B------:R-:W-:Y:S01]  /*160c0*/  LOP3.LUT R57, R118, 0x1c, RZ, 0xc0, !PT ;  /* 0x0000001c76397812 */ /* 0x000fe200078ec0ff */
[----:B------:R-:W-:Y:S01]  /*160d0*/  IMAD R52, R52, R53, RZ ;  /* 0x0000003534347224 */ /* 0x000fe200078e02ff */
[C---:B------:R-:W-:Y:S01]  /*160e0*/  ISETP.GE.AND P2, PT, R119.reuse, R202, PT ;  /* 0x000000ca7700720c */ /* 0x040fe20003f46270 */
[C---:B------:R-:W-:Y:S01]  /*160f0*/  VIADD R55, R119.reuse, 0x10 ;  /* 0x0000001077377836 */ /* 0x040fe20000000000 */
[----:B------:R-:W-:Y:S01]  /*16100*/  BSSY.RECONVERGENT B0, `(.L_x_5677) ;  /* 0x0000014000007945 */ /* 0x000fe20003800200 */
[----:B------:R-:W-:-:S03]  /*16110*/  VIADD R53, R119, 0x30 ;  /* 0x0000003077357836 */ /* 0x000fc60000000000 */
[-C--:B------:R-:W-:Y:S01]  /*16120*/  ISETP.GE.AND P1, PT, R55, R202.reuse, PT ;  /* 0x000000ca3700720c */ /* 0x080fe20003f26270 */
[----:B------:R-:W-:Y:S01]  /*16130*/  VIADD R55, R119, 0x20 ;  /* 0x0000002077377836 */ /* 0x000fe20000000000 */
[-C--:B------:R-:W-:Y:S01]  /*16140*/  ISETP.GE.AND P6, PT, R53, R202.reuse, PT ;  /* 0x000000ca3500720c */ /* 0x080fe20003fc6270 */
[----:B------:R-:W-:Y:S01]  /*16150*/  IMAD R119, R119, 0x60, R57 ;  /* 0x0000006077777824 */ /* 0x000fe200078e0239 */
[----:B------:R-:W-:Y:S02]  /*16160*/  LOP3.LUT R53, R57, 0x20, RZ, 0xfc, !PT ;  /* 0x0000002039357812 */ /* 0x000fe400078efcff */
[----:B------:R-:W-:Y:S02]  /*16170*/  ISETP.GE.AND P5, PT, R55, R202, PT ;  /* 0x000000ca3700720c */ /* 0x000fe40003fa6270 */
[----:B------:R-:W-:-:S04]  /*16180*/  IADD3 R119, P0, PT, R119, R52, RZ ;  /* 0x0000003477777210 */ /* 0x000fc80007f1e0ff */
        /* <DEDUP_REMOVED lines=11> */
.L_x_5678:
[----:B------:R-:W-:Y:S05]  /*16240*/  BSYNC.RECONVERGENT B0 ;  /* 0x0000000000007941 */ /* 0x000fea0003800200 */
.L_x_5677:
        /* <DEDUP_REMOVED lines=14> */
.L_x_5680:
[----:B------:R-:W-:Y:S05]  /*16330*/  BSYNC.RECONVERGENT B0 ;  /* 0x0000000000007941 */ /* 0x000fea0003800200 */
.L_x_5679:
        /* <DEDUP_REMOVED lines=14> */
.L_x_5682:
[----:B------:R-:W-:Y:S05]  /*16420*/  BSYNC.RECONVERGENT B0 ;  /* 0x0000000000007941 */ /* 0x000fea0003800200 */
.L_x_5681:
[----:B------:R-:W-:-:S04]  /*16430*/  MOV R213, 0x0 ;  /* 0x0000000000d57802 */ /* 0x000fc80000000f00 */
[----:B-12345:R-:W-:Y:S05]  /*16440*/  @P6 RET.REL.NODEC R212 `(_ZN5flash24flash_fwd_splitkv_kernelI23Flash_fwd_kernel_traitsILi96ELi64ELi128ELi4ELb0ELb0EN7cutlass10bfloat16_tE19Flash_kernel_traitsILi96ELi64ELi128ELi4ES3_EELb0ELb1ELb1ELb0ELb0ELb1ELb1ELb0EEEvNS_16Flash_fwd_paramsE) ;  /* 0xfffffe98d4ec6950 */ /* 0x03efea0003c3ffff */
        /* <DEDUP_REMOVED lines=10> */
[----:B-1----:R-:W-:Y:S05]  /*164f0*/  @P0 RET.REL.NODEC R212 `(_ZN5flash24flash_fwd_splitkv_kernelI23Flash_fwd_kernel_traitsILi96ELi64ELi128ELi4ELb0ELb0EN7cutlass10bfloat16_tE19Flash_kernel_traitsILi96ELi64ELi128ELi4ES3_EELb0ELb1ELb1ELb0ELb0ELb1ELb1ELb0EEEvNS_16Flash_fwd_paramsE) ;  /* 0xfffffe98d4c00950 */ /* 0x002fea0003c3ffff */
[----:B------:R-:W-:Y:S01]  /*16500*/  LEA R2, P0, R119, R60, 0x2 ;  /* 0x0000003c77027211 */ /* 0x000fe200078010ff */
[----:B------:R-:W-:-:S03]  /*16510*/  IMAD.MOV.U32 R213, RZ, RZ, 0x0 ;  /* 0x00000000ffd57424 */ /* 0x000fc600078e00ff */
[----:B------:R-:W-:-:S05]  /*16520*/  LEA.HI.X R3, R119, R61, R52, 0x2, P0 ;  /* 0x0000003d77037211 */ /* 0x000fca00000f1434 */
[----:B------:R1:W-:Y:S02]  /*16530*/  ST.E.128 desc[UR4][R2.64+0x4900], R4 ;  /* 0x0049000402007985 */ /* 0x0003e4000c101d04 */
[----:B-1----:R-:W-:Y:S05]  /*16540*/  RET.REL.NODEC R212 `(_ZN5flash24flash_fwd_splitkv_kernelI23Flash_fwd_kernel_traitsILi96ELi64ELi128ELi4ELb0ELb0EN7cutlass10bfloat16_tE19Flash_kernel_traitsILi96ELi64ELi128ELi4ES3_EELb0ELb1ELb1ELb0ELb0ELb1ELb1ELb0EEEvNS_16Flash_fwd_paramsE) ;  /* 0xfffffe98d4ac7950 */ /* 0x002fea0003c3ffff */
.L_x_5674:
[----:B------:R-:W-:Y:S01]  /*16550*/  MOV R9, 0x2 ;  /* 0x0000000200097802 */ /* 0x000fe20000000f00 */
[----:B------:R-:W-:Y:S01]  /*16560*/  IMAD.MOV.U32 R4, RZ, RZ, 0x1f ;  /* 0x0000001fff047424 */ /* 0x000fe200078e00ff */
[----:B------:R-:W-:-:S07]  /*16570*/  MOV R6, 0xffffffff ;  /* 0xffffffff00067802 */ /* 0x000fce0000000f00 */
[----:B-1---5:R-:W-:Y:S05]  /*16580*/  WARPSYNC.COLLECTIVE R6, `(.L_x_5683) ;  /* 0x0000000006087348 */ /* 0x022fea0003c00000 */
[----:B------:R2:W3:Y:S02]  /*16590*/  SHFL.BFLY P0, R11, R228, R9, R4 ;  /* 0x0c000009e40b7389 */ /* 0x0004e40000000004 */
[----:B-123-5:R-:W-:Y:S05]  /*165a0*/  ENDCOLLECTIVE ;  /* 0x000000000000791b */ /* 0x02efea0003800000 */
.L_x_5683:
[----:B------:R-:W-:Y:S02]  /*165b0*/  IMAD.MOV.U32 R7, RZ, RZ, R11 ;  /* 0x000000ffff077224 */ /* 0x000fe400078e000b */
[----:B------:R-:W-:Y:S02]  /*165c0*/  IMAD.MOV.U32 R9, RZ, RZ, 0x1 ;  /* 0x00000001ff097424 */ /* 0x000fe400078e00ff */
[----:B------:R-:W-:-:S05]  /*165d0*/  FADD.FTZ R8, R7, R228 ;  /* 0x000000e407087221 */ /* 0x000fca0000010000 */
[----:B------:R-:W-:-:S07]  /*165e0*/  MOV R228, R8 ;  /* 0x0000000800e47202 */ /* 0x000fce0000000f00 */
[----:B------:R-:W-:Y:S05]  /*165f0*/  WARPSYNC.COLLECTIVE R6, `(.L_x_5684) ;  /* 0x0000000006087348 */ /* 0x000fea0003c00000 */
[----:B------:R1:W2:Y:S02]  /*16600*/  SHFL.BFLY P0, R11, R228, R9, R4 ;  /* 0x0c000009e40b7389 */ /* 0x0002a40000000004 */
[----:B-12---:R-:W-:Y:S05]  /*16610*/  ENDCOLLECTIVE ;  /* 0x000000000000791b */ /* 0x006fea0003800000 */
.L_x_5684:
[----:B------:R-:W-:Y:S01]  /*16620*/  MOV R228, R229 ;  /* 0x000000e500e47202 */ /* 0x000fe20000000f00 */
[----:B------:R-:W-:Y:S01]  /*16630*/  IMAD.MOV.U32 R9, RZ, RZ, 0x2 ;  /* 0x00000002ff097424 */ /* 0x000fe200078e00ff */
[----:B------:R-:W-:-:S07]  /*16640*/  MOV R7, R11 ;  /* 0x0000000b00077202 */ /* 0x000fce0000000f00 */
[----:B------:R-:W-:Y:S05]  /*16650*/  WARPSYNC.COLLECTIVE R6, `(.L_x_5685) ;  /* 0x0000000006087348 */ /* 0x000fea0003c00000 */
[----:B------:R1:W2:Y:S02]  /*16660*/  SHFL.BFLY P0, R11, R228, R9, R4 ;  /* 0x0c000009e40b7389 */ /* 0x0002a40000000004 */
[----:B-12---:R-:W-:Y:S05]  /*16670*/  ENDCOLLECTIVE ;  /* 0x000000000000791b */ /* 0x006fea0003800000 */
.L_x_5685:
[----:B------:R-:W-:Y:S01]  /*16680*/  FADD.FTZ R7, R8, R7 ;  /* 0x0000000708077221 */ /* 0x000fe20000010000 */
[----:B------:R-:W-:Y:S01]  /*16690*/  FADD.FTZ R10, R11, R229 ;  /* 0x000000e50b0a7221 */ /* 0x000fe20000010000 */
[----:B------:R-:W-:-:S04]  /*166a0*/  MOV R9, 0x1 ;  /* 0x0000000100097802 */ /* 0x000fc80000000f00 */
[----:B------:R-:W-:-:S07]  /*166b0*/  MOV R228, R10 ;  /* 0x0000000a00e47202 */ /* 0x000fce0000000f00 */
[----:B------:R-:W-:Y:S05]  /*166c0*/  WARPSYNC.COLLECTIVE R6, `(.L_x_5686) ;  /* 0x0000000006087348 */ /* 0x000fea0003c00000 */
[----:B------:R1:W2:Y:S02]  /*166d0*/  SHFL.BFLY P0, R11, R228, R9, R4 ;  /* 0x0c000009e40b7389 */ /* 0x0002a40000000004 */
[----:B-12---:R-:W-:Y:S05]  /*166e0*/  ENDCOLLECTIVE ;  /* 0x000000000000791b */ /* 0x006fea0003800000 */
.L_x_5686:
[----:B------:R-:W-:Y:S05]  /*166f0*/  BRA `(.L_x_5687) ;  /* 0xfffffff000287947 */ /* 0x000fea000383ffff */
.L_x_5688:
        /* <DEDUP_REMOVED lines=16> */
.L_x_11639:


//--------------------- .text._ZN5flash24flash_fwd_splitkv_kernelI23Flash_fwd_kernel_traitsILi96ELi64ELi128ELi4ELb0ELb0EN7cutlass10bfloat16_tE19Flash_kernel_traitsILi96ELi64ELi128ELi4ES3_EELb0ELb1ELb0ELb0ELb1ELb0ELb1ELb1EEEvNS_16Flash_fwd_paramsE --------------------------
	.section	.text._ZN5flash24flash_fwd_splitkv_kernelI23Flash_fwd_kernel_traitsILi96ELi64ELi128ELi4ELb0ELb0EN7cutlass10bfloat16_tE19Flash_kernel_traitsILi96ELi64ELi128ELi4ES3_EELb0ELb1ELb0ELb0ELb1ELb0ELb1ELb1EEEvNS_16Flash_fwd_paramsE,"ax",@progbits
	.align	128
        .global         _ZN5flash24flash_fwd_splitkv_kernelI23Flash_fwd_kernel_traitsILi96ELi64ELi128ELi4ELb0ELb0EN7cutlass10bfloat16_tE19Flash_kernel_traitsILi96ELi64ELi128ELi4ES3_EELb0ELb1ELb0ELb0ELb1ELb0ELb1ELb1EEEvNS_16Flash_fwd_paramsE
        .type           _ZN5flash24flash_fwd_splitkv_kernelI23Flash_fwd_kernel_traitsILi96ELi64ELi128ELi4ELb0ELb0EN7cutlass10bfloat16_tE19Flash_kernel_traitsILi96ELi64ELi128ELi4ES3_EELb0ELb1ELb0ELb0ELb1ELb0ELb1ELb1EEEvNS_16Flash_fwd_paramsE,@function
        .size           _ZN5flash24flash_fwd_splitkv_kernelI23Flash_fwd_kernel_traitsILi96ELi64ELi128ELi4ELb0ELb0EN7cutlass10bfloat16_tE19Flash_kernel_traitsILi96ELi64ELi128ELi4ES3_EELb0ELb1ELb0ELb0ELb1ELb0ELb1ELb1EEEvNS_16Flash_fwd_paramsE,(.L_x_11640 - _ZN5flash24flash_fwd_splitkv_kernelI23Flash_fwd_kernel_traitsILi96ELi64ELi128ELi4ELb0ELb0EN7cutlass10bfloat16_tE19Flash_kernel_traitsILi96ELi64ELi128ELi4ES3_EELb0ELb1ELb0ELb0ELb1ELb0ELb1ELb1EEEvNS_16Flash_fwd_paramsE)
        .other          _ZN5flash24flash_fwd_splitkv_kernelI23Flash_fwd_kernel_traitsILi96ELi64ELi128ELi4ELb0ELb0EN7cutlass10bfloat16_tE19Flash_kernel_traitsILi96ELi64ELi128ELi4ES3_EELb0ELb1ELb0ELb0ELb1ELb0ELb1ELb1EEEvNS_16Flash_fwd_paramsE,@"STO_CUDA_ENTRY STV_DEFAULT"
_ZN5flash24flash_fwd_splitkv_kernelI23Flash_fwd_kernel_traitsILi96ELi64ELi128ELi4ELb0ELb0EN7cutlass10bfloat16_tE19Flash_kernel_traitsILi96ELi64ELi128ELi4ES3_EELb0ELb1ELb0ELb0ELb1ELb0ELb1ELb1EEEvNS_16Flash_fwd_paramsE:
.text._ZN5flash24flash_fwd_splitkv_kernelI23Flash_fwd_kernel_traitsILi96ELi64ELi128ELi4ELb0ELb0EN7cutlass10bfloat16_tE19Flash_kernel_traitsILi96ELi64ELi128ELi4ES3_EELb0ELb1ELb0ELb0ELb1ELb0ELb1ELb1EEEvNS_16Flash_fwd_paramsE:
        /* <DEDUP_REMOVED lines=29> */
[----:B------:R-:W-:Y:S05]  /*01d0*/  CALL.REL.NOINC `($_ZN5flash24flash_fwd_splitkv_kernelI23Flash_fwd_kernel_traitsILi96ELi64ELi128ELi4ELb0ELb0EN7cutlass10bfloat16_tE19Flash_kernel_traitsILi96ELi64ELi128ELi4ES3_EELb0ELb1ELb0ELb0ELb1ELb0ELb1ELb1EEEvNS_16Flash_fwd_paramsE$_ZN5flash30compute_attn_1rowblock_splitkvI23Flash_fwd_kernel_traitsILi96ELi64ELi128ELi4ELb0ELb0EN7cutlass10bfloat16_tE19Flash_kernel_traitsILi96ELi64ELi128ELi4ES3_EELb0ELb1ELb0ELb0ELb1ELb0ELb1ELb1ENS_16Flash_fwd_paramsEEEvRKT8_iiiii) ;  /* 0x0000000000087944 */ /* 0x000fea0003c00000 */
[----:B------:R-:W-:Y:S05]  /*01e0*/  BSYNC.RECONVERGENT B3 ;  /* 0x0000000000037941 */ /* 0x000fea0003800200 */
.L_x_5689:
[----:B------:R-:W-:Y:S05]  /*01f0*/  EXIT ;  /* 0x000000000000794d */ /* 0x000fea0003800000 */
        .type           $_ZN5flash24flash_fwd_splitkv_kernelI23Flash_fwd_kernel_traitsILi96ELi64ELi128ELi4ELb0ELb0EN7cutlass10bfloat16_tE19Flash_kernel_traitsILi96ELi64ELi128ELi4ES3_EELb0ELb1ELb0ELb0ELb1ELb0ELb1ELb1EEEvNS_16Flash_fwd_paramsE$_ZN5flash30compute_attn_1rowblock_splitkvI23Flash_fwd_kernel_traitsILi96ELi64ELi128ELi4ELb0ELb0EN7cutlass10bfloat16_tE19Flash_kernel_traitsILi96ELi64ELi128ELi4ES3_EELb0ELb1ELb0ELb0ELb1ELb0ELb1ELb1ENS_16Flash_fwd_paramsEEEvRKT8_iiiii,@function
        .size           $_ZN5flash24flash_fwd_splitkv_kernelI23Flash_fwd_kernel_traitsILi96ELi64ELi128ELi4ELb0ELb0EN7cutlass10bfloat16_tE19Flash_kernel_traitsILi96ELi64ELi128ELi4ES3_EELb0ELb1ELb0ELb0ELb1ELb0ELb1ELb1EEEvNS_16Flash_fwd_paramsE$_ZN5flash30compute_attn_1rowblock_splitkvI23Flash_fwd_kernel_traitsILi96ELi64ELi128ELi4ELb0ELb0EN7cutlass10bfloat16_tE19Flash_kernel_traitsILi96ELi64ELi128ELi4ES3_EELb0ELb1ELb0ELb0ELb1ELb0ELb1ELb1ENS_16Flash_fwd_paramsEEEvRKT8_iiiii,(.L_x_11640 - $_ZN5flash24flash_fwd_splitkv_kernelI23Flash_fwd_kernel_traitsILi96ELi64ELi128ELi4ELb0ELb0EN7cutlass10bfloat16_tE19Flash_kernel_traitsILi96ELi64ELi128ELi4ES3_EELb0ELb1ELb0ELb0ELb1ELb0ELb1ELb1EEEvNS_16Flash_fwd_paramsE$_ZN5flash30compute_attn_1rowblock_splitkvI23Flash_fwd_kernel_traitsILi96ELi64ELi128ELi4ELb0ELb0EN7cutlass10bfloat16_tE19Flash_kernel_traitsILi96ELi64ELi128ELi4ES3_EELb0ELb1ELb0ELb0ELb1ELb0ELb1ELb1ENS_16Flash_fwd_paramsEEEvRKT8_iiiii)
$_ZN5flash24flash_fwd_splitkv_kernelI23Flash_fwd_kernel_traitsILi96ELi64ELi128ELi4ELb0ELb0EN7cutlass10bfloat16_tE19Flash_kernel_traitsILi96ELi64ELi128ELi4ES3_EELb0ELb1ELb0ELb0ELb1ELb0ELb1ELb1EEEvNS_16Flash_fwd_paramsE$_ZN5flash30compute_attn_1rowblock_splitkvI23Flash_fwd_kernel_traitsILi96ELi64ELi128ELi4ELb0ELb0EN7cutlass10bfloat16_tE19Flash_kernel_traitsILi96ELi64ELi128ELi4ES3_EELb0ELb1ELb0ELb0ELb1ELb0ELb1ELb1ENS_16Flash_fwd_paramsEEEvRKT8_iiiii:
        /* <DEDUP_REMOVED lines=39> */
.L_x_5691:
[----:B------:R-:W-:Y:S05]  /*0470*/  BSYNC.RECONVERGENT B0 ;  /* 0x0000000000007941 */ /* 0x000fea0003800200 */
.L_x_5690:
[----:B------:R-:W-:Y:S04]  /*0480*/  BSSY.RECONVERGENT B0, `(.L_x_5692) ;  /* 0x0000007000007945 */ /* 0x000fe80003800200 */
[----:B------:R-:W-:Y:S05]  /*0490*/  @!P3 BRA `(.L_x_5693) ;  /* 0x000000000014b947 */ /* 0x000fea0003800000 */
[----:B-----5:R-:W4:Y:S02]  /*04a0*/  LD.E.U8 R4, desc[UR4][R116.64+0x1b2] ;  /* 0x0001b20474047980 */ /* 0x020f24000c101100 */
[----:B----4-:R-:W-:-:S13]  /*04b0*/  ISETP.NE.AND P1, PT, R4, RZ, PT ;  /* 0x000000ff0400720c */ /* 0x010fda0003f25270 */
[----:B------:R-:W4:Y:S02]  /*04c0*/  @P1 LD.E R13, desc[UR4][R14.64+0x4] ;  /* 0x000004040e0d1980 */ /* 0x000f24000c101900 */
[----:B----4-:R-:W-:-:S06]  /*04d0*/  @P1 IADD3 R4, PT, PT, R13, -R12, RZ ;  /* 0x8000000c0d041210 */ /* 0x010fcc0007ffe0ff */
[----:B------:R4:W5:Y:S02]  /*04e0*/  @!P1 LD.E R4, desc[UR4][R14.64] ;  /* 0x000000040e049980 */ /* 0x000964000c101900 */
.L_x_5693:
[----:B------:R-:W-:Y:S05]  /*04f0*/  BSYNC.RECONVERGENT B0 ;  /* 0x0000000000007941 */ /* 0x000fea0003800200 */
.L_x_5692:
        /* <DEDUP_REMOVED lines=9> */
.L_x_5695:
[----:B------:R-:W5:Y:S01]  /*0590*/  LD.E.64 R4, desc[UR4][R116.64+0x108] ;  /* 0x0001080474047980 */ /* 0x000f62000c101b00 */
[----:B------:R-:W-:Y:S01]  /*05a0*/  BSSY.RECONVERGENT B0, `(.L_x_5697) ;  /* 0x0000006000007945 */ /* 0x000fe20003800200 */
[----:B------:R-:W-:Y:S01]  /*05b0*/  IMAD.MOV.U32 R70, RZ, RZ, RZ ;  /* 0x000000ffff467224 */ /* 0x000fe200078e00ff */
[----:B-----5:R-:W-:-:S04]  /*05c0*/  ISETP.NE.U32.AND P0, PT, R4, RZ, PT ;  /* 0x000000ff0400720c */ /* 0x020fc80003f05070 */
[----:B------:R-:W-:-:S13]  /*05d0*/  ISETP.NE.AND.EX P0, PT, R5, RZ, PT, P0 ;  /* 0x000000ff0500720c */ /* 0x000fda0003f05300 */
[----:B------:R-:W-:Y:S05]  /*05e0*/  @!P0 BRA `(.L_x_5698) ;  /* 0x0000000000048947 */ /* 0x000fea0003800000 */
[----:B------:R1:W5:Y:S02]  /*05f0*/  LD.E R70, desc[UR4][R116.64+0xbc] ;  /* 0x0000bc0474467980 */ /* 0x000364000c101900 */
.L_x_5698:
[----:B------:R-:W-:Y:S05]  /*0600*/  BSYNC.RECONVERGENT B0 ;  /* 0x0000000000007941 */ /* 0x000fea0003800200 */
.L_x_5697:
[----:B-----5:R-:W-:Y:S02]  /*0610*/  IADD3 R70, PT, PT, R87, R70, RZ ;  /* 0x0000004657467210 */ /* 0x020fe40007ffe0ff */
.L_x_5696:
[----:B------:R-:W-:Y:S05]  /*0620*/  BSYNC.RECONVERGENT B1 ;  /* 0x0000000000017941 */ /* 0x000fea0003800200 */
.L_x_5694:
[----:B------:R-:W-:Y:S01]  /*0630*/  IMAD.SHL.U32 R196, R17, 0x40, RZ ;  /* 0x0000004011c47824 */ /* 0x000fe200078e00ff */
[----:B------:R-:W-:Y:S01]  /*0640*/  MOV R4, R194 ;  /* 0x000000c200047202 */ /* 0x000fe20000000f00 */
[----:B------:R-:W-:-:S03]  /*0650*/  IMAD.MOV.U32 R5, RZ, RZ, 0x0 ;  /* 0x00000000ff057424 */ /* 0x000fc600078e00ff */
[----:B------:R-:W-:-:S13]  /*0660*/  ISETP.GT.AND P0, PT, R197, R196, PT ;  /* 0x000000c4c500720c */ /* 0x000fda0003f04270 */
[----:B-1234-:R-:W-:Y:S05]  /*0670*/  @!P0 RET.REL.NODEC R4 `(_ZN5flash24flash_fwd_splitkv_kernelI23Flash_fwd_kernel_traitsILi96ELi64ELi128ELi4ELb0ELb0EN7cutlass10bfloat16_tE19Flash_kernel_traitsILi96ELi64ELi128ELi4ES3_EELb0ELb1ELb0ELb0ELb1ELb0ELb1ELb1EEEvNS_16Flash_fwd_paramsE) ;  /* 0xfffffff804608950 */ /* 0x01efea0003c3ffff */
        /* <DEDUP_REMOVED lines=26> */
[----:B------:R-:W-:-:S04]  /*0820*/  IADD3 R13, PT, PT, R4, R196, -R197 ;  /* 0x000000c4040d7210 */ /* 0x000fc80007ffe8c5 */
[----:B----4-:R-:W-:Y:S02]  /*0830*/  IADD3 R8, PT, PT, R13, 0x40, R8 ;  /* 0x000000400d087810 */ /* 0x010fe40007ffe008 */
[----:B------:R-:W-:-:S04]  /*0840*/  SHF.R.S32.HI R13, RZ, 0x1f, R4 ;  /* 0x0000001fff0d7819 */ /* 0x000fc80000011404 */
[----:B------:R-:W-:Y:S01]  /*0850*/  LEA.HI R13, R13, R4, RZ, 0x7 ;  /* 0x000000040d0d7211 */ /* 0x000fe200078f38ff */
[----:B------:R-:W-:Y:S02]  /*0860*/  @!P1 IMAD.IADD R5, R5, 0x1, -R6 ;  /* 0x0000000105059824 */ /* 0x000fe400078e0a06 */
[----:B------:R-:W-:Y:S01]  /*0870*/  @!P1 VIADD R9, R9, 0x1 ;  /* 0x0000000109099836 */ /* 0x000fe20000000000 */
[----:B------:R-:W-:Y:S02]  /*0880*/  ISETP.NE.AND P1, PT, R7, RZ, PT ;  /* 0x000000ff0700720c */ /* 0x000fe40003f25270 */
[----:B------:R-:W-:Y:S01]  /*0890*/  ISETP.GE.U32.AND P2, PT, R5, R6, PT ;  /* 0x000000060500720c */ /* 0x000fe20003f46070 */
[----:B---3--:R-:W-:Y:S01]  /*08a0*/  IMAD.IADD R5, R10, 0x1, R197 ;  /* 0x000000010a057824 */ /* 0x008fe200078e02c5 */
[----:B------:R-:W-:-:S04]  /*08b0*/  SHF.R.S32.HI R13, RZ, 0x7, R13 ;  /* 0x00000007ff0d7819 */ /* 0x000fc8000001140d */
[----:B------:R-:W-:-:S04]  /*08c0*/  IADD3 R5, PT, PT, -R5, R196, R70 ;  /* 0x000000c405057210 */ /* 0x000fc80007ffe146 */
[----:B------:R-:W-:-:S03]  /*08d0*/  SHF.R.S32.HI R6, RZ, 0x1f, R5 ;  /* 0x0000001fff067819 */ /* 0x000fc60000011405 */
[----:B------:R-:W-:Y:S01]  /*08e0*/  @P2 VIADD R9, R9, 0x1 ;  /* 0x0000000109092836 */ /* 0x000fe20000000000 */
[----:B------:R-:W-:-:S03]  /*08f0*/  LEA.HI R6, R6, R5, RZ, 0x7 ;  /* 0x0000000506067211 */ /* 0x000fc600078f38ff */
[----:B------:R-:W-:Y:S01]  /*0900*/  @!P0 IMAD.MOV R9, RZ, RZ, -R9 ;  /* 0x000000ffff098224 */ /* 0x000fe200078e0a09 */
[----:B------:R-:W-:Y:S02]  /*0910*/  @!P1 LOP3.LUT R9, RZ, R7, RZ, 0x33, !PT ;  /* 0x00000007ff099212 */ /* 0x000fe400078e33ff */
[----:B------:R-:W-:Y:S02]  /*0920*/  SHF.R.S32.HI R7, RZ, 0x1f, R8 ;  /* 0x0000001fff077819 */ /* 0x000fe40000011408 */
[----:B------:R-:W-:Y:S01]  /*0930*/  SHF.R.S32.HI R5, RZ, 0x7, R6 ;  /* 0x00000007ff057819 */ /* 0x000fe20000011406 */
        /* <DEDUP_REMOVED lines=12> */
[----:B------:R-:W5:Y:S01]  /*0a00*/  LD.E.64 R8, desc[UR4][R116.64+0xa8] ;  /* 0x0000a80474087980 */ /* 0x000f62000c101b00 */
[----:B------:R-:W-:Y:S01]  /*0a10*/  SHF.R.U32.HI R4, RZ, 0x3, R195 ;  /* 0x00000003ff047819 */ /* 0x000fe200000116c3 */
[----:B------:R-:W-:-:S04]  /*0a20*/  IMAD.IADD R197, R197, 0x1, -R196 ;  /* 0x00000001c5c57824 */ /* 0x000fc800078e0ac4 */
        /* <DEDUP_REMOVED lines=46> */
[----:B-1----:R-:W-:Y:S05]  /*0d10*/  @P1 RET.REL.NODEC R194 `(_ZN5flash24flash_fwd_splitkv_kernelI23Flash_fwd_kernel_traitsILi96ELi64ELi128ELi4ELb0ELb0EN7cutlass10bfloat16_tE19Flash_kernel_traitsILi96ELi64ELi128ELi4ES3_EELb0ELb1ELb0ELb0ELb1ELb0ELb1ELb1EEEvNS_16Flash_fwd_paramsE) ;  /* 0xfffffff0c2b81950 */ /* 0x002fea0003c3ffff */
[----:B------:R-:W-:Y:S02]  /*0d20*/  MOV R5, 0xff800000 ;  /* 0xff80000000057802 */ /* 0x000fe40000000f00 */
[----:B------:R-:W-:-:S03]  /*0d30*/  MOV R195, 0x0 ;  /* 0x0000000000c37802 */ /* 0x000fc60000000f00 */
[----:B------:R1:W-:Y:S02]  /*0d40*/  ST.E desc[UR4][R2.64+0xc0], R5 ;  /* 0x0000c00502007985 */ /* 0x0003e4000c101904 */
[----:B-1----:R-:W-:Y:S05]  /*0d50*/  RET.REL.NODEC R194 `(_ZN5flash24flash_fwd_splitkv_kernelI23Flash_fwd_kernel_traitsILi96ELi64ELi128ELi4ELb0ELb0EN7cutlass10bfloat16_tE19Flash_kernel_traitsILi96ELi64ELi128ELi4ES3_EELb0ELb1ELb0ELb0ELb1ELb0ELb1ELb1EEEvNS_16Flash_fwd_paramsE) ;  /* 0xfffffff0c2a87950 */ /* 0x002fea0003c3ffff */
.L_x_5699:
        /* <DEDUP_REMOVED lines=102> */
.L_x_5701:
        /* <DEDUP_REMOVED lines=15> */
[----:B------:R-:W2:Y:S02]  /*14b0*/  F2I.FTZ.U32.TRUNC.NTZ R21, R4 ;  /* 0x0000000400157305 */ /* 0x000ea4000021f000 */
[----:B--2---:R-:W-:-:S05]  /*14c0*/  IADD3 R3, PT, PT, RZ, -R21, RZ ;  /* 0x80000015ff037210 */ /* 0x004fca0007ffe0ff */
        /* <DEDUP_REMOVED lines=11> */
[----:B------:R-:W-:Y:S01]  /*1580*/  @P4 IADD3 R7, PT, PT, R11, R12, RZ ;  /* 0x0000000c0b074210 */ /* 0x000fe20007ffe0ff */
[-C--:B----45:R-:W-:Y:S02]  /*1590*/  @!P4 IMAD R9, R9, R10.reuse, RZ ;  /* 0x0000000a0909c224 */ /* 0x0b0fe400078e02ff */
[----:B------:R-:W-:Y:S02]  /*15a0*/  @!P4 IMAD.IADD R21, R21, 0x1, R4 ;  /* 0x000000011515c824 */ /* 0x000fe400078e0204 */
[----:B------:R-:W-:Y:S01]  /*15b0*/  @!P3 IMAD.IADD R3, R3, 0x1, -R6 ;  /* 0x000000010303b824 */ /* 0x000fe200078e0a06 */
[----:B------:R-:W-:Y:S01]  /*15c0*/  @!P4 SHF.R.S32.HI R4, RZ, 0x1f, R10 ;  /* 0x0000001fff04c819 */ /* 0x000fe2000001140a */
[----:B------:R-:W-:-:S03]  /*15d0*/  @!P4 IMAD.WIDE.U32 R24, R8, R10, R20 ;  /* 0x0000000a0818c225 */ /* 0x000fc600078e0014 */
[----:B------:R-:W-:Y:S02]  /*15e0*/  ISETP.GE.U32.AND P2, PT, R3, R6, PT ;  /* 0x000000060300720c */ /* 0x000fe40003f46070 */
[----:B------:R-:W-:Y:S01]  /*15f0*/  LOP3.LUT R3, R198, R5, RZ, 0x3c, !PT ;  /* 0x00000005c6037212 */ /* 0x000fe200078e3cff */
[----:B------:R-:W-:Y:S01]  /*1600*/  @!P4 IMAD R9, R8, R4, R9 ;  /* 0x000000040809c224 */ /* 0x000fe200078e0209 */
[----:B------:R-:W-:Y:S01]  /*1610*/  ISETP.NE.AND P0, PT, R5, RZ, PT ;  /* 0x000000ff0500720c */ /* 0x000fe20003f05270 */
[-C--:B------:R-:W-:Y:S01]  /*1620*/  @P4 IMAD R4, R187, R7.reuse, RZ ;  /* 0x00000007bb044224 */ /* 0x080fe200078e02ff */
[----:B------:R-:W-:Y:S01]  /*1630*/  ISETP.GE.AND P1, PT, R3, RZ, PT ;  /* 0x000000ff0300720c */ /* 0x000fe20003f26270 */
[----:B------:R-:W-:Y:S01]  /*1640*/  @P4 IMAD.WIDE.U32 R20, R186, R7, RZ ;  /* 0x00000007ba144225 */ /* 0x000fe200078e00ff */
[----:B------:R-:W-:Y:S02]  /*1650*/  LEA R7, R121, 0xffffff80, 0x7 ;  /* 0xffffff8079077811 */ /* 0x000fe400078e38ff */
[----:B------:R-:W-:Y:S01]  /*1660*/  @!P4 IADD3 R9, PT, PT, R25, R9, RZ ;  /* 0x000000091909c210 */ /* 0x000fe20007ffe0ff */
[----:B------:R-:W-:Y:S01]  /*1670*/  @P4 IMAD.IADD R9, R21, 0x1, R4 ;  /* 0x0000000115094824 */ /* 0x000fe200078e0204 */
[----:B------:R-:W-:Y:S01]  /*1680*/  @!P3 IADD3 R2, PT, PT, R2, 0x1, RZ ;  /* 0x000000010202b810 */ /* 0x000fe20007ffe0ff */
[----:B------:R-:W-:Y:S01]  /*1690*/  @!P4 IMAD R4, R119, R11, RZ ;  /* 0x0000000b7704c224 */ /* 0x000fe200078e02ff */
[----:B------:R-:W-:-:S02]  /*16a0*/  @!P4 MOV R8, R24 ;  /* 0x000000180008c202 */ /* 0x000fc40000000f00 */
[----:B------:R-:W-:Y:S01]  /*16b0*/  @!P4 SHF.R.S32.HI R3, RZ, 0x1f, R11 ;  /* 0x0000001fff03c819 */ /* 0x000fe2000001140b */
[----:B------:R-:W-:Y:S01]  /*16c0*/  IMAD R6, R187, R7, RZ ;  /* 0x00000007bb067224 */ /* 0x000fe200078e02ff */
[----:B------:R-:W-:Y:S02]  /*16d0*/  @P4 MOV R8, R20 ;  /* 0x0000001400084202 */ /* 0x000fe40000000f00 */
[----:B------:R-:W-:Y:S01]  /*16e0*/  SHF.R.S32.HI R21, RZ, 0x1f, R7 ;  /* 0x0000001fff157819 */ /* 0x000fe20000011407 */
[----:B------:R-:W-:Y:S02]  /*16f0*/  @P2 VIADD R2, R2, 0x1 ;  /* 0x0000000102022836 */ /* 0x000fe40000000000 */
[----:B------:R-:W-:Y:S02]  /*1700*/  @!P4 IMAD R3, R3, R118, R4 ;  /* 0x000000760303c224 */ /* 0x000fe400078e0204 */
[----:B------:R-:W-:Y:S01]  /*1710*/  @!P4 IMAD.WIDE.U32 R24, R118, R11, RZ ;  /* 0x0000000b7618c225 */ /* 0x000fe200078e00ff */
[----:B------:R-:W-:-:S03]  /*1720*/  @!P1 IADD3 R2, PT, PT, -R2, RZ, RZ ;  /* 0x000000ff02029210 */ /* 0x000fc60007ffe1ff */
[----:B------:R-:W-:Y:S02]  /*1730*/  IMAD R6, R21, R186, R6 ;  /* 0x000000ba15067224 */ /* 0x000fe400078e0206 */
[----:B------:R-:W-:Y:S01]  /*1740*/  IMAD.WIDE.U32 R8, R186, R7, R8 ;  /* 0x00000007ba087225 */ /* 0x000fe200078e0008 */
[----:B------:R-:W-:Y:S02]  /*1750*/  @!P4 IADD3 R25, PT, PT, R25, R3, RZ ;  /* 0x000000031919c210 */ /* 0x000fe40007ffe0ff */
[----:B------:R-:W-:Y:S01]  /*1760*/  @!P0 LOP3.LUT R2, RZ, R5, RZ, 0x33, !PT ;  /* 0x00000005ff028212 */ /* 0x000fe200078e33ff */
[----:B------:R-:W-:Y:S01]  /*1770*/  @P4 IMAD.IADD R11, R11, 0x1, R12 ;  /* 0x000000010b0b4824 */ /* 0x000fe200078e020c */
[----:B------:R-:W-:Y:S01]  /*1780*/  IADD3 R13, PT, PT, R9, R6, RZ ;  /* 0x00000006090d7210 */ /* 0x000fe20007ffe0ff */
[----:B------:R-:W-:Y:S01]  /*1790*/  @!P4 IMAD R4, R15, R10, RZ ;  /* 0x0000000a0f04c224 */ /* 0x000fe200078e02ff */
[----:B------:R-:W-:Y:S02]  /*17a0*/  MOV R12, R8 ;  /* 0x00000008000c7202 */ /* 0x000fe40000000f00 */
[----:B------:R-:W-:Y:S01]  /*17b0*/  @!P4 SHF.R.S32.HI R3, RZ, 0x1f, R10 ;  /* 0x0000001fff03c819 */ /* 0x000fe2000001140a */
[-C--:B------:R-:W-:Y:S01]  /*17c0*/  IMAD R9, R23, R2.reuse, RZ ;  /* 0x0000000217097224 */ /* 0x080fe200078e02ff */
[----:B------:R-:W-:Y:S01]  /*17d0*/  SHF.R.S32.HI R6, RZ, 0x1f, R2 ;  /* 0x0000001fff067819 */ /* 0x000fe20000011402 */
[----:B------:R-:W-:-:S04]  /*17e0*/  IMAD.WIDE.U32 R12, R22, R2, R12 ;  /* 0x00000002160c7225 */ /* 0x000fc800078e000c */
[C---:B------:R-:W-:Y:S02]  /*17f0*/  @!P4 IMAD R3, R14.reuse, R3, R4 ;  /* 0x000000030e03c224 */ /* 0x040fe400078e0204 */
[----:B------:R-:W-:-:S04]  /*1800*/  @!P4 IMAD.WIDE.U32 R14, R14, R10, R24 ;  /* 0x0000000a0e0ec225 */ /* 0x000fc800078e0018 */
        /* <DEDUP_REMOVED lines=9> */
.L_x_5702:
[----:B------:R-:W-:Y:S05]  /*18a0*/  BSYNC.RECONVERGENT B0 ;  /* 0x0000000000007941 */ /* 0x000fea0003800200 */
.L_x_5700:
        /* <DEDUP_REMOVED lines=24> */
[----:B------:R-:W-:-:S12]  /*1a30*/  IMAD.SHL.U32 R122, R195, 0x8, RZ ;  /* 0x00000008c37a7824 */ /* 0x000fd800078e00ff */
[----:B------:R-:W-:-:S05]  /*1a40*/  @!P3 IMAD.IADD R19, R19, 0x1, -R6 ;  /* 0x000000011313b824 */ /* 0x000fca00078e0a06 */
[----:B------:R-:W-:Y:S02]  /*1a50*/  ISETP.GE.U32.AND P4, PT, R19, R6, PT ;  /* 0x000000061300720c */ /* 0x000fe40003f86070 */
[C---:B------:R-:W-:Y:S01]  /*1a60*/  SHF.L.U32 R19, R195.reuse, 0x4, RZ ;  /* 0x00000004c3137819 */ /* 0x040fe200000006ff */
[----:B------:R-:W-:Y:S01]  /*1a70*/  IMAD.SHL.U32 R6, R195, 0x20, RZ ;  /* 0x00000020c3067824 */ /* 0x000fe200078e00ff */
[----:B------:R-:W-:Y:S02]  /*1a80*/  LOP3.LUT R30, R122, 0x18, RZ, 0xc0, !PT ;  /* 0x000000187a1e7812 */ /* 0x000fe400078ec0ff */
[C---:B------:R-:W-:Y:S02]  /*1a90*/  LOP3.LUT R67, R19.reuse, 0x3e00, RZ, 0xc0, !PT ;  /* 0x00003e0013437812 */ /* 0x040fe400078ec0ff */
[----:B------:R-:W-:Y:S02]  /*1aa0*/  LOP3.LUT R12, R198, R5, RZ, 0x3c, !PT ;  /* 0x00000005c60c7212 */ /* 0x000fe400078e3cff */
[----:B------:R-:W-:-:S02]  /*1ab0*/  LOP3.LUT R19, R19, 0x100, RZ, 0xc0, !PT ;  /* 0x0000010013137812 */ /* 0x000fc400078ec0ff */
[----:B------:R-:W-:Y:S02]  /*1ac0*/  LOP3.LUT R65, R6, 0x100, RZ, 0xc0, !PT ;  /* 0x0000010006417812 */ /* 0x000fe400078ec0ff */
[--C-:B------:R-:W-:Y:S02]  /*1ad0*/  LOP3.LUT R67, R67, 0x20, R6.reuse, 0xf8, !PT ;  /* 0x0000002043437812 */ /* 0x100fe400078ef806 */
[----:B------:R-:W-:Y:S02]  /*1ae0*/  IADD3 R20, P1, PT, R30, R20, RZ ;  /* 0x000000141e147210 */ /* 0x000fe40007f3e0ff */
[----:B------:R-:W-:Y:S02]  /*1af0*/  ISETP.GE.AND P2, PT, R12, RZ, PT ;  /* 0x000000ff0c00720c */ /* 0x000fe40003f46270 */
[----:B------:R-:W-:Y:S02]  /*1b00*/  LOP3.LUT R12, R6, 0xc0, RZ, 0xc0, !PT ;  /* 0x000000c0060c7812 */ /* 0x000fe400078ec0ff */
[----:B------:R-:W-:-:S02]  /*1b10*/  LOP3.LUT R19, R19, 0x20, R6, 0xf8, !PT ;  /* 0x0000002013137812 */ /* 0x000fc400078ef806 */
[--C-:B------:R-:W-:Y:S02]  /*1b20*/  LOP3.LUT R65, R65, 0x20, R6.reuse, 0xf8, !PT ;  /* 0x0000002041417812 */ /* 0x100fe400078ef806 */
[----:B------:R-:W-:Y:S01]  /*1b30*/  LOP3.LUT R67, R67, 0x100, R6, 0xf8, !PT ;  /* 0x0000010043437812 */ /* 0x000fe200078ef806 */
[-C--:B-----5:R-:W-:Y:S01]  /*1b40*/  IMAD R6, R21, R118.reuse, RZ ;  /* 0x0000007615067224 */ /* 0x0a0fe200078e02ff */
[----:B------:R-:W-:Y:S01]  /*1b50*/  LOP3.LUT R66, R12, 0x8, R195, 0xf8, !PT ;  /* 0x000000080c427812 */ /* 0x000fe200078ef8c3 */
[----:B------:R-:W-:Y:S02]  /*1b60*/  IMAD.SHL.U32 R113, R195, 0x4, RZ ;  /* 0x00000004c3717824 */ /* 0x000fe400078e00ff */
[----:B------:R-:W-:Y:S02]  /*1b70*/  IMAD.X R21, RZ, RZ, R18, P1 ;  /* 0x000000ffff157224 */ /* 0x000fe400008e0612 */
[----:B------:R-:W-:Y:S01]  /*1b80*/  @!P3 VIADD R9, R9, 0x1 ;  /* 0x000000010909b836 */ /* 0x000fe20000000000 */
[----:B------:R-:W-:Y:S01]  /*1b90*/  LOP3.LUT R66, R66, 0x18, R113, 0x78, !PT ;  /* 0x0000001842427812 */ /* 0x000fe200078e7871 */
[----:B------:R-:W-:Y:S01]  /*1ba0*/  IMAD R18, R7, R119, R6 ;  /* 0x0000007707127224 */ /* 0x000fe200078e0206 */
[----:B------:R-:W-:Y:S01]  /*1bb0*/  ISETP.NE.AND P1, PT, R5, RZ, PT ;  /* 0x000000ff0500720c */ /* 0x000fe20003f25270 */
[----:B------:R-:W-:Y:S01]  /*1bc0*/  IMAD.WIDE.U32 R20, R7, R118, R20 ;  /* 0x0000007607147225 */ /* 0x000fe200078e0014 */
[----:B------:R-:W-:-:S03]  /*1bd0*/  LOP3.LUT R66, R19, R66, RZ, 0xfc, !PT ;  /* 0x0000004213427212 */ /* 0x000fc600078efcff */
[----:B------:R-:W-:-:S04]  /*1be0*/  @P4 VIADD R9, R9, 0x1 ;  /* 0x0000000109094836 */ /* 0x000fc80000000000 */
[----:B------:R-:W-:-:S04]  /*1bf0*/  IMAD.MOV.U32 R6, RZ, RZ, R9 ;  /* 0x000000ffff067224 */ /* 0x000fc800078e0009 */
[----:B------:R-:W-:Y:S01]  /*1c00*/  @!P2 IMAD.MOV R6, RZ, RZ, -R6 ;  /* 0x000000ffff06a224 */ /* 0x000fe200078e0a06 */
[----:B------:R-:W-:Y:S02]  /*1c10*/  @!P1 LOP3.LUT R6, RZ, R5, RZ, 0x33, !PT ;  /* 0x00000005ff069212 */ /* 0x000fe400078e33ff */
[----:B------:R-:W-:-:S03]  /*1c20*/  SHF.R.U32.HI R126, RZ, 0x2, R195 ;  /* 0x00000002ff7e7819 */ /* 0x000fc600000116c3 */
[----:B------:R-:W-:Y:S01]  /*1c30*/  IMAD R5, R27, R6, RZ ;  /* 0x000000061b057224 */ /* 0x000fe200078e02ff */
[----:B------:R-:W1:Y:S01]  /*1c40*/  S2UR UR6, SR_CgaCtaId ;  /* 0x00000000000679c3 */ /* 0x000e620000008800 */
[----:B------:R-:W-:Y:S02]  /*1c50*/  IMAD.MOV.U32 R127, RZ, RZ, RZ ;  /* 0x000000ffff7f7224 */ /* 0x000fe400078e00ff */
[----:B------:R-:W-:Y:S01]  /*1c60*/  IMAD.WIDE.U32 R16, R17, 0x40, R126 ;  /* 0x0000004011107825 */ /* 0x000fe200078e007e */
[----:B------:R-:W-:Y:S01]  /*1c70*/  SHF.R.U32.HI R71, RZ, 0x1, R195 ;  /* 0x00000001ff477819 */ /* 0x000fe200000116c3 */
[----:B------:R-:W-:-:S03]  /*1c80*/  UMOV UR7, 0x400 ;  /* 0x0000040000077882 */ /* 0x000fc60000000000 */
[----:B------:R-:W-:Y:S01]  /*1c90*/  LOP3.LUT R12, R12, 0x8, R71, 0xf8, !PT ;  /* 0x000000080c0c7812 */ /* 0x000fe200078ef847 */
[----:B------:R-:W-:-:S03]  /*1ca0*/  VIADD R123, R121, 0xffffffff ;  /* 0xffffffff797b7836 */ /* 0x000fc60000000000 */
[----:B------:R-:W-:Y:S01]  /*1cb0*/  LOP3.LUT R12, R12, 0x18, R113, 0x78, !PT ;  /* 0x000000180c0c7812 */ /* 0x000fe200078e7871 */
[----:B------:R-:W-:Y:S01]  /*1cc0*/  IMAD.SHL.U32 R82, R118, 0x20, RZ ;  /* 0x0000002076527824 */ /* 0x000fe200078e00ff */
[----:B-1----:R-:W-:Y:S02]  /*1cd0*/  ULEA UR6, UR6, UR7, 0x18 ;  /* 0x0000000706067291 */ /* 0x002fe4000f8ec0ff */
[-C--:B------:R-:W-:Y:S01]  /*1ce0*/  LOP3.LUT R67, R67, R12.reuse, RZ, 0xfc, !PT ;  /* 0x0000000c43437212 */ /* 0x080fe200078efcff */
[----:B------:R-:W-:Y:S01]  /*1cf0*/  IMAD.SHL.U32 R80, R186, 0x20, RZ ;  /* 0x00000020ba507824 */ /* 0x000fe200078e00ff */
[----:B------:R-:W-:Y:S01]  /*1d00*/  LOP3.LUT R65, R65, R12, RZ, 0xfc, !PT ;  /* 0x0000000c41417212 */ /* 0x000fe200078efcff */
[----:B------:R-:W-:Y:S01]  /*1d10*/  IMAD.SHL.U32 R120, R123, 0x80, RZ ;  /* 0x000000807b787824 */ /* 0x000fe200078e00ff */
[----:B------:R-:W-:Y:S02]  /*1d20*/  SHF.L.U64.HI R83, R118, 0x5, R119 ;  /* 0x0000000576537819 */ /* 0x000fe40000010277 */
[----:B------:R-:W-:-:S02]  /*1d30*/  SHF.L.U64.HI R81, R186, 0x5, R187 ;  /* 0x00000005ba517819 */ /* 0x000fc400000102bb */
[----:B------:R-:W-:Y:S01]  /*1d40*/  LOP3.LUT R113, R113, 0xc, RZ, 0xc0, !PT ;  /* 0x0000000c71717812 */ /* 0x000fe200078ec0ff */
[----:B--2---:R-:W-:Y:S02]  /*1d50*/  @P0 IMAD R9, R23, R0, RZ ;  /* 0x0000000017090224 */ /* 0x004fe400078e02ff */
[-C--:B---3--:R-:W-:Y:S01]  /*1d60*/  @!P0 IMAD R7, R29, R199.reuse, RZ ;  /* 0x000000c71d078224 */ /* 0x088fe200078e02ff */
[----:B------:R-:W-:Y:S01]  /*1d70*/  IADD3 R29, PT, PT, R21, R18, RZ ;  /* 0x00000012151d7210 */ /* 0x000fe20007ffe0ff */
[----:B------:R-:W-:-:S04]  /*1d80*/  @!P0 IMAD.WIDE.U32 R32, R28, R199, RZ ;  /* 0x000000c71c208225 */ /* 0x000fc800078e00ff */
[----:B------:R-:W-:-:S04]  /*1d90*/  @P0 IMAD.WIDE.U32 R18, R22, R0, RZ ;  /* 0x0000000016120225 */ /* 0x000fc800078e00ff */
[----:B------:R-:W-:Y:S02]  /*1da0*/  @!P0 IMAD.MOV.U32 R0, RZ, RZ, R32 ;  /* 0x000000ffff008224 */ /* 0x000fe400078e0020 */
[----:B------:R-:W-:Y:S01]  /*1db0*/  @P0 IMAD.MOV.U32 R0, RZ, RZ, R18 ;  /* 0x000000ffff000224 */ /* 0x000fe200078e0012 */
[----:B------:R-:W-:Y:S01]  /*1dc0*/  SHF.R.S32.HI R18, RZ, 0x1f, R198 ;  /* 0x0000001fff127819 */ /* 0x000fe200000114c6 */
[----:B------:R-:W-:Y:S02]  /*1dd0*/  @!P0 IMAD.IADD R7, R33, 0x1, R7 ;  /* 0x0000000121078824 */ /* 0x000fe400078e0207 */
[----:B------:R-:W-:Y:S01]  /*1de0*/  @P0 IMAD.IADD R7, R19, 0x1, R9 ;  /* 0x0000000113070824 */ /* 0x000fe200078e0209 */
[----:B------:R-:W-:Y:S01]  /*1df0*/  IADD3 R32, P1, PT, R30, R0, RZ ;  /* 0x000000001e207210 */ /* 0x000fe20007f3e0ff */
[----:B------:R-:W-:Y:S01]  /*1e00*/  IMAD.MOV.U32 R28, RZ, RZ, R20 ;  /* 0x000000ffff1c7224 */ /* 0x000fe200078e0014 */
[----:B------:R-:W-:Y:S01]  /*1e10*/  LOP3.LUT R20, R122, 0xc0, RZ, 0xc0, !PT ;  /* 0x000000c07a147812 */ /* 0x000fe200078ec0ff */
[----:B------:R-:W-:Y:S01]  /*1e20*/  IMAD R9, R25, R198, RZ ;  /* 0x000000c619097224 */ /* 0x000fe200078e02ff */
[----:B------:R-:W-:-:S02]  /*1e30*/  IADD3.X R33, PT, PT, RZ, R7, RZ, P1, !PT ;  /* 0x00000007ff217210 */ /* 0x000fc40000ffe4ff */
[----:B------:R-:W-:Y:S01]  /*1e40*/  LOP3.LUT R7, R20, 0x18, R195, 0xf8, !PT ;  /* 0x0000001814077812 */ /* 0x000fe200078ef8c3 */
[----:B------:R-:W-:Y:S01]  /*1e50*/  IMAD R9, R24, R18, R9 ;  /* 0x0000001218097224 */ /* 0x000fe200078e0209 */
[----:B------:R-:W-:Y:S02]  /*1e60*/  IADD3 R18, P0, PT, R30, R8, RZ ;  /* 0x000000081e127210 */ /* 0x000fe40007f1e0ff */
[----:B------:R-:W-:Y:S02]  /*1e70*/  SHF.R.S32.HI R0, RZ, 0x1f, R6 ;  /* 0x0000001fff007819 */ /* 0x000fe40000011406 */
[----:B------:R-:W-:Y:S01]  /*1e80*/  LOP3.LUT R7, R7, 0x18, R122, 0x78, !PT ;  /* 0x0000001807077812 */ /* 0x000fe200078e787a */
[----:B------:R-:W-:Y:S02]  /*1e90*/  IMAD.X R19, RZ, RZ, R4, P0 ;  /* 0x000000ffff137224 */ /* 0x000fe400000e0604 */
[----:B------:R-:W-:Y:S01]  /*1ea0*/  IMAD.WIDE.U32 R28, R6, R26, R28 ;  /* 0x0000001a061c7225 */ /* 0x000fe200078e001c */
[----:B------:R-:W-:-:S03]  /*1eb0*/  LOP3.LUT R122, R7, 0x1f20, R122, 0xf8, !PT ;  /* 0x00001f20077a7812 */ /* 0x000fc600078ef87a */
[----:B------:R-:W-:Y:S02]  /*1ec0*/  IMAD R5, R0, R26, R5 ;  /* 0x0000001a00057224 */ /* 0x000fe400078e0205 */
[----:B------:R-:W-:Y:S02]  /*1ed0*/  IMAD R7, R187, R126, RZ ;  /* 0x0000007ebb077224 */ /* 0x000fe400078e02ff */
[----:B------:R-:W-:Y:S01]  /*1ee0*/  IMAD.WIDE.U32 R18, R126, R186, R18 ;  /* 0x000000ba7e127225 */ /* 0x000fe200078e0012 */
[----:B------:R-:W-:-:S03]  /*1ef0*/  SHF.R.S32.HI R8, RZ, 0x1f, R87 ;  /* 0x0000001fff087819 */ /* 0x000fc60000011457 */
[----:B------:R-:W-:Y:S01]  /*1f00*/  IMAD.IADD R29, R29, 0x1, R5 ;  /* 0x000000011d1d7824 */ /* 0x000fe200078e0205 */
[----:B----4-:R-:W-:Y:S01]  /*1f10*/  LEA R190, P1, R18, R14, 0x1 ;  /* 0x0000000e12be7211 */ /* 0x010fe200078208ff */
[----:B------:R-:W-:Y:S01]  /*1f20*/  IMAD.IADD R7, R19, 0x1, R7 ;  /* 0x0000000113077824 */ /* 0x000fe200078e0207 */
[----:B------:R-:W-:Y:S01]  /*1f30*/  LEA.HI R8, R8, R87, RZ, 0x7 ;  /* 0x0000005708087211 */ /* 0x000fe200078f38ff */
[----:B------:R-:W-:Y:S02]  /*1f40*/  IMAD R5, R119, R126, RZ ;  /* 0x0000007e77057224 */ /* 0x000fe400078e02ff */
[----:B------:R-:W-:Y:S01]  /*1f50*/  IMAD.WIDE.U32 R28, R126, R118, R28 ;  /* 0x000000767e1c7225 */ /* 0x000fe200078e001c */
[----:B------:R-:W-:Y:S02]  /*1f60*/  LEA.HI.X R189, R18, R15, R7, 0x1, P1 ;  /* 0x0000000f12bd7211 */ /* 0x000fe400008f0c07 */
[----:B------:R-:W-:Y:S01]  /*1f70*/  SHF.R.S32.HI R7, RZ, 0x7, R8 ;  /* 0x00000007ff077819 */ /* 0x000fe20000011408 */
[----:B------:R-:W-:Y:S01]  /*1f80*/  IMAD.IADD R193, R29, 0x1, R5 ;  /* 0x000000011dc17824 */ /* 0x000fe200078e0205 */
[----:B------:R-:W-:Y:S01]  /*1f90*/  LEA R192, P0, R28, R10, 0x1 ;  /* 0x0000000a1cc07211 */ /* 0x000fe200078008ff */
[----:B------:R-:W-:Y:S01]  /*1fa0*/  IMAD.WIDE.U32 R20, R198, R24, R32 ;  /* 0x00000018c6147225 */ /* 0x000fe200078e0020 */
[----:B------:R-:W-:-:S02]  /*1fb0*/  VIMNMX R84, PT, PT, R188, R7, !PT ;  /* 0x00000007bc547248 */ /* 0x000fc40007fe0100 */
[----:B------:R-:W-:Y:S01]  /*1fc0*/  LEA.HI.X R193, R28, R11, R193, 0x1, P0 ;  /* 0x0000000b1cc17211 */ /* 0x000fe200000f0cc1 */
[----:B------:R-:W-:Y:S01]  /*1fd0*/  IMAD.IADD R21, R21, 0x1, R9 ;  /* 0x0000000115157824 */ /* 0x000fe200078e0209 */
[----:B------:R-:W-:Y:S01]  /*1fe0*/  ISETP.GT.AND P0, PT, R121, R84, PT ;  /* 0x000000547900720c */ /* 0x000fe20003f04270 */
[----:B------:R-:W-:-:S04]  /*1ff0*/  IMAD R9, R17, R22, RZ ;  /* 0x0000001611097224 */ /* 0x000fc800078e02ff */
[C---:B------:R-:W-:Y:S02]  /*2000*/  IMAD R4, R16.reuse, R23, R9 ;  /* 0x0000001710047224 */ /* 0x040fe400078e0209 */
[----:B------:R-:W-:Y:S01]  /*2010*/  IMAD.WIDE.U32 R16, R16, R22, R20 ;  /* 0x0000001610107225 */ /* 0x000fe200078e0014 */
[----:B------:R-:W-:-:S04]  /*2020*/  LEA R122, R122, UR6, 0x1 ;  /* 0x000000067a7a7c11 */ /* 0x000fc8000f8e08ff */
[----:B------:R-:W-:Y:S02]  /*2030*/  IADD3 R5, PT, PT, R17, R4, RZ ;  /* 0x0000000411057210 */ /* 0x000fe40007ffe0ff */
        /* <DEDUP_REMOVED lines=17> */
[----:B------:R-:W-:Y:S01]  /*2150*/  IMAD.MOV.U32 R112, RZ, RZ, R120 ;  /* 0x000000ffff707224 */ /* 0x000fe200078e0078 */
[----:B------:R-:W-:Y:S01]  /*2160*/  SHF.R.S32.HI R115, RZ, 0x1, R115 ;  /* 0x00000001ff737819 */ /* 0x000fe20000011473 */
[C---:B------:R-:W-:Y:S01]  /*2170*/  VIADD R110, R126.reuse, 0x20 ;  /* 0x000000207e6e7836 */ /* 0x040fe20000000000 */
[--C-:B------:R-:W-:Y:S01]  /*2180*/  SHF.R.S32.HI R29, RZ, 0x1f, R87.reuse ;  /* 0x0000001fff1d7819 */ /* 0x100fe20000011457 */
[C---:B------:R-:W-:Y:S01]  /*2190*/  VIADD R108, R126.reuse, 0x60 ;  /* 0x000000607e6c7836 */ /* 0x040fe20000000000 */
[C---:B------:R-:W-:Y:S01]  /*21a0*/  SHF.L.U32 R106, R115.reuse, 0x6, RZ ;  /* 0x00000006736a7819 */ /* 0x040fe200000006ff */
[C---:B------:R-:W-:Y:S01]  /*21b0*/  IMAD.SHL.U32 R111, R115.reuse, 0x20, RZ ;  /* 0x00000020736f7824 */ /* 0x040fe200078e00ff */
[----:B------:R-:W-:Y:S01]  /*21c0*/  IADD3 R109, PT, PT, R126, 0x40, RZ ;  /* 0x000000407e6d7810 */ /* 0x000fe20007ffe0ff */
[----:B------:R-:W-:Y:S01]  /*21d0*/  IMAD R107, R115, 0x60, RZ ;  /* 0x00000060736b7824 */ /* 0x000fe200078e02ff */
[C---:B------:R-:W-:Y:S01]  /*21e0*/  LOP3.LUT R26, R30.reuse, 0x20, RZ, 0xfc, !PT ;  /* 0x000000201e1a7812 */ /* 0x040fe200078efcff */
[C---:B------:R-:W-:Y:S01]  /*21f0*/  IMAD R105, R121.reuse, -0x80, R87 ;  /* 0xffffff8079697824 */ /* 0x040fe200078e0257 */
[----:B------:R-:W-:Y:S01]  /*2200*/  LOP3.LUT R25, R30, 0x40, RZ, 0xfc, !PT ;  /* 0x000000401e197812 */ /* 0x000fe200078efcff */
[----:B------:R-:W-:Y:S01]  /*2210*/  IMAD R104, R121, -0x80, R70 ;  /* 0xffffff8079687824 */ /* 0x000fe200078e0246 */
        /* <DEDUP_REMOVED lines=15> */
[C---:B-----5:R-:W-:Y:S01]  /*2310*/  SHF.L.U64.HI R99, R130.reuse, 0x5, R131 ;  /* 0x0000000582637819 */ /* 0x060fe20000010283 */
        /* <DEDUP_REMOVED lines=8> */
[----:B------:R-:W-:Y:S02]  /*23a0*/  IMAD R17, R17, R6, RZ ;  /* 0x0000000611117224 */ /* 0x000fe400078e02ff */
[----:B------:R-:W-:Y:S02]  /*23b0*/  IMAD.IADD R21, R21, 0x1, R7 ;  /* 0x0000000115157824 */ /* 0x000fe400078e0207 */
[----:B------:R-:W-:Y:S02]  /*23c0*/  IMAD R7, R16, R0, R17 ;  /* 0x0000000010077224 */ /* 0x000fe400078e0211 */
[----:B------:R-:W-:Y:S02]  /*23d0*/  IMAD R9, R19, R6, RZ ;  /* 0x0000000613097224 */ /* 0x000fe400078e02ff */
[----:B------:R-:W-:-:S04]  /*23e0*/  IMAD.WIDE.U32 R16, R6, R16, R22 ;  /* 0x0000001006107225 */ /* 0x000fc800078e0016 */
[----:B------:R-:W-:Y:S01]  /*23f0*/  IMAD.WIDE.U32 R20, R6, R18, R20 ;  /* 0x0000001206147225 */ /* 0x000fe200078e0014 */
[----:B------:R-:W-:-:S03]  /*2400*/  IADD3 R6, PT, PT, R120, R13, RZ ;  /* 0x0000000d78067210 */ /* 0x000fc60007ffe0ff */
[----:B------:R-:W-:Y:S01]  /*2410*/  IMAD R0, R18, R0, R9 ;  /* 0x0000000012007224 */ /* 0x000fe200078e0209 */
[----:B------:R-:W-:Y:S01]  /*2420*/  IADD3 R9, P0, PT, -R87, R126, RZ ;  /* 0x0000007e57097210 */ /* 0x000fe20007f1e1ff */
[-C--:B------:R-:W-:Y:S02]  /*2430*/  IMAD R13, R6, R115.reuse, RZ ;  /* 0x00000073060d7224 */ /* 0x080fe400078e02ff */
[----:B------:R-:W-:Y:S01]  /*2440*/  IMAD R6, R126, R115, R113 ;  /* 0x000000737e067224 */ /* 0x000fe200078e0271 */
[----:B------:R-:W-:Y:S01]  /*2450*/  IADD3.X R29, PT, PT, RZ, ~R29, RZ, P0, !PT ;  /* 0x8000001dff1d7210 */ /* 0x000fe200007fe4ff */
[----:B------:R-:W-:Y:S01]  /*2460*/  IMAD.IADD R19, R17, 0x1, R7 ;  /* 0x0000000111137824 */ /* 0x000fe200078e0207 */
[----:B------:R-:W-:Y:S01]  /*2470*/  IADD3 R17, PT, PT, R21, R0, RZ ;  /* 0x0000000015117210 */ /* 0x000fe20007ffe0ff */
[----:B------:R-:W-:Y:S01]  /*2480*/  IMAD.MOV.U32 R18, RZ, RZ, R16 ;  /* 0x000000ffff127224 */ /* 0x000fe200078e0010 */
[----:B------:R-:W-:Y:S01]  /*2490*/  SHF.R.S32.HI R93, RZ, 0x1f, R13 ;  /* 0x0000001fff5d7819 */ /* 0x000fe2000001140d */
[----:B------:R-:W-:Y:S01]  /*24a0*/  IMAD R89, R29, R128, RZ ;  /* 0x000000801d597224 */ /* 0x000fe200078e02ff */
[----:B------:R-:W-:Y:S01]  /*24b0*/  IADD3 R32, P0, PT, R13, R6, RZ ;  /* 0x000000060d207210 */ /* 0x000fe20007f1e0ff */
[----:B------:R-:W-:Y:S01]  /*24c0*/  IMAD R29, R29, R130, RZ ;  /* 0x000000821d1d7224 */ /* 0x000fe200078e02ff */
[----:B------:R-:W-:Y:S01]  /*24d0*/  IADD3 R0, PT, PT, R113, R6, RZ ;  /* 0x0000000671007210 */ /* 0x000fe20007ffe0ff */
[----:B------:R-:W-:Y:S01]  /*24e0*/  IMAD.MOV.U32 R16, RZ, RZ, R20 ;  /* 0x000000ffff107224 */ /* 0x000fe200078e0014 */
[----:B------:R-:W-:Y:S01]  /*24f0*/  LEA.HI.X.SX32 R7, R6, R93, 0x1, P0 ;  /* 0x0000005d06077211 */ /* 0x000fe200000f0eff */
[-C--:B------:R-:W-:Y:S01]  /*2500*/  IMAD R89, R129, R9.reuse, R89 ;  /* 0x0000000981597224 */ /* 0x080fe200078e0259 */
[----:B------:R-:W-:Y:S01]  /*2510*/  IADD3 R92, P0, PT, R13, R0, RZ ;  /* 0x000000000d5c7210 */ /* 0x000fe20007f1e0ff */
[----:B------:R-:W-:-:S02]  /*2520*/  IMAD R29, R131, R9, R29 ;  /* 0x00000009831d7224 */ /* 0x000fc400078e021d */
[----:B------:R-:W-:Y:S01]  /*2530*/  IMAD.WIDE.U32 R12, R128, R9, R18 ;  /* 0x00000009800c7225 */ /* 0x000fe200078e0012 */
[----:B------:R-:W-:Y:S02]  /*2540*/  LEA.HI.X.SX32 R93, R0, R93, 0x1, P0 ;  /* 0x0000005d005d7211 */ /* 0x000fe400000f0eff */
[----:B------:R-:W-:Y:S01]  /*2550*/  SHF.L.U64.HI R0, R32, 0x1, R7 ;  /* 0x0000000120007819 */ /* 0x000fe20000010207 */
[----:B------:R-:W-:Y:S01]  /*2560*/  IMAD.WIDE.U32 R8, R130, R9, R16 ;  /* 0x0000000982087225 */ /* 0x000fe200078e0010 */
[----:B------:R-:W-:Y:S02]  /*2570*/  IADD3 R89, PT, PT, R13, R89, RZ ;  /* 0x000000590d597210 */ /* 0x000fe40007ffe0ff */
[----:B------:R-:W-:Y:S01]  /*2580*/  LEA R88, P1, R12, R14, 0x1 ;  /* 0x0000000e0c587211 */ /* 0x000fe200078208ff */
[----:B------:R-:W-:Y:S01]  /*2590*/  IMAD.SHL.U32 R32, R32, 0x2, RZ ;  /* 0x0000000220207824 */ /* 0x000fe200078e00ff */
[----:B------:R-:W-:Y:S01]  /*25a0*/  LEA R28, P0, R8, R10, 0x1 ;  /* 0x0000000a081c7211 */ /* 0x000fe200078008ff */
[----:B------:R-:W-:Y:S01]  /*25b0*/  IMAD.IADD R29, R9, 0x1, R29 ;  /* 0x00000001091d7824 */ /* 0x000fe200078e021d */
[----:B------:R-:W-:-:S02]  /*25c0*/  SHF.L.U64.HI R93, R92, 0x1, R93 ;  /* 0x000000015c5d7819 */ /* 0x000fc4000001025d */
[----:B------:R-:W-:Y:S02]  /*25d0*/  SHF.L.U32 R92, R92, 0x1, RZ ;  /* 0x000000015c5c7819 */ /* 0x000fe400000006ff */
[----:B------:R-:W-:Y:S02]  /*25e0*/  LEA.HI.X R89, R12, R15, R89, 0x1, P1 ;  /* 0x0000000f0c597211 */ /* 0x000fe400008f0c59 */
[----:B------:R-:W-:Y:S02]  /*25f0*/  LEA.HI.X R29, R8, R11, R29, 0x1, P0 ;  /* 0x0000000b081d7211 */ /* 0x000fe400000f0c1d */
[C---:B------:R-:W-:Y:S02]  /*2600*/  IADD3 R68, P1, PT, R4.reuse, R32, RZ ;  /* 0x0000002004447210 */ /* 0x040fe40007f3e0ff */
[----:B------:R-:W-:Y:S02]  /*2610*/  IADD3 R90, P3, PT, R4, R92, RZ ;  /* 0x0000005c045a7210 */ /* 0x000fe40007f7e0ff */
[C---:B------:R-:W-:Y:S01]  /*2620*/  IADD3 R32, P0, PT, R2.reuse, R32, RZ ;  /* 0x0000002002207210 */ /* 0x040fe20007f1e0ff */
[----:B------:R-:W-:Y:S01]  /*2630*/  IMAD.X R69, R5, 0x1, R0, P1 ;  /* 0x0000000105457824 */ /* 0x000fe200008e0600 */
[----:B------:R-:W-:-:S02]  /*2640*/  IADD3 R92, P2, PT, R2, R92, RZ ;  /* 0x0000005c025c7210 */ /* 0x000fc40007f5e0ff */
[-C--:B------:R-:W-:Y:S01]  /*2650*/  IADD3.X R91, PT, PT, R5, R93.reuse, RZ, P3, !PT ;  /* 0x0000005d055b7210 */ /* 0x080fe20001ffe4ff */
[C---:B------:R-:W-:Y:S01]  /*2660*/  IMAD.X R33, R3.reuse, 0x1, R0, P0 ;  /* 0x0000000103217824 */ /* 0x040fe200000e0600 */
[----:B------:R-:W-:-:S09]  /*2670*/  IADD3.X R93, PT, PT, R3, R93, RZ, P2, !PT ;  /* 0x0000005d035d7210 */ /* 0x000fd200017fe4ff */
.L_x_5726:
        /* <DEDUP_REMOVED lines=104> */
.L_x_5705:
        /* <DEDUP_REMOVED lines=147> */
.L_x_5709:
[----:B------:R-:W-:Y:S05]  /*3630*/  BSYNC.RECONVERGENT B0 ;  /* 0x0000000000007941 */ /* 0x000fea0003800200 */
.L_x_5708:
        /* <DEDUP_REMOVED lines=141> */
.L_x_5711:
[----:B------:R-:W-:Y:S05]  /*3f10*/  BSYNC.RECONVERGENT B0 ;  /* 0x0000000000007941 */ /* 0x000fea0003800200 */
.L_x_5710:
        /* <DEDUP_REMOVED lines=145> */
.L_x_5713:
[----:B------:R-:W-:Y:S05]  /*4830*/  BSYNC.RECONVERGENT B0 ;  /* 0x0000000000007941 */ /* 0x000fea0003800200 */
.L_x_5712:
        /* <DEDUP_REMOVED lines=147> */
.L_x_5715:
[----:B------:R-:W-:Y:S05]  /*5170*/  BSYNC.RECONVERGENT B0 ;  /* 0x0000000000007941 */ /* 0x000fea0003800200 */
.L_x_5714:
[----:B------:R-:W5:Y:S02]  /*5180*/  LD.E R3, desc[UR4][R116.64+0xd0] ;  /* 0x0000d00474037980 */ /* 0x000f64000c101900 */
[----:B-----5:R-:W-:Y:S05]  /*5190*/  IMAD.U32 R3, R3, -0x40, RZ ;  /* 0xffffffc003037824 */ /* 0x020fea00078e00ff */
[C---:B------:R-:W-:Y:S02]  /*51a0*/  LEA R32, P1, R3.reuse, R32, 0x1 ;  /* 0x0000002003207211 */ /* 0x040fe400078208ff */
[C---:B------:R-:W-:Y:S02]  /*51b0*/  LEA R68, P0, R3.reuse, R68, 0x1 ;  /* 0x0000004403447211 */ /* 0x040fe400078008ff */
[C---:B------:R-:W-:Y:S02]  /*51c0*/  LEA.HI.X.SX32 R33, R3.reuse, R33, 0x1, P1 ;  /* 0x0000002103217211 */ /* 0x040fe400008f0eff */
[----:B------:R-:W-:Y:S01]  /*51d0*/  LEA.HI.X.SX32 R69, R3, R69, 0x1, P0 ;  /* 0x0000004503457211 */ /* 0x000fe200000f0eff */
[----:B------:R-:W-:Y:S05]  /*51e0*/  BRA `(.L_x_5706) ;  /* 0x0000004000507947 */ /* 0x000fea0003800000 */
.L_x_5707:
        /* <DEDUP_REMOVED lines=258> */
.L_x_5717:
[----:B------:R-:W-:Y:S05]  /*6210*/  BSYNC.RECONVERGENT B0 ;  /* 0x0000000000007941 */ /* 0x000fea0003800200 */
.L_x_5716:
        /* <DEDUP_REMOVED lines=258> */
.L_x_5719:
[----:B------:R-:W-:Y:S05]  /*7240*/  BSYNC.RECONVERGENT B0 ;  /* 0x0000000000007941 */ /* 0x000fea0003800200 */
.L_x_5718:
        /* <DEDUP_REMOVED lines=34> */
[----:B------:R-:W-:Y:S01]  /*7470*/  @!P0 SHF.L.U32 R19, R44, 0x10, RZ ;  /* 0x000000102c138819 */ /* 0x000fe200000006ff */
[C---:B------:R-:W-:Y:S01]  /*7480*/  @!P0 IMAD.U32 R16, R45.reuse, 0x10000, RZ ;  /* 0x000100002d108824 */ /* 0x040fe200078e00ff */
        /* <DEDUP_REMOVED lines=13> */
[----:B------:R-:W-:Y:S01]  /*7560*/  @!P0 FMUL.FTZ R5, R5, R12 ;  /* 0x0000000c05058220 */ /* 0x000fe20000410000 */
[----:B------:R-:W-:Y:S01]  /*7570*/  @!P0 FMUL.FTZ R6, R6, R11 ;  /* 0x0000000b06068220 */ /* 0x000fe20000410000 */
[----:B------:R-:W-:Y:S01]  /*7580*/  @P1 FADD.FTZ R9, -R9, -RZ ;  /* 0x800000ff09091221 */ /* 0x000fe20000010100 */
[----:B------:R-:W-:Y:S01]  /*7590*/  ISETP.GE.AND P1, PT, R26, R27, PT ;  /* 0x0000001b1a00720c */ /* 0x000fe20003f26270 */
        /* <DEDUP_REMOVED lines=27> */
[----:B------:R-:W-:Y:S01]  /*7750*/  @!P0 LOP3.LUT R3, R23, 0xffff0000, RZ, 0xc0, !PT ;  /* 0xffff000017038812 */ /* 0x000fe200078ec0ff */
[----:B------:R-:W-:Y:S01]  /*7760*/  @!P0 FFMA.FTZ R5, R12, R13, R5 ;  /* 0x0000000d0c058223 */ /* 0x000fe20000010005 */
[----:B------:R-:W-:Y:S01]  /*7770*/  @!P0 MOV R20, R2 ;  /* 0x0000000200148202 */ /* 0x000fe20000000f00 */
[----:B------:R-:W-:Y:S01]  /*7780*/  @!P0 FFMA.FTZ R6, R9, R16, R6 ;  /* 0x0000001009068223 */ /* 0x000fe20000010006 */
[----:B------:R-:W-:Y:S01]  /*7790*/  @!P1 SEL R9, R34, RZ, !P2 ;  /* 0x000000ff22099207 */ /* 0x000fe20005000000 */
[----:B------:R-:W-:Y:S01]  /*77a0*/  @!P0 IMAD.MOV.U32 R21, RZ, RZ, R11 ;  /* 0x000000ffff158224 */ /* 0x000fe200078e000b */
[----:B------:R-:W-:Y:S01]  /*77b0*/  @!P1 SEL R11, R132, RZ, !P2 ;  /* 0x000000ff840b9207 */ /* 0x000fe20005000000 */
[----:B------:R-:W-:Y:S01]  /*77c0*/  @!P0 FFMA.FTZ R7, R0, R18, R7 ;  /* 0x0000001200078223 */ /* 0x000fe20000010007 */
[----:B------:R-:W-:Y:S01]  /*77d0*/  @!P1 IADD3 R9, P6, PT, R106, R9, RZ ;  /* 0x000000096a099210 */ /* 0x000fe20007fde0ff */
[----:B------:R-:W-:Y:S01]  /*77e0*/  @!P0 FFMA.FTZ R8, R3, R19, R8 ;  /* 0x0000001303088223 */ /* 0x000fe20000010008 */
[----:B------:R-:W-:Y:S02]  /*77f0*/  @!P0 F2FP.BF16.F32.PACK_AB R6, R6, R5 ;  /* 0x000000050606823e */ /* 0x000fe400000010ff */
[----:B------:R-:W-:Y:S01]  /*7800*/  @!P1 SEL R3, R37, R34, P2 ;  /* 0x0000002225039207 */ /* 0x000fe20001000000 */
[----:B------:R-:W-:Y:S01]  /*7810*/  @!P1 IMAD.X R0, R100, 0x1, R11, P6 ;  /* 0x0000000164009824 */ /* 0x000fe200030e060b */
[----:B------:R-:W-:Y:S01]  /*7820*/  @!P0 F2FP.BF16.F32.PACK_AB R7, R8, R7 ;  /* 0x000000070807823e */ /* 0x000fe200000010ff */
[----:B------:R-:W-:Y:S02]  /*7830*/  @!P0 IMAD.MOV.U32 R22, RZ, RZ, R6 ;  /* 0x000000ffff168224 */ /* 0x000fe400078e0006 */
[----:B------:R-:W-:Y:S01]  /*7840*/  @!P1 IMAD.WIDE R4, R3, 0x2, R14 ;  /* 0x0000000203049825 */ /* 0x000fe200078e020e */
[C---:B------:R-:W-:Y:S02]  /*7850*/  @!P1 SHF.L.U64.HI R0, R9.reuse, 0x1, R0 ;  /* 0x0000000109009819 */ /* 0x040fe40000010200 */
[----:B------:R-:W-:Y:S01]  /*7860*/  @!P1 SHF.L.U32 R9, R9, 0x1, RZ ;  /* 0x0000000109099819 */ /* 0x000fe200000006ff */
[----:B------:R-:W-:Y:S03]  /*7870*/  @!P0 IMAD.MOV.U32 R23, RZ, RZ, R7 ;  /* 0x000000ffff178224 */ /* 0x000fe600078e0007 */
        /* <DEDUP_REMOVED lines=40> */
[----:B------:R-:W-:Y:S01]  /*7b00*/  @!P1 SHF.L.U32 R19, R46, 0x10, RZ ;  /* 0x000000102e139819 */ /* 0x000fe200000006ff */
[----:B------:R-:W-:Y:S01]  /*7b10*/  @!P1 FMUL.FTZ R7, R8, R7 ;  /* 0x0000000708079220 */ /* 0x000fe20000410000 */
[----:B------:R-:W-:Y:S01]  /*7b20*/  @!P1 FMUL.FTZ R8, R10, R9 ;  /* 0x000000090a089220 */ /* 0x000fe20000410000 */
[C---:B------:R-:W-:Y:S02]  /*7b30*/  @!P1 IMAD.U32 R10, R44.reuse, 0x10000, RZ ;  /* 0x000100002c0a9824 */ /* 0x040fe400078e00ff */
[----:B------:R-:W-:Y:S01]  /*7b40*/  @!P1 FMUL.FTZ R5, R5, R12 ;  /* 0x0000000c05059220 */ /* 0x000fe20000410000 */
[----:B------:R-:W-:Y:S01]  /*7b50*/  @!P1 LOP3.LUT R12, R44, 0xffff0000, RZ, 0xc0, !PT ;  /* 0xffff00002c0c9812 */ /* 0x000fe200078ec0ff */
[----:B------:R-:W-:Y:S01]  /*7b60*/  @!P1 FMUL.FTZ R6, R6, R11 ;  /* 0x0000000b06069220 */ /* 0x000fe20000410000 */
[C---:B-----5:R-:W-:Y:S01]  /*7b70*/  @!P1 LOP3.LUT R11, R40.reuse, 0xffff0000, RZ, 0xc0, !PT ;  /* 0xffff0000280b9812 */ /* 0x060fe200078ec0ff */
[----:B------:R-:W-:Y:S02]  /*7b80*/  @!P1 IMAD.U32 R9, R40, 0x10000, RZ ;  /* 0x0001000028099824 */ /* 0x000fe400078e00ff */
[----:B------:R-:W-:Y:S01]  /*7b90*/  @!P1 FMUL.FTZ R3, R3, R16 ;  /* 0x0000001003039220 */ /* 0x000fe20000410000 */
[----:B------:R-:W-:Y:S01]  /*7ba0*/  @!P1 SHF.L.U32 R16, R41, 0x10, RZ ;  /* 0x0000001029109819 */ /* 0x000fe200000006ff */
[----:B------:R-:W-:Y:S01]  /*7bb0*/  @!P1 FMUL.FTZ R2, R2, R17 ;  /* 0x0000001102029220 */ /* 0x000fe20000410000 */
[----:B------:R-:W-:Y:S01]  /*7bc0*/  @!P0 ISETP.GT.AND P2, PT, R35, 0x40, PT ;  /* 0x000000402300880c */ /* 0x000fe20003f44270 */
[----:B------:R-:W-:Y:S01]  /*7bd0*/  @!P1 FMUL.FTZ R4, R4, R13 ;  /* 0x0000000d04049220 */ /* 0x000fe20000410000 */
[----:B------:R-:W-:Y:S01]  /*7be0*/  @!P1 LOP3.LUT R17, R41, 0xffff0000, RZ, 0xc0, !PT ;  /* 0xffff000029119812 */ /* 0x000fe200078ec0ff */
[----:B------:R-:W-:Y:S02]  /*7bf0*/  @!P1 IMAD.U32 R13, R45, 0x10000, RZ ;  /* 0x000100002d0d9824 */ /* 0x000fe400078e00ff */
[----:B------:R-:W-:Y:S01]  /*7c00*/  @!P1 FFMA.FTZ R0, R9, R10, R0 ;  /* 0x0000000a09009223 */ /* 0x000fe20000010000 */
[----:B------:R-:W-:Y:S01]  /*7c10*/  @!P0 SEL R9, R34, RZ, !P2 ;  /* 0x000000ff22098207 */ /* 0x000fe20005000000 */
[----:B------:R-:W-:Y:S01]  /*7c20*/  @!P1 FFMA.FTZ R2, R11, R12, R2 ;  /* 0x0000000c0b029223 */ /* 0x000fe20000010002 */
[----:B------:R-:W-:Y:S01]  /*7c30*/  @!P0 SEL R11, R132, RZ, !P2 ;  /* 0x000000ff840b8207 */ /* 0x000fe20005000000 */
[----:B------:R-:W-:Y:S01]  /*7c40*/  @!P1 FFMA.FTZ R3, R16, R13, R3 ;  /* 0x0000000d10039223 */ /* 0x000fe20000010003 */
[----:B------:R-:W-:Y:S01]  /*7c50*/  @!P1 FFMA.FTZ R4, R17, R18, R4 ;  /* 0x0000001211049223 */ /* 0x000fe20000010004 */
[----:B------:R-:W-:Y:S01]  /*7c60*/  @!P0 IADD3 R17, P5, PT, R106, R9, RZ ;  /* 0x000000096a118210 */ /* 0x000fe20007fbe0ff */
[C---:B------:R-:W-:Y:S01]  /*7c70*/  @!P1 IMAD.U32 R10, R42.reuse, 0x10000, RZ ;  /* 0x000100002a0a9824 */ /* 0x040fe200078e00ff */
[----:B------:R-:W-:Y:S01]  /*7c80*/  @!P1 LOP3.LUT R9, R42, 0xffff0000, RZ, 0xc0, !PT ;  /* 0xffff00002a099812 */ /* 0x000fe200078ec0ff */
        /* <DEDUP_REMOVED lines=11> */
[----:B------:R-:W-:Y:S01]  /*7d40*/  @!P1 F2FP.BF16.F32.PACK_AB R6, R6, R5 ;  /* 0x000000050606923e */ /* 0x000fe200000010ff */
[----:B------:R-:W-:Y:S01]  /*7d50*/  @!P0 IMAD.SHL.U32 R17, R17, 0x2, RZ ;  /* 0x0000000211118824 */ /* 0x000fe200078e00ff */
[----:B------:R-:W-:Y:S02]  /*7d60*/  @!P1 MOV R40, R0 ;  /* 0x0000000000289202 */ /* 0x000fe40000000f00 */
[----:B------:R-:W-:Y:S02]  /*7d70*/  @!P1 F2FP.BF16.F32.PACK_AB R7, R8, R7 ;  /* 0x000000070807923e */ /* 0x000fe400000010ff */
[----:B------:R-:W-:Y:S02]  /*7d80*/  @!P1 MOV R42, R6 ;  /* 0x00000006002a9202 */ /* 0x000fe40000000f00 */
[----:B------:R-:W-:Y:S01]  /*7d90*/  @!P0 IADD3 R20, P5, PT, R17, R90, RZ ;  /* 0x0000005a11148210 */ /* 0x000fe20007fbe0ff */
[----:B------:R-:W-:Y:S01]  /*7da0*/  @!P1 IMAD.MOV.U32 R43, RZ, RZ, R7 ;  /* 0x000000ffff2b9224 */ /* 0x000fe200078e0007 */
[----:B------:R-:W-:Y:S02]  /*7db0*/  @!P0 SEL R3, R37, R34, P2 ;  /* 0x0000002225038207 */ /* 0x000fe40001000000 */
[----:B------:R-:W-:Y:S01]  /*7dc0*/  @!P0 IADD3 R16, P1, PT, R17, R92, RZ ;  /* 0x0000005c11108210 */ /* 0x000fe20007f3e0ff */
[C---:B------:R-:W-:Y:S01]  /*7dd0*/  @!P0 IMAD.X R21, R10.reuse, 0x1, R91, P5 ;  /* 0x000000010a158824 */ /* 0x040fe200028e065b */
[----:B------:R3:W-:Y:S01]  /*7de0*/  ST.E.128 desc[UR4][R38.64+0x40], R40 ;  /* 0x0000402826007985 */ /* 0x0007e2000c101d04 */
[----:B------:R-:W-:Y:S01]  /*7df0*/  @!P0 IMAD.WIDE R4, R3, 0x2, R14 ;  /* 0x0000000203048825 */ /* 0x000fe200078e020e */
[----:B------:R-:W-:Y:S02]  /*7e00*/  @!P0 IADD3.X R17, PT, PT, R10, R93, RZ, P1, !PT ;  /* 0x0000005d0a118210 */ /* 0x000fe40000ffe4ff */
[----:B------:R-:W-:Y:S04]  /*7e10*/  ISETP.GT.AND P1, PT, R35, 0x40, !P0 ;  /* 0x000000402300780c */ /* 0x000fe80004724270 */
        /* <DEDUP_REMOVED lines=69> */
.L_x_5721:
[----:B------:R-:W-:Y:S05]  /*8270*/  BSYNC.RECONVERGENT B0 ;  /* 0x0000000000007941 */ /* 0x000fea0003800200 */
.L_x_5720:
        /* <DEDUP_REMOVED lines=260> */
.L_x_5723:
[----:B------:R-:W-:Y:S05]  /*92c0*/  BSYNC.RECONVERGENT B0 ;  /* 0x0000000000007941 */ /* 0x000fea0003800200 */
.L_x_5722:
[----:B------:R-:W5:Y:S02]  /*92d0*/  LD.E R3, desc[UR4][R116.64+0xd0] ;  /* 0x0000d00474037980 */ /* 0x000f64000c101900 */
[----:B-----5:R-:W-:Y:S05]  /*92e0*/  IMAD.U32 R3, R3, -0x40, RZ ;  /* 0xffffffc003037824 */ /* 0x020fea00078e00ff */
[C---:B------:R-:W-:Y:S02]  /*92f0*/  LEA R92, P1, R3.reuse, R92, 0x1 ;  /* 0x0000005c035c7211 */ /* 0x040fe400078208ff */
[C---:B------:R-:W-:Y:S02]  /*9300*/  LEA R90, P0, R3.reuse, R90, 0x1 ;  /* 0x0000005a035a7211 */ /* 0x040fe400078008ff */
[C---:B------:R-:W-:Y:S02]  /*9310*/  LEA.HI.X.SX32 R93, R3.reuse, R93, 0x1, P1 ;  /* 0x0000005d035d7211 */ /* 0x040fe400008f0eff */
[----:B------:R-:W-:Y:S09]  /*9320*/  LEA.HI.X.SX32 R91, R3, R91, 0x1, P0 ;  /* 0x0000005b035b7211 */ /* 0x000ff200000f0eff */
.L_x_5706:
[----:B------:R-:W-:Y:S05]  /*9330*/  BSYNC.RECONVERGENT B1 ;  /* 0x0000000000017941 */ /* 0x000fea0003800200 */
.L_x_5704:
        /* <DEDUP_REMOVED lines=101> */
.L_x_5725:
[----:B------:R-:W-:Y:S05]  /*9990*/  BSYNC.RECONVERGENT B0 ;  /* 0x0000000000007941 */ /* 0x000fea0003800200 */
.L_x_5724:
[----:B------:R-:W-:Y:S05]  /*99a0*/  @P3 BRA `(.L_x_5726) ;  /* 0xffffff8c00343947 */ /* 0x000fea000383ffff */
.L_x_5703:
        /* <DEDUP_REMOVED lines=18> */
.L_x_5730:
[----:B------:R-:W-:Y:S05]  /*9ad0*/  BSYNC.RECONVERGENT B0 ;  /* 0x0000000000007941 */ /* 0x000fea0003800200 */
.L_x_5729:
        /* <DEDUP_REMOVED lines=10> */
.L_x_5728:
        /* <DEDUP_REMOVED lines=78> */
.L_x_5736:
[----:B------:R-:W-:Y:S05]  /*a060*/  BSYNC.RECONVERGENT B0 ;  /* 0x0000000000007941 */ /* 0x000fea0003800200 */
.L_x_5735:
        /* <DEDUP_REMOVED lines=44> */
.L_x_5738:
[----:B------:R-:W-:Y:S05]  /*a330*/  BSYNC.RECONVERGENT B0 ;  /* 0x0000000000007941 */ /* 0x000fea0003800200 */
.L_x_5737:
        /* <DEDUP_REMOVED lines=44> */
.L_x_5740:
[----:B------:R-:W-:Y:S05]  /*a600*/  BSYNC.RECONVERGENT B0 ;  /* 0x0000000000007941 */ /* 0x000fea0003800200 */
.L_x_5739:
[----:B-----5:R2:W-:Y:S02]  /*a610*/  STS.128 [R122+0x2000], R8 ;  /* 0x002000087a007388 */ /* 0x0205e40000000c00 */
.L_x_5734:
[----:B------:R-:W-:Y:S05]  /*a620*/  BSYNC.RECONVERGENT B1 ;  /* 0x0000000000017941 */ /* 0x000fea0003800200 */
.L_x_5733:
        /* <DEDUP_REMOVED lines=58> */
.L_x_5742:
[----:B------:R-:W-:Y:S05]  /*a9d0*/  BSYNC.RECONVERGENT B0 ;  /* 0x0000000000007941 */ /* 0x000fea0003800200 */
.L_x_5741:
        /* <DEDUP_REMOVED lines=50> */
.L_x_5744:
[----:B------:R-:W-:Y:S05]  /*ad00*/  BSYNC.RECONVERGENT B0 ;  /* 0x0000000000007941 */ /* 0x000fea0003800200 */
.L_x_5743:
        /* <DEDUP_REMOVED lines=52> */
.L_x_5746:
[----:B------:R-:W-:Y:S05]  /*b050*/  BSYNC.RECONVERGENT B0 ;  /* 0x0000000000007941 */ /* 0x000fea0003800200 */
.L_x_5745:
[----:B-----5:R1:W-:Y:S01]  /*b060*/  STS.128 [R122+0x2800], R12 ;  /* 0x0028000c7a007388 */ /* 0x0203e20000000c00 */
[----:B------:R-:W-:Y:S05]  /*b070*/  BRA `(.L_x_5731) ;  /* 0x0000002000147947 */ /* 0x000fea0003800000 */
.L_x_5732:
        /* <DEDUP_REMOVED lines=90> */
.L_x_5750:
[----:B------:R-:W-:Y:S05]  /*b620*/  BSYNC.RECONVERGENT B0 ;  /* 0x0000000000007941 */ /* 0x000fea0003800200 */
.L_x_5749:
        /* <DEDUP_REMOVED lines=80> */
.L_x_5752:
[----:B------:R-:W-:Y:S05]  /*bb30*/  BSYNC.RECONVERGENT B0 ;  /* 0x0000000000007941 */ /* 0x000fea0003800200 */
.L_x_5751:
        /* <DEDUP_REMOVED lines=83> */
.L_x_5754:
[----:B------:R-:W-:Y:S05]  /*c070*/  BSYNC.RECONVERGENT B0 ;  /* 0x0000000000007941 */ /* 0x000fea0003800200 */
.L_x_5753:
[----:B-----5:R2:W-:Y:S02]  /*c080*/  STS.128 [R122+0x2000], R16 ;  /* 0x002000107a007388 */ /* 0x0205e40000000c00 */
.L_x_5748:
[----:B------:R-:W-:Y:S05]  /*c090*/  BSYNC.RECONVERGENT B1 ;  /* 0x0000000000017941 */ /* 0x000fea0003800200 */
.L_x_5747:
        /* <DEDUP_REMOVED lines=89> */
.L_x_5756:
[----:B------:R-:W-:Y:S05]  /*c630*/  BSYNC.RECONVERGENT B0 ;  /* 0x0000000000007941 */ /* 0x000fea0003800200 */
.L_x_5755:
        /* <DEDUP_REMOVED lines=82> */
.L_x_5758:
[----:B------:R-:W-:Y:S05]  /*cb60*/  BSYNC.RECONVERGENT B0 ;  /* 0x0000000000007941 */ /* 0x000fea0003800200 */
.L_x_5757:
        /* <DEDUP_REMOVED lines=84> */
.L_x_5760:
[----:B------:R-:W-:Y:S05]  /*d0b0*/  BSYNC.RECONVERGENT B0 ;  /* 0x0000000000007941 */ /* 0x000fea0003800200 */
.L_x_5759:
[----:B-----5:R1:W-:Y:S02]  /*d0c0*/  STS.128 [R122+0x2800], R4 ;  /* 0x002800047a007388 */ /* 0x0203e40000000c00 */
.L_x_5731:
[----:B------:R-:W-:Y:S05]  /*d0d0*/  BSYNC.RECONVERGENT B2 ;  /* 0x0000000000027941 */ /* 0x000fea0003800200 */
.L_x_5727:
[----:B--2---:R-:W-:Y:S01]  /*d0e0*/  IMAD.IADD R3, R70, 0x1, -R120 ;  /* 0x0000000146037824 */ /* 0x004fe200078e0a78 */
[----:B------:R-:W2:Y:S01]  /*d0f0*/  S2UR UR6, SR_CgaCtaId ;  /* 0x00000000000679c3 */ /* 0x000ea20000008800 */
[C---:B------:R-:W-:Y:S01]  /*d100*/  VIADD R0, R126.reuse, 0x60 ;  /* 0x000000607e007836 */ /* 0x040fe20000000000 */
        /* <DEDUP_REMOVED lines=12> */
[C---:B------:R-:W-:Y:S01]  /*d1d0*/  @!P4 LEA R10, P0, R186.reuse, R190, 0x7 ;  /* 0x000000beba0ac211 */ /* 0x040fe200078038ff */
[----:B------:R-:W-:-:S03]  /*d1e0*/  @!P3 IMAD.WIDE.U32 R8, R186, 0xc0, R190 ;  /* 0x000000c0ba08b825 */ /* 0x000fc600078e00be */
[----:B------:R-:W-:Y:S01]  /*d1f0*/  @!P4 LEA.HI.X R11, R186, R189, R187, 0x7, P0 ;  /* 0x000000bdba0bc211 */ /* 0x000fe200000f3cbb */
[----:B------:R-:W-:Y:S02]  /*d200*/  @!P6 IMAD.MOV.U32 R191, RZ, RZ, R189 ;  /* 0x000000ffffbfe224 */ /* 0x000fe400078e00bd */
[----:B------:R-:W-:Y:S01]  /*d210*/  @!P3 IMAD.IADD R9, R4, 0x1, R9 ;  /* 0x000000010409b824 */ /* 0x000fe200078e0209 */
[C---:B------:R-:W-:Y:S01]  /*d220*/  @!P2 LEA R4, P0, R82.reuse, R192, 0x1 ;  /* 0x000000c05204a211 */ /* 0x040fe200078008ff */
[----:B------:R-:W-:Y:S01]  /*d230*/  @!P1 IMAD R0, R119, 0xc0, RZ ;  /* 0x000000c077009824 */ /* 0x000fe200078e02ff */
[----:B------:R-:W-:Y:S01]  /*d240*/  @!PT LDS RZ, [RZ] ;  /* 0x00000000fffff984 */ /* 0x000fe20000000800 */
[----:B------:R-:W-:Y:S01]  /*d250*/  @!PT LDS RZ, [RZ] ;  /* 0x00000000fffff984 */ /* 0x000fe20000000800 */
[----:B------:R-:W-:Y:S01]  /*d260*/  @!PT LDS RZ, [RZ] ;  /* 0x00000000fffff984 */ /* 0x000fe20000000800 */
[----:B------:R-:W-:Y:S02]  /*d270*/  @!P6 LDGSTS.E.BYPASS.LTC128B.128 [R122+0x3000], desc[UR4][R190.64] ;  /* 0x03000000be7aefae */ /* 0x000fe4000b981a04 */
[----:B------:R-:W-:Y:S02]  /*d280*/  @!P2 LEA.HI.X R5, R82, R193, R83, 0x1, P0 ;  /* 0x000000c15205a211 */ /* 0x000fe400000f0c53 */
        /* <DEDUP_REMOVED lines=13> */
[----:B------:R-:W0:Y:S01]  /*d360*/  LDGDEPBAR ;  /* 0x00000000000079af */ /* 0x000e220000000000 */
[----:B--2---:R-:W-:-:S09]  /*d370*/  ULEA UR6, UR6, UR7, 0x18 ;  /* 0x0000000706067291 */ /* 0x004fd2000f8ec0ff */
[----:B-1----:R-:W-:Y:S01]  /*d380*/  @!P3 LEA R6, P0, R118, R192, 0x7 ;  /* 0x000000c07606b211 */ /* 0x002fe200078038ff */
[----:B---3--:R-:W-:Y:S02]  /*d390*/  @!P1 IMAD.IADD R11, R0, 0x1, R3 ;  /* 0x00000001000b9824 */ /* 0x008fe400078e0203 */
[----:B------:R-:W-:Y:S01]  /*d3a0*/  @!P1 IMAD.MOV.U32 R10, RZ, RZ, R2 ;  /* 0x000000ffff0a9224 */ /* 0x000fe200078e0002 */
[----:B------:R-:W2:Y:S04]  /*d3b0*/  LD.E R0, desc[UR4][R116.64+0x188] ;  /* 0x0001880474007980 */ /* 0x000ea8000c101900 */
[----:B------:R-:W3:Y:S01]  /*d3c0*/  LD.E R2, desc[UR4][R116.64+0x184] ;  /* 0x0001840474027980 */ /* 0x000ee2000c101900 */
        /* <DEDUP_REMOVED lines=42> */
[----:B----4-:R-:W4:Y:S01]  /*d670*/  LDSM.16.M88.4 R36, [R184+0x3000] ;  /* 0x00300000b824783b */ /* 0x010f220000000200 */
[----:B------:R-:W-:Y:S01]  /*d680*/  IMAD.MOV.U32 R3, RZ, RZ, 0x10 ;  /* 0x00000010ff037424 */ /* 0x000fe200078e00ff */
[----:B------:R-:W-:-:S02]  /*d690*/  LOP3.LUT P0, RZ, R195, 0x4, RZ, 0xc0, !PT ;  /* 0x00000004c3ff7812 */ /* 0x000fc4000780c0ff */
[----:B------:R-:W4:Y:S02]  /*d6a0*/  LDSM.16.M88.4 R12, [R184+0x3c00] ;  /* 0x003c0000b80c783b */ /* 0x000f240000000200 */
[----:B------:R-:W-:Y:S02]  /*d6b0*/  SEL R3, R3, 0xfffffff0, !P0 ;  /* 0xfffffff003037807 */ /* 0x000fe40004000000 */
[----:B-1----:R-:W-:Y:S03]  /*d6c0*/  LDSM.16.M88.4 R4, [R184+0x4000] ;  /* 0x00400000b804783b */ /* 0x002fe60000000200 */
[C---:B------:R-:W-:Y:S01]  /*d6d0*/  IMAD R183, R3.reuse, 0x2, R185 ;  /* 0x0000000203b77824 */ /* 0x040fe200078e02b9 */
[----:B------:R-:W-:Y:S01]  /*d6e0*/  LDSM.16.M88.4 R28, [R184+0x3400] ;  /* 0x00340000b81c783b */ /* 0x000fe20000000200 */
[----:B------:R-:W-:-:S03]  /*d6f0*/  IMAD R181, R3, 0x2, R184 ;  /* 0x0000000203b57824 */ /* 0x000fc600078e02b8 */
[----:B------:R-:W-:Y:S04]  /*d700*/  LDSM.16.M88.4 R60, [R183] ;  /* 0x00000000b73c783b */ /* 0x000fe80000000200 */
[----:B------:R-:W1:Y:S04]  /*d710*/  LDSM.16.M88.4 R44, [R181+0x3000] ;  /* 0x00300000b52c783b */ /* 0x000e680000000200 */
[----:B------:R-:W1:Y:S04]  /*d720*/  LDSM.16.M88.4 R20, [R184+0x3800] ;  /* 0x00380000b814783b */ /* 0x000e680000000200 */
[----:B------:R-:W1:Y:S04]  /*d730*/  LDSM.16.M88.4 R104, [R184+0x4400] ;  /* 0x00440000b868783b */ /* 0x000e680000000200 */
[----:B------:R-:W1:Y:S04]  /*d740*/  LDSM.16.M88.4 R96, [R184+0x4800] ;  /* 0x00480000b860783b */ /* 0x000e680000000200 */
[----:B------:R-:W1:Y:S01]  /*d750*/  LDSM.16.M88.4 R72, [R184+0x4c00] ;  /* 0x004c0000b848783b */ /* 0x000e620000000200 */
[C---:B----4-:R-:W-:Y:S03]  /*d760*/  HMMA.16816.F32.BF16 R40, R88.reuse, R36, RZ ;  /* 0x000000245828723c */ /* 0x050fe600000418ff */
[----:B------:R-:W4:Y:S04]  /*d770*/  LDSM.16.M88.4 R48, [R181+0x3c00] ;  /* 0x003c0000b530783b */ /* 0x000f280000000200 */
[----:B------:R-:W-:Y:S01]  /*d780*/  LDSM.16.M88.4 R56, [R181+0x3400] ;  /* 0x00340000b538783b */ /* 0x000fe20000000200 */
[C---:B------:R-:W-:Y:S03]  /*d790*/  HMMA.16816.F32.BF16 R36, R88.reuse, R38, RZ ;  /* 0x000000265824723c */ /* 0x040fe600000418ff */
        /* <DEDUP_REMOVED lines=14> */
[C---:B------:R-:W-:Y:S03]  /*d880*/  HMMA.16816.F32.BF16 R8, R88.reuse, R4, RZ ;  /* 0x000000045808723c */ /* 0x040fe600000418ff */
[----:B------:R-:W0:Y:S05]  /*d890*/  LDGDEPBAR ;  /* 0x00000000000079af */ /* 0x000e2a0000000000 */
        /* <DEDUP_REMOVED lines=12> */
[C---:B----4-:R-:W-:Y:S08]  /*d960*/  HMMA.16816.F32.BF16 R16, R60.reuse, R48, R16 ;  /* 0x000000303c10723c */ /* 0x050ff00000041810 */
        /* <DEDUP_REMOVED lines=46> */
[----:B------:R-:W-:Y:S01]  /*dc50*/  HMMA.16816.F32.BF16 R96, R72, R58, R96 ;  /* 0x0000003a4860723c */ /* 0x000fe20000041860 */
        /* <DEDUP_REMOVED lines=33> */
[C---:B---3--:R-:W-:Y:S08]  /*de70*/  HMMA.16816.F32.BF16 R32, R132.reuse, R52, R32 ;  /* 0x000000348420723c */ /* 0x048ff00000041820 */
[----:B------:R-:W-:Y:S01]  /*de80*/  HMMA.16816.F32.BF16 R28, R132, R54, R28 ;  /* 0x00000036841c723c */ /* 0x000fe2000004181c */
[----:B------:R-:W3:Y:S02]  /*de90*/  LDSM.16.M88.4 R52, [R181+0x8400] ;  /* 0x00840000b534783b */ /* 0x000ee40000000200 */
[----:B------:R-:W-:Y:S01]  /*dea0*/  ISETP.GT.AND P0, PT, R123, R188, PT ;  /* 0x000000bc7b00720c */ /* 0x000fe20003f04270 */
[----:B------:R-:W-:-:S04]  /*deb0*/  DEPBAR.LE SB0, 0x0 ;  /* 0x000080000000791a */ /* 0x000fc80000000000 */
[C---:B------:R-:W-:Y:S08]  /*dec0*/  HMMA.16816.F32.BF16 R100, R132.reuse, R124, R100 ;  /* 0x0000007c8464723c */ /* 0x040ff00000041864 */
[C---:B------:R-:W-:Y:S08]  /*ded0*/  HMMA.16816.F32.BF16 R92, R132.reuse, R112, R92 ;  /* 0x00000070845c723c */ /* 0x040ff0000004185c */
[----:B------:R-:W-:Y:S08]  /*dee0*/  HMMA.16816.F32.BF16 R8, R132, R136, R8 ;  /* 0x000000888408723c */ /* 0x000ff00000041808 */
[----:B----4-:R-:W-:Y:S05]  /*def0*/  HMMA.16816.F32.BF16 R100, R84, R48, R100 ;  /* 0x000000305464723c */ /* 0x010fea0000041864 */
[----:B------:R-:W-:-:S03]  /*df00*/  SHF.R.U32.HI R48, RZ, 0x2, R195 ;  /* 0x00000002ff307819 */ /* 0x000fc600000116c3 */
[----:B------:R-:W-:Y:S05]  /*df10*/  HMMA.16816.F32.BF16 R4, R132, R138, R4 ;  /* 0x0000008a8404723c */ /* 0x000fea0000041804 */
[----:B------:R-:W-:-:S03]  /*df20*/  LOP3.LUT R48, R48, 0x7, RZ, 0xc0, !PT ;  /* 0x0000000730307812 */ /* 0x000fc600078ec0ff */
[C---:B------:R-:W-:Y:S08]  /*df30*/  HMMA.16816.F32.BF16 R108, R132.reuse, R128, R108 ;  /* 0x00000080846c723c */ /* 0x040ff0000004186c */
[C---:B------:R-:W-:Y:S08]  /*df40*/  HMMA.16816.F32.BF16 R104, R132.reuse, R130, R104 ;  /* 0x000000828468723c */ /* 0x040ff00000041868 */
[C---:B------:R-:W-:Y:S08]  /*df50*/  HMMA.16816.F32.BF16 R96, R132.reuse, R126, R96 ;  /* 0x0000007e8460723c */ /* 0x040ff00000041860 */
[----:B------:R-:W-:Y:S03]  /*df60*/  HMMA.16816.F32.BF16 R88, R132, R114, R88 ;  /* 0x000000728458723c */ /* 0x000fe60000041858 */
[----:B------:R-:W-:-:S02]  /*df70*/  LOP3.LUT R71, R48, 0x1f0, R71, 0xf8, !PT ;  /* 0x000001f030477812 */ /* 0x000fc400078ef847 */
[----:B------:R-:W-:Y:S02]  /*df80*/  IADD3 R2, PT, PT, R70, -R197, -R2 ;  /* 0x800000c546027210 */ /* 0x000fe40007ffe802 */
[----:B------:R-:W-:Y:S01]  /*df90*/  IADD3 R0, PT, PT, R0, R70, -R197 ;  /* 0x0000004600007210 */ /* 0x000fe20007ffe8c5 */
[----:B------:R-:W-:Y:S01]  /*dfa0*/  IMAD.IADD R71, R196, 0x1, R71 ;  /* 0x00000001c4477824 */ /* 0x000fe200078e0247 */
[C---:B-1----:R-:W-:Y:S05]  /*dfb0*/  HMMA.16816.F32.BF16 R92, R84.reuse, R44, R92 ;  /* 0x0000002c545c723c */ /* 0x042fea000004185c */
[C---:B------:R-:W-:Y:S02]  /*dfc0*/  IMAD.IADD R205, R71.reuse, 0x1, R2 ;  /* 0x0000000147cd7824 */ /* 0x040fe400078e0202 */
[----:B------:R-:W-:Y:S01]  /*dfd0*/  IMAD.IADD R45, R71, 0x1, R0 ;  /* 0x00000001472d7824 */ /* 0x000fe200078e0200 */
[----:B------:R-:W-:Y:S01]  /*dfe0*/  BSSY.RECONVERGENT B1, `(.L_x_5761) ;  /* 0x0000078000017945 */ /* 0x000fe20003800200 */
[----:B------:R-:W-:Y:S03]  /*dff0*/  HMMA.16816.F32.BF16 R40, R84, R80, R40 ;  /* 0x000000505428723c */ /* 0x000fe60000041828 */
[----:B------:R-:W-:-:S02]  /*e000*/  VIMNMX R207, PT, PT, RZ, R205, !PT ;  /* 0x000000cdffcf7248 */ /* 0x000fc40007fe0100 */
[C-C-:B------:R-:W-:Y:S02]  /*e010*/  VIADDMNMX R206, R45.reuse, 0x1, R70.reuse, PT ;  /* 0x000000012dce7846 */ /* 0x140fe40003800146 */
[----:B------:R-:W-:Y:S01]  /*e020*/  VIADDMNMX R204, R45, 0x9, R70, PT ;  /* 0x000000092dcc7846 */ /* 0x000fe20003800146 */
[----:B------:R-:W-:Y:S03]  /*e030*/  HMMA.16816.F32.BF16 R36, R84, R82, R36 ;  /* 0x000000525424723c */ /* 0x000fe60000041824 */
[----:B------:R-:W-:-:S05]  /*e040*/  VIADDMNMX R205, R205, 0x8, RZ, !PT ;  /* 0x00000008cdcd7846 */ /* 0x000fca00078001ff */
        /* <DEDUP_REMOVED lines=8> */
[C---:B---3--:R-:W-:Y:S08]  /*e0d0*/  HMMA.16816.F32.BF16 R108, R84.reuse, R52, R108 ;  /* 0x00000034546c723c */ /* 0x048ff0000004186c */
[C---:B------:R-:W-:Y:S08]  /*e0e0*/  HMMA.16816.F32.BF16 R104, R84.reuse, R54, R104 ;  /* 0x000000365468723c */ /* 0x040ff00000041868 */
[C---:B------:R-:W-:Y:S08]  /*e0f0*/  HMMA.16816.F32.BF16 R96, R84.reuse, R50, R96 ;  /* 0x000000325460723c */ /* 0x040ff00000041860 */
        /* <DEDUP_REMOVED lines=16> */
.L_x_5764:
        /* <DEDUP_REMOVED lines=32> */
[----:B------:R-:W2:Y:S01]  /*e400*/  LD.E.64 R50, desc[UR4][R116.64+0x38] ;  /* 0x0000380474327980 */ /* 0x000ea2000c101b00 */
        /* <DEDUP_REMOVED lines=27> */
.L_x_5765:
[----:B------:R-:W-:Y:S05]  /*e5c0*/  BSYNC.RECONVERGENT B0 ;  /* 0x0000000000007941 */ /* 0x000fea0003800200 */
.L_x_5763:
        /* <DEDUP_REMOVED lines=25> */
.L_x_5762:
[----:B------:R-:W-:Y:S05]  /*e760*/  BSYNC.RECONVERGENT B1 ;  /* 0x0000000000017941 */ /* 0x000fea0003800200 */
.L_x_5761:
[----:B------:R-:W-:Y:S01]  /*e770*/  IMAD.SHL.U32 R0, R195, 0x2, RZ ;  /* 0x00000002c3007824 */ /* 0x000fe200078e00ff */
[----:B------:R-:W2:Y:S04]  /*e780*/  LD.E R51, desc[UR4][R116.64+0xdc] ;  /* 0x0000dc0474337980 */ /* 0x000ea8000c101900 */
[----:B------:R-:W-:-:S05]  /*e790*/  LOP3.LUT R0, R0, 0x6, RZ, 0xc0, !PT ;  /* 0x0000000600007812 */ /* 0x000fca00078ec0ff */
[----:B------:R-:W-:-:S04]  /*e7a0*/  IMAD R0, R123, 0x80, R0 ;  /* 0x000000807b007824 */ /* 0x000fc800078e0200 */
[C---:B------:R-:W-:Y:S02]  /*e7b0*/  VIADD R2, R0.reuse, 0x1 ;  /* 0x0000000100027836 */ /* 0x040fe40000000000 */
[----:B-1----:R-:W-:-:S03]  /*e7c0*/  VIADD R44, R0, 0x8 ;  /* 0x00000008002c7836 */ /* 0x002fc60000000000 */
[-C--:B------:R-:W-:Y:S02]  /*e7d0*/  ISETP.GE.AND P1, PT, R2, R207.reuse, PT ;  /* 0x000000cf0200720c */ /* 0x080fe40003f26270 */
[----:B------:R-:W-:Y:S02]  /*e7e0*/  ISETP.GE.AND P2, PT, R44, R207, PT ;  /* 0x000000cf2c00720c */ /* 0x000fe40003f46270 */
[C---:B------:R-:W-:Y:S02]  /*e7f0*/  ISETP.GE.AND P5, PT, R2.reuse, R206, PT ;  /* 0x000000ce0200720c */ /* 0x040fe40003fa6270 */
[C---:B------:R-:W-:Y:S02]  /*e800*/  ISETP.GE.AND P3, PT, R2.reuse, R205, PT ;  /* 0x000000cd0200720c */ /* 0x040fe40003f66270 */
[----:B------:R-:W-:Y:S01]  /*e810*/  ISETP.GE.AND P0, PT, R2, R204, PT ;  /* 0x000000cc0200720c */ /* 0x000fe20003f06270 */
[----:B------:R-:W-:Y:S01]  /*e820*/  VIADD R2, R0, 0x9 ;  /* 0x0000000900027836 */ /* 0x000fe20000000000 */
[----:B------:R-:W-:-:S02]  /*e830*/  FSEL R41, R41, -INF , P1 ;  /* 0xff80000029297808 */ /* 0x000fc40000800000 */
[----:B------:R-:W-:Y:S01]  /*e840*/  FSEL R45, R36, -INF , P2 ;  /* 0xff800000242d7808 */ /* 0x000fe20001000000 */
[----:B------:R-:W-:Y:S01]  /*e850*/  VIADD R36, R0, 0x10 ;  /* 0x0000001000247836 */ /* 0x000fe20000000000 */
[----:B------:R-:W-:Y:S02]  /*e860*/  ISETP.GE.AND P1, PT, R44, R205, PT ;  /* 0x000000cd2c00720c */ /* 0x000fe40003f26270 */
[----:B------:R-:W-:Y:S02]  /*e870*/  FSEL R43, R43, -INF , P3 ;  /* 0xff8000002b2b7808 */ /* 0x000fe40001800000 */
[----:B------:R-:W-:Y:S02]  /*e880*/  FSEL R38, R38, -INF , P1 ;  /* 0xff80000026267808 */ /* 0x000fe40000800000 */
[-C--:B------:R-:W-:Y:S02]  /*e890*/  ISETP.GE.AND P3, PT, R2, R207.reuse, PT ;  /* 0x000000cf0200720c */ /* 0x080fe40003f66270 */
        /* <DEDUP_REMOVED lines=16> */
[C---:B------:R-:W-:Y:S02]  /*e9a0*/  ISETP.GE.AND P2, PT, R2.reuse, R205, PT ;  /* 0x000000cd0200720c */ /* 0x040fe40003f46270 */
[----:B------:R-:W-:Y:S02]  /*e9b0*/  FSEL R81, R37, -INF , !P5 ;  /* 0xff80000025517808 */ /* 0x000fe40006800000 */
        /* <DEDUP_REMOVED lines=9> */
[----:B------:R-:W-:Y:S02]  /*ea50*/  ISETP.GE.AND P4, PT, R44, R204, PT ;  /* 0x000000cc2c00720c */ /* 0x000fe40003f86270 */
[----:B------:R-:W-:-:S02]  /*ea60*/  ISETP.GE.AND P2, PT, R2, R207, PT ;  /* 0x000000cf0200720c */ /* 0x000fc40003f46270 */
[----:B------:R-:W-:Y:S02]  /*ea70*/  FSEL R39, R35, -INF , !P1 ;  /* 0xff80000023277808 */ /* 0x000fe40004800000 */
[----:B------:R-:W-:Y:S02]  /*ea80*/  ISETP.GE.AND P0, PT, R28, R207, PT ;  /* 0x000000cf1c00720c */ /* 0x000fe40003f06270 */
[----:B------:R-:W-:Y:S02]  /*ea90*/  ISETP.GE.AND P1, PT, R2, R205, PT ;  /* 0x000000cd0200720c */ /* 0x000fe40003f26270 */
[----:B------:R-:W-:Y:S02]  /*eaa0*/  FSEL R41, R33, -INF , !P5 ;  /* 0xff80000021297808 */ /* 0x000fe40006800000 */
[----:B------:R-:W-:Y:S02]  /*eab0*/  FSEL R79, R38, -INF , !P4 ;  /* 0xff800000264f7808 */ /* 0x000fe40006000000 */
[----:B------:R-:W-:-:S02]  /*eac0*/  ISETP.GE.AND P5, PT, R2, R206, PT ;  /* 0x000000ce0200720c */ /* 0x000fc40003fa6270 */
[-C--:B------:R-:W-:Y:S01]  /*ead0*/  ISETP.GE.AND P3, PT, R2, R204.reuse, PT ;  /* 0x000000cc0200720c */ /* 0x080fe20003f66270 */
[----:B------:R-:W-:Y:S01]  /*eae0*/  VIADD R2, R0, 0x21 ;  /* 0x0000002100027836 */ /* 0x000fe20000000000 */
[----:B------:R-:W-:Y:S02]  /*eaf0*/  FSEL R29, R29, -INF , P2 ;  /* 0xff8000001d1d7808 */ /* 0x000fe40001000000 */
[----:B------:R-:W-:Y:S01]  /*eb00*/  FSEL R221, R24, -INF , P0 ;  /* 0xff80000018dd7808 */ /* 0x000fe20000000000 */
[----:B------:R-:W-:Y:S01]  /*eb10*/  VIADD R24, R0, 0x28 ;  /* 0x0000002800187836 */ /* 0x000fe20000000000 */
[----:B------:R-:W-:Y:S02]  /*eb20*/  ISETP.GE.AND P4, PT, R36, R204, PT ;  /* 0x000000cc2400720c */ /* 0x000fe40003f86270 */
[----:B------:R-:W-:Y:S02]  /*eb30*/  ISETP.GE.AND P2, PT, R28, R205, PT ;  /* 0x000000cd1c00720c */ /* 0x000fe40003f46270 */
[----:B------:R-:W-:-:S02]  /*eb40*/  FSEL R31, R31, -INF , P1 ;  /* 0xff8000001f1f7808 */ /* 0x000fc40000800000 */
[----:B------:R-:W-:Y:S02]  /*eb50*/  FSEL R75, R34, -INF , !P4 ;  /* 0xff800000224b7808 */ /* 0x000fe40006000000 */
[----:B------:R-:W-:Y:S02]  /*eb60*/  FSEL R35, R31, -INF , !P3 ;  /* 0xff8000001f237808 */ /* 0x000fe40005800000 */
[----:B------:R-:W-:Y:S02]  /*eb70*/  FSEL R26, R26, -INF , P2 ;  /* 0xff8000001a1a7808 */ /* 0x000fe40001000000 */
[----:B------:R-:W-:Y:S02]  /*eb80*/  ISETP.GE.AND P4, PT, R32, R204, PT ;  /* 0x000000cc2000720c */ /* 0x000fe40003f86270 */
[C---:B------:R-:W-:Y:S02]  /*eb90*/  ISETP.GE.AND P1, PT, R2.reuse, R207, PT ;  /* 0x000000cf0200720c */ /* 0x040fe40003f26270 */
[----:B------:R-:W-:-:S02]  /*eba0*/  ISETP.GE.AND P3, PT, R2, R205, PT ;  /* 0x000000cd0200720c */ /* 0x000fc40003f66270 */
[----:B------:R-:W-:Y:S02]  /*ebb0*/  ISETP.GE.AND P2, PT, R24, R207, PT ;  /* 0x000000cf1800720c */ /* 0x000fe40003f46270 */
[----:B------:R-:W-:Y:S02]  /*ebc0*/  FSEL R37, R29, -INF , !P5 ;  /* 0xff8000001d257808 */ /* 0x000fe40006800000 */
[C---:B------:R-:W-:Y:S02]  /*ebd0*/  ISETP.GE.AND P5, PT, R2.reuse, R206, PT ;  /* 0x000000ce0200720c */ /* 0x040fe40003fa6270 */
[----:B------:R-:W-:Y:S01]  /*ebe0*/  ISETP.GE.AND P0, PT, R2, R204, PT ;  /* 0x000000cc0200720c */ /* 0x000fe20003f06270 */
[----:B------:R-:W-:Y:S01]  /*ebf0*/  VIADD R2, R0, 0x29 ;  /* 0x0000002900027836 */ /* 0x000fe20000000000 */
[----:B------:R-:W-:Y:S02]  /*ec00*/  FSEL R73, R30, -INF , !P4 ;  /* 0xff8000001e497808 */ /* 0x000fe40006000000 */
[----:B------:R-:W-:-:S02]  /*ec10*/  FSEL R25, R25, -INF , P1 ;  /* 0xff80000019197808 */ /* 0x000fc40000800000 */
[----:B------:R-:W-:Y:S02]  /*ec20*/  FSEL R27, R27, -INF , P3 ;  /* 0xff8000001b1b7808 */ /* 0x000fe40001800000 */
[----:B------:R-:W-:Y:S01]  /*ec30*/  FSEL R219, R20, -INF , P2 ;  /* 0xff80000014db7808 */ /* 0x000fe20001000000 */
[----:B------:R-:W-:Y:S01]  /*ec40*/  VIADD R20, R0, 0x30 ;  /* 0x0000003000147836 */ /* 0x000fe20000000000 */
[----:B------:R-:W-:Y:S02]  /*ec50*/  ISETP.GE.AND P4, PT, R28, R204, PT ;  /* 0x000000cc1c00720c */ /* 0x000fe40003f86270 */
[----:B------:R-:W-:Y:S02]  /*ec60*/  ISETP.GE.AND P1, PT, R24, R205, PT ;  /* 0x000000cd1800720c */ /* 0x000fe40003f26270 */
[----:B------:R-:W-:Y:S02]  /*ec70*/  FSEL R31, R27, -INF , !P0 ;  /* 0xff8000001b1f7808 */ /* 0x000fe40004000000 */
[----:B------:R-:W-:-:S02]  /*ec80*/  FSEL R217, R26, -INF , !P4 ;  /* 0xff8000001ad97808 */ /* 0x000fc40006000000 */
[----:B------:R-:W-:Y:S02]  /*ec90*/  ISETP.GE.AND P0, PT, R2, R205, PT ;  /* 0x000000cd0200720c */ /* 0x000fe40003f06270 */
[----:B------:R-:W-:Y:S02]  /*eca0*/  FSEL R22, R22, -INF , P1 ;  /* 0xff80000016167808 */ /* 0x000fe40000800000 */
[----:B------:R-:W-:Y:S02]  /*ecb0*/  ISETP.GE.AND P4, PT, R24, R204, PT ;  /* 0x000000cc1800720c */ /* 0x000fe40003f86270 */
[----:B------:R-:W-:Y:S02]  /*ecc0*/  ISETP.GE.AND P1, PT, R20, R207, PT ;  /* 0x000000cf1400720c */ /* 0x000fe40003f26270 */
[----:B------:R-:W-:Y:S02]  /*ecd0*/  ISETP.GE.AND P6, PT, R44, R206, PT ;  /* 0x000000ce2c00720c */ /* 0x000fe40003fc6270 */
[----:B------:R-:W-:-:S02]  /*ece0*/  FSEL R33, R25, -INF , !P5 ;  /* 0xff80000019217808 */ /* 0x000fc40006800000 */
[C---:B------:R-:W-:Y:S02]  /*ecf0*/  ISETP.GE.AND P3, PT, R2.reuse, R207, PT ;  /* 0x000000cf0200720c */ /* 0x040fe40003f66270 */
[C---:B------:R-:W-:Y:S02]  /*ed00*/  ISETP.GE.AND P5, PT, R2.reuse, R206, PT ;  /* 0x000000ce0200720c */ /* 0x040fe40003fa6270 */
[----:B------:R-:W-:Y:S01]  /*ed10*/  ISETP.GE.AND P2, PT, R2, R204, PT ;  /* 0x000000cc0200720c */ /* 0x000fe20003f46270 */
[----:B------:R-:W-:Y:S01]  /*ed20*/  VIADD R2, R0, 0x31 ;  /* 0x0000003100027836 */ /* 0x000fe20000000000 */
[----:B------:R-:W-:Y:S02]  /*ed30*/  FSEL R23, R23, -INF , P0 ;  /* 0xff80000017177808 */ /* 0x000fe40000000000 */
[----:B------:R-:W-:Y:S02]  /*ed40*/  FSEL R215, R22, -INF , !P4 ;  /* 0xff80000016d77808 */ /* 0x000fe40006000000 */
[----:B------:R-:W-:Y:S01]  /*ed50*/  FSEL R211, R16, -INF , P1 ;  /* 0xff80000010d37808 */ /* 0x000fe20000800000 */
[----:B------:R-:W-:Y:S01]  /*ed60*/  VIADD R16, R0, 0x38 ;  /* 0x0000003800107836 */ /* 0x000fe20000000000 */
[----:B------:R-:W-:-:S02]  /*ed70*/  FSEL R45, R45, -INF , !P6 ;  /* 0xff8000002d2d7808 */ /* 0x000fc40007000000 */
[-C--:B------:R-:W-:Y:S02]  /*ed80*/  ISETP.GE.AND P4, PT, R20, R205.reuse, PT ;  /* 0x000000cd1400720c */ /* 0x080fe40003f86270 */
[----:B------:R-:W-:Y:S02]  /*ed90*/  ISETP.GE.AND P6, PT, R36, R206, PT ;  /* 0x000000ce2400720c */ /* 0x000fe40003fc6270 */
[----:B------:R-:W-:Y:S02]  /*eda0*/  FSEL R21, R21, -INF , P3 ;  /* 0xff80000015157808 */ /* 0x000fe40001800000 */
[----:B------:R-:W-:Y:S02]  /*edb0*/  FSEL R213, R23, -INF , !P2 ;  /* 0xff80000017d57808 */ /* 0x000fe40005000000 */
[----:B------:R-:W-:Y:S02]  /*edc0*/  ISETP.GE.AND P2, PT, R2, R205, PT ;  /* 0x000000cd0200720c */ /* 0x000fe40003f46270 */
[----:B------:R-:W-:-:S02]  /*edd0*/  FSEL R18, R18, -INF , P4 ;  /* 0xff80000012127808 */ /* 0x000fc40002000000 */
[----:B------:R-:W-:Y:S02]  /*ede0*/  FSEL R69, R69, -INF , !P6 ;  /* 0xff80000045457808 */ /* 0x000fe40007000000 */
[----:B------:R-:W-:Y:S02]  /*edf0*/  FSEL R29, R21, -INF , !P5 ;  /* 0xff800000151d7808 */ /* 0x000fe40006800000 */
[-C--:B------:R-:W-:Y:S02]  /*ee00*/  ISETP.GE.AND P0, PT, R2, R207.reuse, PT ;  /* 0x000000cf0200720c */ /* 0x080fe40003f06270 */
[----:B------:R-:W-:Y:S02]  /*ee10*/  ISETP.GE.AND P4, PT, R16, R207, PT ;  /* 0x000000cf1000720c */ /* 0x000fe40003f86270 */
[-C--:B------:R-:W-:Y:S02]  /*ee20*/  ISETP.GE.AND P6, PT, R32, R206.reuse, PT ;  /* 0x000000ce2000720c */ /* 0x080fe40003fc6270 */
[----:B------:R-:W-:-:S02]  /*ee30*/  ISETP.GE.AND P5, PT, R2, R206, PT ;  /* 0x000000ce0200720c */ /* 0x000fc40003fa6270 */
[----:B------:R-:W-:Y:S01]  /*ee40*/  ISETP.GE.AND P1, PT, R2, R204, PT ;  /* 0x000000cc0200720c */ /* 0x000fe20003f26270 */
[----:B------:R-:W-:Y:S01]  /*ee50*/  VIADD R2, R0, 0x39 ;  /* 0x0000003900027836 */ /* 0x000fe20000000000 */
[----:B------:R-:W-:Y:S02]  /*ee60*/  FSEL R19, R19, -INF , P2 ;  /* 0xff80000013137808 */ /* 0x000fe40001000000 */
[----:B------:R-:W-:Y:S02]  /*ee70*/  FSEL R17, R17, -INF , P0 ;  /* 0xff80000011117808 */ /* 0x000fe40000000000 */
[----:B------:R-:W-:Y:S01]  /*ee80*/  FSEL R191, R12, -INF , P4 ;  /* 0xff8000000cbf7808 */ /* 0x000fe20002000000 */
[----:B------:R-:W-:Y:S01]  /*ee90*/  VIADD R12, R0, 0x40 ;  /* 0x00000040000c7836 */ /* 0x000fe20000000000 */
[----:B------:R-:W-:Y:S02]  /*eea0*/  FSEL R77, R77, -INF , !P6 ;  /* 0xff8000004d4d7808 */ /* 0x000fe40007000000 */
[----:B------:R-:W-:-:S02]  /*eeb0*/  ISETP.GE.AND P0, PT, R16, R205, PT ;  /* 0x000000cd1000720c */ /* 0x000fc40003f06270 */
[----:B------:R-:W-:Y:S02]  /*eec0*/  ISETP.GE.AND P6, PT, R28, R206, PT ;  /* 0x000000ce1c00720c */ /* 0x000fe40003fc6270 */
[----:B------:R-:W-:Y:S02]  /*eed0*/  FSEL R129, R19, -INF , !P1 ;  /* 0xff80000013817808 */ /* 0x000fe40004800000 */
[----:B------:R-:W-:Y:S02]  /*eee0*/  ISETP.GE.AND P3, PT, R20, R204, PT ;  /* 0x000000cc1400720c */ /* 0x000fe40003f66270 */
[C---:B------:R-:W-:Y:S02]  /*eef0*/  ISETP.GE.AND P1, PT, R2.reuse, R205, PT ;  /* 0x000000cd0200720c */ /* 0x040fe40003f26270 */
[----:B------:R-:W-:Y:S02]  /*ef00*/  ISETP.GE.AND P2, PT, R2, R207, PT ;  /* 0x000000cf0200720c */ /* 0x000fe40003f46270 */
[----:B------:R-:W-:-:S02]  /*ef10*/  FSEL R209, R17, -INF , !P5 ;  /* 0xff80000011d17808 */ /* 0x000fc40006800000 */
[----:B------:R-:W-:Y:S02]  /*ef20*/  FSEL R14, R14, -INF , P0 ;  /* 0xff8000000e0e7808 */ /* 0x000fe40000000000 */
[----:B------:R-:W-:Y:S02]  /*ef30*/  FSEL R221, R221, -INF , !P6 ;  /* 0xff800000dddd7808 */ /* 0x000fe40007000000 */
[C---:B------:R-:W-:Y:S02]  /*ef40*/  ISETP.GE.AND P5, PT, R2.reuse, R206, PT ;  /* 0x000000ce0200720c */ /* 0x040fe40003fa6270 */
[----:B------:R-:W-:Y:S01]  /*ef50*/  ISETP.GE.AND P4, PT, R2, R204, PT ;  /* 0x000000cc0200720c */ /* 0x000fe20003f86270 */
[----:B------:R-:W-:Y:S01]  /*ef60*/  VIADD R2, R0, 0x41 ;  /* 0x0000004100027836 */ /* 0x000fe20000000000 */
[----:B------:R-:W-:Y:S02]  /*ef70*/  ISETP.GE.AND P0, PT, R12, R207, PT ;  /* 0x000000cf0c00720c */ /* 0x000fe40003f06270 */
[----:B------:R-:W-:-:S02]  /*ef80*/  ISETP.GE.AND P6, PT, R24, R206, PT ;  /* 0x000000ce1800720c */ /* 0x000fc40003fc6270 */
[----:B------:R-:W-:Y:S02]  /*ef90*/  FSEL R179, R18, -INF , !P3 ;  /* 0xff80000012b37808 */ /* 0x000fe40005800000 */
[----:B------:R-:W-:Y:S02]  /*efa0*/  FSEL R15, R15, -INF , P1 ;  /* 0xff8000000f0f7808 */ /* 0x000fe40000800000 */
[----:B------:R-:W-:Y:S02]  /*efb0*/  ISETP.GE.AND P3, PT, R16, R204, PT ;  /* 0x000000cc1000720c */ /* 0x000fe40003f66270 */
[----:B------:R-:W-:Y:S02]  /*efc0*/  FSEL R13, R13, -INF , P2 ;  /* 0xff8000000d0d7808 */ /* 0x000fe40001000000 */
[----:B------:R-:W-:Y:S02]  /*efd0*/  ISETP.GE.AND P2, PT, R12, R205, PT ;  /* 0x000000cd0c00720c */ /* 0x000fe40003f46270 */
[----:B------:R-:W-:Y:S01]  /*efe0*/  FSEL R175, R8, -INF , P0 ;  /* 0xff80000008af7808 */ /* 0x000fe20000000000 */
[----:B------:R-:W-:Y:S01]  /*eff0*/  VIADD R8, R0, 0x48 ;  /* 0x0000004800087836 */ /* 0x000fe20000000000 */
[----:B------:R-:W-:-:S02]  /*f000*/  FSEL R219, R219, -INF , !P6 ;  /* 0xff800000dbdb7808 */ /* 0x000fc40007000000 */
[----:B------:R-:W-:Y:S02]  /*f010*/  FSEL R135, R15, -INF , !P4 ;  /* 0xff8000000f877808 */ /* 0x000fe40006000000 */
[----:B------:R-:W-:Y:S02]  /*f020*/  ISETP.GE.AND P6, PT, R20, R206, PT ;  /* 0x000000ce1400720c */ /* 0x000fe40003fc6270 */
[----:B------:R-:W-:Y:S02]  /*f030*/  FSEL R177, R14, -INF , !P3 ;  /* 0xff8000000eb17808 */ /* 0x000fe40005800000 */
[C---:B------:R-:W-:Y:S02]  /*f040*/  ISETP.GE.AND P1, PT, R2.reuse, R207, PT ;  /* 0x000000cf0200720c */ /* 0x040fe40003f26270 */
[----:B------:R-:W-:Y:S02]  /*f050*/  ISETP.GE.AND P4, PT, R2, R205, PT ;  /* 0x000000cd0200720c */ /* 0x000fe40003f86270 */
[----:B------:R-:W-:-:S02]  /*f060*/  ISETP.GE.AND P3, PT, R12, R204, PT ;  /* 0x000000cc0c00720c */ /* 0x000fc40003f66270 */
[----:B------:R-:W-:Y:S02]  /*f070*/  FSEL R10, R10, -INF , P2 ;  /* 0xff8000000a0a7808 */ /* 0x000fe40001000000 */
[----:B------:R-:W-:Y:S02]  /*f080*/  FSEL R127, R13, -INF , !P5 ;  /* 0xff8000000d7f7808 */ /* 0x000fe40006800000 */
[C---:B------:R-:W-:Y:S02]  /*f090*/  ISETP.GE.AND P5, PT, R2.reuse, R206, PT ;  /* 0x000000ce0200720c */ /* 0x040fe40003fa6270 */
[----:B------:R-:W-:Y:S01]  /*f0a0*/  ISETP.GE.AND P0, PT, R2, R204, PT ;  /* 0x000000cc0200720c */ /* 0x000fe20003f06270 */
[----:B------:R-:W-:Y:S01]  /*f0b0*/  VIADD R2, R0, 0x49 ;  /* 0x0000004900027836 */ /* 0x000fe20000000000 */
[----:B------:R-:W-:Y:S02]  /*f0c0*/  FSEL R211, R211, -INF , !P6 ;  /* 0xff800000d3d37808 */ /* 0x000fe40007000000 */
[----:B------:R-:W-:-:S02]  /*f0d0*/  ISETP.GE.AND P2, PT, R8, R207, PT ;  /* 0x000000cf0800720c */ /* 0x000fc40003f46270 */
[----:B------:R-:W-:Y:S02]  /*f0e0*/  FSEL R9, R9, -INF , P1 ;  /* 0xff80000009097808 */ /* 0x000fe40000800000 */
[----:B------:R-:W-:Y:S02]  /*f0f0*/  FSEL R11, R11, -INF , P4 ;  /* 0xff8000000b0b7808 */ /* 0x000fe40002000000 */
[----:B------:R-:W-:Y:S02]  /*f100*/  ISETP.GE.AND P6, PT, R16, R206, PT ;  /* 0x000000ce1000720c */ /* 0x000fe40003fc6270 */
[----:B------:R-:W-:Y:S02]  /*f110*/  FSEL R171, R10, -INF , !P3 ;  /* 0xff8000000aab7808 */ /* 0x000fe40005800000 */
[----:B------:R-:W-:Y:S02]  /*f120*/  ISETP.GE.AND P3, PT, R8, R205, PT ;  /* 0x000000cd0800720c */ /* 0x000fe40003f66270 */
[----:B------:R-:W-:-:S02]  /*f130*/  FSEL R149, R9, -INF , !P5 ;  /* 0xff80000009957808 */ /* 0x000fc40006800000 */
[----:B------:R-:W-:Y:S02]  /*f140*/  FSEL R157, R11, -INF , !P0 ;  /* 0xff8000000b9d7808 */ /* 0x000fe40004000000 */
[----:B------:R-:W-:Y:S01]  /*f150*/  FSEL R151, R4, -INF , P2 ;  /* 0xff80000004977808 */ /* 0x000fe20001000000 */
[----:B------:R-:W-:Y:S01]  /*f160*/  VIADD R4, R0, 0x50 ;  /* 0x0000005000047836 */ /* 0x000fe20000000000 */
[----:B------:R-:W-:Y:S02]  /*f170*/  FSEL R191, R191, -INF , !P6 ;  /* 0xff800000bfbf7808 */ /* 0x000fe40007000000 */
[C---:B------:R-:W-:Y:S02]  /*f180*/  ISETP.GE.AND P4, PT, R2.reuse, R207, PT ;  /* 0x000000cf0200720c */ /* 0x040fe40003f86270 */
[C---:B------:R-:W-:Y:S02]  /*f190*/  ISETP.GE.AND P5, PT, R2.reuse, R206, PT ;  /* 0x000000ce0200720c */ /* 0x040fe40003fa6270 */
[----:B------:R-:W-:-:S02]  /*f1a0*/  ISETP.GE.AND P0, PT, R2, R205, PT ;  /* 0x000000cd0200720c */ /* 0x000fc40003f06270 */
[----:B------:R-:W-:Y:S01]  /*f1b0*/  ISETP.GE.AND P2, PT, R2, R204, PT ;  /* 0x000000cc0200720c */ /* 0x000fe20003f46270 */
[----:B------:R-:W-:Y:S01]  /*f1c0*/  VIADD R2, R0, 0x51 ;  /* 0x0000005100027836 */ /* 0x000fe20000000000 */
[----:B------:R-:W-:Y:S02]  /*f1d0*/  ISETP.GE.AND P6, PT, R12, R206, PT ;  /* 0x000000ce0c00720c */ /* 0x000fe40003fc6270 */
[----:B------:R-:W-:Y:S02]  /*f1e0*/  ISETP.GE.AND P1, PT, R8, R204, PT ;  /* 0x000000cc0800720c */ /* 0x000fe40003f26270 */
[----:B------:R-:W-:Y:S02]  /*f1f0*/  FSEL R6, R6, -INF , P3 ;  /* 0xff80000006067808 */ /* 0x000fe40001800000 */
[----:B------:R-:W-:Y:S02]  /*f200*/  FSEL R175, R175, -INF , !P6 ;  /* 0xff800000afaf7808 */ /* 0x000fe40007000000 */
[----:B------:R-:W-:-:S02]  /*f210*/  FSEL R169, R6, -INF , !P1 ;  /* 0xff80000006a97808 */ /* 0x000fc40004800000 */
[----:B------:R-:W-:Y:S02]  /*f220*/  FSEL R7, R7, -INF , P0 ;  /* 0xff80000007077808 */ /* 0x000fe40000000000 */
[----:B------:R-:W-:Y:S02]  /*f230*/  ISETP.GE.AND P6, PT, R8, R206, PT ;  /* 0x000000ce0800720c */ /* 0x000fe40003fc6270 */
[C---:B------:R-:W-:Y:S02]  /*f240*/  ISETP.GE.AND P3, PT, R4.reuse, R207, PT ;  /* 0x000000cf0400720c */ /* 0x040fe40003f66270 */
        /* <DEDUP_REMOVED lines=19> */
[----:B------:R-:W-:Y:S02]  /*f380*/  ISETP.GE.AND P2, PT, R4, R205, PT ;  /* 0x000000cd0400720c */ /* 0x000fe40003f46270 */
[----:B------:R-:W-:Y:S02]  /*f390*/  FSEL R104, R104, -INF , P1 ;  /* 0xff80000068687808 */ /* 0x000fe40000800000 */
[----:B------:R-:W-:Y:S01]  /*f3a0*/  FSEL R105, R105, -INF , P5 ;  /* 0xff80000069697808 */ /* 0x000fe20002800000 */
[----:B------:R-:W-:Y:S01]  /*f3b0*/  VIADD R5, R0, 0x60 ;  /* 0x0000006000057836 */ /* 0x000fe20000000000 */
[C---:B------:R-:W-:Y:S02]  /*f3c0*/  ISETP.GE.AND P1, PT, R4.reuse, R206, PT ;  /* 0x000000ce0400720c */ /* 0x040fe40003f26270 */
[----:B------:R-:W-:Y:S01]  /*f3d0*/  ISETP.GE.AND P5, PT, R4, R204, PT ;  /* 0x000000cc0400720c */ /* 0x000fe20003fa6270 */
[----:B------:R-:W-:Y:S01]  /*f3e0*/  VIADD R4, R0, 0x61 ;  /* 0x0000006100047836 */ /* 0x000fe20000000000 */
[----:B------:R-:W-:-:S02]  /*f3f0*/  FSEL R106, R106, -INF , P2 ;  /* 0xff8000006a6a7808 */ /* 0x000fc40001000000 */
[-C--:B------:R-:W-:Y:S02]  /*f400*/  ISETP.GE.AND P2, PT, R2, R205.reuse, PT ;  /* 0x000000cd0200720c */ /* 0x080fe40003f46270 */
[----:B------:R-:W-:Y:S02]  /*f410*/  FSEL R27, R27, -INF , !P6 ;  /* 0xff8000001b1b7808 */ /* 0x000fe40007000000 */
[----:B------:R-:W-:Y:S02]  /*f420*/  FSEL R159, R110, -INF , !P4 ;  /* 0xff8000006e9f7808 */ /* 0x000fe40006000000 */
[----:B------:R-:W-:Y:S02]  /*f430*/  FSEL R107, R107, -INF , P2 ;  /* 0xff8000006b6b7808 */ /* 0x000fe40001000000 */
[C---:B------:R-:W-:Y:S02]  /*f440*/  ISETP.GE.AND P6, PT, R5.reuse, R205, PT ;  /* 0x000000cd0500720c */ /* 0x040fe40003fc6270 */
[-C--:B------:R-:W-:Y:S01]  /*f450*/  ISETP.GE.AND P4, PT, R4, R207.reuse, PT ;  /* 0x000000cf0400720c */ /* 0x080fe20003f86270 */
[----:B------:R-:W-:Y:S01]  /*f460*/  VIADD R6, R0, 0x68 ;  /* 0x0000006800067836 */ /* 0x000fe20000000000 */
[----:B------:R-:W-:-:S02]  /*f470*/  ISETP.GE.AND P2, PT, R5, R207, PT ;  /* 0x000000cf0500720c */ /* 0x000fc40003f46270 */
[----:B------:R-:W-:Y:S02]  /*f480*/  FSEL R102, R102, -INF , P6 ;  /* 0xff80000066667808 */ /* 0x000fe40003000000 */
[----:B------:R-:W-:Y:S02]  /*f490*/  FSEL R101, R101, -INF , P4 ;  /* 0xff80000065657808 */ /* 0x000fe40002000000 */
[----:B------:R-:W-:Y:S02]  /*f4a0*/  FSEL R100, R100, -INF , P2 ;  /* 0xff80000064647808 */ /* 0x000fe40001000000 */
[C---:B------:R-:W-:Y:S02]  /*f4b0*/  ISETP.GE.AND P6, PT, R2.reuse, R206, PT ;  /* 0x000000ce0200720c */ /* 0x040fe40003fc6270 */
[----:B------:R-:W-:Y:S01]  /*f4c0*/  ISETP.GE.AND P4, PT, R2, R204, PT ;  /* 0x000000cc0200720c */ /* 0x000fe20003f86270 */
[----:B------:R-:W-:Y:S01]  /*f4d0*/  VIADD R2, R0, 0x69 ;  /* 0x0000006900027836 */ /* 0x000fe20000000000 */
[----:B------:R-:W-:-:S02]  /*f4e0*/  ISETP.GE.AND P2, PT, R4, R205, PT ;  /* 0x000000cd0400720c */ /* 0x000fc40003f46270 */
        /* <DEDUP_REMOVED lines=8> */
[----:B------:R-:W-:Y:S02]  /*f570*/  ISETP.GE.AND P0, PT, R2, R205, PT ;  /* 0x000000cd0200720c */ /* 0x000fe40003f06270 */
[----:B------:R-:W-:Y:S02]  /*f580*/  ISETP.GE.AND P3, PT, R0, R207, PT ;  /* 0x000000cf0000720c */ /* 0x000fe40003f66270 */
[----:B------:R-:W-:Y:S02]  /*f590*/  FSEL R98, R98, -INF , P1 ;  /* 0xff80000062627808 */ /* 0x000fe40000800000 */
[----:B------:R-:W-:-:S02]  /*f5a0*/  FSEL R97, R97, -INF , P2 ;  /* 0xff80000061617808 */ /* 0x000fc40001000000 */
[C---:B------:R-:W-:Y:S02]  /*f5b0*/  ISETP.GE.AND P1, PT, R5.reuse, R206, PT ;  /* 0x000000ce0500720c */ /* 0x040fe40003f26270 */
[----:B------:R-:W-:Y:S02]  /*f5c0*/  ISETP.GE.AND P2, PT, R5, R204, PT ;  /* 0x000000cc0500720c */ /* 0x000fe40003f46270 */
[----:B------:R-:W-:Y:S02]  /*f5d0*/  FSEL R99, R99, -INF , P0 ;  /* 0xff80000063637808 */ /* 0x000fe40000000000 */
[----:B------:R-:W-:Y:S02]  /*f5e0*/  ISETP.GE.AND P0, PT, R0, R206, PT ;  /* 0x000000ce0000720c */ /* 0x000fe40003f06270 */
[----:B------:R-:W-:Y:S02]  /*f5f0*/  FSEL R5, R40, -INF , P3 ;  /* 0xff80000028057808 */ /* 0x000fe40001800000 */
[----:B------:R-:W-:-:S02]  /*f600*/  FSEL R165, R105, -INF , !P6 ;  /* 0xff80000069a57808 */ /* 0x000fc40007000000 */
[----:B------:R-:W-:Y:S02]  /*f610*/  FSEL R5, R5, -INF , !P0 ;  /* 0xff80000005057808 */ /* 0x000fe40004000000 */
[C---:B------:R-:W-:Y:S02]  /*f620*/  ISETP.GE.AND P6, PT, R6.reuse, R206, PT ;  /* 0x000000ce0600720c */ /* 0x040fe40003fc6270 */
[----:B------:R-:W-:Y:S02]  /*f630*/  ISETP.GE.AND P0, PT, R6, R204, PT ;  /* 0x000000cc0600720c */ /* 0x000fe40003f06270 */
[----:B------:R-:W-:-:S04]  /*f640*/  FMNMX3.FTZ R6, R5, R47, R45, !PT ;  /* 0x0000002f05067276 */ /* 0x000fc8000781002d */
[----:B------:R-:W-:Y:S02]  /*f650*/  FMNMX3.FTZ R6, R6, R81, R69, !PT ;  /* 0x0000005106067276 */ /* 0x000fe40007810045 */
[----:B------:R-:W-:Y:S02]  /*f660*/  FSEL R147, R100, -INF , !P1 ;  /* 0xff80000064937808 */ /* 0x000fe40004800000 */
[----:B------:R-:W-:Y:S02]  /*f670*/  FMNMX3.FTZ R6, R6, R41, R77, !PT ;  /* 0x0000002906067276 */ /* 0x000fe4000781004d */
[----:B------:R-:W-:Y:S02]  /*f680*/  ISETP.GE.AND P1, PT, R0, R205, PT ;  /* 0x000000cd0000720c */ /* 0x000fe40003f26270 */
[----:B------:R-:W-:Y:S02]  /*f690*/  FSEL R161, R106, -INF , !P5 ;  /* 0xff8000006aa17808 */ /* 0x000fe40006800000 */
[----:B------:R-:W-:-:S02]  /*f6a0*/  FMNMX3.FTZ R6, R6, R37, R221, !PT ;  /* 0x0000002506067276 */ /* 0x000fc400078100dd */
[C---:B------:R-:W-:Y:S02]  /*f6b0*/  ISETP.GE.AND P3, PT, R4.reuse, R206, PT ;  /* 0x000000ce0400720c */ /* 0x040fe40003f66270 */
[-C--:B------:R-:W-:Y:S02]  /*f6c0*/  ISETP.GE.AND P5, PT, R4, R204.reuse, PT ;  /* 0x000000cc0400720c */ /* 0x080fe40003fa6270 */
[----:B------:R-:W-:Y:S02]  /*f6d0*/  FSEL R4, R42, -INF , P1 ;  /* 0xff8000002a047808 */ /* 0x000fe40000800000 */
[----:B------:R-:W-:Y:S02]  /*f6e0*/  ISETP.GE.AND P1, PT, R0, R204, PT ;  /* 0x000000cc0000720c */ /* 0x000fe40003f26270 */
[----:B------:R-:W-:Y:S02]  /*f6f0*/  FMNMX3.FTZ R6, R6, R33, R219, !PT ;  /* 0x0000002106067276 */ /* 0x000fe400078100db */
[----:B------:R-:W-:-:S02]  /*f700*/  FSEL R153, R107, -INF , !P4 ;  /* 0xff8000006b997808 */ /* 0x000fc40006000000 */
[----:B------:R-:W-:Y:S02]  /*f710*/  FSEL R139, R102, -INF , !P2 ;  /* 0xff800000668b7808 */ /* 0x000fe40005000000 */
[C---:B------:R-:W-:Y:S02]  /*f720*/  ISETP.GE.AND P4, PT, R2.reuse, R206, PT ;  /* 0x000000ce0200720c */ /* 0x040fe40003f86270 */
[----:B------:R-:W-:Y:S01]  /*f730*/  ISETP.GE.AND P2, PT, R2, R204, PT ;  /* 0x000000cc0200720c */ /* 0x000fe20003f46270 */
[----:B------:R-:W-:Y:S01]  /*f740*/  VIADD R2, R0, 0x70 ;  /* 0x0000007000027836 */ /* 0x000fe20000000000 */
[----:B------:R-:W-:Y:S02]  /*f750*/  FSEL R4, R4, -INF , !P1 ;  /* 0xff80000004047808 */ /* 0x000fe40004800000 */
[----:B------:R-:W-:Y:S02]  /*f760*/  FMNMX3.FTZ R8, R6, R29, R211, !PT ;  /* 0x0000001d06087276 */ /* 0x000fe400078100d3 */
[----:B------:R-:W-:-:S02]  /*f770*/  FMNMX3.FTZ R10, R4, R43, R79, !PT ;  /* 0x0000002b040a7276 */ /* 0x000fc4000781004f */
[----:B------:R-:W-:Y:S02]  /*f780*/  FSEL R145, R101, -INF , !P3 ;  /* 0xff80000065917808 */ /* 0x000fe40005800000 */
[----:B------:R-:W-:Y:S02]  /*f790*/  FSEL R137, R103, -INF , !P5 ;  /* 0xff80000067897808 */ /* 0x000fe40006800000 */
[----:B------:R-:W-:Y:S02]  /*f7a0*/  FSEL R143, R96, -INF , !P6 ;  /* 0xff800000608f7808 */ /* 0x000fe40007000000 */
[----:B------:R-:W-:Y:S02]  /*f7b0*/  FSEL R141, R97, -INF , !P4 ;  /* 0xff800000618d7808 */ /* 0x000fe40006000000 */
[----:B------:R-:W-:Y:S01]  /*f7c0*/  FMNMX3.FTZ R8, R8, R209, R191, !PT ;  /* 0x000000d108087276 */ /* 0x000fe200078100bf */
[----:B------:R-:W-:Y:S01]  /*f7d0*/  VIADD R7, R0, 0x71 ;  /* 0x0000007100077836 */ /* 0x000fe20000000000 */
[----:B------:R-:W-:Y:S01]  /*f7e0*/  ISETP.GE.AND P3, PT, R2, R207, PT ;  /* 0x000000cf0200720c */ /* 0x000fe20003f66270 */
[----:B------:R-:W-:Y:S01]  /*f7f0*/  VIADD R6, R0, 0x78 ;  /* 0x0000007800067836 */ /* 0x000fe20000000000 */
[----:B------:R-:W-:-:S02]  /*f800*/  ISETP.GE.AND P5, PT, R2, R206, PT ;  /* 0x000000ce0200720c */ /* 0x000fc40003fa6270 */
[C---:B------:R-:W-:Y:S02]  /*f810*/  ISETP.GE.AND P4, PT, R2.reuse, R205, PT ;  /* 0x000000cd0200720c */ /* 0x040fe40003f86270 */
[----:B------:R-:W-:Y:S01]  /*f820*/  ISETP.GE.AND P6, PT, R2, R204, PT ;  /* 0x000000cc0200720c */ /* 0x000fe20003fc6270 */
[----:B------:R-:W-:Y:S01]  /*f830*/  VIADD R2, R0, 0x79 ;  /* 0x0000007900027836 */ /* 0x000fe20000000000 */
[----:B------:R-:W-:Y:S02]  /*f840*/  FMNMX3.FTZ R0, R10, R71, R75, !PT ;  /* 0x000000470a007276 */ /* 0x000fe4000781004b */
[----:B------:R-:W-:Y:S02]  /*f850*/  FMNMX3.FTZ R8, R8, R127, R175, !PT ;  /* 0x0000007f08087276 */ /* 0x000fe400078100af */
[----:B------:R-:W-:Y:S02]  /*f860*/  FMNMX3.FTZ R0, R0, R39, R73, !PT ;  /* 0x0000002700007276 */ /* 0x000fe40007810049 */
[----:B------:R-:W-:-:S02]  /*f870*/  FMNMX3.FTZ R8, R8, R149, R151, !PT ;  /* 0x0000009508087276 */ /* 0x000fc40007810097 */
[----:B------:R-:W-:Y:S02]  /*f880*/  FMNMX3.FTZ R0, R0, R35, R217, !PT ;  /* 0x0000002300007276 */ /* 0x000fe400078100d9 */
[----:B------:R-:W-:Y:S02]  /*f890*/  FMNMX3.FTZ R8, R8, R173, R27, !PT ;  /* 0x000000ad08087276 */ /* 0x000fe4000781001b */
[----:B------:R-:W-:Y:S02]  /*f8a0*/  ISETP.GE.AND P1, PT, R7, R207, PT ;  /* 0x000000cf0700720c */ /* 0x000fe40003f26270 */
[----:B------:R-:W-:Y:S02]  /*f8b0*/  FSEL R92, R92, -INF , P3 ;  /* 0xff8000005c5c7808 */ /* 0x000fe40001800000 */
[----:B------:R-:W-:Y:S02]  /*f8c0*/  FMNMX3.FTZ R0, R0, R31, R215, !PT ;  /* 0x0000001f00007276 */ /* 0x000fe400078100d7 */
[----:B------:R-:W-:-:S02]  /*f8d0*/  FMNMX3.FTZ R8, R8, R25, R167, !PT ;  /* 0x0000001908087276 */ /* 0x000fc400078100a7 */
[----:B------:R-:W-:Y:S02]  /*f8e0*/  ISETP.GE.AND P3, PT, R7, R206, PT ;  /* 0x000000ce0700720c */ /* 0x000fe40003f66270 */
[----:B------:R-:W-:Y:S02]  /*f8f0*/  FSEL R125, R92, -INF , !P5 ;  /* 0xff8000005c7d7808 */ /* 0x000fe40006800000 */
[----:B------:R-:W-:Y:S02]  /*f900*/  FSEL R67, R93, -INF , P1 ;  /* 0xff8000005d437808 */ /* 0x000fe40000800000 */
[----:B------:R-:W-:Y:S02]  /*f910*/  FMNMX3.FTZ R0, R0, R213, R179, !PT ;  /* 0x000000d500007276 */ /* 0x000fe400078100b3 */
[----:B------:R-:W-:Y:S02]  /*f920*/  ISETP.GE.AND P5, PT, R6, R207, PT ;  /* 0x000000cf0600720c */ /* 0x000fe40003fa6270 */
[----:B------:R-:W-:-:S02]  /*f930*/  FMNMX3.FTZ R8, R8, R165, R147, !PT ;  /* 0x000000a508087276 */ /* 0x000fc40007810093 */
[----:B------:R-:W-:Y:S02]  /*f940*/  FSEL R67, R67, -INF , !P3 ;  /* 0xff80000043437808 */ /* 0x000fe40005800000 */
[----:B------:R-:W-:Y:S02]  /*f950*/  FMNMX3.FTZ R0, R0, R129, R177, !PT ;  /* 0x0000008100007276 */ /* 0x000fe400078100b1 */
[----:B------:R-:W-:Y:S02]  /*f960*/  ISETP.GE.AND P1, PT, R6, R206, PT ;  /* 0x000000ce0600720c */ /* 0x000fe40003f26270 */
[----:B------:R-:W-:Y:S02]  /*f970*/  ISETP.GE.AND P3, PT, R2, R207, PT ;  /* 0x000000cf0200720c */ /* 0x000fe40003f66270 */
[----:B------:R-:W-:Y:S02]  /*f980*/  FSEL R63, R88, -INF , P5 ;  /* 0xff800000583f7808 */ /* 0x000fe40002800000 */
[----:B------:R-:W-:-:S02]  /*f990*/  FMNMX3.FTZ R8, R8, R145, R143, !PT ;  /* 0x0000009108087276 */ /* 0x000fc4000781008f */
[----:B------:R-:W-:Y:S02]  /*f9a0*/  FMNMX3.FTZ R0, R0, R135, R171, !PT ;  /* 0x0000008700007276 */ /* 0x000fe400078100ab */
[----:B------:R-:W-:Y:S02]  /*f9b0*/  ISETP.GE.AND P5, PT, R2, R206, PT ;  /* 0x000000ce0200720c */ /* 0x000fe40003fa6270 */
[----:B------:R-:W-:Y:S02]  /*f9c0*/  FSEL R61, R89, -INF , P3 ;  /* 0xff800000593d7808 */ /* 0x000fe40001800000 */
[----:B------:R-:W-:Y:S02]  /*f9d0*/  FSEL R63, R63, -INF , !P1 ;  /* 0xff8000003f3f7808 */ /* 0x000fe40004800000 */
[----:B------:R-:W-:Y:S02]  /*f9e0*/  FMNMX3.FTZ R8, R8, R141, R125, !PT ;  /* 0x0000008d08087276 */ /* 0x000fe4000781007d */
[----:B------:R-:W-:-:S02]  /*f9f0*/  FMNMX3.FTZ R0, R0, R157, R169, !PT ;  /* 0x0000009d00007276 */ /* 0x000fc400078100a9 */
[----:B------:R-:W-:Y:S02]  /*fa00*/  FSEL R61, R61, -INF , !P5 ;  /* 0xff8000003d3d7808 */ /* 0x000fe40006800000 */
[----:B------:R-:W-:Y:S02]  /*fa10*/  FMNMX3.FTZ R10, R8, R67, R63, !PT ;  /* 0x00000043080a7276 */ /* 0x000fe4000781003f */
[----:B------:R-:W-:Y:S02]  /*fa20*/  FMNMX3.FTZ R8, R0, R163, R159, !PT ;  /* 0x000000a300087276 */ /* 0x000fe4000781009f */
[----:B------:R-:W-:Y:S02]  /*fa30*/  FMNMX.FTZ R0, R61, R10, !PT ;  /* 0x0000000a3d007209 */ /* 0x000fe40007810000 */
[C---:B------:R-:W-:Y:S02]  /*fa40*/  ISETP.GE.AND P1, PT, R7.reuse, R205, PT ;  /* 0x000000cd0700720c */ /* 0x040fe40003f26270 */
[----:B------:R-:W-:-:S02]  /*fa50*/  ISETP.GE.AND P5, PT, R7, R204, PT ;  /* 0x000000cc0700720c */ /* 0x000fc40003fa6270 */
[----:B------:R-:W-:Y:S01]  /*fa60*/  FMNMX3.FTZ R8, R8, R155, R161, !PT ;  /* 0x0000009b08087276 */ /* 0x000fe200078100a1 */
[----:B------:R-:W1:Y:S01]  /*fa70*/  SHFL.BFLY PT, R7, R0, 0x2, 0x1f ;  /* 0x0c401f0000077f89 */ /* 0x000e6200000e0000 */
[----:B------:R-:W-:Y:S02]  /*fa80*/  FSEL R57, R95, -INF , P1 ;  /* 0xff8000005f397808 */ /* 0x000fe40000800000 */
[----:B------:R-:W-:Y:S02]  /*fa90*/  FSEL R133, R98, -INF , !P0 ;  /* 0xff80000062857808 */ /* 0x000fe40004000000 */
[CC--:B------:R-:W-:Y:S02]  /*faa0*/  ISETP.GE.AND P0, PT, R2.reuse, R205.reuse, PT ;  /* 0x000000cd0200720c */ /* 0x0c0fe40003f06270 */
[----:B------:R-:W-:Y:S02]  /*fab0*/  ISETP.GE.AND P1, PT, R2, R204, PT ;  /* 0x000000cc0200720c */ /* 0x000fe40003f26270 */
[----:B------:R-:W-:-:S02]  /*fac0*/  ISETP.GE.AND P3, PT, R6, R205, PT ;  /* 0x000000cd0600720c */ /* 0x000fc40003f66270 */
[----:B------:R-:W-:Y:S02]  /*fad0*/  FSEL R59, R94, -INF , P4 ;  /* 0xff8000005e3b7808 */ /* 0x000fe40002000000 */
[----:B------:R-:W-:Y:S02]  /*fae0*/  FMNMX3.FTZ R2, R8, R153, R139, !PT ;  /* 0x0000009908027276 */ /* 0x000fe4000781008b */
[----:B------:R-:W-:Y:S02]  /*faf0*/  ISETP.GE.AND P4, PT, R6, R204, PT ;  /* 0x000000cc0600720c */ /* 0x000fe40003f86270 */
[----:B------:R-:W-:Y:S02]  /*fb00*/  FSEL R55, R90, -INF , P3 ;  /* 0xff8000005a377808 */ /* 0x000fe40001800000 */
[----:B------:R-:W-:Y:S02]  /*fb10*/  FSEL R131, R99, -INF , !P2 ;  /* 0xff80000063837808 */ /* 0x000fe40005000000 */
[----:B------:R-:W-:-:S02]  /*fb20*/  FSEL R59, R59, -INF , !P6 ;  /* 0xff8000003b3b7808 */ /* 0x000fc40007000000 */
[----:B------:R-:W-:Y:S02]  /*fb30*/  FMNMX3.FTZ R2, R2, R137, R133, !PT ;  /* 0x0000008902027276 */ /* 0x000fe40007810085 */
        /* <DEDUP_REMOVED lines=9> */
[----:B------:R-:W3:Y:S01]  /*fbd0*/  SHFL.BFLY PT, R2, R9, 0x1, 0x1f ;  /* 0x0c201f0009027f89 */ /* 0x000ee200000e0000 */
[----:B-1----:R-:W-:-:S05]  /*fbe0*/  FMNMX.FTZ R7, R6, R7, !PT ;  /* 0x0000000706077209 */ /* 0x002fca0007810000 */
[----:B------:R-:W1:Y:S01]  /*fbf0*/  SHFL.BFLY PT, R0, R7, 0x1, 0x1f ;  /* 0x0c201f0007007f89 */ /* 0x000e6200000e0000 */
[----:B---3--:R-:W-:Y:S02]  /*fc00*/  FMNMX.FTZ R2, R9, R2, !PT ;  /* 0x0000000209027209 */ /* 0x008fe40007810000 */
[----:B------:R-:W-:Y:S02]  /*fc10*/  LEA R182, R65, UR6, 0x1 ;  /* 0x0000000641b67c11 */ /* 0x000fe4000f8e08ff */
[----:B------:R-:W-:Y:S01]  /*fc20*/  FSETP.NEU.FTZ.AND P0, PT, R2, -INF , PT ;  /* 0xff8000000200780b */ /* 0x000fe20003f1d000 */
[----:B--2---:R-:W-:Y:S02]  /*fc30*/  FMUL.FTZ R54, R51, R2 ;  /* 0x0000000233367220 */ /* 0x004fe40000410000 */
[----:B------:R-:W2:Y:S03]  /*fc40*/  LDSM.16.MT88.4 R108, [R182+0x9000] ;  /* 0x00900000b66c783b */ /* 0x000ea60000004200 */
[----:B------:R-:W-:Y:S01]  /*fc50*/  FSEL R54, R54, RZ, P0 ;  /* 0x000000ff36367208 */ /* 0x000fe20000000000 */
[----:B------:R-:W-:Y:S01]  /*fc60*/  IMAD R180, R3, 0x2, R182 ;  /* 0x0000000203b47824 */ /* 0x000fe200078e02b6 */
[----:B------:R-:W-:Y:S01]  /*fc70*/  LDSM.16.MT88.4 R92, [R182+0xb000] ;  /* 0x00b00000b65c783b */ /* 0x000fe20000004200 */
[----:B-1----:R-:W-:-:S02]  /*fc80*/  FMNMX.FTZ R0, R7, R0, !PT ;  /* 0x0000000007007209 */ /* 0x002fc40007810000 */
[-CC-:B------:R-:W-:Y:S01]  /*fc90*/  FFMA.FTZ R49, R47, R51.reuse, -R54.reuse ;  /* 0x000000332f317223 */ /* 0x180fe20000010836 */
[----:B------:R-:W1:Y:S01]  /*fca0*/  LDSM.16.MT88.4 R100, [R180+0x9000] ;  /* 0x00900000b464783b */ /* 0x000e620000004200 */
[----:B------:R-:W-:Y:S01]  /*fcb0*/  FSETP.NEU.FTZ.AND P0, PT, R0, -INF , PT ;  /* 0xff8000000000780b */ /* 0x000fe20003f1d000 */
[----:B------:R-:W-:Y:S01]  /*fcc0*/  FMUL.FTZ R52, R51, R0 ;  /* 0x0000000033347220 */ /* 0x000fe20000410000 */
[-CC-:B------:R-:W-:Y:S01]  /*fcd0*/  FFMA.FTZ R50, R5, R51.reuse, -R54.reuse ;  /* 0x0000003305327223 */ /* 0x180fe20000010836 */
[-CC-:B------:R-:W-:Y:S01]  /*fce0*/  FFMA.FTZ R45, R45, R51.reuse, -R54.reuse ;  /* 0x000000332d2d7223 */ /* 0x180fe20000010836 */
[-CC-:B------:R-:W-:Y:S01]  /*fcf0*/  FFMA.FTZ R42, R81, R51.reuse, -R54.reuse ;  /* 0x00000033512a7223 */ /* 0x180fe20000010836 */
[-C--:B------:R-:W-:Y:S01]  /*fd00*/  FFMA.FTZ R38, R77, R51.reuse, -R54 ;  /* 0x000000334d267223 */ /* 0x080fe20000010836 */
        /* <DEDUP_REMOVED lines=8> */
[----:B------:R-:W-:Y:S03]  /*fd90*/  MUFU.EX2 R50, R50 ;  /* 0x0000003200327308 */ /* 0x000fe60000000800 */
[----:B------:R-:W5:Y:S01]  /*fda0*/  LDSM.16.MT88.4 R16, [R182+0x9400] ;  /* 0x00940000b610783b */ /* 0x000f620000004200 */
[-CC-:B------:R-:W-:Y:S01]  /*fdb0*/  FFMA.FTZ R46, R69, R51.reuse, -R54.reuse ;  /* 0x00000033452e7223 */ /* 0x180fe20000010836 */
[----:B------:R-:W-:-:S02]  /*fdc0*/  FFMA.FTZ R41, R41, R51, -R54 ;  /* 0x0000003329297223 */ /* 0x000fc40000010836 */
[----:B------:R-:W5:Y:S01]  /*fdd0*/  LDSM.16.MT88.4 R12, [R180+0x9400] ;  /* 0x00940000b40c783b */ /* 0x000f620000004200 */
[----:B------:R-:W2:Y:S01]  /*fde0*/  MUFU.EX2 R49, R49 ;  /* 0x0000003100317308 */ /* 0x000ea20000000800 */
[-C--:B------:R-:W-:Y:S02]  /*fdf0*/  FFMA.FTZ R37, R37, R51.reuse, -R54 ;  /* 0x0000003325257223 */ /* 0x080fe40000010836 */
[----:B------:R-:W5:Y:S04]  /*fe00*/  LDSM.16.MT88.4 R8, [R182+0xb400] ;  /* 0x00b40000b608783b */ /* 0x000f680000004200 */
[----:B------:R-:W5:Y:S01]  /*fe10*/  LDSM.16.MT88.4 R20, [R180+0xb400] ;  /* 0x00b40000b414783b */ /* 0x000f620000004200 */
[----:B------:R-:W-:Y:S08]  /*fe20*/  MUFU.EX2 R45, R45 ;  /* 0x0000002d002d7308 */ /* 0x000ff00000000800 */
[----:B------:R-:W1:Y:S08]  /*fe30*/  MUFU.EX2 R42, R42 ;  /* 0x0000002a002a7308 */ /* 0x000e700000000800 */
[----:B------:R-:W-:Y:S08]  /*fe40*/  MUFU.EX2 R48, R48 ;  /* 0x0000003000307308 */ /* 0x000ff00000000800 */
[----:B------:R-:W3:Y:S08]  /*fe50*/  MUFU.EX2 R47, R47 ;  /* 0x0000002f002f7308 */ /* 0x000ef00000000800 */
[----:B------:R-:W-:Y:S08]  /*fe60*/  MUFU.EX2 R44, R44 ;  /* 0x0000002c002c7308 */ /* 0x000ff00000000800 */
[----:B------:R-:W4:Y:S01]  /*fe70*/  MUFU.EX2 R43, R43 ;  /* 0x0000002b002b7308 */ /* 0x000f220000000800 */
[-CC-:B------:R-:W-:Y:S01]  /*fe80*/  FFMA.FTZ R40, R75, R51.reuse, -R52.reuse ;  /* 0x000000334b287223 */ /* 0x180fe20000010834 */
[-CC-:B------:R-:W-:Y:S01]  /*fe90*/  FFMA.FTZ R39, R39, R51.reuse, -R52.reuse ;  /* 0x0000003327277223 */ /* 0x180fe20000010834 */
[-CC-:B------:R-:W-:Y:S01]  /*fea0*/  FFMA.FTZ R36, R73, R51.reuse, -R52.reuse ;  /* 0x0000003349247223 */ /* 0x180fe20000010834 */
[----:B------:R-:W-:Y:S01]  /*feb0*/  FFMA.FTZ R35, R35, R51, -R52 ;  /* 0x0000003323237223 */ /* 0x000fe20000010834 */
[----:B--2---:R-:W-:-:S02]  /*fec0*/  F2FP.BF16.F32.PACK_AB R68, R49, R50 ;  /* 0x000000323144723e */ /* 0x004fc400000010ff */
[----:B-1----:R-:W-:Y:S02]  /*fed0*/  F2FP.BF16.F32.PACK_AB R70, R42, R45 ;  /* 0x0000002d2a46723e */ /* 0x002fe400000010ff */
[----:B---3--:R-:W-:Y:S01]  /*fee0*/  F2FP.BF16.F32.PACK_AB R69, R47, R48 ;  /* 0x000000302f45723e */ /* 0x008fe200000010ff */
[----:B------:R-:W-:Y:S01]  /*fef0*/  MUFU.EX2 R46, R46 ;  /* 0x0000002e002e7308 */ /* 0x000fe20000000800 */
[----:B----4-:R-:W-:-:S07]  /*ff00*/  F2FP.BF16.F32.PACK_AB R71, R43, R44 ;  /* 0x0000002c2b47723e */ /* 0x010fce00000010ff */
        /* <DEDUP_REMOVED lines=8> */
[----:B------:R-:W3:Y:S01]  /*ff90*/  MUFU.EX2 R35, R35 ;  /* 0x0000002300237308 */ /* 0x000ee20000000800 */
        /* <DEDUP_REMOVED lines=9> */
[----:B-1----:R-:W-:-:S02]  /*10030*/  F2FP.BF16.F32.PACK_AB R4, R41, R46 ;  /* 0x0000002e2904723e */ /* 0x002fc400000010ff */
[----:B--2---:R-:W-:-:S05]  /*10040*/  F2FP.BF16.F32.PACK_AB R5, R39, R40 ;  /* 0x000000282705723e */ /* 0x004fca00000010ff */
[----:B------:R-:W-:Y:S01]  /*10050*/  HMMA.16816.F32.BF16 R68, R68, R6, RZ ;  /* 0x000000064444723c */ /* 0x000fe200000418ff */
[----:B------:R-:W-:Y:S02]  /*10060*/  F2FP.BF16.F32.PACK_AB R6, R37, R38 ;  /* 0x000000262506723e */ /* 0x000fe400000010ff */
[----:B---3--:R-:W-:-:S07]  /*10070*/  F2FP.BF16.F32.PACK_AB R7, R35, R36 ;  /* 0x000000242307723e */ /* 0x008fce00000010ff */
        /* <DEDUP_REMOVED lines=16> */
[C---:B-1----:R-:W-:Y:S03]  /*10180*/  HMMA.16816.F32.BF16 R80, R4.reuse, R16, R80 ;  /* 0x000000100450723c */ /* 0x042fe60000041850 */
[-CC-:B------:R-:W-:Y:S01]  /*10190*/  FFMA.FTZ R32, R217, R51.reuse, -R52.reuse ;  /* 0x00000033d9207223 */ /* 0x180fe20000010834 */
[-CC-:B------:R-:W-:Y:S01]  /*101a0*/  FFMA.FTZ R31, R31, R51.reuse, -R52.reuse ;  /* 0x000000331f1f7223 */ /* 0x180fe20000010834 */
[-CC-:B------:R-:W-:Y:S01]  /*101b0*/  FFMA.FTZ R28, R215, R51.reuse, -R52.reuse ;  /* 0x00000033d71c7223 */ /* 0x180fe20000010834 */
[----:B------:R-:W-:Y:S02]  /*101c0*/  FFMA.FTZ R3, R213, R51, -R52 ;  /* 0x00000033d5037223 */ /* 0x000fe40000010834 */
[C---:B------:R-:W-:Y:S01]  /*101d0*/  HMMA.16816.F32.BF16 R76, R4.reuse, R18, R76 ;  /* 0x00000012044c723c */ /* 0x040fe2000004184c */
[----:B------:R-:W1:Y:S01]  /*101e0*/  LDSM.16.MT88.4 R16, [R182+0xb800] ;  /* 0x00b80000b610783b */ /* 0x000e620000004200 */
[----:B------:R-:W-:Y:S06]  /*101f0*/  MUFU.EX2 R34, R34 ;  /* 0x0000002200227308 */ /* 0x000fec0000000800 */
[C---:B--2---:R-:W-:Y:S02]  /*10200*/  HMMA.16816.F32.BF16 R72, R4.reuse, R12, R72 ;  /* 0x0000000c0448723c */ /* 0x044fe40000041848 */
[----:B------:R-:W2:Y:S06]  /*10210*/  MUFU.EX2 R33, R33 ;  /* 0x0000002100217308 */ /* 0x000eac0000000800 */
[----:B------:R-:W-:Y:S01]  /*10220*/  HMMA.16816.F32.BF16 R68, R4, R14, R68 ;  /* 0x0000000e0444723c */ /* 0x000fe20000041844 */
[----:B------:R-:W5:Y:S01]  /*10230*/  LDSM.16.MT88.4 R12, [R180+0xb800] ;  /* 0x00b80000b40c783b */ /* 0x000f620000004200 */
[----:B------:R-:W-:Y:S08]  /*10240*/  MUFU.EX2 R30, R30 ;  /* 0x0000001e001e7308 */ /* 0x000ff00000000800 */
[----:B------:R-:W3:Y:S08]  /*10250*/  MUFU.EX2 R29, R29 ;  /* 0x0000001d001d7308 */ /* 0x000ef00000000800 */
[----:B------:R-:W-:Y:S08]  /*10260*/  MUFU.EX2 R32, R32 ;  /* 0x0000002000207308 */ /* 0x000ff00000000800 */
[----:B------:R-:W4:Y:S08]  /*10270*/  MUFU.EX2 R31, R31 ;  /* 0x0000001f001f7308 */ /* 0x000f300000000800 */
[----:B------:R-:W-:Y:S08]  /*10280*/  MUFU.EX2 R28, R28 ;  /* 0x0000001c001c7308 */ /* 0x000ff00000000800 */
[----:B------:R-:W1:Y:S01]  /*10290*/  MUFU.EX2 R3, R3 ;  /* 0x0000000300037308 */ /* 0x000e620000000800 */
[----:B--2---:R-:W-:-:S02]  /*102a0*/  F2FP.BF16.F32.PACK_AB R4, R33, R34 ;  /* 0x000000222104723e */ /* 0x004fc400000010ff */
        /* <DEDUP_REMOVED lines=12> */
[-CC-:B------:R-:W-:Y:S01]  /*10370*/  FFMA.FTZ R56, R211, R51.reuse, -R54.reuse ;  /* 0x00000033d3387223 */ /* 0x180fe20000010836 */
[-CC-:B------:R-:W-:Y:S01]  /*10380*/  FFMA.FTZ R65, R209, R51.reuse, -R54.reuse ;  /* 0x00000033d1417223 */ /* 0x180fe20000010836 */
[-CC-:B------:R-:W-:Y:S01]  /*10390*/  FFMA.FTZ R58, R191, R51.reuse, -R54.reuse ;  /* 0x00000033bf3a7223 */ /* 0x180fe20000010836 */
[----:B------:R-:W-:-:S02]  /*103a0*/  FFMA.FTZ R127, R127, R51, -R54 ;  /* 0x000000337f7f7223 */ /* 0x000fc40000010836 */
[C---:B-----5:R-:W-:Y:S03]  /*103b0*/  HMMA.16816.F32.BF16 R88, R4.reuse, R12, R88 ;  /* 0x0000000c0458723c */ /* 0x060fe60000041858 */
[-CC-:B------:R-:W-:Y:S01]  /*103c0*/  FFMA.FTZ R60, R179, R51.reuse, -R52.reuse ;  /* 0x00000033b33c7223 */ /* 0x180fe20000010834 */
[-CC-:B------:R-:W-:Y:S01]  /*103d0*/  FFMA.FTZ R129, R129, R51.reuse, -R52.reuse ;  /* 0x0000003381817223 */ /* 0x180fe20000010834 */
[-CC-:B------:R-:W-:Y:S01]  /*103e0*/  FFMA.FTZ R62, R177, R51.reuse, -R52.reuse ;  /* 0x00000033b13e7223 */ /* 0x180fe20000010834 */
[----:B------:R-:W-:Y:S02]  /*103f0*/  FFMA.FTZ R135, R135, R51, -R52 ;  /* 0x0000003387877223 */ /* 0x000fe40000010834 */
        /* <DEDUP_REMOVED lines=65> */
[----:B------:R-:W-:Y:S01]  /*10810*/  HMMA.16816.F32.BF16 R100, R4, R18, R100 ;  /* 0x000000120464723c */ /* 0x000fe20000041864 */
[----:B------:R-:W5:Y:S02]  /*10820*/  LDSM.16.MT88.4 R16, [R182+0xa400] ;  /* 0x00a40000b610783b */ /* 0x000f640000004200 */
[-CC-:B------:R-:W-:Y:S01]  /*10830*/  FFMA.FTZ R130, R167, R51.reuse, -R54.reuse ;  /* 0x00000033a7827223 */ /* 0x180fe20000010836 */
[-C--:B------:R-:W-:Y:S01]  /*10840*/  FFMA.FTZ R165, R165, R51.reuse, -R54 ;  /* 0x00000033a5a57223 */ /* 0x080fe20000010836 */
[-CC-:B------:R-:W-:Y:S01]  /*10850*/  FFMA.FTZ R132, R159, R51.reuse, -R52.reuse ;  /* 0x000000339f847223 */ /* 0x180fe20000010834 */
[----:B------:R-:W-:-:S02]  /*10860*/  FFMA.FTZ R155, R155, R51, -R52 ;  /* 0x000000339b9b7223 */ /* 0x000fc40000010834 */
[----:B----4-:R-:W-:Y:S03]  /*10870*/  HMMA.16816.F32.BF16 R96, R4, R12, R96 ;  /* 0x0000000c0460723c */ /* 0x010fe60000041860 */
[-CC-:B------:R-:W-:Y:S01]  /*10880*/  FFMA.FTZ R134, R161, R51.reuse, -R52.reuse ;  /* 0x00000033a1867223 */ /* 0x180fe20000010834 */
[----:B------:R-:W-:-:S04]  /*10890*/  FFMA.FTZ R153, R153, R51, -R52 ;  /* 0x0000003399997223 */ /* 0x000fc80000010834 */
        /* <DEDUP_REMOVED lines=17> */
[----:B------:R-:W-:Y:S03]  /*109b0*/  HMMA.16816.F32.BF16 R68, R4, R10, R68 ;  /* 0x0000000a0444723c */ /* 0x000fe60000041844 */
[----:B-----5:R-:W-:Y:S01]  /*109c0*/  F2FP.BF16.F32.PACK_AB R4, R169, R128 ;  /* 0x00000080a904723e */ /* 0x020fe200000010ff */
[----:B------:R-:W1:Y:S01]  /*109d0*/  LDSM.16.MT88.4 R8, [R182+0xc400] ;  /* 0x00c40000b608783b */ /* 0x000e620000004200 */
[----:B----4-:R-:W-:-:S02]  /*109e0*/  F2FP.BF16.F32.PACK_AB R6, R165, R130 ;  /* 0x00000082a506723e */ /* 0x010fc400000010ff */
        /* <DEDUP_REMOVED lines=27> */
[C---:B------:R-:W-:Y:S08]  /*10ba0*/  HMMA.16816.F32.BF16 R88, R4.reuse, R20, R88 ;  /* 0x000000140458723c */ /* 0x040ff00000041858 */
[C---:B------:R-:W-:Y:S01]  /*10bb0*/  HMMA.16816.F32.BF16 R84, R4.reuse, R22, R84 ;  /* 0x000000160454723c */ /* 0x040fe20000041854 */
[----:B------:R-:W1:Y:S07]  /*10bc0*/  LDSM.16.MT88.4 R20, [R182+0xc800] ;  /* 0x00c80000b614783b */ /* 0x000e6e0000004200 */
[C---:B------:R-:W-:Y:S08]  /*10bd0*/  HMMA.16816.F32.BF16 R80, R4.reuse, R24, R80 ;  /* 0x000000180450723c */ /* 0x040ff00000041850 */
[C---:B------:R-:W-:Y:S08]  /*10be0*/  HMMA.16816.F32.BF16 R76, R4.reuse, R26, R76 ;  /* 0x0000001a044c723c */ /* 0x040ff0000004184c */
[C---:B--2---:R-:W-:Y:S08]  /*10bf0*/  HMMA.16816.F32.BF16 R72, R4.reuse, R16, R72 ;  /* 0x000000100448723c */ /* 0x044ff00000041848 */
        /* <DEDUP_REMOVED lines=8> */
[----:B------:R-:W2:Y:S07]  /*10c80*/  LDSM.16.MT88.4 R12, [R182+0xe800] ;  /* 0x00e80000b60c783b */ /* 0x000eae0000004200 */
[----:B-1----:R-:W-:Y:S03]  /*10c90*/  HMMA.16816.F32.BF16 R104, R4, R8, R104 ;  /* 0x000000080468723c */ /* 0x002fe60000041868 */
[----:B------:R-:W-:-:S05]  /*10ca0*/  FADD.FTZ R50, R50, R49 ;  /* 0x0000003132327221 */ /* 0x000fca0000010000 */
[----:B------:R-:W-:Y:S01]  /*10cb0*/  HMMA.16816.F32.BF16 R100, R4, R10, R100 ;  /* 0x0000000a0464723c */ /* 0x000fe20000041864 */
[----:B------:R-:W1:Y:S02]  /*10cc0*/  LDSM.16.MT88.4 R8, [R180+0xe800] ;  /* 0x00e80000b408783b */ /* 0x000e640000004200 */
[----:B------:R-:W-:Y:S01]  /*10cd0*/  FADD.FTZ R47, R48, R47 ;  /* 0x0000002f302f7221 */ /* 0x000fe20000010000 */
[----:B------:R-:W-:-:S03]  /*10ce0*/  FADD.FTZ R45, R45, R50 ;  /* 0x000000322d2d7221 */ /* 0x000fc60000010000 */
[----:B------:R-:W-:Y:S01]  /*10cf0*/  FADD.FTZ R44, R44, R47 ;  /* 0x0000002f2c2c7221 */ /* 0x000fe20000010000 */
[----:B------:R-:W-:-:S03]  /*10d00*/  FADD.FTZ R45, R42, R45 ;  /* 0x0000002d2a2d7221 */ /* 0x000fc60000010000 */
[----:B------:R-:W-:Y:S01]  /*10d10*/  FADD.FTZ R43, R43, R44 ;  /* 0x0000002c2b2b7221 */ /* 0x000fe20000010000 */
[----:B------:R-:W-:Y:S03]  /*10d20*/  HMMA.16816.F32.BF16 R96, R4, R20, R96 ;  /* 0x000000140460723c */ /* 0x000fe60000041860 */
[-CC-:B------:R-:W-:Y:S01]  /*10d30*/  FFMA.FTZ R24, R125, R51.reuse, -R54.reuse ;  /* 0x000000337d187223 */ /* 0x180fe20000010836 */
[-CC-:B------:R-:W-:Y:S01]  /*10d40*/  FFMA.FTZ R25, R67, R51.reuse, -R54.reuse ;  /* 0x0000003343197223 */ /* 0x180fe20000010836 */
[----:B------:R-:W-:-:S03]  /*10d50*/  FFMA.FTZ R20, R63, R51, -R54 ;  /* 0x000000333f147223 */ /* 0x000fc60000010836 */
[C---:B--2---:R-:W-:Y:S08]  /*10d60*/  HMMA.16816.F32.BF16 R80, R4.reuse, R12, R80 ;  /* 0x0000000c0450723c */ /* 0x044ff00000041850 */
[C---:B------:R-:W-:Y:S01]  /*10d70*/  HMMA.16816.F32.BF16 R76, R4.reuse, R14, R76 ;  /* 0x0000000e044c723c */ /* 0x040fe2000004184c */
[----:B------:R-:W2:Y:S02]  /*10d80*/  LDSM.16.MT88.4 R12, [R180+0xac00] ;  /* 0x00ac0000b40c783b */ /* 0x000ea40000004200 */
[-C--:B------:R-:W-:Y:S01]  /*10d90*/  FFMA.FTZ R21, R61, R51.reuse, -R54 ;  /* 0x000000333d157223 */ /* 0x080fe20000010836 */
[-CC-:B------:R-:W-:Y:S01]  /*10da0*/  FFMA.FTZ R26, R55, R51.reuse, -R52.reuse ;  /* 0x00000033371a7223 */ /* 0x180fe20000010834 */
[-CC-:B------:R-:W-:Y:S01]  /*10db0*/  FFMA.FTZ R213, R53, R51.reuse, -R52.reuse ;  /* 0x0000003335d57223 */ /* 0x180fe20000010834 */
[----:B------:R-:W-:Y:S01]  /*10dc0*/  FADD.FTZ R46, R46, R45 ;  /* 0x0000002d2e2e7221 */ /* 0x000fe20000010000 */
[----:B------:R-:W-:Y:S01]  /*10dd0*/  FADD.FTZ R40, R40, R43 ;  /* 0x0000002b28287221 */ /* 0x000fe20000010000 */
[----:B------:R-:W-:Y:S03]  /*10de0*/  HMMA.16816.F32.BF16 R92, R4, R22, R92 ;  /* 0x00000016045c723c */ /* 0x000fe6000004185c */
[-CC-:B------:R-:W-:Y:S01]  /*10df0*/  FFMA.FTZ R22, R59, R51.reuse, -R52.reuse ;  /* 0x000000333b167223 */ /* 0x180fe20000010834 */
[----:B------:R-:W-:Y:S01]  /*10e00*/  FFMA.FTZ R23, R57, R51, -R52 ;  /* 0x0000003339177223 */ /* 0x000fe20000010834 */
[----:B------:R-:W-:Y:S01]  /*10e10*/  FADD.FTZ R41, R41, R46 ;  /* 0x0000002e29297221 */ /* 0x000fe20000010000 */
[----:B------:R-:W-:Y:S01]  /*10e20*/  FADD.FTZ R39, R39, R40 ;  /* 0x0000002827277221 */ /* 0x000fe20000010000 */
[----:B------:R-:W-:Y:S02]  /*10e30*/  MUFU.EX2 R24, R24 ;  /* 0x0000001800187308 */ /* 0x000fe40000000800 */
[----:B------:R-:W-:Y:S01]  /*10e40*/  FADD.FTZ R38, R38, R41 ;  /* 0x0000002926267221 */ /* 0x000fe20000010000 */
[----:B------:R-:W-:-:S05]  /*10e50*/  FADD.FTZ R36, R36, R39 ;  /* 0x0000002724247221 */ /* 0x000fca0000010000 */
[----:B------:R-:W3:Y:S01]  /*10e60*/  MUFU.EX2 R25, R25 ;  /* 0x0000001900197308 */ /* 0x000ee20000000800 */
[----:B------:R-:W-:Y:S01]  /*10e70*/  FADD.FTZ R37, R37, R38 ;  /* 0x0000002625257221 */ /* 0x000fe20000010000 */
[----:B------:R-:W-:-:S06]  /*10e80*/  FADD.FTZ R35, R35, R36 ;  /* 0x0000002423237221 */ /* 0x000fcc0000010000 */
[----:B------:R-:W-:Y:S08]  /*10e90*/  MUFU.EX2 R20, R20 ;  /* 0x0000001400147308 */ /* 0x000ff00000000800 */
[----:B------:R-:W4:Y:S08]  /*10ea0*/  MUFU.EX2 R21, R21 ;  /* 0x0000001500157308 */ /* 0x000f300000000800 */
[----:B------:R-:W-:Y:S08]  /*10eb0*/  MUFU.EX2 R22, R22 ;  /* 0x0000001600167308 */ /* 0x000ff00000000800 */
[----:B------:R-:W5:Y:S08]  /*10ec0*/  MUFU.EX2 R23, R23 ;  /* 0x0000001700177308 */ /* 0x000f700000000800 */
[----:B------:R-:W-:Y:S08]  /*10ed0*/  MUFU.EX2 R26, R26 ;  /* 0x0000001a001a7308 */ /* 0x000ff00000000800 */
[----:B------:R-:W2:Y:S01]  /*10ee0*/  MUFU.EX2 R213, R213 ;  /* 0x000000d500d57308 */ /* 0x000ea20000000800 */
[----:B------:R-:W-:Y:S01]  /*10ef0*/  FADD.FTZ R34, R34, R37 ;  /* 0x0000002522227221 */ /* 0x000fe20000010000 */
[----:B------:R-:W-:Y:S01]  /*10f00*/  FADD.FTZ R32, R32, R35 ;  /* 0x0000002320207221 */ /* 0x000fe20000010000 */
[----:B------:R-:W-:Y:S03]  /*10f10*/  HMMA.16816.F32.BF16 R88, R4, R16, R88 ;  /* 0x000000100458723c */ /* 0x000fe60000041858 */
[----:B------:R-:W-:Y:S01]  /*10f20*/  FADD.FTZ R33, R33, R34 ;  /* 0x0000002221217221 */ /* 0x000fe20000010000 */
[----:B------:R-:W-:-:S03]  /*10f30*/  FADD.FTZ R31, R31, R32 ;  /* 0x000000201f1f7221 */ /* 0x000fc60000010000 */
[----:B------:R-:W-:Y:S01]  /*10f40*/  FADD.FTZ R30, R30, R33 ;  /* 0x000000211e1e7221 */ /* 0x000fe20000010000 */
[----:B------:R-:W-:Y:S01]  /*10f50*/  HMMA.16816.F32.BF16 R84, R4, R18, R84 ;  /* 0x000000120454723c */ /* 0x000fe20000041854 */
[----:B------:R-:W2:Y:S02]  /*10f60*/  LDSM.16.MT88.4 R16, [R182+0xac00] ;  /* 0x00ac0000b610783b */ /* 0x000ea40000004200 */
[----:B------:R-:W-:-:S05]  /*10f70*/  FADD.FTZ R28, R28, R31 ;  /* 0x0000001f1c1c7221 */ /* 0x000fca0000010000 */
[----:B-1----:R-:W-:Y:S03]  /*10f80*/  HMMA.16816.F32.BF16 R72, R4, R8, R72 ;  /* 0x000000080448723c */ /* 0x002fe60000041848 */
[----:B------:R-:W-:Y:S01]  /*10f90*/  FADD.FTZ R29, R29, R30 ;  /* 0x0000001e1d1d7221 */ /* 0x000fe20000010000 */
[----:B------:R-:W-:-:S04]  /*10fa0*/  FADD.FTZ R3, R3, R28 ;  /* 0x0000001c03037221 */ /* 0x000fc80000010000 */
[----:B------:R-:W-:Y:S03]  /*10fb0*/  HMMA.16816.F32.BF16 R68, R4, R10, R68 ;  /* 0x0000000a0444723c */ /* 0x000fe60000041844 */
[----:B---3--:R-:W-:Y:S01]  /*10fc0*/  F2FP.BF16.F32.PACK_AB R4, R25, R24 ;  /* 0x000000181904723e */ /* 0x008fe200000010ff */
[----:B------:R-:W1:Y:S01]  /*10fd0*/  LDSM.16.MT88.4 R8, [R182+0xcc00] ;  /* 0x00cc0000b608783b */ /* 0x000e620000004200 */
[----:B----4-:R-:W-:Y:S02]  /*10fe0*/  F2FP.BF16.F32.PACK_AB R6, R21, R20 ;  /* 0x000000141506723e */ /* 0x010fe400000010ff */
[----:B-----5:R-:W-:Y:S02]  /*10ff0*/  F2FP.BF16.F32.PACK_AB R5, R23, R22 ;  /* 0x000000161705723e */ /* 0x020fe400000010ff */
[----:B--2---:R-:W-:Y:S01]  /*11000*/  F2FP.BF16.F32.PACK_AB R7, R213, R26 ;  /* 0x0000001ad507723e */ /* 0x004fe200000010ff */
[----:B------:R-:W-:Y:S01]  /*11010*/  FADD.FTZ R56, R56, R29 ;  /* 0x0000001d38387221 */ /* 0x000fe20000010000 */
[----:B------:R-:W-:-:S05]  /*11020*/  FADD.FTZ R60, R60, R3 ;  /* 0x000000033c3c7221 */ /* 0x000fca0000010000 */
        /* <DEDUP_REMOVED lines=23> */
[----:B------:R-:W-:-:S04]  /*111a0*/  FADD.FTZ R155, R155, R132 ;  /* 0x000000849b9b7221 */ /* 0x000fc80000010000 */
[C---:B-1----:R-:W-:Y:S08]  /*111b0*/  HMMA.16816.F32.BF16 R96, R4.reuse, R8, R96 ;  /* 0x000000080460723c */ /* 0x042ff00000041860 */
[----:B------:R-:W-:Y:S01]  /*111c0*/  HMMA.16816.F32.BF16 R92, R4, R10, R92 ;  /* 0x0000000a045c723c */ /* 0x000fe2000004185c */
[----:B------:R-:W1:Y:S02]  /*111d0*/  LDSM.16.MT88.4 R8, [R180+0xec00] ;  /* 0x00ec0000b408783b */ /* 0x000e640000004200 */
[----:B------:R-:W-:-:S05]  /*111e0*/  FADD.FTZ R130, R130, R169 ;  /* 0x000000a982827221 */ /* 0x000fca0000010000 */
[----:B--2---:R-:W-:Y:S03]  /*111f0*/  HMMA.16816.F32.BF16 R80, R4, R12, R80 ;  /* 0x0000000c0450723c */ /* 0x004fe60000041850 */
        /* <DEDUP_REMOVED lines=17> */
[----:B---3--:R-:W-:Y:S01]  /*11310*/  HMMA.16816.F32.BF16 R88, R4, R16, R88 ;  /* 0x000000100458723c */ /* 0x008fe20000041858 */
[----:B------:R-:W-:Y:S02]  /*11320*/  BSSY B2, `(.L_x_5766) ;  /* 0x0000473000027945 */ /* 0x000fe40003800000 */
[----:B------:R-:W-:Y:S01]  /*11330*/  FADD.FTZ R26, R26, R23 ;  /* 0x000000171a1a7221 */ /* 0x000fe20000010000 */
[----:B------:R-:W-:-:S04]  /*11340*/  FADD.FTZ R214, R21, R20 ;  /* 0x0000001415d67221 */ /* 0x000fc80000010000 */
[----:B------:R-:W-:Y:S03]  /*11350*/  HMMA.16816.F32.BF16 R84, R4, R18, R84 ;  /* 0x000000120454723c */ /* 0x000fe60000041854 */
[----:B------:R-:W-:-:S05]  /*11360*/  FADD.FTZ R213, R213, R26 ;  /* 0x0000001ad5d57221 */ /* 0x000fca0000010000 */
[C---:B------:R-:W-:Y:S08]  /*11370*/  HMMA.16816.F32.BF16 R76, R4.reuse, R14, R76 ;  /* 0x0000000e044c723c */ /* 0x040ff0000004184c */
[C---:B-1----:R-:W-:Y:S08]  /*11380*/  HMMA.16816.F32.BF16 R72, R4.reuse, R8, R72 ;  /* 0x000000080448723c */ /* 0x042ff00000041848 */
        /* <DEDUP_REMOVED lines=72> */
.L_x_5769:
        /* <DEDUP_REMOVED lines=8> */
.L_x_5770:
[----:B------:R-:W-:Y:S05]  /*11890*/  BSYNC.RECONVERGENT B0 ;  /* 0x0000000000007941 */ /* 0x000fea0003800200 */
.L_x_5768:
        /* <DEDUP_REMOVED lines=246> */
.L_x_5774:
        /* <DEDUP_REMOVED lines=8> */
.L_x_5775:
[----:B------:R-:W-:Y:S05]  /*12880*/  BSYNC.RECONVERGENT B0 ;  /* 0x0000000000007941 */ /* 0x000fea0003800200 */
.L_x_5773:
        /* <DEDUP_REMOVED lines=25> */
.L_x_5772:
[----:B------:R-:W-:Y:S05]  /*12a20*/  BSYNC.RECONVERGENT B1 ;  /* 0x0000000000017941 */ /* 0x000fea0003800200 */
.L_x_5771:
        /* <DEDUP_REMOVED lines=229> */
[----:B------:R-:W-:Y:S02]  /*13880*/  ISETP.GE.AND P0, PT, R54, R205, PT ;  /* 0x000000cd3600720c */ /* 0x000fe40003f06270 */
        /* <DEDUP_REMOVED lines=255> */
[----:B------:R-:W3:Y:S01]  /*14880*/  LDSM.16.MT88.4 R52, [R182+0x9800] ;  /* 0x00980000b634783b */ /* 0x000ee20000004200 */
        /* <DEDUP_REMOVED lines=8> */
[----:B------:R-:W4:Y:S01]  /*14910*/  MUFU.EX2 R79, R79 ;  /* 0x0000004f004f7308 */ /* 0x000f220000000800 */
[C---:B-1----:R-:W-:Y:S03]  /*14920*/  HMMA.16816.F32.BF16 R24, R60.reuse, R56, R24 ;  /* 0x000000383c18723c */ /* 0x042fe60000041818 */
[-C--:B------:R-:W-:Y:S01]  /*14930*/  FFMA.FTZ R149, R149, R3.reuse, -R136 ;  /* 0x0000000395957223 */ /* 0x080fe20000010888 */
        /* <DEDUP_REMOVED lines=62> */
[-CC-:B------:R-:W-:Y:S01]  /*14d20*/  FFMA.FTZ R179, R221, R3.reuse, -R132.reuse ;  /* 0x00000003ddb37223 */ /* 0x180fe20000010884 */
[----:B------:R-:W-:-:S04]  /*14d30*/  FFMA.FTZ R211, R215, R3, -R132 ;  /* 0x00000003d7d37223 */ /* 0x000fc80000010884 */
        /* <DEDUP_REMOVED lines=208> */
.L_x_5767:
[----:B------:R-:W-:-:S07]  /*15a40*/  IADD3 R121, PT, PT, R123, -0x1, RZ ;  /* 0xffffffff7b797810 */ /* 0x000fce0007ffe0ff */
.L_x_5776:
[----:B------:R-:W-:Y:S05]  /*15a50*/  BSYNC B2 ;  /* 0x0000000000027941 */ /* 0x000fea0003800000 */
.L_x_5766:
        /* <DEDUP_REMOVED lines=14> */
.L_x_5784:
        /* <DEDUP_REMOVED lines=77> */
.L_x_5779:
[----:B------:R-:W-:Y:S05]  /*16010*/  BSYNC.RECONVERGENT B0 ;  /* 0x0000000000007941 */ /* 0x000fea0003800200 */
.L_x_5778:
[----:B------:R-:W1:Y:S01]  /*16020*/  S2UR UR7, SR_CgaCtaId ;  /* 0x00000000000779c3 */ /* 0x000e620000008800 */
[----:B------:R-:W-:Y:S01]  /*16030*/  IMAD.SHL.U32 R3, R195, 0x8, RZ ;  /* 0x00000008c3037824 */ /* 0x000fe200078e00ff */
[----:B------:R-:W-:Y:S01]  /*16040*/  UMOV UR9, 0x400 ;  /* 0x0000040000097882 */ /* 0x000fe20000000000 */
[----:B------:R-:W-:Y:S01]  /*16050*/  IADD3 R4, P0, PT, R209, R192, RZ ;  /* 0x000000c0d1047210 */ /* 0x000fe20007f1e0ff */
[----:B------:R-:W-:Y:S01]  /*16060*/  VIADD R211, R211, 0xffffffff ;  /* 0xffffffffd3d37836 */ /* 0x000fe20000000000 */
[----:B------:R-:W-:Y:S01]  /*16070*/  BSSY.RECONVERGENT B1, `(.L_x_5780) ;  /* 0x0000120000017945 */ /* 0x000fe20003800200 */
[----:B------:R-:W-:Y:S02]  /*16080*/  LOP3.LUT R0, R3, 0xc0, RZ, 0xc0, !PT ;  /* 0x000000c003007812 */ /* 0x000fe400078ec0ff */
[----:B------:R-:W-:Y:S01]  /*16090*/  IMAD.X R5, R208, 0x1, R193, P0 ;  /* 0x00000001d0057824 */ /* 0x000fe200000e06c1 */
[C---:B------:R-:W-:Y:S02]  /*160a0*/  IADD3 R12, P0, PT, R209.reuse, R4, RZ ;  /* 0x00000004d10c7210 */ /* 0x040fe40007f1e0ff */
[----:B------:R-:W-:Y:S03]  /*160b0*/  LOP3.LUT R0, R0, 0x18, R195, 0xf8, !PT ;  /* 0x0000001800007812 */ /* 0x000fe600078ef8c3 */
[----:B------:R-:W-:Y:S01]  /*160c0*/  IMAD.X R13, R208, 0x1, R5, P0 ;  /* 0x00000001d00d7824 */ /* 0x000fe200000e0605 */
[--C-:B------:R-:W-:Y:S02]  /*160d0*/  LOP3.LUT R0, R0, 0x18, R3.reuse, 0x78, !PT ;  /* 0x0000001800007812 */ /* 0x100fe400078e7803 */
[----:B------:R-:W-:Y:S02]  /*160e0*/  IADD3 R22, P0, PT, R209, R12, RZ ;  /* 0x0000000cd1167210 */ /* 0x000fe40007f1e0ff */
[----:B------:R-:W-:Y:S03]  /*160f0*/  LOP3.LUT R2, R0, 0x1f20, R3, 0xf8, !PT ;  /* 0x00001f2000027812 */ /* 0x000fe600078ef803 */
        /* <DEDUP_REMOVED lines=39> */
[C---:B---3--:R-:W-:Y:S03]  /*16370*/  HMMA.16816.F32.BF16 R20, R64.reuse, R24, RZ ;  /* 0x000000184014723c */ /* 0x048fe600000418ff */
[----:B------:R-:W-:Y:S05]  /*16380*/  LDSM.16.M88.4 R148, [R185+0x1000] ;  /* 0x00100000b994783b */ /* 0x000fea0000000200 */
[C---:B------:R-:W-:Y:S01]  /*16390*/  HMMA.16816.F32.BF16 R24, R64.reuse, R26, RZ ;  /* 0x0000001a4018723c */ /* 0x040fe200000418ff */
[----:B------:R-:W-:Y:S05]  /*163a0*/  LDSM.16.M88.4 R152, [R184+0x5000] ;  /* 0x00500000b898783b */ /* 0x000fea0000000200 */
[----:B------:R-:W-:Y:S02]  /*163b0*/  LDSM.16.M88.4 R156, [R184+0x5400] ;  /* 0x00540000b89c783b */ /* 0x000fe40000000200 */
        /* <DEDUP_REMOVED lines=140> */
[----:B------:R-:W-:Y:S02]  /*16c80*/  @!P2 IADD3 R190, P0, PT, R121, R190, RZ ;  /* 0x000000be79bea210 */ /* 0x000fe40007f1e0ff */
[----:B------:R-:W-:Y:S01]  /*16c90*/  LOP3.LUT R121, R3, 0x1f20, RZ, 0xc0, !PT ;  /* 0x00001f2003797812 */ /* 0x000fe200078ec0ff */
[----:B------:R-:W-:Y:S01]  /*16ca0*/  IMAD.SHL.U32 R3, R186, 0x40, RZ ;  /* 0x00000040ba037824 */ /* 0x000fe200078e00ff */
        /* <DEDUP_REMOVED lines=65> */
.L_x_5783:
[----:B------:R-:W-:Y:S05]  /*170c0*/  BSYNC.RECONVERGENT B0 ;  /* 0x0000000000007941 */ /* 0x000fea0003800200 */
.L_x_5782:
[----:B------:R-:W-:Y:S01]  /*170d0*/  IMAD.IADD R0, R121, 0x1, R0 ;  /* 0x0000000179007824 */ /* 0x000fe200078e0200 */
[C---:B------:R-:W-:Y:S01]  /*170e0*/  IADD3 R122, P0, PT, R3.reuse, R190, RZ ;  /* 0x000000be037a7210 */ /* 0x040fe20007f1e0ff */
[----:B------:R-:W-:Y:S01]  /*170f0*/  IMAD.MOV.U32 R191, RZ, RZ, R189 ;  /* 0x000000ffffbf7224 */ /* 0x000fe200078e00bd */
[----:B------:R-:W-:Y:S02]  /*17100*/  SHF.L.U64.HI R2, R186, 0x6, R187 ;  /* 0x00000006ba027819 */ /* 0x000fe400000102bb */
[----:B------:R-:W-:Y:S02]  /*17110*/  LEA R121, R0, UR6, 0x1 ;  /* 0x0000000600797c11 */ /* 0x000fe4000f8e08ff */
[C---:B------:R-:W-:Y:S01]  /*17120*/  IADD3 R124, P1, PT, R3.reuse, R122, RZ ;  /* 0x0000007a037c7210 */ /* 0x040fe20007f3e0ff */
[C---:B------:R-:W-:Y:S02]  /*17130*/  IMAD.X R123, R2.reuse, 0x1, R189, P0 ;  /* 0x00000001027b7824 */ /* 0x040fe400000e06bd */
[----:B------:R-:W-:Y:S01]  /*17140*/  @!PT LDS RZ, [RZ] ;  /* 0x00000000fffff984 */ /* 0x000fe20000000800 */
[----:B------:R-:W-:Y:S01]  /*17150*/  @!PT LDS RZ, [RZ] ;  /* 0x00000000fffff984 */ /* 0x000fe20000000800 */
[----:B------:R-:W-:Y:S01]  /*17160*/  @!PT LDS RZ, [RZ] ;  /* 0x00000000fffff984 */ /* 0x000fe20000000800 */
[----:B------:R1:W-:Y:S01]  /*17170*/  LDGSTS.E.BYPASS.LTC128B.128 [R121+0x3000], desc[UR4][R190.64] ;  /* 0x03000000be797fae */ /* 0x0003e2000b981a04 */
[----:B------:R-:W-:Y:S01]  /*17180*/  IADD3 R126, P0, PT, R3, R124, RZ ;  /* 0x0000007c037e7210 */ /* 0x000fe20007f1e0ff */
[C---:B------:R-:W-:Y:S02]  /*17190*/  IMAD.X R125, R2.reuse, 0x1, R123, P1 ;  /* 0x00000001027d7824 */ /* 0x040fe400008e067b */
        /* <DEDUP_REMOVED lines=13> */
.L_x_5781:
[----:B------:R-:W-:Y:S05]  /*17270*/  BSYNC.RECONVERGENT B1 ;  /* 0x0000000000017941 */ /* 0x000fea0003800200 */
.L_x_5780:
[----:B------:R-:W2:Y:S01]  /*17280*/  LD.E R3, desc[UR4][R116.64+0xdc] ;  /* 0x0000dc0474037980 */ /* 0x000ea2000c101900 */
[C---:B------:R-:W-:Y:S02]  /*17290*/  VIADD R131, R212.reuse, 0xffffffc1 ;  /* 0xffffffc1d4837836 */ /* 0x040fe40000000000 */
[C---:B------:R-:W-:Y:S02]  /*172a0*/  VIADD R0, R212.reuse, 0xffffffc0 ;  /* 0xffffffc0d4007836 */ /* 0x040fe40000000000 */
[C---:B------:R-:W-:Y:S01]  /*172b0*/  VIADD R2, R212.reuse, 0xffffffc9 ;  /* 0xffffffc9d4027836 */ /* 0x040fe20000000000 */
[C---:B------:R-:W-:Y:S01]  /*172c0*/  ISETP.GE.AND P4, PT, R131.reuse, R207, PT ;  /* 0x000000cf8300720c */ /* 0x040fe20003f86270 */
[C---:B------:R-:W-:Y:S01]  /*172d0*/  VIADD R128, R212.reuse, 0xffffffc8 ;  /* 0xffffffc8d4807836 */ /* 0x040fe20000000000 */
[----:B------:R-:W-:Y:S01]  /*172e0*/  ISETP.GE.AND P0, PT, R131, R205, PT ;  /* 0x000000cd8300720c */ /* 0x000fe20003f06270 */
[----:B-1----:R-:W-:Y:S01]  /*172f0*/  VIADD R122, R212, 0xffffffd1 ;  /* 0xffffffd1d47a7836 */ /* 0x002fe20000000000 */
        /* <DEDUP_REMOVED lines=756> */
.L_x_5777:
[----:B------:R1:W5:Y:S01]  /*1a240*/  LD.E R3, desc[UR4][R116.64+0xd8] ;  /* 0x0000d80474037980 */ /* 0x000362000c101900 */
[----:B------:R-:W-:Y:S01]  /*1a250*/  UMOV UR7, 0xffffffff ;  /* 0xffffffff00077882 */ /* 0x000fe20000000000 */
[----:B------:R-:W-:Y:S01]  /*1a260*/  SHF.L.U32 R5, R195, 0x2, RZ ;  /* 0x00000002c3057819 */ /* 0x000fe200000006ff */
        /* <DEDUP_REMOVED lines=10> */
.L_x_5792:
        /* <DEDUP_REMOVED lines=99> */
[----:B------:R-:W4:Y:S01]  /*1a940*/  LD.E.64 R52, desc[UR4][R116.64+0x78] ;  /* 0x0000780474347980 */ /* 0x000f22000c101b00 */
[----:B-1----:R-:W-:-:S03]  /*1a950*/  SHF.L.U32 R9, R195, 0x2, RZ ;  /* 0x00000002c3097819 */ /* 0x002fc600000006ff */
[----:B------:R1:W5:Y:S01]  /*1a960*/  LD.E.64 R56, desc[UR4][R116.64+0xa8] ;  /* 0x0000a80474387980 */ /* 0x000362000c101b00 */
[----:B------:R-:W-:Y:S01]  /*1a970*/  SHF.L.U32 R14, R4, 0x5, RZ ;  /* 0x00000005040e7819 */ /* 0x000fe200000006ff */
[----:B------:R-:W1:Y:S01]  /*1a980*/  @P5 MUFU.LG2 R64, R7 ;  /* 0x0000000700405308 */ /* 0x000e620000000c00 */
[----:B--2---:R-:W-:Y:S01]  /*1a990*/  LOP3.LUT R11, R9, 0xf04, RZ, 0xc0, !PT ;  /* 0x00000f04090b7812 */ /* 0x004fe200078ec0ff */
[----:B------:R-:W-:Y:S01]  /*1a9a0*/  BSSY.RECONVERGENT B0, `(.L_x_5786) ;  /* 0x000003c000007945 */ /* 0x000fe20003800200 */
[----:B------:R-:W-:Y:S02]  /*1a9b0*/  LOP3.LUT R5, R5, 0xd8, RZ, 0xc0, !PT ;  /* 0x000000d805057812 */ /* 0x000fe400078ec0ff */
[----:B------:R-:W-:Y:S02]  /*1a9c0*/  SHF.R.U32.HI R54, RZ, 0x1, R195 ;  /* 0x00000001ff367819 */ /* 0x000fe400000116c3 */
[----:B---3--:R-:W-:Y:S01]  /*1a9d0*/  LOP3.LUT R8, R11, 0x20, R14, 0xf8, !PT ;  /* 0x000000200b087812 */ /* 0x008fe200078ef80e */
[----:B------:R-:W2:Y:S01]  /*1a9e0*/  @P0 MUFU.LG2 R61, R6 ;  /* 0x00000006003d0308 */ /* 0x000ea20000000c00 */
[----:B------:R-:W-:-:S02]  /*1a9f0*/  LOP3.LUT R5, R5, 0x18, R54, 0x78, !PT ;  /* 0x0000001805057812 */ /* 0x000fc400078e7836 */
[----:B----4-:R-:W-:Y:S02]  /*1aa00*/  IADD3 R10, PT, PT, R4, 0x20, RZ ;  /* 0x00000020040a7810 */ /* 0x010fe40007ffe0ff */
[----:B------:R-:W-:Y:S02]  /*1aa10*/  LOP3.LUT R5, R8, R5, RZ, 0xfc, !PT ;  /* 0x0000000508057212 */ /* 0x000fe400078efcff */
[----:B------:R-:W-:Y:S02]  /*1aa20*/  IADD3 R55, PT, PT, -R196, R197, RZ ;  /* 0x000000c5c4377210 */ /* 0x000fe40007ffe1ff */
[----:B------:R-:W-:Y:S01]  /*1aa30*/  LEA R66, R5, UR6, 0x2 ;  /* 0x0000000605427c11 */ /* 0x000fe2000f8e10ff */
[----:B------:R-:W-:Y:S01]  /*1aa40*/  BAR.SYNC.DEFER_BLOCKING 0x0 ;  /* 0x0000000000007b1d */ /* 0x000fe20000010000 */
[----:B------:R-:W-:Y:S01]  /*1aa50*/  LOP3.LUT R5, R9, 0x1c, RZ, 0xc0, !PT ;  /* 0x0000001c09057812 */ /* 0x000fe200078ec0ff */
[----:B-1----:R-:W-:Y:S01]  /*1aa60*/  @P5 FMUL.FTZ R64, R64, 0.69314718246459960938 ;  /* 0x3f31721840405820 */ /* 0x002fe20000410000 */
[----:B------:R-:W-:-:S02]  /*1aa70*/  ISETP.GE.AND P2, PT, R10, R55, PT ;  /* 0x000000370a00720c */ /* 0x000fc40003f46270 */
[C---:B------:R-:W-:Y:S01]  /*1aa80*/  ISETP.GE.AND P4, PT, R4.reuse, R55, PT ;  /* 0x000000370400720c */ /* 0x040fe20003f86270 */
[C---:B------:R-:W-:Y:S01]  /*1aa90*/  IMAD R60, R4.reuse, 0x60, R5 ;  /* 0x00000060043c7824 */ /* 0x040fe200078e0205 */
[----:B------:R-:W-:Y:S01]  /*1aaa0*/  IADD3 R62, PT, PT, R4, 0x30, RZ ;  /* 0x00000030043e7810 */ /* 0x000fe20007ffe0ff */
[----:B--2---:R-:W-:Y:S01]  /*1aab0*/  @P0 FMUL.FTZ R61, R61, 0.69314718246459960938 ;  /* 0x3f3172183d3d0820 */ /* 0x004fe20000410000 */
[----:B------:R-:W-:Y:S01]  /*1aac0*/  MOV R65, 0xff800000 ;  /* 0xff80000000417802 */ /* 0x000fe20000000f00 */
[----:B-----5:R-:W-:Y:S01]  /*1aad0*/  @P5 FFMA.FTZ R65, R3, R2, R64 ;  /* 0x0000000203415223 */ /* 0x020fe20000010040 */
[----:B------:R-:W-:Y:S02]  /*1aae0*/  LOP3.LUT P5, RZ, R195, 0x3, RZ, 0xc0, !PT ;  /* 0x00000003c3ff7812 */ /* 0x000fe400078ac0ff */
[----:B------:R-:W-:Y:S01]  /*1aaf0*/  MOV R63, 0xff800000 ;  /* 0xff800000003f7802 */ /* 0x000fe20000000f00 */
[----:B------:R-:W-:Y:S01]  /*1ab00*/  @P0 FFMA.FTZ R63, R3, R0, R61 ;  /* 0x00000000033f0223 */ /* 0x000fe2000001003d */
[----:B------:R-:W-:-:S02]  /*1ab10*/  SHF.R.U32.HI R195, RZ, 0x2, R195 ;  /* 0x00000002ffc37819 */ /* 0x000fc400000116c3 */
[----:B------:R-:W-:Y:S02]  /*1ab20*/  LOP3.LUT R54, R54, 0x30, RZ, 0xc0, !PT ;  /* 0x0000003036367812 */ /* 0x000fe400078ec0ff */
[----:B------:R-:W-:Y:S02]  /*1ab30*/  ISETP.GE.AND P1, PT, R62, R55, PT ;  /* 0x000000373e00720c */ /* 0x000fe40003f26270 */
        /* <DEDUP_REMOVED lines=13> */
[----:B------:R1:W1:Y:S01]  /*1ac10*/  LDS.128 R4, [R66+0x5800] ;  /* 0x0058000042047984 */ /* 0x0002620000000c00 */
[----:B------:R-:W-:Y:S01]  /*1ac20*/  IMAD R15, R199, R15, R198 ;  /* 0x0000000fc70f7224 */ /* 0x000fe200078e02c6 */
[----:B------:R-:W-:-:S03]  /*1ac30*/  ISETP.GE.AND P3, PT, R12, R55, PT ;  /* 0x000000370c00720c */ /* 0x000fc60003f66270 */
        /* <DEDUP_REMOVED lines=18> */
.L_x_5787:
[----:B------:R-:W-:Y:S05]  /*1ad60*/  BSYNC.RECONVERGENT B0 ;  /* 0x0000000000007941 */ /* 0x000fea0003800200 */
.L_x_5786:
        /* <DEDUP_REMOVED lines=10> */
[----:B--2---:R-:W-:Y:S05]  /*1ae10*/  @P1 RET.REL.NODEC R194 `(_ZN5flash24flash_fwd_splitkv_kernelI23Flash_fwd_kernel_traitsILi96ELi64ELi128ELi4ELb0ELb0EN7cutlass10bfloat16_tE19Flash_kernel_traitsILi96ELi64ELi128ELi4ES3_EELb0ELb1ELb0ELb0ELb1ELb0ELb1ELb1EEEvNS_16Flash_fwd_paramsE) ;  /* 0xfffffe50c2781950 */ /* 0x004fea0003c3ffff */
[----:B------:R-:W-:Y:S01]  /*1ae20*/  MOV R195, 0x0 ;  /* 0x0000000000c37802 */ /* 0x000fe20000000f00 */
[----:B------:R-:W-:Y:S04]  /*1ae30*/  ST.E.128 desc[UR4][R2.64+0x4800], R36 ;  /* 0x0048002402007985 */ /* 0x000fe8000c101d04 */
[----:B------:R-:W-:Y:S04]  /*1ae40*/  ST.E.128 desc[UR4][R2.64+0x4880], R20 ;  /* 0x0048801402007985 */ /* 0x000fe8000c101d04 */
[----:B------:R1:W-:Y:S02]  /*1ae50*/  ST.E.128 desc[UR4][R2.64+0x4900], R4 ;  /* 0x0049000402007985 */ /* 0x0003e4000c101d04 */
[----:B-1----:R-:W-:Y:S05]  /*1ae60*/  RET.REL.NODEC R194 `(_ZN5flash24flash_fwd_splitkv_kernelI23Flash_fwd_kernel_traitsILi96ELi64ELi128ELi4ELb0ELb0EN7cutlass10bfloat16_tE19Flash_kernel_traitsILi96ELi64ELi128ELi4ES3_EELb0ELb1ELb0ELb0ELb1ELb0ELb1ELb1EEEvNS_16Flash_fwd_paramsE) ;  /* 0xfffffe50c2647950 */ /* 0x002fea0003c3ffff */
.L_x_5785:
[----:B------:R-:W-:Y:S01]  /*1ae70*/  MOV R9, 0x2 ;  /* 0x0000000200097802 */ /* 0x000fe20000000f00 */
[----:B------:R-:W-:Y:S01]  /*1ae80*/  IMAD.MOV.U32 R6, RZ, RZ, 0x1f ;  /* 0x0000001fff067424 */ /* 0x000fe200078e00ff */
[----:B------:R-:W-:-:S07]  /*1ae90*/  MOV R8, 0xffffffff ;  /* 0xffffffff00087802 */ /* 0x000fce0000000f00 */
[----:B-----5:R-:W-:Y:S05]  /*1aea0*/  WARPSYNC.COLLECTIVE R8, `(.L_x_5788) ;  /* 0x0000000008087348 */ /* 0x020fea0003c00000 */
[----:B------:R1:W2:Y:S02]  /*1aeb0*/  SHFL.BFLY P0, R12, R214, R9, R6 ;  /* 0x0c000009d60c7389 */ /* 0x0002a40000000006 */
[----:B-12--5:R-:W-:Y:S05]  /*1aec0*/  ENDCOLLECTIVE ;  /* 0x000000000000791b */ /* 0x026fea0003800000 */
.L_x_5788:
[----:B------:R-:W-:Y:S02]  /*1aed0*/  IMAD.MOV.U32 R7, RZ, RZ, R12 ;  /* 0x000000ffff077224 */ /* 0x000fe400078e000c */
[----:B------:R-:W-:Y:S02]  /*1aee0*/  IMAD.MOV.U32 R9, RZ, RZ, 0x1 ;  /* 0x00000001ff097424 */ /* 0x000fe400078e00ff */
[----:B------:R-:W-:-:S05]  /*1aef0*/  FADD.FTZ R10, R7, R214 ;  /* 0x000000d6070a7221 */ /* 0x000fca0000010000 */
[----:B------:R-:W-:-:S07]  /*1af00*/  MOV R214, R10 ;  /* 0x0000000a00d67202 */ /* 0x000fce0000000f00 */
[----:B------:R-:W-:Y:S05]  /*1af10*/  WARPSYNC.COLLECTIVE R8, `(.L_x_5789) ;  /* 0x0000000008087348 */ /* 0x000fea0003c00000 */
[----:B------:R1:W2:Y:S02]  /*1af20*/  SHFL.BFLY P0, R12, R214, R9, R6 ;  /* 0x0c000009d60c7389 */ /* 0x0002a40000000006 */
[----:B-12---:R-:W-:Y:S05]  /*1af30*/  ENDCOLLECTIVE ;  /* 0x000000000000791b */ /* 0x006fea0003800000 */
.L_x_5789:
[----:B------:R-:W-:Y:S01]  /*1af40*/  MOV R214, R213 ;  /* 0x000000d500d67202 */ /* 0x000fe20000000f00 */
[----:B------:R-:W-:Y:S01]  /*1af50*/  IMAD.MOV.U32 R9, RZ, RZ, 0x2 ;  /* 0x00000002ff097424 */ /* 0x000fe200078e00ff */
[----:B------:R-:W-:-:S07]  /*1af60*/  MOV R7, R12 ;  /* 0x0000000c00077202 */ /* 0x000fce0000000f00 */
[----:B------:R-:W-:Y:S05]  /*1af70*/  WARPSYNC.COLLECTIVE R8, `(.L_x_5790) ;  /* 0x0000000008087348 */ /* 0x000fea0003c00000 */
[----:B------:R1:W2:Y:S02]  /*1af80*/  SHFL.BFLY P0, R12, R214, R9, R6 ;  /* 0x0c000009d60c7389 */ /* 0x0002a40000000006 */
[----:B-12---:R-:W-:Y:S05]  /*1af90*/  ENDCOLLECTIVE ;  /* 0x000000000000791b */ /* 0x006fea0003800000 */
.L_x_5790:
[----:B------:R-:W-:Y:S01]  /*1afa0*/  FADD.FTZ R7, R10, R7 ;  /* 0x000000070a077221 */ /* 0x000fe20000010000 */
[----:B------:R-:W-:Y:S01]  /*1afb0*/  FADD.FTZ R11, R12, R213 ;  /* 0x000000d50c0b7221 */ /* 0x000fe20000010000 */
[----:B------:R-:W-:-:S04]  /*1afc0*/  MOV R9, 0x1 ;  /* 0x0000000100097802 */ /* 0x000fc80000000f00 */
[----:B------:R-:W-:-:S07]  /*1afd0*/  MOV R214, R11 ;  /* 0x0000000b00d67202 */ /* 0x000fce0000000f00 */
[----:B------:R-:W-:Y:S05]  /*1afe0*/  WARPSYNC.COLLECTIVE R8, `(.L_x_5791) ;  /* 0x0000000008087348 */ /* 0x000fea0003c00000 */
[----:B------:R1:W2:Y:S02]  /*1aff0*/  SHFL.BFLY P0, R12, R214, R9, R6 ;  /* 0x0c000009d60c7389 */ /* 0x0002a40000000006 */
[----:B-12---:R-:W-:Y:S05]  /*1b000*/  ENDCOLLECTIVE ;  /* 0x000000000000791b */ /* 0x006fea0003800000 */
.L_x_5791:
[----:B------:R-:W-:Y:S05]  /*1b010*/  BRA `(.L_x_5792) ;  /* 0xfffffff000bc7947 */ /* 0x000fea000383ffff */
.L_x_5793:
        /* <DEDUP_REMOVED lines=14> */
.L_x_11640:


//--------------------- .text._ZN5flash24flash_fwd_splitkv_kernelI23Flash_fwd_kernel_traitsILi96ELi64ELi128ELi4ELb0ELb0EN7cutlass10bfloat16_tE19Flash_kernel_traitsILi96ELi64ELi128ELi4ES3_EELb0ELb1ELb0ELb0ELb1ELb1ELb1ELb1EEEvNS_16Flash_fwd_paramsE --------------------------
	.section	.text._ZN5flash24flash_fwd_splitkv_kernelI23Flash_fwd_kernel_traitsILi96ELi64ELi128ELi4ELb0ELb0EN7cutlass10bfloat16_tE19Flash_kernel_traitsILi96ELi64ELi128ELi4ES3_EELb0ELb1ELb0ELb0ELb1ELb1ELb1ELb1EEEvNS_16Flash_fwd_paramsE,"ax",@progbits
	.align	128
        .global         _ZN5flash24flash_fwd_splitkv_kernelI23Flash_fwd_kernel_traitsILi96ELi64ELi128ELi4ELb0ELb0EN7cutlass10bfloat16_tE19Flash_kernel_traitsILi96ELi64ELi128ELi4ES3_EELb0ELb1ELb0ELb0ELb1ELb1ELb1ELb1EEEvNS_16Flash_fwd_paramsE
        .type           _ZN5flash24flash_fwd_splitkv_kernelI23Flash_fwd_kernel_traitsILi96ELi64ELi128ELi4ELb0ELb0EN7cutlass10bfloat16_tE19Flash_kernel_traitsILi96ELi64ELi128ELi4ES3_EELb0ELb1ELb0ELb0ELb1ELb1ELb1ELb1EEEvNS_16Flash_fwd_paramsE,@function
        .size           _ZN5flash24flash_fwd_splitkv_kernelI23Flash_fwd_kernel_traitsILi96ELi64ELi128ELi4ELb0ELb0EN7cutlass10bfloat16_tE19Flash_kernel_traitsILi96ELi64ELi128ELi4ES3_EELb0ELb1ELb0ELb0ELb1ELb1ELb1ELb1EEEvNS_16Flash_fwd_paramsE,(.L_x_11641 - _ZN5flash24flash_fwd_splitkv_kernelI23Flash_fwd_kernel_traitsILi96ELi64ELi128ELi4ELb0ELb0EN7cutlass10bfloat16_tE19Flash_kernel_traitsILi96ELi64ELi128ELi4ES3_EELb0ELb1ELb0ELb0ELb1ELb1ELb1ELb1EEEvNS_16Flash_fwd_paramsE)
        .other          _ZN5flash24flash_fwd_splitkv_kernelI23Flash_fwd_kernel_traitsILi96ELi64ELi128ELi4ELb0ELb0EN7cutlass10bfloat16_tE19Flash_kernel_traitsILi96ELi64ELi128ELi4ES3_EELb0ELb1ELb0ELb0ELb1ELb1ELb1ELb1EEEvNS_16Flash_fwd_paramsE,@"STO_CUDA_ENTRY STV_DEFAULT"
_ZN5flash24flash_fwd_splitkv_kernelI23Flash_fwd_kernel_traitsILi96ELi64ELi128ELi4ELb0ELb0EN7cutlass10bfloat16_tE19Flash_kernel_traitsILi96ELi64ELi128ELi4ES3_EELb0ELb1ELb0ELb0ELb1ELb1ELb1ELb1EEEvNS_16Flash_fwd_paramsE:
.text._ZN5flash24flash_fwd_splitkv_kernelI23Flash_fwd_kernel_traitsILi96ELi64ELi128ELi4ELb0ELb0EN7cutlass10bfloat16_tE19Flash_kernel_traitsILi96ELi64ELi128ELi4ES3_EELb0ELb1ELb0ELb0ELb1ELb1ELb1ELb1EEEvNS_16Flash_fwd_paramsE:
        /* <DEDUP_REMOVED lines=29> */
[----:B------:R-:W-:Y:S05]  /*01d0*/  CALL.REL.NOINC `($_ZN5flash24flash_fwd_splitkv_kernelI23Flash_fwd_kernel_traitsILi96ELi64ELi128ELi4ELb0ELb0EN7cutlass10bfloat16_tE19Flash_kernel_traitsILi96ELi64ELi128ELi4ES3_EELb0ELb1ELb0ELb0ELb1ELb1ELb1ELb1EEEvNS_16Flash_fwd_paramsE$_ZN5flash30compute_attn_1rowblock_splitkvI23Flash_fwd_kernel_traitsILi96ELi64ELi128ELi4ELb0ELb0EN7cutlass10bfloat16_tE19Flash_kernel_traitsILi96ELi64ELi128ELi4ES3_EELb0ELb1ELb0ELb0ELb1ELb1ELb1ELb1ENS_16Flash_fwd_paramsEEEvRKT8_iiiii) ;  /* 0x0000000000087944 */ /* 0x000fea0003c00000 */
[----:B------:R-:W-:Y:S05]  /*01e0*/  BSYNC.RECONVERGENT B3 ;  /* 0x0000000000037941 */ /* 0x000fea0003800200 */
.L_x_5794:
[----:B------:R-:W-:Y:S05]  /*01f0*/  EXIT ;  /* 0x000000000000794d */ /* 0x000fea0003800000 */
        .type           $_ZN5flash24flash_fwd_splitkv_kernelI23Flash_fwd_kernel_traitsILi96ELi64ELi128ELi4ELb0ELb0EN7cutlass10bfloat16_tE19Flash_kernel_traitsILi96ELi64ELi128ELi4ES3_EELb0ELb1ELb0ELb0ELb1ELb1ELb1ELb1EEEvNS_16Flash_fwd_paramsE$_ZN5flash30compute_attn_1rowblock_splitkvI23Flash_fwd_kernel_traitsILi96ELi64ELi128ELi4ELb0ELb0EN7cutlass10bfloat16_tE19Flash_kernel_traitsILi96ELi64ELi128ELi4ES3_EELb0ELb1ELb0ELb0ELb1ELb1ELb1ELb1ENS_16Flash_fwd_paramsEEEvRKT8_iiiii,@function
        .size           $_ZN5flash24flash_fwd_splitkv_kernelI23Flash_fwd_kernel_traitsILi96ELi64ELi128ELi4ELb0ELb0EN7cutlass10bfloat16_tE19Flash_kernel_traitsILi96ELi64ELi128ELi4ES3_EELb0ELb1ELb0ELb0ELb1ELb1ELb1ELb1EEEvNS_16Flash_fwd_paramsE$_ZN5flash30compute_attn_1rowblock_splitkvI23Flash_fwd_kernel_traitsILi96ELi64ELi128ELi4ELb0ELb0EN7cutlass10bfloat16_tE19Flash_kernel_traitsILi96ELi64ELi128ELi4ES3_EELb0ELb1ELb0ELb0ELb1ELb1ELb1ELb1ENS_16Flash_fwd_paramsEEEvRKT8_iiiii,(.L_x_11641 - $_ZN5flash24flash_fwd_splitkv_kernelI23Flash_fwd_kernel_traitsILi96ELi64ELi128ELi4ELb0ELb0EN7cutlass10bfloat16_tE19Flash_kernel_traitsILi96ELi64ELi128ELi4ES3_EELb0ELb1ELb0ELb0ELb1ELb1ELb1ELb1EEEvNS_16Flash_fwd_paramsE$_ZN5flash30compute_attn_1rowblock_splitkvI23Flash_fwd_kernel_traitsILi96ELi64ELi128ELi4ELb0ELb0EN7cutlass10bfloat16_tE19Flash_kernel_traitsILi96ELi64ELi128ELi4ES3_EELb0ELb1ELb0ELb0ELb1ELb1ELb1ELb1ENS_16Flash_fwd_paramsEEEvRKT8_iiiii)
$_ZN5flash24flash_fwd_splitkv_kernelI23Flash_fwd_kernel_traitsILi96ELi64ELi128ELi4ELb0ELb0EN7cutlass10bfloat16_tE19Flash_kernel_traitsILi96ELi64ELi128ELi4ES3_EELb0ELb1ELb0ELb0ELb1ELb1ELb1ELb1EEEvNS_16Flash_fwd_paramsE$_ZN5flash30compute_attn_1rowblock_splitkvI23Flash_fwd_kernel_traitsILi96ELi64ELi128ELi4ELb0ELb0EN7cutlass10bfloat16_tE19Flash_kernel_traitsILi96ELi64ELi128ELi4ES3_EELb0ELb1ELb0ELb0ELb1ELb1ELb1ELb1ENS_16Flash_fwd_paramsEEEvRKT8_iiiii:
        /* <DEDUP_REMOVED lines=39> */
.L_x_5796:
[----:B------:R-:W-:Y:S05]  /*0470*/  BSYNC.RECONVERGENT B0 ;  /* 0x0000000000007941 */ /* 0x000fea0003800200 */
.L_x_5795:
[----:B------:R-:W-:Y:S04]  /*0480*/  BSSY.RECONVERGENT B0, `(.L_x_5797) ;  /* 0x0000007000007945 */ /* 0x000fe80003800200 */
[----:B------:R-:W-:Y:S05]  /*0490*/  @!P3 BRA `(.L_x_5798) ;  /* 0x000000000014b947 */ /* 0x000fea0003800000 */
[----:B-----5:R-:W4:Y:S02]  /*04a0*/  LD.E.U8 R4, desc[UR4][R116.64+0x1b2] ;  /* 0x0001b20474047980 */ /* 0x020f24000c101100 */
[----:B----4-:R-:W-:-:S13]  /*04b0*/  ISETP.NE.AND P1, PT, R4, RZ, PT ;  /* 0x000000ff0400720c */ /* 0x010fda0003f25270 */
[----:B------:R-:W4:Y:S02]  /*04c0*/  @P1 LD.E R13, desc[UR4][R14.64+0x4] ;  /* 0x000004040e0d1980 */ /* 0x000f24000c101900 */
[----:B----4-:R-:W-:-:S06]  /*04d0*/  @P1 IADD3 R4, PT, PT, R13, -R12, RZ ;  /* 0x8000000c0d041210 */ /* 0x010fcc0007ffe0ff */
[----:B------:R4:W5:Y:S02]  /*04e0*/  @!P1 LD.E R4, desc[UR4][R14.64] ;  /* 0x000000040e049980 */ /* 0x000964000c101900 */
.L_x_5798:
[----:B------:R-:W-:Y:S05]  /*04f0*/  BSYNC.RECONVERGENT B0 ;  /* 0x0000000000007941 */ /* 0x000fea0003800200 */
.L_x_5797:
        /* <DEDUP_REMOVED lines=9> */
.L_x_5800:
[----:B------:R-:W5:Y:S01]  /*0590*/  LD.E.64 R4, desc[UR4][R116.64+0x108] ;  /* 0x0001080474047980 */ /* 0x000f62000c101b00 */
[----:B------:R-:W-:Y:S01]  /*05a0*/  BSSY.RECONVERGENT B0, `(.L_x_5802) ;  /* 0x0000006000007945 */ /* 0x000fe20003800200 */
[----:B------:R-:W-:Y:S01]  /*05b0*/  IMAD.MOV.U32 R70, RZ, RZ, RZ ;  /* 0x000000ffff467224 */ /* 0x000fe200078e00ff */
[----:B-----5:R-:W-:-:S04]  /*05c0*/  ISETP.NE.U32.AND P0, PT, R4, RZ, PT ;  /* 0x000000ff0400720c */ /* 0x020fc80003f05070 */
[----:B------:R-:W-:-:S13]  /*05d0*/  ISETP.NE.AND.EX P0, PT, R5, RZ, PT, P0 ;  /* 0x000000ff0500720c */ /* 0x000fda0003f05300 */
[----:B------:R-:W-:Y:S05]  /*05e0*/  @!P0 BRA `(.L_x_5803) ;  /* 0x0000000000048947 */ /* 0x000fea0003800000 */
[----:B------:R1:W5:Y:S02]  /*05f0*/  LD.E R70, desc[UR4][R116.64+0xbc] ;  /* 0x0000bc0474467980 */ /* 0x000364000c101900 */
.L_x_5803:
[----:B------:R-:W-:Y:S05]  /*0600*/  BSYNC.RECONVERGENT B0 ;  /* 0x0000000000007941 */ /* 0x000fea0003800200 */
.L_x_5802:
[----:B-----5:R-:W-:Y:S02]  /*0610*/  IADD3 R70, PT, PT, R87, R70, RZ ;  /* 0x0000004657467210 */ /* 0x020fe40007ffe0ff */
.L_x_5801:
[----:B------:R-:W-:Y:S05]  /*0620*/  BSYNC.RECONVERGENT B1 ;  /* 0x0000000000017941 */ /* 0x000fea0003800200 */
.L_x_5799:
[----:B------:R-:W-:Y:S01]  /*0630*/  IMAD.SHL.U32 R208, R17, 0x40, RZ ;  /* 0x0000004011d07824 */ /* 0x000fe200078e00ff */
[----:B------:R-:W-:Y:S01]  /*0640*/  MOV R4, R206 ;  /* 0x000000ce00047202 */ /* 0x000fe20000000f00 */
[----:B------:R-:W-:-:S03]  /*0650*/  IMAD.MOV.U32 R5, RZ, RZ, 0x0 ;  /* 0x00000000ff057424 */ /* 0x000fc600078e00ff */
[----:B------:R-:W-:-:S13]  /*0660*/  ISETP.GT.AND P0, PT, R209, R208, PT ;  /* 0x000000d0d100720c */ /* 0x000fda0003f04270 */
[----:B-1234-:R-:W-:Y:S05]  /*0670*/  @!P0 RET.REL.NODEC R4 `(_ZN5flash24flash_fwd_splitkv_kernelI23Flash_fwd_kernel_traitsILi96ELi64ELi128ELi4ELb0ELb0EN7cutlass10bfloat16_tE19Flash_kernel_traitsILi96ELi64ELi128ELi4ES3_EELb0ELb1ELb0ELb0ELb1ELb1ELb1ELb1EEEvNS_16Flash_fwd_paramsE) ;  /* 0xfffffff804608950 */ /* 0x01efea0003c3ffff */
        /* <DEDUP_REMOVED lines=105> */
[----:B-1----:R-:W-:Y:S05]  /*0d10*/  @P1 RET.REL.NODEC R206 `(_ZN5flash24flash_fwd_splitkv_kernelI23Flash_fwd_kernel_traitsILi96ELi64ELi128ELi4ELb0ELb0EN7cutlass10bfloat16_tE19Flash_kernel_traitsILi96ELi64ELi128ELi4ES3_EELb0ELb1ELb0ELb0ELb1ELb1ELb1ELb1EEEvNS_16Flash_fwd_paramsE) ;  /* 0xfffffff0ceb81950 */ /* 0x002fea0003c3ffff */
[----:B------:R-:W-:Y:S02]  /*0d20*/  MOV R5, 0xff800000 ;  /* 0xff80000000057802 */ /* 0x000fe40000000f00 */
[----:B------:R-:W-:-:S03]  /*0d30*/  MOV R207, 0x0 ;  /* 0x0000000000cf7802 */ /* 0x000fc60000000f00 */
[----:B------:R1:W-:Y:S02]  /*0d40*/  ST.E desc[UR4][R2.64+0xc0], R5 ;  /* 0x0000c00502007985 */ /* 0x0003e4000c101904 */
[----:B-1----:R-:W-:Y:S05]  /*0d50*/  RET.REL.NODEC R206 `(_ZN5flash24flash_fwd_splitkv_kernelI23Flash_fwd_kernel_traitsILi96ELi64ELi128ELi4ELb0ELb0EN7cutlass10bfloat16_tE19Flash_kernel_traitsILi96ELi64ELi128ELi4ES3_EELb0ELb1ELb0ELb0ELb1ELb1ELb1ELb1EEEvNS_16Flash_fwd_paramsE) ;  /* 0xfffffff0cea87950 */ /* 0x002fea0003c3ffff */
.L_x_5804:
        /* <DEDUP_REMOVED lines=102> */
.L_x_5806:
        /* <DEDUP_REMOVED lines=78> */
.L_x_5807:
[----:B------:R-:W-:Y:S05]  /*18a0*/  BSYNC.RECONVERGENT B0 ;  /* 0x0000000000007941 */ /* 0x000fea0003800200 */
.L_x_5805:
        /* <DEDUP_REMOVED lines=221> */
.L_x_5831:
        /* <DEDUP_REMOVED lines=104> */
.L_x_5810:
        /* <DEDUP_REMOVED lines=147> */
.L_x_5814:
[----:B------:R-:W-:Y:S05]  /*3630*/  BSYNC.RECONVERGENT B0 ;  /* 0x0000000000007941 */ /* 0x000fea0003800200 */
.L_x_5813:
        /* <DEDUP_REMOVED lines=141> */
.L_x_5816:
[----:B------:R-:W-:Y:S05]  /*3f10*/  BSYNC.RECONVERGENT B0 ;  /* 0x0000000000007941 */ /* 0x000fea0003800200 */
.L_x_5815:
        /* <DEDUP_REMOVED lines=145> */
.L_x_5818:
[----:B------:R-:W-:Y:S05]  /*4830*/  BSYNC.RECONVERGENT B0 ;  /* 0x0000000000007941 */ /* 0x000fea0003800200 */
.L_x_5817:
        /* <DEDUP_REMOVED lines=147> */
.L_x_5820:
[----:B------:R-:W-:Y:S05]  /*5170*/  BSYNC.RECONVERGENT B0 ;  /* 0x0000000000007941 */ /* 0x000fea0003800200 */
.L_x_5819:
[----:B------:R-:W5:Y:S02]  /*5180*/  LD.E R3, desc[UR4][R116.64+0xd0] ;  /* 0x0000d00474037980 */ /* 0x000f64000c101900 */
[----:B-----5:R-:W-:Y:S05]  /*5190*/  IMAD.U32 R3, R3, -0x40, RZ ;  /* 0xffffffc003037824 */ /* 0x020fea00078e00ff */
[C---:B------:R-:W-:Y:S02]  /*51a0*/  LEA R32, P1, R3.reuse, R32, 0x1 ;  /* 0x0000002003207211 */ /* 0x040fe400078208ff */
[C---:B------:R-:W-:Y:S02]  /*51b0*/  LEA R68, P0, R3.reuse, R68, 0x1 ;  /* 0x0000004403447211 */ /* 0x040fe400078008ff */
[C---:B------:R-:W-:Y:S02]  /*51c0*/  LEA.HI.X.SX32 R33, R3.reuse, R33, 0x1, P1 ;  /* 0x0000002103217211 */ /* 0x040fe400008f0eff */
[----:B------:R-:W-:Y:S01]  /*51d0*/  LEA.HI.X.SX32 R69, R3, R69, 0x1, P0 ;  /* 0x0000004503457211 */ /* 0x000fe200000f0eff */
[----:B------:R-:W-:Y:S05]  /*51e0*/  BRA `(.L_x_5811) ;  /* 0x0000004000507947 */ /* 0x000fea0003800000 */
.L_x_5812:
        /* <DEDUP_REMOVED lines=258> */
.L_x_5822:
[----:B------:R-:W-:Y:S05]  /*6210*/  BSYNC.RECONVERGENT B0 ;  /* 0x0000000000007941 */ /* 0x000fea0003800200 */
.L_x_5821:
        /* <DEDUP_REMOVED lines=258> */
.L_x_5824:
[----:B------:R-:W-:Y:S05]  /*7240*/  BSYNC.RECONVERGENT B0 ;  /* 0x0000000000007941 */ /* 0x000fea0003800200 */
.L_x_5823:
        /* <DEDUP_REMOVED lines=258> */
.L_x_5826:
[----:B------:R-:W-:Y:S05]  /*8270*/  BSYNC.RECONVERGENT B0 ;  /* 0x0000000000007941 */ /* 0x000fea0003800200 */
.L_x_5825:
        /* <DEDUP_REMOVED lines=260> */
.L_x_5828:
[----:B------:R-:W-:Y:S05]  /*92c0*/  BSYNC.RECONVERGENT B0 ;  /* 0x0000000000007941 */ /* 0x000fea0003800200 */
.L_x_5827:
[----:B------:R-:W5:Y:S02]  /*92d0*/  LD.E R3, desc[UR4][R116.64+0xd0] ;  /* 0x0000d00474037980 */ /* 0x000f64000c101900 */
[----:B-----5:R-:W-:Y:S05]  /*92e0*/  IMAD.U32 R3, R3, -0x40, RZ ;  /* 0xffffffc003037824 */ /* 0x020fea00078e00ff */
[C---:B------:R-:W-:Y:S02]  /*92f0*/  LEA R92, P1, R3.reuse, R92, 0x1 ;  /* 0x0000005c035c7211 */ /* 0x040fe400078208ff */
[C---:B------:R-:W-:Y:S02]  /*9300*/  LEA R90, P0, R3.reuse, R90, 0x1 ;  /* 0x0000005a035a7211 */ /* 0x040fe400078008ff */
[C---:B------:R-:W-:Y:S02]  /*9310*/  LEA.HI.X.SX32 R93, R3.reuse, R93, 0x1, P1 ;  /* 0x0000005d035d7211 */ /* 0x040fe400008f0eff */
[----:B------:R-:W-:Y:S09]  /*9320*/  LEA.HI.X.SX32 R91, R3, R91, 0x1, P0 ;  /* 0x0000005b035b7211 */ /* 0x000ff200000f0eff */
.L_x_5811:
[----:B------:R-:W-:Y:S05]  /*9330*/  BSYNC.RECONVERGENT B1 ;  /* 0x0000000000017941 */ /* 0x000fea0003800200 */
.L_x_5809:
        /* <DEDUP_REMOVED lines=101> */
.L_x_5830:
[----:B------:R-:W-:Y:S05]  /*9990*/  BSYNC.RECONVERGENT B0 ;  /* 0x0000000000007941 */ /* 0x000fea0003800200 */
.L_x_5829:
[----:B------:R-:W-:Y:S05]  /*99a0*/  @P3 BRA `(.L_x_5831) ;  /* 0xffffff8c00343947 */ /* 0x000fea000383ffff */
.L_x_5808:
        /* <DEDUP_REMOVED lines=18> */
.L_x_5835:
[----:B------:R-:W-:Y:S05]  /*9ad0*/  BSYNC.RECONVERGENT B0 ;  /* 0x0000000000007941 */ /* 0x000fea0003800200 */
.L_x_5834:
        /* <DEDUP_REMOVED lines=10> */
.L_x_5833:
        /* <DEDUP_REMOVED lines=78> */
.L_x_5841:
[----:B------:R-:W-:Y:S05]  /*a060*/  BSYNC.RECONVERGENT B0 ;  /* 0x0000000000007941 */ /* 0x000fea0003800200 */
.L_x_5840:
        /* <DEDUP_REMOVED lines=44> */
.L_x_5843:
[----:B------:R-:W-:Y:S05]  /*a330*/  BSYNC.RECONVERGENT B0 ;  /* 0x0000000000007941 */ /* 0x000fea0003800200 */
.L_x_5842:
        /* <DEDUP_REMOVED lines=44> */
.L_x_5845:
[----:B------:R-:W-:Y:S05]  /*a600*/  BSYNC.RECONVERGENT B0 ;  /* 0x0000000000007941 */ /* 0x000fea0003800200 */
.L_x_5844:
[----:B-----5:R2:W-:Y:S02]  /*a610*/  STS.128 [R122+0x2000], R8 ;  /* 0x002000087a007388 */ /* 0x0205e40000000c00 */
.L_x_5839:
[----:B------:R-:W-:Y:S05]  /*a620*/  BSYNC.RECONVERGENT B1 ;  /* 0x0000000000017941 */ /* 0x000fea0003800200 */
.L_x_5838:
        /* <DEDUP_REMOVED lines=58> */
.L_x_5847:
[----:B------:R-:W-:Y:S05]  /*a9d0*/  BSYNC.RECONVERGENT B0 ;  /* 0x0000000000007941 */ /* 0x000fea0003800200 */
.L_x_5846:
        /* <DEDUP_REMOVED lines=50> */
.L_x_5849:
[----:B------:R-:W-:Y:S05]  /*ad00*/  BSYNC.RECONVERGENT B0 ;  /* 0x0000000000007941 */ /* 0x000fea0003800200 */
.L_x_5848:
        /* <DEDUP_REMOVED lines=52> */
.L_x_5851:
[----:B------:R-:W-:Y:S05]  /*b050*/  BSYNC.RECONVERGENT B0 ;  /* 0x0000000000007941 */ /* 0x000fea0003800200 */
.L_x_5850:
[----:B-----5:R1:W-:Y:S01]  /*b060*/  STS.128 [R122+0x2800], R12 ;  /* 0x0028000c7a007388 */ /* 0x0203e20000000c00 */
[----:B------:R-:W-:Y:S05]  /*b070*/  BRA `(.L_x_5836) ;  /* 0x0000002000147947 */ /* 0x000fea0003800000 */
.L_x_5837:
        /* <DEDUP_REMOVED lines=90> */
.L_x_5855:
[----:B------:R-:W-:Y:S05]  /*b620*/  BSYNC.RECONVERGENT B0 ;  /* 0x0000000000007941 */ /* 0x000fea0003800200 */
.L_x_5854:
        /* <DEDUP_REMOVED lines=80> */
.L_x_5857:
[----:B------:R-:W-:Y:S05]  /*bb30*/  BSYNC.RECONVERGENT B0 ;  /* 0x0000000000007941 */ /* 0x000fea0003800200 */
.L_x_5856:
        /* <DEDUP_REMOVED lines=83> */
.L_x_5859:
[----:B------:R-:W-:Y:S05]  /*c070*/  BSYNC.RECONVERGENT B0 ;  /* 0x0000000000007941 */ /* 0x000fea0003800200 */
.L_x_5858:
[----:B-----5:R2:W-:Y:S02]  /*c080*/  STS.128 [R122+0x2000], R16 ;  /* 0x002000107a007388 */ /* 0x0205e40000000c00 */
.L_x_5853:
[----:B------:R-:W-:Y:S05]  /*c090*/  BSYNC.RECONVERGENT B1 ;  /* 0x0000000000017941 */ /* 0x000fea0003800200 */
.L_x_5852:
        /* <DEDUP_REMOVED lines=89> */
.L_x_5861:
[----:B------:R-:W-:Y:S05]  /*c630*/  BSYNC.RECONVERGENT B0 ;  /* 0x0000000000007941 */ /* 0x000fea0003800200 */
.L_x_5860:
        /* <DEDUP_REMOVED lines=82> */
.L_x_5863:
[----:B------:R-:W-:Y:S05]  /*cb60*/  BSYNC.RECONVERGENT B0 ;  /* 0x0000000000007941 */ /* 0x000fea0003800200 */
.L_x_5862:
        /* <DEDUP_REMOVED lines=84> */
.L_x_5865:
[----:B------:R-:W-:Y:S05]  /*d0b0*/  BSYNC.RECONVERGENT B0 ;  /* 0x0000000000007941 */ /* 0x000fea0003800200 */
.L_x_5864:
[----:B-----5:R1:W-:Y:S02]  /*d0c0*/  STS.128 [R122+0x2800], R4 ;  /* 0x002800047a007388 */ /* 0x0203e40000000c00 */
.L_x_5836:
[----:B------:R-:W-:Y:S05]  /*d0d0*/  BSYNC.RECONVERGENT B2 ;  /* 0x0000000000027941 */ /* 0x000fea0003800200 */
.L_x_5832:
[----:B--2---:R-:W-:Y:S02]  /*d0e0*/  IADD3 R3, PT, PT, -R120, R70, RZ ;  /* 0x0000004678037210 */ /* 0x004fe40007ffe1ff */
[----:B------:R-:W-:Y:S02]  /*d0f0*/  IADD3 R0, PT, PT, R126, 0x60, RZ ;  /* 0x000000607e007810 */ /* 0x000fe40007ffe0ff */
[-C--:B------:R-:W-:Y:S02]  /*d100*/  ISETP.GE.AND P5, PT, R36, R3.reuse, PT ;  /* 0x000000032400720c */ /* 0x080fe40003fa6270 */
[-C--:B------:R-:W-:Y:S02]  /*d110*/  ISETP.GE.AND P3, PT, R0, R3.reuse, PT ;  /* 0x000000030000720c */ /* 0x080fe40003f66270 */
[C---:B------:R-:W-:Y:S02]  /*d120*/  IADD3 R2, PT, PT, R126.reuse, 0x40, RZ ;  /* 0x000000407e027810 */ /* 0x040fe40007ffe0ff */
[----:B------:R-:W-:-:S02]  /*d130*/  ISETP.GE.AND P6, PT, R126, R3, PT ;  /* 0x000000037e00720c */ /* 0x000fc40003fc6270 */
[-C--:B------:R-:W-:Y:S02]  /*d140*/  ISETP.GE.AND P4, PT, R2, R3.reuse, PT ;  /* 0x000000030200720c */ /* 0x080fe40003f86270 */
[-C--:B------:R-:W-:Y:S02]  /*d150*/  ISETP.GE.AND P2, PT, R36, R3.reuse, PT ;  /* 0x000000032400720c */ /* 0x080fe40003f46270 */
[----:B------:R-:W-:Y:S02]  /*d160*/  ISETP.GE.AND P1, PT, R0, R3, PT ;  /* 0x000000030000720c */ /* 0x000fe40003f26270 */
[C---:B-1----:R-:W-:Y:S01]  /*d170*/  @!P5 LEA R6, P0, R80.reuse, R202, 0x1 ;  /* 0x000000ca5006d211 */ /* 0x042fe200078008ff */
[----:B------:R-:W-:Y:S01]  /*d180*/  @!P3 IMAD R4, R199, 0xc0, RZ ;  /* 0x000000c0c704b824 */ /* 0x000fe200078e02ff */
[-C--:B------:R-:W-:Y:S02]  /*d190*/  @!P3 MOV R203, R201.reuse ;  /* 0x000000c900cbb202 */ /* 0x080fe40000000f00 */
[-C--:B------:R-:W-:Y:S01]  /*d1a0*/  @!P5 LEA.HI.X R7, R80, R201.reuse, R81, 0x1, P0 ;  /* 0x000000c95007d211 */ /* 0x080fe200000f0c51 */
[----:B------:R-:W-:Y:S01]  /*d1b0*/  @!P3 IMAD.WIDE.U32 R8, R198, 0xc0, R202 ;  /* 0x000000c0c608b825 */ /* 0x000fe200078e00ca */
[----:B------:R-:W-:-:S02]  /*d1c0*/  @!P6 MOV R203, R201 ;  /* 0x000000c900cbe202 */ /* 0x000fc40000000f00 */
[----:B------:R-:W-:-:S03]  /*d1d0*/  @!P4 LEA R10, P0, R198, R202, 0x7 ;  /* 0x000000cac60ac211 */ /* 0x000fc600078038ff */
[----:B------:R-:W-:Y:S01]  /*d1e0*/  @!P1 IMAD R0, R119, 0xc0, RZ ;  /* 0x000000c077009824 */ /* 0x000fe200078e02ff */
[----:B------:R-:W-:Y:S01]  /*d1f0*/  @!P3 IADD3 R9, PT, PT, R4, R9, RZ ;  /* 0x000000090409b210 */ /* 0x000fe20007ffe0ff */
[----:B------:R-:W-:Y:S01]  /*d200*/  @!PT LDS RZ, [RZ] ;  /* 0x00000000fffff984 */ /* 0x000fe20000000800 */
[----:B------:R-:W-:Y:S01]  /*d210*/  @!PT LDS RZ, [RZ] ;  /* 0x00000000fffff984 */ /* 0x000fe20000000800 */
[----:B------:R-:W-:Y:S01]  /*d220*/  @!PT LDS RZ, [RZ] ;  /* 0x00000000fffff984 */ /* 0x000fe20000000800 */
[----:B------:R-:W-:Y:S01]  /*d230*/  @!P6 LDGSTS.E.BYPASS.LTC128B.128 [R122+0x3000], desc[UR4][R202.64] ;  /* 0x03000000ca7aefae */ /* 0x000fe2000b981a04 */
[----:B------:R-:W-:-:S03]  /*d240*/  @!P4 LEA.HI.X R11, R198, R201, R199, 0x7, P0 ;  /* 0x000000c9c60bc211 */ /* 0x000fc600000f3cc7 */
        /* <DEDUP_REMOVED lines=15> */
[----:B------:R-:W-:-:S03]  /*d340*/  @!P2 LEA.HI.X R5, R82, R205, R83, 0x1, P3 ;  /* 0x000000cd5205a211 */ /* 0x000fc600018f0c53 */
[----:B------:R-:W3:Y:S01]  /*d350*/  LD.E R64, desc[UR4][R116.64+0x184] ;  /* 0x0001840474407980 */ /* 0x000ee2000c101900 */
[----:B------:R-:W-:-:S03]  /*d360*/  @!P1 IADD3 R7, PT, PT, R0, R7, RZ ;  /* 0x0000000700079210 */ /* 0x000fc60007ffe0ff */
[----:B------:R-:W3:Y:S01]  /*d370*/  LD.E R2, desc[UR4][R116.64+0x188] ;  /* 0x0001880474027980 */ /* 0x000ee2000c101900 */
        /* <DEDUP_REMOVED lines=41> */
[----:B------:R-:W4:Y:S01]  /*d610*/  S2UR UR6, SR_CgaCtaId ;  /* 0x00000000000679c3 */ /* 0x000f220000008800 */
[----:B------:R-:W-:Y:S01]  /*d620*/  UMOV UR7, 0x400 ;  /* 0x0000040000077882 */ /* 0x000fe20000000000 */
[----:B------:R-:W-:Y:S01]  /*d630*/  LOP3.LUT P0, RZ, R207, 0x4, RZ, 0xc0, !PT ;  /* 0x00000004cfff7812 */ /* 0x000fe2000780c0ff */
[----:B------:R-:W0:Y:S01]  /*d640*/  LDGDEPBAR ;  /* 0x00000000000079af */ /* 0x000e220000000000 */
[----:B------:R-:W-:Y:S01]  /*d650*/  MOV R3, 0x10 ;  /* 0x0000001000037802 */ /* 0x000fe20000000f00 */
[----:B----4-:R-:W-:-:S06]  /*d660*/  ULEA UR6, UR6, UR7, 0x18 ;  /* 0x0000000706067291 */ /* 0x010fcc000f8ec0ff */
[----:B------:R-:W-:Y:S02]  /*d670*/  LEA R197, R67, UR6, 0x1 ;  /* 0x0000000643c57c11 */ /* 0x000fe4000f8e08ff */
[----:B------:R-:W-:-:S03]  /*d680*/  LEA R196, R66, UR6, 0x1 ;  /* 0x0000000642c47c11 */ /* 0x000fc6000f8e08ff */
[----:B-----5:R-:W-:Y:S04]  /*d690*/  LDSM.16.M88.4 R32, [R197] ;  /* 0x00000000c520783b */ /* 0x020fe80000000200 */
[----:B------:R-:W4:Y:S01]  /*d6a0*/  LDSM.16.M88.4 R88, [R196+0x3400] ;  /* 0x00340000c458783b */ /* 0x000f220000000200 */
[----:B------:R-:W-:-:S03]  /*d6b0*/  SEL R3, R3, 0xfffffff0, !P0 ;  /* 0xfffffff003037807 */ /* 0x000fc60004000000 */
[----:B------:R-:W4:Y:S01]  /*d6c0*/  LDSM.16.M88.4 R24, [R196+0x3000] ;  /* 0x00300000c418783b */ /* 0x000f220000000200 */
[C---:B------:R-:W-:Y:S02]  /*d6d0*/  LEA R195, R3.reuse, R197, 0x1 ;  /* 0x000000c503c37211 */ /* 0x040fe400078e08ff */
[----:B------:R-:W-:Y:S01]  /*d6e0*/  LEA R193, R3, R196, 0x1 ;  /* 0x000000c403c17211 */ /* 0x000fe200078e08ff */
[----:B------:R-:W4:Y:S04]  /*d6f0*/  LDSM.16.M88.4 R80, [R196+0x3800] ;  /* 0x00380000c450783b */ /* 0x000f280000000200 */
[----:B------:R-:W4:Y:S04]  /*d700*/  LDSM.16.M88.4 R72, [R196+0x3c00] ;  /* 0x003c0000c448783b */ /* 0x000f280000000200 */
[----:B------:R-:W4:Y:S04]  /*d710*/  LDSM.16.M88.4 R56, [R196+0x4000] ;  /* 0x00400000c438783b */ /* 0x000f280000000200 */
[----:B------:R-:W4:Y:S04]  /*d720*/  LDSM.16.M88.4 R48, [R196+0x4400] ;  /* 0x00440000c430783b */ /* 0x000f280000000200 */
[----:B------:R-:W4:Y:S04]  /*d730*/  LDSM.16.M88.4 R40, [R196+0x4800] ;  /* 0x00480000c428783b */ /* 0x000f280000000200 */
[----:B-1----:R-:W1:Y:S04]  /*d740*/  LDSM.16.M88.4 R8, [R196+0x4c00] ;  /* 0x004c0000c408783b */ /* 0x002e680000000200 */
[----:B--2---:R-:W-:Y:S04]  /*d750*/  LDSM.16.M88.4 R4, [R195] ;  /* 0x00000000c304783b */ /* 0x004fe80000000200 */
[----:B------:R-:W2:Y:S04]  /*d760*/  LDSM.16.M88.4 R96, [R193+0x3400] ;  /* 0x00340000c160783b */ /* 0x000ea80000000200 */
[----:B---3--:R-:W3:Y:S01]  /*d770*/  LDSM.16.M88.4 R20, [R193+0x3000] ;  /* 0x00300000c114783b */ /* 0x008ee20000000200 */
[C---:B----4-:R-:W-:Y:S03]  /*d780*/  HMMA.16816.F32.BF16 R92, R32.reuse, R88, RZ ;  /* 0x00000058205c723c */ /* 0x050fe600000418ff */
[----:B------:R-:W4:Y:S04]  /*d790*/  LDSM.16.M88.4 R16, [R193+0x3800] ;  /* 0x00380000c110783b */ /* 0x000f280000000200 */
        /* <DEDUP_REMOVED lines=33> */
[C---:B------:R-:W-:Y:S08]  /*d9b0*/  HMMA.16816.F32.BF16 R76, R4.reuse, R28, R76 ;  /* 0x0000001c044c723c */ /* 0x040ff0000004184c */
[----:B------:R-:W-:Y:S01]  /*d9c0*/  HMMA.16816.F32.BF16 R72, R4, R30, R72 ;  /* 0x0000001e0448723c */ /* 0x000fe20000041848 */
[----:B------:R-:W1:Y:S07]  /*d9d0*/  LDSM.16.M88.4 R28, [R195+0x1000] ;  /* 0x00100000c31c783b */ /* 0x000e6e0000000200 */
[C---:B--2---:R-:W-:Y:S08]  /*d9e0*/  HMMA.16816.F32.BF16 R12, R108.reuse, R96, R12 ;  /* 0x000000606c0c723c */ /* 0x044ff0000004180c */
[----:B------:R-:W-:Y:S01]  /*d9f0*/  HMMA.16816.F32.BF16 R24, R108, R98, R24 ;  /* 0x000000626c18723c */ /* 0x000fe20000041818 */
        /* <DEDUP_REMOVED lines=10> */
[C---:B-1----:R-:W-:Y:S08]  /*daa0*/  HMMA.16816.F32.BF16 R36, R4.reuse, R8, R36 ;  /* 0x000000080424723c */ /* 0x042ff00000041824 */
[----:B------:R-:W-:Y:S01]  /*dab0*/  HMMA.16816.F32.BF16 R32, R4, R10, R32 ;  /* 0x0000000a0420723c */ /* 0x000fe20000041820 */
[----:B------:R-:W-:Y:S04]  /*dac0*/  LDSM.16.M88.4 R8, [R195+0x2000] ;  /* 0x00200000c308783b */ /* 0x000fe80000000200 */
[----:B------:R-:W1:Y:S03]  /*dad0*/  LDSM.16.M88.4 R4, [R193+0x7000] ;  /* 0x00700000c104783b */ /* 0x000e660000000200 */
[----:B------:R-:W-:Y:S08]  /*dae0*/  HMMA.16816.F32.BF16 R12, R28, R112, R12 ;  /* 0x000000701c0c723c */ /* 0x000ff0000004180c */
[C---:B------:R-:W-:Y:S08]  /*daf0*/  HMMA.16816.F32.BF16 R84, R108.reuse, R100, R84 ;  /* 0x000000646c54723c */ /* 0x040ff00000041854 */
[----:B------:R-:W-:Y:S08]  /*db00*/  HMMA.16816.F32.BF16 R80, R108, R102, R80 ;  /* 0x000000666c50723c */ /* 0x000ff00000041850 */
[----:B------:R-:W-:Y:S08]  /*db10*/  HMMA.16816.F32.BF16 R24, R28, R114, R24 ;  /* 0x000000721c18723c */ /* 0x000ff00000041818 */
[----:B--2---:R-:W-:Y:S01]  /*db20*/  HMMA.16816.F32.BF16 R100, R108, R96, R76 ;  /* 0x000000606c64723c */ /* 0x004fe2000004184c */
[----:B------:R-:W2:Y:S07]  /*db30*/  LDSM.16.M88.4 R76, [R196+0x7400] ;  /* 0x00740000c44c783b */ /* 0x000eae0000000200 */
[C---:B---3--:R-:W-:Y:S08]  /*db40*/  HMMA.16816.F32.BF16 R12, R20.reuse, R16, R12 ;  /* 0x00000010140c723c */ /* 0x048ff0000004180c */
[----:B------:R-:W-:Y:S01]  /*db50*/  HMMA.16816.F32.BF16 R24, R20, R18, R24 ;  /* 0x000000121418723c */ /* 0x000fe20000041818 */
[----:B------:R-:W3:Y:S07]  /*db60*/  LDSM.16.M88.4 R16, [R196+0x6000] ;  /* 0x00600000c410783b */ /* 0x000eee0000000200 */
[C---:B----4-:R-:W-:Y:S01]  /*db70*/  HMMA.16816.F32.BF16 R112, R28.reuse, R104, R92 ;  /* 0x000000681c70723c */ /* 0x050fe2000004185c */
[----:B------:R-:W-:Y:S07]  /*db80*/  LDSM.16.M88.4 R92, [R193+0x7400] ;  /* 0x00740000c15c783b */ /* 0x000fee0000000200 */
[----:B------:R-:W-:Y:S08]  /*db90*/  HMMA.16816.F32.BF16 R88, R28, R106, R88 ;  /* 0x0000006a1c58723c */ /* 0x000ff00000041858 */
[C---:B-1----:R-:W-:Y:S08]  /*dba0*/  HMMA.16816.F32.BF16 R12, R8.reuse, R4, R12 ;  /* 0x00000004080c723c */ /* 0x042ff0000004180c */
[----:B------:R-:W-:Y:S01]  /*dbb0*/  HMMA.16816.F32.BF16 R24, R8, R6, R24 ;  /* 0x000000060818723c */ /* 0x000fe20000041818 */
[----:B------:R-:W1:Y:S07]  /*dbc0*/  LDSM.16.M88.4 R4, [R193+0x5800] ;  /* 0x00580000c104783b */ /* 0x000e6e0000000200 */
[C---:B--2---:R-:W-:Y:S08]  /*dbd0*/  HMMA.16816.F32.BF16 R112, R20.reuse, R76, R112 ;  /* 0x0000004c1470723c */ /* 0x044ff00000041870 */
[----:B------:R-:W-:Y:S01]  /*dbe0*/  HMMA.16816.F32.BF16 R88, R20, R78, R88 ;  /* 0x0000004e1458723c */ /* 0x000fe20000041858 */
[----:B------:R-:W2:Y:S02]  /*dbf0*/  LDSM.16.M88.4 R76, [R196+0x6400] ;  /* 0x00640000c44c783b */ /* 0x000ea40000000200 */
[-C--:B------:R-:W-:Y:S01]  /*dc00*/  FMUL.FTZ R12, R12, R0.reuse ;  /* 0x000000000c0c7220 */ /* 0x080fe20000410000 */
[-C--:B------:R-:W-:Y:S01]  /*dc10*/  FMUL.FTZ R68, R13, R0.reuse ;  /* 0x000000000d447220 */ /* 0x080fe20000410000 */
[-C--:B------:R-:W-:Y:S01]  /*dc20*/  FMUL.FTZ R67, R14, R0.reuse ;  /* 0x000000000e437220 */ /* 0x080fe20000410000 */
[-C--:B------:R-:W-:Y:S01]  /*dc30*/  FMUL.FTZ R69, R15, R0.reuse ;  /* 0x000000000f457220 */ /* 0x080fe20000410000 */
[----:B------:R4:W1:Y:S01]  /*dc40*/  MUFU.TANH R66, R12 ;  /* 0x0000000c00427308 */ /* 0x0008620000002400 */
[C---:B---3--:R-:W-:Y:S08]  /*dc50*/  HMMA.16816.F32.BF16 R60, R108.reuse, R16, R60 ;  /* 0x000000106c3c723c */ /* 0x048ff0000004183c */
[C---:B------:R-:W-:Y:S01]  /*dc60*/  HMMA.16816.F32.BF16 R56, R108.reuse, R18, R56 ;  /* 0x000000126c38723c */ /* 0x040fe20000041838 */
[----:B------:R-:W-:Y:S04]  /*dc70*/  LDSM.16.M88.4 R16, [R193+0x5c00] ;  /* 0x005c0000c110783b */ /* 0x000fe80000000200 */
[----:B----4-:R-:W3:Y:S03]  /*dc80*/  LDSM.16.M88.4 R12, [R196+0x7800] ;  /* 0x00780000c40c783b */ /* 0x010ee60000000200 */
[----:B------:R-:W-:Y:S08]  /*dc90*/  HMMA.16816.F32.BF16 R72, R108, R98, R72 ;  /* 0x000000626c48723c */ /* 0x000ff00000041848 */
[C---:B-1----:R-:W-:Y:S01]  /*dca0*/  HMMA.16816.F32.BF16 R96, R28.reuse, R4, R84 ;  /* 0x000000041c60723c */ /* 0x042fe20000041854 */
[----:B------:R-:W1:Y:S07]  /*dcb0*/  LDSM.16.M88.4 R84, [R193+0x7800] ;  /* 0x00780000c154783b */ /* 0x000e6e0000000200 */
[----:B------:R-:W-:Y:S01]  /*dcc0*/  HMMA.16816.F32.BF16 R80, R28, R6, R80 ;  /* 0x000000061c50723c */ /* 0x000fe20000041850 */
[----:B------:R-:W4:Y:S07]  /*dcd0*/  LDSM.16.M88.4 R4, [R196+0x7c00] ;  /* 0x007c0000c404783b */ /* 0x000f2e0000000200 */
[C---:B--2---:R-:W-:Y:S08]  /*dce0*/  HMMA.16816.F32.BF16 R52, R108.reuse, R76, R52 ;  /* 0x0000004c6c34723c */ /* 0x044ff00000041834 */
[----:B------:R-:W-:Y:S01]  /*dcf0*/  HMMA.16816.F32.BF16 R48, R108, R78, R48 ;  /* 0x0000004e6c30723c */ /* 0x000fe20000041830 */
[----:B------:R-:W2:Y:S07]  /*dd00*/  LDSM.16.M88.4 R76, [R193+0x6000] ;  /* 0x00600000c14c783b */ /* 0x000eae0000000200 */
[C---:B---3--:R-:W-:Y:S08]  /*dd10*/  HMMA.16816.F32.BF16 R96, R20.reuse, R12, R96 ;  /* 0x0000000c1460723c */ /* 0x048ff00000041860 */
[----:B------:R-:W-:Y:S01]  /*dd20*/  HMMA.16816.F32.BF16 R80, R20, R14, R80 ;  /* 0x0000000e1450723c */ /* 0x000fe20000041850 */
[----:B------:R-:W3:Y:S07]  /*dd30*/  LDSM.16.M88.4 R12, [R196+0x6800] ;  /* 0x00680000c40c783b */ /* 0x000eee0000000200 */
[C---:B------:R-:W-:Y:S08]  /*dd40*/  HMMA.16816.F32.BF16 R100, R28.reuse, R16, R100 ;  /* 0x000000101c64723c */ /* 0x040ff00000041864 */
[----:B------:R-:W-:Y:S01]  /*dd50*/  HMMA.16816.F32.BF16 R72, R28, R18, R72 ;  /* 0x000000121c48723c */ /* 0x000fe20000041848 */
[----:B------:R-:W3:Y:S07]  /*dd60*/  LDSM.16.M88.4 R16, [R196+0x8000] ;  /* 0x00800000c410783b */ /* 0x000eee0000000200 */
[C---:B-1----:R-:W-:Y:S08]  /*dd70*/  HMMA.16816.F32.BF16 R96, R8.reuse, R84, R96 ;  /* 0x000000540860723c */ /* 0x042ff00000041860 */
[----:B------:R-:W-:Y:S08]  /*dd80*/  HMMA.16816.F32.BF16 R80, R8, R86, R80 ;  /* 0x000000560850723c */ /* 0x000ff00000041850 */
[C---:B----4-:R-:W-:Y:S08]  /*dd90*/  HMMA.16816.F32.BF16 R100, R20.reuse, R4, R100 ;  /* 0x000000041464723c */ /* 0x050ff00000041864 */
[----:B------:R-:W-:Y:S01]  /*dda0*/  HMMA.16816.F32.BF16 R72, R20, R6, R72 ;  /* 0x000000061448723c */ /* 0x000fe20000041848 */
[----:B------:R-:W1:Y:S07]  /*ddb0*/  LDSM.16.M88.4 R4, [R193+0x6400] ;  /* 0x00640000c104783b */ /* 0x000e6e0000000200 */
[C---:B--2---:R-:W-:Y:S01]  /*ddc0*/  HMMA.16816.F32.BF16 R84, R28.reuse, R76, R60 ;  /* 0x0000004c1c54723c */ /* 0x044fe2000004183c */
[----:B------:R-:W2:Y:S07]  /*ddd0*/  LDSM.16.M88.4 R60, [R193+0x8000] ;  /* 0x00800000c13c783b */ /* 0x000eae0000000200 */
[----:B------:R-:W-:Y:S03]  /*dde0*/  HMMA.16816.F32.BF16 R56, R28, R78, R56 ;  /* 0x0000004e1c38723c */ /* 0x000fe60000041838 */
[-C--:B------:R-:W-:Y:S01]  /*ddf0*/  FMUL.FTZ R24, R24, R0.reuse ;  /* 0x0000000018187220 */ /* 0x080fe20000410000 */
[-C--:B------:R-:W-:Y:S01]  /*de00*/  FMUL.FTZ R25, R25, R0.reuse ;  /* 0x0000000019197220 */ /* 0x080fe20000410000 */
[-C--:B------:R-:W-:Y:S01]  /*de10*/  FMUL.FTZ R26, R26, R0.reuse ;  /* 0x000000001a1a7220 */ /* 0x080fe20000410000 */
[-C--:B------:R-:W-:Y:S01]  /*de20*/  FMUL.FTZ R27, R27, R0.reuse ;  /* 0x000000001b1b7220 */ /* 0x080fe20000410000 */
[----:B------:R-:W4:Y:S01]  /*de30*/  MUFU.TANH R104, R24 ;  /* 0x0000001800687308 */ /* 0x000f220000002400 */
[----:B------:R-:W-:Y:S01]  /*de40*/  LDSM.16.M88.4 R76, [R193+0x6800] ;  /* 0x00680000c14c783b */ /* 0x000fe20000000200 */
[----:B------:R-:W-:Y:S06]  /*de50*/  HMMA.16816.F32.BF16 R112, R8, R92, R112 ;  /* 0x0000005c0870723c */ /* 0x000fec0000041870 */
[----:B------:R-:W1:Y:S02]  /*de60*/  MUFU.TANH R92, R25 ;  /* 0x00000019005c7308 */ /* 0x000e640000002400 */
[C---:B---3--:R-:W-:Y:S06]  /*de70*/  HMMA.16816.F32.BF16 R44, R108.reuse, R12, R44 ;  /* 0x0000000c6c2c723c */ /* 0x048fec000004182c */
[----:B------:R-:W3:Y:S02]  /*de80*/  MUFU.TANH R93, R26 ;  /* 0x0000001a005d7308 */ /* 0x000ee40000002400 */
[----:B------:R-:W-:Y:S01]  /*de90*/  HMMA.16816.F32.BF16 R40, R108, R14, R40 ;  /* 0x0000000e6c28723c */ /* 0x000fe20000041828 */
[----:B------:R-:W4:Y:S05]  /*dea0*/  LDSM.16.M88.4 R12, [R196+0x6c00] ;  /* 0x006c0000c40c783b */ /* 0x000f2a0000000200 */
[----:B------:R2:W1:Y:S02]  /*deb0*/  MUFU.TANH R105, R27 ;  /* 0x0000001b00697308 */ /* 0x0004640000002400 */
[C---:B------:R-:W-:Y:S08]  /*dec0*/  HMMA.16816.F32.BF16 R84, R20.reuse, R16, R84 ;  /* 0x000000101454723c */ /* 0x040ff00000041854 */
[----:B------:R-:W-:Y:S08]  /*ded0*/  HMMA.16816.F32.BF16 R56, R20, R18, R56 ;  /* 0x000000121438723c */ /* 0x000ff00000041838 */
[C---:B-1----:R-:W-:Y:S01]  /*dee0*/  HMMA.16816.F32.BF16 R52, R28.reuse, R4, R52 ;  /* 0x000000041c34723c */ /* 0x042fe20000041834 */
[----:B--2---:R-:W1:Y:S07]  /*def0*/  LDSM.16.M88.4 R24, [R193+0x7c00] ;  /* 0x007c0000c118783b */ /* 0x004e6e0000000200 */
[----:B------:R-:W-:Y:S01]  /*df00*/  HMMA.16816.F32.BF16 R48, R28, R6, R48 ;  /* 0x000000061c30723c */ /* 0x000fe20000041830 */
[----:B------:R-:W2:Y:S02]  /*df10*/  LDSM.16.M88.4 R4, [R196+0x8800] ;  /* 0x00880000c404783b */ /* 0x000ea40000000200 */
[-C--:B------:R-:W-:Y:S01]  /*df20*/  FMUL.FTZ R106, R112, R0.reuse ;  /* 0x00000000706a7220 */ /* 0x080fe20000410000 */
[-C--:B------:R-:W-:Y:S01]  /*df30*/  FMUL.FTZ R107, R115, R0.reuse ;  /* 0x00000000736b7220 */ /* 0x080fe20000410000 */
[----:B------:R-:W-:Y:S03]  /*df40*/  LDSM.16.M88.4 R16, [R193+0x8400] ;  /* 0x00840000c110783b */ /* 0x000fe60000000200 */
[C---:B------:R-:W-:Y:S08]  /*df50*/  HMMA.16816.F32.BF16 R84, R8.reuse, R60, R84 ;  /* 0x0000003c0854723c */ /* 0x040ff00000041854 */
[----:B------:R-:W-:Y:S01]  /*df60*/  HMMA.16816.F32.BF16 R56, R8, R62, R56 ;  /* 0x0000003e0838723c */ /* 0x000fe20000041838 */
[----:B------:R-:W3:Y:S07]  /*df70*/  LDSM.16.M88.4 R60, [R193+0x6c00] ;  /* 0x006c0000c13c783b */ /* 0x000eee0000000200 */
[----:B----4-:R-:W-:Y:S08]  /*df80*/  HMMA.16816.F32.BF16 R36, R108, R12, R36 ;  /* 0x0000000c6c24723c */ /* 0x010ff00000041824 */
[----:B-1----:R-:W-:Y:S08]  /*df90*/  HMMA.16816.F32.BF16 R72, R8, R26, R72 ;  /* 0x0000001a0848723c */ /* 0x002ff00000041848 */
[----:B------:R-:W-:Y:S08]  /*dfa0*/  HMMA.16816.F32.BF16 R44, R28, R76, R44 ;  /* 0x0000004c1c2c723c */ /* 0x000ff0000004182c */
[----:B------:R-:W-:Y:S01]  /*dfb0*/  HMMA.16816.F32.BF16 R32, R108, R14, R32 ;  /* 0x0000000e6c20723c */ /* 0x000fe20000041820 */
[----:B------:R-:W-:Y:S07]  /*dfc0*/  LDSM.16.M88.4 R12, [R196+0x8c00] ;  /* 0x008c0000c40c783b */ /* 0x000fee0000000200 */
[----:B------:R-:W-:Y:S08]  /*dfd0*/  HMMA.16816.F32.BF16 R40, R28, R78, R40 ;  /* 0x0000004e1c28723c */ /* 0x000ff00000041828 */
[C---:B------:R-:W-:Y:S01]  /*dfe0*/  HMMA.16816.F32.BF16 R100, R8.reuse, R24, R100 ;  /* 0x000000180864723c */ /* 0x040fe20000041864 */
[----:B------:R-:W1:Y:S04]  /*dff0*/  LDSM.16.M88.4 R24, [R196+0x8400] ;  /* 0x00840000c418783b */ /* 0x000e680000000200 */
[-C--:B------:R-:W-:Y:S01]  /*e000*/  FMUL.FTZ R72, R72, R0.reuse ;  /* 0x0000000048487220 */ /* 0x080fe20000410000 */
[-C--:B------:R-:W-:Y:S01]  /*e010*/  FMUL.FTZ R73, R73, R0.reuse ;  /* 0x0000000049497220 */ /* 0x080fe20000410000 */
[-C--:B------:R-:W-:Y:S01]  /*e020*/  FMUL.FTZ R74, R74, R0.reuse ;  /* 0x000000004a4a7220 */ /* 0x080fe20000410000 */
[-C--:B------:R-:W-:Y:S01]  /*e030*/  FMUL.FTZ R75, R75, R0.reuse ;  /* 0x000000004b4b7220 */ /* 0x080fe20000410000 */
[----:B------:R-:W4:Y:S01]  /*e040*/  MUFU.TANH R112, R72 ;  /* 0x0000004800707308 */ /* 0x000f220000002400 */
[----:B------:R-:W-:Y:S03]  /*e050*/  HMMA.16816.F32.BF16 R88, R8, R94, R88 ;  /* 0x0000005e0858723c */ /* 0x000fe60000041858 */
[-C--:B------:R-:W-:Y:S01]  /*e060*/  FMUL.FTZ R94, R113, R0.reuse ;  /* 0x00000000715e7220 */ /* 0x080fe20000410000 */
[----:B------:R-:W-:-:S03]  /*e070*/  FMUL.FTZ R95, R114, R0 ;  /* 0x00000000725f7220 */ /* 0x000fc60000410000 */
[----:B------:R-:W1:Y:S01]  /*e080*/  MUFU.TANH R113, R73 ;  /* 0x0000004900717308 */ /* 0x000e620000002400 */
[C---:B--2---:R-:W-:Y:S07]  /*e090*/  HMMA.16816.F32.BF16 R44, R20.reuse, R4, R44 ;  /* 0x00000004142c723c */ /* 0x044fee000004182c */
[----:B------:R-:W2:Y:S01]  /*e0a0*/  MUFU.TANH R114, R74 ;  /* 0x0000004a00727308 */ /* 0x000ea20000002400 */
[----:B------:R-:W-:Y:S01]  /*e0b0*/  HMMA.16816.F32.BF16 R40, R20, R6, R40 ;  /* 0x000000061428723c */ /* 0x000fe20000041828 */
[----:B------:R-:W4:Y:S06]  /*e0c0*/  LDSM.16.M88.4 R4, [R193+0x8c00] ;  /* 0x008c0000c104783b */ /* 0x000f2c0000000200 */
[----:B------:R1:W1:Y:S01]  /*e0d0*/  MUFU.TANH R115, R75 ;  /* 0x0000004b00737308 */ /* 0x0002620000002400 */
[C---:B---3--:R-:W-:Y:S08]  /*e0e0*/  HMMA.16816.F32.BF16 R36, R28.reuse, R60, R36 ;  /* 0x0000003c1c24723c */ /* 0x048ff00000041824 */
[----:B------:R-:W-:Y:S01]  /*e0f0*/  HMMA.16816.F32.BF16 R32, R28, R62, R32 ;  /* 0x0000003e1c20723c */ /* 0x000fe20000041820 */
[----:B-1----:R-:W1:Y:S07]  /*e100*/  LDSM.16.M88.4 R72, [R193+0x8800] ;  /* 0x00880000c148783b */ /* 0x002e6e0000000200 */
[C---:B------:R-:W-:Y:S08]  /*e110*/  HMMA.16816.F32.BF16 R52, R20.reuse, R24, R52 ;  /* 0x000000181434723c */ /* 0x040ff00000041834 */
[C---:B------:R-:W-:Y:S08]  /*e120*/  HMMA.16816.F32.BF16 R36, R20.reuse, R12, R36 ;  /* 0x0000000c1424723c */ /* 0x040ff00000041824 */
        /* <DEDUP_REMOVED lines=9> */
[-C--:B------:R-:W-:Y:S01]  /*e1c0*/  FMUL.FTZ R99, R99, R0.reuse ;  /* 0x0000000063637220 */ /* 0x080fe20000410000 */
[-C--:B------:R-:W-:Y:S01]  /*e1d0*/  FMUL.FTZ R80, R80, R0.reuse ;  /* 0x0000000050507220 */ /* 0x080fe20000410000 */
[-C--:B------:R-:W-:Y:S01]  /*e1e0*/  FMUL.FTZ R81, R81, R0.reuse ;  /* 0x0000000051517220 */ /* 0x080fe20000410000 */
[-C--:B------:R-:W-:Y:S01]  /*e1f0*/  FMUL.FTZ R82, R82, R0.reuse ;  /* 0x0000000052527220 */ /* 0x080fe20000410000 */
[-C--:B------:R-:W-:Y:S01]  /*e200*/  FMUL.FTZ R83, R83, R0.reuse ;  /* 0x0000000053537220 */ /* 0x080fe20000410000 */
[-C--:B------:R-:W-:Y:S01]  /*e210*/  FMUL.FTZ R100, R100, R0.reuse ;  /* 0x0000000064647220 */ /* 0x080fe20000410000 */
[-C--:B------:R-:W-:Y:S01]  /*e220*/  FMUL.FTZ R101, R101, R0.reuse ;  /* 0x0000000065657220 */ /* 0x080fe20000410000 */
[C---:B----4-:R-:W-:Y:S05]  /*e230*/  HMMA.16816.F32.BF16 R36, R8.reuse, R4, R36 ;  /* 0x000000040824723c */ /* 0x050fea0000041824 */
[-C--:B------:R-:W-:Y:S01]  /*e240*/  FMUL.FTZ R102, R102, R0.reuse ;  /* 0x0000000066667220 */ /* 0x080fe20000410000 */
[-C--:B------:R-:W-:Y:S01]  /*e250*/  FMUL.FTZ R103, R103, R0.reuse ;  /* 0x0000000067677220 */ /* 0x080fe20000410000 */
[-C--:B------:R-:W-:Y:S01]  /*e260*/  FMUL.FTZ R76, R87, R0.reuse ;  /* 0x00000000574c7220 */ /* 0x080fe20000410000 */
[----:B------:R-:W-:Y:S01]  /*e270*/  FMUL.FTZ R56, R56, R0 ;  /* 0x0000000038387220 */ /* 0x000fe20000410000 */
[----:B------:R-:W-:Y:S01]  /*e280*/  ISETP.GT.AND P0, PT, R123, R200, PT ;  /* 0x000000c87b00720c */ /* 0x000fe20003f04270 */
[----:B------:R-:W3:Y:S01]  /*e290*/  MUFU.TANH R68, R68 ;  /* 0x0000004400447308 */ /* 0x000ee20000002400 */
[----:B------:R-:W-:Y:S01]  /*e2a0*/  IADD3 R64, PT, PT, R70, -R209, -R64 ;  /* 0x800000d146407210 */ /* 0x000fe20007ffe840 */
[----:B------:R-:W-:Y:S01]  /*e2b0*/  HMMA.16816.F32.BF16 R52, R8, R16, R52 ;  /* 0x000000100834723c */ /* 0x000fe20000041834 */
[----:B------:R-:W-:-:S07]  /*e2c0*/  DEPBAR.LE SB0, 0x0 ;  /* 0x000080000000791a */ /* 0x000fce0000000000 */
[C---:B-1----:R-:W-:Y:S08]  /*e2d0*/  HMMA.16816.F32.BF16 R44, R8.reuse, R72, R44 ;  /* 0x00000048082c723c */ /* 0x042ff0000004182c */
[C---:B------:R-:W-:Y:S08]  /*e2e0*/  HMMA.16816.F32.BF16 R32, R8.reuse, R6, R32 ;  /* 0x000000060820723c */ /* 0x040ff00000041820 */
[C---:B------:R-:W-:Y:S08]  /*e2f0*/  HMMA.16816.F32.BF16 R48, R8.reuse, R18, R48 ;  /* 0x000000120830723c */ /* 0x040ff00000041830 */
[----:B------:R-:W-:Y:S03]  /*e300*/  HMMA.16816.F32.BF16 R40, R8, R74, R40 ;  /* 0x0000004a0828723c */ /* 0x000fe60000041828 */
[----:B------:R-:W-:Y:S01]  /*e310*/  SHF.R.U32.HI R4, RZ, 0x2, R207 ;  /* 0x00000002ff047819 */ /* 0x000fe200000116cf */
        /* <DEDUP_REMOVED lines=27> */
[-C--:B------:R-:W-:Y:S01]  /*e4d0*/  FMUL.FTZ R52, R52, R0.reuse ;  /* 0x0000000034347220 */ /* 0x080fe20000410000 */
[-C--:B------:R-:W-:Y:S01]  /*e4e0*/  FMUL.FTZ R36, R36, R0.reuse ;  /* 0x0000000024247220 */ /* 0x080fe20000410000 */
[-C--:B------:R-:W-:Y:S01]  /*e4f0*/  FMUL.FTZ R32, R32, R0.reuse ;  /* 0x0000000020207220 */ /* 0x080fe20000410000 */
[----:B------:R-:W-:Y:S01]  /*e500*/  FMUL.FTZ R0, R35, R0 ;  /* 0x0000000023007220 */ /* 0x000fe20000410000 */
[----:B------:R-:W-:Y:S01]  /*e510*/  LOP3.LUT R217, R4, 0x1f0, R71, 0xf8, !PT ;  /* 0x000001f004d97812 */ /* 0x000fe200078ef847 */
[----:B------:R1:W4:Y:S01]  /*e520*/  MUFU.TANH R17, R56 ;  /* 0x0000003800117308 */ /* 0x0003220000002400 */
[----:B------:R-:W-:-:S02]  /*e530*/  IADD3 R4, PT, PT, R2, R70, -R209 ;  /* 0x0000004602047210 */ /* 0x000fc40007ffe8d1 */
[----:B------:R-:W-:-:S05]  /*e540*/  IADD3 R217, PT, PT, R208, R217, RZ ;  /* 0x000000d9d0d97210 */ /* 0x000fca0007ffe0ff */
[----:B------:R-:W1:Y:S01]  /*e550*/  MUFU.TANH R67, R67 ;  /* 0x0000004300437308 */ /* 0x000e620000002400 */
[----:B------:R-:W-:-:S07]  /*e560*/  IADD3 R35, PT, PT, R217, R4, RZ ;  /* 0x00000004d9237210 */ /* 0x000fce0007ffe0ff */
        /* <DEDUP_REMOVED lines=52> */
[----:B------:R1:W1:Y:S01]  /*e8b0*/  MUFU.TANH R2, R0 ;  /* 0x0000000000027308 */ /* 0x0002620000002400 */
[----:B------:R-:W-:Y:S01]  /*e8c0*/  BSSY.RECONVERGENT B1, `(.L_x_5866) ;  /* 0x000006a000017945 */ /* 0x000fe20003800200 */
[----:B------:R-:W-:-:S02]  /*e8d0*/  VIMNMX R219, PT, PT, RZ, R217, !PT ;  /* 0x000000d9ffdb7248 */ /* 0x000fc40007fe0100 */
[C-C-:B------:R-:W-:Y:S02]  /*e8e0*/  VIADDMNMX R218, R35.reuse, 0x1, R70.reuse, PT ;  /* 0x0000000123da7846 */ /* 0x140fe40003800146 */
[----:B------:R-:W-:Y:S02]  /*e8f0*/  VIADDMNMX R216, R35, 0x9, R70, PT ;  /* 0x0000000923d87846 */ /* 0x000fe40003800146 */
[----:B------:R-:W-:Y:S01]  /*e900*/  VIADDMNMX R217, R217, 0x8, RZ, !PT ;  /* 0x00000008d9d97846 */ /* 0x000fe200078001ff */
        /* <DEDUP_REMOVED lines=15> */
.L_x_5869:
        /* <DEDUP_REMOVED lines=60> */
.L_x_5870:
[----:B------:R-:W-:Y:S05]  /*edc0*/  BSYNC.RECONVERGENT B0 ;  /* 0x0000000000007941 */ /* 0x000fea0003800200 */
.L_x_5868:
        /* <DEDUP_REMOVED lines=25> */
.L_x_5867:
[----:B------:R-:W-:Y:S05]  /*ef60*/  BSYNC.RECONVERGENT B1 ;  /* 0x0000000000017941 */ /* 0x000fea0003800200 */
.L_x_5866:
[----:B-1----:R-:W3:Y:S01]  /*ef70*/  LD.E R52, desc[UR4][R116.64+0xdc] ;  /* 0x0000dc0474347980 */ /* 0x002ee2000c101900 */
[----:B------:R-:W-:-:S05]  /*ef80*/  IMAD.SHL.U32 R0, R207, 0x2, RZ ;  /* 0x00000002cf007824 */ /* 0x000fca00078e00ff */
[----:B------:R-:W-:-:S05]  /*ef90*/  LOP3.LUT R0, R0, 0x6, RZ, 0xc0, !PT ;  /* 0x0000000600007812 */ /* 0x000fca00078ec0ff */
[----:B--2---:R-:W-:-:S04]  /*efa0*/  IMAD R35, R123, 0x80, R0 ;  /* 0x000000807b237824 */ /* 0x004fc800078e0200 */
[C---:B------:R-:W-:Y:S02]  /*efb0*/  VIADD R4, R35.reuse, 0x1 ;  /* 0x0000000123047836 */ /* 0x040fe40000000000 */
[C---:B------:R-:W-:Y:S02]  /*efc0*/  VIADD R0, R35.reuse, 0x8 ;  /* 0x0000000823007836 */ /* 0x040fe40000000000 */
[C---:B------:R-:W-:Y:S01]  /*efd0*/  VIADD R6, R35.reuse, 0x10 ;  /* 0x0000001023067836 */ /* 0x040fe20000000000 */
[C---:B------:R-:W-:Y:S02]  /*efe0*/  ISETP.GE.AND P1, PT, R4.reuse, R217, PT ;  /* 0x000000d90400720c */ /* 0x040fe40003f26270 */
[C---:B------:R-:W-:Y:S02]  /*eff0*/  ISETP.GE.AND P3, PT, R4.reuse, R219, PT ;  /* 0x000000db0400720c */ /* 0x040fe40003f66270 */
[C---:B------:R-:W-:Y:S02]  /*f000*/  ISETP.GE.AND P5, PT, R4.reuse, R218, PT ;  /* 0x000000da0400720c */ /* 0x040fe40003fa6270 */
[----:B------:R-:W-:Y:S01]  /*f010*/  ISETP.GE.AND P0, PT, R4, R216, PT ;  /* 0x000000d80400720c */ /* 0x000fe20003f06270 */
[----:B------:R-:W-:Y:S01]  /*f020*/  VIADD R4, R35, 0x9 ;  /* 0x0000000923047836 */ /* 0x000fe20000000000 */
[----:B------:R-:W-:-:S02]  /*f030*/  FSEL R36, R69, -INF , P1 ;  /* 0xff80000045247808 */ /* 0x000fc40000800000 */
[----:B------:R-:W-:Y:S02]  /*f040*/  ISETP.GE.AND P2, PT, R0, R219, PT ;  /* 0x000000db0000720c */ /* 0x000fe40003f46270 */
[----:B------:R-:W-:Y:S02]  /*f050*/  FSEL R68, R68, -INF , P3 ;  /* 0xff80000044447808 */ /* 0x000fe40001800000 */
[C---:B------:R-:W-:Y:S02]  /*f060*/  ISETP.GE.AND P3, PT, R0.reuse, R217, PT ;  /* 0x000000d90000720c */ /* 0x040fe40003f66270 */
[C---:B------:R-:W-:Y:S02]  /*f070*/  ISETP.GE.AND P4, PT, R0.reuse, R218, PT ;  /* 0x000000da0000720c */ /* 0x040fe40003f86270 */
[----:B------:R-:W-:Y:S02]  /*f080*/  ISETP.GE.AND P6, PT, R0, R216, PT ;  /* 0x000000d80000720c */ /* 0x000fe40003fc6270 */
[----:B------:R-:W-:-:S02]  /*f090*/  FSEL R36, R36, -INF , !P0 ;  /* 0xff80000024247808 */ /* 0x000fc40004000000 */
[----:B------:R-:W-:Y:S02]  /*f0a0*/  FSEL R0, R68, -INF , !P5 ;  /* 0xff80000044007808 */ /* 0x000fe40006800000 */
[----:B------:R-:W-:Y:S02]  /*f0b0*/  ISETP.GE.AND P0, PT, R4, R217, PT ;  /* 0x000000d90400720c */ /* 0x000fe40003f06270 */
[----:B------:R-:W-:Y:S02]  /*f0c0*/  FSEL R42, R104, -INF , P2 ;  /* 0xff800000682a7808 */ /* 0x000fe40001000000 */
[C---:B------:R-:W-:Y:S02]  /*f0d0*/  ISETP.GE.AND P1, PT, R4.reuse, R219, PT ;  /* 0x000000db0400720c */ /* 0x040fe40003f26270 */
[C---:B------:R-:W-:Y:S02]  /*f0e0*/  ISETP.GE.AND P5, PT, R4.reuse, R218, PT ;  /* 0x000000da0400720c */ /* 0x040fe40003fa6270 */
[----:B------:R-:W-:Y:S01]  /*f0f0*/  ISETP.GE.AND P2, PT, R4, R216, PT ;  /* 0x000000d80400720c */ /* 0x000fe20003f46270 */
[----:B------:R-:W-:Y:S01]  /*f100*/  VIADD R4, R35, 0x11 ;  /* 0x0000001123047836 */ /* 0x000fe20000000000 */
[----:B------:R-:W-:-:S02]  /*f110*/  FSEL R46, R93, -INF , P3 ;  /* 0xff8000005d2e7808 */ /* 0x000fc40001800000 */
[----:B------:R-:W-:Y:S02]  /*f120*/  FSEL R38, R105, -INF , P0 ;  /* 0xff80000069267808 */ /* 0x000fe40000000000 */
[----:B------:R-:W-:Y:S02]  /*f130*/  FSEL R42, R42, -INF , !P4 ;  /* 0xff8000002a2a7808 */ /* 0x000fe40006000000 */
[----:B------:R-:W-:Y:S02]  /*f140*/  ISETP.GE.AND P3, PT, R6, R219, PT ;  /* 0x000000db0600720c */ /* 0x000fe40003f66270 */
[----:B------:R-:W-:Y:S02]  /*f150*/  FSEL R68, R92, -INF , P1 ;  /* 0xff8000005c447808 */ /* 0x000fe40000800000 */
[----:B------:R-:W-:Y:S02]  /*f160*/  FSEL R46, R46, -INF , !P6 ;  /* 0xff8000002e2e7808 */ /* 0x000fe40007000000 */
[----:B------:R-:W-:-:S02]  /*f170*/  ISETP.GE.AND P4, PT, R6, R218, PT ;  /* 0x000000da0600720c */ /* 0x000fc40003f86270 */
[C---:B------:R-:W-:Y:S02]  /*f180*/  ISETP.GE.AND P1, PT, R6.reuse, R217, PT ;  /* 0x000000d90600720c */ /* 0x040fe40003f26270 */
[----:B------:R-:W-:Y:S01]  /*f190*/  ISETP.GE.AND P6, PT, R6, R216, PT ;  /* 0x000000d80600720c */ /* 0x000fe20003fc6270 */
[----:B------:R-:W-:Y:S01]  /*f1a0*/  VIADD R6, R35, 0x18 ;  /* 0x0000001823067836 */ /* 0x000fe20000000000 */
[----:B------:R-:W-:Y:S02]  /*f1b0*/  ISETP.GE.AND P0, PT, R4, R219, PT ;  /* 0x000000db0400720c */ /* 0x000fe40003f06270 */
[----:B------:R-:W-:Y:S02]  /*f1c0*/  FSEL R38, R38, -INF , !P2 ;  /* 0xff80000026267808 */ /* 0x000fe40005000000 */
[----:B------:R-:W-:Y:S02]  /*f1d0*/  FSEL R68, R68, -INF , !P5 ;  /* 0xff80000044447808 */ /* 0x000fe40006800000 */
[----:B------:R-:W-:-:S02]  /*f1e0*/  ISETP.GE.AND P2, PT, R4, R217, PT ;  /* 0x000000d90400720c */ /* 0x000fc40003f46270 */
[----:B------:R-:W-:Y:S02]  /*f1f0*/  FSEL R22, R106, -INF , P3 ;  /* 0xff8000006a167808 */ /* 0x000fe40001800000 */
[C---:B------:R-:W-:Y:S02]  /*f200*/  ISETP.GE.AND P5, PT, R4.reuse, R218, PT ;  /* 0x000000da0400720c */ /* 0x040fe40003fa6270 */
[----:B------:R-:W-:Y:S01]  /*f210*/  ISETP.GE.AND P3, PT, R4, R216, PT ;  /* 0x000000d80400720c */ /* 0x000fe20003f66270 */
[----:B------:R-:W-:Y:S01]  /*f220*/  VIADD R4, R35, 0x19 ;  /* 0x0000001923047836 */ /* 0x000fe20000000000 */
[----:B------:R-:W-:Y:S02]  /*f230*/  FSEL R14, R95, -INF , P1 ;  /* 0xff8000005f0e7808 */ /* 0x000fe40000800000 */
[----:B------:R-:W-:Y:S02]  /*f240*/  FSEL R94, R94, -INF , P0 ;  /* 0xff8000005e5e7808 */ /* 0x000fe40000000000 */
[----:B------:R-:W-:-:S02]  /*f250*/  ISETP.GE.AND P1, PT, R6, R219, PT ;  /* 0x000000db0600720c */ /* 0x000fc40003f26270 */
[----:B------:R-:W-:Y:S02]  /*f260*/  ISETP.GE.AND P0, PT, R6, R217, PT ;  /* 0x000000d90600720c */ /* 0x000fe40003f06270 */
[----:B------:R-:W-:Y:S01]  /*f270*/  FSEL R12, R107, -INF , P2 ;  /* 0xff8000006b0c7808 */ /* 0x000fe20001000000 */
[----:B------:R-:W-:Y:S01]  /*f280*/  VIADD R8, R35, 0x20 ;  /* 0x0000002023087836 */ /* 0x000fe20000000000 */
[----:B------:R-:W-:Y:S02]  /*f290*/  FSEL R22, R22, -INF , !P4 ;  /* 0xff80000016167808 */ /* 0x000fe40006000000 */
[----:B------:R-:W-:Y:S02]  /*f2a0*/  FSEL R14, R14, -INF , !P6 ;  /* 0xff8000000e0e7808 */ /* 0x000fe40007000000 */
[C---:B------:R-:W-:Y:S02]  /*f2b0*/  ISETP.GE.AND P4, PT, R6.reuse, R218, PT ;  /* 0x000000da0600720c */ /* 0x040fe40003f86270 */
[----:B------:R-:W-:-:S02]  /*f2c0*/  ISETP.GE.AND P6, PT, R6, R216, PT ;  /* 0x000000d80600720c */ /* 0x000fc40003fc6270 */
[----:B------:R-:W-:Y:S02]  /*f2d0*/  ISETP.GE.AND P2, PT, R4, R219, PT ;  /* 0x000000db0400720c */ /* 0x000fe40003f46270 */
[----:B------:R-:W-:Y:S02]  /*f2e0*/  FSEL R88, R88, -INF , P1 ;  /* 0xff80000058587808 */ /* 0x000fe40000800000 */
[----:B------:R-:W-:Y:S02]  /*f2f0*/  FSEL R10, R90, -INF , P0 ;  /* 0xff8000005a0a7808 */ /* 0x000fe40000000000 */
[----:B------:R-:W-:Y:S02]  /*f300*/  FSEL R12, R12, -INF , !P3 ;  /* 0xff8000000c0c7808 */ /* 0x000fe40005800000 */
[----:B------:R-:W-:Y:S02]  /*f310*/  FSEL R6, R94, -INF , !P5 ;  /* 0xff8000005e067808 */ /* 0x000fe40006800000 */
[----:B------:R-:W-:-:S02]  /*f320*/  ISETP.GE.AND P3, PT, R4, R217, PT ;  /* 0x000000d90400720c */ /* 0x000fc40003f66270 */
[C---:B------:R-:W-:Y:S02]  /*f330*/  ISETP.GE.AND P5, PT, R4.reuse, R218, PT ;  /* 0x000000da0400720c */ /* 0x040fe40003fa6270 */
[----:B------:R-:W-:Y:S02]  /*f340*/  ISETP.GE.AND P1, PT, R4, R216, PT ;  /* 0x000000d80400720c */ /* 0x000fe40003f26270 */
        /* <DEDUP_REMOVED lines=23> */
[-C--:B------:R-:W-:Y:S01]  /*f4c0*/  ISETP.GE.AND P0, PT, R28, R217.reuse, PT ;  /* 0x000000d91c00720c */ /* 0x080fe20003f06270 */
[----:B------:R-:W-:Y:S01]  /*f4d0*/  VIADD R45, R35, 0x30 ;  /* 0x00000030232d7836 */ /* 0x000fe20000000000 */
[----:B------:R-:W-:Y:S02]  /*f4e0*/  FSEL R34, R34, -INF , !P4 ;  /* 0xff80000022227808 */ /* 0x000fe40006000000 */
[----:B------:R-:W-:Y:S02]  /*f4f0*/  FSEL R32, R32, -INF , !P6 ;  /* 0xff80000020207808 */ /* 0x000fe40007000000 */
[C---:B------:R-:W-:Y:S02]  /*f500*/  ISETP.GE.AND P3, PT, R30.reuse, R217, PT ;  /* 0x000000d91e00720c */ /* 0x040fe40003f66270 */
[C---:B------:R-:W-:Y:S02]  /*f510*/  ISETP.GE.AND P4, PT, R30.reuse, R218, PT ;  /* 0x000000da1e00720c */ /* 0x040fe40003f86270 */
[----:B------:R-:W-:-:S02]  /*f520*/  ISETP.GE.AND P6, PT, R30, R216, PT ;  /* 0x000000d81e00720c */ /* 0x000fc40003fc6270 */
[----:B------:R-:W-:Y:S01]  /*f530*/  ISETP.GE.AND P1, PT, R28, R219, PT ;  /* 0x000000db1c00720c */ /* 0x000fe20003f26270 */
[----:B------:R-:W-:Y:S01]  /*f540*/  VIADD R43, R35, 0x31 ;  /* 0x00000031232b7836 */ /* 0x000fe20000000000 */
[----:B------:R-:W-:Y:S02]  /*f550*/  FSEL R220, R97, -INF , !P5 ;  /* 0xff80000061dc7808 */ /* 0x000fe40006800000 */
[----:B------:R-:W-:Y:S02]  /*f560*/  FSEL R30, R80, -INF , P2 ;  /* 0xff800000501e7808 */ /* 0x000fe40001000000 */
[C---:B------:R-:W-:Y:S02]  /*f570*/  ISETP.GE.AND P5, PT, R28.reuse, R218, PT ;  /* 0x000000da1c00720c */ /* 0x040fe40003fa6270 */
[----:B------:R-:W-:Y:S02]  /*f580*/  ISETP.GE.AND P2, PT, R28, R216, PT ;  /* 0x000000d81c00720c */ /* 0x000fe40003f46270 */
[----:B------:R-:W-:-:S02]  /*f590*/  FSEL R83, R83, -INF , P0 ;  /* 0xff80000053537808 */ /* 0x000fc40000000000 */
[----:B------:R-:W-:Y:S02]  /*f5a0*/  FSEL R28, R82, -INF , P3 ;  /* 0xff800000521c7808 */ /* 0x000fe40001800000 */
[----:B------:R-:W-:Y:S02]  /*f5b0*/  FSEL R81, R81, -INF , P1 ;  /* 0xff80000051517808 */ /* 0x000fe40000800000 */
[C---:B------:R-:W-:Y:S02]  /*f5c0*/  ISETP.GE.AND P3, PT, R45.reuse, R219, PT ;  /* 0x000000db2d00720c */ /* 0x040fe40003f66270 */
[----:B------:R-:W-:Y:S02]  /*f5d0*/  ISETP.GE.AND P1, PT, R45, R217, PT ;  /* 0x000000d92d00720c */ /* 0x000fe40003f26270 */
[----:B------:R-:W-:Y:S02]  /*f5e0*/  FSEL R186, R83, -INF , !P2 ;  /* 0xff80000053ba7808 */ /* 0x000fe40005000000 */
[----:B------:R-:W-:-:S02]  /*f5f0*/  FSEL R30, R30, -INF , !P4 ;  /* 0xff8000001e1e7808 */ /* 0x000fc40006000000 */
[----:B------:R-:W-:Y:S02]  /*f600*/  FSEL R28, R28, -INF , !P6 ;  /* 0xff8000001c1c7808 */ /* 0x000fe40007000000 */
[----:B------:R-:W-:Y:S02]  /*f610*/  ISETP.GE.AND P2, PT, R43, R217, PT ;  /* 0x000000d92b00720c */ /* 0x000fe40003f46270 */
[C---:B------:R-:W-:Y:S02]  /*f620*/  ISETP.GE.AND P4, PT, R45.reuse, R218, PT ;  /* 0x000000da2d00720c */ /* 0x040fe40003f86270 */
[----:B------:R-:W-:Y:S01]  /*f630*/  ISETP.GE.AND P6, PT, R45, R216, PT ;  /* 0x000000d82d00720c */ /* 0x000fe20003fc6270 */
[----:B------:R-:W-:Y:S01]  /*f640*/  VIADD R45, R35, 0x38 ;  /* 0x00000038232d7836 */ /* 0x000fe20000000000 */
[----:B------:R-:W-:Y:S02]  /*f650*/  FSEL R190, R81, -INF , !P5 ;  /* 0xff80000051be7808 */ /* 0x000fe40006800000 */
[----:B------:R-:W-:-:S02]  /*f660*/  ISETP.GE.AND P0, PT, R43, R219, PT ;  /* 0x000000db2b00720c */ /* 0x000fc40003f06270 */
[----:B------:R-:W-:Y:S02]  /*f670*/  FSEL R100, R100, -INF , P3 ;  /* 0xff80000064647808 */ /* 0x000fe40001800000 */
[----:B------:R-:W-:Y:S02]  /*f680*/  FSEL R102, R102, -INF , P1 ;  /* 0xff80000066667808 */ /* 0x000fe40000800000 */
[C---:B------:R-:W-:Y:S02]  /*f690*/  ISETP.GE.AND P5, PT, R43.reuse, R218, PT ;  /* 0x000000da2b00720c */ /* 0x040fe40003fa6270 */
[----:B------:R-:W-:Y:S01]  /*f6a0*/  ISETP.GE.AND P3, PT, R43, R216, PT ;  /* 0x000000d82b00720c */ /* 0x000fe20003f66270 */
[----:B------:R-:W-:Y:S01]  /*f6b0*/  VIADD R43, R35, 0x39 ;  /* 0x00000039232b7836 */ /* 0x000fe20000000000 */
[----:B------:R-:W-:Y:S02]  /*f6c0*/  FSEL R103, R103, -INF , P2 ;  /* 0xff80000067677808 */ /* 0x000fe40001000000 */
        /* <DEDUP_REMOVED lines=21> */
[----:B------:R-:W-:Y:S02]  /*f820*/  FSEL R136, R115, -INF , !P1 ;  /* 0xff80000073887808 */ /* 0x000fe40004800000 */
[----:B------:R-:W-:-:S02]  /*f830*/  FSEL R176, R24, -INF , P0 ;  /* 0xff80000018b07808 */ /* 0x000fc40000000000 */
[C---:B------:R-:W-:Y:S02]  /*f840*/  ISETP.GE.AND P3, PT, R43.reuse, R219, PT ;  /* 0x000000db2b00720c */ /* 0x040fe40003f66270 */
[C---:B------:R-:W-:Y:S02]  /*f850*/  ISETP.GE.AND P5, PT, R43.reuse, R218, PT ;  /* 0x000000da2b00720c */ /* 0x040fe40003fa6270 */
[CC--:B------:R-:W-:Y:S02]  /*f860*/  ISETP.GE.AND P1, PT, R43.reuse, R217.reuse, PT ;  /* 0x000000d92b00720c */ /* 0x0c0fe40003f26270 */
[----:B------:R-:W-:Y:S01]  /*f870*/  ISETP.GE.AND P0, PT, R43, R216, PT ;  /* 0x000000d82b00720c */ /* 0x000fe20003f06270 */
[----:B------:R-:W-:Y:S01]  /*f880*/  VIADD R43, R35, 0x48 ;  /* 0x00000048232b7836 */ /* 0x000fe20000000000 */
[----:B------:R-:W-:Y:S01]  /*f890*/  ISETP.GE.AND P2, PT, R45, R217, PT ;  /* 0x000000d92d00720c */ /* 0x000fe20003f46270 */
[----:B------:R-:W-:Y:S01]  /*f8a0*/  VIADD R24, R35, 0x49 ;  /* 0x0000004923187836 */ /* 0x000fe20000000000 */
[----:B------:R-:W-:-:S02]  /*f8b0*/  FSEL R182, R112, -INF , !P4 ;  /* 0xff80000070b67808 */ /* 0x000fc40006000000 */
[----:B------:R-:W-:Y:S02]  /*f8c0*/  FSEL R84, R84, -INF , P2 ;  /* 0xff80000054547808 */ /* 0x000fe40001000000 */
[----:B------:R-:W-:Y:S02]  /*f8d0*/  ISETP.GE.AND P2, PT, R43, R219, PT ;  /* 0x000000db2b00720c */ /* 0x000fe40003f46270 */
[----:B------:R-:W-:Y:S02]  /*f8e0*/  FSEL R25, R25, -INF , P3 ;  /* 0xff80000019197808 */ /* 0x000fe40001800000 */
[----:B------:R-:W-:Y:S02]  /*f8f0*/  FSEL R76, R76, -INF , P1 ;  /* 0xff8000004c4c7808 */ /* 0x000fe40000800000 */
[----:B------:R-:W-:Y:S02]  /*f900*/  ISETP.GE.AND P4, PT, R45, R218, PT ;  /* 0x000000da2d00720c */ /* 0x000fe40003f86270 */
[----:B------:R-:W-:-:S02]  /*f910*/  FSEL R178, R114, -INF , !P6 ;  /* 0xff80000072b27808 */ /* 0x000fc40007000000 */
[----:B------:R-:W-:Y:S02]  /*f920*/  FSEL R150, R25, -INF , !P5 ;  /* 0xff80000019967808 */ /* 0x000fe40006800000 */
[----:B------:R-:W-:Y:S02]  /*f930*/  FSEL R154, R76, -INF , !P0 ;  /* 0xff8000004c9a7808 */ /* 0x000fe40004000000 */
[----:B------:R-:W-:Y:S02]  /*f940*/  FSEL R152, R17, -INF , P2 ;  /* 0xff80000011987808 */ /* 0x000fe40001000000 */
[----:B------:R-:W-:Y:S02]  /*f950*/  ISETP.GE.AND P6, PT, R45, R216, PT ;  /* 0x000000d82d00720c */ /* 0x000fe40003fc6270 */
[----:B------:R-:W-:Y:S02]  /*f960*/  FSEL R176, R176, -INF , !P4 ;  /* 0xff800000b0b07808 */ /* 0x000fe40006000000 */
[----:B------:R-:W-:-:S02]  /*f970*/  ISETP.GE.AND P1, PT, R24, R219, PT ;  /* 0x000000db1800720c */ /* 0x000fc40003f26270 */
[C---:B------:R-:W-:Y:S02]  /*f980*/  ISETP.GE.AND P5, PT, R24.reuse, R218, PT ;  /* 0x000000da1800720c */ /* 0x040fe40003fa6270 */
[CC--:B------:R-:W-:Y:S02]  /*f990*/  ISETP.GE.AND P0, PT, R24.reuse, R217.reuse, PT ;  /* 0x000000d91800720c */ /* 0x0c0fe40003f06270 */
[----:B------:R-:W-:Y:S01]  /*f9a0*/  ISETP.GE.AND P2, PT, R24, R216, PT ;  /* 0x000000d81800720c */ /* 0x000fe20003f46270 */
[----:B------:R-:W-:Y:S01]  /*f9b0*/  VIADD R24, R35, 0x50 ;  /* 0x0000005023187836 */ /* 0x000fe20000000000 */
[C---:B------:R-:W-:Y:S02]  /*f9c0*/  ISETP.GE.AND P4, PT, R43.reuse, R218, PT ;  /* 0x000000da2b00720c */ /* 0x040fe40003f86270 */
[----:B------:R-:W-:Y:S02]  /*f9d0*/  ISETP.GE.AND P3, PT, R43, R217, PT ;  /* 0x000000d92b00720c */ /* 0x000fe40003f66270 */
        /* <DEDUP_REMOVED lines=10> */
[----:B------:R-:W-:Y:S02]  /*fa80*/  FSEL R174, R16, -INF , !P5 ;  /* 0xff80000010ae7808 */ /* 0x000fe40006800000 */
[----:B------:R-:W-:Y:S02]  /*fa90*/  FSEL R158, R27, -INF , !P2 ;  /* 0xff8000001b9e7808 */ /* 0x000fe40005000000 */
[----:B------:R-:W-:Y:S02]  /*faa0*/  FSEL R26, R56, -INF , P4 ;  /* 0xff800000381a7808 */ /* 0x000fe40002000000 */
[C---:B------:R-:W-:Y:S02]  /*fab0*/  ISETP.GE.AND P0, PT, R17.reuse, R219, PT ;  /* 0x000000db1100720c */ /* 0x040fe40003f06270 */
[----:B------:R-:W-:-:S02]  /*fac0*/  ISETP.GE.AND P5, PT, R17, R218, PT ;  /* 0x000000da1100720c */ /* 0x000fc40003fa6270 */
[C---:B------:R-:W-:Y:S02]  /*fad0*/  ISETP.GE.AND P2, PT, R17.reuse, R217, PT ;  /* 0x000000d91100720c */ /* 0x040fe40003f46270 */
[----:B------:R-:W-:Y:S01]  /*fae0*/  ISETP.GE.AND P4, PT, R17, R216, PT ;  /* 0x000000d81100720c */ /* 0x000fe20003f86270 */
[----:B------:R-:W-:Y:S01]  /*faf0*/  VIADD R17, R35, 0x58 ;  /* 0x0000005823117836 */ /* 0x000fe20000000000 */
[C---:B------:R-:W-:Y:S02]  /*fb00*/  ISETP.GE.AND P3, PT, R24.reuse, R218, PT ;  /* 0x000000da1800720c */ /* 0x040fe40003f66270 */
[----:B------:R-:W-:Y:S02]  /*fb10*/  ISETP.GE.AND P6, PT, R24, R216, PT ;  /* 0x000000d81800720c */ /* 0x000fe40003fc6270 */
        /* <DEDUP_REMOVED lines=9> */
[----:B------:R-:W-:Y:S01]  /*fbb0*/  FSEL R53, R53, -INF , P2 ;  /* 0xff80000035357808 */ /* 0x000fe20001000000 */
[----:B------:R-:W-:Y:S01]  /*fbc0*/  VIADD R16, R35, 0x59 ;  /* 0x0000005923107836 */ /* 0x000fe20000000000 */
[----:B------:R-:W-:-:S02]  /*fbd0*/  FSEL R48, R48, -INF , P3 ;  /* 0xff80000030307808 */ /* 0x000fc40001800000 */
[----:B------:R-:W-:Y:S02]  /*fbe0*/  FSEL R50, R50, -INF , P0 ;  /* 0xff80000032327808 */ /* 0x000fe40000000000 */
[-C--:B------:R-:W-:Y:S02]  /*fbf0*/  ISETP.GE.AND P0, PT, R17, R219.reuse, PT ;  /* 0x000000db1100720c */ /* 0x080fe40003f06270 */
[----:B------:R-:W-:Y:S02]  /*fc00*/  FSEL R24, R18, -INF , !P5 ;  /* 0xff80000012187808 */ /* 0x000fe40006800000 */
[----:B------:R-:W-:Y:S02]  /*fc10*/  FSEL R162, R53, -INF , !P4 ;  /* 0xff80000035a27808 */ /* 0x000fe40006000000 */
[C---:B------:R-:W-:Y:S02]  /*fc20*/  ISETP.GE.AND P2, PT, R16.reuse, R219, PT ;  /* 0x000000db1000720c */ /* 0x040fe40003f46270 */
[----:B------:R-:W-:-:S02]  /*fc30*/  ISETP.GE.AND P5, PT, R16, R218, PT ;  /* 0x000000da1000720c */ /* 0x000fc40003fa6270 */
[C---:B------:R-:W-:Y:S02]  /*fc40*/  ISETP.GE.AND P4, PT, R16.reuse, R217, PT ;  /* 0x000000d91000720c */ /* 0x040fe40003f86270 */
[----:B------:R-:W-:Y:S01]  /*fc50*/  ISETP.GE.AND P3, PT, R16, R216, PT ;  /* 0x000000d81000720c */ /* 0x000fe20003f66270 */
[----:B------:R-:W-:Y:S01]  /*fc60*/  VIADD R16, R35, 0x61 ;  /* 0x0000006123107836 */ /* 0x000fe20000000000 */
[----:B------:R-:W-:Y:S02]  /*fc70*/  FSEL R170, R48, -INF , !P1 ;  /* 0xff80000030aa7808 */ /* 0x000fe40004800000 */
[----:B------:R-:W-:Y:S02]  /*fc80*/  ISETP.GE.AND P1, PT, R17, R218, PT ;  /* 0x000000da1100720c */ /* 0x000fe40003f26270 */
[----:B------:R-:W-:Y:S02]  /*fc90*/  FSEL R13, R13, -INF , P0 ;  /* 0xff8000000d0d7808 */ /* 0x000fe40000000000 */
[----:B------:R-:W-:-:S02]  /*fca0*/  FSEL R160, R50, -INF , !P6 ;  /* 0xff80000032a07808 */ /* 0x000fc40007000000 */
[-C--:B------:R-:W-:Y:S02]  /*fcb0*/  ISETP.GE.AND P6, PT, R17, R217.reuse, PT ;  /* 0x000000d91100720c */ /* 0x080fe40003fc6270 */
[----:B------:R-:W-:Y:S02]  /*fcc0*/  ISETP.GE.AND P0, PT, R16, R217, PT ;  /* 0x000000d91000720c */ /* 0x000fe40003f06270 */
[----:B------:R-:W-:Y:S02]  /*fcd0*/  FSEL R148, R13, -INF , !P1 ;  /* 0xff8000000d947808 */ /* 0x000fe40004800000 */
[----:B------:R-:W-:Y:S02]  /*fce0*/  ISETP.GE.AND P1, PT, R35, R219, PT ;  /* 0x000000db2300720c */ /* 0x000fe40003f26270 */
[----:B------:R-:W-:Y:S02]  /*fcf0*/  FSEL R49, R49, -INF , P2 ;  /* 0xff80000031317808 */ /* 0x000fe40001000000 */
[----:B------:R-:W-:-:S02]  /*fd00*/  FSEL R29, R29, -INF , P4 ;  /* 0xff8000001d1d7808 */ /* 0x000fc40002000000 */
[----:B------:R-:W-:Y:S02]  /*fd10*/  FSEL R44, R44, -INF , P6 ;  /* 0xff8000002c2c7808 */ /* 0x000fe40003000000 */
[----:B------:R-:W-:Y:S02]  /*fd20*/  FSEL R138, R15, -INF , P0 ;  /* 0xff8000000f8a7808 */ /* 0x000fe40000000000 */
[----:B------:R-:W-:Y:S02]  /*fd30*/  ISETP.GE.AND P6, PT, R35, R218, PT ;  /* 0x000000da2300720c */ /* 0x000fe40003fc6270 */
[----:B------:R-:W-:Y:S02]  /*fd40*/  FSEL R15, R66, -INF , P1 ;  /* 0xff800000420f7808 */ /* 0x000fe40000800000 */
[----:B------:R-:W-:Y:S02]  /*fd50*/  FSEL R166, R49, -INF , !P5 ;  /* 0xff80000031a67808 */ /* 0x000fe40006800000 */
[----:B------:R-:W-:-:S02]  /*fd60*/  ISETP.GE.AND P5, PT, R16, R219, PT ;  /* 0x000000db1000720c */ /* 0x000fc40003fa6270 */
[----:B------:R-:W-:Y:S02]  /*fd70*/  FSEL R156, R29, -INF , !P3 ;  /* 0xff8000001d9c7808 */ /* 0x000fe40005800000 */
[C---:B------:R-:W-:Y:S02]  /*fd80*/  ISETP.GE.AND P4, PT, R16.reuse, R218, PT ;  /* 0x000000da1000720c */ /* 0x040fe40003f86270 */
[-C--:B------:R-:W-:Y:S01]  /*fd90*/  ISETP.GE.AND P3, PT, R16, R216.reuse, PT ;  /* 0x000000d81000720c */ /* 0x080fe20003f66270 */
[----:B------:R-:W-:Y:S01]  /*fda0*/  VIADD R16, R35, 0x68 ;  /* 0x0000006823107836 */ /* 0x000fe20000000000 */
[----:B------:R-:W-:Y:S01]  /*fdb0*/  FSEL R15, R15, -INF , !P6 ;  /* 0xff8000000f0f7808 */ /* 0x000fe20007000000 */
[----:B------:R-:W-:Y:S01]  /*fdc0*/  VIADD R13, R35, 0x69 ;  /* 0x00000069230d7836 */ /* 0x000fe20000000000 */
[----:B------:R-:W-:Y:S02]  /*fdd0*/  ISETP.GE.AND P2, PT, R17, R216, PT ;  /* 0x000000d81100720c */ /* 0x000fe40003f46270 */
[----:B------:R-:W-:-:S02]  /*fde0*/  FSEL R31, R31, -INF , P5 ;  /* 0xff8000001f1f7808 */ /* 0x000fc40002800000 */
[----:B------:R-:W-:Y:S02]  /*fdf0*/  FMNMX3.FTZ R17, R15, R0, R42, !PT ;  /* 0x000000000f117276 */ /* 0x000fe4000781002a */
[-C--:B------:R-:W-:Y:S02]  /*fe00*/  ISETP.GE.AND P5, PT, R16, R219.reuse, PT ;  /* 0x000000db1000720c */ /* 0x080fe40003fa6270 */
[----:B------:R-:W-:Y:S02]  /*fe10*/  FSEL R140, R44, -INF , !P2 ;  /* 0xff8000002c8c7808 */ /* 0x000fe40005000000 */
[----:B------:R-:W-:Y:S02]  /*fe20*/  FSEL R146, R31, -INF , !P4 ;  /* 0xff8000001f927808 */ /* 0x000fe40006000000 */
[----:B------:R-:W-:Y:S02]  /*fe30*/  FSEL R138, R138, -INF , !P3 ;  /* 0xff8000008a8a7808 */ /* 0x000fe40005800000 */
[----:B------:R-:W-:-:S02]  /*fe40*/  ISETP.GE.AND P2, PT, R13, R219, PT ;  /* 0x000000db0d00720c */ /* 0x000fc40003f46270 */
[C---:B------:R-:W-:Y:S02]  /*fe50*/  ISETP.GE.AND P4, PT, R13.reuse, R218, PT ;  /* 0x000000da0d00720c */ /* 0x040fe40003f86270 */
[C---:B------:R-:W-:Y:S02]  /*fe60*/  ISETP.GE.AND P3, PT, R13.reuse, R217, PT ;  /* 0x000000d90d00720c */ /* 0x040fe40003f66270 */
[----:B------:R-:W-:Y:S02]  /*fe70*/  ISETP.GE.AND P6, PT, R13, R216, PT ;  /* 0x000000d80d00720c */ /* 0x000fe40003fc6270 */
[----:B------:R-:W-:Y:S02]  /*fe80*/  FMNMX3.FTZ R13, R17, R68, R22, !PT ;  /* 0x00000044110d7276 */ /* 0x000fe40007810016 */
[----:B------:R-:W-:Y:S02]  /*fe90*/  ISETP.GE.AND P0, PT, R16, R218, PT ;  /* 0x000000da1000720c */ /* 0x000fe40003f06270 */
[----:B------:R-:W-:-:S02]  /*fea0*/  FSEL R40, R40, -INF , P5 ;  /* 0xff80000028287808 */ /* 0x000fc40002800000 */
[----:B------:R-:W-:Y:S02]  /*feb0*/  FMNMX3.FTZ R13, R13, R6, R4, !PT ;  /* 0x000000060d0d7276 */ /* 0x000fe40007810004 */
[-C--:B------:R-:W-:Y:S02]  /*fec0*/  ISETP.GE.AND P5, PT, R16, R217.reuse, PT ;  /* 0x000000d91000720c */ /* 0x080fe40003fa6270 */
[----:B------:R-:W-:Y:S02]  /*fed0*/  FSEL R144, R40, -INF , !P0 ;  /* 0xff80000028907808 */ /* 0x000fe40004000000 */
[----:B------:R-:W-:Y:S02]  /*fee0*/  ISETP.GE.AND P0, PT, R35, R217, PT ;  /* 0x000000d92300720c */ /* 0x000fe40003f06270 */
[----:B------:R-:W-:Y:S02]  /*fef0*/  FMNMX3.FTZ R13, R13, R20, R34, !PT ;  /* 0x000000140d0d7276 */ /* 0x000fe40007810022 */
[----:B------:R-:W-:-:S02]  /*ff00*/  FSEL R23, R23, -INF , P5 ;  /* 0xff80000017177808 */ /* 0x000fc40002800000 */
[----:B------:R-:W-:Y:S02]  /*ff10*/  ISETP.GE.AND P5, PT, R35, R216, PT ;  /* 0x000000d82300720c */ /* 0x000fe40003fa6270 */
[----:B------:R-:W-:Y:S02]  /*ff20*/  FSEL R67, R67, -INF , P0 ;  /* 0xff80000043437808 */ /* 0x000fe40000000000 */
[----:B------:R-:W-:Y:S02]  /*ff30*/  FMNMX3.FTZ R19, R13, R220, R30, !PT ;  /* 0x000000dc0d137276 */ /* 0x000fe4000781001e */
[----:B------:R-:W-:Y:S02]  /*ff40*/  ISETP.GE.AND P1, PT, R16, R216, PT ;  /* 0x000000d81000720c */ /* 0x000fe40003f26270 */
[----:B------:R-:W-:Y:S02]  /*ff50*/  FSEL R13, R67, -INF , !P5 ;  /* 0xff800000430d7808 */ /* 0x000fe40006800000 */
[----:B------:R-:W-:-:S02]  /*ff60*/  FMNMX3.FTZ R19, R19, R190, R184, !PT ;  /* 0x000000be13137276 */ /* 0x000fc400078100b8 */
[----:B------:R-:W-:Y:S02]  /*ff70*/  FSEL R21, R21, -INF , P2 ;  /* 0xff80000015157808 */ /* 0x000fe40001000000 */
[----:B------:R-:W-:Y:S02]  /*ff80*/  FSEL R134, R23, -INF , !P1 ;  /* 0xff80000017867808 */ /* 0x000fe40004800000 */
[----:B------:R-:W-:Y:S02]  /*ff90*/  FMNMX3.FTZ R23, R13, R36, R46, !PT ;  /* 0x000000240d177276 */ /* 0x000fe4000781002e */
[----:B------:R-:W-:Y:S02]  /*ffa0*/  FMNMX3.FTZ R19, R19, R126, R182, !PT ;  /* 0x0000007e13137276 */ /* 0x000fe400078100b6 */
[----:B------:R-:W-:Y:S02]  /*ffb0*/  FSEL R142, R21, -INF , !P4 ;  /* 0xff800000158e7808 */ /* 0x000fe40006000000 */
[----:B------:R-:W-:Y:S01]  /*ffc0*/  FMNMX3.FTZ R21, R23, R38, R14, !PT ;  /* 0x0000002617157276 */ /* 0x000fe2000781000e */
[----:B------:R-:W-:Y:S01]  /*ffd0*/  VIADD R17, R35, 0x71 ;  /* 0x0000007123117836 */ /* 0x000fe20000000000 */
[----:B------:R-:W-:Y:S01]  /*ffe0*/  FMNMX3.FTZ R19, R19, R128, R176, !PT ;  /* 0x0000008013137276 */ /* 0x000fe200078100b0 */
[----:B------:R-:W-:Y:S01]  /*fff0*/  VIADD R16, R35, 0x70 ;  /* 0x0000007023107836 */ /* 0x000fe20000000000 */
[----:B------:R-:W-:-:S02]  /*10000*/  FMNMX3.FTZ R21, R21, R12, R10, !PT ;  /* 0x0000000c15157276 */ /* 0x000fc4000781000a */
[----:B------:R-:W-:Y:S02]  /*10010*/  FMNMX3.FTZ R19, R19, R150, R152, !PT ;  /* 0x0000009613137276 */ /* 0x000fe40007810098 */
[-C--:B------:R-:W-:Y:S02]  /*10020*/  ISETP.GE.AND P4, PT, R17, R219.reuse, PT ;  /* 0x000000db1100720c */ /* 0x080fe40003f86270 */
[C---:B------:R-:W-:Y:S02]  /*10030*/  ISETP.GE.AND P2, PT, R16.reuse, R219, PT ;  /* 0x000000db1000720c */ /* 0x040fe40003f46270 */
[----:B------:R-:W-:Y:S02]  /*10040*/  FMNMX3.FTZ R21, R21, R8, R32, !PT ;  /* 0x0000000815157276 */ /* 0x000fe40007810020 */
[----:B------:R-:W-:Y:S02]  /*10050*/  FMNMX3.FTZ R19, R19, R174, R26, !PT ;  /* 0x000000ae13137276 */ /* 0x000fe4000781001a */
[----:B------:R-:W-:-:S02]  /*10060*/  ISETP.GE.AND P1, PT, R16, R218, PT ;  /* 0x000000da1000720c */ /* 0x000fc40003f26270 */
[C---:B------:R-:W-:Y:S02]  /*10070*/  ISETP.GE.AND P0, PT, R16.reuse, R217, PT ;  /* 0x000000d91000720c */ /* 0x040fe40003f06270 */
[----:B------:R-:W-:Y:S01]  /*10080*/  ISETP.GE.AND P5, PT, R16, R216, PT ;  /* 0x000000d81000720c */ /* 0x000fe20003fa6270 */
[----:B------:R-:W-:Y:S01]  /*10090*/  VIADD R16, R35, 0x78 ;  /* 0x0000007823107836 */ /* 0x000fe20000000000 */
[----:B------:R-:W-:Y:S02]  /*100a0*/  FSEL R66, R11, -INF , P4 ;  /* 0xff8000000b427808 */ /* 0x000fe40002000000 */
[----:B------:R-:W-:Y:S02]  /*100b0*/  FSEL R41, R41, -INF , P2 ;  /* 0xff80000029297808 */ /* 0x000fe40001000000 */
[----:B------:R-:W-:Y:S02]  /*100c0*/  FMNMX3.FTZ R11, R21, R188, R28, !PT ;  /* 0x000000bc150b7276 */ /* 0x000fe4000781001c */
[----:B------:R-:W-:Y:S01]  /*100d0*/  FMNMX3.FTZ R19, R19, R24, R170, !PT ;  /* 0x0000001813137276 */ /* 0x000fe200078100aa */
[----:B------:R-:W-:Y:S01]  /*100e0*/  VIADD R35, R35, 0x79 ;  /* 0x0000007923237836 */ /* 0x000fe20000000000 */
[----:B------:R-:W-:-:S02]  /*100f0*/  ISETP.GE.AND P2, PT, R17, R218, PT ;  /* 0x000000da1100720c */ /* 0x000fc40003f46270 */
[----:B------:R-:W-:Y:S02]  /*10100*/  FSEL R124, R41, -INF , !P1 ;  /* 0xff800000297c7808 */ /* 0x000fe40004800000 */
[----:B------:R-:W-:Y:S02]  /*10110*/  FMNMX3.FTZ R11, R11, R186, R180, !PT ;  /* 0x000000ba0b0b7276 */ /* 0x000fe400078100b4 */
[----:B------:R-:W-:Y:S02]  /*10120*/  ISETP.GE.AND P1, PT, R16, R219, PT ;  /* 0x000000db1000720c */ /* 0x000fe40003f26270 */
[----:B------:R-:W-:Y:S02]  /*10130*/  FMNMX3.FTZ R19, R19, R166, R148, !PT ;  /* 0x000000a613137276 */ /* 0x000fe40007810094 */
[----:B------:R-:W-:Y:S02]  /*10140*/  FSEL R66, R66, -INF , !P2 ;  /* 0xff80000042427808 */ /* 0x000fe40005000000 */
[----:B------:R-:W-:-:S02]  /*10150*/  FMNMX3.FTZ R11, R11, R130, R178, !PT ;  /* 0x000000820b0b7276 */ /* 0x000fc400078100b2 */
[----:B------:R-:W-:Y:S02]  /*10160*/  ISETP.GE.AND P4, PT, R16, R218, PT ;  /* 0x000000da1000720c */ /* 0x000fe40003f86270 */
[----:B------:R-:W-:Y:S02]  /*10170*/  ISETP.GE.AND P2, PT, R35, R219, PT ;  /* 0x000000db2300720c */ /* 0x000fe40003f46270 */
[----:B------:R-:W-:Y:S02]  /*10180*/  FSEL R37, R37, -INF , P1 ;  /* 0xff80000025257808 */ /* 0x000fe40000800000 */
[----:B------:R-:W-:Y:S02]  /*10190*/  FMNMX3.FTZ R19, R19, R146, R144, !PT ;  /* 0x0000009213137276 */ /* 0x000fe40007810090 */
[----:B------:R-:W-:Y:S02]  /*101a0*/  FMNMX3.FTZ R11, R11, R136, R172, !PT ;  /* 0x000000880b0b7276 */ /* 0x000fe400078100ac */
[----:B------:R-:W-:-:S02]  /*101b0*/  ISETP.GE.AND P1, PT, R35, R218, PT ;  /* 0x000000da2300720c */ /* 0x000fc40003f26270 */
[----:B------:R-:W-:Y:S02]  /*101c0*/  FSEL R39, R39, -INF , P2 ;  /* 0xff80000027277808 */ /* 0x000fe40001000000 */
[----:B------:R-:W-:Y:S02]  /*101d0*/  FSEL R64, R37, -INF , !P4 ;  /* 0xff80000025407808 */ /* 0x000fe40006000000 */
[----:B------:R-:W-:Y:S02]  /*101e0*/  FMNMX3.FTZ R19, R19, R142, R124, !PT ;  /* 0x0000008e13137276 */ /* 0x000fe4000781007c */
[----:B------:R-:W-:Y:S02]  /*101f0*/  FMNMX3.FTZ R11, R11, R154, R168, !PT ;  /* 0x0000009a0b0b7276 */ /* 0x000fe400078100a8 */
[----:B------:R-:W-:Y:S02]  /*10200*/  FSEL R62, R39, -INF , !P1 ;  /* 0xff800000273e7808 */ /* 0x000fe40004800000 */
[----:B------:R-:W-:-:S02]  /*10210*/  FMNMX3.FTZ R19, R19, R66, R64, !PT ;  /* 0x0000004213137276 */ /* 0x000fc40007810040 */
[C---:B------:R-:W-:Y:S02]  /*10220*/  ISETP.GE.AND P2, PT, R17.reuse, R217, PT ;  /* 0x000000d91100720c */ /* 0x040fe40003f46270 */
[----:B------:R-:W-:Y:S02]  /*10230*/  ISETP.GE.AND P4, PT, R17, R216, PT ;  /* 0x000000d81100720c */ /* 0x000fe40003f86270 */
[----:B------:R-:W-:Y:S02]  /*10240*/  FMNMX3.FTZ R17, R11, R158, R164, !PT ;  /* 0x0000009e0b117276 */ /* 0x000fe400078100a4 */
[----:B------:R-:W-:Y:S02]  /*10250*/  FMNMX.FTZ R11, R62, R19, !PT ;  /* 0x000000133e0b7209 */ /* 0x000fe40007810000 */
[----:B------:R-:W-:Y:S02]  /*10260*/  FSEL R5, R5, -INF , P3 ;  /* 0xff80000005057808 */ /* 0x000fe40001800000 */
[----:B------:R-:W-:-:S02]  /*10270*/  ISETP.GE.AND P1, PT, R16, R217, PT ;  /* 0x000000d91000720c */ /* 0x000fc40003f26270 */
[----:B------:R-:W-:Y:S02]  /*10280*/  ISETP.GE.AND P3, PT, R16, R216, PT ;  /* 0x000000d81000720c */ /* 0x000fe40003f66270 */
[----:B------:R-:W-:Y:S01]  /*10290*/  FMNMX3.FTZ R17, R17, R162, R160, !PT ;  /* 0x000000a211117276 */ /* 0x000fe200078100a0 */
[----:B------:R-:W1:Y:S01]  /*102a0*/  SHFL.BFLY PT, R16, R11, 0x2, 0x1f ;  /* 0x0c401f000b107f89 */ /* 0x000e6200000e0000 */
[----:B------:R-:W-:Y:S02]  /*102b0*/  FSEL R7, R7, -INF , P0 ;  /* 0xff80000007077808 */ /* 0x000fe40000000000 */
[----:B------:R-:W-:Y:S02]  /*102c0*/  FMNMX3.FTZ R17, R17, R156, R140, !PT ;  /* 0x0000009c11117276 */ /* 0x000fe4000781008c */
[----:B------:R-:W-:Y:S02]  /*102d0*/  ISETP.GE.AND P0, PT, R35, R217, PT ;  /* 0x000000d92300720c */ /* 0x000fe40003f06270 */
[----:B------:R-:W-:-:S02]  /*102e0*/  FSEL R9, R9, -INF , P2 ;  /* 0xff80000009097808 */ /* 0x000fc40001000000 */
[----:B------:R-:W-:Y:S02]  /*102f0*/  FSEL R33, R33, -INF , P1 ;  /* 0xff80000021217808 */ /* 0x000fe40000800000 */
[----:B------:R-:W-:Y:S02]  /*10300*/  FSEL R132, R5, -INF , !P6 ;  /* 0xff80000005847808 */ /* 0x000fe40007000000 */
[----:B------:R-:W-:Y:S02]  /*10310*/  FSEL R60, R7, -INF , !P5 ;  /* 0xff800000073c7808 */ /* 0x000fe40006800000 */
[----:B------:R-:W-:Y:S02]  /*10320*/  FMNMX3.FTZ R17, R17, R138, R134, !PT ;  /* 0x0000008a11117276 */ /* 0x000fe40007810086 */
[----:B------:R-:W-:Y:S02]  /*10330*/  ISETP.GE.AND P2, PT, R35, R216, PT ;  /* 0x000000d82300720c */ /* 0x000fe40003f46270 */
[----:B------:R-:W-:-:S02]  /*10340*/  FSEL R2, R2, -INF , P0 ;  /* 0xff80000002027808 */ /* 0x000fc40000000000 */
        /* <DEDUP_REMOVED lines=13> */
[----:B---3--:R-:W-:-:S05]  /*10420*/  FMUL.FTZ R53, R52, R2 ;  /* 0x0000000234357220 */ /* 0x008fca0000410000 */
[----:B------:R-:W-:Y:S02]  /*10430*/  FSEL R53, R53, RZ, P0 ;  /* 0x000000ff35357208 */ /* 0x000fe40000000000 */
[----:B------:R-:W-:-:S03]  /*10440*/  LEA R194, R65, UR6, 0x1 ;  /* 0x0000000641c27c11 */ /* 0x000fc6000f8e08ff */
[-CC-:B------:R-:W-:Y:S02]  /*10450*/  FFMA.FTZ R49, R0, R52.reuse, -R53.reuse ;  /* 0x0000003400317223 */ /* 0x180fe40000010835 */
[----:B------:R-:W2:Y:S01]  /*10460*/  LDSM.16.MT88.4 R108, [R194+0x9000] ;  /* 0x00900000c26c783b */ /* 0x000ea20000004200 */
[-CC-:B------:R-:W-:Y:S01]  /*10470*/  FFMA.FTZ R45, R42, R52.reuse, -R53.reuse ;  /* 0x000000342a2d7223 */ /* 0x180fe20000010835 */
[-CC-:B------:R-:W-:Y:S01]  /*10480*/  FFMA.FTZ R50, R15, R52.reuse, -R53.reuse ;  /* 0x000000340f327223 */ /* 0x180fe20000010835 */
[-CC-:B------:R-:W-:Y:S01]  /*10490*/  FFMA.FTZ R41, R6, R52.reuse, -R53.reuse ;  /* 0x0000003406297223 */ /* 0x180fe20000010835 */
[----:B------:R-:W-:Y:S01]  /*104a0*/  LDSM.16.MT88.4 R92, [R194+0xb000] ;  /* 0x00b00000c25c783b */ /* 0x000fe20000004200 */
[----:B-1----:R-:W-:Y:S01]  /*104b0*/  FMNMX.FTZ R0, R16, R5, !PT ;  /* 0x0000000510007209 */ /* 0x002fe20007810000 */
[----:B------:R-:W-:Y:S02]  /*104c0*/  IMAD R192, R3, 0x2, R194 ;  /* 0x0000000203c07824 */ /* 0x000fe400078e02c2 */
[----:B------:R-:W-:Y:S01]  /*104d0*/  FFMA.FTZ R42, R68, R52, -R53 ;  /* 0x00000034442a7223 */ /* 0x000fe20000010835 */
[----:B------:R-:W-:Y:S01]  /*104e0*/  LDSM.16.MT88.4 R76, [R194+0xd000] ;  /* 0x00d00000c24c783b */ /* 0x000fe20000004200 */
[----:B------:R-:W-:Y:S01]  /*104f0*/  FSETP.NEU.FTZ.AND P0, PT, R0, -INF , PT ;  /* 0xff8000000000780b */ /* 0x000fe20003f1d000 */
[----:B------:R-:W-:-:S02]  /*10500*/  FMUL.FTZ R51, R52, R0 ;  /* 0x0000000034337220 */ /* 0x000fc40000410000 */
[----:B------:R-:W1:Y:S03]  /*10510*/  LDSM.16.MT88.4 R100, [R192+0x9000] ;  /* 0x00900000c064783b */ /* 0x000e660000004200 */
[----:B------:R-:W-:Y:S01]  /*10520*/  FSEL R51, R51, RZ, P0 ;  /* 0x000000ff33337208 */ /* 0x000fe20000000000 */
[----:B------:R-:W3:Y:S04]  /*10530*/  LDSM.16.MT88.4 R84, [R192+0xb000] ;  /* 0x00b00000c054783b */ /* 0x000ee80000004200 */
[-CC-:B------:R-:W-:Y:S01]  /*10540*/  FFMA.FTZ R48, R13, R52.reuse, -R51.reuse ;  /* 0x000000340d307223 */ /* 0x180fe20000010833 */
[-CC-:B------:R-:W-:Y:S01]  /*10550*/  FFMA.FTZ R47, R36, R52.reuse, -R51.reuse ;  /* 0x00000034242f7223 */ /* 0x180fe20000010833 */
[-CC-:B------:R-:W-:Y:S01]  /*10560*/  FFMA.FTZ R44, R46, R52.reuse, -R51.reuse ;  /* 0x000000342e2c7223 */ /* 0x180fe20000010833 */
[-C--:B------:R-:W-:Y:S01]  /*10570*/  FFMA.FTZ R43, R38, R52.reuse, -R51 ;  /* 0x00000034262b7223 */ /* 0x080fe20000010833 */
[-C--:B------:R-:W-:Y:S01]  /*10580*/  FFMA.FTZ R38, R4, R52.reuse, -R53 ;  /* 0x0000003404267223 */ /* 0x080fe20000010835 */
[----:B------:R-:W-:Y:S01]  /*10590*/  MUFU.EX2 R50, R50 ;  /* 0x0000003200327308 */ /* 0x000fe20000000800 */
[----:B------:R-:W4:Y:S04]  /*105a0*/  LDSM.16.MT88.4 R4, [R192+0xd000] ;  /* 0x00d00000c004783b */ /* 0x000f280000004200 */
[----:B------:R-:W5:Y:S03]  /*105b0*/  LDSM.16.MT88.4 R16, [R194+0x9400] ;  /* 0x00940000c210783b */ /* 0x000f660000004200 */
[----:B------:R-:W2:Y:S08]  /*105c0*/  MUFU.EX2 R49, R49 ;  /* 0x0000003100317308 */ /* 0x000eb00000000800 */
[----:B------:R-:W-:Y:S08]  /*105d0*/  MUFU.EX2 R45, R45 ;  /* 0x0000002d002d7308 */ /* 0x000ff00000000800 */
[----:B------:R-:W1:Y:S08]  /*105e0*/  MUFU.EX2 R42, R42 ;  /* 0x0000002a002a7308 */ /* 0x000e700000000800 */
[----:B------:R-:W-:Y:S08]  /*105f0*/  MUFU.EX2 R48, R48 ;  /* 0x0000003000307308 */ /* 0x000ff00000000800 */
[----:B------:R-:W3:Y:S08]  /*10600*/  MUFU.EX2 R47, R47 ;  /* 0x0000002f002f7308 */ /* 0x000ef00000000800 */
[----:B------:R-:W-:Y:S08]  /*10610*/  MUFU.EX2 R44, R44 ;  /* 0x0000002c002c7308 */ /* 0x000ff00000000800 */
[----:B------:R-:W4:Y:S01]  /*10620*/  MUFU.EX2 R43, R43 ;  /* 0x0000002b002b7308 */ /* 0x000f220000000800 */
[-CC-:B------:R-:W-:Y:S01]  /*10630*/  FFMA.FTZ R40, R14, R52.reuse, -R51.reuse ;  /* 0x000000340e287223 */ /* 0x180fe20000010833 */
[-C--:B------:R-:W-:Y:S01]  /*10640*/  FFMA.FTZ R39, R12, R52.reuse, -R51 ;  /* 0x000000340c277223 */ /* 0x080fe20000010833 */
[-CC-:B------:R-:W-:Y:S01]  /*10650*/  FFMA.FTZ R46, R22, R52.reuse, -R53.reuse ;  /* 0x00000034162e7223 */ /* 0x180fe20000010835 */
[----:B------:R-:W5:Y:S01]  /*10660*/  LDSM.16.MT88.4 R12, [R192+0x9400] ;  /* 0x00940000c00c783b */ /* 0x000f620000004200 */
[-C--:B------:R-:W-:Y:S01]  /*10670*/  FFMA.FTZ R37, R20, R52.reuse, -R53 ;  /* 0x0000003414257223 */ /* 0x080fe20000010835 */
[-CC-:B------:R-:W-:Y:S01]  /*10680*/  FFMA.FTZ R36, R10, R52.reuse, -R51.reuse ;  /* 0x000000340a247223 */ /* 0x180fe20000010833 */
[----:B------:R-:W-:Y:S01]  /*10690*/  FFMA.FTZ R35, R8, R52, -R51 ;  /* 0x0000003408237223 */ /* 0x000fe20000010833 */
[----:B--2---:R-:W-:-:S02]  /*106a0*/  F2FP.BF16.F32.PACK_AB R68, R49, R50 ;  /* 0x000000323144723e */ /* 0x004fc400000010ff */
[----:B-1----:R-:W-:Y:S02]  /*106b0*/  F2FP.BF16.F32.PACK_AB R70, R42, R45 ;  /* 0x0000002d2a46723e */ /* 0x002fe400000010ff */
[----:B---3--:R-:W-:Y:S01]  /*106c0*/  F2FP.BF16.F32.PACK_AB R69, R47, R48 ;  /* 0x000000302f45723e */ /* 0x008fe200000010ff */
[----:B------:R-:W-:Y:S01]  /*106d0*/  MUFU.EX2 R46, R46 ;  /* 0x0000002e002e7308 */ /* 0x000fe20000000800 */
[----:B------:R-:W1:Y:S01]  /*106e0*/  LDSM.16.MT88.4 R8, [R194+0xb400] ;  /* 0x00b40000c208783b */ /* 0x000e620000004200 */
[----:B----4-:R-:W-:-:S03]  /*106f0*/  F2FP.BF16.F32.PACK_AB R71, R43, R44 ;  /* 0x0000002c2b47723e */ /* 0x010fc600000010ff */
[----:B------:R-:W2:Y:S03]  /*10700*/  LDSM.16.MT88.4 R20, [R192+0xb400] ;  /* 0x00b40000c014783b */ /* 0x000ea60000004200 */
[----:B------:R-:W3:Y:S01]  /*10710*/  MUFU.EX2 R41, R41 ;  /* 0x0000002900297308 */ /* 0x000ee20000000800 */
[C---:B------:R-:W-:Y:S07]  /*10720*/  HMMA.16816.F32.BF16 R112, R68.reuse, R108, RZ ;  /* 0x0000006c4470723c */ /* 0x040fee00000418ff */
[----:B------:R-:W-:Y:S01]  /*10730*/  MUFU.EX2 R38, R38 ;  /* 0x0000002600267308 */ /* 0x000fe20000000800 */
[C---:B------:R-:W-:Y:S07]  /*10740*/  HMMA.16816.F32.BF16 R108, R68.reuse, R110, RZ ;  /* 0x0000006e446c723c */ /* 0x040fee00000418ff */
[----:B------:R-:W-:Y:S08]  /*10750*/  MUFU.EX2 R37, R37 ;  /* 0x0000002500257308 */ /* 0x000ff00000000800 */
        /* <DEDUP_REMOVED lines=13> */
[----:B---3--:R-:W-:-:S02]  /*10830*/  F2FP.BF16.F32.PACK_AB R4, R41, R46 ;  /* 0x0000002e2904723e */ /* 0x008fc400000010ff */
[----:B----4-:R-:W-:-:S05]  /*10840*/  F2FP.BF16.F32.PACK_AB R5, R39, R40 ;  /* 0x000000282705723e */ /* 0x010fca00000010ff */
[----:B------:R-:W-:Y:S01]  /*10850*/  HMMA.16816.F32.BF16 R68, R68, R6, RZ ;  /* 0x000000064444723c */ /* 0x000fe200000418ff */
[----:B------:R-:W-:Y:S02]  /*10860*/  F2FP.BF16.F32.PACK_AB R6, R37, R38 ;  /* 0x000000262506723e */ /* 0x000fe400000010ff */
[----:B-----5:R-:W-:-:S07]  /*10870*/  F2FP.BF16.F32.PACK_AB R7, R35, R36 ;  /* 0x000000242307723e */ /* 0x020fce00000010ff */
[C---:B------:R-:W-:Y:S08]  /*10880*/  HMMA.16816.F32.BF16 R112, R4.reuse, R16, R112 ;  /* 0x000000100470723c */ /* 0x040ff00000041870 */
        /* <DEDUP_REMOVED lines=11> */
[-CC-:B------:R-:W-:Y:S01]  /*10940*/  FFMA.FTZ R34, R34, R52.reuse, -R53.reuse ;  /* 0x0000003422227223 */ /* 0x180fe20000010835 */
[-CC-:B------:R-:W-:Y:S01]  /*10950*/  FFMA.FTZ R33, R220, R52.reuse, -R53.reuse ;  /* 0x00000034dc217223 */ /* 0x180fe20000010835 */
[-CC-:B------:R-:W-:Y:S01]  /*10960*/  FFMA.FTZ R30, R30, R52.reuse, -R53.reuse ;  /* 0x000000341e1e7223 */ /* 0x180fe20000010835 */
[----:B------:R-:W-:-:S02]  /*10970*/  FFMA.FTZ R29, R190, R52, -R53 ;  /* 0x00000034be1d7223 */ /* 0x000fc40000010835 */
[C---:B---3--:R-:W-:Y:S03]  /*10980*/  HMMA.16816.F32.BF16 R80, R4.reuse, R16, R80 ;  /* 0x000000100450723c */ /* 0x048fe60000041850 */
[-CC-:B------:R-:W-:Y:S01]  /*10990*/  FFMA.FTZ R32, R32, R52.reuse, -R51.reuse ;  /* 0x0000003420207223 */ /* 0x180fe20000010833 */
[-CC-:B------:R-:W-:Y:S01]  /*109a0*/  FFMA.FTZ R31, R188, R52.reuse, -R51.reuse ;  /* 0x00000034bc1f7223 */ /* 0x180fe20000010833 */
[-CC-:B------:R-:W-:Y:S01]  /*109b0*/  FFMA.FTZ R28, R28, R52.reuse, -R51.reuse ;  /* 0x000000341c1c7223 */ /* 0x180fe20000010833 */
[----:B------:R-:W-:Y:S02]  /*109c0*/  FFMA.FTZ R3, R186, R52, -R51 ;  /* 0x00000034ba037223 */ /* 0x000fe40000010833 */
[C---:B------:R-:W-:Y:S01]  /*109d0*/  HMMA.16816.F32.BF16 R76, R4.reuse, R18, R76 ;  /* 0x00000012044c723c */ /* 0x040fe2000004184c */
[----:B------:R-:W3:Y:S01]  /*109e0*/  LDSM.16.MT88.4 R16, [R194+0xb800] ;  /* 0x00b80000c210783b */ /* 0x000ee20000004200 */
[----:B------:R-:W-:Y:S06]  /*109f0*/  MUFU.EX2 R34, R34 ;  /* 0x0000002200227308 */ /* 0x000fec0000000800 */
[C---:B----4-:R-:W-:Y:S02]  /*10a00*/  HMMA.16816.F32.BF16 R72, R4.reuse, R12, R72 ;  /* 0x0000000c0448723c */ /* 0x050fe40000041848 */
        /* <DEDUP_REMOVED lines=9> */
[----:B----4-:R-:W-:-:S02]  /*10aa0*/  F2FP.BF16.F32.PACK_AB R4, R33, R34 ;  /* 0x000000222104723e */ /* 0x010fc400000010ff */
[----:B-1----:R-:W-:Y:S02]  /*10ab0*/  F2FP.BF16.F32.PACK_AB R6, R29, R30 ;  /* 0x0000001e1d06723e */ /* 0x002fe400000010ff */
[----:B--2---:R-:W-:Y:S02]  /*10ac0*/  F2FP.BF16.F32.PACK_AB R5, R31, R32 ;  /* 0x000000201f05723e */ /* 0x004fe400000010ff */
        /* <DEDUP_REMOVED lines=340> */
.L_x_5874:
        /* <DEDUP_REMOVED lines=8> */
.L_x_5875:
[----:B------:R-:W-:Y:S05]  /*12090*/  BSYNC.RECONVERGENT B0 ;  /* 0x0000000000007941 */ /* 0x000fea0003800200 */
.L_x_5873:
        /* <DEDUP_REMOVED lines=102> */
[----:B------:R-:W-:Y:S04]  /*12700*/  LDSM.16.M88.4 R140, [R196+0x7400] ;  /* 0x00740000c48c783b */ /* 0x000fe80000000200 */
[-C--:B---3--:R-:W-:Y:S01]  /*12710*/  FMUL.FTZ R12, R12, R3.reuse ;  /* 0x000000030c0c7220 */ /* 0x088fe20000410000 */
[-C--:B------:R-:W-:Y:S01]  /*12720*/  FMUL.FTZ R148, R13, R3.reuse ;  /* 0x000000030d947220 */ /* 0x080fe20000410000 */
[----:B------:R-:W-:-:S02]  /*12730*/  FMUL.FTZ R149, R14, R3 ;  /* 0x000000030e957220 */ /* 0x000fc40000410000 */
[----:B------:R3:W4:Y:S01]  /*12740*/  MUFU.TANH R120, R12 ;  /* 0x0000000c00787308 */ /* 0x0007220000002400 */
[C---:B------:R-:W-:Y:S03]  /*12750*/  HMMA.16816.F32.BF16 R136, R152.reuse, R150, R136 ;  /* 0x000000969888723c */ /* 0x040fe60000041888 */
        /* <DEDUP_REMOVED lines=267> */
.L_x_5879:
        /* <DEDUP_REMOVED lines=8> */
.L_x_5880:
[----:B------:R-:W-:Y:S05]  /*13890*/  BSYNC.RECONVERGENT B0 ;  /* 0x0000000000007941 */ /* 0x000fea0003800200 */
.L_x_5878:
        /* <DEDUP_REMOVED lines=25> */
.L_x_5877:
[----:B------:R-:W-:Y:S05]  /*13a30*/  BSYNC.RECONVERGENT B1 ;  /* 0x0000000000017941 */ /* 0x000fea0003800200 */
.L_x_5876:
[----:B-1----:R-:W3:Y:S01]  /*13a40*/  LD.E R132, desc[UR4][R116.64+0xdc] ;  /* 0x0000dc0474847980 */ /* 0x002ee2000c101900 */
[----:B------:R-:W-:-:S05]  /*13a50*/  IMAD.SHL.U32 R8, R207, 0x2, RZ ;  /* 0x00000002cf087824 */ /* 0x000fca00078e00ff */
[----:B------:R-:W-:-:S05]  /*13a60*/  LOP3.LUT R8, R8, 0x6, RZ, 0xc0, !PT ;  /* 0x0000000608087812 */ /* 0x000fca00078ec0ff */
[----:B--2---:R-:W-:-:S04]  /*13a70*/  IMAD R21, R121, 0x80, R8 ;  /* 0x0000008079157824 */ /* 0x004fc800078e0208 */
        /* <DEDUP_REMOVED lines=107> */
[CC--:B------:R-:W-:Y:S01]  /*14130*/  ISETP.GE.AND P1, PT, R36.reuse, R219.reuse, PT ;  /* 0x000000db2400720c */ /* 0x0c0fe20003f26270 */
[----:B------:R-:W-:Y:S01]  /*14140*/  VIADD R47, R21, 0xffffff48 ;  /* 0xffffff48152f7836 */ /* 0x000fe20000000000 */
[----:B------:R-:W-:Y:S02]  /*14150*/  FSEL R177, R147, -INF , !P5 ;  /* 0xff80000093b17808 */ /* 0x000fe40006800000 */
[----:B------:R-:W-:Y:S01]  /*14160*/  FSEL R135, R135, -INF , P2 ;  /* 0xff80000087877808 */ /* 0x000fe20001000000 */
[----:B------:R-:W-:Y:S01]  /*14170*/  VIADD R45, R21, 0xffffff50 ;  /* 0xffffff50152d7836 */ /* 0x000fe20000000000 */
[-C--:B------:R-:W-:Y:S01]  /*14180*/  ISETP.GE.AND P2, PT, R53, R219.reuse, PT ;  /* 0x000000db3500720c */ /* 0x080fe20003f46270 */
[----:B------:R-:W-:Y:S01]  /*14190*/  VIADD R43, R21, 0xffffff58 ;  /* 0xffffff58152b7836 */ /* 0x000fe20000000000 */
[----:B------:R-:W-:Y:S01]  /*141a0*/  FSEL R147, R27, -INF , !P4 ;  /* 0xff8000001b937808 */ /* 0x000fe20006000000 */
[C---:B------:R-:W-:Y:S01]  /*141b0*/  VIADD R39, R21.reuse, 0xffffff60 ;  /* 0xffffff6015277836 */ /* 0x040fe20000000000 */
[----:B------:R-:W-:Y:S01]  /*141c0*/  ISETP.GE.AND P4, PT, R36, R218, PT ;  /* 0x000000da2400720c */ /* 0x000fe20003f86270 */
[C---:B------:R-:W-:Y:S01]  /*141d0*/  VIADD R37, R21.reuse, 0xffffff68 ;  /* 0xffffff6815257836 */ /* 0x040fe20000000000 */
[----:B------:R-:W-:Y:S01]  /*141e0*/  FSEL R48, R48, -INF , P1 ;  /* 0xff80000030307808 */ /* 0x000fe20000800000 */
[C---:B------:R-:W-:Y:S01]  /*141f0*/  VIADD R23, R21.reuse, 0xffffff70 ;  /* 0xffffff7015177836 */ /* 0x040fe20000000000 */
[----:B------:R-:W-:Y:S01]  /*14200*/  ISETP.GE.AND P1, PT, R22, R219, PT ;  /* 0x000000db1600720c */ /* 0x000fe20003f26270 */
[----:B------:R-:W-:-:S02]  /*14210*/  VIADD R20, R21, 0xffffff78 ;  /* 0xffffff7815147836 */ /* 0x000fc40000000000 */
[----:B------:R-:W-:Y:S01]  /*14220*/  VIADD R21, R21, 0xffffff79 ;  /* 0xffffff7915157836 */ /* 0x000fe20000000000 */
[----:B------:R-:W-:Y:S02]  /*14230*/  FSEL R130, R130, -INF , P2 ;  /* 0xff80000082827808 */ /* 0x000fe40001000000 */
[----:B------:R-:W-:Y:S02]  /*14240*/  ISETP.GE.AND P2, PT, R47, R219, PT ;  /* 0x000000db2f00720c */ /* 0x000fe40003f46270 */
[----:B------:R-:W-:Y:S02]  /*14250*/  FSEL R143, R48, -INF , !P4 ;  /* 0xff800000308f7808 */ /* 0x000fe40006000000 */
[-C--:B------:R-:W-:Y:S02]  /*14260*/  ISETP.GE.AND P4, PT, R22, R218.reuse, PT ;  /* 0x000000da1600720c */ /* 0x080fe40003f86270 */
[----:B------:R-:W-:Y:S02]  /*14270*/  FSEL R50, R50, -INF , P1 ;  /* 0xff80000032327808 */ /* 0x000fe40000800000 */
[----:B------:R-:W-:-:S02]  /*14280*/  ISETP.GE.AND P5, PT, R57, R218, PT ;  /* 0x000000da3900720c */ /* 0x000fc40003fa6270 */
[-C--:B------:R-:W-:Y:S02]  /*14290*/  ISETP.GE.AND P1, PT, R21, R219.reuse, PT ;  /* 0x000000db1500720c */ /* 0x080fe40003f26270 */
[----:B------:R-:W-:Y:S02]  /*142a0*/  FSEL R64, R64, -INF , P2 ;  /* 0xff80000040407808 */ /* 0x000fe40001000000 */
[----:B------:R-:W-:Y:S02]  /*142b0*/  ISETP.GE.AND P2, PT, R45, R219, PT ;  /* 0x000000db2d00720c */ /* 0x000fe40003f46270 */
[----:B------:R-:W-:Y:S02]  /*142c0*/  FSEL R137, R50, -INF , !P4 ;  /* 0xff80000032897808 */ /* 0x000fe40006000000 */
[----:B------:R-:W-:Y:S02]  /*142d0*/  FSEL R173, R139, -INF , !P5 ;  /* 0xff8000008bad7808 */ /* 0x000fe40006800000 */
[----:B------:R-:W-:-:S02]  /*142e0*/  ISETP.GE.AND P4, PT, R21, R218, PT ;  /* 0x000000da1500720c */ /* 0x000fc40003f86270 */
[----:B------:R-:W-:Y:S02]  /*142f0*/  FSEL R63, R63, -INF , P1 ;  /* 0xff8000003f3f7808 */ /* 0x000fe40000800000 */
[----:B------:R-:W-:Y:S02]  /*14300*/  ISETP.GE.AND P5, PT, R55, R218, PT ;  /* 0x000000da3700720c */ /* 0x000fe40003fa6270 */
[----:B------:R-:W-:Y:S02]  /*14310*/  ISETP.GE.AND P1, PT, R120, R217, PT ;  /* 0x000000d97800720c */ /* 0x000fe40003f26270 */
[----:B------:R-:W-:Y:S02]  /*14320*/  FSEL R60, R60, -INF , P2 ;  /* 0xff8000003c3c7808 */ /* 0x000fe40001000000 */
[----:B------:R-:W-:Y:S02]  /*14330*/  ISETP.GE.AND P2, PT, R43, R219, PT ;  /* 0x000000db2b00720c */ /* 0x000fe40003f46270 */
[----:B------:R-:W-:-:S02]  /*14340*/  FSEL R27, R150, -INF , P0 ;  /* 0xff800000961b7808 */ /* 0x000fc40000000000 */
[----:B------:R-:W-:Y:S02]  /*14350*/  FSEL R133, R63, -INF , !P4 ;  /* 0xff8000003f857808 */ /* 0x000fe40006000000 */
[----:B------:R-:W-:Y:S02]  /*14360*/  FSEL R169, R135, -INF , !P5 ;  /* 0xff80000087a97808 */ /* 0x000fe40006800000 */
[----:B------:R-:W-:Y:S02]  /*14370*/  ISETP.GE.AND P4, PT, R120, R216, PT ;  /* 0x000000d87800720c */ /* 0x000fe40003f86270 */
[----:B------:R-:W-:Y:S02]  /*14380*/  ISETP.GE.AND P0, PT, R67, R217, PT ;  /* 0x000000d94300720c */ /* 0x000fe40003f06270 */
[----:B------:R-:W-:Y:S02]  /*14390*/  FSEL R24, R166, -INF , P1 ;  /* 0xff800000a6187808 */ /* 0x000fe40000800000 */
[----:B------:R-:W-:-:S02]  /*143a0*/  ISETP.GE.AND P5, PT, R53, R218, PT ;  /* 0x000000da3500720c */ /* 0x000fc40003fa6270 */
[----:B------:R-:W-:Y:S02]  /*143b0*/  ISETP.GE.AND P1, PT, R40, R217, PT ;  /* 0x000000d92800720c */ /* 0x000fe40003f26270 */
[----:B------:R-:W-:Y:S02]  /*143c0*/  FSEL R32, R32, -INF , P2 ;  /* 0xff80000020207808 */ /* 0x000fe40001000000 */
[----:B------:R-:W-:Y:S02]  /*143d0*/  FSEL R27, R27, -INF , !P6 ;  /* 0xff8000001b1b7808 */ /* 0x000fe40007000000 */
[----:B------:R-:W-:Y:S02]  /*143e0*/  ISETP.GE.AND P2, PT, R39, R219, PT ;  /* 0x000000db2700720c */ /* 0x000fe40003f46270 */
        /* <DEDUP_REMOVED lines=41> */
[----:B------:R-:W-:Y:S02]  /*14680*/  FSEL R129, R129, -INF , P1 ;  /* 0xff80000081817808 */ /* 0x000fe40000800000 */
[----:B------:R-:W-:Y:S02]  /*14690*/  ISETP.GE.AND P5, PT, R39, R218, PT ;  /* 0x000000da2700720c */ /* 0x000fe40003fa6270 */
[----:B------:R-:W-:-:S02]  /*146a0*/  ISETP.GE.AND P1, PT, R47, R217, PT ;  /* 0x000000d92f00720c */ /* 0x000fc40003f26270 */
[----:B------:R-:W-:Y:S02]  /*146b0*/  FSEL R65, R65, -INF , P2 ;  /* 0xff80000041417808 */ /* 0x000fe40001000000 */
[----:B------:R-:W-:Y:S02]  /*146c0*/  FSEL R170, R158, -INF , !P6 ;  /* 0xff8000009eaa7808 */ /* 0x000fe40007000000 */
[----:B------:R-:W-:Y:S02]  /*146d0*/  ISETP.GE.AND P2, PT, R122, R217, PT ;  /* 0x000000d97a00720c */ /* 0x000fe40003f46270 */
[----:B------:R-:W-:Y:S02]  /*146e0*/  FSEL R158, R129, -INF , !P4 ;  /* 0xff800000819e7808 */ /* 0x000fe40006000000 */
[----:B------:R-:W-:Y:S02]  /*146f0*/  FSEL R149, R26, -INF , !P5 ;  /* 0xff8000001a957808 */ /* 0x000fe40006800000 */
[----:B------:R-:W-:-:S02]  /*14700*/  ISETP.GE.AND P4, PT, R47, R216, PT ;  /* 0x000000d82f00720c */ /* 0x000fc40003f86270 */
[----:B------:R-:W-:Y:S02]  /*14710*/  FSEL R16, R16, -INF , P1 ;  /* 0xff80000010107808 */ /* 0x000fe40000800000 */
[----:B------:R-:W-:Y:S02]  /*14720*/  ISETP.GE.AND P5, PT, R37, R218, PT ;  /* 0x000000da2500720c */ /* 0x000fe40003fa6270 */
[----:B------:R-:W-:Y:S02]  /*14730*/  FSEL R26, R164, -INF , P2 ;  /* 0xff800000a41a7808 */ /* 0x000fe40001000000 */
[----:B------:R-:W-:Y:S02]  /*14740*/  FSEL R164, R16, -INF , !P4 ;  /* 0xff80000010a47808 */ /* 0x000fe40006000000 */
[----:B------:R-:W-:Y:S02]  /*14750*/  FSEL R145, R34, -INF , !P5 ;  /* 0xff80000022917808 */ /* 0x000fe40006800000 */
[----:B------:R-:W-:-:S02]  /*14760*/  FMNMX3.FTZ R16, R2, R3, R15, !PT ;  /* 0x0000000302107276 */ /* 0x000fc4000781000f */
[-C--:B------:R-:W-:Y:S02]  /*14770*/  ISETP.GE.AND P5, PT, R23, R218.reuse, PT ;  /* 0x000000da1700720c */ /* 0x080fe40003fa6270 */
[----:B------:R-:W-:Y:S02]  /*14780*/  ISETP.GE.AND P0, PT, R53, R217, PT ;  /* 0x000000d93500720c */ /* 0x000fe40003f06270 */
[----:B------:R-:W-:Y:S02]  /*14790*/  FMNMX3.FTZ R16, R16, R13, R11, !PT ;  /* 0x0000000d10107276 */ /* 0x000fe4000781000b */
[----:B------:R-:W-:Y:S02]  /*147a0*/  FSEL R139, R49, -INF , !P5 ;  /* 0xff800000318b7808 */ /* 0x000fe40006800000 */
[----:B------:R-:W-:Y:S02]  /*147b0*/  ISETP.GE.AND P5, PT, R20, R218, PT ;  /* 0x000000da1400720c */ /* 0x000fe40003fa6270 */
[----:B------:R-:W-:-:S02]  /*147c0*/  ISETP.GE.AND P6, PT, R53, R216, PT ;  /* 0x000000d83500720c */ /* 0x000fc40003fc6270 */
[----:B------:R-:W-:Y:S02]  /*147d0*/  FSEL R124, R124, -INF , P0 ;  /* 0xff8000007c7c7808 */ /* 0x000fe40000000000 */
[----:B------:R-:W-:Y:S02]  /*147e0*/  ISETP.GE.AND P0, PT, R46, R217, PT ;  /* 0x000000d92e00720c */ /* 0x000fe40003f06270 */
[----:B------:R-:W-:Y:S02]  /*147f0*/  FMNMX3.FTZ R16, R16, R25, R35, !PT ;  /* 0x0000001910107276 */ /* 0x000fe40007810023 */
[----:B------:R-:W-:Y:S02]  /*14800*/  FSEL R135, R65, -INF , !P5 ;  /* 0xff80000041877808 */ /* 0x000fe40006800000 */
[----:B------:R-:W-:Y:S02]  /*14810*/  ISETP.GE.AND P2, PT, R66, R217, PT ;  /* 0x000000d94200720c */ /* 0x000fe40003f46270 */
[----:B------:R-:W-:-:S02]  /*14820*/  FSEL R168, R124, -INF , !P6 ;  /* 0xff8000007ca87808 */ /* 0x000fc40007000000 */
[-C--:B------:R-:W-:Y:S02]  /*14830*/  ISETP.GE.AND P5, PT, R122, R216.reuse, PT ;  /* 0x000000d87a00720c */ /* 0x080fe40003fa6270 */
[----:B------:R-:W-:Y:S02]  /*14840*/  ISETP.GE.AND P6, PT, R46, R216, PT ;  /* 0x000000d82e00720c */ /* 0x000fe40003fc6270 */
[----:B------:R-:W-:Y:S02]  /*14850*/  FSEL R17, R17, -INF , P0 ;  /* 0xff80000011117808 */ /* 0x000fe40000000000 */
[----:B------:R-:W-:Y:S02]  /*14860*/  FMNMX3.FTZ R16, R16, R33, R41, !PT ;  /* 0x0000002110107276 */ /* 0x000fe40007810029 */
[----:B------:R-:W-:Y:S02]  /*14870*/  FSEL R50, R162, -INF , P2 ;  /* 0xff800000a2327808 */ /* 0x000fe40001000000 */
[----:B------:R-:W-:-:S02]  /*14880*/  FSEL R26, R26, -INF , !P5 ;  /* 0xff8000001a1a7808 */ /* 0x000fc40006800000 */
[----:B------:R-:W-:Y:S02]  /*14890*/  FSEL R162, R17, -INF , !P6 ;  /* 0xff80000011a27808 */ /* 0x000fe40007000000 */
[----:B------:R-:W-:Y:S02]  /*148a0*/  ISETP.GE.AND P5, PT, R66, R216, PT ;  /* 0x000000d84200720c */ /* 0x000fe40003fa6270 */
[----:B------:R-:W-:Y:S01]  /*148b0*/  FMNMX3.FTZ R16, R16, R181, R179, !PT ;  /* 0x000000b510107276 */ /* 0x000fe200078100b3 */
[----:B------:R-:W-:Y:S01]  /*148c0*/  LDSM.16.MT88.4 R64, [R194+0x9400] ;  /* 0x00940000c240783b */ /* 0x000fe20000004200 */
[----:B------:R-:W-:Y:S02]  /*148d0*/  FMNMX3.FTZ R17, R0, R8, R27, !PT ;  /* 0x0000000800117276 */ /* 0x000fe4000781001b */
[----:B------:R-:W-:Y:S02]  /*148e0*/  ISETP.GE.AND P2, PT, R61, R217, PT ;  /* 0x000000d93d00720c */ /* 0x000fe40003f46270 */
[----:B------:R-:W-:-:S02]  /*148f0*/  FSEL R50, R50, -INF , !P5 ;  /* 0xff80000032327808 */ /* 0x000fc40006800000 */
        /* <DEDUP_REMOVED lines=533> */
.L_x_5872:
[----:B------:R-:W-:-:S07]  /*16a50*/  IADD3 R121, PT, PT, R123, -0x1, RZ ;  /* 0xffffffff7b797810 */ /* 0x000fce0007ffe0ff */
.L_x_5881:
[----:B------:R-:W-:Y:S05]  /*16a60*/  BSYNC B2 ;  /* 0x0000000000027941 */ /* 0x000fea0003800000 */
.L_x_5871:
        /* <DEDUP_REMOVED lines=14> */
.L_x_5889:
        /* <DEDUP_REMOVED lines=77> */
.L_x_5884:
[----:B------:R-:W-:Y:S05]  /*17020*/  BSYNC.RECONVERGENT B0 ;  /* 0x0000000000007941 */ /* 0x000fea0003800200 */
.L_x_5883:
[----:B------:R-:W1:Y:S01]  /*17030*/  S2UR UR7, SR_CgaCtaId ;  /* 0x00000000000779c3 */ /* 0x000e620000008800 */
[----:B------:R-:W-:Y:S01]  /*17040*/  SHF.L.U32 R3, R207, 0x3, RZ ;  /* 0x00000003cf037819 */ /* 0x000fe200000006ff */
[----:B------:R-:W-:Y:S01]  /*17050*/  UMOV UR9, 0x400 ;  /* 0x0000040000097882 */ /* 0x000fe20000000000 */
[----:B------:R-:W-:Y:S01]  /*17060*/  IADD3 R6, P0, PT, R221, R204, RZ ;  /* 0x000000ccdd067210 */ /* 0x000fe20007f1e0ff */
[----:B------:R-:W-:Y:S01]  /*17070*/  BSSY.RECONVERGENT B1, `(.L_x_5885) ;  /* 0x00001a1000017945 */ /* 0x000fe20003800200 */
[----:B------:R-:W-:Y:S02]  /*17080*/  LOP3.LUT R0, R3, 0xc0, RZ, 0xc0, !PT ;  /* 0x000000c003007812 */ /* 0x000fe400078ec0ff */
[----:B------:R-:W-:Y:S02]  /*17090*/  IADD3.X R7, PT, PT, R220, R205, RZ, P0, !PT ;  /* 0x000000cddc077210 */ /* 0x000fe400007fe4ff */
[----:B------:R-:W-:Y:S02]  /*170a0*/  LOP3.LUT R0, R0, 0x18, R207, 0xf8, !PT ;  /* 0x0000001800007812 */ /* 0x000fe400078ef8cf */
[C---:B------:R-:W-:Y:S02]  /*170b0*/  IADD3 R4, P0, PT, R221.reuse, R6, RZ ;  /* 0x00000006dd047210 */ /* 0x040fe40007f1e0ff */
[--C-:B------:R-:W-:Y:S02]  /*170c0*/  LOP3.LUT R0, R0, 0x18, R3.reuse, 0x78, !PT ;  /* 0x0000001800007812 */ /* 0x100fe400078e7803 */
[----:B------:R-:W-:Y:S02]  /*170d0*/  IADD3.X R5, PT, PT, R220, R7, RZ, P0, !PT ;  /* 0x00000007dc057210 */ /* 0x000fe400007fe4ff */
[----:B------:R-:W-:Y:S02]  /*170e0*/  LOP3.LUT R2, R0, 0x1f20, R3, 0xf8, !PT ;  /* 0x00001f2000027812 */ /* 0x000fe400078ef803 */
[----:B------:R-:W-:Y:S02]  /*170f0*/  IADD3 R22, P0, PT, R221, R4, RZ ;  /* 0x00000004dd167210 */ /* 0x000fe40007f1e0ff */
[----:B------:R-:W-:Y:S02]  /*17100*/  IADD3 R223, PT, PT, R223, -0x1, RZ ;  /* 0xffffffffdfdf7810 */ /* 0x000fe40007ffe0ff */
        /* <DEDUP_REMOVED lines=22> */
[----:B------:R-:W2:Y:S08]  /*17270*/  LDSM.16.M88.4 R24, [R196+0x3800] ;  /* 0x00380000c418783b */ /* 0x000eb00000000200 */
[----:B------:R-:W0:Y:S08]  /*17280*/  LDGDEPBAR ;  /* 0x00000000000079af */ /* 0x000e300000000000 */
[----:B------:R-:W4:Y:S08]  /*17290*/  LDSM.16.M88.4 R32, [R196+0x3c00] ;  /* 0x003c0000c420783b */ /* 0x000f300000000200 */
[----:B------:R-:W5:Y:S01]  /*172a0*/  LDSM.16.M88.4 R40, [R196+0x4000] ;  /* 0x00400000c428783b */ /* 0x000f620000000200 */
        /* <DEDUP_REMOVED lines=8> */
[C---:B--2---:R-:W-:Y:S07]  /*17330*/  HMMA.16816.F32.BF16 R20, R64.reuse, R24, RZ ;  /* 0x000000184014723c */ /* 0x044fee00000418ff */
[----:B------:R-:W2:Y:S01]  /*17340*/  LDSM.16.M88.4 R128, [R193+0x3000] ;  /* 0x00300000c180783b */ /* 0x000ea20000000200 */
[C---:B------:R-:W-:Y:S07]  /*17350*/  HMMA.16816.F32.BF16 R24, R64.reuse, R26, RZ ;  /* 0x0000001a4018723c */ /* 0x040fee00000418ff */
[----:B------:R-:W2:Y:S01]  /*17360*/  LDSM.16.M88.4 R132, [R193+0x3400] ;  /* 0x00340000c184783b */ /* 0x000ea20000000200 */
        /* <DEDUP_REMOVED lines=9> */
[----:B------:R-:W1:Y:S01]  /*17400*/  LDSM.16.M88.4 R152, [R193+0x4800] ;  /* 0x00480000c198783b */ /* 0x000e620000000200 */
[C---:B------:R-:W-:Y:S07]  /*17410*/  HMMA.16816.F32.BF16 R48, R64.reuse, R50, RZ ;  /* 0x000000324030723c */ /* 0x040fee00000418ff */
[----:B------:R-:W-:Y:S01]  /*17420*/  LDSM.16.M88.4 R156, [R196+0x6800] ;  /* 0x00680000c49c783b */ /* 0x000fe20000000200 */
[C---:B------:R-:W-:Y:S07]  /*17430*/  HMMA.16816.F32.BF16 R52, R64.reuse, R56, RZ ;  /* 0x000000384034723c */ /* 0x040fee00000418ff */
[----:B------:R-:W-:Y:S01]  /*17440*/  LDSM.16.M88.4 R160, [R196+0x6c00] ;  /* 0x006c0000c4a0783b */ /* 0x000fe20000000200 */
[C---:B------:R-:W-:Y:S07]  /*17450*/  HMMA.16816.F32.BF16 R56, R64.reuse, R58, RZ ;  /* 0x0000003a4038723c */ /* 0x040fee00000418ff */
[----:B------:R-:W5:Y:S01]  /*17460*/  LD.E R2, desc[UR4][R116.64+0x18c] ;  /* 0x00018c0474027980 */ /* 0x000f62000c101900 */
[C---:B---3--:R-:W-:Y:S03]  /*17470*/  HMMA.16816.F32.BF16 R60, R64.reuse, R120, RZ ;  /* 0x00000078403c723c */ /* 0x048fe600000418ff */
[----:B------:R-:W-:Y:S05]  /*17480*/  LDSM.16.M88.4 R164, [R196+0x7800] ;  /* 0x00780000c4a4783b */ /* 0x000fea0000000200 */
[----:B------:R-:W-:Y:S03]  /*17490*/  HMMA.16816.F32.BF16 R64, R64, R122, RZ ;  /* 0x0000007a4040723c */ /* 0x000fe600000418ff */
[----:B------:R-:W3:Y:S05]  /*174a0*/  LDSM.16.M88.4 R120, [R193+0x4c00] ;  /* 0x004c0000c178783b */ /* 0x000eea0000000200 */
[C---:B--2---:R-:W-:Y:S03]  /*174b0*/  HMMA.16816.F32.BF16 R4, R124.reuse, R128, R4 ;  /* 0x000000807c04723c */ /* 0x044fe60000041804 */
[----:B------:R-:W-:Y:S05]  /*174c0*/  LDSM.16.M88.4 R168, [R196+0x7c00] ;  /* 0x007c0000c4a8783b */ /* 0x000fea0000000200 */
[C---:B------:R-:W-:Y:S03]  /*174d0*/  HMMA.16816.F32.BF16 R8, R124.reuse, R130, R8 ;  /* 0x000000827c08723c */ /* 0x040fe60000041808 */
[----:B------:R-:W-:Y:S05]  /*174e0*/  LDSM.16.M88.4 R128, [R197+0x1000] ;  /* 0x00100000c580783b */ /* 0x000fea0000000200 */
[C---:B------:R-:W-:Y:S03]  /*174f0*/  HMMA.16816.F32.BF16 R12, R124.reuse, R132, R12 ;  /* 0x000000847c0c723c */ /* 0x040fe6000004180c */
[----:B------:R-:W-:Y:S05]  /*17500*/  LDSM.16.M88.4 R172, [R196+0x8000] ;  /* 0x00800000c4ac783b */ /* 0x000fea0000000200 */
[C---:B------:R-:W-:Y:S03]  /*17510*/  HMMA.16816.F32.BF16 R16, R124.reuse, R134, R16 ;  /* 0x000000867c10723c */ /* 0x040fe60000041810 */
[----:B------:R-:W2:Y:S05]  /*17520*/  LDSM.16.M88.4 R132, [R196+0x5000] ;  /* 0x00500000c484783b */ /* 0x000eaa0000000200 */
[C---:B----4-:R-:W-:Y:S03]  /*17530*/  HMMA.16816.F32.BF16 R20, R124.reuse, R136, R20 ;  /* 0x000000887c14723c */ /* 0x050fe60000041814 */
[----:B------:R-:W-:Y:S05]  /*17540*/  LDSM.16.M88.4 R176, [R196+0x8400] ;  /* 0x00840000c4b0783b */ /* 0x000fea0000000200 */
[C---:B------:R-:W-:Y:S03]  /*17550*/  HMMA.16816.F32.BF16 R24, R124.reuse, R138, R24 ;  /* 0x0000008a7c18723c */ /* 0x040fe60000041818 */
[----:B------:R-:W4:Y:S05]  /*17560*/  LDSM.16.M88.4 R136, [R196+0x5400] ;  /* 0x00540000c488783b */ /* 0x000f2a0000000200 */
        /* <DEDUP_REMOVED lines=12> */
[C---:B-1----:R-:W-:Y:S08]  /*17630*/  HMMA.16816.F32.BF16 R52, R124.reuse, R152, R52 ;  /* 0x000000987c34723c */ /* 0x042ff00000041834 */
[C---:B------:R-:W-:Y:S01]  /*17640*/  HMMA.16816.F32.BF16 R56, R124.reuse, R154, R56 ;  /* 0x0000009a7c38723c */ /* 0x040fe20000041838 */
[----:B------:R-:W1:Y:S07]  /*17650*/  LDSM.16.M88.4 R152, [R196+0x6400] ;  /* 0x00640000c498783b */ /* 0x000e6e0000000200 */
[C---:B---3--:R-:W-:Y:S08]  /*17660*/  HMMA.16816.F32.BF16 R60, R124.reuse, R120, R60 ;  /* 0x000000787c3c723c */ /* 0x048ff0000004183c */
[----:B------:R-:W-:Y:S01]  /*17670*/  HMMA.16816.F32.BF16 R64, R124, R122, R64 ;  /* 0x0000007a7c40723c */ /* 0x000fe20000041840 */
[----:B------:R-:W-:Y:S07]  /*17680*/  LDSM.16.M88.4 R120, [R195+0x1000] ;  /* 0x00100000c378783b */ /* 0x000fee0000000200 */
[C---:B--2---:R-:W-:Y:S01]  /*17690*/  HMMA.16816.F32.BF16 R4, R128.reuse, R132, R4 ;  /* 0x000000848004723c */ /* 0x044fe20000041804 */
[----:B------:R-:W2:Y:S07]  /*176a0*/  LDSM.16.M88.4 R124, [R193+0x5000] ;  /* 0x00500000c17c783b */ /* 0x000eae0000000200 */
        /* <DEDUP_REMOVED lines=23> */
[C---:B--2---:R-:W-:Y:S01]  /*17820*/  HMMA.16816.F32.BF16 R4, R120.reuse, R124, R4 ;  /* 0x0000007c7804723c */ /* 0x044fe20000041804 */
[----:B------:R-:W2:Y:S07]  /*17830*/  LDSM.16.M88.4 R160, [R196+0x7000] ;  /* 0x00700000c4a0783b */ /* 0x000eae0000000200 */
[C---:B------:R-:W-:Y:S01]  /*17840*/  HMMA.16816.F32.BF16 R8, R120.reuse, R126, R8 ;  /* 0x0000007e7808723c */ /* 0x040fe20000041808 */
[----:B------:R-:W5:Y:S07]  /*17850*/  LDSM.16.M88.4 R124, [R196+0x7400] ;  /* 0x00740000c47c783b */ /* 0x000f6e0000000200 */
[C---:B---3--:R-:W-:Y:S08]  /*17860*/  HMMA.16816.F32.BF16 R12, R120.reuse, R132, R12 ;  /* 0x00000084780c723c */ /* 0x048ff0000004180c */
[C---:B------:R-:W-:Y:S01]  /*17870*/  HMMA.16816.F32.BF16 R16, R120.reuse, R134, R16 ;  /* 0x000000867810723c */ /* 0x040fe20000041810 */
[----:B------:R-:W3:Y:S07]  /*17880*/  LDSM.16.M88.4 R132, [R196+0x8c00] ;  /* 0x008c0000c484783b */ /* 0x000eee0000000200 */
[C---:B----4-:R-:W-:Y:S08]  /*17890*/  HMMA.16816.F32.BF16 R20, R120.reuse, R136, R20 ;  /* 0x000000887814723c */ /* 0x050ff00000041814 */
        /* <DEDUP_REMOVED lines=127> */
[----:B------:R2:W1:Y:S01]  /*18090*/  MUFU.TANH R7, R52 ;  /* 0x0000003400077308 */ /* 0x0004620000002400 */
[C---:B-----5:R-:W-:Y:S03]  /*180a0*/  HMMA.16816.F32.BF16 R60, R184.reuse, R8, R60 ;  /* 0x00000008b83c723c */ /* 0x060fe6000004183c */
[-C--:B------:R-:W-:Y:S06]  /*180b0*/  FMUL.FTZ R8, R58, R2.reuse ;  /* 0x000000023a087220 */ /* 0x080fec0000410000 */
[----:B------:R5:W1:Y:S01]  /*180c0*/  MUFU.TANH R9, R4 ;  /* 0x0000000400097308 */ /* 0x000a620000002400 */
[----:B------:R-:W-:Y:S09]  /*180d0*/  HMMA.16816.F32.BF16 R64, R184, R10, R64 ;  /* 0x0000000ab840723c */ /* 0x000ff20000041840 */
[----:B------:R-:W1:Y:S01]  /*180e0*/  MUFU.TANH R24, R24 ;  /* 0x0000001800187308 */ /* 0x000e620000002400 */
[-C--:B--2---:R-:W-:Y:S01]  /*180f0*/  FMUL.FTZ R52, R60, R2.reuse ;  /* 0x000000023c347220 */ /* 0x084fe20000410000 */
[-C--:B------:R-:W-:Y:S08]  /*18100*/  FMUL.FTZ R62, R62, R2.reuse ;  /* 0x000000023e3e7220 */ /* 0x080ff00000410000 */
[----:B------:R-:W2:Y:S01]  /*18110*/  MUFU.TANH R26, R26 ;  /* 0x0000001a001a7308 */ /* 0x000ea20000002400 */
[-C--:B------:R-:W-:Y:S01]  /*18120*/  FMUL.FTZ R63, R63, R2.reuse ;  /* 0x000000023f3f7220 */ /* 0x080fe20000410000 */
[-C--:B------:R-:W-:Y:S01]  /*18130*/  FMUL.FTZ R61, R61, R2.reuse ;  /* 0x000000023d3d7220 */ /* 0x080fe20000410000 */
[-C--:B------:R-:W-:Y:S01]  /*18140*/  FMUL.FTZ R133, R64, R2.reuse ;  /* 0x0000000240857220 */ /* 0x080fe20000410000 */
[-C--:B-----5:R-:W-:Y:S06]  /*18150*/  FMUL.FTZ R4, R66, R2.reuse ;  /* 0x0000000242047220 */ /* 0x0a0fec0000410000 */
        /* <DEDUP_REMOVED lines=69> */
[----:B-1----:R-:W1:Y:S02]  /*185b0*/  F2I.FTZ.U32.TRUNC.NTZ R61, R60 ;  /* 0x0000003c003d7305 */ /* 0x002e64000021f000 */
[--C-:B-1----:R-:W-:Y:S02]  /*185c0*/  IMAD.MOV R54, RZ, RZ, -R61.reuse ;  /* 0x000000ffff367224 */ /* 0x102fe400078e0a3d */
[----:B------:R-:W-:Y:S02]  /*185d0*/  IMAD.MOV.U32 R60, RZ, RZ, RZ ;  /* 0x000000ffff3c7224 */ /* 0x000fe400078e00ff */
[----:B------:R-:W-:Y:S01]  /*185e0*/  IMAD R65, R54, R55, RZ ;  /* 0x0000003736417224 */ /* 0x000fe200078e02ff */
[----:B------:R-:W-:Y:S02]  /*185f0*/  IABS R54, R2 ;  /* 0x0000000200367213 */ /* 0x000fe40000000000 */
[----:B------:R-:W-:Y:S01]  /*18600*/  LOP3.LUT R2, R2, R59, RZ, 0x3c, !PT ;  /* 0x0000003b02027212 */ /* 0x000fe200078e3cff */
[----:B------:R-:W-:Y:S03]  /*18610*/  IMAD.HI.U32 R61, R61, R65, R60 ;  /* 0x000000413d3d7227 */ /* 0x000fe600078e003c */
[----:B------:R-:W-:Y:S03]  /*18620*/  ISETP.GE.AND P3, PT, R2, RZ, PT ;  /* 0x000000ff0200720c */ /* 0x000fe60003f66270 */
[C---:B------:R-:W-:Y:S04]  /*18630*/  IMAD.HI.U32 R56, R61.reuse, R10, RZ ;  /* 0x0000000a3d387227 */ /* 0x040fe800078e00ff */
[----:B------:R-:W-:Y:S02]  /*18640*/  IMAD.HI.U32 R58, R61, R54, RZ ;  /* 0x000000363d3a7227 */ /* 0x000fe400078e00ff */
[----:B------:R-:W2:Y:S02]  /*18650*/  LD.E.64 R60, desc[UR4][R116.64+0x38] ;  /* 0x00003804743c7980 */ /* 0x000ea4000c101b00 */
        /* <DEDUP_REMOVED lines=39> */
.L_x_5888:
[----:B------:R-:W-:Y:S05]  /*188d0*/  BSYNC.RECONVERGENT B0 ;  /* 0x0000000000007941 */ /* 0x000fea0003800200 */
.L_x_5887:
        /* <DEDUP_REMOVED lines=26> */
.L_x_5886:
[----:B------:R-:W-:Y:S05]  /*18a80*/  BSYNC.RECONVERGENT B1 ;  /* 0x0000000000017941 */ /* 0x000fea0003800200 */
.L_x_5885:
[C---:B------:R-:W-:Y:S01]  /*18a90*/  VIADD R0, R224.reuse, 0xffffffc0 ;  /* 0xffffffc0e0007836 */ /* 0x040fe20000000000 */
[----:B------:R-:W3:Y:S01]  /*18aa0*/  LD.E R3, desc[UR4][R116.64+0xdc] ;  /* 0x0000dc0474037980 */ /* 0x000ee2000c101900 */
[C---:B-1----:R-:W-:Y:S01]  /*18ab0*/  VIADD R65, R224.reuse, 0xffffffc8 ;  /* 0xffffffc8e0417836 */ /* 0x042fe20000000000 */
[C---:B------:R-:W-:Y:S01]  /*18ac0*/  ISETP.GE.AND P0, PT, R224.reuse, R217, PT ;  /* 0x000000d9e000720c */ /* 0x040fe20003f06270 */
[----:B------:R-:W-:Y:S01]  /*18ad0*/  VIADD R60, R224, 0xffffffd0 ;  /* 0xffffffd0e03c7836 */ /* 0x000fe20000000000 */
[-C--:B------:R-:W-:Y:S01]  /*18ae0*/  ISETP.GE.AND P4, PT, R0, R219.reuse, PT ;  /* 0x000000db0000720c */ /* 0x080fe20003f86270 */
[C---:B--2---:R-:W-:Y:S01]  /*18af0*/  VIADD R11, R224.reuse, 0xffffffd8 ;  /* 0xffffffd8e00b7836 */ /* 0x044fe20000000000 */
[----:B------:R-:W-:Y:S01]  /*18b00*/  FSEL R181, R181, -INF , P0 ;  /* 0xff800000b5b57808 */ /* 0x000fe20000000000 */
[----:B------:R-:W-:Y:S01]  /*18b10*/  VIADD R58, R224, 0xffffffe0 ;  /* 0xffffffe0e03a7836 */ /* 0x000fe20000000000 */
[----:B------:R-:W-:Y:S01]  /*18b20*/  FSEL R136, R124, -INF , P4 ;  /* 0xff8000007c887808 */ /* 0x000fe20002000000 */
[C---:B------:R-:W-:Y:S01]  /*18b30*/  VIADD R55, R224.reuse, 0xffffffe1 ;  /* 0xffffffe1e0377836 */ /* 0x040fe20000000000 */
[-C--:B------:R-:W-:Y:S01]  /*18b40*/  ISETP.GE.AND P4, PT, R65, R219.reuse, PT ;  /* 0x000000db4100720c */ /* 0x080fe20003f86270 */
[----:B------:R-:W-:Y:S01]  /*18b50*/  VIADD R138, R224, 0xffffffc1 ;  /* 0xffffffc1e08a7836 */ /* 0x000fe20000000000 */
[----:B------:R-:W-:Y:S01]  /*18b60*/  ISETP.GE.AND P6, PT, R0, R218, PT ;  /* 0x000000da0000720c */ /* 0x000fe20003fc6270 */
        /* <DEDUP_REMOVED lines=11> */
[----:B------:R-:W-:Y:S01]  /*18c20*/  ISETP.GE.AND P1, PT, R0, R217, PT ;  /* 0x000000d90000720c */ /* 0x000fe20003f26270 */
[C---:B------:R-:W-:Y:S01]  /*18c30*/  VIADD R53, R224.reuse, 0xfffffff0 ;  /* 0xfffffff0e0357836 */ /* 0x040fe20000000000 */
[----:B------:R-:W-:Y:S01]  /*18c40*/  FSEL R124, R15, -INF , P4 ;  /* 0xff8000000f7c7808 */ /* 0x000fe20002000000 */
[----:B------:R-:W-:Y:S01]  /*18c50*/  VIADD R12, R224, 0xfffffff8 ;  /* 0xfffffff8e00c7836 */ /* 0x000fe20000000000 */
[-C--:B------:R-:W-:Y:S01]  /*18c60*/  ISETP.GE.AND P4, PT, R58, R219.reuse, PT ;  /* 0x000000db3a00720c */ /* 0x080fe20003f86270 */
[----:B------:R-:W-:Y:S01]  /*18c70*/  VIADD R10, R224, 0x1 ;  /* 0x00000001e00a7836 */ /* 0x000fe20000000000 */
[----:B------:R-:W-:Y:S01]  /*18c80*/  ISETP.GE.AND P3, PT, R0, R216, PT ;  /* 0x000000d80000720c */ /* 0x000fe20003f66270 */
[----:B------:R-:W-:Y:S01]  /*18c90*/  VIADD R0, R224, 0xfffffff9 ;  /* 0xfffffff9e0007836 */ /* 0x000fe20000000000 */
[----:B------:R-:W-:Y:S01]  /*18ca0*/  FSEL R249, R19, -INF , P4 ;  /* 0xff80000013f97808 */ /* 0x000fe20002000000 */
[----:B------:R-:W-:Y:S01]  /*18cb0*/  VIADD R222, R222, 0xffffff80 ;  /* 0xffffff80dede7836 */ /* 0x000fe20000000000 */
[----:B------:R-:W-:Y:S02]  /*18cc0*/  ISETP.GE.AND P4, PT, R55, R219, PT ;  /* 0x000000db3700720c */ /* 0x000fe40003f86270 */
[----:B------:R-:W-:Y:S02]  /*18cd0*/  FSEL R134, R125, -INF , P0 ;  /* 0xff8000007d867808 */ /* 0x000fe40000000000 */
[----:B------:R-:W-:Y:S01]  /*18ce0*/  FSEL R247, R21, -INF , P4 ;  /* 0xff80000015f77808 */ /* 0x000fe20002000000 */
[----:B------:R-:W-:Y:S01]  /*18cf0*/  VIADD R21, R224, 0x8 ;  /* 0x00000008e0157836 */ /* 0x000fe20000000000 */
        /* <DEDUP_REMOVED lines=11> */
[----:B------:R-:W-:Y:S01]  /*18db0*/  FSEL R231, R29, -INF , P4 ;  /* 0xff8000001de77808 */ /* 0x000fe20002000000 */
[C---:B------:R-:W-:Y:S01]  /*18dc0*/  VIADD R29, R224.reuse, 0x9 ;  /* 0x00000009e01d7836 */ /* 0x040fe20000000000 */
[----:B------:R-:W-:Y:S02]  /*18dd0*/  ISETP.GE.AND P4, PT, R59, R217, PT ;  /* 0x000000d93b00720c */ /* 0x000fe40003f86270 */
[----:B------:R-:W-:Y:S01]  /*18de0*/  FSEL R245, R23, -INF , P1 ;  /* 0xff80000017f57808 */ /* 0x000fe20000800000 */
[----:B------:R-:W-:Y:S01]  /*18df0*/  VIADD R23, R224, 0x11 ;  /* 0x00000011e0177836 */ /* 0x000fe20000000000 */
[----:B------:R-:W-:Y:S01]  /*18e00*/  FSEL R120, R14, -INF , P4 ;  /* 0xff8000000e787808 */ /* 0x000fe20002000000 */
[----:B------:R-:W-:Y:S01]  /*18e10*/  VIADD R14, R224, 0x20 ;  /* 0x00000020e00e7836 */ /* 0x000fe20000000000 */
[-C--:B------:R-:W-:Y:S02]  /*18e20*/  ISETP.GE.AND P4, PT, R0, R219.reuse, PT ;  /* 0x000000db0000720c */ /* 0x080fe40003f86270 */
[----:B------:R-:W-:Y:S02]  /*18e30*/  ISETP.GE.AND P0, PT, R59, R219, PT ;  /* 0x000000db3b00720c */ /* 0x000fe40003f06270 */
[----:B------:R-:W-:Y:S01]  /*18e40*/  FSEL R227, R32, -INF , P4 ;  /* 0xff80000020e37808 */ /* 0x000fe20002000000 */
[----:B------:R-:W-:Y:S01]  /*18e50*/  VIADD R32, R224, 0x10 ;  /* 0x00000010e0207836 */ /* 0x000fe20000000000 */
[-C--:B------:R-:W-:Y:S02]  /*18e60*/  ISETP.GE.AND P1, PT, R65, R217.reuse, PT ;  /* 0x000000d94100720c */ /* 0x080fe40003f26270 */
[----:B------:R-:W-:Y:S02]  /*18e70*/  ISETP.GE.AND P4, PT, R56, R217, PT ;  /* 0x000000d93800720c */ /* 0x000fe40003f86270 */
[----:B------:R-:W-:Y:S02]  /*18e80*/  FSEL R125, R122, -INF , P0 ;  /* 0xff8000007a7d7808 */ /* 0x000fe40000000000 */
        /* <DEDUP_REMOVED lines=12> */
[----:B------:R-:W-:Y:S02]  /*18f50*/  ISETP.GE.AND P1, PT, R12, R219, PT ;  /* 0x000000db0c00720c */ /* 0x000fe40003f26270 */
[-C--:B------:R-:W-:Y:S02]  /*18f60*/  ISETP.GE.AND P4, PT, R57, R217.reuse, PT ;  /* 0x000000d93900720c */ /* 0x080fe40003f86270 */
[----:B------:R-:W-:Y:S02]  /*18f70*/  FSEL R229, R31, -INF , P1 ;  /* 0xff8000001fe57808 */ /* 0x000fe40000800000 */
[----:B------:R-:W-:Y:S01]  /*18f80*/  FSEL R237, R24, -INF , P4 ;  /* 0xff80000018ed7808 */ /* 0x000fe20002000000 */
[----:B------:R-:W-:Y:S01]  /*18f90*/  VIADD R24, R224, 0x31 ;  /* 0x00000031e0187836 */ /* 0x000fe20000000000 */
[----:B------:R-:W-:Y:S02]  /*18fa0*/  ISETP.GE.AND P1, PT, R11, R217, PT ;  /* 0x000000d90b00720c */ /* 0x000fe40003f26270 */
[----:B------:R-:W-:Y:S02]  /*18fb0*/  ISETP.GE.AND P4, PT, R32, R219, PT ;  /* 0x000000db2000720c */ /* 0x000fe40003f86270 */
[----:B------:R-:W-:Y:S01]  /*18fc0*/  FSEL R67, R16, -INF , P1 ;  /* 0xff80000010437808 */ /* 0x000fe20000800000 */
[----:B------:R-:W-:Y:S01]  /*18fd0*/  VIADD R16, R224, 0x18 ;  /* 0x00000018e0107836 */ /* 0x000fe20000000000 */
[----:B------:R-:W-:Y:S02]  /*18fe0*/  FSEL R169, R41, -INF , P4 ;  /* 0xff80000029a97808 */ /* 0x000fe40002000000 */
[----:B------:R-:W-:Y:S02]  /*18ff0*/  ISETP.GE.AND P4, PT, R53, R217, PT ;  /* 0x000000d93500720c */ /* 0x000fe40003f86270 */
        /* <DEDUP_REMOVED lines=9> */
[----:B------:R-:W-:Y:S01]  /*19090*/  FSEL R239, R22, -INF , P1 ;  /* 0xff80000016ef7808 */ /* 0x000fe20000800000 */
[----:B------:R-:W-:Y:S01]  /*190a0*/  VIADD R22, R224, 0x19 ;  /* 0x00000019e0167836 */ /* 0x000fe20000000000 */
[-C--:B------:R-:W-:Y:S02]  /*190b0*/  ISETP.GE.AND P1, PT, R29, R219.reuse, PT ;  /* 0x000000db1d00720c */ /* 0x080fe40003f26270 */
[----:B------:R-:W-:Y:S02]  /*190c0*/  FSEL R191, R33, -INF , P4 ;  /* 0xff80000021bf7808 */ /* 0x000fe40002000000 */
[----:B------:R-:W-:Y:S02]  /*190d0*/  FSEL R38, R38, -INF , P1 ;  /* 0xff80000026267808 */ /* 0x000fe40000800000 */
[----:B------:R-:W-:Y:S02]  /*190e0*/  ISETP.GE.AND P4, PT, R14, R219, PT ;  /* 0x000000db0e00720c */ /* 0x000fe40003f86270 */
[-C--:B------:R-:W-:Y:S02]  /*190f0*/  ISETP.GE.AND P1, PT, R54, R217.reuse, PT ;  /* 0x000000d93600720c */ /* 0x080fe40003f26270 */
[----:B------:R-:W-:Y:S01]  /*19100*/  FSEL R153, R7, -INF , P4 ;  /* 0xff80000007997808 */ /* 0x000fe20002000000 */
[----:B------:R-:W-:Y:S01]  /*19110*/  VIADD R7, R224, 0x30 ;  /* 0x00000030e0077836 */ /* 0x000fe20000000000 */
[----:B------:R-:W-:Y:S01]  /*19120*/  FSEL R235, R26, -INF , P1 ;  /* 0xff8000001aeb7808 */ /* 0x000fe20000800000 */
[----:B------:R-:W-:Y:S01]  /*19130*/  VIADD R26, R224, 0x38 ;  /* 0x00000038e01a7836 */ /* 0x000fe20000000000 */
[----:B------:R-:W-:Y:S02]  /*19140*/  ISETP.GE.AND P4, PT, R10, R217, PT ;  /* 0x000000d90a00720c */ /* 0x000fe40003f86270 */
        /* <DEDUP_REMOVED lines=10> */
[----:B------:R-:W-:Y:S02]  /*191f0*/  FSEL R47, R47, -INF , P1 ;  /* 0xff8000002f2f7808 */ /* 0x000fe40000800000 */
[----:B------:R-:W-:Y:S02]  /*19200*/  ISETP.GE.AND P4, PT, R24, R219, PT ;  /* 0x000000db1800720c */ /* 0x000fe40003f86270 */
        /* <DEDUP_REMOVED lines=8> */
[-C--:B------:R-:W-:Y:S02]  /*19290*/  ISETP.GE.AND P1, PT, R5, R219.reuse, PT ;  /* 0x000000db0500720c */ /* 0x080fe40003f26270 */
[----:B------:R-:W-:Y:S02]  /*192a0*/  ISETP.GE.AND P5, PT, R224, R219, PT ;  /* 0x000000dbe000720c */ /* 0x000fe40003fa6270 */
[----:B------:R-:W-:Y:S02]  /*192b0*/  FSEL R46, R46, -INF , P4 ;  /* 0xff8000002e2e7808 */ /* 0x000fe40002000000 */
[----:B------:R-:W-:Y:S02]  /*192c0*/  FSEL R31, R136, -INF , !P6 ;  /* 0xff800000881f7808 */ /* 0x000fe40007000000 */
[-C--:B------:R-:W-:Y:S02]  /*192d0*/  ISETP.GE.AND P4, PT, R20, R217.reuse, PT ;  /* 0x000000d91400720c */ /* 0x080fe40003f86270 */
[-C--:B------:R-:W-:Y:S02]  /*192e0*/  ISETP.GE.AND P6, PT, R61, R218.reuse, PT ;  /* 0x000000da3d00720c */ /* 0x080fe40003fc6270 */
[----:B------:R-:W-:Y:S02]  /*192f0*/  FSEL R149, R9, -INF , P1 ;  /* 0xff80000009957808 */ /* 0x000fe40000800000 */
[-C--:B------:R-:W-:Y:S02]  /*19300*/  ISETP.GE.AND P1, PT, R21, R217.reuse, PT ;  /* 0x000000d91500720c */ /* 0x080fe40003f26270 */
[----:B------:R-:W-:Y:S02]  /*19310*/  FSEL R189, R189, -INF , P5 ;  /* 0xff800000bdbd7808 */ /* 0x000fe40002800000 */
[-C--:B------:R-:W-:Y:S02]  /*19320*/  ISETP.GE.AND P5, PT, R224, R218.reuse, PT ;  /* 0x000000dae000720c */ /* 0x080fe40003fa6270 */
[----:B------:R-:W-:Y:S02]  /*19330*/  FSEL R15, R131, -INF , !P6 ;  /* 0xff800000830f7808 */ /* 0x000fe40007000000 */
[----:B------:R-:W-:Y:S02]  /*19340*/  FSEL R48, R48, -INF , P4 ;  /* 0xff80000030307808 */ /* 0x000fe40002000000 */
[----:B------:R-:W-:Y:S02]  /*19350*/  FSEL R39, R39, -INF , P1 ;  /* 0xff80000027277808 */ /* 0x000fe40000800000 */
[----:B------:R-:W-:Y:S02]  /*19360*/  ISETP.GE.AND P4, PT, R24, R217, PT ;  /* 0x000000d91800720c */ /* 0x000fe40003f86270 */
[-C--:B------:R-:W-:Y:S02]  /*19370*/  ISETP.GE.AND P6, PT, R11, R218.reuse, PT ;  /* 0x000000da0b00720c */ /* 0x080fe40003fc6270 */
[-C--:B------:R-:W-:Y:S02]  /*19380*/  ISETP.GE.AND P1, PT, R7, R219.reuse, PT ;  /* 0x000000db0700720c */ /* 0x080fe40003f26270 */
[----:B------:R-:W-:Y:S02]  /*19390*/  FSEL R189, R189, -INF , !P5 ;  /* 0xff800000bdbd7808 */ /* 0x000fe40006800000 */
[-C--:B------:R-:W-:Y:S02]  /*193a0*/  ISETP.GE.AND P5, PT, R28, R219.reuse, PT ;  /* 0x000000db1c00720c */ /* 0x080fe40003fa6270 */
[----:B------:R-:W-:Y:S02]  /*193b0*/  FSEL R63, R63, -INF , P4 ;  /* 0xff8000003f3f7808 */ /* 0x000fe40002000000 */
[----:B------:R-:W-:Y:S02]  /*193c0*/  ISETP.GE.AND P0, PT, R56, R219, PT ;  /* 0x000000db3800720c */ /* 0x000fe40003f06270 */
[----:B------:R-:W-:Y:S02]  /*193d0*/  FSEL R35, R124, -INF , !P6 ;  /* 0xff8000007c237808 */ /* 0x000fe40007000000 */
[-C--:B------:R-:W-:Y:S02]  /*193e0*/  ISETP.GE.AND P4, PT, R65, R218.reuse, PT ;  /* 0x000000da4100720c */ /* 0x080fe40003f86270 */
[----:B------:R-:W-:Y:S02]  /*193f0*/  FSEL R137, R52, -INF , P1 ;  /* 0xff80000034897808 */ /* 0x000fe40000800000 */
[-C--:B------:R-:W-:Y:S02]  /*19400*/  ISETP.GE.AND P6, PT, R55, R218.reuse, PT ;  /* 0x000000da3700720c */ /* 0x080fe40003fc6270 */
[-C--:B------:R-:W-:Y:S02]  /*19410*/  ISETP.GE.AND P1, PT, R32, R217.reuse, PT ;  /* 0x000000d92000720c */ /* 0x080fe40003f26270 */
[----:B------:R-:W-:Y:S02]  /*19420*/  FSEL R128, R139, -INF , P5 ;  /* 0xff8000008b807808 */ /* 0x000fe40002800000 */
[----:B------:R-:W-:Y:S02]  /*19430*/  ISETP.GE.AND P5, PT, R22, R217, PT ;  /* 0x000000d91600720c */ /* 0x000fe40003fa6270 */
[----:B------:R-:W-:Y:S02]  /*19440*/  FSEL R123, R17, -INF , P0 ;  /* 0xff800000117b7808 */ /* 0x000fe40000000000 */
[----:B------:R-:W-:Y:S02]  /*19450*/  FSEL R17, R132, -INF , !P4 ;  /* 0xff80000084117808 */ /* 0x000fe40006000000 */
[----:B------:R-:W-:Y:S02]  /*19460*/  FSEL R247, R247, -INF , !P6 ;  /* 0xff800000f7f77808 */ /* 0x000fe40007000000 */
[----:B------:R-:W-:Y:S02]  /*19470*/  FSEL R42, R42, -INF , P1 ;  /* 0xff8000002a2a7808 */ /* 0x000fe40000800000 */
[-C--:B------:R-:W-:Y:S02]  /*19480*/  ISETP.GE.AND P4, PT, R59, R218.reuse, PT ;  /* 0x000000da3b00720c */ /* 0x080fe40003f86270 */
[-C--:B------:R-:W-:Y:S02]  /*19490*/  ISETP.GE.AND P6, PT, R57, R218.reuse, PT ;  /* 0x000000da3900720c */ /* 0x080fe40003fc6270 */
[----:B------:R-:W-:Y:S02]  /*194a0*/  ISETP.GE.AND P1, PT, R26, R219, PT ;  /* 0x000000db1a00720c */ /* 0x000fe40003f26270 */
[----:B------:R-:W-:Y:S02]  /*194b0*/  FSEL R45, R45, -INF , P5 ;  /* 0xff8000002d2d7808 */ /* 0x000fe40002800000 */
[-C--:B------:R-:W-:Y:S02]  /*194c0*/  ISETP.GE.AND P5, PT, R18, R217.reuse, PT ;  /* 0x000000d91200720c */ /* 0x080fe40003fa6270 */
[----:B------:R-:W-:Y:S02]  /*194d0*/  FSEL R25, R125, -INF , !P4 ;  /* 0xff8000007d197808 */ /* 0x000fe40006000000 */
[----:B------:R-:W-:Y:S02]  /*194e0*/  FSEL R245, R245, -INF , !P6 ;  /* 0xff800000f5f57808 */ /* 0x000fe40007000000 */
        /* <DEDUP_REMOVED lines=8> */
[-C--:B------:R-:W-:Y:S02]  /*19570*/  ISETP.GE.AND P4, PT, R60, R216.reuse, PT ;  /* 0x000000d83c00720c */ /* 0x080fe40003f86270 */
[----:B------:R-:W-:Y:S02]  /*19580*/  FSEL R145, R6, -INF , P1 ;  /* 0xff80000006917808 */ /* 0x000fe40000800000 */
[-C--:B------:R-:W-:Y:S02]  /*19590*/  ISETP.GE.AND P6, PT, R54, R216.reuse, PT ;  /* 0x000000d83600720c */ /* 0x080fe40003fc6270 */
[----:B------:R-:W-:Y:S02]  /*195a0*/  ISETP.GE.AND P1, PT, R7, R217, PT ;  /* 0x000000d90700720c */ /* 0x000fe40003f26270 */
[C---:B------:R-:W-:Y:S01]  /*195b0*/  ISETP.GE.AND P0, PT, R224.reuse, R216, PT ;  /* 0x000000d8e000720c */ /* 0x040fe20003f06270 */
[----:B------:R-:W-:Y:S01]  /*195c0*/  VIADD R224, R224, 0xffffff80 ;  /* 0xffffff80e0e07836 */ /* 0x000fe20000000000 */
[----:B------:R-:W-:Y:S02]  /*195d0*/  FSEL R19, R134, -INF , !P5 ;  /* 0xff80000086137808 */ /* 0x000fe40006800000 */
[----:B------:R-:W-:Y:S02]  /*195e0*/  FSEL R43, R121, -INF , !P4 ;  /* 0xff800000792b7808 */ /* 0x000fe40006000000 */
[----:B------:R-:W-:Y:S02]  /*195f0*/  FSEL R235, R235, -INF , !P6 ;  /* 0xff800000ebeb7808 */ /* 0x000fe40007000000 */
[----:B------:R-:W-:Y:S02]  /*19600*/  FSEL R62, R62, -INF , P1 ;  /* 0xff8000003e3e7808 */ /* 0x000fe40000800000 */
[-C--:B------:R-:W-:Y:S02]  /*19610*/  ISETP.GE.AND P5, PT, R60, R218.reuse, PT ;  /* 0x000000da3c00720c */ /* 0x080fe40003fa6270 */
[C---:B------:R-:W-:Y:S02]  /*19620*/  ISETP.GE.AND P4, PT, R0.reuse, R218, PT ;  /* 0x000000da0000720c */ /* 0x040fe40003f86270 */
[-C--:B------:R-:W-:Y:S02]  /*19630*/  ISETP.GE.AND P6, PT, R0, R216.reuse, PT ;  /* 0x000000d80000720c */ /* 0x080fe40003fc6270 */
[----:B------:R-:W-:Y:S02]  /*19640*/  FSEL R181, R181, -INF , !P0 ;  /* 0xff800000b5b57808 */ /* 0x000fe40004000000 */
[----:B------:R-:W-:Y:S02]  /*19650*/  FMNMX3.FTZ R0, R118, R31, R19, !PT ;  /* 0x0000001f76007276 */ /* 0x000fe40007810013 */
[----:B------:R-:W-:Y:S02]  /*19660*/  ISETP.GE.AND P0, PT, R5, R217, PT ;  /* 0x000000d90500720c */ /* 0x000fe40003f06270 */
[----:B------:R-:W-:Y:S02]  /*19670*/  ISETP.GE.AND P1, PT, R138, R216, PT ;  /* 0x000000d88a00720c */ /* 0x000fe40003f26270 */
[----:B------:R-:W-:Y:S02]  /*19680*/  FSEL R27, R130, -INF , !P5 ;  /* 0xff800000821b7808 */ /* 0x000fe40006800000 */
[----:B------:R-:W-:Y:S02]  /*19690*/  FSEL R13, R127, -INF , !P1 ;  /* 0xff8000007f0d7808 */ /* 0x000fe40004800000 */
[----:B------:R-:W-:Y:S02]  /*196a0*/  FMNMX3.FTZ R0, R0, R17, R15, !PT ;  /* 0x0000001100007276 */ /* 0x000fe4000781000f */
[----:B------:R-:W-:Y:S02]  /*196b0*/  FSEL R8, R8, -INF , P0 ;  /* 0xff80000008087808 */ /* 0x000fe40000000000 */
[----:B------:R-:W-:Y:S02]  /*196c0*/  ISETP.GE.AND P5, PT, R56, R218, PT ;  /* 0x000000da3800720c */ /* 0x000fe40003fa6270 */
[----:B------:R-:W-:Y:S02]  /*196d0*/  ISETP.GE.AND P0, PT, R28, R217, PT ;  /* 0x000000d91c00720c */ /* 0x000fe40003f06270 */
[-C--:B------:R-:W-:Y:S02]  /*196e0*/  ISETP.GE.AND P1, PT, R59, R216.reuse, PT ;  /* 0x000000d83b00720c */ /* 0x080fe40003f26270 */
[----:B------:R-:W-:Y:S02]  /*196f0*/  FSEL R33, R123, -INF , !P5 ;  /* 0xff8000007b217808 */ /* 0x000fe40006800000 */
[----:B------:R-:W-:Y:S02]  /*19700*/  FMNMX3.FTZ R0, R0, R27, R25, !PT ;  /* 0x0000001b00007276 */ /* 0x000fe40007810019 */
[----:B------:R-:W-:Y:S02]  /*19710*/  FSEL R52, R64, -INF , P0 ;  /* 0xff80000040347808 */ /* 0x000fe40000000000 */
[----:B------:R-:W-:Y:S02]  /*19720*/  FSEL R41, R120, -INF , !P1 ;  /* 0xff80000078297808 */ /* 0x000fe40004800000 */
[-C--:B------:R-:W-:Y:S02]  /*19730*/  ISETP.GE.AND P0, PT, R65, R216.reuse, PT ;  /* 0x000000d84100720c */ /* 0x080fe40003f06270 */
        /* <DEDUP_REMOVED lines=69> */
[----:B------:R-:W-:Y:S01]  /*19b90*/  ISETP.GE.AND P5, PT, R32, R216, PT ;  /* 0x000000d82000720c */ /* 0x000fe20003fa6270 */
[----:B------:R-:W-:Y:S01]  /*19ba0*/  LDSM.16.MT88.4 R36, [R192+0xb000] ;  /* 0x00b00000c024783b */ /* 0x000fe20000004200 */
        /* <DEDUP_REMOVED lines=29> */
[-C--:B------:R-:W-:Y:S02]  /*19d80*/  ISETP.GE.AND P5, PT, R5, R216.reuse, PT ;  /* 0x000000d80500720c */ /* 0x080fe40003fa6270 */
[----:B------:R-:W-:Y:S02]  /*19d90*/  FMNMX3.FTZ R0, R0, R157, R155, !PT ;  /* 0x0000009d00007276 */ /* 0x000fe4000781009b */
[----:B------:R-:W-:Y:S02]  /*19da0*/  FMNMX3.FTZ R2, R2, R153, R151, !PT ;  /* 0x0000009902027276 */ /* 0x000fe40007810097 */
[-C--:B------:R-:W-:Y:S02]  /*19db0*/  ISETP.GE.AND P6, PT, R7, R216.reuse, PT ;  /* 0x000000d80700720c */ /* 0x080fe40003fc6270 */
[-C--:B------:R-:W-:Y:S02]  /*19dc0*/  ISETP.GE.AND P3, PT, R24, R216.reuse, PT ;  /* 0x000000d81800720c */ /* 0x080fe40003f66270 */
[----:B------:R-:W-:Y:S02]  /*19dd0*/  ISETP.GE.AND P0, PT, R26, R217, PT ;  /* 0x000000d91a00720c */ /* 0x000fe40003f06270 */
[----:B------:R-:W-:Y:S02]  /*19de0*/  FSEL R139, R50, -INF , !P4 ;  /* 0xff800000328b7808 */ /* 0x000fe40006000000 */
[----:B------:R-:W-:Y:S02]  /*19df0*/  FSEL R141, R8, -INF , !P5 ;  /* 0xff800000088d7808 */ /* 0x000fe40006800000 */
[----:B------:R-:W-:Y:S02]  /*19e00*/  FMNMX3.FTZ R0, R0, R145, R143, !PT ;  /* 0x0000009100007276 */ /* 0x000fe4000781008f */
[----:B------:R-:W-:Y:S02]  /*19e10*/  FMNMX3.FTZ R2, R2, R149, R147, !PT ;  /* 0x0000009502027276 */ /* 0x000fe40007810093 */
[-C--:B------:R-:W-:Y:S02]  /*19e20*/  ISETP.GE.AND P1, PT, R28, R216.reuse, PT ;  /* 0x000000d81c00720c */ /* 0x080fe40003f26270 */
[----:B------:R-:W-:Y:S02]  /*19e30*/  FSEL R131, R62, -INF , !P6 ;  /* 0xff8000003e837808 */ /* 0x000fe40007000000 */
[----:B------:R-:W-:Y:S02]  /*19e40*/  FSEL R127, R63, -INF , !P3 ;  /* 0xff8000003f7f7808 */ /* 0x000fe40005800000 */
[----:B------:R-:W-:Y:S01]  /*19e50*/  ISETP.GE.AND P5, PT, R26, R216, PT ;  /* 0x000000d81a00720c */ /* 0x000fe20003fa6270 */
[----:B------:R-:W-:Y:S01]  /*19e60*/  LDSM.16.MT88.4 R60, [R192+0xd000] ;  /* 0x00d00000c03c783b */ /* 0x000fe20000004200 */
[----:B------:R-:W-:Y:S02]  /*19e70*/  FMNMX3.FTZ R0, R0, R141, R139, !PT ;  /* 0x0000008d00007276 */ /* 0x000fe4000781008b */
        /* <DEDUP_REMOVED lines=37> */
[----:B------:R-:W-:Y:S01]  /*1a0d0*/  MUFU.EX2 R126, R126 ;  /* 0x0000007e007e7308 */ /* 0x000fe20000000800 */
[----:B------:R-:W2:Y:S01]  /*1a0e0*/  LDSM.16.MT88.4 R28, [R194+0xb000] ;  /* 0x00b00000c21c783b */ /* 0x000ea20000004200 */
[-CC-:B------:R-:W-:Y:S01]  /*1a0f0*/  FFMA.FTZ R119, R231, R3.reuse, -R130.reuse ;  /* 0x00000003e7777223 */ /* 0x180fe20000010882 */
[-C--:B------:R-:W-:Y:S01]  /*1a100*/  FFMA.FTZ R132, R227, R3.reuse, -R130 ;  /* 0x00000003e3847223 */ /* 0x080fe20000010882 */
[-CC-:B------:R-:W-:Y:S01]  /*1a110*/  FFMA.FTZ R134, R203, R3.reuse, -R124.reuse ;  /* 0x00000003cb867223 */ /* 0x180fe2000001087c */
[-CC-:B------:R-:W-:Y:S01]  /*1a120*/  FFMA.FTZ R171, R171, R3.reuse, -R124.reuse ;  /* 0x00000003abab7223 */ /* 0x180fe2000001087c */
[-CC-:B------:R-:W-:Y:S01]  /*1a130*/  FFMA.FTZ R136, R191, R3.reuse, -R124.reuse ;  /* 0x00000003bf887223 */ /* 0x180fe2000001087c */
[-C--:B------:R-:W-:Y:S03]  /*1a140*/  FFMA.FTZ R173, R173, R3.reuse, -R124 ;  /* 0x00000003adad7223 */ /* 0x080fe6000001087c */
[----:B------:R-:W3:Y:S01]  /*1a150*/  MUFU.EX2 R55, R7 ;  /* 0x0000000700377308 */ /* 0x000ee20000000800 */
[-CC-:B------:R-:W-:Y:S01]  /*1a160*/  FFMA.FTZ R138, R189, R3.reuse, -R130.reuse ;  /* 0x00000003bd8a7223 */ /* 0x180fe20000010882 */
[-CC-:B------:R-:W-:Y:S01]  /*1a170*/  FFMA.FTZ R187, R187, R3.reuse, -R130.reuse ;  /* 0x00000003bbbb7223 */ /* 0x180fe20000010882 */
[-CC-:B------:R-:W-:Y:S01]  /*1a180*/  FFMA.FTZ R140, R185, R3.reuse, -R130.reuse ;  /* 0x00000003b98c7223 */ /* 0x180fe20000010882 */
[-C--:B------:R-:W-:Y:S01]  /*1a190*/  FFMA.FTZ R183, R183, R3.reuse, -R130 ;  /* 0x00000003b7b77223 */ /* 0x080fe20000010882 */
[-CC-:B------:R-:W-:Y:S01]  /*1a1a0*/  FFMA.FTZ R142, R181, R3.reuse, -R124.reuse ;  /* 0x00000003b58e7223 */ /* 0x180fe2000001087c */
[-CC-:B------:R-:W-:Y:S01]  /*1a1b0*/  FFMA.FTZ R179, R179, R3.reuse, -R124.reuse ;  /* 0x00000003b3b37223 */ /* 0x180fe2000001087c */
[-CC-:B------:R-:W-:Y:S03]  /*1a1c0*/  FFMA.FTZ R144, R177, R3.reuse, -R124.reuse ;  /* 0x00000003b1907223 */ /* 0x180fe6000001087c */
[----:B------:R-:W4:Y:S01]  /*1a1d0*/  MUFU.EX2 R54, R8 ;  /* 0x0000000800367308 */ /* 0x000f220000000800 */
[-C--:B------:R-:W-:Y:S01]  /*1a1e0*/  FFMA.FTZ R175, R175, R3.reuse, -R124 ;  /* 0x00000003afaf7223 */ /* 0x080fe2000001087c */
[-CC-:B------:R-:W-:Y:S01]  /*1a1f0*/  FFMA.FTZ R146, R169, R3.reuse, -R130.reuse ;  /* 0x00000003a9927223 */ /* 0x180fe20000010882 */
[-CC-:B------:R-:W-:Y:S01]  /*1a200*/  FFMA.FTZ R167, R167, R3.reuse, -R130.reuse ;  /* 0x00000003a7a77223 */ /* 0x180fe20000010882 */
[-CC-:B------:R-:W-:Y:S01]  /*1a210*/  FFMA.FTZ R148, R165, R3.reuse, -R130.reuse ;  /* 0x00000003a5947223 */ /* 0x180fe20000010882 */
[-C--:B------:R-:W-:Y:S01]  /*1a220*/  FFMA.FTZ R163, R163, R3.reuse, -R130 ;  /* 0x00000003a3a37223 */ /* 0x080fe20000010882 */
        /* <DEDUP_REMOVED lines=27> */
[-C--:B------:R-:W-:Y:S01]  /*1a3e0*/  FFMA.FTZ R155, R155, R3.reuse, -R124 ;  /* 0x000000039b9b7223 */ /* 0x080fe2000001087c */
[----:B------:R-:W-:Y:S01]  /*1a3f0*/  LDSM.16.MT88.4 R100, [R192+0xac00] ;  /* 0x00ac0000c064783b */ /* 0x000fe20000004200 */
[-CC-:B------:R-:W-:Y:S01]  /*1a400*/  FFMA.FTZ R153, R153, R3.reuse, -R130.reuse ;  /* 0x0000000399997223 */ /* 0x180fe20000010882 */
[-CC-:B------:R-:W-:Y:S01]  /*1a410*/  FFMA.FTZ R154, R151, R3.reuse, -R130.reuse ;  /* 0x00000003979a7223 */ /* 0x180fe20000010882 */
[-CC-:B------:R-:W-:Y:S01]  /*1a420*/  FFMA.FTZ R149, R149, R3.reuse, -R130.reuse ;  /* 0x0000000395957223 */ /* 0x180fe20000010882 */
[-C--:B------:R-:W-:Y:S01]  /*1a430*/  FFMA.FTZ R156, R147, R3.reuse, -R130 ;  /* 0x00000003939c7223 */ /* 0x080fe20000010882 */
[--C-:B------:R-:W-:Y:S03]  /*1a440*/  FFMA.FTZ R145, R145, R3, -R124.reuse ;  /* 0x0000000391917223 */ /* 0x100fe6000001087c */
[----:B------:R-:W4:Y:S01]  /*1a450*/  MUFU.EX2 R122, R122 ;  /* 0x0000007a007a7308 */ /* 0x000f220000000800 */
[----:B---3--:R-:W-:Y:S01]  /*1a460*/  F2FP.BF16.F32.PACK_AB R58, R120, R123 ;  /* 0x0000007b783a723e */ /* 0x008fe200000010ff */
[-CC-:B------:R-:W-:Y:S01]  /*1a470*/  FFMA.FTZ R158, R143, R3.reuse, -R124.reuse ;  /* 0x000000038f9e7223 */ /* 0x180fe2000001087c */
[-CC-:B------:R-:W-:Y:S01]  /*1a480*/  FFMA.FTZ R141, R141, R3.reuse, -R124.reuse ;  /* 0x000000038d8d7223 */ /* 0x180fe2000001087c */
[-CC-:B------:R-:W-:Y:S01]  /*1a490*/  FFMA.FTZ R160, R139, R3.reuse, -R124.reuse ;  /* 0x000000038ba07223 */ /* 0x180fe2000001087c */
[-C--:B------:R-:W-:Y:S01]  /*1a4a0*/  FFMA.FTZ R53, R53, R3.reuse, -R124 ;  /* 0x0000000335357223 */ /* 0x080fe2000001087c */
[-CC-:B------:R-:W-:Y:S01]  /*1a4b0*/  FFMA.FTZ R137, R137, R3.reuse, -R130.reuse ;  /* 0x0000000389897223 */ /* 0x180fe20000010882 */
[-C--:B------:R-:W-:Y:S03]  /*1a4c0*/  FFMA.FTZ R162, R135, R3.reuse, -R130 ;  /* 0x0000000387a27223 */ /* 0x080fe60000010882 */
[----:B------:R-:W-:Y:S01]  /*1a4d0*/  MUFU.EX2 R121, R121 ;  /* 0x0000007900797308 */ /* 0x000fe20000000800 */
[----:B------:R-:W-:Y:S01]  /*1a4e0*/  FMUL.FTZ R32, R55, R84 ;  /* 0x0000005437207220 */ /* 0x000fe20000410000 */
[--C-:B------:R-:W-:Y:S01]  /*1a4f0*/  FFMA.FTZ R84, R43, R3, -R124.reuse ;  /* 0x000000032b547223 */ /* 0x100fe2000001087c */
[C---:B------:R-:W-:Y:S01]  /*1a500*/  FMUL.FTZ R43, R54.reuse, R79 ;  /* 0x0000004f362b7220 */ /* 0x040fe20000410000 */
[----:B------:R-:W-:Y:S01]  /*1a510*/  FMUL.FTZ R34, R54, R86 ;  /* 0x0000005636227220 */ /* 0x000fe20000410000 */
[----:B------:R-:W-:Y:S01]  /*1a520*/  FFMA.FTZ R86, R241, R3, -R124 ;  /* 0x00000003f1567223 */ /* 0x000fe2000001087c */
[----:B------:R-:W-:Y:S01]  /*1a530*/  FFMA.FTZ R126, R55, R226, R126 ;  /* 0x000000e2377e7223 */ /* 0x000fe2000001007e */
[----:B------:R-:W-:Y:S03]  /*1a540*/  ISETP.GT.AND P0, PT, R223, R200, PT ;  /* 0x000000c8df00720c */ /* 0x000fe60003f04270 */
        /* <DEDUP_REMOVED lines=24> */
[C---:B------:R-:W-:Y:S03]  /*1a6d0*/  HMMA.16816.F32.BF16 R12, R56.reuse, R20, R12 ;  /* 0x00000014380c723c */ /* 0x040fe6000004180c */
        /* <DEDUP_REMOVED lines=15> */
[C---:B--2---:R-:W-:Y:S03]  /*1a7d0*/  HMMA.16816.F32.BF16 R20, R56.reuse, R28, R20 ;  /* 0x0000001c3814723c */ /* 0x044fe60000041814 */
        /* <DEDUP_REMOVED lines=295> */
.L_x_5882:
        /* <DEDUP_REMOVED lines=13> */
.L_x_5897:
        /* <DEDUP_REMOVED lines=165> */
.L_x_5892:
[----:B------:R-:W-:Y:S05]  /*1c570*/  BSYNC.RECONVERGENT B0 ;  /* 0x0000000000007941 */ /* 0x000fea0003800200 */
.L_x_5891:
        /* <DEDUP_REMOVED lines=10> */
[----:B--2---:R-:W-:Y:S05]  /*1c620*/  @P1 RET.REL.NODEC R206 `(_ZN5flash24flash_fwd_splitkv_kernelI23Flash_fwd_kernel_traitsILi96ELi64ELi128ELi4ELb0ELb0EN7cutlass10bfloat16_tE19Flash_kernel_traitsILi96ELi64ELi128ELi4ES3_EELb0ELb1ELb0ELb0ELb1ELb1ELb1ELb1EEEvNS_16Flash_fwd_paramsE) ;  /* 0xfffffe38ce741950 */ /* 0x004fea0003c3ffff */
[----:B------:R-:W-:Y:S01]  /*1c630*/  MOV R207, 0x0 ;  /* 0x0000000000cf7802 */ /* 0x000fe20000000f00 */
[----:B------:R-:W-:Y:S04]  /*1c640*/  ST.E.128 desc[UR4][R2.64+0x4800], R36 ;  /* 0x0048002402007985 */ /* 0x000fe8000c101d04 */
[----:B------:R-:W-:Y:S04]  /*1c650*/  ST.E.128 desc[UR4][R2.64+0x4880], R20 ;  /* 0x0048801402007985 */ /* 0x000fe8000c101d04 */
[----:B------:R1:W-:Y:S02]  /*1c660*/  ST.E.128 desc[UR4][R2.64+0x4900], R4 ;  /* 0x0049000402007985 */ /* 0x0003e4000c101d04 */
[----:B-1----:R-:W-:Y:S05]  /*1c670*/  RET.REL.NODEC R206 `(_ZN5flash24flash_fwd_splitkv_kernelI23Flash_fwd_kernel_traitsILi96ELi64ELi128ELi4ELb0ELb0EN7cutlass10bfloat16_tE19Flash_kernel_traitsILi96ELi64ELi128ELi4ES3_EELb0ELb1ELb0ELb0ELb1ELb1ELb1ELb1EEEvNS_16Flash_fwd_paramsE) ;  /* 0xfffffe38ce607950 */ /* 0x002fea0003c3ffff */
.L_x_5890:
[----:B------:R-:W-:Y:S01]  /*1c680*/  MOV R9, 0x2 ;  /* 0x0000000200097802 */ /* 0x000fe20000000f00 */
[----:B------:R-:W-:Y:S01]  /*1c690*/  IMAD.MOV.U32 R6, RZ, RZ, 0x1f ;  /* 0x0000001fff067424 */ /* 0x000fe200078e00ff */
[----:B------:R-:W-:-:S07]  /*1c6a0*/  MOV R8, 0xffffffff ;  /* 0xffffffff00087802 */ /* 0x000fce0000000f00 */
[----:B-----5:R-:W-:Y:S05]  /*1c6b0*/  WARPSYNC.COLLECTIVE R8, `(.L_x_5893) ;  /* 0x0000000008087348 */ /* 0x020fea0003c00000 */
[----:B------:R1:W2:Y:S02]  /*1c6c0*/  SHFL.BFLY P0, R12, R226, R9, R6 ;  /* 0x0c000009e20c7389 */ /* 0x0002a40000000006 */
[----:B-12--5:R-:W-:Y:S05]  /*1c6d0*/  ENDCOLLECTIVE ;  /* 0x000000000000791b */ /* 0x026fea0003800000 */
.L_x_5893:
[----:B------:R-:W-:Y:S02]  /*1c6e0*/  IMAD.MOV.U32 R7, RZ, RZ, R12 ;  /* 0x000000ffff077224 */ /* 0x000fe400078e000c */
[----:B------:R-:W-:Y:S02]  /*1c6f0*/  IMAD.MOV.U32 R9, RZ, RZ, 0x1 ;  /* 0x00000001ff097424 */ /* 0x000fe400078e00ff */
[----:B------:R-:W-:-:S05]  /*1c700*/  FADD.FTZ R10, R7, R226 ;  /* 0x000000e2070a7221 */ /* 0x000fca0000010000 */
[----:B------:R-:W-:-:S07]  /*1c710*/  MOV R226, R10 ;  /* 0x0000000a00e27202 */ /* 0x000fce0000000f00 */
[----:B------:R-:W-:Y:S05]  /*1c720*/  WARPSYNC.COLLECTIVE R8, `(.L_x_5894) ;  /* 0x0000000008087348 */ /* 0x000fea0003c00000 */
[----:B------:R1:W2:Y:S02]  /*1c730*/  SHFL.BFLY P0, R12, R226, R9, R6 ;  /* 0x0c000009e20c7389 */ /* 0x0002a40000000006 */
[----:B-12---:R-:W-:Y:S05]  /*1c740*/  ENDCOLLECTIVE ;  /* 0x000000000000791b */ /* 0x006fea0003800000 */
.L_x_5894:
[----:B------:R-:W-:Y:S01]  /*1c750*/  MOV R226, R225 ;  /* 0x000000e100e27202 */ /* 0x000fe20000000f00 */
[----:B------:R-:W-:Y:S01]  /*1c760*/  IMAD.MOV.U32 R9, RZ, RZ, 0x2 ;  /* 0x00000002ff097424 */ /* 0x000fe200078e00ff */
[----:B------:R-:W-:-:S07]  /*1c770*/  MOV R7, R12 ;  /* 0x0000000c00077202 */ /* 0x000fce0000000f00 */
[----:B------:R-:W-:Y:S05]  /*1c780*/  WARPSYNC.COLLECTIVE R8, `(.L_x_5895) ;  /* 0x0000000008087348 */ /* 0x000fea0003c00000 */
[----:B------:R1:W2:Y:S02]  /*1c790*/  SHFL.BFLY P0, R12, R226, R9, R6 ;  /* 0x0c000009e20c7389 */ /* 0x0002a40000000006 */
[----:B-12---:R-:W-:Y:S05]  /*1c7a0*/  ENDCOLLECTIVE ;  /* 0x000000000000791b */ /* 0x006fea0003800000 */
.L_x_5895:
[----:B------:R-:W-:Y:S01]  /*1c7b0*/  FADD.FTZ R7, R10, R7 ;  /* 0x000000070a077221 */ /* 0x000fe20000010000 */
[----:B------:R-:W-:Y:S01]  /*1c7c0*/  FADD.FTZ R11, R12, R225 ;  /* 0x000000e10c0b7221 */ /* 0x000fe20000010000 */
[----:B------:R-:W-:-:S04]  /*1c7d0*/  MOV R9, 0x1 ;  /* 0x0000000100097802 */ /* 0x000fc80000000f00 */
[----:B------:R-:W-:-:S07]  /*1c7e0*/  MOV R226, R11 ;  /* 0x0000000b00e27202 */ /* 0x000fce0000000f00 */
[----:B------:R-:W-:Y:S05]  /*1c7f0*/  WARPSYNC.COLLECTIVE R8, `(.L_x_5896) ;  /* 0x0000000008087348 */ /* 0x000fea0003c00000 */
[----:B------:R1:W2:Y:S02]  /*1c800*/  SHFL.BFLY P0, R12, R226, R9, R6 ;  /* 0x0c000009e20c7389 */ /* 0x0002a40000000006 */
[----:B-12---:R-:W-:Y:S05]  /*1c810*/  ENDCOLLECTIVE ;  /* 0x000000000000791b */ /* 0x006fea0003800000 */
.L_x_5896:
[----:B------:R-:W-:Y:S05]  /*1c820*/  BRA `(.L_x_5897) ;  /* 0xfffffff000bc7947 */ /* 0x000fea000383ffff */
.L_x_5898:
        /* <DEDUP_REMOVED lines=13> */
.L_x_11641:


//--------------------- .text._ZN5flash24flash_fwd_splitkv_kernelI23Flash_fwd_kernel_traitsILi96ELi64ELi128ELi4ELb0ELb0EN7cutlass10bfloat16_tE19Flash_kernel_traitsILi96ELi64ELi128ELi4ES3_EELb0ELb1ELb1ELb0ELb0ELb0ELb1ELb1EEEvNS_16Flash_fwd_paramsE --------------------------
	.section	.text._ZN5flash24flash_fwd_splitkv_kernelI23Flash_fwd_kernel_traitsILi96ELi64ELi128ELi4ELb0ELb0EN7cutlass10bfloat16_tE19Flash_kernel_traitsILi96ELi64ELi128ELi4ES3_EELb0ELb1ELb1ELb0ELb0ELb0ELb1ELb1EEEvNS_16Flash_fwd_paramsE,"ax",@progbits
	.align	128
        .global         _ZN5flash24flash_fwd_splitkv_kernelI23Flash_fwd_kernel_traitsILi96ELi64ELi128ELi4ELb0ELb0EN7cutlass10bfloat16_tE19Flash_kernel_traitsILi96ELi64ELi128ELi4ES3_EELb0ELb1ELb1ELb0ELb0ELb0ELb1ELb1EEEvNS_16Flash_fwd_paramsE
        .type           _ZN5flash24flash_fwd_splitkv_kernelI23Flash_fwd_kernel_traitsILi96ELi64ELi128ELi4ELb0ELb0EN7cutlass10bfloat16_tE19Flash_kernel_traitsILi96ELi64ELi128ELi4ES3_EELb0ELb1ELb1ELb0ELb0ELb0ELb1ELb1EEEvNS_16Flash_fwd_paramsE,@function
        .size           _ZN5flash24flash_fwd_splitkv_kernelI23Flash_fwd_kernel_traitsILi96ELi64ELi128ELi4ELb0ELb0EN7cutlass10bfloat16_tE19Flash_kernel_traitsILi96ELi64ELi128ELi4ES3_EELb0ELb1ELb1ELb0ELb0ELb0ELb1ELb1EEEvNS_16Flash_fwd_paramsE,(.L_x_11642 - _ZN5flash24flash_fwd_splitkv_kernelI23Flash_fwd_kernel_traitsILi96ELi64ELi128ELi4ELb0ELb0EN7cutlass10bfloat16_tE19Flash_kernel_traitsILi96ELi64ELi128ELi4ES3_EELb0ELb1ELb1ELb0ELb0ELb0ELb1ELb1EEEvNS_16Flash_fwd_paramsE)
        .other          _ZN5flash24flash_fwd_splitkv_kernelI23Flash_fwd_kernel_traitsILi96ELi64ELi128ELi4ELb0ELb0EN7cutlass10bfloat16_tE19Flash_kernel_traitsILi96ELi64ELi128ELi4ES3_EELb0ELb1ELb1ELb0ELb0ELb0ELb1ELb1EEEvNS_16Flash_fwd_paramsE,@"STO_CUDA_ENTRY STV_DEFAULT"
_ZN5flash24flash_fwd_splitkv_kernelI23Flash_fwd_kernel_traitsILi96ELi64ELi128ELi4ELb0ELb0EN7cutlass10bfloat16_tE19Flash_kernel_traitsILi96ELi64ELi128ELi4ES3_EELb0ELb1ELb1ELb0ELb0ELb0ELb1ELb1EEEvNS_16Flash_fwd_paramsE:
.text._ZN5flash24flash_fwd_splitkv_kernelI23Flash_fwd_kernel_traitsILi96ELi64ELi128ELi4ELb0ELb0EN7cutlass10bfloat16_tE19Flash_kernel_traitsILi96ELi64ELi128ELi4ES3_EELb0ELb1ELb1ELb0ELb0ELb0ELb1ELb1EEEvNS_16Flash_fwd_paramsE:
        /* <DEDUP_REMOVED lines=16> */
[----:B------:R-:W-:Y:S02]  /*0100*/  IMAD.HI.U32 R7, R5, R7, R4 ;  /* 0x0000000705077227 */ /* 0x000fe400078e0004 */
[----:B------:R-:W1:Y:S04]  /*0110*/  LDC R4, c[0x0][0x374] ;  /* 0x0000dd00ff047b82 */ /* 0x000e680000000800 */
        /* <DEDUP_REMOVED lines=11> */
[----:B------:R-:W-:Y:S05]  /*01d0*/  CALL.REL.NOINC `($_ZN5flash24flash_fwd_splitkv_kernelI23Flash_fwd_kernel_traitsILi96ELi64ELi128ELi4ELb0ELb0EN7cutlass10bfloat16_tE19Flash_kernel_traitsILi96ELi64ELi128ELi4ES3_EELb0ELb1ELb1ELb0ELb0ELb0ELb1ELb1EEEvNS_16Flash_fwd_paramsE$_ZN5flash30compute_attn_1rowblock_splitkvI23Flash_fwd_kernel_traitsILi96ELi64ELi128ELi4ELb0ELb0EN7cutlass10bfloat16_tE19Flash_kernel_traitsILi96ELi64ELi128ELi4ES3_EELb0ELb1ELb1ELb0ELb0ELb0ELb1ELb1ENS_16Flash_fwd_paramsEEEvRKT8_iiiii) ;  /* 0x0000000000087944 */ /* 0x000fea0003c00000 */
[----:B------:R-:W-:Y:S05]  /*01e0*/  BSYNC.RECONVERGENT B4 ;  /* 0x0000000000047941 */ /* 0x000fea0003800200 */
.L_x_5899:
[----:B------:R-:W-:Y:S05]  /*01f0*/  EXIT ;  /* 0x000000000000794d */ /* 0x000fea0003800000 */
        .type           $_ZN5flash24flash_fwd_splitkv_kernelI23Flash_fwd_kernel_traitsILi96ELi64ELi128ELi4ELb0ELb0EN7cutlass10bfloat16_tE19Flash_kernel_traitsILi96ELi64ELi128ELi4ES3_EELb0ELb1ELb1ELb0ELb0ELb0ELb1ELb1EEEvNS_16Flash_fwd_paramsE$_ZN5flash30compute_attn_1rowblock_splitkvI23Flash_fwd_kernel_traitsILi96ELi64ELi128ELi4ELb0ELb0EN7cutlass10bfloat16_tE19Flash_kernel_traitsILi96ELi64ELi128ELi4ES3_EELb0ELb1ELb1ELb0ELb0ELb0ELb1ELb1ENS_16Flash_fwd_paramsEEEvRKT8_iiiii,@function
        .size           $_ZN5flash24flash_fwd_splitkv_kernelI23Flash_fwd_kernel_traitsILi96ELi64ELi128ELi4ELb0ELb0EN7cutlass10bfloat16_tE19Flash_kernel_traitsILi96ELi64ELi128ELi4ES3_EELb0ELb1ELb1ELb0ELb0ELb0ELb1ELb1EEEvNS_16Flash_fwd_paramsE$_ZN5flash30compute_attn_1rowblock_splitkvI23Flash_fwd_kernel_traitsILi96ELi64ELi128ELi4ELb0ELb0EN7cutlass10bfloat16_tE19Flash_kernel_traitsILi96ELi64ELi128ELi4ES3_EELb0ELb1ELb1ELb0ELb0ELb0ELb1ELb1ENS_16Flash_fwd_paramsEEEvRKT8_iiiii,(.L_x_11642 - $_ZN5flash24flash_fwd_splitkv_kernelI23Flash_fwd_kernel_traitsILi96ELi64ELi128ELi4ELb0ELb0EN7cutlass10bfloat16_tE19Flash_kernel_traitsILi96ELi64ELi128ELi4ES3_EELb0ELb1ELb1ELb0ELb0ELb0ELb1ELb1EEEvNS_16Flash_fwd_paramsE$_ZN5flash30compute_attn_1rowblock_splitkvI23Flash_fwd_kernel_traitsILi96ELi64ELi128ELi4ELb0ELb0EN7cutlass10bfloat16_tE19Flash_kernel_traitsILi96ELi64ELi128ELi4ES3_EELb0ELb1ELb1ELb0ELb0ELb0ELb1ELb1ENS_16Flash_fwd_paramsEEEvRKT8_iiiii)
$_ZN5flash24flash_fwd_splitkv_kernelI23Flash_fwd_kernel_traitsILi96ELi64ELi128ELi4ELb0ELb0EN7cutlass10bfloat16_tE19Flash_kernel_traitsILi96ELi64ELi128ELi4ES3_EELb0ELb1ELb1ELb0ELb0ELb0ELb1ELb1EEEvNS_16Flash_fwd_paramsE$_ZN5flash30compute_attn_1rowblock_splitkvI23Flash_fwd_kernel_traitsILi96ELi64ELi128ELi4ELb0ELb0EN7cutlass10bfloat16_tE19Flash_kernel_traitsILi96ELi64ELi128ELi4ES3_EELb0ELb1ELb1ELb0ELb0ELb0ELb1ELb1ENS_16Flash_fwd_paramsEEEvRKT8_iiiii:
        /* <DEDUP_REMOVED lines=39> */
.L_x_5901:
[----:B------:R-:W-:Y:S05]  /*0470*/  BSYNC.RECONVERGENT B0 ;  /* 0x0000000000007941 */ /* 0x000fea0003800200 */
.L_x_5900:
[----:B------:R-:W-:Y:S04]  /*0480*/  BSSY.RECONVERGENT B0, `(.L_x_5902) ;  /* 0x0000007000007945 */ /* 0x000fe80003800200 */
[----:B------:R-:W-:Y:S05]  /*0490*/  @!P3 BRA `(.L_x_5903) ;  /* 0x000000000014b947 */ /* 0x000fea0003800000 */
[----:B------:R-:W2:Y:S02]  /*04a0*/  LD.E.U8 R6, desc[UR4][R116.64+0x1b2] ;  /* 0x0001b20474067980 */ /* 0x000ea4000c101100 */
[----:B--2---:R-:W-:-:S13]  /*04b0*/  ISETP.NE.AND P1, PT, R6, RZ, PT ;  /* 0x000000ff0600720c */ /* 0x004fda0003f25270 */
[----:B------:R-:W2:Y:S02]  /*04c0*/  @P1 LD.E R7, desc[UR4][R14.64+0x4] ;  /* 0x000004040e071980 */ /* 0x000ea4000c101900 */
[----:B--2--5:R-:W-:-:S06]  /*04d0*/  @P1 IADD3 R76, PT, PT, R7, -R12, RZ ;  /* 0x8000000c074c1210 */ /* 0x024fcc0007ffe0ff */
[----:B------:R2:W5:Y:S02]  /*04e0*/  @!P1 LD.E R76, desc[UR4][R14.64] ;  /* 0x000000040e4c9980 */ /* 0x000564000c101900 */
.L_x_5903:
[----:B------:R-:W-:Y:S05]  /*04f0*/  BSYNC.RECONVERGENT B0 ;  /* 0x0000000000007941 */ /* 0x000fea0003800200 */
.L_x_5902:
[----:B------:R-:W-:Y:S01]  /*0500*/  BSSY.RECONVERGENT B1, `(.L_x_5904) ;  /* 0x0000012000017945 */ /* 0x000fe20003800200 */
[----:B-----5:R-:W-:Y:S02]  /*0510*/  @P5 IADD3 R148, PT, PT, R5, -R0, RZ ;  /* 0x8000000005945210 */ /* 0x020fe40007ffe0ff */
[----:B------:R-:W-:Y:S01]  /*0520*/  IADD3 R76, PT, PT, R76, -R11, RZ ;  /* 0x8000000b4c4c7210 */ /* 0x000fe20007ffe0ff */
[----:B------:R-:W-:Y:S05]  /*0530*/  @!P0 BRA `(.L_x_5905) ;  /* 0x0000000000148947 */ /* 0x000fea0003800000 */
[----:B------:R-:W-:-:S05]  /*0540*/  IADD3 R6, P0, PT, R8, R3, RZ ;  /* 0x0000000308067210 */ /* 0x000fca0007f1e0ff */
[----:B------:R-:W-:-:S05]  /*0550*/  IMAD.X R7, R9, 0x1, R2, P0 ;  /* 0x0000000109077824 */ /* 0x000fca00000e0602 */
[----:B------:R-:W3:Y:S02]  /*0560*/  LD.E R6, desc[UR4][R6.64] ;  /* 0x0000000406067980 */ /* 0x000ee4000c101900 */
[----:B---3--:R-:W-:Y:S01]  /*0570*/  IADD3 R65, PT, PT, R6, -R11, RZ ;  /* 0x8000000b06417210 */ /* 0x008fe20007ffe0ff */
[----:B------:R-:W-:Y:S05]  /*0580*/  BRA `(.L_x_5906) ;  /* 0x0000000000247947 */ /* 0x000fea0003800000 */
.L_x_5905:
[----:B------:R-:W3:Y:S01]  /*0590*/  LD.E.64 R6, desc[UR4][R116.64+0x108] ;  /* 0x0001080474067980 */ /* 0x000ee2000c101b00 */
[----:B------:R-:W-:Y:S01]  /*05a0*/  BSSY.RECONVERGENT B0, `(.L_x_5907) ;  /* 0x0000006000007945 */ /* 0x000fe20003800200 */
[----:B------:R-:W-:Y:S01]  /*05b0*/  IMAD.MOV.U32 R65, RZ, RZ, RZ ;  /* 0x000000ffff417224 */ /* 0x000fe200078e00ff */
[----:B---3--:R-:W-:-:S04]  /*05c0*/  ISETP.NE.U32.AND P0, PT, R6, RZ, PT ;  /* 0x000000ff0600720c */ /* 0x008fc80003f05070 */
[----:B------:R-:W-:-:S13]  /*05d0*/  ISETP.NE.AND.EX P0, PT, R7, RZ, PT, P0 ;  /* 0x000000ff0700720c */ /* 0x000fda0003f05300 */
[----:B------:R-:W-:Y:S05]  /*05e0*/  @!P0 BRA `(.L_x_5908) ;  /* 0x0000000000048947 */ /* 0x000fea0003800000 */
[----:B------:R3:W5:Y:S02]  /*05f0*/  LD.E R65, desc[UR4][R116.64+0xbc] ;  /* 0x0000bc0474417980 */ /* 0x000764000c101900 */
.L_x_5908:
[----:B------:R-:W-:Y:S05]  /*0600*/  BSYNC.RECONVERGENT B0 ;  /* 0x0000000000007941 */ /* 0x000fea0003800200 */
.L_x_5907:
[----:B-----5:R-:W-:Y:S02]  /*0610*/  IADD3 R65, PT, PT, R76, R65, RZ ;  /* 0x000000414c417210 */ /* 0x020fe40007ffe0ff */
.L_x_5906:
[----:B------:R-:W-:Y:S05]  /*0620*/  BSYNC.RECONVERGENT B1 ;  /* 0x0000000000017941 */ /* 0x000fea0003800200 */
.L_x_5904:
[----:B------:R-:W-:Y:S01]  /*0630*/  IMAD.SHL.U32 R67, R147, 0x40, RZ ;  /* 0x0000004093437824 */ /* 0x000fe200078e00ff */
[----:B------:R-:W-:Y:S01]  /*0640*/  MOV R6, R146 ;  /* 0x0000009200067202 */ /* 0x000fe20000000f00 */
[----:B------:R-:W-:-:S03]  /*0650*/  IMAD.MOV.U32 R7, RZ, RZ, 0x0 ;  /* 0x00000000ff077424 */ /* 0x000fc600078e00ff */
[----:B------:R-:W-:-:S13]  /*0660*/  ISETP.GT.AND P0, PT, R148, R67, PT ;  /* 0x000000439400720c */ /* 0x000fda0003f04270 */
[----:B-123--:R-:W-:Y:S05]  /*0670*/  @!P0 RET.REL.NODEC R6 `(_ZN5flash24flash_fwd_splitkv_kernelI23Flash_fwd_kernel_traitsILi96ELi64ELi128ELi4ELb0ELb0EN7cutlass10bfloat16_tE19Flash_kernel_traitsILi96ELi64ELi128ELi4ES3_EELb0ELb1ELb1ELb0ELb0ELb0ELb1ELb1EEEvNS_16Flash_fwd_paramsE) ;  /* 0xfffffff806608950 */ /* 0x00efea0003c3ffff */
        /* <DEDUP_REMOVED lines=60> */
[----:B------:R-:W-:Y:S01]  /*0a40*/  SHF.R.U32.HI R11, RZ, 0x3, R62 ;  /* 0x00000003ff0b7819 */ /* 0x000fe2000001163e */
[----:B------:R-:W-:Y:S03]  /*0a50*/  BSSY.RECONVERGENT B0, `(.L_x_5910) ;  /* 0x000001b000007945 */ /* 0x000fe60003800200 */
[C---:B------:R-:W-:Y:S01]  /*0a60*/  ISETP.GE.AND P2, PT, R11.reuse, R148, PT ;  /* 0x000000940b00720c */ /* 0x040fe20003f46270 */
[----:B------:R-:W-:-:S02]  /*0a70*/  VIADD R13, R11, 0x10 ;  /* 0x000000100b0d7836 */ /* 0x000fc40000000000 */
[----:B------:R-:W-:-:S03]  /*0a80*/  VIADD R19, R11, 0x20 ;  /* 0x000000200b137836 */ /* 0x000fc60000000000 */
[----:B------:R-:W-:Y:S01]  /*0a90*/  ISETP.GE.AND P0, PT, R13, R148, PT ;  /* 0x000000940d00720c */ /* 0x000fe20003f06270 */
[----:B--2---:R-:W-:-:S04]  /*0aa0*/  IMAD R2, R2, UR8, R151 ;  /* 0x0000000802027c24 */ /* 0x004fc8000f8e0297 */
[----:B---3--:R-:W-:Y:S02]  /*0ab0*/  IMAD R150, R2, R5, R150 ;  /* 0x0000000502967224 */ /* 0x008fe400078e0296 */
[----:B------:R-:W-:Y:S02]  /*0ac0*/  IMAD.SHL.U32 R5, R62, 0x4, RZ ;  /* 0x000000043e057824 */ /* 0x000fe400078e00ff */
[----:B------:R-:W-:-:S03]  /*0ad0*/  IMAD R3, R3, R150, R67 ;  /* 0x0000009603037224 */ /* 0x000fc600078e0243 */
[----:B------:R-:W-:Y:S01]  /*0ae0*/  LOP3.LUT R5, R5, 0x1c, RZ, 0xc0, !PT ;  /* 0x0000001c05057812 */ /* 0x000fe200078ec0ff */
[----:B----4-:R-:W-:-:S03]  /*0af0*/  IMAD R4, R3, R4, RZ ;  /* 0x0000000403047224 */ /* 0x010fc600078e02ff */
[----:B------:R-:W-:Y:S01]  /*0b00*/  ISETP.NE.AND P6, PT, R5, RZ, PT ;  /* 0x000000ff0500720c */ /* 0x000fe20003fc5270 */
[----:B------:R-:W-:Y:S01]  /*0b10*/  IMAD R15, R11, 0x60, R5 ;  /* 0x000000600b0f7824 */ /* 0x000fe200078e0205 */
[----:B------:R-:W-:Y:S02]  /*0b20*/  LOP3.LUT R23, R5, 0x20, RZ, 0xfc, !PT ;  /* 0x0000002005177812 */ /* 0x000fe400078efcff */
[----:B------:R-:W-:Y:S02]  /*0b30*/  ISETP.GE.OR P4, PT, R13, R148, P6 ;  /* 0x000000940d00720c */ /* 0x000fe40003786670 */
[C---:B------:R-:W-:Y:S02]  /*0b40*/  IADD3 R15, P1, PT, R4.reuse, R15, RZ ;  /* 0x0000000f040f7210 */ /* 0x040fe40007f3e0ff */
[----:B------:R-:W-:Y:S02]  /*0b50*/  LOP3.LUT R21, R5, 0x40, RZ, 0xfc, !PT ;  /* 0x0000004005157812 */ /* 0x000fe400078efcff */
[----:B------:R-:W-:Y:S01]  /*0b60*/  LEA.HI.X.SX32 R13, R4, RZ, 0x1, P1 ;  /* 0x000000ff040d7211 */ /* 0x000fe200008f0eff */
[----:B-1----:R-:W-:Y:S08]  /*0b70*/  @P2 BRA `(.L_x_5911) ;  /* 0x0000000000202947 */ /* 0x002ff00003800000 */
        /* <DEDUP_REMOVED lines=8> */
.L_x_5911:
[----:B------:R-:W-:Y:S05]  /*0c00*/  BSYNC.RECONVERGENT B0 ;  /* 0x0000000000007941 */ /* 0x000fea0003800200 */
.L_x_5910:
        /* <DEDUP_REMOVED lines=16> */
.L_x_5913:
[----:B------:R-:W-:Y:S05]  /*0d10*/  BSYNC.RECONVERGENT B0 ;  /* 0x0000000000007941 */ /* 0x000fea0003800200 */
.L_x_5912:
        /* <DEDUP_REMOVED lines=15> */
.L_x_5915:
[----:B------:R-:W-:Y:S05]  /*0e10*/  BSYNC.RECONVERGENT B0 ;  /* 0x0000000000007941 */ /* 0x000fea0003800200 */
.L_x_5914:
        /* <DEDUP_REMOVED lines=15> */
.L_x_5917:
[----:B------:R-:W-:Y:S05]  /*0f10*/  BSYNC.RECONVERGENT B0 ;  /* 0x0000000000007941 */ /* 0x000fea0003800200 */
.L_x_5916:
[-C--:B------:R-:W-:Y:S01]  /*0f20*/  ISETP.GE.OR P1, PT, R19, R148.reuse, P6 ;  /* 0x000000941300720c */ /* 0x080fe20003726670 */
[----:B---3-5:R-:W-:Y:S01]  /*0f30*/  @!P5 IMAD.MOV.U32 R9, RZ, RZ, -0x800000 ;  /* 0xff800000ff09d424 */ /* 0x028fe200078e00ff */
[----:B------:R-:W-:Y:S01]  /*0f40*/  IADD3 R11, P0, PT, R3, R11, RZ ;  /* 0x0000000b030b7210 */ /* 0x000fe20007f1e0ff */
        /* <DEDUP_REMOVED lines=10> */
[----:B-12---:R-:W-:Y:S05]  /*0ff0*/  @P6 RET.REL.NODEC R146 `(_ZN5flash24flash_fwd_splitkv_kernelI23Flash_fwd_kernel_traitsILi96ELi64ELi128ELi4ELb0ELb0EN7cutlass10bfloat16_tE19Flash_kernel_traitsILi96ELi64ELi128ELi4ES3_EELb0ELb1ELb1ELb0ELb0ELb0ELb1ELb1EEEvNS_16Flash_fwd_paramsE) ;  /* 0xfffffff092006950 */ /* 0x006fea0003c3ffff */
[----:B------:R-:W-:Y:S02]  /*1000*/  MOV R5, 0xff800000 ;  /* 0xff80000000057802 */ /* 0x000fe40000000f00 */
[----:B------:R-:W-:-:S03]  /*1010*/  MOV R147, 0x0 ;  /* 0x0000000000937802 */ /* 0x000fc60000000f00 */
[----:B------:R1:W-:Y:S02]  /*1020*/  ST.E desc[UR4][R2.64+0xc0], R5 ;  /* 0x0000c00502007985 */ /* 0x0003e4000c101904 */
[----:B-1----:R-:W-:Y:S05]  /*1030*/  RET.REL.NODEC R146 `(_ZN5flash24flash_fwd_splitkv_kernelI23Flash_fwd_kernel_traitsILi96ELi64ELi128ELi4ELb0ELb0EN7cutlass10bfloat16_tE19Flash_kernel_traitsILi96ELi64ELi128ELi4ES3_EELb0ELb1ELb1ELb0ELb0ELb0ELb1ELb1EEEvNS_16Flash_fwd_paramsE) ;  /* 0xffffffec92f07950 */ /* 0x002fea0003c3ffff */
.L_x_5909:
        /* <DEDUP_REMOVED lines=51> */
[----:B------:R-:W-:-:S06]  /*1370*/  IMAD.WIDE R2, R9, 0x4, R152 ;  /* 0x0000000409027825 */ /* 0x000fcc00078e0298 */
[----:B------:R1:W2:Y:S01]  /*1380*/  LD.E R2, desc[UR4][R2.64] ;  /* 0x0000000402027980 */ /* 0x0002a2000c101900 */
[----:B----4-:R-:W-:-:S04]  /*1390*/  IABS R8, R5 ;  /* 0x0000000500087213 */ /* 0x010fc80000000000 */
[----:B------:R-:W4:Y:S08]  /*13a0*/  I2F.RP R19, R8 ;  /* 0x0000000800137306 */ /* 0x000f300000209400 */
[----:B----4-:R-:W4:Y:S02]  /*13b0*/  MUFU.RCP R18, R19 ;  /* 0x0000001300127308 */ /* 0x010f240000001000 */
[----:B----4-:R-:W-:-:S06]  /*13c0*/  VIADD R18, R18, 0xffffffe ;  /* 0x0ffffffe12127836 */ /* 0x010fcc0000000000 */
[----:B------:R-:W1:Y:S01]  /*13d0*/  F2I.FTZ.U32.TRUNC.NTZ R21, R18 ;  /* 0x0000001200157305 */ /* 0x000e62000021f000 */
[----:B------:R-:W-:Y:S01]  /*13e0*/  IMAD.MOV.U32 R20, RZ, RZ, RZ ;  /* 0x000000ffff147224 */ /* 0x000fe200078e00ff */
[----:B------:R-:W-:Y:S02]  /*13f0*/  IABS R7, R150 ;  /* 0x0000009600077213 */ /* 0x000fe40000000000 */
[----:B------:R-:W-:Y:S02]  /*1400*/  IABS R4, R5 ;  /* 0x0000000500047213 */ /* 0x000fe40000000000 */
[----:B-1----:R-:W-:-:S05]  /*1410*/  IADD3 R3, PT, PT, RZ, -R21, RZ ;  /* 0x80000015ff037210 */ /* 0x002fca0007ffe0ff */
        /* <DEDUP_REMOVED lines=14> */
[----:B------:R-:W-:-:S04]  /*1500*/  @P2 IADD3 R3, PT, PT, R3, 0x1, RZ ;  /* 0x0000000103032810 */ /* 0x000fc80007ffe0ff */
[----:B------:R-:W-:Y:S01]  /*1510*/  MOV R9, R3 ;  /* 0x0000000300097202 */ /* 0x000fe20000000f00 */
[----:B------:R-:W-:-:S04]  /*1520*/  IMAD R3, R137, R6, RZ ;  /* 0x0000000689037224 */ /* 0x000fc800078e02ff */
[----:B------:R-:W-:Y:S01]  /*1530*/  @!P0 IMAD.MOV R9, RZ, RZ, -R9 ;  /* 0x000000ffff098224 */ /* 0x000fe200078e0a09 */
[----:B------:R-:W-:Y:S02]  /*1540*/  @!P1 LOP3.LUT R9, RZ, R5, RZ, 0x33, !PT ;  /* 0x00000005ff099212 */ /* 0x000fe400078e33ff */
[----:B--2---:R-:W-:Y:S01]  /*1550*/  SHF.R.S32.HI R7, RZ, 0x1f, R2 ;  /* 0x0000001fff077819 */ /* 0x004fe20000011402 */
[-C--:B---3--:R-:W-:Y:S02]  /*1560*/  IMAD R4, R13, R2.reuse, RZ ;  /* 0x000000020d047224 */ /* 0x088fe400078e02ff */
[----:B------:R-:W-:Y:S01]  /*1570*/  IMAD.WIDE.U32 R10, R12, R2, RZ ;  /* 0x000000020c0a7225 */ /* 0x000fe200078e00ff */
[----:B------:R-:W-:-:S03]  /*1580*/  SHF.R.S32.HI R13, RZ, 0x1f, R6 ;  /* 0x0000001fff0d7819 */ /* 0x000fc60000011406 */
[----:B------:R-:W-:-:S04]  /*1590*/  IMAD R4, R12, R7, R4 ;  /* 0x000000070c047224 */ /* 0x000fc800078e0204 */
[----:B------:R-:W-:Y:S02]  /*15a0*/  IMAD.IADD R11, R11, 0x1, R4 ;  /* 0x000000010b0b7824 */ /* 0x000fe400078e0204 */
[----:B------:R-:W-:Y:S02]  /*15b0*/  IMAD R3, R136, R13, R3 ;  /* 0x0000000d88037224 */ /* 0x000fe400078e0203 */
[----:B------:R-:W-:Y:S01]  /*15c0*/  IMAD.WIDE.U32 R10, R6, R136, R10 ;  /* 0x00000088060a7225 */ /* 0x000fe200078e000a */
[----:B------:R-:W-:-:S04]  /*15d0*/  SHF.R.S32.HI R4, RZ, 0x1f, R9 ;  /* 0x0000001fff047819 */ /* 0x000fc80000011409 */
[----:B------:R-:W-:Y:S01]  /*15e0*/  IADD3 R11, PT, PT, R11, R3, RZ ;  /* 0x000000030b0b7210 */ /* 0x000fe20007ffe0ff */
[----:B------:R-:W-:-:S04]  /*15f0*/  IMAD R3, R17, R9, RZ ;  /* 0x0000000911037224 */ /* 0x000fc800078e02ff */
[----:B------:R-:W-:Y:S02]  /*1600*/  IMAD R4, R16, R4, R3 ;  /* 0x0000000410047224 */ /* 0x000fe400078e0203 */
[----:B------:R-:W-:Y:S02]  /*1610*/  IMAD R3, R15, R2, RZ ;  /* 0x000000020f037224 */ /* 0x000fe400078e02ff */
[----:B------:R-:W-:-:S04]  /*1620*/  IMAD.WIDE.U32 R10, R9, R16, R10 ;  /* 0x00000010090a7225 */ /* 0x000fc800078e000a */
[----:B------:R-:W-:-:S04]  /*1630*/  IMAD.WIDE.U32 R22, R14, R2, RZ ;  /* 0x000000020e167225 */ /* 0x000fc800078e00ff */
[----:B------:R-:W-:Y:S02]  /*1640*/  IMAD R3, R14, R7, R3 ;  /* 0x000000070e037224 */ /* 0x000fe400078e0203 */
[----:B------:R-:W-:Y:S01]  /*1650*/  IMAD.IADD R2, R11, 0x1, R4 ;  /* 0x000000010b027824 */ /* 0x000fe200078e0204 */
[----:B------:R-:W-:Y:S02]  /*1660*/  MOV R4, R10 ;  /* 0x0000000a00047202 */ /* 0x000fe40000000f00 */
[----:B------:R-:W-:Y:S01]  /*1670*/  IADD3 R14, PT, PT, R23, R3, RZ ;  /* 0x00000003170e7210 */ /* 0x000fe20007ffe0ff */
[----:B------:R-:W-:Y:S05]  /*1680*/  BRA `(.L_x_5920) ;  /* 0x0000000400387947 */ /* 0x000fea0003800000 */
.L_x_5919:
        /* <DEDUP_REMOVED lines=34> */
[----:B------:R-:W-:Y:S01]  /*18b0*/  ISETP.GE.U32.AND P5, PT, R4, R3, PT ;  /* 0x000000030400720c */ /* 0x000fe20003fa6070 */
[----:B------:R-:W-:Y:S01]  /*18c0*/  @!P3 IMAD R7, R18, R2, R7 ;  /* 0x000000021207b224 */ /* 0x000fe200078e0207 */
[----:B------:R-:W-:Y:S01]  /*18d0*/  LOP3.LUT R3, R150, R5, RZ, 0x3c, !PT ;  /* 0x0000000596037212 */ /* 0x000fe200078e3cff */
[-C--:B------:R-:W-:Y:S02]  /*18e0*/  @P3 IMAD R2, R137, R6.reuse, RZ ;  /* 0x0000000689023224 */ /* 0x080fe400078e02ff */
[----:B------:R-:W-:Y:S01]  /*18f0*/  @P3 IMAD.WIDE.U32 R18, R136, R6, RZ ;  /* 0x0000000688123225 */ /* 0x000fe200078e00ff */
[----:B------:R-:W-:Y:S02]  /*1900*/  ISETP.GE.AND P1, PT, R3, RZ, PT ;  /* 0x000000ff0300720c */ /* 0x000fe40003f26270 */
[----:B------:R-:W-:Y:S02]  /*1910*/  ISETP.NE.AND P0, PT, R5, RZ, PT ;  /* 0x000000ff0500720c */ /* 0x000fe40003f05270 */
[----:B------:R-:W-:Y:S01]  /*1920*/  @!P3 IADD3 R7, PT, PT, R21, R7, RZ ;  /* 0x000000071507b210 */ /* 0x000fe20007ffe0ff */
[----:B------:R-:W-:Y:S01]  /*1930*/  @P3 IMAD.IADD R7, R19, 0x1, R2 ;  /* 0x0000000113073824 */ /* 0x000fe200078e0202 */
[----:B------:R-:W-:-:S02]  /*1940*/  @!P3 MOV R8, R20 ;  /* 0x000000140008b202 */ /* 0x000fc40000000f00 */
[----:B------:R-:W-:Y:S02]  /*1950*/  LEA R6, R55, 0xffffff80, 0x7 ;  /* 0xffffff8037067811 */ /* 0x000fe400078e38ff */
[----:B------:R-:W-:Y:S02]  /*1960*/  @P3 MOV R8, R18 ;  /* 0x0000001200083202 */ /* 0x000fe40000000f00 */
[----:B------:R-:W-:Y:S01]  /*1970*/  @!P2 IADD3 R9, PT, PT, R9, 0x1, RZ ;  /* 0x000000010909a810 */ /* 0x000fe20007ffe0ff */
[----:B------:R-:W-:Y:S01]  /*1980*/  @!P3 IMAD R2, R139, R11, RZ ;  /* 0x0000000b8b02b224 */ /* 0x000fe200078e02ff */
[----:B------:R-:W-:Y:S01]  /*1990*/  @!P3 SHF.R.S32.HI R3, RZ, 0x1f, R11 ;  /* 0x0000001fff03b819 */ /* 0x000fe2000001140b */
[----:B------:R-:W-:Y:S01]  /*19a0*/  IMAD R4, R137, R6, RZ ;  /* 0x0000000689047224 */ /* 0x000fe200078e02ff */
[----:B------:R-:W-:Y:S01]  /*19b0*/  SHF.R.S32.HI R13, RZ, 0x1f, R6 ;  /* 0x0000001fff0d7819 */ /* 0x000fe20000011406 */
[----:B------:R-:W-:Y:S01]  /*19c0*/  IMAD.MOV.U32 R18, RZ, RZ, R8 ;  /* 0x000000ffff127224 */ /* 0x000fe200078e0008 */
[----:B------:R-:W-:-:S02]  /*19d0*/  MOV R19, R7 ;  /* 0x0000000700137202 */ /* 0x000fc40000000f00 */
[----:B------:R-:W-:Y:S01]  /*19e0*/  @P5 IADD3 R9, PT, PT, R9, 0x1, RZ ;  /* 0x0000000109095810 */ /* 0x000fe20007ffe0ff */
[----:B------:R-:W-:Y:S02]  /*19f0*/  @!P3 IMAD R2, R3, R138, R2 ;  /* 0x0000008a0302b224 */ /* 0x000fe400078e0202 */
[----:B------:R-:W-:Y:S01]  /*1a00*/  @!P3 IMAD.WIDE.U32 R20, R138, R11, RZ ;  /* 0x0000000b8a14b225 */ /* 0x000fe200078e00ff */
[----:B------:R-:W-:Y:S02]  /*1a10*/  @!P1 IADD3 R9, PT, PT, -R9, RZ, RZ ;  /* 0x000000ff09099210 */ /* 0x000fe40007ffe1ff */
[----:B------:R-:W-:Y:S01]  /*1a20*/  @!P0 LOP3.LUT R9, RZ, R5, RZ, 0x33, !PT ;  /* 0x00000005ff098212 */ /* 0x000fe200078e33ff */
[----:B------:R-:W-:Y:S02]  /*1a30*/  IMAD R4, R13, R136, R4 ;  /* 0x000000880d047224 */ /* 0x000fe400078e0204 */
[----:B------:R-:W-:Y:S01]  /*1a40*/  IMAD.WIDE.U32 R18, R136, R6, R18 ;  /* 0x0000000688127225 */ /* 0x000fe200078e0012 */
[----:B------:R-:W-:-:S02]  /*1a50*/  @!P3 SHF.R.S32.HI R3, RZ, 0x1f, R10 ;  /* 0x0000001fff03b819 */ /* 0x000fc4000001140a */
[----:B------:R-:W-:Y:S01]  /*1a60*/  @P3 IADD3 R11, PT, PT, R11, R12, RZ ;  /* 0x0000000c0b0b3210 */ /* 0x000fe20007ffe0ff */
[----:B------:R-:W-:Y:S02]  /*1a70*/  @!P3 IMAD.IADD R21, R21, 0x1, R2 ;  /* 0x000000011515b824 */ /* 0x000fe400078e0202 */
[----:B------:R-:W-:Y:S01]  /*1a80*/  IMAD.IADD R19, R19, 0x1, R4 ;  /* 0x0000000113137824 */ /* 0x000fe200078e0204 */
[----:B------:R-:W-:Y:S01]  /*1a90*/  SHF.R.S32.HI R4, RZ, 0x1f, R9 ;  /* 0x0000001fff047819 */ /* 0x000fe20000011409 */
[-C--:B------:R-:W-:Y:S02]  /*1aa0*/  @!P3 IMAD R2, R15, R10.reuse, RZ ;  /* 0x0000000a0f02b224 */ /* 0x080fe400078e02ff */
[----:B------:R-:W-:Y:S02]  /*1ab0*/  IMAD R7, R17, R9, RZ ;  /* 0x0000000911077224 */ /* 0x000fe400078e02ff */
[C---:B------:R-:W-:Y:S02]  /*1ac0*/  @!P3 IMAD R2, R14.reuse, R3, R2 ;  /* 0x000000030e02b224 */ /* 0x040fe400078e0202 */
[----:B------:R-:W-:-:S04]  /*1ad0*/  @!P3 IMAD.WIDE.U32 R22, R14, R10, R20 ;  /* 0x0000000a0e16b225 */ /* 0x000fc800078e0014 */
[----:B------:R-:W-:-:S04]  /*1ae0*/  IMAD.WIDE.U32 R18, R16, R9, R18 ;  /* 0x0000000910127225 */ /* 0x000fc800078e0012 */
[-C--:B------:R-:W-:Y:S02]  /*1af0*/  @P3 IMAD R3, R139, R11.reuse, RZ ;  /* 0x0000000b8b033224 */ /* 0x080fe400078e02ff */
[----:B------:R-:W-:Y:S01]  /*1b00*/  @P3 IMAD.WIDE.U32 R8, R138, R11, RZ ;  /* 0x0000000b8a083225 */ /* 0x000fe200078e00ff */
[----:B------:R-:W-:-:S03]  /*1b10*/  @!P3 IADD3 R14, PT, PT, R23, R2, RZ ;  /* 0x00000002170eb210 */ /* 0x000fc60007ffe0ff */
[----:B------:R-:W-:Y:S01]  /*1b20*/  IMAD R7, R16, R4, R7 ;  /* 0x0000000410077224 */ /* 0x000fe200078e0207 */
[----:B------:R-:W-:Y:S02]  /*1b30*/  MOV R4, R18 ;  /* 0x0000001200047202 */ /* 0x000fe40000000f00 */
[----:B------:R-:W-:Y:S01]  /*1b40*/  @P3 IADD3 R14, PT, PT, R9, R3, RZ ;  /* 0x00000003090e3210 */ /* 0x000fe20007ffe0ff */
[----:B------:R-:W-:Y:S01]  /*1b50*/  IMAD.IADD R2, R19, 0x1, R7 ;  /* 0x0000000113027824 */ /* 0x000fe200078e0207 */
[----:B-1----:R-:W-:Y:S02]  /*1b60*/  @P3 MOV R22, R8 ;  /* 0x0000000800163202 */ /* 0x002fe40000000f00 */
.L_x_5920:
[----:B------:R-:W-:Y:S05]  /*1b70*/  BSYNC.RECONVERGENT B0 ;  /* 0x0000000000007941 */ /* 0x000fea0003800200 */
.L_x_5918:
        /* <DEDUP_REMOVED lines=26> */
[C---:B------:R-:W-:Y:S01]  /*1d20*/  IMAD.SHL.U32 R66, R62.reuse, 0x10, RZ ;  /* 0x000000103e427824 */ /* 0x040fe200078e00ff */
[----:B------:R-:W-:-:S03]  /*1d30*/  SHF.L.U32 R60, R62, 0x3, RZ ;  /* 0x000000033e3c7819 */ /* 0x000fc600000006ff */
[----:B------:R1:W5:Y:S06]  /*1d40*/  @P4 LD.E R15, desc[UR4][R32.64] ;  /* 0x00000004200f4980 */ /* 0x00036c000c101900 */
[----:B------:R-:W-:-:S05]  /*1d50*/  @!P3 IMAD.IADD R21, R21, 0x1, -R20 ;  /* 0x000000011515b824 */ /* 0x000fca00078e0a14 */
[----:B------:R-:W-:Y:S01]  /*1d60*/  ISETP.GE.U32.AND P4, PT, R21, R20, PT ;  /* 0x000000141500720c */ /* 0x000fe20003f86070 */
[----:B------:R-:W-:Y:S01]  /*1d70*/  IMAD.SHL.U32 R21, R62, 0x20, RZ ;  /* 0x000000203e157824 */ /* 0x000fe200078e00ff */
[----:B------:R-:W-:Y:S02]  /*1d80*/  ISETP.GE.AND P2, PT, R3, RZ, PT ;  /* 0x000000ff0300720c */ /* 0x000fe40003f46270 */
[----:B------:R-:W-:Y:S02]  /*1d90*/  SHF.R.U32.HI R20, RZ, 0x1, R62 ;  /* 0x00000001ff147819 */ /* 0x000fe4000001163e */
[----:B------:R-:W-:Y:S02]  /*1da0*/  LOP3.LUT R68, R66, 0x3e00, RZ, 0xc0, !PT ;  /* 0x00003e0042447812 */ /* 0x000fe400078ec0ff */
[----:B------:R-:W-:Y:S02]  /*1db0*/  LOP3.LUT R3, R21, 0xc0, RZ, 0xc0, !PT ;  /* 0x000000c015037812 */ /* 0x000fe400078ec0ff */
[----:B------:R-:W-:Y:S01]  /*1dc0*/  LOP3.LUT R12, R60, 0x18, RZ, 0xc0, !PT ;  /* 0x000000183c0c7812 */ /* 0x000fe200078ec0ff */
[----:B------:R-:W-:Y:S01]  /*1dd0*/  IMAD.SHL.U32 R103, R62, 0x4, RZ ;  /* 0x000000043e677824 */ /* 0x000fe200078e00ff */
[----:B------:R-:W-:-:S02]  /*1de0*/  LOP3.LUT R68, R68, 0x20, R21, 0xf8, !PT ;  /* 0x0000002044447812 */ /* 0x000fc400078ef815 */
[----:B------:R-:W-:Y:S02]  /*1df0*/  LOP3.LUT R20, R3, 0x8, R20, 0xf8, !PT ;  /* 0x0000000803147812 */ /* 0x000fe400078ef814 */
[----:B------:R-:W-:Y:S02]  /*1e00*/  IADD3 R30, P1, PT, R12, R22, RZ ;  /* 0x000000160c1e7210 */ /* 0x000fe40007f3e0ff */
[----:B------:R-:W-:Y:S02]  /*1e10*/  LOP3.LUT R68, R68, 0x100, R21, 0xf8, !PT ;  /* 0x0000010044447812 */ /* 0x000fe400078ef815 */
[----:B------:R-:W-:Y:S01]  /*1e20*/  LOP3.LUT R23, R20, 0x18, R103, 0x78, !PT ;  /* 0x0000001814177812 */ /* 0x000fe200078e7867 */
[-C--:B------:R-:W-:Y:S02]  /*1e30*/  IMAD R20, R13, R138.reuse, RZ ;  /* 0x0000008a0d147224 */ /* 0x080fe400078e02ff */
[----:B------:R-:W-:Y:S01]  /*1e40*/  IMAD.X R31, RZ, RZ, R14, P1 ;  /* 0x000000ffff1f7224 */ /* 0x000fe200008e060e */
[----:B------:R-:W-:Y:S01]  /*1e50*/  LOP3.LUT R68, R68, R23, RZ, 0xfc, !PT ;  /* 0x0000001744447212 */ /* 0x000fe200078efcff */
[----:B------:R-:W-:Y:S01]  /*1e60*/  @!P3 VIADD R7, R7, 0x1 ;  /* 0x000000010707b836 */ /* 0x000fe20000000000 */
[----:B------:R-:W-:Y:S01]  /*1e70*/  ISETP.NE.AND P1, PT, R5, RZ, PT ;  /* 0x000000ff0500720c */ /* 0x000fe20003f25270 */
[----:B------:R-:W-:Y:S01]  /*1e80*/  IMAD R20, R6, R139, R20 ;  /* 0x0000008b06147224 */ /* 0x000fe200078e0214 */
[----:B------:R-:W-:Y:S01]  /*1e90*/  LOP3.LUT R66, R66, 0x100, RZ, 0xc0, !PT ;  /* 0x0000010042427812 */ /* 0x000fe200078ec0ff */
[----:B------:R-:W-:-:S04]  /*1ea0*/  IMAD.WIDE.U32 R22, R6, R138, R30 ;  /* 0x0000008a06167225 */ /* 0x000fc800078e001e */
[----:B------:R-:W-:Y:S01]  /*1eb0*/  @P4 VIADD R7, R7, 0x1 ;  /* 0x0000000107074836 */ /* 0x000fe20000000000 */
[----:B------:R-:W-:Y:S01]  /*1ec0*/  LOP3.LUT R66, R66, 0x20, R21, 0xf8, !PT ;  /* 0x0000002042427812 */ /* 0x000fe200078ef815 */
[----:B------:R-:W-:Y:S02]  /*1ed0*/  IMAD.IADD R23, R23, 0x1, R20 ;  /* 0x0000000117177824 */ /* 0x000fe400078e0214 */
[----:B------:R-:W-:-:S05]  /*1ee0*/  IMAD.MOV.U32 R6, RZ, RZ, R7 ;  /* 0x000000ffff067224 */ /* 0x000fca00078e0007 */
[----:B------:R-:W-:Y:S02]  /*1ef0*/  @!P2 IADD3 R6, PT, PT, -R6, RZ, RZ ;  /* 0x000000ff0606a210 */ /* 0x000fe40007ffe1ff */
[----:B------:R-:W-:Y:S02]  /*1f00*/  @!P1 LOP3.LUT R6, RZ, R5, RZ, 0x33, !PT ;  /* 0x00000005ff069212 */ /* 0x000fe400078e33ff */
[----:B------:R-:W-:-:S03]  /*1f10*/  SHF.R.S32.HI R109, RZ, 0x1f, R150 ;  /* 0x0000001fff6d7819 */ /* 0x000fc60000011496 */
[----:B------:R-:W-:Y:S01]  /*1f20*/  IMAD R5, R27, R6, RZ ;  /* 0x000000061b057224 */ /* 0x000fe200078e02ff */
[----:B------:R-:W-:Y:S01]  /*1f30*/  SHF.R.U32.HI R110, RZ, 0x2, R62 ;  /* 0x00000002ff6e7819 */ /* 0x000fe2000001163e */
[----:B------:R-:W-:-:S04]  /*1f40*/  IMAD.WIDE.U32 R22, R6, R26, R22 ;  /* 0x0000001a06167225 */ /* 0x000fc800078e0016 */
[----:B------:R-:W-:Y:S01]  /*1f50*/  IMAD.MOV.U32 R111, RZ, RZ, RZ ;  /* 0x000000ffff6f7224 */ /* 0x000fe200078e00ff */
[----:B------:R-:W1:Y:S01]  /*1f60*/  S2UR UR6, SR_CgaCtaId ;  /* 0x00000000000679c3 */ /* 0x000e620000008800 */
[-C--:B------:R-:W-:Y:S01]  /*1f70*/  IMAD R145, R139, R110.reuse, RZ ;  /* 0x0000006e8b917224 */ /* 0x080fe200078e02ff */
[----:B------:R-:W-:Y:S01]  /*1f80*/  UMOV UR7, 0x400 ;  /* 0x0000040000077882 */ /* 0x000fe20000000000 */
[----:B------:R-:W-:Y:S02]  /*1f90*/  IMAD R141, R137, R110, RZ ;  /* 0x0000006e898d7224 */ /* 0x000fe400078e02ff */
[----:B------:R-:W-:Y:S01]  /*1fa0*/  VIADD R63, R55, 0xffffffff ;  /* 0xffffffff373f7836 */ /* 0x000fe20000000000 */
[C---:B------:R-:W-:Y:S01]  /*1fb0*/  SHF.L.U64.HI R69, R138.reuse, 0x5, R139 ;  /* 0x000000058a457819 */ /* 0x040fe2000001028b */
[----:B------:R-:W-:Y:S01]  /*1fc0*/  IMAD.SHL.U32 R64, R138, 0x20, RZ ;  /* 0x000000208a407824 */ /* 0x000fe200078e00ff */
[C---:B------:R-:W-:Y:S01]  /*1fd0*/  SHF.L.U64.HI R71, R136.reuse, 0x5, R137 ;  /* 0x0000000588477819 */ /* 0x040fe20000010289 */
[----:B------:R-:W-:-:S02]  /*1fe0*/  IMAD.SHL.U32 R70, R136, 0x20, RZ ;  /* 0x0000002088467824 */ /* 0x000fc400078e00ff */
[----:B------:R-:W-:Y:S01]  /*1ff0*/  IMAD.SHL.U32 R54, R63, 0x80, RZ ;  /* 0x000000803f367824 */ /* 0x000fe200078e00ff */
[----:B-1----:R-:W-:Y:S01]  /*2000*/  ULEA UR6, UR6, UR7, 0x18 ;  /* 0x0000000706067291 */ /* 0x002fe2000f8ec0ff */
        /* <DEDUP_REMOVED lines=8> */
[----:B------:R-:W-:Y:S02]  /*2090*/  IADD3 R28, P1, PT, R12, R0, RZ ;  /* 0x000000000c1c7210 */ /* 0x000fe40007f3e0ff */
[----:B------:R-:W-:Y:S01]  /*20a0*/  SHF.R.S32.HI R0, RZ, 0x1f, R6 ;  /* 0x0000001fff007819 */ /* 0x000fe20000011406 */
[----:B------:R-:W-:-:S02]  /*20b0*/  IMAD R7, R25, R150, RZ ;  /* 0x0000009619077224 */ /* 0x000fc400078e02ff */
[----:B------:R-:W-:Y:S01]  /*20c0*/  IMAD.X R29, RZ, RZ, R14, P1 ;  /* 0x000000ffff1d7224 */ /* 0x000fe200008e060e */
[----:B------:R-:W-:Y:S01]  /*20d0*/  LOP3.LUT R20, R3, 0x8, R62, 0xf8, !PT ;  /* 0x0000000803147812 */ /* 0x000fe200078ef83e */
[----:B------:R-:W-:Y:S01]  /*20e0*/  IMAD R5, R0, R26, R5 ;  /* 0x0000001a00057224 */ /* 0x000fe200078e0205 */
[----:B------:R-:W-:Y:S01]  /*20f0*/  LOP3.LUT R21, R60, 0xc0, RZ, 0xc0, !PT ;  /* 0x000000c03c157812 */ /* 0x000fe200078ec0ff */
[----:B------:R-:W-:Y:S02]  /*2100*/  IMAD R7, R24, R109, R7 ;  /* 0x0000006d18077224 */ /* 0x000fe400078e0207 */
[----:B------:R-:W-:Y:S01]  /*2110*/  IMAD.WIDE.U32 R26, R150, R24, R28 ;  /* 0x00000018961a7225 */ /* 0x000fe200078e001c */
[----:B------:R-:W-:-:S03]  /*2120*/  LOP3.LUT R3, R20, 0x18, R103, 0x78, !PT ;  /* 0x0000001814037812 */ /* 0x000fc600078e7867 */
[----:B------:R-:W-:Y:S01]  /*2130*/  IMAD.MOV.U32 R24, RZ, RZ, R22 ;  /* 0x000000ffff187224 */ /* 0x000fe200078e0016 */
[----:B------:R-:W-:Y:S01]  /*2140*/  IADD3 R22, P0, PT, R12, R4, RZ ;  /* 0x000000040c167210 */ /* 0x000fe20007f1e0ff */
[----:B------:R-:W-:Y:S02]  /*2150*/  IMAD.IADD R25, R23, 0x1, R5 ;  /* 0x0000000117197824 */ /* 0x000fe400078e0205 */
[----:B------:R-:W-:Y:S01]  /*2160*/  IMAD.WIDE.U32 R4, R147, 0x40, R110 ;  /* 0x0000004093047825 */ /* 0x000fe200078e006e */
[----:B------:R-:W-:Y:S02]  /*2170*/  LOP3.LUT R21, R21, 0x18, R62, 0xf8, !PT ;  /* 0x0000001815157812 */ /* 0x000fe400078ef83e */
[----:B------:R-:W-:Y:S01]  /*2180*/  LOP3.LUT R66, R66, R3, RZ, 0xfc, !PT ;  /* 0x0000000342427212 */ /* 0x000fe200078efcff */
[----:B------:R-:W-:Y:S01]  /*2190*/  IMAD R3, R5, R18, RZ ;  /* 0x0000001205037224 */ /* 0x000fe200078e02ff */
[----:B------:R-:W-:Y:S02]  /*21a0*/  SHF.R.S32.HI R5, RZ, 0x1f, R76 ;  /* 0x0000001fff057819 */ /* 0x000fe4000001144c */
[----:B------:R-:W-:-:S02]  /*21b0*/  LOP3.LUT R21, R21, 0x18, R60, 0x78, !PT ;  /* 0x0000001815157812 */ /* 0x000fc400078e783c */
[----:B------:R-:W-:Y:S02]  /*21c0*/  LEA.HI R5, R5, R76, RZ, 0x7 ;  /* 0x0000004c05057211 */ /* 0x000fe400078f38ff */
[----:B------:R-:W-:Y:S01]  /*21d0*/  LOP3.LUT R60, R21, 0x1f20, R60, 0xf8, !PT ;  /* 0x00001f20153c7812 */ /* 0x000fe200078ef83c */
[----:B------:R-:W-:Y:S01]  /*21e0*/  IMAD.WIDE.U32 R20, R110, R138, R24 ;  /* 0x0000008a6e147225 */ /* 0x000fe200078e0018 */
[----:B------:R-:W-:-:S03]  /*21f0*/  SHF.R.S32.HI R5, RZ, 0x7, R5 ;  /* 0x00000007ff057819 */ /* 0x000fc60000011405 */
[----:B------:R-:W-:Y:S01]  /*2200*/  IMAD.X R23, RZ, RZ, R2, P0 ;  /* 0x000000ffff177224 */ /* 0x000fe200000e0602 */
[----:B------:R-:W-:Y:S02]  /*2210*/  IADD3 R145, PT, PT, R21, R145, RZ ;  /* 0x0000009115917210 */ /* 0x000fe40007ffe0ff */
[----:B----4-:R-:W-:Y:S02]  /*2220*/  LEA R144, P0, R20, R10, 0x1 ;  /* 0x0000000a14907211 */ /* 0x010fe400078008ff */
[----:B------:R-:W-:Y:S02]  /*2230*/  VIMNMX R72, PT, PT, R140, R5, !PT ;  /* 0x000000058c487248 */ /* 0x000fe40007fe0100 */
[----:B------:R-:W-:Y:S02]  /*2240*/  LEA.HI.X R145, R20, R11, R145, 0x1, P0 ;  /* 0x0000000b14917211 */ /* 0x000fe400000f0c91 */
[----:B------:R-:W-:Y:S02]  /*2250*/  IADD3 R27, PT, PT, R27, R7, RZ ;  /* 0x000000071b1b7210 */ /* 0x000fe40007ffe0ff */
[----:B------:R-:W-:Y:S01]  /*2260*/  ISETP.GT.AND P0, PT, R55, R72, PT ;  /* 0x000000483700720c */ /* 0x000fe20003f04270 */
[C---:B------:R-:W-:Y:S01]  /*2270*/  IMAD.SHL.U32 R73, R18.reuse, 0x20, RZ ;  /* 0x0000002012497824 */ /* 0x040fe200078e00ff */
[----:B------:R-:W-:Y:S01]  /*2280*/  SHF.L.U64.HI R74, R18, 0x5, R19 ;  /* 0x00000005124a7819 */ /* 0x000fe20000010213 */
[----:B------:R-:W-:-:S02]  /*2290*/  IMAD R3, R4, R19, R3 ;  /* 0x0000001304037224 */ /* 0x000fc400078e0203 */
[----:B------:R-:W-:-:S04]  /*22a0*/  IMAD.WIDE.U32 R18, R4, R18, R26 ;  /* 0x0000001204127225 */ /* 0x000fc800078e001a */
[----:B------:R-:W-:Y:S01]  /*22b0*/  IMAD.WIDE.U32 R22, R110, R136, R22 ;  /* 0x000000886e167225 */ /* 0x000fe200078e0016 */
[----:B------:R-:W-:-:S03]  /*22c0*/  LEA R106, P2, R18, R8, 0x1 ;  /* 0x00000008126a7211 */ /* 0x000fc600078408ff */
[----:B------:R-:W-:Y:S01]  /*22d0*/  IMAD.IADD R3, R19, 0x1, R3 ;  /* 0x0000000113037824 */ /* 0x000fe200078e0203 */
[----:B------:R-:W-:Y:S01]  /*22e0*/  LEA R142, P1, R22, R16, 0x1 ;  /* 0x00000010168e7211 */ /* 0x000fe200078208ff */
[----:B------:R-:W-:Y:S01]  /*22f0*/  IMAD.IADD R141, R23, 0x1, R141 ;  /* 0x00000001178d7824 */ /* 0x000fe200078e028d */
[----:B------:R-:W-:Y:S02]  /*2300*/  LEA R60, R60, UR6, 0x1 ;  /* 0x000000063c3c7c11 */ /* 0x000fe4000f8e08ff */
[----:B------:R-:W-:Y:S02]  /*2310*/  LEA.HI.X R107, R18, R9, R3, 0x1, P2 ;  /* 0x00000009126b7211 */ /* 0x000fe400010f0c03 */
[----:B------:R-:W-:Y:S02]  /*2320*/  LEA.HI.X R141, R22, R17, R141, 0x1, P1 ;  /* 0x00000011168d7211 */ /* 0x000fe400008f0c8d */
[----:B------:R-:W-:Y:S02]  /*2330*/  LOP3.LUT R103, R103, 0xc, RZ, 0xc0, !PT ;  /* 0x0000000c67677812 */ /* 0x000fe400078ec0ff */
[----:B------:R-:W-:-:S02]  /*2340*/  LEA.HI R105, R105, R105, RZ, 0x1 ;  /* 0x0000006969697211 */ /* 0x000fc400078f08ff */
[C---:B------:R-:W-:Y:S02]  /*2350*/  LOP3.LUT R10, R12.reuse, 0x20, RZ, 0xfc, !PT ;  /* 0x000000200c0a7812 */ /* 0x040fe400078efcff */
[----:B------:R-:W-:Y:S01]  /*2360*/  LOP3.LUT R9, R12, 0x40, RZ, 0xfc, !PT ;  /* 0x000000400c097812 */ /* 0x000fe200078efcff */
        /* <DEDUP_REMOVED lines=17> */
[----:B------:R-:W-:Y:S01]  /*2480*/  SHF.R.S32.HI R8, RZ, 0x1f, R102 ;  /* 0x0000001fff087819 */ /* 0x000fe20000011466 */
[C---:B------:R-:W-:Y:S01]  /*2490*/  IMAD.SHL.U32 R101, R105.reuse, 0x20, RZ ;  /* 0x0000002069657824 */ /* 0x040fe200078e00ff */
[C---:B------:R-:W-:Y:S01]  /*24a0*/  SHF.L.U32 R96, R105.reuse, 0x6, RZ ;  /* 0x0000000669607819 */ /* 0x040fe200000006ff */
[----:B------:R-:W-:Y:S01]  /*24b0*/  IMAD R97, R105, 0x60, RZ ;  /* 0x0000006069617824 */ /* 0x000fe200078e02ff */
[----:B------:R-:W-:Y:S01]  /*24c0*/  MOV R93, R55 ;  /* 0x00000037005d7202 */ /* 0x000fe20000000f00 */
[C---:B------:R-:W-:Y:S01]  /*24d0*/  IMAD R95, R55.reuse, -0x80, R76 ;  /* 0xffffff80375f7824 */ /* 0x040fe200078e024c */
[----:B------:R-:W-:Y:S01]  /*24e0*/  MOV R84, R142 ;  /* 0x0000008e00547202 */ /* 0x000fe20000000f00 */
[----:B------:R-:W-:Y:S01]  /*24f0*/  IMAD R94, R55, -0x80, R65 ;  /* 0xffffff80375e7824 */ /* 0x000fe200078e0241 */
        /* <DEDUP_REMOVED lines=11> */
[-C--:B----4-:R-:W-:Y:S01]  /*25b0*/  IMAD R11, R113, R102.reuse, RZ ;  /* 0x00000066710b7224 */ /* 0x090fe200078e02ff */
[C---:B------:R-:W-:Y:S01]  /*25c0*/  SHF.L.U64.HI R89, R114.reuse, 0x5, R115 ;  /* 0x0000000572597819 */ /* 0x040fe20000010273 */
[----:B------:R-:W-:Y:S01]  /*25d0*/  IMAD.IADD R25, R25, 0x1, R7 ;  /* 0x0000000119197824 */ /* 0x000fe200078e0207 */
[----:B------:R-:W-:Y:S01]  /*25e0*/  SHF.L.U32 R91, R114, 0x5, RZ ;  /* 0x00000005725b7819 */ /* 0x000fe200000006ff */
[----:B------:R-:W-:Y:S02]  /*25f0*/  IMAD R7, R115, R102, RZ ;  /* 0x0000006673077224 */ /* 0x000fe400078e02ff */
[C---:B------:R-:W-:Y:S02]  /*2600*/  IMAD R11, R112.reuse, R8, R11 ;  /* 0x00000008700b7224 */ /* 0x040fe400078e020b */
[----:B------:R-:W-:-:S04]  /*2610*/  IMAD.WIDE.U32 R28, R112, R102, R28 ;  /* 0x00000066701c7225 */ /* 0x000fc800078e001c */
[C---:B------:R-:W-:Y:S01]  /*2620*/  IMAD R7, R114.reuse, R8, R7 ;  /* 0x0000000872077224 */ /* 0x040fe200078e0207 */
[----:B------:R-:W-:Y:S01]  /*2630*/  IADD3 R29, PT, PT, R29, R11, RZ ;  /* 0x0000000b1d1d7210 */ /* 0x000fe20007ffe0ff */
[----:B------:R-:W-:-:S04]  /*2640*/  IMAD.WIDE.U32 R26, R114, R102, R24 ;  /* 0x00000066721a7225 */ /* 0x000fc800078e0018 */
[-C--:B------:R-:W-:Y:S02]  /*2650*/  IMAD R17, R17, R6.reuse, RZ ;  /* 0x0000000611117224 */ /* 0x080fe400078e02ff */
[----:B------:R-:W-:Y:S02]  /*2660*/  IMAD R11, R23, R6, RZ ;  /* 0x00000006170b7224 */ /* 0x000fe400078e02ff */
[----:B------:R-:W-:Y:S02]  /*2670*/  IMAD.IADD R27, R27, 0x1, R7 ;  /* 0x000000011b1b7824 */ /* 0x000fe400078e0207 */
[-C--:B------:R-:W-:Y:S02]  /*2680*/  IMAD R7, R16, R0.reuse, R17 ;  /* 0x0000000010077224 */ /* 0x080fe400078e0211 */
[----:B------:R-:W-:Y:S01]  /*2690*/  IMAD R0, R22, R0, R11 ;  /* 0x0000000016007224 */ /* 0x000fe200078e020b */
[----:B------:R-:W-:Y:S01]  /*26a0*/  IADD3 R11, P0, PT, -R76, R110, RZ ;  /* 0x0000006e4c0b7210 */ /* 0x000fe20007f1e1ff */
[----:B------:R-:W-:-:S04]  /*26b0*/  IMAD.WIDE.U32 R24, R6, R16, R28 ;  /* 0x0000001006187225 */ /* 0x000fc800078e001c */
[----:B------:R-:W-:Y:S01]  /*26c0*/  IMAD.WIDE.U32 R22, R6, R22, R26 ;  /* 0x0000001606167225 */ /* 0x000fe200078e001a */
[----:B-----5:R-:W-:Y:S02]  /*26d0*/  IADD3 R6, PT, PT, R54, R15, RZ ;  /* 0x0000000f36067210 */ /* 0x020fe40007ffe0ff */
[----:B------:R-:W-:Y:S01]  /*26e0*/  SHF.R.S32.HI R15, RZ, 0x1f, R76 ;  /* 0x0000001fff0f7819 */ /* 0x000fe2000001144c */
[----:B------:R-:W-:Y:S01]  /*26f0*/  IMAD.IADD R25, R25, 0x1, R7 ;  /* 0x0000000119197824 */ /* 0x000fe200078e0207 */
[----:B------:R-:W-:Y:S01]  /*2700*/  IADD3 R23, PT, PT, R23, R0, RZ ;  /* 0x0000000017177210 */ /* 0x000fe20007ffe0ff */
[-C--:B------:R-:W-:Y:S02]  /*2710*/  IMAD R17, R6, R105.reuse, RZ ;  /* 0x0000006906117224 */ /* 0x080fe400078e02ff */
[----:B------:R-:W-:Y:S02]  /*2720*/  IMAD R6, R110, R105, R103 ;  /* 0x000000696e067224 */ /* 0x000fe400078e0267 */
[----:B------:R-:W-:Y:S01]  /*2730*/  IMAD.X R15, RZ, RZ, ~R15, P0 ;  /* 0x000000ffff0f7224 */ /* 0x000fe200000e0e0f */
[----:B------:R-:W-:Y:S01]  /*2740*/  SHF.R.S32.HI R83, RZ, 0x1f, R17 ;  /* 0x0000001fff537819 */ /* 0x000fe20000011411 */
[----:B------:R-:W-:Y:S01]  /*2750*/  IMAD.WIDE.U32 R24, R112, R11, R24 ;  /* 0x0000000b70187225 */ /* 0x000fe200078e0018 */
[----:B------:R-:W-:-:S02]  /*2760*/  IADD3 R16, P0, PT, R17, R6, RZ ;  /* 0x0000000611107210 */ /* 0x000fc40007f1e0ff */
[----:B------:R-:W-:Y:S01]  /*2770*/  IADD3 R0, PT, PT, R103, R6, RZ ;  /* 0x0000000667007210 */ /* 0x000fe20007ffe0ff */
[C---:B------:R-:W-:Y:S01]  /*2780*/  IMAD R75, R15.reuse, R112, RZ ;  /* 0x000000700f4b7224 */ /* 0x040fe200078e02ff */
[----:B------:R-:W-:Y:S01]  /*2790*/  LEA.HI.X.SX32 R7, R6, R83, 0x1, P0 ;  /* 0x0000005306077211 */ /* 0x000fe200000f0eff */
[----:B------:R-:W-:Y:S01]  /*27a0*/  IMAD R15, R15, R114, RZ ;  /* 0x000000720f0f7224 */ /* 0x000fe200078e02ff */
[----:B------:R-:W-:Y:S01]  /*27b0*/  IADD3 R82, P0, PT, R17, R0, RZ ;  /* 0x0000000011527210 */ /* 0x000fe20007f1e0ff */
[-C--:B------:R-:W-:Y:S01]  /*27c0*/  IMAD R75, R113, R11.reuse, R75 ;  /* 0x0000000b714b7224 */ /* 0x080fe200078e024b */
[----:B------:R-:W-:Y:S01]  /*27d0*/  LEA R78, P1, R24, R20, 0x1 ;  /* 0x00000014184e7211 */ /* 0x000fe200078208ff */
[----:B------:R-:W-:Y:S01]  /*27e0*/  IMAD R15, R115, R11, R15 ;  /* 0x0000000b730f7224 */ /* 0x000fe200078e020f */
[----:B------:R-:W-:Y:S01]  /*27f0*/  LEA.HI.X.SX32 R83, R0, R83, 0x1, P0 ;  /* 0x0000005300537211 */ /* 0x000fe200000f0eff */
[----:B------:R-:W-:Y:S01]  /*2800*/  IMAD.WIDE.U32 R22, R114, R11, R22 ;  /* 0x0000000b72167225 */ /* 0x000fe200078e0016 */
[----:B------:R-:W-:-:S02]  /*2810*/  SHF.L.U64.HI R0, R16, 0x1, R7 ;  /* 0x0000000110007819 */ /* 0x000fc40000010207 */
[----:B------:R-:W-:Y:S01]  /*2820*/  IADD3 R75, PT, PT, R25, R75, RZ ;  /* 0x0000004b194b7210 */ /* 0x000fe20007ffe0ff */
        /* <DEDUP_REMOVED lines=15> */
.L_x_5990:
        /* <DEDUP_REMOVED lines=21> */
.L_x_5923:
[----:B------:R-:W-:Y:S05]  /*2a70*/  BSYNC.RECONVERGENT B0 ;  /* 0x0000000000007941 */ /* 0x000fea0003800200 */
.L_x_5922:
        /* <DEDUP_REMOVED lines=15> */
.L_x_5925:
[----:B------:R-:W-:Y:S05]  /*2b70*/  BSYNC.RECONVERGENT B0 ;  /* 0x0000000000007941 */ /* 0x000fea0003800200 */
.L_x_5924:
        /* <DEDUP_REMOVED lines=18> */
.L_x_5927:
[----:B------:R-:W-:Y:S05]  /*2ca0*/  BSYNC.RECONVERGENT B0 ;  /* 0x0000000000007941 */ /* 0x000fea0003800200 */
.L_x_5926:
        /* <DEDUP_REMOVED lines=18> */
.L_x_5929:
[----:B------:R-:W-:Y:S05]  /*2dd0*/  BSYNC.RECONVERGENT B0 ;  /* 0x0000000000007941 */ /* 0x000fea0003800200 */
.L_x_5928:
        /* <DEDUP_REMOVED lines=27> */
.L_x_5933:
[----:B------:R-:W-:Y:S05]  /*2f90*/  BSYNC.RECONVERGENT B0 ;  /* 0x0000000000007941 */ /* 0x000fea0003800200 */
.L_x_5932:
        /* <DEDUP_REMOVED lines=15> */
.L_x_5935:
[----:B------:R-:W-:Y:S05]  /*3090*/  BSYNC.RECONVERGENT B0 ;  /* 0x0000000000007941 */ /* 0x000fea0003800200 */
.L_x_5934:
        /* <DEDUP_REMOVED lines=15> */
.L_x_5937:
[----:B------:R-:W-:Y:S05]  /*3190*/  BSYNC.RECONVERGENT B0 ;  /* 0x0000000000007941 */ /* 0x000fea0003800200 */
.L_x_5936:
        /* <DEDUP_REMOVED lines=19> */
.L_x_5931:
        /* <DEDUP_REMOVED lines=58> */
.L_x_5943:
[----:B------:R-:W-:Y:S05]  /*3670*/  BSYNC.RECONVERGENT B0 ;  /* 0x0000000000007941 */ /* 0x000fea0003800200 */
.L_x_5942:
        /* <DEDUP_REMOVED lines=48> */
.L_x_5945:
[----:B------:R-:W-:Y:S05]  /*3980*/  BSYNC.RECONVERGENT B0 ;  /* 0x0000000000007941 */ /* 0x000fea0003800200 */
.L_x_5944:
        /* <DEDUP_REMOVED lines=47> */
.L_x_5941:
[----:B------:R-:W-:Y:S05]  /*3c80*/  BSYNC.RECONVERGENT B1 ;  /* 0x0000000000017941 */ /* 0x000fea0003800200 */
.L_x_5940:
        /* <DEDUP_REMOVED lines=63> */
.L_x_5949:
[----:B------:R-:W-:Y:S05]  /*4080*/  BSYNC.RECONVERGENT B0 ;  /* 0x0000000000007941 */ /* 0x000fea0003800200 */
.L_x_5948:
        /* <DEDUP_REMOVED lines=48> */
.L_x_5951:
[----:B------:R-:W-:Y:S05]  /*4390*/  BSYNC.RECONVERGENT B0 ;  /* 0x0000000000007941 */ /* 0x000fea0003800200 */
.L_x_5950:
        /* <DEDUP_REMOVED lines=47> */
.L_x_5947:
[----:B------:R-:W-:Y:S05]  /*4690*/  BSYNC.RECONVERGENT B1 ;  /* 0x0000000000017941 */ /* 0x000fea0003800200 */
.L_x_5946:
        /* <DEDUP_REMOVED lines=61> */
.L_x_5955:
[----:B------:R-:W-:Y:S05]  /*4a70*/  BSYNC.RECONVERGENT B0 ;  /* 0x0000000000007941 */ /* 0x000fea0003800200 */
.L_x_5954:
        /* <DEDUP_REMOVED lines=48> */
.L_x_5957:
[----:B------:R-:W-:Y:S05]  /*4d80*/  BSYNC.RECONVERGENT B0 ;  /* 0x0000000000007941 */ /* 0x000fea0003800200 */
.L_x_5956:
        /* <DEDUP_REMOVED lines=47> */
.L_x_5953:
[----:B------:R-:W-:Y:S05]  /*5080*/  BSYNC.RECONVERGENT B1 ;  /* 0x0000000000017941 */ /* 0x000fea0003800200 */
.L_x_5952:
        /* <DEDUP_REMOVED lines=64> */
.L_x_5961:
[----:B------:R-:W-:Y:S05]  /*5490*/  BSYNC.RECONVERGENT B0 ;  /* 0x0000000000007941 */ /* 0x000fea0003800200 */
.L_x_5960:
        /* <DEDUP_REMOVED lines=48> */
.L_x_5963:
[----:B------:R-:W-:Y:S05]  /*57a0*/  BSYNC.RECONVERGENT B0 ;  /* 0x0000000000007941 */ /* 0x000fea0003800200 */
.L_x_5962:
        /* <DEDUP_REMOVED lines=47> */
.L_x_5959:
[----:B------:R-:W-:Y:S05]  /*5aa0*/  BSYNC.RECONVERGENT B1 ;  /* 0x0000000000017941 */ /* 0x000fea0003800200 */
.L_x_5958:
[----:B------:R-:W2:Y:S02]  /*5ab0*/  LD.E R3, desc[UR4][R116.64+0xd0] ;  /* 0x0000d00474037980 */ /* 0x000ea4000c101900 */
[----:B--2---:R-:W-:Y:S05]  /*5ac0*/  IMAD.U32 R3, R3, -0x40, RZ ;  /* 0xffffffc003037824 */ /* 0x004fea00078e00ff */
[C---:B------:R-:W-:Y:S02]  /*5ad0*/  LEA R16, P1, R3.reuse, R16, 0x1 ;  /* 0x0000001003107211 */ /* 0x040fe400078208ff */
[C---:B------:R-:W-:Y:S02]  /*5ae0*/  LEA R52, P0, R3.reuse, R52, 0x1 ;  /* 0x0000003403347211 */ /* 0x040fe400078008ff */
[C---:B------:R-:W-:Y:S02]  /*5af0*/  LEA.HI.X.SX32 R17, R3.reuse, R17, 0x1, P1 ;  /* 0x0000001103117211 */ /* 0x040fe400008f0eff */
[----:B------:R-:W-:Y:S01]  /*5b00*/  LEA.HI.X.SX32 R53, R3, R53, 0x1, P0 ;  /* 0x0000003503357211 */ /* 0x000fe200000f0eff */
[----:B------:R-:W-:Y:S05]  /*5b10*/  BRA `(.L_x_5938) ;  /* 0x0000004400387947 */ /* 0x000fea0003800000 */
.L_x_5939:
        /* <DEDUP_REMOVED lines=95> */
.L_x_5967:
[----:B------:R-:W-:Y:S05]  /*6110*/  BSYNC.RECONVERGENT B0 ;  /* 0x0000000000007941 */ /* 0x000fea0003800200 */
.L_x_5966:
        /* <DEDUP_REMOVED lines=89> */
.L_x_5969:
[----:B------:R-:W-:Y:S05]  /*66b0*/  BSYNC.RECONVERGENT B0 ;  /* 0x0000000000007941 */ /* 0x000fea0003800200 */
.L_x_5968:
        /* <DEDUP_REMOVED lines=88> */
.L_x_5965:
[----:B------:R-:W-:Y:S05]  /*6c40*/  BSYNC.RECONVERGENT B1 ;  /* 0x0000000000017941 */ /* 0x000fea0003800200 */
.L_x_5964:
        /* <DEDUP_REMOVED lines=94> */
.L_x_5973:
[----:B------:R-:W-:Y:S05]  /*7230*/  BSYNC.RECONVERGENT B0 ;  /* 0x0000000000007941 */ /* 0x000fea0003800200 */
.L_x_5972:
        /* <DEDUP_REMOVED lines=89> */
.L_x_5975:
[----:B------:R-:W-:Y:S05]  /*77d0*/  BSYNC.RECONVERGENT B0 ;  /* 0x0000000000007941 */ /* 0x000fea0003800200 */
.L_x_5974:
        /* <DEDUP_REMOVED lines=88> */
.L_x_5971:
[----:B------:R-:W-:Y:S05]  /*7d60*/  BSYNC.RECONVERGENT B1 ;  /* 0x0000000000017941 */ /* 0x000fea0003800200 */
.L_x_5970:
        /* <DEDUP_REMOVED lines=95> */
.L_x_5979:
[----:B------:R-:W-:Y:S05]  /*8360*/  BSYNC.RECONVERGENT B0 ;  /* 0x0000000000007941 */ /* 0x000fea0003800200 */
.L_x_5978:
        /* <DEDUP_REMOVED lines=88> */
.L_x_5981:
[----:B------:R-:W-:Y:S05]  /*88f0*/  BSYNC.RECONVERGENT B0 ;  /* 0x0000000000007941 */ /* 0x000fea0003800200 */
.L_x_5980:
        /* <DEDUP_REMOVED lines=86> */
.L_x_5977:
[----:B------:R-:W-:Y:S05]  /*8e60*/  BSYNC.RECONVERGENT B1 ;  /* 0x0000000000017941 */ /* 0x000fea0003800200 */
.L_x_5976:
        /* <DEDUP_REMOVED lines=98> */
.L_x_5985:
[----:B------:R-:W-:Y:S05]  /*9490*/  BSYNC.RECONVERGENT B0 ;  /* 0x0000000000007941 */ /* 0x000fea0003800200 */
.L_x_5984:
        /* <DEDUP_REMOVED lines=87> */
.L_x_5987:
[----:B------:R-:W-:Y:S05]  /*9a10*/  BSYNC.RECONVERGENT B0 ;  /* 0x0000000000007941 */ /* 0x000fea0003800200 */
.L_x_5986:
[----:B------:R-:W-:Y:S05]  /*9a20*/  @P3 BRA `(.L_x_5983) ;  /* 0x0000000400543947 */ /* 0x000fea0003800000 */
[----:B------:R-:W-:Y:S01]  /*9a30*/  ISETP.GE.AND P0, PT, R9, R11, PT ;  /* 0x0000000b0900720c */ /* 0x000fe20003f06270 */
[----:B------:R-:W5:Y:S11]  /*9a40*/  LD.E.128 R44, desc[UR4][R22.64+0x80] ;  /* 0x00008004162c7980 */ /* 0x000f76000c101d00 */
[----:B------:R-:W-:Y:S01]  /*9a50*/  @!UPT UIADD3 URZ, UPT, UPT, URZ, URZ, URZ ;  /* 0x000000fffffff290 */ /* 0x000fe2000fffe0ff */
[----:B------:R-:W-:Y:S04]  /*9a60*/  @!P0 ISETP.GT.AND P1, PT, R19, 0x40, PT ;  /* 0x000000401300880c */ /* 0x000fe80003f24270 */
[----:B--234-:R-:W-:Y:S02]  /*9a70*/  @!P0 SEL R56, R18, RZ, !P1 ;  /* 0x000000ff12388207 */ /* 0x01cfe40004800000 */
[----:B------:R-:W-:Y:S02]  /*9a80*/  @!P0 SEL R49, R79, RZ, !P1 ;  /* 0x000000ff4f318207 */ /* 0x000fe40004800000 */
        /* <DEDUP_REMOVED lines=79> */
.L_x_5983:
[----:B------:R-:W-:Y:S05]  /*9f80*/  BSYNC.RECONVERGENT B1 ;  /* 0x0000000000017941 */ /* 0x000fea0003800200 */
.L_x_5982:
[----:B------:R-:W3:Y:S01]  /*9f90*/  LD.E R3, desc[UR4][R116.64+0xd0] ;  /* 0x0000d00474037980 */ /* 0x000ee2000c101900 */
[----:B-----5:R-:W-:Y:S02]  /*9fa0*/  IMAD.MOV.U32 R81, RZ, RZ, R77 ;  /* 0x000000ffff517224 */ /* 0x020fe400078e004d */
[----:B---3--:R-:W-:Y:S05]  /*9fb0*/  IMAD.U32 R3, R3, -0x40, RZ ;  /* 0xffffffc003037824 */ /* 0x008fea00078e00ff */
[C---:B------:R-:W-:Y:S02]  /*9fc0*/  LEA R82, P1, R3.reuse, R82, 0x1 ;  /* 0x0000005203527211 */ /* 0x040fe400078208ff */
[C---:B------:R-:W-:Y:S02]  /*9fd0*/  LEA R80, P0, R3.reuse, R80, 0x1 ;  /* 0x0000005003507211 */ /* 0x040fe400078008ff */
[C---:B------:R-:W-:Y:S02]  /*9fe0*/  LEA.HI.X.SX32 R83, R3.reuse, R83, 0x1, P1 ;  /* 0x0000005303537211 */ /* 0x040fe400008f0eff */
[----:B------:R-:W-:Y:S09]  /*9ff0*/  LEA.HI.X.SX32 R77, R3, R81, 0x1, P0 ;  /* 0x00000051034d7211 */ /* 0x000ff200000f0eff */
.L_x_5938:
[----:B------:R-:W-:Y:S05]  /*a000*/  BSYNC.RECONVERGENT B2 ;  /* 0x0000000000027941 */ /* 0x000fea0003800200 */
.L_x_5930:
        /* <DEDUP_REMOVED lines=101> */
.L_x_5989:
[----:B------:R-:W-:Y:S05]  /*a660*/  BSYNC.RECONVERGENT B0 ;  /* 0x0000000000007941 */ /* 0x000fea0003800200 */
.L_x_5988:
[----:B------:R-:W-:Y:S05]  /*a670*/  @P2 BRA `(.L_x_5990) ;  /* 0xffffff8000a82947 */ /* 0x000fea000383ffff */
.L_x_5921:
        /* <DEDUP_REMOVED lines=29> */
.L_x_5995:
[----:B------:R2:W-:Y:S02]  /*a850*/  STS.128 [R60+0x2000], RZ ;  /* 0x002000ff3c007388 */ /* 0x0005e40000000c00 */
.L_x_5994:
[----:B------:R-:W-:Y:S05]  /*a860*/  BSYNC.RECONVERGENT B0 ;  /* 0x0000000000007941 */ /* 0x000fea0003800200 */
.L_x_5993:
        /* <DEDUP_REMOVED lines=24> */
.L_x_5997:
[----:B------:R1:W-:Y:S01]  /*a9f0*/  STS.128 [R60+0x2800], RZ ;  /* 0x002800ff3c007388 */ /* 0x0003e20000000c00 */
[----:B------:R-:W-:Y:S05]  /*aa00*/  BRA `(.L_x_5996) ;  /* 0x0000003800107947 */ /* 0x000fea0003800000 */
.L_x_5992:
        /* <DEDUP_REMOVED lines=13> */
[----:B-----5:R-:W-:-:S04]  /*aae0*/  IMAD R15, R110, R11, R103 ;  /* 0x0000000b6e0f7224 */ /* 0x020fc800078e0267 */
        /* <DEDUP_REMOVED lines=68> */
.L_x_6004:
[----:B------:R-:W-:Y:S05]  /*af30*/  BSYNC.RECONVERGENT B0 ;  /* 0x0000000000007941 */ /* 0x000fea0003800200 */
.L_x_6003:
[----:B-----5:R-:W-:Y:S01]  /*af40*/  IMAD.MOV.U32 R6, RZ, RZ, R18 ;  /* 0x000000ffff067224 */ /* 0x020fe200078e0012 */
[----:B------:R-:W-:Y:S01]  /*af50*/  MOV R4, R16 ;  /* 0x0000001000047202 */ /* 0x000fe20000000f00 */
[----:B------:R-:W-:Y:S01]  /*af60*/  IMAD.MOV.U32 R7, RZ, RZ, R19 ;  /* 0x000000ffff077224 */ /* 0x000fe200078e0013 */
[----:B------:R-:W-:Y:S02]  /*af70*/  MOV R5, R17 ;  /* 0x0000001100057202 */ /* 0x000fe40000000f00 */
.L_x_6002:
[----:B------:R-:W-:Y:S05]  /*af80*/  BSYNC.RECONVERGENT B1 ;  /* 0x0000000000017941 */ /* 0x000fea0003800200 */
.L_x_6001:
        /* <DEDUP_REMOVED lines=47> */
.L_x_6008:
[----:B------:R-:W-:Y:S05]  /*b280*/  BSYNC.RECONVERGENT B0 ;  /* 0x0000000000007941 */ /* 0x000fea0003800200 */
.L_x_6007:
[----:B-----5:R1:W-:Y:S02]  /*b290*/  STS.128 [R60+0x1000], R16 ;  /* 0x001000103c007388 */ /* 0x0203e40000000c00 */
.L_x_6006:
[----:B------:R-:W-:Y:S05]  /*b2a0*/  BSYNC.RECONVERGENT B1 ;  /* 0x0000000000017941 */ /* 0x000fea0003800200 */
.L_x_6005:
        /* <DEDUP_REMOVED lines=45> */
.L_x_6010:
[----:B------:R-:W-:Y:S05]  /*b580*/  BSYNC.RECONVERGENT B0 ;  /* 0x0000000000007941 */ /* 0x000fea0003800200 */
.L_x_6009:
[----:B-----5:R1:W-:Y:S02]  /*b590*/  STS.128 [R60+0x2000], R16 ;  /* 0x002000103c007388 */ /* 0x0203e40000000c00 */
.L_x_6000:
[----:B------:R-:W-:Y:S05]  /*b5a0*/  BSYNC.RECONVERGENT B2 ;  /* 0x0000000000027941 */ /* 0x000fea0003800200 */
.L_x_5999:
        /* <DEDUP_REMOVED lines=59> */
.L_x_6014:
[----:B------:R-:W-:Y:S05]  /*b960*/  BSYNC.RECONVERGENT B0 ;  /* 0x0000000000007941 */ /* 0x000fea0003800200 */
.L_x_6013:
[----:B-----5:R1:W-:Y:S02]  /*b970*/  STS.128 [R60+0x800], R16 ;  /* 0x000800103c007388 */ /* 0x0203e40000000c00 */
.L_x_6012:
[----:B------:R-:W-:Y:S05]  /*b980*/  BSYNC.RECONVERGENT B1 ;  /* 0x0000000000017941 */ /* 0x000fea0003800200 */
.L_x_6011:
        /* <DEDUP_REMOVED lines=54> */
.L_x_6018:
[----:B------:R-:W-:Y:S05]  /*bcf0*/  BSYNC.RECONVERGENT B0 ;  /* 0x0000000000007941 */ /* 0x000fea0003800200 */
.L_x_6017:
[----:B-----5:R1:W-:Y:S02]  /*bd00*/  STS.128 [R60+0x1800], R16 ;  /* 0x001800103c007388 */ /* 0x0203e40000000c00 */
.L_x_6016:
[----:B------:R-:W-:Y:S05]  /*bd10*/  BSYNC.RECONVERGENT B1 ;  /* 0x0000000000017941 */ /* 0x000fea0003800200 */
.L_x_6015:
        /* <DEDUP_REMOVED lines=53> */
.L_x_6020:
[----:B------:R-:W-:Y:S05]  /*c070*/  BSYNC.RECONVERGENT B0 ;  /* 0x0000000000007941 */ /* 0x000fea0003800200 */
.L_x_6019:
[----:B-----5:R1:W-:Y:S01]  /*c080*/  STS.128 [R60+0x2800], R16 ;  /* 0x002800103c007388 */ /* 0x0203e20000000c00 */
[----:B------:R-:W-:Y:S05]  /*c090*/  BRA `(.L_x_5996) ;  /* 0x00000020006c7947 */ /* 0x000fea0003800000 */
.L_x_5998:
        /* <DEDUP_REMOVED lines=94> */
.L_x_6025:
[----:B------:R-:W-:Y:S05]  /*c680*/  BSYNC.RECONVERGENT B0 ;  /* 0x0000000000007941 */ /* 0x000fea0003800200 */
.L_x_6024:
[----:B------:R-:W-:Y:S05]  /*c690*/  BSYNC.RECONVERGENT B1 ;  /* 0x0000000000017941 */ /* 0x000fea0003800200 */
.L_x_6023:
        /* <DEDUP_REMOVED lines=85> */
.L_x_6029:
[----:B------:R-:W-:Y:S05]  /*cbf0*/  BSYNC.RECONVERGENT B0 ;  /* 0x0000000000007941 */ /* 0x000fea0003800200 */
.L_x_6028:
[----:B-----5:R1:W-:Y:S02]  /*cc00*/  STS.128 [R60+0x1000], R24 ;  /* 0x001000183c007388 */ /* 0x0203e40000000c00 */
.L_x_6027:
[----:B------:R-:W-:Y:S05]  /*cc10*/  BSYNC.RECONVERGENT B1 ;  /* 0x0000000000017941 */ /* 0x000fea0003800200 */
.L_x_6026:
        /* <DEDUP_REMOVED lines=83> */
.L_x_6031:
[----:B------:R-:W-:Y:S05]  /*d150*/  BSYNC.RECONVERGENT B0 ;  /* 0x0000000000007941 */ /* 0x000fea0003800200 */
.L_x_6030:
[----:B-----5:R1:W-:Y:S02]  /*d160*/  STS.128 [R60+0x2000], R24 ;  /* 0x002000183c007388 */ /* 0x0203e40000000c00 */
.L_x_6022:
[----:B------:R-:W-:Y:S05]  /*d170*/  BSYNC.RECONVERGENT B2 ;  /* 0x0000000000027941 */ /* 0x000fea0003800200 */
.L_x_6021:
        /* <DEDUP_REMOVED lines=90> */
.L_x_6035:
[----:B------:R-:W-:Y:S05]  /*d720*/  BSYNC.RECONVERGENT B0 ;  /* 0x0000000000007941 */ /* 0x000fea0003800200 */
.L_x_6034:
[----:B-----5:R1:W-:Y:S02]  /*d730*/  STS.128 [R60+0x800], R24 ;  /* 0x000800183c007388 */ /* 0x0203e40000000c00 */
.L_x_6033:
[----:B------:R-:W-:Y:S05]  /*d740*/  BSYNC.RECONVERGENT B1 ;  /* 0x0000000000017941 */ /* 0x000fea0003800200 */
.L_x_6032:
        /* <DEDUP_REMOVED lines=85> */
.L_x_6039:
[----:B------:R-:W-:Y:S05]  /*dca0*/  BSYNC.RECONVERGENT B0 ;  /* 0x0000000000007941 */ /* 0x000fea0003800200 */
.L_x_6038:
[----:B-----5:R1:W-:Y:S02]  /*dcb0*/  STS.128 [R60+0x1800], R24 ;  /* 0x001800183c007388 */ /* 0x0203e40000000c00 */
.L_x_6037:
[----:B------:R-:W-:Y:S05]  /*dcc0*/  BSYNC.RECONVERGENT B1 ;  /* 0x0000000000017941 */ /* 0x000fea0003800200 */
.L_x_6036:
        /* <DEDUP_REMOVED lines=86> */
.L_x_6041:
[----:B------:R-:W-:Y:S05]  /*e230*/  BSYNC.RECONVERGENT B0 ;  /* 0x0000000000007941 */ /* 0x000fea0003800200 */
.L_x_6040:
[----:B-----5:R1:W-:Y:S02]  /*e240*/  STS.128 [R60+0x2800], R4 ;  /* 0x002800043c007388 */ /* 0x0203e40000000c00 */
.L_x_5996:
[----:B------:R-:W-:Y:S05]  /*e250*/  BSYNC.RECONVERGENT B3 ;  /* 0x0000000000037941 */ /* 0x000fea0003800200 */
.L_x_5991:
        /* <DEDUP_REMOVED lines=27> */
.L_x_6044:
[----:B------:R4:W-:Y:S02]  /*e410*/  STS.128 [R60+0x7000], RZ ;  /* 0x007000ff3c007388 */ /* 0x0009e40000000c00 */
.L_x_6043:
[----:B------:R-:W-:Y:S05]  /*e420*/  BSYNC.RECONVERGENT B0 ;  /* 0x0000000000007941 */ /* 0x000fea0003800200 */
.L_x_6042:
        /* <DEDUP_REMOVED lines=24> */
.L_x_6047:
[----:B------:R3:W-:Y:S02]  /*e5b0*/  STS.128 [R60+0x7800], RZ ;  /* 0x007800ff3c007388 */ /* 0x0007e40000000c00 */
.L_x_6046:
[----:B------:R-:W-:Y:S05]  /*e5c0*/  BSYNC.RECONVERGENT B0 ;  /* 0x0000000000007941 */ /* 0x000fea0003800200 */
.L_x_6045:
        /* <DEDUP_REMOVED lines=25> */
.L_x_6050:
[----:B------:R3:W-:Y:S02]  /*e760*/  STS.128 [R60+0x8000], RZ ;  /* 0x008000ff3c007388 */ /* 0x0007e40000000c00 */
.L_x_6049:
[----:B------:R-:W-:Y:S05]  /*e770*/  BSYNC.RECONVERGENT B0 ;  /* 0x0000000000007941 */ /* 0x000fea0003800200 */
.L_x_6048:
        /* <DEDUP_REMOVED lines=26> */
.L_x_6052:
[----:B------:R-:W-:Y:S05]  /*e920*/  BSYNC.RECONVERGENT B0 ;  /* 0x0000000000007941 */ /* 0x000fea0003800200 */
.L_x_6051:
[----:B------:R-:W2:Y:S04]  /*e930*/  LD.E.64 R16, desc[UR4][R116.64+0x1c0] ;  /* 0x0001c00474107980 */ /* 0x000ea8000c101b00 */
[----:B-1-3--:R-:W3:Y:S01]  /*e940*/  LD.E.64 R6, desc[UR4][R116.64+0x1b8] ;  /* 0x0001b80474067980 */ /* 0x00aee2000c101b00 */
[----:B------:R-:W-:-:S03]  /*e950*/  MOV R108, R150 ;  /* 0x00000096006c7202 */ /* 0x000fc60000000f00 */
[----:B------:R-:W4:Y:S04]  /*e960*/  LD.E R5, desc[UR4][R116.64+0xd8] ;  /* 0x0000d80474057980 */ /* 0x000f28000c101900 */
[----:B------:R-:W0:Y:S04]  /*e970*/  LDGDEPBAR ;  /* 0x00000000000079af */ /* 0x000e280000000000 */
[----:B------:R1:W5:Y:S02]  /*e980*/  LD.E R2, desc[UR4][R116.64+0x184] ;  /* 0x0001840474027980 */ /* 0x000364000c101900 */
[----:B--2--5:R-:W-:-:S04]  /*e990*/  IMAD.WIDE.U32 R14, R151, R16, R108 ;  /* 0x00000010970e7225 */ /* 0x024fc800078e006c */
[----:B------:R-:W-:Y:S01]  /*e9a0*/  IMAD R0, R17, R151, RZ ;  /* 0x0000009711007224 */ /* 0x000fe200078e02ff */
[----:B---3--:R-:W-:-:S04]  /*e9b0*/  LEA R6, P0, R14, R6, 0x2 ;  /* 0x000000060e067211 */ /* 0x008fc800078010ff */
        /* <DEDUP_REMOVED lines=31> */
.L_x_6055:
[----:B------:R2:W-:Y:S01]  /*ebb0*/  STS.128 [R60+0xd000], RZ ;  /* 0x00d000ff3c007388 */ /* 0x0005e20000000c00 */
[----:B------:R-:W-:Y:S05]  /*ebc0*/  BRA `(.L_x_6056) ;  /* 0x00000000000c7947 */ /* 0x000fea0003800000 */
.L_x_6054:
[----:B------:R4:W-:Y:S04]  /*ebd0*/  STS.128 [R60+0x9000], RZ ;  /* 0x009000ff3c007388 */ /* 0x0009e80000000c00 */
[----:B------:R4:W-:Y:S04]  /*ebe0*/  STS.128 [R60+0xb000], RZ ;  /* 0x00b000ff3c007388 */ /* 0x0009e80000000c00 */
[----:B------:R4:W-:Y:S02]  /*ebf0*/  STS.128 [R60+0xd000], RZ ;  /* 0x00d000ff3c007388 */ /* 0x0009e40000000c00 */
.L_x_6056:
[----:B------:R-:W-:Y:S05]  /*ec00*/  BSYNC.RECONVERGENT B0 ;  /* 0x0000000000007941 */ /* 0x000fea0003800200 */
.L_x_6053:
        /* <DEDUP_REMOVED lines=27> */
.L_x_6059:
[----:B------:R1:W-:Y:S02]  /*edc0*/  STS.128 [R60+0xd800], RZ ;  /* 0x00d800ff3c007388 */ /* 0x0003e40000000c00 */
.L_x_6058:
[----:B------:R-:W-:Y:S05]  /*edd0*/  BSYNC.RECONVERGENT B0 ;  /* 0x0000000000007941 */ /* 0x000fea0003800200 */
.L_x_6057:
        /* <DEDUP_REMOVED lines=27> */
.L_x_6062:
[----:B------:R1:W-:Y:S02]  /*ef90*/  STS.128 [R60+0xe000], RZ ;  /* 0x00e000ff3c007388 */ /* 0x0003e40000000c00 */
.L_x_6061:
[----:B------:R-:W-:Y:S05]  /*efa0*/  BSYNC.RECONVERGENT B0 ;  /* 0x0000000000007941 */ /* 0x000fea0003800200 */
.L_x_6060:
        /* <DEDUP_REMOVED lines=31> */
.L_x_6065:
[----:B------:R1:W-:Y:S02]  /*f1a0*/  STS.128 [R60+0xe800], RZ ;  /* 0x00e800ff3c007388 */ /* 0x0003e40000000c00 */
.L_x_6064:
[----:B------:R-:W-:Y:S05]  /*f1b0*/  BSYNC.RECONVERGENT B0 ;  /* 0x0000000000007941 */ /* 0x000fea0003800200 */
.L_x_6063:
[----:B------:R-:W2:Y:S01]  /*f1c0*/  S2UR UR6, SR_CgaCtaId ;  /* 0x00000000000679c3 */ /* 0x000ea20000008800 */
[----:B------:R-:W-:Y:S01]  /*f1d0*/  UMOV UR7, 0x400 ;  /* 0x0000040000077882 */ /* 0x000fe20000000000 */
[----:B------:R-:W0:Y:S01]  /*f1e0*/  LDGDEPBAR ;  /* 0x00000000000079af */ /* 0x000e220000000000 */
[----:B------:R-:W-:Y:S01]  /*f1f0*/  ISETP.GT.AND P0, PT, R63, R140, PT ;  /* 0x0000008c3f00720c */ /* 0x000fe20003f04270 */
[----:B------:R-:W-:Y:S01]  /*f200*/  BSSY.RECONVERGENT B1, `(.L_x_6066) ;  /* 0x000014b000017945 */ /* 0x000fe20003800200 */
[----:B-----5:R-:W-:Y:S02]  /*f210*/  IADD3 R0, PT, PT, R0, R65, -R148 ;  /* 0x0000004100007210 */ /* 0x020fe40007ffe894 */
[----:B------:R-:W-:Y:S01]  /*f220*/  IADD3 R2, PT, PT, R65, -R148, -R2 ;  /* 0x8000009441027210 */ /* 0x000fe20007ffe802 */
        /* <DEDUP_REMOVED lines=15> */
[----:B-1----:R-:W1:Y:S01]  /*f320*/  LDSM.16.M88.4 R4, [R3+0x3400] ;  /* 0x003400000304783b */ /* 0x002e620000000200 */
[C---:B--2---:R-:W-:Y:S03]  /*f330*/  HMMA.16816.F32.BF16 R76, R120.reuse, R72, RZ ;  /* 0x00000048784c723c */ /* 0x044fe600000418ff */
[----:B------:R-:W2:Y:S04]  /*f340*/  LDSM.16.M88.4 R92, [R3+0x3000] ;  /* 0x00300000035c783b */ /* 0x000ea80000000200 */
[----:B------:R-:W2:Y:S01]  /*f350*/  LDSM.16.M88.4 R16, [R3+0x3800] ;  /* 0x003800000310783b */ /* 0x000ea20000000200 */
[C---:B------:R-:W-:Y:S03]  /*f360*/  HMMA.16816.F32.BF16 R72, R120.reuse, R74, RZ ;  /* 0x0000004a7848723c */ /* 0x040fe600000418ff */
        /* <DEDUP_REMOVED lines=41> */
[----:B------:R-:W-:Y:S07]  /*f600*/  LDSM.16.M88.4 R104, [R118+0x6800] ;  /* 0x006800007668783b */ /* 0x000fee0000000200 */
[C---:B----4-:R-:W-:Y:S08]  /*f610*/  HMMA.16816.F32.BF16 R124, R88.reuse, R100, R124 ;  /* 0x00000064587c723c */ /* 0x050ff0000004187c */
        /* <DEDUP_REMOVED lines=27> */
[----:B------:R-:W-:Y:S03]  /*f7d0*/  LDSM.16.M88.4 R96, [R118+0x7000] ;  /* 0x007000007660783b */ /* 0x000fe60000000200 */
[C---:B--2---:R-:W-:Y:S08]  /*f7e0*/  HMMA.16816.F32.BF16 R84, R100.reuse, R16, R84 ;  /* 0x000000106454723c */ /* 0x044ff00000041854 */
[C---:B------:R-:W-:Y:S01]  /*f7f0*/  HMMA.16816.F32.BF16 R80, R100.reuse, R18, R80 ;  /* 0x000000126450723c */ /* 0x040fe20000041850 */
[----:B------:R-:W2:Y:S07]  /*f800*/  LDSM.16.M88.4 R16, [R3+0x6000] ;  /* 0x006000000310783b */ /* 0x000eae0000000200 */
[C---:B---3--:R-:W-:Y:S08]  /*f810*/  HMMA.16816.F32.BF16 R68, R100.reuse, R88, R68 ;  /* 0x000000586444723c */ /* 0x048ff00000041844 */
[C---:B------:R-:W-:Y:S01]  /*f820*/  HMMA.16816.F32.BF16 R56, R100.reuse, R90, R56 ;  /* 0x0000005a6438723c */ /* 0x040fe20000041838 */
[----:B------:R-:W3:Y:S07]  /*f830*/  LDSM.16.M88.4 R88, [R118+0x7400] ;  /* 0x007400007658783b */ /* 0x000eee0000000200 */
[C---:B------:R-:W-:Y:S08]  /*f840*/  HMMA.16816.F32.BF16 R76, R100.reuse, R92, R76 ;  /* 0x0000005c644c723c */ /* 0x040ff0000004184c */
[C---:B-1----:R-:W-:Y:S08]  /*f850*/  HMMA.16816.F32.BF16 R48, R100.reuse, R4, R48 ;  /* 0x000000046430723c */ /* 0x042ff00000041830 */
[C---:B------:R-:W-:Y:S01]  /*f860*/  HMMA.16816.F32.BF16 R44, R100.reuse, R6, R44 ;  /* 0x00000006642c723c */ /* 0x040fe2000004182c */
[----:B------:R-:W1:Y:S07]  /*f870*/  LDSM.16.M88.4 R4, [R118+0x7800] ;  /* 0x007800007604783b */ /* 0x000e6e0000000200 */
[C---:B------:R-:W-:Y:S01]  /*f880*/  HMMA.16816.F32.BF16 R72, R100.reuse, R94, R72 ;  /* 0x0000005e6448723c */ /* 0x040fe20000041848 */
[----:B------:R-:W-:Y:S07]  /*f890*/  LDSM.16.M88.4 R92, [R118+0x8000] ;  /* 0x00800000765c783b */ /* 0x000fee0000000200 */
        /* <DEDUP_REMOVED lines=23> */
[----:B------:R-:W3:Y:S04]  /*fa10*/  LDSM.16.M88.4 R104, [R3+0x7800] ;  /* 0x007800000368783b */ /* 0x000ee80000000200 */
[----:B------:R-:W4:Y:S03]  /*fa20*/  LDSM.16.M88.4 R100, [R3+0x7c00] ;  /* 0x007c00000364783b */ /* 0x000f260000000200 */
[C---:B------:R-:W-:Y:S08]  /*fa30*/  HMMA.16816.F32.BF16 R84, R132.reuse, R96, R84 ;  /* 0x000000608454723c */ /* 0x040ff00000041854 */
[C---:B------:R-:W-:Y:S01]  /*fa40*/  HMMA.16816.F32.BF16 R80, R132.reuse, R98, R80 ;  /* 0x000000628450723c */ /* 0x040fe20000041850 */
[----:B------:R-:W4:Y:S07]  /*fa50*/  LDSM.16.M88.4 R96, [R3+0x8000] ;  /* 0x008000000360783b */ /* 0x000f2e0000000200 */
[C---:B------:R-:W-:Y:S08]  /*fa60*/  HMMA.16816.F32.BF16 R40, R132.reuse, R92, R40 ;  /* 0x0000005c8428723c */ /* 0x040ff00000041828 */
[C---:B------:R-:W-:Y:S01]  /*fa70*/  HMMA.16816.F32.BF16 R36, R132.reuse, R94, R36 ;  /* 0x0000005e8424723c */ /* 0x040fe20000041824 */
[----:B------:R-:W4:Y:S07]  /*fa80*/  LDSM.16.M88.4 R92, [R3+0x8400] ;  /* 0x00840000035c783b */ /* 0x000f2e0000000200 */
[C---:B------:R-:W-:Y:S08]  /*fa90*/  HMMA.16816.F32.BF16 R32, R132.reuse, R88, R32 ;  /* 0x000000588420723c */ /* 0x040ff00000041820 */
[----:B------:R-:W-:Y:S01]  /*faa0*/  HMMA.16816.F32.BF16 R28, R132, R90, R28 ;  /* 0x0000005a841c723c */ /* 0x000fe2000004181c */
[----:B------:R-:W4:Y:S01]  /*fab0*/  LDSM.16.M88.4 R88, [R3+0x8800] ;  /* 0x008800000358783b */ /* 0x000f220000000200 */
[----:B------:R-:W-:-:S06]  /*fac0*/  DEPBAR.LE SB0, 0x0 ;  /* 0x000080000000791a */ /* 0x000fcc0000000000 */
[----:B------:R-:W-:Y:S05]  /*fad0*/  HMMA.16816.F32.BF16 R124, R132, R128, R124 ;  /* 0x00000080847c723c */ /* 0x000fea000004187c */
[----:B------:R-:W-:Y:S01]  /*fae0*/  SHF.R.U32.HI R128, RZ, 0x2, R62 ;  /* 0x00000002ff807819 */ /* 0x000fe2000001163e */
[----:B------:R-:W-:-:S03]  /*faf0*/  IMAD.SHL.U32 R129, R62, 0x2, RZ ;  /* 0x000000023e817824 */ /* 0x000fc600078e00ff */
[----:B------:R-:W-:Y:S02]  /*fb00*/  LOP3.LUT R128, R128, 0x7, RZ, 0xc0, !PT ;  /* 0x0000000780807812 */ /* 0x000fe400078ec0ff */
[----:B------:R-:W-:Y:S01]  /*fb10*/  LOP3.LUT R129, R129, 0x6, RZ, 0xc0, !PT ;  /* 0x0000000681817812 */ /* 0x000fe200078ec0ff */
[----:B------:R-:W-:Y:S03]  /*fb20*/  HMMA.16816.F32.BF16 R120, R132, R130, R120 ;  /* 0x000000828478723c */ /* 0x000fe60000041878 */
[----:B------:R-:W-:-:S04]  /*fb30*/  SHF.R.U32.HI R133, RZ, 0x1, R62 ;  /* 0x00000001ff857819 */ /* 0x000fc8000001163e */
[----:B------:R-:W-:Y:S01]  /*fb40*/  LOP3.LUT R53, R133, 0x1f0, RZ, 0xc0, !PT ;  /* 0x000001f085357812 */ /* 0x000fe200078ec0ff */
[C---:B--2---:R-:W-:Y:S08]  /*fb50*/  HMMA.16816.F32.BF16 R84, R16.reuse, R112, R84 ;  /* 0x000000701054723c */ /* 0x044ff00000041854 */
[----:B-1----:R-:W-:Y:S03]  /*fb60*/  HMMA.16816.F32.BF16 R124, R16, R4, R124 ;  /* 0x00000004107c723c */ /* 0x002fe6000004187c */
[----:B------:R-:W-:-:S05]  /*fb70*/  LOP3.LUT R4, R128, R53, RZ, 0xfc, !PT ;  /* 0x0000003580047212 */ /* 0x000fca00078efcff */
[--C-:B------:R-:W-:Y:S01]  /*fb80*/  IMAD.IADD R67, R67, 0x1, R4.reuse ;  /* 0x0000000143437824 */ /* 0x100fe200078e0204 */
[C---:B------:R-:W-:Y:S03]  /*fb90*/  HMMA.16816.F32.BF16 R80, R16.reuse, R114, R80 ;  /* 0x000000721050723c */ /* 0x040fe60000041850 */
[----:B------:R-:W-:Y:S02]  /*fba0*/  IMAD.IADD R15, R61, 0x1, R4 ;  /* 0x000000013d0f7824 */ /* 0x000fe400078e0204 */
[C---:B------:R-:W-:Y:S02]  /*fbb0*/  IMAD.IADD R156, R67.reuse, 0x1, R0 ;  /* 0x00000001439c7824 */ /* 0x040fe400078e0200 */
[----:B------:R-:W-:Y:S01]  /*fbc0*/  IMAD.IADD R157, R67, 0x1, R2 ;  /* 0x00000001439d7824 */ /* 0x000fe200078e0202 */
[----:B------:R-:W-:Y:S01]  /*fbd0*/  SHF.R.U32.HI R2, RZ, 0x3, R62 ;  /* 0x00000003ff027819 */ /* 0x000fe2000001163e */
[----:B------:R-:W-:Y:S03]  /*fbe0*/  HMMA.16816.F32.BF16 R76, R16, R108, R76 ;  /* 0x0000006c104c723c */ /* 0x000fe6000004184c */
[----:B------:R-:W-:-:S02]  /*fbf0*/  VIADDMNMX R158, R156, 0x1, R65, PT ;  /* 0x000000019c9e7846 */ /* 0x000fc40003800141 */
[----:B------:R-:W-:Y:S02]  /*fc00*/  VIMNMX R159, PT, PT, RZ, R157, !PT ;  /* 0x0000009dff9f7248 */ /* 0x000fe40007fe0100 */
[----:B------:R-:W-:Y:S02]  /*fc10*/  VIADDMNMX R156, R156, 0x9, R65, PT ;  /* 0x000000099c9c7846 */ /* 0x000fe40003800141 */
[----:B------:R-:W-:Y:S01]  /*fc20*/  VIADDMNMX R157, R157, 0x8, RZ, !PT ;  /* 0x000000089d9d7846 */ /* 0x000fe200078001ff */
[C---:B------:R-:W-:Y:S08]  /*fc30*/  HMMA.16816.F32.BF16 R72, R16.reuse, R110, R72 ;  /* 0x0000006e1048723c */ /* 0x040ff00000041848 */
        /* <DEDUP_REMOVED lines=8> */
[----:B------:R-:W-:Y:S03]  /*fcc0*/  HMMA.16816.F32.BF16 R24, R16, R88, R24 ;  /* 0x000000581018723c */ /* 0x000fe60000041818 */
[----:B------:R-:W-:-:S05]  /*fcd0*/  IMAD.IADD R89, R54, 0x1, R129 ;  /* 0x0000000136597824 */ /* 0x000fca00078e0281 */
        /* <DEDUP_REMOVED lines=17> */
.L_x_6069:
        /* <DEDUP_REMOVED lines=60> */
.L_x_6070:
[----:B------:R-:W-:Y:S05]  /*101b0*/  BSYNC.RECONVERGENT B0 ;  /* 0x0000000000007941 */ /* 0x000fea0003800200 */
.L_x_6068:
        /* <DEDUP_REMOVED lines=76> */
.L_x_6072:
[----:B------:R3:W-:Y:S02]  /*10680*/  STS.128 [R60+0x8800], RZ ;  /* 0x008800ff3c007388 */ /* 0x0007e40000000c00 */
.L_x_6073:
[----:B------:R-:W-:Y:S05]  /*10690*/  BSYNC.RECONVERGENT B0 ;  /* 0x0000000000007941 */ /* 0x000fea0003800200 */
.L_x_6071:
[----:B------:R-:W0:Y:S02]  /*106a0*/  LDGDEPBAR ;  /* 0x00000000000079af */ /* 0x000e240000000000 */
.L_x_6067:
[----:B------:R-:W-:Y:S05]  /*106b0*/  BSYNC.RECONVERGENT B1 ;  /* 0x0000000000017941 */ /* 0x000fea0003800200 */
.L_x_6066:
[----:B------:R-:W-:Y:S02]  /*106c0*/  IMAD.IADD R18, R89, 0x1, R148 ;  /* 0x0000000159127824 */ /* 0x000fe400078e0294 */
[----:B------:R-:W-:-:S03]  /*106d0*/  VIADD R19, R15, 0x8 ;  /* 0x000000080f137836 */ /* 0x000fc60000000000 */
[C-C-:B--2---:R-:W-:Y:S02]  /*106e0*/  IADD3 R5, PT, PT, R15.reuse, -0x1, -R18.reuse ;  /* 0xffffffff0f057810 */ /* 0x144fe40007ffe812 */
[C-C-:B------:R-:W-:Y:S02]  /*106f0*/  IADD3 R4, PT, PT, R15.reuse, -0x9, -R18.reuse ;  /* 0xfffffff70f047810 */ /* 0x140fe40007ffe812 */
[----:B------:R-:W-:Y:S02]  /*10700*/  IADD3 R0, PT, PT, R15, -0x11, -R18 ;  /* 0xffffffef0f007810 */ /* 0x000fe40007ffe812 */
[----:B------:R-:W-:Y:S02]  /*10710*/  IABS R5, R5 ;  /* 0x0000000500057213 */ /* 0x000fe40000000000 */
[----:B------:R-:W-:Y:S02]  /*10720*/  IABS R4, R4 ;  /* 0x0000000400047213 */ /* 0x000fe40000000000 */
[----:B------:R-:W-:-:S02]  /*10730*/  IABS R0, R0 ;  /* 0x0000000000007213 */ /* 0x000fc40000000000 */
[----:B------:R-:W-:Y:S02]  /*10740*/  I2FP.F32.S32 R5, R5 ;  /* 0x0000000500057245 */ /* 0x000fe40000201400 */
[----:B------:R-:W-:Y:S02]  /*10750*/  I2FP.F32.S32 R4, R4 ;  /* 0x0000000400047245 */ /* 0x000fe40000201400 */
[----:B------:R-:W-:Y:S01]  /*10760*/  I2FP.F32.S32 R0, R0 ;  /* 0x0000000000007245 */ /* 0x000fe20000201400 */
[C---:B------:R-:W-:Y:S01]  /*10770*/  FFMA.FTZ R85, -R160.reuse, R5, R85 ;  /* 0x00000005a0557223 */ /* 0x040fe20000010155 */
[C-C-:B------:R-:W-:Y:S01]  /*10780*/  IADD3 R11, PT, PT, R19.reuse, -0x18, -R18.reuse ;  /* 0xffffffe8130b7810 */ /* 0x140fe20007ffe812 */
[C---:B------:R-:W-:Y:S01]  /*10790*/  FFMA.FTZ R81, -R160.reuse, R4, R81 ;  /* 0x00000004a0517223 */ /* 0x040fe20000010151 */
[C-C-:B------:R-:W-:Y:S01]  /*107a0*/  IADD3 R4, PT, PT, R19.reuse, -0x1, -R18.reuse ;  /* 0xffffffff13047810 */ /* 0x140fe20007ffe812 */
[----:B------:R-:W-:Y:S01]  /*107b0*/  FFMA.FTZ R5, -R160, R0, R77 ;  /* 0x00000000a0057223 */ /* 0x000fe2000001014d */
[--C-:B------:R-:W-:Y:S01]  /*107c0*/  IADD3 R0, PT, PT, R19, -0x9, -R18.reuse ;  /* 0xfffffff713007810 */ /* 0x100fe20007ffe812 */
[C-C-:B------:R-:W-:Y:S01]  /*107d0*/  IMAD.IADD R77, R15.reuse, 0x1, -R18.reuse ;  /* 0x000000010f4d7824 */ /* 0x140fe200078e0a12 */
[----:B------:R-:W-:-:S02]  /*107e0*/  IADD3 R7, PT, PT, R15, -0x10, -R18 ;  /* 0xfffffff00f077810 */ /* 0x000fc40007ffe812 */
[----:B-1----:R-:W-:Y:S02]  /*107f0*/  IADD3 R17, PT, PT, R19, -0x10, -R18 ;  /* 0xfffffff013117810 */ /* 0x002fe40007ffe812 */
[----:B------:R-:W-:Y:S02]  /*10800*/  IABS R4, R4 ;  /* 0x0000000400047213 */ /* 0x000fe40000000000 */
[----:B------:R-:W-:Y:S02]  /*10810*/  IABS R0, R0 ;  /* 0x0000000000007213 */ /* 0x000fe40000000000 */
[----:B------:R-:W-:Y:S02]  /*10820*/  IABS R11, R11 ;  /* 0x0000000b000b7213 */ /* 0x000fe40000000000 */
[----:B------:R-:W-:Y:S02]  /*10830*/  IABS R7, R7 ;  /* 0x0000000700077213 */ /* 0x000fe40000000000 */
[----:B------:R-:W-:-:S02]  /*10840*/  IABS R17, R17 ;  /* 0x0000001100117213 */ /* 0x000fc40000000000 */
        /* <DEDUP_REMOVED lines=8> */
[C---:B------:R-:W-:Y:S01]  /*108d0*/  IADD3 R3, PT, PT, R15.reuse, -0x18, -R18 ;  /* 0xffffffe80f037810 */ /* 0x040fe20007ffe812 */
[C---:B------:R-:W-:Y:S01]  /*108e0*/  FFMA.FTZ R7, -R160.reuse, R7, R76 ;  /* 0x00000007a0077223 */ /* 0x040fe2000001014c */
[C---:B------:R-:W-:Y:S01]  /*108f0*/  IADD3 R166, PT, PT, R15.reuse, -0x19, -R18 ;  /* 0xffffffe70fa67810 */ /* 0x040fe20007ffe812 */
[----:B------:R-:W-:Y:S01]  /*10900*/  FFMA.FTZ R17, -R160, R17, R78 ;  /* 0x00000011a0117223 */ /* 0x000fe2000001014e */
        /* <DEDUP_REMOVED lines=24> */
[--C-:B------:R-:W-:Y:S02]  /*10a90*/  IADD3 R0, PT, PT, R15, -0x79, -R18.reuse ;  /* 0xffffff870f007810 */ /* 0x100fe40007ffe812 */
        /* <DEDUP_REMOVED lines=25> */
[----:B------:R-:W-:Y:S01]  /*10c30*/  IADD3 R18, PT, PT, R19, -0x79, -R18 ;  /* 0xffffff8713127810 */ /* 0x000fe20007ffe812 */
[----:B------:R-:W-:Y:S01]  /*10c40*/  VIADD R19, R77, 0xfffffff8 ;  /* 0xfffffff84d137836 */ /* 0x000fe20000000000 */
[----:B------:R-:W-:-:S02]  /*10c50*/  IABS R3, R3 ;  /* 0x0000000300037213 */ /* 0x000fc40000000000 */
[----:B------:R-:W-:Y:S02]  /*10c60*/  IABS R164, R164 ;  /* 0x000000a400a47213 */ /* 0x000fe40000000000 */
[----:B------:R-:W-:Y:S02]  /*10c70*/  IABS R19, R19 ;  /* 0x0000001300137213 */ /* 0x000fe40000000000 */
[----:B------:R-:W-:Y:S02]  /*10c80*/  I2FP.F32.S32 R3, R3 ;  /* 0x0000000300037245 */ /* 0x000fe40000201400 */
[----:B------:R-:W-:Y:S02]  /*10c90*/  I2FP.F32.S32 R19, R19 ;  /* 0x0000001300137245 */ /* 0x000fe40000201400 */
[----:B------:R-:W-:Y:S01]  /*10ca0*/  I2FP.F32.S32 R164, R164 ;  /* 0x000000a400a47245 */ /* 0x000fe20000201400 */
[C---:B------:R-:W-:Y:S01]  /*10cb0*/  FFMA.FTZ R3, -R160.reuse, R3, R72 ;  /* 0x00000003a0037223 */ /* 0x040fe20000010148 */
[----:B------:R-:W-:Y:S01]  /*10cc0*/  IABS R77, R77 ;  /* 0x0000004d004d7213 */ /* 0x000fe20000000000 */
[----:B------:R-:W-:Y:S01]  /*10cd0*/  FFMA.FTZ R72, -R160, R19, R80 ;  /* 0x00000013a0487223 */ /* 0x000fe20000010150 */
[----:B------:R-:W-:-:S02]  /*10ce0*/  VIADD R19, R89, 0x1 ;  /* 0x0000000159137836 */ /* 0x000fc40000000000 */
[C---:B------:R-:W-:Y:S01]  /*10cf0*/  FFMA.FTZ R164, -R160.reuse, R164, R79 ;  /* 0x000000a4a0a47223 */ /* 0x040fe2000001014f */
[----:B------:R-:W-:Y:S01]  /*10d00*/  I2FP.F32.S32 R93, R77 ;  /* 0x0000004d005d7245 */ /* 0x000fe20000201400 */
[----:B------:R-:W-:Y:S01]  /*10d10*/  VIADD R80, R89, 0x11 ;  /* 0x0000001159507836 */ /* 0x000fe20000000000 */
[----:B------:R-:W-:Y:S02]  /*10d20*/  IABS R166, R166 ;  /* 0x000000a600a67213 */ /* 0x000fe40000000000 */
[C---:B------:R-:W-:Y:S01]  /*10d30*/  ISETP.GE.AND P2, PT, R19.reuse, R159, PT ;  /* 0x0000009f1300720c */ /* 0x040fe20003f46270 */
[----:B------:R-:W-:Y:S01]  /*10d40*/  FFMA.FTZ R82, -R160, R93, R82 ;  /* 0x0000005da0527223 */ /* 0x000fe20000010152 */
[C---:B------:R-:W-:Y:S02]  /*10d50*/  ISETP.GE.AND P3, PT, R19.reuse, R158, PT ;  /* 0x0000009e1300720c */ /* 0x040fe40003f66270 */
[C---:B------:R-:W-:Y:S02]  /*10d60*/  ISETP.GE.AND P1, PT, R19.reuse, R157, PT ;  /* 0x0000009d1300720c */ /* 0x040fe40003f26270 */
[----:B------:R-:W-:Y:S01]  /*10d70*/  ISETP.GE.AND P0, PT, R19, R156, PT ;  /* 0x0000009c1300720c */ /* 0x000fe20003f06270 */
[----:B------:R-:W-:Y:S01]  /*10d80*/  VIADD R19, R89, 0x8 ;  /* 0x0000000859137836 */ /* 0x000fe20000000000 */
[----:B------:R-:W-:-:S02]  /*10d90*/  FSEL R79, R85, -INF , P2 ;  /* 0xff800000554f7808 */ /* 0x000fc40001000000 */
        /* <DEDUP_REMOVED lines=8> */
[----:B------:R-:W-:Y:S02]  /*10e20*/  FSEL R72, R72, -INF , P4 ;  /* 0xff80000048487808 */ /* 0x000fe40002000000 */
[----:B------:R-:W-:Y:S02]  /*10e30*/  FSEL R87, R82, -INF , P2 ;  /* 0xff80000052577808 */ /* 0x000fe40001000000 */
[C---:B------:R-:W-:Y:S02]  /*10e40*/  ISETP.GE.AND P1, PT, R19.reuse, R159, PT ;  /* 0x0000009f1300720c */ /* 0x040fe40003f26270 */
[C---:B------:R-:W-:Y:S02]  /*10e50*/  ISETP.GE.AND P0, PT, R19.reuse, R158, PT ;  /* 0x0000009e1300720c */ /* 0x040fe40003f06270 */
[C---:B------:R-:W-:Y:S02]  /*10e60*/  ISETP.GE.AND P4, PT, R19.reuse, R157, PT ;  /* 0x0000009d1300720c */ /* 0x040fe40003f86270 */
[----:B------:R-:W-:Y:S01]  /*10e70*/  ISETP.GE.AND P2, PT, R19, R156, PT ;  /* 0x0000009c1300720c */ /* 0x000fe20003f46270 */
[----:B------:R-:W-:Y:S01]  /*10e80*/  VIADD R19, R89, 0x10 ;  /* 0x0000001059137836 */ /* 0x000fe20000000000 */
[----:B------:R-:W-:-:S02]  /*10e90*/  FSEL R77, R81, -INF , P1 ;  /* 0xff800000514d7808 */ /* 0x000fc40000800000 */
[----:B------:R-:W-:Y:S02]  /*10ea0*/  FSEL R87, R87, -INF , !P3 ;  /* 0xff80000057577808 */ /* 0x000fe40005800000 */
[C---:B------:R-:W-:Y:S02]  /*10eb0*/  ISETP.GE.AND P1, PT, R19.reuse, R159, PT ;  /* 0x0000009f1300720c */ /* 0x040fe40003f26270 */
[----:B------:R-:W-:Y:S02]  /*10ec0*/  ISETP.GE.AND P3, PT, R19, R158, PT ;  /* 0x0000009e1300720c */ /* 0x000fe40003f66270 */
[----:B------:R-:W-:Y:S02]  /*10ed0*/  FSEL R7, R7, -INF , P1 ;  /* 0xff80000007077808 */ /* 0x000fe40000800000 */
[----:B------:R-:W-:Y:S02]  /*10ee0*/  FSEL R77, R77, -INF , !P0 ;  /* 0xff8000004d4d7808 */ /* 0x000fe40004000000 */
[----:B------:R-:W-:-:S02]  /*10ef0*/  FSEL R83, R83, -INF , P4 ;  /* 0xff80000053537808 */ /* 0x000fc40002000000 */
[C---:B------:R-:W-:Y:S02]  /*10f00*/  ISETP.GE.AND P0, PT, R19.reuse, R157, PT ;  /* 0x0000009d1300720c */ /* 0x040fe40003f06270 */
[----:B------:R-:W-:Y:S02]  /*10f10*/  ISETP.GE.AND P4, PT, R19, R156, PT ;  /* 0x0000009c1300720c */ /* 0x000fe40003f86270 */
[----:B------:R-:W-:Y:S02]  /*10f20*/  ISETP.GE.AND P1, PT, R80, R159, PT ;  /* 0x0000009f5000720c */ /* 0x000fe40003f26270 */
[----:B------:R-:W-:Y:S01]  /*10f30*/  FSEL R19, R7, -INF , !P3 ;  /* 0xff80000007137808 */ /* 0x000fe20005800000 */
[----:B------:R-:W-:Y:S01]  /*10f40*/  VIADD R7, R89, 0x18 ;  /* 0x0000001859077836 */ /* 0x000fe20000000000 */
[----:B------:R-:W-:Y:S02]  /*10f50*/  FSEL R85, R83, -INF , !P2 ;  /* 0xff80000053557808 */ /* 0x000fe40005000000 */
[----:B------:R-:W-:-:S02]  /*10f60*/  FSEL R17, R17, -INF , P0 ;  /* 0xff80000011117808 */ /* 0x000fc40000000000 */
[C---:B------:R-:W-:Y:S02]  /*10f70*/  ISETP.GE.AND P2, PT, R80.reuse, R158, PT ;  /* 0x0000009e5000720c */ /* 0x040fe40003f46270 */
[----:B------:R-:W-:Y:S02]  /*10f80*/  FSEL R5, R5, -INF , P1 ;  /* 0xff80000005057808 */ /* 0x000fe40000800000 */
[----:B------:R-:W-:Y:S02]  /*10f90*/  ISETP.GE.AND P3, PT, R80, R157, PT ;  /* 0x0000009d5000720c */ /* 0x000fe40003f66270 */
[----:B------:R-:W-:Y:S02]  /*10fa0*/  ISETP.GE.AND P1, PT, R7, R159, PT ;  /* 0x0000009f0700720c */ /* 0x000fe40003f26270 */
[----:B------:R-:W-:Y:S02]  /*10fb0*/  IABS R165, R165 ;  /* 0x000000a500a57213 */ /* 0x000fe40000000000 */
[----:B------:R-:W-:-:S02]  /*10fc0*/  FSEL R83, R17, -INF , !P4 ;  /* 0xff80000011537808 */ /* 0x000fc40006000000 */
[----:B------:R-:W-:Y:S01]  /*10fd0*/  FSEL R17, R5, -INF , !P2 ;  /* 0xff80000005117808 */ /* 0x000fe20005000000 */
[----:B------:R-:W-:Y:S01]  /*10fe0*/  VIADD R5, R89, 0x19 ;  /* 0x0000001959057836 */ /* 0x000fe20000000000 */
[----:B------:R-:W-:Y:S02]  /*10ff0*/  I2FP.F32.S32 R166, R166 ;  /* 0x000000a600a67245 */ /* 0x000fe40000201400 */
[----:B------:R-:W-:Y:S02]  /*11000*/  ISETP.GE.AND P0, PT, R80, R156, PT ;  /* 0x0000009c5000720c */ /* 0x000fe40003f06270 */
[----:B------:R-:W-:Y:S01]  /*11010*/  FSEL R81, R164, -INF , P3 ;  /* 0xff800000a4517808 */ /* 0x000fe20001800000 */
[----:B------:R-:W-:Y:S01]  /*11020*/  FFMA.FTZ R166, -R160, R166, R73 ;  /* 0x000000a6a0a67223 */ /* 0x000fe20000010149 */
[----:B------:R-:W-:Y:S02]  /*11030*/  ISETP.GE.AND P4, PT, R7, R158, PT ;  /* 0x0000009e0700720c */ /* 0x000fe40003f86270 */
[----:B------:R-:W-:-:S02]  /*11040*/  FSEL R3, R3, -INF , P1 ;  /* 0xff80000003037808 */ /* 0x000fc40000800000 */
[----:B------:R-:W-:Y:S02]  /*11050*/  I2FP.F32.S32 R80, R165 ;  /* 0x000000a500507245 */ /* 0x000fe40000201400 */
[----:B------:R-:W-:Y:S02]  /*11060*/  IABS R163, R163 ;  /* 0x000000a300a37213 */ /* 0x000fe40000000000 */
[C---:B------:R-:W-:Y:S01]  /*11070*/  ISETP.GE.AND P2, PT, R7.reuse, R157, PT ;  /* 0x0000009d0700720c */ /* 0x040fe20003f46270 */
[----:B------:R-:W-:Y:S01]  /*11080*/  FFMA.FTZ R75, -R160, R80, R75 ;  /* 0x00000050a04b7223 */ /* 0x000fe2000001014b */
[----:B------:R-:W-:Y:S01]  /*11090*/  ISETP.GE.AND P3, PT, R7, R156, PT ;  /* 0x0000009c0700720c */ /* 0x000fe20003f66270 */
[----:B------:R-:W-:Y:S01]  /*110a0*/  VIADD R80, R89, 0x21 ;  /* 0x0000002159507836 */ /* 0x000fe20000000000 */
[----:B------:R-:W-:Y:S02]  /*110b0*/  FSEL R81, R81, -INF , !P0 ;  /* 0xff80000051517808 */ /* 0x000fe40004000000 */
[----:B------:R-:W-:-:S02]  /*110c0*/  ISETP.GE.AND P0, PT, R5, R159, PT ;  /* 0x0000009f0500720c */ /* 0x000fc40003f06270 */
[----:B------:R-:W-:Y:S01]  /*110d0*/  FSEL R7, R3, -INF , !P4 ;  /* 0xff80000003077808 */ /* 0x000fe20006000000 */
[----:B------:R-:W-:Y:S01]  /*110e0*/  VIADD R3, R89, 0x20 ;  /* 0x0000002059037836 */ /* 0x000fe20000000000 */
[----:B------:R-:W-:Y:S02]  /*110f0*/  I2FP.F32.S32 R163, R163 ;  /* 0x000000a300a37245 */ /* 0x000fe40000201400 */
[----:B------:R-:W-:Y:S02]  /*11100*/  FSEL R162, R162, -INF , P2 ;  /* 0xff800000a2a27808 */ /* 0x000fe40001000000 */
[----:B------:R-:W-:Y:S01]  /*11110*/  IABS R161, R161 ;  /* 0x000000a100a17213 */ /* 0x000fe20000000000 */
[----:B------:R-:W-:Y:S01]  /*11120*/  FFMA.FTZ R68, -R160, R163, R68 ;  /* 0x000000a3a0447223 */ /* 0x000fe20000010144 */
[----:B------:R-:W-:Y:S02]  /*11130*/  IABS R143, R143 ;  /* 0x0000008f008f7213 */ /* 0x000fe40000000000 */
[----:B------:R-:W-:-:S02]  /*11140*/  ISETP.GE.AND P4, PT, R5, R157, PT ;  /* 0x0000009d0500720c */ /* 0x000fc40003f86270 */
[C---:B------:R-:W-:Y:S02]  /*11150*/  ISETP.GE.AND P1, PT, R5.reuse, R158, PT ;  /* 0x0000009e0500720c */ /* 0x040fe40003f26270 */
[----:B------:R-:W-:Y:S02]  /*11160*/  ISETP.GE.AND P2, PT, R5, R156, PT ;  /* 0x0000009c0500720c */ /* 0x000fe40003f46270 */
[----:B------:R-:W-:Y:S02]  /*11170*/  FSEL R5, R166, -INF , P0 ;  /* 0xff800000a6057808 */ /* 0x000fe40000000000 */
[----:B------:R-:W-:Y:S02]  /*11180*/  FSEL R73, R162, -INF , !P3 ;  /* 0xff800000a2497808 */ /* 0x000fe40005800000 */
[----:B------:R-:W-:Y:S02]  /*11190*/  I2FP.F32.S32 R161, R161 ;  /* 0x000000a100a17245 */ /* 0x000fe40000201400 */
[----:B------:R-:W-:-:S02]  /*111a0*/  IABS R131, R131 ;  /* 0x0000008300837213 */ /* 0x000fc40000000000 */
[----:B------:R-:W-:Y:S01]  /*111b0*/  I2FP.F32.S32 R143, R143 ;  /* 0x0000008f008f7245 */ /* 0x000fe20000201400 */
[C---:B------:R-:W-:Y:S01]  /*111c0*/  FFMA.FTZ R70, -R160.reuse, R161, R70 ;  /* 0x000000a1a0467223 */ /* 0x040fe20000010146 */
[----:B------:R-:W-:Y:S02]  /*111d0*/  ISETP.GE.AND P3, PT, R3, R159, PT ;  /* 0x0000009f0300720c */ /* 0x000fe40003f66270 */
[----:B------:R-:W-:Y:S01]  /*111e0*/  FSEL R75, R75, -INF , P4 ;  /* 0xff8000004b4b7808 */ /* 0x000fe20002000000 */
[----:B------:R-:W-:Y:S01]  /*111f0*/  FFMA.FTZ R69, -R160, R143, R69 ;  /* 0x0000008fa0457223 */ /* 0x000fe20000010145 */
[----:B------:R-:W-:Y:S02]  /*11200*/  FSEL R5, R5, -INF , !P1 ;  /* 0xff80000005057808 */ /* 0x000fe40004800000 */
[C---:B------:R-:W-:Y:S02]  /*11210*/  ISETP.GE.AND P0, PT, R3.reuse, R158, PT ;  /* 0x0000009e0300720c */ /* 0x040fe40003f06270 */
[----:B------:R-:W-:-:S02]  /*11220*/  ISETP.GE.AND P1, PT, R3, R157, PT ;  /* 0x0000009d0300720c */ /* 0x000fc40003f26270 */
[----:B------:R-:W-:Y:S02]  /*11230*/  ISETP.GE.AND P4, PT, R3, R156, PT ;  /* 0x0000009c0300720c */ /* 0x000fe40003f86270 */
[----:B------:R-:W-:Y:S02]  /*11240*/  I2FP.F32.S32 R82, R131 ;  /* 0x0000008300527245 */ /* 0x000fe40000201400 */
[----:B------:R-:W-:Y:S02]  /*11250*/  FSEL R3, R75, -INF , !P2 ;  /* 0xff8000004b037808 */ /* 0x000fe40005000000 */
[----:B------:R-:W-:Y:S01]  /*11260*/  FSEL R68, R68, -INF , P3 ;  /* 0xff80000044447808 */ /* 0x000fe20001800000 */
[----:B------:R-:W-:Y:S01]  /*11270*/  FFMA.FTZ R71, -R160, R82, R71 ;  /* 0x00000052a0477223 */ /* 0x000fe20000010147 */
[----:B------:R-:W-:Y:S02]  /*11280*/  ISETP.GE.AND P2, PT, R80, R159, PT ;  /* 0x0000009f5000720c */ /* 0x000fe40003f46270 */
[----:B------:R-:W-:-:S02]  /*11290*/  IABS R135, R135 ;  /* 0x0000008700877213 */ /* 0x000fc40000000000 */
[----:B------:R-:W-:Y:S01]  /*112a0*/  FSEL R131, R68, -INF , !P0 ;  /* 0xff80000044837808 */ /* 0x000fe20004000000 */
[----:B------:R-:W-:Y:S01]  /*112b0*/  VIADD R68, R89, 0x28 ;  /* 0x0000002859447836 */ /* 0x000fe20000000000 */
[C---:B------:R-:W-:Y:S02]  /*112c0*/  ISETP.GE.AND P3, PT, R80.reuse, R158, PT ;  /* 0x0000009e5000720c */ /* 0x040fe40003f66270 */
[----:B------:R-:W-:Y:S02]  /*112d0*/  ISETP.GE.AND P0, PT, R80, R157, PT ;  /* 0x0000009d5000720c */ /* 0x000fe40003f06270 */
[----:B------:R-:W-:Y:S02]  /*112e0*/  FSEL R70, R70, -INF , P1 ;  /* 0xff80000046467808 */ /* 0x000fe40000800000 */
[----:B------:R-:W-:Y:S02]  /*112f0*/  FSEL R69, R69, -INF , P2 ;  /* 0xff80000045457808 */ /* 0x000fe40001000000 */
[----:B------:R-:W-:-:S02]  /*11300*/  I2FP.F32.S32 R135, R135 ;  /* 0x0000008700877245 */ /* 0x000fc40000201400 */
[----:B------:R-:W-:Y:S02]  /*11310*/  IABS R75, R15 ;  /* 0x0000000f004b7213 */ /* 0x000fe40000000000 */
[----:B------:R-:W-:Y:S01]  /*11320*/  IABS R134, R134 ;  /* 0x0000008600867213 */ /* 0x000fe20000000000 */
[----:B------:R-:W-:Y:S01]  /*11330*/  FFMA.FTZ R56, -R160, R135, R56 ;  /* 0x00000087a0387223 */ /* 0x000fe20000010138 */
[----:B------:R-:W-:Y:S02]  /*11340*/  FSEL R15, R70, -INF , !P4 ;  /* 0xff800000460f7808 */ /* 0x000fe40006000000 */
[----:B------:R-:W-:Y:S02]  /*11350*/  FSEL R143, R69, -INF , !P3 ;  /* 0xff800000458f7808 */ /* 0x000fe40005800000 */
[----:B------:R-:W-:Y:S02]  /*11360*/  FSEL R71, R71, -INF , P0 ;  /* 0xff80000047477808 */ /* 0x000fe40000000000 */
[----:B------:R-:W-:-:S02]  /*11370*/  IABS R107, R107 ;  /* 0x0000006b006b7213 */ /* 0x000fc40000000000 */
[C---:B------:R-:W-:Y:S02]  /*11380*/  ISETP.GE.AND P4, PT, R68.reuse, R159, PT ;  /* 0x0000009f4400720c */ /* 0x040fe40003f86270 */
[C---:B------:R-:W-:Y:S02]  /*11390*/  ISETP.GE.AND P2, PT, R68.reuse, R158, PT ;  /* 0x0000009e4400720c */ /* 0x040fe40003f46270 */
[----:B------:R-:W-:Y:S02]  /*113a0*/  I2FP.F32.S32 R75, R75 ;  /* 0x0000004b004b7245 */ /* 0x000fe40000201400 */
[C---:B------:R-:W-:Y:S02]  /*113b0*/  ISETP.GE.AND P3, PT, R68.reuse, R157, PT ;  /* 0x0000009d4400720c */ /* 0x040fe40003f66270 */
[----:B------:R-:W-:Y:S01]  /*113c0*/  ISETP.GE.AND P0, PT, R68, R156, PT ;  /* 0x0000009c4400720c */ /* 0x000fe20003f06270 */
[----:B------:R-:W-:Y:S01]  /*113d0*/  VIADD R68, R89, 0x29 ;  /* 0x0000002959447836 */ /* 0x000fe20000000000 */
[----:B------:R-:W-:Y:S01]  /*113e0*/  IABS R132, R132 ;  /* 0x0000008400847213 */ /* 0x000fe20000000000 */
[----:B------:R-:W-:Y:S01]  /*113f0*/  FFMA.FTZ R58, -R160, R75, R58 ;  /* 0x0000004ba03a7223 */ /* 0x000fe2000001013a */
[----:B------:R-:W-:-:S02]  /*11400*/  I2FP.F32.S32 R134, R134 ;  /* 0x0000008600867245 */ /* 0x000fc40000201400 */
[----:B------:R-:W-:Y:S02]  /*11410*/  ISETP.GE.AND P1, PT, R80, R156, PT ;  /* 0x0000009c5000720c */ /* 0x000fe40003f26270 */
[----:B------:R-:W-:Y:S01]  /*11420*/  I2FP.F32.S32 R107, R107 ;  /* 0x0000006b006b7245 */ /* 0x000fe20000201400 */
[C---:B------:R-:W-:Y:S01]  /*11430*/  FFMA.FTZ R57, -R160.reuse, R134, R57 ;  /* 0x00000086a0397223 */ /* 0x040fe20000010139 */
[----:B------:R-:W-:Y:S02]  /*11440*/  I2FP.F32.S32 R132, R132 ;  /* 0x0000008400847245 */ /* 0x000fe40000201400 */
[----:B------:R-:W-:Y:S01]  /*11450*/  FSEL R161, R71, -INF , !P1 ;  /* 0xff80000047a17808 */ /* 0x000fe20004800000 */
[----:B------:R-:W-:Y:S01]  /*11460*/  FFMA.FTZ R107, -R160, R107, R41 ;  /* 0x0000006ba06b7223 */ /* 0x000fe20000010129 */
[----:B------:R-:W-:Y:S01]  /*11470*/  FSEL R56, R56, -INF , P4 ;  /* 0xff80000038387808 */ /* 0x000fe20002000000 */
[----:B------:R-:W-:Y:S01]  /*11480*/  FFMA.FTZ R59, -R160, R132, R59 ;  /* 0x00000084a03b7223 */ /* 0x000fe2000001013b */
[----:B------:R-:W-:Y:S01]  /*11490*/  ISETP.GE.AND P1, PT, R68, R159, PT ;  /* 0x0000009f4400720c */ /* 0x000fe20003f26270 */
[----:B------:R-:W2:Y:S01]  /*114a0*/  LD.E R41, desc[UR4][R116.64+0xdc] ;  /* 0x0000dc0474297980 */ /* 0x000ea2000c101900 */
        /* <DEDUP_REMOVED lines=11> */
[----:B------:R-:W-:Y:S01]  /*11560*/  IABS R113, R113 ;  /* 0x0000007100717213 */ /* 0x000fe20000000000 */
[----:B------:R-:W-:Y:S01]  /*11570*/  VIADD R48, R89, 0x31 ;  /* 0x0000003159307836 */ /* 0x000fe20000000000 */
[----:B------:R-:W-:Y:S02]  /*11580*/  FSEL R207, R58, -INF , !P0 ;  /* 0xff8000003acf7808 */ /* 0x000fe40004000000 */
[----:B------:R-:W-:Y:S02]  /*11590*/  FSEL R205, R57, -INF , !P4 ;  /* 0xff80000039cd7808 */ /* 0x000fe40006000000 */
[----:B------:R-:W-:-:S02]  /*115a0*/  FSEL R59, R59, -INF , P2 ;  /* 0xff8000003b3b7808 */ /* 0x000fc40001000000 */
[C---:B------:R-:W-:Y:S02]  /*115b0*/  ISETP.GE.AND P0, PT, R56.reuse, R159, PT ;  /* 0x0000009f3800720c */ /* 0x040fe40003f06270 */
[C---:B------:R-:W-:Y:S02]  /*115c0*/  ISETP.GE.AND P1, PT, R56.reuse, R158, PT ;  /* 0x0000009e3800720c */ /* 0x040fe40003f26270 */
[C---:B------:R-:W-:Y:S02]  /*115d0*/  ISETP.GE.AND P4, PT, R56.reuse, R157, PT ;  /* 0x0000009d3800720c */ /* 0x040fe40003f86270 */
[----:B------:R-:W-:Y:S02]  /*115e0*/  ISETP.GE.AND P2, PT, R56, R156, PT ;  /* 0x0000009c3800720c */ /* 0x000fe40003f46270 */
[----:B------:R-:W-:Y:S02]  /*115f0*/  I2FP.F32.S32 R115, R115 ;  /* 0x0000007300737245 */ /* 0x000fe40000201400 */
[----:B------:R-:W-:-:S02]  /*11600*/  I2FP.F32.S32 R114, R114 ;  /* 0x0000007200727245 */ /* 0x000fc40000201400 */
[----:B------:R-:W-:Y:S01]  /*11610*/  I2FP.F32.S32 R56, R113 ;  /* 0x0000007100387245 */ /* 0x000fe20000201400 */
[----:B------:R-:W-:Y:S01]  /*11620*/  FFMA.FTZ R50, -R160, R115, R50 ;  /* 0x00000073a0327223 */ /* 0x000fe20000010132 */
[----:B------:R-:W-:Y:S01]  /*11630*/  ISETP.GE.AND P3, PT, R68, R156, PT ;  /* 0x0000009c4400720c */ /* 0x000fe20003f66270 */
[C---:B------:R-:W-:Y:S01]  /*11640*/  FFMA.FTZ R49, -R160.reuse, R114, R49 ;  /* 0x00000072a0317223 */ /* 0x040fe20000010131 */
[----:B------:R-:W-:Y:S01]  /*11650*/  FSEL R69, R69, -INF , P0 ;  /* 0xff80000045457808 */ /* 0x000fe20000000000 */
[----:B------:R-:W-:Y:S01]  /*11660*/  FFMA.FTZ R51, -R160, R56, R51 ;  /* 0x00000038a0337223 */ /* 0x000fe20000010133 */
[----:B------:R-:W-:Y:S02]  /*11670*/  FSEL R209, R59, -INF , !P3 ;  /* 0xff8000003bd17808 */ /* 0x000fe40005800000 */
[----:B------:R-:W-:Y:S02]  /*11680*/  ISETP.GE.AND P3, PT, R48, R159, PT ;  /* 0x0000009f3000720c */ /* 0x000fe40003f66270 */
[----:B------:R-:W-:-:S02]  /*11690*/  IABS R56, R11 ;  /* 0x0000000b00387213 */ /* 0x000fc40000000000 */
[----:B------:R-:W-:Y:S02]  /*116a0*/  ISETP.GE.AND P0, PT, R48, R158, PT ;  /* 0x0000009e3000720c */ /* 0x000fe40003f06270 */
[----:B------:R-:W-:Y:S02]  /*116b0*/  FSEL R135, R69, -INF , !P1 ;  /* 0xff80000045877808 */ /* 0x000fe40004800000 */
[----:B------:R-:W-:Y:S02]  /*116c0*/  FSEL R50, R50, -INF , P4 ;  /* 0xff80000032327808 */ /* 0x000fe40002000000 */
[----:B------:R-:W-:Y:S02]  /*116d0*/  FSEL R49, R49, -INF , P3 ;  /* 0xff80000031317808 */ /* 0x000fe40001800000 */
[----:B------:R-:W-:Y:S02]  /*116e0*/  I2FP.F32.S32 R57, R56 ;  /* 0x0000003800397245 */ /* 0x000fe40000201400 */
[----:B------:R-:W-:-:S02]  /*116f0*/  ISETP.GE.AND P1, PT, R48, R157, PT ;  /* 0x0000009d3000720c */ /* 0x000fc40003f26270 */
[----:B------:R-:W-:Y:S01]  /*11700*/  ISETP.GE.AND P4, PT, R48, R156, PT ;  /* 0x0000009c3000720c */ /* 0x000fe20003f86270 */
[C---:B------:R-:W-:Y:S01]  /*11710*/  VIADD R48, R89.reuse, 0x38 ;  /* 0x0000003859307836 */ /* 0x040fe20000000000 */
[----:B------:R-:W-:Y:S01]  /*11720*/  IABS R112, R112 ;  /* 0x0000007000707213 */ /* 0x000fe20000000000 */
[----:B------:R-:W-:Y:S01]  /*11730*/  FFMA.FTZ R57, -R160, R57, R44 ;  /* 0x00000039a0397223 */ /* 0x000fe2000001012c */
[----:B------:R-:W-:Y:S01]  /*11740*/  IABS R111, R111 ;  /* 0x0000006f006f7213 */ /* 0x000fe20000000000 */
[----:B------:R-:W-:Y:S01]  /*11750*/  VIADD R44, R89, 0x39 ;  /* 0x00000039592c7836 */ /* 0x000fe20000000000 */
[----:B------:R-:W-:Y:S02]  /*11760*/  FSEL R191, R49, -INF , !P0 ;  /* 0xff80000031bf7808 */ /* 0x000fe40004000000 */
[----:B------:R-:W-:Y:S02]  /*11770*/  I2FP.F32.S32 R49, R112 ;  /* 0x0000007000317245 */ /* 0x000fe40000201400 */
[----:B------:R-:W-:-:S02]  /*11780*/  I2FP.F32.S32 R111, R111 ;  /* 0x0000006f006f7245 */ /* 0x000fc40000201400 */
[----:B------:R-:W-:Y:S01]  /*11790*/  FSEL R11, R50, -INF , !P2 ;  /* 0xff800000320b7808 */ /* 0x000fe20005000000 */
[C---:B------:R-:W-:Y:S01]  /*117a0*/  FFMA.FTZ R46, -R160.reuse, R49, R46 ;  /* 0x00000031a02e7223 */ /* 0x040fe2000001012e */
[----:B------:R-:W-:Y:S01]  /*117b0*/  FSEL R51, R51, -INF , P1 ;  /* 0xff80000033337808 */ /* 0x000fe20000800000 */
[----:B------:R-:W-:Y:S01]  /*117c0*/  FFMA.FTZ R45, -R160, R111, R45 ;  /* 0x0000006fa02d7223 */ /* 0x000fe2000001012d */
[C---:B------:R-:W-:Y:S02]  /*117d0*/  ISETP.GE.AND P2, PT, R48.reuse, R159, PT ;  /* 0x0000009f3000720c */ /* 0x040fe40003f46270 */
[----:B------:R-:W-:Y:S02]  /*117e0*/  IABS R110, R110 ;  /* 0x0000006e006e7213 */ /* 0x000fe40000000000 */
[----:B------:R-:W-:Y:S02]  /*117f0*/  FSEL R197, R51, -INF , !P4 ;  /* 0xff80000033c57808 */ /* 0x000fe40006000000 */
[----:B------:R-:W-:-:S02]  /*11800*/  ISETP.GE.AND P3, PT, R48, R158, PT ;  /* 0x0000009e3000720c */ /* 0x000fc40003f66270 */
[----:B------:R-:W-:Y:S02]  /*11810*/  ISETP.GE.AND P0, PT, R48, R157, PT ;  /* 0x0000009d3000720c */ /* 0x000fe40003f06270 */
[C---:B------:R-:W-:Y:S02]  /*11820*/  ISETP.GE.AND P4, PT, R44.reuse, R159, PT ;  /* 0x0000009f2c00720c */ /* 0x040fe40003f86270 */
[----:B------:R-:W-:Y:S02]  /*11830*/  FSEL R57, R57, -INF , P2 ;  /* 0xff80000039397808 */ /* 0x000fe40001000000 */
[----:B------:R-:W-:Y:S02]  /*11840*/  IABS R109, R109 ;  /* 0x0000006d006d7213 */ /* 0x000fe40000000000 */
[----:B------:R-:W-:Y:S02]  /*11850*/  I2FP.F32.S32 R110, R110 ;  /* 0x0000006e006e7245 */ /* 0x000fe40000201400 */
[----:B------:R-:W-:-:S02]  /*11860*/  ISETP.GE.AND P2, PT, R44, R158, PT ;  /* 0x0000009e2c00720c */ /* 0x000fc40003f46270 */
[----:B------:R-:W-:Y:S01]  /*11870*/  FSEL R193, R57, -INF , !P3 ;  /* 0xff80000039c17808 */ /* 0x000fe20005800000 */
[----:B------:R-:W-:Y:S01]  /*11880*/  FFMA.FTZ R47, -R160, R110, R47 ;  /* 0x0000006ea02f7223 */ /* 0x000fe2000001012f */
[----:B------:R-:W-:Y:S02]  /*11890*/  FSEL R46, R46, -INF , P0 ;  /* 0xff8000002e2e7808 */ /* 0x000fe40000000000 */
[----:B------:R-:W-:Y:S02]  /*118a0*/  FSEL R45, R45, -INF , P4 ;  /* 0xff8000002d2d7808 */ /* 0x000fe40002000000 */
[C---:B------:R-:W-:Y:S02]  /*118b0*/  ISETP.GE.AND P3, PT, R44.reuse, R157, PT ;  /* 0x0000009d2c00720c */ /* 0x040fe40003f66270 */
[----:B------:R-:W-:Y:S01]  /*118c0*/  ISETP.GE.AND P0, PT, R44, R156, PT ;  /* 0x0000009c2c00720c */ /* 0x000fe20003f06270 */
[----:B------:R-:W-:Y:S01]  /*118d0*/  VIADD R44, R89, 0x40 ;  /* 0x00000040592c7836 */ /* 0x000fe20000000000 */
[----:B------:R-:W-:-:S02]  /*118e0*/  IABS R108, R108 ;  /* 0x0000006c006c7213 */ /* 0x000fc40000000000 */
[----:B------:R-:W-:Y:S02]  /*118f0*/  I2FP.F32.S32 R109, R109 ;  /* 0x0000006d006d7245 */ /* 0x000fe40000201400 */
[----:B------:R-:W-:Y:S02]  /*11900*/  ISETP.GE.AND P1, PT, R48, R156, PT ;  /* 0x0000009c3000720c */ /* 0x000fe40003f26270 */
[----:B------:R-:W-:Y:S01]  /*11910*/  FSEL R195, R45, -INF , !P2 ;  /* 0xff8000002dc37808 */ /* 0x000fe20005000000 */
[----:B------:R-:W-:Y:S01]  /*11920*/  FFMA.FTZ R109, -R160, R109, R40 ;  /* 0x0000006da06d7223 */ /* 0x000fe20000010128 */
[----:B------:R-:W-:Y:S01]  /*11930*/  I2FP.F32.S32 R45, R108 ;  /* 0x0000006c002d7245 */ /* 0x000fe20000201400 */
[----:B------:R-:W-:Y:S01]  /*11940*/  VIADD R40, R89, 0x41 ;  /* 0x0000004159287836 */ /* 0x000fe20000000000 */
[----:B------:R-:W-:Y:S02]  /*11950*/  FSEL R199, R46, -INF , !P1 ;  /* 0xff8000002ec77808 */ /* 0x000fe40004800000 */
[----:B------:R-:W-:Y:S01]  /*11960*/  ISETP.GE.AND P1, PT, R44, R159, PT ;  /* 0x0000009f2c00720c */ /* 0x000fe20003f26270 */
[----:B------:R-:W-:Y:S01]  /*11970*/  FFMA.FTZ R42, -R160, R45, R42 ;  /* 0x0000002da02a7223 */ /* 0x000fe2000001012a */
[----:B------:R-:W-:-:S02]  /*11980*/  IABS R106, R106 ;  /* 0x0000006a006a7213 */ /* 0x000fc40000000000 */
[----:B------:R-:W-:Y:S02]  /*11990*/  FSEL R47, R47, -INF , P3 ;  /* 0xff8000002f2f7808 */ /* 0x000fe40001800000 */
[C---:B------:R-:W-:Y:S02]  /*119a0*/  ISETP.GE.AND P4, PT, R44.reuse, R158, PT ;  /* 0x0000009e2c00720c */ /* 0x040fe40003f86270 */
[----:B------:R-:W-:Y:S02]  /*119b0*/  ISETP.GE.AND P2, PT, R44, R157, PT ;  /* 0x0000009d2c00720c */ /* 0x000fe40003f46270 */
[----:B------:R-:W-:Y:S02]  /*119c0*/  FSEL R109, R109, -INF , P1 ;  /* 0xff8000006d6d7808 */ /* 0x000fe40000800000 */
[----:B------:R-:W-:Y:S02]  /*119d0*/  I2FP.F32.S32 R106, R106 ;  /* 0x0000006a006a7245 */ /* 0x000fe40000201400 */
[----:B------:R-:W-:-:S02]  /*119e0*/  FSEL R201, R47, -INF , !P0 ;  /* 0xff8000002fc97808 */ /* 0x000fc40004000000 */
[----:B------:R-:W-:Y:S01]  /*119f0*/  ISETP.GE.AND P0, PT, R40, R159, PT ;  /* 0x0000009f2800720c */ /* 0x000fe20003f06270 */
[----:B------:R-:W-:Y:S01]  /*11a00*/  FFMA.FTZ R43, -R160, R106, R43 ;  /* 0x0000006aa02b7223 */ /* 0x000fe2000001012b */
[----:B------:R-:W-:Y:S02]  /*11a10*/  IABS R105, R105 ;  /* 0x0000006900697213 */ /* 0x000fe40000000000 */
[----:B------:R-:W-:Y:S02]  /*11a20*/  FSEL R163, R109, -INF , !P4 ;  /* 0xff8000006da37808 */ /* 0x000fe40006000000 */
[----:B------:R-:W-:Y:S02]  /*11a30*/  FSEL R42, R42, -INF , P2 ;  /* 0xff8000002a2a7808 */ /* 0x000fe40001000000 */
[C---:B------:R-:W-:Y:S02]  /*11a40*/  ISETP.GE.AND P1, PT, R40.reuse, R158, PT ;  /* 0x0000009e2800720c */ /* 0x040fe40003f26270 */
[----:B------:R-:W-:-:S02]  /*11a50*/  ISETP.GE.AND P4, PT, R40, R157, PT ;  /* 0x0000009d2800720c */ /* 0x000fc40003f86270 */
[-C--:B------:R-:W-:Y:S01]  /*11a60*/  ISETP.GE.AND P2, PT, R40, R156.reuse, PT ;  /* 0x0000009c2800720c */ /* 0x080fe20003f46270 */
[----:B------:R-:W-:Y:S01]  /*11a70*/  VIADD R40, R89, 0x48 ;  /* 0x0000004859287836 */ /* 0x000fe20000000000 */
[----:B------:R-:W-:Y:S02]  /*11a80*/  ISETP.GE.AND P3, PT, R44, R156, PT ;  /* 0x0000009c2c00720c */ /* 0x000fe40003f66270 */
[----:B------:R-:W-:Y:S02]  /*11a90*/  FSEL R107, R107, -INF , P0 ;  /* 0xff8000006b6b7808 */ /* 0x000fe40000000000 */
[----:B------:R-:W-:Y:S02]  /*11aa0*/  I2FP.F32.S32 R105, R105 ;  /* 0x0000006900697245 */ /* 0x000fe40000201400 */
[----:B------:R-:W-:Y:S02]  /*11ab0*/  IABS R103, R103 ;  /* 0x0000006700677213 */ /* 0x000fe40000000000 */
[----:B------:R-:W-:-:S02]  /*11ac0*/  IABS R104, R104 ;  /* 0x0000006800687213 */ /* 0x000fc40000000000 */
[----:B------:R-:W-:Y:S02]  /*11ad0*/  FSEL R165, R42, -INF , !P3 ;  /* 0xff8000002aa57808 */ /* 0x000fe40005800000 */
[----:B------:R-:W-:Y:S02]  /*11ae0*/  FSEL R169, R107, -INF , !P1 ;  /* 0xff8000006ba97808 */ /* 0x000fe40004800000 */
[----:B------:R-:W-:Y:S01]  /*11af0*/  FSEL R43, R43, -INF , P4 ;  /* 0xff8000002b2b7808 */ /* 0x000fe20002000000 */
[----:B------:R-:W-:Y:S01]  /*11b00*/  FFMA.FTZ R36, -R160, R105, R36 ;  /* 0x00000069a0247223 */ /* 0x000fe20000010124 */
[C---:B------:R-:W-:Y:S02]  /*11b10*/  ISETP.GE.AND P3, PT, R40.reuse, R159, PT ;  /* 0x0000009f2800720c */ /* 0x040fe40003f66270 */
[C---:B------:R-:W-:Y:S02]  /*11b20*/  ISETP.GE.AND P0, PT, R40.reuse, R158, PT ;  /* 0x0000009e2800720c */ /* 0x040fe40003f06270 */
[----:B------:R-:W-:-:S02]  /*11b30*/  ISETP.GE.AND P1, PT, R40, R157, PT ;  /* 0x0000009d2800720c */ /* 0x000fc40003f26270 */
[----:B------:R-:W-:Y:S01]  /*11b40*/  ISETP.GE.AND P4, PT, R40, R156, PT ;  /* 0x0000009c2800720c */ /* 0x000fe20003f86270 */
[----:B------:R-:W-:Y:S01]  /*11b50*/  VIADD R40, R89, 0x49 ;  /* 0x0000004959287836 */ /* 0x000fe20000000000 */
[----:B------:R-:W-:Y:S02]  /*11b60*/  I2FP.F32.S32 R103, R103 ;  /* 0x0000006700677245 */ /* 0x000fe40000201400 */
[----:B------:R-:W-:Y:S02]  /*11b70*/  I2FP.F32.S32 R45, R104 ;  /* 0x00000068002d7245 */ /* 0x000fe40000201400 */
[----:B------:R-:W-:Y:S01]  /*11b80*/  IABS R102, R102 ;  /* 0x0000006600667213 */ /* 0x000fe20000000000 */
[C---:B------:R-:W-:Y:S01]  /*11b90*/  FFMA.FTZ R37, -R160.reuse, R103, R37 ;  /* 0x00000067a0257223 */ /* 0x040fe20000010125 */
[----:B------:R-:W-:Y:S01]  /*11ba0*/  FSEL R171, R43, -INF , !P2 ;  /* 0xff8000002bab7808 */ /* 0x000fe20005000000 */
[----:B------:R-:W-:Y:S01]  /*11bb0*/  FFMA.FTZ R38, -R160, R45, R38 ;  /* 0x0000002da0267223 */ /* 0x000fe20000010126 */
[----:B------:R-:W-:-:S02]  /*11bc0*/  ISETP.GE.AND P2, PT, R40, R159, PT ;  /* 0x0000009f2800720c */ /* 0x000fc40003f46270 */
[----:B------:R-:W-:Y:S02]  /*11bd0*/  FSEL R36, R36, -INF , P3 ;  /* 0xff80000024247808 */ /* 0x000fe40001800000 */
[----:B------:R-:W-:Y:S02]  /*11be0*/  I2FP.F32.S32 R102, R102 ;  /* 0x0000006600667245 */ /* 0x000fe40000201400 */
[----:B------:R-:W-:Y:S02]  /*11bf0*/  IABS R101, R101 ;  /* 0x0000006500657213 */ /* 0x000fe40000000000 */
[----:B------:R-:W-:Y:S01]  /*11c00*/  ISETP.GE.AND P3, PT, R40, R158, PT ;  /* 0x0000009e2800720c */ /* 0x000fe20003f66270 */
[----:B------:R-:W-:Y:S01]  /*11c10*/  FFMA.FTZ R39, -R160, R102, R39 ;  /* 0x00000066a0277223 */ /* 0x000fe20000010127 */
[----:B------:R-:W-:Y:S01]  /*11c20*/  FSEL R173, R36, -INF , !P0 ;  /* 0xff80000024ad7808 */ /* 0x000fe20004000000 */
[----:B------:R-:W-:Y:S01]  /*11c30*/  VIADD R36, R89, 0x50 ;  /* 0x0000005059247836 */ /* 0x000fe20000000000 */
[----:B------:R-:W-:-:S02]  /*11c40*/  FSEL R37, R37, -INF , P2 ;  /* 0xff80000025257808 */ /* 0x000fc40001000000 */
[----:B------:R-:W-:Y:S02]  /*11c50*/  I2FP.F32.S32 R101, R101 ;  /* 0x0000006500657245 */ /* 0x000fe40000201400 */
[----:B------:R-:W-:Y:S02]  /*11c60*/  FSEL R38, R38, -INF , P1 ;  /* 0xff80000026267808 */ /* 0x000fe40000800000 */
[----:B------:R-:W-:Y:S02]  /*11c70*/  IABS R100, R100 ;  /* 0x0000006400647213 */ /* 0x000fe40000000000 */
[----:B------:R-:W-:Y:S02]  /*11c80*/  ISETP.GE.AND P0, PT, R40, R157, PT ;  /* 0x0000009d2800720c */ /* 0x000fe40003f06270 */
[----:B------:R-:W-:Y:S01]  /*11c90*/  IABS R99, R99 ;  /* 0x0000006300637213 */ /* 0x000fe20000000000 */
[----:B------:R-:W-:Y:S01]  /*11ca0*/  FFMA.FTZ R32, -R160, R101, R32 ;  /* 0x00000065a0207223 */ /* 0x000fe20000010120 */
[----:B------:R-:W-:-:S02]  /*11cb0*/  FSEL R167, R37, -INF , !P3 ;  /* 0xff80000025a77808 */ /* 0x000fc40005800000 */
[----:B------:R-:W-:Y:S02]  /*11cc0*/  FSEL R175, R38, -INF , !P4 ;  /* 0xff80000026af7808 */ /* 0x000fe40006000000 */
[----:B------:R-:W-:Y:S02]  /*11cd0*/  I2FP.F32.S32 R37, R100 ;  /* 0x0000006400257245 */ /* 0x000fe40000201400 */
[C---:B------:R-:W-:Y:S02]  /*11ce0*/  ISETP.GE.AND P4, PT, R36.reuse, R159, PT ;  /* 0x0000009f2400720c */ /* 0x040fe40003f86270 */
[----:B------:R-:W-:Y:S02]  /*11cf0*/  FSEL R39, R39, -INF , P0 ;  /* 0xff80000027277808 */ /* 0x000fe40000000000 */
[C---:B------:R-:W-:Y:S02]  /*11d00*/  ISETP.GE.AND P2, PT, R36.reuse, R158, PT ;  /* 0x0000009e2400720c */ /* 0x040fe40003f46270 */
[----:B------:R-:W-:-:S02]  /*11d10*/  ISETP.GE.AND P3, PT, R36, R157, PT ;  /* 0x0000009d2400720c */ /* 0x000fc40003f66270 */
[----:B------:R-:W-:Y:S01]  /*11d20*/  ISETP.GE.AND P0, PT, R36, R156, PT ;  /* 0x0000009c2400720c */ /* 0x000fe20003f06270 */
[----:B------:R-:W-:Y:S01]  /*11d30*/  VIADD R36, R89, 0x51 ;  /* 0x0000005159247836 */ /* 0x000fe20000000000 */
[----:B------:R-:W-:Y:S02]  /*11d40*/  IABS R98, R98 ;  /* 0x0000006200627213 */ /* 0x000fe40000000000 */
[----:B------:R-:W-:Y:S02]  /*11d50*/  I2FP.F32.S32 R99, R99 ;  /* 0x0000006300637245 */ /* 0x000fe40000201400 */
[----:B------:R-:W-:Y:S01]  /*11d60*/  ISETP.GE.AND P1, PT, R40, R156, PT ;  /* 0x0000009c2800720c */ /* 0x000fe20003f26270 */
[----:B------:R-:W-:Y:S01]  /*11d70*/  FFMA.FTZ R34, -R160, R37, R34 ;  /* 0x00000025a0227223 */ /* 0x000fe20000010122 */
[----:B------:R-:W-:Y:S02]  /*11d80*/  FSEL R32, R32, -INF , P4 ;  /* 0xff80000020207808 */ /* 0x000fe40002000000 */
[----:B------:R-:W-:Y:S01]  /*11d90*/  IABS R97, R97 ;  /* 0x0000006100617213 */ /* 0x000fe20000000000 */
[----:B------:R-:W-:Y:S01]  /*11da0*/  FFMA.FTZ R33, -R160, R99, R33 ;  /* 0x00000063a0217223 */ /* 0x000fe20000010121 */
[----:B------:R-:W-:-:S02]  /*11db0*/  I2FP.F32.S32 R98, R98 ;  /* 0x0000006200627245 */ /* 0x000fc40000201400 */
[----:B------:R-:W-:Y:S02]  /*11dc0*/  FSEL R177, R39, -INF , !P1 ;  /* 0xff80000027b17808 */ /* 0x000fe40004800000 */
[----:B------:R-:W-:Y:S02]  /*11dd0*/  ISETP.GE.AND P1, PT, R36, R159, PT ;  /* 0x0000009f2400720c */ /* 0x000fe40003f26270 */
[----:B------:R-:W-:Y:S01]  /*11de0*/  FSEL R47, R32, -INF , !P2 ;  /* 0xff800000202f7808 */ /* 0x000fe20005000000 */
[----:B------:R-:W-:Y:S01]  /*11df0*/  VIADD R32, R89, 0x58 ;  /* 0x0000005859207836 */ /* 0x000fe20000000000 */
[----:B------:R-:W-:Y:S01]  /*11e00*/  I2FP.F32.S32 R97, R97 ;  /* 0x0000006100617245 */ /* 0x000fe20000201400 */
[----:B------:R-:W-:Y:S01]  /*11e10*/  FFMA.FTZ R35, -R160, R98, R35 ;  /* 0x00000062a0237223 */ /* 0x000fe20000010123 */
[----:B------:R-:W-:Y:S02]  /*11e20*/  FSEL R34, R34, -INF , P3 ;  /* 0xff80000022227808 */ /* 0x000fe40001800000 */
[----:B------:R-:W-:-:S02]  /*11e30*/  ISETP.GE.AND P4, PT, R36, R158, PT ;  /* 0x0000009e2400720c */ /* 0x000fc40003f86270 */
[----:B------:R-:W-:Y:S02]  /*11e40*/  ISETP.GE.AND P2, PT, R36, R157, PT ;  /* 0x0000009d2400720c */ /* 0x000fe40003f46270 */
[----:B------:R-:W-:Y:S01]  /*11e50*/  FSEL R33, R33, -INF , P1 ;  /* 0xff80000021217808 */ /* 0x000fe20000800000 */
[----:B------:R-:W-:Y:S01]  /*11e60*/  FFMA.FTZ R28, -R160, R97, R28 ;  /* 0x00000061a01c7223 */ /* 0x000fe2000001011c */
[----:B------:R-:W-:Y:S02]  /*11e70*/  IABS R95, R95 ;  /* 0x0000005f005f7213 */ /* 0x000fe40000000000 */
[----:B------:R-:W-:Y:S02]  /*11e80*/  FSEL R49, R34, -INF , !P0 ;  /* 0xff80000022317808 */ /* 0x000fe40004000000 */
[----:B------:R-:W-:Y:S02]  /*11e90*/  ISETP.GE.AND P0, PT, R32, R159, PT ;  /* 0x0000009f2000720c */ /* 0x000fe40003f06270 */
[----:B------:R-:W-:-:S02]  /*11ea0*/  FSEL R51, R33, -INF , !P4 ;  /* 0xff80000021337808 */ /* 0x000fc40006000000 */
[----:B------:R-:W-:Y:S02]  /*11eb0*/  FSEL R35, R35, -INF , P2 ;  /* 0xff80000023237808 */ /* 0x000fe40001000000 */
[C---:B------:R-:W-:Y:S02]  /*11ec0*/  ISETP.GE.AND P1, PT, R32.reuse, R158, PT ;  /* 0x0000009e2000720c */ /* 0x040fe40003f26270 */
[C---:B------:R-:W-:Y:S02]  /*11ed0*/  ISETP.GE.AND P4, PT, R32.reuse, R157, PT ;  /* 0x0000009d2000720c */ /* 0x040fe40003f86270 */
[-C--:B------:R-:W-:Y:S01]  /*11ee0*/  ISETP.GE.AND P2, PT, R32, R156.reuse, PT ;  /* 0x0000009c2000720c */ /* 0x080fe20003f46270 */
[----:B------:R-:W-:Y:S01]  /*11ef0*/  VIADD R32, R89, 0x59 ;  /* 0x0000005959207836 */ /* 0x000fe20000000000 */
[----:B------:R-:W-:Y:S02]  /*11f00*/  I2FP.F32.S32 R95, R95 ;  /* 0x0000005f005f7245 */ /* 0x000fe40000201400 */
[----:B------:R-:W-:-:S02]  /*11f10*/  ISETP.GE.AND P3, PT, R36, R156, PT ;  /* 0x0000009c2400720c */ /* 0x000fc40003f66270 */
[----:B------:R-:W-:Y:S02]  /*11f20*/  IABS R96, R96 ;  /* 0x0000006000607213 */ /* 0x000fe40000000000 */
[----:B------:R-:W-:Y:S02]  /*11f30*/  FSEL R28, R28, -INF , P0 ;  /* 0xff8000001c1c7808 */ /* 0x000fe40000000000 */
[----:B------:R-:W-:Y:S01]  /*11f40*/  IABS R65, R65 ;  /* 0x0000004100417213 */ /* 0x000fe20000000000 */
[----:B------:R-:W-:Y:S01]  /*11f50*/  FFMA.FTZ R29, -R160, R95, R29 ;  /* 0x0000005fa01d7223 */ /* 0x000fe2000001011d */
[----:B------:R-:W-:Y:S02]  /*11f60*/  I2FP.F32.S32 R33, R96 ;  /* 0x0000006000217245 */ /* 0x000fe40000201400 */
[----:B------:R-:W-:Y:S02]  /*11f70*/  FSEL R57, R35, -INF , !P3 ;  /* 0xff80000023397808 */ /* 0x000fe40005800000 */
[----:B------:R-:W-:-:S02]  /*11f80*/  ISETP.GE.AND P3, PT, R32, R159, PT ;  /* 0x0000009f2000720c */ /* 0x000fc40003f66270 */
[----:B------:R-:W-:Y:S02]  /*11f90*/  FSEL R59, R28, -INF , !P1 ;  /* 0xff8000001c3b7808 */ /* 0x000fe40004800000 */
[----:B------:R-:W-:Y:S01]  /*11fa0*/  I2FP.F32.S32 R28, R65 ;  /* 0x00000041001c7245 */ /* 0x000fe20000201400 */
[----:B------:R-:W-:Y:S01]  /*11fb0*/  FFMA.FTZ R30, -R160, R33, R30 ;  /* 0x00000021a01e7223 */ /* 0x000fe2000001011e */
[----:B------:R-:W-:Y:S02]  /*11fc0*/  ISETP.GE.AND P0, PT, R32, R158, PT ;  /* 0x0000009e2000720c */ /* 0x000fe40003f06270 */
[----:B------:R-:W-:Y:S01]  /*11fd0*/  FSEL R29, R29, -INF , P3 ;  /* 0xff8000001d1d7808 */ /* 0x000fe20001800000 */
[----:B------:R-:W-:Y:S01]  /*11fe0*/  FFMA.FTZ R28, -R160, R28, R31 ;  /* 0x0000001ca01c7223 */ /* 0x000fe2000001011f */
[----:B------:R-:W-:Y:S02]  /*11ff0*/  IABS R94, R94 ;  /* 0x0000005e005e7213 */ /* 0x000fe40000000000 */
[----:B------:R-:W-:-:S02]  /*12000*/  IABS R67, R67 ;  /* 0x0000004300437213 */ /* 0x000fc40000000000 */
[----:B------:R-:W-:Y:S02]  /*12010*/  ISETP.GE.AND P1, PT, R32, R157, PT ;  /* 0x0000009d2000720c */ /* 0x000fe40003f26270 */
[----:B------:R-:W-:Y:S02]  /*12020*/  IABS R92, R92 ;  /* 0x0000005c005c7213 */ /* 0x000fe40000000000 */
[----:B------:R-:W-:Y:S02]  /*12030*/  FSEL R45, R29, -INF , !P0 ;  /* 0xff8000001d2d7808 */ /* 0x000fe40004000000 */
[----:B------:R-:W-:Y:S01]  /*12040*/  FSEL R65, R30, -INF , P4 ;  /* 0xff8000001e417808 */ /* 0x000fe20002000000 */
[----:B------:R-:W-:Y:S01]  /*12050*/  VIADD R30, R89, 0x60 ;  /* 0x00000060591e7836 */ /* 0x000fe20000000000 */
[----:B------:R-:W-:Y:S02]  /*12060*/  I2FP.F32.S32 R29, R94 ;  /* 0x0000005e001d7245 */ /* 0x000fe40000201400 */
[----:B------:R-:W-:-:S02]  /*12070*/  I2FP.F32.S32 R67, R67 ;  /* 0x0000004300437245 */ /* 0x000fc40000201400 */
[----:B------:R-:W-:Y:S01]  /*12080*/  FSEL R31, R28, -INF , P1 ;  /* 0xff8000001c1f7808 */ /* 0x000fe20000800000 */
[----:B------:R-:W-:Y:S01]  /*12090*/  VIADD R28, R89, 0x61 ;  /* 0x00000061591c7836 */ /* 0x000fe20000000000 */
[----:B------:R-:W-:Y:S02]  /*120a0*/  I2FP.F32.S32 R92, R92 ;  /* 0x0000005c005c7245 */ /* 0x000fe40000201400 */
[----:B------:R-:W-:Y:S01]  /*120b0*/  ISETP.GE.AND P4, PT, R32, R156, PT ;  /* 0x0000009c2000720c */ /* 0x000fe20003f86270 */
[C---:B------:R-:W-:Y:S01]  /*120c0*/  FFMA.FTZ R24, -R160.reuse, R29, R24 ;  /* 0x0000001da0187223 */ /* 0x040fe20000010118 */
[----:B------:R-:W-:Y:S01]  /*120d0*/  FSEL R65, R65, -INF , !P2 ;  /* 0xff80000041417808 */ /* 0x000fe20005000000 */
[C---:B------:R-:W-:Y:S01]  /*120e0*/  FFMA.FTZ R26, -R160.reuse, R67, R26 ;  /* 0x00000043a01a7223 */ /* 0x040fe2000001011a */
[----:B------:R-:W-:Y:S01]  /*120f0*/  IABS R90, R90 ;  /* 0x0000005a005a7213 */ /* 0x000fe20000000000 */
[----:B------:R-:W-:Y:S01]  /*12100*/  FFMA.FTZ R25, -R160, R92, R25 ;  /* 0x0000005ca0197223 */ /* 0x000fe20000010119 */
[----:B------:R-:W-:-:S02]  /*12110*/  ISETP.GE.AND P2, PT, R30, R159, PT ;  /* 0x0000009f1e00720c */ /* 0x000fc40003f46270 */
[----:B------:R-:W-:Y:S02]  /*12120*/  FSEL R67, R31, -INF , !P4 ;  /* 0xff8000001f437808 */ /* 0x000fe40006000000 */
[----:B------:R-:W-:Y:S02]  /*12130*/  ISETP.GE.AND P4, PT, R28, R159, PT ;  /* 0x0000009f1c00720c */ /* 0x000fe40003f86270 */
[----:B------:R-:W-:Y:S02]  /*12140*/  I2FP.F32.S32 R90, R90 ;  /* 0x0000005a005a7245 */ /* 0x000fe40000201400 */
[C---:B------:R-:W-:Y:S02]  /*12150*/  ISETP.GE.AND P3, PT, R30.reuse, R158, PT ;  /* 0x0000009e1e00720c */ /* 0x040fe40003f66270 */
[----:B------:R-:W-:Y:S02]  /*12160*/  ISETP.GE.AND P0, PT, R30, R157, PT ;  /* 0x0000009d1e00720c */ /* 0x000fe40003f06270 */
[----:B------:R-:W-:-:S02]  /*12170*/  FSEL R24, R24, -INF , P2 ;  /* 0xff80000018187808 */ /* 0x000fc40001000000 */
[----:B------:R-:W-:Y:S02]  /*12180*/  ISETP.GE.AND P2, PT, R28, R158, PT ;  /* 0x0000009e1c00720c */ /* 0x000fe40003f46270 */
[----:B------:R-:W-:Y:S01]  /*12190*/  FSEL R25, R25, -INF , P4 ;  /* 0xff80000019197808 */ /* 0x000fe20002000000 */
[----:B------:R-:W-:Y:S01]  /*121a0*/  FFMA.FTZ R27, -R160, R90, R27 ;  /* 0x0000005aa01b7223 */ /* 0x000fe2000001011b */
[----:B------:R-:W-:Y:S02]  /*121b0*/  IABS R88, R88 ;  /* 0x0000005800587213 */ /* 0x000fe40000000000 */
[----:B------:R-:W-:Y:S02]  /*121c0*/  FSEL R38, R24, -INF , !P3 ;  /* 0xff80000018267808 */ /* 0x000fe40005800000 */
[----:B------:R-:W-:Y:S02]  /*121d0*/  FSEL R26, R26, -INF , P0 ;  /* 0xff8000001a1a7808 */ /* 0x000fe40000000000 */
[----:B------:R-:W-:-:S02]  /*121e0*/  IABS R78, R78 ;  /* 0x0000004e004e7213 */ /* 0x000fc40000000000 */
[C---:B------:R-:W-:Y:S02]  /*121f0*/  ISETP.GE.AND P3, PT, R28.reuse, R157, PT ;  /* 0x0000009d1c00720c */ /* 0x040fe40003f66270 */
[----:B------:R-:W-:Y:S02]  /*12200*/  ISETP.GE.AND P0, PT, R28, R156, PT ;  /* 0x0000009c1c00720c */ /* 0x000fe40003f06270 */
[----:B------:R-:W-:Y:S01]  /*12210*/  FSEL R28, R25, -INF , !P2 ;  /* 0xff800000191c7808 */ /* 0x000fe20005000000 */
[----:B------:R-:W-:Y:S01]  /*12220*/  VIADD R24, R89, 0x68 ;  /* 0x0000006859187836 */ /* 0x000fe20000000000 */
[----:B------:R-:W-:Y:S02]  /*12230*/  IABS R76, R76 ;  /* 0x0000004c004c7213 */ /* 0x000fe40000000000 */
[----:B------:R-:W-:Y:S02]  /*12240*/  I2FP.F32.S32 R25, R88 ;  /* 0x0000005800197245 */ /* 0x000fe40000201400 */
[----:B------:R-:W-:-:S02]  /*12250*/  ISETP.GE.AND P1, PT, R30, R156, PT ;  /* 0x0000009c1e00720c */ /* 0x000fc40003f26270 */
[----:B------:R-:W-:Y:S02]  /*12260*/  I2FP.F32.S32 R29, R78 ;  /* 0x0000004e001d7245 */ /* 0x000fe40000201400 */
[----:B------:R-:W-:Y:S01]  /*12270*/  FSEL R27, R27, -INF , P3 ;  /* 0xff8000001b1b7808 */ /* 0x000fe20001800000 */
[C---:B------:R-:W-:Y:S01]  /*12280*/  FFMA.FTZ R20, -R160.reuse, R25, R20 ;  /* 0x00000019a0147223 */ /* 0x040fe20000010114 */
[----:B------:R-:W-:Y:S01]  /*12290*/  I2FP.F32.S32 R31, R76 ;  /* 0x0000004c001f7245 */ /* 0x000fe20000201400 */
[----:B------:R-:W-:Y:S01]  /*122a0*/  FFMA.FTZ R29, -R160, R29, R86 ;  /* 0x0000001da01d7223 */ /* 0x000fe20000010156 */
[----:B------:R-:W-:Y:S02]  /*122b0*/  FSEL R40, R26, -INF , !P1 ;  /* 0xff8000001a287808 */ /* 0x000fe40004800000 */
[----:B------:R-:W-:Y:S02]  /*122c0*/  ISETP.GE.AND P1, PT, R24, R159, PT ;  /* 0x0000009f1800720c */ /* 0x000fe40003f26270 */
[----:B------:R-:W-:-:S02]  /*122d0*/  FSEL R39, R27, -INF , !P0 ;  /* 0xff8000001b277808 */ /* 0x000fc40004000000 */
[C---:B------:R-:W-:Y:S01]  /*122e0*/  ISETP.GE.AND P0, PT, R89.reuse, R157, PT ;  /* 0x0000009d5900720c */ /* 0x040fe20003f06270 */
[----:B------:R-:W-:Y:S01]  /*122f0*/  FFMA.FTZ R22, -R160, R31, R22 ;  /* 0x0000001fa0167223 */ /* 0x000fe20000010116 */
[----:B------:R-:W-:Y:S02]  /*12300*/  ISETP.GE.AND P2, PT, R24, R157, PT ;  /* 0x0000009d1800720c */ /* 0x000fe40003f46270 */
[----:B------:R-:W-:Y:S02]  /*12310*/  FSEL R35, R20, -INF , P1 ;  /* 0xff80000014237808 */ /* 0x000fe40000800000 */
[-C--:B------:R-:W-:Y:S02]  /*12320*/  ISETP.GE.AND P1, PT, R89, R156.reuse, PT ;  /* 0x0000009c5900720c */ /* 0x080fe40003f26270 */
[----:B------:R-:W-:Y:S02]  /*12330*/  FSEL R20, R29, -INF , P0 ;  /* 0xff8000001d147808 */ /* 0x000fe40000000000 */
[----:B------:R-:W-:-:S02]  /*12340*/  ISETP.GE.AND P3, PT, R24, R156, PT ;  /* 0x0000009c1800720c */ /* 0x000fc40003f66270 */
[----:B------:R-:W-:Y:S02]  /*12350*/  FSEL R22, R22, -INF , P2 ;  /* 0xff80000016167808 */ /* 0x000fe40001000000 */
[----:B------:R-:W-:Y:S02]  /*12360*/  FSEL R20, R20, -INF , !P1 ;  /* 0xff80000014147808 */ /* 0x000fe40004800000 */
[----:B------:R-:W-:Y:S02]  /*12370*/  FSEL R37, R22, -INF , !P3 ;  /* 0xff80000016257808 */ /* 0x000fe40005800000 */
[----:B------:R-:W-:-:S04]  /*12380*/  FMNMX3.FTZ R22, R20, R91, R87, !PT ;  /* 0x0000005b14167276 */ /* 0x000fc80007810057 */
[----:B------:R-:W-:-:S04]  /*12390*/  FMNMX3.FTZ R22, R22, R85, R83, !PT ;  /* 0x0000005516167276 */ /* 0x000fc80007810053 */
[----:B------:R-:W-:Y:S02]  /*123a0*/  FMNMX3.FTZ R22, R22, R81, R73, !PT ;  /* 0x0000005116167276 */ /* 0x000fe40007810049 */
[----:B------:R-:W-:Y:S02]  /*123b0*/  IABS R74, R74 ;  /* 0x0000004a004a7213 */ /* 0x000fe40000000000 */
[----:B------:R-:W-:Y:S02]  /*123c0*/  FMNMX3.FTZ R22, R22, R3, R15, !PT ;  /* 0x0000000316167276 */ /* 0x000fe4000781000f */
[----:B------:R-:W-:Y:S02]  /*123d0*/  ISETP.GE.AND P4, PT, R24, R158, PT ;  /* 0x0000009e1800720c */ /* 0x000fe40003f86270 */
[----:B------:R-:W-:Y:S01]  /*123e0*/  FMNMX3.FTZ R30, R22, R161, R207, !PT ;  /* 0x000000a1161e7276 */ /* 0x000fe200078100cf */
[----:B------:R-:W-:Y:S01]  /*123f0*/  VIADD R24, R89, 0x69 ;  /* 0x0000006959187836 */ /* 0x000fe20000000000 */
[----:B------:R-:W-:-:S02]  /*12400*/  I2FP.F32.S32 R74, R74 ;  /* 0x0000004a004a7245 */ /* 0x000fc40000201400 */
[----:B------:R-:W-:Y:S02]  /*12410*/  IABS R66, R66 ;  /* 0x0000004200427213 */ /* 0x000fe40000000000 */
[----:B------:R-:W-:Y:S01]  /*12420*/  FMNMX3.FTZ R30, R30, R209, R11, !PT ;  /* 0x000000d11e1e7276 */ /* 0x000fe2000781000b */
[----:B------:R-:W-:Y:S01]  /*12430*/  FFMA.FTZ R23, -R160, R74, R23 ;  /* 0x0000004aa0177223 */ /* 0x000fe20000010117 */
[----:B------:R-:W-:Y:S01]  /*12440*/  I2FP.F32.S32 R25, R66 ;  /* 0x0000004200197245 */ /* 0x000fe20000201400 */
[----:B------:R-:W-:Y:S01]  /*12450*/  VIADD R26, R89, 0x70 ;  /* 0x00000070591a7836 */ /* 0x000fe20000000000 */
[----:B------:R-:W-:Y:S02]  /*12460*/  ISETP.GE.AND P0, PT, R24, R157, PT ;  /* 0x0000009d1800720c */ /* 0x000fe40003f06270 */
[----:B------:R-:W-:Y:S02]  /*12470*/  IABS R64, R64 ;  /* 0x0000004000407213 */ /* 0x000fe40000000000 */
[----:B------:R-:W-:-:S02]  /*12480*/  IABS R52, R52 ;  /* 0x0000003400347213 */ /* 0x000fc40000000000 */
[----:B------:R-:W-:Y:S01]  /*12490*/  FMNMX3.FTZ R30, R30, R197, R199, !PT ;  /* 0x000000c51e1e7276 */ /* 0x000fe200078100c7 */
[----:B------:R-:W-:Y:S01]  /*124a0*/  FFMA.FTZ R25, -R160, R25, R126 ;  /* 0x00000019a0197223 */ /* 0x000fe2000001017e */
[C---:B------:R-:W-:Y:S01]  /*124b0*/  ISETP.GE.AND P2, PT, R24.reuse, R159, PT ;  /* 0x0000009f1800720c */ /* 0x040fe20003f46270 */
[C---:B------:R-:W-:Y:S01]  /*124c0*/  VIADD R22, R89.reuse, 0x78 ;  /* 0x0000007859167836 */ /* 0x040fe20000000000 */
[C---:B------:R-:W-:Y:S02]  /*124d0*/  ISETP.GE.AND P3, PT, R24.reuse, R158, PT ;  /* 0x0000009e1800720c */ /* 0x040fe40003f66270 */
[----:B------:R-:W-:Y:S01]  /*124e0*/  ISETP.GE.AND P1, PT, R24, R156, PT ;  /* 0x0000009c1800720c */ /* 0x000fe20003f26270 */
[----:B------:R-:W-:Y:S01]  /*124f0*/  VIADD R24, R89, 0x71 ;  /* 0x0000007159187836 */ /* 0x000fe20000000000 */
[----:B------:R-:W-:Y:S02]  /*12500*/  I2FP.F32.S32 R64, R64 ;  /* 0x0000004000407245 */ /* 0x000fe40000201400 */
[----:B------:R-:W-:-:S02]  /*12510*/  I2FP.F32.S32 R27, R52 ;  /* 0x00000034001b7245 */ /* 0x000fc40000201400 */
[----:B------:R-:W-:Y:S02]  /*12520*/  FSEL R23, R23, -INF , P0 ;  /* 0xff80000017177808 */ /* 0x000fe40000000000 */
[----:B------:R-:W-:Y:S02]  /*12530*/  ISETP.GE.AND P0, PT, R26, R157, PT ;  /* 0x0000009d1a00720c */ /* 0x000fe40003f06270 */
[----:B------:R-:W-:Y:S01]  /*12540*/  FMNMX3.FTZ R30, R30, R201, R165, !PT ;  /* 0x000000c91e1e7276 */ /* 0x000fe200078100a5 */
[C---:B------:R-:W-:Y:S01]  /*12550*/  FFMA.FTZ R64, -R160.reuse, R64, R127 ;  /* 0x00000040a0407223 */ /* 0x040fe2000001017f */
[----:B------:R-:W-:Y:S01]  /*12560*/  FSEL R43, R23, -INF , !P1 ;  /* 0xff800000172b7808 */ /* 0x000fe20004800000 */
[----:B------:R-:W-:Y:S01]  /*12570*/  FFMA.FTZ R27, -R160, R27, R122 ;  /* 0x0000001ba01b7223 */ /* 0x000fe2000001017a */
[----:B------:R-:W-:Y:S02]  /*12580*/  FSEL R25, R25, -INF , P0 ;  /* 0xff80000019197808 */ /* 0x000fe40000000000 */
[----:B------:R-:W-:-:S02]  /*12590*/  FSEL R23, R72, -INF , !P5 ;  /* 0xff80000048177808 */ /* 0x000fc40006800000 */
[----:B------:R-:W-:Y:S02]  /*125a0*/  FMNMX3.FTZ R30, R30, R171, R175, !PT ;  /* 0x000000ab1e1e7276 */ /* 0x000fe400078100af */
[----:B------:R-:W-:Y:S02]  /*125b0*/  ISETP.GE.AND P1, PT, R26, R156, PT ;  /* 0x0000009c1a00720c */ /* 0x000fe40003f26270 */
[-C--:B------:R-:W-:Y:S02]  /*125c0*/  ISETP.GE.AND P0, PT, R24, R157.reuse, PT ;  /* 0x0000009d1800720c */ /* 0x080fe40003f06270 */
[----:B------:R-:W-:Y:S02]  /*125d0*/  ISETP.GE.AND P5, PT, R22, R157, PT ;  /* 0x0000009d1600720c */ /* 0x000fe40003fa6270 */
[----:B------:R-:W-:Y:S01]  /*125e0*/  IABS R18, R18 ;  /* 0x0000001200127213 */ /* 0x000fe20000000000 */
[----:B------:R-:W-:Y:S01]  /*125f0*/  FFMA.FTZ R84, -R160, R93, R84 ;  /* 0x0000005da0547223 */ /* 0x000fe20000010154 */
[----:B------:R-:W-:-:S02]  /*12600*/  FMNMX3.FTZ R30, R30, R177, R49, !PT ;  /* 0x000000b11e1e7276 */ /* 0x000fc40007810031 */
[----:B------:R-:W-:Y:S02]  /*12610*/  FSEL R34, R25, -INF , !P1 ;  /* 0xff80000019227808 */ /* 0x000fe40004800000 */
[----:B------:R-:W-:Y:S02]  /*12620*/  FSEL R29, R64, -INF , P0 ;  /* 0xff800000401d7808 */ /* 0x000fe40000000000 */
[----:B------:R-:W-:Y:S02]  /*12630*/  FSEL R27, R27, -INF , P5 ;  /* 0xff8000001b1b7808 */ /* 0x000fe40002800000 */
[----:B------:R-:W-:Y:S02]  /*12640*/  I2FP.F32.S32 R18, R18 ;  /* 0x0000001200127245 */ /* 0x000fe40000201400 */
[----:B------:R-:W-:Y:S02]  /*12650*/  ISETP.GE.AND P1, PT, R24, R156, PT ;  /* 0x0000009c1800720c */ /* 0x000fe40003f26270 */
[----:B------:R-:W-:-:S02]  /*12660*/  ISETP.GE.AND P0, PT, R89, R159, PT ;  /* 0x0000009f5900720c */ /* 0x000fc40003f06270 */
[C---:B------:R-:W-:Y:S01]  /*12670*/  ISETP.GE.AND P5, PT, R89.reuse, R158, PT ;  /* 0x0000009e5900720c */ /* 0x040fe20003fa6270 */
[----:B------:R-:W-:Y:S01]  /*12680*/  VIADD R89, R89, 0x79 ;  /* 0x0000007959597836 */ /* 0x000fe20000000000 */
[----:B------:R-:W-:Y:S02]  /*12690*/  FMNMX3.FTZ R25, R30, R57, R65, !PT ;  /* 0x000000391e197276 */ /* 0x000fe40007810041 */
[----:B------:R-:W-:Y:S01]  /*126a0*/  IABS R16, R16 ;  /* 0x0000001000107213 */ /* 0x000fe20000000000 */
[----:B------:R-:W-:Y:S01]  /*126b0*/  FFMA.FTZ R18, -R160, R18, R123 ;  /* 0x00000012a0127223 */ /* 0x000fe2000001017b */
[----:B------:R-:W-:Y:S02]  /*126c0*/  FSEL R29, R29, -INF , !P1 ;  /* 0xff8000001d1d7808 */ /* 0x000fe40004800000 */
[----:B------:R-:W-:Y:S02]  /*126d0*/  FSEL R84, R84, -INF , P0 ;  /* 0xff80000054547808 */ /* 0x000fe40000000000 */
[----:B------:R-:W-:-:S02]  /*126e0*/  ISETP.GE.AND P1, PT, R22, R156, PT ;  /* 0x0000009c1600720c */ /* 0x000fc40003f26270 */
[----:B------:R-:W-:Y:S01]  /*126f0*/  FMNMX3.FTZ R30, R25, R67, R40, !PT ;  /* 0x00000043191e7276 */ /* 0x000fe20007810028 */
[----:B------:R-:W-:Y:S01]  /*12700*/  IMAD.MOV.U32 R25, RZ, RZ, R16 ;  /* 0x000000ffff197224 */ /* 0x000fe200078e0010 */
[----:B------:R-:W-:Y:S02]  /*12710*/  ISETP.GE.AND P0, PT, R89, R157, PT ;  /* 0x0000009d5900720c */ /* 0x000fe40003f06270 */
[----:B------:R-:W-:Y:S02]  /*12720*/  FSEL R16, R84, -INF , !P5 ;  /* 0xff80000054107808 */ /* 0x000fe40006800000 */
[----:B------:R-:W-:Y:S02]  /*12730*/  FSEL R32, R27, -INF , !P1 ;  /* 0xff8000001b207808 */ /* 0x000fe40004800000 */
[----:B------:R-:W-:Y:S02]  /*12740*/  FSEL R27, R18, -INF , P0 ;  /* 0xff800000121b7808 */ /* 0x000fe40000000000 */
[----:B------:R-:W-:-:S02]  /*12750*/  ISETP.GE.AND P1, PT, R26, R159, PT ;  /* 0x0000009f1a00720c */ /* 0x000fc40003f26270 */
[----:B------:R-:W-:Y:S02]  /*12760*/  ISETP.GE.AND P0, PT, R26, R158, PT ;  /* 0x0000009e1a00720c */ /* 0x000fe40003f06270 */
[----:B------:R-:W-:-:S04]  /*12770*/  FMNMX3.FTZ R26, R16, R79, R23, !PT ;  /* 0x0000004f101a7276 */ /* 0x000fc80007810017 */
[----:B------:R-:W-:-:S04]  /*12780*/  FMNMX3.FTZ R26, R26, R77, R19, !PT ;  /* 0x0000004d1a1a7276 */ /* 0x000fc80007810013 */
[----:B------:R-:W-:-:S04]  /*12790*/  FMNMX3.FTZ R26, R26, R17, R7, !PT ;  /* 0x000000111a1a7276 */ /* 0x000fc80007810007 */
[----:B------:R-:W-:-:S04]  /*127a0*/  FMNMX3.FTZ R26, R26, R5, R131, !PT ;  /* 0x000000051a1a7276 */ /* 0x000fc80007810083 */
[----:B------:R-:W-:Y:S02]  /*127b0*/  FMNMX3.FTZ R26, R26, R143, R203, !PT ;  /* 0x0000008f1a1a7276 */ /* 0x000fe400078100cb */
[----:B------:R-:W-:Y:S02]  /*127c0*/  I2FP.F32.S32 R25, R25 ;  /* 0x0000001900197245 */ /* 0x000fe40000201400 */
[----:B------:R-:W-:Y:S02]  /*127d0*/  FMNMX3.FTZ R26, R26, R205, R135, !PT ;  /* 0x000000cd1a1a7276 */ /* 0x000fe40007810087 */
[----:B------:R-:W-:Y:S01]  /*127e0*/  FMNMX3.FTZ R30, R30, R39, R37, !PT ;  /* 0x000000271e1e7276 */ /* 0x000fe20007810025 */
[----:B------:R-:W-:Y:S01]  /*127f0*/  FFMA.FTZ R21, -R160, R25, R21 ;  /* 0x00000019a0157223 */ /* 0x000fe20000010115 */
[----:B------:R-:W-:Y:S02]  /*12800*/  FMNMX3.FTZ R26, R26, R191, R193, !PT ;  /* 0x000000bf1a1a7276 */ /* 0x000fe400078100c1 */
[----:B------:R-:W-:-:S02]  /*12810*/  ISETP.GE.AND P5, PT, R89, R156, PT ;  /* 0x0000009c5900720c */ /* 0x000fc40003fa6270 */
[----:B------:R-:W-:Y:S02]  /*12820*/  FMNMX3.FTZ R18, R30, R43, R34, !PT ;  /* 0x0000002b1e127276 */ /* 0x000fe40007810022 */
[----:B------:R-:W-:Y:S02]  /*12830*/  FMNMX3.FTZ R26, R26, R195, R163, !PT ;  /* 0x000000c31a1a7276 */ /* 0x000fe400078100a3 */
[----:B------:R-:W-:Y:S02]  /*12840*/  FSEL R21, R21, -INF , P2 ;  /* 0xff80000015157808 */ /* 0x000fe40001000000 */
[----:B------:R-:W-:Y:S02]  /*12850*/  FSEL R30, R27, -INF , !P5 ;  /* 0xff8000001b1e7808 */ /* 0x000fe40006800000 */
[----:B------:R-:W-:Y:S02]  /*12860*/  IABS R14, R14 ;  /* 0x0000000e000e7213 */ /* 0x000fe40000000000 */
[----:B------:R-:W-:-:S02]  /*12870*/  FMNMX3.FTZ R27, R18, R29, R32, !PT ;  /* 0x0000001d121b7276 */ /* 0x000fc40007810020 */
[----:B------:R-:W-:Y:S02]  /*12880*/  FMNMX3.FTZ R26, R26, R169, R173, !PT ;  /* 0x000000a91a1a7276 */ /* 0x000fe400078100ad */
[----:B------:R-:W-:Y:S02]  /*12890*/  FSEL R33, R21, -INF , !P3 ;  /* 0xff80000015217808 */ /* 0x000fe40005800000 */
[----:B------:R-:W-:Y:S02]  /*128a0*/  IABS R6, R6 ;  /* 0x0000000600067213 */ /* 0x000fe40000000000 */
[----:B------:R-:W-:Y:S02]  /*128b0*/  IABS R4, R4 ;  /* 0x0000000400047213 */ /* 0x000fe40000000000 */
[----:B------:R-:W-:Y:S02]  /*128c0*/  I2FP.F32.S32 R21, R14 ;  /* 0x0000000e00157245 */ /* 0x000fe40000201400 */
[----:B------:R-:W-:-:S02]  /*128d0*/  FMNMX.FTZ R27, R30, R27, !PT ;  /* 0x0000001b1e1b7209 */ /* 0x000fc40007810000 */
[----:B------:R-:W-:Y:S01]  /*128e0*/  FMNMX3.FTZ R26, R26, R167, R47, !PT ;  /* 0x000000a71a1a7276 */ /* 0x000fe2000781002f */
[----:B------:R-:W-:Y:S01]  /*128f0*/  FFMA.FTZ R21, -R160, R21, R124 ;  /* 0x00000015a0157223 */ /* 0x000fe2000001017c */
[----:B------:R-:W-:Y:S02]  /*12900*/  I2FP.F32.S32 R6, R6 ;  /* 0x0000000600067245 */ /* 0x000fe40000201400 */
[----:B------:R-:W-:Y:S02]  /*12910*/  IABS R0, R0 ;  /* 0x0000000000007213 */ /* 0x000fe40000000000 */
[----:B------:R-:W-:Y:S01]  /*12920*/  I2FP.F32.S32 R25, R4 ;  /* 0x0000000400197245 */ /* 0x000fe20000201400 */
[----:B------:R-:W1:Y:S01]  /*12930*/  SHFL.BFLY PT, R18, R27, 0x2, 0x1f ;  /* 0x0c401f001b127f89 */ /* 0x000e6200000e0000 */
[----:B------:R-:W-:Y:S01]  /*12940*/  FMNMX3.FTZ R26, R26, R51, R59, !PT ;  /* 0x000000331a1a7276 */ /* 0x000fe2000781003b */
[C---:B------:R-:W-:Y:S01]  /*12950*/  FFMA.FTZ R6, -R160.reuse, R6, R125 ;  /* 0x00000006a0067223 */ /* 0x040fe2000001017d */
[----:B------:R-:W-:Y:S01]  /*12960*/  I2FP.F32.S32 R0, R0 ;  /* 0x0000000000007245 */ /* 0x000fe20000201400 */
[----:B------:R-:W-:Y:S01]  /*12970*/  FFMA.FTZ R25, -R160, R25, R120 ;  /* 0x00000019a0197223 */ /* 0x000fe20000010178 */
[----:B------:R-:W-:-:S02]  /*12980*/  ISETP.GE.AND P5, PT, R24, R159, PT ;  /* 0x0000009f1800720c */ /* 0x000fc40003fa6270 */
[----:B------:R-:W-:Y:S02]  /*12990*/  FSEL R35, R35, -INF , !P4 ;  /* 0xff80000023237808 */ /* 0x000fe40006000000 */
[----:B------:R-:W-:Y:S02]  /*129a0*/  ISETP.GE.AND P2, PT, R22, R159, PT ;  /* 0x0000009f1600720c */ /* 0x000fe40003f46270 */
[----:B------:R-:W-:Y:S02]  /*129b0*/  FSEL R48, R21, -INF , P1 ;  /* 0xff80000015307808 */ /* 0x000fe40000800000 */
[----:B------:R-:W-:Y:S01]  /*129c0*/  FMNMX3.FTZ R4, R26, R45, R38, !PT ;  /* 0x0000002d1a047276 */ /* 0x000fe20007810026 */
[----:B------:R-:W-:Y:S01]  /*129d0*/  FFMA.FTZ R0, -R160, R0, R121 ;  /* 0x00000000a0007223 */ /* 0x000fe20000010179 */
        /* <DEDUP_REMOVED lines=18> */
[----:B-1----:R-:W-:Y:S02]  /*12b00*/  FMNMX.FTZ R4, R25, R4, !PT ;  /* 0x0000000419047209 */ /* 0x002fe40007810000 */
[----:B----4-:R-:W-:-:S03]  /*12b10*/  FMNMX.FTZ R0, R18, R21, !PT ;  /* 0x0000001512007209 */ /* 0x010fc60007810000 */
[----:B------:R-:W1:Y:S01]  /*12b20*/  SHFL.BFLY PT, R21, R4, 0x1, 0x1f ;  /* 0x0c201f0004157f89 */ /* 0x000e6200000e0000 */
[----:B------:R-:W-:Y:S01]  /*12b30*/  IMAD.SHL.U32 R2, R2, 0x100, RZ ;  /* 0x0000010002027824 */ /* 0x000fe200078e00ff */
[----:B------:R-:W-:Y:S01]  /*12b40*/  FSETP.NEU.FTZ.AND P0, PT, R0, -INF , PT ;  /* 0xff8000000000780b */ /* 0x000fe20003f1d000 */
[----:B--2---:R-:W-:Y:S01]  /*12b50*/  FMUL.FTZ R42, R41, R0 ;  /* 0x00000000292a7220 */ /* 0x004fe20000410000 */
[----:B------:R-:W-:Y:S02]  /*12b60*/  IMAD.SHL.U32 R6, R62, 0x20, RZ ;  /* 0x000000203e067824 */ /* 0x000fe400078e00ff */
[----:B------:R-:W-:Y:S01]  /*12b70*/  LOP3.LUT R25, R2, 0x100, RZ, 0xc0, !PT ;  /* 0x0000010002197812 */ /* 0x000fe200078ec0ff */
[----:B------:R-:W-:Y:S01]  /*12b80*/  IMAD.SHL.U32 R132, R62, 0x4, RZ ;  /* 0x000000043e847824 */ /* 0x000fe200078e00ff */
[----:B------:R-:W-:-:S05]  /*12b90*/  FSEL R42, R42, RZ, P0 ;  /* 0x000000ff2a2a7208 */ /* 0x000fca0000000000 */
[----:B------:R-:W-:Y:S01]  /*12ba0*/  FFMA.FTZ R52, R3, R41, -R42 ;  /* 0x0000002903347223 */ /* 0x000fe2000001082a */
[----:B-1----:R-:W-:Y:S02]  /*12bb0*/  FMNMX.FTZ R2, R4, R21, !PT ;  /* 0x0000001504027209 */ /* 0x002fe40007810000 */
[----:B------:R-:W-:Y:S02]  /*12bc0*/  LOP3.LUT R21, R25, 0x20, R6, 0xf8, !PT ;  /* 0x0000002019157812 */ /* 0x000fe400078ef806 */
[----:B------:R-:W-:Y:S02]  /*12bd0*/  LOP3.LUT R6, R6, 0xc0, RZ, 0xc0, !PT ;  /* 0x000000c006067812 */ /* 0x000fe400078ec0ff */
[----:B------:R-:W-:Y:S02]  /*12be0*/  LOP3.LUT R4, R132, 0x18, RZ, 0xc0, !PT ;  /* 0x0000001884047812 */ /* 0x000fe400078ec0ff */
[----:B------:R-:W-:-:S04]  /*12bf0*/  LOP3.LUT R3, R6, 0x8, R133, 0xf8, !PT ;  /* 0x0000000806037812 */ /* 0x000fc800078ef885 */
[----:B------:R-:W-:-:S04]  /*12c00*/  LOP3.LUT R3, R21, R3, R4, 0xf6, !PT ;  /* 0x0000000315037212 */ /* 0x000fc800078ef604 */
        /* <DEDUP_REMOVED lines=15> */
[-C--:B------:R-:W-:Y:S01]  /*12d00*/  FFMA.FTZ R125, R17, R41.reuse, -R50 ;  /* 0x00000029117d7223 */ /* 0x080fe20000010832 */
[-CC-:B------:R-:W-:Y:S01]  /*12d10*/  FFMA.FTZ R179, R83, R41.reuse, -R42.reuse ;  /* 0x0000002953b37223 */ /* 0x180fe2000001082a */
[----:B------:R-:W2:Y:S04]  /*12d20*/  LDSM.16.MT88.4 R16, [R3+0x9400] ;  /* 0x009400000310783b */ /* 0x000ea80000004200 */
[----:B------:R-:W4:Y:S01]  /*12d30*/  MUFU.EX2 R162, R162 ;  /* 0x000000a200a27308 */ /* 0x000f220000000800 */
[-CC-:B------:R-:W-:Y:S01]  /*12d40*/  FFMA.FTZ R58, R81, R41.reuse, -R42.reuse ;  /* 0x00000029513a7223 */ /* 0x180fe2000001082a */
[-C--:B------:R-:W-:Y:S01]  /*12d50*/  FFMA.FTZ R123, R73, R41.reuse, -R42 ;  /* 0x00000029497b7223 */ /* 0x080fe2000001082a */
[-CC-:B------:R-:W-:Y:S01]  /*12d60*/  FFMA.FTZ R121, R7, R41.reuse, -R50.reuse ;  /* 0x0000002907797223 */ /* 0x180fe20000010832 */
[----:B------:R-:W-:Y:S01]  /*12d70*/  FFMA.FTZ R56, R5, R41, -R50 ;  /* 0x0000002905387223 */ /* 0x000fe20000010832 */
[----:B------:R-:W5:Y:S03]  /*12d80*/  LDSM.16.MT88.4 R92, [R3+0xb000] ;  /* 0x00b00000035c783b */ /* 0x000f660000004200 */
[----:B------:R-:W-:Y:S01]  /*12d90*/  MUFU.EX2 R183, R183 ;  /* 0x000000b700b77308 */ /* 0x000fe20000000800 */
[----:B------:R-:W-:Y:S07]  /*12da0*/  LDSM.16.MT88.4 R76, [R3+0xd000] ;  /* 0x00d00000034c783b */ /* 0x000fee0000004200 */
[----:B------:R-:W3:Y:S08]  /*12db0*/  MUFU.EX2 R166, R166 ;  /* 0x000000a600a67308 */ /* 0x000ef00000000800 */
[----:B------:R-:W-:Y:S08]  /*12dc0*/  MUFU.EX2 R187, R187 ;  /* 0x000000bb00bb7308 */ /* 0x000ff00000000800 */
[----:B------:R-:W1:Y:S08]  /*12dd0*/  MUFU.EX2 R164, R164 ;  /* 0x000000a400a47308 */ /* 0x000e700000000800 */
[----:B------:R-:W-:Y:S08]  /*12de0*/  MUFU.EX2 R181, R181 ;  /* 0x000000b500b57308 */ /* 0x000ff00000000800 */
[----:B------:R-:W2:Y:S01]  /*12df0*/  MUFU.EX2 R168, R168 ;  /* 0x000000a800a87308 */ /* 0x000ea20000000800 */
[----:B----4-:R-:W-:-:S02]  /*12e00*/  F2FP.BF16.F32.PACK_AB R69, R162, R185 ;  /* 0x000000b9a245723e */ /* 0x010fc400000010ff */
[----:B---3--:R-:W-:Y:S02]  /*12e10*/  F2FP.BF16.F32.PACK_AB R71, R166, R183 ;  /* 0x000000b7a647723e */ /* 0x008fe400000010ff */
[----:B-1----:R-:W-:-:S03]  /*12e20*/  F2FP.BF16.F32.PACK_AB R68, R164, R187 ;  /* 0x000000bba444723e */ /* 0x002fc600000010ff */
        /* <DEDUP_REMOVED lines=15> */
[C---:B------:R-:W-:Y:S08]  /*12f20*/  HMMA.16816.F32.BF16 R112, R4.reuse, R16, R112 ;  /* 0x000000100470723c */ /* 0x040ff00000041870 */
[----:B------:R-:W-:Y:S01]  /*12f30*/  HMMA.16816.F32.BF16 R108, R4, R18, R108 ;  /* 0x00000012046c723c */ /* 0x000fe2000004186c */
[----:B------:R-:W1:Y:S07]  /*12f40*/  LDSM.16.MT88.4 R16, [R3+0xb400] ;  /* 0x00b400000310783b */ /* 0x000e6e0000004200 */
[C---:B-----5:R-:W-:Y:S08]  /*12f50*/  HMMA.16816.F32.BF16 R96, R68.reuse, R92, RZ ;  /* 0x0000005c4460723c */ /* 0x060ff000000418ff */
[----:B------:R-:W-:-:S12]  /*12f60*/  HMMA.16816.F32.BF16 R92, R68, R94, RZ ;  /* 0x0000005e445c723c */ /* 0x000fd800000418ff */
[C---:B-1----:R-:W-:Y:S08]  /*12f70*/  HMMA.16816.F32.BF16 R96, R4.reuse, R16, R96 ;  /* 0x000000100460723c */ /* 0x042ff00000041860 */
[----:B------:R-:W-:Y:S01]  /*12f80*/  HMMA.16816.F32.BF16 R92, R4, R18, R92 ;  /* 0x00000012045c723c */ /* 0x000fe2000004185c */
[----:B------:R-:W1:Y:S07]  /*12f90*/  LDSM.16.MT88.4 R16, [R3+0xd400] ;  /* 0x00d400000310783b */ /* 0x000e6e0000004200 */
[C---:B------:R-:W-:Y:S08]  /*12fa0*/  HMMA.16816.F32.BF16 R80, R68.reuse, R76, RZ ;  /* 0x0000004c4450723c */ /* 0x040ff000000418ff */
[----:B------:R-:W-:Y:S01]  /*12fb0*/  HMMA.16816.F32.BF16 R76, R68, R78, RZ ;  /* 0x0000004e444c723c */ /* 0x000fe200000418ff */
[----:B------:R-:W-:-:S05]  /*12fc0*/  IMAD R8, R8, 0x2, R3 ;  /* 0x0000000208087824 */ /* 0x000fca00078e0203 */
[----:B------:R-:W2:Y:S04]  /*12fd0*/  LDSM.16.MT88.4 R100, [R8+0x9000] ;  /* 0x009000000864783b */ /* 0x000ea80000004200 */
[----:B------:R-:W3:Y:S04]  /*12fe0*/  LDSM.16.MT88.4 R20, [R8+0xb000] ;  /* 0x00b000000814783b */ /* 0x000ee80000004200 */
[----:B------:R-:W-:Y:S04]  /*12ff0*/  LDSM.16.MT88.4 R84, [R8+0xb400] ;  /* 0x00b400000854783b */ /* 0x000fe80000004200 */
[----:B------:R-:W-:Y:S01]  /*13000*/  LDSM.16.MT88.4 R24, [R8+0x9400] ;  /* 0x009400000818783b */ /* 0x000fe20000004200 */
[C---:B-1----:R-:W-:Y:S08]  /*13010*/  HMMA.16816.F32.BF16 R80, R4.reuse, R16, R80 ;  /* 0x000000100450723c */ /* 0x042ff00000041850 */
[----:B------:R-:W-:Y:S01]  /*13020*/  HMMA.16816.F32.BF16 R76, R4, R18, R76 ;  /* 0x00000012044c723c */ /* 0x000fe2000004184c */
[----:B------:R-:W1:Y:S07]  /*13030*/  LDSM.16.MT88.4 R16, [R8+0xd000] ;  /* 0x00d000000810783b */ /* 0x000e6e0000004200 */
[C---:B--2---:R-:W-:Y:S08]  /*13040*/  HMMA.16816.F32.BF16 R104, R68.reuse, R100, RZ ;  /* 0x000000644468723c */ /* 0x044ff000000418ff */
[C---:B---3--:R-:W-:Y:S08]  /*13050*/  HMMA.16816.F32.BF16 R88, R68.reuse, R20, RZ ;  /* 0x000000144458723c */ /* 0x048ff000000418ff */
[C---:B------:R-:W-:Y:S08]  /*13060*/  HMMA.16816.F32.BF16 R100, R68.reuse, R102, RZ ;  /* 0x000000664464723c */ /* 0x040ff000000418ff */
[C---:B------:R-:W-:Y:S08]  /*13070*/  HMMA.16816.F32.BF16 R20, R68.reuse, R22, RZ ;  /* 0x000000164414723c */ /* 0x040ff000000418ff */
[C---:B-1----:R-:W-:Y:S08]  /*13080*/  HMMA.16816.F32.BF16 R72, R68.reuse, R16, RZ ;  /* 0x000000104448723c */ /* 0x042ff000000418ff */
[----:B------:R-:W-:Y:S01]  /*13090*/  HMMA.16816.F32.BF16 R68, R68, R18, RZ ;  /* 0x000000124444723c */ /* 0x000fe200000418ff */
[----:B------:R-:W1:Y:S01]  /*130a0*/  LDSM.16.MT88.4 R16, [R8+0xd400] ;  /* 0x00d400000810783b */ /* 0x000e620000004200 */
[-CC-:B------:R-:W-:Y:S01]  /*130b0*/  FFMA.FTZ R189, R15, R41.reuse, -R42.reuse ;  /* 0x000000290fbd7223 */ /* 0x180fe2000001082a */
[-C--:B------:R-:W-:Y:S01]  /*130c0*/  FFMA.FTZ R124, R161, R41.reuse, -R42 ;  /* 0x00000029a17c7223 */ /* 0x080fe2000001082a */
[-C--:B------:R-:W-:Y:S01]  /*130d0*/  FFMA.FTZ R126, R143, R41.reuse, -R50 ;  /* 0x000000298f7e7223 */ /* 0x080fe20000010832 */
[-CC-:B------:R-:W-:Y:S01]  /*130e0*/  FFMA.FTZ R122, R207, R41.reuse, -R42.reuse ;  /* 0x00000029cf7a7223 */ /* 0x180fe2000001082a */
[-C--:B------:R-:W-:Y:S01]  /*130f0*/  FFMA.FTZ R15, R209, R41.reuse, -R42 ;  /* 0x00000029d10f7223 */ /* 0x080fe2000001082a */
[-CC-:B------:R-:W-:Y:S01]  /*13100*/  FFMA.FTZ R161, R131, R41.reuse, -R50.reuse ;  /* 0x0000002983a17223 */ /* 0x180fe20000010832 */
[-CC-:B------:R-:W-:Y:S01]  /*13110*/  FFMA.FTZ R143, R203, R41.reuse, -R50.reuse ;  /* 0x00000029cb8f7223 */ /* 0x180fe20000010832 */
[-C--:B------:R-:W-:Y:S01]  /*13120*/  FFMA.FTZ R36, R205, R41.reuse, -R50 ;  /* 0x00000029cd247223 */ /* 0x080fe20000010832 */
[----:B------:R-:W-:Y:S08]  /*13130*/  MUFU.EX2 R189, R189 ;  /* 0x000000bd00bd7308 */ /* 0x000ff00000000800 */
[----:B------:R-:W2:Y:S01]  /*13140*/  MUFU.EX2 R124, R124 ;  /* 0x0000007c007c7308 */ /* 0x000ea20000000800 */
        /* <DEDUP_REMOVED lines=11> */
[----:B------:R-:W-:Y:S03]  /*13200*/  HMMA.16816.F32.BF16 R100, R4, R26, R100 ;  /* 0x0000001a0464723c */ /* 0x000fe60000041864 */
[----:B------:R-:W-:-:S05]  /*13210*/  FFMA.FTZ R131, R11, R41, -R42 ;  /* 0x000000290b837223 */ /* 0x000fca000001082a */
[----:B------:R-:W-:Y:S03]  /*13220*/  HMMA.16816.F32.BF16 R84, R4, R86, R20 ;  /* 0x000000560454723c */ /* 0x000fe60000041814 */
[----:B--2---:R-:W-:Y:S01]  /*13230*/  F2FP.BF16.F32.PACK_AB R5, R124, R189 ;  /* 0x000000bd7c05723e */ /* 0x004fe200000010ff */
[-CC-:B------:R-:W-:Y:S01]  /*13240*/  FFMA.FTZ R66, R197, R41.reuse, -R42.reuse ;  /* 0x00000029c5427223 */ /* 0x180fe2000001082a */
[----:B---3--:R-:W-:Y:S01]  /*13250*/  F2FP.BF16.F32.PACK_AB R7, R15, R122 ;  /* 0x0000007a0f07723e */ /* 0x008fe200000010ff */
[----:B------:R-:W-:Y:S01]  /*13260*/  FFMA.FTZ R64, R199, R41, -R42 ;  /* 0x00000029c7407223 */ /* 0x000fe2000001082a */
[----:B----4-:R-:W-:Y:S01]  /*13270*/  F2FP.BF16.F32.PACK_AB R4, R126, R161 ;  /* 0x000000a17e04723e */ /* 0x010fe200000010ff */
[--C-:B------:R-:W-:Y:S01]  /*13280*/  FFMA.FTZ R135, R135, R41, -R50.reuse ;  /* 0x0000002987877223 */ /* 0x100fe20000010832 */
[----:B-----5:R-:W-:Y:S01]  /*13290*/  F2FP.BF16.F32.PACK_AB R6, R36, R143 ;  /* 0x0000008f2406723e */ /* 0x020fe200000010ff */
[-CC-:B------:R-:W-:Y:S01]  /*132a0*/  FFMA.FTZ R120, R191, R41.reuse, -R50.reuse ;  /* 0x00000029bf787223 */ /* 0x180fe20000010832 */
[-CC-:B------:R-:W-:Y:S01]  /*132b0*/  FFMA.FTZ R127, R193, R41.reuse, -R50.reuse ;  /* 0x00000029c17f7223 */ /* 0x180fe20000010832 */
[-C--:B------:R-:W-:Y:S01]  /*132c0*/  FFMA.FTZ R14, R195, R41.reuse, -R50 ;  /* 0x00000029c30e7223 */ /* 0x080fe20000010832 */
[----:B------:R-:W-:Y:S01]  /*132d0*/  FADD.FTZ R162, R185, R162 ;  /* 0x000000a2b9a27221 */ /* 0x000fe20000010000 */
[-CC-:B------:R-:W-:Y:S01]  /*132e0*/  FFMA.FTZ R134, R165, R41.reuse, -R42.reuse ;  /* 0x00000029a5867223 */ /* 0x180fe2000001082a */
[-CC-:B------:R-:W-:Y:S01]  /*132f0*/  FFMA.FTZ R171, R171, R41.reuse, -R42.reuse ;  /* 0x00000029abab7223 */ /* 0x180fe2000001082a */
[C---:B-1----:R-:W-:Y:S03]  /*13300*/  HMMA.16816.F32.BF16 R112, R4.reuse, R16, R112 ;  /* 0x000000100470723c */ /* 0x042fe60000041870 */
[-C--:B------:R-:W-:Y:S01]  /*13310*/  FFMA.FTZ R130, R175, R41.reuse, -R42 ;  /* 0x00000029af827223 */ /* 0x080fe2000001082a */
[-CC-:B------:R-:W-:Y:S01]  /*13320*/  FFMA.FTZ R169, R169, R41.reuse, -R50.reuse ;  /* 0x00000029a9a97223 */ /* 0x180fe20000010832 */
[-C--:B------:R-:W-:Y:S01]  /*13330*/  FFMA.FTZ R47, R47, R41.reuse, -R50 ;  /* 0x000000292f2f7223 */ /* 0x080fe20000010832 */
[----:B------:R-:W-:Y:S02]  /*13340*/  LDSM.16.MT88.4 R24, [R3+0xa400] ;  /* 0x00a400000318783b */ /* 0x000fe40000004200 */
[C---:B------:R-:W-:Y:S02]  /*13350*/  HMMA.16816.F32.BF16 R108, R4.reuse, R18, R108 ;  /* 0x00000012046c723c */ /* 0x040fe4000004186c */
[----:B------:R-:W1:Y:S06]  /*13360*/  LDSM.16.MT88.4 R16, [R8+0x9800] ;  /* 0x009800000810783b */ /* 0x000e6c0000004200 */
        /* <DEDUP_REMOVED lines=44> */
[-C--:B------:R-:W-:Y:S01]  /*13630*/  FFMA.FTZ R165, R177, R41.reuse, -R42 ;  /* 0x00000029b1a57223 */ /* 0x080fe2000001082a */
[-CC-:B------:R-:W-:Y:S01]  /*13640*/  FFMA.FTZ R162, R173, R41.reuse, -R50.reuse ;  /* 0x00000029ada27223 */ /* 0x180fe20000010832 */
[----:B------:R-:W-:Y:S08]  /*13650*/  MUFU.EX2 R134, R134 ;  /* 0x0000008600867308 */ /* 0x000ff00000000800 */
[----:B------:R-:W2:Y:S08]  /*13660*/  MUFU.EX2 R171, R171 ;  /* 0x000000ab00ab7308 */ /* 0x000eb00000000800 */
[----:B------:R-:W-:Y:S01]  /*13670*/  MUFU.EX2 R130, R130 ;  /* 0x0000008200827308 */ /* 0x000fe20000000800 */
[C---:B-1----:R-:W-:Y:S08]  /*13680*/  HMMA.16816.F32.BF16 R72, R4.reuse, R16, R72 ;  /* 0x000000100448723c */ /* 0x042ff00000041848 */
[----:B------:R-:W-:Y:S01]  /*13690*/  HMMA.16816.F32.BF16 R68, R4, R18, R68 ;  /* 0x000000120444723c */ /* 0x000fe20000041844 */
[----:B------:R-:W1:Y:S02]  /*136a0*/  LDSM.16.MT88.4 R16, [R3+0xa000] ;  /* 0x00a000000310783b */ /* 0x000e640000004200 */
[-CC-:B------:R-:W-:Y:S01]  /*136b0*/  FFMA.FTZ R5, R163, R41.reuse, -R50.reuse ;  /* 0x00000029a3057223 */ /* 0x180fe20000010832 */
[----:B------:R-:W-:Y:S01]  /*136c0*/  FFMA.FTZ R163, R167, R41, -R50 ;  /* 0x00000029a7a37223 */ /* 0x000fe20000010832 */
[----:B------:R-:W-:Y:S01]  /*136d0*/  FADD.FTZ R4, R187, R164 ;  /* 0x000000a4bb047221 */ /* 0x000fe20000010000 */
[----:B------:R-:W3:Y:S08]  /*136e0*/  MUFU.EX2 R165, R165 ;  /* 0x000000a500a57308 */ /* 0x000ef00000000800 */
[----:B------:R2:W-:Y:S08]  /*136f0*/  MUFU.EX2 R164, R5 ;  /* 0x0000000500a47308 */ /* 0x0005f00000000800 */
        /* <DEDUP_REMOVED lines=20> */
[----:B------:R-:W-:-:S05]  /*13840*/  FADD.FTZ R166, R166, R183 ;  /* 0x000000b7a6a67221 */ /* 0x000fca0000010000 */
[C---:B-1----:R-:W-:Y:S08]  /*13850*/  HMMA.16816.F32.BF16 R80, R4.reuse, R16, R80 ;  /* 0x000000100450723c */ /* 0x042ff00000041850 */
[----:B------:R-:W-:Y:S01]  /*13860*/  HMMA.16816.F32.BF16 R76, R4, R18, R76 ;  /* 0x00000012044c723c */ /* 0x000fe2000004184c */
[----:B------:R-:W1:Y:S02]  /*13870*/  LDSM.16.MT88.4 R16, [R8+0xe000] ;  /* 0x00e000000810783b */ /* 0x000e640000004200 */
[----:B------:R-:W-:-:S04]  /*13880*/  FADD.FTZ R179, R179, R166 ;  /* 0x000000a6b3b37221 */ /* 0x000fc80000010000 */
[----:B------:R-:W-:Y:S01]  /*13890*/  FADD.FTZ R58, R58, R179 ;  /* 0x000000b33a3a7221 */ /* 0x000fe20000010000 */
[----:B------:R-:W-:Y:S01]  /*138a0*/  FADD.FTZ R21, R168, R21 ;  /* 0x00000015a8157221 */ /* 0x000fe20000010000 */
[-CC-:B------:R-:W-:Y:S01]  /*138b0*/  FFMA.FTZ R167, R49, R41.reuse, -R42.reuse ;  /* 0x0000002931a77223 */ /* 0x180fe2000001082a */
[-C--:B------:R-:W-:Y:S01]  /*138c0*/  FFMA.FTZ R168, R57, R41.reuse, -R42 ;  /* 0x0000002939a87223 */ /* 0x080fe2000001082a */
[----:B------:R-:W-:Y:S01]  /*138d0*/  FADD.FTZ R123, R123, R58 ;  /* 0x0000003a7b7b7221 */ /* 0x000fe20000010000 */
[-CC-:B------:R-:W-:Y:S01]  /*138e0*/  FFMA.FTZ R49, R65, R41.reuse, -R42.reuse ;  /* 0x0000002941317223 */ /* 0x180fe2000001082a */
[-C--:B------:R-:W-:Y:S01]  /*138f0*/  FFMA.FTZ R166, R67, R41.reuse, -R42 ;  /* 0x0000002943a67223 */ /* 0x080fe2000001082a */
[-CC-:B------:R-:W-:Y:S01]  /*13900*/  FFMA.FTZ R58, R45, R41.reuse, -R50.reuse ;  /* 0x000000292d3a7223 */ /* 0x180fe20000010832 */
[----:B------:R-:W-:Y:S08]  /*13910*/  MUFU.EX2 R167, R167 ;  /* 0x000000a700a77308 */ /* 0x000ff00000000800 */
[----:B------:R-:W2:Y:S01]  /*13920*/  MUFU.EX2 R168, R168 ;  /* 0x000000a800a87308 */ /* 0x000ea20000000800 */
[C---:B-1----:R-:W-:Y:S08]  /*13930*/  HMMA.16816.F32.BF16 R72, R4.reuse, R16, R72 ;  /* 0x000000100448723c */ /* 0x042ff00000041848 */
[----:B------:R-:W-:Y:S01]  /*13940*/  HMMA.16816.F32.BF16 R68, R4, R18, R68 ;  /* 0x000000120444723c */ /* 0x000fe20000041844 */
[----:B------:R-:W1:Y:S02]  /*13950*/  LDSM.16.MT88.4 R16, [R3+0xc400] ;  /* 0x00c400000310783b */ /* 0x000e640000004200 */
[-CC-:B------:R-:W-:Y:S01]  /*13960*/  FFMA.FTZ R5, R51, R41.reuse, -R50.reuse ;  /* 0x0000002933057223 */ /* 0x180fe20000010832 */
[----:B------:R-:W-:Y:S01]  /*13970*/  FFMA.FTZ R51, R59, R41, -R50 ;  /* 0x000000293b337223 */ /* 0x000fe20000010832 */
[----:B------:R-:W-:Y:S01]  /*13980*/  FADD.FTZ R4, R62, R21 ;  /* 0x000000153e047221 */ /* 0x000fe20000010000 */
[----:B------:R-:W-:Y:S01]  /*13990*/  MUFU.EX2 R49, R49 ;  /* 0x0000003100317308 */ /* 0x000fe20000000800 */
[----:B------:R-:W3:Y:S07]  /*139a0*/  LDSM.16.MT88.4 R20, [R8+0xa400] ;  /* 0x00a400000814783b */ /* 0x000eee0000004200 */
[----:B------:R-:W4:Y:S08]  /*139b0*/  MUFU.EX2 R166, R166 ;  /* 0x000000a600a67308 */ /* 0x000f300000000800 */
[----:B------:R-:W-:Y:S08]  /*139c0*/  MUFU.EX2 R47, R47 ;  /* 0x0000002f002f7308 */ /* 0x000ff00000000800 */
[----:B------:R2:W5:Y:S08]  /*139d0*/  MUFU.EX2 R62, R5 ;  /* 0x00000005003e7308 */ /* 0x0005700000000800 */
[----:B------:R-:W-:Y:S08]  /*139e0*/  MUFU.EX2 R51, R51 ;  /* 0x0000003300337308 */ /* 0x000ff00000000800 */
[----:B------:R-:W1:Y:S01]  /*139f0*/  MUFU.EX2 R58, R58 ;  /* 0x0000003a003a7308 */ /* 0x000e620000000800 */
[----:B------:R-:W-:Y:S01]  /*13a00*/  FADD.FTZ R4, R125, R4 ;  /* 0x000000047d047221 */ /* 0x000fe20000010000 */
[----:B--2---:R-:W-:-:S02]  /*13a10*/  F2FP.BF16.F32.PACK_AB R5, R168, R167 ;  /* 0x000000a7a805723e */ /* 0x004fc400000010ff */
[----:B----4-:R-:W-:Y:S01]  /*13a20*/  F2FP.BF16.F32.PACK_AB R7, R166, R49 ;  /* 0x00000031a607723e */ /* 0x010fe200000010ff */
[----:B------:R-:W-:Y:S01]  /*13a30*/  FADD.FTZ R121, R121, R4 ;  /* 0x0000000479797221 */ /* 0x000fe20000010000 */
        /* <DEDUP_REMOVED lines=19> */
[----:B------:R-:W-:Y:S01]  /*13b70*/  FADD.FTZ R56, R56, R121 ;  /* 0x0000007938387221 */ /* 0x000fe20000010000 */
        /* <DEDUP_REMOVED lines=11> */
[----:B------:R-:W1:Y:S08]  /*13c30*/  MUFU.EX2 R43, R43 ;  /* 0x0000002b002b7308 */ /* 0x000e700000000800 */
[----:B------:R-:W-:Y:S08]  /*13c40*/  MUFU.EX2 R39, R39 ;  /* 0x0000002700277308 */ /* 0x000ff00000000800 */
[----:B------:R-:W1:Y:S01]  /*13c50*/  MUFU.EX2 R56, R33 ;  /* 0x0000002100387308 */ /* 0x000e620000000800 */
[C---:B--2---:R-:W-:Y:S08]  /*13c60*/  HMMA.16816.F32.BF16 R88, R4.reuse, R24, R88 ;  /* 0x000000180458723c */ /* 0x044ff00000041858 */
[C---:B------:R-:W-:Y:S01]  /*13c70*/  HMMA.16816.F32.BF16 R84, R4.reuse, R26, R84 ;  /* 0x0000001a0454723c */ /* 0x040fe20000041854 */
[----:B------:R-:W-:Y:S07]  /*13c80*/  LDSM.16.MT88.4 R24, [R8+0xc800] ;  /* 0x00c800000818783b */ /* 0x000fee0000004200 */
[C---:B---3--:R-:W-:Y:S08]  /*13c90*/  HMMA.16816.F32.BF16 R80, R4.reuse, R20, R80 ;  /* 0x000000140450723c */ /* 0x048ff00000041850 */
[----:B------:R-:W-:Y:S01]  /*13ca0*/  HMMA.16816.F32.BF16 R76, R4, R22, R76 ;  /* 0x00000016044c723c */ /* 0x000fe2000004184c */
[----:B------:R-:W2:Y:S02]  /*13cb0*/  LDSM.16.MT88.4 R20, [R8+0xa800] ;  /* 0x00a800000814783b */ /* 0x000ea40000004200 */
[----:B----4-:R-:W-:-:S02]  /*13cc0*/  F2FP.BF16.F32.PACK_AB R5, R52, R45 ;  /* 0x0000002d3405723e */ /* 0x010fc400000010ff */
[----:B-----5:R-:W-:Y:S02]  /*13cd0*/  F2FP.BF16.F32.PACK_AB R7, R40, R37 ;  /* 0x000000252807723e */ /* 0x020fe400000010ff */
[----:B-1----:R-:W-:Y:S02]  /*13ce0*/  F2FP.BF16.F32.PACK_AB R4, R43, R38 ;  /* 0x000000262b04723e */ /* 0x002fe400000010ff */
[----:B------:R-:W-:-:S07]  /*13cf0*/  F2FP.BF16.F32.PACK_AB R6, R56, R39 ;  /* 0x000000273806723e */ /* 0x000fce00000010ff */
[C---:B------:R-:W-:Y:S08]  /*13d00*/  HMMA.16816.F32.BF16 R112, R4.reuse, R16, R112 ;  /* 0x000000100470723c */ /* 0x040ff00000041870 */
[----:B------:R-:W-:Y:S01]  /*13d10*/  HMMA.16816.F32.BF16 R108, R4, R18, R108 ;  /* 0x00000012046c723c */ /* 0x000fe2000004186c */
[----:B------:R-:W1:Y:S02]  /*13d20*/  LDSM.16.MT88.4 R16, [R3+0xe800] ;  /* 0x00e800000310783b */ /* 0x000e640000004200 */
[-CC-:B------:R-:W-:Y:S01]  /*13d30*/  FFMA.FTZ R121, R29, R41.reuse, -R42.reuse ;  /* 0x000000291d797223 */ /* 0x180fe2000001082a */
[-C--:B------:R-:W-:Y:S01]  /*13d40*/  FFMA.FTZ R67, R30, R41.reuse, -R42 ;  /* 0x000000291e437223 */ /* 0x080fe2000001082a */
[----:B------:R-:W-:-:S02]  /*13d50*/  FFMA.FTZ R59, R31, R41, -R50 ;  /* 0x000000291f3b7223 */ /* 0x000fc40000010832 */
[----:B------:R-:W3:Y:S01]  /*13d60*/  LDSM.16.MT88.4 R28, [R3+0xc800] ;  /* 0x00c80000031c783b */ /* 0x000ee20000004200 */
[C---:B--2---:R-:W-:Y:S08]  /*13d70*/  HMMA.16816.F32.BF16 R104, R4.reuse, R20, R104 ;  /* 0x000000140468723c */ /* 0x044ff00000041868 */
[----:B------:R-:W-:Y:S01]  /*13d80*/  HMMA.16816.F32.BF16 R100, R4, R22, R100 ;  /* 0x000000160464723c */ /* 0x000fe20000041864 */
[----:B------:R-:W2:Y:S02]  /*13d90*/  LDSM.16.MT88.4 R20, [R8+0xe800] ;  /* 0x00e800000814783b */ /* 0x000ea40000004200 */
[----:B------:R-:W-:Y:S01]  /*13da0*/  FADD.FTZ R189, R124, R189 ;  /* 0x000000bd7cbd7221 */ /* 0x000fe20000010000 */
[-C--:B------:R-:W-:Y:S01]  /*13db0*/  FFMA.FTZ R65, R48, R41.reuse, -R50 ;  /* 0x0000002930417223 */ /* 0x080fe20000010832 */
[----:B------:R-:W-:-:S03]  /*13dc0*/  FFMA.FTZ R57, R32, R41, -R42 ;  /* 0x0000002920397223 */ /* 0x000fc6000001082a */
[C---:B-1----:R-:W-:Y:S08]  /*13dd0*/  HMMA.16816.F32.BF16 R80, R4.reuse, R16, R80 ;  /* 0x000000100450723c */ /* 0x042ff00000041850 */
[----:B------:R-:W-:Y:S01]  /*13de0*/  HMMA.16816.F32.BF16 R76, R4, R18, R76 ;  /* 0x00000012044c723c */ /* 0x000fe2000004184c */
[----:B------:R-:W1:Y:S02]  /*13df0*/  LDSM.16.MT88.4 R16, [R3+0xcc00] ;  /* 0x00cc00000310783b */ /* 0x000e640000004200 */
[-C--:B------:R-:W-:Y:S01]  /*13e00*/  FFMA.FTZ R48, R46, R41.reuse, -R50 ;  /* 0x000000292e307223 */ /* 0x080fe20000010832 */
[----:B------:R-:W-:Y:S01]  /*13e10*/  FADD.FTZ R122, R122, R189 ;  /* 0x000000bd7a7a7221 */ /* 0x000fe20000010000 */
[----:B------:R-:W-:-:S03]  /*13e20*/  FFMA.FTZ R123, R34, R41, -R42 ;  /* 0x00000029227b7223 */ /* 0x000fc6000001082a */
[----:B------:R-:W-:Y:S03]  /*13e30*/  HMMA.16816.F32.BF16 R88, R4, R24, R88 ;  /* 0x000000180458723c */ /* 0x000fe60000041858 */
[----:B------:R-:W-:Y:S01]  /*13e40*/  FFMA.FTZ R50, R44, R41, -R50 ;  /* 0x000000292c327223 */ /* 0x000fe20000010832 */
[----:B------:R-:W-:-:S04]  /*13e50*/  FADD.FTZ R126, R126, R161 ;  /* 0x000000a17e7e7221 */ /* 0x000fc80000010000 */
[C---:B------:R-:W-:Y:S01]  /*13e60*/  HMMA.16816.F32.BF16 R84, R4.reuse, R26, R84 ;  /* 0x0000001a0454723c */ /* 0x040fe20000041854 */
[----:B------:R-:W4:Y:S02]  /*13e70*/  LDSM.16.MT88.4 R24, [R8+0xcc00] ;  /* 0x00cc00000818783b */ /* 0x000f240000004200 */
[----:B------:R-:W-:Y:S01]  /*13e80*/  FADD.FTZ R122, R15, R122 ;  /* 0x0000007a0f7a7221 */ /* 0x000fe20000010000 */
[----:B------:R-:W-:Y:S01]  /*13e90*/  MUFU.EX2 R42, R123 ;  /* 0x0000007b002a7308 */ /* 0x000fe20000000800 */
[----:B------:R-:W-:Y:S01]  /*13ea0*/  FADD.FTZ R143, R143, R126 ;  /* 0x0000007e8f8f7221 */ /* 0x000fe20000010000 */
[----:B------:R-:W-:Y:S06]  /*13eb0*/  LDSM.16.MT88.4 R32, [R3+0xac00] ;  /* 0x00ac00000320783b */ /* 0x000fec0000004200 */
[----:B------:R-:W5:Y:S01]  /*13ec0*/  MUFU.EX2 R41, R121 ;  /* 0x0000007900297308 */ /* 0x000f620000000800 */
[----:B---3--:R-:W-:Y:S03]  /*13ed0*/  HMMA.16816.F32.BF16 R96, R4, R28, R96 ;  /* 0x0000001c0460723c */ /* 0x008fe60000041860 */
[----:B------:R-:W-:-:S04]  /*13ee0*/  FADD.FTZ R36, R36, R143 ;  /* 0x0000008f24247221 */ /* 0x000fc80000010000 */
[----:B------:R-:W-:Y:S01]  /*13ef0*/  MUFU.EX2 R57, R57 ;  /* 0x0000003900397308 */ /* 0x000fe20000000800 */
[C---:B------:R-:W-:Y:S07]  /*13f00*/  HMMA.16816.F32.BF16 R92, R4.reuse, R30, R92 ;  /* 0x0000001e045c723c */ /* 0x040fee000004185c */
[----:B------:R-:W3:Y:S08]  /*13f10*/  MUFU.EX2 R44, R67 ;  /* 0x00000043002c7308 */ /* 0x000ef00000000800 */
[----:B------:R-:W-:Y:S08]  /*13f20*/  MUFU.EX2 R46, R65 ;  /* 0x00000041002e7308 */ /* 0x000ff00000000800 */
[----:B------:R-:W1:Y:S08]  /*13f30*/  MUFU.EX2 R59, R59 ;  /* 0x0000003b003b7308 */ /* 0x000e700000000800 */
[----:B------:R-:W-:Y:S08]  /*13f40*/  MUFU.EX2 R48, R48 ;  /* 0x0000003000307308 */ /* 0x000ff00000000800 */
[----:B------:R-:W4:Y:S01]  /*13f50*/  MUFU.EX2 R15, R50 ;  /* 0x00000032000f7308 */ /* 0x000f220000000800 */
[----:B------:R-:W-:Y:S01]  /*13f60*/  FADD.FTZ R131, R131, R122 ;  /* 0x0000007a83837221 */ /* 0x000fe20000010000 */
[----:B------:R-:W-:Y:S01]  /*13f70*/  FADD.FTZ R135, R135, R36 ;  /* 0x0000002487877221 */ /* 0x000fe20000010000 */
[----:B--2---:R-:W-:Y:S01]  /*13f80*/  HMMA.16816.F32.BF16 R72, R4, R20, R72 ;  /* 0x000000140448723c */ /* 0x004fe20000041848 */
[----:B------:R-:W-:Y:S02]  /*13f90*/  LDSM.16.MT88.4 R28, [R8+0xac00] ;  /* 0x00ac0000081c783b */ /* 0x000fe40000004200 */
[----:B------:R-:W-:Y:S01]  /*13fa0*/  FADD.FTZ R131, R66, R131 ;  /* 0x0000008342837221 */ /* 0x000fe20000010000 */
[----:B------:R-:W-:-:S03]  /*13fb0*/  FADD.FTZ R120, R120, R135 ;  /* 0x0000008778787221 */ /* 0x000fc60000010000 */
[----:B------:R-:W-:Y:S01]  /*13fc0*/  FADD.FTZ R64, R64, R131 ;  /* 0x0000008340407221 */ /* 0x000fe20000010000 */
[----:B------:R-:W-:Y:S03]  /*13fd0*/  HMMA.16816.F32.BF16 R68, R4, R22, R68 ;  /* 0x000000160444723c */ /* 0x000fe60000041844 */
[----:B-----5:R-:W-:Y:S01]  /*13fe0*/  F2FP.BF16.F32.PACK_AB R5, R41, R42 ;  /* 0x0000002a2905723e */ /* 0x020fe200000010ff */
[----:B------:R-:W-:Y:S01]  /*13ff0*/  FADD.FTZ R127, R127, R120 ;  /* 0x000000787f7f7221 */ /* 0x000fe20000010000 */
[----:B---3--:R-:W-:Y:S01]  /*14000*/  F2FP.BF16.F32.PACK_AB R7, R44, R57 ;  /* 0x000000392c07723e */ /* 0x008fe200000010ff */
[----:B------:R-:W-:Y:S01]  /*14010*/  FADD.FTZ R11, R11, R64 ;  /* 0x000000400b0b7221 */ /* 0x000fe20000010000 */
[----:B-1----:R-:W-:Y:S02]  /*14020*/  F2FP.BF16.F32.PACK_AB R4, R59, R46 ;  /* 0x0000002e3b04723e */ /* 0x002fe400000010ff */
[----:B----4-:R-:W-:Y:S01]  /*14030*/  F2FP.BF16.F32.PACK_AB R6, R15, R48 ;  /* 0x000000300f06723e */ /* 0x010fe200000010ff */
[----:B------:R-:W-:Y:S01]  /*14040*/  FADD.FTZ R127, R14, R127 ;  /* 0x0000007f0e7f7221 */ /* 0x000fe20000010000 */
[----:B------:R-:W-:Y:S01]  /*14050*/  FADD.FTZ R134, R134, R11 ;  /* 0x0000000b86867221 */ /* 0x000fe20000010000 */
[----:B------:R-:W-:Y:S02]  /*14060*/  LDSM.16.MT88.4 R20, [R3+0xec00] ;  /* 0x00ec00000314783b */ /* 0x000fe40000004200 */
[----:B------:R-:W-:-:S02]  /*14070*/  FADD.FTZ R164, R164, R127 ;  /* 0x0000007fa4a47221 */ /* 0x000fc40000010000 */
[----:B------:R-:W-:Y:S03]  /*14080*/  HMMA.16816.F32.BF16 R96, R4, R16, R96 ;  /* 0x000000100460723c */ /* 0x000fe60000041860 */
[----:B------:R-:W-:Y:S01]  /*14090*/  FADD.FTZ R171, R171, R134 ;  /* 0x00000086abab7221 */ /* 0x000fe20000010000 */
[----:B------:R-:W-:-:S04]  /*140a0*/  FADD.FTZ R169, R169, R164 ;  /* 0x000000a4a9a97221 */ /* 0x000fc80000010000 */
[----:B------:R-:W-:Y:S01]  /*140b0*/  HMMA.16816.F32.BF16 R92, R4, R18, R92 ;  /* 0x00000012045c723c */ /* 0x000fe2000004185c */
[----:B------:R1:W2:Y:S02]  /*140c0*/  LDSM.16.MT88.4 R16, [R8+0xec00] ;  /* 0x00ec00000810783b */ /* 0x0002a40000004200 */
        /* <DEDUP_REMOVED lines=14> */
[----:B-1----:R-:W-:Y:S01]  /*141b0*/  FADD.FTZ R8, R38, R11 ;  /* 0x0000000b26087221 */ /* 0x002fe20000010000 */
[----:B------:R-:W-:-:S03]  /*141c0*/  FADD.FTZ R52, R52, R45 ;  /* 0x0000002d34347221 */ /* 0x000fc60000010000 */
[----:B------:R-:W-:Y:S01]  /*141d0*/  FADD.FTZ R8, R43, R8 ;  /* 0x000000082b087221 */ /* 0x000fe20000010000 */
[----:B------:R-:W-:Y:S01]  /*141e0*/  FADD.FTZ R11, R37, R52 ;  /* 0x00000034250b7221 */ /* 0x000fe20000010000 */
[----:B--2---:R-:W-:Y:S03]  /*141f0*/  HMMA.16816.F32.BF16 R72, R4, R16, R72 ;  /* 0x000000100448723c */ /* 0x004fe60000041848 */
        /* <DEDUP_REMOVED lines=13> */
[----:B------:R-:W-:Y:S03]  /*142d0*/  HMMA.16816.F32.BF16 R108, R4, R34, R108 ;  /* 0x00000022046c723c */ /* 0x000fe6000004186c */
[----:B------:R-:W-:-:S05]  /*142e0*/  FADD.FTZ R167, R15, R48 ;  /* 0x000000300fa77221 */ /* 0x000fca0000010000 */
[C---:B------:R-:W-:Y:S08]  /*142f0*/  HMMA.16816.F32.BF16 R104, R4.reuse, R28, R104 ;  /* 0x0000001c0468723c */ /* 0x040ff00000041868 */
[C---:B------:R-:W-:Y:S08]  /*14300*/  HMMA.16816.F32.BF16 R100, R4.reuse, R30, R100 ;  /* 0x0000001e0464723c */ /* 0x040ff00000041864 */
[C---:B------:R-:W-:Y:S08]  /*14310*/  HMMA.16816.F32.BF16 R84, R4.reuse, R26, R84 ;  /* 0x0000001a0454723c */ /* 0x040ff00000041854 */
[C---:B------:R-:W-:Y:S08]  /*14320*/  HMMA.16816.F32.BF16 R80, R4.reuse, R20, R80 ;  /* 0x000000140450723c */ /* 0x040ff00000041850 */
        /* <DEDUP_REMOVED lines=73> */
.L_x_6077:
        /* <DEDUP_REMOVED lines=8> */
.L_x_6078:
[----:B------:R-:W-:Y:S05]  /*14840*/  BSYNC.RECONVERGENT B0 ;  /* 0x0000000000007941 */ /* 0x000fea0003800200 */
.L_x_6076:
        /* <DEDUP_REMOVED lines=17> */
[C---:B------:R-:W-:Y:S02]  /*14960*/  IMAD.X R9, R4.reuse, 0x1, R7, P5 ;  /* 0x0000000104097824 */ /* 0x040fe400028e0607 */
        /* <DEDUP_REMOVED lines=61> */
[----:B------:R-:W-:Y:S04]  /*14d40*/  LDSM.16.M88.4 R128, [R53] ;  /* 0x000000003580783b */ /* 0x000fe80000000200 */
[----:B------:R-:W4:Y:S04]  /*14d50*/  LDSM.16.M88.4 R12, [R52+0x3c00] ;  /* 0x003c0000340c783b */ /* 0x000f280000000200 */
[----:B------:R-:W5:Y:S04]  /*14d60*/  LDSM.16.M88.4 R32, [R52+0x3000] ;  /* 0x003000003420783b */ /* 0x000f680000000200 */
[----:B------:R-:W5:Y:S04]  /*14d70*/  LDSM.16.M88.4 R56, [R118+0x3400] ;  /* 0x003400007638783b */ /* 0x000f680000000200 */
[----:B------:R-:W5:Y:S04]  /*14d80*/  LDSM.16.M88.4 R28, [R118+0x4000] ;  /* 0x00400000761c783b */ /* 0x000f680000000200 */
[----:B------:R-:W5:Y:S04]  /*14d90*/  LDSM.16.M88.4 R44, [R118+0x3800] ;  /* 0x00380000762c783b */ /* 0x000f680000000200 */
[----:B--2---:R-:W2:Y:S04]  /*14da0*/  LDSM.16.M88.4 R8, [R52+0x3400] ;  /* 0x003400003408783b */ /* 0x004ea80000000200 */
[----:B------:R-:W2:Y:S01]  /*14db0*/  LDSM.16.M88.4 R16, [R52+0x4000] ;  /* 0x004000003410783b */ /* 0x000ea20000000200 */
[C---:B-1----:R-:W-:Y:S03]  /*14dc0*/  HMMA.16816.F32.BF16 R40, R4.reuse, R36, RZ ;  /* 0x000000240428723c */ /* 0x042fe600000418ff */
[----:B------:R-:W-:Y:S04]  /*14dd0*/  LDSM.16.M88.4 R24, [R52+0x3800] ;  /* 0x003800003418783b */ /* 0x000fe80000000200 */
[----:B------:R-:W-:Y:S01]  /*14de0*/  LDSM.16.M88.4 R20, [R118+0x4400] ;  /* 0x004400007614783b */ /* 0x000fe20000000200 */
[C---:B------:R-:W-:Y:S03]  /*14df0*/  HMMA.16816.F32.BF16 R36, R4.reuse, R38, RZ ;  /* 0x000000260424723c */ /* 0x040fe600000418ff */
[----:B------:R-:W-:Y:S04]  /*14e00*/  LDSM.16.M88.4 R172, [R52+0x4800] ;  /* 0x0048000034ac783b */ /* 0x000fe80000000200 */
[----:B------:R-:W-:Y:S01]  /*14e10*/  LDSM.16.M88.4 R176, [R118+0x4c00] ;  /* 0x004c000076b0783b */ /* 0x000fe20000000200 */
[C---:B---3--:R-:W-:Y:S03]  /*14e20*/  HMMA.16816.F32.BF16 R124, R4.reuse, R120, RZ ;  /* 0x00000078047c723c */ /* 0x048fe600000418ff */
[----:B------:R-:W0:Y:S05]  /*14e30*/  LDGDEPBAR ;  /* 0x00000000000079af */ /* 0x000e2a0000000000 */
[----:B------:R-:W-:Y:S08]  /*14e40*/  HMMA.16816.F32.BF16 R120, R4, R122, RZ ;  /* 0x0000007a0478723c */ /* 0x000ff000000418ff */
[C---:B----4-:R-:W-:Y:S08]  /*14e50*/  HMMA.16816.F32.BF16 R40, R128.reuse, R12, R40 ;  /* 0x0000000c8028723c */ /* 0x050ff00000041828 */
[C---:B------:R-:W-:Y:S01]  /*14e60*/  HMMA.16816.F32.BF16 R36, R128.reuse, R14, R36 ;  /* 0x0000000e8024723c */ /* 0x040fe20000041824 */
[----:B------:R-:W1:Y:S07]  /*14e70*/  LDSM.16.M88.4 R12, [R118+0x4800] ;  /* 0x00480000760c783b */ /* 0x000e6e0000000200 */
[C---:B-----5:R-:W-:Y:S08]  /*14e80*/  HMMA.16816.F32.BF16 R124, R128.reuse, R32, R124 ;  /* 0x00000020807c723c */ /* 0x060ff0000004187c */
[----:B------:R-:W-:Y:S08]  /*14e90*/  HMMA.16816.F32.BF16 R120, R128, R34, R120 ;  /* 0x000000228078723c */ /* 0x000ff00000041878 */
[C---:B------:R-:W-:Y:S08]  /*14ea0*/  HMMA.16816.F32.BF16 R64, R4.reuse, R56, RZ ;  /* 0x000000380440723c */ /* 0x040ff000000418ff */
[C---:B------:R-:W-:Y:S08]  /*14eb0*/  HMMA.16816.F32.BF16 R32, R4.reuse, R28, RZ ;  /* 0x0000001c0420723c */ /* 0x040ff000000418ff */
[C---:B------:R-:W-:Y:S08]  /*14ec0*/  HMMA.16816.F32.BF16 R56, R4.reuse, R58, RZ ;  /* 0x0000003a0438723c */ /* 0x040ff000000418ff */
[C---:B------:R-:W-:Y:S08]  /*14ed0*/  HMMA.16816.F32.BF16 R28, R4.reuse, R30, RZ ;  /* 0x0000001e041c723c */ /* 0x040ff000000418ff */
[C---:B------:R-:W-:Y:S08]  /*14ee0*/  HMMA.16816.F32.BF16 R48, R4.reuse, R44, RZ ;  /* 0x0000002c0430723c */ /* 0x040ff000000418ff */
[----:B------:R-:W-:Y:S08]  /*14ef0*/  HMMA.16816.F32.BF16 R44, R4, R46, RZ ;  /* 0x0000002e042c723c */ /* 0x000ff000000418ff */
[C---:B--2---:R-:W-:Y:S08]  /*14f00*/  HMMA.16816.F32.BF16 R64, R128.reuse, R8, R64 ;  /* 0x000000088040723c */ /* 0x044ff00000041840 */
[C---:B------:R-:W-:Y:S01]  /*14f10*/  HMMA.16816.F32.BF16 R56, R128.reuse, R10, R56 ;  /* 0x0000000a8038723c */ /* 0x040fe20000041838 */
[----:B------:R-:W2:Y:S07]  /*14f20*/  LDSM.16.M88.4 R8, [R52+0x4400] ;  /* 0x004400003408783b */ /* 0x000eae0000000200 */
[C---:B------:R-:W-:Y:S08]  /*14f30*/  HMMA.16816.F32.BF16 R32, R128.reuse, R16, R32 ;  /* 0x000000108020723c */ /* 0x040ff00000041820 */
[----:B------:R-:W-:Y:S08]  /*14f40*/  HMMA.16816.F32.BF16 R28, R128, R18, R28 ;  /* 0x00000012801c723c */ /* 0x000ff0000004181c */
[C---:B-1----:R-:W-:Y:S08]  /*14f50*/  HMMA.16816.F32.BF16 R16, R4.reuse, R12, RZ ;  /* 0x0000000c0410723c */ /* 0x042ff000000418ff */
[----:B------:R-:W-:Y:S08]  /*14f60*/  HMMA.16816.F32.BF16 R12, R4, R14, RZ ;  /* 0x0000000e040c723c */ /* 0x000ff000000418ff */
[C---:B------:R-:W-:Y:S08]  /*14f70*/  HMMA.16816.F32.BF16 R48, R128.reuse, R24, R48 ;  /* 0x000000188030723c */ /* 0x040ff00000041830 */
[----:B------:R-:W-:Y:S08]  /*14f80*/  HMMA.16816.F32.BF16 R44, R128, R26, R44 ;  /* 0x0000001a802c723c */ /* 0x000ff0000004182c */
[C---:B------:R-:W-:Y:S08]  /*14f90*/  HMMA.16816.F32.BF16 R24, R4.reuse, R20, RZ ;  /* 0x000000140418723c */ /* 0x040ff000000418ff */
[----:B------:R-:W-:Y:S08]  /*14fa0*/  HMMA.16816.F32.BF16 R20, R4, R22, RZ ;  /* 0x000000160414723c */ /* 0x000ff000000418ff */
[C---:B------:R-:W-:Y:S08]  /*14fb0*/  HMMA.16816.F32.BF16 R16, R128.reuse, R172, R16 ;  /* 0x000000ac8010723c */ /* 0x040ff00000041810 */
[C---:B------:R-:W-:Y:S01]  /*14fc0*/  HMMA.16816.F32.BF16 R12, R128.reuse, R174, R12 ;  /* 0x000000ae800c723c */ /* 0x040fe2000004180c */
[----:B------:R-:W1:Y:S07]  /*14fd0*/  LDSM.16.M88.4 R172, [R52+0x4c00] ;  /* 0x004c000034ac783b */ /* 0x000e6e0000000200 */
[C---:B--2---:R-:W-:Y:S08]  /*14fe0*/  HMMA.16816.F32.BF16 R24, R128.reuse, R8, R24 ;  /* 0x000000088018723c */ /* 0x044ff00000041818 */
[----:B------:R-:W-:Y:S08]  /*14ff0*/  HMMA.16816.F32.BF16 R20, R128, R10, R20 ;  /* 0x0000000a8014723c */ /* 0x000ff00000041814 */
[C---:B------:R-:W-:Y:S08]  /*15000*/  HMMA.16816.F32.BF16 R8, R4.reuse, R176, RZ ;  /* 0x000000b00408723c */ /* 0x040ff000000418ff */
[----:B------:R-:W-:Y:S01]  /*15010*/  HMMA.16816.F32.BF16 R4, R4, R178, RZ ;  /* 0x000000b20404723c */ /* 0x000fe200000418ff */
[----:B------:R-:W-:Y:S11]  /*15020*/  LDSM.16.M88.4 R176, [R118+0x8800] ;  /* 0x0088000076b0783b */ /* 0x000ff60000000200 */
        /* <DEDUP_REMOVED lines=55> */
[C---:B--2---:R-:W-:Y:S08]  /*153a0*/  HMMA.16816.F32.BF16 R124, R128.reuse, R172, R124 ;  /* 0x000000ac807c723c */ /* 0x044ff0000004187c */
[C---:B------:R-:W-:Y:S01]  /*153b0*/  HMMA.16816.F32.BF16 R120, R128.reuse, R174, R120 ;  /* 0x000000ae8078723c */ /* 0x040fe20000041878 */
[----:B------:R-:W1:Y:S07]  /*153c0*/  LDSM.16.M88.4 R172, [R118+0x7400] ;  /* 0x0074000076ac783b */ /* 0x000e6e0000000200 */
[C---:B------:R-:W-:Y:S01]  /*153d0*/  HMMA.16816.F32.BF16 R12, R128.reuse, R178, R12 ;  /* 0x000000b2800c723c */ /* 0x040fe2000004180c */
[----:B------:R2:W-:Y:S02]  /*153e0*/  LDSM.16.M88.4 R176, [R53+0x2000] ;  /* 0x0020000035b0783b */ /* 0x0005e40000000200 */
[----:B--2---:R-:W2:Y:S05]  /*153f0*/  S2R R53, SR_TID.X ;  /* 0x0000000000357919 */ /* 0x004eaa0000002100 */
        /* <DEDUP_REMOVED lines=18> */
[----:B------:R-:W3:Y:S03]  /*15520*/  LDSM.16.M88.4 R172, [R52+0x7000] ;  /* 0x0070000034ac783b */ /* 0x000ee60000000200 */
        /* <DEDUP_REMOVED lines=16> */
[----:B------:R-:W-:Y:S01]  /*15630*/  HMMA.16816.F32.BF16 R28, R176, R174, R28 ;  /* 0x000000aeb01c723c */ /* 0x000fe2000004181c */
[----:B------:R3:W4:Y:S01]  /*15640*/  LDSM.16.M88.4 R172, [R52+0x8800] ;  /* 0x0088000034ac783b */ /* 0x0007220000000200 */
[----:B------:R-:W-:-:S06]  /*15650*/  DEPBAR.LE SB0, 0x0 ;  /* 0x000080000000791a */ /* 0x000fcc0000000000 */
[C---:B-1----:R-:W-:Y:S05]  /*15660*/  HMMA.16816.F32.BF16 R8, R176.reuse, R128, R8 ;  /* 0x00000080b008723c */ /* 0x042fea0000041808 */
[----:B--2---:R-:W-:Y:S01]  /*15670*/  SHF.R.U32.HI R128, RZ, 0x2, R53 ;  /* 0x00000002ff807819 */ /* 0x004fe20000011635 */
[----:B------:R-:W-:Y:S01]  /*15680*/  IMAD.SHL.U32 R129, R53, 0x2, RZ ;  /* 0x0000000235817824 */ /* 0x000fe200078e00ff */
[----:B------:R-:W-:Y:S02]  /*15690*/  LOP3.LUT R53, R133, 0x1f0, RZ, 0xc0, !PT ;  /* 0x000001f085357812 */ /* 0x000fe400078ec0ff */
[----:B------:R-:W-:Y:S02]  /*156a0*/  LOP3.LUT R128, R128, 0x7, RZ, 0xc0, !PT ;  /* 0x0000000780807812 */ /* 0x000fe400078ec0ff */
[----:B------:R-:W-:Y:S01]  /*156b0*/  LOP3.LUT R129, R129, 0x6, RZ, 0xc0, !PT ;  /* 0x0000000681817812 */ /* 0x000fe200078ec0ff */
[----:B------:R-:W-:Y:S03]  /*156c0*/  HMMA.16816.F32.BF16 R4, R176, R130, R4 ;  /* 0x00000082b004723c */ /* 0x000fe60000041804 */
[----:B------:R-:W-:Y:S01]  /*156d0*/  LOP3.LUT R62, R128, R53, RZ, 0xfc, !PT ;  /* 0x00000035803e7212 */ /* 0x000fe200078efcff */
[----:B------:R-:W-:-:S04]  /*156e0*/  IMAD R63, R55, 0x80, R129 ;  /* 0x00000080373f7824 */ /* 0x000fc800078e0281 */
[----:B---3--:R-:W-:Y:S02]  /*156f0*/  IMAD.IADD R52, R61, 0x1, R62 ;  /* 0x000000013d347824 */ /* 0x008fe400078e023e */
[----:B------:R-:W-:Y:S01]  /*15700*/  IMAD.IADD R131, R63, 0x1, R148 ;  /* 0x000000013f837824 */ /* 0x000fe200078e0294 */
[----:B----4-:R-:W-:Y:S03]  /*15710*/  HMMA.16816.F32.BF16 R16, R176, R172, R16 ;  /* 0x000000acb010723c */ /* 0x010fe60000041810 */
[C---:B------:R-:W-:Y:S01]  /*15720*/  VIADD R62, R52.reuse, 0x8 ;  /* 0x00000008343e7836 */ /* 0x040fe20000000000 */
[----:B------:R-:W-:-:S04]  /*15730*/  IADD3 R135, PT, PT, R52, 0x100, -R131 ;  /* 0x0000010034877810 */ /* 0x000fc80007ffe883 */
[----:B------:R-:W-:Y:S02]  /*15740*/  IADD3 R119, PT, PT, R62, 0x100, -R131 ;  /* 0x000001003e777810 */ /* 0x000fe40007ffe883 */
[----:B------:R-:W-:Y:S01]  /*15750*/  IABS R135, R135 ;  /* 0x0000008700877213 */ /* 0x000fe20000000000 */
[----:B------:R-:W-:Y:S03]  /*15760*/  HMMA.16816.F32.BF16 R12, R176, R174, R12 ;  /* 0x000000aeb00c723c */ /* 0x000fe6000004180c */
[----:B------:R-:W-:Y:S02]  /*15770*/  IABS R119, R119 ;  /* 0x0000007700777213 */ /* 0x000fe40000000000 */
[----:B------:R-:W-:Y:S02]  /*15780*/  I2FP.F32.S32 R135, R135 ;  /* 0x0000008700877245 */ /* 0x000fe40000201400 */
[----:B------:R-:W-:-:S02]  /*15790*/  I2FP.F32.S32 R119, R119 ;  /* 0x0000007700777245 */ /* 0x000fc40000201400 */
[----:B------:R-:W-:Y:S01]  /*157a0*/  IADD3 R118, PT, PT, R52, 0xff, -R131 ;  /* 0x000000ff34767810 */ /* 0x000fe20007ffe883 */
[C---:B------:R-:W-:Y:S02]  /*157b0*/  FFMA.FTZ R124, -R160.reuse, R135, R124 ;  /* 0x00000087a07c7223 */ /* 0x040fe4000001017c */
[----:B------:R-:W-:Y:S01]  /*157c0*/  FFMA.FTZ R126, -R160, R119, R126 ;  /* 0x00000077a07e7223 */ /* 0x000fe2000001017e */
[----:B------:R-:W-:Y:S01]  /*157d0*/  VIADD R119, R63, 0xffffff00 ;  /* 0xffffff003f777836 */ /* 0x000fe20000000000 */
[----:B------:R-:W-:Y:S01]  /*157e0*/  IABS R118, R118 ;  /* 0x0000007600767213 */ /* 0x000fe20000000000 */
[----:B------:R-:W-:Y:S03]  /*157f0*/  BAR.SYNC.DEFER_BLOCKING 0x0 ;  /* 0x0000000000007b1d */ /* 0x000fe60000010000 */
[----:B------:R-:W-:Y:S02]  /*15800*/  ISETP.GE.AND P4, PT, R119, R159, PT ;  /* 0x0000009f7700720c */ /* 0x000fe40003f86270 */
[----:B------:R-:W-:-:S02]  /*15810*/  I2FP.F32.S32 R118, R118 ;  /* 0x0000007600767245 */ /* 0x000fc40000201400 */
[----:B------:R-:W-:Y:S02]  /*15820*/  ISETP.GE.AND P5, PT, R119, R158, PT ;  /* 0x0000009e7700720c */ /* 0x000fe40003fa6270 */
[----:B------:R-:W-:Y:S01]  /*15830*/  FSEL R235, R124, -INF , P4 ;  /* 0xff8000007ceb7808 */ /* 0x000fe20002000000 */
[----:B------:R-:W-:Y:S01]  /*15840*/  FFMA.FTZ R125, -R160, R118, R125 ;  /* 0x00000076a07d7223 */ /* 0x000fe2000001017d */
[----:B------:R-:W-:Y:S01]  /*15850*/  VIADD R118, R63, 0xffffff01 ;  /* 0xffffff013f767836 */ /* 0x000fe20000000000 */
[----:B------:R-:W-:Y:S02]  /*15860*/  ISETP.GE.AND P4, PT, R119, R156, PT ;  /* 0x0000009c7700720c */ /* 0x000fe40003f86270 */
[----:B------:R-:W-:Y:S02]  /*15870*/  FSEL R235, R235, -INF , !P5 ;  /* 0xff800000ebeb7808 */ /* 0x000fe40006800000 */
[----:B------:R-:W-:Y:S02]  /*15880*/  ISETP.GE.AND P5, PT, R119, R157, PT ;  /* 0x0000009d7700720c */ /* 0x000fe40003fa6270 */
[----:B------:R-:W-:-:S02]  /*15890*/  IADD3 R124, PT, PT, R52, 0xf8, -R131 ;  /* 0x000000f8347c7810 */ /* 0x000fc40007ffe883 */
[----:B------:R-:W-:Y:S02]  /*158a0*/  FSEL R126, R126, -INF , P5 ;  /* 0xff8000007e7e7808 */ /* 0x000fe40002800000 */
[----:B------:R-:W-:Y:S02]  /*158b0*/  ISETP.GE.AND P5, PT, R118, R159, PT ;  /* 0x0000009f7600720c */ /* 0x000fe40003fa6270 */
[----:B------:R-:W-:Y:S02]  /*158c0*/  FSEL R217, R126, -INF , !P4 ;  /* 0xff8000007ed97808 */ /* 0x000fe40006000000 */
[----:B------:R-:W-:Y:S02]  /*158d0*/  ISETP.GE.AND P4, PT, R118, R158, PT ;  /* 0x0000009e7600720c */ /* 0x000fe40003f86270 */
[----:B------:R-:W-:Y:S02]  /*158e0*/  FSEL R125, R125, -INF , P5 ;  /* 0xff8000007d7d7808 */ /* 0x000fe40002800000 */
[----:B------:R-:W-:-:S02]  /*158f0*/  IADD3 R119, PT, PT, R62, 0xff, -R131 ;  /* 0x000000ff3e777810 */ /* 0x000fc40007ffe883 */
[----:B------:R-:W-:Y:S02]  /*15900*/  FSEL R199, R125, -INF , !P4 ;  /* 0xff8000007dc77808 */ /* 0x000fe40006000000 */
[----:B------:R-:W-:Y:S02]  /*15910*/  IABS R124, R124 ;  /* 0x0000007c007c7213 */ /* 0x000fe40000000000 */
[C---:B------:R-:W-:Y:S02]  /*15920*/  ISETP.GE.AND P5, PT, R118.reuse, R156, PT ;  /* 0x0000009c7600720c */ /* 0x040fe40003fa6270 */
[----:B------:R-:W-:Y:S02]  /*15930*/  ISETP.GE.AND P4, PT, R118, R157, PT ;  /* 0x0000009d7600720c */ /* 0x000fe40003f86270 */
[----:B------:R-:W-:Y:S02]  /*15940*/  IABS R119, R119 ;  /* 0x0000007700777213 */ /* 0x000fe40000000000 */
[----:B------:R-:W-:-:S02]  /*15950*/  IADD3 R118, PT, PT, R62, 0xf8, -R131 ;  /* 0x000000f83e767810 */ /* 0x000fc40007ffe883 */
[----:B------:R-:W-:Y:S02]  /*15960*/  I2FP.F32.S32 R125, R124 ;  /* 0x0000007c007d7245 */ /* 0x000fe40000201400 */
[----:B------:R-:W-:Y:S02]  /*15970*/  I2FP.F32.S32 R124, R119 ;  /* 0x00000077007c7245 */ /* 0x000fe40000201400 */
[----:B------:R-:W-:Y:S01]  /*15980*/  IABS R118, R118 ;  /* 0x0000007600767213 */ /* 0x000fe20000000000 */
[C---:B------:R-:W-:Y:S02]  /*15990*/  FFMA.FTZ R120, -R160.reuse, R125, R120 ;  /* 0x0000007da0787223 */ /* 0x040fe40000010178 */
[----:B------:R-:W-:Y:S01]  /*159a0*/  FFMA.FTZ R124, -R160, R124, R127 ;  /* 0x0000007ca07c7223 */ /* 0x000fe2000001017f */
[----:B------:R-:W-:Y:S01]  /*159b0*/  I2FP.F32.S32 R119, R118 ;  /* 0x0000007600777245 */ /* 0x000fe20000201400 */
[----:B------:R-:W-:-:S03]  /*159c0*/  VIADD R118, R63, 0xffffff08 ;  /* 0xffffff083f767836 */ /* 0x000fc60000000000 */
[----:B------:R-:W-:Y:S01]  /*159d0*/  FSEL R124, R124, -INF , P4 ;  /* 0xff8000007c7c7808 */ /* 0x000fe20002000000 */
[----:B------:R-:W-:Y:S01]  /*159e0*/  FFMA.FTZ R119, -R160, R119, R122 ;  /* 0x00000077a0777223 */ /* 0x000fe2000001017a */
[----:B------:R-:W-:Y:S02]  /*159f0*/  ISETP.GE.AND P4, PT, R118, R159, PT ;  /* 0x0000009f7600720c */ /* 0x000fe40003f86270 */
[----:B------:R-:W-:Y:S02]  /*15a00*/  IADD3 R122, PT, PT, R52, 0xf7, -R131 ;  /* 0x000000f7347a7810 */ /* 0x000fe40007ffe883 */
[----:B------:R-:W-:Y:S02]  /*15a10*/  FSEL R243, R124, -INF , !P5 ;  /* 0xff8000007cf37808 */ /* 0x000fe40006800000 */
[----:B------:R-:W-:Y:S02]  /*15a20*/  ISETP.GE.AND P5, PT, R118, R158, PT ;  /* 0x0000009e7600720c */ /* 0x000fe40003fa6270 */
[----:B------:R-:W-:-:S02]  /*15a30*/  FSEL R120, R120, -INF , P4 ;  /* 0xff80000078787808 */ /* 0x000fc40002000000 */
[----:B------:R-:W-:Y:S02]  /*15a40*/  IABS R122, R122 ;  /* 0x0000007a007a7213 */ /* 0x000fe40000000000 */
[----:B------:R-:W-:Y:S02]  /*15a50*/  FSEL R239, R120, -INF , !P5 ;  /* 0xff80000078ef7808 */ /* 0x000fe40006800000 */
[----:B------:R-:W-:Y:S02]  /*15a60*/  I2FP.F32.S32 R122, R122 ;  /* 0x0000007a007a7245 */ /* 0x000fe40000201400 */
[C---:B------:R-:W-:Y:S02]  /*15a70*/  ISETP.GE.AND P4, PT, R118.reuse, R156, PT ;  /* 0x0000009c7600720c */ /* 0x040fe40003f86270 */
[----:B------:R-:W-:Y:S01]  /*15a80*/  ISETP.GE.AND P5, PT, R118, R157, PT ;  /* 0x0000009d7600720c */ /* 0x000fe20003fa6270 */
[----:B------:R-:W-:Y:S02]  /*15a90*/  VIADD R118, R63, 0xffffff09 ;  /* 0xffffff093f767836 */ /* 0x000fe40000000000 */
[----:B------:R-:W-:Y:S01]  /*15aa0*/  FFMA.FTZ R121, -R160, R122, R121 ;  /* 0x0000007aa0797223 */ /* 0x000fe20000010179 */
[----:B------:R-:W-:-:S02]  /*15ab0*/  IADD3 R120, PT, PT, R52, 0xf0, -R131 ;  /* 0x000000f034787810 */ /* 0x000fc40007ffe883 */
[----:B------:R-:W-:Y:S02]  /*15ac0*/  FSEL R119, R119, -INF , P5 ;  /* 0xff80000077777808 */ /* 0x000fe40002800000 */
[C---:B------:R-:W-:Y:S02]  /*15ad0*/  ISETP.GE.AND P5, PT, R118.reuse, R159, PT ;  /* 0x0000009f7600720c */ /* 0x040fe40003fa6270 */
        /* <DEDUP_REMOVED lines=19> */
[----:B------:R-:W-:Y:S02]  /*15c10*/  IADD3 R119, PT, PT, R52, 0xef, -R131 ;  /* 0x000000ef34777810 */ /* 0x000fe40007ffe883 */
[----:B------:R-:W-:Y:S02]  /*15c20*/  ISETP.GE.AND P4, PT, R118, R159, PT ;  /* 0x0000009f7600720c */ /* 0x000fe40003f86270 */
[----:B------:R-:W-:Y:S02]  /*15c30*/  FSEL R233, R120, -INF , !P5 ;  /* 0xff80000078e97808 */ /* 0x000fe40006800000 */
[----:B------:R-:W-:Y:S02]  /*15c40*/  IABS R119, R119 ;  /* 0x0000007700777213 */ /* 0x000fe40000000000 */
[----:B------:R-:W-:-:S02]  /*15c50*/  ISETP.GE.AND P5, PT, R118, R158, PT ;  /* 0x0000009e7600720c */ /* 0x000fc40003fa6270 */
[----:B------:R-:W-:Y:S02]  /*15c60*/  FSEL R64, R64, -INF , P4 ;  /* 0xff80000040407808 */ /* 0x000fe40002000000 */
[----:B------:R-:W-:Y:S02]  /*15c70*/  I2FP.F32.S32 R119, R119 ;  /* 0x0000007700777245 */ /* 0x000fe40000201400 */
[----:B------:R-:W-:Y:S01]  /*15c80*/  FSEL R221, R64, -INF , !P5 ;  /* 0xff80000040dd7808 */ /* 0x000fe20006800000 */
[----:B------:R-:W-:Y:S01]  /*15c90*/  VIADD R64, R63, 0xffffff11 ;  /* 0xffffff113f407836 */ /* 0x000fe20000000000 */
[----:B------:R-:W-:Y:S01]  /*15ca0*/  ISETP.GE.AND P5, PT, R118, R157, PT ;  /* 0x0000009d7600720c */ /* 0x000fe20003fa6270 */
[----:B------:R-:W-:Y:S01]  /*15cb0*/  FFMA.FTZ R65, -R160, R119, R65 ;  /* 0x00000077a0417223 */ /* 0x000fe20000010141 */
[----:B------:R-:W-:Y:S02]  /*15cc0*/  ISETP.GE.AND P4, PT, R118, R156, PT ;  /* 0x0000009c7600720c */ /* 0x000fe40003f86270 */
[----:B------:R-:W-:-:S02]  /*15cd0*/  FSEL R66, R66, -INF , P5 ;  /* 0xff80000042427808 */ /* 0x000fc40002800000 */
[----:B------:R-:W-:Y:S02]  /*15ce0*/  ISETP.GE.AND P5, PT, R64, R159, PT ;  /* 0x0000009f4000720c */ /* 0x000fe40003fa6270 */
[----:B------:R-:W-:Y:S02]  /*15cf0*/  FSEL R225, R66, -INF , !P4 ;  /* 0xff80000042e17808 */ /* 0x000fe40006000000 */
[----:B------:R-:W-:Y:S02]  /*15d00*/  ISETP.GE.AND P4, PT, R64, R158, PT ;  /* 0x0000009e4000720c */ /* 0x000fe40003f86270 */
[----:B------:R-:W-:Y:S02]  /*15d10*/  FSEL R65, R65, -INF , P5 ;  /* 0xff80000041417808 */ /* 0x000fe40002800000 */
[----:B------:R-:W-:Y:S02]  /*15d20*/  IADD3 R66, PT, PT, R62, 0xef, -R131 ;  /* 0x000000ef3e427810 */ /* 0x000fe40007ffe883 */
[----:B------:R-:W-:-:S02]  /*15d30*/  FSEL R65, R65, -INF , !P4 ;  /* 0xff80000041417808 */ /* 0x000fc40006000000 */
[C---:B------:R-:W-:Y:S02]  /*15d40*/  ISETP.GE.AND P5, PT, R64.reuse, R156, PT ;  /* 0x0000009c4000720c */ /* 0x040fe40003fa6270 */
[----:B------:R-:W-:Y:S02]  /*15d50*/  ISETP.GE.AND P4, PT, R64, R157, PT ;  /* 0x0000009d4000720c */ /* 0x000fe40003f86270 */
[----:B------:R-:W-:Y:S02]  /*15d60*/  IABS R66, R66 ;  /* 0x0000004200427213 */ /* 0x000fe40000000000 */
[--C-:B------:R-:W-:Y:S02]  /*15d70*/  IADD3 R118, PT, PT, R52, 0xe8, -R131.reuse ;  /* 0x000000e834767810 */ /* 0x100fe40007ffe883 */
[----:B------:R-:W-:Y:S02]  /*15d80*/  IADD3 R64, PT, PT, R62, 0xe8, -R131 ;  /* 0x000000e83e407810 */ /* 0x000fe40007ffe883 */
[----:B------:R-:W-:-:S02]  /*15d90*/  I2FP.F32.S32 R66, R66 ;  /* 0x0000004200427245 */ /* 0x000fc40000201400 */
[----:B------:R-:W-:Y:S02]  /*15da0*/  IABS R118, R118 ;  /* 0x0000007600767213 */ /* 0x000fe40000000000 */
[----:B------:R-:W-:Y:S01]  /*15db0*/  IABS R64, R64 ;  /* 0x0000004000407213 */ /* 0x000fe20000000000 */
[----:B------:R-:W-:Y:S01]  /*15dc0*/  FFMA.FTZ R66, -R160, R66, R67 ;  /* 0x00000042a0427223 */ /* 0x000fe20000010143 */
[----:B------:R-:W-:Y:S02]  /*15dd0*/  I2FP.F32.S32 R119, R118 ;  /* 0x0000007600777245 */ /* 0x000fe40000201400 */
[----:B------:R-:W-:Y:S01]  /*15de0*/  I2FP.F32.S32 R121, R64 ;  /* 0x0000004000797245 */ /* 0x000fe20000201400 */
[----:B------:R-:W-:Y:S01]  /*15df0*/  VIADD R64, R63, 0xffffff18 ;  /* 0xffffff183f407836 */ /* 0x000fe20000000000 */
[----:B------:R-:W-:Y:S01]  /*15e00*/  IADD3 R67, PT, PT, R52, 0xe7, -R131 ;  /* 0x000000e734437810 */ /* 0x000fe20007ffe883 */
[----:B------:R-:W-:Y:S01]  /*15e10*/  FFMA.FTZ R56, -R160, R119, R56 ;  /* 0x00000077a0387223 */ /* 0x000fe20000010138 */
[----:B------:R-:W-:Y:S01]  /*15e20*/  FSEL R66, R66, -INF , P4 ;  /* 0xff80000042427808 */ /* 0x000fe20002000000 */
[----:B------:R-:W-:Y:S01]  /*15e30*/  FFMA.FTZ R58, -R160, R121, R58 ;  /* 0x00000079a03a7223 */ /* 0x000fe2000001013a */
[----:B------:R-:W-:-:S02]  /*15e40*/  ISETP.GE.AND P4, PT, R64, R159, PT ;  /* 0x0000009f4000720c */ /* 0x000fc40003f86270 */
[----:B------:R-:W-:Y:S02]  /*15e50*/  IABS R67, R67 ;  /* 0x0000004300437213 */ /* 0x000fe40000000000 */
[----:B------:R-:W-:Y:S02]  /*15e60*/  FSEL R229, R66, -INF , !P5 ;  /* 0xff80000042e57808 */ /* 0x000fe40006800000 */
[----:B------:R-:W-:Y:S02]  /*15e70*/  FSEL R66, R56, -INF , P4 ;  /* 0xff80000038427808 */ /* 0x000fe40002000000 */
[----:B------:R-:W-:Y:S02]  /*15e80*/  I2FP.F32.S32 R56, R67 ;  /* 0x0000004300387245 */ /* 0x000fe40000201400 */
[C---:B------:R-:W-:Y:S02]  /*15e90*/  ISETP.GE.AND P5, PT, R64.reuse, R158, PT ;  /* 0x0000009e4000720c */ /* 0x040fe40003fa6270 */
[----:B------:R-:W-:Y:S01]  /*15ea0*/  ISETP.GE.AND P4, PT, R64, R156, PT ;  /* 0x0000009c4000720c */ /* 0x000fe20003f86270 */
[----:B------:R-:W-:Y:S01]  /*15eb0*/  FFMA.FTZ R57, -R160, R56, R57 ;  /* 0x00000038a0397223 */ /* 0x000fe20000010139 */
[----:B------:R-:W-:Y:S01]  /*15ec0*/  FSEL R67, R66, -INF , !P5 ;  /* 0xff80000042437808 */ /* 0x000fe20006800000 */
[----:B------:R-:W-:Y:S01]  /*15ed0*/  VIADD R56, R63, 0xffffff19 ;  /* 0xffffff193f387836 */ /* 0x000fe20000000000 */
[----:B------:R-:W-:-:S04]  /*15ee0*/  ISETP.GE.AND P5, PT, R64, R157, PT ;  /* 0x0000009d4000720c */ /* 0x000fc80003fa6270 */
[----:B------:R-:W-:Y:S02]  /*15ef0*/  FSEL R58, R58, -INF , P5 ;  /* 0xff8000003a3a7808 */ /* 0x000fe40002800000 */
[----:B------:R-:W-:Y:S02]  /*15f00*/  ISETP.GE.AND P5, PT, R56, R159, PT ;  /* 0x0000009f3800720c */ /* 0x000fe40003fa6270 */
[----:B------:R-:W-:Y:S02]  /*15f10*/  FSEL R227, R58, -INF , !P4 ;  /* 0xff8000003ae37808 */ /* 0x000fe40006000000 */
[----:B------:R-:W-:Y:S02]  /*15f20*/  ISETP.GE.AND P4, PT, R56, R158, PT ;  /* 0x0000009e3800720c */ /* 0x000fe40003f86270 */
[----:B------:R-:W-:Y:S02]  /*15f30*/  FSEL R57, R57, -INF , P5 ;  /* 0xff80000039397808 */ /* 0x000fe40002800000 */
[----:B------:R-:W-:-:S02]  /*15f40*/  IADD3 R58, PT, PT, R52, 0xe0, -R131 ;  /* 0x000000e0343a7810 */ /* 0x000fc40007ffe883 */
[----:B------:R-:W-:Y:S02]  /*15f50*/  FSEL R223, R57, -INF , !P4 ;  /* 0xff80000039df7808 */ /* 0x000fe40006000000 */
[----:B------:R-:W-:Y:S02]  /*15f60*/  IADD3 R57, PT, PT, R62, 0xe7, -R131 ;  /* 0x000000e73e397810 */ /* 0x000fe40007ffe883 */
[----:B------:R-:W-:Y:S02]  /*15f70*/  IABS R58, R58 ;  /* 0x0000003a003a7213 */ /* 0x000fe40000000000 */
[C---:B------:R-:W-:Y:S02]  /*15f80*/  ISETP.GE.AND P5, PT, R56.reuse, R156, PT ;  /* 0x0000009c3800720c */ /* 0x040fe40003fa6270 */
[----:B------:R-:W-:Y:S02]  /*15f90*/  ISETP.GE.AND P4, PT, R56, R157, PT ;  /* 0x0000009d3800720c */ /* 0x000fe40003f86270 */
[----:B------:R-:W-:-:S02]  /*15fa0*/  IABS R57, R57 ;  /* 0x0000003900397213 */ /* 0x000fc40000000000 */
[----:B------:R-:W-:Y:S02]  /*15fb0*/  IADD3 R56, PT, PT, R62, 0xe0, -R131 ;  /* 0x000000e03e387810 */ /* 0x000fe40007ffe883 */
        /* <DEDUP_REMOVED lines=28> */
[--C-:B------:R-:W-:Y:S02]  /*16180*/  IADD3 R49, PT, PT, R62, 0xdf, -R131.reuse ;  /* 0x000000df3e317810 */ /* 0x100fe40007ffe883 */
        /* <DEDUP_REMOVED lines=342> */
[----:B------:R-:W-:Y:S02]  /*176f0*/  IADD3 R8, PT, PT, R52, 0x88, -R131 ;  /* 0x0000008834087810 */ /* 0x000fe40007ffe883 */
[----:B------:R-:W-:Y:S02]  /*17700*/  I2FP.F32.S32 R10, R10 ;  /* 0x0000000a000a7245 */ /* 0x000fe40000201400 */
[----:B------:R-:W-:-:S02]  /*17710*/  IABS R8, R8 ;  /* 0x0000000800087213 */ /* 0x000fc40000000000 */
[----:B------:R-:W-:Y:S01]  /*17720*/  IADD3 R9, PT, PT, R62, 0x88, -R131 ;  /* 0x000000883e097810 */ /* 0x000fe20007ffe883 */
[----:B------:R-:W-:Y:S01]  /*17730*/  FFMA.FTZ R10, -R160, R10, R11 ;  /* 0x0000000aa00a7223 */ /* 0x000fe2000001010b */
[----:B------:R-:W-:Y:S01]  /*17740*/  I2FP.F32.S32 R13, R8 ;  /* 0x00000008000d7245 */ /* 0x000fe20000201400 */
[C---:B------:R-:W-:Y:S01]  /*17750*/  VIADD R8, R63.reuse, 0xffffff78 ;  /* 0xffffff783f087836 */ /* 0x040fe20000000000 */
[----:B------:R-:W-:Y:S01]  /*17760*/  IABS R9, R9 ;  /* 0x0000000900097213 */ /* 0x000fe20000000000 */
[----:B------:R-:W-:Y:S01]  /*17770*/  VIADD R63, R63, 0xffffff79 ;  /* 0xffffff793f3f7836 */ /* 0x000fe20000000000 */
[----:B------:R-:W-:Y:S01]  /*17780*/  FSEL R10, R10, -INF , P4 ;  /* 0xff8000000a0a7808 */ /* 0x000fe20002000000 */
[----:B------:R-:W-:Y:S01]  /*17790*/  FFMA.FTZ R4, -R160, R13, R4 ;  /* 0x0000000da0047223 */ /* 0x000fe20000010104 */
[----:B------:R-:W-:Y:S02]  /*177a0*/  IADD3 R52, PT, PT, R52, 0x87, -R131 ;  /* 0x0000008734347810 */ /* 0x000fe40007ffe883 */
        /* <DEDUP_REMOVED lines=8> */
[----:B------:R-:W-:Y:S02]  /*17830*/  FSEL R130, R4, -INF , !P5 ;  /* 0xff80000004827808 */ /* 0x000fe40006800000 */
[----:B------:R-:W-:Y:S01]  /*17840*/  ISETP.GE.AND P5, PT, R8, R157, PT ;  /* 0x0000009d0800720c */ /* 0x000fe20003fa6270 */
[----:B------:R-:W-:Y:S01]  /*17850*/  FFMA.FTZ R5, -R160, R52, R5 ;  /* 0x00000034a0057223 */ /* 0x000fe20000010105 */
[----:B------:R-:W-:Y:S02]  /*17860*/  IADD3 R62, PT, PT, R62, 0x87, -R131 ;  /* 0x000000873e3e7810 */ /* 0x000fe40007ffe883 */
        /* <DEDUP_REMOVED lines=9> */
[----:B------:R-:W-:-:S02]  /*17900*/  ISETP.GE.AND P5, PT, R63, R156, PT ;  /* 0x0000009c3f00720c */ /* 0x000fc40003fa6270 */
[----:B------:R-:W-:Y:S02]  /*17910*/  FSEL R131, R5, -INF , !P4 ;  /* 0xff80000005837808 */ /* 0x000fe40006000000 */
[----:B------:R-:W-:Y:S01]  /*17920*/  ISETP.GE.AND P4, PT, R63, R157, PT ;  /* 0x0000009d3f00720c */ /* 0x000fe20003f86270 */
[----:B------:R-:W-:-:S03]  /*17930*/  VIADD R63, R55, 0xfffffffe ;  /* 0xfffffffe373f7836 */ /* 0x000fc60000000000 */
[----:B------:R-:W-:Y:S02]  /*17940*/  FSEL R7, R7, -INF , P4 ;  /* 0xff80000007077808 */ /* 0x000fe40002000000 */
[----:B------:R-:W-:Y:S02]  /*17950*/  ISETP.GT.AND P4, PT, R63, R140, PT ;  /* 0x0000008c3f00720c */ /* 0x000fe40003f84270 */
[----:B------:R-:W-:-:S11]  /*17960*/  FSEL R180, R7, -INF , !P5 ;  /* 0xff80000007b47808 */ /* 0x000fd60006800000 */
[----:B------:R-:W-:Y:S05]  /*17970*/  @!P4 BRA `(.L_x_6080) ;  /* 0x000000080050c947 */ /* 0x000fea0003800000 */
[----:B------:R-:W-:Y:S04]  /*17980*/  BSSY.RECONVERGENT B0, `(.L_x_6081) ;  /* 0x0000048000007945 */ /* 0x000fe80003800200 */
[----:B------:R-:W-:Y:S05]  /*17990*/  @!P3 BRA `(.L_x_6082) ;  /* 0x0000000000f8b947 */ /* 0x000fea0003800000 */
[----:B------:R-:W2:Y:S01]  /*179a0*/  LD.E R10, desc[UR4][R116.64+0x170] ;  /* 0x00017004740a7980 */ /* 0x000ea2000c101900 */
[----:B------:R-:W-:Y:S01]  /*179b0*/  VIADD R5, R54, 0xffffff80 ;  /* 0xffffff8036057836 */ /* 0x000fe20000000000 */
[-C--:B--2---:R-:W-:Y:S02]  /*179c0*/  IABS R6, R10.reuse ;  /* 0x0000000a00067213 */ /* 0x084fe40000000000 */
[----:B------:R-:W-:Y:S02]  /*179d0*/  IABS R7, R10 ;  /* 0x0000000a00077213 */ /* 0x000fe40000000000 */
[----:B------:R-:W1:Y:S03]  /*179e0*/  I2F.RP R11, R6 ;  /* 0x00000006000b7306 */ /* 0x000e660000209400 */
[----:B------:R-:W-:-:S05]  /*179f0*/  IMAD.MOV R7, RZ, RZ, -R7 ;  /* 0x000000ffff077224 */ /* 0x000fca00078e0a07 */
[----:B-1----:R-:W1:Y:S02]  /*17a00*/  MUFU.RCP R8, R11 ;  /* 0x0000000b00087308 */ /* 0x002e640000001000 */
[----:B-1----:R-:W-:Y:S01]  /*17a10*/  VIADD R8, R8, 0xffffffe ;  /* 0x0ffffffe08087836 */ /* 0x002fe20000000000 */
[----:B------:R-:W-:-:S05]  /*17a20*/  IADD3 R11, PT, PT, R54, -0x100, RZ ;  /* 0xffffff00360b7810 */ /* 0x000fca0007ffe0ff */
[----:B------:R-:W1:Y:S02]  /*17a30*/  F2I.FTZ.U32.TRUNC.NTZ R9, R8 ;  /* 0x0000000800097305 */ /* 0x000e64000021f000 */
[----:B-1----:R-:W-:Y:S01]  /*17a40*/  IMAD.MOV R4, RZ, RZ, -R9 ;  /* 0x000000ffff047224 */ /* 0x002fe200078e0a09 */
[----:B------:R-:W-:-:S03]  /*17a50*/  MOV R8, RZ ;  /* 0x000000ff00087202 */ /* 0x000fc60000000f00 */
[----:B------:R-:W-:-:S04]  /*17a60*/  IMAD R4, R4, R6, RZ ;  /* 0x0000000604047224 */ /* 0x000fc800078e02ff */
[----:B------:R-:W-:Y:S01]  /*17a70*/  IMAD.HI.U32 R9, R9, R4, R8 ;  /* 0x0000000409097227 */ /* 0x000fe200078e0008 */
[----:B------:R-:W-:Y:S02]  /*17a80*/  IABS R4, R5 ;  /* 0x0000000500047213 */ /* 0x000fe40000000000 */
[----:B------:R-:W-:-:S03]  /*17a90*/  LOP3.LUT R5, R5, R10, RZ, 0x3c, !PT ;  /* 0x0000000a05057212 */ /* 0x000fc600078e3cff */
        /* <DEDUP_REMOVED lines=46> */
.L_x_6082:
        /* <DEDUP_REMOVED lines=8> */
.L_x_6083:
[----:B------:R-:W-:Y:S05]  /*17e00*/  BSYNC.RECONVERGENT B0 ;  /* 0x0000000000007941 */ /* 0x000fea0003800200 */
.L_x_6081:
[--C-:B------:R-:W-:Y:S01]  /*17e10*/  @!P2 IMAD.MOV.U32 R4, RZ, RZ, R142.reuse ;  /* 0x000000ffff04a224 */ /* 0x100fe200078e008e */
[C---:B------:R-:W-:Y:S01]  /*17e20*/  LEA R8, P3, R136.reuse, R142, 0x6 ;  /* 0x0000008e88087211 */ /* 0x040fe200078630ff */
[----:B------:R-:W-:Y:S02]  /*17e30*/  @!P2 IMAD.MOV.U32 R5, RZ, RZ, R141 ;  /* 0x000000ffff05a224 */ /* 0x000fe400078e008d */
[--C-:B------:R-:W-:Y:S01]  /*17e40*/  @!P0 IMAD.MOV.U32 R10, RZ, RZ, R142.reuse ;  /* 0x000000ffff0a8224 */ /* 0x100fe200078e008e */
[-C--:B------:R-:W-:Y:S01]  /*17e50*/  LEA.HI.X R9, R136, R141.reuse, R137, 0x6, P3 ;  /* 0x0000008d88097211 */ /* 0x080fe200018f3489 */
[----:B------:R-:W-:Y:S01]  /*17e60*/  @!P0 IMAD.MOV.U32 R11, RZ, RZ, R141 ;  /* 0x000000ffff0b8224 */ /* 0x000fe200078e008d */
[----:B------:R-:W-:Y:S01]  /*17e70*/  @!PT LDS RZ, [RZ] ;  /* 0x00000000fffff984 */ /* 0x000fe20000000800 */
[----:B------:R-:W-:Y:S01]  /*17e80*/  @!PT LDS RZ, [RZ] ;  /* 0x00000000fffff984 */ /* 0x000fe20000000800 */
[----:B------:R-:W-:Y:S01]  /*17e90*/  @!PT LDS RZ, [RZ] ;  /* 0x00000000fffff984 */ /* 0x000fe20000000800 */
[----:B------:R1:W-:Y:S04]  /*17ea0*/  @!P2 LDGSTS.E.BYPASS.LTC128B.128 [R60+0x3000], desc[UR4][R4.64] ;  /* 0x03000000043cafae */ /* 0x0003e8000b981a04 */
        /* <DEDUP_REMOVED lines=22> */
[----:B-1----:R-:W-:-:S03]  /*18010*/  SHF.L.U32 R4, R136, 0x6, RZ ;  /* 0x0000000688047819 */ /* 0x002fc600000006ff */
[----:B------:R2:W-:Y:S01]  /*18020*/  @P1 STS.128 [R60+0x5800], RZ ;  /* 0x005800ff3c001388 */ /* 0x0005e20000000c00 */
[----:B------:R-:W-:Y:S02]  /*18030*/  SHF.L.U64.HI R5, R136, 0x6, R137 ;  /* 0x0000000688057819 */ /* 0x000fe40000010289 */
[C---:B------:R-:W-:Y:S01]  /*18040*/  IADD3 R6, P3, PT, R4.reuse, R8, RZ ;  /* 0x0000000804067210 */ /* 0x040fe20007f7e0ff */
[----:B------:R-:W-:Y:S01]  /*18050*/  @!PT LDS RZ, [RZ] ;  /* 0x00000000fffff984 */ /* 0x000fe20000000800 */
[----:B------:R-:W-:Y:S01]  /*18060*/  @!PT LDS RZ, [RZ] ;  /* 0x00000000fffff984 */ /* 0x000fe20000000800 */
[----:B------:R-:W-:Y:S01]  /*18070*/  @!PT LDS RZ, [RZ] ;  /* 0x00000000fffff984 */ /* 0x000fe20000000800 */
[----:B------:R2:W-:Y:S04]  /*18080*/  @!P0 LDGSTS.E.BYPASS.LTC128B.128 [R60+0x7800], desc[UR4][R8.64+0x80] ;  /* 0x07800080083c8fae */ /* 0x0005e8000b981a04 */
[C---:B------:R-:W-:Y:S01]  /*18090*/  IMAD.X R7, R5.reuse, 0x1, R9, P3 ;  /* 0x0000000105077824 */ /* 0x040fe200018e0609 */
[----:B------:R-:W-:Y:S01]  /*180a0*/  IADD3 R4, P3, PT, R4, R6, RZ ;  /* 0x0000000604047210 */ /* 0x000fe20007f7e0ff */
[----:B------:R2:W-:Y:S03]  /*180b0*/  @P0 STS.128 [R60+0x7800], RZ ;  /* 0x007800ff3c000388 */ /* 0x0005e60000000c00 */
[----:B------:R-:W-:Y:S01]  /*180c0*/  IADD3.X R5, PT, PT, R5, R7, RZ, P3, !PT ;  /* 0x0000000705057210 */ /* 0x000fe20001ffe4ff */
        /* <DEDUP_REMOVED lines=31> */
.L_x_6080:
[----:B------:R-:W-:Y:S05]  /*182c0*/  BSYNC.RECONVERGENT B1 ;  /* 0x0000000000017941 */ /* 0x000fea0003800200 */
.L_x_6079:
[----:B------:R-:W3:Y:S01]  /*182d0*/  LD.E R135, desc[UR4][R116.64+0xdc] ;  /* 0x0000dc0474877980 */ /* 0x000ee2000c101900 */
[----:B--2---:R-:W-:Y:S02]  /*182e0*/  FMNMX3.FTZ R6, R0, R217, R243, !PT ;  /* 0x000000d900067276 */ /* 0x004fe400078100f3 */
[----:B------:R-:W-:Y:S01]  /*182f0*/  FMNMX3.FTZ R4, R2, R235, R199, !PT ;  /* 0x000000eb02047276 */ /* 0x000fe200078100c7 */
[----:B------:R-:W-:Y:S01]  /*18300*/  LDSM.16.MT88.4 R44, [R3+0xd000] ;  /* 0x00d00000032c783b */ /* 0x000fe20000004200 */
[----:B------:R-:W-:Y:S02]  /*18310*/  FMNMX3.FTZ R6, R6, R241, R233, !PT ;  /* 0x000000f106067276 */ /* 0x000fe400078100e9 */
[----:B------:R-:W-:Y:S01]  /*18320*/  FMNMX3.FTZ R4, R4, R239, R237, !PT ;  /* 0x000000ef04047276 */ /* 0x000fe200078100ed */
[----:B------:R-:W-:Y:S01]  /*18330*/  LDSM.16.MT88.4 R12, [R3+0x9000] ;  /* 0x00900000030c783b */ /* 0x000fe20000004200 */
[----:B------:R-:W-:Y:S02]  /*18340*/  FMNMX3.FTZ R6, R6, R225, R229, !PT ;  /* 0x000000e106067276 */ /* 0x000fe400078100e5 */
[----:B------:R-:W-:Y:S01]  /*18350*/  FMNMX3.FTZ R4, R4, R221, R65, !PT ;  /* 0x000000dd04047276 */ /* 0x000fe20007810041 */
[----:B------:R-:W-:Y:S01]  /*18360*/  LDSM.16.MT88.4 R28, [R3+0xb000] ;  /* 0x00b00000031c783b */ /* 0x000fe20000004200 */
        /* <DEDUP_REMOVED lines=26> */
[----:B------:R-:W-:Y:S01]  /*18510*/  IADD3 R16, PT, PT, R3, 0x9000, RZ ;  /* 0x0000900003107810 */ /* 0x000fe20007ffe0ff */
[----:B------:R-:W1:Y:S01]  /*18520*/  SHFL.BFLY PT, R7, R6, 0x2, 0x1f ;  /* 0x0c401f0006077f89 */ /* 0x000e6200000e0000 */
[----:B------:R-:W-:-:S03]  /*18530*/  @P4 IADD3 R55, PT, PT, R55, -0x3, RZ ;  /* 0xfffffffd37374810 */ /* 0x000fc60007ffe0ff */
[----:B------:R-:W2:Y:S01]  /*18540*/  SHFL.BFLY PT, R5, R4, 0x2, 0x1f ;  /* 0x0c401f0004057f89 */ /* 0x000ea200000e0000 */
[----:B-1----:R-:W-:Y:S02]  /*18550*/  FMNMX.FTZ R7, R6, R7, !PT ;  /* 0x0000000706077209 */ /* 0x002fe40007810000 */
[----:B--2---:R-:W-:-:S03]  /*18560*/  FMNMX.FTZ R5, R4, R5, !PT ;  /* 0x0000000504057209 */ /* 0x004fc60007810000 */
[----:B------:R-:W1:Y:S04]  /*18570*/  SHFL.BFLY PT, R52, R7, 0x1, 0x1f ;  /* 0x0c201f0007347f89 */ /* 0x000e6800000e0000 */
[----:B------:R-:W2:Y:S01]  /*18580*/  SHFL.BFLY PT, R54, R5, 0x1, 0x1f ;  /* 0x0c201f0005367f89 */ /* 0x000ea200000e0000 */
[----:B-1----:R-:W-:-:S04]  /*18590*/  FMNMX.FTZ R52, R7, R52, !PT ;  /* 0x0000003407347209 */ /* 0x002fc80007810000 */
[C---:B------:R-:W-:Y:S02]  /*185a0*/  FSETP.NEU.FTZ.AND P0, PT, R52.reuse, -INF , PT ;  /* 0xff8000003400780b */ /* 0x040fe40003f1d000 */
[----:B--2---:R-:W-:Y:S02]  /*185b0*/  FMNMX.FTZ R54, R5, R54, !PT ;  /* 0x0000003605367209 */ /* 0x004fe40007810000 */
[----:B------:R-:W-:Y:S02]  /*185c0*/  FSEL R5, R52, RZ, P0 ;  /* 0x000000ff34057208 */ /* 0x000fe40000000000 */
[----:B------:R-:W-:-:S03]  /*185d0*/  FSETP.NEU.FTZ.AND P1, PT, R54, -INF , PT ;  /* 0xff8000003600780b */ /* 0x000fc60003f3d000 */
[----:B------:R-:W-:Y:S01]  /*185e0*/  FADD.FTZ R0, R0, -R5 ;  /* 0x8000000500007221 */ /* 0x000fe20000010000 */
[----:B------:R-:W-:-:S05]  /*185f0*/  FSEL R5, R54, RZ, P1 ;  /* 0x000000ff36057208 */ /* 0x000fca0000800000 */
[----:B------:R-:W-:Y:S01]  /*18600*/  FADD.FTZ R62, R2, -R5 ;  /* 0x80000005023e7221 */ /* 0x000fe20000010000 */
[C---:B---3--:R-:W-:Y:S01]  /*18610*/  FMUL.FTZ R182, R135.reuse, R52 ;  /* 0x0000003487b67220 */ /* 0x048fe20000410000 */
[C---:B------:R-:W-:Y:S02]  /*18620*/  FMUL.FTZ R134, R135.reuse, R54 ;  /* 0x0000003687867220 */ /* 0x040fe40000410000 */
[C---:B------:R-:W-:Y:S01]  /*18630*/  FMUL.FTZ R62, R135.reuse, R62 ;  /* 0x0000003e873e7220 */ /* 0x040fe20000410000 */
[----:B------:R-:W-:Y:S01]  /*18640*/  FMUL.FTZ R0, R135, R0 ;  /* 0x0000000087007220 */ /* 0x000fe20000410000 */
[----:B------:R-:W-:Y:S02]  /*18650*/  FSEL R182, R182, RZ, P0 ;  /* 0x000000ffb6b67208 */ /* 0x000fe40000000000 */
[----:B------:R-:W-:Y:S01]  /*18660*/  FSEL R134, R134, RZ, P1 ;  /* 0x000000ff86867208 */ /* 0x000fe20000800000 */
[----:B------:R1:W2:Y:S02]  /*18670*/  MUFU.EX2 R2, R0 ;  /* 0x0000000000027308 */ /* 0x0002a40000000800 */
[-CC-:B------:R-:W-:Y:S01]  /*18680*/  FFMA.FTZ R231, R217, R135.reuse, -R182.reuse ;  /* 0x00000087d9e77223 */ /* 0x180fe200000108b6 */
[-C--:B------:R-:W-:Y:S01]  /*18690*/  FFMA.FTZ R188, R243, R135.reuse, -R182 ;  /* 0x00000087f3bc7223 */ /* 0x080fe200000108b6 */
[-C--:B------:R-:W-:Y:S01]  /*186a0*/  FFMA.FTZ R190, R199, R135.reuse, -R134 ;  /* 0x00000087c7be7223 */ /* 0x080fe20000010886 */
        /* <DEDUP_REMOVED lines=12> */
[----:B-1----:R-:W-:Y:S01]  /*18770*/  IADD3 R0, PT, PT, R3, 0x9020, RZ ;  /* 0x0000902003007810 */ /* 0x002fe20007ffe0ff */
[----:B------:R-:W1:Y:S01]  /*18780*/  MUFU.EX2 R188, R188 ;  /* 0x000000bc00bc7308 */ /* 0x000e620000000800 */
[----:B------:R-:W-:Y:S01]  /*18790*/  @P6 IADD3 R0, PT, PT, R16, -0x20, RZ ;  /* 0xffffffe010006810 */ /* 0x000fe20007ffe0ff */
[-C--:B--2---:R-:W-:Y:S01]  /*187a0*/  FMUL.FTZ R42, R82, R2.reuse ;  /* 0x00000002522a7220 */ /* 0x084fe20000410000 */
[-C--:B------:R-:W-:Y:S01]  /*187b0*/  FMUL.FTZ R43, R83, R2.reuse ;  /* 0x00000002532b7220 */ /* 0x080fe20000410000 */
[-C--:B------:R-:W-:Y:S01]  /*187c0*/  FMUL.FTZ R78, R78, R2.reuse ;  /* 0x000000024e4e7220 */ /* 0x080fe20000410000 */
[-C--:B------:R-:W-:Y:S01]  /*187d0*/  FMUL.FTZ R79, R79, R2.reuse ;  /* 0x000000024f4f7220 */ /* 0x080fe20000410000 */
[----:B------:R-:W2:Y:S01]  /*187e0*/  LDSM.16.MT88.4 R20, [R0] ;  /* 0x000000000014783b */ /* 0x000ea20000004200 */
[-C--:B------:R-:W-:Y:S01]  /*187f0*/  FFMA.FTZ R82, R67, R135.reuse, -R134 ;  /* 0x0000008743527223 */ /* 0x080fe20000010886 */
[----:B------:R-:W-:Y:S01]  /*18800*/  MUFU.EX2 R217, R217 ;  /* 0x000000d900d97308 */ /* 0x000fe20000000800 */
[--C-:B------:R-:W-:Y:S01]  /*18810*/  FFMA.FTZ R83, R227, R135, -R182.reuse ;  /* 0x00000087e3537223 */ /* 0x100fe200000108b6 */
[----:B------:R-:W3:Y:S01]  /*18820*/  LDSM.16.MT88.4 R36, [R0+0x2000] ;  /* 0x002000000024783b */ /* 0x000ee20000004200 */
[-C--:B------:R-:W-:Y:S01]  /*18830*/  FMUL.FTZ R6, R114, R2.reuse ;  /* 0x0000000272067220 */ /* 0x080fe20000410000 */
[-C--:B------:R-:W-:Y:S01]  /*18840*/  FMUL.FTZ R7, R115, R2.reuse ;  /* 0x0000000273077220 */ /* 0x080fe20000410000 */
[-C--:B------:R-:W-:Y:S01]  /*18850*/  FMUL.FTZ R110, R110, R2.reuse ;  /* 0x000000026e6e7220 */ /* 0x080fe20000410000 */
[----:B------:R-:W4:Y:S01]  /*18860*/  LDSM.16.MT88.4 R56, [R0+0x4000] ;  /* 0x004000000038783b */ /* 0x000f220000004200 */
[-C--:B------:R-:W-:Y:S01]  /*18870*/  FMUL.FTZ R111, R111, R2.reuse ;  /* 0x000000026f6f7220 */ /* 0x080fe20000410000 */
[----:B------:R-:W-:Y:S01]  /*18880*/  MUFU.EX2 R60, R60 ;  /* 0x0000003c003c7308 */ /* 0x000fe20000000800 */
[----:B-1----:R-:W-:Y:S01]  /*18890*/  F2FP.BF16.F32.PACK_AB R9, R188, R231 ;  /* 0x000000e7bc09723e */ /* 0x002fe200000010ff */
[-C--:B------:R-:W-:Y:S01]  /*188a0*/  FMUL.FTZ R18, R106, R2.reuse ;  /* 0x000000026a127220 */ /* 0x080fe20000410000 */
[-C--:B------:R-:W-:Y:S01]  /*188b0*/  FMUL.FTZ R19, R107, R2.reuse ;  /* 0x000000026b137220 */ /* 0x080fe20000410000 */
[-C--:B------:R-:W-:Y:S01]  /*188c0*/  FMUL.FTZ R26, R98, R2.reuse ;  /* 0x00000002621a7220 */ /* 0x080fe20000410000 */
[-C--:B------:R-:W-:Y:S01]  /*188d0*/  FMUL.FTZ R27, R99, R2.reuse ;  /* 0x00000002631b7220 */ /* 0x080fe20000410000 */
[-C--:B------:R-:W-:Y:S01]  /*188e0*/  FMUL.FTZ R34, R90, R2.reuse ;  /* 0x000000025a227220 */ /* 0x080fe20000410000 */
        /* <DEDUP_REMOVED lines=13> */
[----:B------:R-:W-:Y:S01]  /*189c0*/  FFMA.FTZ R231, R168, R2, R231 ;  /* 0x00000002a8e77223 */ /* 0x000fe200000100e7 */
[-CC-:B------:R-:W-:Y:S01]  /*189d0*/  FFMA.FTZ R2, R201, R135.reuse, -R182.reuse ;  /* 0x00000087c9027223 */ /* 0x180fe200000108b6 */
[-CC-:B------:R-:W-:Y:S01]  /*189e0*/  FFMA.FTZ R99, R193, R135.reuse, -R182.reuse ;  /* 0x00000087c1637223 */ /* 0x180fe200000108b6 */
[-C--:B------:R-:W-:Y:S01]  /*189f0*/  FFMA.FTZ R91, R195, R135.reuse, -R182 ;  /* 0x00000087c35b7223 */ /* 0x080fe200000108b6 */
[----:B------:R-:W5:Y:S01]  /*18a00*/  MUFU.EX2 R199, R199 ;  /* 0x000000c700c77308 */ /* 0x000f620000000800 */
[----:B-1----:R-:W-:Y:S01]  /*18a10*/  F2FP.BF16.F32.PACK_AB R8, R190, R60 ;  /* 0x0000003cbe08723e */ /* 0x002fe200000010ff */
[-CC-:B------:R-:W-:Y:S01]  /*18a20*/  FFMA.FTZ R90, R191, R135.reuse, -R134.reuse ;  /* 0x00000087bf5a7223 */ /* 0x180fe20000010886 */
[----:B------:R-:W-:Y:S01]  /*18a30*/  FADD.FTZ R188, R188, R231 ;  /* 0x000000e7bcbc7221 */ /* 0x000fe20000010000 */
[-C--:B------:R-:W-:Y:S01]  /*18a40*/  FFMA.FTZ R107, R163, R135.reuse, -R134 ;  /* 0x00000087a36b7223 */ /* 0x080fe20000010886 */
[-C--:B------:R-:W-:Y:S01]  /*18a50*/  FFMA.FTZ R106, R173, R135.reuse, -R182 ;  /* 0x00000087ad6a7223 */ /* 0x080fe200000108b6 */
[-C--:B------:R-:W-:Y:S01]  /*18a60*/  FFMA.FTZ R168, R171, R135.reuse, -R134 ;  /* 0x00000087aba87223 */ /* 0x080fe20000010886 */
[-CC-:B------:R-:W-:Y:S01]  /*18a70*/  FFMA.FTZ R163, R162, R135.reuse, -R182.reuse ;  /* 0x00000087a2a37223 */ /* 0x180fe200000108b6 */
[----:B------:R-:W1:Y:S01]  /*18a80*/  MUFU.EX2 R62, R62 ;  /* 0x0000003e003e7308 */ /* 0x000e620000000800 */
[-CC-:B------:R-:W-:Y:S01]  /*18a90*/  FFMA.FTZ R162, R164, R135.reuse, -R182.reuse ;  /* 0x00000087a4a27223 */ /* 0x180fe200000108b6 */
[-CC-:B------:R-:W-:Y:S01]  /*18aa0*/  FFMA.FTZ R164, R166, R135.reuse, -R182.reuse ;  /* 0x00000087a6a47223 */ /* 0x180fe200000108b6 */
[-CC-:B------:R-:W-:Y:S01]  /*18ab0*/  FFMA.FTZ R176, R176, R135.reuse, -R182.reuse ;  /* 0x00000087b0b07223 */ /* 0x180fe200000108b6 */
[-C--:B------:R-:W-:Y:S01]  /*18ac0*/  FFMA.FTZ R177, R177, R135.reuse, -R182 ;  /* 0x00000087b1b17223 */ /* 0x080fe200000108b6 */
[-C--:B------:R-:W-:Y:S01]  /*18ad0*/  FFMA.FTZ R98, R126, R135.reuse, -R134 ;  /* 0x000000877e627223 */ /* 0x080fe20000010886 */
[-CC-:B------:R-:W-:Y:S01]  /*18ae0*/  FFMA.FTZ R178, R178, R135.reuse, -R182.reuse ;  /* 0x00000087b2b27223 */ /* 0x180fe200000108b6 */
[-CC-:B------:R-:W-:Y:S01]  /*18af0*/  FFMA.FTZ R179, R179, R135.reuse, -R182.reuse ;  /* 0x00000087b3b37223 */ /* 0x180fe200000108b6 */
[----:B------:R-:W2:Y:S01]  /*18b00*/  MUFU.EX2 R186, R186 ;  /* 0x000000ba00ba7308 */ /* 0x000ea20000000800 */
[----:B-----5:R-:W-:Y:S01]  /*18b10*/  F2FP.BF16.F32.PACK_AB R10, R199, R184 ;  /* 0x000000b8c70a723e */ /* 0x020fe200000010ff */
[-CC-:B------:R-:W-:Y:S01]  /*18b20*/  FFMA.FTZ R181, R181, R135.reuse, -R182.reuse ;  /* 0x00000087b5b57223 */ /* 0x180fe200000108b6 */
[----:B------:R-:W-:-:S05]  /*18b30*/  FFMA.FTZ R180, R180, R135, -R182 ;  /* 0x00000087b4b47223 */ /* 0x000fca00000108b6 */
[----:B------:R-:W-:Y:S01]  /*18b40*/  MUFU.EX2 R83, R83 ;  /* 0x0000005300537308 */ /* 0x000fe20000000800 */
[-C--:B-1----:R-:W-:Y:S01]  /*18b50*/  FMUL.FTZ R40, R80, R62.reuse ;  /* 0x0000003e50287220 */ /* 0x082fe20000410000 */
[-C--:B------:R-:W-:Y:S01]  /*18b60*/  FMUL.FTZ R41, R81, R62.reuse ;  /* 0x0000003e51297220 */ /* 0x080fe20000410000 */
[-C--:B------:R-:W-:Y:S01]  /*18b70*/  FMUL.FTZ R76, R76, R62.reuse ;  /* 0x0000003e4c4c7220 */ /* 0x080fe20000410000 */
[-C--:B------:R-:W-:Y:S01]  /*18b80*/  FMUL.FTZ R77, R77, R62.reuse ;  /* 0x0000003e4d4d7220 */ /* 0x080fe20000410000 */
[-C--:B------:R-:W-:Y:S01]  /*18b90*/  FMUL.FTZ R49, R73, R62.reuse ;  /* 0x0000003e49317220 */ /* 0x080fe20000410000 */
[-C--:B------:R-:W-:Y:S01]  /*18ba0*/  FFMA.FTZ R73, R225, R135.reuse, -R182 ;  /* 0x00000087e1497223 */ /* 0x080fe200000108b6 */
[-C--:B------:R-:W-:Y:S01]  /*18bb0*/  FFMA.FTZ R81, R223, R135.reuse, -R134 ;  /* 0x00000087df517223 */ /* 0x080fe20000010886 */
[----:B------:R-:W-:Y:S01]  /*18bc0*/  FFMA.FTZ R80, R219, R135, -R182 ;  /* 0x00000087db507223 */ /* 0x000fe200000108b6 */
[----:B--2---:R-:W-:Y:S01]  /*18bd0*/  F2FP.BF16.F32.PACK_AB R11, R186, R217 ;  /* 0x000000d9ba0b723e */ /* 0x004fe200000010ff */
[-C--:B------:R-:W-:Y:S01]  /*18be0*/  FMUL.FTZ R4, R112, R62.reuse ;  /* 0x0000003e70047220 */ /* 0x080fe20000410000 */
[-C--:B------:R-:W-:Y:S01]  /*18bf0*/  FMUL.FTZ R5, R113, R62.reuse ;  /* 0x0000003e71057220 */ /* 0x080fe20000410000 */
[-C--:B------:R-:W-:Y:S01]  /*18c00*/  FMUL.FTZ R108, R108, R62.reuse ;  /* 0x0000003e6c6c7220 */ /* 0x080fe20000410000 */
[-C--:B------:R-:W-:Y:S01]  /*18c10*/  FMUL.FTZ R109, R109, R62.reuse ;  /* 0x0000003e6d6d7220 */ /* 0x080fe20000410000 */
[----:B------:R-:W1:Y:S01]  /*18c20*/  MUFU.EX2 R73, R73 ;  /* 0x0000004900497308 */ /* 0x000e620000000800 */
[-C--:B------:R-:W-:Y:S01]  /*18c30*/  FMUL.FTZ R16, R104, R62.reuse ;  /* 0x0000003e68107220 */ /* 0x080fe20000410000 */
[C---:B------:R-:W-:Y:S05]  /*18c40*/  HMMA.16816.F32.BF16 R40, R8.reuse, R44, R40 ;  /* 0x0000002c0828723c */ /* 0x040fea0000041828 */
[-C--:B------:R-:W-:Y:S01]  /*18c50*/  FMUL.FTZ R17, R105, R62.reuse ;  /* 0x0000003e69117220 */ /* 0x080fe20000410000 */
[-C--:B------:R-:W-:Y:S01]  /*18c60*/  FMUL.FTZ R24, R96, R62.reuse ;  /* 0x0000003e60187220 */ /* 0x080fe20000410000 */
[-C--:B------:R-:W-:Y:S01]  /*18c70*/  FMUL.FTZ R25, R97, R62.reuse ;  /* 0x0000003e61197220 */ /* 0x080fe20000410000 */
[-C--:B------:R-:W-:Y:S01]  /*18c80*/  FMUL.FTZ R32, R88, R62.reuse ;  /* 0x0000003e58207220 */ /* 0x080fe20000410000 */
[-C--:B------:R-:W-:Y:S01]  /*18c90*/  FMUL.FTZ R33, R89, R62.reuse ;  /* 0x0000003e59217220 */ /* 0x080fe20000410000 */
[----:B------:R-:W-:Y:S01]  /*18ca0*/  MUFU.EX2 R82, R82 ;  /* 0x0000005200527308 */ /* 0x000fe20000000800 */
[-C--:B------:R-:W-:Y:S01]  /*18cb0*/  FMUL.FTZ R100, R100, R62.reuse ;  /* 0x0000003e64647220 */ /* 0x080fe20000410000 */
[C---:B------:R-:W-:Y:S03]  /*18cc0*/  HMMA.16816.F32.BF16 R44, R8.reuse, R46, R76 ;  /* 0x0000002e082c723c */ /* 0x040fe6000004184c */
[-C--:B------:R-:W-:Y:S01]  /*18cd0*/  FFMA.FTZ R77, R65, R135.reuse, -R134 ;  /* 0x00000087414d7223 */ /* 0x080fe20000010886 */
[-C--:B------:R-:W-:Y:S01]  /*18ce0*/  FFMA.FTZ R76, R229, R135.reuse, -R182 ;  /* 0x00000087e54c7223 */ /* 0x080fe200000108b6 */
[----:B------:R-:W2:Y:S01]  /*18cf0*/  LDSM.16.MT88.4 R64, [R3+0x9400] ;  /* 0x009400000340783b */ /* 0x000ea20000004200 */
[-C--:B------:R-:W-:Y:S01]  /*18d00*/  FFMA.FTZ R78, R221, R135.reuse, -R134 ;  /* 0x00000087dd4e7223 */ /* 0x080fe20000010886 */
[-C--:B------:R-:W-:Y:S01]  /*18d10*/  FMUL.FTZ R101, R101, R62.reuse ;  /* 0x0000003e65657220 */ /* 0x080fe20000410000 */
[----:B------:R-:W-:Y:S01]  /*18d20*/  MUFU.EX2 R81, R81 ;  /* 0x0000005100517308 */ /* 0x000fe20000000800 */
[-C--:B------:R-:W-:Y:S01]  /*18d30*/  FMUL.FTZ R92, R92, R62.reuse ;  /* 0x0000003e5c5c7220 */ /* 0x080fe20000410000 */
[C---:B------:R-:W-:Y:S03]  /*18d40*/  HMMA.16816.F32.BF16 R4, R8.reuse, R12, R4 ;  /* 0x0000000c0804723c */ /* 0x040fe60000041804 */
[-C--:B------:R-:W-:Y:S01]  /*18d50*/  FMUL.FTZ R93, R93, R62.reuse ;  /* 0x0000003e5d5d7220 */ /* 0x080fe20000410000 */
[-C--:B------:R-:W-:Y:S01]  /*18d60*/  FMUL.FTZ R84, R84, R62.reuse ;  /* 0x0000003e54547220 */ /* 0x080fe20000410000 */
[-C--:B------:R-:W-:Y:S01]  /*18d70*/  FMUL.FTZ R85, R85, R62.reuse ;  /* 0x0000003e55557220 */ /* 0x080fe20000410000 */
[-C--:B------:R-:W-:Y:S01]  /*18d80*/  FMUL.FTZ R48, R72, R62.reuse ;  /* 0x0000003e48307220 */ /* 0x080fe20000410000 */
[-C--:B------:R-:W-:Y:S01]  /*18d90*/  FMUL.FTZ R68, R68, R62.reuse ;  /* 0x0000003e44447220 */ /* 0x080fe20000410000 */
[----:B------:R-:W5:Y:S01]  /*18da0*/  MUFU.EX2 R76, R76 ;  /* 0x0000004c004c7308 */ /* 0x000f620000000800 */
[-C--:B------:R-:W-:Y:S01]  /*18db0*/  FMUL.FTZ R69, R69, R62.reuse ;  /* 0x0000003e45457220 */ /* 0x080fe20000410000 */
[C---:B------:R-:W-:Y:S03]  /*18dc0*/  HMMA.16816.F32.BF16 R12, R8.reuse, R14, R108 ;  /* 0x0000000e080c723c */ /* 0x040fe6000004186c */
[----:B------:R-:W-:Y:S01]  /*18dd0*/  FFMA.FTZ R75, R167, R62, R60 ;  /* 0x0000003ea74b7223 */ /* 0x000fe2000001003c */
[-CC-:B------:R-:W-:Y:S01]  /*18de0*/  FFMA.FTZ R62, R203, R135.reuse, -R134.reuse ;  /* 0x00000087cb3e7223 */ /* 0x180fe20000010886 */
[-CC-:B------:R-:W-:Y:S01]  /*18df0*/  FFMA.FTZ R60, R209, R135.reuse, -R134.reuse ;  /* 0x00000087d13c7223 */ /* 0x180fe20000010886 */
[-CC-:B------:R-:W-:Y:S01]  /*18e00*/  FFMA.FTZ R97, R185, R135.reuse, -R134.reuse ;  /* 0x00000087b9617223 */ /* 0x180fe20000010886 */
[-CC-:B------:R-:W-:Y:S01]  /*18e10*/  FFMA.FTZ R104, R187, R135.reuse, -R134.reuse ;  /* 0x00000087bb687223 */ /* 0x180fe20000010886 */
[----:B------:R-:W-:Y:S01]  /*18e20*/  MUFU.EX2 R78, R78 ;  /* 0x0000004e004e7308 */ /* 0x000fe20000000800 */
[-C--:B------:R-:W-:Y:S01]  /*18e30*/  FFMA.FTZ R89, R189, R135.reuse, -R134 ;  /* 0x00000087bd597223 */ /* 0x080fe20000010886 */
[C---:B------:R-:W-:Y:S03]  /*18e40*/  HMMA.16816.F32.BF16 R16, R8.reuse, R20, R16 ;  /* 0x000000140810723c */ /* 0x040fe60000041810 */
[-C--:B------:R-:W-:Y:S01]  /*18e50*/  FFMA.FTZ R88, R183, R135.reuse, -R182 ;  /* 0x00000087b7587223 */ /* 0x080fe200000108b6 */
[----:B------:R-:W-:Y:S01]  /*18e60*/  FADD.FTZ R217, R217, R188 ;  /* 0x000000bcd9d97221 */ /* 0x000fe20000010000 */
[----:B------:R-:W-:Y:S01]  /*18e70*/  FADD.FTZ R75, R190, R75 ;  /* 0x0000004bbe4b7221 */ /* 0x000fe20000010000 */
[-C--:B------:R-:W-:Y:S01]  /*18e80*/  FFMA.FTZ R105, R169, R135.reuse, -R182 ;  /* 0x00000087a9697223 */ /* 0x080fe200000108b6 */
[----:B------:R-:W-:Y:S01]  /*18e90*/  FFMA.FTZ R96, R130, R135, -R134 ;  /* 0x0000008782607223 */ /* 0x000fe20000010886 */
[----:B------:R-:W2:Y:S01]  /*18ea0*/  MUFU.EX2 R77, R77 ;  /* 0x0000004d004d7308 */ /* 0x000ea20000000800 */
[----:B------:R-:W-:Y:S01]  /*18eb0*/  FADD.FTZ R186, R186, R217 ;  /* 0x000000d9baba7221 */ /* 0x000fe20000010000 */
[----:B------:R-:W-:Y:S03]  /*18ec0*/  HMMA.16816.F32.BF16 R24, R8, R28, R24 ;  /* 0x0000001c0818723c */ /* 0x000fe60000041818 */
[----:B------:R-:W-:Y:S01]  /*18ed0*/  FADD.FTZ R184, R184, R75 ;  /* 0x0000004bb8b87221 */ /* 0x000fe20000010000 */
[----:B------:R-:W-:Y:S01]  /*18ee0*/  LDSM.16.MT88.4 R108, [R3+0xac00] ;  /* 0x00ac0000036c783b */ /* 0x000fe20000004200 */
[----:B-1----:R-:W-:-:S02]  /*18ef0*/  FADD.FTZ R79, R73, R186 ;  /* 0x000000ba494f7221 */ /* 0x002fc40000010000 */
[----:B------:R-:W-:Y:S01]  /*18f00*/  FADD.FTZ R199, R199, R184 ;  /* 0x000000b8c7c77221 */ /* 0x000fe20000010000 */
[----:B------:R-:W1:Y:S01]  /*18f10*/  MUFU.EX2 R80, R80 ;  /* 0x0000005000507308 */ /* 0x000e620000000800 */
[-CC-:B------:R-:W-:Y:S01]  /*18f20*/  FFMA.FTZ R184, R161, R135.reuse, -R134.reuse ;  /* 0x00000087a1b87223 */ /* 0x180fe20000010886 */
[----:B---3--:R-:W-:Y:S03]  /*18f30*/  HMMA.16816.F32.BF16 R32, R8, R36, R32 ;  /* 0x000000240820723c */ /* 0x008fe60000041820 */
[----:B------:R-:W-:-:S03]  /*18f40*/  FFMA.FTZ R161, R175, R135, -R134 ;  /* 0x00000087afa17223 */ /* 0x000fc60000010886 */
[----:B------:R-:W-:Y:S02]  /*18f50*/  MUFU.EX2 R62, R62 ;  /* 0x0000003e003e7308 */ /* 0x000fe40000000800 */
[----:B------:R-:W-:Y:S03]  /*18f60*/  HMMA.16816.F32.BF16 R20, R8, R22, R100 ;  /* 0x000000160814723c */ /* 0x000fe60000041864 */
[----:B------:R-:W-:-:S03]  /*18f70*/  FFMA.FTZ R100, R123, R135, -R134 ;  /* 0x000000877b647223 */ /* 0x000fc60000010886 */
[----:B------:R-:W-:Y:S02]  /*18f80*/  MUFU.EX2 R60, R60 ;  /* 0x0000003c003c7308 */ /* 0x000fe40000000800 */
[C---:B------:R-:W-:Y:S03]  /*18f90*/  HMMA.16816.F32.BF16 R28, R8.reuse, R30, R92 ;  /* 0x0000001e081c723c */ /* 0x040fe6000004185c */
[-C--:B------:R-:W-:Y:S01]  /*18fa0*/  FFMA.FTZ R95, R211, R135.reuse, -R182 ;  /* 0x00000087d35f7223 */ /* 0x080fe200000108b6 */
[-C--:B------:R-:W-:Y:S01]  /*18fb0*/  FFMA.FTZ R93, R205, R135.reuse, -R134 ;  /* 0x00000087cd5d7223 */ /* 0x080fe20000010886 */
[----:B-----5:R-:W-:Y:S01]  /*18fc0*/  FADD.FTZ R94, R76, R79 ;  /* 0x0000004f4c5e7221 */ /* 0x020fe20000010000 */
[-C--:B------:R-:W-:Y:S01]  /*18fd0*/  FFMA.FTZ R92, R165, R135.reuse, -R182 ;  /* 0x00000087a55c7223 */ /* 0x080fe200000108b6 */
[-CC-:B------:R-:W-:Y:S01]  /*18fe0*/  FFMA.FTZ R165, R118, R135.reuse, -R134.reuse ;  /* 0x0000008776a57223 */ /* 0x180fe20000010886 */
[----:B------:R-:W-:Y:S01]  /*18ff0*/  MUFU.EX2 R2, R2 ;  /* 0x0000000200027308 */ /* 0x000fe20000000800 */
[-C--:B------:R-:W-:Y:S01]  /*19000*/  FFMA.FTZ R118, R119, R135.reuse, -R134 ;  /* 0x0000008777767223 */ /* 0x080fe20000010886 */
[C---:B------:R-:W-:Y:S03]  /*19010*/  HMMA.16816.F32.BF16 R36, R8.reuse, R38, R84 ;  /* 0x000000260824723c */ /* 0x040fe60000041854 */
[-CC-:B------:R-:W-:Y:S01]  /*19020*/  FFMA.FTZ R86, R215, R135.reuse, -R182.reuse ;  /* 0x00000087d7567223 */ /* 0x180fe200000108b6 */
[-C--:B------:R-:W-:Y:S01]  /*19030*/  FFMA.FTZ R87, R213, R135.reuse, -R182 ;  /* 0x00000087d5577223 */ /* 0x080fe200000108b6 */
[-C--:B------:R-:W-:Y:S01]  /*19040*/  FFMA.FTZ R85, R207, R135.reuse, -R134 ;  /* 0x00000087cf557223 */ /* 0x080fe20000010886 */
[----:B------:R-:W-:Y:S01]  /*19050*/  FFMA.FTZ R84, R197, R135, -R182 ;  /* 0x00000087c5547223 */ /* 0x000fe200000108b6 */
[----:B------:R-:W-:Y:S01]  /*19060*/  MUFU.EX2 R95, R95 ;  /* 0x0000005f005f7308 */ /* 0x000fe20000000800 */
[----:B----4-:R-:W-:Y:S03]  /*19070*/  HMMA.16816.F32.BF16 R48, R8, R56, R48 ;  /* 0x000000380830723c */ /* 0x010fe60000041830 */
[----:B--2---:R-:W-:Y:S01]  /*19080*/  F2FP.BF16.F32.PACK_AB R56, R77, R78 ;  /* 0x0000004e4d38723e */ /* 0x004fe200000010ff */
[----:B------:R-:W-:Y:S01]  /*19090*/  FADD.FTZ R78, R78, R199 ;  /* 0x000000c74e4e7221 */ /* 0x000fe20000010000 */
[----:B------:R-:W-:-:S02]  /*190a0*/  F2FP.BF16.F32.PACK_AB R57, R76, R73 ;  /* 0x000000494c39723e */ /* 0x000fc400000010ff */
[----:B------:R-:W-:Y:S01]  /*190b0*/  LDSM.16.MT88.4 R72, [R3+0xbc00] ;  /* 0x00bc00000348783b */ /* 0x000fe20000004200 */
[----:B------:R-:W-:Y:S01]  /*190c0*/  MUFU.EX2 R86, R86 ;  /* 0x0000005600567308 */ /* 0x000fe20000000800 */
[----:B------:R-:W-:Y:S01]  /*190d0*/  FADD.FTZ R101, R77, R78 ;  /* 0x0000004e4d657221 */ /* 0x000fe20000010000 */
[----:B------:R-:W-:Y:S03]  /*190e0*/  HMMA.16816.F32.BF16 R8, R8, R58, R68 ;  /* 0x0000003a0808723c */ /* 0x000fe60000041844 */
[----:B------:R-:W-:Y:S01]  /*190f0*/  F2FP.BF16.F32.PACK_AB R58, R81, R82 ;  /* 0x00000052513a723e */ /* 0x000fe200000010ff */
[----:B------:R-:W-:Y:S01]  /*19100*/  LDSM.16.MT88.4 R68, [R3+0x9800] ;  /* 0x009800000344783b */ /* 0x000fe20000004200 */
[----:B-1----:R-:W-:Y:S01]  /*19110*/  F2FP.BF16.F32.PACK_AB R59, R80, R83 ;  /* 0x00000053503b723e */ /* 0x002fe200000010ff */
[----:B------:R-:W-:Y:S01]  /*19120*/  FADD.FTZ R83, R83, R94 ;  /* 0x0000005e53537221 */ /* 0x000fe20000010000 */
[----:B------:R-:W-:Y:S01]  /*19130*/  FADD.FTZ R82, R82, R101 ;  /* 0x0000006552527221 */ /* 0x000fe20000010000 */
[----:B------:R-:W-:Y:S01]  /*19140*/  MUFU.EX2 R87, R87 ;  /* 0x0000005700577308 */ /* 0x000fe20000000800 */
[----:B------:R-:W-:Y:S01]  /*19150*/  LDSM.16.MT88.4 R76, [R0+0x3000] ;  /* 0x00300000004c783b */ /* 0x000fe20000004200 */
[----:B------:R-:W-:-:S02]  /*19160*/  FADD.FTZ R80, R80, R83 ;  /* 0x0000005350507221 */ /* 0x000fc40000010000 */
[C---:B------:R-:W-:Y:S04]  /*19170*/  HMMA.16816.F32.BF16 R4, R56.reuse, R64, R4 ;  /* 0x000000403804723c */ /* 0x040fe80000041804 */
[----:B------:R-:W1:Y:S04]  /*19180*/  MUFU.EX2 R93, R93 ;  /* 0x0000005d005d7308 */ /* 0x000e680000000800 */
[C---:B------:R-:W-:Y:S01]  /*19190*/  HMMA.16816.F32.BF16 R12, R56.reuse, R66, R12 ;  /* 0x00000042380c723c */ /* 0x040fe2000004180c */
[----:B------:R-:W2:Y:S03]  /*191a0*/  LDSM.16.MT88.4 R64, [R0+0x400] ;  /* 0x000400000040783b */ /* 0x000ea60000004200 */
[----:B------:R-:W3:Y:S08]  /*191b0*/  MUFU.EX2 R85, R85 ;  /* 0x0000005500557308 */ /* 0x000ef00000000800 */
[----:B------:R-:W-:Y:S08]  /*191c0*/  MUFU.EX2 R99, R99 ;  /* 0x0000006300637308 */ /* 0x000ff00000000800 */
[----:B------:R-:W-:Y:S08]  /*191d0*/  MUFU.EX2 R84, R84 ;  /* 0x0000005400547308 */ /* 0x000ff00000000800 */
[----:B------:R-:W-:Y:S08]  /*191e0*/  MUFU.EX2 R91, R91 ;  /* 0x0000005b005b7308 */ /* 0x000ff00000000800 */
[----:B------:R-:W-:Y:S01]  /*191f0*/  MUFU.EX2 R97, R97 ;  /* 0x0000006100617308 */ /* 0x000fe20000000800 */
[C---:B--2---:R-:W-:Y:S07]  /*19200*/  HMMA.16816.F32.BF16 R16, R56.reuse, R64, R16 ;  /* 0x000000403810723c */ /* 0x044fee0000041810 */
[----:B------:R-:W2:Y:S01]  /*19210*/  MUFU.EX2 R104, R104 ;  /* 0x0000006800687308 */ /* 0x000ea20000000800 */
        /* <DEDUP_REMOVED lines=9> */
[C---:B------:R-:W-:Y:S01]  /*192b0*/  HMMA.16816.F32.BF16 R28, R56.reuse, R66, R28 ;  /* 0x00000042381c723c */ /* 0x040fe2000004181c */
[----:B------:R-:W4:Y:S06]  /*192c0*/  LDSM.16.MT88.4 R64, [R0+0x2400] ;  /* 0x002400000040783b */ /* 0x000f2c0000004200 */
[----:B------:R-:W-:Y:S08]  /*192d0*/  MUFU.EX2 R184, R184 ;  /* 0x000000b800b87308 */ /* 0x000ff00000000800 */
[----:B------:R-:W5:Y:S08]  /*192e0*/  MUFU.EX2 R107, R107 ;  /* 0x0000006b006b7308 */ /* 0x000f700000000800 */
[----:B------:R-:W-:Y:S08]  /*192f0*/  MUFU.EX2 R168, R168 ;  /* 0x000000a800a87308 */ /* 0x000ff00000000800 */
[----:B------:R-:W5:Y:S08]  /*19300*/  MUFU.EX2 R161, R161 ;  /* 0x000000a100a17308 */ /* 0x000f700000000800 */
        /* <DEDUP_REMOVED lines=8> */
[----:B------:R-:W5:Y:S08]  /*19390*/  MUFU.EX2 R122, R122 ;  /* 0x0000007a007a7308 */ /* 0x000f700000000800 */
[----:B------:R-:W-:Y:S01]  /*193a0*/  MUFU.EX2 R165, R165 ;  /* 0x000000a500a57308 */ /* 0x000fe20000000800 */
[C---:B----4-:R-:W-:Y:S07]  /*193b0*/  HMMA.16816.F32.BF16 R40, R56.reuse, R64, R40 ;  /* 0x000000403828723c */ /* 0x050fee0000041828 */
[----:B------:R-:W4:Y:S01]  /*193c0*/  MUFU.EX2 R118, R118 ;  /* 0x0000007600767308 */ /* 0x000f220000000800 */
[C---:B------:R-:W-:Y:S01]  /*193d0*/  HMMA.16816.F32.BF16 R44, R56.reuse, R66, R44 ;  /* 0x00000042382c723c */ /* 0x040fe2000004182c */
[----:B------:R-:W1:Y:S06]  /*193e0*/  LDSM.16.MT88.4 R64, [R0+0x4400] ;  /* 0x004400000040783b */ /* 0x000e6c0000004200 */
[----:B------:R-:W4:Y:S08]  /*193f0*/  MUFU.EX2 R119, R92 ;  /* 0x0000005c00777308 */ /* 0x000f300000000800 */
[----:B------:R-:W-:Y:S08]  /*19400*/  MUFU.EX2 R123, R176 ;  /* 0x000000b0007b7308 */ /* 0x000ff00000000800 */
[----:B------:R-:W-:Y:S08]  /*19410*/  MUFU.EX2 R130, R177 ;  /* 0x000000b100827308 */ /* 0x000ff00000000800 */
[----:B------:R-:W-:Y:S08]  /*19420*/  MUFU.EX2 R178, R178 ;  /* 0x000000b200b27308 */ /* 0x000ff00000000800 */
[----:B------:R-:W-:Y:S01]  /*19430*/  MUFU.EX2 R179, R179 ;  /* 0x000000b300b37308 */ /* 0x000fe20000000800 */
[C---:B-1----:R-:W-:Y:S07]  /*19440*/  HMMA.16816.F32.BF16 R48, R56.reuse, R64, R48 ;  /* 0x000000403830723c */ /* 0x042fee0000041830 */
[----:B------:R-:W-:Y:S01]  /*19450*/  MUFU.EX2 R181, R181 ;  /* 0x000000b500b57308 */ /* 0x000fe20000000800 */
[----:B------:R-:W-:Y:S01]  /*19460*/  HMMA.16816.F32.BF16 R8, R56, R66, R8 ;  /* 0x000000423808723c */ /* 0x000fe20000041808 */
[----:B------:R-:W1:Y:S02]  /*19470*/  LDSM.16.MT88.4 R64, [R0+0x800] ;  /* 0x000800000040783b */ /* 0x000e640000004200 */
[----:B------:R-:W-:-:S04]  /*19480*/  F2FP.BF16.F32.PACK_AB R56, R62, R93 ;  /* 0x0000005d3e38723e */ /* 0x000fc800000010ff */
[----:B------:R-:W-:Y:S01]  /*19490*/  MUFU.EX2 R166, R98 ;  /* 0x0000006200a67308 */ /* 0x000fe20000000800 */
[----:B------:R-:W-:Y:S01]  /*194a0*/  F2FP.BF16.F32.PACK_AB R57, R86, R95 ;  /* 0x0000005f5639723e */ /* 0x000fe200000010ff */
[----:B------:R-:W-:Y:S01]  /*194b0*/  FADD.FTZ R95, R95, R80 ;  /* 0x000000505f5f7221 */ /* 0x000fe20000010000 */
[----:B---3--:R-:W-:Y:S02]  /*194c0*/  F2FP.BF16.F32.PACK_AB R58, R60, R85 ;  /* 0x000000553c3a723e */ /* 0x008fe400000010ff */
[----:B------:R-:W-:Y:S01]  /*194d0*/  F2FP.BF16.F32.PACK_AB R59, R2, R87 ;  /* 0x00000057023b723e */ /* 0x000fe200000010ff */
[----:B------:R-:W-:Y:S02]  /*194e0*/  FADD.FTZ R86, R86, R95 ;  /* 0x0000005f56567221 */ /* 0x000fe40000010000 */
[----:B------:R-:W-:Y:S02]  /*194f0*/  MUFU.EX2 R167, R96 ;  /* 0x0000006000a77308 */ /* 0x000fe40000000800 */
[----:B------:R-:W-:-:S02]  /*19500*/  FADD.FTZ R87, R87, R86 ;  /* 0x0000005657577221 */ /* 0x000fc40000010000 */
[C---:B------:R-:W-:Y:S03]  /*19510*/  HMMA.16816.F32.BF16 R4, R56.reuse, R68, R4 ;  /* 0x000000443804723c */ /* 0x040fe60000041804 */
[----:B------:R-:W-:Y:S01]  /*19520*/  FADD.FTZ R2, R2, R87 ;  /* 0x0000005702027221 */ /* 0x000fe20000010000 */
[----:B------:R-:W-:Y:S04]  /*19530*/  MUFU.EX2 R180, R180 ;  /* 0x000000b400b47308 */ /* 0x000fe80000000800 */
        /* <DEDUP_REMOVED lines=15> */
[----:B------:R-:W-:Y:S01]  /*19630*/  HMMA.16816.F32.BF16 R8, R56, R66, R8 ;  /* 0x000000423808723c */ /* 0x000fe20000041808 */
[----:B------:R-:W1:Y:S02]  /*19640*/  LDSM.16.MT88.4 R64, [R0+0xc00] ;  /* 0x000c00000040783b */ /* 0x000e640000004200 */
[----:B--2---:R-:W-:-:S02]  /*19650*/  F2FP.BF16.F32.PACK_AB R56, R104, R97 ;  /* 0x000000616838723e */ /* 0x004fc400000010ff */
[----:B------:R-:W-:Y:S01]  /*19660*/  F2FP.BF16.F32.PACK_AB R57, R84, R99 ;  /* 0x000000635439723e */ /* 0x000fe200000010ff */
[----:B------:R-:W-:Y:S01]  /*19670*/  FADD.FTZ R99, R99, R2 ;  /* 0x0000000263637221 */ /* 0x000fe20000010000 */
[----:B-----5:R-:W-:Y:S02]  /*19680*/  F2FP.BF16.F32.PACK_AB R58, R89, R90 ;  /* 0x0000005a593a723e */ /* 0x020fe400000010ff */
[----:B------:R-:W-:Y:S01]  /*19690*/  F2FP.BF16.F32.PACK_AB R59, R88, R91 ;  /* 0x0000005b583b723e */ /* 0x000fe200000010ff */
[----:B------:R-:W-:-:S04]  /*196a0*/  FADD.FTZ R2, R84, R99 ;  /* 0x0000006354027221 */ /* 0x000fc80000010000 */
[----:B------:R-:W-:Y:S02]  /*196b0*/  FADD.FTZ R91, R91, R2 ;  /* 0x000000025b5b7221 */ /* 0x000fe40000010000 */
[----:B---3--:R-:W-:Y:S03]  /*196c0*/  HMMA.16816.F32.BF16 R4, R56, R68, R4 ;  /* 0x000000443804723c */ /* 0x008fe60000041804 */
[----:B------:R-:W-:-:S05]  /*196d0*/  FADD.FTZ R91, R88, R91 ;  /* 0x0000005b585b7221 */ /* 0x000fca0000010000 */
        /* <DEDUP_REMOVED lines=17> */
[----:B------:R-:W-:-:S02]  /*197f0*/  F2FP.BF16.F32.PACK_AB R56, R107, R184 ;  /* 0x000000b86b38723e */ /* 0x000fc400000010ff */
[----:B------:R-:W-:Y:S01]  /*19800*/  F2FP.BF16.F32.PACK_AB R57, R105, R170 ;  /* 0x000000aa6939723e */ /* 0x000fe200000010ff */
[----:B------:R-:W-:Y:S01]  /*19810*/  FADD.FTZ R170, R170, R91 ;  /* 0x0000005baaaa7221 */ /* 0x000fe20000010000 */
[----:B------:R-:W-:Y:S02]  /*19820*/  F2FP.BF16.F32.PACK_AB R58, R161, R168 ;  /* 0x000000a8a13a723e */ /* 0x000fe400000010ff */
[----:B------:R-:W-:Y:S01]  /*19830*/  F2FP.BF16.F32.PACK_AB R59, R163, R106 ;  /* 0x0000006aa33b723e */ /* 0x000fe200000010ff */
[----:B------:R-:W-:-:S04]  /*19840*/  FADD.FTZ R105, R105, R170 ;  /* 0x000000aa69697221 */ /* 0x000fc80000010000 */
[----:B------:R-:W-:Y:S02]  /*19850*/  FADD.FTZ R2, R106, R105 ;  /* 0x000000696a027221 */ /* 0x000fe40000010000 */
[C---:B--2---:R-:W-:Y:S03]  /*19860*/  HMMA.16816.F32.BF16 R24, R56.reuse, R68, R24 ;  /* 0x000000443818723c */ /* 0x044fe60000041818 */
[----:B------:R-:W-:Y:S01]  /*19870*/  FADD.FTZ R163, R163, R2 ;  /* 0x00000002a3a37221 */ /* 0x000fe20000010000 */
[-C--:B------:R-:W-:Y:S02]  /*19880*/  MOV R2, R54.reuse ;  /* 0x0000003600027202 */ /* 0x080fe40000000f00 */
[----:B------:R-:W-:Y:S02]  /*19890*/  @P4 MOV R2, R54 ;  /* 0x0000003600024202 */ /* 0x000fe40000000f00 */
[C---:B------:R-:W-:Y:S01]  /*198a0*/  HMMA.16816.F32.BF16 R28, R56.reuse, R70, R28 ;  /* 0x00000046381c723c */ /* 0x040fe2000004181c */
[----:B------:R-:W-:Y:S07]  /*198b0*/  LDSM.16.MT88.4 R68, [R3+0xc400] ;  /* 0x00c400000344783b */ /* 0x000fee0000004200 */
[C---:B---3--:R-:W-:Y:S08]  /*198c0*/  HMMA.16816.F32.BF16 R4, R56.reuse, R72, R4 ;  /* 0x000000483804723c */ /* 0x048ff00000041804 */
[C---:B------:R-:W-:Y:S01]  /*198d0*/  HMMA.16816.F32.BF16 R12, R56.reuse, R74, R12 ;  /* 0x0000004a380c723c */ /* 0x040fe2000004180c */
[----:B------:R-:W2:Y:S07]  /*198e0*/  LDSM.16.MT88.4 R72, [R3+0xe000] ;  /* 0x00e000000348783b */ /* 0x000eae0000004200 */
[C---:B-1----:R-:W-:Y:S08]  /*198f0*/  HMMA.16816.F32.BF16 R16, R56.reuse, R64, R16 ;  /* 0x000000403810723c */ /* 0x042ff00000041810 */
[C---:B------:R-:W-:Y:S01]  /*19900*/  HMMA.16816.F32.BF16 R20, R56.reuse, R66, R20 ;  /* 0x000000423814723c */ /* 0x040fe20000041814 */
[----:B------:R-:W1:Y:S07]  /*19910*/  LDSM.16.MT88.4 R64, [R0+0x5000] ;  /* 0x005000000040783b */ /* 0x000e6e0000004200 */
[----:B------:R-:W-:Y:S03]  /*19920*/  HMMA.16816.F32.BF16 R32, R56, R76, R32 ;  /* 0x0000004c3820723c */ /* 0x000fe60000041820 */
[-CC-:B------:R-:W-:Y:S01]  /*19930*/  FFMA.FTZ R76, R124, R135.reuse, -R134.reuse ;  /* 0x000000877c4c7223 */ /* 0x180fe20000010886 */
[-CC-:B------:R-:W-:Y:S01]  /*19940*/  FFMA.FTZ R124, R127, R135.reuse, -R134.reuse ;  /* 0x000000877f7c7223 */ /* 0x180fe20000010886 */
[----:B------:R-:W-:-:S02]  /*19950*/  FFMA.FTZ R77, R121, R135, -R134 ;  /* 0x00000087794d7223 */ /* 0x000fc40000010886 */
[----:B------:R-:W-:Y:S01]  /*19960*/  MUFU.EX2 R121, R172 ;  /* 0x000000ac00797308 */ /* 0x000fe20000000800 */
[----:B------:R-:W-:Y:S03]  /*19970*/  HMMA.16816.F32.BF16 R36, R56, R78, R36 ;  /* 0x0000004e3824723c */ /* 0x000fe60000041824 */
[-CC-:B------:R-:W-:Y:S01]  /*19980*/  FFMA.FTZ R78, R120, R135.reuse, -R134.reuse ;  /* 0x00000087784e7223 */ /* 0x180fe20000010886 */
[----:B------:R-:W-:-:S03]  /*19990*/  FFMA.FTZ R134, R131, R135, -R134 ;  /* 0x0000008783867223 */ /* 0x000fc60000010886 */
[----:B------:R-:W-:Y:S01]  /*199a0*/  MUFU.EX2 R120, R174 ;  /* 0x000000ae00787308 */ /* 0x000fe20000000800 */
[C---:B--2---:R-:W-:Y:S07]  /*199b0*/  HMMA.16816.F32.BF16 R40, R56.reuse, R72, R40 ;  /* 0x000000483828723c */ /* 0x044fee0000041828 */
[----:B------:R-:W-:Y:S01]  /*199c0*/  MUFU.EX2 R131, R78 ;  /* 0x0000004e00837308 */ /* 0x000fe20000000800 */
[C---:B------:R-:W-:Y:S01]  /*199d0*/  HMMA.16816.F32.BF16 R44, R56.reuse, R74, R44 ;  /* 0x0000004a382c723c */ /* 0x040fe2000004182c */
[----:B------:R-:W2:Y:S06]  /*199e0*/  LDSM.16.MT88.4 R72, [R0+0x1400] ;  /* 0x001400000048783b */ /* 0x000eac0000004200 */
[----:B------:R-:W3:Y:S01]  /*199f0*/  MUFU.EX2 R126, R77 ;  /* 0x0000004d007e7308 */ /* 0x000ee20000000800 */
[C---:B-1----:R-:W-:Y:S07]  /*19a00*/  HMMA.16816.F32.BF16 R48, R56.reuse, R64, R48 ;  /* 0x000000403830723c */ /* 0x042fee0000041830 */
[----:B------:R1:W-:Y:S01]  /*19a10*/  MUFU.EX2 R127, R76 ;  /* 0x0000004c007f7308 */ /* 0x0003e20000000800 */
[----:B------:R-:W-:Y:S01]  /*19a20*/  HMMA.16816.F32.BF16 R8, R56, R66, R8 ;  /* 0x000000423808723c */ /* 0x000fe20000041808 */
[----:B------:R-:W5:Y:S02]  /*19a30*/  LDSM.16.MT88.4 R64, [R3+0xa400] ;  /* 0x00a400000340783b */ /* 0x000f640000004200 */
[----:B------:R-:W-:-:S02]  /*19a40*/  F2FP.BF16.F32.PACK_AB R56, R122, R125 ;  /* 0x0000007d7a38723e */ /* 0x000fc400000010ff */
[----:B------:R-:W-:Y:S02]  /*19a50*/  F2FP.BF16.F32.PACK_AB R57, R143, R162 ;  /* 0x000000a28f39723e */ /* 0x000fe400000010ff */
[----:B------:R-:W3:Y:S01]  /*19a60*/  MUFU.EX2 R124, R124 ;  /* 0x0000007c007c7308 */ /* 0x000ee20000000800 */
[----:B----4-:R-:W-:Y:S01]  /*19a70*/  F2FP.BF16.F32.PACK_AB R58, R118, R165 ;  /* 0x000000a5763a723e */ /* 0x010fe200000010ff */
[----:B------:R-:W-:Y:S01]  /*19a80*/  FADD.FTZ R162, R162, R163 ;  /* 0x000000a3a2a27221 */ /* 0x000fe20000010000 */
[----:B------:R-:W-:-:S03]  /*19a90*/  F2FP.BF16.F32.PACK_AB R59, R119, R164 ;  /* 0x000000a4773b723e */ /* 0x000fc600000010ff */
[----:B------:R-:W-:Y:S01]  /*19aa0*/  FADD.FTZ R143, R143, R162 ;  /* 0x000000a28f8f7221 */ /* 0x000fe20000010000 */
[----:B-1----:R-:W-:Y:S01]  /*19ab0*/  LDSM.16.MT88.4 R76, [R3+0xc800] ;  /* 0x00c80000034c783b */ /* 0x002fe20000004200 */
[----:B------:R1:W4:Y:S02]  /*19ac0*/  MUFU.EX2 R135, R100 ;  /* 0x0000006400877308 */ /* 0x0003240000000800 */
[----:B------:R-:W-:Y:S03]  /*19ad0*/  HMMA.16816.F32.BF16 R24, R56, R68, R24 ;  /* 0x000000443818723c */ /* 0x000fe60000041818 */
[----:B------:R-:W-:-:S04]  /*19ae0*/  FADD.FTZ R164, R164, R143 ;  /* 0x0000008fa4a47221 */ /* 0x000fc80000010000 */
[----:B------:R-:W-:Y:S01]  /*19af0*/  FADD.FTZ R164, R119, R164 ;  /* 0x000000a477a47221 */ /* 0x000fe20000010000 */
[----:B------:R-:W4:Y:S01]  /*19b00*/  MUFU.EX2 R134, R134 ;  /* 0x0000008600867308 */ /* 0x000f220000000800 */
[C---:B------:R-:W-:Y:S01]  /*19b10*/  HMMA.16816.F32.BF16 R28, R56.reuse, R70, R28 ;  /* 0x00000046381c723c */ /* 0x040fe2000004181c */
[----:B------:R-:W3:Y:S07]  /*19b20*/  LDSM.16.MT88.4 R68, [R0+0x5400] ;  /* 0x005400000044783b */ /* 0x000eee0000004200 */
[C---:B--2---:R-:W-:Y:S08]  /*19b30*/  HMMA.16816.F32.BF16 R16, R56.reuse, R72, R16 ;  /* 0x000000483810723c */ /* 0x044ff00000041810 */
[C---:B------:R-:W-:Y:S01]  /*19b40*/  HMMA.16816.F32.BF16 R20, R56.reuse, R74, R20 ;  /* 0x0000004a3814723c */ /* 0x040fe20000041814 */
[----:B------:R-:W2:Y:S07]  /*19b50*/  LDSM.16.MT88.4 R72, [R3+0xe400] ;  /* 0x00e400000348783b */ /* 0x000eae0000004200 */
[C---:B-----5:R-:W-:Y:S08]  /*19b60*/  HMMA.16816.F32.BF16 R4, R56.reuse, R64, R4 ;  /* 0x000000403804723c */ /* 0x060ff00000041804 */
[C---:B------:R-:W-:Y:S01]  /*19b70*/  HMMA.16816.F32.BF16 R12, R56.reuse, R66, R12 ;  /* 0x00000042380c723c */ /* 0x040fe2000004180c */
[----:B------:R-:W5:Y:S07]  /*19b80*/  LDSM.16.MT88.4 R64, [R0+0x3400] ;  /* 0x003400000040783b */ /* 0x000f6e0000004200 */
[----:B---3--:R-:W-:Y:S03]  /*19b90*/  HMMA.16816.F32.BF16 R48, R56, R68, R48 ;  /* 0x000000443830723c */ /* 0x008fe60000041830 */
[----:B------:R-:W-:-:S02]  /*19ba0*/  FADD.FTZ R68, R81, R82 ;  /* 0x0000005251447221 */ /* 0x000fc40000010000 */
[----:B------:R-:W3:Y:S02]  /*19bb0*/  LDSM.16.MT88.4 R80, [R0+0x1800] ;  /* 0x001800000050783b */ /* 0x000ee40000004200 */
[----:B------:R-:W-:Y:S02]  /*19bc0*/  FADD.FTZ R101, R93, R68 ;  /* 0x000000445d657221 */ /* 0x000fe40000010000 */
[----:B------:R-:W-:Y:S01]  /*19bd0*/  LDSM.16.MT88.4 R92, [R3+0xcc00] ;  /* 0x00cc0000035c783b */ /* 0x000fe20000004200 */
[C---:B------:R-:W-:Y:S03]  /*19be0*/  HMMA.16816.F32.BF16 R8, R56.reuse, R70, R8 ;  /* 0x000000463808723c */ /* 0x040fe60000041808 */
[----:B------:R-:W-:Y:S01]  /*19bf0*/  FADD.FTZ R62, R62, R101 ;  /* 0x000000653e3e7221 */ /* 0x000fe20000010000 */
[----:B------:R-:W-:Y:S03]  /*19c00*/  LDSM.16.MT88.4 R68, [R3+0xe800] ;  /* 0x00e800000344783b */ /* 0x000fe60000004200 */
[----:B------:R-:W-:Y:S01]  /*19c10*/  FADD.FTZ R85, R85, R62 ;  /* 0x0000003e55557221 */ /* 0x000fe20000010000 */
[----:B-1----:R-:W-:Y:S01]  /*19c20*/  LDSM.16.MT88.4 R100, [R0+0x1c00] ;  /* 0x001c00000064783b */ /* 0x002fe20000004200 */
[----:B--2---:R-:W-:Y:S03]  /*19c30*/  HMMA.16816.F32.BF16 R40, R56, R72, R40 ;  /* 0x000000483828723c */ /* 0x004fe60000041828 */
[----:B------:R-:W-:-:S02]  /*19c40*/  FADD.FTZ R60, R60, R85 ;  /* 0x000000553c3c7221 */ /* 0x000fc40000010000 */
[----:B------:R-:W-:Y:S03]  /*19c50*/  LDSM.16.MT88.4 R84, [R0+0x3c00] ;  /* 0x003c00000054783b */ /* 0x000fe60000004200 */
[C---:B------:R-:W-:Y:S01]  /*19c60*/  HMMA.16816.F32.BF16 R44, R56.reuse, R74, R44 ;  /* 0x0000004a382c723c */ /* 0x040fe2000004182c */
[----:B------:R-:W-:Y:S07]  /*19c70*/  LDSM.16.MT88.4 R72, [R0+0x3800] ;  /* 0x003800000048783b */ /* 0x000fee0000004200 */
[C---:B-----5:R-:W-:Y:S08]  /*19c80*/  HMMA.16816.F32.BF16 R32, R56.reuse, R64, R32 ;  /* 0x000000403820723c */ /* 0x060ff00000041820 */
        /* <DEDUP_REMOVED lines=9> */
[----:B---3--:R-:W-:Y:S03]  /*19d20*/  HMMA.16816.F32.BF16 R16, R56, R80, R16 ;  /* 0x000000503810723c */ /* 0x008fe60000041810 */
[----:B------:R-:W-:-:S05]  /*19d30*/  FADD.FTZ R123, R130, R123 ;  /* 0x0000007b827b7221 */ /* 0x000fca0000010000 */
[C---:B------:R-:W-:Y:S08]  /*19d40*/  HMMA.16816.F32.BF16 R20, R56.reuse, R82, R20 ;  /* 0x000000523814723c */ /* 0x040ff00000041814 */
[C---:B------:R-:W-:Y:S08]  /*19d50*/  HMMA.16816.F32.BF16 R24, R56.reuse, R76, R24 ;  /* 0x0000004c3818723c */ /* 0x040ff00000041818 */
[C---:B------:R-:W-:Y:S01]  /*19d60*/  HMMA.16816.F32.BF16 R28, R56.reuse, R78, R28 ;  /* 0x0000004e381c723c */ /* 0x040fe2000004181c */
[----:B------:R-:W-:Y:S07]  /*19d70*/  LDSM.16.MT88.4 R76, [R3+0xec00] ;  /* 0x00ec0000034c783b */ /* 0x000fee0000004200 */
[C---:B-1----:R-:W-:Y:S08]  /*19d80*/  HMMA.16816.F32.BF16 R4, R56.reuse, R64, R4 ;  /* 0x000000403804723c */ /* 0x042ff00000041804 */
[C---:B------:R-:W-:Y:S01]  /*19d90*/  HMMA.16816.F32.BF16 R12, R56.reuse, R66, R12 ;  /* 0x00000042380c723c */ /* 0x040fe2000004180c */
[----:B------:R-:W1:Y:S07]  /*19da0*/  LDSM.16.MT88.4 R64, [R0+0x5800] ;  /* 0x005800000040783b */ /* 0x000e6e0000004200 */
[C---:B------:R-:W-:Y:S08]  /*19db0*/  HMMA.16816.F32.BF16 R32, R56.reuse, R72, R32 ;  /* 0x000000483820723c */ /* 0x040ff00000041820 */
[C---:B------:R-:W-:Y:S08]  /*19dc0*/  HMMA.16816.F32.BF16 R36, R56.reuse, R74, R36 ;  /* 0x0000004a3824723c */ /* 0x040ff00000041824 */
[----:B------:R-:W-:Y:S03]  /*19dd0*/  HMMA.16816.F32.BF16 R40, R56, R68, R40 ;  /* 0x000000443828723c */ /* 0x000fe60000041828 */
[----:B----4-:R-:W-:-:S02]  /*19de0*/  F2FP.BF16.F32.PACK_AB R68, R166, R135 ;  /* 0x00000087a644723e */ /* 0x010fc400000010ff */
[C---:B------:R-:W-:Y:S01]  /*19df0*/  F2FP.BF16.F32.PACK_AB R69, R179.reuse, R178 ;  /* 0x000000b2b345723e */ /* 0x040fe200000010ff */
[----:B------:R-:W-:Y:S02]  /*19e00*/  FADD.FTZ R178, R178, R123 ;  /* 0x0000007bb2b27221 */ /* 0x000fe40000010000 */
[----:B------:R-:W-:Y:S03]  /*19e10*/  HMMA.16816.F32.BF16 R44, R56, R70, R44 ;  /* 0x00000046382c723c */ /* 0x000fe6000004182c */
[----:B------:R-:W-:Y:S01]  /*19e20*/  F2FP.BF16.F32.PACK_AB R70, R134, R167 ;  /* 0x000000a78646723e */ /* 0x000fe200000010ff */
[----:B------:R-:W-:Y:S01]  /*19e30*/  FADD.FTZ R178, R179, R178 ;  /* 0x000000b2b3b27221 */ /* 0x000fe20000010000 */
[----:B------:R-:W-:-:S03]  /*19e40*/  F2FP.BF16.F32.PACK_AB R71, R180, R181 ;  /* 0x000000b5b447723e */ /* 0x000fc600000010ff */
[----:B------:R-:W-:Y:S01]  /*19e50*/  FADD.FTZ R181, R181, R178 ;  /* 0x000000b2b5b57221 */ /* 0x000fe20000010000 */
[C---:B-1----:R-:W-:Y:S08]  /*19e60*/  HMMA.16816.F32.BF16 R48, R56.reuse, R64, R48 ;  /* 0x000000403830723c */ /* 0x042ff00000041830 */
[----:B------:R-:W-:Y:S03]  /*19e70*/  HMMA.16816.F32.BF16 R8, R56, R66, R8 ;  /* 0x000000423808723c */ /* 0x000fe60000041808 */
[----:B------:R-:W-:-:S04]  /*19e80*/  FADD.FTZ R57, R97, R60 ;  /* 0x0000003c61397221 */ /* 0x000fc80000010000 */
[----:B------:R-:W-:Y:S01]  /*19e90*/  FADD.FTZ R57, R104, R57 ;  /* 0x0000003968397221 */ /* 0x000fe20000010000 */
[C---:B------:R-:W-:Y:S05]  /*19ea0*/  HMMA.16816.F32.BF16 R112, R68.reuse, R108, R4 ;  /* 0x0000006c4470723c */ /* 0x040fea0000041804 */
[----:B------:R-:W-:Y:S01]  /*19eb0*/  FADD.FTZ R90, R90, R57 ;  /* 0x000000395a5a7221 */ /* 0x000fe20000010000 */
[----:B------:R1:W2:Y:S03]  /*19ec0*/  LDSM.16.MT88.4 R4, [R0+0x5c00] ;  /* 0x005c00000004783b */ /* 0x0002a60000004200 */
[----:B------:R-:W-:Y:S01]  /*19ed0*/  FADD.FTZ R89, R89, R90 ;  /* 0x0000005a59597221 */ /* 0x000fe20000010000 */
[----:B------:R-:W-:Y:S03]  /*19ee0*/  HMMA.16816.F32.BF16 R96, R68, R92, R24 ;  /* 0x0000005c4460723c */ /* 0x000fe60000041818 */
[----:B------:R-:W-:-:S04]  /*19ef0*/  FADD.FTZ R184, R184, R89 ;  /* 0x00000059b8b87221 */ /* 0x000fc80000010000 */
[----:B------:R-:W-:Y:S01]  /*19f00*/  FADD.FTZ R107, R107, R184 ;  /* 0x000000b86b6b7221 */ /* 0x000fe20000010000 */
[----:B------:R-:W-:Y:S03]  /*19f10*/  HMMA.16816.F32.BF16 R80, R68, R76, R40 ;  /* 0x0000004c4450723c */ /* 0x000fe60000041828 */
[----:B------:R-:W-:-:S04]  /*19f20*/  FADD.FTZ R168, R168, R107 ;  /* 0x0000006ba8a87221 */ /* 0x000fc80000010000 */
[----:B------:R-:W-:Y:S01]  /*19f30*/  FADD.FTZ R168, R161, R168 ;  /* 0x000000a8a1a87221 */ /* 0x000fe20000010000 */
[C---:B------:R-:W-:Y:S03]  /*19f40*/  HMMA.16816.F32.BF16 R104, R68.reuse, R100, R16 ;  /* 0x000000644468723c */ /* 0x040fe60000041810 */
[----:B------:R-:W-:Y:S01]  /*19f50*/  FADD.FTZ R125, R125, R168 ;  /* 0x000000a87d7d7221 */ /* 0x000fe20000010000 */
[-C--:B-1----:R-:W-:Y:S01]  /*19f60*/  MOV R0, R52.reuse ;  /* 0x0000003400007202 */ /* 0x082fe20000000f00 */
[----:B------:R-:W-:Y:S01]  /*19f70*/  FADD.FTZ R168, R180, R181 ;  /* 0x000000b5b4a87221 */ /* 0x000fe20000010000 */
[----:B------:R-:W-:Y:S01]  /*19f80*/  @P4 MOV R0, R52 ;  /* 0x0000003400004202 */ /* 0x000fe20000000f00 */
        /* <DEDUP_REMOVED lines=16> */
[C---:B------:R-:W-:Y:S08]  /*1a090*/  HMMA.16816.F32.BF16 R84, R68.reuse, R86, R36 ;  /* 0x000000564454723c */ /* 0x040ff00000041824 */
[C---:B--2---:R-:W-:Y:S08]  /*1a0a0*/  HMMA.16816.F32.BF16 R72, R68.reuse, R4, R48 ;  /* 0x000000044448723c */ /* 0x044ff00000041830 */
[----:B------:R-:W-:Y:S01]  /*1a0b0*/  HMMA.16816.F32.BF16 R68, R68, R6, R8 ;  /* 0x000000064444723c */ /* 0x000fe20000041808 */
[----:B------:R-:W-:-:S04]  /*1a0c0*/  NOP ;  /* 0x0000000000007918 */ /* 0x000fc80000000000 */
[----:B------:R-:W-:-:S15]  /*1a0d0*/  @P4 BRA `(.L_x_6084) ;  /* 0x0000000000044947 */ /* 0x000fde0003800000 */
.L_x_6075:
[----:B------:R-:W-:-:S07]  /*1a0e0*/  IADD3 R55, PT, PT, R63, -0x1, RZ ;  /* 0xffffffff3f377810 */ /* 0x000fce0007ffe0ff */
.L_x_6084:
[----:B------:R-:W-:Y:S05]  /*1a0f0*/  BSYNC B2 ;  /* 0x0000000000027941 */ /* 0x000fea0003800000 */
.L_x_6074:
        /* <DEDUP_REMOVED lines=13> */
.L_x_6092:
[----:B------:R-:W1:Y:S01]  /*1a1d0*/  S2R R0, SR_TID.X ;  /* 0x0000000000007919 */ /* 0x000e620000002100 */
[----:B------:R-:W-:Y:S04]  /*1a1e0*/  DEPBAR.LE SB0, 0x0 ;  /* 0x000080000000791a */ /* 0x000fe80000000000 */
[----:B------:R-:W-:Y:S05]  /*1a1f0*/  WARPSYNC.ALL ;  /* 0x0000000000007948 */ /* 0x000fea0003800000 */
[----:B------:R-:W-:Y:S01]  /*1a200*/  BAR.SYNC.DEFER_BLOCKING 0x0 ;  /* 0x0000000000007b1d */ /* 0x000fe20000010000 */
[----:B------:R-:W-:Y:S01]  /*1a210*/  MOV R3, R144 ;  /* 0x0000009000037202 */ /* 0x000fe20000000f00 */
[----:B------:R-:W-:Y:S02]  /*1a220*/  @!P3 IMAD.MOV.U32 R5, RZ, RZ, RZ ;  /* 0x000000ffff05b224 */ /* 0x000fe400078e00ff */
[----:B------:R-:W-:Y:S03]  /*1a230*/  IMAD.MOV.U32 R2, RZ, RZ, R145 ;  /* 0x000000ffff027224 */ /* 0x000fe600078e0091 */
[----:B------:R-:W-:Y:S02]  /*1a240*/  @!P3 IADD3 R5, P0, PT, RZ, -R5, RZ ;  /* 0x80000005ff05b210 */ /* 0x000fe40007f1e0ff */
[----:B-1----:R-:W-:Y:S01]  /*1a250*/  SHF.L.U32 R169, R0, 0x3, RZ ;  /* 0x0000000300a97819 */ /* 0x002fe200000006ff */
        /* <DEDUP_REMOVED lines=70> */
.L_x_6087:
[----:B------:R-:W-:Y:S05]  /*1a6c0*/  BSYNC.RECONVERGENT B0 ;  /* 0x0000000000007941 */ /* 0x000fea0003800200 */
.L_x_6086:
[----:B------:R-:W1:Y:S01]  /*1a6d0*/  S2UR UR7, SR_CgaCtaId ;  /* 0x00000000000779c3 */ /* 0x000e620000008800 */
[C---:B------:R-:W-:Y:S01]  /*1a6e0*/  LOP3.LUT R5, R169.reuse, 0xc0, RZ, 0xc0, !PT ;  /* 0x000000c0a9057812 */ /* 0x040fe200078ec0ff */
[----:B------:R-:W-:Y:S01]  /*1a6f0*/  UMOV UR9, 0x400 ;  /* 0x0000040000097882 */ /* 0x000fe20000000000 */
[----:B------:R-:W-:Y:S01]  /*1a700*/  LOP3.LUT R4, R169, 0x18, RZ, 0xc0, !PT ;  /* 0x00000018a9047812 */ /* 0x000fe200078ec0ff */
[----:B------:R-:W-:Y:S01]  /*1a710*/  IMAD.SHL.U32 R3, R0, 0x10, RZ ;  /* 0x0000001000037824 */ /* 0x000fe200078e00ff */
[--C-:B------:R-:W-:Y:S01]  /*1a720*/  LOP3.LUT R8, R5, 0x18, R0.reuse, 0xf8, !PT ;  /* 0x0000001805087812 */ /* 0x100fe200078ef800 */
[----:B------:R-:W-:Y:S01]  /*1a730*/  IMAD.SHL.U32 R5, R138, 0x40, RZ ;  /* 0x000000408a057824 */ /* 0x000fe200078e00ff */
[-C--:B------:R-:W-:Y:S01]  /*1a740*/  ISETP.GE.AND P6, PT, R4, R149.reuse, PT ;  /* 0x000000950400720c */ /* 0x080fe20003fc6270 */
[----:B------:R-:W-:Y:S01]  /*1a750*/  IMAD.SHL.U32 R135, R0, 0x20, RZ ;  /* 0x0000002000877824 */ /* 0x000fe200078e00ff */
[--C-:B------:R-:W-:Y:S01]  /*1a760*/  LOP3.LUT R8, R8, 0x18, R169.reuse, 0x78, !PT ;  /* 0x0000001808087812 */ /* 0x100fe200078e78a9 */
[----:B------:R-:W-:Y:S01]  /*1a770*/  IMAD.SHL.U32 R132, R0, 0x4, RZ ;  /* 0x0000000400847824 */ /* 0x000fe200078e00ff */
[----:B------:R-:W-:Y:S01]  /*1a780*/  LOP3.LUT R6, R4, 0x20, RZ, 0xfc, !PT ;  /* 0x0000002004067812 */ /* 0x000fe200078efcff */
[----:B------:R-:W-:Y:S01]  /*1a790*/  VIADD R161, R161, 0xffffffff ;  /* 0xffffffffa1a17836 */ /* 0x000fe20000000000 */
[----:B------:R-:W-:Y:S01]  /*1a7a0*/  LOP3.LUT R169, R8, 0x1f20, R169, 0xf8, !PT ;  /* 0x00001f2008a97812 */ /* 0x000fe200078ef8a9 */
[----:B------:R-:W-:Y:S01]  /*1a7b0*/  BSSY.RECONVERGENT B1, `(.L_x_6088) ;  /* 0x000018f000017945 */ /* 0x000fe20003800200 */
[-C--:B------:R-:W-:Y:S02]  /*1a7c0*/  ISETP.GE.AND P5, PT, R6, R149.reuse, PT ;  /* 0x000000950600720c */ /* 0x080fe40003fa6270 */
[----:B------:R-:W-:Y:S02]  /*1a7d0*/  LOP3.LUT R4, R4, 0x40, RZ, 0xfc, !PT ;  /* 0x0000004004047812 */ /* 0x000fe400078efcff */
[----:B------:R-:W-:Y:S02]  /*1a7e0*/  IADD3 R10, P0, PT, R5, R144, RZ ;  /* 0x00000090050a7210 */ /* 0x000fe40007f1e0ff */
[----:B------:R-:W-:Y:S02]  /*1a7f0*/  ISETP.GE.AND P4, PT, R4, R149, PT ;  /* 0x000000950400720c */ /* 0x000fe40003f86270 */
[----:B------:R-:W-:Y:S01]  /*1a800*/  SHF.L.U64.HI R4, R138, 0x6, R139 ;  /* 0x000000068a047819 */ /* 0x000fe2000001028b */
[----:B-1----:R-:W-:Y:S01]  /*1a810*/  ULEA UR6, UR7, UR9, 0x18 ;  /* 0x0000000907067291 */ /* 0x002fe2000f8ec0ff */
[----:B------:R-:W-:Y:S02]  /*1a820*/  LOP3.LUT R123, R135, 0xc0, RZ, 0xc0, !PT ;  /* 0x000000c0877b7812 */ /* 0x000fe400078ec0ff */
[----:B------:R-:W-:Y:S01]  /*1a830*/  LOP3.LUT R120, R3, 0x100, RZ, 0xc0, !PT ;  /* 0x0000010003787812 */ /* 0x000fe200078ec0ff */
[----:B------:R-:W-:Y:S01]  /*1a840*/  IMAD.X R11, R4, 0x1, R145, P0 ;  /* 0x00000001040b7824 */ /* 0x000fe200000e0691 */
[----:B------:R-:W-:Y:S02]  /*1a850*/  IADD3 R8, P0, PT, R5, R10, RZ ;  /* 0x0000000a05087210 */ /* 0x000fe40007f1e0ff */
[----:B------:R-:W-:Y:S02]  /*1a860*/  LEA R169, R169, UR6, 0x1 ;  /* 0x00000006a9a97c11 */ /* 0x000fe4000f8e08ff */
[----:B------:R-:W-:Y:S01]  /*1a870*/  LOP3.LUT R121, R132, 0x18, RZ, 0xc0, !PT ;  /* 0x0000001884797812 */ /* 0x000fe200078ec0ff */
[----:B------:R-:W-:Y:S01]  /*1a880*/  IMAD.X R9, R4, 0x1, R11, P0 ;  /* 0x0000000104097824 */ /* 0x000fe200000e060b */
[----:B------:R-:W-:Y:S01]  /*1a890*/  IADD3 R6, P0, PT, R5, R8, RZ ;  /* 0x0000000805067210 */ /* 0x000fe20007f1e0ff */
[----:B------:R-:W-:Y:S01]  /*1a8a0*/  @!PT LDS RZ, [RZ] ;  /* 0x00000000fffff984 */ /* 0x000fe20000000800 */
[----:B------:R-:W-:Y:S01]  /*1a8b0*/  @!PT LDS RZ, [RZ] ;  /* 0x00000000fffff984 */ /* 0x000fe20000000800 */
[----:B------:R-:W-:Y:S01]  /*1a8c0*/  @!PT LDS RZ, [RZ] ;  /* 0x00000000fffff984 */ /* 0x000fe20000000800 */
[----:B------:R-:W-:Y:S01]  /*1a8d0*/  @!P6 LDGSTS.E.BYPASS.LTC128B.128 [R169+0x9000], desc[UR4][R144.64] ;  /* 0x0900000090a9efae */ /* 0x000fe2000b981a04 */
[--C-:B------:R-:W-:Y:S02]  /*1a8e0*/  LOP3.LUT R2, R123, 0x8, R0.reuse, 0xf8, !PT ;  /* 0x000000087b027812 */ /* 0x100fe400078ef800 */
[----:B------:R-:W-:Y:S01]  /*1a8f0*/  LOP3.LUT R120, R120, 0x20, R135, 0xf8, !PT ;  /* 0x0000002078787812 */ /* 0x000fe200078ef887 */
[----:B------:R-:W-:Y:S01]  /*1a900*/  @P6 STS.128 [R169+0x9000], RZ ;  /* 0x009000ffa9006388 */ /* 0x000fe20000000c00 */
[----:B------:R-:W-:Y:S01]  /*1a910*/  IMAD.X R7, R4, 0x1, R9, P0 ;  /* 0x0000000104077824 */ /* 0x000fe200000e0609 */
[----:B------:R-:W-:Y:S02]  /*1a920*/  SHF.R.U32.HI R133, RZ, 0x1, R0 ;  /* 0x00000001ff857819 */ /* 0x000fe40000011600 */
[----:B------:R-:W-:Y:S01]  /*1a930*/  @!PT LDS RZ, [RZ] ;  /* 0x00000000fffff984 */ /* 0x000fe20000000800 */
[----:B------:R-:W-:Y:S01]  /*1a940*/  @!PT LDS RZ, [RZ] ;  /* 0x00000000fffff984 */ /* 0x000fe20000000800 */
[----:B------:R-:W-:Y:S01]  /*1a950*/  @!PT LDS RZ, [RZ] ;  /* 0x00000000fffff984 */ /* 0x000fe20000000800 */
[----:B------:R-:W-:Y:S01]  /*1a960*/  @!P5 LDGSTS.E.BYPASS.LTC128B.128 [R169+0xb000], desc[UR4][R144.64+0x40] ;  /* 0x0b00004090a9dfae */ /* 0x000fe2000b981a04 */
[----:B------:R-:W-:Y:S02]  /*1a970*/  LOP3.LUT R2, R120, R2, R121, 0xf6, !PT ;  /* 0x0000000278027212 */ /* 0x000fe400078ef679 */
[----:B------:R-:W-:Y:S01]  /*1a980*/  LOP3.LUT R120, R3, 0x3e00, RZ, 0xc0, !PT ;  /* 0x00003e0003787812 */ /* 0x000fe200078ec0ff */
[----:B------:R-:W-:Y:S01]  /*1a990*/  @P5 STS.128 [R169+0xb000], RZ ;  /* 0x00b000ffa9005388 */ /* 0x000fe20000000c00 */
[----:B------:R-:W-:Y:S02]  /*1a9a0*/  LOP3.LUT R134, R133, 0x8, RZ, 0xc0, !PT ;  /* 0x0000000885867812 */ /* 0x000fe400078ec0ff */
[--C-:B------:R-:W-:Y:S01]  /*1a9b0*/  LOP3.LUT R120, R120, 0x20, R135.reuse, 0xf8, !PT ;  /* 0x0000002078787812 */ /* 0x100fe200078ef887 */
[----:B------:R-:W-:Y:S01]  /*1a9c0*/  @!PT LDS RZ, [RZ] ;  /* 0x00000000fffff984 */ /* 0x000fe20000000800 */
[----:B------:R-:W-:Y:S01]  /*1a9d0*/  @!PT LDS RZ, [RZ] ;  /* 0x00000000fffff984 */ /* 0x000fe20000000800 */
[----:B------:R-:W-:Y:S01]  /*1a9e0*/  @!PT LDS RZ, [RZ] ;  /* 0x00000000fffff984 */ /* 0x000fe20000000800 */
[----:B------:R-:W-:Y:S01]  /*1a9f0*/  @!P4 LDGSTS.E.BYPASS.LTC128B.128 [R169+0xd000], desc[UR4][R144.64+0x80] ;  /* 0x0d00008090a9cfae */ /* 0x000fe2000b981a04 */
[--C-:B------:R-:W-:Y:S02]  /*1aa00*/  LOP3.LUT R134, R134, 0xc0, R135.reuse, 0xf8, !PT ;  /* 0x000000c086867812 */ /* 0x100fe400078ef887 */
[----:B------:R-:W-:Y:S01]  /*1aa10*/  LOP3.LUT R3, R120, 0x100, R135, 0xf8, !PT ;  /* 0x0000010078037812 */ /* 0x000fe200078ef887 */
[----:B------:R-:W-:Y:S01]  /*1aa20*/  @P4 STS.128 [R169+0xd000], RZ ;  /* 0x00d000ffa9004388 */ /* 0x000fe20000000c00 */
[----:B------:R-:W-:Y:S02]  /*1aa30*/  LOP3.LUT R134, R134, R121, RZ, 0x3c, !PT ;  /* 0x0000007986867212 */ /* 0x000fe400078e3cff */
[----:B------:R-:W-:Y:S01]  /*1aa40*/  LEA R2, R2, UR6, 0x1 ;  /* 0x0000000602027c11 */ /* 0x000fe2000f8e08ff */
[----:B------:R-:W-:Y:S01]  /*1aa50*/  @!PT LDS RZ, [RZ] ;  /* 0x00000000fffff984 */ /* 0x000fe20000000800 */
[----:B------:R-:W-:Y:S01]  /*1aa60*/  @!PT LDS RZ, [RZ] ;  /* 0x00000000fffff984 */ /* 0x000fe20000000800 */
[----:B------:R-:W-:Y:S01]  /*1aa70*/  @!PT LDS RZ, [RZ] ;  /* 0x00000000fffff984 */ /* 0x000fe20000000800 */
[----:B------:R-:W-:Y:S01]  /*1aa80*/  @!P6 LDGSTS.E.BYPASS.LTC128B.128 [R169+0x9800], desc[UR4][R10.64] ;  /* 0x098000000aa9efae */ /* 0x000fe2000b981a04 */
[----:B------:R-:W-:Y:S02]  /*1aa90*/  LOP3.LUT R128, R3, R134, RZ, 0xfc, !PT ;  /* 0x0000008603807212 */ /* 0x000fe400078efcff */
[----:B------:R-:W-:Y:S01]  /*1aaa0*/  LOP3.LUT P2, RZ, R0, 0x4, RZ, 0xc0, !PT ;  /* 0x0000000400ff7812 */ /* 0x000fe2000784c0ff */
[----:B------:R-:W-:Y:S01]  /*1aab0*/  @P6 STS.128 [R169+0x9800], RZ ;  /* 0x009800ffa9006388 */ /* 0x000fe20000000c00 */
[----:B------:R-:W-:Y:S02]  /*1aac0*/  LEA R128, R128, UR6, 0x1 ;  /* 0x0000000680807c11 */ /* 0x000fe4000f8e08ff */
[----:B------:R-:W-:Y:S01]  /*1aad0*/  ISETP.GT.AND P0, PT, R161, R140, PT ;  /* 0x0000008ca100720c */ /* 0x000fe20003f04270 */
        /* <DEDUP_REMOVED lines=50> */
[C---:B-1----:R-:W-:Y:S01]  /*1ae00*/  HMMA.16816.F32.BF16 R4, R120.reuse, R124, RZ ;  /* 0x0000007c7804723c */ /* 0x042fe200000418ff */
[----:B------:R-:W-:Y:S05]  /*1ae10*/  IMAD.MOV.U32 R125, RZ, RZ, 0x20 ;  /* 0x00000020ff7d7424 */ /* 0x000fea00078e00ff */
[----:B------:R-:W-:Y:S02]  /*1ae20*/  SEL R125, R125, 0xffffffe0, !P2 ;  /* 0xffffffe07d7d7807 */ /* 0x000fe40005000000 */
[C---:B------:R-:W-:Y:S03]  /*1ae30*/  HMMA.16816.F32.BF16 R8, R120.reuse, R126, RZ ;  /* 0x0000007e7808723c */ /* 0x040fe600000418ff */
[--C-:B------:R-:W-:Y:S02]  /*1ae40*/  IMAD.IADD R3, R128, 0x1, R125.reuse ;  /* 0x0000000180037824 */ /* 0x100fe400078e027d */
[----:B------:R-:W-:Y:S03]  /*1ae50*/  IMAD.IADD R0, R2, 0x1, R125 ;  /* 0x0000000102007824 */ /* 0x000fe600078e027d */
[C---:B--2---:R-:W-:Y:S01]  /*1ae60*/  HMMA.16816.F32.BF16 R12, R120.reuse, R16, RZ ;  /* 0x00000010780c723c */ /* 0x044fe200000418ff */
[----:B------:R-:W-:Y:S07]  /*1ae70*/  LDSM.16.M88.4 R124, [R3] ;  /* 0x00000000037c783b */ /* 0x000fee0000000200 */
        /* <DEDUP_REMOVED lines=217> */
.L_x_6091:
[----:B------:R-:W-:Y:S05]  /*1bc10*/  BSYNC.RECONVERGENT B0 ;  /* 0x0000000000007941 */ /* 0x000fea0003800200 */
.L_x_6090:
        /* <DEDUP_REMOVED lines=72> */
.L_x_6089:
[----:B------:R-:W-:Y:S05]  /*1c0a0*/  BSYNC.RECONVERGENT B1 ;  /* 0x0000000000017941 */ /* 0x000fea0003800200 */
.L_x_6088:
[----:B--2---:R-:W-:Y:S01]  /*1c0b0*/  IABS R120, R163 ;  /* 0x000000a300787213 */ /* 0x004fe20000000000 */
[C---:B------:R-:W-:Y:S01]  /*1c0c0*/  VIADD R3, R163.reuse, 0x41 ;  /* 0x00000041a3037836 */ /* 0x040fe20000000000 */
[----:B------:R-:W-:Y:S01]  /*1c0d0*/  P2R R2, PR, RZ, 0x4 ;  /* 0x00000004ff027803 */ /* 0x000fe20000000000 */
[C---:B------:R-:W-:Y:S01]  /*1c0e0*/  VIADD R121, R164.reuse, 0xffffffc0 ;  /* 0xffffffc0a4797836 */ /* 0x040fe20000000000 */
[----:B------:R-:W-:Y:S01]  /*1c0f0*/  I2FP.F32.S32 R120, R120 ;  /* 0x0000007800787245 */ /* 0x000fe20000201400 */
[----:B------:R-:W-:Y:S01]  /*1c100*/  VIADD R126, R164, 0x1 ;  /* 0x00000001a47e7836 */ /* 0x000fe20000000000 */
[----:B------:R-:W-:Y:S01]  /*1c110*/  IABS R3, R3 ;  /* 0x0000000300037213 */ /* 0x000fe20000000000 */
[----:B------:R-:W-:Y:S01]  /*1c120*/  VIADD R123, R163, 0x39 ;  /* 0x00000039a37b7836 */ /* 0x000fe20000000000 */
[----:B------:R-:W-:Y:S01]  /*1c130*/  P2R R0, PR, RZ, 0x8 ;  /* 0x00000008ff007803 */ /* 0x000fe20000000000 */
[CC--:B------:R-:W-:Y:S01]  /*1c140*/  FFMA.FTZ R39, -R160.reuse, R120.reuse, R39 ;  /* 0x00000078a0277223 */ /* 0x0c0fe20000010127 */
[----:B------:R-:W-:Y:S01]  /*1c150*/  I2FP.F32.S32 R3, R3 ;  /* 0x0000000300037245 */ /* 0x000fe20000201400 */
[----:B------:R-:W-:Y:S01]  /*1c160*/  FFMA.FTZ R33, -R160, R120, R33 ;  /* 0x00000078a0217223 */ /* 0x000fe20000010121 */
[----:B------:R-:W-:Y:S01]  /*1c170*/  IABS R123, R123 ;  /* 0x0000007b007b7213 */ /* 0x000fe20000000000 */
[----:B------:R-:W-:Y:S01]  /*1c180*/  VIADD R120, R164, 0xfffffff9 ;  /* 0xfffffff9a4787836 */ /* 0x000fe20000000000 */
[----:B------:R-:W-:Y:S01]  /*1c190*/  ISETP.GE.AND P0, PT, R121, R159, PT ;  /* 0x0000009f7900720c */ /* 0x000fe20003f06270 */
[C---:B------:R-:W-:Y:S01]  /*1c1a0*/  VIADD R124, R163.reuse, 0x38 ;  /* 0x00000038a37c7836 */ /* 0x040fe20000000000 */
[----:B------:R-:W-:Y:S01]  /*1c1b0*/  I2FP.F32.S32 R123, R123 ;  /* 0x0000007b007b7245 */ /* 0x000fe20000201400 */
[----:B------:R-:W-:Y:S01]  /*1c1c0*/  FFMA.FTZ R6, -R160, R3, R6 ;  /* 0x00000003a0067223 */ /* 0x000fe20000010106 */
[----:B------:R-:W-:Y:S01]  /*1c1d0*/  ISETP.GE.AND P4, PT, R120, R159, PT ;  /* 0x0000009f7800720c */ /* 0x000fe20003f86270 */
[----:B------:R-:W-:Y:S01]  /*1c1e0*/  VIADD R3, R163, 0x40 ;  /* 0x00000040a3037836 */ /* 0x000fe20000000000 */
[----:B------:R-:W-:Y:S01]  /*1c1f0*/  IABS R124, R124 ;  /* 0x0000007c007c7213 */ /* 0x000fe20000000000 */
[----:B------:R-:W-:Y:S01]  /*1c200*/  FFMA.FTZ R4, -R160, R123, R4 ;  /* 0x0000007ba0047223 */ /* 0x000fe20000010104 */
[----:B------:R-:W-:Y:S01]  /*1c210*/  FSEL R201, R33, -INF , P4 ;  /* 0xff80000021c97808 */ /* 0x000fe20002000000 */
[C---:B------:R-:W-:Y:S01]  /*1c220*/  VIADD R131, R164.reuse, 0xffffffd0 ;  /* 0xffffffd0a4837836 */ /* 0x040fe20000000000 */
[----:B------:R-:W-:Y:S01]  /*1c230*/  I2FP.F32.S32 R124, R124 ;  /* 0x0000007c007c7245 */ /* 0x000fe20000201400 */
[----:B------:R-:W-:Y:S01]  /*1c240*/  VIADD R130, R164, 0xffffffd1 ;  /* 0xffffffd1a4827836 */ /* 0x000fe20000000000 */
[----:B------:R-:W-:Y:S01]  /*1c250*/  ISETP.GE.AND P4, PT, R126, R157, PT ;  /* 0x0000009d7e00720c */ /* 0x000fe20003f86270 */
[----:B------:R-:W-:Y:S01]  /*1c260*/  VIADD R125, R164, 0xffffffc1 ;  /* 0xffffffc1a47d7836 */ /* 0x000fe20000000000 */
[----:B------:R-:W-:Y:S01]  /*1c270*/  IABS R33, R3 ;  /* 0x0000000300217213 */ /* 0x000fe20000000000 */
[----:B------:R-:W-:Y:S01]  /*1c280*/  FFMA.FTZ R5, -R160, R124, R5 ;  /* 0x0000007ca0057223 */ /* 0x000fe20000010105 */
[C---:B------:R-:W-:Y:S01]  /*1c290*/  ISETP.GE.AND P1, PT, R121.reuse, R157, PT ;  /* 0x0000009d7900720c */ /* 0x040fe20003f26270 */
[C---:B------:R-:W-:Y:S01]  /*1c2a0*/  VIADD R129, R164.reuse, 0xffffffc8 ;  /* 0xffffffc8a4817836 */ /* 0x040fe20000000000 */
[C---:B------:R-:W-:Y:S01]  /*1c2b0*/  ISETP.GE.AND P3, PT, R121.reuse, R158, PT ;  /* 0x0000009e7900720c */ /* 0x040fe20003f66270 */
[----:B------:R-:W-:Y:S01]  /*1c2c0*/  VIADD R127, R164, 0xffffffc9 ;  /* 0xffffffc9a47f7836 */ /* 0x000fe20000000000 */
[----:B------:R-:W-:Y:S01]  /*1c2d0*/  ISETP.GE.AND P2, PT, R121, R156, PT ;  /* 0x0000009c7900720c */ /* 0x000fe20003f46270 */
[----:B------:R-:W-:Y:S01]  /*1c2e0*/  VIADD R121, R163, 0x31 ;  /* 0x00000031a3797836 */ /* 0x000fe20000000000 */
[----:B------:R-:W-:Y:S01]  /*1c2f0*/  FSEL R39, R39, -INF , P4 ;  /* 0xff80000027277808 */ /* 0x000fe20002000000 */
[----:B------:R-:W-:Y:S01]  /*1c300*/  FFMA.FTZ R11, -R160, R124, R11 ;  /* 0x0000007ca00b7223 */ /* 0x000fe2000001010b */
[----:B------:R-:W-:Y:S01]  /*1c310*/  FSEL R3, R4, -INF , P0 ;  /* 0xff80000004037808 */ /* 0x000fe20000000000 */
[----:B------:R-:W-:Y:S01]  /*1c320*/  IMAD.MOV.U32 R4, RZ, RZ, R33 ;  /* 0x000000ffff047224 */ /* 0x000fe200078e0021 */
[----:B------:R-:W-:Y:S01]  /*1c330*/  ISETP.GE.AND P4, PT, R125, R159, PT ;  /* 0x0000009f7d00720c */ /* 0x000fe20003f86270 */
[----:B------:R-:W-:Y:S01]  /*1c340*/  VIADD R128, R164, 0xffffffd8 ;  /* 0xffffffd8a4807836 */ /* 0x000fe20000000000 */
[----:B------:R-:W-:Y:S01]  /*1c350*/  IABS R121, R121 ;  /* 0x0000007900797213 */ /* 0x000fe20000000000 */
[----:B------:R-:W-:Y:S01]  /*1c360*/  FFMA.FTZ R10, -R160, R123, R10 ;  /* 0x0000007ba00a7223 */ /* 0x000fe2000001010a */
[----:B------:R-:W-:Y:S01]  /*1c370*/  FSEL R33, R5, -INF , P4 ;  /* 0xff80000005217808 */ /* 0x000fe20002000000 */
[C---:B------:R-:W-:Y:S01]  /*1c380*/  VIADD R122, R163.reuse, 0x30 ;  /* 0x00000030a37a7836 */ /* 0x040fe20000000000 */
[----:B------:R-:W-:Y:S01]  /*1c390*/  I2FP.F32.S32 R5, R4 ;  /* 0x0000000400057245 */ /* 0x000fe20000201400 */
[C---:B------:R-:W-:Y:S01]  /*1c3a0*/  VIADD R123, R163.reuse, 0x28 ;  /* 0x00000028a37b7836 */ /* 0x040fe20000000000 */
[----:B------:R-:W-:Y:S01]  /*1c3b0*/  I2FP.F32.S32 R121, R121 ;  /* 0x0000007900797245 */ /* 0x000fe20000201400 */
[----:B------:R-:W-:Y:S01]  /*1c3c0*/  VIADD R162, R162, 0xffffff80 ;  /* 0xffffff80a2a27836 */ /* 0x000fe20000000000 */
[----:B------:R-:W-:Y:S01]  /*1c3d0*/  FSEL R4, R6, -INF , P1 ;  /* 0xff80000006047808 */ /* 0x000fe20000800000 */
[C---:B------:R-:W-:Y:S01]  /*1c3e0*/  VIADD R6, R163.reuse, 0x29 ;  /* 0x00000029a3067836 */ /* 0x040fe20000000000 */
[----:B------:R-:W-:Y:S01]  /*1c3f0*/  IABS R122, R122 ;  /* 0x0000007a007a7213 */ /* 0x000fe20000000000 */
[C---:B------:R-:W-:Y:S01]  /*1c400*/  FFMA.FTZ R8, -R160.reuse, R121, R8 ;  /* 0x00000079a0087223 */ /* 0x040fe20000010108 */
[----:B------:R-:W-:Y:S01]  /*1c410*/  IABS R123, R123 ;  /* 0x0000007b007b7213 */ /* 0x000fe20000000000 */
[C---:B------:R-:W-:Y:S01]  /*1c420*/  FFMA.FTZ R14, -R160.reuse, R121, R14 ;  /* 0x00000079a00e7223 */ /* 0x040fe2000001010e */
[----:B------:R-:W-:Y:S01]  /*1c430*/  IABS R121, R6 ;  /* 0x0000000600797213 */ /* 0x000fe20000000000 */
[C---:B------:R-:W-:Y:S01]  /*1c440*/  FFMA.FTZ R7, -R160.reuse, R5, R7 ;  /* 0x00000005a0077223 */ /* 0x040fe20000010107 */
[----:B------:R-:W-:Y:S01]  /*1c450*/  I2FP.F32.S32 R122, R122 ;  /* 0x0000007a007a7245 */ /* 0x000fe20000201400 */
[C---:B------:R-:W-:Y:S01]  /*1c460*/  VIADD R5, R163.reuse, 0x21 ;  /* 0x00000021a3057836 */ /* 0x040fe20000000000 */
[----:B------:R-:W-:Y:S01]  /*1c470*/  I2FP.F32.S32 R121, R121 ;  /* 0x0000007900797245 */ /* 0x000fe20000201400 */
[----:B------:R-:W-:Y:S01]  /*1c480*/  VIADD R6, R163, 0x20 ;  /* 0x00000020a3067836 */ /* 0x000fe20000000000 */
[----:B------:R-:W-:Y:S01]  /*1c490*/  ISETP.GE.AND P0, PT, R129, R159, PT ;  /* 0x0000009f8100720c */ /* 0x000fe20003f06270 */
[CC--:B------:R-:W-:Y:S01]  /*1c4a0*/  FFMA.FTZ R9, -R160.reuse, R122.reuse, R9 ;  /* 0x0000007aa0097223 */ /* 0x0c0fe20000010109 */
[----:B------:R-:W-:Y:S01]  /*1c4b0*/  IABS R5, R5 ;  /* 0x0000000500057213 */ /* 0x000fe20000000000 */
[C---:B------:R-:W-:Y:S01]  /*1c4c0*/  FFMA.FTZ R15, -R160.reuse, R122, R15 ;  /* 0x0000007aa00f7223 */ /* 0x040fe2000001010f */
[----:B------:R-:W-:Y:S01]  /*1c4d0*/  I2FP.F32.S32 R122, R123 ;  /* 0x0000007b007a7245 */ /* 0x000fe20000201400 */
[CC--:B------:R-:W-:Y:S01]  /*1c4e0*/  FFMA.FTZ R12, -R160.reuse, R121.reuse, R12 ;  /* 0x00000079a00c7223 */ /* 0x0c0fe2000001010c */
[----:B------:R-:W-:Y:S01]  /*1c4f0*/  IABS R6, R6 ;  /* 0x0000000600067213 */ /* 0x000fe20000000000 */
[----:B------:R-:W-:Y:S01]  /*1c500*/  FFMA.FTZ R18, -R160, R121, R18 ;  /* 0x00000079a0127223 */ /* 0x000fe20000010112 */
[----:B------:R-:W-:Y:S01]  /*1c510*/  FSEL R8, R8, -INF , P0 ;  /* 0xff80000008087808 */ /* 0x000fe20000000000 */
[C---:B------:R-:W-:Y:S01]  /*1c520*/  VIADD R121, R163.reuse, 0x19 ;  /* 0x00000019a3797836 */ /* 0x040fe20000000000 */
[----:B------:R-:W-:Y:S01]  /*1c530*/  I2FP.F32.S32 R6, R6 ;  /* 0x0000000600067245 */ /* 0x000fe20000201400 */
[----:B------:R-:W-:Y:S01]  /*1c540*/  VIADD R123, R163, 0x10 ;  /* 0x00000010a37b7836 */ /* 0x000fe20000000000 */
[----:B------:R-:W-:Y:S01]  /*1c550*/  ISETP.GE.AND P0, PT, R125, R157, PT ;  /* 0x0000009d7d00720c */ /* 0x000fe20003f06270 */
[C---:B------:R-:W-:Y:S01]  /*1c560*/  FFMA.FTZ R19, -R160.reuse, R122, R19 ;  /* 0x0000007aa0137223 */ /* 0x040fe20000010113 */
[----:B------:R-:W-:Y:S01]  /*1c570*/  IABS R121, R121 ;  /* 0x0000007900797213 */ /* 0x000fe20000000000 */
[C---:B------:R-:W-:Y:S01]  /*1c580*/  FFMA.FTZ R23, -R160.reuse, R6, R23 ;  /* 0x00000006a0177223 */ /* 0x040fe20000010117 */
[----:B------:R-:W-:Y:S01]  /*1c590*/  IABS R123, R123 ;  /* 0x0000007b007b7213 */ /* 0x000fe20000000000 */
[C---:B------:R-:W-:Y:S01]  /*1c5a0*/  FFMA.FTZ R13, -R160.reuse, R122, R13 ;  /* 0x0000007aa00d7223 */ /* 0x040fe2000001010d */
[----:B------:R-:W-:Y:S01]  /*1c5b0*/  I2FP.F32.S32 R121, R121 ;  /* 0x0000007900797245 */ /* 0x000fe20000201400 */
[C---:B------:R-:W-:Y:S01]  /*1c5c0*/  FFMA.FTZ R17, -R160.reuse, R6, R17 ;  /* 0x00000006a0117223 */ /* 0x040fe20000010111 */
[----:B------:R-:W-:Y:S01]  /*1c5d0*/  I2FP.F32.S32 R5, R5 ;  /* 0x0000000500057245 */ /* 0x000fe20000201400 */
[----:B------:R-:W-:Y:S01]  /*1c5e0*/  IMAD.MOV.U32 R6, RZ, RZ, R123 ;  /* 0x000000ffff067224 */ /* 0x000fe200078e007b */
[----:B------:R-:W-:Y:S01]  /*1c5f0*/  LOP3.LUT R165, R165, 0xffffbfff, RZ, 0xc0, !PT ;  /* 0xffffbfffa5a57812 */ /* 0x000fe200078ec0ff */
[CC--:B------:R-:W-:Y:S01]  /*1c600*/  FFMA.FTZ R20, -R160.reuse, R121.reuse, R20 ;  /* 0x00000079a0147223 */ /* 0x0c0fe20000010114 */
[----:B------:R-:W-:Y:S01]  /*1c610*/  ISETP.GE.AND P1, PT, R125, R156, PT ;  /* 0x0000009c7d00720c */ /* 0x000fe20003f26270 */
[C---:B------:R-:W-:Y:S01]  /*1c620*/  FFMA.FTZ R26, -R160.reuse, R121, R26 ;  /* 0x00000079a01a7223 */ /* 0x040fe2000001011a */
[----:B------:R-:W-:Y:S01]  /*1c630*/  I2FP.F32.S32 R6, R6 ;  /* 0x0000000600067245 */ /* 0x000fe20000201400 */
[CC--:B------:R-:W-:Y:S01]  /*1c640*/  FFMA.FTZ R22, -R160.reuse, R5.reuse, R22 ;  /* 0x00000005a0167223 */ /* 0x0c0fe20000010116 */
[----:B------:R-:W-:Y:S01]  /*1c650*/  FSEL R121, R7, -INF , P0 ;  /* 0xff80000007797808 */ /* 0x000fe20000000000 */
[C---:B------:R-:W-:Y:S01]  /*1c660*/  FFMA.FTZ R16, -R160.reuse, R5, R16 ;  /* 0x00000005a0107223 */ /* 0x040fe20000010110 */
[-C--:B------:R-:W-:Y:S01]  /*1c670*/  ISETP.GE.AND P0, PT, R131, R159.reuse, PT ;  /* 0x0000009f8300720c */ /* 0x080fe20003f06270 */
[CC--:B------:R-:W-:Y:S01]  /*1c680*/  FFMA.FTZ R31, -R160.reuse, R6.reuse, R31 ;  /* 0x00000006a01f7223 */ /* 0x0c0fe2000001011f */
[----:B------:R-:W-:Y:S01]  /*1c690*/  @P2 LOP3.LUT R165, R165, 0x4000, RZ, 0xfc, !PT ;  /* 0x00004000a5a52812 */ /* 0x000fe200078efcff */
[----:B------:R-:W-:Y:S01]  /*1c6a0*/  FFMA.FTZ R25, -R160, R6, R25 ;  /* 0x00000006a0197223 */ /* 0x000fe20000010119 */
[----:B------:R-:W-:Y:S01]  /*1c6b0*/  FSEL R237, R12, -INF , P0 ;  /* 0xff8000000ced7808 */ /* 0x000fe20000000000 */
[----:B------:R-:W-:Y:S01]  /*1c6c0*/  VIADD R12, R164, 0xffffffe9 ;  /* 0xffffffe9a40c7836 */ /* 0x000fe20000000000 */
[----:B------:R-:W-:Y:S01]  /*1c6d0*/  ISETP.GE.AND P0, PT, R130, R159, PT ;  /* 0x0000009f8200720c */ /* 0x000fe20003f06270 */
[----:B------:R-:W-:Y:S01]  /*1c6e0*/  VIADD R5, R163, 0x11 ;  /* 0x00000011a3057836 */ /* 0x000fe20000000000 */
[----:B------:R-:W-:Y:S01]  /*1c6f0*/  ISETP.GE.AND P2, PT, R125, R158, PT ;  /* 0x0000009e7d00720c */ /* 0x000fe20003f46270 */
[----:B------:R-:W-:Y:S01]  /*1c700*/  VIADD R6, R163, 0x8 ;  /* 0x00000008a3067836 */ /* 0x000fe20000000000 */
[----:B------:R-:W-:Y:S01]  /*1c710*/  FSEL R235, R13, -INF , P0 ;  /* 0xff8000000deb7808 */ /* 0x000fe20000000000 */
[----:B------:R-:W-:Y:S01]  /*1c720*/  VIADD R13, R164, 0xffffffe8 ;  /* 0xffffffe8a40d7836 */ /* 0x000fe20000000000 */
[----:B------:R-:W-:Y:S01]  /*1c730*/  IABS R5, R5 ;  /* 0x0000000500057213 */ /* 0x000fe20000000000 */
[----:B------:R-:W-:Y:S01]  /*1c740*/  VIADD R122, R163, 0x18 ;  /* 0x00000018a37a7836 */ /* 0x000fe20000000000 */
[----:B------:R-:W-:Y:S02]  /*1c750*/  IABS R6, R6 ;  /* 0x0000000600067213 */ /* 0x000fe40000000000 */
[----:B------:R-:W-:Y:S02]  /*1c760*/  ISETP.GE.AND P0, PT, R129, R157, PT ;  /* 0x0000009d8100720c */ /* 0x000fe40003f06270 */
[----:B------:R-:W-:Y:S02]  /*1c770*/  I2FP.F32.S32 R5, R5 ;  /* 0x0000000500057245 */ /* 0x000fe40000201400 */
[----:B------:R-:W-:Y:S02]  /*1c780*/  I2FP.F32.S32 R6, R6 ;  /* 0x0000000600067245 */ /* 0x000fe40000201400 */
[----:B------:R-:W-:Y:S01]  /*1c790*/  FSEL R125, R10, -INF , P0 ;  /* 0xff8000000a7d7808 */ /* 0x000fe20000000000 */
[C---:B------:R-:W-:Y:S01]  /*1c7a0*/  FFMA.FTZ R30, -R160.reuse, R5, R30 ;  /* 0x00000005a01e7223 */ /* 0x040fe2000001011e */
[----:B------:R-:W-:Y:S01]  /*1c7b0*/  ISETP.GE.AND P0, PT, R127, R157, PT ;  /* 0x0000009d7f00720c */ /* 0x000fe20003f06270 */
[C---:B------:R-:W-:Y:S01]  /*1c7c0*/  FFMA.FTZ R29, -R160.reuse, R6, R29 ;  /* 0x00000006a01d7223 */ /* 0x040fe2000001011d */
[----:B------:R-:W-:Y:S01]  /*1c7d0*/  IABS R122, R122 ;  /* 0x0000007a007a7213 */ /* 0x000fe20000000000 */
[C---:B------:R-:W-:Y:S01]  /*1c7e0*/  FFMA.FTZ R24, -R160.reuse, R5, R24 ;  /* 0x00000005a0187223 */ /* 0x040fe20000010118 */
        /* <DEDUP_REMOVED lines=8> */
[----:B------:R-:W-:Y:S01]  /*1c870*/  IABS R5, R5 ;  /* 0x0000000500057213 */ /* 0x000fe20000000000 */
[-C--:B------:R-:W-:Y:S01]  /*1c880*/  FFMA.FTZ R21, -R160, R122.reuse, R21 ;  /* 0x0000007aa0157223 */ /* 0x080fe20000010115 */
[----:B------:R-:W-:Y:S01]  /*1c890*/  ISETP.GE.AND P0, PT, R6, R159, PT ;  /* 0x0000009f0600720c */ /* 0x000fe20003f06270 */
[----:B------:R-:W-:Y:S01]  /*1c8a0*/  FFMA.FTZ R27, -R160, R122, R27 ;  /* 0x0000007aa01b7223 */ /* 0x000fe2000001011b */
[----:B------:R-:W-:Y:S01]  /*1c8b0*/  I2FP.F32.S32 R5, R5 ;  /* 0x0000000500057245 */ /* 0x000fe20000201400 */
[----:B------:R-:W-:Y:S01]  /*1c8c0*/  VIADD R16, R164, 0x21 ;  /* 0x00000021a4107836 */ /* 0x000fe20000000000 */
[----:B------:R-:W-:Y:S01]  /*1c8d0*/  FSEL R231, R17, -INF , P0 ;  /* 0xff80000011e77808 */ /* 0x000fe20000000000 */
[----:B------:R-:W-:Y:S01]  /*1c8e0*/  VIADD R122, R163, 0x9 ;  /* 0x00000009a37a7836 */ /* 0x000fe20000000000 */
[----:B------:R-:W-:Y:S01]  /*1c8f0*/  ISETP.GE.AND P0, PT, R131, R157, PT ;  /* 0x0000009d8300720c */ /* 0x000fe20003f06270 */
[CC--:B------:R-:W-:Y:S01]  /*1c900*/  FFMA.FTZ R38, -R160.reuse, R5.reuse, R38 ;  /* 0x00000005a0267223 */ /* 0x0c0fe20000010126 */
[----:B------:R-:W-:Y:S01]  /*1c910*/  LOP3.LUT R165, R165, 0xffffdfff, RZ, 0xc0, !PT ;  /* 0xffffdfffa5a57812 */ /* 0x000fe200078ec0ff */
[----:B------:R-:W-:Y:S01]  /*1c920*/  FFMA.FTZ R32, -R160, R5, R32 ;  /* 0x00000005a0207223 */ /* 0x000fe20000010120 */
[----:B------:R-:W-:Y:S01]  /*1c930*/  IABS R122, R122 ;  /* 0x0000007a007a7213 */ /* 0x000fe20000000000 */
[----:B------:R-:W-:Y:S01]  /*1c940*/  VIADD R5, R164, 0xffffffe0 ;  /* 0xffffffe0a4057836 */ /* 0x000fe20000000000 */
[----:B------:R-:W-:Y:S01]  /*1c950*/  FSEL R123, R14, -INF , P0 ;  /* 0xff8000000e7b7808 */ /* 0x000fe20000000000 */
[----:B------:R-:W-:Y:S01]  /*1c960*/  VIADD R14, R164, 0xffffffe1 ;  /* 0xffffffe1a40e7836 */ /* 0x000fe20000000000 */
        /* <DEDUP_REMOVED lines=8> */
[----:B------:R-:W-:Y:S01]  /*1c9f0*/  @P1 LOP3.LUT R165, R165, 0x2000, RZ, 0xfc, !PT ;  /* 0x00002000a5a51812 */ /* 0x000fe200078efcff */
[----:B------:R-:W-:Y:S01]  /*1ca00*/  FFMA.FTZ R34, -R160, R7, R34 ;  /* 0x00000007a0227223 */ /* 0x000fe20000010122 */
[----:B------:R-:W-:Y:S01]  /*1ca10*/  FSEL R225, R20, -INF , P0 ;  /* 0xff80000014e17808 */ /* 0x000fe20000000000 */
[----:B------:R-:W-:Y:S01]  /*1ca20*/  VIADD R20, R164, 0x19 ;  /* 0x00000019a4147836 */ /* 0x000fe20000000000 */
[----:B------:R-:W-:Y:S01]  /*1ca30*/  ISETP.GE.AND P0, PT, R14, R159, PT ;  /* 0x0000009f0e00720c */ /* 0x000fe20003f06270 */
[----:B------:R-:W-:Y:S01]  /*1ca40*/  VIADD R7, R163, 0xfffffff8 ;  /* 0xfffffff8a3077836 */ /* 0x000fe20000000000 */
[----:B------:R-:W-:Y:S02]  /*1ca50*/  LOP3.LUT R165, R165, 0x7fffffff, RZ, 0xc0, !PT ;  /* 0x7fffffffa5a57812 */ /* 0x000fe400078ec0ff */
[----:B------:R-:W-:Y:S02]  /*1ca60*/  FSEL R223, R21, -INF , P0 ;  /* 0xff80000015df7808 */ /* 0x000fe40000000000 */
[-C--:B------:R-:W-:Y:S02]  /*1ca70*/  ISETP.GE.AND P0, PT, R128, R157.reuse, PT ;  /* 0x0000009d8000720c */ /* 0x080fe40003f06270 */
[----:B------:R-:W-:Y:S02]  /*1ca80*/  ISETP.GE.AND P1, PT, R129, R156, PT ;  /* 0x0000009c8100720c */ /* 0x000fe40003f26270 */
[----:B------:R-:W-:Y:S01]  /*1ca90*/  FSEL R229, R18, -INF , P0 ;  /* 0xff80000012e57808 */ /* 0x000fe20000000000 */
[----:B------:R-:W-:Y:S01]  /*1caa0*/  VIADD R18, R164, 0x20 ;  /* 0x00000020a4127836 */ /* 0x000fe20000000000 */
[----:B------:R-:W-:Y:S02]  /*1cab0*/  ISETP.GE.AND P0, PT, R6, R157, PT ;  /* 0x0000009d0600720c */ /* 0x000fe40003f06270 */
[----:B------:R-:W-:Y:S02]  /*1cac0*/  IABS R10, R10 ;  /* 0x0000000a000a7213 */ /* 0x000fe40000000000 */
[----:B------:R-:W-:Y:S02]  /*1cad0*/  FSEL R227, R19, -INF , P0 ;  /* 0xff80000013e37808 */ /* 0x000fe40000000000 */
[----:B------:R-:W-:Y:S02]  /*1cae0*/  ISETP.GE.AND P0, PT, R13, R159, PT ;  /* 0x0000009f0d00720c */ /* 0x000fe40003f06270 */
[----:B------:R-:W-:Y:S02]  /*1caf0*/  I2FP.F32.S32 R10, R10 ;  /* 0x0000000a000a7245 */ /* 0x000fe40000201400 */
[----:B------:R-:W-:Y:S02]  /*1cb00*/  FSEL R24, R24, -INF , P0 ;  /* 0xff80000018187808 */ /* 0x000fe40000000000 */
[----:B------:R-:W-:Y:S01]  /*1cb10*/  ISETP.GE.AND P0, PT, R129, R158, PT ;  /* 0x0000009e8100720c */ /* 0x000fe20003f06270 */
[----:B------:R-:W-:Y:S01]  /*1cb20*/  FFMA.FTZ R65, -R160, R10, R65 ;  /* 0x0000000aa0417223 */ /* 0x000fe20000010141 */
[----:B------:R-:W-:Y:S01]  /*1cb30*/  IABS R7, R7 ;  /* 0x0000000700077213 */ /* 0x000fe20000000000 */
[----:B------:R-:W-:Y:S01]  /*1cb40*/  VIADD R10, R164, 0xfffffff1 ;  /* 0xfffffff1a40a7836 */ /* 0x000fe20000000000 */
[----:B------:R-:W-:Y:S02]  /*1cb50*/  IABS R15, R15 ;  /* 0x0000000f000f7213 */ /* 0x000fe40000000000 */
[----:B------:R-:W-:Y:S02]  /*1cb60*/  I2FP.F32.S32 R7, R7 ;  /* 0x0000000700077245 */ /* 0x000fe40000201400 */
[----:B------:R-:W-:Y:S02]  /*1cb70*/  I2FP.F32.S32 R15, R15 ;  /* 0x0000000f000f7245 */ /* 0x000fe40000201400 */
[----:B------:R-:W-:Y:S01]  /*1cb80*/  LOP3.LUT R166, R166, 0xfffffffd, RZ, 0xc0, !PT ;  /* 0xfffffffda6a67812 */ /* 0x000fe200078ec0ff */
[----:B------:R-:W-:Y:S01]  /*1cb90*/  FFMA.FTZ R37, -R160, R7, R37 ;  /* 0x00000007a0257223 */ /* 0x000fe20000010125 */
[----:B------:R-:W-:Y:S01]  /*1cba0*/  ISETP.GE.AND P6, PT, R120, R156, PT ;  /* 0x0000009c7800720c */ /* 0x000fe20003fc6270 */
[C---:B------:R-:W-:Y:S01]  /*1cbb0*/  FFMA.FTZ R36, -R160.reuse, R15, R36 ;  /* 0x0000000fa0247223 */ /* 0x040fe20000010124 */
[----:B------:R-:W-:Y:S01]  /*1cbc0*/  @P0 LOP3.LUT R165, R165, 0x80000000, RZ, 0xfc, !PT ;  /* 0x80000000a5a50812 */ /* 0x000fe200078efcff */
[----:B------:R-:W-:Y:S01]  /*1cbd0*/  FFMA.FTZ R43, -R160, R7, R43 ;  /* 0x00000007a02b7223 */ /* 0x000fe2000001012b */
[----:B------:R-:W-:Y:S01]  /*1cbe0*/  ISETP.GE.AND P0, PT, R12, R159, PT ;  /* 0x0000009f0c00720c */ /* 0x000fe20003f06270 */
[----:B------:R-:W-:Y:S01]  /*1cbf0*/  FFMA.FTZ R42, -R160, R15, R42 ;  /* 0x0000000fa02a7223 */ /* 0x000fe2000001012a */
[----:B------:R-:W-:Y:S01]  /*1cc00*/  LOP3.LUT R165, R165, 0xffffefff, RZ, 0xc0, !PT ;  /* 0xffffefffa5a57812 */ /* 0x000fe200078ec0ff */
[----:B------:R-:W-:Y:S01]  /*1cc10*/  VIADD R7, R163, 0xffffffc8 ;  /* 0xffffffc8a3077836 */ /* 0x000fe20000000000 */
        /* <DEDUP_REMOVED lines=9> */
[----:B------:R-:W-:Y:S02]  /*1ccb0*/  ISETP.GE.AND P1, PT, R127, R156, PT ;  /* 0x0000009c7f00720c */ /* 0x000fe40003f26270 */
[----:B------:R-:W-:Y:S02]  /*1ccc0*/  IABS R7, R7 ;  /* 0x0000000700077213 */ /* 0x000fe40000000000 */
[----:B------:R-:W-:Y:S02]  /*1ccd0*/  IABS R15, R15 ;  /* 0x0000000f000f7213 */ /* 0x000fe40000000000 */
[----:B------:R-:W-:Y:S02]  /*1cce0*/  I2FP.F32.S32 R7, R7 ;  /* 0x0000000700077245 */ /* 0x000fe40000201400 */
[----:B------:R-:W-:Y:S02]  /*1ccf0*/  I2FP.F32.S32 R15, R15 ;  /* 0x0000000f000f7245 */ /* 0x000fe40000201400 */
[----:B------:R-:W-:Y:S01]  /*1cd00*/  @P3 LOP3.LUT R166, R166, 0x2, RZ, 0xfc, !PT ;  /* 0x00000002a6a63812 */ /* 0x000fe200078efcff */
[CC--:B------:R-:W-:Y:S01]  /*1cd10*/  FFMA.FTZ R61, -R160.reuse, R7.reuse, R61 ;  /* 0x00000007a03d7223 */ /* 0x0c0fe2000001013d */
[----:B------:R-:W-:Y:S01]  /*1cd20*/  @P0 LOP3.LUT R165, R165, 0x40000000, RZ, 0xfc, !PT ;  /* 0x40000000a5a50812 */ /* 0x000fe200078efcff */
[C---:B------:R-:W-:Y:S01]  /*1cd30*/  FFMA.FTZ R67, -R160.reuse, R7, R67 ;  /* 0x00000007a0437223 */ /* 0x040fe20000010143 */
[----:B------:R-:W-:Y:S01]  /*1cd40*/  ISETP.GE.AND P0, PT, R11, R159, PT ;  /* 0x0000009f0b00720c */ /* 0x000fe20003f06270 */
[-C--:B------:R-:W-:Y:S01]  /*1cd50*/  FFMA.FTZ R46, -R160, R15.reuse, R46 ;  /* 0x0000000fa02e7223 */ /* 0x080fe2000001012e */
[----:B------:R-:W-:Y:S01]  /*1cd60*/  LOP3.LUT R165, R165, 0xfffff7ff, RZ, 0xc0, !PT ;  /* 0xfffff7ffa5a57812 */ /* 0x000fe200078ec0ff */
[----:B------:R-:W-:Y:S01]  /*1cd70*/  VIADD R7, R164, 0xfffffff8 ;  /* 0xfffffff8a4077836 */ /* 0x000fe20000000000 */
[----:B------:R-:W-:Y:S01]  /*1cd80*/  FSEL R28, R28, -INF , P0 ;  /* 0xff8000001c1c7808 */ /* 0x000fe20000000000 */
[----:B------:R-:W-:Y:S01]  /*1cd90*/  FFMA.FTZ R40, -R160, R15, R40 ;  /* 0x0000000fa0287223 */ /* 0x000fe20000010128 */
[----:B------:R-:W-:Y:S01]  /*1cda0*/  ISETP.GE.AND P0, PT, R131, R158, PT ;  /* 0x0000009e8300720c */ /* 0x000fe20003f06270 */
[----:B------:R-:W-:Y:S01]  /*1cdb0*/  VIADD R15, R163, 0xfffffff0 ;  /* 0xfffffff0a30f7836 */ /* 0x000fe20000000000 */
[----:B------:R-:W-:Y:S02]  /*1cdc0*/  @P1 LOP3.LUT R165, R165, 0x800, RZ, 0xfc, !PT ;  /* 0x00000800a5a51812 */ /* 0x000fe400078efcff */
[----:B------:R-:W-:Y:S02]  /*1cdd0*/  ISETP.GE.AND P1, PT, R131, R156, PT ;  /* 0x0000009c8300720c */ /* 0x000fe40003f26270 */
[----:B------:R-:W-:Y:S02]  /*1cde0*/  LOP3.LUT R165, R165, 0xdfffffff, RZ, 0xc0, !PT ;  /* 0xdfffffffa5a57812 */ /* 0x000fe400078ec0ff */
[----:B------:R-:W-:Y:S02]  /*1cdf0*/  IABS R15, R15 ;  /* 0x0000000f000f7213 */ /* 0x000fe40000000000 */
[----:B------:R-:W-:Y:S02]  /*1ce00*/  LOP3.LUT R166, R166, 0xfffffffe, RZ, 0xc0, !PT ;  /* 0xfffffffea6a67812 */ /* 0x000fe400078ec0ff */
[----:B------:R-:W-:Y:S02]  /*1ce10*/  I2FP.F32.S32 R15, R15 ;  /* 0x0000000f000f7245 */ /* 0x000fe40000201400 */
[----:B------:R-:W-:Y:S02]  /*1ce20*/  @P0 LOP3.LUT R165, R165, 0x20000000, RZ, 0xfc, !PT ;  /* 0x20000000a5a50812 */ /* 0x000fe400078efcff */
[----:B------:R-:W-:Y:S01]  /*1ce30*/  ISETP.GE.AND P0, PT, R10, R159, PT ;  /* 0x0000009f0a00720c */ /* 0x000fe20003f06270 */
[CC--:B------:R-:W-:Y:S01]  /*1ce40*/  FFMA.FTZ R47, -R160.reuse, R15.reuse, R47 ;  /* 0x0000000fa02f7223 */ /* 0x0c0fe2000001012f */
[----:B------:R-:W-:Y:S01]  /*1ce50*/  LOP3.LUT R165, R165, 0xfffffbff, RZ, 0xc0, !PT ;  /* 0xfffffbffa5a57812 */ /* 0x000fe200078ec0ff */
[----:B------:R-:W-:Y:S01]  /*1ce60*/  FFMA.FTZ R41, -R160, R15, R41 ;  /* 0x0000000fa0297223 */ /* 0x000fe20000010129 */
        /* <DEDUP_REMOVED lines=11> */
[----:B------:R-:W-:Y:S02]  /*1cf20*/  @P2 LOP3.LUT R166, R166, 0x1, RZ, 0xfc, !PT ;  /* 0x00000001a6a62812 */ /* 0x000fe400078efcff */
[----:B------:R-:W-:Y:S02]  /*1cf30*/  I2FP.F32.S32 R15, R15 ;  /* 0x0000000f000f7245 */ /* 0x000fe40000201400 */
[----:B------:R-:W-:Y:S02]  /*1cf40*/  ISETP.GE.AND P2, PT, R126, R158, PT ;  /* 0x0000009e7e00720c */ /* 0x000fe40003f46270 */
[-C--:B------:R-:W-:Y:S01]  /*1cf50*/  ISETP.GE.AND P5, PT, R17, R156.reuse, PT ;  /* 0x0000009c1100720c */ /* 0x080fe20003fa6270 */
[CC--:B------:R-:W-:Y:S01]  /*1cf60*/  FFMA.FTZ R44, -R160.reuse, R15.reuse, R44 ;  /* 0x0000000fa02c7223 */ /* 0x0c0fe2000001012c */
[----:B------:R-:W-:Y:S01]  /*1cf70*/  @P0 LOP3.LUT R165, R165, 0x10000000, RZ, 0xfc, !PT ;  /* 0x10000000a5a50812 */ /* 0x000fe200078efcff */
[----:B------:R-:W-:Y:S01]  /*1cf80*/  FFMA.FTZ R50, -R160, R15, R50 ;  /* 0x0000000fa0327223 */ /* 0x000fe20000010132 */
[----:B------:R-:W-:Y:S01]  /*1cf90*/  ISETP.GE.AND P0, PT, R7, R159, PT ;  /* 0x0000009f0700720c */ /* 0x000fe20003f06270 */
[----:B------:R-:W-:Y:S01]  /*1cfa0*/  VIADD R15, R163, 0xffffffe8 ;  /* 0xffffffe8a30f7836 */ /* 0x000fe20000000000 */
        /* <DEDUP_REMOVED lines=8> */
[-C--:B------:R-:W-:Y:S02]  /*1d030*/  ISETP.GE.AND P0, PT, R126, R159.reuse, PT ;  /* 0x0000009f7e00720c */ /* 0x080fe40003f06270 */
[----:B------:R-:W-:Y:S02]  /*1d040*/  ISETP.GE.AND P1, PT, R128, R156, PT ;  /* 0x0000009c8000720c */ /* 0x000fe40003f26270 */
[----:B------:R-:W-:Y:S02]  /*1d050*/  FSEL R37, R37, -INF , P0 ;  /* 0xff80000025257808 */ /* 0x000fe40000000000 */
[----:B------:R-:W-:Y:S02]  /*1d060*/  ISETP.GE.AND P0, PT, R164, R159, PT ;  /* 0x0000009fa400720c */ /* 0x000fe40003f06270 */
[----:B------:R-:W-:Y:S02]  /*1d070*/  IABS R15, R15 ;  /* 0x0000000f000f7213 */ /* 0x000fe40000000000 */
[----:B------:R-:W-:Y:S02]  /*1d080*/  FSEL R36, R36, -INF , P0 ;  /* 0xff80000024247808 */ /* 0x000fe40000000000 */
[----:B------:R-:W-:Y:S02]  /*1d090*/  ISETP.GE.AND P0, PT, R7, R157, PT ;  /* 0x0000009d0700720c */ /* 0x000fe40003f06270 */
[----:B------:R-:W-:Y:S02]  /*1d0a0*/  I2FP.F32.S32 R15, R15 ;  /* 0x0000000f000f7245 */ /* 0x000fe40000201400 */
[----:B------:R-:W-:Y:S01]  /*1d0b0*/  FSEL R199, R34, -INF , P0 ;  /* 0xff80000022c77808 */ /* 0x000fe20000000000 */
[----:B------:R-:W-:Y:S01]  /*1d0c0*/  VIADD R34, R164, 0x18 ;  /* 0x00000018a4227836 */ /* 0x000fe20000000000 */
[----:B------:R-:W-:Y:S01]  /*1d0d0*/  ISETP.GE.AND P0, PT, R120, R157, PT ;  /* 0x0000009d7800720c */ /* 0x000fe20003f06270 */
[C---:B------:R-:W-:Y:S01]  /*1d0e0*/  FFMA.FTZ R45, -R160.reuse, R15, R45 ;  /* 0x0000000fa02d7223 */ /* 0x040fe2000001012d */
[----:B------:R-:W-:Y:S01]  /*1d0f0*/  ISETP.GE.AND P4, PT, R127, R159, PT ;  /* 0x0000009f7f00720c */ /* 0x000fe20003f86270 */
[----:B------:R-:W-:Y:S01]  /*1d100*/  FFMA.FTZ R51, -R160, R15, R51 ;  /* 0x0000000fa0337223 */ /* 0x000fe20000010133 */
[----:B------:R-:W-:Y:S01]  /*1d110*/  FSEL R197, R35, -INF , P0 ;  /* 0xff80000023c57808 */ /* 0x000fe20000000000 */
[----:B------:R-:W-:Y:S01]  /*1d120*/  VIADD R35, R164, 0x11 ;  /* 0x00000011a4237836 */ /* 0x000fe20000000000 */
[-C--:B------:R-:W-:Y:S01]  /*1d130*/  ISETP.GE.AND P0, PT, R128, R158.reuse, PT ;  /* 0x0000009e8000720c */ /* 0x080fe20003f06270 */
[----:B------:R-:W-:Y:S01]  /*1d140*/  VIADD R15, R163, 0xffffffe1 ;  /* 0xffffffe1a30f7836 */ /* 0x000fe20000000000 */
[----:B------:R-:W-:Y:S02]  /*1d150*/  P2R R127, PR, RZ, 0x20 ;  /* 0x00000020ff7f7803 */ /* 0x000fe40000000000 */
[----:B------:R-:W-:Y:S02]  /*1d160*/  FSEL R9, R9, -INF , P4 ;  /* 0xff80000009097808 */ /* 0x000fe40002000000 */
[----:B------:R-:W-:Y:S02]  /*1d170*/  IABS R15, R15 ;  /* 0x0000000f000f7213 */ /* 0x000fe40000000000 */
[----:B------:R-:W-:Y:S02]  /*1d180*/  LOP3.LUT R134, R134, 0x120, R135, 0xf8, !PT ;  /* 0x0000012086867812 */ /* 0x000fe400078ef887 */
[----:B------:R-:W-:Y:S03]  /*1d190*/  I2FP.F32.S32 R15, R15 ;  /* 0x0000000f000f7245 */ /* 0x000fe60000201400 */
[----:B------:R-:W-:Y:S02]  /*1d1a0*/  @P0 LOP3.LUT R165, R165, 0x8000000, RZ, 0xfc, !PT ;  /* 0x08000000a5a50812 */ /* 0x000fe400078efcff */
[----:B------:R-:W-:Y:S01]  /*1d1b0*/  ISETP.GE.AND P0, PT, R17, R159, PT ;  /* 0x0000009f1100720c */ /* 0x000fe20003f06270 */
[CC--:B------:R-:W-:Y:S01]  /*1d1c0*/  FFMA.FTZ R48, -R160.reuse, R15.reuse, R48 ;  /* 0x0000000fa0307223 */ /* 0x0c0fe20000010130 */
[----:B------:R-:W-:Y:S01]  /*1d1d0*/  LOP3.LUT R165, R165, 0xfffffeff, RZ, 0xc0, !PT ;  /* 0xfffffeffa5a57812 */ /* 0x000fe200078ec0ff */
[----:B------:R-:W-:Y:S01]  /*1d1e0*/  FFMA.FTZ R54, -R160, R15, R54 ;  /* 0x0000000fa0367223 */ /* 0x000fe20000010136 */
[----:B------:R-:W-:Y:S01]  /*1d1f0*/  FSEL R40, R40, -INF , P0 ;  /* 0xff80000028287808 */ /* 0x000fe20000000000 */
[----:B------:R-:W-:Y:S01]  /*1d200*/  VIADD R15, R163, 0xffffffe0 ;  /* 0xffffffe0a30f7836 */ /* 0x000fe20000000000 */
[C---:B------:R-:W-:Y:S02]  /*1d210*/  ISETP.GE.AND P0, PT, R6.reuse, R158, PT ;  /* 0x0000009e0600720c */ /* 0x040fe40003f06270 */
[----:B------:R-:W-:Y:S02]  /*1d220*/  @P1 LOP3.LUT R165, R165, 0x100, RZ, 0xfc, !PT ;  /* 0x00000100a5a51812 */ /* 0x000fe400078efcff */
[-C--:B------:R-:W-:Y:S01]  /*1d230*/  ISETP.GE.AND P1, PT, R6, R156.reuse, PT ;  /* 0x0000009c0600720c */ /* 0x080fe20003f26270 */
[----:B------:R-:W-:Y:S01]  /*1d240*/  VIADD R6, R164, 0x9 ;  /* 0x00000009a4067836 */ /* 0x000fe20000000000 */
[----:B------:R-:W-:Y:S02]  /*1d250*/  LOP3.LUT R165, R165, 0xfbffffff, RZ, 0xc0, !PT ;  /* 0xfbffffffa5a57812 */ /* 0x000fe400078ec0ff */
[----:B------:R-:W-:Y:S02]  /*1d260*/  IABS R15, R15 ;  /* 0x0000000f000f7213 */ /* 0x000fe40000000000 */
[C---:B------:R-:W-:Y:S02]  /*1d270*/  ISETP.GE.AND P4, PT, R6.reuse, R156, PT ;  /* 0x0000009c0600720c */ /* 0x040fe40003f86270 */
        /* <DEDUP_REMOVED lines=8> */
[----:B------:R-:W-:Y:S02]  /*1d300*/  ISETP.GE.AND P0, PT, R164, R157, PT ;  /* 0x0000009da400720c */ /* 0x000fe40003f06270 */
[----:B------:R-:W-:Y:S02]  /*1d310*/  @P1 LOP3.LUT R165, R165, 0x80, RZ, 0xfc, !PT ;  /* 0x00000080a5a51812 */ /* 0x000fe400078efcff */
[----:B------:R-:W-:Y:S02]  /*1d320*/  FSEL R38, R38, -INF , P0 ;  /* 0xff80000026267808 */ /* 0x000fe40000000000 */
[C---:B------:R-:W-:Y:S02]  /*1d330*/  ISETP.GE.AND P0, PT, R5.reuse, R158, PT ;  /* 0x0000009e0500720c */ /* 0x040fe40003f06270 */
[----:B------:R-:W-:Y:S01]  /*1d340*/  ISETP.GE.AND P1, PT, R5, R156, PT ;  /* 0x0000009c0500720c */ /* 0x000fe20003f26270 */
[----:B------:R-:W-:Y:S01]  /*1d350*/  VIADD R5, R164, 0x10 ;  /* 0x00000010a4057836 */ /* 0x000fe20000000000 */
[----:B------:R-:W-:Y:S02]  /*1d360*/  LOP3.LUT R165, R165, 0xfdffffff, RZ, 0xc0, !PT ;  /* 0xfdffffffa5a57812 */ /* 0x000fe400078ec0ff */
[----:B------:R-:W-:Y:S02]  /*1d370*/  IABS R15, R15 ;  /* 0x0000000f000f7213 */ /* 0x000fe40000000000 */
[-C--:B------:R-:W-:Y:S02]  /*1d380*/  ISETP.GE.AND P3, PT, R5, R158.reuse, PT ;  /* 0x0000009e0500720c */ /* 0x080fe40003f66270 */
        /* <DEDUP_REMOVED lines=10> */
[----:B------:R-:W-:Y:S01]  /*1d430*/  ISETP.GE.AND P1, PT, R14, R156, PT ;  /* 0x0000009c0e00720c */ /* 0x000fe20003f26270 */
[----:B------:R-:W-:Y:S01]  /*1d440*/  VIADD R14, R164, 0x28 ;  /* 0x00000028a40e7836 */ /* 0x000fe20000000000 */
[----:B------:R-:W-:Y:S02]  /*1d450*/  LOP3.LUT R165, R165, 0xfeffffff, RZ, 0xc0, !PT ;  /* 0xfeffffffa5a57812 */ /* 0x000fe400078ec0ff */
[----:B------:R-:W-:Y:S04]  /*1d460*/  IABS R15, R15 ;  /* 0x0000000f000f7213 */ /* 0x000fe80000000000 */
        /* <DEDUP_REMOVED lines=16> */
[----:B------:R-:W-:Y:S04]  /*1d570*/  IABS R15, R15 ;  /* 0x0000000f000f7213 */ /* 0x000fe80000000000 */
[----:B------:R-:W-:Y:S05]  /*1d580*/  I2FP.F32.S32 R15, R15 ;  /* 0x0000000f000f7245 */ /* 0x000fea0000201400 */
[----:B------:R-:W-:Y:S01]  /*1d590*/  @P0 LOP3.LUT R165, R165, 0x800000, RZ, 0xfc, !PT ;  /* 0x00800000a5a50812 */ /* 0x000fe200078efcff */
[----:B------:R-:W-:Y:S01]  /*1d5a0*/  FFMA.FTZ R56, -R160, R15, R56 ;  /* 0x0000000fa0387223 */ /* 0x000fe20000010138 */
[----:B------:R-:W-:Y:S01]  /*1d5b0*/  ISETP.GE.AND P0, PT, R34, R159, PT ;  /* 0x0000009f2200720c */ /* 0x000fe20003f06270 */
[----:B------:R-:W-:Y:S01]  /*1d5c0*/  FFMA.FTZ R62, -R160, R15, R62 ;  /* 0x0000000fa03e7223 */ /* 0x000fe2000001013e */
[----:B------:R-:W-:Y:S01]  /*1d5d0*/  LOP3.LUT R165, R165, 0xffffffef, RZ, 0xc0, !PT ;  /* 0xffffffefa5a57812 */ /* 0x000fe200078ec0ff */
[----:B------:R-:W-:Y:S01]  /*1d5e0*/  VIADD R15, R163, 0xffffffd0 ;  /* 0xffffffd0a30f7836 */ /* 0x000fe20000000000 */
[----:B------:R-:W-:Y:S02]  /*1d5f0*/  FSEL R48, R48, -INF , P0 ;  /* 0xff80000030307808 */ /* 0x000fe40000000000 */
        /* <DEDUP_REMOVED lines=29> */
[C---:B------:R-:W-:Y:S01]  /*1d7d0*/  VIADD R15, R163.reuse, 0xffffffc1 ;  /* 0xffffffc1a30f7836 */ /* 0x040fe20000000000 */
        /* <DEDUP_REMOVED lines=11> */
[----:B------:R-:W-:Y:S01]  /*1d890*/  FFMA.FTZ R64, -R160, R15, R64 ;  /* 0x0000000fa0407223 */ /* 0x000fe20000010140 */
        /* <DEDUP_REMOVED lines=13> */
[-C--:B------:R-:W-:Y:S01]  /*1d970*/  ISETP.GE.AND P2, PT, R7, R156.reuse, PT ;  /* 0x0000009c0700720c */ /* 0x080fe20003f46270 */
[----:B------:R-:W-:Y:S01]  /*1d980*/  VIADD R7, R164, 0x31 ;  /* 0x00000031a4077836 */ /* 0x000fe20000000000 */
[-C--:B------:R-:W-:Y:S04]  /*1d990*/  ISETP.GE.AND P1, PT, R126, R156.reuse, PT ;  /* 0x0000009c7e00720c */ /* 0x080fe80003f26270 */
[----:B------:R-:W-:Y:S02]  /*1d9a0*/  FSEL R187, R39, -INF , !P1 ;  /* 0xff80000027bb7808 */ /* 0x000fe40004800000 */
        /* <DEDUP_REMOVED lines=8> */
[----:B------:R-:W-:Y:S02]  /*1da30*/  FSEL R54, R54, -INF , P0 ;  /* 0xff80000036367808 */ /* 0x000fe40000000000 */
[-C--:B------:R-:W-:Y:S02]  /*1da40*/  ISETP.GE.AND P0, PT, R120, R158.reuse, PT ;  /* 0x0000009e7800720c */ /* 0x080fe40003f06270 */
[----:B------:R-:W-:Y:S02]  /*1da50*/  P2R R120, PR, RZ, 0x40 ;  /* 0x00000040ff787803 */ /* 0x000fe40000000000 */
[----:B------:R-:W-:Y:S02]  /*1da60*/  FSEL R201, R201, -INF , !P0 ;  /* 0xff800000c9c97808 */ /* 0x000fe40004000000 */
[----:B------:R-:W-:Y:S02]  /*1da70*/  ISETP.GE.AND P0, PT, R16, R157, PT ;  /* 0x0000009d1000720c */ /* 0x000fe40003f06270 */
[----:B------:R-:W-:Y:S02]  /*1da80*/  LOP3.LUT P6, RZ, R165, 0x80000000, RZ, 0xc0, !PT ;  /* 0x80000000a5ff7812 */ /* 0x000fe400078cc0ff */
[----:B------:R-:W-:Y:S02]  /*1da90*/  FSEL R55, R55, -INF , P0 ;  /* 0xff80000037377808 */ /* 0x000fe40000000000 */
[-C--:B------:R-:W-:Y:S02]  /*1daa0*/  ISETP.GE.AND P0, PT, R10, R159.reuse, PT ;  /* 0x0000009f0a00720c */ /* 0x080fe40003f06270 */
[----:B------:R-:W-:Y:S02]  /*1dab0*/  LOP3.LUT R165, R165, 0xfffdffff, RZ, 0xc0, !PT ;  /* 0xfffdffffa5a57812 */ /* 0x000fe400078ec0ff */
[----:B------:R-:W-:Y:S02]  /*1dac0*/  FSEL R60, R60, -INF , P0 ;  /* 0xff8000003c3c7808 */ /* 0x000fe40000000000 */
[-C--:B------:R-:W-:Y:S02]  /*1dad0*/  ISETP.GE.AND P0, PT, R17, R158.reuse, PT ;  /* 0x0000009e1100720c */ /* 0x080fe40003f06270 */
[----:B------:R-:W-:Y:S02]  /*1dae0*/  P2R R13, PR, RZ, 0x40 ;  /* 0x00000040ff0d7803 */ /* 0x000fe40000000000 */
[----:B------:R-:W-:Y:S02]  /*1daf0*/  LOP3.LUT P6, RZ, R166, 0x1, RZ, 0xc0, !PT ;  /* 0x00000001a6ff7812 */ /* 0x000fe400078cc0ff */
[-C--:B------:R-:W-:Y:S01]  /*1db00*/  ISETP.GE.AND P2, PT, R6, R158.reuse, PT ;  /* 0x0000009e0600720c */ /* 0x080fe20003f46270 */
[----:B------:R-:W-:Y:S01]  /*1db10*/  VIADD R6, R164, 0x39 ;  /* 0x00000039a4067836 */ /* 0x000fe20000000000 */
[----:B------:R-:W-:Y:S02]  /*1db20*/  P2R R15, PR, RZ, 0x40 ;  /* 0x00000040ff0f7803 */ /* 0x000fe40000000000 */
[----:B------:R-:W-:Y:S03]  /*1db30*/  LOP3.LUT P6, RZ, R166, 0x2, RZ, 0xc0, !PT ;  /* 0x00000002a6ff7812 */ /* 0x000fe600078cc0ff */
[----:B------:R-:W-:Y:S02]  /*1db40*/  @P0 LOP3.LUT R165, R165, 0x20000, RZ, 0xfc, !PT ;  /* 0x00020000a5a50812 */ /* 0x000fe400078efcff */
[----:B------:R-:W-:Y:S02]  /*1db50*/  FSEL R21, R3, -INF , !P6 ;  /* 0xff80000003157808 */ /* 0x000fe40007000000 */
[----:B------:R-:W-:Y:S01]  /*1db60*/  LOP3.LUT P5, RZ, R165, 0x2, RZ, 0xc0, !PT ;  /* 0x00000002a5ff7812 */ /* 0x000fe200078ac0ff */
[----:B------:R-:W2:Y:S01]  /*1db70*/  LD.E R3, desc[UR4][R116.64+0xdc] ;  /* 0x0000dc0474037980 */ /* 0x000ea2000c101900 */
[----:B------:R-:W-:Y:S02]  /*1db80*/  ISETP.NE.AND P6, PT, R15, RZ, PT ;  /* 0x000000ff0f00720c */ /* 0x000fe40003fc5270 */
[----:B------:R-:W-:Y:S02]  /*1db90*/  P2R R128, PR, RZ, 0x20 ;  /* 0x00000020ff807803 */ /* 0x000fe40000000000 */
[----:B------:R-:W-:Y:S02]  /*1dba0*/  LOP3.LUT P5, RZ, R165, 0x4, RZ, 0xc0, !PT ;  /* 0x00000004a5ff7812 */ /* 0x000fe400078ac0ff */
[----:B------:R-:W-:Y:S02]  /*1dbb0*/  FSEL R19, R33, -INF , !P6 ;  /* 0xff80000021137808 */ /* 0x000fe40007000000 */
[----:B------:R-:W-:Y:S02]  /*1dbc0*/  P2R R129, PR, RZ, 0x20 ;  /* 0x00000020ff817803 */ /* 0x000fe40000000000 */
[----:B------:R-:W-:Y:S02]  /*1dbd0*/  LOP3.LUT P5, RZ, R165, 0x80000, RZ, 0xc0, !PT ;  /* 0x00080000a5ff7812 */ /* 0x000fe400078ac0ff */
[----:B------:R-:W-:Y:S02]  /*1dbe0*/  ISETP.NE.AND P6, PT, R13, RZ, PT ;  /* 0x000000ff0d00720c */ /* 0x000fe40003fc5270 */
[----:B------:R-:W-:Y:S02]  /*1dbf0*/  P2R R130, PR, RZ, 0x20 ;  /* 0x00000020ff827803 */ /* 0x000fe40000000000 */
[----:B------:R-:W-:Y:S02]  /*1dc00*/  LOP3.LUT P5, RZ, R165, 0x8, RZ, 0xc0, !PT ;  /* 0x00000008a5ff7812 */ /* 0x000fe400078ac0ff */
[----:B------:R-:W-:Y:S02]  /*1dc10*/  ISETP.GE.AND P0, PT, R7, R159, PT ;  /* 0x0000009f0700720c */ /* 0x000fe40003f06270 */
[----:B------:R-:W-:Y:S02]  /*1dc20*/  P2R R143, PR, RZ, 0x20 ;  /* 0x00000020ff8f7803 */ /* 0x000fe40000000000 */
[----:B------:R-:W-:Y:S02]  /*1dc30*/  LOP3.LUT P5, RZ, R165, 0x10, RZ, 0xc0, !PT ;  /* 0x00000010a5ff7812 */ /* 0x000fe400078ac0ff */
        /* <DEDUP_REMOVED lines=20> */
[----:B------:R-:W-:Y:S02]  /*1dd80*/  LOP3.LUT P5, RZ, R165, 0x80, RZ, 0xc0, !PT ;  /* 0x00000080a5ff7812 */ /* 0x000fe400078ac0ff */
        /* <DEDUP_REMOVED lines=27> */
[----:B------:R-:W-:Y:S02]  /*1df40*/  FSEL R15, R8, -INF , !P6 ;  /* 0xff800000080f7808 */ /* 0x000fe40007000000 */
[----:B------:R-:W-:Y:S02]  /*1df50*/  P2R R11, PR, RZ, 0x20 ;  /* 0x00000020ff0b7803 */ /* 0x000fe40000000000 */
[C---:B------:R-:W-:Y:S02]  /*1df60*/  LOP3.LUT P5, RZ, R165.reuse, 0x10000000, RZ, 0xc0, !PT ;  /* 0x10000000a5ff7812 */ /* 0x040fe400078ac0ff */
[----:B------:R-:W-:Y:S02]  /*1df70*/  FSEL R53, R66, -INF , P0 ;  /* 0xff80000042357808 */ /* 0x000fe40000000000 */
[----:B------:R-:W-:Y:S02]  /*1df80*/  P2R R186, PR, RZ, 0x20 ;  /* 0x00000020ffba7803 */ /* 0x000fe40000000000 */
[C---:B------:R-:W-:Y:S02]  /*1df90*/  LOP3.LUT P5, RZ, R165.reuse, 0x20000000, RZ, 0xc0, !PT ;  /* 0x20000000a5ff7812 */ /* 0x040fe400078ac0ff */
[C---:B------:R-:W-:Y:S02]  /*1dfa0*/  LOP3.LUT P0, RZ, R165.reuse, 0x40000, RZ, 0xc0, !PT ;  /* 0x00040000a5ff7812 */ /* 0x040fe4000780c0ff */
[----:B------:R-:W-:Y:S02]  /*1dfb0*/  P2R R188, PR, RZ, 0x20 ;  /* 0x00000020ffbc7803 */ /* 0x000fe40000000000 */
[----:B------:R-:W-:Y:S02]  /*1dfc0*/  LOP3.LUT P5, RZ, R165, 0x2000, RZ, 0xc0, !PT ;  /* 0x00002000a5ff7812 */ /* 0x000fe400078ac0ff */
[----:B------:R-:W-:Y:S02]  /*1dfd0*/  FSEL R191, R37, -INF , !P0 ;  /* 0xff80000025bf7808 */ /* 0x000fe40004000000 */
[----:B------:R-:W-:Y:S02]  /*1dfe0*/  P2R R17, PR, RZ, 0x20 ;  /* 0x00000020ff117803 */ /* 0x000fe40000000000 */
[C---:B------:R-:W-:Y:S02]  /*1dff0*/  LOP3.LUT P5, RZ, R165.reuse, 0x4000, RZ, 0xc0, !PT ;  /* 0x00004000a5ff7812 */ /* 0x040fe400078ac0ff */
[----:B------:R-:W-:Y:S02]  /*1e000*/  ISETP.GE.AND P0, PT, R164, R158, PT ;  /* 0x0000009ea400720c */ /* 0x000fe40003f06270 */
[----:B------:R-:W-:Y:S02]  /*1e010*/  P2R R189, PR, RZ, 0x20 ;  /* 0x00000020ffbd7803 */ /* 0x000fe40000000000 */
[----:B------:R-:W-:Y:S02]  /*1e020*/  LOP3.LUT P5, RZ, R165, 0x40000000, RZ, 0xc0, !PT ;  /* 0x40000000a5ff7812 */ /* 0x000fe400078ac0ff */
[----:B------:R-:W-:Y:S02]  /*1e030*/  FSEL R193, R36, -INF , !P0 ;  /* 0xff80000024c17808 */ /* 0x000fe40004000000 */
[----:B------:R-:W-:Y:S02]  /*1e040*/  FSEL R13, R9, -INF , !P5 ;  /* 0xff800000090d7808 */ /* 0x000fe40006800000 */
[----:B------:R-:W-:Y:S02]  /*1e050*/  ISETP.NE.AND P5, PT, R189, RZ, PT ;  /* 0x000000ffbd00720c */ /* 0x000fe40003fa5270 */
[----:B------:R-:W-:Y:S02]  /*1e060*/  LOP3.LUT P0, RZ, R165, 0x20000, RZ, 0xc0, !PT ;  /* 0x00020000a5ff7812 */ /* 0x000fe4000780c0ff */
        /* <DEDUP_REMOVED lines=14> */
[----:B------:R-:W-:Y:S02]  /*1e150*/  FSEL R185, R40, -INF , !P0 ;  /* 0xff80000028b97808 */ /* 0x000fe40004000000 */
[----:B------:R-:W-:Y:S02]  /*1e160*/  FSEL R9, R124, -INF , !P5 ;  /* 0xff8000007c097808 */ /* 0x000fe40006800000 */
[----:B------:R-:W-:Y:S02]  /*1e170*/  ISETP.NE.AND P5, PT, R184, RZ, PT ;  /* 0x000000ffb800720c */ /* 0x000fe40003fa5270 */
[C---:B------:R-:W-:Y:S01]  /*1e180*/  ISETP.GE.AND P0, PT, R164.reuse, R156, PT ;  /* 0x0000009ca400720c */ /* 0x040fe20003f06270 */
[----:B------:R-:W-:Y:S01]  /*1e190*/  VIADD R164, R164, 0xffffff80 ;  /* 0xffffff80a4a47836 */ /* 0x000fe20000000000 */
        /* <DEDUP_REMOVED lines=8> */
[----:B------:R-:W-:Y:S02]  /*1e220*/  FMNMX3.FTZ R2, R119, R4, R17, !PT ;  /* 0x0000000477027276 */ /* 0x000fe40007810011 */
        /* <DEDUP_REMOVED lines=41> */
[-C--:B------:R-:W-:Y:S02]  /*1e4c0*/  ISETP.GE.AND P0, PT, R35, R158.reuse, PT ;  /* 0x0000009e2300720c */ /* 0x080fe40003f06270 */
[----:B------:R-:W-:Y:S02]  /*1e4d0*/  FSEL R207, R30, -INF , !P5 ;  /* 0xff8000001ecf7808 */ /* 0x000fe40006800000 */
[----:B------:R-:W-:Y:S02]  /*1e4e0*/  ISETP.NE.AND P5, PT, R128, RZ, PT ;  /* 0x000000ff8000720c */ /* 0x000fe40003fa5270 */
[----:B------:R-:W-:Y:S02]  /*1e4f0*/  FMNMX3.FTZ R0, R0, R211, R209, !PT ;  /* 0x000000d300007276 */ /* 0x000fe400078100d1 */
[----:B------:R-:W-:Y:S02]  /*1e500*/  FSEL R205, R31, -INF , !P5 ;  /* 0xff8000001fcd7808 */ /* 0x000fe40006800000 */
[----:B------:R-:W-:Y:S02]  /*1e510*/  FMNMX3.FTZ R2, R2, R65, R213, !PT ;  /* 0x0000004102027276 */ /* 0x000fe400078100d5 */
[----:B------:R-:W-:Y:S02]  /*1e520*/  ISETP.NE.AND P5, PT, R127, RZ, PT ;  /* 0x000000ff7f00720c */ /* 0x000fe40003fa5270 */
[----:B------:R-:W-:Y:S02]  /*1e530*/  FSEL R180, R45, -INF , !P0 ;  /* 0xff8000002db47808 */ /* 0x000fe40004000000 */
[-C--:B------:R-:W-:Y:S02]  /*1e540*/  ISETP.GE.AND P0, PT, R34, R158.reuse, PT ;  /* 0x0000009e2200720c */ /* 0x080fe40003f06270 */
[----:B------:R-:W-:Y:S02]  /*1e550*/  FMNMX3.FTZ R0, R0, R203, R201, !PT ;  /* 0x000000cb00007276 */ /* 0x000fe400078100c9 */
[----:B------:R-:W-:Y:S02]  /*1e560*/  FSEL R181, R42, -INF , !P5 ;  /* 0xff8000002ab57808 */ /* 0x000fe40006800000 */
[----:B------:R-:W-:Y:S02]  /*1e570*/  FMNMX3.FTZ R2, R2, R207, R205, !PT ;  /* 0x000000cf02027276 */ /* 0x000fe400078100cd */
[----:B------:R-:W-:Y:S02]  /*1e580*/  ISETP.GE.AND P5, PT, R20, R158, PT ;  /* 0x0000009e1400720c */ /* 0x000fe40003fa6270 */
[----:B------:R-:W-:Y:S02]  /*1e590*/  FSEL R177, R48, -INF , !P0 ;  /* 0xff80000030b17808 */ /* 0x000fe40004000000 */
[-C--:B------:R-:W-:Y:S02]  /*1e5a0*/  ISETP.GE.AND P0, PT, R20, R156.reuse, PT ;  /* 0x0000009c1400720c */ /* 0x080fe40003f06270 */
[----:B------:R-:W-:Y:S02]  /*1e5b0*/  ISETP.GE.AND P6, PT, R35, R156, PT ;  /* 0x0000009c2300720c */ /* 0x000fe40003fc6270 */
[----:B------:R-:W-:Y:S02]  /*1e5c0*/  FMNMX3.FTZ R0, R0, R193, R191, !PT ;  /* 0x000000c100007276 */ /* 0x000fe400078100bf */
[----:B------:R-:W-:Y:S02]  /*1e5d0*/  FMNMX3.FTZ R2, R2, R199, R197, !PT ;  /* 0x000000c702027276 */ /* 0x000fe400078100c5 */
[----:B------:R-:W-:Y:S02]  /*1e5e0*/  FSEL R178, R178, -INF , !P5 ;  /* 0xff800000b2b27808 */ /* 0x000fe40006800000 */
[-C--:B------:R-:W-:Y:S02]  /*1e5f0*/  ISETP.GE.AND P5, PT, R18, R158.reuse, PT ;  /* 0x0000009e1200720c */ /* 0x080fe40003fa6270 */
[----:B------:R-:W-:Y:S02]  /*1e600*/  FSEL R169, R47, -INF , !P6 ;  /* 0xff8000002fa97808 */ /* 0x000fe40007000000 */
[----:B------:R-:W-:Y:S02]  /*1e610*/  FSEL R131, R131, -INF , !P0 ;  /* 0xff80000083837808 */ /* 0x000fe40004000000 */
[----:B------:R-:W-:Y:S02]  /*1e620*/  FMNMX3.FTZ R0, R0, R185, R183, !PT ;  /* 0x000000b900007276 */ /* 0x000fe400078100b7 */
[-C--:B------:R-:W-:Y:S02]  /*1e630*/  ISETP.GE.AND P0, PT, R12, R158.reuse, PT ;  /* 0x0000009e0c00720c */ /* 0x080fe40003f06270 */
[----:B------:R-:W-:Y:S02]  /*1e640*/  FSEL R173, R43, -INF , !P4 ;  /* 0xff8000002bad7808 */ /* 0x000fe40006000000 */
[----:B------:R-:W-:Y:S02]  /*1e650*/  ISETP.GE.AND P6, PT, R16, R158, PT ;  /* 0x0000009e1000720c */ /* 0x000fe40003fc6270 */
[----:B------:R-:W-:Y:S02]  /*1e660*/  FMNMX3.FTZ R2, R2, R189, R187, !PT ;  /* 0x000000bd02027276 */ /* 0x000fe400078100bb */
[----:B------:R-:W-:Y:S02]  /*1e670*/  FSEL R175, R175, -INF , !P5 ;  /* 0xff800000afaf7808 */ /* 0x000fe40006800000 */
[-C--:B------:R-:W-:Y:S02]  /*1e680*/  ISETP.GE.AND P5, PT, R16, R156.reuse, PT ;  /* 0x0000009c1000720c */ /* 0x080fe40003fa6270 */
[----:B------:R-:W-:Y:S02]  /*1e690*/  FMNMX3.FTZ R0, R0, R179, R180, !PT ;  /* 0x000000b300007276 */ /* 0x000fe400078100b4 */
[----:B------:R-:W-:Y:S02]  /*1e6a0*/  FSEL R171, R46, -INF , !P1 ;  /* 0xff8000002eab7808 */ /* 0x000fe40004800000 */
[----:B------:R-:W-:Y:S02]  /*1e6b0*/  ISETP.GE.AND P4, PT, R34, R156, PT ;  /* 0x0000009c2200720c */ /* 0x000fe40003f86270 */
[----:B------:R-:W-:Y:S02]  /*1e6c0*/  FSEL R176, R176, -INF , !P6 ;  /* 0xff800000b0b07808 */ /* 0x000fe40007000000 */
[----:B------:R-:W-:Y:S02]  /*1e6d0*/  FSEL R172, R57, -INF , !P0 ;  /* 0xff80000039ac7808 */ /* 0x000fe40004000000 */
[----:B------:R-:W-:Y:S02]  /*1e6e0*/  FMNMX3.FTZ R2, R2, R181, R173, !PT ;  /* 0x000000b502027276 */ /* 0x000fe400078100ad */
[-C--:B------:R-:W-:Y:S02]  /*1e6f0*/  ISETP.GE.AND P6, PT, R14, R158.reuse, PT ;  /* 0x0000009e0e00720c */ /* 0x080fe40003fc6270 */
[-C--:B------:R-:W-:Y:S02]  /*1e700*/  ISETP.GE.AND P0, PT, R10, R158.reuse, PT ;  /* 0x0000009e0a00720c */ /* 0x080fe40003f06270 */
[----:B------:R-:W-:Y:S02]  /*1e710*/  FMNMX3.FTZ R0, R0, R177, R178, !PT ;  /* 0x000000b100007276 */ /* 0x000fe400078100b2 */
[----:B------:R-:W-:Y:S02]  /*1e720*/  FSEL R127, R55, -INF , !P5 ;  /* 0xff800000377f7808 */ /* 0x000fe40006800000 */
[----:B------:R-:W-:Y:S02]  /*1e730*/  FSEL R143, R50, -INF , !P4 ;  /* 0xff800000328f7808 */ /* 0x000fe40006000000 */
[C---:B------:R-:W-:Y:S02]  /*1e740*/  ISETP.GE.AND P5, PT, R7.reuse, R158, PT ;  /* 0x0000009e0700720c */ /* 0x040fe40003fa6270 */
[----:B------:R-:W-:Y:S02]  /*1e750*/  FMNMX3.FTZ R2, R2, R171, R169, !PT ;  /* 0x000000ab02027276 */ /* 0x000fe400078100a9 */
[-C--:B------:R-:W-:Y:S02]  /*1e760*/  ISETP.GE.AND P1, PT, R18, R156.reuse, PT ;  /* 0x0000009c1200720c */ /* 0x080fe40003f26270 */
[----:B------:R-:W-:Y:S02]  /*1e770*/  FSEL R170, R60, -INF , !P0 ;  /* 0xff8000003caa7808 */ /* 0x000fe40004000000 */
[----:B------:R-:W-:Y:S02]  /*1e780*/  FSEL R174, R56, -INF , !P6 ;  /* 0xff80000038ae7808 */ /* 0x000fe40007000000 */
[-C--:B------:R-:W-:Y:S02]  /*1e790*/  ISETP.GE.AND P6, PT, R12, R156.reuse, PT ;  /* 0x0000009c0c00720c */ /* 0x080fe40003fc6270 */
[-C--:B------:R-:W-:Y:S02]  /*1e7a0*/  ISETP.GE.AND P0, PT, R7, R156.reuse, PT ;  /* 0x0000009c0700720c */ /* 0x080fe40003f06270 */
        /* <DEDUP_REMOVED lines=8> */
[C---:B------:R-:W-:Y:S02]  /*1e830*/  ISETP.GE.AND P6, PT, R5.reuse, R158, PT ;  /* 0x0000009e0500720c */ /* 0x040fe40003fc6270 */
[-C--:B------:R-:W-:Y:S02]  /*1e840*/  ISETP.GE.AND P1, PT, R10, R156.reuse, PT ;  /* 0x0000009c0a00720c */ /* 0x080fe40003f26270 */
[----:B------:R-:W-:Y:S02]  /*1e850*/  FSEL R125, R58, -INF , !P4 ;  /* 0xff8000003a7d7808 */ /* 0x000fe40006000000 */
[----:B------:R-:W-:Y:S02]  /*1e860*/  FMNMX3.FTZ R0, R0, R129, R127, !PT ;  /* 0x0000008100007276 */ /* 0x000fe4000781007f */
[----:B------:R-:W-:Y:S02]  /*1e870*/  FSEL R126, R126, -INF , !P5 ;  /* 0xff8000007e7e7808 */ /* 0x000fe40006800000 */
[----:B------:R-:W-:Y:S02]  /*1e880*/  ISETP.GE.AND P5, PT, R5, R156, PT ;  /* 0x0000009c0500720c */ /* 0x000fe40003fa6270 */
[----:B------:R-:W-:Y:S02]  /*1e890*/  FSEL R128, R64, -INF , !P6 ;  /* 0xff80000040807808 */ /* 0x000fe40007000000 */
[----:B------:R-:W-:Y:S02]  /*1e8a0*/  FMNMX3.FTZ R5, R7, R170, R130, !PT ;  /* 0x000000aa07057276 */ /* 0x000fe40007810082 */
[----:B------:R-:W-:Y:S02]  /*1e8b0*/  FSEL R121, R62, -INF , !P1 ;  /* 0xff8000003e797808 */ /* 0x000fe40004800000 */
[----:B------:R-:W-:Y:S02]  /*1e8c0*/  FSEL R122, R63, -INF , !P0 ;  /* 0xff8000003f7a7808 */ /* 0x000fe40004000000 */
[----:B------:R-:W-:Y:S02]  /*1e8d0*/  ISETP.GE.AND P4, PT, R6, R156, PT ;  /* 0x0000009c0600720c */ /* 0x000fe40003f86270 */
[----:B------:R-:W-:Y:S02]  /*1e8e0*/  FMNMX3.FTZ R0, R0, R125, R123, !PT ;  /* 0x0000007d00007276 */ /* 0x000fe4000781007b */
[----:B------:R-:W-:Y:S02]  /*1e8f0*/  FMNMX3.FTZ R6, R5, R128, R126, !PT ;  /* 0x0000008005067276 */ /* 0x000fe4000781007e */
[----:B------:R-:W-:Y:S02]  /*1e900*/  FSEL R52, R52, -INF , !P4 ;  /* 0xff80000034347808 */ /* 0x000fe40006000000 */
[----:B------:R-:W-:Y:S01]  /*1e910*/  FSEL R53, R53, -INF , !P5 ;  /* 0xff80000035357808 */ /* 0x000fe20006800000 */
[----:B------:R-:W1:Y:S01]  /*1e920*/  SHFL.BFLY PT, R25, R6, 0x2, 0x1f ;  /* 0x0c401f0006197f89 */ /* 0x000e6200000e0000 */
[----:B------:R-:W-:Y:S02]  /*1e930*/  FMNMX3.FTZ R0, R0, R121, R122, !PT ;  /* 0x0000007900007276 */ /* 0x000fe4000781007a */
[----:B------:R-:W-:Y:S02]  /*1e940*/  LEA R120, R134, UR6, 0x1 ;  /* 0x0000000686787c11 */ /* 0x000fe4000f8e08ff */
[----:B------:R-:W-:Y:S03]  /*1e950*/  FMNMX3.FTZ R7, R0, R53, R52, !PT ;  /* 0x0000003500077276 */ /* 0x000fe60007810034 */
[----:B------:R-:W-:Y:S08]  /*1e960*/  LDSM.16.MT88.4 R28, [R120+0xb000] ;  /* 0x00b00000781c783b */ /* 0x000ff00000004200 */
[----:B------:R-:W3:Y:S08]  /*1e970*/  SHFL.BFLY PT, R0, R7, 0x2, 0x1f ;  /* 0x0c401f0007007f89 */ /* 0x000ef000000e0000 */
[----:B------:R-:W-:Y:S01]  /*1e980*/  LDSM.16.MT88.4 R44, [R120+0xd000] ;  /* 0x00d00000782c783b */ /* 0x000fe20000004200 */
[----:B-1----:R-:W-:Y:S07]  /*1e990*/  FMNMX.FTZ R23, R6, R25, !PT ;  /* 0x0000001906177209 */ /* 0x002fee0007810000 */
[----:B------:R-:W1:Y:S01]  /*1e9a0*/  SHFL.BFLY PT, R2, R23, 0x1, 0x1f ;  /* 0x0c201f0017027f89 */ /* 0x000e6200000e0000 */
[----:B---3--:R-:W-:Y:S07]  /*1e9b0*/  FMNMX.FTZ R5, R7, R0, !PT ;  /* 0x0000000007057209 */ /* 0x008fee0007810000 */
[----:B------:R-:W3:Y:S01]  /*1e9c0*/  SHFL.BFLY PT, R0, R5, 0x1, 0x1f ;  /* 0x0c201f0005007f89 */ /* 0x000ee200000e0000 */
[----:B-1----:R-:W-:Y:S04]  /*1e9d0*/  FMNMX.FTZ R2, R23, R2, !PT ;  /* 0x0000000217027209 */ /* 0x002fe80007810000 */
[----:B------:R-:W-:Y:S01]  /*1e9e0*/  FSETP.NEU.FTZ.AND P1, PT, R2, -INF , PT ;  /* 0xff8000000200780b */ /* 0x000fe20003f3d000 */
[----:B--2---:R-:W-:Y:S05]  /*1e9f0*/  FMUL.FTZ R182, R3, R2 ;  /* 0x0000000203b67220 */ /* 0x004fea0000410000 */
[----:B------:R-:W-:Y:S05]  /*1ea00*/  FSEL R182, R182, RZ, P1 ;  /* 0x000000ffb6b67208 */ /* 0x000fea0000800000 */
[-CC-:B------:R-:W-:Y:S01]  /*1ea10*/  FFMA.FTZ R195, R15, R3.reuse, -R182.reuse ;  /* 0x000000030fc37223 */ /* 0x180fe200000108b6 */
[----:B---3--:R-:W-:Y:S01]  /*1ea20*/  FMNMX.FTZ R0, R5, R0, !PT ;  /* 0x0000000005007209 */ /* 0x008fe20007810000 */
[-CC-:B------:R-:W-:Y:S01]  /*1ea30*/  FFMA.FTZ R184, R13, R3.reuse, -R182.reuse ;  /* 0x000000030db87223 */ /* 0x180fe200000108b6 */
[----:B------:R-:W-:Y:S01]  /*1ea40*/  FSEL R5, R2, RZ, P1 ;  /* 0x000000ff02057208 */ /* 0x000fe20000800000 */
[----:B------:R-:W1:Y:S01]  /*1ea50*/  LDSM.16.MT88.4 R12, [R120+0x9000] ;  /* 0x00900000780c783b */ /* 0x000e620000004200 */
[C---:B------:R-:W-:Y:S01]  /*1ea60*/  FSETP.NEU.FTZ.AND P0, PT, R0.reuse, -INF , PT ;  /* 0xff8000000000780b */ /* 0x040fe20003f1d000 */
[----:B------:R-:W-:Y:S01]  /*1ea70*/  FMUL.FTZ R124, R3, R0 ;  /* 0x00000000037c7220 */ /* 0x000fe20000410000 */
[-CC-:B------:R-:W-:Y:S01]  /*1ea80*/  FFMA.FTZ R215, R21, R3.reuse, -R182.reuse ;  /* 0x0000000315d77223 */ /* 0x180fe200000108b6 */
[-CC-:B------:R-:W-:Y:S01]  /*1ea90*/  FFMA.FTZ R188, R19, R3.reuse, -R182.reuse ;  /* 0x0000000313bc7223 */ /* 0x180fe200000108b6 */
[----:B------:R-:W-:Y:S01]  /*1eaa0*/  FSEL R6, R0, RZ, P0 ;  /* 0x000000ff00067208 */ /* 0x000fe20000000000 */
[----:B------:R-:W-:Y:S01]  /*1eab0*/  MUFU.EX2 R184, R184 ;  /* 0x000000b800b87308 */ /* 0x000fe20000000800 */
[----:B------:R-:W-:Y:S01]  /*1eac0*/  FSEL R124, R124, RZ, P0 ;  /* 0x000000ff7c7c7208 */ /* 0x000fe20000000000 */
[-CC-:B------:R-:W-:Y:S01]  /*1ead0*/  FFMA.FTZ R179, R179, R3.reuse, -R182.reuse ;  /* 0x00000003b3b37223 */ /* 0x180fe200000108b6 */
[-CC-:B------:R-:W-:Y:S01]  /*1eae0*/  FFMA.FTZ R177, R177, R3.reuse, -R182.reuse ;  /* 0x00000003b1b17223 */ /* 0x180fe200000108b6 */
[----:B------:R-:W-:Y:S01]  /*1eaf0*/  FADD.FTZ R6, -R6, R119 ;  /* 0x0000007706067221 */ /* 0x000fe20000010100 */
[-C--:B------:R-:W-:Y:S01]  /*1eb00*/  FFMA.FTZ R175, R175, R3.reuse, -R182 ;  /* 0x00000003afaf7223 */ /* 0x080fe200000108b6 */
[-CC-:B------:R-:W-:Y:S01]  /*1eb10*/  FFMA.FTZ R64, R4, R3.reuse, -R124.reuse ;  /* 0x0000000304407223 */ /* 0x180fe2000001087c */
[-C--:B------:R-:W-:Y:S01]  /*1eb20*/  FFMA.FTZ R186, R17, R3.reuse, -R124 ;  /* 0x0000000311ba7223 */ /* 0x080fe2000001087c */
[----:B------:R-:W-:Y:S01]  /*1eb30*/  FMUL.FTZ R4, R3, R6 ;  /* 0x0000000603047220 */ /* 0x000fe20000410000 */
[----:B------:R-:W-:Y:S01]  /*1eb40*/  FADD.FTZ R6, -R5, R118 ;  /* 0x0000007605067221 */ /* 0x000fe20000010100 */
[C---:B------:R-:W-:Y:S02]  /*1eb50*/  VIADD R5, R120.reuse, 0x9000 ;  /* 0x0000900078057836 */ /* 0x040fe40000000000 */
[-CC-:B------:R-:W-:Y:S01]  /*1eb60*/  FFMA.FTZ R119, R9, R3.reuse, -R124.reuse ;  /* 0x0000000309777223 */ /* 0x180fe2000001087c */
[----:B------:R-:W-:Y:S02]  /*1eb70*/  VIADD R118, R120, 0x9020 ;  /* 0x0000902078767836 */ /* 0x000fe40000000000 */
[-CC-:B------:R-:W-:Y:S01]  /*1eb80*/  FFMA.FTZ R11, R11, R3.reuse, -R124.reuse ;  /* 0x000000030b0b7223 */ /* 0x180fe2000001087c */
[----:B------:R-:W-:Y:S02]  /*1eb90*/  @P2 VIADD R118, R5, 0xffffffe0 ;  /* 0xffffffe005762836 */ /* 0x000fe40000000000 */
[----:B------:R-:W-:Y:S01]  /*1eba0*/  FMUL.FTZ R8, R3, R6 ;  /* 0x0000000603087220 */ /* 0x000fe20000410000 */
[----:B------:R-:W-:Y:S01]  /*1ebb0*/  MUFU.EX2 R64, R64 ;  /* 0x0000004000407308 */ /* 0x000fe20000000800 */
[-CC-:B------:R-:W-:Y:S01]  /*1ebc0*/  FFMA.FTZ R135, R189, R3.reuse, -R124.reuse ;  /* 0x00000003bd877223 */ /* 0x180fe2000001087c */
[-CC-:B------:R-:W-:Y:S01]  /*1ebd0*/  FFMA.FTZ R181, R181, R3.reuse, -R124.reuse ;  /* 0x00000003b5b57223 */ /* 0x180fe2000001087c */
[----:B------:R-:W2:Y:S01]  /*1ebe0*/  LDSM.16.MT88.4 R20, [R118] ;  /* 0x000000007614783b */ /* 0x000ea20000004200 */
[-CC-:B------:R-:W-:Y:S01]  /*1ebf0*/  FFMA.FTZ R169, R169, R3.reuse, -R124.reuse ;  /* 0x00000003a9a97223 */ /* 0x180fe2000001087c */
[-CC-:B------:R-:W-:Y:S01]  /*1ec00*/  FFMA.FTZ R143, R143, R3.reuse, -R124.reuse ;  /* 0x000000038f8f7223 */ /* 0x180fe2000001087c */
[-CC-:B------:R-:W-:Y:S01]  /*1ec10*/  FFMA.FTZ R129, R129, R3.reuse, -R124.reuse ;  /* 0x0000000381817223 */ /* 0x180fe2000001087c */
[-CC-:B------:R-:W-:Y:S03]  /*1ec20*/  FFMA.FTZ R125, R125, R3.reuse, -R124.reuse ;  /* 0x000000037d7d7223 */ /* 0x180fe6000001087c */
[----:B------:R-:W3:Y:S01]  /*1ec30*/  MUFU.EX2 R186, R186 ;  /* 0x000000ba00ba7308 */ /* 0x000ee20000000800 */
[-CC-:B------:R-:W-:Y:S01]  /*1ec40*/  FFMA.FTZ R121, R121, R3.reuse, -R124.reuse ;  /* 0x0000000379797223 */ /* 0x180fe2000001087c */
[--C-:B------:R-:W-:Y:S01]  /*1ec50*/  FFMA.FTZ R122, R122, R3, -R124.reuse ;  /* 0x000000037a7a7223 */ /* 0x100fe2000001087c */
[----:B------:R-:W4:Y:S01]  /*1ec60*/  LDSM.16.MT88.4 R36, [R118+0x2000] ;  /* 0x002000007624783b */ /* 0x000f220000004200 */
[----:B------:R-:W-:Y:S06]  /*1ec70*/  ISETP.GT.AND P0, PT, R161, R140, PT ;  /* 0x0000008ca100720c */ /* 0x000fec0003f04270 */
[----:B------:R-:W-:Y:S01]  /*1ec80*/  MUFU.EX2 R134, R11 ;  /* 0x0000000b00867308 */ /* 0x000fe20000000800 */
[----:B------:R-:W5:Y:S09]  /*1ec90*/  LDSM.16.MT88.4 R60, [R118+0x4000] ;  /* 0x00400000763c783b */ /* 0x000f720000004200 */
[----:B------:R-:W1:Y:S01]  /*1eca0*/  MUFU.EX2 R55, R4 ;  /* 0x0000000400377308 */ /* 0x000e620000000800 */
[----:B---3--:R-:W-:Y:S09]  /*1ecb0*/  F2FP.BF16.F32.PACK_AB R57, R186, R64 ;  /* 0x00000040ba39723e */ /* 0x008ff200000010ff */
[----:B------:R-:W3:Y:S10]  /*1ecc0*/  MUFU.EX2 R54, R8 ;  /* 0x0000000800367308 */ /* 0x000ef40000000800 */
        /* <DEDUP_REMOVED lines=29> */
[----:B------:R-:W-:Y:S01]  /*1eea0*/  FFMA.FTZ R79, R51, R3, -R124 ;  /* 0x00000003334f7223 */ /* 0x000fe2000001087c */
[C---:B------:R-:W-:Y:S01]  /*1eeb0*/  FMUL.FTZ R50, R55.reuse, R70 ;  /* 0x0000004637327220 */ /* 0x040fe20000410000 */
[----:B------:R-:W-:Y:S01]  /*1eec0*/  FMUL.FTZ R51, R55, R71 ;  /* 0x0000004737337220 */ /* 0x000fe20000410000 */
[----:B------:R-:W-:Y:S01]  /*1eed0*/  FMUL.FTZ R48, R54, R68 ;  /* 0x0000004436307220 */ /* 0x000fe20000410000 */
[----:B---3--:R-:W-:Y:S01]  /*1eee0*/  F2FP.BF16.F32.PACK_AB R58, R184, R195 ;  /* 0x000000c3b83a723e */ /* 0x008fe200000010ff */
[-CC-:B------:R-:W-:Y:S01]  /*1eef0*/  FFMA.FTZ R77, R237, R3.reuse, -R182.reuse ;  /* 0x00000003ed4d7223 */ /* 0x180fe200000108b6 */
[-CC-:B------:R-:W-:Y:S01]  /*1ef00*/  FFMA.FTZ R76, R235, R3.reuse, -R182.reuse ;  /* 0x00000003eb4c7223 */ /* 0x180fe200000108b6 */
[-C--:B------:R-:W-:Y:S01]  /*1ef10*/  FFMA.FTZ R92, R233, R3.reuse, -R182 ;  /* 0x00000003e95c7223 */ /* 0x080fe200000108b6 */
[-CC-:B------:R-:W-:Y:S01]  /*1ef20*/  FFMA.FTZ R78, R229, R3.reuse, -R124.reuse ;  /* 0x00000003e54e7223 */ /* 0x180fe2000001087c */
[-C--:B------:R-:W-:Y:S01]  /*1ef30*/  FFMA.FTZ R93, R227, R3.reuse, -R124 ;  /* 0x00000003e35d7223 */ /* 0x080fe2000001087c */
[----:B------:R-:W-:Y:S01]  /*1ef40*/  MUFU.EX2 R79, R79 ;  /* 0x0000004f004f7308 */ /* 0x000fe20000000800 */
[----:B------:R-:W-:Y:S01]  /*1ef50*/  LDSM.16.MT88.4 R108, [R120+0xac00] ;  /* 0x00ac0000786c783b */ /* 0x000fe20000004200 */
[----:B--2---:R-:W-:Y:S01]  /*1ef60*/  F2FP.BF16.F32.PACK_AB R59, R119, R134 ;  /* 0x00000086773b723e */ /* 0x004fe200000010ff */
[-C--:B------:R-:W-:Y:S01]  /*1ef70*/  FFMA.FTZ R85, R67, R3.reuse, -R182 ;  /* 0x0000000343557223 */ /* 0x080fe200000108b6 */
[-C--:B------:R-:W-:Y:S01]  /*1ef80*/  FFMA.FTZ R87, R65, R3.reuse, -R124 ;  /* 0x0000000341577223 */ /* 0x080fe2000001087c */
[-CC-:B------:R-:W-:Y:S01]  /*1ef90*/  FFMA.FTZ R100, R170, R3.reuse, -R182.reuse ;  /* 0x00000003aa647223 */ /* 0x180fe200000108b6 */
[-CC-:B------:R-:W-:Y:S01]  /*1efa0*/  FFMA.FTZ R94, R128, R3.reuse, -R182.reuse ;  /* 0x00000003805e7223 */ /* 0x180fe200000108b6 */
[-CC-:B------:R-:W-:Y:S03]  /*1efb0*/  FFMA.FTZ R101, R176, R3.reuse, -R182.reuse ;  /* 0x00000003b0657223 */ /* 0x180fe600000108b6 */
[----:B------:R-:W-:Y:S01]  /*1efc0*/  MUFU.EX2 R76, R76 ;  /* 0x0000004c004c7308 */ /* 0x000fe20000000800 */
[C---:B------:R-:W-:Y:S05]  /*1efd0*/  HMMA.16816.F32.BF16 R4, R56.reuse, R12, R4 ;  /* 0x0000000c3804723c */ /* 0x040fea0000041804 */
[--C-:B------:R-:W-:Y:S01]  /*1efe0*/  FFMA.FTZ R95, R130, R3, -R182.reuse ;  /* 0x00000003825f7223 */ /* 0x100fe200000108b6 */
[C---:B------:R-:W-:Y:S03]  /*1eff0*/  FMUL.FTZ R12, R54.reuse, R104 ;  /* 0x00000068360c7220 */ /* 0x040fe60000410000 */
[----:B------:R-:W-:Y:S01]  /*1f000*/  MUFU.EX2 R78, R78 ;  /* 0x0000004e004e7308 */ /* 0x000fe20000000800 */
[C---:B------:R-:W-:Y:S03]  /*1f010*/  HMMA.16816.F32.BF16 R8, R56.reuse, R14, R8 ;  /* 0x0000000e3808723c */ /* 0x040fe60000041808 */
[C---:B------:R-:W-:Y:S01]  /*1f020*/  FMUL.FTZ R13, R54.reuse, R105 ;  /* 0x00000069360d7220 */ /* 0x040fe20000410000 */
[C---:B------:R-:W-:Y:S01]  /*1f030*/  FMUL.FTZ R14, R55.reuse, R106 ;  /* 0x0000006a370e7220 */ /* 0x040fe20000410000 */
[----:B------:R-:W-:Y:S01]  /*1f040*/  FMUL.FTZ R15, R55, R107 ;  /* 0x0000006b370f7220 */ /* 0x000fe20000410000 */
[-C--:B------:R-:W-:Y:S03]  /*1f050*/  FFMA.FTZ R84, R225, R3.reuse, -R182 ;  /* 0x00000003e1547223 */ /* 0x080fe600000108b6 */
[----:B------:R-:W-:Y:S01]  /*1f060*/  MUFU.EX2 R93, R93 ;  /* 0x0000005d005d7308 */ /* 0x000fe20000000800 */
[----:B------:R-:W-:Y:S01]  /*1f070*/  FFMA.FTZ R86, R213, R3, -R124 ;  /* 0x00000003d5567223 */ /* 0x000fe2000001087c */
[----:B------:R-:W-:Y:S01]  /*1f080*/  FFMA.FTZ R215, R54, R167, R215 ;  /* 0x000000a736d77223 */ /* 0x000fe200000100d7 */
[-CC-:B------:R-:W-:Y:S01]  /*1f090*/  FFMA.FTZ R167, R185, R3.reuse, -R182.reuse ;  /* 0x00000003b9a77223 */ /* 0x180fe200000108b6 */
[--C-:B------:R-:W-:Y:S01]  /*1f0a0*/  FFMA.FTZ R102, R178, R3, -R182.reuse ;  /* 0x00000003b2667223 */ /* 0x100fe200000108b6 */
[C---:B------:R-:W-:Y:S05]  /*1f0b0*/  HMMA.16816.F32.BF16 R12, R56.reuse, R20, R12 ;  /* 0x00000014380c723c */ /* 0x040fea000004180c */
[----:B------:R-:W-:Y:S01]  /*1f0c0*/  MUFU.EX2 R85, R85 ;  /* 0x0000005500557308 */ /* 0x000fe20000000800 */
[C---:B------:R-:W-:Y:S01]  /*1f0d0*/  FMUL.FTZ R20, R54.reuse, R96 ;  /* 0x0000006036147220 */ /* 0x040fe20000410000 */
[----:B------:R-:W-:Y:S01]  /*1f0e0*/  FMUL.FTZ R21, R54, R97 ;  /* 0x0000006136157220 */ /* 0x000fe20000410000 */
[-C--:B------:R-:W-:Y:S01]  /*1f0f0*/  FFMA.FTZ R97, R201, R3.reuse, -R182 ;  /* 0x00000003c9617223 */ /* 0x080fe200000108b6 */
[--C-:B------:R-:W-:Y:S01]  /*1f100*/  FFMA.FTZ R96, R199, R3, -R124.reuse ;  /* 0x00000003c7607223 */ /* 0x100fe2000001087c */
[C---:B------:R-:W-:Y:S03]  /*1f110*/  HMMA.16816.F32.BF16 R16, R56.reuse, R22, R16 ;  /* 0x000000163810723c */ /* 0x040fe60000041810 */
[C---:B------:R-:W-:Y:S01]  /*1f120*/  FMUL.FTZ R22, R55.reuse, R98 ;  /* 0x0000006237167220 */ /* 0x040fe20000410000 */
[----:B------:R-:W-:Y:S01]  /*1f130*/  FMUL.FTZ R23, R55, R99 ;  /* 0x0000006337177220 */ /* 0x000fe20000410000 */
[----:B------:R-:W-:Y:S01]  /*1f140*/  MUFU.EX2 R86, R86 ;  /* 0x0000005600567308 */ /* 0x000fe20000000800 */
[-CC-:B------:R-:W-:Y:S01]  /*1f150*/  FFMA.FTZ R98, R207, R3.reuse, -R124.reuse ;  /* 0x00000003cf627223 */ /* 0x180fe2000001087c */
[-CC-:B------:R-:W-:Y:S01]  /*1f160*/  FFMA.FTZ R99, R197, R3.reuse, -R124.reuse ;  /* 0x00000003c5637223 */ /* 0x180fe2000001087c */
[-CC-:B------:R-:W-:Y:S01]  /*1f170*/  FFMA.FTZ R128, R171, R3.reuse, -R124.reuse ;  /* 0x00000003ab807223 */ /* 0x180fe2000001087c */
[-C--:B------:R-:W-:Y:S01]  /*1f180*/  FFMA.FTZ R170, R131, R3.reuse, -R124 ;  /* 0x0000000383aa7223 */ /* 0x080fe2000001087c */
[----:B------:R-:W-:Y:S01]  /*1f190*/  FFMA.FTZ R176, R172, R3, -R182 ;  /* 0x00000003acb07223 */ /* 0x000fe200000108b6 */
[C---:B------:R-:W-:Y:S04]  /*1f1a0*/  HMMA.16816.F32.BF16 R20, R56.reuse, R28, R20 ;  /* 0x0000001c3814723c */ /* 0x040fe80000041814 */
[----:B------:R-:W-:Y:S01]  /*1f1b0*/  MUFU.EX2 R172, R101 ;  /* 0x0000006500ac7308 */ /* 0x000fe20000000800 */
[C---:B------:R-:W-:Y:S01]  /*1f1c0*/  FMUL.FTZ R28, R54.reuse, R88 ;  /* 0x00000058361c7220 */ /* 0x040fe20000410000 */
[----:B------:R-:W-:Y:S01]  /*1f1d0*/  FMUL.FTZ R29, R54, R89 ;  /* 0x00000059361d7220 */ /* 0x000fe20000410000 */
[-C--:B------:R-:W-:Y:S01]  /*1f1e0*/  FFMA.FTZ R89, R205, R3.reuse, -R124 ;  /* 0x00000003cd597223 */ /* 0x080fe2000001087c */
[--C-:B------:R-:W-:Y:S01]  /*1f1f0*/  FFMA.FTZ R88, R203, R3, -R182.reuse ;  /* 0x00000003cb587223 */ /* 0x100fe200000108b6 */
[----:B------:R-:W-:Y:S01]  /*1f200*/  FADD.FTZ R188, R188, R215 ;  /* 0x000000d7bcbc7221 */ /* 0x000fe20000010000 */
[C---:B------:R-:W-:Y:S04]  /*1f210*/  HMMA.16816.F32.BF16 R24, R56.reuse, R30, R24 ;  /* 0x0000001e3818723c */ /* 0x040fe80000041818 */
[----:B------:R-:W1:Y:S01]  /*1f220*/  MUFU.EX2 R77, R77 ;  /* 0x0000004d004d7308 */ /* 0x000e620000000800 */
[C---:B------:R-:W-:Y:S01]  /*1f230*/  FMUL.FTZ R30, R55.reuse, R90 ;  /* 0x0000005a371e7220 */ /* 0x040fe20000410000 */
[----:B------:R-:W-:Y:S01]  /*1f240*/  FMUL.FTZ R31, R55, R91 ;  /* 0x0000005b371f7220 */ /* 0x000fe20000410000 */
[-CC-:B------:R-:W-:Y:S01]  /*1f250*/  FFMA.FTZ R91, R211, R3.reuse, -R182.reuse ;  /* 0x00000003d35b7223 */ /* 0x180fe200000108b6 */
[----:B------:R-:W-:Y:S01]  /*1f260*/  FFMA.FTZ R90, R209, R3, -R182 ;  /* 0x00000003d15a7223 */ /* 0x000fe200000108b6 */
[----:B------:R-:W-:Y:S05]  /*1f270*/  FADD.FTZ R195, R195, R188 ;  /* 0x000000bcc3c37221 */ /* 0x000fea0000010000 */
[----:B------:R-:W-:Y:S01]  /*1f280*/  MUFU.EX2 R92, R92 ;  /* 0x0000005c005c7308 */ /* 0x000fe20000000800 */
[C---:B----4-:R-:W-:Y:S03]  /*1f290*/  HMMA.16816.F32.BF16 R28, R56.reuse, R36, R28 ;  /* 0x00000024381c723c */ /* 0x050fe6000004181c */
[C---:B------:R-:W-:Y:S01]  /*1f2a0*/  FMUL.FTZ R36, R54.reuse, R80 ;  /* 0x0000005036247220 */ /* 0x040fe20000410000 */
[C---:B------:R-:W-:Y:S01]  /*1f2b0*/  FMUL.FTZ R37, R54.reuse, R81 ;  /* 0x0000005136257220 */ /* 0x040fe20000410000 */
[-C--:B------:R-:W-:Y:S01]  /*1f2c0*/  FFMA.FTZ R81, R223, R3.reuse, -R182 ;  /* 0x00000003df517223 */ /* 0x080fe200000108b6 */
[----:B------:R-:W-:Y:S03]  /*1f2d0*/  FFMA.FTZ R80, R219, R3, -R124 ;  /* 0x00000003db507223 */ /* 0x000fe6000001087c */
[----:B------:R-:W-:Y:S01]  /*1f2e0*/  MUFU.EX2 R84, R84 ;  /* 0x0000005400547308 */ /* 0x000fe20000000800 */
[C---:B------:R-:W-:Y:S03]  /*1f2f0*/  HMMA.16816.F32.BF16 R32, R56.reuse, R38, R32 ;  /* 0x000000263820723c */ /* 0x040fe60000041820 */
[C---:B------:R-:W-:Y:S01]  /*1f300*/  FMUL.FTZ R38, R55.reuse, R82 ;  /* 0x0000005237267220 */ /* 0x040fe20000410000 */
[----:B------:R-:W-:Y:S01]  /*1f310*/  FMUL.FTZ R39, R55, R83 ;  /* 0x0000005337277220 */ /* 0x000fe20000410000 */
[-CC-:B------:R-:W-:Y:S01]  /*1f320*/  FFMA.FTZ R83, R231, R3.reuse, -R182.reuse ;  /* 0x00000003e7537223 */ /* 0x180fe200000108b6 */
[----:B------:R-:W-:Y:S03]  /*1f330*/  FFMA.FTZ R82, R217, R3, -R182 ;  /* 0x00000003d9527223 */ /* 0x000fe600000108b6 */
[----:B------:R-:W-:Y:S02]  /*1f340*/  MUFU.EX2 R81, R81 ;  /* 0x0000005100517308 */ /* 0x000fe40000000800 */
[C---:B------:R-:W-:Y:S03]  /*1f350*/  HMMA.16816.F32.BF16 R36, R56.reuse, R44, R36 ;  /* 0x0000002c3824723c */ /* 0x040fe60000041824 */
[C---:B------:R-:W-:Y:S01]  /*1f360*/  FMUL.FTZ R45, R54.reuse, R73 ;  /* 0x00000049362d7220 */ /* 0x040fe20000410000 */
[C---:B------:R-:W-:Y:S01]  /*1f370*/  FMUL.FTZ R44, R54.reuse, R72 ;  /* 0x00000048362c7220 */ /* 0x040fe20000410000 */
[----:B------:R-:W-:Y:S01]  /*1f380*/  FFMA.FTZ R72, R49, R3, -R124 ;  /* 0x0000000331487223 */ /* 0x000fe2000001087c */
[----:B------:R-:W-:Y:S01]  /*1f390*/  FMUL.FTZ R49, R54, R69 ;  /* 0x0000004536317220 */ /* 0x000fe20000410000 */
[C---:B------:R-:W-:Y:S01]  /*1f3a0*/  FFMA.FTZ R69, R55.reuse, R168, R64 ;  /* 0x000000a837457223 */ /* 0x040fe20000010040 */
[C---:B------:R-:W-:Y:S01]  /*1f3b0*/  HMMA.16816.F32.BF16 R40, R56.reuse, R46, R40 ;  /* 0x0000002e3828723c */ /* 0x040fe20000041828 */
[----:B------:R-:W-:Y:S01]  /*1f3c0*/  MUFU.EX2 R83, R83 ;  /* 0x0000005300537308 */ /* 0x000fe20000000800 */
[----:B------:R-:W-:Y:S01]  /*1f3d0*/  LDSM.16.MT88.4 R64, [R118+0x800] ;  /* 0x000800007640783b */ /* 0x000fe20000004200 */
[C---:B------:R-:W-:Y:S01]  /*1f3e0*/  FMUL.FTZ R47, R55.reuse, R75 ;  /* 0x0000004b372f7220 */ /* 0x040fe20000410000 */
[----:B------:R-:W-:Y:S01]  /*1f3f0*/  FMUL.FTZ R46, R55, R74 ;  /* 0x0000004a372e7220 */ /* 0x000fe20000410000 */
[----:B------:R-:W-:Y:S01]  /*1f400*/  FADD.FTZ R69, R186, R69 ;  /* 0x00000045ba457221 */ /* 0x000fe20000010000 */
[----:B------:R-:W-:Y:S01]  /*1f410*/  FADD.FTZ R74, R184, R195 ;  /* 0x000000c3b84a7221 */ /* 0x000fe20000010000 */
[-CC-:B------:R-:W-:Y:S01]  /*1f420*/  FFMA.FTZ R55, R221, R3.reuse, -R124.reuse ;  /* 0x00000003dd377223 */ /* 0x180fe2000001087c */
[-C--:B------:R-:W-:Y:S03]  /*1f430*/  FFMA.FTZ R168, R187, R3.reuse, -R124 ;  /* 0x00000003bba87223 */ /* 0x080fe6000001087c */
[----:B------:R-:W2:Y:S01]  /*1f440*/  MUFU.EX2 R72, R72 ;  /* 0x0000004800487308 */ /* 0x000ea20000000800 */
[----:B------:R-:W-:Y:S01]  /*1f450*/  FADD.FTZ R54, R134, R69 ;  /* 0x0000004586367221 */ /* 0x000fe20000010000 */
[C---:B-----5:R-:W-:Y:S01]  /*1f460*/  HMMA.16816.F32.BF16 R44, R56.reuse, R60, R44 ;  /* 0x0000003c382c723c */ /* 0x060fe2000004182c */
[----:B------:R-:W-:Y:S02]  /*1f470*/  LDSM.16.MT88.4 R68, [R120+0xbc00] ;  /* 0x00bc00007844783b */ /* 0x000fe40000004200 */
[-CC-:B------:R-:W-:Y:S01]  /*1f480*/  FFMA.FTZ R134, R191, R3.reuse, -R182.reuse ;  /* 0x00000003bf867223 */ /* 0x180fe200000108b6 */
[-C--:B------:R-:W-:Y:S01]  /*1f490*/  FFMA.FTZ R184, R183, R3.reuse, -R182 ;  /* 0x00000003b7b87223 */ /* 0x080fe200000108b6 */
[----:B------:R-:W-:Y:S03]  /*1f4a0*/  FADD.FTZ R54, R119, R54 ;  /* 0x0000003677367221 */ /* 0x000fe60000010000 */
[----:B------:R-:W-:Y:S01]  /*1f4b0*/  MUFU.EX2 R55, R55 ;  /* 0x0000003700377308 */ /* 0x000fe20000000800 */
[----:B------:R-:W-:Y:S01]  /*1f4c0*/  FFMA.FTZ R119, R193, R3, -R182 ;  /* 0x00000003c1777223 */ /* 0x000fe200000108b6 */
[----:B------:R-:W-:Y:S01]  /*1f4d0*/  HMMA.16816.F32.BF16 R48, R56, R62, R48 ;  /* 0x0000003e3830723c */ /* 0x000fe20000041830 */
[----:B------:R-:W3:Y:S02]  /*1f4e0*/  LDSM.16.MT88.4 R60, [R120+0x9400] ;  /* 0x00940000783c783b */ /* 0x000ee40000004200 */
[----:B-1----:R-:W-:Y:S01]  /*1f4f0*/  F2FP.BF16.F32.PACK_AB R56, R76, R77 ;  /* 0x0000004d4c38723e */ /* 0x002fe200000010ff */
[----:B------:R-:W-:Y:S01]  /*1f500*/  FADD.FTZ R77, R77, R74 ;  /* 0x0000004a4d4d7221 */ /* 0x000fe20000010000 */
[----:B------:R-:W-:Y:S03]  /*1f510*/  F2FP.BF16.F32.PACK_AB R59, R93, R78 ;  /* 0x0000004e5d3b723e */ /* 0x000fe600000010ff */
[----:B------:R-:W-:Y:S01]  /*1f520*/  MUFU.EX2 R82, R82 ;  /* 0x0000005200527308 */ /* 0x000fe20000000800 */
[----:B--2---:R-:W-:Y:S01]  /*1f530*/  F2FP.BF16.F32.PACK_AB R57, R72, R79 ;  /* 0x0000004f4839723e */ /* 0x004fe200000010ff */
[----:B------:R-:W-:Y:S01]  /*1f540*/  FADD.FTZ R103, R76, R77 ;  /* 0x0000004d4c677221 */ /* 0x000fe20000010000 */
[----:B------:R-:W-:Y:S01]  /*1f550*/  F2FP.BF16.F32.PACK_AB R58, R83, R92 ;  /* 0x0000005c533a723e */ /* 0x000fe200000010ff */
[----:B------:R-:W-:Y:S01]  /*1f560*/  FADD.FTZ R79, R79, R54 ;  /* 0x000000364f4f7221 */ /* 0x000fe20000010000 */
[-C--:B------:R-:W-:Y:S01]  /*1f570*/  FFMA.FTZ R54, R174, R3.reuse, -R182 ;  /* 0x00000003ae367223 */ /* 0x080fe200000108b6 */
[----:B------:R-:W-:Y:S01]  /*1f580*/  FADD.FTZ R92, R92, R103 ;  /* 0x000000675c5c7221 */ /* 0x000fe20000010000 */
[----:B------:R-:W-:Y:S01]  /*1f590*/  FFMA.FTZ R174, R127, R3, -R124 ;  /* 0x000000037fae7223 */ /* 0x000fe2000001087c */
[----:B------:R-:W-:Y:S02]  /*1f5a0*/  FADD.FTZ R79, R72, R79 ;  /* 0x0000004f484f7221 */ /* 0x000fe40000010000 */
[----:B------:R-:W-:Y:S01]  /*1f5b0*/  MUFU.EX2 R87, R87 ;  /* 0x0000005700577308 */ /* 0x000fe20000000800 */
[----:B------:R-:W-:Y:S01]  /*1f5c0*/  LDSM.16.MT88.4 R72, [R118+0x3000] ;  /* 0x003000007648783b */ /* 0x000fe20000004200 */
[----:B------:R-:W-:Y:S01]  /*1f5d0*/  FADD.FTZ R83, R83, R92 ;  /* 0x0000005c53537221 */ /* 0x000fe20000010000 */
[----:B------:R-:W-:Y:S07]  /*1f5e0*/  FADD.FTZ R104, R78, R79 ;  /* 0x0000004f4e687221 */ /* 0x000fee0000010000 */
[----:B------:R-:W-:Y:S01]  /*1f5f0*/  MUFU.EX2 R90, R90 ;  /* 0x0000005a005a7308 */ /* 0x000fe20000000800 */
[----:B------:R-:W-:Y:S09]  /*1f600*/  LDSM.16.MT88.4 R76, [R118+0x3400] ;  /* 0x00340000764c783b */ /* 0x000ff20000004200 */
        /* <DEDUP_REMOVED lines=15> */
[----:B------:R2:W-:Y:S10]  /*1f700*/  MUFU.EX2 R171, R102 ;  /* 0x0000006600ab7308 */ /* 0x0005f40000000800 */
[----:B------:R-:W-:Y:S10]  /*1f710*/  MUFU.EX2 R143, R143 ;  /* 0x0000008f008f7308 */ /* 0x000ff40000000800 */
[----:B------:R-:W-:Y:S01]  /*1f720*/  MUFU.EX2 R170, R170 ;  /* 0x000000aa00aa7308 */ /* 0x000fe20000000800 */
[----:B--2---:R-:W-:Y:S09]  /*1f730*/  FADD.FTZ R102, R93, R104 ;  /* 0x000000685d667221 */ /* 0x004ff20000010000 */
        /* <DEDUP_REMOVED lines=23> */
[----:B------:R-:W1:Y:S02]  /*1f8b0*/  LDSM.16.MT88.4 R60, [R118+0x4400] ;  /* 0x00440000763c783b */ /* 0x000e640000004200 */
[----:B--2---:R-:W-:Y:S05]  /*1f8c0*/  F2FP.BF16.F32.PACK_AB R54, R176, R127 ;  /* 0x0000007fb036723e */ /* 0x004fea00000010ff */
        /* <DEDUP_REMOVED lines=49> */
[-C--:B------:R-:W-:Y:S01]  /*1fbe0*/  FFMA.FTZ R182, R126, R3.reuse, -R182 ;  /* 0x000000037eb67223 */ /* 0x080fe200000108b6 */
[--C-:B------:R-:W-:Y:S01]  /*1fbf0*/  FFMA.FTZ R180, R123, R3, -R124.reuse ;  /* 0x000000037bb47223 */ /* 0x100fe2000001087c */
[----:B------:R3:W4:Y:S01]  /*1fc00*/  MUFU.EX2 R178, R68 ;  /* 0x0000004400b27308 */ /* 0x0007220000000800 */
[----:B------:R-:W-:Y:S03]  /*1fc10*/  HMMA.16816.F32.BF16 R48, R56, R70, R48 ;  /* 0x000000463830723c */ /* 0x000fe60000041830 */
[----:B------:R-:W-:Y:S02]  /*1fc20*/  F2FP.BF16.F32.PACK_AB R56, R134, R119 ;  /* 0x000000778638723e */ /* 0x000fe400000010ff */
[----:B------:R-:W-:Y:S02]  /*1fc30*/  F2FP.BF16.F32.PACK_AB R57, R168, R135 ;  /* 0x00000087a839723e */ /* 0x000fe400000010ff */
[----:B------:R-:W-:Y:S02]  /*1fc40*/  F2FP.BF16.F32.PACK_AB R58, R184, R167 ;  /* 0x000000a7b83a723e */ /* 0x000fe400000010ff */
[----:B------:R-:W-:Y:S01]  /*1fc50*/  MUFU.EX2 R126, R179 ;  /* 0x000000b3007e7308 */ /* 0x000fe20000000800 */
[----:B---3--:R-:W3:Y:S01]  /*1fc60*/  LDSM.16.MT88.4 R68, [R120+0xc000] ;  /* 0x00c000007844783b */ /* 0x008ee20000004200 */
[----:B----4-:R-:W-:Y:S08]  /*1fc70*/  F2FP.BF16.F32.PACK_AB R59, R178, R181 ;  /* 0x000000b5b23b723e */ /* 0x010ff000000010ff */
[----:B------:R-:W4:Y:S01]  /*1fc80*/  MUFU.EX2 R173, R173 ;  /* 0x000000ad00ad7308 */ /* 0x000f220000000800 */
[C---:B-1----:R-:W-:Y:S09]  /*1fc90*/  HMMA.16816.F32.BF16 R4, R56.reuse, R60, R4 ;  /* 0x0000003c3804723c */ /* 0x042ff20000041804 */
[----:B------:R-:W1:Y:S01]  /*1fca0*/  MUFU.EX2 R180, R180 ;  /* 0x000000b400b47308 */ /* 0x000e620000000800 */
[C---:B------:R-:W-:Y:S01]  /*1fcb0*/  HMMA.16816.F32.BF16 R8, R56.reuse, R62, R8 ;  /* 0x0000003e3808723c */ /* 0x040fe20000041808 */
[----:B------:R-:W5:Y:S08]  /*1fcc0*/  LDSM.16.MT88.4 R60, [R120+0xe000] ;  /* 0x00e00000783c783b */ /* 0x000f700000004200 */
[----:B------:R-:W-:Y:S01]  /*1fcd0*/  MUFU.EX2 R182, R182 ;  /* 0x000000b600b67308 */ /* 0x000fe20000000800 */
        /* <DEDUP_REMOVED lines=8> */
[----:B------:R-:W1:Y:S07]  /*1fd60*/  LDSM.16.MT88.4 R72, [R118+0x1400] ;  /* 0x001400007648783b */ /* 0x000e6e0000004200 */
[C---:B-----5:R-:W-:Y:S08]  /*1fd70*/  HMMA.16816.F32.BF16 R36, R56.reuse, R60, R36 ;  /* 0x0000003c3824723c */ /* 0x060ff00000041824 */
[C---:B------:R-:W-:Y:S01]  /*1fd80*/  HMMA.16816.F32.BF16 R40, R56.reuse, R62, R40 ;  /* 0x0000003e3828723c */ /* 0x040fe20000041828 */
[----:B------:R-:W5:Y:S07]  /*1fd90*/  LDSM.16.MT88.4 R60, [R120+0xc400] ;  /* 0x00c40000783c783b */ /* 0x000f6e0000004200 */
[C---:B--2---:R-:W-:Y:S08]  /*1fda0*/  HMMA.16816.F32.BF16 R44, R56.reuse, R64, R44 ;  /* 0x00000040382c723c */ /* 0x044ff0000004182c */
[----:B------:R-:W-:Y:S01]  /*1fdb0*/  HMMA.16816.F32.BF16 R48, R56, R66, R48 ;  /* 0x000000423830723c */ /* 0x000fe20000041830 */
[----:B------:R-:W2:Y:S02]  /*1fdc0*/  LDSM.16.MT88.4 R64, [R120+0xe400] ;  /* 0x00e400007840783b */ /* 0x000ea40000004200 */
[----:B----4-:R-:W-:Y:S02]  /*1fdd0*/  F2FP.BF16.F32.PACK_AB R56, R173, R126 ;  /* 0x0000007ead38723e */ /* 0x010fe400000010ff */
        /* <DEDUP_REMOVED lines=18> */
[C---:B---3--:R-:W-:Y:S03]  /*1ff00*/  HMMA.16816.F32.BF16 R44, R56.reuse, R68, R44 ;  /* 0x00000044382c723c */ /* 0x048fe6000004182c */
[-C--:B------:R-:W-:Y:S01]  /*1ff10*/  FFMA.FTZ R68, R53, R3.reuse, -R124 ;  /* 0x0000000335447223 */ /* 0x080fe2000001087c */
[----:B------:R-:W-:Y:S01]  /*1ff20*/  FADD.FTZ R69, R55, R102 ;  /* 0x0000006637457221 */ /* 0x000fe20000010000 */
[----:B------:R-:W-:Y:S01]  /*1ff30*/  FFMA.FTZ R124, R52, R3, -R124 ;  /* 0x00000003347c7223 */ /* 0x000fe2000001087c */
[----:B------:R-:W-:Y:S01]  /*1ff40*/  F2FP.BF16.F32.PACK_AB R52, R172, R131 ;  /* 0x00000083ac34723e */ /* 0x000fe200000010ff */
[----:B------:R3:W-:Y:S01]  /*1ff50*/  MUFU.EX2 R3, R100 ;  /* 0x0000006400037308 */ /* 0x0007e20000000800 */
[----:B------:R-:W-:Y:S01]  /*1ff60*/  HMMA.16816.F32.BF16 R48, R56, R70, R48 ;  /* 0x000000463830723c */ /* 0x000fe20000041830 */
[----:B------:R-:W4:Y:S02]  /*1ff70*/  LDSM.16.MT88.4 R56, [R120+0xe800] ;  /* 0x00e800007838783b */ /* 0x000f240000004200 */
[----:B------:R-:W-:Y:S01]  /*1ff80*/  F2FP.BF16.F32.PACK_AB R53, R174, R129 ;  /* 0x00000081ae35723e */ /* 0x000fe200000010ff */
[----:B------:R-:W-:Y:S01]  /*1ff90*/  FADD.FTZ R80, R80, R69 ;  /* 0x0000004550507221 */ /* 0x000fe20000010000 */
[----:B------:R-:W-:Y:S03]  /*1ffa0*/  F2FP.BF16.F32.PACK_AB R55, R180, R125 ;  /* 0x0000007db437723e */ /* 0x000fe600000010ff */
[----:B------:R-:W-:Y:S04]  /*1ffb0*/  FADD.FTZ R87, R87, R80 ;  /* 0x0000005057577221 */ /* 0x000fe80000010000 */
[C---:B-1----:R-:W-:Y:S01]  /*1ffc0*/  HMMA.16816.F32.BF16 R4, R52.reuse, R60, R4 ;  /* 0x0000003c3404723c */ /* 0x042fe20000041804 */
[----:B---3--:R-:W-:Y:S04]  /*1ffd0*/  LDSM.16.MT88.4 R100, [R118+0x1c00] ;  /* 0x001c00007664783b */ /* 0x008fe80000004200 */
[----:B------:R-:W-:Y:S03]  /*1ffe0*/  FADD.FTZ R87, R86, R87 ;  /* 0x0000005756577221 */ /* 0x000fe60000010000 */
[C---:B------:R-:W-:Y:S03]  /*1fff0*/  HMMA.16816.F32.BF16 R8, R52.reuse, R62, R8 ;  /* 0x0000003e3408723c */ /* 0x040fe60000041808 */
[----:B------:R-:W-:Y:S01]  /*20000*/  FADD.FTZ R98, R98, R87 ;  /* 0x0000005762627221 */ /* 0x000fe20000010000 */
[----:B------:R-:W1:Y:S03]  /*20010*/  LDSM.16.MT88.4 R60, [R118+0x5800] ;  /* 0x00580000763c783b */ /* 0x000e660000004200 */
[----:B------:R-:W-:Y:S01]  /*20020*/  FADD.FTZ R89, R89, R98 ;  /* 0x0000006259597221 */ /* 0x000fe20000010000 */
[C---:B------:R-:W-:Y:S08]  /*20030*/  HMMA.16816.F32.BF16 R12, R52.reuse, R72, R12 ;  /* 0x00000048340c723c */ /* 0x040ff0000004180c */
[C---:B------:R-:W-:Y:S08]  /*20040*/  HMMA.16816.F32.BF16 R16, R52.reuse, R74, R16 ;  /* 0x0000004a3410723c */ /* 0x040ff00000041810 */
[C---:B--2---:R-:W-:Y:S01]  /*20050*/  HMMA.16816.F32.BF16 R20, R52.reuse, R64, R20 ;  /* 0x000000403414723c */ /* 0x044fe20000041814 */
[----:B------:R-:W-:Y:S07]  /*20060*/  MUFU.EX2 R64, R95 ;  /* 0x0000005f00407308 */ /* 0x000fee0000000800 */
[C---:B------:R-:W-:Y:S03]  /*20070*/  HMMA.16816.F32.BF16 R24, R52.reuse, R66, R24 ;  /* 0x000000423418723c */ /* 0x040fe60000041818 */
[----:B------:R-:W2:Y:S05]  /*20080*/  MUFU.EX2 R67, R94 ;  /* 0x0000005e00437308 */ /* 0x000eaa0000000800 */
[C---:B------:R-:W-:Y:S05]  /*20090*/  HMMA.16816.F32.BF16 R28, R52.reuse, R76, R28 ;  /* 0x0000004c341c723c */ /* 0x040fea000004181c */
[----:B------:R-:W-:Y:S03]  /*200a0*/  MUFU.EX2 R65, R121 ;  /* 0x0000007900417308 */ /* 0x000fe60000000800 */
[C---:B------:R-:W-:Y:S01]  /*200b0*/  HMMA.16816.F32.BF16 R32, R52.reuse, R78, R32 ;  /* 0x0000004e3420723c */ /* 0x040fe20000041820 */
[----:B------:R-:W-:Y:S06]  /*200c0*/  LDSM.16.MT88.4 R76, [R120+0xec00] ;  /* 0x00ec0000784c783b */ /* 0x000fec0000004200 */
[----:B------:R-:W3:Y:S01]  /*200d0*/  MUFU.EX2 R66, R122 ;  /* 0x0000007a00427308 */ /* 0x000ee20000000800 */
[----:B--2---:R-:W-:Y:S01]  /*200e0*/  F2FP.BF16.F32.PACK_AB R70, R182, R67 ;  /* 0x00000043b646723e */ /* 0x004fe200000010ff */
[C---:B----4-:R-:W-:Y:S01]  /*200f0*/  HMMA.16816.F32.BF16 R36, R52.reuse, R56, R36 ;  /* 0x000000383424723c */ /* 0x050fe20000041824 */
[----:B------:R-:W2:Y:S07]  /*20100*/  LDSM.16.MT88.4 R92, [R120+0xcc00] ;  /* 0x00cc0000785c783b */ /* 0x000eae0000004200 */
[----:B------:R4:W-:Y:S01]  /*20110*/  MUFU.EX2 R56, R68 ;  /* 0x0000004400387308 */ /* 0x0009e20000000800 */
[C---:B------:R-:W-:Y:S09]  /*20120*/  HMMA.16816.F32.BF16 R40, R52.reuse, R58, R40 ;  /* 0x0000003a3428723c */ /* 0x040ff20000041828 */
[----:B------:R-:W5:Y:S01]  /*20130*/  MUFU.EX2 R57, R124 ;  /* 0x0000007c00397308 */ /* 0x000f620000000800 */
[----:B---3--:R-:W-:Y:S01]  /*20140*/  F2FP.BF16.F32.PACK_AB R69, R66, R65 ;  /* 0x000000414245723e */ /* 0x008fe200000010ff */
[----:B------:R-:W-:Y:S01]  /*20150*/  FADD.FTZ R58, R82, R81 ;  /* 0x00000051523a7221 */ /* 0x000fe20000010000 */
[C---:B-1----:R-:W-:Y:S03]  /*20160*/  HMMA.16816.F32.BF16 R44, R52.reuse, R60, R44 ;  /* 0x0000003c342c723c */ /* 0x042fe6000004182c */
[----:B------:R-:W-:Y:S01]  /*20170*/  FADD.FTZ R58, R85, R58 ;  /* 0x0000003a553a7221 */ /* 0x000fe20000010000 */
[----:B----4-:R-:W-:Y:S01]  /*20180*/  F2FP.BF16.F32.PACK_AB R68, R64, R3 ;  /* 0x000000034044723e */ /* 0x010fe200000010ff */
[----:B------:R-:W1:Y:S03]  /*20190*/  LDSM.16.MT88.4 R84, [R118+0x3c00] ;  /* 0x003c00007654783b */ /* 0x000e660000004200 */
[----:B------:R-:W-:Y:S03]  /*201a0*/  HMMA.16816.F32.BF16 R48, R52, R62, R48 ;  /* 0x0000003e3430723c */ /* 0x000fe60000041830 */
        /* <DEDUP_REMOVED lines=12> */
[C---:B------:R-:W-:Y:S01]  /*20270*/  HMMA.16816.F32.BF16 R100, R68.reuse, R102, R16 ;  /* 0x000000664464723c */ /* 0x040fe20000041810 */
[----:B------:R3:W4:Y:S02]  /*20280*/  LDSM.16.MT88.4 R4, [R118+0x5c00] ;  /* 0x005c00007604783b */ /* 0x0007240000004200 */
[----:B------:R-:W-:Y:S01]  /*20290*/  FADD.FTZ R168, R168, R135 ;  /* 0x00000087a8a87221 */ /* 0x000fe20000010000 */
[----:B------:R-:W-:Y:S01]  /*202a0*/  FADD.FTZ R134, R134, R119 ;  /* 0x0000007786867221 */ /* 0x000fe20000010000 */
[----:B------:R-:W-:Y:S02]  /*202b0*/  IMAD.MOV.U32 R119, RZ, RZ, R0 ;  /* 0x000000ffff777224 */ /* 0x000fe400078e0000 */
        /* <DEDUP_REMOVED lines=12> */
[----:B---3--:R-:W-:Y:S02]  /*20380*/  IMAD.MOV.U32 R118, RZ, RZ, R2 ;  /* 0x000000ffff767224 */ /* 0x008fe400078e0002 */
        /* <DEDUP_REMOVED lines=25> */
.L_x_6085:
        /* <DEDUP_REMOVED lines=10> */
.L_x_6106:
[----:B------:R-:W2:Y:S01]  /*205c0*/  S2R R3, SR_TID.X ;  /* 0x0000000000037919 */ /* 0x000ea20000002100 */
[----:B------:R-:W-:Y:S01]  /*205d0*/  FSETP.NE.FTZ.AND P1, PT, R11, RZ, PT ;  /* 0x000000ff0b00720b */ /* 0x000fe20003f35000 */
[----:B---34-:R-:W-:Y:S01]  /*205e0*/  FADD.FTZ R7, R7, R12 ;  /* 0x0000000c07077221 */ /* 0x018fe20000010000 */
[----:B------:R-:W3:Y:S01]  /*205f0*/  MUFU.RCP R8, R11 ;  /* 0x0000000b00087308 */ /* 0x000ee20000001000 */
[----:B------:R-:W-:Y:S01]  /*20600*/  MOV R52, 0xff800000 ;  /* 0xff80000000347802 */ /* 0x000fe20000000f00 */
[----:B------:R-:W-:Y:S05]  /*20610*/  WARPSYNC.ALL ;  /* 0x0000000000007948 */ /* 0x000fea0003800000 */
[----:B------:R-:W-:Y:S01]  /*20620*/  FSETP.NE.FTZ.AND P0, PT, R7, RZ, PT ;  /* 0x000000ff0700720b */ /* 0x000fe20003f15000 */
[----:B------:R-:W-:Y:S08]  /*20630*/  MUFU.RCP R4, R7 ;  /* 0x0000000700047308 */ /* 0x000ff00000001000 */
[----:B------:R-:W4:Y:S01]  /*20640*/  @P1 MUFU.LG2 R10, R11 ;  /* 0x0000000b000a1308 */ /* 0x000f220000000c00 */
[----:B---3--:R-:W-:-:S05]  /*20650*/  FSEL R8, R8, 1, P1 ;  /* 0x3f80000008087808 */ /* 0x008fca0000800000 */
[C---:B------:R-:W-:Y:S01]  /*20660*/  FMUL.FTZ R112, R8.reuse, R112 ;  /* 0x0000007008707220 */ /* 0x040fe20000410000 */
[C---:B------:R-:W-:Y:S01]  /*20670*/  FMUL.FTZ R113, R8.reuse, R113 ;  /* 0x0000007108717220 */ /* 0x040fe20000410000 */
[----:B------:R-:W3:Y:S01]  /*20680*/  @P0 MUFU.LG2 R7, R7 ;  /* 0x0000000700070308 */ /* 0x000ee20000000c00 */
[C---:B------:R-:W-:Y:S01]  /*20690*/  FMUL.FTZ R108, R8.reuse, R108 ;  /* 0x0000006c086c7220 */ /* 0x040fe20000410000 */
[C---:B------:R-:W-:Y:S01]  /*206a0*/  FMUL.FTZ R109, R8.reuse, R109 ;  /* 0x0000006d086d7220 */ /* 0x040fe20000410000 */
[C---:B------:R-:W-:Y:S01]  /*206b0*/  FMUL.FTZ R104, R8.reuse, R104 ;  /* 0x0000006808687220 */ /* 0x040fe20000410000 */
[C---:B------:R-:W-:Y:S01]  /*206c0*/  FMUL.FTZ R105, R8.reuse, R105 ;  /* 0x0000006908697220 */ /* 0x040fe20000410000 */
[C---:B--2---:R-:W-:Y:S01]  /*206d0*/  SHF.L.U32 R9, R3.reuse, 0x1, RZ ;  /* 0x0000000103097819 */ /* 0x044fe200000006ff */
[C---:B------:R-:W-:Y:S01]  /*206e0*/  FMUL.FTZ R100, R8.reuse, R100 ;  /* 0x0000006408647220 */ /* 0x040fe20000410000 */
[----:B------:R-:W-:Y:S01]  /*206f0*/  SHF.L.U32 R6, R3, 0x4, RZ ;  /* 0x0000000403067819 */ /* 0x000fe200000006ff */
[----:B------:R-:W-:Y:S01]  /*20700*/  FMUL.FTZ R101, R8, R101 ;  /* 0x0000006508657220 */ /* 0x000fe20000410000 */
[----:B------:R-:W-:Y:S01]  /*20710*/  LOP3.LUT R9, R9, 0x6, RZ, 0xc0, !PT ;  /* 0x0000000609097812 */ /* 0x000fe200078ec0ff */
[----:B----4-:R-:W-:Y:S01]  /*20720*/  @P1 FMUL.FTZ R10, R10, 0.69314718246459960938 ;  /* 0x3f3172180a0a1820 */ /* 0x010fe20000410000 */
[C---:B------:R-:W-:Y:S01]  /*20730*/  FMUL.FTZ R96, R8.reuse, R96 ;  /* 0x0000006008607220 */ /* 0x040fe20000410000 */
[C---:B------:R-:W-:Y:S01]  /*20740*/  FMUL.FTZ R97, R8.reuse, R97 ;  /* 0x0000006108617220 */ /* 0x040fe20000410000 */
[----:B------:R-:W-:Y:S01]  /*20750*/  LOP3.LUT R6, R9, 0x3e00, R6, 0xf8, !PT ;  /* 0x00003e0009067812 */ /* 0x000fe200078ef806 */
[C---:B------:R-:W-:Y:S01]  /*20760*/  FMUL.FTZ R92, R8.reuse, R92 ;  /* 0x0000005c085c7220 */ /* 0x040fe20000410000 */
        /* <DEDUP_REMOVED lines=15> */
[----:B-----5:R-:W-:Y:S01]  /*20860*/  @P1 FFMA.FTZ R52, R5, R2, R10 ;  /* 0x0000000205341223 */ /* 0x020fe2000001000a */
[----:B------:R-:W-:Y:S01]  /*20870*/  FSEL R4, R4, 1, P0 ;  /* 0x3f80000004047808 */ /* 0x000fe20000000000 */
[----:B---3--:R-:W-:Y:S01]  /*20880*/  @P0 FMUL.FTZ R10, R7, 0.69314718246459960938 ;  /* 0x3f317218070a0820 */ /* 0x008fe20000410000 */
[----:B------:R-:W-:-:S02]  /*20890*/  LOP3.LUT R8, R8, 0x18, R3, 0xf8, !PT ;  /* 0x0000001808087812 */ /* 0x000fc400078ef803 */
[----:B------:R-:W-:Y:S01]  /*208a0*/  LOP3.LUT R7, R6, 0x20, R9, 0xf8, !PT ;  /* 0x0000002006077812 */ /* 0x000fe200078ef809 */
[C---:B------:R-:W-:Y:S01]  /*208b0*/  FMUL.FTZ R114, R4.reuse, R114 ;  /* 0x0000007204727220 */ /* 0x040fe20000410000 */
[----:B------:R-:W-:Y:S01]  /*208c0*/  MOV R2, 0xff800000 ;  /* 0xff80000000027802 */ /* 0x000fe20000000f00 */
[----:B------:R-:W-:Y:S01]  /*208d0*/  @P0 FFMA.FTZ R2, R5, R0, R10 ;  /* 0x0000000005020223 */ /* 0x000fe2000001000a */
        /* <DEDUP_REMOVED lines=23> */
[----:B------:R-:W-:-:S02]  /*20a50*/  LOP3.LUT R5, R7, R8, RZ, 0xfc, !PT ;  /* 0x0000000807057212 */ /* 0x000fc400078efcff */
[----:B------:R-:W-:Y:S01]  /*20a60*/  SHF.R.U32.HI R58, RZ, 0x2, R3 ;  /* 0x00000002ff3a7819 */ /* 0x000fe20000011603 */
[----:B------:R-:W-:Y:S01]  /*20a70*/  BAR.SYNC.DEFER_BLOCKING 0x0 ;  /* 0x0000000000007b1d */ /* 0x000fe20000010000 */
[----:B------:R-:W-:Y:S02]  /*20a80*/  LEA R5, R5, UR6, 0x2 ;  /* 0x0000000605057c11 */ /* 0x000fe4000f8e10ff */
[C---:B------:R-:W-:Y:S02]  /*20a90*/  LOP3.LUT R0, R9.reuse, 0x40, RZ, 0xc0, !PT ;  /* 0x0000004009007812 */ /* 0x040fe400078ec0ff */
[----:B------:R-:W-:-:S03]  /*20aa0*/  LOP3.LUT R4, R9, 0x80, RZ, 0xc0, !PT ;  /* 0x0000008009047812 */ /* 0x000fc600078ec0ff */
[C---:B------:R-:W-:Y:S02]  /*20ab0*/  IMAD.IADD R7, R5.reuse, 0x1, -R0 ;  /* 0x0000000105077824 */ /* 0x040fe400078e0a00 */
[--C-:B------:R-:W-:Y:S02]  /*20ac0*/  IMAD.IADD R6, R5, 0x1, -R4.reuse ;  /* 0x0000000105067824 */ /* 0x100fe400078e0a04 */
[----:B------:R-:W-:Y:S01]  /*20ad0*/  IMAD.IADD R4, R7, 0x1, -R4 ;  /* 0x0000000107047824 */ /* 0x000fe200078e0a04 */
[----:B------:R-:W-:Y:S04]  /*20ae0*/  STS.64 [R5], R112 ;  /* 0x0000007005007388 */ /* 0x000fe80000000a00 */
        /* <DEDUP_REMOVED lines=21> */
[----:B------:R3:W-:Y:S04]  /*20c40*/  STS.64 [R4+0x4060], R68 ;  /* 0x0040604404007388 */ /* 0x0007e80000000a00 */
[----:B------:R3:W-:Y:S04]  /*20c50*/  STS.64 [R4+0x4460], R70 ;  /* 0x0044604604007388 */ /* 0x0007e80000000a00 */
[----:B------:R-:W4:Y:S04]  /*20c60*/  LD.E.64 R54, desc[UR4][R116.64+0xb0] ;  /* 0x0000b00474367980 */ /* 0x000f28000c101b00 */
[----:B------:R-:W3:Y:S04]  /*20c70*/  LD.E R9, desc[UR4][R116.64+0x60] ;  /* 0x0000600474097980 */ /* 0x000ee8000c101900 */
[----:B------:R1:W5:Y:S01]  /*20c80*/  LD.E R0, desc[UR4][R116.64+0xcc] ;  /* 0x0000cc0474007980 */ /* 0x000362000c101900 */
[----:B------:R-:W-:Y:S01]  /*20c90*/  LOP3.LUT R8, R132, 0xd8, RZ, 0xc0, !PT ;  /* 0x000000d884087812 */ /* 0x000fe200078ec0ff */
[----:B------:R-:W-:Y:S01]  /*20ca0*/  IMAD.SHL.U32 R147, R147, 0x40, RZ ;  /* 0x0000004093937824 */ /* 0x000fe200078e00ff */
[----:B------:R-:W-:Y:S01]  /*20cb0*/  LOP3.LUT P0, RZ, R3, 0x3, RZ, 0xc0, !PT ;  /* 0x0000000303ff7812 */ /* 0x000fe2000780c0ff */
[----:B------:R1:W5:Y:S01]  /*20cc0*/  LD.E.64 R62, desc[UR4][R116.64+0x78] ;  /* 0x00007804743e7980 */ /* 0x000362000c101b00 */
[----:B--2---:R-:W-:Y:S01]  /*20cd0*/  LOP3.LUT R5, R8, 0x18, R133, 0x78, !PT ;  /* 0x0000001808057812 */ /* 0x004fe200078e7885 */
[----:B------:R-:W-:Y:S01]  /*20ce0*/  BSSY.RECONVERGENT B0, `(.L_x_6094) ;  /* 0x0000021000007945 */ /* 0x000fe20003800200 */
[----:B------:R-:W-:Y:S01]  /*20cf0*/  LOP3.LUT R133, R133, 0x30, RZ, 0xc0, !PT ;  /* 0x0000003085857812 */ /* 0x000fe200078ec0ff */
[----:B------:R1:W5:Y:S01]  /*20d00*/  LD.E.64 R60, desc[UR4][R116.64+0xa8] ;  /* 0x0000a804743c7980 */ /* 0x000362000c101b00 */
[----:B------:R-:W-:-:S02]  /*20d10*/  LOP3.LUT R5, R5, 0xf24, R132, 0xf8, !PT ;  /* 0x00000f2405057812 */ /* 0x000fc400078ef884 */
[----:B------:R-:W-:Y:S02]  /*20d20*/  LOP3.LUT R58, R133, 0x7, R58, 0xf8, !PT ;  /* 0x00000007853a7812 */ /* 0x000fe400078ef83a */
[----:B------:R-:W-:Y:S01]  /*20d30*/  LEA R53, R5, UR6, 0x2 ;  /* 0x0000000605357c11 */ /* 0x000fe2000f8e10ff */
[----:B------:R-:W-:Y:S06]  /*20d40*/  BAR.SYNC.DEFER_BLOCKING 0x0 ;  /* 0x0000000000007b1d */ /* 0x000fec0000010000 */
        /* <DEDUP_REMOVED lines=13> */
[----:B------:R3:W4:Y:S02]  /*20e20*/  LDS.128 R8, [R53+0x5000] ;  /* 0x0050000035087984 */ /* 0x0007240000000c00 */
[----:B------:R-:W-:Y:S01]  /*20e30*/  IMAD R55, R55, R54, R147 ;  /* 0x0000003637377224 */ /* 0x000fe200078e0293 */
[----:B-12---:R-:W-:Y:S06]  /*20e40*/  @P0 BRA `(.L_x_6095) ;  /* 0x0000000000280947 */ /* 0x006fec0003800000 */
[----:B---3--:R-:W-:Y:S01]  /*20e50*/  IMAD.IADD R53, R148, 0x1, -R147 ;  /* 0x0000000194357824 */ /* 0x008fe200078e0a93 */
[----:B------:R-:W-:Y:S01]  /*20e60*/  IADD3 R54, P0, PT, R55, R58, RZ ;  /* 0x0000003a37367210 */ /* 0x000fe20007f1e0ff */
[----:B------:R-:W-:-:S03]  /*20e70*/  VIADD R56, R58, 0x8 ;  /* 0x000000083a387836 */ /* 0x000fc60000000000 */
[-C--:B------:R-:W-:Y:S02]  /*20e80*/  ISETP.GE.AND P2, PT, R58, R53.reuse, PT ;  /* 0x000000353a00720c */ /* 0x080fe40003f46270 */
[----:B------:R-:W-:Y:S02]  /*20e90*/  ISETP.GE.AND P1, PT, R56, R53, PT ;  /* 0x000000353800720c */ /* 0x000fe40003f26270 */
[----:B------:R-:W-:Y:S02]  /*20ea0*/  LEA.HI.X.SX32 R53, R55, RZ, 0x1, P0 ;  /* 0x000000ff37357211 */ /* 0x000fe400000f0eff */
[----:B-----5:R-:W-:-:S04]  /*20eb0*/  LEA R56, P0, R54, R60, 0x2 ;  /* 0x0000003c36387211 */ /* 0x020fc800078010ff */
[----:B------:R-:W-:-:S05]  /*20ec0*/  LEA.HI.X R57, R54, R61, R53, 0x2, P0 ;  /* 0x0000003d36397211 */ /* 0x000fca00000f1435 */
[----:B------:R1:W-:Y:S04]  /*20ed0*/  @!P2 ST.E desc[UR4][R56.64], R52 ;  /* 0x000000343800a985 */ /* 0x0003e8000c101904 */
[----:B------:R1:W-:Y:S02]  /*20ee0*/  @!P1 ST.E desc[UR4][R56.64+0x20], R2 ;  /* 0x0000200238009985 */ /* 0x0003e4000c101904 */
.L_x_6095:
[----:B------:R-:W-:Y:S05]  /*20ef0*/  BSYNC.RECONVERGENT B0 ;  /* 0x0000000000007941 */ /* 0x000fea0003800200 */
.L_x_6094:
[----:B------:R2:W5:Y:S01]  /*20f00*/  LD.E R116, desc[UR4][R116.64+0xc0] ;  /* 0x0000c00474747980 */ /* 0x000562000c101900 */
[----:B------:R-:W-:Y:S01]  /*20f10*/  IMAD.IADD R147, R148, 0x1, -R147 ;  /* 0x0000000194937824 */ /* 0x000fe200078e0a93 */
[----:B------:R-:W-:Y:S01]  /*20f20*/  SHF.R.U32.HI R3, RZ, 0x3, R3 ;  /* 0x00000003ff037819 */ /* 0x000fe20000011603 */
[----:B-----5:R-:W-:Y:S01]  /*20f30*/  IMAD R55, R55, R0, RZ ;  /* 0x0000000037377224 */ /* 0x020fe200078e02ff */
[----:B---3--:R-:W-:Y:S01]  /*20f40*/  LOP3.LUT R53, R132, 0x1c, RZ, 0xc0, !PT ;  /* 0x0000001c84357812 */ /* 0x008fe200078ec0ff */
[----:B------:R-:W-:Y:S01]  /*20f50*/  BSSY.RECONVERGENT B0, `(.L_x_6096) ;  /* 0x0000016000007945 */ /* 0x000fe20003800200 */
[CC--:B------:R-:W-:Y:S01]  /*20f60*/  ISETP.GE.AND P2, PT, R3.reuse, R147.reuse, PT ;  /* 0x000000930300720c */ /* 0x0c0fe20003f46270 */
[----:B-1----:R-:W-:Y:S01]  /*20f70*/  VIADD R2, R3, 0x10 ;  /* 0x0000001003027836 */ /* 0x002fe20000000000 */
[----:B------:R-:W-:Y:S01]  /*20f80*/  LOP3.LUT R57, R53, 0x20, RZ, 0xfc, !PT ;  /* 0x0000002035397812 */ /* 0x000fe200078efcff */
[C---:B------:R-:W-:Y:S02]  /*20f90*/  IMAD R52, R3.reuse, 0x60, R53 ;  /* 0x0000006003347824 */ /* 0x040fe400078e0235 */
[C---:B------:R-:W-:Y:S01]  /*20fa0*/  VIADD R0, R3.reuse, 0x30 ;  /* 0x0000003003007836 */ /* 0x040fe20000000000 */
[----:B------:R-:W-:Y:S01]  /*20fb0*/  ISETP.GE.AND P1, PT, R2, R147, PT ;  /* 0x000000930200720c */ /* 0x000fe20003f26270 */
[----:B------:R-:W-:Y:S01]  /*20fc0*/  VIADD R2, R3, 0x20 ;  /* 0x0000002003027836 */ /* 0x000fe20000000000 */
[----:B------:R-:W-:-:S02]  /*20fd0*/  IADD3 R59, P0, PT, R52, R55, RZ ;  /* 0x00000037343b7210 */ /* 0x000fc40007f1e0ff */
[-C--:B------:R-:W-:Y:S02]  /*20fe0*/  ISETP.GE.AND P6, PT, R0, R147.reuse, PT ;  /* 0x000000930000720c */ /* 0x080fe40003fc6270 */
[----:B------:R-:W-:Y:S02]  /*20ff0*/  ISETP.GE.AND P5, PT, R2, R147, PT ;  /* 0x000000930200720c */ /* 0x000fe40003fa6270 */
[----:B------:R-:W-:Y:S02]  /*21000*/  LOP3.LUT R3, R53, 0x40, RZ, 0xfc, !PT ;  /* 0x0000004035037812 */ /* 0x000fe400078efcff */
[----:B------:R-:W-:Y:S01]  /*21010*/  LEA.HI.X.SX32 R55, R55, RZ, 0x1, P0 ;  /* 0x000000ff37377211 */ /* 0x000fe200000f0eff */
[----:B------:R-:W-:Y:S08]  /*21020*/  @P2 BRA `(.L_x_6097) ;  /* 0x0000000000202947 */ /* 0x000ff00003800000 */
[-C--:B------:R-:W-:Y:S02]  /*21030*/  ISETP.GE.AND P4, PT, R53, R116.reuse, PT ;  /* 0x000000743500720c */ /* 0x080fe40003f86270 */
[-C--:B------:R-:W-:Y:S02]  /*21040*/  ISETP.GE.AND P3, PT, R57, R116.reuse, PT ;  /* 0x000000743900720c */ /* 0x080fe40003f66270 */
[----:B------:R-:W-:Y:S02]  /*21050*/  ISETP.GE.AND P2, PT, R3, R116, PT ;  /* 0x000000740300720c */ /* 0x000fe40003f46270 */
[----:B------:R-:W-:-:S04]  /*21060*/  LEA R60, P0, R59, R62, 0x2 ;  /* 0x0000003e3b3c7211 */ /* 0x000fc800078010ff */
[----:B------:R-:W-:-:S05]  /*21070*/  LEA.HI.X R61, R59, R63, R55, 0x2, P0 ;  /* 0x0000003f3b3d7211 */ /* 0x000fca00000f1437 */
[----:B------:R1:W-:Y:S04]  /*21080*/  @!P4 ST.E.128 desc[UR4][R60.64], R48 ;  /* 0x000000303c00c985 */ /* 0x0003e8000c101d04 */
[----:B------:R1:W-:Y:S04]  /*21090*/  @!P3 ST.E.128 desc[UR4][R60.64+0x80], R32 ;  /* 0x000080203c00b985 */ /* 0x0003e8000c101d04 */
[----:B------:R1:W-:Y:S02]  /*210a0*/  @!P2 ST.E.128 desc[UR4][R60.64+0x100], R16 ;  /* 0x000100103c00a985 */ /* 0x0003e4000c101d04 */
.L_x_6097:
[----:B------:R-:W-:Y:S05]  /*210b0*/  BSYNC.RECONVERGENT B0 ;  /* 0x0000000000007941 */ /* 0x000fea0003800200 */
.L_x_6096:
[----:B------:R-:W-:Y:S04]  /*210c0*/  BSSY.RECONVERGENT B0, `(.L_x_6098) ;  /* 0x000000e000007945 */ /* 0x000fe80003800200 */
[----:B------:R-:W-:Y:S05]  /*210d0*/  @P1 BRA `(.L_x_6099) ;  /* 0x0000000000301947 */ /* 0x000fea0003800000 */
[-C--:B------:R-:W-:Y:S02]  /*210e0*/  ISETP.GE.AND P4, PT, R53, R116.reuse, PT ;  /* 0x000000743500720c */ /* 0x080fe40003f86270 */
        /* <DEDUP_REMOVED lines=11> */
.L_x_6099:
[----:B------:R-:W-:Y:S05]  /*211a0*/  BSYNC.RECONVERGENT B0 ;  /* 0x0000000000007941 */ /* 0x000fea0003800200 */
.L_x_6098:
[----:B------:R-:W-:Y:S04]  /*211b0*/  BSSY.RECONVERGENT B0, `(.L_x_6100) ;  /* 0x000000e000007945 */ /* 0x000fe80003800200 */
[----:B------:R-:W-:Y:S05]  /*211c0*/  @P5 BRA `(.L_x_6101) ;  /* 0x0000000000305947 */ /* 0x000fea0003800000 */
[-C--:B------:R-:W-:Y:S02]  /*211d0*/  ISETP.GE.AND P5, PT, R53, R116.reuse, PT ;  /* 0x000000743500720c */ /* 0x080fe40003fa6270 */
        /* <DEDUP_REMOVED lines=10> */
[----:B----4-:R1:W-:Y:S02]  /*21280*/  @!P1 ST.E.128 desc[UR4][R12.64+0x3100], R8 ;  /* 0x003100080c009985 */ /* 0x0103e4000c101d04 */
.L_x_6101:
[----:B------:R-:W-:Y:S05]  /*21290*/  BSYNC.RECONVERGENT B0 ;  /* 0x0000000000007941 */ /* 0x000fea0003800200 */
.L_x_6100:
[----:B------:R-:W-:-:S04]  /*212a0*/  MOV R147, 0x0 ;  /* 0x0000000000937802 */ /* 0x000fc80000000f00 */
[----:B-1234-:R-:W-:Y:S05]  /*212b0*/  @P6 RET.REL.NODEC R146 `(_ZN5flash24flash_fwd_splitkv_kernelI23Flash_fwd_kernel_traitsILi96ELi64ELi128ELi4ELb0ELb0EN7cutlass10bfloat16_tE19Flash_kernel_traitsILi96ELi64ELi128ELi4ES3_EELb0ELb1ELb1ELb0ELb0ELb0ELb1ELb1EEEvNS_16Flash_fwd_paramsE) ;  /* 0xfffffdec92506950 */ /* 0x01efea0003c3ffff */
        /* <DEDUP_REMOVED lines=10> */
[----:B-1----:R-:W-:Y:S05]  /*21360*/  @P0 RET.REL.NODEC R146 `(_ZN5flash24flash_fwd_splitkv_kernelI23Flash_fwd_kernel_traitsILi96ELi64ELi128ELi4ELb0ELb0EN7cutlass10bfloat16_tE19Flash_kernel_traitsILi96ELi64ELi128ELi4ES3_EELb0ELb1ELb1ELb0ELb0ELb0ELb1ELb1EEEvNS_16Flash_fwd_paramsE) ;  /* 0xfffffdec92240950 */ /* 0x002fea0003c3ffff */
[----:B------:R-:W-:Y:S01]  /*21370*/  LEA R2, P0, R59, R62, 0x2 ;  /* 0x0000003e3b027211 */ /* 0x000fe200078010ff */
[----:B------:R-:W-:-:S03]  /*21380*/  IMAD.MOV.U32 R147, RZ, RZ, 0x0 ;  /* 0x00000000ff937424 */ /* 0x000fc600078e00ff */
[----:B------:R-:W-:-:S05]  /*21390*/  LEA.HI.X R3, R59, R63, R55, 0x2, P0 ;  /* 0x0000003f3b037211 */ /* 0x000fca00000f1437 */
[----:B------:R1:W-:Y:S02]  /*213a0*/  ST.E.128 desc[UR4][R2.64+0x4900], R4 ;  /* 0x0049000402007985 */ /* 0x0003e4000c101d04 */
[----:B-1----:R-:W-:Y:S05]  /*213b0*/  RET.REL.NODEC R146 `(_ZN5flash24flash_fwd_splitkv_kernelI23Flash_fwd_kernel_traitsILi96ELi64ELi128ELi4ELb0ELb0EN7cutlass10bfloat16_tE19Flash_kernel_traitsILi96ELi64ELi128ELi4ES3_EELb0ELb1ELb1ELb0ELb0ELb0ELb1ELb1EEEvNS_16Flash_fwd_paramsE) ;  /* 0xfffffdec92107950 */ /* 0x002fea0003c3ffff */
.L_x_6093:
[----:B------:R-:W-:Y:S01]  /*213c0*/  MOV R4, 0x2 ;  /* 0x0000000200047802 */ /* 0x000fe20000000f00 */
[----:B------:R-:W-:Y:S01]  /*213d0*/  IMAD.MOV.U32 R3, RZ, RZ, 0x1f ;  /* 0x0000001fff037424 */ /* 0x000fe200078e00ff */
[----:B------:R-:W-:-:S07]  /*213e0*/  MOV R6, 0xffffffff ;  /* 0xffffffff00067802 */ /* 0x000fce0000000f00 */
[----:B-1---5:R-:W-:Y:S05]  /*213f0*/  WARPSYNC.COLLECTIVE R6, `(.L_x_6102) ;  /* 0x0000000006087348 */ /* 0x022fea0003c00000 */
[----:B------:R2:W3:Y:S02]  /*21400*/  SHFL.BFLY P0, R12, R167, R4, R3 ;  /* 0x0c000004a70c7389 */ /* 0x0004e40000000003 */
[----:B-123-5:R-:W-:Y:S05]  /*21410*/  ENDCOLLECTIVE ;  /* 0x000000000000791b */ /* 0x02efea0003800000 */
.L_x_6102:
[----:B------:R-:W-:Y:S02]  /*21420*/  IMAD.MOV.U32 R8, RZ, RZ, R12 ;  /* 0x000000ffff087224 */ /* 0x000fe400078e000c */
[----:B------:R-:W-:Y:S02]  /*21430*/  IMAD.MOV.U32 R4, RZ, RZ, 0x1 ;  /* 0x00000001ff047424 */ /* 0x000fe400078e00ff */
[----:B------:R-:W-:-:S05]  /*21440*/  FADD.FTZ R9, R8, R167 ;  /* 0x000000a708097221 */ /* 0x000fca0000010000 */
[----:B------:R-:W-:-:S07]  /*21450*/  MOV R167, R9 ;  /* 0x0000000900a77202 */ /* 0x000fce0000000f00 */
[----:B------:R-:W-:Y:S05]  /*21460*/  WARPSYNC.COLLECTIVE R6, `(.L_x_6103) ;  /* 0x0000000006087348 */ /* 0x000fea0003c00000 */
[----:B------:R1:W2:Y:S02]  /*21470*/  SHFL.BFLY P0, R12, R167, R4, R3 ;  /* 0x0c000004a70c7389 */ /* 0x0002a40000000003 */
[----:B-12---:R-:W-:Y:S05]  /*21480*/  ENDCOLLECTIVE ;  /* 0x000000000000791b */ /* 0x006fea0003800000 */
.L_x_6103:
[----:B------:R-:W-:Y:S01]  /*21490*/  MOV R167, R168 ;  /* 0x000000a800a77202 */ /* 0x000fe20000000f00 */
[----:B------:R-:W-:Y:S01]  /*214a0*/  IMAD.MOV.U32 R4, RZ, RZ, 0x2 ;  /* 0x00000002ff047424 */ /* 0x000fe200078e00ff */
[----:B------:R-:W-:-:S07]  /*214b0*/  MOV R8, R12 ;  /* 0x0000000c00087202 */ /* 0x000fce0000000f00 */
[----:B------:R-:W-:Y:S05]  /*214c0*/  WARPSYNC.COLLECTIVE R6, `(.L_x_6104) ;  /* 0x0000000006087348 */ /* 0x000fea0003c00000 */
[----:B------:R1:W2:Y:S02]  /*214d0*/  SHFL.BFLY P0, R12, R167, R4, R3 ;  /* 0x0c000004a70c7389 */ /* 0x0002a40000000003 */
[----:B-12---:R-:W-:Y:S05]  /*214e0*/  ENDCOLLECTIVE ;  /* 0x000000000000791b */ /* 0x006fea0003800000 */
.L_x_6104:
[----:B------:R-:W-:Y:S01]  /*214f0*/  FADD.FTZ R11, R9, R8 ;  /* 0x00000008090b7221 */ /* 0x000fe20000010000 */
[----:B------:R-:W-:Y:S01]  /*21500*/  FADD.FTZ R7, R12, R168 ;  /* 0x000000a80c077221 */ /* 0x000fe20000010000 */
[----:B------:R-:W-:-:S04]  /*21510*/  MOV R4, 0x1 ;  /* 0x0000000100047802 */ /* 0x000fc80000000f00 */
[----:B------:R-:W-:-:S07]  /*21520*/  MOV R167, R7 ;  /* 0x0000000700a77202 */ /* 0x000fce0000000f00 */
[----:B------:R-:W-:Y:S05]  /*21530*/  WARPSYNC.COLLECTIVE R6, `(.L_x_6105) ;  /* 0x0000000006087348 */ /* 0x000fea0003c00000 */
[----:B------:R1:W2:Y:S02]  /*21540*/  SHFL.BFLY P0, R12, R167, R4, R3 ;  /* 0x0c000004a70c7389 */ /* 0x0002a40000000003 */
[----:B-12---:R-:W-:Y:S05]  /*21550*/  ENDCOLLECTIVE ;  /* 0x000000000000791b */ /* 0x006fea0003800000 */
.L_x_6105:
[----:B------:R-:W-:Y:S05]  /*21560*/  BRA `(.L_x_6106) ;  /* 0xfffffff000147947 */ /* 0x000fea000383ffff */
.L_x_6107:
        /* <DEDUP_REMOVED lines=9> */
.L_x_11642:


//--------------------- .text._ZN5flash24flash_fwd_splitkv_kernelI23Flash_fwd_kernel_traitsILi96ELi64ELi128ELi4ELb0ELb0EN7cutlass10bfloat16_tE19Flash_kernel_traitsILi96ELi64ELi128ELi4ES3_EELb0ELb1ELb1ELb0ELb0ELb1ELb1ELb1EEEvNS_16Flash_fwd_paramsE --------------------------
	.section	.text._ZN5flash24flash_fwd_splitkv_kernelI23Flash_fwd_kernel_traitsILi96ELi64ELi128ELi4ELb0ELb0EN7cutlass10bfloat16_tE19Flash_kernel_traitsILi96ELi64ELi128ELi4ES3_EELb0ELb1ELb1ELb0ELb0ELb1ELb1ELb1EEEvNS_16Flash_fwd_paramsE,"ax",@progbits
	.align	128
        .global         _ZN5flash24flash_fwd_splitkv_kernelI23Flash_fwd_kernel_traitsILi96ELi64ELi128ELi4ELb0ELb0EN7cutlass10bfloat16_tE19Flash_kernel_traitsILi96ELi64ELi128ELi4ES3_EELb0ELb1ELb1ELb0ELb0ELb1ELb1ELb1EEEvNS_16Flash_fwd_paramsE
        .type           _ZN5flash24flash_fwd_splitkv_kernelI23Flash_fwd_kernel_traitsILi96ELi64ELi128ELi4ELb0ELb0EN7cutlass10bfloat16_tE19Flash_kernel_traitsILi96ELi64ELi128ELi4ES3_EELb0ELb1ELb1ELb0ELb0ELb1ELb1ELb1EEEvNS_16Flash_fwd_paramsE,@function
        .size           _ZN5flash24flash_fwd_splitkv_kernelI23Flash_fwd_kernel_traitsILi96ELi64ELi128ELi4ELb0ELb0EN7cutlass10bfloat16_tE19Flash_kernel_traitsILi96ELi64ELi128ELi4ES3_EELb0ELb1ELb1ELb0ELb0ELb1ELb1ELb1EEEvNS_16Flash_fwd_paramsE,(.L_x_11643 - _ZN5flash24flash_fwd_splitkv_kernelI23Flash_fwd_kernel_traitsILi96ELi64ELi128ELi4ELb0ELb0EN7cutlass10bfloat16_tE19Flash_kernel_traitsILi96ELi64ELi128ELi4ES3_EELb0ELb1ELb1ELb0ELb0ELb1ELb1ELb1EEEvNS_16Flash_fwd_paramsE)
        .other          _ZN5flash24flash_fwd_splitkv_kernelI23Flash_fwd_kernel_traitsILi96ELi64ELi128ELi4ELb0ELb0EN7cutlass10bfloat16_tE19Flash_kernel_traitsILi96ELi64ELi128ELi4ES3_EELb0ELb1ELb1ELb0ELb0ELb1ELb1ELb1EEEvNS_16Flash_fwd_paramsE,@"STO_CUDA_ENTRY STV_DEFAULT"
_ZN5flash24flash_fwd_splitkv_kernelI23Flash_fwd_kernel_traitsILi96ELi64ELi128ELi4ELb0ELb0EN7cutlass10bfloat16_tE19Flash_kernel_traitsILi96ELi64ELi128ELi4ES3_EELb0ELb1ELb1ELb0ELb0ELb1ELb1ELb1EEEvNS_16Flash_fwd_paramsE:
.text._ZN5flash24flash_fwd_splitkv_kernelI23Flash_fwd_kernel_traitsILi96ELi64ELi128ELi4ELb0ELb0EN7cutlass10bfloat16_tE19Flash_kernel_traitsILi96ELi64ELi128ELi4ES3_EELb0ELb1ELb1ELb0ELb0ELb1ELb1ELb1EEEvNS_16Flash_fwd_paramsE:
        /* <DEDUP_REMOVED lines=29> */
[----:B------:R-:W-:Y:S05]  /*01d0*/  CALL.REL.NOINC `($_ZN5flash24flash_fwd_splitkv_kernelI23Flash_fwd_kernel_traitsILi96ELi64ELi128ELi4ELb0ELb0EN7cutlass10bfloat16_tE19Flash_kernel_traitsILi96ELi64ELi128ELi4ES3_EELb0ELb1ELb1ELb0ELb0ELb1ELb1ELb1EEEvNS_16Flash_fwd_paramsE$_ZN5flash30compute_attn_1rowblock_splitkvI23Flash_fwd_kernel_traitsILi96ELi64ELi128ELi4ELb0ELb0EN7cutlass10bfloat16_tE19Flash_kernel_traitsILi96ELi64ELi128ELi4ES3_EELb0ELb1ELb1ELb0ELb0ELb1ELb1ELb1ENS_16Flash_fwd_paramsEEEvRKT8_iiiii) ;  /* 0x0000000000087944 */ /* 0x000fea0003c00000 */
[----:B------:R-:W-:Y:S05]  /*01e0*/  BSYNC.RECONVERGENT B4 ;  /* 0x0000000000047941 */ /* 0x000fea0003800200 */
.L_x_6108:
[----:B------:R-:W-:Y:S05]  /*01f0*/  EXIT ;  /* 0x000000000000794d */ /* 0x000fea0003800000 */
        .type           $_ZN5flash24flash_fwd_splitkv_kernelI23Flash_fwd_kernel_traitsILi96ELi64ELi128ELi4ELb0ELb0EN7cutlass10bfloat16_tE19Flash_kernel_traitsILi96ELi64ELi128ELi4ES3_EELb0ELb1ELb1ELb0ELb0ELb1ELb1ELb1EEEvNS_16Flash_fwd_paramsE$_ZN5flash30compute_attn_1rowblock_splitkvI23Flash_fwd_kernel_traitsILi96ELi64ELi128ELi4ELb0ELb0EN7cutlass10bfloat16_tE19Flash_kernel_traitsILi96ELi64ELi128ELi4ES3_EELb0ELb1ELb1ELb0ELb0ELb1ELb1ELb1ENS_16Flash_fwd_paramsEEEvRKT8_iiiii,@function
        .size           $_ZN5flash24flash_fwd_splitkv_kernelI23Flash_fwd_kernel_traitsILi96ELi64ELi128ELi4ELb0ELb0EN7cutlass10bfloat16_tE19Flash_kernel_traitsILi96ELi64ELi128ELi4ES3_EELb0ELb1ELb1ELb0ELb0ELb1ELb1ELb1EEEvNS_16Flash_fwd_paramsE$_ZN5flash30compute_attn_1rowblock_splitkvI23Flash_fwd_kernel_traitsILi96ELi64ELi128ELi4ELb0ELb0EN7cutlass10bfloat16_tE19Flash_kernel_traitsILi96ELi64ELi128ELi4ES3_EELb0ELb1ELb1ELb0ELb0ELb1ELb1ELb1ENS_16Flash_fwd_paramsEEEvRKT8_iiiii,(.L_x_11643 - $_ZN5flash24flash_fwd_splitkv_kernelI23Flash_fwd_kernel_traitsILi96ELi64ELi128ELi4ELb0ELb0EN7cutlass10bfloat16_tE19Flash_kernel_traitsILi96ELi64ELi128ELi4ES3_EELb0ELb1ELb1ELb0ELb0ELb1ELb1ELb1EEEvNS_16Flash_fwd_paramsE$_ZN5flash30compute_attn_1rowblock_splitkvI23Flash_fwd_kernel_traitsILi96ELi64ELi128ELi4ELb0ELb0EN7cutlass10bfloat16_tE19Flash_kernel_traitsILi96ELi64ELi128ELi4ES3_EELb0ELb1ELb1ELb0ELb0ELb1ELb1ELb1ENS_16Flash_fwd_paramsEEEvRKT8_iiiii)
$_ZN5flash24flash_fwd_splitkv_kernelI23Flash_fwd_kernel_traitsILi96ELi64ELi128ELi4ELb0ELb0EN7cutlass10bfloat16_tE19Flash_kernel_traitsILi96ELi64ELi128ELi4ES3_EELb0ELb1ELb1ELb0ELb0ELb1ELb1ELb1EEEvNS_16Flash_fwd_paramsE$_ZN5flash30compute_attn_1rowblock_splitkvI23Flash_fwd_kernel_traitsILi96ELi64ELi128ELi4ELb0ELb0EN7cutlass10bfloat16_tE19Flash_kernel_traitsILi96ELi64ELi128ELi4ES3_EELb0ELb1ELb1ELb0ELb0ELb1ELb1ELb1ENS_16Flash_fwd_paramsEEEvRKT8_iiiii:
        /* <DEDUP_REMOVED lines=39> */
.L_x_6110:
[----:B------:R-:W-:Y:S05]  /*0470*/  BSYNC.RECONVERGENT B0 ;  /* 0x0000000000007941 */ /* 0x000fea0003800200 */
.L_x_6109:
[----:B------:R-:W-:Y:S04]  /*0480*/  BSSY.RECONVERGENT B0, `(.L_x_6111) ;  /* 0x0000007000007945 */ /* 0x000fe80003800200 */
[----:B------:R-:W-:Y:S05]  /*0490*/  @!P3 BRA `(.L_x_6112) ;  /* 0x000000000014b947 */ /* 0x000fea0003800000 */
[----:B-----5:R-:W4:Y:S02]  /*04a0*/  LD.E.U8 R5, desc[UR4][R116.64+0x1b2] ;  /* 0x0001b20474057980 */ /* 0x020f24000c101100 */
[----:B----4-:R-:W-:-:S13]  /*04b0*/  ISETP.NE.AND P1, PT, R5, RZ, PT ;  /* 0x000000ff0500720c */ /* 0x010fda0003f25270 */
[----:B------:R-:W4:Y:S02]  /*04c0*/  @P1 LD.E R6, desc[UR4][R10.64+0x4] ;  /* 0x000004040a061980 */ /* 0x000f24000c101900 */
[----:B----4-:R-:W-:-:S06]  /*04d0*/  @P1 IADD3 R5, PT, PT, R6, -R13, RZ ;  /* 0x8000000d06051210 */ /* 0x010fcc0007ffe0ff */
[----:B------:R4:W5:Y:S02]  /*04e0*/  @!P1 LD.E R5, desc[UR4][R10.64] ;  /* 0x000000040a059980 */ /* 0x000964000c101900 */
.L_x_6112:
[----:B------:R-:W-:Y:S05]  /*04f0*/  BSYNC.RECONVERGENT B0 ;  /* 0x0000000000007941 */ /* 0x000fea0003800200 */
.L_x_6111:
        /* <DEDUP_REMOVED lines=9> */
.L_x_6114:
[----:B------:R-:W5:Y:S01]  /*0590*/  LD.E.64 R6, desc[UR4][R116.64+0x108] ;  /* 0x0001080474067980 */ /* 0x000f62000c101b00 */
[----:B------:R-:W-:Y:S01]  /*05a0*/  BSSY.RECONVERGENT B0, `(.L_x_6116) ;  /* 0x0000006000007945 */ /* 0x000fe20003800200 */
[----:B------:R-:W-:Y:S01]  /*05b0*/  IMAD.MOV.U32 R65, RZ, RZ, RZ ;  /* 0x000000ffff417224 */ /* 0x000fe200078e00ff */
[----:B-----5:R-:W-:-:S04]  /*05c0*/  ISETP.NE.U32.AND P0, PT, R6, RZ, PT ;  /* 0x000000ff0600720c */ /* 0x020fc80003f05070 */
[----:B------:R-:W-:-:S13]  /*05d0*/  ISETP.NE.AND.EX P0, PT, R7, RZ, PT, P0 ;  /* 0x000000ff0700720c */ /* 0x000fda0003f05300 */
[----:B------:R-:W-:Y:S05]  /*05e0*/  @!P0 BRA `(.L_x_6117) ;  /* 0x0000000000048947 */ /* 0x000fea0003800000 */
[----:B------:R1:W5:Y:S02]  /*05f0*/  LD.E R65, desc[UR4][R116.64+0xbc] ;  /* 0x0000bc0474417980 */ /* 0x000364000c101900 */
.L_x_6117:
[----:B------:R-:W-:Y:S05]  /*0600*/  BSYNC.RECONVERGENT B0 ;  /* 0x0000000000007941 */ /* 0x000fea0003800200 */
.L_x_6116:
[----:B-----5:R-:W-:Y:S02]  /*0610*/  IADD3 R65, PT, PT, R74, R65, RZ ;  /* 0x000000414a417210 */ /* 0x020fe40007ffe0ff */
.L_x_6115:
[----:B------:R-:W-:Y:S05]  /*0620*/  BSYNC.RECONVERGENT B1 ;  /* 0x0000000000017941 */ /* 0x000fea0003800200 */
.L_x_6113:
[----:B------:R-:W-:Y:S01]  /*0630*/  IMAD.SHL.U32 R67, R143, 0x40, RZ ;  /* 0x000000408f437824 */ /* 0x000fe200078e00ff */
[----:B------:R-:W-:Y:S01]  /*0640*/  MOV R6, R142 ;  /* 0x0000008e00067202 */ /* 0x000fe20000000f00 */
[----:B------:R-:W-:-:S03]  /*0650*/  IMAD.MOV.U32 R7, RZ, RZ, 0x0 ;  /* 0x00000000ff077424 */ /* 0x000fc600078e00ff */
[----:B------:R-:W-:-:S13]  /*0660*/  ISETP.GT.AND P0, PT, R144, R67, PT ;  /* 0x000000439000720c */ /* 0x000fda0003f04270 */
[----:B-1234-:R-:W-:Y:S05]  /*0670*/  @!P0 RET.REL.NODEC R6 `(_ZN5flash24flash_fwd_splitkv_kernelI23Flash_fwd_kernel_traitsILi96ELi64ELi128ELi4ELb0ELb0EN7cutlass10bfloat16_tE19Flash_kernel_traitsILi96ELi64ELi128ELi4ES3_EELb0ELb1ELb1ELb0ELb0ELb1ELb1ELb1EEEvNS_16Flash_fwd_paramsE) ;  /* 0xfffffff806608950 */ /* 0x01efea0003c3ffff */
        /* <DEDUP_REMOVED lines=35> */
[----:B------:R-:W-:-:S03]  /*08b0*/  SHF.R.S32.HI R9, RZ, 0x1f, R6 ;  /* 0x0000001fff097819 */ /* 0x000fc60000011406 */
[----:B------:R-:W-:Y:S01]  /*08c0*/  VIADD R7, R7, 0x40 ;  /* 0x0000004007077836 */ /* 0x000fe20000000000 */
[----:B------:R-:W-:Y:S01]  /*08d0*/  LEA.HI R9, R9, R6, RZ, 0x7 ;  /* 0x0000000609097211 */ /* 0x000fe200078f38ff */
[----:B------:R-:W-:Y:S01]  /*08e0*/  @P2 VIADD R10, R10, 0x1 ;  /* 0x000000010a0a2836 */ /* 0x000fe20000000000 */
[----:B------:R-:W-:Y:S02]  /*08f0*/  LEA.HI R6, R8, R5, RZ, 0x7 ;  /* 0x0000000508067211 */ /* 0x000fe400078f38ff */
[----:B------:R-:W-:Y:S01]  /*0900*/  SHF.R.S32.HI R9, RZ, 0x7, R9 ;  /* 0x00000007ff097819 */ /* 0x000fe20000011409 */
        /* <DEDUP_REMOVED lines=21> */
[----:B---3--:R-:W-:Y:S02]  /*0a60*/  IMAD R146, R2, R5, R146 ;  /* 0x0000000502927224 */ /* 0x008fe400078e0292 */
[----:B------:R-:W-:Y:S01]  /*0a70*/  IMAD.SHL.U32 R5, R63, 0x4, RZ ;  /* 0x000000043f057824 */ /* 0x000fe200078e00ff */
[----:B------:R-:W-:Y:S01]  /*0a80*/  SHF.R.U32.HI R63, RZ, 0x3, R63 ;  /* 0x00000003ff3f7819 */ /* 0x000fe2000001163f */
[----:B------:R-:W-:-:S03]  /*0a90*/  IMAD R3, R3, R146, R67 ;  /* 0x0000009203037224 */ /* 0x000fc600078e0243 */
[----:B------:R-:W-:Y:S01]  /*0aa0*/  ISETP.GE.AND P2, PT, R63, R144, PT ;  /* 0x000000903f00720c */ /* 0x000fe20003f46270 */
[----:B----4-:R-:W-:Y:S01]  /*0ab0*/  IMAD R4, R3, R4, RZ ;  /* 0x0000000403047224 */ /* 0x010fe200078e02ff */
[----:B------:R-:W-:Y:S01]  /*0ac0*/  LOP3.LUT R5, R5, 0x1c, RZ, 0xc0, !PT ;  /* 0x0000001c05057812 */ /* 0x000fe200078ec0ff */
[C---:B------:R-:W-:Y:S02]  /*0ad0*/  VIADD R11, R63.reuse, 0x10 ;  /* 0x000000103f0b7836 */ /* 0x040fe40000000000 */
[----:B------:R-:W-:Y:S01]  /*0ae0*/  VIADD R17, R63, 0x20 ;  /* 0x000000203f117836 */ /* 0x000fe20000000000 */
[----:B------:R-:W-:Y:S01]  /*0af0*/  ISETP.NE.AND P6, PT, R5, RZ, PT ;  /* 0x000000ff0500720c */ /* 0x000fe20003fc5270 */
[----:B------:R-:W-:Y:S01]  /*0b00*/  IMAD R13, R63, 0x60, R5 ;  /* 0x000000603f0d7824 */ /* 0x000fe200078e0205 */
[CC--:B------:R-:W-:Y:S02]  /*0b10*/  ISETP.GE.AND P0, PT, R11.reuse, R144.reuse, PT ;  /* 0x000000900b00720c */ /* 0x0c0fe40003f06270 */
[----:B------:R-:W-:-:S02]  /*0b20*/  ISETP.GE.OR P4, PT, R11, R144, P6 ;  /* 0x000000900b00720c */ /* 0x000fc40003786670 */
[C---:B------:R-:W-:Y:S02]  /*0b30*/  IADD3 R13, P1, PT, R4.reuse, R13, RZ ;  /* 0x0000000d040d7210 */ /* 0x040fe40007f3e0ff */
[C---:B------:R-:W-:Y:S02]  /*0b40*/  LOP3.LUT R21, R5.reuse, 0x20, RZ, 0xfc, !PT ;  /* 0x0000002005157812 */ /* 0x040fe400078efcff */
[----:B------:R-:W-:Y:S02]  /*0b50*/  LOP3.LUT R19, R5, 0x40, RZ, 0xfc, !PT ;  /* 0x0000004005137812 */ /* 0x000fe400078efcff */
        /* <DEDUP_REMOVED lines=10> */
.L_x_6120:
[----:B------:R-:W-:Y:S05]  /*0c00*/  BSYNC.RECONVERGENT B0 ;  /* 0x0000000000007941 */ /* 0x000fea0003800200 */
.L_x_6119:
        /* <DEDUP_REMOVED lines=16> */
.L_x_6122:
[----:B------:R-:W-:Y:S05]  /*0d10*/  BSYNC.RECONVERGENT B0 ;  /* 0x0000000000007941 */ /* 0x000fea0003800200 */
.L_x_6121:
        /* <DEDUP_REMOVED lines=15> */
.L_x_6124:
[----:B------:R-:W-:Y:S05]  /*0e10*/  BSYNC.RECONVERGENT B0 ;  /* 0x0000000000007941 */ /* 0x000fea0003800200 */
.L_x_6123:
        /* <DEDUP_REMOVED lines=15> */
.L_x_6126:
[----:B------:R-:W-:Y:S05]  /*0f10*/  BSYNC.RECONVERGENT B0 ;  /* 0x0000000000007941 */ /* 0x000fea0003800200 */
.L_x_6125:
        /* <DEDUP_REMOVED lines=13> */
[----:B-12---:R-:W-:Y:S05]  /*0ff0*/  @P6 RET.REL.NODEC R142 `(_ZN5flash24flash_fwd_splitkv_kernelI23Flash_fwd_kernel_traitsILi96ELi64ELi128ELi4ELb0ELb0EN7cutlass10bfloat16_tE19Flash_kernel_traitsILi96ELi64ELi128ELi4ES3_EELb0ELb1ELb1ELb0ELb0ELb1ELb1ELb1EEEvNS_16Flash_fwd_paramsE) ;  /* 0xfffffff08e006950 */ /* 0x006fea0003c3ffff */
[----:B------:R-:W-:Y:S02]  /*1000*/  MOV R5, 0xff800000 ;  /* 0xff80000000057802 */ /* 0x000fe40000000f00 */
[----:B------:R-:W-:-:S03]  /*1010*/  MOV R143, 0x0 ;  /* 0x00000000008f7802 */ /* 0x000fc60000000f00 */
[----:B------:R1:W-:Y:S02]  /*1020*/  ST.E desc[UR4][R2.64+0xc0], R5 ;  /* 0x0000c00502007985 */ /* 0x0003e4000c101904 */
[----:B-1----:R-:W-:Y:S05]  /*1030*/  RET.REL.NODEC R142 `(_ZN5flash24flash_fwd_splitkv_kernelI23Flash_fwd_kernel_traitsILi96ELi64ELi128ELi4ELb0ELb0EN7cutlass10bfloat16_tE19Flash_kernel_traitsILi96ELi64ELi128ELi4ES3_EELb0ELb1ELb1ELb0ELb0ELb1ELb1ELb1EEEvNS_16Flash_fwd_paramsE) ;  /* 0xffffffec8ef07950 */ /* 0x002fea0003c3ffff */
.L_x_6118:
        /* <DEDUP_REMOVED lines=102> */
.L_x_6128:
        /* <DEDUP_REMOVED lines=27> */
[----:B------:R-:W-:Y:S02]  /*1850*/  @!P3 IMAD R2, R2, R134, R7 ;  /* 0x000000860202b224 */ /* 0x000fe400078e0207 */
[----:B---3-5:R-:W-:-:S04]  /*1860*/  @!P3 IMAD R11, R11, R8, RZ ;  /* 0x000000080b0bb224 */ /* 0x028fc800078e02ff */
[----:B------:R-:W-:Y:S02]  /*1870*/  @!P2 IADD3 R5, PT, PT, R5, -R4, RZ ;  /* 0x800000040505a210 */ /* 0x000fe40007ffe0ff */
[----:B------:R-:W-:Y:S02]  /*1880*/  @!P3 IADD3 R19, PT, PT, R19, R2, RZ ;  /* 0x000000021313b210 */ /* 0x000fe40007ffe0ff */
[----:B------:R-:W-:Y:S01]  /*1890*/  @!P3 SHF.R.S32.HI R2, RZ, 0x1f, R8 ;  /* 0x0000001fff02b819 */ /* 0x000fe20000011408 */
[----:B------:R-:W-:Y:S01]  /*18a0*/  @P3 IMAD.IADD R7, R12, 0x1, R13 ;  /* 0x000000010c073824 */ /* 0x000fe200078e020d */
[----:B------:R-:W-:Y:S02]  /*18b0*/  ISETP.GE.U32.AND P5, PT, R5, R4, PT ;  /* 0x000000040500720c */ /* 0x000fe40003fa6070 */
[----:B------:R-:W-:Y:S01]  /*18c0*/  LOP3.LUT R4, R146, R3, RZ, 0x3c, !PT ;  /* 0x0000000392047212 */ /* 0x000fe200078e3cff */
[C---:B------:R-:W-:Y:S02]  /*18d0*/  @!P3 IMAD R11, R10.reuse, R2, R11 ;  /* 0x000000020a0bb224 */ /* 0x040fe400078e020b */
[----:B------:R-:W-:Y:S01]  /*18e0*/  @!P3 IMAD.WIDE.U32 R20, R10, R8, R18 ;  /* 0x000000080a14b225 */ /* 0x000fe200078e0012 */
[----:B------:R-:W-:-:S02]  /*18f0*/  ISETP.GE.AND P1, PT, R4, RZ, PT ;  /* 0x000000ff0400720c */ /* 0x000fc40003f26270 */
[----:B------:R-:W-:Y:S01]  /*1900*/  ISETP.NE.AND P0, PT, R3, RZ, PT ;  /* 0x000000ff0300720c */ /* 0x000fe20003f05270 */
[-C--:B------:R-:W-:Y:S02]  /*1910*/  @P3 IMAD R2, R135, R7.reuse, RZ ;  /* 0x0000000787023224 */ /* 0x080fe400078e02ff */
[----:B------:R-:W-:Y:S01]  /*1920*/  @P3 IMAD.WIDE.U32 R18, R134, R7, RZ ;  /* 0x0000000786123225 */ /* 0x000fe200078e00ff */
[----:B------:R-:W-:Y:S02]  /*1930*/  LEA R5, R60, 0xffffff80, 0x7 ;  /* 0xffffff803c057811 */ /* 0x000fe400078e38ff */
[----:B------:R-:W-:Y:S01]  /*1940*/  @!P3 IADD3 R11, PT, PT, R21, R11, RZ ;  /* 0x0000000b150bb210 */ /* 0x000fe20007ffe0ff */
[----:B------:R-:W-:Y:S01]  /*1950*/  @!P2 VIADD R6, R6, 0x1 ;  /* 0x000000010606a836 */ /* 0x000fe20000000000 */
[----:B------:R-:W-:Y:S01]  /*1960*/  @P3 IADD3 R11, PT, PT, R19, R2, RZ ;  /* 0x00000002130b3210 */ /* 0x000fe20007ffe0ff */
[----:B------:R-:W-:Y:S01]  /*1970*/  @!P3 IMAD.MOV.U32 R10, RZ, RZ, R20 ;  /* 0x000000ffff0ab224 */ /* 0x000fe200078e0014 */
[----:B------:R-:W-:Y:S01]  /*1980*/  @P3 MOV R10, R18 ;  /* 0x00000012000a3202 */ /* 0x000fe20000000f00 */
[----:B------:R-:W-:Y:S01]  /*1990*/  IMAD R4, R135, R5, RZ ;  /* 0x0000000587047224 */ /* 0x000fe200078e02ff */
[----:B------:R-:W-:Y:S01]  /*19a0*/  SHF.R.S32.HI R7, RZ, 0x1f, R5 ;  /* 0x0000001fff077819 */ /* 0x000fe20000011405 */
[----:B------:R-:W-:Y:S01]  /*19b0*/  @!P3 IMAD R2, R137, R12, RZ ;  /* 0x0000000c8902b224 */ /* 0x000fe200078e02ff */
[----:B------:R-:W-:-:S02]  /*19c0*/  @!P3 SHF.R.S32.HI R9, RZ, 0x1f, R12 ;  /* 0x0000001fff09b819 */ /* 0x000fc4000001140c */
[----:B------:R-:W-:Y:S01]  /*19d0*/  @P5 IADD3 R6, PT, PT, R6, 0x1, RZ ;  /* 0x0000000106065810 */ /* 0x000fe20007ffe0ff */
[----:B------:R-:W-:-:S04]  /*19e0*/  IMAD.WIDE.U32 R18, R134, R5, R10 ;  /* 0x0000000586127225 */ /* 0x000fc800078e000a */
[----:B------:R-:W-:Y:S02]  /*19f0*/  IMAD R4, R7, R134, R4 ;  /* 0x0000008607047224 */ /* 0x000fe400078e0204 */
[----:B------:R-:W-:Y:S02]  /*1a00*/  @!P3 IMAD R2, R9, R136, R2 ;  /* 0x000000880902b224 */ /* 0x000fe400078e0202 */
[----:B------:R-:W-:Y:S01]  /*1a10*/  @!P3 IMAD.WIDE.U32 R10, R136, R12, RZ ;  /* 0x0000000c880ab225 */ /* 0x000fe200078e00ff */
[----:B------:R-:W-:-:S03]  /*1a20*/  IADD3 R19, PT, PT, R19, R4, RZ ;  /* 0x0000000413137210 */ /* 0x000fc60007ffe0ff */
[----:B------:R-:W-:Y:S01]  /*1a30*/  @!P1 IMAD.MOV R6, RZ, RZ, -R6 ;  /* 0x000000ffff069224 */ /* 0x000fe200078e0a06 */
[----:B------:R-:W-:Y:S01]  /*1a40*/  @!P0 LOP3.LUT R6, RZ, R3, RZ, 0x33, !PT ;  /* 0x00000003ff068212 */ /* 0x000fe200078e33ff */
[----:B------:R-:W-:Y:S01]  /*1a50*/  @!P3 IMAD.MOV.U32 R20, RZ, RZ, R10 ;  /* 0x000000ffff14b224 */ /* 0x000fe200078e000a */
[----:B------:R-:W-:Y:S01]  /*1a60*/  @!P3 IADD3 R21, PT, PT, R11, R2, RZ ;  /* 0x000000020b15b210 */ /* 0x000fe20007ffe0ff */
[----:B----4-:R-:W-:Y:S01]  /*1a70*/  @!P3 IMAD R2, R15, R8, RZ ;  /* 0x000000080f02b224 */ /* 0x010fe200078e02ff */
[----:B------:R-:W-:Y:S02]  /*1a80*/  @!P3 SHF.R.S32.HI R9, RZ, 0x1f, R8 ;  /* 0x0000001fff09b819 */ /* 0x000fe40000011408 */
[----:B------:R-:W-:Y:S01]  /*1a90*/  @P3 IADD3 R12, PT, PT, R12, R13, RZ ;  /* 0x0000000d0c0c3210 */ /* 0x000fe20007ffe0ff */
[----:B------:R-:W-:Y:S01]  /*1aa0*/  IMAD R11, R17, R6, RZ ;  /* 0x00000006110b7224 */ /* 0x000fe200078e02ff */
[----:B------:R-:W-:Y:S01]  /*1ab0*/  SHF.R.S32.HI R4, RZ, 0x1f, R6 ;  /* 0x0000001fff047819 */ /* 0x000fe20000011406 */
[----:B------:R-:W-:-:S02]  /*1ac0*/  @!P3 IMAD R2, R14, R9, R2 ;  /* 0x000000090e02b224 */ /* 0x000fc400078e0202 */
        /* <DEDUP_REMOVED lines=9> */
[----:B------:R-:W-:Y:S02]  /*1b60*/  @P3 MOV R22, R8 ;  /* 0x0000000800163202 */ /* 0x000fe40000000f00 */
.L_x_6129:
[----:B------:R-:W-:Y:S05]  /*1b70*/  BSYNC.RECONVERGENT B0 ;  /* 0x0000000000007941 */ /* 0x000fea0003800200 */
.L_x_6127:
        /* <DEDUP_REMOVED lines=43> */
[-C--:B-----5:R-:W-:Y:S02]  /*1e30*/  IMAD R20, R7, R136.reuse, RZ ;  /* 0x0000008807147224 */ /* 0x0a0fe400078e02ff */
[----:B------:R-:W-:Y:S01]  /*1e40*/  IMAD.X R31, RZ, RZ, R13, P1 ;  /* 0x000000ffff1f7224 */ /* 0x000fe200008e060d */
[----:B------:R-:W-:Y:S01]  /*1e50*/  LOP3.LUT R68, R68, R23, RZ, 0xfc, !PT ;  /* 0x0000001744447212 */ /* 0x000fe200078efcff */
[C---:B------:R-:W-:Y:S01]  /*1e60*/  IMAD R20, R5.reuse, R137, R20 ;  /* 0x0000008905147224 */ /* 0x040fe200078e0214 */
[----:B------:R-:W-:Y:S01]  /*1e70*/  LOP3.LUT R66, R66, 0x100, RZ, 0xc0, !PT ;  /* 0x0000010042427812 */ /* 0x000fe200078ec0ff */
[----:B------:R-:W-:Y:S01]  /*1e80*/  IMAD.WIDE.U32 R22, R5, R136, R30 ;  /* 0x0000008805167225 */ /* 0x000fe200078e001e */
[----:B------:R-:W-:-:S02]  /*1e90*/  ISETP.NE.AND P1, PT, R3, RZ, PT ;  /* 0x000000ff0300720c */ /* 0x000fc40003f25270 */
[----:B------:R-:W-:Y:S01]  /*1ea0*/  LOP3.LUT R66, R66, 0x20, R21, 0xf8, !PT ;  /* 0x0000002042427812 */ /* 0x000fe200078ef815 */
[----:B------:R-:W-:Y:S02]  /*1eb0*/  @!P3 VIADD R6, R6, 0x1 ;  /* 0x000000010606b836 */ /* 0x000fe40000000000 */
[----:B------:R-:W-:Y:S02]  /*1ec0*/  IMAD.IADD R23, R23, 0x1, R20 ;  /* 0x0000000117177824 */ /* 0x000fe400078e0214 */
[----:B------:R-:W-:-:S04]  /*1ed0*/  @P4 VIADD R6, R6, 0x1 ;  /* 0x0000000106064836 */ /* 0x000fc80000000000 */
[----:B------:R-:W-:Y:S02]  /*1ee0*/  @!P2 IMAD.MOV R6, RZ, RZ, -R6 ;  /* 0x000000ffff06a224 */ /* 0x000fe400078e0a06 */
[----:B------:R-:W-:Y:S02]  /*1ef0*/  @!P1 LOP3.LUT R6, RZ, R3, RZ, 0x33, !PT ;  /* 0x00000003ff069212 */ /* 0x000fe400078e33ff */
[----:B------:R-:W-:-:S03]  /*1f00*/  LOP3.LUT R14, R14, 0x8, R63, 0xf8, !PT ;  /* 0x000000080e0e7812 */ /* 0x000fc600078ef83f */
[----:B------:R-:W-:Y:S01]  /*1f10*/  IMAD.WIDE.U32 R22, R6, R26, R22 ;  /* 0x0000001a06167225 */ /* 0x000fe200078e0016 */
[----:B------:R-:W-:-:S03]  /*1f20*/  SHF.R.U32.HI R110, RZ, 0x2, R63 ;  /* 0x00000002ff6e7819 */ /* 0x000fc6000001163f */
[----:B------:R-:W-:Y:S02]  /*1f30*/  IMAD R3, R27, R6, RZ ;  /* 0x000000061b037224 */ /* 0x000fe400078e02ff */
[----:B------:R-:W-:Y:S01]  /*1f40*/  IMAD.MOV.U32 R111, RZ, RZ, RZ ;  /* 0x000000ffff6f7224 */ /* 0x000fe200078e00ff */
[----:B------:R-:W1:Y:S01]  /*1f50*/  S2UR UR6, SR_CgaCtaId ;  /* 0x00000000000679c3 */ /* 0x000e620000008800 */
[-C--:B------:R-:W-:Y:S01]  /*1f60*/  IMAD R141, R137, R110.reuse, RZ ;  /* 0x0000006e898d7224 */ /* 0x080fe200078e02ff */
[----:B------:R-:W-:Y:S01]  /*1f70*/  SHF.R.S32.HI R109, RZ, 0x1f, R146 ;  /* 0x0000001fff6d7819 */ /* 0x000fe20000011492 */
        /* <DEDUP_REMOVED lines=14> */
[----:B------:R-:W-:Y:S01]  /*2060*/  @P0 IMAD.MOV.U32 R0, RZ, RZ, R20 ;  /* 0x000000ffff000224 */ /* 0x000fe200078e0014 */
[----:B------:R-:W-:Y:S02]  /*2070*/  LOP3.LUT R20, R61, 0xc0, RZ, 0xc0, !PT ;  /* 0x000000c03d147812 */ /* 0x000fe400078ec0ff */
[----:B------:R-:W-:Y:S01]  /*2080*/  @!P0 IADD3 R5, PT, PT, R29, R5, RZ ;  /* 0x000000051d058210 */ /* 0x000fe20007ffe0ff */
[----:B------:R-:W-:Y:S01]  /*2090*/  @P0 IMAD.IADD R5, R21, 0x1, R7 ;  /* 0x0000000115050824 */ /* 0x000fe200078e0207 */
[----:B------:R-:W-:Y:S02]  /*20a0*/  IADD3 R28, P1, PT, R12, R0, RZ ;  /* 0x000000000c1c7210 */ /* 0x000fe40007f3e0ff */
[----:B------:R-:W-:Y:S02]  /*20b0*/  LOP3.LUT R20, R20, 0x18, R63, 0xf8, !PT ;  /* 0x0000001814147812 */ /* 0x000fe400078ef83f */
[----:B------:R-:W-:Y:S01]  /*20c0*/  SHF.R.S32.HI R0, RZ, 0x1f, R6 ;  /* 0x0000001fff007819 */ /* 0x000fe20000011406 */
[----:B------:R-:W-:Y:S01]  /*20d0*/  IMAD.X R29, RZ, RZ, R5, P1 ;  /* 0x000000ffff1d7224 */ /* 0x000fe200008e0605 */
[----:B------:R-:W-:-:S02]  /*20e0*/  LOP3.LUT R20, R20, 0x18, R61, 0x78, !PT ;  /* 0x0000001814147812 */ /* 0x000fc400078e783d */
[----:B------:R-:W-:Y:S02]  /*20f0*/  LOP3.LUT R5, R14, 0x18, R99, 0x78, !PT ;  /* 0x000000180e057812 */ /* 0x000fe400078e7863 */
[----:B------:R-:W-:Y:S01]  /*2100*/  LOP3.LUT R61, R20, 0x1f20, R61, 0xf8, !PT ;  /* 0x00001f20143d7812 */ /* 0x000fe200078ef83d */
[----:B------:R-:W-:Y:S01]  /*2110*/  IMAD R3, R0, R26, R3 ;  /* 0x0000001a00037224 */ /* 0x000fe200078e0203 */
[----:B------:R-:W-:Y:S02]  /*2120*/  MOV R20, R22 ;  /* 0x0000001600147202 */ /* 0x000fe40000000f00 */
[----:B------:R-:W-:Y:S02]  /*2130*/  LOP3.LUT R66, R66, R5, RZ, 0xfc, !PT ;  /* 0x0000000542427212 */ /* 0x000fe400078efcff */
[----:B------:R-:W-:Y:S01]  /*2140*/  IADD3 R22, P0, PT, R12, R4, RZ ;  /* 0x000000040c167210 */ /* 0x000fe20007f1e0ff */
[----:B------:R-:W-:-:S04]  /*2150*/  IMAD.WIDE.U32 R4, R143, 0x40, R110 ;  /* 0x000000408f047825 */ /* 0x000fc800078e006e */
[----:B------:R-:W-:Y:S02]  /*2160*/  IMAD.IADD R21, R23, 0x1, R3 ;  /* 0x0000000117157824 */ /* 0x000fe400078e0203 */
[----:B------:R-:W-:Y:S01]  /*2170*/  IMAD R3, R5, R18, RZ ;  /* 0x0000001205037224 */ /* 0x000fe200078e02ff */
[----:B------:R-:W-:Y:S01]  /*2180*/  SHF.R.S32.HI R5, RZ, 0x1f, R74 ;  /* 0x0000001fff057819 */ /* 0x000fe2000001144a */
[----:B------:R-:W-:-:S03]  /*2190*/  IMAD.WIDE.U32 R20, R110, R136, R20 ;  /* 0x000000886e147225 */ /* 0x000fc600078e0014 */
[----:B------:R-:W-:Y:S01]  /*21a0*/  LEA.HI R5, R5, R74, RZ, 0x7 ;  /* 0x0000004a05057211 */ /* 0x000fe200078f38ff */
[----:B------:R-:W-:Y:S02]  /*21b0*/  IMAD.X R23, RZ, RZ, R2, P0 ;  /* 0x000000ffff177224 */ /* 0x000fe400000e0602 */
[----:B------:R-:W-:Y:S01]  /*21c0*/  IMAD R7, R25, R146, RZ ;  /* 0x0000009219077224 */ /* 0x000fe200078e02ff */
[----:B------:R-:W-:Y:S02]  /*21d0*/  SHF.R.S32.HI R2, RZ, 0x7, R5 ;  /* 0x00000007ff027819 */ /* 0x000fe40000011405 */
[----:B------:R-:W-:Y:S01]  /*21e0*/  IADD3 R141, PT, PT, R21, R141, RZ ;  /* 0x0000008d158d7210 */ /* 0x000fe20007ffe0ff */
[----:B------:R-:W-:Y:S01]  /*21f0*/  IMAD R7, R24, R109, R7 ;  /* 0x0000006d18077224 */ /* 0x000fe200078e0207 */
[----:B----4-:R-:W-:Y:S01]  /*2200*/  LEA R140, P0, R20, R10, 0x1 ;  /* 0x0000000a148c7211 */ /* 0x010fe200078008ff */
[----:B------:R-:W-:Y:S01]  /*2210*/  IMAD.WIDE.U32 R24, R146, R24, R28 ;  /* 0x0000001892187225 */ /* 0x000fe200078e001c */
[----:B------:R-:W-:-:S02]  /*2220*/  VIMNMX R73, PT, PT, R133, R2, !PT ;  /* 0x0000000285497248 */ /* 0x000fc40007fe0100 */
[----:B------:R-:W-:Y:S01]  /*2230*/  LEA.HI.X R141, R20, R11, R141, 0x1, P0 ;  /* 0x0000000b148d7211 */ /* 0x000fe200000f0c8d */
[----:B------:R-:W-:Y:S01]  /*2240*/  IMAD.IADD R25, R25, 0x1, R7 ;  /* 0x0000000119197824 */ /* 0x000fe200078e0207 */
[----:B------:R-:W-:Y:S01]  /*2250*/  ISETP.GT.AND P0, PT, R60, R73, PT ;  /* 0x000000493c00720c */ /* 0x000fe20003f04270 */
[C---:B------:R-:W-:Y:S01]  /*2260*/  IMAD.SHL.U32 R72, R18.reuse, 0x20, RZ ;  /* 0x0000002012487824 */ /* 0x040fe200078e00ff */
[----:B------:R-:W-:Y:S01]  /*2270*/  SHF.L.U64.HI R75, R18, 0x5, R19 ;  /* 0x00000005124b7819 */ /* 0x000fe20000010213 */
[C---:B------:R-:W-:Y:S02]  /*2280*/  IMAD R3, R4.reuse, R19, R3 ;  /* 0x0000001304037224 */ /* 0x040fe400078e0203 */
        /* <DEDUP_REMOVED lines=50> */
[C---:B-----5:R-:W-:Y:S01]  /*25b0*/  SHF.L.U64.HI R87, R114.reuse, 0x5, R115 ;  /* 0x0000000572577819 */ /* 0x060fe20000010273 */
        /* <DEDUP_REMOVED lines=16> */
[----:B------:R-:W-:Y:S02]  /*26c0*/  IADD3 R6, PT, PT, R54, R15, RZ ;  /* 0x0000000f36067210 */ /* 0x000fe40007ffe0ff */
        /* <DEDUP_REMOVED lines=36> */
.L_x_6199:
        /* <DEDUP_REMOVED lines=18> */
.L_x_6132:
[----:B------:R-:W-:Y:S05]  /*2a30*/  BSYNC.RECONVERGENT B0 ;  /* 0x0000000000007941 */ /* 0x000fea0003800200 */
.L_x_6131:
        /* <DEDUP_REMOVED lines=15> */
.L_x_6134:
[----:B------:R-:W-:Y:S05]  /*2b30*/  BSYNC.RECONVERGENT B0 ;  /* 0x0000000000007941 */ /* 0x000fea0003800200 */
.L_x_6133:
        /* <DEDUP_REMOVED lines=18> */
.L_x_6136:
[----:B------:R-:W-:Y:S05]  /*2c60*/  BSYNC.RECONVERGENT B0 ;  /* 0x0000000000007941 */ /* 0x000fea0003800200 */
.L_x_6135:
        /* <DEDUP_REMOVED lines=17> */
.L_x_6138:
[----:B------:R-:W-:Y:S05]  /*2d80*/  BSYNC.RECONVERGENT B0 ;  /* 0x0000000000007941 */ /* 0x000fea0003800200 */
.L_x_6137:
        /* <DEDUP_REMOVED lines=27> */
.L_x_6142:
[----:B------:R-:W-:Y:S05]  /*2f40*/  BSYNC.RECONVERGENT B0 ;  /* 0x0000000000007941 */ /* 0x000fea0003800200 */
.L_x_6141:
        /* <DEDUP_REMOVED lines=15> */
.L_x_6144:
[----:B------:R-:W-:Y:S05]  /*3040*/  BSYNC.RECONVERGENT B0 ;  /* 0x0000000000007941 */ /* 0x000fea0003800200 */
.L_x_6143:
        /* <DEDUP_REMOVED lines=15> */
.L_x_6146:
[----:B------:R-:W-:Y:S05]  /*3140*/  BSYNC.RECONVERGENT B0 ;  /* 0x0000000000007941 */ /* 0x000fea0003800200 */
.L_x_6145:
        /* <DEDUP_REMOVED lines=19> */
.L_x_6140:
        /* <DEDUP_REMOVED lines=58> */
.L_x_6152:
[----:B------:R-:W-:Y:S05]  /*3620*/  BSYNC.RECONVERGENT B0 ;  /* 0x0000000000007941 */ /* 0x000fea0003800200 */
.L_x_6151:
        /* <DEDUP_REMOVED lines=48> */
.L_x_6154:
[----:B------:R-:W-:Y:S05]  /*3930*/  BSYNC.RECONVERGENT B0 ;  /* 0x0000000000007941 */ /* 0x000fea0003800200 */
.L_x_6153:
        /* <DEDUP_REMOVED lines=47> */
.L_x_6150:
[----:B------:R-:W-:Y:S05]  /*3c30*/  BSYNC.RECONVERGENT B1 ;  /* 0x0000000000017941 */ /* 0x000fea0003800200 */
.L_x_6149:
        /* <DEDUP_REMOVED lines=63> */
.L_x_6158:
[----:B------:R-:W-:Y:S05]  /*4030*/  BSYNC.RECONVERGENT B0 ;  /* 0x0000000000007941 */ /* 0x000fea0003800200 */
.L_x_6157:
        /* <DEDUP_REMOVED lines=48> */
.L_x_6160:
[----:B------:R-:W-:Y:S05]  /*4340*/  BSYNC.RECONVERGENT B0 ;  /* 0x0000000000007941 */ /* 0x000fea0003800200 */
.L_x_6159:
        /* <DEDUP_REMOVED lines=47> */
.L_x_6156:
[----:B------:R-:W-:Y:S05]  /*4640*/  BSYNC.RECONVERGENT B1 ;  /* 0x0000000000017941 */ /* 0x000fea0003800200 */
.L_x_6155:
        /* <DEDUP_REMOVED lines=61> */
.L_x_6164:
[----:B------:R-:W-:Y:S05]  /*4a20*/  BSYNC.RECONVERGENT B0 ;  /* 0x0000000000007941 */ /* 0x000fea0003800200 */
.L_x_6163:
        /* <DEDUP_REMOVED lines=48> */
.L_x_6166:
[----:B------:R-:W-:Y:S05]  /*4d30*/  BSYNC.RECONVERGENT B0 ;  /* 0x0000000000007941 */ /* 0x000fea0003800200 */
.L_x_6165:
        /* <DEDUP_REMOVED lines=47> */
.L_x_6162:
[----:B------:R-:W-:Y:S05]  /*5030*/  BSYNC.RECONVERGENT B1 ;  /* 0x0000000000017941 */ /* 0x000fea0003800200 */
.L_x_6161:
        /* <DEDUP_REMOVED lines=64> */
.L_x_6170:
[----:B------:R-:W-:Y:S05]  /*5440*/  BSYNC.RECONVERGENT B0 ;  /* 0x0000000000007941 */ /* 0x000fea0003800200 */
.L_x_6169:
        /* <DEDUP_REMOVED lines=48> */
.L_x_6172:
[----:B------:R-:W-:Y:S05]  /*5750*/  BSYNC.RECONVERGENT B0 ;  /* 0x0000000000007941 */ /* 0x000fea0003800200 */
.L_x_6171:
        /* <DEDUP_REMOVED lines=47> */
.L_x_6168:
[----:B------:R-:W-:Y:S05]  /*5a50*/  BSYNC.RECONVERGENT B1 ;  /* 0x0000000000017941 */ /* 0x000fea0003800200 */
.L_x_6167:
[----:B------:R-:W2:Y:S02]  /*5a60*/  LD.E R3, desc[UR4][R116.64+0xd0] ;  /* 0x0000d00474037980 */ /* 0x000ea4000c101900 */
[----:B--2---:R-:W-:Y:S05]  /*5a70*/  IMAD.U32 R3, R3, -0x40, RZ ;  /* 0xffffffc003037824 */ /* 0x004fea00078e00ff */
[C---:B------:R-:W-:Y:S02]  /*5a80*/  LEA R16, P1, R3.reuse, R16, 0x1 ;  /* 0x0000001003107211 */ /* 0x040fe400078208ff */
[C---:B------:R-:W-:Y:S02]  /*5a90*/  LEA R52, P0, R3.reuse, R52, 0x1 ;  /* 0x0000003403347211 */ /* 0x040fe400078008ff */
[C---:B------:R-:W-:Y:S02]  /*5aa0*/  LEA.HI.X.SX32 R17, R3.reuse, R17, 0x1, P1 ;  /* 0x0000001103117211 */ /* 0x040fe400008f0eff */
[----:B------:R-:W-:Y:S01]  /*5ab0*/  LEA.HI.X.SX32 R53, R3, R53, 0x1, P0 ;  /* 0x0000003503357211 */ /* 0x000fe200000f0eff */
[----:B------:R-:W-:Y:S05]  /*5ac0*/  BRA `(.L_x_6147) ;  /* 0x0000004400347947 */ /* 0x000fea0003800000 */
.L_x_6148:
        /* <DEDUP_REMOVED lines=95> */
.L_x_6176:
[----:B------:R-:W-:Y:S05]  /*60c0*/  BSYNC.RECONVERGENT B0 ;  /* 0x0000000000007941 */ /* 0x000fea0003800200 */
.L_x_6175:
        /* <DEDUP_REMOVED lines=89> */
.L_x_6178:
[----:B------:R-:W-:Y:S05]  /*6660*/  BSYNC.RECONVERGENT B0 ;  /* 0x0000000000007941 */ /* 0x000fea0003800200 */
.L_x_6177:
        /* <DEDUP_REMOVED lines=88> */
.L_x_6174:
[----:B------:R-:W-:Y:S05]  /*6bf0*/  BSYNC.RECONVERGENT B1 ;  /* 0x0000000000017941 */ /* 0x000fea0003800200 */
.L_x_6173:
        /* <DEDUP_REMOVED lines=94> */
.L_x_6182:
[----:B------:R-:W-:Y:S05]  /*71e0*/  BSYNC.RECONVERGENT B0 ;  /* 0x0000000000007941 */ /* 0x000fea0003800200 */
.L_x_6181:
        /* <DEDUP_REMOVED lines=89> */
.L_x_6184:
[----:B------:R-:W-:Y:S05]  /*7780*/  BSYNC.RECONVERGENT B0 ;  /* 0x0000000000007941 */ /* 0x000fea0003800200 */
.L_x_6183:
        /* <DEDUP_REMOVED lines=88> */
.L_x_6180:
[----:B------:R-:W-:Y:S05]  /*7d10*/  BSYNC.RECONVERGENT B1 ;  /* 0x0000000000017941 */ /* 0x000fea0003800200 */
.L_x_6179:
        /* <DEDUP_REMOVED lines=95> */
.L_x_6188:
[----:B------:R-:W-:Y:S05]  /*8310*/  BSYNC.RECONVERGENT B0 ;  /* 0x0000000000007941 */ /* 0x000fea0003800200 */
.L_x_6187:
        /* <DEDUP_REMOVED lines=88> */
.L_x_6190:
[----:B------:R-:W-:Y:S05]  /*88a0*/  BSYNC.RECONVERGENT B0 ;  /* 0x0000000000007941 */ /* 0x000fea0003800200 */
.L_x_6189:
        /* <DEDUP_REMOVED lines=86> */
.L_x_6186:
[----:B------:R-:W-:Y:S05]  /*8e10*/  BSYNC.RECONVERGENT B1 ;  /* 0x0000000000017941 */ /* 0x000fea0003800200 */
.L_x_6185:
        /* <DEDUP_REMOVED lines=98> */
.L_x_6194:
[----:B------:R-:W-:Y:S05]  /*9440*/  BSYNC.RECONVERGENT B0 ;  /* 0x0000000000007941 */ /* 0x000fea0003800200 */
.L_x_6193:
        /* <DEDUP_REMOVED lines=87> */
.L_x_6196:
[----:B------:R-:W-:Y:S05]  /*99c0*/  BSYNC.RECONVERGENT B0 ;  /* 0x0000000000007941 */ /* 0x000fea0003800200 */
.L_x_6195:
        /* <DEDUP_REMOVED lines=86> */
.L_x_6192:
[----:B------:R-:W-:Y:S05]  /*9f30*/  BSYNC.RECONVERGENT B1 ;  /* 0x0000000000017941 */ /* 0x000fea0003800200 */
.L_x_6191:
[----:B------:R-:W3:Y:S02]  /*9f40*/  LD.E R3, desc[UR4][R116.64+0xd0] ;  /* 0x0000d00474037980 */ /* 0x000ee4000c101900 */
[----:B---3--:R-:W-:Y:S05]  /*9f50*/  IMAD.U32 R3, R3, -0x40, RZ ;  /* 0xffffffc003037824 */ /* 0x008fea00078e00ff */
[C---:B------:R-:W-:Y:S02]  /*9f60*/  LEA R80, P1, R3.reuse, R80, 0x1 ;  /* 0x0000005003507211 */ /* 0x040fe400078208ff */
[C---:B------:R-:W-:Y:S02]  /*9f70*/  LEA R78, P0, R3.reuse, R78, 0x1 ;  /* 0x0000004e034e7211 */ /* 0x040fe400078008ff */
[C---:B------:R-:W-:Y:S02]  /*9f80*/  LEA.HI.X.SX32 R81, R3.reuse, R81, 0x1, P1 ;  /* 0x0000005103517211 */ /* 0x040fe400008f0eff */
[----:B------:R-:W-:Y:S09]  /*9f90*/  LEA.HI.X.SX32 R79, R3, R79, 0x1, P0 ;  /* 0x0000004f034f7211 */ /* 0x000ff200000f0eff */
.L_x_6147:
[----:B------:R-:W-:Y:S05]  /*9fa0*/  BSYNC.RECONVERGENT B2 ;  /* 0x0000000000027941 */ /* 0x000fea0003800200 */
.L_x_6139:
        /* <DEDUP_REMOVED lines=101> */
.L_x_6198:
[----:B------:R-:W-:Y:S05]  /*a600*/  BSYNC.RECONVERGENT B0 ;  /* 0x0000000000007941 */ /* 0x000fea0003800200 */
.L_x_6197:
[----:B------:R-:W-:Y:S05]  /*a610*/  @P2 BRA `(.L_x_6199) ;  /* 0xffffff8000bc2947 */ /* 0x000fea000383ffff */
.L_x_6130:
        /* <DEDUP_REMOVED lines=29> */
.L_x_6204:
[----:B------:R2:W-:Y:S02]  /*a7f0*/  STS.128 [R61+0x2000], RZ ;  /* 0x002000ff3d007388 */ /* 0x0005e40000000c00 */
.L_x_6203:
[----:B------:R-:W-:Y:S05]  /*a800*/  BSYNC.RECONVERGENT B0 ;  /* 0x0000000000007941 */ /* 0x000fea0003800200 */
.L_x_6202:
        /* <DEDUP_REMOVED lines=24> */
.L_x_6206:
[----:B------:R1:W-:Y:S01]  /*a990*/  STS.128 [R61+0x2800], RZ ;  /* 0x002800ff3d007388 */ /* 0x0003e20000000c00 */
[----:B------:R-:W-:Y:S05]  /*a9a0*/  BRA `(.L_x_6205) ;  /* 0x0000003800107947 */ /* 0x000fea0003800000 */
.L_x_6201:
        /* <DEDUP_REMOVED lines=82> */
.L_x_6213:
[----:B------:R-:W-:Y:S05]  /*aed0*/  BSYNC.RECONVERGENT B0 ;  /* 0x0000000000007941 */ /* 0x000fea0003800200 */
.L_x_6212:
[----:B-----5:R-:W-:Y:S01]  /*aee0*/  IMAD.MOV.U32 R6, RZ, RZ, R18 ;  /* 0x000000ffff067224 */ /* 0x020fe200078e0012 */
[----:B------:R-:W-:Y:S01]  /*aef0*/  MOV R4, R16 ;  /* 0x0000001000047202 */ /* 0x000fe20000000f00 */
[----:B------:R-:W-:Y:S01]  /*af00*/  IMAD.MOV.U32 R7, RZ, RZ, R19 ;  /* 0x000000ffff077224 */ /* 0x000fe200078e0013 */
[----:B------:R-:W-:Y:S02]  /*af10*/  MOV R5, R17 ;  /* 0x0000001100057202 */ /* 0x000fe40000000f00 */
.L_x_6211:
[----:B------:R-:W-:Y:S05]  /*af20*/  BSYNC.RECONVERGENT B1 ;  /* 0x0000000000017941 */ /* 0x000fea0003800200 */
.L_x_6210:
        /* <DEDUP_REMOVED lines=47> */
.L_x_6217:
[----:B------:R-:W-:Y:S05]  /*b220*/  BSYNC.RECONVERGENT B0 ;  /* 0x0000000000007941 */ /* 0x000fea0003800200 */
.L_x_6216:
[----:B-----5:R1:W-:Y:S02]  /*b230*/  STS.128 [R61+0x1000], R16 ;  /* 0x001000103d007388 */ /* 0x0203e40000000c00 */
.L_x_6215:
[----:B------:R-:W-:Y:S05]  /*b240*/  BSYNC.RECONVERGENT B1 ;  /* 0x0000000000017941 */ /* 0x000fea0003800200 */
.L_x_6214:
        /* <DEDUP_REMOVED lines=45> */
.L_x_6219:
[----:B------:R-:W-:Y:S05]  /*b520*/  BSYNC.RECONVERGENT B0 ;  /* 0x0000000000007941 */ /* 0x000fea0003800200 */
.L_x_6218:
[----:B-----5:R1:W-:Y:S02]  /*b530*/  STS.128 [R61+0x2000], R16 ;  /* 0x002000103d007388 */ /* 0x0203e40000000c00 */
.L_x_6209:
[----:B------:R-:W-:Y:S05]  /*b540*/  BSYNC.RECONVERGENT B2 ;  /* 0x0000000000027941 */ /* 0x000fea0003800200 */
.L_x_6208:
        /* <DEDUP_REMOVED lines=59> */
.L_x_6223:
[----:B------:R-:W-:Y:S05]  /*b900*/  BSYNC.RECONVERGENT B0 ;  /* 0x0000000000007941 */ /* 0x000fea0003800200 */
.L_x_6222:
[----:B-----5:R1:W-:Y:S02]  /*b910*/  STS.128 [R61+0x800], R16 ;  /* 0x000800103d007388 */ /* 0x0203e40000000c00 */
.L_x_6221:
[----:B------:R-:W-:Y:S05]  /*b920*/  BSYNC.RECONVERGENT B1 ;  /* 0x0000000000017941 */ /* 0x000fea0003800200 */
.L_x_6220:
        /* <DEDUP_REMOVED lines=54> */
.L_x_6227:
[----:B------:R-:W-:Y:S05]  /*bc90*/  BSYNC.RECONVERGENT B0 ;  /* 0x0000000000007941 */ /* 0x000fea0003800200 */
.L_x_6226:
[----:B-----5:R1:W-:Y:S02]  /*bca0*/  STS.128 [R61+0x1800], R16 ;  /* 0x001800103d007388 */ /* 0x0203e40000000c00 */
.L_x_6225:
[----:B------:R-:W-:Y:S05]  /*bcb0*/  BSYNC.RECONVERGENT B1 ;  /* 0x0000000000017941 */ /* 0x000fea0003800200 */
.L_x_6224:
        /* <DEDUP_REMOVED lines=53> */
.L_x_6229:
[----:B------:R-:W-:Y:S05]  /*c010*/  BSYNC.RECONVERGENT B0 ;  /* 0x0000000000007941 */ /* 0x000fea0003800200 */
.L_x_6228:
[----:B-----5:R1:W-:Y:S01]  /*c020*/  STS.128 [R61+0x2800], R16 ;  /* 0x002800103d007388 */ /* 0x0203e20000000c00 */
[----:B------:R-:W-:Y:S05]  /*c030*/  BRA `(.L_x_6205) ;  /* 0x00000020006c7947 */ /* 0x000fea0003800000 */
.L_x_6207:
        /* <DEDUP_REMOVED lines=94> */
.L_x_6234:
[----:B------:R-:W-:Y:S05]  /*c620*/  BSYNC.RECONVERGENT B0 ;  /* 0x0000000000007941 */ /* 0x000fea0003800200 */
.L_x_6233:
[----:B------:R-:W-:Y:S05]  /*c630*/  BSYNC.RECONVERGENT B1 ;  /* 0x0000000000017941 */ /* 0x000fea0003800200 */
.L_x_6232:
        /* <DEDUP_REMOVED lines=85> */
.L_x_6238:
[----:B------:R-:W-:Y:S05]  /*cb90*/  BSYNC.RECONVERGENT B0 ;  /* 0x0000000000007941 */ /* 0x000fea0003800200 */
.L_x_6237:
[----:B-----5:R1:W-:Y:S02]  /*cba0*/  STS.128 [R61+0x1000], R24 ;  /* 0x001000183d007388 */ /* 0x0203e40000000c00 */
.L_x_6236:
[----:B------:R-:W-:Y:S05]  /*cbb0*/  BSYNC.RECONVERGENT B1 ;  /* 0x0000000000017941 */ /* 0x000fea0003800200 */
.L_x_6235:
        /* <DEDUP_REMOVED lines=83> */
.L_x_6240:
[----:B------:R-:W-:Y:S05]  /*d0f0*/  BSYNC.RECONVERGENT B0 ;  /* 0x0000000000007941 */ /* 0x000fea0003800200 */
.L_x_6239:
[----:B-----5:R1:W-:Y:S02]  /*d100*/  STS.128 [R61+0x2000], R24 ;  /* 0x002000183d007388 */ /* 0x0203e40000000c00 */
.L_x_6231:
[----:B------:R-:W-:Y:S05]  /*d110*/  BSYNC.RECONVERGENT B2 ;  /* 0x0000000000027941 */ /* 0x000fea0003800200 */
.L_x_6230:
        /* <DEDUP_REMOVED lines=90> */
.L_x_6244:
[----:B------:R-:W-:Y:S05]  /*d6c0*/  BSYNC.RECONVERGENT B0 ;  /* 0x0000000000007941 */ /* 0x000fea0003800200 */
.L_x_6243:
[----:B-----5:R1:W-:Y:S02]  /*d6d0*/  STS.128 [R61+0x800], R24 ;  /* 0x000800183d007388 */ /* 0x0203e40000000c00 */
.L_x_6242:
[----:B------:R-:W-:Y:S05]  /*d6e0*/  BSYNC.RECONVERGENT B1 ;  /* 0x0000000000017941 */ /* 0x000fea0003800200 */
.L_x_6241:
        /* <DEDUP_REMOVED lines=85> */
.L_x_6248:
[----:B------:R-:W-:Y:S05]  /*dc40*/  BSYNC.RECONVERGENT B0 ;  /* 0x0000000000007941 */ /* 0x000fea0003800200 */
.L_x_6247:
[----:B-----5:R1:W-:Y:S02]  /*dc50*/  STS.128 [R61+0x1800], R24 ;  /* 0x001800183d007388 */ /* 0x0203e40000000c00 */
.L_x_6246:
[----:B------:R-:W-:Y:S05]  /*dc60*/  BSYNC.RECONVERGENT B1 ;  /* 0x0000000000017941 */ /* 0x000fea0003800200 */
.L_x_6245:
        /* <DEDUP_REMOVED lines=86> */
.L_x_6250:
[----:B------:R-:W-:Y:S05]  /*e1d0*/  BSYNC.RECONVERGENT B0 ;  /* 0x0000000000007941 */ /* 0x000fea0003800200 */
.L_x_6249:
[----:B-----5:R1:W-:Y:S02]  /*e1e0*/  STS.128 [R61+0x2800], R4 ;  /* 0x002800043d007388 */ /* 0x0203e40000000c00 */
.L_x_6205:
[----:B------:R-:W-:Y:S05]  /*e1f0*/  BSYNC.RECONVERGENT B3 ;  /* 0x0000000000037941 */ /* 0x000fea0003800200 */
.L_x_6200:
        /* <DEDUP_REMOVED lines=25> */
.L_x_6253:
[----:B------:R4:W-:Y:S02]  /*e390*/  STS.128 [R61+0x7000], RZ ;  /* 0x007000ff3d007388 */ /* 0x0009e40000000c00 */
.L_x_6252:
[----:B------:R-:W-:Y:S05]  /*e3a0*/  BSYNC.RECONVERGENT B0 ;  /* 0x0000000000007941 */ /* 0x000fea0003800200 */
.L_x_6251:
        /* <DEDUP_REMOVED lines=24> */
.L_x_6256:
[----:B------:R3:W-:Y:S02]  /*e530*/  STS.128 [R61+0x7800], RZ ;  /* 0x007800ff3d007388 */ /* 0x0007e40000000c00 */
.L_x_6255:
[----:B------:R-:W-:Y:S05]  /*e540*/  BSYNC.RECONVERGENT B0 ;  /* 0x0000000000007941 */ /* 0x000fea0003800200 */
.L_x_6254:
        /* <DEDUP_REMOVED lines=25> */
.L_x_6259:
[----:B------:R3:W-:Y:S02]  /*e6e0*/  STS.128 [R61+0x8000], RZ ;  /* 0x008000ff3d007388 */ /* 0x0007e40000000c00 */
.L_x_6258:
[----:B------:R-:W-:Y:S05]  /*e6f0*/  BSYNC.RECONVERGENT B0 ;  /* 0x0000000000007941 */ /* 0x000fea0003800200 */
.L_x_6257:
        /* <DEDUP_REMOVED lines=25> */
.L_x_6261:
[----:B------:R-:W-:Y:S05]  /*e890*/  BSYNC.RECONVERGENT B0 ;  /* 0x0000000000007941 */ /* 0x000fea0003800200 */
.L_x_6260:
[----:B------:R-:W2:Y:S04]  /*e8a0*/  LD.E.64 R16, desc[UR4][R116.64+0x1c0] ;  /* 0x0001c00474107980 */ /* 0x000ea8000c101b00 */
[----:B-1-3--:R-:W3:Y:S01]  /*e8b0*/  LD.E.64 R6, desc[UR4][R116.64+0x1b8] ;  /* 0x0001b80474067980 */ /* 0x00aee2000c101b00 */
[----:B------:R-:W-:-:S03]  /*e8c0*/  MOV R108, R146 ;  /* 0x00000092006c7202 */ /* 0x000fc60000000f00 */
        /* <DEDUP_REMOVED lines=37> */
.L_x_6264:
[----:B------:R2:W-:Y:S01]  /*eb20*/  STS.128 [R61+0xd000], RZ ;  /* 0x00d000ff3d007388 */ /* 0x0005e20000000c00 */
[----:B------:R-:W-:Y:S05]  /*eb30*/  BRA `(.L_x_6265) ;  /* 0x00000000000c7947 */ /* 0x000fea0003800000 */
.L_x_6263:
[----:B------:R4:W-:Y:S04]  /*eb40*/  STS.128 [R61+0x9000], RZ ;  /* 0x009000ff3d007388 */ /* 0x0009e80000000c00 */
[----:B------:R4:W-:Y:S04]  /*eb50*/  STS.128 [R61+0xb000], RZ ;  /* 0x00b000ff3d007388 */ /* 0x0009e80000000c00 */
[----:B------:R4:W-:Y:S02]  /*eb60*/  STS.128 [R61+0xd000], RZ ;  /* 0x00d000ff3d007388 */ /* 0x0009e40000000c00 */
.L_x_6265:
[----:B------:R-:W-:Y:S05]  /*eb70*/  BSYNC.RECONVERGENT B0 ;  /* 0x0000000000007941 */ /* 0x000fea0003800200 */
.L_x_6262:
        /* <DEDUP_REMOVED lines=27> */
.L_x_6268:
[----:B------:R1:W-:Y:S02]  /*ed30*/  STS.128 [R61+0xd800], RZ ;  /* 0x00d800ff3d007388 */ /* 0x0003e40000000c00 */
.L_x_6267:
[----:B------:R-:W-:Y:S05]  /*ed40*/  BSYNC.RECONVERGENT B0 ;  /* 0x0000000000007941 */ /* 0x000fea0003800200 */
.L_x_6266:
        /* <DEDUP_REMOVED lines=27> */
.L_x_6271:
[----:B------:R1:W-:Y:S02]  /*ef00*/  STS.128 [R61+0xe000], RZ ;  /* 0x00e000ff3d007388 */ /* 0x0003e40000000c00 */
.L_x_6270:
[----:B------:R-:W-:Y:S05]  /*ef10*/  BSYNC.RECONVERGENT B0 ;  /* 0x0000000000007941 */ /* 0x000fea0003800200 */
.L_x_6269:
        /* <DEDUP_REMOVED lines=31> */
.L_x_6274:
[----:B------:R1:W-:Y:S02]  /*f110*/  STS.128 [R61+0xe800], RZ ;  /* 0x00e800ff3d007388 */ /* 0x0003e40000000c00 */
.L_x_6273:
[----:B------:R-:W-:Y:S05]  /*f120*/  BSYNC.RECONVERGENT B0 ;  /* 0x0000000000007941 */ /* 0x000fea0003800200 */
.L_x_6272:
[----:B------:R-:W2:Y:S01]  /*f130*/  LD.E R3, desc[UR4][R116.64+0x18c] ;  /* 0x00018c0474037980 */ /* 0x000ea2000c101900 */
[----:B------:R-:W3:Y:S01]  /*f140*/  S2UR UR6, SR_CgaCtaId ;  /* 0x00000000000679c3 */ /* 0x000ee20000008800 */
[----:B------:R-:W-:Y:S01]  /*f150*/  UMOV UR7, 0x400 ;  /* 0x0000040000077882 */ /* 0x000fe20000000000 */
[----:B------:R-:W-:Y:S01]  /*f160*/  ISETP.GT.AND P0, PT, R62, R133, PT ;  /* 0x000000853e00720c */ /* 0x000fe20003f04270 */
[----:B------:R-:W0:Y:S01]  /*f170*/  LDGDEPBAR ;  /* 0x00000000000079af */ /* 0x000e220000000000 */
[----:B-----5:R-:W-:Y:S01]  /*f180*/  IADD3 R0, PT, PT, R0, R65, -R144 ;  /* 0x0000004100007210 */ /* 0x020fe20007ffe890 */
[----:B------:R-:W-:Y:S01]  /*f190*/  BSSY.RECONVERGENT B1, `(.L_x_6275) ;  /* 0x00001c7000017945 */ /* 0x000fe20003800200 */
[----:B------:R-:W-:Y:S02]  /*f1a0*/  IADD3 R2, PT, PT, R65, -R144, -R2 ;  /* 0x8000009041027210 */ /* 0x000fe40007ffe802 */
[----:B------:R-:W-:-:S04]  /*f1b0*/  SHF.L.U32 R53, R63, 0x1, RZ ;  /* 0x000000013f357819 */ /* 0x000fc800000006ff */
[----:B------:R-:W-:-:S04]  /*f1c0*/  LOP3.LUT R53, R53, 0x6, RZ, 0xc0, !PT ;  /* 0x0000000635357812 */ /* 0x000fc800078ec0ff */
[----:B------:R-:W-:Y:S01]  /*f1d0*/  IADD3 R229, PT, PT, R54, R53, RZ ;  /* 0x0000003536e57210 */ /* 0x000fe20007ffe0ff */
        /* <DEDUP_REMOVED lines=83> */
[C---:B------:R-:W-:Y:S03]  /*f710*/  HMMA.16816.F32.BF16 R100, R120.reuse, R114, R100 ;  /* 0x000000727864723c */ /* 0x040fe60000041864 */
[-C--:B------:R-:W-:Y:S01]  /*f720*/  FMUL.FTZ R115, R21, R3.reuse ;  /* 0x0000000315737220 */ /* 0x080fe20000410000 */
[----:B------:R-:W3:Y:S01]  /*f730*/  MUFU.TANH R15, R15 ;  /* 0x0000000f000f7308 */ /* 0x000ee20000002400 */
[----:B------:R-:W4:Y:S01]  /*f740*/  LDSM.16.M88.4 R20, [R118+0x7800] ;  /* 0x007800007614783b */ /* 0x000f220000000200 */
[-C--:B------:R-:W-:Y:S01]  /*f750*/  FMUL.FTZ R36, R36, R3.reuse ;  /* 0x0000000324247220 */ /* 0x080fe20000410000 */
[-C--:B------:R-:W-:Y:S01]  /*f760*/  FMUL.FTZ R37, R37, R3.reuse ;  /* 0x0000000325257220 */ /* 0x080fe20000410000 */
[-C--:B------:R-:W-:Y:S01]  /*f770*/  FMUL.FTZ R38, R38, R3.reuse ;  /* 0x0000000326267220 */ /* 0x080fe20000410000 */
[-C--:B------:R-:W-:Y:S01]  /*f780*/  FMUL.FTZ R39, R39, R3.reuse ;  /* 0x0000000327277220 */ /* 0x080fe20000410000 */
[C---:B-1----:R-:W-:Y:S02]  /*f790*/  HMMA.16816.F32.BF16 R96, R120.reuse, R24, R96 ;  /* 0x000000187860723c */ /* 0x042fe40000041860 */
[----:B------:R-:W1:Y:S06]  /*f7a0*/  MUFU.TANH R159, R36 ;  /* 0x00000024009f7308 */ /* 0x000e6c0000002400 */
[----:B------:R-:W-:Y:S01]  /*f7b0*/  HMMA.16816.F32.BF16 R92, R120, R26, R92 ;  /* 0x0000001a785c723c */ /* 0x000fe2000004185c */
[----:B------:R-:W3:Y:S01]  /*f7c0*/  LDSM.16.M88.4 R24, [R11+0x5c00] ;  /* 0x005c00000b18783b */ /* 0x000ee20000000200 */
        /* <DEDUP_REMOVED lines=13> */
[C---:B----4-:R-:W-:Y:S02]  /*f8a0*/  HMMA.16816.F32.BF16 R124, R28.reuse, R20, R124 ;  /* 0x000000141c7c723c */ /* 0x050fe4000004187c */
[----:B------:R-:W2:Y:S06]  /*f8b0*/  MUFU.TANH R157, R157 ;  /* 0x0000009d009d7308 */ /* 0x000eac0000002400 */
[----:B------:R-:W-:Y:S01]  /*f8c0*/  HMMA.16816.F32.BF16 R100, R28, R22, R100 ;  /* 0x000000161c64723c */ /* 0x000fe20000041864 */
[----:B------:R-:W4:Y:S07]  /*f8d0*/  LDSM.16.M88.4 R20, [R118+0x6400] ;  /* 0x006400007614783b */ /* 0x000f2e0000000200 */
[C---:B---3--:R-:W-:Y:S08]  /*f8e0*/  HMMA.16816.F32.BF16 R96, R44.reuse, R24, R96 ;  /* 0x000000182c60723c */ /* 0x048ff00000041860 */
        /* <DEDUP_REMOVED lines=13> */
[----:B------:R-:W3:Y:S07]  /*f9c0*/  LDSM.16.M88.4 R32, [R11+0x7c00] ;  /* 0x007c00000b20783b */ /* 0x000eee0000000200 */
[C---:B----4-:R-:W-:Y:S05]  /*f9d0*/  HMMA.16816.F32.BF16 R80, R120.reuse, R20, R80 ;  /* 0x000000147850723c */ /* 0x050fea0000041850 */
[-C--:B------:R-:W-:Y:S01]  /*f9e0*/  FMUL.FTZ R129, R129, R3.reuse ;  /* 0x0000000381817220 */ /* 0x080fe20000410000 */
[-C--:B------:R-:W-:Y:S01]  /*f9f0*/  FMUL.FTZ R130, R130, R3.reuse ;  /* 0x0000000382827220 */ /* 0x080fe20000410000 */
[-C--:B------:R-:W-:Y:S01]  /*fa00*/  FMUL.FTZ R131, R131, R3.reuse ;  /* 0x0000000383837220 */ /* 0x080fe20000410000 */
[-C--:B------:R-:W-:Y:S01]  /*fa10*/  FMUL.FTZ R128, R128, R3.reuse ;  /* 0x0000000380807220 */ /* 0x080fe20000410000 */
[----:B------:R4:W1:Y:S01]  /*fa20*/  MUFU.TANH R169, R129 ;  /* 0x0000008100a97308 */ /* 0x0008620000002400 */
[----:B------:R-:W-:Y:S01]  /*fa30*/  HMMA.16816.F32.BF16 R76, R120, R22, R76 ;  /* 0x00000016784c723c */ /* 0x000fe2000004184c */
[----:B------:R-:W2:Y:S02]  /*fa40*/  LDSM.16.M88.4 R20, [R11+0x6400] ;  /* 0x006400000b14783b */ /* 0x000ea40000000200 */
[-C--:B------:R-:W-:Y:S01]  /*fa50*/  FMUL.FTZ R111, R111, R3.reuse ;  /* 0x000000036f6f7220 */ /* 0x080fe20000410000 */
[----:B------:R-:W-:-:S03]  /*fa60*/  FMUL.FTZ R108, R108, R3 ;  /* 0x000000036c6c7220 */ /* 0x000fc60000410000 */
[----:B------:R3:W1:Y:S01]  /*fa70*/  MUFU.TANH R171, R130 ;  /* 0x0000008200ab7308 */ /* 0x0006620000002400 */
[C---:B------:R-:W-:Y:S07]  /*fa80*/  HMMA.16816.F32.BF16 R88, R44.reuse, R36, R88 ;  /* 0x000000242c58723c */ /* 0x040fee0000041858 */
[----:B------:R2:W2:Y:S01]  /*fa90*/  MUFU.TANH R173, R131 ;  /* 0x0000008300ad7308 */ /* 0x0004a20000002400 */
[----:B------:R-:W-:Y:S01]  /*faa0*/  HMMA.16816.F32.BF16 R84, R44, R38, R84 ;  /* 0x000000262c54723c */ /* 0x000fe20000041854 */
[----:B------:R-:W-:Y:S02]  /*fab0*/  LDSM.16.M88.4 R36, [R11+0x8400] ;  /* 0x008400000b24783b */ /* 0x000fe40000000200 */
[----:B----4-:R-:W-:-:S04]  /*fac0*/  SHF.R.U32.HI R129, RZ, 0x1, R63 ;  /* 0x00000001ff817819 */ /* 0x010fc8000001163f */
[----:B------:R4:W4:Y:S01]  /*fad0*/  MUFU.TANH R167, R128 ;  /* 0x0000008000a77308 */ /* 0x0009220000002400 */
[----:B-1----:R-:W-:Y:S05]  /*fae0*/  HMMA.16816.F32.BF16 R72, R120, R4, R72 ;  /* 0x000000047848723c */ /* 0x002fea0000041848 */
[----:B---3--:R-:W-:-:S04]  /*faf0*/  SHF.R.U32.HI R130, RZ, 0x2, R63 ;  /* 0x00000002ff827819 */ /* 0x008fc8000001163f */
[----:B------:R-:W-:Y:S01]  /*fb00*/  LOP3.LUT R130, R130, 0x7, RZ, 0xc0, !PT ;  /* 0x0000000782827812 */ /* 0x000fe200078ec0ff */
[----:B------:R1:W3:Y:S01]  /*fb10*/  MUFU.TANH R175, R108 ;  /* 0x0000006c00af7308 */ /* 0x0002e20000002400 */
[----:B------:R-:W-:Y:S01]  /*fb20*/  HMMA.16816.F32.BF16 R68, R120, R6, R68 ;  /* 0x000000067844723c */ /* 0x000fe20000041844 */
[----:B------:R-:W4:Y:S02]  /*fb30*/  LDSM.16.M88.4 R4, [R11+0x6800] ;  /* 0x006800000b04783b */ /* 0x000f240000000200 */
[----:B--2---:R-:W-:-:S04]  /*fb40*/  LOP3.LUT R131, R129, 0x1f0, RZ, 0xc0, !PT ;  /* 0x000001f081837812 */ /* 0x004fc800078ec0ff */
[----:B------:R-:W2:Y:S01]  /*fb50*/  MUFU.TANH R111, R111 ;  /* 0x0000006f006f7308 */ /* 0x000ea20000002400 */
[C---:B------:R-:W-:Y:S08]  /*fb60*/  HMMA.16816.F32.BF16 R88, R28.reuse, R24, R88 ;  /* 0x000000181c58723c */ /* 0x040ff00000041858 */
[----:B------:R-:W-:Y:S01]  /*fb70*/  HMMA.16816.F32.BF16 R84, R28, R26, R84 ;  /* 0x0000001a1c54723c */ /* 0x000fe20000041854 */
[----:B------:R-:W1:Y:S07]  /*fb80*/  LDSM.16.M88.4 R24, [R118+0x6c00] ;  /* 0x006c00007618783b */ /* 0x000e6e0000000200 */
[C---:B------:R-:W-:Y:S08]  /*fb90*/  HMMA.16816.F32.BF16 R96, R16.reuse, R32, R96 ;  /* 0x000000201060723c */ /* 0x040ff00000041860 */
[----:B------:R-:W-:Y:S01]  /*fba0*/  HMMA.16816.F32.BF16 R92, R16, R34, R92 ;  /* 0x00000022105c723c */ /* 0x000fe2000004185c */
[----:B------:R-:W3:Y:S07]  /*fbb0*/  LDSM.16.M88.4 R32, [R118+0x8400] ;  /* 0x008400007620783b */ /* 0x000eee0000000200 */
[C---:B------:R-:W-:Y:S05]  /*fbc0*/  HMMA.16816.F32.BF16 R80, R44.reuse, R20, R80 ;  /* 0x000000142c50723c */ /* 0x040fea0000041850 */
[-C--:B------:R-:W-:Y:S01]  /*fbd0*/  FMUL.FTZ R97, R97, R3.reuse ;  /* 0x0000000361617220 */ /* 0x080fe20000410000 */
[-C--:B------:R-:W-:Y:S01]  /*fbe0*/  FMUL.FTZ R99, R99, R3.reuse ;  /* 0x0000000363637220 */ /* 0x080fe20000410000 */
[-C--:B------:R-:W-:Y:S01]  /*fbf0*/  FMUL.FTZ R96, R96, R3.reuse ;  /* 0x0000000360607220 */ /* 0x080fe20000410000 */
[-C--:B------:R-:W-:Y:S01]  /*fc00*/  FMUL.FTZ R98, R98, R3.reuse ;  /* 0x0000000362627220 */ /* 0x080fe20000410000 */
[----:B------:R-:W-:Y:S01]  /*fc10*/  HMMA.16816.F32.BF16 R76, R44, R22, R76 ;  /* 0x000000162c4c723c */ /* 0x000fe2000004184c */
[----:B------:R-:W2:Y:S01]  /*fc20*/  LDSM.16.M88.4 R20, [R118+0x8800] ;  /* 0x008800007614783b */ /* 0x000ea20000000200 */
        /* <DEDUP_REMOVED lines=8> */
[----:B------:R-:W2:Y:S01]  /*fcb0*/  LDSM.16.M88.4 R40, [R11+0x6c00] ;  /* 0x006c00000b28783b */ /* 0x000ea20000000200 */
[----:B------:R1:W1:Y:S06]  /*fcc0*/  MUFU.TANH R185, R98 ;  /* 0x0000006200b97308 */ /* 0x00026c0000002400 */
[C---:B----4-:R-:W-:Y:S02]  /*fcd0*/  HMMA.16816.F32.BF16 R72, R44.reuse, R4, R72 ;  /* 0x000000042c48723c */ /* 0x050fe40000041848 */
[----:B------:R-:W4:Y:S03]  /*fce0*/  MUFU.TANH R99, R99 ;  /* 0x0000006300637308 */ /* 0x000f260000002400 */
[-C--:B------:R-:W-:Y:S01]  /*fcf0*/  FMUL.FTZ R89, R89, R3.reuse ;  /* 0x0000000359597220 */ /* 0x080fe20000410000 */
[-C--:B------:R-:W-:Y:S01]  /*fd00*/  FMUL.FTZ R91, R91, R3.reuse ;  /* 0x000000035b5b7220 */ /* 0x080fe20000410000 */
[-C--:B------:R-:W-:Y:S01]  /*fd10*/  FMUL.FTZ R88, R88, R3.reuse ;  /* 0x0000000358587220 */ /* 0x080fe20000410000 */
[-C--:B------:R-:W-:Y:S01]  /*fd20*/  FMUL.FTZ R90, R90, R3.reuse ;  /* 0x000000035a5a7220 */ /* 0x080fe20000410000 */
[----:B------:R-:W-:Y:S01]  /*fd30*/  HMMA.16816.F32.BF16 R68, R44, R6, R68 ;  /* 0x000000062c44723c */ /* 0x000fe20000041844 */
[----:B------:R-:W4:Y:S01]  /*fd40*/  LDSM.16.M88.4 R4, [R118+0x8c00] ;  /* 0x008c00007604783b */ /* 0x000f220000000200 */
[----:B------:R2:W2:Y:S01]  /*fd50*/  MUFU.TANH R187, R92 ;  /* 0x0000005c00bb7308 */ /* 0x0004a20000002400 */
[----:B------:R-:W-:-:S05]  /*fd60*/  FMUL.FTZ R87, R87, R3 ;  /* 0x0000000357577220 */ /* 0x000fca0000410000 */
[C---:B-1----:R-:W-:Y:S05]  /*fd70*/  HMMA.16816.F32.BF16 R56, R120.reuse, R24, R56 ;  /* 0x000000187838723c */ /* 0x042fea0000041838 */
[----:B------:R-:W-:Y:S01]  /*fd80*/  FMUL.FTZ R25, R84, R3 ;  /* 0x0000000354197220 */ /* 0x000fe20000410000 */
[----:B------:R-:W1:Y:S02]  /*fd90*/  MUFU.TANH R93, R93 ;  /* 0x0000005d005d7308 */ /* 0x000e640000002400 */
[----:B------:R-:W-:Y:S06]  /*fda0*/  HMMA.16816.F32.BF16 R48, R120, R26, R48 ;  /* 0x0000001a7830723c */ /* 0x000fec0000041830 */
[----:B------:R1:W1:Y:S02]  /*fdb0*/  MUFU.TANH R189, R94 ;  /* 0x0000005e00bd7308 */ /* 0x0002640000002400 */
[C---:B---3--:R-:W-:Y:S06]  /*fdc0*/  HMMA.16816.F32.BF16 R80, R28.reuse, R32, R80 ;  /* 0x000000201c50723c */ /* 0x048fec0000041850 */
[----:B------:R-:W3:Y:S02]  /*fdd0*/  MUFU.TANH R95, R95 ;  /* 0x0000005f005f7308 */ /* 0x000ee40000002400 */
[C---:B------:R-:W-:Y:S01]  /*fde0*/  HMMA.16816.F32.BF16 R76, R28.reuse, R34, R76 ;  /* 0x000000221c4c723c */ /* 0x040fe2000004184c */
[----:B------:R-:W1:Y:S05]  /*fdf0*/  LDSM.16.M88.4 R32, [R11+0x8800] ;  /* 0x008800000b20783b */ /* 0x000e6a0000000200 */
[----:B------:R1:W1:Y:S02]  /*fe00*/  MUFU.TANH R191, R88 ;  /* 0x0000005800bf7308 */ /* 0x0002640000002400 */
[C---:B--2---:R-:W-:Y:S06]  /*fe10*/  HMMA.16816.F32.BF16 R72, R28.reuse, R20, R72 ;  /* 0x000000141c48723c */ /* 0x044fec0000041848 */
[----:B------:R-:W2:Y:S02]  /*fe20*/  MUFU.TANH R89, R89 ;  /* 0x0000005900597308 */ /* 0x000ea40000002400 */
[----:B------:R-:W-:Y:S01]  /*fe30*/  HMMA.16816.F32.BF16 R68, R28, R22, R68 ;  /* 0x000000161c44723c */ /* 0x000fe20000041844 */
[----:B------:R-:W3:Y:S05]  /*fe40*/  LDSM.16.M88.4 R20, [R11+0x8c00] ;  /* 0x008c00000b14783b */ /* 0x000eea0000000200 */
[----:B------:R1:W1:Y:S02]  /*fe50*/  MUFU.TANH R193, R90 ;  /* 0x0000005a00c17308 */ /* 0x0002640000002400 */
[----:B------:R-:W-:-:S04]  /*fe60*/  DEPBAR.LE SB0, 0x0 ;  /* 0x000080000000791a */ /* 0x000fc80000000000 */
[C---:B------:R-:W-:Y:S02]  /*fe70*/  HMMA.16816.F32.BF16 R56, R44.reuse, R40, R56 ;  /* 0x000000282c38723c */ /* 0x040fe40000041838 */
[----:B------:R-:W1:Y:S06]  /*fe80*/  MUFU.TANH R91, R91 ;  /* 0x0000005b005b7308 */ /* 0x000e6c0000002400 */
[----:B------:R-:W-:Y:S02]  /*fe90*/  HMMA.16816.F32.BF16 R48, R44, R42, R48 ;  /* 0x0000002a2c30723c */ /* 0x000fe40000041830 */
[----:B------:R-:W1:Y:S06]  /*fea0*/  MUFU.TANH R25, R25 ;  /* 0x0000001900197308 */ /* 0x000e6c0000002400 */
[----:B------:R-:W-:Y:S05]  /*feb0*/  HMMA.16816.F32.BF16 R124, R16, R104, R124 ;  /* 0x00000068107c723c */ /* 0x000fea000004187c */
[-C--:B------:R-:W-:Y:S01]  /*fec0*/  FMUL.FTZ R105, R109, R3.reuse ;  /* 0x000000036d697220 */ /* 0x080fe20000410000 */
[----:B------:R-:W-:Y:S01]  /*fed0*/  FMUL.FTZ R109, R110, R3 ;  /* 0x000000036e6d7220 */ /* 0x000fe20000410000 */
[----:B------:R-:W1:Y:S01]  /*fee0*/  MUFU.TANH R87, R87 ;  /* 0x0000005700577308 */ /* 0x000e620000002400 */
[----:B----4-:R-:W-:Y:S05]  /*fef0*/  HMMA.16816.F32.BF16 R56, R28, R4, R56 ;  /* 0x000000041c38723c */ /* 0x010fea0000041838 */
[----:B------:R-:W-:-:S02]  /*ff00*/  LOP3.LUT R4, R130, R131, RZ, 0xfc, !PT ;  /* 0x0000008382047212 */ /* 0x000fc400078efcff */
[----:B------:R-:W4:Y:S02]  /*ff10*/  MUFU.TANH R105, R105 ;  /* 0x0000006900697308 */ /* 0x000f240000002400 */
[----:B------:R-:W-:Y:S01]  /*ff20*/  IADD3 R67, PT, PT, R67, R4, RZ ;  /* 0x0000000443437210 */ /* 0x000fe20007ffe0ff */
[----:B------:R-:W-:Y:S03]  /*ff30*/  HMMA.16816.F32.BF16 R48, R28, R6, R48 ;  /* 0x000000061c30723c */ /* 0x000fe60000041830 */
[----:B------:R-:W-:Y:S01]  /*ff40*/  IADD3 R152, PT, PT, R67, R0, RZ ;  /* 0x0000000043987210 */ /* 0x000fe20007ffe0ff */
[-C--:B------:R-:W-:Y:S01]  /*ff50*/  FMUL.FTZ R127, R127, R3.reuse ;  /* 0x000000037f7f7220 */ /* 0x080fe20000410000 */
[-C--:B------:R-:W-:Y:S01]  /*ff60*/  FMUL.FTZ R124, R124, R3.reuse ;  /* 0x000000037c7c7220 */ /* 0x080fe20000410000 */
[----:B------:R-:W1:Y:S01]  /*ff70*/  MUFU.TANH R109, R109 ;  /* 0x0000006d006d7308 */ /* 0x000e620000002400 */
[----:B------:R-:W-:Y:S01]  /*ff80*/  IADD3 R153, PT, PT, R67, R2, RZ ;  /* 0x0000000243997210 */ /* 0x000fe20007ffe0ff */
[C---:B------:R-:W-:Y:S05]  /*ff90*/  HMMA.16816.F32.BF16 R80, R16.reuse, R36, R80 ;  /* 0x000000241050723c */ /* 0x040fea0000041850 */
[-C--:B------:R-:W-:Y:S01]  /*ffa0*/  FMUL.FTZ R37, R85, R3.reuse ;  /* 0x0000000355257220 */ /* 0x080fe20000410000 */
[----:B------:R-:W-:Y:S01]  /*ffb0*/  FMUL.FTZ R85, R86, R3 ;  /* 0x0000000356557220 */ /* 0x000fe20000410000 */
[--C-:B------:R-:W-:Y:S01]  /*ffc0*/  VIADDMNMX R154, R152, 0x1, R65.reuse, PT ;  /* 0x00000001989a7846 */ /* 0x100fe20003800141 */
[----:B------:R1:W1:Y:S01]  /*ffd0*/  MUFU.TANH R177, R124 ;  /* 0x0000007c00b17308 */ /* 0x0002620000002400 */
[----:B------:R-:W-:Y:S01]  /*ffe0*/  VIMNMX R155, PT, PT, RZ, R153, !PT ;  /* 0x00000099ff9b7248 */ /* 0x000fe20007fe0100 */
[C---:B------:R-:W-:Y:S03]  /*fff0*/  HMMA.16816.F32.BF16 R100, R16.reuse, R106, R100 ;  /* 0x0000006a1064723c */ /* 0x040fe60000041864 */
[-C--:B------:R-:W-:Y:S01]  /*10000*/  FMUL.FTZ R107, R125, R3.reuse ;  /* 0x000000037d6b7220 */ /* 0x080fe20000410000 */
[-C--:B------:R-:W-:Y:S01]  /*10010*/  FMUL.FTZ R125, R126, R3.reuse ;  /* 0x000000037e7d7220 */ /* 0x080fe20000410000 */
[----:B------:R-:W-:Y:S01]  /*10020*/  VIADDMNMX R152, R152, 0x9, R65, PT ;  /* 0x0000000998987846 */ /* 0x000fe20003800141 */
[----:B------:R-:W2:Y:S01]  /*10030*/  MUFU.TANH R127, R127 ;  /* 0x0000007f007f7308 */ /* 0x000ea20000002400 */
[----:B------:R-:W-:Y:S01]  /*10040*/  SHF.R.U32.HI R2, RZ, 0x3, R63 ;  /* 0x00000003ff027819 */ /* 0x000fe2000001163f */
[C---:B------:R-:W-:Y:S03]  /*10050*/  HMMA.16816.F32.BF16 R76, R16.reuse, R38, R76 ;  /* 0x00000026104c723c */ /* 0x040fe6000004184c */
[----:B------:R-:W-:Y:S01]  /*10060*/  VIADDMNMX R153, R153, 0x8, RZ, !PT ;  /* 0x0000000899997846 */ /* 0x000fe200078001ff */
        /* <DEDUP_REMOVED lines=22> */
[----:B------:R-:W3:Y:S01]  /*101d0*/  MUFU.TANH R101, R101 ;  /* 0x0000006500657308 */ /* 0x000ee20000002400 */
[----:B------:R-:W-:Y:S03]  /*101e0*/  HMMA.16816.F32.BF16 R48, R16, R22, R48 ;  /* 0x000000161030723c */ /* 0x000fe60000041830 */
[----:B------:R-:W-:Y:S01]  /*101f0*/  IADD3 R19, PT, PT, R55, R4, RZ ;  /* 0x0000000437137210 */ /* 0x000fe20007ffe0ff */
[-C--:B------:R-:W-:Y:S01]  /*10200*/  FMUL.FTZ R21, R68, R3.reuse ;  /* 0x0000000344157220 */ /* 0x080fe20000410000 */
[-C--:B------:R-:W-:Y:S01]  /*10210*/  FMUL.FTZ R69, R69, R3.reuse ;  /* 0x0000000345457220 */ /* 0x080fe20000410000 */
[-C--:B------:R-:W-:Y:S01]  /*10220*/  FMUL.FTZ R31, R71, R3.reuse ;  /* 0x00000003471f7220 */ /* 0x080fe20000410000 */
[-C--:B------:R-:W-:Y:S01]  /*10230*/  FMUL.FTZ R70, R70, R3.reuse ;  /* 0x0000000346467220 */ /* 0x080fe20000410000 */
[----:B------:R1:W1:Y:S03]  /*10240*/  MUFU.TANH R43, R73 ;  /* 0x00000049002b7308 */ /* 0x0002660000002400 */
[-C--:B------:R-:W-:Y:S01]  /*10250*/  FMUL.FTZ R56, R56, R3.reuse ;  /* 0x0000000338387220 */ /* 0x080fe20000410000 */
[-C--:B------:R-:W-:Y:S01]  /*10260*/  FMUL.FTZ R57, R57, R3.reuse ;  /* 0x0000000339397220 */ /* 0x080fe20000410000 */
[-C--:B------:R-:W-:Y:S01]  /*10270*/  FMUL.FTZ R58, R58, R3.reuse ;  /* 0x000000033a3a7220 */ /* 0x080fe20000410000 */
[----:B------:R-:W-:-:S02]  /*10280*/  FMUL.FTZ R59, R59, R3 ;  /* 0x000000033b3b7220 */ /* 0x000fc40000410000 */
[----:B------:R1:W1:Y:S03]  /*10290*/  MUFU.TANH R181, R102 ;  /* 0x0000006600b57308 */ /* 0x0002660000002400 */
[-C--:B------:R-:W-:Y:S01]  /*102a0*/  FMUL.FTZ R48, R48, R3.reuse ;  /* 0x0000000330307220 */ /* 0x080fe20000410000 */
[-C--:B------:R-:W-:Y:S01]  /*102b0*/  FMUL.FTZ R49, R49, R3.reuse ;  /* 0x0000000331317220 */ /* 0x080fe20000410000 */
[-C--:B------:R-:W-:Y:S01]  /*102c0*/  FMUL.FTZ R50, R50, R3.reuse ;  /* 0x0000000332327220 */ /* 0x080fe20000410000 */
[----:B------:R-:W-:Y:S02]  /*102d0*/  FMUL.FTZ R51, R51, R3 ;  /* 0x0000000333337220 */ /* 0x000fe40000410000 */
        /* <DEDUP_REMOVED lines=41> */
.L_x_6278:
        /* <DEDUP_REMOVED lines=41> */
[----:B-1----:R-:W-:-:S04]  /*10800*/  IMAD.WIDE R50, R4, 0x4, R148 ;  /* 0x0000000404327825 */ /* 0x002fc800078e0294 */
        /* <DEDUP_REMOVED lines=18> */
.L_x_6279:
[----:B------:R-:W-:Y:S05]  /*10930*/  BSYNC.RECONVERGENT B0 ;  /* 0x0000000000007941 */ /* 0x000fea0003800200 */
.L_x_6277:
        /* <DEDUP_REMOVED lines=73> */
.L_x_6281:
[----:B------:R4:W-:Y:S02]  /*10dd0*/  STS.128 [R61+0x8800], RZ ;  /* 0x008800ff3d007388 */ /* 0x0009e40000000c00 */
.L_x_6282:
[----:B------:R-:W-:Y:S05]  /*10de0*/  BSYNC.RECONVERGENT B0 ;  /* 0x0000000000007941 */ /* 0x000fea0003800200 */
.L_x_6280:
[----:B------:R-:W0:Y:S02]  /*10df0*/  LDGDEPBAR ;  /* 0x00000000000079af */ /* 0x000e240000000000 */
.L_x_6276:
[----:B------:R-:W-:Y:S05]  /*10e00*/  BSYNC.RECONVERGENT B1 ;  /* 0x0000000000017941 */ /* 0x000fea0003800200 */
.L_x_6275:
[----:B------:R-:W-:Y:S02]  /*10e10*/  IMAD.IADD R18, R229, 0x1, R144 ;  /* 0x00000001e5127824 */ /* 0x000fe400078e0290 */
[----:B--2---:R-:W-:Y:S02]  /*10e20*/  VIADD R17, R19, 0x8 ;  /* 0x0000000813117836 */ /* 0x004fe40000000000 */
[----:B-1----:R-:W-:Y:S01]  /*10e30*/  VIADD R102, R229, 0x18 ;  /* 0x00000018e5667836 */ /* 0x002fe20000000000 */
[--C-:B------:R-:W-:Y:S01]  /*10e40*/  IADD3 R3, PT, PT, R19, -0x9, -R18.reuse ;  /* 0xfffffff713037810 */ /* 0x100fe20007ffe812 */
[--C-:B------:R-:W-:Y:S01]  /*10e50*/  IMAD.IADD R34, R17, 0x1, -R18.reuse ;  /* 0x0000000111227824 */ /* 0x100fe200078e0a12 */
[C-C-:B------:R-:W-:Y:S02]  /*10e60*/  IADD3 R6, PT, PT, R19.reuse, -0x10, -R18.reuse ;  /* 0xfffffff013067810 */ /* 0x140fe40007ffe812 */
[C-C-:B------:R-:W-:Y:S02]  /*10e70*/  IADD3 R4, PT, PT, R19.reuse, -0x11, -R18.reuse ;  /* 0xffffffef13047810 */ /* 0x140fe40007ffe812 */
[----:B------:R-:W-:-:S02]  /*10e80*/  IADD3 R0, PT, PT, R19, -0x18, -R18 ;  /* 0xffffffe813007810 */ /* 0x000fc40007ffe812 */
[----:B------:R-:W-:Y:S02]  /*10e90*/  IADD3 R7, PT, PT, R19, -0x1, -R18 ;  /* 0xffffffff13077810 */ /* 0x000fe40007ffe812 */
        /* <DEDUP_REMOVED lines=13> */
[C-C-:B------:R-:W-:Y:S01]  /*10f70*/  IADD3 R6, PT, PT, R17.reuse, -0x9, -R18.reuse ;  /* 0xfffffff711067810 */ /* 0x140fe20007ffe812 */
[C---:B------:R-:W-:Y:S01]  /*10f80*/  FFMA.FTZ R3, -R156.reuse, R0, R175 ;  /* 0x000000009c037223 */ /* 0x040fe200000101af */
[C-C-:B------:R-:W-:Y:S01]  /*10f90*/  IADD3 R4, PT, PT, R17.reuse, -0x10, -R18.reuse ;  /* 0xfffffff011047810 */ /* 0x140fe20007ffe812 */
[----:B------:R-:W-:Y:S01]  /*10fa0*/  FFMA.FTZ R115, -R156, R7, R115 ;  /* 0x000000079c737223 */ /* 0x000fe20000010173 */
[----:B------:R-:W-:-:S02]  /*10fb0*/  IADD3 R0, PT, PT, R17, -0x11, -R18 ;  /* 0xffffffef11007810 */ /* 0x000fc40007ffe812 */
[----:B------:R-:W-:Y:S02]  /*10fc0*/  IADD3 R7, PT, PT, R17, -0x1, -R18 ;  /* 0xffffffff11077810 */ /* 0x000fe40007ffe812 */
        /* <DEDUP_REMOVED lines=36> */
[C-C-:B------:R-:W-:Y:S01]  /*11210*/  IADD3 R0, PT, PT, R19.reuse, -0x79, -R18.reuse ;  /* 0xffffff8713007810 */ /* 0x140fe20007ffe812 */
[--C-:B------:R-:W-:Y:S01]  /*11220*/  IMAD.IADD R19, R19, 0x1, -R18.reuse ;  /* 0x0000000113137824 */ /* 0x100fe200078e0a12 */
[C-C-:B------:R-:W-:Y:S02]  /*11230*/  IADD3 R96, PT, PT, R17.reuse, -0x18, -R18.reuse ;  /* 0xffffffe811607810 */ /* 0x140fe40007ffe812 */
[----:B---3--:R-:W-:-:S02]  /*11240*/  IADD3 R23, PT, PT, R17, -0x19, -R18 ;  /* 0xffffffe711177810 */ /* 0x008fc40007ffe812 */
        /* <DEDUP_REMOVED lines=36> */
[----:B------:R-:W-:Y:S02]  /*11490*/  IABS R98, R98 ;  /* 0x0000006200627213 */ /* 0x000fe40000000000 */
[----:B------:R-:W-:Y:S02]  /*114a0*/  I2FP.F32.S32 R104, R23 ;  /* 0x0000001700687245 */ /* 0x000fe40000201400 */
[C---:B------:R-:W-:Y:S02]  /*114b0*/  ISETP.GE.AND P2, PT, R17.reuse, R155, PT ;  /* 0x0000009b1100720c */ /* 0x040fe40003f46270 */
[C---:B------:R-:W-:Y:S01]  /*114c0*/  ISETP.GE.AND P3, PT, R17.reuse, R154, PT ;  /* 0x0000009a1100720c */ /* 0x040fe20003f66270 */
[----:B------:R-:W-:Y:S01]  /*114d0*/  FFMA.FTZ R104, -R156, R104, R111 ;  /* 0x000000689c687223 */ /* 0x000fe2000001016f */
        /* <DEDUP_REMOVED lines=13> */
[----:B------:R-:W-:Y:S02]  /*115b0*/  ISETP.GE.AND P1, PT, R17, R155, PT ;  /* 0x0000009b1100720c */ /* 0x000fe40003f26270 */
        /* <DEDUP_REMOVED lines=29> */
[----:B------:R-:W-:Y:S02]  /*11790*/  ISETP.GE.AND P3, PT, R102, R152, PT ;  /* 0x000000986600720c */ /* 0x000fe40003f66270 */
[----:B------:R-:W-:Y:S01]  /*117a0*/  IABS R102, R100 ;  /* 0x0000006400667213 */ /* 0x000fe20000000000 */
[----:B------:R-:W-:Y:S01]  /*117b0*/  VIADD R100, R229, 0x19 ;  /* 0x00000019e5647836 */ /* 0x000fe20000000000 */
[----:B------:R-:W-:-:S02]  /*117c0*/  FSEL R3, R3, -INF , P1 ;  /* 0xff80000003037808 */ /* 0x000fc40000800000 */
[----:B------:R-:W-:Y:S02]  /*117d0*/  I2FP.F32.S32 R102, R102 ;  /* 0x0000006600667245 */ /* 0x000fe40000201400 */
[----:B------:R-:W-:Y:S02]  /*117e0*/  FSEL R96, R96, -INF , P2 ;  /* 0xff80000060607808 */ /* 0x000fe40001000000 */
[----:B------:R-:W-:Y:S01]  /*117f0*/  FSEL R109, R109, -INF , !P0 ;  /* 0xff8000006d6d7808 */ /* 0x000fe20004000000 */
[----:B------:R-:W-:Y:S01]  /*11800*/  FFMA.FTZ R102, -R156, R102, R105 ;  /* 0x000000669c667223 */ /* 0x000fe20000010169 */
[----:B------:R-:W-:Y:S01]  /*11810*/  FSEL R23, R3, -INF , !P4 ;  /* 0xff80000003177808 */ /* 0x000fe20006000000 */
[----:B------:R-:W-:Y:S01]  /*11820*/  VIADD R3, R229, 0x20 ;  /* 0x00000020e5037836 */ /* 0x000fe20000000000 */
[----:B------:R-:W-:Y:S02]  /*11830*/  IABS R7, R7 ;  /* 0x0000000700077213 */ /* 0x000fe40000000000 */
[----:B------:R-:W-:-:S02]  /*11840*/  I2FP.F32.S32 R98, R98 ;  /* 0x0000006200627245 */ /* 0x000fc40000201400 */
[----:B------:R-:W-:Y:S02]  /*11850*/  ISETP.GE.AND P0, PT, R100, R155, PT ;  /* 0x0000009b6400720c */ /* 0x000fe40003f06270 */
[----:B------:R-:W-:Y:S01]  /*11860*/  FSEL R105, R96, -INF , !P3 ;  /* 0xff80000060697808 */ /* 0x000fe20005800000 */
[----:B------:R-:W-:Y:S01]  /*11870*/  FFMA.FTZ R98, -R156, R98, R177 ;  /* 0x000000629c627223 */ /* 0x000fe200000101b1 */
[C---:B------:R-:W-:Y:S02]  /*11880*/  ISETP.GE.AND P1, PT, R100.reuse, R154, PT ;  /* 0x0000009a6400720c */ /* 0x040fe40003f26270 */
[C---:B------:R-:W-:Y:S02]  /*11890*/  ISETP.GE.AND P4, PT, R100.reuse, R153, PT ;  /* 0x000000996400720c */ /* 0x040fe40003f86270 */
[----:B------:R-:W-:Y:S02]  /*118a0*/  ISETP.GE.AND P2, PT, R100, R152, PT ;  /* 0x000000986400720c */ /* 0x000fe40003f46270 */
[----:B------:R-:W-:-:S02]  /*118b0*/  I2FP.F32.S32 R96, R7 ;  /* 0x0000000700607245 */ /* 0x000fc40000201400 */
[----:B------:R-:W-:Y:S02]  /*118c0*/  FSEL R102, R102, -INF , P0 ;  /* 0xff80000066667808 */ /* 0x000fe40000000000 */
[----:B------:R-:W-:Y:S01]  /*118d0*/  IABS R100, R94 ;  /* 0x0000005e00647213 */ /* 0x000fe20000000000 */
[----:B------:R-:W-:Y:S01]  /*118e0*/  FFMA.FTZ R96, -R156, R96, R125 ;  /* 0x000000609c607223 */ /* 0x000fe2000001017d */
[----:B------:R-:W-:Y:S01]  /*118f0*/  ISETP.GE.AND P3, PT, R3, R155, PT ;  /* 0x0000009b0300720c */ /* 0x000fe20003f66270 */
[----:B------:R-:W-:Y:S01]  /*11900*/  VIADD R94, R229, 0x21 ;  /* 0x00000021e55e7836 */ /* 0x000fe20000000000 */
[----:B------:R-:W-:Y:S02]  /*11910*/  FSEL R7, R102, -INF , !P1 ;  /* 0xff80000066077808 */ /* 0x000fe40004800000 */
[----:B------:R-:W-:Y:S02]  /*11920*/  IABS R92, R92 ;  /* 0x0000005c005c7213 */ /* 0x000fe40000000000 */
[----:B------:R-:W-:-:S02]  /*11930*/  I2FP.F32.S32 R100, R100 ;  /* 0x0000006400647245 */ /* 0x000fc40000201400 */
[C---:B------:R-:W-:Y:S02]  /*11940*/  ISETP.GE.AND P0, PT, R3.reuse, R154, PT ;  /* 0x0000009a0300720c */ /* 0x040fe40003f06270 */
[C---:B------:R-:W-:Y:S01]  /*11950*/  ISETP.GE.AND P1, PT, R3.reuse, R153, PT ;  /* 0x000000990300720c */ /* 0x040fe20003f26270 */
[----:B------:R-:W-:Y:S01]  /*11960*/  FFMA.FTZ R100, -R156, R100, R107 ;  /* 0x000000649c647223 */ /* 0x000fe2000001016b */
[----:B------:R-:W-:Y:S02]  /*11970*/  FSEL R104, R104, -INF , P4 ;  /* 0xff80000068687808 */ /* 0x000fe40002000000 */
[----:B------:R-:W-:Y:S02]  /*11980*/  FSEL R98, R98, -INF , P3 ;  /* 0xff80000062627808 */ /* 0x000fe40001800000 */
[----:B------:R-:W-:Y:S02]  /*11990*/  ISETP.GE.AND P4, PT, R3, R152, PT ;  /* 0x000000980300720c */ /* 0x000fe40003f86270 */
[----:B------:R-:W-:-:S02]  /*119a0*/  I2FP.F32.S32 R92, R92 ;  /* 0x0000005c005c7245 */ /* 0x000fc40000201400 */
[----:B------:R-:W-:Y:S02]  /*119b0*/  FSEL R3, R104, -INF , !P2 ;  /* 0xff80000068037808 */ /* 0x000fe40005000000 */
[----:B------:R-:W-:Y:S01]  /*119c0*/  FSEL R169, R98, -INF , !P0 ;  /* 0xff80000062a97808 */ /* 0x000fe20004000000 */
[----:B------:R-:W-:Y:S01]  /*119d0*/  FFMA.FTZ R92, -R156, R92, R127 ;  /* 0x0000005c9c5c7223 */ /* 0x000fe2000001017f */
[----:B------:R-:W-:Y:S02]  /*119e0*/  FSEL R96, R96, -INF , P1 ;  /* 0xff80000060607808 */ /* 0x000fe40000800000 */
[C---:B------:R-:W-:Y:S02]  /*119f0*/  ISETP.GE.AND P2, PT, R94.reuse, R155, PT ;  /* 0x0000009b5e00720c */ /* 0x040fe40003f46270 */
[C---:B------:R-:W-:Y:S02]  /*11a00*/  ISETP.GE.AND P3, PT, R94.reuse, R154, PT ;  /* 0x0000009a5e00720c */ /* 0x040fe40003f66270 */
[----:B------:R-:W-:-:S02]  /*11a10*/  ISETP.GE.AND P0, PT, R94, R153, PT ;  /* 0x000000995e00720c */ /* 0x000fc40003f06270 */
[----:B------:R-:W-:Y:S02]  /*11a20*/  ISETP.GE.AND P1, PT, R94, R152, PT ;  /* 0x000000985e00720c */ /* 0x000fe40003f26270 */
[----:B------:R-:W-:Y:S01]  /*11a30*/  IABS R94, R90 ;  /* 0x0000005a005e7213 */ /* 0x000fe20000000000 */
[----:B------:R-:W-:Y:S01]  /*11a40*/  VIADD R90, R229, 0x28 ;  /* 0x00000028e55a7836 */ /* 0x000fe20000000000 */
[----:B------:R-:W-:Y:S02]  /*11a50*/  FSEL R100, R100, -INF , P2 ;  /* 0xff80000064647808 */ /* 0x000fe40001000000 */
[----:B------:R-:W-:Y:S02]  /*11a60*/  IABS R88, R88 ;  /* 0x0000005800587213 */ /* 0x000fe40000000000 */
[----:B------:R-:W-:Y:S02]  /*11a70*/  I2FP.F32.S32 R94, R94 ;  /* 0x0000005e005e7245 */ /* 0x000fe40000201400 */
[----:B------:R-:W-:-:S02]  /*11a80*/  FSEL R171, R96, -INF , !P4 ;  /* 0xff80000060ab7808 */ /* 0x000fc40006000000 */
[----:B------:R-:W-:Y:S01]  /*11a90*/  FSEL R209, R100, -INF , !P3 ;  /* 0xff80000064d17808 */ /* 0x000fe20005800000 */
[----:B------:R-:W-:Y:S01]  /*11aa0*/  FFMA.FTZ R94, -R156, R94, R179 ;  /* 0x0000005e9c5e7223 */ /* 0x000fe200000101b3 */
[----:B------:R-:W-:Y:S02]  /*11ab0*/  FSEL R92, R92, -INF , P0 ;  /* 0xff8000005c5c7808 */ /* 0x000fe40000000000 */
[C---:B------:R-:W-:Y:S02]  /*11ac0*/  ISETP.GE.AND P4, PT, R90.reuse, R155, PT ;  /* 0x0000009b5a00720c */ /* 0x040fe40003f86270 */
[C---:B------:R-:W-:Y:S02]  /*11ad0*/  ISETP.GE.AND P2, PT, R90.reuse, R154, PT ;  /* 0x0000009a5a00720c */ /* 0x040fe40003f46270 */
[----:B------:R-:W-:Y:S02]  /*11ae0*/  I2FP.F32.S32 R88, R88 ;  /* 0x0000005800587245 */ /* 0x000fe40000201400 */
[----:B------:R-:W-:-:S02]  /*11af0*/  ISETP.GE.AND P3, PT, R90, R153, PT ;  /* 0x000000995a00720c */ /* 0x000fc40003f66270 */
[----:B------:R-:W-:Y:S01]  /*11b00*/  ISETP.GE.AND P0, PT, R90, R152, PT ;  /* 0x000000985a00720c */ /* 0x000fe20003f06270 */
[----:B------:R-:W-:Y:S01]  /*11b10*/  FFMA.FTZ R88, -R156, R88, R181 ;  /* 0x000000589c587223 */ /* 0x000fe200000101b5 */
[----:B------:R-:W-:Y:S01]  /*11b20*/  IABS R90, R86 ;  /* 0x00000056005a7213 */ /* 0x000fe20000000000 */
[----:B------:R-:W-:Y:S01]  /*11b30*/  VIADD R86, R229, 0x29 ;  /* 0x00000029e5567836 */ /* 0x000fe20000000000 */
[----:B------:R-:W-:Y:S02]  /*11b40*/  FSEL R94, R94, -INF , P4 ;  /* 0xff8000005e5e7808 */ /* 0x000fe40002000000 */
[----:B------:R-:W-:Y:S02]  /*11b50*/  I2FP.F32.S32 R90, R90 ;  /* 0x0000005a005a7245 */ /* 0x000fe40000201400 */
[----:B------:R-:W-:Y:S02]  /*11b60*/  IABS R84, R84 ;  /* 0x0000005400547213 */ /* 0x000fe40000000000 */
[----:B------:R-:W-:Y:S01]  /*11b70*/  IABS R82, R82 ;  /* 0x0000005200527213 */ /* 0x000fe20000000000 */
[----:B------:R-:W-:Y:S01]  /*11b80*/  FFMA.FTZ R90, -R156, R90, R101 ;  /* 0x0000005a9c5a7223 */ /* 0x000fe20000010165 */
[----:B------:R-:W-:-:S02]  /*11b90*/  FSEL R215, R92, -INF , !P1 ;  /* 0xff8000005cd77808 */ /* 0x000fc40004800000 */
[----:B------:R-:W-:Y:S02]  /*11ba0*/  FSEL R211, R94, -INF , !P2 ;  /* 0xff8000005ed37808 */ /* 0x000fe40005000000 */
[----:B------:R-:W-:Y:S02]  /*11bb0*/  FSEL R88, R88, -INF , P3 ;  /* 0xff80000058587808 */ /* 0x000fe40001800000 */
[----:B------:R-:W-:Y:S02]  /*11bc0*/  IABS R80, R80 ;  /* 0x0000005000507213 */ /* 0x000fe40000000000 */
[C---:B------:R-:W-:Y:S02]  /*11bd0*/  ISETP.GE.AND P1, PT, R86.reuse, R155, PT ;  /* 0x0000009b5600720c */ /* 0x040fe40003f26270 */
[----:B------:R-:W-:Y:S02]  /*11be0*/  ISETP.GE.AND P4, PT, R86, R154, PT ;  /* 0x0000009a5600720c */ /* 0x000fe40003f86270 */
[----:B------:R-:W-:-:S02]  /*11bf0*/  I2FP.F32.S32 R84, R84 ;  /* 0x0000005400547245 */ /* 0x000fc40000201400 */
[C---:B------:R-:W-:Y:S02]  /*11c00*/  ISETP.GE.AND P2, PT, R86.reuse, R153, PT ;  /* 0x000000995600720c */ /* 0x040fe40003f46270 */
[----:B------:R-:W-:Y:S01]  /*11c10*/  ISETP.GE.AND P3, PT, R86, R152, PT ;  /* 0x000000985600720c */ /* 0x000fe20003f66270 */
[C---:B------:R-:W-:Y:S01]  /*11c20*/  VIADD R86, R229.reuse, 0x30 ;  /* 0x00000030e5567836 */ /* 0x040fe20000000000 */
[----:B------:R-:W-:Y:S01]  /*11c30*/  I2FP.F32.S32 R82, R82 ;  /* 0x0000005200527245 */ /* 0x000fe20000201400 */
[C---:B------:R-:W-:Y:S01]  /*11c40*/  FFMA.FTZ R84, -R156.reuse, R84, R103 ;  /* 0x000000549c547223 */ /* 0x040fe20000010167 */
[----:B------:R-:W-:Y:S02]  /*11c50*/  I2FP.F32.S32 R80, R80 ;  /* 0x0000005000507245 */ /* 0x000fe40000201400 */
[----:B------:R-:W-:Y:S01]  /*11c60*/  IABS R78, R78 ;  /* 0x0000004e004e7213 */ /* 0x000fe20000000000 */
[----:B------:R-:W-:Y:S01]  /*11c70*/  FFMA.FTZ R183, -R156, R82, R183 ;  /* 0x000000529cb77223 */ /* 0x000fe200000101b7 */
[----:B------:R-:W-:Y:S01]  /*11c80*/  FSEL R90, R90, -INF , P1 ;  /* 0xff8000005a5a7808 */ /* 0x000fe20000800000 */
[----:B------:R-:W-:Y:S01]  /*11c90*/  FFMA.FTZ R80, -R156, R80, R185 ;  /* 0x000000509c507223 */ /* 0x000fe200000101b9 */
[----:B------:R-:W-:Y:S01]  /*11ca0*/  FSEL R217, R88, -INF , !P0 ;  /* 0xff80000058d97808 */ /* 0x000fe20004000000 */
[----:B------:R-:W-:Y:S01]  /*11cb0*/  VIADD R82, R229, 0x31 ;  /* 0x00000031e5527836 */ /* 0x000fe20000000000 */
[----:B------:R-:W-:-:S02]  /*11cc0*/  IABS R76, R76 ;  /* 0x0000004c004c7213 */ /* 0x000fc40000000000 */
[----:B------:R-:W-:Y:S02]  /*11cd0*/  ISETP.GE.AND P0, PT, R86, R155, PT ;  /* 0x0000009b5600720c */ /* 0x000fe40003f06270 */
[----:B------:R-:W-:Y:S02]  /*11ce0*/  I2FP.F32.S32 R78, R78 ;  /* 0x0000004e004e7245 */ /* 0x000fe40000201400 */
[----:B------:R-:W-:Y:S02]  /*11cf0*/  FSEL R213, R90, -INF , !P4 ;  /* 0xff8000005ad57808 */ /* 0x000fe40006000000 */
[----:B------:R-:W-:Y:S01]  /*11d00*/  IABS R74, R74 ;  /* 0x0000004a004a7213 */ /* 0x000fe20000000000 */
[----:B------:R-:W-:Y:S01]  /*11d10*/  FFMA.FTZ R97, -R156, R78, R97 ;  /* 0x0000004e9c617223 */ /* 0x000fe20000010161 */
[----:B------:R-:W-:Y:S01]  /*11d20*/  ISETP.GE.AND P4, PT, R86, R153, PT ;  /* 0x000000995600720c */ /* 0x000fe20003f86270 */
[----:B------:R-:W-:Y:S01]  /*11d30*/  VIADD R78, R229, 0x38 ;  /* 0x00000038e54e7836 */ /* 0x000fe20000000000 */
[----:B------:R-:W-:-:S02]  /*11d40*/  I2FP.F32.S32 R76, R76 ;  /* 0x0000004c004c7245 */ /* 0x000fc40000201400 */
[----:B------:R-:W-:Y:S02]  /*11d50*/  ISETP.GE.AND P1, PT, R86, R154, PT ;  /* 0x0000009a5600720c */ /* 0x000fe40003f26270 */
[----:B------:R-:W-:Y:S01]  /*11d60*/  FSEL R84, R84, -INF , P2 ;  /* 0xff80000054547808 */ /* 0x000fe20001000000 */
[----:B------:R-:W-:Y:S01]  /*11d70*/  FFMA.FTZ R76, -R156, R76, R99 ;  /* 0x0000004c9c4c7223 */ /* 0x000fe20000010163 */
[----:B------:R-:W-:Y:S02]  /*11d80*/  FSEL R167, R183, -INF , P0 ;  /* 0xff800000b7a77808 */ /* 0x000fe40000000000 */
[----:B------:R-:W-:Y:S02]  /*11d90*/  I2FP.F32.S32 R74, R74 ;  /* 0x0000004a004a7245 */ /* 0x000fe40000201400 */
[----:B------:R-:W-:Y:S02]  /*11da0*/  ISETP.GE.AND P2, PT, R86, R152, PT ;  /* 0x000000985600720c */ /* 0x000fe40003f46270 */
[----:B------:R-:W-:Y:S01]  /*11db0*/  FSEL R80, R80, -INF , P4 ;  /* 0xff80000050507808 */ /* 0x000fe20002000000 */
[----:B------:R-:W-:Y:S01]  /*11dc0*/  FFMA.FTZ R187, -R156, R74, R187 ;  /* 0x0000004a9cbb7223 */ /* 0x000fe200000101bb */
[----:B------:R-:W-:Y:S01]  /*11dd0*/  FSEL R219, R84, -INF , !P3 ;  /* 0xff80000054db7808 */ /* 0x000fe20005800000 */
[----:B------:R-:W-:Y:S01]  /*11de0*/  VIADD R74, R229, 0x39 ;  /* 0x00000039e54a7836 */ /* 0x000fe20000000000 */
[----:B------:R-:W-:-:S02]  /*11df0*/  FSEL R167, R167, -INF , !P1 ;  /* 0xff800000a7a77808 */ /* 0x000fc40004800000 */
[----:B------:R-:W-:Y:S02]  /*11e00*/  IABS R72, R72 ;  /* 0x0000004800487213 */ /* 0x000fe40000000000 */
[----:B------:R-:W-:Y:S02]  /*11e10*/  IABS R70, R70 ;  /* 0x0000004600467213 */ /* 0x000fe40000000000 */
[C---:B------:R-:W-:Y:S02]  /*11e20*/  ISETP.GE.AND P3, PT, R82.reuse, R155, PT ;  /* 0x0000009b5200720c */ /* 0x040fe40003f66270 */
[----:B------:R-:W-:Y:S02]  /*11e30*/  ISETP.GE.AND P1, PT, R82, R153, PT ;  /* 0x000000995200720c */ /* 0x000fe40003f26270 */
[----:B------:R-:W-:Y:S02]  /*11e40*/  FSEL R165, R80, -INF , !P2 ;  /* 0xff80000050a57808 */ /* 0x000fe40005000000 */
[----:B------:R-:W-:-:S02]  /*11e50*/  IABS R68, R68 ;  /* 0x0000004400447213 */ /* 0x000fc40000000000 */
[----:B------:R-:W-:Y:S02]  /*11e60*/  ISETP.GE.AND P2, PT, R78, R155, PT ;  /* 0x0000009b4e00720c */ /* 0x000fe40003f46270 */
[----:B------:R-:W-:Y:S02]  /*11e70*/  I2FP.F32.S32 R72, R72 ;  /* 0x0000004800487245 */ /* 0x000fe40000201400 */
[----:B------:R-:W-:Y:S02]  /*11e80*/  I2FP.F32.S32 R70, R70 ;  /* 0x0000004600467245 */ /* 0x000fe40000201400 */
[----:B------:R-:W-:Y:S01]  /*11e90*/  ISETP.GE.AND P0, PT, R82, R154, PT ;  /* 0x0000009a5200720c */ /* 0x000fe20003f06270 */
[----:B------:R-:W-:Y:S01]  /*11ea0*/  FFMA.FTZ R72, -R156, R72, R189 ;  /* 0x000000489c487223 */ /* 0x000fe200000101bd */
[----:B------:R-:W-:Y:S01]  /*11eb0*/  ISETP.GE.AND P4, PT, R82, R152, PT ;  /* 0x000000985200720c */ /* 0x000fe20003f86270 */
[----:B------:R-:W-:Y:S01]  /*11ec0*/  FFMA.FTZ R93, -R156, R70, R93 ;  /* 0x000000469c5d7223 */ /* 0x000fe2000001015d */
[----:B------:R-:W-:Y:S01]  /*11ed0*/  FSEL R97, R97, -INF , P3 ;  /* 0xff80000061617808 */ /* 0x000fe20001800000 */
[----:B------:R-:W-:Y:S01]  /*11ee0*/  VIADD R70, R229, 0x40 ;  /* 0x00000040e5467836 */ /* 0x000fe20000000000 */
[----:B------:R-:W-:-:S02]  /*11ef0*/  FSEL R76, R76, -INF , P1 ;  /* 0xff8000004c4c7808 */ /* 0x000fc40000800000 */
[----:B------:R-:W-:Y:S02]  /*11f00*/  I2FP.F32.S32 R68, R68 ;  /* 0x0000004400447245 */ /* 0x000fe40000201400 */
[----:B------:R-:W-:Y:S02]  /*11f10*/  ISETP.GE.AND P3, PT, R78, R154, PT ;  /* 0x0000009a4e00720c */ /* 0x000fe40003f66270 */
[----:B------:R-:W-:Y:S01]  /*11f20*/  FSEL R163, R187, -INF , P2 ;  /* 0xff800000bba37808 */ /* 0x000fe20001000000 */
[----:B------:R-:W-:Y:S01]  /*11f30*/  FFMA.FTZ R68, -R156, R68, R95 ;  /* 0x000000449c447223 */ /* 0x000fe2000001015f */
[----:B------:R-:W-:Y:S02]  /*11f40*/  FSEL R203, R97, -INF , !P0 ;  /* 0xff80000061cb7808 */ /* 0x000fe40004000000 */
[----:B------:R-:W-:Y:S02]  /*11f50*/  FSEL R207, R76, -INF , !P4 ;  /* 0xff8000004ccf7808 */ /* 0x000fe40006000000 */
[----:B------:R-:W-:-:S02]  /*11f60*/  ISETP.GE.AND P0, PT, R78, R153, PT ;  /* 0x000000994e00720c */ /* 0x000fc40003f06270 */
[C---:B------:R-:W-:Y:S02]  /*11f70*/  ISETP.GE.AND P4, PT, R74.reuse, R155, PT ;  /* 0x0000009b4a00720c */ /* 0x040fe40003f86270 */
[----:B------:R-:W-:Y:S02]  /*11f80*/  FSEL R163, R163, -INF , !P3 ;  /* 0xff800000a3a37808 */ /* 0x000fe40005800000 */
[----:B------:R-:W-:Y:S02]  /*11f90*/  ISETP.GE.AND P3, PT, R74, R153, PT ;  /* 0x000000994a00720c */ /* 0x000fe40003f66270 */
[----:B------:R-:W-:Y:S02]  /*11fa0*/  ISETP.GE.AND P1, PT, R78, R152, PT ;  /* 0x000000984e00720c */ /* 0x000fe40003f26270 */
[----:B------:R-:W-:Y:S02]  /*11fb0*/  ISETP.GE.AND P2, PT, R74, R154, PT ;  /* 0x0000009a4a00720c */ /* 0x000fe40003f46270 */
[----:B------:R-:W-:-:S02]  /*11fc0*/  FSEL R72, R72, -INF , P0 ;  /* 0xff80000048487808 */ /* 0x000fc40000000000 */
[----:B------:R-:W-:Y:S02]  /*11fd0*/  FSEL R93, R93, -INF , P4 ;  /* 0xff8000005d5d7808 */ /* 0x000fe40002000000 */
[----:B------:R-:W-:Y:S02]  /*11fe0*/  ISETP.GE.AND P0, PT, R74, R152, PT ;  /* 0x000000984a00720c */ /* 0x000fe40003f06270 */
[----:B------:R-:W-:Y:S02]  /*11ff0*/  FSEL R68, R68, -INF , P3 ;  /* 0xff80000044447808 */ /* 0x000fe40001800000 */
[----:B------:R-:W-:Y:S02]  /*12000*/  IABS R29, R29 ;  /* 0x0000001d001d7213 */ /* 0x000fe40000000000 */
[----:B------:R-:W-:Y:S02]  /*12010*/  FSEL R205, R72, -INF , !P1 ;  /* 0xff80000048cd7808 */ /* 0x000fe40004800000 */
[----:B------:R-:W-:-:S02]  /*12020*/  FSEL R201, R93, -INF , !P2 ;  /* 0xff8000005dc97808 */ /* 0x000fc40005000000 */
[C---:B------:R-:W-:Y:S02]  /*12030*/  ISETP.GE.AND P1, PT, R70.reuse, R155, PT ;  /* 0x0000009b4600720c */ /* 0x040fe40003f26270 */
[C---:B------:R-:W-:Y:S02]  /*12040*/  ISETP.GE.AND P4, PT, R70.reuse, R154, PT ;  /* 0x0000009a4600720c */ /* 0x040fe40003f86270 */
[C---:B------:R-:W-:Y:S02]  /*12050*/  ISETP.GE.AND P2, PT, R70.reuse, R153, PT ;  /* 0x000000994600720c */ /* 0x040fe40003f46270 */
[----:B------:R-:W-:Y:S02]  /*12060*/  ISETP.GE.AND P3, PT, R70, R152, PT ;  /* 0x000000984600720c */ /* 0x000fe40003f66270 */
[----:B------:R-:W-:Y:S02]  /*12070*/  IABS R70, R11 ;  /* 0x0000000b00467213 */ /* 0x000fe40000000000 */
[----:B------:R-:W-:-:S02]  /*12080*/  FSEL R11, R68, -INF , !P0 ;  /* 0xff800000440b7808 */ /* 0x000fc40004000000 */
[----:B------:R-:W-:Y:S02]  /*12090*/  I2FP.F32.S32 R68, R29 ;  /* 0x0000001d00447245 */ /* 0x000fe40000201400 */
[----:B------:R-:W2:Y:S01]  /*120a0*/  LD.E R29, desc[UR4][R116.64+0xdc] ;  /* 0x0000dc04741d7980 */ /* 0x000ea2000c101900 */
[----:B------:R-:W-:Y:S02]  /*120b0*/  IABS R67, R67 ;  /* 0x0000004300437213 */ /* 0x000fe40000000000 */
[----:B------:R-:W-:Y:S01]  /*120c0*/  IABS R66, R66 ;  /* 0x0000004200427213 */ /* 0x000fe20000000000 */
[C---:B------:R-:W-:Y:S01]  /*120d0*/  FFMA.FTZ R68, -R156.reuse, R68, R91 ;  /* 0x000000449c447223 */ /* 0x040fe2000001015b */
[----:B------:R-:W-:Y:S02]  /*120e0*/  I2FP.F32.S32 R67, R67 ;  /* 0x0000004300437245 */ /* 0x000fe40000201400 */
[----:B------:R-:W-:Y:S02]  /*120f0*/  I2FP.F32.S32 R66, R66 ;  /* 0x0000004200427245 */ /* 0x000fe40000201400 */
[----:B------:R-:W-:Y:S01]  /*12100*/  I2FP.F32.S32 R70, R70 ;  /* 0x0000004600467245 */ /* 0x000fe20000201400 */
[----:B------:R-:W-:Y:S01]  /*12110*/  FFMA.FTZ R191, -R156, R67, R191 ;  /* 0x000000439cbf7223 */ /* 0x000fe200000101bf */
[----:B------:R-:W-:-:S02]  /*12120*/  VIADD R67, R229, 0x41 ;  /* 0x00000041e5437836 */ /* 0x000fc40000000000 */
[C---:B------:R-:W-:Y:S01]  /*12130*/  FFMA.FTZ R66, -R156.reuse, R66, R193 ;  /* 0x000000429c427223 */ /* 0x040fe200000101c1 */
[----:B------:R-:W-:Y:S01]  /*12140*/  IABS R65, R65 ;  /* 0x0000004100417213 */ /* 0x000fe20000000000 */
[----:B------:R-:W-:Y:S01]  /*12150*/  FFMA.FTZ R70, -R156, R70, R89 ;  /* 0x000000469c467223 */ /* 0x000fe20000010159 */
        /* <DEDUP_REMOVED lines=8> */
[----:B------:R-:W-:Y:S02]  /*121e0*/  I2FP.F32.S32 R65, R65 ;  /* 0x0000004100417245 */ /* 0x000fe40000201400 */
[----:B------:R-:W-:Y:S02]  /*121f0*/  IABS R64, R64 ;  /* 0x0000004000407213 */ /* 0x000fe40000000000 */
[----:B------:R-:W-:Y:S01]  /*12200*/  IABS R59, R59 ;  /* 0x0000003b003b7213 */ /* 0x000fe20000000000 */
[----:B------:R-:W-:Y:S01]  /*12210*/  FFMA.FTZ R25, -R156, R65, R25 ;  /* 0x000000419c197223 */ /* 0x000fe20000010119 */
[----:B------:R-:W-:-:S02]  /*12220*/  FSEL R177, R66, -INF , !P3 ;  /* 0xff80000042b17808 */ /* 0x000fc40005800000 */
[----:B------:R-:W-:Y:S02]  /*12230*/  I2FP.F32.S32 R64, R64 ;  /* 0x0000004000407245 */ /* 0x000fe40000201400 */
[----:B------:R-:W-:Y:S02]  /*12240*/  ISETP.GE.AND P3, PT, R67, R155, PT ;  /* 0x0000009b4300720c */ /* 0x000fe40003f66270 */
[----:B------:R-:W-:Y:S01]  /*12250*/  FSEL R70, R70, -INF , P0 ;  /* 0xff80000046467808 */ /* 0x000fe20000000000 */
[----:B------:R-:W-:Y:S01]  /*12260*/  VIADD R66, R229, 0x49 ;  /* 0x00000049e5427836 */ /* 0x000fe20000000000 */
[----:B------:R-:W-:Y:S02]  /*12270*/  IABS R58, R58 ;  /* 0x0000003a003a7213 */ /* 0x000fe40000000000 */
[----:B------:R-:W-:Y:S01]  /*12280*/  I2FP.F32.S32 R59, R59 ;  /* 0x0000003b003b7245 */ /* 0x000fe20000201400 */
[----:B------:R-:W-:Y:S01]  /*12290*/  FFMA.FTZ R64, -R156, R64, R85 ;  /* 0x000000409c407223 */ /* 0x000fe20000010155 */
[----:B------:R-:W-:-:S02]  /*122a0*/  FSEL R68, R68, -INF , P4 ;  /* 0xff80000044447808 */ /* 0x000fc40002000000 */
[----:B------:R-:W-:Y:S02]  /*122b0*/  ISETP.GE.AND P0, PT, R67, R154, PT ;  /* 0x0000009a4300720c */ /* 0x000fe40003f06270 */
[----:B------:R-:W-:Y:S02]  /*122c0*/  FSEL R189, R70, -INF , !P1 ;  /* 0xff80000046bd7808 */ /* 0x000fe40004800000 */
[----:B------:R-:W-:Y:S02]  /*122d0*/  FSEL R25, R25, -INF , P3 ;  /* 0xff80000019197808 */ /* 0x000fe40001800000 */
[----:B------:R-:W-:Y:S02]  /*122e0*/  IABS R57, R57 ;  /* 0x0000003900397213 */ /* 0x000fe40000000000 */
[----:B------:R-:W-:Y:S01]  /*122f0*/  ISETP.GE.AND P1, PT, R67, R153, PT ;  /* 0x000000994300720c */ /* 0x000fe20003f26270 */
[----:B------:R-:W-:Y:S01]  /*12300*/  FFMA.FTZ R37, -R156, R59, R37 ;  /* 0x0000003b9c257223 */ /* 0x000fe20000010125 */
[----:B------:R-:W-:-:S02]  /*12310*/  I2FP.F32.S32 R58, R58 ;  /* 0x0000003a003a7245 */ /* 0x000fc40000201400 */
[----:B------:R-:W-:Y:S02]  /*12320*/  FSEL R197, R68, -INF , !P2 ;  /* 0xff80000044c57808 */ /* 0x000fe40005000000 */
[----:B------:R-:W-:Y:S02]  /*12330*/  ISETP.GE.AND P2, PT, R66, R155, PT ;  /* 0x0000009b4200720c */ /* 0x000fe40003f46270 */
[----:B------:R-:W-:Y:S01]  /*12340*/  FSEL R187, R25, -INF , !P0 ;  /* 0xff80000019bb7808 */ /* 0x000fe20004000000 */
[----:B------:R-:W-:Y:S01]  /*12350*/  VIADD R25, R229, 0x50 ;  /* 0x00000050e5197836 */ /* 0x000fe20000000000 */
[----:B------:R-:W-:Y:S02]  /*12360*/  IABS R56, R56 ;  /* 0x0000003800387213 */ /* 0x000fe40000000000 */
[----:B------:R-:W-:Y:S02]  /*12370*/  I2FP.F32.S32 R57, R57 ;  /* 0x0000003900397245 */ /* 0x000fe40000201400 */
[----:B------:R-:W-:-:S02]  /*12380*/  ISETP.GE.AND P4, PT, R67, R152, PT ;  /* 0x000000984300720c */ /* 0x000fc40003f86270 */
[----:B------:R-:W-:Y:S01]  /*12390*/  FSEL R64, R64, -INF , P1 ;  /* 0xff80000040407808 */ /* 0x000fe20000800000 */
[----:B------:R-:W-:Y:S01]  /*123a0*/  FFMA.FTZ R58, -R156, R58, R87 ;  /* 0x0000003a9c3a7223 */ /* 0x000fe20000010157 */
[----:B------:R-:W-:Y:S01]  /*123b0*/  ISETP.GE.AND P3, PT, R66, R154, PT ;  /* 0x0000009a4200720c */ /* 0x000fe20003f66270 */
[----:B------:R-:W-:Y:S01]  /*123c0*/  FFMA.FTZ R57, -R156, R57, R195 ;  /* 0x000000399c397223 */ /* 0x000fe200000101c3 */
[----:B------:R-:W-:Y:S02]  /*123d0*/  ISETP.GE.AND P0, PT, R66, R153, PT ;  /* 0x000000994200720c */ /* 0x000fe40003f06270 */
[----:B------:R-:W-:Y:S02]  /*123e0*/  FSEL R37, R37, -INF , P2 ;  /* 0xff80000025257808 */ /* 0x000fe40001000000 */
[----:B------:R-:W-:Y:S02]  /*123f0*/  I2FP.F32.S32 R56, R56 ;  /* 0x0000003800387245 */ /* 0x000fe40000201400 */
[----:B------:R-:W-:-:S02]  /*12400*/  FSEL R173, R64, -INF , !P4 ;  /* 0xff80000040ad7808 */ /* 0x000fc40006000000 */
[----:B------:R-:W-:Y:S02]  /*12410*/  IABS R52, R52 ;  /* 0x0000003400347213 */ /* 0x000fe40000000000 */
[----:B------:R-:W-:Y:S01]  /*12420*/  ISETP.GE.AND P4, PT, R25, R155, PT ;  /* 0x0000009b1900720c */ /* 0x000fe20003f86270 */
[----:B------:R-:W-:Y:S01]  /*12430*/  FFMA.FTZ R56, -R156, R56, R81 ;  /* 0x000000389c387223 */ /* 0x000fe20000010151 */
[----:B------:R-:W-:Y:S02]  /*12440*/  ISETP.GE.AND P1, PT, R66, R152, PT ;  /* 0x000000984200720c */ /* 0x000fe40003f26270 */
[----:B------:R-:W-:Y:S02]  /*12450*/  FSEL R185, R37, -INF , !P3 ;  /* 0xff80000025b97808 */ /* 0x000fe40005800000 */
[----:B------:R-:W-:Y:S02]  /*12460*/  FSEL R58, R58, -INF , P0 ;  /* 0xff8000003a3a7808 */ /* 0x000fe40000000000 */
[----:B------:R-:W-:-:S02]  /*12470*/  ISETP.GE.AND P2, PT, R25, R154, PT ;  /* 0x0000009a1900720c */ /* 0x000fc40003f46270 */
[C---:B------:R-:W-:Y:S02]  /*12480*/  ISETP.GE.AND P3, PT, R25.reuse, R153, PT ;  /* 0x000000991900720c */ /* 0x040fe40003f66270 */
[----:B------:R-:W-:Y:S01]  /*12490*/  ISETP.GE.AND P0, PT, R25, R152, PT ;  /* 0x000000981900720c */ /* 0x000fe20003f06270 */
[----:B------:R-:W-:Y:S01]  /*124a0*/  VIADD R25, R229, 0x51 ;  /* 0x00000051e5197836 */ /* 0x000fe20000000000 */
[----:B------:R-:W-:Y:S02]  /*124b0*/  IABS R51, R51 ;  /* 0x0000003300337213 */ /* 0x000fe40000000000 */
[----:B------:R-:W-:Y:S02]  /*124c0*/  I2FP.F32.S32 R52, R52 ;  /* 0x0000003400347245 */ /* 0x000fe40000201400 */
[----:B------:R-:W-:Y:S02]  /*124d0*/  FSEL R57, R57, -INF , P4 ;  /* 0xff80000039397808 */ /* 0x000fe40002000000 */
[----:B------:R-:W-:-:S02]  /*124e0*/  IABS R50, R50 ;  /* 0x0000003200327213 */ /* 0x000fc40000000000 */
[----:B------:R-:W-:Y:S01]  /*124f0*/  FSEL R195, R58, -INF , !P1 ;  /* 0xff8000003ac37808 */ /* 0x000fe20004800000 */
[----:B------:R-:W-:Y:S01]  /*12500*/  FFMA.FTZ R39, -R156, R52, R39 ;  /* 0x000000349c277223 */ /* 0x000fe20000010127 */
[----:B------:R-:W-:Y:S02]  /*12510*/  I2FP.F32.S32 R58, R51 ;  /* 0x00000033003a7245 */ /* 0x000fe40000201400 */
[----:B------:R-:W-:Y:S02]  /*12520*/  FSEL R157, R57, -INF , !P2 ;  /* 0xff800000399d7808 */ /* 0x000fe40005000000 */
[----:B------:R-:W-:Y:S02]  /*12530*/  FSEL R56, R56, -INF , P3 ;  /* 0xff80000038387808 */ /* 0x000fe40001800000 */
[C---:B------:R-:W-:Y:S02]  /*12540*/  ISETP.GE.AND P1, PT, R25.reuse, R155, PT ;  /* 0x0000009b1900720c */ /* 0x040fe40003f26270 */
[----:B------:R-:W-:-:S02]  /*12550*/  ISETP.GE.AND P4, PT, R25, R154, PT ;  /* 0x0000009a1900720c */ /* 0x000fc40003f86270 */
[C---:B------:R-:W-:Y:S02]  /*12560*/  ISETP.GE.AND P2, PT, R25.reuse, R153, PT ;  /* 0x000000991900720c */ /* 0x040fe40003f46270 */
[----:B------:R-:W-:Y:S01]  /*12570*/  ISETP.GE.AND P3, PT, R25, R152, PT ;  /* 0x000000981900720c */ /* 0x000fe20003f66270 */
[----:B------:R-:W-:Y:S01]  /*12580*/  VIADD R25, R229, 0x58 ;  /* 0x00000058e5197836 */ /* 0x000fe20000000000 */
[----:B------:R-:W-:Y:S02]  /*12590*/  IABS R49, R49 ;  /* 0x0000003100317213 */ /* 0x000fe40000000000 */
[----:B------:R-:W-:Y:S01]  /*125a0*/  I2FP.F32.S32 R50, R50 ;  /* 0x0000003200327245 */ /* 0x000fe20000201400 */
[C---:B------:R-:W-:Y:S01]  /*125b0*/  FFMA.FTZ R41, -R156.reuse, R58, R41 ;  /* 0x0000003a9c297223 */ /* 0x040fe20000010129 */
[----:B------:R-:W-:Y:S02]  /*125c0*/  FSEL R39, R39, -INF , P1 ;  /* 0xff80000027277808 */ /* 0x000fe40000800000 */
[----:B------:R-:W-:Y:S01]  /*125d0*/  I2FP.F32.S32 R52, R49 ;  /* 0x0000003100347245 */ /* 0x000fe20000201400 */
[----:B------:R-:W-:Y:S01]  /*125e0*/  FFMA.FTZ R50, -R156, R50, R83 ;  /* 0x000000329c327223 */ /* 0x000fe20000010153 */
[----:B------:R-:W-:-:S02]  /*125f0*/  FSEL R123, R56, -INF , !P0 ;  /* 0xff800000387b7808 */ /* 0x000fc40004000000 */
[----:B------:R-:W-:Y:S01]  /*12600*/  ISETP.GE.AND P0, PT, R25, R155, PT ;  /* 0x0000009b1900720c */ /* 0x000fe20003f06270 */
[----:B------:R-:W-:Y:S01]  /*12610*/  FFMA.FTZ R27, -R156, R52, R27 ;  /* 0x000000349c1b7223 */ /* 0x000fe2000001011b */
[----:B------:R-:W-:Y:S02]  /*12620*/  FSEL R127, R39, -INF , !P4 ;  /* 0xff800000277f7808 */ /* 0x000fe40006000000 */
[----:B------:R-:W-:Y:S02]  /*12630*/  FSEL R41, R41, -INF , P2 ;  /* 0xff80000029297808 */ /* 0x000fe40001000000 */
[----:B------:R-:W-:Y:S02]  /*12640*/  IABS R48, R48 ;  /* 0x0000003000307213 */ /* 0x000fe40000000000 */
[C---:B------:R-:W-:Y:S02]  /*12650*/  ISETP.GE.AND P1, PT, R25.reuse, R154, PT ;  /* 0x0000009a1900720c */ /* 0x040fe40003f26270 */
[----:B------:R-:W-:-:S02]  /*12660*/  ISETP.GE.AND P4, PT, R25, R153, PT ;  /* 0x000000991900720c */ /* 0x000fc40003f86270 */
[----:B------:R-:W-:Y:S01]  /*12670*/  ISETP.GE.AND P2, PT, R25, R152, PT ;  /* 0x000000981900720c */ /* 0x000fe20003f46270 */
[----:B------:R-:W-:Y:S01]  /*12680*/  VIADD R25, R229, 0x59 ;  /* 0x00000059e5197836 */ /* 0x000fe20000000000 */
[----:B------:R-:W-:Y:S02]  /*12690*/  IABS R46, R46 ;  /* 0x0000002e002e7213 */ /* 0x000fe40000000000 */
[----:B------:R-:W-:Y:S02]  /*126a0*/  FSEL R50, R50, -INF , P0 ;  /* 0xff80000032327808 */ /* 0x000fe40000000000 */
[----:B------:R-:W-:Y:S02]  /*126b0*/  IABS R44, R44 ;  /* 0x0000002c002c7213 */ /* 0x000fe40000000000 */
[----:B------:R-:W-:Y:S02]  /*126c0*/  I2FP.F32.S32 R48, R48 ;  /* 0x0000003000307245 */ /* 0x000fe40000201400 */
[----:B------:R-:W-:-:S02]  /*126d0*/  FSEL R121, R41, -INF , !P3 ;  /* 0xff80000029797808 */ /* 0x000fc40005800000 */
[----:B------:R-:W-:Y:S02]  /*126e0*/  FSEL R125, R50, -INF , !P1 ;  /* 0xff800000327d7808 */ /* 0x000fe40004800000 */
[----:B------:R-:W-:Y:S02]  /*126f0*/  I2FP.F32.S32 R46, R46 ;  /* 0x0000002e002e7245 */ /* 0x000fe40000201400 */
[----:B------:R-:W-:Y:S02]  /*12700*/  FSEL R27, R27, -INF , P4 ;  /* 0xff8000001b1b7808 */ /* 0x000fe40002000000 */
[C---:B------:R-:W-:Y:S02]  /*12710*/  ISETP.GE.AND P3, PT, R25.reuse, R155, PT ;  /* 0x0000009b1900720c */ /* 0x040fe40003f66270 */
[C---:B------:R-:W-:Y:S02]  /*12720*/  ISETP.GE.AND P0, PT, R25.reuse, R154, PT ;  /* 0x0000009a1900720c */ /* 0x040fe40003f06270 */
[----:B------:R-:W-:-:S02]  /*12730*/  ISETP.GE.AND P1, PT, R25, R153, PT ;  /* 0x000000991900720c */ /* 0x000fc40003f26270 */
[----:B------:R-:W-:Y:S01]  /*12740*/  ISETP.GE.AND P4, PT, R25, R152, PT ;  /* 0x000000981900720c */ /* 0x000fe20003f86270 */
[----:B------:R-:W-:Y:S01]  /*12750*/  VIADD R25, R229, 0x60 ;  /* 0x00000060e5197836 */ /* 0x000fe20000000000 */
[----:B------:R-:W-:Y:S01]  /*12760*/  I2FP.F32.S32 R44, R44 ;  /* 0x0000002c002c7245 */ /* 0x000fe20000201400 */
[C---:B------:R-:W-:Y:S01]  /*12770*/  FFMA.FTZ R33, -R156.reuse, R48, R33 ;  /* 0x000000309c217223 */ /* 0x040fe20000010121 */
[----:B------:R-:W-:Y:S01]  /*12780*/  IABS R42, R42 ;  /* 0x0000002a002a7213 */ /* 0x000fe20000000000 */
[C---:B------:R-:W-:Y:S01]  /*12790*/  FFMA.FTZ R5, -R156.reuse, R46, R5 ;  /* 0x0000002e9c057223 */ /* 0x040fe20000010105 */
[----:B------:R-:W-:Y:S01]  /*127a0*/  FSEL R67, R27, -INF , !P2 ;  /* 0xff8000001b437808 */ /* 0x000fe20005000000 */
[----:B------:R-:W-:Y:S01]  /*127b0*/  FFMA.FTZ R35, -R156, R44, R35 ;  /* 0x0000002c9c237223 */ /* 0x000fe20000010123 */
[----:B------:R-:W-:Y:S02]  /*127c0*/  IABS R38, R38 ;  /* 0x0000002600267213 */ /* 0x000fe40000000000 */
[----:B------:R-:W-:-:S02]  /*127d0*/  ISETP.GE.AND P2, PT, R25, R155, PT ;  /* 0x0000009b1900720c */ /* 0x000fc40003f46270 */
[----:B------:R-:W-:Y:S02]  /*127e0*/  I2FP.F32.S32 R42, R42 ;  /* 0x0000002a002a7245 */ /* 0x000fe40000201400 */
[----:B------:R-:W-:Y:S02]  /*127f0*/  FSEL R33, R33, -INF , P3 ;  /* 0xff80000021217808 */ /* 0x000fe40001800000 */
[----:B------:R-:W-:Y:S02]  /*12800*/  IABS R40, R40 ;  /* 0x0000002800287213 */ /* 0x000fe40000000000 */
[----:B------:R-:W-:Y:S01]  /*12810*/  FSEL R65, R5, -INF , P1 ;  /* 0xff80000005417808 */ /* 0x000fe20000800000 */
[----:B------:R-:W-:Y:S01]  /*12820*/  VIADD R5, R229, 0x61 ;  /* 0x00000061e5057836 */ /* 0x000fe20000000000 */
[----:B------:R-:W-:Y:S01]  /*12830*/  I2FP.F32.S32 R38, R38 ;  /* 0x0000002600267245 */ /* 0x000fe20000201400 */
[----:B------:R-:W-:Y:S01]  /*12840*/  FFMA.FTZ R42, -R156, R42, R47 ;  /* 0x0000002a9c2a7223 */ /* 0x000fe2000001012f */
[----:B------:R-:W-:-:S02]  /*12850*/  ISETP.GE.AND P3, PT, R25, R154, PT ;  /* 0x0000009a1900720c */ /* 0x000fc40003f66270 */
[----:B------:R-:W-:Y:S02]  /*12860*/  FSEL R35, R35, -INF , P2 ;  /* 0xff80000023237808 */ /* 0x000fe40001000000 */
[----:B------:R-:W-:Y:S02]  /*12870*/  FSEL R59, R33, -INF , !P0 ;  /* 0xff800000213b7808 */ /* 0x000fe40004000000 */
[----:B------:R-:W-:Y:S02]  /*12880*/  ISETP.GE.AND P0, PT, R25, R153, PT ;  /* 0x000000991900720c */ /* 0x000fe40003f06270 */
[----:B------:R-:W-:Y:S01]  /*12890*/  I2FP.F32.S32 R40, R40 ;  /* 0x0000002800287245 */ /* 0x000fe20000201400 */
[----:B------:R-:W-:Y:S01]  /*128a0*/  FFMA.FTZ R38, -R156, R38, R45 ;  /* 0x000000269c267223 */ /* 0x000fe2000001012d */
[----:B------:R-:W-:Y:S02]  /*128b0*/  IABS R36, R36 ;  /* 0x0000002400247213 */ /* 0x000fe40000000000 */
[----:B------:R-:W-:-:S02]  /*128c0*/  FSEL R57, R35, -INF , !P3 ;  /* 0xff80000023397808 */ /* 0x000fc40005800000 */
[----:B------:R-:W-:Y:S02]  /*128d0*/  IABS R34, R34 ;  /* 0x0000002200227213 */ /* 0x000fe40000000000 */
[----:B------:R-:W-:Y:S01]  /*128e0*/  ISETP.GE.AND P3, PT, R5, R153, PT ;  /* 0x000000990500720c */ /* 0x000fe20003f66270 */
[----:B------:R-:W-:Y:S01]  /*128f0*/  FFMA.FTZ R40, -R156, R40, R43 ;  /* 0x000000289c287223 */ /* 0x000fe2000001012b */
[----:B------:R-:W-:Y:S02]  /*12900*/  FSEL R65, R65, -INF , !P4 ;  /* 0xff80000041417808 */ /* 0x000fe40006000000 */
[----:B------:R-:W-:Y:S02]  /*12910*/  FSEL R42, R42, -INF , P0 ;  /* 0xff8000002a2a7808 */ /* 0x000fe40000000000 */
[C---:B------:R-:W-:Y:S02]  /*12920*/  ISETP.GE.AND P4, PT, R5.reuse, R155, PT ;  /* 0x0000009b0500720c */ /* 0x040fe40003f86270 */
[----:B------:R-:W-:-:S02]  /*12930*/  ISETP.GE.AND P2, PT, R5, R154, PT ;  /* 0x0000009a0500720c */ /* 0x000fc40003f46270 */
[----:B------:R-:W-:Y:S01]  /*12940*/  ISETP.GE.AND P0, PT, R5, R152, PT ;  /* 0x000000980500720c */ /* 0x000fe20003f06270 */
[----:B------:R-:W-:Y:S01]  /*12950*/  VIADD R5, R229, 0x68 ;  /* 0x00000068e5057836 */ /* 0x000fe20000000000 */
[----:B------:R-:W-:Y:S02]  /*12960*/  IABS R32, R32 ;  /* 0x0000002000207213 */ /* 0x000fe40000000000 */
[----:B------:R-:W-:Y:S02]  /*12970*/  I2FP.F32.S32 R36, R36 ;  /* 0x0000002400247245 */ /* 0x000fe40000201400 */
[----:B------:R-:W-:Y:S02]  /*12980*/  ISETP.GE.AND P1, PT, R25, R152, PT ;  /* 0x000000981900720c */ /* 0x000fe40003f26270 */
[----:B------:R-:W-:Y:S02]  /*12990*/  I2FP.F32.S32 R34, R34 ;  /* 0x0000002200227245 */ /* 0x000fe40000201400 */
[----:B------:R-:W-:Y:S01]  /*129a0*/  FSEL R38, R38, -INF , P3 ;  /* 0xff80000026267808 */ /* 0x000fe20001800000 */
[C---:B------:R-:W-:Y:S01]  /*129b0*/  FFMA.FTZ R21, -R156.reuse, R36, R21 ;  /* 0x000000249c157223 */ /* 0x040fe20000010115 */
[----:B------:R-:W-:Y:S01]  /*129c0*/  I2FP.F32.S32 R32, R32 ;  /* 0x0000002000207245 */ /* 0x000fe20000201400 */
[----:B------:R-:W-:Y:S01]  /*129d0*/  FFMA.FTZ R34, -R156, R34, R113 ;  /* 0x000000229c227223 */ /* 0x000fe20000010171 */
[----:B------:R-:W-:-:S02]  /*129e0*/  FSEL R51, R42, -INF , !P1 ;  /* 0xff8000002a337808 */ /* 0x000fc40004800000 */
[----:B------:R-:W-:Y:S02]  /*129f0*/  FSEL R40, R40, -INF , P4 ;  /* 0xff80000028287808 */ /* 0x000fe40002000000 */
[----:B------:R-:W-:Y:S02]  /*12a00*/  ISETP.GE.AND P1, PT, R5, R155, PT ;  /* 0x0000009b0500720c */ /* 0x000fe40003f26270 */
[----:B------:R-:W-:Y:S02]  /*12a10*/  FSEL R49, R38, -INF , !P0 ;  /* 0xff80000026317808 */ /* 0x000fe40004000000 */
[-C--:B------:R-:W-:Y:S01]  /*12a20*/  ISETP.GE.AND P0, PT, R229, R153.reuse, PT ;  /* 0x00000099e500720c */ /* 0x080fe20003f06270 */
[----:B------:R-:W-:Y:S01]  /*12a30*/  FFMA.FTZ R32, -R156, R32, R73 ;  /* 0x000000209c207223 */ /* 0x000fe20000010149 */
[----:B------:R-:W-:Y:S02]  /*12a40*/  FSEL R43, R40, -INF , !P2 ;  /* 0xff800000282b7808 */ /* 0x000fe40005000000 */
[----:B------:R-:W-:-:S02]  /*12a50*/  ISETP.GE.AND P2, PT, R5, R153, PT ;  /* 0x000000990500720c */ /* 0x000fc40003f46270 */
[----:B------:R-:W-:Y:S02]  /*12a60*/  FSEL R41, R21, -INF , P1 ;  /* 0xff80000015297808 */ /* 0x000fe40000800000 */
[-C--:B------:R-:W-:Y:S02]  /*12a70*/  ISETP.GE.AND P1, PT, R229, R152.reuse, PT ;  /* 0x00000098e500720c */ /* 0x080fe40003f26270 */
[----:B------:R-:W-:Y:S02]  /*12a80*/  FSEL R21, R34, -INF , P0 ;  /* 0xff80000022157808 */ /* 0x000fe40000000000 */
[----:B------:R-:W-:Y:S02]  /*12a90*/  ISETP.GE.AND P3, PT, R5, R152, PT ;  /* 0x000000980500720c */ /* 0x000fe40003f66270 */
[----:B------:R-:W-:Y:S02]  /*12aa0*/  FSEL R32, R32, -INF , P2 ;  /* 0xff80000020207808 */ /* 0x000fe40001000000 */
[----:B------:R-:W-:-:S02]  /*12ab0*/  FSEL R21, R21, -INF , !P1 ;  /* 0xff80000015157808 */ /* 0x000fc40004800000 */
[----:B------:R-:W-:Y:S02]  /*12ac0*/  FSEL R47, R32, -INF , !P3 ;  /* 0xff800000202f7808 */ /* 0x000fe40005800000 */
[----:B------:R-:W-:Y:S02]  /*12ad0*/  FMNMX3.FTZ R32, R21, R175, R161, !PT ;  /* 0x000000af15207276 */ /* 0x000fe400078100a1 */
[----:B------:R-:W-:Y:S02]  /*12ae0*/  IABS R30, R30 ;  /* 0x0000001e001e7213 */ /* 0x000fe40000000000 */
[----:B------:R-:W-:Y:S02]  /*12af0*/  FMNMX3.FTZ R32, R32, R159, R115, !PT ;  /* 0x0000009f20207276 */ /* 0x000fe40007810073 */
[----:B------:R-:W-:Y:S01]  /*12b00*/  ISETP.GE.AND P4, PT, R5, R154, PT ;  /* 0x0000009a0500720c */ /* 0x000fe20003f86270 */
[----:B------:R-:W-:Y:S01]  /*12b10*/  VIADD R5, R229, 0x69 ;  /* 0x00000069e5057836 */ /* 0x000fe20000000000 */
[----:B------:R-:W-:-:S02]  /*12b20*/  I2FP.F32.S32 R30, R30 ;  /* 0x0000001e001e7245 */ /* 0x000fc40000201400 */
[----:B------:R-:W-:Y:S02]  /*12b30*/  IABS R24, R24 ;  /* 0x0000001800187213 */ /* 0x000fe40000000000 */
[----:B------:R-:W-:Y:S01]  /*12b40*/  FMNMX3.FTZ R32, R32, R109, R105, !PT ;  /* 0x0000006d20207276 */ /* 0x000fe20007810069 */
[C---:B------:R-:W-:Y:S01]  /*12b50*/  FFMA.FTZ R30, -R156.reuse, R30, R31 ;  /* 0x0000001e9c1e7223 */ /* 0x040fe2000001011f */
[----:B------:R-:W-:Y:S01]  /*12b60*/  I2FP.F32.S32 R24, R24 ;  /* 0x0000001800187245 */ /* 0x000fe20000201400 */
[----:B------:R-:W-:Y:S01]  /*12b70*/  FFMA.FTZ R15, -R156, R28, R15 ;  /* 0x0000001c9c0f7223 */ /* 0x000fe2000001010f */
[----:B------:R-:W-:Y:S01]  /*12b80*/  ISETP.GE.AND P0, PT, R5, R153, PT ;  /* 0x000000990500720c */ /* 0x000fe20003f06270 */
[----:B------:R-:W-:Y:S01]  /*12b90*/  VIADD R27, R229, 0x70 ;  /* 0x00000070e51b7836 */ /* 0x000fe20000000000 */
[----:B------:R-:W-:Y:S02]  /*12ba0*/  FMNMX3.FTZ R28, R32, R3, R171, !PT ;  /* 0x00000003201c7276 */ /* 0x000fe400078100ab */
[----:B------:R-:W-:Y:S01]  /*12bb0*/  IABS R22, R22 ;  /* 0x0000001600167213 */ /* 0x000fe20000000000 */
[----:B------:R-:W-:Y:S01]  /*12bc0*/  FFMA.FTZ R24, -R156, R24, R223 ;  /* 0x000000189c187223 */ /* 0x000fe200000101df */
[----:B------:R-:W-:-:S02]  /*12bd0*/  FSEL R30, R30, -INF , P0 ;  /* 0xff8000001e1e7808 */ /* 0x000fc40000000000 */
[----:B------:R-:W-:Y:S01]  /*12be0*/  FMNMX3.FTZ R28, R28, R215, R217, !PT ;  /* 0x000000d71c1c7276 */ /* 0x000fe200078100d9 */
[----:B------:R-:W-:Y:S01]  /*12bf0*/  VIADD R25, R229, 0x71 ;  /* 0x00000071e5197836 */ /* 0x000fe20000000000 */
[----:B------:R-:W-:Y:S02]  /*12c00*/  IABS R20, R20 ;  /* 0x0000001400147213 */ /* 0x000fe40000000000 */
[----:B------:R-:W-:Y:S02]  /*12c10*/  I2FP.F32.S32 R22, R22 ;  /* 0x0000001600167245 */ /* 0x000fe40000201400 */
[----:B------:R-:W-:Y:S02]  /*12c20*/  ISETP.GE.AND P0, PT, R27, R153, PT ;  /* 0x000000991b00720c */ /* 0x000fe40003f06270 */
[----:B------:R-:W-:Y:S01]  /*12c30*/  FMNMX3.FTZ R28, R28, R219, R165, !PT ;  /* 0x000000db1c1c7276 */ /* 0x000fe200078100a5 */
[----:B------:R-:W-:Y:S01]  /*12c40*/  FFMA.FTZ R22, -R156, R22, R225 ;  /* 0x000000169c167223 */ /* 0x000fe200000101e1 */
[----:B------:R-:W-:-:S02]  /*12c50*/  I2FP.F32.S32 R20, R20 ;  /* 0x0000001400147245 */ /* 0x000fc40000201400 */
[----:B------:R-:W-:Y:S01]  /*12c60*/  FSEL R37, R24, -INF , P0 ;  /* 0xff80000018257808 */ /* 0x000fe20000000000 */
[----:B------:R-:W-:Y:S01]  /*12c70*/  VIADD R24, R229, 0x78 ;  /* 0x00000078e5187836 */ /* 0x000fe20000000000 */
[----:B------:R-:W-:Y:S02]  /*12c80*/  ISETP.GE.AND P0, PT, R25, R153, PT ;  /* 0x000000991900720c */ /* 0x000fe40003f06270 */
[----:B------:R-:W-:Y:S01]  /*12c90*/  FMNMX3.FTZ R28, R28, R207, R205, !PT ;  /* 0x000000cf1c1c7276 */ /* 0x000fe200078100cd */
[----:B------:R-:W-:Y:S01]  /*12ca0*/  FFMA.FTZ R20, -R156, R20, R227 ;  /* 0x000000149c147223 */ /* 0x000fe200000101e3 */
[C---:B------:R-:W-:Y:S02]  /*12cb0*/  ISETP.GE.AND P2, PT, R5.reuse, R155, PT ;  /* 0x0000009b0500720c */ /* 0x040fe40003f46270 */
[C---:B------:R-:W-:Y:S02]  /*12cc0*/  ISETP.GE.AND P3, PT, R5.reuse, R154, PT ;  /* 0x0000009a0500720c */ /* 0x040fe40003f66270 */
        /* <DEDUP_REMOVED lines=12> */
[----:B------:R-:W-:-:S02]  /*12d90*/  FSEL R45, R30, -INF , !P1 ;  /* 0xff8000001e2d7808 */ /* 0x000fc40004800000 */
[----:B------:R-:W-:Y:S02]  /*12da0*/  IABS R18, R18 ;  /* 0x0000001200127213 */ /* 0x000fe40000000000 */
[----:B------:R-:W-:Y:S02]  /*12db0*/  ISETP.GE.AND P1, PT, R27, R152, PT ;  /* 0x000000981b00720c */ /* 0x000fe40003f26270 */
[----:B------:R-:W-:Y:S02]  /*12dc0*/  FMNMX3.FTZ R20, R20, R121, R67, !PT ;  /* 0x0000007914147276 */ /* 0x000fe40007810043 */
[----:B------:R-:W-:Y:S01]  /*12dd0*/  FMNMX3.FTZ R22, R15, R79, R5, !PT ;  /* 0x0000004f0f167276 */ /* 0x000fe20007810005 */
[----:B------:R-:W-:Y:S01]  /*12de0*/  VIADD R229, R229, 0x79 ;  /* 0x00000079e5e57836 */ /* 0x000fe20000000000 */
[----:B------:R-:W-:Y:S02]  /*12df0*/  I2FP.F32.S32 R18, R18 ;  /* 0x0000001200127245 */ /* 0x000fe40000201400 */
[----:B------:R-:W-:-:S02]  /*12e00*/  FSEL R37, R37, -INF , !P1 ;  /* 0xff80000025257808 */ /* 0x000fc40004800000 */
[----:B------:R-:W-:Y:S02]  /*12e10*/  ISETP.GE.AND P1, PT, R25, R152, PT ;  /* 0x000000981900720c */ /* 0x000fe40003f26270 */
[----:B------:R-:W-:Y:S02]  /*12e20*/  FMNMX3.FTZ R20, R20, R65, R51, !PT ;  /* 0x0000004114147276 */ /* 0x000fe40007810033 */
[----:B------:R-:W-:Y:S01]  /*12e30*/  FMNMX3.FTZ R22, R22, R75, R19, !PT ;  /* 0x0000004b16167276 */ /* 0x000fe20007810013 */
[----:B------:R-:W-:Y:S01]  /*12e40*/  FFMA.FTZ R18, -R156, R18, R231 ;  /* 0x000000129c127223 */ /* 0x000fe200000101e7 */
[----:B------:R-:W-:Y:S02]  /*12e50*/  FSEL R35, R35, -INF , !P1 ;  /* 0xff80000023237808 */ /* 0x000fe40004800000 */
[----:B------:R-:W-:Y:S02]  /*12e60*/  ISETP.GE.AND P1, PT, R24, R152, PT ;  /* 0x000000981800720c */ /* 0x000fe40003f26270 */
[----:B------:R-:W-:-:S02]  /*12e70*/  ISETP.GE.AND P0, PT, R229, R153, PT ;  /* 0x00000099e500720c */ /* 0x000fc40003f06270 */
[----:B------:R-:W-:Y:S02]  /*12e80*/  FMNMX3.FTZ R20, R20, R49, R47, !PT ;  /* 0x0000003114147276 */ /* 0x000fe4000781002f */
[----:B------:R-:W-:Y:S02]  /*12e90*/  FMNMX3.FTZ R22, R22, R17, R23, !PT ;  /* 0x0000001116167276 */ /* 0x000fe40007810017 */
[----:B------:R-:W-:Y:S02]  /*12ea0*/  FSEL R33, R33, -INF , !P1 ;  /* 0xff80000021217808 */ /* 0x000fe40004800000 */
[----:B------:R-:W-:Y:S02]  /*12eb0*/  ISETP.GE.AND P5, PT, R229, R152, PT ;  /* 0x00000098e500720c */ /* 0x000fe40003fa6270 */
[----:B------:R-:W-:Y:S02]  /*12ec0*/  FSEL R18, R18, -INF , P0 ;  /* 0xff80000012127808 */ /* 0x000fe40000000000 */
[----:B------:R-:W-:-:S02]  /*12ed0*/  FMNMX3.FTZ R20, R20, R45, R37, !PT ;  /* 0x0000002d14147276 */ /* 0x000fc40007810025 */
[----:B------:R-:W-:Y:S02]  /*12ee0*/  FMNMX3.FTZ R22, R22, R7, R169, !PT ;  /* 0x0000000716167276 */ /* 0x000fe400078100a9 */
[----:B------:R-:W-:Y:S02]  /*12ef0*/  FSEL R31, R18, -INF , !P5 ;  /* 0xff800000121f7808 */ /* 0x000fe40006800000 */
[----:B------:R-:W-:Y:S02]  /*12f00*/  FMNMX3.FTZ R20, R20, R35, R33, !PT ;  /* 0x0000002314147276 */ /* 0x000fe40007810021 */
[----:B------:R-:W-:Y:S02]  /*12f10*/  FMNMX3.FTZ R22, R22, R209, R211, !PT ;  /* 0x000000d116167276 */ /* 0x000fe400078100d3 */
[----:B------:R-:W-:Y:S02]  /*12f20*/  FMNMX.FTZ R20, R31, R20, !PT ;  /* 0x000000141f147209 */ /* 0x000fe40007810000 */
[----:B------:R-:W-:-:S02]  /*12f30*/  FMNMX3.FTZ R22, R22, R213, R167, !PT ;  /* 0x000000d516167276 */ /* 0x000fc400078100a7 */
[----:B------:R-:W-:Y:S02]  /*12f40*/  FSEL R41, R41, -INF , !P4 ;  /* 0xff80000029297808 */ /* 0x000fe40006000000 */
[C---:B------:R-:W-:Y:S02]  /*12f50*/  ISETP.GE.AND P5, PT, R25.reuse, R155, PT ;  /* 0x0000009b1900720c */ /* 0x040fe40003fa6270 */
[----:B------:R-:W-:Y:S02]  /*12f60*/  ISETP.GE.AND P4, PT, R25, R154, PT ;  /* 0x0000009a1900720c */ /* 0x000fe40003f86270 */
[----:B------:R-:W-:Y:S01]  /*12f70*/  FMNMX3.FTZ R22, R22, R203, R163, !PT ;  /* 0x000000cb16167276 */ /* 0x000fe200078100a3 */
[----:B------:R-:W1:Y:S01]  /*12f80*/  SHFL.BFLY PT, R25, R20, 0x2, 0x1f ;  /* 0x0c401f0014197f89 */ /* 0x000e6200000e0000 */
[----:B------:R-:W-:Y:S02]  /*12f90*/  IABS R16, R16 ;  /* 0x0000001000107213 */ /* 0x000fe40000000000 */
[----:B------:R-:W-:-:S02]  /*12fa0*/  FMNMX3.FTZ R22, R22, R201, R191, !PT ;  /* 0x000000c916167276 */ /* 0x000fc400078100bf */
[----:B------:R-:W-:Y:S02]  /*12fb0*/  IABS R14, R14 ;  /* 0x0000000e000e7213 */ /* 0x000fe40000000000 */
[----:B------:R-:W-:Y:S02]  /*12fc0*/  I2FP.F32.S32 R16, R16 ;  /* 0x0000001000107245 */ /* 0x000fe40000201400 */
[----:B------:R-:W-:Y:S02]  /*12fd0*/  FMNMX3.FTZ R22, R22, R189, R187, !PT ;  /* 0x000000bd16167276 */ /* 0x000fe400078100bb */
[----:B------:R-:W-:Y:S02]  /*12fe0*/  IABS R4, R4 ;  /* 0x0000000400047213 */ /* 0x000fe40000000000 */
[----:B------:R-:W-:Y:S02]  /*12ff0*/  IABS R6, R6 ;  /* 0x0000000600067213 */ /* 0x000fe40000000000 */
[----:B------:R-:W-:Y:S01]  /*13000*/  I2FP.F32.S32 R14, R14 ;  /* 0x0000000e000e7245 */ /* 0x000fe20000201400 */
[----:B------:R-:W-:Y:S01]  /*13010*/  FFMA.FTZ R16, -R156, R16, R69 ;  /* 0x000000109c107223 */ /* 0x000fe20000010145 */
[----:B------:R-:W-:-:S02]  /*13020*/  FMNMX3.FTZ R22, R22, R185, R157, !PT ;  /* 0x000000b916167276 */ /* 0x000fc4000781009d */
[----:B------:R-:W-:Y:S01]  /*13030*/  I2FP.F32.S32 R4, R4 ;  /* 0x0000000400047245 */ /* 0x000fe20000201400 */
[----:B------:R-:W-:Y:S01]  /*13040*/  FFMA.FTZ R14, -R156, R14, R71 ;  /* 0x0000000e9c0e7223 */ /* 0x000fe20000010147 */
[----:B------:R-:W-:Y:S02]  /*13050*/  I2FP.F32.S32 R6, R6 ;  /* 0x0000000600067245 */ /* 0x000fe40000201400 */
[----:B------:R-:W-:Y:S02]  /*13060*/  IABS R0, R0 ;  /* 0x0000000000007213 */ /* 0x000fe40000000000 */
[----:B------:R-:W-:Y:S02]  /*13070*/  ISETP.GE.AND P1, PT, R27, R155, PT ;  /* 0x0000009b1b00720c */ /* 0x000fe40003f26270 */
[----:B------:R-:W-:Y:S01]  /*13080*/  FMNMX3.FTZ R22, R22, R127, R125, !PT ;  /* 0x0000007f16167276 */ /* 0x000fe2000781007d */
[----:B------:R-:W-:Y:S01]  /*13090*/  FFMA.FTZ R4, -R156, R4, R199 ;  /* 0x000000049c047223 */ /* 0x000fe200000101c7 */
[----:B------:R-:W-:Y:S01]  /*130a0*/  FSEL R16, R16, -INF , P2 ;  /* 0xff80000010107808 */ /* 0x000fe20001000000 */
[----:B------:R-:W-:Y:S01]  /*130b0*/  FFMA.FTZ R6, -R156, R6, R77 ;  /* 0x000000069c067223 */ /* 0x000fe2000001014d */
[----:B------:R-:W-:-:S02]  /*130c0*/  I2FP.F32.S32 R0, R0 ;  /* 0x0000000000007245 */ /* 0x000fc40000201400 */
[----:B------:R-:W-:Y:S02]  /*130d0*/  ISETP.GE.AND P2, PT, R24, R155, PT ;  /* 0x0000009b1800720c */ /* 0x000fe40003f46270 */
[----:B------:R-:W-:Y:S02]  /*130e0*/  ISETP.GE.AND P0, PT, R27, R154, PT ;  /* 0x0000009a1b00720c */ /* 0x000fe40003f06270 */
[----:B------:R-:W-:Y:S02]  /*130f0*/  FSEL R14, R14, -INF , P1 ;  /* 0xff8000000e0e7808 */ /* 0x000fe40000800000 */
[----:B------:R-:W-:Y:S01]  /*13100*/  FMNMX3.FTZ R22, R22, R59, R57, !PT ;  /* 0x0000003b16167276 */ /* 0x000fe20007810039 */
[----:B------:R-:W-:Y:S01]  /*13110*/  FFMA.FTZ R221, -R156, R0, R221 ;  /* 0x000000009cdd7223 */ /* 0x000fe200000101dd */
[----:B------:R-:W-:Y:S02]  /*13120*/  FSEL R39, R16, -INF , !P3 ;  /* 0xff80000010277808 */ /* 0x000fe40005800000 */
[----:B------:R-:W-:-:S02]  /*13130*/  FSEL R32, R4, -INF , P2 ;  /* 0xff80000004207808 */ /* 0x000fc40001000000 */
[----:B------:R-:W-:Y:S02]  /*13140*/  ISETP.GE.AND P3, PT, R24, R154, PT ;  /* 0x0000009a1800720c */ /* 0x000fe40003f66270 */
[----:B------:R-:W-:Y:S02]  /*13150*/  ISETP.GE.AND P1, PT, R229, R155, PT ;  /* 0x0000009be500720c */ /* 0x000fe40003f26270 */
[----:B------:R-:W-:Y:S02]  /*13160*/  FSEL R6, R6, -INF , P5 ;  /* 0xff80000006067808 */ /* 0x000fe40002800000 */
[----:B------:R-:W-:Y:S02]  /*13170*/  FSEL R38, R14, -INF , !P0 ;  /* 0xff8000000e267808 */ /* 0x000fe40004000000 */
[----:B------:R-:W-:Y:S02]  /*13180*/  FMNMX3.FTZ R4, R22, R43, R41, !PT ;  /* 0x0000002b16047276 */ /* 0x000fe40007810029 */
[----:B-1----:R-:W-:-:S02]  /*13190*/  FMNMX.FTZ R25, R20, R25, !PT ;  /* 0x0000001914197209 */ /* 0x002fc40007810000 */
        /* <DEDUP_REMOVED lines=9> */
[----:B------:R-:W3:Y:S01]  /*13230*/  SHFL.BFLY PT, R4, R27, 0x2, 0x1f ;  /* 0x0c401f001b047f89 */ /* 0x000ee200000e0000 */
[----:B-1----:R-:W-:-:S04]  /*13240*/  FMNMX.FTZ R0, R25, R0, !PT ;  /* 0x0000000019007209 */ /* 0x002fc80007810000 */
[----:B------:R-:W-:Y:S01]  /*13250*/  FSETP.NEU.FTZ.AND P0, PT, R0, -INF , PT ;  /* 0xff8000000000780b */ /* 0x000fe20003f1d000 */
[----:B--2---:R-:W-:-:S05]  /*13260*/  FMUL.FTZ R28, R29, R0 ;  /* 0x000000001d1c7220 */ /* 0x004fca0000410000 */
[----:B------:R-:W-:Y:S02]  /*13270*/  FSEL R28, R28, RZ, P0 ;  /* 0x000000ff1c1c7208 */ /* 0x000fe40000000000 */
[----:B---3--:R-:W-:-:S03]  /*13280*/  FMNMX.FTZ R4, R27, R4, !PT ;  /* 0x000000041b047209 */ /* 0x008fc60007810000 */
[----:B------:R-:W-:Y:S02]  /*13290*/  FFMA.FTZ R179, R21, R29, -R28 ;  /* 0x0000001d15b37223 */ /* 0x000fe4000001081c */
[----:B------:R-:W1:Y:S01]  /*132a0*/  SHFL.BFLY PT, R21, R4, 0x1, 0x1f ;  /* 0x0c201f0004157f89 */ /* 0x000e6200000e0000 */
[----:B------:R-:W-:Y:S02]  /*132b0*/  IMAD.SHL.U32 R2, R2, 0x100, RZ ;  /* 0x0000010002027824 */ /* 0x000fe400078e00ff */
[----:B------:R-:W-:-:S03]  /*132c0*/  IMAD.SHL.U32 R6, R63, 0x20, RZ ;  /* 0x000000203f067824 */ /* 0x000fc600078e00ff */
[----:B------:R-:W-:Y:S01]  /*132d0*/  LOP3.LUT R25, R2, 0x100, RZ, 0xc0, !PT ;  /* 0x0000010002197812 */ /* 0x000fe200078ec0ff */
[----:B------:R-:W-:Y:S02]  /*132e0*/  IMAD.SHL.U32 R128, R63, 0x4, RZ ;  /* 0x000000043f807824 */ /* 0x000fe400078e00ff */
[----:B------:R-:W-:Y:S01]  /*132f0*/  FFMA.FTZ R42, R3, R29, -R28 ;  /* 0x0000001d032a7223 */ /* 0x000fe2000001081c */
[----:B-1----:R-:W-:Y:S02]  /*13300*/  FMNMX.FTZ R2, R4, R21, !PT ;  /* 0x0000001504027209 */ /* 0x002fe40007810000 */
[----:B------:R-:W-:Y:S02]  /*13310*/  LOP3.LUT R21, R25, 0x20, R6, 0xf8, !PT ;  /* 0x0000002019157812 */ /* 0x000fe400078ef806 */
[----:B------:R-:W-:Y:S02]  /*13320*/  LOP3.LUT R6, R6, 0xc0, RZ, 0xc0, !PT ;  /* 0x000000c006067812 */ /* 0x000fe400078ec0ff */
[----:B------:R-:W-:-:S02]  /*13330*/  LOP3.LUT R4, R128, 0x18, RZ, 0xc0, !PT ;  /* 0x0000001880047812 */ /* 0x000fc400078ec0ff */
[----:B------:R-:W-:-:S04]  /*13340*/  LOP3.LUT R3, R6, 0x8, R129, 0xf8, !PT ;  /* 0x0000000806037812 */ /* 0x000fc800078ef881 */
[----:B------:R-:W-:-:S04]  /*13350*/  LOP3.LUT R3, R21, R3, R4, 0xf6, !PT ;  /* 0x0000000315037212 */ /* 0x000fc800078ef604 */
[----:B------:R-:W-:Y:S01]  /*13360*/  LEA R3, R3, UR6, 0x1 ;  /* 0x0000000603037c11 */ /* 0x000fe2000f8e08ff */
[-CC-:B------:R-:W-:Y:S01]  /*13370*/  FFMA.FTZ R46, R109, R29.reuse, -R28.reuse ;  /* 0x0000001d6d2e7223 */ /* 0x180fe2000001081c */
[----:B------:R-:W-:Y:S01]  /*13380*/  FMUL.FTZ R40, R29, R2 ;  /* 0x000000021d287220 */ /* 0x000fe20000410000 */
[----:B------:R-:W-:Y:S02]  /*13390*/  FSETP.NEU.FTZ.AND P0, PT, R2, -INF , PT ;  /* 0xff8000000200780b */ /* 0x000fe40003f1d000 */
[----:B------:R-:W1:Y:S02]  /*133a0*/  LDSM.16.MT88.4 R108, [R3+0x9000] ;  /* 0x00900000036c783b */ /* 0x000e640000004200 */
        /* <DEDUP_REMOVED lines=9> */
[-C--:B------:R-:W-:Y:S01]  /*13440*/  FFMA.FTZ R181, R115, R29.reuse, -R28 ;  /* 0x0000001d73b57223 */ /* 0x080fe2000001081c */
[----:B------:R-:W-:Y:S02]  /*13450*/  LDSM.16.MT88.4 R92, [R3+0xb000] ;  /* 0x00b00000035c783b */ /* 0x000fe40000004200 */
[----:B------:R-:W2:Y:S01]  /*13460*/  MUFU.EX2 R122, R122 ;  /* 0x0000007a007a7308 */ /* 0x000ea20000000800 */
[-CC-:B------:R-:W-:Y:S01]  /*13470*/  FFMA.FTZ R48, R19, R29.reuse, -R40.reuse ;  /* 0x0000001d13307223 */ /* 0x180fe20000010828 */
[----:B------:R-:W-:-:S06]  /*13480*/  FFMA.FTZ R161, R17, R29, -R40 ;  /* 0x0000001d11a17223 */ /* 0x000fcc0000010828 */
[----:B------:R-:W-:Y:S01]  /*13490*/  MUFU.EX2 R175, R175 ;  /* 0x000000af00af7308 */ /* 0x000fe20000000800 */
[----:B------:R-:W3:Y:S01]  /*134a0*/  LDSM.16.MT88.4 R16, [R3+0x9400] ;  /* 0x009400000310783b */ /* 0x000ee20000004200 */
[-C--:B------:R-:W-:Y:S01]  /*134b0*/  FFMA.FTZ R159, R105, R29.reuse, -R28 ;  /* 0x0000001d699f7223 */ /* 0x080fe2000001081c */
[-CC-:B------:R-:W-:Y:S01]  /*134c0*/  FFMA.FTZ R63, R23, R29.reuse, -R40.reuse ;  /* 0x0000001d173f7223 */ /* 0x180fe20000010828 */
[----:B------:R-:W-:Y:S01]  /*134d0*/  FFMA.FTZ R44, R7, R29, -R40 ;  /* 0x0000001d072c7223 */ /* 0x000fe20000010828 */
[----:B------:R-:W-:Y:S03]  /*134e0*/  LDSM.16.MT88.4 R76, [R3+0xd000] ;  /* 0x00d00000034c783b */ /* 0x000fe60000004200 */
[----:B------:R-:W5:Y:S08]  /*134f0*/  MUFU.EX2 R132, R132 ;  /* 0x0000008400847308 */ /* 0x000f700000000800 */
[----:B------:R-:W-:Y:S08]  /*13500*/  MUFU.EX2 R193, R193 ;  /* 0x000000c100c17308 */ /* 0x000ff00000000800 */
[----:B------:R-:W4:Y:S08]  /*13510*/  MUFU.EX2 R126, R126 ;  /* 0x0000007e007e7308 */ /* 0x000f300000000800 */
[----:B------:R-:W-:Y:S08]  /*13520*/  MUFU.EX2 R183, R183 ;  /* 0x000000b700b77308 */ /* 0x000ff00000000800 */
[----:B------:R-:W1:Y:S01]  /*13530*/  MUFU.EX2 R158, R158 ;  /* 0x0000009e009e7308 */ /* 0x000e620000000800 */
[----:B--2---:R-:W-:-:S02]  /*13540*/  F2FP.BF16.F32.PACK_AB R69, R122, R179 ;  /* 0x000000b37a45723e */ /* 0x004fc400000010ff */
[----:B-----5:R-:W-:Y:S02]  /*13550*/  F2FP.BF16.F32.PACK_AB R71, R132, R175 ;  /* 0x000000af8447723e */ /* 0x020fe400000010ff */
[----:B----4-:R-:W-:-:S03]  /*13560*/  F2FP.BF16.F32.PACK_AB R68, R126, R193 ;  /* 0x000000c17e44723e */ /* 0x010fc600000010ff */
[----:B------:R-:W-:Y:S01]  /*13570*/  MUFU.EX2 R181, R181 ;  /* 0x000000b500b57308 */ /* 0x000fe20000000800 */
[----:B-1----:R-:W-:-:S07]  /*13580*/  F2FP.BF16.F32.PACK_AB R70, R158, R183 ;  /* 0x000000b79e46723e */ /* 0x002fce00000010ff */
        /* <DEDUP_REMOVED lines=38> */
[-C--:B------:R-:W-:Y:S01]  /*137f0*/  FFMA.FTZ R199, R171, R29.reuse, -R28 ;  /* 0x0000001dabc77223 */ /* 0x080fe2000001081c */
[-C--:B------:R-:W-:Y:S01]  /*13800*/  FFMA.FTZ R171, R169, R29.reuse, -R40 ;  /* 0x0000001da9ab7223 */ /* 0x080fe20000010828 */
[-CC-:B------:R-:W-:Y:S01]  /*13810*/  FFMA.FTZ R64, R215, R29.reuse, -R28.reuse ;  /* 0x0000001dd7407223 */ /* 0x180fe2000001081c */
        /* <DEDUP_REMOVED lines=25> */
[----:B------:R-:W-:Y:S03]  /*139b0*/  HMMA.16816.F32.BF16 R84, R4, R86, R20 ;  /* 0x000000560454723c */ /* 0x000fe60000041814 */
[----:B--2---:R-:W-:Y:S01]  /*139c0*/  F2FP.BF16.F32.PACK_AB R5, R64, R199 ;  /* 0x000000c74005723e */ /* 0x004fe200000010ff */
[-CC-:B------:R-:W-:Y:S01]  /*139d0*/  FFMA.FTZ R163, R163, R29.reuse, -R40.reuse ;  /* 0x0000001da3a37223 */ /* 0x180fe20000010828 */
[----:B---3--:R-:W-:Y:S01]  /*139e0*/  F2FP.BF16.F32.PACK_AB R7, R15, R58 ;  /* 0x0000003a0f07723e */ /* 0x008fe200000010ff */
[----:B------:R-:W-:Y:S01]  /*139f0*/  FFMA.FTZ R14, R201, R29, -R40 ;  /* 0x0000001dc90e7223 */ /* 0x000fe20000010828 */
[----:B----4-:R-:W-:Y:S01]  /*13a00*/  F2FP.BF16.F32.PACK_AB R4, R66, R171 ;  /* 0x000000ab4204723e */ /* 0x010fe200000010ff */
[----:B------:R-:W-:Y:S01]  /*13a10*/  FADD.FTZ R122, R179, R122 ;  /* 0x0000007ab37a7221 */ /* 0x000fe20000010000 */
[----:B-----5:R-:W-:Y:S01]  /*13a20*/  F2FP.BF16.F32.PACK_AB R6, R36, R169 ;  /* 0x000000a92406723e */ /* 0x020fe200000010ff */
[-CC-:B------:R-:W-:Y:S01]  /*13a30*/  FFMA.FTZ R177, R177, R29.reuse, -R28.reuse ;  /* 0x0000001db1b17223 */ /* 0x180fe2000001081c */
[-CC-:B------:R-:W-:Y:S01]  /*13a40*/  FFMA.FTZ R124, R197, R29.reuse, -R28.reuse ;  /* 0x0000001dc57c7223 */ /* 0x180fe2000001081c */
        /* <DEDUP_REMOVED lines=54> */
[----:B------:R-:W-:Y:S08]  /*13db0*/  MUFU.EX2 R177, R177 ;  /* 0x000000b100b17308 */ /* 0x000ff00000000800 */
[----:B------:R-:W2:Y:S08]  /*13dc0*/  MUFU.EX2 R124, R124 ;  /* 0x0000007c007c7308 */ /* 0x000eb00000000800 */
[----:B------:R-:W-:Y:S01]  /*13dd0*/  MUFU.EX2 R173, R173 ;  /* 0x000000ad00ad7308 */ /* 0x000fe20000000800 */
[C---:B-1----:R-:W-:Y:S08]  /*13de0*/  HMMA.16816.F32.BF16 R72, R4.reuse, R16, R72 ;  /* 0x000000100448723c */ /* 0x042ff00000041848 */
[----:B------:R-:W-:Y:S01]  /*13df0*/  HMMA.16816.F32.BF16 R68, R4, R18, R68 ;  /* 0x000000120444723c */ /* 0x000fe20000041844 */
[----:B------:R-:W1:Y:S02]  /*13e00*/  LDSM.16.MT88.4 R16, [R3+0xa000] ;  /* 0x00a000000310783b */ /* 0x000e640000004200 */
[----:B------:R-:W-:Y:S01]  /*13e10*/  FADD.FTZ R4, R193, R126 ;  /* 0x0000007ec1047221 */ /* 0x000fe20000010000 */
[----:B------:R-:W-:Y:S01]  /*13e20*/  FADD.FTZ R5, R175, R122 ;  /* 0x0000007aaf057221 */ /* 0x000fe20000010000 */
[-CC-:B------:R-:W-:Y:S01]  /*13e30*/  FFMA.FTZ R126, R189, R29.reuse, -R40.reuse ;  /* 0x0000001dbd7e7223 */ /* 0x180fe20000010828 */
        /* <DEDUP_REMOVED lines=32> */
[----:B------:R-:W-:Y:S01]  /*14040*/  FFMA.FTZ R65, R157, R29, -R40 ;  /* 0x0000001d9d417223 */ /* 0x000fe20000010828 */
[----:B------:R-:W-:Y:S01]  /*14050*/  FADD.FTZ R46, R46, R181 ;  /* 0x000000b52e2e7221 */ /* 0x000fe20000010000 */
[----:B------:R-:W-:Y:S03]  /*14060*/  MUFU.EX2 R123, R123 ;  /* 0x0000007b007b7308 */ /* 0x000fe60000000800 */
[----:B------:R-:W-:-:S05]  /*14070*/  FADD.FTZ R159, R159, R46 ;  /* 0x0000002e9f9f7221 */ /* 0x000fca0000010000 */
[----:B------:R-:W2:Y:S08]  /*14080*/  MUFU.EX2 R158, R158 ;  /* 0x0000009e009e7308 */ /* 0x000eb00000000800 */
[----:B------:R-:W-:Y:S01]  /*14090*/  MUFU.EX2 R67, R67 ;  /* 0x0000004300437308 */ /* 0x000fe20000000800 */
[C---:B-1----:R-:W-:Y:S08]  /*140a0*/  HMMA.16816.F32.BF16 R72, R4.reuse, R16, R72 ;  /* 0x000000100448723c */ /* 0x042ff00000041848 */
[----:B------:R-:W-:Y:S01]  /*140b0*/  HMMA.16816.F32.BF16 R68, R4, R18, R68 ;  /* 0x000000120444723c */ /* 0x000fe20000041844 */
[----:B------:R-:W1:Y:S02]  /*140c0*/  LDSM.16.MT88.4 R16, [R3+0xc400] ;  /* 0x00c400000310783b */ /* 0x000e640000004200 */
[----:B------:R-:W-:-:S02]  /*140d0*/  FADD.FTZ R4, R48, R21 ;  /* 0x0000001530047221 */ /* 0x000fc40000010000 */
[----:B------:R-:W3:Y:S01]  /*140e0*/  LDSM.16.MT88.4 R20, [R8+0xa400] ;  /* 0x00a400000814783b */ /* 0x000ee20000004200 */
[----:B------:R-:W4:Y:S08]  /*140f0*/  MUFU.EX2 R132, R132 ;  /* 0x0000008400847308 */ /* 0x000f300000000800 */
[----:B------:R-:W-:Y:S08]  /*14100*/  MUFU.EX2 R65, R65 ;  /* 0x0000004100417308 */ /* 0x000ff00000000800 */
[----:B------:R-:W5:Y:S08]  /*14110*/  MUFU.EX2 R48, R127 ;  /* 0x0000007f00307308 */ /* 0x000f700000000800 */
        /* <DEDUP_REMOVED lines=11> */
[C---:B---3--:R-:W-:Y:S08]  /*141d0*/  HMMA.16816.F32.BF16 R104, R4.reuse, R20, R104 ;  /* 0x000000140468723c */ /* 0x048ff00000041868 */
        /* <DEDUP_REMOVED lines=11> */
[----:B------:R-:W-:Y:S01]  /*14290*/  FADD.FTZ R160, R44, R63 ;  /* 0x0000003f2ca07221 */ /* 0x000fe20000010000 */
[----:B------:R-:W-:-:S04]  /*142a0*/  FFMA.FTZ R42, R47, R29, -R28 ;  /* 0x0000001d2f2a7223 */ /* 0x000fc8000001081c */
[C---:B------:R-:W-:Y:S01]  /*142b0*/  HMMA.16816.F32.BF16 R76, R4.reuse, R22, R76 ;  /* 0x00000016044c723c */ /* 0x040fe2000004184c */
[----:B------:R-:W2:Y:S02]  /*142c0*/  LDSM.16.MT88.4 R20, [R8+0xa800] ;  /* 0x00a800000814783b */ /* 0x000ea40000004200 */
[-CC-:B------:R-:W-:Y:S01]  /*142d0*/  FFMA.FTZ R44, R51, R29.reuse, -R28.reuse ;  /* 0x0000001d332c7223 */ /* 0x180fe2000001081c */
[-CC-:B------:R-:W-:Y:S01]  /*142e0*/  FFMA.FTZ R49, R49, R29.reuse, -R28.reuse ;  /* 0x0000001d31317223 */ /* 0x180fe2000001081c */
[-C--:B------:R-:W-:Y:S01]  /*142f0*/  FFMA.FTZ R45, R45, R29.reuse, -R28 ;  /* 0x0000001d2d2d7223 */ /* 0x080fe2000001081c */
[-CC-:B------:R-:W-:Y:S01]  /*14300*/  FFMA.FTZ R47, R57, R29.reuse, -R40.reuse ;  /* 0x0000001d392f7223 */ /* 0x180fe20000010828 */
[-C--:B------:R-:W-:Y:S01]  /*14310*/  FFMA.FTZ R162, R43, R29.reuse, -R40 ;  /* 0x0000001d2ba27223 */ /* 0x080fe20000010828 */
[C---:B---3--:R-:W-:Y:S03]  /*14320*/  HMMA.16816.F32.BF16 R88, R4.reuse, R24, R88 ;  /* 0x000000180458723c */ /* 0x048fe60000041858 */
[----:B------:R-:W-:Y:S01]  /*14330*/  FADD.FTZ R171, R171, R160 ;  /* 0x000000a0abab7221 */ /* 0x000fe20000010000 */
[----:B------:R-:W-:Y:S04]  /*14340*/  MUFU.EX2 R44, R44 ;  /* 0x0000002c002c7308 */ /* 0x000fe80000000800 */
[----:B------:R-:W-:Y:S03]  /*14350*/  HMMA.16816.F32.BF16 R84, R4, R26, R84 ;  /* 0x0000001a0454723c */ /* 0x000fe60000041854 */
[-CC-:B------:R-:W-:Y:S01]  /*14360*/  FFMA.FTZ R5, R41, R29.reuse, -R40.reuse ;  /* 0x0000001d29057223 */ /* 0x180fe20000010828 */
[-C--:B------:R-:W-:Y:S01]  /*14370*/  FFMA.FTZ R4, R39, R29.reuse, -R40 ;  /* 0x0000001d27047223 */ /* 0x080fe20000010828 */
[----:B------:R-:W-:Y:S08]  /*14380*/  MUFU.EX2 R49, R49 ;  /* 0x0000003100317308 */ /* 0x000ff00000000800 */
[----:B------:R-:W-:Y:S08]  /*14390*/  MUFU.EX2 R42, R42 ;  /* 0x0000002a002a7308 */ /* 0x000ff00000000800 */
[----:B------:R-:W3:Y:S08]  /*143a0*/  MUFU.EX2 R45, R45 ;  /* 0x0000002d002d7308 */ /* 0x000ef00000000800 */
[----:B------:R-:W-:Y:S01]  /*143b0*/  MUFU.EX2 R47, R47 ;  /* 0x0000002f002f7308 */ /* 0x000fe20000000800 */
[-CC-:B------:R-:W-:Y:S01]  /*143c0*/  FFMA.FTZ R121, R37, R29.reuse, -R28.reuse ;  /* 0x0000001d25797223 */ /* 0x180fe2000001081c */
[-C--:B------:R-:W-:Y:S01]  /*143d0*/  FFMA.FTZ R164, R31, R29.reuse, -R28 ;  /* 0x0000001d1fa47223 */ /* 0x080fe2000001081c */
[-CC-:B------:R-:W-:Y:S01]  /*143e0*/  FFMA.FTZ R63, R38, R29.reuse, -R40.reuse ;  /* 0x0000001d263f7223 */ /* 0x180fe20000010828 */
[-CC-:B------:R-:W-:Y:S01]  /*143f0*/  FFMA.FTZ R51, R34, R29.reuse, -R40.reuse ;  /* 0x0000001d22337223 */ /* 0x180fe20000010828 */
[-CC-:B------:R-:W-:Y:S01]  /*14400*/  FFMA.FTZ R43, R32, R29.reuse, -R40.reuse ;  /* 0x0000001d202b7223 */ /* 0x180fe20000010828 */
[----:B------:R-:W-:Y:S01]  /*14410*/  FFMA.FTZ R57, R30, R29, -R40 ;  /* 0x0000001d1e397223 */ /* 0x000fe20000010828 */
[----:B------:R-:W-:Y:S01]  /*14420*/  LDSM.16.MT88.4 R24, [R8+0xc800] ;  /* 0x00c800000818783b */ /* 0x000fe20000004200 */
[----:B------:R-:W4:Y:S08]  /*14430*/  MUFU.EX2 R162, R162 ;  /* 0x000000a200a27308 */ /* 0x000f300000000800 */
[----:B------:R5:W-:Y:S08]  /*14440*/  MUFU.EX2 R39, R5 ;  /* 0x0000000500277308 */ /* 0x000bf00000000800 */
[----:B------:R4:W1:Y:S01]  /*14450*/  MUFU.EX2 R160, R4 ;  /* 0x0000000400a07308 */ /* 0x0008620000000800 */
[----:B---3--:R-:W-:-:S02]  /*14460*/  F2FP.BF16.F32.PACK_AB R7, R45, R42 ;  /* 0x0000002a2d07723e */ /* 0x008fc400000010ff */
[----:B-----5:R-:W-:Y:S02]  /*14470*/  F2FP.BF16.F32.PACK_AB R5, R49, R44 ;  /* 0x0000002c3105723e */ /* 0x020fe400000010ff */
[----:B----4-:R-:W-:Y:S02]  /*14480*/  F2FP.BF16.F32.PACK_AB R4, R162, R47 ;  /* 0x0000002fa204723e */ /* 0x010fe400000010ff */
[----:B-1----:R-:W-:-:S07]  /*14490*/  F2FP.BF16.F32.PACK_AB R6, R160, R39 ;  /* 0x00000027a006723e */ /* 0x002fce00000010ff */
[C---:B------:R-:W-:Y:S08]  /*144a0*/  HMMA.16816.F32.BF16 R112, R4.reuse, R16, R112 ;  /* 0x000000100470723c */ /* 0x040ff00000041870 */
[C---:B------:R-:W-:Y:S01]  /*144b0*/  HMMA.16816.F32.BF16 R108, R4.reuse, R18, R108 ;  /* 0x00000012046c723c */ /* 0x040fe2000004186c */
[----:B------:R-:W1:Y:S07]  /*144c0*/  LDSM.16.MT88.4 R16, [R3+0xe800] ;  /* 0x00e800000310783b */ /* 0x000e6e0000004200 */
[C---:B--2---:R-:W-:Y:S08]  /*144d0*/  HMMA.16816.F32.BF16 R104, R4.reuse, R20, R104 ;  /* 0x000000140468723c */ /* 0x044ff00000041868 */
[----:B------:R-:W-:Y:S01]  /*144e0*/  HMMA.16816.F32.BF16 R100, R4, R22, R100 ;  /* 0x000000160464723c */ /* 0x000fe20000041864 */
[----:B------:R-:W2:Y:S02]  /*144f0*/  LDSM.16.MT88.4 R20, [R8+0xe800] ;  /* 0x00e800000814783b */ /* 0x000ea40000004200 */
[-CC-:B------:R-:W-:Y:S01]  /*14500*/  FFMA.FTZ R37, R35, R29.reuse, -R28.reuse ;  /* 0x0000001d23257223 */ /* 0x180fe2000001081c */
[----:B------:R-:W-:-:S02]  /*14510*/  FFMA.FTZ R41, R33, R29, -R28 ;  /* 0x0000001d21297223 */ /* 0x000fc4000001081c */
[----:B------:R-:W3:Y:S01]  /*14520*/  LDSM.16.MT88.4 R28, [R3+0xc800] ;  /* 0x00c80000031c783b */ /* 0x000ee20000004200 */
[----:B------:R-:W-:Y:S01]  /*14530*/  FADD.FTZ R199, R64, R199 ;  /* 0x000000c740c77221 */ /* 0x000fe20000010000 */
[----:B------:R-:W-:Y:S01]  /*14540*/  FADD.FTZ R66, R66, R171 ;  /* 0x000000ab42427221 */ /* 0x000fe20000010000 */
[----:B------:R-:W-:Y:S08]  /*14550*/  MUFU.EX2 R38, R121 ;  /* 0x0000007900267308 */ /* 0x000ff00000000800 */
[----:B------:R-:W-:Y:S01]  /*14560*/  MUFU.EX2 R164, R164 ;  /* 0x000000a400a47308 */ /* 0x000fe20000000800 */
[----:B------:R-:W-:Y:S01]  /*14570*/  FADD.FTZ R58, R58, R199 ;  /* 0x000000c73a3a7221 */ /* 0x000fe20000010000 */
[----:B------:R-:W-:-:S06]  /*14580*/  FADD.FTZ R169, R169, R66 ;  /* 0x00000042a9a97221 */ /* 0x000fcc0000010000 */
[----:B------:R-:W-:Y:S01]  /*14590*/  MUFU.EX2 R40, R63 ;  /* 0x0000003f00287308 */ /* 0x000fe20000000800 */
[C---:B-1----:R-:W-:Y:S03]  /*145a0*/  HMMA.16816.F32.BF16 R80, R4.reuse, R16, R80 ;  /* 0x000000100450723c */ /* 0x042fe60000041850 */
[----:B------:R-:W-:Y:S01]  /*145b0*/  FADD.FTZ R58, R15, R58 ;  /* 0x0000003a0f3a7221 */ /* 0x000fe20000010000 */
[----:B------:R-:W-:Y:S04]  /*145c0*/  LDSM.16.MT88.4 R32, [R3+0xac00] ;  /* 0x00ac00000320783b */ /* 0x000fe80000004200 */
[----:B------:R-:W-:Y:S01]  /*145d0*/  HMMA.16816.F32.BF16 R76, R4, R18, R76 ;  /* 0x00000012044c723c */ /* 0x000fe2000004184c */
[----:B------:R-:W1:Y:S02]  /*145e0*/  LDSM.16.MT88.4 R16, [R3+0xcc00] ;  /* 0x00cc00000310783b */ /* 0x000e640000004200 */
[----:B------:R-:W-:-:S05]  /*145f0*/  FADD.FTZ R165, R165, R58 ;  /* 0x0000003aa5a57221 */ /* 0x000fca0000010000 */
[----:B--2---:R-:W-:Y:S03]  /*14600*/  HMMA.16816.F32.BF16 R72, R4, R20, R72 ;  /* 0x000000140448723c */ /* 0x004fe60000041848 */
[----:B------:R-:W-:-:S04]  /*14610*/  FADD.FTZ R20, R36, R169 ;  /* 0x000000a924147221 */ /* 0x000fc80000010000 */
[----:B------:R-:W-:Y:S01]  /*14620*/  FADD.FTZ R167, R167, R20 ;  /* 0x00000014a7a77221 */ /* 0x000fe20000010000 */
[----:B------:R-:W-:-:S03]  /*14630*/  FADD.FTZ R165, R52, R165 ;  /* 0x000000a534a57221 */ /* 0x000fc60000010000 */
[----:B------:R-:W-:Y:S01]  /*14640*/  FADD.FTZ R56, R56, R167 ;  /* 0x000000a738387221 */ /* 0x000fe20000010000 */
[----:B------:R-:W2:Y:S01]  /*14650*/  MUFU.EX2 R37, R37 ;  /* 0x0000002500257308 */ /* 0x000ea20000000800 */
[----:B------:R-:W-:Y:S02]  /*14660*/  FADD.FTZ R50, R50, R165 ;  /* 0x000000a532327221 */ /* 0x000fe40000010000 */
[----:B------:R-:W-:Y:S01]  /*14670*/  FADD.FTZ R163, R163, R56 ;  /* 0x00000038a3a37221 */ /* 0x000fe20000010000 */
[----:B---3--:R-:W-:Y:S04]  /*14680*/  HMMA.16816.F32.BF16 R96, R4, R28, R96 ;  /* 0x0000001c0460723c */ /* 0x008fe80000041860 */
[----:B------:R-:W3:Y:S01]  /*14690*/  MUFU.EX2 R41, R41 ;  /* 0x0000002900297308 */ /* 0x000ee20000000800 */
[----:B------:R-:W-:Y:S01]  /*146a0*/  FADD.FTZ R50, R11, R50 ;  /* 0x000000320b327221 */ /* 0x000fe20000010000 */
[----:B------:R-:W-:-:S02]  /*146b0*/  FADD.FTZ R14, R14, R163 ;  /* 0x000000a30e0e7221 */ /* 0x000fc40000010000 */
[C---:B------:R-:W-:Y:S04]  /*146c0*/  HMMA.16816.F32.BF16 R92, R4.reuse, R30, R92 ;  /* 0x0000001e045c723c */ /* 0x040fe8000004185c */
[----:B------:R-:W4:Y:S08]  /*146d0*/  MUFU.EX2 R51, R51 ;  /* 0x0000003300337308 */ /* 0x000f300000000800 */
[----:B------:R-:W-:Y:S08]  /*146e0*/  MUFU.EX2 R43, R43 ;  /* 0x0000002b002b7308 */ /* 0x000ff00000000800 */
[----:B------:R-:W5:Y:S01]  /*146f0*/  MUFU.EX2 R36, R57 ;  /* 0x0000003900247308 */ /* 0x000f620000000800 */
        /* <DEDUP_REMOVED lines=9> */
[----:B------:R-:W1:Y:S02]  /*14790*/  LDSM.16.MT88.4 R24, [R8+0xcc00] ;  /* 0x00cc00000818783b */ /* 0x000e640000004200 */
[----:B------:R-:W-:Y:S01]  /*147a0*/  FADD.FTZ R120, R120, R173 ;  /* 0x000000ad78787221 */ /* 0x000fe20000010000 */
[----:B------:R-:W-:-:S04]  /*147b0*/  FADD.FTZ R122, R122, R175 ;  /* 0x000000af7a7a7221 */ /* 0x000fc80000010000 */
[----:B------:R-:W-:Y:S03]  /*147c0*/  HMMA.16816.F32.BF16 R68, R4, R22, R68 ;  /* 0x000000160444723c */ /* 0x000fe60000041844 */
[----:B--2---:R-:W-:Y:S01]  /*147d0*/  F2FP.BF16.F32.PACK_AB R5, R37, R38 ;  /* 0x000000262505723e */ /* 0x004fe200000010ff */
[----:B------:R-:W-:Y:S01]  /*147e0*/  FADD.FTZ R123, R123, R120 ;  /* 0x000000787b7b7221 */ /* 0x000fe20000010000 */
[----:B---3--:R-:W-:Y:S01]  /*147f0*/  F2FP.BF16.F32.PACK_AB R7, R164, R41 ;  /* 0x00000029a407723e */ /* 0x008fe200000010ff */
[----:B------:R-:W-:Y:S01]  /*14800*/  FADD.FTZ R11, R65, R122 ;  /* 0x0000007a410b7221 */ /* 0x000fe20000010000 */
[----:B----4-:R-:W-:Y:S01]  /*14810*/  F2FP.BF16.F32.PACK_AB R4, R51, R40 ;  /* 0x000000283304723e */ /* 0x010fe200000010ff */
[----:B------:R-:W2:Y:S01]  /*14820*/  LDSM.16.MT88.4 R20, [R3+0xec00] ;  /* 0x00ec00000314783b */ /* 0x000ea20000004200 */
[----:B-----5:R-:W-:Y:S01]  /*14830*/  F2FP.BF16.F32.PACK_AB R6, R36, R43 ;  /* 0x0000002b2406723e */ /* 0x020fe200000010ff */
[----:B------:R-:W-:Y:S01]  /*14840*/  FADD.FTZ R158, R158, R123 ;  /* 0x0000007b9e9e7221 */ /* 0x000fe20000010000 */
[----:B------:R-:W-:-:S05]  /*14850*/  FADD.FTZ R11, R48, R11 ;  /* 0x0000000b300b7221 */ /* 0x000fca0000010000 */
[C---:B-1----:R-:W-:Y:S08]  /*14860*/  HMMA.16816.F32.BF16 R96, R4.reuse, R16, R96 ;  /* 0x000000100460723c */ /* 0x042ff00000041860 */
[----:B------:R-:W-:Y:S01]  /*14870*/  HMMA.16816.F32.BF16 R92, R4, R18, R92 ;  /* 0x00000012045c723c */ /* 0x000fe2000004185c */
[----:B------:R1:W3:Y:S02]  /*14880*/  LDSM.16.MT88.4 R16, [R8+0xec00] ;  /* 0x00ec00000810783b */ /* 0x0002e40000004200 */
[----:B------:R-:W-:Y:S01]  /*14890*/  FADD.FTZ R67, R67, R158 ;  /* 0x0000009e43437221 */ /* 0x000fe20000010000 */
[----:B------:R-:W-:Y:S01]  /*148a0*/  ISETP.GT.AND P0, PT, R62, R133, PT ;  /* 0x000000853e00720c */ /* 0x000fe20003f04270 */
[----:B-1----:R-:W-:-:S02]  /*148b0*/  FADD.FTZ R8, R46, R11 ;  /* 0x0000000b2e087221 */ /* 0x002fc40000010000 */
[----:B------:R-:W-:Y:S02]  /*148c0*/  FADD.FTZ R11, R132, R67 ;  /* 0x00000043840b7221 */ /* 0x000fe40000010000 */
[----:B------:R-:W-:Y:S02]  /*148d0*/  FADD.FTZ R8, R59, R8 ;  /* 0x000000083b087221 */ /* 0x000fe40000010000 */
[----:B------:R-:W-:Y:S02]  /*148e0*/  FADD.FTZ R44, R44, R11 ;  /* 0x0000000b2c2c7221 */ /* 0x000fe40000010000 */
[----:B------:R-:W-:Y:S02]  /*148f0*/  FADD.FTZ R47, R47, R8 ;  /* 0x000000082f2f7221 */ /* 0x000fe40000010000 */
[----:B------:R-:W-:Y:S02]  /*14900*/  FADD.FTZ R49, R49, R44 ;  /* 0x0000002c31317221 */ /* 0x000fe40000010000 */
[----:B------:R-:W-:-:S02]  /*14910*/  FADD.FTZ R162, R162, R47 ;  /* 0x0000002fa2a27221 */ /* 0x000fc40000010000 */
        /* <DEDUP_REMOVED lines=94> */
.L_x_6286:
        /* <DEDUP_REMOVED lines=8> */
.L_x_6287:
[----:B------:R-:W-:Y:S05]  /*14f80*/  BSYNC.RECONVERGENT B0 ;  /* 0x0000000000007941 */ /* 0x000fea0003800200 */
.L_x_6285:
[-C--:B------:R-:W-:Y:S01]  /*14f90*/  ISETP.GE.AND P2, PT, R12, R145.reuse, PT ;  /* 0x000000910c00720c */ /* 0x080fe20003f46270 */
[----:B------:R-:W-:Y:S01]  /*14fa0*/  IMAD.SHL.U32 R5, R136, 0x40, RZ ;  /* 0x0000004088057824 */ /* 0x000fe200078e00ff */
[-C--:B------:R-:W-:Y:S01]  /*14fb0*/  ISETP.GE.AND P1, PT, R10, R145.reuse, PT ;  /* 0x000000910a00720c */ /* 0x080fe20003f26270 */
[----:B------:R-:W-:Y:S01]  /*14fc0*/  IMAD.MOV.U32 R52, RZ, RZ, 0x20 ;  /* 0x00000020ff347424 */ /* 0x000fe200078e00ff */
[----:B------:R-:W-:Y:S02]  /*14fd0*/  ISETP.GE.AND P0, PT, R9, R145, PT ;  /* 0x000000910900720c */ /* 0x000fe40003f06270 */
        /* <DEDUP_REMOVED lines=87> */
[----:B---3--:R-:W-:Y:S03]  /*15550*/  HMMA.16816.F32.BF16 R124, R4, R120, RZ ;  /* 0x00000078047c723c */ /* 0x008fe600000418ff */
[----:B------:R-:W3:Y:S01]  /*15560*/  LD.E R62, desc[UR4][R116.64+0x18c] ;  /* 0x00018c04743e7980 */ /* 0x000ee2000c101900 */
[----:B------:R-:W-:-:S03]  /*15570*/  LOP3.LUT R131, R129, 0x1f0, RZ, 0xc0, !PT ;  /* 0x000001f081837812 */ /* 0x000fc600078ec0ff */
[----:B------:R-:W0:Y:S01]  /*15580*/  LDGDEPBAR ;  /* 0x00000000000079af */ /* 0x000e220000000000 */
        /* <DEDUP_REMOVED lines=90> */
[----:B------:R-:W-:Y:S07]  /*15b30*/  LDSM.16.M88.4 R176, [R53+0x2000] ;  /* 0x0020000035b0783b */ /* 0x000fee0000000200 */
        /* <DEDUP_REMOVED lines=24> */
[----:B------:R-:W2:Y:S01]  /*15cc0*/  LDSM.16.M88.4 R168, [R52+0x7c00] ;  /* 0x007c000034a8783b */ /* 0x000ea20000000200 */
[----:B------:R-:W4:Y:S06]  /*15cd0*/  S2R R53, SR_TID.X ;  /* 0x0000000000357919 */ /* 0x000f2c0000002100 */
[C---:B-1----:R-:W-:Y:S08]  /*15ce0*/  HMMA.16816.F32.BF16 R48, R176.reuse, R172, R48 ;  /* 0x000000acb030723c */ /* 0x042ff00000041830 */
[C---:B------:R-:W-:Y:S01]  /*15cf0*/  HMMA.16816.F32.BF16 R44, R176.reuse, R174, R44 ;  /* 0x000000aeb02c723c */ /* 0x040fe2000004182c */
[----:B------:R-:W1:Y:S07]  /*15d00*/  LDSM.16.M88.4 R172, [R52+0x8000] ;  /* 0x0080000034ac783b */ /* 0x000e6e0000000200 */
[C---:B--2---:R-:W-:Y:S08]  /*15d10*/  HMMA.16816.F32.BF16 R40, R176.reuse, R168, R40 ;  /* 0x000000a8b028723c */ /* 0x044ff00000041828 */
[----:B------:R-:W-:Y:S01]  /*15d20*/  HMMA.16816.F32.BF16 R36, R176, R170, R36 ;  /* 0x000000aab024723c */ /* 0x000fe20000041824 */
[----:B------:R-:W2:Y:S02]  /*15d30*/  LDSM.16.M88.4 R168, [R52+0x8400] ;  /* 0x0084000034a8783b */ /* 0x000ea40000000200 */
[----:B----4-:R-:W-:Y:S01]  /*15d40*/  SHF.R.U32.HI R130, RZ, 0x2, R53 ;  /* 0x00000002ff827819 */ /* 0x010fe20000011635 */
[----:B------:R-:W-:-:S03]  /*15d50*/  IMAD.SHL.U32 R53, R53, 0x2, RZ ;  /* 0x0000000235357824 */ /* 0x000fc600078e00ff */
[----:B------:R-:W-:Y:S02]  /*15d60*/  LOP3.LUT R130, R130, 0x7, RZ, 0xc0, !PT ;  /* 0x0000000782827812 */ /* 0x000fe400078ec0ff */
[----:B------:R-:W-:Y:S02]  /*15d70*/  LOP3.LUT R53, R53, 0x6, RZ, 0xc0, !PT ;  /* 0x0000000635357812 */ /* 0x000fe400078ec0ff */
[----:B------:R-:W-:Y:S01]  /*15d80*/  LOP3.LUT R118, R130, R131, RZ, 0xfc, !PT ;  /* 0x0000008382767212 */ /* 0x000fe200078efcff */
[-C--:B---3--:R-:W-:Y:S02]  /*15d90*/  FMUL.FTZ R124, R124, R62.reuse ;  /* 0x0000003e7c7c7220 */ /* 0x088fe40000410000 */
[----:B------:R-:W-:Y:S02]  /*15da0*/  IMAD R159, R60, 0x80, R53 ;  /* 0x000000803c9f7824 */ /* 0x000fe400078e0235 */
[----:B------:R-:W3:Y:S02]  /*15db0*/  MUFU.TANH R119, R124 ;  /* 0x0000007c00777308 */ /* 0x000ee40000002400 */
[----:B------:R-:W-:Y:S01]  /*15dc0*/  IMAD.IADD R157, R159, 0x1, R144 ;  /* 0x000000019f9d7824 */ /* 0x000fe200078e0290 */
[C---:B-1----:R-:W-:Y:S08]  /*15dd0*/  HMMA.16816.F32.BF16 R32, R176.reuse, R172, R32 ;  /* 0x000000acb020723c */ /* 0x042ff00000041820 */
[C---:B------:R-:W-:Y:S01]  /*15de0*/  HMMA.16816.F32.BF16 R28, R176.reuse, R174, R28 ;  /* 0x000000aeb01c723c */ /* 0x040fe2000004181c */
[----:B------:R-:W1:Y:S07]  /*15df0*/  LDSM.16.M88.4 R172, [R52+0x8800] ;  /* 0x0088000034ac783b */ /* 0x000e6e0000000200 */
[C---:B--2---:R-:W-:Y:S08]  /*15e00*/  HMMA.16816.F32.BF16 R24, R176.reuse, R168, R24 ;  /* 0x000000a8b018723c */ /* 0x044ff00000041818 */
[C---:B------:R-:W-:Y:S01]  /*15e10*/  HMMA.16816.F32.BF16 R20, R176.reuse, R170, R20 ;  /* 0x000000aab014723c */ /* 0x040fe20000041814 */
[----:B------:R2:W4:Y:S02]  /*15e20*/  LDSM.16.M88.4 R168, [R52+0x8c00] ;  /* 0x008c000034a8783b */ /* 0x0005240000000200 */
[-C--:B------:R-:W-:Y:S01]  /*15e30*/  FMUL.FTZ R126, R126, R62.reuse ;  /* 0x0000003e7e7e7220 */ /* 0x080fe20000410000 */
[-C--:B------:R-:W-:Y:S01]  /*15e40*/  FMUL.FTZ R127, R127, R62.reuse ;  /* 0x0000003e7f7f7220 */ /* 0x080fe20000410000 */
[-C--:B------:R-:W-:Y:S01]  /*15e50*/  FMUL.FTZ R122, R122, R62.reuse ;  /* 0x0000003e7a7a7220 */ /* 0x080fe20000410000 */
[-C--:B------:R-:W-:Y:S01]  /*15e60*/  FMUL.FTZ R121, R121, R62.reuse ;  /* 0x0000003e79797220 */ /* 0x080fe20000410000 */
[-C--:B------:R-:W-:Y:S01]  /*15e70*/  FMUL.FTZ R57, R57, R62.reuse ;  /* 0x0000003e39397220 */ /* 0x080fe20000410000 */
[-C--:B------:R-:W-:Y:S01]  /*15e80*/  FMUL.FTZ R41, R41, R62.reuse ;  /* 0x0000003e29297220 */ /* 0x080fe20000410000 */
[----:B------:R-:W-:Y:S01]  /*15e90*/  FMUL.FTZ R29, R29, R62 ;  /* 0x0000003e1d1d7220 */ /* 0x000fe20000410000 */
[----:B--2---:R-:W-:Y:S01]  /*15ea0*/  IMAD.IADD R52, R55, 0x1, R118 ;  /* 0x0000000137347824 */ /* 0x004fe200078e0276 */
[----:B-1----:R-:W-:Y:S01]  /*15eb0*/  HMMA.16816.F32.BF16 R12, R176, R174, R12 ;  /* 0x000000aeb00c723c */ /* 0x002fe2000004180c */
[----:B------:R-:W-:-:S04]  /*15ec0*/  DEPBAR.LE SB0, 0x0 ;  /* 0x000080000000791a */ /* 0x000fc80000000000 */
[----:B------:R-:W-:-:S04]  /*15ed0*/  IADD3 R63, PT, PT, R52, 0x100, -R157 ;  /* 0x00000100343f7810 */ /* 0x000fc80007ffe89d */
[----:B------:R-:W-:-:S04]  /*15ee0*/  IABS R63, R63 ;  /* 0x0000003f003f7213 */ /* 0x000fc80000000000 */
[----:B------:R-:W-:Y:S01]  /*15ef0*/  I2FP.F32.S32 R63, R63 ;  /* 0x0000003f003f7245 */ /* 0x000fe20000201400 */
[----:B------:R-:W-:-:S04]  /*15f00*/  VIADD R118, R159, 0xffffff00 ;  /* 0xffffff009f767836 */ /* 0x000fc80000000000 */
[----:B---3--:R-:W-:Y:S01]  /*15f10*/  FFMA.FTZ R119, -R156, R63, R119 ;  /* 0x0000003f9c777223 */ /* 0x008fe20000010177 */
[----:B------:R-:W-:Y:S01]  /*15f20*/  FMUL.FTZ R63, R125, R62 ;  /* 0x0000003e7d3f7220 */ /* 0x000fe20000410000 */
[----:B------:R-:W-:Y:S01]  /*15f30*/  ISETP.GE.AND P4, PT, R118, R155, PT ;  /* 0x0000009b7600720c */ /* 0x000fe20003f86270 */
[----:B------:R-:W-:-:S04]  /*15f40*/  VIADD R132, R52, 0x8 ;  /* 0x0000000834847836 */ /* 0x000fc80000000000 */
[----:B------:R-:W1:Y:S01]  /*15f50*/  MUFU.TANH R63, R63 ;  /* 0x0000003f003f7308 */ /* 0x000e620000002400 */
[----:B------:R-:W-:Y:S02]  /*15f60*/  FSEL R199, R119, -INF , P4 ;  /* 0xff80000077c77808 */ /* 0x000fe40002000000 */
[----:B------:R-:W-:-:S05]  /*15f70*/  IADD3 R125, PT, PT, R52, 0xff, -R157 ;  /* 0x000000ff347d7810 */ /* 0x000fca0007ffe89d */
[----:B------:R-:W2:Y:S01]  /*15f80*/  MUFU.TANH R119, R126 ;  /* 0x0000007e00777308 */ /* 0x000ea20000002400 */
[----:B------:R-:W-:Y:S02]  /*15f90*/  IABS R125, R125 ;  /* 0x0000007d007d7213 */ /* 0x000fe40000000000 */
[----:B------:R-:W-:Y:S02]  /*15fa0*/  IADD3 R124, PT, PT, R132, 0x100, -R157 ;  /* 0x00000100847c7810 */ /* 0x000fe40007ffe89d */
[----:B------:R-:W-:Y:S02]  /*15fb0*/  I2FP.F32.S32 R125, R125 ;  /* 0x0000007d007d7245 */ /* 0x000fe40000201400 */
[----:B------:R-:W-:Y:S02]  /*15fc0*/  IABS R124, R124 ;  /* 0x0000007c007c7213 */ /* 0x000fe40000000000 */
[----:B------:R-:W-:Y:S01]  /*15fd0*/  ISETP.GE.AND P5, PT, R118, R154, PT ;  /* 0x0000009a7600720c */ /* 0x000fe20003fa6270 */
[----:B-1----:R-:W-:Y:S01]  /*15fe0*/  FFMA.FTZ R63, -R156, R125, R63 ;  /* 0x0000007d9c3f7223 */ /* 0x002fe2000001013f */
[----:B------:R-:W-:Y:S01]  /*15ff0*/  I2FP.F32.S32 R124, R124 ;  /* 0x0000007c007c7245 */ /* 0x000fe20000201400 */
[----:B------:R-:W-:Y:S01]  /*16000*/  FMUL.FTZ R125, R120, R62 ;  /* 0x0000003e787d7220 */ /* 0x000fe20000410000 */
[----:B------:R-:W1:Y:S01]  /*16010*/  MUFU.TANH R127, R127 ;  /* 0x0000007f007f7308 */ /* 0x000e620000002400 */
[----:B------:R-:W-:Y:S01]  /*16020*/  FSEL R199, R199, -INF , !P5 ;  /* 0xff800000c7c77808 */ /* 0x000fe20006800000 */
[----:B------:R-:W-:Y:S01]  /*16030*/  VIADD R120, R159, 0xffffff01 ;  /* 0xffffff019f787836 */ /* 0x000fe20000000000 */
[----:B------:R-:W-:Y:S01]  /*16040*/  ISETP.GE.AND P4, PT, R118, R152, PT ;  /* 0x000000987600720c */ /* 0x000fe20003f86270 */
[----:B--2---:R-:W-:Y:S01]  /*16050*/  FFMA.FTZ R119, -R156, R124, R119 ;  /* 0x0000007c9c777223 */ /* 0x004fe20000010177 */
[----:B------:R-:W-:-:S02]  /*16060*/  ISETP.GE.AND P5, PT, R118, R153, PT ;  /* 0x000000997600720c */ /* 0x000fc40003fa6270 */
[--C-:B------:R-:W-:Y:S01]  /*16070*/  IADD3 R118, PT, PT, R132, 0xff, -R157.reuse ;  /* 0x000000ff84767810 */ /* 0x100fe20007ffe89d */
[----:B------:R-:W2:Y:S01]  /*16080*/  MUFU.TANH R125, R125 ;  /* 0x0000007d007d7308 */ /* 0x000ea20000002400 */
[----:B------:R-:W-:Y:S02]  /*16090*/  FSEL R119, R119, -INF , P5 ;  /* 0xff80000077777808 */ /* 0x000fe40002800000 */
[----:B------:R-:W-:Y:S02]  /*160a0*/  IABS R118, R118 ;  /* 0x0000007600767213 */ /* 0x000fe40000000000 */
[----:B------:R-:W-:Y:S02]  /*160b0*/  IADD3 R124, PT, PT, R52, 0xf8, -R157 ;  /* 0x000000f8347c7810 */ /* 0x000fe40007ffe89d */
[----:B------:R-:W-:Y:S02]  /*160c0*/  ISETP.GE.AND P5, PT, R120, R155, PT ;  /* 0x0000009b7800720c */ /* 0x000fe40003fa6270 */
[----:B------:R-:W-:-:S02]  /*160d0*/  I2FP.F32.S32 R118, R118 ;  /* 0x0000007600767245 */ /* 0x000fc40000201400 */
[----:B------:R-:W-:Y:S02]  /*160e0*/  FSEL R237, R119, -INF , !P4 ;  /* 0xff80000077ed7808 */ /* 0x000fe40006000000 */
[----:B------:R-:W-:Y:S02]  /*160f0*/  IABS R124, R124 ;  /* 0x0000007c007c7213 */ /* 0x000fe40000000000 */
[----:B------:R-:W-:Y:S02]  /*16100*/  ISETP.GE.AND P4, PT, R120, R154, PT ;  /* 0x0000009a7800720c */ /* 0x000fe40003f86270 */
[----:B------:R-:W-:Y:S01]  /*16110*/  FSEL R63, R63, -INF , P5 ;  /* 0xff8000003f3f7808 */ /* 0x000fe20002800000 */
[----:B-1----:R-:W-:Y:S01]  /*16120*/  FFMA.FTZ R118, -R156, R118, R127 ;  /* 0x000000769c767223 */ /* 0x002fe2000001017f */
[----:B------:R-:W-:Y:S02]  /*16130*/  I2FP.F32.S32 R124, R124 ;  /* 0x0000007c007c7245 */ /* 0x000fe40000201400 */
[----:B------:R-:W-:Y:S01]  /*16140*/  FSEL R233, R63, -INF , !P4 ;  /* 0xff8000003fe97808 */ /* 0x000fe20006000000 */
[----:B------:R-:W-:Y:S01]  /*16150*/  VIADD R63, R159, 0xffffff08 ;  /* 0xffffff089f3f7836 */ /* 0x000fe20000000000 */
[----:B------:R-:W-:Y:S01]  /*16160*/  ISETP.GE.AND P4, PT, R120, R153, PT ;  /* 0x000000997800720c */ /* 0x000fe20003f86270 */
[----:B--2---:R-:W-:Y:S01]  /*16170*/  FFMA.FTZ R124, -R156, R124, R125 ;  /* 0x0000007c9c7c7223 */ /* 0x004fe2000001017d */
[----:B------:R-:W-:-:S02]  /*16180*/  ISETP.GE.AND P5, PT, R120, R152, PT ;  /* 0x000000987800720c */ /* 0x000fc40003fa6270 */
[----:B------:R-:W-:Y:S02]  /*16190*/  FSEL R118, R118, -INF , P4 ;  /* 0xff80000076767808 */ /* 0x000fe40002000000 */
[C---:B------:R-:W-:Y:S02]  /*161a0*/  ISETP.GE.AND P4, PT, R63.reuse, R155, PT ;  /* 0x0000009b3f00720c */ /* 0x040fe40003f86270 */
[----:B------:R-:W-:Y:S02]  /*161b0*/  FSEL R215, R118, -INF , !P5 ;  /* 0xff80000076d77808 */ /* 0x000fe40006800000 */
[C---:B------:R-:W-:Y:S02]  /*161c0*/  ISETP.GE.AND P5, PT, R63.reuse, R154, PT ;  /* 0x0000009a3f00720c */ /* 0x040fe40003fa6270 */
[----:B------:R-:W-:Y:S01]  /*161d0*/  FSEL R124, R124, -INF , P4 ;  /* 0xff8000007c7c7808 */ /* 0x000fe20002000000 */
[----:B------:R-:W1:Y:S01]  /*161e0*/  MUFU.TANH R119, R122 ;  /* 0x0000007a00777308 */ /* 0x000e620000002400 */
[----:B------:R-:W-:-:S02]  /*161f0*/  ISETP.GE.AND P4, PT, R63, R152, PT ;  /* 0x000000983f00720c */ /* 0x000fc40003f86270 */
[----:B------:R-:W-:Y:S02]  /*16200*/  FSEL R231, R124, -INF , !P5 ;  /* 0xff8000007ce77808 */ /* 0x000fe40006800000 */
[----:B------:R-:W-:Y:S02]  /*16210*/  ISETP.GE.AND P5, PT, R63, R153, PT ;  /* 0x000000993f00720c */ /* 0x000fe40003fa6270 */
[--C-:B------:R-:W-:Y:S01]  /*16220*/  IADD3 R63, PT, PT, R132, 0xf8, -R157.reuse ;  /* 0x000000f8843f7810 */ /* 0x100fe20007ffe89d */
[----:B------:R-:W2:Y:S01]  /*16230*/  MUFU.TANH R121, R121 ;  /* 0x0000007900797308 */ /* 0x000ea20000002400 */
[----:B------:R-:W-:Y:S02]  /*16240*/  IADD3 R118, PT, PT, R52, 0xf7, -R157 ;  /* 0x000000f734767810 */ /* 0x000fe40007ffe89d */
[----:B------:R-:W-:Y:S02]  /*16250*/  IABS R63, R63 ;  /* 0x0000003f003f7213 */ /* 0x000fe40000000000 */
[----:B------:R-:W-:-:S02]  /*16260*/  IABS R118, R118 ;  /* 0x0000007600767213 */ /* 0x000fc40000000000 */
[----:B------:R-:W-:Y:S02]  /*16270*/  I2FP.F32.S32 R120, R63 ;  /* 0x0000003f00787245 */ /* 0x000fe40000201400 */
[----:B------:R-:W-:-:S03]  /*16280*/  I2FP.F32.S32 R118, R118 ;  /* 0x0000007600767245 */ /* 0x000fc60000201400 */
[----:B-1----:R-:W-:Y:S01]  /*16290*/  FFMA.FTZ R119, -R156, R120, R119 ;  /* 0x000000789c777223 */ /* 0x002fe20000010177 */
[----:B------:R-:W-:Y:S01]  /*162a0*/  FMUL.FTZ R120, R64, R62 ;  /* 0x0000003e40787220 */ /* 0x000fe20000410000 */
[----:B------:R-:W-:Y:S02]  /*162b0*/  VIADD R64, R159, 0xffffff09 ;  /* 0xffffff099f407836 */ /* 0x000fe40000000000 */
[----:B--2---:R-:W-:Y:S01]  /*162c0*/  FFMA.FTZ R118, -R156, R118, R121 ;  /* 0x000000769c767223 */ /* 0x004fe20000010179 */
[----:B------:R-:W-:Y:S02]  /*162d0*/  FSEL R239, R119, -INF , P5 ;  /* 0xff80000077ef7808 */ /* 0x000fe40002800000 */
[C---:B------:R-:W-:Y:S01]  /*162e0*/  ISETP.GE.AND P5, PT, R64.reuse, R155, PT ;  /* 0x0000009b4000720c */ /* 0x040fe20003fa6270 */
[----:B------:R-:W-:Y:S01]  /*162f0*/  FMUL.FTZ R63, R123, R62 ;  /* 0x0000003e7b3f7220 */ /* 0x000fe20000410000 */
[----:B------:R-:W-:Y:S01]  /*16300*/  FSEL R239, R239, -INF , !P4 ;  /* 0xff800000efef7808 */ /* 0x000fe20006000000 */
[----:B------:R-:W1:Y:S01]  /*16310*/  MUFU.TANH R119, R120 ;  /* 0x0000007800777308 */ /* 0x000e620000002400 */
[----:B------:R-:W-:-:S02]  /*16320*/  ISETP.GE.AND P4, PT, R64, R154, PT ;  /* 0x0000009a4000720c */ /* 0x000fc40003f86270 */
[----:B------:R-:W-:-:S04]  /*16330*/  FSEL R118, R118, -INF , P5 ;  /* 0xff80000076767808 */ /* 0x000fc80002800000 */
[----:B------:R-:W-:Y:S01]  /*16340*/  FSEL R235, R118, -INF , !P4 ;  /* 0xff80000076eb7808 */ /* 0x000fe20006000000 */
[----:B------:R-:W2:Y:S01]  /*16350*/  MUFU.TANH R63, R63 ;  /* 0x0000003f003f7308 */ /* 0x000ea20000002400 */
[--C-:B------:R-:W-:Y:S01]  /*16360*/  IADD3 R118, PT, PT, R52, 0xf0, -R157.reuse ;  /* 0x000000f034767810 */ /* 0x100fe20007ffe89d */
[----:B------:R-:W-:Y:S01]  /*16370*/  FMUL.FTZ R121, R66, R62 ;  /* 0x0000003e42797220 */ /* 0x000fe20000410000 */
[----:B------:R-:W-:Y:S02]  /*16380*/  IADD3 R66, PT, PT, R132, 0xf7, -R157 ;  /* 0x000000f784427810 */ /* 0x000fe40007ffe89d */
[----:B------:R-:W-:Y:S02]  /*16390*/  IABS R118, R118 ;  /* 0x0000007600767213 */ /* 0x000fe40000000000 */
[----:B------:R-:W-:Y:S02]  /*163a0*/  IABS R66, R66 ;  /* 0x0000004200427213 */ /* 0x000fe40000000000 */
[----:B------:R-:W-:-:S02]  /*163b0*/  I2FP.F32.S32 R118, R118 ;  /* 0x0000007600767245 */ /* 0x000fc40000201400 */
[----:B------:R-:W-:Y:S01]  /*163c0*/  I2FP.F32.S32 R66, R66 ;  /* 0x0000004200427245 */ /* 0x000fe20000201400 */
[----:B------:R-:W3:Y:S02]  /*163d0*/  MUFU.TANH R121, R121 ;  /* 0x0000007900797308 */ /* 0x000ee40000002400 */
[----:B-1----:R-:W-:Y:S01]  /*163e0*/  FFMA.FTZ R118, -R156, R118, R119 ;  /* 0x000000769c767223 */ /* 0x002fe20000010177 */
[----:B------:R-:W-:Y:S01]  /*163f0*/  FMUL.FTZ R119, R65, R62 ;  /* 0x0000003e41777220 */ /* 0x000fe20000410000 */
[----:B------:R-:W-:Y:S01]  /*16400*/  ISETP.GE.AND P5, PT, R64, R152, PT ;  /* 0x000000984000720c */ /* 0x000fe20003fa6270 */
[----:B--2---:R-:W-:Y:S01]  /*16410*/  FFMA.FTZ R63, -R156, R66, R63 ;  /* 0x000000429c3f7223 */ /* 0x004fe2000001013f */
[----:B------:R-:W-:Y:S01]  /*16420*/  ISETP.GE.AND P4, PT, R64, R153, PT ;  /* 0x000000994000720c */ /* 0x000fe20003f86270 */
[----:B------:R-:W-:Y:S01]  /*16430*/  VIADD R65, R159, 0xffffff10 ;  /* 0xffffff109f417836 */ /* 0x000fe20000000000 */
[----:B------:R-:W-:Y:S01]  /*16440*/  IADD3 R64, PT, PT, R132, 0xf0, -R157 ;  /* 0x000000f084407810 */ /* 0x000fe20007ffe89d */
[----:B------:R-:W1:Y:S01]  /*16450*/  MUFU.TANH R119, R119 ;  /* 0x0000007700777308 */ /* 0x000e620000002400 */
[----:B------:R-:W-:-:S02]  /*16460*/  FSEL R63, R63, -INF , P4 ;  /* 0xff8000003f3f7808 */ /* 0x000fc40002000000 */
[----:B------:R-:W-:Y:S02]  /*16470*/  IABS R64, R64 ;  /* 0x0000004000407213 */ /* 0x000fe40000000000 */
[----:B------:R-:W-:Y:S02]  /*16480*/  IADD3 R66, PT, PT, R52, 0xef, -R157 ;  /* 0x000000ef34427810 */ /* 0x000fe40007ffe89d */
[----:B------:R-:W-:Y:S02]  /*16490*/  ISETP.GE.AND P4, PT, R65, R155, PT ;  /* 0x0000009b4100720c */ /* 0x000fe40003f86270 */
[----:B------:R-:W-:Y:S02]  /*164a0*/  I2FP.F32.S32 R64, R64 ;  /* 0x0000004000407245 */ /* 0x000fe40000201400 */
[----:B------:R-:W-:Y:S02]  /*164b0*/  FSEL R229, R63, -INF , !P5 ;  /* 0xff8000003fe57808 */ /* 0x000fe40006800000 */
[----:B------:R-:W-:-:S02]  /*164c0*/  IABS R66, R66 ;  /* 0x0000004200427213 */ /* 0x000fc40000000000 */
[----:B------:R-:W-:Y:S02]  /*164d0*/  ISETP.GE.AND P5, PT, R65, R154, PT ;  /* 0x0000009a4100720c */ /* 0x000fe40003fa6270 */
[----:B------:R-:W-:Y:S01]  /*164e0*/  FSEL R118, R118, -INF , P4 ;  /* 0xff80000076767808 */ /* 0x000fe20002000000 */
[----:B---3--:R-:W-:Y:S01]  /*164f0*/  FFMA.FTZ R64, -R156, R64, R121 ;  /* 0x000000409c407223 */ /* 0x008fe20000010179 */
[----:B------:R-:W-:Y:S01]  /*16500*/  I2FP.F32.S32 R66, R66 ;  /* 0x0000004200427245 */ /* 0x000fe20000201400 */
[----:B------:R-:W-:Y:S01]  /*16510*/  VIADD R63, R159, 0xffffff11 ;  /* 0xffffff119f3f7836 */ /* 0x000fe20000000000 */
[----:B------:R-:W-:Y:S02]  /*16520*/  FSEL R219, R118, -INF , !P5 ;  /* 0xff80000076db7808 */ /* 0x000fe40006800000 */
[----:B------:R-:W-:Y:S01]  /*16530*/  ISETP.GE.AND P5, PT, R65, R153, PT ;  /* 0x000000994100720c */ /* 0x000fe20003fa6270 */
[----:B-1----:R-:W-:-:S03]  /*16540*/  FFMA.FTZ R66, -R156, R66, R119 ;  /* 0x000000429c427223 */ /* 0x002fc60000010177 */
[----:B------:R-:W-:Y:S02]  /*16550*/  FSEL R64, R64, -INF , P5 ;  /* 0xff80000040407808 */ /* 0x000fe40002800000 */
[----:B------:R-:W-:Y:S02]  /*16560*/  ISETP.GE.AND P5, PT, R63, R155, PT ;  /* 0x0000009b3f00720c */ /* 0x000fe40003fa6270 */
[----:B------:R-:W-:Y:S02]  /*16570*/  ISETP.GE.AND P4, PT, R65, R152, PT ;  /* 0x000000984100720c */ /* 0x000fe40003f86270 */
[----:B------:R-:W-:Y:S01]  /*16580*/  FSEL R65, R66, -INF , P5 ;  /* 0xff80000042417808 */ /* 0x000fe20002800000 */
[-C--:B------:R-:W-:Y:S01]  /*16590*/  FMUL.FTZ R66, R67, R62.reuse ;  /* 0x0000003e43427220 */ /* 0x080fe20000410000 */
[----:B------:R-:W-:Y:S01]  /*165a0*/  FSEL R221, R64, -INF , !P4 ;  /* 0xff80000040dd7808 */ /* 0x000fe20006000000 */
[----:B------:R-:W-:Y:S01]  /*165b0*/  FMUL.FTZ R119, R56, R62 ;  /* 0x0000003e38777220 */ /* 0x000fe20000410000 */
[C---:B------:R-:W-:Y:S01]  /*165c0*/  ISETP.GE.AND P4, PT, R63.reuse, R154, PT ;  /* 0x0000009a3f00720c */ /* 0x040fe20003f86270 */
        /* <DEDUP_REMOVED lines=9> */
[----:B------:R-:W-:Y:S01]  /*16660*/  I2FP.F32.S32 R64, R63 ;  /* 0x0000003f00407245 */ /* 0x000fe20000201400 */
[----:B------:R-:W-:Y:S01]  /*16670*/  FMUL.FTZ R63, R58, R62 ;  /* 0x0000003e3a3f7220 */ /* 0x000fe20000410000 */
[----:B------:R-:W-:Y:S01]  /*16680*/  I2FP.F32.S32 R56, R56 ;  /* 0x0000003800387245 */ /* 0x000fe20000201400 */
[----:B------:R-:W-:Y:S02]  /*16690*/  VIADD R58, R159, 0xffffff18 ;  /* 0xffffff189f3a7836 */ /* 0x000fe40000000000 */
[C---:B-1----:R-:W-:Y:S01]  /*166a0*/  FFMA.FTZ R67, -R156.reuse, R64, R67 ;  /* 0x000000409c437223 */ /* 0x042fe20000010143 */
[----:B------:R-:W1:Y:S01]  /*166b0*/  MUFU.TANH R57, R57 ;  /* 0x0000003900397308 */ /* 0x000e620000002400 */
[----:B--2---:R-:W-:-:S03]  /*166c0*/  FFMA.FTZ R56, -R156, R56, R119 ;  /* 0x000000389c387223 */ /* 0x004fc60000010177 */
[----:B------:R-:W-:Y:S02]  /*166d0*/  FSEL R225, R67, -INF , P4 ;  /* 0xff80000043e17808 */ /* 0x000fe40002000000 */
[C---:B------:R-:W-:Y:S02]  /*166e0*/  ISETP.GE.AND P4, PT, R58.reuse, R155, PT ;  /* 0x0000009b3a00720c */ /* 0x040fe40003f86270 */
[----:B------:R-:W-:Y:S01]  /*166f0*/  FSEL R225, R225, -INF , !P5 ;  /* 0xff800000e1e17808 */ /* 0x000fe20006800000 */
[----:B------:R-:W-:Y:S01]  /*16700*/  FMUL.FTZ R119, R59, R62 ;  /* 0x0000003e3b777220 */ /* 0x000fe20000410000 */
[----:B------:R-:W-:Y:S02]  /*16710*/  ISETP.GE.AND P5, PT, R58, R154, PT ;  /* 0x0000009a3a00720c */ /* 0x000fe40003fa6270 */
[----:B------:R-:W-:Y:S01]  /*16720*/  FSEL R56, R56, -INF , P4 ;  /* 0xff80000038387808 */ /* 0x000fe20002000000 */
[----:B------:R-:W2:Y:S01]  /*16730*/  MUFU.TANH R63, R63 ;  /* 0x0000003f003f7308 */ /* 0x000ea20000002400 */
[----:B------:R-:W-:-:S02]  /*16740*/  IADD3 R59, PT, PT, R52, 0xe7, -R157 ;  /* 0x000000e7343b7810 */ /* 0x000fc40007ffe89d */
[----:B------:R-:W-:Y:S02]  /*16750*/  FSEL R67, R56, -INF , !P5 ;  /* 0xff80000038437808 */ /* 0x000fe40006800000 */
[C---:B------:R-:W-:Y:S02]  /*16760*/  ISETP.GE.AND P4, PT, R58.reuse, R152, PT ;  /* 0x000000983a00720c */ /* 0x040fe40003f86270 */
[----:B------:R-:W-:Y:S02]  /*16770*/  ISETP.GE.AND P5, PT, R58, R153, PT ;  /* 0x000000993a00720c */ /* 0x000fe40003fa6270 */
[----:B------:R-:W-:Y:S02]  /*16780*/  IADD3 R58, PT, PT, R132, 0xe8, -R157 ;  /* 0x000000e8843a7810 */ /* 0x000fe40007ffe89d */
[----:B------:R-:W-:Y:S02]  /*16790*/  IABS R59, R59 ;  /* 0x0000003b003b7213 */ /* 0x000fe40000000000 */
[----:B------:R-:W-:-:S02]  /*167a0*/  IABS R58, R58 ;  /* 0x0000003a003a7213 */ /* 0x000fc40000000000 */
[----:B------:R-:W-:Y:S02]  /*167b0*/  I2FP.F32.S32 R59, R59 ;  /* 0x0000003b003b7245 */ /* 0x000fe40000201400 */
[----:B------:R-:W-:Y:S01]  /*167c0*/  I2FP.F32.S32 R58, R58 ;  /* 0x0000003a003a7245 */ /* 0x000fe20000201400 */
[----:B------:R-:W3:Y:S02]  /*167d0*/  MUFU.TANH R119, R119 ;  /* 0x0000007700777308 */ /* 0x000ee40000002400 */
[----:B-1----:R-:W-:Y:S01]  /*167e0*/  FFMA.FTZ R57, -R156, R59, R57 ;  /* 0x0000003b9c397223 */ /* 0x002fe20000010139 */
[----:B------:R-:W-:Y:S01]  /*167f0*/  FMUL.FTZ R59, R48, R62 ;  /* 0x0000003e303b7220 */ /* 0x000fe20000410000 */
[----:B--2---:R-:W-:Y:S01]  /*16800*/  FFMA.FTZ R58, -R156, R58, R63 ;  /* 0x0000003a9c3a7223 */ /* 0x004fe2000001013f */
[----:B------:R-:W-:Y:S01]  /*16810*/  VIADD R48, R159, 0xffffff19 ;  /* 0xffffff199f307836 */ /* 0x000fe20000000000 */
[----:B------:R-:W-:-:S03]  /*16820*/  IADD3 R56, PT, PT, R132, 0xe7, -R157 ;  /* 0x000000e784387810 */ /* 0x000fc60007ffe89d */
[----:B------:R-:W1:Y:S01]  /*16830*/  MUFU.TANH R59, R59 ;  /* 0x0000003b003b7308 */ /* 0x000e620000002400 */
[----:B------:R-:W-:Y:S02]  /*16840*/  FSEL R58, R58, -INF , P5 ;  /* 0xff8000003a3a7808 */ /* 0x000fe40002800000 */
[----:B------:R-:W-:Y:S02]  /*16850*/  IABS R56, R56 ;  /* 0x0000003800387213 */ /* 0x000fe40000000000 */
[----:B------:R-:W-:Y:S02]  /*16860*/  ISETP.GE.AND P5, PT, R48, R155, PT ;  /* 0x0000009b3000720c */ /* 0x000fe40003fa6270 */
[----:B------:R-:W-:Y:S02]  /*16870*/  IADD3 R63, PT, PT, R52, 0xe0, -R157 ;  /* 0x000000e0343f7810 */ /* 0x000fe40007ffe89d */
[----:B------:R-:W-:Y:S02]  /*16880*/  FSEL R227, R58, -INF , !P4 ;  /* 0xff8000003ae37808 */ /* 0x000fe40006000000 */
[----:B------:R-:W-:-:S02]  /*16890*/  I2FP.F32.S32 R56, R56 ;  /* 0x0000003800387245 */ /* 0x000fc40000201400 */
[----:B------:R-:W-:Y:S02]  /*168a0*/  ISETP.GE.AND P4, PT, R48, R154, PT ;  /* 0x0000009a3000720c */ /* 0x000fe40003f86270 */
[----:B------:R-:W-:Y:S02]  /*168b0*/  FSEL R57, R57, -INF , P5 ;  /* 0xff80000039397808 */ /* 0x000fe40002800000 */
[----:B------:R-:W-:Y:S01]  /*168c0*/  IABS R63, R63 ;  /* 0x0000003f003f7213 */ /* 0x000fe20000000000 */
[----:B---3--:R-:W-:Y:S01]  /*168d0*/  FFMA.FTZ R56, -R156, R56, R119 ;  /* 0x000000389c387223 */ /* 0x008fe20000010177 */
[----:B------:R-:W-:Y:S02]  /*168e0*/  FSEL R223, R57, -INF , !P4 ;  /* 0xff80000039df7808 */ /* 0x000fe40006000000 */
[----:B------:R-:W-:Y:S02]  /*168f0*/  I2FP.F32.S32 R63, R63 ;  /* 0x0000003f003f7245 */ /* 0x000fe40000201400 */
[----:B------:R-:W-:-:S02]  /*16900*/  ISETP.GE.AND P5, PT, R48, R152, PT ;  /* 0x000000983000720c */ /* 0x000fc40003fa6270 */
[----:B------:R-:W-:Y:S01]  /*16910*/  ISETP.GE.AND P4, PT, R48, R153, PT ;  /* 0x000000993000720c */ /* 0x000fe20003f86270 */
[----:B------:R-:W-:Y:S02]  /*16920*/  VIADD R48, R159, 0xffffff20 ;  /* 0xffffff209f307836 */ /* 0x000fe40000000000 */
[----:B-1----:R-:W-:Y:S01]  /*16930*/  FFMA.FTZ R59, -R156, R63, R59 ;  /* 0x0000003f9c3b7223 */ /* 0x002fe2000001013b */
[-C--:B------:R-:W-:Y:S01]  /*16940*/  FMUL.FTZ R58, R50, R62.reuse ;  /* 0x0000003e323a7220 */ /* 0x080fe20000410000 */
[----:B------:R-:W-:Y:S02]  /*16950*/  FSEL R56, R56, -INF , P4 ;  /* 0xff80000038387808 */ /* 0x000fe40002000000 */
[----:B------:R-:W-:Y:S01]  /*16960*/  ISETP.GE.AND P4, PT, R48, R155, PT ;  /* 0x0000009b3000720c */ /* 0x000fe20003f86270 */
[----:B------:R-:W1:Y:S01]  /*16970*/  MUFU.TANH R57, R58 ;  /* 0x0000003a00397308 */ /* 0x000e620000002400 */
[----:B------:R-:W-:Y:S02]  /*16980*/  FSEL R217, R56, -INF , !P5 ;  /* 0xff80000038d97808 */ /* 0x000fe40006800000 */
[----:B------:R-:W-:Y:S01]  /*16990*/  FSEL R59, R59, -INF , P4 ;  /* 0xff8000003b3b7808 */ /* 0x000fe20002000000 */
[----:B------:R-:W-:Y:S01]  /*169a0*/  FMUL.FTZ R56, R49, R62 ;  /* 0x0000003e31387220 */ /* 0x000fe20000410000 */
[----:B------:R-:W-:-:S02]  /*169b0*/  ISETP.GE.AND P5, PT, R48, R154, PT ;  /* 0x0000009a3000720c */ /* 0x000fc40003fa6270 */
[--C-:B------:R-:W-:Y:S02]  /*169c0*/  IADD3 R49, PT, PT, R132, 0xe0, -R157.reuse ;  /* 0x000000e084317810 */ /* 0x100fe40007ffe89d */
[----:B------:R-:W-:Y:S02]  /*169d0*/  FSEL R201, R59, -INF , !P5 ;  /* 0xff8000003bc97808 */ /* 0x000fe40006800000 */
[----:B------:R-:W2:Y:S01]  /*169e0*/  MUFU.TANH R59, R56 ;  /* 0x00000038003b7308 */ /* 0x000ea20000002400 */
[----:B------:R-:W-:Y:S02]  /*169f0*/  IABS R49, R49 ;  /* 0x0000003100317213 */ /* 0x000fe40000000000 */
[C---:B------:R-:W-:Y:S02]  /*16a00*/  ISETP.GE.AND P4, PT, R48.reuse, R152, PT ;  /* 0x000000983000720c */ /* 0x040fe40003f86270 */
[----:B------:R-:W-:Y:S02]  /*16a10*/  ISETP.GE.AND P5, PT, R48, R153, PT ;  /* 0x000000993000720c */ /* 0x000fe40003fa6270 */
[----:B------:R-:W-:-:S02]  /*16a20*/  IADD3 R48, PT, PT, R52, 0xdf, -R157 ;  /* 0x000000df34307810 */ /* 0x000fc40007ffe89d */
[----:B------:R-:W-:Y:S01]  /*16a30*/  I2FP.F32.S32 R50, R49 ;  /* 0x0000003100327245 */ /* 0x000fe20000201400 */
[----:B------:R-:W-:Y:S01]  /*16a40*/  FMUL.FTZ R49, R51, R62 ;  /* 0x0000003e33317220 */ /* 0x000fe20000410000 */
[----:B------:R-:W-:Y:S01]  /*16a50*/  IABS R48, R48 ;  /* 0x0000003000307213 */ /* 0x000fe20000000000 */
[----:B------:R-:W-:Y:S02]  /*16a60*/  FMUL.FTZ R51, R44, R62 ;  /* 0x0000003e2c337220 */ /* 0x000fe40000410000 */
[C---:B-1----:R-:W-:Y:S01]  /*16a70*/  FFMA.FTZ R57, -R156.reuse, R50, R57 ;  /* 0x000000329c397223 */ /* 0x042fe20000010139 */
[----:B------:R-:W-:Y:S01]  /*16a80*/  I2FP.F32.S32 R48, R48 ;  /* 0x0000003000307245 */ /* 0x000fe20000201400 */
[----:B------:R-:W-:Y:S01]  /*16a90*/  VIADD R44, R159, 0xffffff21 ;  /* 0xffffff219f2c7836 */ /* 0x000fe20000000000 */
[----:B------:R-:W1:Y:S02]  /*16aa0*/  MUFU.TANH R49, R49 ;  /* 0x0000003100317308 */ /* 0x000e640000002400 */
[----:B------:R-:W-:Y:S01]  /*16ab0*/  FSEL R211, R57, -INF , P5 ;  /* 0xff80000039d37808 */ /* 0x000fe20002800000 */
[----:B--2---:R-:W-:Y:S01]  /*16ac0*/  FFMA.FTZ R48, -R156, R48, R59 ;  /* 0x000000309c307223 */ /* 0x004fe2000001013b */
[----:B------:R-:W-:Y:S01]  /*16ad0*/  FMUL.FTZ R57, R46, R62 ;  /* 0x0000003e2e397220 */ /* 0x000fe20000410000 */
[----:B------:R-:W-:-:S02]  /*16ae0*/  ISETP.GE.AND P5, PT, R44, R155, PT ;  /* 0x0000009b2c00720c */ /* 0x000fc40003fa6270 */
[----:B------:R-:W-:Y:S02]  /*16af0*/  IADD3 R46, PT, PT, R132, 0xdf, -R157 ;  /* 0x000000df842e7810 */ /* 0x000fe40007ffe89d */
[----:B------:R-:W-:Y:S01]  /*16b00*/  FSEL R211, R211, -INF , !P4 ;  /* 0xff800000d3d37808 */ /* 0x000fe20006000000 */
[----:B------:R-:W2:Y:S01]  /*16b10*/  MUFU.TANH R51, R51 ;  /* 0x0000003300337308 */ /* 0x000ea20000002400 */
[----:B------:R-:W-:Y:S02]  /*16b20*/  ISETP.GE.AND P4, PT, R44, R154, PT ;  /* 0x0000009a2c00720c */ /* 0x000fe40003f86270 */
[----:B------:R-:W-:Y:S02]  /*16b30*/  FSEL R48, R48, -INF , P5 ;  /* 0xff80000030307808 */ /* 0x000fe40002800000 */
[----:B------:R-:W-:Y:S02]  /*16b40*/  IABS R46, R46 ;  /* 0x0000002e002e7213 */ /* 0x000fe40000000000 */
[----:B------:R-:W-:-:S02]  /*16b50*/  FSEL R207, R48, -INF , !P4 ;  /* 0xff80000030cf7808 */ /* 0x000fc40006000000 */
[----:B------:R-:W-:Y:S02]  /*16b60*/  I2FP.F32.S32 R46, R46 ;  /* 0x0000002e002e7245 */ /* 0x000fe40000201400 */
[----:B------:R-:W-:Y:S01]  /*16b70*/  IADD3 R48, PT, PT, R52, 0xd8, -R157 ;  /* 0x000000d834307810 */ /* 0x000fe20007ffe89d */
[----:B------:R-:W3:Y:S02]  /*16b80*/  MUFU.TANH R57, R57 ;  /* 0x0000003900397308 */ /* 0x000ee40000002400 */
[----:B-1----:R-:W-:Y:S01]  /*16b90*/  FFMA.FTZ R46, -R156, R46, R49 ;  /* 0x0000002e9c2e7223 */ /* 0x002fe20000010131 */
[----:B------:R-:W-:Y:S01]  /*16ba0*/  IABS R48, R48 ;  /* 0x0000003000307213 */ /* 0x000fe20000000000 */
[----:B------:R-:W-:Y:S01]  /*16bb0*/  FMUL.FTZ R49, R45, R62 ;  /* 0x0000003e2d317220 */ /* 0x000fe20000410000 */
[----:B------:R-:W-:Y:S01]  /*16bc0*/  ISETP.GE.AND P5, PT, R44, R152, PT ;  /* 0x000000982c00720c */ /* 0x000fe20003fa6270 */
[----:B------:R-:W-:Y:S01]  /*16bd0*/  VIADD R45, R159, 0xffffff28 ;  /* 0xffffff289f2d7836 */ /* 0x000fe20000000000 */
[----:B------:R-:W-:-:S02]  /*16be0*/  I2FP.F32.S32 R48, R48 ;  /* 0x0000003000307245 */ /* 0x000fc40000201400 */
[----:B------:R-:W-:Y:S01]  /*16bf0*/  ISETP.GE.AND P4, PT, R44, R153, PT ;  /* 0x000000992c00720c */ /* 0x000fe20003f86270 */
[----:B------:R-:W1:Y:S01]  /*16c00*/  MUFU.TANH R49, R49 ;  /* 0x0000003100317308 */ /* 0x000e620000002400 */
[----:B------:R-:W-:Y:S01]  /*16c10*/  IADD3 R44, PT, PT, R132, 0xd8, -R157 ;  /* 0x000000d8842c7810 */ /* 0x000fe20007ffe89d */
[----:B--2---:R-:W-:Y:S01]  /*16c20*/  FFMA.FTZ R48, -R156, R48, R51 ;  /* 0x000000309c307223 */ /* 0x004fe20000010133 */
[----:B------:R-:W-:Y:S02]  /*16c30*/  FSEL R46, R46, -INF , P4 ;  /* 0xff8000002e2e7808 */ /* 0x000fe40002000000 */
[----:B------:R-:W-:Y:S02]  /*16c40*/  IABS R44, R44 ;  /* 0x0000002c002c7213 */ /* 0x000fe40000000000 */
[----:B------:R-:W-:Y:S02]  /*16c50*/  ISETP.GE.AND P4, PT, R45, R155, PT ;  /* 0x0000009b2d00720c */ /* 0x000fe40003f86270 */
[----:B------:R-:W-:-:S02]  /*16c60*/  IADD3 R50, PT, PT, R52, 0xd7, -R157 ;  /* 0x000000d734327810 */ /* 0x000fc40007ffe89d */
[----:B------:R-:W-:Y:S02]  /*16c70*/  FSEL R213, R46, -INF , !P5 ;  /* 0xff8000002ed57808 */ /* 0x000fe40006800000 */
[----:B------:R-:W-:Y:S02]  /*16c80*/  I2FP.F32.S32 R44, R44 ;  /* 0x0000002c002c7245 */ /* 0x000fe40000201400 */
[----:B------:R-:W-:Y:S02]  /*16c90*/  ISETP.GE.AND P5, PT, R45, R154, PT ;  /* 0x0000009a2d00720c */ /* 0x000fe40003fa6270 */
[----:B------:R-:W-:Y:S02]  /*16ca0*/  FSEL R48, R48, -INF , P4 ;  /* 0xff80000030307808 */ /* 0x000fe40002000000 */
[----:B------:R-:W-:Y:S01]  /*16cb0*/  IABS R50, R50 ;  /* 0x0000003200327213 */ /* 0x000fe20000000000 */
[----:B---3--:R-:W-:Y:S01]  /*16cc0*/  FFMA.FTZ R44, -R156, R44, R57 ;  /* 0x0000002c9c2c7223 */ /* 0x008fe20000010139 */
[----:B------:R-:W-:-:S02]  /*16cd0*/  FSEL R205, R48, -INF , !P5 ;  /* 0xff80000030cd7808 */ /* 0x000fc40006800000 */
[----:B------:R-:W-:Y:S02]  /*16ce0*/  I2FP.F32.S32 R50, R50 ;  /* 0x0000003200327245 */ /* 0x000fe40000201400 */
[C---:B------:R-:W-:Y:S02]  /*16cf0*/  ISETP.GE.AND P4, PT, R45.reuse, R152, PT ;  /* 0x000000982d00720c */ /* 0x040fe40003f86270 */
[----:B------:R-:W-:Y:S01]  /*16d00*/  ISETP.GE.AND P5, PT, R45, R153, PT ;  /* 0x000000992d00720c */ /* 0x000fe20003fa6270 */
[----:B------:R-:W-:Y:S02]  /*16d10*/  VIADD R45, R159, 0xffffff29 ;  /* 0xffffff299f2d7836 */ /* 0x000fe40000000000 */
[----:B-1----:R-:W-:Y:S01]  /*16d20*/  FFMA.FTZ R49, -R156, R50, R49 ;  /* 0x000000329c317223 */ /* 0x002fe20000010131 */
[----:B------:R-:W-:Y:S02]  /*16d30*/  FSEL R44, R44, -INF , P5 ;  /* 0xff8000002c2c7808 */ /* 0x000fe40002800000 */
[----:B------:R-:W-:-:S02]  /*16d40*/  ISETP.GE.AND P5, PT, R45, R155, PT ;  /* 0x0000009b2d00720c */ /* 0x000fc40003fa6270 */
[----:B------:R-:W-:Y:S02]  /*16d50*/  FSEL R63, R44, -INF , !P4 ;  /* 0xff8000002c3f7808 */ /* 0x000fe40006000000 */
[----:B------:R-:W-:Y:S02]  /*16d60*/  ISETP.GE.AND P4, PT, R45, R154, PT ;  /* 0x0000009a2d00720c */ /* 0x000fe40003f86270 */
[----:B------:R-:W-:Y:S01]  /*16d70*/  FSEL R49, R49, -INF , P5 ;  /* 0xff80000031317808 */ /* 0x000fe20002800000 */
[-C--:B------:R-:W-:Y:S01]  /*16d80*/  FMUL.FTZ R46, R40, R62.reuse ;  /* 0x0000003e282e7220 */ /* 0x080fe20000410000 */
[----:B------:R-:W-:Y:S01]  /*16d90*/  FMUL.FTZ R48, R47, R62 ;  /* 0x0000003e2f307220 */ /* 0x000fe20000410000 */
[----:B------:R-:W-:Y:S02]  /*16da0*/  ISETP.GE.AND P5, PT, R45, R152, PT ;  /* 0x000000982d00720c */ /* 0x000fe40003fa6270 */
[----:B------:R-:W-:Y:S02]  /*16db0*/  FSEL R209, R49, -INF , !P4 ;  /* 0xff80000031d17808 */ /* 0x000fe40006000000 */
[----:B------:R-:W-:Y:S01]  /*16dc0*/  ISETP.GE.AND P4, PT, R45, R153, PT ;  /* 0x000000992d00720c */ /* 0x000fe20003f86270 */
[----:B------:R-:W1:Y:S01]  /*16dd0*/  MUFU.TANH R47, R48 ;  /* 0x00000030002f7308 */ /* 0x000e620000002400 */
[----:B------:R-:W-:-:S02]  /*16de0*/  IADD3 R40, PT, PT, R52, 0xd0, -R157 ;  /* 0x000000d034287810 */ /* 0x000fc40007ffe89d */
[----:B------:R-:W-:-:S05]  /*16df0*/  IADD3 R44, PT, PT, R132, 0xd7, -R157 ;  /* 0x000000d7842c7810 */ /* 0x000fca0007ffe89d */
[----:B------:R-:W2:Y:S01]  /*16e00*/  MUFU.TANH R45, R46 ;  /* 0x0000002e002d7308 */ /* 0x000ea20000002400 */
[----:B------:R-:W-:Y:S02]  /*16e10*/  IABS R40, R40 ;  /* 0x0000002800287213 */ /* 0x000fe40000000000 */
[----:B------:R-:W-:Y:S02]  /*16e20*/  IABS R44, R44 ;  /* 0x0000002c002c7213 */ /* 0x000fe40000000000 */
[----:B------:R-:W-:Y:S02]  /*16e30*/  I2FP.F32.S32 R40, R40 ;  /* 0x0000002800287245 */ /* 0x000fe40000201400 */
[----:B------:R-:W-:-:S05]  /*16e40*/  I2FP.F32.S32 R44, R44 ;  /* 0x0000002c002c7245 */ /* 0x000fca0000201400 */
[C---:B-1----:R-:W-:Y:S01]  /*16e50*/  FFMA.FTZ R47, -R156.reuse, R44, R47 ;  /* 0x0000002c9c2f7223 */ /* 0x042fe2000001012f */
[----:B--2---:R-:W-:Y:S01]  /*16e60*/  FFMA.FTZ R40, -R156, R40, R45 ;  /* 0x000000289c287223 */ /* 0x004fe2000001012d */
[-C--:B------:R-:W-:Y:S01]  /*16e70*/  FMUL.FTZ R45, R42, R62.reuse ;  /* 0x0000003e2a2d7220 */ /* 0x080fe20000410000 */
[----:B------:R-:W-:Y:S02]  /*16e80*/  VIADD R42, R159, 0xffffff30 ;  /* 0xffffff309f2a7836 */ /* 0x000fe40000000000 */
[----:B------:R-:W-:Y:S01]  /*16e90*/  FSEL R203, R47, -INF , P4 ;  /* 0xff8000002fcb7808 */ /* 0x000fe20002000000 */
[----:B------:R-:W1:Y:S02]  /*16ea0*/  MUFU.TANH R41, R41 ;  /* 0x0000002900297308 */ /* 0x000e640000002400 */
[C---:B------:R-:W-:Y:S02]  /*16eb0*/  ISETP.GE.AND P4, PT, R42.reuse, R155, PT ;  /* 0x0000009b2a00720c */ /* 0x040fe40003f86270 */
[----:B------:R-:W-:Y:S01]  /*16ec0*/  FSEL R203, R203, -INF , !P5 ;  /* 0xff800000cbcb7808 */ /* 0x000fe20006800000 */
[----:B------:R-:W-:Y:S01]  /*16ed0*/  FMUL.FTZ R47, R43, R62 ;  /* 0x0000003e2b2f7220 */ /* 0x000fe20000410000 */
[----:B------:R-:W-:-:S02]  /*16ee0*/  ISETP.GE.AND P5, PT, R42, R154, PT ;  /* 0x0000009a2a00720c */ /* 0x000fc40003fa6270 */
[----:B------:R-:W-:Y:S01]  /*16ef0*/  FSEL R40, R40, -INF , P4 ;  /* 0xff80000028287808 */ /* 0x000fe20002000000 */
[----:B------:R-:W2:Y:S01]  /*16f00*/  MUFU.TANH R45, R45 ;  /* 0x0000002d002d7308 */ /* 0x000ea20000002400 */
[--C-:B------:R-:W-:Y:S02]  /*16f10*/  IADD3 R43, PT, PT, R52, 0xcf, -R157.reuse ;  /* 0x000000cf342b7810 */ /* 0x100fe40007ffe89d */
[----:B------:R-:W-:Y:S02]  /*16f20*/  FSEL R189, R40, -INF , !P5 ;  /* 0xff80000028bd7808 */ /* 0x000fe40006800000 */
[C---:B------:R-:W-:Y:S02]  /*16f30*/  ISETP.GE.AND P4, PT, R42.reuse, R152, PT ;  /* 0x000000982a00720c */ /* 0x040fe40003f86270 */
[----:B------:R-:W-:Y:S02]  /*16f40*/  ISETP.GE.AND P5, PT, R42, R153, PT ;  /* 0x000000992a00720c */ /* 0x000fe40003fa6270 */
[----:B------:R-:W-:-:S02]  /*16f50*/  IADD3 R42, PT, PT, R132, 0xd0, -R157 ;  /* 0x000000d0842a7810 */ /* 0x000fc40007ffe89d */
[----:B------:R-:W-:Y:S02]  /*16f60*/  IABS R43, R43 ;  /* 0x0000002b002b7213 */ /* 0x000fe40000000000 */
[----:B------:R-:W-:Y:S02]  /*16f70*/  IABS R42, R42 ;  /* 0x0000002a002a7213 */ /* 0x000fe40000000000 */
        /* <DEDUP_REMOVED lines=37> */
[C---:B------:R-:W-:Y:S01]  /*171d0*/  ISETP.GE.AND P4, PT, R36.reuse, R152, PT ;  /* 0x000000982400720c */ /* 0x040fe20003f86270 */
[----:B------:R-:W-:Y:S01]  /*171e0*/  BAR.SYNC.DEFER_BLOCKING 0x0 ;  /* 0x0000000000007b1d */ /* 0x000fe20000010000 */
        /* <DEDUP_REMOVED lines=51> */
[----:B------:R-:W-:Y:S01]  /*17520*/  ISETP.GE.AND P5, PT, R33, R155, PT ;  /* 0x0000009b2100720c */ /* 0x000fe20003fa6270 */
[----:B----4-:R-:W-:Y:S05]  /*17530*/  HMMA.16816.F32.BF16 R8, R176, R168, R8 ;  /* 0x000000a8b008723c */ /* 0x010fea0000041808 */
[----:B------:R-:W-:-:S02]  /*17540*/  FSEL R168, R32, -INF , !P4 ;  /* 0xff80000020a87808 */ /* 0x000fc40006000000 */
        /* <DEDUP_REMOVED lines=14> */
[----:B------:R-:W-:Y:S01]  /*17630*/  I2FP.F32.S32 R32, R32 ;  /* 0x0000002000207245 */ /* 0x000fe20000201400 */
[----:B------:R-:W-:Y:S04]  /*17640*/  HMMA.16816.F32.BF16 R4, R176, R170, R4 ;  /* 0x000000aab004723c */ /* 0x000fe80000041804 */
[C---:B-1----:R-:W-:Y:S01]  /*17650*/  FFMA.FTZ R35, -R156.reuse, R32, R35 ;  /* 0x000000209c237223 */ /* 0x042fe20000010123 */
[----:B--2---:R-:W-:Y:S01]  /*17660*/  FFMA.FTZ R28, -R156, R28, R33 ;  /* 0x0000001c9c1c7223 */ /* 0x004fe20000010121 */
[----:B------:R-:W-:Y:S01]  /*17670*/  FMUL.FTZ R33, R30, R62 ;  /* 0x0000003e1e217220 */ /* 0x000fe20000410000 */
[----:B------:R-:W-:-:S02]  /*17680*/  VIADD R30, R159, 0xffffff48 ;  /* 0xffffff489f1e7836 */ /* 0x000fc40000000000 */
[----:B------:R-:W-:Y:S01]  /*17690*/  FSEL R170, R35, -INF , P4 ;  /* 0xff80000023aa7808 */ /* 0x000fe20002000000 */
[----:B------:R-:W1:Y:S02]  /*176a0*/  MUFU.TANH R29, R29 ;  /* 0x0000001d001d7308 */ /* 0x000e640000002400 */
[----:B------:R-:W-:Y:S02]  /*176b0*/  ISETP.GE.AND P4, PT, R30, R155, PT ;  /* 0x0000009b1e00720c */ /* 0x000fe40003f86270 */
        /* <DEDUP_REMOVED lines=86> */
[----:B------:R-:W-:Y:S01]  /*17c20*/  ISETP.GE.AND P4, PT, R21, R155, PT ;  /* 0x0000009b1500720c */ /* 0x000fe20003f86270 */
[----:B------:R-:W-:Y:S03]  /*17c30*/  HMMA.16816.F32.BF16 R16, R176, R172, R16 ;  /* 0x000000acb010723c */ /* 0x000fe60000041810 */
        /* <DEDUP_REMOVED lines=31> */
[----:B------:R-:W-:-:S04]  /*17e30*/  FMUL.FTZ R17, R17, R62 ;  /* 0x0000003e11117220 */ /* 0x000fc80000410000 */
        /* <DEDUP_REMOVED lines=109> */
[----:B------:R-:W-:Y:S01]  /*18510*/  FMUL.FTZ R11, R11, R62 ;  /* 0x0000003e0b0b7220 */ /* 0x000fe20000410000 */
[----:B------:R-:W-:-:S02]  /*18520*/  FSEL R178, R8, -INF , !P4 ;  /* 0xff80000008b27808 */ /* 0x000fc40006000000 */
[----:B------:R-:W-:Y:S02]  /*18530*/  ISETP.GE.AND P4, PT, R9, R154, PT ;  /* 0x0000009a0900720c */ /* 0x000fe40003f86270 */
[----:B------:R-:W-:Y:S01]  /*18540*/  FSEL R13, R13, -INF , P5 ;  /* 0xff8000000d0d7808 */ /* 0x000fe20002800000 */
[----:B------:R-:W1:Y:S03]  /*18550*/  MUFU.TANH R11, R11 ;  /* 0x0000000b000b7308 */ /* 0x000e660000002400 */
[----:B------:R-:W-:Y:S01]  /*18560*/  FSEL R126, R13, -INF , !P4 ;  /* 0xff8000000d7e7808 */ /* 0x000fe20006000000 */
[----:B------:R-:W-:Y:S01]  /*18570*/  FMUL.FTZ R13, R4, R62 ;  /* 0x0000003e040d7220 */ /* 0x000fe20000410000 */
[C---:B------:R-:W-:Y:S02]  /*18580*/  ISETP.GE.AND P5, PT, R9.reuse, R152, PT ;  /* 0x000000980900720c */ /* 0x040fe40003fa6270 */
[----:B------:R-:W-:-:S02]  /*18590*/  ISETP.GE.AND P4, PT, R9, R153, PT ;  /* 0x000000990900720c */ /* 0x000fc40003f86270 */
[--C-:B------:R-:W-:Y:S01]  /*185a0*/  IADD3 R9, PT, PT, R132, 0x8f, -R157.reuse ;  /* 0x0000008f84097810 */ /* 0x100fe20007ffe89d */
[----:B------:R-:W2:Y:S01]  /*185b0*/  MUFU.TANH R13, R13 ;  /* 0x0000000d000d7308 */ /* 0x000ea20000002400 */
[----:B------:R-:W-:Y:S02]  /*185c0*/  IADD3 R4, PT, PT, R52, 0x88, -R157 ;  /* 0x0000008834047810 */ /* 0x000fe40007ffe89d */
[----:B------:R-:W-:Y:S01]  /*185d0*/  IABS R9, R9 ;  /* 0x0000000900097213 */ /* 0x000fe20000000000 */
[-C--:B------:R-:W-:Y:S01]  /*185e0*/  FMUL.FTZ R6, R6, R62.reuse ;  /* 0x0000003e06067220 */ /* 0x080fe20000410000 */
[----:B------:R-:W-:Y:S01]  /*185f0*/  FMUL.FTZ R5, R5, R62 ;  /* 0x0000003e05057220 */ /* 0x000fe20000410000 */
[----:B------:R-:W-:Y:S02]  /*18600*/  IABS R4, R4 ;  /* 0x0000000400047213 */ /* 0x000fe40000000000 */
[----:B------:R-:W-:Y:S01]  /*18610*/  I2FP.F32.S32 R10, R9 ;  /* 0x00000009000a7245 */ /* 0x000fe20000201400 */
[----:B------:R3:W4:Y:S01]  /*18620*/  MUFU.TANH R15, R6 ;  /* 0x00000006000f7308 */ /* 0x0007220000002400 */
[----:B------:R-:W-:-:S02]  /*18630*/  I2FP.F32.S32 R4, R4 ;  /* 0x0000000400047245 */ /* 0x000fc40000201400 */
[----:B------:R-:W-:Y:S01]  /*18640*/  IADD3 R8, PT, PT, R132, 0x88, -R157 ;  /* 0x0000008884087810 */ /* 0x000fe20007ffe89d */
[----:B-1----:R-:W-:Y:S01]  /*18650*/  FFMA.FTZ R10, -R156, R10, R11 ;  /* 0x0000000a9c0a7223 */ /* 0x002fe2000001010b */
[----:B------:R-:W-:-:S03]  /*18660*/  FMUL.FTZ R7, R7, R62 ;  /* 0x0000003e07077220 */ /* 0x000fc60000410000 */
[----:B------:R-:W1:Y:S01]  /*18670*/  MUFU.TANH R5, R5 ;  /* 0x0000000500057308 */ /* 0x000e620000002400 */
[----:B------:R-:W-:Y:S01]  /*18680*/  IABS R8, R8 ;  /* 0x0000000800087213 */ /* 0x000fe20000000000 */
[----:B--2---:R-:W-:Y:S01]  /*18690*/  FFMA.FTZ R4, -R156, R4, R13 ;  /* 0x000000049c047223 */ /* 0x004fe2000001010d */
[----:B------:R-:W-:Y:S01]  /*186a0*/  FSEL R10, R10, -INF , P4 ;  /* 0xff8000000a0a7808 */ /* 0x000fe20002000000 */
[----:B---3--:R-:W-:Y:S01]  /*186b0*/  VIADD R6, R159, 0xffffff78 ;  /* 0xffffff789f067836 */ /* 0x008fe20000000000 */
[----:B------:R-:W-:-:S04]  /*186c0*/  IADD3 R52, PT, PT, R52, 0x87, -R157 ;  /* 0x0000008734347810 */ /* 0x000fc80007ffe89d */
[----:B------:R-:W-:Y:S01]  /*186d0*/  ISETP.GE.AND P4, PT, R6, R155, PT ;  /* 0x0000009b0600720c */ /* 0x000fe20003f86270 */
[----:B------:R-:W2:Y:S01]  /*186e0*/  MUFU.TANH R7, R7 ;  /* 0x0000000700077308 */ /* 0x000ea20000002400 */
[----:B------:R-:W-:Y:S02]  /*186f0*/  I2FP.F32.S32 R8, R8 ;  /* 0x0000000800087245 */ /* 0x000fe40000201400 */
[----:B------:R-:W-:Y:S02]  /*18700*/  FSEL R181, R10, -INF , !P5 ;  /* 0xff8000000ab57808 */ /* 0x000fe40006800000 */
[----:B------:R-:W-:Y:S02]  /*18710*/  IABS R52, R52 ;  /* 0x0000003400347213 */ /* 0x000fe40000000000 */
[----:B------:R-:W-:Y:S02]  /*18720*/  ISETP.GE.AND P5, PT, R6, R154, PT ;  /* 0x0000009a0600720c */ /* 0x000fe40003fa6270 */
[----:B------:R-:W-:Y:S01]  /*18730*/  FSEL R4, R4, -INF , P4 ;  /* 0xff80000004047808 */ /* 0x000fe20002000000 */
[----:B----4-:R-:W-:Y:S01]  /*18740*/  FFMA.FTZ R8, -R156, R8, R15 ;  /* 0x000000089c087223 */ /* 0x010fe2000001010f */
[----:B------:R-:W-:Y:S01]  /*18750*/  IADD3 R132, PT, PT, R132, 0x87, -R157 ;  /* 0x0000008784847810 */ /* 0x000fe20007ffe89d */
[----:B------:R-:W-:Y:S01]  /*18760*/  VIADD R159, R159, 0xffffff79 ;  /* 0xffffff799f9f7836 */ /* 0x000fe20000000000 */
[----:B------:R-:W-:-:S02]  /*18770*/  I2FP.F32.S32 R52, R52 ;  /* 0x0000003400347245 */ /* 0x000fc40000201400 */
[----:B------:R-:W-:Y:S02]  /*18780*/  FSEL R157, R4, -INF , !P5 ;  /* 0xff800000049d7808 */ /* 0x000fe40006800000 */
[----:B------:R-:W-:Y:S01]  /*18790*/  ISETP.GE.AND P5, PT, R6, R153, PT ;  /* 0x000000990600720c */ /* 0x000fe20003fa6270 */
[----:B-1----:R-:W-:Y:S01]  /*187a0*/  FFMA.FTZ R5, -R156, R52, R5 ;  /* 0x000000349c057223 */ /* 0x002fe20000010105 */
[----:B------:R-:W-:Y:S02]  /*187b0*/  IABS R132, R132 ;  /* 0x0000008400847213 */ /* 0x000fe40000000000 */
[----:B------:R-:W-:Y:S02]  /*187c0*/  ISETP.GE.AND P4, PT, R6, R152, PT ;  /* 0x000000980600720c */ /* 0x000fe40003f86270 */
[----:B------:R-:W-:Y:S02]  /*187d0*/  FSEL R8, R8, -INF , P5 ;  /* 0xff80000008087808 */ /* 0x000fe40002800000 */
[----:B------:R-:W-:-:S02]  /*187e0*/  ISETP.GE.AND P5, PT, R159, R155, PT ;  /* 0x0000009b9f00720c */ /* 0x000fc40003fa6270 */
[----:B------:R-:W-:Y:S02]  /*187f0*/  I2FP.F32.S32 R132, R132 ;  /* 0x0000008400847245 */ /* 0x000fe40000201400 */
[----:B------:R-:W-:Y:S02]  /*18800*/  FSEL R179, R8, -INF , !P4 ;  /* 0xff80000008b37808 */ /* 0x000fe40006000000 */
[----:B------:R-:W-:Y:S02]  /*18810*/  ISETP.GE.AND P4, PT, R159, R154, PT ;  /* 0x0000009a9f00720c */ /* 0x000fe40003f86270 */
[----:B------:R-:W-:Y:S01]  /*18820*/  FSEL R5, R5, -INF , P5 ;  /* 0xff80000005057808 */ /* 0x000fe20002800000 */
[----:B--2---:R-:W-:Y:S01]  /*18830*/  FFMA.FTZ R7, -R156, R132, R7 ;  /* 0x000000849c077223 */ /* 0x004fe20000010107 */
[----:B------:R-:W-:Y:S02]  /*18840*/  VIADD R62, R60, 0xfffffffe ;  /* 0xfffffffe3c3e7836 */ /* 0x000fe40000000000 */
[----:B------:R-:W-:-:S02]  /*18850*/  FSEL R132, R5, -INF , !P4 ;  /* 0xff80000005847808 */ /* 0x000fc40006000000 */
        /* <DEDUP_REMOVED lines=71> */
.L_x_6291:
        /* <DEDUP_REMOVED lines=8> */
.L_x_6292:
[----:B------:R-:W-:Y:S05]  /*18d50*/  BSYNC.RECONVERGENT B0 ;  /* 0x0000000000007941 */ /* 0x000fea0003800200 */
.L_x_6290:
        /* <DEDUP_REMOVED lines=13> */
[----:B------:R1:W-:Y:S02]  /*18e30*/  @!P1 LDGSTS.E.BYPASS.LTC128B.128 [R61+0x5000], desc[UR4][R138.64+0x40] ;  /* 0x050000408a3d9fae */ /* 0x0003e4000b981a04 */
[C---:B------:R-:W-:Y:S01]  /*18e40*/  IMAD.X R7, R5.reuse, 0x1, R9, P3 ;  /* 0x0000000105077824 */ /* 0x040fe200018e0609 */
[----:B------:R-:W-:Y:S01]  /*18e50*/  IADD3 R4, P3, PT, R4, R6, RZ ;  /* 0x0000000604047210 */ /* 0x000fe20007f7e0ff */
[----:B------:R1:W-:Y:S04]  /*18e60*/  @P1 STS.128 [R61+0x5000], RZ ;  /* 0x005000ff3d001388 */ /* 0x0003e80000000c00 */
        /* <DEDUP_REMOVED lines=52> */
.L_x_6289:
[----:B------:R-:W-:Y:S05]  /*191b0*/  BSYNC.RECONVERGENT B1 ;  /* 0x0000000000017941 */ /* 0x000fea0003800200 */
.L_x_6288:
[----:B------:R-:W2:Y:S01]  /*191c0*/  LD.E R159, desc[UR4][R116.64+0xdc] ;  /* 0x0000dc04749f7980 */ /* 0x000ea2000c101900 */
[----:B-1----:R-:W-:Y:S02]  /*191d0*/  FMNMX3.FTZ R6, R0, R237, R215, !PT ;  /* 0x000000ed00067276 */ /* 0x002fe400078100d7 */
        /* <DEDUP_REMOVED lines=37> */
[----:B------:R-:W3:Y:S01]  /*19430*/  SHFL.BFLY PT, R5, R4, 0x2, 0x1f ;  /* 0x0c401f0004057f89 */ /* 0x000ee200000e0000 */
[----:B-1----:R-:W-:Y:S02]  /*19440*/  FMNMX.FTZ R7, R6, R7, !PT ;  /* 0x0000000706077209 */ /* 0x002fe40007810000 */
[----:B---3--:R-:W-:-:S03]  /*19450*/  FMNMX.FTZ R5, R4, R5, !PT ;  /* 0x0000000504057209 */ /* 0x008fc60007810000 */
[----:B------:R-:W1:Y:S04]  /*19460*/  SHFL.BFLY PT, R52, R7, 0x1, 0x1f ;  /* 0x0c201f0007347f89 */ /* 0x000e6800000e0000 */
[----:B------:R-:W3:Y:S01]  /*19470*/  SHFL.BFLY PT, R54, R5, 0x1, 0x1f ;  /* 0x0c201f0005367f89 */ /* 0x000ee200000e0000 */
[----:B-1----:R-:W-:-:S04]  /*19480*/  FMNMX.FTZ R52, R7, R52, !PT ;  /* 0x0000003407347209 */ /* 0x002fc80007810000 */
[C---:B------:R-:W-:Y:S02]  /*19490*/  FSETP.NEU.FTZ.AND P0, PT, R52.reuse, -INF , PT ;  /* 0xff8000003400780b */ /* 0x040fe40003f1d000 */
[----:B---3--:R-:W-:Y:S02]  /*194a0*/  FMNMX.FTZ R54, R5, R54, !PT ;  /* 0x0000003605367209 */ /* 0x008fe40007810000 */
[----:B------:R-:W-:Y:S02]  /*194b0*/  FSEL R5, R52, RZ, P0 ;  /* 0x000000ff34057208 */ /* 0x000fe40000000000 */
[----:B------:R-:W-:-:S03]  /*194c0*/  FSETP.NEU.FTZ.AND P1, PT, R54, -INF , PT ;  /* 0xff8000003600780b */ /* 0x000fc60003f3d000 */
[----:B------:R-:W-:Y:S01]  /*194d0*/  FADD.FTZ R0, R0, -R5 ;  /* 0x8000000500007221 */ /* 0x000fe20000010000 */
[----:B------:R-:W-:-:S05]  /*194e0*/  FSEL R5, R54, RZ, P1 ;  /* 0x000000ff36057208 */ /* 0x000fca0000800000 */
[----:B------:R-:W-:Y:S01]  /*194f0*/  FADD.FTZ R194, R2, -R5 ;  /* 0x8000000502c27221 */ /* 0x000fe20000010000 */
[C---:B--2---:R-:W-:Y:S01]  /*19500*/  FMUL.FTZ R182, R159.reuse, R52 ;  /* 0x000000349fb67220 */ /* 0x044fe20000410000 */
        /* <DEDUP_REMOVED lines=31> */
[----:B------:R-:W-:Y:S01]  /*19700*/  FFMA.FTZ R83, R227, R159, -R182 ;  /* 0x0000009fe3537223 */ /* 0x000fe200000108b6 */
        /* <DEDUP_REMOVED lines=27> */
[-C--:B------:R-:W-:Y:S01]  /*198c0*/  FFMA.FTZ R61, R209, R159.reuse, -R158 ;  /* 0x0000009fd13d7223 */ /* 0x080fe2000001089e */
[-CC-:B------:R-:W-:Y:S01]  /*198d0*/  FFMA.FTZ R2, R203, R159.reuse, -R182.reuse ;  /* 0x0000009fcb027223 */ /* 0x180fe200000108b6 */
[-C--:B------:R-:W-:Y:S01]  /*198e0*/  FFMA.FTZ R91, R197, R159.reuse, -R182 ;  /* 0x0000009fc55b7223 */ /* 0x080fe200000108b6 */
[----:B------:R-:W5:Y:S01]  /*198f0*/  MUFU.EX2 R199, R199 ;  /* 0x000000c700c77308 */ /* 0x000f620000000800 */
[----:B-1----:R-:W-:Y:S01]  /*19900*/  F2FP.BF16.F32.PACK_AB R8, R190, R192 ;  /* 0x000000c0be08723e */ /* 0x002fe200000010ff */
[-C--:B------:R-:W-:Y:S01]  /*19910*/  FFMA.FTZ R90, R185, R159.reuse, -R158 ;  /* 0x0000009fb95a7223 */ /* 0x080fe2000001089e */
[----:B------:R-:W-:Y:S01]  /*19920*/  FADD.FTZ R188, R188, R75 ;  /* 0x0000004bbcbc7221 */ /* 0x000fe20000010000 */
[-C--:B------:R-:W-:Y:S01]  /*19930*/  FFMA.FTZ R106, R174, R159.reuse, -R182 ;  /* 0x0000009fae6a7223 */ /* 0x080fe200000108b6 */
[-CC-:B------:R-:W-:Y:S01]  /*19940*/  FFMA.FTZ R107, R167, R159.reuse, -R158.reuse ;  /* 0x0000009fa76b7223 */ /* 0x180fe2000001089e */
[-CC-:B------:R-:W-:Y:S01]  /*19950*/  FFMA.FTZ R164, R171, R159.reuse, -R158.reuse ;  /* 0x0000009faba47223 */ /* 0x180fe2000001089e */
[-CC-:B------:R-:W-:Y:S01]  /*19960*/  FFMA.FTZ R167, R118, R159.reuse, -R158.reuse ;  /* 0x0000009f76a77223 */ /* 0x180fe2000001089e */
[----:B------:R-:W1:Y:S01]  /*19970*/  MUFU.EX2 R194, R194 ;  /* 0x000000c200c27308 */ /* 0x000e620000000800 */
[-C--:B------:R-:W-:Y:S01]  /*19980*/  FFMA.FTZ R118, R119, R159.reuse, -R158 ;  /* 0x0000009f77767223 */ /* 0x080fe2000001089e */
[-CC-:B------:R-:W-:Y:S01]  /*19990*/  FFMA.FTZ R173, R173, R159.reuse, -R182.reuse ;  /* 0x0000009fadad7223 */ /* 0x180fe200000108b6 */
[-CC-:B------:R-:W-:Y:S01]  /*199a0*/  FFMA.FTZ R172, R172, R159.reuse, -R182.reuse ;  /* 0x0000009facac7223 */ /* 0x180fe200000108b6 */
[-C--:B------:R-:W-:Y:S01]  /*199b0*/  FFMA.FTZ R176, R176, R159.reuse, -R182 ;  /* 0x0000009fb0b07223 */ /* 0x080fe200000108b6 */
[-CC-:B------:R-:W-:Y:S01]  /*199c0*/  FFMA.FTZ R98, R125, R159.reuse, -R158.reuse ;  /* 0x0000009f7d627223 */ /* 0x180fe2000001089e */
[-C--:B------:R-:W-:Y:S01]  /*199d0*/  FFMA.FTZ R157, R157, R159.reuse, -R158 ;  /* 0x0000009f9d9d7223 */ /* 0x080fe2000001089e */
[-CC-:B------:R-:W-:Y:S01]  /*199e0*/  FFMA.FTZ R178, R178, R159.reuse, -R182.reuse ;  /* 0x0000009fb2b27223 */ /* 0x180fe200000108b6 */
[----:B------:R-:W2:Y:S01]  /*199f0*/  MUFU.EX2 R186, R186 ;  /* 0x000000ba00ba7308 */ /* 0x000ea20000000800 */
[----:B-----5:R-:W-:Y:S01]  /*19a00*/  F2FP.BF16.F32.PACK_AB R10, R199, R184 ;  /* 0x000000b8c70a723e */ /* 0x020fe200000010ff */
[-CC-:B------:R-:W-:Y:S01]  /*19a10*/  FFMA.FTZ R181, R181, R159.reuse, -R182.reuse ;  /* 0x0000009fb5b57223 */ /* 0x180fe200000108b6 */
[-CC-:B------:R-:W-:Y:S01]  /*19a20*/  FFMA.FTZ R179, R179, R159.reuse, -R182.reuse ;  /* 0x0000009fb3b37223 */ /* 0x180fe200000108b6 */
[----:B------:R-:W-:-:S04]  /*19a30*/  FFMA.FTZ R180, R180, R159, -R182 ;  /* 0x0000009fb4b47223 */ /* 0x000fc800000108b6 */
        /* <DEDUP_REMOVED lines=41> */
[-C--:B------:R-:W-:Y:S01]  /*19cd0*/  FFMA.FTZ R97, R195, R159.reuse, -R182 ;  /* 0x0000009fc3617223 */ /* 0x080fe200000108b6 */
[-CC-:B------:R-:W-:Y:S01]  /*19ce0*/  FFMA.FTZ R104, R187, R159.reuse, -R158.reuse ;  /* 0x0000009fbb687223 */ /* 0x180fe2000001089e */
[-C--:B------:R-:W-:Y:S01]  /*19cf0*/  FFMA.FTZ R89, R193, R159.reuse, -R158 ;  /* 0x0000009fc1597223 */ /* 0x080fe2000001089e */
[-C--:B------:R-:W-:Y:S01]  /*19d00*/  FFMA.FTZ R88, R183, R159.reuse, -R182 ;  /* 0x0000009fb7587223 */ /* 0x080fe200000108b6 */
[----:B------:R-:W-:Y:S01]  /*19d10*/  FFMA.FTZ R163, R163, R194, R192 ;  /* 0x000000c2a3a37223 */ /* 0x000fe200000100c0 */
[----:B------:R-:W-:Y:S01]  /*19d20*/  MUFU.EX2 R78, R78 ;  /* 0x0000004e004e7308 */ /* 0x000fe20000000800 */
[----:B------:R-:W-:Y:S01]  /*19d30*/  FADD.FTZ R215, R215, R188 ;  /* 0x000000bcd7d77221 */ /* 0x000fe20000010000 */
[C---:B------:R-:W-:Y:S03]  /*19d40*/  HMMA.16816.F32.BF16 R16, R8.reuse, R20, R16 ;  /* 0x000000140810723c */ /* 0x040fe60000041810 */
[----:B------:R-:W-:Y:S01]  /*19d50*/  FADD.FTZ R75, R190, R163 ;  /* 0x000000a3be4b7221 */ /* 0x000fe20000010000 */
[-C--:B------:R-:W-:Y:S01]  /*19d60*/  FFMA.FTZ R105, R170, R159.reuse, -R182 ;  /* 0x0000009faa697223 */ /* 0x080fe200000108b6 */
[----:B------:R-:W-:Y:S01]  /*19d70*/  FADD.FTZ R186, R186, R215 ;  /* 0x000000d7baba7221 */ /* 0x000fe20000010000 */
[-C--:B------:R-:W-:Y:S01]  /*19d80*/  FFMA.FTZ R170, R165, R159.reuse, -R158 ;  /* 0x0000009fa5aa7223 */ /* 0x080fe2000001089e */
[----:B------:R-:W-:Y:S01]  /*19d90*/  FADD.FTZ R184, R184, R75 ;  /* 0x0000004bb8b87221 */ /* 0x000fe20000010000 */
[----:B------:R-:W2:Y:S01]  /*19da0*/  MUFU.EX2 R77, R77 ;  /* 0x0000004d004d7308 */ /* 0x000ea20000000800 */
[----:B-1----:R-:W-:Y:S01]  /*19db0*/  FADD.FTZ R79, R73, R186 ;  /* 0x000000ba494f7221 */ /* 0x002fe20000010000 */
[C---:B------:R-:W-:Y:S03]  /*19dc0*/  HMMA.16816.F32.BF16 R24, R8.reuse, R28, R24 ;  /* 0x0000001c0818723c */ /* 0x040fe60000041818 */
[-C--:B------:R-:W-:Y:S01]  /*19dd0*/  FFMA.FTZ R163, R175, R159.reuse, -R158 ;  /* 0x0000009fafa37223 */ /* 0x080fe2000001089e */
[-C--:B------:R-:W-:Y:S01]  /*19de0*/  FFMA.FTZ R165, R160, R159.reuse, -R182 ;  /* 0x0000009fa0a57223 */ /* 0x080fe200000108b6 */
[----:B------:R-:W-:Y:S01]  /*19df0*/  FADD.FTZ R199, R199, R184 ;  /* 0x000000b8c7c77221 */ /* 0x000fe20000010000 */
[-CC-:B------:R-:W-:Y:S01]  /*19e00*/  FFMA.FTZ R96, R162, R159.reuse, -R182.reuse ;  /* 0x0000009fa2607223 */ /* 0x180fe200000108b6 */
[-CC-:B------:R-:W-:Y:S01]  /*19e10*/  FFMA.FTZ R160, R161, R159.reuse, -R182.reuse ;  /* 0x0000009fa1a07223 */ /* 0x180fe200000108b6 */
[----:B------:R-:W1:Y:S01]  /*19e20*/  MUFU.EX2 R80, R80 ;  /* 0x0000005000507308 */ /* 0x000e620000000800 */
[----:B------:R-:W-:Y:S01]  /*19e30*/  FFMA.FTZ R162, R166, R159, -R182 ;  /* 0x0000009fa6a27223 */ /* 0x000fe200000108b6 */
[C---:B---3--:R-:W-:Y:S01]  /*19e40*/  HMMA.16816.F32.BF16 R32, R8.reuse, R36, R32 ;  /* 0x000000240820723c */ /* 0x048fe20000041820 */
[----:B------:R-:W-:Y:S05]  /*19e50*/  LDSM.16.MT88.4 R108, [R3+0xac00] ;  /* 0x00ac0000036c783b */ /* 0x000fea0000004200 */
[----:B------:R-:W-:Y:S02]  /*19e60*/  MUFU.EX2 R63, R63 ;  /* 0x0000003f003f7308 */ /* 0x000fe40000000800 */
[----:B------:R-:W-:Y:S03]  /*19e70*/  HMMA.16816.F32.BF16 R20, R8, R22, R100 ;  /* 0x000000160814723c */ /* 0x000fe60000041864 */
[----:B-----5:R-:W-:-:S03]  /*19e80*/  FADD.FTZ R100, R76, R79 ;  /* 0x0000004f4c647221 */ /* 0x020fc60000010000 */
[----:B------:R-:W-:Y:S02]  /*19e90*/  MUFU.EX2 R61, R61 ;  /* 0x0000003d003d7308 */ /* 0x000fe40000000800 */
[C---:B------:R-:W-:Y:S03]  /*19ea0*/  HMMA.16816.F32.BF16 R28, R8.reuse, R30, R92 ;  /* 0x0000001e081c723c */ /* 0x040fe6000004185c */
[-CC-:B------:R-:W-:Y:S01]  /*19eb0*/  FFMA.FTZ R93, R211, R159.reuse, -R182.reuse ;  /* 0x0000009fd35d7223 */ /* 0x180fe200000108b6 */
[-C--:B------:R-:W-:Y:S01]  /*19ec0*/  FFMA.FTZ R92, R213, R159.reuse, -R182 ;  /* 0x0000009fd55c7223 */ /* 0x080fe200000108b6 */
[-CC-:B------:R-:W-:Y:S01]  /*19ed0*/  FFMA.FTZ R94, R201, R159.reuse, -R158.reuse ;  /* 0x0000009fc95e7223 */ /* 0x180fe2000001089e */
[----:B------:R-:W-:Y:S02]  /*19ee0*/  MUFU.EX2 R2, R2 ;  /* 0x0000000200027308 */ /* 0x000fe40000000800 */
        /* <DEDUP_REMOVED lines=50> */
[----:B------:R4:W-:Y:S01]  /*1a210*/  MUFU.EX2 R161, R96 ;  /* 0x0000006000a17308 */ /* 0x0009e20000000800 */
[----:B------:R-:W-:Y:S01]  /*1a220*/  HMMA.16816.F32.BF16 R36, R56, R66, R36 ;  /* 0x000000423824723c */ /* 0x000fe20000041824 */
[----:B------:R-:W1:Y:S06]  /*1a230*/  LDSM.16.MT88.4 R64, [R3+0xd400] ;  /* 0x00d400000340783b */ /* 0x000e6c0000004200 */
[----:B------:R-:W-:Y:S08]  /*1a240*/  MUFU.EX2 R160, R160 ;  /* 0x000000a000a07308 */ /* 0x000ff00000000800 */
[----:B------:R-:W-:Y:S01]  /*1a250*/  MUFU.EX2 R162, R162 ;  /* 0x000000a200a27308 */ /* 0x000fe20000000800 */
[----:B----4-:R-:W-:-:S07]  /*1a260*/  FFMA.FTZ R96, R126, R159, -R158 ;  /* 0x0000009f7e607223 */ /* 0x010fce000001089e */
[----:B------:R-:W-:Y:S08]  /*1a270*/  MUFU.EX2 R124, R124 ;  /* 0x0000007c007c7308 */ /* 0x000ff00000000800 */
[----:B------:R-:W4:Y:S08]  /*1a280*/  MUFU.EX2 R123, R123 ;  /* 0x0000007b007b7308 */ /* 0x000f300000000800 */
[----:B------:R-:W-:Y:S01]  /*1a290*/  MUFU.EX2 R167, R167 ;  /* 0x000000a700a77308 */ /* 0x000fe20000000800 */
[C---:B-1----:R-:W-:Y:S07]  /*1a2a0*/  HMMA.16816.F32.BF16 R40, R56.reuse, R64, R40 ;  /* 0x000000403828723c */ /* 0x042fee0000041828 */
[----:B------:R-:W1:Y:S01]  /*1a2b0*/  MUFU.EX2 R118, R118 ;  /* 0x0000007600767308 */ /* 0x000e620000000800 */
[C---:B------:R-:W-:Y:S01]  /*1a2c0*/  HMMA.16816.F32.BF16 R44, R56.reuse, R66, R44 ;  /* 0x00000042382c723c */ /* 0x040fe2000004182c */
[----:B------:R-:W3:Y:S06]  /*1a2d0*/  LDSM.16.MT88.4 R64, [R0+0x4400] ;  /* 0x004400000040783b */ /* 0x000eec0000004200 */
[----:B------:R-:W1:Y:S08]  /*1a2e0*/  MUFU.EX2 R119, R169 ;  /* 0x000000a900777308 */ /* 0x000e700000000800 */
[----:B------:R-:W-:Y:S08]  /*1a2f0*/  MUFU.EX2 R177, R177 ;  /* 0x000000b100b17308 */ /* 0x000ff00000000800 */
[----:B------:R-:W-:Y:S08]  /*1a300*/  MUFU.EX2 R178, R178 ;  /* 0x000000b200b27308 */ /* 0x000ff00000000800 */
[----:B------:R-:W-:Y:S08]  /*1a310*/  MUFU.EX2 R181, R181 ;  /* 0x000000b500b57308 */ /* 0x000ff00000000800 */
[----:B------:R-:W-:Y:S01]  /*1a320*/  MUFU.EX2 R179, R179 ;  /* 0x000000b300b37308 */ /* 0x000fe20000000800 */
[C---:B---3--:R-:W-:Y:S07]  /*1a330*/  HMMA.16816.F32.BF16 R48, R56.reuse, R64, R48 ;  /* 0x000000403830723c */ /* 0x048fee0000041830 */
[----:B------:R-:W-:Y:S01]  /*1a340*/  MUFU.EX2 R166, R96 ;  /* 0x0000006000a67308 */ /* 0x000fe20000000800 */
[----:B------:R-:W-:Y:S01]  /*1a350*/  HMMA.16816.F32.BF16 R8, R56, R66, R8 ;  /* 0x000000423808723c */ /* 0x000fe20000041808 */
[----:B------:R-:W3:Y:S02]  /*1a360*/  LDSM.16.MT88.4 R64, [R0+0x800] ;  /* 0x000800000040783b */ /* 0x000ee40000004200 */
        /* <DEDUP_REMOVED lines=8> */
[----:B------:R-:W-:-:S02]  /*1a3f0*/  FADD.FTZ R63, R63, R100 ;  /* 0x000000643f3f7221 */ /* 0x000fc40000010000 */
[C---:B------:R-:W-:Y:S08]  /*1a400*/  HMMA.16816.F32.BF16 R4, R56.reuse, R68, R4 ;  /* 0x000000443804723c */ /* 0x040ff00000041804 */
        /* <DEDUP_REMOVED lines=19> */
[----:B-----5:R-:W-:Y:S02]  /*1a540*/  F2FP.BF16.F32.PACK_AB R58, R89, R90 ;  /* 0x0000005a593a723e */ /* 0x020fe400000010ff */
[----:B------:R-:W-:-:S07]  /*1a550*/  F2FP.BF16.F32.PACK_AB R59, R88, R91 ;  /* 0x0000005b583b723e */ /* 0x000fce00000010ff */
[C---:B--2---:R-:W-:Y:S08]  /*1a560*/  HMMA.16816.F32.BF16 R4, R56.reuse, R68, R4 ;  /* 0x000000443804723c */ /* 0x044ff00000041804 */
[C---:B------:R-:W-:Y:S01]  /*1a570*/  HMMA.16816.F32.BF16 R12, R56.reuse, R70, R12 ;  /* 0x00000046380c723c */ /* 0x040fe2000004180c */
[----:B------:R-:W2:Y:S07]  /*1a580*/  LDSM.16.MT88.4 R68, [R0+0x2c00] ;  /* 0x002c00000044783b */ /* 0x000eae0000004200 */
[C---:B------:R-:W-:Y:S08]  /*1a590*/  HMMA.16816.F32.BF16 R24, R56.reuse, R72, R24 ;  /* 0x000000483818723c */ /* 0x040ff00000041818 */
        /* <DEDUP_REMOVED lines=20> */
[----:B------:R-:W-:Y:S07]  /*1a6e0*/  LDSM.16.MT88.4 R68, [R3+0xc400] ;  /* 0x00c400000344783b */ /* 0x000fee0000004200 */
[C---:B-----5:R-:W-:Y:S08]  /*1a6f0*/  HMMA.16816.F32.BF16 R4, R56.reuse, R72, R4 ;  /* 0x000000483804723c */ /* 0x060ff00000041804 */
[C---:B------:R-:W-:Y:S01]  /*1a700*/  HMMA.16816.F32.BF16 R12, R56.reuse, R74, R12 ;  /* 0x0000004a380c723c */ /* 0x040fe2000004180c */
[----:B------:R-:W2:Y:S07]  /*1a710*/  LDSM.16.MT88.4 R72, [R3+0xe000] ;  /* 0x00e000000348783b */ /* 0x000eae0000004200 */
[C---:B---3--:R-:W-:Y:S08]  /*1a720*/  HMMA.16816.F32.BF16 R16, R56.reuse, R64, R16 ;  /* 0x000000403810723c */ /* 0x048ff00000041810 */
[C---:B------:R-:W-:Y:S01]  /*1a730*/  HMMA.16816.F32.BF16 R20, R56.reuse, R66, R20 ;  /* 0x000000423814723c */ /* 0x040fe20000041814 */
[----:B------:R-:W3:Y:S07]  /*1a740*/  LDSM.16.MT88.4 R64, [R0+0x5000] ;  /* 0x005000000040783b */ /* 0x000eee0000004200 */
[C---:B------:R-:W-:Y:S03]  /*1a750*/  HMMA.16816.F32.BF16 R32, R56.reuse, R76, R32 ;  /* 0x0000004c3820723c */ /* 0x040fe60000041820 */
[-CC-:B------:R-:W-:Y:S01]  /*1a760*/  FFMA.FTZ R77, R122, R159.reuse, -R158.reuse ;  /* 0x0000009f7a4d7223 */ /* 0x180fe2000001089e */
[-CC-:B------:R-:W-:Y:S01]  /*1a770*/  FFMA.FTZ R76, R127, R159.reuse, -R158.reuse ;  /* 0x0000009f7f4c7223 */ /* 0x180fe2000001089e */
[----:B------:R-:W-:Y:S03]  /*1a780*/  MUFU.EX2 R122, R176 ;  /* 0x000000b0007a7308 */ /* 0x000fe60000000800 */
[C---:B------:R-:W-:Y:S03]  /*1a790*/  HMMA.16816.F32.BF16 R36, R56.reuse, R78, R36 ;  /* 0x0000004e3824723c */ /* 0x040fe60000041824 */
[-CC-:B------:R-:W-:Y:S01]  /*1a7a0*/  FFMA.FTZ R79, R120, R159.reuse, -R158.reuse ;  /* 0x0000009f784f7223 */ /* 0x180fe2000001089e */
[-CC-:B------:R-:W-:Y:S01]  /*1a7b0*/  FFMA.FTZ R78, R121, R159.reuse, -R158.reuse ;  /* 0x0000009f794e7223 */ /* 0x180fe2000001089e */
[----:B------:R-:W-:Y:S01]  /*1a7c0*/  FFMA.FTZ R158, R132, R159, -R158 ;  /* 0x0000009f849e7223 */ /* 0x000fe2000001089e */
[----:B------:R-:W-:Y:S02]  /*1a7d0*/  MUFU.EX2 R121, R173 ;  /* 0x000000ad00797308 */ /* 0x000fe40000000800 */
[C---:B--2---:R-:W-:Y:S06]  /*1a7e0*/  HMMA.16816.F32.BF16 R40, R56.reuse, R72, R40 ;  /* 0x000000483828723c */ /* 0x044fec0000041828 */
[----:B------:R-:W-:Y:S02]  /*1a7f0*/  MUFU.EX2 R120, R172 ;  /* 0x000000ac00787308 */ /* 0x000fe40000000800 */
[C---:B------:R-:W-:Y:S01]  /*1a800*/  HMMA.16816.F32.BF16 R44, R56.reuse, R74, R44 ;  /* 0x0000004a382c723c */ /* 0x040fe2000004182c */
[----:B------:R-:W2:Y:S05]  /*1a810*/  LDSM.16.MT88.4 R72, [R0+0x1400] ;  /* 0x001400000048783b */ /* 0x000eaa0000004200 */
[----:B------:R-:W-:Y:S02]  /*1a820*/  MUFU.EX2 R132, R79 ;  /* 0x0000004f00847308 */ /* 0x000fe40000000800 */
[C---:B---3--:R-:W-:Y:S06]  /*1a830*/  HMMA.16816.F32.BF16 R48, R56.reuse, R64, R48 ;  /* 0x000000403830723c */ /* 0x048fec0000041830 */
[----:B------:R-:W3:Y:S02]  /*1a840*/  MUFU.EX2 R127, R78 ;  /* 0x0000004e007f7308 */ /* 0x000ee40000000800 */
[----:B------:R-:W-:Y:S01]  /*1a850*/  HMMA.16816.F32.BF16 R8, R56, R66, R8 ;  /* 0x000000423808723c */ /* 0x000fe20000041808 */
[----:B------:R-:W5:Y:S02]  /*1a860*/  LDSM.16.MT88.4 R64, [R3+0xa400] ;  /* 0x00a400000340783b */ /* 0x000f640000004200 */
[----:B----4-:R-:W-:-:S03]  /*1a870*/  F2FP.BF16.F32.PACK_AB R56, R123, R124 ;  /* 0x0000007c7b38723e */ /* 0x010fc600000010ff */
[----:B------:R-:W-:Y:S01]  /*1a880*/  MUFU.EX2 R126, R77 ;  /* 0x0000004d007e7308 */ /* 0x000fe20000000800 */
[----:B------:R-:W-:Y:S02]  /*1a890*/  F2FP.BF16.F32.PACK_AB R57, R160, R161 ;  /* 0x000000a1a039723e */ /* 0x000fe400000010ff */
[----:B-1----:R-:W-:Y:S02]  /*1a8a0*/  F2FP.BF16.F32.PACK_AB R58, R118, R167 ;  /* 0x000000a7763a723e */ /* 0x002fe400000010ff */
[----:B------:R-:W-:-:S03]  /*1a8b0*/  F2FP.BF16.F32.PACK_AB R59, R119, R162 ;  /* 0x000000a2773b723e */ /* 0x000fc600000010ff */
[----:B------:R1:W4:Y:S04]  /*1a8c0*/  MUFU.EX2 R125, R76 ;  /* 0x0000004c007d7308 */ /* 0x0003280000000800 */
[C---:B------:R-:W-:Y:S04]  /*1a8d0*/  HMMA.16816.F32.BF16 R24, R56.reuse, R68, R24 ;  /* 0x000000443818723c */ /* 0x040fe80000041818 */
[----:B------:R-:W4:Y:S04]  /*1a8e0*/  MUFU.EX2 R159, R98 ;  /* 0x00000062009f7308 */ /* 0x000f280000000800 */
[C---:B------:R-:W-:Y:S01]  /*1a8f0*/  HMMA.16816.F32.BF16 R28, R56.reuse, R70, R28 ;  /* 0x00000046381c723c */ /* 0x040fe2000004181c */
[----:B------:R-:W3:Y:S03]  /*1a900*/  LDSM.16.MT88.4 R68, [R0+0x5400] ;  /* 0x005400000044783b */ /* 0x000ee60000004200 */
[----:B------:R-:W4:Y:S01]  /*1a910*/  MUFU.EX2 R158, R158 ;  /* 0x0000009e009e7308 */ /* 0x000f220000000800 */
[----:B-1----:R-:W-:Y:S03]  /*1a920*/  LDSM.16.MT88.4 R76, [R3+0xc800] ;  /* 0x00c80000034c783b */ /* 0x002fe60000004200 */
[C---:B--2---:R-:W-:Y:S08]  /*1a930*/  HMMA.16816.F32.BF16 R16, R56.reuse, R72, R16 ;  /* 0x000000483810723c */ /* 0x044ff00000041810 */
[C---:B------:R-:W-:Y:S01]  /*1a940*/  HMMA.16816.F32.BF16 R20, R56.reuse, R74, R20 ;  /* 0x0000004a3814723c */ /* 0x040fe20000041814 */
[----:B------:R-:W1:Y:S07]  /*1a950*/  LDSM.16.MT88.4 R72, [R3+0xe400] ;  /* 0x00e400000348783b */ /* 0x000e6e0000004200 */
[C---:B-----5:R-:W-:Y:S08]  /*1a960*/  HMMA.16816.F32.BF16 R4, R56.reuse, R64, R4 ;  /* 0x000000403804723c */ /* 0x060ff00000041804 */
[C---:B------:R-:W-:Y:S01]  /*1a970*/  HMMA.16816.F32.BF16 R12, R56.reuse, R66, R12 ;  /* 0x00000042380c723c */ /* 0x040fe2000004180c */
[----:B------:R-:W2:Y:S07]  /*1a980*/  LDSM.16.MT88.4 R64, [R0+0x3400] ;  /* 0x003400000040783b */ /* 0x000eae0000004200 */
        /* <DEDUP_REMOVED lines=9> */
[----:B------:R-:W-:Y:S01]  /*1aa20*/  LDSM.16.MT88.4 R100, [R0+0x1c00] ;  /* 0x001c00000064783b */ /* 0x000fe20000004200 */
[C---:B-1----:R-:W-:Y:S08]  /*1aa30*/  HMMA.16816.F32.BF16 R40, R56.reuse, R72, R40 ;  /* 0x000000483828723c */ /* 0x042ff00000041828 */
[C---:B------:R-:W-:Y:S01]  /*1aa40*/  HMMA.16816.F32.BF16 R44, R56.reuse, R74, R44 ;  /* 0x0000004a382c723c */ /* 0x040fe2000004182c */
[----:B------:R-:W-:Y:S07]  /*1aa50*/  LDSM.16.MT88.4 R72, [R0+0x3800] ;  /* 0x003800000048783b */ /* 0x000fee0000004200 */
[C---:B--2---:R-:W-:Y:S08]  /*1aa60*/  HMMA.16816.F32.BF16 R32, R56.reuse, R64, R32 ;  /* 0x000000403820723c */ /* 0x044ff00000041820 */
[----:B------:R-:W-:Y:S01]  /*1aa70*/  HMMA.16816.F32.BF16 R36, R56, R66, R36 ;  /* 0x000000423824723c */ /* 0x000fe20000041824 */
[----:B------:R-:W1:Y:S02]  /*1aa80*/  LDSM.16.MT88.4 R64, [R3+0xa800] ;  /* 0x00a800000340783b */ /* 0x000e640000004200 */
[----:B------:R-:W-:-:S02]  /*1aa90*/  F2FP.BF16.F32.PACK_AB R56, R127, R132 ;  /* 0x000000847f38723e */ /* 0x000fc400000010ff */
[----:B------:R-:W-:Y:S02]  /*1aaa0*/  F2FP.BF16.F32.PACK_AB R57, R120, R121 ;  /* 0x000000797839723e */ /* 0x000fe400000010ff */
[----:B----4-:R-:W-:Y:S02]  /*1aab0*/  F2FP.BF16.F32.PACK_AB R58, R125, R126 ;  /* 0x0000007e7d3a723e */ /* 0x010fe400000010ff */
[----:B------:R-:W-:-:S07]  /*1aac0*/  F2FP.BF16.F32.PACK_AB R59, R177, R122 ;  /* 0x0000007ab13b723e */ /* 0x000fce00000010ff */
[C---:B---3--:R-:W-:Y:S08]  /*1aad0*/  HMMA.16816.F32.BF16 R16, R56.reuse, R80, R16 ;  /* 0x000000503810723c */ /* 0x048ff00000041810 */
        /* <DEDUP_REMOVED lines=10> */
[----:B------:R-:W-:-:S02]  /*1ab80*/  F2FP.BF16.F32.PACK_AB R68, R166, R159 ;  /* 0x0000009fa644723e */ /* 0x000fc400000010ff */
[----:B------:R-:W-:-:S03]  /*1ab90*/  F2FP.BF16.F32.PACK_AB R69, R181, R178 ;  /* 0x000000b2b545723e */ /* 0x000fc600000010ff */
[----:B------:R-:W-:Y:S03]  /*1aba0*/  HMMA.16816.F32.BF16 R44, R56, R70, R44 ;  /* 0x00000046382c723c */ /* 0x000fe6000004182c */
[----:B------:R-:W-:Y:S02]  /*1abb0*/  F2FP.BF16.F32.PACK_AB R70, R158, R157 ;  /* 0x0000009d9e46723e */ /* 0x000fe400000010ff */
[----:B------:R-:W-:-:S03]  /*1abc0*/  F2FP.BF16.F32.PACK_AB R71, R180, R179 ;  /* 0x000000b3b447723e */ /* 0x000fc600000010ff */
[----:B-1----:R-:W-:Y:S03]  /*1abd0*/  HMMA.16816.F32.BF16 R48, R56, R64, R48 ;  /* 0x000000403830723c */ /* 0x002fe60000041830 */
[----:B------:R-:W-:Y:S01]  /*1abe0*/  FADD.FTZ R64, R2, R63 ;  /* 0x0000003f02407221 */ /* 0x000fe20000010000 */
[----:B------:R-:W-:-:S03]  /*1abf0*/  FADD.FTZ R2, R61, R84 ;  /* 0x000000543d027221 */ /* 0x000fc60000010000 */
[----:B------:R-:W-:Y:S01]  /*1ac00*/  FADD.FTZ R97, R97, R64 ;  /* 0x0000004061617221 */ /* 0x000fe20000010000 */
[----:B------:R-:W-:Y:S03]  /*1ac10*/  HMMA.16816.F32.BF16 R8, R56, R66, R8 ;  /* 0x000000423808723c */ /* 0x000fe60000041808 */
[----:B------:R-:W-:Y:S01]  /*1ac20*/  FADD.FTZ R57, R87, R2 ;  /* 0x0000000257397221 */ /* 0x000fe20000010000 */
[----:B------:R-:W-:Y:S02]  /*1ac30*/  FADD.FTZ R2, R86, R97 ;  /* 0x0000006156027221 */ /* 0x000fe40000010000 */
[----:B------:R-:W1:Y:S01]  /*1ac40*/  LDSM.16.MT88.4 R84, [R0+0x3c00] ;  /* 0x003c00000054783b */ /* 0x000e620000004200 */
[----:B------:R-:W-:Y:S01]  /*1ac50*/  FADD.FTZ R57, R104, R57 ;  /* 0x0000003968397221 */ /* 0x000fe20000010000 */
[----:B------:R-:W-:Y:S01]  /*1ac60*/  FADD.FTZ R91, R91, R2 ;  /* 0x000000025b5b7221 */ /* 0x000fe20000010000 */
[C---:B------:R-:W-:Y:S05]  /*1ac70*/  HMMA.16816.F32.BF16 R112, R68.reuse, R108, R4 ;  /* 0x0000006c4470723c */ /* 0x040fea0000041804 */
[----:B------:R-:W-:Y:S01]  /*1ac80*/  FADD.FTZ R90, R90, R57 ;  /* 0x000000395a5a7221 */ /* 0x000fe20000010000 */
[----:B------:R-:W-:Y:S01]  /*1ac90*/  FADD.FTZ R91, R88, R91 ;  /* 0x0000005b585b7221 */ /* 0x000fe20000010000 */
[----:B------:R2:W3:Y:S02]  /*1aca0*/  LDSM.16.MT88.4 R4, [R0+0x5c00] ;  /* 0x005c00000004783b */ /* 0x0004e40000004200 */
        /* <DEDUP_REMOVED lines=12> */
[----:B------:R-:W-:Y:S01]  /*1ad70*/  MOV R2, R54 ;  /* 0x0000003600027202 */ /* 0x000fe20000000f00 */
[C---:B------:R-:W-:Y:S03]  /*1ad80*/  HMMA.16816.F32.BF16 R104, R68.reuse, R100, R16 ;  /* 0x000000644468723c */ /* 0x040fe60000041810 */
[----:B------:R-:W-:Y:S01]  /*1ad90*/  FADD.FTZ R124, R124, R163 ;  /* 0x000000a37c7c7221 */ /* 0x000fe20000010000 */
[----:B------:R-:W-:Y:S01]  /*1ada0*/  FADD.FTZ R161, R160, R161 ;  /* 0x000000a1a0a17221 */ /* 0x000fe20000010000 */
[-C--:B--2---:R-:W-:Y:S02]  /*1adb0*/  MOV R0, R52.reuse ;  /* 0x0000003400007202 */ /* 0x084fe40000000f00 */
[----:B------:R-:W-:Y:S01]  /*1adc0*/  FADD.FTZ R124, R123, R124 ;  /* 0x0000007c7b7c7221 */ /* 0x000fe20000010000 */
[----:B------:R-:W-:Y:S01]  /*1add0*/  FADD.FTZ R162, R162, R161 ;  /* 0x000000a1a2a27221 */ /* 0x000fe20000010000 */
[----:B------:R-:W-:Y:S01]  /*1ade0*/  @P4 MOV R0, R52 ;  /* 0x0000003400004202 */ /* 0x000fe20000000f00 */
[----:B------:R-:W-:Y:S03]  /*1adf0*/  HMMA.16816.F32.BF16 R108, R68, R110, R12 ;  /* 0x0000006e446c723c */ /* 0x000fe6000004180c */
[----:B------:R-:W-:Y:S01]  /*1ae00*/  FADD.FTZ R167, R167, R124 ;  /* 0x0000007ca7a77221 */ /* 0x000fe20000010000 */
[----:B------:R-:W-:Y:S01]  /*1ae10*/  FADD.FTZ R162, R119, R162 ;  /* 0x000000a277a27221 */ /* 0x000fe20000010000 */
[----:B------:R-:W-:-:S02]  /*1ae20*/  @P4 MOV R2, R54 ;  /* 0x0000003600024202 */ /* 0x000fc40000000f00 */
        /* <DEDUP_REMOVED lines=21> */
[C---:B------:R-:W-:Y:S08]  /*1af80*/  HMMA.16816.F32.BF16 R84, R68.reuse, R86, R36 ;  /* 0x000000564454723c */ /* 0x040ff00000041824 */
[C---:B---3--:R-:W-:Y:S08]  /*1af90*/  HMMA.16816.F32.BF16 R72, R68.reuse, R4, R48 ;  /* 0x000000044448723c */ /* 0x048ff00000041830 */
[----:B------:R-:W-:Y:S01]  /*1afa0*/  HMMA.16816.F32.BF16 R68, R68, R6, R8 ;  /* 0x000000064444723c */ /* 0x000fe20000041808 */
[----:B------:R-:W-:-:S04]  /*1afb0*/  NOP ;  /* 0x0000000000007918 */ /* 0x000fc80000000000 */
[----:B------:R-:W-:-:S15]  /*1afc0*/  @P4 BRA `(.L_x_6293) ;  /* 0x0000000000044947 */ /* 0x000fde0003800000 */
.L_x_6284:
[----:B------:R-:W-:-:S07]  /*1afd0*/  IADD3 R60, PT, PT, R62, -0x1, RZ ;  /* 0xffffffff3e3c7810 */ /* 0x000fce0007ffe0ff */
.L_x_6293:
[----:B------:R-:W-:Y:S05]  /*1afe0*/  BSYNC B2 ;  /* 0x0000000000027941 */ /* 0x000fea0003800000 */
.L_x_6283:
[----:B------:R-:W-:-:S13]  /*1aff0*/  ISETP.GE.AND P0, PT, R60, R133, PT ;  /* 0x000000853c00720c */ /* 0x000fda0003f06270 */
[----:B------:R-:W-:Y:S05]  /*1b000*/  @!P0 BRA `(.L_x_6294) ;  /* 0x0000006800f08947 */ /* 0x000fea0003800000 */
[----:B------:R-:W-:Y:S01]  /*1b010*/  IADD3 R159, PT, PT, R130, R55, R131 ;  /* 0x00000037829f7210 */ /* 0x000fe20007ffe083 */
[----:B------:R-:W-:Y:S01]  /*1b020*/  IMAD.MOV.U32 R119, RZ, RZ, R0 ;  /* 0x000000ffff777224 */ /* 0x000fe200078e0000 */
[----:B------:R-:W-:Y:S01]  /*1b030*/  ISETP.NE.U32.AND P3, PT, R150, RZ, PT ;  /* 0x000000ff9600720c */ /* 0x000fe20003f65070 */
[C---:B------:R-:W-:Y:S01]  /*1b040*/  IMAD.SHL.U32 R0, R60.reuse, 0x80, RZ ;  /* 0x000000803c007824 */ /* 0x040fe200078e00ff */
[----:B------:R-:W-:Y:S01]  /*1b050*/  IADD3 R159, PT, PT, -R53, R159, -R144 ;  /* 0x0000009f359f7210 */ /* 0x000fe20007ffe990 */
[----:B------:R-:W-:Y:S01]  /*1b060*/  IMAD.MOV.U32 R118, RZ, RZ, R2 ;  /* 0x000000ffff767224 */ /* 0x000fe200078e0002 */
[----:B------:R-:W-:Y:S01]  /*1b070*/  ISETP.NE.AND.EX P3, PT, R151, RZ, PT, P3 ;  /* 0x000000ff9700720c */ /* 0x000fe20003f65330 */
[----:B------:R-:W-:Y:S01]  /*1b080*/  VIADD R158, R60, 0x1 ;  /* 0x000000013c9e7836 */ /* 0x000fe20000000000 */
[C---:B------:R-:W-:Y:S01]  /*1b090*/  LOP3.LUT R160, R0.reuse, 0x40, R53, 0xfe, !PT ;  /* 0x0000004000a07812 */ /* 0x040fe200078efe35 */
[----:B------:R-:W-:Y:S01]  /*1b0a0*/  VIADD R157, R0, 0x80 ;  /* 0x00000080009d7836 */ /* 0x000fe20000000000 */
[----:B------:R-:W-:-:S09]  /*1b0b0*/  IADD3 R159, PT, PT, R159, -0x39, -R0 ;  /* 0xffffffc79f9f7810 */ /* 0x000fd20007ffe800 */
.L_x_6301:
        /* <DEDUP_REMOVED lines=79> */
.L_x_6296:
[----:B------:R-:W-:Y:S05]  /*1b5b0*/  BSYNC.RECONVERGENT B0 ;  /* 0x0000000000007941 */ /* 0x000fea0003800200 */
.L_x_6295:
[----:B------:R-:W1:Y:S01]  /*1b5c0*/  S2UR UR7, SR_CgaCtaId ;  /* 0x00000000000779c3 */ /* 0x000e620000008800 */
[C---:B------:R-:W-:Y:S01]  /*1b5d0*/  LOP3.LUT R5, R165.reuse, 0xc0, RZ, 0xc0, !PT ;  /* 0x000000c0a5057812 */ /* 0x040fe200078ec0ff */
[----:B------:R-:W-:Y:S01]  /*1b5e0*/  UMOV UR9, 0x400 ;  /* 0x0000040000097882 */ /* 0x000fe20000000000 */
[----:B------:R-:W-:Y:S01]  /*1b5f0*/  LOP3.LUT R4, R165, 0x18, RZ, 0xc0, !PT ;  /* 0x00000018a5047812 */ /* 0x000fe200078ec0ff */
[----:B------:R-:W-:Y:S01]  /*1b600*/  BSSY.RECONVERGENT B1, `(.L_x_6297) ;  /* 0x0000216000017945 */ /* 0x000fe20003800200 */
[--C-:B------:R-:W-:Y:S02]  /*1b610*/  LOP3.LUT R8, R5, 0x18, R0.reuse, 0xf8, !PT ;  /* 0x0000001805087812 */ /* 0x100fe400078ef800 */
[-C--:B------:R-:W-:Y:S02]  /*1b620*/  ISETP.GE.AND P6, PT, R4, R145.reuse, PT ;  /* 0x000000910400720c */ /* 0x080fe40003fc6270 */
[--C-:B------:R-:W-:Y:S02]  /*1b630*/  LOP3.LUT R8, R8, 0x18, R165.reuse, 0x78, !PT ;  /* 0x0000001808087812 */ /* 0x100fe400078e78a5 */
[----:B------:R-:W-:Y:S02]  /*1b640*/  LOP3.LUT R6, R4, 0x20, RZ, 0xfc, !PT ;  /* 0x0000002004067812 */ /* 0x000fe400078efcff */
[----:B------:R-:W-:Y:S02]  /*1b650*/  LOP3.LUT R165, R8, 0x1f20, R165, 0xf8, !PT ;  /* 0x00001f2008a57812 */ /* 0x000fe400078ef8a5 */
[-C--:B------:R-:W-:Y:S02]  /*1b660*/  ISETP.GE.AND P5, PT, R6, R145.reuse, PT ;  /* 0x000000910600720c */ /* 0x080fe40003fa6270 */
[----:B------:R-:W-:Y:S02]  /*1b670*/  LOP3.LUT R4, R4, 0x40, RZ, 0xfc, !PT ;  /* 0x0000004004047812 */ /* 0x000fe400078efcff */
[----:B------:R-:W-:Y:S02]  /*1b680*/  SHF.L.U32 R5, R136, 0x6, RZ ;  /* 0x0000000688057819 */ /* 0x000fe400000006ff */
[----:B------:R-:W-:Y:S02]  /*1b690*/  ISETP.GE.AND P4, PT, R4, R145, PT ;  /* 0x000000910400720c */ /* 0x000fe40003f86270 */
[----:B------:R-:W-:Y:S01]  /*1b6a0*/  IADD3 R10, P0, PT, R5, R140, RZ ;  /* 0x0000008c050a7210 */ /* 0x000fe20007f1e0ff */
[----:B-1----:R-:W-:Y:S01]  /*1b6b0*/  ULEA UR6, UR7, UR9, 0x18 ;  /* 0x0000000907067291 */ /* 0x002fe2000f8ec0ff */
[----:B------:R-:W-:Y:S02]  /*1b6c0*/  SHF.L.U64.HI R4, R136, 0x6, R137 ;  /* 0x0000000688047819 */ /* 0x000fe40000010289 */
[----:B------:R-:W-:Y:S02]  /*1b6d0*/  SHF.L.U32 R3, R0, 0x4, RZ ;  /* 0x0000000400037819 */ /* 0x000fe400000006ff */
[----:B------:R-:W-:Y:S02]  /*1b6e0*/  IADD3.X R11, PT, PT, R4, R141, RZ, P0, !PT ;  /* 0x0000008d040b7210 */ /* 0x000fe400007fe4ff */
[----:B------:R-:W-:Y:S02]  /*1b6f0*/  LEA R165, R165, UR6, 0x1 ;  /* 0x00000006a5a57c11 */ /* 0x000fe4000f8e08ff */
[C---:B------:R-:W-:Y:S02]  /*1b700*/  IADD3 R8, P0, PT, R5.reuse, R10, RZ ;  /* 0x0000000a05087210 */ /* 0x040fe40007f1e0ff */
[----:B------:R-:W-:Y:S01]  /*1b710*/  SHF.L.U32 R131, R0, 0x5, RZ ;  /* 0x0000000500837819 */ /* 0x000fe200000006ff */
[----:B------:R-:W-:Y:S01]  /*1b720*/  @!PT LDS RZ, [RZ] ;  /* 0x00000000fffff984 */ /* 0x000fe20000000800 */
[----:B------:R-:W-:Y:S01]  /*1b730*/  @!PT LDS RZ, [RZ] ;  /* 0x00000000fffff984 */ /* 0x000fe20000000800 */
[----:B------:R-:W-:Y:S01]  /*1b740*/  @!PT LDS RZ, [RZ] ;  /* 0x00000000fffff984 */ /* 0x000fe20000000800 */
[----:B------:R-:W-:Y:S01]  /*1b750*/  @!P6 LDGSTS.E.BYPASS.LTC128B.128 [R165+0x9000], desc[UR4][R140.64] ;  /* 0x090000008ca5efae */ /* 0x000fe2000b981a04 */
[----:B------:R-:W-:Y:S02]  /*1b760*/  IADD3.X R9, PT, PT, R4, R11, RZ, P0, !PT ;  /* 0x0000000b04097210 */ /* 0x000fe400007fe4ff */
[----:B------:R-:W-:Y:S03]  /*1b770*/  IADD3 R6, P0, PT, R5, R8, RZ ;  /* 0x0000000805067210 */ /* 0x000fe60007f1e0ff */
[----:B------:R-:W-:Y:S01]  /*1b780*/  @P6 STS.128 [R165+0x9000], RZ ;  /* 0x009000ffa5006388 */ /* 0x000fe20000000c00 */
[----:B------:R-:W-:Y:S02]  /*1b790*/  LOP3.LUT R123, R131, 0xc0, RZ, 0xc0, !PT ;  /* 0x000000c0837b7812 */ /* 0x000fe400078ec0ff */
[----:B------:R-:W-:Y:S03]  /*1b7a0*/  SHF.L.U32 R128, R0, 0x2, RZ ;  /* 0x0000000200807819 */ /* 0x000fe600000006ff */
[----:B------:R-:W-:Y:S01]  /*1b7b0*/  @!PT LDS RZ, [RZ] ;  /* 0x00000000fffff984 */ /* 0x000fe20000000800 */
[----:B------:R-:W-:Y:S01]  /*1b7c0*/  @!PT LDS RZ, [RZ] ;  /* 0x00000000fffff984 */ /* 0x000fe20000000800 */
[----:B------:R-:W-:Y:S01]  /*1b7d0*/  @!PT LDS RZ, [RZ] ;  /* 0x00000000fffff984 */ /* 0x000fe20000000800 */
[----:B------:R-:W-:Y:S01]  /*1b7e0*/  @!P5 LDGSTS.E.BYPASS.LTC128B.128 [R165+0xb000], desc[UR4][R140.64+0x40] ;  /* 0x0b0000408ca5dfae */ /* 0x000fe2000b981a04 */
[----:B------:R-:W-:Y:S02]  /*1b7f0*/  LOP3.LUT R120, R3, 0x100, RZ, 0xc0, !PT ;  /* 0x0000010003787812 */ /* 0x000fe400078ec0ff */
[----:B------:R-:W-:Y:S03]  /*1b800*/  IADD3.X R7, PT, PT, R4, R9, RZ, P0, !PT ;  /* 0x0000000904077210 */ /* 0x000fe600007fe4ff */
[----:B------:R-:W-:Y:S01]  /*1b810*/  @P5 STS.128 [R165+0xb000], RZ ;  /* 0x00b000ffa5005388 */ /* 0x000fe20000000c00 */
[----:B------:R-:W-:Y:S02]  /*1b820*/  LOP3.LUT R121, R128, 0x18, RZ, 0xc0, !PT ;  /* 0x0000001880797812 */ /* 0x000fe400078ec0ff */
[--C-:B------:R-:W-:Y:S03]  /*1b830*/  LOP3.LUT R2, R123, 0x8, R0.reuse, 0xf8, !PT ;  /* 0x000000087b027812 */ /* 0x100fe600078ef800 */
[----:B------:R-:W-:Y:S01]  /*1b840*/  @!PT LDS RZ, [RZ] ;  /* 0x00000000fffff984 */ /* 0x000fe20000000800 */
[----:B------:R-:W-:Y:S01]  /*1b850*/  @!PT LDS RZ, [RZ] ;  /* 0x00000000fffff984 */ /* 0x000fe20000000800 */
[----:B------:R-:W-:Y:S01]  /*1b860*/  @!PT LDS RZ, [RZ] ;  /* 0x00000000fffff984 */ /* 0x000fe20000000800 */
[----:B------:R-:W-:Y:S01]  /*1b870*/  @!P4 LDGSTS.E.BYPASS.LTC128B.128 [R165+0xd000], desc[UR4][R140.64+0x80] ;  /* 0x0d0000808ca5cfae */ /* 0x000fe2000b981a04 */
[----:B------:R-:W-:Y:S02]  /*1b880*/  LOP3.LUT R120, R120, 0x20, R131, 0xf8, !PT ;  /* 0x0000002078787812 */ /* 0x000fe400078ef883 */
[----:B------:R-:W-:Y:S03]  /*1b890*/  SHF.R.U32.HI R129, RZ, 0x1, R0 ;  /* 0x00000001ff817819 */ /* 0x000fe60000011600 */
[----:B------:R-:W-:Y:S01]  /*1b8a0*/  @P4 STS.128 [R165+0xd000], RZ ;  /* 0x00d000ffa5004388 */ /* 0x000fe20000000c00 */
[----:B------:R-:W-:Y:S02]  /*1b8b0*/  LOP3.LUT R2, R120, R2, R121, 0xf6, !PT ;  /* 0x0000000278027212 */ /* 0x000fe400078ef679 */
        /* <DEDUP_REMOVED lines=14> */
[----:B------:R-:W-:Y:S02]  /*1b9a0*/  LOP3.LUT R130, R130, R121, RZ, 0x3c, !PT ;  /* 0x0000007982827212 */ /* 0x000fe400078e3cff */
[----:B------:R-:W-:Y:S03]  /*1b9b0*/  LEA R2, R2, UR6, 0x1 ;  /* 0x0000000602027c11 */ /* 0x000fe6000f8e08ff */
[----:B------:R-:W-:Y:S01]  /*1b9c0*/  @P5 STS.128 [R165+0xb800], RZ ;  /* 0x00b800ffa5005388 */ /* 0x000fe20000000c00 */
[----:B------:R-:W-:Y:S02]  /*1b9d0*/  LOP3.LUT R132, R3, R130, RZ, 0xfc, !PT ;  /* 0x0000008203847212 */ /* 0x000fe400078efcff */
[----:B------:R-:W-:Y:S03]  /*1b9e0*/  LOP3.LUT P2, RZ, R0, 0x4, RZ, 0xc0, !PT ;  /* 0x0000000400ff7812 */ /* 0x000fe6000784c0ff */
[----:B------:R-:W-:Y:S01]  /*1b9f0*/  @!PT LDS RZ, [RZ] ;  /* 0x00000000fffff984 */ /* 0x000fe20000000800 */
[----:B------:R-:W-:Y:S01]  /*1ba00*/  @!PT LDS RZ, [RZ] ;  /* 0x00000000fffff984 */ /* 0x000fe20000000800 */
[----:B------:R-:W-:Y:S01]  /*1ba10*/  @!PT LDS RZ, [RZ] ;  /* 0x00000000fffff984 */ /* 0x000fe20000000800 */
[----:B------:R-:W-:Y:S01]  /*1ba20*/  @!P4 LDGSTS.E.BYPASS.LTC128B.128 [R165+0xd800], desc[UR4][R10.64+0x80] ;  /* 0x0d8000800aa5cfae */ /* 0x000fe2000b981a04 */
[----:B------:R-:W-:Y:S02]  /*1ba30*/  LEA R132, R132, UR6, 0x1 ;  /* 0x0000000684847c11 */ /* 0x000fe4000f8e08ff */
        /* <DEDUP_REMOVED lines=38> */
[----:B-1----:R-:W2:Y:S06]  /*1bca0*/  LDSM.16.M88.4 R8, [R2+0x3000] ;  /* 0x003000000208783b */ /* 0x002eac0000000200 */
[----:B------:R-:W1:Y:S06]  /*1bcb0*/  LDSM.16.M88.4 R16, [R2+0x3400] ;  /* 0x003400000210783b */ /* 0x000e6c0000000200 */
[----:B------:R-:W3:Y:S06]  /*1bcc0*/  LDSM.16.M88.4 R24, [R2+0x3800] ;  /* 0x003800000218783b */ /* 0x000eec0000000200 */
[----:B------:R-:W0:Y:S06]  /*1bcd0*/  LDGDEPBAR ;  /* 0x00000000000079af */ /* 0x000e2c0000000000 */
[----:B------:R-:W4:Y:S06]  /*1bce0*/  LDSM.16.M88.4 R32, [R2+0x3c00] ;  /* 0x003c00000220783b */ /* 0x000f2c0000000200 */
[----:B------:R-:W5:Y:S06]  /*1bcf0*/  LDSM.16.M88.4 R40, [R2+0x4000] ;  /* 0x004000000228783b */ /* 0x000f6c0000000200 */
[----:B------:R-:W5:Y:S01]  /*1bd00*/  LDSM.16.M88.4 R48, [R2+0x4400] ;  /* 0x004400000230783b */ /* 0x000f620000000200 */
[C---:B--2---:R-:W-:Y:S05]  /*1bd10*/  HMMA.16816.F32.BF16 R4, R64.reuse, R8, RZ ;  /* 0x000000084004723c */ /* 0x044fea00000418ff */
[----:B------:R-:W2:Y:S06]  /*1bd20*/  LDSM.16.M88.4 R56, [R2+0x4800] ;  /* 0x004800000238783b */ /* 0x000eac0000000200 */
[----:B------:R-:W2:Y:S01]  /*1bd30*/  LDSM.16.M88.4 R120, [R2+0x4c00] ;  /* 0x004c00000278783b */ /* 0x000ea20000000200 */
[C---:B------:R-:W-:Y:S05]  /*1bd40*/  HMMA.16816.F32.BF16 R8, R64.reuse, R10, RZ ;  /* 0x0000000a4008723c */ /* 0x040fea00000418ff */
[----:B------:R-:W-:Y:S03]  /*1bd50*/  LDSM.16.M88.4 R124, [R3] ;  /* 0x00000000037c783b */ /* 0x000fe60000000200 */
[C---:B-1----:R-:W-:Y:S03]  /*1bd60*/  HMMA.16816.F32.BF16 R12, R64.reuse, R16, RZ ;  /* 0x00000010400c723c */ /* 0x042fe600000418ff */
[----:B------:R-:W2:Y:S05]  /*1bd70*/  LD.E R166, desc[UR4][R116.64+0x18c] ;  /* 0x00018c0474a67980 */ /* 0x000eaa000c101900 */
        /* <DEDUP_REMOVED lines=117> */
[-C--:B------:R-:W-:Y:S01]  /*1c4d0*/  FMUL.FTZ R6, R6, R166.reuse ;  /* 0x000000a606067220 */ /* 0x080fe20000410000 */
        /* <DEDUP_REMOVED lines=104> */
[----:B------:R4:W1:Y:S01]  /*1cb60*/  MUFU.TANH R215, R52 ;  /* 0x0000003400d77308 */ /* 0x0008620000002400 */
[-C--:B------:R-:W-:Y:S01]  /*1cb70*/  FMUL.FTZ R57, R57, R166.reuse ;  /* 0x000000a639397220 */ /* 0x080fe20000410000 */
[-C--:B------:R-:W-:Y:S01]  /*1cb80*/  FMUL.FTZ R59, R59, R166.reuse ;  /* 0x000000a63b3b7220 */ /* 0x080fe20000410000 */
[-C--:B------:R-:W-:Y:S01]  /*1cb90*/  FMUL.FTZ R56, R56, R166.reuse ;  /* 0x000000a638387220 */ /* 0x080fe20000410000 */
[-C--:B------:R-:W-:Y:S06]  /*1cba0*/  FMUL.FTZ R58, R58, R166.reuse ;  /* 0x000000a63a3a7220 */ /* 0x080fec0000410000 */
[----:B------:R-:W1:Y:S10]  /*1cbb0*/  MUFU.TANH R37, R37 ;  /* 0x0000002500257308 */ /* 0x000e740000002400 */
[----:B------:R1:W1:Y:S01]  /*1cbc0*/  MUFU.TANH R201, R38 ;  /* 0x0000002600c97308 */ /* 0x0002620000002400 */
[C---:B-----5:R-:W-:Y:S09]  /*1cbd0*/  HMMA.16816.F32.BF16 R60, R120.reuse, R4, R60 ;  /* 0x00000004783c723c */ /* 0x060ff2000004183c */
[----:B------:R-:W1:Y:S01]  /*1cbe0*/  MUFU.TANH R39, R39 ;  /* 0x0000002700277308 */ /* 0x000e620000002400 */
[----:B------:R-:W-:Y:S09]  /*1cbf0*/  HMMA.16816.F32.BF16 R64, R120, R6, R64 ;  /* 0x000000067840723c */ /* 0x000ff20000041840 */
[----:B------:R1:W1:Y:S10]  /*1cc00*/  MUFU.TANH R203, R40 ;  /* 0x0000002800cb7308 */ /* 0x0002740000002400 */
[----:B------:R-:W1:Y:S01]  /*1cc10*/  MUFU.TANH R41, R41 ;  /* 0x0000002900297308 */ /* 0x000e620000002400 */
[-C--:B------:R-:W-:Y:S01]  /*1cc20*/  FMUL.FTZ R221, R60, R166.reuse ;  /* 0x000000a63cdd7220 */ /* 0x080fe20000410000 */
[-C--:B------:R-:W-:Y:S01]  /*1cc30*/  FMUL.FTZ R61, R61, R166.reuse ;  /* 0x000000a63d3d7220 */ /* 0x080fe20000410000 */
[-C--:B------:R-:W-:Y:S01]  /*1cc40*/  FMUL.FTZ R62, R62, R166.reuse ;  /* 0x000000a63e3e7220 */ /* 0x080fe20000410000 */
[-C--:B------:R-:W-:Y:S06]  /*1cc50*/  FMUL.FTZ R63, R63, R166.reuse ;  /* 0x000000a63f3f7220 */ /* 0x080fec0000410000 */
[----:B------:R1:W1:Y:S01]  /*1cc60*/  MUFU.TANH R205, R42 ;  /* 0x0000002a00cd7308 */ /* 0x0002620000002400 */
[-C--:B------:R-:W-:Y:S01]  /*1cc70*/  FMUL.FTZ R7, R66, R166.reuse ;  /* 0x000000a642077220 */ /* 0x080fe20000410000 */
[-C--:B----4-:R-:W-:Y:S01]  /*1cc80*/  FMUL.FTZ R52, R67, R166.reuse ;  /* 0x000000a643347220 */ /* 0x090fe20000410000 */
[-C--:B------:R-:W-:Y:S01]  /*1cc90*/  FMUL.FTZ R4, R64, R166.reuse ;  /* 0x000000a640047220 */ /* 0x080fe20000410000 */
[----:B------:R-:W-:Y:S06]  /*1cca0*/  FMUL.FTZ R65, R65, R166 ;  /* 0x000000a641417220 */ /* 0x000fec0000410000 */
[----:B------:R-:W4:Y:S10]  /*1ccb0*/  MUFU.TANH R43, R43 ;  /* 0x0000002b002b7308 */ /* 0x000f340000002400 */
[----:B------:R1:W1:Y:S10]  /*1ccc0*/  MUFU.TANH R207, R44 ;  /* 0x0000002c00cf7308 */ /* 0x0002740000002400 */
[----:B------:R-:W1:Y:S10]  /*1ccd0*/  MUFU.TANH R45, R45 ;  /* 0x0000002d002d7308 */ /* 0x000e740000002400 */
[----:B------:R1:W1:Y:S10]  /*1cce0*/  MUFU.TANH R209, R46 ;  /* 0x0000002e00d17308 */ /* 0x0002740000002400 */
[----:B------:R-:W1:Y:S10]  /*1ccf0*/  MUFU.TANH R47, R47 ;  /* 0x0000002f002f7308 */ /* 0x000e740000002400 */
[----:B------:R1:W1:Y:S10]  /*1cd00*/  MUFU.TANH R211, R48 ;  /* 0x0000003000d37308 */ /* 0x0002740000002400 */
[----:B------:R-:W1:Y:S10]  /*1cd10*/  MUFU.TANH R49, R49 ;  /* 0x0000003100317308 */ /* 0x000e740000002400 */
[----:B------:R1:W1:Y:S10]  /*1cd20*/  MUFU.TANH R213, R50 ;  /* 0x0000003200d57308 */ /* 0x0002740000002400 */
        /* <DEDUP_REMOVED lines=31> */
[----:B-1----:R-:W2:Y:S04]  /*1cf20*/  LD.E R65, desc[UR4][R116.64+0x170] ;  /* 0x0001700474417980 */ /* 0x002ea8000c101900 */
        /* <DEDUP_REMOVED lines=47> */
[-C--:B---3--:R-:W-:Y:S01]  /*1d220*/  IMAD R2, R223, R65.reuse, RZ ;  /* 0x00000041df027224 */ /* 0x088fe200078e02ff */
[----:B------:R-:W-:Y:S01]  /*1d230*/  SHF.R.S32.HI R63, RZ, 0x1f, R65 ;  /* 0x0000001fff3f7819 */ /* 0x000fe20000011441 */
[C---:B------:R-:W-:Y:S01]  /*1d240*/  IMAD.WIDE.U32 R64, R222.reuse, R65, RZ ;  /* 0x00000041de407225 */ /* 0x040fe200078e00ff */
[----:B------:R-:W2:Y:S03]  /*1d250*/  LD.E R0, desc[UR4][R226.64] ;  /* 0x00000004e2007980 */ /* 0x000ea6000c101900 */
        /* <DEDUP_REMOVED lines=10> */
.L_x_6300:
[----:B------:R-:W-:Y:S05]  /*1d300*/  BSYNC.RECONVERGENT B0 ;  /* 0x0000000000007941 */ /* 0x000fea0003800200 */
.L_x_6299:
        /* <DEDUP_REMOVED lines=8> */
[----:B-1----:R-:W-:Y:S02]  /*1d390*/  LEA.HI.X R65, R134, R139, R135, 0x6, P0 ;  /* 0x0000008b86417211 */ /* 0x002fe400000f3487 */
        /* <DEDUP_REMOVED lines=60> */
.L_x_6298:
[----:B------:R-:W-:Y:S05]  /*1d760*/  BSYNC.RECONVERGENT B1 ;  /* 0x0000000000017941 */ /* 0x000fea0003800200 */
.L_x_6297:
[----:B------:R-:W-:Y:S01]  /*1d770*/  IABS R3, R159 ;  /* 0x0000009f00037213 */ /* 0x000fe20000000000 */
[C---:B-1----:R-:W-:Y:S01]  /*1d780*/  VIADD R4, R159.reuse, 0x41 ;  /* 0x000000419f047836 */ /* 0x042fe20000000000 */
[----:B------:R-:W-:Y:S01]  /*1d790*/  P2R R2, PR, RZ, 0x4 ;  /* 0x00000004ff027803 */ /* 0x000fe20000000000 */
[C---:B------:R-:W-:Y:S01]  /*1d7a0*/  VIADD R20, R159.reuse, 0x39 ;  /* 0x000000399f147836 */ /* 0x040fe20000000000 */
[----:B------:R-:W-:Y:S01]  /*1d7b0*/  I2FP.F32.S32 R3, R3 ;  /* 0x0000000300037245 */ /* 0x000fe20000201400 */
[C---:B------:R-:W-:Y:S01]  /*1d7c0*/  VIADD R28, R160.reuse, 0x11 ;  /* 0x00000011a01c7836 */ /* 0x040fe20000000000 */
[----:B------:R-:W-:Y:S01]  /*1d7d0*/  IABS R4, R4 ;  /* 0x0000000400047213 */ /* 0x000fe20000000000 */
[C---:B------:R-:W-:Y:S01]  /*1d7e0*/  VIADD R180, R160.reuse, 0x9 ;  /* 0x00000009a0b47836 */ /* 0x040fe20000000000 */
[----:B------:R-:W-:Y:S01]  /*1d7f0*/  IABS R20, R20 ;  /* 0x0000001400147213 */ /* 0x000fe20000000000 */
[C---:B------:R-:W-:Y:S01]  /*1d800*/  VIADD R14, R159.reuse, 0x31 ;  /* 0x000000319f0e7836 */ /* 0x040fe20000000000 */
[----:B------:R-:W-:Y:S01]  /*1d810*/  I2FP.F32.S32 R4, R4 ;  /* 0x0000000400047245 */ /* 0x000fe20000201400 */
[----:B------:R-:W-:Y:S01]  /*1d820*/  VIADD R6, R160, 0xffffffc0 ;  /* 0xffffffc0a0067836 */ /* 0x000fe20000000000 */
[----:B------:R-:W-:Y:S01]  /*1d830*/  I2FP.F32.S32 R20, R20 ;  /* 0x0000001400147245 */ /* 0x000fe20000201400 */
[C---:B------:R-:W-:Y:S01]  /*1d840*/  VIADD R16, R159.reuse, 0x38 ;  /* 0x000000389f107836 */ /* 0x040fe20000000000 */
[----:B------:R-:W-:Y:S01]  /*1d850*/  IABS R14, R14 ;  /* 0x0000000e000e7213 */ /* 0x000fe20000000000 */
[-C--:B------:R-:W-:Y:S01]  /*1d860*/  FFMA.FTZ R39, -R156, R3.reuse, R39 ;  /* 0x000000039c277223 */ /* 0x080fe20000010127 */
[----:B------:R-:W-:Y:S01]  /*1d870*/  ISETP.GE.AND P2, PT, R6, R152, PT ;  /* 0x000000980600720c */ /* 0x000fe20003f46270 */
[----:B------:R-:W-:Y:S01]  /*1d880*/  FFMA.FTZ R33, -R156, R3, R33 ;  /* 0x000000039c217223 */ /* 0x000fe20000010121 */
[----:B------:R-:W-:Y:S01]  /*1d890*/  IABS R16, R16 ;  /* 0x0000001000107213 */ /* 0x000fe20000000000 */
[----:B------:R-:W-:Y:S01]  /*1d8a0*/  VIADD R3, R160, 0xfffffff9 ;  /* 0xfffffff9a0037836 */ /* 0x000fe20000000000 */
[----:B------:R-:W-:Y:S01]  /*1d8b0*/  P2R R0, PR, RZ, 0x8 ;  /* 0x00000008ff007803 */ /* 0x000fe20000000000 */
[C---:B------:R-:W-:Y:S01]  /*1d8c0*/  VIADD R12, R159.reuse, 0x30 ;  /* 0x000000309f0c7836 */ /* 0x040fe20000000000 */
[C---:B------:R-:W-:Y:S01]  /*1d8d0*/  ISETP.GE.AND P0, PT, R6.reuse, R155, PT ;  /* 0x0000009b0600720c */ /* 0x040fe20003f06270 */
[----:B------:R-:W-:Y:S01]  /*1d8e0*/  VIADD R18, R159, 0x29 ;  /* 0x000000299f127836 */ /* 0x000fe20000000000 */
[----:B------:R-:W-:Y:S01]  /*1d8f0*/  ISETP.GE.AND P1, PT, R6, R153, PT ;  /* 0x000000990600720c */ /* 0x000fe20003f26270 */
[----:B------:R-:W-:Y:S01]  /*1d900*/  FFMA.FTZ R171, -R156, R4, R171 ;  /* 0x000000049cab7223 */ /* 0x000fe200000101ab */
[----:B------:R-:W-:Y:S01]  /*1d910*/  ISETP.GE.AND P3, PT, R6, R154, PT ;  /* 0x0000009a0600720c */ /* 0x000fe20003f66270 */
[C---:B------:R-:W-:Y:S01]  /*1d920*/  FFMA.FTZ R177, -R156.reuse, R20, R177 ;  /* 0x000000149cb17223 */ /* 0x040fe200000101b1 */
[----:B------:R-:W-:Y:S01]  /*1d930*/  I2FP.F32.S32 R14, R14 ;  /* 0x0000000e000e7245 */ /* 0x000fe20000201400 */
[----:B------:R-:W-:Y:S01]  /*1d940*/  FFMA.FTZ R167, -R156, R20, R167 ;  /* 0x000000149ca77223 */ /* 0x000fe200000101a7 */
[----:B------:R-:W-:Y:S01]  /*1d950*/  ISETP.GE.AND P4, PT, R3, R155, PT ;  /* 0x0000009b0300720c */ /* 0x000fe20003f86270 */
[----:B------:R-:W-:Y:S01]  /*1d960*/  VIADD R4, R159, 0x40 ;  /* 0x000000409f047836 */ /* 0x000fe20000000000 */
[----:B------:R-:W-:Y:S01]  /*1d970*/  I2FP.F32.S32 R16, R16 ;  /* 0x0000001000107245 */ /* 0x000fe20000201400 */
[C---:B------:R-:W-:Y:S01]  /*1d980*/  VIADD R6, R160.reuse, 0x1 ;  /* 0x00000001a0067836 */ /* 0x040fe20000000000 */
[----:B------:R-:W-:Y:S01]  /*1d990*/  IABS R12, R12 ;  /* 0x0000000c000c7213 */ /* 0x000fe20000000000 */
[----:B------:R-:W-:Y:S01]  /*1d9a0*/  VIADD R10, R160, 0xffffffc8 ;  /* 0xffffffc8a00a7836 */ /* 0x000fe20000000000 */
[----:B------:R-:W-:Y:S01]  /*1d9b0*/  IABS R18, R18 ;  /* 0x0000001200127213 */ /* 0x000fe20000000000 */
[----:B------:R-:W-:Y:S01]  /*1d9c0*/  FFMA.FTZ R175, -R156, R14, R175 ;  /* 0x0000000e9caf7223 */ /* 0x000fe200000101af */
[----:B------:R-:W-:Y:S01]  /*1d9d0*/  FSEL R33, R33, -INF , P4 ;  /* 0xff80000021217808 */ /* 0x000fe20002000000 */
[----:B------:R-:W-:Y:S01]  /*1d9e0*/  VIADD R22, R160, 0xffffffc1 ;  /* 0xffffffc1a0167836 */ /* 0x000fe20000000000 */
[----:B------:R-:W-:Y:S01]  /*1d9f0*/  IABS R4, R4 ;  /* 0x0000000400047213 */ /* 0x000fe20000000000 */
[CC--:B------:R-:W-:Y:S01]  /*1da00*/  FFMA.FTZ R169, -R156.reuse, R16.reuse, R169 ;  /* 0x000000109ca97223 */ /* 0x0c0fe200000101a9 */
[----:B------:R-:W-:Y:S01]  /*1da10*/  FSEL R167, R167, -INF , P0 ;  /* 0xff800000a7a77808 */ /* 0x000fe20000000000 */
[----:B------:R-:W-:Y:S01]  /*1da20*/  FFMA.FTZ R11, -R156, R16, R11 ;  /* 0x000000109c0b7223 */ /* 0x000fe2000001010b */
[----:B------:R-:W-:Y:S01]  /*1da30*/  LOP3.LUT R161, R161, 0xffffbfff, RZ, 0xc0, !PT ;  /* 0xffffbfffa1a17812 */ /* 0x000fe200078ec0ff */
[----:B------:R-:W-:Y:S01]  /*1da40*/  VIADD R8, R160, 0xffffffc9 ;  /* 0xffffffc9a0087836 */ /* 0x000fe20000000000 */
[----:B------:R-:W-:Y:S01]  /*1da50*/  ISETP.GE.AND P4, PT, R6, R153, PT ;  /* 0x000000990600720c */ /* 0x000fe20003f86270 */
[----:B------:R-:W-:Y:S01]  /*1da60*/  FFMA.FTZ R127, -R156, R14, R127 ;  /* 0x0000000e9c7f7223 */ /* 0x000fe2000001017f */
[----:B------:R-:W-:Y:S01]  /*1da70*/  I2FP.F32.S32 R12, R12 ;  /* 0x0000000c000c7245 */ /* 0x000fe20000201400 */
[C---:B------:R-:W-:Y:S01]  /*1da80*/  VIADD R14, R159.reuse, 0x11 ;  /* 0x000000119f0e7836 */ /* 0x040fe20000000000 */
[-C--:B------:R-:W-:Y:S01]  /*1da90*/  ISETP.GE.AND P0, PT, R10, R155.reuse, PT ;  /* 0x0000009b0a00720c */ /* 0x080fe20003f06270 */
[C---:B------:R-:W-:Y:S01]  /*1daa0*/  VIADD R20, R159.reuse, 0x21 ;  /* 0x000000219f147836 */ /* 0x040fe20000000000 */
[----:B------:R-:W-:Y:S01]  /*1dab0*/  I2FP.F32.S32 R18, R18 ;  /* 0x0000001200127245 */ /* 0x000fe20000201400 */
[----:B------:R-:W-:Y:S01]  /*1dac0*/  VIADD R16, R159, 0x19 ;  /* 0x000000199f107836 */ /* 0x000fe20000000000 */
[----:B------:R-:W-:Y:S01]  /*1dad0*/  I2FP.F32.S32 R24, R4 ;  /* 0x0000000400187245 */ /* 0x000fe20000201400 */
[CC--:B------:R-:W-:Y:S01]  /*1dae0*/  FFMA.FTZ R15, -R156.reuse, R12.reuse, R15 ;  /* 0x0000000c9c0f7223 */ /* 0x0c0fe2000001010f */
[----:B------:R-:W-:Y:S01]  /*1daf0*/  @P2 LOP3.LUT R161, R161, 0x4000, RZ, 0xfc, !PT ;  /* 0x00004000a1a12812 */ /* 0x000fe200078efcff */
[C---:B------:R-:W-:Y:S01]  /*1db00*/  FFMA.FTZ R9, -R156.reuse, R12, R9 ;  /* 0x0000000c9c097223 */ /* 0x040fe20000010109 */
[----:B------:R-:W-:Y:S01]  /*1db10*/  FSEL R39, R39, -INF , P4 ;  /* 0xff80000027277808 */ /* 0x000fe20002000000 */
[C---:B------:R-:W-:Y:S01]  /*1db20*/  FFMA.FTZ R181, -R156.reuse, R18, R181 ;  /* 0x000000129cb57223 */ /* 0x040fe200000101b5 */
[----:B------:R-:W-:Y:S01]  /*1db30*/  FSEL R175, R175, -INF , P0 ;  /* 0xff800000afaf7808 */ /* 0x000fe20000000000 */
[----:B------:R-:W-:Y:S01]  /*1db40*/  FFMA.FTZ R173, -R156, R24, R173 ;  /* 0x000000189cad7223 */ /* 0x000fe200000101ad */
[----:B------:R-:W-:Y:S01]  /*1db50*/  FSEL R4, R171, -INF , P1 ;  /* 0xff800000ab047808 */ /* 0x000fe20000800000 */
[----:B------:R-:W-:Y:S01]  /*1db60*/  VIADD R24, R160, 0x18 ;  /* 0x00000018a0187836 */ /* 0x000fe20000000000 */
[----:B------:R-:W-:Y:S01]  /*1db70*/  ISETP.GE.AND P4, PT, R22, R155, PT ;  /* 0x0000009b1600720c */ /* 0x000fe20003f86270 */
[----:B------:R-:W-:Y:S01]  /*1db80*/  FFMA.FTZ R125, -R156, R18, R125 ;  /* 0x000000129c7d7223 */ /* 0x000fe2000001017d */
[C---:B------:R-:W-:Y:S01]  /*1db90*/  ISETP.GE.AND P0, PT, R22.reuse, R153, PT ;  /* 0x000000991600720c */ /* 0x040fe20003f06270 */
[C---:B------:R-:W-:Y:S01]  /*1dba0*/  VIADD R12, R159.reuse, 0x20 ;  /* 0x000000209f0c7836 */ /* 0x040fe20000000000 */
[C---:B------:R-:W-:Y:S01]  /*1dbb0*/  ISETP.GE.AND P2, PT, R22.reuse, R154, PT ;  /* 0x0000009a1600720c */ /* 0x040fe20003f46270 */
[C---:B------:R-:W-:Y:S01]  /*1dbc0*/  VIADD R18, R159.reuse, 0x18 ;  /* 0x000000189f127836 */ /* 0x040fe20000000000 */
[----:B------:R-:W-:Y:S01]  /*1dbd0*/  ISETP.GE.AND P1, PT, R22, R152, PT ;  /* 0x000000981600720c */ /* 0x000fe20003f26270 */
[----:B------:R-:W-:Y:S01]  /*1dbe0*/  VIADD R22, R159, 0x28 ;  /* 0x000000289f167836 */ /* 0x000fe20000000000 */
[----:B------:R-:W-:Y:S01]  /*1dbf0*/  IABS R20, R20 ;  /* 0x0000001400147213 */ /* 0x000fe20000000000 */
[----:B------:R-:W-:Y:S01]  /*1dc00*/  VIADD R157, R157, 0xffffff80 ;  /* 0xffffff809d9d7836 */ /* 0x000fe20000000000 */
[----:B------:R-:W-:Y:S02]  /*1dc10*/  IABS R16, R16 ;  /* 0x0000001000107213 */ /* 0x000fe40000000000 */
[----:B------:R-:W-:Y:S02]  /*1dc20*/  I2FP.F32.S32 R20, R20 ;  /* 0x0000001400147245 */ /* 0x000fe40000201400 */
[----:B------:R-:W-:Y:S02]  /*1dc30*/  I2FP.F32.S32 R16, R16 ;  /* 0x0000001000107245 */ /* 0x000fe40000201400 */
[----:B------:R-:W-:Y:S01]  /*1dc40*/  IABS R22, R22 ;  /* 0x0000001600167213 */ /* 0x000fe20000000000 */
        /* <DEDUP_REMOVED lines=8> */
[C---:B------:R-:W-:Y:S01]  /*1dcd0*/  VIADD R12, R159.reuse, 0x10 ;  /* 0x000000109f0c7836 */ /* 0x040fe20000000000 */
[----:B------:R-:W-:Y:S01]  /*1dce0*/  I2FP.F32.S32 R18, R18 ;  /* 0x0000001200127245 */ /* 0x000fe20000201400 */
[----:B------:R-:W-:Y:S01]  /*1dcf0*/  VIADD R16, R159, 0x9 ;  /* 0x000000099f107836 */ /* 0x000fe20000000000 */
[----:B------:R-:W-:Y:S01]  /*1dd00*/  FSEL R34, R173, -INF , P0 ;  /* 0xff800000ad227808 */ /* 0x000fe20000000000 */
[C---:B------:R-:W-:Y:S01]  /*1dd10*/  FFMA.FTZ R13, -R156.reuse, R22, R13 ;  /* 0x000000169c0d7223 */ /* 0x040fe2000001010d */
[----:B------:R-:W-:Y:S01]  /*1dd20*/  IABS R12, R12 ;  /* 0x0000000c000c7213 */ /* 0x000fe20000000000 */
[----:B------:R-:W-:Y:S01]  /*1dd30*/  FFMA.FTZ R19, -R156, R22, R19 ;  /* 0x000000169c137223 */ /* 0x000fe20000010113 */
[----:B------:R-:W-:Y:S01]  /*1dd40*/  IABS R16, R16 ;  /* 0x0000001000107213 */ /* 0x000fe20000000000 */
[----:B------:R-:W-:Y:S01]  /*1dd50*/  VIADD R22, R160, 0xffffffd0 ;  /* 0xffffffd0a0167836 */ /* 0x000fe20000000000 */
[----:B------:R-:W-:Y:S01]  /*1dd60*/  I2FP.F32.S32 R12, R12 ;  /* 0x0000000c000c7245 */ /* 0x000fe20000201400 */
[C---:B------:R-:W-:Y:S01]  /*1dd70*/  FFMA.FTZ R21, -R156.reuse, R18, R21 ;  /* 0x000000129c157223 */ /* 0x040fe20000010115 */
[----:B------:R-:W-:Y:S01]  /*1dd80*/  I2FP.F32.S32 R16, R16 ;  /* 0x0000001000107245 */ /* 0x000fe20000201400 */
[----:B------:R-:W-:Y:S01]  /*1dd90*/  FFMA.FTZ R27, -R156, R18, R27 ;  /* 0x000000129c1b7223 */ /* 0x000fe2000001011b */
[-C--:B------:R-:W-:Y:S01]  /*1dda0*/  ISETP.GE.AND P0, PT, R22, R155.reuse, PT ;  /* 0x0000009b1600720c */ /* 0x080fe20003f06270 */
[----:B------:R-:W-:Y:S01]  /*1ddb0*/  VIADD R18, R159, 0x8 ;  /* 0x000000089f127836 */ /* 0x000fe20000000000 */
[----:B------:R-:W-:Y:S01]  /*1ddc0*/  IABS R14, R14 ;  /* 0x0000000e000e7213 */ /* 0x000fe20000000000 */
[CC--:B------:R-:W-:Y:S01]  /*1ddd0*/  FFMA.FTZ R17, -R156.reuse, R20.reuse, R17 ;  /* 0x000000149c117223 */ /* 0x0c0fe20000010111 */
[----:B------:R-:W-:Y:S01]  /*1dde0*/  FSEL R237, R125, -INF , P0 ;  /* 0xff8000007ded7808 */ /* 0x000fe20000000000 */
[----:B------:R-:W-:Y:S01]  /*1ddf0*/  FFMA.FTZ R23, -R156, R20, R23 ;  /* 0x000000149c177223 */ /* 0x000fe20000010117 */
[----:B------:R-:W-:Y:S01]  /*1de00*/  IABS R18, R18 ;  /* 0x0000001200127213 */ /* 0x000fe20000000000 */
[----:B------:R-:W-:Y:S01]  /*1de10*/  VIADD R20, R160, 0xffffffd1 ;  /* 0xffffffd1a0147836 */ /* 0x000fe20000000000 */
[----:B------:R-:W-:Y:S01]  /*1de20*/  I2FP.F32.S32 R14, R14 ;  /* 0x0000000e000e7245 */ /* 0x000fe20000201400 */
[CC--:B------:R-:W-:Y:S01]  /*1de30*/  FFMA.FTZ R31, -R156.reuse, R12.reuse, R31 ;  /* 0x0000000c9c1f7223 */ /* 0x0c0fe2000001011f */
[----:B------:R-:W-:Y:S01]  /*1de40*/  LOP3.LUT R161, R161, 0xffffdfff, RZ, 0xc0, !PT ;  /* 0xffffdfffa1a17812 */ /* 0x000fe200078ec0ff */
[C---:B------:R-:W-:Y:S01]  /*1de50*/  FFMA.FTZ R25, -R156.reuse, R12, R25 ;  /* 0x0000000c9c197223 */ /* 0x040fe20000010119 */
[----:B------:R-:W-:Y:S01]  /*1de60*/  I2FP.F32.S32 R12, R18 ;  /* 0x00000012000c7245 */ /* 0x000fe20000201400 */
[-C--:B------:R-:W-:Y:S01]  /*1de70*/  FFMA.FTZ R191, -R156, R16.reuse, R191 ;  /* 0x000000109cbf7223 */ /* 0x080fe200000101bf */
[----:B------:R-:W-:Y:S01]  /*1de80*/  ISETP.GE.AND P0, PT, R20, R155, PT ;  /* 0x0000009b1400720c */ /* 0x000fe20003f06270 */
[C---:B------:R-:W-:Y:S01]  /*1de90*/  FFMA.FTZ R197, -R156.reuse, R16, R197 ;  /* 0x000000109cc57223 */ /* 0x040fe200000101c5 */
[----:B------:R-:W-:Y:S01]  /*1dea0*/  @P1 LOP3.LUT R161, R161, 0x2000, RZ, 0xfc, !PT ;  /* 0x00002000a1a11812 */ /* 0x000fe200078efcff */
[----:B------:R-:W-:Y:S01]  /*1deb0*/  VIADD R16, R159, 0x1 ;  /* 0x000000019f107836 */ /* 0x000fe20000000000 */
[----:B------:R-:W-:Y:S01]  /*1dec0*/  FSEL R235, R13, -INF , P0 ;  /* 0xff8000000deb7808 */ /* 0x000fe20000000000 */
[----:B------:R-:W-:Y:S01]  /*1ded0*/  FFMA.FTZ R29, -R156, R12, R29 ;  /* 0x0000000c9c1d7223 */ /* 0x000fe2000001011d */
[----:B------:R-:W-:Y:S01]  /*1dee0*/  ISETP.GE.AND P0, PT, R10, R153, PT ;  /* 0x000000990a00720c */ /* 0x000fe20003f06270 */
[C---:B------:R-:W-:Y:S01]  /*1def0*/  FFMA.FTZ R187, -R156.reuse, R14, R187 ;  /* 0x0000000e9cbb7223 */ /* 0x040fe200000101bb */
[----:B------:R-:W-:Y:S01]  /*1df00*/  IABS R13, R16 ;  /* 0x00000010000d7213 */ /* 0x000fe20000000000 */
[----:B------:R-:W-:Y:S01]  /*1df10*/  FFMA.FTZ R35, -R156, R12, R35 ;  /* 0x0000000c9c237223 */ /* 0x000fe20000010123 */
[----:B------:R-:W-:Y:S01]  /*1df20*/  FSEL R36, R177, -INF , P0 ;  /* 0xff800000b1247808 */ /* 0x000fe20000000000 */
[----:B------:R-:W-:Y:S01]  /*1df30*/  VIADD R12, R159, 0xffffffc0 ;  /* 0xffffffc09f0c7836 */ /* 0x000fe20000000000 */
[----:B------:R-:W-:Y:S01]  /*1df40*/  I2FP.F32.S32 R13, R13 ;  /* 0x0000000d000d7245 */ /* 0x000fe20000201400 */
[----:B------:R-:W-:Y:S01]  /*1df50*/  VIADD R16, R160, 0xffffffd9 ;  /* 0xffffffd9a0107836 */ /* 0x000fe20000000000 */
[----:B------:R-:W-:Y:S01]  /*1df60*/  ISETP.GE.AND P0, PT, R8, R153, PT ;  /* 0x000000990800720c */ /* 0x000fe20003f06270 */
[C---:B------:R-:W-:Y:S01]  /*1df70*/  FFMA.FTZ R193, -R156.reuse, R14, R193 ;  /* 0x0000000e9cc17223 */ /* 0x040fe200000101c1 */
[----:B------:R-:W-:Y:S01]  /*1df80*/  IABS R12, R12 ;  /* 0x0000000c000c7213 */ /* 0x000fe20000000000 */
[CC--:B------:R-:W-:Y:S01]  /*1df90*/  FFMA.FTZ R195, -R156.reuse, R13.reuse, R195 ;  /* 0x0000000d9cc37223 */ /* 0x0c0fe200000101c3 */
[----:B------:R-:W-:Y:S01]  /*1dfa0*/  FSEL R32, R11, -INF , P0 ;  /* 0xff8000000b207808 */ /* 0x000fe20000000000 */
[----:B------:R-:W-:Y:S01]  /*1dfb0*/  FFMA.FTZ R201, -R156, R13, R201 ;  /* 0x0000000d9cc97223 */ /* 0x000fe200000101c9 */
[----:B------:R-:W-:Y:S01]  /*1dfc0*/  I2FP.F32.S32 R13, R12 ;  /* 0x0000000c000d7245 */ /* 0x000fe20000201400 */
[C---:B------:R-:W-:Y:S01]  /*1dfd0*/  VIADD R18, R160.reuse, 0xffffffd8 ;  /* 0xffffffd8a0127836 */ /* 0x040fe20000000000 */
[----:B------:R-:W-:Y:S01]  /*1dfe0*/  LOP3.LUT R161, R161, 0x7fffffff, RZ, 0xc0, !PT ;  /* 0x7fffffffa1a17812 */ /* 0x000fe200078ec0ff */
[----:B------:R-:W-:Y:S01]  /*1dff0*/  VIADD R12, R160, 0xffffffe9 ;  /* 0xffffffe9a00c7836 */ /* 0x000fe20000000000 */
[----:B------:R-:W-:Y:S01]  /*1e000*/  ISETP.GE.AND P1, PT, R10, R152, PT ;  /* 0x000000980a00720c */ /* 0x000fe20003f26270 */
[----:B------:R-:W-:Y:S01]  /*1e010*/  FFMA.FTZ R126, -R156, R13, R126 ;  /* 0x0000000d9c7e7223 */ /* 0x000fe2000001017e */
[----:B------:R-:W-:Y:S01]  /*1e020*/  ISETP.GE.AND P0, PT, R18, R155, PT ;  /* 0x0000009b1200720c */ /* 0x000fe20003f06270 */
[----:B------:R-:W-:Y:S01]  /*1e030*/  VIADD R13, R159, 0xfffffff9 ;  /* 0xfffffff99f0d7836 */ /* 0x000fe20000000000 */
[----:B------:R-:W-:Y:S01]  /*1e040*/  FSEL R169, R169, -INF , P4 ;  /* 0xff800000a9a97808 */ /* 0x000fe20002000000 */
[----:B------:R-:W-:Y:S01]  /*1e050*/  VIADD R14, R159, 0xfffffff8 ;  /* 0xfffffff89f0e7836 */ /* 0x000fe20000000000 */
        /* <DEDUP_REMOVED lines=8> */
[----:B------:R-:W-:Y:S01]  /*1e0e0*/  IABS R14, R14 ;  /* 0x0000000e000e7213 */ /* 0x000fe20000000000 */
[----:B------:R-:W-:Y:S01]  /*1e0f0*/  FFMA.FTZ R205, -R156, R13, R205 ;  /* 0x0000000d9ccd7223 */ /* 0x000fe200000101cd */
[----:B------:R-:W-:Y:S01]  /*1e100*/  FSEL R127, R127, -INF , P0 ;  /* 0xff8000007f7f7808 */ /* 0x000fe20000000000 */
[----:B------:R-:W-:Y:S01]  /*1e110*/  VIADD R13, R159, 0xfffffff1 ;  /* 0xfffffff19f0d7836 */ /* 0x000fe20000000000 */
[----:B------:R-:W-:Y:S01]  /*1e120*/  ISETP.GE.AND P0, PT, R20, R153, PT ;  /* 0x000000991400720c */ /* 0x000fe20003f06270 */
[----:B------:R-:W-:Y:S01]  /*1e130*/  IMAD.MOV.U32 R11, RZ, RZ, R14 ;  /* 0x000000ffff0b7224 */ /* 0x000fe200078e000e */
[----:B------:R-:W-:Y:S01]  /*1e140*/  ISETP.GE.AND P4, PT, R8, R155, PT ;  /* 0x0000009b0800720c */ /* 0x000fe20003f86270 */
[C---:B------:R-:W-:Y:S01]  /*1e150*/  VIADD R14, R160.reuse, 0xffffffe8 ;  /* 0xffffffe8a00e7836 */ /* 0x040fe20000000000 */
[----:B------:R-:W-:Y:S02]  /*1e160*/  IABS R13, R13 ;  /* 0x0000000d000d7213 */ /* 0x000fe40000000000 */
[----:B------:R-:W-:Y:S01]  /*1e170*/  FSEL R30, R15, -INF , P0 ;  /* 0xff8000000f1e7808 */ /* 0x000fe20000000000 */
[----:B------:R-:W-:Y:S01]  /*1e180*/  VIADD R15, R160, 0xffffffe1 ;  /* 0xffffffe1a00f7836 */ /* 0x000fe20000000000 */
[----:B------:R-:W-:Y:S02]  /*1e190*/  I2FP.F32.S32 R13, R13 ;  /* 0x0000000d000d7245 */ /* 0x000fe40000201400 */
[----:B------:R-:W-:Y:S02]  /*1e1a0*/  ISETP.GE.AND P0, PT, R17, R155, PT ;  /* 0x0000009b1100720c */ /* 0x000fe40003f06270 */
[----:B------:R-:W-:Y:S01]  /*1e1b0*/  I2FP.F32.S32 R11, R11 ;  /* 0x0000000b000b7245 */ /* 0x000fe20000201400 */
[CC--:B------:R-:W-:Y:S01]  /*1e1c0*/  FFMA.FTZ R209, -R156.reuse, R13.reuse, R209 ;  /* 0x0000000d9cd17223 */ /* 0x0c0fe200000101d1 */
[----:B------:R-:W-:Y:S01]  /*1e1d0*/  FSEL R183, R183, -INF , P0 ;  /* 0xff800000b7b77808 */ /* 0x000fe20000000000 */
[----:B------:R-:W-:Y:S01]  /*1e1e0*/  FFMA.FTZ R203, -R156, R13, R203 ;  /* 0x0000000d9ccb7223 */ /* 0x000fe200000101cb */
[----:B------:R-:W-:Y:S01]  /*1e1f0*/  ISETP.GE.AND P0, PT, R15, R155, PT ;  /* 0x0000009b0f00720c */ /* 0x000fe20003f06270 */
[----:B------:R-:W-:Y:S01]  /*1e200*/  VIADD R13, R159, 0xfffffff0 ;  /* 0xfffffff09f0d7836 */ /* 0x000fe20000000000 */
[----:B------:R-:W-:Y:S01]  /*1e210*/  LOP3.LUT R162, R162, 0xfffffffd, RZ, 0xc0, !PT ;  /* 0xfffffffda2a27812 */ /* 0x000fe200078ec0ff */
[----:B------:R-:W-:Y:S01]  /*1e220*/  FFMA.FTZ R37, -R156, R11, R37 ;  /* 0x0000000b9c257223 */ /* 0x000fe20000010125 */
[----:B------:R-:W-:Y:S01]  /*1e230*/  FSEL R223, R21, -INF , P0 ;  /* 0xff80000015df7808 */ /* 0x000fe20000000000 */
[----:B------:R-:W-:Y:S01]  /*1e240*/  VIADD R21, R160, 0x10 ;  /* 0x00000010a0157836 */ /* 0x000fe20000000000 */
[----:B------:R-:W-:Y:S01]  /*1e250*/  IABS R13, R13 ;  /* 0x0000000d000d7213 */ /* 0x000fe20000000000 */
[----:B------:R-:W-:Y:S01]  /*1e260*/  FFMA.FTZ R43, -R156, R11, R43 ;  /* 0x0000000b9c2b7223 */ /* 0x000fe2000001012b */
        /* <DEDUP_REMOVED lines=11> */
[----:B------:R-:W-:Y:S02]  /*1e320*/  I2FP.F32.S32 R11, R11 ;  /* 0x0000000b000b7245 */ /* 0x000fe40000201400 */
[----:B------:R-:W-:Y:S02]  /*1e330*/  IABS R13, R13 ;  /* 0x0000000d000d7213 */ /* 0x000fe40000000000 */
[----:B------:R-:W-:Y:S01]  /*1e340*/  FSEL R26, R187, -INF , P0 ;  /* 0xff800000bb1a7808 */ /* 0x000fe20000000000 */
[C---:B------:R-:W-:Y:S01]  /*1e350*/  FFMA.FTZ R166, -R156.reuse, R11, R61 ;  /* 0x0000000b9ca67223 */ /* 0x040fe2000001013d */
[----:B------:R-:W-:Y:S01]  /*1e360*/  I2FP.F32.S32 R13, R13 ;  /* 0x0000000d000d7245 */ /* 0x000fe20000201400 */
[----:B------:R-:W-:Y:S01]  /*1e370*/  FFMA.FTZ R52, -R156, R11, R52 ;  /* 0x0000000b9c347223 */ /* 0x000fe20000010134 */
[----:B------:R-:W-:Y:S01]  /*1e380*/  ISETP.GE.AND P0, PT, R10, R154, PT ;  /* 0x0000009a0a00720c */ /* 0x000fe20003f06270 */
[----:B------:R-:W-:Y:S01]  /*1e390*/  VIADD R11, R160, 0xfffffff0 ;  /* 0xfffffff0a00b7836 */ /* 0x000fe20000000000 */
[----:B------:R-:W-:Y:S01]  /*1e3a0*/  @P3 LOP3.LUT R162, R162, 0x2, RZ, 0xfc, !PT ;  /* 0x00000002a2a23812 */ /* 0x000fe200078efcff */
[CC--:B------:R-:W-:Y:S01]  /*1e3b0*/  FFMA.FTZ R207, -R156.reuse, R13.reuse, R207 ;  /* 0x0000000d9ccf7223 */ /* 0x0c0fe200000101cf */
[----:B------:R-:W-:Y:S01]  /*1e3c0*/  ISETP.GE.AND P6, PT, R3, R152, PT ;  /* 0x000000980300720c */ /* 0x000fe20003fc6270 */
[----:B------:R-:W-:Y:S01]  /*1e3d0*/  FFMA.FTZ R213, -R156, R13, R213 ;  /* 0x0000000d9cd57223 */ /* 0x000fe200000101d5 */
[----:B------:R-:W-:Y:S01]  /*1e3e0*/  LOP3.LUT R162, R162, 0xfffffffe, RZ, 0xc0, !PT ;  /* 0xfffffffea2a27812 */ /* 0x000fe200078ec0ff */
[----:B------:R-:W-:Y:S01]  /*1e3f0*/  VIADD R13, R159, 0xffffffe8 ;  /* 0xffffffe89f0d7836 */ /* 0x000fe20000000000 */
[-C--:B------:R-:W-:Y:S01]  /*1e400*/  ISETP.GE.AND P3, PT, R21, R154.reuse, PT ;  /* 0x0000009a1500720c */ /* 0x080fe20003f66270 */
[----:B------:R-:W-:Y:S01]  /*1e410*/  VIADD R10, R160, 0xfffffff1 ;  /* 0xfffffff1a00a7836 */ /* 0x000fe20000000000 */
[----:B------:R-:W-:Y:S02]  /*1e420*/  @P2 LOP3.LUT R162, R162, 0x1, RZ, 0xfc, !PT ;  /* 0x00000001a2a22812 */ /* 0x000fe400078efcff */
[----:B------:R-:W-:Y:S02]  /*1e430*/  IABS R13, R13 ;  /* 0x0000000d000d7213 */ /* 0x000fe40000000000 */
[----:B------:R-:W-:Y:S02]  /*1e440*/  @P0 LOP3.LUT R161, R161, 0x80000000, RZ, 0xfc, !PT ;  /* 0x80000000a1a10812 */ /* 0x000fe400078efcff */
[----:B------:R-:W-:Y:S02]  /*1e450*/  I2FP.F32.S32 R13, R13 ;  /* 0x0000000d000d7245 */ /* 0x000fe40000201400 */
[----:B------:R-:W-:Y:S02]  /*1e460*/  ISETP.GE.AND P0, PT, R12, R155, PT ;  /* 0x0000009b0c00720c */ /* 0x000fe40003f06270 */
[----:B------:R-:W-:Y:S01]  /*1e470*/  LOP3.LUT R161, R161, 0xffffefff, RZ, 0xc0, !PT ;  /* 0xffffefffa1a17812 */ /* 0x000fe200078ec0ff */
[CC--:B------:R-:W-:Y:S01]  /*1e480*/  FFMA.FTZ R45, -R156.reuse, R13.reuse, R45 ;  /* 0x0000000d9c2d7223 */ /* 0x0c0fe2000001012d */
[----:B------:R-:W-:Y:S01]  /*1e490*/  FSEL R25, R25, -INF , P0 ;  /* 0xff80000019197808 */ /* 0x000fe20000000000 */
[----:B------:R-:W-:Y:S01]  /*1e4a0*/  FFMA.FTZ R51, -R156, R13, R51 ;  /* 0x0000000d9c337223 */ /* 0x000fe20000010133 */
[----:B------:R-:W-:Y:S01]  /*1e4b0*/  ISETP.GE.AND P0, PT, R17, R153, PT ;  /* 0x000000991100720c */ /* 0x000fe20003f06270 */
[----:B------:R-:W-:Y:S01]  /*1e4c0*/  VIADD R13, R159, 0xffffffe1 ;  /* 0xffffffe19f0d7836 */ /* 0x000fe20000000000 */
[----:B------:R-:W-:Y:S02]  /*1e4d0*/  @P1 LOP3.LUT R161, R161, 0x1000, RZ, 0xfc, !PT ;  /* 0x00001000a1a11812 */ /* 0x000fe400078efcff */
[----:B------:R-:W-:Y:S02]  /*1e4e0*/  FSEL R185, R185, -INF , P0 ;  /* 0xff800000b9b97808 */ /* 0x000fe40000000000 */
[----:B------:R-:W-:Y:S02]  /*1e4f0*/  IABS R13, R13 ;  /* 0x0000000d000d7213 */ /* 0x000fe40000000000 */
[----:B------:R-:W-:Y:S02]  /*1e500*/  ISETP.GE.AND P0, PT, R15, R153, PT ;  /* 0x000000990f00720c */ /* 0x000fe40003f06270 */
[----:B------:R-:W-:Y:S02]  /*1e510*/  I2FP.F32.S32 R13, R13 ;  /* 0x0000000d000d7245 */ /* 0x000fe40000201400 */
[----:B------:R-:W-:Y:S02]  /*1e520*/  FSEL R23, R23, -INF , P0 ;  /* 0xff80000017177808 */ /* 0x000fe40000000000 */
[----:B------:R-:W-:Y:S01]  /*1e530*/  ISETP.GE.AND P0, PT, R8, R154, PT ;  /* 0x0000009a0800720c */ /* 0x000fe20003f06270 */
[CC--:B------:R-:W-:Y:S01]  /*1e540*/  FFMA.FTZ R211, -R156.reuse, R13.reuse, R211 ;  /* 0x0000000d9cd37223 */ /* 0x0c0fe200000101d3 */
[----:B------:R-:W-:Y:S01]  /*1e550*/  LOP3.LUT R161, R161, 0xbfffffff, RZ, 0xc0, !PT ;  /* 0xbfffffffa1a17812 */ /* 0x000fe200078ec0ff */
[----:B------:R-:W-:Y:S01]  /*1e560*/  FFMA.FTZ R217, -R156, R13, R217 ;  /* 0x0000000d9cd97223 */ /* 0x000fe200000101d9 */
[----:B------:R-:W-:Y:S01]  /*1e570*/  ISETP.GE.AND P1, PT, R8, R152, PT ;  /* 0x000000980800720c */ /* 0x000fe20003f26270 */
[----:B------:R-:W-:Y:S01]  /*1e580*/  VIADD R13, R159, 0xffffffe0 ;  /* 0xffffffe09f0d7836 */ /* 0x000fe20000000000 */
[----:B------:R-:W-:Y:S01]  /*1e590*/  ISETP.GE.AND P2, PT, R6, R154, PT ;  /* 0x0000009a0600720c */ /* 0x000fe20003f46270 */
[----:B------:R-:W-:Y:S01]  /*1e5a0*/  VIADD R8, R160, 0xfffffff8 ;  /* 0xfffffff8a0087836 */ /* 0x000fe20000000000 */
[----:B------:R-:W-:Y:S02]  /*1e5b0*/  FSEL R9, R9, -INF , P4 ;  /* 0xff80000009097808 */ /* 0x000fe40002000000 */
[----:B------:R-:W-:Y:S02]  /*1e5c0*/  IABS R13, R13 ;  /* 0x0000000d000d7213 */ /* 0x000fe40000000000 */
[----:B------:R-:W-:Y:S02]  /*1e5d0*/  ISETP.GE.AND P4, PT, R180, R152, PT ;  /* 0x00000098b400720c */ /* 0x000fe40003f86270 */
        /* <DEDUP_REMOVED lines=10> */
[----:B------:R-:W-:Y:S02]  /*1e680*/  IABS R13, R13 ;  /* 0x0000000d000d7213 */ /* 0x000fe40000000000 */
[----:B------:R-:W-:Y:S02]  /*1e690*/  LOP3.LUT R161, R161, 0xdfffffff, RZ, 0xc0, !PT ;  /* 0xdfffffffa1a17812 */ /* 0x000fe400078ec0ff */
[----:B------:R-:W-:Y:S02]  /*1e6a0*/  I2FP.F32.S32 R13, R13 ;  /* 0x0000000d000d7245 */ /* 0x000fe40000201400 */
[----:B------:R-:W-:Y:S01]  /*1e6b0*/  ISETP.GE.AND P1, PT, R22, R152, PT ;  /* 0x000000981600720c */ /* 0x000fe20003f26270 */
[----:B------:R-:W-:Y:S01]  /*1e6c0*/  VIADD R22, R160, 0x19 ;  /* 0x00000019a0167836 */ /* 0x000fe20000000000 */
[----:B------:R-:W-:Y:S01]  /*1e6d0*/  LOP3.LUT R130, R130, 0x120, R131, 0xf8, !PT ;  /* 0x0000012082827812 */ /* 0x000fe200078ef883 */
[CC--:B------:R-:W-:Y:S01]  /*1e6e0*/  FFMA.FTZ R215, -R156.reuse, R13.reuse, R215 ;  /* 0x0000000d9cd77223 */ /* 0x0c0fe200000101d7 */
[----:B------:R-:W-:Y:S01]  /*1e6f0*/  @P0 LOP3.LUT R161, R161, 0x20000000, RZ, 0xfc, !PT ;  /* 0x20000000a1a10812 */ /* 0x000fe200078efcff */
[----:B------:R-:W-:Y:S01]  /*1e700*/  FFMA.FTZ R219, -R156, R13, R219 ;  /* 0x0000000d9cdb7223 */ /* 0x000fe200000101db */
[----:B------:R-:W-:Y:S01]  /*1e710*/  ISETP.GE.AND P0, PT, R10, R155, PT ;  /* 0x0000009b0a00720c */ /* 0x000fe20003f06270 */
[----:B------:R-:W-:Y:S01]  /*1e720*/  VIADD R13, R159, 0xffffffd8 ;  /* 0xffffffd89f0d7836 */ /* 0x000fe20000000000 */
[----:B------:R-:W-:Y:S02]  /*1e730*/  LOP3.LUT R161, R161, 0xfffffbff, RZ, 0xc0, !PT ;  /* 0xfffffbffa1a17812 */ /* 0x000fe400078ec0ff */
[----:B------:R-:W-:Y:S02]  /*1e740*/  FSEL R29, R29, -INF , P0 ;  /* 0xff8000001d1d7808 */ /* 0x000fe40000000000 */
[----:B------:R-:W-:Y:S02]  /*1e750*/  IABS R13, R13 ;  /* 0x0000000d000d7213 */ /* 0x000fe40000000000 */
[----:B------:R-:W-:Y:S02]  /*1e760*/  ISETP.GE.AND P0, PT, R14, R153, PT ;  /* 0x000000990e00720c */ /* 0x000fe40003f06270 */
[----:B------:R-:W-:Y:S02]  /*1e770*/  I2FP.F32.S32 R13, R13 ;  /* 0x0000000d000d7245 */ /* 0x000fe40000201400 */
[----:B--2---:R-:W-:Y:S02]  /*1e780*/  FSEL R65, R189, -INF , P0 ;  /* 0xff800000bd417808 */ /* 0x004fe40000000000 */
[----:B------:R-:W-:Y:S01]  /*1e790*/  ISETP.GE.AND P0, PT, R12, R153, PT ;  /* 0x000000990c00720c */ /* 0x000fe20003f06270 */
[CC--:B------:R-:W-:Y:S01]  /*1e7a0*/  FFMA.FTZ R53, -R156.reuse, R13.reuse, R53 ;  /* 0x0000000d9c357223 */ /* 0x0c0fe20000010135 */
[----:B------:R-:W-:Y:S01]  /*1e7b0*/  @P1 LOP3.LUT R161, R161, 0x400, RZ, 0xfc, !PT ;  /* 0x00000400a1a11812 */ /* 0x000fe200078efcff */
[----:B------:R-:W-:Y:S01]  /*1e7c0*/  FFMA.FTZ R59, -R156, R13, R59 ;  /* 0x0000000d9c3b7223 */ /* 0x000fe2000001013b */
[----:B------:R-:W-:Y:S01]  /*1e7d0*/  FSEL R27, R27, -INF , P0 ;  /* 0xff8000001b1b7808 */ /* 0x000fe20000000000 */
[----:B------:R-:W-:Y:S01]  /*1e7e0*/  VIADD R13, R159, 0xffffffd1 ;  /* 0xffffffd19f0d7836 */ /* 0x000fe20000000000 */
[C---:B------:R-:W-:Y:S02]  /*1e7f0*/  ISETP.GE.AND P0, PT, R20.reuse, R154, PT ;  /* 0x0000009a1400720c */ /* 0x040fe40003f06270 */
[----:B------:R-:W-:Y:S02]  /*1e800*/  LOP3.LUT R161, R161, 0xefffffff, RZ, 0xc0, !PT ;  /* 0xefffffffa1a17812 */ /* 0x000fe400078ec0ff */
[----:B------:R-:W-:Y:S02]  /*1e810*/  IABS R13, R13 ;  /* 0x0000000d000d7213 */ /* 0x000fe40000000000 */
[----:B------:R-:W-:Y:S01]  /*1e820*/  ISETP.GE.AND P1, PT, R20, R152, PT ;  /* 0x000000981400720c */ /* 0x000fe20003f26270 */
[----:B------:R-:W-:Y:S01]  /*1e830*/  VIADD R20, R160, 0x20 ;  /* 0x00000020a0147836 */ /* 0x000fe20000000000 */
        /* <DEDUP_REMOVED lines=8> */
[----:B------:R-:W-:Y:S02]  /*1e8c0*/  ISETP.GE.AND P0, PT, R11, R153, PT ;  /* 0x000000990b00720c */ /* 0x000fe40003f06270 */
[----:B------:R-:W-:Y:S02]  /*1e8d0*/  IABS R13, R13 ;  /* 0x0000000d000d7213 */ /* 0x000fe40000000000 */
[----:B------:R-:W-:Y:S02]  /*1e8e0*/  FSEL R193, R193, -INF , P0 ;  /* 0xff800000c1c17808 */ /* 0x000fe40000000000 */
[----:B------:R-:W-:Y:S02]  /*1e8f0*/  I2FP.F32.S32 R13, R13 ;  /* 0x0000000d000d7245 */ /* 0x000fe40000201400 */
[----:B------:R-:W-:Y:S02]  /*1e900*/  ISETP.GE.AND P0, PT, R10, R153, PT ;  /* 0x000000990a00720c */ /* 0x000fe40003f06270 */
[----:B------:R-:W-:Y:S01]  /*1e910*/  @P1 LOP3.LUT R161, R161, 0x200, RZ, 0xfc, !PT ;  /* 0x00000200a1a11812 */ /* 0x000fe200078efcff */
[CC--:B------:R-:W-:Y:S01]  /*1e920*/  FFMA.FTZ R57, -R156.reuse, R13.reuse, R57 ;  /* 0x0000000d9c397223 */ /* 0x0c0fe20000010139 */
        /* <DEDUP_REMOVED lines=9> */
[----:B------:R-:W-:Y:S02]  /*1e9c0*/  FSEL R38, R199, -INF , P0 ;  /* 0xff800000c7267808 */ /* 0x000fe40000000000 */
[----:B------:R-:W-:Y:S01]  /*1e9d0*/  ISETP.GE.AND P0, PT, R8, R153, PT ;  /* 0x000000990800720c */ /* 0x000fe20003f06270 */
[CC--:B------:R-:W-:Y:S01]  /*1e9e0*/  FFMA.FTZ R221, -R156.reuse, R13.reuse, R221 ;  /* 0x0000000d9cdd7223 */ /* 0x0c0fe200000101dd */
[----:B------:R-:W-:Y:S01]  /*1e9f0*/  FFMA.FTZ R13, -R156, R13, R7 ;  /* 0x0000000d9c0d7223 */ /* 0x000fe20000010107 */
[----:B------:R-:W-:Y:S01]  /*1ea00*/  VIADD R7, R159, 0xffffffc1 ;  /* 0xffffffc19f077836 */ /* 0x000fe20000000000 */
[----:B------:R-:W-:Y:S01]  /*1ea10*/  FSEL R199, R197, -INF , P0 ;  /* 0xff800000c5c77808 */ /* 0x000fe20000000000 */
[----:B------:R-:W-:Y:S01]  /*1ea20*/  VIADD R159, R159, 0x80 ;  /* 0x000000809f9f7836 */ /* 0x000fe20000000000 */
[----:B------:R-:W-:Y:S02]  /*1ea30*/  ISETP.GE.AND P0, PT, R3, R153, PT ;  /* 0x000000990300720c */ /* 0x000fe40003f06270 */
[----:B------:R-:W-:Y:S02]  /*1ea40*/  IABS R7, R7 ;  /* 0x0000000700077213 */ /* 0x000fe40000000000 */
[----:B------:R-:W-:Y:S02]  /*1ea50*/  FSEL R197, R35, -INF , P0 ;  /* 0xff80000023c57808 */ /* 0x000fe40000000000 */
[C---:B------:R-:W-:Y:S02]  /*1ea60*/  ISETP.GE.AND P0, PT, R18.reuse, R154, PT ;  /* 0x0000009a1200720c */ /* 0x040fe40003f06270 */
[----:B------:R-:W-:Y:S02]  /*1ea70*/  I2FP.F32.S32 R7, R7 ;  /* 0x0000000700077245 */ /* 0x000fe40000201400 */
[----:B------:R-:W-:Y:S01]  /*1ea80*/  ISETP.GE.AND P1, PT, R18, R152, PT ;  /* 0x000000981200720c */ /* 0x000fe20003f26270 */
[----:B------:R-:W-:Y:S02]  /*1ea90*/  VIADD R18, R160, 0x21 ;  /* 0x00000021a0127836 */ /* 0x000fe40000000000 */
[----:B------:R-:W-:Y:S01]  /*1eaa0*/  FFMA.FTZ R132, -R156, R7, R132 ;  /* 0x000000079c847223 */ /* 0x000fe20000010184 */
[----:B------:R-:W-:Y:S05]  /*1eab0*/  VIADD R7, R160, 0x8 ;  /* 0x00000008a0077836 */ /* 0x000fea0000000000 */
[----:B------:R-:W-:Y:S02]  /*1eac0*/  @P0 LOP3.LUT R161, R161, 0x8000000, RZ, 0xfc, !PT ;  /* 0x08000000a1a10812 */ /* 0x000fe400078efcff */
[-C--:B------:R-:W-:Y:S02]  /*1ead0*/  ISETP.GE.AND P0, PT, R7, R155.reuse, PT ;  /* 0x0000009b0700720c */ /* 0x080fe40003f06270 */
[----:B------:R-:W-:Y:S02]  /*1eae0*/  LOP3.LUT R161, R161, 0xfffffeff, RZ, 0xc0, !PT ;  /* 0xfffffeffa1a17812 */ /* 0x000fe400078ec0ff */
[----:B------:R-:W-:Y:S02]  /*1eaf0*/  FSEL R35, R203, -INF , P0 ;  /* 0xff800000cb237808 */ /* 0x000fe40000000000 */
[C---:B------:R-:W-:Y:S02]  /*1eb00*/  ISETP.GE.AND P0, PT, R16.reuse, R154, PT ;  /* 0x0000009a1000720c */ /* 0x040fe40003f06270 */
[----:B------:R-:W-:Y:S02]  /*1eb10*/  @P1 LOP3.LUT R161, R161, 0x100, RZ, 0xfc, !PT ;  /* 0x00000100a1a11812 */ /* 0x000fe400078efcff */
[-C--:B------:R-:W-:Y:S02]  /*1eb20*/  ISETP.GE.AND P1, PT, R16, R152.reuse, PT ;  /* 0x000000981000720c */ /* 0x080fe40003f26270 */
[----:B------:R-:W-:Y:S02]  /*1eb30*/  LOP3.LUT R161, R161, 0xfbffffff, RZ, 0xc0, !PT ;  /* 0xfbffffffa1a17812 */ /* 0x000fe400078ec0ff */
[----:B------:R-:W-:Y:S05]  /*1eb40*/  ISETP.GE.AND P5, PT, R7, R152, PT ;  /* 0x000000980700720c */ /* 0x000fea0003fa6270 */
[----:B------:R-:W-:Y:S02]  /*1eb50*/  @P0 LOP3.LUT R161, R161, 0x4000000, RZ, 0xfc, !PT ;  /* 0x04000000a1a10812 */ /* 0x000fe400078efcff */
[----:B------:R-:W-:Y:S02]  /*1eb60*/  ISETP.GE.AND P0, PT, R180, R155, PT ;  /* 0x0000009bb400720c */ /* 0x000fe40003f06270 */
[----:B------:R-:W-:Y:S02]  /*1eb70*/  LOP3.LUT R161, R161, 0xffffff7f, RZ, 0xc0, !PT ;  /* 0xffffff7fa1a17812 */ /* 0x000fe400078ec0ff */
[----:B------:R-:W-:Y:S02]  /*1eb80*/  FSEL R41, R41, -INF , P0 ;  /* 0xff80000029297808 */ /* 0x000fe40000000000 */
[----:B------:R-:W-:Y:S02]  /*1eb90*/  ISETP.GE.AND P0, PT, R160, R153, PT ;  /* 0x00000099a000720c */ /* 0x000fe40003f06270 */
[----:B------:R-:W-:Y:S02]  /*1eba0*/  @P1 LOP3.LUT R161, R161, 0x80, RZ, 0xfc, !PT ;  /* 0x00000080a1a11812 */ /* 0x000fe400078efcff */
[----:B------:R-:W-:Y:S02]  /*1ebb0*/  FSEL R189, R201, -INF , P0 ;  /* 0xff800000c9bd7808 */ /* 0x000fe40000000000 */
[----:B------:R-:W-:Y:S02]  /*1ebc0*/  ISETP.GE.AND P0, PT, R17, R154, PT ;  /* 0x0000009a1100720c */ /* 0x000fe40003f06270 */
[----:B------:R-:W-:Y:S02]  /*1ebd0*/  LOP3.LUT R161, R161, 0xfdffffff, RZ, 0xc0, !PT ;  /* 0xfdffffffa1a17812 */ /* 0x000fe400078ec0ff */
[----:B------:R-:W-:Y:S09]  /*1ebe0*/  ISETP.GE.AND P1, PT, R17, R152, PT ;  /* 0x000000981100720c */ /* 0x000ff20003f26270 */
        /* <DEDUP_REMOVED lines=8> */
[----:B------:R-:W-:Y:S02]  /*1ec70*/  FSEL R179, R179, -INF , !P3 ;  /* 0xff800000b3b37808 */ /* 0x000fe40005800000 */
[----:B------:R-:W-:Y:S03]  /*1ec80*/  ISETP.NE.AND P3, PT, R0, RZ, PT ;  /* 0x000000ff0000720c */ /* 0x000fe60003f65270 */
        /* <DEDUP_REMOVED lines=12> */
[----:B------:R-:W-:Y:S10]  /*1ed50*/  VIADD R14, R160, 0x28 ;  /* 0x00000028a00e7836 */ /* 0x000ff40000000000 */
[----:B------:R-:W-:Y:S02]  /*1ed60*/  @P0 LOP3.LUT R161, R161, 0x800000, RZ, 0xfc, !PT ;  /* 0x00800000a1a10812 */ /* 0x000fe400078efcff */
[-C--:B------:R-:W-:Y:S02]  /*1ed70*/  ISETP.GE.AND P0, PT, R24, R155.reuse, PT ;  /* 0x0000009b1800720c */ /* 0x080fe40003f06270 */
[----:B------:R-:W-:Y:S02]  /*1ed80*/  LOP3.LUT R161, R161, 0xffffffef, RZ, 0xc0, !PT ;  /* 0xffffffefa1a17812 */ /* 0x000fe400078ec0ff */
[----:B------:R-:W-:Y:S02]  /*1ed90*/  FSEL R177, R211, -INF , P0 ;  /* 0xff800000d3b17808 */ /* 0x000fe40000000000 */
[C---:B------:R-:W-:Y:S02]  /*1eda0*/  ISETP.GE.AND P0, PT, R12.reuse, R154, PT ;  /* 0x0000009a0c00720c */ /* 0x040fe40003f06270 */
[----:B------:R-:W-:Y:S02]  /*1edb0*/  @P1 LOP3.LUT R161, R161, 0x10, RZ, 0xfc, !PT ;  /* 0x00000010a1a11812 */ /* 0x000fe400078efcff */
[----:B------:R-:W-:Y:S02]  /*1edc0*/  ISETP.GE.AND P1, PT, R12, R152, PT ;  /* 0x000000980c00720c */ /* 0x000fe40003f26270 */
        /* <DEDUP_REMOVED lines=12> */
[----:B------:R-:W-:Y:S11]  /*1ee90*/  ISETP.GE.AND P1, PT, R11, R152, PT ;  /* 0x000000980b00720c */ /* 0x000ff60003f26270 */
[----:B------:R-:W-:Y:S02]  /*1eea0*/  @P0 LOP3.LUT R161, R161, 0x200000, RZ, 0xfc, !PT ;  /* 0x00200000a1a10812 */ /* 0x000fe400078efcff */
[-C--:B------:R-:W-:Y:S02]  /*1eeb0*/  ISETP.GE.AND P0, PT, R20, R155.reuse, PT ;  /* 0x0000009b1400720c */ /* 0x080fe40003f06270 */
[----:B------:R-:W-:Y:S02]  /*1eec0*/  LOP3.LUT R161, R161, 0xfffffffb, RZ, 0xc0, !PT ;  /* 0xfffffffba1a17812 */ /* 0x000fe400078ec0ff */
[----:B------:R-:W-:Y:S02]  /*1eed0*/  FSEL R176, R215, -INF , P0 ;  /* 0xff800000d7b07808 */ /* 0x000fe40000000000 */
[C---:B------:R-:W-:Y:S02]  /*1eee0*/  ISETP.GE.AND P0, PT, R10.reuse, R154, PT ;  /* 0x0000009a0a00720c */ /* 0x040fe40003f06270 */
[----:B------:R-:W-:Y:S02]  /*1eef0*/  @P1 LOP3.LUT R161, R161, 0x4, RZ, 0xfc, !PT ;  /* 0x00000004a1a11812 */ /* 0x000fe400078efcff */
[----:B------:R-:W-:Y:S01]  /*1ef00*/  ISETP.GE.AND P1, PT, R10, R152, PT ;  /* 0x000000980a00720c */ /* 0x000fe20003f26270 */
[----:B------:R-:W-:Y:S01]  /*1ef10*/  VIADD R10, R160, 0x29 ;  /* 0x00000029a00a7836 */ /* 0x000fe20000000000 */
        /* <DEDUP_REMOVED lines=13> */
[----:B------:R-:W-:Y:S01]  /*1eff0*/  FSEL R172, R5, -INF , P0 ;  /* 0xff80000005ac7808 */ /* 0x000fe20000000000 */
[----:B------:R-:W-:Y:S01]  /*1f000*/  VIADD R5, R160, 0x38 ;  /* 0x00000038a0057836 */ /* 0x000fe20000000000 */
[C---:B------:R-:W-:Y:S02]  /*1f010*/  ISETP.GE.AND P0, PT, R8.reuse, R154, PT ;  /* 0x0000009a0800720c */ /* 0x040fe40003f06270 */
[----:B------:R-:W-:Y:S02]  /*1f020*/  LOP3.LUT R161, R161, 0xfff7ffff, RZ, 0xc0, !PT ;  /* 0xfff7ffffa1a17812 */ /* 0x000fe400078ec0ff */
[-C--:B------:R-:W-:Y:S01]  /*1f030*/  ISETP.GE.AND P2, PT, R8, R152.reuse, PT ;  /* 0x000000980800720c */ /* 0x080fe20003f46270 */
[----:B------:R-:W-:Y:S01]  /*1f040*/  VIADD R8, R160, 0x30 ;  /* 0x00000030a0087836 */ /* 0x000fe20000000000 */
[-C--:B------:R-:W-:Y:S01]  /*1f050*/  ISETP.GE.AND P1, PT, R6, R152.reuse, PT ;  /* 0x000000980600720c */ /* 0x080fe20003f26270 */
[----:B------:R-:W-:Y:S03]  /*1f060*/  VIADD R6, R160, 0x39 ;  /* 0x00000039a0067836 */ /* 0x000fe60000000000 */
[----:B------:R-:W-:Y:S02]  /*1f070*/  FSEL R187, R39, -INF , !P1 ;  /* 0xff80000027bb7808 */ /* 0x000fe40004800000 */
[----:B------:R-:W-:Y:S02]  /*1f080*/  ISETP.GE.AND P1, PT, R21, R152, PT ;  /* 0x000000981500720c */ /* 0x000fe40003f26270 */
        /* <DEDUP_REMOVED lines=16> */
[-C--:B------:R-:W-:Y:S01]  /*1f190*/  ISETP.GE.AND P0, PT, R7, R154.reuse, PT ;  /* 0x0000009a0700720c */ /* 0x080fe20003f06270 */
[----:B------:R-:W-:Y:S01]  /*1f1a0*/  VIADD R7, R160, 0x31 ;  /* 0x00000031a0077836 */ /* 0x000fe20000000000 */
[----:B------:R-:W-:Y:S02]  /*1f1b0*/  P2R R33, PR, RZ, 0x20 ;  /* 0x00000020ff217803 */ /* 0x000fe40000000000 */
[----:B------:R-:W-:Y:S02]  /*1f1c0*/  P2R R15, PR, RZ, 0x40 ;  /* 0x00000040ff0f7803 */ /* 0x000fe40000000000 */
[----:B------:R-:W-:Y:S02]  /*1f1d0*/  LOP3.LUT P6, RZ, R162, 0x1, RZ, 0xc0, !PT ;  /* 0x00000001a2ff7812 */ /* 0x000fe400078cc0ff */
[----:B------:R-:W-:Y:S02]  /*1f1e0*/  ISETP.GE.AND P2, PT, R180, R154, PT ;  /* 0x0000009ab400720c */ /* 0x000fe40003f46270 */
[----:B------:R-:W-:Y:S02]  /*1f1f0*/  P2R R19, PR, RZ, 0x40 ;  /* 0x00000040ff137803 */ /* 0x000fe40000000000 */
[----:B------:R-:W-:Y:S02]  /*1f200*/  LOP3.LUT P6, RZ, R162, 0x2, RZ, 0xc0, !PT ;  /* 0x00000002a2ff7812 */ /* 0x000fe400078cc0ff */
[----:B------:R-:W-:Y:S02]  /*1f210*/  @P0 LOP3.LUT R161, R161, 0x20000, RZ, 0xfc, !PT ;  /* 0x00020000a1a10812 */ /* 0x000fe400078efcff */
[----:B------:R-:W-:Y:S02]  /*1f220*/  FSEL R21, R167, -INF , !P6 ;  /* 0xff800000a7157808 */ /* 0x000fe40007000000 */
[----:B------:R-:W-:Y:S02]  /*1f230*/  LOP3.LUT P5, RZ, R161, 0x2, RZ, 0xc0, !PT ;  /* 0x00000002a1ff7812 */ /* 0x000fe400078ac0ff */
        /* <DEDUP_REMOVED lines=9> */
[----:B------:R-:W-:Y:S02]  /*1f2d0*/  FSEL R15, R175, -INF , !P6 ;  /* 0xff800000af0f7808 */ /* 0x000fe40007000000 */
[----:B------:R-:W-:Y:S02]  /*1f2e0*/  P2R R46, PR, RZ, 0x20 ;  /* 0x00000020ff2e7803 */ /* 0x000fe40000000000 */
[C---:B------:R-:W-:Y:S02]  /*1f2f0*/  LOP3.LUT P5, RZ, R161.reuse, 0x10, RZ, 0xc0, !PT ;  /* 0x00000010a1ff7812 */ /* 0x040fe400078ac0ff */
[C---:B------:R-:W-:Y:S02]  /*1f300*/  LOP3.LUT P6, RZ, R161.reuse, 0x1, RZ, 0xc0, !PT ;  /* 0x00000001a1ff7812 */ /* 0x040fe400078cc0ff */
[----:B------:R-:W-:Y:S02]  /*1f310*/  P2R R48, PR, RZ, 0x20 ;  /* 0x00000020ff307803 */ /* 0x000fe40000000000 */
[----:B------:R-:W-:Y:S02]  /*1f320*/  LOP3.LUT P5, RZ, R161, 0x100000, RZ, 0xc0, !PT ;  /* 0x00100000a1ff7812 */ /* 0x000fe400078ac0ff */
[----:B------:R-:W-:Y:S02]  /*1f330*/  FSEL R199, R199, -INF , !P6 ;  /* 0xff800000c7c77808 */ /* 0x000fe40007000000 */
[----:B------:R-:W-:Y:S02]  /*1f340*/  P2R R50, PR, RZ, 0x20 ;  /* 0x00000020ff327803 */ /* 0x000fe40000000000 */
[----:B------:R-:W-:Y:S02]  /*1f350*/  LOP3.LUT P5, RZ, R161, 0x200000, RZ, 0xc0, !PT ;  /* 0x00200000a1ff7812 */ /* 0x000fe400078ac0ff */
[----:B------:R-:W-:Y:S02]  /*1f360*/  ISETP.NE.AND P6, PT, R3, RZ, PT ;  /* 0x000000ff0300720c */ /* 0x000fe40003fc5270 */
[----:B------:R-:W-:Y:S01]  /*1f370*/  P2R R54, PR, RZ, 0x20 ;  /* 0x00000020ff367803 */ /* 0x000fe20000000000 */
[----:B------:R-:W2:Y:S01]  /*1f380*/  LD.E R3, desc[UR4][R116.64+0xdc] ;  /* 0x0000dc0474037980 */ /* 0x000ea2000c101900 */
        /* <DEDUP_REMOVED lines=55> */
[----:B------:R-:W-:Y:S02]  /*1f700*/  LOP3.LUT P0, RZ, R161, 0x40000, RZ, 0xc0, !PT ;  /* 0x00040000a1ff7812 */ /* 0x000fe4000780c0ff */
        /* <DEDUP_REMOVED lines=11> */
[----:B------:R-:W-:Y:S02]  /*1f7c0*/  ISETP.GE.AND P6, PT, R28, R152, PT ;  /* 0x000000981c00720c */ /* 0x000fe40003fc6270 */
        /* <DEDUP_REMOVED lines=17> */
[----:B------:R-:W-:Y:S02]  /*1f8e0*/  ISETP.GE.AND P4, PT, R24, R152, PT ;  /* 0x000000981800720c */ /* 0x000fe40003f86270 */
        /* <DEDUP_REMOVED lines=45> */
[----:B------:R-:W-:Y:S02]  /*1fbc0*/  ISETP.NE.AND P5, PT, R40, RZ, PT ;  /* 0x000000ff2800720c */ /* 0x000fe40003fa5270 */
[----:B------:R-:W-:Y:S02]  /*1fbd0*/  FSEL R185, R35, -INF , !P0 ;  /* 0xff80000023b97808 */ /* 0x000fe40004000000 */
[C---:B------:R-:W-:Y:S01]  /*1fbe0*/  ISETP.GE.AND P0, PT, R160.reuse, R152, PT ;  /* 0x00000098a000720c */ /* 0x040fe20003f06270 */
[----:B------:R-:W-:Y:S01]  /*1fbf0*/  VIADD R160, R160, 0xffffff80 ;  /* 0xffffff80a0a07836 */ /* 0x000fe20000000000 */
[----:B------:R-:W-:Y:S02]  /*1fc00*/  FSEL R205, R31, -INF , !P5 ;  /* 0xff8000001fcd7808 */ /* 0x000fe40006800000 */
[----:B------:R-:W-:Y:S02]  /*1fc10*/  FSEL R189, R189, -INF , !P0 ;  /* 0xff800000bdbd7808 */ /* 0x000fe40004000000 */
[-C--:B------:R-:W-:Y:S02]  /*1fc20*/  ISETP.GE.AND P0, PT, R28, R154.reuse, PT ;  /* 0x0000009a1c00720c */ /* 0x080fe40003f06270 */
[----:B------:R-:W-:Y:S02]  /*1fc30*/  ISETP.NE.AND P5, PT, R33, RZ, PT ;  /* 0x000000ff2100720c */ /* 0x000fe40003fa5270 */
[----:B------:R-:W-:Y:S02]  /*1fc40*/  FSEL R180, R45, -INF , !P0 ;  /* 0xff8000002db47808 */ /* 0x000fe40004000000 */
[-C--:B------:R-:W-:Y:S02]  /*1fc50*/  ISETP.GE.AND P0, PT, R24, R154.reuse, PT ;  /* 0x0000009a1800720c */ /* 0x080fe40003f06270 */
[----:B------:R-:W-:Y:S02]  /*1fc60*/  FSEL R181, R181, -INF , !P5 ;  /* 0xff800000b5b57808 */ /* 0x000fe40006800000 */
[----:B------:R-:W-:Y:S02]  /*1fc70*/  FSEL R177, R177, -INF , !P0 ;  /* 0xff800000b1b17808 */ /* 0x000fe40004000000 */
[C---:B------:R-:W-:Y:S02]  /*1fc80*/  ISETP.GE.AND P5, PT, R22.reuse, R154, PT ;  /* 0x0000009a1600720c */ /* 0x040fe40003fa6270 */
[----:B------:R-:W-:Y:S02]  /*1fc90*/  ISETP.GE.AND P0, PT, R22, R152, PT ;  /* 0x000000981600720c */ /* 0x000fe40003f06270 */
[----:B------:R-:W-:Y:S02]  /*1fca0*/  FMNMX3.FTZ R0, R0, R203, R201, !PT ;  /* 0x000000cb00007276 */ /* 0x000fe400078100c9 */
[----:B------:R-:W-:Y:S02]  /*1fcb0*/  FMNMX3.FTZ R2, R2, R207, R205, !PT ;  /* 0x000000cf02027276 */ /* 0x000fe400078100cd */
[----:B------:R-:W-:Y:S02]  /*1fcc0*/  FSEL R167, R12, -INF , !P0 ;  /* 0xff8000000ca77808 */ /* 0x000fe40004000000 */
[----:B------:R-:W-:Y:S02]  /*1fcd0*/  FSEL R178, R178, -INF , !P5 ;  /* 0xff800000b2b27808 */ /* 0x000fe40006800000 */
[----:B------:R-:W-:Y:S02]  /*1fce0*/  FMNMX3.FTZ R0, R0, R193, R191, !PT ;  /* 0x000000c100007276 */ /* 0x000fe400078100bf */
[-C--:B------:R-:W-:Y:S02]  /*1fcf0*/  ISETP.GE.AND P5, PT, R20, R154.reuse, PT ;  /* 0x0000009a1400720c */ /* 0x080fe40003fa6270 */
[-C--:B------:R-:W-:Y:S02]  /*1fd00*/  ISETP.GE.AND P0, PT, R10, R154.reuse, PT ;  /* 0x0000009a0a00720c */ /* 0x080fe40003f06270 */
[----:B------:R-:W-:Y:S02]  /*1fd10*/  FMNMX3.FTZ R2, R2, R199, R197, !PT ;  /* 0x000000c702027276 */ /* 0x000fe400078100c5 */
[----:B------:R-:W-:Y:S02]  /*1fd20*/  FMNMX3.FTZ R0, R0, R185, R183, !PT ;  /* 0x000000b900007276 */ /* 0x000fe400078100b7 */
[----:B------:R-:W-:Y:S02]  /*1fd30*/  FSEL R170, R57, -INF , !P0 ;  /* 0xff80000039aa7808 */ /* 0x000fe40004000000 */
[----:B------:R-:W-:Y:S02]  /*1fd40*/  FSEL R176, R176, -INF , !P5 ;  /* 0xff800000b0b07808 */ /* 0x000fe40006800000 */
[----:B------:R-:W-:Y:S02]  /*1fd50*/  FMNMX3.FTZ R2, R2, R189, R187, !PT ;  /* 0x000000bd02027276 */ /* 0x000fe400078100bb */
[----:B------:R-:W-:Y:S02]  /*1fd60*/  ISETP.GE.AND P0, PT, R8, R154, PT ;  /* 0x0000009a0800720c */ /* 0x000fe40003f06270 */
[----:B------:R-:W-:Y:S02]  /*1fd70*/  ISETP.GE.AND P5, PT, R18, R152, PT ;  /* 0x000000981200720c */ /* 0x000fe40003fa6270 */
[----:B------:R-:W-:Y:S02]  /*1fd80*/  FMNMX3.FTZ R0, R0, R179, R180, !PT ;  /* 0x000000b300007276 */ /* 0x000fe400078100b4 */
[----:B------:R-:W-:Y:S02]  /*1fd90*/  FSEL R174, R174, -INF , !P6 ;  /* 0xff800000aeae7808 */ /* 0x000fe40007000000 */
[----:B------:R-:W-:Y:S02]  /*1fda0*/  FMNMX3.FTZ R2, R2, R181, R175, !PT ;  /* 0x000000b502027276 */ /* 0x000fe400078100af */
[-C--:B------:R-:W-:Y:S02]  /*1fdb0*/  ISETP.GE.AND P6, PT, R14, R154.reuse, PT ;  /* 0x0000009a0e00720c */ /* 0x080fe40003fc6270 */
[----:B------:R-:W-:Y:S02]  /*1fdc0*/  FSEL R168, R168, -INF , !P0 ;  /* 0xff800000a8a87808 */ /* 0x000fe40004000000 */
[----:B------:R-:W-:Y:S02]  /*1fdd0*/  FSEL R127, R55, -INF , !P5 ;  /* 0xff800000377f7808 */ /* 0x000fe40006800000 */
[C---:B------:R-:W-:Y:S02]  /*1fde0*/  ISETP.GE.AND P5, PT, R7.reuse, R154, PT ;  /* 0x0000009a0700720c */ /* 0x040fe40003fa6270 */
[-C--:B------:R-:W-:Y:S02]  /*1fdf0*/  ISETP.GE.AND P0, PT, R7, R152.reuse, PT ;  /* 0x000000980700720c */ /* 0x080fe40003f06270 */
[----:B------:R-:W-:Y:S02]  /*1fe00*/  FMNMX3.FTZ R7, R0, R177, R178, !PT ;  /* 0x000000b100077276 */ /* 0x000fe400078100b2 */
[-C--:B------:R-:W-:Y:S02]  /*1fe10*/  ISETP.GE.AND P1, PT, R20, R152.reuse, PT ;  /* 0x000000981400720c */ /* 0x080fe40003f26270 */
[----:B------:R-:W-:Y:S02]  /*1fe20*/  FSEL R169, R16, -INF , !P4 ;  /* 0xff80000010a97808 */ /* 0x000fe40006000000 */
[----:B------:R-:W-:Y:S02]  /*1fe30*/  FMNMX3.FTZ R0, R2, R173, R171, !PT ;  /* 0x000000ad02007276 */ /* 0x000fe400078100ab */
[----:B------:R-:W-:Y:S02]  /*1fe40*/  FSEL R172, R172, -INF , !P6 ;  /* 0xff800000acac7808 */ /* 0x000fe40007000000 */
[----:B------:R-:W-:Y:S02]  /*1fe50*/  ISETP.GE.AND P6, PT, R10, R152, PT ;  /* 0x000000980a00720c */ /* 0x000fe40003fc6270 */
[----:B------:R-:W-:Y:S02]  /*1fe60*/  FMNMX3.FTZ R7, R7, R176, R174, !PT ;  /* 0x000000b007077276 */ /* 0x000fe400078100ae */
[----:B------:R-:W-:Y:S02]  /*1fe70*/  ISETP.GE.AND P4, PT, R14, R152, PT ;  /* 0x000000980e00720c */ /* 0x000fe40003f86270 */
[----:B------:R-:W-:Y:S02]  /*1fe80*/  FSEL R166, R166, -INF , !P5 ;  /* 0xff800000a6a67808 */ /* 0x000fe40006800000 */
[----:B------:R-:W-:Y:S02]  /*1fe90*/  FSEL R165, R165, -INF , !P1 ;  /* 0xff800000a5a57808 */ /* 0x000fe40004800000 */
[----:B------:R-:W-:Y:S02]  /*1fea0*/  FMNMX3.FTZ R0, R0, R169, R167, !PT ;  /* 0x000000a900007276 */ /* 0x000fe400078100a7 */
[----:B------:R-:W-:Y:S02]  /*1feb0*/  ISETP.GE.AND P5, PT, R6, R154, PT ;  /* 0x0000009a0600720c */ /* 0x000fe40003fa6270 */
[----:B------:R-:W-:Y:S02]  /*1fec0*/  FSEL R123, R59, -INF , !P6 ;  /* 0xff8000003b7b7808 */ /* 0x000fe40007000000 */
[----:B------:R-:W-:Y:S02]  /*1fed0*/  FMNMX3.FTZ R7, R7, R172, R170, !PT ;  /* 0x000000ac07077276 */ /* 0x000fe400078100aa */
[----:B------:R-:W-:Y:S02]  /*1fee0*/  ISETP.GE.AND P6, PT, R5, R154, PT ;  /* 0x0000009a0500720c */ /* 0x000fe40003fc6270 */
[-C--:B------:R-:W-:Y:S02]  /*1fef0*/  ISETP.GE.AND P1, PT, R8, R152.reuse, PT ;  /* 0x000000980800720c */ /* 0x080fe40003f26270 */
        /* <DEDUP_REMOVED lines=212> */
[-C--:B------:R-:W-:Y:S01]  /*20c40*/  FFMA.FTZ R172, R127, R3.reuse, -R124 ;  /* 0x000000037fac7223 */ /* 0x080fe2000001087c */
        /* <DEDUP_REMOVED lines=44> */
[----:B--2---:R-:W-:Y:S09]  /*20f10*/  FFMA.FTZ R176, R123, R3, -R124 ;  /* 0x000000037bb07223 */ /* 0x004ff2000001087c */
[----:B------:R-:W-:Y:S10]  /*20f20*/  MUFU.EX2 R127, R54 ;  /* 0x00000036007f7308 */ /* 0x000ff40000000800 */
        /* <DEDUP_REMOVED lines=56> */
[----:B------:R-:W-:Y:S02]  /*212b0*/  FFMA.FTZ R182, R126, R3, -R182 ;  /* 0x000000037eb67223 */ /* 0x000fe400000108b6 */
        /* <DEDUP_REMOVED lines=10> */
[----:B------:R-:W-:Y:S01]  /*21360*/  MUFU.EX2 R182, R182 ;  /* 0x000000b600b67308 */ /* 0x000fe20000000800 */
        /* <DEDUP_REMOVED lines=134> */
.L_x_6294:
        /* <DEDUP_REMOVED lines=10> */
.L_x_6315:
        /* <DEDUP_REMOVED lines=147> */
.L_x_6304:
[----:B------:R-:W-:Y:S05]  /*225a0*/  BSYNC.RECONVERGENT B0 ;  /* 0x0000000000007941 */ /* 0x000fea0003800200 */
.L_x_6303:
        /* <DEDUP_REMOVED lines=27> */
.L_x_6306:
[----:B------:R-:W-:Y:S05]  /*22760*/  BSYNC.RECONVERGENT B0 ;  /* 0x0000000000007941 */ /* 0x000fea0003800200 */
.L_x_6305:
        /* <DEDUP_REMOVED lines=14> */
.L_x_6308:
[----:B------:R-:W-:Y:S05]  /*22850*/  BSYNC.RECONVERGENT B0 ;  /* 0x0000000000007941 */ /* 0x000fea0003800200 */
.L_x_6307:
        /* <DEDUP_REMOVED lines=14> */
.L_x_6310:
[----:B------:R-:W-:Y:S05]  /*22940*/  BSYNC.RECONVERGENT B0 ;  /* 0x0000000000007941 */ /* 0x000fea0003800200 */
.L_x_6309:
[----:B------:R-:W-:-:S04]  /*22950*/  MOV R143, 0x0 ;  /* 0x00000000008f7802 */ /* 0x000fc80000000f00 */
[----:B-1234-:R-:W-:Y:S05]  /*22960*/  @P6 RET.REL.NODEC R142 `(_ZN5flash24flash_fwd_splitkv_kernelI23Flash_fwd_kernel_traitsILi96ELi64ELi128ELi4ELb0ELb0EN7cutlass10bfloat16_tE19Flash_kernel_traitsILi96ELi64ELi128ELi4ES3_EELb0ELb1ELb1ELb0ELb0ELb1ELb1ELb1EEEvNS_16Flash_fwd_paramsE) ;  /* 0xfffffdd48ea46950 */ /* 0x01efea0003c3ffff */
        /* <DEDUP_REMOVED lines=10> */
[----:B-1----:R-:W-:Y:S05]  /*22a10*/  @P0 RET.REL.NODEC R142 `(_ZN5flash24flash_fwd_splitkv_kernelI23Flash_fwd_kernel_traitsILi96ELi64ELi128ELi4ELb0ELb0EN7cutlass10bfloat16_tE19Flash_kernel_traitsILi96ELi64ELi128ELi4ES3_EELb0ELb1ELb1ELb0ELb0ELb1ELb1ELb1EEEvNS_16Flash_fwd_paramsE) ;  /* 0xfffffdd48e780950 */ /* 0x002fea0003c3ffff */
[----:B------:R-:W-:Y:S01]  /*22a20*/  LEA R2, P0, R59, R62, 0x2 ;  /* 0x0000003e3b027211 */ /* 0x000fe200078010ff */
[----:B------:R-:W-:-:S03]  /*22a30*/  IMAD.MOV.U32 R143, RZ, RZ, 0x0 ;  /* 0x00000000ff8f7424 */ /* 0x000fc600078e00ff */
[----:B------:R-:W-:-:S05]  /*22a40*/  LEA.HI.X R3, R59, R63, R55, 0x2, P0 ;  /* 0x0000003f3b037211 */ /* 0x000fca00000f1437 */
[----:B------:R1:W-:Y:S02]  /*22a50*/  ST.E.128 desc[UR4][R2.64+0x4900], R4 ;  /* 0x0049000402007985 */ /* 0x0003e4000c101d04 */
[----:B-1----:R-:W-:Y:S05]  /*22a60*/  RET.REL.NODEC R142 `(_ZN5flash24flash_fwd_splitkv_kernelI23Flash_fwd_kernel_traitsILi96ELi64ELi128ELi4ELb0ELb0EN7cutlass10bfloat16_tE19Flash_kernel_traitsILi96ELi64ELi128ELi4ES3_EELb0ELb1ELb1ELb0ELb0ELb1ELb1ELb1EEEvNS_16Flash_fwd_paramsE) ;  /* 0xfffffdd48e647950 */ /* 0x002fea0003c3ffff */
.L_x_6302:
[----:B------:R-:W-:Y:S01]  /*22a70*/  MOV R4, 0x2 ;  /* 0x0000000200047802 */ /* 0x000fe20000000f00 */
[----:B------:R-:W-:Y:S01]  /*22a80*/  IMAD.MOV.U32 R3, RZ, RZ, 0x1f ;  /* 0x0000001fff037424 */ /* 0x000fe200078e00ff */
[----:B------:R-:W-:-:S07]  /*22a90*/  MOV R6, 0xffffffff ;  /* 0xffffffff00067802 */ /* 0x000fce0000000f00 */
[----:B-1---5:R-:W-:Y:S05]  /*22aa0*/  WARPSYNC.COLLECTIVE R6, `(.L_x_6311) ;  /* 0x0000000006087348 */ /* 0x022fea0003c00000 */
[----:B------:R2:W3:Y:S02]  /*22ab0*/  SHFL.BFLY P0, R12, R163, R4, R3 ;  /* 0x0c000004a30c7389 */ /* 0x0004e40000000003 */
[----:B-123-5:R-:W-:Y:S05]  /*22ac0*/  ENDCOLLECTIVE ;  /* 0x000000000000791b */ /* 0x02efea0003800000 */
.L_x_6311:
[----:B------:R-:W-:Y:S02]  /*22ad0*/  IMAD.MOV.U32 R8, RZ, RZ, R12 ;  /* 0x000000ffff087224 */ /* 0x000fe400078e000c */
[----:B------:R-:W-:Y:S02]  /*22ae0*/  IMAD.MOV.U32 R4, RZ, RZ, 0x1 ;  /* 0x00000001ff047424 */ /* 0x000fe400078e00ff */
[----:B------:R-:W-:-:S05]  /*22af0*/  FADD.FTZ R9, R8, R163 ;  /* 0x000000a308097221 */ /* 0x000fca0000010000 */
[----:B------:R-:W-:-:S07]  /*22b00*/  MOV R163, R9 ;  /* 0x0000000900a37202 */ /* 0x000fce0000000f00 */
[----:B------:R-:W-:Y:S05]  /*22b10*/  WARPSYNC.COLLECTIVE R6, `(.L_x_6312) ;  /* 0x0000000006087348 */ /* 0x000fea0003c00000 */
[----:B------:R1:W2:Y:S02]  /*22b20*/  SHFL.BFLY P0, R12, R163, R4, R3 ;  /* 0x0c000004a30c7389 */ /* 0x0002a40000000003 */
[----:B-12---:R-:W-:Y:S05]  /*22b30*/  ENDCOLLECTIVE ;  /* 0x000000000000791b */ /* 0x006fea0003800000 */
.L_x_6312:
[----:B------:R-:W-:Y:S01]  /*22b40*/  MOV R163, R164 ;  /* 0x000000a400a37202 */ /* 0x000fe20000000f00 */
[----:B------:R-:W-:Y:S01]  /*22b50*/  IMAD.MOV.U32 R4, RZ, RZ, 0x2 ;  /* 0x00000002ff047424 */ /* 0x000fe200078e00ff */
[----:B------:R-:W-:-:S07]  /*22b60*/  MOV R8, R12 ;  /* 0x0000000c00087202 */ /* 0x000fce0000000f00 */
[----:B------:R-:W-:Y:S05]  /*22b70*/  WARPSYNC.COLLECTIVE R6, `(.L_x_6313) ;  /* 0x0000000006087348 */ /* 0x000fea0003c00000 */
[----:B------:R1:W2:Y:S02]  /*22b80*/  SHFL.BFLY P0, R12, R163, R4, R3 ;  /* 0x0c000004a30c7389 */ /* 0x0002a40000000003 */
[----:B-12---:R-:W-:Y:S05]  /*22b90*/  ENDCOLLECTIVE ;  /* 0x000000000000791b */ /* 0x006fea0003800000 */
.L_x_6313:
[----:B------:R-:W-:Y:S01]  /*22ba0*/  FADD.FTZ R11, R9, R8 ;  /* 0x00000008090b7221 */ /* 0x000fe20000010000 */
[----:B------:R-:W-:Y:S01]  /*22bb0*/  FADD.FTZ R7, R12, R164 ;  /* 0x000000a40c077221 */ /* 0x000fe20000010000 */
[----:B------:R-:W-:-:S04]  /*22bc0*/  MOV R4, 0x1 ;  /* 0x0000000100047802 */ /* 0x000fc80000000f00 */
[----:B------:R-:W-:-:S07]  /*22bd0*/  MOV R163, R7 ;  /* 0x0000000700a37202 */ /* 0x000fce0000000f00 */
[----:B------:R-:W-:Y:S05]  /*22be0*/  WARPSYNC.COLLECTIVE R6, `(.L_x_6314) ;  /* 0x0000000006087348 */ /* 0x000fea0003c00000 */
[----:B------:R1:W2:Y:S02]  /*22bf0*/  SHFL.BFLY P0, R12, R163, R4, R3 ;  /* 0x0c000004a30c7389 */ /* 0x0002a40000000003 */
[----:B-12---:R-:W-:Y:S05]  /*22c00*/  ENDCOLLECTIVE ;  /* 0x000000000000791b */ /* 0x006fea0003800000 */
.L_x_6314:
[----:B------:R-:W-:Y:S05]  /*22c10*/  BRA `(.L_x_6315) ;  /* 0xfffffff000147947 */ /* 0x000fea000383ffff */
.L_x_6316:
        /* <DEDUP_REMOVED lines=14> */
.L_x_11643:


//--------------------- .text._ZN5flash32flash_fwd_splitkv_combine_kernelI23Flash_fwd_kernel_traitsILi96ELi64ELi64ELi4ELb0ELb0EN7cutlass10bfloat16_tE19Flash_kernel_traitsILi96ELi64ELi64ELi4ES3_EELi16ELi7ELb0EEEvNS_16Flash_fwd_paramsE --------------------------
	.section	.text._ZN5flash32flash_fwd_splitkv_combine_kernelI23Flash_fwd_kernel_traitsILi96ELi64ELi64ELi4ELb0ELb0EN7cutlass10bfloat16_tE19Flash_kernel_traitsILi96ELi64ELi64ELi4ES3_EELi16ELi7ELb0EEEvNS_16Flash_fwd_paramsE,"ax",@progbits
	.align	128
        .global         _ZN5flash32flash_fwd_splitkv_combine_kernelI23Flash_fwd_kernel_traitsILi96ELi64ELi64ELi4ELb0ELb0EN7cutlass10bfloat16_tE19Flash_kernel_traitsILi96ELi64ELi64ELi4ES3_EELi16ELi7ELb0EEEvNS_16Flash_fwd_paramsE
        .type           _ZN5flash32flash_fwd_splitkv_combine_kernelI23Flash_fwd_kernel_traitsILi96ELi64ELi64ELi4ELb0ELb0EN7cutlass10bfloat16_tE19Flash_kernel_traitsILi96ELi64ELi64ELi4ES3_EELi16ELi7ELb0EEEvNS_16Flash_fwd_paramsE,@function
        .size           _ZN5flash32flash_fwd_splitkv_combine_kernelI23Flash_fwd_kernel_traitsILi96ELi64ELi64ELi4ELb0ELb0EN7cutlass10bfloat16_tE19Flash_kernel_traitsILi96ELi64ELi64ELi4ES3_EELi16ELi7ELb0EEEvNS_16Flash_fwd_paramsE,(.L_x_11644 - _ZN5flash32flash_fwd_splitkv_combine_kernelI23Flash_fwd_kernel_traitsILi96ELi64ELi64ELi4ELb0ELb0EN7cutlass10bfloat16_tE19Flash_kernel_traitsILi96ELi64ELi64ELi4ES3_EELi16ELi7ELb0EEEvNS_16Flash_fwd_paramsE)
        .other          _ZN5flash32flash_fwd_splitkv_combine_kernelI23Flash_fwd_kernel_traitsILi96ELi64ELi64ELi4ELb0ELb0EN7cutlass10bfloat16_tE19Flash_kernel_traitsILi96ELi64ELi64ELi4ES3_EELi16ELi7ELb0EEEvNS_16Flash_fwd_paramsE,@"STO_CUDA_ENTRY STV_DEFAULT"
_ZN5flash32flash_fwd_splitkv_combine_kernelI23Flash_fwd_kernel_traitsILi96ELi64ELi64ELi4ELb0ELb0EN7cutlass10bfloat16_tE19Flash_kernel_traitsILi96ELi64ELi64ELi4ES3_EELi16ELi7ELb0EEEvNS_16Flash_fwd_paramsE:
.text._ZN5flash32flash_fwd_splitkv_combine_kernelI23Flash_fwd_kernel_traitsILi96ELi64ELi64ELi4ELb0ELb0EN7cutlass10bfloat16_tE19Flash_kernel_traitsILi96ELi64ELi64ELi4ES3_EELi16ELi7ELb0EEEvNS_16Flash_fwd_paramsE:
        /* <DEDUP_REMOVED lines=38> */
.L_x_6317:
[----:B------:R-:W-:Y:S01]  /*0260*/  IMAD.U32 R42, RZ, RZ, UR20 ;  /* 0x00000014ff2a7e24 */ /* 0x000fe2000f8e00ff */
[----:B------:R-:W-:Y:S01]  /*0270*/  MOV R30, UR18 ;  /* 0x00000012001e7c02 */ /* 0x000fe20008000f00 */
[----:B------:R-:W-:Y:S01]  /*0280*/  IMAD.U32 R31, RZ, RZ, UR14 ;  /* 0x0000000eff1f7e24 */ /* 0x000fe2000f8e00ff */
[----:B------:R-:W-:Y:S02]  /*0290*/  MOV R29, UR5 ;  /* 0x00000005001d7c02 */ /* 0x000fe40008000f00 */
[----:B------:R-:W-:Y:S02]  /*02a0*/  MOV R28, 0x2c0 ;  /* 0x000002c0001c7802 */ /* 0x000fe40000000f00 */
[----:B------:R-:W-:Y:S05]  /*02b0*/  CALL.REL.NOINC `($__internal_14_$__cuda_sm20_div_s64) ;  /* 0x0000005400e47944 */ /* 0x000fea0003c00000 */
[----:B------:R-:W-:-:S07]  /*02c0*/  MOV R15, R31 ;  /* 0x0000001f000f7202 */ /* 0x000fce0000000f00 */
.L_x_6318:
        /* <DEDUP_REMOVED lines=30> */
.L_x_6320:
[----:B------:R-:W-:Y:S01]  /*04b0*/  IMAD.MOV.U32 R42, RZ, RZ, R14 ;  /* 0x000000ffff2a7224 */ /* 0x000fe200078e000e */
[----:B------:R-:W-:Y:S02]  /*04c0*/  MOV R31, R15 ;  /* 0x0000000f001f7202 */ /* 0x000fe40000000f00 */
[----:B------:R-:W-:Y:S02]  /*04d0*/  MOV R28, 0x4f0 ;  /* 0x000004f0001c7802 */ /* 0x000fe40000000f00 */
[----:B------:R-:W-:Y:S05]  /*04e0*/  CALL.REL.NOINC `($__internal_14_$__cuda_sm20_div_s64) ;  /* 0x0000005400587944 */ /* 0x000fea0003c00000 */
[----:B------:R-:W-:Y:S02]  /*04f0*/  MOV R4, R14 ;  /* 0x0000000e00047202 */ /* 0x000fe40000000f00 */
[----:B------:R-:W-:Y:S02]  /*0500*/  MOV R5, R31 ;  /* 0x0000001f00057202 */ /* 0x000fe40000000f00 */
.L_x_6321:
[----:B------:R-:W-:Y:S05]  /*0510*/  BSYNC.RECONVERGENT B0 ;  /* 0x0000000000007941 */ /* 0x000fea0003800200 */
.L_x_6319:
        /* <DEDUP_REMOVED lines=59> */
.L_x_6323:
[----:B------:R-:W-:Y:S01]  /*08d0*/  IMAD.MOV.U32 R42, RZ, RZ, R30 ;  /* 0x000000ffff2a7224 */ /* 0x000fe200078e001e */
[----:B------:R-:W-:Y:S01]  /*08e0*/  MOV R30, R24 ;  /* 0x00000018001e7202 */ /* 0x000fe20000000f00 */
[----:B------:R-:W-:Y:S01]  /*08f0*/  IMAD.MOV.U32 R31, RZ, RZ, R29 ;  /* 0x000000ffff1f7224 */ /* 0x000fe200078e001d */
[----:B------:R-:W-:Y:S02]  /*0900*/  MOV R29, R16 ;  /* 0x00000010001d7202 */ /* 0x000fe40000000f00 */
[----:B------:R-:W-:Y:S02]  /*0910*/  MOV R28, 0x930 ;  /* 0x00000930001c7802 */ /* 0x000fe40000000f00 */
[----:B------:R-:W-:Y:S05]  /*0920*/  CALL.REL.NOINC `($__internal_14_$__cuda_sm20_div_s64) ;  /* 0x0000005000487944 */ /* 0x000fea0003c00000 */
[----:B------:R-:W-:Y:S02]  /*0930*/  MOV R30, R14 ;  /* 0x0000000e001e7202 */ /* 0x000fe40000000f00 */
.L_x_6324:
[----:B------:R-:W-:Y:S05]  /*0940*/  BSYNC.RECONVERGENT B0 ;  /* 0x0000000000007941 */ /* 0x000fea0003800200 */
.L_x_6322:
        /* <DEDUP_REMOVED lines=125> */
.L_x_6326:
[----:B------:R-:W-:Y:S01]  /*1120*/  IMAD.MOV.U32 R42, RZ, RZ, R30 ;  /* 0x000000ffff2a7224 */ /* 0x000fe200078e001e */
[----:B------:R-:W-:Y:S01]  /*1130*/  MOV R30, R23 ;  /* 0x00000017001e7202 */ /* 0x000fe20000000f00 */
[----:B------:R-:W-:Y:S01]  /*1140*/  IMAD.MOV.U32 R29, RZ, RZ, R41 ;  /* 0x000000ffff1d7224 */ /* 0x000fe200078e0029 */
[----:B------:R-:W-:Y:S02]  /*1150*/  MOV R28, 0x1170 ;  /* 0x00001170001c7802 */ /* 0x000fe40000000f00 */
[----:B------:R-:W-:Y:S05]  /*1160*/  CALL.REL.NOINC `($__internal_14_$__cuda_sm20_div_s64) ;  /* 0x0000004800387944 */ /* 0x000fea0003c00000 */
[----:B------:R-:W-:Y:S02]  /*1170*/  MOV R48, R14 ;  /* 0x0000000e00307202 */ /* 0x000fe40000000f00 */
[----:B------:R-:W-:Y:S02]  /*1180*/  MOV R49, R31 ;  /* 0x0000001f00317202 */ /* 0x000fe40000000f00 */
.L_x_6327:
[----:B------:R-:W-:Y:S05]  /*1190*/  BSYNC.RECONVERGENT B0 ;  /* 0x0000000000007941 */ /* 0x000fea0003800200 */
.L_x_6325:
        /* <DEDUP_REMOVED lines=57> */
.L_x_6329:
[----:B------:R-:W-:Y:S01]  /*1530*/  IMAD.MOV.U32 R42, RZ, RZ, R4 ;  /* 0x000000ffff2a7224 */ /* 0x000fe200078e0004 */
[----:B------:R-:W-:Y:S01]  /*1540*/  MOV R31, R5 ;  /* 0x00000005001f7202 */ /* 0x000fe20000000f00 */
[----:B------:R-:W-:Y:S01]  /*1550*/  IMAD.MOV.U32 R30, RZ, RZ, R22 ;  /* 0x000000ffff1e7224 */ /* 0x000fe200078e0016 */
[----:B------:R-:W-:Y:S02]  /*1560*/  MOV R28, 0x1580 ;  /* 0x00001580001c7802 */ /* 0x000fe40000000f00 */
[----:B------:R-:W-:Y:S05]  /*1570*/  CALL.REL.NOINC `($__internal_14_$__cuda_sm20_div_s64) ;  /* 0x0000004400347944 */ /* 0x000fea0003c00000 */
[----:B------:R-:W-:Y:S02]  /*1580*/  MOV R30, R14 ;  /* 0x0000000e001e7202 */ /* 0x000fe40000000f00 */
.L_x_6330:
[----:B------:R-:W-:Y:S05]  /*1590*/  BSYNC.RECONVERGENT B0 ;  /* 0x0000000000007941 */ /* 0x000fea0003800200 */
.L_x_6328:
        /* <DEDUP_REMOVED lines=482> */
.L_x_6334:
[----:B------:R-:W0:Y:S01]  /*33c0*/  S2R R18, SR_CTAID.X ;  /* 0x0000000000127919 */ /* 0x000e220000002500 */
[----:B------:R-:W-:Y:S01]  /*33d0*/  IMAD.MOV.U32 R31, RZ, RZ, RZ ;  /* 0x000000ffff1f7224 */ /* 0x000fe200078e00ff */
[----:B------:R-:W-:Y:S02]  /*33e0*/  MOV R30, R44 ;  /* 0x0000002c001e7202 */ /* 0x000fe40000000f00 */
[----:B------:R-:W-:Y:S01]  /*33f0*/  MOV R28, 0x3430 ;  /* 0x00003430001c7802 */ /* 0x000fe20000000f00 */
[----:B0-----:R-:W-:-:S05]  /*3400*/  IMAD R18, R18, 0x10, R15 ;  /* 0x0000001012127824 */ /* 0x001fca00078e020f */
[----:B------:R-:W-:Y:S02]  /*3410*/  MOV R42, R18 ;  /* 0x00000012002a7202 */ /* 0x000fe40000000f00 */
[----:B------:R-:W-:Y:S05]  /*3420*/  CALL.REL.NOINC `($__internal_14_$__cuda_sm20_div_s64) ;  /* 0x0000002400887944 */ /* 0x000fea0003c00000 */
[----:B------:R-:W-:Y:S02]  /*3430*/  IADD3 R25, PT, PT, -R14, RZ, RZ ;  /* 0x000000ff0e197210 */ /* 0x000fe40007ffe1ff */
[----:B------:R-:W-:-:S03]  /*3440*/  MOV R45, R31 ;  /* 0x0000001f002d7202 */ /* 0x000fc60000000f00 */
[----:B------:R-:W-:Y:S01]  /*3450*/  IMAD R25, R44, R25, R18 ;  /* 0x000000192c197224 */ /* 0x000fe200078e0212 */
[----:B------:R-:W-:-:S07]  /*3460*/  MOV R44, R14 ;  /* 0x0000000e002c7202 */ /* 0x000fce0000000f00 */
.L_x_6335:
        /* <DEDUP_REMOVED lines=59> */
.L_x_6337:
[----:B------:R-:W-:Y:S01]  /*3820*/  IMAD.MOV.U32 R42, RZ, RZ, R44 ;  /* 0x000000ffff2a7224 */ /* 0x000fe200078e002c */
[----:B------:R-:W-:Y:S01]  /*3830*/  MOV R31, R45 ;  /* 0x0000002d001f7202 */ /* 0x000fe20000000f00 */
[----:B------:R-:W-:Y:S01]  /*3840*/  IMAD.MOV.U32 R30, RZ, RZ, R40 ;  /* 0x000000ffff1e7224 */ /* 0x000fe200078e0028 */
[----:B------:R-:W-:Y:S02]  /*3850*/  MOV R28, 0x3870 ;  /* 0x00003870001c7802 */ /* 0x000fe40000000f00 */
[----:B------:R-:W-:Y:S05]  /*3860*/  CALL.REL.NOINC `($__internal_14_$__cuda_sm20_div_s64) ;  /* 0x0000002000787944 */ /* 0x000fea0003c00000 */
[----:B------:R-:W-:-:S05]  /*3870*/  IADD3 R41, PT, PT, -R14, RZ, RZ ;  /* 0x000000ff0e297210 */ /* 0x000fca0007ffe1ff */
[----:B------:R-:W-:Y:S02]  /*3880*/  IMAD R41, R41, R40, R44 ;  /* 0x0000002829297224 */ /* 0x000fe400078e022c */
.L_x_6338:
[----:B------:R-:W-:Y:S05]  /*3890*/  BSYNC.RECONVERGENT B0 ;  /* 0x0000000000007941 */ /* 0x000fea0003800200 */
.L_x_6336:
        /* <DEDUP_REMOVED lines=162> */
.L_x_6333:
[----:B------:R-:W0:Y:S01]  /*42c0*/  LDC.64 R18, c[0x0][0x420] ;  /* 0x00010800ff127b82 */ /* 0x000e220000000a00 */
[----:B------:R-:W-:-:S05]  /*42d0*/  IADD3 R14, PT, PT, R15, UR19, RZ ;  /* 0x000000130f0e7c10 */ /* 0x000fca000fffe0ff */
[----:B0-----:R-:W-:-:S05]  /*42e0*/  IMAD.WIDE.U32 R18, R14, 0x4, R18 ;  /* 0x000000040e127825 */ /* 0x001fca00078e0012 */
[----:B------:R1:W-:Y:S02]  /*42f0*/  STG.E desc[UR10][R18.64], R2 ;  /* 0x0000000212007986 */ /* 0x0003e4000c10190a */
.L_x_6332:
[----:B------:R-:W-:Y:S05]  /*4300*/  BSYNC.RECONVERGENT B1 ;  /* 0x0000000000017941 */ /* 0x000fea0003800200 */
.L_x_6331:
        /* <DEDUP_REMOVED lines=168> */
.L_x_6345:
        /* <DEDUP_REMOVED lines=16> */
.L_x_6342:
[----:B-1----:R-:W-:Y:S05]  /*4e90*/  BSYNC.RECONVERGENT B0 ;  /* 0x0000000000007941 */ /* 0x002fea0003800200 */
.L_x_6341:
        /* <DEDUP_REMOVED lines=33> */
.L_x_6344:
[----:B------:R-:W-:Y:S05]  /*50b0*/  BSYNC.RECONVERGENT B0 ;  /* 0x0000000000007941 */ /* 0x000fea0003800200 */
.L_x_6343:
        /* <DEDUP_REMOVED lines=19> */
.L_x_6340:
        /* <DEDUP_REMOVED lines=25> */
.L_x_6347:
[----:B------:R-:W-:Y:S05]  /*5380*/  BSYNC.RECONVERGENT B0 ;  /* 0x0000000000007941 */ /* 0x000fea0003800200 */
.L_x_6346:
        /* <DEDUP_REMOVED lines=12> */
.L_x_6339:
        /* <DEDUP_REMOVED lines=96> */
        .weak           $__internal_14_$__cuda_sm20_div_s64
        .type           $__internal_14_$__cuda_sm20_div_s64,@function
        .size           $__internal_14_$__cuda_sm20_div_s64,(.L_x_11644 - $__internal_14_$__cuda_sm20_div_s64)
$__internal_14_$__cuda_sm20_div_s64:
        /* <DEDUP_REMOVED lines=83> */
[----:B------:R-:W-:Y:S06]  /*5f80*/  RET.REL.NODEC R32 `(_ZN5flash32flash_fwd_splitkv_combine_kernelI23Flash_fwd_kernel_traitsILi96ELi64ELi64ELi4ELb0ELb0EN7cutlass10bfloat16_tE19Flash_kernel_traitsILi96ELi64ELi64ELi4ES3_EELi16ELi7ELb0EEEvNS_16Flash_fwd_paramsE) ;  /* 0xffffffa0201c7950 */ /* 0x000fec0003c3ffff */
.L_x_6348:
        /* <DEDUP_REMOVED lines=15> */
.L_x_11644:


//--------------------- .text._ZN5flash32flash_fwd_splitkv_combine_kernelI23Flash_fwd_kernel_traitsILi96ELi64ELi64ELi4ELb0ELb0EN7cutlass10bfloat16_tE19Flash_kernel_traitsILi96ELi64ELi64ELi4ES3_EELi16ELi6ELb0EEEvNS_16Flash_fwd_paramsE --------------------------
	.section	.text._ZN5flash32flash_fwd_splitkv_combine_kernelI23Flash_fwd_kernel_traitsILi96ELi64ELi64ELi4ELb0ELb0EN7cutlass10bfloat16_tE19Flash_kernel_traitsILi96ELi64ELi64ELi4ES3_EELi16ELi6ELb0EEEvNS_16Flash_fwd_paramsE,"ax",@progbits
	.align	128
        .global         _ZN5flash32flash_fwd_splitkv_combine_kernelI23Flash_fwd_kernel_traitsILi96ELi64ELi64ELi4ELb0ELb0EN7cutlass10bfloat16_tE19Flash_kernel_traitsILi96ELi64ELi64ELi4ES3_EELi16ELi6ELb0EEEvNS_16Flash_fwd_paramsE
        .type           _ZN5flash32flash_fwd_splitkv_combine_kernelI23Flash_fwd_kernel_traitsILi96ELi64ELi64ELi4ELb0ELb0EN7cutlass10bfloat16_tE19Flash_kernel_traitsILi96ELi64ELi64ELi4ES3_EELi16ELi6ELb0EEEvNS_16Flash_fwd_paramsE,@function
        .size           _ZN5flash32flash_fwd_splitkv_combine_kernelI23Flash_fwd_kernel_traitsILi96ELi64ELi64ELi4ELb0ELb0EN7cutlass10bfloat16_tE19Flash_kernel_traitsILi96ELi64ELi64ELi4ES3_EELi16ELi6ELb0EEEvNS_16Flash_fwd_paramsE,(.L_x_11645 - _ZN5flash32flash_fwd_splitkv_combine_kernelI23Flash_fwd_kernel_traitsILi96ELi64ELi64ELi4ELb0ELb0EN7cutlass10bfloat16_tE19Flash_kernel_traitsILi96ELi64ELi64ELi4ES3_EELi16ELi6ELb0EEEvNS_16Flash_fwd_paramsE)
        .other          _ZN5flash32flash_fwd_splitkv_combine_kernelI23Flash_fwd_kernel_traitsILi96ELi64ELi64ELi4ELb0ELb0EN7cutlass10bfloat16_tE19Flash_kernel_traitsILi96ELi64ELi64ELi4ES3_EELi16ELi6ELb0EEEvNS_16Flash_fwd_paramsE,@"STO_CUDA_ENTRY STV_DEFAULT"
_ZN5flash32flash_fwd_splitkv_combine_kernelI23Flash_fwd_kernel_traitsILi96ELi64ELi64ELi4ELb0ELb0EN7cutlass10bfloat16_tE19Flash_kernel_traitsILi96ELi64ELi64ELi4ES3_EELi16ELi6ELb0EEEvNS_16Flash_fwd_paramsE:
.text._ZN5flash32flash_fwd_splitkv_combine_kernelI23Flash_fwd_kernel_traitsILi96ELi64ELi64ELi4ELb0ELb0EN7cutlass10bfloat16_tE19Flash_kernel_traitsILi96ELi64ELi64ELi4ES3_EELi16ELi6ELb0EEEvNS_16Flash_fwd_paramsE:
        /* <DEDUP_REMOVED lines=38> */
.L_x_6349:
[----:B------:R-:W-:Y:S01]  /*0260*/  IMAD.U32 R21, RZ, RZ, UR21 ;  /* 0x00000015ff157e24 */ /* 0x000fe2000f8e00ff */
[----:B------:R-:W-:Y:S01]  /*0270*/  MOV R18, UR19 ;  /* 0x0000001300127c02 */ /* 0x000fe20008000f00 */
[----:B------:R-:W-:Y:S01]  /*0280*/  IMAD.U32 R19, RZ, RZ, UR15 ;  /* 0x0000000fff137e24 */ /* 0x000fe2000f8e00ff */
[----:B------:R-:W-:Y:S02]  /*0290*/  MOV R17, UR14 ;  /* 0x0000000e00117c02 */ /* 0x000fe40008000f00 */
[----:B------:R-:W-:Y:S02]  /*02a0*/  MOV R16, 0x2c0 ;  /* 0x000002c000107802 */ /* 0x000fe40000000f00 */
[----:B------:R-:W-:Y:S05]  /*02b0*/  CALL.REL.NOINC `($__internal_15_$__cuda_sm20_div_s64) ;  /* 0x0000004800a07944 */ /* 0x000fea0003c00000 */
[----:B------:R-:W-:Y:S02]  /*02c0*/  MOV R13, R12 ;  /* 0x0000000c000d7202 */ /* 0x000fe40000000f00 */
[----:B------:R-:W-:-:S07]  /*02d0*/  MOV R12, R9 ;  /* 0x00000009000c7202 */ /* 0x000fce0000000f00 */
.L_x_6350:
        /* <DEDUP_REMOVED lines=30> */
.L_x_6352:
[----:B------:R-:W-:Y:S01]  /*04c0*/  IMAD.MOV.U32 R21, RZ, RZ, R12 ;  /* 0x000000ffff157224 */ /* 0x000fe200078e000c */
[----:B------:R-:W-:Y:S01]  /*04d0*/  MOV R18, R3 ;  /* 0x0000000300127202 */ /* 0x000fe20000000f00 */
[----:B------:R-:W-:Y:S01]  /*04e0*/  IMAD.MOV.U32 R19, RZ, RZ, R13 ;  /* 0x000000ffff137224 */ /* 0x000fe200078e000d */
[----:B------:R-:W-:Y:S02]  /*04f0*/  MOV R17, R0 ;  /* 0x0000000000117202 */ /* 0x000fe40000000f00 */
[----:B------:R-:W-:Y:S02]  /*0500*/  MOV R16, 0x520 ;  /* 0x0000052000107802 */ /* 0x000fe40000000f00 */
[----:B------:R-:W-:Y:S05]  /*0510*/  CALL.REL.NOINC `($__internal_15_$__cuda_sm20_div_s64) ;  /* 0x0000004800087944 */ /* 0x000fea0003c00000 */
[----:B------:R-:W-:Y:S02]  /*0520*/  MOV R4, R9 ;  /* 0x0000000900047202 */ /* 0x000fe40000000f00 */
[----:B------:R-:W-:Y:S02]  /*0530*/  MOV R5, R12 ;  /* 0x0000000c00057202 */ /* 0x000fe40000000f00 */
.L_x_6353:
[----:B------:R-:W-:Y:S05]  /*0540*/  BSYNC.RECONVERGENT B0 ;  /* 0x0000000000007941 */ /* 0x000fea0003800200 */
.L_x_6351:
        /* <DEDUP_REMOVED lines=57> */
.L_x_6355:
        /* <DEDUP_REMOVED lines=8> */
.L_x_6356:
[----:B------:R-:W-:Y:S05]  /*0960*/  BSYNC.RECONVERGENT B0 ;  /* 0x0000000000007941 */ /* 0x000fea0003800200 */
.L_x_6354:
        /* <DEDUP_REMOVED lines=125> */
.L_x_6358:
        /* <DEDUP_REMOVED lines=8> */
.L_x_6359:
[----:B------:R-:W-:Y:S05]  /*11c0*/  BSYNC.RECONVERGENT B0 ;  /* 0x0000000000007941 */ /* 0x000fea0003800200 */
.L_x_6357:
        /* <DEDUP_REMOVED lines=58> */
.L_x_6361:
[----:B------:R-:W-:Y:S01]  /*1570*/  IMAD.MOV.U32 R21, RZ, RZ, R4 ;  /* 0x000000ffff157224 */ /* 0x000fe200078e0004 */
[----:B------:R-:W-:Y:S01]  /*1580*/  MOV R19, R5 ;  /* 0x0000000500137202 */ /* 0x000fe20000000f00 */
[----:B------:R-:W-:Y:S01]  /*1590*/  IMAD.MOV.U32 R18, RZ, RZ, R6 ;  /* 0x000000ffff127224 */ /* 0x000fe200078e0006 */
[----:B------:R-:W-:Y:S02]  /*15a0*/  MOV R16, 0x15c0 ;  /* 0x000015c000107802 */ /* 0x000fe40000000f00 */
[----:B------:R-:W-:Y:S05]  /*15b0*/  CALL.REL.NOINC `($__internal_15_$__cuda_sm20_div_s64) ;  /* 0x0000003400e07944 */ /* 0x000fea0003c00000 */
[----:B------:R-:W-:Y:S02]  /*15c0*/  MOV R16, R9 ;  /* 0x0000000900107202 */ /* 0x000fe40000000f00 */
[----:B------:R-:W-:Y:S02]  /*15d0*/  MOV R17, R12 ;  /* 0x0000000c00117202 */ /* 0x000fe40000000f00 */
.L_x_6362:
[----:B------:R-:W-:Y:S05]  /*15e0*/  BSYNC.RECONVERGENT B0 ;  /* 0x0000000000007941 */ /* 0x000fea0003800200 */
.L_x_6360:
        /* <DEDUP_REMOVED lines=332> */
.L_x_6366:
[----:B------:R-:W-:Y:S01]  /*2ab0*/  IMAD.MOV.U32 R17, RZ, RZ, R9 ;  /* 0x000000ffff117224 */ /* 0x000fe200078e0009 */
[----:B------:R-:W-:Y:S01]  /*2ac0*/  MOV R19, RZ ;  /* 0x000000ff00137202 */ /* 0x000fe20000000f00 */
[----:B------:R-:W-:Y:S01]  /*2ad0*/  IMAD.MOV.U32 R21, RZ, RZ, R35 ;  /* 0x000000ffff157224 */ /* 0x000fe200078e0023 */
[----:B------:R-:W-:Y:S02]  /*2ae0*/  MOV R18, R38 ;  /* 0x0000002600127202 */ /* 0x000fe40000000f00 */
[----:B------:R-:W-:Y:S02]  /*2af0*/  MOV R16, 0x2b10 ;  /* 0x00002b1000107802 */ /* 0x000fe40000000f00 */
[----:B------:R-:W-:Y:S05]  /*2b00*/  CALL.REL.NOINC `($__internal_15_$__cuda_sm20_div_s64) ;  /* 0x00000020008c7944 */ /* 0x000fea0003c00000 */
[----:B------:R-:W-:Y:S02]  /*2b10*/  IADD3 R10, PT, PT, -R9, RZ, RZ ;  /* 0x000000ff090a7210 */ /* 0x000fe40007ffe1ff */
[----:B------:R-:W-:-:S03]  /*2b20*/  MOV R39, R12 ;  /* 0x0000000c00277202 */ /* 0x000fc60000000f00 */
[----:B------:R-:W-:Y:S01]  /*2b30*/  IMAD R35, R38, R10, R35 ;  /* 0x0000000a26237224 */ /* 0x000fe200078e0223 */
[----:B------:R-:W-:-:S07]  /*2b40*/  MOV R38, R9 ;  /* 0x0000000900267202 */ /* 0x000fce0000000f00 */
.L_x_6367:
        /* <DEDUP_REMOVED lines=61> */
.L_x_6369:
[----:B------:R-:W-:Y:S01]  /*2f20*/  IMAD.MOV.U32 R21, RZ, RZ, R38 ;  /* 0x000000ffff157224 */ /* 0x000fe200078e0026 */
[----:B------:R-:W-:Y:S01]  /*2f30*/  MOV R19, R39 ;  /* 0x0000002700137202 */ /* 0x000fe20000000f00 */
[----:B------:R-:W-:Y:S01]  /*2f40*/  IMAD.MOV.U32 R18, RZ, RZ, R42 ;  /* 0x000000ffff127224 */ /* 0x000fe200078e002a */
[----:B------:R-:W-:Y:S02]  /*2f50*/  MOV R16, 0x2f70 ;  /* 0x00002f7000107802 */ /* 0x000fe40000000f00 */
[----:B------:R-:W-:Y:S05]  /*2f60*/  CALL.REL.NOINC `($__internal_15_$__cuda_sm20_div_s64) ;  /* 0x0000001c00747944 */ /* 0x000fea0003c00000 */
[----:B------:R-:W-:-:S05]  /*2f70*/  IADD3 R10, PT, PT, -R9, RZ, RZ ;  /* 0x000000ff090a7210 */ /* 0x000fca0007ffe1ff */
[----:B------:R-:W-:Y:S02]  /*2f80*/  IMAD R38, R10, R42, R38 ;  /* 0x0000002a0a267224 */ /* 0x000fe400078e0226 */
.L_x_6370:
[----:B------:R-:W-:Y:S05]  /*2f90*/  BSYNC.RECONVERGENT B0 ;  /* 0x0000000000007941 */ /* 0x000fea0003800200 */
.L_x_6368:
        /* <DEDUP_REMOVED lines=159> */
.L_x_6365:
[----:B------:R-:W0:Y:S01]  /*3990*/  LDC.64 R2, c[0x0][0x420] ;  /* 0x00010800ff027b82 */ /* 0x000e220000000a00 */
[----:B------:R-:W-:-:S05]  /*39a0*/  IADD3 R0, PT, PT, R15, UR20, RZ ;  /* 0x000000140f007c10 */ /* 0x000fca000fffe0ff */
[----:B0-----:R-:W-:-:S05]  /*39b0*/  IMAD.WIDE.U32 R2, R0, 0x4, R2 ;  /* 0x0000000400027825 */ /* 0x001fca00078e0002 */
[----:B------:R1:W-:Y:S02]  /*39c0*/  STG.E desc[UR8][R2.64], R23 ;  /* 0x0000001702007986 */ /* 0x0003e4000c101908 */
.L_x_6364:
[----:B------:R-:W-:Y:S05]  /*39d0*/  BSYNC.RECONVERGENT B1 ;  /* 0x0000000000017941 */ /* 0x000fea0003800200 */
.L_x_6363:
        /* <DEDUP_REMOVED lines=108> */
.L_x_6377:
        /* <DEDUP_REMOVED lines=15> */
.L_x_6374:
[----:B0-----:R-:W-:Y:S05]  /*4190*/  BSYNC.RECONVERGENT B0 ;  /* 0x0000000000007941 */ /* 0x001fea0003800200 */
.L_x_6373:
        /* <DEDUP_REMOVED lines=30> */
.L_x_6376:
[----:B------:R-:W-:Y:S05]  /*4380*/  BSYNC.RECONVERGENT B0 ;  /* 0x0000000000007941 */ /* 0x000fea0003800200 */
.L_x_6375:
        /* <DEDUP_REMOVED lines=19> */
.L_x_6372:
        /* <DEDUP_REMOVED lines=25> */
.L_x_6379:
[----:B------:R-:W-:Y:S05]  /*4650*/  BSYNC.RECONVERGENT B0 ;  /* 0x0000000000007941 */ /* 0x000fea0003800200 */
.L_x_6378:
        /* <DEDUP_REMOVED lines=12> */
.L_x_6371:
        /* <DEDUP_REMOVED lines=98> */
        .weak           $__internal_15_$__cuda_sm20_div_s64
        .type           $__internal_15_$__cuda_sm20_div_s64,@function
        .size           $__internal_15_$__cuda_sm20_div_s64,(.L_x_11645 - $__internal_15_$__cuda_sm20_div_s64)
$__internal_15_$__cuda_sm20_div_s64:
        /* <DEDUP_REMOVED lines=82> */
[----:B------:R-:W-:Y:S06]  /*5260*/  RET.REL.NODEC R16 `(_ZN5flash32flash_fwd_splitkv_combine_kernelI23Flash_fwd_kernel_traitsILi96ELi64ELi64ELi4ELb0ELb0EN7cutlass10bfloat16_tE19Flash_kernel_traitsILi96ELi64ELi64ELi4ES3_EELi16ELi6ELb0EEEvNS_16Flash_fwd_paramsE) ;  /* 0xffffffac10647950 */ /* 0x000fec0003c3ffff */
.L_x_6380:
        /* <DEDUP_REMOVED lines=9> */
.L_x_11645:


//--------------------- .text._ZN5flash32flash_fwd_splitkv_combine_kernelI23Flash_fwd_kernel_traitsILi96ELi64ELi64ELi4ELb0ELb0EN7cutlass10bfloat16_tE19Flash_kernel_traitsILi96ELi64ELi64ELi4ES3_EELi16ELi5ELb0EEEvNS_16Flash_fwd_paramsE --------------------------
	.section	.text._ZN5flash32flash_fwd_splitkv_combine_kernelI23Flash_fwd_kernel_traitsILi96ELi64ELi64ELi4ELb0ELb0EN7cutlass10bfloat16_tE19Flash_kernel_traitsILi96ELi64ELi64ELi4ES3_EELi16ELi5ELb0EEEvNS_16Flash_fwd_paramsE,"ax",@progbits
	.align	128
        .global         _ZN5flash32flash_fwd_splitkv_combine_kernelI23Flash_fwd_kernel_traitsILi96ELi64ELi64ELi4ELb0ELb0EN7cutlass10bfloat16_tE19Flash_kernel_traitsILi96ELi64ELi64ELi4ES3_EELi16ELi5ELb0EEEvNS_16Flash_fwd_paramsE
        .type           _ZN5flash32flash_fwd_splitkv_combine_kernelI23Flash_fwd_kernel_traitsILi96ELi64ELi64ELi4ELb0ELb0EN7cutlass10bfloat16_tE19Flash_kernel_traitsILi96ELi64ELi64ELi4ES3_EELi16ELi5ELb0EEEvNS_16Flash_fwd_paramsE,@function
        .size           _ZN5flash32flash_fwd_splitkv_combine_kernelI23Flash_fwd_kernel_traitsILi96ELi64ELi64ELi4ELb0ELb0EN7cutlass10bfloat16_tE19Flash_kernel_traitsILi96ELi64ELi64ELi4ES3_EELi16ELi5ELb0EEEvNS_16Flash_fwd_paramsE,(.L_x_11646 - _ZN5flash32flash_fwd_splitkv_combine_kernelI23Flash_fwd_kernel_traitsILi96ELi64ELi64ELi4ELb0ELb0EN7cutlass10bfloat16_tE19Flash_kernel_traitsILi96ELi64ELi64ELi4ES3_EELi16ELi5ELb0EEEvNS_16Flash_fwd_paramsE)
        .other          _ZN5flash32flash_fwd_splitkv_combine_kernelI23Flash_fwd_kernel_traitsILi96ELi64ELi64ELi4ELb0ELb0EN7cutlass10bfloat16_tE19Flash_kernel_traitsILi96ELi64ELi64ELi4ES3_EELi16ELi5ELb0EEEvNS_16Flash_fwd_paramsE,@"STO_CUDA_ENTRY STV_DEFAULT"
_ZN5flash32flash_fwd_splitkv_combine_kernelI23Flash_fwd_kernel_traitsILi96ELi64ELi64ELi4ELb0ELb0EN7cutlass10bfloat16_tE19Flash_kernel_traitsILi96ELi64ELi64ELi4ES3_EELi16ELi5ELb0EEEvNS_16Flash_fwd_paramsE:
.text._ZN5flash32flash_fwd_splitkv_combine_kernelI23Flash_fwd_kernel_traitsILi96ELi64ELi64ELi4ELb0ELb0EN7cutlass10bfloat16_tE19Flash_kernel_traitsILi96ELi64ELi64ELi4ES3_EELi16ELi5ELb0EEEvNS_16Flash_fwd_paramsE:
        /* <DEDUP_REMOVED lines=39> */
.L_x_6381:
[----:B------:R-:W-:Y:S01]  /*0270*/  IMAD.U32 R33, RZ, RZ, UR7 ;  /* 0x00000007ff217e24 */ /* 0x000fe2000f8e00ff */
[----:B------:R-:W-:Y:S01]  /*0280*/  MOV R20, UR14 ;  /* 0x0000000e00147c02 */ /* 0x000fe20008000f00 */
[----:B------:R-:W-:Y:S01]  /*0290*/  IMAD.U32 R21, RZ, RZ, UR4 ;  /* 0x00000004ff157e24 */ /* 0x000fe2000f8e00ff */
[----:B------:R-:W-:Y:S02]  /*02a0*/  MOV R19, UR8 ;  /* 0x0000000800137c02 */ /* 0x000fe40008000f00 */
[----:B------:R-:W-:Y:S02]  /*02b0*/  MOV R18, 0x2d0 ;  /* 0x000002d000127802 */ /* 0x000fe40000000f00 */
[----:B------:R-:W-:Y:S05]  /*02c0*/  CALL.REL.NOINC `($__internal_16_$__cuda_sm20_div_s64) ;  /* 0x00000040009c7944 */ /* 0x000fea0003c00000 */
[----:B------:R-:W-:-:S07]  /*02d0*/  MOV R15, R13 ;  /* 0x0000000d000f7202 */ /* 0x000fce0000000f00 */
.L_x_6382:
        /* <DEDUP_REMOVED lines=30> */
.L_x_6384:
[----:B------:R-:W-:Y:S01]  /*04c0*/  IMAD.MOV.U32 R33, RZ, RZ, R14 ;  /* 0x000000ffff217224 */ /* 0x000fe200078e000e */
[----:B------:R-:W-:Y:S02]  /*04d0*/  MOV R21, R15 ;  /* 0x0000000f00157202 */ /* 0x000fe40000000f00 */
[----:B------:R-:W-:Y:S02]  /*04e0*/  MOV R18, 0x500 ;  /* 0x0000050000127802 */ /* 0x000fe40000000f00 */
[----:B------:R-:W-:Y:S05]  /*04f0*/  CALL.REL.NOINC `($__internal_16_$__cuda_sm20_div_s64) ;  /* 0x0000004000107944 */ /* 0x000fea0003c00000 */
[----:B------:R-:W-:Y:S02]  /*0500*/  MOV R26, R14 ;  /* 0x0000000e001a7202 */ /* 0x000fe40000000f00 */
[----:B------:R-:W-:Y:S02]  /*0510*/  MOV R27, R13 ;  /* 0x0000000d001b7202 */ /* 0x000fe40000000f00 */
.L_x_6385:
[----:B------:R-:W-:Y:S05]  /*0520*/  BSYNC.RECONVERGENT B0 ;  /* 0x0000000000007941 */ /* 0x000fea0003800200 */
.L_x_6383:
        /* <DEDUP_REMOVED lines=55> */
.L_x_6387:
[----:B------:R-:W-:Y:S01]  /*08a0*/  IMAD.MOV.U32 R33, RZ, RZ, R20 ;  /* 0x000000ffff217224 */ /* 0x000fe200078e0014 */
[----:B------:R-:W-:Y:S01]  /*08b0*/  MOV R20, R12 ;  /* 0x0000000c00147202 */ /* 0x000fe20000000f00 */
[----:B------:R-:W-:Y:S01]  /*08c0*/  IMAD.MOV.U32 R21, RZ, RZ, R19 ;  /* 0x000000ffff157224 */ /* 0x000fe200078e0013 */
[----:B------:R-:W-:Y:S02]  /*08d0*/  MOV R19, R2 ;  /* 0x0000000200137202 */ /* 0x000fe40000000f00 */
[----:B------:R-:W-:Y:S02]  /*08e0*/  MOV R18, 0x900 ;  /* 0x0000090000127802 */ /* 0x000fe40000000f00 */
[----:B------:R-:W-:Y:S05]  /*08f0*/  CALL.REL.NOINC `($__internal_16_$__cuda_sm20_div_s64) ;  /* 0x0000003c00107944 */ /* 0x000fea0003c00000 */
[----:B------:R-:W-:Y:S02]  /*0900*/  MOV R15, R13 ;  /* 0x0000000d000f7202 */ /* 0x000fe40000000f00 */
.L_x_6388:
[----:B------:R-:W-:Y:S05]  /*0910*/  BSYNC.RECONVERGENT B0 ;  /* 0x0000000000007941 */ /* 0x000fea0003800200 */
.L_x_6386:
        /* <DEDUP_REMOVED lines=116> */
.L_x_6390:
[----:B------:R-:W-:Y:S01]  /*1060*/  IMAD.MOV.U32 R33, RZ, RZ, R14 ;  /* 0x000000ffff217224 */ /* 0x000fe200078e000e */
[----:B------:R-:W-:Y:S01]  /*1070*/  MOV R20, R9 ;  /* 0x0000000900147202 */ /* 0x000fe20000000f00 */
[----:B------:R-:W-:Y:S01]  /*1080*/  IMAD.MOV.U32 R21, RZ, RZ, R15 ;  /* 0x000000ffff157224 */ /* 0x000fe200078e000f */
[----:B------:R-:W-:Y:S02]  /*1090*/  MOV R19, R3 ;  /* 0x0000000300137202 */ /* 0x000fe40000000f00 */
[----:B------:R-:W-:Y:S02]  /*10a0*/  MOV R18, 0x10c0 ;  /* 0x000010c000127802 */ /* 0x000fe40000000f00 */
[----:B------:R-:W-:Y:S05]  /*10b0*/  CALL.REL.NOINC `($__internal_16_$__cuda_sm20_div_s64) ;  /* 0x0000003400207944 */ /* 0x000fea0003c00000 */
[----:B------:R-:W-:Y:S02]  /*10c0*/  MOV R38, R14 ;  /* 0x0000000e00267202 */ /* 0x000fe40000000f00 */
[----:B------:R-:W-:Y:S02]  /*10d0*/  MOV R39, R13 ;  /* 0x0000000d00277202 */ /* 0x000fe40000000f00 */
.L_x_6391:
[----:B------:R-:W-:Y:S05]  /*10e0*/  BSYNC.RECONVERGENT B0 ;  /* 0x0000000000007941 */ /* 0x000fea0003800200 */
.L_x_6389:
        /* <DEDUP_REMOVED lines=58> */
.L_x_6393:
[----:B------:R-:W-:Y:S01]  /*1490*/  IMAD.MOV.U32 R33, RZ, RZ, R26 ;  /* 0x000000ffff217224 */ /* 0x000fe200078e001a */
[----:B------:R-:W-:Y:S01]  /*14a0*/  MOV R21, R27 ;  /* 0x0000001b00157202 */ /* 0x000fe20000000f00 */
[----:B------:R-:W-:Y:S01]  /*14b0*/  IMAD.MOV.U32 R20, RZ, RZ, R7 ;  /* 0x000000ffff147224 */ /* 0x000fe200078e0007 */
[----:B------:R-:W-:Y:S02]  /*14c0*/  MOV R18, 0x14e0 ;  /* 0x000014e000127802 */ /* 0x000fe40000000f00 */
[----:B------:R-:W-:Y:S05]  /*14d0*/  CALL.REL.NOINC `($__internal_16_$__cuda_sm20_div_s64) ;  /* 0x0000003000187944 */ /* 0x000fea0003c00000 */
[----:B------:R-:W-:Y:S02]  /*14e0*/  MOV R24, R14 ;  /* 0x0000000e00187202 */ /* 0x000fe40000000f00 */
[----:B------:R-:W-:Y:S02]  /*14f0*/  MOV R25, R13 ;  /* 0x0000000d00197202 */ /* 0x000fe40000000f00 */
.L_x_6394:
[----:B------:R-:W-:Y:S05]  /*1500*/  BSYNC.RECONVERGENT B0 ;  /* 0x0000000000007941 */ /* 0x000fea0003800200 */
.L_x_6392:
        /* <DEDUP_REMOVED lines=254> */
.L_x_6398:
[----:B------:R-:W-:Y:S01]  /*24f0*/  IMAD.MOV.U32 R21, RZ, RZ, RZ ;  /* 0x000000ffff157224 */ /* 0x000fe200078e00ff */
[----:B------:R-:W-:Y:S02]  /*2500*/  MOV R20, R36 ;  /* 0x0000002400147202 */ /* 0x000fe40000000f00 */
[----:B------:R-:W-:Y:S02]  /*2510*/  MOV R18, 0x2530 ;  /* 0x0000253000127802 */ /* 0x000fe40000000f00 */
[----:B------:R-:W-:Y:S05]  /*2520*/  CALL.REL.NOINC `($__internal_16_$__cuda_sm20_div_s64) ;  /* 0x0000002000047944 */ /* 0x000fea0003c00000 */
[----:B------:R-:W-:Y:S02]  /*2530*/  IADD3 R11, PT, PT, -R14, RZ, RZ ;  /* 0x000000ff0e0b7210 */ /* 0x000fe40007ffe1ff */
[----:B------:R-:W-:-:S03]  /*2540*/  MOV R37, R13 ;  /* 0x0000000d00257202 */ /* 0x000fc60000000f00 */
[----:B------:R-:W-:Y:S01]  /*2550*/  IMAD R33, R36, R11, R33 ;  /* 0x0000000b24217224 */ /* 0x000fe200078e0221 */
[----:B------:R-:W-:-:S07]  /*2560*/  MOV R36, R14 ;  /* 0x0000000e00247202 */ /* 0x000fce0000000f00 */
.L_x_6399:
        /* <DEDUP_REMOVED lines=60> */
.L_x_6401:
[----:B------:R-:W-:Y:S01]  /*2930*/  IMAD.MOV.U32 R33, RZ, RZ, R36 ;  /* 0x000000ffff217224 */ /* 0x000fe200078e0024 */
[----:B------:R-:W-:Y:S01]  /*2940*/  MOV R21, R37 ;  /* 0x0000002500157202 */ /* 0x000fe20000000f00 */
[----:B------:R-:W-:Y:S01]  /*2950*/  IMAD.MOV.U32 R20, RZ, RZ, R40 ;  /* 0x000000ffff147224 */ /* 0x000fe200078e0028 */
[----:B------:R-:W-:Y:S02]  /*2960*/  MOV R18, 0x2980 ;  /* 0x0000298000127802 */ /* 0x000fe40000000f00 */
[----:B------:R-:W-:Y:S05]  /*2970*/  CALL.REL.NOINC `($__internal_16_$__cuda_sm20_div_s64) ;  /* 0x0000001800f07944 */ /* 0x000fea0003c00000 */
[----:B------:R-:W-:-:S05]  /*2980*/  IADD3 R37, PT, PT, -R14, RZ, RZ ;  /* 0x000000ff0e257210 */ /* 0x000fca0007ffe1ff */
[----:B------:R-:W-:Y:S02]  /*2990*/  IMAD R37, R37, R40, R36 ;  /* 0x0000002825257224 */ /* 0x000fe400078e0224 */
.L_x_6402:
[----:B------:R-:W-:Y:S05]  /*29a0*/  BSYNC.RECONVERGENT B0 ;  /* 0x0000000000007941 */ /* 0x000fea0003800200 */
.L_x_6400:
        /* <DEDUP_REMOVED lines=163> */
.L_x_6397:
[----:B------:R-:W0:Y:S01]  /*33e0*/  LDC.64 R2, c[0x0][0x420] ;  /* 0x00010800ff027b82 */ /* 0x000e220000000a00 */
[----:B------:R-:W-:-:S05]  /*33f0*/  IADD3 R0, PT, PT, R15, UR6, RZ ;  /* 0x000000060f007c10 */ /* 0x000fca000fffe0ff */
[----:B0-----:R-:W-:-:S05]  /*3400*/  IMAD.WIDE.U32 R2, R0, 0x4, R2 ;  /* 0x0000000400027825 */ /* 0x001fca00078e0002 */
[----:B------:R1:W-:Y:S02]  /*3410*/  STG.E desc[UR12][R2.64], R25 ;  /* 0x0000001902007986 */ /* 0x0003e4000c10190c */
.L_x_6396:
[----:B------:R-:W-:Y:S05]  /*3420*/  BSYNC.RECONVERGENT B1 ;  /* 0x0000000000017941 */ /* 0x000fea0003800200 */
.L_x_6395:
        /* <DEDUP_REMOVED lines=80> */
.L_x_6409:
        /* <DEDUP_REMOVED lines=14> */
.L_x_6406:
[----:B-1----:R-:W-:Y:S05]  /*3a10*/  BSYNC.RECONVERGENT B0 ;  /* 0x0000000000007941 */ /* 0x002fea0003800200 */
.L_x_6405:
        /* <DEDUP_REMOVED lines=31> */
.L_x_6408:
[----:B------:R-:W-:Y:S05]  /*3c10*/  BSYNC.RECONVERGENT B0 ;  /* 0x0000000000007941 */ /* 0x000fea0003800200 */
.L_x_6407:
        /* <DEDUP_REMOVED lines=19> */
.L_x_6404:
        /* <DEDUP_REMOVED lines=23> */
.L_x_6411:
[----:B------:R-:W-:Y:S05]  /*3ec0*/  BSYNC.RECONVERGENT B0 ;  /* 0x0000000000007941 */ /* 0x000fea0003800200 */
.L_x_6410:
        /* <DEDUP_REMOVED lines=12> */
.L_x_6403:
        /* <DEDUP_REMOVED lines=91> */
        .weak           $__internal_16_$__cuda_sm20_div_s64
        .type           $__internal_16_$__cuda_sm20_div_s64,@function
        .size           $__internal_16_$__cuda_sm20_div_s64,(.L_x_11646 - $__internal_16_$__cuda_sm20_div_s64)
$__internal_16_$__cuda_sm20_div_s64:
        /* <DEDUP_REMOVED lines=83> */
[----:B------:R-:W-:Y:S06]  /*4a70*/  RET.REL.NODEC R16 `(_ZN5flash32flash_fwd_splitkv_combine_kernelI23Flash_fwd_kernel_traitsILi96ELi64ELi64ELi4ELb0ELb0EN7cutlass10bfloat16_tE19Flash_kernel_traitsILi96ELi64ELi64ELi4ES3_EELi16ELi5ELb0EEEvNS_16Flash_fwd_paramsE) ;  /* 0xffffffb410607950 */ /* 0x000fec0003c3ffff */
.L_x_6412:
        /* <DEDUP_REMOVED lines=16> */
.L_x_11646:


//--------------------- .text._ZN5flash32flash_fwd_splitkv_combine_kernelI23Flash_fwd_kernel_traitsILi96ELi64ELi64ELi4ELb0ELb0EN7cutlass10bfloat16_tE19Flash_kernel_traitsILi96ELi64ELi64ELi4ES3_EELi16ELi4ELb0EEEvNS_16Flash_fwd_paramsE --------------------------
	.section	.text._ZN5flash32flash_fwd_splitkv_combine_kernelI23Flash_fwd_kernel_traitsILi96ELi64ELi64ELi4ELb0ELb0EN7cutlass10bfloat16_tE19Flash_kernel_traitsILi96ELi64ELi64ELi4ES3_EELi16ELi4ELb0EEEvNS_16Flash_fwd_paramsE,"ax",@progbits
	.align	128
        .global         _ZN5flash32flash_fwd_splitkv_combine_kernelI23Flash_fwd_kernel_traitsILi96ELi64ELi64ELi4ELb0ELb0EN7cutlass10bfloat16_tE19Flash_kernel_traitsILi96ELi64ELi64ELi4ES3_EELi16ELi4ELb0EEEvNS_16Flash_fwd_paramsE
        .type           _ZN5flash32flash_fwd_splitkv_combine_kernelI23Flash_fwd_kernel_traitsILi96ELi64ELi64ELi4ELb0ELb0EN7cutlass10bfloat16_tE19Flash_kernel_traitsILi96ELi64ELi64ELi4ES3_EELi16ELi4ELb0EEEvNS_16Flash_fwd_paramsE,@function
        .size           _ZN5flash32flash_fwd_splitkv_combine_kernelI23Flash_fwd_kernel_traitsILi96ELi64ELi64ELi4ELb0ELb0EN7cutlass10bfloat16_tE19Flash_kernel_traitsILi96ELi64ELi64ELi4ES3_EELi16ELi4ELb0EEEvNS_16Flash_fwd_paramsE,(.L_x_11647 - _ZN5flash32flash_fwd_splitkv_combine_kernelI23Flash_fwd_kernel_traitsILi96ELi64ELi64ELi4ELb0ELb0EN7cutlass10bfloat16_tE19Flash_kernel_traitsILi96ELi64ELi64ELi4ES3_EELi16ELi4ELb0EEEvNS_16Flash_fwd_paramsE)
        .other          _ZN5flash32flash_fwd_splitkv_combine_kernelI23Flash_fwd_kernel_traitsILi96ELi64ELi64ELi4ELb0ELb0EN7cutlass10bfloat16_tE19Flash_kernel_traitsILi96ELi64ELi64ELi4ES3_EELi16ELi4ELb0EEEvNS_16Flash_fwd_paramsE,@"STO_CUDA_ENTRY STV_DEFAULT"
_ZN5flash32flash_fwd_splitkv_combine_kernelI23Flash_fwd_kernel_traitsILi96ELi64ELi64ELi4ELb0ELb0EN7cutlass10bfloat16_tE19Flash_kernel_traitsILi96ELi64ELi64ELi4ES3_EELi16ELi4ELb0EEEvNS_16Flash_fwd_paramsE:
.text._ZN5flash32flash_fwd_splitkv_combine_kernelI23Flash_fwd_kernel_traitsILi96ELi64ELi64ELi4ELb0ELb0EN7cutlass10bfloat16_tE19Flash_kernel_traitsILi96ELi64ELi64ELi4ES3_EELi16ELi4ELb0EEEvNS_16Flash_fwd_paramsE:
        /* <DEDUP_REMOVED lines=39> */
.L_x_6413:
[----:B------:R-:W-:Y:S01]  /*0270*/  IMAD.U32 R25, RZ, RZ, UR7 ;  /* 0x00000007ff197e24 */ /* 0x000fe2000f8e00ff */
[----:B------:R-:W-:Y:S01]  /*0280*/  MOV R18, UR14 ;  /* 0x0000000e00127c02 */ /* 0x000fe20008000f00 */
[----:B------:R-:W-:Y:S01]  /*0290*/  IMAD.U32 R17, RZ, RZ, UR4 ;  /* 0x00000004ff117e24 */ /* 0x000fe2000f8e00ff */
[----:B------:R-:W-:Y:S02]  /*02a0*/  MOV R15, UR8 ;  /* 0x00000008000f7c02 */ /* 0x000fe40008000f00 */
[----:B------:R-:W-:Y:S02]  /*02b0*/  MOV R16, 0x2d0 ;  /* 0x000002d000107802 */ /* 0x000fe40000000f00 */
[----:B------:R-:W-:Y:S05]  /*02c0*/  CALL.REL.NOINC `($__internal_17_$__cuda_sm20_div_s64) ;  /* 0x0000003c00c47944 */ /* 0x000fea0003c00000 */
[----:B------:R-:W-:-:S07]  /*02d0*/  MOV R10, R14 ;  /* 0x0000000e000a7202 */ /* 0x000fce0000000f00 */
.L_x_6414:
        /* <DEDUP_REMOVED lines=30> */
.L_x_6416:
[----:B------:R-:W-:Y:S01]  /*04c0*/  IMAD.MOV.U32 R25, RZ, RZ, R10 ;  /* 0x000000ffff197224 */ /* 0x000fe200078e000a */
[----:B------:R-:W-:Y:S02]  /*04d0*/  MOV R17, R11 ;  /* 0x0000000b00117202 */ /* 0x000fe40000000f00 */
[----:B------:R-:W-:Y:S02]  /*04e0*/  MOV R16, 0x500 ;  /* 0x0000050000107802 */ /* 0x000fe40000000f00 */
[----:B------:R-:W-:Y:S05]  /*04f0*/  CALL.REL.NOINC `($__internal_17_$__cuda_sm20_div_s64) ;  /* 0x0000003c00387944 */ /* 0x000fea0003c00000 */
[----:B------:R-:W-:Y:S02]  /*0500*/  MOV R22, R14 ;  /* 0x0000000e00167202 */ /* 0x000fe40000000f00 */
[----:B------:R-:W-:Y:S02]  /*0510*/  MOV R23, R11 ;  /* 0x0000000b00177202 */ /* 0x000fe40000000f00 */
.L_x_6417:
[----:B------:R-:W-:Y:S05]  /*0520*/  BSYNC.RECONVERGENT B0 ;  /* 0x0000000000007941 */ /* 0x000fea0003800200 */
.L_x_6415:
        /* <DEDUP_REMOVED lines=55> */
.L_x_6419:
[----:B------:R-:W-:Y:S01]  /*08a0*/  IMAD.MOV.U32 R25, RZ, RZ, R18 ;  /* 0x000000ffff197224 */ /* 0x000fe200078e0012 */
[----:B------:R-:W-:Y:S01]  /*08b0*/  MOV R18, R12 ;  /* 0x0000000c00127202 */ /* 0x000fe20000000f00 */
[----:B------:R-:W-:Y:S01]  /*08c0*/  IMAD.MOV.U32 R17, RZ, RZ, R15 ;  /* 0x000000ffff117224 */ /* 0x000fe200078e000f */
[----:B------:R-:W-:Y:S02]  /*08d0*/  MOV R15, R2 ;  /* 0x00000002000f7202 */ /* 0x000fe40000000f00 */
[----:B------:R-:W-:Y:S02]  /*08e0*/  MOV R16, 0x900 ;  /* 0x0000090000107802 */ /* 0x000fe40000000f00 */
[----:B------:R-:W-:Y:S05]  /*08f0*/  CALL.REL.NOINC `($__internal_17_$__cuda_sm20_div_s64) ;  /* 0x0000003800387944 */ /* 0x000fea0003c00000 */
[----:B------:R-:W-:Y:S02]  /*0900*/  MOV R15, R11 ;  /* 0x0000000b000f7202 */ /* 0x000fe40000000f00 */
.L_x_6420:
[----:B------:R-:W-:Y:S05]  /*0910*/  BSYNC.RECONVERGENT B0 ;  /* 0x0000000000007941 */ /* 0x000fea0003800200 */
.L_x_6418:
        /* <DEDUP_REMOVED lines=116> */
.L_x_6422:
[----:B------:R-:W-:Y:S01]  /*1060*/  IMAD.MOV.U32 R17, RZ, RZ, R15 ;  /* 0x000000ffff117224 */ /* 0x000fe200078e000f */
[----:B------:R-:W-:Y:S01]  /*1070*/  MOV R18, R9 ;  /* 0x0000000900127202 */ /* 0x000fe20000000f00 */
[----:B------:R-:W-:Y:S01]  /*1080*/  IMAD.MOV.U32 R25, RZ, RZ, R14 ;  /* 0x000000ffff197224 */ /* 0x000fe200078e000e */
[----:B------:R-:W-:Y:S02]  /*1090*/  MOV R15, R3 ;  /* 0x00000003000f7202 */ /* 0x000fe40000000f00 */
[----:B------:R-:W-:Y:S02]  /*10a0*/  MOV R16, 0x10c0 ;  /* 0x000010c000107802 */ /* 0x000fe40000000f00 */
[----:B------:R-:W-:Y:S05]  /*10b0*/  CALL.REL.NOINC `($__internal_17_$__cuda_sm20_div_s64) ;  /* 0x0000003000487944 */ /* 0x000fea0003c00000 */
[----:B------:R-:W-:Y:S02]  /*10c0*/  MOV R36, R14 ;  /* 0x0000000e00247202 */ /* 0x000fe40000000f00 */
[----:B------:R-:W-:Y:S02]  /*10d0*/  MOV R37, R11 ;  /* 0x0000000b00257202 */ /* 0x000fe40000000f00 */
.L_x_6423:
[----:B------:R-:W-:Y:S05]  /*10e0*/  BSYNC.RECONVERGENT B0 ;  /* 0x0000000000007941 */ /* 0x000fea0003800200 */
.L_x_6421:
        /* <DEDUP_REMOVED lines=58> */
.L_x_6425:
[----:B------:R-:W-:Y:S01]  /*1490*/  IMAD.MOV.U32 R25, RZ, RZ, R22 ;  /* 0x000000ffff197224 */ /* 0x000fe200078e0016 */
[----:B------:R-:W-:Y:S01]  /*14a0*/  MOV R17, R23 ;  /* 0x0000001700117202 */ /* 0x000fe20000000f00 */
[----:B------:R-:W-:Y:S01]  /*14b0*/  IMAD.MOV.U32 R18, RZ, RZ, R7 ;  /* 0x000000ffff127224 */ /* 0x000fe200078e0007 */
[----:B------:R-:W-:Y:S02]  /*14c0*/  MOV R16, 0x14e0 ;  /* 0x000014e000107802 */ /* 0x000fe40000000f00 */
[----:B------:R-:W-:Y:S05]  /*14d0*/  CALL.REL.NOINC `($__internal_17_$__cuda_sm20_div_s64) ;  /* 0x0000002c00407944 */ /* 0x000fea0003c00000 */
[----:B------:R-:W-:Y:S02]  /*14e0*/  MOV R20, R14 ;  /* 0x0000000e00147202 */ /* 0x000fe40000000f00 */
[----:B------:R-:W-:Y:S02]  /*14f0*/  MOV R21, R11 ;  /* 0x0000000b00157202 */ /* 0x000fe40000000f00 */
.L_x_6426:
[----:B------:R-:W-:Y:S05]  /*1500*/  BSYNC.RECONVERGENT B0 ;  /* 0x0000000000007941 */ /* 0x000fea0003800200 */
.L_x_6424:
        /* <DEDUP_REMOVED lines=216> */
.L_x_6430:
[----:B------:R-:W-:Y:S01]  /*2290*/  IMAD.MOV.U32 R17, RZ, RZ, RZ ;  /* 0x000000ffff117224 */ /* 0x000fe200078e00ff */
[----:B------:R-:W-:Y:S02]  /*22a0*/  MOV R18, R32 ;  /* 0x0000002000127202 */ /* 0x000fe40000000f00 */
[----:B------:R-:W-:Y:S02]  /*22b0*/  MOV R16, 0x22d0 ;  /* 0x000022d000107802 */ /* 0x000fe40000000f00 */
[----:B------:R-:W-:Y:S05]  /*22c0*/  CALL.REL.NOINC `($__internal_17_$__cuda_sm20_div_s64) ;  /* 0x0000001c00c47944 */ /* 0x000fea0003c00000 */
[----:B------:R-:W-:Y:S02]  /*22d0*/  IADD3 R13, PT, PT, -R14, RZ, RZ ;  /* 0x000000ff0e0d7210 */ /* 0x000fe40007ffe1ff */
[----:B------:R-:W-:-:S03]  /*22e0*/  MOV R33, R11 ;  /* 0x0000000b00217202 */ /* 0x000fc60000000f00 */
[----:B------:R-:W-:Y:S01]  /*22f0*/  IMAD R25, R32, R13, R25 ;  /* 0x0000000d20197224 */ /* 0x000fe200078e0219 */
[----:B------:R-:W-:-:S07]  /*2300*/  MOV R32, R14 ;  /* 0x0000000e00207202 */ /* 0x000fce0000000f00 */
.L_x_6431:
        /* <DEDUP_REMOVED lines=60> */
.L_x_6433:
[----:B------:R-:W-:Y:S01]  /*26d0*/  IMAD.MOV.U32 R25, RZ, RZ, R32 ;  /* 0x000000ffff197224 */ /* 0x000fe200078e0020 */
[----:B------:R-:W-:Y:S01]  /*26e0*/  MOV R17, R33 ;  /* 0x0000002100117202 */ /* 0x000fe20000000f00 */
[----:B------:R-:W-:Y:S01]  /*26f0*/  IMAD.MOV.U32 R18, RZ, RZ, R38 ;  /* 0x000000ffff127224 */ /* 0x000fe200078e0026 */
[----:B------:R-:W-:Y:S02]  /*2700*/  MOV R16, 0x2720 ;  /* 0x0000272000107802 */ /* 0x000fe40000000f00 */
[----:B------:R-:W-:Y:S05]  /*2710*/  CALL.REL.NOINC `($__internal_17_$__cuda_sm20_div_s64) ;  /* 0x0000001800b07944 */ /* 0x000fea0003c00000 */
[----:B------:R-:W-:-:S05]  /*2720*/  IADD3 R33, PT, PT, -R14, RZ, RZ ;  /* 0x000000ff0e217210 */ /* 0x000fca0007ffe1ff */
[----:B------:R-:W-:Y:S02]  /*2730*/  IMAD R33, R33, R38, R32 ;  /* 0x0000002621217224 */ /* 0x000fe400078e0220 */
.L_x_6434:
[----:B------:R-:W-:Y:S05]  /*2740*/  BSYNC.RECONVERGENT B0 ;  /* 0x0000000000007941 */ /* 0x000fea0003800200 */
.L_x_6432:
        /* <DEDUP_REMOVED lines=161> */
.L_x_6429:
[----:B------:R-:W0:Y:S01]  /*3160*/  LDC.64 R2, c[0x0][0x420] ;  /* 0x00010800ff027b82 */ /* 0x000e220000000a00 */
[----:B------:R-:W-:-:S05]  /*3170*/  IADD3 R0, PT, PT, R30, UR6, RZ ;  /* 0x000000061e007c10 */ /* 0x000fca000fffe0ff */
[----:B0-----:R-:W-:-:S05]  /*3180*/  IMAD.WIDE.U32 R2, R0, 0x4, R2 ;  /* 0x0000000400027825 */ /* 0x001fca00078e0002 */
[----:B------:R1:W-:Y:S02]  /*3190*/  STG.E desc[UR12][R2.64], R22 ;  /* 0x0000001602007986 */ /* 0x0003e4000c10190c */
.L_x_6428:
[----:B------:R-:W-:Y:S05]  /*31a0*/  BSYNC.RECONVERGENT B1 ;  /* 0x0000000000017941 */ /* 0x000fea0003800200 */
.L_x_6427:
        /* <DEDUP_REMOVED lines=67> */
.L_x_6441:
        /* <DEDUP_REMOVED lines=14> */
.L_x_6438:
[----:B-1----:R-:W-:Y:S05]  /*36c0*/  BSYNC.RECONVERGENT B0 ;  /* 0x0000000000007941 */ /* 0x002fea0003800200 */
.L_x_6437:
        /* <DEDUP_REMOVED lines=31> */
.L_x_6440:
[----:B------:R-:W-:Y:S05]  /*38c0*/  BSYNC.RECONVERGENT B0 ;  /* 0x0000000000007941 */ /* 0x000fea0003800200 */
.L_x_6439:
        /* <DEDUP_REMOVED lines=19> */
.L_x_6436:
        /* <DEDUP_REMOVED lines=22> */
.L_x_6443:
[----:B------:R-:W-:Y:S05]  /*3b60*/  BSYNC.RECONVERGENT B0 ;  /* 0x0000000000007941 */ /* 0x000fea0003800200 */
.L_x_6442:
        /* <DEDUP_REMOVED lines=12> */
.L_x_6435:
        /* <DEDUP_REMOVED lines=91> */
        .weak           $__internal_17_$__cuda_sm20_div_s64
        .type           $__internal_17_$__cuda_sm20_div_s64,@function
        .size           $__internal_17_$__cuda_sm20_div_s64,(.L_x_11647 - $__internal_17_$__cuda_sm20_div_s64)
$__internal_17_$__cuda_sm20_div_s64:
        /* <DEDUP_REMOVED lines=82> */
[----:B------:R-:W-:Y:S06]  /*4700*/  RET.REL.NODEC R16 `(_ZN5flash32flash_fwd_splitkv_combine_kernelI23Flash_fwd_kernel_traitsILi96ELi64ELi64ELi4ELb0ELb0EN7cutlass10bfloat16_tE19Flash_kernel_traitsILi96ELi64ELi64ELi4ES3_EELi16ELi4ELb0EEEvNS_16Flash_fwd_paramsE) ;  /* 0xffffffb8103c7950 */ /* 0x000fec0003c3ffff */
.L_x_6444:
        /* <DEDUP_REMOVED lines=15> */
.L_x_11647:


//--------------------- .text._ZN5flash32flash_fwd_splitkv_combine_kernelI23Flash_fwd_kernel_traitsILi96ELi64ELi64ELi4ELb0ELb0EN7cutlass10bfloat16_tE19Flash_kernel_traitsILi96ELi64ELi64ELi4ES3_EELi16ELi3ELb0EEEvNS_16Flash_fwd_paramsE --------------------------
	.section	.text._ZN5flash32flash_fwd_splitkv_combine_kernelI23Flash_fwd_kernel_traitsILi96ELi64ELi64ELi4ELb0ELb0EN7cutlass10bfloat16_tE19Flash_kernel_traitsILi96ELi64ELi64ELi4ES3_EELi16ELi3ELb0EEEvNS_16Flash_fwd_paramsE,"ax",@progbits
	.align	128
        .global         _ZN5flash32flash_fwd_splitkv_combine_kernelI23Flash_fwd_kernel_traitsILi96ELi64ELi64ELi4ELb0ELb0EN7cutlass10bfloat16_tE19Flash_kernel_traitsILi96ELi64ELi64ELi4ES3_EELi16ELi3ELb0EEEvNS_16Flash_fwd_paramsE
        .type           _ZN5flash32flash_fwd_splitkv_combine_kernelI23Flash_fwd_kernel_traitsILi96ELi64ELi64ELi4ELb0ELb0EN7cutlass10bfloat16_tE19Flash_kernel_traitsILi96ELi64ELi64ELi4ES3_EELi16ELi3ELb0EEEvNS_16Flash_fwd_paramsE,@function
        .size           _ZN5flash32flash_fwd_splitkv_combine_kernelI23Flash_fwd_kernel_traitsILi96ELi64ELi64ELi4ELb0ELb0EN7cutlass10bfloat16_tE19Flash_kernel_traitsILi96ELi64ELi64ELi4ES3_EELi16ELi3ELb0EEEvNS_16Flash_fwd_paramsE,(.L_x_11648 - _ZN5flash32flash_fwd_splitkv_combine_kernelI23Flash_fwd_kernel_traitsILi96ELi64ELi64ELi4ELb0ELb0EN7cutlass10bfloat16_tE19Flash_kernel_traitsILi96ELi64ELi64ELi4ES3_EELi16ELi3ELb0EEEvNS_16Flash_fwd_paramsE)
        .other          _ZN5flash32flash_fwd_splitkv_combine_kernelI23Flash_fwd_kernel_traitsILi96ELi64ELi64ELi4ELb0ELb0EN7cutlass10bfloat16_tE19Flash_kernel_traitsILi96ELi64ELi64ELi4ES3_EELi16ELi3ELb0EEEvNS_16Flash_fwd_paramsE,@"STO_CUDA_ENTRY STV_DEFAULT"
_ZN5flash32flash_fwd_splitkv_combine_kernelI23Flash_fwd_kernel_traitsILi96ELi64ELi64ELi4ELb0ELb0EN7cutlass10bfloat16_tE19Flash_kernel_traitsILi96ELi64ELi64ELi4ES3_EELi16ELi3ELb0EEEvNS_16Flash_fwd_paramsE:
.text._ZN5flash32flash_fwd_splitkv_combine_kernelI23Flash_fwd_kernel_traitsILi96ELi64ELi64ELi4ELb0ELb0EN7cutlass10bfloat16_tE19Flash_kernel_traitsILi96ELi64ELi64ELi4ES3_EELi16ELi3ELb0EEEvNS_16Flash_fwd_paramsE:
        /* <DEDUP_REMOVED lines=38> */
.L_x_6445:
[----:B------:R-:W-:Y:S01]  /*0260*/  IMAD.U32 R36, RZ, RZ, UR7 ;  /* 0x00000007ff247e24 */ /* 0x000fe2000f8e00ff */
[----:B------:R-:W-:Y:S01]  /*0270*/  MOV R18, UR14 ;  /* 0x0000000e00127c02 */ /* 0x000fe20008000f00 */
[----:B------:R-:W-:Y:S01]  /*0280*/  IMAD.U32 R19, RZ, RZ, UR15 ;  /* 0x0000000fff137e24 */ /* 0x000fe2000f8e00ff */
[----:B------:R-:W-:Y:S02]  /*0290*/  MOV R17, UR8 ;  /* 0x0000000800117c02 */ /* 0x000fe40008000f00 */
[----:B------:R-:W-:Y:S02]  /*02a0*/  MOV R16, 0x2c0 ;  /* 0x000002c000107802 */ /* 0x000fe40000000f00 */
[----:B------:R-:W-:Y:S05]  /*02b0*/  CALL.REL.NOINC `($__internal_18_$__cuda_sm20_div_s64) ;  /* 0x0000003c00847944 */ /* 0x000fea0003c00000 */
[----:B------:R-:W-:-:S07]  /*02c0*/  MOV R15, R13 ;  /* 0x0000000d000f7202 */ /* 0x000fce0000000f00 */
.L_x_6446:
        /* <DEDUP_REMOVED lines=30> */
.L_x_6448:
[----:B------:R-:W-:Y:S01]  /*04b0*/  IMAD.MOV.U32 R36, RZ, RZ, R14 ;  /* 0x000000ffff247224 */ /* 0x000fe200078e000e */
[----:B------:R-:W-:Y:S02]  /*04c0*/  MOV R19, R15 ;  /* 0x0000000f00137202 */ /* 0x000fe40000000f00 */
[----:B------:R-:W-:Y:S02]  /*04d0*/  MOV R16, 0x4f0 ;  /* 0x000004f000107802 */ /* 0x000fe40000000f00 */
[----:B------:R-:W-:Y:S05]  /*04e0*/  CALL.REL.NOINC `($__internal_18_$__cuda_sm20_div_s64) ;  /* 0x0000003800f87944 */ /* 0x000fea0003c00000 */
[----:B------:R-:W-:Y:S02]  /*04f0*/  MOV R24, R14 ;  /* 0x0000000e00187202 */ /* 0x000fe40000000f00 */
[----:B------:R-:W-:Y:S02]  /*0500*/  MOV R25, R13 ;  /* 0x0000000d00197202 */ /* 0x000fe40000000f00 */
.L_x_6449:
[----:B------:R-:W-:Y:S05]  /*0510*/  BSYNC.RECONVERGENT B0 ;  /* 0x0000000000007941 */ /* 0x000fea0003800200 */
.L_x_6447:
        /* <DEDUP_REMOVED lines=55> */
.L_x_6451:
[----:B------:R-:W-:Y:S01]  /*0890*/  IMAD.MOV.U32 R36, RZ, RZ, R18 ;  /* 0x000000ffff247224 */ /* 0x000fe200078e0012 */
[----:B------:R-:W-:Y:S01]  /*08a0*/  MOV R18, R12 ;  /* 0x0000000c00127202 */ /* 0x000fe20000000f00 */
[----:B------:R-:W-:Y:S01]  /*08b0*/  IMAD.MOV.U32 R19, RZ, RZ, R17 ;  /* 0x000000ffff137224 */ /* 0x000fe200078e0011 */
[----:B------:R-:W-:Y:S02]  /*08c0*/  MOV R17, R2 ;  /* 0x0000000200117202 */ /* 0x000fe40000000f00 */
[----:B------:R-:W-:Y:S02]  /*08d0*/  MOV R16, 0x8f0 ;  /* 0x000008f000107802 */ /* 0x000fe40000000f00 */
[----:B------:R-:W-:Y:S05]  /*08e0*/  CALL.REL.NOINC `($__internal_18_$__cuda_sm20_div_s64) ;  /* 0x0000003400f87944 */ /* 0x000fea0003c00000 */
[----:B------:R-:W-:Y:S02]  /*08f0*/  MOV R15, R13 ;  /* 0x0000000d000f7202 */ /* 0x000fe40000000f00 */
.L_x_6452:
[----:B------:R-:W-:Y:S05]  /*0900*/  BSYNC.RECONVERGENT B0 ;  /* 0x0000000000007941 */ /* 0x000fea0003800200 */
.L_x_6450:
        /* <DEDUP_REMOVED lines=116> */
.L_x_6454:
[----:B------:R-:W-:Y:S01]  /*1050*/  IMAD.MOV.U32 R36, RZ, RZ, R14 ;  /* 0x000000ffff247224 */ /* 0x000fe200078e000e */
[----:B------:R-:W-:Y:S01]  /*1060*/  MOV R18, R9 ;  /* 0x0000000900127202 */ /* 0x000fe20000000f00 */
[----:B------:R-:W-:Y:S01]  /*1070*/  IMAD.MOV.U32 R19, RZ, RZ, R15 ;  /* 0x000000ffff137224 */ /* 0x000fe200078e000f */
[----:B------:R-:W-:Y:S02]  /*1080*/  MOV R17, R3 ;  /* 0x0000000300117202 */ /* 0x000fe40000000f00 */
[----:B------:R-:W-:Y:S02]  /*1090*/  MOV R16, 0x10b0 ;  /* 0x000010b000107802 */ /* 0x000fe40000000f00 */
[----:B------:R-:W-:Y:S05]  /*10a0*/  CALL.REL.NOINC `($__internal_18_$__cuda_sm20_div_s64) ;  /* 0x0000003000087944 */ /* 0x000fea0003c00000 */
[----:B------:R-:W-:Y:S02]  /*10b0*/  MOV R32, R14 ;  /* 0x0000000e00207202 */ /* 0x000fe40000000f00 */
[----:B------:R-:W-:Y:S02]  /*10c0*/  MOV R33, R13 ;  /* 0x0000000d00217202 */ /* 0x000fe40000000f00 */
.L_x_6455:
[----:B------:R-:W-:Y:S05]  /*10d0*/  BSYNC.RECONVERGENT B0 ;  /* 0x0000000000007941 */ /* 0x000fea0003800200 */
.L_x_6453:
        /* <DEDUP_REMOVED lines=58> */
.L_x_6457:
[----:B------:R-:W-:Y:S01]  /*1480*/  IMAD.MOV.U32 R36, RZ, RZ, R24 ;  /* 0x000000ffff247224 */ /* 0x000fe200078e0018 */
[----:B------:R-:W-:Y:S01]  /*1490*/  MOV R19, R25 ;  /* 0x0000001900137202 */ /* 0x000fe20000000f00 */
[----:B------:R-:W-:Y:S01]  /*14a0*/  IMAD.MOV.U32 R18, RZ, RZ, R7 ;  /* 0x000000ffff127224 */ /* 0x000fe200078e0007 */
[----:B------:R-:W-:Y:S02]  /*14b0*/  MOV R16, 0x14d0 ;  /* 0x000014d000107802 */ /* 0x000fe40000000f00 */
[----:B------:R-:W-:Y:S05]  /*14c0*/  CALL.REL.NOINC `($__internal_18_$__cuda_sm20_div_s64) ;  /* 0x0000002c00007944 */ /* 0x000fea0003c00000 */
[----:B------:R-:W-:Y:S02]  /*14d0*/  MOV R22, R14 ;  /* 0x0000000e00167202 */ /* 0x000fe40000000f00 */
[----:B------:R-:W-:Y:S02]  /*14e0*/  MOV R23, R13 ;  /* 0x0000000d00177202 */ /* 0x000fe40000000f00 */
.L_x_6458:
[----:B------:R-:W-:Y:S05]  /*14f0*/  BSYNC.RECONVERGENT B0 ;  /* 0x0000000000007941 */ /* 0x000fea0003800200 */
.L_x_6456:
        /* <DEDUP_REMOVED lines=65> */
.L_x_6460:
[----:B------:R-:W-:Y:S05]  /*1910*/  BSYNC.RECONVERGENT B0 ;  /* 0x0000000000007941 */ /* 0x000fea0003800200 */
.L_x_6459:
        /* <DEDUP_REMOVED lines=136> */
.L_x_6464:
[----:B------:R-:W-:Y:S01]  /*21a0*/  IMAD.MOV.U32 R36, RZ, RZ, R30 ;  /* 0x000000ffff247224 */ /* 0x000fe200078e001e */
[----:B------:R-:W-:Y:S01]  /*21b0*/  MOV R19, RZ ;  /* 0x000000ff00137202 */ /* 0x000fe20000000f00 */
[----:B------:R-:W-:Y:S01]  /*21c0*/  IMAD.MOV.U32 R18, RZ, RZ, R34 ;  /* 0x000000ffff127224 */ /* 0x000fe200078e0022 */
[----:B------:R-:W-:Y:S02]  /*21d0*/  MOV R16, 0x21f0 ;  /* 0x000021f000107802 */ /* 0x000fe40000000f00 */
[----:B------:R-:W-:Y:S05]  /*21e0*/  CALL.REL.NOINC `($__internal_18_$__cuda_sm20_div_s64) ;  /* 0x0000001c00b87944 */ /* 0x000fea0003c00000 */
[----:B------:R-:W-:Y:S02]  /*21f0*/  IADD3 R11, PT, PT, -R14, RZ, RZ ;  /* 0x000000ff0e0b7210 */ /* 0x000fe40007ffe1ff */
[----:B------:R-:W-:-:S03]  /*2200*/  MOV R31, R13 ;  /* 0x0000000d001f7202 */ /* 0x000fc60000000f00 */
[----:B------:R-:W-:Y:S01]  /*2210*/  IMAD R11, R34, R11, R30 ;  /* 0x0000000b220b7224 */ /* 0x000fe200078e021e */
[----:B------:R-:W-:-:S07]  /*2220*/  MOV R30, R14 ;  /* 0x0000000e001e7202 */ /* 0x000fce0000000f00 */
.L_x_6465:
        /* <DEDUP_REMOVED lines=60> */
.L_x_6467:
[----:B------:R-:W-:Y:S01]  /*25f0*/  IMAD.MOV.U32 R36, RZ, RZ, R30 ;  /* 0x000000ffff247224 */ /* 0x000fe200078e001e */
[----:B------:R-:W-:Y:S01]  /*2600*/  MOV R19, R31 ;  /* 0x0000001f00137202 */ /* 0x000fe20000000f00 */
[----:B------:R-:W-:Y:S01]  /*2610*/  IMAD.MOV.U32 R18, RZ, RZ, R34 ;  /* 0x000000ffff127224 */ /* 0x000fe200078e0022 */
[----:B------:R-:W-:Y:S02]  /*2620*/  MOV R16, 0x2640 ;  /* 0x0000264000107802 */ /* 0x000fe40000000f00 */
[----:B------:R-:W-:Y:S05]  /*2630*/  CALL.REL.NOINC `($__internal_18_$__cuda_sm20_div_s64) ;  /* 0x0000001800a47944 */ /* 0x000fea0003c00000 */
[----:B------:R-:W-:-:S05]  /*2640*/  IADD3 R31, PT, PT, -R14, RZ, RZ ;  /* 0x000000ff0e1f7210 */ /* 0x000fca0007ffe1ff */
[----:B------:R-:W-:Y:S02]  /*2650*/  IMAD R31, R31, R34, R30 ;  /* 0x000000221f1f7224 */ /* 0x000fe400078e021e */
.L_x_6468:
[----:B------:R-:W-:Y:S05]  /*2660*/  BSYNC.RECONVERGENT B0 ;  /* 0x0000000000007941 */ /* 0x000fea0003800200 */
.L_x_6466:
        /* <DEDUP_REMOVED lines=160> */
.L_x_6463:
[----:B------:R-:W0:Y:S01]  /*3070*/  LDC.64 R2, c[0x0][0x420] ;  /* 0x00010800ff027b82 */ /* 0x000e220000000a00 */
[----:B------:R-:W-:-:S05]  /*3080*/  IADD3 R0, PT, PT, R15, UR6, RZ ;  /* 0x000000060f007c10 */ /* 0x000fca000fffe0ff */
[----:B0-----:R-:W-:-:S05]  /*3090*/  IMAD.WIDE.U32 R2, R0, 0x4, R2 ;  /* 0x0000000400027825 */ /* 0x001fca00078e0002 */
[----:B------:R1:W-:Y:S02]  /*30a0*/  STG.E desc[UR12][R2.64], R23 ;  /* 0x0000001702007986 */ /* 0x0003e4000c10190c */
.L_x_6462:
[----:B------:R-:W-:Y:S05]  /*30b0*/  BSYNC.RECONVERGENT B1 ;  /* 0x0000000000017941 */ /* 0x000fea0003800200 */
.L_x_6461:
        /* <DEDUP_REMOVED lines=60> */
.L_x_6475:
        /* <DEDUP_REMOVED lines=14> */
.L_x_6472:
[----:B0-----:R-:W-:Y:S05]  /*3560*/  BSYNC.RECONVERGENT B0 ;  /* 0x0000000000007941 */ /* 0x001fea0003800200 */
.L_x_6471:
        /* <DEDUP_REMOVED lines=30> */
.L_x_6474:
[----:B------:R-:W-:Y:S05]  /*3750*/  BSYNC.RECONVERGENT B0 ;  /* 0x0000000000007941 */ /* 0x000fea0003800200 */
.L_x_6473:
        /* <DEDUP_REMOVED lines=21> */
.L_x_6470:
        /* <DEDUP_REMOVED lines=20> */
.L_x_6477:
[----:B------:R-:W-:Y:S05]  /*39f0*/  BSYNC.RECONVERGENT B0 ;  /* 0x0000000000007941 */ /* 0x000fea0003800200 */
.L_x_6476:
        /* <DEDUP_REMOVED lines=18> */
.L_x_6469:
        /* <DEDUP_REMOVED lines=91> */
        .weak           $__internal_18_$__cuda_sm20_div_s64
        .type           $__internal_18_$__cuda_sm20_div_s64,@function
        .size           $__internal_18_$__cuda_sm20_div_s64,(.L_x_11648 - $__internal_18_$__cuda_sm20_div_s64)
$__internal_18_$__cuda_sm20_div_s64:
        /* <DEDUP_REMOVED lines=83> */
[----:B------:R-:W-:Y:S06]  /*4600*/  RET.REL.NODEC R28 `(_ZN5flash32flash_fwd_splitkv_combine_kernelI23Flash_fwd_kernel_traitsILi96ELi64ELi64ELi4ELb0ELb0EN7cutlass10bfloat16_tE19Flash_kernel_traitsILi96ELi64ELi64ELi4ES3_EELi16ELi3ELb0EEEvNS_16Flash_fwd_paramsE) ;  /* 0xffffffb81c7c7950 */ /* 0x000fec0003c3ffff */
.L_x_6478:
        /* <DEDUP_REMOVED lines=15> */
.L_x_11648:


//--------------------- .text._ZN5flash32flash_fwd_splitkv_combine_kernelI23Flash_fwd_kernel_traitsILi96ELi64ELi64ELi4ELb0ELb0EN7cutlass10bfloat16_tE19Flash_kernel_traitsILi96ELi64ELi64ELi4ES3_EELi16ELi2ELb0EEEvNS_16Flash_fwd_paramsE --------------------------
	.section	.text._ZN5flash32flash_fwd_splitkv_combine_kernelI23Flash_fwd_kernel_traitsILi96ELi64ELi64ELi4ELb0ELb0EN7cutlass10bfloat16_tE19Flash_kernel_traitsILi96ELi64ELi64ELi4ES3_EELi16ELi2ELb0EEEvNS_16Flash_fwd_paramsE,"ax",@progbits
	.align	128
        .global         _ZN5flash32flash_fwd_splitkv_combine_kernelI23Flash_fwd_kernel_traitsILi96ELi64ELi64ELi4ELb0ELb0EN7cutlass10bfloat16_tE19Flash_kernel_traitsILi96ELi64ELi64ELi4ES3_EELi16ELi2ELb0EEEvNS_16Flash_fwd_paramsE
        .type           _ZN5flash32flash_fwd_splitkv_combine_kernelI23Flash_fwd_kernel_traitsILi96ELi64ELi64ELi4ELb0ELb0EN7cutlass10bfloat16_tE19Flash_kernel_traitsILi96ELi64ELi64ELi4ES3_EELi16ELi2ELb0EEEvNS_16Flash_fwd_paramsE,@function
        .size           _ZN5flash32flash_fwd_splitkv_combine_kernelI23Flash_fwd_kernel_traitsILi96ELi64ELi64ELi4ELb0ELb0EN7cutlass10bfloat16_tE19Flash_kernel_traitsILi96ELi64ELi64ELi4ES3_EELi16ELi2ELb0EEEvNS_16Flash_fwd_paramsE,(.L_x_11649 - _ZN5flash32flash_fwd_splitkv_combine_kernelI23Flash_fwd_kernel_traitsILi96ELi64ELi64ELi4ELb0ELb0EN7cutlass10bfloat16_tE19Flash_kernel_traitsILi96ELi64ELi64ELi4ES3_EELi16ELi2ELb0EEEvNS_16Flash_fwd_paramsE)
        .other          _ZN5flash32flash_fwd_splitkv_combine_kernelI23Flash_fwd_kernel_traitsILi96ELi64ELi64ELi4ELb0ELb0EN7cutlass10bfloat16_tE19Flash_kernel_traitsILi96ELi64ELi64ELi4ES3_EELi16ELi2ELb0EEEvNS_16Flash_fwd_paramsE,@"STO_CUDA_ENTRY STV_DEFAULT"
_ZN5flash32flash_fwd_splitkv_combine_kernelI23Flash_fwd_kernel_traitsILi96ELi64ELi64ELi4ELb0ELb0EN7cutlass10bfloat16_tE19Flash_kernel_traitsILi96ELi64ELi64ELi4ES3_EELi16ELi2ELb0EEEvNS_16Flash_fwd_paramsE:
.text._ZN5flash32flash_fwd_splitkv_combine_kernelI23Flash_fwd_kernel_traitsILi96ELi64ELi64ELi4ELb0ELb0EN7cutlass10bfloat16_tE19Flash_kernel_traitsILi96ELi64ELi64ELi4ES3_EELi16ELi2ELb0EEEvNS_16Flash_fwd_paramsE:
        /* <DEDUP_REMOVED lines=39> */
.L_x_6479:
[----:B------:R-:W-:Y:S01]  /*0270*/  IMAD.U32 R27, RZ, RZ, UR7 ;  /* 0x00000007ff1b7e24 */ /* 0x000fe2000f8e00ff */
[----:B------:R-:W-:Y:S01]  /*0280*/  MOV R20, UR15 ;  /* 0x0000000f00147c02 */ /* 0x000fe20008000f00 */
[----:B------:R-:W-:Y:S01]  /*0290*/  IMAD.U32 R21, RZ, RZ, UR14 ;  /* 0x0000000eff157e24 */ /* 0x000fe2000f8e00ff */
[----:B------:R-:W-:Y:S02]  /*02a0*/  MOV R19, UR8 ;  /* 0x0000000800137c02 */ /* 0x000fe40008000f00 */
[----:B------:R-:W-:Y:S02]  /*02b0*/  MOV R18, 0x2d0 ;  /* 0x000002d000127802 */ /* 0x000fe40000000f00 */
[----:B------:R-:W-:Y:S05]  /*02c0*/  CALL.REL.NOINC `($__internal_19_$__cuda_sm20_div_s64) ;  /* 0x0000003c006c7944 */ /* 0x000fea0003c00000 */
.L_x_6480:
        /* <DEDUP_REMOVED lines=30> */
.L_x_6482:
[----:B------:R-:W-:Y:S01]  /*04b0*/  IMAD.MOV.U32 R27, RZ, RZ, R16 ;  /* 0x000000ffff1b7224 */ /* 0x000fe200078e0010 */
[----:B------:R-:W-:Y:S02]  /*04c0*/  MOV R21, R17 ;  /* 0x0000001100157202 */ /* 0x000fe40000000f00 */
[----:B------:R-:W-:Y:S02]  /*04d0*/  MOV R18, 0x4f0 ;  /* 0x000004f000127802 */ /* 0x000fe40000000f00 */
[----:B------:R-:W-:Y:S05]  /*04e0*/  CALL.REL.NOINC `($__internal_19_$__cuda_sm20_div_s64) ;  /* 0x0000003800e47944 */ /* 0x000fea0003c00000 */
[----:B------:R-:W-:Y:S02]  /*04f0*/  MOV R30, R16 ;  /* 0x00000010001e7202 */ /* 0x000fe40000000f00 */
[----:B------:R-:W-:Y:S02]  /*0500*/  MOV R31, R17 ;  /* 0x00000011001f7202 */ /* 0x000fe40000000f00 */
.L_x_6483:
[----:B------:R-:W-:Y:S05]  /*0510*/  BSYNC.RECONVERGENT B0 ;  /* 0x0000000000007941 */ /* 0x000fea0003800200 */
.L_x_6481:
        /* <DEDUP_REMOVED lines=54> */
.L_x_6485:
[----:B------:R-:W-:Y:S01]  /*0880*/  IMAD.MOV.U32 R27, RZ, RZ, R20 ;  /* 0x000000ffff1b7224 */ /* 0x000fe200078e0014 */
[----:B------:R-:W-:Y:S01]  /*0890*/  MOV R20, R14 ;  /* 0x0000000e00147202 */ /* 0x000fe20000000f00 */
[----:B------:R-:W-:Y:S01]  /*08a0*/  IMAD.MOV.U32 R21, RZ, RZ, R19 ;  /* 0x000000ffff157224 */ /* 0x000fe200078e0013 */
[----:B------:R-:W-:Y:S02]  /*08b0*/  MOV R19, R4 ;  /* 0x0000000400137202 */ /* 0x000fe40000000f00 */
[----:B------:R-:W-:Y:S02]  /*08c0*/  MOV R18, 0x8e0 ;  /* 0x000008e000127802 */ /* 0x000fe40000000f00 */
[----:B------:R-:W-:Y:S05]  /*08d0*/  CALL.REL.NOINC `($__internal_19_$__cuda_sm20_div_s64) ;  /* 0x0000003400e87944 */ /* 0x000fea0003c00000 */
.L_x_6486:
[----:B------:R-:W-:Y:S05]  /*08e0*/  BSYNC.RECONVERGENT B0 ;  /* 0x0000000000007941 */ /* 0x000fea0003800200 */
.L_x_6484:
        /* <DEDUP_REMOVED lines=116> */
.L_x_6488:
[----:B------:R-:W-:Y:S01]  /*1030*/  IMAD.MOV.U32 R27, RZ, RZ, R16 ;  /* 0x000000ffff1b7224 */ /* 0x000fe200078e0010 */
[----:B------:R-:W-:Y:S01]  /*1040*/  MOV R20, R11 ;  /* 0x0000000b00147202 */ /* 0x000fe20000000f00 */
[----:B------:R-:W-:Y:S01]  /*1050*/  IMAD.MOV.U32 R21, RZ, RZ, R17 ;  /* 0x000000ffff157224 */ /* 0x000fe200078e0011 */
[----:B------:R-:W-:Y:S02]  /*1060*/  MOV R19, R3 ;  /* 0x0000000300137202 */ /* 0x000fe40000000f00 */
[----:B------:R-:W-:Y:S02]  /*1070*/  MOV R18, 0x1090 ;  /* 0x0000109000127802 */ /* 0x000fe40000000f00 */
[----:B------:R-:W-:Y:S05]  /*1080*/  CALL.REL.NOINC `($__internal_19_$__cuda_sm20_div_s64) ;  /* 0x0000002c00fc7944 */ /* 0x000fea0003c00000 */
[----:B------:R-:W-:Y:S02]  /*1090*/  MOV R32, R16 ;  /* 0x0000001000207202 */ /* 0x000fe40000000f00 */
[----:B------:R-:W-:Y:S02]  /*10a0*/  MOV R33, R17 ;  /* 0x0000001100217202 */ /* 0x000fe40000000f00 */
.L_x_6489:
[----:B------:R-:W-:Y:S05]  /*10b0*/  BSYNC.RECONVERGENT B0 ;  /* 0x0000000000007941 */ /* 0x000fea0003800200 */
.L_x_6487:
        /* <DEDUP_REMOVED lines=57> */
.L_x_6491:
[----:B------:R-:W-:Y:S01]  /*1450*/  IMAD.MOV.U32 R27, RZ, RZ, R30 ;  /* 0x000000ffff1b7224 */ /* 0x000fe200078e001e */
[----:B------:R-:W-:Y:S01]  /*1460*/  MOV R21, R31 ;  /* 0x0000001f00157202 */ /* 0x000fe20000000f00 */
[----:B------:R-:W-:Y:S01]  /*1470*/  IMAD.MOV.U32 R20, RZ, RZ, R9 ;  /* 0x000000ffff147224 */ /* 0x000fe200078e0009 */
[----:B------:R-:W-:Y:S02]  /*1480*/  MOV R18, 0x14a0 ;  /* 0x000014a000127802 */ /* 0x000fe40000000f00 */
[----:B------:R-:W-:Y:S05]  /*1490*/  CALL.REL.NOINC `($__internal_19_$__cuda_sm20_div_s64) ;  /* 0x0000002800f87944 */ /* 0x000fea0003c00000 */
[----:B------:R-:W-:Y:S02]  /*14a0*/  MOV R20, R16 ;  /* 0x0000001000147202 */ /* 0x000fe40000000f00 */
[----:B------:R-:W-:Y:S02]  /*14b0*/  MOV R21, R17 ;  /* 0x0000001100157202 */ /* 0x000fe40000000f00 */
.L_x_6492:
[----:B------:R-:W-:Y:S05]  /*14c0*/  BSYNC.RECONVERGENT B0 ;  /* 0x0000000000007941 */ /* 0x000fea0003800200 */
.L_x_6490:
        /* <DEDUP_REMOVED lines=54> */
.L_x_6494:
[----:B0-----:R-:W-:Y:S05]  /*1830*/  BSYNC.RECONVERGENT B0 ;  /* 0x0000000000007941 */ /* 0x001fea0003800200 */
.L_x_6493:
        /* <DEDUP_REMOVED lines=146> */
.L_x_6498:
[----:B------:R-:W-:Y:S01]  /*2160*/  IMAD.MOV.U32 R21, RZ, RZ, RZ ;  /* 0x000000ffff157224 */ /* 0x000fe200078e00ff */
[----:B------:R-:W-:Y:S02]  /*2170*/  MOV R20, R30 ;  /* 0x0000001e00147202 */ /* 0x000fe40000000f00 */
[----:B------:R-:W-:Y:S02]  /*2180*/  MOV R18, 0x21a0 ;  /* 0x000021a000127802 */ /* 0x000fe40000000f00 */
[----:B------:R-:W-:Y:S05]  /*2190*/  CALL.REL.NOINC `($__internal_19_$__cuda_sm20_div_s64) ;  /* 0x0000001c00b87944 */ /* 0x000fea0003c00000 */
[----:B------:R-:W-:Y:S02]  /*21a0*/  IADD3 R13, PT, PT, -R16, RZ, RZ ;  /* 0x000000ff100d7210 */ /* 0x000fe40007ffe1ff */
[----:B------:R-:W-:-:S03]  /*21b0*/  MOV R31, R17 ;  /* 0x00000011001f7202 */ /* 0x000fc60000000f00 */
[----:B------:R-:W-:Y:S01]  /*21c0*/  IMAD R27, R30, R13, R27 ;  /* 0x0000000d1e1b7224 */ /* 0x000fe200078e021b */
[----:B------:R-:W-:-:S07]  /*21d0*/  MOV R30, R16 ;  /* 0x00000010001e7202 */ /* 0x000fce0000000f00 */
.L_x_6499:
        /* <DEDUP_REMOVED lines=60> */
.L_x_6501:
[----:B------:R-:W-:Y:S01]  /*25a0*/  IMAD.MOV.U32 R27, RZ, RZ, R30 ;  /* 0x000000ffff1b7224 */ /* 0x000fe200078e001e */
[----:B------:R-:W-:Y:S01]  /*25b0*/  MOV R21, R31 ;  /* 0x0000001f00157202 */ /* 0x000fe20000000f00 */
[----:B------:R-:W-:Y:S01]  /*25c0*/  IMAD.MOV.U32 R20, RZ, RZ, R34 ;  /* 0x000000ffff147224 */ /* 0x000fe200078e0022 */
[----:B------:R-:W-:Y:S02]  /*25d0*/  MOV R18, 0x25f0 ;  /* 0x000025f000127802 */ /* 0x000fe40000000f00 */
[----:B------:R-:W-:Y:S05]  /*25e0*/  CALL.REL.NOINC `($__internal_19_$__cuda_sm20_div_s64) ;  /* 0x0000001800a47944 */ /* 0x000fea0003c00000 */
[----:B------:R-:W-:-:S05]  /*25f0*/  IADD3 R31, PT, PT, -R16, RZ, RZ ;  /* 0x000000ff101f7210 */ /* 0x000fca0007ffe1ff */
[----:B------:R-:W-:Y:S02]  /*2600*/  IMAD R31, R31, R34, R30 ;  /* 0x000000221f1f7224 */ /* 0x000fe400078e021e */
.L_x_6502:
[----:B------:R-:W-:Y:S05]  /*2610*/  BSYNC.RECONVERGENT B0 ;  /* 0x0000000000007941 */ /* 0x000fea0003800200 */
.L_x_6500:
        /* <DEDUP_REMOVED lines=162> */
.L_x_6497:
[----:B------:R-:W0:Y:S01]  /*3040*/  LDC.64 R4, c[0x0][0x420] ;  /* 0x00010800ff047b82 */ /* 0x000e220000000a00 */
[----:B------:R-:W-:-:S05]  /*3050*/  LEA.HI R2, R0, UR6, RZ, 0x1e ;  /* 0x0000000600027c11 */ /* 0x000fca000f8ff0ff */
[----:B0-----:R-:W-:-:S05]  /*3060*/  IMAD.WIDE.U32 R2, R2, 0x4, R4 ;  /* 0x0000000402027825 */ /* 0x001fca00078e0004 */
[----:B------:R1:W-:Y:S02]  /*3070*/  STG.E desc[UR12][R2.64], R23 ;  /* 0x0000001702007986 */ /* 0x0003e4000c10190c */
.L_x_6496:
[----:B------:R-:W-:Y:S05]  /*3080*/  BSYNC.RECONVERGENT B1 ;  /* 0x0000000000017941 */ /* 0x000fea0003800200 */
.L_x_6495:
        /* <DEDUP_REMOVED lines=58> */
.L_x_6509:
        /* <DEDUP_REMOVED lines=14> */
.L_x_6506:
[----:B0-----:R-:W-:Y:S05]  /*3510*/  BSYNC.RECONVERGENT B0 ;  /* 0x0000000000007941 */ /* 0x001fea0003800200 */
.L_x_6505:
        /* <DEDUP_REMOVED lines=30> */
.L_x_6508:
[----:B------:R-:W-:Y:S05]  /*3700*/  BSYNC.RECONVERGENT B0 ;  /* 0x0000000000007941 */ /* 0x000fea0003800200 */
.L_x_6507:
        /* <DEDUP_REMOVED lines=21> */
.L_x_6504:
        /* <DEDUP_REMOVED lines=20> */
.L_x_6511:
[----:B------:R-:W-:Y:S05]  /*39a0*/  BSYNC.RECONVERGENT B0 ;  /* 0x0000000000007941 */ /* 0x000fea0003800200 */
.L_x_6510:
        /* <DEDUP_REMOVED lines=18> */
.L_x_6503:
        /* <DEDUP_REMOVED lines=91> */
        .weak           $__internal_19_$__cuda_sm20_div_s64
        .type           $__internal_19_$__cuda_sm20_div_s64,@function
        .size           $__internal_19_$__cuda_sm20_div_s64,(.L_x_11649 - $__internal_19_$__cuda_sm20_div_s64)
$__internal_19_$__cuda_sm20_div_s64:
        /* <DEDUP_REMOVED lines=83> */
[----:B------:R-:W-:Y:S06]  /*45b0*/  RET.REL.NODEC R28 `(_ZN5flash32flash_fwd_splitkv_combine_kernelI23Flash_fwd_kernel_traitsILi96ELi64ELi64ELi4ELb0ELb0EN7cutlass10bfloat16_tE19Flash_kernel_traitsILi96ELi64ELi64ELi4ES3_EELi16ELi2ELb0EEEvNS_16Flash_fwd_paramsE) ;  /* 0xffffffb81c907950 */ /* 0x000fec0003c3ffff */
.L_x_6512:
        /* <DEDUP_REMOVED lines=12> */
.L_x_11649:


//--------------------- .text._ZN5flash32flash_fwd_splitkv_combine_kernelI23Flash_fwd_kernel_traitsILi96ELi64ELi64ELi4ELb0ELb0EN7cutlass10bfloat16_tE19Flash_kernel_traitsILi96ELi64ELi64ELi4ES3_EELi16ELi1ELb0EEEvNS_16Flash_fwd_paramsE --------------------------
	.section	.text._ZN5flash32flash_fwd_splitkv_combine_kernelI23Flash_fwd_kernel_traitsILi96ELi64ELi64ELi4ELb0ELb0EN7cutlass10bfloat16_tE19Flash_kernel_traitsILi96ELi64ELi64ELi4ES3_EELi16ELi1ELb0EEEvNS_16Flash_fwd_paramsE,"ax",@progbits
	.align	128
        .global         _ZN5flash32flash_fwd_splitkv_combine_kernelI23Flash_fwd_kernel_traitsILi96ELi64ELi64ELi4ELb0ELb0EN7cutlass10bfloat16_tE19Flash_kernel_traitsILi96ELi64ELi64ELi4ES3_EELi16ELi1ELb0EEEvNS_16Flash_fwd_paramsE
        .type           _ZN5flash32flash_fwd_splitkv_combine_kernelI23Flash_fwd_kernel_traitsILi96ELi64ELi64ELi4ELb0ELb0EN7cutlass10bfloat16_tE19Flash_kernel_traitsILi96ELi64ELi64ELi4ES3_EELi16ELi1ELb0EEEvNS_16Flash_fwd_paramsE,@function
        .size           _ZN5flash32flash_fwd_splitkv_combine_kernelI23Flash_fwd_kernel_traitsILi96ELi64ELi64ELi4ELb0ELb0EN7cutlass10bfloat16_tE19Flash_kernel_traitsILi96ELi64ELi64ELi4ES3_EELi16ELi1ELb0EEEvNS_16Flash_fwd_paramsE,(.L_x_11650 - _ZN5flash32flash_fwd_splitkv_combine_kernelI23Flash_fwd_kernel_traitsILi96ELi64ELi64ELi4ELb0ELb0EN7cutlass10bfloat16_tE19Flash_kernel_traitsILi96ELi64ELi64ELi4ES3_EELi16ELi1ELb0EEEvNS_16Flash_fwd_paramsE)
        .other          _ZN5flash32flash_fwd_splitkv_combine_kernelI23Flash_fwd_kernel_traitsILi96ELi64ELi64ELi4ELb0ELb0EN7cutlass10bfloat16_tE19Flash_kernel_traitsILi96ELi64ELi64ELi4ES3_EELi16ELi1ELb0EEEvNS_16Flash_fwd_paramsE,@"STO_CUDA_ENTRY STV_DEFAULT"
_ZN5flash32flash_fwd_splitkv_combine_kernelI23Flash_fwd_kernel_traitsILi96ELi64ELi64ELi4ELb0ELb0EN7cutlass10bfloat16_tE19Flash_kernel_traitsILi96ELi64ELi64ELi4ES3_EELi16ELi1ELb0EEEvNS_16Flash_fwd_paramsE:
.text._ZN5flash32flash_fwd_splitkv_combine_kernelI23Flash_fwd_kernel_traitsILi96ELi64ELi64ELi4ELb0ELb0EN7cutlass10bfloat16_tE19Flash_kernel_traitsILi96ELi64ELi64ELi4ES3_EELi16ELi1ELb0EEEvNS_16Flash_fwd_paramsE:
        /* <DEDUP_REMOVED lines=38> */
.L_x_6513:
[----:B------:R-:W-:Y:S01]  /*0260*/  IMAD.U32 R27, RZ, RZ, UR7 ;  /* 0x00000007ff1b7e24 */ /* 0x000fe2000f8e00ff */
[----:B------:R-:W-:Y:S01]  /*0270*/  MOV R20, UR15 ;  /* 0x0000000f00147c02 */ /* 0x000fe20008000f00 */
[----:B------:R-:W-:Y:S01]  /*0280*/  IMAD.U32 R21, RZ, RZ, UR14 ;  /* 0x0000000eff157e24 */ /* 0x000fe2000f8e00ff */
[----:B------:R-:W-:Y:S02]  /*0290*/  MOV R19, UR8 ;  /* 0x0000000800137c02 */ /* 0x000fe40008000f00 */
[----:B------:R-:W-:Y:S02]  /*02a0*/  MOV R18, 0x2c0 ;  /* 0x000002c000127802 */ /* 0x000fe40000000f00 */
[----:B------:R-:W-:Y:S05]  /*02b0*/  CALL.REL.NOINC `($__internal_20_$__cuda_sm20_div_s64) ;  /* 0x0000003c00647944 */ /* 0x000fea0003c00000 */
.L_x_6514:
        /* <DEDUP_REMOVED lines=30> */
.L_x_6516:
[----:B------:R-:W-:Y:S01]  /*04a0*/  IMAD.MOV.U32 R27, RZ, RZ, R16 ;  /* 0x000000ffff1b7224 */ /* 0x000fe200078e0010 */
[----:B------:R-:W-:Y:S02]  /*04b0*/  MOV R21, R17 ;  /* 0x0000001100157202 */ /* 0x000fe40000000f00 */
[----:B------:R-:W-:Y:S02]  /*04c0*/  MOV R18, 0x4e0 ;  /* 0x000004e000127802 */ /* 0x000fe40000000f00 */
[----:B------:R-:W-:Y:S05]  /*04d0*/  CALL.REL.NOINC `($__internal_20_$__cuda_sm20_div_s64) ;  /* 0x0000003800dc7944 */ /* 0x000fea0003c00000 */
[----:B------:R-:W-:Y:S02]  /*04e0*/  MOV R6, R16 ;  /* 0x0000001000067202 */ /* 0x000fe40000000f00 */
[----:B------:R-:W-:Y:S02]  /*04f0*/  MOV R7, R17 ;  /* 0x0000001100077202 */ /* 0x000fe40000000f00 */
.L_x_6517:
[----:B------:R-:W-:Y:S05]  /*0500*/  BSYNC.RECONVERGENT B0 ;  /* 0x0000000000007941 */ /* 0x000fea0003800200 */
.L_x_6515:
        /* <DEDUP_REMOVED lines=55> */
.L_x_6519:
[----:B------:R-:W-:Y:S01]  /*0880*/  IMAD.MOV.U32 R27, RZ, RZ, R20 ;  /* 0x000000ffff1b7224 */ /* 0x000fe200078e0014 */
[----:B------:R-:W-:Y:S01]  /*0890*/  MOV R20, R14 ;  /* 0x0000000e00147202 */ /* 0x000fe20000000f00 */
[----:B------:R-:W-:Y:S01]  /*08a0*/  IMAD.MOV.U32 R21, RZ, RZ, R19 ;  /* 0x000000ffff157224 */ /* 0x000fe200078e0013 */
[----:B------:R-:W-:Y:S02]  /*08b0*/  MOV R19, R4 ;  /* 0x0000000400137202 */ /* 0x000fe40000000f00 */
[----:B------:R-:W-:Y:S02]  /*08c0*/  MOV R18, 0x8e0 ;  /* 0x000008e000127802 */ /* 0x000fe40000000f00 */
[----:B------:R-:W-:Y:S05]  /*08d0*/  CALL.REL.NOINC `($__internal_20_$__cuda_sm20_div_s64) ;  /* 0x0000003400dc7944 */ /* 0x000fea0003c00000 */
.L_x_6520:
[----:B------:R-:W-:Y:S05]  /*08e0*/  BSYNC.RECONVERGENT B0 ;  /* 0x0000000000007941 */ /* 0x000fea0003800200 */
.L_x_6518:
        /* <DEDUP_REMOVED lines=116> */
.L_x_6522:
[----:B------:R-:W-:Y:S01]  /*1030*/  IMAD.MOV.U32 R27, RZ, RZ, R16 ;  /* 0x000000ffff1b7224 */ /* 0x000fe200078e0010 */
[----:B------:R-:W-:Y:S01]  /*1040*/  MOV R20, R11 ;  /* 0x0000000b00147202 */ /* 0x000fe20000000f00 */
[----:B------:R-:W-:Y:S01]  /*1050*/  IMAD.MOV.U32 R21, RZ, RZ, R17 ;  /* 0x000000ffff157224 */ /* 0x000fe200078e0011 */
[----:B------:R-:W-:Y:S02]  /*1060*/  MOV R19, R3 ;  /* 0x0000000300137202 */ /* 0x000fe40000000f00 */
[----:B------:R-:W-:Y:S02]  /*1070*/  MOV R18, 0x1090 ;  /* 0x0000109000127802 */ /* 0x000fe40000000f00 */
[----:B------:R-:W-:Y:S05]  /*1080*/  CALL.REL.NOINC `($__internal_20_$__cuda_sm20_div_s64) ;  /* 0x0000002c00f07944 */ /* 0x000fea0003c00000 */
[----:B------:R-:W-:Y:S02]  /*1090*/  MOV R32, R16 ;  /* 0x0000001000207202 */ /* 0x000fe40000000f00 */
[----:B------:R-:W-:Y:S02]  /*10a0*/  MOV R33, R17 ;  /* 0x0000001100217202 */ /* 0x000fe40000000f00 */
.L_x_6523:
[----:B------:R-:W-:Y:S05]  /*10b0*/  BSYNC.RECONVERGENT B0 ;  /* 0x0000000000007941 */ /* 0x000fea0003800200 */
.L_x_6521:
        /* <DEDUP_REMOVED lines=58> */
.L_x_6525:
[----:B------:R-:W-:Y:S01]  /*1460*/  IMAD.MOV.U32 R27, RZ, RZ, R6 ;  /* 0x000000ffff1b7224 */ /* 0x000fe200078e0006 */
[----:B------:R-:W-:Y:S01]  /*1470*/  MOV R21, R7 ;  /* 0x0000000700157202 */ /* 0x000fe20000000f00 */
[----:B------:R-:W-:Y:S01]  /*1480*/  IMAD.MOV.U32 R20, RZ, RZ, R9 ;  /* 0x000000ffff147224 */ /* 0x000fe200078e0009 */
[----:B------:R-:W-:Y:S02]  /*1490*/  MOV R18, 0x14b0 ;  /* 0x000014b000127802 */ /* 0x000fe40000000f00 */
[----:B------:R-:W-:Y:S05]  /*14a0*/  CALL.REL.NOINC `($__internal_20_$__cuda_sm20_div_s64) ;  /* 0x0000002800e87944 */ /* 0x000fea0003c00000 */
[----:B------:R-:W-:Y:S02]  /*14b0*/  MOV R18, R16 ;  /* 0x0000001000127202 */ /* 0x000fe40000000f00 */
[----:B------:R-:W-:Y:S02]  /*14c0*/  MOV R19, R17 ;  /* 0x0000001100137202 */ /* 0x000fe40000000f00 */
.L_x_6526:
[----:B------:R-:W-:Y:S05]  /*14d0*/  BSYNC.RECONVERGENT B0 ;  /* 0x0000000000007941 */ /* 0x000fea0003800200 */
.L_x_6524:
        /* <DEDUP_REMOVED lines=54> */
.L_x_6528:
[----:B0-----:R-:W-:Y:S05]  /*1840*/  BSYNC.RECONVERGENT B0 ;  /* 0x0000000000007941 */ /* 0x001fea0003800200 */
.L_x_6527:
        /* <DEDUP_REMOVED lines=142> */
.L_x_6532:
[----:B------:R-:W-:Y:S01]  /*2130*/  IMAD.MOV.U32 R21, RZ, RZ, RZ ;  /* 0x000000ffff157224 */ /* 0x000fe200078e00ff */
[----:B------:R-:W-:Y:S02]  /*2140*/  MOV R20, R30 ;  /* 0x0000001e00147202 */ /* 0x000fe40000000f00 */
[----:B------:R-:W-:Y:S02]  /*2150*/  MOV R18, 0x2170 ;  /* 0x0000217000127802 */ /* 0x000fe40000000f00 */
[----:B------:R-:W-:Y:S05]  /*2160*/  CALL.REL.NOINC `($__internal_20_$__cuda_sm20_div_s64) ;  /* 0x0000001c00b87944 */ /* 0x000fea0003c00000 */
[----:B------:R-:W-:Y:S02]  /*2170*/  IADD3 R13, PT, PT, -R16, RZ, RZ ;  /* 0x000000ff100d7210 */ /* 0x000fe40007ffe1ff */
[----:B------:R-:W-:-:S03]  /*2180*/  MOV R31, R17 ;  /* 0x00000011001f7202 */ /* 0x000fc60000000f00 */
[----:B------:R-:W-:Y:S01]  /*2190*/  IMAD R27, R30, R13, R27 ;  /* 0x0000000d1e1b7224 */ /* 0x000fe200078e021b */
[----:B------:R-:W-:-:S07]  /*21a0*/  MOV R30, R16 ;  /* 0x00000010001e7202 */ /* 0x000fce0000000f00 */
.L_x_6533:
        /* <DEDUP_REMOVED lines=60> */
.L_x_6535:
[----:B------:R-:W-:Y:S01]  /*2570*/  IMAD.MOV.U32 R27, RZ, RZ, R30 ;  /* 0x000000ffff1b7224 */ /* 0x000fe200078e001e */
[----:B------:R-:W-:Y:S01]  /*2580*/  MOV R21, R31 ;  /* 0x0000001f00157202 */ /* 0x000fe20000000f00 */
[----:B------:R-:W-:Y:S01]  /*2590*/  IMAD.MOV.U32 R20, RZ, RZ, R34 ;  /* 0x000000ffff147224 */ /* 0x000fe200078e0022 */
[----:B------:R-:W-:Y:S02]  /*25a0*/  MOV R18, 0x25c0 ;  /* 0x000025c000127802 */ /* 0x000fe40000000f00 */
[----:B------:R-:W-:Y:S05]  /*25b0*/  CALL.REL.NOINC `($__internal_20_$__cuda_sm20_div_s64) ;  /* 0x0000001800a47944 */ /* 0x000fea0003c00000 */
[----:B------:R-:W-:-:S05]  /*25c0*/  IADD3 R31, PT, PT, -R16, RZ, RZ ;  /* 0x000000ff101f7210 */ /* 0x000fca0007ffe1ff */
[----:B------:R-:W-:Y:S02]  /*25d0*/  IMAD R31, R31, R34, R30 ;  /* 0x000000221f1f7224 */ /* 0x000fe400078e021e */
.L_x_6536:
[----:B------:R-:W-:Y:S05]  /*25e0*/  BSYNC.RECONVERGENT B0 ;  /* 0x0000000000007941 */ /* 0x000fea0003800200 */
.L_x_6534:
        /* <DEDUP_REMOVED lines=162> */
.L_x_6531:
[----:B------:R-:W0:Y:S01]  /*3010*/  LDC.64 R2, c[0x0][0x420] ;  /* 0x00010800ff027b82 */ /* 0x000e220000000a00 */
[----:B------:R-:W-:-:S05]  /*3020*/  IADD3 R27, PT, PT, R27, UR6, RZ ;  /* 0x000000061b1b7c10 */ /* 0x000fca000fffe0ff */
[----:B0-----:R-:W-:-:S05]  /*3030*/  IMAD.WIDE.U32 R2, R27, 0x4, R2 ;  /* 0x000000041b027825 */ /* 0x001fca00078e0002 */
[----:B------:R1:W-:Y:S02]  /*3040*/  STG.E desc[UR12][R2.64], R23 ;  /* 0x0000001702007986 */ /* 0x0003e4000c10190c */
.L_x_6530:
[----:B------:R-:W-:Y:S05]  /*3050*/  BSYNC.RECONVERGENT B1 ;  /* 0x0000000000017941 */ /* 0x000fea0003800200 */
.L_x_6529:
        /* <DEDUP_REMOVED lines=58> */
.L_x_6543:
        /* <DEDUP_REMOVED lines=14> */
.L_x_6540:
[----:B0-----:R-:W-:Y:S05]  /*34e0*/  BSYNC.RECONVERGENT B0 ;  /* 0x0000000000007941 */ /* 0x001fea0003800200 */
.L_x_6539:
        /* <DEDUP_REMOVED lines=30> */
.L_x_6542:
[----:B------:R-:W-:Y:S05]  /*36d0*/  BSYNC.RECONVERGENT B0 ;  /* 0x0000000000007941 */ /* 0x000fea0003800200 */
.L_x_6541:
        /* <DEDUP_REMOVED lines=21> */
.L_x_6538:
        /* <DEDUP_REMOVED lines=20> */
.L_x_6545:
[----:B------:R-:W-:Y:S05]  /*3970*/  BSYNC.RECONVERGENT B0 ;  /* 0x0000000000007941 */ /* 0x000fea0003800200 */
.L_x_6544:
        /* <DEDUP_REMOVED lines=18> */
.L_x_6537:
        /* <DEDUP_REMOVED lines=91> */
        .weak           $__internal_20_$__cuda_sm20_div_s64
        .type           $__internal_20_$__cuda_sm20_div_s64,@function
        .size           $__internal_20_$__cuda_sm20_div_s64,(.L_x_11650 - $__internal_20_$__cuda_sm20_div_s64)
$__internal_20_$__cuda_sm20_div_s64:
        /* <DEDUP_REMOVED lines=83> */
[----:B------:R-:W-:Y:S06]  /*4580*/  RET.REL.NODEC R28 `(_ZN5flash32flash_fwd_splitkv_combine_kernelI23Flash_fwd_kernel_traitsILi96ELi64ELi64ELi4ELb0ELb0EN7cutlass10bfloat16_tE19Flash_kernel_traitsILi96ELi64ELi64ELi4ES3_EELi16ELi1ELb0EEEvNS_16Flash_fwd_paramsE) ;  /* 0xffffffb81c9c7950 */ /* 0x000fec0003c3ffff */
.L_x_6546:
        /* <DEDUP_REMOVED lines=15> */
.L_x_11650:


//--------------------- .text._ZN5flash32flash_fwd_splitkv_combine_kernelI23Flash_fwd_kernel_traitsILi96ELi64ELi64ELi4ELb0ELb0EN7cutlass10bfloat16_tE19Flash_kernel_traitsILi96ELi64ELi64ELi4ES3_EELi16ELi7ELb1EEEvNS_16Flash_fwd_paramsE --------------------------
	.section	.text._ZN5flash32flash_fwd_splitkv_combine_kernelI23Flash_fwd_kernel_traitsILi96ELi64ELi64ELi4ELb0ELb0EN7cutlass10bfloat16_tE19Flash_kernel_traitsILi96ELi64ELi64ELi4ES3_EELi16ELi7ELb1EEEvNS_16Flash_fwd_paramsE,"ax",@progbits
	.align	128
        .global         _ZN5flash32flash_fwd_splitkv_combine_kernelI23Flash_fwd_kernel_traitsILi96ELi64ELi64ELi4ELb0ELb0EN7cutlass10bfloat16_tE19Flash_kernel_traitsILi96ELi64ELi64ELi4ES3_EELi16ELi7ELb1EEEvNS_16Flash_fwd_paramsE
        .type           _ZN5flash32flash_fwd_splitkv_combine_kernelI23Flash_fwd_kernel_traitsILi96ELi64ELi64ELi4ELb0ELb0EN7cutlass10bfloat16_tE19Flash_kernel_traitsILi96ELi64ELi64ELi4ES3_EELi16ELi7ELb1EEEvNS_16Flash_fwd_paramsE,@function
        .size           _ZN5flash32flash_fwd_splitkv_combine_kernelI23Flash_fwd_kernel_traitsILi96ELi64ELi64ELi4ELb0ELb0EN7cutlass10bfloat16_tE19Flash_kernel_traitsILi96ELi64ELi64ELi4ES3_EELi16ELi7ELb1EEEvNS_16Flash_fwd_paramsE,(.L_x_11651 - _ZN5flash32flash_fwd_splitkv_combine_kernelI23Flash_fwd_kernel_traitsILi96ELi64ELi64ELi4ELb0ELb0EN7cutlass10bfloat16_tE19Flash_kernel_traitsILi96ELi64ELi64ELi4ES3_EELi16ELi7ELb1EEEvNS_16Flash_fwd_paramsE)
        .other          _ZN5flash32flash_fwd_splitkv_combine_kernelI23Flash_fwd_kernel_traitsILi96ELi64ELi64ELi4ELb0ELb0EN7cutlass10bfloat16_tE19Flash_kernel_traitsILi96ELi64ELi64ELi4ES3_EELi16ELi7ELb1EEEvNS_16Flash_fwd_paramsE,@"STO_CUDA_ENTRY STV_DEFAULT"
_ZN5flash32flash_fwd_splitkv_combine_kernelI23Flash_fwd_kernel_traitsILi96ELi64ELi64ELi4ELb0ELb0EN7cutlass10bfloat16_tE19Flash_kernel_traitsILi96ELi64ELi64ELi4ES3_EELi16ELi7ELb1EEEvNS_16Flash_fwd_paramsE:
.text._ZN5flash32flash_fwd_splitkv_combine_kernelI23Flash_fwd_kernel_traitsILi96ELi64ELi64ELi4ELb0ELb0EN7cutlass10bfloat16_tE19Flash_kernel_traitsILi96ELi64ELi64ELi4ES3_EELi16ELi7ELb1EEEvNS_16Flash_fwd_paramsE:
        /* <DEDUP_REMOVED lines=38> */
.L_x_6547:
[----:B------:R-:W-:Y:S01]  /*0260*/  IMAD.U32 R40, RZ, RZ, UR20 ;  /* 0x00000014ff287e24 */ /* 0x000fe2000f8e00ff */
[----:B------:R-:W-:Y:S01]  /*0270*/  MOV R32, UR18 ;  /* 0x0000001200207c02 */ /* 0x000fe20008000f00 */
[----:B------:R-:W-:Y:S01]  /*0280*/  IMAD.U32 R31, RZ, RZ, UR14 ;  /* 0x0000000eff1f7e24 */ /* 0x000fe2000f8e00ff */
[----:B------:R-:W-:Y:S02]  /*0290*/  MOV R29, UR5 ;  /* 0x00000005001d7c02 */ /* 0x000fe40008000f00 */
[----:B------:R-:W-:Y:S02]  /*02a0*/  MOV R30, 0x2c0 ;  /* 0x000002c0001e7802 */ /* 0x000fe40000000f00 */
[----:B------:R-:W-:Y:S05]  /*02b0*/  CALL.REL.NOINC `($__internal_21_$__cuda_sm20_div_s64) ;  /* 0x0000005400b47944 */ /* 0x000fea0003c00000 */
[----:B------:R-:W-:-:S07]  /*02c0*/  MOV R17, R27 ;  /* 0x0000001b00117202 */ /* 0x000fce0000000f00 */
.L_x_6548:
        /* <DEDUP_REMOVED lines=30> */
.L_x_6550:
[----:B------:R-:W-:Y:S01]  /*04b0*/  IMAD.MOV.U32 R40, RZ, RZ, R16 ;  /* 0x000000ffff287224 */ /* 0x000fe200078e0010 */
[----:B------:R-:W-:Y:S02]  /*04c0*/  MOV R31, R17 ;  /* 0x00000011001f7202 */ /* 0x000fe40000000f00 */
[----:B------:R-:W-:Y:S02]  /*04d0*/  MOV R30, 0x4f0 ;  /* 0x000004f0001e7802 */ /* 0x000fe40000000f00 */
[----:B------:R-:W-:Y:S05]  /*04e0*/  CALL.REL.NOINC `($__internal_21_$__cuda_sm20_div_s64) ;  /* 0x0000005400287944 */ /* 0x000fea0003c00000 */
[----:B------:R-:W-:Y:S02]  /*04f0*/  MOV R4, R16 ;  /* 0x0000001000047202 */ /* 0x000fe40000000f00 */
[----:B------:R-:W-:Y:S02]  /*0500*/  MOV R5, R27 ;  /* 0x0000001b00057202 */ /* 0x000fe40000000f00 */
.L_x_6551:
[----:B------:R-:W-:Y:S05]  /*0510*/  BSYNC.RECONVERGENT B0 ;  /* 0x0000000000007941 */ /* 0x000fea0003800200 */
.L_x_6549:
        /* <DEDUP_REMOVED lines=57> */
.L_x_6553:
[----:B------:R-:W-:Y:S01]  /*08b0*/  IMAD.MOV.U32 R40, RZ, RZ, R32 ;  /* 0x000000ffff287224 */ /* 0x000fe200078e0020 */
[----:B------:R-:W-:Y:S01]  /*08c0*/  MOV R32, R25 ;  /* 0x0000001900207202 */ /* 0x000fe20000000f00 */
[----:B------:R-:W-:Y:S01]  /*08d0*/  IMAD.MOV.U32 R31, RZ, RZ, R29 ;  /* 0x000000ffff1f7224 */ /* 0x000fe200078e001d */
[----:B------:R-:W-:Y:S02]  /*08e0*/  MOV R29, R19 ;  /* 0x00000013001d7202 */ /* 0x000fe40000000f00 */
[----:B------:R-:W-:Y:S02]  /*08f0*/  MOV R30, 0x910 ;  /* 0x00000910001e7802 */ /* 0x000fe40000000f00 */
[----:B------:R-:W-:Y:S05]  /*0900*/  CALL.REL.NOINC `($__internal_21_$__cuda_sm20_div_s64) ;  /* 0x0000005000207944 */ /* 0x000fea0003c00000 */
[----:B------:R-:W-:Y:S02]  /*0910*/  MOV R17, R27 ;  /* 0x0000001b00117202 */ /* 0x000fe40000000f00 */
.L_x_6554:
[----:B------:R-:W-:Y:S05]  /*0920*/  BSYNC.RECONVERGENT B0 ;  /* 0x0000000000007941 */ /* 0x000fea0003800200 */
.L_x_6552:
        /* <DEDUP_REMOVED lines=125> */
.L_x_6556:
[----:B------:R-:W-:Y:S01]  /*1100*/  IMAD.MOV.U32 R40, RZ, RZ, R16 ;  /* 0x000000ffff287224 */ /* 0x000fe200078e0010 */
[----:B------:R-:W-:Y:S01]  /*1110*/  MOV R32, R24 ;  /* 0x0000001800207202 */ /* 0x000fe20000000f00 */
[----:B------:R-:W-:Y:S01]  /*1120*/  IMAD.MOV.U32 R31, RZ, RZ, R17 ;  /* 0x000000ffff1f7224 */ /* 0x000fe200078e0011 */
[----:B------:R-:W-:Y:S02]  /*1130*/  MOV R29, R18 ;  /* 0x00000012001d7202 */ /* 0x000fe40000000f00 */
[----:B------:R-:W-:Y:S02]  /*1140*/  MOV R30, 0x1160 ;  /* 0x00001160001e7802 */ /* 0x000fe40000000f00 */
[----:B------:R-:W-:Y:S05]  /*1150*/  CALL.REL.NOINC `($__internal_21_$__cuda_sm20_div_s64) ;  /* 0x00000048000c7944 */ /* 0x000fea0003c00000 */
[----:B------:R-:W-:Y:S02]  /*1160*/  MOV R44, R16 ;  /* 0x00000010002c7202 */ /* 0x000fe40000000f00 */
[----:B------:R-:W-:Y:S02]  /*1170*/  MOV R45, R27 ;  /* 0x0000001b002d7202 */ /* 0x000fe40000000f00 */
.L_x_6557:
[----:B------:R-:W-:Y:S05]  /*1180*/  BSYNC.RECONVERGENT B0 ;  /* 0x0000000000007941 */ /* 0x000fea0003800200 */
.L_x_6555:
        /* <DEDUP_REMOVED lines=57> */
.L_x_6559:
[----:B------:R-:W-:Y:S01]  /*1520*/  IMAD.MOV.U32 R40, RZ, RZ, R4 ;  /* 0x000000ffff287224 */ /* 0x000fe200078e0004 */
[----:B------:R-:W-:Y:S01]  /*1530*/  MOV R31, R5 ;  /* 0x00000005001f7202 */ /* 0x000fe20000000f00 */
[----:B------:R-:W-:Y:S01]  /*1540*/  IMAD.MOV.U32 R32, RZ, RZ, R23 ;  /* 0x000000ffff207224 */ /* 0x000fe200078e0017 */
[----:B------:R-:W-:Y:S02]  /*1550*/  MOV R30, 0x1570 ;  /* 0x00001570001e7802 */ /* 0x000fe40000000f00 */
[----:B------:R-:W-:Y:S05]  /*1560*/  CALL.REL.NOINC `($__internal_21_$__cuda_sm20_div_s64) ;  /* 0x0000004400087944 */ /* 0x000fea0003c00000 */
[----:B------:R-:W-:Y:S02]  /*1570*/  MOV R26, R16 ;  /* 0x00000010001a7202 */ /* 0x000fe40000000f00 */
.L_x_6560:
[----:B------:R-:W-:Y:S05]  /*1580*/  BSYNC.RECONVERGENT B0 ;  /* 0x0000000000007941 */ /* 0x000fea0003800200 */
.L_x_6558:
        /* <DEDUP_REMOVED lines=484> */
.L_x_6564:
[----:B------:R-:W0:Y:S01]  /*33d0*/  S2R R40, SR_CTAID.X ;  /* 0x0000000000287919 */ /* 0x000e220000002500 */
[----:B------:R-:W-:Y:S01]  /*33e0*/  MOV R31, RZ ;  /* 0x000000ff001f7202 */ /* 0x000fe20000000f00 */
[----:B------:R-:W-:Y:S01]  /*33f0*/  IMAD.MOV.U32 R32, RZ, RZ, R42 ;  /* 0x000000ffff207224 */ /* 0x000fe200078e002a */
[----:B------:R-:W-:Y:S01]  /*3400*/  MOV R30, 0x3430 ;  /* 0x00003430001e7802 */ /* 0x000fe20000000f00 */
[----:B0-----:R-:W-:Y:S02]  /*3410*/  IMAD R40, R40, 0x10, R15 ;  /* 0x0000001028287824 */ /* 0x001fe400078e020f */
[----:B------:R-:W-:Y:S05]  /*3420*/  CALL.REL.NOINC `($__internal_21_$__cuda_sm20_div_s64) ;  /* 0x0000002400587944 */ /* 0x000fea0003c00000 */
[----:B------:R-:W-:Y:S02]  /*3430*/  IADD3 R29, PT, PT, -R16, RZ, RZ ;  /* 0x000000ff101d7210 */ /* 0x000fe40007ffe1ff */
[----:B------:R-:W-:-:S03]  /*3440*/  MOV R43, R27 ;  /* 0x0000001b002b7202 */ /* 0x000fc60000000f00 */
[----:B------:R-:W-:Y:S01]  /*3450*/  IMAD R40, R42, R29, R40 ;  /* 0x0000001d2a287224 */ /* 0x000fe200078e0228 */
[----:B------:R-:W-:-:S07]  /*3460*/  MOV R42, R16 ;  /* 0x00000010002a7202 */ /* 0x000fce0000000f00 */
.L_x_6565:
        /* <DEDUP_REMOVED lines=60> */
.L_x_6567:
[----:B------:R-:W-:Y:S01]  /*3830*/  IMAD.MOV.U32 R40, RZ, RZ, R42 ;  /* 0x000000ffff287224 */ /* 0x000fe200078e002a */
[----:B------:R-:W-:Y:S01]  /*3840*/  MOV R31, R43 ;  /* 0x0000002b001f7202 */ /* 0x000fe20000000f00 */
[----:B------:R-:W-:Y:S01]  /*3850*/  IMAD.MOV.U32 R32, RZ, RZ, R46 ;  /* 0x000000ffff207224 */ /* 0x000fe200078e002e */
[----:B------:R-:W-:Y:S02]  /*3860*/  MOV R30, 0x3880 ;  /* 0x00003880001e7802 */ /* 0x000fe40000000f00 */
[----:B------:R-:W-:Y:S05]  /*3870*/  CALL.REL.NOINC `($__internal_21_$__cuda_sm20_div_s64) ;  /* 0x0000002000447944 */ /* 0x000fea0003c00000 */
[----:B------:R-:W-:-:S05]  /*3880*/  IADD3 R27, PT, PT, -R16, RZ, RZ ;  /* 0x000000ff101b7210 */ /* 0x000fca0007ffe1ff */
[----:B------:R-:W-:Y:S02]  /*3890*/  IMAD R42, R27, R46, R42 ;  /* 0x0000002e1b2a7224 */ /* 0x000fe400078e022a */
.L_x_6568:
[----:B------:R-:W-:Y:S05]  /*38a0*/  BSYNC.RECONVERGENT B0 ;  /* 0x0000000000007941 */ /* 0x000fea0003800200 */
.L_x_6566:
        /* <DEDUP_REMOVED lines=162> */
.L_x_6563:
[----:B------:R-:W0:Y:S01]  /*42d0*/  LDC.64 R18, c[0x0][0x420] ;  /* 0x00010800ff127b82 */ /* 0x000e220000000a00 */
[----:B------:R-:W-:-:S05]  /*42e0*/  IADD3 R16, PT, PT, R15, UR19, RZ ;  /* 0x000000130f107c10 */ /* 0x000fca000fffe0ff */
[----:B0-----:R-:W-:-:S05]  /*42f0*/  IMAD.WIDE.U32 R18, R16, 0x4, R18 ;  /* 0x0000000410127825 */ /* 0x001fca00078e0012 */
[----:B------:R1:W-:Y:S02]  /*4300*/  STG.E desc[UR10][R18.64], R2 ;  /* 0x0000000212007986 */ /* 0x0003e4000c10190a */
.L_x_6562:
[----:B------:R-:W-:Y:S05]  /*4310*/  BSYNC.RECONVERGENT B1 ;  /* 0x0000000000017941 */ /* 0x000fea0003800200 */
.L_x_6561:
        /* <DEDUP_REMOVED lines=167> */
.L_x_6571:
        /* <DEDUP_REMOVED lines=73> */
.L_x_6570:
        /* <DEDUP_REMOVED lines=8> */
.L_x_6572:
        /* <DEDUP_REMOVED lines=22> */
.L_x_6569:
        /* <DEDUP_REMOVED lines=89> */
        .weak           $__internal_21_$__cuda_sm20_div_s64
        .type           $__internal_21_$__cuda_sm20_div_s64,@function
        .size           $__internal_21_$__cuda_sm20_div_s64,(.L_x_11651 - $__internal_21_$__cuda_sm20_div_s64)
$__internal_21_$__cuda_sm20_div_s64:
        /* <DEDUP_REMOVED lines=82> */
[----:B------:R-:W-:Y:S06]  /*5eb0*/  RET.REL.NODEC R30 `(_ZN5flash32flash_fwd_splitkv_combine_kernelI23Flash_fwd_kernel_traitsILi96ELi64ELi64ELi4ELb0ELb0EN7cutlass10bfloat16_tE19Flash_kernel_traitsILi96ELi64ELi64ELi4ES3_EELi16ELi7ELb1EEEvNS_16Flash_fwd_paramsE) ;  /* 0xffffffa01e507950 */ /* 0x000fec0003c3ffff */
.L_x_6573:
        /* <DEDUP_REMOVED lines=12> */
.L_x_11651:


//--------------------- .text._ZN5flash32flash_fwd_splitkv_combine_kernelI23Flash_fwd_kernel_traitsILi96ELi64ELi64ELi4ELb0ELb0EN7cutlass10bfloat16_tE19Flash_kernel_traitsILi96ELi64ELi64ELi4ES3_EELi16ELi6ELb1EEEvNS_16Flash_fwd_paramsE --------------------------
	.section	.text._ZN5flash32flash_fwd_splitkv_combine_kernelI23Flash_fwd_kernel_traitsILi96ELi64ELi64ELi4ELb0ELb0EN7cutlass10bfloat16_tE19Flash_kernel_traitsILi96ELi64ELi64ELi4ES3_EELi16ELi6ELb1EEEvNS_16Flash_fwd_paramsE,"ax",@progbits
	.align	128
        .global         _ZN5flash32flash_fwd_splitkv_combine_kernelI23Flash_fwd_kernel_traitsILi96ELi64ELi64ELi4ELb0ELb0EN7cutlass10bfloat16_tE19Flash_kernel_traitsILi96ELi64ELi64ELi4ES3_EELi16ELi6ELb1EEEvNS_16Flash_fwd_paramsE
        .type           _ZN5flash32flash_fwd_splitkv_combine_kernelI23Flash_fwd_kernel_traitsILi96ELi64ELi64ELi4ELb0ELb0EN7cutlass10bfloat16_tE19Flash_kernel_traitsILi96ELi64ELi64ELi4ES3_EELi16ELi6ELb1EEEvNS_16Flash_fwd_paramsE,@function
        .size           _ZN5flash32flash_fwd_splitkv_combine_kernelI23Flash_fwd_kernel_traitsILi96ELi64ELi64ELi4ELb0ELb0EN7cutlass10bfloat16_tE19Flash_kernel_traitsILi96ELi64ELi64ELi4ES3_EELi16ELi6ELb1EEEvNS_16Flash_fwd_paramsE,(.L_x_11652 - _ZN5flash32flash_fwd_splitkv_combine_kernelI23Flash_fwd_kernel_traitsILi96ELi64ELi64ELi4ELb0ELb0EN7cutlass10bfloat16_tE19Flash_kernel_traitsILi96ELi64ELi64ELi4ES3_EELi16ELi6ELb1EEEvNS_16Flash_fwd_paramsE)
        .other          _ZN5flash32flash_fwd_splitkv_combine_kernelI23Flash_fwd_kernel_traitsILi96ELi64ELi64ELi4ELb0ELb0EN7cutlass10bfloat16_tE19Flash_kernel_traitsILi96ELi64ELi64ELi4ES3_EELi16ELi6ELb1EEEvNS_16Flash_fwd_paramsE,@"STO_CUDA_ENTRY STV_DEFAULT"
_ZN5flash32flash_fwd_splitkv_combine_kernelI23Flash_fwd_kernel_traitsILi96ELi64ELi64ELi4ELb0ELb0EN7cutlass10bfloat16_tE19Flash_kernel_traitsILi96ELi64ELi64ELi4ES3_EELi16ELi6ELb1EEEvNS_16Flash_fwd_paramsE:
.text._ZN5flash32flash_fwd_splitkv_combine_kernelI23Flash_fwd_kernel_traitsILi96ELi64ELi64ELi4ELb0ELb0EN7cutlass10bfloat16_tE19Flash_kernel_traitsILi96ELi64ELi64ELi4ES3_EELi16ELi6ELb1EEEvNS_16Flash_fwd_paramsE:
        /* <DEDUP_REMOVED lines=33> */
.L_x_6574:
[----:B------:R-:W-:Y:S01]  /*0210*/  IMAD.MOV.U32 R25, RZ, RZ, R28 ;  /* 0x000000ffff197224 */ /* 0x000fe200078e001c */
[----:B------:R-:W-:Y:S01]  /*0220*/  MOV R20, R39 ;  /* 0x0000002700147202 */ /* 0x000fe20000000f00 */
[----:B------:R-:W-:Y:S01]  /*0230*/  IMAD.MOV.U32 R19, RZ, RZ, R4 ;  /* 0x000000ffff137224 */ /* 0x000fe200078e0004 */
[----:B------:R-:W-:Y:S02]  /*0240*/  MOV R18, R17 ;  /* 0x0000001100127202 */ /* 0x000fe40000000f00 */
[----:B------:R-:W-:Y:S02]  /*0250*/  MOV R16, 0x270 ;  /* 0x0000027000107802 */ /* 0x000fe40000000f00 */
[----:B------:R-:W-:Y:S05]  /*0260*/  CALL.REL.NOINC `($__internal_22_$__cuda_sm20_div_s64) ;  /* 0x0000004800287944 */ /* 0x000fea0003c00000 */
[----:B------:R-:W-:-:S07]  /*0270*/  MOV R12, R0 ;  /* 0x00000000000c7202 */ /* 0x000fce0000000f00 */
.L_x_6575:
        /* <DEDUP_REMOVED lines=30> */
.L_x_6577:
[----:B------:R-:W-:Y:S01]  /*0460*/  IMAD.MOV.U32 R25, RZ, RZ, R12 ;  /* 0x000000ffff197224 */ /* 0x000fe200078e000c */
[----:B------:R-:W-:Y:S02]  /*0470*/  MOV R19, R13 ;  /* 0x0000000d00137202 */ /* 0x000fe40000000f00 */
[----:B------:R-:W-:Y:S02]  /*0480*/  MOV R16, 0x4a0 ;  /* 0x000004a000107802 */ /* 0x000fe40000000f00 */
[----:B------:R-:W-:Y:S05]  /*0490*/  CALL.REL.NOINC `($__internal_22_$__cuda_sm20_div_s64) ;  /* 0x00000044009c7944 */ /* 0x000fea0003c00000 */
[----:B------:R-:W-:Y:S02]  /*04a0*/  MOV R14, R0 ;  /* 0x00000000000e7202 */ /* 0x000fe40000000f00 */
[----:B------:R-:W-:Y:S02]  /*04b0*/  MOV R15, R13 ;  /* 0x0000000d000f7202 */ /* 0x000fe40000000f00 */
.L_x_6578:
[----:B------:R-:W-:Y:S05]  /*04c0*/  BSYNC.RECONVERGENT B0 ;  /* 0x0000000000007941 */ /* 0x000fea0003800200 */
.L_x_6576:
        /* <DEDUP_REMOVED lines=54> */
.L_x_6580:
[----:B------:R-:W-:Y:S01]  /*0830*/  IMAD.MOV.U32 R25, RZ, RZ, R20 ;  /* 0x000000ffff197224 */ /* 0x000fe200078e0014 */
[----:B------:R-:W-:Y:S01]  /*0840*/  MOV R20, R10 ;  /* 0x0000000a00147202 */ /* 0x000fe20000000f00 */
[----:B------:R-:W-:Y:S01]  /*0850*/  IMAD.MOV.U32 R19, RZ, RZ, R18 ;  /* 0x000000ffff137224 */ /* 0x000fe200078e0012 */
[----:B------:R-:W-:Y:S02]  /*0860*/  MOV R18, R11 ;  /* 0x0000000b00127202 */ /* 0x000fe40000000f00 */
[----:B------:R-:W-:Y:S02]  /*0870*/  MOV R16, 0x890 ;  /* 0x0000089000107802 */ /* 0x000fe40000000f00 */
[----:B------:R-:W-:Y:S05]  /*0880*/  CALL.REL.NOINC `($__internal_22_$__cuda_sm20_div_s64) ;  /* 0x0000004000a07944 */ /* 0x000fea0003c00000 */
[----:B------:R-:W-:Y:S02]  /*0890*/  MOV R12, R0 ;  /* 0x00000000000c7202 */ /* 0x000fe40000000f00 */
.L_x_6581:
[----:B------:R-:W-:Y:S05]  /*08a0*/  BSYNC.RECONVERGENT B0 ;  /* 0x0000000000007941 */ /* 0x000fea0003800200 */
.L_x_6579:
        /* <DEDUP_REMOVED lines=114> */
.L_x_6583:
[----:B------:R-:W-:Y:S01]  /*0fd0*/  IMAD.MOV.U32 R25, RZ, RZ, R12 ;  /* 0x000000ffff197224 */ /* 0x000fe200078e000c */
[----:B------:R-:W-:Y:S01]  /*0fe0*/  MOV R20, R8 ;  /* 0x0000000800147202 */ /* 0x000fe20000000f00 */
[----:B------:R-:W-:Y:S01]  /*0ff0*/  IMAD.MOV.U32 R19, RZ, RZ, R13 ;  /* 0x000000ffff137224 */ /* 0x000fe200078e000d */
[----:B------:R-:W-:Y:S02]  /*1000*/  MOV R18, R7 ;  /* 0x0000000700127202 */ /* 0x000fe40000000f00 */
[----:B------:R-:W-:Y:S02]  /*1010*/  MOV R16, 0x1030 ;  /* 0x0000103000107802 */ /* 0x000fe40000000f00 */
[----:B------:R-:W-:Y:S05]  /*1020*/  CALL.REL.NOINC `($__internal_22_$__cuda_sm20_div_s64) ;  /* 0x0000003800b87944 */ /* 0x000fea0003c00000 */
[----:B------:R-:W-:Y:S02]  /*1030*/  MOV R44, R0 ;  /* 0x00000000002c7202 */ /* 0x000fe40000000f00 */
[----:B------:R-:W-:Y:S02]  /*1040*/  MOV R45, R13 ;  /* 0x0000000d002d7202 */ /* 0x000fe40000000f00 */
.L_x_6584:
[----:B------:R-:W-:Y:S05]  /*1050*/  BSYNC.RECONVERGENT B0 ;  /* 0x0000000000007941 */ /* 0x000fea0003800200 */
.L_x_6582:
        /* <DEDUP_REMOVED lines=57> */
.L_x_6586:
[----:B------:R-:W-:Y:S01]  /*13f0*/  IMAD.MOV.U32 R25, RZ, RZ, R14 ;  /* 0x000000ffff197224 */ /* 0x000fe200078e000e */
[----:B------:R-:W-:Y:S01]  /*1400*/  MOV R19, R15 ;  /* 0x0000000f00137202 */ /* 0x000fe20000000f00 */
[----:B------:R-:W-:Y:S01]  /*1410*/  IMAD.MOV.U32 R20, RZ, RZ, R5 ;  /* 0x000000ffff147224 */ /* 0x000fe200078e0005 */
[----:B------:R-:W-:Y:S02]  /*1420*/  MOV R16, 0x1440 ;  /* 0x0000144000107802 */ /* 0x000fe40000000f00 */
[----:B------:R-:W-:Y:S05]  /*1430*/  CALL.REL.NOINC `($__internal_22_$__cuda_sm20_div_s64) ;  /* 0x0000003400b47944 */ /* 0x000fea0003c00000 */
[----:B------:R-:W-:Y:S02]  /*1440*/  MOV R24, R0 ;  /* 0x0000000000187202 */ /* 0x000fe40000000f00 */
[----:B------:R-:W-:Y:S02]  /*1450*/  MOV R25, R13 ;  /* 0x0000000d00197202 */ /* 0x000fe40000000f00 */
.L_x_6587:
[----:B------:R-:W-:Y:S05]  /*1460*/  BSYNC.RECONVERGENT B0 ;  /* 0x0000000000007941 */ /* 0x000fea0003800200 */
.L_x_6585:
        /* <DEDUP_REMOVED lines=333> */
.L_x_6591:
[----:B------:R-:W-:Y:S01]  /*2940*/  IMAD.MOV.U32 R19, RZ, RZ, RZ ;  /* 0x000000ffff137224 */ /* 0x000fe200078e00ff */
[----:B------:R-:W-:Y:S02]  /*2950*/  MOV R20, R46 ;  /* 0x0000002e00147202 */ /* 0x000fe40000000f00 */
[----:B------:R-:W-:Y:S02]  /*2960*/  MOV R16, 0x2980 ;  /* 0x0000298000107802 */ /* 0x000fe40000000f00 */
[----:B------:R-:W-:Y:S05]  /*2970*/  CALL.REL.NOINC `($__internal_22_$__cuda_sm20_div_s64) ;  /* 0x0000002000647944 */ /* 0x000fea0003c00000 */
[----:B------:R-:W-:Y:S02]  /*2980*/  IADD3 R12, PT, PT, -R0, RZ, RZ ;  /* 0x000000ff000c7210 */ /* 0x000fe40007ffe1ff */
[----:B------:R-:W-:-:S03]  /*2990*/  MOV R47, R13 ;  /* 0x0000000d002f7202 */ /* 0x000fc60000000f00 */
[----:B------:R-:W-:Y:S01]  /*29a0*/  IMAD R12, R46, R12, R25 ;  /* 0x0000000c2e0c7224 */ /* 0x000fe200078e0219 */
[----:B------:R-:W-:-:S07]  /*29b0*/  MOV R46, R0 ;  /* 0x00000000002e7202 */ /* 0x000fce0000000f00 */
.L_x_6592:
        /* <DEDUP_REMOVED lines=60> */
.L_x_6594:
[----:B------:R-:W-:Y:S01]  /*2d80*/  IMAD.MOV.U32 R25, RZ, RZ, R46 ;  /* 0x000000ffff197224 */ /* 0x000fe200078e002e */
[----:B------:R-:W-:Y:S01]  /*2d90*/  MOV R19, R47 ;  /* 0x0000002f00137202 */ /* 0x000fe20000000f00 */
[----:B------:R-:W-:Y:S01]  /*2da0*/  IMAD.MOV.U32 R20, RZ, RZ, R48 ;  /* 0x000000ffff147224 */ /* 0x000fe200078e0030 */
[----:B------:R-:W-:Y:S02]  /*2db0*/  MOV R16, 0x2dd0 ;  /* 0x00002dd000107802 */ /* 0x000fe40000000f00 */
[----:B------:R-:W-:Y:S05]  /*2dc0*/  CALL.REL.NOINC `($__internal_22_$__cuda_sm20_div_s64) ;  /* 0x0000001c00507944 */ /* 0x000fea0003c00000 */
[----:B------:R-:W-:-:S05]  /*2dd0*/  IADD3 R47, PT, PT, -R0, RZ, RZ ;  /* 0x000000ff002f7210 */ /* 0x000fca0007ffe1ff */
[----:B------:R-:W-:Y:S02]  /*2de0*/  IMAD R47, R47, R48, R46 ;  /* 0x000000302f2f7224 */ /* 0x000fe400078e022e */
.L_x_6595:
[----:B------:R-:W-:Y:S05]  /*2df0*/  BSYNC.RECONVERGENT B0 ;  /* 0x0000000000007941 */ /* 0x000fea0003800200 */
.L_x_6593:
        /* <DEDUP_REMOVED lines=160> */
.L_x_6590:
[----:B------:R-:W0:Y:S01]  /*3800*/  LDC.64 R2, c[0x0][0x420] ;  /* 0x00010800ff027b82 */ /* 0x000e220000000a00 */
[----:B------:R-:W-:-:S05]  /*3810*/  IADD3 R0, PT, PT, R15, UR6, RZ ;  /* 0x000000060f007c10 */ /* 0x000fca000fffe0ff */
[----:B0-----:R-:W-:-:S05]  /*3820*/  IMAD.WIDE.U32 R2, R0, 0x4, R2 ;  /* 0x0000000400027825 */ /* 0x001fca00078e0002 */
[----:B------:R1:W-:Y:S02]  /*3830*/  STG.E desc[UR10][R2.64], R26 ;  /* 0x0000001a02007986 */ /* 0x0003e4000c10190a */
.L_x_6589:
[----:B------:R-:W-:Y:S05]  /*3840*/  BSYNC.RECONVERGENT B1 ;  /* 0x0000000000017941 */ /* 0x000fea0003800200 */
.L_x_6588:
        /* <DEDUP_REMOVED lines=105> */
.L_x_6598:
        /* <DEDUP_REMOVED lines=73> */
.L_x_6597:
        /* <DEDUP_REMOVED lines=11> */
.L_x_6599:
        /* <DEDUP_REMOVED lines=22> */
.L_x_6596:
        /* <DEDUP_REMOVED lines=89> */
        .weak           $__internal_22_$__cuda_sm20_div_s64
        .type           $__internal_22_$__cuda_sm20_div_s64,@function
        .size           $__internal_22_$__cuda_sm20_div_s64,(.L_x_11652 - $__internal_22_$__cuda_sm20_div_s64)
$__internal_22_$__cuda_sm20_div_s64:
        /* <DEDUP_REMOVED lines=83> */
[----:B------:R-:W-:Y:S06]  /*5040*/  RET.REL.NODEC R40 `(_ZN5flash32flash_fwd_splitkv_combine_kernelI23Flash_fwd_kernel_traitsILi96ELi64ELi64ELi4ELb0ELb0EN7cutlass10bfloat16_tE19Flash_kernel_traitsILi96ELi64ELi64ELi4ES3_EELi16ELi6ELb1EEEvNS_16Flash_fwd_paramsE) ;  /* 0xffffffac28ec7950 */ /* 0x000fec0003c3ffff */
.L_x_6600:
        /* <DEDUP_REMOVED lines=11> */
.L_x_11652:


//--------------------- .text._ZN5flash32flash_fwd_splitkv_combine_kernelI23Flash_fwd_kernel_traitsILi96ELi64ELi64ELi4ELb0ELb0EN7cutlass10bfloat16_tE19Flash_kernel_traitsILi96ELi64ELi64ELi4ES3_EELi16ELi5ELb1EEEvNS_16Flash_fwd_paramsE --------------------------
	.section	.text._ZN5flash32flash_fwd_splitkv_combine_kernelI23Flash_fwd_kernel_traitsILi96ELi64ELi64ELi4ELb0ELb0EN7cutlass10bfloat16_tE19Flash_kernel_traitsILi96ELi64ELi64ELi4ES3_EELi16ELi5ELb1EEEvNS_16Flash_fwd_paramsE,"ax",@progbits
	.align	128
        .global         _ZN5flash32flash_fwd_splitkv_combine_kernelI23Flash_fwd_kernel_traitsILi96ELi64ELi64ELi4ELb0ELb0EN7cutlass10bfloat16_tE19Flash_kernel_traitsILi96ELi64ELi64ELi4ES3_EELi16ELi5ELb1EEEvNS_16Flash_fwd_paramsE
        .type           _ZN5flash32flash_fwd_splitkv_combine_kernelI23Flash_fwd_kernel_traitsILi96ELi64ELi64ELi4ELb0ELb0EN7cutlass10bfloat16_tE19Flash_kernel_traitsILi96ELi64ELi64ELi4ES3_EELi16ELi5ELb1EEEvNS_16Flash_fwd_paramsE,@function
        .size           _ZN5flash32flash_fwd_splitkv_combine_kernelI23Flash_fwd_kernel_traitsILi96ELi64ELi64ELi4ELb0ELb0EN7cutlass10bfloat16_tE19Flash_kernel_traitsILi96ELi64ELi64ELi4ES3_EELi16ELi5ELb1EEEvNS_16Flash_fwd_paramsE,(.L_x_11653 - _ZN5flash32flash_fwd_splitkv_combine_kernelI23Flash_fwd_kernel_traitsILi96ELi64ELi64ELi4ELb0ELb0EN7cutlass10bfloat16_tE19Flash_kernel_traitsILi96ELi64ELi64ELi4ES3_EELi16ELi5ELb1EEEvNS_16Flash_fwd_paramsE)
        .other          _ZN5flash32flash_fwd_splitkv_combine_kernelI23Flash_fwd_kernel_traitsILi96ELi64ELi64ELi4ELb0ELb0EN7cutlass10bfloat16_tE19Flash_kernel_traitsILi96ELi64ELi64ELi4ES3_EELi16ELi5ELb1EEEvNS_16Flash_fwd_paramsE,@"STO_CUDA_ENTRY STV_DEFAULT"
_ZN5flash32flash_fwd_splitkv_combine_kernelI23Flash_fwd_kernel_traitsILi96ELi64ELi64ELi4ELb0ELb0EN7cutlass10bfloat16_tE19Flash_kernel_traitsILi96ELi64ELi64ELi4ES3_EELi16ELi5ELb1EEEvNS_16Flash_fwd_paramsE:
.text._ZN5flash32flash_fwd_splitkv_combine_kernelI23Flash_fwd_kernel_traitsILi96ELi64ELi64ELi4ELb0ELb0EN7cutlass10bfloat16_tE19Flash_kernel_traitsILi96ELi64ELi64ELi4ES3_EELi16ELi5ELb1EEEvNS_16Flash_fwd_paramsE:
        /* <DEDUP_REMOVED lines=33> */
.L_x_6601:
[----:B------:R-:W-:Y:S01]  /*0210*/  IMAD.MOV.U32 R25, RZ, RZ, R30 ;  /* 0x000000ffff197224 */ /* 0x000fe200078e001e */
[----:B------:R-:W-:Y:S01]  /*0220*/  MOV R18, R37 ;  /* 0x0000002500127202 */ /* 0x000fe20000000f00 */
[----:B------:R-:W-:Y:S01]  /*0230*/  IMAD.MOV.U32 R17, RZ, RZ, R4 ;  /* 0x000000ffff117224 */ /* 0x000fe200078e0004 */
[----:B------:R-:W-:Y:S02]  /*0240*/  MOV R15, R3 ;  /* 0x00000003000f7202 */ /* 0x000fe40000000f00 */
[----:B------:R-:W-:Y:S02]  /*0250*/  MOV R16, 0x270 ;  /* 0x0000027000107802 */ /* 0x000fe40000000f00 */
[----:B------:R-:W-:Y:S05]  /*0260*/  CALL.REL.NOINC `($__internal_23_$__cuda_sm20_div_s64) ;  /* 0x0000004000747944 */ /* 0x000fea0003c00000 */
.L_x_6602:
        /* <DEDUP_REMOVED lines=30> */
.L_x_6604:
[----:B------:R-:W-:Y:S01]  /*0450*/  IMAD.MOV.U32 R25, RZ, RZ, R12 ;  /* 0x000000ffff197224 */ /* 0x000fe200078e000c */
[----:B------:R-:W-:Y:S02]  /*0460*/  MOV R17, R13 ;  /* 0x0000000d00117202 */ /* 0x000fe40000000f00 */
[----:B------:R-:W-:Y:S02]  /*0470*/  MOV R16, 0x490 ;  /* 0x0000049000107802 */ /* 0x000fe40000000f00 */
[----:B------:R-:W-:Y:S05]  /*0480*/  CALL.REL.NOINC `($__internal_23_$__cuda_sm20_div_s64) ;  /* 0x0000003c00ec7944 */ /* 0x000fea0003c00000 */
[----:B------:R-:W-:Y:S02]  /*0490*/  MOV R26, R12 ;  /* 0x0000000c001a7202 */ /* 0x000fe40000000f00 */
[----:B------:R-:W-:Y:S02]  /*04a0*/  MOV R27, R13 ;  /* 0x0000000d001b7202 */ /* 0x000fe40000000f00 */
.L_x_6605:
[----:B------:R-:W-:Y:S05]  /*04b0*/  BSYNC.RECONVERGENT B0 ;  /* 0x0000000000007941 */ /* 0x000fea0003800200 */
.L_x_6603:
        /* <DEDUP_REMOVED lines=55> */
.L_x_6607:
[----:B------:R-:W-:Y:S01]  /*0830*/  IMAD.MOV.U32 R25, RZ, RZ, R18 ;  /* 0x000000ffff197224 */ /* 0x000fe200078e0012 */
[----:B------:R-:W-:Y:S01]  /*0840*/  MOV R18, R10 ;  /* 0x0000000a00127202 */ /* 0x000fe20000000f00 */
[----:B------:R-:W-:Y:S01]  /*0850*/  IMAD.MOV.U32 R17, RZ, RZ, R15 ;  /* 0x000000ffff117224 */ /* 0x000fe200078e000f */
[----:B------:R-:W-:Y:S02]  /*0860*/  MOV R15, R11 ;  /* 0x0000000b000f7202 */ /* 0x000fe40000000f00 */
[----:B------:R-:W-:Y:S02]  /*0870*/  MOV R16, 0x890 ;  /* 0x0000089000107802 */ /* 0x000fe40000000f00 */
[----:B------:R-:W-:Y:S05]  /*0880*/  CALL.REL.NOINC `($__internal_23_$__cuda_sm20_div_s64) ;  /* 0x0000003800ec7944 */ /* 0x000fea0003c00000 */
.L_x_6608:
[----:B------:R-:W-:Y:S05]  /*0890*/  BSYNC.RECONVERGENT B0 ;  /* 0x0000000000007941 */ /* 0x000fea0003800200 */
.L_x_6606:
        /* <DEDUP_REMOVED lines=114> */
.L_x_6610:
[----:B------:R-:W-:Y:S01]  /*0fc0*/  IMAD.MOV.U32 R25, RZ, RZ, R12 ;  /* 0x000000ffff197224 */ /* 0x000fe200078e000c */
[----:B------:R-:W-:Y:S01]  /*0fd0*/  MOV R18, R8 ;  /* 0x0000000800127202 */ /* 0x000fe20000000f00 */
[----:B------:R-:W-:Y:S01]  /*0fe0*/  IMAD.MOV.U32 R17, RZ, RZ, R13 ;  /* 0x000000ffff117224 */ /* 0x000fe200078e000d */
[----:B------:R-:W-:Y:S02]  /*0ff0*/  MOV R15, R7 ;  /* 0x00000007000f7202 */ /* 0x000fe40000000f00 */
[----:B------:R-:W-:Y:S02]  /*1000*/  MOV R16, 0x1020 ;  /* 0x0000102000107802 */ /* 0x000fe40000000f00 */
[----:B------:R-:W-:Y:S05]  /*1010*/  CALL.REL.NOINC `($__internal_23_$__cuda_sm20_div_s64) ;  /* 0x0000003400087944 */ /* 0x000fea0003c00000 */
[----:B------:R-:W-:Y:S02]  /*1020*/  MOV R40, R12 ;  /* 0x0000000c00287202 */ /* 0x000fe40000000f00 */
[----:B------:R-:W-:Y:S02]  /*1030*/  MOV R41, R13 ;  /* 0x0000000d00297202 */ /* 0x000fe40000000f00 */
.L_x_6611:
[----:B------:R-:W-:Y:S05]  /*1040*/  BSYNC.RECONVERGENT B0 ;  /* 0x0000000000007941 */ /* 0x000fea0003800200 */
.L_x_6609:
        /* <DEDUP_REMOVED lines=58> */
.L_x_6613:
[----:B------:R-:W-:Y:S01]  /*13f0*/  IMAD.MOV.U32 R25, RZ, RZ, R26 ;  /* 0x000000ffff197224 */ /* 0x000fe200078e001a */
[----:B------:R-:W-:Y:S01]  /*1400*/  MOV R17, R27 ;  /* 0x0000001b00117202 */ /* 0x000fe20000000f00 */
[----:B------:R-:W-:Y:S01]  /*1410*/  IMAD.MOV.U32 R18, RZ, RZ, R5 ;  /* 0x000000ffff127224 */ /* 0x000fe200078e0005 */
[----:B------:R-:W-:Y:S02]  /*1420*/  MOV R16, 0x1440 ;  /* 0x0000144000107802 */ /* 0x000fe40000000f00 */
[----:B------:R-:W-:Y:S05]  /*1430*/  CALL.REL.NOINC `($__internal_23_$__cuda_sm20_div_s64) ;  /* 0x0000003000007944 */ /* 0x000fea0003c00000 */
[----:B------:R-:W-:Y:S02]  /*1440*/  MOV R38, R12 ;  /* 0x0000000c00267202 */ /* 0x000fe40000000f00 */
[----:B------:R-:W-:Y:S02]  /*1450*/  MOV R39, R13 ;  /* 0x0000000d00277202 */ /* 0x000fe40000000f00 */
.L_x_6614:
[----:B------:R-:W-:Y:S05]  /*1460*/  BSYNC.RECONVERGENT B0 ;  /* 0x0000000000007941 */ /* 0x000fea0003800200 */
.L_x_6612:
        /* <DEDUP_REMOVED lines=252> */
.L_x_6618:
[----:B------:R-:W-:Y:S01]  /*2430*/  IMAD.MOV.U32 R17, RZ, RZ, RZ ;  /* 0x000000ffff117224 */ /* 0x000fe200078e00ff */
[----:B------:R-:W-:Y:S02]  /*2440*/  MOV R18, R42 ;  /* 0x0000002a00127202 */ /* 0x000fe40000000f00 */
[----:B------:R-:W-:Y:S02]  /*2450*/  MOV R16, 0x2470 ;  /* 0x0000247000107802 */ /* 0x000fe40000000f00 */
[----:B------:R-:W-:Y:S05]  /*2460*/  CALL.REL.NOINC `($__internal_23_$__cuda_sm20_div_s64) ;  /* 0x0000001c00f47944 */ /* 0x000fea0003c00000 */
[----:B------:R-:W-:Y:S02]  /*2470*/  IADD3 R14, PT, PT, -R12, RZ, RZ ;  /* 0x000000ff0c0e7210 */ /* 0x000fe40007ffe1ff */
[----:B------:R-:W-:-:S03]  /*2480*/  MOV R43, R13 ;  /* 0x0000000d002b7202 */ /* 0x000fc60000000f00 */
[----:B------:R-:W-:Y:S01]  /*2490*/  IMAD R14, R42, R14, R25 ;  /* 0x0000000e2a0e7224 */ /* 0x000fe200078e0219 */
[----:B------:R-:W-:-:S07]  /*24a0*/  MOV R42, R12 ;  /* 0x0000000c002a7202 */ /* 0x000fce0000000f00 */
.L_x_6619:
        /* <DEDUP_REMOVED lines=60> */
.L_x_6621:
[----:B------:R-:W-:Y:S01]  /*2870*/  IMAD.MOV.U32 R25, RZ, RZ, R42 ;  /* 0x000000ffff197224 */ /* 0x000fe200078e002a */
[----:B------:R-:W-:Y:S01]  /*2880*/  MOV R17, R43 ;  /* 0x0000002b00117202 */ /* 0x000fe20000000f00 */
[----:B------:R-:W-:Y:S01]  /*2890*/  IMAD.MOV.U32 R18, RZ, RZ, R46 ;  /* 0x000000ffff127224 */ /* 0x000fe200078e002e */
[----:B------:R-:W-:Y:S02]  /*28a0*/  MOV R16, 0x28c0 ;  /* 0x000028c000107802 */ /* 0x000fe40000000f00 */
[----:B------:R-:W-:Y:S05]  /*28b0*/  CALL.REL.NOINC `($__internal_23_$__cuda_sm20_div_s64) ;  /* 0x0000001800e07944 */ /* 0x000fea0003c00000 */
[----:B------:R-:W-:-:S05]  /*28c0*/  IADD3 R43, PT, PT, -R12, RZ, RZ ;  /* 0x000000ff0c2b7210 */ /* 0x000fca0007ffe1ff */
[----:B------:R-:W-:Y:S02]  /*28d0*/  IMAD R43, R43, R46, R42 ;  /* 0x0000002e2b2b7224 */ /* 0x000fe400078e022a */
.L_x_6622:
[----:B------:R-:W-:Y:S05]  /*28e0*/  BSYNC.RECONVERGENT B0 ;  /* 0x0000000000007941 */ /* 0x000fea0003800200 */
.L_x_6620:
        /* <DEDUP_REMOVED lines=161> */
.L_x_6617:
[----:B------:R-:W0:Y:S01]  /*3300*/  LDC.64 R2, c[0x0][0x420] ;  /* 0x00010800ff027b82 */ /* 0x000e220000000a00 */
[----:B------:R-:W-:-:S05]  /*3310*/  IADD3 R0, PT, PT, R28, UR6, RZ ;  /* 0x000000061c007c10 */ /* 0x000fca000fffe0ff */
[----:B0-----:R-:W-:-:S05]  /*3320*/  IMAD.WIDE.U32 R2, R0, 0x4, R2 ;  /* 0x0000000400027825 */ /* 0x001fca00078e0002 */
[----:B------:R0:W-:Y:S02]  /*3330*/  STG.E desc[UR10][R2.64], R24 ;  /* 0x0000001802007986 */ /* 0x0001e4000c10190a */
.L_x_6616:
[----:B------:R-:W-:Y:S05]  /*3340*/  BSYNC.RECONVERGENT B1 ;  /* 0x0000000000017941 */ /* 0x000fea0003800200 */
.L_x_6615:
        /* <DEDUP_REMOVED lines=78> */
.L_x_6625:
        /* <DEDUP_REMOVED lines=73> */
.L_x_6624:
        /* <DEDUP_REMOVED lines=11> */
.L_x_6626:
        /* <DEDUP_REMOVED lines=22> */
.L_x_6623:
        /* <DEDUP_REMOVED lines=87> */
        .weak           $__internal_23_$__cuda_sm20_div_s64
        .type           $__internal_23_$__cuda_sm20_div_s64,@function
        .size           $__internal_23_$__cuda_sm20_div_s64,(.L_x_11653 - $__internal_23_$__cuda_sm20_div_s64)
$__internal_23_$__cuda_sm20_div_s64:
        /* <DEDUP_REMOVED lines=82> */
[----:B------:R-:W-:Y:S06]  /*4960*/  RET.REL.NODEC R16 `(_ZN5flash32flash_fwd_splitkv_combine_kernelI23Flash_fwd_kernel_traitsILi96ELi64ELi64ELi4ELb0ELb0EN7cutlass10bfloat16_tE19Flash_kernel_traitsILi96ELi64ELi64ELi4ES3_EELi16ELi5ELb1EEEvNS_16Flash_fwd_paramsE) ;  /* 0xffffffb410a47950 */ /* 0x000fec0003c3ffff */
.L_x_6627:
        /* <DEDUP_REMOVED lines=9> */
.L_x_11653:


//--------------------- .text._ZN5flash32flash_fwd_splitkv_combine_kernelI23Flash_fwd_kernel_traitsILi96ELi64ELi64ELi4ELb0ELb0EN7cutlass10bfloat16_tE19Flash_kernel_traitsILi96ELi64ELi64ELi4ES3_EELi16ELi4ELb1EEEvNS_16Flash_fwd_paramsE --------------------------
	.section	.text._ZN5flash32flash_fwd_splitkv_combine_kernelI23Flash_fwd_kernel_traitsILi96ELi64ELi64ELi4ELb0ELb0EN7cutlass10bfloat16_tE19Flash_kernel_traitsILi96ELi64ELi64ELi4ES3_EELi16ELi4ELb1EEEvNS_16Flash_fwd_paramsE,"ax",@progbits
	.align	128
        .global         _ZN5flash32flash_fwd_splitkv_combine_kernelI23Flash_fwd_kernel_traitsILi96ELi64ELi64ELi4ELb0ELb0EN7cutlass10bfloat16_tE19Flash_kernel_traitsILi96ELi64ELi64ELi4ES3_EELi16ELi4ELb1EEEvNS_16Flash_fwd_paramsE
        .type           _ZN5flash32flash_fwd_splitkv_combine_kernelI23Flash_fwd_kernel_traitsILi96ELi64ELi64ELi4ELb0ELb0EN7cutlass10bfloat16_tE19Flash_kernel_traitsILi96ELi64ELi64ELi4ES3_EELi16ELi4ELb1EEEvNS_16Flash_fwd_paramsE,@function
        .size           _ZN5flash32flash_fwd_splitkv_combine_kernelI23Flash_fwd_kernel_traitsILi96ELi64ELi64ELi4ELb0ELb0EN7cutlass10bfloat16_tE19Flash_kernel_traitsILi96ELi64ELi64ELi4ES3_EELi16ELi4ELb1EEEvNS_16Flash_fwd_paramsE,(.L_x_11654 - _ZN5flash32flash_fwd_splitkv_combine_kernelI23Flash_fwd_kernel_traitsILi96ELi64ELi64ELi4ELb0ELb0EN7cutlass10bfloat16_tE19Flash_kernel_traitsILi96ELi64ELi64ELi4ES3_EELi16ELi4ELb1EEEvNS_16Flash_fwd_paramsE)
        .other          _ZN5flash32flash_fwd_splitkv_combine_kernelI23Flash_fwd_kernel_traitsILi96ELi64ELi64ELi4ELb0ELb0EN7cutlass10bfloat16_tE19Flash_kernel_traitsILi96ELi64ELi64ELi4ES3_EELi16ELi4ELb1EEEvNS_16Flash_fwd_paramsE,@"STO_CUDA_ENTRY STV_DEFAULT"
_ZN5flash32flash_fwd_splitkv_combine_kernelI23Flash_fwd_kernel_traitsILi96ELi64ELi64ELi4ELb0ELb0EN7cutlass10bfloat16_tE19Flash_kernel_traitsILi96ELi64ELi64ELi4ES3_EELi16ELi4ELb1EEEvNS_16Flash_fwd_paramsE:
.text._ZN5flash32flash_fwd_splitkv_combine_kernelI23Flash_fwd_kernel_traitsILi96ELi64ELi64ELi4ELb0ELb0EN7cutlass10bfloat16_tE19Flash_kernel_traitsILi96ELi64ELi64ELi4ES3_EELi16ELi4ELb1EEEvNS_16Flash_fwd_paramsE:
        /* <DEDUP_REMOVED lines=39> */
.L_x_6628:
[----:B------:R-:W-:Y:S01]  /*0270*/  IMAD.U32 R29, RZ, RZ, UR7 ;  /* 0x00000007ff1d7e24 */ /* 0x000fe2000f8e00ff */
[----:B------:R-:W-:Y:S01]  /*0280*/  MOV R18, UR14 ;  /* 0x0000000e00127c02 */ /* 0x000fe20008000f00 */
[----:B------:R-:W-:Y:S01]  /*0290*/  IMAD.U32 R17, RZ, RZ, UR4 ;  /* 0x00000004ff117e24 */ /* 0x000fe2000f8e00ff */
[----:B------:R-:W-:Y:S02]  /*02a0*/  MOV R15, UR8 ;  /* 0x00000008000f7c02 */ /* 0x000fe40008000f00 */
[----:B------:R-:W-:Y:S02]  /*02b0*/  MOV R16, 0x2d0 ;  /* 0x000002d000107802 */ /* 0x000fe40000000f00 */
[----:B------:R-:W-:Y:S05]  /*02c0*/  CALL.REL.NOINC `($__internal_24_$__cuda_sm20_div_s64) ;  /* 0x0000003c00e07944 */ /* 0x000fea0003c00000 */
[----:B------:R-:W-:-:S07]  /*02d0*/  MOV R10, R14 ;  /* 0x0000000e000a7202 */ /* 0x000fce0000000f00 */
.L_x_6629:
        /* <DEDUP_REMOVED lines=30> */
.L_x_6631:
[----:B------:R-:W-:Y:S01]  /*04c0*/  IMAD.MOV.U32 R29, RZ, RZ, R10 ;  /* 0x000000ffff1d7224 */ /* 0x000fe200078e000a */
[----:B------:R-:W-:Y:S02]  /*04d0*/  MOV R17, R11 ;  /* 0x0000000b00117202 */ /* 0x000fe40000000f00 */
[----:B------:R-:W-:Y:S02]  /*04e0*/  MOV R16, 0x500 ;  /* 0x0000050000107802 */ /* 0x000fe40000000f00 */
[----:B------:R-:W-:Y:S05]  /*04f0*/  CALL.REL.NOINC `($__internal_24_$__cuda_sm20_div_s64) ;  /* 0x0000003c00547944 */ /* 0x000fea0003c00000 */
[----:B------:R-:W-:Y:S02]  /*0500*/  MOV R22, R14 ;  /* 0x0000000e00167202 */ /* 0x000fe40000000f00 */
[----:B------:R-:W-:Y:S02]  /*0510*/  MOV R23, R11 ;  /* 0x0000000b00177202 */ /* 0x000fe40000000f00 */
.L_x_6632:
[----:B------:R-:W-:Y:S05]  /*0520*/  BSYNC.RECONVERGENT B0 ;  /* 0x0000000000007941 */ /* 0x000fea0003800200 */
.L_x_6630:
        /* <DEDUP_REMOVED lines=55> */
.L_x_6634:
[----:B------:R-:W-:Y:S01]  /*08a0*/  IMAD.MOV.U32 R29, RZ, RZ, R18 ;  /* 0x000000ffff1d7224 */ /* 0x000fe200078e0012 */
[----:B------:R-:W-:Y:S01]  /*08b0*/  MOV R18, R12 ;  /* 0x0000000c00127202 */ /* 0x000fe20000000f00 */
[----:B------:R-:W-:Y:S01]  /*08c0*/  IMAD.MOV.U32 R17, RZ, RZ, R15 ;  /* 0x000000ffff117224 */ /* 0x000fe200078e000f */
[----:B------:R-:W-:Y:S02]  /*08d0*/  MOV R15, R2 ;  /* 0x00000002000f7202 */ /* 0x000fe40000000f00 */
[----:B------:R-:W-:Y:S02]  /*08e0*/  MOV R16, 0x900 ;  /* 0x0000090000107802 */ /* 0x000fe40000000f00 */
[----:B------:R-:W-:Y:S05]  /*08f0*/  CALL.REL.NOINC `($__internal_24_$__cuda_sm20_div_s64) ;  /* 0x0000003800547944 */ /* 0x000fea0003c00000 */
[----:B------:R-:W-:Y:S02]  /*0900*/  MOV R15, R11 ;  /* 0x0000000b000f7202 */ /* 0x000fe40000000f00 */
.L_x_6635:
[----:B------:R-:W-:Y:S05]  /*0910*/  BSYNC.RECONVERGENT B0 ;  /* 0x0000000000007941 */ /* 0x000fea0003800200 */
.L_x_6633:
        /* <DEDUP_REMOVED lines=116> */
.L_x_6637:
[----:B------:R-:W-:Y:S01]  /*1060*/  IMAD.MOV.U32 R17, RZ, RZ, R15 ;  /* 0x000000ffff117224 */ /* 0x000fe200078e000f */
[----:B------:R-:W-:Y:S01]  /*1070*/  MOV R18, R9 ;  /* 0x0000000900127202 */ /* 0x000fe20000000f00 */
[----:B------:R-:W-:Y:S01]  /*1080*/  IMAD.MOV.U32 R29, RZ, RZ, R14 ;  /* 0x000000ffff1d7224 */ /* 0x000fe200078e000e */
[----:B------:R-:W-:Y:S02]  /*1090*/  MOV R15, R3 ;  /* 0x00000003000f7202 */ /* 0x000fe40000000f00 */
[----:B------:R-:W-:Y:S02]  /*10a0*/  MOV R16, 0x10c0 ;  /* 0x000010c000107802 */ /* 0x000fe40000000f00 */
[----:B------:R-:W-:Y:S05]  /*10b0*/  CALL.REL.NOINC `($__internal_24_$__cuda_sm20_div_s64) ;  /* 0x0000003000647944 */ /* 0x000fea0003c00000 */
[----:B------:R-:W-:Y:S02]  /*10c0*/  MOV R34, R14 ;  /* 0x0000000e00227202 */ /* 0x000fe40000000f00 */
[----:B------:R-:W-:Y:S02]  /*10d0*/  MOV R35, R11 ;  /* 0x0000000b00237202 */ /* 0x000fe40000000f00 */
.L_x_6638:
[----:B------:R-:W-:Y:S05]  /*10e0*/  BSYNC.RECONVERGENT B0 ;  /* 0x0000000000007941 */ /* 0x000fea0003800200 */
.L_x_6636:
        /* <DEDUP_REMOVED lines=58> */
.L_x_6640:
[----:B------:R-:W-:Y:S01]  /*1490*/  IMAD.MOV.U32 R29, RZ, RZ, R22 ;  /* 0x000000ffff1d7224 */ /* 0x000fe200078e0016 */
[----:B------:R-:W-:Y:S01]  /*14a0*/  MOV R17, R23 ;  /* 0x0000001700117202 */ /* 0x000fe20000000f00 */
[----:B------:R-:W-:Y:S01]  /*14b0*/  IMAD.MOV.U32 R18, RZ, RZ, R7 ;  /* 0x000000ffff127224 */ /* 0x000fe200078e0007 */
[----:B------:R-:W-:Y:S02]  /*14c0*/  MOV R16, 0x14e0 ;  /* 0x000014e000107802 */ /* 0x000fe40000000f00 */
[----:B------:R-:W-:Y:S05]  /*14d0*/  CALL.REL.NOINC `($__internal_24_$__cuda_sm20_div_s64) ;  /* 0x0000002c005c7944 */ /* 0x000fea0003c00000 */
[----:B------:R-:W-:Y:S02]  /*14e0*/  MOV R20, R14 ;  /* 0x0000000e00147202 */ /* 0x000fe40000000f00 */
[----:B------:R-:W-:Y:S02]  /*14f0*/  MOV R21, R11 ;  /* 0x0000000b00157202 */ /* 0x000fe40000000f00 */
.L_x_6641:
[----:B------:R-:W-:Y:S05]  /*1500*/  BSYNC.RECONVERGENT B0 ;  /* 0x0000000000007941 */ /* 0x000fea0003800200 */
.L_x_6639:
        /* <DEDUP_REMOVED lines=216> */
.L_x_6645:
[----:B------:R-:W-:Y:S01]  /*2290*/  IMAD.MOV.U32 R17, RZ, RZ, RZ ;  /* 0x000000ffff117224 */ /* 0x000fe200078e00ff */
[----:B------:R-:W-:Y:S02]  /*22a0*/  MOV R18, R32 ;  /* 0x0000002000127202 */ /* 0x000fe40000000f00 */
[----:B------:R-:W-:Y:S02]  /*22b0*/  MOV R16, 0x22d0 ;  /* 0x000022d000107802 */ /* 0x000fe40000000f00 */
[----:B------:R-:W-:Y:S05]  /*22c0*/  CALL.REL.NOINC `($__internal_24_$__cuda_sm20_div_s64) ;  /* 0x0000001c00e07944 */ /* 0x000fea0003c00000 */
[----:B------:R-:W-:Y:S02]  /*22d0*/  IADD3 R13, PT, PT, -R14, RZ, RZ ;  /* 0x000000ff0e0d7210 */ /* 0x000fe40007ffe1ff */
[----:B------:R-:W-:-:S03]  /*22e0*/  MOV R33, R11 ;  /* 0x0000000b00217202 */ /* 0x000fc60000000f00 */
[----:B------:R-:W-:Y:S01]  /*22f0*/  IMAD R29, R32, R13, R29 ;  /* 0x0000000d201d7224 */ /* 0x000fe200078e021d */
[----:B------:R-:W-:-:S07]  /*2300*/  MOV R32, R14 ;  /* 0x0000000e00207202 */ /* 0x000fce0000000f00 */
.L_x_6646:
        /* <DEDUP_REMOVED lines=60> */
.L_x_6648:
[----:B------:R-:W-:Y:S01]  /*26d0*/  IMAD.MOV.U32 R29, RZ, RZ, R32 ;  /* 0x000000ffff1d7224 */ /* 0x000fe200078e0020 */
[----:B------:R-:W-:Y:S01]  /*26e0*/  MOV R17, R33 ;  /* 0x0000002100117202 */ /* 0x000fe20000000f00 */
[----:B------:R-:W-:Y:S01]  /*26f0*/  IMAD.MOV.U32 R18, RZ, RZ, R36 ;  /* 0x000000ffff127224 */ /* 0x000fe200078e0024 */
[----:B------:R-:W-:Y:S02]  /*2700*/  MOV R16, 0x2720 ;  /* 0x0000272000107802 */ /* 0x000fe40000000f00 */
[----:B------:R-:W-:Y:S05]  /*2710*/  CALL.REL.NOINC `($__internal_24_$__cuda_sm20_div_s64) ;  /* 0x0000001800cc7944 */ /* 0x000fea0003c00000 */
[----:B------:R-:W-:-:S05]  /*2720*/  IADD3 R33, PT, PT, -R14, RZ, RZ ;  /* 0x000000ff0e217210 */ /* 0x000fca0007ffe1ff */
[----:B------:R-:W-:Y:S02]  /*2730*/  IMAD R33, R33, R36, R32 ;  /* 0x0000002421217224 */ /* 0x000fe400078e0220 */
.L_x_6649:
[----:B------:R-:W-:Y:S05]  /*2740*/  BSYNC.RECONVERGENT B0 ;  /* 0x0000000000007941 */ /* 0x000fea0003800200 */
.L_x_6647:
        /* <DEDUP_REMOVED lines=161> */
.L_x_6644:
[----:B------:R-:W0:Y:S01]  /*3160*/  LDC.64 R2, c[0x0][0x420] ;  /* 0x00010800ff027b82 */ /* 0x000e220000000a00 */
[----:B------:R-:W-:-:S05]  /*3170*/  IADD3 R0, PT, PT, R28, UR6, RZ ;  /* 0x000000061c007c10 */ /* 0x000fca000fffe0ff */
[----:B0-----:R-:W-:-:S05]  /*3180*/  IMAD.WIDE.U32 R2, R0, 0x4, R2 ;  /* 0x0000000400027825 */ /* 0x001fca00078e0002 */
[----:B------:R1:W-:Y:S02]  /*3190*/  STG.E desc[UR12][R2.64], R22 ;  /* 0x0000001602007986 */ /* 0x0003e4000c10190c */
.L_x_6643:
[----:B------:R-:W-:Y:S05]  /*31a0*/  BSYNC.RECONVERGENT B1 ;  /* 0x0000000000017941 */ /* 0x000fea0003800200 */
.L_x_6642:
        /* <DEDUP_REMOVED lines=69> */
.L_x_6652:
        /* <DEDUP_REMOVED lines=77> */
.L_x_6651:
        /* <DEDUP_REMOVED lines=11> */
.L_x_6653:
        /* <DEDUP_REMOVED lines=22> */
.L_x_6650:
        /* <DEDUP_REMOVED lines=87> */
        .weak           $__internal_24_$__cuda_sm20_div_s64
        .type           $__internal_24_$__cuda_sm20_div_s64,@function
        .size           $__internal_24_$__cuda_sm20_div_s64,(.L_x_11654 - $__internal_24_$__cuda_sm20_div_s64)
$__internal_24_$__cuda_sm20_div_s64:
        /* <DEDUP_REMOVED lines=82> */
[----:B------:R-:W-:Y:S06]  /*4770*/  RET.REL.NODEC R16 `(_ZN5flash32flash_fwd_splitkv_combine_kernelI23Flash_fwd_kernel_traitsILi96ELi64ELi64ELi4ELb0ELb0EN7cutlass10bfloat16_tE19Flash_kernel_traitsILi96ELi64ELi64ELi4ES3_EELi16ELi4ELb1EEEvNS_16Flash_fwd_paramsE) ;  /* 0xffffffb810207950 */ /* 0x000fec0003c3ffff */
.L_x_6654:
        /* <DEDUP_REMOVED lines=16> */
.L_x_11654:


//--------------------- .text._ZN5flash32flash_fwd_splitkv_combine_kernelI23Flash_fwd_kernel_traitsILi96ELi64ELi64ELi4ELb0ELb0EN7cutlass10bfloat16_tE19Flash_kernel_traitsILi96ELi64ELi64ELi4ES3_EELi16ELi3ELb1EEEvNS_16Flash_fwd_paramsE --------------------------
	.section	.text._ZN5flash32flash_fwd_splitkv_combine_kernelI23Flash_fwd_kernel_traitsILi96ELi64ELi64ELi4ELb0ELb0EN7cutlass10bfloat16_tE19Flash_kernel_traitsILi96ELi64ELi64ELi4ES3_EELi16ELi3ELb1EEEvNS_16Flash_fwd_paramsE,"ax",@progbits
	.align	128
        .global         _ZN5flash32flash_fwd_splitkv_combine_kernelI23Flash_fwd_kernel_traitsILi96ELi64ELi64ELi4ELb0ELb0EN7cutlass10bfloat16_tE19Flash_kernel_traitsILi96ELi64ELi64ELi4ES3_EELi16ELi3ELb1EEEvNS_16Flash_fwd_paramsE
        .type           _ZN5flash32flash_fwd_splitkv_combine_kernelI23Flash_fwd_kernel_traitsILi96ELi64ELi64ELi4ELb0ELb0EN7cutlass10bfloat16_tE19Flash_kernel_traitsILi96ELi64ELi64ELi4ES3_EELi16ELi3ELb1EEEvNS_16Flash_fwd_paramsE,@function
        .size           _ZN5flash32flash_fwd_splitkv_combine_kernelI23Flash_fwd_kernel_traitsILi96ELi64ELi64ELi4ELb0ELb0EN7cutlass10bfloat16_tE19Flash_kernel_traitsILi96ELi64ELi64ELi4ES3_EELi16ELi3ELb1EEEvNS_16Flash_fwd_paramsE,(.L_x_11655 - _ZN5flash32flash_fwd_splitkv_combine_kernelI23Flash_fwd_kernel_traitsILi96ELi64ELi64ELi4ELb0ELb0EN7cutlass10bfloat16_tE19Flash_kernel_traitsILi96ELi64ELi64ELi4ES3_EELi16ELi3ELb1EEEvNS_16Flash_fwd_paramsE)
        .other          _ZN5flash32flash_fwd_splitkv_combine_kernelI23Flash_fwd_kernel_traitsILi96ELi64ELi64ELi4ELb0ELb0EN7cutlass10bfloat16_tE19Flash_kernel_traitsILi96ELi64ELi64ELi4ES3_EELi16ELi3ELb1EEEvNS_16Flash_fwd_paramsE,@"STO_CUDA_ENTRY STV_DEFAULT"
_ZN5flash32flash_fwd_splitkv_combine_kernelI23Flash_fwd_kernel_traitsILi96ELi64ELi64ELi4ELb0ELb0EN7cutlass10bfloat16_tE19Flash_kernel_traitsILi96ELi64ELi64ELi4ES3_EELi16ELi3ELb1EEEvNS_16Flash_fwd_paramsE:
.text._ZN5flash32flash_fwd_splitkv_combine_kernelI23Flash_fwd_kernel_traitsILi96ELi64ELi64ELi4ELb0ELb0EN7cutlass10bfloat16_tE19Flash_kernel_traitsILi96ELi64ELi64ELi4ES3_EELi16ELi3ELb1EEEvNS_16Flash_fwd_paramsE:
        /* <DEDUP_REMOVED lines=38> */
.L_x_6655:
[----:B------:R-:W-:Y:S01]  /*0260*/  IMAD.U32 R29, RZ, RZ, UR7 ;  /* 0x00000007ff1d7e24 */ /* 0x000fe2000f8e00ff */
[----:B------:R-:W-:Y:S01]  /*0270*/  MOV R18, UR14 ;  /* 0x0000000e00127c02 */ /* 0x000fe20008000f00 */
[----:B------:R-:W-:Y:S01]  /*0280*/  IMAD.U32 R17, RZ, RZ, UR15 ;  /* 0x0000000fff117e24 */ /* 0x000fe2000f8e00ff */
[----:B------:R-:W-:Y:S02]  /*0290*/  MOV R15, UR8 ;  /* 0x00000008000f7c02 */ /* 0x000fe40008000f00 */
[----:B------:R-:W-:Y:S02]  /*02a0*/  MOV R16, 0x2c0 ;  /* 0x000002c000107802 */ /* 0x000fe40000000f00 */
[----:B------:R-:W-:Y:S05]  /*02b0*/  CALL.REL.NOINC `($__internal_25_$__cuda_sm20_div_s64) ;  /* 0x0000003c00807944 */ /* 0x000fea0003c00000 */
[----:B------:R-:W-:-:S07]  /*02c0*/  MOV R10, R14 ;  /* 0x0000000e000a7202 */ /* 0x000fce0000000f00 */
.L_x_6656:
        /* <DEDUP_REMOVED lines=30> */
.L_x_6658:
[----:B------:R-:W-:Y:S01]  /*04b0*/  IMAD.MOV.U32 R29, RZ, RZ, R10 ;  /* 0x000000ffff1d7224 */ /* 0x000fe200078e000a */
[----:B------:R-:W-:Y:S02]  /*04c0*/  MOV R17, R11 ;  /* 0x0000000b00117202 */ /* 0x000fe40000000f00 */
[----:B------:R-:W-:Y:S02]  /*04d0*/  MOV R16, 0x4f0 ;  /* 0x000004f000107802 */ /* 0x000fe40000000f00 */
[----:B------:R-:W-:Y:S05]  /*04e0*/  CALL.REL.NOINC `($__internal_25_$__cuda_sm20_div_s64) ;  /* 0x0000003800f47944 */ /* 0x000fea0003c00000 */
[----:B------:R-:W-:Y:S02]  /*04f0*/  MOV R22, R14 ;  /* 0x0000000e00167202 */ /* 0x000fe40000000f00 */
[----:B------:R-:W-:Y:S02]  /*0500*/  MOV R23, R11 ;  /* 0x0000000b00177202 */ /* 0x000fe40000000f00 */
.L_x_6659:
[----:B------:R-:W-:Y:S05]  /*0510*/  BSYNC.RECONVERGENT B0 ;  /* 0x0000000000007941 */ /* 0x000fea0003800200 */
.L_x_6657:
        /* <DEDUP_REMOVED lines=55> */
.L_x_6661:
[----:B------:R-:W-:Y:S01]  /*0890*/  IMAD.MOV.U32 R29, RZ, RZ, R18 ;  /* 0x000000ffff1d7224 */ /* 0x000fe200078e0012 */
[----:B------:R-:W-:Y:S01]  /*08a0*/  MOV R18, R12 ;  /* 0x0000000c00127202 */ /* 0x000fe20000000f00 */
[----:B------:R-:W-:Y:S01]  /*08b0*/  IMAD.MOV.U32 R17, RZ, RZ, R15 ;  /* 0x000000ffff117224 */ /* 0x000fe200078e000f */
[----:B------:R-:W-:Y:S02]  /*08c0*/  MOV R15, R2 ;  /* 0x00000002000f7202 */ /* 0x000fe40000000f00 */
[----:B------:R-:W-:Y:S02]  /*08d0*/  MOV R16, 0x8f0 ;  /* 0x000008f000107802 */ /* 0x000fe40000000f00 */
[----:B------:R-:W-:Y:S05]  /*08e0*/  CALL.REL.NOINC `($__internal_25_$__cuda_sm20_div_s64) ;  /* 0x0000003400f47944 */ /* 0x000fea0003c00000 */
[----:B------:R-:W-:Y:S02]  /*08f0*/  MOV R15, R11 ;  /* 0x0000000b000f7202 */ /* 0x000fe40000000f00 */
.L_x_6662:
[----:B------:R-:W-:Y:S05]  /*0900*/  BSYNC.RECONVERGENT B0 ;  /* 0x0000000000007941 */ /* 0x000fea0003800200 */
.L_x_6660:
        /* <DEDUP_REMOVED lines=116> */
.L_x_6664:
[----:B------:R-:W-:Y:S01]  /*1050*/  IMAD.MOV.U32 R17, RZ, RZ, R15 ;  /* 0x000000ffff117224 */ /* 0x000fe200078e000f */
[----:B------:R-:W-:Y:S01]  /*1060*/  MOV R18, R9 ;  /* 0x0000000900127202 */ /* 0x000fe20000000f00 */
[----:B------:R-:W-:Y:S01]  /*1070*/  IMAD.MOV.U32 R29, RZ, RZ, R14 ;  /* 0x000000ffff1d7224 */ /* 0x000fe200078e000e */
[----:B------:R-:W-:Y:S02]  /*1080*/  MOV R15, R3 ;  /* 0x00000003000f7202 */ /* 0x000fe40000000f00 */
[----:B------:R-:W-:Y:S02]  /*1090*/  MOV R16, 0x10b0 ;  /* 0x000010b000107802 */ /* 0x000fe40000000f00 */
[----:B------:R-:W-:Y:S05]  /*10a0*/  CALL.REL.NOINC `($__internal_25_$__cuda_sm20_div_s64) ;  /* 0x0000003000047944 */ /* 0x000fea0003c00000 */
[----:B------:R-:W-:Y:S02]  /*10b0*/  MOV R34, R14 ;  /* 0x0000000e00227202 */ /* 0x000fe40000000f00 */
[----:B------:R-:W-:Y:S02]  /*10c0*/  MOV R35, R11 ;  /* 0x0000000b00237202 */ /* 0x000fe40000000f00 */
.L_x_6665:
[----:B------:R-:W-:Y:S05]  /*10d0*/  BSYNC.RECONVERGENT B0 ;  /* 0x0000000000007941 */ /* 0x000fea0003800200 */
.L_x_6663:
        /* <DEDUP_REMOVED lines=58> */
.L_x_6667:
[----:B------:R-:W-:Y:S01]  /*1480*/  IMAD.MOV.U32 R29, RZ, RZ, R22 ;  /* 0x000000ffff1d7224 */ /* 0x000fe200078e0016 */
[----:B------:R-:W-:Y:S01]  /*1490*/  MOV R17, R23 ;  /* 0x0000001700117202 */ /* 0x000fe20000000f00 */
[----:B------:R-:W-:Y:S01]  /*14a0*/  IMAD.MOV.U32 R18, RZ, RZ, R7 ;  /* 0x000000ffff127224 */ /* 0x000fe200078e0007 */
[----:B------:R-:W-:Y:S02]  /*14b0*/  MOV R16, 0x14d0 ;  /* 0x000014d000107802 */ /* 0x000fe40000000f00 */
[----:B------:R-:W-:Y:S05]  /*14c0*/  CALL.REL.NOINC `($__internal_25_$__cuda_sm20_div_s64) ;  /* 0x0000002800fc7944 */ /* 0x000fea0003c00000 */
[----:B------:R-:W-:Y:S02]  /*14d0*/  MOV R20, R14 ;  /* 0x0000000e00147202 */ /* 0x000fe40000000f00 */
[----:B------:R-:W-:Y:S02]  /*14e0*/  MOV R21, R11 ;  /* 0x0000000b00157202 */ /* 0x000fe40000000f00 */
.L_x_6668:
[----:B------:R-:W-:Y:S05]  /*14f0*/  BSYNC.RECONVERGENT B0 ;  /* 0x0000000000007941 */ /* 0x000fea0003800200 */
.L_x_6666:
        /* <DEDUP_REMOVED lines=65> */
.L_x_6670:
[----:B------:R-:W-:Y:S05]  /*1910*/  BSYNC.RECONVERGENT B0 ;  /* 0x0000000000007941 */ /* 0x000fea0003800200 */
.L_x_6669:
        /* <DEDUP_REMOVED lines=136> */
.L_x_6674:
[----:B------:R-:W-:Y:S01]  /*21a0*/  IMAD.MOV.U32 R17, RZ, RZ, RZ ;  /* 0x000000ffff117224 */ /* 0x000fe200078e00ff */
[----:B------:R-:W-:Y:S02]  /*21b0*/  MOV R18, R32 ;  /* 0x0000002000127202 */ /* 0x000fe40000000f00 */
[----:B------:R-:W-:Y:S02]  /*21c0*/  MOV R16, 0x21e0 ;  /* 0x000021e000107802 */ /* 0x000fe40000000f00 */
[----:B------:R-:W-:Y:S05]  /*21d0*/  CALL.REL.NOINC `($__internal_25_$__cuda_sm20_div_s64) ;  /* 0x0000001c00b87944 */ /* 0x000fea0003c00000 */
[----:B------:R-:W-:Y:S02]  /*21e0*/  IADD3 R13, PT, PT, -R14, RZ, RZ ;  /* 0x000000ff0e0d7210 */ /* 0x000fe40007ffe1ff */
[----:B------:R-:W-:-:S03]  /*21f0*/  MOV R33, R11 ;  /* 0x0000000b00217202 */ /* 0x000fc60000000f00 */
[----:B------:R-:W-:Y:S01]  /*2200*/  IMAD R29, R32, R13, R29 ;  /* 0x0000000d201d7224 */ /* 0x000fe200078e021d */
[----:B------:R-:W-:-:S07]  /*2210*/  MOV R32, R14 ;  /* 0x0000000e00207202 */ /* 0x000fce0000000f00 */
.L_x_6675:
        /* <DEDUP_REMOVED lines=60> */
.L_x_6677:
[----:B------:R-:W-:Y:S01]  /*25e0*/  IMAD.MOV.U32 R29, RZ, RZ, R32 ;  /* 0x000000ffff1d7224 */ /* 0x000fe200078e0020 */
[----:B------:R-:W-:Y:S01]  /*25f0*/  MOV R17, R33 ;  /* 0x0000002100117202 */ /* 0x000fe20000000f00 */
[----:B------:R-:W-:Y:S01]  /*2600*/  IMAD.MOV.U32 R18, RZ, RZ, R36 ;  /* 0x000000ffff127224 */ /* 0x000fe200078e0024 */
[----:B------:R-:W-:Y:S02]  /*2610*/  MOV R16, 0x2630 ;  /* 0x0000263000107802 */ /* 0x000fe40000000f00 */
[----:B------:R-:W-:Y:S05]  /*2620*/  CALL.REL.NOINC `($__internal_25_$__cuda_sm20_div_s64) ;  /* 0x0000001800a47944 */ /* 0x000fea0003c00000 */
[----:B------:R-:W-:-:S05]  /*2630*/  IADD3 R33, PT, PT, -R14, RZ, RZ ;  /* 0x000000ff0e217210 */ /* 0x000fca0007ffe1ff */
[----:B------:R-:W-:Y:S02]  /*2640*/  IMAD R33, R33, R36, R32 ;  /* 0x0000002421217224 */ /* 0x000fe400078e0220 */
.L_x_6678:
[----:B------:R-:W-:Y:S05]  /*2650*/  BSYNC.RECONVERGENT B0 ;  /* 0x0000000000007941 */ /* 0x000fea0003800200 */
.L_x_6676:
        /* <DEDUP_REMOVED lines=161> */
.L_x_6673:
[----:B------:R-:W0:Y:S01]  /*3070*/  LDC.64 R2, c[0x0][0x420] ;  /* 0x00010800ff027b82 */ /* 0x000e220000000a00 */
[----:B------:R-:W-:-:S05]  /*3080*/  IADD3 R0, PT, PT, R28, UR6, RZ ;  /* 0x000000061c007c10 */ /* 0x000fca000fffe0ff */
[----:B0-----:R-:W-:-:S05]  /*3090*/  IMAD.WIDE.U32 R2, R0, 0x4, R2 ;  /* 0x0000000400027825 */ /* 0x001fca00078e0002 */
[----:B------:R1:W-:Y:S02]  /*30a0*/  STG.E desc[UR12][R2.64], R22 ;  /* 0x0000001602007986 */ /* 0x0003e4000c10190c */
.L_x_6672:
[----:B------:R-:W-:Y:S05]  /*30b0*/  BSYNC.RECONVERGENT B1 ;  /* 0x0000000000017941 */ /* 0x000fea0003800200 */
.L_x_6671:
        /* <DEDUP_REMOVED lines=59> */
.L_x_6681:
        /* <DEDUP_REMOVED lines=77> */
.L_x_6680:
        /* <DEDUP_REMOVED lines=11> */
.L_x_6682:
        /* <DEDUP_REMOVED lines=22> */
.L_x_6679:
        /* <DEDUP_REMOVED lines=87> */
        .weak           $__internal_25_$__cuda_sm20_div_s64
        .type           $__internal_25_$__cuda_sm20_div_s64,@function
        .size           $__internal_25_$__cuda_sm20_div_s64,(.L_x_11655 - $__internal_25_$__cuda_sm20_div_s64)
$__internal_25_$__cuda_sm20_div_s64:
        /* <DEDUP_REMOVED lines=82> */
[----:B------:R-:W-:Y:S06]  /*45e0*/  RET.REL.NODEC R16 `(_ZN5flash32flash_fwd_splitkv_combine_kernelI23Flash_fwd_kernel_traitsILi96ELi64ELi64ELi4ELb0ELb0EN7cutlass10bfloat16_tE19Flash_kernel_traitsILi96ELi64ELi64ELi4ES3_EELi16ELi3ELb1EEEvNS_16Flash_fwd_paramsE) ;  /* 0xffffffb810847950 */ /* 0x000fec0003c3ffff */
.L_x_6683:
        /* <DEDUP_REMOVED lines=9> */
.L_x_11655:


//--------------------- .text._ZN5flash32flash_fwd_splitkv_combine_kernelI23Flash_fwd_kernel_traitsILi96ELi64ELi64ELi4ELb0ELb0EN7cutlass10bfloat16_tE19Flash_kernel_traitsILi96ELi64ELi64ELi4ES3_EELi16ELi2ELb1EEEvNS_16Flash_fwd_paramsE --------------------------
	.section	.text._ZN5flash32flash_fwd_splitkv_combine_kernelI23Flash_fwd_kernel_traitsILi96ELi64ELi64ELi4ELb0ELb0EN7cutlass10bfloat16_tE19Flash_kernel_traitsILi96ELi64ELi64ELi4ES3_EELi16ELi2ELb1EEEvNS_16Flash_fwd_paramsE,"ax",@progbits
	.align	128
        .global         _ZN5flash32flash_fwd_splitkv_combine_kernelI23Flash_fwd_kernel_traitsILi96ELi64ELi64ELi4ELb0ELb0EN7cutlass10bfloat16_tE19Flash_kernel_traitsILi96ELi64ELi64ELi4ES3_EELi16ELi2ELb1EEEvNS_16Flash_fwd_paramsE
        .type           _ZN5flash32flash_fwd_splitkv_combine_kernelI23Flash_fwd_kernel_traitsILi96ELi64ELi64ELi4ELb0ELb0EN7cutlass10bfloat16_tE19Flash_kernel_traitsILi96ELi64ELi64ELi4ES3_EELi16ELi2ELb1EEEvNS_16Flash_fwd_paramsE,@function
        .size           _ZN5flash32flash_fwd_splitkv_combine_kernelI23Flash_fwd_kernel_traitsILi96ELi64ELi64ELi4ELb0ELb0EN7cutlass10bfloat16_tE19Flash_kernel_traitsILi96ELi64ELi64ELi4ES3_EELi16ELi2ELb1EEEvNS_16Flash_fwd_paramsE,(.L_x_11656 - _ZN5flash32flash_fwd_splitkv_combine_kernelI23Flash_fwd_kernel_traitsILi96ELi64ELi64ELi4ELb0ELb0EN7cutlass10bfloat16_tE19Flash_kernel_traitsILi96ELi64ELi64ELi4ES3_EELi16ELi2ELb1EEEvNS_16Flash_fwd_paramsE)
        .other          _ZN5flash32flash_fwd_splitkv_combine_kernelI23Flash_fwd_kernel_traitsILi96ELi64ELi64ELi4ELb0ELb0EN7cutlass10bfloat16_tE19Flash_kernel_traitsILi96ELi64ELi64ELi4ES3_EELi16ELi2ELb1EEEvNS_16Flash_fwd_paramsE,@"STO_CUDA_ENTRY STV_DEFAULT"
_ZN5flash32flash_fwd_splitkv_combine_kernelI23Flash_fwd_kernel_traitsILi96ELi64ELi64ELi4ELb0ELb0EN7cutlass10bfloat16_tE19Flash_kernel_traitsILi96ELi64ELi64ELi4ES3_EELi16ELi2ELb1EEEvNS_16Flash_fwd_paramsE:
.text._ZN5flash32flash_fwd_splitkv_combine_kernelI23Flash_fwd_kernel_traitsILi96ELi64ELi64ELi4ELb0ELb0EN7cutlass10bfloat16_tE19Flash_kernel_traitsILi96ELi64ELi64ELi4ES3_EELi16ELi2ELb1EEEvNS_16Flash_fwd_paramsE:
        /* <DEDUP_REMOVED lines=39> */
.L_x_6684:
[----:B------:R-:W-:Y:S01]  /*0270*/  IMAD.U32 R27, RZ, RZ, UR7 ;  /* 0x00000007ff1b7e24 */ /* 0x000fe2000f8e00ff */
[----:B------:R-:W-:Y:S01]  /*0280*/  MOV R20, UR14 ;  /* 0x0000000e00147c02 */ /* 0x000fe20008000f00 */
[----:B------:R-:W-:Y:S01]  /*0290*/  IMAD.U32 R21, RZ, RZ, UR15 ;  /* 0x0000000fff157e24 */ /* 0x000fe2000f8e00ff */
[----:B------:R-:W-:Y:S02]  /*02a0*/  MOV R19, UR8 ;  /* 0x0000000800137c02 */ /* 0x000fe40008000f00 */
[----:B------:R-:W-:Y:S02]  /*02b0*/  MOV R18, 0x2d0 ;  /* 0x000002d000127802 */ /* 0x000fe40000000f00 */
[----:B------:R-:W-:Y:S05]  /*02c0*/  CALL.REL.NOINC `($__internal_26_$__cuda_sm20_div_s64) ;  /* 0x0000003c00687944 */ /* 0x000fea0003c00000 */
.L_x_6685:
        /* <DEDUP_REMOVED lines=30> */
.L_x_6687:
[----:B------:R-:W-:Y:S01]  /*04b0*/  IMAD.MOV.U32 R27, RZ, RZ, R16 ;  /* 0x000000ffff1b7224 */ /* 0x000fe200078e0010 */
[----:B------:R-:W-:Y:S02]  /*04c0*/  MOV R21, R17 ;  /* 0x0000001100157202 */ /* 0x000fe40000000f00 */
[----:B------:R-:W-:Y:S02]  /*04d0*/  MOV R18, 0x4f0 ;  /* 0x000004f000127802 */ /* 0x000fe40000000f00 */
[----:B------:R-:W-:Y:S05]  /*04e0*/  CALL.REL.NOINC `($__internal_26_$__cuda_sm20_div_s64) ;  /* 0x0000003800e07944 */ /* 0x000fea0003c00000 */
[----:B------:R-:W-:Y:S02]  /*04f0*/  MOV R30, R16 ;  /* 0x00000010001e7202 */ /* 0x000fe40000000f00 */
[----:B------:R-:W-:Y:S02]  /*0500*/  MOV R31, R17 ;  /* 0x00000011001f7202 */ /* 0x000fe40000000f00 */
.L_x_6688:
[----:B------:R-:W-:Y:S05]  /*0510*/  BSYNC.RECONVERGENT B0 ;  /* 0x0000000000007941 */ /* 0x000fea0003800200 */
.L_x_6686:
        /* <DEDUP_REMOVED lines=54> */
.L_x_6690:
[----:B------:R-:W-:Y:S01]  /*0880*/  IMAD.MOV.U32 R27, RZ, RZ, R20 ;  /* 0x000000ffff1b7224 */ /* 0x000fe200078e0014 */
[----:B------:R-:W-:Y:S01]  /*0890*/  MOV R20, R14 ;  /* 0x0000000e00147202 */ /* 0x000fe20000000f00 */
[----:B------:R-:W-:Y:S01]  /*08a0*/  IMAD.MOV.U32 R21, RZ, RZ, R19 ;  /* 0x000000ffff157224 */ /* 0x000fe200078e0013 */
[----:B------:R-:W-:Y:S02]  /*08b0*/  MOV R19, R4 ;  /* 0x0000000400137202 */ /* 0x000fe40000000f00 */
[----:B------:R-:W-:Y:S02]  /*08c0*/  MOV R18, 0x8e0 ;  /* 0x000008e000127802 */ /* 0x000fe40000000f00 */
[----:B------:R-:W-:Y:S05]  /*08d0*/  CALL.REL.NOINC `($__internal_26_$__cuda_sm20_div_s64) ;  /* 0x0000003400e47944 */ /* 0x000fea0003c00000 */
.L_x_6691:
[----:B------:R-:W-:Y:S05]  /*08e0*/  BSYNC.RECONVERGENT B0 ;  /* 0x0000000000007941 */ /* 0x000fea0003800200 */
.L_x_6689:
        /* <DEDUP_REMOVED lines=116> */
.L_x_6693:
[----:B------:R-:W-:Y:S01]  /*1030*/  IMAD.MOV.U32 R27, RZ, RZ, R16 ;  /* 0x000000ffff1b7224 */ /* 0x000fe200078e0010 */
[----:B------:R-:W-:Y:S01]  /*1040*/  MOV R20, R11 ;  /* 0x0000000b00147202 */ /* 0x000fe20000000f00 */
[----:B------:R-:W-:Y:S01]  /*1050*/  IMAD.MOV.U32 R21, RZ, RZ, R17 ;  /* 0x000000ffff157224 */ /* 0x000fe200078e0011 */
[----:B------:R-:W-:Y:S02]  /*1060*/  MOV R19, R3 ;  /* 0x0000000300137202 */ /* 0x000fe40000000f00 */
[----:B------:R-:W-:Y:S02]  /*1070*/  MOV R18, 0x1090 ;  /* 0x0000109000127802 */ /* 0x000fe40000000f00 */
[----:B------:R-:W-:Y:S05]  /*1080*/  CALL.REL.NOINC `($__internal_26_$__cuda_sm20_div_s64) ;  /* 0x0000002c00f87944 */ /* 0x000fea0003c00000 */
[----:B------:R-:W-:Y:S02]  /*1090*/  MOV R32, R16 ;  /* 0x0000001000207202 */ /* 0x000fe40000000f00 */
[----:B------:R-:W-:Y:S02]  /*10a0*/  MOV R33, R17 ;  /* 0x0000001100217202 */ /* 0x000fe40000000f00 */
.L_x_6694:
[----:B------:R-:W-:Y:S05]  /*10b0*/  BSYNC.RECONVERGENT B0 ;  /* 0x0000000000007941 */ /* 0x000fea0003800200 */
.L_x_6692:
        /* <DEDUP_REMOVED lines=57> */
.L_x_6696:
[----:B------:R-:W-:Y:S01]  /*1450*/  IMAD.MOV.U32 R27, RZ, RZ, R30 ;  /* 0x000000ffff1b7224 */ /* 0x000fe200078e001e */
[----:B------:R-:W-:Y:S01]  /*1460*/  MOV R21, R31 ;  /* 0x0000001f00157202 */ /* 0x000fe20000000f00 */
[----:B------:R-:W-:Y:S01]  /*1470*/  IMAD.MOV.U32 R20, RZ, RZ, R9 ;  /* 0x000000ffff147224 */ /* 0x000fe200078e0009 */
[----:B------:R-:W-:Y:S02]  /*1480*/  MOV R18, 0x14a0 ;  /* 0x000014a000127802 */ /* 0x000fe40000000f00 */
[----:B------:R-:W-:Y:S05]  /*1490*/  CALL.REL.NOINC `($__internal_26_$__cuda_sm20_div_s64) ;  /* 0x0000002800f47944 */ /* 0x000fea0003c00000 */
[----:B------:R-:W-:Y:S02]  /*14a0*/  MOV R20, R16 ;  /* 0x0000001000147202 */ /* 0x000fe40000000f00 */
[----:B------:R-:W-:Y:S02]  /*14b0*/  MOV R21, R17 ;  /* 0x0000001100157202 */ /* 0x000fe40000000f00 */
.L_x_6697:
[----:B------:R-:W-:Y:S05]  /*14c0*/  BSYNC.RECONVERGENT B0 ;  /* 0x0000000000007941 */ /* 0x000fea0003800200 */
.L_x_6695:
        /* <DEDUP_REMOVED lines=64> */
.L_x_6699:
[----:B------:R-:W-:Y:S05]  /*18d0*/  BSYNC.RECONVERGENT B0 ;  /* 0x0000000000007941 */ /* 0x000fea0003800200 */
.L_x_6698:
        /* <DEDUP_REMOVED lines=133> */
.L_x_6703:
[----:B------:R-:W-:Y:S01]  /*2130*/  IMAD.MOV.U32 R21, RZ, RZ, RZ ;  /* 0x000000ffff157224 */ /* 0x000fe200078e00ff */
[----:B------:R-:W-:Y:S02]  /*2140*/  MOV R20, R30 ;  /* 0x0000001e00147202 */ /* 0x000fe40000000f00 */
[----:B------:R-:W-:Y:S02]  /*2150*/  MOV R18, 0x2170 ;  /* 0x0000217000127802 */ /* 0x000fe40000000f00 */
[----:B------:R-:W-:Y:S05]  /*2160*/  CALL.REL.NOINC `($__internal_26_$__cuda_sm20_div_s64) ;  /* 0x0000001c00c07944 */ /* 0x000fea0003c00000 */
[----:B------:R-:W-:Y:S02]  /*2170*/  IADD3 R13, PT, PT, -R16, RZ, RZ ;  /* 0x000000ff100d7210 */ /* 0x000fe40007ffe1ff */
[----:B------:R-:W-:-:S03]  /*2180*/  MOV R31, R17 ;  /* 0x00000011001f7202 */ /* 0x000fc60000000f00 */
[----:B------:R-:W-:Y:S01]  /*2190*/  IMAD R27, R30, R13, R27 ;  /* 0x0000000d1e1b7224 */ /* 0x000fe200078e021b */
[----:B------:R-:W-:-:S07]  /*21a0*/  MOV R30, R16 ;  /* 0x00000010001e7202 */ /* 0x000fce0000000f00 */
.L_x_6704:
        /* <DEDUP_REMOVED lines=60> */
.L_x_6706:
[----:B------:R-:W-:Y:S01]  /*2570*/  IMAD.MOV.U32 R27, RZ, RZ, R30 ;  /* 0x000000ffff1b7224 */ /* 0x000fe200078e001e */
[----:B------:R-:W-:Y:S01]  /*2580*/  MOV R21, R31 ;  /* 0x0000001f00157202 */ /* 0x000fe20000000f00 */
[----:B------:R-:W-:Y:S01]  /*2590*/  IMAD.MOV.U32 R20, RZ, RZ, R34 ;  /* 0x000000ffff147224 */ /* 0x000fe200078e0022 */
[----:B------:R-:W-:Y:S02]  /*25a0*/  MOV R18, 0x25c0 ;  /* 0x000025c000127802 */ /* 0x000fe40000000f00 */
[----:B------:R-:W-:Y:S05]  /*25b0*/  CALL.REL.NOINC `($__internal_26_$__cuda_sm20_div_s64) ;  /* 0x0000001800ac7944 */ /* 0x000fea0003c00000 */
[----:B------:R-:W-:-:S05]  /*25c0*/  IADD3 R31, PT, PT, -R16, RZ, RZ ;  /* 0x000000ff101f7210 */ /* 0x000fca0007ffe1ff */
[----:B------:R-:W-:Y:S02]  /*25d0*/  IMAD R31, R31, R34, R30 ;  /* 0x000000221f1f7224 */ /* 0x000fe400078e021e */
.L_x_6707:
[----:B------:R-:W-:Y:S05]  /*25e0*/  BSYNC.RECONVERGENT B0 ;  /* 0x0000000000007941 */ /* 0x000fea0003800200 */
.L_x_6705:
        /* <DEDUP_REMOVED lines=162> */
.L_x_6702:
[----:B------:R-:W0:Y:S01]  /*3010*/  LDC.64 R4, c[0x0][0x420] ;  /* 0x00010800ff047b82 */ /* 0x000e220000000a00 */
[----:B------:R-:W-:-:S05]  /*3020*/  LEA.HI R2, R0, UR6, RZ, 0x1e ;  /* 0x0000000600027c11 */ /* 0x000fca000f8ff0ff */
[----:B0-----:R-:W-:-:S05]  /*3030*/  IMAD.WIDE.U32 R2, R2, 0x4, R4 ;  /* 0x0000000402027825 */ /* 0x001fca00078e0004 */
[----:B------:R1:W-:Y:S02]  /*3040*/  STG.E desc[UR12][R2.64], R23 ;  /* 0x0000001702007986 */ /* 0x0003e4000c10190c */
.L_x_6701:
[----:B------:R-:W-:Y:S05]  /*3050*/  BSYNC.RECONVERGENT B1 ;  /* 0x0000000000017941 */ /* 0x000fea0003800200 */
.L_x_6700:
        /* <DEDUP_REMOVED lines=61> */
.L_x_6710:
        /* <DEDUP_REMOVED lines=77> */
.L_x_6709:
        /* <DEDUP_REMOVED lines=11> */
.L_x_6711:
        /* <DEDUP_REMOVED lines=22> */
.L_x_6708:
        /* <DEDUP_REMOVED lines=86> */
        .weak           $__internal_26_$__cuda_sm20_div_s64
        .type           $__internal_26_$__cuda_sm20_div_s64,@function
        .size           $__internal_26_$__cuda_sm20_div_s64,(.L_x_11656 - $__internal_26_$__cuda_sm20_div_s64)
$__internal_26_$__cuda_sm20_div_s64:
        /* <DEDUP_REMOVED lines=83> */
[----:B------:R-:W-:Y:S06]  /*45a0*/  RET.REL.NODEC R28 `(_ZN5flash32flash_fwd_splitkv_combine_kernelI23Flash_fwd_kernel_traitsILi96ELi64ELi64ELi4ELb0ELb0EN7cutlass10bfloat16_tE19Flash_kernel_traitsILi96ELi64ELi64ELi4ES3_EELi16ELi2ELb1EEEvNS_16Flash_fwd_paramsE) ;  /* 0xffffffb81c947950 */ /* 0x000fec0003c3ffff */
.L_x_6712:
        /* <DEDUP_REMOVED lines=13> */
.L_x_11656:


//--------------------- .text._ZN5flash32flash_fwd_splitkv_combine_kernelI23Flash_fwd_kernel_traitsILi96ELi64ELi64ELi4ELb0ELb0EN7cutlass10bfloat16_tE19Flash_kernel_traitsILi96ELi64ELi64ELi4ES3_EELi16ELi1ELb1EEEvNS_16Flash_fwd_paramsE --------------------------
	.section	.text._ZN5flash32flash_fwd_splitkv_combine_kernelI23Flash_fwd_kernel_traitsILi96ELi64ELi64ELi4ELb0ELb0EN7cutlass10bfloat16_tE19Flash_kernel_traitsILi96ELi64ELi64ELi4ES3_EELi16ELi1ELb1EEEvNS_16Flash_fwd_paramsE,"ax",@progbits
	.align	128
        .global         _ZN5flash32flash_fwd_splitkv_combine_kernelI23Flash_fwd_kernel_traitsILi96ELi64ELi64ELi4ELb0ELb0EN7cutlass10bfloat16_tE19Flash_kernel_traitsILi96ELi64ELi64ELi4ES3_EELi16ELi1ELb1EEEvNS_16Flash_fwd_paramsE
        .type           _ZN5flash32flash_fwd_splitkv_combine_kernelI23Flash_fwd_kernel_traitsILi96ELi64ELi64ELi4ELb0ELb0EN7cutlass10bfloat16_tE19Flash_kernel_traitsILi96ELi64ELi64ELi4ES3_EELi16ELi1ELb1EEEvNS_16Flash_fwd_paramsE,@function
        .size           _ZN5flash32flash_fwd_splitkv_combine_kernelI23Flash_fwd_kernel_traitsILi96ELi64ELi64ELi4ELb0ELb0EN7cutlass10bfloat16_tE19Flash_kernel_traitsILi96ELi64ELi64ELi4ES3_EELi16ELi1ELb1EEEvNS_16Flash_fwd_paramsE,(.L_x_11657 - _ZN5flash32flash_fwd_splitkv_combine_kernelI23Flash_fwd_kernel_traitsILi96ELi64ELi64ELi4ELb0ELb0EN7cutlass10bfloat16_tE19Flash_kernel_traitsILi96ELi64ELi64ELi4ES3_EELi16ELi1ELb1EEEvNS_16Flash_fwd_paramsE)
        .other          _ZN5flash32flash_fwd_splitkv_combine_kernelI23Flash_fwd_kernel_traitsILi96ELi64ELi64ELi4ELb0ELb0EN7cutlass10bfloat16_tE19Flash_kernel_traitsILi96ELi64ELi64ELi4ES3_EELi16ELi1ELb1EEEvNS_16Flash_fwd_paramsE,@"STO_CUDA_ENTRY STV_DEFAULT"
_ZN5flash32flash_fwd_splitkv_combine_kernelI23Flash_fwd_kernel_traitsILi96ELi64ELi64ELi4ELb0ELb0EN7cutlass10bfloat16_tE19Flash_kernel_traitsILi96ELi64ELi64ELi4ES3_EELi16ELi1ELb1EEEvNS_16Flash_fwd_paramsE:
.text._ZN5flash32flash_fwd_splitkv_combine_kernelI23Flash_fwd_kernel_traitsILi96ELi64ELi64ELi4ELb0ELb0EN7cutlass10bfloat16_tE19Flash_kernel_traitsILi96ELi64ELi64ELi4ES3_EELi16ELi1ELb1EEEvNS_16Flash_fwd_paramsE:
        /* <DEDUP_REMOVED lines=38> */
.L_x_6713:
[----:B------:R-:W-:Y:S01]  /*0260*/  IMAD.U32 R27, RZ, RZ, UR7 ;  /* 0x00000007ff1b7e24 */ /* 0x000fe2000f8e00ff */
[----:B------:R-:W-:Y:S01]  /*0270*/  MOV R20, UR14 ;  /* 0x0000000e00147c02 */ /* 0x000fe20008000f00 */
[----:B------:R-:W-:Y:S01]  /*0280*/  IMAD.U32 R21, RZ, RZ, UR15 ;  /* 0x0000000fff157e24 */ /* 0x000fe2000f8e00ff */
[----:B------:R-:W-:Y:S02]  /*0290*/  MOV R19, UR8 ;  /* 0x0000000800137c02 */ /* 0x000fe40008000f00 */
[----:B------:R-:W-:Y:S02]  /*02a0*/  MOV R18, 0x2c0 ;  /* 0x000002c000127802 */ /* 0x000fe40000000f00 */
[----:B------:R-:W-:Y:S05]  /*02b0*/  CALL.REL.NOINC `($__internal_27_$__cuda_sm20_div_s64) ;  /* 0x0000003c00647944 */ /* 0x000fea0003c00000 */
.L_x_6714:
        /* <DEDUP_REMOVED lines=30> */
.L_x_6716:
[----:B------:R-:W-:Y:S01]  /*04a0*/  IMAD.MOV.U32 R27, RZ, RZ, R16 ;  /* 0x000000ffff1b7224 */ /* 0x000fe200078e0010 */
[----:B------:R-:W-:Y:S02]  /*04b0*/  MOV R21, R17 ;  /* 0x0000001100157202 */ /* 0x000fe40000000f00 */
[----:B------:R-:W-:Y:S02]  /*04c0*/  MOV R18, 0x4e0 ;  /* 0x000004e000127802 */ /* 0x000fe40000000f00 */
[----:B------:R-:W-:Y:S05]  /*04d0*/  CALL.REL.NOINC `($__internal_27_$__cuda_sm20_div_s64) ;  /* 0x0000003800dc7944 */ /* 0x000fea0003c00000 */
[----:B------:R-:W-:Y:S02]  /*04e0*/  MOV R6, R16 ;  /* 0x0000001000067202 */ /* 0x000fe40000000f00 */
[----:B------:R-:W-:Y:S02]  /*04f0*/  MOV R7, R17 ;  /* 0x0000001100077202 */ /* 0x000fe40000000f00 */
.L_x_6717:
[----:B------:R-:W-:Y:S05]  /*0500*/  BSYNC.RECONVERGENT B0 ;  /* 0x0000000000007941 */ /* 0x000fea0003800200 */
.L_x_6715:
        /* <DEDUP_REMOVED lines=55> */
.L_x_6719:
[----:B------:R-:W-:Y:S01]  /*0880*/  IMAD.MOV.U32 R27, RZ, RZ, R20 ;  /* 0x000000ffff1b7224 */ /* 0x000fe200078e0014 */
[----:B------:R-:W-:Y:S01]  /*0890*/  MOV R20, R14 ;  /* 0x0000000e00147202 */ /* 0x000fe20000000f00 */
[----:B------:R-:W-:Y:S01]  /*08a0*/  IMAD.MOV.U32 R21, RZ, RZ, R19 ;  /* 0x000000ffff157224 */ /* 0x000fe200078e0013 */
[----:B------:R-:W-:Y:S02]  /*08b0*/  MOV R19, R4 ;  /* 0x0000000400137202 */ /* 0x000fe40000000f00 */
[----:B------:R-:W-:Y:S02]  /*08c0*/  MOV R18, 0x8e0 ;  /* 0x000008e000127802 */ /* 0x000fe40000000f00 */
[----:B------:R-:W-:Y:S05]  /*08d0*/  CALL.REL.NOINC `($__internal_27_$__cuda_sm20_div_s64) ;  /* 0x0000003400dc7944 */ /* 0x000fea0003c00000 */
.L_x_6720:
[----:B------:R-:W-:Y:S05]  /*08e0*/  BSYNC.RECONVERGENT B0 ;  /* 0x0000000000007941 */ /* 0x000fea0003800200 */
.L_x_6718:
        /* <DEDUP_REMOVED lines=116> */
.L_x_6722:
[----:B------:R-:W-:Y:S01]  /*1030*/  IMAD.MOV.U32 R27, RZ, RZ, R16 ;  /* 0x000000ffff1b7224 */ /* 0x000fe200078e0010 */
[----:B------:R-:W-:Y:S01]  /*1040*/  MOV R20, R11 ;  /* 0x0000000b00147202 */ /* 0x000fe20000000f00 */
[----:B------:R-:W-:Y:S01]  /*1050*/  IMAD.MOV.U32 R21, RZ, RZ, R17 ;  /* 0x000000ffff157224 */ /* 0x000fe200078e0011 */
[----:B------:R-:W-:Y:S02]  /*1060*/  MOV R19, R3 ;  /* 0x0000000300137202 */ /* 0x000fe40000000f00 */
[----:B------:R-:W-:Y:S02]  /*1070*/  MOV R18, 0x1090 ;  /* 0x0000109000127802 */ /* 0x000fe40000000f00 */
[----:B------:R-:W-:Y:S05]  /*1080*/  CALL.REL.NOINC `($__internal_27_$__cuda_sm20_div_s64) ;  /* 0x0000002c00f07944 */ /* 0x000fea0003c00000 */
[----:B------:R-:W-:Y:S02]  /*1090*/  MOV R32, R16 ;  /* 0x0000001000207202 */ /* 0x000fe40000000f00 */
[----:B------:R-:W-:Y:S02]  /*10a0*/  MOV R33, R17 ;  /* 0x0000001100217202 */ /* 0x000fe40000000f00 */
.L_x_6723:
[----:B------:R-:W-:Y:S05]  /*10b0*/  BSYNC.RECONVERGENT B0 ;  /* 0x0000000000007941 */ /* 0x000fea0003800200 */
.L_x_6721:
        /* <DEDUP_REMOVED lines=58> */
.L_x_6725:
[----:B------:R-:W-:Y:S01]  /*1460*/  IMAD.MOV.U32 R27, RZ, RZ, R6 ;  /* 0x000000ffff1b7224 */ /* 0x000fe200078e0006 */
[----:B------:R-:W-:Y:S01]  /*1470*/  MOV R21, R7 ;  /* 0x0000000700157202 */ /* 0x000fe20000000f00 */
[----:B------:R-:W-:Y:S01]  /*1480*/  IMAD.MOV.U32 R20, RZ, RZ, R9 ;  /* 0x000000ffff147224 */ /* 0x000fe200078e0009 */
[----:B------:R-:W-:Y:S02]  /*1490*/  MOV R18, 0x14b0 ;  /* 0x000014b000127802 */ /* 0x000fe40000000f00 */
[----:B------:R-:W-:Y:S05]  /*14a0*/  CALL.REL.NOINC `($__internal_27_$__cuda_sm20_div_s64) ;  /* 0x0000002800e87944 */ /* 0x000fea0003c00000 */
[----:B------:R-:W-:Y:S02]  /*14b0*/  MOV R18, R16 ;  /* 0x0000001000127202 */ /* 0x000fe40000000f00 */
[----:B------:R-:W-:Y:S02]  /*14c0*/  MOV R19, R17 ;  /* 0x0000001100137202 */ /* 0x000fe40000000f00 */
.L_x_6726:
[----:B------:R-:W-:Y:S05]  /*14d0*/  BSYNC.RECONVERGENT B0 ;  /* 0x0000000000007941 */ /* 0x000fea0003800200 */
.L_x_6724:
        /* <DEDUP_REMOVED lines=66> */
.L_x_6728:
[----:B------:R-:W-:Y:S05]  /*1900*/  BSYNC.RECONVERGENT B0 ;  /* 0x0000000000007941 */ /* 0x000fea0003800200 */
.L_x_6727:
        /* <DEDUP_REMOVED lines=128> */
.L_x_6732:
[----:B------:R-:W-:Y:S01]  /*2110*/  IMAD.MOV.U32 R21, RZ, RZ, RZ ;  /* 0x000000ffff157224 */ /* 0x000fe200078e00ff */
[----:B------:R-:W-:Y:S02]  /*2120*/  MOV R20, R30 ;  /* 0x0000001e00147202 */ /* 0x000fe40000000f00 */
[----:B------:R-:W-:Y:S02]  /*2130*/  MOV R18, 0x2150 ;  /* 0x0000215000127802 */ /* 0x000fe40000000f00 */
[----:B------:R-:W-:Y:S05]  /*2140*/  CALL.REL.NOINC `($__internal_27_$__cuda_sm20_div_s64) ;  /* 0x0000001c00c07944 */ /* 0x000fea0003c00000 */
[----:B------:R-:W-:Y:S02]  /*2150*/  IADD3 R13, PT, PT, -R16, RZ, RZ ;  /* 0x000000ff100d7210 */ /* 0x000fe40007ffe1ff */
[----:B------:R-:W-:-:S03]  /*2160*/  MOV R31, R17 ;  /* 0x00000011001f7202 */ /* 0x000fc60000000f00 */
[----:B------:R-:W-:Y:S01]  /*2170*/  IMAD R27, R30, R13, R27 ;  /* 0x0000000d1e1b7224 */ /* 0x000fe200078e021b */
[----:B------:R-:W-:-:S07]  /*2180*/  MOV R30, R16 ;  /* 0x00000010001e7202 */ /* 0x000fce0000000f00 */
.L_x_6733:
        /* <DEDUP_REMOVED lines=60> */
.L_x_6735:
[----:B------:R-:W-:Y:S01]  /*2550*/  IMAD.MOV.U32 R27, RZ, RZ, R30 ;  /* 0x000000ffff1b7224 */ /* 0x000fe200078e001e */
[----:B------:R-:W-:Y:S01]  /*2560*/  MOV R21, R31 ;  /* 0x0000001f00157202 */ /* 0x000fe20000000f00 */
[----:B------:R-:W-:Y:S01]  /*2570*/  IMAD.MOV.U32 R20, RZ, RZ, R34 ;  /* 0x000000ffff147224 */ /* 0x000fe200078e0022 */
[----:B------:R-:W-:Y:S02]  /*2580*/  MOV R18, 0x25a0 ;  /* 0x000025a000127802 */ /* 0x000fe40000000f00 */
[----:B------:R-:W-:Y:S05]  /*2590*/  CALL.REL.NOINC `($__internal_27_$__cuda_sm20_div_s64) ;  /* 0x0000001800ac7944 */ /* 0x000fea0003c00000 */
[----:B------:R-:W-:-:S05]  /*25a0*/  IADD3 R31, PT, PT, -R16, RZ, RZ ;  /* 0x000000ff101f7210 */ /* 0x000fca0007ffe1ff */
[----:B------:R-:W-:Y:S02]  /*25b0*/  IMAD R31, R31, R34, R30 ;  /* 0x000000221f1f7224 */ /* 0x000fe400078e021e */
.L_x_6736:
[----:B------:R-:W-:Y:S05]  /*25c0*/  BSYNC.RECONVERGENT B0 ;  /* 0x0000000000007941 */ /* 0x000fea0003800200 */
.L_x_6734:
        /* <DEDUP_REMOVED lines=162> */
.L_x_6731:
[----:B------:R-:W0:Y:S01]  /*2ff0*/  LDC.64 R2, c[0x0][0x420] ;  /* 0x00010800ff027b82 */ /* 0x000e220000000a00 */
[----:B------:R-:W-:-:S05]  /*3000*/  IADD3 R27, PT, PT, R27, UR6, RZ ;  /* 0x000000061b1b7c10 */ /* 0x000fca000fffe0ff */
[----:B0-----:R-:W-:-:S05]  /*3010*/  IMAD.WIDE.U32 R2, R27, 0x4, R2 ;  /* 0x000000041b027825 */ /* 0x001fca00078e0002 */
[----:B------:R1:W-:Y:S02]  /*3020*/  STG.E desc[UR12][R2.64], R23 ;  /* 0x0000001702007986 */ /* 0x0003e4000c10190c */
.L_x_6730:
[----:B------:R-:W-:Y:S05]  /*3030*/  BSYNC.RECONVERGENT B1 ;  /* 0x0000000000017941 */ /* 0x000fea0003800200 */
.L_x_6729:
        /* <DEDUP_REMOVED lines=61> */
.L_x_6739:
        /* <DEDUP_REMOVED lines=77> */
.L_x_6738:
        /* <DEDUP_REMOVED lines=11> */
.L_x_6740:
        /* <DEDUP_REMOVED lines=22> */
.L_x_6737:
        /* <DEDUP_REMOVED lines=86> */
        .weak           $__internal_27_$__cuda_sm20_div_s64
        .type           $__internal_27_$__cuda_sm20_div_s64,@function
        .size           $__internal_27_$__cuda_sm20_div_s64,(.L_x_11657 - $__internal_27_$__cuda_sm20_div_s64)
$__internal_27_$__cuda_sm20_div_s64:
        /* <DEDUP_REMOVED lines=83> */
[----:B------:R-:W-:Y:S06]  /*4580*/  RET.REL.NODEC R28 `(_ZN5flash32flash_fwd_splitkv_combine_kernelI23Flash_fwd_kernel_traitsILi96ELi64ELi64ELi4ELb0ELb0EN7cutlass10bfloat16_tE19Flash_kernel_traitsILi96ELi64ELi64ELi4ES3_EELi16ELi1ELb1EEEvNS_16Flash_fwd_paramsE) ;  /* 0xffffffb81c9c7950 */ /* 0x000fec0003c3ffff */
.L_x_6741:
        /* <DEDUP_REMOVED lines=15> */
.L_x_11657:


//--------------------- .text._ZN5flash24flash_fwd_splitkv_kernelI23Flash_fwd_kernel_traitsILi96ELi64ELi64ELi4ELb0ELb0EN7cutlass10bfloat16_tE19Flash_kernel_traitsILi96ELi64ELi64ELi4ES3_EELb0ELb0ELb0ELb0ELb1ELb0ELb0ELb0EEEvNS_16Flash_fwd_paramsE --------------------------
	.section	.text._ZN5flash24flash_fwd_splitkv_kernelI23Flash_fwd_kernel_traitsILi96ELi64ELi64ELi4ELb0ELb0EN7cutlass10bfloat16_tE19Flash_kernel_traitsILi96ELi64ELi64ELi4ES3_EELb0ELb0ELb0ELb0ELb1ELb0ELb0ELb0EEEvNS_16Flash_fwd_paramsE,"ax",@progbits
	.align	128
        .global         _ZN5flash24flash_fwd_splitkv_kernelI23Flash_fwd_kernel_traitsILi96ELi64ELi64ELi4ELb0ELb0EN7cutlass10bfloat16_tE19Flash_kernel_traitsILi96ELi64ELi64ELi4ES3_EELb0ELb0ELb0ELb0ELb1ELb0ELb0ELb0EEEvNS_16Flash_fwd_paramsE
        .type           _ZN5flash24flash_fwd_splitkv_kernelI23Flash_fwd_kernel_traitsILi96ELi64ELi64ELi4ELb0ELb0EN7cutlass10bfloat16_tE19Flash_kernel_traitsILi96ELi64ELi64ELi4ES3_EELb0ELb0ELb0ELb0ELb1ELb0ELb0ELb0EEEvNS_16Flash_fwd_paramsE,@function
        .size           _ZN5flash24flash_fwd_splitkv_kernelI23Flash_fwd_kernel_traitsILi96ELi64ELi64ELi4ELb0ELb0EN7cutlass10bfloat16_tE19Flash_kernel_traitsILi96ELi64ELi64ELi4ES3_EELb0ELb0ELb0ELb0ELb1ELb0ELb0ELb0EEEvNS_16Flash_fwd_paramsE,(.L_x_11658 - _ZN5flash24flash_fwd_splitkv_kernelI23Flash_fwd_kernel_traitsILi96ELi64ELi64ELi4ELb0ELb0EN7cutlass10bfloat16_tE19Flash_kernel_traitsILi96ELi64ELi64ELi4ES3_EELb0ELb0ELb0ELb0ELb1ELb0ELb0ELb0EEEvNS_16Flash_fwd_paramsE)
        .other          _ZN5flash24flash_fwd_splitkv_kernelI23Flash_fwd_kernel_traitsILi96ELi64ELi64ELi4ELb0ELb0EN7cutlass10bfloat16_tE19Flash_kernel_traitsILi96ELi64ELi64ELi4ES3_EELb0ELb0ELb0ELb0ELb1ELb0ELb0ELb0EEEvNS_16Flash_fwd_paramsE,@"STO_CUDA_ENTRY STV_DEFAULT"
_ZN5flash24flash_fwd_splitkv_kernelI23Flash_fwd_kernel_traitsILi96ELi64ELi64ELi4ELb0ELb0EN7cutlass10bfloat16_tE19Flash_kernel_traitsILi96ELi64ELi64ELi4ES3_EELb0ELb0ELb0ELb0ELb1ELb0ELb0ELb0EEEvNS_16Flash_fwd_paramsE:
.text._ZN5flash24flash_fwd_splitkv_kernelI23Flash_fwd_kernel_traitsILi96ELi64ELi64ELi4ELb0ELb0EN7cutlass10bfloat16_tE19Flash_kernel_traitsILi96ELi64ELi64ELi4ES3_EELb0ELb0ELb0ELb0ELb1ELb0ELb0ELb0EEEvNS_16Flash_fwd_paramsE:
[----:B------:R-:W-:Y:S01]  /*0000*/  LDC R1, c[0x0][0x37c] ;  /* 0x0000df00ff017b82 */ /* 0x000fe20000000800 */
[----:B------:R-:W1:Y:S07]  /*0010*/  S2R R151, SR_CTAID.X ;  /* 0x0000000000977919 */ /* 0x000e6e0000002500 */
[----:B------:R-:W2:Y:S01]  /*0020*/  LDC.64 R2, c[0x0][0x348] ;  /* 0x0000d200ff027b82 */ /* 0x000ea20000000a00 */
[----:B------:R-:W-:Y:S01]  /*0030*/  BSSY.RECONVERGENT B2, `(.L_x_6742) ;  /* 0x0000005000027945 */ /* 0x000fe20003800200 */
[----:B------:R-:W-:Y:S01]  /*0040*/  MOV R148, 0x80 ;  /* 0x0000008000947802 */ /* 0x000fe20000000f00 */
[----:B------:R-:W3:Y:S01]  /*0050*/  S2R R150, SR_CTAID.Y ;  /* 0x0000000000967919 */ /* 0x000ee20000002600 */
[----:B------:R-:W4:Y:S05]  /*0060*/  S2R R149, SR_CTAID.Z ;  /* 0x0000000000957919 */ /* 0x000f2a0000002700 */
[----:B-1234-:R-:W-:Y:S05]  /*0070*/  CALL.REL.NOINC `($_ZN5flash24flash_fwd_splitkv_kernelI23Flash_fwd_kernel_traitsILi96ELi64ELi64ELi4ELb0ELb0EN7cutlass10bfloat16_tE19Flash_kernel_traitsILi96ELi64ELi64ELi4ES3_EELb0ELb0ELb0ELb0ELb1ELb0ELb0ELb0EEEvNS_16Flash_fwd_paramsE$_ZN5flash30compute_attn_1rowblock_splitkvI23Flash_fwd_kernel_traitsILi96ELi64ELi64ELi4ELb0ELb0EN7cutlass10bfloat16_tE19Flash_kernel_traitsILi96ELi64ELi64ELi4ES3_EELb0ELb0ELb0ELb0ELb1ELb0ELb0ELb0ENS_16Flash_fwd_paramsEEEvRKT8_iiiii) ;  /* 0x0000000000087944 */ /* 0x01efea0003c00000 */
[----:B------:R-:W-:Y:S05]  /*0080*/  BSYNC.RECONVERGENT B2 ;  /* 0x0000000000027941 */ /* 0x000fea0003800200 */
.L_x_6742:
[----:B------:R-:W-:Y:S05]  /*0090*/  EXIT ;  /* 0x000000000000794d */ /* 0x000fea0003800000 */
        .type           $_ZN5flash24flash_fwd_splitkv_kernelI23Flash_fwd_kernel_traitsILi96ELi64ELi64ELi4ELb0ELb0EN7cutlass10bfloat16_tE19Flash_kernel_traitsILi96ELi64ELi64ELi4ES3_EELb0ELb0ELb0ELb0ELb1ELb0ELb0ELb0EEEvNS_16Flash_fwd_paramsE$_ZN5flash30compute_attn_1rowblock_splitkvI23Flash_fwd_kernel_traitsILi96ELi64ELi64ELi4ELb0ELb0EN7cutlass10bfloat16_tE19Flash_kernel_traitsILi96ELi64ELi64ELi4ES3_EELb0ELb0ELb0ELb0ELb1ELb0ELb0ELb0ENS_16Flash_fwd_paramsEEEvRKT8_iiiii,@function
        .size           $_ZN5flash24flash_fwd_splitkv_kernelI23Flash_fwd_kernel_traitsILi96ELi64ELi64ELi4ELb0ELb0EN7cutlass10bfloat16_tE19Flash_kernel_traitsILi96ELi64ELi64ELi4ES3_EELb0ELb0ELb0ELb0ELb1ELb0ELb0ELb0EEEvNS_16Flash_fwd_paramsE$_ZN5flash30compute_attn_1rowblock_splitkvI23Flash_fwd_kernel_traitsILi96ELi64ELi64ELi4ELb0ELb0EN7cutlass10bfloat16_tE19Flash_kernel_traitsILi96ELi64ELi64ELi4ES3_EELb0ELb0ELb0ELb0ELb1ELb0ELb0ELb0ENS_16Flash_fwd_paramsEEEvRKT8_iiiii,(.L_x_11658 - $_ZN5flash24flash_fwd_splitkv_kernelI23Flash_fwd_kernel_traitsILi96ELi64ELi64ELi4ELb0ELb0EN7cutlass10bfloat16_tE19Flash_kernel_traitsILi96ELi64ELi64ELi4ES3_EELb0ELb0ELb0ELb0ELb1ELb0ELb0ELb0EEEvNS_16Flash_fwd_paramsE$_ZN5flash30compute_attn_1rowblock_splitkvI23Flash_fwd_kernel_traitsILi96ELi64ELi64ELi4ELb0ELb0EN7cutlass10bfloat16_tE19Flash_kernel_traitsILi96ELi64ELi64ELi4ES3_EELb0ELb0ELb0ELb0ELb1ELb0ELb0ELb0ENS_16Flash_fwd_paramsEEEvRKT8_iiiii)
$_ZN5flash24flash_fwd_splitkv_kernelI23Flash_fwd_kernel_traitsILi96ELi64ELi64ELi4ELb0ELb0EN7cutlass10bfloat16_tE19Flash_kernel_traitsILi96ELi64ELi64ELi4ES3_EELb0ELb0ELb0ELb0ELb1ELb0ELb0ELb0EEEvNS_16Flash_fwd_paramsE$_ZN5flash30compute_attn_1rowblock_splitkvI23Flash_fwd_kernel_traitsILi96ELi64ELi64ELi4ELb0ELb0EN7cutlass10bfloat16_tE19Flash_kernel_traitsILi96ELi64ELi64ELi4ES3_EELb0ELb0ELb0ELb0ELb1ELb0ELb0ELb0ENS_16Flash_fwd_paramsEEEvRKT8_iiiii:
        /* <DEDUP_REMOVED lines=20> */
[----:B------:R-:W-:Y:S02]  /*01e0*/  ISETP.NE.U32.AND P2, PT, R6, RZ, PT ;  /* 0x000000ff0600720c */ /* 0x000fe40003f45070 */
        /* <DEDUP_REMOVED lines=13> */
[----:B------:R-:W2:Y:S02]  /*02c0*/  LD.E.U8 R6, desc[UR4][R2.64+0x1b2] ;  /* 0x0001b20402067980 */ /* 0x000ea4000c101100 */
[----:B--2---:R-:W-:-:S13]  /*02d0*/  ISETP.NE.AND P1, PT, R6, RZ, PT ;  /* 0x000000ff0600720c */ /* 0x004fda0003f25270 */
[----:B------:R-:W-:Y:S05]  /*02e0*/  @!P1 BRA `(.L_x_6744) ;  /* 0x0000000000049947 */ /* 0x000fea0003800000 */
[----:B------:R2:W5:Y:S02]  /*02f0*/  LD.E R13, desc[UR4][R10.64] ;  /* 0x000000040a0d7980 */ /* 0x000564000c101900 */
.L_x_6744:
[----:B------:R-:W-:Y:S05]  /*0300*/  BSYNC.RECONVERGENT B0 ;  /* 0x0000000000007941 */ /* 0x000fea0003800200 */
.L_x_6743:
[----:B------:R-:W-:Y:S04]  /*0310*/  BSSY.RECONVERGENT B0, `(.L_x_6745) ;  /* 0x0000007000007945 */ /* 0x000fe80003800200 */
[----:B------:R-:W-:Y:S05]  /*0320*/  @!P3 BRA `(.L_x_6746) ;  /* 0x000000000014b947 */ /* 0x000fea0003800000 */
[----:B------:R-:W3:Y:S02]  /*0330*/  LD.E.U8 R6, desc[UR4][R2.64+0x1b2] ;  /* 0x0001b20402067980 */ /* 0x000ee4000c101100 */
[----:B---3--:R-:W-:-:S13]  /*0340*/  ISETP.NE.AND P1, PT, R6, RZ, PT ;  /* 0x000000ff0600720c */ /* 0x008fda0003f25270 */
[----:B------:R-:W3:Y:S02]  /*0350*/  @P1 LD.E R6, desc[UR4][R10.64+0x4] ;  /* 0x000004040a061980 */ /* 0x000ee4000c101900 */
[----:B---3-5:R-:W-:-:S06]  /*0360*/  @P1 IADD3 R85, PT, PT, R6, -R13, RZ ;  /* 0x8000000d06551210 */ /* 0x028fcc0007ffe0ff */
[----:B------:R3:W5:Y:S02]  /*0370*/  @!P1 LD.E R85, desc[UR4][R10.64] ;  /* 0x000000040a559980 */ /* 0x000764000c101900 */
.L_x_6746:
[----:B------:R-:W-:Y:S05]  /*0380*/  BSYNC.RECONVERGENT B0 ;  /* 0x0000000000007941 */ /* 0x000fea0003800200 */
.L_x_6745:
        /* <DEDUP_REMOVED lines=8> */
.L_x_6748:
[----:B------:R-:W4:Y:S01]  /*0410*/  LD.E.64 R6, desc[UR4][R2.64+0x108] ;  /* 0x0001080402067980 */ /* 0x000f22000c101b00 */
[----:B------:R-:W-:Y:S01]  /*0420*/  BSSY.RECONVERGENT B0, `(.L_x_6750) ;  /* 0x0000006000007945 */ /* 0x000fe20003800200 */
[----:B------:R-:W-:Y:S01]  /*0430*/  IMAD.MOV.U32 R5, RZ, RZ, RZ ;  /* 0x000000ffff057224 */ /* 0x000fe200078e00ff */
[----:B----4-:R-:W-:-:S04]  /*0440*/  ISETP.NE.U32.AND P0, PT, R6, RZ, PT ;  /* 0x000000ff0600720c */ /* 0x010fc80003f05070 */
[----:B------:R-:W-:-:S13]  /*0450*/  ISETP.NE.AND.EX P0, PT, R7, RZ, PT, P0 ;  /* 0x000000ff0700720c */ /* 0x000fda0003f05300 */
[----:B------:R-:W-:Y:S05]  /*0460*/  @!P0 BRA `(.L_x_6751) ;  /* 0x0000000000048947 */ /* 0x000fea0003800000 */
[----:B------:R4:W5:Y:S02]  /*0470*/  LD.E R5, desc[UR4][R2.64+0xbc] ;  /* 0x0000bc0402057980 */ /* 0x000964000c101900 */
.L_x_6751:
[----:B------:R-:W-:Y:S05]  /*0480*/  BSYNC.RECONVERGENT B0 ;  /* 0x0000000000007941 */ /* 0x000fea0003800200 */
.L_x_6750:
[----:B-----5:R-:W-:Y:S02]  /*0490*/  IADD3 R85, PT, PT, R5, R85, -R12 ;  /* 0x0000005505557210 */ /* 0x020fe40007ffe80c */
.L_x_6749:
[----:B------:R-:W-:Y:S05]  /*04a0*/  BSYNC.RECONVERGENT B1 ;  /* 0x0000000000017941 */ /* 0x000fea0003800200 */
.L_x_6747:
[----:B------:R-:W-:Y:S01]  /*04b0*/  IMAD.SHL.U32 R139, R151, 0x40, RZ ;  /* 0x00000040978b7824 */ /* 0x000fe200078e00ff */
[----:B------:R-:W-:Y:S01]  /*04c0*/  MOV R6, R148 ;  /* 0x0000009400067202 */ /* 0x000fe20000000f00 */
[----:B------:R-:W-:-:S03]  /*04d0*/  IMAD.MOV.U32 R7, RZ, RZ, 0x0 ;  /* 0x00000000ff077424 */ /* 0x000fc600078e00ff */
[----:B------:R-:W-:-:S13]  /*04e0*/  ISETP.GT.AND P0, PT, R18, R139, PT ;  /* 0x0000008b1200720c */ /* 0x000fda0003f04270 */
[----:B-1234-:R-:W-:Y:S05]  /*04f0*/  @!P0 RET.REL.NODEC R6 `(_ZN5flash24flash_fwd_splitkv_kernelI23Flash_fwd_kernel_traitsILi96ELi64ELi64ELi4ELb0ELb0EN7cutlass10bfloat16_tE19Flash_kernel_traitsILi96ELi64ELi64ELi4ES3_EELb0ELb0ELb0ELb0ELb1ELb0ELb0ELb0EEEvNS_16Flash_fwd_paramsE) ;  /* 0xfffffff806c08950 */ /* 0x01efea0003c3ffff */
[----:B------:R-:W2:Y:S01]  /*0500*/  LD.E R8, desc[UR4][R2.64+0xb8] ;  /* 0x0000b80402087980 */ /* 0x000ea2000c101900 */
[----:B------:R-:W-:Y:S01]  /*0510*/  VIADD R6, R85, 0x3f ;  /* 0x0000003f55067836 */ /* 0x000fe20000000000 */
[----:B------:R-:W1:Y:S04]  /*0520*/  S2R R132, SR_TID.X ;  /* 0x0000000000847919 */ /* 0x000e680000002100 */
        /* <DEDUP_REMOVED lines=9> */
[----:B-1----:R-:W-:Y:S05]  /*05c0*/  @P0 BRA `(.L_x_6752) ;  /* 0x0000000400300947 */ /* 0x002fea0003800000 */
        /* <DEDUP_REMOVED lines=21> */
[-C--:B---3--:R-:W-:Y:S02]  /*0720*/  IMAD R4, R4, R150.reuse, R149 ;  /* 0x0000009604047224 */ /* 0x088fe400078e0295 */
[-C--:B----4-:R-:W-:Y:S02]  /*0730*/  @!P0 IMAD R8, R21, R150.reuse, RZ ;  /* 0x0000009615088224 */ /* 0x090fe400078e02ff */
[----:B------:R-:W-:-:S04]  /*0740*/  @!P0 IMAD.WIDE.U32 R20, R20, R150, RZ ;  /* 0x0000009614148225 */ /* 0x000fc800078e00ff */
[----:B-1----:R-:W-:Y:S01]  /*0750*/  @!P0 IMAD.MOV.U32 R2, RZ, RZ, R20 ;  /* 0x000000ffff028224 */ /* 0x002fe200078e0014 */
[----:B------:R-:W-:Y:S01]  /*0760*/  @P0 MOV R2, R156 ;  /* 0x0000009c00020202 */ /* 0x000fe20000000f00 */
[----:B------:R-:W-:-:S04]  /*0770*/  IMAD.WIDE.U32 R22, R139, R14, R22 ;  /* 0x0000000e8b167225 */ /* 0x000fc800078e0016 */
[----:B------:R-:W-:Y:S01]  /*0780*/  IMAD R0, R0, R4, R139 ;  /* 0x0000000400007224 */ /* 0x000fe200078e028b */
[----:B------:R-:W-:Y:S01]  /*0790*/  IADD3 R4, P3, PT, R2, R22, RZ ;  /* 0x0000001602047210 */ /* 0x000fe20007f7e0ff */
[----:B------:R-:W-:Y:S01]  /*07a0*/  @!P0 IMAD.IADD R8, R21, 0x1, R8 ;  /* 0x0000000115088824 */ /* 0x000fe200078e0208 */
[----:B------:R-:W-:Y:S01]  /*07b0*/  @P0 IADD3 R8, PT, PT, R157, R5, RZ ;  /* 0x000000059d080210 */ /* 0x000fe20007ffe0ff */
[----:B------:R-:W-:Y:S01]  /*07c0*/  IMAD R139, R15, R139, RZ ;  /* 0x0000008b0f8b7224 */ /* 0x000fe200078e02ff */
[----:B------:R-:W-:-:S04]  /*07d0*/  IADD3 R3, P0, PT, R0, R11, RZ ;  /* 0x0000000b00037210 */ /* 0x000fc80007f1e0ff */
[----:B------:R-:W-:Y:S01]  /*07e0*/  IADD3.X R5, PT, PT, R8, R23, R139, P3, !PT ;  /* 0x0000001708057210 */ /* 0x000fe20001ffe48b */
[-C--:B------:R-:W-:Y:S01]  /*07f0*/  IMAD R2, R13, R149.reuse, RZ ;  /* 0x000000950d027224 */ /* 0x080fe200078e02ff */
[----:B------:R-:W-:Y:S02]  /*0800*/  LEA.HI.X.SX32 R0, R0, RZ, 0x1, P0 ;  /* 0x000000ff00007211 */ /* 0x000fe400000f0eff */
[C---:B------:R-:W-:Y:S01]  /*0810*/  LEA R6, P0, R3.reuse, R6, 0x2 ;  /* 0x0000000603067211 */ /* 0x040fe200078010ff */
        /* <DEDUP_REMOVED lines=15> */
.L_x_6754:
[----:B------:R-:W-:Y:S05]  /*0910*/  BSYNC.RECONVERGENT B0 ;  /* 0x0000000000007941 */ /* 0x000fea0003800200 */
.L_x_6753:
[----:B------:R-:W-:Y:S04]  /*0920*/  BSSY.RECONVERGENT B0, `(.L_x_6755) ;  /* 0x000000f000007945 */ /* 0x000fe80003800200 */
[----:B------:R-:W-:Y:S05]  /*0930*/  @P1 BRA `(.L_x_6756) ;  /* 0x0000000000341947 */ /* 0x000fea0003800000 */
[----:B------:R-:W-:Y:S01]  /*0940*/  IADD3 R11, P0, PT, R11, 0x20, RZ ;  /* 0x000000200b0b7810 */ /* 0x000fe20007f1e0ff */
        /* <DEDUP_REMOVED lines=12> */
.L_x_6756:
[----:B------:R-:W-:Y:S05]  /*0a10*/  BSYNC.RECONVERGENT B0 ;  /* 0x0000000000007941 */ /* 0x000fea0003800200 */
.L_x_6755:
[----:B------:R-:W-:Y:S01]  /*0a20*/  MOV R149, 0x0 ;  /* 0x0000000000957802 */ /* 0x000fe20000000f00 */
[----:B------:R1:W-:Y:S03]  /*0a30*/  @!P4 ST.E desc[UR4][R6.64], R3 ;  /* 0x000000030600c985 */ /* 0x0003e6000c101904 */
[----:B-12--5:R-:W-:Y:S05]  /*0a40*/  @P3 RET.REL.NODEC R148 `(_ZN5flash24flash_fwd_splitkv_kernelI23Flash_fwd_kernel_traitsILi96ELi64ELi64ELi4ELb0ELb0EN7cutlass10bfloat16_tE19Flash_kernel_traitsILi96ELi64ELi64ELi4ES3_EELb0ELb0ELb0ELb0ELb1ELb0ELb0ELb0EEEvNS_16Flash_fwd_paramsE) ;  /* 0xfffffff4946c3950 */ /* 0x026fea0003c3ffff */
[----:B------:R-:W-:Y:S02]  /*0a50*/  MOV R3, 0x7f800000 ;  /* 0x7f80000000037802 */ /* 0x000fe40000000f00 */
[----:B------:R-:W-:-:S03]  /*0a60*/  MOV R149, 0x0 ;  /* 0x0000000000957802 */ /* 0x000fc60000000f00 */
[----:B------:R1:W-:Y:S02]  /*0a70*/  ST.E desc[UR4][R6.64+0x80], R3 ;  /* 0x0000800306007985 */ /* 0x0003e4000c101904 */
[----:B-1----:R-:W-:Y:S05]  /*0a80*/  RET.REL.NODEC R148 `(_ZN5flash24flash_fwd_splitkv_kernelI23Flash_fwd_kernel_traitsILi96ELi64ELi64ELi4ELb0ELb0EN7cutlass10bfloat16_tE19Flash_kernel_traitsILi96ELi64ELi64ELi4ES3_EELb0ELb0ELb0ELb0ELb1ELb0ELb0ELb0EEEvNS_16Flash_fwd_paramsE) ;  /* 0xfffffff4945c7950 */ /* 0x002fea0003c3ffff */
.L_x_6752:
        /* <DEDUP_REMOVED lines=13> */
[----:B------:R-:W3:Y:S01]  /*0b60*/  LD.E.64 R8, desc[UR4][R2.64+0x168] ;  /* 0x0001680402087980 */ /* 0x000ee2000c101b00 */
[----:B------:R-:W-:Y:S02]  /*0b70*/  IMAD.MOV.U32 R92, RZ, RZ, R2 ;  /* 0x000000ffff5c7224 */ /* 0x000fe400078e0002 */
[----:B------:R-:W-:-:S05]  /*0b80*/  IMAD.MOV.U32 R93, RZ, RZ, R3 ;  /* 0x000000ffff5d7224 */ /* 0x000fca00078e0003 */
[----:B------:R-:W4:Y:S01]  /*0b90*/  LD.E R24, desc[UR4][R92.64+0x68] ;  /* 0x000068045c187980 */ /* 0x000f22000c101900 */
[----:B------:R-:W-:-:S03]  /*0ba0*/  LEA R154, R84, 0xffffffc0, 0x6 ;  /* 0xffffffc0549a7811 */ /* 0x000fc600078e30ff */
[----:B------:R-:W4:Y:S01]  /*0bb0*/  LD.E.64 R20, desc[UR4][R92.64+0x20] ;  /* 0x000020045c147980 */ /* 0x000f22000c101b00 */
[----:B-1----:R-:W-:-:S03]  /*0bc0*/  IABS R4, R154 ;  /* 0x0000009a00047213 */ /* 0x002fc60000000000 */
[----:B------:R-:W4:Y:S04]  /*0bd0*/  LD.E.64 R144, desc[UR4][R92.64+0x38] ;  /* 0x000038045c907980 */ /* 0x000f28000c101b00 */
[----:B------:R-:W4:Y:S04]  /*0be0*/  LD.E.64 R16, desc[UR4][R92.64+0x50] ;  /* 0x000050045c107980 */ /* 0x000f28000c101b00 */
[----:B------:R-:W4:Y:S04]  /*0bf0*/  LD.E.64 R14, desc[UR4][R92.64+0x28] ;  /* 0x000028045c0e7980 */ /* 0x000f28000c101b00 */
[----:B------:R-:W5:Y:S01]  /*0c00*/  LD.E.64 R32, desc[UR4][R92.64+0x58] ;  /* 0x000058045c207980 */ /* 0x000f62000c101b00 */
[----:B--2---:R-:W-:-:S04]  /*0c10*/  IABS R5, R11 ;  /* 0x0000000b00057213 */ /* 0x004fc80000000000 */
[----:B------:R-:W1:Y:S08]  /*0c20*/  I2F.RP R6, R5 ;  /* 0x0000000500067306 */ /* 0x000e700000209400 */
[----:B-1----:R-:W1:Y:S02]  /*0c30*/  MUFU.RCP R12, R6 ;  /* 0x00000006000c7308 */ /* 0x002e640000001000 */
[----:B-1----:R-:W-:-:S06]  /*0c40*/  IADD3 R12, PT, PT, R12, 0xffffffe, RZ ;  /* 0x0ffffffe0c0c7810 */ /* 0x002fcc0007ffe0ff */
[----:B------:R-:W1:Y:S02]  /*0c50*/  F2I.FTZ.U32.TRUNC.NTZ R13, R12 ;  /* 0x0000000c000d7305 */ /* 0x000e64000021f000 */
        /* <DEDUP_REMOVED lines=13> */
[----:B------:R-:W-:Y:S01]  /*0d30*/  ISETP.NE.AND P2, PT, R11, RZ, PT ;  /* 0x000000ff0b00720c */ /* 0x000fe20003f45270 */
[----:B------:R-:W5:Y:S01]  /*0d40*/  LD.E.64 R4, desc[UR4][R92.64+0x40] ;  /* 0x000040045c047980 */ /* 0x000f62000c101b00 */
        /* <DEDUP_REMOVED lines=16> */
[----:B------:R-:W-:Y:S01]  /*0e50*/  IMAD.MOV.U32 R22, RZ, RZ, RZ ;  /* 0x000000ffff167224 */ /* 0x000fe200078e00ff */
[----:B------:R-:W-:Y:S02]  /*0e60*/  IABS R8, R149 ;  /* 0x0000009500087213 */ /* 0x000fe40000000000 */
[----:B-1----:R-:W-:Y:S02]  /*0e70*/  IABS R7, R24 ;  /* 0x0000001800077213 */ /* 0x002fe40000000000 */
[----:B---3--:R-:W-:-:S05]  /*0e80*/  IADD3 R6, PT, PT, RZ, -R23, RZ ;  /* 0x80000017ff067210 */ /* 0x008fca0007ffe0ff */
        /* <DEDUP_REMOVED lines=8> */
[----:B------:R-:W-:Y:S02]  /*0f10*/  IADD3 R8, PT, PT, -R10, RZ, RZ ;  /* 0x000000ff0a087210 */ /* 0x000fe40007ffe1ff */
[----:B------:R-:W-:Y:S01]  /*0f20*/  LOP3.LUT R10, R149, R24, RZ, 0x3c, !PT ;  /* 0x00000018950a7212 */ /* 0x000fe200078e3cff */
[----:B------:R-:W-:Y:S01]  /*0f30*/  @!P1 VIADD R6, R6, 0x1 ;  /* 0x0000000106069836 */ /* 0x000fe20000000000 */
[----:B------:R-:W-:Y:S02]  /*0f40*/  ISETP.NE.AND P1, PT, R24, RZ, PT ;  /* 0x000000ff1800720c */ /* 0x000fe40003f25270 */
[----:B------:R-:W-:Y:S01]  /*0f50*/  ISETP.GE.AND P0, PT, R10, RZ, PT ;  /* 0x000000ff0a00720c */ /* 0x000fe20003f06270 */
[----:B------:R-:W-:-:S04]  /*0f60*/  IMAD R8, R11, R8, R154 ;  /* 0x000000080b087224 */ /* 0x000fc800078e029a */
[----:B------:R-:W-:-:S04]  /*0f70*/  @P2 IADD3 R6, PT, PT, R6, 0x1, RZ ;  /* 0x0000000106062810 */ /* 0x000fc80007ffe0ff */
        /* <DEDUP_REMOVED lines=14> */
[----:B------:R-:W-:-:S05]  /*1060*/  IMAD R6, R144, R9, R6 ;  /* 0x0000000990067224 */ /* 0x000fca00078e0206 */
[----:B------:R-:W-:Y:S01]  /*1070*/  IADD3 R21, PT, PT, R21, R6, RZ ;  /* 0x0000000615157210 */ /* 0x000fe20007ffe0ff */
[----:B------:R-:W-:Y:S02]  /*1080*/  IMAD R6, R15, R0, RZ ;  /* 0x000000000f067224 */ /* 0x000fe400078e02ff */
[----:B------:R-:W-:-:S04]  /*1090*/  IMAD.WIDE.U32 R12, R11, R16, R20 ;  /* 0x000000100b0c7225 */ /* 0x000fc800078e0014 */
[----:B------:R-:W-:-:S04]  /*10a0*/  IMAD.WIDE.U32 R16, R14, R0, RZ ;  /* 0x000000000e107225 */ /* 0x000fc800078e00ff */
[----:B------:R-:W-:Y:S01]  /*10b0*/  IMAD R6, R14, R7, R6 ;  /* 0x000000070e067224 */ /* 0x000fe200078e0206 */
[----:B------:R-:W-:Y:S01]  /*10c0*/  MOV R14, R16 ;  /* 0x00000010000e7202 */ /* 0x000fe20000000f00 */
[----:B------:R-:W-:-:S03]  /*10d0*/  IMAD.IADD R10, R13, 0x1, R10 ;  /* 0x000000010d0a7824 */ /* 0x000fc600078e020a */
[----:B------:R-:W-:Y:S01]  /*10e0*/  IADD3 R0, PT, PT, R17, R6, RZ ;  /* 0x0000000611007210 */ /* 0x000fe20007ffe0ff */
[----:B------:R-:W-:Y:S05]  /*10f0*/  BRA `(.L_x_6759) ;  /* 0x0000000400407947 */ /* 0x000fea0003800000 */
.L_x_6758:
[----:B------:R-:W2:Y:S01]  /*1100*/  LD.E R24, desc[UR4][R2.64+0x68] ;  /* 0x0000680402187980 */ /* 0x000ea2000c101900 */
[----:B------:R-:W-:-:S03]  /*1110*/  ISETP.NE.AND P2, PT, R13, -0x1, PT ;  /* 0xffffffff0d00780c */ /* 0x000fc60003f45270 */
[----:B------:R-:W3:Y:S01]  /*1120*/  LD.E.64 R144, desc[UR4][R2.64+0x38] ;  /* 0x0000380402907980 */ /* 0x000ee2000c101b00 */
[----:B------:R-:W-:Y:S01]  /*1130*/  MOV R92, R2 ;  /* 0x00000002005c7202 */ /* 0x000fe20000000f00 */
[----:B------:R-:W-:Y:S02]  /*1140*/  IMAD.MOV.U32 R93, RZ, RZ, R3 ;  /* 0x000000ffff5d7224 */ /* 0x000fe400078e0003 */
[----:B------:R4:W5:Y:S04]  /*1150*/  LD.E.64 R32, desc[UR4][R2.64+0x58] ;  /* 0x0000580402207980 */ /* 0x000968000c101b00 */
[----:B-1----:R-:W4:Y:S04]  /*1160*/  LD.E.64 R4, desc[UR4][R92.64+0x40] ;  /* 0x000040045c047980 */ /* 0x002f28000c101b00 */
[----:B------:R-:W4:Y:S04]  /*1170*/  @!P2 LD.E.64 R20, desc[UR4][R2.64+0x20] ;  /* 0x000020040214a980 */ /* 0x000f28000c101b00 */
[----:B------:R-:W4:Y:S04]  /*1180*/  @!P2 LD.E.64 R16, desc[UR4][R2.64+0x28] ;  /* 0x000028040210a980 */ /* 0x000f28000c101b00 */
[----:B------:R-:W4:Y:S01]  /*1190*/  LD.E.64 R14, desc[UR4][R92.64+0x50] ;  /* 0x000050045c0e7980 */ /* 0x000f22000c101b00 */
[----:B------:R-:W-:-:S02]  /*11a0*/  MOV R22, RZ ;  /* 0x000000ff00167202 */ /* 0x000fc40000000f00 */
[----:B------:R-:W-:Y:S02]  /*11b0*/  LEA R154, R84, 0xffffffc0, 0x6 ;  /* 0xffffffc0549a7811 */ /* 0x000fe400078e30ff */
[----:B------:R-:W-:Y:S02]  /*11c0*/  CS2R R158, SRZ ;  /* 0x00000000009e7805 */ /* 0x000fe4000001ff00 */
[----:B--2---:R-:W-:-:S04]  /*11d0*/  IABS R0, R24 ;  /* 0x0000001800007213 */ /* 0x004fc80000000000 */
[----:B------:R-:W1:Y:S08]  /*11e0*/  I2F.RP R10, R0 ;  /* 0x00000000000a7306 */ /* 0x000e700000209400 */
[----:B-1----:R-:W1:Y:S02]  /*11f0*/  MUFU.RCP R8, R10 ;  /* 0x0000000a00087308 */ /* 0x002e640000001000 */
[----:B-1----:R-:W-:-:S06]  /*1200*/  IADD3 R8, PT, PT, R8, 0xffffffe, RZ ;  /* 0x0ffffffe08087810 */ /* 0x002fcc0007ffe0ff */
[----:B------:R-:W1:Y:S01]  /*1210*/  F2I.FTZ.U32.TRUNC.NTZ R23, R8 ;  /* 0x0000000800177305 */ /* 0x000e62000021f000 */
[----:B------:R-:W-:Y:S01]  /*1220*/  IABS R7, R24 ;  /* 0x0000001800077213 */ /* 0x000fe20000000000 */
[----:B-1----:R-:W-:-:S04]  /*1230*/  IMAD.MOV R6, RZ, RZ, -R23 ;  /* 0x000000ffff067224 */ /* 0x002fc800078e0a17 */
[----:B------:R-:W-:Y:S01]  /*1240*/  IMAD R9, R6, R0, RZ ;  /* 0x0000000006097224 */ /* 0x000fe200078e02ff */
[----:B------:R-:W-:-:S03]  /*1250*/  IABS R6, R149 ;  /* 0x0000009500067213 */ /* 0x000fc60000000000 */
[----:B------:R-:W-:-:S04]  /*1260*/  IMAD.HI.U32 R9, R23, R9, R22 ;  /* 0x0000000917097227 */ /* 0x000fc800078e0016 */
[----:B------:R-:W-:Y:S02]  /*1270*/  IMAD.MOV R7, RZ, RZ, -R7 ;  /* 0x000000ffff077224 */ /* 0x000fe400078e0a07 */
[----:B------:R-:W-:-:S04]  /*1280*/  IMAD.HI.U32 R10, R9, R6, RZ ;  /* 0x00000006090a7227 */ /* 0x000fc800078e00ff */
[----:B------:R-:W-:Y:S01]  /*1290*/  IMAD R7, R10, R7, R6 ;  /* 0x000000070a077224 */ /* 0x000fe200078e0206 */
[----:B------:R-:W-:Y:S01]  /*12a0*/  @!P2 SHF.R.S32.HI R6, RZ, 0x1f, R12 ;  /* 0x0000001fff06a819 */ /* 0x000fe2000001140c */
[----:B---3--:R-:W-:-:S03]  /*12b0*/  @!P2 IMAD R9, R145, R12, RZ ;  /* 0x0000000c9109a224 */ /* 0x008fc600078e02ff */
[----:B------:R-:W-:Y:S01]  /*12c0*/  ISETP.GT.U32.AND P1, PT, R0, R7, PT ;  /* 0x000000070000720c */ /* 0x000fe20003f24070 */
[----:B------:R-:W-:Y:S02]  /*12d0*/  @!P2 IMAD R6, R6, R144, R9 ;  /* 0x000000900606a224 */ /* 0x000fe400078e0209 */
[----:B------:R-:W-:Y:S01]  /*12e0*/  @!P2 IMAD.WIDE.U32 R22, R144, R12, RZ ;  /* 0x0000000c9016a225 */ /* 0x000fe200078e00ff */
[----:B-----5:R-:W-:-:S03]  /*12f0*/  @!P2 SHF.R.S32.HI R8, RZ, 0x1f, R11 ;  /* 0x0000001fff08a819 */ /* 0x020fc6000001140b */
[----:B----4-:R-:W-:Y:S01]  /*1300*/  @!P2 IMAD R9, R21, R11, RZ ;  /* 0x0000000b1509a224 */ /* 0x010fe200078e02ff */
[----:B------:R-:W-:Y:S01]  /*1310*/  @!P2 IADD3 R23, PT, PT, R23, R6, RZ ;  /* 0x000000061717a210 */ /* 0x000fe20007ffe0ff */
[----:B------:R-:W-:-:S04]  /*1320*/  @P2 IMAD.IADD R6, R12, 0x1, R13 ;  /* 0x000000010c062824 */ /* 0x000fc800078e020d */
[----:B------:R-:W-:Y:S01]  /*1330*/  @!P1 IADD3 R7, PT, PT, R7, -R0, RZ ;  /* 0x8000000007079210 */ /* 0x000fe20007ffe0ff */
[C---:B------:R-:W-:Y:S02]  /*1340*/  @!P2 IMAD R9, R20.reuse, R8, R9 ;  /* 0x000000081409a224 */ /* 0x040fe400078e0209 */
[----:B------:R-:W-:Y:S01]  /*1350*/  @!P2 IMAD.WIDE.U32 R22, R20, R11, R22 ;  /* 0x0000000b1416a225 */ /* 0x000fe200078e0016 */
[----:B------:R-:W-:-:S03]  /*1360*/  ISETP.GE.U32.AND P3, PT, R7, R0, PT ;  /* 0x000000000700720c */ /* 0x000fc60003f66070 */
[-C--:B------:R-:W-:Y:S02]  /*1370*/  @P2 IMAD R0, R145, R6.reuse, RZ ;  /* 0x0000000691002224 */ /* 0x080fe400078e02ff */
[----:B------:R-:W-:Y:S01]  /*1380*/  @P2 IMAD.WIDE.U32 R20, R144, R6, RZ ;  /* 0x0000000690142225 */ /* 0x000fe200078e00ff */
[----:B------:R-:W-:-:S03]  /*1390*/  LOP3.LUT R6, R149, R24, RZ, 0x3c, !PT ;  /* 0x0000001895067212 */ /* 0x000fc600078e3cff */
[----:B------:R-:W-:Y:S01]  /*13a0*/  @!P1 VIADD R10, R10, 0x1 ;  /* 0x000000010a0a9836 */ /* 0x000fe20000000000 */
[----:B------:R-:W-:Y:S02]  /*13b0*/  ISETP.GE.AND P0, PT, R6, RZ, PT ;  /* 0x000000ff0600720c */ /* 0x000fe40003f06270 */
[----:B------:R-:W-:Y:S01]  /*13c0*/  ISETP.NE.AND P1, PT, R24, RZ, PT ;  /* 0x000000ff1800720c */ /* 0x000fe20003f25270 */
[----:B------:R-:W-:Y:S01]  /*13d0*/  @!P2 IMAD.MOV.U32 R8, RZ, RZ, R22 ;  /* 0x000000ffff08a224 */ /* 0x000fe200078e0016 */
[----:B------:R-:W-:Y:S02]  /*13e0*/  @!P2 IADD3 R9, PT, PT, R23, R9, RZ ;  /* 0x000000091709a210 */ /* 0x000fe40007ffe0ff */
[----:B------:R-:W-:Y:S02]  /*13f0*/  @P2 IADD3 R9, PT, PT, R21, R0, RZ ;  /* 0x0000000015092210 */ /* 0x000fe40007ffe0ff */
[----:B------:R-:W-:Y:S01]  /*1400*/  @P2 MOV R8, R20 ;  /* 0x0000001400082202 */ /* 0x000fe20000000f00 */
[----:B------:R-:W-:Y:S01]  /*1410*/  @!P2 IMAD R0, R5, R12, RZ ;  /* 0x0000000c0500a224 */ /* 0x000fe200078e02ff */
[----:B------:R-:W-:-:S02]  /*1420*/  @!P2 SHF.R.S32.HI R7, RZ, 0x1f, R12 ;  /* 0x0000001fff07a819 */ /* 0x000fc4000001140c */
[----:B------:R-:W-:Y:S01]  /*1430*/  @P3 IADD3 R10, PT, PT, R10, 0x1, RZ ;  /* 0x000000010a0a3810 */ /* 0x000fe20007ffe0ff */
[----:B------:R-:W-:-:S04]  /*1440*/  IMAD.WIDE.U32 R20, R144, R154, R8 ;  /* 0x0000009a90147225 */ /* 0x000fc800078e0008 */
[----:B------:R-:W-:Y:S02]  /*1450*/  @!P2 IMAD R0, R7, R4, R0 ;  /* 0x000000040700a224 */ /* 0x000fe400078e0200 */
[----:B------:R-:W-:-:S04]  /*1460*/  @!P2 IMAD.WIDE.U32 R8, R4, R12, RZ ;  /* 0x0000000c0408a225 */ /* 0x000fc800078e00ff */
[----:B------:R-:W-:Y:S02]  /*1470*/  IMAD R6, R145, R154, RZ ;  /* 0x0000009a91067224 */ /* 0x000fe400078e02ff */
[----:B------:R-:W-:Y:S01]  /*1480*/  @!P0 IMAD.MOV R10, RZ, RZ, -R10 ;  /* 0x000000ffff0a8224 */ /* 0x000fe200078e0a0a */
[----:B------:R-:W-:Y:S02]  /*1490*/  @!P1 LOP3.LUT R10, RZ, R24, RZ, 0x33, !PT ;  /* 0x00000018ff0a9212 */ /* 0x000fe400078e33ff */
[----:B------:R-:W-:Y:S01]  /*14a0*/  @!P2 IADD3 R23, PT, PT, R9, R0, RZ ;  /* 0x000000000917a210 */ /* 0x000fe20007ffe0ff */
[----:B------:R-:W-:Y:S01]  /*14b0*/  @!P2 IMAD R0, R17, R11, RZ ;  /* 0x0000000b1100a224 */ /* 0x000fe200078e02ff */
[----:B------:R-:W-:Y:S01]  /*14c0*/  @!P2 SHF.R.S32.HI R7, RZ, 0x1f, R11 ;  /* 0x0000001fff07a819 */ /* 0x000fe2000001140b */
[----:B------:R-:W-:Y:S01]  /*14d0*/  @!P2 IMAD.MOV.U32 R22, RZ, RZ, R8 ;  /* 0x000000ffff16a224 */ /* 0x000fe200078e0008 */
[----:B------:R-:W-:Y:S01]  /*14e0*/  IADD3 R21, PT, PT, R21, R6, RZ ;  /* 0x0000000615157210 */ /* 0x000fe20007ffe0ff */
[----:B------:R-:W-:Y:S01]  /*14f0*/  IMAD R9, R15, R10, RZ ;  /* 0x0000000a0f097224 */ /* 0x000fe200078e02ff */
[----:B------:R-:W-:-:S02]  /*1500*/  SHF.R.S32.HI R6, RZ, 0x1f, R10 ;  /* 0x0000001fff067819 */ /* 0x000fc4000001140a */
[----:B------:R-:W-:Y:S01]  /*1510*/  @P2 IADD3 R12, PT, PT, R12, R13, RZ ;  /* 0x0000000d0c0c2210 */ /* 0x000fe20007ffe0ff */
[C---:B------:R-:W-:Y:S02]  /*1520*/  @!P2 IMAD R0, R16.reuse, R7, R0 ;  /* 0x000000071000a224 */ /* 0x040fe400078e0200 */
[----:B------:R-:W-:-:S04]  /*1530*/  @!P2 IMAD.WIDE.U32 R16, R16, R11, R22 ;  /* 0x0000000b1010a225 */ /* 0x000fc800078e0016 */
[----:B------:R-:W-:-:S04]  /*1540*/  IMAD.WIDE.U32 R10, R14, R10, R20 ;  /* 0x0000000a0e0a7225 */ /* 0x000fc800078e0014 */
[----:B------:R-:W-:Y:S02]  /*1550*/  IMAD R9, R14, R6, R9 ;  /* 0x000000060e097224 */ /* 0x000fe400078e0209 */
[-C--:B------:R-:W-:Y:S02]  /*1560*/  @P2 IMAD R6, R5, R12.reuse, RZ ;  /* 0x0000000c05062224 */ /* 0x080fe400078e02ff */
[----:B------:R-:W-:Y:S01]  /*1570*/  @P2 IMAD.WIDE.U32 R20, R4, R12, RZ ;  /* 0x0000000c04142225 */ /* 0x000fe200078e00ff */
[----:B------:R-:W-:Y:S02]  /*1580*/  @!P2 IADD3 R0, PT, PT, R17, R0, RZ ;  /* 0x000000001100a210 */ /* 0x000fe40007ffe0ff */
[----:B------:R-:W-:Y:S01]  /*1590*/  @!P2 MOV R14, R16 ;  /* 0x00000010000ea202 */ /* 0x000fe20000000f00 */
[----:B------:R-:W-:Y:S01]  /*15a0*/  IMAD.MOV.U32 R12, RZ, RZ, R10 ;  /* 0x000000ffff0c7224 */ /* 0x000fe200078e000a */
[----:B------:R-:W-:Y:S01]  /*15b0*/  IADD3 R10, PT, PT, R11, R9, RZ ;  /* 0x000000090b0a7210 */ /* 0x000fe20007ffe0ff */
[----:B------:R-:W-:Y:S01]  /*15c0*/  @P2 IMAD.MOV.U32 R14, RZ, RZ, R20 ;  /* 0x000000ffff0e2224 */ /* 0x000fe200078e0014 */
[----:B------:R-:W-:-:S02]  /*15d0*/  @P2 IADD3 R0, PT, PT, R21, R6, RZ ;  /* 0x0000000615002210 */ /* 0x000fc40007ffe0ff */
[----:B------:R-:W-:Y:S02]  /*15e0*/  MOV R9, RZ ;  /* 0x000000ff00097202 */ /* 0x000fe40000000f00 */
[----:B------:R-:W-:Y:S02]  /*15f0*/  MOV R8, R154 ;  /* 0x0000009a00087202 */ /* 0x000fe40000000f00 */
.L_x_6759:
[----:B------:R-:W-:Y:S05]  /*1600*/  BSYNC.RECONVERGENT B0 ;  /* 0x0000000000007941 */ /* 0x000fea0003800200 */
.L_x_6757:
        /* <DEDUP_REMOVED lines=23> */
[----:B-----5:R-:W-:Y:S02]  /*1780*/  IMAD R9, R9, R4, RZ ;  /* 0x0000000409097224 */ /* 0x020fe400078e02ff */
[----:B------:R-:W-:-:S08]  /*1790*/  IMAD.SHL.U32 R141, R132, 0x8, RZ ;  /* 0x00000008848d7824 */ /* 0x000fd000078e00ff */
[----:B------:R-:W-:Y:S01]  /*17a0*/  @!P1 IMAD.IADD R34, R34, 0x1, -R15 ;  /* 0x0000000122229824 */ /* 0x000fe200078e0a0f */
[----:B------:R-:W-:-:S04]  /*17b0*/  ISETP.GE.AND P2, PT, R11, RZ, PT ;  /* 0x000000ff0b00720c */ /* 0x000fc80003f46270 */
[----:B------:R-:W-:Y:S01]  /*17c0*/  ISETP.GE.U32.AND P3, PT, R34, R15, PT ;  /* 0x0000000f2200720c */ /* 0x000fe20003f66070 */
[----:B------:R-:W-:Y:S01]  /*17d0*/  IMAD.IADD R139, R18, 0x1, -R139 ;  /* 0x00000001128b7824 */ /* 0x000fe200078e0a8b */
[----:B------:R-:W-:Y:S01]  /*17e0*/  ISETP.NE.AND P6, PT, R24, RZ, PT ;  /* 0x000000ff1800720c */ /* 0x000fe20003fc5270 */
[C---:B------:R-:W-:Y:S01]  /*17f0*/  IMAD R9, R8.reuse, R5, R9 ;  /* 0x0000000508097224 */ /* 0x040fe200078e0209 */
[----:B------:R-:W-:Y:S01]  /*1800*/  LOP3.LUT R140, R141, 0x18, RZ, 0xc0, !PT ;  /* 0x000000188d8c7812 */ /* 0x000fe200078ec0ff */
[----:B------:R-:W-:Y:S01]  /*1810*/  IMAD.WIDE.U32 R18, R8, R4, RZ ;  /* 0x0000000408127225 */ /* 0x000fe200078e00ff */
[----:B------:R-:W-:-:S03]  /*1820*/  SHF.R.U32.HI R8, RZ, 0x2, R132 ;  /* 0x00000002ff087819 */ /* 0x000fc60000011684 */
[----:B------:R-:W-:Y:S02]  /*1830*/  @!P1 VIADD R16, R16, 0x1 ;  /* 0x0000000110109836 */ /* 0x000fe40000000000 */
[----:B------:R-:W-:Y:S01]  /*1840*/  IMAD R11, R84, -0x40, R85 ;  /* 0xffffffc0540b7824 */ /* 0x000fe200078e0255 */
[----:B------:R-:W-:Y:S01]  /*1850*/  LOP3.LUT R155, R141, 0xc0, RZ, 0xc0, !PT ;  /* 0x000000c08d9b7812 */ /* 0x000fe200078ec0ff */
[----:B------:R-:W-:Y:S01]  /*1860*/  @P3 VIADD R16, R16, 0x1 ;  /* 0x0000000110103836 */ /* 0x000fe20000000000 */
[----:B------:R-:W-:Y:S01]  /*1870*/  IADD3 R14, P4, P1, R18, R14, R140 ;  /* 0x0000000e120e7210 */ /* 0x000fe2000799e08c */
[----:B------:R-:W-:Y:S02]  /*1880*/  VIADD R18, R8, 0x20 ;  /* 0x0000002008127836 */ /* 0x000fe40000000000 */
[----:B------:R-:W-:Y:S01]  /*1890*/  VIADD R11, R11, 0x40 ;  /* 0x000000400b0b7836 */ /* 0x000fe20000000000 */
[----:B------:R-:W-:Y:S01]  /*18a0*/  LOP3.LUT R155, R155, 0x18, R132, 0xf8, !PT ;  /* 0x000000189b9b7812 */ /* 0x000fe200078ef884 */
[----:B------:R-:W-:Y:S01]  /*18b0*/  IMAD.IADD R9, R19, 0x1, R9 ;  /* 0x0000000113097824 */ /* 0x000fe200078e0209 */
[C---:B------:R-:W-:Y:S01]  /*18c0*/  ISETP.GE.AND P5, PT, R18.reuse, R139, PT ;  /* 0x0000008b1200720c */ /* 0x040fe20003fa6270 */
[----:B------:R-:W-:Y:S01]  /*18d0*/  @!P2 IMAD.MOV R16, RZ, RZ, -R16 ;  /* 0x000000ffff10a224 */ /* 0x000fe200078e0a10 */
[----:B------:R-:W-:-:S02]  /*18e0*/  ISETP.GE.AND P3, PT, R18, R11, PT ;  /* 0x0000000b1200720c */ /* 0x000fc40003f66270 */
[----:B------:R-:W-:Y:S02]  /*18f0*/  ISETP.GE.AND P2, PT, R18, R11, PT ;  /* 0x0000000b1200720c */ /* 0x000fe40003f46270 */
[----:B------:R-:W-:Y:S02]  /*1900*/  @!P6 LOP3.LUT R16, RZ, R24, RZ, 0x33, !PT ;  /* 0x00000018ff10e212 */ /* 0x000fe400078e33ff */
[----:B------:R-:W-:Y:S02]  /*1910*/  LOP3.LUT R13, R141, 0x1f20, RZ, 0xc0, !PT ;  /* 0x00001f208d0d7812 */ /* 0x000fe400078ec0ff */
[----:B------:R-:W-:Y:S02]  /*1920*/  LOP3.LUT R18, R155, R140, RZ, 0x3c, !PT ;  /* 0x0000008c9b127212 */ /* 0x000fe400078e3cff */
[----:B------:R-:W-:Y:S01]  /*1930*/  IADD3.X R9, PT, PT, R9, R0, RZ, P4, P1 ;  /* 0x0000000009097210 */ /* 0x000fe200027e24ff */
[----:B------:R-:W-:Y:S01]  /*1940*/  IMAD R0, R33, R16, RZ ;  /* 0x0000001021007224 */ /* 0x000fe200078e02ff */
[----:B------:R-:W-:-:S02]  /*1950*/  SHF.R.S32.HI R15, RZ, 0x1f, R16 ;  /* 0x0000001fff0f7819 */ /* 0x000fc40000011410 */
[----:B------:R-:W-:Y:S01]  /*1960*/  LOP3.LUT R13, R13, R18, RZ, 0xfc, !PT ;  /* 0x000000120d0d7212 */ /* 0x000fe200078efcff */
[----:B------:R-:W-:Y:S01]  /*1970*/  IMAD.WIDE.U32 R16, R32, R16, RZ ;  /* 0x0000001020107225 */ /* 0x000fe200078e00ff */
[----:B------:R-:W1:Y:S03]  /*1980*/  S2UR UR6, SR_CgaCtaId ;  /* 0x00000000000679c3 */ /* 0x000e660000008800 */
[----:B------:R-:W-:Y:S01]  /*1990*/  IMAD R0, R15, R32, R0 ;  /* 0x000000200f007224 */ /* 0x000fe200078e0200 */
[----:B------:R-:W-:-:S03]  /*19a0*/  IADD3 R14, P4, PT, R14, R16, RZ ;  /* 0x000000100e0e7210 */ /* 0x000fc60007f9e0ff */
[----:B------:R-:W-:Y:S01]  /*19b0*/  IMAD.IADD R0, R17, 0x1, R0 ;  /* 0x0000000111007824 */ /* 0x000fe200078e0200 */
[----:B------:R-:W-:Y:S01]  /*19c0*/  ISETP.GE.AND P6, PT, R8, R139, PT ;  /* 0x0000008b0800720c */ /* 0x000fe20003fc6270 */
[----:B------:R-:W-:Y:S01]  /*19d0*/  UMOV UR7, 0x400 ;  /* 0x0000040000077882 */ /* 0x000fe20000000000 */
[----:B------:R-:W-:Y:S01]  /*19e0*/  IMAD R147, R145, R8, RZ ;  /* 0x0000000891937224 */ /* 0x000fe200078e02ff */
[----:B------:R-:W-:Y:S01]  /*19f0*/  SHF.L.U64.HI R145, R144, 0x5, R145 ;  /* 0x0000000590917819 */ /* 0x000fe20000010291 */
[----:B-1----:R-:W-:-:S06]  /*1a00*/  ULEA UR6, UR6, UR7, 0x18 ;  /* 0x0000000706067291 */ /* 0x002fcc000f8ec0ff */
[----:B------:R-:W-:-:S04]  /*1a10*/  IMAD.U32 R136, RZ, RZ, UR6 ;  /* 0x00000006ff887e24 */ /* 0x000fc8000f8e00ff */
[----:B------:R-:W-:Y:S01]  /*1a20*/  IMAD R162, R13, 0x2, R136 ;  /* 0x000000020da27824 */ /* 0x000fe200078e0288 */
[----:B------:R-:W-:Y:S01]  /*1a30*/  SHF.R.U32.HI R134, RZ, 0x1, R132 ;  /* 0x00000001ff867819 */ /* 0x000fe20000011684 */
[C---:B------:R-:W-:Y:S02]  /*1a40*/  IMAD.SHL.U32 R90, R132.reuse, 0x20, RZ ;  /* 0x00000020845a7824 */ /* 0x040fe400078e00ff */
[----:B------:R-:W-:Y:S01]  /*1a50*/  IMAD.SHL.U32 R133, R132, 0x4, RZ ;  /* 0x0000000484857824 */ /* 0x000fe200078e00ff */
[----:B------:R-:W-:-:S04]  /*1a60*/  LOP3.LUT R89, R134, 0x8, RZ, 0xc0, !PT ;  /* 0x0000000886597812 */ /* 0x000fc800078ec0ff */
[----:B------:R-:W-:Y:S01]  /*1a70*/  LOP3.LUT R89, R89, 0xc0, R90, 0xf8, !PT ;  /* 0x000000c059597812 */ /* 0x000fe200078ef85a */
[----:B------:R-:W-:Y:S01]  /*1a80*/  IMAD.SHL.U32 R87, R4, 0x20, RZ ;  /* 0x0000002004577824 */ /* 0x000fe200078e00ff */
[----:B------:R-:W-:Y:S01]  /*1a90*/  LOP3.LUT R95, R90, 0xc0, RZ, 0xc0, !PT ;  /* 0x000000c05a5f7812 */ /* 0x000fe200078ec0ff */
[----:B--2---:R-:W-:-:S04]  /*1aa0*/  @P0 IMAD.WIDE.U32 R24, R28, R156, RZ ;  /* 0x0000009c1c180225 */ /* 0x004fc800078e00ff */
[----:B---3--:R-:W-:-:S04]  /*1ab0*/  @!P0 IMAD.WIDE.U32 R18, R30, R150, RZ ;  /* 0x000000961e128225 */ /* 0x008fc800078e00ff */
[----:B------:R-:W-:Y:S02]  /*1ac0*/  @!P0 IMAD.MOV.U32 R15, RZ, RZ, R18 ;  /* 0x000000ffff0f8224 */ /* 0x000fe400078e0012 */
[----:B------:R-:W-:Y:S02]  /*1ad0*/  @P0 IMAD.MOV.U32 R15, RZ, RZ, R24 ;  /* 0x000000ffff0f0224 */ /* 0x000fe400078e0018 */
[----:B------:R-:W-:Y:S02]  /*1ae0*/  @!P0 IMAD R30, R31, R150, RZ ;  /* 0x000000961f1e8224 */ /* 0x000fe400078e02ff */
[----:B------:R-:W-:Y:S01]  /*1af0*/  @P0 IMAD R16, R29, R156, RZ ;  /* 0x0000009c1d100224 */ /* 0x000fe200078e02ff */
[----:B------:R-:W-:Y:S01]  /*1b00*/  IADD3 R18, P1, PT, R140, R15, RZ ;  /* 0x0000000f8c127210 */ /* 0x000fe20007f3e0ff */
[----:B------:R-:W-:Y:S02]  /*1b10*/  IMAD.X R15, R9, 0x1, R0, P4 ;  /* 0x00000001090f7824 */ /* 0x000fe400020e0600 */
[----:B------:R-:W-:-:S02]  /*1b20*/  IMAD.MOV.U32 R9, RZ, RZ, RZ ;  /* 0x000000ffff097224 */ /* 0x000fc400078e00ff */
[----:B------:R-:W-:Y:S02]  /*1b30*/  @!P0 IMAD.IADD R30, R19, 0x1, R30 ;  /* 0x00000001131e8824 */ /* 0x000fe400078e021e */
[----:B------:R-:W-:Y:S01]  /*1b40*/  @P0 IMAD.IADD R30, R25, 0x1, R16 ;  /* 0x00000001191e0824 */ /* 0x000fe200078e0210 */
[----:B------:R-:W-:Y:S01]  /*1b50*/  IADD3 R24, P0, PT, R140, R12, RZ ;  /* 0x0000000c8c187210 */ /* 0x000fe20007f1e0ff */
[----:B------:R-:W-:-:S04]  /*1b60*/  IMAD.WIDE.U32 R16, R151, 0x40, R8 ;  /* 0x0000004097107825 */ /* 0x000fc800078e0008 */
[----:B------:R-:W-:Y:S02]  /*1b70*/  IMAD.X R19, RZ, RZ, R30, P1 ;  /* 0x000000ffff137224 */ /* 0x000fe400008e061e */
[----:B------:R-:W-:Y:S01]  /*1b80*/  IMAD.X R25, RZ, RZ, R10, P0 ;  /* 0x000000ffff197224 */ /* 0x000fe200000e060a */
[----:B------:R-:W-:Y:S01]  /*1b90*/  @!P5 IADD3 R10, P0, PT, R16, 0x20, RZ ;  /* 0x00000020100ad810 */ /* 0x000fe20007f1e0ff */
[-C--:B------:R-:W-:Y:S02]  /*1ba0*/  IMAD R0, R27, R149.reuse, RZ ;  /* 0x000000951b007224 */ /* 0x080fe400078e02ff */
[----:B------:R-:W-:-:S04]  /*1bb0*/  IMAD.WIDE.U32 R26, R26, R149, R18 ;  /* 0x000000951a1a7225 */ /* 0x000fc800078e0012 */
[----:B------:R-:W-:Y:S02]  /*1bc0*/  @!P6 IMAD R9, R17, R28, RZ ;  /* 0x0000001c1109e224 */ /* 0x000fe400078e02ff */
[----:B------:R-:W-:Y:S02]  /*1bd0*/  IMAD.IADD R27, R27, 0x1, R0 ;  /* 0x000000011b1b7824 */ /* 0x000fe400078e0200 */
[----:B------:R-:W-:Y:S02]  /*1be0*/  @!P5 IMAD.X R17, RZ, RZ, R17, P0 ;  /* 0x000000ffff11d224 */ /* 0x000fe400000e0611 */
[----:B------:R-:W-:-:S04]  /*1bf0*/  IMAD.WIDE.U32 R24, R8, R144, R24 ;  /* 0x0000009008187225 */ /* 0x000fc800078e0018 */
[--C-:B------:R-:W-:Y:S02]  /*1c00*/  @!P5 IMAD.MOV.U32 R18, RZ, RZ, R26.reuse ;  /* 0x000000ffff12d224 */ /* 0x100fe400078e001a */
[----:B------:R-:W-:Y:S02]  /*1c10*/  @!P5 IMAD.MOV.U32 R19, RZ, RZ, R27 ;  /* 0x000000ffff13d224 */ /* 0x000fe400078e001b */
[-C--:B------:R-:W-:Y:S02]  /*1c20*/  @!P5 IMAD R17, R17, R28.reuse, RZ ;  /* 0x0000001c1111d224 */ /* 0x080fe400078e02ff */
[C---:B------:R-:W-:Y:S02]  /*1c30*/  @!P6 IMAD R9, R16.reuse, R29, R9 ;  /* 0x0000001d1009e224 */ /* 0x040fe400078e0209 */
[----:B------:R-:W-:Y:S01]  /*1c40*/  @!P6 IMAD.WIDE.U32 R26, R16, R28, R26 ;  /* 0x0000001c101ae225 */ /* 0x000fe200078e001a */
[----:B----4-:R-:W-:-:S03]  /*1c50*/  LEA R146, P0, R24, R22, 0x1 ;  /* 0x0000001618927211 */ /* 0x010fc600078008ff */
[----:B------:R-:W-:Y:S02]  /*1c60*/  IMAD.IADD R147, R25, 0x1, R147 ;  /* 0x0000000119937824 */ /* 0x000fe400078e0293 */
[-C--:B------:R-:W-:Y:S02]  /*1c70*/  @!P5 IMAD R0, R29, R10.reuse, R17 ;  /* 0x0000000a1d00d224 */ /* 0x080fe400078e0211 */
[----:B------:R-:W-:Y:S01]  /*1c80*/  @!P5 IMAD.WIDE.U32 R18, R28, R10, R18 ;  /* 0x0000000a1c12d225 */ /* 0x000fe200078e0012 */
[----:B------:R-:W-:-:S03]  /*1c90*/  @!P6 LEA R10, P1, R26, R20, 0x1 ;  /* 0x000000141a0ae211 */ /* 0x000fc600078208ff */
[----:B------:R-:W-:Y:S01]  /*1ca0*/  @!P6 IMAD.IADD R9, R27, 0x1, R9 ;  /* 0x000000011b09e824 */ /* 0x000fe200078e0209 */
[----:B------:R-:W-:Y:S01]  /*1cb0*/  LEA.HI.X R147, R24, R23, R147, 0x1, P0 ;  /* 0x0000001718937211 */ /* 0x000fe200000f0c93 */
[----:B------:R-:W-:Y:S01]  /*1cc0*/  @!P5 IMAD.IADD R17, R19, 0x1, R0 ;  /* 0x000000011311d824 */ /* 0x000fe200078e0200 */
[----:B------:R-:W-:Y:S01]  /*1cd0*/  ISETP.GE.AND P4, PT, R8, R11, PT ;  /* 0x0000000b0800720c */ /* 0x000fe20003f86270 */
[----:B------:R-:W-:Y:S01]  /*1ce0*/  IMAD.SHL.U32 R144, R144, 0x20, RZ ;  /* 0x0000002090907824 */ /* 0x000fe200078e00ff */
[----:B------:R-:W-:Y:S02]  /*1cf0*/  @!P5 LEA R12, P0, R18, R20, 0x1 ;  /* 0x00000014120cd211 */ /* 0x000fe400078008ff */
[-C--:B------:R-:W-:Y:S02]  /*1d00*/  @!P6 LEA.HI.X R11, R26, R21.reuse, R9, 0x1, P1 ;  /* 0x000000151a0be211 */ /* 0x080fe400008f0c09 */
[----:B------:R-:W-:Y:S02]  /*1d10*/  @!P5 LEA.HI.X R13, R18, R21, R17, 0x1, P0 ;  /* 0x00000015120dd211 */ /* 0x000fe400000f0c11 */
[C---:B------:R-:W-:Y:S01]  /*1d20*/  @!P3 LEA R16, P0, R144.reuse, R146, 0x1 ;  /* 0x000000929010b211 */ /* 0x040fe200078008ff */
[----:B------:R-:W-:Y:S01]  /*1d30*/  @!PT LDS RZ, [RZ] ;  /* 0x00000000fffff984 */ /* 0x000fe20000000800 */
[----:B------:R-:W-:Y:S01]  /*1d40*/  @!PT LDS RZ, [RZ] ;  /* 0x00000000fffff984 */ /* 0x000fe20000000800 */
[----:B------:R-:W-:Y:S01]  /*1d50*/  @!PT LDS RZ, [RZ] ;  /* 0x00000000fffff984 */ /* 0x000fe20000000800 */
[----:B------:R-:W-:Y:S04]  /*1d60*/  @!P6 LDGSTS.E.BYPASS.LTC128B.128 [R162], desc[UR4][R10.64] ;  /* 0x000000000aa2efae */ /* 0x000fe8000b981a04 */
[----:B------:R-:W-:Y:S01]  /*1d70*/  @!P6 LDGSTS.E.BYPASS.LTC128B.128 [R162+0x1000], desc[UR4][R10.64+0x40] ;  /* 0x010000400aa2efae */ /* 0x000fe2000b981a04 */
[----:B------:R-:W-:-:S03]  /*1d80*/  @!P3 LEA.HI.X R17, R144, R147, R145, 0x1, P0 ;  /* 0x000000939011b211 */ /* 0x000fc600000f0c91 */
        /* <DEDUP_REMOVED lines=11> */
[----:B------:R-:W-:-:S02]  /*1e40*/  IMAD.SHL.U32 R0, R132, 0x10, RZ ;  /* 0x0000001084007824 */ /* 0x000fc400078e00ff */
[----:B------:R-:W-:-:S03]  /*1e50*/  IMAD.WIDE.U32 R14, R8, R4, R14 ;  /* 0x00000004080e7225 */ /* 0x000fc600078e000e */
[C---:B-1----:R-:W-:Y:S02]  /*1e60*/  LOP3.LUT R11, R0.reuse, 0x100, RZ, 0xc0, !PT ;  /* 0x00000100000b7812 */ /* 0x042fe400078ec0ff */
[----:B------:R-:W-:Y:S01]  /*1e70*/  LOP3.LUT R135, R0, 0x3e00, RZ, 0xc0, !PT ;  /* 0x00003e0000877812 */ /* 0x000fe200078ec0ff */
[----:B------:R-:W-:Y:S01]  /*1e80*/  IMAD R9, R5, R8, RZ ;  /* 0x0000000805097224 */ /* 0x000fe200078e02ff */
[----:B------:R-:W-:Y:S02]  /*1e90*/  LOP3.LUT R8, R11, 0x20, R90, 0xf8, !PT ;  /* 0x000000200b087812 */ /* 0x000fe400078ef85a */
[----:B------:R-:W-:Y:S01]  /*1ea0*/  LOP3.LUT R10, R133, 0x18, RZ, 0xc0, !PT ;  /* 0x00000018850a7812 */ /* 0x000fe200078ec0ff */
[----:B------:R-:W-:-:S06]  /*1eb0*/  DEPBAR.LE SB0, 0x0 ;  /* 0x000080000000791a */ /* 0x000fcc0000000000 */
[----:B------:R-:W-:Y:S05]  /*1ec0*/  WARPSYNC.ALL ;  /* 0x0000000000007948 */ /* 0x000fea0003800000 */
[--C-:B------:R-:W-:Y:S01]  /*1ed0*/  LOP3.LUT R11, R135, 0x20, R90.reuse, 0xf8, !PT ;  /* 0x00000020870b7812 */ /* 0x100fe200078ef85a */
[----:B------:R-:W-:Y:S01]  /*1ee0*/  IMAD.IADD R9, R15, 0x1, R9 ;  /* 0x000000010f097824 */ /* 0x000fe200078e0209 */
[----:B------:R-:W-:Y:S02]  /*1ef0*/  LOP3.LUT R89, R89, R10, RZ, 0x3c, !PT ;  /* 0x0000000a59597212 */ /* 0x000fe400078e3cff */
[----:B------:R-:W-:Y:S01]  /*1f00*/  LOP3.LUT R0, R11, 0x100, R90, 0xf8, !PT ;  /* 0x000001000b007812 */ /* 0x000fe200078ef85a */
[----:B------:R-:W-:Y:S01]  /*1f10*/  BAR.SYNC.DEFER_BLOCKING 0x0 ;  /* 0x0000000000007b1d */ /* 0x000fe20000010000 */
[----:B------:R-:W-:-:S02]  /*1f20*/  LEA R160, P0, R14, R6, 0x1 ;  /* 0x000000060ea07211 */ /* 0x000fc400078008ff */
[----:B------:R-:W-:Y:S02]  /*1f30*/  LOP3.LUT R95, R95, 0x8, R132, 0xf8, !PT ;  /* 0x000000085f5f7812 */ /* 0x000fe400078ef884 */
[----:B------:R-:W-:Y:S02]  /*1f40*/  LOP3.LUT R97, R0, R89, RZ, 0xfc, !PT ;  /* 0x0000005900617212 */ /* 0x000fe400078efcff */
[----:B------:R-:W-:Y:S02]  /*1f50*/  LEA.HI.X R161, R14, R7, R9, 0x1, P0 ;  /* 0x000000070ea17211 */ /* 0x000fe400000f0c09 */
[----:B------:R-:W-:Y:S02]  /*1f60*/  SHF.L.U64.HI R0, R4, 0x5, R5 ;  /* 0x0000000504007819 */ /* 0x000fe40000010205 */
[----:B------:R-:W-:Y:S02]  /*1f70*/  @!P2 LEA R4, P0, R87, R160, 0x1 ;  /* 0x000000a05704a211 */ /* 0x000fe400078008ff */
[----:B------:R-:W-:-:S02]  /*1f80*/  LOP3.LUT R95, R8, R95, R10, 0xf6, !PT ;  /* 0x0000005f085f7212 */ /* 0x000fc400078ef60a */
[----:B------:R-:W-:Y:S01]  /*1f90*/  @!P2 LEA.HI.X R5, R87, R161, R0, 0x1, P0 ;  /* 0x000000a15705a211 */ /* 0x000fe200000f0c00 */
[--C-:B------:R-:W-:Y:S02]  /*1fa0*/  IMAD R97, R97, 0x2, R136.reuse ;  /* 0x0000000261617824 */ /* 0x100fe400078e0288 */
        /* <DEDUP_REMOVED lines=20> */
[----:B--2---:R-:W2:Y:S04]  /*20f0*/  LDSM.16.M88.4 R12, [R95+0x3000] ;  /* 0x003000005f0c783b */ /* 0x004ea80000000200 */
[----:B------:R-:W3:Y:S04]  /*2100*/  LDSM.16.M88.4 R56, [R95+0x3400] ;  /* 0x003400005f38783b */ /* 0x000ee80000000200 */
[----:B------:R-:W4:Y:S04]  /*2110*/  LDSM.16.M88.4 R48, [R95+0x3800] ;  /* 0x003800005f30783b */ /* 0x000f280000000200 */
[----:B------:R-:W5:Y:S01]  /*2120*/  LDSM.16.M88.4 R20, [R95+0x3c00] ;  /* 0x003c00005f14783b */ /* 0x000f620000000200 */
[----:B------:R-:W-:Y:S01]  /*2130*/  IMAD.MOV.U32 R88, RZ, RZ, 0x20 ;  /* 0x00000020ff587424 */ /* 0x000fe200078e00ff */
[----:B------:R-:W-:-:S02]  /*2140*/  LOP3.LUT P0, RZ, R132, 0x4, RZ, 0xc0, !PT ;  /* 0x0000000484ff7812 */ /* 0x000fc4000780c0ff */
[----:B------:R-:W-:Y:S02]  /*2150*/  LDSM.16.M88.4 R28, [R95+0x4000] ;  /* 0x004000005f1c783b */ /* 0x000fe40000000200 */
[----:B------:R-:W-:Y:S02]  /*2160*/  SEL R88, R88, 0xffffffe0, !P0 ;  /* 0xffffffe058587807 */ /* 0x000fe40004000000 */
[----:B-1----:R-:W-:Y:S03]  /*2170*/  LDSM.16.M88.4 R4, [R97+0x1000] ;  /* 0x001000006104783b */ /* 0x002fe60000000200 */
[--C-:B------:R-:W-:Y:S01]  /*2180*/  IMAD.IADD R91, R97, 0x1, R88.reuse ;  /* 0x00000001615b7824 */ /* 0x100fe200078e0258 */
[----:B------:R-:W-:Y:S01]  /*2190*/  LDSM.16.M88.4 R24, [R95+0x4400] ;  /* 0x004400005f18783b */ /* 0x000fe20000000200 */
[----:B------:R-:W-:-:S03]  /*21a0*/  IMAD.IADD R86, R95, 0x1, R88 ;  /* 0x000000015f567824 */ /* 0x000fc600078e0258 */
[----:B------:R-:W-:Y:S04]  /*21b0*/  LDSM.16.M88.4 R8, [R91] ;  /* 0x000000005b08783b */ /* 0x000fe80000000200 */
[----:B------:R-:W1:Y:S04]  /*21c0*/  LDSM.16.M88.4 R68, [R86+0x3000] ;  /* 0x003000005644783b */ /* 0x000e680000000200 */
[----:B------:R-:W1:Y:S04]  /*21d0*/  LDSM.16.M88.4 R64, [R86+0x3400] ;  /* 0x003400005640783b */ /* 0x000e680000000200 */
[----:B------:R-:W1:Y:S04]  /*21e0*/  LDSM.16.M88.4 R36, [R86+0x3800] ;  /* 0x003800005624783b */ /* 0x000e680000000200 */
[----:B------:R-:W1:Y:S01]  /*21f0*/  LDSM.16.M88.4 R32, [R86+0x3c00] ;  /* 0x003c00005620783b */ /* 0x000e620000000200 */
[C---:B--2---:R-:W-:Y:S03]  /*2200*/  HMMA.16816.F32.BF16 R16, R40.reuse, R12, RZ ;  /* 0x0000000c2810723c */ /* 0x044fe600000418ff */
[----:B------:R-:W-:Y:S04]  /*2210*/  LDSM.16.M88.4 R76, [R91+0x1000] ;  /* 0x001000005b4c783b */ /* 0x000fe80000000200 */
[----:B------:R-:W-:Y:S01]  /*2220*/  LDSM.16.M88.4 R80, [R86+0x4000] ;  /* 0x004000005650783b */ /* 0x000fe20000000200 */
[C---:B---3--:R-:W-:Y:S03]  /*2230*/  HMMA.16816.F32.BF16 R60, R40.reuse, R56, RZ ;  /* 0x00000038283c723c */ /* 0x048fe600000418ff */
[----:B------:R-:W-:Y:S04]  /*2240*/  LDSM.16.M88.4 R72, [R86+0x4400] ;  /* 0x004400005648783b */ /* 0x000fe80000000200 */
[----:B------:R-:W0:Y:S01]  /*2250*/  LDGDEPBAR ;  /* 0x00000000000079af */ /* 0x000e220000000000 */
[C---:B----4-:R-:W-:Y:S08]  /*2260*/  HMMA.16816.F32.BF16 R52, R40.reuse, R48, RZ ;  /* 0x000000302834723c */ /* 0x050ff000000418ff */
[C---:B------:R-:W-:Y:S08]  /*2270*/  HMMA.16816.F32.BF16 R12, R40.reuse, R14, RZ ;  /* 0x0000000e280c723c */ /* 0x040ff000000418ff */
[C---:B------:R-:W-:Y:S08]  /*2280*/  HMMA.16816.F32.BF16 R56, R40.reuse, R58, RZ ;  /* 0x0000003a2838723c */ /* 0x040ff000000418ff */
[C---:B------:R-:W-:Y:S08]  /*2290*/  HMMA.16816.F32.BF16 R48, R40.reuse, R50, RZ ;  /* 0x000000322830723c */ /* 0x040ff000000418ff */
[C---:B-----5:R-:W-:Y:S08]  /*22a0*/  HMMA.16816.F32.BF16 R44, R40.reuse, R20, RZ ;  /* 0x00000014282c723c */ /* 0x060ff000000418ff */
[----:B------:R-:W-:Y:S01]  /*22b0*/  HMMA.16816.F32.BF16 R40, R40, R22, RZ ;  /* 0x000000162828723c */ /* 0x000fe200000418ff */
[----:B------:R-:W2:Y:S07]  /*22c0*/  LDSM.16.M88.4 R20, [R95+0x4800] ;  /* 0x004800005f14783b */ /* 0x000eae0000000200 */
[C---:B-1----:R-:W-:Y:S08]  /*22d0*/  HMMA.16816.F32.BF16 R16, R8.reuse, R68, R16 ;  /* 0x000000440810723c */ /* 0x042ff00000041810 */
        /* <DEDUP_REMOVED lines=19> */
[C---:B-1----:R-:W-:Y:S08]  /*2410*/  HMMA.16816.F32.BF16 R44, R4.reuse, R8, R44 ;  /* 0x00000008042c723c */ /* 0x042ff0000004182c */
[C---:B------:R-:W-:Y:S01]  /*2420*/  HMMA.16816.F32.BF16 R56, R4.reuse, R26, R56 ;  /* 0x0000001a0438723c */ /* 0x040fe20000041838 */
[----:B------:R-:W-:Y:S07]  /*2430*/  LDSM.16.M88.4 R24, [R95+0x5800] ;  /* 0x005800005f18783b */ /* 0x000fee0000000200 */
[----:B------:R-:W-:Y:S01]  /*2440*/  HMMA.16816.F32.BF16 R40, R4, R10, R40 ;  /* 0x0000000a0428723c */ /* 0x000fe20000041828 */
[----:B------:R-:W-:Y:S04]  /*2450*/  LDSM.16.M88.4 R8, [R91+0x2000] ;  /* 0x002000005b08783b */ /* 0x000fe80000000200 */
[----:B------:R-:W1:Y:S03]  /*2460*/  LDSM.16.M88.4 R4, [R86+0x5000] ;  /* 0x005000005604783b */ /* 0x000e660000000200 */
[C---:B------:R-:W-:Y:S08]  /*2470*/  HMMA.16816.F32.BF16 R16, R76.reuse, R80, R16 ;  /* 0x000000504c10723c */ /* 0x040ff00000041810 */
[C---:B------:R-:W-:Y:S08]  /*2480*/  HMMA.16816.F32.BF16 R12, R76.reuse, R82, R12 ;  /* 0x000000524c0c723c */ /* 0x040ff0000004180c */
[C---:B------:R-:W-:Y:S08]  /*2490*/  HMMA.16816.F32.BF16 R44, R76.reuse, R64, R44 ;  /* 0x000000404c2c723c */ /* 0x040ff0000004182c */
[----:B------:R-:W-:Y:S01]  /*24a0*/  HMMA.16816.F32.BF16 R64, R76, R66, R40 ;  /* 0x000000424c40723c */ /* 0x000fe20000041828 */
[----:B------:R-:W4:Y:S07]  /*24b0*/  LDSM.16.M88.4 R40, [R86+0x5400] ;  /* 0x005400005628783b */ /* 0x000f2e0000000200 */
[----:B---3--:R-:W-:Y:S08]  /*24c0*/  HMMA.16816.F32.BF16 R16, R36, R32, R16 ;  /* 0x000000202410723c */ /* 0x008ff00000041810 */
[C---:B------:R-:W-:Y:S08]  /*24d0*/  HMMA.16816.F32.BF16 R52, R76.reuse, R68, R52 ;  /* 0x000000444c34723c */ /* 0x040ff00000041834 */
[----:B------:R-:W-:Y:S08]  /*24e0*/  HMMA.16816.F32.BF16 R60, R76, R72, R60 ;  /* 0x000000484c3c723c */ /* 0x000ff0000004183c */
[C---:B------:R-:W-:Y:S08]  /*24f0*/  HMMA.16816.F32.BF16 R12, R36.reuse, R34, R12 ;  /* 0x00000022240c723c */ /* 0x040ff0000004180c */
[C---:B--2---:R-:W-:Y:S08]  /*2500*/  HMMA.16816.F32.BF16 R44, R36.reuse, R20, R44 ;  /* 0x00000014242c723c */ /* 0x044ff0000004182c */
[----:B------:R-:W-:Y:S01]  /*2510*/  HMMA.16816.F32.BF16 R64, R36, R22, R64 ;  /* 0x000000162440723c */ /* 0x000fe20000041840 */
[----:B------:R-:W2:Y:S07]  /*2520*/  LDSM.16.M88.4 R20, [R86+0x5800] ;  /* 0x005800005614783b */ /* 0x000eae0000000200 */
[----:B------:R-:W-:Y:S08]  /*2530*/  HMMA.16816.F32.BF16 R48, R76, R70, R48 ;  /* 0x000000464c30723c */ /* 0x000ff00000041830 */
[----:B-1----:R-:W-:Y:S01]  /*2540*/  HMMA.16816.F32.BF16 R16, R8, R4, R16 ;  /* 0x000000040810723c */ /* 0x002fe20000041810 */
[----:B------:R-:W-:-:S07]  /*2550*/  IMAD.SHL.U32 R5, R132, 0x2, RZ ;  /* 0x0000000284057824 */ /* 0x000fce00078e00ff */
[----:B------:R-:W-:Y:S01]  /*2560*/  HMMA.16816.F32.BF16 R52, R36, R24, R52 ;  /* 0x000000182434723c */ /* 0x000fe20000041834 */
[----:B------:R-:W-:-:S04]  /*2570*/  LOP3.LUT R24, R154, 0x6, R5, 0xf8, !PT ;  /* 0x000000069a187812 */ /* 0x000fc800078ef805 */
[----:B------:R-:W-:-:S03]  /*2580*/  LOP3.LUT R4, R24, 0x1, RZ, 0xfc, !PT ;  /* 0x0000000118047812 */ /* 0x000fc600078efcff */
[----:B------:R-:W-:Y:S01]  /*2590*/  HMMA.16816.F32.BF16 R56, R76, R74, R56 ;  /* 0x0000004a4c38723c */ /* 0x000fe20000041838 */
[----:B------:R-:W-:-:S07]  /*25a0*/  ISETP.GE.AND P0, PT, R4, R85, PT ;  /* 0x000000550400720c */ /* 0x000fce0003f06270 */
[----:B------:R-:W-:Y:S08]  /*25b0*/  HMMA.16816.F32.BF16 R60, R36, R28, R60 ;  /* 0x0000001c243c723c */ /* 0x000ff0000004183c */
[----:B------:R-:W-:Y:S01]  /*25c0*/  HMMA.16816.F32.BF16 R12, R8, R6, R12 ;  /* 0x00000006080c723c */ /* 0x000fe2000004180c */
[----:B------:R-:W1:Y:S07]  /*25d0*/  LDSM.16.M88.4 R4, [R86+0x5c00] ;  /* 0x005c00005604783b */ /* 0x000e6e0000000200 */
[C---:B------:R-:W-:Y:S08]  /*25e0*/  HMMA.16816.F32.BF16 R48, R36.reuse, R26, R48 ;  /* 0x0000001a2430723c */ /* 0x040ff00000041830 */
[----:B------:R-:W-:Y:S01]  /*25f0*/  HMMA.16816.F32.BF16 R56, R36, R30, R56 ;  /* 0x0000001e2438723c */ /* 0x000fe20000041838 */
[----:B------:R-:W-:Y:S01]  /*2600*/  LOP3.LUT R26, R24, 0x8, RZ, 0xfc, !PT ;  /* 0x00000008181a7812 */ /* 0x000fe200078efcff */
[----:B------:R-:W-:-:S06]  /*2610*/  DEPBAR.LE SB0, 0x0 ;  /* 0x000080000000791a */ /* 0x000fcc0000000000 */
[----:B----4-:R-:W-:Y:S01]  /*2620*/  HMMA.16816.F32.BF16 R60, R8, R40, R60 ;  /* 0x00000028083c723c */ /* 0x010fe2000004183c */
[-C--:B------:R-:W-:Y:S02]  /*2630*/  ISETP.GE.AND P1, PT, R24, R85.reuse, PT ;  /* 0x000000551800720c */ /* 0x080fe40003f26270 */
[----:B------:R-:W-:-:S05]  /*2640*/  ISETP.GE.AND P6, PT, R26, R85, PT ;  /* 0x000000551a00720c */ /* 0x000fca0003fc6270 */
[C---:B--2---:R-:W-:Y:S01]  /*2650*/  HMMA.16816.F32.BF16 R48, R8.reuse, R22, R48 ;  /* 0x000000160830723c */ /* 0x044fe20000041830 */
[----:B------:R-:W-:Y:S02]  /*2660*/  FSEL R41, R18, -INF , !P1 ;  /* 0xff80000012297808 */ /* 0x000fe40004800000 */
[C---:B------:R-:W-:Y:S02]  /*2670*/  LOP3.LUT R30, R24.reuse, 0x10, RZ, 0xfc, !PT ;  /* 0x00000010181e7812 */ /* 0x040fe400078efcff */
[----:B------:R-:W-:Y:S02]  /*2680*/  LOP3.LUT R18, R24, 0x21, RZ, 0xfc, !PT ;  /* 0x0000002118127812 */ /* 0x000fe400078efcff */
[----:B------:R-:W-:Y:S02]  /*2690*/  FSEL R14, R14, -INF , !P6 ;  /* 0xff8000000e0e7808 */ /* 0x000fe40007000000 */
[----:B------:R-:W-:Y:S01]  /*26a0*/  FSEL R12, R12, -INF , !P6 ;  /* 0xff8000000c0c7808 */ /* 0x000fe20007000000 */
[----:B------:R-:W-:Y:S01]  /*26b0*/  HMMA.16816.F32.BF16 R56, R8, R42, R56 ;  /* 0x0000002a0838723c */ /* 0x000fe20000041838 */
[----:B------:R-:W-:-:S02]  /*26c0*/  ISETP.GE.AND P4, PT, R30, R85, PT ;  /* 0x000000551e00720c */ /* 0x000fc40003f86270 */
[----:B------:R-:W-:Y:S02]  /*26d0*/  ISETP.GE.AND P6, PT, R18, R85, PT ;  /* 0x000000551200720c */ /* 0x000fe40003fc6270 */
[C---:B------:R-:W-:Y:S02]  /*26e0*/  LOP3.LUT R32, R24.reuse, 0x9, RZ, 0xfc, !PT ;  /* 0x0000000918207812 */ /* 0x040fe400078efcff */
[----:B------:R-:W-:Y:S01]  /*26f0*/  LOP3.LUT R18, R24, 0x29, RZ, 0xfc, !PT ;  /* 0x0000002918127812 */ /* 0x000fe200078efcff */
[----:B------:R-:W-:Y:S01]  /*2700*/  HMMA.16816.F32.BF16 R52, R8, R20, R52 ;  /* 0x000000140834723c */ /* 0x000fe20000041834 */
[----:B------:R-:W-:Y:S02]  /*2710*/  FSEL R71, R17, -INF , !P0 ;  /* 0xff80000011477808 */ /* 0x000fe40004000000 */
[----:B------:R-:W-:Y:S02]  /*2720*/  FSEL R17, R62, -INF , !P4 ;  /* 0xff8000003e117808 */ /* 0x000fe40006000000 */
[----:B------:R-:W-:-:S02]  /*2730*/  FSEL R37, R60, -INF , !P4 ;  /* 0xff8000003c257808 */ /* 0x000fc40006000000 */
[-C--:B------:R-:W-:Y:S01]  /*2740*/  ISETP.GE.AND P5, PT, R32, R85.reuse, PT ;  /* 0x000000552000720c */ /* 0x080fe20003fa6270 */
[C---:B-1----:R-:W-:Y:S01]  /*2750*/  HMMA.16816.F32.BF16 R44, R8.reuse, R4, R44 ;  /* 0x00000004082c723c */ /* 0x042fe2000004182c */
[----:B------:R-:W-:Y:S02]  /*2760*/  FSEL R43, R16, -INF , !P1 ;  /* 0xff800000102b7808 */ /* 0x000fe40004800000 */
[----:B------:R-:W-:Y:S02]  /*2770*/  ISETP.GE.AND P4, PT, R18, R85, PT ;  /* 0x000000551200720c */ /* 0x000fe40003f86270 */
[C---:B------:R-:W-:Y:S02]  /*2780*/  LOP3.LUT R28, R24.reuse, 0x11, RZ, 0xfc, !PT ;  /* 0x00000011181c7812 */ /* 0x040fe400078efcff */
[C---:B------:R-:W-:Y:S01]  /*2790*/  LOP3.LUT R16, R24.reuse, 0x28, RZ, 0xfc, !PT ;  /* 0x0000002818107812 */ /* 0x040fe200078efcff */
[----:B------:R-:W-:Y:S01]  /*27a0*/  HMMA.16816.F32.BF16 R64, R8, R6, R64 ;  /* 0x000000060840723c */ /* 0x000fe20000041840 */
[----:B------:R-:W-:-:S02]  /*27b0*/  LOP3.LUT R26, R24, 0x18, RZ, 0xfc, !PT ;  /* 0x00000018181a7812 */ /* 0x000fc400078efcff */
[----:B------:R-:W-:Y:S02]  /*27c0*/  FSEL R69, R15, -INF , !P5 ;  /* 0xff8000000f457808 */ /* 0x000fe40006800000 */
[----:B------:R-:W-:Y:S02]  /*27d0*/  FSEL R73, R13, -INF , !P5 ;  /* 0xff8000000d497808 */ /* 0x000fe40006800000 */
[----:B------:R-:W-:Y:S02]  /*27e0*/  FSEL R33, R51, -INF , !P4 ;  /* 0xff80000033217808 */ /* 0x000fe40006000000 */
[----:B------:R-:W-:Y:S02]  /*27f0*/  FSEL R125, R49, -INF , !P4 ;  /* 0xff800000317d7808 */ /* 0x000fe40006000000 */
[-C--:B------:R-:W-:Y:S02]  /*2800*/  ISETP.GE.AND P3, PT, R28, R85.reuse, PT ;  /* 0x000000551c00720c */ /* 0x080fe40003f66270 */
[----:B------:R-:W-:-:S02]  /*2810*/  ISETP.GE.AND P5, PT, R16, R85, PT ;  /* 0x000000551000720c */ /* 0x000fc40003fa6270 */
[----:B------:R-:W-:Y:S02]  /*2820*/  ISETP.NE.AND P4, PT, R84, 0x1, PT ;  /* 0x000000015400780c */ /* 0x000fe40003f85270 */
[----:B------:R-:W-:Y:S02]  /*2830*/  ISETP.GE.AND P2, PT, R26, R85, PT ;  /* 0x000000551a00720c */ /* 0x000fe40003f46270 */
[C---:B------:R-:W-:Y:S02]  /*2840*/  LOP3.LUT R16, R24.reuse, 0x30, RZ, 0xfc, !PT ;  /* 0x0000003018107812 */ /* 0x040fe400078efcff */
[C---:B------:R-:W-:Y:S02]  /*2850*/  LOP3.LUT R28, R24.reuse, 0x19, RZ, 0xfc, !PT ;  /* 0x00000019181c7812 */ /* 0x040fe400078efcff */
[----:B------:R-:W-:Y:S02]  /*2860*/  LOP3.LUT R26, R24, 0x20, RZ, 0xfc, !PT ;  /* 0x00000020181a7812 */ /* 0x000fe400078efcff */
[----:B------:R-:W-:-:S02]  /*2870*/  FSEL R63, R63, -INF , !P3 ;  /* 0xff8000003f3f7808 */ /* 0x000fc40005800000 */
[----:B------:R-:W-:Y:S02]  /*2880*/  FSEL R61, R61, -INF , !P3 ;  /* 0xff8000003d3d7808 */ /* 0x000fe40005800000 */
[----:B------:R-:W-:Y:S02]  /*2890*/  FSEL R39, R19, -INF , !P0 ;  /* 0xff80000013277808 */ /* 0x000fe40004000000 */
[-C--:B------:R-:W-:Y:S02]  /*28a0*/  ISETP.GE.AND P3, PT, R16, R85.reuse, PT ;  /* 0x000000551000720c */ /* 0x080fe40003f66270 */
[-C--:B------:R-:W-:Y:S02]  /*28b0*/  ISETP.GE.AND P1, PT, R28, R85.reuse, PT ;  /* 0x000000551c00720c */ /* 0x080fe40003f26270 */
[----:B------:R-:W-:Y:S02]  /*28c0*/  ISETP.GE.AND P0, PT, R26, R85, PT ;  /* 0x000000551a00720c */ /* 0x000fe40003f06270 */
[----:B------:R-:W-:-:S02]  /*28d0*/  LOP3.LUT R16, R24, 0x31, RZ, 0xfc, !PT ;  /* 0x0000003118107812 */ /* 0x000fc400078efcff */
[C---:B------:R-:W-:Y:S02]  /*28e0*/  LOP3.LUT R4, R24.reuse, 0x38, RZ, 0xfc, !PT ;  /* 0x0000003818047812 */ /* 0x040fe400078efcff */
[----:B------:R-:W-:Y:S02]  /*28f0*/  LOP3.LUT R24, R24, 0x39, RZ, 0xfc, !PT ;  /* 0x0000003918187812 */ /* 0x000fe400078efcff */
[----:B------:R-:W-:Y:S02]  /*2900*/  FSEL R15, R58, -INF , !P2 ;  /* 0xff8000003a0f7808 */ /* 0x000fe40005000000 */
[----:B------:R-:W-:Y:S02]  /*2910*/  FSEL R27, R56, -INF , !P2 ;  /* 0xff800000381b7808 */ /* 0x000fe40005000000 */
[----:B------:R-:W-:Y:S02]  /*2920*/  FSEL R13, R59, -INF , !P1 ;  /* 0xff8000003b0d7808 */ /* 0x000fe40004800000 */
[----:B------:R-:W-:-:S02]  /*2930*/  FSEL R19, R57, -INF , !P1 ;  /* 0xff80000039137808 */ /* 0x000fc40004800000 */
[----:B------:R-:W-:Y:S02]  /*2940*/  FSEL R109, R54, -INF , !P0 ;  /* 0xff800000366d7808 */ /* 0x000fe40004000000 */
[----:B------:R-:W-:Y:S01]  /*2950*/  FSEL R25, R52, -INF , !P0 ;  /* 0xff80000034197808 */ /* 0x000fe20004000000 */
[----:B------:R-:W-:Y:S01]  /*2960*/  BSSY.RECONVERGENT B1, `(.L_x_6760) ;  /* 0x0000068000017945 */ /* 0x000fe20003800200 */
        /* <DEDUP_REMOVED lines=30> */
.L_x_6763:
        /* <DEDUP_REMOVED lines=60> */
.L_x_6764:
[----:B------:R-:W-:Y:S05]  /*2f10*/  BSYNC.RECONVERGENT B0 ;  /* 0x0000000000007941 */ /* 0x000fea0003800200 */
.L_x_6762:
[C---:B------:R-:W-:Y:S01]  /*2f20*/  LEA R4, P0, R144.reuse, R146, 0x1 ;  /* 0x0000009290047211 */ /* 0x040fe200078008ff */
[----:B------:R-:W-:Y:S01]  /*2f30*/  @!PT LDS RZ, [RZ] ;  /* 0x00000000fffff984 */ /* 0x000fe20000000800 */
[----:B------:R-:W-:Y:S01]  /*2f40*/  @!PT LDS RZ, [RZ] ;  /* 0x00000000fffff984 */ /* 0x000fe20000000800 */
[----:B------:R-:W-:Y:S01]  /*2f50*/  @!PT LDS RZ, [RZ] ;  /* 0x00000000fffff984 */ /* 0x000fe20000000800 */
[----:B------:R1:W-:Y:S03]  /*2f60*/  LDGSTS.E.BYPASS.LTC128B.128 [R162+0x3000], desc[UR4][R146.64] ;  /* 0x0300000092a27fae */ /* 0x0003e6000b981a04 */
[----:B------:R-:W-:Y:S01]  /*2f70*/  LEA.HI.X R5, R144, R147, R145, 0x1, P0 ;  /* 0x0000009390057211 */ /* 0x000fe200000f0c91 */
[----:B------:R1:W-:Y:S04]  /*2f80*/  LDGSTS.E.BYPASS.LTC128B.128 [R162+0x4000], desc[UR4][R146.64+0x40] ;  /* 0x0400004092a27fae */ /* 0x0003e8000b981a04 */
[----:B------:R1:W-:Y:S04]  /*2f90*/  LDGSTS.E.BYPASS.LTC128B.128 [R162+0x5000], desc[UR4][R146.64+0x80] ;  /* 0x0500008092a27fae */ /* 0x0003e8000b981a04 */
[----:B------:R1:W-:Y:S04]  /*2fa0*/  LDGSTS.E.BYPASS.LTC128B.128 [R162+0x3800], desc[UR4][R4.64] ;  /* 0x0380000004a27fae */ /* 0x0003e8000b981a04 */
[----:B------:R1:W-:Y:S04]  /*2fb0*/  LDGSTS.E.BYPASS.LTC128B.128 [R162+0x4800], desc[UR4][R4.64+0x40] ;  /* 0x0480004004a27fae */ /* 0x0003e8000b981a04 */
[----:B------:R1:W-:Y:S04]  /*2fc0*/  LDGSTS.E.BYPASS.LTC128B.128 [R162+0x5800], desc[UR4][R4.64+0x80] ;  /* 0x0580008004a27fae */ /* 0x0003e8000b981a04 */
[----:B------:R-:W0:Y:S02]  /*2fd0*/  LDGDEPBAR ;  /* 0x00000000000079af */ /* 0x000e240000000000 */
.L_x_6761:
[----:B------:R-:W-:Y:S05]  /*2fe0*/  BSYNC.RECONVERGENT B1 ;  /* 0x0000000000017941 */ /* 0x000fea0003800200 */
.L_x_6760:
        /* <DEDUP_REMOVED lines=46> */
[----:B------:R-:W1:Y:S01]  /*32d0*/  LDSM.16.MT88.4 R40, [R117+0x6000] ;  /* 0x006000007528783b */ /* 0x000e620000004200 */
[-CC-:B------:R-:W-:Y:S01]  /*32e0*/  FFMA.FTZ R99, R14, R115.reuse, -R116.reuse ;  /* 0x000000730e637223 */ /* 0x180fe20000010874 */
[-C--:B------:R-:W-:Y:S01]  /*32f0*/  FFMA.FTZ R98, R69, R115.reuse, -R116 ;  /* 0x0000007345627223 */ /* 0x080fe20000010874 */
[----:B------:R-:W-:Y:S01]  /*3300*/  MUFU.EX2 R101, R101 ;  /* 0x0000006500657308 */ /* 0x000fe20000000800 */
[----:B------:R-:W2:Y:S01]  /*3310*/  LDSM.16.MT88.4 R72, [R117+0x8000] ;  /* 0x008000007548783b */ /* 0x000ea20000004200 */
[-CC-:B------:R-:W-:Y:S01]  /*3320*/  FFMA.FTZ R94, R61, R115.reuse, -R120.reuse ;  /* 0x000000733d5e7223 */ /* 0x180fe20000010878 */
[-CC-:B------:R-:W-:Y:S01]  /*3330*/  FFMA.FTZ R89, R27, R115.reuse, -R120.reuse ;  /* 0x000000731b597223 */ /* 0x180fe20000010878 */
[-C--:B------:R-:W-:Y:S01]  /*3340*/  FFMA.FTZ R88, R19, R115.reuse, -R120 ;  /* 0x0000007313587223 */ /* 0x080fe20000010878 */
[-CC-:B------:R-:W-:Y:S01]  /*3350*/  FFMA.FTZ R93, R17, R115.reuse, -R116.reuse ;  /* 0x00000073115d7223 */ /* 0x180fe20000010874 */
[-CC-:B------:R-:W-:Y:S01]  /*3360*/  FFMA.FTZ R92, R63, R115.reuse, -R116.reuse ;  /* 0x000000733f5c7223 */ /* 0x180fe20000010874 */
[-CC-:B------:R-:W-:Y:S01]  /*3370*/  FFMA.FTZ R90, R15, R115.reuse, -R116.reuse ;  /* 0x000000730f5a7223 */ /* 0x180fe20000010874 */
[----:B------:R-:W3:Y:S01]  /*3380*/  MUFU.EX2 R100, R100 ;  /* 0x0000006400647308 */ /* 0x000ee20000000800 */
[-C--:B------:R-:W-:Y:S01]  /*3390*/  FFMA.FTZ R91, R13, R115.reuse, -R116 ;  /* 0x000000730d5b7223 */ /* 0x080fe20000010874 */
[----:B------:R-:W-:Y:S01]  /*33a0*/  LDSM.16.MT88.4 R16, [R104+0x6400] ;  /* 0x006400006810783b */ /* 0x000fe20000004200 */
[-CC-:B------:R-:W-:Y:S01]  /*33b0*/  FFMA.FTZ R105, R25, R115.reuse, -R120.reuse ;  /* 0x0000007319697223 */ /* 0x180fe20000010878 */
[-CC-:B------:R-:W-:Y:S01]  /*33c0*/  FFMA.FTZ R106, R23, R115.reuse, -R120.reuse ;  /* 0x00000073176a7223 */ /* 0x180fe20000010878 */
[-C--:B------:R-:W-:Y:S01]  /*33d0*/  FFMA.FTZ R107, R21, R115.reuse, -R120 ;  /* 0x00000073156b7223 */ /* 0x080fe20000010878 */
[----:B------:R-:W4:Y:S01]  /*33e0*/  LDSM.16.MT88.4 R12, [R117+0x7400] ;  /* 0x00740000750c783b */ /* 0x000f220000004200 */
[-C--:B------:R-:W-:Y:S01]  /*33f0*/  FFMA.FTZ R110, R111, R115.reuse, -R116 ;  /* 0x000000736f6e7223 */ /* 0x080fe20000010874 */
[----:B------:R-:W-:Y:S01]  /*3400*/  MUFU.EX2 R96, R96 ;  /* 0x0000006000607308 */ /* 0x000fe20000000800 */
[-C--:B------:R-:W-:Y:S01]  /*3410*/  FFMA.FTZ R108, R125, R115.reuse, -R120 ;  /* 0x000000737d6c7223 */ /* 0x080fe20000010878 */
[----:B------:R-:W5:Y:S01]  /*3420*/  LDSM.16.MT88.4 R24, [R104+0x7400] ;  /* 0x007400006818783b */ /* 0x000f620000004200 */
[-CC-:B------:R-:W-:Y:S01]  /*3430*/  FFMA.FTZ R109, R109, R115.reuse, -R116.reuse ;  /* 0x000000736d6d7223 */ /* 0x180fe20000010874 */
[-CC-:B------:R-:W-:Y:S01]  /*3440*/  FFMA.FTZ R111, R35, R115.reuse, -R116.reuse ;  /* 0x00000073236f7223 */ /* 0x180fe20000010874 */
[-C--:B------:R-:W-:Y:S01]  /*3450*/  FFMA.FTZ R112, R33, R115.reuse, -R116 ;  /* 0x0000007321707223 */ /* 0x080fe20000010874 */
[----:B------:R-:W-:Y:S01]  /*3460*/  LDSM.16.MT88.4 R20, [R104+0x8400] ;  /* 0x008400006814783b */ /* 0x000fe20000004200 */
[--C-:B------:R-:W-:Y:S01]  /*3470*/  FFMA.FTZ R122, R123, R115, -R120.reuse ;  /* 0x000000737b7a7223 */ /* 0x100fe20000010878 */
[----:B------:R-:W1:Y:S01]  /*3480*/  MUFU.EX2 R97, R97 ;  /* 0x0000006100617308 */ /* 0x000e620000000800 */
[----:B---3--:R-:W-:Y:S01]  /*3490*/  F2FP.BF16.F32.PACK_AB R80, R100, R101 ;  /* 0x000000656450723e */ /* 0x008fe200000010ff */
[----:B------:R-:W-:Y:S01]  /*34a0*/  LDSM.16.MT88.4 R32, [R104+0x7800] ;  /* 0x007800006820783b */ /* 0x000fe20000004200 */
[-CC-:B------:R-:W-:Y:S01]  /*34b0*/  FFMA.FTZ R123, R31, R115.reuse, -R120.reuse ;  /* 0x000000731f7b7223 */ /* 0x180fe20000010878 */
[-CC-:B------:R-:W-:Y:S01]  /*34c0*/  FFMA.FTZ R124, R29, R115.reuse, -R120.reuse ;  /* 0x000000731d7c7223 */ /* 0x180fe20000010878 */
[-C--:B------:R-:W-:Y:S01]  /*34d0*/  FFMA.FTZ R163, R118, R115.reuse, -R120 ;  /* 0x0000007376a37223 */ /* 0x080fe20000010878 */
[----:B------:R-:W-:Y:S01]  /*34e0*/  LDSM.16.MT88.4 R28, [R117+0x8800] ;  /* 0x00880000751c783b */ /* 0x000fe20000004200 */
[-CC-:B------:R-:W-:Y:S01]  /*34f0*/  FFMA.FTZ R118, R121, R115.reuse, -R116.reuse ;  /* 0x0000007379767223 */ /* 0x180fe20000010874 */
[----:B------:R-:W-:Y:S01]  /*3500*/  MUFU.EX2 R103, R103 ;  /* 0x0000006700677308 */ /* 0x000fe20000000800 */
[-CC-:B------:R-:W-:Y:S01]  /*3510*/  FFMA.FTZ R119, R119, R115.reuse, -R116.reuse ;  /* 0x0000007377777223 */ /* 0x180fe20000010874 */
[----:B------:R-:W-:Y:S01]  /*3520*/  FFMA.FTZ R157, R113, R115, -R116 ;  /* 0x00000073719d7223 */ /* 0x000fe20000010874 */
[----:B------:R-:W-:-:S05]  /*3530*/  FADD.FTZ R101, R101, R100 ;  /* 0x0000006465657221 */ /* 0x000fca0000010000 */
[----:B------:R-:W3:Y:S01]  /*3540*/  MUFU.EX2 R102, R102 ;  /* 0x0000006600667308 */ /* 0x000ee20000000800 */
[----:B-1----:R-:W-:-:S07]  /*3550*/  F2FP.BF16.F32.PACK_AB R82, R97, R96 ;  /* 0x000000606152723e */ /* 0x002fce00000010ff */
[----:B------:R-:W-:Y:S08]  /*3560*/  MUFU.EX2 R99, R99 ;  /* 0x0000006300637308 */ /* 0x000ff00000000800 */
[----:B------:R-:W1:Y:S01]  /*3570*/  MUFU.EX2 R98, R98 ;  /* 0x0000006200627308 */ /* 0x000e620000000800 */
[----:B---3--:R-:W-:Y:S01]  /*3580*/  F2FP.BF16.F32.PACK_AB R81, R102, R103 ;  /* 0x000000676651723e */ /* 0x008fe200000010ff */
[----:B------:R-:W-:-:S06]  /*3590*/  FADD.FTZ R102, R103, R102 ;  /* 0x0000006667667221 */ /* 0x000fcc0000010000 */
[----:B------:R-:W-:Y:S08]  /*35a0*/  MUFU.EX2 R95, R95 ;  /* 0x0000005f005f7308 */ /* 0x000ff00000000800 */
[----:B------:R-:W3:Y:S01]  /*35b0*/  MUFU.EX2 R94, R94 ;  /* 0x0000005e005e7308 */ /* 0x000ee20000000800 */
[----:B-1----:R-:W-:Y:S01]  /*35c0*/  F2FP.BF16.F32.PACK_AB R83, R98, R99 ;  /* 0x000000636253723e */ /* 0x002fe200000010ff */
[----:B------:R-:W-:-:S04]  /*35d0*/  FADD.FTZ R99, R99, R102 ;  /* 0x0000006663637221 */ /* 0x000fc80000010000 */
[----:B------:R-:W-:Y:S02]  /*35e0*/  FADD.FTZ R98, R98, R99 ;  /* 0x0000006362627221 */ /* 0x000fe40000010000 */
[----:B------:R-:W-:Y:S01]  /*35f0*/  MUFU.EX2 R89, R89 ;  /* 0x0000005900597308 */ /* 0x000fe20000000800 */
[C---:B------:R-:W-:Y:S07]  /*3600*/  HMMA.16816.F32.BF16 R36, R80.reuse, R40, RZ ;  /* 0x000000285024723c */ /* 0x040fee00000418ff */
        /* <DEDUP_REMOVED lines=9> */
[C---:B--2---:R-:W-:Y:S07]  /*36a0*/  HMMA.16816.F32.BF16 R68, R80.reuse, R72, RZ ;  /* 0x000000485044723c */ /* 0x044fee00000418ff */
[----:B------:R-:W-:Y:S01]  /*36b0*/  MUFU.EX2 R105, R105 ;  /* 0x0000006900697308 */ /* 0x000fe20000000800 */
        /* <DEDUP_REMOVED lines=8> */
[----:B------:R-:W-:Y:S01]  /*3740*/  HMMA.16816.F32.BF16 R76, R80, R4, RZ ;  /* 0x00000004504c723c */ /* 0x000fe200000418ff */
[----:B---3--:R-:W-:-:S02]  /*3750*/  F2FP.BF16.F32.PACK_AB R4, R94, R95 ;  /* 0x0000005f5e04723e */ /* 0x008fc400000010ff */
[----:B-1----:R-:W-:-:S04]  /*3760*/  F2FP.BF16.F32.PACK_AB R5, R92, R93 ;  /* 0x0000005d5c05723e */ /* 0x002fc800000010ff */
[----:B------:R-:W1:Y:S01]  /*3770*/  MUFU.EX2 R110, R110 ;  /* 0x0000006e006e7308 */ /* 0x000e620000000800 */
[----:B------:R-:W-:Y:S01]  /*3780*/  HMMA.16816.F32.BF16 R80, R80, R6, RZ ;  /* 0x000000065050723c */ /* 0x000fe200000418ff */
[----:B------:R-:W-:Y:S02]  /*3790*/  F2FP.BF16.F32.PACK_AB R6, R88, R89 ;  /* 0x000000595806723e */ /* 0x000fe400000010ff */
[----:B----4-:R-:W-:-:S04]  /*37a0*/  F2FP.BF16.F32.PACK_AB R7, R91, R90 ;  /* 0x0000005a5b07723e */ /* 0x010fc800000010ff */
[----:B------:R-:W-:Y:S03]  /*37b0*/  MUFU.EX2 R111, R111 ;  /* 0x0000006f006f7308 */ /* 0x000fe60000000800 */
[C---:B------:R-:W-:Y:S05]  /*37c0*/  HMMA.16816.F32.BF16 R36, R4.reuse, R8, R36 ;  /* 0x000000080424723c */ /* 0x040fea0000041824 */
[----:B------:R-:W3:Y:S03]  /*37d0*/  MUFU.EX2 R112, R112 ;  /* 0x0000007000707308 */ /* 0x000ee60000000800 */
[C---:B------:R-:W-:Y:S01]  /*37e0*/  HMMA.16816.F32.BF16 R40, R4.reuse, R10, R40 ;  /* 0x0000000a0428723c */ /* 0x040fe20000041828 */
[----:B------:R-:W4:Y:S04]  /*37f0*/  LDSM.16.MT88.4 R8, [R117+0x8400] ;  /* 0x008400007508783b */ /* 0x000f280000004200 */
[----:B------:R-:W-:Y:S03]  /*3800*/  MUFU.EX2 R122, R122 ;  /* 0x0000007a007a7308 */ /* 0x000fe60000000800 */
[C---:B------:R-:W-:Y:S05]  /*3810*/  HMMA.16816.F32.BF16 R52, R4.reuse, R12, R52 ;  /* 0x0000000c0434723c */ /* 0x040fea0000041834 */
[----:B------:R-:W3:Y:S03]  /*3820*/  MUFU.EX2 R123, R123 ;  /* 0x0000007b007b7308 */ /* 0x000ee60000000800 */
[C---:B------:R-:W-:Y:S01]  /*3830*/  HMMA.16816.F32.BF16 R56, R4.reuse, R14, R56 ;  /* 0x0000000e0438723c */ /* 0x040fe20000041838 */
[----:B------:R-:W3:Y:S04]  /*3840*/  LDSM.16.MT88.4 R12, [R104+0x6800] ;  /* 0x00680000680c783b */ /* 0x000ee80000004200 */
[----:B------:R-:W-:Y:S03]  /*3850*/  MUFU.EX2 R124, R124 ;  /* 0x0000007c007c7308 */ /* 0x000fe60000000800 */
[C---:B------:R-:W-:Y:S05]  /*3860*/  HMMA.16816.F32.BF16 R44, R4.reuse, R16, R44 ;  /* 0x00000010042c723c */ /* 0x040fea000004182c */
[----:B------:R-:W-:Y:S03]  /*3870*/  MUFU.EX2 R163, R163 ;  /* 0x000000a300a37308 */ /* 0x000fe60000000800 */
[C---:B------:R-:W-:Y:S01]  /*3880*/  HMMA.16816.F32.BF16 R48, R4.reuse, R18, R48 ;  /* 0x000000120430723c */ /* 0x040fe20000041830 */
[----:B------:R-:W-:Y:S04]  /*3890*/  LDSM.16.MT88.4 R16, [R117+0x6800] ;  /* 0x006800007510783b */ /* 0x000fe80000004200 */
[----:B------:R-:W-:Y:S03]  /*38a0*/  MUFU.EX2 R118, R118 ;  /* 0x0000007600767308 */ /* 0x000fe60000000800 */
[C---:B-----5:R-:W-:Y:S05]  /*38b0*/  HMMA.16816.F32.BF16 R60, R4.reuse, R24, R60 ;  /* 0x00000018043c723c */ /* 0x060fea000004183c */
[----:B------:R-:W5:Y:S03]  /*38c0*/  MUFU.EX2 R119, R119 ;  /* 0x0000007700777308 */ /* 0x000f660000000800 */
[C---:B----4-:R-:W-:Y:S05]  /*38d0*/  HMMA.16816.F32.BF16 R68, R4.reuse, R8, R68 ;  /* 0x000000080444723c */ /* 0x050fea0000041844 */
[----:B------:R-:W-:Y:S03]  /*38e0*/  MUFU.EX2 R157, R157 ;  /* 0x0000009d009d7308 */ /* 0x000fe60000000800 */
[C---:B------:R-:W-:Y:S01]  /*38f0*/  HMMA.16816.F32.BF16 R72, R4.reuse, R10, R72 ;  /* 0x0000000a0448723c */ /* 0x040fe20000041848 */
[----:B------:R-:W4:Y:S07]  /*3900*/  LDSM.16.MT88.4 R8, [R117+0x7800] ;  /* 0x007800007508783b */ /* 0x000f2e0000004200 */
[C---:B------:R-:W-:Y:S01]  /*3910*/  HMMA.16816.F32.BF16 R64, R4.reuse, R26, R64 ;  /* 0x0000001a0440723c */ /* 0x040fe20000041840 */
[----:B------:R-:W-:Y:S07]  /*3920*/  LDSM.16.MT88.4 R24, [R117+0x6c00] ;  /* 0x006c00007518783b */ /* 0x000fee0000004200 */
[C---:B------:R-:W-:Y:S08]  /*3930*/  HMMA.16816.F32.BF16 R76, R4.reuse, R20, R76 ;  /* 0x00000014044c723c */ /* 0x040ff0000004184c */
[----:B------:R-:W-:Y:S01]  /*3940*/  HMMA.16816.F32.BF16 R80, R4, R22, R80 ;  /* 0x000000160450723c */ /* 0x000fe20000041850 */
[----:B--2---:R-:W-:Y:S01]  /*3950*/  F2FP.BF16.F32.PACK_AB R4, R106, R105 ;  /* 0x000000696a04723e */ /* 0x004fe200000010ff */
[----:B------:R-:W-:Y:S01]  /*3960*/  LDSM.16.MT88.4 R20, [R117+0x7c00] ;  /* 0x007c00007514783b */ /* 0x000fe20000004200 */
[----:B-1----:R-:W-:-:S02]  /*3970*/  F2FP.BF16.F32.PACK_AB R5, R110, R109 ;  /* 0x0000006d6e05723e */ /* 0x002fc400000010ff */
[----:B------:R-:W-:Y:S02]  /*3980*/  F2FP.BF16.F32.PACK_AB R6, R108, R107 ;  /* 0x0000006b6c06723e */ /* 0x000fe400000010ff */
[----:B---3--:R-:W-:-:S07]  /*3990*/  F2FP.BF16.F32.PACK_AB R7, R112, R111 ;  /* 0x0000006f7007723e */ /* 0x008fce00000010ff */
[C---:B------:R-:W-:Y:S08]  /*39a0*/  HMMA.16816.F32.BF16 R44, R4.reuse, R12, R44 ;  /* 0x0000000c042c723c */ /* 0x040ff0000004182c */
[C---:B------:R-:W-:Y:S01]  /*39b0*/  HMMA.16816.F32.BF16 R48, R4.reuse, R14, R48 ;  /* 0x0000000e0430723c */ /* 0x040fe20000041830 */
[----:B------:R-:W1:Y:S07]  /*39c0*/  LDSM.16.MT88.4 R12, [R104+0x8800] ;  /* 0x00880000680c783b */ /* 0x000e6e0000004200 */
[C---:B----4-:R-:W-:Y:S08]  /*39d0*/  HMMA.16816.F32.BF16 R52, R4.reuse, R8, R52 ;  /* 0x000000080434723c */ /* 0x050ff00000041834 */
[C---:B------:R-:W-:Y:S01]  /*39e0*/  HMMA.16816.F32.BF16 R56, R4.reuse, R10, R56 ;  /* 0x0000000a0438723c */ /* 0x040fe20000041838 */
[----:B------:R-:W2:Y:S07]  /*39f0*/  LDSM.16.MT88.4 R8, [R117+0x8c00] ;  /* 0x008c00007508783b */ /* 0x000eae0000004200 */
[C---:B------:R-:W-:Y:S08]  /*3a00*/  HMMA.16816.F32.BF16 R36, R4.reuse, R16, R36 ;  /* 0x000000100424723c */ /* 0x040ff00000041824 */
[C---:B------:R-:W-:Y:S01]  /*3a10*/  HMMA.16816.F32.BF16 R40, R4.reuse, R18, R40 ;  /* 0x000000120428723c */ /* 0x040fe20000041828 */
[----:B------:R-:W3:Y:S07]  /*3a20*/  LDSM.16.MT88.4 R16, [R104+0x6c00] ;  /* 0x006c00006810783b */ /* 0x000eee0000004200 */
[----:B------:R-:W-:Y:S01]  /*3a30*/  HMMA.16816.F32.BF16 R60, R4, R32, R60 ;  /* 0x00000020043c723c */ /* 0x000fe2000004183c */
[----:B------:R-:W-:-:S06]  /*3a40*/  FFMA.FTZ R32, R114, R115, -R116 ;  /* 0x0000007372207223 */ /* 0x000fcc0000010874 */
[----:B------:R-:W4:Y:S01]  /*3a50*/  MUFU.EX2 R32, R32 ;  /* 0x0000002000207308 */ /* 0x000f220000000800 */
[C---:B------:R-:W-:Y:S08]  /*3a60*/  HMMA.16816.F32.BF16 R68, R4.reuse, R28, R68 ;  /* 0x0000001c0444723c */ /* 0x040ff00000041844 */
[C---:B------:R-:W-:Y:S08]  /*3a70*/  HMMA.16816.F32.BF16 R72, R4.reuse, R30, R72 ;  /* 0x0000001e0448723c */ /* 0x040ff00000041848 */
[C---:B-1----:R-:W-:Y:S08]  /*3a80*/  HMMA.16816.F32.BF16 R76, R4.reuse, R12, R76 ;  /* 0x0000000c044c723c */ /* 0x042ff0000004184c */
[C---:B------:R-:W-:Y:S01]  /*3a90*/  HMMA.16816.F32.BF16 R80, R4.reuse, R14, R80 ;  /* 0x0000000e0450723c */ /* 0x040fe20000041850 */
[----:B------:R-:W1:Y:S07]  /*3aa0*/  LDSM.16.MT88.4 R12, [R104+0x7c00] ;  /* 0x007c0000680c783b */ /* 0x000e6e0000004200 */
[----:B------:R-:W-:Y:S01]  /*3ab0*/  HMMA.16816.F32.BF16 R64, R4, R34, R64 ;  /* 0x000000220440723c */ /* 0x000fe20000041840 */
[----:B------:R-:W-:-:S02]  /*3ac0*/  F2FP.BF16.F32.PACK_AB R4, R123, R122 ;  /* 0x0000007a7b04723e */ /* 0x000fc400000010ff */
[----:B-----5:R-:W-:Y:S02]  /*3ad0*/  F2FP.BF16.F32.PACK_AB R5, R119, R118 ;  /* 0x000000767705723e */ /* 0x020fe400000010ff */
[----:B------:R-:W-:Y:S02]  /*3ae0*/  F2FP.BF16.F32.PACK_AB R6, R163, R124 ;  /* 0x0000007ca306723e */ /* 0x000fe400000010ff */
[----:B----4-:R-:W-:-:S07]  /*3af0*/  F2FP.BF16.F32.PACK_AB R7, R157, R32 ;  /* 0x000000209d07723e */ /* 0x010fce00000010ff */
[C---:B--2---:R-:W-:Y:S08]  /*3b00*/  HMMA.16816.F32.BF16 R68, R4.reuse, R8, R68 ;  /* 0x000000080444723c */ /* 0x044ff00000041844 */
[C---:B------:R-:W-:Y:S01]  /*3b10*/  HMMA.16816.F32.BF16 R72, R4.reuse, R10, R72 ;  /* 0x0000000a0448723c */ /* 0x040fe20000041848 */
[----:B------:R-:W2:Y:S07]  /*3b20*/  LDSM.16.MT88.4 R8, [R104+0x8c00] ;  /* 0x008c00006808783b */ /* 0x000eae0000004200 */
[----:B---3--:R-:W-:Y:S01]  /*3b30*/  HMMA.16816.F32.BF16 R44, R4, R16, R44 ;  /* 0x00000010042c723c */ /* 0x008fe2000004182c */
        /* <DEDUP_REMOVED lines=19> */
[----:B------:R-:W-:Y:S02]  /*3c70*/  HMMA.16816.F32.BF16 R52, R4, R20, R52 ;  /* 0x000000140434723c */ /* 0x000fe40000041834 */
        /* <DEDUP_REMOVED lines=8> */
[----:B------:R-:W-:-:S04]  /*3d00*/  FADD.FTZ R122, R122, R9 ;  /* 0x000000097a7a7221 */ /* 0x000fc80000010000 */
[----:B------:R-:W-:-:S03]  /*3d10*/  FADD.FTZ R123, R123, R122 ;  /* 0x0000007a7b7b7221 */ /* 0x000fc60000010000 */
[----:B------:R-:W-:Y:S01]  /*3d20*/  HMMA.16816.F32.BF16 R48, R4, R18, R48 ;  /* 0x000000120430723c */ /* 0x000fe20000041830 */
[----:B------:R-:W-:-:S04]  /*3d30*/  FADD.FTZ R124, R124, R123 ;  /* 0x0000007b7c7c7221 */ /* 0x000fc80000010000 */
[----:B------:R-:W-:-:S03]  /*3d40*/  FADD.FTZ R163, R163, R124 ;  /* 0x0000007ca3a37221 */ /* 0x000fc60000010000 */
[C---:B------:R-:W-:Y:S08]  /*3d50*/  HMMA.16816.F32.BF16 R64, R4.reuse, R14, R64 ;  /* 0x0000000e0440723c */ /* 0x040ff00000041840 */
        /* <DEDUP_REMOVED lines=11> */
.L_x_6772:
[----:B------:R-:W-:Y:S04]  /*3e10*/  DEPBAR.LE SB0, 0x0 ;  /* 0x000080000000791a */ /* 0x000fe80000000000 */
[----:B------:R-:W-:Y:S05]  /*3e20*/  WARPSYNC.ALL ;  /* 0x0000000000007948 */ /* 0x000fea0003800000 */
[----:B------:R-:W-:Y:S01]  /*3e30*/  BAR.SYNC.DEFER_BLOCKING 0x0 ;  /* 0x0000000000007b1d */ /* 0x000fe20000010000 */
[----:B------:R-:W-:Y:S05]  /*3e40*/  @!P1 IMAD.MOV.U32 R4, RZ, RZ, RZ ;  /* 0x000000ffff049224 */ /* 0x000fea00078e00ff */
[----:B------:R-:W-:Y:S01]  /*3e50*/  @!P1 IADD3 R4, P0, PT, RZ, -R4, RZ ;  /* 0x80000004ff049210 */ /* 0x000fe20007f1e0ff */
[----:B------:R-:W2:Y:S01]  /*3e60*/  @!P1 LD.E R5, desc[UR4][R2.64+0x40] ;  /* 0x0000400402059980 */ /* 0x000ea2000c101900 */
[----:B------:R-:W-:Y:S01]  /*3e70*/  BSSY.RECONVERGENT B0, `(.L_x_6766) ;  /* 0x000004d000007945 */ /* 0x000fe20003800200 */
[----:B------:R-:W1:Y:S02]  /*3e80*/  S2R R132, SR_TID.X ;  /* 0x0000000000847919 */ /* 0x000e640000002100 */
[C---:B-1----:R-:W-:Y:S01]  /*3e90*/  LOP3.LUT R155, R132.reuse, 0x18, RZ, 0xc0, !PT ;  /* 0x00000018849b7812 */ /* 0x042fe200078ec0ff */
[----:B------:R-:W-:Y:S05]  /*3ea0*/  IMAD.SHL.U32 R141, R132, 0x8, RZ ;  /* 0x00000008848d7824 */ /* 0x000fea00078e00ff */
[----:B------:R-:W-:Y:S01]  /*3eb0*/  LOP3.LUT R162, R141, 0xc0, RZ, 0xc0, !PT ;  /* 0x000000c08da27812 */ /* 0x000fe200078ec0ff */
[----:B--2---:R-:W-:Y:S04]  /*3ec0*/  @!P1 IMAD.SHL.U32 R5, R5, 0x40, RZ ;  /* 0x0000004005059824 */ /* 0x004fe800078e00ff */
[----:B------:R-:W-:Y:S05]  /*3ed0*/  @!P1 IMAD.X R5, RZ, RZ, ~R5, P0 ;  /* 0x000000ffff059224 */ /* 0x000fea00000e0e05 */
[----:B------:R-:W-:Y:S01]  /*3ee0*/  @!P1 SHF.R.S64 R7, R4, 0x1f, R5 ;  /* 0x0000001f04079819 */ /* 0x000fe20000001005 */
[----:B------:R-:W-:Y:S03]  /*3ef0*/  IMAD.MOV.U32 R4, RZ, RZ, R161 ;  /* 0x000000ffff047224 */ /* 0x000fe600078e00a1 */
[----:B------:R-:W-:Y:S04]  /*3f00*/  @!P1 IADD3 R7, P0, PT, R160, R7, RZ ;  /* 0x00000007a0079210 */ /* 0x000fe80007f1e0ff */
[----:B------:R-:W-:Y:S02]  /*3f10*/  @!P1 LEA.HI.X.SX32 R6, R5, R161, 0x1, P0 ;  /* 0x000000a105069211 */ /* 0x000fe400000f0eff */
[----:B------:R-:W-:Y:S01]  /*3f20*/  MOV R5, R160 ;  /* 0x000000a000057202 */ /* 0x000fe20000000f00 */
[----:B------:R-:W-:Y:S01]  /*3f30*/  @!P1 IMAD.MOV.U32 R160, RZ, RZ, R7 ;  /* 0x000000ffffa09224 */ /* 0x000fe200078e0007 */
[----:B------:R-:W-:Y:S01]  /*3f40*/  @!P1 MOV R161, R6 ;  /* 0x0000000600a19202 */ /* 0x000fe20000000f00 */
[----:B------:R-:W-:Y:S06]  /*3f50*/  @!P1 BRA `(.L_x_6767) ;  /* 0x0000000000f89947 */ /* 0x000fec0003800000 */
        /* <DEDUP_REMOVED lines=62> */
.L_x_6767:
[----:B------:R-:W-:Y:S05]  /*4340*/  BSYNC.RECONVERGENT B0 ;  /* 0x0000000000007941 */ /* 0x000fea0003800200 */
.L_x_6766:
[----:B------:R-:W1:Y:S01]  /*4350*/  S2UR UR6, SR_CgaCtaId ;  /* 0x00000000000679c3 */ /* 0x000e620000008800 */
[C---:B------:R-:W-:Y:S01]  /*4360*/  LOP3.LUT R140, R141.reuse, 0x18, RZ, 0xc0, !PT ;  /* 0x000000188d8c7812 */ /* 0x040fe200078ec0ff */
[----:B------:R-:W-:Y:S01]  /*4370*/  UMOV UR7, 0x400 ;  /* 0x0000040000077882 */ /* 0x000fe20000000000 */
[----:B------:R-:W-:Y:S01]  /*4380*/  LOP3.LUT R155, R162, R155, RZ, 0xfc, !PT ;  /* 0x0000009ba29b7212 */ /* 0x000fe200078efcff */
[C---:B------:R-:W-:Y:S01]  /*4390*/  IMAD.SHL.U32 R87, R132.reuse, 0x10, RZ ;  /* 0x0000001084577824 */ /* 0x040fe200078e00ff */
[----:B------:R-:W-:Y:S01]  /*43a0*/  LOP3.LUT R129, R141, 0x1f20, RZ, 0xc0, !PT ;  /* 0x00001f208d817812 */ /* 0x000fe200078ec0ff */
[C---:B------:R-:W-:Y:S01]  /*43b0*/  IMAD.SHL.U32 R138, R132.reuse, 0x20, RZ ;  /* 0x00000020848a7824 */ /* 0x040fe200078e00ff */
[----:B------:R-:W-:Y:S01]  /*43c0*/  LOP3.LUT R162, R155, R140, RZ, 0x3c, !PT ;  /* 0x0000008c9ba27212 */ /* 0x000fe200078e3cff */
[----:B------:R-:W-:Y:S01]  /*43d0*/  IMAD.SHL.U32 R133, R132, 0x4, RZ ;  /* 0x0000000484857824 */ /* 0x000fe200078e00ff */
[----:B------:R-:W-:Y:S01]  /*43e0*/  SHF.R.U32.HI R134, RZ, 0x1, R132 ;  /* 0x00000001ff867819 */ /* 0x000fe20000011684 */
[----:B------:R-:W-:Y:S01]  /*43f0*/  IMAD.MOV.U32 R104, RZ, RZ, 0x20 ;  /* 0x00000020ff687424 */ /* 0x000fe200078e00ff */
[----:B------:R-:W-:Y:S01]  /*4400*/  LOP3.LUT R162, R129, R162, RZ, 0xfc, !PT ;  /* 0x000000a281a27212 */ /* 0x000fe200078efcff */
[----:B------:R-:W-:Y:S01]  /*4410*/  VIADD R152, R152, 0x1 ;  /* 0x0000000198987836 */ /* 0x000fe20000000000 */
[----:B------:R-:W-:Y:S01]  /*4420*/  LOP3.LUT R85, R132, 0x8, RZ, 0xc0, !PT ;  /* 0x0000000884557812 */ /* 0x000fe200078ec0ff */
[----:B------:R-:W-:Y:S01]  /*4430*/  BSSY.RECONVERGENT B1, `(.L_x_6768) ;  /* 0x00000ce000017945 */ /* 0x000fe20003800200 */
[----:B------:R-:W-:Y:S02]  /*4440*/  LOP3.LUT R91, R134, 0x8, RZ, 0xc0, !PT ;  /* 0x00000008865b7812 */ /* 0x000fe400078ec0ff */
[----:B------:R-:W-:Y:S02]  /*4450*/  IADD3 R130, P0, PT, R160, R142, RZ ;  /* 0x0000008ea0827210 */ /* 0x000fe40007f1e0ff */
[----:B------:R-:W-:Y:S02]  /*4460*/  LOP3.LUT R135, R87, 0x3e00, RZ, 0xc0, !PT ;  /* 0x00003e0057877812 */ /* 0x000fe400078ec0ff */
[--C-:B------:R-:W-:Y:S01]  /*4470*/  LOP3.LUT R86, R85, 0xc0, R138.reuse, 0xf8, !PT ;  /* 0x000000c055567812 */ /* 0x100fe200078ef88a */
[----:B------:R-:W-:Y:S01]  /*4480*/  IMAD.X R131, R161, 0x1, R143, P0 ;  /* 0x00000001a1837824 */ /* 0x000fe200000e068f */
[----:B------:R-:W-:Y:S01]  /*4490*/  LOP3.LUT R85, R133, 0x18, RZ, 0xc0, !PT ;  /* 0x0000001885557812 */ /* 0x000fe200078ec0ff */
[----:B-1----:R-:W-:Y:S01]  /*44a0*/  ULEA UR6, UR6, UR7, 0x18 ;  /* 0x0000000706067291 */ /* 0x002fe2000f8ec0ff */
[--C-:B------:R-:W-:Y:S02]  /*44b0*/  LOP3.LUT R84, R91, 0xc0, R138.reuse, 0xf8, !PT ;  /* 0x000000c05b547812 */ /* 0x100fe400078ef88a */
[----:B------:R-:W-:Y:S02]  /*44c0*/  LOP3.LUT R87, R87, 0x100, RZ, 0xc0, !PT ;  /* 0x0000010057577812 */ /* 0x000fe400078ec0ff */
[--C-:B------:R-:W-:Y:S01]  /*44d0*/  LOP3.LUT R91, R135, 0x20, R138.reuse, 0xf8, !PT ;  /* 0x00000020875b7812 */ /* 0x100fe200078ef88a */
[----:B------:R-:W-:Y:S01]  /*44e0*/  IMAD.U32 R136, RZ, RZ, UR6 ;  /* 0x00000006ff887e24 */ /* 0x000fe2000f8e00ff */
[----:B------:R-:W-:Y:S02]  /*44f0*/  LOP3.LUT R87, R87, 0x20, R138, 0xf8, !PT ;  /* 0x0000002057577812 */ /* 0x000fe400078ef88a */
[----:B------:R-:W-:Y:S01]  /*4500*/  LOP3.LUT R137, R84, R85, RZ, 0x3c, !PT ;  /* 0x0000005554897212 */ /* 0x000fe200078e3cff */
[----:B------:R-:W-:Y:S01]  /*4510*/  IMAD R162, R162, 0x2, R136 ;  /* 0x00000002a2a27824 */ /* 0x000fe200078e0288 */
[----:B------:R-:W-:Y:S02]  /*4520*/  LOP3.LUT R84, R91, 0x100, R138, 0xf8, !PT ;  /* 0x000001005b547812 */ /* 0x000fe400078ef88a */
[----:B------:R-:W-:Y:S02]  /*4530*/  LOP3.LUT R87, R87, R86, R85, 0xf6, !PT ;  /* 0x0000005657577212 */ /* 0x000fe400078ef655 */
[----:B------:R-:W-:Y:S01]  /*4540*/  @!PT LDS RZ, [RZ] ;  /* 0x00000000fffff984 */ /* 0x000fe20000000800 */
[----:B------:R-:W-:Y:S01]  /*4550*/  @!PT LDS RZ, [RZ] ;  /* 0x00000000fffff984 */ /* 0x000fe20000000800 */
[----:B------:R-:W-:Y:S01]  /*4560*/  @!PT LDS RZ, [RZ] ;  /* 0x00000000fffff984 */ /* 0x000fe20000000800 */
[----:B------:R-:W-:Y:S01]  /*4570*/  LDGSTS.E.BYPASS.LTC128B.128 [R162+0x6000], desc[UR4][R160.64] ;  /* 0x06000000a0a27fae */ /* 0x000fe2000b981a04 */
[----:B------:R-:W-:Y:S02]  /*4580*/  LOP3.LUT R85, R84, R137, RZ, 0xfc, !PT ;  /* 0x0000008954557212 */ /* 0x000fe400078efcff */
[--C-:B------:R-:W-:Y:S02]  /*4590*/  IMAD R91, R87, 0x2, R136.reuse ;  /* 0x00000002575b7824 */ /* 0x100fe400078e0288 */
[----:B------:R-:W-:Y:S01]  /*45a0*/  LDGSTS.E.BYPASS.LTC128B.128 [R162+0x7000], desc[UR4][R160.64+0x40] ;  /* 0x07000040a0a27fae */ /* 0x000fe2000b981a04 */
[----:B------:R-:W-:Y:S01]  /*45b0*/  LOP3.LUT P0, RZ, R132, 0x4, RZ, 0xc0, !PT ;  /* 0x0000000484ff7812 */ /* 0x000fe2000780c0ff */
[----:B------:R-:W-:Y:S01]  /*45c0*/  IMAD R128, R85, 0x2, R136 ;  /* 0x0000000255807824 */ /* 0x000fe200078e0288 */
[----:B------:R-:W-:Y:S02]  /*45d0*/  ISETP.NE.AND P2, PT, R152, RZ, PT ;  /* 0x000000ff9800720c */ /* 0x000fe40003f45270 */
[----:B------:R-:W-:Y:S01]  /*45e0*/  LDGSTS.E.BYPASS.LTC128B.128 [R162+0x8000], desc[UR4][R160.64+0x80] ;  /* 0x08000080a0a27fae */ /* 0x000fe2000b981a04 */
[----:B------:R-:W-:Y:S04]  /*45f0*/  SEL R104, R104, 0xffffffe0, !P0 ;  /* 0xffffffe068687807 */ /* 0x000fe80004000000 */
[----:B------:R-:W-:Y:S01]  /*4600*/  LDGSTS.E.BYPASS.LTC128B.128 [R162+0x6800], desc[UR4][R130.64] ;  /* 0x0680000082a27fae */ /* 0x000fe2000b981a04 */
[--C-:B------:R-:W-:Y:S04]  /*4610*/  IMAD.IADD R90, R128, 0x1, R104.reuse ;  /* 0x00000001805a7824 */ /* 0x100fe800078e0268 */
[----:B------:R-:W-:Y:S01]  /*4620*/  LDGSTS.E.BYPASS.LTC128B.128 [R162+0x7800], desc[UR4][R130.64+0x40] ;  /* 0x0780004082a27fae */ /* 0x000fe2000b981a04 */
[----:B------:R-:W-:Y:S04]  /*4630*/  IMAD.IADD R88, R91, 0x1, R104 ;  /* 0x000000015b587824 */ /* 0x000fe800078e0268 */
[----:B------:R1:W-:Y:S05]  /*4640*/  LDGSTS.E.BYPASS.LTC128B.128 [R162+0x8800], desc[UR4][R130.64+0x80] ;  /* 0x0880008082a27fae */ /* 0x0003ea000b981a04 */
[----:B------:R-:W-:Y:S05]  /*4650*/  LDSM.16.M88.4 R84, [R128] ;  /* 0x000000008054783b */ /* 0x000fea0000000200 */
[----:B------:R-:W2:Y:S05]  /*4660*/  LDSM.16.M88.4 R92, [R91+0x3000] ;  /* 0x003000005b5c783b */ /* 0x000eaa0000000200 */
[----:B------:R-:W3:Y:S05]  /*4670*/  LDSM.16.M88.4 R96, [R91+0x3400] ;  /* 0x003400005b60783b */ /* 0x000eea0000000200 */
[----:B------:R-:W4:Y:S05]  /*4680*/  LDSM.16.M88.4 R100, [R91+0x3800] ;  /* 0x003800005b64783b */ /* 0x000f2a0000000200 */
[----:B------:R-:W0:Y:S05]  /*4690*/  LDGDEPBAR ;  /* 0x00000000000079af */ /* 0x000e2a0000000000 */
[----:B------:R-:W5:Y:S05]  /*46a0*/  LDSM.16.M88.4 R104, [R91+0x3c00] ;  /* 0x003c00005b68783b */ /* 0x000f6a0000000200 */
[----:B------:R-:W-:Y:S05]  /*46b0*/  LDSM.16.M88.4 R108, [R90] ;  /* 0x000000005a6c783b */ /* 0x000fea0000000200 */
[----:B------:R-:W1:Y:S05]  /*46c0*/  LDSM.16.M88.4 R112, [R88+0x3000] ;  /* 0x003000005870783b */ /* 0x000e6a0000000200 */
[----:B------:R-:W1:Y:S05]  /*46d0*/  LDSM.16.M88.4 R116, [R88+0x3400] ;  /* 0x003400005874783b */ /* 0x000e6a0000000200 */
[----:B------:R-:W1:Y:S01]  /*46e0*/  LDSM.16.M88.4 R120, [R88+0x3800] ;  /* 0x003800005878783b */ /* 0x000e620000000200 */
[C---:B--2---:R-:W-:Y:S04]  /*46f0*/  HMMA.16816.F32.BF16 R4, R84.reuse, R92, RZ ;  /* 0x0000005c5404723c */ /* 0x044fe800000418ff */
[----:B------:R-:W-:Y:S04]  /*4700*/  LDSM.16.M88.4 R124, [R91+0x4000] ;  /* 0x004000005b7c783b */ /* 0x000fe80000000200 */
[C---:B------:R-:W-:Y:S01]  /*4710*/  HMMA.16816.F32.BF16 R8, R84.reuse, R94, RZ ;  /* 0x0000005e5408723c */ /* 0x040fe200000418ff */
[----:B------:R-:W2:Y:S07]  /*4720*/  LDSM.16.M88.4 R92, [R88+0x3c00] ;  /* 0x003c0000585c783b */ /* 0x000eae0000000200 */
[C---:B---3--:R-:W-:Y:S08]  /*4730*/  HMMA.16816.F32.BF16 R12, R84.reuse, R96, RZ ;  /* 0x00000060540c723c */ /* 0x048ff000000418ff */
[C---:B------:R-:W-:Y:S01]  /*4740*/  HMMA.16816.F32.BF16 R16, R84.reuse, R98, RZ ;  /* 0x000000625410723c */ /* 0x040fe200000418ff */
[----:B------:R-:W3:Y:S07]  /*4750*/  LDSM.16.M88.4 R96, [R128+0x1000] ;  /* 0x001000008060783b */ /* 0x000eee0000000200 */
[C---:B----4-:R-:W-:Y:S08]  /*4760*/  HMMA.16816.F32.BF16 R20, R84.reuse, R100, RZ ;  /* 0x000000645414723c */ /* 0x050ff000000418ff */
[C---:B------:R-:W-:Y:S01]  /*4770*/  HMMA.16816.F32.BF16 R24, R84.reuse, R102, RZ ;  /* 0x000000665418723c */ /* 0x040fe200000418ff */
[----:B------:R-:W-:Y:S07]  /*4780*/  LDSM.16.M88.4 R100, [R91+0x4800] ;  /* 0x004800005b64783b */ /* 0x000fee0000000200 */
[C---:B-----5:R-:W-:Y:S08]  /*4790*/  HMMA.16816.F32.BF16 R28, R84.reuse, R104, RZ ;  /* 0x00000068541c723c */ /* 0x060ff000000418ff */
[----:B------:R-:W-:Y:S01]  /*47a0*/  HMMA.16816.F32.BF16 R32, R84, R106, RZ ;  /* 0x0000006a5420723c */ /* 0x000fe200000418ff */
[----:B------:R-:W4:Y:S05]  /*47b0*/  LDSM.16.M88.4 R84, [R91+0x4400] ;  /* 0x004400005b54783b */ /* 0x000f2a0000000200 */
[----:B------:R-:W5:Y:S02]  /*47c0*/  LDSM.16.M88.4 R104, [R91+0x4c00] ;  /* 0x004c00005b68783b */ /* 0x000f640000000200 */
        /* <DEDUP_REMOVED lines=9> */
[C---:B--2---:R-:W-:Y:S08]  /*4860*/  HMMA.16816.F32.BF16 R28, R108.reuse, R92, R28 ;  /* 0x0000005c6c1c723c */ /* 0x044ff0000004181c */
[----:B------:R-:W-:Y:S01]  /*4870*/  HMMA.16816.F32.BF16 R32, R108, R94, R32 ;  /* 0x0000005e6c20723c */ /* 0x000fe20000041820 */
[----:B------:R-:W2:Y:S05]  /*4880*/  LDSM.16.M88.4 R92, [R88+0x4400] ;  /* 0x00440000585c783b */ /* 0x000eaa0000000200 */
[----:B------:R-:W2:Y:S02]  /*4890*/  LDSM.16.M88.4 R108, [R88+0x4800] ;  /* 0x00480000586c783b */ /* 0x000ea40000000200 */
[C---:B---3--:R-:W-:Y:S08]  /*48a0*/  HMMA.16816.F32.BF16 R4, R96.reuse, R124, R4 ;  /* 0x0000007c6004723c */ /* 0x048ff00000041804 */
[C---:B------:R-:W-:Y:S01]  /*48b0*/  HMMA.16816.F32.BF16 R8, R96.reuse, R126, R8 ;  /* 0x0000007e6008723c */ /* 0x040fe20000041808 */
[----:B------:R-:W-:Y:S07]  /*48c0*/  LDSM.16.M88.4 R124, [R91+0x5c00] ;  /* 0x005c00005b7c783b */ /* 0x000fee0000000200 */
[C---:B----4-:R-:W-:Y:S08]  /*48d0*/  HMMA.16816.F32.BF16 R12, R96.reuse, R84, R12 ;  /* 0x00000054600c723c */ /* 0x050ff0000004180c */
[C---:B------:R-:W-:Y:S01]  /*48e0*/  HMMA.16816.F32.BF16 R16, R96.reuse, R86, R16 ;  /* 0x000000566010723c */ /* 0x040fe20000041810 */
[----:B------:R-:W-:Y:S05]  /*48f0*/  LDSM.16.M88.4 R84, [R128+0x2000] ;  /* 0x002000008054783b */ /* 0x000fea0000000200 */
[----:B------:R-:W-:Y:S02]  /*4900*/  LDSM.16.M88.4 R128, [R88+0x5800] ;  /* 0x005800005880783b */ /* 0x000fe40000000200 */
[C---:B------:R-:W-:Y:S08]  /*4910*/  HMMA.16816.F32.BF16 R20, R96.reuse, R100, R20 ;  /* 0x000000646014723c */ /* 0x040ff00000041814 */
[C---:B------:R-:W-:Y:S01]  /*4920*/  HMMA.16816.F32.BF16 R24, R96.reuse, R102, R24 ;  /* 0x000000666018723c */ /* 0x040fe20000041818 */
[----:B------:R-:W-:Y:S07]  /*4930*/  LDSM.16.M88.4 R100, [R91+0x5400] ;  /* 0x005400005b64783b */ /* 0x000fee0000000200 */
[C---:B-----5:R-:W-:Y:S08]  /*4940*/  HMMA.16816.F32.BF16 R28, R96.reuse, R104, R28 ;  /* 0x00000068601c723c */ /* 0x060ff0000004181c */
[----:B------:R-:W-:Y:S01]  /*4950*/  HMMA.16816.F32.BF16 R32, R96, R106, R32 ;  /* 0x0000006a6020723c */ /* 0x000fe20000041820 */
[----:B------:R-:W3:Y:S05]  /*4960*/  LDSM.16.M88.4 R96, [R91+0x5000] ;  /* 0x005000005b60783b */ /* 0x000eea0000000200 */
[----:B------:R-:W4:Y:S02]  /*4970*/  LDSM.16.M88.4 R104, [R91+0x5800] ;  /* 0x005800005b68783b */ /* 0x000f240000000200 */
[C---:B-1----:R-:W-:Y:S08]  /*4980*/  HMMA.16816.F32.BF16 R4, R112.reuse, R116, R4 ;  /* 0x000000747004723c */ /* 0x042ff00000041804 */
[C---:B------:R-:W-:Y:S01]  /*4990*/  HMMA.16816.F32.BF16 R8, R112.reuse, R118, R8 ;  /* 0x000000767008723c */ /* 0x040fe20000041808 */
[----:B------:R-:W-:Y:S07]  /*49a0*/  LDSM.16.M88.4 R116, [R88+0x5400] ;  /* 0x005400005874783b */ /* 0x000fee0000000200 */
[C---:B--2---:R-:W-:Y:S08]  /*49b0*/  HMMA.16816.F32.BF16 R12, R112.reuse, R92, R12 ;  /* 0x0000005c700c723c */ /* 0x044ff0000004180c */
[C---:B------:R-:W-:Y:S01]  /*49c0*/  HMMA.16816.F32.BF16 R16, R112.reuse, R94, R16 ;  /* 0x0000005e7010723c */ /* 0x040fe20000041810 */
[----:B------:R-:W-:Y:S07]  /*49d0*/  LDSM.16.M88.4 R92, [R90+0x2000] ;  /* 0x002000005a5c783b */ /* 0x000fee0000000200 */
[C---:B------:R-:W-:Y:S08]  /*49e0*/  HMMA.16816.F32.BF16 R20, R112.reuse, R108, R20 ;  /* 0x0000006c7014723c */ /* 0x040ff00000041814 */
[C---:B------:R-:W-:Y:S01]  /*49f0*/  HMMA.16816.F32.BF16 R24, R112.reuse, R110, R24 ;  /* 0x0000006e7018723c */ /* 0x040fe20000041818 */
[----:B------:R-:W1:Y:S07]  /*4a00*/  LDSM.16.M88.4 R108, [R88+0x5000] ;  /* 0x00500000586c783b */ /* 0x000e6e0000000200 */
[C---:B------:R-:W-:Y:S08]  /*4a10*/  HMMA.16816.F32.BF16 R28, R112.reuse, R120, R28 ;  /* 0x00000078701c723c */ /* 0x040ff0000004181c */
[----:B------:R-:W-:Y:S01]  /*4a20*/  HMMA.16816.F32.BF16 R32, R112, R122, R32 ;  /* 0x0000007a7020723c */ /* 0x000fe20000041820 */
[----:B------:R-:W2:Y:S01]  /*4a30*/  LDSM.16.M88.4 R112, [R88+0x5c00] ;  /* 0x005c00005870783b */ /* 0x000ea20000000200 */
[----:B------:R-:W-:Y:S04]  /*4a40*/  DEPBAR.LE SB0, 0x0 ;  /* 0x000080000000791a */ /* 0x000fe80000000000 */
[----:B------:R-:W-:Y:S02]  /*4a50*/  BAR.SYNC.DEFER_BLOCKING 0x0 ;  /* 0x0000000000007b1d */ /* 0x000fe40000010000 */
[C---:B---3--:R-:W-:Y:S08]  /*4a60*/  HMMA.16816.F32.BF16 R4, R84.reuse, R96, R4 ;  /* 0x000000605404723c */ /* 0x048ff00000041804 */
[C---:B------:R-:W-:Y:S08]  /*4a70*/  HMMA.16816.F32.BF16 R8, R84.reuse, R98, R8 ;  /* 0x000000625408723c */ /* 0x040ff00000041808 */
[C---:B------:R-:W-:Y:S08]  /*4a80*/  HMMA.16816.F32.BF16 R12, R84.reuse, R100, R12 ;  /* 0x00000064540c723c */ /* 0x040ff0000004180c */
[C---:B------:R-:W-:Y:S08]  /*4a90*/  HMMA.16816.F32.BF16 R16, R84.reuse, R102, R16 ;  /* 0x000000665410723c */ /* 0x040ff00000041810 */
[C---:B----4-:R-:W-:Y:S08]  /*4aa0*/  HMMA.16816.F32.BF16 R20, R84.reuse, R104, R20 ;  /* 0x000000685414723c */ /* 0x050ff00000041814 */
[C---:B------:R-:W-:Y:S08]  /*4ab0*/  HMMA.16816.F32.BF16 R24, R84.reuse, R106, R24 ;  /* 0x0000006a5418723c */ /* 0x040ff00000041818 */
[C---:B------:R-:W-:Y:S08]  /*4ac0*/  HMMA.16816.F32.BF16 R28, R84.reuse, R124, R28 ;  /* 0x0000007c541c723c */ /* 0x040ff0000004181c */
[----:B------:R-:W-:Y:S08]  /*4ad0*/  HMMA.16816.F32.BF16 R32, R84, R126, R32 ;  /* 0x0000007e5420723c */ /* 0x000ff00000041820 */
[C---:B-1----:R-:W-:Y:S08]  /*4ae0*/  HMMA.16816.F32.BF16 R4, R92.reuse, R108, R4 ;  /* 0x0000006c5c04723c */ /* 0x042ff00000041804 */
[C---:B------:R-:W-:Y:S08]  /*4af0*/  HMMA.16816.F32.BF16 R8, R92.reuse, R110, R8 ;  /* 0x0000006e5c08723c */ /* 0x040ff00000041808 */
[C---:B------:R-:W-:Y:S08]  /*4b00*/  HMMA.16816.F32.BF16 R12, R92.reuse, R116, R12 ;  /* 0x000000745c0c723c */ /* 0x040ff0000004180c */
[C---:B------:R-:W-:Y:S08]  /*4b10*/  HMMA.16816.F32.BF16 R16, R92.reuse, R118, R16 ;  /* 0x000000765c10723c */ /* 0x040ff00000041810 */
[C---:B------:R-:W-:Y:S08]  /*4b20*/  HMMA.16816.F32.BF16 R20, R92.reuse, R128, R20 ;  /* 0x000000805c14723c */ /* 0x040ff00000041814 */
        /* <DEDUP_REMOVED lines=81> */
.L_x_6771:
[----:B------:R-:W-:Y:S05]  /*5040*/  BSYNC.RECONVERGENT B0 ;  /* 0x0000000000007941 */ /* 0x000fea0003800200 */
.L_x_6770:
[----:B------:R-:W-:Y:S01]  /*5050*/  @!PT LDS RZ, [RZ] ;  /* 0x00000000fffff984 */ /* 0x000fe20000000800 */
[----:B------:R-:W-:Y:S01]  /*5060*/  @!PT LDS RZ, [RZ] ;  /* 0x00000000fffff984 */ /* 0x000fe20000000800 */
[----:B------:R-:W-:Y:S01]  /*5070*/  @!PT LDS RZ, [RZ] ;  /* 0x00000000fffff984 */ /* 0x000fe20000000800 */
[----:B------:R1:W-:Y:S01]  /*5080*/  LDGSTS.E.BYPASS.LTC128B.128 [R162+0x3000], desc[UR4][R146.64] ;  /* 0x0300000092a27fae */ /* 0x0003e2000b981a04 */
[C---:B------:R-:W-:Y:S03]  /*5090*/  LEA R84, P2, R144.reuse, R146, 0x1 ;  /* 0x0000009290547211 */ /* 0x040fe600078408ff */
[----:B------:R1:W-:Y:S01]  /*50a0*/  LDGSTS.E.BYPASS.LTC128B.128 [R162+0x4000], desc[UR4][R146.64+0x40] ;  /* 0x0400004092a27fae */ /* 0x0003e2000b981a04 */
[----:B------:R-:W-:Y:S03]  /*50b0*/  LEA.HI.X R85, R144, R147, R145, 0x1, P2 ;  /* 0x0000009390557211 */ /* 0x000fe600010f0c91 */
[----:B------:R1:W-:Y:S04]  /*50c0*/  LDGSTS.E.BYPASS.LTC128B.128 [R162+0x5000], desc[UR4][R146.64+0x80] ;  /* 0x0500008092a27fae */ /* 0x0003e8000b981a04 */
[----:B------:R1:W-:Y:S04]  /*50d0*/  LDGSTS.E.BYPASS.LTC128B.128 [R162+0x3800], desc[UR4][R84.64] ;  /* 0x0380000054a27fae */ /* 0x0003e8000b981a04 */
[----:B------:R1:W-:Y:S04]  /*50e0*/  LDGSTS.E.BYPASS.LTC128B.128 [R162+0x4800], desc[UR4][R84.64+0x40] ;  /* 0x0480004054a27fae */ /* 0x0003e8000b981a04 */
[----:B------:R1:W-:Y:S04]  /*50f0*/  LDGSTS.E.BYPASS.LTC128B.128 [R162+0x5800], desc[UR4][R84.64+0x80] ;  /* 0x0580008054a27fae */ /* 0x0003e8000b981a04 */
[----:B------:R-:W0:Y:S02]  /*5100*/  LDGDEPBAR ;  /* 0x00000000000079af */ /* 0x000e240000000000 */
.L_x_6769:
[----:B------:R-:W-:Y:S05]  /*5110*/  BSYNC.RECONVERGENT B1 ;  /* 0x0000000000017941 */ /* 0x000fea0003800200 */
.L_x_6768:
[----:B------:R-:W2:Y:S01]  /*5120*/  LD.E R87, desc[UR4][R2.64+0xdc] ;  /* 0x0000dc0402577980 */ /* 0x000ea2000c101900 */
[----:B------:R-:W-:Y:S02]  /*5130*/  FMNMX3.FTZ R86, R0, R6, R7, !PT ;  /* 0x0000000600567276 */ /* 0x000fe40007810007 */
[----:B-1----:R-:W-:Y:S02]  /*5140*/  FMNMX3.FTZ R85, R89, R4, R5, !PT ;  /* 0x0000000459557276 */ /* 0x002fe40007810005 */
        /* <DEDUP_REMOVED lines=14> */
[----:B------:R-:W-:Y:S01]  /*5230*/  LOP3.LUT R137, R137, 0x120, R138, 0xf8, !PT ;  /* 0x0000012089897812 */ /* 0x000fe200078ef88a */
[----:B------:R-:W1:Y:S01]  /*5240*/  SHFL.BFLY PT, R84, R91, 0x2, 0x1f ;  /* 0x0c401f005b547f89 */ /* 0x000e6200000e0000 */
[----:B------:R-:W-:Y:S02]  /*5250*/  IADD3 R153, PT, PT, R153, -0x1, RZ ;  /* 0xffffffff99997810 */ /* 0x000fe40007ffe0ff */
[----:B------:R-:W-:Y:S05]  /*5260*/  IADD3 R154, PT, PT, R154, -0x40, RZ ;  /* 0xffffffc09a9a7810 */ /* 0x000fea0007ffe0ff */
[----:B------:R-:W3:Y:S01]  /*5270*/  SHFL.BFLY PT, R85, R90, 0x2, 0x1f ;  /* 0x0c401f005a557f89 */ /* 0x000ee200000e0000 */
[----:B-1----:R-:W-:Y:S02]  /*5280*/  FMNMX.FTZ R88, R91, R84, !PT ;  /* 0x000000545b587209 */ /* 0x002fe40007810000 */
[----:B---3--:R-:W-:Y:S05]  /*5290*/  FMNMX.FTZ R93, R90, R85, !PT ;  /* 0x000000555a5d7209 */ /* 0x008fea0007810000 */
[----:B------:R-:W1:Y:S08]  /*52a0*/  SHFL.BFLY PT, R85, R88, 0x1, 0x1f ;  /* 0x0c201f0058557f89 */ /* 0x000e7000000e0000 */
[----:B------:R-:W3:Y:S01]  /*52b0*/  SHFL.BFLY PT, R86, R93, 0x1, 0x1f ;  /* 0x0c201f005d567f89 */ /* 0x000ee200000e0000 */
[----:B-1----:R-:W-:Y:S02]  /*52c0*/  FMNMX.FTZ R85, R88, R85, !PT ;  /* 0x0000005558557209 */ /* 0x002fe40007810000 */
[----:B------:R-:W-:Y:S02]  /*52d0*/  LEA R88, R137, R136, 0x1 ;  /* 0x0000008889587211 */ /* 0x000fe400078e08ff */
[----:B---3--:R-:W-:Y:S01]  /*52e0*/  FMNMX.FTZ R86, R93, R86, !PT ;  /* 0x000000565d567209 */ /* 0x008fe20007810000 */
[----:B------:R-:W-:Y:S01]  /*52f0*/  FADD.FTZ R0, -R85, R0 ;  /* 0x0000000055007221 */ /* 0x000fe20000010100 */
[----:B------:R-:W-:Y:S01]  /*5300*/  IADD3 R92, PT, PT, R88, 0x6000, RZ ;  /* 0x00006000585c7810 */ /* 0x000fe20007ffe0ff */
[----:B------:R-:W1:Y:S01]  /*5310*/  LDSM.16.MT88.4 R96, [R88+0x6000] ;  /* 0x006000005860783b */ /* 0x000e620000004200 */
[C---:B------:R-:W-:Y:S01]  /*5320*/  FSETP.NEU.FTZ.AND P2, PT, R86.reuse, -INF , PT ;  /* 0xff8000005600780b */ /* 0x040fe20003f5d000 */
[----:B------:R-:W-:Y:S06]  /*5330*/  FADD.FTZ R84, -R86, R89 ;  /* 0x0000005956547221 */ /* 0x000fec0000010100 */
[----:B------:R-:W-:Y:S01]  /*5340*/  LDSM.16.MT88.4 R104, [R88+0x7000] ;  /* 0x007000005868783b */ /* 0x000fe20000004200 */
[C---:B--2---:R-:W-:Y:S01]  /*5350*/  FMUL.FTZ R90, R87.reuse, R0 ;  /* 0x00000000575a7220 */ /* 0x044fe20000410000 */
[C---:B------:R-:W-:Y:S01]  /*5360*/  FMUL.FTZ R112, R87.reuse, R86 ;  /* 0x0000005657707220 */ /* 0x040fe20000410000 */
[C---:B------:R-:W-:Y:S01]  /*5370*/  FMUL.FTZ R116, R87.reuse, R85 ;  /* 0x0000005557747220 */ /* 0x040fe20000410000 */
[----:B------:R-:W-:Y:S01]  /*5380*/  FMUL.FTZ R89, R87, R84 ;  /* 0x0000005457597220 */ /* 0x000fe20000410000 */
[----:B------:R2:W3:Y:S02]  /*5390*/  MUFU.EX2 R0, R90 ;  /* 0x0000005a00007308 */ /* 0x0004e40000000800 */
[----:B------:R-:W-:Y:S02]  /*53a0*/  FSEL R112, R112, RZ, P2 ;  /* 0x000000ff70707208 */ /* 0x000fe40001000000 */
[----:B------:R-:W-:Y:S03]  /*53b0*/  FSETP.NEU.FTZ.AND P2, PT, R85, -INF , PT ;  /* 0xff8000005500780b */ /* 0x000fe60003f5d000 */
[-CC-:B------:R-:W-:Y:S01]  /*53c0*/  FFMA.FTZ R91, R4, R87.reuse, -R112.reuse ;  /* 0x00000057045b7223 */ /* 0x180fe20000010870 */
[----:B------:R-:W-:Y:S01]  /*53d0*/  FSEL R116, R116, RZ, P2 ;  /* 0x000000ff74747208 */ /* 0x000fe20001000000 */
[-CC-:B------:R-:W-:Y:S01]  /*53e0*/  FFMA.FTZ R122, R5, R87.reuse, -R112.reuse ;  /* 0x00000057057a7223 */ /* 0x180fe20000010870 */
[-CC-:B------:R-:W-:Y:S01]  /*53f0*/  FFMA.FTZ R123, R8, R87.reuse, -R112.reuse ;  /* 0x00000057087b7223 */ /* 0x180fe20000010870 */
[-C--:B------:R-:W-:Y:S01]  /*5400*/  FFMA.FTZ R124, R9, R87.reuse, -R112 ;  /* 0x00000057097c7223 */ /* 0x080fe20000010870 */
[----:B------:R-:W4:Y:S01]  /*5410*/  MUFU.EX2 R84, R89 ;  /* 0x0000005900547308 */ /* 0x000f220000000800 */
[-CC-:B------:R-:W-:Y:S01]  /*5420*/  FFMA.FTZ R121, R6, R87.reuse, -R116.reuse ;  /* 0x0000005706797223 */ /* 0x180fe20000010874 */
[-CC-:B------:R-:W-:Y:S01]  /*5430*/  FFMA.FTZ R120, R7, R87.reuse, -R116.reuse ;  /* 0x0000005707787223 */ /* 0x180fe20000010874 */
[-CC-:B------:R-:W-:Y:S01]  /*5440*/  FFMA.FTZ R125, R10, R87.reuse, -R116.reuse ;  /* 0x000000570a7d7223 */ /* 0x180fe20000010874 */
[----:B------:R-:W-:Y:S01]  /*5450*/  FFMA.FTZ R126, R11, R87, -R116 ;  /* 0x000000570b7e7223 */ /* 0x000fe20000010874 */
[----:B--2---:R-:W-:Y:S01]  /*5460*/  IADD3 R90, PT, PT, R88, 0x6020, RZ ;  /* 0x00006020585a7810 */ /* 0x004fe20007ffe0ff */
[----:B---3--:R-:W-:Y:S01]  /*5470*/  FMUL.FTZ R38, R0, R38 ;  /* 0x0000002600267220 */ /* 0x008fe20000410000 */
[----:B------:R-:W-:Y:S03]  /*5480*/  @P0 IADD3 R90, PT, PT, R92, -0x20, RZ ;  /* 0xffffffe05c5a0810 */ /* 0x000fe60007ffe0ff */
[----:B------:R-:W-:Y:S01]  /*5490*/  MUFU.EX2 R91, R91 ;  /* 0x0000005b005b7308 */ /* 0x000fe20000000800 */
[C---:B------:R-:W-:Y:S01]  /*54a0*/  FMUL.FTZ R39, R0.reuse, R39 ;  /* 0x0000002700277220 */ /* 0x040fe20000410000 */
[C---:B------:R-:W-:Y:S01]  /*54b0*/  FMUL.FTZ R42, R0.reuse, R42 ;  /* 0x0000002a002a7220 */ /* 0x040fe20000410000 */
[C---:B------:R-:W-:Y:S01]  /*54c0*/  FMUL.FTZ R43, R0.reuse, R43 ;  /* 0x0000002b002b7220 */ /* 0x040fe20000410000 */
[----:B------:R-:W2:Y:S01]  /*54d0*/  LDSM.16.MT88.4 R100, [R90] ;  /* 0x000000005a64783b */ /* 0x000ea20000004200 */
[C---:B------:R-:W-:Y:S01]  /*54e0*/  FMUL.FTZ R46, R0.reuse, R46 ;  /* 0x0000002e002e7220 */ /* 0x040fe20000410000 */
[----:B------:R-:W-:Y:S01]  /*54f0*/  FMUL.FTZ R47, R0, R47 ;  /* 0x0000002f002f7220 */ /* 0x000fe20000410000 */
[--C-:B------:R-:W-:Y:S03]  /*5500*/  FFMA.FTZ R127, R12, R87, -R112.reuse ;  /* 0x000000570c7f7223 */ /* 0x100fe60000010870 */
[----:B------:R-:W3:Y:S01]  /*5510*/  MUFU.EX2 R122, R122 ;  /* 0x0000007a007a7308 */ /* 0x000ee20000000800 */
[C---:B----4-:R-:W-:Y:S01]  /*5520*/  FMUL.FTZ R36, R84.reuse, R36 ;  /* 0x0000002454247220 */ /* 0x050fe20000410000 */
[C---:B------:R-:W-:Y:S01]  /*5530*/  FMUL.FTZ R37, R84.reuse, R37 ;  /* 0x0000002554257220 */ /* 0x040fe20000410000 */
[C---:B------:R-:W-:Y:S01]  /*5540*/  FMUL.FTZ R40, R84.reuse, R40 ;  /* 0x0000002854287220 */ /* 0x040fe20000410000 */
[C---:B------:R-:W-:Y:S01]  /*5550*/  FMUL.FTZ R41, R84.reuse, R41 ;  /* 0x0000002954297220 */ /* 0x040fe20000410000 */
[C---:B------:R-:W-:Y:S01]  /*5560*/  FMUL.FTZ R44, R84.reuse, R44 ;  /* 0x0000002c542c7220 */ /* 0x040fe20000410000 */
[----:B------:R-:W-:Y:S01]  /*5570*/  FMUL.FTZ R45, R84, R45 ;  /* 0x0000002d542d7220 */ /* 0x000fe20000410000 */
        /* <DEDUP_REMOVED lines=22> */
[C---:B------:R-:W-:Y:S01]  /*56e0*/  FMUL.FTZ R48, R84.reuse, R48 ;  /* 0x0000003054307220 */ /* 0x040fe20000410000 */
[----:B------:R-:W-:Y:S01]  /*56f0*/  FMUL.FTZ R49, R84, R49 ;  /* 0x0000003154317220 */ /* 0x000fe20000410000 */
[----:B------:R-:W-:Y:S03]  /*5700*/  FMUL.FTZ R50, R0, R50 ;  /* 0x0000003200327220 */ /* 0x000fe60000410000 */
        /* <DEDUP_REMOVED lines=8> */
[----:B------:R-:W-:Y:S01]  /*5790*/  MUFU.EX2 R125, R125 ;  /* 0x0000007d007d7308 */ /* 0x000fe20000000800 */
        /* <DEDUP_REMOVED lines=8> */
[----:B---3--:R-:W-:Y:S01]  /*5820*/  F2FP.BF16.F32.PACK_AB R94, R124, R123 ;  /* 0x0000007b7c5e723e */ /* 0x008fe200000010ff */
[C---:B------:R-:W-:Y:S01]  /*5830*/  FMUL.FTZ R64, R84.reuse, R64 ;  /* 0x0000004054407220 */ /* 0x040fe20000410000 */
[----:B------:R-:W-:Y:S01]  /*5840*/  FMUL.FTZ R65, R84, R65 ;  /* 0x0000004154417220 */ /* 0x000fe20000410000 */
[C---:B------:R-:W-:Y:S01]  /*5850*/  FMUL.FTZ R66, R0.reuse, R66 ;  /* 0x0000004200427220 */ /* 0x040fe20000410000 */
[----:B------:R-:W-:Y:S01]  /*5860*/  FMUL.FTZ R67, R0, R67 ;  /* 0x0000004300437220 */ /* 0x000fe20000410000 */
[C---:B------:R-:W-:Y:S01]  /*5870*/  FMUL.FTZ R68, R84.reuse, R68 ;  /* 0x0000004454447220 */ /* 0x040fe20000410000 */
[----:B------:R-:W-:Y:S03]  /*5880*/  FMUL.FTZ R69, R84, R69 ;  /* 0x0000004554457220 */ /* 0x000fe60000410000 */
[----:B------:R3:W-:Y:S01]  /*5890*/  MUFU.EX2 R6, R108 ;  /* 0x0000006c00067308 */ /* 0x0007e20000000800 */
[C---:B------:R-:W-:Y:S01]  /*58a0*/  FMUL.FTZ R70, R0.reuse, R70 ;  /* 0x0000004600467220 */ /* 0x040fe20000410000 */
[----:B------:R-:W-:Y:S01]  /*58b0*/  FMUL.FTZ R71, R0, R71 ;  /* 0x0000004700477220 */ /* 0x000fe20000410000 */
[C---:B------:R-:W-:Y:S01]  /*58c0*/  FMUL.FTZ R72, R84.reuse, R72 ;  /* 0x0000004854487220 */ /* 0x040fe20000410000 */
[----:B------:R-:W-:Y:S01]  /*58d0*/  FMUL.FTZ R73, R84, R73 ;  /* 0x0000004954497220 */ /* 0x000fe20000410000 */
[C---:B------:R-:W-:Y:S01]  /*58e0*/  FMUL.FTZ R74, R0.reuse, R74 ;  /* 0x0000004a004a7220 */ /* 0x040fe20000410000 */
[----:B------:R-:W-:Y:S01]  /*58f0*/  FMUL.FTZ R75, R0, R75 ;  /* 0x0000004b004b7220 */ /* 0x000fe20000410000 */
[----:B------:R-:W-:Y:S03]  /*5900*/  FMUL.FTZ R76, R84, R76 ;  /* 0x0000004c544c7220 */ /* 0x000fe60000410000 */
[----:B------:R-:W-:Y:S01]  /*5910*/  MUFU.EX2 R7, R115 ;  /* 0x0000007300077308 */ /* 0x000fe20000000800 */
[----:B----4-:R-:W-:Y:S01]  /*5920*/  F2FP.BF16.F32.PACK_AB R95, R126, R125 ;  /* 0x0000007d7e5f723e */ /* 0x010fe200000010ff */
[----:B------:R-:W-:Y:S01]  /*5930*/  FMUL.FTZ R77, R84, R77 ;  /* 0x0000004d544d7220 */ /* 0x000fe20000410000 */
[C---:B------:R-:W-:Y:S01]  /*5940*/  FMUL.FTZ R78, R0.reuse, R78 ;  /* 0x0000004e004e7220 */ /* 0x040fe20000410000 */
[----:B------:R-:W-:Y:S01]  /*5950*/  FMUL.FTZ R79, R0, R79 ;  /* 0x0000004f004f7220 */ /* 0x000fe20000410000 */
[C---:B------:R-:W-:Y:S01]  /*5960*/  FMUL.FTZ R80, R84.reuse, R80 ;  /* 0x0000005054507220 */ /* 0x040fe20000410000 */
[----:B------:R-:W-:Y:S01]  /*5970*/  FMUL.FTZ R81, R84, R81 ;  /* 0x0000005154517220 */ /* 0x000fe20000410000 */
[C---:B------:R-:W-:Y:S01]  /*5980*/  FMUL.FTZ R82, R0.reuse, R82 ;  /* 0x0000005200527220 */ /* 0x040fe20000410000 */
[C---:B-1----:R-:W-:Y:S01]  /*5990*/  HMMA.16816.F32.BF16 R36, R92.reuse, R96, R36 ;  /* 0x000000605c24723c */ /* 0x042fe20000041824 */
[----:B---3--:R-:W-:Y:S01]  /*59a0*/  LDSM.16.MT88.4 R108, [R88+0x7400] ;  /* 0x00740000586c783b */ /* 0x008fe20000004200 */
[----:B------:R-:W-:Y:S03]  /*59b0*/  MUFU.EX2 R9, R118 ;  /* 0x0000007600097308 */ /* 0x000fe60000000800 */
[----:B------:R-:W-:Y:S01]  /*59c0*/  FMUL.FTZ R83, R0, R83 ;  /* 0x0000005300537220 */ /* 0x000fe20000410000 */
[----:B------:R-:W-:Y:S01]  /*59d0*/  FFMA.FTZ R91, R84, R163, R91 ;  /* 0x000000a3545b7223 */ /* 0x000fe2000001005b */
[----:B------:R-:W-:Y:S01]  /*59e0*/  ISETP.NE.AND P0, PT, R153, -0x1, PT ;  /* 0xffffffff9900780c */ /* 0x000fe20003f05270 */
[C---:B------:R-:W-:Y:S01]  /*59f0*/  HMMA.16816.F32.BF16 R40, R92.reuse, R98, R40 ;  /* 0x000000625c28723c */ /* 0x040fe20000041828 */
[----:B------:R-:W1:Y:S03]  /*5a00*/  LDSM.16.MT88.4 R96, [R90+0x1000] ;  /* 0x001000005a60783b */ /* 0x000e660000004200 */
[----:B------:R3:W-:Y:S01]  /*5a10*/  MUFU.EX2 R5, R117 ;  /* 0x0000007500057308 */ /* 0x0007e20000000800 */
[----:B------:R-:W-:Y:S01]  /*5a20*/  FFMA.FTZ R121, R0, R157, R121 ;  /* 0x0000009d00797223 */ /* 0x000fe20000010079 */
[----:B------:R-:W-:Y:S01]  /*5a30*/  FADD.FTZ R122, R122, R91 ;  /* 0x0000005b7a7a7221 */ /* 0x000fe20000010000 */
[----:B------:R-:W-:Y:S02]  /*5a40*/  MOV R0, R85 ;  /* 0x0000005500007202 */ /* 0x000fe40000000f00 */
[----:B------:R-:W-:Y:S01]  /*5a50*/  FADD.FTZ R120, R120, R121 ;  /* 0x0000007978787221 */ /* 0x000fe20000010000 */
[C---:B--2---:R-:W-:Y:S04]  /*5a60*/  HMMA.16816.F32.BF16 R44, R92.reuse, R100, R44 ;  /* 0x000000645c2c723c */ /* 0x044fe8000004182c */
[----:B------:R2:W-:Y:S01]  /*5a70*/  MUFU.EX2 R10, R114 ;  /* 0x00000072000a7308 */ /* 0x0005e20000000800 */
[----:B------:R-:W-:Y:S01]  /*5a80*/  FADD.FTZ R123, R123, R122 ;  /* 0x0000007a7b7b7221 */ /* 0x000fe20000010000 */
[----:B------:R-:W-:Y:S01]  /*5a90*/  FADD.FTZ R125, R125, R120 ;  /* 0x000000787d7d7221 */ /* 0x000fe20000010000 */
[----:B------:R-:W-:Y:S02]  /*5aa0*/  MOV R89, R86 ;  /* 0x0000005600597202 */ /* 0x000fe40000000f00 */
[----:B------:R-:W-:Y:S01]  /*5ab0*/  FADD.FTZ R124, R124, R123 ;  /* 0x0000007b7c7c7221 */ /* 0x000fe20000010000 */
[C---:B------:R-:W-:Y:S01]  /*5ac0*/  HMMA.16816.F32.BF16 R48, R92.reuse, R102, R48 ;  /* 0x000000665c30723c */ /* 0x040fe20000041830 */
[----:B------:R-:W4:Y:S03]  /*5ad0*/  LDSM.16.MT88.4 R100, [R88+0x8000] ;  /* 0x008000005864783b */ /* 0x000f260000004200 */
[----:B------:R5:W-:Y:S01]  /*5ae0*/  MUFU.EX2 R14, R113 ;  /* 0x00000071000e7308 */ /* 0x000be20000000800 */
[-C--:B---3--:R-:W-:Y:S01]  /*5af0*/  FFMA.FTZ R117, R25, R87.reuse, -R112 ;  /* 0x0000005719757223 */ /* 0x088fe20000010870 */
[----:B------:R-:W-:Y:S02]  /*5b00*/  FADD.FTZ R125, R126, R125 ;  /* 0x0000007d7e7d7221 */ /* 0x000fe40000010000 */
[C---:B------:R-:W-:Y:S06]  /*5b10*/  HMMA.16816.F32.BF16 R52, R92.reuse, R104, R52 ;  /* 0x000000685c34723c */ /* 0x040fec0000041834 */
[----:B------:R3:W-:Y:S01]  /*5b20*/  MUFU.EX2 R18, R117 ;  /* 0x0000007500127308 */ /* 0x0007e20000000800 */
[-CC-:B--2---:R-:W-:Y:S01]  /*5b30*/  FFMA.FTZ R114, R26, R87.reuse, -R116.reuse ;  /* 0x000000571a727223 */ /* 0x184fe20000010874 */
[C---:B------:R-:W-:Y:S01]  /*5b40*/  HMMA.16816.F32.BF16 R56, R92.reuse, R106, R56 ;  /* 0x0000006a5c38723c */ /* 0x040fe20000041838 */
[----:B------:R-:W2:Y:S07]  /*5b50*/  LDSM.16.MT88.4 R104, [R90+0x2000] ;  /* 0x002000005a68783b */ /* 0x000eae0000004200 */
[----:B------:R4:W-:Y:S01]  /*5b60*/  MUFU.EX2 R11, R114 ;  /* 0x00000072000b7308 */ /* 0x0009e20000000800 */
[-C--:B-----5:R-:W-:Y:S01]  /*5b70*/  FFMA.FTZ R113, R27, R87.reuse, -R116 ;  /* 0x000000571b717223 */ /* 0x0a0fe20000010874 */
[C---:B-1----:R-:W-:Y:S08]  /*5b80*/  HMMA.16816.F32.BF16 R60, R92.reuse, R96, R60 ;  /* 0x000000605c3c723c */ /* 0x042ff0000004183c */
[----:B------:R1:W-:Y:S01]  /*5b90*/  MUFU.EX2 R22, R113 ;  /* 0x0000007100167308 */ /* 0x0003e20000000800 */
[----:B---3--:R-:W-:Y:S01]  /*5ba0*/  LDSM.16.MT88.4 R116, [R88+0x7c00] ;  /* 0x007c00005874783b */ /* 0x008fe20000004200 */
[C---:B------:R-:W-:Y:S08]  /*5bb0*/  HMMA.16816.F32.BF16 R64, R92.reuse, R98, R64 ;  /* 0x000000625c40723c */ /* 0x040ff00000041840 */
[----:B------:R-:W-:Y:S01]  /*5bc0*/  MUFU.EX2 R127, R127 ;  /* 0x0000007f007f7308 */ /* 0x000fe20000000800 */
[----:B------:R-:W3:Y:S01]  /*5bd0*/  LDSM.16.MT88.4 R96, [R88+0x6400] ;  /* 0x006400005860783b */ /* 0x000ee20000004200 */
[-CC-:B----4-:R-:W-:Y:S01]  /*5be0*/  FFMA.FTZ R114, R28, R87.reuse, -R112.reuse ;  /* 0x000000571c727223 */ /* 0x190fe20000010870 */
[C---:B------:R-:W-:Y:S07]  /*5bf0*/  HMMA.16816.F32.BF16 R68, R92.reuse, R100, R68 ;  /* 0x000000645c44723c */ /* 0x040fee0000041844 */
[----:B------:R-:W-:Y:S01]  /*5c00*/  MUFU.EX2 R13, R114 ;  /* 0x00000072000d7308 */ /* 0x000fe20000000800 */
[----:B-1----:R-:W-:Y:S01]  /*5c10*/  FFMA.FTZ R113, R29, R87, -R112 ;  /* 0x000000571d717223 */ /* 0x002fe20000010870 */
[C---:B------:R-:W-:Y:S01]  /*5c20*/  HMMA.16816.F32.BF16 R72, R92.reuse, R102, R72 ;  /* 0x000000665c48723c */ /* 0x040fe20000041848 */
[----:B------:R-:W1:Y:S07]  /*5c30*/  LDSM.16.MT88.4 R100, [R90+0x400] ;  /* 0x000400005a64783b */ /* 0x000e6e0000004200 */
[----:B------:R-:W4:Y:S01]  /*5c40*/  MUFU.EX2 R128, R128 ;  /* 0x0000008000807308 */ /* 0x000f220000000800 */
[C---:B--2---:R-:W-:Y:S09]  /*5c50*/  HMMA.16816.F32.BF16 R76, R92.reuse, R104, R76 ;  /* 0x000000685c4c723c */ /* 0x044ff2000004184c */
[----:B------:R-:W-:Y:S01]  /*5c60*/  MUFU.EX2 R130, R130 ;  /* 0x0000008200827308 */ /* 0x000fe20000000800 */
[----:B------:R-:W-:Y:S01]  /*5c70*/  HMMA.16816.F32.BF16 R80, R92, R106, R80 ;  /* 0x0000006a5c50723c */ /* 0x000fe20000041850 */
[----:B------:R-:W-:Y:S08]  /*5c80*/  LDSM.16.MT88.4 R104, [R90+0x2400] ;  /* 0x002400005a68783b */ /* 0x000ff00000004200 */
[----:B------:R-:W2:Y:S01]  /*5c90*/  MUFU.EX2 R129, R129 ;  /* 0x0000008100817308 */ /* 0x000ea20000000800 */
[C---:B----4-:R-:W-:Y:S01]  /*5ca0*/  F2FP.BF16.F32.PACK_AB R92, R128.reuse, R127 ;  /* 0x0000007f805c723e */ /* 0x050fe200000010ff */
[----:B------:R-:W-:Y:S04]  /*5cb0*/  FADD.FTZ R127, R127, R124 ;  /* 0x0000007c7f7f7221 */ /* 0x000fe80000010000 */
[----:B------:R-:W-:Y:S04]  /*5cc0*/  FADD.FTZ R128, R128, R127 ;  /* 0x0000007f80807221 */ /* 0x000fe80000010000 */
[----:B------:R-:W-:Y:S10]  /*5cd0*/  MUFU.EX2 R131, R131 ;  /* 0x0000008300837308 */ /* 0x000ff40000000800 */
[----:B------:R-:W4:Y:S01]  /*5ce0*/  MUFU.EX2 R138, R138 ;  /* 0x0000008a008a7308 */ /* 0x000f220000000800 */
[C---:B--2---:R-:W-:Y:S01]  /*5cf0*/  F2FP.BF16.F32.PACK_AB R93, R129.reuse, R130 ;  /* 0x00000082815d723e */ /* 0x044fe200000010ff */
[----:B------:R-:W-:Y:S04]  /*5d00*/  FADD.FTZ R130, R130, R125 ;  /* 0x0000007d82827221 */ /* 0x000fe80000010000 */
[----:B------:R-:W-:Y:S04]  /*5d10*/  FADD.FTZ R129, R129, R130 ;  /* 0x0000008281817221 */ /* 0x000fe80000010000 */
[----:B------:R-:W2:Y:S10]  /*5d20*/  MUFU.EX2 R137, R137 ;  /* 0x0000008900897308 */ /* 0x000eb40000000800 */
[----:B------:R5:W1:Y:S01]  /*5d30*/  MUFU.EX2 R26, R113 ;  /* 0x00000071001a7308 */ /* 0x000a620000000800 */
[C---:B----4-:R-:W-:Y:S01]  /*5d40*/  F2FP.BF16.F32.PACK_AB R94, R138.reuse, R131 ;  /* 0x000000838a5e723e */ /* 0x050fe200000010ff */
[----:B------:R-:W-:Y:S04]  /*5d50*/  FADD.FTZ R131, R131, R128 ;  /* 0x0000008083837221 */ /* 0x000fe80000010000 */
[----:B------:R-:W-:Y:S04]  /*5d60*/  FADD.FTZ R138, R138, R131 ;  /* 0x000000838a8a7221 */ /* 0x000fe80000010000 */
[----:B------:R-:W-:Y:S01]  /*5d70*/  MUFU.EX2 R30, R30 ;  /* 0x0000001e001e7308 */ /* 0x000fe20000000800 */
[----:B--2---:R-:W-:Y:S01]  /*5d80*/  F2FP.BF16.F32.PACK_AB R95, R137, R6 ;  /* 0x00000006895f723e */ /* 0x004fe200000010ff */
[----:B------:R-:W-:Y:S06]  /*5d90*/  FADD.FTZ R91, R5, R138 ;  /* 0x0000008a055b7221 */ /* 0x000fec0000010000 */
[C---:B---3--:R-:W-:Y:S01]  /*5da0*/  HMMA.16816.F32.BF16 R36, R92.reuse, R96, R36 ;  /* 0x000000605c24723c */ /* 0x048fe20000041824 */
[----:B-----5:R-:W-:Y:S01]  /*5db0*/  LDSM.16.MT88.4 R112, [R88+0x6c00] ;  /* 0x006c00005870783b */ /* 0x020fe20000004200 */
[----:B------:R-:W2:Y:S06]  /*5dc0*/  MUFU.EX2 R31, R31 ;  /* 0x0000001f001f7308 */ /* 0x000eac0000000800 */
[C---:B------:R-:W-:Y:S01]  /*5dd0*/  HMMA.16816.F32.BF16 R40, R92.reuse, R98, R40 ;  /* 0x000000625c28723c */ /* 0x040fe20000041828 */
[----:B------:R-:W3:Y:S03]  /*5de0*/  LDSM.16.MT88.4 R96, [R90+0x1400] ;  /* 0x001400005a60783b */ /* 0x000ee60000004200 */
[----:B------:R4:W-:Y:S04]  /*5df0*/  MUFU.EX2 R15, R32 ;  /* 0x00000020000f7308 */ /* 0x0009e80000000800 */
[C---:B-1----:R-:W-:Y:S06]  /*5e00*/  HMMA.16816.F32.BF16 R44, R92.reuse, R100, R44 ;  /* 0x000000645c2c723c */ /* 0x042fec000004182c */
[----:B------:R2:W1:Y:S02]  /*5e10*/  MUFU.EX2 R17, R33 ;  /* 0x0000002100117308 */ /* 0x0004640000000800 */
[C---:B------:R-:W-:Y:S01]  /*5e20*/  HMMA.16816.F32.BF16 R48, R92.reuse, R102, R48 ;  /* 0x000000665c30723c */ /* 0x040fe20000041830 */
[----:B------:R-:W5:Y:S07]  /*5e30*/  LDSM.16.MT88.4 R100, [R88+0x8400] ;  /* 0x008400005864783b */ /* 0x000f6e0000004200 */
[----:B------:R1:W-:Y:S01]  /*5e40*/  MUFU.EX2 R19, R34 ;  /* 0x0000002200137308 */ /* 0x0003e20000000800 */
[----:B----4-:R-:W-:Y:S01]  /*5e50*/  F2FP.BF16.F32.PACK_AB R32, R26, R13 ;  /* 0x0000000d1a20723e */ /* 0x010fe200000010ff */
[C---:B------:R-:W-:Y:S08]  /*5e60*/  HMMA.16816.F32.BF16 R52, R92.reuse, R108, R52 ;  /* 0x0000006c5c34723c */ /* 0x040ff00000041834 */
[----:B------:R-:W4:Y:S01]  /*5e70*/  MUFU.EX2 R21, R21 ;  /* 0x0000001500157308 */ /* 0x000f220000000800 */
[----:B--2---:R-:W-:Y:S01]  /*5e80*/  F2FP.BF16.F32.PACK_AB R33, R31, R30 ;  /* 0x0000001e1f21723e */ /* 0x004fe200000010ff */
[C---:B------:R-:W-:Y:S01]  /*5e90*/  HMMA.16816.F32.BF16 R56, R92.reuse, R110, R56 ;  /* 0x0000006e5c38723c */ /* 0x040fe20000041838 */
[----:B------:R-:W2:Y:S02]  /*5ea0*/  LDSM.16.MT88.4 R108, [R88+0x6800] ;  /* 0x00680000586c783b */ /* 0x000ea40000004200 */
[----:B-1----:R-:W-:Y:S05]  /*5eb0*/  F2FP.BF16.F32.PACK_AB R34, R17, R15 ;  /* 0x0000000f1122723e */ /* 0x002fea00000010ff */
[C---:B---3--:R-:W-:Y:S03]  /*5ec0*/  HMMA.16816.F32.BF16 R60, R92.reuse, R96, R60 ;  /* 0x000000605c3c723c */ /* 0x048fe6000004183c */
[----:B----4-:R-:W-:Y:S05]  /*5ed0*/  F2FP.BF16.F32.PACK_AB R35, R21, R19 ;  /* 0x000000131523723e */ /* 0x010fea00000010ff */
[C---:B------:R-:W-:Y:S01]  /*5ee0*/  HMMA.16816.F32.BF16 R64, R92.reuse, R98, R64 ;  /* 0x000000625c40723c */ /* 0x040fe20000041840 */
[----:B------:R-:W1:Y:S07]  /*5ef0*/  LDSM.16.MT88.4 R96, [R90+0x800] ;  /* 0x000800005a60783b */ /* 0x000e6e0000004200 */
[C---:B-----5:R-:W-:Y:S08]  /*5f00*/  HMMA.16816.F32.BF16 R68, R92.reuse, R100, R68 ;  /* 0x000000645c44723c */ /* 0x060ff00000041844 */
[C---:B------:R-:W-:Y:S01]  /*5f10*/  HMMA.16816.F32.BF16 R72, R92.reuse, R102, R72 ;  /* 0x000000665c48723c */ /* 0x040fe20000041848 */
[----:B------:R-:W3:Y:S07]  /*5f20*/  LDSM.16.MT88.4 R100, [R88+0x7800] ;  /* 0x007800005864783b */ /* 0x000eee0000004200 */
[C---:B------:R-:W-:Y:S08]  /*5f30*/  HMMA.16816.F32.BF16 R76, R92.reuse, R104, R76 ;  /* 0x000000685c4c723c */ /* 0x040ff0000004184c */
        /* <DEDUP_REMOVED lines=18> */
[C---:B--2---:R-:W-:Y:S08]  /*6060*/  HMMA.16816.F32.BF16 R68, R92.reuse, R108, R68 ;  /* 0x0000006c5c44723c */ /* 0x044ff00000041844 */
[C---:B------:R-:W-:Y:S08]  /*6070*/  HMMA.16816.F32.BF16 R72, R92.reuse, R110, R72 ;  /* 0x0000006e5c48723c */ /* 0x040ff00000041848 */
[C---:B-1----:R-:W-:Y:S08]  /*6080*/  HMMA.16816.F32.BF16 R76, R92.reuse, R96, R76 ;  /* 0x000000605c4c723c */ /* 0x042ff0000004184c */
[----:B------:R-:W-:Y:S01]  /*6090*/  HMMA.16816.F32.BF16 R80, R92, R98, R80 ;  /* 0x000000625c50723c */ /* 0x000fe20000041850 */
[----:B------:R1:W2:Y:S07]  /*60a0*/  LDSM.16.MT88.4 R92, [R88+0x8c00] ;  /* 0x008c0000585c783b */ /* 0x0002ae0000004200 */
[C---:B------:R-:W-:Y:S01]  /*60b0*/  HMMA.16816.F32.BF16 R36, R32.reuse, R112, R36 ;  /* 0x000000702024723c */ /* 0x040fe20000041824 */
[----:B------:R5:W2:Y:S07]  /*60c0*/  LDSM.16.MT88.4 R96, [R90+0x2c00] ;  /* 0x002c00005a60783b */ /* 0x000aae0000004200 */
[C---:B------:R-:W-:Y:S08]  /*60d0*/  HMMA.16816.F32.BF16 R40, R32.reuse, R114, R40 ;  /* 0x000000722028723c */ /* 0x040ff00000041828 */
[C---:B---3--:R-:W-:Y:S03]  /*60e0*/  HMMA.16816.F32.BF16 R44, R32.reuse, R100, R44 ;  /* 0x00000064202c723c */ /* 0x048fe6000004182c */
[----:B-1----:R-:W-:Y:S04]  /*60f0*/  FADD.FTZ R88, R6, R129 ;  /* 0x0000008106587221 */ /* 0x002fe80000010000 */
[----:B------:R-:W-:Y:S01]  /*6100*/  FADD.FTZ R137, R137, R88 ;  /* 0x0000005889897221 */ /* 0x000fe20000010000 */
[C---:B------:R-:W-:Y:S03]  /*6110*/  HMMA.16816.F32.BF16 R48, R32.reuse, R102, R48 ;  /* 0x000000662030723c */ /* 0x040fe60000041830 */
[----:B------:R-:W-:Y:S01]  /*6120*/  FADD.FTZ R88, R14, R137 ;  /* 0x000000890e587221 */ /* 0x000fe20000010000 */
[----:B-----5:R-:W-:Y:S03]  /*6130*/  FADD.FTZ R90, R10, R91 ;  /* 0x0000005b0a5a7221 */ /* 0x020fe60000010000 */
[----:B------:R-:W-:Y:S01]  /*6140*/  FADD.FTZ R88, R7, R88 ;  /* 0x0000005807587221 */ /* 0x000fe20000010000 */
[C---:B------:R-:W-:Y:S03]  /*6150*/  HMMA.16816.F32.BF16 R52, R32.reuse, R116, R52 ;  /* 0x000000742034723c */ /* 0x040fe60000041834 */
        /* <DEDUP_REMOVED lines=9> */
[C---:B--2---:R-:W-:Y:S03]  /*61f0*/  HMMA.16816.F32.BF16 R68, R32.reuse, R92, R68 ;  /* 0x0000005c2044723c */ /* 0x044fe60000041844 */
        /* <DEDUP_REMOVED lines=8> */
[----:B------:R-:W-:Y:S01]  /*6280*/  HMMA.16816.F32.BF16 R80, R32, R98, R80 ;  /* 0x000000622050723c */ /* 0x000fe20000041850 */
[----:B------:R-:W-:Y:S08]  /*6290*/  @!UPT UIADD3 URZ, UPT, UPT, URZ, URZ, URZ ;  /* 0x000000fffffff290 */ /* 0x000ff0000fffe0ff */
[----:B------:R-:W-:Y:S11]  /*62a0*/  @P0 BRA `(.L_x_6772) ;  /* 0xffffffd800d80947 */ /* 0x000ff6000383ffff */
.L_x_6765:
        /* <DEDUP_REMOVED lines=11> */
.L_x_6783:
[----:B----4-:R-:W-:Y:S01]  /*6360*/  FADD.FTZ R10, R9, R10 ;  /* 0x0000000a090a7221 */ /* 0x010fe20000010000 */
[----:B------:R-:W2:Y:S01]  /*6370*/  MUFU.RCP R0, R7 ;  /* 0x0000000700007308 */ /* 0x000ea20000001000 */
[----:B------:R-:W-:Y:S02]  /*6380*/  SHF.L.U32 R4, R132, 0x1, RZ ;  /* 0x0000000184047819 */ /* 0x000fe400000006ff */
[----:B------:R-:W-:Y:S02]  /*6390*/  FSETP.NE.FTZ.AND P2, PT, R7, RZ, PT ;  /* 0x000000ff0700720b */ /* 0x000fe40003f55000 */
[----:B------:R-:W-:Y:S02]  /*63a0*/  LOP3.LUT R4, R135, 0x6, R4, 0xf8, !PT ;  /* 0x0000000687047812 */ /* 0x000fe400078ef804 */
[----:B------:R-:W-:Y:S01]  /*63b0*/  FSETP.NE.FTZ.AND P5, PT, R10, RZ, PT ;  /* 0x000000ff0a00720b */ /* 0x000fe20003fb5000 */
[----:B------:R-:W4:Y:S01]  /*63c0*/  MUFU.RCP R5, R10 ;  /* 0x0000000a00057308 */ /* 0x000f220000001000 */
[----:B------:R-:W-:-:S04]  /*63d0*/  LOP3.LUT R4, R4, 0x20, R141, 0xf8, !PT ;  /* 0x0000002004047812 */ /* 0x000fc800078ef88d */
[----:B------:R-:W-:Y:S02]  /*63e0*/  LOP3.LUT R155, R4, R155, RZ, 0xfc, !PT ;  /* 0x0000009b049b7212 */ /* 0x000fe400078efcff */
[----:B------:R-:W-:Y:S02]  /*63f0*/  LOP3.LUT R4, R133, 0x40, RZ, 0xc0, !PT ;  /* 0x0000004085047812 */ /* 0x000fe400078ec0ff */
[----:B--2---:R-:W-:Y:S02]  /*6400*/  FSEL R0, R0, 1, P2 ;  /* 0x3f80000000007808 */ /* 0x004fe40001000000 */
[----:B------:R-:W-:-:S03]  /*6410*/  LEA R155, R155, R136, 0x1 ;  /* 0x000000889b9b7211 */ /* 0x000fc600078e08ff */
        /* <DEDUP_REMOVED lines=27> */
[----:B------:R-:W-:Y:S01]  /*65d0*/  LOP3.LUT R0, R133, 0x20, RZ, 0xc0, !PT ;  /* 0x0000002085007812 */ /* 0x000fe200078ec0ff */
        /* <DEDUP_REMOVED lines=8> */
[----:B---3--:R-:W-:Y:S01]  /*6660*/  IADD3 R9, PT, PT, R155, -R0, RZ ;  /* 0x800000009b097210 */ /* 0x008fe20007ffe0ff */
        /* <DEDUP_REMOVED lines=25> */
[----:B------:R2:W-:Y:S01]  /*6800*/  STS [R155], R36 ;  /* 0x000000249b007388 */ /* 0x0005e20000000800 */
[----:B------:R-:W-:Y:S01]  /*6810*/  F2FP.BF16.F32.PACK_AB R56, R57, R56 ;  /* 0x000000383938723e */ /* 0x000fe200000010ff */
[----:B------:R-:W-:Y:S01]  /*6820*/  FMUL.FTZ R5, R5, R83 ;  /* 0x0000005305057220 */ /* 0x000fe20000410000 */
[----:B------:R-:W-:Y:S01]  /*6830*/  F2FP.BF16.F32.PACK_AB R58, R59, R58 ;  /* 0x0000003a3b3a723e */ /* 0x000fe200000010ff */
[----:B------:R3:W-:Y:S01]  /*6840*/  STS [R155+0x200], R38 ;  /* 0x000200269b007388 */ /* 0x0007e20000000800 */
        /* <DEDUP_REMOVED lines=34> */
[----:B------:R-:W4:Y:S01]  /*6a70*/  LD.E.U8 R0, desc[UR4][R2.64+0x1c8] ;  /* 0x0001c80402007980 */ /* 0x000f22000c101100 */
[----:B------:R-:W-:-:S03]  /*6a80*/  ISETP.NE.AND P1, PT, R156, -0x1, PT ;  /* 0xffffffff9c00780c */ /* 0x000fc60003f25270 */
[----:B--2---:R-:W2:Y:S04]  /*6a90*/  LD.E.64 R36, desc[UR4][R2.64+0x88] ;  /* 0x0000880402247980 */ /* 0x004ea8000c101b00 */
[----:B------:R-:W2:Y:S04]  /*6aa0*/  LD.E.64 R14, desc[UR4][R2.64+0x90] ;  /* 0x00009004020e7980 */ /* 0x000ea8000c101b00 */
[----:B------:R1:W5:Y:S04]  /*6ab0*/  LD.E.64 R34, desc[UR4][R2.64+0x70] ;  /* 0x0000700402227980 */ /* 0x000368000c101b00 */
[----:B---3--:R-:W3:Y:S04]  /*6ac0*/  @!P1 LD.E.64 R38, desc[UR4][R2.64+0x80] ;  /* 0x0000800402269980 */ /* 0x008ee8000c101b00 */
[----:B------:R1:W5:Y:S01]  /*6ad0*/  LD.E.64 R32, desc[UR4][R2.64+0xa0] ;  /* 0x0000a00402207980 */ /* 0x000362000c101b00 */
[----:B----4-:R-:W-:-:S13]  /*6ae0*/  ISETP.NE.AND P4, PT, R0, RZ, PT ;  /* 0x000000ff0000720c */ /* 0x010fda0003f85270 */
[----:B------:R-:W4:Y:S04]  /*6af0*/  @!P4 LD.E R9, desc[UR4][R2.64+0x60] ;  /* 0x000060040209c980 */ /* 0x000f28000c101900 */
[----:B------:R-:W4:Y:S01]  /*6b00*/  @!P4 LD.E R8, desc[UR4][R2.64+0xb4] ;  /* 0x0000b4040208c980 */ /* 0x000f22000c101900 */
[----:B-1----:R-:W1:Y:S01]  /*6b10*/  @P2 MUFU.LG2 R13, R7 ;  /* 0x00000007000d2308 */ /* 0x002e620000000c00 */
[----:B------:R-:W-:Y:S01]  /*6b20*/  SHF.R.U32.HI R0, RZ, 0x2, R132 ;  /* 0x00000002ff007819 */ /* 0x000fe20000011684 */
[----:B---3--:R-:W-:-:S06]  /*6b30*/  @!P1 IMAD R11, R39, R150, RZ ;  /* 0x00000096270b9224 */ /* 0x008fcc00078e02ff */
[----:B------:R-:W3:Y:S01]  /*6b40*/  @P5 MUFU.LG2 R10, R10 ;  /* 0x0000000a000a5308 */ /* 0x000ee20000000c00 */
[----:B------:R-:W-:Y:S01]  /*6b50*/  IADD3 R4, PT, PT, R0, 0x20, RZ ;  /* 0x0000002000047810 */ /* 0x000fe20007ffe0ff */
[----:B------:R-:W-:Y:S01]  /*6b60*/  @!P1 IMAD.WIDE.U32 R38, R38, R150, RZ ;  /* 0x0000009626269225 */ /* 0x000fe200078e00ff */
[----:B------:R-:W-:Y:S02]  /*6b70*/  SHF.L.U32 R5, R151, 0x6, RZ ;  /* 0x0000000697057819 */ /* 0x000fe400000006ff */
[----:B------:R-:W-:Y:S01]  /*6b80*/  MOV R141, RZ ;  /* 0x000000ff008d7202 */ /* 0x000fe20000000f00 */
[-C--:B--2---:R-:W-:Y:S02]  /*6b90*/  @P1 IMAD R12, R37, R156.reuse, RZ ;  /* 0x0000009c250c1224 */ /* 0x084fe400078e02ff */
[----:B------:R-:W-:-:S04]  /*6ba0*/  @P1 IMAD.WIDE.U32 R16, R36, R156, RZ ;  /* 0x0000009c24101225 */ /* 0x000fc800078e00ff */
[----:B-1----:R-:W-:Y:S01]  /*6bb0*/  @P2 FMUL.FTZ R13, R13, 0.69314718246459960938 ;  /* 0x3f3172180d0d2820 */ /* 0x002fe20000410000 */
[----:B------:R-:W-:Y:S02]  /*6bc0*/  ISETP.GE.AND P0, PT, R4, R139, PT ;  /* 0x0000008b0400720c */ /* 0x000fe40003f06270 */
[----:B------:R-:W-:Y:S01]  /*6bd0*/  MOV R4, 0x7f800000 ;  /* 0x7f80000000047802 */ /* 0x000fe20000000f00 */
[----:B-----5:R-:W-:Y:S01]  /*6be0*/  @P2 FFMA.FTZ R4, R6, R86, R13 ;  /* 0x0000005606042223 */ /* 0x020fe2000001000d */
[----:B------:R-:W-:Y:S01]  /*6bf0*/  @!P1 IADD3 R11, PT, PT, R39, R11, RZ ;  /* 0x0000000b270b9210 */ /* 0x000fe20007ffe0ff */
[----:B------:R-:W-:Y:S01]  /*6c00*/  IMAD.WIDE.U32 R18, R5, R36, R140 ;  /* 0x0000002405127225 */ /* 0x000fe200078e008c */
[----:B------:R-:W-:Y:S02]  /*6c10*/  @P1 IADD3 R11, PT, PT, R17, R12, RZ ;  /* 0x0000000c110b1210 */ /* 0x000fe40007ffe0ff */
[----:B------:R-:W-:Y:S01]  /*6c20*/  @P1 MOV R38, R16 ;  /* 0x0000001000261202 */ /* 0x000fe20000000f00 */
[----:B------:R-:W-:-:S02]  /*6c30*/  IMAD R12, R37, R5, RZ ;  /* 0x00000005250c7224 */ /* 0x000fc400078e02ff */
[-C--:B------:R-:W-:Y:S02]  /*6c40*/  IMAD R13, R15, R149.reuse, RZ ;  /* 0x000000950f0d7224 */ /* 0x080fe400078e02ff */
[----:B------:R-:W-:-:S04]  /*6c50*/  IMAD.WIDE.U32 R20, R14, R149, RZ ;  /* 0x000000950e147225 */ /* 0x000fc800078e00ff */
[----:B---3--:R-:W-:Y:S01]  /*6c60*/  @P5 FMUL.FTZ R15, R10, 0.69314718246459960938 ;  /* 0x3f3172180a0f5820 */ /* 0x008fe20000410000 */
[----:B------:R-:W-:Y:S02]  /*6c70*/  IADD3 R12, PT, PT, R19, R12, RZ ;  /* 0x0000000c130c7210 */ /* 0x000fe40007ffe0ff */
[----:B------:R-:W-:Y:S02]  /*6c80*/  IADD3 R13, PT, PT, R21, R13, RZ ;  /* 0x0000000d150d7210 */ /* 0x000fe40007ffe0ff */
[----:B------:R-:W-:Y:S02]  /*6c90*/  IADD3 R38, P3, P2, R20, R18, R38 ;  /* 0x0000001214267210 */ /* 0x000fe40007a7e026 */
[----:B------:R-:W-:Y:S01]  /*6ca0*/  MOV R7, 0x7f800000 ;  /* 0x7f80000000077802 */ /* 0x000fe20000000f00 */
[----:B------:R-:W-:Y:S01]  /*6cb0*/  @P5 FFMA.FTZ R7, R6, R85, R15 ;  /* 0x0000005506075223 */ /* 0x000fe2000001000f */
[----:B------:R-:W-:Y:S02]  /*6cc0*/  LOP3.LUT P6, RZ, R132, 0x3, RZ, 0xc0, !PT ;  /* 0x0000000384ff7812 */ /* 0x000fe400078cc0ff */
[----:B------:R-:W-:Y:S01]  /*6cd0*/  IADD3.X R39, PT, PT, R13, R12, R11, P3, P2 ;  /* 0x0000000c0d277210 */ /* 0x000fe20001fe440b */
[----:B----4-:R-:W-:-:S04]  /*6ce0*/  @!P4 IMAD R9, R9, R150, R149 ;  /* 0x000000960909c224 */ /* 0x010fc800078e0295 */
[----:B------:R-:W-:Y:S01]  /*6cf0*/  @!P4 IMAD R6, R9, R8, RZ ;  /* 0x000000080906c224 */ /* 0x000fe200078e02ff */
[----:B------:R-:W-:Y:S06]  /*6d00*/  @!P4 BRA `(.L_x_6774) ;  /* 0x000000000014c947 */ /* 0x000fec0003800000 */
[----:B------:R-:W2:Y:S04]  /*6d10*/  @!P1 LD.E R9, desc[UR4][R2.64+0xb4] ;  /* 0x0000b40402099980 */ /* 0x000ea8000c101900 */
[----:B------:R-:W3:Y:S01]  /*6d20*/  LD.E R6, desc[UR4][R2.64+0xd4] ;  /* 0x0000d40402067980 */ /* 0x000ee2000c101900 */
[----:B--2---:R-:W-:Y:S02]  /*6d30*/  @!P1 IMAD R156, R9, R150, RZ ;  /* 0x00000096099c9224 */ /* 0x004fe400078e02ff */
[----:B---3--:R-:W-:-:S05]  /*6d40*/  IMAD R149, R6, R149, RZ ;  /* 0x0000009506957224 */ /* 0x008fca00078e02ff */
[----:B------:R-:W-:-:S07]  /*6d50*/  IADD3 R6, PT, PT, R149, R156, RZ ;  /* 0x0000009c95067210 */ /* 0x000fce0007ffe0ff */
.L_x_6774:
[----:B------:R-:W-:Y:S05]  /*6d60*/  WARPSYNC.ALL ;  /* 0x0000000000007948 */ /* 0x000fea0003800000 */
[----:B------:R-:W-:Y:S01]  /*6d70*/  BAR.SYNC.DEFER_BLOCKING 0x0 ;  /* 0x0000000000007b1d */ /* 0x000fe20000010000 */
[----:B------:R-:W-:-:S05]  /*6d80*/  ISETP.GE.AND P1, PT, R0, R139, PT ;  /* 0x0000008b0000720c */ /* 0x000fca0003f26270 */
        /* <DEDUP_REMOVED lines=20> */
.L_x_6776:
[----:B------:R-:W-:Y:S05]  /*6ed0*/  BSYNC.RECONVERGENT B0 ;  /* 0x0000000000007941 */ /* 0x000fea0003800200 */
.L_x_6775:
[----:B------:R-:W-:Y:S04]  /*6ee0*/  BSSY.RECONVERGENT B0, `(.L_x_6777) ;  /* 0x000000a000007945 */ /* 0x000fe80003800200 */
[----:B------:R-:W-:Y:S05]  /*6ef0*/  @P1 BRA `(.L_x_6778) ;  /* 0x0000000000201947 */ /* 0x000fea0003800000 */
[----:B-1----:R-:W-:Y:S02]  /*6f00*/  IMAD R2, R37, R0, RZ ;  /* 0x0000000025027224 */ /* 0x002fe400078e02ff */
[----:B------:R-:W-:-:S05]  /*6f10*/  IMAD.WIDE.U32 R4, R0, R36, R38 ;  /* 0x0000002400047225 */ /* 0x000fca00078e0026 */
[----:B------:R-:W-:Y:S02]  /*6f20*/  IADD3 R3, PT, PT, R5, R2, RZ ;  /* 0x0000000205037210 */ /* 0x000fe40007ffe0ff */
[----:B------:R-:W-:-:S04]  /*6f30*/  LEA R2, P1, R4, R34, 0x1 ;  /* 0x0000002204027211 */ /* 0x000fc800078208ff */
[----:B------:R-:W-:-:S05]  /*6f40*/  LEA.HI.X R3, R4, R35, R3, 0x1, P1 ;  /* 0x0000002304037211 */ /* 0x000fca00008f0c03 */
[----:B--2---:R1:W-:Y:S04]  /*6f50*/  ST.E.128 desc[UR4][R2.64], R24 ;  /* 0x0000001802007985 */ /* 0x0043e8000c101d04 */
[----:B----4-:R1:W-:Y:S04]  /*6f60*/  ST.E.128 desc[UR4][R2.64+0x40], R16 ;  /* 0x0000401002007985 */ /* 0x0103e8000c101d04 */
[----:B------:R1:W-:Y:S02]  /*6f70*/  ST.E.128 desc[UR4][R2.64+0x80], R8 ;  /* 0x0000800802007985 */ /* 0x0003e4000c101d04 */
.L_x_6778:
[----:B------:R-:W-:Y:S05]  /*6f80*/  BSYNC.RECONVERGENT B0 ;  /* 0x0000000000007941 */ /* 0x000fea0003800200 */
.L_x_6777:
[----:B------:R-:W-:-:S04]  /*6f90*/  MOV R149, 0x0 ;  /* 0x0000000000957802 */ /* 0x000fc80000000f00 */
[----:B-1234-:R-:W-:Y:S05]  /*6fa0*/  @P0 RET.REL.NODEC R148 `(_ZN5flash24flash_fwd_splitkv_kernelI23Flash_fwd_kernel_traitsILi96ELi64ELi64ELi4ELb0ELb0EN7cutlass10bfloat16_tE19Flash_kernel_traitsILi96ELi64ELi64ELi4ES3_EELb0ELb0ELb0ELb0ELb1ELb0ELb0ELb0EEEvNS_16Flash_fwd_paramsE) ;  /* 0xffffff9094140950 */ /* 0x01efea0003c3ffff */
        /* <DEDUP_REMOVED lines=14> */
[----:B-1----:R-:W-:Y:S05]  /*7090*/  RET.REL.NODEC R148 `(_ZN5flash24flash_fwd_splitkv_kernelI23Flash_fwd_kernel_traitsILi96ELi64ELi64ELi4ELb0ELb0EN7cutlass10bfloat16_tE19Flash_kernel_traitsILi96ELi64ELi64ELi4ES3_EELb0ELb0ELb0ELb0ELb1ELb0ELb0ELb0EEEvNS_16Flash_fwd_paramsE) ;  /* 0xffffff8c94d87950 */ /* 0x002fea0003c3ffff */
.L_x_6773:
[----:B------:R-:W-:Y:S01]  /*70a0*/  MOV R5, 0x2 ;  /* 0x0000000200057802 */ /* 0x000fe20000000f00 */
[----:B------:R-:W-:Y:S01]  /*70b0*/  IMAD.MOV.U32 R0, RZ, RZ, 0x1f ;  /* 0x0000001fff007424 */ /* 0x000fe200078e00ff */
[----:B------:R-:W-:-:S07]  /*70c0*/  MOV R4, 0xffffffff ;  /* 0xffffffff00047802 */ /* 0x000fce0000000f00 */
[----:B-1---5:R-:W-:Y:S05]  /*70d0*/  WARPSYNC.COLLECTIVE R4, `(.L_x_6779) ;  /* 0x0000000004087348 */ /* 0x022fea0003c00000 */
[----:B------:R2:W3:Y:S02]  /*70e0*/  SHFL.BFLY P0, R10, R163, R5, R0 ;  /* 0x0c000005a30a7389 */ /* 0x0004e40000000000 */
[----:B-123-5:R-:W-:Y:S05]  /*70f0*/  ENDCOLLECTIVE ;  /* 0x000000000000791b */ /* 0x02efea0003800000 */
.L_x_6779:
[----:B------:R-:W-:Y:S02]  /*7100*/  IMAD.MOV.U32 R8, RZ, RZ, R10 ;  /* 0x000000ffff087224 */ /* 0x000fe400078e000a */
[----:B------:R-:W-:Y:S02]  /*7110*/  IMAD.MOV.U32 R5, RZ, RZ, 0x1 ;  /* 0x00000001ff057424 */ /* 0x000fe400078e00ff */
[----:B------:R-:W-:-:S05]  /*7120*/  FADD.FTZ R8, R8, R163 ;  /* 0x000000a308087221 */ /* 0x000fca0000010000 */
[----:B------:R-:W-:-:S07]  /*7130*/  MOV R163, R8 ;  /* 0x0000000800a37202 */ /* 0x000fce0000000f00 */
[----:B------:R-:W-:Y:S05]  /*7140*/  WARPSYNC.COLLECTIVE R4, `(.L_x_6780) ;  /* 0x0000000004087348 */ /* 0x000fea0003c00000 */
[----:B------:R1:W2:Y:S02]  /*7150*/  SHFL.BFLY P0, R10, R163, R5, R0 ;  /* 0x0c000005a30a7389 */ /* 0x0002a40000000000 */
[----:B-12---:R-:W-:Y:S05]  /*7160*/  ENDCOLLECTIVE ;  /* 0x000000000000791b */ /* 0x006fea0003800000 */
.L_x_6780:
[----:B------:R-:W-:Y:S01]  /*7170*/  MOV R163, R157 ;  /* 0x0000009d00a37202 */ /* 0x000fe20000000f00 */
[----:B------:R-:W-:Y:S01]  /*7180*/  IMAD.MOV.U32 R5, RZ, RZ, 0x2 ;  /* 0x00000002ff057424 */ /* 0x000fe200078e00ff */
[----:B------:R-:W-:-:S07]  /*7190*/  MOV R7, R10 ;  /* 0x0000000a00077202 */ /* 0x000fce0000000f00 */
[----:B------:R-:W-:Y:S05]  /*71a0*/  WARPSYNC.COLLECTIVE R4, `(.L_x_6781) ;  /* 0x0000000004087348 */ /* 0x000fea0003c00000 */
[----:B------:R1:W2:Y:S02]  /*71b0*/  SHFL.BFLY P0, R10, R163, R5, R0 ;  /* 0x0c000005a30a7389 */ /* 0x0002a40000000000 */
[----:B-12---:R-:W-:Y:S05]  /*71c0*/  ENDCOLLECTIVE ;  /* 0x000000000000791b */ /* 0x006fea0003800000 */
.L_x_6781:
[----:B------:R-:W-:Y:S01]  /*71d0*/  FADD.FTZ R7, R8, R7 ;  /* 0x0000000708077221 */ /* 0x000fe20000010000 */
[----:B------:R-:W-:Y:S01]  /*71e0*/  FADD.FTZ R9, R10, R157 ;  /* 0x0000009d0a097221 */ /* 0x000fe20000010000 */
[----:B------:R-:W-:-:S04]  /*71f0*/  MOV R5, 0x1 ;  /* 0x0000000100057802 */ /* 0x000fc80000000f00 */
[----:B------:R-:W-:-:S07]  /*7200*/  MOV R163, R9 ;  /* 0x0000000900a37202 */ /* 0x000fce0000000f00 */
[----:B------:R-:W-:Y:S05]  /*7210*/  WARPSYNC.COLLECTIVE R4, `(.L_x_6782) ;  /* 0x0000000004087348 */ /* 0x000fea0003c00000 */
[----:B------:R1:W2:Y:S02]  /*7220*/  SHFL.BFLY P0, R10, R163, R5, R0 ;  /* 0x0c000005a30a7389 */ /* 0x0002a40000000000 */
[----:B-12---:R-:W-:Y:S05]  /*7230*/  ENDCOLLECTIVE ;  /* 0x000000000000791b */ /* 0x006fea0003800000 */
.L_x_6782:
[----:B------:R-:W-:Y:S05]  /*7240*/  BRA `(.L_x_6783) ;  /* 0xfffffff000447947 */ /* 0x000fea000383ffff */
.L_x_6784:
        /* <DEDUP_REMOVED lines=11> */
.L_x_11658:


//--------------------- .text._ZN5flash24flash_fwd_splitkv_kernelI23Flash_fwd_kernel_traitsILi96ELi64ELi64ELi4ELb0ELb0EN7cutlass10bfloat16_tE19Flash_kernel_traitsILi96ELi64ELi64ELi4ES3_EELb0ELb0ELb0ELb0ELb1ELb1ELb0ELb0EEEvNS_16Flash_fwd_paramsE --------------------------
	.section	.text._ZN5flash24flash_fwd_splitkv_kernelI23Flash_fwd_kernel_traitsILi96ELi64ELi64ELi4ELb0ELb0EN7cutlass10bfloat16_tE19Flash_kernel_traitsILi96ELi64ELi64ELi4ES3_EELb0ELb0ELb0ELb0ELb1ELb1ELb0ELb0EEEvNS_16Flash_fwd_paramsE,"ax",@progbits
	.align	128
        .global         _ZN5flash24flash_fwd_splitkv_kernelI23Flash_fwd_kernel_traitsILi96ELi64ELi64ELi4ELb0ELb0EN7cutlass10bfloat16_tE19Flash_kernel_traitsILi96ELi64ELi64ELi4ES3_EELb0ELb0ELb0ELb0ELb1ELb1ELb0ELb0EEEvNS_16Flash_fwd_paramsE
        .type           _ZN5flash24flash_fwd_splitkv_kernelI23Flash_fwd_kernel_traitsILi96ELi64ELi64ELi4ELb0ELb0EN7cutlass10bfloat16_tE19Flash_kernel_traitsILi96ELi64ELi64ELi4ES3_EELb0ELb0ELb0ELb0ELb1ELb1ELb0ELb0EEEvNS_16Flash_fwd_paramsE,@function
        .size           _ZN5flash24flash_fwd_splitkv_kernelI23Flash_fwd_kernel_traitsILi96ELi64ELi64ELi4ELb0ELb0EN7cutlass10bfloat16_tE19Flash_kernel_traitsILi96ELi64ELi64ELi4ES3_EELb0ELb0ELb0ELb0ELb1ELb1ELb0ELb0EEEvNS_16Flash_fwd_paramsE,(.L_x_11659 - _ZN5flash24flash_fwd_splitkv_kernelI23Flash_fwd_kernel_traitsILi96ELi64ELi64ELi4ELb0ELb0EN7cutlass10bfloat16_tE19Flash_kernel_traitsILi96ELi64ELi64ELi4ES3_EELb0ELb0ELb0ELb0ELb1ELb1ELb0ELb0EEEvNS_16Flash_fwd_paramsE)
        .other          _ZN5flash24flash_fwd_splitkv_kernelI23Flash_fwd_kernel_traitsILi96ELi64ELi64ELi4ELb0ELb0EN7cutlass10bfloat16_tE19Flash_kernel_traitsILi96ELi64ELi64ELi4ES3_EELb0ELb0ELb0ELb0ELb1ELb1ELb0ELb0EEEvNS_16Flash_fwd_paramsE,@"STO_CUDA_ENTRY STV_DEFAULT"
_ZN5flash24flash_fwd_splitkv_kernelI23Flash_fwd_kernel_traitsILi96ELi64ELi64ELi4ELb0ELb0EN7cutlass10bfloat16_tE19Flash_kernel_traitsILi96ELi64ELi64ELi4ES3_EELb0ELb0ELb0ELb0ELb1ELb1ELb0ELb0EEEvNS_16Flash_fwd_paramsE:
.text._ZN5flash24flash_fwd_splitkv_kernelI23Flash_fwd_kernel_traitsILi96ELi64ELi64ELi4ELb0ELb0EN7cutlass10bfloat16_tE19Flash_kernel_traitsILi96ELi64ELi64ELi4ES3_EELb0ELb0ELb0ELb0ELb1ELb1ELb0ELb0EEEvNS_16Flash_fwd_paramsE:
[----:B------:R-:W-:Y:S01]  /*0000*/  LDC R1, c[0x0][0x37c] ;  /* 0x0000df00ff017b82 */ /* 0x000fe20000000800 */
[----:B------:R-:W1:Y:S07]  /*0010*/  S2R R149, SR_CTAID.X ;  /* 0x0000000000957919 */ /* 0x000e6e0000002500 */
[----:B------:R-:W2:Y:S01]  /*0020*/  LDC.64 R2, c[0x0][0x348] ;  /* 0x0000d200ff027b82 */ /* 0x000ea20000000a00 */
[----:B------:R-:W-:Y:S01]  /*0030*/  BSSY.RECONVERGENT B2, `(.L_x_6785) ;  /* 0x0000005000027945 */ /* 0x000fe20003800200 */
[----:B------:R-:W-:Y:S01]  /*0040*/  MOV R146, 0x80 ;  /* 0x0000008000927802 */ /* 0x000fe20000000f00 */
[----:B------:R-:W3:Y:S01]  /*0050*/  S2R R148, SR_CTAID.Y ;  /* 0x0000000000947919 */ /* 0x000ee20000002600 */
[----:B------:R-:W4:Y:S05]  /*0060*/  S2R R147, SR_CTAID.Z ;  /* 0x0000000000937919 */ /* 0x000f2a0000002700 */
[----:B-1234-:R-:W-:Y:S05]  /*0070*/  CALL.REL.NOINC `($_ZN5flash24flash_fwd_splitkv_kernelI23Flash_fwd_kernel_traitsILi96ELi64ELi64ELi4ELb0ELb0EN7cutlass10bfloat16_tE19Flash_kernel_traitsILi96ELi64ELi64ELi4ES3_EELb0ELb0ELb0ELb0ELb1ELb1ELb0ELb0EEEvNS_16Flash_fwd_paramsE$_ZN5flash30compute_attn_1rowblock_splitkvI23Flash_fwd_kernel_traitsILi96ELi64ELi64ELi4ELb0ELb0EN7cutlass10bfloat16_tE19Flash_kernel_traitsILi96ELi64ELi64ELi4ES3_EELb0ELb0ELb0ELb0ELb1ELb1ELb0ELb0ENS_16Flash_fwd_paramsEEEvRKT8_iiiii) ;  /* 0x0000000000087944 */ /* 0x01efea0003c00000 */
[----:B------:R-:W-:Y:S05]  /*0080*/  BSYNC.RECONVERGENT B2 ;  /* 0x0000000000027941 */ /* 0x000fea0003800200 */
.L_x_6785:
[----:B------:R-:W-:Y:S05]  /*0090*/  EXIT ;  /* 0x000000000000794d */ /* 0x000fea0003800000 */
        .type           $_ZN5flash24flash_fwd_splitkv_kernelI23Flash_fwd_kernel_traitsILi96ELi64ELi64ELi4ELb0ELb0EN7cutlass10bfloat16_tE19Flash_kernel_traitsILi96ELi64ELi64ELi4ES3_EELb0ELb0ELb0ELb0ELb1ELb1ELb0ELb0EEEvNS_16Flash_fwd_paramsE$_ZN5flash30compute_attn_1rowblock_splitkvI23Flash_fwd_kernel_traitsILi96ELi64ELi64ELi4ELb0ELb0EN7cutlass10bfloat16_tE19Flash_kernel_traitsILi96ELi64ELi64ELi4ES3_EELb0ELb0ELb0ELb0ELb1ELb1ELb0ELb0ENS_16Flash_fwd_paramsEEEvRKT8_iiiii,@function
        .size           $_ZN5flash24flash_fwd_splitkv_kernelI23Flash_fwd_kernel_traitsILi96ELi64ELi64ELi4ELb0ELb0EN7cutlass10bfloat16_tE19Flash_kernel_traitsILi96ELi64ELi64ELi4ES3_EELb0ELb0ELb0ELb0ELb1ELb1ELb0ELb0EEEvNS_16Flash_fwd_paramsE$_ZN5flash30compute_attn_1rowblock_splitkvI23Flash_fwd_kernel_traitsILi96ELi64ELi64ELi4ELb0ELb0EN7cutlass10bfloat16_tE19Flash_kernel_traitsILi96ELi64ELi64ELi4ES3_EELb0ELb0ELb0ELb0ELb1ELb1ELb0ELb0ENS_16Flash_fwd_paramsEEEvRKT8_iiiii,(.L_x_11659 - $_ZN5flash24flash_fwd_splitkv_kernelI23Flash_fwd_kernel_traitsILi96ELi64ELi64ELi4ELb0ELb0EN7cutlass10bfloat16_tE19Flash_kernel_traitsILi96ELi64ELi64ELi4ES3_EELb0ELb0ELb0ELb0ELb1ELb1ELb0ELb0EEEvNS_16Flash_fwd_paramsE$_ZN5flash30compute_attn_1rowblock_splitkvI23Flash_fwd_kernel_traitsILi96ELi64ELi64ELi4ELb0ELb0EN7cutlass10bfloat16_tE19Flash_kernel_traitsILi96ELi64ELi64ELi4ES3_EELb0ELb0ELb0ELb0ELb1ELb1ELb0ELb0ENS_16Flash_fwd_paramsEEEvRKT8_iiiii)
$_ZN5flash24flash_fwd_splitkv_kernelI23Flash_fwd_kernel_traitsILi96ELi64ELi64ELi4ELb0ELb0EN7cutlass10bfloat16_tE19Flash_kernel_traitsILi96ELi64ELi64ELi4ES3_EELb0ELb0ELb0ELb0ELb1ELb1ELb0ELb0EEEvNS_16Flash_fwd_paramsE$_ZN5flash30compute_attn_1rowblock_splitkvI23Flash_fwd_kernel_traitsILi96ELi64ELi64ELi4ELb0ELb0EN7cutlass10bfloat16_tE19Flash_kernel_traitsILi96ELi64ELi64ELi4ES3_EELb0ELb0ELb0ELb0ELb1ELb1ELb0ELb0ENS_16Flash_fwd_paramsEEEvRKT8_iiiii:
        /* <DEDUP_REMOVED lines=13> */
[----:B------:R-:W5:Y:S04]  /*0170*/  @!P4 LD.E R19, desc[UR4][R2.64+0xb4] ;  /* 0x0000b4040213c980 */ /* 0x000f68000c101900 */
[----:B------:R-:W5:Y:S04]  /*0180*/  @P4 LD.E R5, desc[UR4][R12.64+0x4] ;  /* 0x000004040c054980 */ /* 0x000f68000c101900 */
[----:B------:R-:W5:Y:S01]  /*0190*/  @!P3 LD.E R97, desc[UR4][R2.64+0xb8] ;  /* 0x0000b8040261b980 */ /* 0x000f62000c101900 */
[----:B----4-:R-:W-:Y:S01]  /*01a0*/  ISETP.NE.U32.AND P1, PT, R10, RZ, PT ;  /* 0x000000ff0a00720c */ /* 0x010fe20003f25070 */
[----:B------:R-:W-:-:S02]  /*01b0*/  IMAD.SHL.U32 R4, R148, 0x4, RZ ;  /* 0x0000000494047824 */ /* 0x000fc400078e00ff */
[----:B------:R-:W5:Y:S01]  /*01c0*/  @P2 LD.E R155, desc[UR4][R12.64] ;  /* 0x000000040c9b2980 */ /* 0x000f62000c101900 */
        /* <DEDUP_REMOVED lines=10> */
[----:B------:R-:W-:Y:S01]  /*0270*/  ISETP.NE.AND.EX P0, PT, R9, RZ, PT, P0 ;  /* 0x000000ff0900720c */ /* 0x000fe20003f05300 */
[----:B------:R-:W-:Y:S01]  /*0280*/  IMAD.MOV.U32 R15, RZ, RZ, -0x1 ;  /* 0xffffffffff0f7424 */ /* 0x000fe200078e00ff */
[----:B-1----:R-:W-:-:S05]  /*0290*/  IADD3 R10, P1, PT, R6, R4, RZ ;  /* 0x00000004060a7210 */ /* 0x002fca0007f3e0ff */
[----:B------:R-:W-:Y:S01]  /*02a0*/  IMAD.X R11, R7, 0x1, R0, P1 ;  /* 0x00000001070b7824 */ /* 0x000fe200008e0600 */
[----:B------:R-:W-:Y:S07]  /*02b0*/  @!P2 BRA `(.L_x_6787) ;  /* 0x000000000010a947 */ /* 0x000fee0003800000 */
[----:B------:R-:W2:Y:S02]  /*02c0*/  LD.E.U8 R6, desc[UR4][R2.64+0x1b2] ;  /* 0x0001b20402067980 */ /* 0x000ea4000c101100 */
[----:B--2---:R-:W-:-:S13]  /*02d0*/  ISETP.NE.AND P1, PT, R6, RZ, PT ;  /* 0x000000ff0600720c */ /* 0x004fda0003f25270 */
[----:B------:R-:W-:Y:S05]  /*02e0*/  @!P1 BRA `(.L_x_6787) ;  /* 0x0000000000049947 */ /* 0x000fea0003800000 */
[----:B------:R1:W5:Y:S02]  /*02f0*/  LD.E R15, desc[UR4][R10.64] ;  /* 0x000000040a0f7980 */ /* 0x000364000c101900 */
.L_x_6787:
[----:B------:R-:W-:Y:S05]  /*0300*/  BSYNC.RECONVERGENT B0 ;  /* 0x0000000000007941 */ /* 0x000fea0003800200 */
.L_x_6786:
[----:B------:R-:W-:Y:S04]  /*0310*/  BSSY.RECONVERGENT B0, `(.L_x_6788) ;  /* 0x0000007000007945 */ /* 0x000fe80003800200 */
[----:B------:R-:W-:Y:S05]  /*0320*/  @!P3 BRA `(.L_x_6789) ;  /* 0x000000000014b947 */ /* 0x000fea0003800000 */
[----:B------:R-:W2:Y:S02]  /*0330*/  LD.E.U8 R6, desc[UR4][R2.64+0x1b2] ;  /* 0x0001b20402067980 */ /* 0x000ea4000c101100 */
[----:B--2---:R-:W-:-:S13]  /*0340*/  ISETP.NE.AND P1, PT, R6, RZ, PT ;  /* 0x000000ff0600720c */ /* 0x004fda0003f25270 */
[----:B-----5:R-:W2:Y:S02]  /*0350*/  @P1 LD.E R97, desc[UR4][R10.64+0x4] ;  /* 0x000004040a611980 */ /* 0x020ea4000c101900 */
[----:B--2---:R-:W-:-:S06]  /*0360*/  @P1 IADD3 R97, PT, PT, R97, -R15, RZ ;  /* 0x8000000f61611210 */ /* 0x004fcc0007ffe0ff */
[----:B------:R2:W5:Y:S02]  /*0370*/  @!P1 LD.E R97, desc[UR4][R10.64] ;  /* 0x000000040a619980 */ /* 0x000564000c101900 */
.L_x_6789:
[----:B------:R-:W-:Y:S05]  /*0380*/  BSYNC.RECONVERGENT B0 ;  /* 0x0000000000007941 */ /* 0x000fea0003800200 */
.L_x_6788:
[----:B------:R-:W-:Y:S01]  /*0390*/  BSSY.RECONVERGENT B1, `(.L_x_6790) ;  /* 0x0000011000017945 */ /* 0x000fe20003800200 */
[----:B-----5:R-:W-:-:S03]  /*03a0*/  @P4 IADD3 R19, PT, PT, -R155, R5, RZ ;  /* 0x000000059b134210 */ /* 0x020fc60007ffe1ff */
[----:B------:R-:W-:Y:S05]  /*03b0*/  @!P0 BRA `(.L_x_6791) ;  /* 0x0000000000148947 */ /* 0x000fea0003800000 */
[----:B------:R-:W-:-:S05]  /*03c0*/  IADD3 R6, P0, PT, R8, R4, RZ ;  /* 0x0000000408067210 */ /* 0x000fca0007f1e0ff */
[----:B------:R-:W-:-:S05]  /*03d0*/  IMAD.X R7, R9, 0x1, R0, P0 ;  /* 0x0000000109077824 */ /* 0x000fca00000e0600 */
[----:B------:R-:W3:Y:S02]  /*03e0*/  LD.E R97, desc[UR4][R6.64] ;  /* 0x0000000406617980 */ /* 0x000ee4000c101900 */
[----:B---3--:R-:W-:Y:S01]  /*03f0*/  IADD3 R97, PT, PT, R97, -R14, RZ ;  /* 0x8000000e61617210 */ /* 0x008fe20007ffe0ff */
[----:B------:R-:W-:Y:S05]  /*0400*/  BRA `(.L_x_6792) ;  /* 0x0000000000247947 */ /* 0x000fea0003800000 */
.L_x_6791:
[----:B------:R-:W3:Y:S01]  /*0410*/  LD.E.64 R6, desc[UR4][R2.64+0x108] ;  /* 0x0001080402067980 */ /* 0x000ee2000c101b00 */
[----:B------:R-:W-:Y:S01]  /*0420*/  BSSY.RECONVERGENT B0, `(.L_x_6793) ;  /* 0x0000006000007945 */ /* 0x000fe20003800200 */
[----:B------:R-:W-:Y:S01]  /*0430*/  IMAD.MOV.U32 R5, RZ, RZ, RZ ;  /* 0x000000ffff057224 */ /* 0x000fe200078e00ff */
[----:B---3--:R-:W-:-:S04]  /*0440*/  ISETP.NE.U32.AND P0, PT, R6, RZ, PT ;  /* 0x000000ff0600720c */ /* 0x008fc80003f05070 */
[----:B------:R-:W-:-:S13]  /*0450*/  ISETP.NE.AND.EX P0, PT, R7, RZ, PT, P0 ;  /* 0x000000ff0700720c */ /* 0x000fda0003f05300 */
[----:B------:R-:W-:Y:S05]  /*0460*/  @!P0 BRA `(.L_x_6794) ;  /* 0x0000000000048947 */ /* 0x000fea0003800000 */
[----:B------:R3:W5:Y:S02]  /*0470*/  LD.E R5, desc[UR4][R2.64+0xbc] ;  /* 0x0000bc0402057980 */ /* 0x000764000c101900 */
.L_x_6794:
[----:B------:R-:W-:Y:S05]  /*0480*/  BSYNC.RECONVERGENT B0 ;  /* 0x0000000000007941 */ /* 0x000fea0003800200 */
.L_x_6793:
[----:B-----5:R-:W-:Y:S02]  /*0490*/  IADD3 R97, PT, PT, R5, R97, -R14 ;  /* 0x0000006105617210 */ /* 0x020fe40007ffe80e */
.L_x_6792:
[----:B------:R-:W-:Y:S05]  /*04a0*/  BSYNC.RECONVERGENT B1 ;  /* 0x0000000000017941 */ /* 0x000fea0003800200 */
.L_x_6790:
[----:B------:R-:W-:Y:S01]  /*04b0*/  IMAD.SHL.U32 R136, R149, 0x40, RZ ;  /* 0x0000004095887824 */ /* 0x000fe200078e00ff */
[----:B------:R-:W-:Y:S01]  /*04c0*/  MOV R6, R146 ;  /* 0x0000009200067202 */ /* 0x000fe20000000f00 */
[----:B------:R-:W-:-:S03]  /*04d0*/  IMAD.MOV.U32 R7, RZ, RZ, 0x0 ;  /* 0x00000000ff077424 */ /* 0x000fc600078e00ff */
[----:B------:R-:W-:-:S13]  /*04e0*/  ISETP.GT.AND P0, PT, R19, R136, PT ;  /* 0x000000881300720c */ /* 0x000fda0003f04270 */
[----:B-123--:R-:W-:Y:S05]  /*04f0*/  @!P0 RET.REL.NODEC R6 `(_ZN5flash24flash_fwd_splitkv_kernelI23Flash_fwd_kernel_traitsILi96ELi64ELi64ELi4ELb0ELb0EN7cutlass10bfloat16_tE19Flash_kernel_traitsILi96ELi64ELi64ELi4ES3_EELb0ELb0ELb0ELb0ELb1ELb1ELb0ELb0EEEvNS_16Flash_fwd_paramsE) ;  /* 0xfffffff806c08950 */ /* 0x00efea0003c3ffff */
        /* <DEDUP_REMOVED lines=21> */
[----:B------:R-:W-:Y:S01]  /*0650*/  SHF.R.U32.HI R9, RZ, 0x2, R128 ;  /* 0x00000002ff097819 */ /* 0x000fe20000011680 */
[----:B------:R-:W-:Y:S01]  /*0660*/  IMAD.IADD R19, R19, 0x1, -R136 ;  /* 0x0000000113137824 */ /* 0x000fe200078e0a88 */
[----:B------:R1:W5:Y:S01]  /*0670*/  LD.E.64 R14, desc[UR4][R2.64+0x70] ;  /* 0x00007004020e7980 */ /* 0x000362000c101b00 */
[----:B------:R-:W-:Y:S01]  /*0680*/  IMAD.MOV.U32 R23, RZ, RZ, RZ ;  /* 0x000000ffff177224 */ /* 0x000fe200078e00ff */
[----:B------:R-:W-:-:S02]  /*0690*/  IADD3 R5, PT, PT, R9, 0x20, RZ ;  /* 0x0000002009057810 */ /* 0x000fc40007ffe0ff */
[----:B------:R-:W-:Y:S02]  /*06a0*/  LOP3.LUT R22, R8, 0x18, RZ, 0xc0, !PT ;  /* 0x0000001808167812 */ /* 0x000fe400078ec0ff */
[-C--:B------:R-:W-:Y:S02]  /*06b0*/  ISETP.GE.AND P1, PT, R5, R19.reuse, PT ;  /* 0x000000130500720c */ /* 0x080fe40003f26270 */
[----:B------:R-:W-:Y:S02]  /*06c0*/  LOP3.LUT P4, R128, R128, 0x3, RZ, 0xc0, !PT ;  /* 0x0000000380807812 */ /* 0x000fe4000788c0ff */
[CC--:B------:R-:W-:Y:S02]  /*06d0*/  ISETP.GE.AND P2, PT, R9.reuse, R19.reuse, PT ;  /* 0x000000130900720c */ /* 0x0c0fe40003f46270 */
[----:B------:R-:W-:Y:S01]  /*06e0*/  ISETP.GE.OR P4, PT, R9, R19, P4 ;  /* 0x000000130900720c */ /* 0x000fe20002786670 */
[----:B------:R-:W-:Y:S01]  /*06f0*/  BSSY.RECONVERGENT B0, `(.L_x_6796) ;  /* 0x0000022000007945 */ /* 0x000fe20003800200 */
[----:B--2---:R-:W-:-:S04]  /*0700*/  @P0 IMAD.WIDE.U32 R16, R12, R155, RZ ;  /* 0x0000009b0c100225 */ /* 0x004fc800078e00ff */
[-C--:B---3--:R-:W-:Y:S02]  /*0710*/  IMAD R4, R4, R148.reuse, R147 ;  /* 0x0000009404047224 */ /* 0x088fe400078e0293 */
[----:B-1----:R-:W-:Y:S02]  /*0720*/  @P0 IMAD R2, R13, R155, RZ ;  /* 0x0000009b0d020224 */ /* 0x002fe400078e02ff */
[-C--:B----4-:R-:W-:Y:S02]  /*0730*/  @!P0 IMAD R3, R21, R148.reuse, RZ ;  /* 0x0000009415038224 */ /* 0x090fe400078e02ff */
[----:B------:R-:W-:-:S04]  /*0740*/  @!P0 IMAD.WIDE.U32 R20, R20, R148, RZ ;  /* 0x0000009414148225 */ /* 0x000fc800078e00ff */
[----:B------:R-:W-:Y:S01]  /*0750*/  @!P0 IMAD.MOV.U32 R5, RZ, RZ, R20 ;  /* 0x000000ffff058224 */ /* 0x000fe200078e0014 */
        /* <DEDUP_REMOVED lines=27> */
.L_x_6797:
[----:B------:R-:W-:Y:S05]  /*0910*/  BSYNC.RECONVERGENT B0 ;  /* 0x0000000000007941 */ /* 0x000fea0003800200 */
.L_x_6796:
[----:B------:R-:W-:Y:S04]  /*0920*/  BSSY.RECONVERGENT B0, `(.L_x_6798) ;  /* 0x000000e000007945 */ /* 0x000fe80003800200 */
[----:B------:R-:W-:Y:S05]  /*0930*/  @P1 BRA `(.L_x_6799) ;  /* 0x0000000000301947 */ /* 0x000fea0003800000 */
[----:B------:R-:W-:Y:S02]  /*0940*/  IADD3 R9, P0, PT, R9, 0x20, RZ ;  /* 0x0000002009097810 */ /* 0x000fe40007f1e0ff */
[----:B------:R-:W-:Y:S02]  /*0950*/  MOV R5, R11 ;  /* 0x0000000b00057202 */ /* 0x000fe40000000f00 */
[----:B------:R-:W-:Y:S01]  /*0960*/  IADD3.X R2, PT, PT, RZ, RZ, RZ, P0, !PT ;  /* 0x000000ffff027210 */ /* 0x000fe200007fe4ff */
        /* <DEDUP_REMOVED lines=9> */
.L_x_6799:
[----:B------:R-:W-:Y:S05]  /*0a00*/  BSYNC.RECONVERGENT B0 ;  /* 0x0000000000007941 */ /* 0x000fea0003800200 */
.L_x_6798:
[----:B------:R-:W-:Y:S01]  /*0a10*/  MOV R2, R146 ;  /* 0x0000009200027202 */ /* 0x000fe20000000f00 */
[----:B------:R1:W-:Y:S01]  /*0a20*/  @!P4 ST.E desc[UR4][R6.64], R0 ;  /* 0x000000000600c985 */ /* 0x0003e2000c101904 */
[----:B------:R-:W-:-:S04]  /*0a30*/  MOV R3, 0x0 ;  /* 0x0000000000037802 */ /* 0x000fc80000000f00 */
[----:B-12--5:R-:W-:Y:S05]  /*0a40*/  @P3 RET.REL.NODEC R2 `(_ZN5flash24flash_fwd_splitkv_kernelI23Flash_fwd_kernel_traitsILi96ELi64ELi64ELi4ELb0ELb0EN7cutlass10bfloat16_tE19Flash_kernel_traitsILi96ELi64ELi64ELi4ES3_EELb0ELb0ELb0ELb0ELb1ELb1ELb0ELb0EEEvNS_16Flash_fwd_paramsE) ;  /* 0xfffffff4026c3950 */ /* 0x026fea0003c3ffff */
[----:B------:R-:W-:Y:S02]  /*0a50*/  MOV R0, 0x7f800000 ;  /* 0x7f80000000007802 */ /* 0x000fe40000000f00 */
[----:B------:R-:W-:-:S03]  /*0a60*/  MOV R147, 0x0 ;  /* 0x0000000000937802 */ /* 0x000fc60000000f00 */
[----:B------:R1:W-:Y:S02]  /*0a70*/  ST.E desc[UR4][R6.64+0x80], R0 ;  /* 0x0000800006007985 */ /* 0x0003e4000c101904 */
[----:B-1----:R-:W-:Y:S05]  /*0a80*/  RET.REL.NODEC R146 `(_ZN5flash24flash_fwd_splitkv_kernelI23Flash_fwd_kernel_traitsILi96ELi64ELi64ELi4ELb0ELb0EN7cutlass10bfloat16_tE19Flash_kernel_traitsILi96ELi64ELi64ELi4ES3_EELb0ELb0ELb0ELb0ELb1ELb1ELb0ELb0EEEvNS_16Flash_fwd_paramsE) ;  /* 0xfffffff4925c7950 */ /* 0x002fea0003c3ffff */
.L_x_6795:
        /* <DEDUP_REMOVED lines=45> */
[C---:B------:R-:W-:Y:S01]  /*0d60*/  LEA R94, P0, R8.reuse, R162, 0x2 ;  /* 0x000000a2085e7211 */ /* 0x040fe200078010ff */
[----:B------:R-:W-:Y:S02]  /*0d70*/  IMAD.MOV.U32 R12, RZ, RZ, R6 ;  /* 0x000000ffff0c7224 */ /* 0x000fe400078e0006 */
[----:B------:R-:W2:Y:S01]  /*0d80*/  LD.E.64 R6, desc[UR4][R2.64+0x38] ;  /* 0x0000380402067980 */ /* 0x000ea2000c101b00 */
[----:B------:R-:W-:Y:S01]  /*0d90*/  LEA.HI.X R93, R8, R163, R0, 0x2, P0 ;  /* 0x000000a3085d7211 */ /* 0x000fe200000f1400 */
[----:B------:R-:W-:Y:S01]  /*0da0*/  @!P1 IMAD.MOV R12, RZ, RZ, -R12 ;  /* 0x000000ffff0c9224 */ /* 0x000fe200078e0a0c */
[----:B------:R-:W-:-:S02]  /*0db0*/  @!P2 LOP3.LUT R12, RZ, R16, RZ, 0x33, !PT ;  /* 0x00000010ff0ca212 */ /* 0x000fc400078e33ff */
[----:B------:R-:W-:Y:S01]  /*0dc0*/  MOV R4, R94 ;  /* 0x0000005e00047202 */ /* 0x000fe20000000f00 */
[----:B------:R-:W-:-:S04]  /*0dd0*/  IMAD.MOV.U32 R5, RZ, RZ, R93 ;  /* 0x000000ffff057224 */ /* 0x000fc800078e005d */
[----:B------:R-:W-:-:S05]  /*0de0*/  IMAD.WIDE R4, R12, 0x4, R4 ;  /* 0x000000040c047825 */ /* 0x000fca00078e0204 */
[----:B------:R-:W3:Y:S04]  /*0df0*/  LD.E R0, desc[UR4][R4.64] ;  /* 0x0000000404007980 */ /* 0x000ee8000c101900 */
[----:B------:R1:W5:Y:S01]  /*0e00*/  LD.E.64 R4, desc[UR4][R2.64+0x40] ;  /* 0x0000400402047980 */ /* 0x000362000c101b00 */
[----:B----4-:R-:W-:-:S04]  /*0e10*/  IABS R11, R18 ;  /* 0x00000012000b7213 */ /* 0x010fc80000000000 */
[----:B------:R-:W4:Y:S08]  /*0e20*/  I2F.RP R8, R11 ;  /* 0x0000000b00087306 */ /* 0x000f300000209400 */
[----:B----4-:R-:W4:Y:S02]  /*0e30*/  MUFU.RCP R8, R8 ;  /* 0x0000000800087308 */ /* 0x010f240000001000 */
[----:B----4-:R-:W-:-:S06]  /*0e40*/  IADD3 R8, PT, PT, R8, 0xffffffe, RZ ;  /* 0x0ffffffe08087810 */ /* 0x010fcc0007ffe0ff */
[----:B------:R-:W4:Y:S01]  /*0e50*/  F2I.FTZ.U32.TRUNC.NTZ R25, R8 ;  /* 0x0000000800197305 */ /* 0x000f22000021f000 */
[----:B------:R-:W-:Y:S02]  /*0e60*/  MOV R24, RZ ;  /* 0x000000ff00187202 */ /* 0x000fe40000000f00 */
[----:B------:R-:W-:Y:S02]  /*0e70*/  IABS R10, R147 ;  /* 0x00000093000a7213 */ /* 0x000fe40000000000 */
[----:B------:R-:W-:Y:S01]  /*0e80*/  IABS R9, R18 ;  /* 0x0000001200097213 */ /* 0x000fe20000000000 */
[----:B----4-:R-:W-:-:S04]  /*0e90*/  IMAD.MOV R8, RZ, RZ, -R25 ;  /* 0x000000ffff087224 */ /* 0x010fc800078e0a19 */
        /* <DEDUP_REMOVED lines=14> */
[----:B------:R-:W-:Y:S01]  /*0f80*/  @P2 VIADD R8, R8, 0x1 ;  /* 0x0000000108082836 */ /* 0x000fe20000000000 */
[----:B------:R-:W-:-:S03]  /*0f90*/  SHF.R.S32.HI R32, RZ, 0x1f, R16 ;  /* 0x0000001fff207819 */ /* 0x000fc60000011410 */
[----:B------:R-:W-:-:S05]  /*0fa0*/  IMAD.MOV.U32 R11, RZ, RZ, R8 ;  /* 0x000000ffff0b7224 */ /* 0x000fca00078e0008 */
[----:B------:R-:W-:Y:S02]  /*0fb0*/  @!P0 IADD3 R11, PT, PT, -R11, RZ, RZ ;  /* 0x000000ff0b0b8210 */ /* 0x000fe40007ffe1ff */
[----:B------:R-:W-:Y:S01]  /*0fc0*/  @!P1 LOP3.LUT R11, RZ, R18, RZ, 0x33, !PT ;  /* 0x00000012ff0b9212 */ /* 0x000fe200078e33ff */
[----:B--2---:R-:W-:Y:S01]  /*0fd0*/  IMAD R8, R7, R16, RZ ;  /* 0x0000001007087224 */ /* 0x004fe200078e02ff */
[----:B---3--:R-:W-:Y:S01]  /*0fe0*/  SHF.R.S32.HI R9, RZ, 0x1f, R0 ;  /* 0x0000001fff097819 */ /* 0x008fe20000011400 */
[-C--:B------:R-:W-:Y:S02]  /*0ff0*/  IMAD R10, R23, R0.reuse, RZ ;  /* 0x00000000170a7224 */ /* 0x080fe400078e02ff */
[----:B-----5:R-:W-:-:S04]  /*1000*/  IMAD.WIDE.U32 R12, R22, R0, RZ ;  /* 0x00000000160c7225 */ /* 0x020fc800078e00ff */
[----:B------:R-:W-:-:S05]  /*1010*/  IMAD R10, R22, R9, R10 ;  /* 0x00000009160a7224 */ /* 0x000fca00078e020a */
[----:B------:R-:W-:Y:S01]  /*1020*/  IADD3 R13, PT, PT, R13, R10, RZ ;  /* 0x0000000a0d0d7210 */ /* 0x000fe20007ffe0ff */
[----:B------:R-:W-:Y:S02]  /*1030*/  IMAD R8, R6, R32, R8 ;  /* 0x0000002006087224 */ /* 0x000fe400078e0208 */
        /* <DEDUP_REMOVED lines=14> */
.L_x_6801:
[----:B------:R-:W2:Y:S01]  /*1120*/  LD.E R18, desc[UR4][R2.64+0x68] ;  /* 0x0000680402127980 */ /* 0x000ea2000c101900 */
[----:B------:R-:W-:-:S03]  /*1130*/  ISETP.NE.AND P2, PT, R15, -0x1, PT ;  /* 0xffffffff0f00780c */ /* 0x000fc60003f45270 */
[----:B------:R-:W3:Y:S04]  /*1140*/  LD.E.64 R6, desc[UR4][R2.64+0x38] ;  /* 0x0000380402067980 */ /* 0x000ee8000c101b00 */
[----:B-1----:R-:W4:Y:S04]  /*1150*/  LD.E.64 R4, desc[UR4][R2.64+0x40] ;  /* 0x0000400402047980 */ /* 0x002f28000c101b00 */
[----:B------:R-:W4:Y:S04]  /*1160*/  LD.E.64 R16, desc[UR4][R2.64+0x50] ;  /* 0x0000500402107980 */ /* 0x000f28000c101b00 */
[----:B------:R-:W4:Y:S04]  /*1170*/  @!P2 LD.E.64 R22, desc[UR4][R2.64+0x20] ;  /* 0x000020040216a980 */ /* 0x000f28000c101b00 */
[----:B------:R-:W4:Y:S04]  /*1180*/  @!P2 LD.E.64 R20, desc[UR4][R2.64+0x28] ;  /* 0x000028040214a980 */ /* 0x000f28000c101b00 */
[----:B------:R1:W5:Y:S01]  /*1190*/  LD.E.64 R28, desc[UR4][R2.64+0x58] ;  /* 0x00005804021c7980 */ /* 0x000362000c101b00 */
[----:B------:R-:W-:-:S02]  /*11a0*/  MOV R10, RZ ;  /* 0x000000ff000a7202 */ /* 0x000fc40000000f00 */
[----:B------:R-:W-:Y:S01]  /*11b0*/  LEA R95, R88, 0xffffffc0, 0x6 ;  /* 0xffffffc0585f7811 */ /* 0x000fe200078e30ff */
[----:B------:R-:W-:Y:S01]  /*11c0*/  IMAD.MOV.U32 R94, RZ, RZ, RZ ;  /* 0x000000ffff5e7224 */ /* 0x000fe200078e00ff */
[----:B------:R-:W-:Y:S02]  /*11d0*/  MOV R32, RZ ;  /* 0x000000ff00207202 */ /* 0x000fe40000000f00 */
[----:B------:R-:W-:Y:S02]  /*11e0*/  MOV R93, RZ ;  /* 0x000000ff005d7202 */ /* 0x000fe40000000f00 */
[----:B--2---:R-:W-:-:S04]  /*11f0*/  IABS R0, R18 ;  /* 0x0000001200007213 */ /* 0x004fc80000000000 */
[----:B------:R-:W2:Y:S08]  /*1200*/  I2F.RP R8, R0 ;  /* 0x0000000000087306 */ /* 0x000eb00000209400 */
[----:B--2---:R-:W2:Y:S02]  /*1210*/  MUFU.RCP R8, R8 ;  /* 0x0000000800087308 */ /* 0x004ea40000001000 */
[----:B--2---:R-:W-:-:S06]  /*1220*/  IADD3 R8, PT, PT, R8, 0xffffffe, RZ ;  /* 0x0ffffffe08087810 */ /* 0x004fcc0007ffe0ff */
[----:B------:R-:W2:Y:S01]  /*1230*/  F2I.FTZ.U32.TRUNC.NTZ R11, R8 ;  /* 0x00000008000b7305 */ /* 0x000ea2000021f000 */
[----:B------:R-:W-:Y:S01]  /*1240*/  IABS R9, R18 ;  /* 0x0000001200097213 */ /* 0x000fe20000000000 */
[----:B--2---:R-:W-:-:S04]  /*1250*/  IMAD.MOV R8, RZ, RZ, -R11 ;  /* 0x000000ffff087224 */ /* 0x004fc800078e0a0b */
        /* <DEDUP_REMOVED lines=15> */
[-C--:B------:R-:W-:Y:S01]  /*1350*/  @!P1 IADD3 R9, PT, PT, R9, -R0.reuse, RZ ;  /* 0x8000000009099210 */ /* 0x080fe20007ffe0ff */
[C---:B------:R-:W-:Y:S02]  /*1360*/  @!P2 IMAD R10, R22.reuse, R11, R10 ;  /* 0x0000000b160aa224 */ /* 0x040fe400078e020a */
[----:B------:R-:W-:Y:S01]  /*1370*/  @!P2 IMAD.WIDE.U32 R24, R22, R13, R24 ;  /* 0x0000000d1618a225 */ /* 0x000fe200078e0018 */
[----:B------:R-:W-:-:S03]  /*1380*/  ISETP.GE.U32.AND P3, PT, R9, R0, PT ;  /* 0x000000000900720c */ /* 0x000fc60003f66070 */
[-C--:B------:R-:W-:Y:S02]  /*1390*/  @P2 IMAD R0, R7, R8.reuse, RZ ;  /* 0x0000000807002224 */ /* 0x080fe400078e02ff */
[----:B------:R-:W-:Y:S01]  /*13a0*/  @P2 IMAD.WIDE.U32 R22, R6, R8, RZ ;  /* 0x0000000806162225 */ /* 0x000fe200078e00ff */
[----:B------:R-:W-:-:S03]  /*13b0*/  @!P2 MOV R11, R24 ;  /* 0x00000018000ba202 */ /* 0x000fc60000000f00 */
[----:B------:R-:W-:Y:S01]  /*13c0*/  @!P2 IMAD.IADD R10, R25, 0x1, R10 ;  /* 0x00000001190aa824 */ /* 0x000fe200078e020a */
[----:B------:R-:W-:Y:S01]  /*13d0*/  @P2 MOV R11, R22 ;  /* 0x00000016000b2202 */ /* 0x000fe20000000f00 */
[----:B------:R-:W-:Y:S01]  /*13e0*/  @P2 IMAD.IADD R10, R23, 0x1, R0 ;  /* 0x00000001170a2824 */ /* 0x000fe200078e0200 */
[----:B------:R-:W-:-:S04]  /*13f0*/  LOP3.LUT R8, R147, R18, RZ, 0x3c, !PT ;  /* 0x0000001293087212 */ /* 0x000fc800078e3cff */
[-C--:B------:R-:W-:Y:S01]  /*1400*/  LOP3.LUT R11, R11, R10.reuse, RZ, 0x3c, !PT ;  /* 0x0000000a0b0b7212 */ /* 0x080fe200078e3cff */
[----:B------:R-:W-:Y:S01]  /*1410*/  @!P1 VIADD R12, R12, 0x1 ;  /* 0x000000010c0c9836 */ /* 0x000fe20000000000 */
[----:B------:R-:W-:Y:S02]  /*1420*/  ISETP.GE.AND P0, PT, R8, RZ, PT ;  /* 0x000000ff0800720c */ /* 0x000fe40003f06270 */
[C---:B------:R-:W-:Y:S02]  /*1430*/  LOP3.LUT R10, R11.reuse, R10, RZ, 0x3c, !PT ;  /* 0x0000000a0b0a7212 */ /* 0x040fe400078e3cff */
[----:B------:R-:W-:Y:S02]  /*1440*/  ISETP.NE.AND P1, PT, R18, RZ, PT ;  /* 0x000000ff1200720c */ /* 0x000fe40003f25270 */
[----:B------:R-:W-:Y:S01]  /*1450*/  LOP3.LUT R11, R11, R10, RZ, 0x3c, !PT ;  /* 0x0000000a0b0b7212 */ /* 0x000fe200078e3cff */
[----:B------:R-:W-:Y:S01]  /*1460*/  @!P2 IMAD R8, R5, R14, RZ ;  /* 0x0000000e0508a224 */ /* 0x000fe200078e02ff */
[----:B------:R-:W-:-:S02]  /*1470*/  @!P2 SHF.R.S32.HI R0, RZ, 0x1f, R14 ;  /* 0x0000001fff00a819 */ /* 0x000fc4000001140e */
[----:B------:R-:W-:Y:S01]  /*1480*/  @P3 IADD3 R12, PT, PT, R12, 0x1, RZ ;  /* 0x000000010c0c3810 */ /* 0x000fe20007ffe0ff */
[----:B------:R-:W-:-:S04]  /*1490*/  IMAD.WIDE.U32 R22, R6, R95, R10 ;  /* 0x0000005f06167225 */ /* 0x000fc800078e000a */
[----:B------:R-:W-:Y:S02]  /*14a0*/  @!P2 IMAD R0, R0, R4, R8 ;  /* 0x000000040000a224 */ /* 0x000fe400078e0208 */
[----:B------:R-:W-:Y:S01]  /*14b0*/  @!P2 IMAD.WIDE.U32 R10, R4, R14, RZ ;  /* 0x0000000e040aa225 */ /* 0x000fe200078e00ff */
[----:B------:R-:W-:Y:S02]  /*14c0*/  @!P0 IADD3 R12, PT, PT, -R12, RZ, RZ ;  /* 0x000000ff0c0c8210 */ /* 0x000fe40007ffe1ff */
[----:B------:R-:W-:Y:S01]  /*14d0*/  @!P1 LOP3.LUT R12, RZ, R18, RZ, 0x33, !PT ;  /* 0x00000012ff0c9212 */ /* 0x000fe200078e33ff */
[----:B------:R-:W-:Y:S02]  /*14e0*/  IMAD R9, R7, R95, RZ ;  /* 0x0000005f07097224 */ /* 0x000fe400078e02ff */
[----:B------:R-:W-:Y:S01]  /*14f0*/  @!P2 IMAD.IADD R25, R11, 0x1, R0 ;  /* 0x000000010b19a824 */ /* 0x000fe200078e0200 */
[----:B------:R-:W-:Y:S01]  /*1500*/  @!P2 SHF.R.S32.HI R0, RZ, 0x1f, R13 ;  /* 0x0000001fff00a819 */ /* 0x000fe2000001140d */
[----:B------:R-:W-:Y:S01]  /*1510*/  @!P2 IMAD R8, R21, R13, RZ ;  /* 0x0000000d1508a224 */ /* 0x000fe200078e02ff */
[----:B------:R-:W-:Y:S01]  /*1520*/  @!P2 MOV R24, R10 ;  /* 0x0000000a0018a202 */ /* 0x000fe20000000f00 */
[----:B------:R-:W-:Y:S01]  /*1530*/  IMAD.IADD R23, R23, 0x1, R9 ;  /* 0x0000000117177824 */ /* 0x000fe200078e0209 */
[----:B------:R-:W-:Y:S01]  /*1540*/  @P2 IADD3 R14, PT, PT, R14, R15, RZ ;  /* 0x0000000f0e0e2210 */ /* 0x000fe20007ffe0ff */
[----:B------:R-:W-:Y:S01]  /*1550*/  IMAD R9, R17, R12, RZ ;  /* 0x0000000c11097224 */ /* 0x000fe200078e02ff */
[----:B------:R-:W-:Y:S01]  /*1560*/  SHF.R.S32.HI R10, RZ, 0x1f, R12 ;  /* 0x0000001fff0a7819 */ /* 0x000fe2000001140c */
        /* <DEDUP_REMOVED lines=12> */
[----:B-1----:R-:W-:Y:S02]  /*1630*/  MOV R16, R95 ;  /* 0x0000005f00107202 */ /* 0x002fe40000000f00 */
.L_x_6802:
[----:B------:R-:W-:Y:S05]  /*1640*/  BSYNC.RECONVERGENT B0 ;  /* 0x0000000000007941 */ /* 0x000fea0003800200 */
.L_x_6800:
        /* <DEDUP_REMOVED lines=28> */
[----:B------:R-:W-:Y:S02]  /*1810*/  IMAD.SHL.U32 R138, R128, 0x8, RZ ;  /* 0x00000008808a7824 */ /* 0x000fe400078e00ff */
[-C--:B------:R-:W-:Y:S02]  /*1820*/  IMAD R0, R32, R4.reuse, RZ ;  /* 0x0000000420007224 */ /* 0x080fe400078e02ff */
[----:B------:R-:W-:Y:S01]  /*1830*/  IMAD.WIDE.U32 R30, R16, R4, RZ ;  /* 0x00000004101e7225 */ /* 0x000fe200078e00ff */
[----:B------:R-:W-:-:S02]  /*1840*/  LOP3.LUT R154, R138, 0xc0, RZ, 0xc0, !PT ;  /* 0x000000c08a9a7812 */ /* 0x000fc400078ec0ff */
[----:B------:R-:W-:Y:S01]  /*1850*/  LOP3.LUT R137, R138, 0x18, RZ, 0xc0, !PT ;  /* 0x000000188a897812 */ /* 0x000fe200078ec0ff */
[----:B------:R-:W-:Y:S02]  /*1860*/  IMAD R0, R16, R5, R0 ;  /* 0x0000000510007224 */ /* 0x000fe400078e0200 */
[----:B------:R-:W-:Y:S01]  /*1870*/  @P2 VIADD R15, R15, 0x1 ;  /* 0x000000010f0f2836 */ /* 0x000fe20000000000 */
[----:B------:R-:W-:Y:S01]  /*1880*/  LOP3.LUT R154, R154, 0x18, R128, 0xf8, !PT ;  /* 0x000000189a9a7812 */ /* 0x000fe200078ef880 */
[----:B------:R-:W-:Y:S02]  /*1890*/  IMAD.IADD R0, R31, 0x1, R0 ;  /* 0x000000011f007824 */ /* 0x000fe400078e0200 */
[----:B------:R-:W-:Y:S01]  /*18a0*/  @!P1 IMAD.MOV R15, RZ, RZ, -R15 ;  /* 0x000000ffff0f9224 */ /* 0x000fe200078e0a0f */
[----:B------:R-:W-:Y:S02]  /*18b0*/  IADD3 R8, P2, P1, R30, R8, R137 ;  /* 0x000000081e087210 */ /* 0x000fe4000795e089 */
[----:B------:R-:W-:-:S02]  /*18c0*/  @!P3 LOP3.LUT R15, RZ, R18, RZ, 0x33, !PT ;  /* 0x00000012ff0fb212 */ /* 0x000fc400078e33ff */
[----:B------:R-:W-:Y:S02]  /*18d0*/  LOP3.LUT R153, R138, 0x1f20, RZ, 0xc0, !PT ;  /* 0x00001f208a997812 */ /* 0x000fe400078ec0ff */
[----:B------:R-:W-:Y:S02]  /*18e0*/  LOP3.LUT R16, R154, R137, RZ, 0x3c, !PT ;  /* 0x000000899a107212 */ /* 0x000fe400078e3cff */
[----:B------:R-:W-:Y:S01]  /*18f0*/  IADD3.X R0, PT, PT, R0, R17, RZ, P2, P1 ;  /* 0x0000001100007210 */ /* 0x000fe200017e24ff */
[----:B------:R-:W-:Y:S01]  /*1900*/  IMAD R17, R29, R15, RZ ;  /* 0x0000000f1d117224 */ /* 0x000fe200078e02ff */
[----:B------:R-:W-:Y:S02]  /*1910*/  SHF.R.S32.HI R18, RZ, 0x1f, R15 ;  /* 0x0000001fff127819 */ /* 0x000fe4000001140f */
[----:B------:R-:W-:Y:S01]  /*1920*/  LOP3.LUT R153, R153, R16, RZ, 0xfc, !PT ;  /* 0x0000001099997212 */ /* 0x000fe200078efcff */
[----:B------:R-:W-:Y:S01]  /*1930*/  IMAD.IADD R136, R19, 0x1, -R136 ;  /* 0x0000000113887824 */ /* 0x000fe200078e0a88 */
[----:B------:R-:W1:Y:S01]  /*1940*/  S2UR UR6, SR_CgaCtaId ;  /* 0x00000000000679c3 */ /* 0x000e620000008800 */
[----:B------:R-:W-:Y:S01]  /*1950*/  IMAD.MOV.U32 R19, RZ, RZ, RZ ;  /* 0x000000ffff137224 */ /* 0x000fe200078e00ff */
[----:B------:R-:W-:Y:S01]  /*1960*/  UMOV UR7, 0x400 ;  /* 0x0000040000077882 */ /* 0x000fe20000000000 */
[C---:B------:R-:W-:Y:S01]  /*1970*/  SHF.L.U64.HI R142, R6.reuse, 0x5, R7 ;  /* 0x00000005068e7819 */ /* 0x040fe20000010207 */
[----:B------:R-:W-:Y:S01]  /*1980*/  IMAD.SHL.U32 R141, R6, 0x20, RZ ;  /* 0x00000020068d7824 */ /* 0x000fe200078e00ff */
[----:B-1----:R-:W-:-:S06]  /*1990*/  ULEA UR6, UR6, UR7, 0x18 ;  /* 0x0000000706067291 */ /* 0x002fcc000f8ec0ff */
[----:B------:R-:W-:-:S04]  /*19a0*/  IMAD.U32 R132, RZ, RZ, UR6 ;  /* 0x00000006ff847e24 */ /* 0x000fc8000f8e00ff */
[----:B------:R-:W-:Y:S01]  /*19b0*/  IMAD R153, R153, 0x2, R132 ;  /* 0x0000000299997824 */ /* 0x000fe200078e0284 */
[----:B------:R-:W-:Y:S01]  /*19c0*/  SHF.L.U64.HI R89, R4, 0x5, R5 ;  /* 0x0000000504597819 */ /* 0x000fe20000010205 */
[----:B--2---:R-:W-:-:S04]  /*19d0*/  @P0 IMAD.WIDE.U32 R32, R24, R155, RZ ;  /* 0x0000009b18200225 */ /* 0x004fc800078e00ff */
[-C--:B---3--:R-:W-:Y:S02]  /*19e0*/  @!P0 IMAD R16, R27, R148.reuse, RZ ;  /* 0x000000941b108224 */ /* 0x088fe400078e02ff */
[----:B------:R-:W-:-:S04]  /*19f0*/  @!P0 IMAD.WIDE.U32 R30, R26, R148, RZ ;  /* 0x000000941a1e8225 */ /* 0x000fc800078e00ff */
[----:B------:R-:W-:-:S04]  /*1a00*/  IMAD.WIDE.U32 R26, R28, R15, RZ ;  /* 0x0000000f1c1a7225 */ /* 0x000fc800078e00ff */
[----:B------:R-:W-:Y:S01]  /*1a10*/  IMAD R28, R18, R28, R17 ;  /* 0x0000001c121c7224 */ /* 0x000fe200078e0211 */
[----:B------:R-:W-:Y:S01]  /*1a20*/  SHF.R.U32.HI R18, RZ, 0x2, R128 ;  /* 0x00000002ff127819 */ /* 0x000fe20000011680 */
[----:B------:R-:W-:Y:S02]  /*1a30*/  @P0 IMAD R15, R25, R155, RZ ;  /* 0x0000009b190f0224 */ /* 0x000fe400078e02ff */
[----:B------:R-:W-:Y:S02]  /*1a40*/  @!P0 IMAD.IADD R16, R31, 0x1, R16 ;  /* 0x000000011f108824 */ /* 0x000fe400078e0210 */
[----:B------:R-:W-:Y:S02]  /*1a50*/  @P0 IMAD.IADD R16, R33, 0x1, R15 ;  /* 0x0000000121100824 */ /* 0x000fe400078e020f */
[----:B------:R-:W-:Y:S02]  /*1a60*/  VIADD R15, R18, 0x20 ;  /* 0x00000020120f7836 */ /* 0x000fe40000000000 */
[----:B------:R-:W-:Y:S01]  /*1a70*/  @!P0 IMAD.MOV.U32 R17, RZ, RZ, R30 ;  /* 0x000000ffff118224 */ /* 0x000fe200078e001e */
[----:B------:R-:W-:Y:S01]  /*1a80*/  IADD3 R30, P1, PT, R137, R14, RZ ;  /* 0x0000000e891e7210 */ /* 0x000fe20007f3e0ff */
[----:B------:R-:W-:Y:S01]  /*1a90*/  @P0 IMAD.MOV.U32 R17, RZ, RZ, R32 ;  /* 0x000000ffff110224 */ /* 0x000fe200078e0020 */
[----:B------:R-:W-:-:S02]  /*1aa0*/  ISETP.GE.AND P4, PT, R15, R136, PT ;  /* 0x000000880f00720c */ /* 0x000fc40003f86270 */
[C---:B------:R-:W-:Y:S01]  /*1ab0*/  ISETP.GE.AND P5, PT, R18.reuse, R136, PT ;  /* 0x000000881200720c */ /* 0x040fe20003fa6270 */
[----:B------:R-:W-:Y:S01]  /*1ac0*/  IMAD.X R31, RZ, RZ, R9, P1 ;  /* 0x000000ffff1f7224 */ /* 0x000fe200008e0609 */
[----:B------:R-:W-:Y:S01]  /*1ad0*/  IADD3 R34, P0, PT, R137, R17, RZ ;  /* 0x0000001189227210 */ /* 0x000fe20007f1e0ff */
[----:B------:R-:W-:-:S04]  /*1ae0*/  IMAD.WIDE.U32 R32, R18, R6, R30 ;  /* 0x0000000612207225 */ /* 0x000fc800078e001e */
[----:B------:R-:W-:-:S04]  /*1af0*/  IMAD.WIDE.U32 R30, R149, 0x40, R18 ;  /* 0x00000040951e7825 */ /* 0x000fc800078e0012 */
[----:B------:R-:W-:Y:S02]  /*1b00*/  IMAD.X R35, RZ, RZ, R16, P0 ;  /* 0x000000ffff237224 */ /* 0x000fe400000e0610 */
[----:B------:R-:W-:Y:S01]  /*1b10*/  IMAD R14, R7, R18, RZ ;  /* 0x00000012070e7224 */ /* 0x000fe200078e02ff */
[----:B------:R-:W-:Y:S01]  /*1b20*/  @!P4 IADD3 R16, P0, PT, R30, 0x20, RZ ;  /* 0x000000201e10c810 */ /* 0x000fe20007f1e0ff */
[-C--:B------:R-:W-:Y:S02]  /*1b30*/  IMAD R9, R23, R147.reuse, RZ ;  /* 0x0000009317097224 */ /* 0x080fe400078e02ff */
[----:B------:R-:W-:-:S04]  /*1b40*/  IMAD.WIDE.U32 R22, R22, R147, R34 ;  /* 0x0000009316167225 */ /* 0x000fc800078e0022 */
[----:B------:R-:W-:Y:S02]  /*1b50*/  IMAD.IADD R143, R33, 0x1, R14 ;  /* 0x00000001218f7824 */ /* 0x000fe400078e020e */
[----:B------:R-:W-:Y:S02]  /*1b60*/  @!P5 IMAD R14, R31, R24, RZ ;  /* 0x000000181f0ed224 */ /* 0x000fe400078e02ff */
[----:B------:R-:W-:Y:S02]  /*1b70*/  IMAD.IADD R23, R23, 0x1, R9 ;  /* 0x0000000117177824 */ /* 0x000fe400078e0209 */
[----:B------:R-:W-:Y:S02]  /*1b80*/  @!P4 IMAD.X R19, RZ, RZ, R31, P0 ;  /* 0x000000ffff13c224 */ /* 0x000fe400000e061f */
[----:B------:R-:W-:Y:S02]  /*1b90*/  IMAD R9, R88, -0x40, R97 ;  /* 0xffffffc058097824 */ /* 0x000fe400078e0261 */
[----:B------:R-:W-:-:S02]  /*1ba0*/  @!P5 IMAD R17, R30, R25, R14 ;  /* 0x000000191e11d224 */ /* 0x000fc400078e020e */
[----:B------:R-:W-:Y:S01]  /*1bb0*/  @!P5 IMAD.WIDE.U32 R30, R30, R24, R22 ;  /* 0x000000181e1ed225 */ /* 0x000fe200078e0016 */
[----:B----4-:R-:W-:-:S03]  /*1bc0*/  LEA R144, P1, R32, R20, 0x1 ;  /* 0x0000001420907211 */ /* 0x010fc600078208ff */
[----:B------:R-:W-:Y:S02]  /*1bd0*/  @!P4 IMAD R14, R19, R24, RZ ;  /* 0x00000018130ec224 */ /* 0x000fe400078e02ff */
[----:B------:R-:W-:Y:S01]  /*1be0*/  VIADD R9, R9, 0x40 ;  /* 0x0000004009097836 */ /* 0x000fe20000000000 */
[----:B------:R-:W-:Y:S01]  /*1bf0*/  @!P5 LEA R20, P0, R30, R12, 0x1 ;  /* 0x0000000c1e14d211 */ /* 0x000fe200078008ff */
[----:B------:R-:W-:Y:S02]  /*1c00*/  @!P5 IMAD.IADD R17, R31, 0x1, R17 ;  /* 0x000000011f11d824 */ /* 0x000fe400078e0211 */
[-C--:B------:R-:W-:Y:S02]  /*1c10*/  @!P4 IMAD R14, R25, R16.reuse, R14 ;  /* 0x00000010190ec224 */ /* 0x080fe400078e020e */
[----:B------:R-:W-:Y:S01]  /*1c20*/  @!P4 IMAD.WIDE.U32 R22, R24, R16, R22 ;  /* 0x000000101816c225 */ /* 0x000fe200078e0016 */
[----:B------:R-:W-:Y:S02]  /*1c30*/  LEA.HI.X R143, R32, R21, R143, 0x1, P1 ;  /* 0x00000015208f7211 */ /* 0x000fe400008f0c8f */
[----:B------:R-:W-:Y:S01]  /*1c40*/  ISETP.GE.AND P2, PT, R15, R9, PT ;  /* 0x000000090f00720c */ /* 0x000fe20003f46270 */
[----:B------:R-:W-:Y:S01]  /*1c50*/  @!P4 IMAD.IADD R14, R23, 0x1, R14 ;  /* 0x00000001170ec824 */ /* 0x000fe200078e020e */
[----:B------:R-:W-:-:S02]  /*1c60*/  @!P5 LEA.HI.X R21, R30, R13, R17, 0x1, P0 ;  /* 0x0000000d1e15d211 */ /* 0x000fc400000f0c11 */
[----:B------:R-:W-:Y:S02]  /*1c70*/  ISETP.GE.AND P3, PT, R18, R9, PT ;  /* 0x000000091200720c */ /* 0x000fe40003f66270 */
[C---:B------:R-:W-:Y:S01]  /*1c80*/  @!P4 LEA R6, P0, R22.reuse, R12, 0x1 ;  /* 0x0000000c1606c211 */ /* 0x040fe200078008ff */
[----:B------:R-:W-:Y:S01]  /*1c90*/  @!PT LDS RZ, [RZ] ;  /* 0x00000000fffff984 */ /* 0x000fe20000000800 */
[----:B------:R-:W-:Y:S01]  /*1ca0*/  @!PT LDS RZ, [RZ] ;  /* 0x00000000fffff984 */ /* 0x000fe20000000800 */
[----:B------:R-:W-:Y:S01]  /*1cb0*/  @!PT LDS RZ, [RZ] ;  /* 0x00000000fffff984 */ /* 0x000fe20000000800 */
[----:B------:R-:W-:Y:S03]  /*1cc0*/  @!P5 LDGSTS.E.BYPASS.LTC128B.128 [R153], desc[UR4][R20.64] ;  /* 0x000000001499dfae */ /* 0x000fe6000b981a04 */
[----:B------:R-:W-:Y:S01]  /*1cd0*/  @!P4 LEA.HI.X R7, R22, R13, R14, 0x1, P0 ;  /* 0x0000000d1607c211 */ /* 0x000fe200000f0c0e */
[----:B------:R-:W-:Y:S04]  /*1ce0*/  @!P5 LDGSTS.E.BYPASS.LTC128B.128 [R153+0x1000], desc[UR4][R20.64+0x40] ;  /* 0x010000401499dfae */ /* 0x000fe8000b981a04 */
[----:B------:R-:W-:Y:S01]  /*1cf0*/  @!P5 LDGSTS.E.BYPASS.LTC128B.128 [R153+0x2000], desc[UR4][R20.64+0x80] ;  /* 0x020000801499dfae */ /* 0x000fe2000b981a04 */
[----:B------:R-:W-:-:S03]  /*1d00*/  @!P2 LEA R16, P0, R141, R144, 0x1 ;  /* 0x000000908d10a211 */ /* 0x000fc600078008ff */
[----:B------:R-:W-:Y:S04]  /*1d10*/  @!P4 LDGSTS.E.BYPASS.LTC128B.128 [R153+0x800], desc[UR4][R6.64] ;  /* 0x008000000699cfae */ /* 0x000fe8000b981a04 */
[----:B------:R-:W-:Y:S04]  /*1d20*/  @!P4 LDGSTS.E.BYPASS.LTC128B.128 [R153+0x1800], desc[UR4][R6.64+0x40] ;  /* 0x018000400699cfae */ /* 0x000fe8000b981a04 */
[----:B------:R1:W-:Y:S01]  /*1d30*/  @!P4 LDGSTS.E.BYPASS.LTC128B.128 [R153+0x2800], desc[UR4][R6.64+0x80] ;  /* 0x028000800699cfae */ /* 0x0003e2000b981a04 */
[----:B------:R-:W-:Y:S01]  /*1d40*/  @!P2 LEA.HI.X R17, R141, R143, R142, 0x1, P0 ;  /* 0x0000008f8d11a211 */ /* 0x000fe200000f0c8e */
[----:B-1----:R-:W-:-:S02]  /*1d50*/  @!P3 IMAD.MOV.U32 R6, RZ, RZ, R144 ;  /* 0x000000ffff06b224 */ /* 0x002fc400078e0090 */
[----:B------:R-:W-:-:S05]  /*1d60*/  @!P3 IMAD.MOV.U32 R7, RZ, RZ, R143 ;  /* 0x000000ffff07b224 */ /* 0x000fca00078e008f */
[----:B------:R1:W-:Y:S04]  /*1d70*/  @!P3 LDGSTS.E.BYPASS.LTC128B.128 [R153+0x3000], desc[UR4][R6.64] ;  /* 0x030000000699bfae */ /* 0x0003e8000b981a04 */
[----:B------:R1:W-:Y:S04]  /*1d80*/  @!P3 LDGSTS.E.BYPASS.LTC128B.128 [R153+0x4000], desc[UR4][R6.64+0x40] ;  /* 0x040000400699bfae */ /* 0x0003e8000b981a04 */
[----:B------:R1:W-:Y:S04]  /*1d90*/  @!P3 LDGSTS.E.BYPASS.LTC128B.128 [R153+0x5000], desc[UR4][R6.64+0x80] ;  /* 0x050000800699bfae */ /* 0x0003e8000b981a04 */
[----:B------:R1:W-:Y:S04]  /*1da0*/  @!P2 LDGSTS.E.BYPASS.LTC128B.128 [R153+0x3800], desc[UR4][R16.64] ;  /* 0x038000001099afae */ /* 0x0003e8000b981a04 */
[----:B------:R1:W-:Y:S04]  /*1db0*/  @!P2 LDGSTS.E.BYPASS.LTC128B.128 [R153+0x4800], desc[UR4][R16.64+0x40] ;  /* 0x048000401099afae */ /* 0x0003e8000b981a04 */
[----:B------:R1:W-:Y:S04]  /*1dc0*/  @!P2 LDGSTS.E.BYPASS.LTC128B.128 [R153+0x5800], desc[UR4][R16.64+0x80] ;  /* 0x058000801099afae */ /* 0x0003e8000b981a04 */
[----:B------:R-:W0:Y:S01]  /*1dd0*/  LDGDEPBAR ;  /* 0x00000000000079af */ /* 0x000e220000000000 */
[----:B------:R-:W-:Y:S01]  /*1de0*/  IADD3 R12, P1, PT, R8, R26, RZ ;  /* 0x0000001a080c7210 */ /* 0x000fe20007f3e0ff */
[----:B------:R-:W-:-:S04]  /*1df0*/  IMAD.IADD R28, R27, 0x1, R28 ;  /* 0x000000011b1c7824 */ /* 0x000fc800078e021c */
[----:B------:R-:W-:Y:S02]  /*1e00*/  IMAD.X R13, R0, 0x1, R28, P1 ;  /* 0x00000001000d7824 */ /* 0x000fe400008e061c */
[----:B------:R-:W-:Y:S02]  /*1e10*/  IMAD R0, R5, R18, RZ ;  /* 0x0000001205007224 */ /* 0x000fe400078e02ff */
[----:B------:R-:W-:Y:S01]  /*1e20*/  IMAD.WIDE.U32 R12, R18, R4, R12 ;  /* 0x00000004120c7225 */ /* 0x000fe200078e000c */
[----:B------:R-:W-:-:S03]  /*1e30*/  ISETP.GE.AND P1, PT, R15, R9, PT ;  /* 0x000000090f00720c */ /* 0x000fc60003f26270 */
[----:B------:R-:W-:Y:S01]  /*1e40*/  IMAD.IADD R0, R13, 0x1, R0 ;  /* 0x000000010d007824 */ /* 0x000fe200078e0200 */
[----:B------:R-:W-:-:S09]  /*1e50*/  DEPBAR.LE SB0, 0x0 ;  /* 0x000080000000791a */ /* 0x000fd20000000000 */
[----:B------:R-:W-:Y:S05]  /*1e60*/  WARPSYNC.ALL ;  /* 0x0000000000007948 */ /* 0x000fea0003800000 */
[----:B-----5:R-:W-:-:S04]  /*1e70*/  LEA R158, P0, R12, R10, 0x1 ;  /* 0x0000000a0c9e7211 */ /* 0x020fc800078008ff */
[----:B------:R-:W-:Y:S01]  /*1e80*/  LEA.HI.X R159, R12, R11, R0, 0x1, P0 ;  /* 0x0000000b0c9f7211 */ /* 0x000fe200000f0c00 */
[----:B------:R-:W-:Y:S01]  /*1e90*/  BAR.SYNC.DEFER_BLOCKING 0x0 ;  /* 0x0000000000007b1d */ /* 0x000fe20000010000 */
[----:B------:R-:W-:-:S05]  /*1ea0*/  IMAD.SHL.U32 R0, R4, 0x20, RZ ;  /* 0x0000002004007824 */ /* 0x000fca00078e00ff */
[----:B------:R-:W-:-:S04]  /*1eb0*/  @!P1 LEA R4, P0, R0, R158, 0x1 ;  /* 0x0000009e00049211 */ /* 0x000fc800078008ff */
[----:B------:R-:W-:Y:S01]  /*1ec0*/  @!P1 LEA.HI.X R5, R0, R159, R89, 0x1, P0 ;  /* 0x0000009f00059211 */ /* 0x000fe200000f0c59 */
        /* <DEDUP_REMOVED lines=19> */
[----:B------:R-:W-:Y:S01]  /*2000*/  SHF.R.U32.HI R130, RZ, 0x1, R128 ;  /* 0x00000001ff827819 */ /* 0x000fe20000011680 */
[----:B------:R-:W-:-:S02]  /*2010*/  IMAD.SHL.U32 R92, R128, 0x20, RZ ;  /* 0x00000020805c7824 */ /* 0x000fc400078e00ff */
[----:B------:R-:W-:Y:S01]  /*2020*/  IMAD.SHL.U32 R129, R128, 0x4, RZ ;  /* 0x0000000480817824 */ /* 0x000fe200078e00ff */
[----:B------:R-:W-:Y:S01]  /*2030*/  LOP3.LUT R91, R130, 0x8, RZ, 0xc0, !PT ;  /* 0x00000008825b7812 */ /* 0x000fe200078ec0ff */
[----:B------:R-:W-:Y:S01]  /*2040*/  IMAD.MOV.U32 R90, RZ, RZ, 0x20 ;  /* 0x00000020ff5a7424 */ /* 0x000fe200078e00ff */
[C---:B------:R-:W-:Y:S01]  /*2050*/  LOP3.LUT P0, RZ, R128.reuse, 0x4, RZ, 0xc0, !PT ;  /* 0x0000000480ff7812 */ /* 0x040fe2000780c0ff */
[----:B------:R-:W0:Y:S01]  /*2060*/  LDGDEPBAR ;  /* 0x00000000000079af */ /* 0x000e220000000000 */
[----:B-1----:R-:W-:Y:S02]  /*2070*/  LOP3.LUT R6, R129, 0x18, RZ, 0xc0, !PT ;  /* 0x0000001881067812 */ /* 0x002fe400078ec0ff */
[----:B------:R-:W-:Y:S01]  /*2080*/  LOP3.LUT R91, R91, 0xc0, R92, 0xf8, !PT ;  /* 0x000000c05b5b7812 */ /* 0x000fe200078ef85c */
[----:B--2---:R-:W-:Y:S01]  /*2090*/  IMAD.SHL.U32 R5, R128, 0x10, RZ ;  /* 0x0000001080057824 */ /* 0x004fe200078e00ff */
[----:B------:R-:W-:-:S04]  /*20a0*/  LOP3.LUT R4, R92, 0xc0, RZ, 0xc0, !PT ;  /* 0x000000c05c047812 */ /* 0x000fc800078ec0ff */
[C---:B------:R-:W-:Y:S02]  /*20b0*/  LOP3.LUT R131, R5.reuse, 0x3e00, RZ, 0xc0, !PT ;  /* 0x00003e0005837812 */ /* 0x040fe400078ec0ff */
[----:B------:R-:W-:Y:S02]  /*20c0*/  LOP3.LUT R5, R5, 0x100, RZ, 0xc0, !PT ;  /* 0x0000010005057812 */ /* 0x000fe400078ec0ff */
[--C-:B------:R-:W-:Y:S02]  /*20d0*/  LOP3.LUT R7, R131, 0x20, R92.reuse, 0xf8, !PT ;  /* 0x0000002083077812 */ /* 0x100fe400078ef85c */
[--C-:B------:R-:W-:Y:S02]  /*20e0*/  LOP3.LUT R5, R5, 0x20, R92.reuse, 0xf8, !PT ;  /* 0x0000002005057812 */ /* 0x100fe400078ef85c */
[----:B------:R-:W-:Y:S02]  /*20f0*/  LOP3.LUT R91, R91, R6, RZ, 0x3c, !PT ;  /* 0x000000065b5b7212 */ /* 0x000fe400078e3cff */
[----:B------:R-:W-:-:S02]  /*2100*/  LOP3.LUT R7, R7, 0x100, R92, 0xf8, !PT ;  /* 0x0000010007077812 */ /* 0x000fc400078ef85c */
[----:B------:R-:W-:Y:S02]  /*2110*/  LOP3.LUT R4, R4, 0x8, R128, 0xf8, !PT ;  /* 0x0000000804047812 */ /* 0x000fe400078ef880 */
[----:B------:R-:W-:Y:S02]  /*2120*/  LOP3.LUT R7, R7, R91, RZ, 0xfc, !PT ;  /* 0x0000005b07077212 */ /* 0x000fe400078efcff */
[----:B------:R-:W-:-:S03]  /*2130*/  LOP3.LUT R4, R5, R4, R6, 0xf6, !PT ;  /* 0x0000000405047212 */ /* 0x000fc600078ef606 */
[--C-:B------:R-:W-:Y:S02]  /*2140*/  IMAD R29, R7, 0x2, R132.reuse ;  /* 0x00000002071d7824 */ /* 0x100fe400078e0284 */
[----:B------:R-:W-:-:S03]  /*2150*/  IMAD R99, R4, 0x2, R132 ;  /* 0x0000000204637824 */ /* 0x000fc600078e0284 */
[----:B------:R-:W-:Y:S04]  /*2160*/  LDSM.16.M88.4 R60, [R29] ;  /* 0x000000001d3c783b */ /* 0x000fe80000000200 */
[----:B------:R-:W1:Y:S01]  /*2170*/  LDSM.16.M88.4 R24, [R99+0x3000] ;  /* 0x003000006318783b */ /* 0x000e620000000200 */
[----:B------:R-:W-:-:S03]  /*2180*/  SEL R90, R90, 0xffffffe0, !P0 ;  /* 0xffffffe05a5a7807 */ /* 0x000fc60004000000 */
[----:B------:R-:W-:Y:S02]  /*2190*/  LDSM.16.M88.4 R40, [R99+0x3400] ;  /* 0x003400006328783b */ /* 0x000fe40000000200 */
[--C-:B------:R-:W-:Y:S02]  /*21a0*/  IMAD.IADD R28, R29, 0x1, R90.reuse ;  /* 0x000000011d1c7824 */ /* 0x100fe400078e025a */
[----:B------:R-:W-:Y:S01]  /*21b0*/  IMAD.IADD R98, R99, 0x1, R90 ;  /* 0x0000000163627824 */ /* 0x000fe200078e025a */
[----:B------:R-:W-:Y:S04]  /*21c0*/  LDSM.16.M88.4 R68, [R99+0x3800] ;  /* 0x003800006344783b */ /* 0x000fe80000000200 */
[----:B------:R-:W-:Y:S04]  /*21d0*/  LDSM.16.M88.4 R76, [R28] ;  /* 0x000000001c4c783b */ /* 0x000fe80000000200 */
[----:B------:R-:W2:Y:S04]  /*21e0*/  LDSM.16.M88.4 R20, [R98+0x3000] ;  /* 0x003000006214783b */ /* 0x000ea80000000200 */
[----:B------:R-:W4:Y:S04]  /*21f0*/  LDSM.16.M88.4 R16, [R99+0x3c00] ;  /* 0x003c00006310783b */ /* 0x000f280000000200 */
[----:B------:R-:W-:Y:S04]  /*2200*/  LDSM.16.M88.4 R56, [R29+0x1000] ;  /* 0x001000001d38783b */ /* 0x000fe80000000200 */
[----:B------:R-:W4:Y:S04]  /*2210*/  LDSM.16.M88.4 R4, [R99+0x4000] ;  /* 0x004000006304783b */ /* 0x000f280000000200 */
[----:B------:R-:W4:Y:S04]  /*2220*/  LDSM.16.M88.4 R8, [R98+0x3400] ;  /* 0x003400006208783b */ /* 0x000f280000000200 */
[----:B------:R-:W-:Y:S01]  /*2230*/  LDSM.16.M88.4 R32, [R28+0x1000] ;  /* 0x001000001c20783b */ /* 0x000fe20000000200 */
[C---:B-1----:R-:W-:Y:S03]  /*2240*/  HMMA.16816.F32.BF16 R12, R60.reuse, R24, RZ ;  /* 0x000000183c0c723c */ /* 0x042fe600000418ff */
[----:B------:R-:W1:Y:S04]  /*2250*/  LDSM.16.M88.4 R84, [R98+0x4000] ;  /* 0x004000006254783b */ /* 0x000e680000000200 */
[----:B------:R-:W1:Y:S01]  /*2260*/  LDSM.16.M88.4 R72, [R98+0x3c00] ;  /* 0x003c00006248783b */ /* 0x000e620000000200 */
[----:B------:R-:W-:Y:S03]  /*2270*/  HMMA.16816.F32.BF16 R24, R60, R26, RZ ;  /* 0x0000001a3c18723c */ /* 0x000fe600000418ff */
[----:B------:R-:W-:Y:S04]  /*2280*/  LDSM.16.M88.4 R52, [R99+0x4400] ;  /* 0x004400006334783b */ /* 0x000fe80000000200 */
[----:B------:R-:W-:Y:S04]  /*2290*/  LDSM.16.M88.4 R80, [R98+0x3800] ;  /* 0x003800006250783b */ /* 0x000fe80000000200 */
[----:B------:R-:W-:Y:S01]  /*22a0*/  LDSM.16.M88.4 R48, [R99+0x4800] ;  /* 0x004800006330783b */ /* 0x000fe20000000200 */
[----:B--2---:R-:W-:Y:S08]  /*22b0*/  HMMA.16816.F32.BF16 R12, R76, R20, R12 ;  /* 0x000000144c0c723c */ /* 0x004ff0000004180c */
[C---:B------:R-:W-:Y:S08]  /*22c0*/  HMMA.16816.F32.BF16 R44, R60.reuse, R40, RZ ;  /* 0x000000283c2c723c */ /* 0x040ff000000418ff */
[C---:B------:R-:W-:Y:S08]  /*22d0*/  HMMA.16816.F32.BF16 R36, R60.reuse, R68, RZ ;  /* 0x000000443c24723c */ /* 0x040ff000000418ff */
[C---:B------:R-:W-:Y:S08]  /*22e0*/  HMMA.16816.F32.BF16 R40, R60.reuse, R42, RZ ;  /* 0x0000002a3c28723c */ /* 0x040ff000000418ff */
[C---:B------:R-:W-:Y:S08]  /*22f0*/  HMMA.16816.F32.BF16 R68, R60.reuse, R70, RZ ;  /* 0x000000463c44723c */ /* 0x040ff000000418ff */
[C---:B----4-:R-:W-:Y:S08]  /*2300*/  HMMA.16816.F32.BF16 R64, R60.reuse, R16, RZ ;  /* 0x000000103c40723c */ /* 0x050ff000000418ff */
[----:B------:R-:W-:Y:S01]  /*2310*/  HMMA.16816.F32.BF16 R60, R60, R18, RZ ;  /* 0x000000123c3c723c */ /* 0x000fe200000418ff */
[----:B------:R-:W-:Y:S07]  /*2320*/  LDSM.16.M88.4 R16, [R99+0x5000] ;  /* 0x005000006310783b */ /* 0x000fee0000000200 */
[----:B------:R-:W-:Y:S01]  /*2330*/  HMMA.16816.F32.BF16 R24, R76, R22, R24 ;  /* 0x000000164c18723c */ /* 0x000fe20000041818 */
[----:B------:R-:W2:Y:S07]  /*2340*/  LDSM.16.M88.4 R20, [R29+0x2000] ;  /* 0x002000001d14783b */ /* 0x000eae0000000200 */
[----:B------:R-:W-:Y:S08]  /*2350*/  HMMA.16816.F32.BF16 R12, R56, R4, R12 ;  /* 0x00000004380c723c */ /* 0x000ff0000004180c */
[C---:B------:R-:W-:Y:S08]  /*2360*/  HMMA.16816.F32.BF16 R44, R76.reuse, R8, R44 ;  /* 0x000000084c2c723c */ /* 0x040ff0000004182c */
[----:B------:R-:W-:Y:S01]  /*2370*/  HMMA.16816.F32.BF16 R40, R76, R10, R40 ;  /* 0x0000000a4c28723c */ /* 0x000fe20000041828 */
[----:B------:R-:W-:Y:S04]  /*2380*/  LDSM.16.M88.4 R8, [R28+0x2000] ;  /* 0x002000001c08783b */ /* 0x000fe80000000200 */
[----:B------:R-:W-:Y:S03]  /*2390*/  LDSM.16.M88.4 R28, [R98+0x4400] ;  /* 0x00440000621c783b */ /* 0x000fe60000000200 */
[----:B------:R-:W-:Y:S01]  /*23a0*/  HMMA.16816.F32.BF16 R24, R56, R6, R24 ;  /* 0x000000063818723c */ /* 0x000fe20000041818 */
[----:B------:R-:W4:Y:S07]  /*23b0*/  LDSM.16.M88.4 R4, [R98+0x5000] ;  /* 0x005000006204783b */ /* 0x000f2e0000000200 */
[----:B-1----:R-:W-:Y:S08]  /*23c0*/  HMMA.16816.F32.BF16 R12, R32, R84, R12 ;  /* 0x00000054200c723c */ /* 0x002ff0000004180c */
[----:B------:R-:W-:Y:S08]  /*23d0*/  HMMA.16816.F32.BF16 R64, R76, R72, R64 ;  /* 0x000000484c40723c */ /* 0x000ff00000041840 */
[----:B------:R-:W-:Y:S08]  /*23e0*/  HMMA.16816.F32.BF16 R24, R32, R86, R24 ;  /* 0x000000562018723c */ /* 0x000ff00000041818 */
[----:B--2---:R-:W-:Y:S08]  /*23f0*/  HMMA.16816.F32.BF16 R12, R20, R16, R12 ;  /* 0x00000010140c723c */ /* 0x004ff0000004180c */
[----:B------:R-:W-:Y:S08]  /*2400*/  HMMA.16816.F32.BF16 R60, R76, R74, R60 ;  /* 0x0000004a4c3c723c */ /* 0x000ff0000004183c */
[C---:B------:R-:W-:Y:S01]  /*2410*/  HMMA.16816.F32.BF16 R72, R56.reuse, R52, R44 ;  /* 0x000000343848723c */ /* 0x040fe2000004182c */
[----:B------:R-:W1:Y:S07]  /*2420*/  LDSM.16.M88.4 R44, [R99+0x5400] ;  /* 0x00540000632c783b */ /* 0x000e6e0000000200 */
[----:B------:R-:W-:Y:S08]  /*2430*/  HMMA.16816.F32.BF16 R40, R56, R54, R40 ;  /* 0x000000363828723c */ /* 0x000ff00000041828 */
[----:B----4-:R-:W-:Y:S08]  /*2440*/  HMMA.16816.F32.BF16 R12, R8, R4, R12 ;  /* 0x00000004080c723c */ /* 0x010ff0000004180c */
[----:B------:R-:W-:Y:S01]  /*2450*/  HMMA.16816.F32.BF16 R24, R20, R18, R24 ;  /* 0x000000121418723c */ /* 0x000fe20000041818 */
[----:B------:R-:W-:Y:S07]  /*2460*/  LDSM.16.M88.4 R16, [R98+0x5400] ;  /* 0x005400006210783b */ /* 0x000fee0000000200 */
[C---:B------:R-:W-:Y:S08]  /*2470*/  HMMA.16816.F32.BF16 R72, R32.reuse, R28, R72 ;  /* 0x0000001c2048723c */ /* 0x040ff00000041848 */
[----:B------:R-:W-:Y:S01]  /*2480*/  HMMA.16816.F32.BF16 R40, R32, R30, R40 ;  /* 0x0000001e2028723c */ /* 0x000fe20000041828 */
[----:B------:R-:W2:Y:S07]  /*2490*/  LDSM.16.M88.4 R28, [R98+0x4800] ;  /* 0x00480000621c783b */ /* 0x000eae0000000200 */
[C---:B------:R-:W-:Y:S08]  /*24a0*/  HMMA.16816.F32.BF16 R36, R76.reuse, R80, R36 ;  /* 0x000000504c24723c */ /* 0x040ff00000041824 */
[----:B------:R-:W-:Y:S01]  /*24b0*/  HMMA.16816.F32.BF16 R68, R76, R82, R68 ;  /* 0x000000524c44723c */ /* 0x000fe20000041844 */
[-C--:B---3--:R-:W-:Y:S01]  /*24c0*/  FMUL.FTZ R12, R12, R96.reuse ;  /* 0x000000600c0c7220 */ /* 0x088fe20000410000 */
[-C--:B------:R-:W-:Y:S01]  /*24d0*/  FMUL.FTZ R13, R13, R96.reuse ;  /* 0x000000600d0d7220 */ /* 0x080fe20000410000 */
[-C--:B------:R-:W-:Y:S01]  /*24e0*/  FMUL.FTZ R14, R14, R96.reuse ;  /* 0x000000600e0e7220 */ /* 0x080fe20000410000 */
[----:B------:R-:W-:-:S04]  /*24f0*/  FMUL.FTZ R15, R15, R96 ;  /* 0x000000600f0f7220 */ /* 0x000fc80000410000 */
[----:B------:R-:W-:Y:S01]  /*2500*/  HMMA.16816.F32.BF16 R24, R8, R6, R24 ;  /* 0x000000060818723c */ /* 0x000fe20000041818 */
[----:B------:R-:W3:Y:S01]  /*2510*/  MUFU.TANH R52, R14 ;  /* 0x0000000e00347308 */ /* 0x000ee20000002400 */
[----:B------:R-:W-:Y:S06]  /*2520*/  LDSM.16.M88.4 R4, [R99+0x5800] ;  /* 0x005800006304783b */ /* 0x000fec0000000200 */
[C---:B------:R-:W-:Y:S01]  /*2530*/  HMMA.16816.F32.BF16 R36, R56.reuse, R48, R36 ;  /* 0x000000303824723c */ /* 0x040fe20000041824 */
[----:B------:R-:W4:Y:S07]  /*2540*/  MUFU.TANH R48, R12 ;  /* 0x0000000c00307308 */ /* 0x000f2e0000002400 */
[----:B------:R-:W-:Y:S01]  /*2550*/  HMMA.16816.F32.BF16 R68, R56, R50, R68 ;  /* 0x000000323844723c */ /* 0x000fe20000041844 */
[----:B------:R-:W-:Y:S08]  /*2560*/  MUFU.TANH R49, R13 ;  /* 0x0000000d00317308 */ /* 0x000ff00000002400 */
[----:B------:R1:W4:Y:S01]  /*2570*/  MUFU.TANH R50, R15 ;  /* 0x0000000f00327308 */ /* 0x0003220000002400 */
[-C--:B------:R-:W-:Y:S01]  /*2580*/  FMUL.FTZ R24, R24, R96.reuse ;  /* 0x0000006018187220 */ /* 0x080fe20000410000 */
[-C--:B------:R-:W-:Y:S01]  /*2590*/  FMUL.FTZ R25, R25, R96.reuse ;  /* 0x0000006019197220 */ /* 0x080fe20000410000 */
[-C--:B------:R-:W-:Y:S01]  /*25a0*/  FMUL.FTZ R26, R26, R96.reuse ;  /* 0x000000601a1a7220 */ /* 0x080fe20000410000 */
[----:B-1----:R-:W1:Y:S01]  /*25b0*/  LDSM.16.M88.4 R12, [R99+0x4c00] ;  /* 0x004c0000630c783b */ /* 0x002e620000000200 */
[-C--:B------:R-:W-:Y:S01]  /*25c0*/  FMUL.FTZ R27, R27, R96.reuse ;  /* 0x000000601b1b7220 */ /* 0x080fe20000410000 */
[C---:B------:R-:W-:Y:S02]  /*25d0*/  HMMA.16816.F32.BF16 R72, R20.reuse, R44, R72 ;  /* 0x0000002c1448723c */ /* 0x040fe40000041848 */
[----:B------:R-:W-:Y:S06]  /*25e0*/  MUFU.TANH R51, R24 ;  /* 0x0000001800337308 */ /* 0x000fec0000002400 */
[----:B------:R-:W-:Y:S02]  /*25f0*/  HMMA.16816.F32.BF16 R40, R20, R46, R40 ;  /* 0x0000002e1428723c */ /* 0x000fe40000041828 */
[----:B------:R-:W-:Y:S06]  /*2600*/  MUFU.TANH R53, R25 ;  /* 0x0000001900357308 */ /* 0x000fec0000002400 */
[----:B--2---:R-:W-:Y:S02]  /*2610*/  HMMA.16816.F32.BF16 R44, R32, R28, R36 ;  /* 0x0000001c202c723c */ /* 0x004fe40000041824 */
[----:B------:R-:W2:Y:S01]  /*2620*/  MUFU.TANH R28, R26 ;  /* 0x0000001a001c7308 */ /* 0x000ea20000002400 */
[----:B------:R-:W-:Y:S07]  /*2630*/  LDSM.16.M88.4 R36, [R98+0x5800] ;  /* 0x005800006224783b */ /* 0x000fee0000000200 */
[----:B------:R3:W2:Y:S02]  /*2640*/  MUFU.TANH R29, R27 ;  /* 0x0000001b001d7308 */ /* 0x0006a40000002400 */
[----:B---3--:R-:W3:Y:S01]  /*2650*/  LDSM.16.M88.4 R24, [R98+0x4c00] ;  /* 0x004c00006218783b */ /* 0x008ee20000000200 */
[----:B------:R-:W-:Y:S08]  /*2660*/  HMMA.16816.F32.BF16 R72, R8, R16, R72 ;  /* 0x000000100848723c */ /* 0x000ff00000041848 */
[----:B------:R-:W-:Y:S08]  /*2670*/  HMMA.16816.F32.BF16 R68, R32, R30, R68 ;  /* 0x0000001e2044723c */ /* 0x000ff00000041844 */
[----:B------:R-:W-:Y:S01]  /*2680*/  HMMA.16816.F32.BF16 R40, R8, R18, R40 ;  /* 0x000000120828723c */ /* 0x000fe20000041828 */
[----:B------:R-:W4:Y:S07]  /*2690*/  LDSM.16.M88.4 R16, [R99+0x5c00] ;  /* 0x005c00006310783b */ /* 0x000f2e0000000200 */
[----:B-1----:R-:W-:Y:S08]  /*26a0*/  HMMA.16816.F32.BF16 R64, R56, R12, R64 ;  /* 0x0000000c3840723c */ /* 0x002ff00000041840 */
[C---:B------:R-:W-:Y:S08]  /*26b0*/  HMMA.16816.F32.BF16 R44, R20.reuse, R4, R44 ;  /* 0x00000004142c723c */ /* 0x040ff0000004182c */
[----:B------:R-:W-:Y:S01]  /*26c0*/  HMMA.16816.F32.BF16 R68, R20, R6, R68 ;  /* 0x000000061444723c */ /* 0x000fe20000041844 */
[----:B------:R-:W1:Y:S07]  /*26d0*/  LDSM.16.M88.4 R4, [R98+0x5c00] ;  /* 0x005c00006204783b */ /* 0x000e6e0000000200 */
[----:B------:R-:W-:Y:S01]  /*26e0*/  HMMA.16816.F32.BF16 R60, R56, R14, R60 ;  /* 0x0000000e383c723c */ /* 0x000fe2000004183c */
[-C--:B------:R-:W-:Y:S01]  /*26f0*/  FMUL.FTZ R30, R72, R96.reuse ;  /* 0x00000060481e7220 */ /* 0x080fe20000410000 */
[-C--:B------:R-:W-:Y:S01]  /*2700*/  FMUL.FTZ R54, R74, R96.reuse ;  /* 0x000000604a367220 */ /* 0x080fe20000410000 */
[-C--:B------:R-:W-:Y:S01]  /*2710*/  FMUL.FTZ R31, R73, R96.reuse ;  /* 0x00000060491f7220 */ /* 0x080fe20000410000 */
[-C--:B------:R-:W-:Y:S01]  /*2720*/  FMUL.FTZ R12, R75, R96.reuse ;  /* 0x000000604b0c7220 */ /* 0x080fe20000410000 */
[----:B------:R-:W-:Y:S01]  /*2730*/  FMUL.FTZ R13, R40, R96 ;  /* 0x00000060280d7220 */ /* 0x000fe20000410000 */
[----:B------:R-:W-:-:S04]  /*2740*/  DEPBAR.LE SB0, 0x0 ;  /* 0x000080000000791a */ /* 0x000fc80000000000 */
[C---:B---3--:R-:W-:Y:S10]  /*2750*/  HMMA.16816.F32.BF16 R64, R32.reuse, R24, R64 ;  /* 0x000000182040723c */ /* 0x048ff40000041840 */
[----:B------:R-:W-:Y:S10]  /*2760*/  HMMA.16816.F32.BF16 R60, R32, R26, R60 ;  /* 0x0000001a203c723c */ /* 0x000ff4000004183c */
[C---:B----4-:R-:W-:Y:S10]  /*2770*/  HMMA.16816.F32.BF16 R64, R20.reuse, R16, R64 ;  /* 0x000000101440723c */ /* 0x050ff40000041840 */
[----:B------:R-:W-:Y:S10]  /*2780*/  HMMA.16816.F32.BF16 R60, R20, R18, R60 ;  /* 0x00000012143c723c */ /* 0x000ff4000004183c */
[----:B-1----:R-:W-:Y:S01]  /*2790*/  HMMA.16816.F32.BF16 R64, R8, R4, R64 ;  /* 0x000000040840723c */ /* 0x002fe20000041840 */
[----:B------:R-:W-:-:S05]  /*27a0*/  IMAD.SHL.U32 R4, R128, 0x2, RZ ;  /* 0x0000000280047824 */ /* 0x000fca00078e00ff */
[----:B------:R-:W-:Y:S02]  /*27b0*/  LOP3.LUT R20, R95, 0x6, R4, 0xf8, !PT ;  /* 0x000000065f147812 */ /* 0x000fe400078ef804 */
[----:B------:R-:W-:Y:S02]  /*27c0*/  HMMA.16816.F32.BF16 R44, R8, R36, R44 ;  /* 0x00000024082c723c */ /* 0x000fe4000004182c */
[----:B------:R-:W-:-:S04]  /*27d0*/  LOP3.LUT R4, R20, 0x8, RZ, 0xfc, !PT ;  /* 0x0000000814047812 */ /* 0x000fc800078efcff */
[----:B------:R-:W-:Y:S02]  /*27e0*/  ISETP.GE.AND P0, PT, R4, R97, PT ;  /* 0x000000610400720c */ /* 0x000fe40003f06270 */
[----:B------:R-:W-:-:S04]  /*27f0*/  LOP3.LUT R4, R20, 0x11, RZ, 0xfc, !PT ;  /* 0x0000001114047812 */ /* 0x000fc800078efcff */
[-C--:B------:R-:W-:Y:S02]  /*2800*/  ISETP.GE.AND P4, PT, R4, R97.reuse, PT ;  /* 0x000000610400720c */ /* 0x080fe40003f86270 */
[C---:B------:R-:W-:Y:S01]  /*2810*/  LOP3.LUT R4, R20.reuse, 0x18, RZ, 0xfc, !PT ;  /* 0x0000001814047812 */ /* 0x040fe200078efcff */
[C---:B------:R-:W-:Y:S01]  /*2820*/  HMMA.16816.F32.BF16 R68, R8.reuse, R38, R68 ;  /* 0x000000260844723c */ /* 0x040fe20000041844 */
[-C--:B------:R-:W-:Y:S02]  /*2830*/  ISETP.GE.AND P2, PT, R20, R97.reuse, PT ;  /* 0x000000611400720c */ /* 0x080fe40003f46270 */
[----:B------:R-:W-:Y:S02]  /*2840*/  ISETP.GE.AND P3, PT, R4, R97, PT ;  /* 0x000000610400720c */ /* 0x000fe40003f66270 */
[C---:B------:R-:W-:Y:S02]  /*2850*/  LOP3.LUT R5, R20.reuse, 0x1, RZ, 0xfc, !PT ;  /* 0x0000000114057812 */ /* 0x040fe400078efcff */
[----:B------:R-:W-:Y:S01]  /*2860*/  LOP3.LUT R4, R20, 0x19, RZ, 0xfc, !PT ;  /* 0x0000001914047812 */ /* 0x000fe200078efcff */
[----:B------:R-:W-:Y:S01]  /*2870*/  HMMA.16816.F32.BF16 R60, R8, R6, R60 ;  /* 0x00000006083c723c */ /* 0x000fe2000004183c */
[-C--:B------:R-:W-:Y:S01]  /*2880*/  FMUL.FTZ R33, R47, R96.reuse ;  /* 0x000000602f217220 */ /* 0x080fe20000410000 */
[----:B------:R-:W-:Y:S01]  /*2890*/  FSEL R52, R52, -INF , !P2 ;  /* 0xff80000034347808 */ /* 0x000fe20005000000 */
[----:B------:R-:W-:Y:S01]  /*28a0*/  FMUL.FTZ R45, R45, R96 ;  /* 0x000000602d2d7220 */ /* 0x000fe20000410000 */
[----:B------:R-:W-:-:S02]  /*28b0*/  FSEL R48, R48, -INF , !P2 ;  /* 0xff80000030307808 */ /* 0x000fc40005000000 */
[-C--:B------:R-:W-:Y:S02]  /*28c0*/  ISETP.GE.AND P1, PT, R5, R97.reuse, PT ;  /* 0x000000610500720c */ /* 0x080fe40003f26270 */
[----:B------:R-:W-:Y:S01]  /*28d0*/  ISETP.GE.AND P2, PT, R4, R97, PT ;  /* 0x000000610400720c */ /* 0x000fe20003f46270 */
[----:B------:R-:W-:Y:S01]  /*28e0*/  MUFU.TANH R30, R30 ;  /* 0x0000001e001e7308 */ /* 0x000fe20000002400 */
[----:B------:R-:W-:Y:S01]  /*28f0*/  LOP3.LUT R4, R20, 0x20, RZ, 0xfc, !PT ;  /* 0x0000002014047812 */ /* 0x000fe200078efcff */
[----:B------:R-:W-:Y:S01]  /*2900*/  FMUL.FTZ R24, R42, R96 ;  /* 0x000000602a187220 */ /* 0x000fe20000410000 */
[----:B------:R-:W-:Y:S02]  /*2910*/  FSEL R50, R50, -INF , !P1 ;  /* 0xff80000032327808 */ /* 0x000fe40004800000 */
[----:B------:R-:W-:-:S03]  /*2920*/  FSEL R49, R49, -INF , !P1 ;  /* 0xff80000031317808 */ /* 0x000fc60004800000 */
[----:B------:R-:W1:Y:S01]  /*2930*/  MUFU.TANH R54, R54 ;  /* 0x0000003600367308 */ /* 0x000e620000002400 */
[----:B------:R-:W-:Y:S02]  /*2940*/  ISETP.GE.AND P1, PT, R4, R97, PT ;  /* 0x000000610400720c */ /* 0x000fe40003f26270 */
[C---:B------:R-:W-:Y:S02]  /*2950*/  LOP3.LUT R14, R20.reuse, 0x9, RZ, 0xfc, !PT ;  /* 0x00000009140e7812 */ /* 0x040fe400078efcff */
[----:B------:R-:W-:-:S03]  /*2960*/  LOP3.LUT R4, R20, 0x21, RZ, 0xfc, !PT ;  /* 0x0000002114047812 */ /* 0x000fc600078efcff */
[----:B------:R-:W-:Y:S01]  /*2970*/  MUFU.TANH R31, R31 ;  /* 0x0000001f001f7308 */ /* 0x000fe20000002400 */
[-C--:B------:R-:W-:Y:S01]  /*2980*/  FMUL.FTZ R36, R41, R96.reuse ;  /* 0x0000006029247220 */ /* 0x080fe20000410000 */
[-C--:B------:R-:W-:Y:S01]  /*2990*/  FMUL.FTZ R25, R43, R96.reuse ;  /* 0x000000602b197220 */ /* 0x080fe20000410000 */
[----:B------:R-:W-:-:S05]  /*29a0*/  FMUL.FTZ R37, R44, R96 ;  /* 0x000000602c257220 */ /* 0x000fca0000410000 */
[----:B------:R-:W3:Y:S01]  /*29b0*/  MUFU.TANH R12, R12 ;  /* 0x0000000c000c7308 */ /* 0x000ee20000002400 */
[----:B------:R-:W-:Y:S01]  /*29c0*/  FMUL.FTZ R17, R46, R96 ;  /* 0x000000602e117220 */ /* 0x000fe20000410000 */
[----:B--2---:R-:W-:-:S06]  /*29d0*/  FSEL R7, R28, -INF , !P0 ;  /* 0xff8000001c077808 */ /* 0x004fcc0004000000 */
[----:B------:R-:W-:Y:S01]  /*29e0*/  MUFU.TANH R16, R45 ;  /* 0x0000002d00107308 */ /* 0x000fe20000002400 */
[----:B------:R-:W-:-:S07]  /*29f0*/  FSEL R51, R51, -INF , !P0 ;  /* 0xff80000033337808 */ /* 0x000fce0004000000 */
[----:B------:R-:W2:Y:S01]  /*2a00*/  MUFU.TANH R33, R33 ;  /* 0x0000002100217308 */ /* 0x000ea20000002400 */
[-C--:B------:R-:W-:Y:S02]  /*2a10*/  ISETP.GE.AND P6, PT, R14, R97.reuse, PT ;  /* 0x000000610e00720c */ /* 0x080fe40003fc6270 */
[----:B------:R-:W-:Y:S02]  /*2a20*/  ISETP.GE.AND P0, PT, R4, R97, PT ;  /* 0x000000610400720c */ /* 0x000fe40003f06270 */
[----:B------:R-:W-:-:S03]  /*2a30*/  LOP3.LUT R5, R20, 0x10, RZ, 0xfc, !PT ;  /* 0x0000001014057812 */ /* 0x000fc600078efcff */
[----:B------:R-:W-:Y:S01]  /*2a40*/  MUFU.TANH R13, R13 ;  /* 0x0000000d000d7308 */ /* 0x000fe20000002400 */
[----:B------:R-:W-:Y:S01]  /*2a50*/  LOP3.LUT R4, R20, 0x28, RZ, 0xfc, !PT ;  /* 0x0000002814047812 */ /* 0x000fe200078efcff */
[-C--:B------:R-:W-:Y:S01]  /*2a60*/  FMUL.FTZ R26, R68, R96.reuse ;  /* 0x00000060441a7220 */ /* 0x080fe20000410000 */
[----:B------:R-:W-:-:S05]  /*2a70*/  FMUL.FTZ R35, R69, R96 ;  /* 0x0000006045237220 */ /* 0x000fca0000410000 */
[----:B------:R-:W4:Y:S01]  /*2a80*/  MUFU.TANH R24, R24 ;  /* 0x0000001800187308 */ /* 0x000f220000002400 */
[-C--:B------:R-:W-:Y:S01]  /*2a90*/  FMUL.FTZ R32, R70, R96.reuse ;  /* 0x0000006046207220 */ /* 0x080fe20000410000 */
[-C--:B------:R-:W-:Y:S01]  /*2aa0*/  FMUL.FTZ R19, R71, R96.reuse ;  /* 0x0000006047137220 */ /* 0x080fe20000410000 */
[-C--:B------:R-:W-:Y:S01]  /*2ab0*/  FMUL.FTZ R18, R64, R96.reuse ;  /* 0x0000006040127220 */ /* 0x080fe20000410000 */
[-C--:B------:R-:W-:Y:S01]  /*2ac0*/  FMUL.FTZ R9, R65, R96.reuse ;  /* 0x0000006041097220 */ /* 0x080fe20000410000 */
[-C--:B------:R-:W-:Y:S01]  /*2ad0*/  FMUL.FTZ R28, R60, R96.reuse ;  /* 0x000000603c1c7220 */ /* 0x080fe20000410000 */
[----:B------:R-:W-:Y:S02]  /*2ae0*/  FSEL R6, R29, -INF , !P6 ;  /* 0xff8000001d067808 */ /* 0x000fe40007000000 */
[----:B------:R-:W-:Y:S01]  /*2af0*/  FSEL R53, R53, -INF , !P6 ;  /* 0xff80000035357808 */ /* 0x000fe20007000000 */
[----:B------:R-:W-:Y:S01]  /*2b00*/  MUFU.TANH R36, R36 ;  /* 0x0000002400247308 */ /* 0x000fe20000002400 */
[-C--:B------:R-:W-:Y:S01]  /*2b10*/  ISETP.GE.AND P5, PT, R5, R97.reuse, PT ;  /* 0x000000610500720c */ /* 0x080fe20003fa6270 */
[-C--:B------:R-:W-:Y:S01]  /*2b20*/  FMUL.FTZ R66, R66, R96.reuse ;  /* 0x0000006042427220 */ /* 0x080fe20000410000 */
[----:B------:R-:W-:Y:S01]  /*2b30*/  ISETP.GE.AND P6, PT, R4, R97, PT ;  /* 0x000000610400720c */ /* 0x000fe20003fc6270 */
[-C--:B------:R-:W-:Y:S01]  /*2b40*/  FMUL.FTZ R67, R67, R96.reuse ;  /* 0x0000006043437220 */ /* 0x080fe20000410000 */
[----:B------:R-:W-:Y:S01]  /*2b50*/  LOP3.LUT R4, R20, 0x29, RZ, 0xfc, !PT ;  /* 0x0000002914047812 */ /* 0x000fe200078efcff */
[-C--:B------:R-:W-:Y:S01]  /*2b60*/  FMUL.FTZ R62, R62, R96.reuse ;  /* 0x000000603e3e7220 */ /* 0x080fe20000410000 */
[-C--:B------:R-:W-:Y:S01]  /*2b70*/  FMUL.FTZ R61, R61, R96.reuse ;  /* 0x000000603d3d7220 */ /* 0x080fe20000410000 */
[----:B------:R-:W4:Y:S01]  /*2b80*/  MUFU.TANH R25, R25 ;  /* 0x0000001900197308 */ /* 0x000f220000002400 */
[----:B------:R-:W-:Y:S01]  /*2b90*/  FMUL.FTZ R63, R63, R96 ;  /* 0x000000603f3f7220 */ /* 0x000fe20000410000 */
[----:B------:R-:W-:-:S02]  /*2ba0*/  LOP3.LUT R10, R20, 0x30, RZ, 0xfc, !PT ;  /* 0x00000030140a7812 */ /* 0x000fc400078efcff */
[----:B-1----:R-:W-:-:S04]  /*2bb0*/  FSEL R8, R54, -INF , !P5 ;  /* 0xff80000036087808 */ /* 0x002fc80006800000 */
[----:B------:R-:W-:Y:S01]  /*2bc0*/  MUFU.TANH R37, R37 ;  /* 0x0000002500257308 */ /* 0x000fe20000002400 */
[----:B------:R-:W-:Y:S02]  /*2bd0*/  FSEL R5, R30, -INF , !P5 ;  /* 0xff8000001e057808 */ /* 0x000fe40006800000 */
[----:B------:R-:W-:-:S05]  /*2be0*/  ISETP.GE.AND P5, PT, R4, R97, PT ;  /* 0x000000610400720c */ /* 0x000fca0003fa6270 */
[----:B------:R-:W1:Y:S01]  /*2bf0*/  MUFU.TANH R17, R17 ;  /* 0x0000001100117308 */ /* 0x000e620000002400 */
[----:B---3--:R-:W-:Y:S02]  /*2c00*/  FSEL R15, R12, -INF , !P4 ;  /* 0xff8000000c0f7808 */ /* 0x008fe40006000000 */
[----:B------:R-:W-:Y:S02]  /*2c10*/  FSEL R4, R31, -INF , !P4 ;  /* 0xff8000001f047808 */ /* 0x000fe40006000000 */
[----:B--2---:R-:W-:Y:S02]  /*2c20*/  FSEL R33, R33, -INF , !P0 ;  /* 0xff80000021217808 */ /* 0x004fe40004000000 */
[----:B------:R-:W-:Y:S01]  /*2c30*/  FSEL R21, R16, -INF , !P0 ;  /* 0xff80000010157808 */ /* 0x000fe20004000000 */
[----:B------:R-:W-:Y:S01]  /*2c40*/  MUFU.TANH R26, R26 ;  /* 0x0000001a001a7308 */ /* 0x000fe20000002400 */
[----:B------:R-:W-:Y:S02]  /*2c50*/  ISETP.GE.AND P4, PT, R10, R97, PT ;  /* 0x000000610a00720c */ /* 0x000fe40003f86270 */
[----:B------:R-:W-:-:S02]  /*2c60*/  ISETP.NE.AND P0, PT, R88, 0x1, PT ;  /* 0x000000015800780c */ /* 0x000fc40003f05270 */
[----:B------:R-:W-:-:S03]  /*2c70*/  LOP3.LUT R10, R20, 0x31, RZ, 0xfc, !PT ;  /* 0x00000031140a7812 */ /* 0x000fc600078efcff */
[----:B------:R-:W-:Y:S01]  /*2c80*/  MUFU.TANH R35, R35 ;  /* 0x0000002300237308 */ /* 0x000fe20000002400 */
[----:B----4-:R-:W-:-:S07]  /*2c90*/  FSEL R14, R24, -INF , !P3 ;  /* 0xff800000180e7808 */ /* 0x010fce0005800000 */
[----:B------:R-:W2:Y:S01]  /*2ca0*/  MUFU.TANH R32, R32 ;  /* 0x0000002000207308 */ /* 0x000ea20000002400 */
[----:B------:R-:W-:-:S07]  /*2cb0*/  FSEL R13, R13, -INF , !P3 ;  /* 0xff8000000d0d7808 */ /* 0x000fce0005800000 */
[----:B------:R-:W3:Y:S01]  /*2cc0*/  MUFU.TANH R19, R19 ;  /* 0x0000001300137308 */ /* 0x000ee20000002400 */
[----:B------:R-:W-:-:S07]  /*2cd0*/  ISETP.GE.AND P3, PT, R10, R97, PT ;  /* 0x000000610a00720c */ /* 0x000fce0003f66270 */
[----:B------:R-:W-:Y:S08]  /*2ce0*/  MUFU.TANH R18, R18 ;  /* 0x0000001200127308 */ /* 0x000ff00000002400 */
[----:B------:R-:W4:Y:S08]  /*2cf0*/  MUFU.TANH R119, R66 ;  /* 0x0000004200777308 */ /* 0x000f300000002400 */
[----:B------:R-:W-:Y:S08]  /*2d00*/  MUFU.TANH R9, R9 ;  /* 0x0000000900097308 */ /* 0x000ff00000002400 */
[----:B------:R-:W4:Y:S08]  /*2d10*/  MUFU.TANH R118, R67 ;  /* 0x0000004300767308 */ /* 0x000f300000002400 */
[----:B------:R-:W-:Y:S08]  /*2d20*/  MUFU.TANH R28, R28 ;  /* 0x0000001c001c7308 */ /* 0x000ff00000002400 */
[----:B------:R-:W4:Y:S08]  /*2d30*/  MUFU.TANH R114, R62 ;  /* 0x0000003e00727308 */ /* 0x000f300000002400 */
[----:B------:R-:W-:Y:S08]  /*2d40*/  MUFU.TANH R120, R61 ;  /* 0x0000003d00787308 */ /* 0x000ff00000002400 */
[----:B------:R-:W4:Y:S01]  /*2d50*/  MUFU.TANH R113, R63 ;  /* 0x0000003f00717308 */ /* 0x000f220000002400 */
[----:B------:R-:W-:-:S02]  /*2d60*/  LOP3.LUT R10, R20, 0x38, RZ, 0xfc, !PT ;  /* 0x00000038140a7812 */ /* 0x000fc400078efcff */
[----:B------:R-:W-:Y:S02]  /*2d70*/  LOP3.LUT R20, R20, 0x39, RZ, 0xfc, !PT ;  /* 0x0000003914147812 */ /* 0x000fe400078efcff */
[----:B------:R-:W-:Y:S02]  /*2d80*/  FSEL R12, R25, -INF , !P2 ;  /* 0xff800000190c7808 */ /* 0x000fe40005000000 */
[----:B------:R-:W-:Y:S02]  /*2d90*/  FSEL R36, R36, -INF , !P2 ;  /* 0xff80000024247808 */ /* 0x000fe40005000000 */
[----:B-1----:R-:W-:Y:S02]  /*2da0*/  FSEL R34, R17, -INF , !P1 ;  /* 0xff80000011227808 */ /* 0x002fe40004800000 */
[----:B------:R-:W-:Y:S01]  /*2db0*/  FSEL R22, R37, -INF , !P1 ;  /* 0xff80000025167808 */ /* 0x000fe20004800000 */
[----:B------:R-:W-:Y:S01]  /*2dc0*/  BSSY.RECONVERGENT B1, `(.L_x_6803) ;  /* 0x000006e000017945 */ /* 0x000fe20003800200 */
[----:B------:R-:W-:-:S02]  /*2dd0*/  ISETP.GE.AND P2, PT, R10, R97, PT ;  /* 0x000000610a00720c */ /* 0x000fc40003f46270 */
[----:B------:R-:W-:Y:S01]  /*2de0*/  ISETP.GE.AND P1, PT, R20, R97, PT ;  /* 0x000000611400720c */ /* 0x000fe20003f26270 */
[----:B------:R-:W-:Y:S01]  /*2df0*/  IMAD.MOV.U32 R152, RZ, RZ, R95 ;  /* 0x000000ffff987224 */ /* 0x000fe200078e005f */
[----:B--2---:R-:W-:Y:S01]  /*2e00*/  FSEL R32, R32, -INF , !P6 ;  /* 0xff80000020207808 */ /* 0x004fe20007000000 */
[----:B------:R-:W-:Y:S01]  /*2e10*/  IMAD.MOV.U32 R156, RZ, RZ, R94 ;  /* 0x000000ffff9c7224 */ /* 0x000fe200078e005e */
[----:B------:R-:W-:Y:S01]  /*2e20*/  FSEL R20, R26, -INF , !P6 ;  /* 0xff8000001a147808 */ /* 0x000fe20007000000 */
[----:B------:R-:W-:Y:S01]  /*2e30*/  IMAD.MOV.U32 R157, RZ, RZ, R93 ;  /* 0x000000ffff9d7224 */ /* 0x000fe200078e005d */
[----:B---3--:R-:W-:Y:S02]  /*2e40*/  FSEL R31, R19, -INF , !P5 ;  /* 0xff800000131f7808 */ /* 0x008fe40006800000 */
[----:B------:R-:W-:Y:S02]  /*2e50*/  FSEL R35, R35, -INF , !P5 ;  /* 0xff80000023237808 */ /* 0x000fe40006800000 */
[----:B----4-:R-:W-:-:S02]  /*2e60*/  FSEL R119, R119, -INF , !P4 ;  /* 0xff80000077777808 */ /* 0x010fc40006000000 */
[----:B------:R-:W-:Y:S02]  /*2e70*/  FSEL R30, R18, -INF , !P4 ;  /* 0xff800000121e7808 */ /* 0x000fe40006000000 */
[----:B------:R-:W-:Y:S02]  /*2e80*/  FSEL R118, R118, -INF , !P3 ;  /* 0xff80000076767808 */ /* 0x000fe40005800000 */
[----:B------:R-:W-:Y:S02]  /*2e90*/  FSEL R29, R9, -INF , !P3 ;  /* 0xff800000091d7808 */ /* 0x000fe40005800000 */
[----:B------:R-:W-:Y:S02]  /*2ea0*/  FSEL R114, R114, -INF , !P2 ;  /* 0xff80000072727808 */ /* 0x000fe40005000000 */
[----:B------:R-:W-:Y:S02]  /*2eb0*/  FSEL R28, R28, -INF , !P2 ;  /* 0xff8000001c1c7808 */ /* 0x000fe40005000000 */
[----:B------:R-:W-:-:S02]  /*2ec0*/  FSEL R113, R113, -INF , !P1 ;  /* 0xff80000071717808 */ /* 0x000fc40004800000 */
        /* <DEDUP_REMOVED lines=16> */
.L_x_6806:
        /* <DEDUP_REMOVED lines=24> */
[----:B------:R-:W-:Y:S01]  /*3150*/  @!P2 VIADD R17, R17, 0x1 ;  /* 0x000000011111a836 */ /* 0x000fe20000000000 */
[----:B------:R-:W-:Y:S02]  /*3160*/  ISETP.NE.AND P2, PT, R23, RZ, PT ;  /* 0x000000ff1700720c */ /* 0x000fe40003f45270 */
[-C--:B------:R-:W-:Y:S01]  /*3170*/  ISETP.GE.U32.AND P5, PT, R9, R16.reuse, PT ;  /* 0x000000100900720c */ /* 0x080fe20003fa6070 */
[----:B------:R-:W-:Y:S01]  /*3180*/  @!P4 VIADD R19, R19, 0x1 ;  /* 0x000000011313c836 */ /* 0x000fe20000000000 */
[-C--:B------:R-:W-:Y:S02]  /*3190*/  @!P4 IADD3 R10, PT, PT, R10, -R16.reuse, RZ ;  /* 0x800000100a0ac210 */ /* 0x080fe40007ffe0ff */
[----:B------:R-:W-:Y:S02]  /*31a0*/  LOP3.LUT R9, R152, R23, RZ, 0x3c, !PT ;  /* 0x0000001798097212 */ /* 0x000fe400078e3cff */
[----:B------:R-:W-:-:S02]  /*31b0*/  ISETP.GE.U32.AND P6, PT, R10, R16, PT ;  /* 0x000000100a00720c */ /* 0x000fc40003fc6070 */
[----:B------:R-:W-:Y:S02]  /*31c0*/  ISETP.GE.AND P3, PT, R9, RZ, PT ;  /* 0x000000ff0900720c */ /* 0x000fe40003f66270 */
[----:B------:R-:W-:-:S03]  /*31d0*/  LOP3.LUT R9, RZ, R23, RZ, 0x33, !PT ;  /* 0x00000017ff097212 */ /* 0x000fc600078e33ff */
[----:B------:R-:W-:-:S05]  /*31e0*/  @P5 IADD3 R17, PT, PT, R17, 0x1, RZ ;  /* 0x0000000111115810 */ /* 0x000fca0007ffe0ff */
[----:B------:R-:W-:Y:S02]  /*31f0*/  IMAD.MOV.U32 R16, RZ, RZ, R17 ;  /* 0x000000ffff107224 */ /* 0x000fe400078e0011 */
[----:B------:R-:W-:-:S03]  /*3200*/  @P6 VIADD R19, R19, 0x1 ;  /* 0x0000000113136836 */ /* 0x000fc60000000000 */
[----:B------:R-:W-:Y:S01]  /*3210*/  @!P1 IADD3 R16, PT, PT, -R16, RZ, RZ ;  /* 0x000000ff10109210 */ /* 0x000fe20007ffe1ff */
[----:B------:R-:W-:-:S03]  /*3220*/  @!P3 IMAD.MOV R19, RZ, RZ, -R19 ;  /* 0x000000ffff13b224 */ /* 0x000fc600078e0a13 */
[C---:B------:R-:W-:Y:S02]  /*3230*/  SEL R16, R9.reuse, R16, !P2 ;  /* 0x0000001009107207 */ /* 0x040fe40005000000 */
[----:B------:R-:W-:Y:S02]  /*3240*/  SEL R9, R9, R19, !P2 ;  /* 0x0000001309097207 */ /* 0x000fe40005000000 */
[----:B------:R-:W2:Y:S01]  /*3250*/  LD.E.64 R18, desc[UR4][R2.64+0x38] ;  /* 0x0000380402127980 */ /* 0x000ea2000c101b00 */
[----:B------:R-:W-:-:S04]  /*3260*/  IMAD.WIDE R10, R16, 0x4, R156 ;  /* 0x00000004100a7825 */ /* 0x000fc800078e029c */
[C---:B------:R-:W-:Y:S02]  /*3270*/  IMAD.WIDE R24, R9.reuse, 0x4, R156 ;  /* 0x0000000409187825 */ /* 0x040fe400078e029c */
[----:B------:R-:W3:Y:S04]  /*3280*/  LD.E R11, desc[UR4][R10.64] ;  /* 0x000000040a0b7980 */ /* 0x000ee8000c101900 */
[----:B------:R-:W3:Y:S04]  /*3290*/  LD.E R10, desc[UR4][R24.64] ;  /* 0x00000004180a7980 */ /* 0x000ee8000c101900 */
[----:B------:R-:W4:Y:S01]  /*32a0*/  LD.E.64 R24, desc[UR4][R2.64+0x20] ;  /* 0x0000200402187980 */ /* 0x000f22000c101b00 */
[----:B------:R-:W-:-:S05]  /*32b0*/  IADD3 R9, PT, PT, R9, -R16, RZ ;  /* 0x8000001009097210 */ /* 0x000fca0007ffe0ff */
[----:B------:R-:W-:-:S05]  /*32c0*/  IMAD R23, R23, R9, -0x40 ;  /* 0xffffffc017177424 */ /* 0x000fca00078e0209 */
[----:B------:R-:W-:Y:S01]  /*32d0*/  SHF.R.S32.HI R16, RZ, 0x1f, R23 ;  /* 0x0000001fff107819 */ /* 0x000fe20000011417 */
[-C--:B--2---:R-:W-:Y:S02]  /*32e0*/  IMAD R9, R19, R23.reuse, RZ ;  /* 0x0000001713097224 */ /* 0x084fe400078e02ff */
[----:B------:R-:W-:-:S04]  /*32f0*/  IMAD.WIDE.U32 R26, R18, R23, RZ ;  /* 0x00000017121a7225 */ /* 0x000fc800078e00ff */
[----:B------:R-:W-:Y:S02]  /*3300*/  IMAD R9, R18, R16, R9 ;  /* 0x0000001012097224 */ /* 0x000fe400078e0209 */
[----:B------:R-:W-:-:S03]  /*3310*/  IMAD.MOV.U32 R16, RZ, RZ, R26 ;  /* 0x000000ffff107224 */ /* 0x000fc600078e001a */
[----:B------:R-:W-:Y:S01]  /*3320*/  IADD3 R17, PT, PT, R27, R9, RZ ;  /* 0x000000091b117210 */ /* 0x000fe20007ffe0ff */
[----:B---3--:R-:W-:-:S05]  /*3330*/  IMAD.IADD R10, R11, 0x1, -R10 ;  /* 0x000000010b0a7824 */ /* 0x008fca00078e0a0a */
[----:B------:R-:W-:Y:S01]  /*3340*/  SHF.R.S32.HI R11, RZ, 0x1f, R10 ;  /* 0x0000001fff0b7819 */ /* 0x000fe2000001140a */
[----:B----4-:R-:W-:Y:S02]  /*3350*/  IMAD R9, R25, R10, RZ ;  /* 0x0000000a19097224 */ /* 0x010fe400078e02ff */
[----:B------:R-:W-:-:S04]  /*3360*/  IMAD.WIDE.U32 R16, R10, R24, R16 ;  /* 0x000000180a107225 */ /* 0x000fc800078e0010 */
[----:B------:R-:W-:Y:S01]  /*3370*/  IMAD R9, R24, R11, R9 ;  /* 0x0000000b18097224 */ /* 0x000fe200078e0209 */
[----:B------:R-:W-:-:S04]  /*3380*/  LEA R144, P1, R16, R144, 0x1 ;  /* 0x0000009010907211 */ /* 0x000fc800078208ff */
[----:B------:R-:W-:-:S04]  /*3390*/  IADD3 R9, PT, PT, R17, R9, RZ ;  /* 0x0000000911097210 */ /* 0x000fc80007ffe0ff */
[----:B------:R-:W-:Y:S02]  /*33a0*/  LEA.HI.X R143, R16, R143, R9, 0x1, P1 ;  /* 0x0000008f108f7211 */ /* 0x000fe400008f0c09 */
.L_x_6807:
[----:B------:R-:W-:Y:S05]  /*33b0*/  BSYNC.RECONVERGENT B0 ;  /* 0x0000000000007941 */ /* 0x000fea0003800200 */
.L_x_6805:
[C---:B------:R-:W-:Y:S01]  /*33c0*/  LEA R10, P1, R141.reuse, R144, 0x1 ;  /* 0x000000908d0a7211 */ /* 0x040fe200078208ff */
[----:B------:R-:W-:Y:S02]  /*33d0*/  IMAD.MOV.U32 R16, RZ, RZ, R144 ;  /* 0x000000ffff107224 */ /* 0x000fe400078e0090 */
[----:B------:R-:W-:Y:S01]  /*33e0*/  IMAD.MOV.U32 R17, RZ, RZ, R143 ;  /* 0x000000ffff117224 */ /* 0x000fe200078e008f */
[----:B------:R-:W-:-:S04]  /*33f0*/  LEA.HI.X R11, R141, R143, R142, 0x1, P1 ;  /* 0x0000008f8d0b7211 */ /* 0x000fc800008f0c8e */
[----:B------:R-:W-:Y:S01]  /*3400*/  @!PT LDS RZ, [RZ] ;  /* 0x00000000fffff984 */ /* 0x000fe20000000800 */
[----:B------:R-:W-:Y:S01]  /*3410*/  @!PT LDS RZ, [RZ] ;  /* 0x00000000fffff984 */ /* 0x000fe20000000800 */
[----:B------:R-:W-:Y:S01]  /*3420*/  @!PT LDS RZ, [RZ] ;  /* 0x00000000fffff984 */ /* 0x000fe20000000800 */
[----:B------:R1:W-:Y:S04]  /*3430*/  LDGSTS.E.BYPASS.LTC128B.128 [R153+0x3000], desc[UR4][R16.64] ;  /* 0x0300000010997fae */ /* 0x0003e8000b981a04 */
[----:B------:R1:W-:Y:S04]  /*3440*/  LDGSTS.E.BYPASS.LTC128B.128 [R153+0x4000], desc[UR4][R16.64+0x40] ;  /* 0x0400004010997fae */ /* 0x0003e8000b981a04 */
[----:B------:R1:W-:Y:S04]  /*3450*/  LDGSTS.E.BYPASS.LTC128B.128 [R153+0x5000], desc[UR4][R16.64+0x80] ;  /* 0x0500008010997fae */ /* 0x0003e8000b981a04 */
[----:B------:R1:W-:Y:S04]  /*3460*/  LDGSTS.E.BYPASS.LTC128B.128 [R153+0x3800], desc[UR4][R10.64] ;  /* 0x038000000a997fae */ /* 0x0003e8000b981a04 */
[----:B------:R1:W-:Y:S04]  /*3470*/  LDGSTS.E.BYPASS.LTC128B.128 [R153+0x4800], desc[UR4][R10.64+0x40] ;  /* 0x048000400a997fae */ /* 0x0003e8000b981a04 */
[----:B------:R1:W-:Y:S04]  /*3480*/  LDGSTS.E.BYPASS.LTC128B.128 [R153+0x5800], desc[UR4][R10.64+0x80] ;  /* 0x058000800a997fae */ /* 0x0003e8000b981a04 */
[----:B------:R-:W0:Y:S02]  /*3490*/  LDGDEPBAR ;  /* 0x00000000000079af */ /* 0x000e240000000000 */
.L_x_6804:
[----:B------:R-:W-:Y:S05]  /*34a0*/  BSYNC.RECONVERGENT B1 ;  /* 0x0000000000017941 */ /* 0x000fea0003800200 */
.L_x_6803:
        /* <DEDUP_REMOVED lines=19> */
[----:B------:R-:W-:-:S04]  /*35e0*/  LEA R117, R117, R132, 0x1 ;  /* 0x0000008475757211 */ /* 0x000fc800078e08ff */
[----:B------:R-:W-:Y:S01]  /*35f0*/  IADD3 R104, PT, PT, R90, R117, RZ ;  /* 0x000000755a687210 */ /* 0x000fe20007ffe0ff */
[----:B------:R-:W-:Y:S04]  /*3600*/  LDSM.16.MT88.4 R76, [R117+0x6000] ;  /* 0x00600000754c783b */ /* 0x000fe80000004200 */
[----:B------:R-:W-:Y:S04]  /*3610*/  LDSM.16.MT88.4 R68, [R104+0x6000] ;  /* 0x006000006844783b */ /* 0x000fe80000004200 */
[----:B------:R-:W-:Y:S04]  /*3620*/  LDSM.16.MT88.4 R60, [R117+0x7000] ;  /* 0x00700000753c783b */ /* 0x000fe80000004200 */
[----:B------:R-:W-:Y:S01]  /*3630*/  LDSM.16.MT88.4 R40, [R117+0x8000] ;  /* 0x008000007528783b */ /* 0x000fe20000004200 */
[----:B-1----:R-:W-:-:S03]  /*3640*/  FMNMX.FTZ R10, R9, R10, !PT ;  /* 0x0000000a090a7209 */ /* 0x002fc60007810000 */
[----:B------:R-:W-:Y:S04]  /*3650*/  LDSM.16.MT88.4 R16, [R104+0x6400] ;  /* 0x006400006810783b */ /* 0x000fe80000004200 */
[----:B------:R-:W1:Y:S04]  /*3660*/  SHFL.BFLY PT, R9, R11, 0x2, 0x1f ;  /* 0x0c401f000b097f89 */ /* 0x000e6800000e0000 */
[----:B------:R-:W3:Y:S04]  /*3670*/  SHFL.BFLY PT, R86, R10, 0x1, 0x1f ;  /* 0x0c201f000a567f89 */ /* 0x000ee800000e0000 */
[----:B------:R-:W-:Y:S01]  /*3680*/  LDSM.16.MT88.4 R24, [R104+0x7400] ;  /* 0x007400006818783b */ /* 0x000fe20000004200 */
[----:B-1----:R-:W-:-:S02]  /*3690*/  FMNMX.FTZ R9, R11, R9, !PT ;  /* 0x000000090b097209 */ /* 0x002fc40007810000 */
[----:B---3--:R-:W-:-:S03]  /*36a0*/  FMNMX.FTZ R86, R10, R86, !PT ;  /* 0x000000560a567209 */ /* 0x008fc60007810000 */
[----:B------:R-:W1:Y:S01]  /*36b0*/  SHFL.BFLY PT, R85, R9, 0x1, 0x1f ;  /* 0x0c201f0009557f89 */ /* 0x000e6200000e0000 */
[----:B------:R-:W-:Y:S02]  /*36c0*/  FSETP.NEU.FTZ.AND P1, PT, R86, -INF , PT ;  /* 0xff8000005600780b */ /* 0x000fe40003f3d000 */
[----:B-1----:R-:W-:Y:S01]  /*36d0*/  FMNMX.FTZ R85, R9, R85, !PT ;  /* 0x0000005509557209 */ /* 0x002fe20007810000 */
        /* <DEDUP_REMOVED lines=18> */
[----:B------:R-:W2:Y:S01]  /*3800*/  LDSM.16.MT88.4 R4, [R104+0x8000] ;  /* 0x008000006804783b */ /* 0x000ea20000004200 */
[-CC-:B------:R-:W-:Y:S01]  /*3810*/  FFMA.FTZ R87, R13, R115.reuse, -R121.reuse ;  /* 0x000000730d577223 */ /* 0x180fe20000010879 */
[-CC-:B------:R-:W-:Y:S01]  /*3820*/  FFMA.FTZ R84, R36, R115.reuse, -R121.reuse ;  /* 0x0000007324547223 */ /* 0x180fe20000010879 */
[-CC-:B------:R-:W-:Y:S01]  /*3830*/  FFMA.FTZ R92, R15, R115.reuse, -R116.reuse ;  /* 0x000000730f5c7223 */ /* 0x180fe20000010874 */
[----:B------:R-:W3:Y:S01]  /*3840*/  LDSM.16.MT88.4 R8, [R117+0x6400] ;  /* 0x006400007508783b */ /* 0x000ee20000004200 */
[-CC-:B------:R-:W-:Y:S01]  /*3850*/  FFMA.FTZ R90, R14, R115.reuse, -R116.reuse ;  /* 0x000000730e5a7223 */ /* 0x180fe20000010874 */
[----:B------:R-:W4:Y:S01]  /*3860*/  MUFU.EX2 R102, R102 ;  /* 0x0000006600667308 */ /* 0x000f220000000800 */
[-CC-:B------:R-:W-:Y:S01]  /*3870*/  FFMA.FTZ R91, R12, R115.reuse, -R116.reuse ;  /* 0x000000730c5b7223 */ /* 0x180fe20000010874 */
[-CC-:B------:R-:W-:Y:S01]  /*3880*/  FFMA.FTZ R105, R22, R115.reuse, -R121.reuse ;  /* 0x0000007316697223 */ /* 0x180fe20000010879 */
[----:B------:R-:W5:Y:S01]  /*3890*/  LDSM.16.MT88.4 R12, [R117+0x7400] ;  /* 0x00740000750c783b */ /* 0x000f620000004200 */
[-CC-:B------:R-:W-:Y:S01]  /*38a0*/  FFMA.FTZ R106, R21, R115.reuse, -R121.reuse ;  /* 0x00000073156a7223 */ /* 0x180fe20000010879 */
[-CC-:B------:R-:W-:Y:S01]  /*38b0*/  FFMA.FTZ R107, R20, R115.reuse, -R121.reuse ;  /* 0x00000073146b7223 */ /* 0x180fe20000010879 */
[-CC-:B------:R-:W-:Y:S01]  /*38c0*/  FFMA.FTZ R108, R35, R115.reuse, -R121.reuse ;  /* 0x00000073236c7223 */ /* 0x180fe20000010879 */
[----:B------:R-:W-:Y:S01]  /*38d0*/  LDSM.16.MT88.4 R20, [R104+0x8400] ;  /* 0x008400006814783b */ /* 0x000fe20000004200 */
[----:B------:R-:W1:Y:S01]  /*38e0*/  MUFU.EX2 R99, R99 ;  /* 0x0000006300637308 */ /* 0x000e620000000800 */
[-CC-:B------:R-:W-:Y:S01]  /*38f0*/  FFMA.FTZ R109, R34, R115.reuse, -R116.reuse ;  /* 0x00000073226d7223 */ /* 0x180fe20000010874 */
[-CC-:B------:R-:W-:Y:S01]  /*3900*/  FFMA.FTZ R110, R33, R115.reuse, -R116.reuse ;  /* 0x00000073216e7223 */ /* 0x180fe20000010874 */
[-CC-:B------:R-:W-:Y:S01]  /*3910*/  FFMA.FTZ R111, R32, R115.reuse, -R116.reuse ;  /* 0x00000073206f7223 */ /* 0x180fe20000010874 */
[-CC-:B------:R-:W-:Y:S01]  /*3920*/  FFMA.FTZ R112, R31, R115.reuse, -R116.reuse ;  /* 0x000000731f707223 */ /* 0x180fe20000010874 */
[----:B------:R-:W-:Y:S01]  /*3930*/  LDSM.16.MT88.4 R32, [R104+0x7800] ;  /* 0x007800006820783b */ /* 0x000fe20000004200 */
[-CC-:B------:R-:W-:Y:S01]  /*3940*/  FFMA.FTZ R122, R30, R115.reuse, -R121.reuse ;  /* 0x000000731e7a7223 */ /* 0x180fe20000010879 */
[--C-:B------:R-:W-:Y:S01]  /*3950*/  FFMA.FTZ R123, R29, R115, -R121.reuse ;  /* 0x000000731d7b7223 */ /* 0x100fe20000010879 */
[----:B------:R-:W2:Y:S01]  /*3960*/  MUFU.EX2 R98, R98 ;  /* 0x0000006200627308 */ /* 0x000ea20000000800 */
[----:B----4-:R-:W-:Y:S01]  /*3970*/  F2FP.BF16.F32.PACK_AB R48, R102, R103 ;  /* 0x000000676630723e */ /* 0x010fe200000010ff */
[-CC-:B------:R-:W-:Y:S01]  /*3980*/  FFMA.FTZ R124, R28, R115.reuse, -R121.reuse ;  /* 0x000000731c7c7223 */ /* 0x180fe20000010879 */
[-C--:B------:R-:W-:Y:S01]  /*3990*/  FFMA.FTZ R161, R120, R115.reuse, -R121 ;  /* 0x0000007378a17223 */ /* 0x080fe20000010879 */
[----:B------:R-:W-:Y:S01]  /*39a0*/  LDSM.16.MT88.4 R28, [R117+0x8800] ;  /* 0x00880000751c783b */ /* 0x000fe20000004200 */
[-CC-:B------:R-:W-:Y:S01]  /*39b0*/  FFMA.FTZ R119, R119, R115.reuse, -R116.reuse ;  /* 0x0000007377777223 */ /* 0x180fe20000010874 */
[-CC-:B------:R-:W-:Y:S01]  /*39c0*/  FFMA.FTZ R118, R118, R115.reuse, -R116.reuse ;  /* 0x0000007376767223 */ /* 0x180fe20000010874 */
[----:B------:R-:W-:Y:S01]  /*39d0*/  FFMA.FTZ R160, R113, R115, -R116 ;  /* 0x0000007371a07223 */ /* 0x000fe20000010874 */
[----:B------:R-:W-:Y:S01]  /*39e0*/  MUFU.EX2 R101, R101 ;  /* 0x0000006500657308 */ /* 0x000fe20000000800 */
[----:B------:R-:W-:-:S04]  /*39f0*/  FADD.FTZ R102, R103, R102 ;  /* 0x0000006667667221 */ /* 0x000fc80000010000 */
[----:B-1----:R-:W-:-:S03]  /*3a00*/  FADD.FTZ R102, R99, R102 ;  /* 0x0000006663667221 */ /* 0x002fc60000010000 */
[----:B------:R-:W1:Y:S01]  /*3a10*/  MUFU.EX2 R100, R100 ;  /* 0x0000006400647308 */ /* 0x000e620000000800 */
[C---:B--2---:R-:W-:Y:S01]  /*3a20*/  F2FP.BF16.F32.PACK_AB R50, R98.reuse, R99 ;  /* 0x000000636232723e */ /* 0x044fe200000010ff */
[----:B------:R-:W-:-:S06]  /*3a30*/  FADD.FTZ R98, R98, R102 ;  /* 0x0000006662627221 */ /* 0x000fcc0000010000 */
[----:B------:R-:W2:Y:S08]  /*3a40*/  MUFU.EX2 R97, R97 ;  /* 0x0000006100617308 */ /* 0x000eb00000000800 */
[----:B------:R-:W4:Y:S01]  /*3a50*/  MUFU.EX2 R96, R96 ;  /* 0x0000006000607308 */ /* 0x000f220000000800 */
[----:B-1----:R-:W-:Y:S01]  /*3a60*/  F2FP.BF16.F32.PACK_AB R49, R100, R101 ;  /* 0x000000656431723e */ /* 0x002fe200000010ff */
[----:B------:R-:W-:-:S06]  /*3a70*/  FADD.FTZ R100, R101, R100 ;  /* 0x0000006465647221 */ /* 0x000fcc0000010000 */
[----:B------:R-:W1:Y:S01]  /*3a80*/  MUFU.EX2 R95, R95 ;  /* 0x0000005f005f7308 */ /* 0x000e620000000800 */
[----:B--2---:R-:W-:-:S07]  /*3a90*/  FADD.FTZ R100, R97, R100 ;  /* 0x0000006461647221 */ /* 0x004fce0000010000 */
[----:B------:R-:W-:Y:S01]  /*3aa0*/  MUFU.EX2 R94, R94 ;  /* 0x0000005e005e7308 */ /* 0x000fe20000000800 */
[C---:B----4-:R-:W-:Y:S01]  /*3ab0*/  F2FP.BF16.F32.PACK_AB R51, R96.reuse, R97 ;  /* 0x000000616033723e */ /* 0x050fe200000010ff */
[----:B------:R-:W-:-:S06]  /*3ac0*/  FADD.FTZ R96, R96, R100 ;  /* 0x0000006460607221 */ /* 0x000fcc0000010000 */
[----:B------:R-:W-:Y:S01]  /*3ad0*/  MUFU.EX2 R87, R87 ;  /* 0x0000005700577308 */ /* 0x000fe20000000800 */
[----:B------:R-:W-:Y:S01]  /*3ae0*/  HMMA.16816.F32.BF16 R80, R48, R76, RZ ;  /* 0x0000004c3050723c */ /* 0x000fe200000418ff */
[----:B-1----:R-:W-:-:S06]  /*3af0*/  FADD.FTZ R98, R95, R98 ;  /* 0x000000625f627221 */ /* 0x002fcc0000010000 */
[----:B------:R-:W-:Y:S01]  /*3b00*/  MUFU.EX2 R84, R84 ;  /* 0x0000005400547308 */ /* 0x000fe20000000800 */
[C---:B------:R-:W-:Y:S07]  /*3b10*/  HMMA.16816.F32.BF16 R76, R48.reuse, R78, RZ ;  /* 0x0000004e304c723c */ /* 0x040fee00000418ff */
[----:B------:R-:W1:Y:S01]  /*3b20*/  MUFU.EX2 R93, R93 ;  /* 0x0000005d005d7308 */ /* 0x000e620000000800 */
[C---:B------:R-:W-:Y:S07]  /*3b30*/  HMMA.16816.F32.BF16 R72, R48.reuse, R68, RZ ;  /* 0x000000443048723c */ /* 0x040fee00000418ff */
[----:B------:R-:W2:Y:S01]  /*3b40*/  MUFU.EX2 R92, R92 ;  /* 0x0000005c005c7308 */ /* 0x000ea20000000800 */
[C---:B------:R-:W-:Y:S07]  /*3b50*/  HMMA.16816.F32.BF16 R64, R48.reuse, R60, RZ ;  /* 0x0000003c3040723c */ /* 0x040fee00000418ff */
[----:B------:R-:W4:Y:S01]  /*3b60*/  MUFU.EX2 R90, R90 ;  /* 0x0000005a005a7308 */ /* 0x000f220000000800 */
[----:B------:R-:W-:Y:S01]  /*3b70*/  HMMA.16816.F32.BF16 R56, R48, R52, RZ ;  /* 0x000000343038723c */ /* 0x000fe200000418ff */
[----:B-1----:R-:W-:-:S06]  /*3b80*/  FADD.FTZ R96, R93, R96 ;  /* 0x000000605d607221 */ /* 0x002fcc0000010000 */
[----:B------:R-:W1:Y:S01]  /*3b90*/  MUFU.EX2 R91, R91 ;  /* 0x0000005b005b7308 */ /* 0x000e620000000800 */
[C---:B------:R-:W-:Y:S07]  /*3ba0*/  HMMA.16816.F32.BF16 R36, R48.reuse, R40, RZ ;  /* 0x000000283024723c */ /* 0x040fee00000418ff */
[----:B------:R-:W3:Y:S01]  /*3bb0*/  MUFU.EX2 R105, R105 ;  /* 0x0000006900697308 */ /* 0x000ee20000000800 */
        /* <DEDUP_REMOVED lines=8> */
[----:B------:R-:W-:Y:S01]  /*3c40*/  HMMA.16816.F32.BF16 R44, R48, R4, RZ ;  /* 0x00000004302c723c */ /* 0x000fe200000418ff */
[C---:B------:R-:W-:Y:S01]  /*3c50*/  F2FP.BF16.F32.PACK_AB R4, R94.reuse, R95 ;  /* 0x0000005f5e04723e */ /* 0x040fe200000010ff */
[----:B------:R-:W-:Y:S01]  /*3c60*/  FADD.FTZ R94, R94, R98 ;  /* 0x000000625e5e7221 */ /* 0x000fe20000010000 */
[C---:B--2---:R-:W-:Y:S01]  /*3c70*/  F2FP.BF16.F32.PACK_AB R5, R92.reuse, R93 ;  /* 0x0000005d5c05723e */ /* 0x044fe200000010ff */
[----:B------:R-:W-:-:S02]  /*3c80*/  FADD.FTZ R92, R92, R96 ;  /* 0x000000605c5c7221 */ /* 0x000fc40000010000 */
[----:B------:R-:W-:Y:S01]  /*3c90*/  FADD.FTZ R94, R87, R94 ;  /* 0x0000005e575e7221 */ /* 0x000fe20000010000 */
[----:B------:R-:W2:Y:S01]  /*3ca0*/  MUFU.EX2 R110, R110 ;  /* 0x0000006e006e7308 */ /* 0x000ea20000000800 */
[----:B------:R-:W-:Y:S01]  /*3cb0*/  HMMA.16816.F32.BF16 R48, R48, R6, RZ ;  /* 0x000000063030723c */ /* 0x000fe200000418ff */
[----:B------:R-:W-:Y:S01]  /*3cc0*/  F2FP.BF16.F32.PACK_AB R6, R84, R87 ;  /* 0x000000575406723e */ /* 0x000fe200000010ff */
[----:B----4-:R-:W-:Y:S01]  /*3cd0*/  FADD.FTZ R92, R90, R92 ;  /* 0x0000005c5a5c7221 */ /* 0x010fe20000010000 */
[C---:B-1----:R-:W-:Y:S01]  /*3ce0*/  F2FP.BF16.F32.PACK_AB R7, R91.reuse, R90 ;  /* 0x0000005a5b07723e */ /* 0x042fe200000010ff */
[----:B------:R-:W-:Y:S02]  /*3cf0*/  FADD.FTZ R84, R84, R94 ;  /* 0x0000005e54547221 */ /* 0x000fe40000010000 */
[----:B------:R-:W-:Y:S01]  /*3d00*/  FADD.FTZ R91, R91, R92 ;  /* 0x0000005c5b5b7221 */ /* 0x000fe20000010000 */
[----:B------:R-:W-:Y:S01]  /*3d10*/  MUFU.EX2 R111, R111 ;  /* 0x0000006f006f7308 */ /* 0x000fe20000000800 */
[----:B---3--:R-:W-:-:S02]  /*3d20*/  FADD.FTZ R84, R105, R84 ;  /* 0x0000005469547221 */ /* 0x008fc40000010000 */
[----:B------:R-:W-:Y:S01]  /*3d30*/  HMMA.16816.F32.BF16 R80, R4, R8, R80 ;  /* 0x000000080450723c */ /* 0x000fe20000041850 */
[----:B-----5:R-:W-:-:S04]  /*3d40*/  FADD.FTZ R91, R109, R91 ;  /* 0x0000005b6d5b7221 */ /* 0x020fc80000010000 */
[----:B------:R-:W1:Y:S03]  /*3d50*/  MUFU.EX2 R112, R112 ;  /* 0x0000007000707308 */ /* 0x000e660000000800 */
[C---:B------:R-:W-:Y:S01]  /*3d60*/  HMMA.16816.F32.BF16 R76, R4.reuse, R10, R76 ;  /* 0x0000000a044c723c */ /* 0x040fe2000004184c */
[----:B------:R-:W3:Y:S04]  /*3d70*/  LDSM.16.MT88.4 R8, [R117+0x8400] ;  /* 0x008400007508783b */ /* 0x000ee80000004200 */
[----:B------:R-:W4:Y:S03]  /*3d80*/  MUFU.EX2 R122, R122 ;  /* 0x0000007a007a7308 */ /* 0x000f260000000800 */
[C---:B------:R-:W-:Y:S05]  /*3d90*/  HMMA.16816.F32.BF16 R64, R4.reuse, R12, R64 ;  /* 0x0000000c0440723c */ /* 0x040fea0000041840 */
[----:B------:R-:W-:Y:S03]  /*3da0*/  MUFU.EX2 R123, R123 ;  /* 0x0000007b007b7308 */ /* 0x000fe60000000800 */
[C---:B------:R-:W-:Y:S01]  /*3db0*/  HMMA.16816.F32.BF16 R60, R4.reuse, R14, R60 ;  /* 0x0000000e043c723c */ /* 0x040fe2000004183c */
[----:B------:R-:W5:Y:S04]  /*3dc0*/  LDSM.16.MT88.4 R12, [R104+0x6800] ;  /* 0x00680000680c783b */ /* 0x000f680000004200 */
[----:B------:R-:W-:Y:S03]  /*3dd0*/  MUFU.EX2 R124, R124 ;  /* 0x0000007c007c7308 */ /* 0x000fe60000000800 */
[C---:B------:R-:W-:Y:S05]  /*3de0*/  HMMA.16816.F32.BF16 R72, R4.reuse, R16, R72 ;  /* 0x000000100448723c */ /* 0x040fea0000041848 */
[----:B------:R-:W-:Y:S03]  /*3df0*/  MUFU.EX2 R161, R161 ;  /* 0x000000a100a17308 */ /* 0x000fe60000000800 */
[C---:B------:R-:W-:Y:S01]  /*3e00*/  HMMA.16816.F32.BF16 R68, R4.reuse, R18, R68 ;  /* 0x000000120444723c */ /* 0x040fe20000041844 */
[----:B------:R-:W-:Y:S04]  /*3e10*/  LDSM.16.MT88.4 R16, [R117+0x6800] ;  /* 0x006800007510783b */ /* 0x000fe80000004200 */
[----:B------:R-:W4:Y:S03]  /*3e20*/  MUFU.EX2 R119, R119 ;  /* 0x0000007700777308 */ /* 0x000f260000000800 */
[C---:B------:R-:W-:Y:S05]  /*3e30*/  HMMA.16816.F32.BF16 R56, R4.reuse, R24, R56 ;  /* 0x000000180438723c */ /* 0x040fea0000041838 */
[----:B------:R-:W4:Y:S03]  /*3e40*/  MUFU.EX2 R118, R118 ;  /* 0x0000007600767308 */ /* 0x000f260000000800 */
[C---:B---3--:R-:W-:Y:S05]  /*3e50*/  HMMA.16816.F32.BF16 R36, R4.reuse, R8, R36 ;  /* 0x000000080424723c */ /* 0x048fea0000041824 */
[----:B------:R-:W-:Y:S03]  /*3e60*/  MUFU.EX2 R160, R160 ;  /* 0x000000a000a07308 */ /* 0x000fe60000000800 */
[C---:B------:R-:W-:Y:S01]  /*3e70*/  HMMA.16816.F32.BF16 R40, R4.reuse, R10, R40 ;  /* 0x0000000a0428723c */ /* 0x040fe20000041828 */
[----:B------:R-:W3:Y:S07]  /*3e80*/  LDSM.16.MT88.4 R8, [R117+0x7800] ;  /* 0x007800007508783b */ /* 0x000eee0000004200 */
[C---:B------:R-:W-:Y:S01]  /*3e90*/  HMMA.16816.F32.BF16 R52, R4.reuse, R26, R52 ;  /* 0x0000001a0434723c */ /* 0x040fe20000041834 */
[----:B------:R-:W-:Y:S07]  /*3ea0*/  LDSM.16.MT88.4 R24, [R117+0x6c00] ;  /* 0x006c00007518783b */ /* 0x000fee0000004200 */
[C---:B------:R-:W-:Y:S08]  /*3eb0*/  HMMA.16816.F32.BF16 R44, R4.reuse, R20, R44 ;  /* 0x00000014042c723c */ /* 0x040ff0000004182c */
[----:B------:R-:W-:Y:S01]  /*3ec0*/  HMMA.16816.F32.BF16 R48, R4, R22, R48 ;  /* 0x000000160430723c */ /* 0x000fe20000041830 */
[----:B------:R-:W-:Y:S01]  /*3ed0*/  F2FP.BF16.F32.PACK_AB R4, R106, R105 ;  /* 0x000000696a04723e */ /* 0x000fe200000010ff */
[----:B------:R-:W-:Y:S01]  /*3ee0*/  LDSM.16.MT88.4 R20, [R117+0x7c00] ;  /* 0x007c00007514783b */ /* 0x000fe20000004200 */
[----:B--2---:R-:W-:Y:S01]  /*3ef0*/  F2FP.BF16.F32.PACK_AB R5, R110, R109 ;  /* 0x0000006d6e05723e */ /* 0x004fe200000010ff */
[----:B------:R-:W-:Y:S01]  /*3f00*/  FADD.FTZ R106, R106, R84 ;  /* 0x000000546a6a7221 */ /* 0x000fe20000010000 */
[----:B------:R-:W-:Y:S01]  /*3f10*/  F2FP.BF16.F32.PACK_AB R6, R108, R107 ;  /* 0x0000006b6c06723e */ /* 0x000fe200000010ff */
[----:B------:R-:W-:Y:S01]  /*3f20*/  FADD.FTZ R110, R110, R91 ;  /* 0x0000005b6e6e7221 */ /* 0x000fe20000010000 */
[----:B-1----:R-:W-:Y:S01]  /*3f30*/  F2FP.BF16.F32.PACK_AB R7, R112, R111 ;  /* 0x0000006f7007723e */ /* 0x002fe200000010ff */
[----:B------:R-:W-:-:S02]  /*3f40*/  FADD.FTZ R106, R107, R106 ;  /* 0x0000006a6b6a7221 */ /* 0x000fc40000010000 */
[----:B------:R-:W-:Y:S02]  /*3f50*/  FADD.FTZ R110, R111, R110 ;  /* 0x0000006e6f6e7221 */ /* 0x000fe40000010000 */
[----:B------:R-:W-:Y:S02]  /*3f60*/  FADD.FTZ R108, R108, R106 ;  /* 0x0000006a6c6c7221 */ /* 0x000fe40000010000 */
[----:B-----5:R-:W-:Y:S01]  /*3f70*/  HMMA.16816.F32.BF16 R72, R4, R12, R72 ;  /* 0x0000000c0448723c */ /* 0x020fe20000041848 */
[----:B------:R-:W-:Y:S01]  /*3f80*/  FADD.FTZ R112, R112, R110 ;  /* 0x0000006e70707221 */ /* 0x000fe20000010000 */
[----:B----4-:R-:W-:-:S03]  /*3f90*/  FADD.FTZ R108, R122, R108 ;  /* 0x0000006c7a6c7221 */ /* 0x010fc60000010000 */
[----:B------:R-:W-:Y:S01]  /*3fa0*/  FADD.FTZ R112, R119, R112 ;  /* 0x0000007077707221 */ /* 0x000fe20000010000 */
[----:B------:R-:W-:Y:S02]  /*3fb0*/  FADD.FTZ R108, R123, R108 ;  /* 0x0000006c7b6c7221 */ /* 0x000fe40000010000 */
[----:B------:R-:W-:Y:S01]  /*3fc0*/  HMMA.16816.F32.BF16 R68, R4, R14, R68 ;  /* 0x0000000e0444723c */ /* 0x000fe20000041844 */
[----:B------:R-:W1:Y:S01]  /*3fd0*/  LDSM.16.MT88.4 R12, [R104+0x8800] ;  /* 0x00880000680c783b */ /* 0x000e620000004200 */
[----:B------:R-:W-:Y:S01]  /*3fe0*/  FADD.FTZ R112, R118, R112 ;  /* 0x0000007076707221 */ /* 0x000fe20000010000 */
[----:B------:R-:W-:-:S05]  /*3ff0*/  FADD.FTZ R108, R124, R108 ;  /* 0x0000006c7c6c7221 */ /* 0x000fca0000010000 */
[C---:B---3--:R-:W-:Y:S08]  /*4000*/  HMMA.16816.F32.BF16 R64, R4.reuse, R8, R64 ;  /* 0x000000080440723c */ /* 0x048ff00000041840 */
[C---:B------:R-:W-:Y:S01]  /*4010*/  HMMA.16816.F32.BF16 R60, R4.reuse, R10, R60 ;  /* 0x0000000a043c723c */ /* 0x040fe2000004183c */
[----:B------:R-:W2:Y:S07]  /*4020*/  LDSM.16.MT88.4 R8, [R117+0x8c00] ;  /* 0x008c00007508783b */ /* 0x000eae0000004200 */
[----:B------:R-:W-:Y:S01]  /*4030*/  HMMA.16816.F32.BF16 R56, R4, R32, R56 ;  /* 0x000000200438723c */ /* 0x000fe20000041838 */
[----:B------:R-:W-:-:S06]  /*4040*/  FFMA.FTZ R32, R114, R115, -R116 ;  /* 0x0000007372207223 */ /* 0x000fcc0000010874 */
[----:B------:R-:W3:Y:S01]  /*4050*/  MUFU.EX2 R32, R32 ;  /* 0x0000002000207308 */ /* 0x000ee20000000800 */
[C---:B------:R-:W-:Y:S08]  /*4060*/  HMMA.16816.F32.BF16 R36, R4.reuse, R28, R36 ;  /* 0x0000001c0424723c */ /* 0x040ff00000041824 */
[C---:B------:R-:W-:Y:S08]  /*4070*/  HMMA.16816.F32.BF16 R40, R4.reuse, R30, R40 ;  /* 0x0000001e0428723c */ /* 0x040ff00000041828 */
[----:B------:R-:W-:Y:S01]  /*4080*/  HMMA.16816.F32.BF16 R80, R4, R16, R80 ;  /* 0x000000100450723c */ /* 0x000fe20000041850 */
[----:B---3--:R-:W-:-:S07]  /*4090*/  FADD.FTZ R112, R32, R112 ;  /* 0x0000007020707221 */ /* 0x008fce0000010000 */
[C---:B------:R-:W-:Y:S01]  /*40a0*/  HMMA.16816.F32.BF16 R76, R4.reuse, R18, R76 ;  /* 0x00000012044c723c */ /* 0x040fe2000004184c */
[----:B------:R-:W3:Y:S07]  /*40b0*/  LDSM.16.MT88.4 R16, [R104+0x6c00] ;  /* 0x006c00006810783b */ /* 0x000eee0000004200 */
[C---:B------:R-:W-:Y:S08]  /*40c0*/  HMMA.16816.F32.BF16 R52, R4.reuse, R34, R52 ;  /* 0x000000220434723c */ /* 0x040ff00000041834 */
[C---:B-1----:R-:W-:Y:S08]  /*40d0*/  HMMA.16816.F32.BF16 R44, R4.reuse, R12, R44 ;  /* 0x0000000c042c723c */ /* 0x042ff0000004182c */
[----:B------:R-:W-:Y:S01]  /*40e0*/  HMMA.16816.F32.BF16 R48, R4, R14, R48 ;  /* 0x0000000e0430723c */ /* 0x000fe20000041830 */
[----:B------:R-:W-:Y:S01]  /*40f0*/  F2FP.BF16.F32.PACK_AB R4, R123, R122 ;  /* 0x0000007a7b04723e */ /* 0x000fe200000010ff */
[----:B------:R-:W1:Y:S01]  /*4100*/  LDSM.16.MT88.4 R12, [R104+0x7c00] ;  /* 0x007c0000680c783b */ /* 0x000e620000004200 */
[----:B------:R-:W-:-:S02]  /*4110*/  F2FP.BF16.F32.PACK_AB R5, R118, R119 ;  /* 0x000000777605723e */ /* 0x000fc400000010ff */
[C---:B------:R-:W-:Y:S01]  /*4120*/  F2FP.BF16.F32.PACK_AB R6, R161.reuse, R124 ;  /* 0x0000007ca106723e */ /* 0x040fe200000010ff */
[----:B------:R-:W-:Y:S01]  /*4130*/  FADD.FTZ R161, R161, R108 ;  /* 0x0000006ca1a17221 */ /* 0x000fe20000010000 */
[C---:B------:R-:W-:Y:S01]  /*4140*/  F2FP.BF16.F32.PACK_AB R7, R160.reuse, R32 ;  /* 0x00000020a007723e */ /* 0x040fe200000010ff */
[----:B------:R-:W-:-:S06]  /*4150*/  FADD.FTZ R160, R160, R112 ;  /* 0x00000070a0a07221 */ /* 0x000fcc0000010000 */
[C---:B--2---:R-:W-:Y:S08]  /*4160*/  HMMA.16816.F32.BF16 R36, R4.reuse, R8, R36 ;  /* 0x000000080424723c */ /* 0x044ff00000041824 */
[C---:B------:R-:W-:Y:S01]  /*4170*/  HMMA.16816.F32.BF16 R40, R4.reuse, R10, R40 ;  /* 0x0000000a0428723c */ /* 0x040fe20000041828 */
[----:B------:R-:W2:Y:S07]  /*4180*/  LDSM.16.MT88.4 R8, [R104+0x8c00] ;  /* 0x008c00006808783b */ /* 0x000eae0000004200 */
[C---:B------:R-:W-:Y:S08]  /*4190*/  HMMA.16816.F32.BF16 R80, R4.reuse, R24, R80 ;  /* 0x000000180450723c */ /* 0x040ff00000041850 */
[C---:B------:R-:W-:Y:S08]  /*41a0*/  HMMA.16816.F32.BF16 R76, R4.reuse, R26, R76 ;  /* 0x0000001a044c723c */ /* 0x040ff0000004184c */
[C---:B------:R-:W-:Y:S08]  /*41b0*/  HMMA.16816.F32.BF16 R64, R4.reuse, R20, R64 ;  /* 0x000000140440723c */ /* 0x040ff00000041840 */
[C---:B------:R-:W-:Y:S08]  /*41c0*/  HMMA.16816.F32.BF16 R60, R4.reuse, R22, R60 ;  /* 0x00000016043c723c */ /* 0x040ff0000004183c */
        /* <DEDUP_REMOVED lines=16> */
.L_x_6815:
[----:B------:R-:W1:Y:S01]  /*42d0*/  S2R R128, SR_TID.X ;  /* 0x0000000000807919 */ /* 0x000e620000002100 */
        /* <DEDUP_REMOVED lines=11> */
[----:B------:R-:W-:Y:S02]  /*4390*/  @!P1 IADD3 R7, P0, PT, R158, R4, RZ ;  /* 0x000000049e079210 */ /* 0x000fe40007f1e0ff */
[-C--:B------:R-:W-:Y:S02]  /*43a0*/  MOV R4, R159.reuse ;  /* 0x0000009f00047202 */ /* 0x080fe40000000f00 */
[----:B------:R-:W-:Y:S01]  /*43b0*/  @!P1 LEA.HI.X.SX32 R6, R6, R159, 0x1, P0 ;  /* 0x0000009f06069211 */ /* 0x000fe200000f0eff */
[----:B------:R-:W-:Y:S03]  /*43c0*/  @!P1 IMAD.MOV.U32 R158, RZ, RZ, R7 ;  /* 0x000000ffff9e9224 */ /* 0x000fe600078e0007 */
[----:B------:R-:W-:Y:S01]  /*43d0*/  @!P1 MOV R159, R6 ;  /* 0x00000006009f9202 */ /* 0x000fe20000000f00 */
[----:B-1----:R-:W-:Y:S06]  /*43e0*/  @!P1 BRA `(.L_x_6810) ;  /* 0x0000000000f89947 */ /* 0x002fec0003800000 */
[----:B------:R-:W-:Y:S01]  /*43f0*/  VIADD R6, R152, 0xffffffc0 ;  /* 0xffffffc098067836 */ /* 0x000fe20000000000 */
[----:B------:R-:W2:Y:S01]  /*4400*/  LD.E R8, desc[UR4][R2.64+0x170] ;  /* 0x0001700402087980 */ /* 0x000ea2000c101900 */
[----:B------:R-:W-:Y:S03]  /*4410*/  IABS R10, R152 ;  /* 0x00000098000a7213 */ /* 0x000fe60000000000 */
[----:B------:R-:W-:Y:S02]  /*4420*/  IABS R7, R6 ;  /* 0x0000000600077213 */ /* 0x000fe40000000000 */
[-C--:B--2---:R-:W-:Y:S02]  /*4430*/  IABS R11, R8.reuse ;  /* 0x00000008000b7213 */ /* 0x084fe40000000000 */
[-C--:B------:R-:W-:Y:S02]  /*4440*/  IABS R9, R8.reuse ;  /* 0x0000000800097213 */ /* 0x080fe40000000000 */
[----:B------:R-:W1:Y:S01]  /*4450*/  I2F.RP R12, R11 ;  /* 0x0000000b000c7306 */ /* 0x000e620000209400 */
[-C--:B------:R-:W-:Y:S02]  /*4460*/  LOP3.LUT R6, R6, R8.reuse, RZ, 0x3c, !PT ;  /* 0x0000000806067212 */ /* 0x080fe400078e3cff */
[----:B------:R-:W-:Y:S02]  /*4470*/  IADD3 R9, PT, PT, RZ, -R9, RZ ;  /* 0x80000009ff097210 */ /* 0x000fe40007ffe0ff */
[----:B------:R-:W-:Y:S02]  /*4480*/  ISETP.GE.AND P0, PT, R6, RZ, PT ;  /* 0x000000ff0600720c */ /* 0x000fe40003f06270 */
[----:B------:R-:W-:Y:S03]  /*4490*/  LOP3.LUT R6, RZ, R8, RZ, 0x33, !PT ;  /* 0x00000008ff067212 */ /* 0x000fe600078e33ff */
[----:B-1----:R-:W1:Y:S02]  /*44a0*/  MUFU.RCP R12, R12 ;  /* 0x0000000c000c7308 */ /* 0x002e640000001000 */
[----:B-1----:R-:W-:Y:S08]  /*44b0*/  VIADD R12, R12, 0xffffffe ;  /* 0x0ffffffe0c0c7836 */ /* 0x002ff00000000000 */
[----:B------:R-:W1:Y:S02]  /*44c0*/  F2I.FTZ.U32.TRUNC.NTZ R13, R12 ;  /* 0x0000000c000d7305 */ /* 0x000e64000021f000 */
[--C-:B-1----:R-:W-:Y:S02]  /*44d0*/  IMAD.MOV R14, RZ, RZ, -R13.reuse ;  /* 0x000000ffff0e7224 */ /* 0x102fe400078e0a0d */
[----:B------:R-:W-:Y:S02]  /*44e0*/  IMAD.MOV.U32 R12, RZ, RZ, RZ ;  /* 0x000000ffff0c7224 */ /* 0x000fe400078e00ff */
[----:B------:R-:W-:Y:S04]  /*44f0*/  IMAD R14, R14, R11, RZ ;  /* 0x0000000b0e0e7224 */ /* 0x000fe800078e02ff */
        /* <DEDUP_REMOVED lines=22> */
[CC--:B------:R-:W-:Y:S01]  /*4660*/  LEA R10, P2, R7.reuse, R156.reuse, 0x2 ;  /* 0x0000009c070a7211 */ /* 0x0c0fe200078410ff */
[----:B------:R-:W2:Y:S01]  /*4670*/  LD.E.64 R12, desc[UR4][R2.64+0x40] ;  /* 0x00004004020c7980 */ /* 0x000ea2000c101b00 */
[C---:B------:R-:W-:Y:S02]  /*4680*/  LEA R14, P0, R6.reuse, R156, 0x2 ;  /* 0x0000009c060e7211 */ /* 0x040fe400078010ff */
[-C--:B------:R-:W-:Y:S02]  /*4690*/  LEA.HI.X.SX32 R11, R7, R157.reuse, 0x2, P2 ;  /* 0x0000009d070b7211 */ /* 0x080fe400010f16ff */
[C---:B------:R-:W-:Y:S01]  /*46a0*/  LEA.HI.X.SX32 R15, R6.reuse, R157, 0x2, P0 ;  /* 0x0000009d060f7211 */ /* 0x040fe200000f16ff */
[----:B------:R-:W-:Y:S02]  /*46b0*/  IMAD.IADD R6, R6, 0x1, -R7 ;  /* 0x0000000106067824 */ /* 0x000fe400078e0a07 */
[----:B------:R-:W3:Y:S02]  /*46c0*/  LD.E R10, desc[UR4][R10.64] ;  /* 0x000000040a0a7980 */ /* 0x000ee4000c101900 */
[----:B------:R-:W-:Y:S02]  /*46d0*/  IMAD R8, R8, R6, -0x40 ;  /* 0xffffffc008087424 */ /* 0x000fe400078e0206 */
[----:B------:R-:W3:Y:S03]  /*46e0*/  LD.E R9, desc[UR4][R14.64] ;  /* 0x000000040e097980 */ /* 0x000ee6000c101900 */
[----:B------:R-:W-:Y:S01]  /*46f0*/  SHF.R.S32.HI R7, RZ, 0x1f, R8 ;  /* 0x0000001fff077819 */ /* 0x000fe20000011408 */
[----:B------:R-:W4:Y:S01]  /*4700*/  LD.E.64 R14, desc[UR4][R2.64+0x28] ;  /* 0x00002804020e7980 */ /* 0x000f22000c101b00 */
[-C--:B--2---:R-:W-:Y:S02]  /*4710*/  IMAD R6, R13, R8.reuse, RZ ;  /* 0x000000080d067224 */ /* 0x084fe400078e02ff */
[C---:B------:R-:W-:Y:S04]  /*4720*/  IMAD.WIDE.U32 R16, R12.reuse, R8, RZ ;  /* 0x000000080c107225 */ /* 0x040fe800078e00ff */
[----:B------:R-:W-:Y:S05]  /*4730*/  IMAD R6, R12, R7, R6 ;  /* 0x000000070c067224 */ /* 0x000fea00078e0206 */
[----:B------:R-:W-:Y:S01]  /*4740*/  IADD3 R17, PT, PT, R17, R6, RZ ;  /* 0x0000000611117210 */ /* 0x000fe20007ffe0ff */
[----:B---3--:R-:W-:Y:S05]  /*4750*/  IMAD.IADD R9, R10, 0x1, -R9 ;  /* 0x000000010a097824 */ /* 0x008fea00078e0a09 */
[----:B------:R-:W-:Y:S01]  /*4760*/  SHF.R.S32.HI R7, RZ, 0x1f, R9 ;  /* 0x0000001fff077819 */ /* 0x000fe20000011409 */
[----:B----4-:R-:W-:Y:S02]  /*4770*/  IMAD R6, R15, R9, RZ ;  /* 0x000000090f067224 */ /* 0x010fe400078e02ff */
[----:B------:R-:W-:Y:S04]  /*4780*/  IMAD.WIDE.U32 R16, R9, R14, R16 ;  /* 0x0000000e09107225 */ /* 0x000fe800078e0010 */
[----:B------:R-:W-:Y:S01]  /*4790*/  IMAD R6, R14, R7, R6 ;  /* 0x000000070e067224 */ /* 0x000fe200078e0206 */
[C---:B------:R-:W-:Y:S03]  /*47a0*/  LEA R158, P0, R16.reuse, R5, 0x1 ;  /* 0x00000005109e7211 */ /* 0x040fe600078008ff */
[----:B------:R-:W-:Y:S05]  /*47b0*/  IMAD.IADD R6, R17, 0x1, R6 ;  /* 0x0000000111067824 */ /* 0x000fea00078e0206 */
[----:B------:R-:W-:Y:S02]  /*47c0*/  LEA.HI.X R159, R16, R4, R6, 0x1, P0 ;  /* 0x00000004109f7211 */ /* 0x000fe400000f0c06 */
.L_x_6810:
[----:B------:R-:W-:Y:S05]  /*47d0*/  BSYNC.RECONVERGENT B0 ;  /* 0x0000000000007941 */ /* 0x000fea0003800200 */
.L_x_6809:
[----:B------:R-:W1:Y:S01]  /*47e0*/  S2UR UR6, SR_CgaCtaId ;  /* 0x00000000000679c3 */ /* 0x000e620000008800 */
[C---:B------:R-:W-:Y:S01]  /*47f0*/  SHF.L.U32 R138, R128.reuse, 0x3, RZ ;  /* 0x00000003808a7819 */ /* 0x040fe200000006ff */
[----:B------:R-:W-:Y:S01]  /*4800*/  UMOV UR7, 0x400 ;  /* 0x0000040000077882 */ /* 0x000fe20000000000 */
[C---:B------:R-:W-:Y:S01]  /*4810*/  LOP3.LUT R154, R128.reuse, 0x18, RZ, 0xc0, !PT ;  /* 0x00000018809a7812 */ /* 0x040fe200078ec0ff */
[----:B------:R-:W-:Y:S01]  /*4820*/  IMAD.SHL.U32 R134, R128, 0x20, RZ ;  /* 0x0000002080867824 */ /* 0x000fe200078e00ff */
[C---:B------:R-:W-:Y:S01]  /*4830*/  LOP3.LUT R4, R138.reuse, 0xc0, RZ, 0xc0, !PT ;  /* 0x000000c08a047812 */ /* 0x040fe200078ec0ff */
[----:B------:R-:W-:Y:S01]  /*4840*/  IMAD.MOV.U32 R85, RZ, RZ, 0x20 ;  /* 0x00000020ff557424 */ /* 0x000fe200078e00ff */
[----:B------:R-:W-:Y:S01]  /*4850*/  LOP3.LUT R137, R138, 0x18, RZ, 0xc0, !PT ;  /* 0x000000188a897812 */ /* 0x000fe200078ec0ff */
[----:B------:R-:W-:Y:S01]  /*4860*/  BSSY.RECONVERGENT B1, `(.L_x_6811) ;  /* 0x0000118000017945 */ /* 0x000fe20003800200 */
[----:B------:R-:W-:Y:S02]  /*4870*/  LOP3.LUT R154, R4, R154, RZ, 0xfc, !PT ;  /* 0x0000009a049a7212 */ /* 0x000fe400078efcff */
[----:B------:R-:W-:Y:S02]  /*4880*/  LOP3.LUT R4, R138, 0x1f20, RZ, 0xc0, !PT ;  /* 0x00001f208a047812 */ /* 0x000fe400078ec0ff */
[----:B------:R-:W-:Y:S02]  /*4890*/  LOP3.LUT R153, R154, R137, RZ, 0x3c, !PT ;  /* 0x000000899a997212 */ /* 0x000fe400078e3cff */
[----:B------:R-:W-:Y:S02]  /*48a0*/  SHF.L.U32 R6, R128, 0x4, RZ ;  /* 0x0000000480067819 */ /* 0x000fe400000006ff */
[----:B------:R-:W-:Y:S02]  /*48b0*/  LOP3.LUT R153, R4, R153, RZ, 0xfc, !PT ;  /* 0x0000009904997212 */ /* 0x000fe400078efcff */
[----:B------:R-:W-:Y:S02]  /*48c0*/  IADD3 R4, P0, PT, R158, R139, RZ ;  /* 0x0000008b9e047210 */ /* 0x000fe40007f1e0ff */
[----:B------:R-:W-:Y:S02]  /*48d0*/  SHF.R.U32.HI R130, RZ, 0x1, R128 ;  /* 0x00000001ff827819 */ /* 0x000fe40000011680 */
[----:B------:R-:W-:Y:S01]  /*48e0*/  IADD3.X R5, PT, PT, R159, R140, RZ, P0, !PT ;  /* 0x0000008c9f057210 */ /* 0x000fe200007fe4ff */
[----:B-1----:R-:W-:Y:S01]  /*48f0*/  ULEA UR6, UR6, UR7, 0x18 ;  /* 0x0000000706067291 */ /* 0x002fe2000f8ec0ff */
[----:B------:R-:W-:Y:S02]  /*4900*/  SHF.L.U32 R129, R128, 0x2, RZ ;  /* 0x0000000280817819 */ /* 0x000fe400000006ff */
[----:B------:R-:W-:Y:S02]  /*4910*/  LOP3.LUT R133, R130, 0x8, RZ, 0xc0, !PT ;  /* 0x0000000882857812 */ /* 0x000fe400078ec0ff */
[C---:B------:R-:W-:Y:S02]  /*4920*/  LOP3.LUT R131, R6.reuse, 0x3e00, RZ, 0xc0, !PT ;  /* 0x00003e0006837812 */ /* 0x040fe400078ec0ff */
[----:B------:R-:W-:Y:S02]  /*4930*/  MOV R132, UR6 ;  /* 0x0000000600847c02 */ /* 0x000fe40008000f00 */
[--C-:B------:R-:W-:Y:S02]  /*4940*/  LOP3.LUT R133, R133, 0xc0, R134.reuse, 0xf8, !PT ;  /* 0x000000c085857812 */ /* 0x100fe400078ef886 */
[----:B------:R-:W-:Y:S01]  /*4950*/  LOP3.LUT R135, R131, 0x20, R134, 0xf8, !PT ;  /* 0x0000002083877812 */ /* 0x000fe200078ef886 */
[----:B------:R-:W-:Y:S01]  /*4960*/  IMAD R153, R153, 0x2, R132 ;  /* 0x0000000299997824 */ /* 0x000fe200078e0284 */
[----:B------:R-:W-:Y:S02]  /*4970*/  LOP3.LUT R6, R6, 0x100, RZ, 0xc0, !PT ;  /* 0x0000010006067812 */ /* 0x000fe400078ec0ff */
[--C-:B------:R-:W-:Y:S02]  /*4980*/  LOP3.LUT R135, R135, 0x100, R134.reuse, 0xf8, !PT ;  /* 0x0000010087877812 */ /* 0x100fe400078ef886 */
[----:B------:R-:W-:Y:S01]  /*4990*/  @!PT LDS RZ, [RZ] ;  /* 0x00000000fffff984 */ /* 0x000fe20000000800 */
[----:B------:R-:W-:Y:S01]  /*49a0*/  @!PT LDS RZ, [RZ] ;  /* 0x00000000fffff984 */ /* 0x000fe20000000800 */
[----:B------:R-:W-:Y:S01]  /*49b0*/  @!PT LDS RZ, [RZ] ;  /* 0x00000000fffff984 */ /* 0x000fe20000000800 */
[----:B------:R-:W-:Y:S01]  /*49c0*/  LDGSTS.E.BYPASS.LTC128B.128 [R153+0x6000], desc[UR4][R158.64] ;  /* 0x060000009e997fae */ /* 0x000fe2000b981a04 */
[--C-:B------:R-:W-:Y:S02]  /*49d0*/  LOP3.LUT R6, R6, 0x20, R134.reuse, 0xf8, !PT ;  /* 0x0000002006067812 */ /* 0x100fe400078ef886 */
[----:B------:R-:W-:Y:S02]  /*49e0*/  LOP3.LUT P0, RZ, R128, 0x4, RZ, 0xc0, !PT ;  /* 0x0000000480ff7812 */ /* 0x000fe4000780c0ff */
[----:B------:R-:W-:Y:S02]  /*49f0*/  IADD3 R150, PT, PT, R150, 0x1, RZ ;  /* 0x0000000196967810 */ /* 0x000fe40007ffe0ff */
[----:B------:R-:W-:Y:S01]  /*4a00*/  SEL R85, R85, 0xffffffe0, !P0 ;  /* 0xffffffe055557807 */ /* 0x000fe20004000000 */
[----:B------:R-:W-:Y:S01]  /*4a10*/  LDGSTS.E.BYPASS.LTC128B.128 [R153+0x7000], desc[UR4][R158.64+0x40] ;  /* 0x070000409e997fae */ /* 0x000fe2000b981a04 */
[----:B------:R-:W-:Y:S07]  /*4a20*/  ISETP.NE.AND P2, PT, R150, RZ, PT ;  /* 0x000000ff9600720c */ /* 0x000fee0003f45270 */
[----:B------:R-:W-:Y:S08]  /*4a30*/  LDGSTS.E.BYPASS.LTC128B.128 [R153+0x8000], desc[UR4][R158.64+0x80] ;  /* 0x080000809e997fae */ /* 0x000ff0000b981a04 */
[----:B------:R-:W-:Y:S08]  /*4a40*/  LDGSTS.E.BYPASS.LTC128B.128 [R153+0x6800], desc[UR4][R4.64] ;  /* 0x0680000004997fae */ /* 0x000ff0000b981a04 */
[----:B------:R-:W-:Y:S08]  /*4a50*/  LDGSTS.E.BYPASS.LTC128B.128 [R153+0x7800], desc[UR4][R4.64+0x40] ;  /* 0x0780004004997fae */ /* 0x000ff0000b981a04 */
[----:B------:R1:W-:Y:S08]  /*4a60*/  LDGSTS.E.BYPASS.LTC128B.128 [R153+0x8800], desc[UR4][R4.64+0x80] ;  /* 0x0880008004997fae */ /* 0x0003f0000b981a04 */
[----:B------:R-:W2:Y:S04]  /*4a70*/  LD.E R145, desc[UR4][R2.64+0x18c] ;  /* 0x00018c0402917980 */ /* 0x000ea8000c101900 */
[----:B------:R-:W0:Y:S01]  /*4a80*/  LDGDEPBAR ;  /* 0x00000000000079af */ /* 0x000e220000000000 */
[----:B-1----:R-:W-:Y:S02]  /*4a90*/  LOP3.LUT R4, R129, 0x18, RZ, 0xc0, !PT ;  /* 0x0000001881047812 */ /* 0x002fe400078ec0ff */
[----:B------:R-:W-:Y:S02]  /*4aa0*/  LOP3.LUT R5, R128, 0x8, RZ, 0xc0, !PT ;  /* 0x0000000880057812 */ /* 0x000fe400078ec0ff */
[----:B------:R-:W-:Y:S02]  /*4ab0*/  LOP3.LUT R133, R133, R4, RZ, 0x3c, !PT ;  /* 0x0000000485857212 */ /* 0x000fe400078e3cff */
[----:B------:R-:W-:Y:S02]  /*4ac0*/  LOP3.LUT R5, R5, 0xc0, R134, 0xf8, !PT ;  /* 0x000000c005057812 */ /* 0x000fe400078ef886 */
[----:B------:R-:W-:Y:S02]  /*4ad0*/  LOP3.LUT R135, R135, R133, RZ, 0xfc, !PT ;  /* 0x0000008587877212 */ /* 0x000fe400078efcff */
[----:B------:R-:W-:Y:S02]  /*4ae0*/  LOP3.LUT R5, R6, R5, R4, 0xf6, !PT ;  /* 0x0000000506057212 */ /* 0x000fe400078ef604 */
[-C--:B------:R-:W-:Y:S02]  /*4af0*/  LEA R135, R135, R132.reuse, 0x1 ;  /* 0x0000008487877211 */ /* 0x080fe400078e08ff */
[----:B------:R-:W-:Y:S02]  /*4b00*/  LEA R87, R5, R132, 0x1 ;  /* 0x0000008405577211 */ /* 0x000fe400078e08ff */
[-C--:B------:R-:W-:Y:S01]  /*4b10*/  IADD3 R86, PT, PT, R135, R85.reuse, RZ ;  /* 0x0000005587567210 */ /* 0x080fe20007ffe0ff */
[----:B------:R-:W-:Y:S01]  /*4b20*/  LDSM.16.M88.4 R32, [R135] ;  /* 0x000000008720783b */ /* 0x000fe20000000200 */
[----:B------:R-:W-:Y:S07]  /*4b30*/  IADD3 R85, PT, PT, R87, R85, RZ ;  /* 0x0000005557557210 */ /* 0x000fee0007ffe0ff */
[----:B------:R-:W1:Y:S08]  /*4b40*/  LDSM.16.M88.4 R8, [R87+0x3000] ;  /* 0x003000005708783b */ /* 0x000e700000000200 */
[----:B------:R-:W3:Y:S08]  /*4b50*/  LDSM.16.M88.4 R16, [R87+0x3400] ;  /* 0x003400005710783b */ /* 0x000ef00000000200 */
[----:B------:R-:W4:Y:S08]  /*4b60*/  LDSM.16.M88.4 R24, [R87+0x3800] ;  /* 0x003800005718783b */ /* 0x000f300000000200 */
[----:B------:R-:W5:Y:S08]  /*4b70*/  LDSM.16.M88.4 R88, [R87+0x3c00] ;  /* 0x003c00005758783b */ /* 0x000f700000000200 */
[----:B------:R-:W-:Y:S01]  /*4b80*/  LDSM.16.M88.4 R92, [R86] ;  /* 0x00000000565c783b */ /* 0x000fe20000000200 */
[C---:B-1----:R-:W-:Y:S07]  /*4b90*/  HMMA.16816.F32.BF16 R4, R32.reuse, R8, RZ ;  /* 0x000000082004723c */ /* 0x042fee00000418ff */
[----:B------:R-:W1:Y:S01]  /*4ba0*/  LDSM.16.M88.4 R96, [R85+0x3000] ;  /* 0x003000005560783b */ /* 0x000e620000000200 */
[C---:B------:R-:W-:Y:S07]  /*4bb0*/  HMMA.16816.F32.BF16 R8, R32.reuse, R10, RZ ;  /* 0x0000000a2008723c */ /* 0x040fee00000418ff */
[----:B------:R-:W1:Y:S01]  /*4bc0*/  LDSM.16.M88.4 R100, [R85+0x3400] ;  /* 0x003400005564783b */ /* 0x000e620000000200 */
[C---:B---3--:R-:W-:Y:S07]  /*4bd0*/  HMMA.16816.F32.BF16 R12, R32.reuse, R16, RZ ;  /* 0x00000010200c723c */ /* 0x048fee00000418ff */
[----:B------:R-:W3:Y:S01]  /*4be0*/  LDSM.16.M88.4 R104, [R85+0x3800] ;  /* 0x003800005568783b */ /* 0x000ee20000000200 */
[C---:B------:R-:W-:Y:S07]  /*4bf0*/  HMMA.16816.F32.BF16 R16, R32.reuse, R18, RZ ;  /* 0x000000122010723c */ /* 0x040fee00000418ff */
[----:B------:R-:W3:Y:S01]  /*4c00*/  LDSM.16.M88.4 R108, [R85+0x3c00] ;  /* 0x003c0000556c783b */ /* 0x000ee20000000200 */
[C---:B----4-:R-:W-:Y:S07]  /*4c10*/  HMMA.16816.F32.BF16 R20, R32.reuse, R24, RZ ;  /* 0x000000182014723c */ /* 0x050fee00000418ff */
[----:B------:R-:W-:Y:S01]  /*4c20*/  LDSM.16.M88.4 R112, [R87+0x4000] ;  /* 0x004000005770783b */ /* 0x000fe20000000200 */
[C---:B------:R-:W-:Y:S07]  /*4c30*/  HMMA.16816.F32.BF16 R24, R32.reuse, R26, RZ ;  /* 0x0000001a2018723c */ /* 0x040fee00000418ff */
[----:B------:R-:W-:Y:S01]  /*4c40*/  LDSM.16.M88.4 R116, [R87+0x4400] ;  /* 0x004400005774783b */ /* 0x000fe20000000200 */
[C---:B-----5:R-:W-:Y:S07]  /*4c50*/  HMMA.16816.F32.BF16 R28, R32.reuse, R88, RZ ;  /* 0x00000058201c723c */ /* 0x060fee00000418ff */
[----:B------:R-:W-:Y:S01]  /*4c60*/  LDSM.16.M88.4 R120, [R85+0x4000] ;  /* 0x004000005578783b */ /* 0x000fe20000000200 */
[----:B------:R-:W-:Y:S07]  /*4c70*/  HMMA.16816.F32.BF16 R32, R32, R90, RZ ;  /* 0x0000005a2020723c */ /* 0x000fee00000418ff */
[----:B------:R-:W4:Y:S01]  /*4c80*/  LDSM.16.M88.4 R88, [R135+0x1000] ;  /* 0x001000008758783b */ /* 0x000f220000000200 */
[C---:B-1----:R-:W-:Y:S07]  /*4c90*/  HMMA.16816.F32.BF16 R4, R92.reuse, R96, R4 ;  /* 0x000000605c04723c */ /* 0x042fee0000041804 */
[----:B------:R-:W-:Y:S01]  /*4ca0*/  LDSM.16.M88.4 R124, [R85+0x4400] ;  /* 0x00440000557c783b */ /* 0x000fe20000000200 */
[C---:B------:R-:W-:Y:S07]  /*4cb0*/  HMMA.16816.F32.BF16 R8, R92.reuse, R98, R8 ;  /* 0x000000625c08723c */ /* 0x040fee0000041808 */
[----:B------:R-:W1:Y:S01]  /*4cc0*/  LDSM.16.M88.4 R96, [R87+0x4800] ;  /* 0x004800005760783b */ /* 0x000e620000000200 */
        /* <DEDUP_REMOVED lines=9> */
[C---:B----4-:R-:W-:Y:S01]  /*4d60*/  HMMA.16816.F32.BF16 R4, R88.reuse, R112, R4 ;  /* 0x000000705804723c */ /* 0x050fe20000041804 */
[----:B------:R-:W4:Y:S07]  /*4d70*/  LDSM.16.M88.4 R108, [R85+0x4c00] ;  /* 0x004c0000556c783b */ /* 0x000f2e0000000200 */
[C---:B------:R-:W-:Y:S01]  /*4d80*/  HMMA.16816.F32.BF16 R8, R88.reuse, R114, R8 ;  /* 0x000000725808723c */ /* 0x040fe20000041808 */
[----:B------:R-:W-:Y:S07]  /*4d90*/  LDSM.16.M88.4 R112, [R135+0x2000] ;  /* 0x002000008770783b */ /* 0x000fee0000000200 */
[C---:B------:R-:W-:Y:S08]  /*4da0*/  HMMA.16816.F32.BF16 R12, R88.reuse, R116, R12 ;  /* 0x00000074580c723c */ /* 0x040ff0000004180c */
[C---:B------:R-:W-:Y:S01]  /*4db0*/  HMMA.16816.F32.BF16 R16, R88.reuse, R118, R16 ;  /* 0x000000765810723c */ /* 0x040fe20000041810 */
[----:B------:R-:W4:Y:S07]  /*4dc0*/  LDSM.16.M88.4 R116, [R87+0x5000] ;  /* 0x005000005774783b */ /* 0x000f2e0000000200 */
[C---:B-1----:R-:W-:Y:S08]  /*4dd0*/  HMMA.16816.F32.BF16 R20, R88.reuse, R96, R20 ;  /* 0x000000605814723c */ /* 0x042ff00000041814 */
[C---:B------:R-:W-:Y:S01]  /*4de0*/  HMMA.16816.F32.BF16 R24, R88.reuse, R98, R24 ;  /* 0x000000625818723c */ /* 0x040fe20000041818 */
[----:B------:R-:W-:Y:S07]  /*4df0*/  LDSM.16.M88.4 R96, [R87+0x5800] ;  /* 0x005800005760783b */ /* 0x000fee0000000200 */
[C---:B-----5:R-:W-:Y:S08]  /*4e00*/  HMMA.16816.F32.BF16 R28, R88.reuse, R100, R28 ;  /* 0x00000064581c723c */ /* 0x060ff0000004181c */
[----:B------:R-:W-:Y:S01]  /*4e10*/  HMMA.16816.F32.BF16 R32, R88, R102, R32 ;  /* 0x000000665820723c */ /* 0x000fe20000041820 */
[----:B------:R-:W1:Y:S07]  /*4e20*/  LDSM.16.M88.4 R88, [R87+0x5400] ;  /* 0x005400005758783b */ /* 0x000e6e0000000200 */
[C---:B---3--:R-:W-:Y:S01]  /*4e30*/  HMMA.16816.F32.BF16 R4, R104.reuse, R120, R4 ;  /* 0x000000786804723c */ /* 0x048fe20000041804 */
[----:B------:R-:W3:Y:S07]  /*4e40*/  LDSM.16.M88.4 R100, [R87+0x5c00] ;  /* 0x005c00005764783b */ /* 0x000eee0000000200 */
[C---:B------:R-:W-:Y:S01]  /*4e50*/  HMMA.16816.F32.BF16 R8, R104.reuse, R122, R8 ;  /* 0x0000007a6808723c */ /* 0x040fe20000041808 */
[----:B------:R-:W-:Y:S07]  /*4e60*/  LDSM.16.M88.4 R120, [R86+0x2000] ;  /* 0x002000005678783b */ /* 0x000fee0000000200 */
[C---:B------:R-:W-:Y:S08]  /*4e70*/  HMMA.16816.F32.BF16 R12, R104.reuse, R124, R12 ;  /* 0x0000007c680c723c */ /* 0x040ff0000004180c */
[C---:B------:R-:W-:Y:S01]  /*4e80*/  HMMA.16816.F32.BF16 R16, R104.reuse, R126, R16 ;  /* 0x0000007e6810723c */ /* 0x040fe20000041810 */
[----:B------:R-:W5:Y:S07]  /*4e90*/  LDSM.16.M88.4 R124, [R85+0x5000] ;  /* 0x00500000557c783b */ /* 0x000f6e0000000200 */
[C---:B------:R-:W-:Y:S08]  /*4ea0*/  HMMA.16816.F32.BF16 R20, R104.reuse, R92, R20 ;  /* 0x0000005c6814723c */ /* 0x040ff00000041814 */
[C---:B------:R-:W-:Y:S08]  /*4eb0*/  HMMA.16816.F32.BF16 R24, R104.reuse, R94, R24 ;  /* 0x0000005e6818723c */ /* 0x040ff00000041818 */
[C---:B----4-:R-:W-:Y:S08]  /*4ec0*/  HMMA.16816.F32.BF16 R28, R104.reuse, R108, R28 ;  /* 0x0000006c681c723c */ /* 0x050ff0000004181c */
[----:B------:R-:W-:Y:S08]  /*4ed0*/  HMMA.16816.F32.BF16 R32, R104, R110, R32 ;  /* 0x0000006e6820723c */ /* 0x000ff00000041820 */
[C---:B------:R-:W-:Y:S08]  /*4ee0*/  HMMA.16816.F32.BF16 R4, R112.reuse, R116, R4 ;  /* 0x000000747004723c */ /* 0x040ff00000041804 */
[C---:B------:R-:W-:Y:S08]  /*4ef0*/  HMMA.16816.F32.BF16 R8, R112.reuse, R118, R8 ;  /* 0x000000767008723c */ /* 0x040ff00000041808 */
[C---:B-1----:R-:W-:Y:S08]  /*4f00*/  HMMA.16816.F32.BF16 R12, R112.reuse, R88, R12 ;  /* 0x00000058700c723c */ /* 0x042ff0000004180c */
[C---:B------:R-:W-:Y:S01]  /*4f10*/  HMMA.16816.F32.BF16 R16, R112.reuse, R90, R16 ;  /* 0x0000005a7010723c */ /* 0x040fe20000041810 */
[----:B------:R-:W1:Y:S07]  /*4f20*/  LDSM.16.M88.4 R88, [R85+0x5400] ;  /* 0x005400005558783b */ /* 0x000e6e0000000200 */
[C---:B------:R-:W-:Y:S08]  /*4f30*/  HMMA.16816.F32.BF16 R20, R112.reuse, R96, R20 ;  /* 0x000000607014723c */ /* 0x040ff00000041814 */
[C---:B------:R-:W-:Y:S08]  /*4f40*/  HMMA.16816.F32.BF16 R24, R112.reuse, R98, R24 ;  /* 0x000000627018723c */ /* 0x040ff00000041818 */
[C---:B---3--:R-:W-:Y:S08]  /*4f50*/  HMMA.16816.F32.BF16 R28, R112.reuse, R100, R28 ;  /* 0x00000064701c723c */ /* 0x048ff0000004181c */
[----:B------:R-:W-:Y:S08]  /*4f60*/  HMMA.16816.F32.BF16 R32, R112, R102, R32 ;  /* 0x000000667020723c */ /* 0x000ff00000041820 */
[C---:B-----5:R-:W-:Y:S08]  /*4f70*/  HMMA.16816.F32.BF16 R4, R120.reuse, R124, R4 ;  /* 0x0000007c7804723c */ /* 0x060ff00000041804 */
[C---:B------:R-:W-:Y:S08]  /*4f80*/  HMMA.16816.F32.BF16 R8, R120.reuse, R126, R8 ;  /* 0x0000007e7808723c */ /* 0x040ff00000041808 */
[C---:B-1----:R-:W-:Y:S03]  /*4f90*/  HMMA.16816.F32.BF16 R12, R120.reuse, R88, R12 ;  /* 0x00000058780c723c */ /* 0x042fe6000004180c */
[-C--:B--2---:R-:W-:Y:S01]  /*4fa0*/  FMUL.FTZ R4, R4, R145.reuse ;  /* 0x0000009104047220 */ /* 0x084fe20000410000 */
        /* <DEDUP_REMOVED lines=14> */
[----:B------:R-:W3:Y:S01]  /*5090*/  MUFU.TANH R102, R6 ;  /* 0x0000000600667308 */ /* 0x000ee20000002400 */
[-C--:B------:R-:W-:Y:S01]  /*50a0*/  FMUL.FTZ R16, R16, R145.reuse ;  /* 0x0000009110107220 */ /* 0x080fe20000410000 */
[-C--:B------:R-:W-:Y:S01]  /*50b0*/  FMUL.FTZ R17, R17, R145.reuse ;  /* 0x0000009111117220 */ /* 0x080fe20000410000 */
[-C--:B------:R-:W-:Y:S01]  /*50c0*/  FMUL.FTZ R18, R18, R145.reuse ;  /* 0x0000009112127220 */ /* 0x080fe20000410000 */
[-C--:B------:R-:W-:Y:S06]  /*50d0*/  FMUL.FTZ R19, R19, R145.reuse ;  /* 0x0000009113137220 */ /* 0x080fec0000410000 */
[----:B------:R4:W1:Y:S10]  /*50e0*/  MUFU.TANH R101, R7 ;  /* 0x0000000700657308 */ /* 0x0008740000002400 */
[----:B------:R-:W1:Y:S10]  /*50f0*/  MUFU.TANH R106, R8 ;  /* 0x00000008006a7308 */ /* 0x000e740000002400 */
[----:B------:R-:W1:Y:S01]  /*5100*/  MUFU.TANH R104, R9 ;  /* 0x0000000900687308 */ /* 0x000e620000002400 */
[----:B----4-:R-:W4:Y:S09]  /*5110*/  LDSM.16.M88.4 R4, [R85+0x5800] ;  /* 0x005800005504783b */ /* 0x010f320000000200 */
[----:B------:R-:W1:Y:S10]  /*5120*/  MUFU.TANH R103, R10 ;  /* 0x0000000a00677308 */ /* 0x000e740000002400 */
[----:B------:R5:W1:Y:S10]  /*5130*/  MUFU.TANH R100, R11 ;  /* 0x0000000b00647308 */ /* 0x000a740000002400 */
[----:B------:R1:W1:Y:S10]  /*5140*/  MUFU.TANH R110, R12 ;  /* 0x0000000c006e7308 */ /* 0x0002740000002400 */
[----:B------:R1:W1:Y:S01]  /*5150*/  MUFU.TANH R111, R13 ;  /* 0x0000000d006f7308 */ /* 0x0002620000002400 */
[----:B-----5:R-:W5:Y:S01]  /*5160*/  LDSM.16.M88.4 R8, [R85+0x5c00] ;  /* 0x005c00005508783b */ /* 0x020f620000000200 */
[----:B------:R-:W-:Y:S08]  /*5170*/  DEPBAR.LE SB0, 0x0 ;  /* 0x000080000000791a */ /* 0x000ff00000000000 */
[----:B------:R1:W1:Y:S01]  /*5180*/  MUFU.TANH R113, R14 ;  /* 0x0000000e00717308 */ /* 0x0002620000002400 */
[----:B------:R-:W-:Y:S01]  /*5190*/  BAR.SYNC.DEFER_BLOCKING 0x0 ;  /* 0x0000000000007b1d */ /* 0x000fe20000010000 */
[C---:B----4-:R-:W-:Y:S08]  /*51a0*/  HMMA.16816.F32.BF16 R20, R120.reuse, R4, R20 ;  /* 0x000000047814723c */ /* 0x050ff00000041814 */
[----:B------:R4:W1:Y:S01]  /*51b0*/  MUFU.TANH R112, R15 ;  /* 0x0000000f00707308 */ /* 0x0008620000002400 */
[C---:B------:R-:W-:Y:S09]  /*51c0*/  HMMA.16816.F32.BF16 R24, R120.reuse, R6, R24 ;  /* 0x000000067818723c */ /* 0x040ff20000041818 */
[----:B------:R4:W1:Y:S01]  /*51d0*/  MUFU.TANH R114, R16 ;  /* 0x0000001000727308 */ /* 0x0008620000002400 */
[-C--:B------:R-:W-:Y:S01]  /*51e0*/  FMUL.FTZ R20, R20, R145.reuse ;  /* 0x0000009114147220 */ /* 0x080fe20000410000 */
[-C--:B------:R-:W-:Y:S01]  /*51f0*/  FMUL.FTZ R21, R21, R145.reuse ;  /* 0x0000009115157220 */ /* 0x080fe20000410000 */
[-C--:B------:R-:W-:Y:S07]  /*5200*/  FMUL.FTZ R22, R22, R145.reuse ;  /* 0x0000009116167220 */ /* 0x080fee0000410000 */
[----:B------:R4:W1:Y:S01]  /*5210*/  MUFU.TANH R115, R17 ;  /* 0x0000001100737308 */ /* 0x0008620000002400 */
[-C--:B------:R-:W-:Y:S01]  /*5220*/  FMUL.FTZ R23, R23, R145.reuse ;  /* 0x0000009117177220 */ /* 0x080fe20000410000 */
[-C--:B------:R-:W-:Y:S01]  /*5230*/  FMUL.FTZ R24, R24, R145.reuse ;  /* 0x0000009118187220 */ /* 0x080fe20000410000 */
[-C--:B------:R-:W-:Y:S01]  /*5240*/  FMUL.FTZ R25, R25, R145.reuse ;  /* 0x0000009119197220 */ /* 0x080fe20000410000 */
[-C--:B------:R-:W-:Y:S06]  /*5250*/  FMUL.FTZ R26, R26, R145.reuse ;  /* 0x000000911a1a7220 */ /* 0x080fec0000410000 */
[----:B------:R4:W1:Y:S01]  /*5260*/  MUFU.TANH R117, R18 ;  /* 0x0000001200757308 */ /* 0x0008620000002400 */
[C---:B-----5:R-:W-:Y:S03]  /*5270*/  HMMA.16816.F32.BF16 R28, R120.reuse, R8, R28 ;  /* 0x00000008781c723c */ /* 0x060fe6000004181c */
[-C--:B------:R-:W-:Y:S06]  /*5280*/  FMUL.FTZ R27, R27, R145.reuse ;  /* 0x000000911b1b7220 */ /* 0x080fec0000410000 */
[----:B------:R4:W1:Y:S01]  /*5290*/  MUFU.TANH R116, R19 ;  /* 0x0000001300747308 */ /* 0x0008620000002400 */
[----:B------:R-:W-:Y:S09]  /*52a0*/  HMMA.16816.F32.BF16 R32, R120, R10, R32 ;  /* 0x0000000a7820723c */ /* 0x000ff20000041820 */
[----:B------:R4:W1:Y:S01]  /*52b0*/  MUFU.TANH R127, R20 ;  /* 0x00000014007f7308 */ /* 0x0008620000002400 */
[-C--:B------:R-:W-:Y:S01]  /*52c0*/  FMUL.FTZ R28, R28, R145.reuse ;  /* 0x000000911c1c7220 */ /* 0x080fe20000410000 */
[-C--:B------:R-:W-:Y:S01]  /*52d0*/  FMUL.FTZ R29, R29, R145.reuse ;  /* 0x000000911d1d7220 */ /* 0x080fe20000410000 */
        /* <DEDUP_REMOVED lines=20> */
[----:B------:R4:W1:Y:S01]  /*5420*/  MUFU.TANH R88, R35 ;  /* 0x0000002300587308 */ /* 0x0008620000002400 */
[----:B--23--:R-:W-:Y:S05]  /*5430*/  @!P2 BRA `(.L_x_6812) ;  /* 0x000000040068a947 */ /* 0x00cfea0003800000 */
        /* <DEDUP_REMOVED lines=14> */
[----:B-1----:R-:W2:Y:S01]  /*5520*/  LD.E R12, desc[UR4][R2.64+0x170] ;  /* 0x00017004020c7980 */ /* 0x002ea2000c101900 */
[----:B------:R-:W-:Y:S03]  /*5530*/  IADD3 R4, PT, PT, R152, -0x40, RZ ;  /* 0xffffffc098047810 */ /* 0x000fe60007ffe0ff */
[----:B------:R-:W-:Y:S01]  /*5540*/  IABS R5, R10 ;  /* 0x0000000a00057213 */ /* 0x000fe20000000000 */
[----:B----4-:R-:W3:Y:S01]  /*5550*/  LD.E.64 R16, desc[UR4][R2.64+0x20] ;  /* 0x0000200402107980 */ /* 0x010ee2000c101b00 */
[----:B------:R-:W-:Y:S02]  /*5560*/  IABS R7, R4 ;  /* 0x0000000400077213 */ /* 0x000fe40000000000 */
[-C--:B--2---:R-:W-:Y:S02]  /*5570*/  IABS R8, R12.reuse ;  /* 0x0000000c00087213 */ /* 0x084fe40000000000 */
[-C--:B------:R-:W-:Y:S02]  /*5580*/  IABS R6, R12.reuse ;  /* 0x0000000c00067213 */ /* 0x080fe40000000000 */
[----:B------:R-:W1:Y:S01]  /*5590*/  I2F.RP R14, R8 ;  /* 0x00000008000e7306 */ /* 0x000e620000209400 */
[-C--:B------:R-:W-:Y:S02]  /*55a0*/  LOP3.LUT R10, R10, R12.reuse, RZ, 0x3c, !PT ;  /* 0x0000000c0a0a7212 */ /* 0x080fe400078e3cff */
[----:B------:R-:W-:Y:S01]  /*55b0*/  IMAD.MOV R6, RZ, RZ, -R6 ;  /* 0x000000ffff067224 */ /* 0x000fe200078e0a06 */
[----:B------:R-:W-:Y:S02]  /*55c0*/  LOP3.LUT R4, R4, R12, RZ, 0x3c, !PT ;  /* 0x0000000c04047212 */ /* 0x000fe400078e3cff */
[----:B------:R-:W-:Y:S04]  /*55d0*/  ISETP.GE.AND P2, PT, R10, RZ, PT ;  /* 0x000000ff0a00720c */ /* 0x000fe80003f46270 */
[----:B-1----:R-:W1:Y:S02]  /*55e0*/  MUFU.RCP R14, R14 ;  /* 0x0000000e000e7308 */ /* 0x002e640000001000 */
[----:B-1----:R-:W-:Y:S08]  /*55f0*/  VIADD R14, R14, 0xffffffe ;  /* 0x0ffffffe0e0e7836 */ /* 0x002ff00000000000 */
[----:B------:R-:W1:Y:S02]  /*5600*/  F2I.FTZ.U32.TRUNC.NTZ R15, R14 ;  /* 0x0000000e000f7305 */ /* 0x000e64000021f000 */
[--C-:B-1----:R-:W-:Y:S02]  /*5610*/  IMAD.MOV R11, RZ, RZ, -R15.reuse ;  /* 0x000000ffff0b7224 */ /* 0x102fe400078e0a0f */
[----:B------:R-:W-:Y:S02]  /*5620*/  IMAD.MOV.U32 R14, RZ, RZ, RZ ;  /* 0x000000ffff0e7224 */ /* 0x000fe400078e00ff */
[----:B------:R-:W-:Y:S04]  /*5630*/  IMAD R11, R11, R8, RZ ;  /* 0x000000080b0b7224 */ /* 0x000fe800078e02ff */
[----:B------:R-:W-:Y:S02]  /*5640*/  IMAD.HI.U32 R11, R15, R11, R14 ;  /* 0x0000000b0f0b7227 */ /* 0x000fe400078e000e */
[----:B------:R-:W2:Y:S04]  /*5650*/  LD.E.64 R14, desc[UR4][R2.64+0x38] ;  /* 0x00003804020e7980 */ /* 0x000ea8000c101b00 */
[----:B------:R-:W-:Y:S04]  /*5660*/  IMAD.HI.U32 R9, R11, R5, RZ ;  /* 0x000000050b097227 */ /* 0x000fe800078e00ff */
[-C--:B------:R-:W-:Y:S02]  /*5670*/  IMAD R5, R9, R6.reuse, R5 ;  /* 0x0000000609057224 */ /* 0x080fe400078e0205 */
[----:B------:R-:W-:Y:S03]  /*5680*/  IMAD.HI.U32 R11, R11, R7, RZ ;  /* 0x000000070b0b7227 */ /* 0x000fe600078e00ff */
[C---:B------:R-:W-:Y:S01]  /*5690*/  ISETP.GT.U32.AND P3, PT, R8.reuse, R5, PT ;  /* 0x000000050800720c */ /* 0x040fe20003f64070 */
[----:B------:R-:W-:Y:S05]  /*56a0*/  IMAD R7, R11, R6, R7 ;  /* 0x000000060b077224 */ /* 0x000fea00078e0207 */
[----:B------:R-:W-:Y:S07]  /*56b0*/  ISETP.GT.U32.AND P4, PT, R8, R7, PT ;  /* 0x000000070800720c */ /* 0x000fee0003f84070 */
[----:B------:R-:W-:Y:S02]  /*56c0*/  @!P3 IMAD.IADD R5, R5, 0x1, -R8 ;  /* 0x000000010505b824 */ /* 0x000fe400078e0a08 */
[----:B------:R-:W-:Y:S01]  /*56d0*/  @!P3 VIADD R9, R9, 0x1 ;  /* 0x000000010909b836 */ /* 0x000fe20000000000 */
[----:B------:R-:W-:Y:S02]  /*56e0*/  ISETP.GE.AND P3, PT, R4, RZ, PT ;  /* 0x000000ff0400720c */ /* 0x000fe40003f66270 */
[-C--:B------:R-:W-:Y:S01]  /*56f0*/  ISETP.GE.U32.AND P5, PT, R5, R8.reuse, PT ;  /* 0x000000080500720c */ /* 0x080fe20003fa6070 */
[----:B------:R-:W-:Y:S01]  /*5700*/  @!P4 VIADD R11, R11, 0x1 ;  /* 0x000000010b0bc836 */ /* 0x000fe20000000000 */
[-C--:B------:R-:W-:Y:S02]  /*5710*/  @!P4 IADD3 R7, PT, PT, R7, -R8.reuse, RZ ;  /* 0x800000080707c210 */ /* 0x080fe40007ffe0ff */
[----:B------:R-:W-:Y:S02]  /*5720*/  ISETP.NE.AND P4, PT, R12, RZ, PT ;  /* 0x000000ff0c00720c */ /* 0x000fe40003f85270 */
[----:B------:R-:W-:Y:S02]  /*5730*/  ISETP.GE.U32.AND P6, PT, R7, R8, PT ;  /* 0x000000080700720c */ /* 0x000fe40003fc6070 */
[----:B------:R-:W-:Y:S05]  /*5740*/  LOP3.LUT R4, RZ, R12, RZ, 0x33, !PT ;  /* 0x0000000cff047212 */ /* 0x000fea00078e33ff */
[----:B------:R-:W-:Y:S05]  /*5750*/  @P5 IADD3 R9, PT, PT, R9, 0x1, RZ ;  /* 0x0000000109095810 */ /* 0x000fea0007ffe0ff */
[----:B------:R-:W-:Y:S02]  /*5760*/  @!P2 IMAD.MOV R9, RZ, RZ, -R9 ;  /* 0x000000ffff09a224 */ /* 0x000fe400078e0a09 */
[----:B------:R-:W-:Y:S03]  /*5770*/  @P6 VIADD R11, R11, 0x1 ;  /* 0x000000010b0b6836 */ /* 0x000fe60000000000 */
[C---:B------:R-:W-:Y:S02]  /*5780*/  SEL R9, R4.reuse, R9, !P4 ;  /* 0x0000000904097207 */ /* 0x040fe40006000000 */
[----:B------:R-:W-:Y:S04]  /*5790*/  @!P3 IADD3 R11, PT, PT, -R11, RZ, RZ ;  /* 0x000000ff0b0bb210 */ /* 0x000fe80007ffe1ff */
        /* <DEDUP_REMOVED lines=8> */
[----:B------:R1:W4:Y:S02]  /*5820*/  LD.E R4, desc[UR4][R6.64] ;  /* 0x0000000406047980 */ /* 0x000324000c101900 */
[----:B-1----:R-:W-:Y:S01]  /*5830*/  SHF.R.S32.HI R7, RZ, 0x1f, R12 ;  /* 0x0000001fff077819 */ /* 0x002fe2000001140c */
        /* <DEDUP_REMOVED lines=12> */
.L_x_6814:
[----:B------:R-:W-:Y:S05]  /*5900*/  BSYNC.RECONVERGENT B0 ;  /* 0x0000000000007941 */ /* 0x000fea0003800200 */
.L_x_6813:
[----:B------:R-:W-:Y:S01]  /*5910*/  IMAD.MOV.U32 R145, RZ, RZ, R143 ;  /* 0x000000ffff917224 */ /* 0x000fe200078e008f */
[C---:B------:R-:W-:Y:S04]  /*5920*/  LEA R4, P2, R141.reuse, R144, 0x1 ;  /* 0x000000908d047211 */ /* 0x040fe800078408ff */
[----:B------:R-:W-:Y:S01]  /*5930*/  @!PT LDS RZ, [RZ] ;  /* 0x00000000fffff984 */ /* 0x000fe20000000800 */
[----:B------:R-:W-:Y:S01]  /*5940*/  @!PT LDS RZ, [RZ] ;  /* 0x00000000fffff984 */ /* 0x000fe20000000800 */
[----:B------:R-:W-:Y:S01]  /*5950*/  @!PT LDS RZ, [RZ] ;  /* 0x00000000fffff984 */ /* 0x000fe20000000800 */
[----:B------:R2:W-:Y:S01]  /*5960*/  LDGSTS.E.BYPASS.LTC128B.128 [R153+0x3000], desc[UR4][R144.64] ;  /* 0x0300000090997fae */ /* 0x0005e2000b981a04 */
[----:B------:R-:W-:Y:S03]  /*5970*/  LEA.HI.X R5, R141, R143, R142, 0x1, P2 ;  /* 0x0000008f8d057211 */ /* 0x000fe600010f0c8e */
[----:B------:R2:W-:Y:S04]  /*5980*/  LDGSTS.E.BYPASS.LTC128B.128 [R153+0x4000], desc[UR4][R144.64+0x40] ;  /* 0x0400004090997fae */ /* 0x0005e8000b981a04 */
[----:B------:R2:W-:Y:S04]  /*5990*/  LDGSTS.E.BYPASS.LTC128B.128 [R153+0x5000], desc[UR4][R144.64+0x80] ;  /* 0x0500008090997fae */ /* 0x0005e8000b981a04 */
[----:B------:R2:W-:Y:S04]  /*59a0*/  LDGSTS.E.BYPASS.LTC128B.128 [R153+0x3800], desc[UR4][R4.64] ;  /* 0x0380000004997fae */ /* 0x0005e8000b981a04 */
[----:B------:R2:W-:Y:S04]  /*59b0*/  LDGSTS.E.BYPASS.LTC128B.128 [R153+0x4800], desc[UR4][R4.64+0x40] ;  /* 0x0480004004997fae */ /* 0x0005e8000b981a04 */
[----:B------:R2:W-:Y:S04]  /*59c0*/  LDGSTS.E.BYPASS.LTC128B.128 [R153+0x5800], desc[UR4][R4.64+0x80] ;  /* 0x0580008004997fae */ /* 0x0005e8000b981a04 */
[----:B------:R-:W0:Y:S02]  /*59d0*/  LDGDEPBAR ;  /* 0x00000000000079af */ /* 0x000e240000000000 */
.L_x_6812:
[----:B------:R-:W-:Y:S05]  /*59e0*/  BSYNC.RECONVERGENT B1 ;  /* 0x0000000000017941 */ /* 0x000fea0003800200 */
.L_x_6811:
[----:B------:R-:W3:Y:S01]  /*59f0*/  LD.E R87, desc[UR4][R2.64+0xdc] ;  /* 0x0000dc0402577980 */ /* 0x000ee2000c101900 */
[----:B-1----:R-:W-:Y:S02]  /*5a00*/  FMNMX3.FTZ R6, R84, R94, R105, !PT ;  /* 0x0000005e54067276 */ /* 0x002fe40007810069 */
[----:B--2---:R-:W-:Y:S02]  /*5a10*/  FMNMX3.FTZ R4, R0, R102, R101, !PT ;  /* 0x0000006600047276 */ /* 0x004fe40007810065 */
        /* <DEDUP_REMOVED lines=24> */
[C---:B------:R-:W-:Y:S01]  /*5ba0*/  FADD.FTZ R4, -R86.reuse, R84 ;  /* 0x0000005456047221 */ /* 0x040fe20000010100 */
[----:B------:R-:W-:Y:S01]  /*5bb0*/  FSETP.NEU.FTZ.AND P2, PT, R86, -INF , PT ;  /* 0xff8000005600780b */ /* 0x000fe20003f5d000 */
[----:B------:R-:W-:Y:S02]  /*5bc0*/  FADD.FTZ R0, -R85, R0 ;  /* 0x0000000055007221 */ /* 0x000fe40000010100 */
[C---:B---3--:R-:W-:Y:S01]  /*5bd0*/  FMUL.FTZ R4, R87.reuse, R4 ;  /* 0x0000000457047220 */ /* 0x048fe20000410000 */
[C---:B------:R-:W-:Y:S01]  /*5be0*/  FMUL.FTZ R96, R87.reuse, R86 ;  /* 0x0000005657607220 */ /* 0x040fe20000410000 */
[----:B------:R-:W-:Y:S02]  /*5bf0*/  FMUL.FTZ R0, R87, R0 ;  /* 0x0000000057007220 */ /* 0x000fe40000410000 */
[----:B------:R1:W2:Y:S02]  /*5c00*/  MUFU.EX2 R84, R4 ;  /* 0x0000000400547308 */ /* 0x0002a40000000800 */
[----:B------:R-:W-:Y:S02]  /*5c10*/  FSEL R96, R96, RZ, P2 ;  /* 0x000000ff60607208 */ /* 0x000fe40001000000 */
[----:B------:R-:W-:Y:S03]  /*5c20*/  FSETP.NEU.FTZ.AND P2, PT, R85, -INF , PT ;  /* 0xff8000005500780b */ /* 0x000fe60003f5d000 */
[-CC-:B------:R-:W-:Y:S01]  /*5c30*/  FFMA.FTZ R109, R94, R87.reuse, -R96.reuse ;  /* 0x000000575e6d7223 */ /* 0x180fe20000010860 */
[-CC-:B------:R-:W-:Y:S01]  /*5c40*/  FFMA.FTZ R108, R105, R87.reuse, -R96.reuse ;  /* 0x00000057696c7223 */ /* 0x180fe20000010860 */
[-CC-:B------:R-:W-:Y:S01]  /*5c50*/  FFMA.FTZ R105, R104, R87.reuse, -R96.reuse ;  /* 0x0000005768697223 */ /* 0x180fe20000010860 */
[-CC-:B------:R-:W-:Y:S01]  /*5c60*/  FFMA.FTZ R106, R106, R87.reuse, -R96.reuse ;  /* 0x000000576a6a7223 */ /* 0x180fe20000010860 */
[----:B------:R-:W3:Y:S01]  /*5c70*/  MUFU.EX2 R0, R0 ;  /* 0x0000000000007308 */ /* 0x000ee20000000800 */
[-CC-:B------:R-:W-:Y:S01]  /*5c80*/  FFMA.FTZ R135, R92, R87.reuse, -R96.reuse ;  /* 0x000000575c877223 */ /* 0x180fe20000010860 */
[-CC-:B------:R-:W-:Y:S01]  /*5c90*/  FFMA.FTZ R110, R110, R87.reuse, -R96.reuse ;  /* 0x000000576e6e7223 */ /* 0x180fe20000010860 */
[-CC-:B------:R-:W-:Y:S01]  /*5ca0*/  FFMA.FTZ R111, R111, R87.reuse, -R96.reuse ;  /* 0x000000576f6f7223 */ /* 0x180fe20000010860 */
[-CC-:B------:R-:W-:Y:S01]  /*5cb0*/  FFMA.FTZ R114, R114, R87.reuse, -R96.reuse ;  /* 0x0000005772727223 */ /* 0x180fe20000010860 */
[----:B------:R-:W-:Y:S01]  /*5cc0*/  FFMA.FTZ R115, R115, R87, -R96 ;  /* 0x0000005773737223 */ /* 0x000fe20000010860 */
[----:B-1----:R-:W-:Y:S01]  /*5cd0*/  FMUL.FTZ R4, R87, R85 ;  /* 0x0000005557047220 */ /* 0x002fe20000410000 */
[C---:B--2---:R-:W-:Y:S03]  /*5ce0*/  FMUL.FTZ R5, R84.reuse, R81 ;  /* 0x0000005154057220 */ /* 0x044fe60000410000 */
[----:B------:R-:W-:Y:S01]  /*5cf0*/  MUFU.EX2 R109, R109 ;  /* 0x0000006d006d7308 */ /* 0x000fe20000000800 */
[C---:B------:R-:W-:Y:S01]  /*5d00*/  FMUL.FTZ R8, R84.reuse, R76 ;  /* 0x0000004c54087220 */ /* 0x040fe20000410000 */
[----:B------:R-:W-:Y:S01]  /*5d10*/  FMUL.FTZ R9, R84, R77 ;  /* 0x0000004d54097220 */ /* 0x000fe20000410000 */
[----:B------:R-:W-:Y:S01]  /*5d20*/  FSEL R94, R4, RZ, P2 ;  /* 0x000000ff045e7208 */ /* 0x000fe20001000000 */
[C---:B----4-:R-:W-:Y:S01]  /*5d30*/  FMUL.FTZ R16, R84.reuse, R68 ;  /* 0x0000004454107220 */ /* 0x050fe20000410000 */
[C---:B------:R-:W-:Y:S01]  /*5d40*/  FMUL.FTZ R17, R84.reuse, R69 ;  /* 0x0000004554117220 */ /* 0x040fe20000410000 */
[C---:B------:R-:W-:Y:S01]  /*5d50*/  FMUL.FTZ R24, R84.reuse, R60 ;  /* 0x0000003c54187220 */ /* 0x040fe20000410000 */
[----:B------:R-:W-:Y:S01]  /*5d60*/  FMUL.FTZ R25, R84, R61 ;  /* 0x0000003d54197220 */ /* 0x000fe20000410000 */
[-CC-:B------:R-:W-:Y:S01]  /*5d70*/  FFMA.FTZ R107, R102, R87.reuse, -R94.reuse ;  /* 0x00000057666b7223 */ /* 0x180fe2000001085e */
[-C--:B------:R-:W-:Y:S01]  /*5d80*/  FFMA.FTZ R102, R101, R87.reuse, -R94 ;  /* 0x0000005765667223 */ /* 0x080fe2000001085e */
[----:B------:R-:W-:Y:S01]  /*5d90*/  LOP3.LUT R101, R133, 0x120, R134, 0xf8, !PT ;  /* 0x0000012085657812 */ /* 0x000fe200078ef886 */
[-CC-:B------:R-:W-:Y:S01]  /*5da0*/  FFMA.FTZ R104, R103, R87.reuse, -R94.reuse ;  /* 0x0000005767687223 */ /* 0x180fe2000001085e */
[--C-:B------:R-:W-:Y:S01]  /*5db0*/  FFMA.FTZ R103, R100, R87, -R94.reuse ;  /* 0x0000005764677223 */ /* 0x100fe2000001085e */
[----:B------:R-:W1:Y:S01]  /*5dc0*/  MUFU.EX2 R108, R108 ;  /* 0x0000006c006c7308 */ /* 0x000e620000000800 */
[----:B------:R-:W-:Y:S01]  /*5dd0*/  LEA R101, R101, R132, 0x1 ;  /* 0x0000008465657211 */ /* 0x000fe200078e08ff */
[C---:B---3--:R-:W-:Y:S01]  /*5de0*/  FMUL.FTZ R6, R0.reuse, R82 ;  /* 0x0000005200067220 */ /* 0x048fe20000410000 */
[C---:B------:R-:W-:Y:S01]  /*5df0*/  FMUL.FTZ R7, R0.reuse, R83 ;  /* 0x0000005300077220 */ /* 0x040fe20000410000 */
[----:B------:R-:W-:Y:S01]  /*5e00*/  FMUL.FTZ R10, R0, R78 ;  /* 0x0000004e000a7220 */ /* 0x000fe20000410000 */
[C---:B------:R-:W-:Y:S01]  /*5e10*/  IADD3 R4, PT, PT, R101.reuse, 0x6000, RZ ;  /* 0x0000600065047810 */ /* 0x040fe20007ffe0ff */
[----:B------:R-:W2:Y:S01]  /*5e20*/  LDSM.16.MT88.4 R12, [R101+0x6000] ;  /* 0x00600000650c783b */ /* 0x000ea20000004200 */
[----:B------:R-:W-:Y:S03]  /*5e30*/  IADD3 R100, PT, PT, R101, 0x6020, RZ ;  /* 0x0000602065647810 */ /* 0x000fe60007ffe0ff */
[----:B------:R-:W-:Y:S01]  /*5e40*/  MUFU.EX2 R107, R107 ;  /* 0x0000006b006b7308 */ /* 0x000fe20000000800 */
[----:B------:R-:W-:Y:S01]  /*5e50*/  @P0 IADD3 R100, PT, PT, R4, -0x20, RZ ;  /* 0xffffffe004640810 */ /* 0x000fe20007ffe0ff */
[----:B------:R-:W-:Y:S01]  /*5e60*/  FMUL.FTZ R4, R84, R80 ;  /* 0x0000005054047220 */ /* 0x000fe20000410000 */
[C---:B------:R-:W-:Y:S01]  /*5e70*/  FMUL.FTZ R11, R0.reuse, R79 ;  /* 0x0000004f000b7220 */ /* 0x040fe20000410000 */
[C---:B------:R-:W-:Y:S01]  /*5e80*/  FMUL.FTZ R18, R0.reuse, R70 ;  /* 0x0000004600127220 */ /* 0x040fe20000410000 */
[C---:B------:R-:W-:Y:S01]  /*5e90*/  FMUL.FTZ R19, R0.reuse, R71 ;  /* 0x0000004700137220 */ /* 0x040fe20000410000 */
[----:B------:R-:W3:Y:S01]  /*5ea0*/  LDSM.16.MT88.4 R20, [R100] ;  /* 0x000000006414783b */ /* 0x000ee20000004200 */
[----:B------:R-:W-:Y:S03]  /*5eb0*/  FMUL.FTZ R26, R0, R62 ;  /* 0x0000003e001a7220 */ /* 0x000fe60000410000 */
[----:B------:R-:W4:Y:S01]  /*5ec0*/  MUFU.EX2 R102, R102 ;  /* 0x0000006600667308 */ /* 0x000f220000000800 */
[----:B-1----:R-:W-:Y:S01]  /*5ed0*/  F2FP.BF16.F32.PACK_AB R80, R108, R109 ;  /* 0x0000006d6c50723e */ /* 0x002fe200000010ff */
[----:B------:R-:W-:Y:S01]  /*5ee0*/  FMUL.FTZ R27, R0, R63 ;  /* 0x0000003f001b7220 */ /* 0x000fe20000410000 */
[C---:B------:R-:W-:Y:S01]  /*5ef0*/  FMUL.FTZ R32, R84.reuse, R52 ;  /* 0x0000003454207220 */ /* 0x040fe20000410000 */
[----:B------:R-:W-:Y:S01]  /*5f00*/  FMUL.FTZ R33, R84, R53 ;  /* 0x0000003554217220 */ /* 0x000fe20000410000 */
[C---:B------:R-:W-:Y:S01]  /*5f10*/  FMUL.FTZ R34, R0.reuse, R54 ;  /* 0x0000003600227220 */ /* 0x040fe20000410000 */
[----:B------:R-:W1:Y:S01]  /*5f20*/  LDSM.16.MT88.4 R28, [R101+0x7000] ;  /* 0x00700000651c783b */ /* 0x000e620000004200 */
[----:B------:R-:W-:Y:S03]  /*5f30*/  FMUL.FTZ R35, R0, R55 ;  /* 0x0000003700237220 */ /* 0x000fe60000410000 */
[----:B------:R-:W-:Y:S01]  /*5f40*/  MUFU.EX2 R106, R106 ;  /* 0x0000006a006a7308 */ /* 0x000fe20000000800 */
[-CC-:B------:R-:W-:Y:S01]  /*5f50*/  FFMA.FTZ R113, R113, R87.reuse, -R94.reuse ;  /* 0x0000005771717223 */ /* 0x180fe2000001085e */
[-CC-:B------:R-:W-:Y:S01]  /*5f60*/  FFMA.FTZ R112, R112, R87.reuse, -R94.reuse ;  /* 0x0000005770707223 */ /* 0x180fe2000001085e */
[-CC-:B------:R-:W-:Y:S01]  /*5f70*/  FFMA.FTZ R117, R117, R87.reuse, -R94.reuse ;  /* 0x0000005775757223 */ /* 0x180fe2000001085e */
[-CC-:B------:R-:W-:Y:S01]  /*5f80*/  FFMA.FTZ R116, R116, R87.reuse, -R94.reuse ;  /* 0x0000005774747223 */ /* 0x180fe2000001085e */
[-CC-:B------:R-:W-:Y:S01]  /*5f90*/  FFMA.FTZ R122, R126, R87.reuse, -R94.reuse ;  /* 0x000000577e7a7223 */ /* 0x180fe2000001085e */
[----:B------:R-:W-:Y:S01]  /*5fa0*/  LDSM.16.MT88.4 R60, [R101+0x8000] ;  /* 0x00800000653c783b */ /* 0x000fe20000004200 */
[--C-:B------:R-:W-:Y:S03]  /*5fb0*/  FFMA.FTZ R119, R119, R87, -R94.reuse ;  /* 0x0000005777777223 */ /* 0x100fe6000001085e */
[----:B------:R-:W5:Y:S01]  /*5fc0*/  MUFU.EX2 R105, R105 ;  /* 0x0000006900697308 */ /* 0x000f620000000800 */
[----:B----4-:R-:W-:Y:S01]  /*5fd0*/  F2FP.BF16.F32.PACK_AB R81, R102, R107 ;  /* 0x0000006b6651723e */ /* 0x010fe200000010ff */
[-C--:B------:R-:W-:Y:S01]  /*5fe0*/  FFMA.FTZ R118, R118, R87.reuse, -R94 ;  /* 0x0000005776767223 */ /* 0x080fe2000001085e */
[-C--:B------:R-:W-:Y:S01]  /*5ff0*/  FFMA.FTZ R126, R95, R87.reuse, -R96 ;  /* 0x000000575f7e7223 */ /* 0x080fe20000010860 */
[-CC-:B------:R-:W-:Y:S01]  /*6000*/  FFMA.FTZ R133, R91, R87.reuse, -R94.reuse ;  /* 0x000000575b857223 */ /* 0x180fe2000001085e */
[-CC-:B------:R-:W-:Y:S01]  /*6010*/  FFMA.FTZ R134, R90, R87.reuse, -R94.reuse ;  /* 0x000000575a867223 */ /* 0x180fe2000001085e */
[----:B------:R-:W-:Y:S01]  /*6020*/  LDSM.16.MT88.4 R52, [R100+0x2000] ;  /* 0x002000006434783b */ /* 0x000fe20000004200 */
[----:B------:R-:W-:Y:S03]  /*6030*/  FFMA.FTZ R164, R89, R87, -R94 ;  /* 0x0000005759a47223 */ /* 0x000fe6000001085e */
[----:B------:R-:W-:Y:S01]  /*6040*/  MUFU.EX2 R104, R104 ;  /* 0x0000006800687308 */ /* 0x000fe20000000800 */
[C---:B------:R-:W-:Y:S01]  /*6050*/  FMUL.FTZ R36, R84.reuse, R36 ;  /* 0x0000002454247220 */ /* 0x040fe20000410000 */
[----:B------:R-:W-:Y:S01]  /*6060*/  FMUL.FTZ R37, R84, R37 ;  /* 0x0000002554257220 */ /* 0x000fe20000410000 */
[C---:B------:R-:W-:Y:S01]  /*6070*/  FMUL.FTZ R38, R0.reuse, R38 ;  /* 0x0000002600267220 */ /* 0x040fe20000410000 */
[----:B------:R-:W-:Y:S01]  /*6080*/  FMUL.FTZ R39, R0, R39 ;  /* 0x0000002700277220 */ /* 0x000fe20000410000 */
[C---:B------:R-:W-:Y:S01]  /*6090*/  FMUL.FTZ R40, R84.reuse, R40 ;  /* 0x0000002854287220 */ /* 0x040fe20000410000 */
[----:B------:R-:W-:Y:S01]  /*60a0*/  LDSM.16.MT88.4 R68, [R100+0x2400] ;  /* 0x002400006444783b */ /* 0x000fe20000004200 */
[----:B------:R-:W-:Y:S03]  /*60b0*/  FMUL.FTZ R41, R84, R41 ;  /* 0x0000002954297220 */ /* 0x000fe60000410000 */
[----:B------:R-:W4:Y:S01]  /*60c0*/  MUFU.EX2 R103, R103 ;  /* 0x0000006700677308 */ /* 0x000f220000000800 */
[----:B-----5:R-:W-:Y:S01]  /*60d0*/  F2FP.BF16.F32.PACK_AB R82, R105, R106 ;  /* 0x0000006a6952723e */ /* 0x020fe200000010ff */
[C---:B------:R-:W-:Y:S01]  /*60e0*/  FMUL.FTZ R42, R0.reuse, R42 ;  /* 0x0000002a002a7220 */ /* 0x040fe20000410000 */
[----:B------:R-:W-:Y:S01]  /*60f0*/  FMUL.FTZ R43, R0, R43 ;  /* 0x0000002b002b7220 */ /* 0x000fe20000410000 */
[-C--:B------:R-:W-:Y:S01]  /*6100*/  FFMA.FTZ R121, R125, R87.reuse, -R96 ;  /* 0x000000577d797223 */ /* 0x080fe20000010860 */
[-C--:B------:R-:W-:Y:S01]  /*6110*/  FFMA.FTZ R125, R98, R87.reuse, -R94 ;  /* 0x00000057627d7223 */ /* 0x080fe2000001085e */
[----:B------:R-:W-:Y:S01]  /*6120*/  LDSM.16.MT88.4 R76, [R101+0x6c00] ;  /* 0x006c0000654c783b */ /* 0x000fe20000004200 */
[-CC-:B------:R-:W-:Y:S01]  /*6130*/  FFMA.FTZ R123, R124, R87.reuse, -R96.reuse ;  /* 0x000000577c7b7223 */ /* 0x180fe20000010860 */
[-CC-:B------:R-:W-:Y:S01]  /*6140*/  FFMA.FTZ R124, R99, R87.reuse, -R96.reuse ;  /* 0x00000057637c7223 */ /* 0x180fe20000010860 */
[-CC-:B------:R-:W-:Y:S01]  /*6150*/  FFMA.FTZ R120, R127, R87.reuse, -R96.reuse ;  /* 0x000000577f787223 */ /* 0x180fe20000010860 */
[-CC-:B------:R-:W-:Y:S01]  /*6160*/  FFMA.FTZ R127, R97, R87.reuse, -R96.reuse ;  /* 0x00000057617f7223 */ /* 0x180fe20000010860 */
[-C--:B------:R-:W-:Y:S01]  /*6170*/  FFMA.FTZ R96, R93, R87.reuse, -R96 ;  /* 0x000000575d607223 */ /* 0x080fe20000010860 */
[----:B------:R-:W-:Y:S01]  /*6180*/  FFMA.FTZ R87, R88, R87, -R94 ;  /* 0x0000005758577223 */ /* 0x000fe2000001085e */
[----:B------:R-:W5:Y:S01]  /*6190*/  MUFU.EX2 R110, R110 ;  /* 0x0000006e006e7308 */ /* 0x000f620000000800 */
[----:B------:R-:W-:Y:S01]  /*61a0*/  LDSM.16.MT88.4 R92, [R101+0x7c00] ;  /* 0x007c0000655c783b */ /* 0x000fe20000004200 */
[C---:B------:R-:W-:Y:S01]  /*61b0*/  FMUL.FTZ R44, R84.reuse, R44 ;  /* 0x0000002c542c7220 */ /* 0x040fe20000410000 */
[----:B------:R-:W-:Y:S01]  /*61c0*/  FMUL.FTZ R45, R84, R45 ;  /* 0x0000002d542d7220 */ /* 0x000fe20000410000 */
[----:B----4-:R-:W-:Y:S01]  /*61d0*/  F2FP.BF16.F32.PACK_AB R83, R103, R104 ;  /* 0x000000686753723e */ /* 0x010fe200000010ff */
[C---:B------:R-:W-:Y:S01]  /*61e0*/  FMUL.FTZ R46, R0.reuse, R46 ;  /* 0x0000002e002e7220 */ /* 0x040fe20000410000 */
[----:B------:R-:W-:Y:S01]  /*61f0*/  FMUL.FTZ R47, R0, R47 ;  /* 0x0000002f002f7220 */ /* 0x000fe20000410000 */
[C---:B------:R-:W-:Y:S03]  /*6200*/  FMUL.FTZ R48, R84.reuse, R48 ;  /* 0x0000003054307220 */ /* 0x040fe60000410000 */
[----:B------:R4:W-:Y:S01]  /*6210*/  MUFU.EX2 R145, R96 ;  /* 0x0000006000917308 */ /* 0x0009e20000000800 */
[----:B------:R-:W-:Y:S01]  /*6220*/  FMUL.FTZ R49, R84, R49 ;  /* 0x0000003154317220 */ /* 0x000fe20000410000 */
[----:B------:R-:W-:Y:S01]  /*6230*/  FMUL.FTZ R50, R0, R50 ;  /* 0x0000003200327220 */ /* 0x000fe20000410000 */
[C---:B--2---:R-:W-:Y:S05]  /*6240*/  HMMA.16816.F32.BF16 R4, R80.reuse, R12, R4 ;  /* 0x0000000c5004723c */ /* 0x044fea0000041804 */
[C---:B------:R-:W-:Y:S01]  /*6250*/  FMUL.FTZ R12, R84.reuse, R72 ;  /* 0x00000048540c7220 */ /* 0x040fe20000410000 */
[----:B------:R-:W-:Y:S01]  /*6260*/  FMUL.FTZ R13, R84, R73 ;  /* 0x00000049540d7220 */ /* 0x000fe20000410000 */
[----:B------:R-:W2:Y:S01]  /*6270*/  MUFU.EX2 R111, R111 ;  /* 0x0000006f006f7308 */ /* 0x000ea20000000800 */
[C---:B------:R-:W-:Y:S03]  /*6280*/  HMMA.16816.F32.BF16 R8, R80.reuse, R14, R8 ;  /* 0x0000000e5008723c */ /* 0x040fe60000041808 */
[C---:B------:R-:W-:Y:S01]  /*6290*/  FMUL.FTZ R14, R0.reuse, R74 ;  /* 0x0000004a000e7220 */ /* 0x040fe20000410000 */
[C---:B------:R-:W-:Y:S01]  /*62a0*/  FMUL.FTZ R15, R0.reuse, R75 ;  /* 0x0000004b000f7220 */ /* 0x040fe20000410000 */
[----:B------:R-:W-:Y:S01]  /*62b0*/  FMUL.FTZ R51, R0, R51 ;  /* 0x0000003300337220 */ /* 0x000fe20000410000 */
[----:B------:R-:W2:Y:S03]  /*62c0*/  LDSM.16.MT88.4 R72, [R100+0x1000] ;  /* 0x001000006448783b */ /* 0x000ea60000004200 */
[----:B------:R-:W-:Y:S01]  /*62d0*/  MUFU.EX2 R113, R113 ;  /* 0x0000007100717308 */ /* 0x000fe20000000800 */
[----:B------:R-:W-:Y:S01]  /*62e0*/  FFMA.FTZ R109, R84, R161, R109 ;  /* 0x000000a1546d7223 */ /* 0x000fe2000001006d */
[----:B------:R-:W-:Y:S01]  /*62f0*/  ISETP.NE.AND P0, PT, R151, -0x1, PT ;  /* 0xffffffff9700780c */ /* 0x000fe20003f05270 */
[----:B------:R-:W-:Y:S01]  /*6300*/  FFMA.FTZ R107, R0, R160, R107 ;  /* 0x000000a0006b7223 */ /* 0x000fe2000001006b */
[C---:B---3--:R-:W-:Y:S01]  /*6310*/  HMMA.16816.F32.BF16 R12, R80.reuse, R20, R12 ;  /* 0x00000014500c723c */ /* 0x048fe2000004180c */
[----:B----4-:R-:W-:Y:S02]  /*6320*/  LDSM.16.MT88.4 R96, [R100+0x1c00] ;  /* 0x001c00006460783b */ /* 0x010fe40000004200 */
[C---:B------:R-:W-:Y:S01]  /*6330*/  FMUL.FTZ R20, R84.reuse, R64 ;  /* 0x0000004054147220 */ /* 0x040fe20000410000 */
[----:B------:R-:W-:Y:S02]  /*6340*/  FMUL.FTZ R21, R84, R65 ;  /* 0x0000004154157220 */ /* 0x000fe40000410000 */
[----:B------:R-:W3:Y:S01]  /*6350*/  MUFU.EX2 R112, R112 ;  /* 0x0000007000707308 */ /* 0x000ee20000000800 */
[----:B------:R-:W-:Y:S01]  /*6360*/  FADD.FTZ R109, R108, R109 ;  /* 0x0000006d6c6d7221 */ /* 0x000fe20000010000 */
[C---:B------:R-:W-:Y:S03]  /*6370*/  HMMA.16816.F32.BF16 R16, R80.reuse, R22, R16 ;  /* 0x000000165010723c */ /* 0x040fe60000041810 */
[C---:B------:R-:W-:Y:S01]  /*6380*/  FMUL.FTZ R22, R0.reuse, R66 ;  /* 0x0000004200167220 */ /* 0x040fe20000410000 */
[----:B------:R-:W-:Y:S01]  /*6390*/  FMUL.FTZ R23, R0, R67 ;  /* 0x0000004300177220 */ /* 0x000fe20000410000 */
[----:B------:R-:W-:Y:S01]  /*63a0*/  FADD.FTZ R107, R102, R107 ;  /* 0x0000006b666b7221 */ /* 0x000fe20000010000 */
[----:B------:R-:W-:Y:S02]  /*63b0*/  LDSM.16.MT88.4 R64, [R101+0x7400] ;  /* 0x007400006540783b */ /* 0x000fe40000004200 */
[----:B------:R-:W-:Y:S01]  /*63c0*/  MUFU.EX2 R114, R114 ;  /* 0x0000007200727308 */ /* 0x000fe20000000800 */
[----:B------:R-:W-:Y:S01]  /*63d0*/  FADD.FTZ R109, R106, R109 ;  /* 0x0000006d6a6d7221 */ /* 0x000fe20000010000 */
[----:B------:R-:W-:Y:S01]  /*63e0*/  FADD.FTZ R104, R104, R107 ;  /* 0x0000006b68687221 */ /* 0x000fe20000010000 */
[C---:B-1----:R-:W-:Y:S03]  /*63f0*/  HMMA.16816.F32.BF16 R20, R80.reuse, R28, R20 ;  /* 0x0000001c5014723c */ /* 0x042fe60000041814 */
[C---:B------:R-:W-:Y:S01]  /*6400*/  FMUL.FTZ R28, R84.reuse, R56 ;  /* 0x00000038541c7220 */ /* 0x040fe20000410000 */
[----:B------:R-:W-:Y:S03]  /*6410*/  FMUL.FTZ R29, R84, R57 ;  /* 0x00000039541d7220 */ /* 0x000fe60000410000 */
[----:B------:R-:W1:Y:S01]  /*6420*/  MUFU.EX2 R115, R115 ;  /* 0x0000007300737308 */ /* 0x000e620000000800 */
[----:B------:R-:W-:Y:S01]  /*6430*/  FADD.FTZ R105, R105, R109 ;  /* 0x0000006d69697221 */ /* 0x000fe20000010000 */
[----:B------:R-:W-:Y:S01]  /*6440*/  FADD.FTZ R104, R103, R104 ;  /* 0x0000006867687221 */ /* 0x000fe20000010000 */
[C---:B------:R-:W-:Y:S03]  /*6450*/  HMMA.16816.F32.BF16 R24, R80.reuse, R30, R24 ;  /* 0x0000001e5018723c */ /* 0x040fe60000041818 */
[C---:B------:R-:W-:Y:S01]  /*6460*/  FMUL.FTZ R30, R0.reuse, R58 ;  /* 0x0000003a001e7220 */ /* 0x040fe20000410000 */
[----:B------:R-:W-:Y:S03]  /*6470*/  FMUL.FTZ R31, R0, R59 ;  /* 0x0000003b001f7220 */ /* 0x000fe60000410000 */
[----:B------:R-:W-:Y:S01]  /*6480*/  MUFU.EX2 R117, R117 ;  /* 0x0000007500757308 */ /* 0x000fe20000000800 */
[----:B------:R-:W4:Y:S01]  /*6490*/  LDSM.16.MT88.4 R56, [R101+0x6400] ;  /* 0x006400006538783b */ /* 0x000f220000004200 */
[----:B-----5:R-:W-:Y:S01]  /*64a0*/  FADD.FTZ R105, R110, R105 ;  /* 0x000000696e697221 */ /* 0x020fe20000010000 */
[----:B------:R-:W-:Y:S02]  /*64b0*/  MOV R0, R85 ;  /* 0x0000005500007202 */ /* 0x000fe40000000f00 */
[----:B------:R-:W-:Y:S01]  /*64c0*/  MOV R84, R86 ;  /* 0x0000005600547202 */ /* 0x000fe20000000f00 */
[C---:B--2---:R-:W-:Y:S04]  /*64d0*/  HMMA.16816.F32.BF16 R28, R80.reuse, R72, R28 ;  /* 0x00000048501c723c */ /* 0x044fe8000004181c */
[----:B------:R-:W2:Y:S04]  /*64e0*/  MUFU.EX2 R116, R116 ;  /* 0x0000007400747308 */ /* 0x000ea80000000800 */
[C---:B------:R-:W-:Y:S06]  /*64f0*/  HMMA.16816.F32.BF16 R32, R80.reuse, R74, R32 ;  /* 0x0000004a5020723c */ /* 0x040fec0000041820 */
[----:B------:R-:W5:Y:S02]  /*6500*/  MUFU.EX2 R120, R120 ;  /* 0x0000007800787308 */ /* 0x000f640000000800 */
[C---:B------:R-:W-:Y:S08]  /*6510*/  HMMA.16816.F32.BF16 R36, R80.reuse, R60, R36 ;  /* 0x0000003c5024723c */ /* 0x040ff00000041824 */
[----:B------:R-:W-:Y:S01]  /*6520*/  MUFU.EX2 R121, R121 ;  /* 0x0000007900797308 */ /* 0x000fe20000000800 */
[C---:B------:R-:W-:Y:S01]  /*6530*/  HMMA.16816.F32.BF16 R40, R80.reuse, R62, R40 ;  /* 0x0000003e5028723c */ /* 0x040fe20000041828 */
[----:B------:R-:W5:Y:S08]  /*6540*/  LDSM.16.MT88.4 R60, [R100+0x400] ;  /* 0x00040000643c783b */ /* 0x000f700000004200 */
[----:B------:R-:W-:Y:S01]  /*6550*/  MUFU.EX2 R122, R122 ;  /* 0x0000007a007a7308 */ /* 0x000fe20000000800 */
[C---:B------:R-:W-:Y:S09]  /*6560*/  HMMA.16816.F32.BF16 R44, R80.reuse, R52, R44 ;  /* 0x00000034502c723c */ /* 0x040ff2000004182c */
[----:B------:R-:W-:Y:S01]  /*6570*/  MUFU.EX2 R119, R119 ;  /* 0x0000007700777308 */ /* 0x000fe20000000800 */
[C---:B------:R-:W-:Y:S01]  /*6580*/  F2FP.BF16.F32.PACK_AB R52, R111.reuse, R110 ;  /* 0x0000006e6f34723e */ /* 0x040fe200000010ff */
[----:B------:R-:W-:Y:S01]  /*6590*/  FADD.FTZ R111, R111, R105 ;  /* 0x000000696f6f7221 */ /* 0x000fe20000010000 */
[C---:B---3--:R-:W-:Y:S01]  /*65a0*/  F2FP.BF16.F32.PACK_AB R53, R112.reuse, R113 ;  /* 0x000000717035723e */ /* 0x048fe200000010ff */
[----:B------:R-:W-:Y:S01]  /*65b0*/  FADD.FTZ R113, R113, R104 ;  /* 0x0000006871717221 */ /* 0x000fe20000010000 */
[----:B------:R-:W-:Y:S05]  /*65c0*/  HMMA.16816.F32.BF16 R48, R80, R54, R48 ;  /* 0x000000365030723c */ /* 0x000fea0000041830 */
[----:B------:R-:W-:Y:S01]  /*65d0*/  MUFU.EX2 R123, R123 ;  /* 0x0000007b007b7308 */ /* 0x000fe20000000800 */
[----:B-1----:R-:W-:Y:S01]  /*65e0*/  F2FP.BF16.F32.PACK_AB R54, R115, R114 ;  /* 0x000000727336723e */ /* 0x002fe200000010ff */
[----:B------:R-:W-:Y:S01]  /*65f0*/  FADD.FTZ R113, R112, R113 ;  /* 0x0000007170717221 */ /* 0x000fe20000010000 */
[----:B--2---:R-:W-:Y:S01]  /*6600*/  F2FP.BF16.F32.PACK_AB R55, R116, R117 ;  /* 0x000000757437723e */ /* 0x004fe200000010ff */
[----:B------:R-:W-:Y:S02]  /*6610*/  FADD.FTZ R111, R114, R111 ;  /* 0x0000006f726f7221 */ /* 0x000fe40000010000 */
[----:B------:R-:W-:Y:S04]  /*6620*/  FADD.FTZ R117, R117, R113 ;  /* 0x0000007175757221 */ /* 0x000fe80000010000 */
[----:B------:R-:W-:Y:S01]  /*6630*/  MUFU.EX2 R124, R124 ;  /* 0x0000007c007c7308 */ /* 0x000fe20000000800 */
[----:B------:R-:W-:Y:S01]  /*6640*/  FADD.FTZ R115, R115, R111 ;  /* 0x0000006f73737221 */ /* 0x000fe20000010000 */
[C---:B----4-:R-:W-:Y:S05]  /*6650*/  HMMA.16816.F32.BF16 R4, R52.reuse, R56, R4 ;  /* 0x000000383404723c */ /* 0x050fea0000041804 */
[----:B------:R-:W-:Y:S03]  /*6660*/  FADD.FTZ R117, R116, R117 ;  /* 0x0000007574757221 */ /* 0x000fe60000010000 */
[----:B------:R-:W-:Y:S01]  /*6670*/  MUFU.EX2 R118, R118 ;  /* 0x0000007600767308 */ /* 0x000fe20000000800 */
[----:B-----5:R-:W-:Y:S01]  /*6680*/  FADD.FTZ R115, R120, R115 ;  /* 0x0000007378737221 */ /* 0x020fe20000010000 */
[C---:B------:R-:W-:Y:S01]  /*6690*/  HMMA.16816.F32.BF16 R8, R52.reuse, R58, R8 ;  /* 0x0000003a3408723c */ /* 0x040fe20000041808 */
[----:B------:R-:W1:Y:S07]  /*66a0*/  LDSM.16.MT88.4 R56, [R100+0x1400] ;  /* 0x001400006438783b */ /* 0x000e6e0000004200 */
[----:B------:R-:W-:Y:S01]  /*66b0*/  MUFU.EX2 R125, R125 ;  /* 0x0000007d007d7308 */ /* 0x000fe20000000800 */
[C---:B------:R-:W-:Y:S09]  /*66c0*/  HMMA.16816.F32.BF16 R12, R52.reuse, R60, R12 ;  /* 0x0000003c340c723c */ /* 0x040ff2000004180c */
[----:B------:R-:W-:Y:S01]  /*66d0*/  MUFU.EX2 R126, R126 ;  /* 0x0000007e007e7308 */ /* 0x000fe20000000800 */
[C---:B------:R-:W-:Y:S01]  /*66e0*/  HMMA.16816.F32.BF16 R16, R52.reuse, R62, R16 ;  /* 0x0000003e3410723c */ /* 0x040fe20000041810 */
[----:B------:R-:W2:Y:S08]  /*66f0*/  LDSM.16.MT88.4 R60, [R101+0x8400] ;  /* 0x00840000653c783b */ /* 0x000eb00000004200 */
[----:B------:R-:W3:Y:S01]  /*6700*/  MUFU.EX2 R127, R127 ;  /* 0x0000007f007f7308 */ /* 0x000ee20000000800 */
[C---:B------:R-:W-:Y:S09]  /*6710*/  HMMA.16816.F32.BF16 R20, R52.reuse, R64, R20 ;  /* 0x000000403414723c */ /* 0x040ff20000041814 */
[----:B------:R-:W-:Y:S01]  /*6720*/  MUFU.EX2 R133, R133 ;  /* 0x0000008500857308 */ /* 0x000fe20000000800 */
[C---:B------:R-:W-:Y:S01]  /*6730*/  HMMA.16816.F32.BF16 R24, R52.reuse, R66, R24 ;  /* 0x000000423418723c */ /* 0x040fe20000041818 */
[----:B------:R-:W4:Y:S08]  /*6740*/  LDSM.16.MT88.4 R64, [R101+0x6800] ;  /* 0x006800006540783b */ /* 0x000f300000004200 */
[----:B------:R-:W5:Y:S01]  /*6750*/  MUFU.EX2 R134, R134 ;  /* 0x0000008600867308 */ /* 0x000f620000000800 */
[----:B---3--:R-:W-:Y:S01]  /*6760*/  F2FP.BF16.F32.PACK_AB R88, R127, R126 ;  /* 0x0000007e7f58723e */ /* 0x008fe200000010ff */
[C---:B-1----:R-:W-:Y:S08]  /*6770*/  HMMA.16816.F32.BF16 R28, R52.reuse, R56, R28 ;  /* 0x00000038341c723c */ /* 0x042ff0000004181c */
[----:B------:R-:W1:Y:S01]  /*6780*/  MUFU.EX2 R135, R135 ;  /* 0x0000008700877308 */ /* 0x000e620000000800 */
[C---:B------:R-:W-:Y:S01]  /*6790*/  HMMA.16816.F32.BF16 R32, R52.reuse, R58, R32 ;  /* 0x0000003a3420723c */ /* 0x040fe20000041820 */
[----:B------:R-:W3:Y:S08]  /*67a0*/  LDSM.16.MT88.4 R56, [R100+0x800] ;  /* 0x000800006438783b */ /* 0x000ef00000004200 */
[----:B------:R-:W-:Y:S01]  /*67b0*/  MUFU.EX2 R164, R164 ;  /* 0x000000a400a47308 */ /* 0x000fe20000000800 */
[----:B-----5:R-:W-:Y:S01]  /*67c0*/  F2FP.BF16.F32.PACK_AB R89, R134, R133 ;  /* 0x000000858659723e */ /* 0x020fe200000010ff */
[C---:B--2---:R-:W-:Y:S08]  /*67d0*/  HMMA.16816.F32.BF16 R36, R52.reuse, R60, R36 ;  /* 0x0000003c3424723c */ /* 0x044ff00000041824 */
[----:B------:R-:W2:Y:S01]  /*67e0*/  MUFU.EX2 R87, R87 ;  /* 0x0000005700577308 */ /* 0x000ea20000000800 */
[----:B-1----:R-:W-:Y:S01]  /*67f0*/  F2FP.BF16.F32.PACK_AB R90, R145, R135 ;  /* 0x00000087915a723e */ /* 0x002fe200000010ff */
[C---:B------:R-:W-:Y:S01]  /*6800*/  HMMA.16816.F32.BF16 R40, R52.reuse, R62, R40 ;  /* 0x0000003e3428723c */ /* 0x040fe20000041828 */
[----:B------:R-:W1:Y:S07]  /*6810*/  LDSM.16.MT88.4 R60, [R101+0x7800] ;  /* 0x00780000653c783b */ /* 0x000e6e0000004200 */
[C---:B------:R-:W-:Y:S03]  /*6820*/  HMMA.16816.F32.BF16 R44, R52.reuse, R68, R44 ;  /* 0x00000044342c723c */ /* 0x040fe6000004182c */
[----:B--2---:R-:W-:Y:S05]  /*6830*/  F2FP.BF16.F32.PACK_AB R91, R87, R164 ;  /* 0x000000a4575b723e */ /* 0x004fea00000010ff */
[----:B------:R-:W-:Y:S01]  /*6840*/  HMMA.16816.F32.BF16 R48, R52, R70, R48 ;  /* 0x000000463430723c */ /* 0x000fe20000041830 */
[----:B------:R-:W2:Y:S02]  /*6850*/  LDSM.16.MT88.4 R68, [R100+0x1800] ;  /* 0x001800006444783b */ /* 0x000ea40000004200 */
[C---:B------:R-:W-:Y:S01]  /*6860*/  F2FP.BF16.F32.PACK_AB R52, R121.reuse, R120 ;  /* 0x000000787934723e */ /* 0x040fe200000010ff */
[----:B------:R-:W-:Y:S01]  /*6870*/  FADD.FTZ R121, R121, R115 ;  /* 0x0000007379797221 */ /* 0x000fe20000010000 */
[----:B------:R-:W-:Y:S01]  /*6880*/  F2FP.BF16.F32.PACK_AB R53, R119, R122 ;  /* 0x0000007a7735723e */ /* 0x000fe200000010ff */
[----:B------:R-:W-:Y:S01]  /*6890*/  FADD.FTZ R122, R122, R117 ;  /* 0x000000757a7a7221 */ /* 0x000fe20000010000 */
[C---:B------:R-:W-:Y:S01]  /*68a0*/  F2FP.BF16.F32.PACK_AB R54, R124.reuse, R123 ;  /* 0x0000007b7c36723e */ /* 0x040fe200000010ff */
[----:B------:R-:W-:Y:S01]  /*68b0*/  FADD.FTZ R121, R123, R121 ;  /* 0x000000797b797221 */ /* 0x000fe20000010000 */
[----:B------:R-:W-:Y:S01]  /*68c0*/  F2FP.BF16.F32.PACK_AB R55, R125, R118 ;  /* 0x000000767d37723e */ /* 0x000fe200000010ff */
[----:B------:R-:W-:Y:S02]  /*68d0*/  FADD.FTZ R122, R119, R122 ;  /* 0x0000007a777a7221 */ /* 0x000fe40000010000 */
[----:B------:R-:W-:Y:S02]  /*68e0*/  FADD.FTZ R124, R124, R121 ;  /* 0x000000797c7c7221 */ /* 0x000fe40000010000 */
[----:B------:R-:W-:Y:S02]  /*68f0*/  FADD.FTZ R118, R118, R122 ;  /* 0x0000007a76767221 */ /* 0x000fe40000010000 */
[C---:B----4-:R-:W-:Y:S03]  /*6900*/  HMMA.16816.F32.BF16 R4, R52.reuse, R64, R4 ;  /* 0x000000403404723c */ /* 0x050fe60000041804 */
[----:B------:R-:W-:Y:S01]  /*6910*/  FADD.FTZ R118, R125, R118 ;  /* 0x000000767d767221 */ /* 0x000fe20000010000 */
[----:B------:R-:W-:Y:S03]  /*6920*/  FADD.FTZ R124, R126, R124 ;  /* 0x0000007c7e7c7221 */ /* 0x000fe60000010000 */
[----:B------:R-:W-:Y:S01]  /*6930*/  FADD.FTZ R133, R133, R118 ;  /* 0x0000007685857221 */ /* 0x000fe20000010000 */
[C---:B------:R-:W-:Y:S01]  /*6940*/  HMMA.16816.F32.BF16 R8, R52.reuse, R66, R8 ;  /* 0x000000423408723c */ /* 0x040fe20000041808 */
[----:B------:R-:W4:Y:S02]  /*6950*/  LDSM.16.MT88.4 R64, [R101+0x8800] ;  /* 0x008800006540783b */ /* 0x000f240000004200 */
[----:B------:R-:W-:Y:S01]  /*6960*/  FADD.FTZ R127, R127, R124 ;  /* 0x0000007c7f7f7221 */ /* 0x000fe20000010000 */
[----:B------:R-:W-:Y:S03]  /*6970*/  FADD.FTZ R133, R134, R133 ;  /* 0x0000008586857221 */ /* 0x000fe60000010000 */
[----:B------:R-:W-:Y:S01]  /*6980*/  FADD.FTZ R127, R135, R127 ;  /* 0x0000007f877f7221 */ /* 0x000fe20000010000 */
[C---:B---3--:R-:W-:Y:S03]  /*6990*/  HMMA.16816.F32.BF16 R12, R52.reuse, R56, R12 ;  /* 0x00000038340c723c */ /* 0x048fe6000004180c */
[----:B------:R-:W-:Y:S01]  /*69a0*/  FADD.FTZ R133, R164, R133 ;  /* 0x00000085a4857221 */ /* 0x000fe20000010000 */
[----:B------:R-:W-:Y:S03]  /*69b0*/  FADD.FTZ R161, R145, R127 ;  /* 0x0000007f91a17221 */ /* 0x000fe60000010000 */
[----:B------:R-:W-:Y:S01]  /*69c0*/  FADD.FTZ R160, R87, R133 ;  /* 0x0000008557a07221 */ /* 0x000fe20000010000 */
[C---:B------:R-:W-:Y:S01]  /*69d0*/  HMMA.16816.F32.BF16 R16, R52.reuse, R58, R16 ;  /* 0x0000003a3410723c */ /* 0x040fe20000041810 */
[----:B------:R-:W3:Y:S07]  /*69e0*/  LDSM.16.MT88.4 R56, [R100+0x2800] ;  /* 0x002800006438783b */ /* 0x000eee0000004200 */
[C---:B-1----:R-:W-:Y:S08]  /*69f0*/  HMMA.16816.F32.BF16 R20, R52.reuse, R60, R20 ;  /* 0x0000003c3414723c */ /* 0x042ff00000041814 */
[C---:B------:R-:W-:Y:S01]  /*6a00*/  HMMA.16816.F32.BF16 R24, R52.reuse, R62, R24 ;  /* 0x0000003e3418723c */ /* 0x040fe20000041818 */
[----:B------:R-:W1:Y:S07]  /*6a10*/  LDSM.16.MT88.4 R60, [R100+0xc00] ;  /* 0x000c0000643c783b */ /* 0x000e6e0000004200 */
[C---:B--2---:R-:W-:Y:S08]  /*6a20*/  HMMA.16816.F32.BF16 R28, R52.reuse, R68, R28 ;  /* 0x00000044341c723c */ /* 0x044ff0000004181c */
[C---:B------:R-:W-:Y:S08]  /*6a30*/  HMMA.16816.F32.BF16 R32, R52.reuse, R70, R32 ;  /* 0x000000463420723c */ /* 0x040ff00000041820 */
[C---:B----4-:R-:W-:Y:S08]  /*6a40*/  HMMA.16816.F32.BF16 R36, R52.reuse, R64, R36 ;  /* 0x000000403424723c */ /* 0x050ff00000041824 */
[C---:B------:R-:W-:Y:S08]  /*6a50*/  HMMA.16816.F32.BF16 R40, R52.reuse, R66, R40 ;  /* 0x000000423428723c */ /* 0x040ff00000041828 */
[C---:B---3--:R-:W-:Y:S08]  /*6a60*/  HMMA.16816.F32.BF16 R44, R52.reuse, R56, R44 ;  /* 0x00000038342c723c */ /* 0x048ff0000004182c */
[----:B------:R-:W-:Y:S08]  /*6a70*/  HMMA.16816.F32.BF16 R48, R52, R58, R48 ;  /* 0x0000003a3430723c */ /* 0x000ff00000041830 */
[C---:B------:R-:W-:Y:S01]  /*6a80*/  HMMA.16816.F32.BF16 R80, R88.reuse, R76, R4 ;  /* 0x0000004c5850723c */ /* 0x040fe20000041804 */
[----:B------:R-:W2:Y:S07]  /*6a90*/  LDSM.16.MT88.4 R4, [R101+0x8c00] ;  /* 0x008c00006504783b */ /* 0x000eae0000004200 */
[C---:B------:R-:W-:Y:S01]  /*6aa0*/  HMMA.16816.F32.BF16 R76, R88.reuse, R78, R8 ;  /* 0x0000004e584c723c */ /* 0x040fe20000041808 */
[----:B------:R-:W3:Y:S07]  /*6ab0*/  LDSM.16.MT88.4 R8, [R100+0x2c00] ;  /* 0x002c00006408783b */ /* 0x000eee0000004200 */
[C---:B-1----:R-:W-:Y:S08]  /*6ac0*/  HMMA.16816.F32.BF16 R72, R88.reuse, R60, R12 ;  /* 0x0000003c5848723c */ /* 0x042ff0000004180c */
        /* <DEDUP_REMOVED lines=9> */
[----:B------:R-:W-:Y:S08]  /*6b60*/  @!UPT UIADD3 URZ, UPT, UPT, URZ, URZ, URZ ;  /* 0x000000fffffff290 */ /* 0x000ff0000fffe0ff */
[----:B------:R-:W-:Y:S11]  /*6b70*/  @P0 BRA `(.L_x_6815) ;  /* 0xffffffd400d40947 */ /* 0x000ff6000383ffff */
.L_x_6808:
        /* <DEDUP_REMOVED lines=11> */
.L_x_6826:
[----:B---34-:R-:W-:Y:S01]  /*6c30*/  FADD.FTZ R160, R160, R0 ;  /* 0x00000000a0a07221 */ /* 0x018fe20000010000 */
[----:B------:R-:W2:Y:S01]  /*6c40*/  MUFU.RCP R4, R8 ;  /* 0x0000000800047308 */ /* 0x000ea20000001000 */
[----:B------:R-:W-:Y:S02]  /*6c50*/  SHF.L.U32 R0, R128, 0x1, RZ ;  /* 0x0000000180007819 */ /* 0x000fe400000006ff */
[----:B------:R-:W-:Y:S02]  /*6c60*/  FSETP.NE.FTZ.AND P2, PT, R8, RZ, PT ;  /* 0x000000ff0800720b */ /* 0x000fe40003f55000 */
[----:B------:R-:W-:Y:S02]  /*6c70*/  LOP3.LUT R0, R131, 0x6, R0, 0xf8, !PT ;  /* 0x0000000683007812 */ /* 0x000fe400078ef800 */
[----:B------:R-:W-:Y:S01]  /*6c80*/  FSETP.NE.FTZ.AND P5, PT, R160, RZ, PT ;  /* 0x000000ffa000720b */ /* 0x000fe20003fb5000 */
[----:B------:R-:W3:Y:S01]  /*6c90*/  MUFU.RCP R5, R160 ;  /* 0x000000a000057308 */ /* 0x000ee20000001000 */
[----:B------:R-:W-:-:S04]  /*6ca0*/  LOP3.LUT R0, R0, 0x20, R138, 0xf8, !PT ;  /* 0x0000002000007812 */ /* 0x000fc800078ef88a */
[----:B------:R-:W-:Y:S02]  /*6cb0*/  LOP3.LUT R0, R0, R154, RZ, 0xfc, !PT ;  /* 0x0000009a00007212 */ /* 0x000fe400078efcff */
[----:B--2---:R-:W-:Y:S02]  /*6cc0*/  FSEL R4, R4, 1, P2 ;  /* 0x3f80000004047808 */ /* 0x004fe40001000000 */
[----:B------:R-:W-:Y:S02]  /*6cd0*/  LEA R132, R0, R132, 0x1 ;  /* 0x0000008400847211 */ /* 0x000fe400078e08ff */
[----:B------:R-:W-:Y:S01]  /*6ce0*/  LOP3.LUT R0, R129, 0x20, RZ, 0xc0, !PT ;  /* 0x0000002081007812 */ /* 0x000fe200078ec0ff */
[C---:B------:R-:W-:Y:S01]  /*6cf0*/  FMUL.FTZ R80, R4.reuse, R80 ;  /* 0x0000005004507220 */ /* 0x040fe20000410000 */
[C---:B------:R-:W-:Y:S01]  /*6d00*/  FMUL.FTZ R81, R4.reuse, R81 ;  /* 0x0000005104517220 */ /* 0x040fe20000410000 */
        /* <DEDUP_REMOVED lines=22> */
[C---:B------:R-:W-:Y:S01]  /*6e70*/  FMUL.FTZ R61, R4.reuse, R61 ;  /* 0x0000003d043d7220 */ /* 0x040fe20000410000 */
[C---:B------:R-:W-:Y:S01]  /*6e80*/  FMUL.FTZ R62, R5.reuse, R62 ;  /* 0x0000003e053e7220 */ /* 0x040fe20000410000 */
[----:B------:R-:W-:Y:S01]  /*6e90*/  FMUL.FTZ R63, R5, R63 ;  /* 0x0000003f053f7220 */ /* 0x000fe20000410000 */
[----:B------:R-:W-:Y:S01]  /*6ea0*/  F2FP.BF16.F32.PACK_AB R80, R81, R80 ;  /* 0x000000505150723e */ /* 0x000fe200000010ff */
[C---:B------:R-:W-:Y:S01]  /*6eb0*/  FMUL.FTZ R56, R4.reuse, R56 ;  /* 0x0000003804387220 */ /* 0x040fe20000410000 */
[----:B------:R-:W-:Y:S01]  /*6ec0*/  F2FP.BF16.F32.PACK_AB R82, R83, R82 ;  /* 0x000000525352723e */ /* 0x000fe200000010ff */
        /* <DEDUP_REMOVED lines=12> */
[----:B------:R-:W-:Y:S01]  /*6f90*/  FMUL.FTZ R37, R4, R37 ;  /* 0x0000002504257220 */ /* 0x000fe20000410000 */
[----:B------:R-:W-:Y:S01]  /*6fa0*/  IADD3 R7, PT, PT, R132, -R129, RZ ;  /* 0x8000008184077210 */ /* 0x000fe20007ffe0ff */
        /* <DEDUP_REMOVED lines=12> */
[C---:B------:R-:W-:Y:S01]  /*7070*/  FMUL.FTZ R45, R4.reuse, R45 ;  /* 0x0000002d042d7220 */ /* 0x040fe20000410000 */
[C---:B------:R-:W-:Y:S01]  /*7080*/  FMUL.FTZ R48, R4.reuse, R48 ;  /* 0x0000003004307220 */ /* 0x040fe20000410000 */
        /* <DEDUP_REMOVED lines=39> */
[----:B------:R-:W-:Y:S04]  /*7300*/  STS [R7+0x2020], R44 ;  /* 0x0020202c07007388 */ /* 0x000fe80000000800 */
[----:B------:R-:W-:Y:S04]  /*7310*/  STS [R7+0x2220], R46 ;  /* 0x0022202e07007388 */ /* 0x000fe80000000800 */
[----:B------:R-:W-:Y:S04]  /*7320*/  STS [R129+0x2030], R4 ;  /* 0x0020300481007388 */ /* 0x000fe80000000800 */
[----:B------:R4:W-:Y:S01]  /*7330*/  STS [R129+0x2230], R5 ;  /* 0x0022300581007388 */ /* 0x0009e20000000800 */
[----:B------:R-:W-:-:S03]  /*7340*/  ISETP.NE.AND P1, PT, R155, -0x1, PT ;  /* 0xffffffff9b00780c */ /* 0x000fc60003f25270 */
[----:B--2---:R-:W2:Y:S04]  /*7350*/  LD.E.64 R36, desc[UR4][R2.64+0x88] ;  /* 0x0000880402247980 */ /* 0x004ea8000c101b00 */
[----:B------:R-:W2:Y:S04]  /*7360*/  LD.E.64 R12, desc[UR4][R2.64+0x90] ;  /* 0x00009004020c7980 */ /* 0x000ea8000c101b00 */
[----:B---3--:R-:W3:Y:S04]  /*7370*/  LD.E.U8 R0, desc[UR4][R2.64+0x1c8] ;  /* 0x0001c80402007980 */ /* 0x008ee8000c101100 */
[----:B------:R-:W2:Y:S04]  /*7380*/  @!P1 LD.E.64 R38, desc[UR4][R2.64+0x80] ;  /* 0x0000800402269980 */ /* 0x000ea8000c101b00 */
[----:B------:R1:W5:Y:S04]  /*7390*/  LD.E.64 R34, desc[UR4][R2.64+0x70] ;  /* 0x0000700402227980 */ /* 0x000368000c101b00 */
[----:B------:R1:W5:Y:S01]  /*73a0*/  LD.E.64 R32, desc[UR4][R2.64+0xa0] ;  /* 0x0000a00402207980 */ /* 0x000362000c101b00 */
[----:B------:R-:W4:Y:S01]  /*73b0*/  @P2 MUFU.LG2 R11, R8 ;  /* 0x00000008000b2308 */ /* 0x000f220000000c00 */
[----:B---3--:R-:W-:-:S13]  /*73c0*/  ISETP.NE.AND P4, PT, R0, RZ, PT ;  /* 0x000000ff0000720c */ /* 0x008fda0003f85270 */
[----:B------:R-:W3:Y:S04]  /*73d0*/  @!P4 LD.E R10, desc[UR4][R2.64+0x60] ;  /* 0x00006004020ac980 */ /* 0x000ee8000c101900 */
[----:B------:R-:W3:Y:S01]  /*73e0*/  @!P4 LD.E R9, desc[UR4][R2.64+0xb4] ;  /* 0x0000b4040209c980 */ /* 0x000ee2000c101900 */
[----:B------:R-:W1:Y:S01]  /*73f0*/  @P5 MUFU.LG2 R160, R160 ;  /* 0x000000a000a05308 */ /* 0x000e620000000c00 */
[----:B------:R-:W-:Y:S01]  /*7400*/  SHF.R.U32.HI R0, RZ, 0x2, R128 ;  /* 0x00000002ff007819 */ /* 0x000fe20000011680 */
[----:B----4-:R-:W-:Y:S01]  /*7410*/  @P2 FMUL.FTZ R11, R11, 0.69314718246459960938 ;  /* 0x3f3172180b0b2820 */ /* 0x010fe20000410000 */
[----:B------:R-:W-:Y:S02]  /*7420*/  SHF.L.U32 R5, R149, 0x6, RZ ;  /* 0x0000000695057819 */ /* 0x000fe400000006ff */
[----:B------:R-:W-:Y:S01]  /*7430*/  IADD3 R4, PT, PT, R0, 0x20, RZ ;  /* 0x0000002000047810 */ /* 0x000fe20007ffe0ff */
[----:B--2---:R-:W-:Y:S01]  /*7440*/  @P1 IMAD.WIDE.U32 R14, R36, R155, RZ ;  /* 0x0000009b240e1225 */ /* 0x004fe200078e00ff */
[----:B------:R-:W-:-:S02]  /*7450*/  MOV R16, R137 ;  /* 0x0000008900107202 */ /* 0x000fc40000000f00 */
[----:B------:R-:W-:Y:S01]  /*7460*/  MOV R17, RZ ;  /* 0x000000ff00117202 */ /* 0x000fe20000000f00 */
[----:B------:R-:W-:Y:S01]  /*7470*/  @!P1 IMAD R8, R39, R148, RZ ;  /* 0x0000009427089224 */ /* 0x000fe200078e02ff */
[----:B------:R-:W-:Y:S01]  /*7480*/  ISETP.GE.AND P0, PT, R4, R136, PT ;  /* 0x000000880400720c */ /* 0x000fe20003f06270 */
[----:B------:R-:W-:Y:S01]  /*7490*/  @!P1 IMAD.WIDE.U32 R38, R38, R148, RZ ;  /* 0x0000009426269225 */ /* 0x000fe200078e00ff */
[----:B------:R-:W-:-:S03]  /*74a0*/  MOV R4, 0x7f800000 ;  /* 0x7f80000000047802 */ /* 0x000fc60000000f00 */
[----:B-----5:R-:W-:Y:S01]  /*74b0*/  @P2 FFMA.FTZ R4, R6, R86, R11 ;  /* 0x0000005606042223 */ /* 0x020fe2000001000b */
[----:B------:R-:W-:Y:S01]  /*74c0*/  @P1 MOV R38, R14 ;  /* 0x0000000e00261202 */ /* 0x000fe20000000f00 */
[----:B------:R-:W-:Y:S02]  /*74d0*/  @P1 IMAD R7, R37, R155, RZ ;  /* 0x0000009b25071224 */ /* 0x000fe400078e02ff */
[----:B------:R-:W-:-:S04]  /*74e0*/  IMAD.WIDE.U32 R16, R5, R36, R16 ;  /* 0x0000002405107225 */ /* 0x000fc800078e0010 */
[----:B------:R-:W-:Y:S02]  /*74f0*/  IMAD R11, R37, R5, RZ ;  /* 0x00000005250b7224 */ /* 0x000fe400078e02ff */
[-C--:B------:R-:W-:Y:S02]  /*7500*/  IMAD R13, R13, R147.reuse, RZ ;  /* 0x000000930d0d7224 */ /* 0x080fe400078e02ff */
[----:B------:R-:W-:Y:S01]  /*7510*/  IMAD.WIDE.U32 R18, R12, R147, RZ ;  /* 0x000000930c127225 */ /* 0x000fe200078e00ff */
[----:B------:R-:W-:-:S03]  /*7520*/  @!P1 IADD3 R8, PT, PT, R39, R8, RZ ;  /* 0x0000000827089210 */ /* 0x000fc60007ffe0ff */
[----:B-1----:R-:W-:Y:S01]  /*7530*/  @P5 FMUL.FTZ R160, R160, 0.69314718246459960938 ;  /* 0x3f317218a0a05820 */ /* 0x002fe20000410000 */
[----:B------:R-:W-:Y:S02]  /*7540*/  @P1 IADD3 R8, PT, PT, R15, R7, RZ ;  /* 0x000000070f081210 */ /* 0x000fe40007ffe0ff */
[----:B------:R-:W-:Y:S02]  /*7550*/  IADD3 R11, PT, PT, R17, R11, RZ ;  /* 0x0000000b110b7210 */ /* 0x000fe40007ffe0ff */
[----:B------:R-:W-:Y:S02]  /*7560*/  IADD3 R13, PT, PT, R19, R13, RZ ;  /* 0x0000000d130d7210 */ /* 0x000fe40007ffe0ff */
[----:B------:R-:W-:Y:S02]  /*7570*/  IADD3 R38, P3, P2, R18, R16, R38 ;  /* 0x0000001012267210 */ /* 0x000fe40007a7e026 */
[----:B------:R-:W-:Y:S01]  /*7580*/  MOV R7, 0x7f800000 ;  /* 0x7f80000000077802 */ /* 0x000fe20000000f00 */
[----:B------:R-:W-:Y:S01]  /*7590*/  @P5 FFMA.FTZ R7, R6, R85, R160 ;  /* 0x0000005506075223 */ /* 0x000fe200000100a0 */
[----:B------:R-:W-:-:S02]  /*75a0*/  LOP3.LUT P6, RZ, R128, 0x3, RZ, 0xc0, !PT ;  /* 0x0000000380ff7812 */ /* 0x000fc400078cc0ff */
        /* <DEDUP_REMOVED lines=9> */
.L_x_6817:
        /* <DEDUP_REMOVED lines=14> */
[----:B------:R-:W-:Y:S01]  /*7720*/  IADD3 R3, P2, PT, R6, R2, RZ ;  /* 0x0000000206037210 */ /* 0x000fe20007f5e0ff */
        /* <DEDUP_REMOVED lines=8> */
.L_x_6819:
[----:B------:R-:W-:Y:S05]  /*77b0*/  BSYNC.RECONVERGENT B0 ;  /* 0x0000000000007941 */ /* 0x000fea0003800200 */
.L_x_6818:
        /* <DEDUP_REMOVED lines=10> */
.L_x_6821:
[----:B------:R-:W-:Y:S05]  /*7860*/  BSYNC.RECONVERGENT B0 ;  /* 0x0000000000007941 */ /* 0x000fea0003800200 */
.L_x_6820:
[----:B-1----:R-:W-:Y:S02]  /*7870*/  MOV R2, R146 ;  /* 0x0000009200027202 */ /* 0x002fe40000000f00 */
[----:B------:R-:W-:-:S04]  /*7880*/  MOV R3, 0x0 ;  /* 0x0000000000037802 */ /* 0x000fc80000000f00 */
[----:B--234-:R-:W-:Y:S05]  /*7890*/  @P0 RET.REL.NODEC R2 `(_ZN5flash24flash_fwd_splitkv_kernelI23Flash_fwd_kernel_traitsILi96ELi64ELi64ELi4ELb0ELb0EN7cutlass10bfloat16_tE19Flash_kernel_traitsILi96ELi64ELi64ELi4ES3_EELb0ELb0ELb0ELb0ELb1ELb1ELb0ELb0EEEvNS_16Flash_fwd_paramsE) ;  /* 0xffffff8402d80950 */ /* 0x01cfea0003c3ffff */
[----:B------:R-:W-:Y:S01]  /*78a0*/  IADD3 R2, P0, PT, R0, 0x20, RZ ;  /* 0x0000002000027810 */ /* 0x000fe20007f1e0ff */
[----:B------:R-:W-:Y:S01]  /*78b0*/  IMAD.MOV.U32 R5, RZ, RZ, R39 ;  /* 0x000000ffff057224 */ /* 0x000fe200078e0027 */
[----:B------:R-:W-:Y:S01]  /*78c0*/  MOV R4, R38 ;  /* 0x0000002600047202 */ /* 0x000fe20000000f00 */
[----:B------:R-:W-:Y:S01]  /*78d0*/  IMAD.MOV.U32 R147, RZ, RZ, 0x0 ;  /* 0x00000000ff937424 */ /* 0x000fe200078e00ff */
[----:B------:R-:W-:-:S03]  /*78e0*/  IADD3.X R0, PT, PT, RZ, RZ, RZ, P0, !PT ;  /* 0x000000ffff007210 */ /* 0x000fc600007fe4ff */
[----:B------:R-:W-:-:S04]  /*78f0*/  IMAD.WIDE.U32 R4, R36, R2, R4 ;  /* 0x0000000224047225 */ /* 0x000fc800078e0004 */
[----:B------:R-:W-:-:S04]  /*7900*/  IMAD R0, R0, R36, RZ ;  /* 0x0000002400007224 */ /* 0x000fc800078e02ff */
[----:B------:R-:W-:Y:S01]  /*7910*/  IMAD R0, R37, R2, R0 ;  /* 0x0000000225007224 */ /* 0x000fe200078e0200 */
[----:B------:R-:W-:-:S04]  /*7920*/  LEA R2, P0, R4, R34, 0x1 ;  /* 0x0000002204027211 */ /* 0x000fc800078008ff */
[----:B------:R-:W-:-:S04]  /*7930*/  IADD3 R0, PT, PT, R5, R0, RZ ;  /* 0x0000000005007210 */ /* 0x000fc80007ffe0ff */
[----:B------:R-:W-:-:S05]  /*7940*/  LEA.HI.X R3, R4, R35, R0, 0x1, P0 ;  /* 0x0000002304037211 */ /* 0x000fca00000f0c00 */
[----:B------:R-:W-:Y:S04]  /*7950*/  ST.E.128 desc[UR4][R2.64], R20 ;  /* 0x0000001402007985 */ /* 0x000fe8000c101d04 */
[----:B------:R-:W-:Y:S04]  /*7960*/  ST.E.128 desc[UR4][R2.64+0x40], R12 ;  /* 0x0000400c02007985 */ /* 0x000fe8000c101d04 */
[----:B------:R1:W-:Y:S02]  /*7970*/  ST.E.128 desc[UR4][R2.64+0x80], R28 ;  /* 0x0000801c02007985 */ /* 0x0003e4000c101d04 */
[----:B-1----:R-:W-:Y:S05]  /*7980*/  RET.REL.NODEC R146 `(_ZN5flash24flash_fwd_splitkv_kernelI23Flash_fwd_kernel_traitsILi96ELi64ELi64ELi4ELb0ELb0EN7cutlass10bfloat16_tE19Flash_kernel_traitsILi96ELi64ELi64ELi4ES3_EELb0ELb0ELb0ELb0ELb1ELb1ELb0ELb0EEEvNS_16Flash_fwd_paramsE) ;  /* 0xffffff84929c7950 */ /* 0x002fea0003c3ffff */
.L_x_6816:
[----:B------:R-:W-:Y:S01]  /*7990*/  MOV R0, 0x1f ;  /* 0x0000001f00007802 */ /* 0x000fe20000000f00 */
[----:B------:R-:W-:Y:S01]  /*79a0*/  IMAD.MOV.U32 R4, RZ, RZ, 0x2 ;  /* 0x00000002ff047424 */ /* 0x000fe200078e00ff */
[----:B------:R-:W-:Y:S01]  /*79b0*/  MOV R7, R161 ;  /* 0x000000a100077202 */ /* 0x000fe20000000f00 */
[----:B------:R-:W-:-:S07]  /*79c0*/  IMAD.MOV.U32 R5, RZ, RZ, -0x1 ;  /* 0xffffffffff057424 */ /* 0x000fce00078e00ff */
[----:B-1---5:R-:W-:Y:S05]  /*79d0*/  WARPSYNC.COLLECTIVE R5, `(.L_x_6822) ;  /* 0x0000000005087348 */ /* 0x022fea0003c00000 */
[----:B------:R2:W3:Y:S02]  /*79e0*/  SHFL.BFLY P0, R0, R7, R4, R0 ;  /* 0x0c00000407007389 */ /* 0x0004e40000000000 */
[----:B-123-5:R-:W-:Y:S05]  /*79f0*/  ENDCOLLECTIVE ;  /* 0x000000000000791b */ /* 0x02efea0003800000 */
.L_x_6822:
[----:B------:R-:W-:Y:S01]  /*7a00*/  MOV R4, R0 ;  /* 0x0000000000047202 */ /* 0x000fe20000000f00 */
[----:B------:R-:W-:-:S04]  /*7a10*/  IMAD.MOV.U32 R0, RZ, RZ, 0x1f ;  /* 0x0000001fff007424 */ /* 0x000fc800078e00ff */
[----:B------:R-:W-:Y:S01]  /*7a20*/  FADD.FTZ R161, R4, R161 ;  /* 0x000000a104a17221 */ /* 0x000fe20000010000 */
[----:B------:R-:W-:-:S03]  /*7a30*/  MOV R4, 0x1 ;  /* 0x0000000100047802 */ /* 0x000fc60000000f00 */
[----:B------:R-:W-:-:S07]  /*7a40*/  IMAD.MOV.U32 R7, RZ, RZ, R161 ;  /* 0x000000ffff077224 */ /* 0x000fce00078e00a1 */
[----:B------:R-:W-:Y:S05]  /*7a50*/  WARPSYNC.COLLECTIVE R5, `(.L_x_6823) ;  /* 0x0000000005087348 */ /* 0x000fea0003c00000 */
[----:B------:R1:W2:Y:S02]  /*7a60*/  SHFL.BFLY P0, R0, R7, R4, R0 ;  /* 0x0c00000407007389 */ /* 0x0002a40000000000 */
[----:B-12---:R-:W-:Y:S05]  /*7a70*/  ENDCOLLECTIVE ;  /* 0x000000000000791b */ /* 0x006fea0003800000 */
.L_x_6823:
[----:B------:R-:W-:Y:S01]  /*7a80*/  MOV R8, R0 ;  /* 0x0000000000087202 */ /* 0x000fe20000000f00 */
[----:B------:R-:W-:Y:S01]  /*7a90*/  IMAD.MOV.U32 R7, RZ, RZ, R160 ;  /* 0x000000ffff077224 */ /* 0x000fe200078e00a0 */
[----:B------:R-:W-:Y:S02]  /*7aa0*/  MOV R0, 0x1f ;  /* 0x0000001f00007802 */ /* 0x000fe40000000f00 */
[----:B------:R-:W-:Y:S01]  /*7ab0*/  MOV R4, 0x2 ;  /* 0x0000000200047802 */ /* 0x000fe20000000f00 */
[----:B------:R-:W-:-:S07]  /*7ac0*/  FADD.FTZ R8, R161, R8 ;  /* 0x00000008a1087221 */ /* 0x000fce0000010000 */
[----:B------:R-:W-:Y:S05]  /*7ad0*/  WARPSYNC.COLLECTIVE R5, `(.L_x_6824) ;  /* 0x0000000005087348 */ /* 0x000fea0003c00000 */
[----:B------:R1:W2:Y:S02]  /*7ae0*/  SHFL.BFLY P0, R0, R7, R4, R0 ;  /* 0x0c00000407007389 */ /* 0x0002a40000000000 */
[----:B-12---:R-:W-:Y:S05]  /*7af0*/  ENDCOLLECTIVE ;  /* 0x000000000000791b */ /* 0x006fea0003800000 */
.L_x_6824:
[----:B------:R-:W-:Y:S01]  /*7b00*/  FADD.FTZ R160, R0, R160 ;  /* 0x000000a000a07221 */ /* 0x000fe20000010000 */
[----:B------:R-:W-:Y:S02]  /*7b10*/  MOV R0, 0x1f ;  /* 0x0000001f00007802 */ /* 0x000fe40000000f00 */
[----:B------:R-:W-:Y:S01]  /*7b20*/  MOV R4, 0x1 ;  /* 0x0000000100047802 */ /* 0x000fe20000000f00 */
[----:B------:R-:W-:-:S07]  /*7b30*/  IMAD.MOV.U32 R7, RZ, RZ, R160 ;  /* 0x000000ffff077224 */ /* 0x000fce00078e00a0 */
[----:B------:R-:W-:Y:S05]  /*7b40*/  WARPSYNC.COLLECTIVE R5, `(.L_x_6825) ;  /* 0x0000000005087348 */ /* 0x000fea0003c00000 */
[----:B------:R1:W2:Y:S02]  /*7b50*/  SHFL.BFLY P0, R0, R7, R4, R0 ;  /* 0x0c00000407007389 */ /* 0x0002a40000000000 */
[----:B-12---:R-:W-:Y:S05]  /*7b60*/  ENDCOLLECTIVE ;  /* 0x000000000000791b */ /* 0x006fea0003800000 */
.L_x_6825:
[----:B------:R-:W-:Y:S05]  /*7b70*/  BRA `(.L_x_6826) ;  /* 0xfffffff0002c7947 */ /* 0x000fea000383ffff */
.L_x_6827:
        /* <DEDUP_REMOVED lines=16> */
.L_x_11659:


//--------------------- .text._ZN5flash24flash_fwd_splitkv_kernelI23Flash_fwd_kernel_traitsILi96ELi64ELi64ELi4ELb0ELb0EN7cutlass10bfloat16_tE19Flash_kernel_traitsILi96ELi64ELi64ELi4ES3_EELb0ELb0ELb0ELb0ELb1ELb0ELb1ELb0EEEvNS_16Flash_fwd_paramsE --------------------------
	.section	.text._ZN5flash24flash_fwd_splitkv_kernelI23Flash_fwd_kernel_traitsILi96ELi64ELi64ELi4ELb0ELb0EN7cutlass10bfloat16_tE19Flash_kernel_traitsILi96ELi64ELi64ELi4ES3_EELb0ELb0ELb0ELb0ELb1ELb0ELb1ELb0EEEvNS_16Flash_fwd_paramsE,"ax",@progbits
	.align	128
        .global         _ZN5flash24flash_fwd_splitkv_kernelI23Flash_fwd_kernel_traitsILi96ELi64ELi64ELi4ELb0ELb0EN7cutlass10bfloat16_tE19Flash_kernel_traitsILi96ELi64ELi64ELi4ES3_EELb0ELb0ELb0ELb0ELb1ELb0ELb1ELb0EEEvNS_16Flash_fwd_paramsE
        .type           _ZN5flash24flash_fwd_splitkv_kernelI23Flash_fwd_kernel_traitsILi96ELi64ELi64ELi4ELb0ELb0EN7cutlass10bfloat16_tE19Flash_kernel_traitsILi96ELi64ELi64ELi4ES3_EELb0ELb0ELb0ELb0ELb1ELb0ELb1ELb0EEEvNS_16Flash_fwd_paramsE,@function
        .size           _ZN5flash24flash_fwd_splitkv_kernelI23Flash_fwd_kernel_traitsILi96ELi64ELi64ELi4ELb0ELb0EN7cutlass10bfloat16_tE19Flash_kernel_traitsILi96ELi64ELi64ELi4ES3_EELb0ELb0ELb0ELb0ELb1ELb0ELb1ELb0EEEvNS_16Flash_fwd_paramsE,(.L_x_11660 - _ZN5flash24flash_fwd_splitkv_kernelI23Flash_fwd_kernel_traitsILi96ELi64ELi64ELi4ELb0ELb0EN7cutlass10bfloat16_tE19Flash_kernel_traitsILi96ELi64ELi64ELi4ES3_EELb0ELb0ELb0ELb0ELb1ELb0ELb1ELb0EEEvNS_16Flash_fwd_paramsE)
        .other          _ZN5flash24flash_fwd_splitkv_kernelI23Flash_fwd_kernel_traitsILi96ELi64ELi64ELi4ELb0ELb0EN7cutlass10bfloat16_tE19Flash_kernel_traitsILi96ELi64ELi64ELi4ES3_EELb0ELb0ELb0ELb0ELb1ELb0ELb1ELb0EEEvNS_16Flash_fwd_paramsE,@"STO_CUDA_ENTRY STV_DEFAULT"
_ZN5flash24flash_fwd_splitkv_kernelI23Flash_fwd_kernel_traitsILi96ELi64ELi64ELi4ELb0ELb0EN7cutlass10bfloat16_tE19Flash_kernel_traitsILi96ELi64ELi64ELi4ES3_EELb0ELb0ELb0ELb0ELb1ELb0ELb1ELb0EEEvNS_16Flash_fwd_paramsE:
.text._ZN5flash24flash_fwd_splitkv_kernelI23Flash_fwd_kernel_traitsILi96ELi64ELi64ELi4ELb0ELb0EN7cutlass10bfloat16_tE19Flash_kernel_traitsILi96ELi64ELi64ELi4ES3_EELb0ELb0ELb0ELb0ELb1ELb0ELb1ELb0EEEvNS_16Flash_fwd_paramsE:
        /* <DEDUP_REMOVED lines=29> */
[----:B------:R-:W-:Y:S05]  /*01d0*/  CALL.REL.NOINC `($_ZN5flash24flash_fwd_splitkv_kernelI23Flash_fwd_kernel_traitsILi96ELi64ELi64ELi4ELb0ELb0EN7cutlass10bfloat16_tE19Flash_kernel_traitsILi96ELi64ELi64ELi4ES3_EELb0ELb0ELb0ELb0ELb1ELb0ELb1ELb0EEEvNS_16Flash_fwd_paramsE$_ZN5flash30compute_attn_1rowblock_splitkvI23Flash_fwd_kernel_traitsILi96ELi64ELi64ELi4ELb0ELb0EN7cutlass10bfloat16_tE19Flash_kernel_traitsILi96ELi64ELi64ELi4ES3_EELb0ELb0ELb0ELb0ELb1ELb0ELb1ELb0ENS_16Flash_fwd_paramsEEEvRKT8_iiiii) ;  /* 0x0000000000087944 */ /* 0x000fea0003c00000 */
[----:B------:R-:W-:Y:S05]  /*01e0*/  BSYNC.RECONVERGENT B2 ;  /* 0x0000000000027941 */ /* 0x000fea0003800200 */
.L_x_6828:
[----:B------:R-:W-:Y:S05]  /*01f0*/  EXIT ;  /* 0x000000000000794d */ /* 0x000fea0003800000 */
        .type           $_ZN5flash24flash_fwd_splitkv_kernelI23Flash_fwd_kernel_traitsILi96ELi64ELi64ELi4ELb0ELb0EN7cutlass10bfloat16_tE19Flash_kernel_traitsILi96ELi64ELi64ELi4ES3_EELb0ELb0ELb0ELb0ELb1ELb0ELb1ELb0EEEvNS_16Flash_fwd_paramsE$_ZN5flash30compute_attn_1rowblock_splitkvI23Flash_fwd_kernel_traitsILi96ELi64ELi64ELi4ELb0ELb0EN7cutlass10bfloat16_tE19Flash_kernel_traitsILi96ELi64ELi64ELi4ES3_EELb0ELb0ELb0ELb0ELb1ELb0ELb1ELb0ENS_16Flash_fwd_paramsEEEvRKT8_iiiii,@function
        .size           $_ZN5flash24flash_fwd_splitkv_kernelI23Flash_fwd_kernel_traitsILi96ELi64ELi64ELi4ELb0ELb0EN7cutlass10bfloat16_tE19Flash_kernel_traitsILi96ELi64ELi64ELi4ES3_EELb0ELb0ELb0ELb0ELb1ELb0ELb1ELb0EEEvNS_16Flash_fwd_paramsE$_ZN5flash30compute_attn_1rowblock_splitkvI23Flash_fwd_kernel_traitsILi96ELi64ELi64ELi4ELb0ELb0EN7cutlass10bfloat16_tE19Flash_kernel_traitsILi96ELi64ELi64ELi4ES3_EELb0ELb0ELb0ELb0ELb1ELb0ELb1ELb0ENS_16Flash_fwd_paramsEEEvRKT8_iiiii,(.L_x_11660 - $_ZN5flash24flash_fwd_splitkv_kernelI23Flash_fwd_kernel_traitsILi96ELi64ELi64ELi4ELb0ELb0EN7cutlass10bfloat16_tE19Flash_kernel_traitsILi96ELi64ELi64ELi4ES3_EELb0ELb0ELb0ELb0ELb1ELb0ELb1ELb0EEEvNS_16Flash_fwd_paramsE$_ZN5flash30compute_attn_1rowblock_splitkvI23Flash_fwd_kernel_traitsILi96ELi64ELi64ELi4ELb0ELb0EN7cutlass10bfloat16_tE19Flash_kernel_traitsILi96ELi64ELi64ELi4ES3_EELb0ELb0ELb0ELb0ELb1ELb0ELb1ELb0ENS_16Flash_fwd_paramsEEEvRKT8_iiiii)
$_ZN5flash24flash_fwd_splitkv_kernelI23Flash_fwd_kernel_traitsILi96ELi64ELi64ELi4ELb0ELb0EN7cutlass10bfloat16_tE19Flash_kernel_traitsILi96ELi64ELi64ELi4ES3_EELb0ELb0ELb0ELb0ELb1ELb0ELb1ELb0EEEvNS_16Flash_fwd_paramsE$_ZN5flash30compute_attn_1rowblock_splitkvI23Flash_fwd_kernel_traitsILi96ELi64ELi64ELi4ELb0ELb0EN7cutlass10bfloat16_tE19Flash_kernel_traitsILi96ELi64ELi64ELi4ES3_EELb0ELb0ELb0ELb0ELb1ELb0ELb1ELb0ENS_16Flash_fwd_paramsEEEvRKT8_iiiii:
        /* <DEDUP_REMOVED lines=38> */
.L_x_6830:
[----:B------:R-:W-:Y:S05]  /*0460*/  BSYNC.RECONVERGENT B0 ;  /* 0x0000000000007941 */ /* 0x000fea0003800200 */
.L_x_6829:
[----:B------:R-:W-:Y:S04]  /*0470*/  BSSY.RECONVERGENT B0, `(.L_x_6831) ;  /* 0x0000007000007945 */ /* 0x000fe80003800200 */
[----:B------:R-:W-:Y:S05]  /*0480*/  @!P3 BRA `(.L_x_6832) ;  /* 0x000000000014b947 */ /* 0x000fea0003800000 */
[----:B------:R-:W3:Y:S02]  /*0490*/  LD.E.U8 R6, desc[UR4][R2.64+0x1b2] ;  /* 0x0001b20402067980 */ /* 0x000ee4000c101100 */
[----:B---3--:R-:W-:-:S13]  /*04a0*/  ISETP.NE.AND P1, PT, R6, RZ, PT ;  /* 0x000000ff0600720c */ /* 0x008fda0003f25270 */
[----:B------:R-:W3:Y:S02]  /*04b0*/  @P1 LD.E R7, desc[UR4][R12.64+0x4] ;  /* 0x000004040c071980 */ /* 0x000ee4000c101900 */
[----:B---3-5:R-:W-:-:S06]  /*04c0*/  @P1 IADD3 R86, PT, PT, R7, -R18, RZ ;  /* 0x8000001207561210 */ /* 0x028fcc0007ffe0ff */
[----:B------:R3:W5:Y:S02]  /*04d0*/  @!P1 LD.E R86, desc[UR4][R12.64] ;  /* 0x000000040c569980 */ /* 0x000764000c101900 */
.L_x_6832:
[----:B------:R-:W-:Y:S05]  /*04e0*/  BSYNC.RECONVERGENT B0 ;  /* 0x0000000000007941 */ /* 0x000fea0003800200 */
.L_x_6831:
        /* <DEDUP_REMOVED lines=8> */
.L_x_6834:
[----:B------:R-:W4:Y:S01]  /*0570*/  LD.E.64 R6, desc[UR4][R2.64+0x108] ;  /* 0x0001080402067980 */ /* 0x000f22000c101b00 */
[----:B------:R-:W-:Y:S01]  /*0580*/  BSSY.RECONVERGENT B0, `(.L_x_6836) ;  /* 0x0000006000007945 */ /* 0x000fe20003800200 */
[----:B------:R-:W-:Y:S01]  /*0590*/  IMAD.MOV.U32 R5, RZ, RZ, RZ ;  /* 0x000000ffff057224 */ /* 0x000fe200078e00ff */
[----:B----4-:R-:W-:-:S04]  /*05a0*/  ISETP.NE.U32.AND P0, PT, R6, RZ, PT ;  /* 0x000000ff0600720c */ /* 0x010fc80003f05070 */
[----:B------:R-:W-:-:S13]  /*05b0*/  ISETP.NE.AND.EX P0, PT, R7, RZ, PT, P0 ;  /* 0x000000ff0700720c */ /* 0x000fda0003f05300 */
[----:B------:R-:W-:Y:S05]  /*05c0*/  @!P0 BRA `(.L_x_6837) ;  /* 0x0000000000048947 */ /* 0x000fea0003800000 */
[----:B------:R4:W5:Y:S02]  /*05d0*/  LD.E R5, desc[UR4][R2.64+0xbc] ;  /* 0x0000bc0402057980 */ /* 0x000964000c101900 */
.L_x_6837:
[----:B------:R-:W-:Y:S05]  /*05e0*/  BSYNC.RECONVERGENT B0 ;  /* 0x0000000000007941 */ /* 0x000fea0003800200 */
.L_x_6836:
[----:B-----5:R-:W-:Y:S02]  /*05f0*/  IADD3 R86, PT, PT, R5, R86, -R17 ;  /* 0x0000005605567210 */ /* 0x020fe40007ffe811 */
.L_x_6835:
[----:B------:R-:W-:Y:S05]  /*0600*/  BSYNC.RECONVERGENT B1 ;  /* 0x0000000000017941 */ /* 0x000fea0003800200 */
.L_x_6833:
[----:B------:R-:W-:Y:S01]  /*0610*/  IMAD.SHL.U32 R8, R147, 0x40, RZ ;  /* 0x0000004093087824 */ /* 0x000fe200078e00ff */
[----:B------:R-:W-:Y:S01]  /*0620*/  MOV R6, R146 ;  /* 0x0000009200067202 */ /* 0x000fe20000000f00 */
[----:B------:R-:W-:-:S03]  /*0630*/  IMAD.MOV.U32 R7, RZ, RZ, 0x0 ;  /* 0x00000000ff077424 */ /* 0x000fc600078e00ff */
[----:B------:R-:W-:-:S13]  /*0640*/  ISETP.GT.AND P0, PT, R139, R8, PT ;  /* 0x000000088b00720c */ /* 0x000fda0003f04270 */
[----:B-1234-:R-:W-:Y:S05]  /*0650*/  @!P0 RET.REL.NODEC R6 `(_ZN5flash24flash_fwd_splitkv_kernelI23Flash_fwd_kernel_traitsILi96ELi64ELi64ELi4ELb0ELb0EN7cutlass10bfloat16_tE19Flash_kernel_traitsILi96ELi64ELi64ELi4ES3_EELb0ELb0ELb0ELb0ELb1ELb0ELb1ELb0EEEvNS_16Flash_fwd_paramsE) ;  /* 0xfffffff806688950 */ /* 0x01efea0003c3ffff */
[----:B------:R-:W2:Y:S01]  /*0660*/  LD.E R6, desc[UR4][R2.64+0xb8] ;  /* 0x0000b80402067980 */ /* 0x000ea2000c101900 */
[-C--:B------:R-:W-:Y:S02]  /*0670*/  IABS R9, R10.reuse ;  /* 0x0000000a00097213 */ /* 0x080fe40000000000 */
[----:B------:R-:W-:Y:S01]  /*0680*/  IABS R5, R10 ;  /* 0x0000000a00057213 */ /* 0x000fe20000000000 */
[----:B------:R-:W1:Y:S01]  /*0690*/  S2R R133, SR_TID.X ;  /* 0x0000000000857919 */ /* 0x000e620000002100 */
[----:B------:R-:W3:Y:S03]  /*06a0*/  I2F.RP R7, R9 ;  /* 0x0000000900077306 */ /* 0x000ee60000209400 */
[----:B------:R-:W-:-:S05]  /*06b0*/  IMAD.MOV R5, RZ, RZ, -R5 ;  /* 0x000000ffff057224 */ /* 0x000fca00078e0a05 */
[----:B---3--:R-:W3:Y:S02]  /*06c0*/  MUFU.RCP R12, R7 ;  /* 0x00000007000c7308 */ /* 0x008ee40000001000 */
[----:B---3--:R-:W-:-:S06]  /*06d0*/  VIADD R12, R12, 0xffffffe ;  /* 0x0ffffffe0c0c7836 */ /* 0x008fcc0000000000 */
[----:B------:R3:W4:Y:S02]  /*06e0*/  F2I.FTZ.U32.TRUNC.NTZ R13, R12 ;  /* 0x0000000c000d7305 */ /* 0x000724000021f000 */
[----:B---3--:R-:W-:Y:S02]  /*06f0*/  IMAD.MOV.U32 R12, RZ, RZ, RZ ;  /* 0x000000ffff0c7224 */ /* 0x008fe400078e00ff */
[----:B--2---:R-:W-:-:S05]  /*0700*/  VIADD R6, R6, 0x3f ;  /* 0x0000003f06067836 */ /* 0x004fca0000000000 */
[----:B------:R-:W-:-:S04]  /*0710*/  SHF.R.S32.HI R11, RZ, 0x1f, R6 ;  /* 0x0000001fff0b7819 */ /* 0x000fc80000011406 */
[----:B------:R-:W-:Y:S01]  /*0720*/  LEA.HI R11, R11, R6, RZ, 0x6 ;  /* 0x000000060b0b7211 */ /* 0x000fe200078f30ff */
[----:B----4-:R-:W-:-:S03]  /*0730*/  IMAD.MOV R6, RZ, RZ, -R13 ;  /* 0x000000ffff067224 */ /* 0x010fc600078e0a0d */
        /* <DEDUP_REMOVED lines=29> */
[----:B------:R1:W5:Y:S01]  /*0910*/  LD.E.64 R12, desc[UR4][R2.64+0xa8] ;  /* 0x0000a804020c7980 */ /* 0x000362000c101b00 */
[----:B------:R-:W-:Y:S01]  /*0920*/  SHF.R.U32.HI R6, RZ, 0x3, R133 ;  /* 0x00000003ff067819 */ /* 0x000fe20000011685 */
[----:B------:R-:W-:-:S02]  /*0930*/  IMAD.IADD R139, R139, 0x1, -R8 ;  /* 0x000000018b8b7824 */ /* 0x000fc400078e0a08 */
[----:B------:R-:W-:-:S03]  /*0940*/  IMAD.MOV.U32 R147, RZ, RZ, 0x0 ;  /* 0x00000000ff937424 */ /* 0x000fc600078e00ff */
[C---:B------:R-:W-:Y:S01]  /*0950*/  ISETP.GE.AND P1, PT, R6.reuse, R139, PT ;  /* 0x0000008b0600720c */ /* 0x040fe20003f26270 */
[----:B-1----:R-:W-:-:S05]  /*0960*/  VIADD R2, R6, 0x20 ;  /* 0x0000002006027836 */ /* 0x002fca0000000000 */
        /* <DEDUP_REMOVED lines=22> */
[----:B------:R-:W-:Y:S01]  /*0ad0*/  LEA.HI.X.SX32 R5, R5, RZ, 0x1, P0 ;  /* 0x000000ff05057211 */ /* 0x000fe200000f0eff */
[----:B------:R-:W-:Y:S01]  /*0ae0*/  @!P5 IMAD.MOV.U32 R7, RZ, RZ, -0x800000 ;  /* 0xff800000ff07d424 */ /* 0x000fe200078e00ff */
[C---:B------:R-:W-:Y:S01]  /*0af0*/  LEA R2, P0, R3.reuse, R12, 0x2 ;  /* 0x0000000c03027211 */ /* 0x040fe200078010ff */
[----:B------:R-:W-:Y:S03]  /*0b00*/  @!P1 ST.E.128 desc[UR4][R8.64+0x80], RZ ;  /* 0x000080ff08009985 */ /* 0x000fe6000c101d04 */
[----:B------:R-:W-:Y:S01]  /*0b10*/  LEA.HI.X R3, R3, R13, R5, 0x2, P0 ;  /* 0x0000000d03037211 */ /* 0x000fe200000f1405 */
[----:B------:R-:W-:Y:S01]  /*0b20*/  @!P1 ST.E.128 desc[UR4][R8.64+0x100], RZ ;  /* 0x000100ff08009985 */ /* 0x000fe2000c101d04 */
[----:B------:R-:W-:Y:S01]  /*0b30*/  ISETP.GE.AND P1, PT, R6, R139, PT ;  /* 0x0000008b0600720c */ /* 0x000fe20003f26270 */
[----:B------:R-:W-:-:S02]  /*0b40*/  @!P4 IMAD.MOV.U32 R5, RZ, RZ, -0x800000 ;  /* 0xff800000ff05c424 */ /* 0x000fc400078e00ff */
        /* <DEDUP_REMOVED lines=13> */
[----:B-1----:R-:W-:Y:S05]  /*0c20*/  @P1 RET.REL.NODEC R146 `(_ZN5flash24flash_fwd_splitkv_kernelI23Flash_fwd_kernel_traitsILi96ELi64ELi64ELi4ELb0ELb0EN7cutlass10bfloat16_tE19Flash_kernel_traitsILi96ELi64ELi64ELi4ES3_EELb0ELb0ELb0ELb0ELb1ELb0ELb1ELb0EEEvNS_16Flash_fwd_paramsE) ;  /* 0xfffffff092f41950 */ /* 0x002fea0003c3ffff */
[----:B------:R-:W-:Y:S02]  /*0c30*/  MOV R5, 0xff800000 ;  /* 0xff80000000057802 */ /* 0x000fe40000000f00 */
[----:B------:R-:W-:-:S03]  /*0c40*/  MOV R147, 0x0 ;  /* 0x0000000000937802 */ /* 0x000fc60000000f00 */
[----:B------:R1:W-:Y:S02]  /*0c50*/  ST.E desc[UR4][R2.64+0xc0], R5 ;  /* 0x0000c00502007985 */ /* 0x0003e4000c101904 */
[----:B-1----:R-:W-:Y:S05]  /*0c60*/  RET.REL.NODEC R146 `(_ZN5flash24flash_fwd_splitkv_kernelI23Flash_fwd_kernel_traitsILi96ELi64ELi64ELi4ELb0ELb0EN7cutlass10bfloat16_tE19Flash_kernel_traitsILi96ELi64ELi64ELi4ES3_EELb0ELb0ELb0ELb0ELb1ELb0ELb1ELb0EEEvNS_16Flash_fwd_paramsE) ;  /* 0xfffffff092e47950 */ /* 0x002fea0003c3ffff */
.L_x_6838:
        /* <DEDUP_REMOVED lines=14> */
[----:B------:R-:W-:Y:S02]  /*0d50*/  MOV R94, R2 ;  /* 0x00000002005e7202 */ /* 0x000fe40000000f00 */
[----:B------:R-:W-:-:S05]  /*0d60*/  MOV R95, R3 ;  /* 0x00000003005f7202 */ /* 0x000fca0000000f00 */
[----:B------:R-:W4:Y:S01]  /*0d70*/  LD.E R9, desc[UR4][R94.64+0x68] ;  /* 0x000068045e097980 */ /* 0x000f22000c101900 */
[----:B------:R-:W-:-:S03]  /*0d80*/  LEA R0, R89, 0xffffffc0, 0x6 ;  /* 0xffffffc059007811 */ /* 0x000fc600078e30ff */
[----:B------:R-:W4:Y:S04]  /*0d90*/  LD.E.64 R22, desc[UR4][R94.64+0x20] ;  /* 0x000020045e167980 */ /* 0x000f28000c101b00 */
[----:B------:R-:W4:Y:S04]  /*0da0*/  LD.E.64 R140, desc[UR4][R94.64+0x38] ;  /* 0x000038045e8c7980 */ /* 0x000f28000c101b00 */
[----:B------:R-:W4:Y:S04]  /*0db0*/  LD.E.64 R20, desc[UR4][R94.64+0x50] ;  /* 0x000050045e147980 */ /* 0x000f28000c101b00 */
[----:B------:R-:W5:Y:S01]  /*0dc0*/  LD.E.64 R32, desc[UR4][R94.64+0x58] ;  /* 0x000058045e207980 */ /* 0x000f62000c101b00 */
[----:B--2---:R-:W-:-:S04]  /*0dd0*/  IABS R6, R15 ;  /* 0x0000000f00067213 */ /* 0x004fc80000000000 */
[----:B------:R-:W2:Y:S08]  /*0de0*/  I2F.RP R7, R6 ;  /* 0x0000000600077306 */ /* 0x000eb00000209400 */
[----:B--2---:R-:W2:Y:S02]  /*0df0*/  MUFU.RCP R18, R7 ;  /* 0x0000000700127308 */ /* 0x004ea40000001000 */
[----:B--2---:R-:W-:-:S06]  /*0e00*/  VIADD R18, R18, 0xffffffe ;  /* 0x0ffffffe12127836 */ /* 0x004fcc0000000000 */
[----:B------:R-:W2:Y:S01]  /*0e10*/  F2I.FTZ.U32.TRUNC.NTZ R19, R18 ;  /* 0x0000001200137305 */ /* 0x000ea2000021f000 */
[----:B-1----:R-:W-:Y:S02]  /*0e20*/  IABS R4, R15 ;  /* 0x0000000f00047213 */ /* 0x002fe40000000000 */
[----:B--2---:R-:W-:Y:S01]  /*0e30*/  IADD3 R5, PT, PT, RZ, -R19, RZ ;  /* 0x80000013ff057210 */ /* 0x004fe20007ffe0ff */
        /* <DEDUP_REMOVED lines=23> */
[----:B------:R-:W5:Y:S01]  /*0fb0*/  LD.E.64 R6, desc[UR4][R94.64+0x40] ;  /* 0x000040045e067980 */ /* 0x000f62000c101b00 */
[----:B------:R-:W-:-:S05]  /*0fc0*/  @!P2 LOP3.LUT R13, RZ, R15, RZ, 0x33, !PT ;  /* 0x0000000fff0da212 */ /* 0x000fca00078e33ff */
[----:B------:R-:W-:-:S06]  /*0fd0*/  IMAD.WIDE R4, R13, 0x4, R160 ;  /* 0x000000040d047825 */ /* 0x000fcc00078e02a0 */
[----:B------:R1:W3:Y:S01]  /*0fe0*/  LD.E R4, desc[UR4][R4.64] ;  /* 0x0000000404047980 */ /* 0x0002e2000c101900 */
        /* <DEDUP_REMOVED lines=30> */
[----:B------:R-:W-:Y:S02]  /*11d0*/  SHF.R.S32.HI R12, RZ, 0x1f, R15 ;  /* 0x0000001fff0c7819 */ /* 0x000fe4000001140f */
[----:B---3--:R-:W-:Y:S01]  /*11e0*/  SHF.R.S32.HI R13, RZ, 0x1f, R4 ;  /* 0x0000001fff0d7819 */ /* 0x008fe20000011404 */
[----:B------:R-:W-:-:S04]  /*11f0*/  IMAD R10, R23, R4, RZ ;  /* 0x00000004170a7224 */ /* 0x000fc800078e02ff */
[C---:B------:R-:W-:Y:S02]  /*1200*/  IMAD R10, R22.reuse, R13, R10 ;  /* 0x0000000d160a7224 */ /* 0x040fe400078e020a */
[----:B------:R-:W-:-:S04]  /*1210*/  IMAD.WIDE.U32 R22, R22, R4, RZ ;  /* 0x0000000416167225 */ /* 0x000fc800078e00ff */
[----:B------:R-:W-:Y:S02]  /*1220*/  IMAD.IADD R23, R23, 0x1, R10 ;  /* 0x0000000117177824 */ /* 0x000fe400078e020a */
        /* <DEDUP_REMOVED lines=12> */
.L_x_6840:
[----:B------:R-:W2:Y:S01]  /*12f0*/  LD.E R9, desc[UR4][R2.64+0x68] ;  /* 0x0000680402097980 */ /* 0x000ea2000c101900 */
[----:B------:R-:W-:-:S03]  /*1300*/  ISETP.NE.AND P2, PT, R18, -0x1, PT ;  /* 0xffffffff1200780c */ /* 0x000fc60003f45270 */
[----:B------:R-:W3:Y:S01]  /*1310*/  LD.E.64 R140, desc[UR4][R2.64+0x38] ;  /* 0x00003804028c7980 */ /* 0x000ee2000c101b00 */
[----:B------:R-:W-:Y:S02]  /*1320*/  MOV R94, R2 ;  /* 0x00000002005e7202 */ /* 0x000fe40000000f00 */
[----:B------:R-:W-:Y:S01]  /*1330*/  MOV R95, R3 ;  /* 0x00000003005f7202 */ /* 0x000fe20000000f00 */
[----:B------:R4:W5:Y:S04]  /*1340*/  LD.E.64 R32, desc[UR4][R2.64+0x58] ;  /* 0x0000580402207980 */ /* 0x000968000c101b00 */
[----:B------:R-:W4:Y:S04]  /*1350*/  LD.E.64 R6, desc[UR4][R94.64+0x40] ;  /* 0x000040045e067980 */ /* 0x000f28000c101b00 */
[----:B------:R-:W4:Y:S04]  /*1360*/  @!P2 LD.E.64 R12, desc[UR4][R2.64+0x20] ;  /* 0x00002004020ca980 */ /* 0x000f28000c101b00 */
[----:B------:R-:W4:Y:S04]  /*1370*/  @!P2 LD.E.64 R22, desc[UR4][R2.64+0x28] ;  /* 0x000028040216a980 */ /* 0x000f28000c101b00 */
[----:B------:R-:W4:Y:S01]  /*1380*/  LD.E.64 R20, desc[UR4][R94.64+0x50] ;  /* 0x000050045e147980 */ /* 0x000f22000c101b00 */
[----:B------:R-:W-:Y:S01]  /*1390*/  IMAD.MOV.U32 R24, RZ, RZ, RZ ;  /* 0x000000ffff187224 */ /* 0x000fe200078e00ff */
[----:B------:R-:W-:-:S02]  /*13a0*/  IABS R10, R150 ;  /* 0x00000096000a7213 */ /* 0x000fc40000000000 */
[----:B------:R-:W-:Y:S02]  /*13b0*/  CS2R R160, SRZ ;  /* 0x0000000000a07805 */ /* 0x000fe4000001ff00 */
[----:B--2---:R-:W-:-:S04]  /*13c0*/  IABS R0, R9 ;  /* 0x0000000900007213 */ /* 0x004fc80000000000 */
[----:B------:R-:W2:Y:S08]  /*13d0*/  I2F.RP R19, R0 ;  /* 0x0000000000137306 */ /* 0x000eb00000209400 */
[----:B--2---:R-:W2:Y:S02]  /*13e0*/  MUFU.RCP R14, R19 ;  /* 0x00000013000e7308 */ /* 0x004ea40000001000 */
[----:B--2---:R-:W-:-:S06]  /*13f0*/  VIADD R14, R14, 0xffffffe ;  /* 0x0ffffffe0e0e7836 */ /* 0x004fcc0000000000 */
[----:B------:R-:W2:Y:S01]  /*1400*/  F2I.FTZ.U32.TRUNC.NTZ R25, R14 ;  /* 0x0000000e00197305 */ /* 0x000ea2000021f000 */
[----:B-1----:R-:W-:Y:S02]  /*1410*/  IABS R5, R9 ;  /* 0x0000000900057213 */ /* 0x002fe40000000000 */
        /* <DEDUP_REMOVED lines=10> */
[----:B------:R-:W-:Y:S02]  /*14c0*/  @!P2 IMAD R4, R4, R140, R11 ;  /* 0x0000008c0404a224 */ /* 0x000fe400078e020b */
[----:B----45:R-:W-:-:S04]  /*14d0*/  @!P2 IMAD R13, R13, R15, RZ ;  /* 0x0000000f0d0da224 */ /* 0x030fc800078e02ff */
[----:B------:R-:W-:Y:S02]  /*14e0*/  @!P1 IADD3 R5, PT, PT, R5, -R0, RZ ;  /* 0x8000000005059210 */ /* 0x000fe40007ffe0ff */
[----:B------:R-:W-:Y:S02]  /*14f0*/  @!P2 IADD3 R25, PT, PT, R25, R4, RZ ;  /* 0x000000041919a210 */ /* 0x000fe40007ffe0ff */
[----:B------:R-:W-:Y:S01]  /*1500*/  @!P2 SHF.R.S32.HI R4, RZ, 0x1f, R15 ;  /* 0x0000001fff04a819 */ /* 0x000fe2000001140f */
[----:B------:R-:W-:Y:S01]  /*1510*/  @P2 IMAD.IADD R10, R17, 0x1, R18 ;  /* 0x00000001110a2824 */ /* 0x000fe200078e0212 */
[----:B------:R-:W-:Y:S02]  /*1520*/  ISETP.GE.U32.AND P4, PT, R5, R0, PT ;  /* 0x000000000500720c */ /* 0x000fe40003f86070 */
[----:B------:R-:W-:Y:S01]  /*1530*/  LOP3.LUT R5, R150, R9, RZ, 0x3c, !PT ;  /* 0x0000000996057212 */ /* 0x000fe200078e3cff */
[C---:B------:R-:W-:Y:S01]  /*1540*/  @!P2 IMAD R13, R12.reuse, R4, R13 ;  /* 0x000000040c0da224 */ /* 0x040fe200078e020d */
[----:B------:R-:W-:Y:S01]  /*1550*/  ISETP.NE.AND P3, PT, R9, RZ, PT ;  /* 0x000000ff0900720c */ /* 0x000fe20003f65270 */
[----:B------:R-:W-:Y:S01]  /*1560*/  @!P2 IMAD.WIDE.U32 R24, R12, R15, R24 ;  /* 0x0000000f0c18a225 */ /* 0x000fe200078e0018 */
[----:B------:R-:W-:-:S03]  /*1570*/  ISETP.GE.AND P0, PT, R5, RZ, PT ;  /* 0x000000ff0500720c */ /* 0x000fc60003f06270 */
[-C--:B------:R-:W-:Y:S02]  /*1580*/  @P2 IMAD R4, R141, R10.reuse, RZ ;  /* 0x0000000a8d042224 */ /* 0x080fe400078e02ff */
[----:B------:R-:W-:Y:S01]  /*1590*/  @P2 IMAD.WIDE.U32 R10, R140, R10, RZ ;  /* 0x0000000a8c0a2225 */ /* 0x000fe200078e00ff */
[----:B------:R-:W-:-:S03]  /*15a0*/  LEA R0, R89, 0xffffffc0, 0x6 ;  /* 0xffffffc059007811 */ /* 0x000fc600078e30ff */
[----:B------:R-:W-:Y:S01]  /*15b0*/  @!P1 VIADD R14, R14, 0x1 ;  /* 0x000000010e0e9836 */ /* 0x000fe20000000000 */
[----:B------:R-:W-:Y:S01]  /*15c0*/  @!P2 IADD3 R13, PT, PT, R25, R13, RZ ;  /* 0x0000000d190da210 */ /* 0x000fe20007ffe0ff */
[----:B------:R-:W-:Y:S01]  /*15d0*/  @!P2 IMAD.MOV.U32 R12, RZ, RZ, R24 ;  /* 0x000000ffff0ca224 */ /* 0x000fe200078e0018 */
[----:B------:R-:W-:Y:S01]  /*15e0*/  @P2 IADD3 R13, PT, PT, R11, R4, RZ ;  /* 0x000000040b0d2210 */ /* 0x000fe20007ffe0ff */
[----:B------:R-:W-:Y:S01]  /*15f0*/  @!P2 IMAD R4, R7, R17, RZ ;  /* 0x000000110704a224 */ /* 0x000fe200078e02ff */
[----:B------:R-:W-:Y:S02]  /*1600*/  @!P2 SHF.R.S32.HI R5, RZ, 0x1f, R17 ;  /* 0x0000001fff05a819 */ /* 0x000fe40000011411 */
[----:B------:R-:W-:Y:S01]  /*1610*/  @P2 MOV R12, R10 ;  /* 0x0000000a000c2202 */ /* 0x000fe20000000f00 */
[----:B------:R-:W-:Y:S01]  /*1620*/  IMAD R10, R141, R0, RZ ;  /* 0x000000008d0a7224 */ /* 0x000fe200078e02ff */
[----:B------:R-:W-:Y:S02]  /*1630*/  SHF.R.S32.HI R11, RZ, 0x1f, R0 ;  /* 0x0000001fff0b7819 */ /* 0x000fe40000011400 */
[----:B------:R-:W-:Y:S01]  /*1640*/  @P4 IADD3 R14, PT, PT, R14, 0x1, RZ ;  /* 0x000000010e0e4810 */ /* 0x000fe20007ffe0ff */
[----:B------:R-:W-:-:S02]  /*1650*/  @!P2 IMAD R4, R5, R6, R4 ;  /* 0x000000060504a224 */ /* 0x000fc400078e0204 */
[----:B------:R-:W-:-:S04]  /*1660*/  @!P2 IMAD.WIDE.U32 R24, R6, R17, RZ ;  /* 0x000000110618a225 */ /* 0x000fc800078e00ff */
[----:B------:R-:W-:Y:S02]  /*1670*/  IMAD R10, R11, R140, R10 ;  /* 0x0000008c0b0a7224 */ /* 0x000fe400078e020a */
        /* <DEDUP_REMOVED lines=8> */
[----:B------:R-:W-:Y:S01]  /*1700*/  @P2 IADD3 R17, PT, PT, R17, R18, RZ ;  /* 0x0000001211112210 */ /* 0x000fe20007ffe0ff */
[----:B------:R-:W-:Y:S01]  /*1710*/  IMAD.MOV.U32 R18, RZ, RZ, R12 ;  /* 0x000000ffff127224 */ /* 0x000fe200078e000c */
[----:B------:R-:W-:Y:S01]  /*1720*/  SHF.R.S32.HI R10, RZ, 0x1f, R14 ;  /* 0x0000001fff0a7819 */ /* 0x000fe2000001140e */
[----:B------:R-:W-:-:S02]  /*1730*/  @!P2 IMAD R4, R22, R5, R4 ;  /* 0x000000051604a224 */ /* 0x000fc400078e0204 */
[----:B------:R-:W-:-:S04]  /*1740*/  @!P2 IMAD.WIDE.U32 R22, R22, R15, R24 ;  /* 0x0000000f1616a225 */ /* 0x000fc800078e0018 */
[----:B------:R-:W-:-:S04]  /*1750*/  IMAD.WIDE.U32 R14, R20, R14, R18 ;  /* 0x0000000e140e7225 */ /* 0x000fc800078e0012 */
[----:B------:R-:W-:Y:S02]  /*1760*/  IMAD R13, R20, R10, R13 ;  /* 0x0000000a140d7224 */ /* 0x000fe400078e020d */
[-C--:B------:R-:W-:Y:S02]  /*1770*/  @P2 IMAD R5, R7, R17.reuse, RZ ;  /* 0x0000001107052224 */ /* 0x080fe400078e02ff */
[----:B------:R-:W-:Y:S01]  /*1780*/  @P2 IMAD.WIDE.U32 R20, R6, R17, RZ ;  /* 0x0000001106142225 */ /* 0x000fe200078e00ff */
[----:B------:R-:W-:Y:S02]  /*1790*/  @!P2 IADD3 R18, PT, PT, R23, R4, RZ ;  /* 0x000000041712a210 */ /* 0x000fe40007ffe0ff */
[----:B------:R-:W-:Y:S01]  /*17a0*/  @!P2 MOV R10, R22 ;  /* 0x00000016000aa202 */ /* 0x000fe20000000f00 */
[----:B------:R-:W-:Y:S01]  /*17b0*/  IMAD.IADD R12, R15, 0x1, R13 ;  /* 0x000000010f0c7824 */ /* 0x000fe200078e020d */
[----:B------:R-:W-:Y:S02]  /*17c0*/  @P2 IADD3 R18, PT, PT, R21, R5, RZ ;  /* 0x0000000515122210 */ /* 0x000fe40007ffe0ff */
[----:B------:R-:W-:-:S02]  /*17d0*/  @P2 MOV R10, R20 ;  /* 0x00000014000a2202 */ /* 0x000fc40000000f00 */
.L_x_6841:
[----:B------:R-:W-:Y:S05]  /*17e0*/  BSYNC.RECONVERGENT B0 ;  /* 0x0000000000007941 */ /* 0x000fea0003800200 */
.L_x_6839:
        /* <DEDUP_REMOVED lines=27> */
[----:B------:R-:W-:Y:S01]  /*19a0*/  ISETP.NE.AND P1, PT, R9, RZ, PT ;  /* 0x000000ff0900720c */ /* 0x000fe20003f25270 */
[----:B------:R-:W-:-:S08]  /*19b0*/  IMAD.SHL.U32 R149, R133, 0x8, RZ ;  /* 0x0000000885957824 */ /* 0x000fd000078e00ff */
[----:B------:R-:W-:-:S04]  /*19c0*/  @P2 VIADD R28, R28, 0x1 ;  /* 0x000000011c1c2836 */ /* 0x000fc80000000000 */
[----:B------:R-:W-:Y:S02]  /*19d0*/  IMAD.MOV.U32 R15, RZ, RZ, R28 ;  /* 0x000000ffff0f7224 */ /* 0x000fe400078e001c */
[-C--:B-----5:R-:W-:Y:S02]  /*19e0*/  IMAD R11, R11, R6.reuse, RZ ;  /* 0x000000060b0b7224 */ /* 0x0a0fe400078e02ff */
[----:B------:R-:W-:Y:S01]  /*19f0*/  @!P0 IMAD.MOV R15, RZ, RZ, -R15 ;  /* 0x000000ffff0f8224 */ /* 0x000fe200078e0a0f */
[----:B------:R-:W-:Y:S01]  /*1a00*/  @!P1 LOP3.LUT R15, RZ, R9, RZ, 0x33, !PT ;  /* 0x00000009ff0f9212 */ /* 0x000fe200078e33ff */
[----:B------:R-:W-:Y:S01]  /*1a10*/  IMAD.IADD R139, R139, 0x1, -R8 ;  /* 0x000000018b8b7824 */ /* 0x000fe200078e0a08 */
[----:B------:R-:W-:Y:S01]  /*1a20*/  LOP3.LUT R17, R149, 0x18, RZ, 0xc0, !PT ;  /* 0x0000001895117812 */ /* 0x000fe200078ec0ff */
[----:B------:R-:W-:Y:S01]  /*1a30*/  IMAD.WIDE.U32 R28, R0, R6, RZ ;  /* 0x00000006001c7225 */ /* 0x000fe200078e00ff */
[----:B------:R-:W-:-:S03]  /*1a40*/  SHF.R.U32.HI R8, RZ, 0x2, R133 ;  /* 0x00000002ff087819 */ /* 0x000fc60000011685 */
[----:B------:R-:W-:Y:S01]  /*1a50*/  IMAD R11, R0, R7, R11 ;  /* 0x00000007000b7224 */ /* 0x000fe200078e020b */
[----:B------:R-:W-:Y:S01]  /*1a60*/  SHF.R.S32.HI R9, RZ, 0x1f, R15 ;  /* 0x0000001fff097819 */ /* 0x000fe2000001140f */
[----:B------:R-:W-:Y:S01]  /*1a70*/  IMAD R13, R89, -0x40, R86 ;  /* 0xffffffc0590d7824 */ /* 0x000fe200078e0256 */
[----:B------:R-:W-:Y:S01]  /*1a80*/  IADD3 R10, P1, P0, R28, R10, R17 ;  /* 0x0000000a1c0a7210 */ /* 0x000fe2000783e011 */
[----:B------:R-:W-:Y:S02]  /*1a90*/  IMAD R0, R33, R15, RZ ;  /* 0x0000000f21007224 */ /* 0x000fe400078e02ff */
[----:B------:R-:W-:Y:S02]  /*1aa0*/  IMAD.IADD R11, R29, 0x1, R11 ;  /* 0x000000011d0b7824 */ /* 0x000fe400078e020b */
[----:B------:R-:W-:Y:S02]  /*1ab0*/  VIADD R28, R8, 0x20 ;  /* 0x00000020081c7836 */ /* 0x000fe40000000000 */
[----:B------:R-:W-:-:S02]  /*1ac0*/  VIADD R13, R13, 0x40 ;  /* 0x000000400d0d7836 */ /* 0x000fc40000000000 */
[----:B------:R-:W-:Y:S01]  /*1ad0*/  IMAD.WIDE.U32 R34, R32, R15, RZ ;  /* 0x0000000f20227225 */ /* 0x000fe200078e00ff */
[----:B------:R-:W-:-:S03]  /*1ae0*/  IADD3.X R11, PT, PT, R11, R18, RZ, P1, P0 ;  /* 0x000000120b0b7210 */ /* 0x000fc60000fe04ff */
[----:B------:R-:W-:Y:S01]  /*1af0*/  IMAD R0, R9, R32, R0 ;  /* 0x0000002009007224 */ /* 0x000fe200078e0200 */
[C---:B------:R-:W-:Y:S02]  /*1b00*/  ISETP.GE.AND P5, PT, R28.reuse, R139, PT ;  /* 0x0000008b1c00720c */ /* 0x040fe40003fa6270 */
[CC--:B------:R-:W-:Y:S01]  /*1b10*/  ISETP.GE.AND P3, PT, R28.reuse, R13.reuse, PT ;  /* 0x0000000d1c00720c */ /* 0x0c0fe20003f66270 */
[----:B------:R-:W-:Y:S01]  /*1b20*/  IMAD.IADD R0, R35, 0x1, R0 ;  /* 0x0000000123007824 */ /* 0x000fe200078e0200 */
[----:B------:R-:W-:Y:S02]  /*1b30*/  ISETP.GE.AND P2, PT, R28, R13, PT ;  /* 0x0000000d1c00720c */ /* 0x000fe40003f46270 */
[----:B------:R-:W-:Y:S02]  /*1b40*/  IADD3 R10, P0, PT, R10, R34, RZ ;  /* 0x000000220a0a7210 */ /* 0x000fe40007f1e0ff */
[----:B------:R-:W-:Y:S01]  /*1b50*/  LOP3.LUT R148, R149, 0xc0, RZ, 0xc0, !PT ;  /* 0x000000c095947812 */ /* 0x000fe200078ec0ff */
[----:B------:R-:W1:Y:S02]  /*1b60*/  S2UR UR6, SR_CgaCtaId ;  /* 0x00000000000679c3 */ /* 0x000e640000008800 */
[----:B------:R-:W-:Y:S01]  /*1b70*/  IMAD.X R11, R11, 0x1, R0, P0 ;  /* 0x000000010b0b7824 */ /* 0x000fe200000e0600 */
[----:B------:R-:W-:-:S02]  /*1b80*/  LOP3.LUT R148, R148, 0x18, R133, 0xf8, !PT ;  /* 0x0000001894947812 */ /* 0x000fc400078ef885 */
[----:B------:R-:W-:Y:S02]  /*1b90*/  SHF.R.S32.HI R0, RZ, 0x1f, R150 ;  /* 0x0000001fff007819 */ /* 0x000fe40000011496 */
[----:B------:R-:W-:Y:S02]  /*1ba0*/  LOP3.LUT R85, R149, 0x1f20, RZ, 0xc0, !PT ;  /* 0x00001f2095557812 */ /* 0x000fe400078ec0ff */
[----:B------:R-:W-:Y:S02]  /*1bb0*/  LOP3.LUT R18, R148, R17, RZ, 0x3c, !PT ;  /* 0x0000001194127212 */ /* 0x000fe400078e3cff */
[----:B------:R-:W-:Y:S02]  /*1bc0*/  ISETP.GE.AND P6, PT, R8, R139, PT ;  /* 0x0000008b0800720c */ /* 0x000fe40003fc6270 */
[----:B------:R-:W-:Y:S02]  /*1bd0*/  LOP3.LUT R85, R85, R18, RZ, 0xfc, !PT ;  /* 0x0000001255557212 */ /* 0x000fe400078efcff */
[----:B------:R-:W-:-:S05]  /*1be0*/  IADD3 R18, P1, PT, R17, R14, RZ ;  /* 0x0000000e11127210 */ /* 0x000fca0007f3e0ff */
[----:B------:R-:W-:Y:S01]  /*1bf0*/  IMAD.X R19, RZ, RZ, R12, P1 ;  /* 0x000000ffff137224 */ /* 0x000fe200008e060c */
[----:B------:R-:W-:Y:S01]  /*1c00*/  UMOV UR7, 0x400 ;  /* 0x0000040000077882 */ /* 0x000fe20000000000 */
[----:B------:R-:W-:Y:S02]  /*1c10*/  IMAD R143, R141, R8, RZ ;  /* 0x000000088d8f7224 */ /* 0x000fe400078e02ff */
[----:B------:R-:W-:Y:S01]  /*1c20*/  IMAD.WIDE.U32 R18, R8, R140, R18 ;  /* 0x0000008c08127225 */ /* 0x000fe200078e0012 */
[----:B-1----:R-:W-:-:S03]  /*1c30*/  ULEA UR6, UR6, UR7, 0x18 ;  /* 0x0000000706067291 */ /* 0x002fc6000f8ec0ff */
[----:B------:R-:W-:-:S03]  /*1c40*/  IMAD.IADD R143, R19, 0x1, R143 ;  /* 0x00000001138f7824 */ /* 0x000fc600078e028f */
[----:B------:R-:W-:Y:S01]  /*1c50*/  IMAD.U32 R136, RZ, RZ, UR6 ;  /* 0x00000006ff887e24 */ /* 0x000fe2000f8e00ff */
[C---:B------:R-:W-:Y:S01]  /*1c60*/  SHF.L.U64.HI R141, R140.reuse, 0x5, R141 ;  /* 0x000000058c8d7819 */ /* 0x040fe2000001028d */
[----:B------:R-:W-:Y:S02]  /*1c70*/  IMAD.SHL.U32 R140, R140, 0x20, RZ ;  /* 0x000000208c8c7824 */ /* 0x000fe400078e00ff */
[----:B------:R-:W-:Y:S01]  /*1c80*/  IMAD R85, R85, 0x2, R136 ;  /* 0x0000000255557824 */ /* 0x000fe200078e0288 */
[----:B------:R-:W-:Y:S01]  /*1c90*/  SHF.R.U32.HI R88, RZ, 0x1, R133 ;  /* 0x00000001ff587819 */ /* 0x000fe20000011685 */
[C---:B------:R-:W-:Y:S02]  /*1ca0*/  IMAD.SHL.U32 R135, R133.reuse, 0x10, RZ ;  /* 0x0000001085877824 */ /* 0x040fe400078e00ff */
[C---:B------:R-:W-:Y:S02]  /*1cb0*/  IMAD.SHL.U32 R91, R133.reuse, 0x20, RZ ;  /* 0x00000020855b7824 */ /* 0x040fe400078e00ff */
[----:B------:R-:W-:-:S02]  /*1cc0*/  IMAD.SHL.U32 R132, R133, 0x4, RZ ;  /* 0x0000000485847824 */ /* 0x000fc400078e00ff */
[----:B--2---:R-:W-:-:S04]  /*1cd0*/  @P4 IMAD.WIDE.U32 R28, R26, R16, RZ ;  /* 0x000000101a1c4225 */ /* 0x004fc800078e00ff */
[----:B------:R-:W-:Y:S02]  /*1ce0*/  @P4 IMAD R9, R27, R16, RZ ;  /* 0x000000101b094224 */ /* 0x000fe400078e02ff */
[-C--:B---3--:R-:W-:Y:S02]  /*1cf0*/  @!P4 IMAD R15, R31, R151.reuse, RZ ;  /* 0x000000971f0fc224 */ /* 0x088fe400078e02ff */
[----:B------:R-:W-:-:S04]  /*1d00*/  @!P4 IMAD.WIDE.U32 R30, R30, R151, RZ ;  /* 0x000000971e1ec225 */ /* 0x000fc800078e00ff */
[----:B------:R-:W-:Y:S02]  /*1d10*/  @!P4 IMAD.MOV.U32 R16, RZ, RZ, R30 ;  /* 0x000000ffff10c224 */ /* 0x000fe400078e001e */
[----:B------:R-:W-:Y:S02]  /*1d20*/  @!P4 IMAD.IADD R15, R31, 0x1, R15 ;  /* 0x000000011f0fc824 */ /* 0x000fe400078e020f */
[----:B------:R-:W-:Y:S02]  /*1d30*/  @P4 IMAD.MOV.U32 R16, RZ, RZ, R28 ;  /* 0x000000ffff104224 */ /* 0x000fe400078e001c */
[----:B------:R-:W-:Y:S02]  /*1d40*/  @P4 IMAD.IADD R15, R29, 0x1, R9 ;  /* 0x000000011d0f4824 */ /* 0x000fe400078e0209 */
[----:B------:R-:W-:Y:S01]  /*1d50*/  IMAD R9, R25, R150, RZ ;  /* 0x0000009619097224 */ /* 0x000fe200078e02ff */
[----:B------:R-:W-:-:S03]  /*1d60*/  IADD3 R16, P0, PT, R17, R16, RZ ;  /* 0x0000001011107210 */ /* 0x000fc60007f1e0ff */
[----:B------:R-:W-:Y:S02]  /*1d70*/  IMAD R0, R24, R0, R9 ;  /* 0x0000000018007224 */ /* 0x000fe400078e0209 */
[----:B------:R-:W-:Y:S02]  /*1d80*/  IMAD.MOV.U32 R9, RZ, RZ, RZ ;  /* 0x000000ffff097224 */ /* 0x000fe400078e00ff */
[----:B------:R-:W-:Y:S02]  /*1d90*/  IMAD.X R17, RZ, RZ, R15, P0 ;  /* 0x000000ffff117224 */ /* 0x000fe400000e060f */
[----:B------:R-:W-:-:S04]  /*1da0*/  IMAD.WIDE.U32 R14, R147, 0x40, R8 ;  /* 0x00000040930e7825 */ /* 0x000fc800078e0008 */
[----:B------:R-:W-:Y:S01]  /*1db0*/  IMAD.WIDE.U32 R24, R150, R24, R16 ;  /* 0x0000001896187225 */ /* 0x000fe200078e0010 */
[----:B------:R-:W-:-:S03]  /*1dc0*/  @!P5 IADD3 R12, P0, PT, R14, 0x20, RZ ;  /* 0x000000200e0cd810 */ /* 0x000fc60007f1e0ff */
[-C--:B------:R-:W-:Y:S02]  /*1dd0*/  @!P6 IMAD R9, R15, R26.reuse, RZ ;  /* 0x0000001a0f09e224 */ /* 0x080fe400078e02ff */
[----:B------:R-:W-:Y:S02]  /*1de0*/  IMAD.IADD R25, R25, 0x1, R0 ;  /* 0x0000000119197824 */ /* 0x000fe400078e0200 */
[----:B------:R-:W-:Y:S02]  /*1df0*/  @!P5 IMAD.X R15, RZ, RZ, R15, P0 ;  /* 0x000000ffff0fd224 */ /* 0x000fe400000e060f */
[----:B------:R-:W-:Y:S02]  /*1e00*/  @!P5 IMAD.MOV.U32 R16, RZ, RZ, R24 ;  /* 0x000000ffff10d224 */ /* 0x000fe400078e0018 */
[----:B------:R-:W-:Y:S02]  /*1e10*/  @!P5 IMAD.MOV.U32 R17, RZ, RZ, R25 ;  /* 0x000000ffff11d224 */ /* 0x000fe400078e0019 */
[----:B------:R-:W-:-:S02]  /*1e20*/  @!P5 IMAD R15, R15, R26, RZ ;  /* 0x0000001a0f0fd224 */ /* 0x000fc400078e02ff */
[C---:B------:R-:W-:Y:S02]  /*1e30*/  @!P6 IMAD R9, R14.reuse, R27, R9 ;  /* 0x0000001b0e09e224 */ /* 0x040fe400078e0209 */
[----:B------:R-:W-:Y:S01]  /*1e40*/  @!P6 IMAD.WIDE.U32 R24, R14, R26, R24 ;  /* 0x0000001a0e18e225 */ /* 0x000fe200078e0018 */
[----:B------:R-:W-:Y:S02]  /*1e50*/  ISETP.GE.AND P4, PT, R8, R13, PT ;  /* 0x0000000d0800720c */ /* 0x000fe40003f86270 */
[----:B----4-:R-:W-:Y:S01]  /*1e60*/  LEA R144, P0, R18, R22, 0x1 ;  /* 0x0000001612907211 */ /* 0x010fe200078008ff */
[-C--:B------:R-:W-:Y:S02]  /*1e70*/  @!P5 IMAD R0, R27, R12.reuse, R15 ;  /* 0x0000000c1b00d224 */ /* 0x080fe400078e020f */
[----:B------:R-:W-:Y:S01]  /*1e80*/  @!P5 IMAD.WIDE.U32 R16, R26, R12, R16 ;  /* 0x0000000c1a10d225 */ /* 0x000fe200078e0010 */
[----:B------:R-:W-:-:S03]  /*1e90*/  @!P6 LEA R12, P1, R24, R20, 0x1 ;  /* 0x00000014180ce211 */ /* 0x000fc600078208ff */
[----:B------:R-:W-:Y:S01]  /*1ea0*/  @!P6 IMAD.IADD R9, R25, 0x1, R9 ;  /* 0x000000011909e824 */ /* 0x000fe200078e0209 */
[----:B------:R-:W-:Y:S01]  /*1eb0*/  LEA.HI.X R143, R18, R23, R143, 0x1, P0 ;  /* 0x00000017128f7211 */ /* 0x000fe200000f0c8f */
[----:B------:R-:W-:Y:S01]  /*1ec0*/  @!P5 IMAD.IADD R15, R17, 0x1, R0 ;  /* 0x00000001110fd824 */ /* 0x000fe200078e0200 */
[----:B------:R-:W-:Y:S02]  /*1ed0*/  @!P5 LEA R14, P0, R16, R20, 0x1 ;  /* 0x00000014100ed211 */ /* 0x000fe400078008ff */
[-C--:B------:R-:W-:Y:S02]  /*1ee0*/  @!P6 LEA.HI.X R13, R24, R21.reuse, R9, 0x1, P1 ;  /* 0x00000015180de211 */ /* 0x080fe400008f0c09 */
[----:B------:R-:W-:Y:S01]  /*1ef0*/  @!P5 LEA.HI.X R15, R16, R21, R15, 0x1, P0 ;  /* 0x00000015100fd211 */ /* 0x000fe200000f0c0f */
[----:B------:R-:W-:Y:S01]  /*1f00*/  @!P4 IMAD.MOV.U32 R145, RZ, RZ, R143 ;  /* 0x000000ffff91c224 */ /* 0x000fe200078e008f */
        /* <DEDUP_REMOVED lines=18> */
[----:B-1----:R-:W-:Y:S01]  /*2030*/  IMAD.WIDE.U32 R12, R8, R6, R10 ;  /* 0x00000006080c7225 */ /* 0x002fe200078e000a */
[----:B------:R-:W-:-:S02]  /*2040*/  LOP3.LUT R16, R88, 0x8, RZ, 0xc0, !PT ;  /* 0x0000000858107812 */ /* 0x000fc400078ec0ff */
[----:B------:R-:W-:Y:S01]  /*2050*/  LOP3.LUT R10, R135, 0x3e00, RZ, 0xc0, !PT ;  /* 0x00003e00870a7812 */ /* 0x000fe200078ec0ff */
[----:B------:R-:W-:Y:S01]  /*2060*/  IMAD R11, R7, R8, RZ ;  /* 0x00000008070b7224 */ /* 0x000fe200078e02ff */
[----:B------:R-:W-:Y:S02]  /*2070*/  LOP3.LUT R8, R132, 0x18, RZ, 0xc0, !PT ;  /* 0x0000001884087812 */ /* 0x000fe400078ec0ff */
[--C-:B--2---:R-:W-:Y:S02]  /*2080*/  LOP3.LUT R15, R16, 0xc0, R91.reuse, 0xf8, !PT ;  /* 0x000000c0100f7812 */ /* 0x104fe400078ef85b */
[----:B------:R-:W-:Y:S01]  /*2090*/  LOP3.LUT R10, R10, 0x20, R91, 0xf8, !PT ;  /* 0x000000200a0a7812 */ /* 0x000fe200078ef85b */
[----:B------:R-:W-:Y:S01]  /*20a0*/  IMAD.IADD R11, R13, 0x1, R11 ;  /* 0x000000010d0b7824 */ /* 0x000fe200078e020b */
[----:B------:R-:W-:Y:S01]  /*20b0*/  LOP3.LUT R0, R135, 0x100, RZ, 0xc0, !PT ;  /* 0x0000010087007812 */ /* 0x000fe200078ec0ff */
[----:B------:R-:W-:-:S06]  /*20c0*/  DEPBAR.LE SB0, 0x0 ;  /* 0x000080000000791a */ /* 0x000fcc0000000000 */
[----:B------:R-:W-:Y:S05]  /*20d0*/  WARPSYNC.ALL ;  /* 0x0000000000007948 */ /* 0x000fea0003800000 */
[----:B------:R-:W-:Y:S02]  /*20e0*/  LOP3.LUT R14, R91, 0xc0, RZ, 0xc0, !PT ;  /* 0x000000c05b0e7812 */ /* 0x000fe400078ec0ff */
[----:B------:R-:W-:Y:S01]  /*20f0*/  LEA R156, P0, R12, R4, 0x1 ;  /* 0x000000040c9c7211 */ /* 0x000fe200078008ff */
[----:B------:R-:W-:Y:S01]  /*2100*/  IMAD.SHL.U32 R87, R6, 0x20, RZ ;  /* 0x0000002006577824 */ /* 0x000fe200078e00ff */
[----:B------:R-:W-:Y:S02]  /*2110*/  LOP3.LUT R84, R15, R8, RZ, 0x3c, !PT ;  /* 0x000000080f547212 */ /* 0x000fe400078e3cff */
[----:B------:R-:W-:-:S02]  /*2120*/  LOP3.LUT R13, R10, 0x100, R91, 0xf8, !PT ;  /* 0x000001000a0d7812 */ /* 0x000fc400078ef85b */
[----:B------:R-:W-:Y:S02]  /*2130*/  LOP3.LUT R0, R0, 0x20, R91, 0xf8, !PT ;  /* 0x0000002000007812 */ /* 0x000fe400078ef85b */
[----:B------:R-:W-:Y:S02]  /*2140*/  LOP3.LUT R9, R14, 0x8, R133, 0xf8, !PT ;  /* 0x000000080e097812 */ /* 0x000fe400078ef885 */
[----:B------:R-:W-:Y:S01]  /*2150*/  LEA.HI.X R157, R12, R5, R11, 0x1, P0 ;  /* 0x000000050c9d7211 */ /* 0x000fe200000f0c0b */
[----:B------:R-:W-:Y:S01]  /*2160*/  BAR.SYNC.DEFER_BLOCKING 0x0 ;  /* 0x0000000000007b1d */ /* 0x000fe20000010000 */
[----:B------:R-:W-:Y:S02]  /*2170*/  LOP3.LUT R5, R13, R84, RZ, 0xfc, !PT ;  /* 0x000000540d057212 */ /* 0x000fe400078efcff */
[----:B------:R-:W-:Y:S02]  /*2180*/  LOP3.LUT R9, R0, R9, R8, 0xf6, !PT ;  /* 0x0000000900097212 */ /* 0x000fe400078ef608 */
[----:B------:R-:W-:-:S02]  /*2190*/  SHF.L.U64.HI R0, R6, 0x5, R7 ;  /* 0x0000000506007819 */ /* 0x000fc40000010207 */
[----:B------:R-:W-:Y:S01]  /*21a0*/  @!P2 LEA R4, P0, R87, R156, 0x1 ;  /* 0x0000009c5704a211 */ /* 0x000fe200078008ff */
[----:B------:R-:W-:-:S03]  /*21b0*/  IMAD R134, R5, 0x2, R136 ;  /* 0x0000000205867824 */ /* 0x000fc600078e0288 */
[----:B------:R-:W-:Y:S01]  /*21c0*/  @!P2 LEA.HI.X R5, R87, R157, R0, 0x1, P0 ;  /* 0x0000009d5705a211 */ /* 0x000fe200000f0c00 */
        /* <DEDUP_REMOVED lines=20> */
[----:B------:R-:W3:Y:S04]  /*2310*/  LDSM.16.M88.4 R12, [R96+0x3000] ;  /* 0x00300000600c783b */ /* 0x000ee80000000200 */
[----:B------:R-:W2:Y:S04]  /*2320*/  LDSM.16.M88.4 R56, [R96+0x3400] ;  /* 0x003400006038783b */ /* 0x000ea80000000200 */
        /* <DEDUP_REMOVED lines=15> */
[C---:B---3--:R-:W-:Y:S03]  /*2420*/  HMMA.16816.F32.BF16 R16, R40.reuse, R12, RZ ;  /* 0x0000000c2810723c */ /* 0x048fe600000418ff */
[----:B------:R-:W-:Y:S04]  /*2430*/  LDSM.16.M88.4 R76, [R92+0x1000] ;  /* 0x001000005c4c783b */ /* 0x000fe80000000200 */
[----:B------:R-:W-:Y:S01]  /*2440*/  LDSM.16.M88.4 R80, [R90+0x4000] ;  /* 0x004000005a50783b */ /* 0x000fe20000000200 */
[----:B--2---:R-:W-:Y:S03]  /*2450*/  HMMA.16816.F32.BF16 R60, R40, R56, RZ ;  /* 0x00000038283c723c */ /* 0x004fe600000418ff */
[----:B------:R-:W-:Y:S01]  /*2460*/  LDSM.16.M88.4 R72, [R90+0x4400] ;  /* 0x004400005a48783b */ /* 0x000fe20000000200 */
[----:B------:R-:W-:-:S03]  /*2470*/  VIADD R155, R89, 0xffffffff ;  /* 0xffffffff599b7836 */ /* 0x000fc60000000000 */
        /* <DEDUP_REMOVED lines=30> */
[----:B------:R-:W1:Y:S07]  /*2660*/  LDSM.16.M88.4 R24, [R96+0x5800] ;  /* 0x005800006018783b */ /* 0x000e6e0000000200 */
[----:B------:R-:W-:Y:S01]  /*2670*/  HMMA.16816.F32.BF16 R40, R4, R10, R40 ;  /* 0x0000000a0428723c */ /* 0x000fe20000041828 */
[----:B------:R-:W-:Y:S04]  /*2680*/  LDSM.16.M88.4 R8, [R92+0x2000] ;  /* 0x002000005c08783b */ /* 0x000fe80000000200 */
[----:B------:R-:W4:Y:S03]  /*2690*/  LDSM.16.M88.4 R4, [R90+0x5000] ;  /* 0x005000005a04783b */ /* 0x000f260000000200 */
[C---:B------:R-:W-:Y:S08]  /*26a0*/  HMMA.16816.F32.BF16 R16, R76.reuse, R80, R16 ;  /* 0x000000504c10723c */ /* 0x040ff00000041810 */
[C---:B------:R-:W-:Y:S08]  /*26b0*/  HMMA.16816.F32.BF16 R12, R76.reuse, R82, R12 ;  /* 0x000000524c0c723c */ /* 0x040ff0000004180c */
[C---:B------:R-:W-:Y:S08]  /*26c0*/  HMMA.16816.F32.BF16 R44, R76.reuse, R64, R44 ;  /* 0x000000404c2c723c */ /* 0x040ff0000004182c */
[C---:B------:R-:W-:Y:S01]  /*26d0*/  HMMA.16816.F32.BF16 R64, R76.reuse, R66, R40 ;  /* 0x000000424c40723c */ /* 0x040fe20000041828 */
[----:B------:R-:W5:Y:S07]  /*26e0*/  LDSM.16.M88.4 R40, [R90+0x5400] ;  /* 0x005400005a28783b */ /* 0x000f6e0000000200 */
[----:B------:R-:W-:Y:S08]  /*26f0*/  HMMA.16816.F32.BF16 R52, R76, R68, R52 ;  /* 0x000000444c34723c */ /* 0x000ff00000041834 */
[----:B---3--:R-:W-:Y:S01]  /*2700*/  HMMA.16816.F32.BF16 R16, R36, R32, R16 ;  /* 0x000000202410723c */ /* 0x008fe20000041810 */
[----:B------:R-:W-:-:S07]  /*2710*/  IMAD.SHL.U32 R154, R155, 0x40, RZ ;  /* 0x000000409b9a7824 */ /* 0x000fce00078e00ff */
[----:B------:R-:W-:Y:S08]  /*2720*/  HMMA.16816.F32.BF16 R60, R76, R72, R60 ;  /* 0x000000484c3c723c */ /* 0x000ff0000004183c */
[C---:B------:R-:W-:Y:S08]  /*2730*/  HMMA.16816.F32.BF16 R12, R36.reuse, R34, R12 ;  /* 0x00000022240c723c */ /* 0x040ff0000004180c */
[C---:B--2---:R-:W-:Y:S08]  /*2740*/  HMMA.16816.F32.BF16 R44, R36.reuse, R20, R44 ;  /* 0x00000014242c723c */ /* 0x044ff0000004182c */
[----:B------:R-:W-:Y:S01]  /*2750*/  HMMA.16816.F32.BF16 R64, R36, R22, R64 ;  /* 0x000000162440723c */ /* 0x000fe20000041840 */
[----:B------:R-:W2:Y:S07]  /*2760*/  LDSM.16.M88.4 R20, [R90+0x5800] ;  /* 0x005800005a14783b */ /* 0x000eae0000000200 */
[----:B------:R-:W-:Y:S08]  /*2770*/  HMMA.16816.F32.BF16 R48, R76, R70, R48 ;  /* 0x000000464c30723c */ /* 0x000ff00000041830 */
[----:B-1----:R-:W-:Y:S01]  /*2780*/  HMMA.16816.F32.BF16 R52, R36, R24, R52 ;  /* 0x000000182434723c */ /* 0x002fe20000041834 */
[----:B------:R-:W-:-:S05]  /*2790*/  IMAD.SHL.U32 R25, R133, 0x2, RZ ;  /* 0x0000000285197824 */ /* 0x000fca00078e00ff */
[----:B------:R-:W-:Y:S02]  /*27a0*/  LOP3.LUT R25, R154, 0x6, R25, 0xf8, !PT ;  /* 0x000000069a197812 */ /* 0x000fe400078ef819 */
[----:B----4-:R-:W-:Y:S02]  /*27b0*/  HMMA.16816.F32.BF16 R16, R8, R4, R16 ;  /* 0x000000040810723c */ /* 0x010fe40000041810 */
[----:B------:R-:W-:-:S06]  /*27c0*/  LOP3.LUT R5, R25, 0x1, RZ, 0xfc, !PT ;  /* 0x0000000119057812 */ /* 0x000fcc00078efcff */
        /* <DEDUP_REMOVED lines=9> */
[----:B-----5:R-:W-:Y:S01]  /*2860*/  HMMA.16816.F32.BF16 R60, R8, R40, R60 ;  /* 0x00000028083c723c */ /* 0x020fe2000004183c */
[----:B------:R-:W-:-:S07]  /*2870*/  LOP3.LUT R31, R25, 0x10, RZ, 0xfc, !PT ;  /* 0x00000010191f7812 */ /* 0x000fce00078efcff */
[C---:B--2---:R-:W-:Y:S01]  /*2880*/  HMMA.16816.F32.BF16 R48, R8.reuse, R22, R48 ;  /* 0x000000160830723c */ /* 0x044fe20000041830 */
[-C--:B------:R-:W-:Y:S02]  /*2890*/  ISETP.GE.AND P5, PT, R33, R86.reuse, PT ;  /* 0x000000562100720c */ /* 0x080fe40003fa6270 */
[----:B------:R-:W-:Y:S02]  /*28a0*/  ISETP.GE.AND P4, PT, R31, R86, PT ;  /* 0x000000561f00720c */ /* 0x000fe40003f86270 */
[----:B------:R-:W-:Y:S02]  /*28b0*/  FSEL R68, R15, -INF , !P5 ;  /* 0xff8000000f447808 */ /* 0x000fe40006800000 */
[C---:B------:R-:W-:Y:S01]  /*28c0*/  LOP3.LUT R27, R25.reuse, 0x8, RZ, 0xfc, !PT ;  /* 0x00000008191b7812 */ /* 0x040fe200078efcff */
[----:B------:R-:W-:Y:S01]  /*28d0*/  HMMA.16816.F32.BF16 R56, R8, R42, R56 ;  /* 0x0000002a0838723c */ /* 0x000fe20000041838 */
[----:B------:R-:W-:Y:S02]  /*28e0*/  LOP3.LUT R15, R25, 0x29, RZ, 0xfc, !PT ;  /* 0x00000029190f7812 */ /* 0x000fe400078efcff */
[----:B------:R-:W-:-:S02]  /*28f0*/  FSEL R62, R62, -INF , !P4 ;  /* 0xff8000003e3e7808 */ /* 0x000fc40006000000 */
[----:B------:R-:W-:-:S03]  /*2900*/  FSEL R36, R60, -INF , !P4 ;  /* 0xff8000003c247808 */ /* 0x000fc60006000000 */
[C---:B------:R-:W-:Y:S01]  /*2910*/  HMMA.16816.F32.BF16 R52, R8.reuse, R20, R52 ;  /* 0x000000140834723c */ /* 0x040fe20000041834 */
[-C--:B------:R-:W-:Y:S02]  /*2920*/  ISETP.GE.AND P6, PT, R27, R86.reuse, PT ;  /* 0x000000561b00720c */ /* 0x080fe40003fc6270 */
[----:B------:R-:W-:Y:S02]  /*2930*/  ISETP.GE.AND P4, PT, R15, R86, PT ;  /* 0x000000560f00720c */ /* 0x000fe40003f86270 */
[C---:B------:R-:W-:Y:S02]  /*2940*/  LOP3.LUT R29, R25.reuse, 0x11, RZ, 0xfc, !PT ;  /* 0x00000011191d7812 */ /* 0x040fe400078efcff */
[----:B------:R-:W-:Y:S01]  /*2950*/  LOP3.LUT R27, R25, 0x18, RZ, 0xfc, !PT ;  /* 0x00000018191b7812 */ /* 0x000fe200078efcff */
[----:B-1----:R-:W-:Y:S01]  /*2960*/  HMMA.16816.F32.BF16 R44, R8, R4, R44 ;  /* 0x00000004082c723c */ /* 0x002fe2000004182c */
[----:B------:R-:W-:Y:S02]  /*2970*/  FSEL R32, R51, -INF , !P4 ;  /* 0xff80000033207808 */ /* 0x000fe40006000000 */
[----:B------:R-:W-:-:S05]  /*2980*/  FSEL R126, R49, -INF , !P4 ;  /* 0xff800000317e7808 */ /* 0x000fca0006000000 */
[----:B------:R-:W-:Y:S01]  /*2990*/  HMMA.16816.F32.BF16 R64, R8, R6, R64 ;  /* 0x000000060840723c */ /* 0x000fe20000041840 */
[-C--:B------:R-:W-:Y:S02]  /*29a0*/  ISETP.GE.AND P3, PT, R29, R86.reuse, PT ;  /* 0x000000561d00720c */ /* 0x080fe40003f66270 */
[----:B------:R-:W-:Y:S02]  /*29b0*/  ISETP.GE.AND P2, PT, R27, R86, PT ;  /* 0x000000561b00720c */ /* 0x000fe40003f46270 */
[----:B------:R-:W-:Y:S02]  /*29c0*/  FSEL R72, R13, -INF , !P5 ;  /* 0xff8000000d487808 */ /* 0x000fe40006800000 */
[----:B------:R-:W-:Y:S02]  /*29d0*/  ISETP.GT.AND P4, PT, R155, R142, PT ;  /* 0x0000008e9b00720c */ /* 0x000fe40003f84270 */
[C---:B------:R-:W-:Y:S02]  /*29e0*/  ISETP.GE.AND P1, PT, R25.reuse, R86, PT ;  /* 0x000000561900720c */ /* 0x040fe40003f26270 */
        /* <DEDUP_REMOVED lines=13> */
[C---:B------:R-:W-:Y:S02]  /*2ac0*/  LOP3.LUT R27, R25.reuse, 0x21, RZ, 0xfc, !PT ;  /* 0x00000021191b7812 */ /* 0x040fe400078efcff */
[C---:B------:R-:W-:Y:S02]  /*2ad0*/  LOP3.LUT R21, R25.reuse, 0x28, RZ, 0xfc, !PT ;  /* 0x0000002819157812 */ /* 0x040fe400078efcff */
[C---:B------:R-:W-:Y:S02]  /*2ae0*/  LOP3.LUT R13, R25.reuse, 0x31, RZ, 0xfc, !PT ;  /* 0x00000031190d7812 */ /* 0x040fe400078efcff */
[C---:B------:R-:W-:Y:S02]  /*2af0*/  LOP3.LUT R5, R25.reuse, 0x38, RZ, 0xfc, !PT ;  /* 0x0000003819057812 */ /* 0x040fe400078efcff */
[----:B------:R-:W-:Y:S02]  /*2b00*/  LOP3.LUT R25, R25, 0x39, RZ, 0xfc, !PT ;  /* 0x0000003919197812 */ /* 0x000fe400078efcff */
[----:B------:R-:W-:-:S02]  /*2b10*/  FSEL R19, R12, -INF , !P6 ;  /* 0xff8000000c137808 */ /* 0x000fc40007000000 */
[----:B------:R-:W-:Y:S02]  /*2b20*/  FSEL R16, R58, -INF , !P2 ;  /* 0xff8000003a107808 */ /* 0x000fe40005000000 */
[----:B------:R-:W-:Y:S02]  /*2b30*/  FSEL R26, R56, -INF , !P2 ;  /* 0xff800000381a7808 */ /* 0x000fe40005000000 */
[----:B------:R-:W-:Y:S02]  /*2b40*/  FSEL R12, R59, -INF , !P1 ;  /* 0xff8000003b0c7808 */ /* 0x000fe40004800000 */
[----:B------:R-:W-:Y:S02]  /*2b50*/  FSEL R18, R57, -INF , !P1 ;  /* 0xff80000039127808 */ /* 0x000fe40004800000 */
[----:B------:R-:W-:Y:S02]  /*2b60*/  FSEL R110, R54, -INF , !P0 ;  /* 0xff800000366e7808 */ /* 0x000fe40004000000 */
[----:B------:R-:W-:Y:S01]  /*2b70*/  FSEL R24, R52, -INF , !P0 ;  /* 0xff80000034187808 */ /* 0x000fe20004000000 */
[----:B------:R-:W-:Y:S01]  /*2b80*/  BSSY.RECONVERGENT B1, `(.L_x_6842) ;  /* 0x000006b000017945 */ /* 0x000fe20003800200 */
[----:B------:R-:W-:Y:S01]  /*2b90*/  BAR.SYNC.DEFER_BLOCKING 0x0 ;  /* 0x0000000000007b1d */ /* 0x000fe20000010000 */
[----:B------:R-:W-:-:S02]  /*2ba0*/  ISETP.GE.AND P6, PT, R27, R86, PT ;  /* 0x000000561b00720c */ /* 0x000fc40003fc6270 */
        /* <DEDUP_REMOVED lines=30> */
.L_x_6845:
        /* <DEDUP_REMOVED lines=60> */
.L_x_6846:
[----:B------:R-:W-:Y:S05]  /*3150*/  BSYNC.RECONVERGENT B0 ;  /* 0x0000000000007941 */ /* 0x000fea0003800200 */
.L_x_6844:
[----:B------:R-:W-:Y:S01]  /*3160*/  LEA R4, P0, R140, R144, 0x1 ;  /* 0x000000908c047211 */ /* 0x000fe200078008ff */
[----:B------:R-:W-:-:S03]  /*3170*/  IMAD.MOV.U32 R145, RZ, RZ, R143 ;  /* 0x000000ffff917224 */ /* 0x000fc600078e008f */
[----:B------:R-:W-:Y:S02]  /*3180*/  LEA.HI.X R5, R140, R143, R141, 0x1, P0 ;  /* 0x0000008f8c057211 */ /* 0x000fe400000f0c8d */
        /* <DEDUP_REMOVED lines=10> */
.L_x_6843:
[----:B------:R-:W-:Y:S05]  /*3230*/  BSYNC.RECONVERGENT B1 ;  /* 0x0000000000017941 */ /* 0x000fea0003800200 */
.L_x_6842:
        /* <DEDUP_REMOVED lines=18> */
[----:B------:R-:W1:Y:S01]  /*3360*/  SHFL.BFLY PT, R5, R6, 0x2, 0x1f ;  /* 0x0c401f0006057f89 */ /* 0x000e6200000e0000 */
[----:B------:R-:W-:-:S02]  /*3370*/  IADD3 R89, PT, PT, R89, -0x2, RZ ;  /* 0xfffffffe59597810 */ /* 0x000fc40007ffe0ff */
        /* <DEDUP_REMOVED lines=53> */
[-CC-:B------:R-:W-:Y:S01]  /*36d0*/  FFMA.FTZ R123, R124, R116.reuse, -R121.reuse ;  /* 0x000000747c7b7223 */ /* 0x180fe20000010879 */
        /* <DEDUP_REMOVED lines=11> */
[----:B------:R-:W-:Y:S01]  /*3790*/  FADD.FTZ R103, R103, R100 ;  /* 0x0000006467677221 */ /* 0x000fe20000010000 */
[----:B------:R-:W-:-:S04]  /*37a0*/  ISETP.GE.AND P0, PT, R89, R142, PT ;  /* 0x0000008e5900720c */ /* 0x000fc80003f06270 */
        /* <DEDUP_REMOVED lines=139> */
.L_x_6854:
[----:B------:R-:W1:Y:S01]  /*4060*/  S2R R133, SR_TID.X ;  /* 0x0000000000857919 */ /* 0x000e620000002100 */
[----:B------:R-:W-:Y:S04]  /*4070*/  DEPBAR.LE SB0, 0x0 ;  /* 0x000080000000791a */ /* 0x000fe80000000000 */
[----:B------:R-:W-:Y:S05]  /*4080*/  WARPSYNC.ALL ;  /* 0x0000000000007948 */ /* 0x000fea0003800000 */
[----:B------:R-:W-:Y:S01]  /*4090*/  BAR.SYNC.DEFER_BLOCKING 0x0 ;  /* 0x0000000000007b1d */ /* 0x000fe20000010000 */
[----:B------:R-:W-:Y:S05]  /*40a0*/  @!P1 IMAD.MOV.U32 R4, RZ, RZ, RZ ;  /* 0x000000ffff049224 */ /* 0x000fea00078e00ff */
[----:B------:R-:W-:Y:S01]  /*40b0*/  @!P1 IADD3 R4, P0, PT, RZ, -R4, RZ ;  /* 0x80000004ff049210 */ /* 0x000fe20007f1e0ff */
[----:B------:R-:W2:Y:S01]  /*40c0*/  @!P1 LD.E R5, desc[UR4][R2.64+0x40] ;  /* 0x0000400402059980 */ /* 0x000ea2000c101900 */
[----:B------:R-:W-:Y:S01]  /*40d0*/  BSSY.RECONVERGENT B0, `(.L_x_6848) ;  /* 0x0000049000007945 */ /* 0x000fe20003800200 */
[----:B--2---:R-:W-:Y:S05]  /*40e0*/  @!P1 IMAD.SHL.U32 R5, R5, 0x40, RZ ;  /* 0x0000004005059824 */ /* 0x004fea00078e00ff */
[----:B------:R-:W-:Y:S04]  /*40f0*/  @!P1 IADD3.X R5, PT, PT, RZ, ~R5, RZ, P0, !PT ;  /* 0x80000005ff059210 */ /* 0x000fe800007fe4ff */
[----:B------:R-:W-:Y:S02]  /*4100*/  @!P1 SHF.R.S64 R7, R4, 0x1f, R5 ;  /* 0x0000001f04079819 */ /* 0x000fe40000001005 */
[----:B------:R-:W-:Y:S02]  /*4110*/  MOV R4, R157 ;  /* 0x0000009d00047202 */ /* 0x000fe40000000f00 */
[----:B------:R-:W-:Y:S04]  /*4120*/  @!P1 IADD3 R7, P0, PT, R156, R7, RZ ;  /* 0x000000079c079210 */ /* 0x000fe80007f1e0ff */
[----:B------:R-:W-:Y:S01]  /*4130*/  @!P1 LEA.HI.X.SX32 R6, R5, R157, 0x1, P0 ;  /* 0x0000009d05069211 */ /* 0x000fe200000f0eff */
[----:B------:R-:W-:Y:S02]  /*4140*/  IMAD.MOV.U32 R5, RZ, RZ, R156 ;  /* 0x000000ffff057224 */ /* 0x000fe400078e009c */
[----:B------:R-:W-:Y:S01]  /*4150*/  @!P1 IMAD.MOV.U32 R156, RZ, RZ, R7 ;  /* 0x000000ffff9c9224 */ /* 0x000fe200078e0007 */
[----:B------:R-:W-:Y:S01]  /*4160*/  @!P1 MOV R157, R6 ;  /* 0x00000006009d9202 */ /* 0x000fe20000000f00 */
[----:B-1----:R-:W-:Y:S06]  /*4170*/  @!P1 BRA `(.L_x_6849) ;  /* 0x0000000000f89947 */ /* 0x002fec0003800000 */
        /* <DEDUP_REMOVED lines=62> */
.L_x_6849:
[----:B------:R-:W-:Y:S05]  /*4560*/  BSYNC.RECONVERGENT B0 ;  /* 0x0000000000007941 */ /* 0x000fea0003800200 */
.L_x_6848:
[----:B------:R-:W1:Y:S01]  /*4570*/  S2UR UR6, SR_CgaCtaId ;  /* 0x00000000000679c3 */ /* 0x000e620000008800 */
[C---:B------:R-:W-:Y:S01]  /*4580*/  IMAD.SHL.U32 R149, R133.reuse, 0x8, RZ ;  /* 0x0000000885957824 */ /* 0x040fe200078e00ff */
[C---:B------:R-:W-:Y:S01]  /*4590*/  LOP3.LUT R148, R133.reuse, 0x18, RZ, 0xc0, !PT ;  /* 0x0000001885947812 */ /* 0x040fe200078ec0ff */
[----:B------:R-:W-:Y:S01]  /*45a0*/  UMOV UR7, 0x400 ;  /* 0x0000040000077882 */ /* 0x000fe20000000000 */
[C---:B------:R-:W-:Y:S01]  /*45b0*/  IMAD.SHL.U32 R135, R133.reuse, 0x10, RZ ;  /* 0x0000001085877824 */ /* 0x040fe200078e00ff */
[----:B------:R-:W-:Y:S01]  /*45c0*/  IADD3 R130, P0, PT, R156, R152, RZ ;  /* 0x000000989c827210 */ /* 0x000fe20007f1e0ff */
[----:B------:R-:W-:Y:S01]  /*45d0*/  IMAD.SHL.U32 R138, R133, 0x20, RZ ;  /* 0x00000020858a7824 */ /* 0x000fe200078e00ff */
[----:B------:R-:W-:Y:S01]  /*45e0*/  LOP3.LUT R162, R149, 0xc0, RZ, 0xc0, !PT ;  /* 0x000000c095a27812 */ /* 0x000fe200078ec0ff */
[----:B------:R-:W-:Y:S01]  /*45f0*/  IMAD.SHL.U32 R132, R133, 0x4, RZ ;  /* 0x0000000485847824 */ /* 0x000fe200078e00ff */
[----:B------:R-:W-:Y:S01]  /*4600*/  LOP3.LUT R145, R149, 0x18, RZ, 0xc0, !PT ;  /* 0x0000001895917812 */ /* 0x000fe200078ec0ff */
[----:B------:R-:W-:Y:S01]  /*4610*/  IMAD.X R131, R157, 0x1, R153, P0 ;  /* 0x000000019d837824 */ /* 0x000fe200000e0699 */
[----:B------:R-:W-:Y:S01]  /*4620*/  LOP3.LUT R148, R162, R148, RZ, 0xfc, !PT ;  /* 0x00000094a2947212 */ /* 0x000fe200078efcff */
[----:B------:R-:W-:Y:S01]  /*4630*/  IMAD.MOV.U32 R108, RZ, RZ, 0x20 ;  /* 0x00000020ff6c7424 */ /* 0x000fe200078e00ff */
[----:B------:R-:W-:Y:S01]  /*4640*/  LOP3.LUT R162, R149, 0x1f20, RZ, 0xc0, !PT ;  /* 0x00001f2095a27812 */ /* 0x000fe200078ec0ff */
[----:B------:R-:W-:Y:S01]  /*4650*/  VIADD R155, R155, 0xffffffff ;  /* 0xffffffff9b9b7836 */ /* 0x000fe20000000000 */
[----:B------:R-:W-:Y:S01]  /*4660*/  LOP3.LUT R145, R148, R145, RZ, 0x3c, !PT ;  /* 0x0000009194917212 */ /* 0x000fe200078e3cff */
[----:B------:R-:W-:Y:S01]  /*4670*/  BSSY.RECONVERGENT B1, `(.L_x_6850) ;  /* 0x00000c7000017945 */ /* 0x000fe20003800200 */
[----:B------:R-:W-:Y:S02]  /*4680*/  LOP3.LUT R87, R133, 0x8, RZ, 0xc0, !PT ;  /* 0x0000000885577812 */ /* 0x000fe400078ec0ff */
[----:B------:R-:W-:Y:S02]  /*4690*/  LOP3.LUT R145, R162, R145, RZ, 0xfc, !PT ;  /* 0x00000091a2917212 */ /* 0x000fe400078efcff */
[----:B------:R-:W-:Y:S02]  /*46a0*/  LOP3.LUT R85, R135, 0x100, RZ, 0xc0, !PT ;  /* 0x0000010087557812 */ /* 0x000fe400078ec0ff */
[--C-:B------:R-:W-:Y:S01]  /*46b0*/  LOP3.LUT R84, R87, 0xc0, R138.reuse, 0xf8, !PT ;  /* 0x000000c057547812 */ /* 0x100fe200078ef88a */
[----:B-1----:R-:W-:Y:S01]  /*46c0*/  ULEA UR6, UR6, UR7, 0x18 ;  /* 0x0000000706067291 */ /* 0x002fe2000f8ec0ff */
[----:B------:R-:W-:Y:S02]  /*46d0*/  LOP3.LUT R137, R132, 0x18, RZ, 0xc0, !PT ;  /* 0x0000001884897812 */ /* 0x000fe400078ec0ff */
[----:B------:R-:W-:Y:S02]  /*46e0*/  LOP3.LUT R85, R85, 0x20, R138, 0xf8, !PT ;  /* 0x0000002055557812 */ /* 0x000fe400078ef88a */
[----:B------:R-:W-:Y:S01]  /*46f0*/  LOP3.LUT P0, RZ, R133, 0x4, RZ, 0xc0, !PT ;  /* 0x0000000485ff7812 */ /* 0x000fe2000780c0ff */
[----:B------:R-:W-:Y:S01]  /*4700*/  IMAD.U32 R136, RZ, RZ, UR6 ;  /* 0x00000006ff887e24 */ /* 0x000fe2000f8e00ff */
[----:B------:R-:W-:Y:S02]  /*4710*/  LOP3.LUT R85, R85, R84, R137, 0xf6, !PT ;  /* 0x0000005455557212 */ /* 0x000fe400078ef689 */
[----:B------:R-:W-:Y:S01]  /*4720*/  SEL R108, R108, 0xffffffe0, !P0 ;  /* 0xffffffe06c6c7807 */ /* 0x000fe20004000000 */
[--C-:B------:R-:W-:Y:S01]  /*4730*/  IMAD R162, R145, 0x2, R136.reuse ;  /* 0x0000000291a27824 */ /* 0x100fe200078e0288 */
[----:B------:R-:W-:Y:S01]  /*4740*/  ISETP.GT.AND P2, PT, R155, R142, PT ;  /* 0x0000008e9b00720c */ /* 0x000fe20003f44270 */
[----:B------:R-:W-:Y:S02]  /*4750*/  IMAD R91, R85, 0x2, R136 ;  /* 0x00000002555b7824 */ /* 0x000fe400078e0288 */
[--C-:B------:R-:W-:Y:S01]  /*4760*/  IMAD.IADD R90, R134, 0x1, R108.reuse ;  /* 0x00000001865a7824 */ /* 0x100fe200078e026c */
[----:B------:R-:W-:Y:S01]  /*4770*/  @!PT LDS RZ, [RZ] ;  /* 0x00000000fffff984 */ /* 0x000fe20000000800 */
[----:B------:R-:W-:Y:S01]  /*4780*/  @!PT LDS RZ, [RZ] ;  /* 0x00000000fffff984 */ /* 0x000fe20000000800 */
[----:B------:R-:W-:Y:S01]  /*4790*/  @!PT LDS RZ, [RZ] ;  /* 0x00000000fffff984 */ /* 0x000fe20000000800 */
[----:B------:R-:W-:Y:S01]  /*47a0*/  LDGSTS.E.BYPASS.LTC128B.128 [R162+0x6000], desc[UR4][R156.64] ;  /* 0x060000009ca27fae */ /* 0x000fe2000b981a04 */
[----:B------:R-:W-:Y:S04]  /*47b0*/  IMAD.IADD R88, R91, 0x1, R108 ;  /* 0x000000015b587824 */ /* 0x000fe800078e026c */
[----:B------:R-:W-:Y:S05]  /*47c0*/  LDGSTS.E.BYPASS.LTC128B.128 [R162+0x7000], desc[UR4][R156.64+0x40] ;  /* 0x070000409ca27fae */ /* 0x000fea000b981a04 */
[----:B------:R-:W-:Y:S05]  /*47d0*/  LDGSTS.E.BYPASS.LTC128B.128 [R162+0x8000], desc[UR4][R156.64+0x80] ;  /* 0x080000809ca27fae */ /* 0x000fea000b981a04 */
[----:B------:R-:W-:Y:S05]  /*47e0*/  LDGSTS.E.BYPASS.LTC128B.128 [R162+0x6800], desc[UR4][R130.64] ;  /* 0x0680000082a27fae */ /* 0x000fea000b981a04 */
[----:B------:R-:W-:Y:S05]  /*47f0*/  LDGSTS.E.BYPASS.LTC128B.128 [R162+0x7800], desc[UR4][R130.64+0x40] ;  /* 0x0780004082a27fae */ /* 0x000fea000b981a04 */
        /* <DEDUP_REMOVED lines=8> */
[----:B------:R-:W5:Y:S05]  /*4880*/  LDSM.16.M88.4 R112, [R88+0x3000] ;  /* 0x003000005870783b */ /* 0x000f6a0000000200 */
[----:B------:R-:W5:Y:S05]  /*4890*/  LDSM.16.M88.4 R116, [R88+0x3400] ;  /* 0x003400005874783b */ /* 0x000f6a0000000200 */
[----:B------:R-:W-:Y:S01]  /*48a0*/  LDSM.16.M88.4 R120, [R90+0x1000] ;  /* 0x001000005a78783b */ /* 0x000fe20000000200 */
[C---:B--2---:R-:W-:Y:S04]  /*48b0*/  HMMA.16816.F32.BF16 R4, R84.reuse, R92, RZ ;  /* 0x0000005c5404723c */ /* 0x044fe800000418ff */
[----:B------:R-:W-:Y:S04]  /*48c0*/  LDSM.16.M88.4 R124, [R88+0x4000] ;  /* 0x00400000587c783b */ /* 0x000fe80000000200 */
[C---:B------:R-:W-:Y:S01]  /*48d0*/  HMMA.16816.F32.BF16 R8, R84.reuse, R94, RZ ;  /* 0x0000005e5408723c */ /* 0x040fe200000418ff */
[----:B------:R-:W2:Y:S05]  /*48e0*/  LDSM.16.M88.4 R92, [R88+0x3800] ;  /* 0x00380000585c783b */ /* 0x000eaa0000000200 */
[----:B-1----:R-:W-:Y:S02]  /*48f0*/  LDSM.16.M88.4 R128, [R88+0x5800] ;  /* 0x005800005880783b */ /* 0x002fe40000000200 */
[C---:B---3--:R-:W-:Y:S08]  /*4900*/  HMMA.16816.F32.BF16 R12, R84.reuse, R96, RZ ;  /* 0x00000060540c723c */ /* 0x048ff000000418ff */
[C---:B------:R-:W-:Y:S01]  /*4910*/  HMMA.16816.F32.BF16 R16, R84.reuse, R98, RZ ;  /* 0x000000625410723c */ /* 0x040fe200000418ff */
[----:B------:R-:W-:Y:S07]  /*4920*/  LDSM.16.M88.4 R96, [R134+0x1000] ;  /* 0x001000008660783b */ /* 0x000fee0000000200 */
[C---:B----4-:R-:W-:Y:S08]  /*4930*/  HMMA.16816.F32.BF16 R20, R84.reuse, R100, RZ ;  /* 0x000000645414723c */ /* 0x050ff000000418ff */
[C---:B------:R-:W-:Y:S01]  /*4940*/  HMMA.16816.F32.BF16 R24, R84.reuse, R102, RZ ;  /* 0x000000665418723c */ /* 0x040fe200000418ff */
[----:B------:R-:W-:Y:S07]  /*4950*/  LDSM.16.M88.4 R100, [R91+0x4000] ;  /* 0x004000005b64783b */ /* 0x000fee0000000200 */
[C---:B-----5:R-:W-:Y:S08]  /*4960*/  HMMA.16816.F32.BF16 R28, R84.reuse, R104, RZ ;  /* 0x00000068541c723c */ /* 0x060ff000000418ff */
[----:B------:R-:W-:Y:S01]  /*4970*/  HMMA.16816.F32.BF16 R32, R84, R106, RZ ;  /* 0x0000006a5420723c */ /* 0x000fe200000418ff */
[----:B------:R-:W1:Y:S05]  /*4980*/  LDSM.16.M88.4 R84, [R88+0x3c00] ;  /* 0x003c00005854783b */ /* 0x000e6a0000000200 */
[----:B------:R-:W3:Y:S02]  /*4990*/  LDSM.16.M88.4 R104, [R91+0x4400] ;  /* 0x004400005b68783b */ /* 0x000ee40000000200 */
[C---:B------:R-:W-:Y:S08]  /*49a0*/  HMMA.16816.F32.BF16 R4, R108.reuse, R112, R4 ;  /* 0x000000706c04723c */ /* 0x040ff00000041804 */
        /* <DEDUP_REMOVED lines=8> */
[C---:B-1----:R-:W-:Y:S08]  /*4a30*/  HMMA.16816.F32.BF16 R28, R108.reuse, R84, R28 ;  /* 0x000000546c1c723c */ /* 0x042ff0000004181c */
[----:B------:R-:W-:Y:S01]  /*4a40*/  HMMA.16816.F32.BF16 R32, R108, R86, R32 ;  /* 0x000000566c20723c */ /* 0x000fe20000041820 */
[----:B------:R-:W1:Y:S05]  /*4a50*/  LDSM.16.M88.4 R84, [R88+0x4800] ;  /* 0x004800005854783b */ /* 0x000e6a0000000200 */
[----:B------:R-:W1:Y:S02]  /*4a60*/  LDSM.16.M88.4 R108, [R88+0x4c00] ;  /* 0x004c0000586c783b */ /* 0x000e640000000200 */
        /* <DEDUP_REMOVED lines=9> */
[C---:B-----5:R-:W-:Y:S08]  /*4b00*/  HMMA.16816.F32.BF16 R28, R96.reuse, R116, R28 ;  /* 0x00000074601c723c */ /* 0x060ff0000004181c */
[----:B------:R-:W-:Y:S01]  /*4b10*/  HMMA.16816.F32.BF16 R32, R96, R118, R32 ;  /* 0x000000766020723c */ /* 0x000fe20000041820 */
[----:B------:R-:W3:Y:S05]  /*4b20*/  LDSM.16.M88.4 R96, [R134+0x2000] ;  /* 0x002000008660783b */ /* 0x000eea0000000200 */
[----:B------:R-:W4:Y:S02]  /*4b30*/  LDSM.16.M88.4 R116, [R91+0x5c00] ;  /* 0x005c00005b74783b */ /* 0x000f240000000200 */
[C---:B------:R-:W-:Y:S08]  /*4b40*/  HMMA.16816.F32.BF16 R4, R120.reuse, R124, R4 ;  /* 0x0000007c7804723c */ /* 0x040ff00000041804 */
[C---:B------:R-:W-:Y:S01]  /*4b50*/  HMMA.16816.F32.BF16 R8, R120.reuse, R126, R8 ;  /* 0x0000007e7808723c */ /* 0x040fe20000041808 */
[----:B------:R-:W-:Y:S07]  /*4b60*/  LDSM.16.M88.4 R124, [R88+0x5400] ;  /* 0x00540000587c783b */ /* 0x000fee0000000200 */
[C---:B--2---:R-:W-:Y:S08]  /*4b70*/  HMMA.16816.F32.BF16 R12, R120.reuse, R92, R12 ;  /* 0x0000005c780c723c */ /* 0x044ff0000004180c */
[C---:B------:R-:W-:Y:S01]  /*4b80*/  HMMA.16816.F32.BF16 R16, R120.reuse, R94, R16 ;  /* 0x0000005e7810723c */ /* 0x040fe20000041810 */
[----:B------:R-:W-:Y:S07]  /*4b90*/  LDSM.16.M88.4 R92, [R88+0x5000] ;  /* 0x00500000585c783b */ /* 0x000fee0000000200 */
[C---:B-1----:R-:W-:Y:S08]  /*4ba0*/  HMMA.16816.F32.BF16 R20, R120.reuse, R84, R20 ;  /* 0x000000547814723c */ /* 0x042ff00000041814 */
        /* <DEDUP_REMOVED lines=11> */
[C---:B------:R-:W-:Y:S08]  /*4c60*/  HMMA.16816.F32.BF16 R20, R96.reuse, R112, R20 ;  /* 0x000000706014723c */ /* 0x040ff00000041814 */
[C---:B------:R-:W-:Y:S08]  /*4c70*/  HMMA.16816.F32.BF16 R24, R96.reuse, R114, R24 ;  /* 0x000000726018723c */ /* 0x040ff00000041818 */
[C---:B----4-:R-:W-:Y:S08]  /*4c80*/  HMMA.16816.F32.BF16 R28, R96.reuse, R116, R28 ;  /* 0x00000074601c723c */ /* 0x050ff0000004181c */
        /* <DEDUP_REMOVED lines=87> */
.L_x_6853:
[----:B------:R-:W-:Y:S05]  /*5200*/  BSYNC.RECONVERGENT B0 ;  /* 0x0000000000007941 */ /* 0x000fea0003800200 */
.L_x_6852:
        /* <DEDUP_REMOVED lines=13> */
.L_x_6851:
[----:B------:R-:W-:Y:S05]  /*52e0*/  BSYNC.RECONVERGENT B1 ;  /* 0x0000000000017941 */ /* 0x000fea0003800200 */
.L_x_6850:
[----:B------:R-:W2:Y:S01]  /*52f0*/  LD.E R87, desc[UR4][R2.64+0xdc] ;  /* 0x0000dc0402577980 */ /* 0x000ea2000c101900 */
        /* <DEDUP_REMOVED lines=25> */
[C---:B------:R-:W-:Y:S01]  /*5490*/  FADD.FTZ R84, -R86.reuse, R89 ;  /* 0x0000005956547221 */ /* 0x040fe20000010100 */
[----:B------:R-:W-:Y:S02]  /*54a0*/  SHF.R.U32.HI R88, RZ, 0x1, R133 ;  /* 0x00000001ff587819 */ /* 0x000fe40000011685 */
[----:B------:R-:W-:Y:S01]  /*54b0*/  FSETP.NEU.FTZ.AND P2, PT, R86, -INF , PT ;  /* 0xff8000005600780b */ /* 0x000fe20003f5d000 */
[----:B------:R-:W-:Y:S01]  /*54c0*/  FADD.FTZ R0, -R85, R0 ;  /* 0x0000000055007221 */ /* 0x000fe20000010100 */
[----:B------:R-:W-:Y:S04]  /*54d0*/  LOP3.LUT R91, R88, 0x8, RZ, 0xc0, !PT ;  /* 0x00000008585b7812 */ /* 0x000fe800078ec0ff */
[----:B------:R-:W-:Y:S02]  /*54e0*/  LOP3.LUT R92, R91, 0xc0, R138, 0xf8, !PT ;  /* 0x000000c05b5c7812 */ /* 0x000fe400078ef88a */
[----:B------:R-:W-:Y:S04]  /*54f0*/  LOP3.LUT R138, R138, 0x120, RZ, 0xc0, !PT ;  /* 0x000001208a8a7812 */ /* 0x000fe800078ec0ff */
[----:B------:R-:W-:Y:S01]  /*5500*/  LOP3.LUT R137, R138, R92, R137, 0xf6, !PT ;  /* 0x0000005c8a897212 */ /* 0x000fe200078ef689 */
[C---:B--2---:R-:W-:Y:S01]  /*5510*/  FMUL.FTZ R90, R87.reuse, R84 ;  /* 0x00000054575a7220 */ /* 0x044fe20000410000 */
[C---:B------:R-:W-:Y:S01]  /*5520*/  FMUL.FTZ R112, R87.reuse, R86 ;  /* 0x0000005657707220 */ /* 0x040fe20000410000 */
[C---:B------:R-:W-:Y:S01]  /*5530*/  FMUL.FTZ R116, R87.reuse, R85 ;  /* 0x0000005557747220 */ /* 0x040fe20000410000 */
[----:B------:R-:W-:Y:S01]  /*5540*/  FMUL.FTZ R89, R87, R0 ;  /* 0x0000000057597220 */ /* 0x000fe20000410000 */
[----:B------:R1:W2:Y:S02]  /*5550*/  MUFU.EX2 R84, R90 ;  /* 0x0000005a00547308 */ /* 0x0002a40000000800 */
        /* <DEDUP_REMOVED lines=12> */
[----:B-1----:R-:W-:Y:S01]  /*5620*/  LEA R90, R137, R136, 0x1 ;  /* 0x00000088895a7211 */ /* 0x002fe200078e08ff */
[C---:B--2---:R-:W-:Y:S01]  /*5630*/  FMUL.FTZ R36, R84.reuse, R36 ;  /* 0x0000002454247220 */ /* 0x044fe20000410000 */
[----:B------:R-:W-:Y:S03]  /*5640*/  FMUL.FTZ R37, R84, R37 ;  /* 0x0000002554257220 */ /* 0x000fe60000410000 */
[----:B------:R-:W-:Y:S01]  /*5650*/  MUFU.EX2 R121, R121 ;  /* 0x0000007900797308 */ /* 0x000fe20000000800 */
[C---:B------:R-:W-:Y:S01]  /*5660*/  IADD3 R92, PT, PT, R90.reuse, 0x6000, RZ ;  /* 0x000060005a5c7810 */ /* 0x040fe20007ffe0ff */
[----:B------:R-:W1:Y:S01]  /*5670*/  LDSM.16.MT88.4 R96, [R90+0x6000] ;  /* 0x006000005a60783b */ /* 0x000e620000004200 */
[----:B------:R-:W-:Y:S01]  /*5680*/  IADD3 R91, PT, PT, R90, 0x6020, RZ ;  /* 0x000060205a5b7810 */ /* 0x000fe20007ffe0ff */
[----:B------:R-:W-:Y:S01]  /*5690*/  FMUL.FTZ R40, R84, R40 ;  /* 0x0000002854287220 */ /* 0x000fe20000410000 */
[----:B------:R-:W-:Y:S01]  /*56a0*/  @P0 IADD3 R91, PT, PT, R92, -0x20, RZ ;  /* 0xffffffe05c5b0810 */ /* 0x000fe20007ffe0ff */
[C---:B------:R-:W-:Y:S01]  /*56b0*/  FMUL.FTZ R41, R84.reuse, R41 ;  /* 0x0000002954297220 */ /* 0x040fe20000410000 */
[----:B------:R-:W-:Y:S03]  /*56c0*/  FMUL.FTZ R44, R84, R44 ;  /* 0x0000002c542c7220 */ /* 0x000fe60000410000 */
[----:B------:R-:W2:Y:S01]  /*56d0*/  MUFU.EX2 R120, R120 ;  /* 0x0000007800787308 */ /* 0x000ea20000000800 */
[C---:B---3--:R-:W-:Y:S01]  /*56e0*/  FMUL.FTZ R38, R0.reuse, R38 ;  /* 0x0000002600267220 */ /* 0x048fe20000410000 */
[----:B------:R-:W3:Y:S01]  /*56f0*/  LDSM.16.MT88.4 R100, [R91] ;  /* 0x000000005b64783b */ /* 0x000ee20000004200 */
[C---:B------:R-:W-:Y:S01]  /*5700*/  FMUL.FTZ R39, R0.reuse, R39 ;  /* 0x0000002700277220 */ /* 0x040fe20000410000 */
[C---:B------:R-:W-:Y:S01]  /*5710*/  FMUL.FTZ R42, R0.reuse, R42 ;  /* 0x0000002a002a7220 */ /* 0x040fe20000410000 */
[----:B------:R-:W-:Y:S01]  /*5720*/  FMUL.FTZ R43, R0, R43 ;  /* 0x0000002b002b7220 */ /* 0x000fe20000410000 */
[----:B------:R-:W-:Y:S01]  /*5730*/  FMUL.FTZ R45, R84, R45 ;  /* 0x0000002d542d7220 */ /* 0x000fe20000410000 */
[C---:B------:R-:W-:Y:S03]  /*5740*/  FMUL.FTZ R46, R0.reuse, R46 ;  /* 0x0000002e002e7220 */ /* 0x040fe60000410000 */
[----:B------:R-:W-:Y:S01]  /*5750*/  MUFU.EX2 R123, R123 ;  /* 0x0000007b007b7308 */ /* 0x000fe20000000800 */
[----:B------:R-:W-:Y:S01]  /*5760*/  FMUL.FTZ R47, R0, R47 ;  /* 0x0000002f002f7220 */ /* 0x000fe20000410000 */
[----:B------:R-:W4:Y:S01]  /*5770*/  LDSM.16.MT88.4 R104, [R90+0x7000] ;  /* 0x007000005a68783b */ /* 0x000f220000004200 */
[-CC-:B------:R-:W-:Y:S01]  /*5780*/  FFMA.FTZ R128, R12, R87.reuse, -R112.reuse ;  /* 0x000000570c807223 */ /* 0x180fe20000010870 */
[-C--:B------:R-:W-:Y:S01]  /*5790*/  FFMA.FTZ R129, R13, R87.reuse, -R112 ;  /* 0x000000570d817223 */ /* 0x080fe20000010870 */
[-CC-:B------:R-:W-:Y:S01]  /*57a0*/  FFMA.FTZ R131, R14, R87.reuse, -R116.reuse ;  /* 0x000000570e837223 */ /* 0x180fe20000010874 */
[-C--:B------:R-:W-:Y:S01]  /*57b0*/  FFMA.FTZ R130, R15, R87.reuse, -R116 ;  /* 0x000000570f827223 */ /* 0x080fe20000010874 */
[--C-:B------:R-:W-:Y:S03]  /*57c0*/  FFMA.FTZ R137, R16, R87, -R112.reuse ;  /* 0x0000005710897223 */ /* 0x100fe60000010870 */
[----:B------:R-:W5:Y:S01]  /*57d0*/  MUFU.EX2 R122, R122 ;  /* 0x0000007a007a7308 */ /* 0x000f620000000800 */
[----:B--2---:R-:W-:Y:S01]  /*57e0*/  F2FP.BF16.F32.PACK_AB R92, R120, R121 ;  /* 0x00000079785c723e */ /* 0x004fe200000010ff */
[----:B------:R-:W-:Y:S01]  /*57f0*/  LDSM.16.MT88.4 R108, [R90+0x7400] ;  /* 0x007400005a6c783b */ /* 0x000fe20000004200 */
[-C--:B------:R-:W-:Y:S01]  /*5800*/  FFMA.FTZ R138, R17, R87.reuse, -R112 ;  /* 0x00000057118a7223 */ /* 0x080fe20000010870 */
[-CC-:B------:R-:W-:Y:S01]  /*5810*/  FFMA.FTZ R162, R18, R87.reuse, -R116.reuse ;  /* 0x0000005712a27223 */ /* 0x180fe20000010874 */
[-C--:B------:R-:W-:Y:S01]  /*5820*/  FFMA.FTZ R145, R19, R87.reuse, -R116 ;  /* 0x0000005713917223 */ /* 0x080fe20000010874 */
[-C--:B------:R-:W-:Y:S01]  /*5830*/  FFMA.FTZ R114, R21, R87.reuse, -R112 ;  /* 0x0000005715727223 */ /* 0x080fe20000010870 */
[-C--:B------:R-:W-:Y:S03]  /*5840*/  FFMA.FTZ R113, R22, R87.reuse, -R116 ;  /* 0x0000005716717223 */ /* 0x080fe60000010874 */
[----:B------:R-:W-:Y:S01]  /*5850*/  MUFU.EX2 R124, R124 ;  /* 0x0000007c007c7308 */ /* 0x000fe20000000800 */
[-C--:B------:R-:W-:Y:S01]  /*5860*/  FFMA.FTZ R164, R20, R87.reuse, -R112 ;  /* 0x0000005714a47223 */ /* 0x080fe20000010870 */
[-C--:B------:R-:W-:Y:S01]  /*5870*/  FFMA.FTZ R115, R23, R87.reuse, -R116 ;  /* 0x0000005717737223 */ /* 0x080fe20000010874 */
[-CC-:B------:R-:W-:Y:S01]  /*5880*/  FFMA.FTZ R118, R24, R87.reuse, -R112.reuse ;  /* 0x0000005718767223 */ /* 0x180fe20000010870 */
[-CC-:B------:R-:W-:Y:S01]  /*5890*/  FFMA.FTZ R117, R25, R87.reuse, -R112.reuse ;  /* 0x0000005719757223 */ /* 0x180fe20000010870 */
[-CC-:B------:R-:W-:Y:S01]  /*58a0*/  FFMA.FTZ R32, R32, R87.reuse, -R112.reuse ;  /* 0x0000005720207223 */ /* 0x180fe20000010870 */
[-C--:B------:R-:W-:Y:S01]  /*58b0*/  FFMA.FTZ R33, R33, R87.reuse, -R112 ;  /* 0x0000005721217223 */ /* 0x080fe20000010870 */
[--C-:B------:R-:W-:Y:S03]  /*58c0*/  FFMA.FTZ R30, R30, R87, -R116.reuse ;  /* 0x000000571e1e7223 */ /* 0x100fe60000010874 */
[----:B------:R-:W2:Y:S01]  /*58d0*/  MUFU.EX2 R125, R125 ;  /* 0x0000007d007d7308 */ /* 0x000ea20000000800 */
[----:B-----5:R-:W-:Y:S01]  /*58e0*/  F2FP.BF16.F32.PACK_AB R93, R122, R123 ;  /* 0x0000007b7a5d723e */ /* 0x020fe200000010ff */
[-CC-:B------:R-:W-:Y:S01]  /*58f0*/  FFMA.FTZ R31, R31, R87.reuse, -R116.reuse ;  /* 0x000000571f1f7223 */ /* 0x180fe20000010874 */
[--C-:B------:R-:W-:Y:S01]  /*5900*/  FFMA.FTZ R34, R34, R87, -R116.reuse ;  /* 0x0000005722227223 */ /* 0x100fe20000010874 */
[C---:B------:R-:W-:Y:S01]  /*5910*/  FMUL.FTZ R48, R84.reuse, R48 ;  /* 0x0000003054307220 */ /* 0x040fe20000410000 */
[----:B------:R-:W-:Y:S01]  /*5920*/  FMUL.FTZ R49, R84, R49 ;  /* 0x0000003154317220 */ /* 0x000fe20000410000 */
[C---:B------:R-:W-:Y:S01]  /*5930*/  FMUL.FTZ R50, R0.reuse, R50 ;  /* 0x0000003200327220 */ /* 0x040fe20000410000 */
[----:B------:R-:W-:Y:S03]  /*5940*/  FMUL.FTZ R51, R0, R51 ;  /* 0x0000003300337220 */ /* 0x000fe60000410000 */
[----:B------:R-:W-:Y:S01]  /*5950*/  MUFU.EX2 R126, R126 ;  /* 0x0000007e007e7308 */ /* 0x000fe20000000800 */
[C---:B------:R-:W-:Y:S01]  /*5960*/  FMUL.FTZ R52, R84.reuse, R52 ;  /* 0x0000003454347220 */ /* 0x040fe20000410000 */
[----:B------:R-:W-:Y:S01]  /*5970*/  FMUL.FTZ R53, R84, R53 ;  /* 0x0000003554357220 */ /* 0x000fe20000410000 */
[C---:B------:R-:W-:Y:S01]  /*5980*/  FMUL.FTZ R54, R0.reuse, R54 ;  /* 0x0000003600367220 */ /* 0x040fe20000410000 */
[----:B------:R-:W-:Y:S01]  /*5990*/  FMUL.FTZ R55, R0, R55 ;  /* 0x0000003700377220 */ /* 0x000fe20000410000 */
[C---:B------:R-:W-:Y:S01]  /*59a0*/  FMUL.FTZ R56, R84.reuse, R56 ;  /* 0x0000003854387220 */ /* 0x040fe20000410000 */
[----:B------:R-:W-:Y:S01]  /*59b0*/  FMUL.FTZ R57, R84, R57 ;  /* 0x0000003954397220 */ /* 0x000fe20000410000 */
[C---:B------:R-:W-:Y:S03]  /*59c0*/  FMUL.FTZ R58, R0.reuse, R58 ;  /* 0x0000003a003a7220 */ /* 0x040fe60000410000 */
[----:B------:R-:W5:Y:S01]  /*59d0*/  MUFU.EX2 R127, R127 ;  /* 0x0000007f007f7308 */ /* 0x000f620000000800 */
[----:B--2---:R-:W-:Y:S01]  /*59e0*/  F2FP.BF16.F32.PACK_AB R94, R125, R124 ;  /* 0x0000007c7d5e723e */ /* 0x004fe200000010ff */
        /* <DEDUP_REMOVED lines=14> */
[----:B------:R-:W-:Y:S01]  /*5ad0*/  MUFU.EX2 R9, R118 ;  /* 0x0000007600097308 */ /* 0x000fe20000000800 */
[----:B-----5:R-:W-:Y:S01]  /*5ae0*/  F2FP.BF16.F32.PACK_AB R95, R127, R126 ;  /* 0x0000007e7f5f723e */ /* 0x020fe200000010ff */
[C---:B------:R-:W-:Y:S01]  /*5af0*/  FMUL.FTZ R72, R84.reuse, R72 ;  /* 0x0000004854487220 */ /* 0x040fe20000410000 */
[----:B------:R-:W-:Y:S01]  /*5b00*/  FMUL.FTZ R73, R84, R73 ;  /* 0x0000004954497220 */ /* 0x000fe20000410000 */
[C---:B------:R-:W-:Y:S01]  /*5b10*/  FMUL.FTZ R74, R0.reuse, R74 ;  /* 0x0000004a004a7220 */ /* 0x040fe20000410000 */
[----:B------:R-:W-:Y:S01]  /*5b20*/  FMUL.FTZ R75, R0, R75 ;  /* 0x0000004b004b7220 */ /* 0x000fe20000410000 */
[C---:B------:R-:W-:Y:S01]  /*5b30*/  FMUL.FTZ R76, R84.reuse, R76 ;  /* 0x0000004c544c7220 */ /* 0x040fe20000410000 */
[----:B------:R-:W-:Y:S01]  /*5b40*/  FMUL.FTZ R77, R84, R77 ;  /* 0x0000004d544d7220 */ /* 0x000fe20000410000 */
[C---:B-1----:R-:W-:Y:S02]  /*5b50*/  HMMA.16816.F32.BF16 R36, R92.reuse, R96, R36 ;  /* 0x000000605c24723c */ /* 0x042fe40000041824 */
[----:B------:R-:W-:Y:S03]  /*5b60*/  MUFU.EX2 R10, R117 ;  /* 0x00000075000a7308 */ /* 0x000fe60000000800 */
[C---:B------:R-:W-:Y:S01]  /*5b70*/  FMUL.FTZ R78, R0.reuse, R78 ;  /* 0x0000004e004e7220 */ /* 0x040fe20000410000 */
[----:B------:R-:W-:Y:S01]  /*5b80*/  FMUL.FTZ R79, R0, R79 ;  /* 0x0000004f004f7220 */ /* 0x000fe20000410000 */
[C---:B------:R-:W-:Y:S01]  /*5b90*/  FMUL.FTZ R80, R84.reuse, R80 ;  /* 0x0000005054507220 */ /* 0x040fe20000410000 */
[C---:B------:R-:W-:Y:S01]  /*5ba0*/  HMMA.16816.F32.BF16 R40, R92.reuse, R98, R40 ;  /* 0x000000625c28723c */ /* 0x040fe20000041828 */
[----:B------:R-:W1:Y:S03]  /*5bb0*/  LDSM.16.MT88.4 R96, [R91+0x1000] ;  /* 0x001000005b60783b */ /* 0x000e660000004200 */
[----:B------:R2:W-:Y:S01]  /*5bc0*/  MUFU.EX2 R5, R114 ;  /* 0x0000007200057308 */ /* 0x0005e20000000800 */
[----:B------:R-:W-:Y:S01]  /*5bd0*/  FMUL.FTZ R81, R84, R81 ;  /* 0x0000005154517220 */ /* 0x000fe20000410000 */
[C---:B------:R-:W-:Y:S01]  /*5be0*/  FMUL.FTZ R82, R0.reuse, R82 ;  /* 0x0000005200527220 */ /* 0x040fe20000410000 */
[----:B------:R-:W-:Y:S01]  /*5bf0*/  FMUL.FTZ R83, R0, R83 ;  /* 0x0000005300537220 */ /* 0x000fe20000410000 */
[----:B------:R-:W-:Y:S01]  /*5c00*/  FFMA.FTZ R121, R84, R165, R121 ;  /* 0x000000a554797223 */ /* 0x000fe20000010079 */
[----:B------:R-:W-:Y:S01]  /*5c10*/  ISETP.GT.AND P0, PT, R155, R142, PT ;  /* 0x0000008e9b00720c */ /* 0x000fe20003f04270 */
[C---:B---3--:R-:W-:Y:S04]  /*5c20*/  HMMA.16816.F32.BF16 R44, R92.reuse, R100, R44 ;  /* 0x000000645c2c723c */ /* 0x048fe8000004182c */
[----:B------:R3:W-:Y:S01]  /*5c30*/  MUFU.EX2 R7, R113 ;  /* 0x0000007100077308 */ /* 0x0007e20000000800 */
[----:B------:R-:W-:Y:S01]  /*5c40*/  FFMA.FTZ R123, R0, R163, R123 ;  /* 0x000000a3007b7223 */ /* 0x000fe2000001007b */
[----:B------:R-:W-:Y:S01]  /*5c50*/  FADD.FTZ R121, R120, R121 ;  /* 0x0000007978797221 */ /* 0x000fe20000010000 */
[----:B------:R-:W-:Y:S02]  /*5c60*/  MOV R0, R85 ;  /* 0x0000005500007202 */ /* 0x000fe40000000f00 */
[----:B------:R-:W-:Y:S01]  /*5c70*/  FADD.FTZ R123, R122, R123 ;  /* 0x0000007b7a7b7221 */ /* 0x000fe20000010000 */
[C---:B------:R-:W-:Y:S01]  /*5c80*/  HMMA.16816.F32.BF16 R48, R92.reuse, R102, R48 ;  /* 0x000000665c30723c */ /* 0x040fe20000041830 */
[----:B------:R-:W5:Y:S03]  /*5c90*/  LDSM.16.MT88.4 R100, [R90+0x8000] ;  /* 0x008000005a64783b */ /* 0x000f660000004200 */
[----:B------:R-:W-:Y:S01]  /*5ca0*/  MUFU.EX2 R164, R164 ;  /* 0x000000a400a47308 */ /* 0x000fe20000000800 */
[-CC-:B--2---:R-:W-:Y:S01]  /*5cb0*/  FFMA.FTZ R114, R26, R87.reuse, -R116.reuse ;  /* 0x000000571a727223 */ /* 0x184fe20000010874 */
[-CC-:B------:R-:W-:Y:S01]  /*5cc0*/  FFMA.FTZ R26, R35, R87.reuse, -R116.reuse ;  /* 0x00000057231a7223 */ /* 0x180fe20000010874 */
[----:B------:R-:W-:Y:S01]  /*5cd0*/  FADD.FTZ R124, R124, R121 ;  /* 0x000000797c7c7221 */ /* 0x000fe20000010000 */
[----:B------:R-:W-:Y:S01]  /*5ce0*/  FADD.FTZ R126, R126, R123 ;  /* 0x0000007b7e7e7221 */ /* 0x000fe20000010000 */
[----:B------:R-:W-:Y:S01]  /*5cf0*/  MOV R89, R86 ;  /* 0x0000005600597202 */ /* 0x000fe20000000f00 */
[C---:B----4-:R-:W-:Y:S04]  /*5d00*/  HMMA.16816.F32.BF16 R52, R92.reuse, R104, R52 ;  /* 0x000000685c34723c */ /* 0x050fe80000041834 */
[----:B------:R2:W-:Y:S01]  /*5d10*/  MUFU.EX2 R11, R114 ;  /* 0x00000072000b7308 */ /* 0x0005e20000000800 */
[-C--:B---3--:R-:W-:Y:S01]  /*5d20*/  FFMA.FTZ R113, R27, R87.reuse, -R116 ;  /* 0x000000571b717223 */ /* 0x088fe20000010874 */
[----:B------:R-:W-:Y:S01]  /*5d30*/  FADD.FTZ R125, R125, R124 ;  /* 0x0000007c7d7d7221 */ /* 0x000fe20000010000 */
[----:B------:R-:W-:Y:S01]  /*5d40*/  LDSM.16.MT88.4 R116, [R90+0x7c00] ;  /* 0x007c00005a74783b */ /* 0x000fe20000004200 */
[----:B------:R-:W-:Y:S01]  /*5d50*/  FADD.FTZ R126, R127, R126 ;  /* 0x0000007e7f7e7221 */ /* 0x000fe20000010000 */
[C---:B------:R-:W-:Y:S05]  /*5d60*/  HMMA.16816.F32.BF16 R56, R92.reuse, R106, R56 ;  /* 0x0000006a5c38723c */ /* 0x040fea0000041838 */
[----:B------:R3:W-:Y:S01]  /*5d70*/  MUFU.EX2 R14, R113 ;  /* 0x00000071000e7308 */ /* 0x0007e20000000800 */
[----:B------:R-:W4:Y:S02]  /*5d80*/  LDSM.16.MT88.4 R104, [R91+0x2000] ;  /* 0x002000005b68783b */ /* 0x000f240000004200 */
[C---:B-1----:R-:W-:Y:S07]  /*5d90*/  HMMA.16816.F32.BF16 R60, R92.reuse, R96, R60 ;  /* 0x000000605c3c723c */ /* 0x042fee000004183c */
[----:B------:R-:W-:Y:S01]  /*5da0*/  MUFU.EX2 R128, R128 ;  /* 0x0000008000807308 */ /* 0x000fe20000000800 */
[-CC-:B--2---:R-:W-:Y:S01]  /*5db0*/  FFMA.FTZ R114, R28, R87.reuse, -R112.reuse ;  /* 0x000000571c727223 */ /* 0x184fe20000010870 */
[C---:B------:R-:W-:Y:S01]  /*5dc0*/  HMMA.16816.F32.BF16 R64, R92.reuse, R98, R64 ;  /* 0x000000625c40723c */ /* 0x040fe20000041840 */
[----:B------:R-:W1:Y:S07]  /*5dd0*/  LDSM.16.MT88.4 R96, [R90+0x6400] ;  /* 0x006400005a60783b */ /* 0x000e6e0000004200 */
[----:B------:R-:W-:Y:S01]  /*5de0*/  MUFU.EX2 R13, R114 ;  /* 0x00000072000d7308 */ /* 0x000fe20000000800 */
[----:B---3--:R-:W-:Y:S01]  /*5df0*/  FFMA.FTZ R113, R29, R87, -R112 ;  /* 0x000000571d717223 */ /* 0x008fe20000010870 */
[C---:B-----5:R-:W-:Y:S08]  /*5e00*/  HMMA.16816.F32.BF16 R68, R92.reuse, R100, R68 ;  /* 0x000000645c44723c */ /* 0x060ff00000041844 */
[----:B------:R2:W-:Y:S01]  /*5e10*/  MUFU.EX2 R18, R113 ;  /* 0x0000007100127308 */ /* 0x0005e20000000800 */
[C---:B------:R-:W-:Y:S01]  /*5e20*/  HMMA.16816.F32.BF16 R72, R92.reuse, R102, R72 ;  /* 0x000000665c48723c */ /* 0x040fe20000041848 */
[----:B------:R-:W3:Y:S08]  /*5e30*/  LDSM.16.MT88.4 R100, [R91+0x400] ;  /* 0x000400005b64783b */ /* 0x000ef00000004200 */
[----:B------:R-:W5:Y:S10]  /*5e40*/  MUFU.EX2 R129, R129 ;  /* 0x0000008100817308 */ /* 0x000f740000000800 */
[----:B------:R-:W-:Y:S01]  /*5e50*/  MUFU.EX2 R131, R131 ;  /* 0x0000008300837308 */ /* 0x000fe20000000800 */
[----:B--2---:R-:W-:Y:S01]  /*5e60*/  LDSM.16.MT88.4 R112, [R90+0x6c00] ;  /* 0x006c00005a70783b */ /* 0x004fe20000004200 */
[C---:B----4-:R-:W-:Y:S08]  /*5e70*/  HMMA.16816.F32.BF16 R76, R92.reuse, R104, R76 ;  /* 0x000000685c4c723c */ /* 0x050ff0000004184c */
[----:B------:R-:W2:Y:S01]  /*5e80*/  MUFU.EX2 R130, R130 ;  /* 0x0000008200827308 */ /* 0x000ea20000000800 */
[----:B------:R-:W-:Y:S01]  /*5e90*/  HMMA.16816.F32.BF16 R80, R92, R106, R80 ;  /* 0x0000006a5c50723c */ /* 0x000fe20000041850 */
[----:B------:R-:W-:Y:S02]  /*5ea0*/  LDSM.16.MT88.4 R104, [R91+0x2400] ;  /* 0x002400005b68783b */ /* 0x000fe40000004200 */
[----:B-----5:R-:W-:Y:S06]  /*5eb0*/  F2FP.BF16.F32.PACK_AB R92, R129, R128 ;  /* 0x00000080815c723e */ /* 0x020fec00000010ff */
[----:B------:R-:W-:Y:S10]  /*5ec0*/  MUFU.EX2 R137, R137 ;  /* 0x0000008900897308 */ /* 0x000ff40000000800 */
[----:B------:R-:W4:Y:S01]  /*5ed0*/  MUFU.EX2 R138, R138 ;  /* 0x0000008a008a7308 */ /* 0x000f220000000800 */
[C---:B--2---:R-:W-:Y:S01]  /*5ee0*/  F2FP.BF16.F32.PACK_AB R93, R130.reuse, R131 ;  /* 0x00000083825d723e */ /* 0x044fe200000010ff */
[----:B------:R-:W-:Y:S04]  /*5ef0*/  FADD.FTZ R131, R131, R126 ;  /* 0x0000007e83837221 */ /* 0x000fe80000010000 */
[----:B------:R-:W-:Y:S04]  /*5f00*/  FADD.FTZ R131, R130, R131 ;  /* 0x0000008382837221 */ /* 0x000fe80000010000 */
[----:B------:R-:W-:Y:S10]  /*5f10*/  MUFU.EX2 R162, R162 ;  /* 0x000000a200a27308 */ /* 0x000ff40000000800 */
[----:B------:R-:W2:Y:S01]  /*5f20*/  MUFU.EX2 R145, R145 ;  /* 0x0000009100917308 */ /* 0x000ea20000000800 */
[----:B----4-:R-:W-:Y:S09]  /*5f30*/  F2FP.BF16.F32.PACK_AB R94, R138, R137 ;  /* 0x000000898a5e723e */ /* 0x010ff200000010ff */
[----:B------:R-:W-:Y:S10]  /*5f40*/  MUFU.EX2 R30, R30 ;  /* 0x0000001e001e7308 */ /* 0x000ff40000000800 */
[----:B------:R-:W4:Y:S01]  /*5f50*/  MUFU.EX2 R31, R31 ;  /* 0x0000001f001f7308 */ /* 0x000f220000000800 */
[C---:B--2---:R-:W-:Y:S01]  /*5f60*/  F2FP.BF16.F32.PACK_AB R95, R145.reuse, R162 ;  /* 0x000000a2915f723e */ /* 0x044fe200000010ff */
[----:B------:R-:W-:Y:S04]  /*5f70*/  FADD.FTZ R162, R162, R131 ;  /* 0x00000083a2a27221 */ /* 0x000fe80000010000 */
[----:B------:R-:W-:Y:S02]  /*5f80*/  FADD.FTZ R162, R145, R162 ;  /* 0x000000a291a27221 */ /* 0x000fe40000010000 */
[C---:B-1----:R-:W-:Y:S02]  /*5f90*/  HMMA.16816.F32.BF16 R36, R92.reuse, R96, R36 ;  /* 0x000000605c24723c */ /* 0x042fe40000041824 */
[----:B------:R1:W-:Y:S06]  /*5fa0*/  MUFU.EX2 R15, R32 ;  /* 0x00000020000f7308 */ /* 0x0003ec0000000800 */
[C---:B------:R-:W-:Y:S01]  /*5fb0*/  HMMA.16816.F32.BF16 R40, R92.reuse, R98, R40 ;  /* 0x000000625c28723c */ /* 0x040fe20000041828 */
[----:B------:R-:W2:Y:S03]  /*5fc0*/  LDSM.16.MT88.4 R96, [R91+0x1400] ;  /* 0x001400005b60783b */ /* 0x000ea60000004200 */
[----:B------:R4:W5:Y:S04]  /*5fd0*/  MUFU.EX2 R22, R33 ;  /* 0x0000002100167308 */ /* 0x0009680000000800 */
[C---:B---3--:R-:W-:Y:S06]  /*5fe0*/  HMMA.16816.F32.BF16 R44, R92.reuse, R100, R44 ;  /* 0x000000645c2c723c */ /* 0x048fec000004182c */
[----:B------:R5:W-:Y:S01]  /*5ff0*/  MUFU.EX2 R17, R34 ;  /* 0x0000002200117308 */ /* 0x000be20000000800 */
[----:B-1----:R-:W-:Y:S01]  /*6000*/  F2FP.BF16.F32.PACK_AB R32, R18, R13 ;  /* 0x0000000d1220723e */ /* 0x002fe200000010ff */
[C---:B------:R-:W-:Y:S01]  /*6010*/  HMMA.16816.F32.BF16 R48, R92.reuse, R102, R48 ;  /* 0x000000665c30723c */ /* 0x040fe20000041830 */
[----:B------:R-:W1:Y:S07]  /*6020*/  LDSM.16.MT88.4 R100, [R90+0x8400] ;  /* 0x008400005a64783b */ /* 0x000e6e0000004200 */
[----:B------:R-:W3:Y:S01]  /*6030*/  MUFU.EX2 R26, R26 ;  /* 0x0000001a001a7308 */ /* 0x000ee20000000800 */
[----:B----4-:R-:W-:Y:S01]  /*6040*/  F2FP.BF16.F32.PACK_AB R33, R31, R30 ;  /* 0x0000001e1f21723e */ /* 0x010fe200000010ff */
[C---:B------:R-:W-:Y:S03]  /*6050*/  HMMA.16816.F32.BF16 R52, R92.reuse, R108, R52 ;  /* 0x0000006c5c34723c */ /* 0x040fe60000041834 */
[----:B-----5:R-:W-:Y:S05]  /*6060*/  F2FP.BF16.F32.PACK_AB R34, R22, R15 ;  /* 0x0000000f1622723e */ /* 0x020fea00000010ff */
[C---:B------:R-:W-:Y:S01]  /*6070*/  HMMA.16816.F32.BF16 R56, R92.reuse, R110, R56 ;  /* 0x0000006e5c38723c */ /* 0x040fe20000041838 */
[----:B------:R-:W4:Y:S02]  /*6080*/  LDSM.16.MT88.4 R108, [R90+0x6800] ;  /* 0x006800005a6c783b */ /* 0x000f240000004200 */
[----:B---3--:R-:W-:Y:S05]  /*6090*/  F2FP.BF16.F32.PACK_AB R35, R26, R17 ;  /* 0x000000111a23723e */ /* 0x008fea00000010ff */
[C---:B--2---:R-:W-:Y:S08]  /*60a0*/  HMMA.16816.F32.BF16 R60, R92.reuse, R96, R60 ;  /* 0x000000605c3c723c */ /* 0x044ff0000004183c */
        /* <DEDUP_REMOVED lines=25> */
[C---:B------:R-:W-:Y:S08]  /*6240*/  HMMA.16816.F32.BF16 R72, R92.reuse, R110, R72 ;  /* 0x0000006e5c48723c */ /* 0x040ff00000041848 */
[C---:B--2---:R-:W-:Y:S08]  /*6250*/  HMMA.16816.F32.BF16 R76, R92.reuse, R96, R76 ;  /* 0x000000605c4c723c */ /* 0x044ff0000004184c */
[----:B------:R-:W-:Y:S01]  /*6260*/  HMMA.16816.F32.BF16 R80, R92, R98, R80 ;  /* 0x000000625c50723c */ /* 0x000fe20000041850 */
[----:B------:R2:W4:Y:S07]  /*6270*/  LDSM.16.MT88.4 R92, [R90+0x8c00] ;  /* 0x008c00005a5c783b */ /* 0x00052e0000004200 */
[C---:B------:R-:W-:Y:S01]  /*6280*/  HMMA.16816.F32.BF16 R36, R32.reuse, R112, R36 ;  /* 0x000000702024723c */ /* 0x040fe20000041824 */
[----:B------:R5:W4:Y:S07]  /*6290*/  LDSM.16.MT88.4 R96, [R91+0x2c00] ;  /* 0x002c00005b60783b */ /* 0x000b2e0000004200 */
[C---:B------:R-:W-:Y:S08]  /*62a0*/  HMMA.16816.F32.BF16 R40, R32.reuse, R114, R40 ;  /* 0x000000722028723c */ /* 0x040ff00000041828 */
[C---:B-1----:R-:W-:Y:S03]  /*62b0*/  HMMA.16816.F32.BF16 R44, R32.reuse, R100, R44 ;  /* 0x00000064202c723c */ /* 0x042fe6000004182c */
[----:B--2---:R-:W-:Y:S04]  /*62c0*/  FADD.FTZ R90, R128, R125 ;  /* 0x0000007d805a7221 */ /* 0x004fe80000010000 */
[----:B------:R-:W-:Y:S01]  /*62d0*/  FADD.FTZ R90, R129, R90 ;  /* 0x0000005a815a7221 */ /* 0x000fe20000010000 */
[C---:B------:R-:W-:Y:S03]  /*62e0*/  HMMA.16816.F32.BF16 R48, R32.reuse, R102, R48 ;  /* 0x000000662030723c */ /* 0x040fe60000041830 */
[----:B-----5:R-:W-:Y:S04]  /*62f0*/  FADD.FTZ R91, R137, R90 ;  /* 0x0000005a895b7221 */ /* 0x020fe80000010000 */
[----:B------:R-:W-:Y:S01]  /*6300*/  FADD.FTZ R91, R138, R91 ;  /* 0x0000005b8a5b7221 */ /* 0x000fe20000010000 */
[C---:B------:R-:W-:Y:S03]  /*6310*/  HMMA.16816.F32.BF16 R52, R32.reuse, R116, R52 ;  /* 0x000000742034723c */ /* 0x040fe60000041834 */
[----:B------:R-:W-:Y:S01]  /*6320*/  FADD.FTZ R90, R164, R91 ;  /* 0x0000005ba45a7221 */ /* 0x000fe20000010000 */
[----:B------:R-:W-:Y:S03]  /*6330*/  FADD.FTZ R91, R7, R162 ;  /* 0x000000a2075b7221 */ /* 0x000fe60000010000 */
[----:B------:R-:W-:Y:S01]  /*6340*/  FADD.FTZ R90, R5, R90 ;  /* 0x0000005a055a7221 */ /* 0x000fe20000010000 */
[C---:B------:R-:W-:Y:S08]  /*6350*/  HMMA.16816.F32.BF16 R56, R32.reuse, R118, R56 ;  /* 0x000000762038723c */ /* 0x040ff00000041838 */
[C---:B---3--:R-:W-:Y:S08]  /*6360*/  HMMA.16816.F32.BF16 R60, R32.reuse, R104, R60 ;  /* 0x00000068203c723c */ /* 0x048ff0000004183c */
[C---:B------:R-:W-:Y:S08]  /*6370*/  HMMA.16816.F32.BF16 R64, R32.reuse, R106, R64 ;  /* 0x0000006a2040723c */ /* 0x040ff00000041840 */
        /* <DEDUP_REMOVED lines=18> */
.L_x_6847:
        /* <DEDUP_REMOVED lines=10> */
.L_x_6862:
[----:B---34-:R-:W-:Y:S01]  /*6540*/  FADD.FTZ R84, R84, R8 ;  /* 0x0000000854547221 */ /* 0x018fe20000010000 */
        /* <DEDUP_REMOVED lines=77> */
[----:B------:R-:W-:Y:S04]  /*6a20*/  STS.64 [R8+0x2020], R56 ;  /* 0x0020203808007388 */ /* 0x000fe80000000a00 */
[----:B------:R4:W-:Y:S04]  /*6a30*/  STS.64 [R8+0x2420], R58 ;  /* 0x0024203a08007388 */ /* 0x0009e80000000a00 */
        /* <DEDUP_REMOVED lines=15> */
[----:B--2---:R-:W2:Y:S04]  /*6b30*/  LD.E.64 R52, desc[UR4][R2.64+0x78] ;  /* 0x0000780402347980 */ /* 0x004ea8000c101b00 */
[----:B---3--:R3:W5:Y:S01]  /*6b40*/  LD.E.64 R54, desc[UR4][R2.64+0xa8] ;  /* 0x0000a80402367980 */ /* 0x008762000c101b00 */
[----:B------:R-:W-:Y:S01]  /*6b50*/  LOP3.LUT R13, R132, 0xd8, RZ, 0xc0, !PT ;  /* 0x000000d8840d7812 */ /* 0x000fe200078ec0ff */
[----:B----4-:R-:W4:Y:S01]  /*6b60*/  @P0 MUFU.LG2 R59, R4 ;  /* 0x00000004003b0308 */ /* 0x010f220000000c00 */
[----:B------:R-:W-:Y:S01]  /*6b70*/  SHF.R.U32.HI R56, RZ, 0x3, R133 ;  /* 0x00000003ff387819 */ /* 0x000fe20000011685 */
[----:B------:R-:W-:Y:S01]  /*6b80*/  BSSY.RECONVERGENT B0, `(.L_x_6856) ;  /* 0x0000038000007945 */ /* 0x000fe20003800200 */
[----:B-1----:R-:W-:-:S02]  /*6b90*/  LOP3.LUT R7, R13, 0x18, R88, 0x78, !PT ;  /* 0x000000180d077812 */ /* 0x002fc400078e7858 */
[----:B------:R-:W-:Y:S02]  /*6ba0*/  SHF.L.U32 R6, R147, 0x6, RZ ;  /* 0x0000000693067819 */ /* 0x000fe400000006ff */
[----:B------:R-:W-:Y:S01]  /*6bb0*/  LOP3.LUT R7, R7, 0xf24, R132, 0xf8, !PT ;  /* 0x00000f2407077812 */ /* 0x000fe200078ef884 */
[----:B------:R-:W1:Y:S01]  /*6bc0*/  @P5 MUFU.LG2 R84, R84 ;  /* 0x0000005400545308 */ /* 0x000e620000000c00 */
[C---:B------:R-:W-:Y:S02]  /*6bd0*/  IADD3 R12, PT, PT, R56.reuse, 0x10, RZ ;  /* 0x00000010380c7810 */ /* 0x040fe40007ffe0ff */
[----:B------:R-:W-:Y:S02]  /*6be0*/  IADD3 R8, PT, PT, R56, 0x20, RZ ;  /* 0x0000002038087810 */ /* 0x000fe40007ffe0ff */
[----:B------:R-:W-:Y:S01]  /*6bf0*/  LEA R136, R7, R136, 0x2 ;  /* 0x0000008807887211 */ /* 0x000fe200078e10ff */
[----:B------:R-:W-:Y:S01]  /*6c00*/  BAR.SYNC.DEFER_BLOCKING 0x0 ;  /* 0x0000000000007b1d */ /* 0x000fe20000010000 */
[----:B------:R-:W-:-:S02]  /*6c10*/  ISETP.GE.AND P3, PT, R12, R139, PT ;  /* 0x0000008b0c00720c */ /* 0x000fc40003f66270 */
[-C--:B------:R-:W-:Y:S01]  /*6c20*/  ISETP.GE.AND P2, PT, R8, R139.reuse, PT ;  /* 0x0000008b0800720c */ /* 0x080fe20003f46270 */
[----:B----4-:R-:W-:Y:S01]  /*6c30*/  @P0 FMUL.FTZ R59, R59, 0.69314718246459960938 ;  /* 0x3f3172183b3b0820 */ /* 0x010fe20000410000 */
[----:B------:R-:W-:Y:S02]  /*6c40*/  LOP3.LUT R57, R132, 0x1c, RZ, 0xc0, !PT ;  /* 0x0000001c84397812 */ /* 0x000fe400078ec0ff */
[----:B------:R-:W-:Y:S02]  /*6c50*/  LOP3.LUT P6, RZ, R133, 0x3, RZ, 0xc0, !PT ;  /* 0x0000000385ff7812 */ /* 0x000fe400078cc0ff */
[----:B---3--:R-:W-:Y:S01]  /*6c60*/  MOV R3, 0xff800000 ;  /* 0xff80000000037802 */ /* 0x008fe20000000f00 */
[----:B------:R-:W-:Y:S02]  /*6c70*/  IMAD R57, R56, 0x60, R57 ;  /* 0x0000006038397824 */ /* 0x000fe400078e0239 */
[----:B-----5:R-:W-:Y:S01]  /*6c80*/  @P0 FFMA.FTZ R3, R0, R86, R59 ;  /* 0x0000005600030223 */ /* 0x020fe2000001003b */
[----:B------:R-:W-:Y:S01]  /*6c90*/  ISETP.GE.AND P4, PT, R56, R139, PT ;  /* 0x0000008b3800720c */ /* 0x000fe20003f86270 */
[----:B-1----:R-:W-:Y:S01]  /*6ca0*/  @P5 FMUL.FTZ R59, R84, 0.69314718246459960938 ;  /* 0x3f317218543b5820 */ /* 0x002fe20000410000 */
[----:B------:R-:W-:-:S02]  /*6cb0*/  IADD3 R56, PT, PT, R56, 0x30, RZ ;  /* 0x0000003038387810 */ /* 0x000fc40007ffe0ff */
[----:B------:R-:W-:Y:S02]  /*6cc0*/  LOP3.LUT R88, R88, 0x30, RZ, 0xc0, !PT ;  /* 0x0000003058587812 */ /* 0x000fe400078ec0ff */
[----:B------:R-:W-:Y:S02]  /*6cd0*/  SHF.R.U32.HI R133, RZ, 0x2, R133 ;  /* 0x00000002ff857819 */ /* 0x000fe40000011685 */
[----:B------:R-:W-:Y:S02]  /*6ce0*/  ISETP.GE.AND P1, PT, R56, R139, PT ;  /* 0x0000008b3800720c */ /* 0x000fe40003f26270 */
[----:B------:R-:W-:Y:S01]  /*6cf0*/  MOV R56, 0xff800000 ;  /* 0xff80000000387802 */ /* 0x000fe20000000f00 */
[----:B------:R-:W-:Y:S01]  /*6d00*/  @P5 FFMA.FTZ R56, R0, R85, R59 ;  /* 0x0000005500385223 */ /* 0x000fe2000001003b */
[----:B------:R1:W3:Y:S01]  /*6d10*/  LDS.128 R48, [R136] ;  /* 0x0000000088307984 */ /* 0x0002e20000000c00 */
[----:B------:R-:W-:-:S03]  /*6d20*/  LOP3.LUT R88, R88, 0x7, R133, 0xf8, !PT ;  /* 0x0000000758587812 */ /* 0x000fc600078ef885 */
        /* <DEDUP_REMOVED lines=13> */
[----:B------:R-:W-:Y:S02]  /*6e00*/  IMAD R58, R2, R5, RZ ;  /* 0x00000005023a7224 */ /* 0x000fe400078e02ff */
[----:B------:R1:W1:Y:S03]  /*6e10*/  LDS.128 R4, [R136+0x5800] ;  /* 0x0058000088047984 */ /* 0x0002660000000c00 */
[----:B------:R-:W-:-:S04]  /*6e20*/  IADD3 R57, P0, PT, R57, R58, RZ ;  /* 0x0000003a39397210 */ /* 0x000fc80007f1e0ff */
[----:B------:R-:W-:Y:S02]  /*6e30*/  LEA.HI.X.SX32 R58, R58, RZ, 0x1, P0 ;  /* 0x000000ff3a3a7211 */ /* 0x000fe400000f0eff */
[----:B--2---:R-:W-:-:S04]  /*6e40*/  LEA R52, P0, R57, R52, 0x2 ;  /* 0x0000003439347211 */ /* 0x004fc800078010ff */
[----:B------:R-:W-:Y:S01]  /*6e50*/  LEA.HI.X R53, R57, R53, R58, 0x2, P0 ;  /* 0x0000003539357211 */ /* 0x000fe200000f143a */
[----:B---34-:R-:W-:Y:S08]  /*6e60*/  @P6 BRA `(.L_x_6857) ;  /* 0x0000000000246947 */ /* 0x018ff00003800000 */
[----:B------:R-:W-:Y:S01]  /*6e70*/  VIADD R0, R88, 0x8 ;  /* 0x0000000858007836 */ /* 0x000fe20000000000 */
        /* <DEDUP_REMOVED lines=8> */
.L_x_6857:
[----:B------:R-:W-:Y:S05]  /*6f00*/  BSYNC.RECONVERGENT B0 ;  /* 0x0000000000007941 */ /* 0x000fea0003800200 */
.L_x_6856:
        /* <DEDUP_REMOVED lines=10> */
[----:B--2---:R-:W-:Y:S05]  /*6fb0*/  @P1 RET.REL.NODEC R146 `(_ZN5flash24flash_fwd_splitkv_kernelI23Flash_fwd_kernel_traitsILi96ELi64ELi64ELi4ELb0ELb0EN7cutlass10bfloat16_tE19Flash_kernel_traitsILi96ELi64ELi64ELi4ES3_EELb0ELb0ELb0ELb0ELb1ELb0ELb1ELb0EEEvNS_16Flash_fwd_paramsE) ;  /* 0xffffff9092101950 */ /* 0x004fea0003c3ffff */
[----:B------:R-:W-:Y:S01]  /*6fc0*/  MOV R147, 0x0 ;  /* 0x0000000000937802 */ /* 0x000fe20000000f00 */
[----:B------:R-:W-:Y:S04]  /*6fd0*/  ST.E.128 desc[UR4][R52.64+0x4800], R36 ;  /* 0x0048002434007985 */ /* 0x000fe8000c101d04 */
[----:B------:R-:W-:Y:S04]  /*6fe0*/  ST.E.128 desc[UR4][R52.64+0x4880], R20 ;  /* 0x0048801434007985 */ /* 0x000fe8000c101d04 */
[----:B------:R1:W-:Y:S02]  /*6ff0*/  ST.E.128 desc[UR4][R52.64+0x4900], R4 ;  /* 0x0049000434007985 */ /* 0x0003e4000c101d04 */
[----:B-1----:R-:W-:Y:S05]  /*7000*/  RET.REL.NODEC R146 `(_ZN5flash24flash_fwd_splitkv_kernelI23Flash_fwd_kernel_traitsILi96ELi64ELi64ELi4ELb0ELb0EN7cutlass10bfloat16_tE19Flash_kernel_traitsILi96ELi64ELi64ELi4ES3_EELb0ELb0ELb0ELb0ELb1ELb0ELb1ELb0EEEvNS_16Flash_fwd_paramsE) ;  /* 0xffffff8c92fc7950 */ /* 0x002fea0003c3ffff */
.L_x_6855:
[----:B------:R-:W-:Y:S01]  /*7010*/  MOV R6, 0x2 ;  /* 0x0000000200067802 */ /* 0x000fe20000000f00 */
[----:B------:R-:W-:Y:S01]  /*7020*/  IMAD.MOV.U32 R5, RZ, RZ, 0x1f ;  /* 0x0000001fff057424 */ /* 0x000fe200078e00ff */
[----:B------:R-:W-:-:S07]  /*7030*/  MOV R7, 0xffffffff ;  /* 0xffffffff00077802 */ /* 0x000fce0000000f00 */
[----:B-1---5:R-:W-:Y:S05]  /*7040*/  WARPSYNC.COLLECTIVE R7, `(.L_x_6858) ;  /* 0x0000000007087348 */ /* 0x022fea0003c00000 */
[----:B------:R2:W3:Y:S02]  /*7050*/  SHFL.BFLY P0, R8, R165, R6, R5 ;  /* 0x0c000006a5087389 */ /* 0x0004e40000000005 */
[----:B-123-5:R-:W-:Y:S05]  /*7060*/  ENDCOLLECTIVE ;  /* 0x000000000000791b */ /* 0x02efea0003800000 */
.L_x_6858:
[----:B------:R-:W-:Y:S02]  /*7070*/  IMAD.MOV.U32 R4, RZ, RZ, R8 ;  /* 0x000000ffff047224 */ /* 0x000fe400078e0008 */
[----:B------:R-:W-:Y:S02]  /*7080*/  IMAD.MOV.U32 R6, RZ, RZ, 0x1 ;  /* 0x00000001ff067424 */ /* 0x000fe400078e00ff */
[----:B------:R-:W-:-:S05]  /*7090*/  FADD.FTZ R9, R4, R165 ;  /* 0x000000a504097221 */ /* 0x000fca0000010000 */
[----:B------:R-:W-:-:S07]  /*70a0*/  MOV R165, R9 ;  /* 0x0000000900a57202 */ /* 0x000fce0000000f00 */
[----:B------:R-:W-:Y:S05]  /*70b0*/  WARPSYNC.COLLECTIVE R7, `(.L_x_6859) ;  /* 0x0000000007087348 */ /* 0x000fea0003c00000 */
[----:B------:R1:W2:Y:S02]  /*70c0*/  SHFL.BFLY P0, R8, R165, R6, R5 ;  /* 0x0c000006a5087389 */ /* 0x0002a40000000005 */
[----:B-12---:R-:W-:Y:S05]  /*70d0*/  ENDCOLLECTIVE ;  /* 0x000000000000791b */ /* 0x006fea0003800000 */
.L_x_6859:
[----:B------:R-:W-:Y:S01]  /*70e0*/  MOV R165, R163 ;  /* 0x000000a300a57202 */ /* 0x000fe20000000f00 */
[----:B------:R-:W-:Y:S01]  /*70f0*/  IMAD.MOV.U32 R6, RZ, RZ, 0x2 ;  /* 0x00000002ff067424 */ /* 0x000fe200078e00ff */
[----:B------:R-:W-:-:S07]  /*7100*/  MOV R4, R8 ;  /* 0x0000000800047202 */ /* 0x000fce0000000f00 */
[----:B------:R-:W-:Y:S05]  /*7110*/  WARPSYNC.COLLECTIVE R7, `(.L_x_6860) ;  /* 0x0000000007087348 */ /* 0x000fea0003c00000 */
[----:B------:R1:W2:Y:S02]  /*7120*/  SHFL.BFLY P0, R8, R165, R6, R5 ;  /* 0x0c000006a5087389 */ /* 0x0002a40000000005 */
[----:B-12---:R-:W-:Y:S05]  /*7130*/  ENDCOLLECTIVE ;  /* 0x000000000000791b */ /* 0x006fea0003800000 */
.L_x_6860:
[----:B------:R-:W-:Y:S01]  /*7140*/  FADD.FTZ R4, R9, R4 ;  /* 0x0000000409047221 */ /* 0x000fe20000010000 */
[----:B------:R-:W-:Y:S01]  /*7150*/  FADD.FTZ R84, R8, R163 ;  /* 0x000000a308547221 */ /* 0x000fe20000010000 */
[----:B------:R-:W-:-:S04]  /*7160*/  MOV R6, 0x1 ;  /* 0x0000000100067802 */ /* 0x000fc80000000f00 */
[----:B------:R-:W-:-:S07]  /*7170*/  MOV R165, R84 ;  /* 0x0000005400a57202 */ /* 0x000fce0000000f00 */
[----:B------:R-:W-:Y:S05]  /*7180*/  WARPSYNC.COLLECTIVE R7, `(.L_x_6861) ;  /* 0x0000000007087348 */ /* 0x000fea0003c00000 */
[----:B------:R1:W2:Y:S02]  /*7190*/  SHFL.BFLY P0, R8, R165, R6, R5 ;  /* 0x0c000006a5087389 */ /* 0x0002a40000000005 */
[----:B-12---:R-:W-:Y:S05]  /*71a0*/  ENDCOLLECTIVE ;  /* 0x000000000000791b */ /* 0x006fea0003800000 */
.L_x_6861:
[----:B------:R-:W-:Y:S05]  /*71b0*/  BRA `(.L_x_6862) ;  /* 0xfffffff000e07947 */ /* 0x000fea000383ffff */
.L_x_6863:
        /* <DEDUP_REMOVED lines=12> */
.L_x_11660:


//--------------------- .text._ZN5flash24flash_fwd_splitkv_kernelI23Flash_fwd_kernel_traitsILi96ELi64ELi64ELi4ELb0ELb0EN7cutlass10bfloat16_tE19Flash_kernel_traitsILi96ELi64ELi64ELi4ES3_EELb0ELb0ELb0ELb0ELb1ELb1ELb1ELb0EEEvNS_16Flash_fwd_paramsE --------------------------
	.section	.text._ZN5flash24flash_fwd_splitkv_kernelI23Flash_fwd_kernel_traitsILi96ELi64ELi64ELi4ELb0ELb0EN7cutlass10bfloat16_tE19Flash_kernel_traitsILi96ELi64ELi64ELi4ES3_EELb0ELb0ELb0ELb0ELb1ELb1ELb1ELb0EEEvNS_16Flash_fwd_paramsE,"ax",@progbits
	.align	128
        .global         _ZN5flash24flash_fwd_splitkv_kernelI23Flash_fwd_kernel_traitsILi96ELi64ELi64ELi4ELb0ELb0EN7cutlass10bfloat16_tE19Flash_kernel_traitsILi96ELi64ELi64ELi4ES3_EELb0ELb0ELb0ELb0ELb1ELb1ELb1ELb0EEEvNS_16Flash_fwd_paramsE
        .type           _ZN5flash24flash_fwd_splitkv_kernelI23Flash_fwd_kernel_traitsILi96ELi64ELi64ELi4ELb0ELb0EN7cutlass10bfloat16_tE19Flash_kernel_traitsILi96ELi64ELi64ELi4ES3_EELb0ELb0ELb0ELb0ELb1ELb1ELb1ELb0EEEvNS_16Flash_fwd_paramsE,@function
        .size           _ZN5flash24flash_fwd_splitkv_kernelI23Flash_fwd_kernel_traitsILi96ELi64ELi64ELi4ELb0ELb0EN7cutlass10bfloat16_tE19Flash_kernel_traitsILi96ELi64ELi64ELi4ES3_EELb0ELb0ELb0ELb0ELb1ELb1ELb1ELb0EEEvNS_16Flash_fwd_paramsE,(.L_x_11661 - _ZN5flash24flash_fwd_splitkv_kernelI23Flash_fwd_kernel_traitsILi96ELi64ELi64ELi4ELb0ELb0EN7cutlass10bfloat16_tE19Flash_kernel_traitsILi96ELi64ELi64ELi4ES3_EELb0ELb0ELb0ELb0ELb1ELb1ELb1ELb0EEEvNS_16Flash_fwd_paramsE)
        .other          _ZN5flash24flash_fwd_splitkv_kernelI23Flash_fwd_kernel_traitsILi96ELi64ELi64ELi4ELb0ELb0EN7cutlass10bfloat16_tE19Flash_kernel_traitsILi96ELi64ELi64ELi4ES3_EELb0ELb0ELb0ELb0ELb1ELb1ELb1ELb0EEEvNS_16Flash_fwd_paramsE,@"STO_CUDA_ENTRY STV_DEFAULT"
_ZN5flash24flash_fwd_splitkv_kernelI23Flash_fwd_kernel_traitsILi96ELi64ELi64ELi4ELb0ELb0EN7cutlass10bfloat16_tE19Flash_kernel_traitsILi96ELi64ELi64ELi4ES3_EELb0ELb0ELb0ELb0ELb1ELb1ELb1ELb0EEEvNS_16Flash_fwd_paramsE:
.text._ZN5flash24flash_fwd_splitkv_kernelI23Flash_fwd_kernel_traitsILi96ELi64ELi64ELi4ELb0ELb0EN7cutlass10bfloat16_tE19Flash_kernel_traitsILi96ELi64ELi64ELi4ES3_EELb0ELb0ELb0ELb0ELb1ELb1ELb1ELb0EEEvNS_16Flash_fwd_paramsE:
        /* <DEDUP_REMOVED lines=29> */
[----:B-1----:R-:W-:Y:S05]  /*01d0*/  CALL.REL.NOINC `($_ZN5flash24flash_fwd_splitkv_kernelI23Flash_fwd_kernel_traitsILi96ELi64ELi64ELi4ELb0ELb0EN7cutlass10bfloat16_tE19Flash_kernel_traitsILi96ELi64ELi64ELi4ES3_EELb0ELb0ELb0ELb0ELb1ELb1ELb1ELb0EEEvNS_16Flash_fwd_paramsE$_ZN5flash30compute_attn_1rowblock_splitkvI23Flash_fwd_kernel_traitsILi96ELi64ELi64ELi4ELb0ELb0EN7cutlass10bfloat16_tE19Flash_kernel_traitsILi96ELi64ELi64ELi4ES3_EELb0ELb0ELb0ELb0ELb1ELb1ELb1ELb0ENS_16Flash_fwd_paramsEEEvRKT8_iiiii) ;  /* 0x0000000000087944 */ /* 0x002fea0003c00000 */
[----:B------:R-:W-:Y:S05]  /*01e0*/  BSYNC.RECONVERGENT B2 ;  /* 0x0000000000027941 */ /* 0x000fea0003800200 */
.L_x_6864:
[----:B------:R-:W-:Y:S05]  /*01f0*/  EXIT ;  /* 0x000000000000794d */ /* 0x000fea0003800000 */
        .type           $_ZN5flash24flash_fwd_splitkv_kernelI23Flash_fwd_kernel_traitsILi96ELi64ELi64ELi4ELb0ELb0EN7cutlass10bfloat16_tE19Flash_kernel_traitsILi96ELi64ELi64ELi4ES3_EELb0ELb0ELb0ELb0ELb1ELb1ELb1ELb0EEEvNS_16Flash_fwd_paramsE$_ZN5flash30compute_attn_1rowblock_splitkvI23Flash_fwd_kernel_traitsILi96ELi64ELi64ELi4ELb0ELb0EN7cutlass10bfloat16_tE19Flash_kernel_traitsILi96ELi64ELi64ELi4ES3_EELb0ELb0ELb0ELb0ELb1ELb1ELb1ELb0ENS_16Flash_fwd_paramsEEEvRKT8_iiiii,@function
        .size           $_ZN5flash24flash_fwd_splitkv_kernelI23Flash_fwd_kernel_traitsILi96ELi64ELi64ELi4ELb0ELb0EN7cutlass10bfloat16_tE19Flash_kernel_traitsILi96ELi64ELi64ELi4ES3_EELb0ELb0ELb0ELb0ELb1ELb1ELb1ELb0EEEvNS_16Flash_fwd_paramsE$_ZN5flash30compute_attn_1rowblock_splitkvI23Flash_fwd_kernel_traitsILi96ELi64ELi64ELi4ELb0ELb0EN7cutlass10bfloat16_tE19Flash_kernel_traitsILi96ELi64ELi64ELi4ES3_EELb0ELb0ELb0ELb0ELb1ELb1ELb1ELb0ENS_16Flash_fwd_paramsEEEvRKT8_iiiii,(.L_x_11661 - $_ZN5flash24flash_fwd_splitkv_kernelI23Flash_fwd_kernel_traitsILi96ELi64ELi64ELi4ELb0ELb0EN7cutlass10bfloat16_tE19Flash_kernel_traitsILi96ELi64ELi64ELi4ES3_EELb0ELb0ELb0ELb0ELb1ELb1ELb1ELb0EEEvNS_16Flash_fwd_paramsE$_ZN5flash30compute_attn_1rowblock_splitkvI23Flash_fwd_kernel_traitsILi96ELi64ELi64ELi4ELb0ELb0EN7cutlass10bfloat16_tE19Flash_kernel_traitsILi96ELi64ELi64ELi4ES3_EELb0ELb0ELb0ELb0ELb1ELb1ELb1ELb0ENS_16Flash_fwd_paramsEEEvRKT8_iiiii)
$_ZN5flash24flash_fwd_splitkv_kernelI23Flash_fwd_kernel_traitsILi96ELi64ELi64ELi4ELb0ELb0EN7cutlass10bfloat16_tE19Flash_kernel_traitsILi96ELi64ELi64ELi4ES3_EELb0ELb0ELb0ELb0ELb1ELb1ELb1ELb0EEEvNS_16Flash_fwd_paramsE$_ZN5flash30compute_attn_1rowblock_splitkvI23Flash_fwd_kernel_traitsILi96ELi64ELi64ELi4ELb0ELb0EN7cutlass10bfloat16_tE19Flash_kernel_traitsILi96ELi64ELi64ELi4ES3_EELb0ELb0ELb0ELb0ELb1ELb1ELb1ELb0ENS_16Flash_fwd_paramsEEEvRKT8_iiiii:
        /* <DEDUP_REMOVED lines=22> */
[----:B------:R-:W-:-:S07]  /*0360*/  ISETP.NE.AND.EX P2, PT, R7, RZ, PT, P2 ;  /* 0x000000ff0700720c */ /* 0x000fce0003f45320 */
[----:B------:R-:W-:Y:S01]  /*0370*/  @P1 IADD3 R16, P0, PT, R12, R4, RZ ;  /* 0x000000040c101210 */ /* 0x000fe20007f1e0ff */
[----:B------:R-:W-:-:S04]  /*0380*/  IMAD.MOV.U32 R12, RZ, RZ, RZ ;  /* 0x000000ffff0c7224 */ /* 0x000fc800078e00ff */
        /* <DEDUP_REMOVED lines=13> */
.L_x_6866:
[----:B------:R-:W-:Y:S05]  /*0460*/  BSYNC.RECONVERGENT B0 ;  /* 0x0000000000007941 */ /* 0x000fea0003800200 */
.L_x_6865:
[----:B------:R-:W-:Y:S04]  /*0470*/  BSSY.RECONVERGENT B0, `(.L_x_6867) ;  /* 0x0000007000007945 */ /* 0x000fe80003800200 */
[----:B------:R-:W-:Y:S05]  /*0480*/  @!P3 BRA `(.L_x_6868) ;  /* 0x000000000014b947 */ /* 0x000fea0003800000 */
[----:B------:R-:W2:Y:S02]  /*0490*/  LD.E.U8 R6, desc[UR4][R2.64+0x1b2] ;  /* 0x0001b20402067980 */ /* 0x000ea4000c101100 */
[----:B--2---:R-:W-:-:S13]  /*04a0*/  ISETP.NE.AND P1, PT, R6, RZ, PT ;  /* 0x000000ff0600720c */ /* 0x004fda0003f25270 */
[----:B-----5:R-:W2:Y:S02]  /*04b0*/  @P1 LD.E R94, desc[UR4][R16.64+0x4] ;  /* 0x00000404105e1980 */ /* 0x020ea4000c101900 */
[----:B--2---:R-:W-:-:S06]  /*04c0*/  @P1 IADD3 R94, PT, PT, R94, -R13, RZ ;  /* 0x8000000d5e5e1210 */ /* 0x004fcc0007ffe0ff */
[----:B------:R2:W5:Y:S02]  /*04d0*/  @!P1 LD.E R94, desc[UR4][R16.64] ;  /* 0x00000004105e9980 */ /* 0x000564000c101900 */
.L_x_6868:
[----:B------:R-:W-:Y:S05]  /*04e0*/  BSYNC.RECONVERGENT B0 ;  /* 0x0000000000007941 */ /* 0x000fea0003800200 */
.L_x_6867:
[----:B------:R-:W-:Y:S01]  /*04f0*/  BSSY.RECONVERGENT B1, `(.L_x_6869) ;  /* 0x0000011000017945 */ /* 0x000fe20003800200 */
[----:B-----5:R-:W-:-:S03]  /*0500*/  @P4 IADD3 R14, PT, PT, R5, -R15, RZ ;  /* 0x8000000f050e4210 */ /* 0x020fc60007ffe0ff */
[----:B------:R-:W-:Y:S05]  /*0510*/  @!P0 BRA `(.L_x_6870) ;  /* 0x0000000000148947 */ /* 0x000fea0003800000 */
[----:B------:R-:W-:-:S05]  /*0520*/  IADD3 R94, P0, PT, R10, R4, RZ ;  /* 0x000000040a5e7210 */ /* 0x000fca0007f1e0ff */
[----:B------:R-:W-:-:S05]  /*0530*/  IMAD.X R95, R11, 0x1, R0, P0 ;  /* 0x000000010b5f7824 */ /* 0x000fca00000e0600 */
[----:B------:R-:W3:Y:S02]  /*0540*/  LD.E R94, desc[UR4][R94.64] ;  /* 0x000000045e5e7980 */ /* 0x000ee4000c101900 */
[----:B---3--:R-:W-:Y:S01]  /*0550*/  IADD3 R94, PT, PT, R94, -R12, RZ ;  /* 0x8000000c5e5e7210 */ /* 0x008fe20007ffe0ff */
[----:B------:R-:W-:Y:S05]  /*0560*/  BRA `(.L_x_6871) ;  /* 0x0000000000247947 */ /* 0x000fea0003800000 */
.L_x_6870:
[----:B------:R-:W3:Y:S01]  /*0570*/  LD.E.64 R6, desc[UR4][R2.64+0x108] ;  /* 0x0001080402067980 */ /* 0x000ee2000c101b00 */
[----:B------:R-:W-:Y:S01]  /*0580*/  BSSY.RECONVERGENT B0, `(.L_x_6872) ;  /* 0x0000006000007945 */ /* 0x000fe20003800200 */
[----:B------:R-:W-:Y:S01]  /*0590*/  IMAD.MOV.U32 R5, RZ, RZ, RZ ;  /* 0x000000ffff057224 */ /* 0x000fe200078e00ff */
[----:B---3--:R-:W-:-:S04]  /*05a0*/  ISETP.NE.U32.AND P0, PT, R6, RZ, PT ;  /* 0x000000ff0600720c */ /* 0x008fc80003f05070 */
[----:B------:R-:W-:-:S13]  /*05b0*/  ISETP.NE.AND.EX P0, PT, R7, RZ, PT, P0 ;  /* 0x000000ff0700720c */ /* 0x000fda0003f05300 */
[----:B------:R-:W-:Y:S05]  /*05c0*/  @!P0 BRA `(.L_x_6873) ;  /* 0x0000000000048947 */ /* 0x000fea0003800000 */
[----:B------:R3:W5:Y:S02]  /*05d0*/  LD.E R5, desc[UR4][R2.64+0xbc] ;  /* 0x0000bc0402057980 */ /* 0x000764000c101900 */
.L_x_6873:
[----:B------:R-:W-:Y:S05]  /*05e0*/  BSYNC.RECONVERGENT B0 ;  /* 0x0000000000007941 */ /* 0x000fea0003800200 */
.L_x_6872:
[----:B-----5:R-:W-:Y:S02]  /*05f0*/  IADD3 R94, PT, PT, R5, R94, -R12 ;  /* 0x0000005e055e7210 */ /* 0x020fe40007ffe80c */
.L_x_6871:
[----:B------:R-:W-:Y:S05]  /*0600*/  BSYNC.RECONVERGENT B1 ;  /* 0x0000000000017941 */ /* 0x000fea0003800200 */
.L_x_6869:
[----:B------:R-:W-:Y:S01]  /*0610*/  IMAD.SHL.U32 R139, R147, 0x40, RZ ;  /* 0x00000040938b7824 */ /* 0x000fe200078e00ff */
[----:B------:R-:W-:Y:S01]  /*0620*/  MOV R6, R146 ;  /* 0x0000009200067202 */ /* 0x000fe20000000f00 */
[----:B------:R-:W-:-:S03]  /*0630*/  IMAD.MOV.U32 R7, RZ, RZ, 0x0 ;  /* 0x00000000ff077424 */ /* 0x000fc600078e00ff */
[----:B------:R-:W-:-:S13]  /*0640*/  ISETP.GT.AND P0, PT, R14, R139, PT ;  /* 0x0000008b0e00720c */ /* 0x000fda0003f04270 */
[----:B-123--:R-:W-:Y:S05]  /*0650*/  @!P0 RET.REL.NODEC R6 `(_ZN5flash24flash_fwd_splitkv_kernelI23Flash_fwd_kernel_traitsILi96ELi64ELi64ELi4ELb0ELb0EN7cutlass10bfloat16_tE19Flash_kernel_traitsILi96ELi64ELi64ELi4ES3_EELb0ELb0ELb0ELb0ELb1ELb1ELb1ELb0EEEvNS_16Flash_fwd_paramsE) ;  /* 0xfffffff806688950 */ /* 0x00efea0003c3ffff */
        /* <DEDUP_REMOVED lines=44> */
[----:B------:R-:W-:-:S02]  /*0920*/  IMAD.IADD R14, R14, 0x1, -R139 ;  /* 0x000000010e0e7824 */ /* 0x000fc400078e0a8b */
[C---:B-1----:R-:W-:Y:S01]  /*0930*/  IMAD.SHL.U32 R2, R133.reuse, 0x4, RZ ;  /* 0x0000000485027824 */ /* 0x042fe200078e00ff */
[----:B------:R-:W-:Y:S02]  /*0940*/  SHF.R.U32.HI R3, RZ, 0x3, R133 ;  /* 0x00000003ff037819 */ /* 0x000fe40000011685 */
[----:B------:R-:W-:Y:S02]  /*0950*/  LOP3.LUT P6, R133, R133, 0x7, RZ, 0xc0, !PT ;  /* 0x0000000785857812 */ /* 0x000fe400078cc0ff */
[----:B------:R-:W-:Y:S02]  /*0960*/  LOP3.LUT R2, R2, 0x1c, RZ, 0xc0, !PT ;  /* 0x0000001c02027812 */ /* 0x000fe400078ec0ff */
[CC--:B------:R-:W-:Y:S02]  /*0970*/  ISETP.GE.AND P1, PT, R3.reuse, R14.reuse, PT ;  /* 0x0000000e0300720c */ /* 0x0c0fe40003f26270 */
[C---:B------:R-:W-:Y:S01]  /*0980*/  ISETP.GE.OR P6, PT, R3.reuse, R14, P6 ;  /* 0x0000000e0300720c */ /* 0x040fe200037c6670 */
[----:B------:R-:W-:-:S02]  /*0990*/  IMAD R2, R3, 0x60, R2 ;  /* 0x0000006003027824 */ /* 0x000fc400078e0202 */
[----:B--2---:R-:W-:-:S04]  /*09a0*/  IMAD R4, R4, UR8, R151 ;  /* 0x0000000804047c24 */ /* 0x004fc8000f8e0297 */
[----:B---3--:R-:W-:Y:S02]  /*09b0*/  IMAD R4, R4, R6, R150 ;  /* 0x0000000604047224 */ /* 0x008fe400078e0296 */
[----:B------:R-:W-:Y:S02]  /*09c0*/  VIADD R6, R3, 0x10 ;  /* 0x0000001003067836 */ /* 0x000fe40000000000 */
[----:B------:R-:W-:Y:S02]  /*09d0*/  IMAD R4, R5, R4, R139 ;  /* 0x0000000405047224 */ /* 0x000fe400078e028b */
[----:B------:R-:W-:Y:S01]  /*09e0*/  VIADD R5, R3, 0x20 ;  /* 0x0000002003057836 */ /* 0x000fe20000000000 */
[----:B------:R-:W-:Y:S01]  /*09f0*/  ISETP.GE.AND P3, PT, R6, R14, PT ;  /* 0x0000000e0600720c */ /* 0x000fe20003f66270 */
[----:B----4-:R-:W-:-:S03]  /*0a00*/  IMAD R0, R4, R0, RZ ;  /* 0x0000000004007224 */ /* 0x010fc600078e02ff */
[----:B------:R-:W-:Y:S01]  /*0a10*/  ISETP.GE.AND P2, PT, R5, R14, PT ;  /* 0x0000000e0500720c */ /* 0x000fe20003f46270 */
[----:B------:R-:W-:Y:S01]  /*0a20*/  @!P6 IMAD.MOV.U32 R5, RZ, RZ, -0x800000 ;  /* 0xff800000ff05e424 */ /* 0x000fe200078e00ff */
[C---:B------:R-:W-:Y:S02]  /*0a30*/  IADD3 R2, P0, PT, R0.reuse, R2, RZ ;  /* 0x0000000200027210 */ /* 0x040fe40007f1e0ff */
[C---:B------:R-:W-:Y:S02]  /*0a40*/  ISETP.NE.OR P5, PT, R133.reuse, RZ, P3 ;  /* 0x000000ff8500720c */ /* 0x040fe40001fa5670 */
[----:B------:R-:W-:Y:S02]  /*0a50*/  LEA.HI.X.SX32 R0, R0, RZ, 0x1, P0 ;  /* 0x000000ff00007211 */ /* 0x000fe400000f0eff */
[----:B-----5:R-:W-:Y:S02]  /*0a60*/  LEA R8, P0, R2, R8, 0x2 ;  /* 0x0000000802087211 */ /* 0x020fe400078010ff */
[----:B------:R-:W-:-:S02]  /*0a70*/  ISETP.NE.OR P4, PT, R133, RZ, P2 ;  /* 0x000000ff8500720c */ /* 0x000fc40001785670 */
[----:B------:R-:W-:Y:S02]  /*0a80*/  LEA.HI.X R9, R2, R9, R0, 0x2, P0 ;  /* 0x0000000902097211 */ /* 0x000fe400000f1400 */
[C---:B------:R-:W-:Y:S01]  /*0a90*/  IADD3 R0, P0, PT, R4.reuse, R3, RZ ;  /* 0x0000000304007210 */ /* 0x040fe20007f1e0ff */
[----:B------:R-:W-:Y:S02]  /*0aa0*/  VIADD R3, R3, 0x30 ;  /* 0x0000003003037836 */ /* 0x000fe40000000000 */
[----:B------:R-:W-:Y:S01]  /*0ab0*/  @!P1 ST.E.128 desc[UR4][R8.64], RZ ;  /* 0x000000ff08009985 */ /* 0x000fe2000c101d04 */
[----:B------:R-:W-:Y:S02]  /*0ac0*/  LEA.HI.X.SX32 R4, R4, RZ, 0x1, P0 ;  /* 0x000000ff04047211 */ /* 0x000fe400000f0eff */
[----:B------:R-:W-:Y:S01]  /*0ad0*/  LEA R2, P0, R0, R10, 0x2 ;  /* 0x0000000a00027211 */ /* 0x000fe200078010ff */
[----:B------:R-:W-:Y:S04]  /*0ae0*/  @!P1 ST.E.128 desc[UR4][R8.64+0x80], RZ ;  /* 0x000080ff08009985 */ /* 0x000fe8000c101d04 */
[----:B------:R-:W-:Y:S01]  /*0af0*/  @!P1 ST.E.128 desc[UR4][R8.64+0x100], RZ ;  /* 0x000100ff08009985 */ /* 0x000fe2000c101d04 */
[----:B------:R-:W-:-:S02]  /*0b00*/  ISETP.GE.AND P1, PT, R3, R14, PT ;  /* 0x0000000e0300720c */ /* 0x000fc40003f26270 */
[----:B------:R-:W-:Y:S01]  /*0b10*/  LEA.HI.X R3, R0, R11, R4, 0x2, P0 ;  /* 0x0000000b00037211 */ /* 0x000fe200000f1404 */
[----:B------:R-:W-:Y:S01]  /*0b20*/  @!P5 IMAD.MOV.U32 R4, RZ, RZ, -0x800000 ;  /* 0xff800000ff04d424 */ /* 0x000fe200078e00ff */
[----:B------:R-:W-:Y:S01]  /*0b30*/  @!P3 ST.E.128 desc[UR4][R8.64+0x1800], RZ ;  /* 0x001800ff0800b985 */ /* 0x000fe2000c101d04 */
[----:B------:R-:W-:-:S03]  /*0b40*/  @!P4 IMAD.MOV.U32 R0, RZ, RZ, -0x800000 ;  /* 0xff800000ff00c424 */ /* 0x000fc600078e00ff */
        /* <DEDUP_REMOVED lines=9> */
[----:B------:R1:W-:Y:S04]  /*0be0*/  @!P6 ST.E desc[UR4][R2.64], R5 ;  /* 0x000000050200e985 */ /* 0x0003e8000c101904 */
[----:B------:R2:W-:Y:S04]  /*0bf0*/  @!P5 ST.E desc[UR4][R2.64+0x40], R4 ;  /* 0x000040040200d985 */ /* 0x0005e8000c101904 */
[----:B------:R3:W-:Y:S01]  /*0c00*/  @!P4 ST.E desc[UR4][R2.64+0x80], R0 ;  /* 0x000080000200c985 */ /* 0x0007e2000c101904 */
[----:B-1----:R-:W-:-:S02]  /*0c10*/  IMAD.MOV.U32 R5, RZ, RZ, 0x0 ;  /* 0x00000000ff057424 */ /* 0x002fc400078e00ff */
[----:B--2---:R-:W-:-:S04]  /*0c20*/  IMAD.MOV.U32 R4, RZ, RZ, R146 ;  /* 0x000000ffff047224 */ /* 0x004fc800078e0092 */
[----:B---3--:R-:W-:Y:S05]  /*0c30*/  @P1 RET.REL.NODEC R4 `(_ZN5flash24flash_fwd_splitkv_kernelI23Flash_fwd_kernel_traitsILi96ELi64ELi64ELi4ELb0ELb0EN7cutlass10bfloat16_tE19Flash_kernel_traitsILi96ELi64ELi64ELi4ES3_EELb0ELb0ELb0ELb0ELb1ELb1ELb1ELb0EEEvNS_16Flash_fwd_paramsE) ;  /* 0xfffffff004f01950 */ /* 0x008fea0003c3ffff */
[----:B------:R-:W-:Y:S02]  /*0c40*/  MOV R0, 0xff800000 ;  /* 0xff80000000007802 */ /* 0x000fe40000000f00 */
[----:B------:R-:W-:-:S03]  /*0c50*/  MOV R147, 0x0 ;  /* 0x0000000000937802 */ /* 0x000fc60000000f00 */
[----:B------:R1:W-:Y:S02]  /*0c60*/  ST.E desc[UR4][R2.64+0xc0], R0 ;  /* 0x0000c00002007985 */ /* 0x0003e4000c101904 */
[----:B-1----:R-:W-:Y:S05]  /*0c70*/  RET.REL.NODEC R146 `(_ZN5flash24flash_fwd_splitkv_kernelI23Flash_fwd_kernel_traitsILi96ELi64ELi64ELi4ELb0ELb0EN7cutlass10bfloat16_tE19Flash_kernel_traitsILi96ELi64ELi64ELi4ES3_EELb0ELb0ELb0ELb0ELb1ELb1ELb1ELb0EEEvNS_16Flash_fwd_paramsE) ;  /* 0xfffffff092e07950 */ /* 0x002fea0003c3ffff */
.L_x_6874:
        /* <DEDUP_REMOVED lines=50> */
[----:B------:R-:W-:Y:S02]  /*0fa0*/  @!P2 LOP3.LUT R10, RZ, R11, RZ, 0x33, !PT ;  /* 0x0000000bff0aa212 */ /* 0x000fe400078e33ff */
        /* <DEDUP_REMOVED lines=30> */
[----:B------:R-:W-:Y:S02]  /*1190*/  IMAD.MOV.U32 R9, RZ, RZ, R6 ;  /* 0x000000ffff097224 */ /* 0x000fe400078e0006 */
[----:B------:R-:W-:-:S03]  /*11a0*/  IMAD R6, R141, R17, RZ ;  /* 0x000000118d067224 */ /* 0x000fc600078e02ff */
[----:B------:R-:W-:Y:S01]  /*11b0*/  @!P0 IADD3 R9, PT, PT, -R9, RZ, RZ ;  /* 0x000000ff09098210 */ /* 0x000fe20007ffe1ff */
[----:B------:R-:W-:Y:S01]  /*11c0*/  IMAD R6, R140, R31, R6 ;  /* 0x0000001f8c067224 */ /* 0x000fe200078e0206 */
[----:B------:R-:W-:Y:S02]  /*11d0*/  @!P1 LOP3.LUT R9, RZ, R16, RZ, 0x33, !PT ;  /* 0x00000010ff099212 */ /* 0x000fe400078e33ff */
[----:B---3--:R-:W-:Y:S01]  /*11e0*/  SHF.R.S32.HI R7, RZ, 0x1f, R0 ;  /* 0x0000001fff077819 */ /* 0x008fe20000011400 */
        /* <DEDUP_REMOVED lines=18> */
.L_x_6876:
        /* <DEDUP_REMOVED lines=9> */
[----:B------:R-:W-:Y:S02]  /*13a0*/  IABS R9, R150 ;  /* 0x0000009600097213 */ /* 0x000fe40000000000 */
[----:B------:R-:W-:Y:S02]  /*13b0*/  @!P2 SHF.R.S32.HI R8, RZ, 0x1f, R12 ;  /* 0x0000001fff08a819 */ /* 0x000fe4000001140c */
[----:B------:R-:W-:-:S04]  /*13c0*/  LEA R17, R87, 0xffffffc0, 0x6 ;  /* 0xffffffc057117811 */ /* 0x000fc800078e30ff */
[----:B------:R-:W-:Y:S02]  /*13d0*/  SHF.R.S32.HI R31, RZ, 0x1f, R17 ;  /* 0x0000001fff1f7819 */ /* 0x000fe40000011411 */
        /* <DEDUP_REMOVED lines=9> */
[----:B------:R-:W-:-:S04]  /*1470*/  IMAD R10, R0, R6, RZ ;  /* 0x00000006000a7224 */ /* 0x000fc800078e02ff */
[----:B------:R-:W-:-:S04]  /*1480*/  IMAD.HI.U32 R10, R25, R10, R24 ;  /* 0x0000000a190a7227 */ /* 0x000fc800078e0018 */
[----:B------:R-:W-:Y:S02]  /*1490*/  IMAD.MOV R7, RZ, RZ, -R7 ;  /* 0x000000ffff077224 */ /* 0x000fe400078e0a07 */
[----:B------:R-:W-:-:S04]  /*14a0*/  IMAD.HI.U32 R10, R10, R9, RZ ;  /* 0x000000090a0a7227 */ /* 0x000fc800078e00ff */
[----:B---3--:R-:W-:Y:S02]  /*14b0*/  @!P2 IMAD R0, R141, R12, RZ ;  /* 0x0000000c8d00a224 */ /* 0x008fe400078e02ff */
[----:B------:R-:W-:Y:S02]  /*14c0*/  IMAD R7, R10, R7, R9 ;  /* 0x000000070a077224 */ /* 0x000fe400078e0209 */
[----:B------:R-:W-:Y:S02]  /*14d0*/  @!P2 IMAD R0, R8, R140, R0 ;  /* 0x0000008c0800a224 */ /* 0x000fe400078e0200 */
[----:B------:R-:W-:Y:S01]  /*14e0*/  @!P2 IMAD.WIDE.U32 R24, R140, R12, RZ ;  /* 0x0000000c8c18a225 */ /* 0x000fe200078e00ff */
[----:B------:R-:W-:-:S04]  /*14f0*/  ISETP.GT.U32.AND P1, PT, R6, R7, PT ;  /* 0x000000070600720c */ /* 0x000fc80003f24070 */
[----:B------:R-:W-:Y:S01]  /*1500*/  @!P2 IADD3 R25, PT, PT, R25, R0, RZ ;  /* 0x000000001919a210 */ /* 0x000fe20007ffe0ff */
[-C--:B----45:R-:W-:Y:S01]  /*1510*/  @!P2 IMAD R8, R23, R11.reuse, RZ ;  /* 0x0000000b1708a224 */ /* 0x0b0fe200078e02ff */
[----:B------:R-:W-:Y:S01]  /*1520*/  @!P2 SHF.R.S32.HI R0, RZ, 0x1f, R11 ;  /* 0x0000001fff00a819 */ /* 0x000fe2000001140b */
[----:B------:R-:W-:Y:S02]  /*1530*/  @P2 IMAD.IADD R9, R12, 0x1, R13 ;  /* 0x000000010c092824 */ /* 0x000fe400078e020d */
[----:B------:R-:W-:-:S04]  /*1540*/  @!P2 IMAD.WIDE.U32 R24, R22, R11, R24 ;  /* 0x0000000b1618a225 */ /* 0x000fc800078e0018 */
[----:B------:R-:W-:Y:S02]  /*1550*/  @!P2 IMAD R8, R22, R0, R8 ;  /* 0x000000001608a224 */ /* 0x000fe400078e0208 */
[-C--:B------:R-:W-:Y:S02]  /*1560*/  @P2 IMAD R0, R141, R9.reuse, RZ ;  /* 0x000000098d002224 */ /* 0x080fe400078e02ff */
[----:B------:R-:W-:Y:S01]  /*1570*/  @P2 IMAD.WIDE.U32 R22, R140, R9, RZ ;  /* 0x000000098c162225 */ /* 0x000fe200078e00ff */
[----:B------:R-:W-:Y:S02]  /*1580*/  @!P1 IADD3 R7, PT, PT, R7, -R6, RZ ;  /* 0x8000000607079210 */ /* 0x000fe40007ffe0ff */
[----:B------:R-:W-:Y:S01]  /*1590*/  @!P2 MOV R9, R24 ;  /* 0x000000180009a202 */ /* 0x000fe20000000f00 */
[----:B------:R-:W-:Y:S01]  /*15a0*/  @!P2 IMAD.IADD R8, R25, 0x1, R8 ;  /* 0x000000011908a824 */ /* 0x000fe200078e0208 */
[----:B------:R-:W-:Y:S01]  /*15b0*/  @P2 MOV R9, R22 ;  /* 0x0000001600092202 */ /* 0x000fe20000000f00 */
[----:B------:R-:W-:Y:S01]  /*15c0*/  @P2 IMAD.IADD R8, R23, 0x1, R0 ;  /* 0x0000000117082824 */ /* 0x000fe200078e0200 */
[----:B------:R-:W-:-:S02]  /*15d0*/  ISETP.GE.U32.AND P4, PT, R7, R6, PT ;  /* 0x000000060700720c */ /* 0x000fc40003f86070 */
[----:B------:R-:W-:Y:S02]  /*15e0*/  LOP3.LUT R6, R150, R16, RZ, 0x3c, !PT ;  /* 0x0000001096067212 */ /* 0x000fe400078e3cff */
[-C--:B------:R-:W-:Y:S02]  /*15f0*/  LOP3.LUT R9, R9, R8.reuse, RZ, 0x3c, !PT ;  /* 0x0000000809097212 */ /* 0x080fe400078e3cff */
[----:B------:R-:W-:Y:S02]  /*1600*/  ISETP.GE.AND P0, PT, R6, RZ, PT ;  /* 0x000000ff0600720c */ /* 0x000fe40003f06270 */
[C---:B------:R-:W-:Y:S02]  /*1610*/  LOP3.LUT R8, R9.reuse, R8, RZ, 0x3c, !PT ;  /* 0x0000000809087212 */ /* 0x040fe400078e3cff */
[----:B------:R-:W-:Y:S01]  /*1620*/  ISETP.NE.AND P3, PT, R16, RZ, PT ;  /* 0x000000ff1000720c */ /* 0x000fe20003f65270 */
[----:B------:R-:W-:Y:S01]  /*1630*/  @!P1 VIADD R10, R10, 0x1 ;  /* 0x000000010a0a9836 */ /* 0x000fe20000000000 */
[----:B------:R-:W-:Y:S01]  /*1640*/  LOP3.LUT R9, R9, R8, RZ, 0x3c, !PT ;  /* 0x0000000809097212 */ /* 0x000fe200078e3cff */
[----:B------:R-:W-:Y:S01]  /*1650*/  @!P2 IMAD R6, R5, R12, RZ ;  /* 0x0000000c0506a224 */ /* 0x000fe200078e02ff */
[----:B------:R-:W-:Y:S01]  /*1660*/  @!P2 SHF.R.S32.HI R0, RZ, 0x1f, R12 ;  /* 0x0000001fff00a819 */ /* 0x000fe2000001140c */
[-C--:B------:R-:W-:Y:S01]  /*1670*/  IMAD R7, R141, R17.reuse, RZ ;  /* 0x000000118d077224 */ /* 0x080fe200078e02ff */
[----:B------:R-:W-:Y:S01]  /*1680*/  @P4 IADD3 R10, PT, PT, R10, 0x1, RZ ;  /* 0x000000010a0a4810 */ /* 0x000fe20007ffe0ff */
[----:B------:R-:W-:-:S04]  /*1690*/  IMAD.WIDE.U32 R22, R140, R17, R8 ;  /* 0x000000118c167225 */ /* 0x000fc800078e0008 */
[----:B------:R-:W-:Y:S02]  /*16a0*/  @!P2 IMAD R0, R0, R4, R6 ;  /* 0x000000040000a224 */ /* 0x000fe400078e0206 */
[----:B------:R-:W-:-:S04]  /*16b0*/  @!P2 IMAD.WIDE.U32 R8, R4, R12, RZ ;  /* 0x0000000c0408a225 */ /* 0x000fc800078e00ff */
[----:B------:R-:W-:Y:S02]  /*16c0*/  IMAD R7, R31, R140, R7 ;  /* 0x0000008c1f077224 */ /* 0x000fe400078e0207 */
        /* <DEDUP_REMOVED lines=21> */
[----:B-1----:R-:W-:-:S02]  /*1820*/  @P2 IADD3 R0, PT, PT, R19, R6, RZ ;  /* 0x0000000613002210 */ /* 0x002fc40007ffe0ff */
.L_x_6877:
[----:B------:R-:W-:Y:S05]  /*1830*/  BSYNC.RECONVERGENT B0 ;  /* 0x0000000000007941 */ /* 0x000fea0003800200 */
.L_x_6875:
        /* <DEDUP_REMOVED lines=28> */
[----:B-----5:R-:W-:Y:S02]  /*1a00*/  IMAD R6, R31, R4, RZ ;  /* 0x000000041f067224 */ /* 0x020fe400078e02ff */
[----:B------:R-:W-:-:S04]  /*1a10*/  IMAD.SHL.U32 R149, R133, 0x8, RZ ;  /* 0x0000000885957824 */ /* 0x000fc800078e00ff */
[----:B------:R-:W-:Y:S02]  /*1a20*/  @P1 VIADD R18, R18, 0x1 ;  /* 0x0000000112121836 */ /* 0x000fe40000000000 */
[C---:B------:R-:W-:Y:S02]  /*1a30*/  IMAD R6, R17.reuse, R5, R6 ;  /* 0x0000000511067224 */ /* 0x040fe400078e0206 */
[----:B------:R-:W-:Y:S01]  /*1a40*/  IMAD.WIDE.U32 R30, R17, R4, RZ ;  /* 0x00000004111e7225 */ /* 0x000fe200078e00ff */
[----:B------:R-:W-:-:S03]  /*1a50*/  LOP3.LUT R148, R149, 0xc0, RZ, 0xc0, !PT ;  /* 0x000000c095947812 */ /* 0x000fc600078ec0ff */
[----:B------:R-:W-:Y:S02]  /*1a60*/  IMAD.MOV.U32 R17, RZ, RZ, R18 ;  /* 0x000000ffff117224 */ /* 0x000fe400078e0012 */
[----:B------:R-:W-:Y:S01]  /*1a70*/  IMAD.IADD R139, R14, 0x1, -R139 ;  /* 0x000000010e8b7824 */ /* 0x000fe200078e0a8b */
[----:B------:R-:W-:Y:S01]  /*1a80*/  LOP3.LUT R14, R149, 0x18, RZ, 0xc0, !PT ;  /* 0x00000018950e7812 */ /* 0x000fe200078ec0ff */
[----:B------:R-:W-:Y:S01]  /*1a90*/  @!P0 IMAD.MOV R17, RZ, RZ, -R17 ;  /* 0x000000ffff118224 */ /* 0x000fe200078e0a11 */
[----:B------:R-:W-:Y:S01]  /*1aa0*/  LOP3.LUT R148, R148, 0x18, R133, 0xf8, !PT ;  /* 0x0000001894947812 */ /* 0x000fe200078ef885 */
[----:B------:R-:W-:Y:S01]  /*1ab0*/  IMAD.IADD R6, R31, 0x1, R6 ;  /* 0x000000011f067824 */ /* 0x000fe200078e0206 */
[----:B------:R-:W-:Y:S02]  /*1ac0*/  IADD3 R7, P1, P0, R30, R7, R14 ;  /* 0x000000071e077210 */ /* 0x000fe4000783e00e */
[----:B------:R-:W-:Y:S02]  /*1ad0*/  @!P3 LOP3.LUT R17, RZ, R16, RZ, 0x33, !PT ;  /* 0x00000010ff11b212 */ /* 0x000fe400078e33ff */
[----:B------:R-:W-:-:S02]  /*1ae0*/  LOP3.LUT R85, R149, 0x1f20, RZ, 0xc0, !PT ;  /* 0x00001f2095557812 */ /* 0x000fc400078ec0ff */
[----:B------:R-:W-:Y:S02]  /*1af0*/  LOP3.LUT R18, R148, R14, RZ, 0x3c, !PT ;  /* 0x0000000e94127212 */ /* 0x000fe400078e3cff */
[----:B------:R-:W-:Y:S01]  /*1b00*/  IADD3.X R6, PT, PT, R6, R0, RZ, P1, P0 ;  /* 0x0000000006067210 */ /* 0x000fe20000fe04ff */
[-C--:B------:R-:W-:Y:S01]  /*1b10*/  IMAD R0, R29, R17.reuse, RZ ;  /* 0x000000111d007224 */ /* 0x080fe200078e02ff */
[----:B------:R-:W-:Y:S02]  /*1b20*/  SHF.R.S32.HI R16, RZ, 0x1f, R17 ;  /* 0x0000001fff107819 */ /* 0x000fe40000011411 */
[----:B------:R-:W-:Y:S01]  /*1b30*/  LOP3.LUT R85, R85, R18, RZ, 0xfc, !PT ;  /* 0x0000001255557212 */ /* 0x000fe200078efcff */
[----:B------:R-:W-:-:S04]  /*1b40*/  IMAD.WIDE.U32 R18, R28, R17, RZ ;  /* 0x000000111c127225 */ /* 0x000fc800078e00ff */
[----:B------:R-:W-:Y:S01]  /*1b50*/  IMAD R0, R16, R28, R0 ;  /* 0x0000001c10007224 */ /* 0x000fe200078e0200 */
[----:B------:R-:W1:Y:S01]  /*1b60*/  S2UR UR6, SR_CgaCtaId ;  /* 0x00000000000679c3 */ /* 0x000e620000008800 */
[----:B------:R-:W-:Y:S02]  /*1b70*/  UMOV UR7, 0x400 ;  /* 0x0000040000077882 */ /* 0x000fe40000000000 */
[----:B-1----:R-:W-:-:S06]  /*1b80*/  ULEA UR6, UR6, UR7, 0x18 ;  /* 0x0000000706067291 */ /* 0x002fcc000f8ec0ff */
[----:B------:R-:W-:-:S04]  /*1b90*/  IMAD.U32 R136, RZ, RZ, UR6 ;  /* 0x00000006ff887e24 */ /* 0x000fc8000f8e00ff */
[----:B------:R-:W-:Y:S02]  /*1ba0*/  IMAD R85, R85, 0x2, R136 ;  /* 0x0000000255557824 */ /* 0x000fe400078e0288 */
[----:B------:R-:W-:Y:S02]  /*1bb0*/  IMAD.IADD R0, R19, 0x1, R0 ;  /* 0x0000000113007824 */ /* 0x000fe400078e0200 */
[----:B--2---:R-:W-:Y:S02]  /*1bc0*/  @!P2 IMAD.MOV.U32 R28, RZ, RZ, R24 ;  /* 0x000000ffff1ca224 */ /* 0x004fe400078e0018 */
[----:B------:R-:W-:-:S04]  /*1bd0*/  @P2 IMAD.WIDE.U32 R32, R24, R15, RZ ;  /* 0x0000000f18202225 */ /* 0x000fc800078e00ff */
[----:B------:R-:W-:Y:S01]  /*1be0*/  @P2 IMAD.MOV.U32 R28, RZ, RZ, R24 ;  /* 0x000000ffff1c2224 */ /* 0x000fe200078e0018 */
[----:B------:R-:W-:Y:S01]  /*1bf0*/  SHF.R.U32.HI R24, RZ, 0x2, R133 ;  /* 0x00000002ff187819 */ /* 0x000fe20000011685 */
[----:B---3--:R-:W-:-:S04]  /*1c00*/  @!P2 IMAD.WIDE.U32 R30, R26, R151, RZ ;  /* 0x000000971a1ea225 */ /* 0x008fc800078e00ff */
[----:B------:R-:W-:Y:S01]  /*1c10*/  @!P2 IMAD.MOV.U32 R16, RZ, RZ, R30 ;  /* 0x000000ffff10a224 */ /* 0x000fe200078e001e */
[----:B------:R-:W-:Y:S01]  /*1c20*/  IADD3 R30, P1, PT, R14, R13, RZ ;  /* 0x0000000d0e1e7210 */ /* 0x000fe20007f3e0ff */
[----:B------:R-:W-:Y:S02]  /*1c30*/  VIADD R13, R24, 0x20 ;  /* 0x00000020180d7836 */ /* 0x000fe40000000000 */
[----:B------:R-:W-:Y:S02]  /*1c40*/  @P2 IMAD.MOV.U32 R16, RZ, RZ, R32 ;  /* 0x000000ffff102224 */ /* 0x000fe400078e0020 */
[----:B------:R-:W-:Y:S01]  /*1c50*/  @!P2 IMAD R26, R27, R151, RZ ;  /* 0x000000971b1aa224 */ /* 0x000fe200078e02ff */
[----:B------:R-:W-:Y:S01]  /*1c60*/  ISETP.GE.AND P4, PT, R13, R139, PT ;  /* 0x0000008b0d00720c */ /* 0x000fe20003f86270 */
[----:B------:R-:W-:Y:S01]  /*1c70*/  @P2 IMAD R15, R25, R15, RZ ;  /* 0x0000000f190f2224 */ /* 0x000fe200078e02ff */
[----:B------:R-:W-:Y:S01]  /*1c80*/  IADD3 R16, P0, PT, R14, R16, RZ ;  /* 0x000000100e107210 */ /* 0x000fe20007f1e0ff */
[----:B------:R-:W-:Y:S01]  /*1c90*/  @!P2 IMAD.MOV.U32 R29, RZ, RZ, R25 ;  /* 0x000000ffff1da224 */ /* 0x000fe200078e0019 */
[----:B------:R-:W-:Y:S01]  /*1ca0*/  ISETP.GE.AND P5, PT, R24, R139, PT ;  /* 0x0000008b1800720c */ /* 0x000fe20003fa6270 */
[----:B------:R-:W-:-:S02]  /*1cb0*/  @!P2 IMAD.IADD R26, R31, 0x1, R26 ;  /* 0x000000011f1aa824 */ /* 0x000fc400078e021a */
[----:B------:R-:W-:Y:S02]  /*1cc0*/  @P2 IMAD.MOV.U32 R29, RZ, RZ, R25 ;  /* 0x000000ffff1d2224 */ /* 0x000fe400078e0019 */
[----:B------:R-:W-:Y:S01]  /*1cd0*/  @P2 IMAD.IADD R26, R33, 0x1, R15 ;  /* 0x00000001211a2824 */ /* 0x000fe200078e020f */
[----:B------:R-:W-:Y:S01]  /*1ce0*/  SHF.R.S32.HI R15, RZ, 0x1f, R150 ;  /* 0x0000001fff0f7819 */ /* 0x000fe20000011496 */
[----:B------:R-:W-:Y:S02]  /*1cf0*/  IMAD.MOV.U32 R25, RZ, RZ, RZ ;  /* 0x000000ffff197224 */ /* 0x000fe400078e00ff */
[----:B------:R-:W-:Y:S02]  /*1d00*/  IMAD R14, R23, R150, RZ ;  /* 0x00000096170e7224 */ /* 0x000fe400078e02ff */
[----:B------:R-:W-:Y:S02]  /*1d10*/  IMAD.X R31, RZ, RZ, R12, P1 ;  /* 0x000000ffff1f7224 */ /* 0x000fe400008e060c */
[----:B------:R-:W-:-:S02]  /*1d20*/  IMAD.X R17, RZ, RZ, R26, P0 ;  /* 0x000000ffff117224 */ /* 0x000fc400000e061a */
[----:B------:R-:W-:-:S04]  /*1d30*/  IMAD.WIDE.U32 R26, R147, 0x40, R24 ;  /* 0x00000040931a7825 */ /* 0x000fc800078e0018 */
[----:B------:R-:W-:Y:S02]  /*1d40*/  IMAD R12, R22, R15, R14 ;  /* 0x0000000f160c7224 */ /* 0x000fe400078e020e */
[----:B------:R-:W-:Y:S02]  /*1d50*/  IMAD R14, R141, R24, RZ ;  /* 0x000000188d0e7224 */ /* 0x000fe400078e02ff */
[----:B------:R-:W-:Y:S01]  /*1d60*/  IMAD.WIDE.U32 R30, R24, R140, R30 ;  /* 0x0000008c181e7225 */ /* 0x000fe200078e001e */
[----:B------:R-:W-:-:S03]  /*1d70*/  @!P4 IADD3 R15, P0, PT, R26, 0x20, RZ ;  /* 0x000000201a0fc810 */ /* 0x000fc60007f1e0ff */
        /* <DEDUP_REMOVED lines=20> */
[----:B------:R-:W-:Y:S01]  /*1ec0*/  @!P4 LEA R10, P0, R22, R10, 0x1 ;  /* 0x0000000a160ac211 */ /* 0x000fe200078008ff */
[----:B------:R-:W-:Y:S01]  /*1ed0*/  @!PT LDS RZ, [RZ] ;  /* 0x00000000fffff984 */ /* 0x000fe20000000800 */
[----:B------:R-:W-:Y:S01]  /*1ee0*/  @!PT LDS RZ, [RZ] ;  /* 0x00000000fffff984 */ /* 0x000fe20000000800 */
[----:B------:R-:W-:Y:S01]  /*1ef0*/  @!PT LDS RZ, [RZ] ;  /* 0x00000000fffff984 */ /* 0x000fe20000000800 */
[----:B------:R-:W-:Y:S01]  /*1f00*/  @!P5 LDGSTS.E.BYPASS.LTC128B.128 [R85], desc[UR4][R20.64] ;  /* 0x000000001455dfae */ /* 0x000fe2000b981a04 */
[----:B------:R-:W-:Y:S02]  /*1f10*/  SHF.L.U64.HI R141, R140, 0x5, R141 ;  /* 0x000000058c8d7819 */ /* 0x000fe4000001028d */
[----:B------:R-:W-:Y:S01]  /*1f20*/  @!P4 LEA.HI.X R11, R22, R11, R14, 0x1, P0 ;  /* 0x0000000b160bc211 */ /* 0x000fe200000f0c0e */
[----:B------:R-:W-:Y:S01]  /*1f30*/  IMAD.SHL.U32 R140, R140, 0x20, RZ ;  /* 0x000000208c8c7824 */ /* 0x000fe200078e00ff */
        /* <DEDUP_REMOVED lines=16> */
[----:B------:R-:W-:-:S05]  /*2040*/  IADD3 R16, P1, PT, R7, R18, RZ ;  /* 0x0000001207107210 */ /* 0x000fca0007f3e0ff */
[----:B------:R-:W-:Y:S02]  /*2050*/  IMAD.X R17, R6, 0x1, R0, P1 ;  /* 0x0000000106117824 */ /* 0x000fe400008e0600 */
[----:B------:R-:W-:Y:S02]  /*2060*/  IMAD R0, R5, R24, RZ ;  /* 0x0000001805007224 */ /* 0x000fe400078e02ff */
[----:B------:R-:W-:Y:S01]  /*2070*/  IMAD.WIDE.U32 R16, R24, R4, R16 ;  /* 0x0000000418107225 */ /* 0x000fe200078e0010 */
[----:B------:R-:W-:-:S03]  /*2080*/  ISETP.GE.AND P1, PT, R13, R12, PT ;  /* 0x0000000c0d00720c */ /* 0x000fc60003f26270 */
[----:B------:R-:W-:Y:S01]  /*2090*/  IMAD.IADD R0, R17, 0x1, R0 ;  /* 0x0000000111007824 */ /* 0x000fe200078e0200 */
[----:B------:R-:W-:-:S09]  /*20a0*/  DEPBAR.LE SB0, 0x0 ;  /* 0x000080000000791a */ /* 0x000fd20000000000 */
[----:B------:R-:W-:Y:S05]  /*20b0*/  WARPSYNC.ALL ;  /* 0x0000000000007948 */ /* 0x000fea0003800000 */
[----:B------:R-:W-:-:S04]  /*20c0*/  LEA R156, P0, R16, R8, 0x1 ;  /* 0x00000008109c7211 */ /* 0x000fc800078008ff */
[----:B------:R-:W-:Y:S01]  /*20d0*/  LEA.HI.X R157, R16, R9, R0, 0x1, P0 ;  /* 0x00000009109d7211 */ /* 0x000fe200000f0c00 */
[----:B------:R-:W-:Y:S01]  /*20e0*/  BAR.SYNC.DEFER_BLOCKING 0x0 ;  /* 0x0000000000007b1d */ /* 0x000fe20000010000 */
[C---:B------:R-:W-:Y:S01]  /*20f0*/  IMAD.SHL.U32 R0, R4.reuse, 0x20, RZ ;  /* 0x0000002004007824 */ /* 0x040fe200078e00ff */
[----:B------:R-:W-:-:S04]  /*2100*/  SHF.L.U64.HI R84, R4, 0x5, R5 ;  /* 0x0000000504547819 */ /* 0x000fc80000010205 */
        /* <DEDUP_REMOVED lines=22> */
[----:B------:R-:W-:Y:S01]  /*2270*/  SHF.R.U32.HI R100, RZ, 0x1, R133 ;  /* 0x00000001ff647819 */ /* 0x000fe20000011685 */
[----:B------:R-:W-:-:S02]  /*2280*/  IMAD.SHL.U32 R91, R133, 0x20, RZ ;  /* 0x00000020855b7824 */ /* 0x000fc400078e00ff */
[----:B------:R-:W-:Y:S01]  /*2290*/  IMAD.SHL.U32 R132, R133, 0x4, RZ ;  /* 0x0000000485847824 */ /* 0x000fe200078e00ff */
[----:B------:R-:W-:Y:S01]  /*22a0*/  LOP3.LUT R90, R100, 0x8, RZ, 0xc0, !PT ;  /* 0x00000008645a7812 */ /* 0x000fe200078ec0ff */
[----:B------:R-:W-:Y:S01]  /*22b0*/  IMAD.MOV.U32 R89, RZ, RZ, 0x20 ;  /* 0x00000020ff597424 */ /* 0x000fe200078e00ff */
[----:B------:R-:W-:Y:S01]  /*22c0*/  LOP3.LUT R134, R135, 0x3e00, RZ, 0xc0, !PT ;  /* 0x00003e0087867812 */ /* 0x000fe200078ec0ff */
[----:B------:R-:W-:Y:S01]  /*22d0*/  VIADD R155, R87, 0xffffffff ;  /* 0xffffffff579b7836 */ /* 0x000fe20000000000 */
[----:B------:R-:W-:Y:S01]  /*22e0*/  LOP3.LUT R6, R132, 0x18, RZ, 0xc0, !PT ;  /* 0x0000001884067812 */ /* 0x000fe200078ec0ff */
[----:B------:R-:W0:Y:S01]  /*22f0*/  LDGDEPBAR ;  /* 0x00000000000079af */ /* 0x000e220000000000 */
[--C-:B------:R-:W-:Y:S02]  /*2300*/  LOP3.LUT R90, R90, 0xc0, R91.reuse, 0xf8, !PT ;  /* 0x000000c05a5a7812 */ /* 0x100fe400078ef85b */
[----:B------:R-:W-:Y:S02]  /*2310*/  LOP3.LUT R134, R134, 0x20, R91, 0xf8, !PT ;  /* 0x0000002086867812 */ /* 0x000fe400078ef85b */
[----:B------:R-:W-:-:S02]  /*2320*/  LOP3.LUT R90, R90, R6, RZ, 0x3c, !PT ;  /* 0x000000065a5a7212 */ /* 0x000fc400078e3cff */
[--C-:B------:R-:W-:Y:S02]  /*2330*/  LOP3.LUT R134, R134, 0x100, R91.reuse, 0xf8, !PT ;  /* 0x0000010086867812 */ /* 0x100fe400078ef85b */
[----:B--2---:R-:W-:Y:S02]  /*2340*/  LOP3.LUT R5, R135, 0x100, RZ, 0xc0, !PT ;  /* 0x0000010087057812 */ /* 0x004fe400078ec0ff */
[----:B------:R-:W-:Y:S02]  /*2350*/  LOP3.LUT R4, R91, 0xc0, RZ, 0xc0, !PT ;  /* 0x000000c05b047812 */ /* 0x000fe400078ec0ff */
[----:B------:R-:W-:Y:S02]  /*2360*/  LOP3.LUT R5, R5, 0x20, R91, 0xf8, !PT ;  /* 0x0000002005057812 */ /* 0x000fe400078ef85b */
[----:B------:R-:W-:Y:S02]  /*2370*/  LOP3.LUT R4, R4, 0x8, R133, 0xf8, !PT ;  /* 0x0000000804047812 */ /* 0x000fe400078ef885 */
[----:B------:R-:W-:-:S02]  /*2380*/  LOP3.LUT R134, R134, R90, RZ, 0xfc, !PT ;  /* 0x0000005a86867212 */ /* 0x000fc400078efcff */
[----:B------:R-:W-:-:S03]  /*2390*/  LOP3.LUT R4, R5, R4, R6, 0xf6, !PT ;  /* 0x0000000405047212 */ /* 0x000fc600078ef606 */
[--C-:B------:R-:W-:Y:S02]  /*23a0*/  IMAD R134, R134, 0x2, R136.reuse ;  /* 0x0000000286867824 */ /* 0x100fe400078e0288 */
[----:B------:R-:W-:-:S03]  /*23b0*/  IMAD R95, R4, 0x2, R136 ;  /* 0x00000002045f7824 */ /* 0x000fc600078e0288 */
[----:B------:R-:W-:Y:S04]  /*23c0*/  LDSM.16.M88.4 R36, [R134] ;  /* 0x000000008624783b */ /* 0x000fe80000000200 */
[----:B------:R-:W1:Y:S01]  /*23d0*/  LDSM.16.M88.4 R24, [R95+0x3000] ;  /* 0x003000005f18783b */ /* 0x000e620000000200 */
[----:B------:R-:W-:-:S03]  /*23e0*/  LOP3.LUT P0, RZ, R133, 0x4, RZ, 0xc0, !PT ;  /* 0x0000000485ff7812 */ /* 0x000fc6000780c0ff */
[----:B------:R-:W2:Y:S01]  /*23f0*/  LDSM.16.M88.4 R52, [R95+0x3400] ;  /* 0x003400005f34783b */ /* 0x000ea20000000200 */
[----:B------:R-:W-:-:S03]  /*2400*/  SEL R89, R89, 0xffffffe0, !P0 ;  /* 0xffffffe059597807 */ /* 0x000fc60004000000 */
[----:B------:R-:W-:Y:S02]  /*2410*/  LDSM.16.M88.4 R44, [R95+0x3800] ;  /* 0x003800005f2c783b */ /* 0x000fe40000000200 */
[--C-:B------:R-:W-:Y:S02]  /*2420*/  IMAD.IADD R96, R134, 0x1, R89.reuse ;  /* 0x0000000186607824 */ /* 0x100fe400078e0259 */
[----:B------:R-:W-:Y:S01]  /*2430*/  IMAD.IADD R88, R95, 0x1, R89 ;  /* 0x000000015f587824 */ /* 0x000fe200078e0259 */
[----:B------:R-:W-:Y:S04]  /*2440*/  LDSM.16.M88.4 R4, [R95+0x3c00] ;  /* 0x003c00005f04783b */ /* 0x000fe80000000200 */
[----:B------:R-:W-:Y:S04]  /*2450*/  LDSM.16.M88.4 R72, [R96] ;  /* 0x000000006048783b */ /* 0x000fe80000000200 */
[----:B------:R-:W4:Y:S04]  /*2460*/  LDSM.16.M88.4 R80, [R88+0x3000] ;  /* 0x003000005850783b */ /* 0x000f280000000200 */
[----:B------:R-:W-:Y:S04]  /*2470*/  LDSM.16.M88.4 R32, [R134+0x1000] ;  /* 0x001000008620783b */ /* 0x000fe80000000200 */
[----:B------:R-:W5:Y:S04]  /*2480*/  LDSM.16.M88.4 R76, [R95+0x4000] ;  /* 0x004000005f4c783b */ /* 0x000f680000000200 */
[----:B------:R-:W5:Y:S04]  /*2490*/  LDSM.16.M88.4 R68, [R88+0x3400] ;  /* 0x003400005844783b */ /* 0x000f680000000200 */
[----:B------:R-:W5:Y:S01]  /*24a0*/  LDSM.16.M88.4 R64, [R88+0x3800] ;  /* 0x003800005840783b */ /* 0x000f620000000200 */
[C---:B-1----:R-:W-:Y:S03]  /*24b0*/  HMMA.16816.F32.BF16 R12, R36.reuse, R24, RZ ;  /* 0x00000018240c723c */ /* 0x042fe600000418ff */
[----:B------:R-:W-:Y:S04]  /*24c0*/  LDSM.16.M88.4 R20, [R96+0x1000] ;  /* 0x001000006014783b */ /* 0x000fe80000000200 */
[----:B------:R-:W1:Y:S01]  /*24d0*/  LDSM.16.M88.4 R16, [R88+0x4000] ;  /* 0x004000005810783b */ /* 0x000e620000000200 */
[C---:B------:R-:W-:Y:S03]  /*24e0*/  HMMA.16816.F32.BF16 R24, R36.reuse, R26, RZ ;  /* 0x0000001a2418723c */ /* 0x040fe600000418ff */
[----:B------:R-:W1:Y:S04]  /*24f0*/  LDSM.16.M88.4 R28, [R95+0x4400] ;  /* 0x004400005f1c783b */ /* 0x000e680000000200 */
[----:B------:R-:W1:Y:S01]  /*2500*/  LDSM.16.M88.4 R60, [R88+0x3c00] ;  /* 0x003c0000583c783b */ /* 0x000e620000000200 */
[----:B--2---:R-:W-:Y:S03]  /*2510*/  HMMA.16816.F32.BF16 R56, R36, R52, RZ ;  /* 0x000000342438723c */ /* 0x004fe600000418ff */
[----:B------:R-:W-:Y:S05]  /*2520*/  LDSM.16.M88.4 R8, [R134+0x2000] ;  /* 0x002000008608783b */ /* 0x000fea0000000200 */
[----:B----4-:R-:W-:Y:S08]  /*2530*/  HMMA.16816.F32.BF16 R12, R72, R80, R12 ;  /* 0x00000050480c723c */ /* 0x010ff0000004180c */
[----:B------:R-:W-:Y:S08]  /*2540*/  HMMA.16816.F32.BF16 R52, R36, R54, RZ ;  /* 0x000000362434723c */ /* 0x000ff000000418ff */
[----:B------:R-:W-:Y:S08]  /*2550*/  HMMA.16816.F32.BF16 R24, R72, R82, R24 ;  /* 0x000000524818723c */ /* 0x000ff00000041818 */
[C---:B------:R-:W-:Y:S08]  /*2560*/  HMMA.16816.F32.BF16 R48, R36.reuse, R44, RZ ;  /* 0x0000002c2430723c */ /* 0x040ff000000418ff */
[C---:B------:R-:W-:Y:S08]  /*2570*/  HMMA.16816.F32.BF16 R44, R36.reuse, R46, RZ ;  /* 0x0000002e242c723c */ /* 0x040ff000000418ff */
[C---:B------:R-:W-:Y:S08]  /*2580*/  HMMA.16816.F32.BF16 R40, R36.reuse, R4, RZ ;  /* 0x000000042428723c */ /* 0x040ff000000418ff */
[----:B------:R-:W-:Y:S01]  /*2590*/  HMMA.16816.F32.BF16 R36, R36, R6, RZ ;  /* 0x000000062424723c */ /* 0x000fe200000418ff */
[----:B------:R-:W2:Y:S07]  /*25a0*/  LDSM.16.M88.4 R4, [R95+0x5000] ;  /* 0x005000005f04783b */ /* 0x000eae0000000200 */
[----:B-----5:R-:W-:Y:S08]  /*25b0*/  HMMA.16816.F32.BF16 R12, R32, R76, R12 ;  /* 0x0000004c200c723c */ /* 0x020ff0000004180c */
[C---:B------:R-:W-:Y:S08]  /*25c0*/  HMMA.16816.F32.BF16 R56, R72.reuse, R68, R56 ;  /* 0x000000444838723c */ /* 0x040ff00000041838 */
[----:B------:R-:W-:Y:S01]  /*25d0*/  HMMA.16816.F32.BF16 R52, R72, R70, R52 ;  /* 0x000000464834723c */ /* 0x000fe20000041834 */
[----:B------:R-:W4:Y:S07]  /*25e0*/  LDSM.16.M88.4 R68, [R88+0x4400] ;  /* 0x004400005844783b */ /* 0x000f2e0000000200 */
[----:B------:R-:W-:Y:S08]  /*25f0*/  HMMA.16816.F32.BF16 R24, R32, R78, R24 ;  /* 0x0000004e2018723c */ /* 0x000ff00000041818 */
[C---:B------:R-:W-:Y:S08]  /*2600*/  HMMA.16816.F32.BF16 R48, R72.reuse, R64, R48 ;  /* 0x000000404830723c */ /* 0x040ff00000041830 */
[----:B------:R-:W-:Y:S08]  /*2610*/  HMMA.16816.F32.BF16 R44, R72, R66, R44 ;  /* 0x00000042482c723c */ /* 0x000ff0000004182c */
[C---:B-1----:R-:W-:Y:S01]  /*2620*/  HMMA.16816.F32.BF16 R64, R20.reuse, R16, R12 ;  /* 0x000000101440723c */ /* 0x042fe2000004180c */
[----:B------:R-:W-:Y:S07]  /*2630*/  LDSM.16.M88.4 R12, [R88+0x5000] ;  /* 0x00500000580c783b */ /* 0x000fee0000000200 */
[----:B------:R-:W-:Y:S01]  /*2640*/  HMMA.16816.F32.BF16 R24, R20, R18, R24 ;  /* 0x000000121418723c */ /* 0x000fe20000041818 */
[----:B------:R-:W1:Y:S07]  /*2650*/  LDSM.16.M88.4 R16, [R95+0x5400] ;  /* 0x005400005f10783b */ /* 0x000e6e0000000200 */
[C---:B------:R-:W-:Y:S08]  /*2660*/  HMMA.16816.F32.BF16 R56, R32.reuse, R28, R56 ;  /* 0x0000001c2038723c */ /* 0x040ff00000041838 */
[----:B------:R-:W-:Y:S01]  /*2670*/  HMMA.16816.F32.BF16 R52, R32, R30, R52 ;  /* 0x0000001e2034723c */ /* 0x000fe20000041834 */
[----:B------:R-:W-:Y:S07]  /*2680*/  LDSM.16.M88.4 R28, [R95+0x4800] ;  /* 0x004800005f1c783b */ /* 0x000fee0000000200 */
[C---:B------:R-:W-:Y:S08]  /*2690*/  HMMA.16816.F32.BF16 R40, R72.reuse, R60, R40 ;  /* 0x0000003c4828723c */ /* 0x040ff00000041828 */
[----:B------:R-:W-:Y:S01]  /*26a0*/  HMMA.16816.F32.BF16 R36, R72, R62, R36 ;  /* 0x0000003e4824723c */ /* 0x000fe20000041824 */
[----:B------:R-:W5:Y:S07]  /*26b0*/  LDSM.16.M88.4 R60, [R96+0x2000] ;  /* 0x00200000603c783b */ /* 0x000f6e0000000200 */
[C---:B--2---:R-:W-:Y:S08]  /*26c0*/  HMMA.16816.F32.BF16 R64, R8.reuse, R4, R64 ;  /* 0x000000040840723c */ /* 0x044ff00000041840 */
[----:B------:R-:W-:Y:S01]  /*26d0*/  HMMA.16816.F32.BF16 R24, R8, R6, R24 ;  /* 0x000000060818723c */ /* 0x000fe20000041818 */
[----:B------:R-:W2:Y:S07]  /*26e0*/  LDSM.16.M88.4 R4, [R88+0x5400] ;  /* 0x005400005804783b */ /* 0x000eae0000000200 */
[C---:B----4-:R-:W-:Y:S08]  /*26f0*/  HMMA.16816.F32.BF16 R56, R20.reuse, R68, R56 ;  /* 0x000000441438723c */ /* 0x050ff00000041838 */
[----:B------:R-:W-:Y:S01]  /*2700*/  HMMA.16816.F32.BF16 R52, R20, R70, R52 ;  /* 0x000000461434723c */ /* 0x000fe20000041834 */
[----:B------:R-:W4:Y:S11]  /*2710*/  LDSM.16.M88.4 R68, [R88+0x4800] ;  /* 0x004800005844783b */ /* 0x000f360000000200 */
[C---:B-1----:R-:W-:Y:S08]  /*2720*/  HMMA.16816.F32.BF16 R56, R8.reuse, R16, R56 ;  /* 0x000000100838723c */ /* 0x042ff00000041838 */
[----:B------:R-:W-:Y:S01]  /*2730*/  HMMA.16816.F32.BF16 R52, R8, R18, R52 ;  /* 0x000000120834723c */ /* 0x000fe20000041834 */
[----:B------:R-:W1:Y:S07]  /*2740*/  LDSM.16.M88.4 R16, [R95+0x4c00] ;  /* 0x004c00005f10783b */ /* 0x000e6e0000000200 */
[C---:B-----5:R-:W-:Y:S08]  /*2750*/  HMMA.16816.F32.BF16 R24, R60.reuse, R14, R24 ;  /* 0x0000000e3c18723c */ /* 0x060ff00000041818 */
[----:B------:R-:W-:Y:S01]  /*2760*/  HMMA.16816.F32.BF16 R64, R60, R12, R64 ;  /* 0x0000000c3c40723c */ /* 0x000fe20000041840 */
[----:B------:R-:W5:Y:S07]  /*2770*/  LDSM.16.M88.4 R12, [R95+0x5800] ;  /* 0x005800005f0c783b */ /* 0x000f6e0000000200 */
[----:B------:R-:W-:Y:S08]  /*2780*/  HMMA.16816.F32.BF16 R48, R32, R28, R48 ;  /* 0x0000001c2030723c */ /* 0x000ff00000041830 */
[----:B--2---:R-:W-:Y:S08]  /*2790*/  HMMA.16816.F32.BF16 R56, R60, R4, R56 ;  /* 0x000000043c38723c */ /* 0x004ff00000041838 */
[----:B------:R-:W-:Y:S08]  /*27a0*/  HMMA.16816.F32.BF16 R44, R32, R30, R44 ;  /* 0x0000001e202c723c */ /* 0x000ff0000004182c */
[----:B------:R-:W-:Y:S01]  /*27b0*/  HMMA.16816.F32.BF16 R52, R60, R6, R52 ;  /* 0x000000063c34723c */ /* 0x000fe20000041834 */
[----:B------:R-:W2:Y:S01]  /*27c0*/  LDSM.16.M88.4 R4, [R88+0x4c00] ;  /* 0x004c00005804783b */ /* 0x000ea20000000200 */
[-C--:B---3--:R-:W-:Y:S01]  /*27d0*/  FMUL.FTZ R24, R24, R93.reuse ;  /* 0x0000005d18187220 */ /* 0x088fe20000410000 */
[-C--:B------:R-:W-:Y:S01]  /*27e0*/  FMUL.FTZ R25, R25, R93.reuse ;  /* 0x0000005d19197220 */ /* 0x080fe20000410000 */
[-C--:B------:R-:W-:Y:S01]  /*27f0*/  FMUL.FTZ R26, R26, R93.reuse ;  /* 0x0000005d1a1a7220 */ /* 0x080fe20000410000 */
[-C--:B------:R-:W-:Y:S01]  /*2800*/  FMUL.FTZ R27, R27, R93.reuse ;  /* 0x0000005d1b1b7220 */ /* 0x080fe20000410000 */
[-C--:B------:R-:W-:Y:S01]  /*2810*/  FMUL.FTZ R64, R64, R93.reuse ;  /* 0x0000005d40407220 */ /* 0x080fe20000410000 */
[-C--:B------:R-:W-:Y:S01]  /*2820*/  FMUL.FTZ R65, R65, R93.reuse ;  /* 0x0000005d41417220 */ /* 0x080fe20000410000 */
[-C--:B------:R-:W-:Y:S01]  /*2830*/  FMUL.FTZ R66, R66, R93.reuse ;  /* 0x0000005d42427220 */ /* 0x080fe20000410000 */
[----:B----4-:R-:W-:Y:S01]  /*2840*/  HMMA.16816.F32.BF16 R48, R20, R68, R48 ;  /* 0x000000441430723c */ /* 0x010fe20000041830 */
[----:B------:R-:W-:Y:S01]  /*2850*/  MUFU.TANH R29, R24 ;  /* 0x00000018001d7308 */ /* 0x000fe20000002400 */
[----:B------:R-:W-:-:S06]  /*2860*/  FMUL.FTZ R28, R67, R93 ;  /* 0x0000005d431c7220 */ /* 0x000fcc0000410000 */
[----:B------:R-:W-:Y:S01]  /*2870*/  HMMA.16816.F32.BF16 R44, R20, R70, R44 ;  /* 0x00000046142c723c */ /* 0x000fe2000004182c */
[----:B------:R-:W-:Y:S07]  /*2880*/  MUFU.TANH R75, R25 ;  /* 0x00000019004b7308 */ /* 0x000fee0000002400 */
[C---:B-1----:R-:W-:Y:S01]  /*2890*/  HMMA.16816.F32.BF16 R40, R32.reuse, R16, R40 ;  /* 0x000000102028723c */ /* 0x042fe20000041828 */
[----:B------:R-:W-:Y:S07]  /*28a0*/  MUFU.TANH R68, R26 ;  /* 0x0000001a00447308 */ /* 0x000fee0000002400 */
[----:B------:R-:W-:Y:S01]  /*28b0*/  HMMA.16816.F32.BF16 R36, R32, R18, R36 ;  /* 0x000000122024723c */ /* 0x000fe20000041824 */
[----:B------:R1:W-:Y:S08]  /*28c0*/  MUFU.TANH R30, R27 ;  /* 0x0000001b001e7308 */ /* 0x0003f00000002400 */
[----:B------:R-:W-:Y:S01]  /*28d0*/  MUFU.TANH R72, R64 ;  /* 0x0000004000487308 */ /* 0x000fe20000002400 */
[----:B-1----:R-:W1:Y:S07]  /*28e0*/  LDSM.16.M88.4 R24, [R95+0x5c00] ;  /* 0x005c00005f18783b */ /* 0x002e6e0000000200 */
[----:B------:R-:W-:Y:S08]  /*28f0*/  MUFU.TANH R73, R65 ;  /* 0x0000004100497308 */ /* 0x000ff00000002400 */
[----:B------:R3:W4:Y:S01]  /*2900*/  MUFU.TANH R74, R66 ;  /* 0x00000042004a7308 */ /* 0x0007220000002400 */
[C---:B-----5:R-:W-:Y:S01]  /*2910*/  HMMA.16816.F32.BF16 R48, R8.reuse, R12, R48 ;  /* 0x0000000c0830723c */ /* 0x060fe20000041830 */
[----:B---3--:R-:W3:Y:S07]  /*2920*/  LDSM.16.M88.4 R64, [R88+0x5800] ;  /* 0x005800005840783b */ /* 0x008eee0000000200 */
[----:B------:R-:W-:Y:S01]  /*2930*/  HMMA.16816.F32.BF16 R44, R8, R14, R44 ;  /* 0x0000000e082c723c */ /* 0x000fe2000004182c */
[----:B------:R5:W4:Y:S07]  /*2940*/  LDSM.16.M88.4 R12, [R88+0x5c00] ;  /* 0x005c0000580c783b */ /* 0x000b2e0000000200 */
[----:B--2---:R-:W-:Y:S01]  /*2950*/  HMMA.16816.F32.BF16 R40, R20, R4, R40 ;  /* 0x000000041428723c */ /* 0x004fe20000041828 */
[----:B------:R-:W-:Y:S01]  /*2960*/  IMAD.SHL.U32 R19, R133, 0x2, RZ ;  /* 0x0000000285137824 */ /* 0x000fe200078e00ff */
[----:B------:R-:W2:Y:S01]  /*2970*/  MUFU.TANH R28, R28 ;  /* 0x0000001c001c7308 */ /* 0x000ea20000002400 */
[-C--:B------:R-:W-:Y:S01]  /*2980*/  FMUL.FTZ R31, R56, R93.reuse ;  /* 0x0000005d381f7220 */ /* 0x080fe20000410000 */
[-C--:B------:R-:W-:Y:S01]  /*2990*/  FMUL.FTZ R16, R52, R93.reuse ;  /* 0x0000005d34107220 */ /* 0x080fe20000410000 */
[----:B------:R-:W-:Y:S01]  /*29a0*/  FMUL.FTZ R17, R53, R93 ;  /* 0x0000005d35117220 */ /* 0x000fe20000410000 */
[----:B------:R-:W-:-:S04]  /*29b0*/  DEPBAR.LE SB0, 0x0 ;  /* 0x000080000000791a */ /* 0x000fc80000000000 */
[----:B------:R-:W-:Y:S01]  /*29c0*/  HMMA.16816.F32.BF16 R36, R20, R6, R36 ;  /* 0x000000061424723c */ /* 0x000fe20000041824 */
[----:B-----5:R-:W-:-:S09]  /*29d0*/  IMAD.SHL.U32 R88, R155, 0x40, RZ ;  /* 0x000000409b587824 */ /* 0x020fd200078e00ff */
[----:B-1----:R-:W-:Y:S01]  /*29e0*/  HMMA.16816.F32.BF16 R40, R8, R24, R40 ;  /* 0x000000180828723c */ /* 0x002fe20000041828 */
[----:B------:R-:W-:-:S09]  /*29f0*/  LOP3.LUT R19, R88, 0x6, R19, 0xf8, !PT ;  /* 0x0000000658137812 */ /* 0x000fd200078ef813 */
[----:B------:R-:W-:Y:S01]  /*2a00*/  HMMA.16816.F32.BF16 R36, R8, R26, R36 ;  /* 0x0000001a0824723c */ /* 0x000fe20000041824 */
[----:B------:R-:W-:-:S07]  /*2a10*/  LOP3.LUT R6, R19, 0x8, RZ, 0xfc, !PT ;  /* 0x0000000813067812 */ /* 0x000fce00078efcff */
[----:B---3--:R-:W-:Y:S01]  /*2a20*/  HMMA.16816.F32.BF16 R48, R60, R64, R48 ;  /* 0x000000403c30723c */ /* 0x008fe20000041830 */
[----:B------:R-:W-:Y:S02]  /*2a30*/  ISETP.GE.AND P0, PT, R6, R94, PT ;  /* 0x0000005e0600720c */ /* 0x000fe40003f06270 */
[----:B------:R-:W-:Y:S01]  /*2a40*/  LOP3.LUT R6, R19, 0x11, RZ, 0xfc, !PT ;  /* 0x0000001113067812 */ /* 0x000fe200078efcff */
[----:B------:R-:W-:-:S03]  /*2a50*/  FMUL.FTZ R56, R57, R93 ;  /* 0x0000005d39387220 */ /* 0x000fc60000410000 */
[-C--:B------:R-:W-:Y:S01]  /*2a60*/  ISETP.GE.AND P4, PT, R6, R94.reuse, PT ;  /* 0x0000005e0600720c */ /* 0x080fe20003f86270 */
[----:B------:R-:W-:Y:S01]  /*2a70*/  HMMA.16816.F32.BF16 R44, R60, R66, R44 ;  /* 0x000000423c2c723c */ /* 0x000fe2000004182c */
[C---:B------:R-:W-:Y:S01]  /*2a80*/  LOP3.LUT R6, R19.reuse, 0x18, RZ, 0xfc, !PT ;  /* 0x0000001813067812 */ /* 0x040fe200078efcff */
[----:B------:R-:W-:Y:S01]  /*2a90*/  FMUL.FTZ R57, R58, R93 ;  /* 0x0000005d3a397220 */ /* 0x000fe20000410000 */
[----:B------:R-:W-:-:S05]  /*2aa0*/  ISETP.GE.AND P2, PT, R19, R94, PT ;  /* 0x0000005e1300720c */ /* 0x000fca0003f46270 */
[----:B----4-:R-:W-:Y:S01]  /*2ab0*/  HMMA.16816.F32.BF16 R40, R60, R12, R40 ;  /* 0x0000000c3c28723c */ /* 0x010fe20000041828 */
[----:B------:R-:W-:Y:S02]  /*2ac0*/  ISETP.GE.AND P3, PT, R6, R94, PT ;  /* 0x0000005e0600720c */ /* 0x000fe40003f66270 */
[-C--:B------:R-:W-:Y:S01]  /*2ad0*/  FMUL.FTZ R18, R49, R93.reuse ;  /* 0x0000005d31127220 */ /* 0x080fe20000410000 */
[----:B------:R-:W-:-:S04]  /*2ae0*/  FMUL.FTZ R33, R51, R93 ;  /* 0x0000005d33217220 */ /* 0x000fc80000410000 */
[----:B------:R-:W-:Y:S01]  /*2af0*/  HMMA.16816.F32.BF16 R36, R60, R14, R36 ;  /* 0x0000000e3c24723c */ /* 0x000fe20000041824 */
[C---:B------:R-:W-:Y:S02]  /*2b00*/  LOP3.LUT R7, R19.reuse, 0x1, RZ, 0xfc, !PT ;  /* 0x0000000113077812 */ /* 0x040fe400078efcff */
[----:B------:R-:W-:Y:S01]  /*2b10*/  LOP3.LUT R6, R19, 0x19, RZ, 0xfc, !PT ;  /* 0x0000001913067812 */ /* 0x000fe200078efcff */
[----:B------:R-:W-:Y:S01]  /*2b20*/  FMUL.FTZ R58, R59, R93 ;  /* 0x0000005d3b3a7220 */ /* 0x000fe20000410000 */
[----:B------:R-:W-:Y:S01]  /*2b30*/  MUFU.TANH R31, R31 ;  /* 0x0000001f001f7308 */ /* 0x000fe20000002400 */
[----:B------:R-:W-:Y:S02]  /*2b40*/  LOP3.LUT R8, R19, 0x9, RZ, 0xfc, !PT ;  /* 0x0000000913087812 */ /* 0x000fe400078efcff */
[----:B------:R-:W-:Y:S02]  /*2b50*/  FSEL R74, R74, -INF , !P2 ;  /* 0xff8000004a4a7808 */ /* 0x000fe40005000000 */
[----:B------:R-:W-:-:S02]  /*2b60*/  FSEL R72, R72, -INF , !P2 ;  /* 0xff80000048487808 */ /* 0x000fc40005000000 */
[-C--:B------:R-:W-:Y:S01]  /*2b70*/  ISETP.GE.AND P1, PT, R7, R94.reuse, PT ;  /* 0x0000005e0700720c */ /* 0x080fe20003f26270 */
[----:B------:R-:W1:Y:S01]  /*2b80*/  MUFU.TANH R57, R57 ;  /* 0x0000003900397308 */ /* 0x000e620000002400 */
[-C--:B------:R-:W-:Y:S02]  /*2b90*/  ISETP.GE.AND P2, PT, R6, R94.reuse, PT ;  /* 0x0000005e0600720c */ /* 0x080fe40003f46270 */
[----:B------:R-:W-:Y:S01]  /*2ba0*/  LOP3.LUT R6, R19, 0x20, RZ, 0xfc, !PT ;  /* 0x0000002013067812 */ /* 0x000fe200078efcff */
[----:B------:R-:W-:Y:S01]  /*2bb0*/  FMUL.FTZ R52, R54, R93 ;  /* 0x0000005d36347220 */ /* 0x000fe20000410000 */
[----:B------:R-:W-:-:S03]  /*2bc0*/  ISETP.GE.AND P6, PT, R8, R94, PT ;  /* 0x0000005e0800720c */ /* 0x000fc60003fc6270 */
[----:B------:R-:W-:Y:S01]  /*2bd0*/  MUFU.TANH R18, R18 ;  /* 0x0000001200127308 */ /* 0x000fe20000002400 */
[----:B--2---:R-:W-:Y:S01]  /*2be0*/  FSEL R8, R28, -INF , !P1 ;  /* 0xff8000001c087808 */ /* 0x004fe20004800000 */
[----:B------:R-:W-:Y:S01]  /*2bf0*/  FMUL.FTZ R4, R55, R93 ;  /* 0x0000005d37047220 */ /* 0x000fe20000410000 */
[----:B------:R-:W-:-:S05]  /*2c00*/  FSEL R73, R73, -INF , !P1 ;  /* 0xff80000049497808 */ /* 0x000fca0004800000 */
[----:B------:R-:W2:Y:S01]  /*2c10*/  MUFU.TANH R33, R33 ;  /* 0x0000002100217308 */ /* 0x000ea20000002400 */
[-C--:B------:R-:W-:Y:S01]  /*2c20*/  FMUL.FTZ R5, R48, R93.reuse ;  /* 0x0000005d30057220 */ /* 0x080fe20000410000 */
[----:B------:R-:W-:Y:S01]  /*2c30*/  FMUL.FTZ R34, R50, R93 ;  /* 0x0000005d32227220 */ /* 0x000fe20000410000 */
[----:B------:R-:W-:Y:S02]  /*2c40*/  ISETP.GE.AND P1, PT, R6, R94, PT ;  /* 0x0000005e0600720c */ /* 0x000fe40003f26270 */
[----:B------:R-:W-:-:S03]  /*2c50*/  LOP3.LUT R6, R19, 0x21, RZ, 0xfc, !PT ;  /* 0x0000002113067812 */ /* 0x000fc600078efcff */
[----:B------:R-:W-:Y:S01]  /*2c60*/  MUFU.TANH R56, R56 ;  /* 0x0000003800387308 */ /* 0x000fe20000002400 */
[----:B------:R-:W-:Y:S01]  /*2c70*/  LOP3.LUT R7, R19, 0x10, RZ, 0xfc, !PT ;  /* 0x0000001013077812 */ /* 0x000fe200078efcff */
[----:B------:R-:W-:Y:S01]  /*2c80*/  FMUL.FTZ R20, R44, R93 ;  /* 0x0000005d2c147220 */ /* 0x000fe20000410000 */
[----:B------:R-:W-:-:S05]  /*2c90*/  FSEL R68, R68, -INF , !P0 ;  /* 0xff80000044447808 */ /* 0x000fca0004000000 */
[----:B------:R-:W3:Y:S01]  /*2ca0*/  MUFU.TANH R58, R58 ;  /* 0x0000003a003a7308 */ /* 0x000ee20000002400 */
[----:B------:R-:W-:Y:S01]  /*2cb0*/  FSEL R11, R29, -INF , !P0 ;  /* 0xff8000001d0b7808 */ /* 0x000fe20004000000 */
[-C--:B------:R-:W-:Y:S01]  /*2cc0*/  FMUL.FTZ R35, R45, R93.reuse ;  /* 0x0000005d2d237220 */ /* 0x080fe20000410000 */
[-C--:B------:R-:W-:Y:S01]  /*2cd0*/  FMUL.FTZ R32, R46, R93.reuse ;  /* 0x0000005d2e207220 */ /* 0x080fe20000410000 */
[-C--:B------:R-:W-:Y:S01]  /*2ce0*/  FMUL.FTZ R10, R47, R93.reuse ;  /* 0x0000005d2f0a7220 */ /* 0x080fe20000410000 */
[-C--:B------:R-:W-:Y:S01]  /*2cf0*/  FMUL.FTZ R9, R40, R93.reuse ;  /* 0x0000005d28097220 */ /* 0x080fe20000410000 */
[-C--:B------:R-:W-:Y:S01]  /*2d00*/  ISETP.GE.AND P0, PT, R6, R94.reuse, PT ;  /* 0x0000005e0600720c */ /* 0x080fe20003f06270 */
[-C--:B------:R-:W-:Y:S01]  /*2d10*/  FMUL.FTZ R28, R36, R93.reuse ;  /* 0x0000005d241c7220 */ /* 0x080fe20000410000 */
[----:B------:R-:W-:Y:S01]  /*2d20*/  MUFU.TANH R16, R16 ;  /* 0x0000001000107308 */ /* 0x000fe20000002400 */
[----:B------:R-:W-:Y:S01]  /*2d30*/  LOP3.LUT R6, R19, 0x28, RZ, 0xfc, !PT ;  /* 0x0000002813067812 */ /* 0x000fe200078efcff */
[-C--:B------:R-:W-:Y:S01]  /*2d40*/  FMUL.FTZ R41, R41, R93.reuse ;  /* 0x0000005d29297220 */ /* 0x080fe20000410000 */
[----:B------:R-:W-:Y:S01]  /*2d50*/  ISETP.GE.AND P5, PT, R7, R94, PT ;  /* 0x0000005e0700720c */ /* 0x000fe20003fa6270 */
[-C--:B------:R-:W-:Y:S01]  /*2d60*/  FMUL.FTZ R42, R42, R93.reuse ;  /* 0x0000005d2a2a7220 */ /* 0x080fe20000410000 */
[----:B------:R-:W-:-:S03]  /*2d70*/  FMUL.FTZ R43, R43, R93 ;  /* 0x0000005d2b2b7220 */ /* 0x000fc60000410000 */
[----:B------:R-:W4:Y:S01]  /*2d80*/  MUFU.TANH R52, R52 ;  /* 0x0000003400347308 */ /* 0x000f220000002400 */
[-C--:B------:R-:W-:Y:S01]  /*2d90*/  FMUL.FTZ R37, R37, R93.reuse ;  /* 0x0000005d25257220 */ /* 0x080fe20000410000 */
[-C--:B------:R-:W-:Y:S01]  /*2da0*/  FMUL.FTZ R38, R38, R93.reuse ;  /* 0x0000005d26267220 */ /* 0x080fe20000410000 */
[----:B------:R-:W-:Y:S01]  /*2db0*/  FMUL.FTZ R39, R39, R93 ;  /* 0x0000005d27277220 */ /* 0x000fe20000410000 */
[----:B------:R-:W-:-:S04]  /*2dc0*/  LOP3.LUT R12, R19, 0x29, RZ, 0xfc, !PT ;  /* 0x00000029130c7812 */ /* 0x000fc800078efcff */
[----:B------:R-:W-:Y:S01]  /*2dd0*/  MUFU.TANH R17, R17 ;  /* 0x0000001100117308 */ /* 0x000fe20000002400 */
[----:B------:R-:W-:Y:S02]  /*2de0*/  FSEL R7, R30, -INF , !P6 ;  /* 0xff8000001e077808 */ /* 0x000fe40007000000 */
[----:B------:R-:W-:-:S05]  /*2df0*/  FSEL R75, R75, -INF , !P6 ;  /* 0xff8000004b4b7808 */ /* 0x000fca0007000000 */
[----:B------:R-:W5:Y:S01]  /*2e00*/  MUFU.TANH R4, R4 ;  /* 0x0000000400047308 */ /* 0x000f620000002400 */
[----:B------:R-:W-:Y:S02]  /*2e10*/  ISETP.GE.AND P6, PT, R6, R94, PT ;  /* 0x0000005e0600720c */ /* 0x000fe40003fc6270 */
[----:B-1----:R-:W-:-:S05]  /*2e20*/  FSEL R57, R57, -INF , !P5 ;  /* 0xff80000039397808 */ /* 0x002fca0006800000 */
[----:B------:R-:W-:Y:S01]  /*2e30*/  MUFU.TANH R5, R5 ;  /* 0x0000000500057308 */ /* 0x000fe20000002400 */
[----:B------:R-:W-:-:S07]  /*2e40*/  FSEL R6, R31, -INF , !P5 ;  /* 0xff8000001f067808 */ /* 0x000fce0006800000 */
[----:B------:R-:W1:Y:S01]  /*2e50*/  MUFU.TANH R34, R34 ;  /* 0x0000002200227308 */ /* 0x000e620000002400 */
[----:B------:R-:W-:Y:S02]  /*2e60*/  ISETP.GE.AND P5, PT, R12, R94, PT ;  /* 0x0000005e0c00720c */ /* 0x000fe40003fa6270 */
[----:B--2---:R-:W-:Y:S02]  /*2e70*/  FSEL R33, R33, -INF , !P0 ;  /* 0xff80000021217808 */ /* 0x004fe40004000000 */
[----:B------:R-:W-:-:S03]  /*2e80*/  FSEL R21, R18, -INF , !P0 ;  /* 0xff80000012157808 */ /* 0x000fc60004000000 */
[----:B------:R-:W-:Y:S01]  /*2e90*/  MUFU.TANH R20, R20 ;  /* 0x0000001400147308 */ /* 0x000fe20000002400 */
[----:B------:R-:W-:Y:S02]  /*2ea0*/  LOP3.LUT R12, R19, 0x30, RZ, 0xfc, !PT ;  /* 0x00000030130c7812 */ /* 0x000fe400078efcff */
[----:B------:R-:W-:-:S05]  /*2eb0*/  ISETP.GT.AND P0, PT, R155, R142, PT ;  /* 0x0000008e9b00720c */ /* 0x000fca0003f04270 */
[----:B------:R-:W-:Y:S01]  /*2ec0*/  MUFU.TANH R35, R35 ;  /* 0x0000002300237308 */ /* 0x000fe20000002400 */
[----:B---3--:R-:W-:Y:S02]  /*2ed0*/  FSEL R58, R58, -INF , !P4 ;  /* 0xff8000003a3a7808 */ /* 0x008fe40006000000 */
[----:B------:R-:W-:-:S05]  /*2ee0*/  FSEL R56, R56, -INF , !P4 ;  /* 0xff80000038387808 */ /* 0x000fca0006000000 */
[----:B------:R-:W2:Y:S01]  /*2ef0*/  MUFU.TANH R32, R32 ;  /* 0x0000002000207308 */ /* 0x000ea20000002400 */
[----:B------:R-:W-:-:S07]  /*2f00*/  ISETP.GE.AND P4, PT, R12, R94, PT ;  /* 0x0000005e0c00720c */ /* 0x000fce0003f86270 */
[----:B------:R-:W3:Y:S01]  /*2f10*/  MUFU.TANH R10, R10 ;  /* 0x0000000a000a7308 */ /* 0x000ee20000002400 */
[----:B------:R-:W-:-:S07]  /*2f20*/  LOP3.LUT R12, R19, 0x31, RZ, 0xfc, !PT ;  /* 0x00000031130c7812 */ /* 0x000fce00078efcff */
[----:B------:R-:W-:Y:S08]  /*2f30*/  MUFU.TANH R9, R9 ;  /* 0x0000000900097308 */ /* 0x000ff00000002400 */
[----:B------:R-:W-:Y:S08]  /*2f40*/  MUFU.TANH R14, R41 ;  /* 0x00000029000e7308 */ /* 0x000ff00000002400 */
[----:B------:R-:W3:Y:S08]  /*2f50*/  MUFU.TANH R121, R42 ;  /* 0x0000002a00797308 */ /* 0x000ef00000002400 */
[----:B------:R-:W3:Y:S08]  /*2f60*/  MUFU.TANH R120, R43 ;  /* 0x0000002b00787308 */ /* 0x000ef00000002400 */
[----:B------:R-:W-:Y:S08]  /*2f70*/  MUFU.TANH R28, R28 ;  /* 0x0000001c001c7308 */ /* 0x000ff00000002400 */
[----:B------:R-:W-:Y:S08]  /*2f80*/  MUFU.TANH R122, R37 ;  /* 0x00000025007a7308 */ /* 0x000ff00000002400 */
[----:B------:R-:W3:Y:S08]  /*2f90*/  MUFU.TANH R116, R38 ;  /* 0x0000002600747308 */ /* 0x000ef00000002400 */
[----:B------:R-:W3:Y:S01]  /*2fa0*/  MUFU.TANH R115, R39 ;  /* 0x0000002700737308 */ /* 0x000ee20000002400 */
[----:B------:R-:W-:-:S02]  /*2fb0*/  LOP3.LUT R15, R19, 0x38, RZ, 0xfc, !PT ;  /* 0x00000038130f7812 */ /* 0x000fc400078efcff */
[----:B------:R-:W-:Y:S02]  /*2fc0*/  LOP3.LUT R19, R19, 0x39, RZ, 0xfc, !PT ;  /* 0x0000003913137812 */ /* 0x000fe400078efcff */
[----:B----4-:R-:W-:Y:S02]  /*2fd0*/  FSEL R13, R52, -INF , !P3 ;  /* 0xff800000340d7808 */ /* 0x010fe40005800000 */
[----:B------:R-:W-:Y:S02]  /*2fe0*/  FSEL R16, R16, -INF , !P3 ;  /* 0xff80000010107808 */ /* 0x000fe40005800000 */
[----:B------:R-:W-:Y:S02]  /*2ff0*/  ISETP.GE.AND P3, PT, R12, R94, PT ;  /* 0x0000005e0c00720c */ /* 0x000fe40003f66270 */
[----:B-----5:R-:W-:Y:S02]  /*3000*/  FSEL R12, R4, -INF , !P2 ;  /* 0xff800000040c7808 */ /* 0x020fe40005000000 */
[----:B------:R-:W-:-:S02]  /*3010*/  FSEL R17, R17, -INF , !P2 ;  /* 0xff80000011117808 */ /* 0x000fc40005000000 */
[----:B-1----:R-:W-:Y:S02]  /*3020*/  FSEL R34, R34, -INF , !P1 ;  /* 0xff80000022227808 */ /* 0x002fe40004800000 */
[----:B------:R-:W-:Y:S01]  /*3030*/  FSEL R22, R5, -INF , !P1 ;  /* 0xff80000005167808 */ /* 0x000fe20004800000 */
[----:B------:R-:W-:Y:S01]  /*3040*/  BSSY.RECONVERGENT B1, `(.L_x_6878) ;  /* 0x000006d000017945 */ /* 0x000fe20003800200 */
[-C--:B------:R-:W-:Y:S02]  /*3050*/  ISETP.GE.AND P2, PT, R15, R94.reuse, PT ;  /* 0x0000005e0f00720c */ /* 0x080fe40003f46270 */
[----:B------:R-:W-:Y:S01]  /*3060*/  ISETP.GE.AND P1, PT, R19, R94, PT ;  /* 0x0000005e1300720c */ /* 0x000fe20003f26270 */
[----:B------:R-:W-:Y:S01]  /*3070*/  IMAD.MOV.U32 R160, RZ, RZ, R92 ;  /* 0x000000ffffa07224 */ /* 0x000fe200078e005c */
[----:B--2---:R-:W-:Y:S01]  /*3080*/  FSEL R32, R32, -INF , !P6 ;  /* 0xff80000020207808 */ /* 0x004fe20007000000 */
[----:B------:R-:W-:Y:S01]  /*3090*/  IMAD.MOV.U32 R161, RZ, RZ, R86 ;  /* 0x000000ffffa17224 */ /* 0x000fe200078e0056 */
[----:B------:R-:W-:-:S02]  /*30a0*/  FSEL R20, R20, -INF , !P6 ;  /* 0xff80000014147808 */ /* 0x000fc40007000000 */
[----:B---3--:R-:W-:Y:S02]  /*30b0*/  FSEL R31, R10, -INF , !P5 ;  /* 0xff8000000a1f7808 */ /* 0x008fe40006800000 */
        /* <DEDUP_REMOVED lines=24> */
.L_x_6881:
        /* <DEDUP_REMOVED lines=35> */
[----:B------:R-:W-:Y:S02]  /*3470*/  IMAD.MOV.U32 R10, RZ, RZ, R14 ;  /* 0x000000ffff0a7224 */ /* 0x000fe400078e000e */
[----:B------:R-:W2:Y:S02]  /*3480*/  LD.E.64 R14, desc[UR4][R2.64+0x38] ;  /* 0x00003804020e7980 */ /* 0x000ea4000c101b00 */
[----:B------:R-:W-:Y:S01]  /*3490*/  @!P2 IMAD.MOV R18, RZ, RZ, -R18 ;  /* 0x000000ffff12a224 */ /* 0x000fe200078e0a12 */
[----:B------:R-:W-:-:S04]  /*34a0*/  @!P0 IADD3 R10, PT, PT, -R10, RZ, RZ ;  /* 0x000000ff0a0a8210 */ /* 0x000fc80007ffe1ff */
[C---:B------:R-:W-:Y:S02]  /*34b0*/  SEL R10, R4.reuse, R10, !P1 ;  /* 0x0000000a040a7207 */ /* 0x040fe40004800000 */
[----:B------:R-:W-:-:S03]  /*34c0*/  SEL R4, R4, R18, !P1 ;  /* 0x0000001204047207 */ /* 0x000fc60004800000 */
[----:B------:R-:W-:-:S04]  /*34d0*/  IMAD.WIDE R26, R10, 0x4, R160 ;  /* 0x000000040a1a7825 */ /* 0x000fc800078e02a0 */
[C---:B------:R-:W-:Y:S01]  /*34e0*/  IMAD.WIDE R24, R4.reuse, 0x4, R160 ;  /* 0x0000000404187825 */ /* 0x040fe200078e02a0 */
        /* <DEDUP_REMOVED lines=19> */
.L_x_6882:
[----:B------:R-:W-:Y:S05]  /*3620*/  BSYNC.RECONVERGENT B0 ;  /* 0x0000000000007941 */ /* 0x000fea0003800200 */
.L_x_6880:
        /* <DEDUP_REMOVED lines=14> */
.L_x_6879:
[----:B------:R-:W-:Y:S05]  /*3710*/  BSYNC.RECONVERGENT B1 ;  /* 0x0000000000017941 */ /* 0x000fea0003800200 */
.L_x_6878:
        /* <DEDUP_REMOVED lines=29> */
[----:B------:R-:W3:Y:S01]  /*38f0*/  SHFL.BFLY PT, R86, R5, 0x1, 0x1f ;  /* 0x0c201f0005567f89 */ /* 0x000ee200000e0000 */
[----:B-1----:R-:W-:Y:S02]  /*3900*/  FMNMX.FTZ R4, R9, R4, !PT ;  /* 0x0000000409047209 */ /* 0x002fe40007810000 */
        /* <DEDUP_REMOVED lines=19> */
[----:B------:R-:W-:Y:S01]  /*3a40*/  MUFU.EX2 R105, R105 ;  /* 0x0000006900697308 */ /* 0x000fe20000000800 */
[-CC-:B------:R-:W-:Y:S01]  /*3a50*/  FFMA.FTZ R95, R56, R117.reuse, -R123.reuse ;  /* 0x00000075385f7223 */ /* 0x180fe2000001087b */
[-CC-:B------:R-:W-:Y:S01]  /*3a60*/  FFMA.FTZ R90, R16, R117.reuse, -R123.reuse ;  /* 0x00000075105a7223 */ /* 0x180fe2000001087b */
[----:B------:R-:W2:Y:S01]  /*3a70*/  LDSM.16.MT88.4 R4, [R106+0x8000] ;  /* 0x008000006a04783b */ /* 0x000ea20000004200 */
[-CC-:B------:R-:W-:Y:S01]  /*3a80*/  FFMA.FTZ R89, R17, R117.reuse, -R123.reuse ;  /* 0x0000007511597223 */ /* 0x180fe2000001087b */
[-CC-:B------:R-:W-:Y:S01]  /*3a90*/  FFMA.FTZ R94, R57, R117.reuse, -R118.reuse ;  /* 0x00000075395e7223 */ /* 0x180fe20000010876 */
[-CC-:B------:R-:W-:Y:S01]  /*3aa0*/  FFMA.FTZ R93, R58, R117.reuse, -R118.reuse ;  /* 0x000000753a5d7223 */ /* 0x180fe20000010876 */
[----:B------:R-:W3:Y:S01]  /*3ab0*/  LDSM.16.MT88.4 R8, [R119+0x6400] ;  /* 0x006400007708783b */ /* 0x000ee20000004200 */
[----:B------:R-:W4:Y:S01]  /*3ac0*/  MUFU.EX2 R104, R104 ;  /* 0x0000006800687308 */ /* 0x000f220000000800 */
[-CC-:B------:R-:W-:Y:S01]  /*3ad0*/  FFMA.FTZ R91, R13, R117.reuse, -R118.reuse ;  /* 0x000000750d5b7223 */ /* 0x180fe20000010876 */
[-CC-:B------:R-:W-:Y:S01]  /*3ae0*/  FFMA.FTZ R92, R12, R117.reuse, -R118.reuse ;  /* 0x000000750c5c7223 */ /* 0x180fe20000010876 */
[----:B------:R-:W-:Y:S01]  /*3af0*/  LDSM.16.MT88.4 R16, [R106+0x6400] ;  /* 0x006400006a10783b */ /* 0x000fe20000004200 */
[-CC-:B------:R-:W-:Y:S01]  /*3b00*/  FFMA.FTZ R107, R22, R117.reuse, -R123.reuse ;  /* 0x00000075166b7223 */ /* 0x180fe2000001087b */
[-CC-:B------:R-:W-:Y:S01]  /*3b10*/  FFMA.FTZ R108, R21, R117.reuse, -R123.reuse ;  /* 0x00000075156c7223 */ /* 0x180fe2000001087b */
[-CC-:B------:R-:W-:Y:S01]  /*3b20*/  FFMA.FTZ R109, R20, R117.reuse, -R123.reuse ;  /* 0x00000075146d7223 */ /* 0x180fe2000001087b */
[----:B------:R-:W5:Y:S01]  /*3b30*/  LDSM.16.MT88.4 R12, [R119+0x7400] ;  /* 0x00740000770c783b */ /* 0x000f620000004200 */
[----:B------:R-:W1:Y:S01]  /*3b40*/  MUFU.EX2 R101, R101 ;  /* 0x0000006500657308 */ /* 0x000e620000000800 */
[-CC-:B------:R-:W-:Y:S01]  /*3b50*/  FFMA.FTZ R110, R35, R117.reuse, -R123.reuse ;  /* 0x00000075236e7223 */ /* 0x180fe2000001087b */
[-CC-:B------:R-:W-:Y:S01]  /*3b60*/  FFMA.FTZ R111, R34, R117.reuse, -R118.reuse ;  /* 0x00000075226f7223 */ /* 0x180fe20000010876 */
[----:B------:R-:W-:Y:S01]  /*3b70*/  LDSM.16.MT88.4 R20, [R106+0x8400] ;  /* 0x008400006a14783b */ /* 0x000fe20000004200 */
[-CC-:B------:R-:W-:Y:S01]  /*3b80*/  FFMA.FTZ R112, R33, R117.reuse, -R118.reuse ;  /* 0x0000007521707223 */ /* 0x180fe20000010876 */
[-CC-:B------:R-:W-:Y:S01]  /*3b90*/  FFMA.FTZ R113, R32, R117.reuse, -R118.reuse ;  /* 0x0000007520717223 */ /* 0x180fe20000010876 */
[--C-:B------:R-:W-:Y:S01]  /*3ba0*/  FFMA.FTZ R114, R31, R117, -R118.reuse ;  /* 0x000000751f727223 */ /* 0x100fe20000010876 */
[----:B------:R-:W-:Y:S01]  /*3bb0*/  LDSM.16.MT88.4 R32, [R106+0x7800] ;  /* 0x007800006a20783b */ /* 0x000fe20000004200 */
[----:B------:R-:W1:Y:S01]  /*3bc0*/  MUFU.EX2 R99, R99 ;  /* 0x0000006300637308 */ /* 0x000e620000000800 */
[----:B----4-:R-:W-:Y:S01]  /*3bd0*/  F2FP.BF16.F32.PACK_AB R48, R104, R105 ;  /* 0x000000696830723e */ /* 0x010fe200000010ff */
        /* <DEDUP_REMOVED lines=10> */
[----:B------:R-:W-:-:S03]  /*3c80*/  ISETP.GE.AND P0, PT, R87, R142, PT ;  /* 0x0000008e5700720c */ /* 0x000fc60003f06270 */
[----:B-1----:R-:W-:Y:S01]  /*3c90*/  FADD.FTZ R104, R101, R104 ;  /* 0x0000006865687221 */ /* 0x002fe20000010000 */
[----:B------:R-:W1:Y:S01]  /*3ca0*/  MUFU.EX2 R102, R102 ;  /* 0x0000006600667308 */ /* 0x000e620000000800 */
[C---:B------:R-:W-:Y:S02]  /*3cb0*/  F2FP.BF16.F32.PACK_AB R50, R99.reuse, R101 ;  /* 0x000000656332723e */ /* 0x040fe400000010ff */
[----:B------:R-:W-:-:S05]  /*3cc0*/  FADD.FTZ R99, R99, R104 ;  /* 0x0000006863637221 */ /* 0x000fca0000010000 */
[----:B------:R-:W4:Y:S08]  /*3cd0*/  MUFU.EX2 R98, R98 ;  /* 0x0000006200627308 */ /* 0x000f300000000800 */
[----:B------:R-:W2:Y:S01]  /*3ce0*/  MUFU.EX2 R97, R97 ;  /* 0x0000006100617308 */ /* 0x000ea20000000800 */
[----:B-1----:R-:W-:Y:S01]  /*3cf0*/  F2FP.BF16.F32.PACK_AB R49, R102, R103 ;  /* 0x000000676631723e */ /* 0x002fe200000010ff */
[----:B------:R-:W-:-:S06]  /*3d00*/  FADD.FTZ R102, R103, R102 ;  /* 0x0000006667667221 */ /* 0x000fcc0000010000 */
[----:B------:R-:W1:Y:S01]  /*3d10*/  MUFU.EX2 R96, R96 ;  /* 0x0000006000607308 */ /* 0x000e620000000800 */
[----:B----4-:R-:W-:-:S07]  /*3d20*/  FADD.FTZ R102, R98, R102 ;  /* 0x0000006662667221 */ /* 0x010fce0000010000 */
[----:B------:R-:W-:Y:S01]  /*3d30*/  MUFU.EX2 R95, R95 ;  /* 0x0000005f005f7308 */ /* 0x000fe20000000800 */
[C---:B--2---:R-:W-:Y:S01]  /*3d40*/  F2FP.BF16.F32.PACK_AB R51, R97.reuse, R98 ;  /* 0x000000626133723e */ /* 0x044fe200000010ff */
        /* <DEDUP_REMOVED lines=127> */
[----:B------:R-:W-:-:S11]  /*4540*/  MOV R84, R85 ;  /* 0x0000005500547202 */ /* 0x000fd60000000f00 */
.L_x_6890:
        /* <DEDUP_REMOVED lines=80> */
.L_x_6885:
[----:B------:R-:W-:Y:S05]  /*4a50*/  BSYNC.RECONVERGENT B0 ;  /* 0x0000000000007941 */ /* 0x000fea0003800200 */
.L_x_6884:
[----:B------:R-:W1:Y:S01]  /*4a60*/  S2UR UR6, SR_CgaCtaId ;  /* 0x00000000000679c3 */ /* 0x000e620000008800 */
[C---:B------:R-:W-:Y:S01]  /*4a70*/  SHF.L.U32 R149, R133.reuse, 0x3, RZ ;  /* 0x0000000385957819 */ /* 0x040fe200000006ff */
[----:B------:R-:W-:Y:S01]  /*4a80*/  UMOV UR7, 0x400 ;  /* 0x0000040000077882 */ /* 0x000fe20000000000 */
[----:B------:R-:W-:Y:S01]  /*4a90*/  LOP3.LUT R148, R133, 0x18, RZ, 0xc0, !PT ;  /* 0x0000001885947812 */ /* 0x000fe200078ec0ff */
[----:B------:R-:W-:Y:S01]  /*4aa0*/  BSSY.RECONVERGENT B1, `(.L_x_6886) ;  /* 0x0000113000017945 */ /* 0x000fe20003800200 */
[C---:B------:R-:W-:Y:S02]  /*4ab0*/  LOP3.LUT R4, R149.reuse, 0xc0, RZ, 0xc0, !PT ;  /* 0x000000c095047812 */ /* 0x040fe400078ec0ff */
[C---:B------:R-:W-:Y:S02]  /*4ac0*/  LOP3.LUT R164, R149.reuse, 0x18, RZ, 0xc0, !PT ;  /* 0x0000001895a47812 */ /* 0x040fe400078ec0ff */
[----:B------:R-:W-:Y:S02]  /*4ad0*/  LOP3.LUT R148, R4, R148, RZ, 0xfc, !PT ;  /* 0x0000009404947212 */ /* 0x000fe400078efcff */
[----:B------:R-:W-:Y:S02]  /*4ae0*/  LOP3.LUT R4, R149, 0x1f20, RZ, 0xc0, !PT ;  /* 0x00001f2095047812 */ /* 0x000fe400078ec0ff */
[----:B------:R-:W-:Y:S02]  /*4af0*/  LOP3.LUT R164, R148, R164, RZ, 0x3c, !PT ;  /* 0x000000a494a47212 */ /* 0x000fe400078e3cff */
[----:B------:R-:W-:Y:S02]  /*4b00*/  IADD3 R6, P0, PT, R156, R152, RZ ;  /* 0x000000989c067210 */ /* 0x000fe40007f1e0ff */
[----:B------:R-:W-:Y:S02]  /*4b10*/  LOP3.LUT R164, R4, R164, RZ, 0xfc, !PT ;  /* 0x000000a404a47212 */ /* 0x000fe400078efcff */
[----:B------:R-:W-:Y:S02]  /*4b20*/  IADD3.X R7, PT, PT, R157, R153, RZ, P0, !PT ;  /* 0x000000999d077210 */ /* 0x000fe400007fe4ff */
[C---:B------:R-:W-:Y:S02]  /*4b30*/  SHF.L.U32 R135, R133.reuse, 0x4, RZ ;  /* 0x0000000485877819 */ /* 0x040fe400000006ff */
[C---:B------:R-:W-:Y:S01]  /*4b40*/  SHF.L.U32 R138, R133.reuse, 0x5, RZ ;  /* 0x00000005858a7819 */ /* 0x040fe200000006ff */
[----:B-1----:R-:W-:Y:S01]  /*4b50*/  ULEA UR6, UR6, UR7, 0x18 ;  /* 0x0000000706067291 */ /* 0x002fe2000f8ec0ff */
[C---:B------:R-:W-:Y:S02]  /*4b60*/  LOP3.LUT R4, R133.reuse, 0x8, RZ, 0xc0, !PT ;  /* 0x0000000885047812 */ /* 0x040fe400078ec0ff */
[----:B------:R-:W-:Y:S02]  /*4b70*/  SHF.L.U32 R132, R133, 0x2, RZ ;  /* 0x0000000285847819 */ /* 0x000fe400000006ff */
[----:B------:R-:W-:Y:S02]  /*4b80*/  LOP3.LUT R5, R135, 0x100, RZ, 0xc0, !PT ;  /* 0x0000010087057812 */ /* 0x000fe400078ec0ff */
[----:B------:R-:W-:Y:S02]  /*4b90*/  MOV R136, UR6 ;  /* 0x0000000600887c02 */ /* 0x000fe40008000f00 */
[--C-:B------:R-:W-:Y:S02]  /*4ba0*/  LOP3.LUT R4, R4, 0xc0, R138.reuse, 0xf8, !PT ;  /* 0x000000c004047812 */ /* 0x100fe400078ef88a */
[----:B------:R-:W-:Y:S02]  /*4bb0*/  LEA R164, R164, R136, 0x1 ;  /* 0x00000088a4a47211 */ /* 0x000fe400078e08ff */
[----:B------:R-:W-:Y:S02]  /*4bc0*/  LOP3.LUT R137, R132, 0x18, RZ, 0xc0, !PT ;  /* 0x0000001884897812 */ /* 0x000fe400078ec0ff */
[----:B------:R-:W-:Y:S01]  /*4bd0*/  LOP3.LUT R5, R5, 0x20, R138, 0xf8, !PT ;  /* 0x0000002005057812 */ /* 0x000fe200078ef88a */
[----:B------:R-:W-:Y:S01]  /*4be0*/  @!PT LDS RZ, [RZ] ;  /* 0x00000000fffff984 */ /* 0x000fe20000000800 */
[----:B------:R-:W-:Y:S01]  /*4bf0*/  @!PT LDS RZ, [RZ] ;  /* 0x00000000fffff984 */ /* 0x000fe20000000800 */
[----:B------:R-:W-:Y:S01]  /*4c00*/  @!PT LDS RZ, [RZ] ;  /* 0x00000000fffff984 */ /* 0x000fe20000000800 */
[----:B------:R-:W-:Y:S01]  /*4c10*/  LDGSTS.E.BYPASS.LTC128B.128 [R164+0x6000], desc[UR4][R156.64] ;  /* 0x060000009ca47fae */ /* 0x000fe2000b981a04 */
[----:B------:R-:W-:Y:S02]  /*4c20*/  MOV R85, 0x20 ;  /* 0x0000002000557802 */ /* 0x000fe40000000f00 */
[----:B------:R-:W-:Y:S02]  /*4c30*/  LOP3.LUT R4, R5, R4, R137, 0xf6, !PT ;  /* 0x0000000405047212 */ /* 0x000fe400078ef689 */
[----:B------:R-:W-:Y:S02]  /*4c40*/  LOP3.LUT P0, RZ, R133, 0x4, RZ, 0xc0, !PT ;  /* 0x0000000485ff7812 */ /* 0x000fe4000780c0ff */
[----:B------:R-:W-:Y:S01]  /*4c50*/  LEA R87, R4, R136, 0x1 ;  /* 0x0000008804577211 */ /* 0x000fe200078e08ff */
[----:B------:R-:W-:Y:S01]  /*4c60*/  LDGSTS.E.BYPASS.LTC128B.128 [R164+0x7000], desc[UR4][R156.64+0x40] ;  /* 0x070000409ca47fae */ /* 0x000fe2000b981a04 */
[----:B------:R-:W-:Y:S02]  /*4c70*/  SEL R85, R85, 0xffffffe0, !P0 ;  /* 0xffffffe055557807 */ /* 0x000fe40004000000 */
[----:B------:R-:W-:Y:S02]  /*4c80*/  IADD3 R155, PT, PT, R155, -0x1, RZ ;  /* 0xffffffff9b9b7810 */ /* 0x000fe40007ffe0ff */
[-C--:B------:R-:W-:Y:S02]  /*4c90*/  IADD3 R86, PT, PT, R134, R85.reuse, RZ ;  /* 0x0000005586567210 */ /* 0x080fe40007ffe0ff */
[----:B------:R-:W-:Y:S01]  /*4ca0*/  IADD3 R85, PT, PT, R87, R85, RZ ;  /* 0x0000005557557210 */ /* 0x000fe20007ffe0ff */
[----:B------:R-:W-:Y:S01]  /*4cb0*/  LDGSTS.E.BYPASS.LTC128B.128 [R164+0x8000], desc[UR4][R156.64+0x80] ;  /* 0x080000809ca47fae */ /* 0x000fe2000b981a04 */
[----:B------:R-:W-:Y:S07]  /*4cc0*/  ISETP.GT.AND P2, PT, R155, R142, PT ;  /* 0x0000008e9b00720c */ /* 0x000fee0003f44270 */
        /* <DEDUP_REMOVED lines=9> */
[----:B------:R-:W-:Y:S01]  /*4d60*/  LDSM.16.M88.4 R92, [R86] ;  /* 0x00000000565c783b */ /* 0x000fe20000000200 */
[C---:B-1----:R-:W-:Y:S07]  /*4d70*/  HMMA.16816.F32.BF16 R4, R32.reuse, R8, RZ ;  /* 0x000000082004723c */ /* 0x042fee00000418ff */
[----:B------:R-:W1:Y:S01]  /*4d80*/  LDSM.16.M88.4 R96, [R85+0x3000] ;  /* 0x003000005560783b */ /* 0x000e620000000200 */
[C---:B------:R-:W-:Y:S07]  /*4d90*/  HMMA.16816.F32.BF16 R8, R32.reuse, R10, RZ ;  /* 0x0000000a2008723c */ /* 0x040fee00000418ff */
[----:B------:R-:W5:Y:S01]  /*4da0*/  LD.E R145, desc[UR4][R2.64+0x18c] ;  /* 0x00018c0402917980 */ /* 0x000f62000c101900 */
[C---:B--2---:R-:W-:Y:S03]  /*4db0*/  HMMA.16816.F32.BF16 R12, R32.reuse, R16, RZ ;  /* 0x00000010200c723c */ /* 0x044fe600000418ff */
[----:B------:R-:W2:Y:S05]  /*4dc0*/  LDSM.16.M88.4 R100, [R85+0x3400] ;  /* 0x003400005564783b */ /* 0x000eaa0000000200 */
[C---:B------:R-:W-:Y:S03]  /*4dd0*/  HMMA.16816.F32.BF16 R16, R32.reuse, R18, RZ ;  /* 0x000000122010723c */ /* 0x040fe600000418ff */
[----:B------:R-:W2:Y:S05]  /*4de0*/  LDSM.16.M88.4 R104, [R85+0x3800] ;  /* 0x003800005568783b */ /* 0x000eaa0000000200 */
[C---:B---3--:R-:W-:Y:S03]  /*4df0*/  HMMA.16816.F32.BF16 R20, R32.reuse, R24, RZ ;  /* 0x000000182014723c */ /* 0x048fe600000418ff */
[----:B------:R-:W3:Y:S05]  /*4e00*/  LDSM.16.M88.4 R108, [R85+0x3c00] ;  /* 0x003c0000556c783b */ /* 0x000eea0000000200 */
[C---:B------:R-:W-:Y:S03]  /*4e10*/  HMMA.16816.F32.BF16 R24, R32.reuse, R26, RZ ;  /* 0x0000001a2018723c */ /* 0x040fe600000418ff */
[----:B------:R-:W-:Y:S05]  /*4e20*/  LDSM.16.M88.4 R112, [R134+0x1000] ;  /* 0x001000008670783b */ /* 0x000fea0000000200 */
[C---:B----4-:R-:W-:Y:S03]  /*4e30*/  HMMA.16816.F32.BF16 R28, R32.reuse, R88, RZ ;  /* 0x00000058201c723c */ /* 0x050fe600000418ff */
[----:B------:R-:W4:Y:S05]  /*4e40*/  LDSM.16.M88.4 R116, [R87+0x4000] ;  /* 0x004000005774783b */ /* 0x000f2a0000000200 */
[----:B------:R-:W-:Y:S03]  /*4e50*/  HMMA.16816.F32.BF16 R32, R32, R90, RZ ;  /* 0x0000005a2020723c */ /* 0x000fe600000418ff */
[----:B------:R-:W4:Y:S05]  /*4e60*/  LDSM.16.M88.4 R88, [R87+0x4400] ;  /* 0x004400005758783b */ /* 0x000f2a0000000200 */
[C---:B-1----:R-:W-:Y:S03]  /*4e70*/  HMMA.16816.F32.BF16 R4, R92.reuse, R96, R4 ;  /* 0x000000605c04723c */ /* 0x042fe60000041804 */
[----:B------:R-:W-:Y:S05]  /*4e80*/  LDSM.16.M88.4 R120, [R86+0x1000] ;  /* 0x001000005678783b */ /* 0x000fea0000000200 */
[C---:B------:R-:W-:Y:S03]  /*4e90*/  HMMA.16816.F32.BF16 R8, R92.reuse, R98, R8 ;  /* 0x000000625c08723c */ /* 0x040fe60000041808 */
[----:B------:R-:W1:Y:S05]  /*4ea0*/  LDSM.16.M88.4 R96, [R87+0x4800] ;  /* 0x004800005760783b */ /* 0x000e6a0000000200 */
        /* <DEDUP_REMOVED lines=8> */
[C---:B---3--:R-:W-:Y:S08]  /*4f30*/  HMMA.16816.F32.BF16 R28, R92.reuse, R108, R28 ;  /* 0x0000006c5c1c723c */ /* 0x048ff0000004181c */
[----:B------:R-:W-:Y:S01]  /*4f40*/  HMMA.16816.F32.BF16 R32, R92, R110, R32 ;  /* 0x0000006e5c20723c */ /* 0x000fe20000041820 */
[----:B------:R-:W3:Y:S07]  /*4f50*/  LDSM.16.M88.4 R92, [R85+0x4800] ;  /* 0x00480000555c783b */ /* 0x000eee0000000200 */
[C---:B----4-:R-:W-:Y:S01]  /*4f60*/  HMMA.16816.F32.BF16 R4, R112.reuse, R116, R4 ;  /* 0x000000747004723c */ /* 0x050fe20000041804 */
[----:B------:R-:W-:Y:S07]  /*4f70*/  LDSM.16.M88.4 R108, [R134+0x2000] ;  /* 0x00200000866c783b */ /* 0x000fee0000000200 */
        /* <DEDUP_REMOVED lines=10> */
[----:B------:R-:W2:Y:S07]  /*5020*/  LDSM.16.M88.4 R100, [R87+0x5800] ;  /* 0x005800005764783b */ /* 0x000eae0000000200 */
[C---:B------:R-:W-:Y:S01]  /*5030*/  HMMA.16816.F32.BF16 R4, R120.reuse, R124, R4 ;  /* 0x0000007c7804723c */ /* 0x040fe20000041804 */
[----:B------:R-:W2:Y:S07]  /*5040*/  LDSM.16.M88.4 R112, [R87+0x5c00] ;  /* 0x005c00005770783b */ /* 0x000eae0000000200 */
[C---:B------:R-:W-:Y:S01]  /*5050*/  HMMA.16816.F32.BF16 R8, R120.reuse, R126, R8 ;  /* 0x0000007e7808723c */ /* 0x040fe20000041808 */
[----:B------:R-:W2:Y:S07]  /*5060*/  LDSM.16.M88.4 R124, [R86+0x2000] ;  /* 0x00200000567c783b */ /* 0x000eae0000000200 */
[C---:B------:R-:W-:Y:S08]  /*5070*/  HMMA.16816.F32.BF16 R12, R120.reuse, R104, R12 ;  /* 0x00000068780c723c */ /* 0x040ff0000004180c */
[C---:B------:R-:W-:Y:S08]  /*5080*/  HMMA.16816.F32.BF16 R16, R120.reuse, R106, R16 ;  /* 0x0000006a7810723c */ /* 0x040ff00000041810 */
[C---:B---3--:R-:W-:Y:S08]  /*5090*/  HMMA.16816.F32.BF16 R20, R120.reuse, R92, R20 ;  /* 0x0000005c7814723c */ /* 0x048ff00000041814 */
[C---:B------:R-:W-:Y:S08]  /*50a0*/  HMMA.16816.F32.BF16 R24, R120.reuse, R94, R24 ;  /* 0x0000005e7818723c */ /* 0x040ff00000041818 */
[C---:B----4-:R-:W-:Y:S08]  /*50b0*/  HMMA.16816.F32.BF16 R28, R120.reuse, R88, R28 ;  /* 0x00000058781c723c */ /* 0x050ff0000004181c */
[----:B------:R-:W-:Y:S01]  /*50c0*/  HMMA.16816.F32.BF16 R32, R120, R90, R32 ;  /* 0x0000005a7820723c */ /* 0x000fe20000041820 */
[----:B------:R-:W3:Y:S07]  /*50d0*/  LDSM.16.M88.4 R88, [R85+0x5400] ;  /* 0x005400005558783b */ /* 0x000eee0000000200 */
[C---:B------:R-:W-:Y:S08]  /*50e0*/  HMMA.16816.F32.BF16 R4, R108.reuse, R116, R4 ;  /* 0x000000746c04723c */ /* 0x040ff00000041804 */
[C---:B------:R-:W-:Y:S08]  /*50f0*/  HMMA.16816.F32.BF16 R8, R108.reuse, R118, R8 ;  /* 0x000000766c08723c */ /* 0x040ff00000041808 */
[C---:B-1----:R-:W-:Y:S08]  /*5100*/  HMMA.16816.F32.BF16 R12, R108.reuse, R96, R12 ;  /* 0x000000606c0c723c */ /* 0x042ff0000004180c */
[C---:B------:R-:W-:Y:S08]  /*5110*/  HMMA.16816.F32.BF16 R16, R108.reuse, R98, R16 ;  /* 0x000000626c10723c */ /* 0x040ff00000041810 */
[C---:B--2---:R-:W-:Y:S08]  /*5120*/  HMMA.16816.F32.BF16 R20, R108.reuse, R100, R20 ;  /* 0x000000646c14723c */ /* 0x044ff00000041814 */
[C---:B------:R-:W-:Y:S08]  /*5130*/  HMMA.16816.F32.BF16 R24, R108.reuse, R102, R24 ;  /* 0x000000666c18723c */ /* 0x040ff00000041818 */
[C---:B------:R-:W-:Y:S08]  /*5140*/  HMMA.16816.F32.BF16 R28, R108.reuse, R112, R28 ;  /* 0x000000706c1c723c */ /* 0x040ff0000004181c */
[----:B------:R-:W-:Y:S08]  /*5150*/  HMMA.16816.F32.BF16 R32, R108, R114, R32 ;  /* 0x000000726c20723c */ /* 0x000ff00000041820 */
[C---:B------:R-:W-:Y:S08]  /*5160*/  HMMA.16816.F32.BF16 R4, R124.reuse, R128, R4 ;  /* 0x000000807c04723c */ /* 0x040ff00000041804 */
[C---:B------:R-:W-:Y:S08]  /*5170*/  HMMA.16816.F32.BF16 R8, R124.reuse, R130, R8 ;  /* 0x000000827c08723c */ /* 0x040ff00000041808 */
[C---:B---3--:R-:W-:Y:S03]  /*5180*/  HMMA.16816.F32.BF16 R12, R124.reuse, R88, R12 ;  /* 0x000000587c0c723c */ /* 0x048fe6000004180c */
[-C--:B-----5:R-:W-:Y:S01]  /*5190*/  FMUL.FTZ R4, R4, R145.reuse ;  /* 0x0000009104047220 */ /* 0x0a0fe20000410000 */
        /* <DEDUP_REMOVED lines=149> */
.L_x_6889:
[----:B------:R-:W-:Y:S05]  /*5af0*/  BSYNC.RECONVERGENT B0 ;  /* 0x0000000000007941 */ /* 0x000fea0003800200 */
.L_x_6888:
        /* <DEDUP_REMOVED lines=13> */
.L_x_6887:
[----:B------:R-:W-:Y:S05]  /*5bd0*/  BSYNC.RECONVERGENT B1 ;  /* 0x0000000000017941 */ /* 0x000fea0003800200 */
.L_x_6886:
        /* <DEDUP_REMOVED lines=35> */
[-C--:B------:R-:W-:Y:S01]  /*5e10*/  FFMA.FTZ R104, R100, R87.reuse, -R97 ;  /* 0x0000005764687223 */ /* 0x080fe20000010861 */
[----:B------:R-:W-:Y:S01]  /*5e20*/  SHF.R.U32.HI R100, RZ, 0x1, R133 ;  /* 0x00000001ff647819 */ /* 0x000fe20000011685 */
[-CC-:B------:R-:W-:Y:S01]  /*5e30*/  FFMA.FTZ R103, R94, R87.reuse, -R97.reuse ;  /* 0x000000575e677223 */ /* 0x180fe20000010861 */
[-CC-:B------:R-:W-:Y:S01]  /*5e40*/  FFMA.FTZ R110, R109, R87.reuse, -R97.reuse ;  /* 0x000000576d6e7223 */ /* 0x180fe20000010861 */
[-CC-:B------:R-:W-:Y:S01]  /*5e50*/  FFMA.FTZ R109, R108, R87.reuse, -R97.reuse ;  /* 0x000000576c6d7223 */ /* 0x180fe20000010861 */
[----:B------:R-:W3:Y:S01]  /*5e60*/  MUFU.EX2 R0, R0 ;  /* 0x0000000000007308 */ /* 0x000ee20000000800 */
[-CC-:B------:R-:W-:Y:S01]  /*5e70*/  FFMA.FTZ R125, R99, R87.reuse, -R97.reuse ;  /* 0x00000057637d7223 */ /* 0x180fe20000010861 */
[-CC-:B------:R-:W-:Y:S01]  /*5e80*/  FFMA.FTZ R127, R95, R87.reuse, -R97.reuse ;  /* 0x000000575f7f7223 */ /* 0x180fe20000010861 */
[-CC-:B------:R-:W-:Y:S01]  /*5e90*/  FFMA.FTZ R131, R92, R87.reuse, -R97.reuse ;  /* 0x000000575c837223 */ /* 0x180fe20000010861 */
[----:B------:R-:W-:Y:S01]  /*5ea0*/  FFMA.FTZ R111, R111, R87, -R97 ;  /* 0x000000576f6f7223 */ /* 0x000fe20000010861 */
[----:B-1----:R-:W-:Y:S01]  /*5eb0*/  FMUL.FTZ R4, R87, R85 ;  /* 0x0000005557047220 */ /* 0x002fe20000410000 */
[C---:B--2---:R-:W-:Y:S01]  /*5ec0*/  FMUL.FTZ R5, R84.reuse, R81 ;  /* 0x0000005154057220 */ /* 0x044fe20000410000 */
[C---:B------:R-:W-:Y:S03]  /*5ed0*/  FMUL.FTZ R8, R84.reuse, R76 ;  /* 0x0000004c54087220 */ /* 0x040fe60000410000 */
[----:B------:R-:W-:Y:S01]  /*5ee0*/  MUFU.EX2 R104, R104 ;  /* 0x0000006800687308 */ /* 0x000fe20000000800 */
[----:B------:R-:W-:Y:S01]  /*5ef0*/  FMUL.FTZ R9, R84, R77 ;  /* 0x0000004d54097220 */ /* 0x000fe20000410000 */
[----:B------:R-:W-:Y:S01]  /*5f00*/  FSEL R94, R4, RZ, P2 ;  /* 0x000000ff045e7208 */ /* 0x000fe20001000000 */
[----:B----4-:R-:W-:Y:S01]  /*5f10*/  FMUL.FTZ R16, R84, R68 ;  /* 0x0000004454107220 */ /* 0x010fe20000410000 */
[----:B------:R-:W-:Y:S01]  /*5f20*/  LOP3.LUT R4, R100, 0x8, RZ, 0xc0, !PT ;  /* 0x0000000864047812 */ /* 0x000fe200078ec0ff */
[C---:B------:R-:W-:Y:S01]  /*5f30*/  FMUL.FTZ R17, R84.reuse, R69 ;  /* 0x0000004554117220 */ /* 0x040fe20000410000 */
[----:B------:R-:W-:Y:S01]  /*5f40*/  FMUL.FTZ R24, R84, R60 ;  /* 0x0000003c54187220 */ /* 0x000fe20000410000 */
[-C--:B------:R-:W-:Y:S01]  /*5f50*/  FFMA.FTZ R106, R105, R87.reuse, -R94 ;  /* 0x00000057696a7223 */ /* 0x080fe2000001085e */
[----:B------:R-:W-:Y:S01]  /*5f60*/  LOP3.LUT R4, R4, 0xc0, R138, 0xf8, !PT ;  /* 0x000000c004047812 */ /* 0x000fe200078ef88a */
[-CC-:B------:R-:W-:Y:S01]  /*5f70*/  FFMA.FTZ R105, R102, R87.reuse, -R94.reuse ;  /* 0x0000005766697223 */ /* 0x180fe2000001085e */
[----:B------:R-:W-:Y:S01]  /*5f80*/  LOP3.LUT R138, R138, 0x120, RZ, 0xc0, !PT ;  /* 0x000001208a8a7812 */ /* 0x000fe200078ec0ff */
[-CC-:B------:R-:W-:Y:S01]  /*5f90*/  FFMA.FTZ R108, R107, R87.reuse, -R94.reuse ;  /* 0x000000576b6c7223 */ /* 0x180fe2000001085e */
[--C-:B------:R-:W-:Y:S01]  /*5fa0*/  FFMA.FTZ R107, R101, R87, -R94.reuse ;  /* 0x00000057656b7223 */ /* 0x100fe2000001085e */
[----:B------:R-:W1:Y:S01]  /*5fb0*/  MUFU.EX2 R103, R103 ;  /* 0x0000006700677308 */ /* 0x000e620000000800 */
[----:B------:R-:W-:Y:S01]  /*5fc0*/  LOP3.LUT R4, R138, R4, R137, 0xf6, !PT ;  /* 0x000000048a047212 */ /* 0x000fe200078ef689 */
[C---:B---3--:R-:W-:Y:S01]  /*5fd0*/  FMUL.FTZ R6, R0.reuse, R82 ;  /* 0x0000005200067220 */ /* 0x048fe20000410000 */
[C---:B------:R-:W-:Y:S01]  /*5fe0*/  FMUL.FTZ R7, R0.reuse, R83 ;  /* 0x0000005300077220 */ /* 0x040fe20000410000 */
[----:B------:R-:W-:Y:S01]  /*5ff0*/  FMUL.FTZ R10, R0, R78 ;  /* 0x0000004e000a7220 */ /* 0x000fe20000410000 */
[----:B------:R-:W-:Y:S01]  /*6000*/  LEA R102, R4, R136, 0x1 ;  /* 0x0000008804667211 */ /* 0x000fe200078e08ff */
[C---:B------:R-:W-:Y:S01]  /*6010*/  FMUL.FTZ R11, R0.reuse, R79 ;  /* 0x0000004f000b7220 */ /* 0x040fe20000410000 */
[----:B------:R-:W-:Y:S03]  /*6020*/  FMUL.FTZ R18, R0, R70 ;  /* 0x0000004600127220 */ /* 0x000fe60000410000 */
[----:B------:R-:W-:Y:S01]  /*6030*/  MUFU.EX2 R106, R106 ;  /* 0x0000006a006a7308 */ /* 0x000fe20000000800 */
[C---:B------:R-:W-:Y:S01]  /*6040*/  IADD3 R4, PT, PT, R102.reuse, 0x6000, RZ ;  /* 0x0000600066047810 */ /* 0x040fe20007ffe0ff */
[----:B------:R-:W2:Y:S01]  /*6050*/  LDSM.16.MT88.4 R12, [R102+0x6000] ;  /* 0x00600000660c783b */ /* 0x000ea20000004200 */
[----:B------:R-:W-:Y:S01]  /*6060*/  IADD3 R101, PT, PT, R102, 0x6020, RZ ;  /* 0x0000602066657810 */ /* 0x000fe20007ffe0ff */
[----:B------:R-:W-:Y:S01]  /*6070*/  FMUL.FTZ R19, R0, R71 ;  /* 0x0000004700137220 */ /* 0x000fe20000410000 */
[----:B------:R-:W-:Y:S01]  /*6080*/  @P0 IADD3 R101, PT, PT, R4, -0x20, RZ ;  /* 0xffffffe004650810 */ /* 0x000fe20007ffe0ff */
[C---:B------:R-:W-:Y:S01]  /*6090*/  FMUL.FTZ R4, R84.reuse, R80 ;  /* 0x0000005054047220 */ /* 0x040fe20000410000 */
[----:B------:R-:W-:Y:S03]  /*60a0*/  FMUL.FTZ R25, R84, R61 ;  /* 0x0000003d54197220 */ /* 0x000fe60000410000 */
[----:B------:R-:W3:Y:S01]  /*60b0*/  MUFU.EX2 R105, R105 ;  /* 0x0000006900697308 */ /* 0x000ee20000000800 */
[----:B-1----:R-:W-:Y:S01]  /*60c0*/  F2FP.BF16.F32.PACK_AB R80, R103, R104 ;  /* 0x000000686750723e */ /* 0x002fe200000010ff */
[----:B------:R-:W1:Y:S01]  /*60d0*/  LDSM.16.MT88.4 R20, [R101] ;  /* 0x000000006514783b */ /* 0x000e620000004200 */
[C---:B------:R-:W-:Y:S01]  /*60e0*/  FMUL.FTZ R26, R0.reuse, R62 ;  /* 0x0000003e001a7220 */ /* 0x040fe20000410000 */
[----:B------:R-:W-:Y:S01]  /*60f0*/  FMUL.FTZ R27, R0, R63 ;  /* 0x0000003f001b7220 */ /* 0x000fe20000410000 */
[C---:B------:R-:W-:Y:S01]  /*6100*/  FMUL.FTZ R32, R84.reuse, R52 ;  /* 0x0000003454207220 */ /* 0x040fe20000410000 */
[----:B------:R-:W-:Y:S01]  /*6110*/  FMUL.FTZ R33, R84, R53 ;  /* 0x0000003554217220 */ /* 0x000fe20000410000 */
[C---:B------:R-:W-:Y:S03]  /*6120*/  FMUL.FTZ R34, R0.reuse, R54 ;  /* 0x0000003600227220 */ /* 0x040fe60000410000 */
[----:B------:R-:W-:Y:S01]  /*6130*/  MUFU.EX2 R110, R110 ;  /* 0x0000006e006e7308 */ /* 0x000fe20000000800 */
[----:B------:R-:W-:Y:S01]  /*6140*/  FMUL.FTZ R35, R0, R55 ;  /* 0x0000003700237220 */ /* 0x000fe20000410000 */
[----:B------:R-:W4:Y:S01]  /*6150*/  LDSM.16.MT88.4 R28, [R102+0x7000] ;  /* 0x00700000661c783b */ /* 0x000f220000004200 */
[-CC-:B------:R-:W-:Y:S01]  /*6160*/  FFMA.FTZ R114, R114, R87.reuse, -R94.reuse ;  /* 0x0000005772727223 */ /* 0x180fe2000001085e */
[-CC-:B------:R-:W-:Y:S01]  /*6170*/  FFMA.FTZ R113, R113, R87.reuse, -R94.reuse ;  /* 0x0000005771717223 */ /* 0x180fe2000001085e */
[-CC-:B------:R-:W-:Y:S01]  /*6180*/  FFMA.FTZ R118, R118, R87.reuse, -R94.reuse ;  /* 0x0000005776767223 */ /* 0x180fe2000001085e */
[-CC-:B------:R-:W-:Y:S01]  /*6190*/  FFMA.FTZ R117, R117, R87.reuse, -R94.reuse ;  /* 0x0000005775757223 */ /* 0x180fe2000001085e */
[-CC-:B------:R-:W-:Y:S03]  /*61a0*/  FFMA.FTZ R123, R123, R87.reuse, -R94.reuse ;  /* 0x000000577b7b7223 */ /* 0x180fe6000001085e */
[----:B------:R-:W5:Y:S01]  /*61b0*/  MUFU.EX2 R109, R109 ;  /* 0x0000006d006d7308 */ /* 0x000f620000000800 */
[----:B---3--:R-:W-:Y:S01]  /*61c0*/  F2FP.BF16.F32.PACK_AB R81, R105, R106 ;  /* 0x0000006a6951723e */ /* 0x008fe200000010ff */
[----:B------:R-:W-:Y:S01]  /*61d0*/  LDSM.16.MT88.4 R60, [R102+0x8000] ;  /* 0x00800000663c783b */ /* 0x000fe20000004200 */
[-CC-:B------:R-:W-:Y:S01]  /*61e0*/  FFMA.FTZ R120, R120, R87.reuse, -R94.reuse ;  /* 0x0000005778787223 */ /* 0x180fe2000001085e */
[-CC-:B------:R-:W-:Y:S01]  /*61f0*/  FFMA.FTZ R119, R119, R87.reuse, -R94.reuse ;  /* 0x0000005777777223 */ /* 0x180fe2000001085e */
[-CC-:B------:R-:W-:Y:S01]  /*6200*/  FFMA.FTZ R126, R98, R87.reuse, -R94.reuse ;  /* 0x00000057627e7223 */ /* 0x180fe2000001085e */
[-CC-:B------:R-:W-:Y:S01]  /*6210*/  FFMA.FTZ R129, R91, R87.reuse, -R94.reuse ;  /* 0x000000575b817223 */ /* 0x180fe2000001085e */
[-CC-:B------:R-:W-:Y:S03]  /*6220*/  FFMA.FTZ R130, R90, R87.reuse, -R94.reuse ;  /* 0x000000575a827223 */ /* 0x180fe6000001085e */
[----:B------:R-:W-:Y:S01]  /*6230*/  MUFU.EX2 R108, R108 ;  /* 0x0000006c006c7308 */ /* 0x000fe20000000800 */
[--C-:B------:R-:W-:Y:S01]  /*6240*/  FFMA.FTZ R138, R89, R87, -R94.reuse ;  /* 0x00000057598a7223 */ /* 0x100fe2000001085e */
[----:B------:R-:W-:Y:S01]  /*6250*/  LDSM.16.MT88.4 R52, [R101+0x2000] ;  /* 0x002000006534783b */ /* 0x000fe20000004200 */
[C---:B------:R-:W-:Y:S01]  /*6260*/  FMUL.FTZ R36, R84.reuse, R36 ;  /* 0x0000002454247220 */ /* 0x040fe20000410000 */
[----:B------:R-:W-:Y:S01]  /*6270*/  FMUL.FTZ R37, R84, R37 ;  /* 0x0000002554257220 */ /* 0x000fe20000410000 */
[C---:B------:R-:W-:Y:S01]  /*6280*/  FMUL.FTZ R38, R0.reuse, R38 ;  /* 0x0000002600267220 */ /* 0x040fe20000410000 */
[----:B------:R-:W-:Y:S01]  /*6290*/  FMUL.FTZ R39, R0, R39 ;  /* 0x0000002700277220 */ /* 0x000fe20000410000 */
[C---:B------:R-:W-:Y:S03]  /*62a0*/  FMUL.FTZ R40, R84.reuse, R40 ;  /* 0x0000002854287220 */ /* 0x040fe60000410000 */
[----:B------:R-:W3:Y:S01]  /*62b0*/  MUFU.EX2 R107, R107 ;  /* 0x0000006b006b7308 */ /* 0x000ee20000000800 */
[----:B-----5:R-:W-:Y:S01]  /*62c0*/  F2FP.BF16.F32.PACK_AB R82, R109, R110 ;  /* 0x0000006e6d52723e */ /* 0x020fe200000010ff */
[----:B------:R-:W-:Y:S01]  /*62d0*/  LDSM.16.MT88.4 R68, [R101+0x2400] ;  /* 0x002400006544783b */ /* 0x000fe20000004200 */
[----:B------:R-:W-:Y:S01]  /*62e0*/  FMUL.FTZ R41, R84, R41 ;  /* 0x0000002954297220 */ /* 0x000fe20000410000 */
[C---:B------:R-:W-:Y:S01]  /*62f0*/  FMUL.FTZ R42, R0.reuse, R42 ;  /* 0x0000002a002a7220 */ /* 0x040fe20000410000 */
[----:B------:R-:W-:Y:S01]  /*6300*/  FMUL.FTZ R43, R0, R43 ;  /* 0x0000002b002b7220 */ /* 0x000fe20000410000 */
[-CC-:B------:R-:W-:Y:S01]  /*6310*/  FFMA.FTZ R112, R112, R87.reuse, -R97.reuse ;  /* 0x0000005770707223 */ /* 0x180fe20000010861 */
[-CC-:B------:R-:W-:Y:S01]  /*6320*/  FFMA.FTZ R115, R115, R87.reuse, -R97.reuse ;  /* 0x0000005773737223 */ /* 0x180fe20000010861 */
[-CC-:B------:R-:W-:Y:S01]  /*6330*/  FFMA.FTZ R116, R116, R87.reuse, -R97.reuse ;  /* 0x0000005774747223 */ /* 0x180fe20000010861 */
[-CC-:B------:R-:W-:Y:S01]  /*6340*/  FFMA.FTZ R124, R128, R87.reuse, -R97.reuse ;  /* 0x00000057807c7223 */ /* 0x180fe20000010861 */
[----:B------:R-:W-:Y:S01]  /*6350*/  LDSM.16.MT88.4 R76, [R102+0x6c00] ;  /* 0x006c0000664c783b */ /* 0x000fe20000004200 */
[-CC-:B------:R-:W-:Y:S01]  /*6360*/  FFMA.FTZ R128, R96, R87.reuse, -R97.reuse ;  /* 0x0000005760807223 */ /* 0x180fe20000010861 */
[-CC-:B------:R-:W-:Y:S01]  /*6370*/  FFMA.FTZ R122, R122, R87.reuse, -R97.reuse ;  /* 0x000000577a7a7223 */ /* 0x180fe20000010861 */
[-CC-:B------:R-:W-:Y:S01]  /*6380*/  FFMA.FTZ R121, R121, R87.reuse, -R97.reuse ;  /* 0x0000005779797223 */ /* 0x180fe20000010861 */
[-C--:B------:R-:W-:Y:S01]  /*6390*/  FFMA.FTZ R97, R93, R87.reuse, -R97 ;  /* 0x000000575d617223 */ /* 0x080fe20000010861 */
[----:B------:R-:W-:Y:S01]  /*63a0*/  FFMA.FTZ R87, R88, R87, -R94 ;  /* 0x0000005758577223 */ /* 0x000fe2000001085e */
[----:B------:R-:W5:Y:S01]  /*63b0*/  MUFU.EX2 R111, R111 ;  /* 0x0000006f006f7308 */ /* 0x000f620000000800 */
[----:B---3--:R-:W-:Y:S01]  /*63c0*/  F2FP.BF16.F32.PACK_AB R83, R107, R108 ;  /* 0x0000006c6b53723e */ /* 0x008fe200000010ff */
[----:B------:R-:W-:Y:S01]  /*63d0*/  LDSM.16.MT88.4 R92, [R102+0x7c00] ;  /* 0x007c0000665c783b */ /* 0x000fe20000004200 */
[C---:B------:R-:W-:Y:S01]  /*63e0*/  FMUL.FTZ R44, R84.reuse, R44 ;  /* 0x0000002c542c7220 */ /* 0x040fe20000410000 */
[----:B------:R-:W-:Y:S01]  /*63f0*/  FMUL.FTZ R45, R84, R45 ;  /* 0x0000002d542d7220 */ /* 0x000fe20000410000 */
[C---:B------:R-:W-:Y:S01]  /*6400*/  FMUL.FTZ R46, R0.reuse, R46 ;  /* 0x0000002e002e7220 */ /* 0x040fe20000410000 */
[----:B------:R-:W-:Y:S01]  /*6410*/  FMUL.FTZ R47, R0, R47 ;  /* 0x0000002f002f7220 */ /* 0x000fe20000410000 */
[C---:B------:R-:W-:Y:S01]  /*6420*/  FMUL.FTZ R48, R84.reuse, R48 ;  /* 0x0000003054307220 */ /* 0x040fe20000410000 */
[C---:B--2---:R-:W-:Y:S02]  /*6430*/  HMMA.16816.F32.BF16 R4, R80.reuse, R12, R4 ;  /* 0x0000000c5004723c */ /* 0x044fe40000041804 */
[----:B------:R2:W-:Y:S03]  /*6440*/  MUFU.EX2 R137, R97 ;  /* 0x0000006100897308 */ /* 0x0005e60000000800 */
[C---:B------:R-:W-:Y:S01]  /*6450*/  FMUL.FTZ R12, R84.reuse, R72 ;  /* 0x00000048540c7220 */ /* 0x040fe20000410000 */
[C---:B------:R-:W-:Y:S01]  /*6460*/  FMUL.FTZ R13, R84.reuse, R73 ;  /* 0x00000049540d7220 */ /* 0x040fe20000410000 */
[----:B------:R-:W-:Y:S01]  /*6470*/  FMUL.FTZ R49, R84, R49 ;  /* 0x0000003154317220 */ /* 0x000fe20000410000 */
[C---:B------:R-:W-:Y:S04]  /*6480*/  HMMA.16816.F32.BF16 R8, R80.reuse, R14, R8 ;  /* 0x0000000e5008723c */ /* 0x040fe80000041808 */
[----:B------:R-:W3:Y:S01]  /*6490*/  MUFU.EX2 R112, R112 ;  /* 0x0000007000707308 */ /* 0x000ee20000000800 */
[C---:B------:R-:W-:Y:S01]  /*64a0*/  FMUL.FTZ R14, R0.reuse, R74 ;  /* 0x0000004a000e7220 */ /* 0x040fe20000410000 */
[C---:B------:R-:W-:Y:S01]  /*64b0*/  FMUL.FTZ R15, R0.reuse, R75 ;  /* 0x0000004b000f7220 */ /* 0x040fe20000410000 */
[C---:B------:R-:W-:Y:S01]  /*64c0*/  FMUL.FTZ R50, R0.reuse, R50 ;  /* 0x0000003200327220 */ /* 0x040fe20000410000 */
[----:B------:R-:W3:Y:S01]  /*64d0*/  LDSM.16.MT88.4 R72, [R101+0x1000] ;  /* 0x001000006548783b */ /* 0x000ee20000004200 */
[----:B------:R-:W-:Y:S01]  /*64e0*/  FMUL.FTZ R51, R0, R51 ;  /* 0x0000003300337220 */ /* 0x000fe20000410000 */
[C---:B------:R-:W-:Y:S04]  /*64f0*/  FFMA.FTZ R104, R84.reuse, R163, R104 ;  /* 0x000000a354687223 */ /* 0x040fe80000010068 */
[----:B------:R-:W-:Y:S01]  /*6500*/  MUFU.EX2 R114, R114 ;  /* 0x0000007200727308 */ /* 0x000fe20000000800 */
[----:B------:R-:W-:Y:S01]  /*6510*/  ISETP.GT.AND P0, PT, R155, R142, PT ;  /* 0x0000008e9b00720c */ /* 0x000fe20003f04270 */
[C---:B-1----:R-:W-:Y:S01]  /*6520*/  HMMA.16816.F32.BF16 R12, R80.reuse, R20, R12 ;  /* 0x00000014500c723c */ /* 0x042fe2000004180c */
[----:B--2---:R-:W-:Y:S02]  /*6530*/  LDSM.16.MT88.4 R96, [R101+0x1c00] ;  /* 0x001c00006560783b */ /* 0x004fe40000004200 */
[C---:B------:R-:W-:Y:S01]  /*6540*/  FMUL.FTZ R20, R84.reuse, R64 ;  /* 0x0000004054147220 */ /* 0x040fe20000410000 */
[----:B------:R-:W-:Y:S04]  /*6550*/  FMUL.FTZ R21, R84, R65 ;  /* 0x0000004154157220 */ /* 0x000fe80000410000 */
[----:B------:R-:W1:Y:S01]  /*6560*/  MUFU.EX2 R113, R113 ;  /* 0x0000007100717308 */ /* 0x000e620000000800 */
[C---:B------:R-:W-:Y:S01]  /*6570*/  FFMA.FTZ R106, R0.reuse, R162, R106 ;  /* 0x000000a2006a7223 */ /* 0x040fe2000001006a */
        /* <DEDUP_REMOVED lines=8> */
[C---:B----4-:R-:W-:Y:S03]  /*6600*/  HMMA.16816.F32.BF16 R20, R80.reuse, R28, R20 ;  /* 0x0000001c5014723c */ /* 0x050fe60000041814 */
[C---:B------:R-:W-:Y:S01]  /*6610*/  FMUL.FTZ R28, R84.reuse, R56 ;  /* 0x00000038541c7220 */ /* 0x040fe20000410000 */
[----:B------:R-:W-:Y:S03]  /*6620*/  FMUL.FTZ R29, R84, R57 ;  /* 0x00000039541d7220 */ /* 0x000fe60000410000 */
[----:B------:R-:W2:Y:S01]  /*6630*/  MUFU.EX2 R116, R116 ;  /* 0x0000007400747308 */ /* 0x000ea20000000800 */
[----:B------:R-:W-:Y:S01]  /*6640*/  FADD.FTZ R108, R108, R106 ;  /* 0x0000006a6c6c7221 */ /* 0x000fe20000010000 */
[----:B------:R-:W-:Y:S01]  /*6650*/  FADD.FTZ R109, R109, R104 ;  /* 0x000000686d6d7221 */ /* 0x000fe20000010000 */
[C---:B------:R-:W-:Y:S03]  /*6660*/  HMMA.16816.F32.BF16 R24, R80.reuse, R30, R24 ;  /* 0x0000001e5018723c */ /* 0x040fe60000041818 */
[C---:B------:R-:W-:Y:S01]  /*6670*/  FMUL.FTZ R30, R0.reuse, R58 ;  /* 0x0000003a001e7220 */ /* 0x040fe20000410000 */
[----:B------:R-:W-:Y:S03]  /*6680*/  FMUL.FTZ R31, R0, R59 ;  /* 0x0000003b001f7220 */ /* 0x000fe60000410000 */
[----:B------:R-:W-:Y:S01]  /*6690*/  MUFU.EX2 R118, R118 ;  /* 0x0000007600767308 */ /* 0x000fe20000000800 */
[----:B------:R-:W4:Y:S01]  /*66a0*/  LDSM.16.MT88.4 R56, [R102+0x6400] ;  /* 0x006400006638783b */ /* 0x000f220000004200 */
[----:B------:R-:W-:Y:S01]  /*66b0*/  FADD.FTZ R108, R107, R108 ;  /* 0x0000006c6b6c7221 */ /* 0x000fe20000010000 */
[----:B-----5:R-:W-:Y:S01]  /*66c0*/  FADD.FTZ R109, R111, R109 ;  /* 0x0000006d6f6d7221 */ /* 0x020fe20000010000 */
[----:B------:R-:W-:Y:S01]  /*66d0*/  MOV R84, R85 ;  /* 0x0000005500547202 */ /* 0x000fe20000000f00 */
[C---:B---3--:R-:W-:Y:S05]  /*66e0*/  HMMA.16816.F32.BF16 R28, R80.reuse, R72, R28 ;  /* 0x00000048501c723c */ /* 0x048fea000004181c */
[----:B------:R-:W3:Y:S01]  /*66f0*/  MUFU.EX2 R117, R117 ;  /* 0x0000007500757308 */ /* 0x000ee20000000800 */
[----:B------:R-:W-:Y:S02]  /*6700*/  MOV R0, R86 ;  /* 0x0000005600007202 */ /* 0x000fe40000000f00 */
[C---:B------:R-:W-:Y:S07]  /*6710*/  HMMA.16816.F32.BF16 R32, R80.reuse, R74, R32 ;  /* 0x0000004a5020723c */ /* 0x040fee0000041820 */
[----:B------:R-:W5:Y:S01]  /*6720*/  MUFU.EX2 R124, R124 ;  /* 0x0000007c007c7308 */ /* 0x000f620000000800 */
[C---:B------:R-:W-:Y:S09]  /*6730*/  HMMA.16816.F32.BF16 R36, R80.reuse, R60, R36 ;  /* 0x0000003c5024723c */ /* 0x040ff20000041824 */
        /* <DEDUP_REMOVED lines=8> */
[C---:B-1----:R-:W-:Y:S01]  /*67c0*/  F2FP.BF16.F32.PACK_AB R53, R113.reuse, R114 ;  /* 0x000000727135723e */ /* 0x042fe200000010ff */
[----:B------:R-:W-:Y:S01]  /*67d0*/  FADD.FTZ R114, R114, R108 ;  /* 0x0000006c72727221 */ /* 0x000fe20000010000 */
[----:B------:R-:W-:Y:S05]  /*67e0*/  HMMA.16816.F32.BF16 R48, R80, R54, R48 ;  /* 0x000000365030723c */ /* 0x000fea0000041830 */
[----:B------:R-:W-:Y:S01]  /*67f0*/  MUFU.EX2 R121, R121 ;  /* 0x0000007900797308 */ /* 0x000fe20000000800 */
[----:B--2---:R-:W-:Y:S01]  /*6800*/  F2FP.BF16.F32.PACK_AB R54, R116, R115 ;  /* 0x000000737436723e */ /* 0x004fe200000010ff */
[----:B------:R-:W-:Y:S01]  /*6810*/  FADD.FTZ R114, R113, R114 ;  /* 0x0000007271727221 */ /* 0x000fe20000010000 */
[----:B---3--:R-:W-:Y:S01]  /*6820*/  F2FP.BF16.F32.PACK_AB R55, R117, R118 ;  /* 0x000000767537723e */ /* 0x008fe200000010ff */
        /* <DEDUP_REMOVED lines=87> */
.L_x_6883:
        /* <DEDUP_REMOVED lines=11> */
.L_x_6898:
[----:B----4-:R-:W-:Y:S01]  /*6e50*/  FADD.FTZ R4, R162, R4 ;  /* 0x00000004a2047221 */ /* 0x010fe20000010000 */
[----:B------:R-:W-:Y:S01]  /*6e60*/  SHF.L.U32 R8, R133, 0x1, RZ ;  /* 0x0000000185087819 */ /* 0x000fe200000006ff */
[----:B------:R-:W2:Y:S01]  /*6e70*/  MUFU.RCP R7, R5 ;  /* 0x0000000500077308 */ /* 0x000ea20000001000 */
[----:B------:R-:W-:Y:S05]  /*6e80*/  WARPSYNC.ALL ;  /* 0x0000000000007948 */ /* 0x000fea0003800000 */
[----:B------:R-:W-:Y:S01]  /*6e90*/  LOP3.LUT R8, R8, 0x6, RZ, 0xc0, !PT ;  /* 0x0000000608087812 */ /* 0x000fe200078ec0ff */
[----:B------:R-:W-:Y:S01]  /*6ea0*/  BAR.SYNC.DEFER_BLOCKING 0x0 ;  /* 0x0000000000007b1d */ /* 0x000fe20000010000 */
[----:B------:R-:W-:-:S02]  /*6eb0*/  FSETP.NE.FTZ.AND P5, PT, R4, RZ, PT ;  /* 0x000000ff0400720b */ /* 0x000fc40003fb5000 */
[----:B------:R-:W-:Y:S02]  /*6ec0*/  LOP3.LUT R135, R8, 0x3e00, R135, 0xf8, !PT ;  /* 0x00003e0008877812 */ /* 0x000fe400078ef887 */
[----:B------:R-:W-:Y:S01]  /*6ed0*/  FSETP.NE.FTZ.AND P0, PT, R5, RZ, PT ;  /* 0x000000ff0500720b */ /* 0x000fe20003f15000 */
[----:B------:R-:W4:Y:S01]  /*6ee0*/  MUFU.RCP R6, R4 ;  /* 0x0000000400067308 */ /* 0x000f220000001000 */
[----:B------:R-:W-:Y:S02]  /*6ef0*/  LOP3.LUT R135, R135, 0x20, R149, 0xf8, !PT ;  /* 0x0000002087877812 */ /* 0x000fe400078ef895 */
[----:B--2---:R-:W-:Y:S02]  /*6f00*/  FSEL R7, R7, 1, P0 ;  /* 0x3f80000007077808 */ /* 0x004fe40000000000 */
[----:B------:R-:W-:-:S03]  /*6f10*/  LOP3.LUT R148, R135, R148, RZ, 0xfc, !PT ;  /* 0x0000009487947212 */ /* 0x000fc600078efcff */
[C---:B------:R-:W-:Y:S01]  /*6f20*/  FMUL.FTZ R80, R7.reuse, R80 ;  /* 0x0000005007507220 */ /* 0x040fe20000410000 */
[----:B------:R-:W-:Y:S01]  /*6f30*/  LEA R148, R148, R136, 0x2 ;  /* 0x0000008894947211 */ /* 0x000fe200078e10ff */
[C---:B------:R-:W-:Y:S01]  /*6f40*/  FMUL.FTZ R81, R7.reuse, R81 ;  /* 0x0000005107517220 */ /* 0x040fe20000410000 */
[C---:B------:R-:W-:Y:S01]  /*6f50*/  FMUL.FTZ R76, R7.reuse, R76 ;  /* 0x0000004c074c7220 */ /* 0x040fe20000410000 */
[C---:B------:R-:W-:Y:S01]  /*6f60*/  FMUL.FTZ R77, R7.reuse, R77 ;  /* 0x0000004d074d7220 */ /* 0x040fe20000410000 */
[C---:B------:R-:W-:Y:S01]  /*6f70*/  FMUL.FTZ R72, R7.reuse, R72 ;  /* 0x0000004807487220 */ /* 0x040fe20000410000 */
[C---:B------:R-:W-:Y:S01]  /*6f80*/  FMUL.FTZ R73, R7.reuse, R73 ;  /* 0x0000004907497220 */ /* 0x040fe20000410000 */
[C---:B------:R-:W-:Y:S01]  /*6f90*/  FMUL.FTZ R68, R7.reuse, R68 ;  /* 0x0000004407447220 */ /* 0x040fe20000410000 */
[----:B----4-:R-:W-:Y:S01]  /*6fa0*/  FSEL R6, R6, 1, P5 ;  /* 0x3f80000006067808 */ /* 0x010fe20002800000 */
        /* <DEDUP_REMOVED lines=29> */
[----:B------:R-:W-:Y:S01]  /*7180*/  FMUL.FTZ R61, R7, R61 ;  /* 0x0000003d073d7220 */ /* 0x000fe20000410000 */
[----:B------:R-:W-:Y:S01]  /*7190*/  LOP3.LUT R149, R149, 0x80, RZ, 0xc0, !PT ;  /* 0x0000008095957812 */ /* 0x000fe200078ec0ff */
[C---:B------:R-:W-:Y:S01]  /*71a0*/  FMUL.FTZ R56, R7.reuse, R56 ;  /* 0x0000003807387220 */ /* 0x040fe20000410000 */
[C---:B------:R-:W-:Y:S01]  /*71b0*/  IADD3 R6, PT, PT, R148.reuse, -R6, RZ ;  /* 0x8000000694067210 */ /* 0x040fe20007ffe0ff */
        /* <DEDUP_REMOVED lines=11> */
[-C--:B------:R-:W-:Y:S01]  /*7270*/  IADD3 R7, PT, PT, R148, -R149.reuse, RZ ;  /* 0x8000009594077210 */ /* 0x080fe20007ffe0ff */
[----:B------:R-:W-:Y:S01]  /*7280*/  STS.64 [R148], R80 ;  /* 0x0000005094007388 */ /* 0x000fe20000000a00 */
        /* <DEDUP_REMOVED lines=24> */
[----:B------:R-:W3:Y:S04]  /*7410*/  LD.E.64 R8, desc[UR4][R2.64+0xb0] ;  /* 0x0000b00402087980 */ /* 0x000ee8000c101b00 */
[----:B--2---:R-:W2:Y:S04]  /*7420*/  LD.E.64 R52, desc[UR4][R2.64+0x78] ;  /* 0x0000780402347980 */ /* 0x004ea8000c101b00 */
[----:B----4-:R-:W4:Y:S04]  /*7430*/  LD.E R6, desc[UR4][R2.64+0xcc] ;  /* 0x0000cc0402067980 */ /* 0x010f28000c101900 */
[----:B-1----:R-:W2:Y:S01]  /*7440*/  LD.E R7, desc[UR4][R2.64+0x60] ;  /* 0x0000600402077980 */ /* 0x002ea2000c101900 */
[----:B------:R-:W-:-:S02]  /*7450*/  LOP3.LUT R10, R132, 0xd8, RZ, 0xc0, !PT ;  /* 0x000000d8840a7812 */ /* 0x000fc400078ec0ff */
[----:B------:R-:W-:Y:S02]  /*7460*/  SHF.R.U32.HI R56, RZ, 0x3, R133 ;  /* 0x00000003ff387819 */ /* 0x000fe40000011685 */
[----:B------:R-:W-:Y:S01]  /*7470*/  SHF.L.U32 R54, R147, 0x6, RZ ;  /* 0x0000000693367819 */ /* 0x000fe200000006ff */
[----:B------:R-:W5:Y:S01]  /*7480*/  LD.E.64 R2, desc[UR4][R2.64+0xa8] ;  /* 0x0000a80402027980 */ /* 0x000f62000c101b00 */
[----:B------:R-:W-:Y:S01]  /*7490*/  IADD3 R11, PT, PT, R56, 0x10, RZ ;  /* 0x00000010380b7810 */ /* 0x000fe20007ffe0ff */
[----:B------:R-:W1:Y:S03]  /*74a0*/  @P0 MUFU.LG2 R59, R5 ;  /* 0x00000005003b0308 */ /* 0x000e660000000c00 */
[----:B------:R-:W-:-:S05]  /*74b0*/  ISETP.GE.AND P3, PT, R11, R139, PT ;  /* 0x0000008b0b00720c */ /* 0x000fca0003f66270 */
[----:B------:R-:W1:Y:S01]  /*74c0*/  @P5 MUFU.LG2 R58, R4 ;  /* 0x00000004003a5308 */ /* 0x000e620000000c00 */
[----:B------:R-:W-:Y:S02]  /*74d0*/  LOP3.LUT R57, R132, 0x1c, RZ, 0xc0, !PT ;  /* 0x0000001c84397812 */ /* 0x000fe400078ec0ff */
[----:B------:R-:W-:-:S03]  /*74e0*/  LOP3.LUT P6, RZ, R133, 0x3, RZ, 0xc0, !PT ;  /* 0x0000000385ff7812 */ /* 0x000fc600078cc0ff */
[----:B------:R-:W-:Y:S02]  /*74f0*/  IMAD R57, R56, 0x60, R57 ;  /* 0x0000006038397824 */ /* 0x000fe400078e0239 */
[----:B-1----:R-:W-:Y:S01]  /*7500*/  @P0 FMUL.FTZ R59, R59, 0.69314718246459960938 ;  /* 0x3f3172183b3b0820 */ /* 0x002fe20000410000 */
[----:B------:R-:W-:-:S03]  /*7510*/  MOV R55, 0xff800000 ;  /* 0xff80000000377802 */ /* 0x000fc60000000f00 */
[----:B-----5:R-:W-:Y:S01]  /*7520*/  @P0 FFMA.FTZ R55, R0, R86, R59 ;  /* 0x0000005600370223 */ /* 0x020fe2000001003b */
[----:B------:R-:W-:Y:S01]  /*7530*/  BAR.SYNC.DEFER_BLOCKING 0x0 ;  /* 0x0000000000007b1d */ /* 0x000fe20000010000 */
[----:B------:R-:W-:Y:S02]  /*7540*/  ISETP.GE.AND P4, PT, R56, R139, PT ;  /* 0x0000008b3800720c */ /* 0x000fe40003f86270 */
[----:B------:R-:W-:Y:S01]  /*7550*/  SHF.R.U32.HI R133, RZ, 0x2, R133 ;  /* 0x00000002ff857819 */ /* 0x000fe20000011685 */
[----:B------:R-:W-:Y:S02]  /*7560*/  @P5 FMUL.FTZ R58, R58, 0.69314718246459960938 ;  /* 0x3f3172183a3a5820 */ /* 0x000fe40000410000 */
[----:B------:R-:W-:Y:S01]  /*7570*/  BSSY.RECONVERGENT B0, `(.L_x_6892) ;  /* 0x000002a000007945 */ /* 0x000fe20003800200 */
[----:B---3--:R-:W-:Y:S01]  /*7580*/  IMAD R151, R8, UR8, R151 ;  /* 0x0000000808977c24 */ /* 0x008fe2000f8e0297 */
[----:B------:R-:W-:-:S04]  /*7590*/  LOP3.LUT R8, R10, 0x18, R100, 0x78, !PT ;  /* 0x000000180a087812 */ /* 0x000fc800078e7864 */
[----:B------:R-:W-:Y:S02]  /*75a0*/  LOP3.LUT R8, R8, 0xf24, R132, 0xf8, !PT ;  /* 0x00000f2408087812 */ /* 0x000fe400078ef884 */
[----:B------:R-:W-:Y:S01]  /*75b0*/  IADD3 R10, PT, PT, R56, 0x20, RZ ;  /* 0x00000020380a7810 */ /* 0x000fe20007ffe0ff */
[----:B--2---:R-:W-:Y:S01]  /*75c0*/  IMAD R151, R151, R7, R150 ;  /* 0x0000000797977224 */ /* 0x004fe200078e0296 */
[----:B------:R-:W-:-:S03]  /*75d0*/  LEA R7, R8, R136, 0x2 ;  /* 0x0000008808077211 */ /* 0x000fc600078e10ff */
[----:B------:R-:W-:Y:S01]  /*75e0*/  IMAD R54, R9, R151, R54 ;  /* 0x0000009709367224 */ /* 0x000fe200078e0236 */
[----:B------:R-:W-:Y:S01]  /*75f0*/  ISETP.GE.AND P2, PT, R10, R139, PT ;  /* 0x0000008b0a00720c */ /* 0x000fe20003f46270 */
[----:B------:R1:W2:Y:S02]  /*7600*/  LDS.128 R48, [R7] ;  /* 0x0000000007307984 */ /* 0x0002a40000000c00 */
[----:B----4-:R-:W-:Y:S02]  /*7610*/  IMAD R60, R54, R6, RZ ;  /* 0x00000006363c7224 */ /* 0x010fe400078e02ff */
        /* <DEDUP_REMOVED lines=10> */
[----:B------:R-:W1:Y:S01]  /*76c0*/  LDS.128 R4, [R7+0x5800] ;  /* 0x0058000007047984 */ /* 0x000e620000000c00 */
[----:B------:R-:W-:-:S02]  /*76d0*/  IADD3 R57, P0, PT, R57, R60, RZ ;  /* 0x0000003c39397210 */ /* 0x000fc40007f1e0ff */
[----:B------:R-:W-:Y:S02]  /*76e0*/  IADD3 R56, PT, PT, R56, 0x30, RZ ;  /* 0x0000003038387810 */ /* 0x000fe40007ffe0ff */
[----:B------:R-:W-:Y:S02]  /*76f0*/  LEA.HI.X.SX32 R60, R60, RZ, 0x1, P0 ;  /* 0x000000ff3c3c7211 */ /* 0x000fe400000f0eff */
[----:B------:R-:W-:Y:S02]  /*7700*/  LOP3.LUT R100, R100, 0x30, RZ, 0xc0, !PT ;  /* 0x0000003064647812 */ /* 0x000fe400078ec0ff */
[----:B------:R-:W-:Y:S02]  /*7710*/  LEA R52, P0, R57, R52, 0x2 ;  /* 0x0000003439347211 */ /* 0x000fe400078010ff */
[----:B------:R-:W-:Y:S02]  /*7720*/  ISETP.GE.AND P1, PT, R56, R139, PT ;  /* 0x0000008b3800720c */ /* 0x000fe40003f26270 */
[----:B------:R-:W-:Y:S01]  /*7730*/  MOV R56, 0xff800000 ;  /* 0xff80000000387802 */ /* 0x000fe20000000f00 */
[----:B------:R-:W-:Y:S01]  /*7740*/  @P5 FFMA.FTZ R56, R0, R85, R58 ;  /* 0x0000005500385223 */ /* 0x000fe2000001003a */
[----:B------:R-:W-:-:S02]  /*7750*/  LOP3.LUT R100, R100, 0x7, R133, 0xf8, !PT ;  /* 0x0000000764647812 */ /* 0x000fc400078ef885 */
[----:B------:R-:W-:Y:S01]  /*7760*/  LEA.HI.X R53, R57, R53, R60, 0x2, P0 ;  /* 0x0000003539357211 */ /* 0x000fe200000f143c */
[----:B--234-:R-:W-:Y:S06]  /*7770*/  @P6 BRA `(.L_x_6893) ;  /* 0x0000000000246947 */ /* 0x01cfec0003800000 */
        /* <DEDUP_REMOVED lines=9> */
.L_x_6893:
[----:B------:R-:W-:Y:S05]  /*7810*/  BSYNC.RECONVERGENT B0 ;  /* 0x0000000000007941 */ /* 0x000fea0003800200 */
.L_x_6892:
[----:B--2---:R-:W-:Y:S01]  /*7820*/  MOV R2, R146 ;  /* 0x0000009200027202 */ /* 0x004fe20000000f00 */
[----:B------:R-:W-:Y:S01]  /*7830*/  @!P4 ST.E.128 desc[UR4][R52.64], R48 ;  /* 0x000000303400c985 */ /* 0x000fe2000c101d04 */
[----:B------:R-:W-:-:S03]  /*7840*/  MOV R3, 0x0 ;  /* 0x0000000000037802 */ /* 0x000fc60000000f00 */
        /* <DEDUP_REMOVED lines=8> */
[----:B-1----:R-:W-:Y:S05]  /*78d0*/  @P1 RET.REL.NODEC R2 `(_ZN5flash24flash_fwd_splitkv_kernelI23Flash_fwd_kernel_traitsILi96ELi64ELi64ELi4ELb0ELb0EN7cutlass10bfloat16_tE19Flash_kernel_traitsILi96ELi64ELi64ELi4ES3_EELb0ELb0ELb0ELb0ELb1ELb1ELb1ELb0EEEvNS_16Flash_fwd_paramsE) ;  /* 0xffffff8402c81950 */ /* 0x002fea0003c3ffff */
[----:B------:R-:W-:Y:S01]  /*78e0*/  MOV R147, 0x0 ;  /* 0x0000000000937802 */ /* 0x000fe20000000f00 */
[----:B------:R-:W-:Y:S04]  /*78f0*/  ST.E.128 desc[UR4][R52.64+0x4800], R36 ;  /* 0x0048002434007985 */ /* 0x000fe8000c101d04 */
[----:B------:R-:W-:Y:S04]  /*7900*/  ST.E.128 desc[UR4][R52.64+0x4880], R20 ;  /* 0x0048801434007985 */ /* 0x000fe8000c101d04 */
[----:B------:R1:W-:Y:S02]  /*7910*/  ST.E.128 desc[UR4][R52.64+0x4900], R4 ;  /* 0x0049000434007985 */ /* 0x0003e4000c101d04 */
[----:B-1----:R-:W-:Y:S05]  /*7920*/  RET.REL.NODEC R146 `(_ZN5flash24flash_fwd_splitkv_kernelI23Flash_fwd_kernel_traitsILi96ELi64ELi64ELi4ELb0ELb0EN7cutlass10bfloat16_tE19Flash_kernel_traitsILi96ELi64ELi64ELi4ES3_EELb0ELb0ELb0ELb0ELb1ELb1ELb1ELb0EEEvNS_16Flash_fwd_paramsE) ;  /* 0xffffff8492b47950 */ /* 0x002fea0003c3ffff */
.L_x_6891:
[----:B------:R-:W-:Y:S01]  /*7930*/  MOV R4, 0x1f ;  /* 0x0000001f00047802 */ /* 0x000fe20000000f00 */
[----:B------:R-:W-:Y:S01]  /*7940*/  IMAD.MOV.U32 R5, RZ, RZ, 0x2 ;  /* 0x00000002ff057424 */ /* 0x000fe200078e00ff */
[----:B------:R-:W-:Y:S01]  /*7950*/  MOV R7, R163 ;  /* 0x000000a300077202 */ /* 0x000fe20000000f00 */
[----:B------:R-:W-:-:S07]  /*7960*/  IMAD.MOV.U32 R6, RZ, RZ, -0x1 ;  /* 0xffffffffff067424 */ /* 0x000fce00078e00ff */
[----:B-1---5:R-:W-:Y:S05]  /*7970*/  WARPSYNC.COLLECTIVE R6, `(.L_x_6894) ;  /* 0x0000000006087348 */ /* 0x022fea0003c00000 */
[----:B------:R2:W3:Y:S02]  /*7980*/  SHFL.BFLY P0, R4, R7, R5, R4 ;  /* 0x0c00000507047389 */ /* 0x0004e40000000004 */
[----:B-123-5:R-:W-:Y:S05]  /*7990*/  ENDCOLLECTIVE ;  /* 0x000000000000791b */ /* 0x02efea0003800000 */
.L_x_6894:
        /* <DEDUP_REMOVED lines=8> */
.L_x_6895:
[----:B------:R-:W-:Y:S01]  /*7a20*/  MOV R8, R4 ;  /* 0x0000000400087202 */ /* 0x000fe20000000f00 */
[----:B------:R-:W-:Y:S01]  /*7a30*/  IMAD.MOV.U32 R7, RZ, RZ, R162 ;  /* 0x000000ffff077224 */ /* 0x000fe200078e00a2 */
[----:B------:R-:W-:Y:S02]  /*7a40*/  MOV R4, 0x1f ;  /* 0x0000001f00047802 */ /* 0x000fe40000000f00 */
[----:B------:R-:W-:-:S07]  /*7a50*/  MOV R5, 0x2 ;  /* 0x0000000200057802 */ /* 0x000fce0000000f00 */
[----:B------:R-:W-:Y:S05]  /*7a60*/  WARPSYNC.COLLECTIVE R6, `(.L_x_6896) ;  /* 0x0000000006087348 */ /* 0x000fea0003c00000 */
[----:B------:R1:W2:Y:S02]  /*7a70*/  SHFL.BFLY P0, R4, R7, R5, R4 ;  /* 0x0c00000507047389 */ /* 0x0002a40000000004 */
[----:B-12---:R-:W-:Y:S05]  /*7a80*/  ENDCOLLECTIVE ;  /* 0x000000000000791b */ /* 0x006fea0003800000 */
.L_x_6896:
[----:B------:R-:W-:Y:S01]  /*7a90*/  FADD.FTZ R162, R4, R162 ;  /* 0x000000a204a27221 */ /* 0x000fe20000010000 */
[----:B------:R-:W-:Y:S02]  /*7aa0*/  MOV R4, 0x1f ;  /* 0x0000001f00047802 */ /* 0x000fe40000000f00 */
[----:B------:R-:W-:Y:S01]  /*7ab0*/  MOV R5, 0x1 ;  /* 0x0000000100057802 */ /* 0x000fe20000000f00 */
[----:B------:R-:W-:-:S07]  /*7ac0*/  IMAD.MOV.U32 R7, RZ, RZ, R162 ;  /* 0x000000ffff077224 */ /* 0x000fce00078e00a2 */
[----:B------:R-:W-:Y:S05]  /*7ad0*/  WARPSYNC.COLLECTIVE R6, `(.L_x_6897) ;  /* 0x0000000006087348 */ /* 0x000fea0003c00000 */
[----:B------:R1:W2:Y:S02]  /*7ae0*/  SHFL.BFLY P0, R4, R7, R5, R4 ;  /* 0x0c00000507047389 */ /* 0x0002a40000000004 */
[----:B-12---:R-:W-:Y:S05]  /*7af0*/  ENDCOLLECTIVE ;  /* 0x000000000000791b */ /* 0x006fea0003800000 */
.L_x_6897:
[----:B------:R-:W-:Y:S01]  /*7b00*/  FADD.FTZ R5, R163, R8 ;  /* 0x00000008a3057221 */ /* 0x000fe20000010000 */
[----:B------:R-:W-:Y:S06]  /*7b10*/  BRA `(.L_x_6898) ;  /* 0xfffffff000cc7947 */ /* 0x000fec000383ffff */
.L_x_6899:
        /* <DEDUP_REMOVED lines=14> */
.L_x_11661:


//--------------------- .text._ZN5flash24flash_fwd_splitkv_kernelI23Flash_fwd_kernel_traitsILi96ELi64ELi64ELi4ELb0ELb0EN7cutlass10bfloat16_tE19Flash_kernel_traitsILi96ELi64ELi64ELi4ES3_EELb0ELb0ELb0ELb0ELb0ELb0ELb0ELb0EEEvNS_16Flash_fwd_paramsE --------------------------
	.section	.text._ZN5flash24flash_fwd_splitkv_kernelI23Flash_fwd_kernel_traitsILi96ELi64ELi64ELi4ELb0ELb0EN7cutlass10bfloat16_tE19Flash_kernel_traitsILi96ELi64ELi64ELi4ES3_EELb0ELb0ELb0ELb0ELb0ELb0ELb0ELb0EEEvNS_16Flash_fwd_paramsE,"ax",@progbits
	.align	128
        .global         _ZN5flash24flash_fwd_splitkv_kernelI23Flash_fwd_kernel_traitsILi96ELi64ELi64ELi4ELb0ELb0EN7cutlass10bfloat16_tE19Flash_kernel_traitsILi96ELi64ELi64ELi4ES3_EELb0ELb0ELb0ELb0ELb0ELb0ELb0ELb0EEEvNS_16Flash_fwd_paramsE
        .type           _ZN5flash24flash_fwd_splitkv_kernelI23Flash_fwd_kernel_traitsILi96ELi64ELi64ELi4ELb0ELb0EN7cutlass10bfloat16_tE19Flash_kernel_traitsILi96ELi64ELi64ELi4ES3_EELb0ELb0ELb0ELb0ELb0ELb0ELb0ELb0EEEvNS_16Flash_fwd_paramsE,@function
        .size           _ZN5flash24flash_fwd_splitkv_kernelI23Flash_fwd_kernel_traitsILi96ELi64ELi64ELi4ELb0ELb0EN7cutlass10bfloat16_tE19Flash_kernel_traitsILi96ELi64ELi64ELi4ES3_EELb0ELb0ELb0ELb0ELb0ELb0ELb0ELb0EEEvNS_16Flash_fwd_paramsE,(.L_x_11662 - _ZN5flash24flash_fwd_splitkv_kernelI23Flash_fwd_kernel_traitsILi96ELi64ELi64ELi4ELb0ELb0EN7cutlass10bfloat16_tE19Flash_kernel_traitsILi96ELi64ELi64ELi4ES3_EELb0ELb0ELb0ELb0ELb0ELb0ELb0ELb0EEEvNS_16Flash_fwd_paramsE)
        .other          _ZN5flash24flash_fwd_splitkv_kernelI23Flash_fwd_kernel_traitsILi96ELi64ELi64ELi4ELb0ELb0EN7cutlass10bfloat16_tE19Flash_kernel_traitsILi96ELi64ELi64ELi4ES3_EELb0ELb0ELb0ELb0ELb0ELb0ELb0ELb0EEEvNS_16Flash_fwd_paramsE,@"STO_CUDA_ENTRY STV_DEFAULT"
_ZN5flash24flash_fwd_splitkv_kernelI23Flash_fwd_kernel_traitsILi96ELi64ELi64ELi4ELb0ELb0EN7cutlass10bfloat16_tE19Flash_kernel_traitsILi96ELi64ELi64ELi4ES3_EELb0ELb0ELb0ELb0ELb0ELb0ELb0ELb0EEEvNS_16Flash_fwd_paramsE:
.text._ZN5flash24flash_fwd_splitkv_kernelI23Flash_fwd_kernel_traitsILi96ELi64ELi64ELi4ELb0ELb0EN7cutlass10bfloat16_tE19Flash_kernel_traitsILi96ELi64ELi64ELi4ES3_EELb0ELb0ELb0ELb0ELb0ELb0ELb0ELb0EEEvNS_16Flash_fwd_paramsE:
[----:B------:R-:W-:Y:S01]  /*0000*/  LDC R1, c[0x0][0x37c] ;  /* 0x0000df00ff017b82 */ /* 0x000fe20000000800 */
[----:B------:R-:W1:Y:S07]  /*0010*/  S2R R149, SR_CTAID.X ;  /* 0x0000000000957919 */ /* 0x000e6e0000002500 */
[----:B------:R-:W2:Y:S01]  /*0020*/  LDC.64 R2, c[0x0][0x348] ;  /* 0x0000d200ff027b82 */ /* 0x000ea20000000a00 */
[----:B------:R-:W-:Y:S01]  /*0030*/  BSSY.RECONVERGENT B2, `(.L_x_6900) ;  /* 0x0000005000027945 */ /* 0x000fe20003800200 */
[----:B------:R-:W-:Y:S01]  /*0040*/  MOV R146, 0x80 ;  /* 0x0000008000927802 */ /* 0x000fe20000000f00 */
[----:B------:R-:W3:Y:S01]  /*0050*/  S2R R148, SR_CTAID.Y ;  /* 0x0000000000947919 */ /* 0x000ee20000002600 */
[----:B------:R-:W4:Y:S05]  /*0060*/  S2R R147, SR_CTAID.Z ;  /* 0x0000000000937919 */ /* 0x000f2a0000002700 */
[----:B-1234-:R-:W-:Y:S05]  /*0070*/  CALL.REL.NOINC `($_ZN5flash24flash_fwd_splitkv_kernelI23Flash_fwd_kernel_traitsILi96ELi64ELi64ELi4ELb0ELb0EN7cutlass10bfloat16_tE19Flash_kernel_traitsILi96ELi64ELi64ELi4ES3_EELb0ELb0ELb0ELb0ELb0ELb0ELb0ELb0EEEvNS_16Flash_fwd_paramsE$_ZN5flash30compute_attn_1rowblock_splitkvI23Flash_fwd_kernel_traitsILi96ELi64ELi64ELi4ELb0ELb0EN7cutlass10bfloat16_tE19Flash_kernel_traitsILi96ELi64ELi64ELi4ES3_EELb0ELb0ELb0ELb0ELb0ELb0ELb0ELb0ENS_16Flash_fwd_paramsEEEvRKT8_iiiii) ;  /* 0x0000000000087944 */ /* 0x01efea0003c00000 */
[----:B------:R-:W-:Y:S05]  /*0080*/  BSYNC.RECONVERGENT B2 ;  /* 0x0000000000027941 */ /* 0x000fea0003800200 */
.L_x_6900:
[----:B------:R-:W-:Y:S05]  /*0090*/  EXIT ;  /* 0x000000000000794d */ /* 0x000fea0003800000 */
        .type           $_ZN5flash24flash_fwd_splitkv_kernelI23Flash_fwd_kernel_traitsILi96ELi64ELi64ELi4ELb0ELb0EN7cutlass10bfloat16_tE19Flash_kernel_traitsILi96ELi64ELi64ELi4ES3_EELb0ELb0ELb0ELb0ELb0ELb0ELb0ELb0EEEvNS_16Flash_fwd_paramsE$_ZN5flash30compute_attn_1rowblock_splitkvI23Flash_fwd_kernel_traitsILi96ELi64ELi64ELi4ELb0ELb0EN7cutlass10bfloat16_tE19Flash_kernel_traitsILi96ELi64ELi64ELi4ES3_EELb0ELb0ELb0ELb0ELb0ELb0ELb0ELb0ENS_16Flash_fwd_paramsEEEvRKT8_iiiii,@function
        .size           $_ZN5flash24flash_fwd_splitkv_kernelI23Flash_fwd_kernel_traitsILi96ELi64ELi64ELi4ELb0ELb0EN7cutlass10bfloat16_tE19Flash_kernel_traitsILi96ELi64ELi64ELi4ES3_EELb0ELb0ELb0ELb0ELb0ELb0ELb0ELb0EEEvNS_16Flash_fwd_paramsE$_ZN5flash30compute_attn_1rowblock_splitkvI23Flash_fwd_kernel_traitsILi96ELi64ELi64ELi4ELb0ELb0EN7cutlass10bfloat16_tE19Flash_kernel_traitsILi96ELi64ELi64ELi4ES3_EELb0ELb0ELb0ELb0ELb0ELb0ELb0ELb0ENS_16Flash_fwd_paramsEEEvRKT8_iiiii,(.L_x_11662 - $_ZN5flash24flash_fwd_splitkv_kernelI23Flash_fwd_kernel_traitsILi96ELi64ELi64ELi4ELb0ELb0EN7cutlass10bfloat16_tE19Flash_kernel_traitsILi96ELi64ELi64ELi4ES3_EELb0ELb0ELb0ELb0ELb0ELb0ELb0ELb0EEEvNS_16Flash_fwd_paramsE$_ZN5flash30compute_attn_1rowblock_splitkvI23Flash_fwd_kernel_traitsILi96ELi64ELi64ELi4ELb0ELb0EN7cutlass10bfloat16_tE19Flash_kernel_traitsILi96ELi64ELi64ELi4ES3_EELb0ELb0ELb0ELb0ELb0ELb0ELb0ELb0ENS_16Flash_fwd_paramsEEEvRKT8_iiiii)
$_ZN5flash24flash_fwd_splitkv_kernelI23Flash_fwd_kernel_traitsILi96ELi64ELi64ELi4ELb0ELb0EN7cutlass10bfloat16_tE19Flash_kernel_traitsILi96ELi64ELi64ELi4ES3_EELb0ELb0ELb0ELb0ELb0ELb0ELb0ELb0EEEvNS_16Flash_fwd_paramsE$_ZN5flash30compute_attn_1rowblock_splitkvI23Flash_fwd_kernel_traitsILi96ELi64ELi64ELi4ELb0ELb0EN7cutlass10bfloat16_tE19Flash_kernel_traitsILi96ELi64ELi64ELi4ES3_EELb0ELb0ELb0ELb0ELb0ELb0ELb0ELb0ENS_16Flash_fwd_paramsEEEvRKT8_iiiii:
        /* <DEDUP_REMOVED lines=20> */
[----:B------:R-:W-:-:S05]  /*01e0*/  SHF.R.U32.HI R0, RZ, 0x1e, R148 ;  /* 0x0000001eff007819 */ /* 0x000fca0000011694 */
[----:B------:R1:W5:Y:S01]  /*01f0*/  @P2 LD.E R154, desc[UR4][R20.64] ;  /* 0x00000004149a2980 */ /* 0x000362000c101900 */
[----:B------:R-:W-:Y:S01]  /*0200*/  ISETP.NE.U32.AND P2, PT, R10, RZ, PT ;  /* 0x000000ff0a00720c */ /* 0x000fe20003f45070 */
[----:B------:R-:W-:-:S03]  /*0210*/  IMAD.MOV.U32 R15, RZ, RZ, RZ ;  /* 0x000000ffff0f7224 */ /* 0x000fc600078e00ff */
[----:B------:R-:W-:Y:S01]  /*0220*/  ISETP.NE.AND.EX P2, PT, R11, RZ, PT, P2 ;  /* 0x000000ff0b00720c */ /* 0x000fe20003f45320 */
        /* <DEDUP_REMOVED lines=13> */
.L_x_6902:
[----:B------:R-:W-:Y:S05]  /*0300*/  BSYNC.RECONVERGENT B0 ;  /* 0x0000000000007941 */ /* 0x000fea0003800200 */
.L_x_6901:
[----:B------:R-:W-:Y:S04]  /*0310*/  BSSY.RECONVERGENT B0, `(.L_x_6903) ;  /* 0x0000007000007945 */ /* 0x000fe80003800200 */
[----:B------:R-:W-:Y:S05]  /*0320*/  @!P3 BRA `(.L_x_6904) ;  /* 0x000000000014b947 */ /* 0x000fea0003800000 */
[----:B-----5:R-:W3:Y:S02]  /*0330*/  LD.E.U8 R6, desc[UR4][R2.64+0x1b2] ;  /* 0x0001b20402067980 */ /* 0x020ee4000c101100 */
[----:B---3--:R-:W-:-:S13]  /*0340*/  ISETP.NE.AND P1, PT, R6, RZ, PT ;  /* 0x000000ff0600720c */ /* 0x008fda0003f25270 */
[----:B------:R-:W3:Y:S02]  /*0350*/  @P1 LD.E R7, desc[UR4][R10.64+0x4] ;  /* 0x000004040a071980 */ /* 0x000ee4000c101900 */
[----:B---3--:R-:W-:-:S06]  /*0360*/  @P1 IADD3 R6, PT, PT, R7, -R16, RZ ;  /* 0x8000001007061210 */ /* 0x008fcc0007ffe0ff */
[----:B------:R3:W5:Y:S02]  /*0370*/  @!P1 LD.E R6, desc[UR4][R10.64] ;  /* 0x000000040a069980 */ /* 0x000764000c101900 */
.L_x_6904:
[----:B------:R-:W-:Y:S05]  /*0380*/  BSYNC.RECONVERGENT B0 ;  /* 0x0000000000007941 */ /* 0x000fea0003800200 */
.L_x_6903:
        /* <DEDUP_REMOVED lines=8> */
.L_x_6906:
[----:B------:R-:W4:Y:S01]  /*0410*/  LD.E.64 R8, desc[UR4][R2.64+0x108] ;  /* 0x0001080402087980 */ /* 0x000f22000c101b00 */
[----:B------:R-:W-:Y:S01]  /*0420*/  BSSY.RECONVERGENT B0, `(.L_x_6908) ;  /* 0x0000006000007945 */ /* 0x000fe20003800200 */
[----:B------:R-:W-:Y:S01]  /*0430*/  IMAD.MOV.U32 R85, RZ, RZ, RZ ;  /* 0x000000ffff557224 */ /* 0x000fe200078e00ff */
[----:B----4-:R-:W-:-:S04]  /*0440*/  ISETP.NE.U32.AND P0, PT, R8, RZ, PT ;  /* 0x000000ff0800720c */ /* 0x010fc80003f05070 */
[----:B------:R-:W-:-:S13]  /*0450*/  ISETP.NE.AND.EX P0, PT, R9, RZ, PT, P0 ;  /* 0x000000ff0900720c */ /* 0x000fda0003f05300 */
[----:B------:R-:W-:Y:S05]  /*0460*/  @!P0 BRA `(.L_x_6909) ;  /* 0x0000000000048947 */ /* 0x000fea0003800000 */
[----:B------:R4:W5:Y:S02]  /*0470*/  LD.E R85, desc[UR4][R2.64+0xbc] ;  /* 0x0000bc0402557980 */ /* 0x000964000c101900 */
.L_x_6909:
[----:B------:R-:W-:Y:S05]  /*0480*/  BSYNC.RECONVERGENT B0 ;  /* 0x0000000000007941 */ /* 0x000fea0003800200 */
.L_x_6908:
[----:B-----5:R-:W-:Y:S02]  /*0490*/  IADD3 R85, PT, PT, R85, R6, -R15 ;  /* 0x0000000655557210 */ /* 0x020fe40007ffe80f */
.L_x_6907:
[----:B------:R-:W-:Y:S05]  /*04a0*/  BSYNC.RECONVERGENT B1 ;  /* 0x0000000000017941 */ /* 0x000fea0003800200 */
.L_x_6905:
[----:B------:R-:W-:Y:S01]  /*04b0*/  IMAD.SHL.U32 R136, R149, 0x40, RZ ;  /* 0x0000004095887824 */ /* 0x000fe200078e00ff */
[----:B------:R-:W-:Y:S01]  /*04c0*/  MOV R6, R146 ;  /* 0x0000009200067202 */ /* 0x000fe20000000f00 */
[----:B------:R-:W-:-:S03]  /*04d0*/  IMAD.MOV.U32 R7, RZ, RZ, 0x0 ;  /* 0x00000000ff077424 */ /* 0x000fc600078e00ff */
[----:B------:R-:W-:-:S13]  /*04e0*/  ISETP.GT.AND P0, PT, R13, R136, PT ;  /* 0x000000880d00720c */ /* 0x000fda0003f04270 */
[----:B-1234-:R-:W-:Y:S05]  /*04f0*/  @!P0 RET.REL.NODEC R6 `(_ZN5flash24flash_fwd_splitkv_kernelI23Flash_fwd_kernel_traitsILi96ELi64ELi64ELi4ELb0ELb0EN7cutlass10bfloat16_tE19Flash_kernel_traitsILi96ELi64ELi64ELi4ES3_EELb0ELb0ELb0ELb0ELb0ELb0ELb0ELb0EEEvNS_16Flash_fwd_paramsE) ;  /* 0xfffffff806c08950 */ /* 0x01efea0003c3ffff */
        /* <DEDUP_REMOVED lines=30> */
[-C--:B---3--:R-:W-:Y:S02]  /*06e0*/  IMAD R4, R4, R148.reuse, R147 ;  /* 0x0000009404047224 */ /* 0x088fe400078e0293 */
        /* <DEDUP_REMOVED lines=18> */
[-C--:B------:R-:W-:Y:S01]  /*0810*/  IMAD R2, R15, R147.reuse, RZ ;  /* 0x000000930f027224 */ /* 0x080fe200078e02ff */
        /* <DEDUP_REMOVED lines=21> */
.L_x_6912:
[----:B------:R-:W-:Y:S05]  /*0970*/  BSYNC.RECONVERGENT B0 ;  /* 0x0000000000007941 */ /* 0x000fea0003800200 */
.L_x_6911:
        /* <DEDUP_REMOVED lines=17> */
.L_x_6914:
[----:B------:R-:W-:Y:S05]  /*0a90*/  BSYNC.RECONVERGENT B0 ;  /* 0x0000000000007941 */ /* 0x000fea0003800200 */
.L_x_6913:
[----:B------:R-:W-:Y:S01]  /*0aa0*/  MOV R147, 0x0 ;  /* 0x0000000000937802 */ /* 0x000fe20000000f00 */
[----:B------:R1:W-:Y:S03]  /*0ab0*/  @!P6 ST.E desc[UR4][R6.64], R3 ;  /* 0x000000030600e985 */ /* 0x0003e6000c101904 */
[----:B-12--5:R-:W-:Y:S05]  /*0ac0*/  @P5 RET.REL.NODEC R146 `(_ZN5flash24flash_fwd_splitkv_kernelI23Flash_fwd_kernel_traitsILi96ELi64ELi64ELi4ELb0ELb0EN7cutlass10bfloat16_tE19Flash_kernel_traitsILi96ELi64ELi64ELi4ES3_EELb0ELb0ELb0ELb0ELb0ELb0ELb0ELb0EEEvNS_16Flash_fwd_paramsE) ;  /* 0xfffffff4924c5950 */ /* 0x026fea0003c3ffff */
[----:B------:R-:W-:Y:S02]  /*0ad0*/  MOV R3, 0x7f800000 ;  /* 0x7f80000000037802 */ /* 0x000fe40000000f00 */
[----:B------:R-:W-:-:S03]  /*0ae0*/  MOV R147, 0x0 ;  /* 0x0000000000937802 */ /* 0x000fc60000000f00 */
[----:B------:R1:W-:Y:S02]  /*0af0*/  ST.E desc[UR4][R6.64+0x80], R3 ;  /* 0x0000800306007985 */ /* 0x0003e4000c101904 */
[----:B-1----:R-:W-:Y:S05]  /*0b00*/  RET.REL.NODEC R146 `(_ZN5flash24flash_fwd_splitkv_kernelI23Flash_fwd_kernel_traitsILi96ELi64ELi64ELi4ELb0ELb0EN7cutlass10bfloat16_tE19Flash_kernel_traitsILi96ELi64ELi64ELi4ES3_EELb0ELb0ELb0ELb0ELb0ELb0ELb0ELb0EEEvNS_16Flash_fwd_paramsE) ;  /* 0xfffffff4923c7950 */ /* 0x002fea0003c3ffff */
.L_x_6910:
        /* <DEDUP_REMOVED lines=13> */
[----:B------:R-:W3:Y:S01]  /*0be0*/  LD.E.64 R8, desc[UR4][R2.64+0x168] ;  /* 0x0001680402087980 */ /* 0x000ee2000c101b00 */
[----:B------:R-:W-:Y:S02]  /*0bf0*/  MOV R90, R2 ;  /* 0x00000002005a7202 */ /* 0x000fe40000000f00 */
[----:B------:R-:W-:-:S05]  /*0c00*/  MOV R91, R3 ;  /* 0x00000003005b7202 */ /* 0x000fca0000000f00 */
[----:B------:R-:W4:Y:S01]  /*0c10*/  LD.E R22, desc[UR4][R90.64+0x68] ;  /* 0x000068045a167980 */ /* 0x000f22000c101900 */
[----:B------:R-:W-:-:S03]  /*0c20*/  LEA R152, R84, 0xffffffc0, 0x6 ;  /* 0xffffffc054987811 */ /* 0x000fc600078e30ff */
[----:B------:R-:W4:Y:S01]  /*0c30*/  LD.E.64 R24, desc[UR4][R90.64+0x20] ;  /* 0x000020045a187980 */ /* 0x000f22000c101b00 */
[----:B-1----:R-:W-:-:S03]  /*0c40*/  IABS R4, R152 ;  /* 0x0000009800047213 */ /* 0x002fc60000000000 */
[----:B------:R-:W4:Y:S04]  /*0c50*/  LD.E.64 R20, desc[UR4][R90.64+0x50] ;  /* 0x000050045a147980 */ /* 0x000f28000c101b00 */
[----:B------:R-:W4:Y:S04]  /*0c60*/  LD.E.64 R18, desc[UR4][R90.64+0x28] ;  /* 0x000028045a127980 */ /* 0x000f28000c101b00 */
[----:B------:R-:W5:Y:S01]  /*0c70*/  LD.E.64 R32, desc[UR4][R90.64+0x58] ;  /* 0x000058045a207980 */ /* 0x000f62000c101b00 */
[----:B--2---:R-:W-:-:S04]  /*0c80*/  IABS R5, R15 ;  /* 0x0000000f00057213 */ /* 0x004fc80000000000 */
[----:B------:R-:W1:Y:S08]  /*0c90*/  I2F.RP R6, R5 ;  /* 0x0000000500067306 */ /* 0x000e700000209400 */
[----:B-1----:R-:W1:Y:S02]  /*0ca0*/  MUFU.RCP R10, R6 ;  /* 0x00000006000a7308 */ /* 0x002e640000001000 */
[----:B-1----:R-:W-:-:S06]  /*0cb0*/  VIADD R10, R10, 0xffffffe ;  /* 0x0ffffffe0a0a7836 */ /* 0x002fcc0000000000 */
[----:B------:R-:W1:Y:S02]  /*0cc0*/  F2I.FTZ.U32.TRUNC.NTZ R11, R10 ;  /* 0x0000000a000b7305 */ /* 0x000e64000021f000 */
[----:B-1----:R-:W-:Y:S01]  /*0cd0*/  IADD3 R0, PT, PT, RZ, -R11, RZ ;  /* 0x8000000bff007210 */ /* 0x002fe20007ffe0ff */
[----:B------:R-:W-:-:S04]  /*0ce0*/  IMAD.MOV.U32 R10, RZ, RZ, RZ ;  /* 0x000000ffff0a7224 */ /* 0x000fc800078e00ff */
[----:B------:R-:W-:Y:S01]  /*0cf0*/  IMAD R7, R0, R5, RZ ;  /* 0x0000000500077224 */ /* 0x000fe200078e02ff */
[----:B------:R-:W-:-:S03]  /*0d00*/  IABS R0, R15 ;  /* 0x0000000f00007213 */ /* 0x000fc60000000000 */
[----:B------:R-:W-:Y:S01]  /*0d10*/  IMAD.HI.U32 R7, R11, R7, R10 ;  /* 0x000000070b077227 */ /* 0x000fe200078e000a */
[----:B------:R-:W-:-:S05]  /*0d20*/  IADD3 R0, PT, PT, RZ, -R0, RZ ;  /* 0x80000000ff007210 */ /* 0x000fca0007ffe0ff */
[----:B------:R-:W-:Y:S02]  /*0d30*/  IMAD.HI.U32 R12, R7, R4, RZ ;  /* 0x00000004070c7227 */ /* 0x000fe400078e00ff */
[----:B------:R-:W5:Y:S02]  /*0d40*/  LD.E.64 R6, desc[UR4][R90.64+0x40] ;  /* 0x000040045a067980 */ /* 0x000f64000c101b00 */
[----:B------:R-:W-:-:S05]  /*0d50*/  IMAD R0, R12, R0, R4 ;  /* 0x000000000c007224 */ /* 0x000fca00078e0204 */
[----:B------:R-:W-:-:S13]  /*0d60*/  ISETP.GT.U32.AND P2, PT, R5, R0, PT ;  /* 0x000000000500720c */ /* 0x000fda0003f44070 */
[----:B------:R-:W-:-:S05]  /*0d70*/  @!P2 IMAD.IADD R0, R0, 0x1, -R5 ;  /* 0x000000010000a824 */ /* 0x000fca00078e0a05 */
[----:B------:R-:W-:Y:S02]  /*0d80*/  ISETP.GE.U32.AND P0, PT, R0, R5, PT ;  /* 0x000000050000720c */ /* 0x000fe40003f06070 */
[----:B------:R-:W-:Y:S01]  /*0d90*/  LOP3.LUT R0, R152, R15, RZ, 0x3c, !PT ;  /* 0x0000000f98007212 */ /* 0x000fe200078e3cff */
[----:B------:R-:W2:Y:S01]  /*0da0*/  LD.E.64 R4, desc[UR4][R90.64+0x38] ;  /* 0x000038045a047980 */ /* 0x000ea2000c101b00 */
        /* <DEDUP_REMOVED lines=38> */
[----:B------:R-:W-:-:S04]  /*1010*/  SHF.R.S32.HI R23, RZ, 0x1f, R16 ;  /* 0x0000001fff177819 */ /* 0x000fc80000011410 */
[----:B------:R-:W-:Y:S02]  /*1020*/  @!P0 IADD3 R11, PT, PT, -R11, RZ, RZ ;  /* 0x000000ff0b0b8210 */ /* 0x000fe40007ffe1ff */
[----:B------:R-:W-:-:S05]  /*1030*/  @!P1 LOP3.LUT R11, RZ, R22, RZ, 0x33, !PT ;  /* 0x00000016ff0b9212 */ /* 0x000fca00078e33ff */
[----:B------:R-:W-:Y:S02]  /*1040*/  IMAD R15, R21, R11, RZ ;  /* 0x0000000b150f7224 */ /* 0x000fe400078e02ff */
[----:B--2---:R-:W-:-:S04]  /*1050*/  IMAD R8, R5, R16, RZ ;  /* 0x0000001005087224 */ /* 0x004fc800078e02ff */
[----:B------:R-:W-:Y:S01]  /*1060*/  IMAD R8, R4, R23, R8 ;  /* 0x0000001704087224 */ /* 0x000fe200078e0208 */
[----:B---3--:R-:W-:Y:S01]  /*1070*/  SHF.R.S32.HI R9, RZ, 0x1f, R0 ;  /* 0x0000001fff097819 */ /* 0x008fe20000011400 */
        /* <DEDUP_REMOVED lines=10> */
[----:B------:R-:W-:Y:S01]  /*1120*/  IMAD.WIDE.U32 R14, R18, R0, RZ ;  /* 0x00000000120e7225 */ /* 0x000fe200078e00ff */
[----:B------:R-:W-:-:S03]  /*1130*/  IADD3 R0, PT, PT, R21, R10, RZ ;  /* 0x0000000a15007210 */ /* 0x000fc60007ffe0ff */
[----:B------:R-:W-:Y:S01]  /*1140*/  IMAD R8, R18, R9, R8 ;  /* 0x0000000912087224 */ /* 0x000fe200078e0208 */
[----:B------:R-:W-:Y:S01]  /*1150*/  MOV R12, R14 ;  /* 0x0000000e000c7202 */ /* 0x000fe20000000f00 */
[----:B------:R-:W-:Y:S02]  /*1160*/  IMAD.MOV.U32 R10, RZ, RZ, R20 ;  /* 0x000000ffff0a7224 */ /* 0x000fe400078e0014 */
[----:B------:R-:W-:Y:S01]  /*1170*/  IMAD.IADD R11, R15, 0x1, R8 ;  /* 0x000000010f0b7824 */ /* 0x000fe200078e0208 */
[----:B------:R-:W-:Y:S05]  /*1180*/  BRA `(.L_x_6917) ;  /* 0x0000000400407947 */ /* 0x000fea0003800000 */
.L_x_6916:
[----:B------:R-:W2:Y:S01]  /*1190*/  LD.E R22, desc[UR4][R2.64+0x68] ;  /* 0x0000680402167980 */ /* 0x000ea2000c101900 */
[----:B------:R-:W-:-:S03]  /*11a0*/  ISETP.NE.AND P2, PT, R16, -0x1, PT ;  /* 0xffffffff1000780c */ /* 0x000fc60003f45270 */
[----:B-1----:R-:W3:Y:S01]  /*11b0*/  LD.E.64 R4, desc[UR4][R2.64+0x38] ;  /* 0x0000380402047980 */ /* 0x002ee2000c101b00 */
[----:B------:R-:W-:Y:S01]  /*11c0*/  MOV R90, R2 ;  /* 0x00000002005a7202 */ /* 0x000fe20000000f00 */
[----:B------:R-:W-:Y:S02]  /*11d0*/  IMAD.MOV.U32 R91, RZ, RZ, R3 ;  /* 0x000000ffff5b7224 */ /* 0x000fe400078e0003 */
[----:B------:R1:W5:Y:S04]  /*11e0*/  LD.E.64 R32, desc[UR4][R2.64+0x58] ;  /* 0x0000580402207980 */ /* 0x000368000c101b00 */
[----:B------:R-:W4:Y:S04]  /*11f0*/  LD.E.64 R6, desc[UR4][R90.64+0x40] ;  /* 0x000040045a067980 */ /* 0x000f28000c101b00 */
[----:B------:R-:W4:Y:S04]  /*1200*/  @!P2 LD.E.64 R24, desc[UR4][R2.64+0x20] ;  /* 0x000020040218a980 */ /* 0x000f28000c101b00 */
[----:B------:R-:W4:Y:S04]  /*1210*/  @!P2 LD.E.64 R20, desc[UR4][R2.64+0x28] ;  /* 0x000028040214a980 */ /* 0x000f28000c101b00 */
[----:B------:R-:W4:Y:S01]  /*1220*/  LD.E.64 R18, desc[UR4][R90.64+0x50] ;  /* 0x000050045a127980 */ /* 0x000f22000c101b00 */
[----:B------:R-:W-:-:S02]  /*1230*/  MOV R26, RZ ;  /* 0x000000ff001a7202 */ /* 0x000fc40000000f00 */
[----:B------:R-:W-:Y:S02]  /*1240*/  LEA R152, R84, 0xffffffc0, 0x6 ;  /* 0xffffffc054987811 */ /* 0x000fe400078e30ff */
[----:B------:R-:W-:Y:S02]  /*1250*/  CS2R R156, SRZ ;  /* 0x00000000009c7805 */ /* 0x000fe4000001ff00 */
        /* <DEDUP_REMOVED lines=47> */
[----:B------:R-:W-:Y:S01]  /*1550*/  @P2 IADD3 R15, PT, PT, R15, R16, RZ ;  /* 0x000000100f0f2210 */ /* 0x000fe20007ffe0ff */
[----:B------:R-:W-:Y:S01]  /*1560*/  IMAD.MOV.U32 R16, RZ, RZ, R10 ;  /* 0x000000ffff107224 */ /* 0x000fe200078e000a */
[----:B------:R-:W-:Y:S01]  /*1570*/  @!P2 IADD3 R25, PT, PT, R25, R0, RZ ;  /* 0x000000001919a210 */ /* 0x000fe20007ffe0ff */
[----:B------:R-:W-:Y:S01]  /*1580*/  @!P2 IMAD R0, R21, R14, RZ ;  /* 0x0000000e1500a224 */ /* 0x000fe200078e02ff */
[----:B------:R-:W-:Y:S01]  /*1590*/  @!P2 SHF.R.S32.HI R9, RZ, 0x1f, R14 ;  /* 0x0000001fff09a819 */ /* 0x000fe2000001140e */
[-C--:B------:R-:W-:Y:S01]  /*15a0*/  IMAD R11, R19, R12.reuse, RZ ;  /* 0x0000000c130b7224 */ /* 0x080fe200078e02ff */
[----:B------:R-:W-:Y:S01]  /*15b0*/  SHF.R.S32.HI R8, RZ, 0x1f, R12 ;  /* 0x0000001fff087819 */ /* 0x000fe2000001140c */
[----:B------:R-:W-:-:S04]  /*15c0*/  IMAD.WIDE.U32 R16, R18, R12, R16 ;  /* 0x0000000c12107225 */ /* 0x000fc800078e0010 */
[----:B------:R-:W-:Y:S02]  /*15d0*/  @!P2 IMAD R0, R20, R9, R0 ;  /* 0x000000091400a224 */ /* 0x000fe400078e0200 */
[----:B------:R-:W-:Y:S02]  /*15e0*/  IMAD R18, R18, R8, R11 ;  /* 0x0000000812127224 */ /* 0x000fe400078e020b */
[----:B------:R-:W-:-:S04]  /*15f0*/  @!P2 IMAD.WIDE.U32 R20, R20, R14, R24 ;  /* 0x0000000e1414a225 */ /* 0x000fc800078e0018 */
[-C--:B------:R-:W-:Y:S02]  /*1600*/  @P2 IMAD R8, R7, R15.reuse, RZ ;  /* 0x0000000f07082224 */ /* 0x080fe400078e02ff */
[----:B------:R-:W-:Y:S01]  /*1610*/  @P2 IMAD.WIDE.U32 R14, R6, R15, RZ ;  /* 0x0000000f060e2225 */ /* 0x000fe200078e00ff */
[----:B------:R-:W-:Y:S02]  /*1620*/  @!P2 IADD3 R11, PT, PT, R21, R0, RZ ;  /* 0x00000000150ba210 */ /* 0x000fe40007ffe0ff */
[----:B------:R-:W-:Y:S01]  /*1630*/  @!P2 MOV R12, R20 ;  /* 0x00000014000ca202 */ /* 0x000fe20000000f00 */
[----:B------:R-:W-:Y:S01]  /*1640*/  IMAD.MOV.U32 R10, RZ, RZ, R16 ;  /* 0x000000ffff0a7224 */ /* 0x000fe200078e0010 */
[----:B------:R-:W-:Y:S01]  /*1650*/  IADD3 R0, PT, PT, R17, R18, RZ ;  /* 0x0000001211007210 */ /* 0x000fe20007ffe0ff */
[----:B------:R-:W-:Y:S01]  /*1660*/  @P2 IMAD.MOV.U32 R12, RZ, RZ, R14 ;  /* 0x000000ffff0c2224 */ /* 0x000fe200078e000e */
[----:B------:R-:W-:Y:S02]  /*1670*/  @P2 IADD3 R11, PT, PT, R15, R8, RZ ;  /* 0x000000080f0b2210 */ /* 0x000fe40007ffe0ff */
[----:B-1----:R-:W-:-:S02]  /*1680*/  MOV R16, R152 ;  /* 0x0000009800107202 */ /* 0x002fc40000000f00 */
.L_x_6917:
[----:B------:R-:W-:Y:S05]  /*1690*/  BSYNC.RECONVERGENT B0 ;  /* 0x0000000000007941 */ /* 0x000fea0003800200 */
.L_x_6915:
        /* <DEDUP_REMOVED lines=29> */
[----:B------:R-:W-:Y:S02]  /*1870*/  IMAD R17, R23, R6, RZ ;  /* 0x0000000617117224 */ /* 0x000fe400078e02ff */
[----:B------:R-:W-:-:S06]  /*1880*/  IMAD.SHL.U32 R137, R128, 0x8, RZ ;  /* 0x0000000880897824 */ /* 0x000fcc00078e00ff */
[----:B------:R-:W-:Y:S01]  /*1890*/  @P3 IADD3 R25, PT, PT, R25, 0x1, RZ ;  /* 0x0000000119193810 */ /* 0x000fe20007ffe0ff */
[----:B------:R-:W-:-:S04]  /*18a0*/  IMAD R17, R16, R7, R17 ;  /* 0x0000000710117224 */ /* 0x000fc800078e0211 */
[----:B------:R-:W-:Y:S01]  /*18b0*/  @!P1 IMAD.MOV R25, RZ, RZ, -R25 ;  /* 0x000000ffff199224 */ /* 0x000fe200078e0a19 */
[----:B------:R-:W-:Y:S01]  /*18c0*/  @!P2 LOP3.LUT R25, RZ, R22, RZ, 0x33, !PT ;  /* 0x00000016ff19a212 */ /* 0x000fe200078e33ff */
[----:B------:R-:W-:Y:S01]  /*18d0*/  IMAD.WIDE.U32 R22, R16, R6, RZ ;  /* 0x0000000610167225 */ /* 0x000fe200078e00ff */
[----:B------:R-:W-:Y:S02]  /*18e0*/  LOP3.LUT R138, R137, 0x18, RZ, 0xc0, !PT ;  /* 0x00000018898a7812 */ /* 0x000fe400078ec0ff */
[----:B------:R-:W-:Y:S01]  /*18f0*/  SHF.R.S32.HI R16, RZ, 0x1f, R25 ;  /* 0x0000001fff107819 */ /* 0x000fe20000011419 */
[----:B------:R-:W-:Y:S01]  /*1900*/  IMAD R21, R33, R25, RZ ;  /* 0x0000001921157224 */ /* 0x000fe200078e02ff */
[----:B------:R-:W-:Y:S01]  /*1910*/  IADD3 R20, PT, PT, R23, R17, RZ ;  /* 0x0000001117147210 */ /* 0x000fe20007ffe0ff */
[----:B------:R-:W1:Y:S01]  /*1920*/  S2UR UR6, SR_CgaCtaId ;  /* 0x00000000000679c3 */ /* 0x000e620000008800 */
[----:B------:R-:W-:Y:S01]  /*1930*/  IADD3 R12, P2, P1, R22, R12, R138 ;  /* 0x0000000c160c7210 */ /* 0x000fe2000795e08a */
[----:B------:R-:W-:-:S04]  /*1940*/  IMAD.WIDE.U32 R22, R32, R25, RZ ;  /* 0x0000001920167225 */ /* 0x000fc800078e00ff */
[----:B------:R-:W-:Y:S01]  /*1950*/  IMAD R16, R16, R32, R21 ;  /* 0x0000002010107224 */ /* 0x000fe200078e0215 */
[----:B------:R-:W-:Y:S02]  /*1960*/  IADD3.X R20, PT, PT, R20, R11, RZ, P2, P1 ;  /* 0x0000000b14147210 */ /* 0x000fe400017e24ff */
[----:B------:R-:W-:Y:S01]  /*1970*/  IADD3 R22, P1, PT, R12, R22, RZ ;  /* 0x000000160c167210 */ /* 0x000fe20007f3e0ff */
[----:B------:R-:W-:Y:S02]  /*1980*/  IMAD.IADD R17, R23, 0x1, R16 ;  /* 0x0000000117117824 */ /* 0x000fe400078e0210 */
[----:B------:R-:W-:-:S03]  /*1990*/  IMAD.IADD R136, R13, 0x1, -R136 ;  /* 0x000000010d887824 */ /* 0x000fc600078e0a88 */
[----:B------:R-:W-:Y:S02]  /*19a0*/  IADD3.X R23, PT, PT, R20, R17, RZ, P1, !PT ;  /* 0x0000001114177210 */ /* 0x000fe40000ffe4ff */
[----:B------:R-:W-:Y:S02]  /*19b0*/  IADD3 R24, P1, PT, R138, R10, RZ ;  /* 0x0000000a8a187210 */ /* 0x000fe40007f3e0ff */
[----:B------:R-:W-:Y:S02]  /*19c0*/  SHF.R.U32.HI R12, RZ, 0x2, R128 ;  /* 0x00000002ff0c7819 */ /* 0x000fe40000011680 */
[----:B------:R-:W-:Y:S02]  /*19d0*/  IADD3.X R25, PT, PT, RZ, R0, RZ, P1, !PT ;  /* 0x00000000ff197210 */ /* 0x000fe40000ffe4ff */
[----:B------:R-:W-:Y:S01]  /*19e0*/  LOP3.LUT R155, R137, 0xc0, RZ, 0xc0, !PT ;  /* 0x000000c0899b7812 */ /* 0x000fe200078ec0ff */
[----:B------:R-:W-:-:S03]  /*19f0*/  UMOV UR7, 0x400 ;  /* 0x0000040000077882 */ /* 0x000fc60000000000 */
[----:B------:R-:W-:Y:S01]  /*1a00*/  LOP3.LUT R155, R155, 0x18, R128, 0xf8, !PT ;  /* 0x000000189b9b7812 */ /* 0x000fe200078ef880 */
[----:B-1----:R-:W-:Y:S01]  /*1a10*/  ULEA UR6, UR6, UR7, 0x18 ;  /* 0x0000000706067291 */ /* 0x002fe2000f8ec0ff */
[----:B------:R-:W-:Y:S01]  /*1a20*/  IMAD R17, R5, R12, RZ ;  /* 0x0000000c05117224 */ /* 0x000fe200078e02ff */
[----:B------:R-:W-:Y:S01]  /*1a30*/  LOP3.LUT R20, R137, 0x1f20, RZ, 0xc0, !PT ;  /* 0x00001f2089147812 */ /* 0x000fe200078ec0ff */
[----:B------:R-:W-:-:S04]  /*1a40*/  IMAD.WIDE.U32 R24, R12, R4, R24 ;  /* 0x000000040c187225 */ /* 0x000fc800078e0018 */
[----:B------:R-:W-:Y:S02]  /*1a50*/  IMAD R10, R7, R12, RZ ;  /* 0x0000000c070a7224 */ /* 0x000fe400078e02ff */
[----:B------:R-:W-:Y:S01]  /*1a60*/  IMAD.WIDE.U32 R22, R12, R6, R22 ;  /* 0x000000060c167225 */ /* 0x000fe200078e0016 */
[----:B------:R-:W-:Y:S02]  /*1a70*/  IADD3 R17, PT, PT, R25, R17, RZ ;  /* 0x0000001119117210 */ /* 0x000fe40007ffe0ff */
[----:B------:R-:W-:Y:S01]  /*1a80*/  MOV R132, UR6 ;  /* 0x0000000600847c02 */ /* 0x000fe20008000f00 */
[----:B------:R-:W-:Y:S01]  /*1a90*/  IMAD.IADD R21, R23, 0x1, R10 ;  /* 0x0000000117157824 */ /* 0x000fe200078e020a */
[----:B------:R-:W-:Y:S01]  /*1aa0*/  BSSY.RECONVERGENT B0, `(.L_x_6918) ;  /* 0x000003a000007945 */ /* 0x000fe20003800200 */
[----:B------:R-:W-:Y:S01]  /*1ab0*/  SHF.L.U64.HI R140, R6, 0x5, R7 ;  /* 0x00000005068c7819 */ /* 0x000fe20000010207 */
[----:B------:R-:W-:Y:S01]  /*1ac0*/  IMAD.SHL.U32 R141, R4, 0x20, RZ ;  /* 0x00000020048d7824 */ /* 0x000fe200078e00ff */
[----:B------:R-:W-:-:S02]  /*1ad0*/  SHF.L.U32 R139, R6, 0x5, RZ ;  /* 0x00000005068b7819 */ /* 0x000fc400000006ff */
[----:B------:R-:W-:Y:S02]  /*1ae0*/  SHF.L.U64.HI R142, R4, 0x5, R5 ;  /* 0x00000005048e7819 */ /* 0x000fe40000010205 */
[C---:B------:R-:W-:Y:S02]  /*1af0*/  LOP3.LUT R162, R138.reuse, 0x20, RZ, 0xfc, !PT ;  /* 0x000000208aa27812 */ /* 0x040fe400078efcff */
[----:B------:R-:W-:Y:S01]  /*1b00*/  LOP3.LUT R160, R138, 0x40, RZ, 0xfc, !PT ;  /* 0x000000408aa07812 */ /* 0x000fe200078efcff */
[----:B--2---:R-:W-:Y:S02]  /*1b10*/  @P0 IMAD R0, R19, R154, RZ ;  /* 0x0000009a13000224 */ /* 0x004fe400078e02ff */
[-C--:B---3--:R-:W-:Y:S02]  /*1b20*/  @!P0 IMAD R11, R31, R148.reuse, RZ ;  /* 0x000000941f0b8224 */ /* 0x088fe400078e02ff */
[----:B------:R-:W-:-:S04]  /*1b30*/  @!P0 IMAD.WIDE.U32 R30, R30, R148, RZ ;  /* 0x000000941e1e8225 */ /* 0x000fc800078e00ff */
[----:B------:R-:W-:Y:S02]  /*1b40*/  @!P0 IMAD.IADD R13, R31, 0x1, R11 ;  /* 0x000000011f0d8824 */ /* 0x000fe400078e020b */
[----:B------:R-:W-:Y:S02]  /*1b50*/  @!P0 IMAD.MOV.U32 R16, RZ, RZ, R30 ;  /* 0x000000ffff108224 */ /* 0x000fe400078e001e */
[----:B------:R-:W-:-:S04]  /*1b60*/  @P0 IMAD.WIDE.U32 R30, R18, R154, RZ ;  /* 0x0000009a121e0225 */ /* 0x000fc800078e00ff */
[----:B------:R-:W-:Y:S02]  /*1b70*/  @P0 IMAD.MOV.U32 R16, RZ, RZ, R30 ;  /* 0x000000ffff100224 */ /* 0x000fe400078e001e */
[----:B------:R-:W-:Y:S01]  /*1b80*/  @P0 IMAD.IADD R13, R31, 0x1, R0 ;  /* 0x000000011f0d0824 */ /* 0x000fe200078e0200 */
[----:B------:R-:W-:Y:S02]  /*1b90*/  ISETP.GE.AND P0, PT, R12, R136, PT ;  /* 0x000000880c00720c */ /* 0x000fe40003f06270 */
[----:B------:R-:W-:Y:S02]  /*1ba0*/  IADD3 R30, P1, PT, R138, R16, RZ ;  /* 0x000000108a1e7210 */ /* 0x000fe40007f3e0ff */
[----:B------:R-:W-:-:S03]  /*1bb0*/  LOP3.LUT R11, R155, R138, RZ, 0x3c, !PT ;  /* 0x0000008a9b0b7212 */ /* 0x000fc600078e3cff */
[----:B------:R-:W-:Y:S01]  /*1bc0*/  IMAD.X R31, RZ, RZ, R13, P1 ;  /* 0x000000ffff1f7224 */ /* 0x000fe200008e060d */
[----:B------:R-:W-:Y:S01]  /*1bd0*/  LOP3.LUT R11, R20, R11, RZ, 0xfc, !PT ;  /* 0x0000000b140b7212 */ /* 0x000fe200078efcff */
[-C--:B------:R-:W-:Y:S01]  /*1be0*/  IMAD R0, R15, R147.reuse, RZ ;  /* 0x000000930f007224 */ /* 0x080fe200078e02ff */
[----:B----4-:R-:W-:Y:S01]  /*1bf0*/  LEA R144, P3, R24, R26, 0x1 ;  /* 0x0000001a18907211 */ /* 0x010fe200078608ff */
[----:B------:R-:W-:Y:S01]  /*1c00*/  IMAD.WIDE.U32 R14, R14, R147, R30 ;  /* 0x000000930e0e7225 */ /* 0x000fe200078e001e */
[----:B------:R-:W-:-:S03]  /*1c10*/  LEA R158, P2, R22, R28, 0x1 ;  /* 0x0000001c169e7211 */ /* 0x000fc600078408ff */
[----:B------:R-:W-:Y:S01]  /*1c20*/  IMAD.MOV.U32 R13, RZ, RZ, RZ ;  /* 0x000000ffff0d7224 */ /* 0x000fe200078e00ff */
[----:B------:R-:W-:Y:S01]  /*1c30*/  LEA.HI.X R143, R24, R27, R17, 0x1, P3 ;  /* 0x0000001b188f7211 */ /* 0x000fe200018f0c11 */
[----:B------:R-:W-:Y:S01]  /*1c40*/  IMAD R166, R11, 0x2, R132 ;  /* 0x000000020ba67824 */ /* 0x000fe200078e0284 */
[----:B------:R-:W-:Y:S01]  /*1c50*/  LEA.HI.X R159, R22, R29, R21, 0x1, P2 ;  /* 0x0000001d169f7211 */ /* 0x000fe200010f0c15 */
[----:B------:R-:W-:Y:S01]  /*1c60*/  IMAD.WIDE.U32 R6, R149, 0x40, R12 ;  /* 0x0000004095067825 */ /* 0x000fe200078e000c */
[----:B------:R-:W-:Y:S01]  /*1c70*/  IADD3 R17, PT, PT, R15, R0, RZ ;  /* 0x000000000f117210 */ /* 0x000fe20007ffe0ff */
        /* <DEDUP_REMOVED lines=27> */
.L_x_6920:
[----:B------:R3:W-:Y:S02]  /*1e30*/  STS.128 [R166+0x2000], RZ ;  /* 0x002000ffa6007388 */ /* 0x0007e40000000c00 */
.L_x_6919:
[----:B------:R-:W-:Y:S05]  /*1e40*/  BSYNC.RECONVERGENT B0 ;  /* 0x0000000000007941 */ /* 0x000fea0003800200 */
.L_x_6918:
        /* <DEDUP_REMOVED lines=32> */
.L_x_6923:
[----:B------:R2:W-:Y:S02]  /*2050*/  STS.128 [R166+0x2800], RZ ;  /* 0x002800ffa6007388 */ /* 0x0005e40000000c00 */
.L_x_6922:
[----:B------:R-:W-:Y:S05]  /*2060*/  BSYNC.RECONVERGENT B0 ;  /* 0x0000000000007941 */ /* 0x000fea0003800200 */
.L_x_6921:
[----:B------:R-:W-:Y:S01]  /*2070*/  IMAD R0, R84, -0x40, R85 ;  /* 0xffffffc054007824 */ /* 0x000fe200078e0255 */
[----:B------:R-:W-:Y:S04]  /*2080*/  BSSY.RECONVERGENT B0, `(.L_x_6924) ;  /* 0x000001c000007945 */ /* 0x000fe80003800200 */
[----:B------:R-:W-:-:S04]  /*2090*/  IADD3 R0, PT, PT, R0, 0x40, RZ ;  /* 0x0000004000007810 */ /* 0x000fc80007ffe0ff */
        /* <DEDUP_REMOVED lines=25> */
.L_x_6926:
[----:B------:R4:W-:Y:S02]  /*2230*/  STS.128 [R166+0x5000], RZ ;  /* 0x005000ffa6007388 */ /* 0x0009e40000000c00 */
.L_x_6925:
[----:B------:R-:W-:Y:S05]  /*2240*/  BSYNC.RECONVERGENT B0 ;  /* 0x0000000000007941 */ /* 0x000fea0003800200 */
.L_x_6924:
        /* <DEDUP_REMOVED lines=24> */
.L_x_6929:
[----:B------:R4:W-:Y:S02]  /*23d0*/  STS.128 [R166+0x5800], RZ ;  /* 0x005800ffa6007388 */ /* 0x0009e40000000c00 */
.L_x_6928:
[----:B------:R-:W-:Y:S05]  /*23e0*/  BSYNC.RECONVERGENT B0 ;  /* 0x0000000000007941 */ /* 0x000fea0003800200 */
.L_x_6927:
[----:B------:R-:W0:Y:S01]  /*23f0*/  LDGDEPBAR ;  /* 0x00000000000079af */ /* 0x000e220000000000 */
[----:B------:R-:W-:-:S04]  /*2400*/  DEPBAR.LE SB0, 0x0 ;  /* 0x000080000000791a */ /* 0x000fc80000000000 */
[----:B------:R-:W-:Y:S05]  /*2410*/  WARPSYNC.ALL ;  /* 0x0000000000007948 */ /* 0x000fea0003800000 */
[----:B------:R-:W-:Y:S01]  /*2420*/  BSSY.RECONVERGENT B0, `(.L_x_6930) ;  /* 0x000001b000007945 */ /* 0x000fe20003800200 */
[----:B------:R-:W-:Y:S06]  /*2430*/  BAR.SYNC.DEFER_BLOCKING 0x0 ;  /* 0x0000000000007b1d */ /* 0x000fec0000010000 */
[----:B------:R-:W-:Y:S05]  /*2440*/  @P3 BRA `(.L_x_6931) ;  /* 0x0000000000543947 */ /* 0x000fea0003800000 */
[-C--:B-----5:R-:W-:Y:S02]  /*2450*/  ISETP.GE.AND P1, PT, R138, R153.reuse, PT ;  /* 0x000000998a00720c */ /* 0x0a0fe40003f26270 */
[----:B------:R-:W-:-:S11]  /*2460*/  ISETP.GE.AND P0, PT, R162, R153, PT ;  /* 0x00000099a200720c */ /* 0x000fd60003f06270 */
        /* <DEDUP_REMOVED lines=17> */
.L_x_6932:
[----:B------:R1:W-:Y:S01]  /*2580*/  STS.128 [R166+0x8000], RZ ;  /* 0x008000ffa6007388 */ /* 0x0003e20000000c00 */
[----:B------:R-:W-:Y:S05]  /*2590*/  BRA `(.L_x_6933) ;  /* 0x00000000000c7947 */ /* 0x000fea0003800000 */
.L_x_6931:
[----:B------:R1:W-:Y:S04]  /*25a0*/  STS.128 [R166+0x6000], RZ ;  /* 0x006000ffa6007388 */ /* 0x0003e80000000c00 */
[----:B------:R1:W-:Y:S04]  /*25b0*/  STS.128 [R166+0x7000], RZ ;  /* 0x007000ffa6007388 */ /* 0x0003e80000000c00 */
[----:B------:R1:W-:Y:S02]  /*25c0*/  STS.128 [R166+0x8000], RZ ;  /* 0x008000ffa6007388 */ /* 0x0003e40000000c00 */
.L_x_6933:
[----:B------:R-:W-:Y:S05]  /*25d0*/  BSYNC.RECONVERGENT B0 ;  /* 0x0000000000007941 */ /* 0x000fea0003800200 */
.L_x_6930:
        /* <DEDUP_REMOVED lines=27> */
.L_x_6936:
[----:B------:R1:W-:Y:S02]  /*2790*/  STS.128 [R166+0x8800], RZ ;  /* 0x008800ffa6007388 */ /* 0x0003e40000000c00 */
.L_x_6935:
[----:B------:R-:W-:Y:S05]  /*27a0*/  BSYNC.RECONVERGENT B0 ;  /* 0x0000000000007941 */ /* 0x000fea0003800200 */
.L_x_6934:
[C---:B-1----:R-:W-:Y:S01]  /*27b0*/  IMAD.SHL.U32 R5, R128.reuse, 0x10, RZ ;  /* 0x0000001080057824 */ /* 0x042fe200078e00ff */
[----:B------:R-:W-:Y:S01]  /*27c0*/  SHF.R.U32.HI R130, RZ, 0x1, R128 ;  /* 0x00000001ff827819 */ /* 0x000fe20000011680 */
[C---:B------:R-:W-:Y:S01]  /*27d0*/  IMAD.SHL.U32 R88, R128.reuse, 0x20, RZ ;  /* 0x0000002080587824 */ /* 0x040fe200078e00ff */
[C---:B------:R-:W-:Y:S01]  /*27e0*/  LOP3.LUT P0, RZ, R128.reuse, 0x4, RZ, 0xc0, !PT ;  /* 0x0000000480ff7812 */ /* 0x040fe2000780c0ff */
[----:B------:R-:W-:Y:S01]  /*27f0*/  IMAD.SHL.U32 R129, R128, 0x4, RZ ;  /* 0x0000000480817824 */ /* 0x000fe200078e00ff */
[C---:B------:R-:W-:Y:S01]  /*2800*/  LOP3.LUT R131, R5.reuse, 0x3e00, RZ, 0xc0, !PT ;  /* 0x00003e0005837812 */ /* 0x040fe200078ec0ff */
[----:B------:R-:W0:Y:S01]  /*2810*/  LDGDEPBAR ;  /* 0x00000000000079af */ /* 0x000e220000000000 */
[----:B------:R-:W-:Y:S01]  /*2820*/  LOP3.LUT R87, R130, 0x8, RZ, 0xc0, !PT ;  /* 0x0000000882577812 */ /* 0x000fe200078ec0ff */
[----:B------:R-:W-:Y:S01]  /*2830*/  BSSY.RECONVERGENT B1, `(.L_x_6937) ;  /* 0x0000117000017945 */ /* 0x000fe20003800200 */
[----:B------:R-:W-:Y:S02]  /*2840*/  LOP3.LUT R5, R5, 0x100, RZ, 0xc0, !PT ;  /* 0x0000010005057812 */ /* 0x000fe400078ec0ff */
[----:B-----5:R-:W-:-:S02]  /*2850*/  LOP3.LUT R9, R88, 0xc0, RZ, 0xc0, !PT ;  /* 0x000000c058097812 */ /* 0x020fc400078ec0ff */
[----:B------:R-:W-:Y:S02]  /*2860*/  LOP3.LUT R4, R129, 0x18, RZ, 0xc0, !PT ;  /* 0x0000001881047812 */ /* 0x000fe400078ec0ff */
[--C-:B------:R-:W-:Y:S02]  /*2870*/  LOP3.LUT R87, R87, 0xc0, R88.reuse, 0xf8, !PT ;  /* 0x000000c057577812 */ /* 0x100fe400078ef858 */
[--C-:B----4-:R-:W-:Y:S02]  /*2880*/  LOP3.LUT R7, R131, 0x20, R88.reuse, 0xf8, !PT ;  /* 0x0000002083077812 */ /* 0x110fe400078ef858 */
[----:B------:R-:W-:Y:S02]  /*2890*/  LOP3.LUT R5, R5, 0x20, R88, 0xf8, !PT ;  /* 0x0000002005057812 */ /* 0x000fe400078ef858 */
[----:B------:R-:W-:Y:S02]  /*28a0*/  LOP3.LUT R0, R9, 0x8, R128, 0xf8, !PT ;  /* 0x0000000809007812 */ /* 0x000fe400078ef880 */
[----:B------:R-:W-:-:S02]  /*28b0*/  LOP3.LUT R87, R87, R4, RZ, 0x3c, !PT ;  /* 0x0000000457577212 */ /* 0x000fc400078e3cff */
[----:B------:R-:W-:Y:S02]  /*28c0*/  LOP3.LUT R6, R7, 0x100, R88, 0xf8, !PT ;  /* 0x0000010007067812 */ /* 0x000fe400078ef858 */
[----:B------:R-:W-:Y:S01]  /*28d0*/  LOP3.LUT R5, R5, R0, R4, 0xf6, !PT ;  /* 0x0000000005057212 */ /* 0x000fe200078ef604 */
[----:B------:R-:W-:Y:S01]  /*28e0*/  IMAD.MOV.U32 R0, RZ, RZ, 0x20 ;  /* 0x00000020ff007424 */ /* 0x000fe200078e00ff */
[----:B------:R-:W-:-:S03]  /*28f0*/  LOP3.LUT R95, R6, R87, RZ, 0xfc, !PT ;  /* 0x00000057065f7212 */ /* 0x000fc600078efcff */
[--C-:B------:R-:W-:Y:S01]  /*2900*/  IMAD R93, R5, 0x2, R132.reuse ;  /* 0x00000002055d7824 */ /* 0x100fe200078e0284 */
[----:B------:R-:W-:Y:S01]  /*2910*/  SEL R0, R0, 0xffffffe0, !P0 ;  /* 0xffffffe000007807 */ /* 0x000fe20004000000 */
[----:B------:R-:W-:-:S03]  /*2920*/  IMAD R95, R95, 0x2, R132 ;  /* 0x000000025f5f7824 */ /* 0x000fc600078e0284 */
[----:B------:R-:W-:Y:S01]  /*2930*/  LDSM.16.M88.4 R12, [R93+0x3000] ;  /* 0x003000005d0c783b */ /* 0x000fe20000000200 */
[--C-:B------:R-:W-:Y:S02]  /*2940*/  IMAD.IADD R86, R93, 0x1, R0.reuse ;  /* 0x000000015d567824 */ /* 0x100fe400078e0200 */
[----:B------:R-:W-:Y:S01]  /*2950*/  IMAD.IADD R89, R95, 0x1, R0 ;  /* 0x000000015f597824 */ /* 0x000fe200078e0200 */
[----:B------:R-:W1:Y:S04]  /*2960*/  LDSM.16.M88.4 R40, [R95] ;  /* 0x000000005f28783b */ /* 0x000e680000000200 */
[----:B------:R-:W4:Y:S04]  /*2970*/  LDSM.16.M88.4 R56, [R93+0x3400] ;  /* 0x003400005d38783b */ /* 0x000f280000000200 */
[----:B------:R-:W2:Y:S04]  /*2980*/  LDSM.16.M88.4 R48, [R93+0x3800] ;  /* 0x003800005d30783b */ /* 0x000ea80000000200 */
[----:B------:R-:W3:Y:S04]  /*2990*/  LDSM.16.M88.4 R20, [R93+0x3c00] ;  /* 0x003c00005d14783b */ /* 0x000ee80000000200 */
[----:B------:R-:W-:Y:S04]  /*29a0*/  LDSM.16.M88.4 R68, [R86+0x3000] ;  /* 0x003000005644783b */ /* 0x000fe80000000200 */
[----:B------:R-:W3:Y:S04]  /*29b0*/  LDSM.16.M88.4 R8, [R89] ;  /* 0x000000005908783b */ /* 0x000ee80000000200 */
[----:B------:R-:W3:Y:S04]  /*29c0*/  LDSM.16.M88.4 R64, [R86+0x3400] ;  /* 0x003400005640783b */ /* 0x000ee80000000200 */
[----:B------:R-:W3:Y:S04]  /*29d0*/  LDSM.16.M88.4 R36, [R86+0x3800] ;  /* 0x003800005624783b */ /* 0x000ee80000000200 */
[----:B------:R-:W3:Y:S04]  /*29e0*/  LDSM.16.M88.4 R32, [R86+0x3c00] ;  /* 0x003c00005620783b */ /* 0x000ee80000000200 */
[----:B------:R-:W-:Y:S01]  /*29f0*/  LDSM.16.M88.4 R28, [R93+0x4000] ;  /* 0x004000005d1c783b */ /* 0x000fe20000000200 */
[C---:B-1----:R-:W-:Y:S03]  /*2a00*/  HMMA.16816.F32.BF16 R16, R40.reuse, R12, RZ ;  /* 0x0000000c2810723c */ /* 0x042fe600000418ff */
[----:B------:R-:W1:Y:S04]  /*2a10*/  LDSM.16.M88.4 R4, [R95+0x1000] ;  /* 0x001000005f04783b */ /* 0x000e680000000200 */
[----:B------:R-:W-:Y:S01]  /*2a20*/  LDSM.16.M88.4 R24, [R93+0x4400] ;  /* 0x004400005d18783b */ /* 0x000fe20000000200 */
[C---:B----4-:R-:W-:Y:S03]  /*2a30*/  HMMA.16816.F32.BF16 R60, R40.reuse, R56, RZ ;  /* 0x00000038283c723c */ /* 0x050fe600000418ff */
[----:B------:R-:W-:Y:S04]  /*2a40*/  LDSM.16.M88.4 R80, [R86+0x4000] ;  /* 0x004000005650783b */ /* 0x000fe80000000200 */
[----:B------:R-:W-:Y:S01]  /*2a50*/  LDSM.16.M88.4 R76, [R89+0x1000] ;  /* 0x00100000594c783b */ /* 0x000fe20000000200 */
[C---:B--2---:R-:W-:Y:S03]  /*2a60*/  HMMA.16816.F32.BF16 R52, R40.reuse, R48, RZ ;  /* 0x000000302834723c */ /* 0x044fe600000418ff */
[----:B------:R-:W-:Y:S05]  /*2a70*/  LDSM.16.M88.4 R72, [R86+0x4400] ;  /* 0x004400005648783b */ /* 0x000fea0000000200 */
[C---:B------:R-:W-:Y:S08]  /*2a80*/  HMMA.16816.F32.BF16 R12, R40.reuse, R14, RZ ;  /* 0x0000000e280c723c */ /* 0x040ff000000418ff */
[C---:B------:R-:W-:Y:S08]  /*2a90*/  HMMA.16816.F32.BF16 R56, R40.reuse, R58, RZ ;  /* 0x0000003a2838723c */ /* 0x040ff000000418ff */
[C---:B------:R-:W-:Y:S08]  /*2aa0*/  HMMA.16816.F32.BF16 R48, R40.reuse, R50, RZ ;  /* 0x000000322830723c */ /* 0x040ff000000418ff */
[C---:B---3--:R-:W-:Y:S08]  /*2ab0*/  HMMA.16816.F32.BF16 R44, R40.reuse, R20, RZ ;  /* 0x00000014282c723c */ /* 0x048ff000000418ff */
[----:B------:R-:W-:Y:S01]  /*2ac0*/  HMMA.16816.F32.BF16 R40, R40, R22, RZ ;  /* 0x000000162828723c */ /* 0x000fe200000418ff */
        /* <DEDUP_REMOVED lines=13> */
[----:B------:R-:W4:Y:S03]  /*2ba0*/  LDSM.16.M88.4 R32, [R93+0x5000] ;  /* 0x005000005d20783b */ /* 0x000f260000000200 */
        /* <DEDUP_REMOVED lines=8> */
[C---:B------:R-:W-:Y:S01]  /*2c30*/  HMMA.16816.F32.BF16 R56, R4.reuse, R26, R56 ;  /* 0x0000001a0438723c */ /* 0x040fe20000041838 */
[----:B------:R-:W-:Y:S07]  /*2c40*/  LDSM.16.M88.4 R24, [R93+0x5800] ;  /* 0x005800005d18783b */ /* 0x000fee0000000200 */
[----:B------:R-:W-:Y:S01]  /*2c50*/  HMMA.16816.F32.BF16 R40, R4, R10, R40 ;  /* 0x0000000a0428723c */ /* 0x000fe20000041828 */
[----:B------:R-:W-:Y:S04]  /*2c60*/  LDSM.16.M88.4 R4, [R86+0x5000] ;  /* 0x005000005604783b */ /* 0x000fe80000000200 */
[----:B------:R-:W2:Y:S03]  /*2c70*/  LDSM.16.M88.4 R8, [R89+0x2000] ;  /* 0x002000005908783b */ /* 0x000ea60000000200 */
[C---:B------:R-:W-:Y:S08]  /*2c80*/  HMMA.16816.F32.BF16 R16, R76.reuse, R80, R16 ;  /* 0x000000504c10723c */ /* 0x040ff00000041810 */
[C---:B------:R-:W-:Y:S08]  /*2c90*/  HMMA.16816.F32.BF16 R12, R76.reuse, R82, R12 ;  /* 0x000000524c0c723c */ /* 0x040ff0000004180c */
[C---:B------:R-:W-:Y:S08]  /*2ca0*/  HMMA.16816.F32.BF16 R44, R76.reuse, R64, R44 ;  /* 0x000000404c2c723c */ /* 0x040ff0000004182c */
[----:B------:R-:W-:Y:S01]  /*2cb0*/  HMMA.16816.F32.BF16 R64, R76, R66, R40 ;  /* 0x000000424c40723c */ /* 0x000fe20000041828 */
[----:B------:R-:W3:Y:S07]  /*2cc0*/  LDSM.16.M88.4 R40, [R86+0x5400] ;  /* 0x005400005628783b */ /* 0x000eee0000000200 */
[----:B----4-:R-:W-:Y:S08]  /*2cd0*/  HMMA.16816.F32.BF16 R16, R36, R32, R16 ;  /* 0x000000202410723c */ /* 0x010ff00000041810 */
[C---:B------:R-:W-:Y:S08]  /*2ce0*/  HMMA.16816.F32.BF16 R52, R76.reuse, R68, R52 ;  /* 0x000000444c34723c */ /* 0x040ff00000041834 */
[----:B------:R-:W-:Y:S08]  /*2cf0*/  HMMA.16816.F32.BF16 R60, R76, R72, R60 ;  /* 0x000000484c3c723c */ /* 0x000ff0000004183c */
[C---:B------:R-:W-:Y:S08]  /*2d00*/  HMMA.16816.F32.BF16 R12, R36.reuse, R34, R12 ;  /* 0x00000022240c723c */ /* 0x040ff0000004180c */
[C---:B-1----:R-:W-:Y:S08]  /*2d10*/  HMMA.16816.F32.BF16 R44, R36.reuse, R20, R44 ;  /* 0x00000014242c723c */ /* 0x042ff0000004182c */
[----:B------:R-:W-:Y:S01]  /*2d20*/  HMMA.16816.F32.BF16 R64, R36, R22, R64 ;  /* 0x000000162440723c */ /* 0x000fe20000041840 */
[----:B------:R-:W1:Y:S07]  /*2d30*/  LDSM.16.M88.4 R20, [R86+0x5800] ;  /* 0x005800005614783b */ /* 0x000e6e0000000200 */
[----:B------:R-:W-:Y:S08]  /*2d40*/  HMMA.16816.F32.BF16 R48, R76, R70, R48 ;  /* 0x000000464c30723c */ /* 0x000ff00000041830 */
[----:B--2---:R-:W-:Y:S01]  /*2d50*/  HMMA.16816.F32.BF16 R16, R8, R4, R16 ;  /* 0x000000040810723c */ /* 0x004fe20000041810 */
[----:B------:R-:W-:-:S07]  /*2d60*/  IMAD.SHL.U32 R5, R128, 0x2, RZ ;  /* 0x0000000280057824 */ /* 0x000fce00078e00ff */
[----:B------:R-:W-:Y:S01]  /*2d70*/  HMMA.16816.F32.BF16 R52, R36, R24, R52 ;  /* 0x000000182434723c */ /* 0x000fe20000041834 */
[----:B------:R-:W-:-:S04]  /*2d80*/  LOP3.LUT R24, R152, 0x6, R5, 0xf8, !PT ;  /* 0x0000000698187812 */ /* 0x000fc800078ef805 */
[C---:B------:R-:W-:Y:S02]  /*2d90*/  LOP3.LUT R4, R24.reuse, 0x1, RZ, 0xfc, !PT ;  /* 0x0000000118047812 */ /* 0x040fe400078efcff */
[-C--:B------:R-:W-:Y:S01]  /*2da0*/  ISETP.GE.AND P1, PT, R24, R85.reuse, PT ;  /* 0x000000551800720c */ /* 0x080fe20003f26270 */
[----:B------:R-:W-:Y:S01]  /*2db0*/  HMMA.16816.F32.BF16 R56, R76, R74, R56 ;  /* 0x0000004a4c38723c */ /* 0x000fe20000041838 */
[-C--:B------:R-:W-:Y:S02]  /*2dc0*/  ISETP.GE.AND P0, PT, R4, R85.reuse, PT ;  /* 0x000000550400720c */ /* 0x080fe40003f06270 */
[----:B------:R-:W-:Y:S02]  /*2dd0*/  LOP3.LUT R32, R24, 0x9, RZ, 0xfc, !PT ;  /* 0x0000000918207812 */ /* 0x000fe400078efcff */
[----:B------:R-:W-:Y:S02]  /*2de0*/  FSEL R71, R17, -INF , !P0 ;  /* 0xff80000011477808 */ /* 0x000fe40004000000 */
[----:B------:R-:W-:Y:S01]  /*2df0*/  ISETP.GE.AND P5, PT, R32, R85, PT ;  /* 0x000000552000720c */ /* 0x000fe20003fa6270 */
[----:B------:R-:W-:Y:S01]  /*2e00*/  HMMA.16816.F32.BF16 R60, R36, R28, R60 ;  /* 0x0000001c243c723c */ /* 0x000fe2000004183c */
[----:B------:R-:W-:-:S04]  /*2e10*/  LOP3.LUT R28, R24, 0x11, RZ, 0xfc, !PT ;  /* 0x00000011181c7812 */ /* 0x000fc800078efcff */
[----:B------:R-:W-:Y:S02]  /*2e20*/  ISETP.GE.AND P3, PT, R28, R85, PT ;  /* 0x000000551c00720c */ /* 0x000fe40003f66270 */
[----:B------:R-:W-:Y:S01]  /*2e30*/  LOP3.LUT R28, R24, 0x19, RZ, 0xfc, !PT ;  /* 0x00000019181c7812 */ /* 0x000fe200078efcff */
[----:B------:R-:W-:Y:S01]  /*2e40*/  HMMA.16816.F32.BF16 R12, R8, R6, R12 ;  /* 0x00000006080c723c */ /* 0x000fe2000004180c */
[----:B------:R-:W2:Y:S01]  /*2e50*/  LDSM.16.M88.4 R4, [R86+0x5c00] ;  /* 0x005c00005604783b */ /* 0x000ea20000000200 */
[----:B------:R-:W-:-:S06]  /*2e60*/  DEPBAR.LE SB0, 0x0 ;  /* 0x000080000000791a */ /* 0x000fcc0000000000 */
[----:B------:R-:W-:Y:S01]  /*2e70*/  HMMA.16816.F32.BF16 R48, R36, R26, R48 ;  /* 0x0000001a2430723c */ /* 0x000fe20000041830 */
[----:B------:R-:W-:-:S04]  /*2e80*/  LOP3.LUT R26, R24, 0x8, RZ, 0xfc, !PT ;  /* 0x00000008181a7812 */ /* 0x000fc800078efcff */
[-C--:B------:R-:W-:Y:S02]  /*2e90*/  ISETP.GE.AND P6, PT, R26, R85.reuse, PT ;  /* 0x000000551a00720c */ /* 0x080fe40003fc6270 */
[C---:B------:R-:W-:Y:S01]  /*2ea0*/  LOP3.LUT R26, R24.reuse, 0x18, RZ, 0xfc, !PT ;  /* 0x00000018181a7812 */ /* 0x040fe200078efcff */
[----:B------:R-:W-:Y:S01]  /*2eb0*/  HMMA.16816.F32.BF16 R56, R36, R30, R56 ;  /* 0x0000001e2438723c */ /* 0x000fe20000041838 */
[----:B------:R-:W-:Y:S02]  /*2ec0*/  LOP3.LUT R30, R24, 0x10, RZ, 0xfc, !PT ;  /* 0x00000010181e7812 */ /* 0x000fe400078efcff */
[----:B------:R-:W-:Y:S02]  /*2ed0*/  FSEL R14, R14, -INF , !P6 ;  /* 0xff8000000e0e7808 */ /* 0x000fe40007000000 */
[----:B------:R-:W-:Y:S02]  /*2ee0*/  FSEL R12, R12, -INF , !P6 ;  /* 0xff8000000c0c7808 */ /* 0x000fe40007000000 */
[----:B------:R-:W-:Y:S01]  /*2ef0*/  ISETP.GE.AND P4, PT, R30, R85, PT ;  /* 0x000000551e00720c */ /* 0x000fe20003f86270 */
[----:B---3--:R-:W-:Y:S01]  /*2f00*/  HMMA.16816.F32.BF16 R60, R8, R40, R60 ;  /* 0x00000028083c723c */ /* 0x008fe2000004183c */
[----:B------:R-:W-:-:S02]  /*2f10*/  FSEL R41, R18, -INF , !P1 ;  /* 0xff80000012297808 */ /* 0x000fc40004800000 */
[----:B------:R-:W-:Y:S02]  /*2f20*/  LOP3.LUT R18, R24, 0x21, RZ, 0xfc, !PT ;  /* 0x0000002118127812 */ /* 0x000fe400078efcff */
[----:B------:R-:W-:Y:S02]  /*2f30*/  FSEL R69, R15, -INF , !P5 ;  /* 0xff8000000f457808 */ /* 0x000fe40006800000 */
[-C--:B------:R-:W-:Y:S01]  /*2f40*/  ISETP.GE.AND P6, PT, R18, R85.reuse, PT ;  /* 0x000000551200720c */ /* 0x080fe20003fc6270 */
[----:B-1----:R-:W-:Y:S01]  /*2f50*/  HMMA.16816.F32.BF16 R48, R8, R22, R48 ;  /* 0x000000160830723c */ /* 0x002fe20000041830 */
[----:B------:R-:W-:Y:S02]  /*2f60*/  LOP3.LUT R18, R24, 0x29, RZ, 0xfc, !PT ;  /* 0x0000002918127812 */ /* 0x000fe400078efcff */
[----:B------:R-:W-:Y:S02]  /*2f70*/  FSEL R73, R13, -INF , !P5 ;  /* 0xff8000000d497808 */ /* 0x000fe40006800000 */
[----:B------:R-:W-:-:S02]  /*2f80*/  ISETP.GE.AND P2, PT, R26, R85, PT ;  /* 0x000000551a00720c */ /* 0x000fc40003f46270 */
[----:B------:R-:W-:Y:S01]  /*2f90*/  LOP3.LUT R26, R24, 0x20, RZ, 0xfc, !PT ;  /* 0x00000020181a7812 */ /* 0x000fe200078efcff */
[C---:B------:R-:W-:Y:S01]  /*2fa0*/  HMMA.16816.F32.BF16 R56, R8.reuse, R42, R56 ;  /* 0x0000002a0838723c */ /* 0x040fe20000041838 */
[----:B------:R-:W-:Y:S02]  /*2fb0*/  FSEL R43, R16, -INF , !P1 ;  /* 0xff800000102b7808 */ /* 0x000fe40004800000 */
[----:B------:R-:W-:Y:S02]  /*2fc0*/  FSEL R17, R62, -INF , !P4 ;  /* 0xff8000003e117808 */ /* 0x000fe40006000000 */
[----:B------:R-:W-:Y:S02]  /*2fd0*/  FSEL R37, R60, -INF , !P4 ;  /* 0xff8000003c257808 */ /* 0x000fe40006000000 */
[----:B------:R-:W-:Y:S01]  /*2fe0*/  ISETP.GE.AND P4, PT, R18, R85, PT ;  /* 0x000000551200720c */ /* 0x000fe20003f86270 */
[----:B------:R-:W-:Y:S01]  /*2ff0*/  HMMA.16816.F32.BF16 R52, R8, R20, R52 ;  /* 0x000000140834723c */ /* 0x000fe20000041834 */
[----:B------:R-:W-:-:S02]  /*3000*/  LOP3.LUT R16, R24, 0x28, RZ, 0xfc, !PT ;  /* 0x0000002818107812 */ /* 0x000fc400078efcff */
[----:B------:R-:W-:Y:S02]  /*3010*/  FSEL R33, R51, -INF , !P4 ;  /* 0xff80000033217808 */ /* 0x000fe40006000000 */
[----:B------:R-:W-:Y:S02]  /*3020*/  FSEL R123, R49, -INF , !P4 ;  /* 0xff800000317b7808 */ /* 0x000fe40006000000 */
[----:B------:R-:W-:Y:S01]  /*3030*/  ISETP.GE.AND P5, PT, R16, R85, PT ;  /* 0x000000551000720c */ /* 0x000fe20003fa6270 */
[----:B--2---:R-:W-:Y:S01]  /*3040*/  HMMA.16816.F32.BF16 R44, R8, R4, R44 ;  /* 0x00000004082c723c */ /* 0x004fe2000004182c */
[----:B------:R-:W-:Y:S02]  /*3050*/  ISETP.NE.AND P4, PT, R84, 0x1, PT ;  /* 0x000000015400780c */ /* 0x000fe40003f85270 */
[----:B------:R-:W-:Y:S02]  /*3060*/  LOP3.LUT R16, R24, 0x30, RZ, 0xfc, !PT ;  /* 0x0000003018107812 */ /* 0x000fe400078efcff */
[----:B------:R-:W-:-:S02]  /*3070*/  FSEL R63, R63, -INF , !P3 ;  /* 0xff8000003f3f7808 */ /* 0x000fc40005800000 */
[----:B------:R-:W-:Y:S01]  /*3080*/  FSEL R61, R61, -INF , !P3 ;  /* 0xff8000003d3d7808 */ /* 0x000fe20005800000 */
[----:B------:R-:W-:Y:S01]  /*3090*/  HMMA.16816.F32.BF16 R64, R8, R6, R64 ;  /* 0x000000060840723c */ /* 0x000fe20000041840 */
        /* <DEDUP_REMOVED lines=43> */
.L_x_6940:
        /* <DEDUP_REMOVED lines=60> */
.L_x_6941:
[----:B------:R-:W-:Y:S05]  /*3710*/  BSYNC.RECONVERGENT B0 ;  /* 0x0000000000007941 */ /* 0x000fea0003800200 */
.L_x_6939:
[-C--:B------:R-:W-:Y:S02]  /*3720*/  ISETP.GE.AND P3, PT, R138, R153.reuse, PT ;  /* 0x000000998a00720c */ /* 0x080fe40003f66270 */
[-C--:B------:R-:W-:Y:S02]  /*3730*/  ISETP.GE.AND P2, PT, R162, R153.reuse, PT ;  /* 0x00000099a200720c */ /* 0x080fe40003f46270 */
[----:B------:R-:W-:Y:S02]  /*3740*/  ISETP.GE.AND P1, PT, R160, R153, PT ;  /* 0x00000099a000720c */ /* 0x000fe40003f26270 */
[----:B------:R-:W-:-:S04]  /*3750*/  LEA R4, P0, R141, R144, 0x1 ;  /* 0x000000908d047211 */ /* 0x000fc800078008ff */
[----:B------:R-:W-:-:S03]  /*3760*/  LEA.HI.X R5, R141, R143, R142, 0x1, P0 ;  /* 0x0000008f8d057211 */ /* 0x000fc600000f0c8e */
[--C-:B------:R-:W-:Y:S02]  /*3770*/  @!P3 IMAD.MOV.U32 R145, RZ, RZ, R143.reuse ;  /* 0x000000ffff91b224 */ /* 0x100fe400078e008f */
[----:B------:R-:W-:Y:S02]  /*3780*/  @!P2 IMAD.MOV.U32 R6, RZ, RZ, R144 ;  /* 0x000000ffff06a224 */ /* 0x000fe400078e0090 */
[--C-:B------:R-:W-:Y:S01]  /*3790*/  @!P2 IMAD.MOV.U32 R7, RZ, RZ, R143.reuse ;  /* 0x000000ffff07a224 */ /* 0x100fe200078e008f */
        /* <DEDUP_REMOVED lines=32> */
.L_x_6938:
[----:B------:R-:W-:Y:S05]  /*39a0*/  BSYNC.RECONVERGENT B1 ;  /* 0x0000000000017941 */ /* 0x000fea0003800200 */
.L_x_6937:
        /* <DEDUP_REMOVED lines=20> */
[----:B------:R-:W2:Y:S03]  /*3af0*/  SHFL.BFLY PT, R4, R7, 0x2, 0x1f ;  /* 0x0c401f0007047f89 */ /* 0x000ea600000e0000 */
[----:B------:R-:W-:Y:S01]  /*3b00*/  IADD3 R102, PT, PT, R0, R115, RZ ;  /* 0x0000007300667210 */ /* 0x000fe20007ffe0ff */
[----:B------:R-:W-:Y:S04]  /*3b10*/  LDSM.16.MT88.4 R56, [R115+0x7000] ;  /* 0x007000007338783b */ /* 0x000fe80000004200 */
        /* <DEDUP_REMOVED lines=10> */
[----:B------:R-:W-:Y:S01]  /*3bc0*/  LDSM.16.MT88.4 R4, [R102+0x8000] ;  /* 0x008000006604783b */ /* 0x000fe20000004200 */
[C---:B---3--:R-:W-:Y:S01]  /*3bd0*/  FMUL.FTZ R118, R113.reuse, R86 ;  /* 0x0000005671767220 */ /* 0x048fe20000410000 */
        /* <DEDUP_REMOVED lines=58> */
[----:B-1----:R-:W-:-:S07]  /*3f80*/  F2FP.BF16.F32.PACK_AB R83, R96, R97 ;  /* 0x000000616053723e */ /* 0x002fce00000010ff */
        /* <DEDUP_REMOVED lines=73> */
[C---:B------:R-:W-:Y:S08]  /*4420*/  HMMA.16816.F32.BF16 R64, R4.reuse, R34, R64 ;  /* 0x000000220440723c */ /* 0x040ff00000041840 */
[C---:B-1----:R-:W-:Y:S08]  /*4430*/  HMMA.16816.F32.BF16 R76, R4.reuse, R12, R76 ;  /* 0x0000000c044c723c */ /* 0x042ff0000004184c */
[----:B------:R-:W-:Y:S01]  /*4440*/  HMMA.16816.F32.BF16 R80, R4, R14, R80 ;  /* 0x0000000e0450723c */ /* 0x000fe20000041850 */
[----:B------:R-:W-:Y:S01]  /*4450*/  F2FP.BF16.F32.PACK_AB R4, R121, R120 ;  /* 0x000000787904723e */ /* 0x000fe200000010ff */
[----:B------:R-:W1:Y:S01]  /*4460*/  LDSM.16.MT88.4 R12, [R102+0x7c00] ;  /* 0x007c0000660c783b */ /* 0x000e620000004200 */
[----:B-----5:R-:W-:-:S02]  /*4470*/  F2FP.BF16.F32.PACK_AB R5, R117, R116 ;  /* 0x000000747505723e */ /* 0x020fc400000010ff */
        /* <DEDUP_REMOVED lines=51> */
.L_x_6949:
        /* <DEDUP_REMOVED lines=10> */
[C---:B------:R-:W-:Y:S02]  /*4850*/  LOP3.LUT R8, R137.reuse, 0xc0, RZ, 0xc0, !PT ;  /* 0x000000c089087812 */ /* 0x040fe400078ec0ff */
[----:B------:R-:W-:Y:S02]  /*4860*/  LOP3.LUT R138, R137, 0x18, RZ, 0xc0, !PT ;  /* 0x00000018898a7812 */ /* 0x000fe400078ec0ff */
[----:B------:R-:W-:Y:S01]  /*4870*/  LOP3.LUT R155, R8, R155, RZ, 0xfc, !PT ;  /* 0x0000009b089b7212 */ /* 0x000fe200078efcff */
[----:B--2---:R-:W-:Y:S04]  /*4880*/  @!P6 IMAD.SHL.U32 R5, R5, 0x40, RZ ;  /* 0x000000400505e824 */ /* 0x004fe800078e00ff */
[----:B------:R-:W-:Y:S05]  /*4890*/  @!P6 IMAD.X R5, RZ, RZ, ~R5, P0 ;  /* 0x000000ffff05e224 */ /* 0x000fea00000e0e05 */
[----:B------:R-:W-:Y:S01]  /*48a0*/  @!P6 SHF.R.S64 R7, R4, 0x1f, R5 ;  /* 0x0000001f0407e819 */ /* 0x000fe20000001005 */
[----:B------:R-:W-:Y:S03]  /*48b0*/  IMAD.MOV.U32 R4, RZ, RZ, R159 ;  /* 0x000000ffff047224 */ /* 0x000fe600078e009f */
[----:B------:R-:W-:Y:S04]  /*48c0*/  @!P6 IADD3 R7, P0, PT, R158, R7, RZ ;  /* 0x000000079e07e210 */ /* 0x000fe80007f1e0ff */
[----:B------:R-:W-:Y:S01]  /*48d0*/  @!P6 LEA.HI.X.SX32 R6, R5, R159, 0x1, P0 ;  /* 0x0000009f0506e211 */ /* 0x000fe200000f0eff */
[----:B------:R-:W-:Y:S02]  /*48e0*/  IMAD.MOV.U32 R5, RZ, RZ, R158 ;  /* 0x000000ffff057224 */ /* 0x000fe400078e009e */
[----:B------:R-:W-:Y:S02]  /*48f0*/  @!P6 IMAD.MOV.U32 R158, RZ, RZ, R7 ;  /* 0x000000ffff9ee224 */ /* 0x000fe400078e0007 */
[----:B------:R-:W-:Y:S01]  /*4900*/  @!P6 IMAD.MOV.U32 R159, RZ, RZ, R6 ;  /* 0x000000ffff9fe224 */ /* 0x000fe200078e0006 */
        /* <DEDUP_REMOVED lines=63> */
.L_x_6944:
[----:B------:R-:W-:Y:S05]  /*4d00*/  BSYNC.RECONVERGENT B0 ;  /* 0x0000000000007941 */ /* 0x000fea0003800200 */
.L_x_6943:
[----:B------:R-:W1:Y:S01]  /*4d10*/  S2UR UR6, SR_CgaCtaId ;  /* 0x00000000000679c3 */ /* 0x000e620000008800 */
[----:B------:R-:W-:Y:S01]  /*4d20*/  UMOV UR7, 0x400 ;  /* 0x0000040000077882 */ /* 0x000fe20000000000 */
[----:B------:R-:W-:Y:S01]  /*4d30*/  LOP3.LUT R160, R137, 0x1f20, RZ, 0xc0, !PT ;  /* 0x00001f2089a07812 */ /* 0x000fe200078ec0ff */
[C---:B------:R-:W-:Y:S01]  /*4d40*/  IMAD.SHL.U32 R134, R128.reuse, 0x20, RZ ;  /* 0x0000002080867824 */ /* 0x040fe200078e00ff */
[----:B------:R-:W-:Y:S01]  /*4d50*/  LOP3.LUT R145, R155, R138, RZ, 0x3c, !PT ;  /* 0x0000008a9b917212 */ /* 0x000fe200078e3cff */
[----:B------:R-:W-:Y:S01]  /*4d60*/  IMAD.SHL.U32 R131, R128, 0x10, RZ ;  /* 0x0000001080837824 */ /* 0x000fe200078e00ff */
[----:B------:R-:W-:Y:S01]  /*4d70*/  ISETP.GE.AND P5, PT, R138, R153, PT ;  /* 0x000000998a00720c */ /* 0x000fe20003fa6270 */
[----:B------:R-:W-:Y:S01]  /*4d80*/  IMAD.SHL.U32 R129, R128, 0x4, RZ ;  /* 0x0000000480817824 */ /* 0x000fe200078e00ff */
[----:B------:R-:W-:Y:S01]  /*4d90*/  LOP3.LUT R145, R160, R145, RZ, 0xfc, !PT ;  /* 0x00000091a0917212 */ /* 0x000fe200078efcff */
[----:B------:R-:W-:Y:S01]  /*4da0*/  IMAD.MOV.U32 R104, RZ, RZ, 0x20 ;  /* 0x00000020ff687424 */ /* 0x000fe200078e00ff */
[----:B------:R-:W-:Y:S01]  /*4db0*/  LOP3.LUT R162, R138, 0x20, RZ, 0xfc, !PT ;  /* 0x000000208aa27812 */ /* 0x000fe200078efcff */
[----:B------:R-:W-:Y:S01]  /*4dc0*/  VIADD R150, R150, 0x1 ;  /* 0x0000000196967836 */ /* 0x000fe20000000000 */
[----:B------:R-:W-:Y:S01]  /*4dd0*/  LOP3.LUT R160, R138, 0x40, RZ, 0xfc, !PT ;  /* 0x000000408aa07812 */ /* 0x000fe200078efcff */
[----:B------:R-:W-:Y:S01]  /*4de0*/  BSSY.RECONVERGENT B1, `(.L_x_6945) ;  /* 0x0000103000017945 */ /* 0x000fe20003800200 */
[-C--:B------:R-:W-:Y:S02]  /*4df0*/  ISETP.GE.AND P4, PT, R162, R153.reuse, PT ;  /* 0x00000099a200720c */ /* 0x080fe40003f86270 */
[----:B------:R-:W-:Y:S02]  /*4e00*/  ISETP.GE.AND P3, PT, R160, R153, PT ;  /* 0x00000099a000720c */ /* 0x000fe40003f66270 */
[C---:B------:R-:W-:Y:S02]  /*4e10*/  LEA R168, P0, R139.reuse, R158, 0x1 ;  /* 0x0000009e8ba87211 */ /* 0x040fe400078008ff */
[----:B------:R-:W-:Y:S02]  /*4e20*/  SHF.R.U32.HI R130, RZ, 0x1, R128 ;  /* 0x00000001ff827819 */ /* 0x000fe40000011680 */
[----:B------:R-:W-:Y:S01]  /*4e30*/  LEA.HI.X R169, R139, R159, R140, 0x1, P0 ;  /* 0x0000009f8ba97211 */ /* 0x000fe200000f0c8c */
[----:B-1----:R-:W-:Y:S01]  /*4e40*/  ULEA UR6, UR6, UR7, 0x18 ;  /* 0x0000000706067291 */ /* 0x002fe2000f8ec0ff */
[----:B------:R-:W-:Y:S02]  /*4e50*/  LOP3.LUT R93, R130, 0x8, RZ, 0xc0, !PT ;  /* 0x00000008825d7812 */ /* 0x000fe400078ec0ff */
[----:B------:R-:W-:Y:S02]  /*4e60*/  LOP3.LUT R91, R134, 0xc0, RZ, 0xc0, !PT ;  /* 0x000000c0865b7812 */ /* 0x000fe400078ec0ff */
[C---:B------:R-:W-:Y:S01]  /*4e70*/  LOP3.LUT R87, R131.reuse, 0x100, RZ, 0xc0, !PT ;  /* 0x0000010083577812 */ /* 0x040fe200078ec0ff */
[----:B------:R-:W-:Y:S01]  /*4e80*/  IMAD.U32 R132, RZ, RZ, UR6 ;  /* 0x00000006ff847e24 */ /* 0x000fe2000f8e00ff */
[----:B------:R-:W-:Y:S02]  /*4e90*/  LOP3.LUT R131, R131, 0x3e00, RZ, 0xc0, !PT ;  /* 0x00003e0083837812 */ /* 0x000fe400078ec0ff */
[----:B------:R-:W-:Y:S01]  /*4ea0*/  LOP3.LUT R85, R129, 0x18, RZ, 0xc0, !PT ;  /* 0x0000001881557812 */ /* 0x000fe200078ec0ff */
[----:B------:R-:W-:Y:S01]  /*4eb0*/  IMAD R166, R145, 0x2, R132 ;  /* 0x0000000291a67824 */ /* 0x000fe200078e0284 */
[----:B------:R-:W-:Y:S02]  /*4ec0*/  LOP3.LUT R84, R93, 0xc0, R134, 0xf8, !PT ;  /* 0x000000c05d547812 */ /* 0x000fe400078ef886 */
[----:B------:R-:W-:Y:S02]  /*4ed0*/  LOP3.LUT R86, R91, 0x8, R128, 0xf8, !PT ;  /* 0x000000085b567812 */ /* 0x000fe400078ef880 */
[----:B------:R-:W-:Y:S01]  /*4ee0*/  @!PT LDS RZ, [RZ] ;  /* 0x00000000fffff984 */ /* 0x000fe20000000800 */
[----:B------:R-:W-:Y:S01]  /*4ef0*/  @!PT LDS RZ, [RZ] ;  /* 0x00000000fffff984 */ /* 0x000fe20000000800 */
[----:B------:R-:W-:Y:S01]  /*4f00*/  @!PT LDS RZ, [RZ] ;  /* 0x00000000fffff984 */ /* 0x000fe20000000800 */
[----:B------:R1:W-:Y:S01]  /*4f10*/  @!P5 LDGSTS.E.BYPASS.LTC128B.128 [R166+0x6000], desc[UR4][R158.64] ;  /* 0x060000009ea6dfae */ /* 0x0003e2000b981a04 */
[--C-:B------:R-:W-:Y:S02]  /*4f20*/  LOP3.LUT R91, R131, 0x20, R134.reuse, 0xf8, !PT ;  /* 0x00000020835b7812 */ /* 0x100fe400078ef886 */
[----:B------:R-:W-:Y:S01]  /*4f30*/  LOP3.LUT R133, R84, R85, RZ, 0x3c, !PT ;  /* 0x0000005554857212 */ /* 0x000fe200078e3cff */
[----:B------:R-:W-:Y:S01]  /*4f40*/  @P5 STS.128 [R166+0x6000], RZ ;  /* 0x006000ffa6005388 */ /* 0x000fe20000000c00 */
[--C-:B------:R-:W-:Y:S02]  /*4f50*/  LOP3.LUT R84, R91, 0x100, R134.reuse, 0xf8, !PT ;  /* 0x000001005b547812 */ /* 0x100fe400078ef886 */
[----:B------:R-:W-:Y:S01]  /*4f60*/  LOP3.LUT R87, R87, 0x20, R134, 0xf8, !PT ;  /* 0x0000002057577812 */ /* 0x000fe200078ef886 */
[----:B------:R-:W-:Y:S01]  /*4f70*/  @!PT LDS RZ, [RZ] ;  /* 0x00000000fffff984 */ /* 0x000fe20000000800 */
[----:B------:R-:W-:Y:S01]  /*4f80*/  @!PT LDS RZ, [RZ] ;  /* 0x00000000fffff984 */ /* 0x000fe20000000800 */
[----:B------:R-:W-:Y:S01]  /*4f90*/  @!PT LDS RZ, [RZ] ;  /* 0x00000000fffff984 */ /* 0x000fe20000000800 */
[----:B------:R1:W-:Y:S01]  /*4fa0*/  @!P4 LDGSTS.E.BYPASS.LTC128B.128 [R166+0x7000], desc[UR4][R158.64+0x40] ;  /* 0x070000409ea6cfae */ /* 0x0003e2000b981a04 */
[----:B------:R-:W-:Y:S02]  /*4fb0*/  LOP3.LUT R135, R84, R133, RZ, 0xfc, !PT ;  /* 0x0000008554877212 */ /* 0x000fe400078efcff */
[----:B------:R-:W-:Y:S01]  /*4fc0*/  LOP3.LUT R87, R87, R86, R85, 0xf6, !PT ;  /* 0x0000005657577212 */ /* 0x000fe200078ef655 */
[----:B------:R-:W-:Y:S01]  /*4fd0*/  @P4 STS.128 [R166+0x7000], RZ ;  /* 0x007000ffa6004388 */ /* 0x000fe20000000c00 */
[----:B------:R-:W-:Y:S01]  /*4fe0*/  LOP3.LUT P0, RZ, R128, 0x4, RZ, 0xc0, !PT ;  /* 0x0000000480ff7812 */ /* 0x000fe2000780c0ff */
[--C-:B------:R-:W-:Y:S01]  /*4ff0*/  IMAD R135, R135, 0x2, R132.reuse ;  /* 0x0000000287877824 */ /* 0x100fe200078e0284 */
[----:B------:R-:W-:Y:S01]  /*5000*/  ISETP.NE.AND P1, PT, R150, RZ, PT ;  /* 0x000000ff9600720c */ /* 0x000fe20003f25270 */
[----:B------:R-:W-:Y:S01]  /*5010*/  @!PT LDS RZ, [RZ] ;  /* 0x00000000fffff984 */ /* 0x000fe20000000800 */
[----:B------:R-:W-:Y:S01]  /*5020*/  @!PT LDS RZ, [RZ] ;  /* 0x00000000fffff984 */ /* 0x000fe20000000800 */
[----:B------:R-:W-:Y:S01]  /*5030*/  @!PT LDS RZ, [RZ] ;  /* 0x00000000fffff984 */ /* 0x000fe20000000800 */
[----:B------:R1:W-:Y:S01]  /*5040*/  @!P3 LDGSTS.E.BYPASS.LTC128B.128 [R166+0x8000], desc[UR4][R158.64+0x80] ;  /* 0x080000809ea6bfae */ /* 0x0003e2000b981a04 */
[----:B------:R-:W-:Y:S01]  /*5050*/  IMAD R91, R87, 0x2, R132 ;  /* 0x00000002575b7824 */ /* 0x000fe200078e0284 */
[----:B------:R-:W-:Y:S02]  /*5060*/  SEL R104, R104, 0xffffffe0, !P0 ;  /* 0xffffffe068687807 */ /* 0x000fe40004000000 */
[----:B------:R-:W-:Y:S03]  /*5070*/  @P3 STS.128 [R166+0x8000], RZ ;  /* 0x008000ffa6003388 */ /* 0x000fe60000000c00 */
[--C-:B------:R-:W-:Y:S01]  /*5080*/  IMAD.IADD R90, R135, 0x1, R104.reuse ;  /* 0x00000001875a7824 */ /* 0x100fe200078e0268 */
[----:B------:R-:W-:Y:S01]  /*5090*/  @!PT LDS RZ, [RZ] ;  /* 0x00000000fffff984 */ /* 0x000fe20000000800 */
[----:B------:R-:W-:Y:S01]  /*50a0*/  @!PT LDS RZ, [RZ] ;  /* 0x00000000fffff984 */ /* 0x000fe20000000800 */
[----:B------:R-:W-:Y:S01]  /*50b0*/  @!PT LDS RZ, [RZ] ;  /* 0x00000000fffff984 */ /* 0x000fe20000000800 */
[----:B------:R1:W-:Y:S01]  /*50c0*/  @!P5 LDGSTS.E.BYPASS.LTC128B.128 [R166+0x6800], desc[UR4][R168.64] ;  /* 0x06800000a8a6dfae */ /* 0x0003e2000b981a04 */
[----:B------:R-:W-:Y:S03]  /*50d0*/  IMAD.IADD R88, R91, 0x1, R104 ;  /* 0x000000015b587824 */ /* 0x000fe600078e0268 */
        /* <DEDUP_REMOVED lines=17> */
[----:B------:R-:W-:Y:S04]  /*51f0*/  LDSM.16.M88.4 R108, [R90] ;  /* 0x000000005a6c783b */ /* 0x000fe80000000200 */
[----:B------:R-:W1:Y:S04]  /*5200*/  LDSM.16.M88.4 R112, [R88+0x3000] ;  /* 0x003000005870783b */ /* 0x000e680000000200 */
[----:B------:R-:W1:Y:S04]  /*5210*/  LDSM.16.M88.4 R116, [R88+0x3400] ;  /* 0x003400005874783b */ /* 0x000e680000000200 */
[----:B------:R-:W1:Y:S04]  /*5220*/  LDSM.16.M88.4 R120, [R88+0x3800] ;  /* 0x003800005878783b */ /* 0x000e680000000200 */
[----:B------:R-:W-:Y:S01]  /*5230*/  LDSM.16.M88.4 R124, [R91+0x4000] ;  /* 0x004000005b7c783b */ /* 0x000fe20000000200 */
[C---:B--2---:R-:W-:Y:S08]  /*5240*/  HMMA.16816.F32.BF16 R4, R84.reuse, R92, RZ ;  /* 0x0000005c5404723c */ /* 0x044ff000000418ff */
        /* <DEDUP_REMOVED lines=10> */
[----:B------:R-:W4:Y:S04]  /*52f0*/  LDSM.16.M88.4 R84, [R91+0x4400] ;  /* 0x004400005b54783b */ /* 0x000f280000000200 */
[----:B------:R-:W5:Y:S03]  /*5300*/  LDSM.16.M88.4 R104, [R91+0x4c00] ;  /* 0x004c00005b68783b */ /* 0x000f660000000200 */
        /* <DEDUP_REMOVED lines=11> */
[----:B------:R-:W2:Y:S04]  /*53c0*/  LDSM.16.M88.4 R92, [R88+0x4400] ;  /* 0x00440000585c783b */ /* 0x000ea80000000200 */
[----:B------:R-:W2:Y:S03]  /*53d0*/  LDSM.16.M88.4 R108, [R88+0x4800] ;  /* 0x00480000586c783b */ /* 0x000ea60000000200 */
        /* <DEDUP_REMOVED lines=9> */
[C---:B-----5:R-:W-:Y:S08]  /*5470*/  HMMA.16816.F32.BF16 R28, R96.reuse, R104, R28 ;  /* 0x00000068601c723c */ /* 0x060ff0000004181c */
        /* <DEDUP_REMOVED lines=14> */
[----:B------:R-:W2:Y:S04]  /*5560*/  LDSM.16.M88.4 R112, [R88+0x5800] ;  /* 0x005800005870783b */ /* 0x000ea80000000200 */
[----:B------:R-:W5:Y:S03]  /*5570*/  LDSM.16.M88.4 R120, [R88+0x5c00] ;  /* 0x005c00005878783b */ /* 0x000f660000000200 */
[C---:B---3--:R-:W-:Y:S01]  /*5580*/  HMMA.16816.F32.BF16 R4, R84.reuse, R96, R4 ;  /* 0x000000605404723c */ /* 0x048fe20000041804 */
[----:B------:R-:W-:Y:S04]  /*5590*/  DEPBAR.LE SB0, 0x0 ;  /* 0x000080000000791a */ /* 0x000fe80000000000 */
[----:B------:R-:W-:Y:S03]  /*55a0*/  BAR.SYNC.DEFER_BLOCKING 0x0 ;  /* 0x0000000000007b1d */ /* 0x000fe60000010000 */
        /* <DEDUP_REMOVED lines=11> */
[C---:B--2---:R-:W-:Y:S08]  /*5660*/  HMMA.16816.F32.BF16 R20, R92.reuse, R112, R20 ;  /* 0x000000705c14723c */ /* 0x044ff00000041814 */
[C---:B------:R-:W-:Y:S08]  /*5670*/  HMMA.16816.F32.BF16 R24, R92.reuse, R114, R24 ;  /* 0x000000725c18723c */ /* 0x040ff00000041818 */
[C---:B-----5:R-:W-:Y:S08]  /*5680*/  HMMA.16816.F32.BF16 R28, R92.reuse, R120, R28 ;  /* 0x000000785c1c723c */ /* 0x060ff0000004181c */
        /* <DEDUP_REMOVED lines=79> */
.L_x_6948:
[----:B------:R-:W-:Y:S05]  /*5b80*/  BSYNC.RECONVERGENT B0 ;  /* 0x0000000000007941 */ /* 0x000fea0003800200 */
.L_x_6947:
[--C-:B------:R-:W-:Y:S01]  /*5b90*/  @!P5 IMAD.MOV.U32 R145, RZ, RZ, R143.reuse ;  /* 0x000000ffff91d224 */ /* 0x100fe200078e008f */
[CC--:B------:R-:W-:Y:S02]  /*5ba0*/  @!P5 LEA R90, P1, R141.reuse, R144.reuse, 0x1 ;  /* 0x000000908d5ad211 */ /* 0x0c0fe400078208ff */
[CC--:B------:R-:W-:Y:S02]  /*5bb0*/  @!P4 LEA R86, P2, R141.reuse, R144.reuse, 0x1 ;  /* 0x000000908d56c211 */ /* 0x0c0fe400078408ff */
[----:B------:R-:W-:Y:S01]  /*5bc0*/  @!PT LDS RZ, [RZ] ;  /* 0x00000000fffff984 */ /* 0x000fe20000000800 */
[----:B------:R-:W-:Y:S01]  /*5bd0*/  @!PT LDS RZ, [RZ] ;  /* 0x00000000fffff984 */ /* 0x000fe20000000800 */
[----:B------:R-:W-:Y:S01]  /*5be0*/  @!PT LDS RZ, [RZ] ;  /* 0x00000000fffff984 */ /* 0x000fe20000000800 */
[----:B------:R1:W-:Y:S01]  /*5bf0*/  @!P5 LDGSTS.E.BYPASS.LTC128B.128 [R166+0x3000], desc[UR4][R144.64] ;  /* 0x0300000090a6dfae */ /* 0x0003e2000b981a04 */
[CCC-:B------:R-:W-:Y:S02]  /*5c00*/  @!P5 LEA.HI.X R91, R141.reuse, R143.reuse, R142.reuse, 0x1, P1 ;  /* 0x0000008f8d5bd211 */ /* 0x1c0fe400008f0c8e */
[CCC-:B------:R-:W-:Y:S01]  /*5c10*/  @!P4 LEA.HI.X R87, R141.reuse, R143.reuse, R142.reuse, 0x1, P2 ;  /* 0x0000008f8d57c211 */ /* 0x1c0fe200010f0c8e */
[----:B------:R2:W-:Y:S01]  /*5c20*/  @P5 STS.128 [R166+0x3000], RZ ;  /* 0x003000ffa6005388 */ /* 0x0005e20000000c00 */
[C---:B------:R-:W-:Y:S04]  /*5c30*/  @!P3 LEA R84, P1, R141.reuse, R144, 0x1 ;  /* 0x000000908d54b211 */ /* 0x040fe800078208ff */
[----:B------:R-:W-:Y:S01]  /*5c40*/  @!P3 LEA.HI.X R85, R141, R143, R142, 0x1, P1 ;  /* 0x0000008f8d55b211 */ /* 0x000fe200008f0c8e */
        /* <DEDUP_REMOVED lines=28> */
.L_x_6946:
[----:B------:R-:W-:Y:S05]  /*5e10*/  BSYNC.RECONVERGENT B1 ;  /* 0x0000000000017941 */ /* 0x000fea0003800200 */
.L_x_6945:
[----:B--2---:R-:W2:Y:S01]  /*5e20*/  LD.E R87, desc[UR4][R2.64+0xdc] ;  /* 0x0000dc0402577980 */ /* 0x004ea2000c101900 */
        /* <DEDUP_REMOVED lines=33> */
[----:B------:R-:W-:Y:S08]  /*6040*/  LDSM.16.MT88.4 R104, [R88+0x7000] ;  /* 0x007000005868783b */ /* 0x000ff00000004200 */
        /* <DEDUP_REMOVED lines=57> */
[-CC-:B------:R-:W-:Y:S01]  /*63e0*/  FFMA.FTZ R175, R32, R87.reuse, -R112.reuse ;  /* 0x0000005720af7223 */ /* 0x180fe20000010870 */
[-C--:B------:R-:W-:Y:S01]  /*63f0*/  FFMA.FTZ R182, R33, R87.reuse, -R112 ;  /* 0x0000005721b67223 */ /* 0x080fe20000010870 */
[--C-:B------:R-:W-:Y:S01]  /*6400*/  FFMA.FTZ R30, R30, R87, -R116.reuse ;  /* 0x000000571e1e7223 */ /* 0x100fe20000010874 */
[----:B------:R-:W-:Y:S03]  /*6410*/  LDSM.16.MT88.4 R112, [R88+0x6c00] ;  /* 0x006c00005870783b */ /* 0x000fe60000004200 */
[----:B------:R-:W3:Y:S01]  /*6420*/  MUFU.EX2 R124, R124 ;  /* 0x0000007c007c7308 */ /* 0x000ee20000000800 */
[----:B----4-:R-:W-:Y:S01]  /*6430*/  F2FP.BF16.F32.PACK_AB R93, R120, R121 ;  /* 0x00000079785d723e */ /* 0x010fe200000010ff */
[-CC-:B------:R-:W-:Y:S01]  /*6440*/  FFMA.FTZ R31, R31, R87.reuse, -R116.reuse ;  /* 0x000000571f1f7223 */ /* 0x180fe20000010874 */
[-CC-:B------:R-:W-:Y:S01]  /*6450*/  FFMA.FTZ R177, R34, R87.reuse, -R116.reuse ;  /* 0x0000005722b17223 */ /* 0x180fe20000010874 */
[----:B------:R-:W-:Y:S01]  /*6460*/  FFMA.FTZ R184, R35, R87, -R116 ;  /* 0x0000005723b87223 */ /* 0x000fe20000010874 */
[C---:B------:R-:W-:Y:S01]  /*6470*/  FMUL.FTZ R48, R84.reuse, R48 ;  /* 0x0000003054307220 */ /* 0x040fe20000410000 */
[----:B------:R-:W-:Y:S01]  /*6480*/  FMUL.FTZ R49, R84, R49 ;  /* 0x0000003154317220 */ /* 0x000fe20000410000 */
[----:B------:R-:W-:Y:S03]  /*6490*/  LDSM.16.MT88.4 R116, [R88+0x7c00] ;  /* 0x007c00005874783b */ /* 0x000fe60000004200 */
[----:B------:R-:W-:Y:S01]  /*64a0*/  MUFU.EX2 R125, R125 ;  /* 0x0000007d007d7308 */ /* 0x000fe20000000800 */
[C---:B------:R-:W-:Y:S01]  /*64b0*/  FMUL.FTZ R50, R0.reuse, R50 ;  /* 0x0000003200327220 */ /* 0x040fe20000410000 */
[----:B------:R-:W-:Y:S01]  /*64c0*/  FMUL.FTZ R51, R0, R51 ;  /* 0x0000003300337220 */ /* 0x000fe20000410000 */
[C---:B------:R-:W-:Y:S01]  /*64d0*/  FMUL.FTZ R52, R84.reuse, R52 ;  /* 0x0000003454347220 */ /* 0x040fe20000410000 */
[----:B------:R-:W-:Y:S01]  /*64e0*/  FMUL.FTZ R53, R84, R53 ;  /* 0x0000003554357220 */ /* 0x000fe20000410000 */
[C---:B------:R-:W-:Y:S01]  /*64f0*/  FMUL.FTZ R54, R0.reuse, R54 ;  /* 0x0000003600367220 */ /* 0x040fe20000410000 */
[----:B------:R-:W-:Y:S01]  /*6500*/  FMUL.FTZ R55, R0, R55 ;  /* 0x0000003700377220 */ /* 0x000fe20000410000 */
[----:B------:R-:W-:Y:S03]  /*6510*/  FMUL.FTZ R56, R84, R56 ;  /* 0x0000003854387220 */ /* 0x000fe60000410000 */
[----:B------:R-:W4:Y:S01]  /*6520*/  MUFU.EX2 R126, R126 ;  /* 0x0000007e007e7308 */ /* 0x000f220000000800 */
[----:B---3--:R-:W-:Y:S01]  /*6530*/  F2FP.BF16.F32.PACK_AB R94, R124, R123 ;  /* 0x0000007b7c5e723e */ /* 0x008fe200000010ff */
        /* <DEDUP_REMOVED lines=15> */
[----:B----4-:R-:W-:Y:S01]  /*6630*/  F2FP.BF16.F32.PACK_AB R95, R126, R125 ;  /* 0x0000007d7e5f723e */ /* 0x010fe200000010ff */
[C---:B------:R-:W-:Y:S01]  /*6640*/  FMUL.FTZ R72, R84.reuse, R72 ;  /* 0x0000004854487220 */ /* 0x040fe20000410000 */
[----:B------:R-:W-:Y:S01]  /*6650*/  FMUL.FTZ R73, R84, R73 ;  /* 0x0000004954497220 */ /* 0x000fe20000410000 */
[C---:B------:R-:W-:Y:S01]  /*6660*/  FMUL.FTZ R74, R0.reuse, R74 ;  /* 0x0000004a004a7220 */ /* 0x040fe20000410000 */
[----:B------:R-:W-:Y:S01]  /*6670*/  FMUL.FTZ R75, R0, R75 ;  /* 0x0000004b004b7220 */ /* 0x000fe20000410000 */
[C---:B------:R-:W-:Y:S01]  /*6680*/  FMUL.FTZ R76, R84.reuse, R76 ;  /* 0x0000004c544c7220 */ /* 0x040fe20000410000 */
[----:B------:R-:W-:Y:S01]  /*6690*/  FMUL.FTZ R77, R84, R77 ;  /* 0x0000004d544d7220 */ /* 0x000fe20000410000 */
[C---:B-1----:R-:W-:Y:S01]  /*66a0*/  HMMA.16816.F32.BF16 R36, R92.reuse, R96, R36 ;  /* 0x000000605c24723c */ /* 0x042fe20000041824 */
[----:B------:R-:W-:Y:S04]  /*66b0*/  MUFU.EX2 R167, R167 ;  /* 0x000000a700a77308 */ /* 0x000fe80000000800 */
[C---:B------:R-:W-:Y:S01]  /*66c0*/  FMUL.FTZ R78, R0.reuse, R78 ;  /* 0x0000004e004e7220 */ /* 0x040fe20000410000 */
[----:B------:R-:W-:Y:S01]  /*66d0*/  FMUL.FTZ R79, R0, R79 ;  /* 0x0000004f004f7220 */ /* 0x000fe20000410000 */
[C---:B------:R-:W-:Y:S01]  /*66e0*/  FMUL.FTZ R80, R84.reuse, R80 ;  /* 0x0000005054507220 */ /* 0x040fe20000410000 */
[C---:B------:R-:W-:Y:S01]  /*66f0*/  HMMA.16816.F32.BF16 R40, R92.reuse, R98, R40 ;  /* 0x000000625c28723c */ /* 0x040fe20000041828 */
[----:B------:R-:W1:Y:S02]  /*6700*/  LDSM.16.MT88.4 R96, [R90+0x1000] ;  /* 0x001000005a60783b */ /* 0x000e640000004200 */
[----:B------:R-:W-:Y:S01]  /*6710*/  MUFU.EX2 R174, R174 ;  /* 0x000000ae00ae7308 */ /* 0x000fe20000000800 */
[----:B------:R-:W-:Y:S01]  /*6720*/  FMUL.FTZ R81, R84, R81 ;  /* 0x0000005154517220 */ /* 0x000fe20000410000 */
[C---:B------:R-:W-:Y:S01]  /*6730*/  FMUL.FTZ R82, R0.reuse, R82 ;  /* 0x0000005200527220 */ /* 0x040fe20000410000 */
[----:B------:R-:W-:Y:S01]  /*6740*/  FMUL.FTZ R83, R0, R83 ;  /* 0x0000005300537220 */ /* 0x000fe20000410000 */
[----:B------:R-:W-:Y:S01]  /*6750*/  FFMA.FTZ R91, R84, R163, R91 ;  /* 0x000000a3545b7223 */ /* 0x000fe2000001005b */
[----:B------:R-:W-:Y:S01]  /*6760*/  ISETP.NE.AND P0, PT, R151, -0x1, PT ;  /* 0xffffffff9700780c */ /* 0x000fe20003f05270 */
[C---:B--2---:R-:W-:Y:S04]  /*6770*/  HMMA.16816.F32.BF16 R44, R92.reuse, R100, R44 ;  /* 0x000000645c2c723c */ /* 0x044fe8000004182c */
[----:B------:R-:W-:Y:S01]  /*6780*/  MUFU.EX2 R176, R176 ;  /* 0x000000b000b07308 */ /* 0x000fe20000000800 */
[----:B------:R-:W-:Y:S01]  /*6790*/  FFMA.FTZ R121, R0, R161, R121 ;  /* 0x000000a100797223 */ /* 0x000fe20000010079 */
[----:B------:R-:W-:Y:S01]  /*67a0*/  FADD.FTZ R122, R122, R91 ;  /* 0x0000005b7a7a7221 */ /* 0x000fe20000010000 */
[----:B------:R-:W-:Y:S02]  /*67b0*/  MOV R0, R85 ;  /* 0x0000005500007202 */ /* 0x000fe40000000f00 */
[----:B------:R-:W-:Y:S01]  /*67c0*/  FADD.FTZ R120, R120, R121 ;  /* 0x0000007978787221 */ /* 0x000fe20000010000 */
[C---:B------:R-:W-:Y:S01]  /*67d0*/  HMMA.16816.F32.BF16 R48, R92.reuse, R102, R48 ;  /* 0x000000665c30723c */ /* 0x040fe20000041830 */
[----:B------:R-:W2:Y:S03]  /*67e0*/  LDSM.16.MT88.4 R100, [R88+0x8000] ;  /* 0x008000005864783b */ /* 0x000ea60000004200 */
[----:B------:R-:W-:Y:S01]  /*67f0*/  MUFU.EX2 R169, R169 ;  /* 0x000000a900a97308 */ /* 0x000fe20000000800 */
[----:B------:R-:W-:Y:S01]  /*6800*/  FADD.FTZ R123, R123, R122 ;  /* 0x0000007a7b7b7221 */ /* 0x000fe20000010000 */
[----:B------:R-:W-:Y:S01]  /*6810*/  FADD.FTZ R125, R125, R120 ;  /* 0x000000787d7d7221 */ /* 0x000fe20000010000 */
[----:B------:R-:W-:Y:S02]  /*6820*/  MOV R89, R86 ;  /* 0x0000005600597202 */ /* 0x000fe40000000f00 */
[----:B------:R-:W-:Y:S01]  /*6830*/  FADD.FTZ R124, R124, R123 ;  /* 0x0000007b7c7c7221 */ /* 0x000fe20000010000 */
[C---:B------:R-:W-:Y:S04]  /*6840*/  HMMA.16816.F32.BF16 R52, R92.reuse, R104, R52 ;  /* 0x000000685c34723c */ /* 0x040fe80000041834 */
[----:B------:R-:W-:Y:S01]  /*6850*/  MUFU.EX2 R171, R171 ;  /* 0x000000ab00ab7308 */ /* 0x000fe20000000800 */
[----:B------:R-:W-:Y:S03]  /*6860*/  FADD.FTZ R125, R126, R125 ;  /* 0x0000007d7e7d7221 */ /* 0x000fe60000010000 */
[C---:B------:R-:W-:Y:S01]  /*6870*/  HMMA.16816.F32.BF16 R56, R92.reuse, R106, R56 ;  /* 0x0000006a5c38723c */ /* 0x040fe20000041838 */
[----:B------:R-:W3:Y:S05]  /*6880*/  LDSM.16.MT88.4 R104, [R90+0x2000] ;  /* 0x002000005a68783b */ /* 0x000eea0000004200 */
[----:B------:R-:W-:Y:S02]  /*6890*/  MUFU.EX2 R178, R178 ;  /* 0x000000b200b27308 */ /* 0x000fe40000000800 */
[C---:B-1----:R-:W-:Y:S08]  /*68a0*/  HMMA.16816.F32.BF16 R60, R92.reuse, R96, R60 ;  /* 0x000000605c3c723c */ /* 0x042ff0000004183c */
[----:B------:R-:W-:Y:S01]  /*68b0*/  MUFU.EX2 R26, R26 ;  /* 0x0000001a001a7308 */ /* 0x000fe20000000800 */
[C---:B------:R-:W-:Y:S01]  /*68c0*/  HMMA.16816.F32.BF16 R64, R92.reuse, R98, R64 ;  /* 0x000000625c40723c */ /* 0x040fe20000041840 */
[----:B------:R-:W1:Y:S08]  /*68d0*/  LDSM.16.MT88.4 R96, [R88+0x6400] ;  /* 0x006400005860783b */ /* 0x000e700000004200 */
[----:B------:R-:W-:Y:S01]  /*68e0*/  MUFU.EX2 R27, R27 ;  /* 0x0000001b001b7308 */ /* 0x000fe20000000800 */
[C---:B--2---:R-:W-:Y:S09]  /*68f0*/  HMMA.16816.F32.BF16 R68, R92.reuse, R100, R68 ;  /* 0x000000645c44723c */ /* 0x044ff20000041844 */
[----:B------:R-:W-:Y:S01]  /*6900*/  MUFU.EX2 R127, R127 ;  /* 0x0000007f007f7308 */ /* 0x000fe20000000800 */
[C---:B------:R-:W-:Y:S01]  /*6910*/  HMMA.16816.F32.BF16 R72, R92.reuse, R102, R72 ;  /* 0x000000665c48723c */ /* 0x040fe20000041848 */
[----:B------:R-:W2:Y:S08]  /*6920*/  LDSM.16.MT88.4 R100, [R90+0x400] ;  /* 0x000400005a64783b */ /* 0x000eb00000004200 */
[----:B------:R-:W4:Y:S01]  /*6930*/  MUFU.EX2 R134, R134 ;  /* 0x0000008600867308 */ /* 0x000f220000000800 */
[C---:B---3--:R-:W-:Y:S09]  /*6940*/  HMMA.16816.F32.BF16 R76, R92.reuse, R104, R76 ;  /* 0x000000685c4c723c */ /* 0x048ff2000004184c */
[----:B------:R-:W-:Y:S01]  /*6950*/  MUFU.EX2 R168, R168 ;  /* 0x000000a800a87308 */ /* 0x000fe20000000800 */
[----:B------:R-:W-:Y:S01]  /*6960*/  HMMA.16816.F32.BF16 R80, R92, R106, R80 ;  /* 0x0000006a5c50723c */ /* 0x000fe20000041850 */
[----:B------:R-:W-:Y:S08]  /*6970*/  LDSM.16.MT88.4 R104, [R90+0x2400] ;  /* 0x002400005a68783b */ /* 0x000ff00000004200 */
[----:B------:R-:W3:Y:S01]  /*6980*/  MUFU.EX2 R133, R133 ;  /* 0x0000008500857308 */ /* 0x000ee20000000800 */
[C---:B----4-:R-:W-:Y:S01]  /*6990*/  F2FP.BF16.F32.PACK_AB R92, R134.reuse, R127 ;  /* 0x0000007f865c723e */ /* 0x050fe200000010ff */
[----:B------:R-:W-:Y:S04]  /*69a0*/  FADD.FTZ R127, R127, R124 ;  /* 0x0000007c7f7f7221 */ /* 0x000fe80000010000 */
[----:B------:R-:W-:Y:S04]  /*69b0*/  FADD.FTZ R134, R134, R127 ;  /* 0x0000007f86867221 */ /* 0x000fe80000010000 */
[----:B------:R-:W-:Y:S10]  /*69c0*/  MUFU.EX2 R135, R135 ;  /* 0x0000008700877308 */ /* 0x000ff40000000800 */
[----:B------:R-:W4:Y:S01]  /*69d0*/  MUFU.EX2 R170, R170 ;  /* 0x000000aa00aa7308 */ /* 0x000f220000000800 */
[C---:B---3--:R-:W-:Y:S01]  /*69e0*/  F2FP.BF16.F32.PACK_AB R93, R133.reuse, R168 ;  /* 0x000000a8855d723e */ /* 0x048fe200000010ff */
[----:B------:R-:W-:Y:S04]  /*69f0*/  FADD.FTZ R168, R168, R125 ;  /* 0x0000007da8a87221 */ /* 0x000fe80000010000 */
[----:B------:R-:W-:Y:S04]  /*6a00*/  FADD.FTZ R133, R133, R168 ;  /* 0x000000a885857221 */ /* 0x000fe80000010000 */
[----:B------:R-:W-:Y:S10]  /*6a10*/  MUFU.EX2 R172, R172 ;  /* 0x000000ac00ac7308 */ /* 0x000ff40000000800 */
        /* <DEDUP_REMOVED lines=8> */
[----:B------:R-:W-:Y:S02]  /*6aa0*/  FADD.FTZ R145, R145, R172 ;  /* 0x000000ac91917221 */ /* 0x000fe40000010000 */
[C---:B-1----:R-:W-:Y:S02]  /*6ab0*/  HMMA.16816.F32.BF16 R36, R92.reuse, R96, R36 ;  /* 0x000000605c24723c */ /* 0x042fe40000041824 */
[----:B------:R-:W-:Y:S06]  /*6ac0*/  MUFU.EX2 R30, R30 ;  /* 0x0000001e001e7308 */ /* 0x000fec0000000800 */
[C---:B------:R-:W-:Y:S01]  /*6ad0*/  HMMA.16816.F32.BF16 R40, R92.reuse, R98, R40 ;  /* 0x000000625c28723c */ /* 0x040fe20000041828 */
[----:B------:R-:W1:Y:S03]  /*6ae0*/  LDSM.16.MT88.4 R96, [R90+0x1400] ;  /* 0x001400005a60783b */ /* 0x000e660000004200 */
[----:B------:R-:W3:Y:S01]  /*6af0*/  MUFU.EX2 R31, R31 ;  /* 0x0000001f001f7308 */ /* 0x000ee20000000800 */
[----:B----4-:R-:W-:Y:S03]  /*6b00*/  F2FP.BF16.F32.PACK_AB R32, R180, R173 ;  /* 0x000000adb420723e */ /* 0x010fe600000010ff */
[C---:B--2---:R-:W-:Y:S06]  /*6b10*/  HMMA.16816.F32.BF16 R44, R92.reuse, R100, R44 ;  /* 0x000000645c2c723c */ /* 0x044fec000004182c */
[----:B------:R-:W-:Y:S02]  /*6b20*/  MUFU.EX2 R175, R175 ;  /* 0x000000af00af7308 */ /* 0x000fe40000000800 */
[C---:B------:R-:W-:Y:S01]  /*6b30*/  HMMA.16816.F32.BF16 R48, R92.reuse, R102, R48 ;  /* 0x000000665c30723c */ /* 0x040fe20000041830 */
[----:B------:R-:W2:Y:S07]  /*6b40*/  LDSM.16.MT88.4 R100, [R88+0x8400] ;  /* 0x008400005864783b */ /* 0x000eae0000004200 */
[----:B------:R-:W4:Y:S01]  /*6b50*/  MUFU.EX2 R182, R182 ;  /* 0x000000b600b67308 */ /* 0x000f220000000800 */
[----:B---3--:R-:W-:Y:S01]  /*6b60*/  F2FP.BF16.F32.PACK_AB R33, R31, R30 ;  /* 0x0000001e1f21723e */ /* 0x008fe200000010ff */
[C---:B------:R-:W-:Y:S08]  /*6b70*/  HMMA.16816.F32.BF16 R52, R92.reuse, R108, R52 ;  /* 0x0000006c5c34723c */ /* 0x040ff00000041834 */
[----:B------:R-:W-:Y:S01]  /*6b80*/  MUFU.EX2 R177, R177 ;  /* 0x000000b100b17308 */ /* 0x000fe20000000800 */
[C---:B------:R-:W-:Y:S01]  /*6b90*/  HMMA.16816.F32.BF16 R56, R92.reuse, R110, R56 ;  /* 0x0000006e5c38723c */ /* 0x040fe20000041838 */
[----:B------:R-:W3:Y:S08]  /*6ba0*/  LDSM.16.MT88.4 R108, [R88+0x6800] ;  /* 0x00680000586c783b */ /* 0x000ef00000004200 */
[----:B------:R-:W5:Y:S01]  /*6bb0*/  MUFU.EX2 R184, R184 ;  /* 0x000000b800b87308 */ /* 0x000f620000000800 */
[----:B----4-:R-:W-:Y:S01]  /*6bc0*/  F2FP.BF16.F32.PACK_AB R34, R182, R175 ;  /* 0x000000afb622723e */ /* 0x010fe200000010ff */
[C---:B-1----:R-:W-:Y:S08]  /*6bd0*/  HMMA.16816.F32.BF16 R60, R92.reuse, R96, R60 ;  /* 0x000000605c3c723c */ /* 0x042ff0000004183c */
[C---:B------:R-:W-:Y:S01]  /*6be0*/  HMMA.16816.F32.BF16 R64, R92.reuse, R98, R64 ;  /* 0x000000625c40723c */ /* 0x040fe20000041840 */
[----:B------:R-:W1:Y:S02]  /*6bf0*/  LDSM.16.MT88.4 R96, [R90+0x800] ;  /* 0x000800005a60783b */ /* 0x000e640000004200 */
[----:B-----5:R-:W-:Y:S05]  /*6c00*/  F2FP.BF16.F32.PACK_AB R35, R184, R177 ;  /* 0x000000b1b823723e */ /* 0x020fea00000010ff */
[C---:B--2---:R-:W-:Y:S08]  /*6c10*/  HMMA.16816.F32.BF16 R68, R92.reuse, R100, R68 ;  /* 0x000000645c44723c */ /* 0x044ff00000041844 */
[C---:B------:R-:W-:Y:S01]  /*6c20*/  HMMA.16816.F32.BF16 R72, R92.reuse, R102, R72 ;  /* 0x000000665c48723c */ /* 0x040fe20000041848 */
[----:B------:R-:W2:Y:S07]  /*6c30*/  LDSM.16.MT88.4 R100, [R88+0x7800] ;  /* 0x007800005864783b */ /* 0x000eae0000004200 */
[C---:B------:R-:W-:Y:S08]  /*6c40*/  HMMA.16816.F32.BF16 R76, R92.reuse, R104, R76 ;  /* 0x000000685c4c723c */ /* 0x040ff0000004184c */
        /* <DEDUP_REMOVED lines=12> */
[C---:B---3--:R-:W-:Y:S03]  /*6d10*/  HMMA.16816.F32.BF16 R36, R92.reuse, R108, R36 ;  /* 0x0000006c5c24723c */ /* 0x048fe60000041824 */
[----:B------:R-:W-:Y:S01]  /*6d20*/  FADD.FTZ R178, R178, R171 ;  /* 0x000000abb2b27221 */ /* 0x000fe20000010000 */
[----:B------:R-:W-:Y:S03]  /*6d30*/  FADD.FTZ R27, R27, R26 ;  /* 0x0000001a1b1b7221 */ /* 0x000fe60000010000 */
[----:B------:R-:W-:Y:S01]  /*6d40*/  FADD.FTZ R173, R173, R178 ;  /* 0x000000b2adad7221 */ /* 0x000fe20000010000 */
[C---:B------:R-:W-:Y:S01]  /*6d50*/  HMMA.16816.F32.BF16 R40, R92.reuse, R110, R40 ;  /* 0x0000006e5c28723c */ /* 0x040fe20000041828 */
[----:B------:R-:W3:Y:S02]  /*6d60*/  LDSM.16.MT88.4 R108, [R88+0x8800] ;  /* 0x00880000586c783b */ /* 0x000ee40000004200 */
[----:B------:R-:W-:Y:S01]  /*6d70*/  FADD.FTZ R30, R30, R27 ;  /* 0x0000001b1e1e7221 */ /* 0x000fe20000010000 */
[----:B------:R-:W-:Y:S03]  /*6d80*/  FADD.FTZ R180, R180, R173 ;  /* 0x000000adb4b47221 */ /* 0x000fe60000010000 */
[----:B------:R-:W-:Y:S01]  /*6d90*/  FADD.FTZ R30, R31, R30 ;  /* 0x0000001e1f1e7221 */ /* 0x000fe20000010000 */
[C---:B-1----:R-:W-:Y:S03]  /*6da0*/  HMMA.16816.F32.BF16 R44, R92.reuse, R96, R44 ;  /* 0x000000605c2c723c */ /* 0x042fe6000004182c */
[----:B------:R-:W-:Y:S01]  /*6db0*/  FADD.FTZ R163, R175, R180 ;  /* 0x000000b4afa37221 */ /* 0x000fe20000010000 */
[----:B------:R-:W-:Y:S03]  /*6dc0*/  FADD.FTZ R161, R177, R30 ;  /* 0x0000001eb1a17221 */ /* 0x000fe60000010000 */
[----:B------:R-:W-:Y:S01]  /*6dd0*/  FADD.FTZ R163, R182, R163 ;  /* 0x000000a3b6a37221 */ /* 0x000fe20000010000 */
[C---:B------:R-:W-:Y:S01]  /*6de0*/  HMMA.16816.F32.BF16 R48, R92.reuse, R98, R48 ;  /* 0x000000625c30723c */ /* 0x040fe20000041830 */
[----:B------:R-:W1:Y:S02]  /*6df0*/  LDSM.16.MT88.4 R96, [R90+0x2800] ;  /* 0x002800005a60783b */ /* 0x000e640000004200 */
[----:B------:R-:W-:Y:S05]  /*6e00*/  FADD.FTZ R161, R184, R161 ;  /* 0x000000a1b8a17221 */ /* 0x000fea0000010000 */
[C---:B--2---:R-:W-:Y:S08]  /*6e10*/  HMMA.16816.F32.BF16 R52, R92.reuse, R100, R52 ;  /* 0x000000645c34723c */ /* 0x044ff00000041834 */
[C---:B------:R-:W-:Y:S01]  /*6e20*/  HMMA.16816.F32.BF16 R56, R92.reuse, R102, R56 ;  /* 0x000000665c38723c */ /* 0x040fe20000041838 */
[----:B------:R-:W2:Y:S07]  /*6e30*/  LDSM.16.MT88.4 R100, [R90+0xc00] ;  /* 0x000c00005a64783b */ /* 0x000eae0000004200 */
[C---:B----4-:R-:W-:Y:S08]  /*6e40*/  HMMA.16816.F32.BF16 R60, R92.reuse, R104, R60 ;  /* 0x000000685c3c723c */ /* 0x050ff0000004183c */
[C---:B------:R-:W-:Y:S01]  /*6e50*/  HMMA.16816.F32.BF16 R64, R92.reuse, R106, R64 ;  /* 0x0000006a5c40723c */ /* 0x040fe20000041840 */
[----:B------:R-:W4:Y:S07]  /*6e60*/  LDSM.16.MT88.4 R104, [R90+0x1c00] ;  /* 0x001c00005a68783b */ /* 0x000f2e0000004200 */
[C---:B---3--:R-:W-:Y:S08]  /*6e70*/  HMMA.16816.F32.BF16 R68, R92.reuse, R108, R68 ;  /* 0x0000006c5c44723c */ /* 0x048ff00000041844 */
[C---:B------:R-:W-:Y:S08]  /*6e80*/  HMMA.16816.F32.BF16 R72, R92.reuse, R110, R72 ;  /* 0x0000006e5c48723c */ /* 0x040ff00000041848 */
[C---:B-1----:R-:W-:Y:S08]  /*6e90*/  HMMA.16816.F32.BF16 R76, R92.reuse, R96, R76 ;  /* 0x000000605c4c723c */ /* 0x042ff0000004184c */
[----:B------:R-:W-:Y:S01]  /*6ea0*/  HMMA.16816.F32.BF16 R80, R92, R98, R80 ;  /* 0x000000625c50723c */ /* 0x000fe20000041850 */
[----:B------:R-:W1:Y:S07]  /*6eb0*/  LDSM.16.MT88.4 R92, [R88+0x8c00] ;  /* 0x008c0000585c783b */ /* 0x000e6e0000004200 */
[C---:B------:R-:W-:Y:S01]  /*6ec0*/  HMMA.16816.F32.BF16 R36, R32.reuse, R112, R36 ;  /* 0x000000702024723c */ /* 0x040fe20000041824 */
[----:B------:R-:W3:Y:S07]  /*6ed0*/  LDSM.16.MT88.4 R96, [R90+0x2c00] ;  /* 0x002c00005a60783b */ /* 0x000eee0000004200 */
[C---:B------:R-:W-:Y:S08]  /*6ee0*/  HMMA.16816.F32.BF16 R40, R32.reuse, R114, R40 ;  /* 0x000000722028723c */ /* 0x040ff00000041828 */
[C---:B--2---:R-:W-:Y:S08]  /*6ef0*/  HMMA.16816.F32.BF16 R44, R32.reuse, R100, R44 ;  /* 0x00000064202c723c */ /* 0x044ff0000004182c */
[C---:B------:R-:W-:Y:S08]  /*6f00*/  HMMA.16816.F32.BF16 R48, R32.reuse, R102, R48 ;  /* 0x000000662030723c */ /* 0x040ff00000041830 */
[C---:B------:R-:W-:Y:S08]  /*6f10*/  HMMA.16816.F32.BF16 R52, R32.reuse, R116, R52 ;  /* 0x000000742034723c */ /* 0x040ff00000041834 */
[C---:B------:R-:W-:Y:S08]  /*6f20*/  HMMA.16816.F32.BF16 R56, R32.reuse, R118, R56 ;  /* 0x000000762038723c */ /* 0x040ff00000041838 */
[C---:B----4-:R-:W-:Y:S08]  /*6f30*/  HMMA.16816.F32.BF16 R60, R32.reuse, R104, R60 ;  /* 0x00000068203c723c */ /* 0x050ff0000004183c */
[C---:B------:R-:W-:Y:S08]  /*6f40*/  HMMA.16816.F32.BF16 R64, R32.reuse, R106, R64 ;  /* 0x0000006a2040723c */ /* 0x040ff00000041840 */
[C---:B-1----:R-:W-:Y:S08]  /*6f50*/  HMMA.16816.F32.BF16 R68, R32.reuse, R92, R68 ;  /* 0x0000005c2044723c */ /* 0x042ff00000041844 */
[C---:B------:R-:W-:Y:S08]  /*6f60*/  HMMA.16816.F32.BF16 R72, R32.reuse, R94, R72 ;  /* 0x0000005e2048723c */ /* 0x040ff00000041848 */
[C---:B---3--:R-:W-:Y:S08]  /*6f70*/  HMMA.16816.F32.BF16 R76, R32.reuse, R96, R76 ;  /* 0x00000060204c723c */ /* 0x048ff0000004184c */
[----:B------:R-:W-:Y:S01]  /*6f80*/  HMMA.16816.F32.BF16 R80, R32, R98, R80 ;  /* 0x000000622050723c */ /* 0x000fe20000041850 */
[----:B------:R-:W-:Y:S08]  /*6f90*/  @!UPT UIADD3 URZ, UPT, UPT, URZ, URZ, URZ ;  /* 0x000000fffffff290 */ /* 0x000ff0000fffe0ff */
[----:B------:R-:W-:Y:S11]  /*6fa0*/  @P0 BRA `(.L_x_6949) ;  /* 0xffffffd800000947 */ /* 0x000ff6000383ffff */
.L_x_6942:
        /* <DEDUP_REMOVED lines=11> */
.L_x_6961:
        /* <DEDUP_REMOVED lines=81> */
[----:B------:R2:W-:Y:S01]  /*7570*/  STS [R9+0x10], R40 ;  /* 0x0000102809007388 */ /* 0x0005e20000000800 */
[----:B------:R-:W-:Y:S02]  /*7580*/  F2FP.BF16.F32.PACK_AB R64, R65, R64 ;  /* 0x000000404140723e */ /* 0x000fe400000010ff */
[----:B------:R-:W-:Y:S01]  /*7590*/  F2FP.BF16.F32.PACK_AB R66, R67, R66 ;  /* 0x000000424342723e */ /* 0x000fe200000010ff */
[----:B------:R3:W-:Y:S01]  /*75a0*/  STS [R9+0x210], R42 ;  /* 0x0002102a09007388 */ /* 0x0007e20000000800 */
        /* <DEDUP_REMOVED lines=28> */
[----:B------:R-:W3:Y:S01]  /*7770*/  LD.E.U8 R0, desc[UR4][R2.64+0x1c8] ;  /* 0x0001c80402007980 */ /* 0x000ee2000c101100 */
[----:B------:R-:W-:-:S03]  /*7780*/  ISETP.NE.AND P2, PT, R154, -0x1, PT ;  /* 0xffffffff9a00780c */ /* 0x000fc60003f45270 */
[----:B--2---:R-:W2:Y:S04]  /*7790*/  LD.E.64 R40, desc[UR4][R2.64+0x88] ;  /* 0x0000880402287980 */ /* 0x004ea8000c101b00 */
[----:B------:R1:W5:Y:S06]  /*77a0*/  LD.E.64 R36, desc[UR4][R2.64+0x90] ;  /* 0x0000900402247980 */ /* 0x00036c000c101b00 */
[----:B------:R1:W5:Y:S01]  /*77b0*/  @!P2 LD.E.64 R38, desc[UR4][R2.64+0x80] ;  /* 0x000080040226a980 */ /* 0x000362000c101b00 */
[----:B---3--:R-:W-:-:S13]  /*77c0*/  ISETP.NE.AND P0, PT, R0, RZ, PT ;  /* 0x000000ff0000720c */ /* 0x008fda0003f05270 */
[----:B------:R-:W3:Y:S04]  /*77d0*/  @!P0 LD.E R4, desc[UR4][R2.64+0x60] ;  /* 0x0000600402048980 */ /* 0x000ee8000c101900 */
[----:B------:R-:W3:Y:S01]  /*77e0*/  @!P0 LD.E R30, desc[UR4][R2.64+0xb4] ;  /* 0x0000b404021e8980 */ /* 0x000ee2000c101900 */
[----:B------:R-:W4:Y:S08]  /*77f0*/  @P3 MUFU.LG2 R7, R7 ;  /* 0x0000000700073308 */ /* 0x000f300000000c00 */
[----:B------:R-:W1:Y:S01]  /*7800*/  @P1 MUFU.LG2 R10, R10 ;  /* 0x0000000a000a1308 */ /* 0x000e620000000c00 */
[----:B------:R-:W-:Y:S01]  /*7810*/  BSSY.RECONVERGENT B0, `(.L_x_6951) ;  /* 0x0000011000007945 */ /* 0x000fe20003800200 */
[----:B------:R-:W-:Y:S01]  /*7820*/  MOV R28, 0x7f800000 ;  /* 0x7f800000001c7802 */ /* 0x000fe20000000f00 */
[-C--:B--2---:R-:W-:Y:S01]  /*7830*/  @P2 IMAD R29, R41, R154.reuse, RZ ;  /* 0x0000009a291d2224 */ /* 0x084fe200078e02ff */
[----:B------:R-:W-:Y:S01]  /*7840*/  MOV R0, 0x7f800000 ;  /* 0x7f80000000007802 */ /* 0x000fe20000000f00 */
[----:B------:R-:W-:-:S04]  /*7850*/  @P2 IMAD.WIDE.U32 R42, R40, R154, RZ ;  /* 0x0000009a282a2225 */ /* 0x000fc800078e00ff */
[----:B----4-:R-:W-:-:S04]  /*7860*/  @P3 FMUL.FTZ R5, R7, 0.69314718246459960938 ;  /* 0x3f31721807053820 */ /* 0x010fc80000410000 */
[----:B-----5:R-:W-:Y:S01]  /*7870*/  @P3 FFMA.FTZ R28, R6, R86, R5 ;  /* 0x00000056061c3223 */ /* 0x020fe20000010005 */
[----:B-1----:R-:W-:-:S04]  /*7880*/  @P1 FMUL.FTZ R8, R10, 0.69314718246459960938 ;  /* 0x3f3172180a081820 */ /* 0x002fc80000410000 */
        /* <DEDUP_REMOVED lines=9> */
.L_x_6952:
[----:B------:R-:W-:Y:S05]  /*7920*/  BSYNC.RECONVERGENT B0 ;  /* 0x0000000000007941 */ /* 0x000fea0003800200 */
.L_x_6951:
        /* <DEDUP_REMOVED lines=27> */
.L_x_6954:
[----:B------:R-:W-:Y:S05]  /*7ae0*/  BSYNC.RECONVERGENT B0 ;  /* 0x0000000000007941 */ /* 0x000fea0003800200 */
.L_x_6953:
[----:B-1----:R1:W5:Y:S01]  /*7af0*/  LD.E R3, desc[UR4][R2.64+0xc0] ;  /* 0x0000c00402037980 */ /* 0x002362000c101900 */
[-C--:B------:R-:W-:Y:S01]  /*7b00*/  @!P2 IMAD R0, R39, R148.reuse, RZ ;  /* 0x000000942700a224 */ /* 0x080fe200078e02ff */
[----:B------:R-:W-:Y:S01]  /*7b10*/  MOV R139, RZ ;  /* 0x000000ff008b7202 */ /* 0x000fe20000000f00 */
[----:B------:R-:W-:Y:S01]  /*7b20*/  @!P2 IMAD.WIDE.U32 R38, R38, R148, RZ ;  /* 0x000000942626a225 */ /* 0x000fe200078e00ff */
[----:B------:R-:W-:Y:S01]  /*7b30*/  ISETP.GE.AND P1, PT, R31, R136, PT ;  /* 0x000000881f00720c */ /* 0x000fe20003f26270 */
[----:B------:R-:W-:Y:S02]  /*7b40*/  BSSY.RECONVERGENT B0, `(.L_x_6955) ;  /* 0x000001b000007945 */ /* 0x000fe40003800200 */
[----:B------:R-:W-:Y:S01]  /*7b50*/  IMAD.WIDE.U32 R34, R149, R40, R138 ;  /* 0x0000002895227225 */ /* 0x000fe200078e008a */
[----:B------:R-:W-:-:S03]  /*7b60*/  @!P2 IADD3 R28, PT, PT, R39, R0, RZ ;  /* 0x00000000271ca210 */ /* 0x000fc60007ffe0ff */
[-C--:B------:R-:W-:Y:S02]  /*7b70*/  IMAD R0, R37, R147.reuse, RZ ;  /* 0x0000009325007224 */ /* 0x080fe400078e02ff */
[----:B------:R-:W-:Y:S01]  /*7b80*/  @!P2 IMAD.MOV.U32 R30, RZ, RZ, R38 ;  /* 0x000000ffff1ea224 */ /* 0x000fe200078e0026 */
[----:B------:R-:W-:Y:S01]  /*7b90*/  @P2 MOV R30, R42 ;  /* 0x0000002a001e2202 */ /* 0x000fe20000000f00 */
        /* <DEDUP_REMOVED lines=21> */
.L_x_6956:
[----:B------:R-:W-:Y:S05]  /*7cf0*/  BSYNC.RECONVERGENT B0 ;  /* 0x0000000000007941 */ /* 0x000fea0003800200 */
.L_x_6955:
[----:B------:R-:W-:-:S04]  /*7d00*/  MOV R147, 0x0 ;  /* 0x0000000000937802 */ /* 0x000fc80000000f00 */
[----:B-12345:R-:W-:Y:S05]  /*7d10*/  @P0 RET.REL.NODEC R146 `(_ZN5flash24flash_fwd_splitkv_kernelI23Flash_fwd_kernel_traitsILi96ELi64ELi64ELi4ELb0ELb0EN7cutlass10bfloat16_tE19Flash_kernel_traitsILi96ELi64ELi64ELi4ES3_EELb0ELb0ELb0ELb0ELb0ELb0ELb0ELb0EEEvNS_16Flash_fwd_paramsE) ;  /* 0xffffff8092b80950 */ /* 0x03efea0003c3ffff */
        /* <DEDUP_REMOVED lines=16> */
[----:B-1----:R-:W-:Y:S05]  /*7e20*/  @P0 RET.REL.NODEC R146 `(_ZN5flash24flash_fwd_splitkv_kernelI23Flash_fwd_kernel_traitsILi96ELi64ELi64ELi4ELb0ELb0EN7cutlass10bfloat16_tE19Flash_kernel_traitsILi96ELi64ELi64ELi4ES3_EELb0ELb0ELb0ELb0ELb0ELb0ELb0ELb0EEEvNS_16Flash_fwd_paramsE) ;  /* 0xffffff8092740950 */ /* 0x002fea0003c3ffff */
[----:B------:R-:W-:Y:S01]  /*7e30*/  MOV R147, 0x0 ;  /* 0x0000000000937802 */ /* 0x000fe20000000f00 */
[----:B------:R1:W-:Y:S03]  /*7e40*/  ST.E.128 desc[UR4][R2.64+0x80], R24 ;  /* 0x0000801802007985 */ /* 0x0003e6000c101d04 */
[----:B-1----:R-:W-:Y:S05]  /*7e50*/  RET.REL.NODEC R146 `(_ZN5flash24flash_fwd_splitkv_kernelI23Flash_fwd_kernel_traitsILi96ELi64ELi64ELi4ELb0ELb0EN7cutlass10bfloat16_tE19Flash_kernel_traitsILi96ELi64ELi64ELi4ES3_EELb0ELb0ELb0ELb0ELb0ELb0ELb0ELb0EEEvNS_16Flash_fwd_paramsE) ;  /* 0xffffff8092687950 */ /* 0x002fea0003c3ffff */
.L_x_6950:
[----:B------:R-:W-:Y:S01]  /*7e60*/  MOV R5, 0x2 ;  /* 0x0000000200057802 */ /* 0x000fe20000000f00 */
[----:B------:R-:W-:Y:S01]  /*7e70*/  IMAD.MOV.U32 R0, RZ, RZ, 0x1f ;  /* 0x0000001fff007424 */ /* 0x000fe200078e00ff */
[----:B------:R-:W-:-:S07]  /*7e80*/  MOV R4, 0xffffffff ;  /* 0xffffffff00047802 */ /* 0x000fce0000000f00 */
[----:B-1---5:R-:W-:Y:S05]  /*7e90*/  WARPSYNC.COLLECTIVE R4, `(.L_x_6957) ;  /* 0x0000000004087348 */ /* 0x022fea0003c00000 */
[----:B------:R2:W3:Y:S02]  /*7ea0*/  SHFL.BFLY P0, R10, R163, R5, R0 ;  /* 0x0c000005a30a7389 */ /* 0x0004e40000000000 */
[----:B-123-5:R-:W-:Y:S05]  /*7eb0*/  ENDCOLLECTIVE ;  /* 0x000000000000791b */ /* 0x02efea0003800000 */
.L_x_6957:
[----:B------:R-:W-:Y:S02]  /*7ec0*/  IMAD.MOV.U32 R8, RZ, RZ, R10 ;  /* 0x000000ffff087224 */ /* 0x000fe400078e000a */
[----:B------:R-:W-:Y:S02]  /*7ed0*/  IMAD.MOV.U32 R5, RZ, RZ, 0x1 ;  /* 0x00000001ff057424 */ /* 0x000fe400078e00ff */
[----:B------:R-:W-:-:S05]  /*7ee0*/  FADD.FTZ R8, R8, R163 ;  /* 0x000000a308087221 */ /* 0x000fca0000010000 */
[----:B------:R-:W-:-:S07]  /*7ef0*/  MOV R163, R8 ;  /* 0x0000000800a37202 */ /* 0x000fce0000000f00 */
[----:B------:R-:W-:Y:S05]  /*7f00*/  WARPSYNC.COLLECTIVE R4, `(.L_x_6958) ;  /* 0x0000000004087348 */ /* 0x000fea0003c00000 */
[----:B------:R1:W2:Y:S02]  /*7f10*/  SHFL.BFLY P0, R10, R163, R5, R0 ;  /* 0x0c000005a30a7389 */ /* 0x0002a40000000000 */
[----:B-12---:R-:W-:Y:S05]  /*7f20*/  ENDCOLLECTIVE ;  /* 0x000000000000791b */ /* 0x006fea0003800000 */
.L_x_6958:
[----:B------:R-:W-:Y:S01]  /*7f30*/  MOV R163, R161 ;  /* 0x000000a100a37202 */ /* 0x000fe20000000f00 */
[----:B------:R-:W-:Y:S01]  /*7f40*/  IMAD.MOV.U32 R5, RZ, RZ, 0x2 ;  /* 0x00000002ff057424 */ /* 0x000fe200078e00ff */
[----:B------:R-:W-:-:S07]  /*7f50*/  MOV R7, R10 ;  /* 0x0000000a00077202 */ /* 0x000fce0000000f00 */
[----:B------:R-:W-:Y:S05]  /*7f60*/  WARPSYNC.COLLECTIVE R4, `(.L_x_6959) ;  /* 0x0000000004087348 */ /* 0x000fea0003c00000 */
[----:B------:R1:W2:Y:S02]  /*7f70*/  SHFL.BFLY P0, R10, R163, R5, R0 ;  /* 0x0c000005a30a7389 */ /* 0x0002a40000000000 */
[----:B-12---:R-:W-:Y:S05]  /*7f80*/  ENDCOLLECTIVE ;  /* 0x000000000000791b */ /* 0x006fea0003800000 */
.L_x_6959:
[----:B------:R-:W-:Y:S01]  /*7f90*/  FADD.FTZ R7, R8, R7 ;  /* 0x0000000708077221 */ /* 0x000fe20000010000 */
[----:B------:R-:W-:Y:S01]  /*7fa0*/  FADD.FTZ R9, R10, R161 ;  /* 0x000000a10a097221 */ /* 0x000fe20000010000 */
[----:B------:R-:W-:-:S04]  /*7fb0*/  MOV R5, 0x1 ;  /* 0x0000000100057802 */ /* 0x000fc80000000f00 */
[----:B------:R-:W-:-:S07]  /*7fc0*/  MOV R163, R9 ;  /* 0x0000000900a37202 */ /* 0x000fce0000000f00 */
[----:B------:R-:W-:Y:S05]  /*7fd0*/  WARPSYNC.COLLECTIVE R4, `(.L_x_6960) ;  /* 0x0000000004087348 */ /* 0x000fea0003c00000 */
[----:B------:R1:W2:Y:S02]  /*7fe0*/  SHFL.BFLY P0, R10, R163, R5, R0 ;  /* 0x0c000005a30a7389 */ /* 0x0002a40000000000 */
[----:B-12---:R-:W-:Y:S05]  /*7ff0*/  ENDCOLLECTIVE ;  /* 0x000000000000791b */ /* 0x006fea0003800000 */
.L_x_6960:
[----:B------:R-:W-:Y:S05]  /*8000*/  BRA `(.L_x_6961) ;  /* 0xfffffff000147947 */ /* 0x000fea000383ffff */
.L_x_6962:
        /* <DEDUP_REMOVED lines=15> */
.L_x_11662:


//--------------------- .text._ZN5flash24flash_fwd_splitkv_kernelI23Flash_fwd_kernel_traitsILi96ELi64ELi64ELi4ELb0ELb0EN7cutlass10bfloat16_tE19Flash_kernel_traitsILi96ELi64ELi64ELi4ES3_EELb0ELb0ELb0ELb0ELb0ELb1ELb0ELb0EEEvNS_16Flash_fwd_paramsE --------------------------
	.section	.text._ZN5flash24flash_fwd_splitkv_kernelI23Flash_fwd_kernel_traitsILi96ELi64ELi64ELi4ELb0ELb0EN7cutlass10bfloat16_tE19Flash_kernel_traitsILi96ELi64ELi64ELi4ES3_EELb0ELb0ELb0ELb0ELb0ELb1ELb0ELb0EEEvNS_16Flash_fwd_paramsE,"ax",@progbits
	.align	128
        .global         _ZN5flash24flash_fwd_splitkv_kernelI23Flash_fwd_kernel_traitsILi96ELi64ELi64ELi4ELb0ELb0EN7cutlass10bfloat16_tE19Flash_kernel_traitsILi96ELi64ELi64ELi4ES3_EELb0ELb0ELb0ELb0ELb0ELb1ELb0ELb0EEEvNS_16Flash_fwd_paramsE
        .type           _ZN5flash24flash_fwd_splitkv_kernelI23Flash_fwd_kernel_traitsILi96ELi64ELi64ELi4ELb0ELb0EN7cutlass10bfloat16_tE19Flash_kernel_traitsILi96ELi64ELi64ELi4ES3_EELb0ELb0ELb0ELb0ELb0ELb1ELb0ELb0EEEvNS_16Flash_fwd_paramsE,@function
        .size           _ZN5flash24flash_fwd_splitkv_kernelI23Flash_fwd_kernel_traitsILi96ELi64ELi64ELi4ELb0ELb0EN7cutlass10bfloat16_tE19Flash_kernel_traitsILi96ELi64ELi64ELi4ES3_EELb0ELb0ELb0ELb0ELb0ELb1ELb0ELb0EEEvNS_16Flash_fwd_paramsE,(.L_x_11663 - _ZN5flash24flash_fwd_splitkv_kernelI23Flash_fwd_kernel_traitsILi96ELi64ELi64ELi4ELb0ELb0EN7cutlass10bfloat16_tE19Flash_kernel_traitsILi96ELi64ELi64ELi4ES3_EELb0ELb0ELb0ELb0ELb0ELb1ELb0ELb0EEEvNS_16Flash_fwd_paramsE)
        .other          _ZN5flash24flash_fwd_splitkv_kernelI23Flash_fwd_kernel_traitsILi96ELi64ELi64ELi4ELb0ELb0EN7cutlass10bfloat16_tE19Flash_kernel_traitsILi96ELi64ELi64ELi4ES3_EELb0ELb0ELb0ELb0ELb0ELb1ELb0ELb0EEEvNS_16Flash_fwd_paramsE,@"STO_CUDA_ENTRY STV_DEFAULT"
_ZN5flash24flash_fwd_splitkv_kernelI23Flash_fwd_kernel_traitsILi96ELi64ELi64ELi4ELb0ELb0EN7cutlass10bfloat16_tE19Flash_kernel_traitsILi96ELi64ELi64ELi4ES3_EELb0ELb0ELb0ELb0ELb0ELb1ELb0ELb0EEEvNS_16Flash_fwd_paramsE:
.text._ZN5flash24flash_fwd_splitkv_kernelI23Flash_fwd_kernel_traitsILi96ELi64ELi64ELi4ELb0ELb0EN7cutlass10bfloat16_tE19Flash_kernel_traitsILi96ELi64ELi64ELi4ES3_EELb0ELb0ELb0ELb0ELb0ELb1ELb0ELb0EEEvNS_16Flash_fwd_paramsE:
[----:B------:R-:W-:Y:S01]  /*0000*/  LDC R1, c[0x0][0x37c] ;  /* 0x0000df00ff017b82 */ /* 0x000fe20000000800 */
[----:B------:R-:W1:Y:S07]  /*0010*/  S2R R157, SR_CTAID.X ;  /* 0x00000000009d7919 */ /* 0x000e6e0000002500 */
[----:B------:R-:W2:Y:S01]  /*0020*/  LDC.64 R2, c[0x0][0x348] ;  /* 0x0000d200ff027b82 */ /* 0x000ea20000000a00 */
[----:B------:R-:W-:Y:S01]  /*0030*/  BSSY.RECONVERGENT B2, `(.L_x_6963) ;  /* 0x0000005000027945 */ /* 0x000fe20003800200 */
[----:B------:R-:W-:Y:S01]  /*0040*/  MOV R154, 0x80 ;  /* 0x00000080009a7802 */ /* 0x000fe20000000f00 */
[----:B------:R-:W3:Y:S01]  /*0050*/  S2R R156, SR_CTAID.Y ;  /* 0x00000000009c7919 */ /* 0x000ee20000002600 */
[----:B------:R-:W4:Y:S05]  /*0060*/  S2R R155, SR_CTAID.Z ;  /* 0x00000000009b7919 */ /* 0x000f2a0000002700 */
[----:B-1234-:R-:W-:Y:S05]  /*0070*/  CALL.REL.NOINC `($_ZN5flash24flash_fwd_splitkv_kernelI23Flash_fwd_kernel_traitsILi96ELi64ELi64ELi4ELb0ELb0EN7cutlass10bfloat16_tE19Flash_kernel_traitsILi96ELi64ELi64ELi4ES3_EELb0ELb0ELb0ELb0ELb0ELb1ELb0ELb0EEEvNS_16Flash_fwd_paramsE$_ZN5flash30compute_attn_1rowblock_splitkvI23Flash_fwd_kernel_traitsILi96ELi64ELi64ELi4ELb0ELb0EN7cutlass10bfloat16_tE19Flash_kernel_traitsILi96ELi64ELi64ELi4ES3_EELb0ELb0ELb0ELb0ELb0ELb1ELb0ELb0ENS_16Flash_fwd_paramsEEEvRKT8_iiiii) ;  /* 0x0000000000087944 */ /* 0x01efea0003c00000 */
[----:B------:R-:W-:Y:S05]  /*0080*/  BSYNC.RECONVERGENT B2 ;  /* 0x0000000000027941 */ /* 0x000fea0003800200 */
.L_x_6963:
[----:B------:R-:W-:Y:S05]  /*0090*/  EXIT ;  /* 0x000000000000794d */ /* 0x000fea0003800000 */
        .type           $_ZN5flash24flash_fwd_splitkv_kernelI23Flash_fwd_kernel_traitsILi96ELi64ELi64ELi4ELb0ELb0EN7cutlass10bfloat16_tE19Flash_kernel_traitsILi96ELi64ELi64ELi4ES3_EELb0ELb0ELb0ELb0ELb0ELb1ELb0ELb0EEEvNS_16Flash_fwd_paramsE$_ZN5flash30compute_attn_1rowblock_splitkvI23Flash_fwd_kernel_traitsILi96ELi64ELi64ELi4ELb0ELb0EN7cutlass10bfloat16_tE19Flash_kernel_traitsILi96ELi64ELi64ELi4ES3_EELb0ELb0ELb0ELb0ELb0ELb1ELb0ELb0ENS_16Flash_fwd_paramsEEEvRKT8_iiiii,@function
        .size           $_ZN5flash24flash_fwd_splitkv_kernelI23Flash_fwd_kernel_traitsILi96ELi64ELi64ELi4ELb0ELb0EN7cutlass10bfloat16_tE19Flash_kernel_traitsILi96ELi64ELi64ELi4ES3_EELb0ELb0ELb0ELb0ELb0ELb1ELb0ELb0EEEvNS_16Flash_fwd_paramsE$_ZN5flash30compute_attn_1rowblock_splitkvI23Flash_fwd_kernel_traitsILi96ELi64ELi64ELi4ELb0ELb0EN7cutlass10bfloat16_tE19Flash_kernel_traitsILi96ELi64ELi64ELi4ES3_EELb0ELb0ELb0ELb0ELb0ELb1ELb0ELb0ENS_16Flash_fwd_paramsEEEvRKT8_iiiii,(.L_x_11663 - $_ZN5flash24flash_fwd_splitkv_kernelI23Flash_fwd_kernel_traitsILi96ELi64ELi64ELi4ELb0ELb0EN7cutlass10bfloat16_tE19Flash_kernel_traitsILi96ELi64ELi64ELi4ES3_EELb0ELb0ELb0ELb0ELb0ELb1ELb0ELb0EEEvNS_16Flash_fwd_paramsE$_ZN5flash30compute_attn_1rowblock_splitkvI23Flash_fwd_kernel_traitsILi96ELi64ELi64ELi4ELb0ELb0EN7cutlass10bfloat16_tE19Flash_kernel_traitsILi96ELi64ELi64ELi4ES3_EELb0ELb0ELb0ELb0ELb0ELb1ELb0ELb0ENS_16Flash_fwd_paramsEEEvRKT8_iiiii)
$_ZN5flash24flash_fwd_splitkv_kernelI23Flash_fwd_kernel_traitsILi96ELi64ELi64ELi4ELb0ELb0EN7cutlass10bfloat16_tE19Flash_kernel_traitsILi96ELi64ELi64ELi4ES3_EELb0ELb0ELb0ELb0ELb0ELb1ELb0ELb0EEEvNS_16Flash_fwd_paramsE$_ZN5flash30compute_attn_1rowblock_splitkvI23Flash_fwd_kernel_traitsILi96ELi64ELi64ELi4ELb0ELb0EN7cutlass10bfloat16_tE19Flash_kernel_traitsILi96ELi64ELi64ELi4ES3_EELb0ELb0ELb0ELb0ELb0ELb1ELb0ELb0ENS_16Flash_fwd_paramsEEEvRKT8_iiiii:
        /* <DEDUP_REMOVED lines=38> */
.L_x_6965:
[----:B------:R-:W-:Y:S05]  /*0300*/  BSYNC.RECONVERGENT B0 ;  /* 0x0000000000007941 */ /* 0x000fea0003800200 */
.L_x_6964:
[----:B------:R-:W-:Y:S04]  /*0310*/  BSSY.RECONVERGENT B0, `(.L_x_6966) ;  /* 0x0000007000007945 */ /* 0x000fe80003800200 */
[----:B------:R-:W-:Y:S05]  /*0320*/  @!P3 BRA `(.L_x_6967) ;  /* 0x000000000014b947 */ /* 0x000fea0003800000 */
[----:B-----5:R-:W3:Y:S02]  /*0330*/  LD.E.U8 R6, desc[UR4][R2.64+0x1b2] ;  /* 0x0001b20402067980 */ /* 0x020ee4000c101100 */
[----:B---3--:R-:W-:-:S13]  /*0340*/  ISETP.NE.AND P1, PT, R6, RZ, PT ;  /* 0x000000ff0600720c */ /* 0x008fda0003f25270 */
[----:B------:R-:W3:Y:S02]  /*0350*/  @P1 LD.E R7, desc[UR4][R10.64+0x4] ;  /* 0x000004040a071980 */ /* 0x000ee4000c101900 */
[----:B---3--:R-:W-:-:S06]  /*0360*/  @P1 IADD3 R6, PT, PT, R7, -R16, RZ ;  /* 0x8000001007061210 */ /* 0x008fcc0007ffe0ff */
[----:B------:R3:W5:Y:S02]  /*0370*/  @!P1 LD.E R6, desc[UR4][R10.64] ;  /* 0x000000040a069980 */ /* 0x000764000c101900 */
.L_x_6967:
[----:B------:R-:W-:Y:S05]  /*0380*/  BSYNC.RECONVERGENT B0 ;  /* 0x0000000000007941 */ /* 0x000fea0003800200 */
.L_x_6966:
        /* <DEDUP_REMOVED lines=8> */
.L_x_6969:
[----:B------:R-:W4:Y:S01]  /*0410*/  LD.E.64 R8, desc[UR4][R2.64+0x108] ;  /* 0x0001080402087980 */ /* 0x000f22000c101b00 */
[----:B------:R-:W-:Y:S01]  /*0420*/  BSSY.RECONVERGENT B0, `(.L_x_6971) ;  /* 0x0000006000007945 */ /* 0x000fe20003800200 */
[----:B------:R-:W-:Y:S01]  /*0430*/  IMAD.MOV.U32 R93, RZ, RZ, RZ ;  /* 0x000000ffff5d7224 */ /* 0x000fe200078e00ff */
[----:B----4-:R-:W-:-:S04]  /*0440*/  ISETP.NE.U32.AND P0, PT, R8, RZ, PT ;  /* 0x000000ff0800720c */ /* 0x010fc80003f05070 */
[----:B------:R-:W-:-:S13]  /*0450*/  ISETP.NE.AND.EX P0, PT, R9, RZ, PT, P0 ;  /* 0x000000ff0900720c */ /* 0x000fda0003f05300 */
[----:B------:R-:W-:Y:S05]  /*0460*/  @!P0 BRA `(.L_x_6972) ;  /* 0x0000000000048947 */ /* 0x000fea0003800000 */
[----:B------:R4:W5:Y:S02]  /*0470*/  LD.E R93, desc[UR4][R2.64+0xbc] ;  /* 0x0000bc04025d7980 */ /* 0x000964000c101900 */
.L_x_6972:
[----:B------:R-:W-:Y:S05]  /*0480*/  BSYNC.RECONVERGENT B0 ;  /* 0x0000000000007941 */ /* 0x000fea0003800200 */
.L_x_6971:
[----:B-----5:R-:W-:Y:S02]  /*0490*/  IADD3 R93, PT, PT, R93, R6, -R15 ;  /* 0x000000065d5d7210 */ /* 0x020fe40007ffe80f */
.L_x_6970:
[----:B------:R-:W-:Y:S05]  /*04a0*/  BSYNC.RECONVERGENT B1 ;  /* 0x0000000000017941 */ /* 0x000fea0003800200 */
.L_x_6968:
[----:B------:R-:W-:Y:S01]  /*04b0*/  IMAD.SHL.U32 R142, R157, 0x40, RZ ;  /* 0x000000409d8e7824 */ /* 0x000fe200078e00ff */
[----:B------:R-:W-:Y:S01]  /*04c0*/  MOV R6, R154 ;  /* 0x0000009a00067202 */ /* 0x000fe20000000f00 */
[----:B------:R-:W-:-:S03]  /*04d0*/  IMAD.MOV.U32 R7, RZ, RZ, 0x0 ;  /* 0x00000000ff077424 */ /* 0x000fc600078e00ff */
[----:B------:R-:W-:-:S13]  /*04e0*/  ISETP.GT.AND P0, PT, R13, R142, PT ;  /* 0x0000008e0d00720c */ /* 0x000fda0003f04270 */
[----:B-1234-:R-:W-:Y:S05]  /*04f0*/  @!P0 RET.REL.NODEC R6 `(_ZN5flash24flash_fwd_splitkv_kernelI23Flash_fwd_kernel_traitsILi96ELi64ELi64ELi4ELb0ELb0EN7cutlass10bfloat16_tE19Flash_kernel_traitsILi96ELi64ELi64ELi4ES3_EELb0ELb0ELb0ELb0ELb0ELb1ELb0ELb0EEEvNS_16Flash_fwd_paramsE) ;  /* 0xfffffff806c08950 */ /* 0x01efea0003c3ffff */
        /* <DEDUP_REMOVED lines=71> */
.L_x_6975:
[----:B------:R-:W-:Y:S05]  /*0970*/  BSYNC.RECONVERGENT B0 ;  /* 0x0000000000007941 */ /* 0x000fea0003800200 */
.L_x_6974:
        /* <DEDUP_REMOVED lines=17> */
.L_x_6977:
[----:B------:R-:W-:Y:S05]  /*0a90*/  BSYNC.RECONVERGENT B0 ;  /* 0x0000000000007941 */ /* 0x000fea0003800200 */
.L_x_6976:
[----:B------:R-:W-:Y:S01]  /*0aa0*/  MOV R155, 0x0 ;  /* 0x00000000009b7802 */ /* 0x000fe20000000f00 */
[----:B------:R1:W-:Y:S03]  /*0ab0*/  @!P6 ST.E desc[UR4][R6.64], R3 ;  /* 0x000000030600e985 */ /* 0x0003e6000c101904 */
[----:B-12--5:R-:W-:Y:S05]  /*0ac0*/  @P5 RET.REL.NODEC R154 `(_ZN5flash24flash_fwd_splitkv_kernelI23Flash_fwd_kernel_traitsILi96ELi64ELi64ELi4ELb0ELb0EN7cutlass10bfloat16_tE19Flash_kernel_traitsILi96ELi64ELi64ELi4ES3_EELb0ELb0ELb0ELb0ELb0ELb1ELb0ELb0EEEvNS_16Flash_fwd_paramsE) ;  /* 0xfffffff49a4c5950 */ /* 0x026fea0003c3ffff */
[----:B------:R-:W-:Y:S02]  /*0ad0*/  MOV R3, 0x7f800000 ;  /* 0x7f80000000037802 */ /* 0x000fe40000000f00 */
[----:B------:R-:W-:-:S03]  /*0ae0*/  MOV R155, 0x0 ;  /* 0x00000000009b7802 */ /* 0x000fc60000000f00 */
[----:B------:R1:W-:Y:S02]  /*0af0*/  ST.E desc[UR4][R6.64+0x80], R3 ;  /* 0x0000800306007985 */ /* 0x0003e4000c101904 */
[----:B-1----:R-:W-:Y:S05]  /*0b00*/  RET.REL.NODEC R154 `(_ZN5flash24flash_fwd_splitkv_kernelI23Flash_fwd_kernel_traitsILi96ELi64ELi64ELi4ELb0ELb0EN7cutlass10bfloat16_tE19Flash_kernel_traitsILi96ELi64ELi64ELi4ES3_EELb0ELb0ELb0ELb0ELb0ELb1ELb0ELb0EEEvNS_16Flash_fwd_paramsE) ;  /* 0xfffffff49a3c7950 */ /* 0x002fea0003c3ffff */
.L_x_6973:
        /* <DEDUP_REMOVED lines=104> */
.L_x_6979:
        /* <DEDUP_REMOVED lines=80> */
.L_x_6980:
[----:B------:R-:W-:Y:S05]  /*1690*/  BSYNC.RECONVERGENT B0 ;  /* 0x0000000000007941 */ /* 0x000fea0003800200 */
.L_x_6978:
        /* <DEDUP_REMOVED lines=46> */
[----:B------:R-:W-:Y:S01]  /*1980*/  IMAD.IADD R17, R23, 0x1, R16 ;  /* 0x0000000117117824 */ /* 0x000fe200078e0210 */
[----:B------:R-:W-:Y:S01]  /*1990*/  LOP3.LUT R165, R145, 0xc0, RZ, 0xc0, !PT ;  /* 0x000000c091a57812 */ /* 0x000fe200078ec0ff */
[----:B------:R-:W-:-:S03]  /*19a0*/  IMAD.IADD R142, R13, 0x1, -R142 ;  /* 0x000000010d8e7824 */ /* 0x000fc600078e0a8e */
[----:B------:R-:W-:Y:S02]  /*19b0*/  IADD3.X R23, PT, PT, R20, R17, RZ, P1, !PT ;  /* 0x0000001114177210 */ /* 0x000fe40000ffe4ff */
[----:B------:R-:W-:Y:S02]  /*19c0*/  IADD3 R24, P1, PT, R146, R10, RZ ;  /* 0x0000000a92187210 */ /* 0x000fe40007f3e0ff */
[--C-:B------:R-:W-:Y:S02]  /*19d0*/  LOP3.LUT R165, R165, 0x18, R132.reuse, 0xf8, !PT ;  /* 0x00000018a5a57812 */ /* 0x100fe400078ef884 */
[----:B------:R-:W-:Y:S02]  /*19e0*/  IADD3.X R25, PT, PT, RZ, R0, RZ, P1, !PT ;  /* 0x00000000ff197210 */ /* 0x000fe40000ffe4ff */
[----:B------:R-:W-:Y:S02]  /*19f0*/  SHF.R.U32.HI R12, RZ, 0x2, R132 ;  /* 0x00000002ff0c7819 */ /* 0x000fe40000011684 */
[----:B------:R-:W-:-:S02]  /*1a00*/  LOP3.LUT R20, R145, 0x1f20, RZ, 0xc0, !PT ;  /* 0x00001f2091147812 */ /* 0x000fc400078ec0ff */
[----:B------:R-:W-:Y:S01]  /*1a10*/  LOP3.LUT R163, R165, R146, RZ, 0x3c, !PT ;  /* 0x00000092a5a37212 */ /* 0x000fe200078e3cff */
[----:B------:R-:W-:Y:S01]  /*1a20*/  IMAD R10, R7, R12, RZ ;  /* 0x0000000c070a7224 */ /* 0x000fe200078e02ff */
[----:B------:R-:W-:Y:S01]  /*1a30*/  UMOV UR7, 0x400 ;  /* 0x0000040000077882 */ /* 0x000fe20000000000 */
[----:B------:R-:W-:Y:S01]  /*1a40*/  IMAD.WIDE.U32 R22, R12, R6, R22 ;  /* 0x000000060c167225 */ /* 0x000fe200078e0016 */
[----:B------:R-:W-:Y:S01]  /*1a50*/  LOP3.LUT R163, R20, R163, RZ, 0xfc, !PT ;  /* 0x000000a314a37212 */ /* 0x000fe200078efcff */
[----:B-1----:R-:W-:Y:S02]  /*1a60*/  ULEA UR6, UR6, UR7, 0x18 ;  /* 0x0000000706067291 */ /* 0x002fe4000f8ec0ff */
[----:B------:R-:W-:Y:S02]  /*1a70*/  IMAD R16, R5, R12, RZ ;  /* 0x0000000c05107224 */ /* 0x000fe400078e02ff */
[----:B------:R-:W-:Y:S02]  /*1a80*/  IMAD.WIDE.U32 R24, R12, R4, R24 ;  /* 0x000000040c187225 */ /* 0x000fe400078e0018 */
[----:B------:R-:W-:Y:S01]  /*1a90*/  MOV R136, UR6 ;  /* 0x0000000600887c02 */ /* 0x000fe20008000f00 */
[----:B------:R-:W-:Y:S02]  /*1aa0*/  BSSY.RECONVERGENT B0, `(.L_x_6981) ;  /* 0x000003a000007945 */ /* 0x000fe40003800200 */
[----:B------:R-:W-:Y:S01]  /*1ab0*/  IADD3 R151, PT, PT, R25, R16, RZ ;  /* 0x0000001019977210 */ /* 0x000fe20007ffe0ff */
[----:B------:R-:W-:Y:S01]  /*1ac0*/  IMAD.SHL.U32 R149, R4, 0x20, RZ ;  /* 0x0000002004957824 */ /* 0x000fe200078e00ff */
[C---:B------:R-:W-:Y:S01]  /*1ad0*/  SHF.L.U64.HI R148, R6.reuse, 0x5, R7 ;  /* 0x0000000506947819 */ /* 0x040fe20000010207 */
[----:B------:R-:W-:Y:S01]  /*1ae0*/  IMAD R163, R163, 0x2, R136 ;  /* 0x00000002a3a37824 */ /* 0x000fe200078e0288 */
        /* <DEDUP_REMOVED lines=13> */
[----:B------:R-:W-:Y:S01]  /*1bc0*/  IADD3 R20, P1, PT, R146, R13, RZ ;  /* 0x0000000d92147210 */ /* 0x000fe20007f3e0ff */
[----:B------:R-:W-:Y:S01]  /*1bd0*/  IMAD.IADD R13, R23, 0x1, R10 ;  /* 0x00000001170d7824 */ /* 0x000fe200078e020a */
[----:B------:R-:W-:-:S03]  /*1be0*/  LEA R168, P2, R22, R28, 0x1 ;  /* 0x0000001c16a87211 */ /* 0x000fc600078408ff */
[----:B------:R-:W-:Y:S01]  /*1bf0*/  IMAD.X R21, RZ, RZ, R11, P1 ;  /* 0x000000ffff157224 */ /* 0x000fe200008e060b */
[----:B------:R-:W-:Y:S01]  /*1c00*/  LEA.HI.X R169, R22, R29, R13, 0x1, P2 ;  /* 0x0000001d16a97211 */ /* 0x000fe200010f0c0d */
[-C--:B----4-:R-:W-:Y:S01]  /*1c10*/  IMAD R0, R15, R155.reuse, RZ ;  /* 0x0000009b0f007224 */ /* 0x090fe200078e02ff */
[----:B------:R-:W-:Y:S01]  /*1c20*/  LEA R152, P3, R24, R26, 0x1 ;  /* 0x0000001a18987211 */ /* 0x000fe200078608ff */
[----:B------:R-:W-:-:S04]  /*1c30*/  IMAD.WIDE.U32 R14, R14, R155, R20 ;  /* 0x0000009b0e0e7225 */ /* 0x000fc800078e0014 */
[----:B------:R-:W-:Y:S01]  /*1c40*/  IMAD.MOV.U32 R13, RZ, RZ, RZ ;  /* 0x000000ffff0d7224 */ /* 0x000fe200078e00ff */
[----:B------:R-:W-:Y:S02]  /*1c50*/  LEA.HI.X R151, R24, R27, R151, 0x1, P3 ;  /* 0x0000001b18977211 */ /* 0x000fe400018f0c97 */
[----:B------:R-:W-:Y:S01]  /*1c60*/  IADD3 R17, PT, PT, R15, R0, RZ ;  /* 0x000000000f117210 */ /* 0x000fe20007ffe0ff */
[----:B------:R-:W-:Y:S01]  /*1c70*/  IMAD.WIDE.U32 R6, R157, 0x40, R12 ;  /* 0x000000409d067825 */ /* 0x000fe200078e000c */
        /* <DEDUP_REMOVED lines=27> */
.L_x_6983:
[----:B------:R3:W-:Y:S02]  /*1e30*/  STS.128 [R163+0x2000], RZ ;  /* 0x002000ffa3007388 */ /* 0x0007e40000000c00 */
.L_x_6982:
[----:B------:R-:W-:Y:S05]  /*1e40*/  BSYNC.RECONVERGENT B0 ;  /* 0x0000000000007941 */ /* 0x000fea0003800200 */
.L_x_6981:
        /* <DEDUP_REMOVED lines=32> */
.L_x_6986:
[----:B------:R2:W-:Y:S02]  /*2050*/  STS.128 [R163+0x2800], RZ ;  /* 0x002800ffa3007388 */ /* 0x0005e40000000c00 */
.L_x_6985:
[----:B------:R-:W-:Y:S05]  /*2060*/  BSYNC.RECONVERGENT B0 ;  /* 0x0000000000007941 */ /* 0x000fea0003800200 */
.L_x_6984:
        /* <DEDUP_REMOVED lines=28> */
.L_x_6989:
[----:B------:R4:W-:Y:S02]  /*2230*/  STS.128 [R163+0x5000], RZ ;  /* 0x005000ffa3007388 */ /* 0x0009e40000000c00 */
.L_x_6988:
[----:B------:R-:W-:Y:S05]  /*2240*/  BSYNC.RECONVERGENT B0 ;  /* 0x0000000000007941 */ /* 0x000fea0003800200 */
.L_x_6987:
        /* <DEDUP_REMOVED lines=24> */
.L_x_6992:
[----:B------:R4:W-:Y:S02]  /*23d0*/  STS.128 [R163+0x5800], RZ ;  /* 0x005800ffa3007388 */ /* 0x0009e40000000c00 */
.L_x_6991:
[----:B------:R-:W-:Y:S05]  /*23e0*/  BSYNC.RECONVERGENT B0 ;  /* 0x0000000000007941 */ /* 0x000fea0003800200 */
.L_x_6990:
        /* <DEDUP_REMOVED lines=25> */
.L_x_6995:
[----:B------:R1:W-:Y:S01]  /*2580*/  STS.128 [R163+0x8000], RZ ;  /* 0x008000ffa3007388 */ /* 0x0003e20000000c00 */
[----:B------:R-:W-:Y:S05]  /*2590*/  BRA `(.L_x_6996) ;  /* 0x00000000000c7947 */ /* 0x000fea0003800000 */
.L_x_6994:
[----:B------:R1:W-:Y:S04]  /*25a0*/  STS.128 [R163+0x6000], RZ ;  /* 0x006000ffa3007388 */ /* 0x0003e80000000c00 */
[----:B------:R1:W-:Y:S04]  /*25b0*/  STS.128 [R163+0x7000], RZ ;  /* 0x007000ffa3007388 */ /* 0x0003e80000000c00 */
[----:B------:R1:W-:Y:S02]  /*25c0*/  STS.128 [R163+0x8000], RZ ;  /* 0x008000ffa3007388 */ /* 0x0003e40000000c00 */
.L_x_6996:
[----:B------:R-:W-:Y:S05]  /*25d0*/  BSYNC.RECONVERGENT B0 ;  /* 0x0000000000007941 */ /* 0x000fea0003800200 */
.L_x_6993:
        /* <DEDUP_REMOVED lines=27> */
.L_x_6999:
[----:B------:R1:W-:Y:S02]  /*2790*/  STS.128 [R163+0x8800], RZ ;  /* 0x008800ffa3007388 */ /* 0x0003e40000000c00 */
.L_x_6998:
[----:B------:R-:W-:Y:S05]  /*27a0*/  BSYNC.RECONVERGENT B0 ;  /* 0x0000000000007941 */ /* 0x000fea0003800200 */
.L_x_6997:
[----:B------:R-:W2:Y:S01]  /*27b0*/  LD.E R91, desc[UR4][R2.64+0x18c] ;  /* 0x00018c04025b7980 */ /* 0x000ea2000c101900 */
        /* <DEDUP_REMOVED lines=9> */
[----:B------:R-:W-:-:S02]  /*2850*/  LOP3.LUT R5, R5, 0x100, RZ, 0xc0, !PT ;  /* 0x0000010005057812 */ /* 0x000fc400078ec0ff */
[----:B-----5:R-:W-:Y:S02]  /*2860*/  LOP3.LUT R9, R90, 0xc0, RZ, 0xc0, !PT ;  /* 0x000000c05a097812 */ /* 0x020fe400078ec0ff */
[----:B------:R-:W-:Y:S02]  /*2870*/  LOP3.LUT R4, R133, 0x18, RZ, 0xc0, !PT ;  /* 0x0000001885047812 */ /* 0x000fe400078ec0ff */
[--C-:B------:R-:W-:Y:S02]  /*2880*/  LOP3.LUT R89, R89, 0xc0, R90.reuse, 0xf8, !PT ;  /* 0x000000c059597812 */ /* 0x100fe400078ef85a */
[--C-:B----4-:R-:W-:Y:S02]  /*2890*/  LOP3.LUT R7, R135, 0x20, R90.reuse, 0xf8, !PT ;  /* 0x0000002087077812 */ /* 0x110fe400078ef85a */
[----:B------:R-:W-:Y:S02]  /*28a0*/  LOP3.LUT R5, R5, 0x20, R90, 0xf8, !PT ;  /* 0x0000002005057812 */ /* 0x000fe400078ef85a */
[----:B------:R-:W-:-:S02]  /*28b0*/  LOP3.LUT R0, R9, 0x8, R132, 0xf8, !PT ;  /* 0x0000000809007812 */ /* 0x000fc400078ef884 */
[----:B------:R-:W-:Y:S02]  /*28c0*/  LOP3.LUT R89, R89, R4, RZ, 0x3c, !PT ;  /* 0x0000000459597212 */ /* 0x000fe400078e3cff */
        /* <DEDUP_REMOVED lines=11> */
[----:B------:R-:W-:Y:S04]  /*2980*/  LDSM.16.M88.4 R20, [R92+0x3000] ;  /* 0x003000005c14783b */ /* 0x000fe80000000200 */
[----:B------:R-:W-:Y:S04]  /*2990*/  LDSM.16.M88.4 R76, [R96] ;  /* 0x00000000604c783b */ /* 0x000fe80000000200 */
[----:B------:R-:W4:Y:S04]  /*29a0*/  LDSM.16.M88.4 R40, [R97+0x3400] ;  /* 0x003400006128783b */ /* 0x000f280000000200 */
[----:B------:R-:W3:Y:S04]  /*29b0*/  LDSM.16.M88.4 R68, [R97+0x3800] ;  /* 0x003800006144783b */ /* 0x000ee80000000200 */
[----:B------:R-:W3:Y:S04]  /*29c0*/  LDSM.16.M88.4 R16, [R97+0x3c00] ;  /* 0x003c00006110783b */ /* 0x000ee80000000200 */
[----:B------:R-:W-:Y:S04]  /*29d0*/  LDSM.16.M88.4 R4, [R97+0x4000] ;  /* 0x004000006104783b */ /* 0x000fe80000000200 */
[----:B------:R-:W3:Y:S04]  /*29e0*/  LDSM.16.M88.4 R56, [R99+0x1000] ;  /* 0x001000006338783b */ /* 0x000ee80000000200 */
[----:B------:R-:W3:Y:S04]  /*29f0*/  LDSM.16.M88.4 R8, [R92+0x3400] ;  /* 0x003400005c08783b */ /* 0x000ee80000000200 */
[----:B------:R-:W-:Y:S01]  /*2a00*/  LDSM.16.M88.4 R84, [R92+0x4000] ;  /* 0x004000005c54783b */ /* 0x000fe20000000200 */
[C---:B-1----:R-:W-:Y:S03]  /*2a10*/  HMMA.16816.F32.BF16 R12, R60.reuse, R24, RZ ;  /* 0x000000183c0c723c */ /* 0x042fe600000418ff */
[----:B------:R-:W1:Y:S04]  /*2a20*/  LDSM.16.M88.4 R32, [R96+0x1000] ;  /* 0x001000006020783b */ /* 0x000e680000000200 */
[----:B------:R-:W1:Y:S01]  /*2a30*/  LDSM.16.M88.4 R72, [R92+0x3c00] ;  /* 0x003c00005c48783b */ /* 0x000e620000000200 */
[C---:B------:R-:W-:Y:S03]  /*2a40*/  HMMA.16816.F32.BF16 R24, R60.reuse, R26, RZ ;  /* 0x0000001a3c18723c */ /* 0x040fe600000418ff */
[----:B------:R-:W-:Y:S04]  /*2a50*/  LDSM.16.M88.4 R52, [R97+0x4400] ;  /* 0x004400006134783b */ /* 0x000fe80000000200 */
[----:B------:R-:W-:Y:S01]  /*2a60*/  LDSM.16.M88.4 R28, [R92+0x4400] ;  /* 0x004400005c1c783b */ /* 0x000fe20000000200 */
[----:B----4-:R-:W-:Y:S03]  /*2a70*/  HMMA.16816.F32.BF16 R44, R60, R40, RZ ;  /* 0x000000283c2c723c */ /* 0x010fe600000418ff */
[----:B------:R-:W-:Y:S04]  /*2a80*/  LDSM.16.M88.4 R80, [R92+0x3800] ;  /* 0x003800005c50783b */ /* 0x000fe80000000200 */
[----:B------:R-:W-:Y:S01]  /*2a90*/  LDSM.16.M88.4 R48, [R97+0x4800] ;  /* 0x004800006130783b */ /* 0x000fe20000000200 */
[----:B------:R-:W-:Y:S08]  /*2aa0*/  HMMA.16816.F32.BF16 R12, R76, R20, R12 ;  /* 0x000000144c0c723c */ /* 0x000ff0000004180c */
[C---:B---3--:R-:W-:Y:S08]  /*2ab0*/  HMMA.16816.F32.BF16 R36, R60.reuse, R68, RZ ;  /* 0x000000443c24723c */ /* 0x048ff000000418ff */
[C---:B------:R-:W-:Y:S08]  /*2ac0*/  HMMA.16816.F32.BF16 R40, R60.reuse, R42, RZ ;  /* 0x0000002a3c28723c */ /* 0x040ff000000418ff */
[C---:B------:R-:W-:Y:S08]  /*2ad0*/  HMMA.16816.F32.BF16 R68, R60.reuse, R70, RZ ;  /* 0x000000463c44723c */ /* 0x040ff000000418ff */
[C---:B------:R-:W-:Y:S08]  /*2ae0*/  HMMA.16816.F32.BF16 R64, R60.reuse, R16, RZ ;  /* 0x000000103c40723c */ /* 0x040ff000000418ff */
[----:B------:R-:W-:Y:S01]  /*2af0*/  HMMA.16816.F32.BF16 R60, R60, R18, RZ ;  /* 0x000000123c3c723c */ /* 0x000fe200000418ff */
[----:B------:R-:W-:Y:S07]  /*2b00*/  LDSM.16.M88.4 R16, [R97+0x5000] ;  /* 0x005000006110783b */ /* 0x000fee0000000200 */
[----:B------:R-:W-:Y:S01]  /*2b10*/  HMMA.16816.F32.BF16 R24, R76, R22, R24 ;  /* 0x000000164c18723c */ /* 0x000fe20000041818 */
[----:B------:R-:W3:Y:S07]  /*2b20*/  LDSM.16.M88.4 R20, [R99+0x2000] ;  /* 0x002000006314783b */ /* 0x000eee0000000200 */
[----:B------:R-:W-:Y:S08]  /*2b30*/  HMMA.16816.F32.BF16 R12, R56, R4, R12 ;  /* 0x00000004380c723c */ /* 0x000ff0000004180c */
[C---:B------:R-:W-:Y:S08]  /*2b40*/  HMMA.16816.F32.BF16 R44, R76.reuse, R8, R44 ;  /* 0x000000084c2c723c */ /* 0x040ff0000004182c */
[----:B------:R-:W-:Y:S01]  /*2b50*/  HMMA.16816.F32.BF16 R40, R76, R10, R40 ;  /* 0x0000000a4c28723c */ /* 0x000fe20000041828 */
[----:B------:R-:W-:Y:S07]  /*2b60*/  LDSM.16.M88.4 R8, [R96+0x2000] ;  /* 0x002000006008783b */ /* 0x000fee0000000200 */
[----:B------:R-:W-:Y:S01]  /*2b70*/  HMMA.16816.F32.BF16 R24, R56, R6, R24 ;  /* 0x000000063818723c */ /* 0x000fe20000041818 */
[----:B------:R-:W4:Y:S07]  /*2b80*/  LDSM.16.M88.4 R4, [R92+0x5000] ;  /* 0x005000005c04783b */ /* 0x000f2e0000000200 */
[----:B-1----:R-:W-:Y:S08]  /*2b90*/  HMMA.16816.F32.BF16 R12, R32, R84, R12 ;  /* 0x00000054200c723c */ /* 0x002ff0000004180c */
[----:B------:R-:W-:Y:S08]  /*2ba0*/  HMMA.16816.F32.BF16 R64, R76, R72, R64 ;  /* 0x000000484c40723c */ /* 0x000ff00000041840 */
[----:B------:R-:W-:Y:S08]  /*2bb0*/  HMMA.16816.F32.BF16 R24, R32, R86, R24 ;  /* 0x000000562018723c */ /* 0x000ff00000041818 */
[----:B---3--:R-:W-:Y:S08]  /*2bc0*/  HMMA.16816.F32.BF16 R12, R20, R16, R12 ;  /* 0x00000010140c723c */ /* 0x008ff0000004180c */
[----:B------:R-:W-:Y:S08]  /*2bd0*/  HMMA.16816.F32.BF16 R60, R76, R74, R60 ;  /* 0x0000004a4c3c723c */ /* 0x000ff0000004183c */
[C---:B------:R-:W-:Y:S01]  /*2be0*/  HMMA.16816.F32.BF16 R72, R56.reuse, R52, R44 ;  /* 0x000000343848723c */ /* 0x040fe2000004182c */
[----:B------:R-:W1:Y:S07]  /*2bf0*/  LDSM.16.M88.4 R44, [R97+0x5400] ;  /* 0x00540000612c783b */ /* 0x000e6e0000000200 */
[----:B------:R-:W-:Y:S08]  /*2c00*/  HMMA.16816.F32.BF16 R40, R56, R54, R40 ;  /* 0x000000363828723c */ /* 0x000ff00000041828 */
[----:B----4-:R-:W-:Y:S08]  /*2c10*/  HMMA.16816.F32.BF16 R12, R8, R4, R12 ;  /* 0x00000004080c723c */ /* 0x010ff0000004180c */
[----:B------:R-:W-:Y:S01]  /*2c20*/  HMMA.16816.F32.BF16 R24, R20, R18, R24 ;  /* 0x000000121418723c */ /* 0x000fe20000041818 */
[----:B------:R-:W3:Y:S07]  /*2c30*/  LDSM.16.M88.4 R16, [R92+0x5400] ;  /* 0x005400005c10783b */ /* 0x000eee0000000200 */
[C---:B------:R-:W-:Y:S08]  /*2c40*/  HMMA.16816.F32.BF16 R72, R32.reuse, R28, R72 ;  /* 0x0000001c2048723c */ /* 0x040ff00000041848 */
[----:B------:R-:W-:Y:S01]  /*2c50*/  HMMA.16816.F32.BF16 R40, R32, R30, R40 ;  /* 0x0000001e2028723c */ /* 0x000fe20000041828 */
[----:B------:R-:W4:Y:S07]  /*2c60*/  LDSM.16.M88.4 R28, [R92+0x4800] ;  /* 0x004800005c1c783b */ /* 0x000f2e0000000200 */
[C---:B------:R-:W-:Y:S08]  /*2c70*/  HMMA.16816.F32.BF16 R36, R76.reuse, R80, R36 ;  /* 0x000000504c24723c */ /* 0x040ff00000041824 */
[----:B------:R-:W-:Y:S08]  /*2c80*/  HMMA.16816.F32.BF16 R68, R76, R82, R68 ;  /* 0x000000524c44723c */ /* 0x000ff00000041844 */
[----:B------:R-:W-:Y:S01]  /*2c90*/  HMMA.16816.F32.BF16 R24, R8, R6, R24 ;  /* 0x000000060818723c */ /* 0x000fe20000041818 */
[----:B------:R-:W-:Y:S01]  /*2ca0*/  LDSM.16.M88.4 R4, [R97+0x5800] ;  /* 0x005800006104783b */ /* 0x000fe20000000200 */
[-C--:B--2---:R-:W-:Y:S01]  /*2cb0*/  FMUL.FTZ R12, R12, R91.reuse ;  /* 0x0000005b0c0c7220 */ /* 0x084fe20000410000 */
[----:B------:R-:W-:-:S05]  /*2cc0*/  FMUL.FTZ R52, R14, R91 ;  /* 0x0000005b0e347220 */ /* 0x000fca0000410000 */
[----:B------:R-:W-:Y:S01]  /*2cd0*/  HMMA.16816.F32.BF16 R36, R56, R48, R36 ;  /* 0x000000303824723c */ /* 0x000fe20000041824 */
[----:B------:R2:W-:Y:S01]  /*2ce0*/  MUFU.TANH R48, R12 ;  /* 0x0000000c00307308 */ /* 0x0005e20000002400 */
[----:B------:R-:W-:-:S06]  /*2cf0*/  FMUL.FTZ R49, R13, R91 ;  /* 0x0000005b0d317220 */ /* 0x000fcc0000410000 */
[----:B-1----:R-:W-:Y:S01]  /*2d00*/  HMMA.16816.F32.BF16 R72, R20, R44, R72 ;  /* 0x0000002c1448723c */ /* 0x002fe20000041848 */
[----:B------:R-:W-:Y:S02]  /*2d10*/  MUFU.TANH R49, R49 ;  /* 0x0000003100317308 */ /* 0x000fe40000002400 */
[-C--:B------:R-:W-:Y:S01]  /*2d20*/  FMUL.FTZ R24, R24, R91.reuse ;  /* 0x0000005b18187220 */ /* 0x080fe20000410000 */
[----:B------:R-:W-:-:S04]  /*2d30*/  FMUL.FTZ R53, R25, R91 ;  /* 0x0000005b19357220 */ /* 0x000fc80000410000 */
[----:B------:R-:W-:Y:S01]  /*2d40*/  HMMA.16816.F32.BF16 R68, R56, R50, R68 ;  /* 0x000000323844723c */ /* 0x000fe20000041844 */
[-C--:B------:R-:W-:Y:S01]  /*2d50*/  FMUL.FTZ R50, R15, R91.reuse ;  /* 0x0000005b0f327220 */ /* 0x080fe20000410000 */
[----:B------:R1:W-:Y:S01]  /*2d60*/  MUFU.TANH R51, R24 ;  /* 0x0000001800337308 */ /* 0x0003e20000002400 */
[----:B--2---:R-:W2:Y:S05]  /*2d70*/  LDSM.16.M88.4 R12, [R97+0x4c00] ;  /* 0x004c0000610c783b */ /* 0x004eaa0000000200 */
[----:B------:R-:W-:Y:S02]  /*2d80*/  HMMA.16816.F32.BF16 R40, R20, R46, R40 ;  /* 0x0000002e1428723c */ /* 0x000fe40000041828 */
[----:B------:R-:W2:Y:S06]  /*2d90*/  MUFU.TANH R50, R50 ;  /* 0x0000003200327308 */ /* 0x000eac0000002400 */
[----:B---3--:R-:W-:Y:S01]  /*2da0*/  HMMA.16816.F32.BF16 R72, R8, R16, R72 ;  /* 0x000000100848723c */ /* 0x008fe20000041848 */
[-C--:B------:R-:W-:Y:S01]  /*2db0*/  FMUL.FTZ R16, R26, R91.reuse ;  /* 0x0000005b1a107220 */ /* 0x080fe20000410000 */
[----:B------:R-:W-:Y:S06]  /*2dc0*/  MUFU.TANH R53, R53 ;  /* 0x0000003500357308 */ /* 0x000fec0000002400 */
[C---:B----4-:R-:W-:Y:S01]  /*2dd0*/  HMMA.16816.F32.BF16 R44, R32.reuse, R28, R36 ;  /* 0x0000001c202c723c */ /* 0x050fe20000041824 */
[-C--:B------:R-:W-:Y:S01]  /*2de0*/  FMUL.FTZ R29, R27, R91.reuse ;  /* 0x0000005b1b1d7220 */ /* 0x080fe20000410000 */
[----:B------:R3:W4:Y:S01]  /*2df0*/  MUFU.TANH R28, R16 ;  /* 0x00000010001c7308 */ /* 0x0007220000002400 */
[----:B-1----:R-:W1:Y:S04]  /*2e00*/  LDSM.16.M88.4 R24, [R92+0x4c00] ;  /* 0x004c00005c18783b */ /* 0x002e680000000200 */
[----:B------:R-:W4:Y:S01]  /*2e10*/  LDSM.16.M88.4 R36, [R92+0x5800] ;  /* 0x005800005c24783b */ /* 0x000f220000000200 */
[----:B------:R-:W-:Y:S02]  /*2e20*/  HMMA.16816.F32.BF16 R68, R32, R30, R68 ;  /* 0x0000001e2044723c */ /* 0x000fe40000041844 */
[----:B------:R-:W4:Y:S01]  /*2e30*/  MUFU.TANH R29, R29 ;  /* 0x0000001d001d7308 */ /* 0x000f220000002400 */
[-C--:B------:R-:W-:Y:S01]  /*2e40*/  FMUL.FTZ R30, R72, R91.reuse ;  /* 0x0000005b481e7220 */ /* 0x080fe20000410000 */
[-C--:B------:R-:W-:Y:S01]  /*2e50*/  FMUL.FTZ R54, R74, R91.reuse ;  /* 0x0000005b4a367220 */ /* 0x080fe20000410000 */
[----:B------:R-:W-:-:S03]  /*2e60*/  FMUL.FTZ R31, R73, R91 ;  /* 0x0000005b491f7220 */ /* 0x000fc60000410000 */
[----:B------:R-:W-:Y:S02]  /*2e70*/  HMMA.16816.F32.BF16 R40, R8, R18, R40 ;  /* 0x000000120828723c */ /* 0x000fe40000041828 */
[----:B------:R-:W-:Y:S01]  /*2e80*/  MUFU.TANH R30, R30 ;  /* 0x0000001e001e7308 */ /* 0x000fe20000002400 */
[----:B---3--:R-:W3:Y:S05]  /*2e90*/  LDSM.16.M88.4 R16, [R97+0x5c00] ;  /* 0x005c00006110783b */ /* 0x008eea0000000200 */
[C---:B--2---:R-:W-:Y:S01]  /*2ea0*/  HMMA.16816.F32.BF16 R64, R56.reuse, R12, R64 ;  /* 0x0000000c3840723c */ /* 0x044fe20000041840 */
[-C--:B------:R-:W-:Y:S01]  /*2eb0*/  FMUL.FTZ R12, R75, R91.reuse ;  /* 0x0000005b4b0c7220 */ /* 0x080fe20000410000 */
[----:B------:R-:W2:Y:S06]  /*2ec0*/  MUFU.TANH R54, R54 ;  /* 0x0000003600367308 */ /* 0x000eac0000002400 */
[----:B------:R-:W-:Y:S02]  /*2ed0*/  HMMA.16816.F32.BF16 R60, R56, R14, R60 ;  /* 0x0000000e383c723c */ /* 0x000fe4000004183c */
[----:B------:R-:W2:Y:S01]  /*2ee0*/  MUFU.TANH R52, R52 ;  /* 0x0000003400347308 */ /* 0x000ea20000002400 */
[-C--:B------:R-:W-:Y:S01]  /*2ef0*/  FMUL.FTZ R13, R40, R91.reuse ;  /* 0x0000005b280d7220 */ /* 0x080fe20000410000 */
[----:B------:R-:W-:-:S04]  /*2f00*/  FMUL.FTZ R14, R43, R91 ;  /* 0x0000005b2b0e7220 */ /* 0x000fc80000410000 */
[C---:B------:R-:W-:Y:S02]  /*2f10*/  HMMA.16816.F32.BF16 R44, R20.reuse, R4, R44 ;  /* 0x00000004142c723c */ /* 0x040fe4000004182c */
[----:B------:R-:W-:Y:S06]  /*2f20*/  MUFU.TANH R31, R31 ;  /* 0x0000001f001f7308 */ /* 0x000fec0000002400 */
[----:B------:R-:W-:Y:S01]  /*2f30*/  HMMA.16816.F32.BF16 R68, R20, R6, R68 ;  /* 0x000000061444723c */ /* 0x000fe20000041844 */
[----:B------:R-:W2:Y:S01]  /*2f40*/  LDSM.16.M88.4 R4, [R92+0x5c00] ;  /* 0x005c00005c04783b */ /* 0x000ea20000000200 */
[----:B------:R-:W2:Y:S01]  /*2f50*/  MUFU.TANH R12, R12 ;  /* 0x0000000c000c7308 */ /* 0x000ea20000002400 */
[----:B------:R-:W-:-:S05]  /*2f60*/  DEPBAR.LE SB0, 0x0 ;  /* 0x000080000000791a */ /* 0x000fca0000000000 */
[C---:B-1----:R-:W-:Y:S01]  /*2f70*/  HMMA.16816.F32.BF16 R64, R32.reuse, R24, R64 ;  /* 0x000000182040723c */ /* 0x042fe20000041840 */
[-C--:B------:R-:W-:Y:S01]  /*2f80*/  FMUL.FTZ R24, R42, R91.reuse ;  /* 0x0000005b2a187220 */ /* 0x080fe20000410000 */
[----:B------:R-:W-:Y:S06]  /*2f90*/  MUFU.TANH R13, R13 ;  /* 0x0000000d000d7308 */ /* 0x000fec0000002400 */
[----:B------:R-:W-:Y:S02]  /*2fa0*/  HMMA.16816.F32.BF16 R60, R32, R26, R60 ;  /* 0x0000001a203c723c */ /* 0x000fe4000004183c */
[----:B------:R-:W-:Y:S06]  /*2fb0*/  MUFU.TANH R24, R24 ;  /* 0x0000001800187308 */ /* 0x000fec0000002400 */
[----:B----4-:R-:W-:Y:S01]  /*2fc0*/  HMMA.16816.F32.BF16 R44, R8, R36, R44 ;  /* 0x00000024082c723c */ /* 0x010fe2000004182c */
[-C--:B------:R-:W-:Y:S01]  /*2fd0*/  FMUL.FTZ R36, R41, R91.reuse ;  /* 0x0000005b29247220 */ /* 0x080fe20000410000 */
[----:B------:R-:W-:Y:S06]  /*2fe0*/  MUFU.TANH R14, R14 ;  /* 0x0000000e000e7308 */ /* 0x000fec0000002400 */
[C---:B---3--:R-:W-:Y:S02]  /*2ff0*/  HMMA.16816.F32.BF16 R64, R20.reuse, R16, R64 ;  /* 0x000000101440723c */ /* 0x048fe40000041840 */
[----:B------:R-:W-:Y:S06]  /*3000*/  MUFU.TANH R36, R36 ;  /* 0x0000002400247308 */ /* 0x000fec0000002400 */
[----:B------:R-:W-:Y:S03]  /*3010*/  HMMA.16816.F32.BF16 R60, R20, R18, R60 ;  /* 0x00000012143c723c */ /* 0x000fe6000004183c */
[-C--:B------:R-:W-:Y:S01]  /*3020*/  FMUL.FTZ R45, R45, R91.reuse ;  /* 0x0000005b2d2d7220 */ /* 0x080fe20000410000 */
[-C--:B------:R-:W-:Y:S01]  /*3030*/  FMUL.FTZ R47, R47, R91.reuse ;  /* 0x0000005b2f2f7220 */ /* 0x080fe20000410000 */
[-C--:B------:R-:W-:Y:S01]  /*3040*/  FMUL.FTZ R25, R44, R91.reuse ;  /* 0x0000005b2c197220 */ /* 0x080fe20000410000 */
[----:B------:R-:W-:Y:S01]  /*3050*/  FMUL.FTZ R46, R46, R91 ;  /* 0x0000005b2e2e7220 */ /* 0x000fe20000410000 */
[----:B------:R-:W-:Y:S01]  /*3060*/  MUFU.TANH R16, R45 ;  /* 0x0000002d00107308 */ /* 0x000fe20000002400 */
[C---:B------:R-:W-:Y:S07]  /*3070*/  HMMA.16816.F32.BF16 R68, R8.reuse, R38, R68 ;  /* 0x000000260844723c */ /* 0x040fee0000041844 */
[----:B------:R-:W1:Y:S01]  /*3080*/  MUFU.TANH R109, R47 ;  /* 0x0000002f006d7308 */ /* 0x000e620000002400 */
[----:B--2---:R-:W-:Y:S01]  /*3090*/  HMMA.16816.F32.BF16 R64, R8, R4, R64 ;  /* 0x000000040840723c */ /* 0x004fe20000041840 */
[----:B------:R-:W-:-:S05]  /*30a0*/  IMAD.SHL.U32 R5, R132, 0x2, RZ ;  /* 0x0000000284057824 */ /* 0x000fca00078e00ff */
[----:B------:R-:W-:Y:S01]  /*30b0*/  LOP3.LUT R4, R160, 0x6, R5, 0xf8, !PT ;  /* 0x00000006a0047812 */ /* 0x000fe200078ef805 */
[----:B------:R-:W-:Y:S01]  /*30c0*/  MUFU.TANH R25, R25 ;  /* 0x0000001900197308 */ /* 0x000fe20000002400 */
[----:B------:R-:W-:Y:S02]  /*30d0*/  HMMA.16816.F32.BF16 R60, R8, R6, R60 ;  /* 0x00000006083c723c */ /* 0x000fe4000004183c */
[----:B------:R-:W-:Y:S01]  /*30e0*/  LOP3.LUT R20, R4, 0x1, RZ, 0xfc, !PT ;  /* 0x0000000104147812 */ /* 0x000fe200078efcff */
[-C--:B------:R-:W-:Y:S01]  /*30f0*/  FMUL.FTZ R26, R68, R91.reuse ;  /* 0x0000005b441a7220 */ /* 0x080fe20000410000 */
[----:B------:R-:W-:Y:S01]  /*3100*/  LOP3.LUT R18, R4, 0x8, RZ, 0xfc, !PT ;  /* 0x0000000804127812 */ /* 0x000fe200078efcff */
[----:B------:R-:W-:Y:S01]  /*3110*/  FMUL.FTZ R35, R70, R91 ;  /* 0x0000005b46237220 */ /* 0x000fe20000410000 */
[----:B------:R-:W-:Y:S01]  /*3120*/  ISETP.GE.AND P1, PT, R20, R93, PT ;  /* 0x0000005d1400720c */ /* 0x000fe20003f26270 */
[-C--:B------:R-:W-:Y:S01]  /*3130*/  FMUL.FTZ R33, R71, R91.reuse ;  /* 0x0000005b47217220 */ /* 0x080fe20000410000 */
[----:B------:R-:W-:Y:S01]  /*3140*/  LOP3.LUT R8, R4, 0x20, RZ, 0xfc, !PT ;  /* 0x0000002004087812 */ /* 0x000fe200078efcff */
[----:B------:R-:W2:Y:S01]  /*3150*/  MUFU.TANH R107, R46 ;  /* 0x0000002e006b7308 */ /* 0x000ea20000002400 */
[----:B------:R-:W-:Y:S01]  /*3160*/  FSEL R37, R50, -INF , !P1 ;  /* 0xff80000032257808 */ /* 0x000fe20004800000 */
[-C--:B------:R-:W-:Y:S01]  /*3170*/  FMUL.FTZ R69, R69, R91.reuse ;  /* 0x0000005b45457220 */ /* 0x080fe20000410000 */
[----:B------:R-:W-:Y:S01]  /*3180*/  FSEL R49, R49, -INF , !P1 ;  /* 0xff80000031317808 */ /* 0x000fe20004800000 */
[----:B------:R-:W-:Y:S01]  /*3190*/  FMUL.FTZ R64, R64, R91 ;  /* 0x0000005b40407220 */ /* 0x000fe20000410000 */
[----:B------:R-:W-:Y:S01]  /*31a0*/  ISETP.GE.AND P0, PT, R18, R93, PT ;  /* 0x0000005d1200720c */ /* 0x000fe20003f06270 */
[----:B------:R-:W-:Y:S01]  /*31b0*/  FMUL.FTZ R66, R66, R91 ;  /* 0x0000005b42427220 */ /* 0x000fe20000410000 */
[----:B------:R-:W-:Y:S01]  /*31c0*/  ISETP.GE.AND P1, PT, R8, R93, PT ;  /* 0x0000005d0800720c */ /* 0x000fe20003f26270 */
[-C--:B------:R-:W-:Y:S01]  /*31d0*/  FMUL.FTZ R65, R65, R91.reuse ;  /* 0x0000005b41417220 */ /* 0x080fe20000410000 */
[C---:B------:R-:W-:Y:S01]  /*31e0*/  LOP3.LUT R22, R4.reuse, 0x9, RZ, 0xfc, !PT ;  /* 0x0000000904167812 */ /* 0x040fe200078efcff */
[-C--:B------:R-:W-:Y:S01]  /*31f0*/  FMUL.FTZ R67, R67, R91.reuse ;  /* 0x0000005b43437220 */ /* 0x080fe20000410000 */
[----:B------:R-:W-:Y:S01]  /*3200*/  LOP3.LUT R8, R4, 0x21, RZ, 0xfc, !PT ;  /* 0x0000002104087812 */ /* 0x000fe200078efcff */
[-C--:B------:R-:W-:Y:S01]  /*3210*/  FMUL.FTZ R60, R60, R91.reuse ;  /* 0x0000005b3c3c7220 */ /* 0x080fe20000410000 */
[----:B------:R-:W-:Y:S01]  /*3220*/  FSEL R39, R28, -INF , !P0 ;  /* 0xff8000001c277808 */ /* 0x000fe20004000000 */
[-C--:B------:R-:W-:Y:S01]  /*3230*/  FMUL.FTZ R62, R62, R91.reuse ;  /* 0x0000005b3e3e7220 */ /* 0x080fe20000410000 */
[----:B------:R-:W-:Y:S01]  /*3240*/  FSEL R51, R51, -INF , !P0 ;  /* 0xff80000033337808 */ /* 0x000fe20004000000 */
[----:B------:R-:W-:Y:S01]  /*3250*/  FMUL.FTZ R61, R61, R91 ;  /* 0x0000005b3d3d7220 */ /* 0x000fe20000410000 */
[----:B------:R-:W-:Y:S01]  /*3260*/  ISETP.GE.AND P6, PT, R22, R93, PT ;  /* 0x0000005d1600720c */ /* 0x000fe20003fc6270 */
[----:B------:R-:W-:Y:S01]  /*3270*/  FMUL.FTZ R63, R63, R91 ;  /* 0x0000005b3f3f7220 */ /* 0x000fe20000410000 */
[----:B------:R-:W-:Y:S01]  /*3280*/  ISETP.GE.AND P0, PT, R8, R93, PT ;  /* 0x0000005d0800720c */ /* 0x000fe20003f06270 */
[----:B------:R-:W-:Y:S01]  /*3290*/  MUFU.TANH R26, R26 ;  /* 0x0000001a001a7308 */ /* 0x000fe20000002400 */
[----:B------:R-:W-:-:S02]  /*32a0*/  LOP3.LUT R20, R4, 0x10, RZ, 0xfc, !PT ;  /* 0x0000001004147812 */ /* 0x000fc400078efcff */
[----:B------:R-:W-:Y:S02]  /*32b0*/  LOP3.LUT R8, R4, 0x28, RZ, 0xfc, !PT ;  /* 0x0000002804087812 */ /* 0x000fe400078efcff */
[----:B------:R-:W-:Y:S02]  /*32c0*/  FSEL R27, R29, -INF , !P6 ;  /* 0xff8000001d1b7808 */ /* 0x000fe40007000000 */
[----:B------:R-:W-:Y:S01]  /*32d0*/  FSEL R53, R53, -INF , !P6 ;  /* 0xff80000035357808 */ /* 0x000fe20007000000 */
[----:B------:R-:W-:Y:S01]  /*32e0*/  MUFU.TANH R123, R69 ;  /* 0x00000045007b7308 */ /* 0x000fe20000002400 */
[-C--:B------:R-:W-:Y:S02]  /*32f0*/  ISETP.GE.AND P5, PT, R20, R93.reuse, PT ;  /* 0x0000005d1400720c */ /* 0x080fe40003fa6270 */
[----:B------:R-:W-:Y:S02]  /*3300*/  ISETP.GE.AND P6, PT, R8, R93, PT ;  /* 0x0000005d0800720c */ /* 0x000fe40003fc6270 */
[----:B------:R-:W-:-:S02]  /*3310*/  LOP3.LUT R18, R4, 0x11, RZ, 0xfc, !PT ;  /* 0x0000001104127812 */ /* 0x000fc400078efcff */
[C---:B------:R-:W-:Y:S01]  /*3320*/  LOP3.LUT R8, R4.reuse, 0x29, RZ, 0xfc, !PT ;  /* 0x0000002904087812 */ /* 0x040fe200078efcff */
[----:B------:R-:W3:Y:S01]  /*3330*/  MUFU.TANH R35, R35 ;  /* 0x0000002300237308 */ /* 0x000ee20000002400 */
[CC--:B------:R-:W-:Y:S02]  /*3340*/  ISETP.GE.AND P2, PT, R4.reuse, R93.reuse, PT ;  /* 0x0000005d0400720c */ /* 0x0c0fe40003f46270 */
[----:B------:R-:W-:Y:S02]  /*3350*/  LOP3.LUT R6, R4, 0x19, RZ, 0xfc, !PT ;  /* 0x0000001904067812 */ /* 0x000fe400078efcff */
[----:B------:R-:W-:Y:S02]  /*3360*/  FSEL R9, R54, -INF , !P5 ;  /* 0xff80000036097808 */ /* 0x000fe40006800000 */
[----:B------:R-:W-:Y:S01]  /*3370*/  FSEL R7, R30, -INF , !P5 ;  /* 0xff8000001e077808 */ /* 0x000fe20006800000 */
[----:B------:R-:W4:Y:S01]  /*3380*/  MUFU.TANH R33, R33 ;  /* 0x0000002100217308 */ /* 0x000f220000002400 */
[----:B------:R-:W-:-:S02]  /*3390*/  ISETP.GE.AND P4, PT, R18, R93, PT ;  /* 0x0000005d1200720c */ /* 0x000fc40003f86270 */
[-C--:B------:R-:W-:Y:S02]  /*33a0*/  ISETP.GE.AND P5, PT, R8, R93.reuse, PT ;  /* 0x0000005d0800720c */ /* 0x080fe40003fa6270 */
[----:B------:R-:W-:Y:S02]  /*33b0*/  LOP3.LUT R18, R4, 0x18, RZ, 0xfc, !PT ;  /* 0x0000001804127812 */ /* 0x000fe400078efcff */
[----:B------:R-:W-:Y:S01]  /*33c0*/  FSEL R52, R52, -INF , !P2 ;  /* 0xff80000034347808 */ /* 0x000fe20005000000 */
[----:B------:R-:W-:Y:S01]  /*33d0*/  MUFU.TANH R121, R64 ;  /* 0x0000004000797308 */ /* 0x000fe20000002400 */
[----:B------:R-:W-:Y:S02]  /*33e0*/  FSEL R41, R48, -INF , !P2 ;  /* 0xff80000030297808 */ /* 0x000fe40005000000 */
[----:B------:R-:W-:Y:S02]  /*33f0*/  LOP3.LUT R8, R4, 0x30, RZ, 0xfc, !PT ;  /* 0x0000003004087812 */ /* 0x000fe400078efcff */
[----:B------:R-:W-:-:S02]  /*3400*/  ISETP.GE.AND P2, PT, R6, R93, PT ;  /* 0x0000005d0600720c */ /* 0x000fc40003f46270 */
[----:B------:R-:W-:Y:S01]  /*3410*/  FSEL R17, R12, -INF , !P4 ;  /* 0xff8000000c117808 */ /* 0x000fe20006000000 */
[----:B------:R-:W4:Y:S01]  /*3420*/  MUFU.TANH R119, R66 ;  /* 0x0000004200777308 */ /* 0x000f220000002400 */
[----:B------:R-:W-:Y:S02]  /*3430*/  FSEL R5, R31, -INF , !P4 ;  /* 0xff8000001f057808 */ /* 0x000fe40006000000 */
[----:B-1----:R-:W-:Y:S02]  /*3440*/  FSEL R109, R109, -INF , !P0 ;  /* 0xff8000006d6d7808 */ /* 0x002fe40004000000 */
[----:B------:R-:W-:Y:S02]  /*3450*/  FSEL R23, R16, -INF , !P0 ;  /* 0xff80000010177808 */ /* 0x000fe40004000000 */
[-C--:B------:R-:W-:Y:S01]  /*3460*/  ISETP.GE.AND P3, PT, R18, R93.reuse, PT ;  /* 0x0000005d1200720c */ /* 0x080fe20003f66270 */
[----:B------:R-:W-:Y:S01]  /*3470*/  MUFU.TANH R6, R65 ;  /* 0x0000004100067308 */ /* 0x000fe20000002400 */
[----:B------:R-:W-:-:S02]  /*3480*/  ISETP.GE.AND P4, PT, R8, R93, PT ;  /* 0x0000005d0800720c */ /* 0x000fc40003f86270 */
[----:B------:R-:W-:Y:S02]  /*3490*/  ISETP.NE.AND P0, PT, R88, 0x1, PT ;  /* 0x000000015800780c */ /* 0x000fe40003f05270 */
[----:B------:R-:W-:Y:S02]  /*34a0*/  LOP3.LUT R8, R4, 0x31, RZ, 0xfc, !PT ;  /* 0x0000003104087812 */ /* 0x000fe400078efcff */
[----:B------:R-:W-:Y:S01]  /*34b0*/  FSEL R15, R24, -INF , !P3 ;  /* 0xff800000180f7808 */ /* 0x000fe20005800000 */
[----:B------:R-:W1:Y:S01]  /*34c0*/  MUFU.TANH R117, R67 ;  /* 0x0000004300757308 */ /* 0x000e620000002400 */
[----:B------:R-:W-:Y:S02]  /*34d0*/  FSEL R19, R13, -INF , !P3 ;  /* 0xff8000000d137808 */ /* 0x000fe40005800000 */
[----:B------:R-:W-:Y:S02]  /*34e0*/  ISETP.GE.AND P3, PT, R8, R93, PT ;  /* 0x0000005d0800720c */ /* 0x000fe40003f66270 */
[----:B------:R-:W-:-:S02]  /*34f0*/  LOP3.LUT R8, R4, 0x38, RZ, 0xfc, !PT ;  /* 0x0000003804087812 */ /* 0x000fc400078efcff */
[----:B------:R-:W-:Y:S01]  /*3500*/  LOP3.LUT R4, R4, 0x39, RZ, 0xfc, !PT ;  /* 0x0000003904047812 */ /* 0x000fe200078efcff */
[----:B------:R-:W-:Y:S01]  /*3510*/  MUFU.TANH R29, R60 ;  /* 0x0000003c001d7308 */ /* 0x000fe20000002400 */
[----:B------:R-:W-:Y:S02]  /*3520*/  FSEL R13, R14, -INF , !P2 ;  /* 0xff8000000e0d7808 */ /* 0x000fe40005000000 */
[----:B------:R-:W-:Y:S02]  /*3530*/  FSEL R11, R36, -INF , !P2 ;  /* 0xff800000240b7808 */ /* 0x000fe40005000000 */
[----:B--2---:R-:W-:Y:S02]  /*3540*/  FSEL R107, R107, -INF , !P1 ;  /* 0xff8000006b6b7808 */ /* 0x004fe40004800000 */
[----:B------:R-:W-:Y:S01]  /*3550*/  FSEL R25, R25, -INF , !P1 ;  /* 0xff80000019197808 */ /* 0x000fe20004800000 */
[----:B------:R-:W2:Y:S01]  /*3560*/  MUFU.TANH R112, R62 ;  /* 0x0000003e00707308 */ /* 0x000ea20000002400 */
[----:B------:R-:W-:-:S02]  /*3570*/  ISETP.GE.AND P2, PT, R8, R93, PT ;  /* 0x0000005d0800720c */ /* 0x000fc40003f46270 */
[----:B------:R-:W-:Y:S02]  /*3580*/  ISETP.GE.AND P1, PT, R4, R93, PT ;  /* 0x0000005d0400720c */ /* 0x000fe40003f26270 */
[----:B---3--:R-:W-:Y:S02]  /*3590*/  FSEL R35, R35, -INF , !P6 ;  /* 0xff80000023237808 */ /* 0x008fe40007000000 */
[----:B------:R-:W-:Y:S01]  /*35a0*/  FSEL R21, R26, -INF , !P6 ;  /* 0xff8000001a157808 */ /* 0x000fe20007000000 */
[----:B------:R-:W3:Y:S01]  /*35b0*/  MUFU.TANH R116, R61 ;  /* 0x0000003d00747308 */ /* 0x000ee20000002400 */
[----:B----4-:R-:W-:Y:S02]  /*35c0*/  FSEL R33, R33, -INF , !P5 ;  /* 0xff80000021217808 */ /* 0x010fe40006800000 */
[----:B------:R-:W-:Y:S02]  /*35d0*/  FSEL R123, R123, -INF , !P5 ;  /* 0xff8000007b7b7808 */ /* 0x000fe40006800000 */
[----:B------:R-:W-:-:S02]  /*35e0*/  FSEL R119, R119, -INF , !P4 ;  /* 0xff80000077777808 */ /* 0x000fc40006000000 */
[----:B------:R-:W-:Y:S01]  /*35f0*/  FSEL R121, R121, -INF , !P4 ;  /* 0xff80000079797808 */ /* 0x000fe20006000000 */
[----:B------:R-:W4:Y:S01]  /*3600*/  MUFU.TANH R111, R63 ;  /* 0x0000003f006f7308 */ /* 0x000f220000002400 */
[----:B-1----:R-:W-:Y:S02]  /*3610*/  FSEL R117, R117, -INF , !P3 ;  /* 0xff80000075757808 */ /* 0x002fe40005800000 */
[----:B------:R-:W-:Y:S02]  /*3620*/  FSEL R31, R6, -INF , !P3 ;  /* 0xff800000061f7808 */ /* 0x000fe40005800000 */
[----:B--2---:R-:W-:Y:S02]  /*3630*/  FSEL R112, R112, -INF , !P2 ;  /* 0xff80000070707808 */ /* 0x004fe40005000000 */
[----:B------:R-:W-:Y:S02]  /*3640*/  FSEL R29, R29, -INF , !P2 ;  /* 0xff8000001d1d7808 */ /* 0x000fe40005000000 */
[----:B---3--:R-:W-:-:S02]  /*3650*/  FSEL R116, R116, -INF , !P1 ;  /* 0xff80000074747808 */ /* 0x008fc40004800000 */
[----:B----4-:R-:W-:Y:S01]  /*3660*/  FSEL R111, R111, -INF , !P1 ;  /* 0xff8000006f6f7808 */ /* 0x010fe20004800000 */
        /* <DEDUP_REMOVED lines=15> */
.L_x_7003:
[----:B------:R-:W2:Y:S01]  /*3760*/  LD.E R45, desc[UR4][R2.64+0x170] ;  /* 0x00017004022d7980 */ /* 0x000ea2000c101900 */
[----:B------:R-:W-:Y:S02]  /*3770*/  LEA R12, R88, 0xffffff80, 0x6 ;  /* 0xffffff80580c7811 */ /* 0x000fe400078e30ff */
        /* <DEDUP_REMOVED lines=58> */
.L_x_7004:
[----:B------:R-:W-:Y:S05]  /*3b20*/  BSYNC.RECONVERGENT B0 ;  /* 0x0000000000007941 */ /* 0x000fea0003800200 */
.L_x_7002:
        /* <DEDUP_REMOVED lines=40> */
.L_x_7001:
[----:B------:R-:W-:Y:S05]  /*3db0*/  BSYNC.RECONVERGENT B1 ;  /* 0x0000000000017941 */ /* 0x000fea0003800200 */
.L_x_7000:
        /* <DEDUP_REMOVED lines=13> */
[----:B--2---:R-:W-:Y:S02]  /*3e90*/  FMNMX3.FTZ R43, R6, R31, R29, !PT ;  /* 0x0000001f062b7276 */ /* 0x004fe4000781001d */
        /* <DEDUP_REMOVED lines=18> */
[----:B---3--:R-:W-:-:S02]  /*3fc0*/  FMUL.FTZ R118, R113, R86 ;  /* 0x0000005671767220 */ /* 0x008fc40000410000 */
        /* <DEDUP_REMOVED lines=14> */
[-CC-:B------:R-:W-:Y:S01]  /*40b0*/  FFMA.FTZ R84, R5, R113.reuse, -R118.reuse ;  /* 0x0000007105547223 */ /* 0x180fe20000010876 */
[----:B------:R-:W-:Y:S01]  /*40c0*/  MUFU.EX2 R101, R101 ;  /* 0x0000006500657308 */ /* 0x000fe20000000800 */
[-C--:B------:R-:W-:Y:S01]  /*40d0*/  FFMA.FTZ R0, R11, R113.reuse, -R118 ;  /* 0x000000710b007223 */ /* 0x080fe20000010876 */
[----:B------:R-:W2:Y:S01]  /*40e0*/  LDSM.16.MT88.4 R40, [R115+0x8000] ;  /* 0x008000007328783b */ /* 0x000ea20000004200 */
[-C--:B------:R-:W-:Y:S01]  /*40f0*/  FFMA.FTZ R91, R9, R113.reuse, -R114 ;  /* 0x00000071095b7223 */ /* 0x080fe20000010872 */
[-C--:B------:R-:W-:Y:S01]  /*4100*/  FFMA.FTZ R87, R19, R113.reuse, -R118 ;  /* 0x0000007113577223 */ /* 0x080fe20000010876 */
[-CC-:B------:R-:W-:Y:S01]  /*4110*/  FFMA.FTZ R92, R17, R113.reuse, -R114.reuse ;  /* 0x00000071115c7223 */ /* 0x180fe20000010872 */
[----:B------:R-:W3:Y:S01]  /*4120*/  LDSM.16.MT88.4 R4, [R102+0x8000] ;  /* 0x008000006604783b */ /* 0x000ee20000004200 */
[-CC-:B------:R-:W-:Y:S01]  /*4130*/  FFMA.FTZ R90, R15, R113.reuse, -R114.reuse ;  /* 0x000000710f5a7223 */ /* 0x180fe20000010872 */
[----:B------:R-:W4:Y:S01]  /*4140*/  MUFU.EX2 R100, R100 ;  /* 0x0000006400647308 */ /* 0x000f220000000800 */
[-C--:B------:R-:W-:Y:S01]  /*4150*/  FFMA.FTZ R93, R13, R113.reuse, -R114 ;  /* 0x000000710d5d7223 */ /* 0x080fe20000010872 */
[----:B------:R-:W5:Y:S01]  /*4160*/  LDSM.16.MT88.4 R8, [R115+0x6400] ;  /* 0x006400007308783b */ /* 0x000f620000004200 */
[-CC-:B------:R-:W-:Y:S01]  /*4170*/  FFMA.FTZ R103, R25, R113.reuse, -R118.reuse ;  /* 0x0000007119677223 */ /* 0x180fe20000010876 */
[-CC-:B------:R-:W-:Y:S01]  /*4180*/  FFMA.FTZ R104, R23, R113.reuse, -R118.reuse ;  /* 0x0000007117687223 */ /* 0x180fe20000010876 */
[-C--:B------:R-:W-:Y:S01]  /*4190*/  FFMA.FTZ R105, R21, R113.reuse, -R118 ;  /* 0x0000007115697223 */ /* 0x080fe20000010876 */
[----:B------:R-:W5:Y:S01]  /*41a0*/  LDSM.16.MT88.4 R12, [R115+0x7400] ;  /* 0x00740000730c783b */ /* 0x000f620000004200 */
[-C--:B------:R-:W-:Y:S01]  /*41b0*/  FFMA.FTZ R108, R109, R113.reuse, -R114 ;  /* 0x000000716d6c7223 */ /* 0x080fe20000010872 */
[----:B------:R-:W-:Y:S01]  /*41c0*/  MUFU.EX2 R97, R97 ;  /* 0x0000006100617308 */ /* 0x000fe20000000800 */
[-C--:B------:R-:W-:Y:S01]  /*41d0*/  FFMA.FTZ R106, R123, R113.reuse, -R118 ;  /* 0x000000717b6a7223 */ /* 0x080fe20000010876 */
[----:B------:R-:W5:Y:S01]  /*41e0*/  LDSM.16.MT88.4 R16, [R102+0x6400] ;  /* 0x006400006610783b */ /* 0x000f620000004200 */
[-CC-:B------:R-:W-:Y:S01]  /*41f0*/  FFMA.FTZ R107, R107, R113.reuse, -R114.reuse ;  /* 0x000000716b6b7223 */ /* 0x180fe20000010872 */
[-CC-:B------:R-:W-:Y:S01]  /*4200*/  FFMA.FTZ R109, R35, R113.reuse, -R114.reuse ;  /* 0x00000071236d7223 */ /* 0x180fe20000010872 */
[-C--:B------:R-:W-:Y:S01]  /*4210*/  FFMA.FTZ R110, R33, R113.reuse, -R114 ;  /* 0x00000071216e7223 */ /* 0x080fe20000010872 */
[----:B------:R-:W5:Y:S01]  /*4220*/  LDSM.16.MT88.4 R24, [R102+0x7400] ;  /* 0x007400006618783b */ /* 0x000f620000004200 */
[--C-:B------:R-:W-:Y:S01]  /*4230*/  FFMA.FTZ R120, R121, R113, -R118.reuse ;  /* 0x0000007179787223 */ /* 0x100fe20000010876 */
[----:B------:R-:W1:Y:S01]  /*4240*/  MUFU.EX2 R96, R96 ;  /* 0x0000006000607308 */ /* 0x000e620000000800 */
[----:B----4-:R-:W-:Y:S01]  /*4250*/  F2FP.BF16.F32.PACK_AB R48, R100, R101 ;  /* 0x000000656430723e */ /* 0x010fe200000010ff */
        /* <DEDUP_REMOVED lines=8> */
[----:B------:R-:W-:Y:S01]  /*42e0*/  LDSM.16.MT88.4 R28, [R115+0x8800] ;  /* 0x00880000731c783b */ /* 0x000fe20000004200 */
[----:B------:R-:W-:Y:S01]  /*42f0*/  FFMA.FTZ R171, R111, R113, -R114 ;  /* 0x000000716fab7223 */ /* 0x000fe20000010872 */
[----:B------:R-:W-:-:S04]  /*4300*/  FADD.FTZ R100, R101, R100 ;  /* 0x0000006465647221 */ /* 0x000fc80000010000 */
[----:B------:R-:W4:Y:S01]  /*4310*/  MUFU.EX2 R98, R98 ;  /* 0x0000006200627308 */ /* 0x000f220000000800 */
[----:B-1----:R-:W-:Y:S01]  /*4320*/  F2FP.BF16.F32.PACK_AB R50, R96, R97 ;  /* 0x000000616032723e */ /* 0x002fe200000010ff */
[----:B------:R-:W-:-:S04]  /*4330*/  FADD.FTZ R97, R97, R100 ;  /* 0x0000006461617221 */ /* 0x000fc80000010000 */
[----:B------:R-:W-:Y:S02]  /*4340*/  FADD.FTZ R96, R96, R97 ;  /* 0x0000006160607221 */ /* 0x000fe40000010000 */
[----:B------:R-:W-:Y:S08]  /*4350*/  MUFU.EX2 R95, R95 ;  /* 0x0000005f005f7308 */ /* 0x000ff00000000800 */
[----:B------:R-:W1:Y:S01]  /*4360*/  MUFU.EX2 R94, R94 ;  /* 0x0000005e005e7308 */ /* 0x000e620000000800 */
[----:B----4-:R-:W-:Y:S01]  /*4370*/  F2FP.BF16.F32.PACK_AB R49, R98, R99 ;  /* 0x000000636231723e */ /* 0x010fe200000010ff */
[----:B------:R-:W-:-:S06]  /*4380*/  FADD.FTZ R98, R99, R98 ;  /* 0x0000006263627221 */ /* 0x000fcc0000010000 */
[----:B------:R-:W-:Y:S08]  /*4390*/  MUFU.EX2 R89, R89 ;  /* 0x0000005900597308 */ /* 0x000ff00000000800 */
[----:B------:R-:W4:Y:S01]  /*43a0*/  MUFU.EX2 R84, R84 ;  /* 0x0000005400547308 */ /* 0x000f220000000800 */
        /* <DEDUP_REMOVED lines=13> */
[----:B------:R-:W5:Y:S01]  /*4480*/  MUFU.EX2 R93, R93 ;  /* 0x0000005d005d7308 */ /* 0x000f620000000800 */
        /* <DEDUP_REMOVED lines=10> */
[----:B---3--:R-:W-:Y:S01]  /*4530*/  HMMA.16816.F32.BF16 R44, R48, R4, RZ ;  /* 0x00000004302c723c */ /* 0x008fe200000418ff */
[----:B----4-:R-:W-:Y:S01]  /*4540*/  F2FP.BF16.F32.PACK_AB R4, R84, R89 ;  /* 0x000000595404723e */ /* 0x010fe200000010ff */
[----:B------:R-:W-:Y:S01]  /*4550*/  FADD.FTZ R89, R89, R96 ;  /* 0x0000006059597221 */ /* 0x000fe20000010000 */
[----:B-1----:R-:W-:-:S03]  /*4560*/  F2FP.BF16.F32.PACK_AB R5, R92, R91 ;  /* 0x0000005b5c05723e */ /* 0x002fc600000010ff */
[----:B------:R-:W-:Y:S01]  /*4570*/  FADD.FTZ R84, R84, R89 ;  /* 0x0000005954547221 */ /* 0x000fe20000010000 */
[----:B------:R-:W1:Y:S01]  /*4580*/  MUFU.EX2 R108, R108 ;  /* 0x0000006c006c7308 */ /* 0x000e620000000800 */
[----:B------:R-:W-:Y:S01]  /*4590*/  HMMA.16816.F32.BF16 R48, R48, R6, RZ ;  /* 0x000000063030723c */ /* 0x000fe200000418ff */
[----:B------:R-:W-:Y:S01]  /*45a0*/  F2FP.BF16.F32.PACK_AB R6, R0, R87 ;  /* 0x000000570006723e */ /* 0x000fe200000010ff */
[----:B------:R-:W-:Y:S01]  /*45b0*/  FADD.FTZ R87, R87, R84 ;  /* 0x0000005457577221 */ /* 0x000fe20000010000 */
[----:B-----5:R-:W-:-:S03]  /*45c0*/  F2FP.BF16.F32.PACK_AB R7, R93, R90 ;  /* 0x0000005a5d07723e */ /* 0x020fc600000010ff */
[----:B------:R-:W-:Y:S01]  /*45d0*/  FADD.FTZ R0, R0, R87 ;  /* 0x0000005700007221 */ /* 0x000fe20000010000 */
[----:B------:R-:W-:Y:S03]  /*45e0*/  MUFU.EX2 R109, R109 ;  /* 0x0000006d006d7308 */ /* 0x000fe60000000800 */
[C---:B------:R-:W-:Y:S05]  /*45f0*/  HMMA.16816.F32.BF16 R80, R4.reuse, R8, R80 ;  /* 0x000000080450723c */ /* 0x040fea0000041850 */
[----:B------:R-:W3:Y:S03]  /*4600*/  MUFU.EX2 R110, R110 ;  /* 0x0000006e006e7308 */ /* 0x000ee60000000800 */
[C---:B------:R-:W-:Y:S01]  /*4610*/  HMMA.16816.F32.BF16 R76, R4.reuse, R10, R76 ;  /* 0x0000000a044c723c */ /* 0x040fe2000004184c */
[----:B------:R-:W4:Y:S04]  /*4620*/  LDSM.16.MT88.4 R8, [R115+0x8400] ;  /* 0x008400007308783b */ /* 0x000f280000004200 */
[----:B------:R-:W-:Y:S03]  /*4630*/  MUFU.EX2 R120, R120 ;  /* 0x0000007800787308 */ /* 0x000fe60000000800 */
[C---:B------:R-:W-:Y:S05]  /*4640*/  HMMA.16816.F32.BF16 R64, R4.reuse, R12, R64 ;  /* 0x0000000c0440723c */ /* 0x040fea0000041840 */
[----:B------:R-:W5:Y:S03]  /*4650*/  MUFU.EX2 R121, R121 ;  /* 0x0000007900797308 */ /* 0x000f660000000800 */
[C---:B------:R-:W-:Y:S01]  /*4660*/  HMMA.16816.F32.BF16 R60, R4.reuse, R14, R60 ;  /* 0x0000000e043c723c */ /* 0x040fe2000004183c */
[----:B------:R-:W5:Y:S04]  /*4670*/  LDSM.16.MT88.4 R12, [R102+0x6800] ;  /* 0x00680000660c783b */ /* 0x000f680000004200 */
[----:B------:R-:W-:Y:S03]  /*4680*/  MUFU.EX2 R122, R122 ;  /* 0x0000007a007a7308 */ /* 0x000fe60000000800 */
[C---:B------:R-:W-:Y:S05]  /*4690*/  HMMA.16816.F32.BF16 R72, R4.reuse, R16, R72 ;  /* 0x000000100448723c */ /* 0x040fea0000041848 */
[----:B------:R-:W-:Y:S03]  /*46a0*/  MUFU.EX2 R173, R173 ;  /* 0x000000ad00ad7308 */ /* 0x000fe60000000800 */
[C---:B------:R-:W-:Y:S01]  /*46b0*/  HMMA.16816.F32.BF16 R68, R4.reuse, R18, R68 ;  /* 0x000000120444723c */ /* 0x040fe20000041844 */
[----:B------:R-:W-:Y:S04]  /*46c0*/  LDSM.16.MT88.4 R16, [R115+0x6800] ;  /* 0x006800007310783b */ /* 0x000fe80000004200 */
[----:B------:R-:W-:Y:S03]  /*46d0*/  MUFU.EX2 R116, R116 ;  /* 0x0000007400747308 */ /* 0x000fe60000000800 */
[C---:B------:R-:W-:Y:S05]  /*46e0*/  HMMA.16816.F32.BF16 R56, R4.reuse, R24, R56 ;  /* 0x000000180438723c */ /* 0x040fea0000041838 */
        /* <DEDUP_REMOVED lines=11> */
[----:B-1----:R-:W-:Y:S01]  /*47a0*/  F2FP.BF16.F32.PACK_AB R5, R108, R107 ;  /* 0x0000006b6c05723e */ /* 0x002fe200000010ff */
[----:B------:R-:W-:Y:S01]  /*47b0*/  FADD.FTZ R103, R103, R0 ;  /* 0x0000000067677221 */ /* 0x000fe20000010000 */
[----:B------:R-:W-:-:S02]  /*47c0*/  F2FP.BF16.F32.PACK_AB R6, R106, R105 ;  /* 0x000000696a06723e */ /* 0x000fc400000010ff */
[----:B---3--:R-:W-:Y:S01]  /*47d0*/  F2FP.BF16.F32.PACK_AB R7, R110, R109 ;  /* 0x0000006d6e07723e */ /* 0x008fe200000010ff */
[----:B------:R-:W-:-:S06]  /*47e0*/  FADD.FTZ R104, R104, R103 ;  /* 0x0000006768687221 */ /* 0x000fcc0000010000 */
[C---:B-----5:R-:W-:Y:S08]  /*47f0*/  HMMA.16816.F32.BF16 R72, R4.reuse, R12, R72 ;  /* 0x0000000c0448723c */ /* 0x060ff00000041848 */
[C---:B------:R-:W-:Y:S01]  /*4800*/  HMMA.16816.F32.BF16 R68, R4.reuse, R14, R68 ;  /* 0x0000000e0444723c */ /* 0x040fe20000041844 */
[----:B------:R-:W1:Y:S07]  /*4810*/  LDSM.16.MT88.4 R12, [R102+0x8800] ;  /* 0x00880000660c783b */ /* 0x000e6e0000004200 */
[C---:B----4-:R-:W-:Y:S08]  /*4820*/  HMMA.16816.F32.BF16 R64, R4.reuse, R8, R64 ;  /* 0x000000080440723c */ /* 0x050ff00000041840 */
[C---:B------:R-:W-:Y:S01]  /*4830*/  HMMA.16816.F32.BF16 R60, R4.reuse, R10, R60 ;  /* 0x0000000a043c723c */ /* 0x040fe2000004183c */
[----:B------:R-:W2:Y:S07]  /*4840*/  LDSM.16.MT88.4 R8, [R115+0x8c00] ;  /* 0x008c00007308783b */ /* 0x000eae0000004200 */
[----:B------:R-:W-:Y:S01]  /*4850*/  HMMA.16816.F32.BF16 R56, R4, R32, R56 ;  /* 0x000000200438723c */ /* 0x000fe20000041838 */
[----:B------:R-:W-:-:S06]  /*4860*/  FFMA.FTZ R32, R112, R113, -R114 ;  /* 0x0000007170207223 */ /* 0x000fcc0000010872 */
[----:B------:R-:W3:Y:S01]  /*4870*/  MUFU.EX2 R32, R32 ;  /* 0x0000002000207308 */ /* 0x000ee20000000800 */
[C---:B------:R-:W-:Y:S08]  /*4880*/  HMMA.16816.F32.BF16 R80, R4.reuse, R16, R80 ;  /* 0x000000100450723c */ /* 0x040ff00000041850 */
[C---:B------:R-:W-:Y:S01]  /*4890*/  HMMA.16816.F32.BF16 R76, R4.reuse, R18, R76 ;  /* 0x00000012044c723c */ /* 0x040fe2000004184c */
[----:B------:R-:W4:Y:S07]  /*48a0*/  LDSM.16.MT88.4 R16, [R102+0x6c00] ;  /* 0x006c00006610783b */ /* 0x000f2e0000004200 */
[C---:B------:R-:W-:Y:S08]  /*48b0*/  HMMA.16816.F32.BF16 R36, R4.reuse, R28, R36 ;  /* 0x0000001c0424723c */ /* 0x040ff00000041824 */
[C---:B------:R-:W-:Y:S08]  /*48c0*/  HMMA.16816.F32.BF16 R40, R4.reuse, R30, R40 ;  /* 0x0000001e0428723c */ /* 0x040ff00000041828 */
[C---:B-1----:R-:W-:Y:S08]  /*48d0*/  HMMA.16816.F32.BF16 R44, R4.reuse, R12, R44 ;  /* 0x0000000c042c723c */ /* 0x042ff0000004182c */
[C---:B------:R-:W-:Y:S01]  /*48e0*/  HMMA.16816.F32.BF16 R48, R4.reuse, R14, R48 ;  /* 0x0000000e0430723c */ /* 0x040fe20000041830 */
[----:B------:R-:W1:Y:S07]  /*48f0*/  LDSM.16.MT88.4 R12, [R102+0x7c00] ;  /* 0x007c0000660c783b */ /* 0x000e6e0000004200 */
[----:B------:R-:W-:Y:S01]  /*4900*/  HMMA.16816.F32.BF16 R52, R4, R34, R52 ;  /* 0x000000220434723c */ /* 0x000fe20000041834 */
[----:B------:R-:W-:-:S02]  /*4910*/  F2FP.BF16.F32.PACK_AB R4, R121, R120 ;  /* 0x000000787904723e */ /* 0x000fc400000010ff */
[----:B------:R-:W-:Y:S02]  /*4920*/  F2FP.BF16.F32.PACK_AB R5, R117, R116 ;  /* 0x000000747505723e */ /* 0x000fe400000010ff */
[----:B------:R-:W-:Y:S02]  /*4930*/  F2FP.BF16.F32.PACK_AB R6, R173, R122 ;  /* 0x0000007aad06723e */ /* 0x000fe400000010ff */
[----:B---3--:R-:W-:-:S07]  /*4940*/  F2FP.BF16.F32.PACK_AB R7, R171, R32 ;  /* 0x00000020ab07723e */ /* 0x008fce00000010ff */
[C---:B--2---:R-:W-:Y:S08]  /*4950*/  HMMA.16816.F32.BF16 R36, R4.reuse, R8, R36 ;  /* 0x000000080424723c */ /* 0x044ff00000041824 */
[C---:B------:R-:W-:Y:S01]  /*4960*/  HMMA.16816.F32.BF16 R40, R4.reuse, R10, R40 ;  /* 0x0000000a0428723c */ /* 0x040fe20000041828 */
[----:B------:R-:W2:Y:S07]  /*4970*/  LDSM.16.MT88.4 R8, [R102+0x8c00] ;  /* 0x008c00006608783b */ /* 0x000eae0000004200 */
[----:B----4-:R-:W-:Y:S01]  /*4980*/  HMMA.16816.F32.BF16 R72, R4, R16, R72 ;  /* 0x000000100448723c */ /* 0x010fe20000041848 */
        /* <DEDUP_REMOVED lines=35> */
.L_x_7012:
        /* <DEDUP_REMOVED lines=80> */
.L_x_7007:
[----:B------:R-:W-:Y:S05]  /*50c0*/  BSYNC.RECONVERGENT B0 ;  /* 0x0000000000007941 */ /* 0x000fea0003800200 */
.L_x_7006:
[----:B------:R-:W1:Y:S01]  /*50d0*/  S2UR UR6, SR_CgaCtaId ;  /* 0x00000000000679c3 */ /* 0x000e620000008800 */
[C---:B------:R-:W-:Y:S01]  /*50e0*/  SHF.L.U32 R145, R132.reuse, 0x3, RZ ;  /* 0x0000000384917819 */ /* 0x040fe200000006ff */
[----:B------:R-:W-:Y:S01]  /*50f0*/  UMOV UR7, 0x400 ;  /* 0x0000040000077882 */ /* 0x000fe20000000000 */
[C---:B------:R-:W-:Y:S01]  /*5100*/  LOP3.LUT R165, R132.reuse, 0x18, RZ, 0xc0, !PT ;  /* 0x0000001884a57812 */ /* 0x040fe200078ec0ff */
[C---:B------:R-:W-:Y:S01]  /*5110*/  IMAD.SHL.U32 R93, R132.reuse, 0x10, RZ ;  /* 0x00000010845d7824 */ /* 0x040fe200078e00ff */
[C---:B------:R-:W-:Y:S01]  /*5120*/  LOP3.LUT R88, R145.reuse, 0xc0, RZ, 0xc0, !PT ;  /* 0x000000c091587812 */ /* 0x040fe200078ec0ff */
[----:B------:R-:W-:Y:S01]  /*5130*/  IMAD.SHL.U32 R138, R132, 0x20, RZ ;  /* 0x00000020848a7824 */ /* 0x000fe200078e00ff */
[C---:B------:R-:W-:Y:S01]  /*5140*/  LOP3.LUT R146, R145.reuse, 0x18, RZ, 0xc0, !PT ;  /* 0x0000001891927812 */ /* 0x040fe200078ec0ff */
[----:B------:R-:W-:Y:S01]  /*5150*/  BSSY.RECONVERGENT B1, `(.L_x_7008) ;  /* 0x000014d000017945 */ /* 0x000fe20003800200 */
[----:B------:R-:W-:Y:S02]  /*5160*/  LOP3.LUT R165, R88, R165, RZ, 0xfc, !PT ;  /* 0x000000a558a57212 */ /* 0x000fe400078efcff */
[----:B------:R-:W-:Y:S02]  /*5170*/  LOP3.LUT R88, R145, 0x1f20, RZ, 0xc0, !PT ;  /* 0x00001f2091587812 */ /* 0x000fe400078ec0ff */
[C---:B------:R-:W-:Y:S02]  /*5180*/  ISETP.GE.AND P5, PT, R146.reuse, R161, PT ;  /* 0x000000a19200720c */ /* 0x040fe40003fa6270 */
[----:B------:R-:W-:Y:S02]  /*5190*/  LOP3.LUT R89, R165, R146, RZ, 0x3c, !PT ;  /* 0x00000092a5597212 */ /* 0x000fe400078e3cff */
[----:B------:R-:W-:Y:S02]  /*51a0*/  LOP3.LUT R144, R146, 0x20, RZ, 0xfc, !PT ;  /* 0x0000002092907812 */ /* 0x000fe400078efcff */
[----:B------:R-:W-:Y:S02]  /*51b0*/  LOP3.LUT R89, R88, R89, RZ, 0xfc, !PT ;  /* 0x0000005958597212 */ /* 0x000fe400078efcff */
[-C--:B------:R-:W-:Y:S02]  /*51c0*/  ISETP.GE.AND P4, PT, R144, R161.reuse, PT ;  /* 0x000000a19000720c */ /* 0x080fe40003f86270 */
[----:B------:R-:W-:Y:S01]  /*51d0*/  LOP3.LUT R143, R146, 0x40, RZ, 0xfc, !PT ;  /* 0x00000040928f7812 */ /* 0x000fe200078efcff */
[----:B-1----:R-:W-:Y:S01]  /*51e0*/  ULEA UR6, UR6, UR7, 0x18 ;  /* 0x0000000706067291 */ /* 0x002fe2000f8ec0ff */
[----:B------:R-:W-:Y:S02]  /*51f0*/  LEA R176, P0, R147, R168, 0x1 ;  /* 0x000000a893b07211 */ /* 0x000fe400078008ff */
[----:B------:R-:W-:Y:S02]  /*5200*/  ISETP.GE.AND P3, PT, R143, R161, PT ;  /* 0x000000a18f00720c */ /* 0x000fe40003f66270 */
[----:B------:R-:W-:Y:S01]  /*5210*/  LEA.HI.X R177, R147, R169, R148, 0x1, P0 ;  /* 0x000000a993b17211 */ /* 0x000fe200000f0c94 */
[----:B------:R-:W-:Y:S01]  /*5220*/  IMAD.U32 R136, RZ, RZ, UR6 ;  /* 0x00000006ff887e24 */ /* 0x000fe2000f8e00ff */
[----:B------:R-:W-:Y:S02]  /*5230*/  SHF.R.U32.HI R134, RZ, 0x1, R132 ;  /* 0x00000001ff867819 */ /* 0x000fe40000011684 */
[----:B------:R-:W-:Y:S02]  /*5240*/  SHF.L.U32 R133, R132, 0x2, RZ ;  /* 0x0000000284857819 */ /* 0x000fe400000006ff */
[----:B------:R-:W-:Y:S02]  /*5250*/  LEA R163, R89, R136, 0x1 ;  /* 0x0000008859a37211 */ /* 0x000fe400078e08ff */
[----:B------:R-:W-:Y:S02]  /*5260*/  LOP3.LUT R137, R134, 0x8, RZ, 0xc0, !PT ;  /* 0x0000000886897812 */ /* 0x000fe400078ec0ff */
[C---:B------:R-:W-:Y:S01]  /*5270*/  LOP3.LUT R135, R93.reuse, 0x3e00, RZ, 0xc0, !PT ;  /* 0x00003e005d877812 */ /* 0x040fe200078ec0ff */
[----:B------:R-:W-:Y:S01]  /*5280*/  @!PT LDS RZ, [RZ] ;  /* 0x00000000fffff984 */ /* 0x000fe20000000800 */
[----:B------:R-:W-:Y:S01]  /*5290*/  @!PT LDS RZ, [RZ] ;  /* 0x00000000fffff984 */ /* 0x000fe20000000800 */
[----:B------:R-:W-:Y:S01]  /*52a0*/  @!PT LDS RZ, [RZ] ;  /* 0x00000000fffff984 */ /* 0x000fe20000000800 */
[----:B------:R-:W-:Y:S01]  /*52b0*/  @!P5 LDGSTS.E.BYPASS.LTC128B.128 [R163+0x6000], desc[UR4][R168.64] ;  /* 0x06000000a8a3dfae */ /* 0x000fe2000b981a04 */
[----:B------:R-:W-:Y:S02]  /*52c0*/  LOP3.LUT R93, R93, 0x100, RZ, 0xc0, !PT ;  /* 0x000001005d5d7812 */ /* 0x000fe400078ec0ff */
[----:B------:R-:W-:Y:S03]  /*52d0*/  LOP3.LUT R87, R138, 0xc0, RZ, 0xc0, !PT ;  /* 0x000000c08a577812 */ /* 0x000fe600078ec0ff */
[----:B------:R-:W-:Y:S01]  /*52e0*/  @P5 STS.128 [R163+0x6000], RZ ;  /* 0x006000ffa3005388 */ /* 0x000fe20000000c00 */
[----:B------:R-:W-:Y:S02]  /*52f0*/  LOP3.LUT R84, R133, 0x18, RZ, 0xc0, !PT ;  /* 0x0000001885547812 */ /* 0x000fe400078ec0ff */
[--C-:B------:R-:W-:Y:S03]  /*5300*/  LOP3.LUT R137, R137, 0xc0, R138.reuse, 0xf8, !PT ;  /* 0x000000c089897812 */ /* 0x100fe600078ef88a */
[----:B------:R-:W-:Y:S01]  /*5310*/  @!PT LDS RZ, [RZ] ;  /* 0x00000000fffff984 */ /* 0x000fe20000000800 */
[----:B------:R-:W-:Y:S01]  /*5320*/  @!PT LDS RZ, [RZ] ;  /* 0x00000000fffff984 */ /* 0x000fe20000000800 */
[----:B------:R-:W-:Y:S01]  /*5330*/  @!PT LDS RZ, [RZ] ;  /* 0x00000000fffff984 */ /* 0x000fe20000000800 */
[----:B------:R-:W-:Y:S01]  /*5340*/  @!P4 LDGSTS.E.BYPASS.LTC128B.128 [R163+0x7000], desc[UR4][R168.64+0x40] ;  /* 0x07000040a8a3cfae */ /* 0x000fe2000b981a04 */
[--C-:B------:R-:W-:Y:S02]  /*5350*/  LOP3.LUT R85, R135, 0x20, R138.reuse, 0xf8, !PT ;  /* 0x0000002087557812 */ /* 0x100fe400078ef88a */
[----:B------:R-:W-:Y:S03]  /*5360*/  LOP3.LUT R86, R93, 0x20, R138, 0xf8, !PT ;  /* 0x000000205d567812 */ /* 0x000fe600078ef88a */
[----:B------:R-:W-:Y:S01]  /*5370*/  @P4 STS.128 [R163+0x7000], RZ ;  /* 0x007000ffa3004388 */ /* 0x000fe20000000c00 */
[----:B------:R-:W-:Y:S02]  /*5380*/  LOP3.LUT R87, R87, 0x8, R132, 0xf8, !PT ;  /* 0x0000000857577812 */ /* 0x000fe400078ef884 */
[----:B------:R-:W-:Y:S03]  /*5390*/  LOP3.LUT R137, R137, R84, RZ, 0x3c, !PT ;  /* 0x0000005489897212 */ /* 0x000fe600078e3cff */
[----:B------:R-:W-:Y:S01]  /*53a0*/  @!PT LDS RZ, [RZ] ;  /* 0x00000000fffff984 */ /* 0x000fe20000000800 */
[----:B------:R-:W-:Y:S01]  /*53b0*/  @!PT LDS RZ, [RZ] ;  /* 0x00000000fffff984 */ /* 0x000fe20000000800 */
[----:B------:R-:W-:Y:S01]  /*53c0*/  @!PT LDS RZ, [RZ] ;  /* 0x00000000fffff984 */ /* 0x000fe20000000800 */
[----:B------:R-:W-:Y:S01]  /*53d0*/  @!P3 LDGSTS.E.BYPASS.LTC128B.128 [R163+0x8000], desc[UR4][R168.64+0x80] ;  /* 0x08000080a8a3bfae */ /* 0x000fe2000b981a04 */
[----:B------:R-:W-:Y:S02]  /*53e0*/  LOP3.LUT R94, R85, 0x100, R138, 0xf8, !PT ;  /* 0x00000100555e7812 */ /* 0x000fe400078ef88a */
[----:B------:R-:W-:Y:S03]  /*53f0*/  LOP3.LUT R87, R86, R87, R84, 0xf6, !PT ;  /* 0x0000005756577212 */ /* 0x000fe600078ef654 */
[----:B------:R-:W-:Y:S01]  /*5400*/  @P3 STS.128 [R163+0x8000], RZ ;  /* 0x008000ffa3003388 */ /* 0x000fe20000000c00 */
[----:B------:R-:W-:Y:S02]  /*5410*/  LOP3.LUT R85, R94, R137, RZ, 0xfc, !PT ;  /* 0x000000895e557212 */ /* 0x000fe400078efcff */
[----:B------:R-:W-:Y:S03]  /*5420*/  MOV R94, 0x20 ;  /* 0x00000020005e7802 */ /* 0x000fe60000000f00 */
[----:B------:R-:W-:Y:S01]  /*5430*/  @!PT LDS RZ, [RZ] ;  /* 0x00000000fffff984 */ /* 0x000fe20000000800 */
[----:B------:R-:W-:Y:S01]  /*5440*/  @!PT LDS RZ, [RZ] ;  /* 0x00000000fffff984 */ /* 0x000fe20000000800 */
[----:B------:R-:W-:Y:S01]  /*5450*/  @!PT LDS RZ, [RZ] ;  /* 0x00000000fffff984 */ /* 0x000fe20000000800 */
[----:B------:R-:W-:Y:S01]  /*5460*/  @!P5 LDGSTS.E.BYPASS.LTC128B.128 [R163+0x6800], desc[UR4][R176.64] ;  /* 0x06800000b0a3dfae */ /* 0x000fe2000b981a04 */
[----:B------:R-:W-:Y:S01]  /*5470*/  IMAD R141, R87, 0x2, R136 ;  /* 0x00000002578d7824 */ /* 0x000fe200078e0288 */
[----:B------:R-:W-:Y:S04]  /*5480*/  LEA R93, R85, R136, 0x1 ;  /* 0x00000088555d7211 */ /* 0x000fe800078e08ff */
[----:B------:R-:W-:Y:S01]  /*5490*/  @P5 STS.128 [R163+0x6800], RZ ;  /* 0x006800ffa3005388 */ /* 0x000fe20000000c00 */
[----:B------:R-:W-:Y:S02]  /*54a0*/  LOP3.LUT P0, RZ, R132, 0x4, RZ, 0xc0, !PT ;  /* 0x0000000484ff7812 */ /* 0x000fe4000780c0ff */
[----:B------:R-:W-:Y:S03]  /*54b0*/  IADD3 R158, PT, PT, R158, 0x1, RZ ;  /* 0x000000019e9e7810 */ /* 0x000fe60007ffe0ff */
[----:B------:R-:W-:Y:S01]  /*54c0*/  @!PT LDS RZ, [RZ] ;  /* 0x00000000fffff984 */ /* 0x000fe20000000800 */
[----:B------:R-:W-:Y:S01]  /*54d0*/  @!PT LDS RZ, [RZ] ;  /* 0x00000000fffff984 */ /* 0x000fe20000000800 */
[----:B------:R-:W-:Y:S01]  /*54e0*/  @!PT LDS RZ, [RZ] ;  /* 0x00000000fffff984 */ /* 0x000fe20000000800 */
[----:B------:R-:W-:Y:S01]  /*54f0*/  @!P4 LDGSTS.E.BYPASS.LTC128B.128 [R163+0x7800], desc[UR4][R176.64+0x40] ;  /* 0x07800040b0a3cfae */ /* 0x000fe2000b981a04 */
[----:B------:R-:W-:Y:S02]  /*5500*/  SEL R94, R94, 0xffffffe0, !P0 ;  /* 0xffffffe05e5e7807 */ /* 0x000fe40004000000 */
[----:B------:R-:W-:Y:S03]  /*5510*/  ISETP.NE.AND P1, PT, R158, RZ, PT ;  /* 0x000000ff9e00720c */ /* 0x000fe60003f25270 */
[----:B------:R-:W-:Y:S01]  /*5520*/  @P4 STS.128 [R163+0x7800], RZ ;  /* 0x007800ffa3004388 */ /* 0x000fe20000000c00 */
[----:B------:R-:W-:Y:S01]  /*5530*/  IADD3 R139, PT, PT, R141, R94, RZ ;  /* 0x0000005e8d8b7210 */ /* 0x000fe20007ffe0ff */
[----:B------:R-:W-:Y:S04]  /*5540*/  IMAD.IADD R140, R93, 0x1, R94 ;  /* 0x000000015d8c7824 */ /* 0x000fe800078e025e */
        /* <DEDUP_REMOVED lines=12> */
[----:B------:R-:W-:Y:S06]  /*5610*/  LDSM.16.M88.4 R112, [R140] ;  /* 0x000000008c70783b */ /* 0x000fec0000000200 */
[----:B------:R-:W1:Y:S01]  /*5620*/  LDSM.16.M88.4 R116, [R139+0x3000] ;  /* 0x003000008b74783b */ /* 0x000e620000000200 */
[C---:B--2---:R-:W-:Y:S05]  /*5630*/  HMMA.16816.F32.BF16 R4, R84.reuse, R96, RZ ;  /* 0x000000605404723c */ /* 0x044fea00000418ff */
[----:B------:R-:W2:Y:S03]  /*5640*/  LDSM.16.M88.4 R120, [R139+0x3400] ;  /* 0x003400008b78783b */ /* 0x000ea60000000200 */
[C---:B------:R-:W-:Y:S03]  /*5650*/  HMMA.16816.F32.BF16 R8, R84.reuse, R98, RZ ;  /* 0x000000625408723c */ /* 0x040fe600000418ff */
[----:B------:R-:W2:Y:S05]  /*5660*/  LDSM.16.M88.4 R96, [R139+0x3800] ;  /* 0x003800008b60783b */ /* 0x000eaa0000000200 */
[C---:B---3--:R-:W-:Y:S01]  /*5670*/  HMMA.16816.F32.BF16 R12, R84.reuse, R100, RZ ;  /* 0x00000064540c723c */ /* 0x048fe200000418ff */
[----:B------:R-:W3:Y:S06]  /*5680*/  LDSM.16.M88.4 R124, [R139+0x3c00] ;  /* 0x003c00008b7c783b */ /* 0x000eec0000000200 */
[----:B------:R-:W-:Y:S01]  /*5690*/  LDSM.16.M88.4 R128, [R93+0x1000] ;  /* 0x001000005d80783b */ /* 0x000fe20000000200 */
[C---:B------:R-:W-:Y:S05]  /*56a0*/  HMMA.16816.F32.BF16 R16, R84.reuse, R102, RZ ;  /* 0x000000665410723c */ /* 0x040fea00000418ff */
[----:B------:R-:W3:Y:S03]  /*56b0*/  LDSM.16.M88.4 R100, [R141+0x4000] ;  /* 0x004000008d64783b */ /* 0x000ee60000000200 */
[C---:B----4-:R-:W-:Y:S08]  /*56c0*/  HMMA.16816.F32.BF16 R20, R84.reuse, R104, RZ ;  /* 0x000000685414723c */ /* 0x050ff000000418ff */
[C---:B------:R-:W-:Y:S01]  /*56d0*/  HMMA.16816.F32.BF16 R24, R84.reuse, R106, RZ ;  /* 0x0000006a5418723c */ /* 0x040fe200000418ff */
[----:B------:R-:W-:Y:S07]  /*56e0*/  LDSM.16.M88.4 R104, [R141+0x4800] ;  /* 0x004800008d68783b */ /* 0x000fee0000000200 */
[C---:B-1----:R-:W-:Y:S08]  /*56f0*/  HMMA.16816.F32.BF16 R28, R84.reuse, R108, RZ ;  /* 0x0000006c541c723c */ /* 0x042ff000000418ff */
[----:B------:R-:W-:Y:S01]  /*5700*/  HMMA.16816.F32.BF16 R32, R84, R110, RZ ;  /* 0x0000006e5420723c */ /* 0x000fe200000418ff */
[----:B------:R-:W1:Y:S06]  /*5710*/  LDSM.16.M88.4 R84, [R141+0x4400] ;  /* 0x004400008d54783b */ /* 0x000e6c0000000200 */
[----:B------:R-:W-:Y:S01]  /*5720*/  LDSM.16.M88.4 R108, [R140+0x1000] ;  /* 0x001000008c6c783b */ /* 0x000fe20000000200 */
        /* <DEDUP_REMOVED lines=8> */
[----:B------:R-:W2:Y:S07]  /*57b0*/  LDSM.16.M88.4 R96, [R141+0x4c00] ;  /* 0x004c00008d60783b */ /* 0x000eae0000000200 */
[C---:B---3--:R-:W-:Y:S08]  /*57c0*/  HMMA.16816.F32.BF16 R28, R112.reuse, R124, R28 ;  /* 0x0000007c701c723c */ /* 0x048ff0000004181c */
[----:B------:R-:W-:Y:S01]  /*57d0*/  HMMA.16816.F32.BF16 R32, R112, R126, R32 ;  /* 0x0000007e7020723c */ /* 0x000fe20000041820 */
[----:B------:R-:W3:Y:S06]  /*57e0*/  LDSM.16.M88.4 R112, [R139+0x4000] ;  /* 0x004000008b70783b */ /* 0x000eec0000000200 */
[----:B------:R-:W-:Y:S01]  /*57f0*/  LDSM.16.M88.4 R124, [R140+0x2000] ;  /* 0x002000008c7c783b */ /* 0x000fe20000000200 */
[C---:B------:R-:W-:Y:S08]  /*5800*/  HMMA.16816.F32.BF16 R4, R128.reuse, R100, R4 ;  /* 0x000000648004723c */ /* 0x040ff00000041804 */
[C---:B------:R-:W-:Y:S01]  /*5810*/  HMMA.16816.F32.BF16 R8, R128.reuse, R102, R8 ;  /* 0x000000668008723c */ /* 0x040fe20000041808 */
[----:B------:R-:W-:Y:S06]  /*5820*/  LDSM.16.M88.4 R100, [R93+0x2000] ;  /* 0x002000005d64783b */ /* 0x000fec0000000200 */
[----:B------:R-:W-:Y:S01]  /*5830*/  LDSM.16.M88.4 R92, [R139+0x5000] ;  /* 0x005000008b5c783b */ /* 0x000fe20000000200 */
[C---:B-1----:R-:W-:Y:S08]  /*5840*/  HMMA.16816.F32.BF16 R12, R128.reuse, R84, R12 ;  /* 0x00000054800c723c */ /* 0x042ff0000004180c */
[C---:B------:R-:W-:Y:S01]  /*5850*/  HMMA.16816.F32.BF16 R16, R128.reuse, R86, R16 ;  /* 0x000000568010723c */ /* 0x040fe20000041810 */
[----:B------:R-:W1:Y:S07]  /*5860*/  LDSM.16.M88.4 R84, [R139+0x4c00] ;  /* 0x004c00008b54783b */ /* 0x000e6e0000000200 */
        /* <DEDUP_REMOVED lines=8> */
[----:B------:R-:W3:Y:S07]  /*58f0*/  LDSM.16.M88.4 R112, [R141+0x5800] ;  /* 0x005800008d70783b */ /* 0x000eee0000000200 */
[C---:B------:R-:W-:Y:S08]  /*5900*/  HMMA.16816.F32.BF16 R12, R108.reuse, R116, R12 ;  /* 0x000000746c0c723c */ /* 0x040ff0000004180c */
[C---:B------:R-:W-:Y:S01]  /*5910*/  HMMA.16816.F32.BF16 R16, R108.reuse, R118, R16 ;  /* 0x000000766c10723c */ /* 0x040fe20000041810 */
[----:B------:R-:W3:Y:S07]  /*5920*/  LDSM.16.M88.4 R116, [R141+0x5c00] ;  /* 0x005c00008d74783b */ /* 0x000eee0000000200 */
[C---:B------:R-:W-:Y:S08]  /*5930*/  HMMA.16816.F32.BF16 R20, R108.reuse, R120, R20 ;  /* 0x000000786c14723c */ /* 0x040ff00000041814 */
[C---:B------:R-:W-:Y:S08]  /*5940*/  HMMA.16816.F32.BF16 R24, R108.reuse, R122, R24 ;  /* 0x0000007a6c18723c */ /* 0x040ff00000041818 */
[C---:B-1----:R-:W-:Y:S08]  /*5950*/  HMMA.16816.F32.BF16 R28, R108.reuse, R84, R28 ;  /* 0x000000546c1c723c */ /* 0x042ff0000004181c */
[----:B------:R-:W-:Y:S01]  /*5960*/  HMMA.16816.F32.BF16 R32, R108, R86, R32 ;  /* 0x000000566c20723c */ /* 0x000fe20000041820 */
[----:B------:R-:W1:Y:S07]  /*5970*/  LDSM.16.M88.4 R84, [R139+0x5400] ;  /* 0x005400008b54783b */ /* 0x000e6e0000000200 */
[C---:B----4-:R-:W-:Y:S08]  /*5980*/  HMMA.16816.F32.BF16 R4, R100.reuse, R104, R4 ;  /* 0x000000686404723c */ /* 0x050ff00000041804 */
[C---:B------:R-:W-:Y:S08]  /*5990*/  HMMA.16816.F32.BF16 R8, R100.reuse, R106, R8 ;  /* 0x0000006a6408723c */ /* 0x040ff00000041808 */
[C---:B--2---:R-:W-:Y:S08]  /*59a0*/  HMMA.16816.F32.BF16 R12, R100.reuse, R96, R12 ;  /* 0x00000060640c723c */ /* 0x044ff0000004180c */
[C---:B------:R-:W-:Y:S08]  /*59b0*/  HMMA.16816.F32.BF16 R16, R100.reuse, R98, R16 ;  /* 0x000000626410723c */ /* 0x040ff00000041810 */
[C---:B---3--:R-:W-:Y:S08]  /*59c0*/  HMMA.16816.F32.BF16 R20, R100.reuse, R112, R20 ;  /* 0x000000706414723c */ /* 0x048ff00000041814 */
[C---:B------:R-:W-:Y:S08]  /*59d0*/  HMMA.16816.F32.BF16 R24, R100.reuse, R114, R24 ;  /* 0x000000726418723c */ /* 0x040ff00000041818 */
[C---:B------:R-:W-:Y:S08]  /*59e0*/  HMMA.16816.F32.BF16 R28, R100.reuse, R116, R28 ;  /* 0x00000074641c723c */ /* 0x040ff0000004181c */
[----:B------:R-:W-:Y:S08]  /*59f0*/  HMMA.16816.F32.BF16 R32, R100, R118, R32 ;  /* 0x000000766420723c */ /* 0x000ff00000041820 */
[C---:B------:R-:W-:Y:S08]  /*5a00*/  HMMA.16816.F32.BF16 R4, R124.reuse, R92, R4 ;  /* 0x0000005c7c04723c */ /* 0x040ff00000041804 */
[C---:B------:R-:W-:Y:S01]  /*5a10*/  HMMA.16816.F32.BF16 R8, R124.reuse, R94, R8 ;  /* 0x0000005e7c08723c */ /* 0x040fe20000041808 */
[----:B------:R-:W2:Y:S07]  /*5a20*/  LDSM.16.M88.4 R92, [R139+0x5800] ;  /* 0x005800008b5c783b */ /* 0x000eae0000000200 */
[C---:B-1----:R-:W-:Y:S03]  /*5a30*/  HMMA.16816.F32.BF16 R12, R124.reuse, R84, R12 ;  /* 0x000000547c0c723c */ /* 0x042fe6000004180c */
[-C--:B-----5:R-:W-:Y:S01]  /*5a40*/  FMUL.FTZ R172, R4, R88.reuse ;  /* 0x0000005804ac7220 */ /* 0x0a0fe20000410000 */
[-C--:B------:R-:W-:Y:S01]  /*5a50*/  FMUL.FTZ R221, R5, R88.reuse ;  /* 0x0000005805dd7220 */ /* 0x080fe20000410000 */
[-C--:B------:R-:W-:Y:S01]  /*5a60*/  FMUL.FTZ R219, R6, R88.reuse ;  /* 0x0000005806db7220 */ /* 0x080fe20000410000 */
[-C--:B------:R-:W-:Y:S02]  /*5a70*/  FMUL.FTZ R217, R7, R88.reuse ;  /* 0x0000005807d97220 */ /* 0x080fe40000410000 */
[C---:B------:R-:W-:Y:S01]  /*5a80*/  HMMA.16816.F32.BF16 R16, R124.reuse, R86, R16 ;  /* 0x000000567c10723c */ /* 0x040fe20000041810 */
[----:B------:R-:W1:Y:S01]  /*5a90*/  MUFU.TANH R172, R172 ;  /* 0x000000ac00ac7308 */ /* 0x000e620000002400 */
[----:B------:R-:W3:Y:S01]  /*5aa0*/  LDSM.16.M88.4 R84, [R139+0x5c00] ;  /* 0x005c00008b54783b */ /* 0x000ee20000000200 */
[----:B------:R-:W-:Y:S04]  /*5ab0*/  DEPBAR.LE SB0, 0x0 ;  /* 0x000080000000791a */ /* 0x000fe80000000000 */
[-C--:B------:R-:W-:Y:S01]  /*5ac0*/  FMUL.FTZ R223, R8, R88.reuse ;  /* 0x0000005808df7220 */ /* 0x080fe20000410000 */
[-C--:B------:R-:W-:Y:S03]  /*5ad0*/  FMUL.FTZ R215, R9, R88.reuse ;  /* 0x0000005809d77220 */ /* 0x080fe60000410000 */
[----:B------:R-:W4:Y:S01]  /*5ae0*/  MUFU.TANH R221, R221 ;  /* 0x000000dd00dd7308 */ /* 0x000f220000002400 */
        /* <DEDUP_REMOVED lines=15> */
[C---:B------:R-:W-:Y:S09]  /*5be0*/  HMMA.16816.F32.BF16 R24, R124.reuse, R94, R24 ;  /* 0x0000005e7c18723c */ /* 0x040ff20000041818 */
[----:B------:R-:W1:Y:S01]  /*5bf0*/  MUFU.TANH R215, R215 ;  /* 0x000000d700d77308 */ /* 0x000e620000002400 */
[C---:B---3--:R-:W-:Y:S03]  /*5c00*/  HMMA.16816.F32.BF16 R28, R124.reuse, R84, R28 ;  /* 0x000000547c1c723c */ /* 0x048fe6000004181c */
[-C--:B------:R-:W-:Y:S01]  /*5c10*/  FMUL.FTZ R193, R20, R88.reuse ;  /* 0x0000005814c17220 */ /* 0x080fe20000410000 */
[-C--:B------:R-:W-:Y:S01]  /*5c20*/  FMUL.FTZ R189, R21, R88.reuse ;  /* 0x0000005815bd7220 */ /* 0x080fe20000410000 */
[-C--:B------:R-:W-:Y:S01]  /*5c30*/  FMUL.FTZ R191, R22, R88.reuse ;  /* 0x0000005816bf7220 */ /* 0x080fe20000410000 */
[-C--:B------:R-:W-:Y:S03]  /*5c40*/  FMUL.FTZ R185, R23, R88.reuse ;  /* 0x0000005817b97220 */ /* 0x080fe60000410000 */
[----:B------:R-:W3:Y:S01]  /*5c50*/  MUFU.TANH R213, R213 ;  /* 0x000000d500d57308 */ /* 0x000ee20000002400 */
[----:B------:R-:W-:Y:S03]  /*5c60*/  HMMA.16816.F32.BF16 R32, R124, R86, R32 ;  /* 0x000000567c20723c */ /* 0x000fe60000041820 */
        /* <DEDUP_REMOVED lines=63> */
[-C--:B------:R-:W-:Y:S01]  /*6060*/  LOP3.LUT R4, R4, R13.reuse, RZ, 0x3c, !PT ;  /* 0x0000000d04047212 */ /* 0x080fe200078e3cff */
        /* <DEDUP_REMOVED lines=50> */
.L_x_7011:
[----:B------:R-:W-:Y:S05]  /*6390*/  BSYNC.RECONVERGENT B0 ;  /* 0x0000000000007941 */ /* 0x000fea0003800200 */
.L_x_7010:
        /* <DEDUP_REMOVED lines=40> */
.L_x_7009:
[----:B------:R-:W-:Y:S05]  /*6620*/  BSYNC.RECONVERGENT B1 ;  /* 0x0000000000017941 */ /* 0x000fea0003800200 */
.L_x_7008:
[----:B------:R-:W2:Y:S01]  /*6630*/  LD.E R87, desc[UR4][R2.64+0xdc] ;  /* 0x0000dc0402577980 */ /* 0x000ea2000c101900 */
[----:B-1-3--:R-:W-:Y:S02]  /*6640*/  FMNMX3.FTZ R4, R91, R172, R221, !PT ;  /* 0x000000ac5b047276 */ /* 0x00afe400078100dd */
        /* <DEDUP_REMOVED lines=12> */
[----:B------:R-:W-:Y:S02]  /*6710*/  LOP3.LUT R137, R137, 0x120, R138, 0xf8, !PT ;  /* 0x0000012089897812 */ /* 0x000fe400078ef88a */
[----:B------:R-:W-:Y:S02]  /*6720*/  FMNMX3.FTZ R8, R4, R164, R95, !PT ;  /* 0x000000a404087276 */ /* 0x000fe4000781005f */
[----:B------:R-:W-:Y:S02]  /*6730*/  FMNMX3.FTZ R4, R7, R92, R90, !PT ;  /* 0x0000005c07047276 */ /* 0x000fe4000781005a */
[----:B------:R-:W-:Y:S01]  /*6740*/  LEA R101, R137, R136, 0x1 ;  /* 0x0000008889657211 */ /* 0x000fe200078e08ff */
[----:B------:R-:W1:Y:S01]  /*6750*/  SHFL.BFLY PT, R7, R8, 0x2, 0x1f ;  /* 0x0c401f0008077f89 */ /* 0x000e6200000e0000 */
[----:B------:R-:W-:Y:S02]  /*6760*/  FMNMX3.FTZ R5, R4, R89, R88, !PT ;  /* 0x0000005904057276 */ /* 0x000fe40007810058 */
[----:B------:R-:W-:Y:S05]  /*6770*/  IADD3 R100, PT, PT, R101, 0x6020, RZ ;  /* 0x0000602065647810 */ /* 0x000fea0007ffe0ff */
[----:B------:R-:W-:Y:S01]  /*6780*/  LDSM.16.MT88.4 R12, [R101+0x6000] ;  /* 0x00600000650c783b */ /* 0x000fe20000004200 */
[----:B------:R-:W-:Y:S02]  /*6790*/  IADD3 R159, PT, PT, R159, -0x1, RZ ;  /* 0xffffffff9f9f7810 */ /* 0x000fe40007ffe0ff */
[----:B------:R-:W-:Y:S05]  /*67a0*/  IADD3 R160, PT, PT, R160, -0x40, RZ ;  /* 0xffffffc0a0a07810 */ /* 0x000fea0007ffe0ff */
[----:B------:R-:W3:Y:S08]  /*67b0*/  SHFL.BFLY PT, R4, R5, 0x2, 0x1f ;  /* 0x0c401f0005047f89 */ /* 0x000ef000000e0000 */
[----:B------:R-:W-:Y:S01]  /*67c0*/  LDSM.16.MT88.4 R28, [R101+0x7000] ;  /* 0x00700000651c783b */ /* 0x000fe20000004200 */
[----:B-1----:R-:W-:Y:S07]  /*67d0*/  FMNMX.FTZ R9, R8, R7, !PT ;  /* 0x0000000708097209 */ /* 0x002fee0007810000 */
[----:B------:R-:W1:Y:S01]  /*67e0*/  SHFL.BFLY PT, R86, R9, 0x1, 0x1f ;  /* 0x0c201f0009567f89 */ /* 0x000e6200000e0000 */
[----:B---3--:R-:W-:Y:S07]  /*67f0*/  FMNMX.FTZ R6, R5, R4, !PT ;  /* 0x0000000405067209 */ /* 0x008fee0007810000 */
[----:B------:R-:W3:Y:S01]  /*6800*/  SHFL.BFLY PT, R85, R6, 0x1, 0x1f ;  /* 0x0c201f0006557f89 */ /* 0x000ee200000e0000 */
[----:B-1----:R-:W-:Y:S04]  /*6810*/  FMNMX.FTZ R86, R9, R86, !PT ;  /* 0x0000005609567209 */ /* 0x002fe80007810000 */
[C---:B------:R-:W-:Y:S01]  /*6820*/  FSETP.NEU.FTZ.AND P1, PT, R86.reuse, -INF , PT ;  /* 0xff8000005600780b */ /* 0x040fe20003f3d000 */
[----:B------:R-:W-:Y:S01]  /*6830*/  FADD.FTZ R4, -R86, R91 ;  /* 0x0000005b56047221 */ /* 0x000fe20000010100 */
[----:B---3--:R-:W-:Y:S05]  /*6840*/  FMNMX.FTZ R85, R6, R85, !PT ;  /* 0x0000005506557209 */ /* 0x008fea0007810000 */
[----:B------:R-:W-:Y:S01]  /*6850*/  FADD.FTZ R0, -R85, R0 ;  /* 0x0000000055007221 */ /* 0x000fe20000010100 */
[C---:B--2---:R-:W-:Y:S01]  /*6860*/  FMUL.FTZ R96, R87.reuse, R86 ;  /* 0x0000005657607220 */ /* 0x044fe20000410000 */
[C---:B------:R-:W-:Y:S01]  /*6870*/  FMUL.FTZ R94, R87.reuse, R85 ;  /* 0x00000055575e7220 */ /* 0x040fe20000410000 */
[----:B------:R-:W-:Y:S01]  /*6880*/  FMUL.FTZ R84, R87, R4 ;  /* 0x0000000457547220 */ /* 0x000fe20000410000 */
[----:B------:R-:W-:Y:S01]  /*6890*/  IADD3 R4, PT, PT, R101, 0x6000, RZ ;  /* 0x0000600065047810 */ /* 0x000fe20007ffe0ff */
[----:B------:R-:W-:Y:S01]  /*68a0*/  FMUL.FTZ R5, R87, R0 ;  /* 0x0000000057057220 */ /* 0x000fe20000410000 */
[----:B------:R-:W-:Y:S02]  /*68b0*/  FSEL R96, R96, RZ, P1 ;  /* 0x000000ff60607208 */ /* 0x000fe40000800000 */
        /* <DEDUP_REMOVED lines=12> */
[-CC-:B------:R-:W-:Y:S01]  /*6980*/  FFMA.FTZ R103, R211, R87.reuse, -R94.reuse ;  /* 0x00000057d3677223 */ /* 0x180fe2000001085e */
[----:B------:R3:W4:Y:S01]  /*6990*/  MUFU.EX2 R0, R5 ;  /* 0x0000000500007308 */ /* 0x0007220000000800 */
[-CC-:B------:R-:W-:Y:S01]  /*69a0*/  FFMA.FTZ R113, R205, R87.reuse, -R94.reuse ;  /* 0x00000057cd717223 */ /* 0x180fe2000001085e */
[-CC-:B------:R-:W-:Y:S01]  /*69b0*/  FFMA.FTZ R112, R201, R87.reuse, -R94.reuse ;  /* 0x00000057c9707223 */ /* 0x180fe2000001085e */
[-CC-:B------:R-:W-:Y:S01]  /*69c0*/  FFMA.FTZ R117, R197, R87.reuse, -R94.reuse ;  /* 0x00000057c5757223 */ /* 0x180fe2000001085e */
        /* <DEDUP_REMOVED lines=11> */
[--C-:B------:R-:W-:Y:S03]  /*6a80*/  FFMA.FTZ R121, R191, R87, -R94.reuse ;  /* 0x00000057bf797223 */ /* 0x100fe6000001085e */
[----:B------:R-:W1:Y:S01]  /*6a90*/  MUFU.EX2 R108, R108 ;  /* 0x0000006c006c7308 */ /* 0x000e620000000800 */
[----:B---3--:R-:W-:Y:S01]  /*6aa0*/  FMUL.FTZ R5, R84, R81 ;  /* 0x0000005154057220 */ /* 0x008fe20000410000 */
[C---:B----4-:R-:W-:Y:S01]  /*6ab0*/  FMUL.FTZ R6, R0.reuse, R82 ;  /* 0x0000005200067220 */ /* 0x050fe20000410000 */
        /* <DEDUP_REMOVED lines=11> */
[--C-:B------:R-:W-:Y:S01]  /*6b70*/  FFMA.FTZ R120, R185, R87, -R94.reuse ;  /* 0x00000057b9787223 */ /* 0x100fe2000001085e */
[----:B------:R-:W-:Y:S03]  /*6b80*/  LDSM.16.MT88.4 R60, [R101+0x8000] ;  /* 0x00800000653c783b */ /* 0x000fe60000004200 */
[----:B------:R-:W3:Y:S01]  /*6b90*/  MUFU.EX2 R102, R102 ;  /* 0x0000006600667308 */ /* 0x000ee20000000800 */
[----:B-1----:R-:W-:Y:S01]  /*6ba0*/  F2FP.BF16.F32.PACK_AB R80, R108, R109 ;  /* 0x0000006d6c50723e */ /* 0x002fe200000010ff */
[-CC-:B------:R-:W-:Y:S01]  /*6bb0*/  FFMA.FTZ R124, R183, R87.reuse, -R94.reuse ;  /* 0x00000057b77c7223 */ /* 0x180fe2000001085e */
[-CC-:B------:R-:W-:Y:S01]  /*6bc0*/  FFMA.FTZ R125, R179, R87.reuse, -R94.reuse ;  /* 0x00000057b37d7223 */ /* 0x180fe2000001085e */
[-CC-:B------:R-:W-:Y:S01]  /*6bd0*/  FFMA.FTZ R128, R92, R87.reuse, -R94.reuse ;  /* 0x000000575c807223 */ /* 0x180fe2000001085e */
[-CC-:B------:R-:W-:Y:S01]  /*6be0*/  FFMA.FTZ R129, R90, R87.reuse, -R94.reuse ;  /* 0x000000575a817223 */ /* 0x180fe2000001085e */
[-CC-:B------:R-:W-:Y:S01]  /*6bf0*/  FFMA.FTZ R137, R89, R87.reuse, -R94.reuse ;  /* 0x0000005759897223 */ /* 0x180fe2000001085e */
[----:B------:R-:W-:Y:S03]  /*6c00*/  LDSM.16.MT88.4 R52, [R100+0x2000] ;  /* 0x002000006434783b */ /* 0x000fe60000004200 */
[----:B------:R-:W-:Y:S01]  /*6c10*/  MUFU.EX2 R106, R106 ;  /* 0x0000006a006a7308 */ /* 0x000fe20000000800 */
[----:B------:R-:W-:Y:S01]  /*6c20*/  FFMA.FTZ R138, R88, R87, -R94 ;  /* 0x00000057588a7223 */ /* 0x000fe2000001085e */
[C---:B------:R-:W-:Y:S01]  /*6c30*/  FMUL.FTZ R36, R84.reuse, R36 ;  /* 0x0000002454247220 */ /* 0x040fe20000410000 */
[----:B------:R-:W-:Y:S01]  /*6c40*/  FMUL.FTZ R37, R84, R37 ;  /* 0x0000002554257220 */ /* 0x000fe20000410000 */
[C---:B------:R-:W-:Y:S01]  /*6c50*/  FMUL.FTZ R38, R0.reuse, R38 ;  /* 0x0000002600267220 */ /* 0x040fe20000410000 */
[----:B------:R-:W-:Y:S01]  /*6c60*/  FMUL.FTZ R39, R0, R39 ;  /* 0x0000002700277220 */ /* 0x000fe20000410000 */
[----:B------:R-:W-:Y:S01]  /*6c70*/  FMUL.FTZ R40, R84, R40 ;  /* 0x0000002854287220 */ /* 0x000fe20000410000 */
[----:B------:R-:W-:Y:S03]  /*6c80*/  LDSM.16.MT88.4 R68, [R100+0x2400] ;  /* 0x002400006444783b */ /* 0x000fe60000004200 */
[----:B------:R-:W1:Y:S01]  /*6c90*/  MUFU.EX2 R105, R105 ;  /* 0x0000006900697308 */ /* 0x000e620000000800 */
[----:B---3--:R-:W-:Y:S01]  /*6ca0*/  F2FP.BF16.F32.PACK_AB R81, R102, R107 ;  /* 0x0000006b6651723e */ /* 0x008fe200000010ff */
[----:B------:R-:W-:Y:S01]  /*6cb0*/  FMUL.FTZ R41, R84, R41 ;  /* 0x0000002954297220 */ /* 0x000fe20000410000 */
[C---:B------:R-:W-:Y:S01]  /*6cc0*/  FMUL.FTZ R42, R0.reuse, R42 ;  /* 0x0000002a002a7220 */ /* 0x040fe20000410000 */
[----:B------:R-:W-:Y:S01]  /*6cd0*/  FMUL.FTZ R43, R0, R43 ;  /* 0x0000002b002b7220 */ /* 0x000fe20000410000 */
        /* <DEDUP_REMOVED lines=12> */
[----:B-1----:R-:W-:Y:S01]  /*6da0*/  F2FP.BF16.F32.PACK_AB R82, R105, R106 ;  /* 0x0000006a6952723e */ /* 0x002fe200000010ff */
[-CC-:B------:R-:W-:Y:S01]  /*6db0*/  FFMA.FTZ R130, R164, R87.reuse, -R96.reuse ;  /* 0x00000057a4827223 */ /* 0x180fe20000010860 */
[----:B------:R-:W-:Y:S01]  /*6dc0*/  FFMA.FTZ R96, R95, R87, -R96 ;  /* 0x000000575f607223 */ /* 0x000fe20000010860 */
[C---:B------:R-:W-:Y:S01]  /*6dd0*/  FMUL.FTZ R44, R84.reuse, R44 ;  /* 0x0000002c542c7220 */ /* 0x040fe20000410000 */
[----:B------:R-:W-:Y:S01]  /*6de0*/  LDSM.16.MT88.4 R92, [R101+0x7c00] ;  /* 0x007c0000655c783b */ /* 0x000fe20000004200 */
[----:B------:R-:W-:Y:S01]  /*6df0*/  FMUL.FTZ R45, R84, R45 ;  /* 0x0000002d542d7220 */ /* 0x000fe20000410000 */
[C---:B------:R-:W-:Y:S03]  /*6e00*/  FMUL.FTZ R46, R0.reuse, R46 ;  /* 0x0000002e002e7220 */ /* 0x040fe60000410000 */
[----:B------:R1:W-:Y:S01]  /*6e10*/  MUFU.EX2 R131, R96 ;  /* 0x0000006000837308 */ /* 0x0003e20000000800 */
[----:B------:R-:W-:Y:S01]  /*6e20*/  FMUL.FTZ R47, R0, R47 ;  /* 0x0000002f002f7220 */ /* 0x000fe20000410000 */
[C---:B------:R-:W-:Y:S01]  /*6e30*/  FMUL.FTZ R48, R84.reuse, R48 ;  /* 0x0000003054307220 */ /* 0x040fe20000410000 */
[----:B------:R-:W-:Y:S01]  /*6e40*/  FMUL.FTZ R49, R84, R49 ;  /* 0x0000003154317220 */ /* 0x000fe20000410000 */
[C---:B------:R-:W-:Y:S01]  /*6e50*/  FMUL.FTZ R50, R0.reuse, R50 ;  /* 0x0000003200327220 */ /* 0x040fe20000410000 */
[----:B------:R-:W-:Y:S01]  /*6e60*/  FMUL.FTZ R51, R0, R51 ;  /* 0x0000003300337220 */ /* 0x000fe20000410000 */
[----:B------:R-:W-:Y:S01]  /*6e70*/  FFMA.FTZ R109, R84, R173, R109 ;  /* 0x000000ad546d7223 */ /* 0x000fe2000001006d */
[----:B------:R-:W-:Y:S03]  /*6e80*/  ISETP.NE.AND P0, PT, R159, -0x1, PT ;  /* 0xffffffff9f00780c */ /* 0x000fe60003f05270 */
[----:B------:R-:W-:Y:S01]  /*6e90*/  MUFU.EX2 R110, R110 ;  /* 0x0000006e006e7308 */ /* 0x000fe20000000800 */
[----:B---3--:R-:W-:Y:S01]  /*6ea0*/  F2FP.BF16.F32.PACK_AB R83, R103, R104 ;  /* 0x000000686753723e */ /* 0x008fe200000010ff */
[----:B------:R-:W-:Y:S01]  /*6eb0*/  FFMA.FTZ R107, R0, R171, R107 ;  /* 0x000000ab006b7223 */ /* 0x000fe2000001006b */
[----:B------:R-:W-:Y:S03]  /*6ec0*/  FADD.FTZ R109, R108, R109 ;  /* 0x0000006d6c6d7221 */ /* 0x000fe60000010000 */
[----:B------:R-:W-:Y:S01]  /*6ed0*/  FADD.FTZ R107, R102, R107 ;  /* 0x0000006b666b7221 */ /* 0x000fe20000010000 */
[----:B------:R-:W-:Y:S01]  /*6ee0*/  FADD.FTZ R106, R106, R109 ;  /* 0x0000006d6a6a7221 */ /* 0x000fe20000010000 */
[C---:B------:R-:W-:Y:S01]  /*6ef0*/  HMMA.16816.F32.BF16 R4, R80.reuse, R12, R4 ;  /* 0x0000000c5004723c */ /* 0x040fe20000041804 */
[----:B-1----:R-:W-:Y:S01]  /*6f00*/  LDSM.16.MT88.4 R96, [R100+0x1c00] ;  /* 0x001c00006460783b */ /* 0x002fe20000004200 */
[----:B------:R-:W1:Y:S03]  /*6f10*/  MUFU.EX2 R111, R111 ;  /* 0x0000006f006f7308 */ /* 0x000e660000000800 */
[C---:B------:R-:W-:Y:S01]  /*6f20*/  FMUL.FTZ R12, R84.reuse, R72 ;  /* 0x00000048540c7220 */ /* 0x040fe20000410000 */
[----:B------:R-:W-:Y:S01]  /*6f30*/  FMUL.FTZ R13, R84, R73 ;  /* 0x00000049540d7220 */ /* 0x000fe20000410000 */
[----:B------:R-:W-:Y:S01]  /*6f40*/  FADD.FTZ R104, R104, R107 ;  /* 0x0000006b68687221 */ /* 0x000fe20000010000 */
[C---:B------:R-:W-:Y:S04]  /*6f50*/  HMMA.16816.F32.BF16 R8, R80.reuse, R14, R8 ;  /* 0x0000000e5008723c */ /* 0x040fe80000041808 */
[----:B------:R-:W-:Y:S01]  /*6f60*/  MUFU.EX2 R113, R113 ;  /* 0x0000007100717308 */ /* 0x000fe20000000800 */
[C---:B------:R-:W-:Y:S01]  /*6f70*/  FMUL.FTZ R14, R0.reuse, R74 ;  /* 0x0000004a000e7220 */ /* 0x040fe20000410000 */
[----:B------:R-:W-:Y:S01]  /*6f80*/  FMUL.FTZ R15, R0, R75 ;  /* 0x0000004b000f7220 */ /* 0x000fe20000410000 */
[----:B------:R-:W-:Y:S01]  /*6f90*/  FADD.FTZ R105, R105, R106 ;  /* 0x0000006a69697221 */ /* 0x000fe20000010000 */
[----:B------:R-:W3:Y:S01]  /*6fa0*/  LDSM.16.MT88.4 R72, [R100+0x1000] ;  /* 0x001000006448783b */ /* 0x000ee20000004200 */
[----:B------:R-:W-:Y:S05]  /*6fb0*/  FADD.FTZ R104, R103, R104 ;  /* 0x0000006867687221 */ /* 0x000fea0000010000 */
[----:B------:R-:W4:Y:S01]  /*6fc0*/  MUFU.EX2 R112, R112 ;  /* 0x0000007000707308 */ /* 0x000f220000000800 */
[C---:B--2---:R-:W-:Y:S03]  /*6fd0*/  HMMA.16816.F32.BF16 R12, R80.reuse, R20, R12 ;  /* 0x00000014500c723c */ /* 0x044fe6000004180c */
[C---:B------:R-:W-:Y:S01]  /*6fe0*/  FMUL.FTZ R20, R84.reuse, R64 ;  /* 0x0000004054147220 */ /* 0x040fe20000410000 */
[----:B------:R-:W-:Y:S05]  /*6ff0*/  FMUL.FTZ R21, R84, R65 ;  /* 0x0000004154157220 */ /* 0x000fea0000410000 */
[----:B------:R-:W-:Y:S01]  /*7000*/  MUFU.EX2 R114, R114 ;  /* 0x0000007200727308 */ /* 0x000fe20000000800 */
[C---:B------:R-:W-:Y:S03]  /*7010*/  HMMA.16816.F32.BF16 R16, R80.reuse, R22, R16 ;  /* 0x000000165010723c */ /* 0x040fe60000041810 */
[C---:B------:R-:W-:Y:S01]  /*7020*/  FMUL.FTZ R22, R0.reuse, R66 ;  /* 0x0000004200167220 */ /* 0x040fe20000410000 */
[----:B------:R-:W-:Y:S02]  /*7030*/  FMUL.FTZ R23, R0, R67 ;  /* 0x0000004300177220 */ /* 0x000fe40000410000 */
[----:B------:R-:W-:Y:S03]  /*7040*/  LDSM.16.MT88.4 R64, [R101+0x7400] ;  /* 0x007400006540783b */ /* 0x000fe60000004200 */
[----:B------:R-:W2:Y:S02]  /*7050*/  MUFU.EX2 R115, R115 ;  /* 0x0000007300737308 */ /* 0x000ea40000000800 */
        /* <DEDUP_REMOVED lines=8> */
[----:B------:R-:W5:Y:S01]  /*70e0*/  LDSM.16.MT88.4 R56, [R101+0x6400] ;  /* 0x006400006538783b */ /* 0x000f620000004200 */
[----:B------:R-:W-:Y:S01]  /*70f0*/  MOV R0, R85 ;  /* 0x0000005500007202 */ /* 0x000fe20000000f00 */
[C---:B---3--:R-:W-:Y:S07]  /*7100*/  HMMA.16816.F32.BF16 R28, R80.reuse, R72, R28 ;  /* 0x00000048501c723c */ /* 0x048fee000004181c */
[----:B------:R-:W-:Y:S01]  /*7110*/  MUFU.EX2 R118, R118 ;  /* 0x0000007600767308 */ /* 0x000fe20000000800 */
[C---:B------:R-:W-:Y:S09]  /*7120*/  HMMA.16816.F32.BF16 R32, R80.reuse, R74, R32 ;  /* 0x0000004a5020723c */ /* 0x040ff20000041820 */
[----:B------:R-:W-:Y:S01]  /*7130*/  MUFU.EX2 R119, R119 ;  /* 0x0000007700777308 */ /* 0x000fe20000000800 */
[C---:B------:R-:W-:Y:S09]  /*7140*/  HMMA.16816.F32.BF16 R36, R80.reuse, R60, R36 ;  /* 0x0000003c5024723c */ /* 0x040ff20000041824 */
[----:B------:R-:W-:Y:S01]  /*7150*/  MUFU.EX2 R121, R121 ;  /* 0x0000007900797308 */ /* 0x000fe20000000800 */
[C---:B------:R-:W-:Y:S01]  /*7160*/  HMMA.16816.F32.BF16 R40, R80.reuse, R62, R40 ;  /* 0x0000003e5028723c */ /* 0x040fe20000041828 */
[----:B------:R-:W3:Y:S08]  /*7170*/  LDSM.16.MT88.4 R60, [R100+0x400] ;  /* 0x00040000643c783b */ /* 0x000ef00000004200 */
[----:B------:R-:W-:Y:S01]  /*7180*/  MUFU.EX2 R120, R120 ;  /* 0x0000007800787308 */ /* 0x000fe20000000800 */
[C---:B------:R-:W-:Y:S09]  /*7190*/  HMMA.16816.F32.BF16 R44, R80.reuse, R52, R44 ;  /* 0x00000034502c723c */ /* 0x040ff2000004182c */
[----:B------:R-:W-:Y:S01]  /*71a0*/  MUFU.EX2 R122, R122 ;  /* 0x0000007a007a7308 */ /* 0x000fe20000000800 */
[----:B-1----:R-:W-:Y:S01]  /*71b0*/  F2FP.BF16.F32.PACK_AB R52, R111, R110 ;  /* 0x0000006e6f34723e */ /* 0x002fe200000010ff */
[----:B------:R-:W-:Y:S01]  /*71c0*/  FADD.FTZ R110, R110, R105 ;  /* 0x000000696e6e7221 */ /* 0x000fe20000010000 */
[----:B----4-:R-:W-:Y:S01]  /*71d0*/  F2FP.BF16.F32.PACK_AB R53, R112, R113 ;  /* 0x000000717035723e */ /* 0x010fe200000010ff */
[----:B------:R-:W-:Y:S01]  /*71e0*/  FADD.FTZ R113, R113, R104 ;  /* 0x0000006871717221 */ /* 0x000fe20000010000 */
[----:B------:R-:W-:Y:S05]  /*71f0*/  HMMA.16816.F32.BF16 R48, R80, R54, R48 ;  /* 0x000000365030723c */ /* 0x000fea0000041830 */
[----:B------:R-:W-:Y:S01]  /*7200*/  MUFU.EX2 R123, R123 ;  /* 0x0000007b007b7308 */ /* 0x000fe20000000800 */
[----:B--2---:R-:W-:Y:S01]  /*7210*/  F2FP.BF16.F32.PACK_AB R54, R115, R114 ;  /* 0x000000727336723e */ /* 0x004fe200000010ff */
[----:B------:R-:W-:Y:S01]  /*7220*/  FADD.FTZ R111, R111, R110 ;  /* 0x0000006e6f6f7221 */ /* 0x000fe20000010000 */
[----:B-----5:R-:W-:Y:S01]  /*7230*/  F2FP.BF16.F32.PACK_AB R55, R116, R117 ;  /* 0x000000757437723e */ /* 0x020fe200000010ff */
[----:B------:R-:W-:Y:S02]  /*7240*/  FADD.FTZ R112, R112, R113 ;  /* 0x0000007170707221 */ /* 0x000fe40000010000 */
[----:B------:R-:W-:Y:S04]  /*7250*/  FADD.FTZ R114, R114, R111 ;  /* 0x0000006f72727221 */ /* 0x000fe80000010000 */
[----:B------:R-:W-:Y:S01]  /*7260*/  MUFU.EX2 R124, R124 ;  /* 0x0000007c007c7308 */ /* 0x000fe20000000800 */
[----:B------:R-:W-:Y:S01]  /*7270*/  FADD.FTZ R117, R117, R112 ;  /* 0x0000007075757221 */ /* 0x000fe20000010000 */
[C---:B------:R-:W-:Y:S05]  /*7280*/  HMMA.16816.F32.BF16 R4, R52.reuse, R56, R4 ;  /* 0x000000383404723c */ /* 0x040fea0000041804 */
[----:B------:R-:W-:Y:S03]  /*7290*/  FADD.FTZ R115, R115, R114 ;  /* 0x0000007273737221 */ /* 0x000fe60000010000 */
[----:B------:R-:W-:Y:S01]  /*72a0*/  MUFU.EX2 R125, R125 ;  /* 0x0000007d007d7308 */ /* 0x000fe20000000800 */
[----:B------:R-:W-:Y:S01]  /*72b0*/  FADD.FTZ R116, R116, R117 ;  /* 0x0000007574747221 */ /* 0x000fe20000010000 */
[C---:B------:R-:W-:Y:S01]  /*72c0*/  HMMA.16816.F32.BF16 R8, R52.reuse, R58, R8 ;  /* 0x0000003a3408723c */ /* 0x040fe20000041808 */
[----:B------:R-:W1:Y:S07]  /*72d0*/  LDSM.16.MT88.4 R56, [R100+0x1400] ;  /* 0x001400006438783b */ /* 0x000e6e0000004200 */
[----:B------:R-:W-:Y:S01]  /*72e0*/  MUFU.EX2 R126, R126 ;  /* 0x0000007e007e7308 */ /* 0x000fe20000000800 */
[C---:B---3--:R-:W-:Y:S09]  /*72f0*/  HMMA.16816.F32.BF16 R12, R52.reuse, R60, R12 ;  /* 0x0000003c340c723c */ /* 0x048ff2000004180c */
[----:B------:R-:W2:Y:S01]  /*7300*/  MUFU.EX2 R127, R127 ;  /* 0x0000007f007f7308 */ /* 0x000ea20000000800 */
[C---:B------:R-:W-:Y:S01]  /*7310*/  HMMA.16816.F32.BF16 R16, R52.reuse, R62, R16 ;  /* 0x0000003e3410723c */ /* 0x040fe20000041810 */
[----:B------:R-:W3:Y:S08]  /*7320*/  LDSM.16.MT88.4 R60, [R101+0x8400] ;  /* 0x00840000653c783b */ /* 0x000ef00000004200 */
[----:B------:R-:W-:Y:S01]  /*7330*/  MUFU.EX2 R128, R128 ;  /* 0x0000008000807308 */ /* 0x000fe20000000800 */
[C---:B------:R-:W-:Y:S09]  /*7340*/  HMMA.16816.F32.BF16 R20, R52.reuse, R64, R20 ;  /* 0x000000403414723c */ /* 0x040ff20000041814 */
[----:B------:R-:W4:Y:S01]  /*7350*/  MUFU.EX2 R129, R129 ;  /* 0x0000008100817308 */ /* 0x000f220000000800 */
[----:B--2---:R-:W-:Y:S01]  /*7360*/  F2FP.BF16.F32.PACK_AB R88, R127, R126 ;  /* 0x0000007e7f58723e */ /* 0x004fe200000010ff */
[C---:B------:R-:W-:Y:S01]  /*7370*/  HMMA.16816.F32.BF16 R24, R52.reuse, R66, R24 ;  /* 0x000000423418723c */ /* 0x040fe20000041818 */
[----:B------:R-:W2:Y:S07]  /*7380*/  LDSM.16.MT88.4 R64, [R101+0x6800] ;  /* 0x006800006540783b */ /* 0x000eae0000004200 */
[----:B------:R-:W5:Y:S01]  /*7390*/  MUFU.EX2 R130, R130 ;  /* 0x0000008200827308 */ /* 0x000f620000000800 */
[C---:B-1----:R-:W-:Y:S09]  /*73a0*/  HMMA.16816.F32.BF16 R28, R52.reuse, R56, R28 ;  /* 0x00000038341c723c */ /* 0x042ff2000004181c */
[----:B------:R-:W-:Y:S01]  /*73b0*/  MUFU.EX2 R137, R137 ;  /* 0x0000008900897308 */ /* 0x000fe20000000800 */
[----:B----4-:R-:W-:Y:S01]  /*73c0*/  F2FP.BF16.F32.PACK_AB R89, R129, R128 ;  /* 0x000000808159723e */ /* 0x010fe200000010ff */
[C---:B------:R-:W-:Y:S01]  /*73d0*/  HMMA.16816.F32.BF16 R32, R52.reuse, R58, R32 ;  /* 0x0000003a3420723c */ /* 0x040fe20000041820 */
[----:B------:R-:W1:Y:S07]  /*73e0*/  LDSM.16.MT88.4 R56, [R100+0x800] ;  /* 0x000800006438783b */ /* 0x000e6e0000004200 */
[----:B------:R-:W4:Y:S01]  /*73f0*/  MUFU.EX2 R138, R138 ;  /* 0x0000008a008a7308 */ /* 0x000f220000000800 */
[----:B-----5:R-:W-:Y:S01]  /*7400*/  F2FP.BF16.F32.PACK_AB R90, R131, R130 ;  /* 0x00000082835a723e */ /* 0x020fe200000010ff */
[C---:B---3--:R-:W-:Y:S08]  /*7410*/  HMMA.16816.F32.BF16 R36, R52.reuse, R60, R36 ;  /* 0x0000003c3424723c */ /* 0x048ff00000041824 */
[C---:B------:R-:W-:Y:S01]  /*7420*/  HMMA.16816.F32.BF16 R40, R52.reuse, R62, R40 ;  /* 0x0000003e3428723c */ /* 0x040fe20000041828 */
[----:B------:R-:W3:Y:S02]  /*7430*/  LDSM.16.MT88.4 R60, [R101+0x7800] ;  /* 0x00780000653c783b */ /* 0x000ee40000004200 */
[----:B----4-:R-:W-:Y:S05]  /*7440*/  F2FP.BF16.F32.PACK_AB R91, R138, R137 ;  /* 0x000000898a5b723e */ /* 0x010fea00000010ff */
[C---:B------:R-:W-:Y:S08]  /*7450*/  HMMA.16816.F32.BF16 R44, R52.reuse, R68, R44 ;  /* 0x00000044342c723c */ /* 0x040ff0000004182c */
[----:B------:R-:W-:Y:S01]  /*7460*/  HMMA.16816.F32.BF16 R48, R52, R70, R48 ;  /* 0x000000463430723c */ /* 0x000fe20000041830 */
[----:B------:R-:W4:Y:S02]  /*7470*/  LDSM.16.MT88.4 R68, [R100+0x1800] ;  /* 0x001800006444783b */ /* 0x000f240000004200 */
[----:B------:R-:W-:Y:S01]  /*7480*/  F2FP.BF16.F32.PACK_AB R52, R119, R118 ;  /* 0x000000767734723e */ /* 0x000fe200000010ff */
[----:B------:R-:W-:Y:S01]  /*7490*/  FADD.FTZ R118, R118, R115 ;  /* 0x0000007376767221 */ /* 0x000fe20000010000 */
[C---:B------:R-:W-:Y:S01]  /*74a0*/  F2FP.BF16.F32.PACK_AB R53, R120.reuse, R121 ;  /* 0x000000797835723e */ /* 0x040fe200000010ff */
[----:B------:R-:W-:Y:S01]  /*74b0*/  FADD.FTZ R121, R121, R116 ;  /* 0x0000007479797221 */ /* 0x000fe20000010000 */
[----:B------:R-:W-:Y:S01]  /*74c0*/  F2FP.BF16.F32.PACK_AB R54, R123, R122 ;  /* 0x0000007a7b36723e */ /* 0x000fe200000010ff */
[----:B------:R-:W-:Y:S01]  /*74d0*/  FADD.FTZ R119, R119, R118 ;  /* 0x0000007677777221 */ /* 0x000fe20000010000 */
[----:B------:R-:W-:Y:S01]  /*74e0*/  F2FP.BF16.F32.PACK_AB R55, R125, R124 ;  /* 0x0000007c7d37723e */ /* 0x000fe200000010ff */
[----:B------:R-:W-:Y:S02]  /*74f0*/  FADD.FTZ R121, R120, R121 ;  /* 0x0000007978797221 */ /* 0x000fe40000010000 */
[----:B------:R-:W-:Y:S02]  /*7500*/  FADD.FTZ R122, R122, R119 ;  /* 0x000000777a7a7221 */ /* 0x000fe40000010000 */
[----:B------:R-:W-:Y:S02]  /*7510*/  FADD.FTZ R124, R124, R121 ;  /* 0x000000797c7c7221 */ /* 0x000fe40000010000 */
        /* <DEDUP_REMOVED lines=16> */
[C---:B---3--:R-:W-:Y:S08]  /*7620*/  HMMA.16816.F32.BF16 R20, R52.reuse, R60, R20 ;  /* 0x0000003c3414723c */ /* 0x048ff00000041814 */
[C---:B------:R-:W-:Y:S01]  /*7630*/  HMMA.16816.F32.BF16 R24, R52.reuse, R62, R24 ;  /* 0x0000003e3418723c */ /* 0x040fe20000041818 */
[----:B------:R-:W3:Y:S07]  /*7640*/  LDSM.16.MT88.4 R60, [R100+0xc00] ;  /* 0x000c0000643c783b */ /* 0x000eee0000004200 */
[C---:B----4-:R-:W-:Y:S08]  /*7650*/  HMMA.16816.F32.BF16 R28, R52.reuse, R68, R28 ;  /* 0x00000044341c723c */ /* 0x050ff0000004181c */
[C---:B------:R-:W-:Y:S08]  /*7660*/  HMMA.16816.F32.BF16 R32, R52.reuse, R70, R32 ;  /* 0x000000463420723c */ /* 0x040ff00000041820 */
[C---:B--2---:R-:W-:Y:S08]  /*7670*/  HMMA.16816.F32.BF16 R36, R52.reuse, R64, R36 ;  /* 0x000000403424723c */ /* 0x044ff00000041824 */
[C---:B------:R-:W-:Y:S08]  /*7680*/  HMMA.16816.F32.BF16 R40, R52.reuse, R66, R40 ;  /* 0x000000423428723c */ /* 0x040ff00000041828 */
[C---:B-1----:R-:W-:Y:S08]  /*7690*/  HMMA.16816.F32.BF16 R44, R52.reuse, R56, R44 ;  /* 0x00000038342c723c */ /* 0x042ff0000004182c */
[----:B------:R-:W-:Y:S08]  /*76a0*/  HMMA.16816.F32.BF16 R48, R52, R58, R48 ;  /* 0x0000003a3430723c */ /* 0x000ff00000041830 */
[C---:B------:R-:W-:Y:S01]  /*76b0*/  HMMA.16816.F32.BF16 R80, R88.reuse, R76, R4 ;  /* 0x0000004c5850723c */ /* 0x040fe20000041804 */
[----:B------:R-:W1:Y:S07]  /*76c0*/  LDSM.16.MT88.4 R4, [R101+0x8c00] ;  /* 0x008c00006504783b */ /* 0x000e6e0000004200 */
[C---:B------:R-:W-:Y:S01]  /*76d0*/  HMMA.16816.F32.BF16 R76, R88.reuse, R78, R8 ;  /* 0x0000004e584c723c */ /* 0x040fe20000041808 */
[----:B------:R-:W2:Y:S07]  /*76e0*/  LDSM.16.MT88.4 R8, [R100+0x2c00] ;  /* 0x002c00006408783b */ /* 0x000eae0000004200 */
        /* <DEDUP_REMOVED lines=9> */
[----:B------:R-:W-:Y:S03]  /*7780*/  HMMA.16816.F32.BF16 R48, R88, R10, R48 ;  /* 0x0000000a5830723c */ /* 0x000fe60000041830 */
[----:B------:R-:W-:Y:S05]  /*7790*/  MOV R91, R86 ;  /* 0x00000056005b7202 */ /* 0x000fea0000000f00 */
[----:B------:R-:W-:Y:S01]  /*77a0*/  @!UPT UIADD3 URZ, UPT, UPT, URZ, URZ, URZ ;  /* 0x000000fffffff290 */ /* 0x000fe2000fffe0ff */
[----:B------:R-:W-:Y:S11]  /*77b0*/  @P0 BRA `(.L_x_7012) ;  /* 0xffffffd400000947 */ /* 0x000ff6000383ffff */
.L_x_7005:
        /* <DEDUP_REMOVED lines=10> */
.L_x_7024:
        /* <DEDUP_REMOVED lines=140> */
.L_x_7015:
[----:B------:R-:W-:Y:S05]  /*8120*/  BSYNC.RECONVERGENT B0 ;  /* 0x0000000000007941 */ /* 0x000fea0003800200 */
.L_x_7014:
        /* <DEDUP_REMOVED lines=27> */
.L_x_7017:
[----:B------:R-:W-:Y:S05]  /*82e0*/  BSYNC.RECONVERGENT B0 ;  /* 0x0000000000007941 */ /* 0x000fea0003800200 */
.L_x_7016:
        /* <DEDUP_REMOVED lines=32> */
.L_x_7019:
[----:B------:R-:W-:Y:S05]  /*84f0*/  BSYNC.RECONVERGENT B0 ;  /* 0x0000000000007941 */ /* 0x000fea0003800200 */
.L_x_7018:
[----:B------:R-:W-:-:S04]  /*8500*/  MOV R155, 0x0 ;  /* 0x00000000009b7802 */ /* 0x000fc80000000f00 */
[----:B-12345:R-:W-:Y:S05]  /*8510*/  @P0 RET.REL.NODEC R154 `(_ZN5flash24flash_fwd_splitkv_kernelI23Flash_fwd_kernel_traitsILi96ELi64ELi64ELi4ELb0ELb0EN7cutlass10bfloat16_tE19Flash_kernel_traitsILi96ELi64ELi64ELi4ES3_EELb0ELb0ELb0ELb0ELb0ELb1ELb0ELb0EEEvNS_16Flash_fwd_paramsE) ;  /* 0xffffff789ab80950 */ /* 0x03efea0003c3ffff */
        /* <DEDUP_REMOVED lines=16> */
[----:B-1----:R-:W-:Y:S05]  /*8620*/  @P0 RET.REL.NODEC R154 `(_ZN5flash24flash_fwd_splitkv_kernelI23Flash_fwd_kernel_traitsILi96ELi64ELi64ELi4ELb0ELb0EN7cutlass10bfloat16_tE19Flash_kernel_traitsILi96ELi64ELi64ELi4ES3_EELb0ELb0ELb0ELb0ELb0ELb1ELb0ELb0EEEvNS_16Flash_fwd_paramsE) ;  /* 0xffffff789a740950 */ /* 0x002fea0003c3ffff */
[----:B------:R-:W-:Y:S01]  /*8630*/  MOV R155, 0x0 ;  /* 0x00000000009b7802 */ /* 0x000fe20000000f00 */
[----:B------:R1:W-:Y:S03]  /*8640*/  ST.E.128 desc[UR4][R2.64+0x80], R24 ;  /* 0x0000801802007985 */ /* 0x0003e6000c101d04 */
[----:B-1----:R-:W-:Y:S05]  /*8650*/  RET.REL.NODEC R154 `(_ZN5flash24flash_fwd_splitkv_kernelI23Flash_fwd_kernel_traitsILi96ELi64ELi64ELi4ELb0ELb0EN7cutlass10bfloat16_tE19Flash_kernel_traitsILi96ELi64ELi64ELi4ES3_EELb0ELb0ELb0ELb0ELb0ELb1ELb0ELb0EEEvNS_16Flash_fwd_paramsE) ;  /* 0xffffff789a687950 */ /* 0x002fea0003c3ffff */
.L_x_7013:
[----:B------:R-:W-:Y:S01]  /*8660*/  MOV R5, 0x2 ;  /* 0x0000000200057802 */ /* 0x000fe20000000f00 */
[----:B------:R-:W-:Y:S01]  /*8670*/  IMAD.MOV.U32 R0, RZ, RZ, 0x1f ;  /* 0x0000001fff007424 */ /* 0x000fe200078e00ff */
[----:B------:R-:W-:-:S07]  /*8680*/  MOV R4, 0xffffffff ;  /* 0xffffffff00047802 */ /* 0x000fce0000000f00 */
[----:B-1---5:R-:W-:Y:S05]  /*8690*/  WARPSYNC.COLLECTIVE R4, `(.L_x_7020) ;  /* 0x0000000004087348 */ /* 0x022fea0003c00000 */
[----:B------:R2:W3:Y:S02]  /*86a0*/  SHFL.BFLY P0, R10, R173, R5, R0 ;  /* 0x0c000005ad0a7389 */ /* 0x0004e40000000000 */
[----:B-123-5:R-:W-:Y:S05]  /*86b0*/  ENDCOLLECTIVE ;  /* 0x000000000000791b */ /* 0x02efea0003800000 */
.L_x_7020:
[----:B------:R-:W-:Y:S02]  /*86c0*/  IMAD.MOV.U32 R8, RZ, RZ, R10 ;  /* 0x000000ffff087224 */ /* 0x000fe400078e000a */
[----:B------:R-:W-:Y:S02]  /*86d0*/  IMAD.MOV.U32 R5, RZ, RZ, 0x1 ;  /* 0x00000001ff057424 */ /* 0x000fe400078e00ff */
[----:B------:R-:W-:-:S05]  /*86e0*/  FADD.FTZ R8, R8, R173 ;  /* 0x000000ad08087221 */ /* 0x000fca0000010000 */
[----:B------:R-:W-:-:S07]  /*86f0*/  MOV R173, R8 ;  /* 0x0000000800ad7202 */ /* 0x000fce0000000f00 */
[----:B------:R-:W-:Y:S05]  /*8700*/  WARPSYNC.COLLECTIVE R4, `(.L_x_7021) ;  /* 0x0000000004087348 */ /* 0x000fea0003c00000 */
[----:B------:R1:W2:Y:S02]  /*8710*/  SHFL.BFLY P0, R10, R173, R5, R0 ;  /* 0x0c000005ad0a7389 */ /* 0x0002a40000000000 */
[----:B-12---:R-:W-:Y:S05]  /*8720*/  ENDCOLLECTIVE ;  /* 0x000000000000791b */ /* 0x006fea0003800000 */
.L_x_7021:
[----:B------:R-:W-:Y:S01]  /*8730*/  MOV R173, R171 ;  /* 0x000000ab00ad7202 */ /* 0x000fe20000000f00 */
[----:B------:R-:W-:Y:S01]  /*8740*/  IMAD.MOV.U32 R5, RZ, RZ, 0x2 ;  /* 0x00000002ff057424 */ /* 0x000fe200078e00ff */
[----:B------:R-:W-:-:S07]  /*8750*/  MOV R7, R10 ;  /* 0x0000000a00077202 */ /* 0x000fce0000000f00 */
[----:B------:R-:W-:Y:S05]  /*8760*/  WARPSYNC.COLLECTIVE R4, `(.L_x_7022) ;  /* 0x0000000004087348 */ /* 0x000fea0003c00000 */
[----:B------:R1:W2:Y:S02]  /*8770*/  SHFL.BFLY P0, R10, R173, R5, R0 ;  /* 0x0c000005ad0a7389 */ /* 0x0002a40000000000 */
[----:B-12---:R-:W-:Y:S05]  /*8780*/  ENDCOLLECTIVE ;  /* 0x000000000000791b */ /* 0x006fea0003800000 */
.L_x_7022:
[----:B------:R-:W-:Y:S01]  /*8790*/  FADD.FTZ R7, R8, R7 ;  /* 0x0000000708077221 */ /* 0x000fe20000010000 */
[----:B------:R-:W-:Y:S01]  /*87a0*/  FADD.FTZ R9, R10, R171 ;  /* 0x000000ab0a097221 */ /* 0x000fe20000010000 */
[----:B------:R-:W-:-:S04]  /*87b0*/  MOV R5, 0x1 ;  /* 0x0000000100057802 */ /* 0x000fc80000000f00 */
[----:B------:R-:W-:-:S07]  /*87c0*/  MOV R173, R9 ;  /* 0x0000000900ad7202 */ /* 0x000fce0000000f00 */
[----:B------:R-:W-:Y:S05]  /*87d0*/  WARPSYNC.COLLECTIVE R4, `(.L_x_7023) ;  /* 0x0000000004087348 */ /* 0x000fea0003c00000 */
[----:B------:R1:W2:Y:S02]  /*87e0*/  SHFL.BFLY P0, R10, R173, R5, R0 ;  /* 0x0c000005ad0a7389 */ /* 0x0002a40000000000 */
[----:B-12---:R-:W-:Y:S05]  /*87f0*/  ENDCOLLECTIVE ;  /* 0x000000000000791b */ /* 0x006fea0003800000 */
.L_x_7023:
[----:B------:R-:W-:Y:S05]  /*8800*/  BRA `(.L_x_7024) ;  /* 0xfffffff000147947 */ /* 0x000fea000383ffff */
.L_x_7025:
        /* <DEDUP_REMOVED lines=15> */
.L_x_11663:


//--------------------- .text._ZN5flash24flash_fwd_splitkv_kernelI23Flash_fwd_kernel_traitsILi96ELi64ELi64ELi4ELb0ELb0EN7cutlass10bfloat16_tE19Flash_kernel_traitsILi96ELi64ELi64ELi4ES3_EELb0ELb0ELb0ELb0ELb0ELb0ELb0ELb1EEEvNS_16Flash_fwd_paramsE --------------------------
	.section	.text._ZN5flash24flash_fwd_splitkv_kernelI23Flash_fwd_kernel_traitsILi96ELi64ELi64ELi4ELb0ELb0EN7cutlass10bfloat16_tE19Flash_kernel_traitsILi96ELi64ELi64ELi4ES3_EELb0ELb0ELb0ELb0ELb0ELb0ELb0ELb1EEEvNS_16Flash_fwd_paramsE,"ax",@progbits
	.align	128
        .global         _ZN5flash24flash_fwd_splitkv_kernelI23Flash_fwd_kernel_traitsILi96ELi64ELi64ELi4ELb0ELb0EN7cutlass10bfloat16_tE19Flash_kernel_traitsILi96ELi64ELi64ELi4ES3_EELb0ELb0ELb0ELb0ELb0ELb0ELb0ELb1EEEvNS_16Flash_fwd_paramsE
        .type           _ZN5flash24flash_fwd_splitkv_kernelI23Flash_fwd_kernel_traitsILi96ELi64ELi64ELi4ELb0ELb0EN7cutlass10bfloat16_tE19Flash_kernel_traitsILi96ELi64ELi64ELi4ES3_EELb0ELb0ELb0ELb0ELb0ELb0ELb0ELb1EEEvNS_16Flash_fwd_paramsE,@function
        .size           _ZN5flash24flash_fwd_splitkv_kernelI23Flash_fwd_kernel_traitsILi96ELi64ELi64ELi4ELb0ELb0EN7cutlass10bfloat16_tE19Flash_kernel_traitsILi96ELi64ELi64ELi4ES3_EELb0ELb0ELb0ELb0ELb0ELb0ELb0ELb1EEEvNS_16Flash_fwd_paramsE,(.L_x_11664 - _ZN5flash24flash_fwd_splitkv_kernelI23Flash_fwd_kernel_traitsILi96ELi64ELi64ELi4ELb0ELb0EN7cutlass10bfloat16_tE19Flash_kernel_traitsILi96ELi64ELi64ELi4ES3_EELb0ELb0ELb0ELb0ELb0ELb0ELb0ELb1EEEvNS_16Flash_fwd_paramsE)
        .other          _ZN5flash24flash_fwd_splitkv_kernelI23Flash_fwd_kernel_traitsILi96ELi64ELi64ELi4ELb0ELb0EN7cutlass10bfloat16_tE19Flash_kernel_traitsILi96ELi64ELi64ELi4ES3_EELb0ELb0ELb0ELb0ELb0ELb0ELb0ELb1EEEvNS_16Flash_fwd_paramsE,@"STO_CUDA_ENTRY STV_DEFAULT"
_ZN5flash24flash_fwd_splitkv_kernelI23Flash_fwd_kernel_traitsILi96ELi64ELi64ELi4ELb0ELb0EN7cutlass10bfloat16_tE19Flash_kernel_traitsILi96ELi64ELi64ELi4ES3_EELb0ELb0ELb0ELb0ELb0ELb0ELb0ELb1EEEvNS_16Flash_fwd_paramsE:
.text._ZN5flash24flash_fwd_splitkv_kernelI23Flash_fwd_kernel_traitsILi96ELi64ELi64ELi4ELb0ELb0EN7cutlass10bfloat16_tE19Flash_kernel_traitsILi96ELi64ELi64ELi4ES3_EELb0ELb0ELb0ELb0ELb0ELb0ELb0ELb1EEEvNS_16Flash_fwd_paramsE:
[----:B------:R-:W-:Y:S01]  /*0000*/  LDC R1, c[0x0][0x37c] ;  /* 0x0000df00ff017b82 */ /* 0x000fe20000000800 */
[----:B------:R-:W1:Y:S07]  /*0010*/  S2R R123, SR_CTAID.X ;  /* 0x00000000007b7919 */ /* 0x000e6e0000002500 */
[----:B------:R-:W2:Y:S01]  /*0020*/  LDC.64 R84, c[0x0][0x348] ;  /* 0x0000d200ff547b82 */ /* 0x000ea20000000a00 */
[----:B------:R-:W-:Y:S01]  /*0030*/  BSSY.RECONVERGENT B4, `(.L_x_7026) ;  /* 0x0000005000047945 */ /* 0x000fe20003800200 */
[----:B------:R-:W-:Y:S01]  /*0040*/  MOV R120, 0x80 ;  /* 0x0000008000787802 */ /* 0x000fe20000000f00 */
[----:B------:R-:W3:Y:S01]  /*0050*/  S2R R122, SR_CTAID.Y ;  /* 0x00000000007a7919 */ /* 0x000ee20000002600 */
[----:B------:R-:W4:Y:S05]  /*0060*/  S2R R121, SR_CTAID.Z ;  /* 0x0000000000797919 */ /* 0x000f2a0000002700 */
[----:B-1234-:R-:W-:Y:S05]  /*0070*/  CALL.REL.NOINC `($_ZN5flash24flash_fwd_splitkv_kernelI23Flash_fwd_kernel_traitsILi96ELi64ELi64ELi4ELb0ELb0EN7cutlass10bfloat16_tE19Flash_kernel_traitsILi96ELi64ELi64ELi4ES3_EELb0ELb0ELb0ELb0ELb0ELb0ELb0ELb1EEEvNS_16Flash_fwd_paramsE$_ZN5flash30compute_attn_1rowblock_splitkvI23Flash_fwd_kernel_traitsILi96ELi64ELi64ELi4ELb0ELb0EN7cutlass10bfloat16_tE19Flash_kernel_traitsILi96ELi64ELi64ELi4ES3_EELb0ELb0ELb0ELb0ELb0ELb0ELb0ELb1ENS_16Flash_fwd_paramsEEEvRKT8_iiiii) ;  /* 0x0000000000087944 */ /* 0x01efea0003c00000 */
[----:B------:R-:W-:Y:S05]  /*0080*/  BSYNC.RECONVERGENT B4 ;  /* 0x0000000000047941 */ /* 0x000fea0003800200 */
.L_x_7026:
[----:B------:R-:W-:Y:S05]  /*0090*/  EXIT ;  /* 0x000000000000794d */ /* 0x000fea0003800000 */
        .type           $_ZN5flash24flash_fwd_splitkv_kernelI23Flash_fwd_kernel_traitsILi96ELi64ELi64ELi4ELb0ELb0EN7cutlass10bfloat16_tE19Flash_kernel_traitsILi96ELi64ELi64ELi4ES3_EELb0ELb0ELb0ELb0ELb0ELb0ELb0ELb1EEEvNS_16Flash_fwd_paramsE$_ZN5flash30compute_attn_1rowblock_splitkvI23Flash_fwd_kernel_traitsILi96ELi64ELi64ELi4ELb0ELb0EN7cutlass10bfloat16_tE19Flash_kernel_traitsILi96ELi64ELi64ELi4ES3_EELb0ELb0ELb0ELb0ELb0ELb0ELb0ELb1ENS_16Flash_fwd_paramsEEEvRKT8_iiiii,@function
        .size           $_ZN5flash24flash_fwd_splitkv_kernelI23Flash_fwd_kernel_traitsILi96ELi64ELi64ELi4ELb0ELb0EN7cutlass10bfloat16_tE19Flash_kernel_traitsILi96ELi64ELi64ELi4ES3_EELb0ELb0ELb0ELb0ELb0ELb0ELb0ELb1EEEvNS_16Flash_fwd_paramsE$_ZN5flash30compute_attn_1rowblock_splitkvI23Flash_fwd_kernel_traitsILi96ELi64ELi64ELi4ELb0ELb0EN7cutlass10bfloat16_tE19Flash_kernel_traitsILi96ELi64ELi64ELi4ES3_EELb0ELb0ELb0ELb0ELb0ELb0ELb0ELb1ENS_16Flash_fwd_paramsEEEvRKT8_iiiii,(.L_x_11664 - $_ZN5flash24flash_fwd_splitkv_kernelI23Flash_fwd_kernel_traitsILi96ELi64ELi64ELi4ELb0ELb0EN7cutlass10bfloat16_tE19Flash_kernel_traitsILi96ELi64ELi64ELi4ES3_EELb0ELb0ELb0ELb0ELb0ELb0ELb0ELb1EEEvNS_16Flash_fwd_paramsE$_ZN5flash30compute_attn_1rowblock_splitkvI23Flash_fwd_kernel_traitsILi96ELi64ELi64ELi4ELb0ELb0EN7cutlass10bfloat16_tE19Flash_kernel_traitsILi96ELi64ELi64ELi4ES3_EELb0ELb0ELb0ELb0ELb0ELb0ELb0ELb1ENS_16Flash_fwd_paramsEEEvRKT8_iiiii)
$_ZN5flash24flash_fwd_splitkv_kernelI23Flash_fwd_kernel_traitsILi96ELi64ELi64ELi4ELb0ELb0EN7cutlass10bfloat16_tE19Flash_kernel_traitsILi96ELi64ELi64ELi4ES3_EELb0ELb0ELb0ELb0ELb0ELb0ELb0ELb1EEEvNS_16Flash_fwd_paramsE$_ZN5flash30compute_attn_1rowblock_splitkvI23Flash_fwd_kernel_traitsILi96ELi64ELi64ELi4ELb0ELb0EN7cutlass10bfloat16_tE19Flash_kernel_traitsILi96ELi64ELi64ELi4ES3_EELb0ELb0ELb0ELb0ELb0ELb0ELb0ELb1ENS_16Flash_fwd_paramsEEEvRKT8_iiiii:
        /* <DEDUP_REMOVED lines=39> */
.L_x_7028:
[----:B------:R-:W-:Y:S05]  /*0310*/  BSYNC.RECONVERGENT B0 ;  /* 0x0000000000007941 */ /* 0x000fea0003800200 */
.L_x_7027:
[----:B------:R-:W-:Y:S04]  /*0320*/  BSSY.RECONVERGENT B0, `(.L_x_7029) ;  /* 0x0000007000007945 */ /* 0x000fe80003800200 */
[----:B------:R-:W-:Y:S05]  /*0330*/  @!P3 BRA `(.L_x_7030) ;  /* 0x000000000014b947 */ /* 0x000fea0003800000 */
[----:B------:R-:W4:Y:S02]  /*0340*/  LD.E.U8 R0, desc[UR4][R84.64+0x1b2] ;  /* 0x0001b20454007980 */ /* 0x000f24000c101100 */
[----:B----4-:R-:W-:-:S13]  /*0350*/  ISETP.NE.AND P1, PT, R0, RZ, PT ;  /* 0x000000ff0000720c */ /* 0x010fda0003f25270 */
[----:B------:R-:W4:Y:S02]  /*0360*/  @P1 LD.E R0, desc[UR4][R6.64+0x4] ;  /* 0x0000040406001980 */ /* 0x000f24000c101900 */
[----:B----45:R-:W-:-:S06]  /*0370*/  @P1 IADD3 R65, PT, PT, R0, -R13, RZ ;  /* 0x8000000d00411210 */ /* 0x030fcc0007ffe0ff */
[----:B------:R4:W5:Y:S02]  /*0380*/  @!P1 LD.E R65, desc[UR4][R6.64] ;  /* 0x0000000406419980 */ /* 0x000964000c101900 */
.L_x_7030:
[----:B------:R-:W-:Y:S05]  /*0390*/  BSYNC.RECONVERGENT B0 ;  /* 0x0000000000007941 */ /* 0x000fea0003800200 */
.L_x_7029:
        /* <DEDUP_REMOVED lines=9> */
.L_x_7032:
[----:B------:R-:W5:Y:S01]  /*0430*/  LD.E.64 R2, desc[UR4][R84.64+0x108] ;  /* 0x0001080454027980 */ /* 0x000f62000c101b00 */
[----:B------:R-:W-:Y:S01]  /*0440*/  BSSY.RECONVERGENT B0, `(.L_x_7034) ;  /* 0x0000006000007945 */ /* 0x000fe20003800200 */
[----:B------:R-:W-:Y:S01]  /*0450*/  IMAD.MOV.U32 R0, RZ, RZ, RZ ;  /* 0x000000ffff007224 */ /* 0x000fe200078e00ff */
[----:B-----5:R-:W-:-:S04]  /*0460*/  ISETP.NE.U32.AND P0, PT, R2, RZ, PT ;  /* 0x000000ff0200720c */ /* 0x020fc80003f05070 */
[----:B------:R-:W-:-:S13]  /*0470*/  ISETP.NE.AND.EX P0, PT, R3, RZ, PT, P0 ;  /* 0x000000ff0300720c */ /* 0x000fda0003f05300 */
[----:B------:R-:W-:Y:S05]  /*0480*/  @!P0 BRA `(.L_x_7035) ;  /* 0x0000000000048947 */ /* 0x000fea0003800000 */
[----:B------:R1:W5:Y:S02]  /*0490*/  LD.E R0, desc[UR4][R84.64+0xbc] ;  /* 0x0000bc0454007980 */ /* 0x000364000c101900 */
.L_x_7035:
[----:B------:R-:W-:Y:S05]  /*04a0*/  BSYNC.RECONVERGENT B0 ;  /* 0x0000000000007941 */ /* 0x000fea0003800200 */
.L_x_7034:
[----:B-----5:R-:W-:Y:S02]  /*04b0*/  IADD3 R61, PT, PT, R65, R0, RZ ;  /* 0x00000000413d7210 */ /* 0x020fe40007ffe0ff */
.L_x_7033:
[----:B------:R-:W-:Y:S05]  /*04c0*/  BSYNC.RECONVERGENT B1 ;  /* 0x0000000000017941 */ /* 0x000fea0003800200 */
.L_x_7031:
[----:B------:R-:W-:Y:S01]  /*04d0*/  IMAD.SHL.U32 R67, R123, 0x40, RZ ;  /* 0x000000407b437824 */ /* 0x000fe200078e00ff */
[----:B------:R-:W-:Y:S01]  /*04e0*/  MOV R2, R120 ;  /* 0x0000007800027202 */ /* 0x000fe20000000f00 */
[----:B------:R-:W-:-:S03]  /*04f0*/  IMAD.MOV.U32 R3, RZ, RZ, 0x0 ;  /* 0x00000000ff037424 */ /* 0x000fc600078e00ff */
[----:B------:R-:W-:-:S13]  /*0500*/  ISETP.GT.AND P0, PT, R124, R67, PT ;  /* 0x000000437c00720c */ /* 0x000fda0003f04270 */
[----:B-1234-:R-:W-:Y:S05]  /*0510*/  @!P0 RET.REL.NODEC R2 `(_ZN5flash24flash_fwd_splitkv_kernelI23Flash_fwd_kernel_traitsILi96ELi64ELi64ELi4ELb0ELb0EN7cutlass10bfloat16_tE19Flash_kernel_traitsILi96ELi64ELi64ELi4ES3_EELb0ELb0ELb0ELb0ELb0ELb0ELb0ELb1EEEvNS_16Flash_fwd_paramsE) ;  /* 0xfffffff802b88950 */ /* 0x01efea0003c3ffff */
        /* <DEDUP_REMOVED lines=46> */
[-C--:B------:R-:W-:Y:S01]  /*0800*/  IMAD.WIDE.U32 R16, R10, R121.reuse, R16 ;  /* 0x000000790a107225 */ /* 0x080fe200078e0010 */
        /* <DEDUP_REMOVED lines=23> */
.L_x_7038:
[----:B------:R-:W-:Y:S05]  /*0980*/  BSYNC.RECONVERGENT B0 ;  /* 0x0000000000007941 */ /* 0x000fea0003800200 */
.L_x_7037:
        /* <DEDUP_REMOVED lines=18> */
.L_x_7040:
[----:B------:R-:W-:Y:S05]  /*0ab0*/  BSYNC.RECONVERGENT B0 ;  /* 0x0000000000007941 */ /* 0x000fea0003800200 */
.L_x_7039:
[----:B------:R-:W-:Y:S01]  /*0ac0*/  MOV R121, 0x0 ;  /* 0x0000000000797802 */ /* 0x000fe20000000f00 */
[----:B------:R1:W-:Y:S03]  /*0ad0*/  @!P6 ST.E desc[UR4][R6.64], R5 ;  /* 0x000000050600e985 */ /* 0x0003e6000c101904 */
[----:B-12--5:R-:W-:Y:S05]  /*0ae0*/  @P5 RET.REL.NODEC R120 `(_ZN5flash24flash_fwd_splitkv_kernelI23Flash_fwd_kernel_traitsILi96ELi64ELi64ELi4ELb0ELb0EN7cutlass10bfloat16_tE19Flash_kernel_traitsILi96ELi64ELi64ELi4ES3_EELb0ELb0ELb0ELb0ELb0ELb0ELb0ELb1EEEvNS_16Flash_fwd_paramsE) ;  /* 0xfffffff478445950 */ /* 0x026fea0003c3ffff */
[----:B------:R-:W-:Y:S02]  /*0af0*/  MOV R3, 0x7f800000 ;  /* 0x7f80000000037802 */ /* 0x000fe40000000f00 */
[----:B------:R-:W-:-:S03]  /*0b00*/  MOV R121, 0x0 ;  /* 0x0000000000797802 */ /* 0x000fc60000000f00 */
[----:B------:R1:W-:Y:S02]  /*0b10*/  ST.E desc[UR4][R6.64+0x80], R3 ;  /* 0x0000800306007985 */ /* 0x0003e4000c101904 */
[----:B-1----:R-:W-:Y:S05]  /*0b20*/  RET.REL.NODEC R120 `(_ZN5flash24flash_fwd_splitkv_kernelI23Flash_fwd_kernel_traitsILi96ELi64ELi64ELi4ELb0ELb0EN7cutlass10bfloat16_tE19Flash_kernel_traitsILi96ELi64ELi64ELi4ES3_EELb0ELb0ELb0ELb0ELb0ELb0ELb0ELb1EEEvNS_16Flash_fwd_paramsE) ;  /* 0xfffffff478347950 */ /* 0x002fea0003c3ffff */
.L_x_7036:
        /* <DEDUP_REMOVED lines=17> */
[----:B-1----:R-:W-:-:S03]  /*0c40*/  LEA R2, R86, 0xffffffc0, 0x6 ;  /* 0xffffffc056027811 */ /* 0x002fc600078e30ff */
        /* <DEDUP_REMOVED lines=60> */
[----:B------:R-:W-:-:S04]  /*1010*/  @P2 VIADD R4, R4, 0x1 ;  /* 0x0000000104042836 */ /* 0x000fc80000000000 */
[----:B------:R-:W-:Y:S02]  /*1020*/  IMAD.MOV.U32 R7, RZ, RZ, R4 ;  /* 0x000000ffff077224 */ /* 0x000fe400078e0004 */
[----:B------:R-:W-:-:S03]  /*1030*/  IMAD R4, R117, R2, RZ ;  /* 0x0000000275047224 */ /* 0x000fc600078e02ff */
[----:B------:R-:W-:Y:S02]  /*1040*/  @!P0 IADD3 R7, PT, PT, -R7, RZ, RZ ;  /* 0x000000ff07078210 */ /* 0x000fe40007ffe1ff */
[----:B------:R-:W-:-:S05]  /*1050*/  @!P1 LOP3.LUT R7, RZ, R0, RZ, 0x33, !PT ;  /* 0x00000000ff079212 */ /* 0x000fca00078e33ff */
[----:B------:R-:W-:Y:S01]  /*1060*/  IMAD R9, R19, R7, RZ ;  /* 0x0000000713097224 */ /* 0x000fe200078e02ff */
[----:B---3--:R-:W-:Y:S01]  /*1070*/  SHF.R.S32.HI R5, RZ, 0x1f, R3 ;  /* 0x0000001fff057819 */ /* 0x008fe20000011403 */
[-C--:B--2---:R-:W-:Y:S02]  /*1080*/  IMAD R6, R15, R3.reuse, RZ ;  /* 0x000000030f067224 */ /* 0x084fe400078e02ff */
        /* <DEDUP_REMOVED lines=18> */
.L_x_7042:
[----:B------:R-:W1:Y:S01]  /*11b0*/  LD.E R0, desc[UR4][R84.64+0x68] ;  /* 0x0000680454007980 */ /* 0x000e62000c101900 */
[----:B------:R-:W-:-:S03]  /*11c0*/  ISETP.NE.AND P2, PT, R13, -0x1, PT ;  /* 0xffffffff0d00780c */ /* 0x000fc60003f45270 */
[----:B------:R-:W2:Y:S01]  /*11d0*/  LD.E.64 R116, desc[UR4][R84.64+0x38] ;  /* 0x0000380454747980 */ /* 0x000ea2000c101b00 */
[----:B------:R-:W-:Y:S01]  /*11e0*/  MOV R10, R84 ;  /* 0x00000054000a7202 */ /* 0x000fe20000000f00 */
[----:B------:R-:W-:Y:S02]  /*11f0*/  IMAD.MOV.U32 R11, RZ, RZ, R85 ;  /* 0x000000ffff0b7224 */ /* 0x000fe400078e0055 */
[----:B------:R3:W5:Y:S04]  /*1200*/  LD.E.64 R24, desc[UR4][R84.64+0x58] ;  /* 0x0000580454187980 */ /* 0x000768000c101b00 */
[----:B------:R-:W4:Y:S04]  /*1210*/  LD.E.64 R114, desc[UR4][R10.64+0x40] ;  /* 0x000040040a727980 */ /* 0x000f28000c101b00 */
[----:B------:R-:W3:Y:S04]  /*1220*/  @!P2 LD.E.64 R18, desc[UR4][R84.64+0x20] ;  /* 0x000020045412a980 */ /* 0x000ee8000c101b00 */
[----:B------:R-:W4:Y:S04]  /*1230*/  @!P2 LD.E.64 R16, desc[UR4][R84.64+0x28] ;  /* 0x000028045410a980 */ /* 0x000f28000c101b00 */
[----:B------:R-:W4:Y:S01]  /*1240*/  LD.E.64 R14, desc[UR4][R10.64+0x50] ;  /* 0x000050040a0e7980 */ /* 0x000f22000c101b00 */
[----:B------:R-:W-:-:S02]  /*1250*/  MOV R20, RZ ;  /* 0x000000ff00147202 */ /* 0x000fc40000000f00 */
[----:B------:R-:W-:Y:S02]  /*1260*/  IABS R4, R121 ;  /* 0x0000007900047213 */ /* 0x000fe40000000000 */
[----:B------:R-:W-:Y:S02]  /*1270*/  CS2R R128, SRZ ;  /* 0x0000000000807805 */ /* 0x000fe4000001ff00 */
[----:B-1----:R-:W-:-:S04]  /*1280*/  IABS R3, R0 ;  /* 0x0000000000037213 */ /* 0x002fc80000000000 */
[----:B------:R-:W1:Y:S08]  /*1290*/  I2F.RP R8, R3 ;  /* 0x0000000300087306 */ /* 0x000e700000209400 */
[----:B-1----:R-:W1:Y:S02]  /*12a0*/  MUFU.RCP R6, R8 ;  /* 0x0000000800067308 */ /* 0x002e640000001000 */
[----:B-1----:R-:W-:-:S06]  /*12b0*/  IADD3 R6, PT, PT, R6, 0xffffffe, RZ ;  /* 0x0ffffffe06067810 */ /* 0x002fcc0007ffe0ff */
[----:B------:R-:W1:Y:S01]  /*12c0*/  F2I.FTZ.U32.TRUNC.NTZ R21, R6 ;  /* 0x0000000600157305 */ /* 0x000e62000021f000 */
        /* <DEDUP_REMOVED lines=8> */
[-C--:B--2---:R-:W-:Y:S01]  /*1350*/  @!P2 IMAD R5, R117, R12.reuse, RZ ;  /* 0x0000000c7505a224 */ /* 0x084fe200078e02ff */
[----:B------:R-:W-:Y:S01]  /*1360*/  @!P2 SHF.R.S32.HI R2, RZ, 0x1f, R12 ;  /* 0x0000001fff02a819 */ /* 0x000fe2000001140c */
[----:B------:R-:W-:-:S04]  /*1370*/  @!P2 IMAD.WIDE.U32 R20, R116, R12, RZ ;  /* 0x0000000c7414a225 */ /* 0x000fc800078e00ff */
[----:B------:R-:W-:Y:S01]  /*1380*/  @!P2 IMAD R2, R2, R116, R5 ;  /* 0x000000740202a224 */ /* 0x000fe200078e0205 */
[----:B-----5:R-:W-:Y:S01]  /*1390*/  @!P2 SHF.R.S32.HI R6, RZ, 0x1f, R9 ;  /* 0x0000001fff06a819 */ /* 0x020fe20000011409 */
[----:B---3--:R-:W-:-:S04]  /*13a0*/  @!P2 IMAD R7, R19, R9, RZ ;  /* 0x000000091307a224 */ /* 0x008fc800078e02ff */
[----:B------:R-:W-:Y:S01]  /*13b0*/  @!P1 IMAD.IADD R4, R4, 0x1, -R3 ;  /* 0x0000000104049824 */ /* 0x000fe200078e0a03 */
[----:B------:R-:W-:Y:S02]  /*13c0*/  @!P2 IADD3 R21, PT, PT, R21, R2, RZ ;  /* 0x000000021515a210 */ /* 0x000fe40007ffe0ff */
[----:B------:R-:W-:Y:S02]  /*13d0*/  @P2 IADD3 R2, PT, PT, R12, R13, RZ ;  /* 0x0000000d0c022210 */ /* 0x000fe40007ffe0ff */
[----:B------:R-:W-:Y:S02]  /*13e0*/  ISETP.GE.U32.AND P3, PT, R4, R3, PT ;  /* 0x000000030400720c */ /* 0x000fe40003f66070 */
[----:B------:R-:W-:Y:S01]  /*13f0*/  LOP3.LUT R4, R121, R0, RZ, 0x3c, !PT ;  /* 0x0000000079047212 */ /* 0x000fe200078e3cff */
[C---:B------:R-:W-:Y:S02]  /*1400*/  @!P2 IMAD R7, R18.reuse, R6, R7 ;  /* 0x000000061207a224 */ /* 0x040fe400078e0207 */
[----:B------:R-:W-:Y:S01]  /*1410*/  @!P2 IMAD.WIDE.U32 R20, R18, R9, R20 ;  /* 0x000000091214a225 */ /* 0x000fe200078e0014 */
[----:B------:R-:W-:-:S02]  /*1420*/  ISETP.GE.AND P0, PT, R4, RZ, PT ;  /* 0x000000ff0400720c */ /* 0x000fc40003f06270 */
[----:B------:R-:W-:Y:S01]  /*1430*/  @!P1 IADD3 R8, PT, PT, R8, 0x1, RZ ;  /* 0x0000000108089810 */ /* 0x000fe20007ffe0ff */
[----:B------:R-:W-:Y:S01]  /*1440*/  @P2 IMAD.WIDE.U32 R18, R116, R2, RZ ;  /* 0x0000000274122225 */ /* 0x000fe200078e00ff */
[----:B------:R-:W-:-:S03]  /*1450*/  ISETP.NE.AND P1, PT, R0, RZ, PT ;  /* 0x000000ff0000720c */ /* 0x000fc60003f25270 */
[----:B------:R-:W-:Y:S01]  /*1460*/  @P2 IMAD R3, R117, R2, RZ ;  /* 0x0000000275032224 */ /* 0x000fe200078e02ff */
[----:B------:R-:W-:Y:S02]  /*1470*/  @!P2 IADD3 R7, PT, PT, R21, R7, RZ ;  /* 0x000000071507a210 */ /* 0x000fe40007ffe0ff */
[----:B------:R-:W-:Y:S01]  /*1480*/  @!P2 MOV R6, R20 ;  /* 0x000000140006a202 */ /* 0x000fe20000000f00 */
[----:B------:R-:W-:Y:S01]  /*1490*/  @P2 IMAD.IADD R7, R19, 0x1, R3 ;  /* 0x0000000113072824 */ /* 0x000fe200078e0203 */
[----:B------:R-:W-:Y:S02]  /*14a0*/  LEA R2, R86, 0xffffffc0, 0x6 ;  /* 0xffffffc056027811 */ /* 0x000fe400078e30ff */
[----:B------:R-:W-:Y:S01]  /*14b0*/  @P2 MOV R6, R18 ;  /* 0x0000001200062202 */ /* 0x000fe20000000f00 */
[----:B----4-:R-:W-:Y:S01]  /*14c0*/  @!P2 IMAD R4, R115, R12, RZ ;  /* 0x0000000c7304a224 */ /* 0x010fe200078e02ff */
[----:B------:R-:W-:Y:S01]  /*14d0*/  @!P2 SHF.R.S32.HI R3, RZ, 0x1f, R12 ;  /* 0x0000001fff03a819 */ /* 0x000fe2000001140c */
[----:B------:R-:W-:-:S02]  /*14e0*/  @P3 VIADD R8, R8, 0x1 ;  /* 0x0000000108083836 */ /* 0x000fc40000000000 */
[----:B------:R-:W-:-:S04]  /*14f0*/  IMAD.WIDE.U32 R18, R116, R2, R6 ;  /* 0x0000000274127225 */ /* 0x000fc800078e0006 */
[----:B------:R-:W-:Y:S02]  /*1500*/  @!P2 IMAD R3, R3, R114, R4 ;  /* 0x000000720303a224 */ /* 0x000fe400078e0204 */
[----:B------:R-:W-:Y:S01]  /*1510*/  @!P2 IMAD.WIDE.U32 R6, R114, R12, RZ ;  /* 0x0000000c7206a225 */ /* 0x000fe200078e00ff */
[----:B------:R-:W-:Y:S02]  /*1520*/  @!P0 IADD3 R8, PT, PT, -R8, RZ, RZ ;  /* 0x000000ff08088210 */ /* 0x000fe40007ffe1ff */
[----:B------:R-:W-:Y:S01]  /*1530*/  @!P1 LOP3.LUT R8, RZ, R0, RZ, 0x33, !PT ;  /* 0x00000000ff089212 */ /* 0x000fe200078e33ff */
[----:B------:R-:W-:Y:S01]  /*1540*/  IMAD R5, R117, R2, RZ ;  /* 0x0000000275057224 */ /* 0x000fe200078e02ff */
[----:B------:R-:W-:Y:S01]  /*1550*/  @!P2 IADD3 R21, PT, PT, R7, R3, RZ ;  /* 0x000000030715a210 */ /* 0x000fe20007ffe0ff */
[----:B------:R-:W-:Y:S01]  /*1560*/  @!P2 IMAD R4, R17, R9, RZ ;  /* 0x000000091104a224 */ /* 0x000fe200078e02ff */
[----:B------:R-:W-:Y:S02]  /*1570*/  @!P2 SHF.R.S32.HI R3, RZ, 0x1f, R9 ;  /* 0x0000001fff03a819 */ /* 0x000fe40000011409 */
[----:B------:R-:W-:-:S02]  /*1580*/  @!P2 MOV R20, R6 ;  /* 0x000000060014a202 */ /* 0x000fc40000000f00 */
[----:B------:R-:W-:Y:S01]  /*1590*/  IADD3 R19, PT, PT, R19, R5, RZ ;  /* 0x0000000513137210 */ /* 0x000fe20007ffe0ff */
[----:B------:R-:W-:Y:S01]  /*15a0*/  IMAD R5, R15, R8, RZ ;  /* 0x000000080f057224 */ /* 0x000fe200078e02ff */
[----:B------:R-:W-:Y:S01]  /*15b0*/  SHF.R.S32.HI R6, RZ, 0x1f, R8 ;  /* 0x0000001fff067819 */ /* 0x000fe20000011408 */
[----:B------:R-:W-:Y:S02]  /*15c0*/  @P2 IMAD.IADD R12, R12, 0x1, R13 ;  /* 0x000000010c0c2824 */ /* 0x000fe400078e020d */
[C---:B------:R-:W-:Y:S02]  /*15d0*/  @!P2 IMAD R3, R16.reuse, R3, R4 ;  /* 0x000000031003a224 */ /* 0x040fe400078e0204 */
[----:B------:R-:W-:-:S04]  /*15e0*/  @!P2 IMAD.WIDE.U32 R16, R16, R9, R20 ;  /* 0x000000091010a225 */ /* 0x000fc800078e0014 */
[----:B------:R-:W-:-:S04]  /*15f0*/  IMAD.WIDE.U32 R8, R14, R8, R18 ;  /* 0x000000080e087225 */ /* 0x000fc800078e0012 */
[----:B------:R-:W-:Y:S02]  /*1600*/  IMAD R5, R14, R6, R5 ;  /* 0x000000060e057224 */ /* 0x000fe400078e0205 */
[-C--:B------:R-:W-:Y:S02]  /*1610*/  @P2 IMAD R4, R115, R12.reuse, RZ ;  /* 0x0000000c73042224 */ /* 0x080fe400078e02ff */
[----:B------:R-:W-:Y:S01]  /*1620*/  @P2 IMAD.WIDE.U32 R14, R114, R12, RZ ;  /* 0x0000000c720e2225 */ /* 0x000fe200078e00ff */
[----:B------:R-:W-:-:S03]  /*1630*/  MOV R6, R8 ;  /* 0x0000000800067202 */ /* 0x000fc60000000f00 */
[----:B------:R-:W-:Y:S01]  /*1640*/  @!P2 IMAD.IADD R13, R17, 0x1, R3 ;  /* 0x00000001110da824 */ /* 0x000fe200078e0203 */
[----:B------:R-:W-:Y:S01]  /*1650*/  IADD3 R3, PT, PT, R9, R5, RZ ;  /* 0x0000000509037210 */ /* 0x000fe20007ffe0ff */
[----:B------:R-:W-:Y:S01]  /*1660*/  @P2 IMAD.IADD R13, R15, 0x1, R4 ;  /* 0x000000010f0d2824 */ /* 0x000fe200078e0204 */
[----:B------:R-:W-:Y:S02]  /*1670*/  @P2 MOV R16, R14 ;  /* 0x0000000e00102202 */ /* 0x000fe40000000f00 */
[----:B------:R-:W-:Y:S02]  /*1680*/  MOV R15, RZ ;  /* 0x000000ff000f7202 */ /* 0x000fe40000000f00 */
.L_x_7043:
[----:B------:R-:W-:Y:S05]  /*1690*/  BSYNC.RECONVERGENT B0 ;  /* 0x0000000000007941 */ /* 0x000fea0003800200 */
.L_x_7041:
[----:B------:R-:W-:Y:S01]  /*16a0*/  ISETP.NE.AND P0, PT, R126, -0x1, PT ;  /* 0xffffffff7e00780c */ /* 0x000fe20003f05270 */
[----:B------:R-:W2:Y:S04]  /*16b0*/  LD.E.64 R18, desc[UR4][R84.64+0x30] ;  /* 0x0000300454127980 */ /* 0x000ea8000c101b00 */
[----:B------:R-:W3:Y:S04]  /*16c0*/  LD.E.64 R22, desc[UR4][R84.64+0x48] ;  /* 0x0000480454167980 */ /* 0x000ee8000c101b00 */
[----:B------:R-:W4:Y:S04]  /*16d0*/  LD.E.64 R4, desc[UR4][R84.64+0x10] ;  /* 0x0000100454047980 */ /* 0x000f28000c101b00 */
[----:B------:R-:W3:Y:S04]  /*16e0*/  @!P0 LD.E.64 R26, desc[UR4][R84.64+0x18] ;  /* 0x00001804541a8980 */ /* 0x000ee8000c101b00 */
[----:B------:R-:W4:Y:S04]  /*16f0*/  LD.E.64 R8, desc[UR4][R84.64+0x8] ;  /* 0x0000080454087980 */ /* 0x000f28000c101b00 */
[----:B------:R-:W4:Y:S04]  /*1700*/  LD.E.64 R10, desc[UR4][R10.64] ;  /* 0x000000040a0a7980 */ /* 0x000f28000c101b00 */
        /* <DEDUP_REMOVED lines=8> */
[----:B------:R-:W-:Y:S02]  /*1790*/  IABS R20, R0 ;  /* 0x0000000000147213 */ /* 0x000fe40000000000 */
[----:B-1----:R-:W-:-:S05]  /*17a0*/  IADD3 R14, PT, PT, RZ, -R31, RZ ;  /* 0x8000001fff0e7210 */ /* 0x002fca0007ffe0ff */
[----:B------:R-:W-:-:S04]  /*17b0*/  IMAD R14, R14, R12, RZ ;  /* 0x0000000c0e0e7224 */ /* 0x000fc800078e02ff */
[----:B------:R-:W-:-:S04]  /*17c0*/  IMAD.HI.U32 R14, R31, R14, R30 ;  /* 0x0000000e1f0e7227 */ /* 0x000fc800078e001e */
[----:B------:R-:W-:Y:S02]  /*17d0*/  IMAD.MOV R20, RZ, RZ, -R20 ;  /* 0x000000ffff147224 */ /* 0x000fe400078e0a14 */
[----:B------:R-:W-:-:S04]  /*17e0*/  IMAD.HI.U32 R14, R14, R17, RZ ;  /* 0x000000110e0e7227 */ /* 0x000fc800078e00ff */
[----:B------:R-:W-:-:S05]  /*17f0*/  IMAD R17, R14, R20, R17 ;  /* 0x000000140e117224 */ /* 0x000fca00078e0211 */
[----:B------:R-:W-:Y:S01]  /*1800*/  ISETP.GT.U32.AND P3, PT, R12, R17, PT ;  /* 0x000000110c00720c */ /* 0x000fe20003f64070 */
[----:B------:R-:W-:Y:S02]  /*1810*/  IMAD.MOV.U32 R7, RZ, RZ, RZ ;  /* 0x000000ffff077224 */ /* 0x000fe400078e00ff */
[----:B------:R-:W-:-:S04]  /*1820*/  IMAD.SHL.U32 R55, R60, 0x8, RZ ;  /* 0x000000083c377824 */ /* 0x000fc800078e00ff */
[----:B------:R1:W5:Y:S06]  /*1830*/  @P4 LD.E R7, desc[UR4][R32.64] ;  /* 0x0000000420074980 */ /* 0x00036c000c101900 */
[-C--:B------:R-:W-:Y:S01]  /*1840*/  @!P3 IADD3 R17, PT, PT, R17, -R12.reuse, RZ ;  /* 0x8000000c1111b210 */ /* 0x080fe20007ffe0ff */
[----:B------:R-:W1:Y:S03]  /*1850*/  S2R R54, SR_CgaCtaId ;  /* 0x0000000000367919 */ /* 0x000e660000008800 */
[----:B------:R-:W-:-:S02]  /*1860*/  ISETP.GE.U32.AND P4, PT, R17, R12, PT ;  /* 0x0000000c1100720c */ /* 0x000fc40003f86070 */
[----:B------:R-:W-:Y:S02]  /*1870*/  LOP3.LUT R12, R55, 0x18, RZ, 0xc0, !PT ;  /* 0x00000018370c7812 */ /* 0x000fe400078ec0ff */
[----:B------:R-:W-:Y:S02]  /*1880*/  LOP3.LUT R17, R121, R0, RZ, 0x3c, !PT ;  /* 0x0000000079117212 */ /* 0x000fe400078e3cff */
[----:B------:R-:W-:Y:S02]  /*1890*/  IADD3 R20, P1, PT, R12, R16, RZ ;  /* 0x000000100c147210 */ /* 0x000fe40007f3e0ff */
[----:B------:R-:W-:Y:S01]  /*18a0*/  @!P3 IADD3 R14, PT, PT, R14, 0x1, RZ ;  /* 0x000000010e0eb810 */ /* 0x000fe20007ffe0ff */
[----:B-----5:R-:W-:Y:S01]  /*18b0*/  IMAD R15, R15, R114, RZ ;  /* 0x000000720f0f7224 */ /* 0x020fe200078e02ff */
[----:B------:R-:W-:Y:S01]  /*18c0*/  ISETP.GE.AND P2, PT, R17, RZ, PT ;  /* 0x000000ff1100720c */ /* 0x000fe20003f46270 */
[----:B------:R-:W-:Y:S01]  /*18d0*/  IMAD.X R21, RZ, RZ, R13, P1 ;  /* 0x000000ffff157224 */ /* 0x000fe200008e060d */
[----:B------:R-:W-:Y:S01]  /*18e0*/  ISETP.NE.AND P1, PT, R0, RZ, PT ;  /* 0x000000ff0000720c */ /* 0x000fe20003f25270 */
[----:B------:R-:W-:-:S02]  /*18f0*/  @P4 VIADD R14, R14, 0x1 ;  /* 0x000000010e0e4836 */ /* 0x000fc40000000000 */
[C---:B------:R-:W-:Y:S02]  /*1900*/  IMAD R15, R2.reuse, R115, R15 ;  /* 0x00000073020f7224 */ /* 0x040fe400078e020f */
[----:B------:R-:W-:-:S04]  /*1910*/  IMAD.WIDE.U32 R20, R2, R114, R20 ;  /* 0x0000007202147225 */ /* 0x000fc800078e0014 */
[----:B------:R-:W-:Y:S02]  /*1920*/  IMAD.MOV.U32 R2, RZ, RZ, R14 ;  /* 0x000000ffff027224 */ /* 0x000fe400078e000e */
[----:B------:R-:W-:Y:S02]  /*1930*/  IMAD.IADD R21, R21, 0x1, R15 ;  /* 0x0000000115157824 */ /* 0x000fe400078e020f */
[----:B------:R-:W-:Y:S01]  /*1940*/  @!P2 IMAD.MOV R2, RZ, RZ, -R2 ;  /* 0x000000ffff02a224 */ /* 0x000fe200078e0a02 */
[----:B------:R-:W-:-:S04]  /*1950*/  @!P1 LOP3.LUT R2, RZ, R0, RZ, 0x33, !PT ;  /* 0x00000000ff029212 */ /* 0x000fc800078e33ff */
[----:B------:R-:W-:Y:S02]  /*1960*/  SHF.R.S32.HI R0, RZ, 0x1f, R2 ;  /* 0x0000001fff007819 */ /* 0x000fe40000011402 */
[----:B------:R-:W-:Y:S01]  /*1970*/  SHF.R.U32.HI R92, RZ, 0x2, R60 ;  /* 0x00000002ff5c7819 */ /* 0x000fe2000001163c */
[----:B------:R-:W-:-:S04]  /*1980*/  IMAD.MOV.U32 R93, RZ, RZ, RZ ;  /* 0x000000ffff5d7224 */ /* 0x000fc800078e00ff */
[----:B------:R-:W-:Y:S01]  /*1990*/  IMAD R119, R117, R92, RZ ;  /* 0x0000005c75777224 */ /* 0x000fe200078e02ff */
[----:B------:R-:W-:Y:S01]  /*19a0*/  SHF.L.U64.HI R117, R116, 0x5, R117 ;  /* 0x0000000574757819 */ /* 0x000fe20000010275 */
[----:B--2---:R-:W-:-:S04]  /*19b0*/  @P0 IMAD.WIDE.U32 R28, R18, R126, RZ ;  /* 0x0000007e121c0225 */ /* 0x004fc800078e00ff */
[----:B------:R-:W-:Y:S02]  /*19c0*/  @P0 IMAD R15, R19, R126, RZ ;  /* 0x0000007e130f0224 */ /* 0x000fe400078e02ff */
[----:B---3--:R-:W-:-:S04]  /*19d0*/  @!P0 IMAD.WIDE.U32 R16, R26, R122, RZ ;  /* 0x0000007a1a108225 */ /* 0x008fc800078e00ff */
[----:B------:R-:W-:Y:S01]  /*19e0*/  @!P0 IMAD R26, R27, R122, RZ ;  /* 0x0000007a1b1a8224 */ /* 0x000fe200078e02ff */
[----:B------:R-:W-:Y:S01]  /*19f0*/  @!P0 MOV R14, R16 ;  /* 0x00000010000e8202 */ /* 0x000fe20000000f00 */
[----:B------:R-:W-:-:S03]  /*1a00*/  @P0 IMAD.MOV.U32 R14, RZ, RZ, R28 ;  /* 0x000000ffff0e0224 */ /* 0x000fc600078e001c */
[----:B------:R-:W-:Y:S01]  /*1a10*/  @!P0 IADD3 R26, PT, PT, R17, R26, RZ ;  /* 0x0000001a111a8210 */ /* 0x000fe20007ffe0ff */
[----:B------:R-:W-:Y:S01]  /*1a20*/  @P0 IMAD.IADD R26, R29, 0x1, R15 ;  /* 0x000000011d1a0824 */ /* 0x000fe200078e020f */
[----:B------:R-:W-:Y:S02]  /*1a30*/  IADD3 R28, P1, PT, R12, R14, RZ ;  /* 0x0000000e0c1c7210 */ /* 0x000fe40007f3e0ff */
[----:B------:R-:W-:Y:S02]  /*1a40*/  LOP3.LUT R17, R55, 0xc0, RZ, 0xc0, !PT ;  /* 0x000000c037117812 */ /* 0x000fe400078ec0ff */
[----:B------:R-:W-:Y:S01]  /*1a50*/  IADD3.X R29, PT, PT, RZ, R26, RZ, P1, !PT ;  /* 0x0000001aff1d7210 */ /* 0x000fe20000ffe4ff */
[----:B------:R-:W-:Y:S01]  /*1a60*/  IMAD.WIDE.U32 R26, R2, R24, R20 ;  /* 0x00000018021a7225 */ /* 0x000fe200078e0014 */
[----:B------:R-:W-:Y:S02]  /*1a70*/  LOP3.LUT R16, R17, 0x18, R60, 0xf8, !PT ;  /* 0x0000001811107812 */ /* 0x000fe400078ef83c */
[----:B------:R-:W-:Y:S01]  /*1a80*/  MOV R21, 0x400 ;  /* 0x0000040000157802 */ /* 0x000fe20000000f00 */
[----:B------:R-:W-:Y:S01]  /*1a90*/  IMAD R15, R25, R2, RZ ;  /* 0x00000002190f7224 */ /* 0x000fe200078e02ff */
[----:B------:R-:W-:Y:S01]  /*1aa0*/  LOP3.LUT R16, R16, 0x18, R55, 0x78, !PT ;  /* 0x0000001810107812 */ /* 0x000fe200078e7837 */
[----:B------:R-:W-:Y:S01]  /*1ab0*/  @!P0 IMAD.MOV.U32 R20, RZ, RZ, R18 ;  /* 0x000000ffff148224 */ /* 0x000fe200078e0012 */
[----:B-1----:R-:W-:Y:S01]  /*1ac0*/  LEA R54, R54, R21, 0x18 ;  /* 0x0000001536367211 */ /* 0x002fe200078ec0ff */
[----:B------:R-:W-:Y:S01]  /*1ad0*/  IMAD R15, R0, R24, R15 ;  /* 0x00000018000f7224 */ /* 0x000fe200078e020f */
[----:B------:R-:W-:Y:S01]  /*1ae0*/  @!P0 MOV R21, R19 ;  /* 0x0000001300158202 */ /* 0x000fe20000000f00 */
[----:B------:R-:W-:Y:S01]  /*1af0*/  @P0 IMAD.MOV.U32 R21, RZ, RZ, R19 ;  /* 0x000000ffff150224 */ /* 0x000fe200078e0013 */
[----:B------:R-:W-:Y:S01]  /*1b00*/  @P0 MOV R20, R18 ;  /* 0x0000001200140202 */ /* 0x000fe20000000f00 */
[----:B------:R-:W-:Y:S01]  /*1b10*/  IMAD.IADD R17, R27, 0x1, R15 ;  /* 0x000000011b117824 */ /* 0x000fe200078e020f */
[----:B------:R-:W-:Y:S01]  /*1b20*/  LOP3.LUT R55, R16, 0x1f20, R55, 0xf8, !PT ;  /* 0x00001f2010377812 */ /* 0x000fe200078ef837 */
[----:B------:R-:W-:Y:S01]  /*1b30*/  IMAD.MOV.U32 R16, RZ, RZ, R26 ;  /* 0x000000ffff107224 */ /* 0x000fe200078e001a */
[----:B------:R-:W-:-:S02]  /*1b40*/  IADD3 R18, P0, PT, R12, R6, RZ ;  /* 0x000000060c127210 */ /* 0x000fc40007f1e0ff */
[----:B------:R-:W-:Y:S01]  /*1b50*/  SHF.R.S32.HI R6, RZ, 0x1f, R65 ;  /* 0x0000001fff067819 */ /* 0x000fe20000011441 */
[----:B------:R-:W-:Y:S01]  /*1b60*/  IMAD.WIDE.U32 R16, R92, R114, R16 ;  /* 0x000000725c107225 */ /* 0x000fe200078e0010 */
[----:B------:R-:W-:-:S03]  /*1b70*/  IADD3.X R19, PT, PT, RZ, R3, RZ, P0, !PT ;  /* 0x00000003ff137210 */ /* 0x000fc600007fe4ff */
[----:B------:R-:W-:Y:S01]  /*1b80*/  IMAD R3, R115, R92, RZ ;  /* 0x0000005c73037224 */ /* 0x000fe200078e02ff */
[----:B------:R-:W-:Y:S01]  /*1b90*/  LEA.HI R69, R6, R65, RZ, 0x6 ;  /* 0x0000004106457211 */ /* 0x000fe200078f30ff */
[-C--:B------:R-:W-:Y:S02]  /*1ba0*/  IMAD R14, R23, R121.reuse, RZ ;  /* 0x00000079170e7224 */ /* 0x080fe400078e02ff */
[----:B------:R-:W-:Y:S01]  /*1bb0*/  IMAD.WIDE.U32 R22, R22, R121, R28 ;  /* 0x0000007916167225 */ /* 0x000fe200078e001c */
[----:B----4-:R-:W-:-:S03]  /*1bc0*/  LEA R130, P0, R16, R4, 0x1 ;  /* 0x0000000410827211 */ /* 0x010fc600078008ff */
[----:B------:R-:W-:Y:S01]  /*1bd0*/  IMAD.IADD R3, R17, 0x1, R3 ;  /* 0x0000000111037824 */ /* 0x000fe200078e0203 */
[----:B------:R-:W-:Y:S01]  /*1be0*/  SHF.R.S32.HI R69, RZ, 0x6, R69 ;  /* 0x00000006ff457819 */ /* 0x000fe20000011445 */
[----:B------:R-:W-:Y:S02]  /*1bf0*/  IMAD.IADD R23, R23, 0x1, R14 ;  /* 0x0000000117177824 */ /* 0x000fe400078e020e */
[----:B------:R-:W-:Y:S01]  /*1c00*/  IMAD.WIDE.U32 R14, R123, 0x40, R92 ;  /* 0x000000407b0e7825 */ /* 0x000fe200078e005c */
[----:B------:R-:W-:Y:S02]  /*1c10*/  LEA.HI.X R131, R16, R5, R3, 0x1, P0 ;  /* 0x0000000510837211 */ /* 0x000fe400000f0c03 */
[----:B------:R-:W-:Y:S01]  /*1c20*/  ISETP.GE.AND P0, PT, R69, R86, PT ;  /* 0x000000564500720c */ /* 0x000fe20003f06270 */
[----:B------:R-:W-:Y:S01]  /*1c30*/  IMAD R15, R15, R20, RZ ;  /* 0x000000140f0f7224 */ /* 0x000fe200078e02ff */
[C---:B------:R-:W-:Y:S01]  /*1c40*/  SHF.L.U64.HI R63, R20.reuse, 0x5, R21 ;  /* 0x00000005143f7819 */ /* 0x040fe20000010215 */
[----:B------:R-:W-:-:S02]  /*1c50*/  IMAD.SHL.U32 R62, R20, 0x20, RZ ;  /* 0x00000020143e7824 */ /* 0x000fc400078e00ff */
[----:B------:R-:W-:Y:S02]  /*1c60*/  IMAD R15, R14, R21, R15 ;  /* 0x000000150e0f7224 */ /* 0x000fe400078e020f */
[----:B------:R-:W-:-:S04]  /*1c70*/  IMAD.WIDE.U32 R18, R92, R116, R18 ;  /* 0x000000745c127225 */ /* 0x000fc800078e0012 */
[----:B------:R-:W-:Y:S01]  /*1c80*/  IMAD.WIDE.U32 R20, R14, R20, R22 ;  /* 0x000000140e147225 */ /* 0x000fe200078e0016 */
[----:B------:R-:W-:-:S03]  /*1c90*/  LEA R118, P1, R18, R8, 0x1 ;  /* 0x0000000812767211 */ /* 0x000fc600078208ff */
[----:B------:R-:W-:Y:S01]  /*1ca0*/  IMAD.IADD R119, R19, 0x1, R119 ;  /* 0x0000000113777824 */ /* 0x000fe200078e0277 */
[----:B------:R-:W-:Y:S02]  /*1cb0*/  IADD3 R15, PT, PT, R21, R15, RZ ;  /* 0x0000000f150f7210 */ /* 0x000fe40007ffe0ff */
[----:B------:R-:W-:Y:S02]  /*1cc0*/  LEA R90, P2, R20, R10, 0x1 ;  /* 0x0000000a145a7211 */ /* 0x000fe400078408ff */
[----:B------:R-:W-:Y:S02]  /*1cd0*/  LEA.HI.X R119, R18, R9, R119, 0x1, P1 ;  /* 0x0000000912777211 */ /* 0x000fe400008f0c77 */
[C---:B------:R-:W-:Y:S01]  /*1ce0*/  SHF.L.U64.HI R115, R114.reuse, 0x5, R115 ;  /* 0x0000000572737819 */ /* 0x040fe20000010273 */
[----:B------:R-:W-:Y:S01]  /*1cf0*/  IMAD.SHL.U32 R114, R114, 0x20, RZ ;  /* 0x0000002072727824 */ /* 0x000fe200078e00ff */
[----:B------:R-:W-:Y:S02]  /*1d00*/  LEA.HI.X R91, R20, R11, R15, 0x1, P2 ;  /* 0x0000000b145b7211 */ /* 0x000fe400010f0c0f */
[----:B------:R-:W-:-:S02]  /*1d10*/  SHF.L.U32 R116, R116, 0x5, RZ ;  /* 0x0000000574747819 */ /* 0x000fc400000006ff */
[C---:B------:R-:W-:Y:S02]  /*1d20*/  LOP3.LUT R10, R12.reuse, 0x20, RZ, 0xfc, !PT ;  /* 0x000000200c0a7812 */ /* 0x040fe400078efcff */
[----:B------:R-:W-:Y:S02]  /*1d30*/  LOP3.LUT R9, R12, 0x40, RZ, 0xfc, !PT ;  /* 0x000000400c097812 */ /* 0x000fe400078efcff */
[----:B------:R-:W-:Y:S01]  /*1d40*/  LEA R55, R55, R54, 0x1 ;  /* 0x0000003637377211 */ /* 0x000fe200078e08ff */
[----:B------:R-:W-:Y:S06]  /*1d50*/  @P0 BRA `(.L_x_7044) ;  /* 0x0000004400e40947 */ /* 0x000fec0003800000 */
[----:B------:R-:W2:Y:S04]  /*1d60*/  LD.E.64 R30, desc[UR4][R84.64+0x120] ;  /* 0x00012004541e7980 */ /* 0x000ea8000c101b00 */
[----:B------:R-:W3:Y:S04]  /*1d70*/  LD.E.64 R96, desc[UR4][R84.64+0x130] ;  /* 0x0001300454607980 */ /* 0x000ee8000c101b00 */
[----:B------:R-:W4:Y:S04]  /*1d80*/  LD.E.64 R14, desc[UR4][R84.64+0x118] ;  /* 0x00011804540e7980 */ /* 0x000f28000c101b00 */
[----:B------:R-:W5:Y:S04]  /*1d90*/  LD.E.64 R26, desc[UR4][R84.64+0x140] ;  /* 0x00014004541a7980 */ /* 0x000f68000c101b00 */
[----:B------:R-:W5:Y:S04]  /*1da0*/  LD.E.64 R20, desc[UR4][R84.64+0x128] ;  /* 0x0001280454147980 */ /* 0x000f68000c101b00 */
[----:B------:R-:W5:Y:S04]  /*1db0*/  LD.E.64 R24, desc[UR4][R84.64+0x138] ;  /* 0x0001380454187980 */ /* 0x000f68000c101b00 */
[----:B------:R-:W5:Y:S04]  /*1dc0*/  LD.E R8, desc[UR4][R84.64+0xd0] ;  /* 0x0000d00454087980 */ /* 0x000f68000c101900 */
[----:B------:R-:W5:Y:S04]  /*1dd0*/  LD.E.64 R22, desc[UR4][R84.64+0x110] ;  /* 0x0001100454167980 */ /* 0x000f68000c101b00 */
[----:B------:R-:W5:Y:S04]  /*1de0*/  LD.E.64 R16, desc[UR4][R84.64+0x108] ;  /* 0x0001080454107980 */ /* 0x000f68000c101b00 */
[----:B------:R-:W5:Y:S04]  /*1df0*/  LD.E.64 R18, desc[UR4][R84.64+0x150] ;  /* 0x0001500454127980 */ /* 0x000f68000c101b00 */
[----:B------:R-:W5:Y:S01]  /*1e00*/  LD.E.64 R4, desc[UR4][R84.64+0x148] ;  /* 0x0001480454047980 */ /* 0x000f62000c101b00 */
[----:B------:R-:W-:Y:S01]  /*1e10*/  MOV R13, RZ ;  /* 0x000000ff000d7202 */ /* 0x000fe20000000f00 */
[----:B------:R-:W-:Y:S01]  /*1e20*/  VIADD R68, R92, 0x20 ;  /* 0x000000205c447836 */ /* 0x000fe20000000000 */
[C---:B------:R-:W-:Y:S01]  /*1e30*/  LEA R82, R86.reuse, 0xffffffc0, 0x6 ;  /* 0xffffffc056527811 */ /* 0x040fe200078e30ff */
[C-C-:B------:R-:W-:Y:S01]  /*1e40*/  IMAD R87, R86.reuse, -0x40, R65.reuse ;  /* 0xffffffc056577824 */ /* 0x140fe200078e0241 */
[----:B------:R-:W-:Y:S01]  /*1e50*/  SHF.R.S32.HI R11, RZ, 0x1f, R65 ;  /* 0x0000001fff0b7819 */ /* 0x000fe20000011441 */
[----:B------:R-:W-:Y:S01]  /*1e60*/  IMAD R83, R86, -0x40, R61 ;  /* 0xffffffc056537824 */ /* 0x000fe200078e023d */
[----:B------:R-:W-:Y:S01]  /*1e70*/  VIMNMX R69, PT, PT, RZ, R69, !PT ;  /* 0x00000045ff457248 */ /* 0x000fe20007fe0100 */
[----:B------:R-:W-:Y:S01]  /*1e80*/  IMAD.MOV.U32 R80, RZ, RZ, R86 ;  /* 0x000000ffff507224 */ /* 0x000fe200078e0056 */
[----:B------:R-:W-:Y:S01]  /*1e90*/  MOV R76, R130 ;  /* 0x00000082004c7202 */ /* 0x000fe20000000f00 */
[----:B------:R-:W-:Y:S01]  /*1ea0*/  IMAD.MOV.U32 R77, RZ, RZ, R131 ;  /* 0x000000ffff4d7224 */ /* 0x000fe200078e0083 */
[----:B------:R-:W-:Y:S01]  /*1eb0*/  MOV R94, R118 ;  /* 0x00000076005e7202 */ /* 0x000fe20000000f00 */
[----:B------:R-:W-:-:S02]  /*1ec0*/  IMAD.MOV.U32 R95, RZ, RZ, R119 ;  /* 0x000000ffff5f7224 */ /* 0x000fc400078e0077 */
[----:B--2---:R-:W-:Y:S02]  /*1ed0*/  IMAD R3, R31, R122, RZ ;  /* 0x0000007a1f037224 */ /* 0x004fe400078e02ff */
[----:B------:R-:W-:-:S05]  /*1ee0*/  IMAD.WIDE.U32 R30, R122, R30, R12 ;  /* 0x0000001e7a1e7225 */ /* 0x000fca00078e000c */
[----:B------:R-:W-:Y:S01]  /*1ef0*/  IADD3 R31, PT, PT, R31, R3, RZ ;  /* 0x000000031f1f7210 */ /* 0x000fe20007ffe0ff */
[----:B---3--:R-:W-:Y:S02]  /*1f00*/  IMAD R3, R97, R82, RZ ;  /* 0x0000005261037224 */ /* 0x008fe400078e02ff */
[----:B----4-:R-:W-:-:S04]  /*1f10*/  IMAD.WIDE.U32 R28, R122, R14, R12 ;  /* 0x0000000e7a1c7225 */ /* 0x010fc800078e000c */
[----:B------:R-:W-:Y:S01]  /*1f20*/  IMAD.WIDE.U32 R30, R82, R96, R30 ;  /* 0x00000060521e7225 */ /* 0x000fe200078e001e */
[----:B-----5:R-:W-:-:S03]  /*1f30*/  SHF.L.U64.HI R79, R20, 0x5, R21 ;  /* 0x00000005144f7819 */ /* 0x020fc60000010215 */
[----:B------:R-:W-:Y:S01]  /*1f40*/  IMAD.IADD R31, R31, 0x1, R3 ;  /* 0x000000011f1f7824 */ /* 0x000fe200078e0203 */
[----:B------:R-:W-:Y:S01]  /*1f50*/  SHF.L.U32 R81, R20, 0x5, RZ ;  /* 0x0000000514517819 */ /* 0x000fe200000006ff */
[----:B------:R-:W-:Y:S02]  /*1f60*/  IMAD R3, R15, R122, RZ ;  /* 0x0000007a0f037224 */ /* 0x000fe400078e02ff */
[----:B------:R-:W-:Y:S02]  /*1f70*/  IMAD R15, R27, R2, RZ ;  /* 0x000000021b0f7224 */ /* 0x000fe400078e02ff */
[----:B------:R-:W-:Y:S01]  /*1f80*/  IMAD R14, R21, R82, RZ ;  /* 0x00000052150e7224 */ /* 0x000fe200078e02ff */
[----:B------:R-:W-:Y:S01]  /*1f90*/  IADD3 R29, PT, PT, R29, R3, RZ ;  /* 0x000000031d1d7210 */ /* 0x000fe20007ffe0ff */
[----:B------:R-:W-:Y:S01]  /*1fa0*/  IMAD R6, R26, R0, R15 ;  /* 0x000000001a067224 */ /* 0x000fe200078e020f */
[----:B------:R-:W-:Y:S01]  /*1fb0*/  IADD3 R3, P0, PT, -R65, R92, RZ ;  /* 0x0000005c41037210 */ /* 0x000fe20007f1e1ff */
[----:B------:R-:W-:Y:S01]  /*1fc0*/  IMAD.WIDE.U32 R26, R2, R26, R30 ;  /* 0x0000001a021a7225 */ /* 0x000fe200078e001e */
[----:B------:R-:W-:-:S03]  /*1fd0*/  LEA.HI R89, R8, R8, RZ, 0x1 ;  /* 0x0000000808597211 */ /* 0x000fc600078f08ff */
[----:B------:R-:W-:Y:S01]  /*1fe0*/  IMAD.X R11, RZ, RZ, ~R11, P0 ;  /* 0x000000ffff0b7224 */ /* 0x000fe200000e0e0b */
[----:B------:R-:W-:Y:S01]  /*1ff0*/  IADD3 R27, PT, PT, R27, R6, RZ ;  /* 0x000000061b1b7210 */ /* 0x000fe20007ffe0ff */
[----:B------:R-:W-:Y:S01]  /*2000*/  IMAD.WIDE.U32 R28, R82, R20, R28 ;  /* 0x00000014521c7225 */ /* 0x000fe200078e001c */
[----:B------:R-:W-:-:S03]  /*2010*/  SHF.R.S32.HI R89, RZ, 0x1, R89 ;  /* 0x00000001ff597819 */ /* 0x000fc60000011459 */
[----:B------:R-:W-:Y:S02]  /*2020*/  IMAD R6, R11, R96, RZ ;  /* 0x000000600b067224 */ /* 0x000fe400078e02ff */
[----:B------:R-:W-:Y:S02]  /*2030*/  IMAD R15, R25, R2, RZ ;  /* 0x00000002190f7224 */ /* 0x000fe400078e02ff */
[-C--:B------:R-:W-:Y:S02]  /*2040*/  IMAD R6, R97, R3.reuse, R6 ;  /* 0x0000000361067224 */ /* 0x080fe400078e0206 */
[----:B------:R-:W-:-:S04]  /*2050*/  IMAD.WIDE.U32 R26, R96, R3, R26 ;  /* 0x00000003601a7225 */ /* 0x000fc800078e001a */
[----:B------:R-:W-:Y:S01]  /*2060*/  IMAD.IADD R29, R29, 0x1, R14 ;  /* 0x000000011d1d7824 */ /* 0x000fe200078e020e */
[----:B------:R-:W-:Y:S01]  /*2070*/  IADD3 R6, PT, PT, R27, R6, RZ ;  /* 0x000000061b067210 */ /* 0x000fe20007ffe0ff */
[----:B------:R-:W-:Y:S01]  /*2080*/  IMAD R0, R24, R0, R15 ;  /* 0x0000000018007224 */ /* 0x000fe200078e020f */
[----:B------:R-:W-:Y:S01]  /*2090*/  LEA R70, P0, R26, R22, 0x1 ;  /* 0x000000161a467211 */ /* 0x000fe200078008ff */
[----:B------:R-:W-:-:S03]  /*20a0*/  IMAD.WIDE.U32 R24, R2, R24, R28 ;  /* 0x0000001802187225 */ /* 0x000fc600078e001c */
[----:B------:R-:W-:Y:S01]  /*20b0*/  LEA.HI.X R71, R26, R23, R6, 0x1, P0 ;  /* 0x000000171a477211 */ /* 0x000fe200000f0c06 */
[----:B------:R-:W-:Y:S01]  /*20c0*/  IMAD.IADD R25, R25, 0x1, R0 ;  /* 0x0000000119197824 */ /* 0x000fe200078e0200 */
[----:B------:R-:W-:Y:S01]  /*20d0*/  IADD3 R6, PT, PT, R82, R7, RZ ;  /* 0x0000000752067210 */ /* 0x000fe20007ffe0ff */
[----:B------:R-:W-:Y:S01]  /*20e0*/  IMAD R75, R92, R89, RZ ;  /* 0x000000595c4b7224 */ /* 0x000fe200078e02ff */
[----:B------:R-:W-:Y:S01]  /*20f0*/  LOP3.LUT R0, R60, 0x3, RZ, 0xc0, !PT ;  /* 0x000000033c007812 */ /* 0x000fe200078ec0ff */
[----:B------:R-:W-:Y:S02]  /*2100*/  IMAD R15, R11, R20, RZ ;  /* 0x000000140b0f7224 */ /* 0x000fe400078e02ff */
[C---:B------:R-:W-:Y:S01]  /*2110*/  IMAD R6, R89.reuse, R6, RZ ;  /* 0x0000000659067224 */ /* 0x040fe200078e02ff */
[----:B------:R-:W-:Y:S01]  /*2120*/  SHF.L.U32 R89, R89, 0x5, RZ ;  /* 0x0000000559597819 */ /* 0x000fe200000006ff */
[C---:B------:R-:W-:Y:S01]  /*2130*/  IMAD R7, R0.reuse, 0x4, R75 ;  /* 0x0000000400077824 */ /* 0x040fe200078e024b */
[----:B------:R-:W-:Y:S01]  /*2140*/  LEA R75, R0, R75, 0x3 ;  /* 0x0000004b004b7211 */ /* 0x000fe200078e18ff */
[----:B------:R-:W-:Y:S01]  /*2150*/  IMAD.WIDE.U32 R22, R20, R3, R24 ;  /* 0x0000000314167225 */ /* 0x000fe200078e0018 */
[----:B------:R-:W-:-:S02]  /*2160*/  SHF.R.S32.HI R0, RZ, 0x1f, R6 ;  /* 0x0000001fff007819 */ /* 0x000fc40000011406 */
[C---:B------:R-:W-:Y:S01]  /*2170*/  IADD3 R2, P1, PT, R6.reuse, R75, RZ ;  /* 0x0000004b06027210 */ /* 0x040fe20007f3e0ff */
[----:B------:R-:W-:Y:S01]  /*2180*/  IMAD R15, R21, R3, R15 ;  /* 0x00000003150f7224 */ /* 0x000fe200078e020f */
[----:B------:R-:W-:Y:S02]  /*2190*/  IADD3 R3, P2, PT, R6, R7, RZ ;  /* 0x0000000706037210 */ /* 0x000fe40007f5e0ff */
[----:B------:R-:W-:Y:S01]  /*21a0*/  LEA R14, P0, R22, R16, 0x1 ;  /* 0x00000010160e7211 */ /* 0x000fe200078008ff */
[----:B------:R-:W-:Y:S01]  /*21b0*/  IMAD.SHL.U32 R74, R2, 0x2, RZ ;  /* 0x00000002024a7824 */ /* 0x000fe200078e00ff */
[-C--:B------:R-:W-:Y:S01]  /*21c0*/  LEA.HI.X.SX32 R75, R75, R0.reuse, 0x1, P1 ;  /* 0x000000004b4b7211 */ /* 0x080fe200008f0eff */
[----:B------:R-:W-:Y:S01]  /*21d0*/  IMAD.IADD R15, R23, 0x1, R15 ;  /* 0x00000001170f7824 */ /* 0x000fe200078e020f */
[----:B------:R-:W-:Y:S02]  /*21e0*/  SHF.L.U32 R16, R3, 0x1, RZ ;  /* 0x0000000103107819 */ /* 0x000fe400000006ff */
[----:B------:R-:W-:-:S02]  /*21f0*/  LEA.HI.X.SX32 R0, R7, R0, 0x1, P2 ;  /* 0x0000000007007211 */ /* 0x000fc400010f0eff */
[----:B------:R-:W-:Y:S02]  /*2200*/  SHF.L.U64.HI R75, R2, 0x1, R75 ;  /* 0x00000001024b7819 */ /* 0x000fe4000001024b */
[----:B------:R-:W-:Y:S02]  /*2210*/  IADD3 R72, P3, PT, R18, R74, RZ ;  /* 0x0000004a12487210 */ /* 0x000fe40007f7e0ff */
[----:B------:R-:W-:Y:S02]  /*2220*/  LEA.HI.X R15, R22, R17, R15, 0x1, P0 ;  /* 0x00000011160f7211 */ /* 0x000fe400000f0c0f */
[----:B------:R-:W-:Y:S01]  /*2230*/  IADD3 R52, P1, PT, R18, R16, RZ ;  /* 0x0000001012347210 */ /* 0x000fe20007f3e0ff */
[----:B------:R-:W-:Y:S01]  /*2240*/  IMAD.X R73, R19, 0x1, R75, P3 ;  /* 0x0000000113497824 */ /* 0x000fe200018e064b */
[----:B------:R-:W-:Y:S02]  /*2250*/  IADD3 R74, P2, PT, R4, R74, RZ ;  /* 0x0000004a044a7210 */ /* 0x000fe40007f5e0ff */
[----:B------:R-:W-:-:S02]  /*2260*/  SHF.L.U64.HI R0, R3, 0x1, R0 ;  /* 0x0000000103007819 */ /* 0x000fc40000010200 */
[----:B------:R-:W-:Y:S01]  /*2270*/  IADD3 R16, P0, PT, R4, R16, RZ ;  /* 0x0000001004107210 */ /* 0x000fe20007f1e0ff */
[----:B------:R-:W-:Y:S01]  /*2280*/  IMAD.X R75, R5, 0x1, R75, P2 ;  /* 0x00000001054b7824 */ /* 0x000fe200010e064b */
[-C--:B------:R-:W-:Y:S02]  /*2290*/  IADD3.X R53, PT, PT, R19, R0.reuse, RZ, P1, !PT ;  /* 0x0000000013357210 */ /* 0x080fe40000ffe4ff */
[----:B------:R-:W-:Y:S02]  /*22a0*/  IADD3.X R17, PT, PT, R5, R0, RZ, P0, !PT ;  /* 0x0000000005117210 */ /* 0x000fe400007fe4ff */
[----:B------:R-:W-:-:S07]  /*22b0*/  SHF.R.S32.HI R78, RZ, 0x1f, R89 ;  /* 0x0000001fff4e7819 */ /* 0x000fce0000011459 */
.L_x_7081:
[----:B------:R-:W-:Y:S01]  /*22c0*/  VIADD R83, R83, 0x40 ;  /* 0x0000004053537836 */ /* 0x000fe20000000000 */
[----:B------:R-:W-:Y:S01]  /*22d0*/  BSSY.RECONVERGENT B0, `(.L_x_7045) ;  /* 0x0000010000007945 */ /* 0x000fe20003800200 */
[----:B------:R-:W-:Y:S03]  /*22e0*/  VIADD R87, R87, 0x40 ;  /* 0x0000004057577836 */ /* 0x000fe60000000000 */
[-C--:B------:R-:W-:Y:S02]  /*22f0*/  ISETP.GE.AND P0, PT, R92, R83.reuse, PT ;  /* 0x000000535c00720c */ /* 0x080fe40003f06270 */
[----:B------:R-:W-:Y:S02]  /*2300*/  ISETP.GE.AND P3, PT, R68, R83, PT ;  /* 0x000000534400720c */ /* 0x000fe40003f66270 */
[-C--:B------:R-:W-:Y:S02]  /*2310*/  ISETP.GE.AND P0, PT, R92, R87.reuse, !P0 ;  /* 0x000000575c00720c */ /* 0x080fe40004706270 */
[----:B------:R-:W-:Y:S11]  /*2320*/  ISETP.GE.AND P3, PT, R68, R87, !P3 ;  /* 0x000000574400720c */ /* 0x000ff60005f66270 */
        /* <DEDUP_REMOVED lines=10> */
.L_x_7046:
[----:B------:R-:W-:Y:S05]  /*23d0*/  BSYNC.RECONVERGENT B0 ;  /* 0x0000000000007941 */ /* 0x000fea0003800200 */
.L_x_7045:
        /* <DEDUP_REMOVED lines=15> */
.L_x_7048:
[----:B------:R-:W-:Y:S05]  /*24d0*/  BSYNC.RECONVERGENT B0 ;  /* 0x0000000000007941 */ /* 0x000fea0003800200 */
.L_x_7047:
[----:B--2---:R-:W2:Y:S01]  /*24e0*/  LD.E R3, desc[UR4][R84.64+0x130] ;  /* 0x0001300454037980 */ /* 0x004ea2000c101900 */
[----:B------:R-:W-:Y:S01]  /*24f0*/  UMOV UR6, URZ ;  /* 0x000000ff00067c82 */ /* 0x000fe20008000000 */
[----:B------:R-:W-:Y:S01]  /*2500*/  VIADD R80, R80, 0xffffffff ;  /* 0xffffffff50507836 */ /* 0x000fe20000000000 */
[----:B------:R-:W-:Y:S01]  /*2510*/  IADD3 R0, P1, PT, RZ, -UR6, RZ ;  /* 0x80000006ff007c10 */ /* 0x000fe2000ff3e0ff */
[----:B------:R-:W3:Y:S01]  /*2520*/  LD.E R11, desc[UR4][R84.64+0xd0] ;  /* 0x0000d004540b7980 */ /* 0x000ee2000c101900 */
[----:B------:R-:W-:Y:S01]  /*2530*/  BSSY.RECONVERGENT B2, `(.L_x_7049) ;  /* 0x0000392000027945 */ /* 0x000fe20003800200 */
[----:B------:R-:W-:Y:S01]  /*2540*/  IMAD.MOV.U32 R88, RZ, RZ, R82 ;  /* 0x000000ffff587224 */ /* 0x000fe200078e0052 */
[----:B------:R-:W-:Y:S01]  /*2550*/  ISETP.GT.AND P2, PT, R80, R69, PT ;  /* 0x000000455000720c */ /* 0x000fe20003f44270 */
[----:B------:R-:W-:Y:S01]  /*2560*/  VIADD R82, R82, 0xffffffc0 ;  /* 0xffffffc052527836 */ /* 0x000fe20000000000 */
[----:B---3--:R-:W-:Y:S01]  /*2570*/  ISETP.NE.AND P4, PT, R11, RZ, PT ;  /* 0x000000ff0b00720c */ /* 0x008fe20003f85270 */
[----:B--2---:R-:W-:Y:S04]  /*2580*/  IMAD.SHL.U32 R3, R3, 0x40, RZ ;  /* 0x0000004003037824 */ /* 0x004fe800078e00ff */
[----:B------:R-:W-:Y:S05]  /*2590*/  IMAD.X R3, RZ, RZ, ~R3, P1 ;  /* 0x000000ffff037224 */ /* 0x000fea00008e0e03 */
[----:B-1----:R-:W-:Y:S04]  /*25a0*/  SHF.R.S64 R5, R0, 0x1f, R3 ;  /* 0x0000001f00057819 */ /* 0x002fe80000001003 */
[----:B------:R-:W-:Y:S04]  /*25b0*/  IADD3 R70, P1, PT, R70, R5, RZ ;  /* 0x0000000546467210 */ /* 0x000fe80007f3e0ff */
[----:B------:R-:W-:Y:S01]  /*25c0*/  LEA.HI.X.SX32 R71, R3, R71, 0x1, P1 ;  /* 0x0000004703477211 */ /* 0x000fe200008f0eff */
[----:B------:R-:W-:Y:S08]  /*25d0*/  @P4 BRA `(.L_x_7050) ;  /* 0x0000000000744947 */ /* 0x000ff00003800000 */
[----:B------:R-:W-:Y:S04]  /*25e0*/  BSSY.RECONVERGENT B0, `(.L_x_7051) ;  /* 0x000000b000007945 */ /* 0x000fe80003800200 */
[----:B------:R-:W-:Y:S05]  /*25f0*/  @!P0 BRA `(.L_x_7052) ;  /* 0x0000000000248947 */ /* 0x000fea0003800000 */
        /* <DEDUP_REMOVED lines=9> */
.L_x_7052:
[----:B------:R-:W-:Y:S05]  /*2690*/  BSYNC.RECONVERGENT B0 ;  /* 0x0000000000007941 */ /* 0x000fea0003800200 */
.L_x_7051:
        /* <DEDUP_REMOVED lines=8> */
[----:B--2---:R2:W-:Y:S04]  /*2720*/  @!P1 ST.E.128 desc[UR4][R2.64], R20 ;  /* 0x0000001402009985 */ /* 0x0045e8000c101d04 */
[----:B------:R-:W3:Y:S04]  /*2730*/  @!P0 LD.E.128 R4, desc[UR4][R18.64+0x40] ;  /* 0x0000400412048980 */ /* 0x000ee8000c101d00 */
[----:B---3--:R2:W-:Y:S01]  /*2740*/  @!P0 ST.E.128 desc[UR4][R2.64+0x40], R4 ;  /* 0x0000400402008985 */ /* 0x0085e2000c101d04 */
[----:B------:R-:W-:Y:S11]  /*2750*/  ISETP.GE.AND P0, PT, R9, R125, PT ;  /* 0x0000007d0900720c */ /* 0x000ff60003f06270 */
[----:B------:R-:W-:Y:S02]  /*2760*/  @!UPT UIADD3 URZ, UPT, UPT, URZ, URZ, URZ ;  /* 0x000000fffffff290 */ /* 0x000fe4000fffe0ff */
[----:B------:R-:W-:Y:S05]  /*2770*/  @P0 BRA `(.L_x_7053) ;  /* 0x0000003400b40947 */ /* 0x000fea0003800000 */
[----:B--2---:R-:W2:Y:S04]  /*2780*/  LD.E.128 R4, desc[UR4][R18.64+0x80] ;  /* 0x0000800412047980 */ /* 0x004ea8000c101d00 */
[----:B--2---:R3:W-:Y:S01]  /*2790*/  ST.E.128 desc[UR4][R2.64+0x80], R4 ;  /* 0x0000800402007985 */ /* 0x0047e2000c101d04 */
[----:B------:R-:W-:Y:S05]  /*27a0*/  BRA `(.L_x_7053) ;  /* 0x0000003400a87947 */ /* 0x000fea0003800000 */
.L_x_7050:
        /* <DEDUP_REMOVED lines=13> */
[----:B------:R-:W2:Y:S11]  /*2880*/  LD.E.128 R20, desc[UR4][R14.64] ;  /* 0x000000040e147980 */ /* 0x000eb6000c101d00 */
[----:B------:R-:W-:Y:S01]  /*2890*/  @!UPT UIADD3 URZ, UPT, UPT, URZ, URZ, URZ ;  /* 0x000000fffffff290 */ /* 0x000fe2000fffe0ff */
[----:B------:R-:W3:Y:S06]  /*28a0*/  @!P0 LD.E.64 R32, desc[UR4][R52.64] ;  /* 0x0000000434208980 */ /* 0x000eec000c101b00 */
[----:B------:R-:W4:Y:S01]  /*28b0*/  @!P0 LD.E.64 R6, desc[UR4][R16.64] ;  /* 0x0000000410068980 */ /* 0x000f22000c101b00 */
[----:B--2---:R-:W-:Y:S01]  /*28c0*/  @!P0 LOP3.LUT R19, R20, 0xffff0000, RZ, 0xc0, !PT ;  /* 0xffff000014138812 */ /* 0x004fe200078ec0ff */
[----:B------:R-:W-:Y:S01]  /*28d0*/  @!P0 IMAD.U32 R26, R22, 0x10000, RZ ;  /* 0x00010000161a8824 */ /* 0x000fe200078e00ff */
[----:B------:R-:W-:Y:S02]  /*28e0*/  @!P0 SHF.L.U32 R29, R20, 0x10, RZ ;  /* 0x00000010141d8819 */ /* 0x000fe400000006ff */
[----:B------:R-:W-:Y:S02]  /*28f0*/  @!P0 LOP3.LUT R25, R21, 0xffff0000, RZ, 0xc0, !PT ;  /* 0xffff000015198812 */ /* 0x000fe400078ec0ff */
[----:B------:R-:W-:Y:S02]  /*2900*/  @!P0 LOP3.LUT R18, R22, 0xffff0000, RZ, 0xc0, !PT ;  /* 0xffff000016128812 */ /* 0x000fe400078ec0ff */
[----:B------:R-:W-:Y:S02]  /*2910*/  @!P0 SHF.L.U32 R28, R23, 0x10, RZ ;  /* 0x00000010171c8819 */ /* 0x000fe400000006ff */
[C---:B---3--:R-:W-:Y:S01]  /*2920*/  @!P0 LOP3.LUT R31, R32.reuse, 0xffff0000, RZ, 0xc0, !PT ;  /* 0xffff0000201f8812 */ /* 0x048fe200078ec0ff */
[----:B------:R-:W-:Y:S02]  /*2930*/  @!P0 IMAD.U32 R27, R32, 0x10000, RZ ;  /* 0x00010000201b8824 */ /* 0x000fe400078e00ff */
[C---:B------:R-:W-:Y:S01]  /*2940*/  @!P0 IMAD.U32 R24, R33.reuse, 0x10000, RZ ;  /* 0x0001000021188824 */ /* 0x040fe200078e00ff */
[----:B------:R-:W-:Y:S01]  /*2950*/  @!P0 LOP3.LUT R33, R33, 0xffff0000, RZ, 0xc0, !PT ;  /* 0xffff000021218812 */ /* 0x000fe200078ec0ff */
[----:B------:R-:W-:Y:S01]  /*2960*/  @!P0 FMUL.FTZ R37, R19, R27 ;  /* 0x0000001b13258220 */ /* 0x000fe20000410000 */
[C---:B----4-:R-:W-:Y:S01]  /*2970*/  @!P0 SHF.L.U32 R8, R6.reuse, 0x10, RZ ;  /* 0x0000001006088819 */ /* 0x050fe200000006ff */
        /* <DEDUP_REMOVED lines=29> */
.L_x_7058:
[----:B------:R-:W-:Y:S05]  /*2b50*/  BSYNC.RECONVERGENT B0 ;  /* 0x0000000000007941 */ /* 0x000fea0003800200 */
.L_x_7057:
[----:B------:R-:W-:Y:S04]  /*2b60*/  BSSY.RECONVERGENT B0, `(.L_x_7059) ;  /* 0x0000030000007945 */ /* 0x000fe80003800200 */
[----:B------:R-:W-:Y:S05]  /*2b70*/  @P4 BRA `(.L_x_7060) ;  /* 0x0000000000b84947 */ /* 0x000fea0003800000 */
[----:B------:R-:W-:Y:S01]  /*2b80*/  ISETP.GE.AND P0, PT, R10, R11, PT ;  /* 0x0000000b0a00720c */ /* 0x000fe20003f06270 */
[----:B--2---:R-:W2:Y:S11]  /*2b90*/  LD.E.128 R20, desc[UR4][R14.64+0x40] ;  /* 0x000040040e147980 */ /* 0x004eb6000c101d00 */
        /* <DEDUP_REMOVED lines=44> */
.L_x_7060:
[----:B------:R-:W-:Y:S05]  /*2e60*/  BSYNC.RECONVERGENT B0 ;  /* 0x0000000000007941 */ /* 0x000fea0003800200 */
.L_x_7059:
[----:B------:R-:W-:Y:S05]  /*2e70*/  @P1 BRA `(.L_x_7056) ;  /* 0x0000000000b81947 */ /* 0x000fea0003800000 */
[----:B------:R-:W-:Y:S01]  /*2e80*/  ISETP.GE.AND P0, PT, R9, R11, PT ;  /* 0x0000000b0900720c */ /* 0x000fe20003f06270 */
[----:B--23--:R-:W2:Y:S11]  /*2e90*/  LD.E.128 R20, desc[UR4][R14.64+0x80] ;  /* 0x000080040e147980 */ /* 0x00ceb6000c101d00 */
        /* <DEDUP_REMOVED lines=44> */
.L_x_7056:
[----:B------:R-:W-:Y:S05]  /*3160*/  BSYNC.RECONVERGENT B1 ;  /* 0x0000000000017941 */ /* 0x000fea0003800200 */
.L_x_7055:
[----:B------:R-:W-:Y:S04]  /*3170*/  BSSY.RECONVERGENT B1, `(.L_x_7061) ;  /* 0x00000a0000017945 */ /* 0x000fe80003800200 */
[----:B------:R-:W-:Y:S05]  /*3180*/  @!P3 BRA `(.L_x_7062) ;  /* 0x000000080078b947 */ /* 0x000fea0003800000 */
[----:B-----5:R-:W-:Y:S01]  /*3190*/  ISETP.GE.AND P4, PT, R12, R35, PT ;  /* 0x000000230c00720c */ /* 0x020fe20003f86270 */
[----:B------:R-:W-:Y:S01]  /*31a0*/  IMAD.SHL.U32 R5, R89, 0x2, RZ ;  /* 0x0000000259057824 */ /* 0x000fe200078e00ff */
[----:B------:R-:W-:Y:S01]  /*31b0*/  LEA R40, P1, R81, R14, 0x1 ;  /* 0x0000000e51287211 */ /* 0x000fe200078208ff */
[----:B------:R-:W-:Y:S01]  /*31c0*/  BSSY.RECONVERGENT B0, `(.L_x_7063) ;  /* 0x000003a000007945 */ /* 0x000fe20003800200 */
[----:B------:R-:W-:Y:S02]  /*31d0*/  SHF.L.U64.HI R3, R89, 0x1, R78 ;  /* 0x0000000159037819 */ /* 0x000fe4000001024e */
[-C--:B------:R-:W-:Y:S02]  /*31e0*/  IADD3 R18, P6, PT, R16, R5.reuse, RZ ;  /* 0x0000000510127210 */ /* 0x080fe40007fde0ff */
[----:B------:R-:W-:Y:S02]  /*31f0*/  IADD3 R36, P5, PT, R52, R5, RZ ;  /* 0x0000000534247210 */ /* 0x000fe40007fbe0ff */
[----:B------:R-:W-:Y:S01]  /*3200*/  LEA R38, P0, R116, R94, 0x1 ;  /* 0x0000005e74267211 */ /* 0x000fe200078008ff */
[----:B------:R-:W-:Y:S01]  /*3210*/  IMAD.X R19, R17, 0x1, R3, P6 ;  /* 0x0000000111137824 */ /* 0x000fe200030e0603 */
[----:B------:R-:W-:Y:S01]  /*3220*/  LEA.HI.X R41, R81, R15, R79, 0x1, P1 ;  /* 0x0000000f51297211 */ /* 0x000fe200008f0c4f */
[----:B------:R-:W-:Y:S01]  /*3230*/  IMAD.X R37, R53, 0x1, R3, P5 ;  /* 0x0000000135257824 */ /* 0x000fe200028e0603 */
[-C--:B------:R-:W-:Y:S02]  /*3240*/  ISETP.GE.AND P3, PT, R10, R35.reuse, PT ;  /* 0x000000230a00720c */ /* 0x080fe40003f66270 */
[----:B------:R-:W-:Y:S02]  /*3250*/  ISETP.GE.AND P1, PT, R9, R35, PT ;  /* 0x000000230900720c */ /* 0x000fe40003f26270 */
[----:B------:R-:W-:Y:S01]  /*3260*/  LEA.HI.X R39, R116, R95, R117, 0x1, P0 ;  /* 0x0000005f74277211 */ /* 0x000fe200000f0c75 */
[----:B------:R-:W-:Y:S10]  /*3270*/  @P4 BRA `(.L_x_7064) ;  /* 0x0000000000b84947 */ /* 0x000ff40003800000 */
[----:B------:R-:W-:Y:S01]  /*3280*/  ISETP.GE.AND P0, PT, R12, R11, PT ;  /* 0x0000000b0c00720c */ /* 0x000fe20003f06270 */
[----:B--234-:R-:W2:Y:S11]  /*3290*/  LD.E.128 R20, desc[UR4][R40.64] ;  /* 0x0000000428147980 */ /* 0x01ceb6000c101d00 */
        /* <DEDUP_REMOVED lines=44> */
.L_x_7064:
[----:B------:R-:W-:Y:S05]  /*3560*/  BSYNC.RECONVERGENT B0 ;  /* 0x0000000000007941 */ /* 0x000fea0003800200 */
.L_x_7063:
[----:B------:R-:W-:Y:S04]  /*3570*/  BSSY.RECONVERGENT B0, `(.L_x_7065) ;  /* 0x0000030000007945 */ /* 0x000fe80003800200 */
[----:B------:R-:W-:Y:S05]  /*3580*/  @P3 BRA `(.L_x_7066) ;  /* 0x0000000000b83947 */ /* 0x000fea0003800000 */
        /* <DEDUP_REMOVED lines=46> */
.L_x_7066:
[----:B------:R-:W-:Y:S05]  /*3870*/  BSYNC.RECONVERGENT B0 ;  /* 0x0000000000007941 */ /* 0x000fea0003800200 */
.L_x_7065:
[----:B------:R-:W-:Y:S05]  /*3880*/  @P1 BRA `(.L_x_7062) ;  /* 0x0000000000b81947 */ /* 0x000fea0003800000 */
[----:B------:R-:W-:Y:S01]  /*3890*/  ISETP.GE.AND P0, PT, R9, R11, PT ;  /* 0x0000000b0900720c */ /* 0x000fe20003f06270 */
[----:B--234-:R-:W2:Y:S11]  /*38a0*/  LD.E.128 R20, desc[UR4][R40.64+0x80] ;  /* 0x0000800428147980 */ /* 0x01ceb6000c101d00 */
[----:B------:R-:W-:Y:S01]  /*38b0*/  @!UPT UIADD3 URZ, UPT, UPT, URZ, URZ, URZ ;  /* 0x000000fffffff290 */ /* 0x000fe2000fffe0ff */
[----:B------:R-:W3:Y:S06]  /*38c0*/  @!P0 LD.E.64 R36, desc[UR4][R36.64+0x40] ;  /* 0x0000400424248980 */ /* 0x000eec000c101b00 */
[----:B------:R4:W5:Y:S01]  /*38d0*/  @!P0 LD.E.64 R6, desc[UR4][R18.64+0x40] ;  /* 0x0000400412068980 */ /* 0x000962000c101b00 */
[----:B--2---:R-:W-:Y:S01]  /*38e0*/  @!P0 LOP3.LUT R11, R20, 0xffff0000, RZ, 0xc0, !PT ;  /* 0xffff0000140b8812 */ /* 0x004fe200078ec0ff */
[----:B------:R-:W-:Y:S01]  /*38f0*/  @!P0 IMAD.U32 R26, R22, 0x10000, RZ ;  /* 0x00010000161a8824 */ /* 0x000fe200078e00ff */
[----:B------:R-:W-:Y:S02]  /*3900*/  @!P0 SHF.L.U32 R29, R20, 0x10, RZ ;  /* 0x00000010141d8819 */ /* 0x000fe400000006ff */
[----:B------:R-:W-:Y:S02]  /*3910*/  @!P0 LOP3.LUT R25, R21, 0xffff0000, RZ, 0xc0, !PT ;  /* 0xffff000015198812 */ /* 0x000fe400078ec0ff */
[----:B----4-:R-:W-:Y:S02]  /*3920*/  @!P0 LOP3.LUT R18, R22, 0xffff0000, RZ, 0xc0, !PT ;  /* 0xffff000016128812 */ /* 0x010fe400078ec0ff */
[----:B------:R-:W-:Y:S02]  /*3930*/  @!P0 SHF.L.U32 R28, R23, 0x10, RZ ;  /* 0x00000010171c8819 */ /* 0x000fe400000006ff */
[C---:B---3--:R-:W-:Y:S01]  /*3940*/  @!P0 LOP3.LUT R31, R36.reuse, 0xffff0000, RZ, 0xc0, !PT ;  /* 0xffff0000241f8812 */ /* 0x048fe200078ec0ff */
        /* <DEDUP_REMOVED lines=34> */
.L_x_7062:
[----:B------:R-:W-:Y:S05]  /*3b70*/  BSYNC.RECONVERGENT B1 ;  /* 0x0000000000017941 */ /* 0x000fea0003800200 */
.L_x_7061:
[----:B------:R-:W3:Y:S02]  /*3b80*/  LD.E R3, desc[UR4][R84.64+0xd0] ;  /* 0x0000d00454037980 */ /* 0x000ee4000c101900 */
[----:B---3--:R-:W-:Y:S05]  /*3b90*/  IMAD.U32 R3, R3, -0x20, RZ ;  /* 0xffffffe003037824 */ /* 0x008fea00078e00ff */
[C---:B------:R-:W-:Y:S02]  /*3ba0*/  LEA R16, P1, R3.reuse, R16, 0x1 ;  /* 0x0000001003107211 */ /* 0x040fe400078208ff */
[C---:B------:R-:W-:Y:S02]  /*3bb0*/  LEA R52, P0, R3.reuse, R52, 0x1 ;  /* 0x0000003403347211 */ /* 0x040fe400078008ff */
[C---:B------:R-:W-:Y:S02]  /*3bc0*/  LEA.HI.X.SX32 R17, R3.reuse, R17, 0x1, P1 ;  /* 0x0000001103117211 */ /* 0x040fe400008f0eff */
[----:B------:R-:W-:Y:S01]  /*3bd0*/  LEA.HI.X.SX32 R53, R3, R53, 0x1, P0 ;  /* 0x0000003503357211 */ /* 0x000fe200000f0eff */
[----:B------:R-:W-:Y:S05]  /*3be0*/  BRA `(.L_x_7053) ;  /* 0x0000002000987947 */ /* 0x000fea0003800000 */
.L_x_7054:
[----:B------:R-:W-:Y:S01]  /*3bf0*/  LEA.HI R21, R11, R11, RZ, 0x1 ;  /* 0x0000000b0b157211 */ /* 0x000fe200078f08ff */
[----:B------:R1:W5:Y:S01]  /*3c00*/  LD.E R49, desc[UR4][R84.64+0xc0] ;  /* 0x0000c00454317980 */ /* 0x000362000c101900 */
[----:B------:R-:W-:Y:S02]  /*3c10*/  BSSY.RECONVERGENT B1, `(.L_x_7067) ;  /* 0x000010d000017945 */ /* 0x000fe40003800200 */
[----:B------:R-:W-:Y:S05]  /*3c20*/  SHF.R.S32.HI R21, RZ, 0x1, R21 ;  /* 0x00000001ff157819 */ /* 0x000fea0000011415 */
[----:B------:R-:W-:Y:S02]  /*3c30*/  IMAD.MOV R18, RZ, RZ, -R21 ;  /* 0x000000ffff127224 */ /* 0x000fe400078e0a15 */
[----:B------:R-:W-:Y:S03]  /*3c40*/  IMAD.IADD R19, R21, 0x1, -R12 ;  /* 0x0000000115137824 */ /* 0x000fe600078e0a0c */
[----:B------:R-:W-:Y:S01]  /*3c50*/  SHF.R.S32.HI R98, RZ, 0x1f, R18 ;  /* 0x0000001fff627819 */ /* 0x000fe20000011412 */
[----:B------:R-:W-:Y:S05]  /*3c60*/  @!P0 BRA `(.L_x_7068) ;  /* 0x00000010001c8947 */ /* 0x000fea0003800000 */
[-C--:B-----5:R-:W-:Y:S01]  /*3c70*/  ISETP.GE.AND P0, PT, R12, R49.reuse, PT ;  /* 0x000000310c00720c */ /* 0x0a0fe20003f06270 */
[----:B------:R-:W-:Y:S01]  /*3c80*/  BSSY.RECONVERGENT B0, `(.L_x_7069) ;  /* 0x0000056000007945 */ /* 0x000fe20003800200 */
[----:B------:R-:W-:Y:S11]  /*3c90*/  ISETP.GE.AND P4, PT, R10, R49, PT ;  /* 0x000000310a00720c */ /* 0x000ff60003f86270 */
        /* <DEDUP_REMOVED lines=84> */
.L_x_7070:
[----:B------:R-:W-:Y:S05]  /*41e0*/  BSYNC.RECONVERGENT B0 ;  /* 0x0000000000007941 */ /* 0x000fea0003800200 */
.L_x_7069:
[----:B------:R-:W-:Y:S01]  /*41f0*/  ISETP.GE.AND P5, PT, R9, R49, PT ;  /* 0x000000310900720c */ /* 0x000fe20003fa6270 */
[----:B------:R-:W-:Y:S04]  /*4200*/  BSSY.RECONVERGENT B0, `(.L_x_7071) ;  /* 0x0000057000007945 */ /* 0x000fe80003800200 */
[----:B------:R-:W-:Y:S08]  /*4210*/  @P4 BRA `(.L_x_7072) ;  /* 0x0000000400544947 */ /* 0x000ff00003800000 */
        /* <DEDUP_REMOVED lines=85> */
.L_x_7072:
[----:B------:R-:W-:Y:S05]  /*4770*/  BSYNC.RECONVERGENT B0 ;  /* 0x0000000000007941 */ /* 0x000fea0003800200 */
.L_x_7071:
        /* <DEDUP_REMOVED lines=86> */
.L_x_7068:
[----:B------:R-:W-:Y:S05]  /*4ce0*/  BSYNC.RECONVERGENT B1 ;  /* 0x0000000000017941 */ /* 0x000fea0003800200 */
.L_x_7067:
[----:B------:R-:W-:Y:S04]  /*4cf0*/  BSSY.RECONVERGENT B1, `(.L_x_7073) ;  /* 0x000010f000017945 */ /* 0x000fe80003800200 */
[----:B------:R-:W-:Y:S05]  /*4d00*/  @!P3 BRA `(.L_x_7074) ;  /* 0x000000100034b947 */ /* 0x000fea0003800000 */
[-C--:B-----5:R-:W-:Y:S01]  /*4d10*/  ISETP.GE.AND P5, PT, R12, R49.reuse, PT ;  /* 0x000000310c00720c */ /* 0x0a0fe20003fa6270 */
[----:B------:R-:W-:Y:S01]  /*4d20*/  BSSY.RECONVERGENT B0, `(.L_x_7075) ;  /* 0x000005d000007945 */ /* 0x000fe20003800200 */
[----:B------:R-:W-:Y:S02]  /*4d30*/  LEA R22, P1, R81, R14, 0x1 ;  /* 0x0000000e51167211 */ /* 0x000fe400078208ff */
[----:B------:R-:W-:Y:S02]  /*4d40*/  LEA R100, P0, R116, R94, 0x1 ;  /* 0x0000005e74647211 */ /* 0x000fe400078008ff */
[-C--:B------:R-:W-:Y:S02]  /*4d50*/  ISETP.GE.AND P4, PT, R10, R49.reuse, PT ;  /* 0x000000310a00720c */ /* 0x080fe40003f86270 */
[----:B------:R-:W-:Y:S02]  /*4d60*/  ISETP.GE.AND P3, PT, R9, R49, PT ;  /* 0x000000310900720c */ /* 0x000fe40003f66270 */
[----:B------:R-:W-:Y:S02]  /*4d70*/  LEA.HI.X R23, R81, R15, R79, 0x1, P1 ;  /* 0x0000000f51177211 */ /* 0x000fe400008f0c4f */
[----:B------:R-:W-:Y:S01]  /*4d80*/  LEA.HI.X R101, R116, R95, R117, 0x1, P0 ;  /* 0x0000005f74657211 */ /* 0x000fe200000f0c75 */
[----:B------:R-:W-:Y:S08]  /*4d90*/  @P5 BRA `(.L_x_7076) ;  /* 0x0000000400545947 */ /* 0x000ff00003800000 */
        /* <DEDUP_REMOVED lines=85> */
.L_x_7076:
[----:B------:R-:W-:Y:S05]  /*52f0*/  BSYNC.RECONVERGENT B0 ;  /* 0x0000000000007941 */ /* 0x000fea0003800200 */
.L_x_7075:
        /* <DEDUP_REMOVED lines=87> */
.L_x_7078:
[----:B------:R-:W-:Y:S05]  /*5870*/  BSYNC.RECONVERGENT B0 ;  /* 0x0000000000007941 */ /* 0x000fea0003800200 */
.L_x_7077:
        /* <DEDUP_REMOVED lines=86> */
.L_x_7074:
[----:B------:R-:W-:Y:S05]  /*5de0*/  BSYNC.RECONVERGENT B1 ;  /* 0x0000000000017941 */ /* 0x000fea0003800200 */
.L_x_7073:
[----:B------:R-:W3:Y:S02]  /*5df0*/  LD.E R3, desc[UR4][R84.64+0xd0] ;  /* 0x0000d00454037980 */ /* 0x000ee4000c101900 */
[----:B---3--:R-:W-:Y:S05]  /*5e00*/  IMAD.U32 R3, R3, -0x20, RZ ;  /* 0xffffffe003037824 */ /* 0x008fea00078e00ff */
[C---:B------:R-:W-:Y:S02]  /*5e10*/  LEA R74, P1, R3.reuse, R74, 0x1 ;  /* 0x0000004a034a7211 */ /* 0x040fe400078208ff */
[C---:B------:R-:W-:Y:S02]  /*5e20*/  LEA R72, P0, R3.reuse, R72, 0x1 ;  /* 0x0000004803487211 */ /* 0x040fe400078008ff */
[C---:B------:R-:W-:Y:S02]  /*5e30*/  LEA.HI.X.SX32 R75, R3.reuse, R75, 0x1, P1 ;  /* 0x0000004b034b7211 */ /* 0x040fe400008f0eff */
[----:B------:R-:W-:Y:S09]  /*5e40*/  LEA.HI.X.SX32 R73, R3, R73, 0x1, P0 ;  /* 0x0000004903497211 */ /* 0x000ff200000f0eff */
.L_x_7053:
[----:B------:R-:W-:Y:S05]  /*5e50*/  BSYNC.RECONVERGENT B2 ;  /* 0x0000000000027941 */ /* 0x000fea0003800200 */
.L_x_7049:
[----:B------:R-:W-:Y:S01]  /*5e60*/  ISETP.NE.U32.AND P4, PT, R132, RZ, PT ;  /* 0x000000ff8400720c */ /* 0x000fe20003f85070 */
[----:B-123--:R-:W2:Y:S01]  /*5e70*/  LD.E R5, desc[UR4][R84.64+0x128] ;  /* 0x0001280454057980 */ /* 0x00eea2000c101900 */
[----:B------:R-:W-:Y:S01]  /*5e80*/  UMOV UR6, URZ ;  /* 0x000000ff00067c82 */ /* 0x000fe20008000000 */
[----:B------:R-:W-:Y:S01]  /*5e90*/  BSSY.RECONVERGENT B0, `(.L_x_7079) ;  /* 0x0000064000007945 */ /* 0x000fe20003800200 */
[----:B------:R-:W-:Y:S02]  /*5ea0*/  ISETP.NE.AND.EX P4, PT, R133, RZ, PT, P4 ;  /* 0x000000ff8500720c */ /* 0x000fe40003f85340 */
[----:B------:R-:W-:Y:S11]  /*5eb0*/  IADD3 R2, P0, PT, RZ, -UR6, RZ ;  /* 0x80000006ff027c10 */ /* 0x000ff6000ff1e0ff */
[----:B------:R-:W3:Y:S04]  /*5ec0*/  @!P4 LD.E R3, desc[UR4][R84.64+0x38] ;  /* 0x000038045403c980 */ /* 0x000ee8000c101900 */
[----:B------:R-:W4:Y:S02]  /*5ed0*/  @!P4 LD.E R0, desc[UR4][R84.64+0x40] ;  /* 0x000040045400c980 */ /* 0x000f24000c101900 */
[----:B----4-:R-:W-:Y:S02]  /*5ee0*/  @!P4 IMAD.SHL.U32 R0, R0, 0x40, RZ ;  /* 0x000000400000c824 */ /* 0x010fe400078e00ff */
[----:B---3--:R-:W-:Y:S02]  /*5ef0*/  @!P4 IMAD.SHL.U32 R3, R3, 0x40, RZ ;  /* 0x000000400303c824 */ /* 0x008fe400078e00ff */
[----:B--2---:R-:W-:Y:S02]  /*5f00*/  IMAD.SHL.U32 R5, R5, 0x40, RZ ;  /* 0x0000004005057824 */ /* 0x004fe400078e00ff */
[----:B------:R-:W-:Y:S02]  /*5f10*/  @!P4 IMAD.X R3, RZ, RZ, ~R3, P0 ;  /* 0x000000ffff03c224 */ /* 0x000fe400000e0e03 */
[----:B------:R-:W-:Y:S02]  /*5f20*/  IMAD.X R5, RZ, RZ, ~R5, P0 ;  /* 0x000000ffff057224 */ /* 0x000fe400000e0e05 */
[----:B------:R-:W-:Y:S01]  /*5f30*/  @!P4 IMAD.X R0, RZ, RZ, ~R0, P0 ;  /* 0x000000ffff00c224 */ /* 0x000fe200000e0e00 */
[C---:B------:R-:W-:Y:S02]  /*5f40*/  @!P4 SHF.R.S64 R11, R2.reuse, 0x1f, R3 ;  /* 0x0000001f020bc819 */ /* 0x040fe40000001003 */
[C---:B------:R-:W-:Y:S02]  /*5f50*/  SHF.R.S64 R19, R2.reuse, 0x1f, R5 ;  /* 0x0000001f02137819 */ /* 0x040fe40000001005 */
[----:B------:R-:W-:Y:S02]  /*5f60*/  @!P4 SHF.R.S64 R7, R2, 0x1f, R0 ;  /* 0x0000001f0207c819 */ /* 0x000fe40000001000 */
[----:B------:R-:W-:Y:S02]  /*5f70*/  @!P4 IADD3 R2, P0, PT, R94, R11, RZ ;  /* 0x0000000b5e02c210 */ /* 0x000fe40007f1e0ff */
[----:B------:R-:W-:Y:S02]  /*5f80*/  IADD3 R14, P3, PT, R14, R19, RZ ;  /* 0x000000130e0e7210 */ /* 0x000fe40007f7e0ff */
[----:B------:R-:W-:Y:S01]  /*5f90*/  @!P4 LEA.HI.X.SX32 R3, R3, R95, 0x1, P0 ;  /* 0x0000005f0303c211 */ /* 0x000fe200000f0eff */
[----:B------:R-:W-:Y:S01]  /*5fa0*/  @!P4 IMAD.MOV.U32 R94, RZ, RZ, R2 ;  /* 0x000000ffff5ec224 */ /* 0x000fe200078e0002 */
[----:B------:R-:W-:Y:S02]  /*5fb0*/  @!P4 IADD3 R76, P1, PT, R7, R76, RZ ;  /* 0x0000004c074cc210 */ /* 0x000fe40007f3e0ff */
[----:B------:R-:W-:Y:S01]  /*5fc0*/  LEA.HI.X.SX32 R15, R5, R15, 0x1, P3 ;  /* 0x0000000f050f7211 */ /* 0x000fe200018f0eff */
[----:B------:R-:W-:Y:S01]  /*5fd0*/  @!P4 IMAD.MOV.U32 R95, RZ, RZ, R3 ;  /* 0x000000ffff5fc224 */ /* 0x000fe200078e0003 */
[----:B------:R-:W-:Y:S01]  /*5fe0*/  @!P4 LEA.HI.X.SX32 R77, R0, R77, 0x1, P1 ;  /* 0x0000004d004dc211 */ /* 0x000fe200008f0eff */
[----:B------:R-:W-:Y:S08]  /*5ff0*/  @!P4 BRA `(.L_x_7080) ;  /* 0x000000040034c947 */ /* 0x000ff00003800000 */
        /* <DEDUP_REMOVED lines=77> */
.L_x_7080:
[----:B------:R-:W-:Y:S05]  /*64d0*/  BSYNC.RECONVERGENT B0 ;  /* 0x0000000000007941 */ /* 0x000fea0003800200 */
.L_x_7079:
[----:B------:R-:W-:Y:S05]  /*64e0*/  @P2 BRA `(.L_x_7081) ;  /* 0xffffffbc00742947 */ /* 0x000fea000383ffff */
.L_x_7044:
[----:B------:R-:W-:Y:S05]  /*64f0*/  WARPSYNC.ALL ;  /* 0x0000000000007948 */ /* 0x000fea0003800000 */
[----:B------:R-:W-:Y:S06]  /*6500*/  BAR.SYNC.DEFER_BLOCKING 0x0 ;  /* 0x0000000000007b1d */ /* 0x000fec0000010000 */
[----:B------:R-:W2:Y:S01]  /*6510*/  LD.E R3, desc[UR4][R84.64+0xd0] ;  /* 0x0000d00454037980 */ /* 0x000ea2000c101900 */
[----:B------:R-:W-:Y:S01]  /*6520*/  BSSY.RECONVERGENT B3, `(.L_x_7082) ;  /* 0x00003a6000037945 */ /* 0x000fe20003800200 */
[----:B------:R-:W-:-:S02]  /*6530*/  SHF.L.U32 R108, R60, 0x2, RZ ;  /* 0x000000023c6c7819 */ /* 0x000fc400000006ff */
        /* <DEDUP_REMOVED lines=25> */
.L_x_7086:
[----:B------:R3:W-:Y:S02]  /*66d0*/  STS.128 [R55+0x2000], RZ ;  /* 0x002000ff37007388 */ /* 0x0007e40000000c00 */
.L_x_7085:
[----:B------:R-:W-:Y:S05]  /*66e0*/  BSYNC.RECONVERGENT B0 ;  /* 0x0000000000007941 */ /* 0x000fea0003800200 */
.L_x_7084:
        /* <DEDUP_REMOVED lines=24> */
.L_x_7088:
[----:B------:R1:W-:Y:S01]  /*6870*/  STS.128 [R55+0x2800], RZ ;  /* 0x002800ff37007388 */ /* 0x0003e20000000c00 */
[----:B------:R-:W-:Y:S05]  /*6880*/  BRA `(.L_x_7087) ;  /* 0x0000003400bc7947 */ /* 0x000fea0003800000 */
.L_x_7083:
[----:B------:R-:W2:Y:S04]  /*6890*/  LD.E.64 R4, desc[UR4][R84.64+0xf0] ;  /* 0x0000f00454047980 */ /* 0x000ea8000c101b00 */
[----:B------:R-:W3:Y:S04]  /*68a0*/  LD.E.U8 R0, desc[UR4][R84.64+0x1b3] ;  /* 0x0001b30454007980 */ /* 0x000ee8000c101100 */
[----:B------:R1:W5:Y:S04]  /*68b0*/  LD.E.64 R32, desc[UR4][R84.64+0x148] ;  /* 0x0001480454207980 */ /* 0x000368000c101b00 */
[----:B------:R1:W5:Y:S01]  /*68c0*/  LD.E.64 R30, desc[UR4][R84.64+0x150] ;  /* 0x00015004541e7980 */ /* 0x000362000c101b00 */
[----:B--2---:R-:W-:-:S04]  /*68d0*/  ISETP.NE.U32.AND P1, PT, R4, RZ, PT ;  /* 0x000000ff0400720c */ /* 0x004fc80003f25070 */
[----:B------:R-:W-:-:S13]  /*68e0*/  ISETP.NE.AND.EX P1, PT, R5, RZ, PT, P1 ;  /* 0x000000ff0500720c */ /* 0x000fda0003f25310 */
[----:B------:R-:W-:Y:S01]  /*68f0*/  @P1 IADD3 R6, P0, PT, R4, R66, RZ ;  /* 0x0000004204061210 */ /* 0x000fe20007f1e0ff */
[----:B------:R-:W-:-:S04]  /*6900*/  IMAD.MOV.U32 R4, RZ, RZ, RZ ;  /* 0x000000ffff047224 */ /* 0x000fc800078e00ff */
[----:B------:R-:W-:-:S05]  /*6910*/  @P1 IMAD.X R7, R5, 0x1, R64, P0 ;  /* 0x0000000105071824 */ /* 0x000fca00000e0640 */
        /* <DEDUP_REMOVED lines=70> */
.L_x_7095:
[----:B------:R-:W-:Y:S05]  /*6d80*/  BSYNC.RECONVERGENT B0 ;  /* 0x0000000000007941 */ /* 0x000fea0003800200 */
.L_x_7094:
[----:B-----5:R-:W-:Y:S01]  /*6d90*/  IMAD.MOV.U32 R6, RZ, RZ, R18 ;  /* 0x000000ffff067224 */ /* 0x020fe200078e0012 */
[----:B------:R-:W-:Y:S01]  /*6da0*/  MOV R4, R16 ;  /* 0x0000001000047202 */ /* 0x000fe20000000f00 */
[----:B------:R-:W-:Y:S01]  /*6db0*/  IMAD.MOV.U32 R7, RZ, RZ, R19 ;  /* 0x000000ffff077224 */ /* 0x000fe200078e0013 */
[----:B------:R-:W-:Y:S02]  /*6dc0*/  MOV R5, R17 ;  /* 0x0000001100057202 */ /* 0x000fe40000000f00 */
.L_x_7093:
[----:B------:R-:W-:Y:S05]  /*6dd0*/  BSYNC.RECONVERGENT B1 ;  /* 0x0000000000017941 */ /* 0x000fea0003800200 */
.L_x_7092:
        /* <DEDUP_REMOVED lines=47> */
.L_x_7099:
[----:B------:R-:W-:Y:S05]  /*70d0*/  BSYNC.RECONVERGENT B0 ;  /* 0x0000000000007941 */ /* 0x000fea0003800200 */
.L_x_7098:
[----:B-----5:R1:W-:Y:S02]  /*70e0*/  STS.128 [R55+0x1000], R16 ;  /* 0x0010001037007388 */ /* 0x0203e40000000c00 */
.L_x_7097:
[----:B------:R-:W-:Y:S05]  /*70f0*/  BSYNC.RECONVERGENT B1 ;  /* 0x0000000000017941 */ /* 0x000fea0003800200 */
.L_x_7096:
        /* <DEDUP_REMOVED lines=45> */
.L_x_7101:
[----:B------:R-:W-:Y:S05]  /*73d0*/  BSYNC.RECONVERGENT B0 ;  /* 0x0000000000007941 */ /* 0x000fea0003800200 */
.L_x_7100:
[----:B-----5:R1:W-:Y:S02]  /*73e0*/  STS.128 [R55+0x2000], R16 ;  /* 0x0020001037007388 */ /* 0x0203e40000000c00 */
.L_x_7091:
[----:B------:R-:W-:Y:S05]  /*73f0*/  BSYNC.RECONVERGENT B2 ;  /* 0x0000000000027941 */ /* 0x000fea0003800200 */
.L_x_7090:
        /* <DEDUP_REMOVED lines=51> */
.L_x_7105:
[----:B------:R-:W-:Y:S05]  /*7730*/  BSYNC.RECONVERGENT B0 ;  /* 0x0000000000007941 */ /* 0x000fea0003800200 */
.L_x_7104:
[----:B-----5:R1:W-:Y:S02]  /*7740*/  STS.128 [R55+0x800], R16 ;  /* 0x0008001037007388 */ /* 0x0203e40000000c00 */
.L_x_7103:
[----:B------:R-:W-:Y:S05]  /*7750*/  BSYNC.RECONVERGENT B1 ;  /* 0x0000000000017941 */ /* 0x000fea0003800200 */
.L_x_7102:
        /* <DEDUP_REMOVED lines=46> */
.L_x_7109:
[----:B------:R-:W-:Y:S05]  /*7a40*/  BSYNC.RECONVERGENT B0 ;  /* 0x0000000000007941 */ /* 0x000fea0003800200 */
.L_x_7108:
[----:B-----5:R1:W-:Y:S02]  /*7a50*/  STS.128 [R55+0x1800], R16 ;  /* 0x0018001037007388 */ /* 0x0203e40000000c00 */
.L_x_7107:
[----:B------:R-:W-:Y:S05]  /*7a60*/  BSYNC.RECONVERGENT B1 ;  /* 0x0000000000017941 */ /* 0x000fea0003800200 */
.L_x_7106:
        /* <DEDUP_REMOVED lines=9> */
[----:B-----5:R-:W-:Y:S01]  /*7b00*/  SHF.L.U32 R6, R17, 0x10, RZ ;  /* 0x0000001011067819 */ /* 0x020fe200000006ff */
[----:B------:R-:W-:Y:S01]  /*7b10*/  IMAD.U32 R25, R19, 0x10000, RZ ;  /* 0x0001000013197824 */ /* 0x000fe200078e00ff */
[----:B------:R-:W-:Y:S02]  /*7b20*/  LOP3.LUT R0, R17, 0xffff0000, RZ, 0xc0, !PT ;  /* 0xffff000011007812 */ /* 0x000fe400078ec0ff */
[----:B------:R-:W-:Y:S02]  /*7b30*/  LOP3.LUT R23, R19, 0xffff0000, RZ, 0xc0, !PT ;  /* 0xffff000013177812 */ /* 0x000fe400078ec0ff */
[----:B------:R-:W-:-:S02]  /*7b40*/  SHF.L.U32 R7, R16, 0x10, RZ ;  /* 0x0000001010077819 */ /* 0x000fc400000006ff */
[----:B------:R-:W-:Y:S02]  /*7b50*/  LOP3.LUT R22, R16, 0xffff0000, RZ, 0xc0, !PT ;  /* 0xffff000010167812 */ /* 0x000fe400078ec0ff */
[C---:B------:R-:W-:Y:S02]  /*7b60*/  SHF.L.U32 R16, R18.reuse, 0x10, RZ ;  /* 0x0000001012107819 */ /* 0x040fe400000006ff */
[----:B---3--:R-:W-:Y:S02]  /*7b70*/  LOP3.LUT R15, R18, 0xffff0000, RZ, 0xc0, !PT ;  /* 0xffff0000120f7812 */ /* 0x008fe400078ec0ff */
[C---:B--2---:R-:W-:Y:S01]  /*7b80*/  LOP3.LUT R17, R2.reuse, 0xffff0000, RZ, 0xc0, !PT ;  /* 0xffff000002117812 */ /* 0x044fe200078ec0ff */
[----:B------:R-:W-:Y:S01]  /*7b90*/  IMAD.U32 R2, R2, 0x10000, RZ ;  /* 0x0001000002027824 */ /* 0x000fe200078e00ff */
[----:B------:R-:W-:Y:S02]  /*7ba0*/  LOP3.LUT R8, R3, 0xffff0000, RZ, 0xc0, !PT ;  /* 0xffff000003087812 */ /* 0x000fe400078ec0ff */
[----:B----4-:R-:W-:Y:S01]  /*7bb0*/  LOP3.LUT R19, R4, 0xffff0000, RZ, 0xc0, !PT ;  /* 0xffff000004137812 */ /* 0x010fe200078ec0ff */
        /* <DEDUP_REMOVED lines=26> */
.L_x_7111:
[----:B------:R-:W-:Y:S05]  /*7d60*/  BSYNC.RECONVERGENT B0 ;  /* 0x0000000000007941 */ /* 0x000fea0003800200 */
.L_x_7110:
[----:B-----5:R1:W-:Y:S01]  /*7d70*/  STS.128 [R55+0x2800], R16 ;  /* 0x0028001037007388 */ /* 0x0203e20000000c00 */
[----:B------:R-:W-:Y:S05]  /*7d80*/  BRA `(.L_x_7087) ;  /* 0x00000020007c7947 */ /* 0x000fea0003800000 */
.L_x_7089:
        /* <DEDUP_REMOVED lines=95> */
.L_x_7116:
[----:B------:R-:W-:Y:S05]  /*8380*/  BSYNC.RECONVERGENT B0 ;  /* 0x0000000000007941 */ /* 0x000fea0003800200 */
.L_x_7115:
[----:B------:R-:W-:Y:S05]  /*8390*/  BSYNC.RECONVERGENT B1 ;  /* 0x0000000000017941 */ /* 0x000fea0003800200 */
.L_x_7114:
        /* <DEDUP_REMOVED lines=86> */
.L_x_7120:
[----:B------:R-:W-:Y:S05]  /*8900*/  BSYNC.RECONVERGENT B0 ;  /* 0x0000000000007941 */ /* 0x000fea0003800200 */
.L_x_7119:
[----:B-----5:R1:W-:Y:S02]  /*8910*/  STS.128 [R55+0x1000], R24 ;  /* 0x0010001837007388 */ /* 0x0203e40000000c00 */
.L_x_7118:
[----:B------:R-:W-:Y:S05]  /*8920*/  BSYNC.RECONVERGENT B1 ;  /* 0x0000000000017941 */ /* 0x000fea0003800200 */
.L_x_7117:
        /* <DEDUP_REMOVED lines=84> */
.L_x_7122:
[----:B------:R-:W-:Y:S05]  /*8e70*/  BSYNC.RECONVERGENT B0 ;  /* 0x0000000000007941 */ /* 0x000fea0003800200 */
.L_x_7121:
[----:B-----5:R1:W-:Y:S02]  /*8e80*/  STS.128 [R55+0x2000], R24 ;  /* 0x0020001837007388 */ /* 0x0203e40000000c00 */
.L_x_7113:
[----:B------:R-:W-:Y:S05]  /*8e90*/  BSYNC.RECONVERGENT B2 ;  /* 0x0000000000027941 */ /* 0x000fea0003800200 */
.L_x_7112:
        /* <DEDUP_REMOVED lines=91> */
.L_x_7126:
[----:B------:R-:W-:Y:S05]  /*9450*/  BSYNC.RECONVERGENT B0 ;  /* 0x0000000000007941 */ /* 0x000fea0003800200 */
.L_x_7125:
[----:B-----5:R1:W-:Y:S02]  /*9460*/  STS.128 [R55+0x800], R24 ;  /* 0x0008001837007388 */ /* 0x0203e40000000c00 */
.L_x_7124:
[----:B------:R-:W-:Y:S05]  /*9470*/  BSYNC.RECONVERGENT B1 ;  /* 0x0000000000017941 */ /* 0x000fea0003800200 */
.L_x_7123:
        /* <DEDUP_REMOVED lines=86> */
.L_x_7130:
[----:B------:R-:W-:Y:S05]  /*99e0*/  BSYNC.RECONVERGENT B0 ;  /* 0x0000000000007941 */ /* 0x000fea0003800200 */
.L_x_7129:
[----:B-----5:R1:W-:Y:S02]  /*99f0*/  STS.128 [R55+0x1800], R24 ;  /* 0x0018001837007388 */ /* 0x0203e40000000c00 */
.L_x_7128:
[----:B------:R-:W-:Y:S05]  /*9a00*/  BSYNC.RECONVERGENT B1 ;  /* 0x0000000000017941 */ /* 0x000fea0003800200 */
.L_x_7127:
        /* <DEDUP_REMOVED lines=15> */
[----:B------:R-:W-:Y:S02]  /*9b00*/  SHF.L.U64.HI R11, R2, 0x1, R11 ;  /* 0x00000001020b7819 */ /* 0x000fe4000001020b */
[----:B------:R-:W-:-:S03]  /*9b10*/  IADD3 R20, P0, PT, R30, R3, RZ ;  /* 0x000000031e147210 */ /* 0x000fc60007f1e0ff */
[----:B------:R-:W2:Y:S01]  /*9b20*/  LD.E.128 R16, desc[UR4][R16.64+0x80] ;  /* 0x0000800410107980 */ /* 0x000ea2000c101d00 */
[----:B------:R-:W-:Y:S02]  /*9b30*/  IADD3.X R21, PT, PT, R31, R11, RZ, P0, !PT ;  /* 0x0000000b1f157210 */ /* 0x000fe400007fe4ff */
[----:B-1----:R-:W-:-:S04]  /*9b40*/  IADD3 R24, P0, PT, R32, R3, RZ ;  /* 0x0000000320187210 */ /* 0x002fc80007f1e0ff */
        /* <DEDUP_REMOVED lines=15> */
[C---:B------:R-:W-:Y:S02]  /*9c40*/  SHF.L.U32 R14, R16.reuse, 0x10, RZ ;  /* 0x00000010100e7819 */ /* 0x040fe400000006ff */
[----:B------:R-:W-:Y:S01]  /*9c50*/  LOP3.LUT R7, R16, 0xffff0000, RZ, 0xc0, !PT ;  /* 0xffff000010077812 */ /* 0x000fe200078ec0ff */
[----:B------:R-:W-:Y:S01]  /*9c60*/  IMAD.U32 R16, R19, 0x10000, RZ ;  /* 0x0001000013107824 */ /* 0x000fe200078e00ff */
[C---:B----4-:R-:W-:Y:S02]  /*9c70*/  SHF.L.U32 R31, R20.reuse, 0x10, RZ ;  /* 0x00000010141f7819 */ /* 0x050fe400000006ff */
[----:B------:R-:W-:-:S02]  /*9c80*/  LOP3.LUT R18, R20, 0xffff0000, RZ, 0xc0, !PT ;  /* 0xffff000014127812 */ /* 0x000fc400078ec0ff */
[----:B------:R-:W-:Y:S01]  /*9c90*/  LOP3.LUT R30, R19, 0xffff0000, RZ, 0xc0, !PT ;  /* 0xffff0000131e7812 */ /* 0x000fe200078ec0ff */
[C---:B------:R-:W-:Y:S01]  /*9ca0*/  IMAD.U32 R19, R21.reuse, 0x10000, RZ ;  /* 0x0001000015137824 */ /* 0x040fe200078e00ff */
[----:B------:R-:W-:Y:S01]  /*9cb0*/  LOP3.LUT R20, R22, 0xffff0000, RZ, 0xc0, !PT ;  /* 0xffff000016147812 */ /* 0x000fe200078ec0ff */
[----:B------:R-:W-:Y:S01]  /*9cc0*/  @P1 FADD.FTZ R18, -R18, -RZ ;  /* 0x800000ff12121221 */ /* 0x000fe20000010100 */
[----:B------:R-:W-:Y:S01]  /*9cd0*/  LOP3.LUT R32, R21, 0xffff0000, RZ, 0xc0, !PT ;  /* 0xffff000015207812 */ /* 0x000fe200078ec0ff */
[----:B------:R-:W-:Y:S01]  /*9ce0*/  @P1 FADD.FTZ R19, -R19, -RZ ;  /* 0x800000ff13131221 */ /* 0x000fe20000010100 */
[----:B------:R-:W-:Y:S02]  /*9cf0*/  IMAD.U32 R21, R23, 0x10000, RZ ;  /* 0x0001000017157824 */ /* 0x000fe400078e00ff */
[----:B------:R-:W-:Y:S01]  /*9d00*/  @P1 FADD.FTZ R20, -R20, -RZ ;  /* 0x800000ff14141221 */ /* 0x000fe20000010100 */
[----:B------:R-:W-:Y:S01]  /*9d10*/  SHF.L.U32 R33, R22, 0x10, RZ ;  /* 0x0000001016217819 */ /* 0x000fe200000006ff */
[----:B------:R-:W-:Y:S01]  /*9d20*/  @P1 FADD.FTZ R31, -R31, -RZ ;  /* 0x800000ff1f1f1221 */ /* 0x000fe20000010100 */
[----:B------:R-:W-:Y:S01]  /*9d30*/  LOP3.LUT R23, R23, 0xffff0000, RZ, 0xc0, !PT ;  /* 0xffff000017177812 */ /* 0x000fe200078ec0ff */
[----:B------:R-:W-:Y:S01]  /*9d40*/  @P1 FADD.FTZ R32, -R32, -RZ ;  /* 0x800000ff20201221 */ /* 0x000fe20000010100 */
[----:B------:R-:W-:Y:S01]  /*9d50*/  FMUL.FTZ R7, R7, R18 ;  /* 0x0000001207077220 */ /* 0x000fe20000410000 */
[----:B------:R-:W-:Y:S01]  /*9d60*/  FMUL.FTZ R6, R6, R19 ;  /* 0x0000001306067220 */ /* 0x000fe20000410000 */
[----:B------:R-:W-:Y:S01]  /*9d70*/  FMUL.FTZ R20, R17, R20 ;  /* 0x0000001411147220 */ /* 0x000fe20000410000 */
[C---:B---3--:R-:W-:Y:S01]  /*9d80*/  SHF.L.U32 R19, R24.reuse, 0x10, RZ ;  /* 0x0000001018137819 */ /* 0x048fe200000006ff */
[----:B------:R-:W-:Y:S01]  /*9d90*/  IMAD.U32 R17, R25, 0x10000, RZ ;  /* 0x0001000019117824 */ /* 0x000fe200078e00ff */
[----:B------:R-:W-:Y:S01]  /*9da0*/  LOP3.LUT R18, R24, 0xffff0000, RZ, 0xc0, !PT ;  /* 0xffff000018127812 */ /* 0x000fe200078ec0ff */
[----:B------:R-:W-:Y:S01]  /*9db0*/  FMUL.FTZ R14, R14, R31 ;  /* 0x0000001f0e0e7220 */ /* 0x000fe20000410000 */
[----:B------:R-:W-:Y:S01]  /*9dc0*/  @P1 FADD.FTZ R21, -R21, -RZ ;  /* 0x800000ff15151221 */ /* 0x000fe20000010100 */
[----:B------:R-:W-:Y:S01]  /*9dd0*/  LOP3.LUT R25, R25, 0xffff0000, RZ, 0xc0, !PT ;  /* 0xffff000019197812 */ /* 0x000fe200078ec0ff */
[----:B------:R-:W-:Y:S01]  /*9de0*/  FMUL.FTZ R29, R29, R32 ;  /* 0x000000201d1d7220 */ /* 0x000fe20000410000 */
[----:B------:R-:W-:Y:S01]  /*9df0*/  @P1 FADD.FTZ R33, -R33, -RZ ;  /* 0x800000ff21211221 */ /* 0x000fe20000010100 */
[----:B------:R-:W-:Y:S01]  /*9e00*/  @P1 FADD.FTZ R23, -R23, -RZ ;  /* 0x800000ff17171221 */ /* 0x000fe20000010100 */
[----:B------:R-:W-:Y:S01]  /*9e10*/  SHF.L.U32 R24, R26, 0x10, RZ ;  /* 0x000000101a187819 */ /* 0x000fe200000006ff */
[----:B------:R-:W-:Y:S01]  /*9e20*/  FMUL.FTZ R16, R16, R21 ;  /* 0x0000001510107220 */ /* 0x000fe20000410000 */
[----:B------:R-:W-:Y:S01]  /*9e30*/  LOP3.LUT R22, R26, 0xffff0000, RZ, 0xc0, !PT ;  /* 0xffff00001a167812 */ /* 0x000fe200078ec0ff */
[----:B------:R-:W-:Y:S01]  /*9e40*/  FFMA.FTZ R3, R3, R19, R14 ;  /* 0x0000001303037223 */ /* 0x000fe2000001000e */
[C---:B------:R-:W-:Y:S01]  /*9e50*/  LOP3.LUT R26, R27.reuse, 0xffff0000, RZ, 0xc0, !PT ;  /* 0xffff00001b1a7812 */ /* 0x040fe200078ec0ff */
[----:B------:R-:W-:Y:S01]  /*9e60*/  FFMA.FTZ R2, R2, R18, R7 ;  /* 0x0000001202027223 */ /* 0x000fe20000010007 */
[----:B------:R-:W-:Y:S01]  /*9e70*/  FMUL.FTZ R33, R28, R33 ;  /* 0x000000211c217220 */ /* 0x000fe20000410000 */
        /* <DEDUP_REMOVED lines=8> */
[----:B------:R-:W-:Y:S02]  /*9f00*/  F2FP.BF16.F32.PACK_AB R2, R2, R3 ;  /* 0x000000030202723e */ /* 0x000fe400000010ff */
[----:B------:R-:W-:Y:S02]  /*9f10*/  F2FP.BF16.F32.PACK_AB R3, R25, R6 ;  /* 0x000000061903723e */ /* 0x000fe400000010ff */
[----:B------:R-:W-:-:S02]  /*9f20*/  F2FP.BF16.F32.PACK_AB R6, R5, R8 ;  /* 0x000000080506723e */ /* 0x000fc400000010ff */
[----:B------:R-:W-:Y:S01]  /*9f30*/  F2FP.BF16.F32.PACK_AB R7, R4, R15 ;  /* 0x0000000f0407723e */ /* 0x000fe200000010ff */
[----:B------:R-:W-:Y:S01]  /*9f40*/  IMAD.MOV.U32 R5, RZ, RZ, R3 ;  /* 0x000000ffff057224 */ /* 0x000fe200078e0003 */
[----:B------:R-:W-:Y:S02]  /*9f50*/  MOV R4, R2 ;  /* 0x0000000200047202 */ /* 0x000fe40000000f00 */
.L_x_7132:
[----:B------:R-:W-:Y:S05]  /*9f60*/  BSYNC.RECONVERGENT B0 ;  /* 0x0000000000007941 */ /* 0x000fea0003800200 */
.L_x_7131:
[----:B-----5:R1:W-:Y:S02]  /*9f70*/  STS.128 [R55+0x2800], R4 ;  /* 0x0028000437007388 */ /* 0x0203e40000000c00 */
.L_x_7087:
[----:B------:R-:W-:Y:S05]  /*9f80*/  BSYNC.RECONVERGENT B3 ;  /* 0x0000000000037941 */ /* 0x000fea0003800200 */
.L_x_7082:
[----:B------:R-:W-:Y:S01]  /*9f90*/  IMAD R0, R86, -0x40, R61 ;  /* 0xffffffc056007824 */ /* 0x000fe200078e023d */
[----:B------:R-:W-:Y:S04]  /*9fa0*/  BSSY.RECONVERGENT B0, `(.L_x_7133) ;  /* 0x000001a000007945 */ /* 0x000fe80003800200 */
[----:B-1--4-:R-:W-:-:S04]  /*9fb0*/  IADD3 R3, PT, PT, R0, 0x40, RZ ;  /* 0x0000004000037810 */ /* 0x012fc80007ffe0ff */
        /* <DEDUP_REMOVED lines=23> */
.L_x_7135:
[----:B------:R4:W-:Y:S02]  /*a130*/  STS.128 [R55+0x5000], RZ ;  /* 0x005000ff37007388 */ /* 0x0009e40000000c00 */
.L_x_7134:
[----:B------:R-:W-:Y:S05]  /*a140*/  BSYNC.RECONVERGENT B0 ;  /* 0x0000000000007941 */ /* 0x000fea0003800200 */
.L_x_7133:
        /* <DEDUP_REMOVED lines=24> */
.L_x_7138:
[----:B------:R3:W-:Y:S02]  /*a2d0*/  STS.128 [R55+0x5800], RZ ;  /* 0x005800ff37007388 */ /* 0x0007e40000000c00 */
.L_x_7137:
[----:B------:R-:W-:Y:S05]  /*a2e0*/  BSYNC.RECONVERGENT B0 ;  /* 0x0000000000007941 */ /* 0x000fea0003800200 */
.L_x_7136:
[----:B------:R-:W0:Y:S01]  /*a2f0*/  LDGDEPBAR ;  /* 0x00000000000079af */ /* 0x000e220000000000 */
[----:B------:R-:W-:Y:S01]  /*a300*/  BSSY.RECONVERGENT B0, `(.L_x_7139) ;  /* 0x000001c000007945 */ /* 0x000fe20003800200 */
[----:B------:R-:W-:-:S04]  /*a310*/  DEPBAR.LE SB0, 0x0 ;  /* 0x000080000000791a */ /* 0x000fc80000000000 */
[----:B------:R-:W-:Y:S06]  /*a320*/  BAR.SYNC.DEFER_BLOCKING 0x0 ;  /* 0x0000000000007b1d */ /* 0x000fec0000010000 */
[----:B------:R-:W-:Y:S05]  /*a330*/  @P3 BRA `(.L_x_7140) ;  /* 0x0000000000543947 */ /* 0x000fea0003800000 */
[-C--:B------:R-:W-:Y:S02]  /*a340*/  ISETP.GE.AND P1, PT, R12, R125.reuse, PT ;  /* 0x0000007d0c00720c */ /* 0x080fe40003f26270 */
        /* <DEDUP_REMOVED lines=18> */
.L_x_7141:
[----:B------:R1:W-:Y:S01]  /*a470*/  STS.128 [R55+0x8000], RZ ;  /* 0x008000ff37007388 */ /* 0x0003e20000000c00 */
[----:B------:R-:W-:Y:S05]  /*a480*/  BRA `(.L_x_7142) ;  /* 0x00000000000c7947 */ /* 0x000fea0003800000 */
.L_x_7140:
[----:B------:R1:W-:Y:S04]  /*a490*/  STS.128 [R55+0x6000], RZ ;  /* 0x006000ff37007388 */ /* 0x0003e80000000c00 */
[----:B------:R1:W-:Y:S04]  /*a4a0*/  STS.128 [R55+0x7000], RZ ;  /* 0x007000ff37007388 */ /* 0x0003e80000000c00 */
[----:B------:R1:W-:Y:S02]  /*a4b0*/  STS.128 [R55+0x8000], RZ ;  /* 0x008000ff37007388 */ /* 0x0003e40000000c00 */
.L_x_7142:
[----:B------:R-:W-:Y:S05]  /*a4c0*/  BSYNC.RECONVERGENT B0 ;  /* 0x0000000000007941 */ /* 0x000fea0003800200 */
.L_x_7139:
        /* <DEDUP_REMOVED lines=27> */
.L_x_7145:
[----:B------:R1:W-:Y:S02]  /*a680*/  STS.128 [R55+0x8800], RZ ;  /* 0x008800ff37007388 */ /* 0x0003e40000000c00 */
.L_x_7144:
[----:B------:R-:W-:Y:S05]  /*a690*/  BSYNC.RECONVERGENT B0 ;  /* 0x0000000000007941 */ /* 0x000fea0003800200 */
.L_x_7143:
[----:B------:R-:W-:Y:S01]  /*a6a0*/  SHF.R.U32.HI R109, RZ, 0x1, R60 ;  /* 0x00000001ff6d7819 */ /* 0x000fe2000001163c */
[C---:B------:R-:W-:Y:S01]  /*a6b0*/  IMAD.SHL.U32 R0, R60.reuse, 0x10, RZ ;  /* 0x000000103c007824 */ /* 0x040fe200078e00ff */
[C---:B------:R-:W-:Y:S01]  /*a6c0*/  LOP3.LUT P0, RZ, R60.reuse, 0x4, RZ, 0xc0, !PT ;  /* 0x000000043cff7812 */ /* 0x040fe2000780c0ff */
[----:B-----5:R-:W-:Y:S01]  /*a6d0*/  IMAD.SHL.U32 R11, R60, 0x20, RZ ;  /* 0x000000203c0b7824 */ /* 0x020fe200078e00ff */
[----:B-1----:R-:W-:Y:S01]  /*a6e0*/  LOP3.LUT R2, R109, 0x8, RZ, 0xc0, !PT ;  /* 0x000000086d027812 */ /* 0x002fe200078ec0ff */
[----:B------:R-:W0:Y:S01]  /*a6f0*/  LDGDEPBAR ;  /* 0x00000000000079af */ /* 0x000e220000000000 */
[----:B------:R-:W-:Y:S01]  /*a700*/  LOP3.LUT R110, R0, 0x3e00, RZ, 0xc0, !PT ;  /* 0x00003e00006e7812 */ /* 0x000fe200078ec0ff */
[----:B------:R-:W-:Y:S01]  /*a710*/  BSSY.RECONVERGENT B1, `(.L_x_7146) ;  /* 0x0000116000017945 */ /* 0x000fe20003800200 */
[----:B------:R-:W-:Y:S02]  /*a720*/  LOP3.LUT R3, R11, 0xc0, RZ, 0xc0, !PT ;  /* 0x000000c00b037812 */ /* 0x000fe400078ec0ff */
[----:B---3--:R-:W-:-:S02]  /*a730*/  LOP3.LUT R5, R2, 0xc0, R11, 0xf8, !PT ;  /* 0x000000c002057812 */ /* 0x008fc400078ef80b */
[----:B------:R-:W-:Y:S02]  /*a740*/  LOP3.LUT R0, R0, 0x100, RZ, 0xc0, !PT ;  /* 0x0000010000007812 */ /* 0x000fe400078ec0ff */
[--C-:B------:R-:W-:Y:S02]  /*a750*/  LOP3.LUT R2, R110, 0x20, R11.reuse, 0xf8, !PT ;  /* 0x000000206e027812 */ /* 0x100fe400078ef80b */
[----:B------:R-:W-:Y:S02]  /*a760*/  LOP3.LUT R3, R3, 0x8, R60, 0xf8, !PT ;  /* 0x0000000803037812 */ /* 0x000fe400078ef83c */
[----:B------:R-:W-:Y:S02]  /*a770*/  LOP3.LUT R8, R5, 0x18, R108, 0x78, !PT ;  /* 0x0000001805087812 */ /* 0x000fe400078e786c */
[--C-:B------:R-:W-:Y:S02]  /*a780*/  LOP3.LUT R0, R0, 0x20, R11.reuse, 0xf8, !PT ;  /* 0x0000002000007812 */ /* 0x100fe400078ef80b */
[----:B------:R-:W-:-:S02]  /*a790*/  LOP3.LUT R5, R2, 0x100, R11, 0xf8, !PT ;  /* 0x0000010002057812 */ /* 0x000fc400078ef80b */
[----:B------:R-:W-:Y:S02]  /*a7a0*/  LOP3.LUT R3, R3, 0x18, R108, 0x78, !PT ;  /* 0x0000001803037812 */ /* 0x000fe400078e786c */
[----:B------:R-:W-:Y:S02]  /*a7b0*/  LOP3.LUT R5, R5, R8, RZ, 0xfc, !PT ;  /* 0x0000000805057212 */ /* 0x000fe400078efcff */
[----:B------:R-:W-:Y:S02]  /*a7c0*/  LOP3.LUT R3, R0, R3, RZ, 0xfc, !PT ;  /* 0x0000000300037212 */ /* 0x000fe400078efcff */
[----:B------:R-:W-:Y:S01]  /*a7d0*/  LEA R127, R86, 0xffffffc0, 0x6 ;  /* 0xffffffc0567f7811 */ /* 0x000fe200078e30ff */
[--C-:B------:R-:W-:Y:S02]  /*a7e0*/  IMAD R52, R5, 0x2, R54.reuse ;  /* 0x0000000205347824 */ /* 0x100fe400078e0236 */
[----:B------:R-:W-:Y:S02]  /*a7f0*/  IMAD R14, R3, 0x2, R54 ;  /* 0x00000002030e7824 */ /* 0x000fe400078e0236 */
[----:B------:R-:W-:Y:S01]  /*a800*/  IMAD.MOV.U32 R3, RZ, RZ, 0x20 ;  /* 0x00000020ff037424 */ /* 0x000fe200078e00ff */
[----:B------:R-:W-:Y:S04]  /*a810*/  LDSM.16.M88.4 R48, [R52] ;  /* 0x000000003430783b */ /* 0x000fe80000000200 */
[----:B------:R-:W1:Y:S01]  /*a820*/  LDSM.16.M88.4 R20, [R14+0x3000] ;  /* 0x003000000e14783b */ /* 0x000e620000000200 */
[----:B------:R-:W-:-:S03]  /*a830*/  SEL R3, R3, 0xffffffe0, !P0 ;  /* 0xffffffe003037807 */ /* 0x000fc60004000000 */
[----:B------:R-:W3:Y:S02]  /*a840*/  LDSM.16.M88.4 R72, [R14+0x3400] ;  /* 0x003400000e48783b */ /* 0x000ee40000000200 */
[--C-:B------:R-:W-:Y:S02]  /*a850*/  IMAD.IADD R2, R52, 0x1, R3.reuse ;  /* 0x0000000134027824 */ /* 0x100fe400078e0203 */
[----:B------:R-:W4:Y:S01]  /*a860*/  LDSM.16.M88.4 R64, [R14+0x3800] ;  /* 0x003800000e40783b */ /* 0x000f220000000200 */
[----:B------:R-:W-:-:S03]  /*a870*/  IMAD.IADD R0, R14, 0x1, R3 ;  /* 0x000000010e007824 */ /* 0x000fc600078e0203 */
[----:B------:R-:W4:Y:S04]  /*a880*/  LDSM.16.M88.4 R28, [R14+0x3c00] ;  /* 0x003c00000e1c783b */ /* 0x000f280000000200 */
[----:B------:R-:W-:Y:S04]  /*a890*/  LDSM.16.M88.4 R16, [R2] ;  /* 0x000000000210783b */ /* 0x000fe80000000200 */
[----:B--2---:R-:W2:Y:S04]  /*a8a0*/  LDSM.16.M88.4 R88, [R0+0x3000] ;  /* 0x003000000058783b */ /* 0x004ea80000000200 */
[----:B------:R-:W2:Y:S04]  /*a8b0*/  LDSM.16.M88.4 R80, [R0+0x3400] ;  /* 0x003400000050783b */ /* 0x000ea80000000200 */
[----:B------:R-:W2:Y:S04]  /*a8c0*/  LDSM.16.M88.4 R44, [R0+0x3800] ;  /* 0x00380000002c783b */ /* 0x000ea80000000200 */
[----:B------:R-:W2:Y:S04]  /*a8d0*/  LDSM.16.M88.4 R40, [R0+0x3c00] ;  /* 0x003c00000028783b */ /* 0x000ea80000000200 */
[----:B------:R-:W-:Y:S01]  /*a8e0*/  LDSM.16.M88.4 R4, [R52+0x1000] ;  /* 0x001000003404783b */ /* 0x000fe20000000200 */
[C---:B-1----:R-:W-:Y:S03]  /*a8f0*/  HMMA.16816.F32.BF16 R24, R48.reuse, R20, RZ ;  /* 0x000000143018723c */ /* 0x042fe600000418ff */
[----:B------:R-:W1:Y:S04]  /*a900*/  LDSM.16.M88.4 R36, [R14+0x4000] ;  /* 0x004000000e24783b */ /* 0x000e680000000200 */
[----:B------:R-:W-:Y:S01]  /*a910*/  LDSM.16.M88.4 R32, [R14+0x4400] ;  /* 0x004400000e20783b */ /* 0x000fe20000000200 */
[C---:B---3--:R-:W-:Y:S03]  /*a920*/  HMMA.16816.F32.BF16 R76, R48.reuse, R72, RZ ;  /* 0x00000048304c723c */ /* 0x048fe600000418ff */
[----:B------:R-:W-:Y:S04]  /*a930*/  LDSM.16.M88.4 R96, [R2+0x1000] ;  /* 0x001000000260783b */ /* 0x000fe80000000200 */
[----:B------:R-:W-:Y:S01]  /*a940*/  LDSM.16.M88.4 R100, [R0+0x4000] ;  /* 0x004000000064783b */ /* 0x000fe20000000200 */
[C---:B----4-:R-:W-:Y:S03]  /*a950*/  HMMA.16816.F32.BF16 R68, R48.reuse, R64, RZ ;  /* 0x000000403044723c */ /* 0x050fe600000418ff */
[----:B------:R-:W-:Y:S05]  /*a960*/  LDSM.16.M88.4 R92, [R0+0x4400] ;  /* 0x00440000005c783b */ /* 0x000fea0000000200 */
[C---:B------:R-:W-:Y:S08]  /*a970*/  HMMA.16816.F32.BF16 R20, R48.reuse, R22, RZ ;  /* 0x000000163014723c */ /* 0x040ff000000418ff */
[C---:B------:R-:W-:Y:S08]  /*a980*/  HMMA.16816.F32.BF16 R72, R48.reuse, R74, RZ ;  /* 0x0000004a3048723c */ /* 0x040ff000000418ff */
[C---:B------:R-:W-:Y:S08]  /*a990*/  HMMA.16816.F32.BF16 R64, R48.reuse, R66, RZ ;  /* 0x000000423040723c */ /* 0x040ff000000418ff */
[C---:B------:R-:W-:Y:S08]  /*a9a0*/  HMMA.16816.F32.BF16 R56, R48.reuse, R28, RZ ;  /* 0x0000001c3038723c */ /* 0x040ff000000418ff */
[----:B------:R-:W-:Y:S01]  /*a9b0*/  HMMA.16816.F32.BF16 R48, R48, R30, RZ ;  /* 0x0000001e3030723c */ /* 0x000fe200000418ff */
[----:B------:R-:W3:Y:S07]  /*a9c0*/  LDSM.16.M88.4 R28, [R14+0x4800] ;  /* 0x004800000e1c783b */ /* 0x000eee0000000200 */
        /* <DEDUP_REMOVED lines=12> */
[----:B------:R-:W4:Y:S03]  /*aa90*/  LDSM.16.M88.4 R40, [R14+0x5000] ;  /* 0x005000000e28783b */ /* 0x000f260000000200 */
[C---:B-1----:R-:W-:Y:S08]  /*aaa0*/  HMMA.16816.F32.BF16 R24, R4.reuse, R36, R24 ;  /* 0x000000240418723c */ /* 0x042ff00000041818 */
[C---:B------:R-:W-:Y:S01]  /*aab0*/  HMMA.16816.F32.BF16 R20, R4.reuse, R38, R20 ;  /* 0x000000260414723c */ /* 0x040fe20000041814 */
[----:B------:R-:W-:Y:S07]  /*aac0*/  LDSM.16.M88.4 R36, [R14+0x5400] ;  /* 0x005400000e24783b */ /* 0x000fee0000000200 */
[C---:B---3--:R-:W-:Y:S08]  /*aad0*/  HMMA.16816.F32.BF16 R68, R4.reuse, R28, R68 ;  /* 0x0000001c0444723c */ /* 0x048ff00000041844 */
[C---:B------:R-:W-:Y:S01]  /*aae0*/  HMMA.16816.F32.BF16 R64, R4.reuse, R30, R64 ;  /* 0x0000001e0440723c */ /* 0x040fe20000041840 */
[----:B------:R-:W1:Y:S07]  /*aaf0*/  LDSM.16.M88.4 R28, [R14+0x5c00] ;  /* 0x005c00000e1c783b */ /* 0x000e6e0000000200 */
[C---:B------:R-:W-:Y:S08]  /*ab00*/  HMMA.16816.F32.BF16 R76, R4.reuse, R32, R76 ;  /* 0x00000020044c723c */ /* 0x040ff0000004184c */
[C---:B--2---:R-:W-:Y:S08]  /*ab10*/  HMMA.16816.F32.BF16 R56, R4.reuse, R16, R56 ;  /* 0x000000100438723c */ /* 0x044ff00000041838 */
[C---:B------:R-:W-:Y:S01]  /*ab20*/  HMMA.16816.F32.BF16 R48, R4.reuse, R18, R48 ;  /* 0x000000120430723c */ /* 0x040fe20000041830 */
[----:B------:R-:W-:Y:S07]  /*ab30*/  LDSM.16.M88.4 R16, [R0+0x5000] ;  /* 0x005000000010783b */ /* 0x000fee0000000200 */
[----:B------:R-:W-:Y:S01]  /*ab40*/  HMMA.16816.F32.BF16 R72, R4, R34, R72 ;  /* 0x000000220448723c */ /* 0x000fe20000041848 */
[----:B------:R2:W3:Y:S04]  /*ab50*/  LDSM.16.M88.4 R4, [R2+0x2000] ;  /* 0x002000000204783b */ /* 0x0004e80000000200 */
[----:B------:R4:W3:Y:S03]  /*ab60*/  LDSM.16.M88.4 R32, [R14+0x5800] ;  /* 0x005800000e20783b */ /* 0x0008e60000000200 */
[C---:B------:R-:W-:Y:S08]  /*ab70*/  HMMA.16816.F32.BF16 R24, R96.reuse, R100, R24 ;  /* 0x000000646018723c */ /* 0x040ff00000041818 */
[C---:B------:R-:W-:Y:S08]  /*ab80*/  HMMA.16816.F32.BF16 R20, R96.reuse, R102, R20 ;  /* 0x000000666014723c */ /* 0x040ff00000041814 */
[----:B------:R-:W-:Y:S03]  /*ab90*/  HMMA.16816.F32.BF16 R56, R96, R80, R56 ;  /* 0x000000506038723c */ /* 0x000fe60000041838 */
[----:B--2---:R-:W-:-:S05]  /*aba0*/  IMAD.SHL.U32 R2, R60, 0x2, RZ ;  /* 0x000000023c027824 */ /* 0x004fca00078e00ff */
[----:B------:R-:W-:Y:S01]  /*abb0*/  LOP3.LUT R2, R127, 0x6, R2, 0xf8, !PT ;  /* 0x000000067f027812 */ /* 0x000fe200078ef802 */
[----:B------:R-:W-:Y:S01]  /*abc0*/  HMMA.16816.F32.BF16 R80, R96, R82, R48 ;  /* 0x000000526050723c */ /* 0x000fe20000041830 */
[----:B------:R-:W2:Y:S02]  /*abd0*/  LDSM.16.M88.4 R48, [R0+0x5400] ;  /* 0x005400000030783b */ /* 0x000ea40000000200 */
[C---:B----4-:R-:W-:Y:S02]  /*abe0*/  LOP3.LUT R14, R2.reuse, 0x8, RZ, 0xfc, !PT ;  /* 0x00000008020e7812 */ /* 0x050fe400078efcff */
[-C--:B------:R-:W-:Y:S02]  /*abf0*/  ISETP.GE.AND P1, PT, R2, R61.reuse, PT ;  /* 0x0000003d0200720c */ /* 0x080fe40003f26270 */
[----:B------:R-:W-:Y:S01]  /*ac00*/  ISETP.GE.AND P6, PT, R14, R61, PT ;  /* 0x0000003d0e00720c */ /* 0x000fe20003fc6270 */
[----:B------:R-:W-:Y:S05]  /*ac10*/  HMMA.16816.F32.BF16 R24, R44, R40, R24 ;  /* 0x000000282c18723c */ /* 0x000fea0000041818 */
[----:B------:R-:W-:-:S04]  /*ac20*/  LOP3.LUT R14, R2, 0x18, RZ, 0xfc, !PT ;  /* 0x00000018020e7812 */ /* 0x000fc800078efcff */
[----:B------:R-:W-:Y:S02]  /*ac30*/  ISETP.GE.AND P2, PT, R14, R61, PT ;  /* 0x0000003d0e00720c */ /* 0x000fe40003f46270 */
[C---:B------:R-:W-:Y:S01]  /*ac40*/  LOP3.LUT R14, R2.reuse, 0x19, RZ, 0xfc, !PT ;  /* 0x00000019020e7812 */ /* 0x040fe200078efcff */
[----:B------:R-:W-:Y:S08]  /*ac50*/  HMMA.16816.F32.BF16 R76, R96, R92, R76 ;  /* 0x0000005c604c723c */ /* 0x000ff0000004184c */
[C---:B------:R-:W-:Y:S08]  /*ac60*/  HMMA.16816.F32.BF16 R20, R44.reuse, R42, R20 ;  /* 0x0000002a2c14723c */ /* 0x040ff00000041814 */
[C---:B-1----:R-:W-:Y:S08]  /*ac70*/  HMMA.16816.F32.BF16 R56, R44.reuse, R28, R56 ;  /* 0x0000001c2c38723c */ /* 0x042ff00000041838 */
[----:B------:R-:W-:Y:S01]  /*ac80*/  HMMA.16816.F32.BF16 R80, R44, R30, R80 ;  /* 0x0000001e2c50723c */ /* 0x000fe20000041850 */
[----:B------:R-:W1:Y:S07]  /*ac90*/  LDSM.16.M88.4 R28, [R0+0x5800] ;  /* 0x00580000001c783b */ /* 0x000e6e0000000200 */
[----:B------:R-:W-:Y:S08]  /*aca0*/  HMMA.16816.F32.BF16 R64, R96, R90, R64 ;  /* 0x0000005a6040723c */ /* 0x000ff00000041840 */
[----:B---3--:R-:W-:Y:S05]  /*acb0*/  HMMA.16816.F32.BF16 R24, R4, R16, R24 ;  /* 0x000000100418723c */ /* 0x008fea0000041818 */
[----:B------:R-:W-:-:S04]  /*acc0*/  LOP3.LUT R16, R2, 0x1, RZ, 0xfc, !PT ;  /* 0x0000000102107812 */ /* 0x000fc800078efcff */
[----:B------:R-:W-:Y:S01]  /*acd0*/  ISETP.GE.AND P0, PT, R16, R61, PT ;  /* 0x0000003d1000720c */ /* 0x000fe20003f06270 */
[C---:B------:R-:W-:Y:S08]  /*ace0*/  HMMA.16816.F32.BF16 R72, R96.reuse, R94, R72 ;  /* 0x0000005e6048723c */ /* 0x040ff00000041848 */
[----:B------:R-:W-:Y:S03]  /*acf0*/  HMMA.16816.F32.BF16 R68, R96, R88, R68 ;  /* 0x000000586044723c */ /* 0x000fe60000041844 */
[----:B------:R-:W-:-:S02]  /*ad00*/  FSEL R15, R26, -INF , !P1 ;  /* 0xff8000001a0f7808 */ /* 0x000fc40004800000 */
[----:B------:R-:W-:Y:S02]  /*ad10*/  FSEL R41, R25, -INF , !P0 ;  /* 0xff80000019297808 */ /* 0x000fe40004000000 */
[----:B------:R-:W-:Y:S01]  /*ad20*/  FSEL R27, R27, -INF , !P0 ;  /* 0xff8000001b1b7808 */ /* 0x000fe20004000000 */
[----:B------:R-:W-:Y:S05]  /*ad30*/  HMMA.16816.F32.BF16 R76, R44, R36, R76 ;  /* 0x000000242c4c723c */ /* 0x000fea000004184c */
[----:B------:R-:W-:-:S04]  /*ad40*/  LOP3.LUT R36, R2, 0x9, RZ, 0xfc, !PT ;  /* 0x0000000902247812 */ /* 0x000fc800078efcff */
[----:B------:R-:W-:Y:S01]  /*ad50*/  ISETP.GE.AND P5, PT, R36, R61, PT ;  /* 0x0000003d2400720c */ /* 0x000fe20003fa6270 */
[----:B------:R-:W-:Y:S01]  /*ad60*/  HMMA.16816.F32.BF16 R20, R4, R18, R20 ;  /* 0x000000120414723c */ /* 0x000fe20000041814 */
[----:B------:R3:W4:Y:S01]  /*ad70*/  LDSM.16.M88.4 R16, [R0+0x5c00] ;  /* 0x005c00000010783b */ /* 0x0007220000000200 */
[----:B------:R-:W-:-:S06]  /*ad80*/  DEPBAR.LE SB0, 0x0 ;  /* 0x000080000000791a */ /* 0x000fcc0000000000 */
[----:B------:R-:W-:Y:S05]  /*ad90*/  HMMA.16816.F32.BF16 R64, R44, R34, R64 ;  /* 0x000000222c40723c */ /* 0x000fea0000041840 */
[----:B------:R-:W-:-:S04]  /*ada0*/  LOP3.LUT R34, R2, 0x10, RZ, 0xfc, !PT ;  /* 0x0000001002227812 */ /* 0x000fc800078efcff */
[----:B------:R-:W-:Y:S01]  /*adb0*/  ISETP.GE.AND P4, PT, R34, R61, PT ;  /* 0x0000003d2200720c */ /* 0x000fe20003f86270 */
[C---:B------:R-:W-:Y:S03]  /*adc0*/  HMMA.16816.F32.BF16 R72, R44.reuse, R38, R72 ;  /* 0x000000262c48723c */ /* 0x040fe60000041848 */
[----:B------:R-:W-:Y:S02]  /*add0*/  FSEL R22, R22, -INF , !P6 ;  /* 0xff80000016167808 */ /* 0x000fe40007000000 */
[----:B------:R-:W-:Y:S02]  /*ade0*/  FSEL R20, R20, -INF , !P6 ;  /* 0xff80000014147808 */ /* 0x000fe40007000000 */
[----:B------:R-:W-:Y:S01]  /*adf0*/  FSEL R25, R23, -INF , !P5 ;  /* 0xff80000017197808 */ /* 0x000fe20006800000 */
[----:B------:R-:W-:Y:S03]  /*ae00*/  HMMA.16816.F32.BF16 R68, R44, R32, R68 ;  /* 0x000000202c44723c */ /* 0x000fe60000041844 */
[----:B------:R-:W-:-:S02]  /*ae10*/  FSEL R33, R24, -INF , !P1 ;  /* 0xff80000018217808 */ /* 0x000fc40004800000 */
[-C--:B------:R-:W-:Y:S02]  /*ae20*/  ISETP.GE.AND P1, PT, R14, R61.reuse, PT ;  /* 0x0000003d0e00720c */ /* 0x080fe40003f26270 */
[C---:B------:R-:W-:Y:S02]  /*ae30*/  LOP3.LUT R14, R2.reuse, 0x21, RZ, 0xfc, !PT ;  /* 0x00000021020e7812 */ /* 0x040fe400078efcff */
[----:B---3--:R-:W-:Y:S01]  /*ae40*/  LOP3.LUT R0, R2, 0x20, RZ, 0xfc, !PT ;  /* 0x0000002002007812 */ /* 0x008fe200078efcff */
[----:B--2---:R-:W-:Y:S05]  /*ae50*/  HMMA.16816.F32.BF16 R76, R4, R48, R76 ;  /* 0x00000030044c723c */ /* 0x004fea000004184c */
[----:B------:R-:W-:-:S02]  /*ae60*/  ISETP.GE.AND P6, PT, R14, R61, PT ;  /* 0x0000003d0e00720c */ /* 0x000fc40003fc6270 */
[----:B------:R-:W-:Y:S02]  /*ae70*/  LOP3.LUT R14, R2, 0x29, RZ, 0xfc, !PT ;  /* 0x00000029020e7812 */ /* 0x000fe400078efcff */
[-C--:B------:R-:W-:Y:S02]  /*ae80*/  ISETP.GE.AND P0, PT, R0, R61.reuse, PT ;  /* 0x0000003d0000720c */ /* 0x080fe40003f06270 */
[C---:B------:R-:W-:Y:S01]  /*ae90*/  LOP3.LUT R32, R2.reuse, 0x11, RZ, 0xfc, !PT ;  /* 0x0000001102207812 */ /* 0x040fe200078efcff */
[----:B-1----:R-:W-:Y:S03]  /*aea0*/  HMMA.16816.F32.BF16 R64, R4, R30, R64 ;  /* 0x0000001e0440723c */ /* 0x002fe60000041840 */
[----:B------:R-:W-:Y:S02]  /*aeb0*/  LOP3.LUT R0, R2, 0x28, RZ, 0xfc, !PT ;  /* 0x0000002802007812 */ /* 0x000fe400078efcff */
[----:B------:R-:W-:Y:S01]  /*aec0*/  FSEL R21, R21, -INF , !P5 ;  /* 0xff80000015157808 */ /* 0x000fe20006800000 */
[----:B------:R-:W-:Y:S01]  /*aed0*/  BAR.SYNC.DEFER_BLOCKING 0x0 ;  /* 0x0000000000007b1d */ /* 0x000fe20000010000 */
[----:B------:R-:W-:-:S02]  /*aee0*/  ISETP.GE.AND P3, PT, R32, R61, PT ;  /* 0x0000003d2000720c */ /* 0x000fc40003f66270 */
[----:B------:R-:W-:Y:S01]  /*aef0*/  ISETP.GE.AND P5, PT, R0, R61, PT ;  /* 0x0000003d0000720c */ /* 0x000fe20003fa6270 */
[C---:B------:R-:W-:Y:S03]  /*af00*/  HMMA.16816.F32.BF16 R72, R4.reuse, R50, R72 ;  /* 0x000000320448723c */ /* 0x040fe60000041848 */
[----:B------:R-:W-:Y:S02]  /*af10*/  LOP3.LUT R0, R2, 0x30, RZ, 0xfc, !PT ;  /* 0x0000003002007812 */ /* 0x000fe400078efcff */
[----:B------:R-:W-:Y:S02]  /*af20*/  FSEL R23, R76, -INF , !P4 ;  /* 0xff8000004c177808 */ /* 0x000fe40006000000 */
[----:B------:R-:W-:Y:S02]  /*af30*/  FSEL R37, R79, -INF , !P3 ;  /* 0xff8000004f257808 */ /* 0x000fe40005800000 */
[----:B------:R-:W-:Y:S01]  /*af40*/  FSEL R77, R77, -INF , !P3 ;  /* 0xff8000004d4d7808 */ /* 0x000fe20005800000 */
[----:B------:R-:W-:Y:S03]  /*af50*/  HMMA.16816.F32.BF16 R68, R4, R28, R68 ;  /* 0x0000001c0444723c */ /* 0x000fe60000041844 */
[----:B------:R-:W-:-:S02]  /*af60*/  FSEL R29, R78, -INF , !P4 ;  /* 0xff8000004e1d7808 */ /* 0x000fc40006000000 */
[-C--:B------:R-:W-:Y:S02]  /*af70*/  ISETP.GE.AND P4, PT, R14, R61.reuse, PT ;  /* 0x0000003d0e00720c */ /* 0x080fe40003f86270 */
[----:B------:R-:W-:Y:S02]  /*af80*/  ISETP.GE.AND P3, PT, R0, R61, PT ;  /* 0x0000003d0000720c */ /* 0x000fe40003f66270 */
[----:B------:R-:W-:Y:S01]  /*af90*/  FSEL R111, R67, -INF , !P4 ;  /* 0xff800000436f7808 */ /* 0x000fe20006000000 */
[----:B----4-:R-:W-:Y:S03]  /*afa0*/  HMMA.16816.F32.BF16 R56, R4, R16, R56 ;  /* 0x000000100438723c */ /* 0x010fe60000041838 */
[----:B------:R-:W-:Y:S02]  /*afb0*/  FSEL R139, R65, -INF , !P4 ;  /* 0xff800000418b7808 */ /* 0x000fe40006000000 */
[----:B------:R-:W-:-:S02]  /*afc0*/  ISETP.NE.AND P4, PT, R86, 0x1, PT ;  /* 0x000000015600780c */ /* 0x000fc40003f85270 */
[C---:B------:R-:W-:Y:S02]  /*afd0*/  LOP3.LUT R14, R2.reuse, 0x31, RZ, 0xfc, !PT ;  /* 0x00000031020e7812 */ /* 0x040fe400078efcff */
[C---:B------:R-:W-:Y:S01]  /*afe0*/  LOP3.LUT R0, R2.reuse, 0x38, RZ, 0xfc, !PT ;  /* 0x0000003802007812 */ /* 0x040fe200078efcff */
[----:B------:R-:W-:Y:S03]  /*aff0*/  HMMA.16816.F32.BF16 R80, R4, R18, R80 ;  /* 0x000000120450723c */ /* 0x000fe60000041850 */
[----:B------:R-:W-:Y:S02]  /*b000*/  LOP3.LUT R2, R2, 0x39, RZ, 0xfc, !PT ;  /* 0x0000003902027812 */ /* 0x000fe400078efcff */
[----:B------:R-:W-:Y:S02]  /*b010*/  FSEL R39, R74, -INF , !P2 ;  /* 0xff8000004a277808 */ /* 0x000fe40005000000 */
[----:B------:R-:W-:-:S02]  /*b020*/  FSEL R43, R72, -INF , !P2 ;  /* 0xff800000482b7808 */ /* 0x000fc40005000000 */
[----:B------:R-:W-:Y:S02]  /*b030*/  FSEL R17, R75, -INF , !P1 ;  /* 0xff8000004b117808 */ /* 0x000fe40004800000 */
[----:B------:R-:W-:Y:S02]  /*b040*/  FSEL R73, R73, -INF , !P1 ;  /* 0xff80000049497808 */ /* 0x000fe40004800000 */
[----:B------:R-:W-:Y:S02]  /*b050*/  FSEL R103, R70, -INF , !P0 ;  /* 0xff80000046677808 */ /* 0x000fe40004000000 */
[----:B------:R-:W-:Y:S02]  /*b060*/  FSEL R105, R68, -INF , !P0 ;  /* 0xff80000044697808 */ /* 0x000fe40004000000 */
[-C--:B------:R-:W-:Y:S02]  /*b070*/  ISETP.GE.AND P2, PT, R14, R61.reuse, PT ;  /* 0x0000003d0e00720c */ /* 0x080fe40003f46270 */
[----:B------:R-:W-:-:S02]  /*b080*/  ISETP.GE.AND P1, PT, R0, R61, PT ;  /* 0x0000003d0000720c */ /* 0x000fc40003f26270 */
[----:B------:R-:W-:Y:S02]  /*b090*/  ISETP.GE.AND P0, PT, R2, R61, PT ;  /* 0x0000003d0200720c */ /* 0x000fe40003f06270 */
        /* <DEDUP_REMOVED lines=26> */
.L_x_7149:
        /* <DEDUP_REMOVED lines=34> */
[----:B------:R-:W3:Y:S10]  /*b460*/  LD.E.64 R18, desc[UR4][R84.64+0x38] ;  /* 0x0000380454127980 */ /* 0x000ef4000c101b00 */
[----:B------:R-:W-:-:S02]  /*b470*/  @P5 IADD3 R6, PT, PT, R6, 0x1, RZ ;  /* 0x0000000106065810 */ /* 0x000fc40007ffe0ff */
        /* <DEDUP_REMOVED lines=24> */
.L_x_7150:
[----:B------:R-:W-:Y:S05]  /*b600*/  BSYNC.RECONVERGENT B0 ;  /* 0x0000000000007941 */ /* 0x000fea0003800200 */
.L_x_7148:
[-C--:B------:R-:W-:Y:S02]  /*b610*/  ISETP.GE.AND P2, PT, R10, R125.reuse, PT ;  /* 0x0000007d0a00720c */ /* 0x080fe40003f46270 */
[-C--:B------:R-:W-:Y:S02]  /*b620*/  ISETP.GE.AND P3, PT, R12, R125.reuse, PT ;  /* 0x0000007d0c00720c */ /* 0x080fe40003f66270 */
[----:B------:R-:W-:Y:S02]  /*b630*/  ISETP.GE.AND P1, PT, R9, R125, PT ;  /* 0x0000007d0900720c */ /* 0x000fe40003f26270 */
[----:B------:R-:W-:-:S04]  /*b640*/  LEA R4, P0, R116, R118, 0x1 ;  /* 0x0000007674047211 */ /* 0x000fc800078008ff */
[----:B------:R-:W-:-:S03]  /*b650*/  LEA.HI.X R5, R116, R119, R117, 0x1, P0 ;  /* 0x0000007774057211 */ /* 0x000fc600000f0c75 */
[----:B------:R-:W-:Y:S02]  /*b660*/  @!P2 IMAD.MOV.U32 R6, RZ, RZ, R118 ;  /* 0x000000ffff06a224 */ /* 0x000fe400078e0076 */
[----:B------:R-:W-:Y:S01]  /*b670*/  @!P2 IMAD.MOV.U32 R7, RZ, RZ, R119 ;  /* 0x000000ffff07a224 */ /* 0x000fe200078e0077 */
        /* <DEDUP_REMOVED lines=31> */
.L_x_7147:
[----:B------:R-:W-:Y:S05]  /*b870*/  BSYNC.RECONVERGENT B1 ;  /* 0x0000000000017941 */ /* 0x000fea0003800200 */
.L_x_7146:
[----:B------:R-:W2:Y:S01]  /*b880*/  LD.E R97, desc[UR4][R84.64+0xdc] ;  /* 0x0000dc0454617980 */ /* 0x000ea2000c101900 */
[----:B------:R-:W-:Y:S02]  /*b890*/  FMNMX3.FTZ R0, R33, R41, R20, !PT ;  /* 0x0000002921007276 */ /* 0x000fe40007810014 */
[----:B------:R-:W-:Y:S02]  /*b8a0*/  LOP3.LUT R11, R8, 0x120, R11, 0xf8, !PT ;  /* 0x00000120080b7812 */ /* 0x000fe400078ef80b */
[----:B------:R-:W-:Y:S02]  /*b8b0*/  FMNMX3.FTZ R0, R0, R21, R23, !PT ;  /* 0x0000001500007276 */ /* 0x000fe40007810017 */
[----:B------:R-:W-:Y:S02]  /*b8c0*/  LEA R34, R11, R54, 0x1 ;  /* 0x000000360b227211 */ /* 0x000fe400078e08ff */
[----:B------:R-:W-:-:S03]  /*b8d0*/  FMNMX3.FTZ R0, R0, R77, R43, !PT ;  /* 0x0000004d00007276 */ /* 0x000fc6000781002b */
[----:B------:R-:W-:Y:S01]  /*b8e0*/  LDSM.16.MT88.4 R48, [R34+0x7000] ;  /* 0x007000002230783b */ /* 0x000fe20000004200 */
[----:B------:R-:W-:-:S03]  /*b8f0*/  FMNMX3.FTZ R0, R0, R73, R105, !PT ;  /* 0x0000004900007276 */ /* 0x000fc60007810069 */
[----:B------:R-:W-:Y:S01]  /*b900*/  LDSM.16.MT88.4 R64, [R34+0x8000] ;  /* 0x008000002240783b */ /* 0x000fe20000004200 */
[----:B------:R-:W-:-:S04]  /*b910*/  FMNMX3.FTZ R0, R0, R135, R137, !PT ;  /* 0x0000008700007276 */ /* 0x000fc80007810089 */
[----:B-1----:R-:W-:Y:S02]  /*b920*/  FMNMX3.FTZ R5, R0, R139, R91, !PT ;  /* 0x0000008b00057276 */ /* 0x002fe4000781005b */
[----:B------:R-:W-:Y:S02]  /*b930*/  FMNMX3.FTZ R0, R15, R27, R22, !PT ;  /* 0x0000001b0f007276 */ /* 0x000fe40007810016 */
[----:B------:R-:W-:Y:S02]  /*b940*/  FMNMX3.FTZ R5, R5, R90, R89, !PT ;  /* 0x0000005a05057276 */ /* 0x000fe40007810059 */
[----:B------:R-:W-:Y:S02]  /*b950*/  FMNMX3.FTZ R0, R0, R25, R29, !PT ;  /* 0x0000001900007276 */ /* 0x000fe4000781001d */
[----:B------:R-:W-:Y:S02]  /*b960*/  FMNMX.FTZ R4, R88, R5, !PT ;  /* 0x0000000558047209 */ /* 0x000fe40007810000 */
[----:B------:R-:W-:-:S03]  /*b970*/  FMNMX3.FTZ R0, R0, R37, R39, !PT ;  /* 0x0000002500007276 */ /* 0x000fc60007810027 */
[----:B------:R-:W1:Y:S01]  /*b980*/  SHFL.BFLY PT, R9, R4, 0x2, 0x1f ;  /* 0x0c401f0004097f89 */ /* 0x000e6200000e0000 */
[----:B------:R-:W-:-:S04]  /*b990*/  FMNMX3.FTZ R0, R0, R17, R103, !PT ;  /* 0x0000001100007276 */ /* 0x000fc80007810067 */
[----:B------:R-:W-:-:S04]  /*b9a0*/  FMNMX3.FTZ R0, R0, R113, R107, !PT ;  /* 0x0000007100007276 */ /* 0x000fc8000781006b */
[----:B------:R-:W-:-:S04]  /*b9b0*/  FMNMX3.FTZ R0, R0, R111, R93, !PT ;  /* 0x0000006f00007276 */ /* 0x000fc8000781005d */
        /* <DEDUP_REMOVED lines=8> */
[----:B------:R-:W-:-:S03]  /*ba40*/  FSETP.NEU.FTZ.AND P0, PT, R2, -INF , PT ;  /* 0xff8000000200780b */ /* 0x000fc60003f1d000 */
[----:B------:R-:W-:Y:S01]  /*ba50*/  LDSM.16.MT88.4 R8, [R34+0x7400] ;  /* 0x007400002208783b */ /* 0x000fe20000004200 */
        /* <DEDUP_REMOVED lines=9> */
[-C--:B------:R-:W-:Y:S01]  /*baf0*/  FFMA.FTZ R31, R21, R97.reuse, -R102 ;  /* 0x00000061151f7223 */ /* 0x080fe20000010866 */
[----:B------:R-:W-:Y:S01]  /*bb00*/  IADD3 R33, PT, PT, R3, R34, RZ ;  /* 0x0000002203217210 */ /* 0x000fe20007ffe0ff */
[-CC-:B------:R-:W-:Y:S01]  /*bb10*/  FFMA.FTZ R99, R15, R97.reuse, -R94.reuse ;  /* 0x000000610f637223 */ /* 0x180fe2000001085e */
[-CC-:B------:R-:W-:Y:S01]  /*bb20*/  FFMA.FTZ R100, R27, R97.reuse, -R94.reuse ;  /* 0x000000611b647223 */ /* 0x180fe2000001085e */
[-CC-:B------:R-:W-:Y:S01]  /*bb30*/  FFMA.FTZ R101, R22, R97.reuse, -R94.reuse ;  /* 0x0000006116657223 */ /* 0x180fe2000001085e */
[-C--:B------:R-:W-:Y:S01]  /*bb40*/  FFMA.FTZ R32, R25, R97.reuse, -R94 ;  /* 0x0000006119207223 */ /* 0x080fe2000001085e */
[----:B------:R-:W-:Y:S01]  /*bb50*/  MUFU.EX2 R98, R98 ;  /* 0x0000006200627308 */ /* 0x000fe20000000800 */
[-CC-:B------:R-:W-:Y:S01]  /*bb60*/  FFMA.FTZ R21, R43, R97.reuse, -R102.reuse ;  /* 0x000000612b157223 */ /* 0x180fe20000010866 */
[-C--:B------:R-:W-:Y:S01]  /*bb70*/  FFMA.FTZ R28, R23, R97.reuse, -R102 ;  /* 0x00000061171c7223 */ /* 0x080fe20000010866 */
[----:B------:R-:W1:Y:S01]  /*bb80*/  LDSM.16.MT88.4 R40, [R33+0x6000] ;  /* 0x006000002128783b */ /* 0x000e620000004200 */
[-C--:B------:R-:W-:Y:S01]  /*bb90*/  FFMA.FTZ R30, R29, R97.reuse, -R94 ;  /* 0x000000611d1e7223 */ /* 0x080fe2000001085e */
[-CC-:B------:R-:W-:Y:S01]  /*bba0*/  FFMA.FTZ R23, R77, R97.reuse, -R102.reuse ;  /* 0x000000614d177223 */ /* 0x180fe20000010866 */
[-C--:B------:R-:W-:Y:S01]  /*bbb0*/  FFMA.FTZ R20, R73, R97.reuse, -R102 ;  /* 0x0000006149147223 */ /* 0x080fe20000010866 */
[-CC-:B------:R-:W-:Y:S01]  /*bbc0*/  FFMA.FTZ R29, R37, R97.reuse, -R94.reuse ;  /* 0x00000061251d7223 */ /* 0x180fe2000001085e */
[----:B------:R-:W2:Y:S01]  /*bbd0*/  MUFU.EX2 R95, R95 ;  /* 0x0000005f005f7308 */ /* 0x000ea20000000800 */
[-CC-:B------:R-:W-:Y:S01]  /*bbe0*/  FFMA.FTZ R22, R39, R97.reuse, -R94.reuse ;  /* 0x0000006127167223 */ /* 0x180fe2000001085e */
[-C--:B------:R-:W-:Y:S01]  /*bbf0*/  FFMA.FTZ R3, R17, R97.reuse, -R94 ;  /* 0x0000006111037223 */ /* 0x080fe2000001085e */
[----:B------:R-:W-:Y:S01]  /*bc00*/  LDSM.16.MT88.4 R12, [R33+0x6400] ;  /* 0x00640000210c783b */ /* 0x000fe20000004200 */
[-C--:B------:R-:W-:Y:S01]  /*bc10*/  FFMA.FTZ R106, R105, R97.reuse, -R102 ;  /* 0x00000061696a7223 */ /* 0x080fe20000010866 */
[-C--:B------:R-:W-:Y:S01]  /*bc20*/  FFMA.FTZ R104, R103, R97.reuse, -R94 ;  /* 0x0000006167687223 */ /* 0x080fe2000001085e */
[-C--:B------:R-:W-:Y:S01]  /*bc30*/  FFMA.FTZ R105, R135, R97.reuse, -R102 ;  /* 0x0000006187697223 */ /* 0x080fe20000010866 */
[----:B------:R-:W3:Y:S01]  /*bc40*/  LDSM.16.MT88.4 R76, [R34+0x6000] ;  /* 0x00600000224c783b */ /* 0x000ee20000004200 */
[----:B------:R-:W-:Y:S01]  /*bc50*/  MUFU.EX2 R96, R96 ;  /* 0x0000006000607308 */ /* 0x000fe20000000800 */
[-C--:B------:R-:W-:Y:S01]  /*bc60*/  FFMA.FTZ R103, R113, R97.reuse, -R94 ;  /* 0x0000006171677223 */ /* 0x080fe2000001085e */
[-CC-:B------:R-:W-:Y:S01]  /*bc70*/  FFMA.FTZ R91, R91, R97.reuse, -R102.reuse ;  /* 0x000000615b5b7223 */ /* 0x180fe20000010866 */
[----:B------:R-:W4:Y:S01]  /*bc80*/  LDSM.16.MT88.4 R56, [R33+0x7000] ;  /* 0x007000002138783b */ /* 0x000f220000004200 */
[-CC-:B------:R-:W-:Y:S01]  /*bc90*/  FFMA.FTZ R90, R90, R97.reuse, -R102.reuse ;  /* 0x000000615a5a7223 */ /* 0x180fe20000010866 */
[-CC-:B------:R-:W-:Y:S01]  /*bca0*/  FFMA.FTZ R89, R89, R97.reuse, -R102.reuse ;  /* 0x0000006159597223 */ /* 0x180fe20000010866 */
[-C--:B------:R-:W-:Y:S01]  /*bcb0*/  FFMA.FTZ R88, R88, R97.reuse, -R102 ;  /* 0x0000006158587223 */ /* 0x080fe20000010866 */
[----:B------:R-:W5:Y:S01]  /*bcc0*/  LDSM.16.MT88.4 R24, [R34+0x6400] ;  /* 0x006400002218783b */ /* 0x000f620000004200 */
[----:B------:R-:W1:Y:S01]  /*bcd0*/  MUFU.EX2 R31, R31 ;  /* 0x0000001f001f7308 */ /* 0x000e620000000800 */
[----:B--2---:R-:W-:Y:S01]  /*bce0*/  F2FP.BF16.F32.PACK_AB R72, R95, R98 ;  /* 0x000000625f48723e */ /* 0x004fe200000010ff */
[-CC-:B------:R-:W-:Y:S01]  /*bcf0*/  FFMA.FTZ R93, R93, R97.reuse, -R94.reuse ;  /* 0x000000615d5d7223 */ /* 0x180fe2000001085e */
[----:B------:R-:W-:Y:S01]  /*bd00*/  LDSM.16.MT88.4 R16, [R33+0x7400] ;  /* 0x007400002110783b */ /* 0x000fe20000004200 */
[-CC-:B------:R-:W-:Y:S01]  /*bd10*/  FFMA.FTZ R92, R92, R97.reuse, -R94.reuse ;  /* 0x000000615c5c7223 */ /* 0x180fe2000001085e */
[-CC-:B------:R-:W-:Y:S01]  /*bd20*/  FFMA.FTZ R87, R87, R97.reuse, -R94.reuse ;  /* 0x0000006157577223 */ /* 0x180fe2000001085e */
[----:B------:R-:W-:Y:S01]  /*bd30*/  FFMA.FTZ R136, R35, R97, -R94 ;  /* 0x0000006123887223 */ /* 0x000fe2000001085e */
[----:B------:R-:W-:Y:S01]  /*bd40*/  FADD.FTZ R95, R98, R95 ;  /* 0x0000005f625f7221 */ /* 0x000fe20000010000 */
[----:B------:R-:W-:Y:S08]  /*bd50*/  MUFU.EX2 R99, R99 ;  /* 0x0000006300637308 */ /* 0x000ff00000000800 */
[----:B------:R-:W2:Y:S01]  /*bd60*/  MUFU.EX2 R100, R100 ;  /* 0x0000006400647308 */ /* 0x000ea20000000800 */
[----:B-1----:R-:W-:Y:S01]  /*bd70*/  F2FP.BF16.F32.PACK_AB R74, R31, R96 ;  /* 0x000000601f4a723e */ /* 0x002fe200000010ff */
[----:B------:R-:W-:-:S04]  /*bd80*/  FADD.FTZ R96, R96, R95 ;  /* 0x0000005f60607221 */ /* 0x000fc80000010000 */
[----:B------:R-:W-:Y:S02]  /*bd90*/  FADD.FTZ R31, R31, R96 ;  /* 0x000000601f1f7221 */ /* 0x000fe40000010000 */
[----:B------:R-:W-:Y:S08]  /*bda0*/  MUFU.EX2 R101, R101 ;  /* 0x0000006500657308 */ /* 0x000ff00000000800 */
[----:B------:R-:W1:Y:S01]  /*bdb0*/  MUFU.EX2 R32, R32 ;  /* 0x0000002000207308 */ /* 0x000e620000000800 */
[----:B--2---:R-:W-:Y:S01]  /*bdc0*/  F2FP.BF16.F32.PACK_AB R73, R100, R99 ;  /* 0x000000636449723e */ /* 0x004fe200000010ff */
[----:B------:R-:W-:-:S06]  /*bdd0*/  FADD.FTZ R100, R99, R100 ;  /* 0x0000006463647221 */ /* 0x000fcc0000010000 */
[----:B------:R-:W-:Y:S08]  /*bde0*/  MUFU.EX2 R28, R28 ;  /* 0x0000001c001c7308 */ /* 0x000ff00000000800 */
[----:B------:R-:W2:Y:S01]  /*bdf0*/  MUFU.EX2 R23, R23 ;  /* 0x0000001700177308 */ /* 0x000ea20000000800 */
[----:B-1----:R-:W-:Y:S01]  /*be00*/  F2FP.BF16.F32.PACK_AB R75, R32, R101 ;  /* 0x00000065204b723e */ /* 0x002fe200000010ff */
[----:B------:R-:W-:-:S04]  /*be10*/  FADD.FTZ R101, R101, R100 ;  /* 0x0000006465657221 */ /* 0x000fc80000010000 */
[----:B------:R-:W-:Y:S02]  /*be20*/  FADD.FTZ R101, R32, R101 ;  /* 0x0000006520657221 */ /* 0x000fe40000010000 */
        /* <DEDUP_REMOVED lines=9> */
[C---:B------:R-:W-:Y:S06]  /*bec0*/  HMMA.16816.F32.BF16 R40, R72.reuse, R42, RZ ;  /* 0x0000002a4828723c */ /* 0x040fec00000418ff */
[----:B------:R-:W-:Y:S02]  /*bed0*/  MUFU.EX2 R22, R22 ;  /* 0x0000001600167308 */ /* 0x000fe40000000800 */
[C---:B------:R-:W-:Y:S06]  /*bee0*/  HMMA.16816.F32.BF16 R60, R72.reuse, R64, RZ ;  /* 0x00000040483c723c */ /* 0x040fec00000418ff */
[----:B------:R-:W1:Y:S01]  /*bef0*/  MUFU.EX2 R3, R3 ;  /* 0x0000000300037308 */ /* 0x000e620000000800 */
[----:B--2---:R-:W-:Y:S01]  /*bf00*/  F2FP.BF16.F32.PACK_AB R5, R29, R30 ;  /* 0x0000001e1d05723e */ /* 0x004fe200000010ff */
[----:B------:R-:W-:Y:S01]  /*bf10*/  HMMA.16816.F32.BF16 R64, R72, R66, RZ ;  /* 0x000000424840723c */ /* 0x000fe200000418ff */
[----:B------:R-:W-:-:S04]  /*bf20*/  FADD.FTZ R30, R30, R101 ;  /* 0x000000651e1e7221 */ /* 0x000fc80000010000 */
[----:B------:R-:W-:Y:S01]  /*bf30*/  FADD.FTZ R29, R29, R30 ;  /* 0x0000001e1d1d7221 */ /* 0x000fe20000010000 */
[----:B------:R-:W-:Y:S02]  /*bf40*/  MUFU.EX2 R106, R106 ;  /* 0x0000006a006a7308 */ /* 0x000fe40000000800 */
[C---:B---3--:R-:W-:Y:S06]  /*bf50*/  HMMA.16816.F32.BF16 R80, R72.reuse, R76, RZ ;  /* 0x0000004c4850723c */ /* 0x048fec00000418ff */
[----:B------:R-:W2:Y:S01]  /*bf60*/  MUFU.EX2 R105, R105 ;  /* 0x0000006900697308 */ /* 0x000ea20000000800 */
[----:B-1----:R-:W-:Y:S01]  /*bf70*/  F2FP.BF16.F32.PACK_AB R7, R3, R22 ;  /* 0x000000160307723e */ /* 0x002fe200000010ff */
[----:B----4-:R-:W-:Y:S01]  /*bf80*/  HMMA.16816.F32.BF16 R52, R72, R56, RZ ;  /* 0x000000384834723c */ /* 0x010fe200000418ff */
[----:B------:R-:W-:-:S04]  /*bf90*/  FADD.FTZ R22, R22, R29 ;  /* 0x0000001d16167221 */ /* 0x000fc80000010000 */
[----:B------:R-:W-:Y:S01]  /*bfa0*/  FADD.FTZ R3, R3, R22 ;  /* 0x0000001603037221 */ /* 0x000fe20000010000 */
[----:B------:R-:W-:Y:S02]  /*bfb0*/  MUFU.EX2 R104, R104 ;  /* 0x0000006800687308 */ /* 0x000fe40000000800 */
[C---:B------:R-:W-:Y:S06]  /*bfc0*/  HMMA.16816.F32.BF16 R44, R4.reuse, R8, R44 ;  /* 0x00000008042c723c */ /* 0x040fec000004182c */
[----:B------:R-:W1:Y:S02]  /*bfd0*/  MUFU.EX2 R103, R103 ;  /* 0x0000006700677308 */ /* 0x000e640000000800 */
[C---:B------:R-:W-:Y:S01]  /*bfe0*/  HMMA.16816.F32.BF16 R48, R4.reuse, R10, R48 ;  /* 0x0000000a0430723c */ /* 0x040fe20000041830 */
[----:B------:R-:W3:Y:S05]  /*bff0*/  LDSM.16.MT88.4 R8, [R34+0x8400] ;  /* 0x008400002208783b */ /* 0x000eea0000004200 */
[----:B------:R-:W-:Y:S02]  /*c000*/  MUFU.EX2 R91, R91 ;  /* 0x0000005b005b7308 */ /* 0x000fe40000000800 */
[C---:B------:R-:W-:Y:S06]  /*c010*/  HMMA.16816.F32.BF16 R36, R4.reuse, R12, R36 ;  /* 0x0000000c0424723c */ /* 0x040fec0000041824 */
[----:B------:R-:W-:Y:S02]  /*c020*/  MUFU.EX2 R90, R90 ;  /* 0x0000005a005a7308 */ /* 0x000fe40000000800 */
[----:B------:R-:W-:Y:S01]  /*c030*/  HMMA.16816.F32.BF16 R40, R4, R14, R40 ;  /* 0x0000000e0428723c */ /* 0x000fe20000041828 */
[----:B------:R-:W4:Y:S05]  /*c040*/  LDSM.16.MT88.4 R12, [R33+0x8000] ;  /* 0x00800000210c783b */ /* 0x000f2a0000004200 */
[----:B------:R-:W-:Y:S02]  /*c050*/  MUFU.EX2 R89, R89 ;  /* 0x0000005900597308 */ /* 0x000fe40000000800 */
[C---:B------:R-:W-:Y:S06]  /*c060*/  HMMA.16816.F32.BF16 R76, R72.reuse, R78, RZ ;  /* 0x0000004e484c723c */ /* 0x040fec00000418ff */
[----:B------:R-:W-:Y:S02]  /*c070*/  MUFU.EX2 R88, R88 ;  /* 0x0000005800587308 */ /* 0x000fe40000000800 */
[----:B------:R-:W-:Y:S06]  /*c080*/  HMMA.16816.F32.BF16 R56, R72, R58, RZ ;  /* 0x0000003a4838723c */ /* 0x000fec00000418ff */
[----:B------:R-:W-:Y:S02]  /*c090*/  MUFU.EX2 R93, R93 ;  /* 0x0000005d005d7308 */ /* 0x000fe40000000800 */
[C---:B-----5:R-:W-:Y:S05]  /*c0a0*/  HMMA.16816.F32.BF16 R80, R4.reuse, R24, R80 ;  /* 0x000000180450723c */ /* 0x060fea0000041850 */
[-CC-:B------:R-:W-:Y:S01]  /*c0b0*/  FFMA.FTZ R25, R107, R97.reuse, -R94.reuse ;  /* 0x000000616b197223 */ /* 0x180fe2000001085e */
[-C--:B------:R-:W-:Y:S01]  /*c0c0*/  FFMA.FTZ R24, R111, R97.reuse, -R94 ;  /* 0x000000616f187223 */ /* 0x080fe2000001085e */
[----:B------:R-:W-:Y:S01]  /*c0d0*/  MUFU.EX2 R92, R92 ;  /* 0x0000005c005c7308 */ /* 0x000fe20000000800 */
[C---:B---3--:R-:W-:Y:S07]  /*c0e0*/  HMMA.16816.F32.BF16 R60, R4.reuse, R8, R60 ;  /* 0x00000008043c723c */ /* 0x048fee000004183c */
[----:B------:R-:W-:Y:S01]  /*c0f0*/  MUFU.EX2 R25, R25 ;  /* 0x0000001900197308 */ /* 0x000fe20000000800 */
[----:B------:R-:W-:Y:S01]  /*c100*/  HMMA.16816.F32.BF16 R64, R4, R10, R64 ;  /* 0x0000000a0440723c */ /* 0x000fe20000041840 */
[----:B------:R-:W3:Y:S06]  /*c110*/  LDSM.16.MT88.4 R8, [R33+0x8400] ;  /* 0x008400002108783b */ /* 0x000eec0000004200 */
[----:B------:R-:W-:Y:S01]  /*c120*/  MUFU.EX2 R24, R24 ;  /* 0x0000001800187308 */ /* 0x000fe20000000800 */
[C---:B----4-:R-:W-:Y:S07]  /*c130*/  HMMA.16816.F32.BF16 R68, R72.reuse, R12, RZ ;  /* 0x0000000c4844723c */ /* 0x050fee00000418ff */
[----:B------:R-:W-:Y:S01]  /*c140*/  MUFU.EX2 R87, R87 ;  /* 0x0000005700577308 */ /* 0x000fe20000000800 */
[----:B------:R-:W-:Y:S01]  /*c150*/  HMMA.16816.F32.BF16 R72, R72, R14, RZ ;  /* 0x0000000e4848723c */ /* 0x000fe200000418ff */
[----:B------:R-:W-:Y:S06]  /*c160*/  LDSM.16.MT88.4 R12, [R34+0x7c00] ;  /* 0x007c0000220c783b */ /* 0x000fec0000004200 */
[----:B------:R-:W-:Y:S01]  /*c170*/  MUFU.EX2 R136, R136 ;  /* 0x0000008800887308 */ /* 0x000fe20000000800 */
[----:B------:R-:W-:Y:S05]  /*c180*/  HMMA.16816.F32.BF16 R76, R4, R26, R76 ;  /* 0x0000001a044c723c */ /* 0x000fea000004184c */
[-CC-:B------:R-:W-:Y:S01]  /*c190*/  FFMA.FTZ R27, R137, R97.reuse, -R102.reuse ;  /* 0x00000061891b7223 */ /* 0x180fe20000010866 */
[----:B------:R-:W-:-:S05]  /*c1a0*/  FFMA.FTZ R26, R139, R97, -R102 ;  /* 0x000000618b1a7223 */ /* 0x000fca0000010866 */
[----:B------:R-:W-:Y:S01]  /*c1b0*/  MUFU.EX2 R27, R27 ;  /* 0x0000001b001b7308 */ /* 0x000fe20000000800 */
[C---:B------:R-:W-:Y:S07]  /*c1c0*/  HMMA.16816.F32.BF16 R52, R4.reuse, R16, R52 ;  /* 0x000000100434723c */ /* 0x040fee0000041834 */
[----:B------:R-:W4:Y:S01]  /*c1d0*/  MUFU.EX2 R26, R26 ;  /* 0x0000001a001a7308 */ /* 0x000f220000000800 */
[C---:B------:R-:W-:Y:S01]  /*c1e0*/  HMMA.16816.F32.BF16 R56, R4.reuse, R18, R56 ;  /* 0x000000120438723c */ /* 0x040fe20000041838 */
[----:B------:R-:W-:Y:S07]  /*c1f0*/  LDSM.16.MT88.4 R16, [R34+0x6c00] ;  /* 0x006c00002210783b */ /* 0x000fee0000004200 */
[C---:B---3--:R-:W-:Y:S08]  /*c200*/  HMMA.16816.F32.BF16 R68, R4.reuse, R8, R68 ;  /* 0x000000080444723c */ /* 0x048ff00000041844 */
[----:B------:R-:W-:Y:S01]  /*c210*/  HMMA.16816.F32.BF16 R72, R4, R10, R72 ;  /* 0x0000000a0448723c */ /* 0x000fe20000041848 */
[----:B------:R-:W3:Y:S02]  /*c220*/  LDSM.16.MT88.4 R8, [R34+0x6800] ;  /* 0x006800002208783b */ /* 0x000ee40000004200 */
[----:B--2---:R-:W-:-:S02]  /*c230*/  F2FP.BF16.F32.PACK_AB R4, R105, R106 ;  /* 0x0000006a6904723e */ /* 0x004fc400000010ff */
[----:B-1----:R-:W-:Y:S02]  /*c240*/  F2FP.BF16.F32.PACK_AB R5, R103, R104 ;  /* 0x000000686705723e */ /* 0x002fe400000010ff */
[----:B----4-:R-:W-:Y:S02]  /*c250*/  F2FP.BF16.F32.PACK_AB R6, R26, R27 ;  /* 0x0000001b1a06723e */ /* 0x010fe400000010ff */
[----:B------:R-:W-:-:S07]  /*c260*/  F2FP.BF16.F32.PACK_AB R7, R24, R25 ;  /* 0x000000191807723e */ /* 0x000fce00000010ff */
        /* <DEDUP_REMOVED lines=17> */
[----:B------:R-:W-:Y:S01]  /*c380*/  F2FP.BF16.F32.PACK_AB R4, R90, R91 ;  /* 0x0000005b5a04723e */ /* 0x000fe200000010ff */
[----:B------:R-:W1:Y:S01]  /*c390*/  LDSM.16.MT88.4 R8, [R34+0x8c00] ;  /* 0x008c00002208783b */ /* 0x000e620000004200 */
[----:B------:R-:W-:-:S02]  /*c3a0*/  F2FP.BF16.F32.PACK_AB R5, R92, R93 ;  /* 0x0000005d5c05723e */ /* 0x000fc400000010ff */
[----:B------:R-:W-:Y:S02]  /*c3b0*/  F2FP.BF16.F32.PACK_AB R6, R88, R89 ;  /* 0x000000595806723e */ /* 0x000fe400000010ff */
        /* <DEDUP_REMOVED lines=13> */
[C---:B------:R-:W-:Y:S08]  /*c490*/  HMMA.16816.F32.BF16 R40, R4.reuse, R18, R40 ;  /* 0x000000120428723c */ /* 0x040ff00000041828 */
[----:B---3--:R-:W-:Y:S03]  /*c4a0*/  HMMA.16816.F32.BF16 R52, R4, R12, R52 ;  /* 0x0000000c0434723c */ /* 0x008fe60000041834 */
        /* <DEDUP_REMOVED lines=23> */
[----:B------:R-:W-:Y:S01]  /*c620*/  VIADD R134, R86, 0xfffffffe ;  /* 0xfffffffe56867836 */ /* 0x000fe20000000000 */
[----:B------:R-:W-:Y:S01]  /*c630*/  MOV R3, R0 ;  /* 0x0000000000037202 */ /* 0x000fe20000000f00 */
[----:B------:R-:W-:Y:S01]  /*c640*/  IMAD.MOV.U32 R87, RZ, RZ, R2 ;  /* 0x000000ffff577224 */ /* 0x000fe200078e0002 */
[----:B------:R-:W-:-:S13]  /*c650*/  ISETP.NE.AND.EX P6, PT, R133, RZ, PT, P6 ;  /* 0x000000ff8500720c */ /* 0x000fda0003fc5360 */
.L_x_7158:
[----:B------:R-:W-:Y:S01]  /*c660*/  MOV R4, R130 ;  /* 0x0000008200047202 */ /* 0x000fe20000000f00 */
[----:B------:R-:W1:Y:S01]  /*c670*/  S2R R0, SR_TID.X ;  /* 0x0000000000007919 */ /* 0x000e620000002100 */
[----:B------:R-:W-:Y:S04]  /*c680*/  DEPBAR.LE SB0, 0x0 ;  /* 0x000080000000791a */ /* 0x000fe80000000000 */
[----:B------:R-:W-:Y:S05]  /*c690*/  WARPSYNC.ALL ;  /* 0x0000000000007948 */ /* 0x000fea0003800000 */
[----:B------:R-:W-:Y:S01]  /*c6a0*/  BAR.SYNC.DEFER_BLOCKING 0x0 ;  /* 0x0000000000007b1d */ /* 0x000fe20000010000 */
[----:B------:R-:W-:Y:S05]  /*c6b0*/  @!P6 IMAD.MOV.U32 R2, RZ, RZ, RZ ;  /* 0x000000ffff02e224 */ /* 0x000fea00078e00ff */
[----:B------:R-:W-:Y:S01]  /*c6c0*/  @!P6 IADD3 R2, P0, PT, RZ, -R2, RZ ;  /* 0x80000002ff02e210 */ /* 0x000fe20007f1e0ff */
[----:B-1----:R-:W-:Y:S01]  /*c6d0*/  IMAD.SHL.U32 R137, R0, 0x8, RZ ;  /* 0x0000000800897824 */ /* 0x002fe200078e00ff */
[----:B------:R-:W2:Y:S01]  /*c6e0*/  @!P6 LD.E R5, desc[UR4][R84.64+0x40] ;  /* 0x000040045405e980 */ /* 0x000ea2000c101900 */
[----:B------:R-:W-:Y:S03]  /*c6f0*/  BSSY.RECONVERGENT B0, `(.L_x_7152) ;  /* 0x000004b000007945 */ /* 0x000fe60003800200 */
[----:B------:R-:W-:Y:S04]  /*c700*/  LOP3.LUT R142, R137, 0x18, RZ, 0xc0, !PT ;  /* 0x00000018898e7812 */ /* 0x000fe800078ec0ff */
[C---:B------:R-:W-:Y:S02]  /*c710*/  LOP3.LUT R140, R142.reuse, 0x20, RZ, 0xfc, !PT ;  /* 0x000000208e8c7812 */ /* 0x040fe400078efcff */
[----:B------:R-:W-:Y:S01]  /*c720*/  LOP3.LUT R138, R142, 0x40, RZ, 0xfc, !PT ;  /* 0x000000408e8a7812 */ /* 0x000fe200078efcff */
[----:B--2---:R-:W-:Y:S04]  /*c730*/  @!P6 IMAD.SHL.U32 R5, R5, 0x40, RZ ;  /* 0x000000400505e824 */ /* 0x004fe800078e00ff */
[----:B------:R-:W-:Y:S05]  /*c740*/  @!P6 IMAD.X R5, RZ, RZ, ~R5, P0 ;  /* 0x000000ffff05e224 */ /* 0x000fea00000e0e05 */
[----:B------:R-:W-:Y:S01]  /*c750*/  @!P6 SHF.R.S64 R7, R2, 0x1f, R5 ;  /* 0x0000001f0207e819 */ /* 0x000fe20000001005 */
[----:B------:R-:W-:Y:S03]  /*c760*/  IMAD.MOV.U32 R2, RZ, RZ, R131 ;  /* 0x000000ffff027224 */ /* 0x000fe600078e0083 */
[----:B------:R-:W-:Y:S04]  /*c770*/  @!P6 IADD3 R6, P0, PT, R130, R7, RZ ;  /* 0x000000078206e210 */ /* 0x000fe80007f1e0ff */
[----:B------:R-:W-:Y:S01]  /*c780*/  @!P6 LEA.HI.X.SX32 R5, R5, R131, 0x1, P0 ;  /* 0x000000830505e211 */ /* 0x000fe200000f0eff */
[----:B------:R-:W-:Y:S03]  /*c790*/  @!P6 IMAD.MOV.U32 R130, RZ, RZ, R6 ;  /* 0x000000ffff82e224 */ /* 0x000fe600078e0006 */
[----:B------:R-:W-:Y:S01]  /*c7a0*/  @!P6 MOV R131, R5 ;  /* 0x000000050083e202 */ /* 0x000fe20000000f00 */
[----:B------:R-:W-:Y:S06]  /*c7b0*/  @!P6 BRA `(.L_x_7153) ;  /* 0x0000000000f8e947 */ /* 0x000fec0003800000 */
        /* <DEDUP_REMOVED lines=62> */
.L_x_7153:
[----:B------:R-:W-:Y:S05]  /*cba0*/  BSYNC.RECONVERGENT B0 ;  /* 0x0000000000007941 */ /* 0x000fea0003800200 */
.L_x_7152:
[----:B------:R-:W1:Y:S01]  /*cbb0*/  S2UR UR6, SR_CgaCtaId ;  /* 0x00000000000679c3 */ /* 0x000e620000008800 */
[----:B------:R-:W-:Y:S01]  /*cbc0*/  LOP3.LUT R139, R137, 0xc0, RZ, 0xc0, !PT ;  /* 0x000000c0898b7812 */ /* 0x000fe200078ec0ff */
[----:B------:R-:W-:Y:S01]  /*cbd0*/  UMOV UR7, 0x400 ;  /* 0x0000040000077882 */ /* 0x000fe20000000000 */
[-C--:B------:R-:W-:Y:S01]  /*cbe0*/  ISETP.GE.AND P3, PT, R138, R125.reuse, PT ;  /* 0x0000007d8a00720c */ /* 0x080fe20003f66270 */
[C---:B------:R-:W-:Y:S01]  /*cbf0*/  IMAD.SHL.U32 R110, R0.reuse, 0x10, RZ ;  /* 0x00000010006e7824 */ /* 0x040fe200078e00ff */
[--C-:B------:R-:W-:Y:S01]  /*cc00*/  LOP3.LUT R138, R139, 0x18, R0.reuse, 0xf8, !PT ;  /* 0x000000188b8a7812 */ /* 0x100fe200078ef800 */
[----:B------:R-:W-:Y:S01]  /*cc10*/  IMAD.SHL.U32 R112, R0, 0x20, RZ ;  /* 0x0000002000707824 */ /* 0x000fe200078e00ff */
[-C--:B------:R-:W-:Y:S01]  /*cc20*/  ISETP.GE.AND P5, PT, R142, R125.reuse, PT ;  /* 0x0000007d8e00720c */ /* 0x080fe20003fa6270 */
[----:B------:R-:W-:Y:S01]  /*cc30*/  IMAD.SHL.U32 R108, R0, 0x4, RZ ;  /* 0x00000004006c7824 */ /* 0x000fe200078e00ff */
[--C-:B------:R-:W-:Y:S01]  /*cc40*/  LOP3.LUT R138, R138, 0x18, R137.reuse, 0x78, !PT ;  /* 0x000000188a8a7812 */ /* 0x100fe200078e7889 */
[----:B------:R-:W-:Y:S01]  /*cc50*/  BSSY.RECONVERGENT B1, `(.L_x_7154) ;  /* 0x0000100000017945 */ /* 0x000fe20003800200 */
[----:B------:R-:W-:Y:S02]  /*cc60*/  ISETP.GE.AND P4, PT, R140, R125, PT ;  /* 0x0000007d8c00720c */ /* 0x000fe40003f86270 */
[----:B------:R-:W-:Y:S02]  /*cc70*/  LOP3.LUT R138, R138, 0x1f20, R137, 0xf8, !PT ;  /* 0x00001f208a8a7812 */ /* 0x000fe400078ef889 */
[C---:B------:R-:W-:Y:S02]  /*cc80*/  LEA R140, P0, R114.reuse, R130, 0x1 ;  /* 0x00000082728c7211 */ /* 0x040fe400078008ff */
[----:B------:R-:W-:Y:S02]  /*cc90*/  SHF.R.U32.HI R109, RZ, 0x1, R0 ;  /* 0x00000001ff6d7819 */ /* 0x000fe40000011600 */
[----:B------:R-:W-:Y:S02]  /*cca0*/  LEA.HI.X R141, R114, R131, R115, 0x1, P0 ;  /* 0x00000083728d7211 */ /* 0x000fe400000f0c73 */
[C---:B------:R-:W-:Y:S02]  /*ccb0*/  LOP3.LUT R89, R110.reuse, 0x100, RZ, 0xc0, !PT ;  /* 0x000001006e597812 */ /* 0x040fe400078ec0ff */
[----:B------:R-:W-:Y:S01]  /*ccc0*/  LOP3.LUT R110, R110, 0x3e00, RZ, 0xc0, !PT ;  /* 0x00003e006e6e7812 */ /* 0x000fe200078ec0ff */
[----:B-1----:R-:W-:Y:S01]  /*ccd0*/  ULEA UR6, UR6, UR7, 0x18 ;  /* 0x0000000706067291 */ /* 0x002fe2000f8ec0ff */
[----:B------:R-:W-:Y:S02]  /*cce0*/  LOP3.LUT R111, R109, 0x8, RZ, 0xc0, !PT ;  /* 0x000000086d6f7812 */ /* 0x000fe400078ec0ff */
[--C-:B------:R-:W-:Y:S02]  /*ccf0*/  LOP3.LUT R86, R89, 0x20, R112.reuse, 0xf8, !PT ;  /* 0x0000002059567812 */ /* 0x100fe400078ef870 */
[--C-:B------:R-:W-:Y:S02]  /*cd00*/  LOP3.LUT R89, R110, 0x20, R112.reuse, 0xf8, !PT ;  /* 0x000000206e597812 */ /* 0x100fe400078ef870 */
[----:B------:R-:W-:Y:S02]  /*cd10*/  LEA R137, R138, UR6, 0x1 ;  /* 0x000000068a897c11 */ /* 0x000fe4000f8e08ff */
[----:B------:R-:W-:Y:S02]  /*cd20*/  LOP3.LUT R91, R112, 0xc0, RZ, 0xc0, !PT ;  /* 0x000000c0705b7812 */ /* 0x000fe400078ec0ff */
[----:B------:R-:W-:Y:S01]  /*cd30*/  LOP3.LUT R2, R108, 0x18, RZ, 0xc0, !PT ;  /* 0x000000186c027812 */ /* 0x000fe200078ec0ff */
[----:B------:R-:W-:Y:S01]  /*cd40*/  @!PT LDS RZ, [RZ] ;  /* 0x00000000fffff984 */ /* 0x000fe20000000800 */
[----:B------:R-:W-:Y:S01]  /*cd50*/  @!PT LDS RZ, [RZ] ;  /* 0x00000000fffff984 */ /* 0x000fe20000000800 */
[----:B------:R-:W-:Y:S01]  /*cd60*/  @!PT LDS RZ, [RZ] ;  /* 0x00000000fffff984 */ /* 0x000fe20000000800 */
[----:B------:R1:W-:Y:S01]  /*cd70*/  @!P5 LDGSTS.E.BYPASS.LTC128B.128 [R137+0x6000], desc[UR4][R130.64] ;  /* 0x060000008289dfae */ /* 0x0003e2000b981a04 */
[----:B------:R-:W-:Y:S02]  /*cd80*/  LOP3.LUT R111, R111, 0xc0, R112, 0xf8, !PT ;  /* 0x000000c06f6f7812 */ /* 0x000fe400078ef870 */
[----:B------:R-:W-:Y:S01]  /*cd90*/  LOP3.LUT R91, R91, 0x8, R0, 0xf8, !PT ;  /* 0x000000085b5b7812 */ /* 0x000fe200078ef800 */
[----:B------:R-:W-:Y:S01]  /*cda0*/  @P5 STS.128 [R137+0x6000], RZ ;  /* 0x006000ff89005388 */ /* 0x000fe20000000c00 */
[----:B------:R-:W-:Y:S02]  /*cdb0*/  LOP3.LUT R88, R89, 0x100, R112, 0xf8, !PT ;  /* 0x0000010059587812 */ /* 0x000fe400078ef870 */
[----:B------:R-:W-:Y:S01]  /*cdc0*/  LOP3.LUT R111, R111, R2, RZ, 0x3c, !PT ;  /* 0x000000026f6f7212 */ /* 0x000fe200078e3cff */
[----:B------:R-:W-:Y:S01]  /*cdd0*/  @!PT LDS RZ, [RZ] ;  /* 0x00000000fffff984 */ /* 0x000fe20000000800 */
[----:B------:R-:W-:Y:S01]  /*cde0*/  @!PT LDS RZ, [RZ] ;  /* 0x00000000fffff984 */ /* 0x000fe20000000800 */
[----:B------:R-:W-:Y:S01]  /*cdf0*/  @!PT LDS RZ, [RZ] ;  /* 0x00000000fffff984 */ /* 0x000fe20000000800 */
[----:B------:R1:W-:Y:S01]  /*ce00*/  @!P4 LDGSTS.E.BYPASS.LTC128B.128 [R137+0x7000], desc[UR4][R130.64+0x40] ;  /* 0x070000408289cfae */ /* 0x0003e2000b981a04 */
[----:B------:R-:W-:Y:S02]  /*ce10*/  LOP3.LUT R2, R86, R91, R2, 0xf6, !PT ;  /* 0x0000005b56027212 */ /* 0x000fe400078ef602 */
[----:B------:R-:W-:Y:S01]  /*ce20*/  LOP3.LUT R88, R88, R111, RZ, 0xfc, !PT ;  /* 0x0000006f58587212 */ /* 0x000fe200078efcff */
[----:B------:R-:W-:Y:S01]  /*ce30*/  @P4 STS.128 [R137+0x7000], RZ ;  /* 0x007000ff89004388 */ /* 0x000fe20000000c00 */
[----:B------:R-:W-:Y:S02]  /*ce40*/  LEA R2, R2, UR6, 0x1 ;  /* 0x0000000602027c11 */ /* 0x000fe4000f8e08ff */
[----:B------:R-:W-:Y:S01]  /*ce50*/  LEA R113, R88, UR6, 0x1 ;  /* 0x0000000658717c11 */ /* 0x000fe2000f8e08ff */
[----:B------:R-:W-:Y:S01]  /*ce60*/  @!PT LDS RZ, [RZ] ;  /* 0x00000000fffff984 */ /* 0x000fe20000000800 */
[----:B------:R-:W-:Y:S01]  /*ce70*/  @!PT LDS RZ, [RZ] ;  /* 0x00000000fffff984 */ /* 0x000fe20000000800 */
[----:B------:R-:W-:Y:S01]  /*ce80*/  @!PT LDS RZ, [RZ] ;  /* 0x00000000fffff984 */ /* 0x000fe20000000800 */
[----:B------:R1:W-:Y:S01]  /*ce90*/  @!P3 LDGSTS.E.BYPASS.LTC128B.128 [R137+0x8000], desc[UR4][R130.64+0x80] ;  /* 0x080000808289bfae */ /* 0x0003e2000b981a04 */
[----:B------:R-:W-:Y:S02]  /*cea0*/  LOP3.LUT P0, RZ, R0, 0x4, RZ, 0xc0, !PT ;  /* 0x0000000400ff7812 */ /* 0x000fe4000780c0ff */
        /* <DEDUP_REMOVED lines=22> */
[----:B------:R-:W5:Y:S01]  /*d010*/  LDSM.16.M88.4 R104, [R2+0x3c00] ;  /* 0x003c00000268783b */ /* 0x000f620000000200 */
[C---:B--2---:R-:W-:Y:S01]  /*d020*/  HMMA.16816.F32.BF16 R4, R88.reuse, R92, RZ ;  /* 0x0000005c5804723c */ /* 0x044fe200000418ff */
[----:B------:R-:W-:Y:S05]  /*d030*/  IMAD.MOV.U32 R92, RZ, RZ, 0x20 ;  /* 0x00000020ff5c7424 */ /* 0x000fea00078e00ff */
[----:B------:R-:W-:Y:S02]  /*d040*/  SEL R92, R92, 0xffffffe0, !P0 ;  /* 0xffffffe05c5c7807 */ /* 0x000fe40004000000 */
[C---:B------:R-:W-:Y:S03]  /*d050*/  HMMA.16816.F32.BF16 R8, R88.reuse, R94, RZ ;  /* 0x0000005e5808723c */ /* 0x040fe600000418ff */
        /* <DEDUP_REMOVED lines=8> */
[----:B------:R-:W-:Y:S01]  /*d0e0*/  HMMA.16816.F32.BF16 R32, R88, R106, RZ ;  /* 0x0000006a5820723c */ /* 0x000fe200000418ff */
[----:B------:R-:W2:Y:S07]  /*d0f0*/  LDSM.16.M88.4 R88, [R86] ;  /* 0x000000005658783b */ /* 0x000eae0000000200 */
        /* <DEDUP_REMOVED lines=11> */
[----:B------:R-:W-:Y:S04]  /*d1b0*/  LDSM.16.M88.4 R88, [R113+0x1000] ;  /* 0x001000007158783b */ /* 0x000fe80000000200 */
[----:B------:R-:W2:Y:S03]  /*d1c0*/  LDSM.16.M88.4 R92, [R2+0x4000] ;  /* 0x00400000025c783b */ /* 0x000ea60000000200 */
        /* <DEDUP_REMOVED lines=47> */
[----:B------:R-:W2:Y:S01]  /*d4c0*/  LDSM.16.M88.4 R92, [R0+0x5c00] ;  /* 0x005c0000005c783b */ /* 0x000ea20000000200 */
[----:B------:R-:W-:Y:S04]  /*d4d0*/  DEPBAR.LE SB0, 0x0 ;  /* 0x000080000000791a */ /* 0x000fe80000000000 */
[----:B------:R-:W-:Y:S02]  /*d4e0*/  BAR.SYNC.DEFER_BLOCKING 0x0 ;  /* 0x0000000000007b1d */ /* 0x000fe40000010000 */
[C---:B--2---:R-:W-:Y:S08]  /*d4f0*/  HMMA.16816.F32.BF16 R28, R88.reuse, R92, R28 ;  /* 0x0000005c581c723c */ /* 0x044ff0000004181c */
[----:B------:R-:W-:Y:S01]  /*d500*/  HMMA.16816.F32.BF16 R32, R88, R94, R32 ;  /* 0x0000005e5820723c */ /* 0x000fe20000041820 */
[----:B------:R-:W-:Y:S08]  /*d510*/  @!UPT UIADD3 URZ, UPT, UPT, URZ, URZ, URZ ;  /* 0x000000fffffff290 */ /* 0x000ff0000fffe0ff */
[----:B-1----:R-:W-:Y:S11]  /*d520*/  @!P1 BRA `(.L_x_7155) ;  /* 0x0000000400c89947 */ /* 0x002ff60003800000 */
        /* <DEDUP_REMOVED lines=76> */
.L_x_7157:
[----:B------:R-:W-:Y:S05]  /*d9f0*/  BSYNC.RECONVERGENT B0 ;  /* 0x0000000000007941 */ /* 0x000fea0003800200 */
.L_x_7156:
[----:B------:R-:W-:Y:S01]  /*da00*/  @!PT LDS RZ, [RZ] ;  /* 0x00000000fffff984 */ /* 0x000fe20000000800 */
[----:B------:R-:W-:Y:S01]  /*da10*/  @!PT LDS RZ, [RZ] ;  /* 0x00000000fffff984 */ /* 0x000fe20000000800 */
[----:B------:R-:W-:Y:S01]  /*da20*/  @!PT LDS RZ, [RZ] ;  /* 0x00000000fffff984 */ /* 0x000fe20000000800 */
[----:B------:R1:W-:Y:S01]  /*da30*/  @!P5 LDGSTS.E.BYPASS.LTC128B.128 [R137+0x3000], desc[UR4][R118.64] ;  /* 0x030000007689dfae */ /* 0x0003e2000b981a04 */
[CC--:B------:R-:W-:Y:S02]  /*da40*/  @!P5 LEA R92, P1, R116.reuse, R118.reuse, 0x1 ;  /* 0x00000076745cd211 */ /* 0x0c0fe400078208ff */
[CC--:B------:R-:W-:Y:S01]  /*da50*/  @!P4 LEA R90, P2, R116.reuse, R118.reuse, 0x1 ;  /* 0x00000076745ac211 */ /* 0x0c0fe200078408ff */
[----:B------:R1:W-:Y:S01]  /*da60*/  @P5 STS.128 [R137+0x3000], RZ ;  /* 0x003000ff89005388 */ /* 0x0003e20000000c00 */
[CCC-:B------:R-:W-:Y:S02]  /*da70*/  @!P5 LEA.HI.X R93, R116.reuse, R119.reuse, R117.reuse, 0x1, P1 ;  /* 0x00000077745dd211 */ /* 0x1c0fe400008f0c75 */
[CCC-:B------:R-:W-:Y:S01]  /*da80*/  @!P4 LEA.HI.X R91, R116.reuse, R119.reuse, R117.reuse, 0x1, P2 ;  /* 0x00000077745bc211 */ /* 0x1c0fe200010f0c75 */
[----:B------:R-:W-:Y:S01]  /*da90*/  @!PT LDS RZ, [RZ] ;  /* 0x00000000fffff984 */ /* 0x000fe20000000800 */
[----:B------:R-:W-:Y:S01]  /*daa0*/  @!PT LDS RZ, [RZ] ;  /* 0x00000000fffff984 */ /* 0x000fe20000000800 */
[----:B------:R-:W-:Y:S01]  /*dab0*/  @!PT LDS RZ, [RZ] ;  /* 0x00000000fffff984 */ /* 0x000fe20000000800 */
[----:B------:R1:W-:Y:S01]  /*dac0*/  @!P4 LDGSTS.E.BYPASS.LTC128B.128 [R137+0x4000], desc[UR4][R118.64+0x40] ;  /* 0x040000407689cfae */ /* 0x0003e2000b981a04 */
[C---:B------:R-:W-:Y:S03]  /*dad0*/  @!P3 LEA R88, P1, R116.reuse, R118, 0x1 ;  /* 0x000000767458b211 */ /* 0x040fe600078208ff */
[----:B------:R1:W-:Y:S01]  /*dae0*/  @P4 STS.128 [R137+0x4000], RZ ;  /* 0x004000ff89004388 */ /* 0x0003e20000000c00 */
[----:B------:R-:W-:Y:S03]  /*daf0*/  @!P3 LEA.HI.X R89, R116, R119, R117, 0x1, P1 ;  /* 0x000000777459b211 */ /* 0x000fe600008f0c75 */
        /* <DEDUP_REMOVED lines=21> */
.L_x_7155:
[----:B------:R-:W-:Y:S05]  /*dc50*/  BSYNC.RECONVERGENT B1 ;  /* 0x0000000000017941 */ /* 0x000fea0003800200 */
.L_x_7154:
        /* <DEDUP_REMOVED lines=28> */
[----:B------:R-:W-:Y:S01]  /*de20*/  FSETP.NEU.FTZ.AND P1, PT, R2, -INF , PT ;  /* 0xff8000000200780b */ /* 0x000fe20003f3d000 */
[----:B------:R-:W-:Y:S02]  /*de30*/  FADD.FTZ R88, -R0, R3 ;  /* 0x0000000300587221 */ /* 0x000fe40000010100 */
[C---:B--2---:R-:W-:Y:S02]  /*de40*/  FMUL.FTZ R87, R89.reuse, R86 ;  /* 0x0000005659577220 */ /* 0x044fe40000410000 */
[C---:B------:R-:W-:Y:S01]  /*de50*/  FMUL.FTZ R3, R89.reuse, R88 ;  /* 0x0000005859037220 */ /* 0x040fe20000410000 */
[C---:B------:R-:W-:Y:S01]  /*de60*/  FMUL.FTZ R106, R89.reuse, R2 ;  /* 0x00000002596a7220 */ /* 0x040fe20000410000 */
[----:B------:R-:W-:Y:S01]  /*de70*/  FMUL.FTZ R138, R89, R0 ;  /* 0x00000000598a7220 */ /* 0x000fe20000410000 */
[----:B------:R1:W2:Y:S03]  /*de80*/  MUFU.EX2 R86, R87 ;  /* 0x0000005700567308 */ /* 0x0002a60000000800 */
[----:B------:R-:W-:Y:S02]  /*de90*/  FSEL R106, R106, RZ, P1 ;  /* 0x000000ff6a6a7208 */ /* 0x000fe40000800000 */
[----:B------:R-:W-:Y:S05]  /*dea0*/  FSETP.NEU.FTZ.AND P1, PT, R0, -INF , PT ;  /* 0xff8000000000780b */ /* 0x000fea0003f3d000 */
        /* <DEDUP_REMOVED lines=9> */
[----:B-1----:R-:W-:Y:S01]  /*df40*/  LEA R87, R111, UR6, 0x1 ;  /* 0x000000066f577c11 */ /* 0x002fe2000f8e08ff */
[C---:B--2---:R-:W-:Y:S01]  /*df50*/  FMUL.FTZ R8, R86.reuse, R76 ;  /* 0x0000004c56087220 */ /* 0x044fe20000410000 */
[----:B------:R-:W-:Y:S01]  /*df60*/  FFMA.FTZ R99, R7, R89, -R138 ;  /* 0x0000005907637223 */ /* 0x000fe2000001088a */
[----:B------:R-:W-:Y:S01]  /*df70*/  FMUL.FTZ R9, R86, R77 ;  /* 0x0000004d56097220 */ /* 0x000fe20000410000 */
[C---:B------:R-:W-:Y:S01]  /*df80*/  IADD3 R76, PT, PT, R87.reuse, 0x6000, RZ ;  /* 0x00006000574c7810 */ /* 0x040fe20007ffe0ff */
[----:B------:R-:W1:Y:S01]  /*df90*/  LDSM.16.MT88.4 R92, [R87+0x6000] ;  /* 0x00600000575c783b */ /* 0x000e620000004200 */
[----:B------:R-:W-:Y:S01]  /*dfa0*/  IADD3 R88, PT, PT, R87, 0x6020, RZ ;  /* 0x0000602057587810 */ /* 0x000fe20007ffe0ff */
[----:B------:R-:W-:Y:S01]  /*dfb0*/  MUFU.EX2 R101, R101 ;  /* 0x0000006500657308 */ /* 0x000fe20000000800 */
[----:B------:R-:W-:Y:S01]  /*dfc0*/  @P0 IADD3 R88, PT, PT, R76, -0x20, RZ ;  /* 0xffffffe04c580810 */ /* 0x000fe20007ffe0ff */
[C---:B---3--:R-:W-:Y:S01]  /*dfd0*/  FMUL.FTZ R10, R3.reuse, R78 ;  /* 0x0000004e030a7220 */ /* 0x048fe20000410000 */
[C---:B------:R-:W-:Y:S01]  /*dfe0*/  FMUL.FTZ R11, R3.reuse, R79 ;  /* 0x0000004f030b7220 */ /* 0x040fe20000410000 */
[C---:B------:R-:W-:Y:S01]  /*dff0*/  FMUL.FTZ R4, R86.reuse, R80 ;  /* 0x0000005056047220 */ /* 0x040fe20000410000 */
[C---:B------:R-:W-:Y:S01]  /*e000*/  FMUL.FTZ R5, R86.reuse, R81 ;  /* 0x0000005156057220 */ /* 0x040fe20000410000 */
[----:B------:R-:W2:Y:S01]  /*e010*/  LDSM.16.MT88.4 R76, [R88] ;  /* 0x00000000584c783b */ /* 0x000ea20000004200 */
        /* <DEDUP_REMOVED lines=38> */
[----:B------:R-:W-:Y:S01]  /*e280*/  FMUL.FTZ R65, R86, R65 ;  /* 0x0000004156417220 */ /* 0x000fe20000410000 */
[C---:B------:R-:W-:Y:S01]  /*e290*/  FMUL.FTZ R66, R3.reuse, R66 ;  /* 0x0000004203427220 */ /* 0x040fe20000410000 */
[C---:B------:R-:W-:Y:S03]  /*e2a0*/  FMUL.FTZ R67, R3.reuse, R67 ;  /* 0x0000004303437220 */ /* 0x040fe60000410000 */
[----:B------:R-:W-:Y:S01]  /*e2b0*/  MUFU.EX2 R96, R96 ;  /* 0x0000006000607308 */ /* 0x000fe20000000800 */
[-C--:B------:R-:W-:Y:S01]  /*e2c0*/  FFMA.FTZ R103, R12, R89.reuse, -R106 ;  /* 0x000000590c677223 */ /* 0x080fe2000001086a */
[-C--:B------:R-:W-:Y:S01]  /*e2d0*/  FFMA.FTZ R105, R14, R89.reuse, -R138 ;  /* 0x000000590e697223 */ /* 0x080fe2000001088a */
[----:B------:R-:W-:Y:S01]  /*e2e0*/  FMUL.FTZ R12, R86, R72 ;  /* 0x00000048560c7220 */ /* 0x000fe20000410000 */
[----:B------:R-:W-:Y:S01]  /*e2f0*/  FMUL.FTZ R14, R3, R74 ;  /* 0x0000004a030e7220 */ /* 0x000fe20000410000 */
[-C--:B------:R-:W-:Y:S01]  /*e300*/  FFMA.FTZ R102, R17, R89.reuse, -R106 ;  /* 0x0000005911667223 */ /* 0x080fe2000001086a */
[-C--:B------:R-:W-:Y:S01]  /*e310*/  FFMA.FTZ R104, R19, R89.reuse, -R138 ;  /* 0x0000005913687223 */ /* 0x080fe2000001088a */
[--C-:B------:R-:W-:Y:S03]  /*e320*/  FFMA.FTZ R144, R20, R89, -R106.reuse ;  /* 0x0000005914907223 */ /* 0x100fe6000001086a */
[----:B------:R-:W4:Y:S01]  /*e330*/  MUFU.EX2 R91, R91 ;  /* 0x0000005b005b7308 */ /* 0x000f220000000800 */
[----:B---3--:R-:W-:Y:S01]  /*e340*/  F2FP.BF16.F32.PACK_AB R82, R90, R97 ;  /* 0x000000615a52723e */ /* 0x008fe200000010ff */
[-C--:B------:R-:W-:Y:S01]  /*e350*/  FFMA.FTZ R111, R21, R89.reuse, -R106 ;  /* 0x00000059156f7223 */ /* 0x080fe2000001086a */
[-CC-:B------:R-:W-:Y:S01]  /*e360*/  FFMA.FTZ R142, R22, R89.reuse, -R138.reuse ;  /* 0x00000059168e7223 */ /* 0x180fe2000001088a */
[----:B------:R-:W-:Y:S01]  /*e370*/  FFMA.FTZ R107, R23, R89, -R138 ;  /* 0x00000059176b7223 */ /* 0x000fe2000001088a */
[C---:B------:R-:W-:Y:S01]  /*e380*/  FMUL.FTZ R68, R86.reuse, R68 ;  /* 0x0000004456447220 */ /* 0x040fe20000410000 */
[----:B------:R-:W-:Y:S01]  /*e390*/  LDSM.16.MT88.4 R20, [R88+0x400] ;  /* 0x000400005814783b */ /* 0x000fe20000004200 */
[----:B------:R-:W-:Y:S03]  /*e3a0*/  FMUL.FTZ R69, R86, R69 ;  /* 0x0000004556457220 */ /* 0x000fe60000410000 */
[----:B------:R-:W-:Y:S01]  /*e3b0*/  MUFU.EX2 R103, R103 ;  /* 0x0000006700677308 */ /* 0x000fe20000000800 */
[C---:B------:R-:W-:Y:S01]  /*e3c0*/  FMUL.FTZ R70, R3.reuse, R70 ;  /* 0x0000004603467220 */ /* 0x040fe20000410000 */
[----:B------:R-:W-:Y:S01]  /*e3d0*/  FMUL.FTZ R71, R3, R71 ;  /* 0x0000004703477220 */ /* 0x000fe20000410000 */
[-C--:B------:R-:W-:Y:S01]  /*e3e0*/  FFMA.FTZ R140, R24, R89.reuse, -R106 ;  /* 0x00000059188c7223 */ /* 0x080fe2000001086a */
[-C--:B------:R-:W-:Y:S01]  /*e3f0*/  FFMA.FTZ R112, R26, R89.reuse, -R138 ;  /* 0x000000591a707223 */ /* 0x080fe2000001088a */
[-CC-:B------:R-:W-:Y:S01]  /*e400*/  FFMA.FTZ R28, R28, R89.reuse, -R106.reuse ;  /* 0x000000591c1c7223 */ /* 0x180fe2000001086a */
[-CC-:B------:R-:W-:Y:S01]  /*e410*/  FFMA.FTZ R29, R29, R89.reuse, -R106.reuse ;  /* 0x000000591d1d7223 */ /* 0x180fe2000001086a */
[-C--:B------:R-:W-:Y:S03]  /*e420*/  FFMA.FTZ R32, R32, R89.reuse, -R106 ;  /* 0x0000005920207223 */ /* 0x080fe6000001086a */
[----:B------:R-:W-:Y:S01]  /*e430*/  MUFU.EX2 R105, R105 ;  /* 0x0000006900697308 */ /* 0x000fe20000000800 */
[----:B----4-:R-:W-:Y:S01]  /*e440*/  F2FP.BF16.F32.PACK_AB R83, R91, R96 ;  /* 0x000000605b53723e */ /* 0x010fe200000010ff */
[-CC-:B------:R-:W-:Y:S01]  /*e450*/  FFMA.FTZ R30, R30, R89.reuse, -R138.reuse ;  /* 0x000000591e1e7223 */ /* 0x180fe2000001088a */
[-CC-:B------:R-:W-:Y:S01]  /*e460*/  FFMA.FTZ R31, R31, R89.reuse, -R138.reuse ;  /* 0x000000591f1f7223 */ /* 0x180fe2000001088a */
[----:B------:R-:W-:Y:S01]  /*e470*/  FFMA.FTZ R34, R34, R89, -R138 ;  /* 0x0000005922227223 */ /* 0x000fe2000001088a */
[----:B------:R-:W-:Y:S01]  /*e480*/  FFMA.FTZ R101, R86, R135, R101 ;  /* 0x0000008756657223 */ /* 0x000fe20000010065 */
[----:B------:R-:W-:Y:S01]  /*e490*/  FFMA.FTZ R100, R3, R136, R100 ;  /* 0x0000008803647223 */ /* 0x000fe20000010064 */
[----:B------:R-:W-:Y:S01]  /*e4a0*/  ISETP.GT.AND P0, PT, R134, RZ, PT ;  /* 0x000000ff8600720c */ /* 0x000fe20003f04270 */
[C---:B-1----:R-:W-:Y:S02]  /*e4b0*/  HMMA.16816.F32.BF16 R4, R80.reuse, R92, R4 ;  /* 0x0000005c5004723c */ /* 0x042fe40000041804 */
[----:B------:R-:W-:Y:S03]  /*e4c0*/  MUFU.EX2 R144, R144 ;  /* 0x0000009000907308 */ /* 0x000fe60000000800 */
[--C-:B------:R-:W-:Y:S01]  /*e4d0*/  FFMA.FTZ R92, R13, R89, -R106.reuse ;  /* 0x000000590d5c7223 */ /* 0x100fe2000001086a */
[----:B------:R-:W-:Y:S01]  /*e4e0*/  FMUL.FTZ R13, R86, R73 ;  /* 0x00000049560d7220 */ /* 0x000fe20000410000 */
[-C--:B------:R-:W-:Y:S01]  /*e4f0*/  FFMA.FTZ R93, R16, R89.reuse, -R106 ;  /* 0x00000059105d7223 */ /* 0x080fe2000001086a */
[C---:B------:R-:W-:Y:S04]  /*e500*/  HMMA.16816.F32.BF16 R8, R80.reuse, R94, R8 ;  /* 0x0000005e5008723c */ /* 0x040fe80000041808 */
[----:B------:R-:W-:Y:S01]  /*e510*/  MUFU.EX2 R111, R111 ;  /* 0x0000006f006f7308 */ /* 0x000fe20000000800 */
[--C-:B------:R-:W-:Y:S01]  /*e520*/  FFMA.FTZ R94, R15, R89, -R138.reuse ;  /* 0x000000590f5e7223 */ /* 0x100fe2000001088a */
[----:B------:R-:W-:Y:S01]  /*e530*/  FMUL.FTZ R15, R3, R75 ;  /* 0x0000004b030f7220 */ /* 0x000fe20000410000 */
[----:B------:R-:W-:Y:S01]  /*e540*/  FFMA.FTZ R95, R18, R89, -R138 ;  /* 0x00000059125f7223 */ /* 0x000fe2000001088a */
[----:B------:R-:W-:Y:S01]  /*e550*/  LDSM.16.MT88.4 R72, [R87+0x6400] ;  /* 0x006400005748783b */ /* 0x000fe20000004200 */
[----:B------:R-:W-:Y:S01]  /*e560*/  FADD.FTZ R99, R99, R100 ;  /* 0x0000006463637221 */ /* 0x000fe20000010000 */
[C---:B--2---:R-:W-:Y:S04]  /*e570*/  HMMA.16816.F32.BF16 R36, R80.reuse, R76, R36 ;  /* 0x0000004c5024723c */ /* 0x044fe80000041824 */
[----:B------:R-:W-:Y:S01]  /*e580*/  MUFU.EX2 R142, R142 ;  /* 0x0000008e008e7308 */ /* 0x000fe20000000800 */
[----:B------:R-:W-:Y:S01]  /*e590*/  FADD.FTZ R98, R98, R101 ;  /* 0x0000006562627221 */ /* 0x000fe20000010000 */
[----:B------:R-:W-:Y:S01]  /*e5a0*/  FADD.FTZ R96, R96, R99 ;  /* 0x0000006360607221 */ /* 0x000fe20000010000 */
[----:B------:R-:W-:Y:S02]  /*e5b0*/  IADD3 R134, PT, PT, R134, -0x1, RZ ;  /* 0xffffffff86867810 */ /* 0x000fe40007ffe0ff */
[----:B------:R-:W-:Y:S01]  /*e5c0*/  FADD.FTZ R97, R97, R98 ;  /* 0x0000006261617221 */ /* 0x000fe20000010000 */
[C---:B------:R-:W-:Y:S01]  /*e5d0*/  HMMA.16816.F32.BF16 R40, R80.reuse, R78, R40 ;  /* 0x0000004e5028723c */ /* 0x040fe20000041828 */
[----:B------:R-:W1:Y:S03]  /*e5e0*/  LDSM.16.MT88.4 R76, [R87+0x7000] ;  /* 0x00700000574c783b */ /* 0x000e660000004200 */
[----:B------:R-:W-:Y:S01]  /*e5f0*/  MUFU.EX2 R107, R107 ;  /* 0x0000006b006b7308 */ /* 0x000fe20000000800 */
[----:B------:R-:W-:Y:S01]  /*e600*/  FADD.FTZ R96, R91, R96 ;  /* 0x000000605b607221 */ /* 0x000fe20000010000 */
[----:B------:R-:W-:Y:S08]  /*e610*/  FADD.FTZ R90, R90, R97 ;  /* 0x000000615a5a7221 */ /* 0x000ff00000010000 */
[----:B------:R-:W-:Y:S10]  /*e620*/  MUFU.EX2 R140, R140 ;  /* 0x0000008c008c7308 */ /* 0x000ff40000000800 */
[----:B------:R-:W-:Y:S10]  /*e630*/  MUFU.EX2 R112, R112 ;  /* 0x0000007000707308 */ /* 0x000ff40000000800 */
[----:B------:R-:W2:Y:S10]  /*e640*/  MUFU.EX2 R92, R92 ;  /* 0x0000005c005c7308 */ /* 0x000eb40000000800 */
[----:B------:R-:W3:Y:S01]  /*e650*/  MUFU.EX2 R94, R94 ;  /* 0x0000005e005e7308 */ /* 0x000ee20000000800 */
[C---:B-1----:R-:W-:Y:S09]  /*e660*/  HMMA.16816.F32.BF16 R44, R80.reuse, R76, R44 ;  /* 0x0000004c502c723c */ /* 0x042ff2000004182c */
[----:B------:R-:W-:Y:S01]  /*e670*/  MUFU.EX2 R93, R93 ;  /* 0x0000005d005d7308 */ /* 0x000fe20000000800 */
[----:B--2---:R-:W-:Y:S01]  /*e680*/  F2FP.BF16.F32.PACK_AB R16, R92, R103 ;  /* 0x000000675c10723e */ /* 0x004fe200000010ff */
[----:B------:R-:W-:Y:S01]  /*e690*/  FADD.FTZ R103, R103, R90 ;  /* 0x0000005a67677221 */ /* 0x000fe20000010000 */
[C---:B------:R-:W-:Y:S01]  /*e6a0*/  HMMA.16816.F32.BF16 R48, R80.reuse, R78, R48 ;  /* 0x0000004e5030723c */ /* 0x040fe20000041830 */
[----:B------:R-:W1:Y:S06]  /*e6b0*/  LDSM.16.MT88.4 R76, [R88+0x1000] ;  /* 0x00100000584c783b */ /* 0x000e6c0000004200 */
[----:B------:R-:W2:Y:S01]  /*e6c0*/  MUFU.EX2 R102, R102 ;  /* 0x0000006600667308 */ /* 0x000ea20000000800 */
[----:B---3--:R-:W-:Y:S01]  /*e6d0*/  F2FP.BF16.F32.PACK_AB R17, R94, R105 ;  /* 0x000000695e11723e */ /* 0x008fe200000010ff */
[----:B------:R-:W-:Y:S01]  /*e6e0*/  FADD.FTZ R105, R105, R96 ;  /* 0x0000006069697221 */ /* 0x000fe20000010000 */
[----:B------:R-:W-:Y:S03]  /*e6f0*/  FADD.FTZ R92, R92, R103 ;  /* 0x000000675c5c7221 */ /* 0x000fe60000010000 */
[----:B------:R-:W-:Y:S04]  /*e700*/  FADD.FTZ R94, R94, R105 ;  /* 0x000000695e5e7221 */ /* 0x000fe80000010000 */
[----:B------:R-:W-:Y:S10]  /*e710*/  MUFU.EX2 R95, R95 ;  /* 0x0000005f005f7308 */ /* 0x000ff40000000800 */
[----:B------:R-:W3:Y:S01]  /*e720*/  MUFU.EX2 R104, R104 ;  /* 0x0000006800687308 */ /* 0x000ee20000000800 */
[----:B--2---:R-:W-:Y:S09]  /*e730*/  F2FP.BF16.F32.PACK_AB R18, R102, R93 ;  /* 0x0000005d6612723e */ /* 0x004ff200000010ff */
[----:B------:R-:W-:Y:S10]  /*e740*/  MUFU.EX2 R28, R28 ;  /* 0x0000001c001c7308 */ /* 0x000ff40000000800 */
[----:B------:R-:W2:Y:S01]  /*e750*/  MUFU.EX2 R29, R29 ;  /* 0x0000001d001d7308 */ /* 0x000ea20000000800 */
[----:B---3--:R-:W-:Y:S01]  /*e760*/  F2FP.BF16.F32.PACK_AB R19, R104, R95 ;  /* 0x0000005f6813723e */ /* 0x008fe200000010ff */
[C---:B-1----:R-:W-:Y:S08]  /*e770*/  HMMA.16816.F32.BF16 R52, R80.reuse, R76, R52 ;  /* 0x0000004c5034723c */ /* 0x042ff00000041834 */
[----:B------:R-:W-:Y:S01]  /*e780*/  MUFU.EX2 R30, R30 ;  /* 0x0000001e001e7308 */ /* 0x000fe20000000800 */
[C---:B------:R-:W-:Y:S01]  /*e790*/  HMMA.16816.F32.BF16 R56, R80.reuse, R78, R56 ;  /* 0x0000004e5038723c */ /* 0x040fe20000041838 */
[----:B------:R-:W1:Y:S08]  /*e7a0*/  LDSM.16.MT88.4 R76, [R87+0x8000] ;  /* 0x00800000574c783b */ /* 0x000e700000004200 */
[----:B------:R-:W3:Y:S10]  /*e7b0*/  MUFU.EX2 R31, R31 ;  /* 0x0000001f001f7308 */ /* 0x000ef40000000800 */
[----:B------:R-:W-:Y:S10]  /*e7c0*/  MUFU.EX2 R32, R32 ;  /* 0x0000002000207308 */ /* 0x000ff40000000800 */
[----:B------:R-:W-:Y:S01]  /*e7d0*/  MUFU.EX2 R34, R34 ;  /* 0x0000002200227308 */ /* 0x000fe20000000800 */
[C---:B-1----:R-:W-:Y:S08]  /*e7e0*/  HMMA.16816.F32.BF16 R60, R80.reuse, R76, R60 ;  /* 0x0000004c503c723c */ /* 0x042ff0000004183c */
[C---:B------:R-:W-:Y:S01]  /*e7f0*/  HMMA.16816.F32.BF16 R64, R80.reuse, R78, R64 ;  /* 0x0000004e5040723c */ /* 0x040fe20000041840 */
[----:B------:R-:W1:Y:S07]  /*e800*/  LDSM.16.MT88.4 R76, [R88+0x2000] ;  /* 0x00200000584c783b */ /* 0x000e6e0000004200 */
[C---:B-1----:R-:W-:Y:S03]  /*e810*/  HMMA.16816.F32.BF16 R68, R80.reuse, R76, R68 ;  /* 0x0000004c5044723c */ /* 0x042fe60000041844 */
[-CC-:B------:R-:W-:Y:S01]  /*e820*/  FFMA.FTZ R76, R25, R89.reuse, -R106.reuse ;  /* 0x00000059194c7223 */ /* 0x180fe2000001086a */
[-C--:B------:R-:W-:Y:S01]  /*e830*/  FFMA.FTZ R106, R33, R89.reuse, -R106 ;  /* 0x00000059216a7223 */ /* 0x080fe2000001086a */
[-CC-:B------:R-:W-:Y:S01]  /*e840*/  FFMA.FTZ R33, R27, R89.reuse, -R138.reuse ;  /* 0x000000591b217223 */ /* 0x180fe2000001088a */
[----:B------:R-:W-:Y:S01]  /*e850*/  FFMA.FTZ R138, R35, R89, -R138 ;  /* 0x00000059238a7223 */ /* 0x000fe2000001088a */
[----:B------:R-:W-:Y:S01]  /*e860*/  LDSM.16.MT88.4 R24, [R88+0x800] ;  /* 0x000800005818783b */ /* 0x000fe20000004200 */
[----:B------:R-:W-:Y:S01]  /*e870*/  HMMA.16816.F32.BF16 R12, R80, R78, R12 ;  /* 0x0000004e500c723c */ /* 0x000fe2000004180c */
[----:B------:R1:W-:Y:S07]  /*e880*/  MUFU.EX2 R35, R76 ;  /* 0x0000004c00237308 */ /* 0x0003ee0000000800 */
[C---:B------:R-:W-:Y:S03]  /*e890*/  HMMA.16816.F32.BF16 R4, R16.reuse, R72, R4 ;  /* 0x000000481004723c */ /* 0x040fe60000041804 */
[----:B------:R-:W-:Y:S02]  /*e8a0*/  MUFU.EX2 R33, R33 ;  /* 0x0000002100217308 */ /* 0x000fe40000000800 */
[----:B--2---:R-:W-:Y:S02]  /*e8b0*/  F2FP.BF16.F32.PACK_AB R72, R29, R28 ;  /* 0x0000001c1d48723e */ /* 0x004fe400000010ff */
[----:B---3--:R-:W-:Y:S01]  /*e8c0*/  F2FP.BF16.F32.PACK_AB R73, R31, R30 ;  /* 0x0000001e1f49723e */ /* 0x008fe200000010ff */
[C---:B------:R-:W-:Y:S05]  /*e8d0*/  HMMA.16816.F32.BF16 R8, R16.reuse, R74, R8 ;  /* 0x0000004a1008723c */ /* 0x040fea0000041808 */
[----:B------:R-:W2:Y:S01]  /*e8e0*/  MUFU.EX2 R135, R106 ;  /* 0x0000006a00877308 */ /* 0x000ea20000000800 */
[----:B-1----:R-:W-:Y:S02]  /*e8f0*/  LDSM.16.MT88.4 R76, [R87+0x6c00] ;  /* 0x006c0000574c783b */ /* 0x002fe40000004200 */
[C---:B------:R-:W-:Y:S07]  /*e900*/  HMMA.16816.F32.BF16 R36, R16.reuse, R20, R36 ;  /* 0x000000141024723c */ /* 0x040fee0000041824 */
[----:B------:R-:W1:Y:S01]  /*e910*/  MUFU.EX2 R3, R138 ;  /* 0x0000008a00037308 */ /* 0x000e620000000800 */
[C---:B------:R-:W-:Y:S01]  /*e920*/  HMMA.16816.F32.BF16 R40, R16.reuse, R22, R40 ;  /* 0x000000161028723c */ /* 0x040fe20000041828 */
[----:B------:R-:W3:Y:S02]  /*e930*/  LDSM.16.MT88.4 R20, [R87+0x7400] ;  /* 0x007400005714783b */ /* 0x000ee40000004200 */
[----:B--2---:R-:W-:Y:S02]  /*e940*/  F2FP.BF16.F32.PACK_AB R74, R135, R32 ;  /* 0x00000020874a723e */ /* 0x004fe400000010ff */
[----:B-1----:R-:W-:Y:S03]  /*e950*/  F2FP.BF16.F32.PACK_AB R75, R3, R34 ;  /* 0x00000022034b723e */ /* 0x002fe600000010ff */
        /* <DEDUP_REMOVED lines=33> */
[----:B------:R-:W2:Y:S07]  /*eb70*/  LDSM.16.MT88.4 R16, [R87+0x7c00] ;  /* 0x007c00005710783b */ /* 0x000eae0000004200 */
[C---:B------:R-:W-:Y:S01]  /*eb80*/  HMMA.16816.F32.BF16 R80, R72.reuse, R76, R4 ;  /* 0x0000004c4850723c */ /* 0x040fe20000041804 */
[----:B------:R-:W3:Y:S07]  /*eb90*/  LDSM.16.MT88.4 R24, [R88+0x1c00] ;  /* 0x001c00005818783b */ /* 0x000eee0000004200 */
[C---:B------:R-:W-:Y:S01]  /*eba0*/  HMMA.16816.F32.BF16 R76, R72.reuse, R78, R8 ;  /* 0x0000004e484c723c */ /* 0x040fe20000041808 */
[----:B------:R4:W5:Y:S07]  /*ebb0*/  LDSM.16.MT88.4 R4, [R87+0x8c00] ;  /* 0x008c00005704783b */ /* 0x00096e0000004200 */
[C---:B-1----:R-:W-:Y:S01]  /*ebc0*/  HMMA.16816.F32.BF16 R36, R72.reuse, R20, R36 ;  /* 0x000000144824723c */ /* 0x042fe20000041824 */
[----:B------:R-:W1:Y:S07]  /*ebd0*/  LDSM.16.MT88.4 R8, [R88+0x2c00] ;  /* 0x002c00005808783b */ /* 0x000e6e0000004200 */
[C---:B------:R-:W-:Y:S03]  /*ebe0*/  HMMA.16816.F32.BF16 R40, R72.reuse, R22, R40 ;  /* 0x000000164828723c */ /* 0x040fe60000041828 */
[----:B----4-:R-:W-:Y:S05]  /*ebf0*/  MOV R87, R2 ;  /* 0x0000000200577202 */ /* 0x010fea0000000f00 */
[C---:B--2---:R-:W-:Y:S03]  /*ec00*/  HMMA.16816.F32.BF16 R44, R72.reuse, R16, R44 ;  /* 0x00000010482c723c */ /* 0x044fe6000004182c */
[----:B------:R-:W-:Y:S04]  /*ec10*/  FADD.FTZ R17, R93, R92 ;  /* 0x0000005c5d117221 */ /* 0x000fe80000010000 */
        /* <DEDUP_REMOVED lines=26> */
[----:B------:R-:W-:Y:S01]  /*edc0*/  HMMA.16816.F32.BF16 R72, R72, R10, R12 ;  /* 0x0000000a4848723c */ /* 0x000fe2000004180c */
[----:B------:R-:W-:Y:S08]  /*edd0*/  @!UPT UIADD3 URZ, UPT, UPT, URZ, URZ, URZ ;  /* 0x000000fffffff290 */ /* 0x000ff0000fffe0ff */
[----:B------:R-:W-:Y:S11]  /*ede0*/  @P0 BRA `(.L_x_7158) ;  /* 0xffffffd8001c0947 */ /* 0x000ff6000383ffff */
.L_x_7151:
        /* <DEDUP_REMOVED lines=11> */
.L_x_7170:
[----:B------:R-:W2:Y:S01]  /*eea0*/  S2R R3, SR_CgaCtaId ;  /* 0x0000000000037919 */ /* 0x000ea20000008800 */
[----:B----4-:R-:W-:Y:S01]  /*eeb0*/  FADD.FTZ R11, R8, R11 ;  /* 0x0000000b080b7221 */ /* 0x010fe20000010000 */
[----:B---3--:R-:W-:Y:S01]  /*eec0*/  MOV R8, 0x400 ;  /* 0x0000040000087802 */ /* 0x008fe20000000f00 */
[----:B------:R-:W3:Y:S01]  /*eed0*/  MUFU.RCP R5, R6 ;  /* 0x0000000600057308 */ /* 0x000ee20000001000 */
[----:B------:R-:W4:Y:S01]  /*eee0*/  S2R R4, SR_TID.X ;  /* 0x0000000000047919 */ /* 0x000f220000002100 */
[----:B------:R-:W-:Y:S02]  /*eef0*/  FSETP.NE.FTZ.AND P3, PT, R6, RZ, PT ;  /* 0x000000ff0600720b */ /* 0x000fe40003f75000 */
[----:B------:R-:W-:Y:S02]  /*ef00*/  FSETP.NE.FTZ.AND P2, PT, R11, RZ, PT ;  /* 0x000000ff0b00720b */ /* 0x000fe40003f55000 */
[----:B---3--:R-:W-:-:S05]  /*ef10*/  FSEL R5, R5, 1, P3 ;  /* 0x3f80000005057808 */ /* 0x008fca0001800000 */
[C---:B------:R-:W-:Y:S01]  /*ef20*/  FMUL.FTZ R80, R5.reuse, R80 ;  /* 0x0000005005507220 */ /* 0x040fe20000410000 */
[C---:B------:R-:W-:Y:S01]  /*ef30*/  FMUL.FTZ R81, R5.reuse, R81 ;  /* 0x0000005105517220 */ /* 0x040fe20000410000 */
[C---:B------:R-:W-:Y:S01]  /*ef40*/  FMUL.FTZ R76, R5.reuse, R76 ;  /* 0x0000004c054c7220 */ /* 0x040fe20000410000 */
[C---:B------:R-:W-:Y:S01]  /*ef50*/  FMUL.FTZ R77, R5.reuse, R77 ;  /* 0x0000004d054d7220 */ /* 0x040fe20000410000 */
[C---:B------:R-:W-:Y:S01]  /*ef60*/  FMUL.FTZ R36, R5.reuse, R36 ;  /* 0x0000002405247220 */ /* 0x040fe20000410000 */
[C---:B------:R-:W-:Y:S01]  /*ef70*/  FMUL.FTZ R37, R5.reuse, R37 ;  /* 0x0000002505257220 */ /* 0x040fe20000410000 */
[----:B------:R-:W-:Y:S01]  /*ef80*/  FMUL.FTZ R40, R5, R40 ;  /* 0x0000002805287220 */ /* 0x000fe20000410000 */
[----:B--2---:R-:W-:Y:S01]  /*ef90*/  LEA R3, R3, R8, 0x18 ;  /* 0x0000000803037211 */ /* 0x004fe200078ec0ff */
[C---:B------:R-:W-:Y:S01]  /*efa0*/  FMUL.FTZ R41, R5.reuse, R41 ;  /* 0x0000002905297220 */ /* 0x040fe20000410000 */
[----:B------:R-:W2:Y:S01]  /*efb0*/  MUFU.RCP R8, R11 ;  /* 0x0000000b00087308 */ /* 0x000ea20000001000 */
[C---:B------:R-:W-:Y:S01]  /*efc0*/  FMUL.FTZ R44, R5.reuse, R44 ;  /* 0x0000002c052c7220 */ /* 0x040fe20000410000 */
[----:B----4-:R-:W-:Y:S01]  /*efd0*/  SHF.L.U32 R9, R4, 0x1, RZ ;  /* 0x0000000104097819 */ /* 0x010fe200000006ff */
[C---:B------:R-:W-:Y:S01]  /*efe0*/  FMUL.FTZ R45, R5.reuse, R45 ;  /* 0x0000002d052d7220 */ /* 0x040fe20000410000 */
[C---:B------:R-:W-:Y:S01]  /*eff0*/  FMUL.FTZ R48, R5.reuse, R48 ;  /* 0x0000003005307220 */ /* 0x040fe20000410000 */
[C---:B------:R-:W-:Y:S01]  /*f000*/  FMUL.FTZ R49, R5.reuse, R49 ;  /* 0x0000003105317220 */ /* 0x040fe20000410000 */
[----:B------:R-:W-:Y:S01]  /*f010*/  LOP3.LUT R9, R110, 0x6, R9, 0xf8, !PT ;  /* 0x000000066e097812 */ /* 0x000fe200078ef809 */
[----:B------:R-:W-:Y:S01]  /*f020*/  FMUL.FTZ R52, R5, R52 ;  /* 0x0000003405347220 */ /* 0x000fe20000410000 */
[----:B------:R-:W-:Y:S01]  /*f030*/  F2FP.BF16.F32.PACK_AB R80, R81, R80 ;  /* 0x000000505150723e */ /* 0x000fe200000010ff */
[----:B------:R-:W-:Y:S01]  /*f040*/  FMUL.FTZ R53, R5, R53 ;  /* 0x0000003505357220 */ /* 0x000fe20000410000 */
[----:B------:R-:W-:Y:S01]  /*f050*/  F2FP.BF16.F32.PACK_AB R76, R77, R76 ;  /* 0x0000004c4d4c723e */ /* 0x000fe200000010ff */
[C---:B------:R-:W-:Y:S01]  /*f060*/  FMUL.FTZ R56, R5.reuse, R56 ;  /* 0x0000003805387220 */ /* 0x040fe20000410000 */
[----:B------:R-:W-:Y:S01]  /*f070*/  FMUL.FTZ R57, R5, R57 ;  /* 0x0000003905397220 */ /* 0x000fe20000410000 */
[----:B------:R-:W-:Y:S01]  /*f080*/  F2FP.BF16.F32.PACK_AB R36, R37, R36 ;  /* 0x000000242524723e */ /* 0x000fe200000010ff */
[C---:B------:R-:W-:Y:S01]  /*f090*/  FMUL.FTZ R60, R5.reuse, R60 ;  /* 0x0000003c053c7220 */ /* 0x040fe20000410000 */
[----:B------:R-:W-:Y:S01]  /*f0a0*/  FMUL.FTZ R61, R5, R61 ;  /* 0x0000003d053d7220 */ /* 0x000fe20000410000 */
[----:B------:R-:W-:Y:S01]  /*f0b0*/  F2FP.BF16.F32.PACK_AB R40, R41, R40 ;  /* 0x000000282928723e */ /* 0x000fe200000010ff */
[C---:B------:R-:W-:Y:S01]  /*f0c0*/  FMUL.FTZ R64, R5.reuse, R64 ;  /* 0x0000004005407220 */ /* 0x040fe20000410000 */
[----:B--2---:R-:W-:Y:S01]  /*f0d0*/  FSEL R8, R8, 1, P2 ;  /* 0x3f80000008087808 */ /* 0x004fe20001000000 */
[----:B------:R-:W-:Y:S01]  /*f0e0*/  FMUL.FTZ R65, R5, R65 ;  /* 0x0000004105417220 */ /* 0x000fe20000410000 */
[----:B------:R-:W-:Y:S01]  /*f0f0*/  F2FP.BF16.F32.PACK_AB R44, R45, R44 ;  /* 0x0000002c2d2c723e */ /* 0x000fe200000010ff */
        /* <DEDUP_REMOVED lines=28> */
[----:B------:R-:W-:Y:S01]  /*f2c0*/  F2FP.BF16.F32.PACK_AB R82, R83, R82 ;  /* 0x000000525352723e */ /* 0x000fe200000010ff */
[----:B------:R-:W-:Y:S01]  /*f2d0*/  FMUL.FTZ R5, R5, R73 ;  /* 0x0000004905057220 */ /* 0x000fe20000410000 */
[----:B------:R-:W-:-:S02]  /*f2e0*/  LOP3.LUT R13, R8, 0xc0, RZ, 0xc0, !PT ;  /* 0x000000c0080d7812 */ /* 0x000fc400078ec0ff */
[----:B------:R-:W-:Y:S02]  /*f2f0*/  LOP3.LUT R9, R9, 0x20, R8, 0xf8, !PT ;  /* 0x0000002009097812 */ /* 0x000fe400078ef808 */
[----:B------:R-:W-:Y:S02]  /*f300*/  LOP3.LUT R13, R13, 0x18, R4, 0xf8, !PT ;  /* 0x000000180d0d7812 */ /* 0x000fe400078ef804 */
[----:B------:R-:W-:Y:S02]  /*f310*/  F2FP.BF16.F32.PACK_AB R78, R79, R78 ;  /* 0x0000004e4f4e723e */ /* 0x000fe400000010ff */
[----:B------:R-:W-:Y:S02]  /*f320*/  LOP3.LUT R10, R9, R13, RZ, 0xfc, !PT ;  /* 0x0000000d090a7212 */ /* 0x000fe400078efcff */
[----:B------:R-:W-:Y:S02]  /*f330*/  LOP3.LUT R9, R108, 0x20, RZ, 0xc0, !PT ;  /* 0x000000206c097812 */ /* 0x000fe400078ec0ff */
[----:B------:R-:W-:-:S02]  /*f340*/  LEA R15, R10, R3, 0x1 ;  /* 0x000000030a0f7211 */ /* 0x000fc400078e08ff */
[----:B------:R-:W-:Y:S02]  /*f350*/  LOP3.LUT R108, R108, 0x40, RZ, 0xc0, !PT ;  /* 0x000000406c6c7812 */ /* 0x000fe400078ec0ff */
[----:B------:R-:W-:Y:S01]  /*f360*/  IADD3 R9, PT, PT, R15, -R9, RZ ;  /* 0x800000090f097210 */ /* 0x000fe20007ffe0ff */
[----:B------:R-:W-:Y:S01]  /*f370*/  STS [R15], R80 ;  /* 0x000000500f007388 */ /* 0x000fe20000000800 */
[----:B------:R-:W-:Y:S02]  /*f380*/  F2FP.BF16.F32.PACK_AB R38, R39, R38 ;  /* 0x000000262726723e */ /* 0x000fe400000010ff */
[----:B------:R-:W-:Y:S01]  /*f390*/  IADD3 R17, PT, PT, R15, -R108, RZ ;  /* 0x8000006c0f117210 */ /* 0x000fe20007ffe0ff */
[----:B------:R-:W-:Y:S01]  /*f3a0*/  STS [R15+0x200], R82 ;  /* 0x000200520f007388 */ /* 0x000fe20000000800 */
[----:B------:R-:W-:Y:S02]  /*f3b0*/  F2FP.BF16.F32.PACK_AB R42, R43, R42 ;  /* 0x0000002a2b2a723e */ /* 0x000fe400000010ff */
[----:B------:R-:W-:Y:S01]  /*f3c0*/  IADD3 R19, PT, PT, R9, -R108, RZ ;  /* 0x8000006c09137210 */ /* 0x000fe20007ffe0ff */
        /* <DEDUP_REMOVED lines=12> */
[----:B------:R2:W-:Y:S01]  /*f490*/  STS [R19+0x30], R40 ;  /* 0x0000302813007388 */ /* 0x0005e20000000800 */
        /* <DEDUP_REMOVED lines=31> */
[----:B------:R-:W4:Y:S01]  /*f690*/  @!P1 LD.E R10, desc[UR4][R84.64+0xb4] ;  /* 0x0000b404540a9980 */ /* 0x000f22000c101900 */
[----:B------:R-:W1:Y:S08]  /*f6a0*/  @P3 MUFU.LG2 R6, R6 ;  /* 0x0000000600063308 */ /* 0x000e700000000c00 */
[----:B------:R-:W2:Y:S01]  /*f6b0*/  @P2 MUFU.LG2 R11, R11 ;  /* 0x0000000b000b2308 */ /* 0x000ea20000000c00 */
[--C-:B------:R-:W-:Y:S01]  /*f6c0*/  LOP3.LUT R13, R13, 0x18, R8.reuse, 0x78, !PT ;  /* 0x000000180d0d7812 */ /* 0x100fe200078e7808 */
[----:B------:R-:W-:Y:S03]  /*f6d0*/  BSSY.RECONVERGENT B0, `(.L_x_7160) ;  /* 0x0000013000007945 */ /* 0x000fe60003800200 */
[----:B------:R-:W-:Y:S01]  /*f6e0*/  LOP3.LUT R16, R13, 0x1f20, R8, 0xf8, !PT ;  /* 0x00001f200d107812 */ /* 0x000fe200078ef808 */
[----:B-1----:R-:W-:Y:S01]  /*f6f0*/  @P3 FMUL.FTZ R14, R6, 0.69314718246459960938 ;  /* 0x3f317218060e3820 */ /* 0x002fe20000410000 */
[----:B------:R-:W-:-:S02]  /*f700*/  MOV R5, 0x7f800000 ;  /* 0x7f80000000057802 */ /* 0x000fc40000000f00 */
[----:B------:R-:W-:Y:S01]  /*f710*/  MOV R9, 0x7f800000 ;  /* 0x7f80000000097802 */ /* 0x000fe20000000f00 */
[----:B-----5:R-:W-:Y:S01]  /*f720*/  @P3 FFMA.FTZ R5, R7, R2, R14 ;  /* 0x0000000207053223 */ /* 0x020fe2000001000e */
[----:B--2---:R-:W-:Y:S01]  /*f730*/  @P2 FMUL.FTZ R15, R11, 0.69314718246459960938 ;  /* 0x3f3172180b0f2820 */ /* 0x004fe20000410000 */
[----:B------:R-:W-:Y:S01]  /*f740*/  LEA R3, R16, R3, 0x1 ;  /* 0x0000000310037211 */ /* 0x000fe200078e08ff */
[----:B------:R-:W-:-:S04]  /*f750*/  @P0 IMAD.WIDE.U32 R42, R40, R126, RZ ;  /* 0x0000007e282a0225 */ /* 0x000fc800078e00ff */
[----:B------:R-:W-:Y:S01]  /*f760*/  @P2 FFMA.FTZ R9, R7, R0, R15 ;  /* 0x0000000007092223 */ /* 0x000fe2000001000f */
[----:B------:R-:W-:Y:S02]  /*f770*/  @P0 IMAD R0, R41, R126, RZ ;  /* 0x0000007e29000224 */ /* 0x000fe400078e02ff */
[----:B---3--:R-:W-:-:S04]  /*f780*/  @!P1 IMAD R13, R12, R122, R121 ;  /* 0x0000007a0c0d9224 */ /* 0x008fc800078e0279 */
[----:B----4-:R-:W-:Y:S01]  /*f790*/  @!P1 IMAD R2, R13, R10, RZ ;  /* 0x0000000a0d029224 */ /* 0x010fe200078e02ff */
[----:B------:R-:W-:Y:S06]  /*f7a0*/  @!P1 BRA `(.L_x_7161) ;  /* 0x0000000000149947 */ /* 0x000fec0003800000 */
[----:B------:R-:W2:Y:S04]  /*f7b0*/  @!P0 LD.E R7, desc[UR4][R84.64+0xb4] ;  /* 0x0000b40454078980 */ /* 0x000ea8000c101900 */
[----:B------:R-:W3:Y:S01]  /*f7c0*/  LD.E R2, desc[UR4][R84.64+0xd4] ;  /* 0x0000d40454027980 */ /* 0x000ee2000c101900 */
[----:B--2---:R-:W-:Y:S02]  /*f7d0*/  @!P0 IMAD R126, R7, R122, RZ ;  /* 0x0000007a077e8224 */ /* 0x004fe400078e02ff */
[----:B---3--:R-:W-:-:S05]  /*f7e0*/  IMAD R7, R2, R121, RZ ;  /* 0x0000007902077224 */ /* 0x008fca00078e02ff */
[----:B------:R-:W-:Y:S02]  /*f7f0*/  IADD3 R2, PT, PT, R7, R126, RZ ;  /* 0x0000007e07027210 */ /* 0x000fe40007ffe0ff */
.L_x_7161:
[----:B------:R-:W-:Y:S05]  /*f800*/  BSYNC.RECONVERGENT B0 ;  /* 0x0000000000007941 */ /* 0x000fea0003800200 */
.L_x_7160:
        /* <DEDUP_REMOVED lines=15> */
[----:B-1----:R-:W-:Y:S01]  /*f900*/  LOP3.LUT R3, R109, 0x30, RZ, 0xc0, !PT ;  /* 0x000000306d037812 */ /* 0x002fe200078ec0ff */
        /* <DEDUP_REMOVED lines=12> */
.L_x_7163:
[----:B------:R-:W-:Y:S05]  /*f9d0*/  BSYNC.RECONVERGENT B0 ;  /* 0x0000000000007941 */ /* 0x000fea0003800200 */
.L_x_7162:
[----:B-1----:R1:W5:Y:S01]  /*f9e0*/  LD.E R84, desc[UR4][R84.64+0xc0] ;  /* 0x0000c00454547980 */ /* 0x002362000c101900 */
[----:B------:R-:W-:Y:S01]  /*f9f0*/  IMAD.IADD R124, R124, 0x1, -R123 ;  /* 0x000000017c7c7824 */ /* 0x000fe200078e0a7b */
[----:B------:R-:W-:Y:S01]  /*fa00*/  LOP3.LUT R8, R8, 0x18, RZ, 0xc0, !PT ;  /* 0x0000001808087812 */ /* 0x000fe200078ec0ff */
[----:B------:R-:W-:Y:S01]  /*fa10*/  IMAD.MOV.U32 R9, RZ, RZ, RZ ;  /* 0x000000ffff097224 */ /* 0x000fe200078e00ff */
[C---:B------:R-:W-:Y:S01]  /*fa20*/  IADD3 R5, PT, PT, R4.reuse, 0x20, RZ ;  /* 0x0000002004057810 */ /* 0x040fe20007ffe0ff */
[----:B------:R-:W-:Y:S01]  /*fa30*/  @!P0 IMAD R2, R39, R122, RZ ;  /* 0x0000007a27028224 */ /* 0x000fe200078e02ff */
[----:B------:R-:W-:Y:S01]  /*fa40*/  ISETP.GE.AND P3, PT, R4, R124, PT ;  /* 0x0000007c0400720c */ /* 0x000fe20003f66270 */
[----:B------:R-:W-:Y:S01]  /*fa50*/  @!P0 IMAD.WIDE.U32 R6, R38, R122, RZ ;  /* 0x0000007a26068225 */ /* 0x000fe200078e00ff */
[----:B------:R-:W-:Y:S01]  /*fa60*/  @P0 MOV R6, R42 ;  /* 0x0000002a00060202 */ /* 0x000fe20000000f00 */
[----:B------:R-:W-:Y:S01]  /*fa70*/  BSSY.RECONVERGENT B0, `(.L_x_7164) ;  /* 0x000001a000007945 */ /* 0x000fe20003800200 */
[----:B------:R-:W-:Y:S01]  /*fa80*/  ISETP.GE.AND P1, PT, R5, R124, PT ;  /* 0x0000007c0500720c */ /* 0x000fe20003f26270 */
[----:B------:R-:W-:Y:S01]  /*fa90*/  IMAD R3, R37, R121, RZ ;  /* 0x0000007925037224 */ /* 0x000fe200078e02ff */
[----:B------:R-:W-:Y:S01]  /*faa0*/  LOP3.LUT R5, R8, 0x20, RZ, 0xfc, !PT ;  /* 0x0000002008057812 */ /* 0x000fe200078efcff */
[----:B------:R-:W-:-:S04]  /*fab0*/  IMAD.WIDE.U32 R10, R123, R40, R8 ;  /* 0x000000287b0a7225 */ /* 0x000fc800078e0008 */
[----:B------:R-:W-:-:S04]  /*fac0*/  IMAD.WIDE.U32 R36, R36, R121, RZ ;  /* 0x0000007924247225 */ /* 0x000fc800078e00ff */
[----:B------:R-:W-:Y:S01]  /*fad0*/  IMAD R123, R41, R123, RZ ;  /* 0x0000007b297b7224 */ /* 0x000fe200078e02ff */
[----:B------:R-:W-:Y:S01]  /*fae0*/  IADD3 R3, PT, PT, R37, R3, RZ ;  /* 0x0000000325037210 */ /* 0x000fe20007ffe0ff */
[----:B------:R-:W-:Y:S02]  /*faf0*/  @!P0 IMAD.IADD R2, R7, 0x1, R2 ;  /* 0x0000000107028824 */ /* 0x000fe400078e0202 */
[----:B------:R-:W-:Y:S01]  /*fb00*/  @P0 IMAD.IADD R2, R43, 0x1, R0 ;  /* 0x000000012b020824 */ /* 0x000fe200078e0200 */
[----:B------:R-:W-:Y:S02]  /*fb10*/  IADD3 R123, PT, PT, R11, R123, RZ ;  /* 0x0000007b0b7b7210 */ /* 0x000fe40007ffe0ff */
[----:B------:R-:W-:-:S04]  /*fb20*/  IADD3 R10, P2, P0, R36, R10, R6 ;  /* 0x0000000a240a7210 */ /* 0x000fc8000785e006 */
        /* <DEDUP_REMOVED lines=14> */
.L_x_7165:
[----:B------:R-:W-:Y:S05]  /*fc10*/  BSYNC.RECONVERGENT B0 ;  /* 0x0000000000007941 */ /* 0x000fea0003800200 */
.L_x_7164:
[----:B------:R-:W-:-:S04]  /*fc20*/  MOV R121, 0x0 ;  /* 0x0000000000797802 */ /* 0x000fc80000000f00 */
[----:B-12345:R-:W-:Y:S05]  /*fc30*/  @P1 RET.REL.NODEC R120 `(_ZN5flash24flash_fwd_splitkv_kernelI23Flash_fwd_kernel_traitsILi96ELi64ELi64ELi4ELb0ELb0EN7cutlass10bfloat16_tE19Flash_kernel_traitsILi96ELi64ELi64ELi4ES3_EELb0ELb0ELb0ELb0ELb0ELb0ELb0ELb1EEEvNS_16Flash_fwd_paramsE) ;  /* 0xffffff0078f01950 */ /* 0x03efea0003c3ffff */
        /* <DEDUP_REMOVED lines=14> */
[----:B-1----:R-:W-:Y:S05]  /*fd20*/  @P0 RET.REL.NODEC R120 `(_ZN5flash24flash_fwd_splitkv_kernelI23Flash_fwd_kernel_traitsILi96ELi64ELi64ELi4ELb0ELb0EN7cutlass10bfloat16_tE19Flash_kernel_traitsILi96ELi64ELi64ELi4ES3_EELb0ELb0ELb0ELb0ELb0ELb0ELb0ELb1EEEvNS_16Flash_fwd_paramsE) ;  /* 0xffffff0078b40950 */ /* 0x002fea0003c3ffff */
[----:B------:R-:W-:Y:S01]  /*fd30*/  MOV R121, 0x0 ;  /* 0x0000000000797802 */ /* 0x000fe20000000f00 */
[----:B------:R1:W-:Y:S03]  /*fd40*/  ST.E.128 desc[UR4][R2.64+0x80], R12 ;  /* 0x0000800c02007985 */ /* 0x0003e6000c101d04 */
[----:B-1----:R-:W-:Y:S05]  /*fd50*/  RET.REL.NODEC R120 `(_ZN5flash24flash_fwd_splitkv_kernelI23Flash_fwd_kernel_traitsILi96ELi64ELi64ELi4ELb0ELb0EN7cutlass10bfloat16_tE19Flash_kernel_traitsILi96ELi64ELi64ELi4ES3_EELb0ELb0ELb0ELb0ELb0ELb0ELb0ELb1EEEvNS_16Flash_fwd_paramsE) ;  /* 0xffffff0078a87950 */ /* 0x002fea0003c3ffff */
.L_x_7159:
[----:B------:R-:W-:Y:S01]  /*fd60*/  MOV R4, 0x2 ;  /* 0x0000000200047802 */ /* 0x000fe20000000f00 */
[----:B------:R-:W-:Y:S01]  /*fd70*/  IMAD.MOV.U32 R3, RZ, RZ, 0x1f ;  /* 0x0000001fff037424 */ /* 0x000fe200078e00ff */
[----:B------:R-:W-:-:S07]  /*fd80*/  MOV R5, 0xffffffff ;  /* 0xffffffff00057802 */ /* 0x000fce0000000f00 */
[----:B-1---5:R-:W-:Y:S05]  /*fd90*/  WARPSYNC.COLLECTIVE R5, `(.L_x_7166) ;  /* 0x0000000005087348 */ /* 0x022fea0003c00000 */
[----:B------:R2:W3:Y:S02]  /*fda0*/  SHFL.BFLY P0, R11, R135, R4, R3 ;  /* 0x0c000004870b7389 */ /* 0x0004e40000000003 */
[----:B-123-5:R-:W-:Y:S05]  /*fdb0*/  ENDCOLLECTIVE ;  /* 0x000000000000791b */ /* 0x02efea0003800000 */
.L_x_7166:
[----:B------:R-:W-:Y:S02]  /*fdc0*/  IMAD.MOV.U32 R6, RZ, RZ, R11 ;  /* 0x000000ffff067224 */ /* 0x000fe400078e000b */
[----:B------:R-:W-:Y:S02]  /*fdd0*/  IMAD.MOV.U32 R4, RZ, RZ, 0x1 ;  /* 0x00000001ff047424 */ /* 0x000fe400078e00ff */
[----:B------:R-:W-:-:S05]  /*fde0*/  FADD.FTZ R9, R6, R135 ;  /* 0x0000008706097221 */ /* 0x000fca0000010000 */
[----:B------:R-:W-:-:S07]  /*fdf0*/  MOV R135, R9 ;  /* 0x0000000900877202 */ /* 0x000fce0000000f00 */
[----:B------:R-:W-:Y:S05]  /*fe00*/  WARPSYNC.COLLECTIVE R5, `(.L_x_7167) ;  /* 0x0000000005087348 */ /* 0x000fea0003c00000 */
[----:B------:R1:W2:Y:S02]  /*fe10*/  SHFL.BFLY P0, R11, R135, R4, R3 ;  /* 0x0c000004870b7389 */ /* 0x0002a40000000003 */
[----:B-12---:R-:W-:Y:S05]  /*fe20*/  ENDCOLLECTIVE ;  /* 0x000000000000791b */ /* 0x006fea0003800000 */
.L_x_7167:
[----:B------:R-:W-:Y:S01]  /*fe30*/  MOV R135, R136 ;  /* 0x0000008800877202 */ /* 0x000fe20000000f00 */
[----:B------:R-:W-:Y:S01]  /*fe40*/  IMAD.MOV.U32 R4, RZ, RZ, 0x2 ;  /* 0x00000002ff047424 */ /* 0x000fe200078e00ff */
[----:B------:R-:W-:-:S07]  /*fe50*/  MOV R6, R11 ;  /* 0x0000000b00067202 */ /* 0x000fce0000000f00 */
[----:B------:R-:W-:Y:S05]  /*fe60*/  WARPSYNC.COLLECTIVE R5, `(.L_x_7168) ;  /* 0x0000000005087348 */ /* 0x000fea0003c00000 */
[----:B------:R1:W2:Y:S02]  /*fe70*/  SHFL.BFLY P0, R11, R135, R4, R3 ;  /* 0x0c000004870b7389 */ /* 0x0002a40000000003 */
[----:B-12---:R-:W-:Y:S05]  /*fe80*/  ENDCOLLECTIVE ;  /* 0x000000000000791b */ /* 0x006fea0003800000 */
.L_x_7168:
[----:B------:R-:W-:Y:S01]  /*fe90*/  FADD.FTZ R6, R9, R6 ;  /* 0x0000000609067221 */ /* 0x000fe20000010000 */
[----:B------:R-:W-:Y:S01]  /*fea0*/  FADD.FTZ R8, R11, R136 ;  /* 0x000000880b087221 */ /* 0x000fe20000010000 */
[----:B------:R-:W-:-:S04]  /*feb0*/  MOV R4, 0x1 ;  /* 0x0000000100047802 */ /* 0x000fc80000000f00 */
[----:B------:R-:W-:-:S07]  /*fec0*/  MOV R135, R8 ;  /* 0x0000000800877202 */ /* 0x000fce0000000f00 */
[----:B------:R-:W-:Y:S05]  /*fed0*/  WARPSYNC.COLLECTIVE R5, `(.L_x_7169) ;  /* 0x0000000005087348 */ /* 0x000fea0003c00000 */
[----:B------:R1:W2:Y:S02]  /*fee0*/  SHFL.BFLY P0, R11, R135, R4, R3 ;  /* 0x0c000004870b7389 */ /* 0x0002a40000000003 */
[----:B-12---:R-:W-:Y:S05]  /*fef0*/  ENDCOLLECTIVE ;  /* 0x000000000000791b */ /* 0x006fea0003800000 */
.L_x_7169:
[----:B------:R-:W-:Y:S05]  /*ff00*/  BRA `(.L_x_7170) ;  /* 0xffffffec00e47947 */ /* 0x000fea000383ffff */
.L_x_7171:
        /* <DEDUP_REMOVED lines=15> */
.L_x_11664:


//--------------------- .text._ZN5flash24flash_fwd_splitkv_kernelI23Flash_fwd_kernel_traitsILi96ELi64ELi64ELi4ELb0ELb0EN7cutlass10bfloat16_tE19Flash_kernel_traitsILi96ELi64ELi64ELi4ES3_EELb0ELb0ELb0ELb0ELb0ELb1ELb0ELb1EEEvNS_16Flash_fwd_paramsE --------------------------
	.section	.text._ZN5flash24flash_fwd_splitkv_kernelI23Flash_fwd_kernel_traitsILi96ELi64ELi64ELi4ELb0ELb0EN7cutlass10bfloat16_tE19Flash_kernel_traitsILi96ELi64ELi64ELi4ES3_EELb0ELb0ELb0ELb0ELb0ELb1ELb0ELb1EEEvNS_16Flash_fwd_paramsE,"ax",@progbits
	.align	128
        .global         _ZN5flash24flash_fwd_splitkv_kernelI23Flash_fwd_kernel_traitsILi96ELi64ELi64ELi4ELb0ELb0EN7cutlass10bfloat16_tE19Flash_kernel_traitsILi96ELi64ELi64ELi4ES3_EELb0ELb0ELb0ELb0ELb0ELb1ELb0ELb1EEEvNS_16Flash_fwd_paramsE
        .type           _ZN5flash24flash_fwd_splitkv_kernelI23Flash_fwd_kernel_traitsILi96ELi64ELi64ELi4ELb0ELb0EN7cutlass10bfloat16_tE19Flash_kernel_traitsILi96ELi64ELi64ELi4ES3_EELb0ELb0ELb0ELb0ELb0ELb1ELb0ELb1EEEvNS_16Flash_fwd_paramsE,@function
        .size           _ZN5flash24flash_fwd_splitkv_kernelI23Flash_fwd_kernel_traitsILi96ELi64ELi64ELi4ELb0ELb0EN7cutlass10bfloat16_tE19Flash_kernel_traitsILi96ELi64ELi64ELi4ES3_EELb0ELb0ELb0ELb0ELb0ELb1ELb0ELb1EEEvNS_16Flash_fwd_paramsE,(.L_x_11665 - _ZN5flash24flash_fwd_splitkv_kernelI23Flash_fwd_kernel_traitsILi96ELi64ELi64ELi4ELb0ELb0EN7cutlass10bfloat16_tE19Flash_kernel_traitsILi96ELi64ELi64ELi4ES3_EELb0ELb0ELb0ELb0ELb0ELb1ELb0ELb1EEEvNS_16Flash_fwd_paramsE)
        .other          _ZN5flash24flash_fwd_splitkv_kernelI23Flash_fwd_kernel_traitsILi96ELi64ELi64ELi4ELb0ELb0EN7cutlass10bfloat16_tE19Flash_kernel_traitsILi96ELi64ELi64ELi4ES3_EELb0ELb0ELb0ELb0ELb0ELb1ELb0ELb1EEEvNS_16Flash_fwd_paramsE,@"STO_CUDA_ENTRY STV_DEFAULT"
_ZN5flash24flash_fwd_splitkv_kernelI23Flash_fwd_kernel_traitsILi96ELi64ELi64ELi4ELb0ELb0EN7cutlass10bfloat16_tE19Flash_kernel_traitsILi96ELi64ELi64ELi4ES3_EELb0ELb0ELb0ELb0ELb0ELb1ELb0ELb1EEEvNS_16Flash_fwd_paramsE:
.text._ZN5flash24flash_fwd_splitkv_kernelI23Flash_fwd_kernel_traitsILi96ELi64ELi64ELi4ELb0ELb0EN7cutlass10bfloat16_tE19Flash_kernel_traitsILi96ELi64ELi64ELi4ES3_EELb0ELb0ELb0ELb0ELb0ELb1ELb0ELb1EEEvNS_16Flash_fwd_paramsE:
[----:B------:R-:W-:Y:S01]  /*0000*/  LDC R1, c[0x0][0x37c] ;  /* 0x0000df00ff017b82 */ /* 0x000fe20000000800 */
[----:B------:R-:W1:Y:S07]  /*0010*/  S2R R131, SR_CTAID.X ;  /* 0x0000000000837919 */ /* 0x000e6e0000002500 */
[----:B------:R-:W2:Y:S01]  /*0020*/  LDC.64 R84, c[0x0][0x348] ;  /* 0x0000d200ff547b82 */ /* 0x000ea20000000a00 */
[----:B------:R-:W-:Y:S01]  /*0030*/  BSSY.RECONVERGENT B4, `(.L_x_7172) ;  /* 0x0000005000047945 */ /* 0x000fe20003800200 */
[----:B------:R-:W-:Y:S01]  /*0040*/  MOV R128, 0x80 ;  /* 0x0000008000807802 */ /* 0x000fe20000000f00 */
[----:B------:R-:W3:Y:S01]  /*0050*/  S2R R130, SR_CTAID.Y ;  /* 0x0000000000827919 */ /* 0x000ee20000002600 */
[----:B------:R-:W4:Y:S05]  /*0060*/  S2R R129, SR_CTAID.Z ;  /* 0x0000000000817919 */ /* 0x000f2a0000002700 */
[----:B-1234-:R-:W-:Y:S05]  /*0070*/  CALL.REL.NOINC `($_ZN5flash24flash_fwd_splitkv_kernelI23Flash_fwd_kernel_traitsILi96ELi64ELi64ELi4ELb0ELb0EN7cutlass10bfloat16_tE19Flash_kernel_traitsILi96ELi64ELi64ELi4ES3_EELb0ELb0ELb0ELb0ELb0ELb1ELb0ELb1EEEvNS_16Flash_fwd_paramsE$_ZN5flash30compute_attn_1rowblock_splitkvI23Flash_fwd_kernel_traitsILi96ELi64ELi64ELi4ELb0ELb0EN7cutlass10bfloat16_tE19Flash_kernel_traitsILi96ELi64ELi64ELi4ES3_EELb0ELb0ELb0ELb0ELb0ELb1ELb0ELb1ENS_16Flash_fwd_paramsEEEvRKT8_iiiii) ;  /* 0x0000000000087944 */ /* 0x01efea0003c00000 */
[----:B------:R-:W-:Y:S05]  /*0080*/  BSYNC.RECONVERGENT B4 ;  /* 0x0000000000047941 */ /* 0x000fea0003800200 */
.L_x_7172:
[----:B------:R-:W-:Y:S05]  /*0090*/  EXIT ;  /* 0x000000000000794d */ /* 0x000fea0003800000 */
        .type           $_ZN5flash24flash_fwd_splitkv_kernelI23Flash_fwd_kernel_traitsILi96ELi64ELi64ELi4ELb0ELb0EN7cutlass10bfloat16_tE19Flash_kernel_traitsILi96ELi64ELi64ELi4ES3_EELb0ELb0ELb0ELb0ELb0ELb1ELb0ELb1EEEvNS_16Flash_fwd_paramsE$_ZN5flash30compute_attn_1rowblock_splitkvI23Flash_fwd_kernel_traitsILi96ELi64ELi64ELi4ELb0ELb0EN7cutlass10bfloat16_tE19Flash_kernel_traitsILi96ELi64ELi64ELi4ES3_EELb0ELb0ELb0ELb0ELb0ELb1ELb0ELb1ENS_16Flash_fwd_paramsEEEvRKT8_iiiii,@function
        .size           $_ZN5flash24flash_fwd_splitkv_kernelI23Flash_fwd_kernel_traitsILi96ELi64ELi64ELi4ELb0ELb0EN7cutlass10bfloat16_tE19Flash_kernel_traitsILi96ELi64ELi64ELi4ES3_EELb0ELb0ELb0ELb0ELb0ELb1ELb0ELb1EEEvNS_16Flash_fwd_paramsE$_ZN5flash30compute_attn_1rowblock_splitkvI23Flash_fwd_kernel_traitsILi96ELi64ELi64ELi4ELb0ELb0EN7cutlass10bfloat16_tE19Flash_kernel_traitsILi96ELi64ELi64ELi4ES3_EELb0ELb0ELb0ELb0ELb0ELb1ELb0ELb1ENS_16Flash_fwd_paramsEEEvRKT8_iiiii,(.L_x_11665 - $_ZN5flash24flash_fwd_splitkv_kernelI23Flash_fwd_kernel_traitsILi96ELi64ELi64ELi4ELb0ELb0EN7cutlass10bfloat16_tE19Flash_kernel_traitsILi96ELi64ELi64ELi4ES3_EELb0ELb0ELb0ELb0ELb0ELb1ELb0ELb1EEEvNS_16Flash_fwd_paramsE$_ZN5flash30compute_attn_1rowblock_splitkvI23Flash_fwd_kernel_traitsILi96ELi64ELi64ELi4ELb0ELb0EN7cutlass10bfloat16_tE19Flash_kernel_traitsILi96ELi64ELi64ELi4ES3_EELb0ELb0ELb0ELb0ELb0ELb1ELb0ELb1ENS_16Flash_fwd_paramsEEEvRKT8_iiiii)
$_ZN5flash24flash_fwd_splitkv_kernelI23Flash_fwd_kernel_traitsILi96ELi64ELi64ELi4ELb0ELb0EN7cutlass10bfloat16_tE19Flash_kernel_traitsILi96ELi64ELi64ELi4ES3_EELb0ELb0ELb0ELb0ELb0ELb1ELb0ELb1EEEvNS_16Flash_fwd_paramsE$_ZN5flash30compute_attn_1rowblock_splitkvI23Flash_fwd_kernel_traitsILi96ELi64ELi64ELi4ELb0ELb0EN7cutlass10bfloat16_tE19Flash_kernel_traitsILi96ELi64ELi64ELi4ES3_EELb0ELb0ELb0ELb0ELb0ELb1ELb0ELb1ENS_16Flash_fwd_paramsEEEvRKT8_iiiii:
        /* <DEDUP_REMOVED lines=39> */
.L_x_7174:
[----:B------:R-:W-:Y:S05]  /*0310*/  BSYNC.RECONVERGENT B0 ;  /* 0x0000000000007941 */ /* 0x000fea0003800200 */
.L_x_7173:
[----:B------:R-:W-:Y:S04]  /*0320*/  BSSY.RECONVERGENT B0, `(.L_x_7175) ;  /* 0x0000007000007945 */ /* 0x000fe80003800200 */
[----:B------:R-:W-:Y:S05]  /*0330*/  @!P3 BRA `(.L_x_7176) ;  /* 0x000000000014b947 */ /* 0x000fea0003800000 */
[----:B------:R-:W4:Y:S02]  /*0340*/  LD.E.U8 R0, desc[UR4][R84.64+0x1b2] ;  /* 0x0001b20454007980 */ /* 0x000f24000c101100 */
[----:B----4-:R-:W-:-:S13]  /*0350*/  ISETP.NE.AND P1, PT, R0, RZ, PT ;  /* 0x000000ff0000720c */ /* 0x010fda0003f25270 */
[----:B------:R-:W4:Y:S02]  /*0360*/  @P1 LD.E R0, desc[UR4][R6.64+0x4] ;  /* 0x0000040406001980 */ /* 0x000f24000c101900 */
[----:B----45:R-:W-:-:S06]  /*0370*/  @P1 IADD3 R65, PT, PT, R0, -R13, RZ ;  /* 0x8000000d00411210 */ /* 0x030fcc0007ffe0ff */
[----:B------:R4:W5:Y:S02]  /*0380*/  @!P1 LD.E R65, desc[UR4][R6.64] ;  /* 0x0000000406419980 */ /* 0x000964000c101900 */
.L_x_7176:
[----:B------:R-:W-:Y:S05]  /*0390*/  BSYNC.RECONVERGENT B0 ;  /* 0x0000000000007941 */ /* 0x000fea0003800200 */
.L_x_7175:
        /* <DEDUP_REMOVED lines=9> */
.L_x_7178:
[----:B------:R-:W5:Y:S01]  /*0430*/  LD.E.64 R2, desc[UR4][R84.64+0x108] ;  /* 0x0001080454027980 */ /* 0x000f62000c101b00 */
[----:B------:R-:W-:Y:S01]  /*0440*/  BSSY.RECONVERGENT B0, `(.L_x_7180) ;  /* 0x0000006000007945 */ /* 0x000fe20003800200 */
[----:B------:R-:W-:Y:S01]  /*0450*/  IMAD.MOV.U32 R0, RZ, RZ, RZ ;  /* 0x000000ffff007224 */ /* 0x000fe200078e00ff */
[----:B-----5:R-:W-:-:S04]  /*0460*/  ISETP.NE.U32.AND P0, PT, R2, RZ, PT ;  /* 0x000000ff0200720c */ /* 0x020fc80003f05070 */
[----:B------:R-:W-:-:S13]  /*0470*/  ISETP.NE.AND.EX P0, PT, R3, RZ, PT, P0 ;  /* 0x000000ff0300720c */ /* 0x000fda0003f05300 */
[----:B------:R-:W-:Y:S05]  /*0480*/  @!P0 BRA `(.L_x_7181) ;  /* 0x0000000000048947 */ /* 0x000fea0003800000 */
[----:B------:R1:W5:Y:S02]  /*0490*/  LD.E R0, desc[UR4][R84.64+0xbc] ;  /* 0x0000bc0454007980 */ /* 0x000364000c101900 */
.L_x_7181:
[----:B------:R-:W-:Y:S05]  /*04a0*/  BSYNC.RECONVERGENT B0 ;  /* 0x0000000000007941 */ /* 0x000fea0003800200 */
.L_x_7180:
[----:B-----5:R-:W-:Y:S02]  /*04b0*/  IADD3 R61, PT, PT, R65, R0, RZ ;  /* 0x00000000413d7210 */ /* 0x020fe40007ffe0ff */
.L_x_7179:
[----:B------:R-:W-:Y:S05]  /*04c0*/  BSYNC.RECONVERGENT B1 ;  /* 0x0000000000017941 */ /* 0x000fea0003800200 */
.L_x_7177:
[----:B------:R-:W-:Y:S01]  /*04d0*/  IMAD.SHL.U32 R67, R131, 0x40, RZ ;  /* 0x0000004083437824 */ /* 0x000fe200078e00ff */
[----:B------:R-:W-:Y:S01]  /*04e0*/  MOV R2, R128 ;  /* 0x0000008000027202 */ /* 0x000fe20000000f00 */
[----:B------:R-:W-:-:S03]  /*04f0*/  IMAD.MOV.U32 R3, RZ, RZ, 0x0 ;  /* 0x00000000ff037424 */ /* 0x000fc600078e00ff */
[----:B------:R-:W-:-:S13]  /*0500*/  ISETP.GT.AND P0, PT, R132, R67, PT ;  /* 0x000000438400720c */ /* 0x000fda0003f04270 */
[----:B-1234-:R-:W-:Y:S05]  /*0510*/  @!P0 RET.REL.NODEC R2 `(_ZN5flash24flash_fwd_splitkv_kernelI23Flash_fwd_kernel_traitsILi96ELi64ELi64ELi4ELb0ELb0EN7cutlass10bfloat16_tE19Flash_kernel_traitsILi96ELi64ELi64ELi4ES3_EELb0ELb0ELb0ELb0ELb0ELb1ELb0ELb1EEEvNS_16Flash_fwd_paramsE) ;  /* 0xfffffff802b88950 */ /* 0x01efea0003c3ffff */
        /* <DEDUP_REMOVED lines=70> */
.L_x_7184:
[----:B------:R-:W-:Y:S05]  /*0980*/  BSYNC.RECONVERGENT B0 ;  /* 0x0000000000007941 */ /* 0x000fea0003800200 */
.L_x_7183:
        /* <DEDUP_REMOVED lines=18> */
.L_x_7186:
[----:B------:R-:W-:Y:S05]  /*0ab0*/  BSYNC.RECONVERGENT B0 ;  /* 0x0000000000007941 */ /* 0x000fea0003800200 */
.L_x_7185:
[----:B------:R-:W-:Y:S01]  /*0ac0*/  MOV R129, 0x0 ;  /* 0x0000000000817802 */ /* 0x000fe20000000f00 */
[----:B------:R1:W-:Y:S03]  /*0ad0*/  @!P6 ST.E desc[UR4][R6.64], R5 ;  /* 0x000000050600e985 */ /* 0x0003e6000c101904 */
[----:B-12--5:R-:W-:Y:S05]  /*0ae0*/  @P5 RET.REL.NODEC R128 `(_ZN5flash24flash_fwd_splitkv_kernelI23Flash_fwd_kernel_traitsILi96ELi64ELi64ELi4ELb0ELb0EN7cutlass10bfloat16_tE19Flash_kernel_traitsILi96ELi64ELi64ELi4ES3_EELb0ELb0ELb0ELb0ELb0ELb1ELb0ELb1EEEvNS_16Flash_fwd_paramsE) ;  /* 0xfffffff480445950 */ /* 0x026fea0003c3ffff */
[----:B------:R-:W-:Y:S02]  /*0af0*/  MOV R3, 0x7f800000 ;  /* 0x7f80000000037802 */ /* 0x000fe40000000f00 */
[----:B------:R-:W-:-:S03]  /*0b00*/  MOV R129, 0x0 ;  /* 0x0000000000817802 */ /* 0x000fc60000000f00 */
[----:B------:R1:W-:Y:S02]  /*0b10*/  ST.E desc[UR4][R6.64+0x80], R3 ;  /* 0x0000800306007985 */ /* 0x0003e4000c101904 */
[----:B-1----:R-:W-:Y:S05]  /*0b20*/  RET.REL.NODEC R128 `(_ZN5flash24flash_fwd_splitkv_kernelI23Flash_fwd_kernel_traitsILi96ELi64ELi64ELi4ELb0ELb0EN7cutlass10bfloat16_tE19Flash_kernel_traitsILi96ELi64ELi64ELi4ES3_EELb0ELb0ELb0ELb0ELb0ELb1ELb0ELb1EEEvNS_16Flash_fwd_paramsE) ;  /* 0xfffffff480347950 */ /* 0x002fea0003c3ffff */
.L_x_7182:
        /* <DEDUP_REMOVED lines=104> */
.L_x_7188:
        /* <DEDUP_REMOVED lines=78> */
.L_x_7189:
[----:B------:R-:W-:Y:S05]  /*1690*/  BSYNC.RECONVERGENT B0 ;  /* 0x0000000000007941 */ /* 0x000fea0003800200 */
.L_x_7187:
        /* <DEDUP_REMOVED lines=24> */
[----:B------:R-:W-:-:S05]  /*1820*/  SHF.L.U32 R55, R60, 0x3, RZ ;  /* 0x000000033c377819 */ /* 0x000fca00000006ff */
[----:B------:R1:W5:Y:S06]  /*1830*/  @P4 LD.E R7, desc[UR4][R32.64] ;  /* 0x0000000420074980 */ /* 0x00036c000c101900 */
[----:B------:R-:W-:-:S05]  /*1840*/  @!P3 IMAD.IADD R17, R17, 0x1, -R12 ;  /* 0x000000011111b824 */ /* 0x000fca00078e0a0c */
[----:B------:R-:W-:Y:S02]  /*1850*/  ISETP.GE.U32.AND P4, PT, R17, R12, PT ;  /* 0x0000000c1100720c */ /* 0x000fe40003f86070 */
[----:B------:R-:W-:Y:S01]  /*1860*/  LOP3.LUT R12, R55, 0x18, RZ, 0xc0, !PT ;  /* 0x00000018370c7812 */ /* 0x000fe200078ec0ff */
[----:B------:R-:W1:Y:S01]  /*1870*/  S2R R54, SR_CgaCtaId ;  /* 0x0000000000367919 */ /* 0x000e620000008800 */
[----:B------:R-:W-:Y:S02]  /*1880*/  LOP3.LUT R17, R129, R0, RZ, 0x3c, !PT ;  /* 0x0000000081117212 */ /* 0x000fe400078e3cff */
[----:B------:R-:W-:Y:S01]  /*1890*/  IADD3 R20, P1, PT, R12, R16, RZ ;  /* 0x000000100c147210 */ /* 0x000fe20007f3e0ff */
[----:B------:R-:W-:Y:S01]  /*18a0*/  @!P3 VIADD R14, R14, 0x1 ;  /* 0x000000010e0eb836 */ /* 0x000fe20000000000 */
[----:B------:R-:W-:Y:S01]  /*18b0*/  ISETP.GE.AND P2, PT, R17, RZ, PT ;  /* 0x000000ff1100720c */ /* 0x000fe20003f46270 */
[----:B-----5:R-:W-:Y:S02]  /*18c0*/  IMAD R15, R15, R122, RZ ;  /* 0x0000007a0f0f7224 */ /* 0x020fe400078e02ff */
[----:B------:R-:W-:Y:S01]  /*18d0*/  IMAD.X R21, RZ, RZ, R13, P1 ;  /* 0x000000ffff157224 */ /* 0x000fe200008e060d */
[----:B------:R-:W-:-:S02]  /*18e0*/  ISETP.NE.AND P1, PT, R0, RZ, PT ;  /* 0x000000ff0000720c */ /* 0x000fc40003f25270 */
[----:B------:R-:W-:Y:S01]  /*18f0*/  @P4 IADD3 R14, PT, PT, R14, 0x1, RZ ;  /* 0x000000010e0e4810 */ /* 0x000fe20007ffe0ff */
[C---:B------:R-:W-:Y:S02]  /*1900*/  IMAD R15, R2.reuse, R123, R15 ;  /* 0x0000007b020f7224 */ /* 0x040fe400078e020f */
[----:B------:R-:W-:-:S04]  /*1910*/  IMAD.WIDE.U32 R20, R2, R122, R20 ;  /* 0x0000007a02147225 */ /* 0x000fc800078e0014 */
[----:B------:R-:W-:Y:S01]  /*1920*/  IMAD.MOV.U32 R2, RZ, RZ, R14 ;  /* 0x000000ffff027224 */ /* 0x000fe200078e000e */
[----:B------:R-:W-:-:S03]  /*1930*/  IADD3 R21, PT, PT, R21, R15, RZ ;  /* 0x0000000f15157210 */ /* 0x000fc60007ffe0ff */
[----:B------:R-:W-:Y:S01]  /*1940*/  @!P2 IMAD.MOV R2, RZ, RZ, -R2 ;  /* 0x000000ffff02a224 */ /* 0x000fe200078e0a02 */
[----:B------:R-:W-:-:S04]  /*1950*/  @!P1 LOP3.LUT R2, RZ, R0, RZ, 0x33, !PT ;  /* 0x00000000ff029212 */ /* 0x000fc800078e33ff */
[----:B------:R-:W-:Y:S01]  /*1960*/  SHF.R.S32.HI R0, RZ, 0x1f, R2 ;  /* 0x0000001fff007819 */ /* 0x000fe20000011402 */
[----:B------:R-:W-:Y:S01]  /*1970*/  IMAD.MOV.U32 R93, RZ, RZ, RZ ;  /* 0x000000ffff5d7224 */ /* 0x000fe200078e00ff */
[----:B------:R-:W-:Y:S01]  /*1980*/  SHF.R.U32.HI R92, RZ, 0x2, R60 ;  /* 0x00000002ff5c7819 */ /* 0x000fe2000001163c */
[----:B--2---:R-:W-:-:S04]  /*1990*/  @P0 IMAD.WIDE.U32 R28, R18, R134, RZ ;  /* 0x00000086121c0225 */ /* 0x004fc800078e00ff */
[----:B------:R-:W-:Y:S02]  /*19a0*/  @P0 IMAD R15, R19, R134, RZ ;  /* 0x00000086130f0224 */ /* 0x000fe400078e02ff */
[----:B---3--:R-:W-:-:S04]  /*19b0*/  @!P0 IMAD.WIDE.U32 R16, R26, R130, RZ ;  /* 0x000000821a108225 */ /* 0x008fc800078e00ff */
[----:B------:R-:W-:Y:S01]  /*19c0*/  @!P0 IMAD.MOV.U32 R14, RZ, RZ, R16 ;  /* 0x000000ffff0e8224 */ /* 0x000fe200078e0010 */
[----:B------:R-:W-:Y:S01]  /*19d0*/  @P0 MOV R14, R28 ;  /* 0x0000001c000e0202 */ /* 0x000fe20000000f00 */
[----:B------:R-:W-:-:S03]  /*19e0*/  @!P0 IMAD R26, R27, R130, RZ ;  /* 0x000000821b1a8224 */ /* 0x000fc600078e02ff */
[----:B------:R-:W-:Y:S01]  /*19f0*/  IADD3 R28, P1, PT, R12, R14, RZ ;  /* 0x0000000e0c1c7210 */ /* 0x000fe20007f3e0ff */
[----:B------:R-:W-:Y:S02]  /*1a00*/  @!P0 IMAD.IADD R26, R17, 0x1, R26 ;  /* 0x00000001111a8824 */ /* 0x000fe400078e021a */
[----:B------:R-:W-:Y:S02]  /*1a10*/  @P0 IMAD.IADD R26, R29, 0x1, R15 ;  /* 0x000000011d1a0824 */ /* 0x000fe400078e020f */
[----:B------:R-:W-:Y:S02]  /*1a20*/  IMAD R15, R25, R2, RZ ;  /* 0x00000002190f7224 */ /* 0x000fe400078e02ff */
[----:B------:R-:W-:Y:S02]  /*1a30*/  IMAD.X R29, RZ, RZ, R26, P1 ;  /* 0x000000ffff1d7224 */ /* 0x000fe400008e061a */
[----:B------:R-:W-:Y:S01]  /*1a40*/  IMAD.WIDE.U32 R26, R2, R24, R20 ;  /* 0x00000018021a7225 */ /* 0x000fe200078e0014 */
[----:B------:R-:W-:-:S03]  /*1a50*/  MOV R21, 0x400 ;  /* 0x0000040000157802 */ /* 0x000fc60000000f00 */
[----:B------:R-:W-:Y:S02]  /*1a60*/  IMAD R15, R0, R24, R15 ;  /* 0x00000018000f7224 */ /* 0x000fe400078e020f */
[-C--:B------:R-:W-:Y:S02]  /*1a70*/  IMAD R14, R23, R129.reuse, RZ ;  /* 0x00000081170e7224 */ /* 0x080fe400078e02ff */
[----:B------:R-:W-:Y:S01]  /*1a80*/  IMAD.WIDE.U32 R24, R22, R129, R28 ;  /* 0x0000008116187225 */ /* 0x000fe200078e001c */
[----:B-1----:R-:W-:Y:S02]  /*1a90*/  LEA R54, R54, R21, 0x18 ;  /* 0x0000001536367211 */ /* 0x002fe400078ec0ff */
[----:B------:R-:W-:Y:S01]  /*1aa0*/  IADD3 R23, PT, PT, R27, R15, RZ ;  /* 0x0000000f1b177210 */ /* 0x000fe20007ffe0ff */
[----:B------:R-:W-:Y:S02]  /*1ab0*/  IMAD.IADD R21, R25, 0x1, R14 ;  /* 0x0000000119157824 */ /* 0x000fe400078e020e */
[----:B------:R-:W-:Y:S01]  /*1ac0*/  IMAD.WIDE.U32 R14, R131, 0x40, R92 ;  /* 0x00000040830e7825 */ /* 0x000fe200078e005c */
[----:B------:R-:W-:-:S02]  /*1ad0*/  MOV R20, R24 ;  /* 0x0000001800147202 */ /* 0x000fc40000000f00 */
[----:B------:R-:W-:Y:S01]  /*1ae0*/  IADD3 R126, P0, PT, R12, R6, RZ ;  /* 0x000000060c7e7210 */ /* 0x000fe20007f1e0ff */
[-C--:B------:R-:W-:Y:S02]  /*1af0*/  IMAD R15, R15, R18.reuse, RZ ;  /* 0x000000120f0f7224 */ /* 0x080fe400078e02ff */
[----:B------:R-:W-:Y:S01]  /*1b00*/  IMAD.MOV.U32 R22, RZ, RZ, R26 ;  /* 0x000000ffff167224 */ /* 0x000fe200078e001a */
[----:B------:R-:W-:Y:S01]  /*1b10*/  SHF.R.S32.HI R6, RZ, 0x1f, R65 ;  /* 0x0000001fff067819 */ /* 0x000fe20000011441 */
[----:B------:R-:W-:Y:S01]  /*1b20*/  IMAD.X R127, RZ, RZ, R3, P0 ;  /* 0x000000ffff7f7224 */ /* 0x000fe200000e0603 */
[----:B------:R-:W-:Y:S01]  /*1b30*/  SHF.L.U64.HI R63, R18, 0x5, R19 ;  /* 0x00000005123f7819 */ /* 0x000fe20000010213 */
[----:B------:R-:W-:Y:S01]  /*1b40*/  IMAD R15, R14, R19, R15 ;  /* 0x000000130e0f7224 */ /* 0x000fe200078e020f */
[----:B------:R-:W-:Y:S01]  /*1b50*/  SHF.L.U32 R62, R18, 0x5, RZ ;  /* 0x00000005123e7819 */ /* 0x000fe200000006ff */
[----:B------:R-:W-:Y:S01]  /*1b60*/  IMAD.WIDE.U32 R20, R14, R18, R20 ;  /* 0x000000120e147225 */ /* 0x000fe200078e0014 */
[----:B------:R-:W-:-:S03]  /*1b70*/  LEA.HI R69, R6, R65, RZ, 0x6 ;  /* 0x0000004106457211 */ /* 0x000fc600078f30ff */
[----:B------:R-:W-:Y:S02]  /*1b80*/  IMAD R3, R123, R92, RZ ;  /* 0x0000005c7b037224 */ /* 0x000fe400078e02ff */
[----:B------:R-:W-:Y:S01]  /*1b90*/  IMAD.WIDE.U32 R18, R92, R122, R22 ;  /* 0x0000007a5c127225 */ /* 0x000fe200078e0016 */
[----:B------:R-:W-:-:S04]  /*1ba0*/  SHF.R.S32.HI R69, RZ, 0x6, R69 ;  /* 0x00000006ff457819 */ /* 0x000fc80000011445 */
[----:B------:R-:W-:Y:S02]  /*1bb0*/  IADD3 R3, PT, PT, R19, R3, RZ ;  /* 0x0000000313037210 */ /* 0x000fe40007ffe0ff */
[C---:B----4-:R-:W-:Y:S02]  /*1bc0*/  LEA R138, P0, R18.reuse, R4, 0x1 ;  /* 0x00000004128a7211 */ /* 0x050fe400078008ff */
[----:B------:R-:W-:Y:S02]  /*1bd0*/  LOP3.LUT R17, R55, 0xc0, RZ, 0xc0, !PT ;  /* 0x000000c037117812 */ /* 0x000fe400078ec0ff */
[----:B------:R-:W-:Y:S02]  /*1be0*/  LEA.HI.X R139, R18, R5, R3, 0x1, P0 ;  /* 0x00000005128b7211 */ /* 0x000fe400000f0c03 */
[----:B------:R-:W-:Y:S02]  /*1bf0*/  ISETP.GE.AND P0, PT, R69, R86, PT ;  /* 0x000000564500720c */ /* 0x000fe40003f06270 */
[----:B------:R-:W-:Y:S01]  /*1c00*/  LOP3.LUT R16, R17, 0x18, R60, 0xf8, !PT ;  /* 0x0000001811107812 */ /* 0x000fe200078ef83c */
[----:B------:R-:W-:-:S02]  /*1c10*/  IMAD R17, R125, R92, RZ ;  /* 0x0000005c7d117224 */ /* 0x000fc400078e02ff */
[----:B------:R-:W-:Y:S01]  /*1c20*/  IMAD.WIDE.U32 R126, R92, R124, R126 ;  /* 0x0000007c5c7e7225 */ /* 0x000fe200078e007e */
[----:B------:R-:W-:-:S03]  /*1c30*/  LOP3.LUT R16, R16, 0x18, R55, 0x78, !PT ;  /* 0x0000001810107812 */ /* 0x000fc600078e7837 */
[----:B------:R-:W-:Y:S01]  /*1c40*/  IMAD.IADD R17, R127, 0x1, R17 ;  /* 0x000000017f117824 */ /* 0x000fe200078e0211 */
[----:B------:R-:W-:Y:S01]  /*1c50*/  LEA R127, P1, R126, R8, 0x1 ;  /* 0x000000087e7f7211 */ /* 0x000fe200078208ff */
[----:B------:R-:W-:Y:S01]  /*1c60*/  IMAD.IADD R15, R21, 0x1, R15 ;  /* 0x00000001150f7824 */ /* 0x000fe200078e020f */
[----:B------:R-:W-:Y:S02]  /*1c70*/  LOP3.LUT R55, R16, 0x1f20, R55, 0xf8, !PT ;  /* 0x00001f2010377812 */ /* 0x000fe400078ef837 */
[----:B------:R-:W-:Y:S02]  /*1c80*/  LEA R90, P2, R20, R10, 0x1 ;  /* 0x0000000a145a7211 */ /* 0x000fe400078408ff */
[----:B------:R-:W-:Y:S02]  /*1c90*/  LEA.HI.X R126, R126, R9, R17, 0x1, P1 ;  /* 0x000000097e7e7211 */ /* 0x000fe400008f0c11 */
[C---:B------:R-:W-:Y:S01]  /*1ca0*/  SHF.L.U64.HI R125, R124.reuse, 0x5, R125 ;  /* 0x000000057c7d7819 */ /* 0x040fe2000001027d */
[----:B------:R-:W-:Y:S01]  /*1cb0*/  IMAD.SHL.U32 R124, R124, 0x20, RZ ;  /* 0x000000207c7c7824 */ /* 0x000fe200078e00ff */
[C---:B------:R-:W-:Y:S01]  /*1cc0*/  SHF.L.U64.HI R123, R122.reuse, 0x5, R123 ;  /* 0x000000057a7b7819 */ /* 0x040fe2000001027b */
[----:B------:R-:W-:Y:S01]  /*1cd0*/  IMAD.SHL.U32 R122, R122, 0x20, RZ ;  /* 0x000000207a7a7824 */ /* 0x000fe200078e00ff */
[----:B------:R-:W-:-:S02]  /*1ce0*/  LEA.HI.X R91, R20, R11, R15, 0x1, P2 ;  /* 0x0000000b145b7211 */ /* 0x000fc400010f0c0f */
        /* <DEDUP_REMOVED lines=90> */
.L_x_7227:
        /* <DEDUP_REMOVED lines=17> */
.L_x_7192:
[----:B------:R-:W-:Y:S05]  /*23a0*/  BSYNC.RECONVERGENT B0 ;  /* 0x0000000000007941 */ /* 0x000fea0003800200 */
.L_x_7191:
        /* <DEDUP_REMOVED lines=15> */
.L_x_7194:
[----:B------:R-:W-:Y:S05]  /*24a0*/  BSYNC.RECONVERGENT B0 ;  /* 0x0000000000007941 */ /* 0x000fea0003800200 */
.L_x_7193:
        /* <DEDUP_REMOVED lines=27> */
.L_x_7198:
[----:B------:R-:W-:Y:S05]  /*2660*/  BSYNC.RECONVERGENT B0 ;  /* 0x0000000000007941 */ /* 0x000fea0003800200 */
.L_x_7197:
        /* <DEDUP_REMOVED lines=17> */
.L_x_7196:
        /* <DEDUP_REMOVED lines=58> */
.L_x_7204:
[----:B------:R-:W-:Y:S05]  /*2b20*/  BSYNC.RECONVERGENT B0 ;  /* 0x0000000000007941 */ /* 0x000fea0003800200 */
.L_x_7203:
        /* <DEDUP_REMOVED lines=48> */
.L_x_7206:
[----:B------:R-:W-:Y:S05]  /*2e30*/  BSYNC.RECONVERGENT B0 ;  /* 0x0000000000007941 */ /* 0x000fea0003800200 */
.L_x_7205:
        /* <DEDUP_REMOVED lines=47> */
.L_x_7202:
[----:B------:R-:W-:Y:S05]  /*3130*/  BSYNC.RECONVERGENT B1 ;  /* 0x0000000000017941 */ /* 0x000fea0003800200 */
.L_x_7201:
        /* <DEDUP_REMOVED lines=63> */
.L_x_7210:
[----:B------:R-:W-:Y:S05]  /*3530*/  BSYNC.RECONVERGENT B0 ;  /* 0x0000000000007941 */ /* 0x000fea0003800200 */
.L_x_7209:
        /* <DEDUP_REMOVED lines=48> */
.L_x_7212:
[----:B------:R-:W-:Y:S05]  /*3840*/  BSYNC.RECONVERGENT B0 ;  /* 0x0000000000007941 */ /* 0x000fea0003800200 */
.L_x_7211:
        /* <DEDUP_REMOVED lines=47> */
.L_x_7208:
[----:B------:R-:W-:Y:S05]  /*3b40*/  BSYNC.RECONVERGENT B1 ;  /* 0x0000000000017941 */ /* 0x000fea0003800200 */
.L_x_7207:
[----:B------:R-:W3:Y:S02]  /*3b50*/  LD.E R3, desc[UR4][R84.64+0xd0] ;  /* 0x0000d00454037980 */ /* 0x000ee4000c101900 */
[----:B---3--:R-:W-:Y:S05]  /*3b60*/  IMAD.U32 R3, R3, -0x20, RZ ;  /* 0xffffffe003037824 */ /* 0x008fea00078e00ff */
[C---:B------:R-:W-:Y:S02]  /*3b70*/  LEA R16, P1, R3.reuse, R16, 0x1 ;  /* 0x0000001003107211 */ /* 0x040fe400078208ff */
[C---:B------:R-:W-:Y:S02]  /*3b80*/  LEA R52, P0, R3.reuse, R52, 0x1 ;  /* 0x0000003403347211 */ /* 0x040fe400078008ff */
[C---:B------:R-:W-:Y:S02]  /*3b90*/  LEA.HI.X.SX32 R17, R3.reuse, R17, 0x1, P1 ;  /* 0x0000001103117211 */ /* 0x040fe400008f0eff */
[----:B------:R-:W-:Y:S01]  /*3ba0*/  LEA.HI.X.SX32 R53, R3, R53, 0x1, P0 ;  /* 0x0000003503357211 */ /* 0x000fe200000f0eff */
[----:B------:R-:W-:Y:S05]  /*3bb0*/  BRA `(.L_x_7199) ;  /* 0x0000002000987947 */ /* 0x000fea0003800000 */
.L_x_7200:
        /* <DEDUP_REMOVED lines=95> */
.L_x_7216:
[----:B------:R-:W-:Y:S05]  /*41b0*/  BSYNC.RECONVERGENT B0 ;  /* 0x0000000000007941 */ /* 0x000fea0003800200 */
.L_x_7215:
        /* <DEDUP_REMOVED lines=88> */
.L_x_7218:
[----:B------:R-:W-:Y:S05]  /*4740*/  BSYNC.RECONVERGENT B0 ;  /* 0x0000000000007941 */ /* 0x000fea0003800200 */
.L_x_7217:
        /* <DEDUP_REMOVED lines=86> */
.L_x_7214:
[----:B------:R-:W-:Y:S05]  /*4cb0*/  BSYNC.RECONVERGENT B1 ;  /* 0x0000000000017941 */ /* 0x000fea0003800200 */
.L_x_7213:
        /* <DEDUP_REMOVED lines=96> */
.L_x_7222:
[----:B------:R-:W-:Y:S05]  /*52c0*/  BSYNC.RECONVERGENT B0 ;  /* 0x0000000000007941 */ /* 0x000fea0003800200 */
.L_x_7221:
        /* <DEDUP_REMOVED lines=87> */
.L_x_7224:
[----:B------:R-:W-:Y:S05]  /*5840*/  BSYNC.RECONVERGENT B0 ;  /* 0x0000000000007941 */ /* 0x000fea0003800200 */
.L_x_7223:
        /* <DEDUP_REMOVED lines=86> */
.L_x_7220:
[----:B------:R-:W-:Y:S05]  /*5db0*/  BSYNC.RECONVERGENT B1 ;  /* 0x0000000000017941 */ /* 0x000fea0003800200 */
.L_x_7219:
[----:B------:R-:W3:Y:S02]  /*5dc0*/  LD.E R3, desc[UR4][R84.64+0xd0] ;  /* 0x0000d00454037980 */ /* 0x000ee4000c101900 */
[----:B---3--:R-:W-:Y:S05]  /*5dd0*/  IMAD.U32 R3, R3, -0x20, RZ ;  /* 0xffffffe003037824 */ /* 0x008fea00078e00ff */
[C---:B------:R-:W-:Y:S02]  /*5de0*/  LEA R74, P1, R3.reuse, R74, 0x1 ;  /* 0x0000004a034a7211 */ /* 0x040fe400078208ff */
[C---:B------:R-:W-:Y:S02]  /*5df0*/  LEA R72, P0, R3.reuse, R72, 0x1 ;  /* 0x0000004803487211 */ /* 0x040fe400078008ff */
[C---:B------:R-:W-:Y:S02]  /*5e00*/  LEA.HI.X.SX32 R75, R3.reuse, R75, 0x1, P1 ;  /* 0x0000004b034b7211 */ /* 0x040fe400008f0eff */
[----:B------:R-:W-:Y:S09]  /*5e10*/  LEA.HI.X.SX32 R73, R3, R73, 0x1, P0 ;  /* 0x0000004903497211 */ /* 0x000ff200000f0eff */
.L_x_7199:
[----:B------:R-:W-:Y:S05]  /*5e20*/  BSYNC.RECONVERGENT B2 ;  /* 0x0000000000027941 */ /* 0x000fea0003800200 */
.L_x_7195:
        /* <DEDUP_REMOVED lines=103> */
.L_x_7226:
[----:B------:R-:W-:Y:S05]  /*64a0*/  BSYNC.RECONVERGENT B0 ;  /* 0x0000000000007941 */ /* 0x000fea0003800200 */
.L_x_7225:
[----:B------:R-:W-:Y:S05]  /*64b0*/  @P2 BRA `(.L_x_7227) ;  /* 0xffffffbc00742947 */ /* 0x000fea000383ffff */
.L_x_7190:
        /* <DEDUP_REMOVED lines=30> */
.L_x_7232:
[----:B------:R3:W-:Y:S02]  /*66a0*/  STS.128 [R55+0x2000], RZ ;  /* 0x002000ff37007388 */ /* 0x0007e40000000c00 */
.L_x_7231:
[----:B------:R-:W-:Y:S05]  /*66b0*/  BSYNC.RECONVERGENT B0 ;  /* 0x0000000000007941 */ /* 0x000fea0003800200 */
.L_x_7230:
        /* <DEDUP_REMOVED lines=24> */
.L_x_7234:
[----:B------:R1:W-:Y:S01]  /*6840*/  STS.128 [R55+0x2800], RZ ;  /* 0x002800ff37007388 */ /* 0x0003e20000000c00 */
[----:B------:R-:W-:Y:S05]  /*6850*/  BRA `(.L_x_7233) ;  /* 0x0000003400bc7947 */ /* 0x000fea0003800000 */
.L_x_7229:
        /* <DEDUP_REMOVED lines=79> */
.L_x_7241:
[----:B------:R-:W-:Y:S05]  /*6d50*/  BSYNC.RECONVERGENT B0 ;  /* 0x0000000000007941 */ /* 0x000fea0003800200 */
.L_x_7240:
[----:B-----5:R-:W-:Y:S01]  /*6d60*/  IMAD.MOV.U32 R6, RZ, RZ, R18 ;  /* 0x000000ffff067224 */ /* 0x020fe200078e0012 */
[----:B------:R-:W-:Y:S01]  /*6d70*/  MOV R4, R16 ;  /* 0x0000001000047202 */ /* 0x000fe20000000f00 */
[----:B------:R-:W-:Y:S01]  /*6d80*/  IMAD.MOV.U32 R7, RZ, RZ, R19 ;  /* 0x000000ffff077224 */ /* 0x000fe200078e0013 */
[----:B------:R-:W-:Y:S02]  /*6d90*/  MOV R5, R17 ;  /* 0x0000001100057202 */ /* 0x000fe40000000f00 */
.L_x_7239:
[----:B------:R-:W-:Y:S05]  /*6da0*/  BSYNC.RECONVERGENT B1 ;  /* 0x0000000000017941 */ /* 0x000fea0003800200 */
.L_x_7238:
        /* <DEDUP_REMOVED lines=47> */
.L_x_7245:
[----:B------:R-:W-:Y:S05]  /*70a0*/  BSYNC.RECONVERGENT B0 ;  /* 0x0000000000007941 */ /* 0x000fea0003800200 */
.L_x_7244:
[----:B-----5:R1:W-:Y:S02]  /*70b0*/  STS.128 [R55+0x1000], R16 ;  /* 0x0010001037007388 */ /* 0x0203e40000000c00 */
.L_x_7243:
[----:B------:R-:W-:Y:S05]  /*70c0*/  BSYNC.RECONVERGENT B1 ;  /* 0x0000000000017941 */ /* 0x000fea0003800200 */
.L_x_7242:
        /* <DEDUP_REMOVED lines=45> */
.L_x_7247:
[----:B------:R-:W-:Y:S05]  /*73a0*/  BSYNC.RECONVERGENT B0 ;  /* 0x0000000000007941 */ /* 0x000fea0003800200 */
.L_x_7246:
[----:B-----5:R1:W-:Y:S02]  /*73b0*/  STS.128 [R55+0x2000], R16 ;  /* 0x0020001037007388 */ /* 0x0203e40000000c00 */
.L_x_7237:
[----:B------:R-:W-:Y:S05]  /*73c0*/  BSYNC.RECONVERGENT B2 ;  /* 0x0000000000027941 */ /* 0x000fea0003800200 */
.L_x_7236:
        /* <DEDUP_REMOVED lines=51> */
.L_x_7251:
[----:B------:R-:W-:Y:S05]  /*7700*/  BSYNC.RECONVERGENT B0 ;  /* 0x0000000000007941 */ /* 0x000fea0003800200 */
.L_x_7250:
[----:B-----5:R1:W-:Y:S02]  /*7710*/  STS.128 [R55+0x800], R16 ;  /* 0x0008001037007388 */ /* 0x0203e40000000c00 */
.L_x_7249:
[----:B------:R-:W-:Y:S05]  /*7720*/  BSYNC.RECONVERGENT B1 ;  /* 0x0000000000017941 */ /* 0x000fea0003800200 */
.L_x_7248:
        /* <DEDUP_REMOVED lines=46> */
.L_x_7255:
[----:B------:R-:W-:Y:S05]  /*7a10*/  BSYNC.RECONVERGENT B0 ;  /* 0x0000000000007941 */ /* 0x000fea0003800200 */
.L_x_7254:
[----:B-----5:R1:W-:Y:S02]  /*7a20*/  STS.128 [R55+0x1800], R16 ;  /* 0x0018001037007388 */ /* 0x0203e40000000c00 */
.L_x_7253:
[----:B------:R-:W-:Y:S05]  /*7a30*/  BSYNC.RECONVERGENT B1 ;  /* 0x0000000000017941 */ /* 0x000fea0003800200 */
.L_x_7252:
        /* <DEDUP_REMOVED lines=47> */
.L_x_7257:
[----:B------:R-:W-:Y:S05]  /*7d30*/  BSYNC.RECONVERGENT B0 ;  /* 0x0000000000007941 */ /* 0x000fea0003800200 */
.L_x_7256:
[----:B-----5:R1:W-:Y:S01]  /*7d40*/  STS.128 [R55+0x2800], R16 ;  /* 0x0028001037007388 */ /* 0x0203e20000000c00 */
[----:B------:R-:W-:Y:S05]  /*7d50*/  BRA `(.L_x_7233) ;  /* 0x00000020007c7947 */ /* 0x000fea0003800000 */
.L_x_7235:
        /* <DEDUP_REMOVED lines=95> */
.L_x_7262:
[----:B------:R-:W-:Y:S05]  /*8350*/  BSYNC.RECONVERGENT B0 ;  /* 0x0000000000007941 */ /* 0x000fea0003800200 */
.L_x_7261:
[----:B------:R-:W-:Y:S05]  /*8360*/  BSYNC.RECONVERGENT B1 ;  /* 0x0000000000017941 */ /* 0x000fea0003800200 */
.L_x_7260:
        /* <DEDUP_REMOVED lines=86> */
.L_x_7266:
[----:B------:R-:W-:Y:S05]  /*88d0*/  BSYNC.RECONVERGENT B0 ;  /* 0x0000000000007941 */ /* 0x000fea0003800200 */
.L_x_7265:
[----:B-----5:R1:W-:Y:S02]  /*88e0*/  STS.128 [R55+0x1000], R24 ;  /* 0x0010001837007388 */ /* 0x0203e40000000c00 */
.L_x_7264:
[----:B------:R-:W-:Y:S05]  /*88f0*/  BSYNC.RECONVERGENT B1 ;  /* 0x0000000000017941 */ /* 0x000fea0003800200 */
.L_x_7263:
        /* <DEDUP_REMOVED lines=84> */
.L_x_7268:
[----:B------:R-:W-:Y:S05]  /*8e40*/  BSYNC.RECONVERGENT B0 ;  /* 0x0000000000007941 */ /* 0x000fea0003800200 */
.L_x_7267:
[----:B-----5:R1:W-:Y:S02]  /*8e50*/  STS.128 [R55+0x2000], R24 ;  /* 0x0020001837007388 */ /* 0x0203e40000000c00 */
.L_x_7259:
[----:B------:R-:W-:Y:S05]  /*8e60*/  BSYNC.RECONVERGENT B2 ;  /* 0x0000000000027941 */ /* 0x000fea0003800200 */
.L_x_7258:
        /* <DEDUP_REMOVED lines=91> */
.L_x_7272:
[----:B------:R-:W-:Y:S05]  /*9420*/  BSYNC.RECONVERGENT B0 ;  /* 0x0000000000007941 */ /* 0x000fea0003800200 */
.L_x_7271:
[----:B-----5:R1:W-:Y:S02]  /*9430*/  STS.128 [R55+0x800], R24 ;  /* 0x0008001837007388 */ /* 0x0203e40000000c00 */
.L_x_7270:
[----:B------:R-:W-:Y:S05]  /*9440*/  BSYNC.RECONVERGENT B1 ;  /* 0x0000000000017941 */ /* 0x000fea0003800200 */
.L_x_7269:
        /* <DEDUP_REMOVED lines=86> */
.L_x_7276:
[----:B------:R-:W-:Y:S05]  /*99b0*/  BSYNC.RECONVERGENT B0 ;  /* 0x0000000000007941 */ /* 0x000fea0003800200 */
.L_x_7275:
[----:B-----5:R1:W-:Y:S02]  /*99c0*/  STS.128 [R55+0x1800], R24 ;  /* 0x0018001837007388 */ /* 0x0203e40000000c00 */
.L_x_7274:
[----:B------:R-:W-:Y:S05]  /*99d0*/  BSYNC.RECONVERGENT B1 ;  /* 0x0000000000017941 */ /* 0x000fea0003800200 */
.L_x_7273:
        /* <DEDUP_REMOVED lines=85> */
.L_x_7278:
[----:B------:R-:W-:Y:S05]  /*9f30*/  BSYNC.RECONVERGENT B0 ;  /* 0x0000000000007941 */ /* 0x000fea0003800200 */
.L_x_7277:
[----:B-----5:R1:W-:Y:S02]  /*9f40*/  STS.128 [R55+0x2800], R4 ;  /* 0x0028000437007388 */ /* 0x0203e40000000c00 */
.L_x_7233:
[----:B------:R-:W-:Y:S05]  /*9f50*/  BSYNC.RECONVERGENT B3 ;  /* 0x0000000000037941 */ /* 0x000fea0003800200 */
.L_x_7228:
        /* <DEDUP_REMOVED lines=8> */
[--C-:B------:R-:W-:Y:S01]  /*9fe0*/  @!P1 IMAD.MOV.U32 R7, RZ, RZ, R126.reuse ;  /* 0x000000ffff079224 */ /* 0x100fe200078e007e */
[----:B------:R-:W-:Y:S01]  /*9ff0*/  @!P0 MOV R4, R127 ;  /* 0x0000007f00048202 */ /* 0x000fe20000000f00 */
        /* <DEDUP_REMOVED lines=20> */
.L_x_7281:
[----:B------:R4:W-:Y:S02]  /*a140*/  STS.128 [R55+0x5000], RZ ;  /* 0x005000ff37007388 */ /* 0x0009e40000000c00 */
.L_x_7280:
[----:B------:R-:W-:Y:S05]  /*a150*/  BSYNC.RECONVERGENT B0 ;  /* 0x0000000000007941 */ /* 0x000fea0003800200 */
.L_x_7279:
        /* <DEDUP_REMOVED lines=24> */
.L_x_7284:
[----:B------:R3:W-:Y:S02]  /*a2e0*/  STS.128 [R55+0x5800], RZ ;  /* 0x005800ff37007388 */ /* 0x0007e40000000c00 */
.L_x_7283:
[----:B------:R-:W-:Y:S05]  /*a2f0*/  BSYNC.RECONVERGENT B0 ;  /* 0x0000000000007941 */ /* 0x000fea0003800200 */
.L_x_7282:
        /* <DEDUP_REMOVED lines=24> */
.L_x_7287:
[----:B------:R1:W-:Y:S01]  /*a480*/  STS.128 [R55+0x8000], RZ ;  /* 0x008000ff37007388 */ /* 0x0003e20000000c00 */
[----:B------:R-:W-:Y:S05]  /*a490*/  BRA `(.L_x_7288) ;  /* 0x00000000000c7947 */ /* 0x000fea0003800000 */
.L_x_7286:
[----:B------:R1:W-:Y:S04]  /*a4a0*/  STS.128 [R55+0x6000], RZ ;  /* 0x006000ff37007388 */ /* 0x0003e80000000c00 */
[----:B------:R1:W-:Y:S04]  /*a4b0*/  STS.128 [R55+0x7000], RZ ;  /* 0x007000ff37007388 */ /* 0x0003e80000000c00 */
[----:B------:R1:W-:Y:S02]  /*a4c0*/  STS.128 [R55+0x8000], RZ ;  /* 0x008000ff37007388 */ /* 0x0003e40000000c00 */
.L_x_7288:
[----:B------:R-:W-:Y:S05]  /*a4d0*/  BSYNC.RECONVERGENT B0 ;  /* 0x0000000000007941 */ /* 0x000fea0003800200 */
.L_x_7285:
        /* <DEDUP_REMOVED lines=27> */
.L_x_7291:
[----:B------:R1:W-:Y:S02]  /*a690*/  STS.128 [R55+0x8800], RZ ;  /* 0x008800ff37007388 */ /* 0x0003e40000000c00 */
.L_x_7290:
[----:B------:R-:W-:Y:S05]  /*a6a0*/  BSYNC.RECONVERGENT B0 ;  /* 0x0000000000007941 */ /* 0x000fea0003800200 */
.L_x_7289:
[----:B------:R-:W4:Y:S01]  /*a6b0*/  LD.E R0, desc[UR4][R84.64+0x18c] ;  /* 0x00018c0454007980 */ /* 0x000f22000c101900 */
[C---:B-1-3--:R-:W-:Y:S01]  /*a6c0*/  IMAD.SHL.U32 R7, R60.reuse, 0x10, RZ ;  /* 0x000000103c077824 */ /* 0x04afe200078e00ff */
[----:B------:R-:W-:Y:S01]  /*a6d0*/  SHF.R.U32.HI R117, RZ, 0x1, R60 ;  /* 0x00000001ff757819 */ /* 0x000fe2000001163c */
[C---:B------:R-:W-:Y:S01]  /*a6e0*/  IMAD.SHL.U32 R14, R60.reuse, 0x20, RZ ;  /* 0x000000203c0e7824 */ /* 0x040fe200078e00ff */
[----:B------:R-:W-:Y:S01]  /*a6f0*/  LOP3.LUT P0, RZ, R60, 0x4, RZ, 0xc0, !PT ;  /* 0x000000043cff7812 */ /* 0x000fe2000780c0ff */
[----:B------:R-:W-:Y:S01]  /*a700*/  IMAD.MOV.U32 R8, RZ, RZ, 0x20 ;  /* 0x00000020ff087424 */ /* 0x000fe200078e00ff */
[----:B-----5:R-:W-:Y:S01]  /*a710*/  LOP3.LUT R11, R117, 0x8, RZ, 0xc0, !PT ;  /* 0x00000008750b7812 */ /* 0x020fe200078ec0ff */
[----:B------:R-:W0:Y:S01]  /*a720*/  LDGDEPBAR ;  /* 0x00000000000079af */ /* 0x000e220000000000 */
[----:B------:R-:W-:Y:S01]  /*a730*/  LOP3.LUT R118, R7, 0x3e00, RZ, 0xc0, !PT ;  /* 0x00003e0007767812 */ /* 0x000fe200078ec0ff */
[----:B------:R-:W-:Y:S01]  /*a740*/  BSSY.RECONVERGENT B1, `(.L_x_7292) ;  /* 0x0000159000017945 */ /* 0x000fe20003800200 */
[----:B------:R-:W-:-:S02]  /*a750*/  LOP3.LUT R3, R14, 0xc0, RZ, 0xc0, !PT ;  /* 0x000000c00e037812 */ /* 0x000fc400078ec0ff */
[----:B------:R-:W-:Y:S02]  /*a760*/  LOP3.LUT R7, R7, 0x100, RZ, 0xc0, !PT ;  /* 0x0000010007077812 */ /* 0x000fe400078ec0ff */
[--C-:B------:R-:W-:Y:S02]  /*a770*/  LOP3.LUT R11, R11, 0xc0, R14.reuse, 0xf8, !PT ;  /* 0x000000c00b0b7812 */ /* 0x100fe400078ef80e */
[----:B------:R-:W-:Y:S02]  /*a780*/  LOP3.LUT R5, R118, 0x20, R14, 0xf8, !PT ;  /* 0x0000002076057812 */ /* 0x000fe400078ef80e */
[----:B------:R-:W-:Y:S02]  /*a790*/  LOP3.LUT R3, R3, 0x8, R60, 0xf8, !PT ;  /* 0x0000000803037812 */ /* 0x000fe400078ef83c */
[----:B------:R-:W-:Y:S02]  /*a7a0*/  LOP3.LUT R2, R7, 0x20, R14, 0xf8, !PT ;  /* 0x0000002007027812 */ /* 0x000fe400078ef80e */
[----:B------:R-:W-:-:S02]  /*a7b0*/  LOP3.LUT R11, R11, 0x18, R116, 0x78, !PT ;  /* 0x000000180b0b7812 */ /* 0x000fc400078e7874 */
[----:B------:R-:W-:Y:S02]  /*a7c0*/  LOP3.LUT R4, R5, 0x100, R14, 0xf8, !PT ;  /* 0x0000010005047812 */ /* 0x000fe400078ef80e */
[----:B------:R-:W-:Y:S02]  /*a7d0*/  LOP3.LUT R3, R3, 0x18, R116, 0x78, !PT ;  /* 0x0000001803037812 */ /* 0x000fe400078e7874 */
[----:B------:R-:W-:Y:S02]  /*a7e0*/  LOP3.LUT R53, R4, R11, RZ, 0xfc, !PT ;  /* 0x0000000b04357212 */ /* 0x000fe400078efcff */
[----:B------:R-:W-:Y:S02]  /*a7f0*/  LOP3.LUT R3, R2, R3, RZ, 0xfc, !PT ;  /* 0x0000000302037212 */ /* 0x000fe400078efcff */
[----:B------:R-:W-:Y:S01]  /*a800*/  SEL R8, R8, 0xffffffe0, !P0 ;  /* 0xffffffe008087807 */ /* 0x000fe20004000000 */
[--C-:B------:R-:W-:Y:S01]  /*a810*/  IMAD R53, R53, 0x2, R54.reuse ;  /* 0x0000000235357824 */ /* 0x100fe200078e0236 */
[----:B------:R-:W-:Y:S01]  /*a820*/  LEA R135, R86, 0xffffffc0, 0x6 ;  /* 0xffffffc056877811 */ /* 0x000fe200078e30ff */
[----:B------:R-:W-:-:S02]  /*a830*/  IMAD R3, R3, 0x2, R54 ;  /* 0x0000000203037824 */ /* 0x000fc400078e0236 */
[--C-:B------:R-:W-:Y:S01]  /*a840*/  IMAD.IADD R15, R53, 0x1, R8.reuse ;  /* 0x00000001350f7824 */ /* 0x100fe200078e0208 */
[----:B------:R-:W-:Y:S01]  /*a850*/  LDSM.16.M88.4 R44, [R53] ;  /* 0x00000000352c783b */ /* 0x000fe20000000200 */
[----:B------:R-:W-:-:S03]  /*a860*/  IMAD.IADD R2, R3, 0x1, R8 ;  /* 0x0000000103027824 */ /* 0x000fc600078e0208 */
[----:B------:R-:W1:Y:S04]  /*a870*/  LDSM.16.M88.4 R32, [R3+0x3000] ;  /* 0x003000000320783b */ /* 0x000e680000000200 */
[----:B------:R-:W3:Y:S04]  /*a880*/  LDSM.16.M88.4 R68, [R3+0x3400] ;  /* 0x003400000344783b */ /* 0x000ee80000000200 */
[----:B------:R-:W-:Y:S04]  /*a890*/  LDSM.16.M88.4 R92, [R15] ;  /* 0x000000000f5c783b */ /* 0x000fe80000000200 */
[----:B------:R-:W3:Y:S04]  /*a8a0*/  LDSM.16.M88.4 R100, [R2+0x3000] ;  /* 0x003000000264783b */ /* 0x000ee80000000200 */
[----:B------:R-:W3:Y:S04]  /*a8b0*/  LDSM.16.M88.4 R56, [R3+0x3800] ;  /* 0x003800000338783b */ /* 0x000ee80000000200 */
[----:B------:R-:W3:Y:S04]  /*a8c0*/  LDSM.16.M88.4 R4, [R3+0x3c00] ;  /* 0x003c00000304783b */ /* 0x000ee80000000200 */
[----:B------:R-:W-:Y:S04]  /*a8d0*/  LDSM.16.M88.4 R40, [R53+0x1000] ;  /* 0x001000003528783b */ /* 0x000fe80000000200 */
[----:B------:R-:W3:Y:S04]  /*a8e0*/  LDSM.16.M88.4 R96, [R3+0x4000] ;  /* 0x004000000360783b */ /* 0x000ee80000000200 */
[----:B--2---:R-:W2:Y:S04]  /*a8f0*/  LDSM.16.M88.4 R88, [R2+0x3400] ;  /* 0x003400000258783b */ /* 0x004ea80000000200 */
[----:B------:R-:W2:Y:S01]  /*a900*/  LDSM.16.M88.4 R80, [R2+0x3800] ;  /* 0x003800000250783b */ /* 0x000ea20000000200 */
[C---:B-1----:R-:W-:Y:S03]  /*a910*/  HMMA.16816.F32.BF16 R20, R44.reuse, R32, RZ ;  /* 0x000000202c14723c */ /* 0x042fe600000418ff */
[----:B------:R-:W1:Y:S04]  /*a920*/  LDSM.16.M88.4 R76, [R2+0x3c00] ;  /* 0x003c0000024c783b */ /* 0x000e680000000200 */
[----:B------:R-:W-:Y:S01]  /*a930*/  LDSM.16.M88.4 R28, [R15+0x1000] ;  /* 0x001000000f1c783b */ /* 0x000fe20000000200 */
[C---:B------:R-:W-:Y:S03]  /*a940*/  HMMA.16816.F32.BF16 R32, R44.reuse, R34, RZ ;  /* 0x000000222c20723c */ /* 0x040fe600000418ff */
[----:B------:R-:W1:Y:S04]  /*a950*/  LDSM.16.M88.4 R24, [R2+0x4000] ;  /* 0x004000000218783b */ /* 0x000e680000000200 */
[----:B------:R-:W1:Y:S01]  /*a960*/  LDSM.16.M88.4 R36, [R3+0x4400] ;  /* 0x004400000324783b */ /* 0x000e620000000200 */
[----:B---3--:R-:W-:Y:S03]  /*a970*/  HMMA.16816.F32.BF16 R72, R44, R68, RZ ;  /* 0x000000442c48723c */ /* 0x008fe600000418ff */
[----:B------:R-:W-:Y:S05]  /*a980*/  LDSM.16.M88.4 R16, [R3+0x5000] ;  /* 0x005000000310783b */ /* 0x000fea0000000200 */
[----:B------:R-:W-:Y:S08]  /*a990*/  HMMA.16816.F32.BF16 R20, R92, R100, R20 ;  /* 0x000000645c14723c */ /* 0x000ff00000041814 */
[----:B------:R-:W-:Y:S08]  /*a9a0*/  HMMA.16816.F32.BF16 R68, R44, R70, RZ ;  /* 0x000000462c44723c */ /* 0x000ff000000418ff */
[----:B------:R-:W-:Y:S08]  /*a9b0*/  HMMA.16816.F32.BF16 R32, R92, R102, R32 ;  /* 0x000000665c20723c */ /* 0x000ff00000041820 */
[C---:B------:R-:W-:Y:S08]  /*a9c0*/  HMMA.16816.F32.BF16 R64, R44.reuse, R56, RZ ;  /* 0x000000382c40723c */ /* 0x040ff000000418ff */
[C---:B------:R-:W-:Y:S08]  /*a9d0*/  HMMA.16816.F32.BF16 R56, R44.reuse, R58, RZ ;  /* 0x0000003a2c38723c */ /* 0x040ff000000418ff */
[C---:B------:R-:W-:Y:S08]  /*a9e0*/  HMMA.16816.F32.BF16 R48, R44.reuse, R4, RZ ;  /* 0x000000042c30723c */ /* 0x040ff000000418ff */
[----:B------:R-:W-:Y:S01]  /*a9f0*/  HMMA.16816.F32.BF16 R44, R44, R6, RZ ;  /* 0x000000062c2c723c */ /* 0x000fe200000418ff */
[----:B------:R-:W3:Y:S07]  /*aa00*/  LDSM.16.M88.4 R4, [R53+0x2000] ;  /* 0x002000003504783b */ /* 0x000eee0000000200 */
[----:B------:R-:W-:Y:S08]  /*aa10*/  HMMA.16816.F32.BF16 R20, R40, R96, R20 ;  /* 0x000000602814723c */ /* 0x000ff00000041814 */
[C---:B--2---:R-:W-:Y:S08]  /*aa20*/  HMMA.16816.F32.BF16 R72, R92.reuse, R88, R72 ;  /* 0x000000585c48723c */ /* 0x044ff00000041848 */
[----:B------:R-:W-:Y:S01]  /*aa30*/  HMMA.16816.F32.BF16 R68, R92, R90, R68 ;  /* 0x0000005a5c44723c */ /* 0x000fe20000041844 */
[----:B------:R-:W2:Y:S07]  /*aa40*/  LDSM.16.M88.4 R88, [R2+0x4400] ;  /* 0x004400000258783b */ /* 0x000eae0000000200 */
[----:B------:R-:W-:Y:S08]  /*aa50*/  HMMA.16816.F32.BF16 R32, R40, R98, R32 ;  /* 0x000000622820723c */ /* 0x000ff00000041820 */
[C---:B------:R-:W-:Y:S08]  /*aa60*/  HMMA.16816.F32.BF16 R64, R92.reuse, R80, R64 ;  /* 0x000000505c40723c */ /* 0x040ff00000041840 */
[C---:B------:R-:W-:Y:S08]  /*aa70*/  HMMA.16816.F32.BF16 R56, R92.reuse, R82, R56 ;  /* 0x000000525c38723c */ /* 0x040ff00000041838 */
[C---:B-1----:R-:W-:Y:S08]  /*aa80*/  HMMA.16816.F32.BF16 R48, R92.reuse, R76, R48 ;  /* 0x0000004c5c30723c */ /* 0x042ff00000041830 */
[----:B------:R-:W-:Y:S01]  /*aa90*/  HMMA.16816.F32.BF16 R44, R92, R78, R44 ;  /* 0x0000004e5c2c723c */ /* 0x000fe2000004182c */
[----:B------:R-:W-:Y:S07]  /*aaa0*/  LDSM.16.M88.4 R76, [R2+0x5000] ;  /* 0x00500000024c783b */ /* 0x000fee0000000200 */
[C---:B------:R-:W-:Y:S01]  /*aab0*/  HMMA.16816.F32.BF16 R80, R28.reuse, R24, R20 ;  /* 0x000000181c50723c */ /* 0x040fe20000041814 */
[----:B------:R-:W1:Y:S07]  /*aac0*/  LDSM.16.M88.4 R20, [R15+0x2000] ;  /* 0x002000000f14783b */ /* 0x000e6e0000000200 */
[----:B------:R-:W-:Y:S01]  /*aad0*/  HMMA.16816.F32.BF16 R32, R28, R26, R32 ;  /* 0x0000001a1c20723c */ /* 0x000fe20000041820 */
[----:B------:R-:W1:Y:S07]  /*aae0*/  LDSM.16.M88.4 R24, [R3+0x5400] ;  /* 0x005400000318783b */ /* 0x000e6e0000000200 */
        /* <DEDUP_REMOVED lines=8> */
[----:B------:R-:W2:Y:S07]  /*ab70*/  LDSM.16.M88.4 R88, [R2+0x4800] ;  /* 0x004800000258783b */ /* 0x000eae0000000200 */
[C---:B-1----:R-:W-:Y:S08]  /*ab80*/  HMMA.16816.F32.BF16 R80, R20.reuse, R76, R80 ;  /* 0x0000004c1450723c */ /* 0x042ff00000041850 */
[----:B------:R-:W-:Y:S01]  /*ab90*/  HMMA.16816.F32.BF16 R32, R20, R78, R32 ;  /* 0x0000004e1420723c */ /* 0x000fe20000041820 */
[----:B------:R-:W1:Y:S07]  /*aba0*/  LDSM.16.M88.4 R76, [R3+0x4c00] ;  /* 0x004c0000034c783b */ /* 0x000e6e0000000200 */
[C---:B------:R-:W-:Y:S05]  /*abb0*/  HMMA.16816.F32.BF16 R72, R4.reuse, R24, R72 ;  /* 0x000000180448723c */ /* 0x040fea0000041848 */
[-C--:B----4-:R-:W-:Y:S01]  /*abc0*/  FMUL.FTZ R15, R80, R0.reuse ;  /* 0x00000000500f7220 */ /* 0x090fe20000410000 */
[-C--:B------:R-:W-:Y:S01]  /*abd0*/  FMUL.FTZ R52, R81, R0.reuse ;  /* 0x0000000051347220 */ /* 0x080fe20000410000 */
[-C--:B------:R-:W-:Y:S01]  /*abe0*/  FMUL.FTZ R53, R82, R0.reuse ;  /* 0x0000000052357220 */ /* 0x080fe20000410000 */
[----:B------:R-:W-:Y:S01]  /*abf0*/  HMMA.16816.F32.BF16 R68, R4, R26, R68 ;  /* 0x0000001a0444723c */ /* 0x000fe20000041844 */
[----:B------:R-:W4:Y:S02]  /*ac00*/  LDSM.16.M88.4 R24, [R3+0x5800] ;  /* 0x005800000318783b */ /* 0x000f240000000200 */
[----:B------:R-:W-:Y:S01]  /*ac10*/  MUFU.TANH R15, R15 ;  /* 0x0000000f000f7308 */ /* 0x000fe20000002400 */
[-C--:B------:R-:W-:Y:S01]  /*ac20*/  FMUL.FTZ R32, R32, R0.reuse ;  /* 0x0000000020207220 */ /* 0x080fe20000410000 */
[-C--:B------:R-:W-:Y:S01]  /*ac30*/  FMUL.FTZ R33, R33, R0.reuse ;  /* 0x0000000021217220 */ /* 0x080fe20000410000 */
[-C--:B------:R-:W-:Y:S01]  /*ac40*/  FMUL.FTZ R34, R34, R0.reuse ;  /* 0x0000000022227220 */ /* 0x080fe20000410000 */
[-C--:B------:R-:W-:Y:S01]  /*ac50*/  FMUL.FTZ R35, R35, R0.reuse ;  /* 0x0000000023237220 */ /* 0x080fe20000410000 */
[----:B------:R-:W-:Y:S05]  /*ac60*/  HMMA.16816.F32.BF16 R64, R40, R36, R64 ;  /* 0x000000242840723c */ /* 0x000fea0000041840 */
[-C--:B------:R-:W-:Y:S01]  /*ac70*/  FMUL.FTZ R36, R83, R0.reuse ;  /* 0x0000000053247220 */ /* 0x080fe20000410000 */
[----:B------:R-:W-:Y:S01]  /*ac80*/  MUFU.TANH R37, R32 ;  /* 0x0000002000257308 */ /* 0x000fe20000002400 */
[----:B------:R-:W-:Y:S01]  /*ac90*/  LDSM.16.M88.4 R80, [R2+0x5800] ;  /* 0x005800000250783b */ /* 0x000fe20000000200 */
[----:B---3--:R-:W-:Y:S06]  /*aca0*/  HMMA.16816.F32.BF16 R72, R20, R16, R72 ;  /* 0x000000101448723c */ /* 0x008fec0000041848 */
[----:B------:R-:W-:Y:S02]  /*acb0*/  MUFU.TANH R62, R33 ;  /* 0x00000021003e7308 */ /* 0x000fe40000002400 */
[----:B------:R-:W-:Y:S06]  /*acc0*/  HMMA.16816.F32.BF16 R56, R40, R38, R56 ;  /* 0x000000262838723c */ /* 0x000fec0000041838 */
[----:B------:R-:W-:Y:S02]  /*acd0*/  MUFU.TANH R63, R34 ;  /* 0x00000022003f7308 */ /* 0x000fe40000002400 */
[----:B------:R-:W-:Y:S01]  /*ace0*/  HMMA.16816.F32.BF16 R68, R20, R18, R68 ;  /* 0x000000121444723c */ /* 0x000fe20000041844 */
[----:B------:R-:W3:Y:S05]  /*acf0*/  LDSM.16.M88.4 R16, [R2+0x4c00] ;  /* 0x004c00000210783b */ /* 0x000eea0000000200 */
[----:B------:R1:W-:Y:S01]  /*ad00*/  MUFU.TANH R38, R35 ;  /* 0x0000002300267308 */ /* 0x0003e20000002400 */
[-C--:B------:R-:W-:Y:S01]  /*ad10*/  FMUL.FTZ R39, R72, R0.reuse ;  /* 0x0000000048277220 */ /* 0x080fe20000410000 */
[-C--:B------:R-:W-:Y:S01]  /*ad20*/  FMUL.FTZ R72, R73, R0.reuse ;  /* 0x0000000049487220 */ /* 0x080fe20000410000 */
[-C--:B------:R-:W-:Y:S01]  /*ad30*/  FMUL.FTZ R73, R74, R0.reuse ;  /* 0x000000004a497220 */ /* 0x080fe20000410000 */
[-C--:B------:R-:W-:Y:S01]  /*ad40*/  FMUL.FTZ R74, R75, R0.reuse ;  /* 0x000000004b4a7220 */ /* 0x080fe20000410000 */
[C---:B--2---:R-:W-:Y:S03]  /*ad50*/  HMMA.16816.F32.BF16 R64, R28.reuse, R88, R64 ;  /* 0x000000581c40723c */ /* 0x044fe60000041840 */
[----:B------:R-:W2:Y:S05]  /*ad60*/  MUFU.TANH R53, R53 ;  /* 0x0000003500357308 */ /* 0x000eaa0000002400 */
[----:B------:R-:W-:Y:S03]  /*ad70*/  HMMA.16816.F32.BF16 R56, R28, R90, R56 ;  /* 0x0000005a1c38723c */ /* 0x000fe60000041838 */
[----:B------:R-:W-:Y:S01]  /*ad80*/  MUFU.TANH R52, R52 ;  /* 0x0000003400347308 */ /* 0x000fe20000002400 */
[----:B-1----:R1:W2:Y:S01]  /*ad90*/  LDSM.16.M88.4 R32, [R3+0x5c00] ;  /* 0x005c00000320783b */ /* 0x0022a20000000200 */
[-C--:B------:R-:W-:Y:S01]  /*ada0*/  FMUL.FTZ R68, R68, R0.reuse ;  /* 0x0000000044447220 */ /* 0x080fe20000410000 */
[-C--:B------:R-:W-:Y:S01]  /*adb0*/  FMUL.FTZ R70, R70, R0.reuse ;  /* 0x0000000046467220 */ /* 0x080fe20000410000 */
[-C--:B------:R-:W-:Y:S01]  /*adc0*/  FMUL.FTZ R69, R69, R0.reuse ;  /* 0x0000000045457220 */ /* 0x080fe20000410000 */
[C---:B------:R-:W-:Y:S03]  /*add0*/  HMMA.16816.F32.BF16 R48, R40.reuse, R76, R48 ;  /* 0x0000004c2830723c */ /* 0x040fe60000041830 */
[----:B------:R-:W2:Y:S05]  /*ade0*/  MUFU.TANH R36, R36 ;  /* 0x0000002400247308 */ /* 0x000eaa0000002400 */
[----:B------:R-:W-:Y:S03]  /*adf0*/  HMMA.16816.F32.BF16 R44, R40, R78, R44 ;  /* 0x0000004e282c723c */ /* 0x000fe6000004182c */
[----:B------:R-:W-:Y:S05]  /*ae00*/  MUFU.TANH R39, R39 ;  /* 0x0000002700277308 */ /* 0x000fea0000002400 */
[----:B----4-:R-:W-:Y:S03]  /*ae10*/  HMMA.16816.F32.BF16 R64, R4, R24, R64 ;  /* 0x000000180440723c */ /* 0x010fe60000041840 */
[----:B------:R-:W4:Y:S02]  /*ae20*/  MUFU.TANH R73, R73 ;  /* 0x0000004900497308 */ /* 0x000f240000002400 */
[----:B-1----:R-:W-:-:S03]  /*ae30*/  FMUL.FTZ R3, R71, R0 ;  /* 0x0000000047037220 */ /* 0x002fc60000410000 */
[----:B------:R-:W-:Y:S01]  /*ae40*/  HMMA.16816.F32.BF16 R56, R4, R26, R56 ;  /* 0x0000001a0438723c */ /* 0x000fe20000041838 */
[----:B------:R1:W4:Y:S02]  /*ae50*/  LDSM.16.M88.4 R24, [R2+0x5c00] ;  /* 0x005c00000218783b */ /* 0x0003240000000200 */
[----:B------:R-:W-:Y:S01]  /*ae60*/  MUFU.TANH R72, R72 ;  /* 0x0000004800487308 */ /* 0x000fe20000002400 */
[----:B------:R-:W-:-:S04]  /*ae70*/  DEPBAR.LE SB0, 0x0 ;  /* 0x000080000000791a */ /* 0x000fc80000000000 */
[C---:B---3--:R-:W-:Y:S03]  /*ae80*/  HMMA.16816.F32.BF16 R48, R28.reuse, R16, R48 ;  /* 0x000000101c30723c */ /* 0x048fe60000041830 */
[----:B------:R-:W3:Y:S05]  /*ae90*/  MUFU.TANH R74, R74 ;  /* 0x0000004a004a7308 */ /* 0x000eea0000002400 */
[----:B------:R-:W-:Y:S03]  /*aea0*/  HMMA.16816.F32.BF16 R44, R28, R18, R44 ;  /* 0x000000121c2c723c */ /* 0x000fe6000004182c */
[----:B------:R-:W-:Y:S01]  /*aeb0*/  MUFU.TANH R68, R68 ;  /* 0x0000004400447308 */ /* 0x000fe20000002400 */
[----:B-1----:R-:W-:-:S04]  /*aec0*/  IMAD.SHL.U32 R2, R60, 0x2, RZ ;  /* 0x000000023c027824 */ /* 0x002fc800078e00ff */
[----:B------:R-:W-:Y:S03]  /*aed0*/  HMMA.16816.F32.BF16 R64, R20, R80, R64 ;  /* 0x000000501440723c */ /* 0x000fe60000041840 */
[----:B------:R-:W-:Y:S02]  /*aee0*/  MUFU.TANH R70, R70 ;  /* 0x0000004600467308 */ /* 0x000fe40000002400 */
[----:B------:R-:W-:-:S03]  /*aef0*/  LOP3.LUT R2, R135, 0x6, R2, 0xf8, !PT ;  /* 0x0000000687027812 */ /* 0x000fc600078ef802 */
[C---:B--2---:R-:W-:Y:S05]  /*af00*/  HMMA.16816.F32.BF16 R48, R4.reuse, R32, R48 ;  /* 0x000000200430723c */ /* 0x044fea0000041830 */
[CC--:B------:R-:W-:Y:S01]  /*af10*/  ISETP.GE.AND P2, PT, R2.reuse, R61.reuse, PT ;  /* 0x0000003d0200720c */ /* 0x0c0fe20003f46270 */
[----:B------:R-:W-:Y:S01]  /*af20*/  MUFU.TANH R69, R69 ;  /* 0x0000004500457308 */ /* 0x000fe20000002400 */
[----:B------:R-:W-:Y:S02]  /*af30*/  LOP3.LUT R16, R2, 0x9, RZ, 0xfc, !PT ;  /* 0x0000000902107812 */ /* 0x000fe400078efcff */
[----:B------:R-:W-:Y:S02]  /*af40*/  FSEL R53, R53, -INF , !P2 ;  /* 0xff80000035357808 */ /* 0x000fe40005000000 */
[-C--:B------:R-:W-:Y:S01]  /*af50*/  ISETP.GE.AND P6, PT, R16, R61.reuse, PT ;  /* 0x0000003d1000720c */ /* 0x080fe20003fc6270 */
[----:B------:R-:W-:Y:S03]  /*af60*/  HMMA.16816.F32.BF16 R44, R4, R34, R44 ;  /* 0x00000022042c723c */ /* 0x000fe6000004182c */
[C---:B------:R-:W-:Y:S01]  /*af70*/  LOP3.LUT R4, R2.reuse, 0x8, RZ, 0xfc, !PT ;  /* 0x0000000802047812 */ /* 0x040fe200078efcff */
[----:B------:R-:W-:Y:S01]  /*af80*/  MUFU.TANH R3, R3 ;  /* 0x0000000300037308 */ /* 0x000fe20000002400 */
[----:B------:R-:W-:Y:S01]  /*af90*/  LOP3.LUT R6, R2, 0x1, RZ, 0xfc, !PT ;  /* 0x0000000102067812 */ /* 0x000fe200078efcff */
[-C--:B------:R-:W-:Y:S01]  /*afa0*/  FMUL.FTZ R65, R65, R0.reuse ;  /* 0x0000000041417220 */ /* 0x080fe20000410000 */
[-C--:B------:R-:W-:Y:S01]  /*afb0*/  ISETP.GE.AND P0, PT, R4, R61.reuse, PT ;  /* 0x0000003d0400720c */ /* 0x080fe20003f06270 */
[-C--:B------:R-:W-:Y:S01]  /*afc0*/  FMUL.FTZ R67, R67, R0.reuse ;  /* 0x0000000043437220 */ /* 0x080fe20000410000 */
[----:B------:R-:W-:Y:S01]  /*afd0*/  LOP3.LUT R4, R2, 0x11, RZ, 0xfc, !PT ;  /* 0x0000001102047812 */ /* 0x000fe200078efcff */
[C---:B------:R-:W-:Y:S05]  /*afe0*/  HMMA.16816.F32.BF16 R56, R20.reuse, R82, R56 ;  /* 0x000000521438723c */ /* 0x040fea0000041838 */
[-C--:B------:R-:W-:Y:S01]  /*aff0*/  ISETP.GE.AND P1, PT, R6, R61.reuse, PT ;  /* 0x0000003d0600720c */ /* 0x080fe20003f26270 */
[----:B------:R-:W-:Y:S01]  /*b000*/  MUFU.TANH R105, R65 ;  /* 0x0000004100697308 */ /* 0x000fe20000002400 */
[-C--:B------:R-:W-:Y:S01]  /*b010*/  ISETP.GE.AND P4, PT, R4, R61.reuse, PT ;  /* 0x0000003d0400720c */ /* 0x080fe20003f86270 */
[-C--:B------:R-:W-:Y:S01]  /*b020*/  FMUL.FTZ R64, R64, R0.reuse ;  /* 0x0000000040407220 */ /* 0x080fe20000410000 */
[----:B------:R-:W-:Y:S01]  /*b030*/  LOP3.LUT R4, R2, 0x18, RZ, 0xfc, !PT ;  /* 0x0000001802047812 */ /* 0x000fe200078efcff */
[----:B------:R-:W-:Y:S01]  /*b040*/  FMUL.FTZ R66, R66, R0 ;  /* 0x0000000042427220 */ /* 0x000fe20000410000 */
[----:B------:R-:W-:Y:S01]  /*b050*/  FSEL R19, R36, -INF , !P1 ;  /* 0xff80000024137808 */ /* 0x000fe20004800000 */
[----:B----4-:R-:W-:Y:S03]  /*b060*/  HMMA.16816.F32.BF16 R48, R20, R24, R48 ;  /* 0x000000181430723c */ /* 0x010fe60000041830 */
[----:B------:R-:W-:Y:S01]  /*b070*/  ISETP.GE.AND P3, PT, R4, R61, PT ;  /* 0x0000003d0400720c */ /* 0x000fe20003f66270 */
[----:B------:R-:W1:Y:S01]  /*b080*/  MUFU.TANH R103, R67 ;  /* 0x0000004300677308 */ /* 0x000e620000002400 */
[----:B------:R-:W-:-:S02]  /*b090*/  LOP3.LUT R4, R2, 0x19, RZ, 0xfc, !PT ;  /* 0x0000001902047812 */ /* 0x000fc400078efcff */
[----:B------:R-:W-:Y:S02]  /*b0a0*/  FSEL R63, R63, -INF , !P0 ;  /* 0xff8000003f3f7808 */ /* 0x000fe40004000000 */
[----:B------:R-:W-:Y:S01]  /*b0b0*/  FSEL R37, R37, -INF , !P0 ;  /* 0xff80000025257808 */ /* 0x000fe20004000000 */
[----:B------:R-:W-:Y:S03]  /*b0c0*/  HMMA.16816.F32.BF16 R44, R20, R26, R44 ;  /* 0x0000001a142c723c */ /* 0x000fe6000004182c */
[----:B------:R-:W-:Y:S01]  /*b0d0*/  FSEL R21, R15, -INF , !P2 ;  /* 0xff8000000f157808 */ /* 0x000fe20005000000 */
[----:B------:R-:W-:Y:S01]  /*b0e0*/  MUFU.TANH R119, R64 ;  /* 0x0000004000777308 */ /* 0x000fe20000002400 */
[-C--:B------:R-:W-:Y:S01]  /*b0f0*/  ISETP.GE.AND P2, PT, R4, R61.reuse, PT ;  /* 0x0000003d0400720c */ /* 0x080fe20003f46270 */
[-C--:B------:R-:W-:Y:S01]  /*b100*/  FMUL.FTZ R56, R56, R0.reuse ;  /* 0x0000000038387220 */ /* 0x080fe20000410000 */
[----:B------:R-:W-:Y:S01]  /*b110*/  LOP3.LUT R4, R2, 0x20, RZ, 0xfc, !PT ;  /* 0x0000002002047812 */ /* 0x000fe200078efcff */
[-C--:B------:R-:W-:Y:S01]  /*b120*/  FMUL.FTZ R57, R57, R0.reuse ;  /* 0x0000000039397220 */ /* 0x080fe20000410000 */
[----:B------:R-:W-:Y:S01]  /*b130*/  FSEL R23, R52, -INF , !P1 ;  /* 0xff80000034177808 */ /* 0x000fe20004800000 */
[-C--:B------:R-:W-:Y:S01]  /*b140*/  FMUL.FTZ R58, R58, R0.reuse ;  /* 0x000000003a3a7220 */ /* 0x080fe20000410000 */
[-C--:B------:R-:W-:Y:S01]  /*b150*/  ISETP.GE.AND P1, PT, R4, R61.reuse, PT ;  /* 0x0000003d0400720c */ /* 0x080fe20003f26270 */
[----:B------:R-:W2:Y:S01]  /*b160*/  MUFU.TANH R111, R66 ;  /* 0x00000042006f7308 */ /* 0x000ea20000002400 */
[C---:B------:R-:W-:Y:S01]  /*b170*/  LOP3.LUT R4, R2.reuse, 0x21, RZ, 0xfc, !PT ;  /* 0x0000002102047812 */ /* 0x040fe200078efcff */
[-C--:B------:R-:W-:Y:S01]  /*b180*/  FMUL.FTZ R59, R59, R0.reuse ;  /* 0x000000003b3b7220 */ /* 0x080fe20000410000 */
[----:B------:R-:W-:Y:S01]  /*b190*/  LOP3.LUT R6, R2, 0x10, RZ, 0xfc, !PT ;  /* 0x0000001002067812 */ /* 0x000fe200078efcff */
[-C--:B------:R-:W-:Y:S01]  /*b1a0*/  FMUL.FTZ R48, R48, R0.reuse ;  /* 0x0000000030307220 */ /* 0x080fe20000410000 */
[-C--:B------:R-:W-:Y:S01]  /*b1b0*/  ISETP.GE.AND P0, PT, R4, R61.reuse, PT ;  /* 0x0000003d0400720c */ /* 0x080fe20003f06270 */
[-C--:B------:R-:W-:Y:S01]  /*b1c0*/  FMUL.FTZ R50, R50, R0.reuse ;  /* 0x0000000032327220 */ /* 0x080fe20000410000 */
[----:B------:R-:W-:Y:S01]  /*b1d0*/  LOP3.LUT R4, R2, 0x28, RZ, 0xfc, !PT ;  /* 0x0000002802047812 */ /* 0x000fe200078efcff */
[-C--:B------:R-:W-:Y:S01]  /*b1e0*/  FMUL.FTZ R49, R49, R0.reuse ;  /* 0x0000000031317220 */ /* 0x080fe20000410000 */
[----:B------:R-:W-:Y:S01]  /*b1f0*/  FSEL R17, R38, -INF , !P6 ;  /* 0xff80000026117808 */ /* 0x000fe20007000000 */
[-C--:B------:R-:W-:Y:S01]  /*b200*/  FMUL.FTZ R34, R47, R0.reuse ;  /* 0x000000002f227220 */ /* 0x080fe20000410000 */
[----:B------:R-:W-:Y:S01]  /*b210*/  FSEL R25, R62, -INF , !P6 ;  /* 0xff8000003e197808 */ /* 0x000fe20007000000 */
[-C--:B------:R-:W-:Y:S01]  /*b220*/  FMUL.FTZ R51, R51, R0.reuse ;  /* 0x0000000033337220 */ /* 0x080fe20000410000 */
[-C--:B------:R-:W-:Y:S01]  /*b230*/  ISETP.GE.AND P5, PT, R6, R61.reuse, PT ;  /* 0x0000003d0600720c */ /* 0x080fe20003fa6270 */
[-C--:B------:R-:W-:Y:S01]  /*b240*/  FMUL.FTZ R44, R44, R0.reuse ;  /* 0x000000002c2c7220 */ /* 0x080fe20000410000 */
[----:B------:R-:W-:Y:S01]  /*b250*/  ISETP.GE.AND P6, PT, R4, R61, PT ;  /* 0x0000003d0400720c */ /* 0x000fe20003fc6270 */
[-C--:B------:R-:W-:Y:S01]  /*b260*/  FMUL.FTZ R46, R46, R0.reuse ;  /* 0x000000002e2e7220 */ /* 0x080fe20000410000 */
[----:B------:R-:W-:Y:S01]  /*b270*/  LOP3.LUT R4, R2, 0x29, RZ, 0xfc, !PT ;  /* 0x0000002902047812 */ /* 0x000fe200078efcff */
[----:B------:R-:W-:Y:S01]  /*b280*/  FMUL.FTZ R45, R45, R0 ;  /* 0x000000002d2d7220 */ /* 0x000fe20000410000 */
[----:B------:R-:W-:Y:S01]  /*b290*/  FSEL R73, R73, -INF , !P5 ;  /* 0xff80000049497808 */ /* 0x000fe20006800000 */
[----:B------:R-:W-:Y:S01]  /*b2a0*/  MUFU.TANH R115, R56 ;  /* 0x0000003800737308 */ /* 0x000fe20000002400 */
[----:B------:R-:W-:-:S02]  /*b2b0*/  FSEL R39, R39, -INF , !P5 ;  /* 0xff80000027277808 */ /* 0x000fc40006800000 */
[----:B------:R-:W-:Y:S02]  /*b2c0*/  ISETP.GE.AND P5, PT, R4, R61, PT ;  /* 0x0000003d0400720c */ /* 0x000fe40003fa6270 */
[----:B------:R-:W-:Y:S02]  /*b2d0*/  LOP3.LUT R4, R2, 0x30, RZ, 0xfc, !PT ;  /* 0x0000003002047812 */ /* 0x000fe400078efcff */
[----:B---3--:R-:W-:Y:S01]  /*b2e0*/  FSEL R15, R74, -INF , !P4 ;  /* 0xff8000004a0f7808 */ /* 0x008fe20006000000 */
[----:B------:R-:W-:Y:S01]  /*b2f0*/  MUFU.TANH R113, R57 ;  /* 0x0000003900717308 */ /* 0x000fe20000002400 */
[----:B------:R-:W-:Y:S02]  /*b300*/  FSEL R27, R72, -INF , !P4 ;  /* 0xff800000481b7808 */ /* 0x000fe40006000000 */
[----:B-1----:R-:W-:Y:S02]  /*b310*/  FSEL R103, R103, -INF , !P0 ;  /* 0xff80000067677808 */ /* 0x002fe40004000000 */
[----:B------:R-:W-:-:S02]  /*b320*/  FSEL R105, R105, -INF , !P0 ;  /* 0xff80000069697808 */ /* 0x000fc40004000000 */
[-C--:B------:R-:W-:Y:S01]  /*b330*/  ISETP.GE.AND P4, PT, R4, R61.reuse, PT ;  /* 0x0000003d0400720c */ /* 0x080fe20003f86270 */
[----:B------:R-:W1:Y:S01]  /*b340*/  MUFU.TANH R109, R58 ;  /* 0x0000003a006d7308 */ /* 0x000e620000002400 */
[----:B------:R-:W-:Y:S02]  /*b350*/  ISETP.NE.AND P0, PT, R86, 0x1, PT ;  /* 0x000000015600780c */ /* 0x000fe40003f05270 */
[----:B------:R-:W-:Y:S02]  /*b360*/  LOP3.LUT R4, R2, 0x31, RZ, 0xfc, !PT ;  /* 0x0000003102047812 */ /* 0x000fe400078efcff */
[----:B------:R-:W-:Y:S02]  /*b370*/  FSEL R7, R70, -INF , !P3 ;  /* 0xff80000046077808 */ /* 0x000fe40005800000 */
[----:B------:R-:W-:Y:S01]  /*b380*/  FSEL R29, R68, -INF , !P3 ;  /* 0xff800000441d7808 */ /* 0x000fe20005800000 */
[----:B------:R-:W3:Y:S01]  /*b390*/  MUFU.TANH R107, R59 ;  /* 0x0000003b006b7308 */ /* 0x000ee20000002400 */
[----:B------:R-:W-:-:S02]  /*b3a0*/  ISETP.GE.AND P3, PT, R4, R61, PT ;  /* 0x0000003d0400720c */ /* 0x000fc40003f66270 */
[C---:B------:R-:W-:Y:S02]  /*b3b0*/  LOP3.LUT R4, R2.reuse, 0x38, RZ, 0xfc, !PT ;  /* 0x0000003802047812 */ /* 0x040fe400078efcff */
[----:B------:R-:W-:Y:S02]  /*b3c0*/  LOP3.LUT R2, R2, 0x39, RZ, 0xfc, !PT ;  /* 0x0000003902027812 */ /* 0x000fe400078efcff */
[----:B------:R-:W-:Y:S01]  /*b3d0*/  FSEL R5, R3, -INF , !P2 ;  /* 0xff80000003057808 */ /* 0x000fe20005000000 */
[----:B------:R-:W4:Y:S01]  /*b3e0*/  MUFU.TANH R91, R48 ;  /* 0x00000030005b7308 */ /* 0x000f220000002400 */
[----:B------:R-:W-:Y:S02]  /*b3f0*/  FSEL R69, R69, -INF , !P2 ;  /* 0xff80000045457808 */ /* 0x000fe40005000000 */
[----:B--2---:R-:W-:Y:S02]  /*b400*/  FSEL R111, R111, -INF , !P1 ;  /* 0xff8000006f6f7808 */ /* 0x004fe40004800000 */
[----:B------:R-:W-:-:S02]  /*b410*/  FSEL R119, R119, -INF , !P1 ;  /* 0xff80000077777808 */ /* 0x000fc40004800000 */
[-C--:B------:R-:W-:Y:S01]  /*b420*/  ISETP.GE.AND P2, PT, R4, R61.reuse, PT ;  /* 0x0000003d0400720c */ /* 0x080fe20003f46270 */
[----:B------:R-:W2:Y:S01]  /*b430*/  MUFU.TANH R93, R50 ;  /* 0x00000032005d7308 */ /* 0x000ea20000002400 */
[----:B------:R-:W-:Y:S02]  /*b440*/  ISETP.GE.AND P1, PT, R2, R61, PT ;  /* 0x0000003d0200720c */ /* 0x000fe40003f26270 */
[----:B-1----:R-:W-:Y:S02]  /*b450*/  FSEL R109, R109, -INF , !P6 ;  /* 0xff8000006d6d7808 */ /* 0x002fe40007000000 */
[----:B------:R-:W-:Y:S02]  /*b460*/  FSEL R115, R115, -INF , !P6 ;  /* 0xff80000073737808 */ /* 0x000fe40007000000 */
[----:B---3--:R-:W-:Y:S01]  /*b470*/  FSEL R107, R107, -INF , !P5 ;  /* 0xff8000006b6b7808 */ /* 0x008fe20006800000 */
[----:B------:R-:W1:Y:S01]  /*b480*/  MUFU.TANH R90, R49 ;  /* 0x00000031005a7308 */ /* 0x000e620000002400 */
[----:B------:R-:W-:-:S02]  /*b490*/  FSEL R113, R113, -INF , !P5 ;  /* 0xff80000071717808 */ /* 0x000fc40006800000 */
[----:B----4-:R-:W-:-:S05]  /*b4a0*/  FSEL R91, R91, -INF , !P4 ;  /* 0xff8000005b5b7808 */ /* 0x010fca0006000000 */
        /* <DEDUP_REMOVED lines=27> */
.L_x_7295:
        /* <DEDUP_REMOVED lines=60> */
.L_x_7296:
[----:B------:R-:W-:Y:S05]  /*ba20*/  BSYNC.RECONVERGENT B0 ;  /* 0x0000000000007941 */ /* 0x000fea0003800200 */
.L_x_7294:
[-C--:B------:R-:W-:Y:S02]  /*ba30*/  ISETP.GE.AND P4, PT, R12, R133.reuse, PT ;  /* 0x000000850c00720c */ /* 0x080fe40003f86270 */
[-C--:B------:R-:W-:Y:S02]  /*ba40*/  ISETP.GE.AND P3, PT, R10, R133.reuse, PT ;  /* 0x000000850a00720c */ /* 0x080fe40003f66270 */
[----:B------:R-:W-:Y:S02]  /*ba50*/  ISETP.GE.AND P2, PT, R9, R133, PT ;  /* 0x000000850900720c */ /* 0x000fe40003f46270 */
[----:B------:R-:W-:-:S04]  /*ba60*/  LEA R2, P1, R124, R127, 0x1 ;  /* 0x0000007f7c027211 */ /* 0x000fc800078208ff */
[----:B------:R-:W-:-:S03]  /*ba70*/  LEA.HI.X R3, R124, R126, R125, 0x1, P1 ;  /* 0x0000007e7c037211 */ /* 0x000fc600008f0c7d */
[--C-:B------:R-:W-:Y:S02]  /*ba80*/  @!P4 IMAD.MOV.U32 R12, RZ, RZ, R127.reuse ;  /* 0x000000ffff0cc224 */ /* 0x100fe400078e007f */
[----:B------:R-:W-:Y:S01]  /*ba90*/  @!P4 IMAD.MOV.U32 R13, RZ, RZ, R126 ;  /* 0x000000ffff0dc224 */ /* 0x000fe200078e007e */
        /* <DEDUP_REMOVED lines=35> */
.L_x_7293:
[----:B------:R-:W-:Y:S05]  /*bcd0*/  BSYNC.RECONVERGENT B1 ;  /* 0x0000000000017941 */ /* 0x000fea0003800200 */
.L_x_7292:
[----:B------:R-:W3:Y:S01]  /*bce0*/  LD.E R97, desc[UR4][R84.64+0xdc] ;  /* 0x0000dc0454617980 */ /* 0x000ee2000c101900 */
[----:B------:R-:W-:Y:S02]  /*bcf0*/  FMNMX3.FTZ R0, R21, R23, R37, !PT ;  /* 0x0000001715007276 */ /* 0x000fe40007810025 */
[----:B------:R-:W-:Y:S02]  /*bd00*/  LOP3.LUT R35, R11, 0x120, R14, 0xf8, !PT ;  /* 0x000001200b237812 */ /* 0x000fe400078ef80e */
[----:B------:R-:W-:Y:S02]  /*bd10*/  FMNMX3.FTZ R0, R0, R25, R39, !PT ;  /* 0x0000001900007276 */ /* 0x000fe40007810027 */
[----:B------:R-:W-:Y:S02]  /*bd20*/  LEA R35, R35, R54, 0x1 ;  /* 0x0000003623237211 */ /* 0x000fe400078e08ff */
[----:B------:R-:W-:Y:S02]  /*bd30*/  FMNMX3.FTZ R0, R0, R27, R29, !PT ;  /* 0x0000001b00007276 */ /* 0x000fe4000781001d */
[----:B------:R-:W-:Y:S01]  /*bd40*/  IADD3 R33, PT, PT, R8, R35, RZ ;  /* 0x0000002308217210 */ /* 0x000fe20007ffe0ff */
[----:B------:R-:W-:Y:S01]  /*bd50*/  LDSM.16.MT88.4 R40, [R35+0x8000] ;  /* 0x008000002328783b */ /* 0x000fe20000004200 */
[----:B------:R-:W-:-:S03]  /*bd60*/  FMNMX3.FTZ R0, R0, R69, R119, !PT ;  /* 0x0000004500007276 */ /* 0x000fc60007810077 */
[----:B------:R-:W-:Y:S01]  /*bd70*/  LDSM.16.MT88.4 R76, [R35+0x6000] ;  /* 0x00600000234c783b */ /* 0x000fe20000004200 */
[----:B------:R-:W-:-:S04]  /*bd80*/  FMNMX3.FTZ R0, R0, R105, R115, !PT ;  /* 0x0000006900007276 */ /* 0x000fc80007810073 */
[----:B--2---:R-:W-:Y:S02]  /*bd90*/  FMNMX3.FTZ R3, R0, R113, R91, !PT ;  /* 0x0000007100037276 */ /* 0x004fe4000781005b */
        /* <DEDUP_REMOVED lines=10> */
[----:B------:R-:W-:-:S05]  /*be40*/  FMNMX.FTZ R4, R34, R3, !PT ;  /* 0x0000000322047209 */ /* 0x000fca0007810000 */
[----:B------:R-:W2:Y:S01]  /*be50*/  SHFL.BFLY PT, R3, R4, 0x2, 0x1f ;  /* 0x0c401f0004037f89 */ /* 0x000ea200000e0000 */
[----:B-1----:R-:W-:-:S05]  /*be60*/  FMNMX.FTZ R9, R6, R9, !PT ;  /* 0x0000000906097209 */ /* 0x002fca0007810000 */
[----:B------:R-:W1:Y:S01]  /*be70*/  SHFL.BFLY PT, R2, R9, 0x1, 0x1f ;  /* 0x0c201f0009027f89 */ /* 0x000e6200000e0000 */
[----:B--2---:R-:W-:-:S05]  /*be80*/  FMNMX.FTZ R3, R4, R3, !PT ;  /* 0x0000000304037209 */ /* 0x004fca0007810000 */
[----:B------:R-:W2:Y:S01]  /*be90*/  SHFL.BFLY PT, R0, R3, 0x1, 0x1f ;  /* 0x0c201f0003007f89 */ /* 0x000ea200000e0000 */
[----:B-1----:R-:W-:-:S03]  /*bea0*/  FMNMX.FTZ R2, R9, R2, !PT ;  /* 0x0000000209027209 */ /* 0x002fc60007810000 */
[----:B------:R-:W-:Y:S01]  /*beb0*/  LDSM.16.MT88.4 R8, [R35+0x7400] ;  /* 0x007400002308783b */ /* 0x000fe20000004200 */
[----:B------:R-:W-:Y:S02]  /*bec0*/  FSETP.NEU.FTZ.AND P1, PT, R2, -INF , PT ;  /* 0xff8000000200780b */ /* 0x000fe40003f3d000 */
[----:B--2---:R-:W-:Y:S01]  /*bed0*/  FMNMX.FTZ R0, R3, R0, !PT ;  /* 0x0000000003007209 */ /* 0x004fe20007810000 */
[----:B---3--:R-:W-:-:S04]  /*bee0*/  FMUL.FTZ R102, R97, R2 ;  /* 0x0000000261667220 */ /* 0x008fc80000410000 */
        /* <DEDUP_REMOVED lines=26> */
[-C--:B------:R-:W-:Y:S01]  /*c090*/  FFMA.FTZ R105, R105, R97.reuse, -R102 ;  /* 0x0000006169697223 */ /* 0x080fe20000010866 */
[-CC-:B------:R-:W-:Y:S01]  /*c0a0*/  FFMA.FTZ R104, R111, R97.reuse, -R94.reuse ;  /* 0x000000616f687223 */ /* 0x180fe2000001085e */
[----:B------:R-:W4:Y:S01]  /*c0b0*/  LDSM.16.MT88.4 R52, [R33+0x7000] ;  /* 0x007000002134783b */ /* 0x000f220000004200 */
[-C--:B------:R-:W-:Y:S01]  /*c0c0*/  FFMA.FTZ R103, R103, R97.reuse, -R94 ;  /* 0x0000006167677223 */ /* 0x080fe2000001085e */
[----:B------:R-:W-:Y:S01]  /*c0d0*/  MUFU.EX2 R96, R96 ;  /* 0x0000006000607308 */ /* 0x000fe20000000800 */
[-CC-:B------:R-:W-:Y:S01]  /*c0e0*/  FFMA.FTZ R91, R91, R97.reuse, -R102.reuse ;  /* 0x000000615b5b7223 */ /* 0x180fe20000010866 */
        /* <DEDUP_REMOVED lines=8> */
[-CC-:B------:R-:W-:Y:S01]  /*c170*/  FFMA.FTZ R92, R92, R97.reuse, -R94.reuse ;  /* 0x000000615c5c7223 */ /* 0x180fe2000001085e */
[-CC-:B------:R-:W-:Y:S01]  /*c180*/  FFMA.FTZ R87, R87, R97.reuse, -R94.reuse ;  /* 0x0000006157577223 */ /* 0x180fe2000001085e */
[----:B------:R-:W-:Y:S01]  /*c190*/  FFMA.FTZ R144, R34, R97, -R94 ;  /* 0x0000006122907223 */ /* 0x000fe2000001085e */
[----:B------:R-:W-:-:S03]  /*c1a0*/  FADD.FTZ R95, R98, R95 ;  /* 0x0000005f625f7221 */ /* 0x000fc60000010000 */
[----:B------:R-:W-:Y:S08]  /*c1b0*/  MUFU.EX2 R99, R99 ;  /* 0x0000006300637308 */ /* 0x000ff00000000800 */
[----:B------:R-:W3:Y:S01]  /*c1c0*/  MUFU.EX2 R100, R100 ;  /* 0x0000006400647308 */ /* 0x000ee20000000800 */
[----:B-1----:R-:W-:Y:S01]  /*c1d0*/  F2FP.BF16.F32.PACK_AB R50, R31, R96 ;  /* 0x000000601f32723e */ /* 0x002fe200000010ff */
[----:B------:R-:W-:-:S04]  /*c1e0*/  FADD.FTZ R96, R96, R95 ;  /* 0x0000005f60607221 */ /* 0x000fc80000010000 */
[----:B------:R-:W-:Y:S02]  /*c1f0*/  FADD.FTZ R31, R31, R96 ;  /* 0x000000601f1f7221 */ /* 0x000fe40000010000 */
        /* <DEDUP_REMOVED lines=11> */
[----:B------:R-:W1:Y:S01]  /*c2b0*/  MUFU.EX2 R3, R3 ;  /* 0x0000000300037308 */ /* 0x000e620000000800 */
[----:B------:R-:W-:Y:S01]  /*c2c0*/  HMMA.16816.F32.BF16 R60, R48, R62, RZ ;  /* 0x0000003e303c723c */ /* 0x000fe200000418ff */
[----:B---3--:R-:W-:Y:S01]  /*c2d0*/  F2FP.BF16.F32.PACK_AB R4, R23, R28 ;  /* 0x0000001c1704723e */ /* 0x008fe200000010ff */
[----:B------:R-:W-:-:S04]  /*c2e0*/  FADD.FTZ R28, R28, R31 ;  /* 0x0000001f1c1c7221 */ /* 0x000fc80000010000 */
[----:B------:R-:W-:Y:S01]  /*c2f0*/  FADD.FTZ R23, R23, R28 ;  /* 0x0000001c17177221 */ /* 0x000fe20000010000 */
[----:B------:R-:W-:Y:S01]  /*c300*/  MUFU.EX2 R30, R30 ;  /* 0x0000001e001e7308 */ /* 0x000fe20000000800 */
[C---:B--2---:R-:W-:Y:S07]  /*c310*/  HMMA.16816.F32.BF16 R72, R48.reuse, R68, RZ ;  /* 0x000000443048723c */ /* 0x044fee00000418ff */
[----:B------:R-:W2:Y:S01]  /*c320*/  MUFU.EX2 R29, R29 ;  /* 0x0000001d001d7308 */ /* 0x000ea20000000800 */
[----:B-1----:R-:W-:Y:S01]  /*c330*/  F2FP.BF16.F32.PACK_AB R6, R3, R20 ;  /* 0x000000140306723e */ /* 0x002fe200000010ff */
[----:B------:R-:W-:Y:S01]  /*c340*/  HMMA.16816.F32.BF16 R68, R48, R70, RZ ;  /* 0x000000463044723c */ /* 0x000fe200000418ff */
[----:B------:R-:W-:-:S04]  /*c350*/  FADD.FTZ R20, R20, R23 ;  /* 0x0000001714147221 */ /* 0x000fc80000010000 */
[----:B------:R-:W-:Y:S01]  /*c360*/  FADD.FTZ R3, R3, R20 ;  /* 0x0000001403037221 */ /* 0x000fe20000010000 */
        /* <DEDUP_REMOVED lines=8> */
[C---:B------:R-:W-:Y:S06]  /*c3f0*/  HMMA.16816.F32.BF16 R80, R48.reuse, R76, RZ ;  /* 0x0000004c3050723c */ /* 0x040fec00000418ff */
        /* <DEDUP_REMOVED lines=67> */
[----:B------:R-:W-:-:S02]  /*c830*/  F2FP.BF16.F32.PACK_AB R4, R90, R91 ;  /* 0x0000005b5a04723e */ /* 0x000fc400000010ff */
[----:B------:R-:W-:Y:S02]  /*c840*/  F2FP.BF16.F32.PACK_AB R5, R92, R93 ;  /* 0x0000005d5c05723e */ /* 0x000fe400000010ff */
        /* <DEDUP_REMOVED lines=32> */
[----:B------:R-:W-:Y:S01]  /*ca50*/  HMMA.16816.F32.BF16 R48, R4, R10, R48 ;  /* 0x0000000a0430723c */ /* 0x000fe20000041830 */
[----:B------:R-:W-:-:S04]  /*ca60*/  NOP ;  /* 0x0000000000007918 */ /* 0x000fc80000000000 */
[----:B------:R-:W-:-:S15]  /*ca70*/  @!P0 BRA `(.L_x_7297) ;  /* 0x0000002c000c8947 */ /* 0x000fde0003800000 */
[----:B------:R-:W-:Y:S01]  /*ca80*/  ISETP.NE.U32.AND P6, PT, R140, RZ, PT ;  /* 0x000000ff8c00720c */ /* 0x000fe20003fc5070 */
[----:B------:R-:W-:Y:S01]  /*ca90*/  VIADD R142, R86, 0xfffffffe ;  /* 0xfffffffe568e7836 */ /* 0x000fe20000000000 */
[----:B------:R-:W-:Y:S01]  /*caa0*/  MOV R3, R0 ;  /* 0x0000000000037202 */ /* 0x000fe20000000f00 */
[----:B------:R-:W-:Y:S01]  /*cab0*/  IMAD.MOV.U32 R87, RZ, RZ, R2 ;  /* 0x000000ffff577224 */ /* 0x000fe200078e0002 */
[----:B------:R-:W-:-:S13]  /*cac0*/  ISETP.NE.AND.EX P6, PT, R141, RZ, PT, P6 ;  /* 0x000000ff8d00720c */ /* 0x000fda0003fc5360 */
.L_x_7304:
        /* <DEDUP_REMOVED lines=84> */
.L_x_7299:
[----:B------:R-:W-:Y:S05]  /*d010*/  BSYNC.RECONVERGENT B0 ;  /* 0x0000000000007941 */ /* 0x000fea0003800200 */
.L_x_7298:
[----:B------:R-:W1:Y:S01]  /*d020*/  S2UR UR6, SR_CgaCtaId ;  /* 0x00000000000679c3 */ /* 0x000e620000008800 */
[----:B------:R-:W-:Y:S01]  /*d030*/  LOP3.LUT R91, R88, 0xc0, RZ, 0xc0, !PT ;  /* 0x000000c0585b7812 */ /* 0x000fe200078ec0ff */
[----:B------:R-:W-:Y:S01]  /*d040*/  UMOV UR7, 0x400 ;  /* 0x0000040000077882 */ /* 0x000fe20000000000 */
[-C--:B------:R-:W-:Y:S01]  /*d050*/  ISETP.GE.AND P5, PT, R146, R133.reuse, PT ;  /* 0x000000859200720c */ /* 0x080fe20003fa6270 */
[----:B------:R-:W-:Y:S01]  /*d060*/  BSSY.RECONVERGENT B1, `(.L_x_7300) ;  /* 0x000014c000017945 */ /* 0x000fe20003800200 */
[----:B------:R-:W-:Y:S02]  /*d070*/  LOP3.LUT R91, R91, 0x18, R0, 0xf8, !PT ;  /* 0x000000185b5b7812 */ /* 0x000fe400078ef800 */
[-C--:B------:R-:W-:Y:S02]  /*d080*/  ISETP.GE.AND P4, PT, R92, R133.reuse, PT ;  /* 0x000000855c00720c */ /* 0x080fe40003f86270 */
[--C-:B------:R-:W-:Y:S02]  /*d090*/  LOP3.LUT R91, R91, 0x18, R88.reuse, 0x78, !PT ;  /* 0x000000185b5b7812 */ /* 0x100fe400078e7858 */
[----:B------:R-:W-:Y:S02]  /*d0a0*/  ISETP.GE.AND P3, PT, R90, R133, PT ;  /* 0x000000855a00720c */ /* 0x000fe40003f66270 */
[----:B------:R-:W-:Y:S02]  /*d0b0*/  LOP3.LUT R88, R91, 0x1f20, R88, 0xf8, !PT ;  /* 0x00001f205b587812 */ /* 0x000fe400078ef858 */
[----:B------:R-:W-:Y:S02]  /*d0c0*/  LEA R90, P0, R122, R138, 0x1 ;  /* 0x0000008a7a5a7211 */ /* 0x000fe400078008ff */
[----:B------:R-:W-:Y:S02]  /*d0d0*/  SHF.L.U32 R118, R0, 0x4, RZ ;  /* 0x0000000400767819 */ /* 0x000fe400000006ff */
[----:B------:R-:W-:Y:S02]  /*d0e0*/  LEA.HI.X R91, R122, R139, R123, 0x1, P0 ;  /* 0x0000008b7a5b7211 */ /* 0x000fe400000f0c7b */
[----:B------:R-:W-:Y:S02]  /*d0f0*/  SHF.R.U32.HI R117, RZ, 0x1, R0 ;  /* 0x00000001ff757819 */ /* 0x000fe40000011600 */
[----:B------:R-:W-:Y:S01]  /*d100*/  SHF.L.U32 R120, R0, 0x5, RZ ;  /* 0x0000000500787819 */ /* 0x000fe200000006ff */
[----:B-1----:R-:W-:Y:S01]  /*d110*/  ULEA UR6, UR6, UR7, 0x18 ;  /* 0x0000000706067291 */ /* 0x002fe2000f8ec0ff */
[----:B------:R-:W-:Y:S02]  /*d120*/  LOP3.LUT R89, R118, 0x100, RZ, 0xc0, !PT ;  /* 0x0000010076597812 */ /* 0x000fe400078ec0ff */
[----:B------:R-:W-:Y:S02]  /*d130*/  SHF.L.U32 R116, R0, 0x2, RZ ;  /* 0x0000000200747819 */ /* 0x000fe400000006ff */
[----:B------:R-:W-:Y:S02]  /*d140*/  LOP3.LUT R118, R118, 0x3e00, RZ, 0xc0, !PT ;  /* 0x00003e0076767812 */ /* 0x000fe400078ec0ff */
[----:B------:R-:W-:Y:S02]  /*d150*/  LEA R145, R88, UR6, 0x1 ;  /* 0x0000000658917c11 */ /* 0x000fe4000f8e08ff */
[----:B------:R-:W-:Y:S02]  /*d160*/  LOP3.LUT R119, R117, 0x8, RZ, 0xc0, !PT ;  /* 0x0000000875777812 */ /* 0x000fe400078ec0ff */
[--C-:B------:R-:W-:Y:S01]  /*d170*/  LOP3.LUT R86, R89, 0x20, R120.reuse, 0xf8, !PT ;  /* 0x0000002059567812 */ /* 0x100fe200078ef878 */
[----:B------:R-:W-:Y:S01]  /*d180*/  @!PT LDS RZ, [RZ] ;  /* 0x00000000fffff984 */ /* 0x000fe20000000800 */
[----:B------:R-:W-:Y:S01]  /*d190*/  @!PT LDS RZ, [RZ] ;  /* 0x00000000fffff984 */ /* 0x000fe20000000800 */
[----:B------:R-:W-:Y:S01]  /*d1a0*/  @!PT LDS RZ, [RZ] ;  /* 0x00000000fffff984 */ /* 0x000fe20000000800 */
[----:B------:R-:W-:Y:S01]  /*d1b0*/  @!P5 LDGSTS.E.BYPASS.LTC128B.128 [R145+0x6000], desc[UR4][R138.64] ;  /* 0x060000008a91dfae */ /* 0x000fe2000b981a04 */
[----:B------:R-:W-:Y:S02]  /*d1c0*/  LOP3.LUT R93, R120, 0xc0, RZ, 0xc0, !PT ;  /* 0x000000c0785d7812 */ /* 0x000fe400078ec0ff */
[----:B------:R-:W-:Y:S03]  /*d1d0*/  LOP3.LUT R2, R116, 0x18, RZ, 0xc0, !PT ;  /* 0x0000001874027812 */ /* 0x000fe600078ec0ff */
        /* <DEDUP_REMOVED lines=10> */
[----:B------:R-:W-:Y:S02]  /*d280*/  LOP3.LUT R94, R89, 0x100, R120, 0xf8, !PT ;  /* 0x00000100595e7812 */ /* 0x000fe400078ef878 */
[----:B------:R-:W-:Y:S03]  /*d290*/  LOP3.LUT R2, R86, R93, R2, 0xf6, !PT ;  /* 0x0000005d56027212 */ /* 0x000fe600078ef602 */
[----:B------:R-:W-:Y:S01]  /*d2a0*/  @!PT LDS RZ, [RZ] ;  /* 0x00000000fffff984 */ /* 0x000fe20000000800 */
[----:B------:R-:W-:Y:S01]  /*d2b0*/  @!PT LDS RZ, [RZ] ;  /* 0x00000000fffff984 */ /* 0x000fe20000000800 */
[----:B------:R-:W-:Y:S01]  /*d2c0*/  @!PT LDS RZ, [RZ] ;  /* 0x00000000fffff984 */ /* 0x000fe20000000800 */
[----:B------:R-:W-:Y:S01]  /*d2d0*/  @!P3 LDGSTS.E.BYPASS.LTC128B.128 [R145+0x8000], desc[UR4][R138.64+0x80] ;  /* 0x080000808a91bfae */ /* 0x000fe2000b981a04 */
[----:B------:R-:W-:Y:S02]  /*d2e0*/  LOP3.LUT R94, R94, R119, RZ, 0xfc, !PT ;  /* 0x000000775e5e7212 */ /* 0x000fe400078efcff */
[----:B------:R-:W-:Y:S03]  /*d2f0*/  LEA R2, R2, UR6, 0x1 ;  /* 0x0000000602027c11 */ /* 0x000fe6000f8e08ff */
[----:B------:R-:W-:Y:S01]  /*d300*/  @P3 STS.128 [R145+0x8000], RZ ;  /* 0x008000ff91003388 */ /* 0x000fe20000000c00 */
[----:B------:R-:W-:Y:S02]  /*d310*/  LEA R121, R94, UR6, 0x1 ;  /* 0x000000065e797c11 */ /* 0x000fe4000f8e08ff */
[----:B------:R-:W-:Y:S03]  /*d320*/  LOP3.LUT P0, RZ, R0, 0x4, RZ, 0xc0, !PT ;  /* 0x0000000400ff7812 */ /* 0x000fe6000780c0ff */
[----:B------:R-:W-:Y:S01]  /*d330*/  @!PT LDS RZ, [RZ] ;  /* 0x00000000fffff984 */ /* 0x000fe20000000800 */
[----:B------:R-:W-:Y:S01]  /*d340*/  @!PT LDS RZ, [RZ] ;  /* 0x00000000fffff984 */ /* 0x000fe20000000800 */
[----:B------:R-:W-:Y:S01]  /*d350*/  @!PT LDS RZ, [RZ] ;  /* 0x00000000fffff984 */ /* 0x000fe20000000800 */
[----:B------:R-:W-:Y:S01]  /*d360*/  @!P5 LDGSTS.E.BYPASS.LTC128B.128 [R145+0x6800], desc[UR4][R90.64] ;  /* 0x068000005a91dfae */ /* 0x000fe2000b981a04 */
[----:B------:R-:W-:Y:S02]  /*d370*/  MOV R89, 0x20 ;  /* 0x0000002000597802 */ /* 0x000fe40000000f00 */
[----:B------:R-:W-:Y:S03]  /*d380*/  ISETP.NE.AND P1, PT, R142, RZ, PT ;  /* 0x000000ff8e00720c */ /* 0x000fe60003f25270 */
[----:B------:R-:W-:Y:S01]  /*d390*/  @P5 STS.128 [R145+0x6800], RZ ;  /* 0x006800ff91005388 */ /* 0x000fe20000000c00 */
[----:B------:R-:W-:Y:S05]  /*d3a0*/  SEL R89, R89, 0xffffffe0, !P0 ;  /* 0xffffffe059597807 */ /* 0x000fea0004000000 */
[----:B------:R-:W-:Y:S01]  /*d3b0*/  @!PT LDS RZ, [RZ] ;  /* 0x00000000fffff984 */ /* 0x000fe20000000800 */
[----:B------:R-:W-:Y:S01]  /*d3c0*/  @!PT LDS RZ, [RZ] ;  /* 0x00000000fffff984 */ /* 0x000fe20000000800 */
[----:B------:R-:W-:Y:S01]  /*d3d0*/  @!PT LDS RZ, [RZ] ;  /* 0x00000000fffff984 */ /* 0x000fe20000000800 */
[----:B------:R-:W-:Y:S01]  /*d3e0*/  @!P4 LDGSTS.E.BYPASS.LTC128B.128 [R145+0x7800], desc[UR4][R90.64+0x40] ;  /* 0x078000405a91cfae */ /* 0x000fe2000b981a04 */
[-C--:B------:R-:W-:Y:S02]  /*d3f0*/  IADD3 R86, PT, PT, R121, R89.reuse, RZ ;  /* 0x0000005979567210 */ /* 0x080fe40007ffe0ff */
[----:B------:R-:W-:Y:S03]  /*d400*/  IADD3 R0, PT, PT, R2, R89, RZ ;  /* 0x0000005902007210 */ /* 0x000fe60007ffe0ff */
        /* <DEDUP_REMOVED lines=10> */
[----:B------:R-:W0:Y:S06]  /*d4b0*/  LDGDEPBAR ;  /* 0x00000000000079af */ /* 0x000e2c0000000000 */
[----:B------:R-:W5:Y:S06]  /*d4c0*/  LDSM.16.M88.4 R112, [R2+0x3c00] ;  /* 0x003c00000270783b */ /* 0x000f6c0000000200 */
[----:B-1----:R-:W-:Y:S06]  /*d4d0*/  LDSM.16.M88.4 R88, [R2+0x4400] ;  /* 0x004400000258783b */ /* 0x002fec0000000200 */
[----:B------:R-:W-:Y:S01]  /*d4e0*/  LDSM.16.M88.4 R92, [R0+0x4000] ;  /* 0x00400000005c783b */ /* 0x000fe20000000200 */
[C---:B--2---:R-:W-:Y:S08]  /*d4f0*/  HMMA.16816.F32.BF16 R4, R96.reuse, R100, RZ ;  /* 0x000000646004723c */ /* 0x044ff000000418ff */
[C---:B------:R-:W-:Y:S01]  /*d500*/  HMMA.16816.F32.BF16 R8, R96.reuse, R102, RZ ;  /* 0x000000666008723c */ /* 0x040fe200000418ff */
[----:B------:R-:W-:Y:S07]  /*d510*/  LDSM.16.M88.4 R100, [R0+0x3000] ;  /* 0x003000000064783b */ /* 0x000fee0000000200 */
[C---:B---3--:R-:W-:Y:S01]  /*d520*/  HMMA.16816.F32.BF16 R12, R96.reuse, R104, RZ ;  /* 0x00000068600c723c */ /* 0x048fe200000418ff */
[----:B------:R-:W2:Y:S07]  /*d530*/  LD.E R105, desc[UR4][R84.64+0x18c] ;  /* 0x00018c0454697980 */ /* 0x000eae000c101900 */
[C---:B------:R-:W-:Y:S08]  /*d540*/  HMMA.16816.F32.BF16 R16, R96.reuse, R106, RZ ;  /* 0x0000006a6010723c */ /* 0x040ff000000418ff */
[C---:B----4-:R-:W-:Y:S08]  /*d550*/  HMMA.16816.F32.BF16 R20, R96.reuse, R108, RZ ;  /* 0x0000006c6014723c */ /* 0x050ff000000418ff */
[C---:B------:R-:W-:Y:S08]  /*d560*/  HMMA.16816.F32.BF16 R24, R96.reuse, R110, RZ ;  /* 0x0000006e6018723c */ /* 0x040ff000000418ff */
[C---:B-----5:R-:W-:Y:S08]  /*d570*/  HMMA.16816.F32.BF16 R28, R96.reuse, R112, RZ ;  /* 0x00000070601c723c */ /* 0x060ff000000418ff */
        /* <DEDUP_REMOVED lines=16> */
[C---:B------:R-:W-:Y:S08]  /*d680*/  HMMA.16816.F32.BF16 R8, R96.reuse, R102, R8 ;  /* 0x000000666008723c */ /* 0x040ff00000041808 */
[C---:B------:R-:W-:Y:S08]  /*d690*/  HMMA.16816.F32.BF16 R12, R96.reuse, R88, R12 ;  /* 0x00000058600c723c */ /* 0x040ff0000004180c */
[C---:B------:R-:W-:Y:S01]  /*d6a0*/  HMMA.16816.F32.BF16 R16, R96.reuse, R90, R16 ;  /* 0x0000005a6010723c */ /* 0x040fe20000041810 */
[----:B------:R-:W1:Y:S07]  /*d6b0*/  LDSM.16.M88.4 R88, [R2+0x4800] ;  /* 0x004800000258783b */ /* 0x000e6e0000000200 */
[C---:B-1----:R-:W-:Y:S08]  /*d6c0*/  HMMA.16816.F32.BF16 R20, R96.reuse, R88, R20 ;  /* 0x000000586014723c */ /* 0x042ff00000041814 */
[C---:B------:R-:W-:Y:S01]  /*d6d0*/  HMMA.16816.F32.BF16 R24, R96.reuse, R90, R24 ;  /* 0x0000005a6018723c */ /* 0x040fe20000041818 */
[----:B------:R-:W1:Y:S07]  /*d6e0*/  LDSM.16.M88.4 R88, [R2+0x4c00] ;  /* 0x004c00000258783b */ /* 0x000e6e0000000200 */
[C---:B-1----:R-:W-:Y:S08]  /*d6f0*/  HMMA.16816.F32.BF16 R28, R96.reuse, R88, R28 ;  /* 0x00000058601c723c */ /* 0x042ff0000004181c */
[----:B------:R-:W-:Y:S01]  /*d700*/  HMMA.16816.F32.BF16 R32, R96, R90, R32 ;  /* 0x0000005a6020723c */ /* 0x000fe20000041820 */
        /* <DEDUP_REMOVED lines=34> */
[----:B------:R2:W3:Y:S04]  /*d930*/  MUFU.TANH R121, R146 ;  /* 0x0000009200797308 */ /* 0x0004e80000002400 */
[-C--:B------:R-:W-:Y:S01]  /*d940*/  FMUL.FTZ R148, R8, R105.reuse ;  /* 0x0000006908947220 */ /* 0x080fe20000410000 */
[-C--:B------:R-:W-:Y:S05]  /*d950*/  FMUL.FTZ R147, R9, R105.reuse ;  /* 0x0000006909937220 */ /* 0x080fea0000410000 */
[----:B------:R-:W4:Y:S10]  /*d960*/  MUFU.TANH R114, R151 ;  /* 0x0000009700727308 */ /* 0x000f340000002400 */
[----:B------:R-:W3:Y:S01]  /*d970*/  MUFU.TANH R106, R150 ;  /* 0x00000096006a7308 */ /* 0x000ee20000002400 */
[-C--:B--2---:R-:W-:Y:S09]  /*d980*/  FMUL.FTZ R146, R10, R105.reuse ;  /* 0x000000690a927220 */ /* 0x084ff20000410000 */
[----:B------:R-:W2:Y:S01]  /*d990*/  MUFU.TANH R115, R149 ;  /* 0x0000009500737308 */ /* 0x000ea20000002400 */
[C---:B-1----:R-:W-:Y:S09]  /*d9a0*/  HMMA.16816.F32.BF16 R12, R88.reuse, R92, R12 ;  /* 0x0000005c580c723c */ /* 0x042ff2000004180c */
[----:B------:R1:W1:Y:S01]  /*d9b0*/  MUFU.TANH R113, R148 ;  /* 0x0000009400717308 */ /* 0x0002620000002400 */
[C---:B------:R-:W-:Y:S01]  /*d9c0*/  HMMA.16816.F32.BF16 R16, R88.reuse, R94, R16 ;  /* 0x0000005e5810723c */ /* 0x040fe20000041810 */
[----:B------:R-:W5:Y:S08]  /*d9d0*/  LDSM.16.M88.4 R92, [R0+0x5800] ;  /* 0x00580000005c783b */ /* 0x000f700000000200 */
[----:B------:R4:W2:Y:S01]  /*d9e0*/  MUFU.TANH R111, R147 ;  /* 0x00000093006f7308 */ /* 0x0008a20000002400 */
[-C--:B------:R-:W-:Y:S01]  /*d9f0*/  FMUL.FTZ R161, R12, R105.reuse ;  /* 0x000000690ca17220 */ /* 0x080fe20000410000 */
[-C--:B------:R-:W-:Y:S01]  /*da00*/  FMUL.FTZ R160, R13, R105.reuse ;  /* 0x000000690da07220 */ /* 0x080fe20000410000 */
[-C--:B------:R-:W-:Y:S07]  /*da10*/  FMUL.FTZ R155, R14, R105.reuse ;  /* 0x000000690e9b7220 */ /* 0x080fee0000410000 */
[----:B------:R3:W2:Y:S01]  /*da20*/  MUFU.TANH R109, R146 ;  /* 0x00000092006d7308 */ /* 0x0006a20000002400 */
[-C--:B------:R-:W-:Y:S01]  /*da30*/  FMUL.FTZ R154, R15, R105.reuse ;  /* 0x000000690f9a7220 */ /* 0x080fe20000410000 */
[-C--:B------:R-:W-:Y:S01]  /*da40*/  FMUL.FTZ R153, R16, R105.reuse ;  /* 0x0000006910997220 */ /* 0x080fe20000410000 */
[-C--:B-1----:R-:W-:Y:S07]  /*da50*/  FMUL.FTZ R148, R17, R105.reuse ;  /* 0x0000006911947220 */ /* 0x082fee0000410000 */
[----:B------:R-:W1:Y:S01]  /*da60*/  MUFU.TANH R161, R161 ;  /* 0x000000a100a17308 */ /* 0x000e620000002400 */
[-C--:B----4-:R-:W-:Y:S09]  /*da70*/  FMUL.FTZ R147, R18, R105.reuse ;  /* 0x0000006912937220 */ /* 0x090ff20000410000 */
[----:B------:R-:W4:Y:S01]  /*da80*/  MUFU.TANH R160, R160 ;  /* 0x000000a000a07308 */ /* 0x000f220000002400 */
[-C--:B---3--:R-:W-:Y:S09]  /*da90*/  FMUL.FTZ R146, R19, R105.reuse ;  /* 0x0000006913927220 */ /* 0x088ff20000410000 */
[----:B------:R-:W3:Y:S01]  /*daa0*/  MUFU.TANH R155, R155 ;  /* 0x0000009b009b7308 */ /* 0x000ee20000002400 */
[C---:B-----5:R-:W-:Y:S03]  /*dab0*/  HMMA.16816.F32.BF16 R20, R88.reuse, R92, R20 ;  /* 0x0000005c5814723c */ /* 0x060fe60000041814 */
[-C--:B------:R-:W-:Y:S06]  /*dac0*/  FMUL.FTZ R92, R11, R105.reuse ;  /* 0x000000690b5c7220 */ /* 0x080fec0000410000 */
[----:B------:R-:W1:Y:S01]  /*dad0*/  MUFU.TANH R154, R154 ;  /* 0x0000009a009a7308 */ /* 0x000e620000002400 */
[C---:B------:R-:W-:Y:S09]  /*dae0*/  HMMA.16816.F32.BF16 R24, R88.reuse, R94, R24 ;  /* 0x0000005e5818723c */ /* 0x040ff20000041818 */
[----:B------:R5:W1:Y:S01]  /*daf0*/  MUFU.TANH R107, R92 ;  /* 0x0000005c006b7308 */ /* 0x000a620000002400 */
        /* <DEDUP_REMOVED lines=8> */
[----:B-----5:R-:W5:Y:S01]  /*db80*/  LDSM.16.M88.4 R92, [R0+0x5c00] ;  /* 0x005c0000005c783b */ /* 0x020f620000000200 */
[----:B------:R-:W-:Y:S04]  /*db90*/  DEPBAR.LE SB0, 0x0 ;  /* 0x000080000000791a */ /* 0x000fe80000000000 */
[-C--:B------:R-:W-:Y:S01]  /*dba0*/  FMUL.FTZ R158, R26, R105.reuse ;  /* 0x000000691a9e7220 */ /* 0x080fe20000410000 */
[-C--:B------:R-:W-:Y:S03]  /*dbb0*/  FMUL.FTZ R159, R27, R105.reuse ;  /* 0x000000691b9f7220 */ /* 0x080fe60000410000 */
[----:B------:R-:W1:Y:S01]  /*dbc0*/  MUFU.TANH R147, R147 ;  /* 0x0000009300937308 */ /* 0x000e620000002400 */
[----:B------:R-:W-:Y:S09]  /*dbd0*/  BAR.SYNC.DEFER_BLOCKING 0x0 ;  /* 0x0000000000007b1d */ /* 0x000ff20000010000 */
[----:B------:R-:W1:Y:S10]  /*dbe0*/  MUFU.TANH R146, R146 ;  /* 0x0000009200927308 */ /* 0x000e740000002400 */
        /* <DEDUP_REMOVED lines=42> */
[----:B------:R-:W-:Y:S03]  /*de90*/  IMAD.MOV.U32 R4, RZ, RZ, RZ ;  /* 0x000000ffff047224 */ /* 0x000fe600078e00ff */
[----:B------:R-:W-:Y:S01]  /*dea0*/  IABS R2, R8 ;  /* 0x0000000800027213 */ /* 0x000fe20000000000 */
[----:B------:R-:W3:Y:S06]  /*deb0*/  LD.E.64 R12, desc[UR4][R84.64+0x38] ;  /* 0x00003804540c7980 */ /* 0x000eec000c101b00 */
[----:B------:R-:W4:Y:S01]  /*dec0*/  LD.E.64 R14, desc[UR4][R84.64+0x20] ;  /* 0x00002004540e7980 */ /* 0x000f22000c101b00 */
[-C--:B--2---:R-:W-:Y:S02]  /*ded0*/  IABS R7, R11.reuse ;  /* 0x0000000b00077213 */ /* 0x084fe40000000000 */
[----:B------:R-:W-:Y:S02]  /*dee0*/  LOP3.LUT R8, R8, R11, RZ, 0x3c, !PT ;  /* 0x0000000b08087212 */ /* 0x000fe400078e3cff */
[----:B------:R-:W2:Y:S10]  /*def0*/  I2F.RP R10, R7 ;  /* 0x00000007000a7306 */ /* 0x000eb40000209400 */
[----:B--2---:R-:W2:Y:S02]  /*df00*/  MUFU.RCP R0, R10 ;  /* 0x0000000a00007308 */ /* 0x004ea40000001000 */
[----:B--2---:R-:W-:Y:S08]  /*df10*/  VIADD R6, R0, 0xffffffe ;  /* 0x0ffffffe00067836 */ /* 0x004ff00000000000 */
[----:B------:R-:W2:Y:S02]  /*df20*/  F2I.FTZ.U32.TRUNC.NTZ R5, R6 ;  /* 0x0000000600057305 */ /* 0x000ea4000021f000 */
[--C-:B--2---:R-:W-:Y:S04]  /*df30*/  IMAD.MOV R0, RZ, RZ, -R5.reuse ;  /* 0x000000ffff007224 */ /* 0x104fe800078e0a05 */
        /* <DEDUP_REMOVED lines=50> */
.L_x_7303:
[----:B------:R-:W-:Y:S05]  /*e260*/  BSYNC.RECONVERGENT B0 ;  /* 0x0000000000007941 */ /* 0x000fea0003800200 */
.L_x_7302:
[----:B------:R-:W-:Y:S01]  /*e270*/  @!P5 IMAD.MOV.U32 R10, RZ, RZ, R127 ;  /* 0x000000ffff0ad224 */ /* 0x000fe200078e007f */
[CC--:B------:R-:W-:Y:S01]  /*e280*/  @!P5 LEA R8, P1, R124.reuse, R127.reuse, 0x1 ;  /* 0x0000007f7c08d211 */ /* 0x0c0fe200078208ff */
[--C-:B------:R-:W-:Y:S01]  /*e290*/  @!P5 IMAD.MOV.U32 R11, RZ, RZ, R126.reuse ;  /* 0x000000ffff0bd224 */ /* 0x100fe200078e007e */
[CC--:B------:R-:W-:Y:S02]  /*e2a0*/  @!P4 LEA R6, P2, R124.reuse, R127.reuse, 0x1 ;  /* 0x0000007f7c06c211 */ /* 0x0c0fe400078408ff */
[CCC-:B------:R-:W-:Y:S02]  /*e2b0*/  @!P5 LEA.HI.X R9, R124.reuse, R126.reuse, R125.reuse, 0x1, P1 ;  /* 0x0000007e7c09d211 */ /* 0x1c0fe400008f0c7d */
[----:B------:R-:W-:Y:S01]  /*e2c0*/  @!PT LDS RZ, [RZ] ;  /* 0x00000000fffff984 */ /* 0x000fe20000000800 */
[----:B------:R-:W-:Y:S01]  /*e2d0*/  @!PT LDS RZ, [RZ] ;  /* 0x00000000fffff984 */ /* 0x000fe20000000800 */
[----:B------:R-:W-:Y:S01]  /*e2e0*/  @!PT LDS RZ, [RZ] ;  /* 0x00000000fffff984 */ /* 0x000fe20000000800 */
[----:B------:R2:W-:Y:S01]  /*e2f0*/  @!P5 LDGSTS.E.BYPASS.LTC128B.128 [R145+0x3000], desc[UR4][R10.64] ;  /* 0x030000000a91dfae */ /* 0x0005e2000b981a04 */
[CCC-:B------:R-:W-:Y:S02]  /*e300*/  @!P4 LEA.HI.X R7, R124.reuse, R126.reuse, R125.reuse, 0x1, P2 ;  /* 0x0000007e7c07c211 */ /* 0x1c0fe400010f0c7d */
[C---:B------:R-:W-:Y:S01]  /*e310*/  @!P3 LEA R4, P1, R124.reuse, R127, 0x1 ;  /* 0x0000007f7c04b211 */ /* 0x040fe200078208ff */
[----:B------:R3:W-:Y:S03]  /*e320*/  @P5 STS.128 [R145+0x3000], RZ ;  /* 0x003000ff91005388 */ /* 0x0007e60000000c00 */
[----:B------:R-:W-:Y:S01]  /*e330*/  @!P3 LEA.HI.X R5, R124, R126, R125, 0x1, P1 ;  /* 0x0000007e7c05b211 */ /* 0x000fe200008f0c7d */
[--C-:B--2---:R-:W-:Y:S02]  /*e340*/  @!P4 IMAD.MOV.U32 R10, RZ, RZ, R127.reuse ;  /* 0x000000ffff0ac224 */ /* 0x104fe400078e007f */
[--C-:B------:R-:W-:Y:S05]  /*e350*/  @!P4 IMAD.MOV.U32 R11, RZ, RZ, R126.reuse ;  /* 0x000000ffff0bc224 */ /* 0x100fea00078e007e */
[----:B------:R-:W-:Y:S01]  /*e360*/  @!PT LDS RZ, [RZ] ;  /* 0x00000000fffff984 */ /* 0x000fe20000000800 */
[----:B------:R-:W-:Y:S01]  /*e370*/  @!PT LDS RZ, [RZ] ;  /* 0x00000000fffff984 */ /* 0x000fe20000000800 */
[----:B------:R-:W-:Y:S01]  /*e380*/  @!PT LDS RZ, [RZ] ;  /* 0x00000000fffff984 */ /* 0x000fe20000000800 */
[----:B------:R2:W-:Y:S04]  /*e390*/  @!P4 LDGSTS.E.BYPASS.LTC128B.128 [R145+0x4000], desc[UR4][R10.64+0x40] ;  /* 0x040000400a91cfae */ /* 0x0005e8000b981a04 */
[----:B------:R3:W-:Y:S01]  /*e3a0*/  @P4 STS.128 [R145+0x4000], RZ ;  /* 0x004000ff91004388 */ /* 0x0007e20000000c00 */
[----:B--2---:R-:W-:Y:S02]  /*e3b0*/  @!P3 IMAD.MOV.U32 R10, RZ, RZ, R127 ;  /* 0x000000ffff0ab224 */ /* 0x004fe400078e007f */
        /* <DEDUP_REMOVED lines=22> */
.L_x_7301:
[----:B------:R-:W-:Y:S05]  /*e520*/  BSYNC.RECONVERGENT B1 ;  /* 0x0000000000017941 */ /* 0x000fea0003800200 */
.L_x_7300:
[----:B------:R-:W2:Y:S01]  /*e530*/  LD.E R89, desc[UR4][R84.64+0xdc] ;  /* 0x0000dc0454597980 */ /* 0x000ea2000c101900 */
[----:B------:R-:W-:Y:S02]  /*e540*/  FMNMX3.FTZ R0, R87, R121, R114, !PT ;  /* 0x0000007957007276 */ /* 0x000fe40007810072 */
[----:B------:R-:W-:Y:S02]  /*e550*/  FMNMX3.FTZ R2, R3, R106, R115, !PT ;  /* 0x0000006a03027276 */ /* 0x000fe40007810073 */
[----:B------:R-:W-:Y:S02]  /*e560*/  FMNMX3.FTZ R0, R0, R113, R111, !PT ;  /* 0x0000007100007276 */ /* 0x000fe4000781006f */
        /* <DEDUP_REMOVED lines=24> */
[----:B------:R-:W-:Y:S02]  /*e6f0*/  LEA R87, R119, UR6, 0x1 ;  /* 0x0000000677577c11 */ /* 0x000fe4000f8e08ff */
[----:B------:R-:W-:Y:S02]  /*e700*/  FSETP.NEU.FTZ.AND P1, PT, R2, -INF , PT ;  /* 0xff8000000200780b */ /* 0x000fe40003f3d000 */
[----:B------:R-:W-:Y:S01]  /*e710*/  IADD3 R96, PT, PT, R87, 0x6020, RZ ;  /* 0x0000602057607810 */ /* 0x000fe20007ffe0ff */
[----:B------:R-:W1:Y:S08]  /*e720*/  LDSM.16.MT88.4 R12, [R87+0x6000] ;  /* 0x00600000570c783b */ /* 0x000e700000004200 */
[----:B------:R-:W-:Y:S01]  /*e730*/  LDSM.16.MT88.4 R28, [R87+0x7000] ;  /* 0x00700000571c783b */ /* 0x000fe20000004200 */
[C---:B--2---:R-:W-:Y:S01]  /*e740*/  FMUL.FTZ R110, R89.reuse, R2 ;  /* 0x00000002596e7220 */ /* 0x044fe20000410000 */
[C---:B------:R-:W-:Y:S01]  /*e750*/  FMUL.FTZ R112, R89.reuse, R0 ;  /* 0x0000000059707220 */ /* 0x040fe20000410000 */
[C---:B------:R-:W-:Y:S01]  /*e760*/  FMUL.FTZ R86, R89.reuse, R4 ;  /* 0x0000000459567220 */ /* 0x040fe20000410000 */
[----:B------:R-:W-:Y:S02]  /*e770*/  FADD.FTZ R4, -R0, R3 ;  /* 0x0000000300047221 */ /* 0x000fe40000010100 */
        /* <DEDUP_REMOVED lines=14> */
[----:B------:R-:W3:Y:S01]  /*e860*/  MUFU.EX2 R3, R3 ;  /* 0x0000000300037308 */ /* 0x000ee20000000800 */
[-C--:B------:R-:W-:Y:S01]  /*e870*/  FFMA.FTZ R102, R154, R89.reuse, -R112 ;  /* 0x000000599a667223 */ /* 0x080fe20000010870 */
[-CC-:B------:R-:W-:Y:S01]  /*e880*/  FFMA.FTZ R101, R153, R89.reuse, -R110.reuse ;  /* 0x0000005999657223 */ /* 0x180fe2000001086e */
[-C--:B------:R-:W-:Y:S01]  /*e890*/  FFMA.FTZ R106, R148, R89.reuse, -R110 ;  /* 0x00000059946a7223 */ /* 0x080fe2000001086e */
[-CC-:B------:R-:W-:Y:S01]  /*e8a0*/  FFMA.FTZ R104, R147, R89.reuse, -R112.reuse ;  /* 0x0000005993687223 */ /* 0x180fe20000010870 */
[----:B------:R-:W-:Y:S01]  /*e8b0*/  FFMA.FTZ R103, R146, R89, -R112 ;  /* 0x0000005992677223 */ /* 0x000fe20000010870 */
[C---:B--2---:R-:W-:Y:S01]  /*e8c0*/  FMUL.FTZ R4, R86.reuse, R80 ;  /* 0x0000005056047220 */ /* 0x044fe20000410000 */
        /* <DEDUP_REMOVED lines=23> */
[----:B------:R-:W-:Y:S01]  /*ea40*/  LDSM.16.MT88.4 R52, [R87+0x8000] ;  /* 0x008000005734783b */ /* 0x000fe20000004200 */
[C---:B------:R-:W-:Y:S03]  /*ea50*/  FMUL.FTZ R37, R86.reuse, R37 ;  /* 0x0000002556257220 */ /* 0x040fe60000410000 */
[----:B------:R-:W3:Y:S01]  /*ea60*/  MUFU.EX2 R99, R99 ;  /* 0x0000006300637308 */ /* 0x000ee20000000800 */
        /* <DEDUP_REMOVED lines=14> */
[----:B------:R-:W-:Y:S03]  /*eb50*/  FMUL.FTZ R50, R3, R50 ;  /* 0x0000003203327220 */ /* 0x000fe60000410000 */
[----:B------:R-:W2:Y:S01]  /*eb60*/  MUFU.EX2 R94, R94 ;  /* 0x0000005e005e7308 */ /* 0x000ea20000000800 */
[----:B---3--:R-:W-:Y:S01]  /*eb70*/  F2FP.BF16.F32.PACK_AB R81, R99, R108 ;  /* 0x0000006c6351723e */ /* 0x008fe200000010ff */
[----:B------:R-:W-:Y:S01]  /*eb80*/  FMUL.FTZ R51, R3, R51 ;  /* 0x0000003303337220 */ /* 0x000fe20000410000 */
[----:B------:R-:W-:Y:S01]  /*eb90*/  LDSM.16.MT88.4 R76, [R87+0x6c00] ;  /* 0x006c0000574c783b */ /* 0x000fe20000004200 */
        /* <DEDUP_REMOVED lines=8> */
[-CC-:B------:R-:W-:Y:S01]  /*ec20*/  FFMA.FTZ R159, R159, R89.reuse, -R112.reuse ;  /* 0x000000599f9f7223 */ /* 0x180fe20000010870 */
[-CC-:B------:R-:W-:Y:S01]  /*ec30*/  FFMA.FTZ R92, R92, R89.reuse, -R112.reuse ;  /* 0x000000595c5c7223 */ /* 0x180fe20000010870 */
[-CC-:B------:R-:W-:Y:S01]  /*ec40*/  FFMA.FTZ R91, R91, R89.reuse, -R112.reuse ;  /* 0x000000595b5b7223 */ /* 0x180fe20000010870 */
[----:B------:R-:W-:Y:S03]  /*ec50*/  FFMA.FTZ R90, R90, R89, -R112 ;  /* 0x000000595a5a7223 */ /* 0x000fe60000010870 */
[----:B------:R-:W3:Y:S01]  /*ec60*/  MUFU.EX2 R93, R93 ;  /* 0x0000005d005d7308 */ /* 0x000ee20000000800 */
[----:B--2---:R-:W-:Y:S01]  /*ec70*/  F2FP.BF16.F32.PACK_AB R82, R94, R95 ;  /* 0x0000005f5e52723e */ /* 0x004fe200000010ff */
[-CC-:B------:R-:W-:Y:S01]  /*ec80*/  FFMA.FTZ R162, R162, R89.reuse, -R110.reuse ;  /* 0x00000059a2a27223 */ /* 0x180fe2000001086e */
[-CC-:B------:R-:W-:Y:S01]  /*ec90*/  FFMA.FTZ R163, R163, R89.reuse, -R110.reuse ;  /* 0x00000059a3a37223 */ /* 0x180fe2000001086e */
[----:B------:R-:W-:Y:S01]  /*eca0*/  FFMA.FTZ R164, R164, R89, -R110 ;  /* 0x00000059a4a47223 */ /* 0x000fe2000001086e */
[----:B------:R-:W-:Y:S01]  /*ecb0*/  FFMA.FTZ R105, R86, R143, R105 ;  /* 0x0000008f56697223 */ /* 0x000fe20000010069 */
[----:B------:R-:W-:Y:S04]  /*ecc0*/  FFMA.FTZ R108, R3, R144, R108 ;  /* 0x00000090036c7223 */ /* 0x000fe8000001006c */
        /* <DEDUP_REMOVED lines=8> */
[----:B------:R-:W-:Y:S01]  /*ed50*/  IADD3 R12, PT, PT, R87, 0x6000, RZ ;  /* 0x00006000570c7810 */ /* 0x000fe20007ffe0ff */
[----:B------:R-:W-:Y:S02]  /*ed60*/  FMUL.FTZ R13, R86, R73 ;  /* 0x00000049560d7220 */ /* 0x000fe40000410000 */
[C---:B------:R-:W-:Y:S04]  /*ed70*/  HMMA.16816.F32.BF16 R8, R80.reuse, R14, R8 ;  /* 0x0000000e5008723c */ /* 0x040fe80000041808 */
[----:B------:R-:W-:Y:S01]  /*ed80*/  MUFU.EX2 R101, R101 ;  /* 0x0000006500657308 */ /* 0x000fe20000000800 */
[----:B------:R-:W-:Y:S01]  /*ed90*/  @P0 IADD3 R96, PT, PT, R12, -0x20, RZ ;  /* 0xffffffe00c600810 */ /* 0x000fe20007ffe0ff */
[----:B------:R-:W-:Y:S01]  /*eda0*/  FMUL.FTZ R12, R86, R72 ;  /* 0x00000048560c7220 */ /* 0x000fe20000410000 */
[C---:B------:R-:W-:Y:S01]  /*edb0*/  FMUL.FTZ R14, R3.reuse, R74 ;  /* 0x0000004a030e7220 */ /* 0x040fe20000410000 */
[----:B------:R-:W-:Y:S01]  /*edc0*/  FMUL.FTZ R15, R3, R75 ;  /* 0x0000004b030f7220 */ /* 0x000fe20000410000 */
[C---:B------:R-:W-:Y:S01]  /*edd0*/  ISETP.GT.AND P0, PT, R142.reuse, RZ, PT ;  /* 0x000000ff8e00720c */ /* 0x040fe20003f04270 */
[----:B------:R-:W1:Y:S04]  /*ede0*/  LDSM.16.MT88.4 R20, [R96] ;  /* 0x000000006014783b */ /* 0x000e680000004200 */
[----:B------:R-:W-:Y:S01]  /*edf0*/  MUFU.EX2 R113, R113 ;  /* 0x0000007100717308 */ /* 0x000fe20000000800 */
[----:B------:R-:W-:Y:S03]  /*ee00*/  IADD3 R142, PT, PT, R142, -0x1, RZ ;  /* 0xffffffff8e8e7810 */ /* 0x000fe60007ffe0ff */
[----:B------:R-:W2:Y:S06]  /*ee10*/  LDSM.16.MT88.4 R60, [R96+0x1000] ;  /* 0x00100000603c783b */ /* 0x000eac0000004200 */
[----:B------:R-:W-:Y:S02]  /*ee20*/  MUFU.EX2 R120, R120 ;  /* 0x0000007800787308 */ /* 0x000fe40000000800 */
[----:B------:R-:W-:Y:S08]  /*ee30*/  LDSM.16.MT88.4 R68, [R96+0xc00] ;  /* 0x000c00006044783b */ /* 0x000ff00000004200 */
[----:B------:R-:W-:Y:S10]  /*ee40*/  MUFU.EX2 R111, R111 ;  /* 0x0000006f006f7308 */ /* 0x000ff40000000800 */
[----:B------:R-:W-:Y:S10]  /*ee50*/  MUFU.EX2 R114, R114 ;  /* 0x0000007200727308 */ /* 0x000ff40000000800 */
[----:B------:R-:W-:Y:S01]  /*ee60*/  MUFU.EX2 R109, R109 ;  /* 0x0000006d006d7308 */ /* 0x000fe20000000800 */
[C---:B-1----:R-:W-:Y:S09]  /*ee70*/  HMMA.16816.F32.BF16 R12, R80.reuse, R20, R12 ;  /* 0x00000014500c723c */ /* 0x042ff2000004180c */
[----:B------:R-:W-:Y:S01]  /*ee80*/  MUFU.EX2 R107, R107 ;  /* 0x0000006b006b7308 */ /* 0x000fe20000000800 */
[C---:B------:R-:W-:Y:S01]  /*ee90*/  FMUL.FTZ R20, R86.reuse, R64 ;  /* 0x0000004056147220 */ /* 0x040fe20000410000 */
[----:B------:R-:W-:Y:S01]  /*eea0*/  FMUL.FTZ R21, R86, R65 ;  /* 0x0000004156157220 */ /* 0x000fe20000410000 */
[-CC-:B------:R-:W-:Y:S01]  /*eeb0*/  FFMA.FTZ R65, R161, R89.reuse, -R110.reuse ;  /* 0x00000059a1417223 */ /* 0x180fe2000001086e */
[----:B------:R-:W-:Y:S01]  /*eec0*/  FFMA.FTZ R110, R165, R89, -R110 ;  /* 0x00000059a56e7223 */ /* 0x000fe2000001086e */
[----:B------:R-:W-:Y:S01]  /*eed0*/  FADD.FTZ R64, R97, R105 ;  /* 0x0000006961407221 */ /* 0x000fe20000010000 */
[C---:B------:R-:W-:Y:S04]  /*eee0*/  HMMA.16816.F32.BF16 R16, R80.reuse, R22, R16 ;  /* 0x000000165010723c */ /* 0x040fe80000041810 */
[----:B------:R-:W-:Y:S01]  /*eef0*/  MUFU.EX2 R106, R106 ;  /* 0x0000006a006a7308 */ /* 0x000fe20000000800 */
[C---:B------:R-:W-:Y:S01]  /*ef00*/  FMUL.FTZ R22, R3.reuse, R66 ;  /* 0x0000004203167220 */ /* 0x040fe20000410000 */
[----:B------:R-:W-:Y:S01]  /*ef10*/  FMUL.FTZ R23, R3, R67 ;  /* 0x0000004303177220 */ /* 0x000fe20000410000 */
[----:B------:R-:W-:Y:S01]  /*ef20*/  FADD.FTZ R95, R95, R64 ;  /* 0x000000405f5f7221 */ /* 0x000fe20000010000 */
[-CC-:B------:R-:W-:Y:S01]  /*ef30*/  FFMA.FTZ R67, R155, R89.reuse, -R112.reuse ;  /* 0x000000599b437223 */ /* 0x180fe20000010870 */
[----:B------:R-:W-:Y:S05]  /*ef40*/  FFMA.FTZ R112, R88, R89, -R112 ;  /* 0x0000005958707223 */ /* 0x000fea0000010870 */
[----:B------:R-:W-:Y:S01]  /*ef50*/  MUFU.EX2 R88, R159 ;  /* 0x0000009f00587308 */ /* 0x000fe20000000800 */
[----:B------:R-:W-:Y:S01]  /*ef60*/  FADD.FTZ R94, R94, R95 ;  /* 0x0000005f5e5e7221 */ /* 0x000fe20000010000 */
[C---:B------:R-:W-:Y:S03]  /*ef70*/  HMMA.16816.F32.BF16 R20, R80.reuse, R28, R20 ;  /* 0x0000001c5014723c */ /* 0x040fe60000041814 */
[C---:B------:R-:W-:Y:S01]  /*ef80*/  FMUL.FTZ R28, R86.reuse, R56 ;  /* 0x00000038561c7220 */ /* 0x040fe20000410000 */
[----:B------:R-:W-:Y:S04]  /*ef90*/  FMUL.FTZ R29, R86, R57 ;  /* 0x00000039561d7220 */ /* 0x000fe80000410000 */
[----:B------:R-:W1:Y:S01]  /*efa0*/  MUFU.EX2 R65, R65 ;  /* 0x0000004100417308 */ /* 0x000e620000000800 */
[C---:B------:R-:W-:Y:S03]  /*efb0*/  HMMA.16816.F32.BF16 R24, R80.reuse, R30, R24 ;  /* 0x0000001e5018723c */ /* 0x040fe60000041818 */
[C---:B------:R-:W-:Y:S01]  /*efc0*/  FMUL.FTZ R30, R3.reuse, R58 ;  /* 0x0000003a031e7220 */ /* 0x040fe20000410000 */
[----:B------:R-:W-:Y:S02]  /*efd0*/  FMUL.FTZ R31, R3, R59 ;  /* 0x0000003b031f7220 */ /* 0x000fe40000410000 */
[----:B------:R-:W-:Y:S03]  /*efe0*/  LDSM.16.MT88.4 R56, [R87+0x6400] ;  /* 0x006400005738783b */ /* 0x000fe60000004200 */
[----:B------:R-:W3:Y:S02]  /*eff0*/  MUFU.EX2 R67, R67 ;  /* 0x0000004300437308 */ /* 0x000ee40000000800 */
[C---:B--2---:R-:W-:Y:S08]  /*f000*/  HMMA.16816.F32.BF16 R28, R80.reuse, R60, R28 ;  /* 0x0000003c501c723c */ /* 0x044ff0000004181c */
[----:B------:R-:W-:Y:S01]  /*f010*/  MUFU.EX2 R104, R104 ;  /* 0x0000006800687308 */ /* 0x000fe20000000800 */
[----:B-1----:R-:W-:Y:S01]  /*f020*/  FADD.FTZ R97, R65, R94 ;  /* 0x0000005e41617221 */ /* 0x002fe20000010000 */
[C---:B------:R-:W-:Y:S01]  /*f030*/  HMMA.16816.F32.BF16 R32, R80.reuse, R62, R32 ;  /* 0x0000003e5020723c */ /* 0x040fe20000041820 */
[----:B------:R-:W-:Y:S07]  /*f040*/  LDSM.16.MT88.4 R60, [R96+0x800] ;  /* 0x00080000603c783b */ /* 0x000fee0000004200 */
[----:B------:R-:W-:Y:S01]  /*f050*/  MUFU.EX2 R103, R103 ;  /* 0x0000006700677308 */ /* 0x000fe20000000800 */
[----:B---3--:R-:W-:Y:S01]  /*f060*/  FADD.FTZ R99, R67, R98 ;  /* 0x0000006243637221 */ /* 0x008fe20000010000 */
[C---:B------:R-:W-:Y:S03]  /*f070*/  HMMA.16816.F32.BF16 R36, R80.reuse, R52, R36 ;  /* 0x000000345024723c */ /* 0x040fe60000041824 */
[----:B------:R-:W-:Y:S05]  /*f080*/  FADD.FTZ R99, R102, R99 ;  /* 0x0000006366637221 */ /* 0x000fea0000010000 */
[----:B------:R-:W-:Y:S01]  /*f090*/  MUFU.EX2 R162, R162 ;  /* 0x000000a200a27308 */ /* 0x000fe20000000800 */
[C---:B------:R-:W-:Y:S01]  /*f0a0*/  HMMA.16816.F32.BF16 R40, R80.reuse, R54, R40 ;  /* 0x000000365028723c */ /* 0x040fe20000041828 */
[----:B------:R-:W1:Y:S08]  /*f0b0*/  LDSM.16.MT88.4 R52, [R96+0x2000] ;  /* 0x002000006034783b */ /* 0x000e700000004200 */
[----:B------:R-:W2:Y:S10]  /*f0c0*/  MUFU.EX2 R163, R163 ;  /* 0x000000a300a37308 */ /* 0x000eb40000000800 */
[----:B------:R-:W-:Y:S10]  /*f0d0*/  MUFU.EX2 R91, R91 ;  /* 0x0000005b005b7308 */ /* 0x000ff40000000800 */
[----:B------:R2:W3:Y:S10]  /*f0e0*/  MUFU.EX2 R86, R92 ;  /* 0x0000005c00567308 */ /* 0x0004f40000000800 */
[----:B------:R-:W-:Y:S10]  /*f0f0*/  MUFU.EX2 R164, R164 ;  /* 0x000000a400a47308 */ /* 0x000ff40000000800 */
[----:B------:R-:W4:Y:S01]  /*f100*/  MUFU.EX2 R143, R110 ;  /* 0x0000006e008f7308 */ /* 0x000f220000000800 */
[----:B--2---:R-:W-:Y:S02]  /*f110*/  F2FP.BF16.F32.PACK_AB R92, R163, R162 ;  /* 0x000000a2a35c723e */ /* 0x004fe400000010ff */
[----:B---3--:R-:W-:Y:S01]  /*f120*/  F2FP.BF16.F32.PACK_AB R93, R86, R91 ;  /* 0x0000005b565d723e */ /* 0x008fe200000010ff */
[C---:B-1----:R-:W-:Y:S03]  /*f130*/  HMMA.16816.F32.BF16 R44, R80.reuse, R52, R44 ;  /* 0x00000034502c723c */ /* 0x042fe6000004182c */
[----:B------:R-:W-:Y:S03]  /*f140*/  F2FP.BF16.F32.PACK_AB R52, R100, R65 ;  /* 0x000000416434723e */ /* 0x000fe600000010ff */
[----:B------:R-:W-:Y:S01]  /*f150*/  MUFU.EX2 R90, R90 ;  /* 0x0000005a005a7308 */ /* 0x000fe20000000800 */
[----:B------:R-:W-:Y:S01]  /*f160*/  F2FP.BF16.F32.PACK_AB R53, R102, R67 ;  /* 0x000000436635723e */ /* 0x000fe200000010ff */
[----:B------:R-:W-:Y:S01]  /*f170*/  FADD.FTZ R100, R100, R97 ;  /* 0x0000006164647221 */ /* 0x000fe20000010000 */
[----:B------:R-:W-:Y:S03]  /*f180*/  HMMA.16816.F32.BF16 R48, R80, R54, R48 ;  /* 0x000000365030723c */ /* 0x000fe60000041830 */
[----:B------:R-:W-:Y:S04]  /*f190*/  F2FP.BF16.F32.PACK_AB R54, R106, R101 ;  /* 0x000000656a36723e */ /* 0x000fe800000010ff */
[----:B------:R-:W1:Y:S01]  /*f1a0*/  MUFU.EX2 R3, R112 ;  /* 0x0000007000037308 */ /* 0x000e620000000800 */
[----:B------:R-:W-:Y:S01]  /*f1b0*/  F2FP.BF16.F32.PACK_AB R55, R103, R104 ;  /* 0x000000686737723e */ /* 0x000fe200000010ff */
[----:B------:R-:W-:Y:S01]  /*f1c0*/  FADD.FTZ R104, R104, R99 ;  /* 0x0000006368687221 */ /* 0x000fe20000010000 */
[----:B----4-:R-:W-:Y:S03]  /*f1d0*/  F2FP.BF16.F32.PACK_AB R94, R143, R164 ;  /* 0x000000a48f5e723e */ /* 0x010fe600000010ff */
[----:B------:R-:W-:Y:S02]  /*f1e0*/  FADD.FTZ R103, R103, R104 ;  /* 0x0000006867677221 */ /* 0x000fe40000010000 */
[C---:B------:R-:W-:Y:S08]  /*f1f0*/  HMMA.16816.F32.BF16 R4, R52.reuse, R56, R4 ;  /* 0x000000383404723c */ /* 0x040ff00000041804 */
[C---:B------:R-:W-:Y:S01]  /*f200*/  HMMA.16816.F32.BF16 R8, R52.reuse, R58, R8 ;  /* 0x0000003a3408723c */ /* 0x040fe20000041808 */
[----:B------:R-:W2:Y:S02]  /*f210*/  LDSM.16.MT88.4 R56, [R96+0x400] ;  /* 0x000400006038783b */ /* 0x000ea40000004200 */
[----:B-1----:R-:W-:Y:S05]  /*f220*/  F2FP.BF16.F32.PACK_AB R95, R3, R90 ;  /* 0x0000005a035f723e */ /* 0x002fea00000010ff */
        /* <DEDUP_REMOVED lines=32> */
[C---:B------:R-:W-:Y:S08]  /*f430*/  HMMA.16816.F32.BF16 R40, R52.reuse, R58, R40 ;  /* 0x0000003a3428723c */ /* 0x040ff00000041828 */
[C---:B--2---:R-:W-:Y:S08]  /*f440*/  HMMA.16816.F32.BF16 R44, R52.reuse, R60, R44 ;  /* 0x0000003c342c723c */ /* 0x044ff0000004182c */
[----:B------:R-:W-:Y:S01]  /*f450*/  HMMA.16816.F32.BF16 R48, R52, R62, R48 ;  /* 0x0000003e3430723c */ /* 0x000fe20000041830 */
[----:B------:R-:W1:Y:S07]  /*f460*/  LDSM.16.MT88.4 R60, [R87+0x7c00] ;  /* 0x007c0000573c783b */ /* 0x000e6e0000004200 */
[C---:B------:R-:W-:Y:S01]  /*f470*/  HMMA.16816.F32.BF16 R80, R92.reuse, R76, R4 ;  /* 0x0000004c5c50723c */ /* 0x040fe20000041804 */
[----:B------:R-:W2:Y:S07]  /*f480*/  LDSM.16.MT88.4 R52, [R96+0x1c00] ;  /* 0x001c00006034783b */ /* 0x000eae0000004200 */
[C---:B------:R-:W-:Y:S01]  /*f490*/  HMMA.16816.F32.BF16 R76, R92.reuse, R78, R8 ;  /* 0x0000004e5c4c723c */ /* 0x040fe20000041808 */
[----:B------:R3:W4:Y:S07]  /*f4a0*/  LDSM.16.MT88.4 R4, [R87+0x8c00] ;  /* 0x008c00005704783b */ /* 0x00072e0000004200 */
[C---:B------:R-:W-:Y:S01]  /*f4b0*/  HMMA.16816.F32.BF16 R72, R92.reuse, R68, R12 ;  /* 0x000000445c48723c */ /* 0x040fe2000004180c */
[----:B------:R-:W5:Y:S02]  /*f4c0*/  LDSM.16.MT88.4 R8, [R96+0x2c00] ;  /* 0x002c00006008783b */ /* 0x000f640000004200 */
[----:B------:R-:W-:Y:S04]  /*f4d0*/  FADD.FTZ R13, R101, R100 ;  /* 0x00000064650d7221 */ /* 0x000fe80000010000 */
[----:B------:R-:W-:Y:S01]  /*f4e0*/  FADD.FTZ R13, R106, R13 ;  /* 0x0000000d6a0d7221 */ /* 0x000fe20000010000 */
[C---:B------:R-:W-:Y:S03]  /*f4f0*/  HMMA.16816.F32.BF16 R68, R92.reuse, R70, R16 ;  /* 0x000000465c44723c */ /* 0x040fe60000041810 */
[----:B------:R-:W-:Y:S04]  /*f500*/  FADD.FTZ R146, R146, R13 ;  /* 0x0000000d92927221 */ /* 0x000fe80000010000 */
[----:B------:R-:W-:Y:S01]  /*f510*/  FADD.FTZ R113, R113, R146 ;  /* 0x0000009271717221 */ /* 0x000fe20000010000 */
[----:B---3--:R-:W-:Y:S01]  /*f520*/  MOV R87, R2 ;  /* 0x0000000200577202 */ /* 0x008fe20000000f00 */
        /* <DEDUP_REMOVED lines=9> */
[C---:B------:R-:W-:Y:S08]  /*f5c0*/  HMMA.16816.F32.BF16 R52, R92.reuse, R54, R32 ;  /* 0x000000365c34723c */ /* 0x040ff00000041820 */
[C---:B----4-:R-:W-:Y:S03]  /*f5d0*/  HMMA.16816.F32.BF16 R36, R92.reuse, R4, R36 ;  /* 0x000000045c24723c */ /* 0x050fe60000041824 */
        /* <DEDUP_REMOVED lines=8> */
[----:B------:R-:W-:Y:S03]  /*f660*/  HMMA.16816.F32.BF16 R48, R92, R10, R48 ;  /* 0x0000000a5c30723c */ /* 0x000fe60000041830 */
[----:B------:R-:W-:Y:S04]  /*f670*/  FADD.FTZ R90, R90, R5 ;  /* 0x000000055a5a7221 */ /* 0x000fe80000010000 */
[----:B------:R-:W-:Y:S01]  /*f680*/  FADD.FTZ R144, R3, R90 ;  /* 0x0000005a03907221 */ /* 0x000fe20000010000 */
[----:B------:R-:W-:Y:S01]  /*f690*/  MOV R3, R0 ;  /* 0x0000000000037202 */ /* 0x000fe20000000f00 */
[----:B------:R-:W-:Y:S11]  /*f6a0*/  @P0 BRA `(.L_x_7304) ;  /* 0xffffffd400080947 */ /* 0x000ff6000383ffff */
.L_x_7297:
        /* <DEDUP_REMOVED lines=10> */
.L_x_7316:
        /* <DEDUP_REMOVED lines=150> */
.L_x_7307:
[----:B------:R-:W-:Y:S05]  /*100b0*/  BSYNC.RECONVERGENT B0 ;  /* 0x0000000000007941 */ /* 0x000fea0003800200 */
.L_x_7306:
        /* <DEDUP_REMOVED lines=28> */
.L_x_7309:
[----:B------:R-:W-:Y:S05]  /*10280*/  BSYNC.RECONVERGENT B0 ;  /* 0x0000000000007941 */ /* 0x000fea0003800200 */
.L_x_7308:
        /* <DEDUP_REMOVED lines=35> */
.L_x_7311:
[----:B------:R-:W-:Y:S05]  /*104c0*/  BSYNC.RECONVERGENT B0 ;  /* 0x0000000000007941 */ /* 0x000fea0003800200 */
.L_x_7310:
[----:B------:R-:W-:-:S04]  /*104d0*/  MOV R129, 0x0 ;  /* 0x0000000000817802 */ /* 0x000fc80000000f00 */
[----:B-12345:R-:W-:Y:S05]  /*104e0*/  @P1 RET.REL.NODEC R128 `(_ZN5flash24flash_fwd_splitkv_kernelI23Flash_fwd_kernel_traitsILi96ELi64ELi64ELi4ELb0ELb0EN7cutlass10bfloat16_tE19Flash_kernel_traitsILi96ELi64ELi64ELi4ES3_EELb0ELb0ELb0ELb0ELb0ELb1ELb0ELb1EEEvNS_16Flash_fwd_paramsE) ;  /* 0xfffffef880c41950 */ /* 0x03efea0003c3ffff */
        /* <DEDUP_REMOVED lines=14> */
[----:B-1----:R-:W-:Y:S05]  /*105d0*/  @P0 RET.REL.NODEC R128 `(_ZN5flash24flash_fwd_splitkv_kernelI23Flash_fwd_kernel_traitsILi96ELi64ELi64ELi4ELb0ELb0EN7cutlass10bfloat16_tE19Flash_kernel_traitsILi96ELi64ELi64ELi4ES3_EELb0ELb0ELb0ELb0ELb0ELb1ELb0ELb1EEEvNS_16Flash_fwd_paramsE) ;  /* 0xfffffef880880950 */ /* 0x002fea0003c3ffff */
[----:B------:R-:W-:Y:S01]  /*105e0*/  MOV R129, 0x0 ;  /* 0x0000000000817802 */ /* 0x000fe20000000f00 */
[----:B------:R1:W-:Y:S03]  /*105f0*/  ST.E.128 desc[UR4][R2.64+0x80], R12 ;  /* 0x0000800c02007985 */ /* 0x0003e6000c101d04 */
[----:B-1----:R-:W-:Y:S05]  /*10600*/  RET.REL.NODEC R128 `(_ZN5flash24flash_fwd_splitkv_kernelI23Flash_fwd_kernel_traitsILi96ELi64ELi64ELi4ELb0ELb0EN7cutlass10bfloat16_tE19Flash_kernel_traitsILi96ELi64ELi64ELi4ES3_EELb0ELb0ELb0ELb0ELb0ELb1ELb0ELb1EEEvNS_16Flash_fwd_paramsE) ;  /* 0xfffffef8807c7950 */ /* 0x002fea0003c3ffff */
.L_x_7305:
[----:B------:R-:W-:Y:S01]  /*10610*/  MOV R4, 0x2 ;  /* 0x0000000200047802 */ /* 0x000fe20000000f00 */
[----:B------:R-:W-:Y:S01]  /*10620*/  IMAD.MOV.U32 R3, RZ, RZ, 0x1f ;  /* 0x0000001fff037424 */ /* 0x000fe200078e00ff */
[----:B------:R-:W-:-:S07]  /*10630*/  MOV R5, 0xffffffff ;  /* 0xffffffff00057802 */ /* 0x000fce0000000f00 */
[----:B-1---5:R-:W-:Y:S05]  /*10640*/  WARPSYNC.COLLECTIVE R5, `(.L_x_7312) ;  /* 0x0000000005087348 */ /* 0x022fea0003c00000 */
[----:B------:R2:W3:Y:S02]  /*10650*/  SHFL.BFLY P0, R11, R143, R4, R3 ;  /* 0x0c0000048f0b7389 */ /* 0x0004e40000000003 */
[----:B-123-5:R-:W-:Y:S05]  /*10660*/  ENDCOLLECTIVE ;  /* 0x000000000000791b */ /* 0x02efea0003800000 */
.L_x_7312:
[----:B------:R-:W-:Y:S02]  /*10670*/  IMAD.MOV.U32 R6, RZ, RZ, R11 ;  /* 0x000000ffff067224 */ /* 0x000fe400078e000b */
[----:B------:R-:W-:Y:S02]  /*10680*/  IMAD.MOV.U32 R4, RZ, RZ, 0x1 ;  /* 0x00000001ff047424 */ /* 0x000fe400078e00ff */
[----:B------:R-:W-:-:S05]  /*10690*/  FADD.FTZ R9, R6, R143 ;  /* 0x0000008f06097221 */ /* 0x000fca0000010000 */
[----:B------:R-:W-:-:S07]  /*106a0*/  MOV R143, R9 ;  /* 0x00000009008f7202 */ /* 0x000fce0000000f00 */
[----:B------:R-:W-:Y:S05]  /*106b0*/  WARPSYNC.COLLECTIVE R5, `(.L_x_7313) ;  /* 0x0000000005087348 */ /* 0x000fea0003c00000 */
[----:B------:R1:W2:Y:S02]  /*106c0*/  SHFL.BFLY P0, R11, R143, R4, R3 ;  /* 0x0c0000048f0b7389 */ /* 0x0002a40000000003 */
[----:B-12---:R-:W-:Y:S05]  /*106d0*/  ENDCOLLECTIVE ;  /* 0x000000000000791b */ /* 0x006fea0003800000 */
.L_x_7313:
[----:B------:R-:W-:Y:S01]  /*106e0*/  MOV R143, R144 ;  /* 0x00000090008f7202 */ /* 0x000fe20000000f00 */
[----:B------:R-:W-:Y:S01]  /*106f0*/  IMAD.MOV.U32 R4, RZ, RZ, 0x2 ;  /* 0x00000002ff047424 */ /* 0x000fe200078e00ff */
[----:B------:R-:W-:-:S07]  /*10700*/  MOV R6, R11 ;  /* 0x0000000b00067202 */ /* 0x000fce0000000f00 */
[----:B------:R-:W-:Y:S05]  /*10710*/  WARPSYNC.COLLECTIVE R5, `(.L_x_7314) ;  /* 0x0000000005087348 */ /* 0x000fea0003c00000 */
[----:B------:R1:W2:Y:S02]  /*10720*/  SHFL.BFLY P0, R11, R143, R4, R3 ;  /* 0x0c0000048f0b7389 */ /* 0x0002a40000000003 */
[----:B-12---:R-:W-:Y:S05]  /*10730*/  ENDCOLLECTIVE ;  /* 0x000000000000791b */ /* 0x006fea0003800000 */
.L_x_7314:
[----:B------:R-:W-:Y:S01]  /*10740*/  FADD.FTZ R6, R9, R6 ;  /* 0x0000000609067221 */ /* 0x000fe20000010000 */
[----:B------:R-:W-:Y:S01]  /*10750*/  FADD.FTZ R8, R11, R144 ;  /* 0x000000900b087221 */ /* 0x000fe20000010000 */
[----:B------:R-:W-:-:S04]  /*10760*/  MOV R4, 0x1 ;  /* 0x0000000100047802 */ /* 0x000fc80000000f00 */
[----:B------:R-:W-:-:S07]  /*10770*/  MOV R143, R8 ;  /* 0x00000008008f7202 */ /* 0x000fce0000000f00 */
[----:B------:R-:W-:Y:S05]  /*10780*/  WARPSYNC.COLLECTIVE R5, `(.L_x_7315) ;  /* 0x0000000005087348 */ /* 0x000fea0003c00000 */
[----:B------:R1:W2:Y:S02]  /*10790*/  SHFL.BFLY P0, R11, R143, R4, R3 ;  /* 0x0c0000048f0b7389 */ /* 0x0002a40000000003 */
[----:B-12---:R-:W-:Y:S05]  /*107a0*/  ENDCOLLECTIVE ;  /* 0x000000000000791b */ /* 0x006fea0003800000 */
.L_x_7315:
[----:B------:R-:W-:Y:S05]  /*107b0*/  BRA `(.L_x_7316) ;  /* 0xffffffec00e47947 */ /* 0x000fea000383ffff */
.L_x_7317:
        /* <DEDUP_REMOVED lines=12> */
.L_x_11665:


//--------------------- .text._ZN5flash24flash_fwd_splitkv_kernelI23Flash_fwd_kernel_traitsILi96ELi64ELi64ELi4ELb0ELb0EN7cutlass10bfloat16_tE19Flash_kernel_traitsILi96ELi64ELi64ELi4ES3_EELb0ELb0ELb0ELb0ELb0ELb0ELb1ELb0EEEvNS_16Flash_fwd_paramsE --------------------------
	.section	.text._ZN5flash24flash_fwd_splitkv_kernelI23Flash_fwd_kernel_traitsILi96ELi64ELi64ELi4ELb0ELb0EN7cutlass10bfloat16_tE19Flash_kernel_traitsILi96ELi64ELi64ELi4ES3_EELb0ELb0ELb0ELb0ELb0ELb0ELb1ELb0EEEvNS_16Flash_fwd_paramsE,"ax",@progbits
	.align	128
        .global         _ZN5flash24flash_fwd_splitkv_kernelI23Flash_fwd_kernel_traitsILi96ELi64ELi64ELi4ELb0ELb0EN7cutlass10bfloat16_tE19Flash_kernel_traitsILi96ELi64ELi64ELi4ES3_EELb0ELb0ELb0ELb0ELb0ELb0ELb1ELb0EEEvNS_16Flash_fwd_paramsE
        .type           _ZN5flash24flash_fwd_splitkv_kernelI23Flash_fwd_kernel_traitsILi96ELi64ELi64ELi4ELb0ELb0EN7cutlass10bfloat16_tE19Flash_kernel_traitsILi96ELi64ELi64ELi4ES3_EELb0ELb0ELb0ELb0ELb0ELb0ELb1ELb0EEEvNS_16Flash_fwd_paramsE,@function
        .size           _ZN5flash24flash_fwd_splitkv_kernelI23Flash_fwd_kernel_traitsILi96ELi64ELi64ELi4ELb0ELb0EN7cutlass10bfloat16_tE19Flash_kernel_traitsILi96ELi64ELi64ELi4ES3_EELb0ELb0ELb0ELb0ELb0ELb0ELb1ELb0EEEvNS_16Flash_fwd_paramsE,(.L_x_11666 - _ZN5flash24flash_fwd_splitkv_kernelI23Flash_fwd_kernel_traitsILi96ELi64ELi64ELi4ELb0ELb0EN7cutlass10bfloat16_tE19Flash_kernel_traitsILi96ELi64ELi64ELi4ES3_EELb0ELb0ELb0ELb0ELb0ELb0ELb1ELb0EEEvNS_16Flash_fwd_paramsE)
        .other          _ZN5flash24flash_fwd_splitkv_kernelI23Flash_fwd_kernel_traitsILi96ELi64ELi64ELi4ELb0ELb0EN7cutlass10bfloat16_tE19Flash_kernel_traitsILi96ELi64ELi64ELi4ES3_EELb0ELb0ELb0ELb0ELb0ELb0ELb1ELb0EEEvNS_16Flash_fwd_paramsE,@"STO_CUDA_ENTRY STV_DEFAULT"
_ZN5flash24flash_fwd_splitkv_kernelI23Flash_fwd_kernel_traitsILi96ELi64ELi64ELi4ELb0ELb0EN7cutlass10bfloat16_tE19Flash_kernel_traitsILi96ELi64ELi64ELi4ES3_EELb0ELb0ELb0ELb0ELb0ELb0ELb1ELb0EEEvNS_16Flash_fwd_paramsE:
.text._ZN5flash24flash_fwd_splitkv_kernelI23Flash_fwd_kernel_traitsILi96ELi64ELi64ELi4ELb0ELb0EN7cutlass10bfloat16_tE19Flash_kernel_traitsILi96ELi64ELi64ELi4ES3_EELb0ELb0ELb0ELb0ELb0ELb0ELb1ELb0EEEvNS_16Flash_fwd_paramsE:
        /* <DEDUP_REMOVED lines=23> */
[----:B------:R-:W-:Y:S02]  /*0170*/  ISETP.GE.U32.AND P1, PT, R0, R4, PT ;  /* 0x000000040000720c */ /* 0x000fe40003f26070 */
[----:B------:R-:W3:Y:S11]  /*0180*/  LDC R0, c[0x0][0x374] ;  /* 0x0000dd00ff007b82 */ /* 0x000ef60000000800 */
[----:B------:R-:W-:-:S02]  /*0190*/  @P1 IADD3 R156, PT, PT, R156, 0x1, RZ ;  /* 0x000000019c9c1810 */ /* 0x000fc40007ffe0ff */
[----:B------:R-:W-:-:S04]  /*01a0*/  @!P0 LOP3.LUT R156, RZ, R4, RZ, 0x33, !PT ;  /* 0x00000004ff9c8212 */ /* 0x000fc800078e33ff */
[----:B------:R-:W-:-:S05]  /*01b0*/  IADD3 R155, PT, PT, -R156, RZ, RZ ;  /* 0x000000ff9c9b7210 */ /* 0x000fca0007ffe1ff */
[----:B-12-4-:R-:W-:Y:S02]  /*01c0*/  IMAD R155, R4, R155, UR4 ;  /* 0x00000004049b7e24 */ /* 0x016fe4000f8e029b */
[----:B---3--:R-:W-:Y:S05]  /*01d0*/  CALL.REL.NOINC `($_ZN5flash24flash_fwd_splitkv_kernelI23Flash_fwd_kernel_traitsILi96ELi64ELi64ELi4ELb0ELb0EN7cutlass10bfloat16_tE19Flash_kernel_traitsILi96ELi64ELi64ELi4ES3_EELb0ELb0ELb0ELb0ELb0ELb0ELb1ELb0EEEvNS_16Flash_fwd_paramsE$_ZN5flash30compute_attn_1rowblock_splitkvI23Flash_fwd_kernel_traitsILi96ELi64ELi64ELi4ELb0ELb0EN7cutlass10bfloat16_tE19Flash_kernel_traitsILi96ELi64ELi64ELi4ES3_EELb0ELb0ELb0ELb0ELb0ELb0ELb1ELb0ENS_16Flash_fwd_paramsEEEvRKT8_iiiii) ;  /* 0x0000000000087944 */ /* 0x008fea0003c00000 */
[----:B------:R-:W-:Y:S05]  /*01e0*/  BSYNC.RECONVERGENT B2 ;  /* 0x0000000000027941 */ /* 0x000fea0003800200 */
.L_x_7318:
[----:B------:R-:W-:Y:S05]  /*01f0*/  EXIT ;  /* 0x000000000000794d */ /* 0x000fea0003800000 */
        .type           $_ZN5flash24flash_fwd_splitkv_kernelI23Flash_fwd_kernel_traitsILi96ELi64ELi64ELi4ELb0ELb0EN7cutlass10bfloat16_tE19Flash_kernel_traitsILi96ELi64ELi64ELi4ES3_EELb0ELb0ELb0ELb0ELb0ELb0ELb1ELb0EEEvNS_16Flash_fwd_paramsE$_ZN5flash30compute_attn_1rowblock_splitkvI23Flash_fwd_kernel_traitsILi96ELi64ELi64ELi4ELb0ELb0EN7cutlass10bfloat16_tE19Flash_kernel_traitsILi96ELi64ELi64ELi4ES3_EELb0ELb0ELb0ELb0ELb0ELb0ELb1ELb0ENS_16Flash_fwd_paramsEEEvRKT8_iiiii,@function
        .size           $_ZN5flash24flash_fwd_splitkv_kernelI23Flash_fwd_kernel_traitsILi96ELi64ELi64ELi4ELb0ELb0EN7cutlass10bfloat16_tE19Flash_kernel_traitsILi96ELi64ELi64ELi4ES3_EELb0ELb0ELb0ELb0ELb0ELb0ELb1ELb0EEEvNS_16Flash_fwd_paramsE$_ZN5flash30compute_attn_1rowblock_splitkvI23Flash_fwd_kernel_traitsILi96ELi64ELi64ELi4ELb0ELb0EN7cutlass10bfloat16_tE19Flash_kernel_traitsILi96ELi64ELi64ELi4ES3_EELb0ELb0ELb0ELb0ELb0ELb0ELb1ELb0ENS_16Flash_fwd_paramsEEEvRKT8_iiiii,(.L_x_11666 - $_ZN5flash24flash_fwd_splitkv_kernelI23Flash_fwd_kernel_traitsILi96ELi64ELi64ELi4ELb0ELb0EN7cutlass10bfloat16_tE19Flash_kernel_traitsILi96ELi64ELi64ELi4ES3_EELb0ELb0ELb0ELb0ELb0ELb0ELb1ELb0EEEvNS_16Flash_fwd_paramsE$_ZN5flash30compute_attn_1rowblock_splitkvI23Flash_fwd_kernel_traitsILi96ELi64ELi64ELi4ELb0ELb0EN7cutlass10bfloat16_tE19Flash_kernel_traitsILi96ELi64ELi64ELi4ES3_EELb0ELb0ELb0ELb0ELb0ELb0ELb1ELb0ENS_16Flash_fwd_paramsEEEvRKT8_iiiii)
$_ZN5flash24flash_fwd_splitkv_kernelI23Flash_fwd_kernel_traitsILi96ELi64ELi64ELi4ELb0ELb0EN7cutlass10bfloat16_tE19Flash_kernel_traitsILi96ELi64ELi64ELi4ES3_EELb0ELb0ELb0ELb0ELb0ELb0ELb1ELb0EEEvNS_16Flash_fwd_paramsE$_ZN5flash30compute_attn_1rowblock_splitkvI23Flash_fwd_kernel_traitsILi96ELi64ELi64ELi4ELb0ELb0EN7cutlass10bfloat16_tE19Flash_kernel_traitsILi96ELi64ELi64ELi4ES3_EELb0ELb0ELb0ELb0ELb0ELb0ELb1ELb0ENS_16Flash_fwd_paramsEEEvRKT8_iiiii:
[----:B------:R-:W1:Y:S02]  /*0200*/  LDCU.64 UR4, c[0x0][0x358] ;  /* 0x00006b00ff0477ac */ /* 0x000e640008000a00 */
[----:B-1----:R-:W2:Y:S04]  /*0210*/  LD.E.64 R8, desc[UR4][R2.64+0xf0] ;  /* 0x0000f00402087980 */ /* 0x002ea8000c101b00 */
[----:B------:R-:W3:Y:S04]  /*0220*/  LD.E.64 R6, desc[UR4][R2.64+0xe0] ;  /* 0x0000e00402067980 */ /* 0x000ee8000c101b00 */
[----:B------:R-:W4:Y:S01]  /*0230*/  LD.E.64 R14, desc[UR4][R2.64+0xe8] ;  /* 0x0000e804020e7980 */ /* 0x000f22000c101b00 */
[----:B------:R-:W-:-:S03]  /*0240*/  IMAD.SHL.U32 R5, R156, 0x4, RZ ;  /* 0x000000049c057824 */ /* 0x000fc600078e00ff */
[----:B------:R-:W4:Y:S01]  /*0250*/  LD.E.64 R10, desc[UR4][R2.64+0xf8] ;  /* 0x0000f804020a7980 */ /* 0x000f22000c101b00 */
[----:B--2---:R-:W-:-:S04]  /*0260*/  ISETP.NE.U32.AND P1, PT, R8, RZ, PT ;  /* 0x000000ff0800720c */ /* 0x004fc80003f25070 */
[----:B------:R-:W-:Y:S02]  /*0270*/  ISETP.NE.AND.EX P1, PT, R9, RZ, PT, P1 ;  /* 0x000000ff0900720c */ /* 0x000fe40003f25310 */
[C---:B---3--:R-:W-:Y:S02]  /*0280*/  ISETP.NE.U32.AND P2, PT, R6.reuse, RZ, PT ;  /* 0x000000ff0600720c */ /* 0x048fe40003f45070 */
[----:B------:R-:W-:Y:S02]  /*0290*/  ISETP.NE.U32.AND P4, PT, R6, RZ, PT ;  /* 0x000000ff0600720c */ /* 0x000fe40003f85070 */
[----:B----4-:R-:W-:Y:S02]  /*02a0*/  ISETP.NE.U32.AND P3, PT, R14, RZ, PT ;  /* 0x000000ff0e00720c */ /* 0x010fe40003f65070 */
[C---:B------:R-:W-:Y:S02]  /*02b0*/  ISETP.NE.AND.EX P2, PT, R7.reuse, RZ, PT, P2 ;  /* 0x000000ff0700720c */ /* 0x040fe40003f45320 */
[----:B------:R-:W-:-:S02]  /*02c0*/  ISETP.NE.AND.EX P4, PT, R7, RZ, PT, P4 ;  /* 0x000000ff0700720c */ /* 0x000fc40003f85340 */
[----:B------:R-:W-:Y:S02]  /*02d0*/  ISETP.NE.AND.EX P3, PT, R15, RZ, PT, P3 ;  /* 0x000000ff0f00720c */ /* 0x000fe40003f65330 */
[----:B------:R-:W-:Y:S01]  /*02e0*/  @P1 IADD3 R16, P0, PT, R8, R5, RZ ;  /* 0x0000000508101210 */ /* 0x000fe20007f1e0ff */
[----:B------:R-:W-:Y:S02]  /*02f0*/  IMAD.MOV.U32 R8, RZ, RZ, -0x1 ;  /* 0xffffffffff087424 */ /* 0x000fe400078e00ff */
[----:B------:R-:W-:-:S05]  /*0300*/  IMAD.WIDE.U32 R6, R156, 0x4, R6 ;  /* 0x000000049c067825 */ /* 0x000fca00078e0006 */
[----:B------:R1:W5:Y:S04]  /*0310*/  @P2 LD.E R8, desc[UR4][R6.64] ;  /* 0x0000000406082980 */ /* 0x000368000c101900 */
[----:B------:R1:W5:Y:S04]  /*0320*/  @!P4 LD.E R18, desc[UR4][R2.64+0xb4] ;  /* 0x0000b4040212c980 */ /* 0x000368000c101900 */
[----:B------:R1:W5:Y:S04]  /*0330*/  @!P3 LD.E R92, desc[UR4][R2.64+0xb8] ;  /* 0x0000b804025cb980 */ /* 0x000368000c101900 */
        /* <DEDUP_REMOVED lines=14> */
[----:B-1----:R-:W2:Y:S02]  /*0420*/  LD.E.U8 R7, desc[UR4][R2.64+0x1b2] ;  /* 0x0001b20402077980 */ /* 0x002ea4000c101100 */
[----:B--2---:R-:W-:-:S13]  /*0430*/  ISETP.NE.AND P1, PT, R7, RZ, PT ;  /* 0x000000ff0700720c */ /* 0x004fda0003f25270 */
[----:B------:R-:W-:Y:S05]  /*0440*/  @!P1 BRA `(.L_x_7320) ;  /* 0x0000000000049947 */ /* 0x000fea0003800000 */
[----:B------:R2:W5:Y:S02]  /*0450*/  LD.E R13, desc[UR4][R14.64] ;  /* 0x000000040e0d7980 */ /* 0x000564000c101900 */
.L_x_7320:
[----:B------:R-:W-:Y:S05]  /*0460*/  BSYNC.RECONVERGENT B0 ;  /* 0x0000000000007941 */ /* 0x000fea0003800200 */
.L_x_7319:
[----:B------:R-:W-:Y:S04]  /*0470*/  BSSY.RECONVERGENT B0, `(.L_x_7321) ;  /* 0x0000007000007945 */ /* 0x000fe80003800200 */
[----:B------:R-:W-:Y:S05]  /*0480*/  @!P3 BRA `(.L_x_7322) ;  /* 0x000000000014b947 */ /* 0x000fea0003800000 */
[----:B-1----:R-:W3:Y:S02]  /*0490*/  LD.E.U8 R7, desc[UR4][R2.64+0x1b2] ;  /* 0x0001b20402077980 */ /* 0x002ee4000c101100 */
[----:B---3--:R-:W-:-:S13]  /*04a0*/  ISETP.NE.AND P1, PT, R7, RZ, PT ;  /* 0x000000ff0700720c */ /* 0x008fda0003f25270 */
[----:B-----5:R-:W3:Y:S02]  /*04b0*/  @P1 LD.E R92, desc[UR4][R14.64+0x4] ;  /* 0x000004040e5c1980 */ /* 0x020ee4000c101900 */
[----:B---3--:R-:W-:-:S06]  /*04c0*/  @P1 IADD3 R92, PT, PT, R92, -R13, RZ ;  /* 0x8000000d5c5c1210 */ /* 0x008fcc0007ffe0ff */
[----:B------:R3:W5:Y:S02]  /*04d0*/  @!P1 LD.E R92, desc[UR4][R14.64] ;  /* 0x000000040e5c9980 */ /* 0x000764000c101900 */
.L_x_7322:
[----:B------:R-:W-:Y:S05]  /*04e0*/  BSYNC.RECONVERGENT B0 ;  /* 0x0000000000007941 */ /* 0x000fea0003800200 */
.L_x_7321:
        /* <DEDUP_REMOVED lines=8> */
.L_x_7324:
[----:B-1----:R-:W4:Y:S01]  /*0570*/  LD.E.64 R6, desc[UR4][R2.64+0x108] ;  /* 0x0001080402067980 */ /* 0x002f22000c101b00 */
[----:B------:R-:W-:Y:S01]  /*0580*/  BSSY.RECONVERGENT B0, `(.L_x_7326) ;  /* 0x0000006000007945 */ /* 0x000fe20003800200 */
[----:B----4-:R-:W-:Y:S01]  /*0590*/  ISETP.NE.U32.AND P0, PT, R6, RZ, PT ;  /* 0x000000ff0600720c */ /* 0x010fe20003f05070 */
[----:B------:R-:W-:-:S03]  /*05a0*/  IMAD.MOV.U32 R6, RZ, RZ, RZ ;  /* 0x000000ffff067224 */ /* 0x000fc600078e00ff */
[----:B------:R-:W-:-:S13]  /*05b0*/  ISETP.NE.AND.EX P0, PT, R7, RZ, PT, P0 ;  /* 0x000000ff0700720c */ /* 0x000fda0003f05300 */
[----:B------:R-:W-:Y:S05]  /*05c0*/  @!P0 BRA `(.L_x_7327) ;  /* 0x0000000000048947 */ /* 0x000fea0003800000 */
[----:B------:R1:W5:Y:S02]  /*05d0*/  LD.E R6, desc[UR4][R2.64+0xbc] ;  /* 0x0000bc0402067980 */ /* 0x000364000c101900 */
.L_x_7327:
[----:B------:R-:W-:Y:S05]  /*05e0*/  BSYNC.RECONVERGENT B0 ;  /* 0x0000000000007941 */ /* 0x000fea0003800200 */
.L_x_7326:
[----:B-----5:R-:W-:Y:S02]  /*05f0*/  IADD3 R92, PT, PT, R6, R92, -R12 ;  /* 0x0000005c065c7210 */ /* 0x020fe40007ffe80c */
.L_x_7325:
[----:B------:R-:W-:Y:S05]  /*0600*/  BSYNC.RECONVERGENT B1 ;  /* 0x0000000000017941 */ /* 0x000fea0003800200 */
.L_x_7323:
[----:B------:R-:W-:Y:S01]  /*0610*/  IMAD.SHL.U32 R139, R149, 0x40, RZ ;  /* 0x00000040958b7824 */ /* 0x000fe200078e00ff */
[----:B-1----:R-:W-:Y:S01]  /*0620*/  MOV R6, R148 ;  /* 0x0000009400067202 */ /* 0x002fe20000000f00 */
[----:B------:R-:W-:-:S03]  /*0630*/  IMAD.MOV.U32 R7, RZ, RZ, 0x0 ;  /* 0x00000000ff077424 */ /* 0x000fc600078e00ff */
[----:B------:R-:W-:-:S13]  /*0640*/  ISETP.GT.AND P0, PT, R18, R139, PT ;  /* 0x0000008b1200720c */ /* 0x000fda0003f04270 */
[----:B--23--:R-:W-:Y:S05]  /*0650*/  @!P0 RET.REL.NODEC R6 `(_ZN5flash24flash_fwd_splitkv_kernelI23Flash_fwd_kernel_traitsILi96ELi64ELi64ELi4ELb0ELb0EN7cutlass10bfloat16_tE19Flash_kernel_traitsILi96ELi64ELi64ELi4ES3_EELb0ELb0ELb0ELb0ELb0ELb0ELb1ELb0EEEvNS_16Flash_fwd_paramsE) ;  /* 0xfffffff806688950 */ /* 0x00cfea0003c3ffff */
        /* <DEDUP_REMOVED lines=29> */
[----:B------:R-:W-:-:S11]  /*0830*/  SHF.R.S32.HI R6, RZ, 0x1f, R7 ;  /* 0x0000001fff067819 */ /* 0x000fd60000011407 */
[----:B------:R-:W-:-:S04]  /*0840*/  @P2 VIADD R9, R9, 0x1 ;  /* 0x0000000109092836 */ /* 0x000fc80000000000 */
[----:B------:R-:W-:Y:S01]  /*0850*/  @!P0 IMAD.MOV R9, RZ, RZ, -R9 ;  /* 0x000000ffff098224 */ /* 0x000fe200078e0a09 */
[----:B------:R-:W-:Y:S02]  /*0860*/  @!P1 LOP3.LUT R9, RZ, R0, RZ, 0x33, !PT ;  /* 0x00000000ff099212 */ /* 0x000fe400078e33ff */
[----:B------:R-:W-:-:S03]  /*0870*/  LEA.HI R0, R6, R7, RZ, 0x6 ;  /* 0x0000000706007211 */ /* 0x000fc600078f30ff */
[----:B------:R-:W-:Y:S01]  /*0880*/  IMAD R144, R9, UR8, RZ ;  /* 0x0000000809907c24 */ /* 0x000fe2000f8e02ff */
[----:B------:R-:W-:-:S04]  /*0890*/  SHF.R.S32.HI R0, RZ, 0x6, R0 ;  /* 0x00000006ff007819 */ /* 0x000fc80000011400 */
[----:B------:R-:W-:-:S04]  /*08a0*/  VIADDMNMX R0, R144, R9, R0, PT ;  /* 0x0000000990007246 */ /* 0x000fc80003800100 */
[----:B------:R-:W-:-:S13]  /*08b0*/  ISETP.GE.AND P0, PT, R144, R0, PT ;  /* 0x000000009000720c */ /* 0x000fda0003f06270 */
[----:B-1----:R-:W-:Y:S05]  /*08c0*/  @!P0 BRA `(.L_x_7328) ;  /* 0x0000000400a08947 */ /* 0x002fea0003800000 */
[----:B------:R-:W2:Y:S04]  /*08d0*/  LD.E.64 R4, desc[UR4][R2.64+0xb0] ;  /* 0x0000b00402047980 */ /* 0x000ea8000c101b00 */
[----:B------:R-:W3:Y:S04]  /*08e0*/  LD.E R7, desc[UR4][R2.64+0x60] ;  /* 0x0000600402077980 */ /* 0x000ee8000c101900 */
[----:B------:R-:W4:Y:S04]  /*08f0*/  LD.E R6, desc[UR4][R2.64+0xcc] ;  /* 0x0000cc0402067980 */ /* 0x000f28000c101900 */
[----:B------:R1:W5:Y:S04]  /*0900*/  LD.E.64 R8, desc[UR4][R2.64+0xa8] ;  /* 0x0000a80402087980 */ /* 0x000368000c101b00 */
[----:B------:R1:W5:Y:S04]  /*0910*/  LD.E R0, desc[UR4][R2.64+0xc0] ;  /* 0x0000c00402007980 */ /* 0x000368000c101900 */
[----:B------:R-:W5:Y:S01]  /*0920*/  LD.E.64 R2, desc[UR4][R2.64+0x78] ;  /* 0x0000780402027980 */ /* 0x000f62000c101b00 */
[----:B------:R-:W-:Y:S01]  /*0930*/  IMAD.IADD R18, R18, 0x1, -R139 ;  /* 0x0000000112127824 */ /* 0x000fe200078e0a8b */
        /* <DEDUP_REMOVED lines=28> */
.L_x_7330:
[----:B------:R-:W-:Y:S05]  /*0b00*/  BSYNC.RECONVERGENT B0 ;  /* 0x0000000000007941 */ /* 0x000fea0003800200 */
.L_x_7329:
        /* <DEDUP_REMOVED lines=16> */
.L_x_7332:
[----:B------:R-:W-:Y:S05]  /*0c10*/  BSYNC.RECONVERGENT B0 ;  /* 0x0000000000007941 */ /* 0x000fea0003800200 */
.L_x_7331:
        /* <DEDUP_REMOVED lines=15> */
.L_x_7334:
[----:B------:R-:W-:Y:S05]  /*0d10*/  BSYNC.RECONVERGENT B0 ;  /* 0x0000000000007941 */ /* 0x000fea0003800200 */
.L_x_7333:
[----:B------:R-:W-:Y:S01]  /*0d20*/  BSSY.RECONVERGENT B0, `(.L_x_7335) ;  /* 0x000000f000007945 */ /* 0x000fe20003800200 */
[----:B------:R-:W-:-:S03]  /*0d30*/  ISETP.GE.OR P5, PT, R133, R18, P6 ;  /* 0x000000128500720c */ /* 0x000fc600037a6670 */
[----:B------:R-:W-:Y:S10]  /*0d40*/  @P0 BRA `(.L_x_7336) ;  /* 0x0000000000300947 */ /* 0x000ff40003800000 */
[-C--:B-----5:R-:W-:Y:S02]  /*0d50*/  ISETP.GE.AND P3, PT, R4, R0.reuse, PT ;  /* 0x000000000400720c */ /* 0x0a0fe40003f66270 */
[-C--:B------:R-:W-:Y:S02]  /*0d60*/  ISETP.GE.AND P2, PT, R13, R0.reuse, PT ;  /* 0x000000000d00720c */ /* 0x080fe40003f46270 */
[----:B------:R-:W-:-:S09]  /*0d70*/  ISETP.GE.AND P1, PT, R12, R0, PT ;  /* 0x000000000c00720c */ /* 0x000fd20003f26270 */
[----:B-123--:R-:W-:-:S04]  /*0d80*/  @!P3 LEA R14, P0, R7, R2, 0x2 ;  /* 0x00000002070eb211 */ /* 0x00efc800078010ff */
        /* <DEDUP_REMOVED lines=8> */
.L_x_7336:
[----:B------:R-:W-:Y:S05]  /*0e10*/  BSYNC.RECONVERGENT B0 ;  /* 0x0000000000007941 */ /* 0x000fea0003800200 */
.L_x_7335:
[----:B------:R-:W-:Y:S01]  /*0e20*/  IADD3 R133, P0, PT, R5, R133, RZ ;  /* 0x0000008505857210 */ /* 0x000fe20007f1e0ff */
[----:B------:R-:W-:Y:S01]  /*0e30*/  @!P4 IMAD.MOV.U32 R4, RZ, RZ, -0x800000 ;  /* 0xff800000ff04c424 */ /* 0x000fe200078e00ff */
[----:B------:R-:W-:Y:S02]  /*0e40*/  ISETP.GE.OR P1, PT, R11, R18, P6 ;  /* 0x000000120b00720c */ /* 0x000fe40003726670 */
[----:B------:R-:W-:Y:S02]  /*0e50*/  LEA.HI.X.SX32 R5, R5, RZ, 0x1, P0 ;  /* 0x000000ff05057211 */ /* 0x000fe400000f0eff */
[C---:B----45:R-:W-:Y:S02]  /*0e60*/  LEA R2, P0, R133.reuse, R8, 0x2 ;  /* 0x0000000885027211 */ /* 0x070fe400078010ff */
[----:B------:R-:W-:Y:S02]  /*0e70*/  ISETP.GE.OR P6, PT, R10, R18, P6 ;  /* 0x000000120a00720c */ /* 0x000fe400037c6670 */
[----:B------:R-:W-:Y:S01]  /*0e80*/  LEA.HI.X R3, R133, R9, R5, 0x2, P0 ;  /* 0x0000000985037211 */ /* 0x000fe200000f1405 */
[----:B------:R-:W-:-:S04]  /*0e90*/  @!P5 IMAD.MOV.U32 R5, RZ, RZ, -0x800000 ;  /* 0xff800000ff05d424 */ /* 0x000fc800078e00ff */
[----:B------:R-:W-:Y:S01]  /*0ea0*/  @!P1 IMAD.MOV.U32 R0, RZ, RZ, -0x800000 ;  /* 0xff800000ff009424 */ /* 0x000fe200078e00ff */
[----:B------:R4:W-:Y:S04]  /*0eb0*/  @!P5 ST.E desc[UR4][R2.64], R5 ;  /* 0x000000050200d985 */ /* 0x0009e8000c101904 */
[----:B------:R1:W-:Y:S04]  /*0ec0*/  @!P4 ST.E desc[UR4][R2.64+0x40], R4 ;  /* 0x000040040200c985 */ /* 0x0003e8000c101904 */
[----:B------:R2:W-:Y:S01]  /*0ed0*/  @!P1 ST.E desc[UR4][R2.64+0x80], R0 ;  /* 0x0000800002009985 */ /* 0x0005e2000c101904 */
[----:B----4-:R-:W-:-:S02]  /*0ee0*/  IMAD.MOV.U32 R5, RZ, RZ, 0x0 ;  /* 0x00000000ff057424 */ /* 0x010fc400078e00ff */
[----:B-1----:R-:W-:-:S04]  /*0ef0*/  IMAD.MOV.U32 R4, RZ, RZ, R148 ;  /* 0x000000ffff047224 */ /* 0x002fc800078e0094 */
[----:B--23--:R-:W-:Y:S05]  /*0f00*/  @P6 RET.REL.NODEC R4 `(_ZN5flash24flash_fwd_splitkv_kernelI23Flash_fwd_kernel_traitsILi96ELi64ELi64ELi4ELb0ELb0EN7cutlass10bfloat16_tE19Flash_kernel_traitsILi96ELi64ELi64ELi4ES3_EELb0ELb0ELb0ELb0ELb0ELb0ELb1ELb0EEEvNS_16Flash_fwd_paramsE) ;  /* 0xfffffff0043c6950 */ /* 0x00cfea0003c3ffff */
[----:B------:R-:W-:Y:S02]  /*0f10*/  MOV R0, 0xff800000 ;  /* 0xff80000000007802 */ /* 0x000fe40000000f00 */
[----:B------:R-:W-:-:S03]  /*0f20*/  MOV R149, 0x0 ;  /* 0x0000000000957802 */ /* 0x000fc60000000f00 */
[----:B------:R1:W-:Y:S02]  /*0f30*/  ST.E desc[UR4][R2.64+0xc0], R0 ;  /* 0x0000c00002007985 */ /* 0x0003e4000c101904 */
[----:B-1----:R-:W-:Y:S05]  /*0f40*/  RET.REL.NODEC R148 `(_ZN5flash24flash_fwd_splitkv_kernelI23Flash_fwd_kernel_traitsILi96ELi64ELi64ELi4ELb0ELb0EN7cutlass10bfloat16_tE19Flash_kernel_traitsILi96ELi64ELi64ELi4ES3_EELb0ELb0ELb0ELb0ELb0ELb0ELb1ELb0EEEvNS_16Flash_fwd_paramsE) ;  /* 0xfffffff0942c7950 */ /* 0x002fea0003c3ffff */
.L_x_7328:
        /* <DEDUP_REMOVED lines=12> */
[----:B-----5:R-:W1:Y:S04]  /*1010*/  LD.E R11, desc[UR4][R2.64+0x170] ;  /* 0x00017004020b7980 */ /* 0x020e68000c101900 */
[----:B------:R-:W2:Y:S04]  /*1020*/  LD.E.64 R12, desc[UR4][R2.64+0x168] ;  /* 0x00016804020c7980 */ /* 0x000ea8000c101b00 */
[----:B------:R-:W3:Y:S01]  /*1030*/  LD.E R16, desc[UR4][R2.64+0x68] ;  /* 0x0000680402107980 */ /* 0x000ee2000c101900 */
[----:B------:R-:W-:-:S03]  /*1040*/  LEA R17, R0, 0xffffffc0, 0x6 ;  /* 0xffffffc000117811 */ /* 0x000fc600078e30ff */
[----:B------:R-:W4:Y:S01]  /*1050*/  LD.E.64 R20, desc[UR4][R2.64+0x20] ;  /* 0x0000200402147980 */ /* 0x000f22000c101b00 */
[----:B------:R-:W-:-:S03]  /*1060*/  IABS R5, R17 ;  /* 0x0000001100057213 */ /* 0x000fc60000000000 */
        /* <DEDUP_REMOVED lines=13> */
[----:B------:R-:W4:Y:S02]  /*1140*/  LD.E.64 R14, desc[UR4][R2.64+0x50] ;  /* 0x00005004020e7980 */ /* 0x000f24000c101b00 */
        /* <DEDUP_REMOVED lines=19> */
[----:B------:R-:W2:Y:S01]  /*1280*/  LD.E.64 R12, desc[UR4][R2.64+0x28] ;  /* 0x00002804020c7980 */ /* 0x000ea2000c101b00 */
[----:B------:R-:W-:Y:S01]  /*1290*/  MOV R4, R159 ;  /* 0x0000009f00047202 */ /* 0x000fe20000000f00 */
[----:B------:R-:W-:-:S04]  /*12a0*/  IMAD.MOV.U32 R5, RZ, RZ, R158 ;  /* 0x000000ffff057224 */ /* 0x000fc800078e009e */
[----:B------:R-:W-:-:S06]  /*12b0*/  IMAD.WIDE R4, R10, 0x4, R4 ;  /* 0x000000040a047825 */ /* 0x000fcc00078e0204 */
[----:B------:R1:W2:Y:S01]  /*12c0*/  LD.E R4, desc[UR4][R4.64] ;  /* 0x0000000404047980 */ /* 0x0002a2000c101900 */
[----:B---3--:R-:W-:-:S04]  /*12d0*/  IABS R9, R16 ;  /* 0x0000001000097213 */ /* 0x008fc80000000000 */
[----:B-1----:R-:W1:Y:S08]  /*12e0*/  I2F.RP R5, R9 ;  /* 0x0000000900057306 */ /* 0x002e700000209400 */
[----:B-1----:R-:W1:Y:S02]  /*12f0*/  MUFU.RCP R5, R5 ;  /* 0x0000000500057308 */ /* 0x002e640000001000 */
[----:B-1----:R-:W-:-:S06]  /*1300*/  IADD3 R5, PT, PT, R5, 0xffffffe, RZ ;  /* 0x0ffffffe05057810 */ /* 0x002fcc0007ffe0ff */
        /* <DEDUP_REMOVED lines=22> */
[----:B----4-:R-:W-:-:S03]  /*1470*/  IMAD R5, R143, R17, RZ ;  /* 0x000000118f057224 */ /* 0x010fc600078e02ff */
        /* <DEDUP_REMOVED lines=22> */
.L_x_7338:
        /* <DEDUP_REMOVED lines=10> */
[----:B-1----:R-:W-:Y:S02]  /*1680*/  @!P2 SHF.R.S32.HI R7, RZ, 0x1f, R12 ;  /* 0x0000001fff07a819 */ /* 0x002fe4000001140c */
[----:B------:R-:W-:-:S04]  /*1690*/  LEA R17, R0, 0xffffffc0, 0x6 ;  /* 0xffffffc000117811 */ /* 0x000fc800078e30ff */
[----:B------:R-:W-:Y:S02]  /*16a0*/  SHF.R.S32.HI R19, RZ, 0x1f, R17 ;  /* 0x0000001fff137819 */ /* 0x000fe40000011411 */
        /* <DEDUP_REMOVED lines=14> */
[-C--:B---3--:R-:W-:Y:S02]  /*1790*/  @!P2 IMAD R4, R143, R12.reuse, RZ ;  /* 0x0000000c8f04a224 */ /* 0x088fe400078e02ff */
[----:B------:R-:W-:-:S04]  /*17a0*/  @!P2 IMAD.WIDE.U32 R24, R142, R12, RZ ;  /* 0x0000000c8e18a225 */ /* 0x000fc800078e00ff */
[----:B------:R-:W-:Y:S01]  /*17b0*/  @!P2 IMAD R4, R7, R142, R4 ;  /* 0x0000008e0704a224 */ /* 0x000fe200078e0204 */
[----:B------:R-:W-:Y:S01]  /*17c0*/  @P2 IADD3 R9, PT, PT, R12, R13, RZ ;  /* 0x0000000d0c092210 */ /* 0x000fe20007ffe0ff */
[----:B----45:R-:W-:Y:S02]  /*17d0*/  @!P2 IMAD R7, R23, R11, RZ ;  /* 0x0000000b1707a224 */ /* 0x030fe400078e02ff */
[----:B------:R-:W-:Y:S01]  /*17e0*/  @!P2 IMAD.IADD R25, R25, 0x1, R4 ;  /* 0x000000011919a824 */ /* 0x000fe200078e0204 */
[----:B------:R-:W-:Y:S02]  /*17f0*/  @!P2 SHF.R.S32.HI R4, RZ, 0x1f, R11 ;  /* 0x0000001fff04a819 */ /* 0x000fe4000001140b */
[----:B------:R-:W-:Y:S01]  /*1800*/  @!P1 IADD3 R6, PT, PT, R6, -R5, RZ ;  /* 0x8000000506069210 */ /* 0x000fe20007ffe0ff */
[----:B------:R-:W-:-:S03]  /*1810*/  @!P2 IMAD.WIDE.U32 R24, R22, R11, R24 ;  /* 0x0000000b1618a225 */ /* 0x000fc600078e0018 */
[----:B------:R-:W-:Y:S01]  /*1820*/  ISETP.GE.U32.AND P4, PT, R6, R5, PT ;  /* 0x000000050600720c */ /* 0x000fe20003f86070 */
[----:B------:R-:W-:Y:S01]  /*1830*/  @!P2 IMAD R7, R22, R4, R7 ;  /* 0x000000041607a224 */ /* 0x000fe200078e0207 */
[----:B------:R-:W-:Y:S01]  /*1840*/  LOP3.LUT R5, R155, R16, RZ, 0x3c, !PT ;  /* 0x000000109b057212 */ /* 0x000fe200078e3cff */
[-C--:B------:R-:W-:Y:S02]  /*1850*/  @P2 IMAD R4, R143, R9.reuse, RZ ;  /* 0x000000098f042224 */ /* 0x080fe400078e02ff */
[----:B------:R-:W-:Y:S01]  /*1860*/  @P2 IMAD.WIDE.U32 R22, R142, R9, RZ ;  /* 0x000000098e162225 */ /* 0x000fe200078e00ff */
[----:B------:R-:W-:Y:S02]  /*1870*/  ISETP.GE.AND P0, PT, R5, RZ, PT ;  /* 0x000000ff0500720c */ /* 0x000fe40003f06270 */
[----:B------:R-:W-:Y:S01]  /*1880*/  @!P2 MOV R9, R24 ;  /* 0x000000180009a202 */ /* 0x000fe20000000f00 */
[----:B------:R-:W-:Y:S01]  /*1890*/  @!P2 IMAD.IADD R7, R25, 0x1, R7 ;  /* 0x000000011907a824 */ /* 0x000fe200078e0207 */
[----:B------:R-:W-:Y:S01]  /*18a0*/  ISETP.NE.AND P3, PT, R16, RZ, PT ;  /* 0x000000ff1000720c */ /* 0x000fe20003f65270 */
[----:B------:R-:W-:Y:S01]  /*18b0*/  @P2 IMAD.MOV.U32 R9, RZ, RZ, R22 ;  /* 0x000000ffff092224 */ /* 0x000fe200078e0016 */
[----:B------:R-:W-:Y:S01]  /*18c0*/  @P2 IADD3 R7, PT, PT, R23, R4, RZ ;  /* 0x0000000417072210 */ /* 0x000fe20007ffe0ff */
[----:B------:R-:W-:Y:S01]  /*18d0*/  @!P2 IMAD R5, R141, R12, RZ ;  /* 0x0000000c8d05a224 */ /* 0x000fe200078e02ff */
[----:B------:R-:W-:-:S02]  /*18e0*/  @!P2 SHF.R.S32.HI R4, RZ, 0x1f, R12 ;  /* 0x0000001fff04a819 */ /* 0x000fc4000001140c */
[----:B------:R-:W-:Y:S01]  /*18f0*/  @!P1 IADD3 R10, PT, PT, R10, 0x1, RZ ;  /* 0x000000010a0a9810 */ /* 0x000fe20007ffe0ff */
[----:B------:R-:W-:Y:S01]  /*1900*/  IMAD R6, R143, R17, RZ ;  /* 0x000000118f067224 */ /* 0x000fe200078e02ff */
[----:B------:R-:W-:Y:S01]  /*1910*/  MOV R22, R9 ;  /* 0x0000000900167202 */ /* 0x000fe20000000f00 */
[----:B------:R-:W-:Y:S01]  /*1920*/  IMAD.MOV.U32 R23, RZ, RZ, R7 ;  /* 0x000000ffff177224 */ /* 0x000fe200078e0007 */
[----:B------:R-:W-:Y:S01]  /*1930*/  @P4 IADD3 R10, PT, PT, R10, 0x1, RZ ;  /* 0x000000010a0a4810 */ /* 0x000fe20007ffe0ff */
[----:B------:R-:W-:Y:S02]  /*1940*/  @!P2 IMAD R4, R4, R140, R5 ;  /* 0x0000008c0404a224 */ /* 0x000fe400078e0205 */
        /* <DEDUP_REMOVED lines=8> */
[----:B------:R-:W-:Y:S02]  /*19d0*/  @P2 IADD3 R12, PT, PT, R12, R13, RZ ;  /* 0x0000000d0c0c2210 */ /* 0x000fe40007ffe0ff */
[----:B------:R-:W-:Y:S01]  /*19e0*/  IADD3 R23, PT, PT, R23, R6, RZ ;  /* 0x0000000617177210 */ /* 0x000fe20007ffe0ff */
[----:B------:R-:W-:Y:S01]  /*19f0*/  IMAD R6, R15, R10, RZ ;  /* 0x0000000a0f067224 */ /* 0x000fe200078e02ff */
[----:B------:R-:W-:Y:S01]  /*1a00*/  SHF.R.S32.HI R7, RZ, 0x1f, R10 ;  /* 0x0000001fff077819 */ /* 0x000fe2000001140a */
[----:B------:R-:W-:-:S02]  /*1a10*/  @!P2 IMAD R4, R20, R4, R5 ;  /* 0x000000041404a224 */ /* 0x000fc400078e0205 */
[----:B------:R-:W-:-:S04]  /*1a20*/  @!P2 IMAD.WIDE.U32 R20, R20, R11, R24 ;  /* 0x0000000b1414a225 */ /* 0x000fc800078e0018 */
[----:B------:R-:W-:Y:S02]  /*1a30*/  @P2 IMAD R5, R141, R12, RZ ;  /* 0x0000000c8d052224 */ /* 0x000fe400078e02ff */
[----:B------:R-:W-:-:S04]  /*1a40*/  IMAD.WIDE.U32 R22, R14, R10, R22 ;  /* 0x0000000a0e167225 */ /* 0x000fc800078e0016 */
        /* <DEDUP_REMOVED lines=8> */
.L_x_7339:
[----:B------:R-:W-:Y:S05]  /*1ad0*/  BSYNC.RECONVERGENT B0 ;  /* 0x0000000000007941 */ /* 0x000fea0003800200 */
.L_x_7337:
        /* <DEDUP_REMOVED lines=28> */
[----:B------:R-:W-:-:S07]  /*1ca0*/  ISETP.GE.AND P0, PT, R10, RZ, PT ;  /* 0x000000ff0a00720c */ /* 0x000fce0003f06270 */
[----:B------:R-:W-:Y:S02]  /*1cb0*/  @P2 VIADD R24, R24, 0x1 ;  /* 0x0000000118182836 */ /* 0x000fe40000000000 */
[----:B-----5:R-:W-:-:S03]  /*1cc0*/  IMAD R19, R19, R140, RZ ;  /* 0x0000008c13137224 */ /* 0x020fc600078e02ff */
[----:B------:R-:W-:Y:S01]  /*1cd0*/  MOV R10, R24 ;  /* 0x00000018000a7202 */ /* 0x000fe20000000f00 */
[----:B------:R-:W-:Y:S02]  /*1ce0*/  IMAD.SHL.U32 R154, R133, 0x8, RZ ;  /* 0x00000008859a7824 */ /* 0x000fe400078e00ff */
[C---:B------:R-:W-:Y:S02]  /*1cf0*/  IMAD R19, R17.reuse, R141, R19 ;  /* 0x0000008d11137224 */ /* 0x040fe400078e0213 */
[----:B------:R-:W-:Y:S01]  /*1d00*/  @!P0 IMAD.MOV R10, RZ, RZ, -R10 ;  /* 0x000000ffff0a8224 */ /* 0x000fe200078e0a0a */
[----:B------:R-:W-:Y:S01]  /*1d10*/  @!P1 LOP3.LUT R10, RZ, R16, RZ, 0x33, !PT ;  /* 0x00000010ff0a9212 */ /* 0x000fe200078e33ff */
[----:B------:R-:W-:Y:S01]  /*1d20*/  IMAD.WIDE.U32 R22, R17, R140, RZ ;  /* 0x0000008c11167225 */ /* 0x000fe200078e00ff */
[----:B------:R-:W-:Y:S02]  /*1d30*/  LOP3.LUT R91, R154, 0x18, RZ, 0xc0, !PT ;  /* 0x000000189a5b7812 */ /* 0x000fe400078ec0ff */
[----:B------:R-:W-:Y:S01]  /*1d40*/  SHF.R.S32.HI R17, RZ, 0x1f, R10 ;  /* 0x0000001fff117819 */ /* 0x000fe2000001140a */
[----:B------:R-:W-:Y:S01]  /*1d50*/  IMAD R16, R31, R10, RZ ;  /* 0x0000000a1f107224 */ /* 0x000fe200078e02ff */
[----:B------:R-:W-:-:S02]  /*1d60*/  IADD3 R19, PT, PT, R23, R19, RZ ;  /* 0x0000001317137210 */ /* 0x000fc40007ffe0ff */
[----:B------:R-:W-:Y:S01]  /*1d70*/  IADD3 R11, P1, P0, R22, R11, R91 ;  /* 0x0000000b160b7210 */ /* 0x000fe2000783e05b */
[----:B------:R-:W-:-:S04]  /*1d80*/  IMAD.WIDE.U32 R22, R30, R10, RZ ;  /* 0x0000000a1e167225 */ /* 0x000fc800078e00ff */
[----:B------:R-:W-:Y:S01]  /*1d90*/  IMAD R16, R17, R30, R16 ;  /* 0x0000001e11107224 */ /* 0x000fe200078e0210 */
[----:B------:R-:W-:Y:S01]  /*1da0*/  IADD3.X R9, PT, PT, R19, R9, RZ, P1, P0 ;  /* 0x0000000913097210 */ /* 0x000fe20000fe04ff */
[----:B------:R-:W-:Y:S01]  /*1db0*/  IMAD.IADD R139, R18, 0x1, -R139 ;  /* 0x00000001128b7824 */ /* 0x000fe200078e0a8b */
[----:B------:R-:W-:Y:S01]  /*1dc0*/  IADD3 R18, P0, PT, R11, R22, RZ ;  /* 0x000000160b127210 */ /* 0x000fe20007f1e0ff */
[----:B------:R-:W-:Y:S01]  /*1dd0*/  IMAD.IADD R16, R23, 0x1, R16 ;  /* 0x0000000117107824 */ /* 0x000fe200078e0210 */
[----:B------:R-:W1:Y:S01]  /*1de0*/  S2UR UR6, SR_CgaCtaId ;  /* 0x00000000000679c3 */ /* 0x000e620000008800 */
[----:B------:R-:W-:Y:S02]  /*1df0*/  LOP3.LUT R153, R154, 0xc0, RZ, 0xc0, !PT ;  /* 0x000000c09a997812 */ /* 0x000fe400078ec0ff */
[----:B------:R-:W-:Y:S02]  /*1e00*/  IMAD.X R19, R9, 0x1, R16, P0 ;  /* 0x0000000109137824 */ /* 0x000fe400000e0610 */
[----:B------:R-:W-:-:S02]  /*1e10*/  LOP3.LUT R153, R153, 0x18, R133, 0xf8, !PT ;  /* 0x0000001899997812 */ /* 0x000fc400078ef885 */
[----:B------:R-:W-:Y:S02]  /*1e20*/  IADD3 R22, P0, PT, R91, R7, RZ ;  /* 0x000000075b167210 */ /* 0x000fe40007f1e0ff */
[----:B------:R-:W-:Y:S02]  /*1e30*/  LOP3.LUT R10, R154, 0x1f20, RZ, 0xc0, !PT ;  /* 0x00001f209a0a7812 */ /* 0x000fe400078ec0ff */
[----:B------:R-:W-:Y:S02]  /*1e40*/  LOP3.LUT R90, R153, R91, RZ, 0x3c, !PT ;  /* 0x0000005b995a7212 */ /* 0x000fe400078e3cff */
[----:B------:R-:W-:Y:S02]  /*1e50*/  IADD3.X R23, PT, PT, RZ, R6, RZ, P0, !PT ;  /* 0x00000006ff177210 */ /* 0x000fe400007fe4ff */
[----:B------:R-:W-:Y:S02]  /*1e60*/  LOP3.LUT R90, R10, R90, RZ, 0xfc, !PT ;  /* 0x0000005a0a5a7212 */ /* 0x000fe400078efcff */
[----:B------:R-:W-:Y:S01]  /*1e70*/  SHF.R.U32.HI R10, RZ, 0x2, R133 ;  /* 0x00000002ff0a7819 */ /* 0x000fe20000011685 */
[----:B------:R-:W-:Y:S01]  /*1e80*/  UMOV UR7, 0x400 ;  /* 0x0000040000077882 */ /* 0x000fe20000000000 */
[----:B------:R-:W-:-:S03]  /*1e90*/  SHF.R.S32.HI R7, RZ, 0x1f, R155 ;  /* 0x0000001fff077819 */ /* 0x000fc6000001149b */
[C---:B------:R-:W-:Y:S01]  /*1ea0*/  IMAD.WIDE.U32 R18, R10.reuse, R140, R18 ;  /* 0x0000008c0a127225 */ /* 0x040fe200078e0012 */
[----:B-1----:R-:W-:Y:S01]  /*1eb0*/  ULEA UR6, UR6, UR7, 0x18 ;  /* 0x0000000706067291 */ /* 0x002fe2000f8ec0ff */
[----:B------:R-:W-:Y:S02]  /*1ec0*/  LOP3.LUT R159, R159, R158, RZ, 0x3c, !PT ;  /* 0x0000009e9f9f7212 */ /* 0x000fe400078e3cff */
[----:B------:R-:W-:Y:S02]  /*1ed0*/  IMAD R145, R143, R10, RZ ;  /* 0x0000000a8f917224 */ /* 0x000fe400078e02ff */
[----:B------:R-:W-:Y:S01]  /*1ee0*/  IMAD.WIDE.U32 R22, R10, R142, R22 ;  /* 0x0000008e0a167225 */ /* 0x000fe200078e0016 */
[----:B------:R-:W-:Y:S01]  /*1ef0*/  LOP3.LUT R158, R159, R158, RZ, 0x3c, !PT ;  /* 0x0000009e9f9e7212 */ /* 0x000fe200078e3cff */
[----:B------:R-:W-:Y:S02]  /*1f00*/  BSSY.RECONVERGENT B0, `(.L_x_7340) ;  /* 0x000003e000007945 */ /* 0x000fe40003800200 */
[----:B------:R-:W-:-:S02]  /*1f10*/  IMAD.IADD R145, R23, 0x1, R145 ;  /* 0x0000000117917824 */ /* 0x000fc400078e0291 */
[----:B------:R-:W-:Y:S01]  /*1f20*/  IMAD.U32 R136, RZ, RZ, UR6 ;  /* 0x00000006ff887e24 */ /* 0x000fe2000f8e00ff */
[C---:B------:R-:W-:Y:S02]  /*1f30*/  SHF.L.U64.HI R143, R142.reuse, 0x5, R143 ;  /* 0x000000058e8f7819 */ /* 0x040fe4000001028f */
[----:B------:R-:W-:Y:S02]  /*1f40*/  SHF.L.U32 R142, R142, 0x5, RZ ;  /* 0x000000058e8e7819 */ /* 0x000fe400000006ff */
[C---:B------:R-:W-:Y:S02]  /*1f50*/  LOP3.LUT R86, R91.reuse, 0x20, RZ, 0xfc, !PT ;  /* 0x000000205b567812 */ /* 0x040fe400078efcff */
[----:B------:R-:W-:Y:S02]  /*1f60*/  LOP3.LUT R85, R91, 0x40, RZ, 0xfc, !PT ;  /* 0x000000405b557812 */ /* 0x000fe400078efcff */
[----:B------:R-:W-:Y:S02]  /*1f70*/  LEA R90, R90, R136, 0x1 ;  /* 0x000000885a5a7211 */ /* 0x000fe400078e08ff */
[----:B------:R-:W-:Y:S01]  /*1f80*/  LOP3.LUT R159, R159, R158, RZ, 0x3c, !PT ;  /* 0x0000009e9f9f7212 */ /* 0x000fe200078e3cff */
[----:B--2---:R-:W-:-:S04]  /*1f90*/  @P3 IMAD.WIDE.U32 R16, R14, R8, RZ ;  /* 0x000000080e103225 */ /* 0x004fc800078e00ff */
[----:B------:R-:W-:Y:S02]  /*1fa0*/  @P3 IMAD R9, R15, R8, RZ ;  /* 0x000000080f093224 */ /* 0x000fe400078e02ff */
[-C--:B---3--:R-:W-:Y:S02]  /*1fb0*/  @!P3 IMAD R11, R29, R156.reuse, RZ ;  /* 0x0000009c1d0bb224 */ /* 0x088fe400078e02ff */
[----:B------:R-:W-:-:S05]  /*1fc0*/  @!P3 IMAD.WIDE.U32 R28, R28, R156, RZ ;  /* 0x0000009c1c1cb225 */ /* 0x000fca00078e00ff */
[----:B------:R-:W-:Y:S01]  /*1fd0*/  @!P3 IADD3 R8, PT, PT, R29, R11, RZ ;  /* 0x0000000b1d08b210 */ /* 0x000fe20007ffe0ff */
[----:B------:R-:W-:Y:S02]  /*1fe0*/  @!P3 IMAD.MOV.U32 R11, RZ, RZ, R28 ;  /* 0x000000ffff0bb224 */ /* 0x000fe400078e001c */
[----:B------:R-:W-:Y:S02]  /*1ff0*/  @P3 IMAD.MOV.U32 R11, RZ, RZ, R16 ;  /* 0x000000ffff0b3224 */ /* 0x000fe400078e0010 */
[----:B------:R-:W-:-:S03]  /*2000*/  @P3 IMAD.IADD R8, R17, 0x1, R9 ;  /* 0x0000000111083824 */ /* 0x000fc600078e0209 */
[----:B------:R-:W-:-:S05]  /*2010*/  IADD3 R16, P0, PT, R91, R11, RZ ;  /* 0x0000000b5b107210 */ /* 0x000fca0007f1e0ff */
[----:B------:R-:W-:Y:S01]  /*2020*/  IMAD.X R17, RZ, RZ, R8, P0 ;  /* 0x000000ffff117224 */ /* 0x000fe200000e0608 */
[----:B------:R-:W-:Y:S01]  /*2030*/  ISETP.GE.AND P0, PT, R10, R139, PT ;  /* 0x0000008b0a00720c */ /* 0x000fe20003f06270 */
[----:B------:R-:W-:Y:S02]  /*2040*/  IMAD R9, R141, R10, RZ ;  /* 0x0000000a8d097224 */ /* 0x000fe400078e02ff */
[----:B------:R-:W-:Y:S01]  /*2050*/  IMAD R6, R13, R155, RZ ;  /* 0x0000009b0d067224 */ /* 0x000fe200078e02ff */
[----:B----4-:R-:W-:Y:S01]  /*2060*/  LEA R160, P1, R18, R26, 0x1 ;  /* 0x0000001a12a07211 */ /* 0x010fe200078208ff */
[----:B------:R-:W-:Y:S01]  /*2070*/  IMAD.MOV.U32 R11, RZ, RZ, RZ ;  /* 0x000000ffff0b7224 */ /* 0x000fe200078e00ff */
[----:B------:R-:W-:Y:S01]  /*2080*/  IADD3 R9, PT, PT, R19, R9, RZ ;  /* 0x0000000913097210 */ /* 0x000fe20007ffe0ff */
[----:B------:R-:W-:Y:S01]  /*2090*/  IMAD R6, R12, R7, R6 ;  /* 0x000000070c067224 */ /* 0x000fe200078e0206 */
[----:B------:R-:W-:Y:S01]  /*20a0*/  LEA R146, P2, R22, R20, 0x1 ;  /* 0x0000001416927211 */ /* 0x000fe200078408ff */
[----:B------:R-:W-:Y:S01]  /*20b0*/  IMAD.WIDE.U32 R12, R155, R12, R16 ;  /* 0x0000000c9b0c7225 */ /* 0x000fe200078e0010 */
[----:B------:R-:W-:-:S02]  /*20c0*/  LEA.HI.X R161, R18, R27, R9, 0x1, P1 ;  /* 0x0000001b12a17211 */ /* 0x000fc400008f0c09 */
[C---:B------:R-:W-:Y:S01]  /*20d0*/  SHF.L.U64.HI R141, R140.reuse, 0x5, R141 ;  /* 0x000000058c8d7819 */ /* 0x040fe2000001028d */
[----:B------:R-:W-:Y:S01]  /*20e0*/  IMAD.SHL.U32 R140, R140, 0x20, RZ ;  /* 0x000000208c8c7824 */ /* 0x000fe200078e00ff */
[----:B------:R-:W-:Y:S01]  /*20f0*/  LEA.HI.X R145, R22, R21, R145, 0x1, P2 ;  /* 0x0000001516917211 */ /* 0x000fe200010f0c91 */
[----:B------:R-:W-:-:S04]  /*2100*/  IMAD.WIDE.U32 R18, R149, 0x40, R10 ;  /* 0x0000004095127825 */ /* 0x000fc800078e000a */
[----:B------:R-:W-:Y:S01]  /*2110*/  IMAD.IADD R17, R13, 0x1, R6 ;  /* 0x000000010d117824 */ /* 0x000fe200078e0206 */
[----:B------:R-:W-:Y:S06]  /*2120*/  @P0 BRA `(.L_x_7341) ;  /* 0x00000000006c0947 */ /* 0x000fec0003800000 */
        /* <DEDUP_REMOVED lines=26> */
.L_x_7342:
[----:B------:R3:W-:Y:S02]  /*22d0*/  STS.128 [R90+0x2000], RZ ;  /* 0x002000ff5a007388 */ /* 0x0007e40000000c00 */
.L_x_7341:
[----:B------:R-:W-:Y:S05]  /*22e0*/  BSYNC.RECONVERGENT B0 ;  /* 0x0000000000007941 */ /* 0x000fea0003800200 */
.L_x_7340:
[----:B------:R-:W-:Y:S01]  /*22f0*/  IADD3 R8, PT, PT, R10, 0x20, RZ ;  /* 0x000000200a087810 */ /* 0x000fe20007ffe0ff */
        /* <DEDUP_REMOVED lines=31> */
.L_x_7345:
[----:B------:R1:W-:Y:S02]  /*24f0*/  STS.128 [R90+0x2800], RZ ;  /* 0x002800ff5a007388 */ /* 0x0003e40000000c00 */
.L_x_7344:
[----:B------:R-:W-:Y:S05]  /*2500*/  BSYNC.RECONVERGENT B0 ;  /* 0x0000000000007941 */ /* 0x000fea0003800200 */
.L_x_7343:
[----:B-1--4-:R-:W-:Y:S01]  /*2510*/  IMAD R4, R0, -0x40, R92 ;  /* 0xffffffc000047824 */ /* 0x012fe200078e025c */
[----:B------:R-:W-:Y:S04]  /*2520*/  BSSY.RECONVERGENT B0, `(.L_x_7346) ;  /* 0x000001e000007945 */ /* 0x000fe80003800200 */
[----:B------:R-:W-:-:S04]  /*2530*/  IADD3 R4, PT, PT, R4, 0x40, RZ ;  /* 0x0000004004047810 */ /* 0x000fc80007ffe0ff */
[----:B------:R-:W-:-:S13]  /*2540*/  ISETP.GE.AND P3, PT, R10, R4, PT ;  /* 0x000000040a00720c */ /* 0x000fda0003f66270 */
[----:B------:R-:W-:Y:S05]  /*2550*/  @P3 BRA `(.L_x_7347) ;  /* 0x0000000000683947 */ /* 0x000fea0003800000 */
[-C--:B------:R-:W-:Y:S02]  /*2560*/  ISETP.GE.AND P1, PT, R91, R152.reuse, PT ;  /* 0x000000985b00720c */ /* 0x080fe40003f26270 */
[----:B------:R-:W-:-:S11]  /*2570*/  ISETP.GE.AND P0, PT, R86, R152, PT ;  /* 0x000000985600720c */ /* 0x000fd60003f06270 */
[----:B------:R-:W-:Y:S02]  /*2580*/  @!P1 IMAD.MOV.U32 R10, RZ, RZ, R146 ;  /* 0x000000ffff0a9224 */ /* 0x000fe400078e0092 */
        /* <DEDUP_REMOVED lines=22> */
.L_x_7348:
[----:B------:R4:W-:Y:S02]  /*26f0*/  STS.128 [R90+0x5000], RZ ;  /* 0x005000ff5a007388 */ /* 0x0009e40000000c00 */
.L_x_7347:
[----:B------:R-:W-:Y:S05]  /*2700*/  BSYNC.RECONVERGENT B0 ;  /* 0x0000000000007941 */ /* 0x000fea0003800200 */
.L_x_7346:
[----:B------:R-:W-:Y:S01]  /*2710*/  ISETP.GE.AND P0, PT, R8, R4, PT ;  /* 0x000000040800720c */ /* 0x000fe20003f06270 */
[----:B------:R-:W-:-:S12]  /*2720*/  BSSY.RECONVERGENT B0, `(.L_x_7349) ;  /* 0x0000018000007945 */ /* 0x000fd80003800200 */
        /* <DEDUP_REMOVED lines=22> */
.L_x_7351:
[----:B------:R1:W-:Y:S02]  /*2890*/  STS.128 [R90+0x5800], RZ ;  /* 0x005800ff5a007388 */ /* 0x0003e40000000c00 */
.L_x_7350:
[----:B------:R-:W-:Y:S05]  /*28a0*/  BSYNC.RECONVERGENT B0 ;  /* 0x0000000000007941 */ /* 0x000fea0003800200 */
.L_x_7349:
        /* <DEDUP_REMOVED lines=25> */
.L_x_7354:
[----:B------:R1:W-:Y:S01]  /*2a40*/  STS.128 [R90+0x8000], RZ ;  /* 0x008000ff5a007388 */ /* 0x0003e20000000c00 */
[----:B------:R-:W-:Y:S05]  /*2a50*/  BRA `(.L_x_7355) ;  /* 0x00000000000c7947 */ /* 0x000fea0003800000 */
.L_x_7353:
[----:B------:R1:W-:Y:S04]  /*2a60*/  STS.128 [R90+0x6000], RZ ;  /* 0x006000ff5a007388 */ /* 0x0003e80000000c00 */
[----:B------:R1:W-:Y:S04]  /*2a70*/  STS.128 [R90+0x7000], RZ ;  /* 0x007000ff5a007388 */ /* 0x0003e80000000c00 */
[----:B------:R1:W-:Y:S02]  /*2a80*/  STS.128 [R90+0x8000], RZ ;  /* 0x008000ff5a007388 */ /* 0x0003e40000000c00 */
.L_x_7355:
[----:B------:R-:W-:Y:S05]  /*2a90*/  BSYNC.RECONVERGENT B0 ;  /* 0x0000000000007941 */ /* 0x000fea0003800200 */
.L_x_7352:
        /* <DEDUP_REMOVED lines=27> */
.L_x_7358:
[----:B------:R1:W-:Y:S02]  /*2c50*/  STS.128 [R90+0x8800], RZ ;  /* 0x008800ff5a007388 */ /* 0x0003e40000000c00 */
.L_x_7357:
[----:B------:R-:W-:Y:S05]  /*2c60*/  BSYNC.RECONVERGENT B0 ;  /* 0x0000000000007941 */ /* 0x000fea0003800200 */
.L_x_7356:
[C---:B-1----:R-:W-:Y:S01]  /*2c70*/  IMAD.SHL.U32 R5, R133.reuse, 0x10, RZ ;  /* 0x0000001085057824 */ /* 0x042fe200078e00ff */
[----:B------:R-:W-:Y:S01]  /*2c80*/  SHF.R.U32.HI R134, RZ, 0x1, R133 ;  /* 0x00000001ff867819 */ /* 0x000fe20000011685 */
[C---:B------:R-:W-:Y:S01]  /*2c90*/  IMAD.SHL.U32 R89, R133.reuse, 0x20, RZ ;  /* 0x0000002085597824 */ /* 0x040fe200078e00ff */
[C---:B------:R-:W-:Y:S01]  /*2ca0*/  LOP3.LUT P0, RZ, R133.reuse, 0x4, RZ, 0xc0, !PT ;  /* 0x0000000485ff7812 */ /* 0x040fe2000780c0ff */
[----:B------:R-:W-:Y:S01]  /*2cb0*/  IMAD.SHL.U32 R132, R133, 0x4, RZ ;  /* 0x0000000485847824 */ /* 0x000fe200078e00ff */
[C---:B------:R-:W-:Y:S01]  /*2cc0*/  LOP3.LUT R135, R5.reuse, 0x3e00, RZ, 0xc0, !PT ;  /* 0x00003e0005877812 */ /* 0x040fe200078ec0ff */
[----:B------:R-:W-:Y:S01]  /*2cd0*/  IMAD.MOV.U32 R87, RZ, RZ, 0x20 ;  /* 0x00000020ff577424 */ /* 0x000fe200078e00ff */
[----:B------:R-:W-:Y:S01]  /*2ce0*/  LOP3.LUT R88, R134, 0x8, RZ, 0xc0, !PT ;  /* 0x0000000886587812 */ /* 0x000fe200078ec0ff */
[----:B------:R-:W-:Y:S01]  /*2cf0*/  VIADD R151, R0, 0xffffffff ;  /* 0xffffffff00977836 */ /* 0x000fe20000000000 */
[----:B------:R-:W-:Y:S01]  /*2d00*/  LOP3.LUT R5, R5, 0x100, RZ, 0xc0, !PT ;  /* 0x0000010005057812 */ /* 0x000fe200078ec0ff */
[----:B------:R-:W0:Y:S01]  /*2d10*/  LDGDEPBAR ;  /* 0x00000000000079af */ /* 0x000e220000000000 */
[----:B------:R-:W-:Y:S01]  /*2d20*/  LOP3.LUT R4, R89, 0xc0, RZ, 0xc0, !PT ;  /* 0x000000c059047812 */ /* 0x000fe200078ec0ff */
[----:B------:R-:W-:Y:S01]  /*2d30*/  BSSY.RECONVERGENT B1, `(.L_x_7359) ;  /* 0x0000119000017945 */ /* 0x000fe20003800200 */
[----:B------:R-:W-:-:S02]  /*2d40*/  LOP3.LUT R6, R132, 0x18, RZ, 0xc0, !PT ;  /* 0x0000001884067812 */ /* 0x000fc400078ec0ff */
[--C-:B------:R-:W-:Y:S02]  /*2d50*/  LOP3.LUT R88, R88, 0xc0, R89.reuse, 0xf8, !PT ;  /* 0x000000c058587812 */ /* 0x100fe400078ef859 */
[--C-:B------:R-:W-:Y:S02]  /*2d60*/  LOP3.LUT R7, R135, 0x20, R89.reuse, 0xf8, !PT ;  /* 0x0000002087077812 */ /* 0x100fe400078ef859 */
[----:B------:R-:W-:Y:S02]  /*2d70*/  LOP3.LUT R5, R5, 0x20, R89, 0xf8, !PT ;  /* 0x0000002005057812 */ /* 0x000fe400078ef859 */
[----:B------:R-:W-:Y:S02]  /*2d80*/  LOP3.LUT R4, R4, 0x8, R133, 0xf8, !PT ;  /* 0x0000000804047812 */ /* 0x000fe400078ef885 */
[----:B------:R-:W-:Y:S02]  /*2d90*/  LOP3.LUT R88, R88, R6, RZ, 0x3c, !PT ;  /* 0x0000000658587212 */ /* 0x000fe400078e3cff */
[----:B------:R-:W-:-:S02]  /*2da0*/  LOP3.LUT R7, R7, 0x100, R89, 0xf8, !PT ;  /* 0x0000010007077812 */ /* 0x000fc400078ef859 */
[----:B------:R-:W-:Y:S02]  /*2db0*/  LOP3.LUT R4, R5, R4, R6, 0xf6, !PT ;  /* 0x0000000405047212 */ /* 0x000fe400078ef606 */
[----:B------:R-:W-:Y:S02]  /*2dc0*/  LOP3.LUT R7, R7, R88, RZ, 0xfc, !PT ;  /* 0x0000005807077212 */ /* 0x000fe400078efcff */
[----:B------:R-:W-:Y:S01]  /*2dd0*/  SEL R87, R87, 0xffffffe0, !P0 ;  /* 0xffffffe057577807 */ /* 0x000fe20004000000 */
[--C-:B------:R-:W-:Y:S02]  /*2de0*/  IMAD R94, R4, 0x2, R136.reuse ;  /* 0x00000002045e7824 */ /* 0x100fe400078e0288 */
[----:B------:R-:W-:Y:S02]  /*2df0*/  IMAD R95, R7, 0x2, R136 ;  /* 0x00000002075f7824 */ /* 0x000fe400078e0288 */
[--C-:B------:R-:W-:Y:S01]  /*2e00*/  IMAD.IADD R93, R94, 0x1, R87.reuse ;  /* 0x000000015e5d7824 */ /* 0x100fe200078e0257 */
[----:B------:R-:W-:Y:S01]  /*2e10*/  LDSM.16.M88.4 R12, [R94+0x3000] ;  /* 0x003000005e0c783b */ /* 0x000fe20000000200 */
[----:B------:R-:W-:-:S03]  /*2e20*/  IMAD.IADD R84, R95, 0x1, R87 ;  /* 0x000000015f547824 */ /* 0x000fc600078e0257 */
[----:B------:R-:W1:Y:S04]  /*2e30*/  LDSM.16.M88.4 R40, [R95] ;  /* 0x000000005f28783b */ /* 0x000e680000000200 */
[----:B------:R-:W5:Y:S04]  /*2e40*/  LDSM.16.M88.4 R56, [R94+0x3400] ;  /* 0x003400005e38783b */ /* 0x000f680000000200 */
[----:B------:R-:W3:Y:S04]  /*2e50*/  LDSM.16.M88.4 R48, [R94+0x3800] ;  /* 0x003800005e30783b */ /* 0x000ee80000000200 */
[----:B--2---:R-:W2:Y:S04]  /*2e60*/  LDSM.16.M88.4 R20, [R94+0x3c00] ;  /* 0x003c00005e14783b */ /* 0x004ea80000000200 */
[----:B------:R-:W-:Y:S04]  /*2e70*/  LDSM.16.M88.4 R68, [R93+0x3000] ;  /* 0x003000005d44783b */ /* 0x000fe80000000200 */
[----:B------:R-:W4:Y:S04]  /*2e80*/  LDSM.16.M88.4 R8, [R84] ;  /* 0x000000005408783b */ /* 0x000f280000000200 */
[----:B------:R-:W4:Y:S04]  /*2e90*/  LDSM.16.M88.4 R64, [R93+0x3400] ;  /* 0x003400005d40783b */ /* 0x000f280000000200 */
[----:B------:R-:W4:Y:S04]  /*2ea0*/  LDSM.16.M88.4 R36, [R93+0x3800] ;  /* 0x003800005d24783b */ /* 0x000f280000000200 */
[----:B------:R-:W4:Y:S04]  /*2eb0*/  LDSM.16.M88.4 R32, [R93+0x3c00] ;  /* 0x003c00005d20783b */ /* 0x000f280000000200 */
[----:B------:R-:W-:Y:S01]  /*2ec0*/  LDSM.16.M88.4 R28, [R94+0x4000] ;  /* 0x004000005e1c783b */ /* 0x000fe20000000200 */
[C---:B-1----:R-:W-:Y:S03]  /*2ed0*/  HMMA.16816.F32.BF16 R16, R40.reuse, R12, RZ ;  /* 0x0000000c2810723c */ /* 0x042fe600000418ff */
[----:B------:R-:W1:Y:S04]  /*2ee0*/  LDSM.16.M88.4 R4, [R95+0x1000] ;  /* 0x001000005f04783b */ /* 0x000e680000000200 */
[----:B------:R-:W-:Y:S01]  /*2ef0*/  LDSM.16.M88.4 R24, [R94+0x4400] ;  /* 0x004400005e18783b */ /* 0x000fe20000000200 */
[C---:B-----5:R-:W-:Y:S03]  /*2f00*/  HMMA.16816.F32.BF16 R60, R40.reuse, R56, RZ ;  /* 0x00000038283c723c */ /* 0x060fe600000418ff */
[----:B------:R-:W-:Y:S04]  /*2f10*/  LDSM.16.M88.4 R80, [R93+0x4000] ;  /* 0x004000005d50783b */ /* 0x000fe80000000200 */
[----:B------:R-:W-:Y:S01]  /*2f20*/  LDSM.16.M88.4 R76, [R84+0x1000] ;  /* 0x00100000544c783b */ /* 0x000fe20000000200 */
[C---:B---3--:R-:W-:Y:S03]  /*2f30*/  HMMA.16816.F32.BF16 R52, R40.reuse, R48, RZ ;  /* 0x000000302834723c */ /* 0x048fe600000418ff */
[----:B------:R-:W-:Y:S05]  /*2f40*/  LDSM.16.M88.4 R72, [R93+0x4400] ;  /* 0x004400005d48783b */ /* 0x000fea0000000200 */
[C---:B------:R-:W-:Y:S08]  /*2f50*/  HMMA.16816.F32.BF16 R12, R40.reuse, R14, RZ ;  /* 0x0000000e280c723c */ /* 0x040ff000000418ff */
[C---:B------:R-:W-:Y:S08]  /*2f60*/  HMMA.16816.F32.BF16 R56, R40.reuse, R58, RZ ;  /* 0x0000003a2838723c */ /* 0x040ff000000418ff */
[C---:B------:R-:W-:Y:S08]  /*2f70*/  HMMA.16816.F32.BF16 R48, R40.reuse, R50, RZ ;  /* 0x000000322830723c */ /* 0x040ff000000418ff */
[C---:B--2---:R-:W-:Y:S08]  /*2f80*/  HMMA.16816.F32.BF16 R44, R40.reuse, R20, RZ ;  /* 0x00000014282c723c */ /* 0x044ff000000418ff */
[----:B------:R-:W-:Y:S01]  /*2f90*/  HMMA.16816.F32.BF16 R40, R40, R22, RZ ;  /* 0x000000162828723c */ /* 0x000fe200000418ff */
        /* <DEDUP_REMOVED lines=23> */
[----:B------:R-:W2:Y:S07]  /*3110*/  LDSM.16.M88.4 R24, [R94+0x5800] ;  /* 0x005800005e18783b */ /* 0x000eae0000000200 */
[----:B------:R-:W-:Y:S01]  /*3120*/  HMMA.16816.F32.BF16 R40, R4, R10, R40 ;  /* 0x0000000a0428723c */ /* 0x000fe20000041828 */
[----:B------:R-:W-:Y:S04]  /*3130*/  LDSM.16.M88.4 R4, [R93+0x5000] ;  /* 0x005000005d04783b */ /* 0x000fe80000000200 */
[----:B------:R3:W5:Y:S03]  /*3140*/  LDSM.16.M88.4 R8, [R84+0x2000] ;  /* 0x002000005408783b */ /* 0x0007660000000200 */
[C---:B------:R-:W-:Y:S08]  /*3150*/  HMMA.16816.F32.BF16 R16, R76.reuse, R80, R16 ;  /* 0x000000504c10723c */ /* 0x040ff00000041810 */
[C---:B------:R-:W-:Y:S08]  /*3160*/  HMMA.16816.F32.BF16 R12, R76.reuse, R82, R12 ;  /* 0x000000524c0c723c */ /* 0x040ff0000004180c */
[----:B------:R-:W-:Y:S01]  /*3170*/  HMMA.16816.F32.BF16 R44, R76, R64, R44 ;  /* 0x000000404c2c723c */ /* 0x000fe2000004182c */
[----:B---3--:R-:W-:-:S07]  /*3180*/  IMAD.SHL.U32 R84, R151, 0x40, RZ ;  /* 0x0000004097547824 */ /* 0x008fce00078e00ff */
[C---:B------:R-:W-:Y:S01]  /*3190*/  HMMA.16816.F32.BF16 R64, R76.reuse, R66, R40 ;  /* 0x000000424c40723c */ /* 0x040fe20000041828 */
[----:B------:R-:W3:Y:S07]  /*31a0*/  LDSM.16.M88.4 R40, [R93+0x5400] ;  /* 0x005400005d28783b */ /* 0x000eee0000000200 */
[----:B------:R-:W-:Y:S08]  /*31b0*/  HMMA.16816.F32.BF16 R48, R76, R70, R48 ;  /* 0x000000464c30723c */ /* 0x000ff00000041830 */
[----:B----4-:R-:W-:Y:S08]  /*31c0*/  HMMA.16816.F32.BF16 R16, R36, R32, R16 ;  /* 0x000000202410723c */ /* 0x010ff00000041810 */
[----:B------:R-:W-:Y:S08]  /*31d0*/  HMMA.16816.F32.BF16 R60, R76, R72, R60 ;  /* 0x000000484c3c723c */ /* 0x000ff0000004183c */
[C---:B------:R-:W-:Y:S08]  /*31e0*/  HMMA.16816.F32.BF16 R12, R36.reuse, R34, R12 ;  /* 0x00000022240c723c */ /* 0x040ff0000004180c */
[C---:B-1----:R-:W-:Y:S08]  /*31f0*/  HMMA.16816.F32.BF16 R44, R36.reuse, R20, R44 ;  /* 0x00000014242c723c */ /* 0x042ff0000004182c */
[C---:B------:R-:W-:Y:S01]  /*3200*/  HMMA.16816.F32.BF16 R64, R36.reuse, R22, R64 ;  /* 0x000000162440723c */ /* 0x040fe20000041840 */
[----:B------:R-:W1:Y:S07]  /*3210*/  LDSM.16.M88.4 R20, [R93+0x5800] ;  /* 0x005800005d14783b */ /* 0x000e6e0000000200 */
[----:B--2---:R-:W-:Y:S01]  /*3220*/  HMMA.16816.F32.BF16 R48, R36, R26, R48 ;  /* 0x0000001a2430723c */ /* 0x004fe20000041830 */
[----:B------:R-:W-:-:S05]  /*3230*/  IMAD.SHL.U32 R26, R133, 0x2, RZ ;  /* 0x00000002851a7824 */ /* 0x000fca00078e00ff */
[----:B------:R-:W-:Y:S02]  /*3240*/  LOP3.LUT R26, R84, 0x6, R26, 0xf8, !PT ;  /* 0x00000006541a7812 */ /* 0x000fe400078ef81a */
[----:B-----5:R-:W-:Y:S02]  /*3250*/  HMMA.16816.F32.BF16 R16, R8, R4, R16 ;  /* 0x000000040810723c */ /* 0x020fe40000041810 */
[C---:B------:R-:W-:Y:S02]  /*3260*/  LOP3.LUT R4, R26.reuse, 0x1, RZ, 0xfc, !PT ;  /* 0x000000011a047812 */ /* 0x040fe400078efcff */
[----:B------:R-:W-:Y:S02]  /*3270*/  LOP3.LUT R27, R26, 0x10, RZ, 0xfc, !PT ;  /* 0x000000101a1b7812 */ /* 0x000fe400078efcff */
[-C--:B------:R-:W-:Y:S02]  /*3280*/  ISETP.GE.AND P0, PT, R4, R92.reuse, PT ;  /* 0x0000005c0400720c */ /* 0x080fe40003f06270 */
[----:B------:R-:W-:Y:S01]  /*3290*/  HMMA.16816.F32.BF16 R56, R76, R74, R56 ;  /* 0x0000004a4c38723c */ /* 0x000fe20000041838 */
[----:B------:R-:W-:-:S02]  /*32a0*/  ISETP.GE.AND P1, PT, R26, R92, PT ;  /* 0x0000005c1a00720c */ /* 0x000fc40003f26270 */
[----:B------:R-:W-:-:S05]  /*32b0*/  ISETP.GE.AND P4, PT, R27, R92, PT ;  /* 0x0000005c1b00720c */ /* 0x000fca0003f86270 */
[----:B------:R-:W-:Y:S03]  /*32c0*/  HMMA.16816.F32.BF16 R52, R76, R68, R52 ;  /* 0x000000444c34723c */ /* 0x000fe60000041834 */
[----:B------:R-:W-:Y:S02]  /*32d0*/  FSEL R27, R16, -INF , !P1 ;  /* 0xff800000101b7808 */ /* 0x000fe40004800000 */
[----:B------:R-:W-:Y:S02]  /*32e0*/  FSEL R19, R19, -INF , !P0 ;  /* 0xff80000013137808 */ /* 0x000fe40004000000 */
[C---:B------:R-:W-:Y:S01]  /*32f0*/  LOP3.LUT R16, R26.reuse, 0x28, RZ, 0xfc, !PT ;  /* 0x000000281a107812 */ /* 0x040fe200078efcff */
[----:B------:R-:W-:Y:S01]  /*3300*/  HMMA.16816.F32.BF16 R60, R36, R28, R60 ;  /* 0x0000001c243c723c */ /* 0x000fe2000004183c */
[----:B------:R-:W-:-:S04]  /*3310*/  LOP3.LUT R28, R26, 0x9, RZ, 0xfc, !PT ;  /* 0x000000091a1c7812 */ /* 0x000fc800078efcff */
[----:B------:R-:W-:Y:S02]  /*3320*/  ISETP.GE.AND P5, PT, R28, R92, PT ;  /* 0x0000005c1c00720c */ /* 0x000fe40003fa6270 */
[----:B------:R-:W-:Y:S01]  /*3330*/  LOP3.LUT R28, R26, 0x19, RZ, 0xfc, !PT ;  /* 0x000000191a1c7812 */ /* 0x000fe200078efcff */
[----:B------:R-:W-:Y:S01]  /*3340*/  HMMA.16816.F32.BF16 R12, R8, R6, R12 ;  /* 0x00000006080c723c */ /* 0x000fe2000004180c */
[----:B------:R-:W2:Y:S01]  /*3350*/  LDSM.16.M88.4 R4, [R93+0x5c00] ;  /* 0x005c00005d04783b */ /* 0x000ea20000000200 */
[----:B------:R-:W-:-:S06]  /*3360*/  DEPBAR.LE SB0, 0x0 ;  /* 0x000080000000791a */ /* 0x000fcc0000000000 */
[C---:B------:R-:W-:Y:S08]  /*3370*/  HMMA.16816.F32.BF16 R56, R36.reuse, R30, R56 ;  /* 0x0000001e2438723c */ /* 0x040ff00000041838 */
[----:B------:R-:W-:Y:S01]  /*3380*/  HMMA.16816.F32.BF16 R52, R36, R24, R52 ;  /* 0x000000182434723c */ /* 0x000fe20000041834 */
[----:B------:R-:W-:Y:S02]  /*3390*/  LOP3.LUT R24, R26, 0x8, RZ, 0xfc, !PT ;  /* 0x000000081a187812 */ /* 0x000fe400078efcff */
[----:B------:R-:W-:-:S02]  /*33a0*/  FSEL R38, R13, -INF , !P5 ;  /* 0xff8000000d267808 */ /* 0x000fc40006800000 */
[-C--:B------:R-:W-:Y:S02]  /*33b0*/  ISETP.GE.AND P6, PT, R24, R92.reuse, PT ;  /* 0x0000005c1800720c */ /* 0x080fe40003fc6270 */
[C---:B------:R-:W-:Y:S01]  /*33c0*/  LOP3.LUT R24, R26.reuse, 0x18, RZ, 0xfc, !PT ;  /* 0x000000181a187812 */ /* 0x040fe200078efcff */
[C---:B---3--:R-:W-:Y:S01]  /*33d0*/  HMMA.16816.F32.BF16 R60, R8.reuse, R40, R60 ;  /* 0x00000028083c723c */ /* 0x048fe2000004183c */
[----:B------:R-:W-:Y:S02]  /*33e0*/  LOP3.LUT R13, R26, 0x29, RZ, 0xfc, !PT ;  /* 0x000000291a0d7812 */ /* 0x000fe400078efcff */
[----:B------:R-:W-:Y:S02]  /*33f0*/  ISETP.GE.AND P2, PT, R24, R92, PT ;  /* 0x0000005c1800720c */ /* 0x000fe40003f46270 */
[----:B------:R-:W-:Y:S02]  /*3400*/  FSEL R24, R18, -INF , !P1 ;  /* 0xff80000012187808 */ /* 0x000fe40004800000 */
[----:B------:R-:W-:Y:S01]  /*3410*/  FSEL R18, R15, -INF , !P5 ;  /* 0xff8000000f127808 */ /* 0x000fe20006800000 */
[----:B-1----:R-:W-:Y:S01]  /*3420*/  HMMA.16816.F32.BF16 R48, R8, R22, R48 ;  /* 0x000000160830723c */ /* 0x002fe20000041830 */
[----:B------:R-:W-:-:S02]  /*3430*/  LOP3.LUT R25, R26, 0x11, RZ, 0xfc, !PT ;  /* 0x000000111a197812 */ /* 0x000fc400078efcff */
[----:B------:R-:W-:Y:S02]  /*3440*/  FSEL R36, R17, -INF , !P0 ;  /* 0xff80000011247808 */ /* 0x000fe40004000000 */
[----:B------:R-:W-:Y:S02]  /*3450*/  ISETP.GE.AND P3, PT, R25, R92, PT ;  /* 0x0000005c1900720c */ /* 0x000fe40003f66270 */
[----:B------:R-:W-:Y:S01]  /*3460*/  LOP3.LUT R25, R26, 0x20, RZ, 0xfc, !PT ;  /* 0x000000201a197812 */ /* 0x000fe200078efcff */
[----:B------:R-:W-:Y:S01]  /*3470*/  HMMA.16816.F32.BF16 R56, R8, R42, R56 ;  /* 0x0000002a0838723c */ /* 0x000fe20000041838 */
[----:B------:R-:W-:Y:S02]  /*3480*/  FSEL R37, R12, -INF , !P6 ;  /* 0xff8000000c257808 */ /* 0x000fe40007000000 */
[----:B------:R-:W-:Y:S02]  /*3490*/  FSEL R15, R62, -INF , !P4 ;  /* 0xff8000003e0f7808 */ /* 0x000fe40006000000 */
[----:B------:R-:W-:-:S02]  /*34a0*/  FSEL R60, R60, -INF , !P4 ;  /* 0xff8000003c3c7808 */ /* 0x000fc40006000000 */
[----:B------:R-:W-:Y:S01]  /*34b0*/  ISETP.GE.AND P4, PT, R13, R92, PT ;  /* 0x0000005c0d00720c */ /* 0x000fe20003f86270 */
[C---:B------:R-:W-:Y:S01]  /*34c0*/  HMMA.16816.F32.BF16 R52, R8.reuse, R20, R52 ;  /* 0x000000140834723c */ /* 0x040fe20000041834 */
[C---:B------:R-:W-:Y:S02]  /*34d0*/  LOP3.LUT R17, R26.reuse, 0x21, RZ, 0xfc, !PT ;  /* 0x000000211a117812 */ /* 0x040fe400078efcff */
[----:B------:R-:W-:Y:S02]  /*34e0*/  FSEL R31, R51, -INF , !P4 ;  /* 0xff800000331f7808 */ /* 0x000fe40006000000 */
[----:B------:R-:W-:Y:S02]  /*34f0*/  FSEL R35, R49, -INF , !P4 ;  /* 0xff80000031237808 */ /* 0x000fe40006000000 */
[----:B------:R-:W-:Y:S01]  /*3500*/  ISETP.GT.AND P4, PT, R151, R144, PT ;  /* 0x000000909700720c */ /* 0x000fe20003f84270 */
[----:B--2---:R-:W-:Y:S01]  /*3510*/  HMMA.16816.F32.BF16 R44, R8, R4, R44 ;  /* 0x00000004082c723c */ /* 0x004fe2000004182c */
[----:B------:R-:W-:-:S02]  /*3520*/  LOP3.LUT R12, R26, 0x30, RZ, 0xfc, !PT ;  /* 0x000000301a0c7812 */ /* 0x000fc400078efcff */
[-C--:B------:R-:W-:Y:S01]  /*3530*/  ISETP.GE.AND P1, PT, R28, R92.reuse, PT ;  /* 0x0000005c1c00720c */ /* 0x080fe20003f26270 */
[----:B------:R-:W-:Y:S01]  /*3540*/  BAR.SYNC.DEFER_BLOCKING 0x0 ;  /* 0x0000000000007b1d */ /* 0x000fe20000010000 */
[----:B------:R-:W-:Y:S02]  /*3550*/  ISETP.GE.AND P0, PT, R25, R92, PT ;  /* 0x0000005c1900720c */ /* 0x000fe40003f06270 */
[C---:B------:R-:W-:Y:S01]  /*3560*/  LOP3.LUT R5, R26.reuse, 0x31, RZ, 0xfc, !PT ;  /* 0x000000311a057812 */ /* 0x040fe200078efcff */
[----:B------:R-:W-:Y:S01]  /*3570*/  HMMA.16816.F32.BF16 R64, R8, R6, R64 ;  /* 0x000000060840723c */ /* 0x000fe20000041840 */
        /* <DEDUP_REMOVED lines=43> */
.L_x_7362:
        /* <DEDUP_REMOVED lines=62> */
.L_x_7363:
[----:B------:R-:W-:Y:S05]  /*3c10*/  BSYNC.RECONVERGENT B0 ;  /* 0x0000000000007941 */ /* 0x000fea0003800200 */
.L_x_7361:
        /* <DEDUP_REMOVED lines=42> */
.L_x_7360:
[----:B------:R-:W-:Y:S05]  /*3ec0*/  BSYNC.RECONVERGENT B1 ;  /* 0x0000000000017941 */ /* 0x000fea0003800200 */
.L_x_7359:
        /* <DEDUP_REMOVED lines=29> */
[----:B------:R-:W2:Y:S01]  /*40a0*/  SHFL.BFLY PT, R86, R5, 0x1, 0x1f ;  /* 0x0c201f0005567f89 */ /* 0x000ea200000e0000 */
[----:B-1----:R-:W-:Y:S02]  /*40b0*/  FMNMX.FTZ R4, R6, R4, !PT ;  /* 0x0000000406047209 */ /* 0x002fe40007810000 */
[----:B--2---:R-:W-:-:S03]  /*40c0*/  FMNMX.FTZ R86, R5, R86, !PT ;  /* 0x0000005605567209 */ /* 0x004fc60007810000 */
[----:B------:R-:W1:Y:S01]  /*40d0*/  SHFL.BFLY PT, R85, R4, 0x1, 0x1f ;  /* 0x0c201f0004557f89 */ /* 0x000e6200000e0000 */
[----:B------:R-:W-:Y:S02]  /*40e0*/  FSETP.NEU.FTZ.AND P0, PT, R86, -INF , PT ;  /* 0xff8000005600780b */ /* 0x000fe40003f1d000 */
[----:B-1----:R-:W-:Y:S02]  /*40f0*/  FMNMX.FTZ R85, R4, R85, !PT ;  /* 0x0000005504557209 */ /* 0x002fe40007810000 */
[----:B------:R-:W-:Y:S01]  /*4100*/  LDSM.16.MT88.4 R4, [R103+0x8000] ;  /* 0x008000006704783b */ /* 0x000fe20000004200 */
[C---:B---3--:R-:W-:Y:S02]  /*4110*/  FMUL.FTZ R120, R114.reuse, R86 ;  /* 0x0000005672787220 */ /* 0x048fe40000410000 */
        /* <DEDUP_REMOVED lines=15> */
[----:B------:R-:W1:Y:S01]  /*4210*/  LDSM.16.MT88.4 R60, [R117+0x8000] ;  /* 0x00800000753c783b */ /* 0x000e620000004200 */
        /* <DEDUP_REMOVED lines=14> */
[----:B------:R-:W5:Y:S01]  /*4300*/  MUFU.EX2 R95, R95 ;  /* 0x0000005f005f7308 */ /* 0x000f620000000800 */
[----:B------:R-:W4:Y:S01]  /*4310*/  LDSM.16.MT88.4 R24, [R103+0x7400] ;  /* 0x007400006718783b */ /* 0x000f220000004200 */
[-CC-:B------:R-:W-:Y:S01]  /*4320*/  FFMA.FTZ R109, R33, R114.reuse, -R115.reuse ;  /* 0x00000072216d7223 */ /* 0x180fe20000010873 */
[-CC-:B------:R-:W-:Y:S01]  /*4330*/  FFMA.FTZ R110, R32, R114.reuse, -R115.reuse ;  /* 0x00000072206e7223 */ /* 0x180fe20000010873 */
[-CC-:B------:R-:W-:Y:S01]  /*4340*/  FFMA.FTZ R111, R31, R114.reuse, -R115.reuse ;  /* 0x000000721f6f7223 */ /* 0x180fe20000010873 */
[----:B------:R-:W-:Y:S01]  /*4350*/  LDSM.16.MT88.4 R20, [R103+0x8400] ;  /* 0x008400006714783b */ /* 0x000fe20000004200 */
[-CC-:B------:R-:W-:Y:S01]  /*4360*/  FFMA.FTZ R121, R30, R114.reuse, -R120.reuse ;  /* 0x000000721e797223 */ /* 0x180fe20000010878 */
[--C-:B------:R-:W-:Y:S01]  /*4370*/  FFMA.FTZ R122, R29, R114, -R120.reuse ;  /* 0x000000721d7a7223 */ /* 0x100fe20000010878 */
[----:B------:R-:W1:Y:S01]  /*4380*/  MUFU.EX2 R96, R96 ;  /* 0x0000006000607308 */ /* 0x000e620000000800 */
[----:B--2---:R-:W-:Y:S01]  /*4390*/  F2FP.BF16.F32.PACK_AB R68, R99, R100 ;  /* 0x000000646344723e */ /* 0x004fe200000010ff */
[----:B------:R-:W-:Y:S01]  /*43a0*/  LDSM.16.MT88.4 R32, [R103+0x7800] ;  /* 0x007800006720783b */ /* 0x000fe20000004200 */
[-CC-:B------:R-:W-:Y:S01]  /*43b0*/  FFMA.FTZ R123, R28, R114.reuse, -R120.reuse ;  /* 0x000000721c7b7223 */ /* 0x180fe20000010878 */
[-C--:B------:R-:W-:Y:S01]  /*43c0*/  FFMA.FTZ R162, R119, R114.reuse, -R120 ;  /* 0x0000007277a27223 */ /* 0x080fe20000010878 */
[-CC-:B------:R-:W-:Y:S01]  /*43d0*/  FFMA.FTZ R118, R118, R114.reuse, -R115.reuse ;  /* 0x0000007276767223 */ /* 0x180fe20000010873 */
[----:B------:R-:W-:Y:S01]  /*43e0*/  LDSM.16.MT88.4 R28, [R117+0x8800] ;  /* 0x00880000751c783b */ /* 0x000fe20000004200 */
[-CC-:B------:R-:W-:Y:S01]  /*43f0*/  FFMA.FTZ R116, R116, R114.reuse, -R115.reuse ;  /* 0x0000007274747223 */ /* 0x180fe20000010873 */
[----:B------:R-:W-:Y:S01]  /*4400*/  MUFU.EX2 R102, R102 ;  /* 0x0000006600667308 */ /* 0x000fe20000000800 */
[----:B------:R-:W-:Y:S01]  /*4410*/  FFMA.FTZ R157, R112, R114, -R115 ;  /* 0x00000072709d7223 */ /* 0x000fe20000010873 */
[----:B------:R-:W-:Y:S01]  /*4420*/  FADD.FTZ R99, R100, R99 ;  /* 0x0000006364637221 */ /* 0x000fe20000010000 */
[----:B------:R-:W-:-:S03]  /*4430*/  ISETP.GE.AND P0, PT, R0, R144, PT ;  /* 0x000000900000720c */ /* 0x000fc60003f06270 */
[----:B-----5:R-:W-:Y:S02]  /*4440*/  FADD.FTZ R99, R95, R99 ;  /* 0x000000635f637221 */ /* 0x020fe40000010000 */
[----:B------:R-:W2:Y:S01]  /*4450*/  MUFU.EX2 R101, R101 ;  /* 0x0000006500657308 */ /* 0x000ea20000000800 */
[C---:B-1----:R-:W-:Y:S01]  /*4460*/  F2FP.BF16.F32.PACK_AB R70, R96.reuse, R95 ;  /* 0x0000005f6046723e */ /* 0x042fe200000010ff */
[----:B------:R-:W-:-:S06]  /*4470*/  FADD.FTZ R96, R96, R99 ;  /* 0x0000006360607221 */ /* 0x000fcc0000010000 */
[----:B------:R-:W1:Y:S08]  /*4480*/  MUFU.EX2 R98, R98 ;  /* 0x0000006200627308 */ /* 0x000e700000000800 */
[----:B------:R-:W5:Y:S01]  /*4490*/  MUFU.EX2 R97, R97 ;  /* 0x0000006100617308 */ /* 0x000f620000000800 */
[----:B--2---:R-:W-:Y:S01]  /*44a0*/  F2FP.BF16.F32.PACK_AB R69, R101, R102 ;  /* 0x000000666545723e */ /* 0x004fe200000010ff */
[----:B------:R-:W-:-:S06]  /*44b0*/  FADD.FTZ R101, R102, R101 ;  /* 0x0000006566657221 */ /* 0x000fcc0000010000 */
[----:B------:R-:W2:Y:S01]  /*44c0*/  MUFU.EX2 R94, R94 ;  /* 0x0000005e005e7308 */ /* 0x000ea20000000800 */
[----:B-1----:R-:W-:-:S07]  /*44d0*/  FADD.FTZ R101, R98, R101 ;  /* 0x0000006562657221 */ /* 0x002fce0000010000 */
[----:B------:R-:W-:Y:S01]  /*44e0*/  MUFU.EX2 R93, R93 ;  /* 0x0000005d005d7308 */ /* 0x000fe20000000800 */
[C---:B-----5:R-:W-:Y:S01]  /*44f0*/  F2FP.BF16.F32.PACK_AB R71, R97.reuse, R98 ;  /* 0x000000626147723e */ /* 0x060fe200000010ff */
[----:B------:R-:W-:-:S06]  /*4500*/  FADD.FTZ R97, R97, R101 ;  /* 0x0000006561617221 */ /* 0x000fcc0000010000 */
[----:B------:R-:W-:Y:S01]  /*4510*/  MUFU.EX2 R88, R88 ;  /* 0x0000005800587308 */ /* 0x000fe20000000800 */
[----:B------:R-:W-:Y:S01]  /*4520*/  HMMA.16816.F32.BF16 R80, R68, R76, RZ ;  /* 0x0000004c4450723c */ /* 0x000fe200000418ff */
[----:B--2---:R-:W-:-:S06]  /*4530*/  FADD.FTZ R96, R94, R96 ;  /* 0x000000605e607221 */ /* 0x004fcc0000010000 */
[----:B------:R-:W-:Y:S01]  /*4540*/  MUFU.EX2 R87, R87 ;  /* 0x0000005700577308 */ /* 0x000fe20000000800 */
[C---:B------:R-:W-:Y:S07]  /*4550*/  HMMA.16816.F32.BF16 R76, R68.reuse, R78, RZ ;  /* 0x0000004e444c723c */ /* 0x040fee00000418ff */
[----:B------:R-:W1:Y:S01]  /*4560*/  MUFU.EX2 R92, R92 ;  /* 0x0000005c005c7308 */ /* 0x000e620000000800 */
[C---:B------:R-:W-:Y:S07]  /*4570*/  HMMA.16816.F32.BF16 R36, R68.reuse, R40, RZ ;  /* 0x000000284424723c */ /* 0x040fee00000418ff */
[----:B------:R-:W2:Y:S01]  /*4580*/  MUFU.EX2 R91, R91 ;  /* 0x0000005b005b7308 */ /* 0x000ea20000000800 */
[C---:B------:R-:W-:Y:S07]  /*4590*/  HMMA.16816.F32.BF16 R44, R68.reuse, R48, RZ ;  /* 0x00000030442c723c */ /* 0x040fee00000418ff */
[----:B------:R-:W5:Y:S01]  /*45a0*/  MUFU.EX2 R89, R89 ;  /* 0x0000005900597308 */ /* 0x000f620000000800 */
        /* <DEDUP_REMOVED lines=12> */
[----:B------:R-:W4:Y:S01]  /*4670*/  MUFU.EX2 R108, R108 ;  /* 0x0000006c006c7308 */ /* 0x000f220000000800 */
        /* <DEDUP_REMOVED lines=9> */
[----:B-----5:R-:W-:Y:S01]  /*4710*/  FADD.FTZ R91, R89, R91 ;  /* 0x0000005b595b7221 */ /* 0x020fe20000010000 */
[C---:B-1----:R-:W-:Y:S01]  /*4720*/  F2FP.BF16.F32.PACK_AB R7, R90.reuse, R89 ;  /* 0x000000595a07723e */ /* 0x042fe200000010ff */
[----:B------:R-:W-:Y:S02]  /*4730*/  FADD.FTZ R87, R87, R93 ;  /* 0x0000005d57577221 */ /* 0x000fe40000010000 */
[----:B------:R-:W-:Y:S01]  /*4740*/  FADD.FTZ R90, R90, R91 ;  /* 0x0000005b5a5a7221 */ /* 0x000fe20000010000 */
[----:B------:R-:W-:Y:S01]  /*4750*/  MUFU.EX2 R110, R110 ;  /* 0x0000006e006e7308 */ /* 0x000fe20000000800 */
[----:B---3--:R-:W-:-:S02]  /*4760*/  FADD.FTZ R87, R104, R87 ;  /* 0x0000005768577221 */ /* 0x008fc40000010000 */
[----:B------:R-:W-:Y:S01]  /*4770*/  HMMA.16816.F32.BF16 R80, R4, R8, R80 ;  /* 0x000000080450723c */ /* 0x000fe20000041850 */
[----:B----4-:R-:W-:-:S04]  /*4780*/  FADD.FTZ R90, R108, R90 ;  /* 0x0000005a6c5a7221 */ /* 0x010fc80000010000 */
        /* <DEDUP_REMOVED lines=81> */
[----:B------:R-:W-:Y:S01]  /*4ca0*/  IMAD.MOV.U32 R150, RZ, RZ, R84 ;  /* 0x000000ffff967224 */ /* 0x000fe200078e0054 */
[----:B------:R-:W-:Y:S01]  /*4cb0*/  MOV R0, R85 ;  /* 0x0000005500007202 */ /* 0x000fe20000000f00 */
[----:B------:R-:W-:Y:S01]  /*4cc0*/  IMAD.MOV.U32 R84, RZ, RZ, R86 ;  /* 0x000000ffff547224 */ /* 0x000fe200078e0056 */
[----:B------:R-:W-:-:S13]  /*4cd0*/  ISETP.NE.AND.EX P6, PT, R165, RZ, PT, P6 ;  /* 0x000000ffa500720c */ /* 0x000fda0003fc5360 */
.L_x_7371:
[----:B------:R-:W-:Y:S01]  /*4ce0*/  MOV R6, R160 ;  /* 0x000000a000067202 */ /* 0x000fe20000000f00 */
[----:B------:R-:W1:Y:S01]  /*4cf0*/  S2R R133, SR_TID.X ;  /* 0x0000000000857919 */ /* 0x000e620000002100 */
[----:B------:R-:W-:Y:S04]  /*4d00*/  DEPBAR.LE SB0, 0x0 ;  /* 0x000080000000791a */ /* 0x000fe80000000000 */
[----:B------:R-:W-:Y:S05]  /*4d10*/  WARPSYNC.ALL ;  /* 0x0000000000007948 */ /* 0x000fea0003800000 */
[----:B------:R-:W-:Y:S01]  /*4d20*/  BAR.SYNC.DEFER_BLOCKING 0x0 ;  /* 0x0000000000007b1d */ /* 0x000fe20000010000 */
[----:B------:R-:W-:Y:S02]  /*4d30*/  @!P6 IMAD.MOV.U32 R4, RZ, RZ, RZ ;  /* 0x000000ffff04e224 */ /* 0x000fe400078e00ff */
[----:B------:R-:W-:Y:S03]  /*4d40*/  IMAD.MOV.U32 R5, RZ, RZ, R161 ;  /* 0x000000ffff057224 */ /* 0x000fe600078e00a1 */
[----:B------:R-:W-:Y:S02]  /*4d50*/  @!P6 IADD3 R4, P0, PT, RZ, -R4, RZ ;  /* 0x80000004ff04e210 */ /* 0x000fe40007f1e0ff */
[C---:B-1----:R-:W-:Y:S01]  /*4d60*/  LOP3.LUT R153, R133.reuse, 0x18, RZ, 0xc0, !PT ;  /* 0x0000001885997812 */ /* 0x042fe200078ec0ff */
[----:B------:R-:W-:Y:S01]  /*4d70*/  IMAD.SHL.U32 R154, R133, 0x8, RZ ;  /* 0x00000008859a7824 */ /* 0x000fe200078e00ff */
[----:B------:R-:W2:Y:S01]  /*4d80*/  @!P6 LD.E R7, desc[UR4][R2.64+0x40] ;  /* 0x000040040207e980 */ /* 0x000ea2000c101900 */
[----:B------:R-:W-:Y:S01]  /*4d90*/  BSSY.RECONVERGENT B0, `(.L_x_7365) ;  /* 0x0000048000007945 */ /* 0x000fe20003800200 */
[----:B--2---:R-:W-:Y:S04]  /*4da0*/  @!P6 IMAD.SHL.U32 R7, R7, 0x40, RZ ;  /* 0x000000400707e824 */ /* 0x004fe800078e00ff */
[----:B------:R-:W-:Y:S05]  /*4db0*/  @!P6 IMAD.X R7, RZ, RZ, ~R7, P0 ;  /* 0x000000ffff07e224 */ /* 0x000fea00000e0e07 */
[----:B------:R-:W-:Y:S04]  /*4dc0*/  @!P6 SHF.R.S64 R4, R4, 0x1f, R7 ;  /* 0x0000001f0404e819 */ /* 0x000fe80000001007 */
[----:B------:R-:W-:Y:S02]  /*4dd0*/  @!P6 IADD3 R8, P0, PT, R160, R4, RZ ;  /* 0x00000004a008e210 */ /* 0x000fe40007f1e0ff */
[----:B------:R-:W-:Y:S02]  /*4de0*/  LOP3.LUT R4, R154, 0xc0, RZ, 0xc0, !PT ;  /* 0x000000c09a047812 */ /* 0x000fe400078ec0ff */
[----:B------:R-:W-:Y:S01]  /*4df0*/  @!P6 LEA.HI.X.SX32 R7, R7, R161, 0x1, P0 ;  /* 0x000000a10707e211 */ /* 0x000fe200000f0eff */
[----:B------:R-:W-:Y:S03]  /*4e00*/  @!P6 IMAD.MOV.U32 R160, RZ, RZ, R8 ;  /* 0x000000ffffa0e224 */ /* 0x000fe600078e0008 */
[----:B------:R-:W-:Y:S01]  /*4e10*/  @!P6 MOV R161, R7 ;  /* 0x0000000700a1e202 */ /* 0x000fe20000000f00 */
[----:B------:R-:W-:Y:S06]  /*4e20*/  @!P6 BRA `(.L_x_7366) ;  /* 0x0000000000f8e947 */ /* 0x000fec0003800000 */
        /* <DEDUP_REMOVED lines=40> */
[CC--:B------:R-:W-:Y:S02]  /*50b0*/  LEA R10, P1, R8.reuse, R158.reuse, 0x2 ;  /* 0x0000009e080a7211 */ /* 0x0c0fe400078210ff */
[C---:B------:R-:W-:Y:S02]  /*50c0*/  LEA R14, P0, R7.reuse, R158, 0x2 ;  /* 0x0000009e070e7211 */ /* 0x040fe400078010ff */
[-C--:B------:R-:W-:Y:S02]  /*50d0*/  LEA.HI.X.SX32 R11, R8, R159.reuse, 0x2, P1 ;  /* 0x0000009f080b7211 */ /* 0x080fe400008f16ff */
[C---:B------:R-:W-:Y:S01]  /*50e0*/  LEA.HI.X.SX32 R15, R7.reuse, R159, 0x2, P0 ;  /* 0x0000009f070f7211 */ /* 0x040fe200000f16ff */
[----:B------:R-:W-:Y:S03]  /*50f0*/  IMAD.IADD R7, R7, 0x1, -R8 ;  /* 0x0000000107077824 */ /* 0x000fe600078e0a08 */
[----:B------:R-:W3:Y:S01]  /*5100*/  LD.E R11, desc[UR4][R10.64] ;  /* 0x000000040a0b7980 */ /* 0x000ee2000c101900 */
[----:B------:R-:W-:Y:S05]  /*5110*/  IMAD R9, R9, R7, -0x40 ;  /* 0xffffffc009097424 */ /* 0x000fea00078e0207 */
[----:B------:R-:W-:Y:S01]  /*5120*/  SHF.R.S32.HI R8, RZ, 0x1f, R9 ;  /* 0x0000001fff087819 */ /* 0x000fe20000011409 */
[----:B------:R-:W3:Y:S04]  /*5130*/  LD.E R10, desc[UR4][R14.64] ;  /* 0x000000040e0a7980 */ /* 0x000ee8000c101900 */
        /* <DEDUP_REMOVED lines=13> */
.L_x_7366:
[----:B------:R-:W-:Y:S05]  /*5210*/  BSYNC.RECONVERGENT B0 ;  /* 0x0000000000007941 */ /* 0x000fea0003800200 */
.L_x_7365:
[----:B------:R-:W1:Y:S01]  /*5220*/  S2UR UR6, SR_CgaCtaId ;  /* 0x00000000000679c3 */ /* 0x000e620000008800 */
[----:B------:R-:W-:Y:S01]  /*5230*/  LOP3.LUT R5, R154, 0x18, RZ, 0xc0, !PT ;  /* 0x000000189a057812 */ /* 0x000fe200078ec0ff */
[----:B------:R-:W-:Y:S01]  /*5240*/  UMOV UR7, 0x400 ;  /* 0x0000040000077882 */ /* 0x000fe20000000000 */
[----:B------:R-:W-:Y:S01]  /*5250*/  LOP3.LUT R153, R4, R153, RZ, 0xfc, !PT ;  /* 0x0000009904997212 */ /* 0x000fe200078efcff */
[C---:B------:R-:W-:Y:S01]  /*5260*/  IMAD.SHL.U32 R135, R133.reuse, 0x10, RZ ;  /* 0x0000001085877824 */ /* 0x040fe200078e00ff */
[----:B------:R-:W-:Y:S01]  /*5270*/  LOP3.LUT R7, R154, 0x1f20, RZ, 0xc0, !PT ;  /* 0x00001f209a077812 */ /* 0x000fe200078ec0ff */
[----:B------:R-:W-:Y:S01]  /*5280*/  IMAD.SHL.U32 R138, R133, 0x20, RZ ;  /* 0x00000020858a7824 */ /* 0x000fe200078e00ff */
[----:B------:R-:W-:Y:S01]  /*5290*/  LOP3.LUT R163, R153, R5, RZ, 0x3c, !PT ;  /* 0x0000000599a37212 */ /* 0x000fe200078e3cff */
[----:B------:R-:W-:Y:S01]  /*52a0*/  IMAD.SHL.U32 R132, R133, 0x4, RZ ;  /* 0x0000000485847824 */ /* 0x000fe200078e00ff */
[-C--:B------:R-:W-:Y:S01]  /*52b0*/  ISETP.GE.AND P5, PT, R5, R152.reuse, PT ;  /* 0x000000980500720c */ /* 0x080fe20003fa6270 */
[----:B------:R-:W-:Y:S01]  /*52c0*/  IMAD.MOV.U32 R85, RZ, RZ, 0x20 ;  /* 0x00000020ff557424 */ /* 0x000fe200078e00ff */
[----:B------:R-:W-:Y:S01]  /*52d0*/  LOP3.LUT R163, R7, R163, RZ, 0xfc, !PT ;  /* 0x000000a307a37212 */ /* 0x000fe200078efcff */
[----:B------:R-:W-:Y:S01]  /*52e0*/  VIADD R151, R151, 0xffffffff ;  /* 0xffffffff97977836 */ /* 0x000fe20000000000 */
[C---:B------:R-:W-:Y:S01]  /*52f0*/  LOP3.LUT R6, R5.reuse, 0x20, RZ, 0xfc, !PT ;  /* 0x0000002005067812 */ /* 0x040fe200078efcff */
[----:B------:R-:W-:Y:S01]  /*5300*/  BSSY.RECONVERGENT B1, `(.L_x_7367) ;  /* 0x0000104000017945 */ /* 0x000fe20003800200 */
[----:B------:R-:W-:Y:S02]  /*5310*/  LOP3.LUT R4, R5, 0x40, RZ, 0xfc, !PT ;  /* 0x0000004005047812 */ /* 0x000fe400078efcff */
[-C--:B------:R-:W-:Y:S02]  /*5320*/  ISETP.GE.AND P4, PT, R6, R152.reuse, PT ;  /* 0x000000980600720c */ /* 0x080fe40003f86270 */
[----:B------:R-:W-:Y:S02]  /*5330*/  ISETP.GE.AND P3, PT, R4, R152, PT ;  /* 0x000000980400720c */ /* 0x000fe40003f66270 */
[C---:B------:R-:W-:Y:S02]  /*5340*/  LEA R8, P0, R140.reuse, R160, 0x1 ;  /* 0x000000a08c087211 */ /* 0x040fe400078008ff */
[----:B------:R-:W-:Y:S01]  /*5350*/  SHF.R.U32.HI R134, RZ, 0x1, R133 ;  /* 0x00000001ff867819 */ /* 0x000fe20000011685 */
[----:B-1----:R-:W-:Y:S01]  /*5360*/  ULEA UR6, UR6, UR7, 0x18 ;  /* 0x0000000706067291 */ /* 0x002fe2000f8ec0ff */
[----:B------:R-:W-:Y:S02]  /*5370*/  LEA.HI.X R9, R140, R161, R141, 0x1, P0 ;  /* 0x000000a18c097211 */ /* 0x000fe400000f0c8d */
[C---:B------:R-:W-:Y:S02]  /*5380*/  LOP3.LUT R7, R135.reuse, 0x100, RZ, 0xc0, !PT ;  /* 0x0000010087077812 */ /* 0x040fe400078ec0ff */
[----:B------:R-:W-:Y:S01]  /*5390*/  LOP3.LUT R137, R134, 0x8, RZ, 0xc0, !PT ;  /* 0x0000000886897812 */ /* 0x000fe200078ec0ff */
[----:B------:R-:W-:Y:S01]  /*53a0*/  IMAD.U32 R136, RZ, RZ, UR6 ;  /* 0x00000006ff887e24 */ /* 0x000fe2000f8e00ff */
[----:B------:R-:W-:Y:S02]  /*53b0*/  LOP3.LUT R135, R135, 0x3e00, RZ, 0xc0, !PT ;  /* 0x00003e0087877812 */ /* 0x000fe400078ec0ff */
[----:B------:R-:W-:Y:S01]  /*53c0*/  LOP3.LUT R5, R132, 0x18, RZ, 0xc0, !PT ;  /* 0x0000001884057812 */ /* 0x000fe200078ec0ff */
[----:B------:R-:W-:Y:S01]  /*53d0*/  IMAD R163, R163, 0x2, R136 ;  /* 0x00000002a3a37824 */ /* 0x000fe200078e0288 */
[----:B------:R-:W-:Y:S02]  /*53e0*/  LOP3.LUT R6, R138, 0xc0, RZ, 0xc0, !PT ;  /* 0x000000c08a067812 */ /* 0x000fe400078ec0ff */
[--C-:B------:R-:W-:Y:S02]  /*53f0*/  LOP3.LUT R137, R137, 0xc0, R138.reuse, 0xf8, !PT ;  /* 0x000000c089897812 */ /* 0x100fe400078ef88a */
[----:B------:R-:W-:Y:S01]  /*5400*/  @!PT LDS RZ, [RZ] ;  /* 0x00000000fffff984 */ /* 0x000fe20000000800 */
[----:B------:R-:W-:Y:S01]  /*5410*/  @!PT LDS RZ, [RZ] ;  /* 0x00000000fffff984 */ /* 0x000fe20000000800 */
[----:B------:R-:W-:Y:S01]  /*5420*/  @!PT LDS RZ, [RZ] ;  /* 0x00000000fffff984 */ /* 0x000fe20000000800 */
[----:B------:R-:W-:Y:S01]  /*5430*/  @!P5 LDGSTS.E.BYPASS.LTC128B.128 [R163+0x6000], desc[UR4][R160.64] ;  /* 0x06000000a0a3dfae */ /* 0x000fe2000b981a04 */
[--C-:B------:R-:W-:Y:S02]  /*5440*/  LOP3.LUT R4, R135, 0x20, R138.reuse, 0xf8, !PT ;  /* 0x0000002087047812 */ /* 0x100fe400078ef88a */
[--C-:B------:R-:W-:Y:S01]  /*5450*/  LOP3.LUT R7, R7, 0x20, R138.reuse, 0xf8, !PT ;  /* 0x0000002007077812 */ /* 0x100fe200078ef88a */
[----:B------:R-:W-:Y:S01]  /*5460*/  @P5 STS.128 [R163+0x6000], RZ ;  /* 0x006000ffa3005388 */ /* 0x000fe20000000c00 */
[----:B------:R-:W-:Y:S02]  /*5470*/  LOP3.LUT R6, R6, 0x8, R133, 0xf8, !PT ;  /* 0x0000000806067812 */ /* 0x000fe400078ef885 */
[----:B------:R-:W-:Y:S01]  /*5480*/  LOP3.LUT R137, R137, R5, RZ, 0x3c, !PT ;  /* 0x0000000589897212 */ /* 0x000fe200078e3cff */
[----:B------:R-:W-:Y:S01]  /*5490*/  @!PT LDS RZ, [RZ] ;  /* 0x00000000fffff984 */ /* 0x000fe20000000800 */
[----:B------:R-:W-:Y:S01]  /*54a0*/  @!PT LDS RZ, [RZ] ;  /* 0x00000000fffff984 */ /* 0x000fe20000000800 */
[----:B------:R-:W-:Y:S01]  /*54b0*/  @!PT LDS RZ, [RZ] ;  /* 0x00000000fffff984 */ /* 0x000fe20000000800 */
[----:B------:R-:W-:Y:S01]  /*54c0*/  @!P4 LDGSTS.E.BYPASS.LTC128B.128 [R163+0x7000], desc[UR4][R160.64+0x40] ;  /* 0x07000040a0a3cfae */ /* 0x000fe2000b981a04 */
[----:B------:R-:W-:Y:S02]  /*54d0*/  LOP3.LUT R4, R4, 0x100, R138, 0xf8, !PT ;  /* 0x0000010004047812 */ /* 0x000fe400078ef88a */
[----:B------:R-:W-:Y:S01]  /*54e0*/  LOP3.LUT R6, R7, R6, R5, 0xf6, !PT ;  /* 0x0000000607067212 */ /* 0x000fe200078ef605 */
[----:B------:R-:W-:Y:S01]  /*54f0*/  @P4 STS.128 [R163+0x7000], RZ ;  /* 0x007000ffa3004388 */ /* 0x000fe20000000c00 */
[----:B------:R-:W-:Y:S02]  /*5500*/  LOP3.LUT R4, R4, R137, RZ, 0xfc, !PT ;  /* 0x0000008904047212 */ /* 0x000fe400078efcff */
[----:B------:R-:W-:Y:S01]  /*5510*/  LOP3.LUT P0, RZ, R133, 0x4, RZ, 0xc0, !PT ;  /* 0x0000000485ff7812 */ /* 0x000fe2000780c0ff */
[----:B------:R-:W-:Y:S01]  /*5520*/  @!PT LDS RZ, [RZ] ;  /* 0x00000000fffff984 */ /* 0x000fe20000000800 */
[----:B------:R-:W-:Y:S01]  /*5530*/  @!PT LDS RZ, [RZ] ;  /* 0x00000000fffff984 */ /* 0x000fe20000000800 */
[----:B------:R-:W-:Y:S01]  /*5540*/  @!PT LDS RZ, [RZ] ;  /* 0x00000000fffff984 */ /* 0x000fe20000000800 */
[----:B------:R-:W-:Y:S01]  /*5550*/  @!P3 LDGSTS.E.BYPASS.LTC128B.128 [R163+0x8000], desc[UR4][R160.64+0x80] ;  /* 0x08000080a0a3bfae */ /* 0x000fe2000b981a04 */
[--C-:B------:R-:W-:Y:S01]  /*5560*/  IMAD R87, R6, 0x2, R136.reuse ;  /* 0x0000000206577824 */ /* 0x100fe200078e0288 */
[----:B------:R-:W-:Y:S01]  /*5570*/  ISETP.GT.AND P1, PT, R151, R144, PT ;  /* 0x000000909700720c */ /* 0x000fe20003f24270 */
[----:B------:R-:W-:Y:S01]  /*5580*/  IMAD R128, R4, 0x2, R136 ;  /* 0x0000000204807824 */ /* 0x000fe200078e0288 */
[----:B------:R-:W-:Y:S01]  /*5590*/  @P3 STS.128 [R163+0x8000], RZ ;  /* 0x008000ffa3003388 */ /* 0x000fe20000000c00 */
[----:B------:R-:W-:Y:S03]  /*55a0*/  SEL R85, R85, 0xffffffe0, !P0 ;  /* 0xffffffe055557807 */ /* 0x000fe60004000000 */
[----:B------:R-:W-:Y:S01]  /*55b0*/  @!PT LDS RZ, [RZ] ;  /* 0x00000000fffff984 */ /* 0x000fe20000000800 */
[----:B------:R-:W-:Y:S01]  /*55c0*/  @!PT LDS RZ, [RZ] ;  /* 0x00000000fffff984 */ /* 0x000fe20000000800 */
[----:B------:R-:W-:Y:S01]  /*55d0*/  @!PT LDS RZ, [RZ] ;  /* 0x00000000fffff984 */ /* 0x000fe20000000800 */
[----:B------:R-:W-:Y:S02]  /*55e0*/  @!P5 LDGSTS.E.BYPASS.LTC128B.128 [R163+0x6800], desc[UR4][R8.64] ;  /* 0x0680000008a3dfae */ /* 0x000fe4000b981a04 */
[--C-:B------:R-:W-:Y:S02]  /*55f0*/  IMAD.IADD R86, R128, 0x1, R85.reuse ;  /* 0x0000000180567824 */ /* 0x100fe400078e0255 */
        /* <DEDUP_REMOVED lines=13> */
[----:B------:R-:W-:Y:S04]  /*56d0*/  LDSM.16.M88.4 R16, [R87+0x3400] ;  /* 0x003400005710783b */ /* 0x000fe80000000200 */
[----:B------:R-:W-:Y:S04]  /*56e0*/  LDSM.16.M88.4 R24, [R87+0x3800] ;  /* 0x003800005718783b */ /* 0x000fe80000000200 */
[----:B------:R-:W-:Y:S04]  /*56f0*/  LDSM.16.M88.4 R88, [R87+0x3c00] ;  /* 0x003c00005758783b */ /* 0x000fe80000000200 */
[----:B------:R-:W0:Y:S04]  /*5700*/  LDGDEPBAR ;  /* 0x00000000000079af */ /* 0x000e280000000000 */
[----:B-1----:R-:W1:Y:S04]  /*5710*/  LDSM.16.M88.4 R8, [R87+0x3000] ;  /* 0x003000005708783b */ /* 0x002e680000000200 */
[----:B------:R-:W-:Y:S04]  /*5720*/  LDSM.16.M88.4 R92, [R86] ;  /* 0x00000000565c783b */ /* 0x000fe80000000200 */
[----:B------:R-:W2:Y:S04]  /*5730*/  LDSM.16.M88.4 R96, [R85+0x3000] ;  /* 0x003000005560783b */ /* 0x000ea80000000200 */
[----:B------:R-:W3:Y:S04]  /*5740*/  LDSM.16.M88.4 R100, [R85+0x3400] ;  /* 0x003400005564783b */ /* 0x000ee80000000200 */
[----:B------:R-:W4:Y:S04]  /*5750*/  LDSM.16.M88.4 R104, [R85+0x3800] ;  /* 0x003800005568783b */ /* 0x000f280000000200 */
[----:B------:R-:W-:Y:S04]  /*5760*/  LDSM.16.M88.4 R108, [R87+0x4000] ;  /* 0x00400000576c783b */ /* 0x000fe80000000200 */
[----:B------:R-:W-:Y:S04]  /*5770*/  LDSM.16.M88.4 R112, [R87+0x4400] ;  /* 0x004400005770783b */ /* 0x000fe80000000200 */
[----:B------:R-:W-:Y:S04]  /*5780*/  LDSM.16.M88.4 R116, [R87+0x4c00] ;  /* 0x004c00005774783b */ /* 0x000fe80000000200 */
[----:B------:R-:W-:Y:S04]  /*5790*/  LDSM.16.M88.4 R120, [R86+0x1000] ;  /* 0x001000005678783b */ /* 0x000fe80000000200 */
[----:B------:R-:W-:Y:S01]  /*57a0*/  LDSM.16.M88.4 R124, [R85+0x4000] ;  /* 0x00400000557c783b */ /* 0x000fe20000000200 */
        /* <DEDUP_REMOVED lines=20> */
[----:B------:R-:W1:Y:S04]  /*58f0*/  LDSM.16.M88.4 R88, [R85+0x4800] ;  /* 0x004800005558783b */ /* 0x000e680000000200 */
[----:B------:R-:W5:Y:S03]  /*5900*/  LDSM.16.M88.4 R92, [R85+0x4c00] ;  /* 0x004c0000555c783b */ /* 0x000f660000000200 */
        /* <DEDUP_REMOVED lines=11> */
[----:B------:R-:W2:Y:S04]  /*59c0*/  LDSM.16.M88.4 R96, [R128+0x2000] ;  /* 0x002000008060783b */ /* 0x000ea80000000200 */
[----:B------:R-:W3:Y:S03]  /*59d0*/  LDSM.16.M88.4 R116, [R87+0x5c00] ;  /* 0x005c00005774783b */ /* 0x000ee60000000200 */
[C---:B------:R-:W-:Y:S01]  /*59e0*/  HMMA.16816.F32.BF16 R4, R120.reuse, R124, R4 ;  /* 0x0000007c7804723c */ /* 0x040fe20000041804 */
[----:B------:R-:W-:Y:S07]  /*59f0*/  LDSM.16.M88.4 R128, [R85+0x5800] ;  /* 0x005800005580783b */ /* 0x000fee0000000200 */
[C---:B------:R-:W-:Y:S01]  /*5a00*/  HMMA.16816.F32.BF16 R8, R120.reuse, R126, R8 ;  /* 0x0000007e7808723c */ /* 0x040fe20000041808 */
[----:B------:R-:W-:Y:S07]  /*5a10*/  LDSM.16.M88.4 R124, [R85+0x5400] ;  /* 0x00540000557c783b */ /* 0x000fee0000000200 */
[C---:B----4-:R-:W-:Y:S08]  /*5a20*/  HMMA.16816.F32.BF16 R12, R120.reuse, R104, R12 ;  /* 0x00000068780c723c */ /* 0x050ff0000004180c */
[C---:B------:R-:W-:Y:S01]  /*5a30*/  HMMA.16816.F32.BF16 R16, R120.reuse, R106, R16 ;  /* 0x0000006a7810723c */ /* 0x040fe20000041810 */
[----:B------:R-:W-:Y:S07]  /*5a40*/  LDSM.16.M88.4 R104, [R85+0x5000] ;  /* 0x005000005568783b */ /* 0x000fee0000000200 */
[C---:B-1----:R-:W-:Y:S08]  /*5a50*/  HMMA.16816.F32.BF16 R20, R120.reuse, R88, R20 ;  /* 0x000000587814723c */ /* 0x042ff00000041814 */
[C---:B------:R-:W-:Y:S01]  /*5a60*/  HMMA.16816.F32.BF16 R24, R120.reuse, R90, R24 ;  /* 0x0000005a7818723c */ /* 0x040fe20000041818 */
[----:B------:R-:W1:Y:S07]  /*5a70*/  LDSM.16.M88.4 R88, [R86+0x2000] ;  /* 0x002000005658783b */ /* 0x000e6e0000000200 */
[C---:B-----5:R-:W-:Y:S08]  /*5a80*/  HMMA.16816.F32.BF16 R28, R120.reuse, R92, R28 ;  /* 0x0000005c781c723c */ /* 0x060ff0000004181c */
[----:B------:R-:W-:Y:S01]  /*5a90*/  HMMA.16816.F32.BF16 R32, R120, R94, R32 ;  /* 0x0000005e7820723c */ /* 0x000fe20000041820 */
[----:B------:R-:W4:Y:S01]  /*5aa0*/  LDSM.16.M88.4 R92, [R85+0x5c00] ;  /* 0x005c0000555c783b */ /* 0x000f220000000200 */
        /* <DEDUP_REMOVED lines=8> */
[C---:B---3--:R-:W-:Y:S08]  /*5b30*/  HMMA.16816.F32.BF16 R28, R96.reuse, R116, R28 ;  /* 0x00000074601c723c */ /* 0x048ff0000004181c */
[----:B------:R-:W-:Y:S08]  /*5b40*/  HMMA.16816.F32.BF16 R32, R96, R118, R32 ;  /* 0x000000766020723c */ /* 0x000ff00000041820 */
[C---:B-1----:R-:W-:Y:S08]  /*5b50*/  HMMA.16816.F32.BF16 R4, R88.reuse, R104, R4 ;  /* 0x000000685804723c */ /* 0x042ff00000041804 */
        /* <DEDUP_REMOVED lines=24> */
[----:B------:R-:W-:Y:S03]  /*5ce0*/  IADD3 R85, PT, PT, R150, -0x40, RZ ;  /* 0xffffffc096557810 */ /* 0x000fe60007ffe0ff */
[----:B------:R-:W-:Y:S01]  /*5cf0*/  IABS R86, R91 ;  /* 0x0000005b00567213 */ /* 0x000fe20000000000 */
[----:B------:R-:W3:Y:S01]  /*5d00*/  LD.E.64 R96, desc[UR4][R2.64+0x20] ;  /* 0x0000200402607980 */ /* 0x000ee2000c101b00 */
[----:B------:R-:W-:Y:S02]  /*5d10*/  IABS R88, R85 ;  /* 0x0000005500587213 */ /* 0x000fe40000000000 */
[-C--:B--2---:R-:W-:Y:S02]  /*5d20*/  IABS R89, R93.reuse ;  /* 0x0000005d00597213 */ /* 0x084fe40000000000 */
[-C--:B------:R-:W-:Y:S02]  /*5d30*/  IABS R87, R93.reuse ;  /* 0x0000005d00577213 */ /* 0x080fe40000000000 */
[----:B------:R-:W1:Y:S01]  /*5d40*/  I2F.RP R94, R89 ;  /* 0x00000059005e7306 */ /* 0x000e620000209400 */
[-C--:B------:R-:W-:Y:S02]  /*5d50*/  LOP3.LUT R85, R85, R93.reuse, RZ, 0x3c, !PT ;  /* 0x0000005d55557212 */ /* 0x080fe400078e3cff */
[----:B------:R-:W-:Y:S01]  /*5d60*/  IMAD.MOV R87, RZ, RZ, -R87 ;  /* 0x000000ffff577224 */ /* 0x000fe200078e0a57 */
[----:B------:R-:W-:Y:S06]  /*5d70*/  LOP3.LUT R91, R91, R93, RZ, 0x3c, !PT ;  /* 0x0000005d5b5b7212 */ /* 0x000fec00078e3cff */
        /* <DEDUP_REMOVED lines=51> */
.L_x_7370:
[----:B------:R-:W-:Y:S05]  /*60b0*/  BSYNC.RECONVERGENT B0 ;  /* 0x0000000000007941 */ /* 0x000fea0003800200 */
.L_x_7369:
[----:B------:R-:W-:Y:S01]  /*60c0*/  @!P5 IMAD.MOV.U32 R147, RZ, RZ, R145 ;  /* 0x000000ffff93d224 */ /* 0x000fe200078e0091 */
        /* <DEDUP_REMOVED lines=39> */
.L_x_7368:
[----:B------:R-:W-:Y:S05]  /*6340*/  BSYNC.RECONVERGENT B1 ;  /* 0x0000000000017941 */ /* 0x000fea0003800200 */
.L_x_7367:
        /* <DEDUP_REMOVED lines=20> */
[----:B------:R-:W-:Y:S05]  /*6490*/  LEA R100, R100, R136, 0x1 ;  /* 0x0000008864647211 */ /* 0x000fea00078e08ff */
[----:B------:R-:W3:Y:S01]  /*64a0*/  SHFL.BFLY PT, R88, R85, 0x2, 0x1f ;  /* 0x0c401f0055587f89 */ /* 0x000ee200000e0000 */
[----:B------:R-:W-:Y:S07]  /*64b0*/  IADD3 R101, PT, PT, R100, 0x6020, RZ ;  /* 0x0000602064657810 */ /* 0x000fee0007ffe0ff */
[----:B------:R-:W-:Y:S01]  /*64c0*/  LDSM.16.MT88.4 R96, [R100+0x7000] ;  /* 0x007000006460783b */ /* 0x000fe20000004200 */
        /* <DEDUP_REMOVED lines=8> */
[----:B------:R-:W1:Y:S01]  /*6550*/  LDSM.16.MT88.4 R88, [R100+0x6000] ;  /* 0x006000006458783b */ /* 0x000e620000004200 */
[----:B------:R-:W-:Y:S01]  /*6560*/  FADD.FTZ R0, -R85, R0 ;  /* 0x0000000055007221 */ /* 0x000fe20000010100 */
[C---:B--2---:R-:W-:Y:S01]  /*6570*/  FMUL.FTZ R111, R87.reuse, R86 ;  /* 0x00000056576f7220 */ /* 0x044fe20000410000 */
[C---:B------:R-:W-:Y:S01]  /*6580*/  FMUL.FTZ R110, R87.reuse, R85 ;  /* 0x00000055576e7220 */ /* 0x040fe20000410000 */
[C---:B------:R-:W-:Y:S01]  /*6590*/  FMUL.FTZ R84, R87.reuse, R84 ;  /* 0x0000005457547220 */ /* 0x040fe20000410000 */
[----:B------:R-:W-:Y:S02]  /*65a0*/  FMUL.FTZ R0, R87, R0 ;  /* 0x0000000057007220 */ /* 0x000fe40000410000 */
[----:B------:R-:W-:Y:S02]  /*65b0*/  FSEL R111, R111, RZ, P1 ;  /* 0x000000ff6f6f7208 */ /* 0x000fe40000800000 */
[----:B------:R-:W-:Y:S01]  /*65c0*/  FSETP.NEU.FTZ.AND P1, PT, R85, -INF , PT ;  /* 0xff8000005500780b */ /* 0x000fe20003f3d000 */
[----:B------:R-:W2:Y:S02]  /*65d0*/  MUFU.EX2 R84, R84 ;  /* 0x0000005400547308 */ /* 0x000ea40000000800 */
[-CC-:B------:R-:W-:Y:S01]  /*65e0*/  FFMA.FTZ R102, R4, R87.reuse, -R111.reuse ;  /* 0x0000005704667223 */ /* 0x180fe2000001086f */
[----:B------:R-:W-:Y:S01]  /*65f0*/  FSEL R110, R110, RZ, P1 ;  /* 0x000000ff6e6e7208 */ /* 0x000fe20000800000 */
[-CC-:B------:R-:W-:Y:S01]  /*6600*/  FFMA.FTZ R104, R5, R87.reuse, -R111.reuse ;  /* 0x0000005705687223 */ /* 0x180fe2000001086f */
[----:B------:R-:W-:Y:S01]  /*6610*/  IADD3 R4, PT, PT, R100, 0x6000, RZ ;  /* 0x0000600064047810 */ /* 0x000fe20007ffe0ff */
[-CC-:B------:R-:W-:Y:S01]  /*6620*/  FFMA.FTZ R106, R8, R87.reuse, -R111.reuse ;  /* 0x00000057086a7223 */ /* 0x180fe2000001086f */
[-CC-:B------:R-:W-:Y:S01]  /*6630*/  FFMA.FTZ R107, R9, R87.reuse, -R111.reuse ;  /* 0x00000057096b7223 */ /* 0x180fe2000001086f */
[-CC-:B------:R-:W-:Y:S01]  /*6640*/  FFMA.FTZ R105, R6, R87.reuse, -R110.reuse ;  /* 0x0000005706697223 */ /* 0x180fe2000001086e */
[-CC-:B------:R-:W-:Y:S01]  /*6650*/  FFMA.FTZ R103, R7, R87.reuse, -R110.reuse ;  /* 0x0000005707677223 */ /* 0x180fe2000001086e */
[-CC-:B------:R-:W-:Y:S01]  /*6660*/  FFMA.FTZ R108, R10, R87.reuse, -R110.reuse ;  /* 0x000000570a6c7223 */ /* 0x180fe2000001086e */
[-CC-:B------:R-:W-:Y:S01]  /*6670*/  FFMA.FTZ R109, R11, R87.reuse, -R110.reuse ;  /* 0x000000570b6d7223 */ /* 0x180fe2000001086e */
[----:B------:R-:W-:Y:S01]  /*6680*/  @P0 IADD3 R101, PT, PT, R4, -0x20, RZ ;  /* 0xffffffe004650810 */ /* 0x000fe20007ffe0ff */
[----:B------:R-:W3:Y:S01]  /*6690*/  MUFU.EX2 R0, R0 ;  /* 0x0000000000007308 */ /* 0x000ee20000000800 */
[-CC-:B------:R-:W-:Y:S01]  /*66a0*/  FFMA.FTZ R116, R24, R87.reuse, -R111.reuse ;  /* 0x0000005718747223 */ /* 0x180fe2000001086f */
[-CC-:B------:R-:W-:Y:S01]  /*66b0*/  FFMA.FTZ R117, R25, R87.reuse, -R111.reuse ;  /* 0x0000005719757223 */ /* 0x180fe2000001086f */
[--C-:B------:R-:W-:Y:S01]  /*66c0*/  FFMA.FTZ R118, R26, R87, -R110.reuse ;  /* 0x000000571a767223 */ /* 0x100fe2000001086e */
[----:B------:R-:W4:Y:S01]  /*66d0*/  LDSM.16.MT88.4 R92, [R101] ;  /* 0x00000000655c783b */ /* 0x000f220000004200 */
[C---:B--2---:R-:W-:Y:S01]  /*66e0*/  FMUL.FTZ R4, R84.reuse, R80 ;  /* 0x0000005054047220 */ /* 0x044fe20000410000 */
[C---:B------:R-:W-:Y:S01]  /*66f0*/  FMUL.FTZ R5, R84.reuse, R81 ;  /* 0x0000005154057220 */ /* 0x040fe20000410000 */
[C---:B------:R-:W-:Y:S03]  /*6700*/  FMUL.FTZ R8, R84.reuse, R76 ;  /* 0x0000004c54087220 */ /* 0x040fe60000410000 */
[----:B------:R-:W-:Y:S01]  /*6710*/  MUFU.EX2 R102, R102 ;  /* 0x0000006600667308 */ /* 0x000fe20000000800 */
[C---:B------:R-:W-:Y:S01]  /*6720*/  FMUL.FTZ R9, R84.reuse, R77 ;  /* 0x0000004d54097220 */ /* 0x040fe20000410000 */
[C---:B------:R-:W-:Y:S01]  /*6730*/  FMUL.FTZ R36, R84.reuse, R36 ;  /* 0x0000002454247220 */ /* 0x040fe20000410000 */
[----:B------:R-:W-:Y:S01]  /*6740*/  FMUL.FTZ R37, R84, R37 ;  /* 0x0000002554257220 */ /* 0x000fe20000410000 */
[-CC-:B------:R-:W-:Y:S01]  /*6750*/  FFMA.FTZ R119, R27, R87.reuse, -R110.reuse ;  /* 0x000000571b777223 */ /* 0x180fe2000001086e */
[-CC-:B------:R-:W-:Y:S01]  /*6760*/  FFMA.FTZ R120, R28, R87.reuse, -R111.reuse ;  /* 0x000000571c787223 */ /* 0x180fe2000001086f */
[----:B------:R-:W-:Y:S01]  /*6770*/  LDSM.16.MT88.4 R24, [R101+0x800] ;  /* 0x000800006518783b */ /* 0x000fe20000004200 */
[--C-:B------:R-:W-:Y:S03]  /*6780*/  FFMA.FTZ R121, R29, R87, -R111.reuse ;  /* 0x000000571d797223 */ /* 0x100fe6000001086f */
[----:B------:R-:W2:Y:S01]  /*6790*/  MUFU.EX2 R104, R104 ;  /* 0x0000006800687308 */ /* 0x000ea20000000800 */
[C---:B---3--:R-:W-:Y:S01]  /*67a0*/  FMUL.FTZ R6, R0.reuse, R82 ;  /* 0x0000005200067220 */ /* 0x048fe20000410000 */
[C---:B------:R-:W-:Y:S01]  /*67b0*/  FMUL.FTZ R7, R0.reuse, R83 ;  /* 0x0000005300077220 */ /* 0x040fe20000410000 */
[C---:B------:R-:W-:Y:S01]  /*67c0*/  FMUL.FTZ R10, R0.reuse, R78 ;  /* 0x0000004e000a7220 */ /* 0x040fe20000410000 */
[C---:B------:R-:W-:Y:S01]  /*67d0*/  FMUL.FTZ R11, R0.reuse, R79 ;  /* 0x0000004f000b7220 */ /* 0x040fe20000410000 */
[C---:B------:R-:W-:Y:S01]  /*67e0*/  FMUL.FTZ R38, R0.reuse, R38 ;  /* 0x0000002600267220 */ /* 0x040fe20000410000 */
[----:B------:R-:W3:Y:S01]  /*67f0*/  LDSM.16.MT88.4 R76, [R101+0x1000] ;  /* 0x00100000654c783b */ /* 0x000ee20000004200 */
[----:B------:R-:W-:Y:S03]  /*6800*/  FMUL.FTZ R39, R0, R39 ;  /* 0x0000002700277220 */ /* 0x000fe60000410000 */
[----:B------:R-:W-:Y:S01]  /*6810*/  MUFU.EX2 R105, R105 ;  /* 0x0000006900697308 */ /* 0x000fe20000000800 */
[-CC-:B------:R-:W-:Y:S01]  /*6820*/  FFMA.FTZ R122, R30, R87.reuse, -R110.reuse ;  /* 0x000000571e7a7223 */ /* 0x180fe2000001086e */
[-CC-:B------:R-:W-:Y:S01]  /*6830*/  FFMA.FTZ R123, R31, R87.reuse, -R110.reuse ;  /* 0x000000571f7b7223 */ /* 0x180fe2000001086e */
[-CC-:B------:R-:W-:Y:S01]  /*6840*/  FFMA.FTZ R124, R32, R87.reuse, -R111.reuse ;  /* 0x00000057207c7223 */ /* 0x180fe2000001086f */
[--C-:B------:R-:W-:Y:S01]  /*6850*/  FFMA.FTZ R125, R34, R87, -R110.reuse ;  /* 0x00000057227d7223 */ /* 0x100fe2000001086e */
[C---:B------:R-:W-:Y:S01]  /*6860*/  FMUL.FTZ R40, R84.reuse, R40 ;  /* 0x0000002854287220 */ /* 0x040fe20000410000 */
[----:B------:R-:W-:Y:S01]  /*6870*/  LDSM.16.MT88.4 R28, [R100+0x6c00] ;  /* 0x006c0000641c783b */ /* 0x000fe20000004200 */
[----:B------:R-:W-:Y:S03]  /*6880*/  FMUL.FTZ R41, R84, R41 ;  /* 0x0000002954297220 */ /* 0x000fe60000410000 */
[----:B------:R-:W5:Y:S01]  /*6890*/  MUFU.EX2 R103, R103 ;  /* 0x0000006700677308 */ /* 0x000f620000000800 */
[----:B--2---:R-:W-:Y:S01]  /*68a0*/  F2FP.BF16.F32.PACK_AB R80, R104, R102 ;  /* 0x000000666850723e */ /* 0x004fe200000010ff */
[C---:B------:R-:W-:Y:S01]  /*68b0*/  FMUL.FTZ R42, R0.reuse, R42 ;  /* 0x0000002a002a7220 */ /* 0x040fe20000410000 */
[----:B------:R-:W-:Y:S01]  /*68c0*/  FMUL.FTZ R43, R0, R43 ;  /* 0x0000002b002b7220 */ /* 0x000fe20000410000 */
        /* <DEDUP_REMOVED lines=12> */
[----:B------:R-:W2:Y:S01]  /*6990*/  MUFU.EX2 R107, R107 ;  /* 0x0000006b006b7308 */ /* 0x000ea20000000800 */
[----:B-----5:R-:W-:Y:S01]  /*69a0*/  F2FP.BF16.F32.PACK_AB R81, R103, R105 ;  /* 0x000000696751723e */ /* 0x020fe200000010ff */
        /* <DEDUP_REMOVED lines=10> */
[-CC-:B------:R-:W-:Y:S01]  /*6a50*/  FFMA.FTZ R112, R16, R87.reuse, -R111.reuse ;  /* 0x0000005710707223 */ /* 0x180fe2000001086f */
[-C--:B------:R-:W-:Y:S01]  /*6a60*/  FFMA.FTZ R113, R17, R87.reuse, -R111 ;  /* 0x0000005711717223 */ /* 0x080fe2000001086f */
[-CC-:B------:R-:W-:Y:S01]  /*6a70*/  FFMA.FTZ R115, R18, R87.reuse, -R110.reuse ;  /* 0x0000005712737223 */ /* 0x180fe2000001086e */
[----:B------:R-:W-:Y:S03]  /*6a80*/  FFMA.FTZ R114, R19, R87, -R110 ;  /* 0x0000005713727223 */ /* 0x000fe6000001086e */
        /* <DEDUP_REMOVED lines=11> */
[----:B------:R-:W-:Y:S01]  /*6b40*/  FFMA.FTZ R102, R84, R162, R102 ;  /* 0x000000a254667223 */ /* 0x000fe20000010066 */
[----:B------:R-:W-:Y:S01]  /*6b50*/  ISETP.GT.AND P0, PT, R151, R144, PT ;  /* 0x000000909700720c */ /* 0x000fe20003f04270 */
[----:B------:R-:W-:Y:S02]  /*6b60*/  FFMA.FTZ R105, R0, R157, R105 ;  /* 0x0000009d00697223 */ /* 0x000fe40000010069 */
[----:B------:R-:W-:Y:S03]  /*6b70*/  FADD.FTZ R102, R104, R102 ;  /* 0x0000006668667221 */ /* 0x000fe60000010000 */
[----:B------:R-:W2:Y:S01]  /*6b80*/  MUFU.EX2 R113, R113 ;  /* 0x0000007100717308 */ /* 0x000ea20000000800 */
[----:B-----5:R-:W-:Y:S01]  /*6b90*/  F2FP.BF16.F32.PACK_AB R83, R109, R108 ;  /* 0x0000006c6d53723e */ /* 0x020fe200000010ff */
[----:B------:R-:W-:Y:S01]  /*6ba0*/  FADD.FTZ R105, R103, R105 ;  /* 0x0000006967697221 */ /* 0x000fe20000010000 */
[----:B------:R-:W-:Y:S03]  /*6bb0*/  FADD.FTZ R102, R106, R102 ;  /* 0x000000666a667221 */ /* 0x000fe60000010000 */
[----:B------:R-:W-:Y:S01]  /*6bc0*/  FADD.FTZ R108, R108, R105 ;  /* 0x000000696c6c7221 */ /* 0x000fe20000010000 */
[----:B------:R-:W-:Y:S01]  /*6bd0*/  FADD.FTZ R107, R107, R102 ;  /* 0x000000666b6b7221 */ /* 0x000fe20000010000 */
[C---:B-1----:R-:W-:Y:S02]  /*6be0*/  HMMA.16816.F32.BF16 R4, R80.reuse, R88, R4 ;  /* 0x000000585004723c */ /* 0x042fe40000041804 */
[----:B------:R-:W-:Y:S03]  /*6bf0*/  MUFU.EX2 R115, R115 ;  /* 0x0000007300737308 */ /* 0x000fe60000000800 */
[----:B------:R-:W-:Y:S03]  /*6c00*/  FADD.FTZ R108, R109, R108 ;  /* 0x0000006c6d6c7221 */ /* 0x000fe60000010000 */
[C---:B------:R-:W-:Y:S01]  /*6c10*/  HMMA.16816.F32.BF16 R8, R80.reuse, R90, R8 ;  /* 0x0000005a5008723c */ /* 0x040fe20000041808 */
[----:B------:R-:W1:Y:S03]  /*6c20*/  LDSM.16.MT88.4 R88, [R100+0x8000] ;  /* 0x008000006458783b */ /* 0x000e660000004200 */
[----:B------:R-:W5:Y:S01]  /*6c30*/  MUFU.EX2 R114, R114 ;  /* 0x0000007200727308 */ /* 0x000f620000000800 */
[----:B--2---:R-:W-:Y:S03]  /*6c40*/  F2FP.BF16.F32.PACK_AB R70, R113, R112 ;  /* 0x000000707146723e */ /* 0x004fe600000010ff */
[C---:B----4-:R-:W-:Y:S06]  /*6c50*/  HMMA.16816.F32.BF16 R36, R80.reuse, R92, R36 ;  /* 0x0000005c5024723c */ /* 0x050fec0000041824 */
[----:B------:R-:W-:Y:S02]  /*6c60*/  MUFU.EX2 R116, R116 ;  /* 0x0000007400747308 */ /* 0x000fe40000000800 */
[C---:B------:R-:W-:Y:S01]  /*6c70*/  HMMA.16816.F32.BF16 R40, R80.reuse, R94, R40 ;  /* 0x0000005e5028723c */ /* 0x040fe20000041828 */
[----:B------:R-:W2:Y:S07]  /*6c80*/  LDSM.16.MT88.4 R92, [R101+0x2000] ;  /* 0x00200000655c783b */ /* 0x000eae0000004200 */
[----:B------:R-:W-:Y:S01]  /*6c90*/  MUFU.EX2 R117, R117 ;  /* 0x0000007500757308 */ /* 0x000fe20000000800 */
[----:B-----5:R-:W-:Y:S01]  /*6ca0*/  F2FP.BF16.F32.PACK_AB R71, R114, R115 ;  /* 0x000000737247723e */ /* 0x020fe200000010ff */
[C---:B------:R-:W-:Y:S08]  /*6cb0*/  HMMA.16816.F32.BF16 R44, R80.reuse, R96, R44 ;  /* 0x00000060502c723c */ /* 0x040ff0000004182c */
[----:B------:R-:W-:Y:S01]  /*6cc0*/  MUFU.EX2 R118, R118 ;  /* 0x0000007600767308 */ /* 0x000fe20000000800 */
[-CC-:B------:R-:W-:Y:S01]  /*6cd0*/  FFMA.FTZ R96, R12, R87.reuse, -R111.reuse ;  /* 0x000000570c607223 */ /* 0x180fe2000001086f */
[C---:B------:R-:W-:Y:S01]  /*6ce0*/  FMUL.FTZ R12, R84.reuse, R72 ;  /* 0x00000048540c7220 */ /* 0x040fe20000410000 */
[----:B------:R-:W-:Y:S01]  /*6cf0*/  FFMA.FTZ R97, R13, R87, -R111 ;  /* 0x000000570d617223 */ /* 0x000fe2000001086f */
[----:B------:R-:W-:Y:S01]  /*6d00*/  FMUL.FTZ R13, R84, R73 ;  /* 0x00000049540d7220 */ /* 0x000fe20000410000 */
[----:B------:R-:W-:Y:S01]  /*6d10*/  MOV R84, R86 ;  /* 0x0000005600547202 */ /* 0x000fe20000000f00 */
[C---:B------:R-:W-:Y:S04]  /*6d20*/  HMMA.16816.F32.BF16 R48, R80.reuse, R98, R48 ;  /* 0x000000625030723c */ /* 0x040fe80000041830 */
[----:B------:R-:W4:Y:S01]  /*6d30*/  MUFU.EX2 R96, R96 ;  /* 0x0000006000607308 */ /* 0x000f220000000800 */
[-CC-:B------:R-:W-:Y:S01]  /*6d40*/  FFMA.FTZ R99, R14, R87.reuse, -R110.reuse ;  /* 0x000000570e637223 */ /* 0x180fe2000001086e */
[C---:B------:R-:W-:Y:S01]  /*6d50*/  FMUL.FTZ R14, R0.reuse, R74 ;  /* 0x0000004a000e7220 */ /* 0x040fe20000410000 */
[----:B------:R-:W-:Y:S01]  /*6d60*/  FFMA.FTZ R98, R15, R87, -R110 ;  /* 0x000000570f627223 */ /* 0x000fe2000001086e */
[----:B------:R-:W-:Y:S01]  /*6d70*/  FMUL.FTZ R15, R0, R75 ;  /* 0x0000004b000f7220 */ /* 0x000fe20000410000 */
[----:B------:R-:W-:Y:S01]  /*6d80*/  MOV R0, R85 ;  /* 0x0000005500007202 */ /* 0x000fe20000000f00 */
[C---:B---3--:R-:W-:Y:S01]  /*6d90*/  HMMA.16816.F32.BF16 R52, R80.reuse, R76, R52 ;  /* 0x0000004c5034723c */ /* 0x048fe20000041834 */
[----:B------:R-:W3:Y:S03]  /*6da0*/  LDSM.16.MT88.4 R72, [R100+0x6400] ;  /* 0x006400006448783b */ /* 0x000ee60000004200 */
[----:B------:R-:W5:Y:S04]  /*6db0*/  MUFU.EX2 R97, R97 ;  /* 0x0000006100617308 */ /* 0x000f680000000800 */
[C---:B------:R-:W-:Y:S01]  /*6dc0*/  HMMA.16816.F32.BF16 R56, R80.reuse, R78, R56 ;  /* 0x0000004e5038723c */ /* 0x040fe20000041838 */
[----:B------:R-:W3:Y:S05]  /*6dd0*/  LDSM.16.MT88.4 R76, [R101+0x400] ;  /* 0x00040000654c783b */ /* 0x000eea0000004200 */
[----:B------:R-:W-:Y:S01]  /*6de0*/  MUFU.EX2 R99, R99 ;  /* 0x0000006300637308 */ /* 0x000fe20000000800 */
[----:B----4-:R-:W-:Y:S01]  /*6df0*/  FADD.FTZ R107, R96, R107 ;  /* 0x0000006b606b7221 */ /* 0x010fe20000010000 */
[C---:B-1----:R-:W-:Y:S08]  /*6e00*/  HMMA.16816.F32.BF16 R12, R80.reuse, R88, R12 ;  /* 0x00000058500c723c */ /* 0x042ff0000004180c */
[----:B------:R-:W1:Y:S01]  /*6e10*/  MUFU.EX2 R98, R98 ;  /* 0x0000006200627308 */ /* 0x000e620000000800 */
[C---:B-----5:R-:W-:Y:S01]  /*6e20*/  F2FP.BF16.F32.PACK_AB R68, R97.reuse, R96 ;  /* 0x000000606144723e */ /* 0x060fe200000010ff */
[----:B------:R-:W-:Y:S01]  /*6e30*/  FADD.FTZ R97, R97, R107 ;  /* 0x0000006b61617221 */ /* 0x000fe20000010000 */
[C---:B------:R-:W-:Y:S01]  /*6e40*/  HMMA.16816.F32.BF16 R60, R80.reuse, R90, R60 ;  /* 0x0000005a503c723c */ /* 0x040fe2000004183c */
[----:B------:R-:W4:Y:S06]  /*6e50*/  LDSM.16.MT88.4 R88, [R100+0x7400] ;  /* 0x007400006458783b */ /* 0x000f2c0000004200 */
[----:B------:R-:W5:Y:S01]  /*6e60*/  MUFU.EX2 R119, R119 ;  /* 0x0000007700777308 */ /* 0x000f620000000800 */
[----:B------:R-:W-:Y:S04]  /*6e70*/  FADD.FTZ R97, R112, R97 ;  /* 0x0000006170617221 */ /* 0x000fe80000010000 */
[----:B------:R-:W-:Y:S01]  /*6e80*/  FADD.FTZ R113, R113, R97 ;  /* 0x0000006171717221 */ /* 0x000fe20000010000 */
[C---:B--2---:R-:W-:Y:S04]  /*6e90*/  HMMA.16816.F32.BF16 R64, R80.reuse, R92, R64 ;  /* 0x0000005c5040723c */ /* 0x044fe80000041840 */
[----:B------:R-:W-:Y:S01]  /*6ea0*/  MUFU.EX2 R120, R120 ;  /* 0x0000007800787308 */ /* 0x000fe20000000800 */
[----:B-1----:R-:W-:Y:S01]  /*6eb0*/  F2FP.BF16.F32.PACK_AB R69, R98, R99 ;  /* 0x000000636245723e */ /* 0x002fe200000010ff */
[-CC-:B------:R-:W-:Y:S01]  /*6ec0*/  FFMA.FTZ R92, R20, R87.reuse, -R111.reuse ;  /* 0x00000057145c7223 */ /* 0x180fe2000001086f */
[-CC-:B------:R-:W-:Y:S01]  /*6ed0*/  FFMA.FTZ R93, R21, R87.reuse, -R111.reuse ;  /* 0x00000057155d7223 */ /* 0x180fe2000001086f */
[-C--:B------:R-:W-:Y:S01]  /*6ee0*/  FFMA.FTZ R111, R33, R87.reuse, -R111 ;  /* 0x00000057216f7223 */ /* 0x080fe2000001086f */
[----:B------:R-:W-:Y:S01]  /*6ef0*/  FADD.FTZ R99, R99, R108 ;  /* 0x0000006c63637221 */ /* 0x000fe20000010000 */
[----:B------:R-:W-:Y:S01]  /*6f00*/  HMMA.16816.F32.BF16 R16, R80, R94, R16 ;  /* 0x0000005e5010723c */ /* 0x000fe20000041810 */
[----:B------:R-:W-:Y:S03]  /*6f10*/  LDSM.16.MT88.4 R80, [R101+0x2400] ;  /* 0x002400006550783b */ /* 0x000fe60000004200 */
[----:B------:R-:W1:Y:S01]  /*6f20*/  MUFU.EX2 R92, R92 ;  /* 0x0000005c005c7308 */ /* 0x000e620000000800 */
[-CC-:B------:R-:W-:Y:S01]  /*6f30*/  FFMA.FTZ R95, R22, R87.reuse, -R110.reuse ;  /* 0x00000057165f7223 */ /* 0x180fe2000001086e */
[-CC-:B------:R-:W-:Y:S01]  /*6f40*/  FFMA.FTZ R94, R23, R87.reuse, -R110.reuse ;  /* 0x00000057175e7223 */ /* 0x180fe2000001086e */
[----:B------:R-:W-:Y:S01]  /*6f50*/  FFMA.FTZ R110, R35, R87, -R110 ;  /* 0x00000057236e7223 */ /* 0x000fe2000001086e */
[----:B------:R-:W-:Y:S01]  /*6f60*/  F2FP.BF16.F32.PACK_AB R22, R117, R116 ;  /* 0x000000747516723e */ /* 0x000fe200000010ff */
[----:B------:R-:W-:Y:S01]  /*6f70*/  FADD.FTZ R99, R98, R99 ;  /* 0x0000006362637221 */ /* 0x000fe20000010000 */
[C---:B---3--:R-:W-:Y:S01]  /*6f80*/  HMMA.16816.F32.BF16 R4, R68.reuse, R72, R4 ;  /* 0x000000484404723c */ /* 0x048fe20000041804 */
[----:B------:R-:W-:Y:S03]  /*6f90*/  LDSM.16.MT88.4 R32, [R100+0x7c00] ;  /* 0x007c00006420783b */ /* 0x000fe60000004200 */
[----:B------:R-:W2:Y:S01]  /*6fa0*/  MUFU.EX2 R93, R93 ;  /* 0x0000005d005d7308 */ /* 0x000ea20000000800 */
[----:B-----5:R-:W-:Y:S01]  /*6fb0*/  F2FP.BF16.F32.PACK_AB R23, R119, R118 ;  /* 0x000000767717723e */ /* 0x020fe200000010ff */
[----:B------:R-:W-:Y:S02]  /*6fc0*/  FADD.FTZ R115, R115, R99 ;  /* 0x0000006373737221 */ /* 0x000fe40000010000 */
[C---:B------:R-:W-:Y:S01]  /*6fd0*/  HMMA.16816.F32.BF16 R8, R68.reuse, R74, R8 ;  /* 0x0000004a4408723c */ /* 0x040fe20000041808 */
[----:B------:R-:W3:Y:S05]  /*6fe0*/  LDSM.16.MT88.4 R72, [R101+0x1400] ;  /* 0x001400006548783b */ /* 0x000eea0000004200 */
[----:B------:R-:W-:Y:S01]  /*6ff0*/  MUFU.EX2 R95, R95 ;  /* 0x0000005f005f7308 */ /* 0x000fe20000000800 */
[----:B------:R-:W-:Y:S01]  /*7000*/  FADD.FTZ R115, R114, R115 ;  /* 0x0000007372737221 */ /* 0x000fe20000010000 */
[----:B-1----:R-:W-:Y:S01]  /*7010*/  FADD.FTZ R113, R92, R113 ;  /* 0x000000715c717221 */ /* 0x002fe20000010000 */
[C---:B------:R-:W-:Y:S07]  /*7020*/  HMMA.16816.F32.BF16 R36, R68.reuse, R76, R36 ;  /* 0x0000004c4424723c */ /* 0x040fee0000041824 */
[----:B------:R-:W1:Y:S01]  /*7030*/  MUFU.EX2 R94, R94 ;  /* 0x0000005e005e7308 */ /* 0x000e620000000800 */
[C---:B--2---:R-:W-:Y:S01]  /*7040*/  F2FP.BF16.F32.PACK_AB R20, R93.reuse, R92 ;  /* 0x0000005c5d14723e */ /* 0x044fe200000010ff */
[----:B------:R-:W-:Y:S01]  /*7050*/  FADD.FTZ R93, R93, R113 ;  /* 0x000000715d5d7221 */ /* 0x000fe20000010000 */
[C---:B------:R-:W-:Y:S01]  /*7060*/  HMMA.16816.F32.BF16 R40, R68.reuse, R78, R40 ;  /* 0x0000004e4428723c */ /* 0x040fe20000041828 */
[----:B------:R-:W2:Y:S06]  /*7070*/  LDSM.16.MT88.4 R76, [R100+0x8400] ;  /* 0x00840000644c783b */ /* 0x000eac0000004200 */
[----:B------:R-:W5:Y:S01]  /*7080*/  MUFU.EX2 R121, R121 ;  /* 0x0000007900797308 */ /* 0x000f620000000800 */
[----:B------:R-:W-:Y:S04]  /*7090*/  FADD.FTZ R93, R116, R93 ;  /* 0x0000005d745d7221 */ /* 0x000fe80000010000 */
[----:B------:R-:W-:Y:S01]  /*70a0*/  FADD.FTZ R117, R117, R93 ;  /* 0x0000005d75757221 */ /* 0x000fe20000010000 */
[C---:B----4-:R-:W-:Y:S04]  /*70b0*/  HMMA.16816.F32.BF16 R44, R68.reuse, R88, R44 ;  /* 0x00000058442c723c */ /* 0x050fe8000004182c */
[----:B------:R-:W-:Y:S01]  /*70c0*/  MUFU.EX2 R122, R122 ;  /* 0x0000007a007a7308 */ /* 0x000fe20000000800 */
[----:B-1----:R-:W-:Y:S01]  /*70d0*/  F2FP.BF16.F32.PACK_AB R21, R94, R95 ;  /* 0x0000005f5e15723e */ /* 0x002fe200000010ff */
[----:B------:R-:W-:Y:S01]  /*70e0*/  FADD.FTZ R95, R95, R115 ;  /* 0x000000735f5f7221 */ /* 0x000fe20000010000 */
[----:B------:R-:W-:Y:S01]  /*70f0*/  FADD.FTZ R117, R120, R117 ;  /* 0x0000007578757221 */ /* 0x000fe20000010000 */
[C---:B------:R-:W-:Y:S01]  /*7100*/  HMMA.16816.F32.BF16 R48, R68.reuse, R90, R48 ;  /* 0x0000005a4430723c */ /* 0x040fe20000041830 */
[----:B------:R-:W1:Y:S05]  /*7110*/  LDSM.16.MT88.4 R88, [R100+0x6800] ;  /* 0x006800006458783b */ /* 0x000e6a0000004200 */
[----:B------:R-:W4:Y:S01]  /*7120*/  MUFU.EX2 R123, R123 ;  /* 0x0000007b007b7308 */ /* 0x000f220000000800 */
[----:B------:R-:W-:Y:S04]  /*7130*/  FADD.FTZ R95, R94, R95 ;  /* 0x0000005f5e5f7221 */ /* 0x000fe80000010000 */
[----:B------:R-:W-:Y:S01]  /*7140*/  FADD.FTZ R118, R118, R95 ;  /* 0x0000005f76767221 */ /* 0x000fe20000010000 */
[C---:B---3--:R-:W-:Y:S04]  /*7150*/  HMMA.16816.F32.BF16 R52, R68.reuse, R72, R52 ;  /* 0x000000484434723c */ /* 0x048fe80000041834 */
[----:B------:R-:W-:Y:S01]  /*7160*/  MUFU.EX2 R124, R124 ;  /* 0x0000007c007c7308 */ /* 0x000fe20000000800 */
[----:B------:R-:W-:Y:S03]  /*7170*/  FADD.FTZ R118, R119, R118 ;  /* 0x0000007677767221 */ /* 0x000fe60000010000 */
[C---:B------:R-:W-:Y:S01]  /*7180*/  HMMA.16816.F32.BF16 R56, R68.reuse, R74, R56 ;  /* 0x0000004a4438723c */ /* 0x040fe20000041838 */
[----:B------:R-:W3:Y:S05]  /*7190*/  LDSM.16.MT88.4 R72, [R100+0x7800] ;  /* 0x007800006448783b */ /* 0x000eea0000004200 */
[----:B------:R-:W4:Y:S02]  /*71a0*/  MUFU.EX2 R111, R111 ;  /* 0x0000006f006f7308 */ /* 0x000f240000000800 */
[C---:B--2---:R-:W-:Y:S08]  /*71b0*/  HMMA.16816.F32.BF16 R12, R68.reuse, R76, R12 ;  /* 0x0000004c440c723c */ /* 0x044ff0000004180c */
[----:B------:R-:W-:Y:S01]  /*71c0*/  MUFU.EX2 R125, R125 ;  /* 0x0000007d007d7308 */ /* 0x000fe20000000800 */
[C---:B------:R-:W-:Y:S01]  /*71d0*/  HMMA.16816.F32.BF16 R60, R68.reuse, R78, R60 ;  /* 0x0000004e443c723c */ /* 0x040fe2000004183c */
[----:B------:R-:W-:Y:S08]  /*71e0*/  LDSM.16.MT88.4 R76, [R100+0x8800] ;  /* 0x00880000644c783b */ /* 0x000ff00000004200 */
[----:B------:R-:W2:Y:S01]  /*71f0*/  MUFU.EX2 R110, R110 ;  /* 0x0000006e006e7308 */ /* 0x000ea20000000800 */
[C---:B------:R-:W-:Y:S08]  /*7200*/  HMMA.16816.F32.BF16 R64, R68.reuse, R80, R64 ;  /* 0x000000504440723c */ /* 0x040ff00000041840 */
[----:B------:R-:W-:Y:S01]  /*7210*/  HMMA.16816.F32.BF16 R16, R68, R82, R16 ;  /* 0x000000524410723c */ /* 0x000fe20000041810 */
[----:B------:R-:W5:Y:S07]  /*7220*/  LDSM.16.MT88.4 R68, [R101+0x1800] ;  /* 0x001800006544783b */ /* 0x000f6e0000004200 */
[C---:B-1----:R-:W-:Y:S08]  /*7230*/  HMMA.16816.F32.BF16 R4, R20.reuse, R88, R4 ;  /* 0x000000581404723c */ /* 0x042ff00000041804 */
[C---:B------:R-:W-:Y:S01]  /*7240*/  HMMA.16816.F32.BF16 R8, R20.reuse, R90, R8 ;  /* 0x0000005a1408723c */ /* 0x040fe20000041808 */
[----:B------:R-:W-:Y:S07]  /*7250*/  LDSM.16.MT88.4 R88, [R101+0x1c00] ;  /* 0x001c00006558783b */ /* 0x000fee0000004200 */
[C---:B------:R-:W-:Y:S08]  /*7260*/  HMMA.16816.F32.BF16 R36, R20.reuse, R24, R36 ;  /* 0x000000181424723c */ /* 0x040ff00000041824 */
[C---:B------:R-:W-:Y:S01]  /*7270*/  HMMA.16816.F32.BF16 R40, R20.reuse, R26, R40 ;  /* 0x0000001a1428723c */ /* 0x040fe20000041828 */
[----:B------:R-:W1:Y:S07]  /*7280*/  LDSM.16.MT88.4 R24, [R101+0x2800] ;  /* 0x002800006518783b */ /* 0x000e6e0000004200 */
[C---:B---3--:R-:W-:Y:S08]  /*7290*/  HMMA.16816.F32.BF16 R44, R20.reuse, R72, R44 ;  /* 0x00000048142c723c */ /* 0x048ff0000004182c */
[C---:B------:R-:W-:Y:S01]  /*72a0*/  HMMA.16816.F32.BF16 R48, R20.reuse, R74, R48 ;  /* 0x0000004a1430723c */ /* 0x040fe20000041830 */
[----:B------:R-:W3:Y:S07]  /*72b0*/  LDSM.16.MT88.4 R72, [R101+0xc00] ;  /* 0x000c00006548783b */ /* 0x000eee0000004200 */
[C---:B-----5:R-:W-:Y:S03]  /*72c0*/  HMMA.16816.F32.BF16 R52, R20.reuse, R68, R52 ;  /* 0x000000441434723c */ /* 0x060fe60000041834 */
[C---:B------:R-:W-:Y:S01]  /*72d0*/  F2FP.BF16.F32.PACK_AB R68, R121.reuse, R120 ;  /* 0x000000787944723e */ /* 0x040fe200000010ff */
[----:B------:R-:W-:Y:S01]  /*72e0*/  FADD.FTZ R121, R121, R117 ;  /* 0x0000007579797221 */ /* 0x000fe20000010000 */
[----:B----4-:R-:W-:Y:S01]  /*72f0*/  F2FP.BF16.F32.PACK_AB R69, R123, R122 ;  /* 0x0000007a7b45723e */ /* 0x010fe200000010ff */
[----:B------:R-:W-:Y:S02]  /*7300*/  FADD.FTZ R122, R122, R118 ;  /* 0x000000767a7a7221 */ /* 0x000fe40000010000 */
[C---:B------:R-:W-:Y:S03]  /*7310*/  HMMA.16816.F32.BF16 R56, R20.reuse, R70, R56 ;  /* 0x000000461438723c */ /* 0x040fe60000041838 */
[----:B------:R-:W-:Y:S01]  /*7320*/  F2FP.BF16.F32.PACK_AB R70, R111, R124 ;  /* 0x0000007c6f46723e */ /* 0x000fe200000010ff */
[----:B------:R-:W-:Y:S01]  /*7330*/  FADD.FTZ R122, R123, R122 ;  /* 0x0000007a7b7a7221 */ /* 0x000fe20000010000 */
[----:B--2---:R-:W-:Y:S01]  /*7340*/  F2FP.BF16.F32.PACK_AB R71, R110, R125 ;  /* 0x0000007d6e47723e */ /* 0x004fe200000010ff */
[----:B------:R-:W-:Y:S02]  /*7350*/  FADD.FTZ R121, R124, R121 ;  /* 0x000000797c797221 */ /* 0x000fe40000010000 */
[C---:B------:R-:W-:Y:S03]  /*7360*/  HMMA.16816.F32.BF16 R12, R20.reuse, R76, R12 ;  /* 0x0000004c140c723c */ /* 0x040fe6000004180c */
[----:B------:R-:W-:Y:S01]  /*7370*/  FADD.FTZ R122, R125, R122 ;  /* 0x0000007a7d7a7221 */ /* 0x000fe20000010000 */
[----:B------:R-:W-:Y:S03]  /*7380*/  FADD.FTZ R162, R111, R121 ;  /* 0x000000796fa27221 */ /* 0x000fe60000010000 */
[----:B------:R-:W-:Y:S01]  /*7390*/  FADD.FTZ R157, R110, R122 ;  /* 0x0000007a6e9d7221 */ /* 0x000fe20000010000 */
        /* <DEDUP_REMOVED lines=17> */
[----:B------:R-:W-:Y:S08]  /*74b0*/  @!UPT UIADD3 URZ, UPT, UPT, URZ, URZ, URZ ;  /* 0x000000fffffff290 */ /* 0x000ff0000fffe0ff */
[----:B------:R-:W-:Y:S11]  /*74c0*/  @P0 BRA `(.L_x_7371) ;  /* 0xffffffd800040947 */ /* 0x000ff6000383ffff */
.L_x_7364:
        /* <DEDUP_REMOVED lines=11> */
.L_x_7385:
[----:B----4-:R-:W-:Y:S01]  /*7580*/  FADD.FTZ R4, R157, R4 ;  /* 0x000000049d047221 */ /* 0x010fe20000010000 */
[----:B------:R-:W2:Y:S01]  /*7590*/  MUFU.RCP R7, R5 ;  /* 0x0000000500077308 */ /* 0x000ea20000001000 */
[----:B------:R-:W-:Y:S01]  /*75a0*/  SHF.L.U32 R8, R133, 0x1, RZ ;  /* 0x0000000185087819 */ /* 0x000fe200000006ff */
[----:B------:R-:W-:Y:S05]  /*75b0*/  WARPSYNC.ALL ;  /* 0x0000000000007948 */ /* 0x000fea0003800000 */
[----:B------:R-:W-:Y:S01]  /*75c0*/  BAR.SYNC.DEFER_BLOCKING 0x0 ;  /* 0x0000000000007b1d */ /* 0x000fe20000010000 */
[----:B------:R-:W-:Y:S02]  /*75d0*/  LOP3.LUT R8, R135, 0x6, R8, 0xf8, !PT ;  /* 0x0000000687087812 */ /* 0x000fe400078ef808 */
[----:B------:R-:W-:-:S02]  /*75e0*/  FSETP.NE.FTZ.AND P0, PT, R4, RZ, PT ;  /* 0x000000ff0400720b */ /* 0x000fc40003f15000 */
[----:B------:R-:W-:Y:S01]  /*75f0*/  LOP3.LUT R8, R8, 0x20, R154, 0xf8, !PT ;  /* 0x0000002008087812 */ /* 0x000fe200078ef89a */
[----:B------:R-:W4:Y:S01]  /*7600*/  MUFU.RCP R6, R4 ;  /* 0x0000000400067308 */ /* 0x000f220000001000 */
[----:B------:R-:W-:Y:S02]  /*7610*/  FSETP.NE.FTZ.AND P1, PT, R5, RZ, PT ;  /* 0x000000ff0500720b */ /* 0x000fe40003f35000 */
[----:B------:R-:W-:Y:S02]  /*7620*/  LOP3.LUT R153, R8, R153, RZ, 0xfc, !PT ;  /* 0x0000009908997212 */ /* 0x000fe400078efcff */
[----:B--2---:R-:W-:Y:S02]  /*7630*/  FSEL R7, R7, 1, P1 ;  /* 0x3f80000007077808 */ /* 0x004fe40000800000 */
[----:B------:R-:W-:-:S03]  /*7640*/  LEA R153, R153, R136, 0x2 ;  /* 0x0000008899997211 */ /* 0x000fc600078e10ff */
[C---:B------:R-:W-:Y:S01]  /*7650*/  FMUL.FTZ R80, R7.reuse, R80 ;  /* 0x0000005007507220 */ /* 0x040fe20000410000 */
        /* <DEDUP_REMOVED lines=37> */
[----:B------:R-:W-:Y:S01]  /*78b0*/  LOP3.LUT R154, R154, 0x80, RZ, 0xc0, !PT ;  /* 0x000000809a9a7812 */ /* 0x000fe200078ec0ff */
[----:B------:R-:W-:Y:S01]  /*78c0*/  FMUL.FTZ R52, R7, R52 ;  /* 0x0000003407347220 */ /* 0x000fe20000410000 */
[----:B------:R-:W-:Y:S01]  /*78d0*/  IADD3 R6, PT, PT, R153, -R6, RZ ;  /* 0x8000000699067210 */ /* 0x000fe20007ffe0ff */
        /* <DEDUP_REMOVED lines=37> */
[----:B--2---:R-:W2:Y:S01]  /*7b30*/  LD.E.64 R56, desc[UR4][R2.64+0xb0] ;  /* 0x0000b00402387980 */ /* 0x004ea2000c101b00 */
[----:B------:R-:W1:Y:S03]  /*7b40*/  @P1 MUFU.LG2 R5, R5 ;  /* 0x0000000500051308 */ /* 0x000e660000000c00 */
[----:B------:R3:W5:Y:S04]  /*7b50*/  LD.E R52, desc[UR4][R2.64+0xcc] ;  /* 0x0000cc0402347980 */ /* 0x000768000c101900 */
[----:B----4-:R-:W4:Y:S01]  /*7b60*/  LD.E R6, desc[UR4][R2.64+0x60] ;  /* 0x0000600402067980 */ /* 0x010f22000c101900 */
[----:B------:R-:W3:Y:S01]  /*7b70*/  @P0 MUFU.LG2 R4, R4 ;  /* 0x0000000400040308 */ /* 0x000ee20000000c00 */
[----:B------:R-:W-:-:S02]  /*7b80*/  LOP3.LUT R8, R132, 0xd8, RZ, 0xc0, !PT ;  /* 0x000000d884087812 */ /* 0x000fc400078ec0ff */
[----:B------:R2:W5:Y:S01]  /*7b90*/  LD.E.64 R60, desc[UR4][R2.64+0x78] ;  /* 0x00007804023c7980 */ /* 0x000562000c101b00 */
[----:B------:R-:W-:Y:S02]  /*7ba0*/  SHF.L.U32 R149, R149, 0x6, RZ ;  /* 0x0000000695957819 */ /* 0x000fe400000006ff */
[----:B-1----:R-:W-:Y:S01]  /*7bb0*/  LOP3.LUT R7, R134, 0x30, RZ, 0xc0, !PT ;  /* 0x0000003086077812 */ /* 0x002fe200078ec0ff */
[----:B------:R1:W5:Y:S01]  /*7bc0*/  LD.E.64 R58, desc[UR4][R2.64+0xa8] ;  /* 0x0000a804023a7980 */ /* 0x000362000c101b00 */
[----:B------:R-:W-:Y:S01]  /*7bd0*/  LOP3.LUT R134, R8, 0x18, R134, 0x78, !PT ;  /* 0x0000001808867812 */ /* 0x000fe200078e7886 */
[----:B------:R-:W-:Y:S01]  /*7be0*/  @P1 FMUL.FTZ R5, R5, 0.69314718246459960938 ;  /* 0x3f31721805051820 */ /* 0x000fe20000410000 */
[----:B------:R-:W-:Y:S02]  /*7bf0*/  SHF.R.U32.HI R53, RZ, 0x2, R133 ;  /* 0x00000002ff357819 */ /* 0x000fe40000011685 */
[----:B------:R-:W-:-:S04]  /*7c00*/  LOP3.LUT R134, R134, 0xf24, R132, 0xf8, !PT ;  /* 0x00000f2486867812 */ /* 0x000fc800078ef884 */
[----:B------:R-:W-:Y:S01]  /*7c10*/  LEA R136, R134, R136, 0x2 ;  /* 0x0000008886887211 */ /* 0x000fe200078e10ff */
[----:B------:R-:W-:Y:S01]  /*7c20*/  BAR.SYNC.DEFER_BLOCKING 0x0 ;  /* 0x0000000000007b1d */ /* 0x000fe20000010000 */
[----:B---3--:R-:W-:Y:S01]  /*7c30*/  @P0 FMUL.FTZ R4, R4, 0.69314718246459960938 ;  /* 0x3f31721804040820 */ /* 0x008fe20000410000 */
[----:B------:R-:W-:Y:S01]  /*7c40*/  MOV R55, 0xff800000 ;  /* 0xff80000000377802 */ /* 0x000fe20000000f00 */
[C---:B-----5:R-:W-:Y:S01]  /*7c50*/  @P1 FFMA.FTZ R55, R0.reuse, R86, R5 ;  /* 0x0000005600371223 */ /* 0x060fe20000010005 */
[----:B------:R-:W-:Y:S01]  /*7c60*/  MOV R54, 0xff800000 ;  /* 0xff80000000367802 */ /* 0x000fe20000000f00 */
[----:B------:R-:W-:Y:S01]  /*7c70*/  @P0 FFMA.FTZ R54, R0, R85, R4 ;  /* 0x0000005500360223 */ /* 0x000fe20000010004 */
[----:B------:R-:W-:Y:S01]  /*7c80*/  LOP3.LUT R53, R7, 0x7, R53, 0xf8, !PT ;  /* 0x0000000707357812 */ /* 0x000fe200078ef835 */
[----:B------:R1:W3:Y:S04]  /*7c90*/  LDS.128 R48, [R136] ;  /* 0x0000000088307984 */ /* 0x0002e80000000c00 */
        /* <DEDUP_REMOVED lines=12> */
[----:B--2---:R-:W-:-:S04]  /*7d60*/  IMAD R56, R56, UR8, R156 ;  /* 0x0000000838387c24 */ /* 0x004fc8000f8e029c */
[----:B----4-:R-:W-:-:S04]  /*7d70*/  IMAD R6, R56, R6, R155 ;  /* 0x0000000638067224 */ /* 0x010fc800078e029b */
[----:B------:R-:W-:Y:S02]  /*7d80*/  IMAD R57, R57, R6, R149 ;  /* 0x0000000639397224 */ /* 0x000fe400078e0295 */
[----:B------:R2:W4:Y:S01]  /*7d90*/  LDS.128 R4, [R136+0x5800] ;  /* 0x0058000088047984 */ /* 0x0005220000000c00 */
[----:B-1-3--:R-:W-:Y:S05]  /*7da0*/  @P0 BRA `(.L_x_7374) ;  /* 0x0000000000240947 */ /* 0x00afea0003800000 */
        /* <DEDUP_REMOVED lines=9> */
.L_x_7374:
[----:B------:R-:W-:Y:S05]  /*7e40*/  BSYNC.RECONVERGENT B0 ;  /* 0x0000000000007941 */ /* 0x000fea0003800200 */
.L_x_7373:
[----:B------:R-:W-:Y:S01]  /*7e50*/  SHF.R.U32.HI R133, RZ, 0x3, R133 ;  /* 0x00000003ff857819 */ /* 0x000fe20000011685 */
[----:B------:R3:W5:Y:S01]  /*7e60*/  LD.E R2, desc[UR4][R2.64+0xc0] ;  /* 0x0000c00402027980 */ /* 0x000762000c101900 */
[----:B------:R-:W-:Y:S01]  /*7e70*/  LOP3.LUT R132, R132, 0x1c, RZ, 0xc0, !PT ;  /* 0x0000001c84847812 */ /* 0x000fe200078ec0ff */
[----:B------:R-:W-:Y:S01]  /*7e80*/  IMAD R52, R57, R52, RZ ;  /* 0x0000003439347224 */ /* 0x000fe200078e02ff */
[CC--:B------:R-:W-:Y:S01]  /*7e90*/  ISETP.GE.AND P2, PT, R133.reuse, R139.reuse, PT ;  /* 0x0000008b8500720c */ /* 0x0c0fe20003f46270 */
[C---:B------:R-:W-:Y:S01]  /*7ea0*/  VIADD R0, R133.reuse, 0x10 ;  /* 0x0000001085007836 */ /* 0x040fe20000000000 */
[----:B------:R-:W-:Y:S04]  /*7eb0*/  BSSY.RECONVERGENT B0, `(.L_x_7375) ;  /* 0x0000014000007945 */ /* 0x000fe80003800200 */
[----:B------:R-:W-:Y:S01]  /*7ec0*/  ISETP.GE.AND P1, PT, R0, R139, PT ;  /* 0x0000008b0000720c */ /* 0x000fe20003f26270 */
[----:B------:R-:W-:-:S05]  /*7ed0*/  VIADD R0, R133, 0x30 ;  /* 0x0000003085007836 */ /* 0x000fca0000000000 */
[----:B------:R-:W-:Y:S02]  /*7ee0*/  ISETP.GE.AND P6, PT, R0, R139, PT ;  /* 0x0000008b0000720c */ /* 0x000fe40003fc6270 */
[----:B------:R-:W-:Y:S01]  /*7ef0*/  LOP3.LUT R0, R132, 0x40, RZ, 0xfc, !PT ;  /* 0x0000004084007812 */ /* 0x000fe200078efcff */
[C---:B---3--:R-:W-:Y:S02]  /*7f00*/  VIADD R3, R133.reuse, 0x20 ;  /* 0x0000002085037836 */ /* 0x048fe40000000000 */
[----:B------:R-:W-:-:S03]  /*7f10*/  IMAD R133, R133, 0x60, R132 ;  /* 0x0000006085857824 */ /* 0x000fc600078e0284 */
[----:B------:R-:W-:Y:S02]  /*7f20*/  ISETP.GE.AND P5, PT, R3, R139, PT ;  /* 0x0000008b0300720c */ /* 0x000fe40003fa6270 */
[----:B------:R-:W-:Y:S02]  /*7f30*/  IADD3 R133, P0, PT, R133, R52, RZ ;  /* 0x0000003485857210 */ /* 0x000fe40007f1e0ff */
[----:B------:R-:W-:Y:S02]  /*7f40*/  LOP3.LUT R3, R132, 0x20, RZ, 0xfc, !PT ;  /* 0x0000002084037812 */ /* 0x000fe400078efcff */
[----:B------:R-:W-:Y:S01]  /*7f50*/  LEA.HI.X.SX32 R52, R52, RZ, 0x1, P0 ;  /* 0x000000ff34347211 */ /* 0x000fe200000f0eff */
[----:B------:R-:W-:Y:S08]  /*7f60*/  @P2 BRA `(.L_x_7376) ;  /* 0x0000000000202947 */ /* 0x000ff00003800000 */
[-C--:B-----5:R-:W-:Y:S02]  /*7f70*/  ISETP.GE.AND P4, PT, R132, R2.reuse, PT ;  /* 0x000000028400720c */ /* 0x0a0fe40003f86270 */
[-C--:B------:R-:W-:Y:S02]  /*7f80*/  ISETP.GE.AND P3, PT, R3, R2.reuse, PT ;  /* 0x000000020300720c */ /* 0x080fe40003f66270 */
[----:B------:R-:W-:Y:S02]  /*7f90*/  ISETP.GE.AND P2, PT, R0, R2, PT ;  /* 0x000000020000720c */ /* 0x000fe40003f46270 */
[----:B-1----:R-:W-:-:S04]  /*7fa0*/  LEA R54, P0, R133, R60, 0x2 ;  /* 0x0000003c85367211 */ /* 0x002fc800078010ff */
[----:B------:R-:W-:-:S05]  /*7fb0*/  LEA.HI.X R55, R133, R61, R52, 0x2, P0 ;  /* 0x0000003d85377211 */ /* 0x000fca00000f1434 */
[----:B------:R3:W-:Y:S04]  /*7fc0*/  @!P4 ST.E.128 desc[UR4][R54.64], R48 ;  /* 0x000000303600c985 */ /* 0x0007e8000c101d04 */
[----:B------:R3:W-:Y:S04]  /*7fd0*/  @!P3 ST.E.128 desc[UR4][R54.64+0x80], R32 ;  /* 0x000080203600b985 */ /* 0x0007e8000c101d04 */
[----:B------:R3:W-:Y:S02]  /*7fe0*/  @!P2 ST.E.128 desc[UR4][R54.64+0x100], R16 ;  /* 0x000100103600a985 */ /* 0x0007e4000c101d04 */
.L_x_7376:
[----:B------:R-:W-:Y:S05]  /*7ff0*/  BSYNC.RECONVERGENT B0 ;  /* 0x0000000000007941 */ /* 0x000fea0003800200 */
.L_x_7375:
[----:B------:R-:W-:Y:S04]  /*8000*/  BSSY.RECONVERGENT B0, `(.L_x_7377) ;  /* 0x000000e000007945 */ /* 0x000fe80003800200 */
[----:B------:R-:W-:Y:S05]  /*8010*/  @P1 BRA `(.L_x_7378) ;  /* 0x0000000000301947 */ /* 0x000fea0003800000 */
[-C--:B-----5:R-:W-:Y:S02]  /*8020*/  ISETP.GE.AND P4, PT, R132, R2.reuse, PT ;  /* 0x000000028400720c */ /* 0x0a0fe40003f86270 */
[-C--:B------:R-:W-:Y:S02]  /*8030*/  ISETP.GE.AND P3, PT, R3, R2.reuse, PT ;  /* 0x000000020300720c */ /* 0x080fe40003f66270 */
[----:B------:R-:W-:-:S09]  /*8040*/  ISETP.GE.AND P1, PT, R0, R2, PT ;  /* 0x000000020000720c */ /* 0x000fd20003f26270 */
[CC--:B---3--:R-:W-:Y:S02]  /*8050*/  @!P4 LEA R32, P0, R133.reuse, R60.reuse, 0x2 ;  /* 0x0000003c8520c211 */ /* 0x0c8fe400078010ff */
        /* <DEDUP_REMOVED lines=8> */
.L_x_7378:
[----:B------:R-:W-:Y:S05]  /*80e0*/  BSYNC.RECONVERGENT B0 ;  /* 0x0000000000007941 */ /* 0x000fea0003800200 */
.L_x_7377:
[----:B------:R-:W-:Y:S04]  /*80f0*/  BSSY.RECONVERGENT B0, `(.L_x_7379) ;  /* 0x000000e000007945 */ /* 0x000fe80003800200 */
[----:B------:R-:W-:Y:S05]  /*8100*/  @P5 BRA `(.L_x_7380) ;  /* 0x0000000000305947 */ /* 0x000fea0003800000 */
[-C--:B-----5:R-:W-:Y:S02]  /*8110*/  ISETP.GE.AND P5, PT, R132, R2.reuse, PT ;  /* 0x000000028400720c */ /* 0x0a0fe40003fa6270 */
[-C--:B------:R-:W-:Y:S02]  /*8120*/  ISETP.GE.AND P3, PT, R3, R2.reuse, PT ;  /* 0x000000020300720c */ /* 0x080fe40003f66270 */
[----:B------:R-:W-:-:S09]  /*8130*/  ISETP.GE.AND P1, PT, R0, R2, PT ;  /* 0x000000020000720c */ /* 0x000fd20003f26270 */
[CC--:B---3--:R-:W-:Y:S02]  /*8140*/  @!P5 LEA R16, P4, R133.reuse, R60.reuse, 0x2 ;  /* 0x0000003c8510d211 */ /* 0x0c8fe400078810ff */
        /* <DEDUP_REMOVED lines=8> */
.L_x_7380:
[----:B------:R-:W-:Y:S05]  /*81d0*/  BSYNC.RECONVERGENT B0 ;  /* 0x0000000000007941 */ /* 0x000fea0003800200 */
.L_x_7379:
[----:B---3--:R-:W-:Y:S02]  /*81e0*/  MOV R8, R148 ;  /* 0x0000009400087202 */ /* 0x008fe40000000f00 */
[----:B------:R-:W-:-:S04]  /*81f0*/  MOV R9, 0x0 ;  /* 0x0000000000097802 */ /* 0x000fc80000000f00 */
[----:B-12-45:R-:W-:Y:S05]  /*8200*/  @P6 RET.REL.NODEC R8 `(_ZN5flash24flash_fwd_splitkv_kernelI23Flash_fwd_kernel_traitsILi96ELi64ELi64ELi4ELb0ELb0EN7cutlass10bfloat16_tE19Flash_kernel_traitsILi96ELi64ELi64ELi4ES3_EELb0ELb0ELb0ELb0ELb0ELb0ELb1ELb0EEEvNS_16Flash_fwd_paramsE) ;  /* 0xffffff7c087c6950 */ /* 0x036fea0003c3ffff */
[-C--:B------:R-:W-:Y:S02]  /*8210*/  ISETP.GE.AND P4, PT, R132, R2.reuse, PT ;  /* 0x000000028400720c */ /* 0x080fe40003f86270 */
[-C--:B------:R-:W-:Y:S01]  /*8220*/  ISETP.GE.AND P2, PT, R3, R2.reuse, PT ;  /* 0x000000020300720c */ /* 0x080fe20003f46270 */
[----:B------:R-:W-:Y:S01]  /*8230*/  IMAD.MOV.U32 R3, RZ, RZ, 0x0 ;  /* 0x00000000ff037424 */ /* 0x000fe200078e00ff */
[----:B------:R-:W-:Y:S01]  /*8240*/  ISETP.GE.AND P0, PT, R0, R2, PT ;  /* 0x000000020000720c */ /* 0x000fe20003f06270 */
[----:B------:R-:W-:-:S08]  /*8250*/  IMAD.MOV.U32 R2, RZ, RZ, R148 ;  /* 0x000000ffff027224 */ /* 0x000fd000078e0094 */
[CC--:B------:R-:W-:Y:S02]  /*8260*/  @!P4 LEA R10, P3, R133.reuse, R60.reuse, 0x2 ;  /* 0x0000003c850ac211 */ /* 0x0c0fe400078610ff */
[C---:B------:R-:W-:Y:S02]  /*8270*/  @!P2 LEA R8, P1, R133.reuse, R60, 0x2 ;  /* 0x0000003c8508a211 */ /* 0x040fe400078210ff */
[CCC-:B------:R-:W-:Y:S02]  /*8280*/  @!P4 LEA.HI.X R11, R133.reuse, R61.reuse, R52.reuse, 0x2, P3 ;  /* 0x0000003d850bc211 */ /* 0x1c0fe400018f1434 */
[----:B------:R-:W-:-:S03]  /*8290*/  @!P2 LEA.HI.X R9, R133, R61, R52, 0x2, P1 ;  /* 0x0000003d8509a211 */ /* 0x000fc600008f1434 */
[----:B------:R-:W-:Y:S04]  /*82a0*/  @!P4 ST.E.128 desc[UR4][R10.64+0x4800], R36 ;  /* 0x004800240a00c985 */ /* 0x000fe8000c101d04 */
[----:B------:R1:W-:Y:S02]  /*82b0*/  @!P2 ST.E.128 desc[UR4][R8.64+0x4880], R20 ;  /* 0x004880140800a985 */ /* 0x0003e4000c101d04 */
[----:B-1----:R-:W-:Y:S05]  /*82c0*/  @P0 RET.REL.NODEC R2 `(_ZN5flash24flash_fwd_splitkv_kernelI23Flash_fwd_kernel_traitsILi96ELi64ELi64ELi4ELb0ELb0EN7cutlass10bfloat16_tE19Flash_kernel_traitsILi96ELi64ELi64ELi4ES3_EELb0ELb0ELb0ELb0ELb0ELb0ELb1ELb0EEEvNS_16Flash_fwd_paramsE) ;  /* 0xffffff7c024c0950 */ /* 0x002fea0003c3ffff */
[----:B------:R-:W-:Y:S01]  /*82d0*/  LEA R2, P0, R133, R60, 0x2 ;  /* 0x0000003c85027211 */ /* 0x000fe200078010ff */
[----:B------:R-:W-:-:S03]  /*82e0*/  IMAD.MOV.U32 R149, RZ, RZ, 0x0 ;  /* 0x00000000ff957424 */ /* 0x000fc600078e00ff */
[----:B------:R-:W-:-:S05]  /*82f0*/  LEA.HI.X R3, R133, R61, R52, 0x2, P0 ;  /* 0x0000003d85037211 */ /* 0x000fca00000f1434 */
[----:B------:R1:W-:Y:S02]  /*8300*/  ST.E.128 desc[UR4][R2.64+0x4900], R4 ;  /* 0x0049000402007985 */ /* 0x0003e4000c101d04 */
[----:B-1----:R-:W-:Y:S05]  /*8310*/  RET.REL.NODEC R148 `(_ZN5flash24flash_fwd_splitkv_kernelI23Flash_fwd_kernel_traitsILi96ELi64ELi64ELi4ELb0ELb0EN7cutlass10bfloat16_tE19Flash_kernel_traitsILi96ELi64ELi64ELi4ES3_EELb0ELb0ELb0ELb0ELb0ELb0ELb1ELb0EEEvNS_16Flash_fwd_paramsE) ;  /* 0xffffff7c94387950 */ /* 0x002fea0003c3ffff */
.L_x_7372:
[----:B------:R-:W-:Y:S01]  /*8320*/  MOV R4, 0x1f ;  /* 0x0000001f00047802 */ /* 0x000fe20000000f00 */
[----:B------:R-:W-:Y:S01]  /*8330*/  IMAD.MOV.U32 R5, RZ, RZ, 0x2 ;  /* 0x00000002ff057424 */ /* 0x000fe200078e00ff */
[----:B------:R-:W-:Y:S01]  /*8340*/  MOV R7, R162 ;  /* 0x000000a200077202 */ /* 0x000fe20000000f00 */
[----:B------:R-:W-:-:S07]  /*8350*/  IMAD.MOV.U32 R6, RZ, RZ, -0x1 ;  /* 0xffffffffff067424 */ /* 0x000fce00078e00ff */
[----:B-1---5:R-:W-:Y:S05]  /*8360*/  WARPSYNC.COLLECTIVE R6, `(.L_x_7381) ;  /* 0x0000000006087348 */ /* 0x022fea0003c00000 */
[----:B------:R2:W3:Y:S02]  /*8370*/  SHFL.BFLY P0, R4, R7, R5, R4 ;  /* 0x0c00000507047389 */ /* 0x0004e40000000004 */
[----:B-123-5:R-:W-:Y:S05]  /*8380*/  ENDCOLLECTIVE ;  /* 0x000000000000791b */ /* 0x02efea0003800000 */
.L_x_7381:
        /* <DEDUP_REMOVED lines=8> */
.L_x_7382:
[----:B------:R-:W-:Y:S01]  /*8410*/  MOV R8, R4 ;  /* 0x0000000400087202 */ /* 0x000fe20000000f00 */
[----:B------:R-:W-:Y:S01]  /*8420*/  IMAD.MOV.U32 R7, RZ, RZ, R157 ;  /* 0x000000ffff077224 */ /* 0x000fe200078e009d */
[----:B------:R-:W-:Y:S02]  /*8430*/  MOV R4, 0x1f ;  /* 0x0000001f00047802 */ /* 0x000fe40000000f00 */
[----:B------:R-:W-:-:S07]  /*8440*/  MOV R5, 0x2 ;  /* 0x0000000200057802 */ /* 0x000fce0000000f00 */
[----:B------:R-:W-:Y:S05]  /*8450*/  WARPSYNC.COLLECTIVE R6, `(.L_x_7383) ;  /* 0x0000000006087348 */ /* 0x000fea0003c00000 */
[----:B------:R1:W2:Y:S02]  /*8460*/  SHFL.BFLY P0, R4, R7, R5, R4 ;  /* 0x0c00000507047389 */ /* 0x0002a40000000004 */
[----:B-12---:R-:W-:Y:S05]  /*8470*/  ENDCOLLECTIVE ;  /* 0x000000000000791b */ /* 0x006fea0003800000 */
.L_x_7383:
[----:B------:R-:W-:Y:S01]  /*8480*/  FADD.FTZ R157, R4, R157 ;  /* 0x0000009d049d7221 */ /* 0x000fe20000010000 */
[----:B------:R-:W-:Y:S02]  /*8490*/  MOV R4, 0x1f ;  /* 0x0000001f00047802 */ /* 0x000fe40000000f00 */
[----:B------:R-:W-:Y:S01]  /*84a0*/  MOV R5, 0x1 ;  /* 0x0000000100057802 */ /* 0x000fe20000000f00 */
[----:B------:R-:W-:-:S07]  /*84b0*/  IMAD.MOV.U32 R7, RZ, RZ, R157 ;  /* 0x000000ffff077224 */ /* 0x000fce00078e009d */
[----:B------:R-:W-:Y:S05]  /*84c0*/  WARPSYNC.COLLECTIVE R6, `(.L_x_7384) ;  /* 0x0000000006087348 */ /* 0x000fea0003c00000 */
[----:B------:R1:W2:Y:S02]  /*84d0*/  SHFL.BFLY P0, R4, R7, R5, R4 ;  /* 0x0c00000507047389 */ /* 0x0002a40000000004 */
[----:B-12---:R-:W-:Y:S05]  /*84e0*/  ENDCOLLECTIVE ;  /* 0x000000000000791b */ /* 0x006fea0003800000 */
.L_x_7384:
[----:B------:R-:W-:Y:S01]  /*84f0*/  FADD.FTZ R5, R162, R8 ;  /* 0x00000008a2057221 */ /* 0x000fe20000010000 */
[----:B------:R-:W-:Y:S06]  /*8500*/  BRA `(.L_x_7385) ;  /* 0xfffffff0001c7947 */ /* 0x000fec000383ffff */
.L_x_7386:
        /* <DEDUP_REMOVED lines=15> */
.L_x_11666:


//--------------------- .text._ZN5flash24flash_fwd_splitkv_kernelI23Flash_fwd_kernel_traitsILi96ELi64ELi64ELi4ELb0ELb0EN7cutlass10bfloat16_tE19Flash_kernel_traitsILi96ELi64ELi64ELi4ES3_EELb0ELb0ELb0ELb0ELb0ELb1ELb1ELb0EEEvNS_16Flash_fwd_paramsE --------------------------
	.section	.text._ZN5flash24flash_fwd_splitkv_kernelI23Flash_fwd_kernel_traitsILi96ELi64ELi64ELi4ELb0ELb0EN7cutlass10bfloat16_tE19Flash_kernel_traitsILi96ELi64ELi64ELi4ES3_EELb0ELb0ELb0ELb0ELb0ELb1ELb1ELb0EEEvNS_16Flash_fwd_paramsE,"ax",@progbits
	.align	128
        .global         _ZN5flash24flash_fwd_splitkv_kernelI23Flash_fwd_kernel_traitsILi96ELi64ELi64ELi4ELb0ELb0EN7cutlass10bfloat16_tE19Flash_kernel_traitsILi96ELi64ELi64ELi4ES3_EELb0ELb0ELb0ELb0ELb0ELb1ELb1ELb0EEEvNS_16Flash_fwd_paramsE
        .type           _ZN5flash24flash_fwd_splitkv_kernelI23Flash_fwd_kernel_traitsILi96ELi64ELi64ELi4ELb0ELb0EN7cutlass10bfloat16_tE19Flash_kernel_traitsILi96ELi64ELi64ELi4ES3_EELb0ELb0ELb0ELb0ELb0ELb1ELb1ELb0EEEvNS_16Flash_fwd_paramsE,@function
        .size           _ZN5flash24flash_fwd_splitkv_kernelI23Flash_fwd_kernel_traitsILi96ELi64ELi64ELi4ELb0ELb0EN7cutlass10bfloat16_tE19Flash_kernel_traitsILi96ELi64ELi64ELi4ES3_EELb0ELb0ELb0ELb0ELb0ELb1ELb1ELb0EEEvNS_16Flash_fwd_paramsE,(.L_x_11667 - _ZN5flash24flash_fwd_splitkv_kernelI23Flash_fwd_kernel_traitsILi96ELi64ELi64ELi4ELb0ELb0EN7cutlass10bfloat16_tE19Flash_kernel_traitsILi96ELi64ELi64ELi4ES3_EELb0ELb0ELb0ELb0ELb0ELb1ELb1ELb0EEEvNS_16Flash_fwd_paramsE)
        .other          _ZN5flash24flash_fwd_splitkv_kernelI23Flash_fwd_kernel_traitsILi96ELi64ELi64ELi4ELb0ELb0EN7cutlass10bfloat16_tE19Flash_kernel_traitsILi96ELi64ELi64ELi4ES3_EELb0ELb0ELb0ELb0ELb0ELb1ELb1ELb0EEEvNS_16Flash_fwd_paramsE,@"STO_CUDA_ENTRY STV_DEFAULT"
_ZN5flash24flash_fwd_splitkv_kernelI23Flash_fwd_kernel_traitsILi96ELi64ELi64ELi4ELb0ELb0EN7cutlass10bfloat16_tE19Flash_kernel_traitsILi96ELi64ELi64ELi4ES3_EELb0ELb0ELb0ELb0ELb0ELb1ELb1ELb0EEEvNS_16Flash_fwd_paramsE:
.text._ZN5flash24flash_fwd_splitkv_kernelI23Flash_fwd_kernel_traitsILi96ELi64ELi64ELi4ELb0ELb0EN7cutlass10bfloat16_tE19Flash_kernel_traitsILi96ELi64ELi64ELi4ES3_EELb0ELb0ELb0ELb0ELb0ELb1ELb1ELb0EEEvNS_16Flash_fwd_paramsE:
        /* <DEDUP_REMOVED lines=29> */
[----:B---3--:R-:W-:Y:S05]  /*01d0*/  CALL.REL.NOINC `($_ZN5flash24flash_fwd_splitkv_kernelI23Flash_fwd_kernel_traitsILi96ELi64ELi64ELi4ELb0ELb0EN7cutlass10bfloat16_tE19Flash_kernel_traitsILi96ELi64ELi64ELi4ES3_EELb0ELb0ELb0ELb0ELb0ELb1ELb1ELb0EEEvNS_16Flash_fwd_paramsE$_ZN5flash30compute_attn_1rowblock_splitkvI23Flash_fwd_kernel_traitsILi96ELi64ELi64ELi4ELb0ELb0EN7cutlass10bfloat16_tE19Flash_kernel_traitsILi96ELi64ELi64ELi4ES3_EELb0ELb0ELb0ELb0ELb0ELb1ELb1ELb0ENS_16Flash_fwd_paramsEEEvRKT8_iiiii) ;  /* 0x0000000000087944 */ /* 0x008fea0003c00000 */
[----:B------:R-:W-:Y:S05]  /*01e0*/  BSYNC.RECONVERGENT B2 ;  /* 0x0000000000027941 */ /* 0x000fea0003800200 */
.L_x_7387:
[----:B------:R-:W-:Y:S05]  /*01f0*/  EXIT ;  /* 0x000000000000794d */ /* 0x000fea0003800000 */
        .type           $_ZN5flash24flash_fwd_splitkv_kernelI23Flash_fwd_kernel_traitsILi96ELi64ELi64ELi4ELb0ELb0EN7cutlass10bfloat16_tE19Flash_kernel_traitsILi96ELi64ELi64ELi4ES3_EELb0ELb0ELb0ELb0ELb0ELb1ELb1ELb0EEEvNS_16Flash_fwd_paramsE$_ZN5flash30compute_attn_1rowblock_splitkvI23Flash_fwd_kernel_traitsILi96ELi64ELi64ELi4ELb0ELb0EN7cutlass10bfloat16_tE19Flash_kernel_traitsILi96ELi64ELi64ELi4ES3_EELb0ELb0ELb0ELb0ELb0ELb1ELb1ELb0ENS_16Flash_fwd_paramsEEEvRKT8_iiiii,@function
        .size           $_ZN5flash24flash_fwd_splitkv_kernelI23Flash_fwd_kernel_traitsILi96ELi64ELi64ELi4ELb0ELb0EN7cutlass10bfloat16_tE19Flash_kernel_traitsILi96ELi64ELi64ELi4ES3_EELb0ELb0ELb0ELb0ELb0ELb1ELb1ELb0EEEvNS_16Flash_fwd_paramsE$_ZN5flash30compute_attn_1rowblock_splitkvI23Flash_fwd_kernel_traitsILi96ELi64ELi64ELi4ELb0ELb0EN7cutlass10bfloat16_tE19Flash_kernel_traitsILi96ELi64ELi64ELi4ES3_EELb0ELb0ELb0ELb0ELb0ELb1ELb1ELb0ENS_16Flash_fwd_paramsEEEvRKT8_iiiii,(.L_x_11667 - $_ZN5flash24flash_fwd_splitkv_kernelI23Flash_fwd_kernel_traitsILi96ELi64ELi64ELi4ELb0ELb0EN7cutlass10bfloat16_tE19Flash_kernel_traitsILi96ELi64ELi64ELi4ES3_EELb0ELb0ELb0ELb0ELb0ELb1ELb1ELb0EEEvNS_16Flash_fwd_paramsE$_ZN5flash30compute_attn_1rowblock_splitkvI23Flash_fwd_kernel_traitsILi96ELi64ELi64ELi4ELb0ELb0EN7cutlass10bfloat16_tE19Flash_kernel_traitsILi96ELi64ELi64ELi4ES3_EELb0ELb0ELb0ELb0ELb0ELb1ELb1ELb0ENS_16Flash_fwd_paramsEEEvRKT8_iiiii)
$_ZN5flash24flash_fwd_splitkv_kernelI23Flash_fwd_kernel_traitsILi96ELi64ELi64ELi4ELb0ELb0EN7cutlass10bfloat16_tE19Flash_kernel_traitsILi96ELi64ELi64ELi4ES3_EELb0ELb0ELb0ELb0ELb0ELb1ELb1ELb0EEEvNS_16Flash_fwd_paramsE$_ZN5flash30compute_attn_1rowblock_splitkvI23Flash_fwd_kernel_traitsILi96ELi64ELi64ELi4ELb0ELb0EN7cutlass10bfloat16_tE19Flash_kernel_traitsILi96ELi64ELi64ELi4ES3_EELb0ELb0ELb0ELb0ELb0ELb1ELb1ELb0ENS_16Flash_fwd_paramsEEEvRKT8_iiiii:
        /* <DEDUP_REMOVED lines=38> */
.L_x_7389:
[----:B------:R-:W-:Y:S05]  /*0460*/  BSYNC.RECONVERGENT B0 ;  /* 0x0000000000007941 */ /* 0x000fea0003800200 */
.L_x_7388:
[----:B------:R-:W-:Y:S04]  /*0470*/  BSSY.RECONVERGENT B0, `(.L_x_7390) ;  /* 0x0000007000007945 */ /* 0x000fe80003800200 */
[----:B------:R-:W-:Y:S05]  /*0480*/  @!P3 BRA `(.L_x_7391) ;  /* 0x000000000014b947 */ /* 0x000fea0003800000 */
[----:B-1----:R-:W3:Y:S02]  /*0490*/  LD.E.U8 R7, desc[UR4][R2.64+0x1b2] ;  /* 0x0001b20402077980 */ /* 0x002ee4000c101100 */
[----:B---3--:R-:W-:-:S13]  /*04a0*/  ISETP.NE.AND P1, PT, R7, RZ, PT ;  /* 0x000000ff0700720c */ /* 0x008fda0003f25270 */
[----:B-----5:R-:W3:Y:S02]  /*04b0*/  @P1 LD.E R93, desc[UR4][R14.64+0x4] ;  /* 0x000004040e5d1980 */ /* 0x020ee4000c101900 */
[----:B---3--:R-:W-:-:S06]  /*04c0*/  @P1 IADD3 R93, PT, PT, R93, -R13, RZ ;  /* 0x8000000d5d5d1210 */ /* 0x008fcc0007ffe0ff */
[----:B------:R3:W5:Y:S02]  /*04d0*/  @!P1 LD.E R93, desc[UR4][R14.64] ;  /* 0x000000040e5d9980 */ /* 0x000764000c101900 */
.L_x_7391:
[----:B------:R-:W-:Y:S05]  /*04e0*/  BSYNC.RECONVERGENT B0 ;  /* 0x0000000000007941 */ /* 0x000fea0003800200 */
.L_x_7390:
[----:B------:R-:W-:Y:S01]  /*04f0*/  BSSY.RECONVERGENT B1, `(.L_x_7392) ;  /* 0x0000011000017945 */ /* 0x000fe20003800200 */
[----:B-----5:R-:W-:-:S03]  /*0500*/  @P4 IADD3 R18, PT, PT, R6, -R8, RZ ;  /* 0x8000000806124210 */ /* 0x020fc60007ffe0ff */
[----:B------:R-:W-:Y:S05]  /*0510*/  @!P0 BRA `(.L_x_7393) ;  /* 0x0000000000148947 */ /* 0x000fea0003800000 */
[----:B-1----:R-:W-:-:S05]  /*0520*/  IADD3 R6, P0, PT, R10, R5, RZ ;  /* 0x000000050a067210 */ /* 0x002fca0007f1e0ff */
[----:B------:R-:W-:-:S05]  /*0530*/  IMAD.X R7, R11, 0x1, R4, P0 ;  /* 0x000000010b077824 */ /* 0x000fca00000e0604 */
[----:B------:R-:W4:Y:S02]  /*0540*/  LD.E R93, desc[UR4][R6.64] ;  /* 0x00000004065d7980 */ /* 0x000f24000c101900 */
[----:B----4-:R-:W-:Y:S01]  /*0550*/  IADD3 R93, PT, PT, R93, -R12, RZ ;  /* 0x8000000c5d5d7210 */ /* 0x010fe20007ffe0ff */
[----:B------:R-:W-:Y:S05]  /*0560*/  BRA `(.L_x_7394) ;  /* 0x0000000000247947 */ /* 0x000fea0003800000 */
.L_x_7393:
[----:B-1----:R-:W4:Y:S01]  /*0570*/  LD.E.64 R6, desc[UR4][R2.64+0x108] ;  /* 0x0001080402067980 */ /* 0x002f22000c101b00 */
[----:B------:R-:W-:Y:S01]  /*0580*/  BSSY.RECONVERGENT B0, `(.L_x_7395) ;  /* 0x0000006000007945 */ /* 0x000fe20003800200 */
[----:B----4-:R-:W-:Y:S01]  /*0590*/  ISETP.NE.U32.AND P0, PT, R6, RZ, PT ;  /* 0x000000ff0600720c */ /* 0x010fe20003f05070 */
[----:B------:R-:W-:-:S03]  /*05a0*/  IMAD.MOV.U32 R6, RZ, RZ, RZ ;  /* 0x000000ffff067224 */ /* 0x000fc600078e00ff */
[----:B------:R-:W-:-:S13]  /*05b0*/  ISETP.NE.AND.EX P0, PT, R7, RZ, PT, P0 ;  /* 0x000000ff0700720c */ /* 0x000fda0003f05300 */
[----:B------:R-:W-:Y:S05]  /*05c0*/  @!P0 BRA `(.L_x_7396) ;  /* 0x0000000000048947 */ /* 0x000fea0003800000 */
[----:B------:R1:W5:Y:S02]  /*05d0*/  LD.E R6, desc[UR4][R2.64+0xbc] ;  /* 0x0000bc0402067980 */ /* 0x000364000c101900 */
.L_x_7396:
[----:B------:R-:W-:Y:S05]  /*05e0*/  BSYNC.RECONVERGENT B0 ;  /* 0x0000000000007941 */ /* 0x000fea0003800200 */
.L_x_7395:
[----:B-----5:R-:W-:Y:S02]  /*05f0*/  IADD3 R93, PT, PT, R6, R93, -R12 ;  /* 0x0000005d065d7210 */ /* 0x020fe40007ffe80c */
.L_x_7394:
[----:B------:R-:W-:Y:S05]  /*0600*/  BSYNC.RECONVERGENT B1 ;  /* 0x0000000000017941 */ /* 0x000fea0003800200 */
.L_x_7392:
[----:B------:R-:W-:Y:S01]  /*0610*/  IMAD.SHL.U32 R139, R149, 0x40, RZ ;  /* 0x00000040958b7824 */ /* 0x000fe200078e00ff */
[----:B------:R-:W-:Y:S01]  /*0620*/  MOV R6, R148 ;  /* 0x0000009400067202 */ /* 0x000fe20000000f00 */
[----:B------:R-:W-:-:S03]  /*0630*/  IMAD.MOV.U32 R7, RZ, RZ, 0x0 ;  /* 0x00000000ff077424 */ /* 0x000fc600078e00ff */
[----:B------:R-:W-:-:S13]  /*0640*/  ISETP.GT.AND P0, PT, R18, R139, PT ;  /* 0x0000008b1200720c */ /* 0x000fda0003f04270 */
[----:B-123--:R-:W-:Y:S05]  /*0650*/  @!P0 RET.REL.NODEC R6 `(_ZN5flash24flash_fwd_splitkv_kernelI23Flash_fwd_kernel_traitsILi96ELi64ELi64ELi4ELb0ELb0EN7cutlass10bfloat16_tE19Flash_kernel_traitsILi96ELi64ELi64ELi4ES3_EELb0ELb0ELb0ELb0ELb0ELb1ELb1ELb0EEEvNS_16Flash_fwd_paramsE) ;  /* 0xfffffff806688950 */ /* 0x00efea0003c3ffff */
        /* <DEDUP_REMOVED lines=74> */
.L_x_7399:
[----:B------:R-:W-:Y:S05]  /*0b00*/  BSYNC.RECONVERGENT B0 ;  /* 0x0000000000007941 */ /* 0x000fea0003800200 */
.L_x_7398:
        /* <DEDUP_REMOVED lines=16> */
.L_x_7401:
[----:B------:R-:W-:Y:S05]  /*0c10*/  BSYNC.RECONVERGENT B0 ;  /* 0x0000000000007941 */ /* 0x000fea0003800200 */
.L_x_7400:
        /* <DEDUP_REMOVED lines=15> */
.L_x_7403:
[----:B------:R-:W-:Y:S05]  /*0d10*/  BSYNC.RECONVERGENT B0 ;  /* 0x0000000000007941 */ /* 0x000fea0003800200 */
.L_x_7402:
        /* <DEDUP_REMOVED lines=15> */
.L_x_7405:
[----:B------:R-:W-:Y:S05]  /*0e10*/  BSYNC.RECONVERGENT B0 ;  /* 0x0000000000007941 */ /* 0x000fea0003800200 */
.L_x_7404:
        /* <DEDUP_REMOVED lines=14> */
[----:B--23--:R-:W-:Y:S05]  /*0f00*/  @P6 RET.REL.NODEC R4 `(_ZN5flash24flash_fwd_splitkv_kernelI23Flash_fwd_kernel_traitsILi96ELi64ELi64ELi4ELb0ELb0EN7cutlass10bfloat16_tE19Flash_kernel_traitsILi96ELi64ELi64ELi4ES3_EELb0ELb0ELb0ELb0ELb0ELb1ELb1ELb0EEEvNS_16Flash_fwd_paramsE) ;  /* 0xfffffff0043c6950 */ /* 0x00cfea0003c3ffff */
[----:B------:R-:W-:Y:S02]  /*0f10*/  MOV R0, 0xff800000 ;  /* 0xff80000000007802 */ /* 0x000fe40000000f00 */
[----:B------:R-:W-:-:S03]  /*0f20*/  MOV R149, 0x0 ;  /* 0x0000000000957802 */ /* 0x000fc60000000f00 */
[----:B------:R1:W-:Y:S02]  /*0f30*/  ST.E desc[UR4][R2.64+0xc0], R0 ;  /* 0x0000c00002007985 */ /* 0x0003e4000c101904 */
[----:B-1----:R-:W-:Y:S05]  /*0f40*/  RET.REL.NODEC R148 `(_ZN5flash24flash_fwd_splitkv_kernelI23Flash_fwd_kernel_traitsILi96ELi64ELi64ELi4ELb0ELb0EN7cutlass10bfloat16_tE19Flash_kernel_traitsILi96ELi64ELi64ELi4ES3_EELb0ELb0ELb0ELb0ELb0ELb1ELb1ELb0EEEvNS_16Flash_fwd_paramsE) ;  /* 0xfffffff0942c7950 */ /* 0x002fea0003c3ffff */
.L_x_7397:
        /* <DEDUP_REMOVED lines=105> */
.L_x_7407:
        /* <DEDUP_REMOVED lines=79> */
.L_x_7408:
[----:B------:R-:W-:Y:S05]  /*1ad0*/  BSYNC.RECONVERGENT B0 ;  /* 0x0000000000007941 */ /* 0x000fea0003800200 */
.L_x_7406:
        /* <DEDUP_REMOVED lines=127> */
.L_x_7411:
[----:B------:R3:W-:Y:S02]  /*22d0*/  STS.128 [R90+0x2000], RZ ;  /* 0x002000ff5a007388 */ /* 0x0007e40000000c00 */
.L_x_7410:
[----:B------:R-:W-:Y:S05]  /*22e0*/  BSYNC.RECONVERGENT B0 ;  /* 0x0000000000007941 */ /* 0x000fea0003800200 */
.L_x_7409:
        /* <DEDUP_REMOVED lines=32> */
.L_x_7414:
[----:B------:R1:W-:Y:S02]  /*24f0*/  STS.128 [R90+0x2800], RZ ;  /* 0x002800ff5a007388 */ /* 0x0003e40000000c00 */
.L_x_7413:
[----:B------:R-:W-:Y:S05]  /*2500*/  BSYNC.RECONVERGENT B0 ;  /* 0x0000000000007941 */ /* 0x000fea0003800200 */
.L_x_7412:
        /* <DEDUP_REMOVED lines=30> */
.L_x_7417:
[----:B------:R4:W-:Y:S02]  /*26f0*/  STS.128 [R90+0x5000], RZ ;  /* 0x005000ff5a007388 */ /* 0x0009e40000000c00 */
.L_x_7416:
[----:B------:R-:W-:Y:S05]  /*2700*/  BSYNC.RECONVERGENT B0 ;  /* 0x0000000000007941 */ /* 0x000fea0003800200 */
.L_x_7415:
        /* <DEDUP_REMOVED lines=24> */
.L_x_7420:
[----:B------:R1:W-:Y:S02]  /*2890*/  STS.128 [R90+0x5800], RZ ;  /* 0x005800ff5a007388 */ /* 0x0003e40000000c00 */
.L_x_7419:
[----:B------:R-:W-:Y:S05]  /*28a0*/  BSYNC.RECONVERGENT B0 ;  /* 0x0000000000007941 */ /* 0x000fea0003800200 */
.L_x_7418:
        /* <DEDUP_REMOVED lines=25> */
.L_x_7423:
[----:B------:R1:W-:Y:S01]  /*2a40*/  STS.128 [R90+0x8000], RZ ;  /* 0x008000ff5a007388 */ /* 0x0003e20000000c00 */
[----:B------:R-:W-:Y:S05]  /*2a50*/  BRA `(.L_x_7424) ;  /* 0x00000000000c7947 */ /* 0x000fea0003800000 */
.L_x_7422:
[----:B------:R1:W-:Y:S04]  /*2a60*/  STS.128 [R90+0x6000], RZ ;  /* 0x006000ff5a007388 */ /* 0x0003e80000000c00 */
[----:B------:R1:W-:Y:S04]  /*2a70*/  STS.128 [R90+0x7000], RZ ;  /* 0x007000ff5a007388 */ /* 0x0003e80000000c00 */
[----:B------:R1:W-:Y:S02]  /*2a80*/  STS.128 [R90+0x8000], RZ ;  /* 0x008000ff5a007388 */ /* 0x0003e40000000c00 */
.L_x_7424:
[----:B------:R-:W-:Y:S05]  /*2a90*/  BSYNC.RECONVERGENT B0 ;  /* 0x0000000000007941 */ /* 0x000fea0003800200 */
.L_x_7421:
        /* <DEDUP_REMOVED lines=27> */
.L_x_7427:
[----:B------:R1:W-:Y:S02]  /*2c50*/  STS.128 [R90+0x8800], RZ ;  /* 0x008800ff5a007388 */ /* 0x0003e40000000c00 */
.L_x_7426:
[----:B------:R-:W-:Y:S05]  /*2c60*/  BSYNC.RECONVERGENT B0 ;  /* 0x0000000000007941 */ /* 0x000fea0003800200 */
.L_x_7425:
[----:B------:R-:W5:Y:S01]  /*2c70*/  LD.E R92, desc[UR4][R2.64+0x18c] ;  /* 0x00018c04025c7980 */ /* 0x000f62000c101900 */
        /* <DEDUP_REMOVED lines=29> */
[----:B------:R-:W3:Y:S04]  /*2e50*/  LDSM.16.M88.4 R52, [R94+0x3400] ;  /* 0x003400005e34783b */ /* 0x000ee80000000200 */
[----:B------:R-:W-:Y:S04]  /*2e60*/  LDSM.16.M88.4 R80, [R84+0x3000] ;  /* 0x003000005450783b */ /* 0x000fe80000000200 */
[----:B------:R-:W4:Y:S04]  /*2e70*/  LDSM.16.M88.4 R72, [R95] ;  /* 0x000000005f48783b */ /* 0x000f280000000200 */
[----:B------:R-:W4:Y:S04]  /*2e80*/  LDSM.16.M88.4 R44, [R94+0x3800] ;  /* 0x003800005e2c783b */ /* 0x000f280000000200 */
[----:B------:R-:W4:Y:S04]  /*2e90*/  LDSM.16.M88.4 R4, [R94+0x3c00] ;  /* 0x003c00005e04783b */ /* 0x000f280000000200 */
[----:B------:R-:W-:Y:S04]  /*2ea0*/  LDSM.16.M88.4 R76, [R94+0x4000] ;  /* 0x004000005e4c783b */ /* 0x000fe80000000200 */
[----:B------:R-:W4:Y:S04]  /*2eb0*/  LDSM.16.M88.4 R32, [R8+0x1000] ;  /* 0x001000000820783b */ /* 0x000f280000000200 */
[----:B------:R-:W4:Y:S04]  /*2ec0*/  LDSM.16.M88.4 R68, [R84+0x3400] ;  /* 0x003400005444783b */ /* 0x000f280000000200 */
[----:B------:R-:W4:Y:S01]  /*2ed0*/  LDSM.16.M88.4 R64, [R84+0x3800] ;  /* 0x003800005440783b */ /* 0x000f220000000200 */
[C---:B-1----:R-:W-:Y:S03]  /*2ee0*/  HMMA.16816.F32.BF16 R12, R36.reuse, R24, RZ ;  /* 0x00000018240c723c */ /* 0x042fe600000418ff */
[----:B------:R-:W-:Y:S04]  /*2ef0*/  LDSM.16.M88.4 R16, [R84+0x4000] ;  /* 0x004000005410783b */ /* 0x000fe80000000200 */
[----:B--2---:R-:W1:Y:S01]  /*2f00*/  LDSM.16.M88.4 R20, [R95+0x1000] ;  /* 0x001000005f14783b */ /* 0x004e620000000200 */
[C---:B------:R-:W-:Y:S03]  /*2f10*/  HMMA.16816.F32.BF16 R24, R36.reuse, R26, RZ ;  /* 0x0000001a2418723c */ /* 0x040fe600000418ff */
[----:B------:R-:W2:Y:S04]  /*2f20*/  LDSM.16.M88.4 R28, [R94+0x4400] ;  /* 0x004400005e1c783b */ /* 0x000ea80000000200 */
[----:B------:R-:W2:Y:S01]  /*2f30*/  LDSM.16.M88.4 R60, [R84+0x3c00] ;  /* 0x003c0000543c783b */ /* 0x000ea20000000200 */
[----:B---3--:R-:W-:Y:S03]  /*2f40*/  HMMA.16816.F32.BF16 R56, R36, R52, RZ ;  /* 0x000000342438723c */ /* 0x008fe600000418ff */
        /* <DEDUP_REMOVED lines=19> */
[----:B------:R-:W-:Y:S07]  /*3080*/  LDSM.16.M88.4 R16, [R94+0x5400] ;  /* 0x005400005e10783b */ /* 0x000fee0000000200 */
[C---:B--2---:R-:W-:Y:S08]  /*3090*/  HMMA.16816.F32.BF16 R56, R32.reuse, R28, R56 ;  /* 0x0000001c2038723c */ /* 0x044ff00000041838 */
[----:B------:R-:W-:Y:S01]  /*30a0*/  HMMA.16816.F32.BF16 R52, R32, R30, R52 ;  /* 0x0000001e2034723c */ /* 0x000fe20000041834 */
[----:B------:R-:W1:Y:S07]  /*30b0*/  LDSM.16.M88.4 R28, [R94+0x4800] ;  /* 0x004800005e1c783b */ /* 0x000e6e0000000200 */
[C---:B------:R-:W-:Y:S08]  /*30c0*/  HMMA.16816.F32.BF16 R40, R72.reuse, R60, R40 ;  /* 0x0000003c4828723c */ /* 0x040ff00000041828 */
[----:B------:R-:W-:Y:S01]  /*30d0*/  HMMA.16816.F32.BF16 R36, R72, R62, R36 ;  /* 0x0000003e4824723c */ /* 0x000fe20000041824 */
[----:B------:R-:W2:Y:S07]  /*30e0*/  LDSM.16.M88.4 R60, [R95+0x2000] ;  /* 0x002000005f3c783b */ /* 0x000eae0000000200 */
[C---:B---3--:R-:W-:Y:S08]  /*30f0*/  HMMA.16816.F32.BF16 R64, R8.reuse, R4, R64 ;  /* 0x000000040840723c */ /* 0x048ff00000041840 */
[----:B------:R-:W-:Y:S01]  /*3100*/  HMMA.16816.F32.BF16 R24, R8, R6, R24 ;  /* 0x000000060818723c */ /* 0x000fe20000041818 */
[----:B------:R-:W3:Y:S07]  /*3110*/  LDSM.16.M88.4 R4, [R84+0x5400] ;  /* 0x005400005404783b */ /* 0x000eee0000000200 */
[C---:B----4-:R-:W-:Y:S08]  /*3120*/  HMMA.16816.F32.BF16 R56, R20.reuse, R68, R56 ;  /* 0x000000441438723c */ /* 0x050ff00000041838 */
[----:B------:R-:W-:Y:S01]  /*3130*/  HMMA.16816.F32.BF16 R52, R20, R70, R52 ;  /* 0x000000461434723c */ /* 0x000fe20000041834 */
[----:B------:R-:W4:Y:S07]  /*3140*/  LDSM.16.M88.4 R68, [R84+0x4800] ;  /* 0x004800005444783b */ /* 0x000f2e0000000200 */
[----:B-1----:R-:W-:Y:S08]  /*3150*/  HMMA.16816.F32.BF16 R48, R32, R28, R48 ;  /* 0x0000001c2030723c */ /* 0x002ff00000041830 */
[C---:B------:R-:W-:Y:S08]  /*3160*/  HMMA.16816.F32.BF16 R56, R8.reuse, R16, R56 ;  /* 0x000000100838723c */ /* 0x040ff00000041838 */
[----:B------:R-:W-:Y:S01]  /*3170*/  HMMA.16816.F32.BF16 R52, R8, R18, R52 ;  /* 0x000000120834723c */ /* 0x000fe20000041834 */
[----:B------:R-:W1:Y:S07]  /*3180*/  LDSM.16.M88.4 R16, [R94+0x4c00] ;  /* 0x004c00005e10783b */ /* 0x000e6e0000000200 */
[C---:B--2---:R-:W-:Y:S08]  /*3190*/  HMMA.16816.F32.BF16 R24, R60.reuse, R14, R24 ;  /* 0x0000000e3c18723c */ /* 0x044ff00000041818 */
[C---:B------:R-:W-:Y:S01]  /*31a0*/  HMMA.16816.F32.BF16 R64, R60.reuse, R12, R64 ;  /* 0x0000000c3c40723c */ /* 0x040fe20000041840 */
[----:B------:R-:W2:Y:S07]  /*31b0*/  LDSM.16.M88.4 R12, [R94+0x5800] ;  /* 0x005800005e0c783b */ /* 0x000eae0000000200 */
[----:B---3--:R-:W-:Y:S03]  /*31c0*/  HMMA.16816.F32.BF16 R56, R60, R4, R56 ;  /* 0x000000043c38723c */ /* 0x008fe60000041838 */
[-C--:B-----5:R-:W-:Y:S01]  /*31d0*/  FMUL.FTZ R24, R24, R92.reuse ;  /* 0x0000005c18187220 */ /* 0x0a0fe20000410000 */
[-C--:B------:R-:W-:Y:S01]  /*31e0*/  FMUL.FTZ R25, R25, R92.reuse ;  /* 0x0000005c19197220 */ /* 0x080fe20000410000 */
[-C--:B------:R-:W-:Y:S01]  /*31f0*/  FMUL.FTZ R26, R26, R92.reuse ;  /* 0x0000005c1a1a7220 */ /* 0x080fe20000410000 */
[-C--:B------:R-:W-:Y:S01]  /*3200*/  FMUL.FTZ R27, R27, R92.reuse ;  /* 0x0000005c1b1b7220 */ /* 0x080fe20000410000 */
[----:B------:R-:W-:Y:S01]  /*3210*/  MUFU.TANH R29, R24 ;  /* 0x00000018001d7308 */ /* 0x000fe20000002400 */
[----:B------:R-:W-:Y:S03]  /*3220*/  HMMA.16816.F32.BF16 R44, R32, R30, R44 ;  /* 0x0000001e202c723c */ /* 0x000fe6000004182c */
[-C--:B------:R-:W-:Y:S01]  /*3230*/  FMUL.FTZ R64, R64, R92.reuse ;  /* 0x0000005c40407220 */ /* 0x080fe20000410000 */
[-C--:B------:R-:W-:Y:S01]  /*3240*/  FMUL.FTZ R65, R65, R92.reuse ;  /* 0x0000005c41417220 */ /* 0x080fe20000410000 */
[-C--:B------:R-:W-:Y:S01]  /*3250*/  FMUL.FTZ R66, R66, R92.reuse ;  /* 0x0000005c42427220 */ /* 0x080fe20000410000 */
[-C--:B------:R-:W-:Y:S01]  /*3260*/  FMUL.FTZ R28, R67, R92.reuse ;  /* 0x0000005c431c7220 */ /* 0x080fe20000410000 */
[----:B------:R-:W-:Y:S01]  /*3270*/  MUFU.TANH R75, R25 ;  /* 0x00000019004b7308 */ /* 0x000fe20000002400 */
[----:B------:R-:W-:Y:S01]  /*3280*/  HMMA.16816.F32.BF16 R52, R60, R6, R52 ;  /* 0x000000063c34723c */ /* 0x000fe20000041834 */
[----:B------:R-:W3:Y:S02]  /*3290*/  LDSM.16.M88.4 R4, [R84+0x4c00] ;  /* 0x004c00005404783b */ /* 0x000ee40000000200 */
[-C--:B------:R-:W-:Y:S01]  /*32a0*/  FMUL.FTZ R31, R56, R92.reuse ;  /* 0x0000005c381f7220 */ /* 0x080fe20000410000 */
[-C--:B------:R-:W-:Y:S01]  /*32b0*/  FMUL.FTZ R56, R57, R92.reuse ;  /* 0x0000005c39387220 */ /* 0x080fe20000410000 */
[-C--:B------:R-:W-:Y:S01]  /*32c0*/  FMUL.FTZ R57, R58, R92.reuse ;  /* 0x0000005c3a397220 */ /* 0x080fe20000410000 */
[-C--:B------:R-:W-:Y:S01]  /*32d0*/  FMUL.FTZ R58, R59, R92.reuse ;  /* 0x0000005c3b3a7220 */ /* 0x080fe20000410000 */
[----:B------:R-:W-:Y:S01]  /*32e0*/  MUFU.TANH R30, R27 ;  /* 0x0000001b001e7308 */ /* 0x000fe20000002400 */
[C---:B----4-:R-:W-:Y:S07]  /*32f0*/  HMMA.16816.F32.BF16 R48, R20.reuse, R68, R48 ;  /* 0x000000441430723c */ /* 0x050fee0000041830 */
[----:B------:R4:W-:Y:S01]  /*3300*/  MUFU.TANH R68, R26 ;  /* 0x0000001a00447308 */ /* 0x0009e20000002400 */
[----:B------:R-:W-:Y:S07]  /*3310*/  HMMA.16816.F32.BF16 R44, R20, R70, R44 ;  /* 0x00000046142c723c */ /* 0x000fee000004182c */
[----:B------:R-:W-:Y:S01]  /*3320*/  MUFU.TANH R72, R64 ;  /* 0x0000004000487308 */ /* 0x000fe20000002400 */
[----:B-1----:R-:W-:Y:S01]  /*3330*/  HMMA.16816.F32.BF16 R40, R32, R16, R40 ;  /* 0x000000102028723c */ /* 0x002fe20000041828 */
[-C--:B------:R-:W-:Y:S01]  /*3340*/  FMUL.FTZ R16, R52, R92.reuse ;  /* 0x0000005c34107220 */ /* 0x080fe20000410000 */
[-C--:B------:R-:W-:Y:S01]  /*3350*/  FMUL.FTZ R52, R54, R92.reuse ;  /* 0x0000005c36347220 */ /* 0x080fe20000410000 */
[----:B------:R-:W-:-:S04]  /*3360*/  FMUL.FTZ R17, R53, R92 ;  /* 0x0000005c35117220 */ /* 0x000fc80000410000 */
[----:B------:R-:W-:Y:S01]  /*3370*/  MUFU.TANH R73, R65 ;  /* 0x0000004100497308 */ /* 0x000fe20000002400 */
[----:B----4-:R-:W1:Y:S01]  /*3380*/  LDSM.16.M88.4 R24, [R94+0x5c00] ;  /* 0x005c00005e18783b */ /* 0x010e620000000200 */
[----:B------:R-:W-:Y:S01]  /*3390*/  HMMA.16816.F32.BF16 R36, R32, R18, R36 ;  /* 0x000000122024723c */ /* 0x000fe20000041824 */
[----:B------:R-:W-:-:S05]  /*33a0*/  IMAD.SHL.U32 R19, R133, 0x2, RZ ;  /* 0x0000000285137824 */ /* 0x000fca00078e00ff */
[----:B------:R4:W5:Y:S02]  /*33b0*/  MUFU.TANH R74, R66 ;  /* 0x00000042004a7308 */ /* 0x0009640000002400 */
[C---:B--2---:R-:W-:Y:S06]  /*33c0*/  HMMA.16816.F32.BF16 R48, R8.reuse, R12, R48 ;  /* 0x0000000c0830723c */ /* 0x044fec0000041830 */
[----:B------:R-:W2:Y:S02]  /*33d0*/  MUFU.TANH R28, R28 ;  /* 0x0000001c001c7308 */ /* 0x000ea40000002400 */
[----:B------:R-:W-:Y:S01]  /*33e0*/  HMMA.16816.F32.BF16 R44, R8, R14, R44 ;  /* 0x0000000e082c723c */ /* 0x000fe2000004182c */
[----:B------:R-:W-:Y:S05]  /*33f0*/  LDSM.16.M88.4 R12, [R84+0x5c00] ;  /* 0x005c0000540c783b */ /* 0x000fea0000000200 */
[----:B------:R-:W-:Y:S01]  /*3400*/  MUFU.TANH R31, R31 ;  /* 0x0000001f001f7308 */ /* 0x000fe20000002400 */
[----:B----4-:R4:W5:Y:S01]  /*3410*/  LDSM.16.M88.4 R64, [R84+0x5800] ;  /* 0x005800005440783b */ /* 0x0109620000000200 */
[----:B---3--:R-:W-:Y:S01]  /*3420*/  HMMA.16816.F32.BF16 R40, R20, R4, R40 ;  /* 0x000000041428723c */ /* 0x008fe20000041828 */
[----:B------:R-:W-:Y:S01]  /*3430*/  FMUL.FTZ R4, R55, R92 ;  /* 0x0000005c37047220 */ /* 0x000fe20000410000 */
[----:B------:R-:W-:-:S04]  /*3440*/  DEPBAR.LE SB0, 0x0 ;  /* 0x000080000000791a */ /* 0x000fc80000000000 */
[----:B------:R-:W3:Y:S02]  /*3450*/  MUFU.TANH R57, R57 ;  /* 0x0000003900397308 */ /* 0x000ee40000002400 */
[----:B------:R-:W-:Y:S06]  /*3460*/  HMMA.16816.F32.BF16 R36, R20, R6, R36 ;  /* 0x000000061424723c */ /* 0x000fec0000041824 */
[----:B------:R-:W-:Y:S06]  /*3470*/  MUFU.TANH R56, R56 ;  /* 0x0000003800387308 */ /* 0x000fec0000002400 */
[----:B-1----:R-:W-:Y:S01]  /*3480*/  HMMA.16816.F32.BF16 R40, R8, R24, R40 ;  /* 0x000000180828723c */ /* 0x002fe20000041828 */
[----:B----4-:R-:W-:Y:S01]  /*3490*/  IMAD.SHL.U32 R84, R151, 0x40, RZ ;  /* 0x0000004097547824 */ /* 0x010fe200078e00ff */
[----:B------:R-:W-:Y:S04]  /*34a0*/  MUFU.TANH R58, R58 ;  /* 0x0000003a003a7308 */ /* 0x000fe80000002400 */
[----:B------:R-:W-:-:S02]  /*34b0*/  LOP3.LUT R19, R84, 0x6, R19, 0xf8, !PT ;  /* 0x0000000654137812 */ /* 0x000fc400078ef813 */
[----:B------:R-:W-:Y:S02]  /*34c0*/  HMMA.16816.F32.BF16 R36, R8, R26, R36 ;  /* 0x0000001a0824723c */ /* 0x000fe40000041824 */
[C---:B------:R-:W-:Y:S01]  /*34d0*/  LOP3.LUT R6, R19.reuse, 0x8, RZ, 0xfc, !PT ;  /* 0x0000000813067812 */ /* 0x040fe200078efcff */
[----:B------:R-:W-:Y:S01]  /*34e0*/  MUFU.TANH R16, R16 ;  /* 0x0000001000107308 */ /* 0x000fe20000002400 */
[CC--:B------:R-:W-:Y:S02]  /*34f0*/  ISETP.GE.AND P2, PT, R19.reuse, R93.reuse, PT ;  /* 0x0000005d1300720c */ /* 0x0c0fe40003f46270 */
[-C--:B------:R-:W-:Y:S02]  /*3500*/  ISETP.GE.AND P0, PT, R6, R93.reuse, PT ;  /* 0x0000005d0600720c */ /* 0x080fe40003f06270 */
[C---:B------:R-:W-:Y:S01]  /*3510*/  LOP3.LUT R6, R19.reuse, 0x11, RZ, 0xfc, !PT ;  /* 0x0000001113067812 */ /* 0x040fe200078efcff */
[----:B-----5:R-:W-:Y:S01]  /*3520*/  HMMA.16816.F32.BF16 R48, R60, R64, R48 ;  /* 0x000000403c30723c */ /* 0x020fe20000041830 */
[----:B------:R-:W-:Y:S01]  /*3530*/  LOP3.LUT R7, R19, 0x1, RZ, 0xfc, !PT ;  /* 0x0000000113077812 */ /* 0x000fe200078efcff */
[----:B------:R-:W-:Y:S01]  /*3540*/  MUFU.TANH R52, R52 ;  /* 0x0000003400347308 */ /* 0x000fe20000002400 */
[----:B------:R-:W-:-:S02]  /*3550*/  ISETP.GE.AND P4, PT, R6, R93, PT ;  /* 0x0000005d0600720c */ /* 0x000fc40003f86270 */
[C---:B------:R-:W-:Y:S02]  /*3560*/  LOP3.LUT R6, R19.reuse, 0x18, RZ, 0xfc, !PT ;  /* 0x0000001813067812 */ /* 0x040fe400078efcff */
[C---:B------:R-:W-:Y:S01]  /*3570*/  LOP3.LUT R8, R19.reuse, 0x9, RZ, 0xfc, !PT ;  /* 0x0000000913087812 */ /* 0x040fe200078efcff */
[C---:B------:R-:W-:Y:S01]  /*3580*/  HMMA.16816.F32.BF16 R44, R60.reuse, R66, R44 ;  /* 0x000000423c2c723c */ /* 0x040fe2000004182c */
[-C--:B------:R-:W-:Y:S01]  /*3590*/  ISETP.GE.AND P3, PT, R6, R93.reuse, PT ;  /* 0x0000005d0600720c */ /* 0x080fe20003f66270 */
[----:B------:R-:W-:Y:S01]  /*35a0*/  MUFU.TANH R17, R17 ;  /* 0x0000001100117308 */ /* 0x000fe20000002400 */
[----:B------:R-:W-:Y:S02]  /*35b0*/  LOP3.LUT R6, R19, 0x19, RZ, 0xfc, !PT ;  /* 0x0000001913067812 */ /* 0x000fe400078efcff */
[----:B------:R-:W-:Y:S02]  /*35c0*/  FSEL R74, R74, -INF , !P2 ;  /* 0xff8000004a4a7808 */ /* 0x000fe40005000000 */
[----:B------:R-:W-:Y:S01]  /*35d0*/  FSEL R72, R72, -INF , !P2 ;  /* 0xff80000048487808 */ /* 0x000fe20005000000 */
[C---:B------:R-:W-:Y:S01]  /*35e0*/  HMMA.16816.F32.BF16 R40, R60.reuse, R12, R40 ;  /* 0x0000000c3c28723c */ /* 0x040fe20000041828 */
[-C--:B------:R-:W-:Y:S01]  /*35f0*/  ISETP.GE.AND P1, PT, R7, R93.reuse, PT ;  /* 0x0000005d0700720c */ /* 0x080fe20003f26270 */
[----:B------:R-:W-:Y:S01]  /*3600*/  MUFU.TANH R4, R4 ;  /* 0x0000000400047308 */ /* 0x000fe20000002400 */
[-C--:B------:R-:W-:Y:S01]  /*3610*/  FMUL.FTZ R18, R49, R92.reuse ;  /* 0x0000005c31127220 */ /* 0x080fe20000410000 */
[-C--:B------:R-:W-:Y:S01]  /*3620*/  FMUL.FTZ R33, R51, R92.reuse ;  /* 0x0000005c33217220 */ /* 0x080fe20000410000 */
[-C--:B------:R-:W-:Y:S01]  /*3630*/  ISETP.GE.AND P2, PT, R6, R93.reuse, PT ;  /* 0x0000005d0600720c */ /* 0x080fe20003f46270 */
[-C--:B------:R-:W-:Y:S01]  /*3640*/  FMUL.FTZ R5, R48, R92.reuse ;  /* 0x0000005c30057220 */ /* 0x080fe20000410000 */
[----:B------:R-:W-:Y:S01]  /*3650*/  LOP3.LUT R6, R19, 0x20, RZ, 0xfc, !PT ;  /* 0x0000002013067812 */ /* 0x000fe200078efcff */
[----:B------:R-:W-:Y:S01]  /*3660*/  HMMA.16816.F32.BF16 R36, R60, R14, R36 ;  /* 0x0000000e3c24723c */ /* 0x000fe20000041824 */
[-C--:B------:R-:W-:Y:S01]  /*3670*/  ISETP.GE.AND P6, PT, R8, R93.reuse, PT ;  /* 0x0000005d0800720c */ /* 0x080fe20003fc6270 */
[----:B------:R-:W-:Y:S01]  /*3680*/  MUFU.TANH R18, R18 ;  /* 0x0000001200127308 */ /* 0x000fe20000002400 */
[----:B--2---:R-:W-:Y:S01]  /*3690*/  FSEL R8, R28, -INF , !P1 ;  /* 0xff8000001c087808 */ /* 0x004fe20004800000 */
[-C--:B------:R-:W-:Y:S01]  /*36a0*/  FMUL.FTZ R34, R50, R92.reuse ;  /* 0x0000005c32227220 */ /* 0x080fe20000410000 */
[----:B------:R-:W-:Y:S01]  /*36b0*/  FSEL R73, R73, -INF , !P1 ;  /* 0xff80000049497808 */ /* 0x000fe20004800000 */
[-C--:B------:R-:W-:Y:S01]  /*36c0*/  FMUL.FTZ R20, R44, R92.reuse ;  /* 0x0000005c2c147220 */ /* 0x080fe20000410000 */
[-C--:B------:R-:W-:Y:S01]  /*36d0*/  ISETP.GE.AND P1, PT, R6, R93.reuse, PT ;  /* 0x0000005d0600720c */ /* 0x080fe20003f26270 */
[-C--:B------:R-:W-:Y:S01]  /*36e0*/  FMUL.FTZ R35, R45, R92.reuse ;  /* 0x0000005c2d237220 */ /* 0x080fe20000410000 */
[C---:B------:R-:W-:Y:S01]  /*36f0*/  LOP3.LUT R6, R19.reuse, 0x21, RZ, 0xfc, !PT ;  /* 0x0000002113067812 */ /* 0x040fe200078efcff */
[----:B------:R-:W1:Y:S01]  /*3700*/  MUFU.TANH R33, R33 ;  /* 0x0000002100217308 */ /* 0x000e620000002400 */
[----:B------:R-:W-:Y:S01]  /*3710*/  LOP3.LUT R7, R19, 0x10, RZ, 0xfc, !PT ;  /* 0x0000001013077812 */ /* 0x000fe200078efcff */
[-C--:B------:R-:W-:Y:S01]  /*3720*/  FMUL.FTZ R32, R46, R92.reuse ;  /* 0x0000005c2e207220 */ /* 0x080fe20000410000 */
[----:B------:R-:W-:Y:S01]  /*3730*/  FSEL R68, R68, -INF , !P0 ;  /* 0xff80000044447808 */ /* 0x000fe20004000000 */
[-C--:B------:R-:W-:Y:S01]  /*3740*/  FMUL.FTZ R10, R47, R92.reuse ;  /* 0x0000005c2f0a7220 */ /* 0x080fe20000410000 */
[----:B------:R-:W-:Y:S01]  /*3750*/  FSEL R11, R29, -INF , !P0 ;  /* 0xff8000001d0b7808 */ /* 0x000fe20004000000 */
[-C--:B------:R-:W-:Y:S01]  /*3760*/  FMUL.FTZ R9, R40, R92.reuse ;  /* 0x0000005c28097220 */ /* 0x080fe20000410000 */
[-C--:B------:R-:W-:Y:S01]  /*3770*/  ISETP.GE.AND P0, PT, R6, R93.reuse, PT ;  /* 0x0000005d0600720c */ /* 0x080fe20003f06270 */
[----:B------:R-:W-:Y:S01]  /*3780*/  MUFU.TANH R5, R5 ;  /* 0x0000000500057308 */ /* 0x000fe20000002400 */
[-C--:B------:R-:W-:Y:S01]  /*3790*/  FMUL.FTZ R28, R36, R92.reuse ;  /* 0x0000005c241c7220 */ /* 0x080fe20000410000 */
[----:B------:R-:W-:Y:S01]  /*37a0*/  LOP3.LUT R6, R19, 0x28, RZ, 0xfc, !PT ;  /* 0x0000002813067812 */ /* 0x000fe200078efcff */
[-C--:B------:R-:W-:Y:S01]  /*37b0*/  FMUL.FTZ R41, R41, R92.reuse ;  /* 0x0000005c29297220 */ /* 0x080fe20000410000 */
[----:B------:R-:W-:Y:S01]  /*37c0*/  ISETP.GE.AND P5, PT, R7, R93, PT ;  /* 0x0000005d0700720c */ /* 0x000fe20003fa6270 */
[-C--:B------:R-:W-:Y:S01]  /*37d0*/  FMUL.FTZ R42, R42, R92.reuse ;  /* 0x0000005c2a2a7220 */ /* 0x080fe20000410000 */
[-C--:B------:R-:W-:Y:S01]  /*37e0*/  FMUL.FTZ R43, R43, R92.reuse ;  /* 0x0000005c2b2b7220 */ /* 0x080fe20000410000 */
[-C--:B------:R-:W-:Y:S01]  /*37f0*/  FMUL.FTZ R37, R37, R92.reuse ;  /* 0x0000005c25257220 */ /* 0x080fe20000410000 */
[----:B------:R-:W2:Y:S01]  /*3800*/  MUFU.TANH R34, R34 ;  /* 0x0000002200227308 */ /* 0x000ea20000002400 */
[-C--:B------:R-:W-:Y:S01]  /*3810*/  FMUL.FTZ R38, R38, R92.reuse ;  /* 0x0000005c26267220 */ /* 0x080fe20000410000 */
[----:B------:R-:W-:Y:S01]  /*3820*/  FMUL.FTZ R39, R39, R92 ;  /* 0x0000005c27277220 */ /* 0x000fe20000410000 */
[----:B------:R-:W-:-:S02]  /*3830*/  LOP3.LUT R12, R19, 0x29, RZ, 0xfc, !PT ;  /* 0x00000029130c7812 */ /* 0x000fc400078efcff */
[----:B------:R-:W-:Y:S02]  /*3840*/  FSEL R7, R30, -INF , !P6 ;  /* 0xff8000001e077808 */ /* 0x000fe40007000000 */
[----:B------:R-:W-:Y:S01]  /*3850*/  FSEL R75, R75, -INF , !P6 ;  /* 0xff8000004b4b7808 */ /* 0x000fe20007000000 */
[----:B------:R-:W-:Y:S01]  /*3860*/  MUFU.TANH R20, R20 ;  /* 0x0000001400147308 */ /* 0x000fe20000002400 */
[-C--:B------:R-:W-:Y:S02]  /*3870*/  ISETP.GE.AND P6, PT, R6, R93.reuse, PT ;  /* 0x0000005d0600720c */ /* 0x080fe40003fc6270 */
[----:B---3--:R-:W-:Y:S02]  /*3880*/  FSEL R57, R57, -INF , !P5 ;  /* 0xff80000039397808 */ /* 0x008fe40006800000 */
[----:B------:R-:W-:Y:S02]  /*3890*/  FSEL R6, R31, -INF , !P5 ;  /* 0xff8000001f067808 */ /* 0x000fe40006800000 */
[----:B------:R-:W-:Y:S01]  /*38a0*/  ISETP.GE.AND P5, PT, R12, R93, PT ;  /* 0x0000005d0c00720c */ /* 0x000fe20003fa6270 */
[----:B------:R-:W-:Y:S01]  /*38b0*/  MUFU.TANH R35, R35 ;  /* 0x0000002300237308 */ /* 0x000fe20000002400 */
[----:B-1----:R-:W-:-:S02]  /*38c0*/  FSEL R33, R33, -INF , !P0 ;  /* 0xff80000021217808 */ /* 0x002fc40004000000 */
[----:B------:R-:W-:Y:S02]  /*38d0*/  FSEL R21, R18, -INF , !P0 ;  /* 0xff80000012157808 */ /* 0x000fe40004000000 */
[----:B------:R-:W-:Y:S02]  /*38e0*/  LOP3.LUT R12, R19, 0x30, RZ, 0xfc, !PT ;  /* 0x00000030130c7812 */ /* 0x000fe400078efcff */
[----:B------:R-:W-:Y:S01]  /*38f0*/  ISETP.GT.AND P0, PT, R151, R144, PT ;  /* 0x000000909700720c */ /* 0x000fe20003f04270 */
[----:B------:R-:W1:Y:S01]  /*3900*/  MUFU.TANH R32, R32 ;  /* 0x0000002000207308 */ /* 0x000e620000002400 */
[----:B------:R-:W-:Y:S02]  /*3910*/  FSEL R58, R58, -INF , !P4 ;  /* 0xff8000003a3a7808 */ /* 0x000fe40006000000 */
[----:B------:R-:W-:Y:S02]  /*3920*/  FSEL R56, R56, -INF , !P4 ;  /* 0xff80000038387808 */ /* 0x000fe40006000000 */
[----:B------:R-:W-:-:S02]  /*3930*/  ISETP.GE.AND P4, PT, R12, R93, PT ;  /* 0x0000005d0c00720c */ /* 0x000fc40003f86270 */
[C---:B------:R-:W-:Y:S01]  /*3940*/  LOP3.LUT R12, R19.reuse, 0x31, RZ, 0xfc, !PT ;  /* 0x00000031130c7812 */ /* 0x040fe200078efcff */
[----:B------:R-:W3:Y:S01]  /*3950*/  MUFU.TANH R10, R10 ;  /* 0x0000000a000a7308 */ /* 0x000ee20000002400 */
[C---:B------:R-:W-:Y:S02]  /*3960*/  LOP3.LUT R15, R19.reuse, 0x38, RZ, 0xfc, !PT ;  /* 0x00000038130f7812 */ /* 0x040fe400078efcff */
[----:B------:R-:W-:Y:S02]  /*3970*/  LOP3.LUT R19, R19, 0x39, RZ, 0xfc, !PT ;  /* 0x0000003913137812 */ /* 0x000fe400078efcff */
[----:B------:R-:W-:Y:S02]  /*3980*/  FSEL R13, R52, -INF , !P3 ;  /* 0xff800000340d7808 */ /* 0x000fe40005800000 */
[----:B------:R-:W-:Y:S01]  /*3990*/  FSEL R16, R16, -INF , !P3 ;  /* 0xff80000010107808 */ /* 0x000fe20005800000 */
[----:B------:R-:W4:Y:S01]  /*39a0*/  MUFU.TANH R9, R9 ;  /* 0x0000000900097308 */ /* 0x000f220000002400 */
[----:B------:R-:W-:-:S02]  /*39b0*/  ISETP.GE.AND P3, PT, R12, R93, PT ;  /* 0x0000005d0c00720c */ /* 0x000fc40003f66270 */
[----:B------:R-:W-:Y:S02]  /*39c0*/  FSEL R12, R4, -INF , !P2 ;  /* 0xff800000040c7808 */ /* 0x000fe40005000000 */
[----:B------:R-:W-:Y:S02]  /*39d0*/  FSEL R17, R17, -INF , !P2 ;  /* 0xff80000011117808 */ /* 0x000fe40005000000 */
[----:B--2---:R-:W-:Y:S01]  /*39e0*/  FSEL R34, R34, -INF , !P1 ;  /* 0xff80000022227808 */ /* 0x004fe20004800000 */
[----:B------:R-:W2:Y:S01]  /*39f0*/  MUFU.TANH R14, R41 ;  /* 0x00000029000e7308 */ /* 0x000ea20000002400 */
[----:B------:R-:W-:Y:S02]  /*3a00*/  FSEL R22, R5, -INF , !P1 ;  /* 0xff80000005167808 */ /* 0x000fe40004800000 */
[-C--:B------:R-:W-:Y:S02]  /*3a10*/  ISETP.GE.AND P2, PT, R15, R93.reuse, PT ;  /* 0x0000005d0f00720c */ /* 0x080fe40003f46270 */
[----:B------:R-:W-:-:S02]  /*3a20*/  ISETP.GE.AND P1, PT, R19, R93, PT ;  /* 0x0000005d1300720c */ /* 0x000fc40003f26270 */
[----:B-1----:R-:W-:Y:S01]  /*3a30*/  FSEL R32, R32, -INF , !P6 ;  /* 0xff80000020207808 */ /* 0x002fe20007000000 */
[----:B------:R-:W1:Y:S01]  /*3a40*/  MUFU.TANH R118, R42 ;  /* 0x0000002a00767308 */ /* 0x000e620000002400 */
[----:B------:R-:W-:Y:S02]  /*3a50*/  FSEL R20, R20, -INF , !P6 ;  /* 0xff80000014147808 */ /* 0x000fe40007000000 */
[----:B---3--:R-:W-:Y:S02]  /*3a60*/  FSEL R31, R10, -INF , !P5 ;  /* 0xff8000000a1f7808 */ /* 0x008fe40006800000 */
[----:B------:R-:W-:Y:S02]  /*3a70*/  FSEL R35, R35, -INF , !P5 ;  /* 0xff80000023237808 */ /* 0x000fe40006800000 */
[----:B----4-:R-:W-:Y:S01]  /*3a80*/  FSEL R30, R9, -INF , !P4 ;  /* 0xff800000091e7808 */ /* 0x010fe20006000000 */
        /* <DEDUP_REMOVED lines=27> */
.L_x_7431:
        /* <DEDUP_REMOVED lines=62> */
.L_x_7432:
[----:B------:R-:W-:Y:S05]  /*4020*/  BSYNC.RECONVERGENT B0 ;  /* 0x0000000000007941 */ /* 0x000fea0003800200 */
.L_x_7430:
        /* <DEDUP_REMOVED lines=42> */
.L_x_7429:
[----:B------:R-:W-:Y:S05]  /*42d0*/  BSYNC.RECONVERGENT B1 ;  /* 0x0000000000017941 */ /* 0x000fea0003800200 */
.L_x_7428:
        /* <DEDUP_REMOVED lines=34> */
[----:B-1----:R-:W-:Y:S01]  /*4500*/  FMNMX.FTZ R85, R4, R85, !PT ;  /* 0x0000005504557209 */ /* 0x002fe20007810000 */
        /* <DEDUP_REMOVED lines=190> */
.L_x_7440:
        /* <DEDUP_REMOVED lines=80> */
.L_x_7435:
[----:B------:R-:W-:Y:S05]  /*55f0*/  BSYNC.RECONVERGENT B0 ;  /* 0x0000000000007941 */ /* 0x000fea0003800200 */
.L_x_7434:
[----:B------:R-:W1:Y:S01]  /*5600*/  S2UR UR6, SR_CgaCtaId ;  /* 0x00000000000679c3 */ /* 0x000e620000008800 */
[C---:B------:R-:W-:Y:S01]  /*5610*/  SHF.L.U32 R154, R133.reuse, 0x3, RZ ;  /* 0x00000003859a7819 */ /* 0x040fe200000006ff */
[----:B------:R-:W-:Y:S01]  /*5620*/  UMOV UR7, 0x400 ;  /* 0x0000040000077882 */ /* 0x000fe20000000000 */
[C---:B------:R-:W-:Y:S01]  /*5630*/  LOP3.LUT R153, R133.reuse, 0x18, RZ, 0xc0, !PT ;  /* 0x0000001885997812 */ /* 0x040fe200078ec0ff */
[----:B------:R-:W-:Y:S01]  /*5640*/  IMAD.SHL.U32 R138, R133, 0x20, RZ ;  /* 0x00000020858a7824 */ /* 0x000fe200078e00ff */
[C---:B------:R-:W-:Y:S01]  /*5650*/  LOP3.LUT R4, R154.reuse, 0xc0, RZ, 0xc0, !PT ;  /* 0x000000c09a047812 */ /* 0x040fe200078ec0ff */
[----:B------:R-:W-:Y:S01]  /*5660*/  BSSY.RECONVERGENT B1, `(.L_x_7436) ;  /* 0x000014f000017945 */ /* 0x000fe20003800200 */
[----:B------:R-:W-:Y:S02]  /*5670*/  LOP3.LUT R7, R154, 0x18, RZ, 0xc0, !PT ;  /* 0x000000189a077812 */ /* 0x000fe400078ec0ff */
[----:B------:R-:W-:Y:S02]  /*5680*/  LOP3.LUT R153, R4, R153, RZ, 0xfc, !PT ;  /* 0x0000009904997212 */ /* 0x000fe400078efcff */
[----:B------:R-:W-:Y:S02]  /*5690*/  LOP3.LUT R8, R154, 0x1f20, RZ, 0xc0, !PT ;  /* 0x00001f209a087812 */ /* 0x000fe400078ec0ff */
[----:B------:R-:W-:Y:S02]  /*56a0*/  ISETP.GE.AND P5, PT, R7, R152, PT ;  /* 0x000000980700720c */ /* 0x000fe40003fa6270 */
[----:B------:R-:W-:Y:S02]  /*56b0*/  LOP3.LUT R6, R153, R7, RZ, 0x3c, !PT ;  /* 0x0000000799067212 */ /* 0x000fe400078e3cff */
[----:B------:R-:W-:Y:S02]  /*56c0*/  LOP3.LUT R5, R7, 0x20, RZ, 0xfc, !PT ;  /* 0x0000002007057812 */ /* 0x000fe400078efcff */
[----:B------:R-:W-:Y:S02]  /*56d0*/  LOP3.LUT R6, R8, R6, RZ, 0xfc, !PT ;  /* 0x0000000608067212 */ /* 0x000fe400078efcff */
[-C--:B------:R-:W-:Y:S02]  /*56e0*/  ISETP.GE.AND P4, PT, R5, R152.reuse, PT ;  /* 0x000000980500720c */ /* 0x080fe40003f86270 */
[----:B------:R-:W-:Y:S01]  /*56f0*/  LOP3.LUT R4, R7, 0x40, RZ, 0xfc, !PT ;  /* 0x0000004007047812 */ /* 0x000fe200078efcff */
[----:B-1----:R-:W-:Y:S01]  /*5700*/  ULEA UR6, UR6, UR7, 0x18 ;  /* 0x0000000706067291 */ /* 0x002fe2000f8ec0ff */
[----:B------:R-:W-:Y:S02]  /*5710*/  SHF.R.U32.HI R134, RZ, 0x1, R133 ;  /* 0x00000001ff867819 */ /* 0x000fe40000011685 */
[----:B------:R-:W-:Y:S02]  /*5720*/  ISETP.GE.AND P3, PT, R4, R152, PT ;  /* 0x000000980400720c */ /* 0x000fe40003f66270 */
[C---:B------:R-:W-:Y:S01]  /*5730*/  LEA R4, P0, R140.reuse, R160, 0x1 ;  /* 0x000000a08c047211 */ /* 0x040fe200078008ff */
[----:B------:R-:W-:Y:S01]  /*5740*/  IMAD.U32 R136, RZ, RZ, UR6 ;  /* 0x00000006ff887e24 */ /* 0x000fe2000f8e00ff */
[C---:B------:R-:W-:Y:S02]  /*5750*/  SHF.L.U32 R132, R133.reuse, 0x2, RZ ;  /* 0x0000000285847819 */ /* 0x040fe400000006ff */
[----:B------:R-:W-:Y:S02]  /*5760*/  LEA.HI.X R5, R140, R161, R141, 0x1, P0 ;  /* 0x000000a18c057211 */ /* 0x000fe400000f0c8d */
[----:B------:R-:W-:Y:S01]  /*5770*/  LEA R163, R6, R136, 0x1 ;  /* 0x0000008806a37211 */ /* 0x000fe200078e08ff */
[----:B------:R-:W-:Y:S01]  /*5780*/  IMAD.SHL.U32 R6, R133, 0x10, RZ ;  /* 0x0000001085067824 */ /* 0x000fe200078e00ff */
[----:B------:R-:W-:Y:S02]  /*5790*/  LOP3.LUT R137, R134, 0x8, RZ, 0xc0, !PT ;  /* 0x0000000886897812 */ /* 0x000fe400078ec0ff */
[----:B------:R-:W-:Y:S01]  /*57a0*/  MOV R85, 0x20 ;  /* 0x0000002000557802 */ /* 0x000fe20000000f00 */
[----:B------:R-:W-:Y:S01]  /*57b0*/  @!PT LDS RZ, [RZ] ;  /* 0x00000000fffff984 */ /* 0x000fe20000000800 */
[----:B------:R-:W-:Y:S01]  /*57c0*/  @!PT LDS RZ, [RZ] ;  /* 0x00000000fffff984 */ /* 0x000fe20000000800 */
[----:B------:R-:W-:Y:S01]  /*57d0*/  @!PT LDS RZ, [RZ] ;  /* 0x00000000fffff984 */ /* 0x000fe20000000800 */
[----:B------:R-:W-:Y:S01]  /*57e0*/  @!P5 LDGSTS.E.BYPASS.LTC128B.128 [R163+0x6000], desc[UR4][R160.64] ;  /* 0x06000000a0a3dfae */ /* 0x000fe2000b981a04 */
[C---:B------:R-:W-:Y:S02]  /*57f0*/  LOP3.LUT R135, R6.reuse, 0x3e00, RZ, 0xc0, !PT ;  /* 0x00003e0006877812 */ /* 0x040fe400078ec0ff */
[----:B------:R-:W-:Y:S03]  /*5800*/  LOP3.LUT R6, R6, 0x100, RZ, 0xc0, !PT ;  /* 0x0000010006067812 */ /* 0x000fe600078ec0ff */
[----:B------:R-:W-:Y:S01]  /*5810*/  @P5 STS.128 [R163+0x6000], RZ ;  /* 0x006000ffa3005388 */ /* 0x000fe20000000c00 */
[--C-:B------:R-:W-:Y:S02]  /*5820*/  LOP3.LUT R137, R137, 0xc0, R138.reuse, 0xf8, !PT ;  /* 0x000000c089897812 */ /* 0x100fe400078ef88a */
        /* <DEDUP_REMOVED lines=8> */
[----:B------:R-:W-:Y:S02]  /*58b0*/  LOP3.LUT P0, RZ, R133, 0x4, RZ, 0xc0, !PT ;  /* 0x0000000485ff7812 */ /* 0x000fe4000780c0ff */
[----:B------:R-:W-:Y:S03]  /*58c0*/  IADD3 R151, PT, PT, R151, -0x1, RZ ;  /* 0xffffffff97977810 */ /* 0x000fe60007ffe0ff */
[----:B------:R-:W-:Y:S01]  /*58d0*/  @!PT LDS RZ, [RZ] ;  /* 0x00000000fffff984 */ /* 0x000fe20000000800 */
[----:B------:R-:W-:Y:S01]  /*58e0*/  @!PT LDS RZ, [RZ] ;  /* 0x00000000fffff984 */ /* 0x000fe20000000800 */
[----:B------:R-:W-:Y:S01]  /*58f0*/  @!PT LDS RZ, [RZ] ;  /* 0x00000000fffff984 */ /* 0x000fe20000000800 */
[----:B------:R-:W-:Y:S01]  /*5900*/  @!P3 LDGSTS.E.BYPASS.LTC128B.128 [R163+0x8000], desc[UR4][R160.64+0x80] ;  /* 0x08000080a0a3bfae */ /* 0x000fe2000b981a04 */
[----:B------:R-:W-:Y:S02]  /*5910*/  SEL R85, R85, 0xffffffe0, !P0 ;  /* 0xffffffe055557807 */ /* 0x000fe40004000000 */
        /* <DEDUP_REMOVED lines=17> */
[----:B------:R-:W2:Y:S06]  /*5a30*/  LD.E R147, desc[UR4][R2.64+0x18c] ;  /* 0x00018c0402937980 */ /* 0x000eac000c101900 */
[----:B------:R-:W0:Y:S01]  /*5a40*/  LDGDEPBAR ;  /* 0x00000000000079af */ /* 0x000e220000000000 */
[----:B-1----:R-:W-:Y:S02]  /*5a50*/  LOP3.LUT R5, R138, 0xc0, RZ, 0xc0, !PT ;  /* 0x000000c08a057812 */ /* 0x002fe400078ec0ff */
[----:B------:R-:W-:Y:S02]  /*5a60*/  LOP3.LUT R4, R132, 0x18, RZ, 0xc0, !PT ;  /* 0x0000001884047812 */ /* 0x000fe400078ec0ff */
[----:B------:R-:W-:Y:S02]  /*5a70*/  LOP3.LUT R5, R5, 0x8, R133, 0xf8, !PT ;  /* 0x0000000805057812 */ /* 0x000fe400078ef885 */
[----:B------:R-:W-:Y:S02]  /*5a80*/  LOP3.LUT R137, R137, R4, RZ, 0x3c, !PT ;  /* 0x0000000489897212 */ /* 0x000fe400078e3cff */
[----:B------:R-:W-:Y:S02]  /*5a90*/  LOP3.LUT R5, R6, R5, R4, 0xf6, !PT ;  /* 0x0000000506057212 */ /* 0x000fe400078ef604 */
[----:B------:R-:W-:Y:S03]  /*5aa0*/  LOP3.LUT R128, R128, R137, RZ, 0xfc, !PT ;  /* 0x0000008980807212 */ /* 0x000fe600078efcff */
[----:B------:R-:W-:Y:S01]  /*5ab0*/  IMAD R87, R5, 0x2, R136 ;  /* 0x0000000205577824 */ /* 0x000fe200078e0288 */
[----:B------:R-:W-:Y:S04]  /*5ac0*/  LEA R128, R128, R136, 0x1 ;  /* 0x0000008880807211 */ /* 0x000fe800078e08ff */
[----:B------:R-:W-:Y:S01]  /*5ad0*/  LDSM.16.M88.4 R8, [R87+0x3000] ;  /* 0x003000005708783b */ /* 0x000fe20000000200 */
[----:B------:R-:W-:Y:S01]  /*5ae0*/  IMAD.IADD R86, R128, 0x1, R85 ;  /* 0x0000000180567824 */ /* 0x000fe200078e0255 */
[----:B------:R-:W-:Y:S04]  /*5af0*/  IADD3 R85, PT, PT, R87, R85, RZ ;  /* 0x0000005557557210 */ /* 0x000fe80007ffe0ff */
[----:B------:R-:W1:Y:S06]  /*5b00*/  LDSM.16.M88.4 R32, [R128] ;  /* 0x000000008020783b */ /* 0x000e6c0000000200 */
[----:B------:R-:W3:Y:S06]  /*5b10*/  LDSM.16.M88.4 R16, [R87+0x3400] ;  /* 0x003400005710783b */ /* 0x000eec0000000200 */
[----:B------:R-:W4:Y:S06]  /*5b20*/  LDSM.16.M88.4 R24, [R87+0x3800] ;  /* 0x003800005718783b */ /* 0x000f2c0000000200 */
[----:B------:R-:W5:Y:S06]  /*5b30*/  LDSM.16.M88.4 R88, [R87+0x3c00] ;  /* 0x003c00005758783b */ /* 0x000f6c0000000200 */
[----:B------:R-:W-:Y:S06]  /*5b40*/  LDSM.16.M88.4 R92, [R86] ;  /* 0x00000000565c783b */ /* 0x000fec0000000200 */
[----:B------:R-:W5:Y:S06]  /*5b50*/  LDSM.16.M88.4 R96, [R85+0x3000] ;  /* 0x003000005560783b */ /* 0x000f6c0000000200 */
[----:B------:R-:W5:Y:S01]  /*5b60*/  LDSM.16.M88.4 R100, [R85+0x3400] ;  /* 0x003400005564783b */ /* 0x000f620000000200 */
[C---:B-1----:R-:W-:Y:S05]  /*5b70*/  HMMA.16816.F32.BF16 R4, R32.reuse, R8, RZ ;  /* 0x000000082004723c */ /* 0x042fea00000418ff */
[----:B------:R-:W1:Y:S03]  /*5b80*/  LDSM.16.M88.4 R104, [R85+0x3800] ;  /* 0x003800005568783b */ /* 0x000e660000000200 */
[C---:B------:R-:W-:Y:S03]  /*5b90*/  HMMA.16816.F32.BF16 R8, R32.reuse, R10, RZ ;  /* 0x0000000a2008723c */ /* 0x040fe600000418ff */
[----:B------:R-:W1:Y:S06]  /*5ba0*/  LDSM.16.M88.4 R108, [R85+0x3c00] ;  /* 0x003c0000556c783b */ /* 0x000e6c0000000200 */
[----:B------:R-:W-:Y:S01]  /*5bb0*/  LDSM.16.M88.4 R112, [R87+0x4000] ;  /* 0x004000005770783b */ /* 0x000fe20000000200 */
[C---:B---3--:R-:W-:Y:S05]  /*5bc0*/  HMMA.16816.F32.BF16 R12, R32.reuse, R16, RZ ;  /* 0x00000010200c723c */ /* 0x048fea00000418ff */
[----:B------:R-:W-:Y:S03]  /*5bd0*/  LDSM.16.M88.4 R116, [R87+0x4400] ;  /* 0x004400005774783b */ /* 0x000fe60000000200 */
[C---:B------:R-:W-:Y:S03]  /*5be0*/  HMMA.16816.F32.BF16 R16, R32.reuse, R18, RZ ;  /* 0x000000122010723c */ /* 0x040fe600000418ff */
[----:B------:R-:W-:Y:S05]  /*5bf0*/  LDSM.16.M88.4 R120, [R85+0x4000] ;  /* 0x004000005578783b */ /* 0x000fea0000000200 */
[C---:B----4-:R-:W-:Y:S01]  /*5c00*/  HMMA.16816.F32.BF16 R20, R32.reuse, R24, RZ ;  /* 0x000000182014723c */ /* 0x050fe200000418ff */
[----:B------:R-:W-:Y:S07]  /*5c10*/  LDSM.16.M88.4 R124, [R85+0x4400] ;  /* 0x00440000557c783b */ /* 0x000fee0000000200 */
[C---:B------:R-:W-:Y:S08]  /*5c20*/  HMMA.16816.F32.BF16 R24, R32.reuse, R26, RZ ;  /* 0x0000001a2018723c */ /* 0x040ff000000418ff */
[C---:B-----5:R-:W-:Y:S08]  /*5c30*/  HMMA.16816.F32.BF16 R28, R32.reuse, R88, RZ ;  /* 0x00000058201c723c */ /* 0x060ff000000418ff */
[----:B------:R-:W-:Y:S01]  /*5c40*/  HMMA.16816.F32.BF16 R32, R32, R90, RZ ;  /* 0x0000005a2020723c */ /* 0x000fe200000418ff */
[----:B------:R-:W3:Y:S07]  /*5c50*/  LDSM.16.M88.4 R88, [R128+0x1000] ;  /* 0x001000008058783b */ /* 0x000eee0000000200 */
[C---:B------:R-:W-:Y:S08]  /*5c60*/  HMMA.16816.F32.BF16 R4, R92.reuse, R96, R4 ;  /* 0x000000605c04723c */ /* 0x040ff00000041804 */
[C---:B------:R-:W-:Y:S01]  /*5c70*/  HMMA.16816.F32.BF16 R8, R92.reuse, R98, R8 ;  /* 0x000000625c08723c */ /* 0x040fe20000041808 */
[----:B------:R-:W4:Y:S07]  /*5c80*/  LDSM.16.M88.4 R96, [R87+0x4800] ;  /* 0x004800005760783b */ /* 0x000f2e0000000200 */
        /* <DEDUP_REMOVED lines=8> */
[----:B------:R-:W1:Y:S06]  /*5d10*/  LDSM.16.M88.4 R92, [R85+0x4800] ;  /* 0x00480000555c783b */ /* 0x000e6c0000000200 */
[----:B------:R-:W1:Y:S01]  /*5d20*/  LDSM.16.M88.4 R108, [R85+0x4c00] ;  /* 0x004c0000556c783b */ /* 0x000e620000000200 */
[C---:B---3--:R-:W-:Y:S08]  /*5d30*/  HMMA.16816.F32.BF16 R4, R88.reuse, R112, R4 ;  /* 0x000000705804723c */ /* 0x048ff00000041804 */
[C---:B------:R-:W-:Y:S01]  /*5d40*/  HMMA.16816.F32.BF16 R8, R88.reuse, R114, R8 ;  /* 0x000000725808723c */ /* 0x040fe20000041808 */
[----:B------:R-:W-:Y:S06]  /*5d50*/  LDSM.16.M88.4 R112, [R128+0x2000] ;  /* 0x002000008070783b */ /* 0x000fec0000000200 */
[----:B------:R-:W-:Y:S01]  /*5d60*/  LDSM.16.M88.4 R128, [R85+0x5000] ;  /* 0x005000005580783b */ /* 0x000fe20000000200 */
[C---:B------:R-:W-:Y:S08]  /*5d70*/  HMMA.16816.F32.BF16 R12, R88.reuse, R116, R12 ;  /* 0x00000074580c723c */ /* 0x040ff0000004180c */
[C---:B------:R-:W-:Y:S01]  /*5d80*/  HMMA.16816.F32.BF16 R16, R88.reuse, R118, R16 ;  /* 0x000000765810723c */ /* 0x040fe20000041810 */
[----:B------:R-:W3:Y:S07]  /*5d90*/  LDSM.16.M88.4 R116, [R87+0x5000] ;  /* 0x005000005774783b */ /* 0x000eee0000000200 */
[C---:B----4-:R-:W-:Y:S08]  /*5da0*/  HMMA.16816.F32.BF16 R20, R88.reuse, R96, R20 ;  /* 0x000000605814723c */ /* 0x050ff00000041814 */
[C---:B------:R-:W-:Y:S01]  /*5db0*/  HMMA.16816.F32.BF16 R24, R88.reuse, R98, R24 ;  /* 0x000000625818723c */ /* 0x040fe20000041818 */
[----:B------:R-:W-:Y:S07]  /*5dc0*/  LDSM.16.M88.4 R96, [R87+0x5800] ;  /* 0x005800005760783b */ /* 0x000fee0000000200 */
[C---:B-----5:R-:W-:Y:S08]  /*5dd0*/  HMMA.16816.F32.BF16 R28, R88.reuse, R100, R28 ;  /* 0x00000064581c723c */ /* 0x060ff0000004181c */
[----:B------:R-:W-:Y:S01]  /*5de0*/  HMMA.16816.F32.BF16 R32, R88, R102, R32 ;  /* 0x000000665820723c */ /* 0x000fe20000041820 */
[----:B------:R-:W4:Y:S06]  /*5df0*/  LDSM.16.M88.4 R88, [R87+0x5400] ;  /* 0x005400005758783b */ /* 0x000f2c0000000200 */
[----:B------:R-:W5:Y:S01]  /*5e00*/  LDSM.16.M88.4 R100, [R87+0x5c00] ;  /* 0x005c00005764783b */ /* 0x000f620000000200 */
[C---:B-1----:R-:W-:Y:S08]  /*5e10*/  HMMA.16816.F32.BF16 R4, R104.reuse, R120, R4 ;  /* 0x000000786804723c */ /* 0x042ff00000041804 */
[C---:B------:R-:W-:Y:S01]  /*5e20*/  HMMA.16816.F32.BF16 R8, R104.reuse, R122, R8 ;  /* 0x0000007a6808723c */ /* 0x040fe20000041808 */
[----:B------:R-:W1:Y:S07]  /*5e30*/  LDSM.16.M88.4 R120, [R86+0x2000] ;  /* 0x002000005678783b */ /* 0x000e6e0000000200 */
[C---:B------:R-:W-:Y:S08]  /*5e40*/  HMMA.16816.F32.BF16 R12, R104.reuse, R124, R12 ;  /* 0x0000007c680c723c */ /* 0x040ff0000004180c */
[C---:B------:R-:W-:Y:S08]  /*5e50*/  HMMA.16816.F32.BF16 R16, R104.reuse, R126, R16 ;  /* 0x0000007e6810723c */ /* 0x040ff00000041810 */
[C---:B------:R-:W-:Y:S08]  /*5e60*/  HMMA.16816.F32.BF16 R20, R104.reuse, R92, R20 ;  /* 0x0000005c6814723c */ /* 0x040ff00000041814 */
[C---:B------:R-:W-:Y:S08]  /*5e70*/  HMMA.16816.F32.BF16 R24, R104.reuse, R94, R24 ;  /* 0x0000005e6818723c */ /* 0x040ff00000041818 */
[C---:B------:R-:W-:Y:S08]  /*5e80*/  HMMA.16816.F32.BF16 R28, R104.reuse, R108, R28 ;  /* 0x0000006c681c723c */ /* 0x040ff0000004181c */
[----:B------:R-:W-:Y:S08]  /*5e90*/  HMMA.16816.F32.BF16 R32, R104, R110, R32 ;  /* 0x0000006e6820723c */ /* 0x000ff00000041820 */
[C---:B---3--:R-:W-:Y:S08]  /*5ea0*/  HMMA.16816.F32.BF16 R4, R112.reuse, R116, R4 ;  /* 0x000000747004723c */ /* 0x048ff00000041804 */
[C---:B------:R-:W-:Y:S08]  /*5eb0*/  HMMA.16816.F32.BF16 R8, R112.reuse, R118, R8 ;  /* 0x000000767008723c */ /* 0x040ff00000041808 */
[C---:B----4-:R-:W-:Y:S08]  /*5ec0*/  HMMA.16816.F32.BF16 R12, R112.reuse, R88, R12 ;  /* 0x00000058700c723c */ /* 0x050ff0000004180c */
[C---:B------:R-:W-:Y:S01]  /*5ed0*/  HMMA.16816.F32.BF16 R16, R112.reuse, R90, R16 ;  /* 0x0000005a7010723c */ /* 0x040fe20000041810 */
[----:B------:R-:W3:Y:S07]  /*5ee0*/  LDSM.16.M88.4 R88, [R85+0x5400] ;  /* 0x005400005558783b */ /* 0x000eee0000000200 */
[C---:B------:R-:W-:Y:S08]  /*5ef0*/  HMMA.16816.F32.BF16 R20, R112.reuse, R96, R20 ;  /* 0x000000607014723c */ /* 0x040ff00000041814 */
[C---:B------:R-:W-:Y:S08]  /*5f00*/  HMMA.16816.F32.BF16 R24, R112.reuse, R98, R24 ;  /* 0x000000627018723c */ /* 0x040ff00000041818 */
[C---:B-----5:R-:W-:Y:S08]  /*5f10*/  HMMA.16816.F32.BF16 R28, R112.reuse, R100, R28 ;  /* 0x00000064701c723c */ /* 0x060ff0000004181c */
[----:B------:R-:W-:Y:S08]  /*5f20*/  HMMA.16816.F32.BF16 R32, R112, R102, R32 ;  /* 0x000000667020723c */ /* 0x000ff00000041820 */
[C---:B-1----:R-:W-:Y:S08]  /*5f30*/  HMMA.16816.F32.BF16 R4, R120.reuse, R128, R4 ;  /* 0x000000807804723c */ /* 0x042ff00000041804 */
[C---:B------:R-:W-:Y:S08]  /*5f40*/  HMMA.16816.F32.BF16 R8, R120.reuse, R130, R8 ;  /* 0x000000827808723c */ /* 0x040ff00000041808 */
[C---:B---3--:R-:W-:Y:S03]  /*5f50*/  HMMA.16816.F32.BF16 R12, R120.reuse, R88, R12 ;  /* 0x00000058780c723c */ /* 0x048fe6000004180c */
        /* <DEDUP_REMOVED lines=117> */
[-C--:B------:R-:W-:Y:S04]  /*66b0*/  @!P2 IADD3 R7, PT, PT, R7, -R8.reuse, RZ ;  /* 0x800000080707a210 */ /* 0x080fe80007ffe0ff */
[----:B------:R-:W-:Y:S07]  /*66c0*/  ISETP.GE.U32.AND P2, PT, R7, R8, PT ;  /* 0x000000080700720c */ /* 0x000fee0003f46070 */
[----:B------:R-:W-:Y:S02]  /*66d0*/  @P1 IADD3 R9, PT, PT, R9, 0x1, RZ ;  /* 0x0000000109091810 */ /* 0x000fe40007ffe0ff */
[----:B------:R-:W-:Y:S04]  /*66e0*/  ISETP.GE.AND P1, PT, R10, RZ, PT ;  /* 0x000000ff0a00720c */ /* 0x000fe80003f26270 */
[----:B------:R-:W-:Y:S01]  /*66f0*/  @P2 VIADD R11, R11, 0x1 ;  /* 0x000000010b0b2836 */ /* 0x000fe20000000000 */
[----:B------:R-:W-:Y:S02]  /*6700*/  ISETP.GE.AND P2, PT, R4, RZ, PT ;  /* 0x000000ff0400720c */ /* 0x000fe40003f46270 */
[----:B------:R-:W-:Y:S06]  /*6710*/  LOP3.LUT R4, RZ, R12, RZ, 0x33, !PT ;  /* 0x0000000cff047212 */ /* 0x000fec00078e33ff */
[----:B------:R-:W-:Y:S01]  /*6720*/  @!P1 IMAD.MOV R9, RZ, RZ, -R9 ;  /* 0x000000ffff099224 */ /* 0x000fe200078e0a09 */
[----:B------:R-:W-:Y:S04]  /*6730*/  ISETP.NE.AND P1, PT, R12, RZ, PT ;  /* 0x000000ff0c00720c */ /* 0x000fe80003f25270 */
        /* <DEDUP_REMOVED lines=24> */
.L_x_7439:
[----:B------:R-:W-:Y:S05]  /*68c0*/  BSYNC.RECONVERGENT B0 ;  /* 0x0000000000007941 */ /* 0x000fea0003800200 */
.L_x_7438:
        /* <DEDUP_REMOVED lines=40> */
.L_x_7437:
[----:B------:R-:W-:Y:S05]  /*6b50*/  BSYNC.RECONVERGENT B1 ;  /* 0x0000000000017941 */ /* 0x000fea0003800200 */
.L_x_7436:
        /* <DEDUP_REMOVED lines=29> */
[C---:B--2---:R-:W-:Y:S01]  /*6d30*/  FMUL.FTZ R4, R87.reuse, R4 ;  /* 0x0000000457047220 */ /* 0x044fe20000410000 */
        /* <DEDUP_REMOVED lines=14> */
[--C-:B------:R-:W-:Y:S01]  /*6e20*/  FFMA.FTZ R115, R115, R87, -R97.reuse ;  /* 0x0000005773737223 */ /* 0x100fe20000010861 */
        /* <DEDUP_REMOVED lines=49> */
[-CC-:B------:R-:W-:Y:S01]  /*7140*/  FFMA.FTZ R118, R118, R87.reuse, -R94.reuse ;  /* 0x0000005776767223 */ /* 0x180fe2000001085e */
[-CC-:B------:R-:W-:Y:S01]  /*7150*/  FFMA.FTZ R126, R95, R87.reuse, -R97.reuse ;  /* 0x000000575f7e7223 */ /* 0x180fe20000010861 */
[-CC-:B------:R-:W-:Y:S01]  /*7160*/  FFMA.FTZ R128, R91, R87.reuse, -R94.reuse ;  /* 0x000000575b807223 */ /* 0x180fe2000001085e */
[-CC-:B------:R-:W-:Y:S01]  /*7170*/  FFMA.FTZ R129, R90, R87.reuse, -R94.reuse ;  /* 0x000000575a817223 */ /* 0x180fe2000001085e */
[----:B------:R-:W-:Y:S01]  /*7180*/  LDSM.16.MT88.4 R52, [R100+0x2000] ;  /* 0x002000006434783b */ /* 0x000fe20000004200 */
[--C-:B------:R-:W-:Y:S03]  /*7190*/  FFMA.FTZ R137, R89, R87, -R94.reuse ;  /* 0x0000005759897223 */ /* 0x100fe6000001085e */
        /* <DEDUP_REMOVED lines=12> */
[-CC-:B------:R-:W-:Y:S01]  /*7260*/  FFMA.FTZ R121, R125, R87.reuse, -R97.reuse ;  /* 0x000000577d797223 */ /* 0x180fe20000010861 */
[-CC-:B------:R-:W-:Y:S01]  /*7270*/  FFMA.FTZ R125, R98, R87.reuse, -R94.reuse ;  /* 0x00000057627d7223 */ /* 0x180fe2000001085e */
        /* <DEDUP_REMOVED lines=29> */
[----:B------:R-:W-:Y:S01]  /*7450*/  ISETP.GT.AND P0, PT, R151, R144, PT ;  /* 0x000000909700720c */ /* 0x000fe20003f04270 */
        /* <DEDUP_REMOVED lines=136> */
.L_x_7433:
        /* <DEDUP_REMOVED lines=11> */
.L_x_7454:
        /* <DEDUP_REMOVED lines=92> */
[----:B------:R-:W3:Y:S03]  /*8350*/  @P1 MUFU.LG2 R5, R5 ;  /* 0x0000000500051308 */ /* 0x000ee60000000c00 */
[----:B----4-:R4:W5:Y:S04]  /*8360*/  LD.E R52, desc[UR4][R2.64+0xcc] ;  /* 0x0000cc0402347980 */ /* 0x010968000c101900 */
[----:B-1----:R-:W4:Y:S01]  /*8370*/  LD.E R6, desc[UR4][R2.64+0x60] ;  /* 0x0000600402067980 */ /* 0x002f22000c101900 */
[----:B------:R-:W1:Y:S01]  /*8380*/  @P0 MUFU.LG2 R4, R4 ;  /* 0x0000000400040308 */ /* 0x000e620000000c00 */
[----:B------:R-:W-:-:S02]  /*8390*/  LOP3.LUT R8, R132, 0xd8, RZ, 0xc0, !PT ;  /* 0x000000d884087812 */ /* 0x000fc400078ec0ff */
[----:B------:R2:W5:Y:S01]  /*83a0*/  LD.E.64 R60, desc[UR4][R2.64+0x78] ;  /* 0x00007804023c7980 */ /* 0x000562000c101b00 */
[----:B------:R-:W-:Y:S02]  /*83b0*/  SHF.L.U32 R149, R149, 0x6, RZ ;  /* 0x0000000695957819 */ /* 0x000fe400000006ff */
[----:B---3--:R-:W-:Y:S01]  /*83c0*/  LOP3.LUT R7, R134, 0x30, RZ, 0xc0, !PT ;  /* 0x0000003086077812 */ /* 0x008fe200078ec0ff */
[----:B------:R3:W5:Y:S01]  /*83d0*/  LD.E.64 R58, desc[UR4][R2.64+0xa8] ;  /* 0x0000a804023a7980 */ /* 0x000762000c101b00 */
[----:B------:R-:W-:Y:S01]  /*83e0*/  LOP3.LUT R134, R8, 0x18, R134, 0x78, !PT ;  /* 0x0000001808867812 */ /* 0x000fe200078e7886 */
[----:B------:R-:W-:Y:S01]  /*83f0*/  @P1 FMUL.FTZ R5, R5, 0.69314718246459960938 ;  /* 0x3f31721805051820 */ /* 0x000fe20000410000 */
[----:B------:R-:W-:Y:S02]  /*8400*/  SHF.R.U32.HI R53, RZ, 0x2, R133 ;  /* 0x00000002ff357819 */ /* 0x000fe40000011685 */
[----:B------:R-:W-:-:S04]  /*8410*/  LOP3.LUT R134, R134, 0xf24, R132, 0xf8, !PT ;  /* 0x00000f2486867812 */ /* 0x000fc800078ef884 */
[----:B------:R-:W-:Y:S01]  /*8420*/  LEA R136, R134, R136, 0x2 ;  /* 0x0000008886887211 */ /* 0x000fe200078e10ff */
[----:B------:R-:W-:Y:S01]  /*8430*/  BAR.SYNC.DEFER_BLOCKING 0x0 ;  /* 0x0000000000007b1d */ /* 0x000fe20000010000 */
[----:B-1----:R-:W-:Y:S01]  /*8440*/  @P0 FMUL.FTZ R4, R4, 0.69314718246459960938 ;  /* 0x3f31721804040820 */ /* 0x002fe20000410000 */
[----:B------:R-:W-:Y:S01]  /*8450*/  MOV R55, 0xff800000 ;  /* 0xff80000000377802 */ /* 0x000fe20000000f00 */
[C---:B-----5:R-:W-:Y:S01]  /*8460*/  @P1 FFMA.FTZ R55, R0.reuse, R86, R5 ;  /* 0x0000005600371223 */ /* 0x060fe20000010005 */
[----:B------:R-:W-:Y:S01]  /*8470*/  MOV R54, 0xff800000 ;  /* 0xff80000000367802 */ /* 0x000fe20000000f00 */
[----:B------:R-:W-:Y:S01]  /*8480*/  @P0 FFMA.FTZ R54, R0, R85, R4 ;  /* 0x0000005500360223 */ /* 0x000fe20000010004 */
[----:B------:R-:W-:Y:S01]  /*8490*/  LOP3.LUT R53, R7, 0x7, R53, 0xf8, !PT ;  /* 0x0000000707357812 */ /* 0x000fe200078ef835 */
[----:B------:R3:W1:Y:S04]  /*84a0*/  LDS.128 R48, [R136] ;  /* 0x0000000088307984 */ /* 0x0006680000000c00 */
        /* <DEDUP_REMOVED lines=15> */
[----:B------:R3:W2:Y:S01]  /*85a0*/  LDS.128 R4, [R136+0x5800] ;  /* 0x0058000088047984 */ /* 0x0006a20000000c00 */
[----:B-1----:R-:W-:Y:S05]  /*85b0*/  @P0 BRA `(.L_x_7443) ;  /* 0x0000000000240947 */ /* 0x002fea0003800000 */
        /* <DEDUP_REMOVED lines=9> */
.L_x_7443:
[----:B------:R-:W-:Y:S05]  /*8650*/  BSYNC.RECONVERGENT B0 ;  /* 0x0000000000007941 */ /* 0x000fea0003800200 */
.L_x_7442:
[----:B------:R-:W-:Y:S01]  /*8660*/  SHF.R.U32.HI R133, RZ, 0x3, R133 ;  /* 0x00000003ff857819 */ /* 0x000fe20000011685 */
[----:B---3--:R3:W5:Y:S01]  /*8670*/  LD.E R2, desc[UR4][R2.64+0xc0] ;  /* 0x0000c00402027980 */ /* 0x008762000c101900 */
        /* <DEDUP_REMOVED lines=24> */
.L_x_7445:
[----:B------:R-:W-:Y:S05]  /*8800*/  BSYNC.RECONVERGENT B0 ;  /* 0x0000000000007941 */ /* 0x000fea0003800200 */
.L_x_7444:
        /* <DEDUP_REMOVED lines=14> */
.L_x_7447:
[----:B------:R-:W-:Y:S05]  /*88f0*/  BSYNC.RECONVERGENT B0 ;  /* 0x0000000000007941 */ /* 0x000fea0003800200 */
.L_x_7446:
[----:B------:R-:W-:Y:S04]  /*8900*/  BSSY.RECONVERGENT B0, `(.L_x_7448) ;  /* 0x000000e000007945 */ /* 0x000fe80003800200 */
[----:B------:R-:W-:Y:S05]  /*8910*/  @P5 BRA `(.L_x_7449) ;  /* 0x0000000000305947 */ /* 0x000fea0003800000 */
[-C--:B-----5:R-:W-:Y:S02]  /*8920*/  ISETP.GE.AND P5, PT, R132, R2.reuse, PT ;  /* 0x000000028400720c */ /* 0x0a0fe40003fa6270 */
[-C--:B------:R-:W-:Y:S02]  /*8930*/  ISETP.GE.AND P3, PT, R3, R2.reuse, PT ;  /* 0x000000020300720c */ /* 0x080fe40003f66270 */
[----:B------:R-:W-:-:S09]  /*8940*/  ISETP.GE.AND P1, PT, R0, R2, PT ;  /* 0x000000020000720c */ /* 0x000fd20003f26270 */
[CC--:B---34-:R-:W-:Y:S02]  /*8950*/  @!P5 LEA R16, P4, R133.reuse, R60.reuse, 0x2 ;  /* 0x0000003c8510d211 */ /* 0x0d8fe400078810ff */
        /* <DEDUP_REMOVED lines=8> */
.L_x_7449:
[----:B------:R-:W-:Y:S05]  /*89e0*/  BSYNC.RECONVERGENT B0 ;  /* 0x0000000000007941 */ /* 0x000fea0003800200 */
.L_x_7448:
[----:B---3--:R-:W-:Y:S02]  /*89f0*/  MOV R8, R148 ;  /* 0x0000009400087202 */ /* 0x008fe40000000f00 */
[----:B------:R-:W-:-:S04]  /*8a00*/  MOV R9, 0x0 ;  /* 0x0000000000097802 */ /* 0x000fc80000000f00 */
[----:B-12-45:R-:W-:Y:S05]  /*8a10*/  @P6 RET.REL.NODEC R8 `(_ZN5flash24flash_fwd_splitkv_kernelI23Flash_fwd_kernel_traitsILi96ELi64ELi64ELi4ELb0ELb0EN7cutlass10bfloat16_tE19Flash_kernel_traitsILi96ELi64ELi64ELi4ES3_EELb0ELb0ELb0ELb0ELb0ELb1ELb1ELb0EEEvNS_16Flash_fwd_paramsE) ;  /* 0xffffff7408786950 */ /* 0x036fea0003c3ffff */
        /* <DEDUP_REMOVED lines=11> */
[----:B-1----:R-:W-:Y:S05]  /*8ad0*/  @P0 RET.REL.NODEC R2 `(_ZN5flash24flash_fwd_splitkv_kernelI23Flash_fwd_kernel_traitsILi96ELi64ELi64ELi4ELb0ELb0EN7cutlass10bfloat16_tE19Flash_kernel_traitsILi96ELi64ELi64ELi4ES3_EELb0ELb0ELb0ELb0ELb0ELb1ELb1ELb0EEEvNS_16Flash_fwd_paramsE) ;  /* 0xffffff7402480950 */ /* 0x002fea0003c3ffff */
[----:B------:R-:W-:Y:S01]  /*8ae0*/  LEA R2, P0, R133, R60, 0x2 ;  /* 0x0000003c85027211 */ /* 0x000fe200078010ff */
[----:B------:R-:W-:-:S03]  /*8af0*/  IMAD.MOV.U32 R149, RZ, RZ, 0x0 ;  /* 0x00000000ff957424 */ /* 0x000fc600078e00ff */
[----:B------:R-:W-:-:S05]  /*8b00*/  LEA.HI.X R3, R133, R61, R52, 0x2, P0 ;  /* 0x0000003d85037211 */ /* 0x000fca00000f1434 */
[----:B------:R1:W-:Y:S02]  /*8b10*/  ST.E.128 desc[UR4][R2.64+0x4900], R4 ;  /* 0x0049000402007985 */ /* 0x0003e4000c101d04 */
[----:B-1----:R-:W-:Y:S05]  /*8b20*/  RET.REL.NODEC R148 `(_ZN5flash24flash_fwd_splitkv_kernelI23Flash_fwd_kernel_traitsILi96ELi64ELi64ELi4ELb0ELb0EN7cutlass10bfloat16_tE19Flash_kernel_traitsILi96ELi64ELi64ELi4ES3_EELb0ELb0ELb0ELb0ELb0ELb1ELb1ELb0EEEvNS_16Flash_fwd_paramsE) ;  /* 0xffffff7494347950 */ /* 0x002fea0003c3ffff */
.L_x_7441:
[----:B------:R-:W-:Y:S01]  /*8b30*/  MOV R4, 0x1f ;  /* 0x0000001f00047802 */ /* 0x000fe20000000f00 */
[----:B------:R-:W-:Y:S01]  /*8b40*/  IMAD.MOV.U32 R5, RZ, RZ, 0x2 ;  /* 0x00000002ff057424 */ /* 0x000fe200078e00ff */
[----:B------:R-:W-:Y:S01]  /*8b50*/  MOV R7, R162 ;  /* 0x000000a200077202 */ /* 0x000fe20000000f00 */
[----:B------:R-:W-:-:S07]  /*8b60*/  IMAD.MOV.U32 R6, RZ, RZ, -0x1 ;  /* 0xffffffffff067424 */ /* 0x000fce00078e00ff */
[----:B-1---5:R-:W-:Y:S05]  /*8b70*/  WARPSYNC.COLLECTIVE R6, `(.L_x_7450) ;  /* 0x0000000006087348 */ /* 0x022fea0003c00000 */
[----:B------:R2:W3:Y:S02]  /*8b80*/  SHFL.BFLY P0, R4, R7, R5, R4 ;  /* 0x0c00000507047389 */ /* 0x0004e40000000004 */
[----:B-123-5:R-:W-:Y:S05]  /*8b90*/  ENDCOLLECTIVE ;  /* 0x000000000000791b */ /* 0x02efea0003800000 */
.L_x_7450:
        /* <DEDUP_REMOVED lines=8> */
.L_x_7451:
[----:B------:R-:W-:Y:S01]  /*8c20*/  MOV R8, R4 ;  /* 0x0000000400087202 */ /* 0x000fe20000000f00 */
[----:B------:R-:W-:Y:S01]  /*8c30*/  IMAD.MOV.U32 R7, RZ, RZ, R157 ;  /* 0x000000ffff077224 */ /* 0x000fe200078e009d */
[----:B------:R-:W-:Y:S02]  /*8c40*/  MOV R4, 0x1f ;  /* 0x0000001f00047802 */ /* 0x000fe40000000f00 */
[----:B------:R-:W-:-:S07]  /*8c50*/  MOV R5, 0x2 ;  /* 0x0000000200057802 */ /* 0x000fce0000000f00 */
[----:B------:R-:W-:Y:S05]  /*8c60*/  WARPSYNC.COLLECTIVE R6, `(.L_x_7452) ;  /* 0x0000000006087348 */ /* 0x000fea0003c00000 */
[----:B------:R1:W2:Y:S02]  /*8c70*/  SHFL.BFLY P0, R4, R7, R5, R4 ;  /* 0x0c00000507047389 */ /* 0x0002a40000000004 */
[----:B-12---:R-:W-:Y:S05]  /*8c80*/  ENDCOLLECTIVE ;  /* 0x000000000000791b */ /* 0x006fea0003800000 */
.L_x_7452:
[----:B------:R-:W-:Y:S01]  /*8c90*/  FADD.FTZ R157, R4, R157 ;  /* 0x0000009d049d7221 */ /* 0x000fe20000010000 */
[----:B------:R-:W-:Y:S02]  /*8ca0*/  MOV R4, 0x1f ;  /* 0x0000001f00047802 */ /* 0x000fe40000000f00 */
[----:B------:R-:W-:Y:S01]  /*8cb0*/  MOV R5, 0x1 ;  /* 0x0000000100057802 */ /* 0x000fe20000000f00 */
[----:B------:R-:W-:-:S07]  /*8cc0*/  IMAD.MOV.U32 R7, RZ, RZ, R157 ;  /* 0x000000ffff077224 */ /* 0x000fce00078e009d */
[----:B------:R-:W-:Y:S05]  /*8cd0*/  WARPSYNC.COLLECTIVE R6, `(.L_x_7453) ;  /* 0x0000000006087348 */ /* 0x000fea0003c00000 */
[----:B------:R1:W2:Y:S02]  /*8ce0*/  SHFL.BFLY P0, R4, R7, R5, R4 ;  /* 0x0c00000507047389 */ /* 0x0002a40000000004 */
[----:B-12---:R-:W-:Y:S05]  /*8cf0*/  ENDCOLLECTIVE ;  /* 0x000000000000791b */ /* 0x006fea0003800000 */
.L_x_7453:
[----:B------:R-:W-:Y:S01]  /*8d00*/  FADD.FTZ R5, R162, R8 ;  /* 0x00000008a2057221 */ /* 0x000fe20000010000 */
[----:B------:R-:W-:Y:S06]  /*8d10*/  BRA `(.L_x_7454) ;  /* 0xfffffff0001c7947 */ /* 0x000fec000383ffff */
.L_x_7455:
        /* <DEDUP_REMOVED lines=14> */
.L_x_11667:


//--------------------- .text._ZN5flash24flash_fwd_splitkv_kernelI23Flash_fwd_kernel_traitsILi96ELi64ELi64ELi4ELb0ELb0EN7cutlass10bfloat16_tE19Flash_kernel_traitsILi96ELi64ELi64ELi4ES3_EELb0ELb0ELb0ELb0ELb0ELb0ELb1ELb1EEEvNS_16Flash_fwd_paramsE --------------------------
	.section	.text._ZN5flash24flash_fwd_splitkv_kernelI23Flash_fwd_kernel_traitsILi96ELi64ELi64ELi4ELb0ELb0EN7cutlass10bfloat16_tE19Flash_kernel_traitsILi96ELi64ELi64ELi4ES3_EELb0ELb0ELb0ELb0ELb0ELb0ELb1ELb1EEEvNS_16Flash_fwd_paramsE,"ax",@progbits
	.align	128
        .global         _ZN5flash24flash_fwd_splitkv_kernelI23Flash_fwd_kernel_traitsILi96ELi64ELi64ELi4ELb0ELb0EN7cutlass10bfloat16_tE19Flash_kernel_traitsILi96ELi64ELi64ELi4ES3_EELb0ELb0ELb0ELb0ELb0ELb0ELb1ELb1EEEvNS_16Flash_fwd_paramsE
        .type           _ZN5flash24flash_fwd_splitkv_kernelI23Flash_fwd_kernel_traitsILi96ELi64ELi64ELi4ELb0ELb0EN7cutlass10bfloat16_tE19Flash_kernel_traitsILi96ELi64ELi64ELi4ES3_EELb0ELb0ELb0ELb0ELb0ELb0ELb1ELb1EEEvNS_16Flash_fwd_paramsE,@function
        .size           _ZN5flash24flash_fwd_splitkv_kernelI23Flash_fwd_kernel_traitsILi96ELi64ELi64ELi4ELb0ELb0EN7cutlass10bfloat16_tE19Flash_kernel_traitsILi96ELi64ELi64ELi4ES3_EELb0ELb0ELb0ELb0ELb0ELb0ELb1ELb1EEEvNS_16Flash_fwd_paramsE,(.L_x_11668 - _ZN5flash24flash_fwd_splitkv_kernelI23Flash_fwd_kernel_traitsILi96ELi64ELi64ELi4ELb0ELb0EN7cutlass10bfloat16_tE19Flash_kernel_traitsILi96ELi64ELi64ELi4ES3_EELb0ELb0ELb0ELb0ELb0ELb0ELb1ELb1EEEvNS_16Flash_fwd_paramsE)
        .other          _ZN5flash24flash_fwd_splitkv_kernelI23Flash_fwd_kernel_traitsILi96ELi64ELi64ELi4ELb0ELb0EN7cutlass10bfloat16_tE19Flash_kernel_traitsILi96ELi64ELi64ELi4ES3_EELb0ELb0ELb0ELb0ELb0ELb0ELb1ELb1EEEvNS_16Flash_fwd_paramsE,@"STO_CUDA_ENTRY STV_DEFAULT"
_ZN5flash24flash_fwd_splitkv_kernelI23Flash_fwd_kernel_traitsILi96ELi64ELi64ELi4ELb0ELb0EN7cutlass10bfloat16_tE19Flash_kernel_traitsILi96ELi64ELi64ELi4ES3_EELb0ELb0ELb0ELb0ELb0ELb0ELb1ELb1EEEvNS_16Flash_fwd_paramsE:
.text._ZN5flash24flash_fwd_splitkv_kernelI23Flash_fwd_kernel_traitsILi96ELi64ELi64ELi4ELb0ELb0EN7cutlass10bfloat16_tE19Flash_kernel_traitsILi96ELi64ELi64ELi4ES3_EELb0ELb0ELb0ELb0ELb0ELb0ELb1ELb1EEEvNS_16Flash_fwd_paramsE:
        /* <DEDUP_REMOVED lines=11> */
[----:B-1----:R-:W-:-:S05]  /*00b0*/  VIADD R4, R4, 0xffffffe ;  /* 0x0ffffffe04047836 */ /* 0x002fca0000000000 */
[----:B------:R-:W1:Y:S01]  /*00c0*/  LDC R2, c[0x0][0x374] ;  /* 0x0000dd00ff027b82 */ /* 0x000e620000000800 */
[----:B------:R-:W5:Y:S02]  /*00d0*/  F2I.FTZ.U32.TRUNC.NTZ R5, R4 ;  /* 0x0000000400057305 */ /* 0x000f64000021f000 */
[----:B-----5:R-:W-:Y:S01]  /*00e0*/  IMAD.MOV R0, RZ, RZ, -R5 ;  /* 0x000000ffff007224 */ /* 0x020fe200078e0a05 */
        /* <DEDUP_REMOVED lines=14> */
[----:B------:R-:W-:Y:S05]  /*01d0*/  CALL.REL.NOINC `($_ZN5flash24flash_fwd_splitkv_kernelI23Flash_fwd_kernel_traitsILi96ELi64ELi64ELi4ELb0ELb0EN7cutlass10bfloat16_tE19Flash_kernel_traitsILi96ELi64ELi64ELi4ES3_EELb0ELb0ELb0ELb0ELb0ELb0ELb1ELb1EEEvNS_16Flash_fwd_paramsE$_ZN5flash30compute_attn_1rowblock_splitkvI23Flash_fwd_kernel_traitsILi96ELi64ELi64ELi4ELb0ELb0EN7cutlass10bfloat16_tE19Flash_kernel_traitsILi96ELi64ELi64ELi4ES3_EELb0ELb0ELb0ELb0ELb0ELb0ELb1ELb1ENS_16Flash_fwd_paramsEEEvRKT8_iiiii) ;  /* 0x0000000000087944 */ /* 0x000fea0003c00000 */
[----:B------:R-:W-:Y:S05]  /*01e0*/  BSYNC.RECONVERGENT B4 ;  /* 0x0000000000047941 */ /* 0x000fea0003800200 */
.L_x_7456:
[----:B------:R-:W-:Y:S05]  /*01f0*/  EXIT ;  /* 0x000000000000794d */ /* 0x000fea0003800000 */
        .type           $_ZN5flash24flash_fwd_splitkv_kernelI23Flash_fwd_kernel_traitsILi96ELi64ELi64ELi4ELb0ELb0EN7cutlass10bfloat16_tE19Flash_kernel_traitsILi96ELi64ELi64ELi4ES3_EELb0ELb0ELb0ELb0ELb0ELb0ELb1ELb1EEEvNS_16Flash_fwd_paramsE$_ZN5flash30compute_attn_1rowblock_splitkvI23Flash_fwd_kernel_traitsILi96ELi64ELi64ELi4ELb0ELb0EN7cutlass10bfloat16_tE19Flash_kernel_traitsILi96ELi64ELi64ELi4ES3_EELb0ELb0ELb0ELb0ELb0ELb0ELb1ELb1ENS_16Flash_fwd_paramsEEEvRKT8_iiiii,@function
        .size           $_ZN5flash24flash_fwd_splitkv_kernelI23Flash_fwd_kernel_traitsILi96ELi64ELi64ELi4ELb0ELb0EN7cutlass10bfloat16_tE19Flash_kernel_traitsILi96ELi64ELi64ELi4ES3_EELb0ELb0ELb0ELb0ELb0ELb0ELb1ELb1EEEvNS_16Flash_fwd_paramsE$_ZN5flash30compute_attn_1rowblock_splitkvI23Flash_fwd_kernel_traitsILi96ELi64ELi64ELi4ELb0ELb0EN7cutlass10bfloat16_tE19Flash_kernel_traitsILi96ELi64ELi64ELi4ES3_EELb0ELb0ELb0ELb0ELb0ELb0ELb1ELb1ENS_16Flash_fwd_paramsEEEvRKT8_iiiii,(.L_x_11668 - $_ZN5flash24flash_fwd_splitkv_kernelI23Flash_fwd_kernel_traitsILi96ELi64ELi64ELi4ELb0ELb0EN7cutlass10bfloat16_tE19Flash_kernel_traitsILi96ELi64ELi64ELi4ES3_EELb0ELb0ELb0ELb0ELb0ELb0ELb1ELb1EEEvNS_16Flash_fwd_paramsE$_ZN5flash30compute_attn_1rowblock_splitkvI23Flash_fwd_kernel_traitsILi96ELi64ELi64ELi4ELb0ELb0EN7cutlass10bfloat16_tE19Flash_kernel_traitsILi96ELi64ELi64ELi4ES3_EELb0ELb0ELb0ELb0ELb0ELb0ELb1ELb1ENS_16Flash_fwd_paramsEEEvRKT8_iiiii)
$_ZN5flash24flash_fwd_splitkv_kernelI23Flash_fwd_kernel_traitsILi96ELi64ELi64ELi4ELb0ELb0EN7cutlass10bfloat16_tE19Flash_kernel_traitsILi96ELi64ELi64ELi4ES3_EELb0ELb0ELb0ELb0ELb0ELb0ELb1ELb1EEEvNS_16Flash_fwd_paramsE$_ZN5flash30compute_attn_1rowblock_splitkvI23Flash_fwd_kernel_traitsILi96ELi64ELi64ELi4ELb0ELb0EN7cutlass10bfloat16_tE19Flash_kernel_traitsILi96ELi64ELi64ELi4ES3_EELb0ELb0ELb0ELb0ELb0ELb0ELb1ELb1ENS_16Flash_fwd_paramsEEEvRKT8_iiiii:
        /* <DEDUP_REMOVED lines=26> */
[C---:B------:R-:W-:Y:S02]  /*03a0*/  ISETP.NE.AND.EX P2, PT, R5.reuse, RZ, PT, P2 ;  /* 0x000000ff0500720c */ /* 0x040fe40003f45320 */
[----:B------:R-:W-:Y:S01]  /*03b0*/  IADD3 R8, P1, PT, R4, R88, RZ ;  /* 0x0000005804087210 */ /* 0x000fe20007f3e0ff */
[----:B------:R-:W-:Y:S01]  /*03c0*/  BSSY.RECONVERGENT B0, `(.L_x_7457) ;  /* 0x000000a000007945 */ /* 0x000fe20003800200 */
[----:B------:R-:W-:Y:S01]  /*03d0*/  ISETP.NE.U32.AND P0, PT, R6, RZ, PT ;  /* 0x000000ff0600720c */ /* 0x000fe20003f05070 */
[----:B------:R-:W-:Y:S02]  /*03e0*/  IMAD.MOV.U32 R14, RZ, RZ, -0x1 ;  /* 0xffffffffff0e7424 */ /* 0x000fe400078e00ff */
[----:B------:R-:W-:Y:S01]  /*03f0*/  IMAD.X R9, R5, 0x1, R86, P1 ;  /* 0x0000000105097824 */ /* 0x000fe200008e0656 */
[----:B------:R-:W-:-:S05]  /*0400*/  ISETP.NE.AND.EX P0, PT, R7, RZ, PT, P0 ;  /* 0x000000ff0700720c */ /* 0x000fca0003f05300 */
[----:B------:R-:W-:Y:S08]  /*0410*/  @!P2 BRA `(.L_x_7458) ;  /* 0x000000000010a947 */ /* 0x000ff00003800000 */
[----:B------:R-:W2:Y:S02]  /*0420*/  LD.E.U8 R4, desc[UR4][R84.64+0x1b2] ;  /* 0x0001b20454047980 */ /* 0x000ea4000c101100 */
[----:B--2---:R-:W-:-:S13]  /*0430*/  ISETP.NE.AND P1, PT, R4, RZ, PT ;  /* 0x000000ff0400720c */ /* 0x004fda0003f25270 */
[----:B------:R-:W-:Y:S05]  /*0440*/  @!P1 BRA `(.L_x_7458) ;  /* 0x0000000000049947 */ /* 0x000fea0003800000 */
[----:B------:R2:W5:Y:S02]  /*0450*/  LD.E R14, desc[UR4][R8.64] ;  /* 0x00000004080e7980 */ /* 0x000564000c101900 */
.L_x_7458:
[----:B------:R-:W-:Y:S05]  /*0460*/  BSYNC.RECONVERGENT B0 ;  /* 0x0000000000007941 */ /* 0x000fea0003800200 */
.L_x_7457:
[----:B------:R-:W-:Y:S04]  /*0470*/  BSSY.RECONVERGENT B0, `(.L_x_7459) ;  /* 0x0000007000007945 */ /* 0x000fe80003800200 */
[----:B------:R-:W-:Y:S05]  /*0480*/  @!P3 BRA `(.L_x_7460) ;  /* 0x000000000014b947 */ /* 0x000fea0003800000 */
[----:B------:R-:W3:Y:S02]  /*0490*/  LD.E.U8 R4, desc[UR4][R84.64+0x1b2] ;  /* 0x0001b20454047980 */ /* 0x000ee4000c101100 */
[----:B---3--:R-:W-:-:S13]  /*04a0*/  ISETP.NE.AND P1, PT, R4, RZ, PT ;  /* 0x000000ff0400720c */ /* 0x008fda0003f25270 */
[----:B------:R-:W3:Y:S02]  /*04b0*/  @P1 LD.E R5, desc[UR4][R8.64+0x4] ;  /* 0x0000040408051980 */ /* 0x000ee4000c101900 */
[----:B---3-5:R-:W-:-:S06]  /*04c0*/  @P1 IADD3 R70, PT, PT, R5, -R14, RZ ;  /* 0x8000000e05461210 */ /* 0x028fcc0007ffe0ff */
[----:B------:R3:W5:Y:S02]  /*04d0*/  @!P1 LD.E R70, desc[UR4][R8.64] ;  /* 0x0000000408469980 */ /* 0x000764000c101900 */
.L_x_7460:
[----:B------:R-:W-:Y:S05]  /*04e0*/  BSYNC.RECONVERGENT B0 ;  /* 0x0000000000007941 */ /* 0x000fea0003800200 */
.L_x_7459:
        /* <DEDUP_REMOVED lines=9> */
.L_x_7462:
[----:B------:R-:W4:Y:S01]  /*0580*/  LD.E.64 R4, desc[UR4][R84.64+0x108] ;  /* 0x0001080454047980 */ /* 0x000f22000c101b00 */
[----:B------:R-:W-:Y:S01]  /*0590*/  BSSY.RECONVERGENT B0, `(.L_x_7464) ;  /* 0x0000006000007945 */ /* 0x000fe20003800200 */
[----:B------:R-:W-:Y:S01]  /*05a0*/  IMAD.MOV.U32 R3, RZ, RZ, RZ ;  /* 0x000000ffff037224 */ /* 0x000fe200078e00ff */
[----:B----4-:R-:W-:-:S04]  /*05b0*/  ISETP.NE.U32.AND P0, PT, R4, RZ, PT ;  /* 0x000000ff0400720c */ /* 0x010fc80003f05070 */
[----:B------:R-:W-:-:S13]  /*05c0*/  ISETP.NE.AND.EX P0, PT, R5, RZ, PT, P0 ;  /* 0x000000ff0500720c */ /* 0x000fda0003f05300 */
[----:B------:R-:W-:Y:S05]  /*05d0*/  @!P0 BRA `(.L_x_7465) ;  /* 0x0000000000048947 */ /* 0x000fea0003800000 */
[----:B------:R4:W5:Y:S02]  /*05e0*/  LD.E R3, desc[UR4][R84.64+0xbc] ;  /* 0x0000bc0454037980 */ /* 0x000964000c101900 */
.L_x_7465:
[----:B------:R-:W-:Y:S05]  /*05f0*/  BSYNC.RECONVERGENT B0 ;  /* 0x0000000000007941 */ /* 0x000fea0003800200 */
.L_x_7464:
[----:B-----5:R-:W-:Y:S02]  /*0600*/  IADD3 R64, PT, PT, R70, R3, RZ ;  /* 0x0000000346407210 */ /* 0x020fe40007ffe0ff */
.L_x_7463:
[----:B------:R-:W-:Y:S05]  /*0610*/  BSYNC.RECONVERGENT B1 ;  /* 0x0000000000017941 */ /* 0x000fea0003800200 */
.L_x_7461:
[----:B------:R-:W-:Y:S01]  /*0620*/  IMAD.SHL.U32 R94, R123, 0x40, RZ ;  /* 0x000000407b5e7824 */ /* 0x000fe200078e00ff */
[----:B------:R-:W-:Y:S01]  /*0630*/  MOV R4, R122 ;  /* 0x0000007a00047202 */ /* 0x000fe20000000f00 */
[----:B------:R-:W-:-:S03]  /*0640*/  IMAD.MOV.U32 R5, RZ, RZ, 0x0 ;  /* 0x00000000ff057424 */ /* 0x000fc600078e00ff */
[----:B------:R-:W-:-:S13]  /*0650*/  ISETP.GT.AND P0, PT, R127, R94, PT ;  /* 0x0000005e7f00720c */ /* 0x000fda0003f04270 */
[----:B-1234-:R-:W-:Y:S05]  /*0660*/  @!P0 RET.REL.NODEC R4 `(_ZN5flash24flash_fwd_splitkv_kernelI23Flash_fwd_kernel_traitsILi96ELi64ELi64ELi4ELb0ELb0EN7cutlass10bfloat16_tE19Flash_kernel_traitsILi96ELi64ELi64ELi4ES3_EELb0ELb0ELb0ELb0ELb0ELb0ELb1ELb1EEEvNS_16Flash_fwd_paramsE) ;  /* 0xfffffff804648950 */ /* 0x01efea0003c3ffff */
        /* <DEDUP_REMOVED lines=74> */
.L_x_7468:
[----:B------:R-:W-:Y:S05]  /*0b10*/  BSYNC.RECONVERGENT B0 ;  /* 0x0000000000007941 */ /* 0x000fea0003800200 */
.L_x_7467:
        /* <DEDUP_REMOVED lines=16> */
.L_x_7470:
[----:B------:R-:W-:Y:S05]  /*0c20*/  BSYNC.RECONVERGENT B0 ;  /* 0x0000000000007941 */ /* 0x000fea0003800200 */
.L_x_7469:
        /* <DEDUP_REMOVED lines=15> */
.L_x_7472:
[----:B------:R-:W-:Y:S05]  /*0d20*/  BSYNC.RECONVERGENT B0 ;  /* 0x0000000000007941 */ /* 0x000fea0003800200 */
.L_x_7471:
        /* <DEDUP_REMOVED lines=15> */
.L_x_7474:
[----:B------:R-:W-:Y:S05]  /*0e20*/  BSYNC.RECONVERGENT B0 ;  /* 0x0000000000007941 */ /* 0x000fea0003800200 */
.L_x_7473:
        /* <DEDUP_REMOVED lines=13> */
[----:B-123--:R-:W-:Y:S05]  /*0f00*/  @P6 RET.REL.NODEC R122 `(_ZN5flash24flash_fwd_splitkv_kernelI23Flash_fwd_kernel_traitsILi96ELi64ELi64ELi4ELb0ELb0EN7cutlass10bfloat16_tE19Flash_kernel_traitsILi96ELi64ELi64ELi4ES3_EELb0ELb0ELb0ELb0ELb0ELb0ELb1ELb1EEEvNS_16Flash_fwd_paramsE) ;  /* 0xfffffff07a3c6950 */ /* 0x00efea0003c3ffff */
[----:B------:R-:W-:Y:S02]  /*0f10*/  MOV R3, 0xff800000 ;  /* 0xff80000000037802 */ /* 0x000fe40000000f00 */
[----:B------:R-:W-:-:S03]  /*0f20*/  MOV R123, 0x0 ;  /* 0x00000000007b7802 */ /* 0x000fc60000000f00 */
[----:B------:R1:W-:Y:S02]  /*0f30*/  ST.E desc[UR4][R4.64+0xc0], R3 ;  /* 0x0000c00304007985 */ /* 0x0003e4000c101904 */
[----:B-1----:R-:W-:Y:S05]  /*0f40*/  RET.REL.NODEC R122 `(_ZN5flash24flash_fwd_splitkv_kernelI23Flash_fwd_kernel_traitsILi96ELi64ELi64ELi4ELb0ELb0EN7cutlass10bfloat16_tE19Flash_kernel_traitsILi96ELi64ELi64ELi4ES3_EELb0ELb0ELb0ELb0ELb0ELb0ELb1ELb1EEEvNS_16Flash_fwd_paramsE) ;  /* 0xfffffff07a2c7950 */ /* 0x002fea0003c3ffff */
.L_x_7466:
        /* <DEDUP_REMOVED lines=27> */
[----:B-1----:R-:W-:Y:S01]  /*1100*/  IABS R2, R9 ;  /* 0x0000000900027213 */ /* 0x002fe20000000000 */
        /* <DEDUP_REMOVED lines=75> */
.L_x_7476:
[----:B------:R-:W1:Y:S01]  /*15c0*/  LD.E R5, desc[UR4][R84.64+0x68] ;  /* 0x0000680454057980 */ /* 0x000e62000c101900 */
[----:B------:R-:W-:-:S03]  /*15d0*/  ISETP.NE.AND P2, PT, R14, -0x1, PT ;  /* 0xffffffff0e00780c */ /* 0x000fc60003f45270 */
[----:B------:R-:W2:Y:S01]  /*15e0*/  LD.E.64 R116, desc[UR4][R84.64+0x38] ;  /* 0x0000380454747980 */ /* 0x000ea2000c101b00 */
[----:B------:R-:W-:Y:S02]  /*15f0*/  MOV R12, R84 ;  /* 0x00000054000c7202 */ /* 0x000fe40000000f00 */
[----:B------:R-:W-:Y:S01]  /*1600*/  MOV R13, R85 ;  /* 0x00000055000d7202 */ /* 0x000fe20000000f00 */
[----:B------:R3:W5:Y:S04]  /*1610*/  LD.E.64 R24, desc[UR4][R84.64+0x58] ;  /* 0x0000580454187980 */ /* 0x000768000c101b00 */
[----:B------:R-:W4:Y:S04]  /*1620*/  LD.E.64 R114, desc[UR4][R12.64+0x40] ;  /* 0x000040040c727980 */ /* 0x000f28000c101b00 */
[----:B------:R-:W3:Y:S04]  /*1630*/  @!P2 LD.E.64 R20, desc[UR4][R84.64+0x20] ;  /* 0x000020045414a980 */ /* 0x000ee8000c101b00 */
[----:B------:R-:W4:Y:S04]  /*1640*/  @!P2 LD.E.64 R18, desc[UR4][R84.64+0x28] ;  /* 0x000028045412a980 */ /* 0x000f28000c101b00 */
[----:B------:R-:W4:Y:S01]  /*1650*/  LD.E.64 R16, desc[UR4][R12.64+0x50] ;  /* 0x000050040c107980 */ /* 0x000f22000c101b00 */
[----:B------:R-:W-:Y:S01]  /*1660*/  IMAD.MOV.U32 R22, RZ, RZ, RZ ;  /* 0x000000ffff167224 */ /* 0x000fe200078e00ff */
[----:B------:R-:W-:-:S02]  /*1670*/  IABS R4, R128 ;  /* 0x0000008000047213 */ /* 0x000fc40000000000 */
[----:B------:R-:W-:Y:S02]  /*1680*/  LEA R10, R87, 0xffffffc0, 0x6 ;  /* 0xffffffc0570a7811 */ /* 0x000fe400078e30ff */
[----:B------:R-:W-:Y:S02]  /*1690*/  CS2R R130, SRZ ;  /* 0x0000000000827805 */ /* 0x000fe4000001ff00 */
[----:B-1----:R-:W-:-:S04]  /*16a0*/  IABS R3, R5 ;  /* 0x0000000500037213 */ /* 0x002fc80000000000 */
[----:B------:R-:W1:Y:S08]  /*16b0*/  I2F.RP R8, R3 ;  /* 0x0000000300087306 */ /* 0x000e700000209400 */
[----:B-1----:R-:W1:Y:S02]  /*16c0*/  MUFU.RCP R6, R8 ;  /* 0x0000000800067308 */ /* 0x002e640000001000 */
[----:B-1----:R-:W-:-:S06]  /*16d0*/  VIADD R6, R6, 0xffffffe ;  /* 0x0ffffffe06067836 */ /* 0x002fcc0000000000 */
        /* <DEDUP_REMOVED lines=16> */
[----:B------:R-:W-:Y:S01]  /*17e0*/  @!P2 SHF.R.S32.HI R2, RZ, 0x1f, R9 ;  /* 0x0000001fff02a819 */ /* 0x000fe20000011409 */
[----:B------:R-:W-:Y:S01]  /*17f0*/  @P2 IMAD.IADD R6, R11, 0x1, R14 ;  /* 0x000000010b062824 */ /* 0x000fe200078e020e */
[----:B------:R-:W-:Y:S01]  /*1800*/  ISETP.GE.U32.AND P5, PT, R4, R3, PT ;  /* 0x000000030400720c */ /* 0x000fe20003fa6070 */
[----:B------:R-:W-:Y:S01]  /*1810*/  @!P2 IMAD.WIDE.U32 R22, R20, R9, R22 ;  /* 0x000000091416a225 */ /* 0x000fe200078e0016 */
[----:B------:R-:W-:-:S03]  /*1820*/  LOP3.LUT R3, R128, R5, RZ, 0x3c, !PT ;  /* 0x0000000580037212 */ /* 0x000fc600078e3cff */
[----:B------:R-:W-:Y:S02]  /*1830*/  @!P2 IMAD R7, R20, R2, R7 ;  /* 0x000000021407a224 */ /* 0x000fe400078e0207 */
[-C--:B------:R-:W-:Y:S02]  /*1840*/  @P2 IMAD R2, R117, R6.reuse, RZ ;  /* 0x0000000675022224 */ /* 0x080fe400078e02ff */
[----:B------:R-:W-:Y:S01]  /*1850*/  @P2 IMAD.WIDE.U32 R20, R116, R6, RZ ;  /* 0x0000000674142225 */ /* 0x000fe200078e00ff */
[----:B------:R-:W-:Y:S02]  /*1860*/  ISETP.GE.AND P0, PT, R3, RZ, PT ;  /* 0x000000ff0300720c */ /* 0x000fe40003f06270 */
[----:B------:R-:W-:Y:S01]  /*1870*/  ISETP.NE.AND P3, PT, R5, RZ, PT ;  /* 0x000000ff0500720c */ /* 0x000fe20003f65270 */
[----:B------:R-:W-:Y:S01]  /*1880*/  @!P2 IMAD.MOV.U32 R6, RZ, RZ, R22 ;  /* 0x000000ffff06a224 */ /* 0x000fe200078e0016 */
[----:B------:R-:W-:Y:S01]  /*1890*/  @!P2 IADD3 R7, PT, PT, R23, R7, RZ ;  /* 0x000000071707a210 */ /* 0x000fe20007ffe0ff */
[----:B------:R-:W-:Y:S01]  /*18a0*/  @!P1 VIADD R8, R8, 0x1 ;  /* 0x0000000108089836 */ /* 0x000fe20000000000 */
[----:B------:R-:W-:-:S02]  /*18b0*/  @P2 IADD3 R7, PT, PT, R21, R2, RZ ;  /* 0x0000000215072210 */ /* 0x000fc40007ffe0ff */
[----:B------:R-:W-:Y:S01]  /*18c0*/  @P2 MOV R6, R20 ;  /* 0x0000001400062202 */ /* 0x000fe20000000f00 */
[----:B----4-:R-:W-:Y:S01]  /*18d0*/  @!P2 IMAD R2, R115, R11, RZ ;  /* 0x0000000b7302a224 */ /* 0x010fe200078e02ff */
        /* <DEDUP_REMOVED lines=8> */
[----:B------:R-:W-:Y:S01]  /*1960*/  IMAD R4, R15, R116, R4 ;  /* 0x000000740f047224 */ /* 0x000fe200078e0204 */
[----:B------:R-:W-:Y:S01]  /*1970*/  @!P2 IADD3 R23, PT, PT, R7, R2, RZ ;  /* 0x000000020717a210 */ /* 0x000fe20007ffe0ff */
[----:B------:R-:W-:Y:S01]  /*1980*/  @!P0 IMAD.MOV R8, RZ, RZ, -R8 ;  /* 0x000000ffff088224 */ /* 0x000fe200078e0a08 */
[----:B------:R-:W-:Y:S01]  /*1990*/  @!P3 LOP3.LUT R8, RZ, R5, RZ, 0x33, !PT ;  /* 0x00000005ff08b212 */ /* 0x000fe200078e33ff */
[----:B------:R-:W-:Y:S01]  /*19a0*/  @!P2 IMAD R2, R19, R9, RZ ;  /* 0x000000091302a224 */ /* 0x000fe200078e02ff */
[----:B------:R-:W-:Y:S01]  /*19b0*/  IADD3 R21, PT, PT, R21, R4, RZ ;  /* 0x0000000415157210 */ /* 0x000fe20007ffe0ff */
[----:B------:R-:W-:Y:S01]  /*19c0*/  @!P2 IMAD.MOV.U32 R22, RZ, RZ, R6 ;  /* 0x000000ffff16a224 */ /* 0x000fe200078e0006 */
[----:B------:R-:W-:Y:S01]  /*19d0*/  @P2 IADD3 R11, PT, PT, R11, R14, RZ ;  /* 0x0000000e0b0b2210 */ /* 0x000fe20007ffe0ff */
[----:B------:R-:W-:Y:S01]  /*19e0*/  IMAD R7, R17, R8, RZ ;  /* 0x0000000811077224 */ /* 0x000fe200078e02ff */
[----:B------:R-:W-:Y:S01]  /*19f0*/  SHF.R.S32.HI R4, RZ, 0x1f, R8 ;  /* 0x0000001fff047819 */ /* 0x000fe20000011408 */
[----:B------:R-:W-:-:S02]  /*1a00*/  @!P2 IMAD R2, R18, R3, R2 ;  /* 0x000000031202a224 */ /* 0x000fc400078e0202 */
[----:B------:R-:W-:-:S04]  /*1a10*/  @!P2 IMAD.WIDE.U32 R18, R18, R9, R22 ;  /* 0x000000091212a225 */ /* 0x000fc800078e0016 */
[----:B------:R-:W-:-:S04]  /*1a20*/  IMAD.WIDE.U32 R8, R16, R8, R20 ;  /* 0x0000000810087225 */ /* 0x000fc800078e0014 */
[-C--:B------:R-:W-:Y:S02]  /*1a30*/  @P2 IMAD R6, R115, R11.reuse, RZ ;  /* 0x0000000b73062224 */ /* 0x080fe400078e02ff */
[----:B------:R-:W-:-:S04]  /*1a40*/  @P2 IMAD.WIDE.U32 R20, R114, R11, RZ ;  /* 0x0000000b72142225 */ /* 0x000fc800078e00ff */
[----:B------:R-:W-:Y:S01]  /*1a50*/  IMAD R7, R16, R4, R7 ;  /* 0x0000000410077224 */ /* 0x000fe200078e0207 */
[----:B------:R-:W-:Y:S02]  /*1a60*/  @!P2 IADD3 R16, PT, PT, R19, R2, RZ ;  /* 0x000000021310a210 */ /* 0x000fe40007ffe0ff */
[----:B------:R-:W-:Y:S01]  /*1a70*/  MOV R4, R8 ;  /* 0x0000000800047202 */ /* 0x000fe20000000f00 */
[----:B------:R-:W-:Y:S01]  /*1a80*/  IMAD.IADD R3, R9, 0x1, R7 ;  /* 0x0000000109037824 */ /* 0x000fe200078e0207 */
[----:B------:R-:W-:Y:S02]  /*1a90*/  @P2 IADD3 R16, PT, PT, R21, R6, RZ ;  /* 0x0000000615102210 */ /* 0x000fe40007ffe0ff */
[----:B------:R-:W-:Y:S02]  /*1aa0*/  @P2 MOV R18, R20 ;  /* 0x0000001400122202 */ /* 0x000fe40000000f00 */
.L_x_7477:
[----:B------:R-:W-:Y:S05]  /*1ab0*/  BSYNC.RECONVERGENT B0 ;  /* 0x0000000000007941 */ /* 0x000fea0003800200 */
.L_x_7475:
        /* <DEDUP_REMOVED lines=8> */
[----:B------:R1:W5:Y:S04]  /*1b40*/  @P4 LD.E R11, desc[UR4][R32.64] ;  /* 0x00000004200b4980 */ /* 0x000368000c101900 */
[----:B------:R1:W5:Y:S01]  /*1b50*/  LD.E R126, desc[UR4][R84.64+0xc0] ;  /* 0x0000c004547e7980 */ /* 0x000362000c101900 */
[----:B------:R-:W-:-:S04]  /*1b60*/  IABS R2, R5 ;  /* 0x0000000500027213 */ /* 0x000fc80000000000 */
[----:B------:R-:W1:Y:S08]  /*1b70*/  I2F.RP R29, R2 ;  /* 0x00000002001d7306 */ /* 0x000e700000209400 */
[----:B-1----:R-:W1:Y:S02]  /*1b80*/  MUFU.RCP R28, R29 ;  /* 0x0000001d001c7308 */ /* 0x002e640000001000 */
[----:B-1----:R-:W-:-:S06]  /*1b90*/  VIADD R28, R28, 0xffffffe ;  /* 0x0ffffffe1c1c7836 */ /* 0x002fcc0000000000 */
[----:B------:R-:W1:Y:S01]  /*1ba0*/  F2I.FTZ.U32.TRUNC.NTZ R31, R28 ;  /* 0x0000001c001f7305 */ /* 0x000e62000021f000 */
        /* <DEDUP_REMOVED lines=10> */
[----:B------:R-:W-:-:S05]  /*1c50*/  IMAD.SHL.U32 R63, R62, 0x8, RZ ;  /* 0x000000083e3f7824 */ /* 0x000fca00078e00ff */
[----:B------:R-:W-:-:S07]  /*1c60*/  LOP3.LUT R14, R63, 0x18, RZ, 0xc0, !PT ;  /* 0x000000183f0e7812 */ /* 0x000fce00078ec0ff */
[----:B------:R-:W-:-:S04]  /*1c70*/  @!P2 IADD3 R17, PT, PT, R17, -R2, RZ ;  /* 0x800000021111a210 */ /* 0x000fc80007ffe0ff */
[----:B------:R-:W-:Y:S02]  /*1c80*/  ISETP.GE.U32.AND P3, PT, R17, R2, PT ;  /* 0x000000021100720c */ /* 0x000fe40003f66070 */
[----:B------:R-:W-:Y:S01]  /*1c90*/  IADD3 R28, P1, PT, R14, R18, RZ ;  /* 0x000000120e1c7210 */ /* 0x000fe20007f3e0ff */
[----:B------:R-:W-:Y:S01]  /*1ca0*/  @!P2 VIADD R19, R19, 0x1 ;  /* 0x000000011313a836 */ /* 0x000fe20000000000 */
[----:B------:R-:W-:Y:S01]  /*1cb0*/  LOP3.LUT R2, R128, R5, RZ, 0x3c, !PT ;  /* 0x0000000580027212 */ /* 0x000fe200078e3cff */
[----:B-----5:R-:W-:Y:S02]  /*1cc0*/  IMAD R17, R15, R114, RZ ;  /* 0x000000720f117224 */ /* 0x020fe400078e02ff */
[----:B------:R-:W-:Y:S01]  /*1cd0*/  IMAD.X R29, RZ, RZ, R16, P1 ;  /* 0x000000ffff1d7224 */ /* 0x000fe200008e0610 */
[----:B------:R-:W-:Y:S02]  /*1ce0*/  ISETP.GE.AND P1, PT, R2, RZ, PT ;  /* 0x000000ff0200720c */ /* 0x000fe40003f26270 */
[----:B------:R-:W-:-:S03]  /*1cf0*/  ISETP.NE.AND P2, PT, R5, RZ, PT ;  /* 0x000000ff0500720c */ /* 0x000fc60003f45270 */
[----:B------:R-:W-:Y:S01]  /*1d00*/  @P3 IADD3 R19, PT, PT, R19, 0x1, RZ ;  /* 0x0000000113133810 */ /* 0x000fe20007ffe0ff */
[C---:B------:R-:W-:Y:S02]  /*1d10*/  IMAD R17, R10.reuse, R115, R17 ;  /* 0x000000730a117224 */ /* 0x040fe400078e0211 */
[----:B------:R-:W-:Y:S01]  /*1d20*/  IMAD.WIDE.U32 R28, R10, R114, R28 ;  /* 0x000000720a1c7225 */ /* 0x000fe200078e001c */
[----:B------:R-:W1:Y:S03]  /*1d30*/  S2R R60, SR_CgaCtaId ;  /* 0x00000000003c7919 */ /* 0x000e660000008800 */
[----:B------:R-:W-:-:S05]  /*1d40*/  IMAD.MOV.U32 R2, RZ, RZ, R19 ;  /* 0x000000ffff027224 */ /* 0x000fca00078e0013 */
[----:B------:R-:W-:Y:S02]  /*1d50*/  @!P1 IADD3 R2, PT, PT, -R2, RZ, RZ ;  /* 0x000000ff02029210 */ /* 0x000fe40007ffe1ff */
[----:B------:R-:W-:Y:S01]  /*1d60*/  @!P2 LOP3.LUT R2, RZ, R5, RZ, 0x33, !PT ;  /* 0x00000005ff02a212 */ /* 0x000fe200078e33ff */
[----:B------:R-:W-:-:S04]  /*1d70*/  IMAD.IADD R29, R29, 0x1, R17 ;  /* 0x000000011d1d7824 */ /* 0x000fc800078e0211 */
[----:B------:R-:W-:Y:S02]  /*1d80*/  IMAD R17, R25, R2, RZ ;  /* 0x0000000219117224 */ /* 0x000fe400078e02ff */
[----:B------:R-:W-:Y:S01]  /*1d90*/  IMAD.WIDE.U32 R28, R2, R24, R28 ;  /* 0x00000018021c7225 */ /* 0x000fe200078e001c */
[----:B------:R-:W-:Y:S02]  /*1da0*/  SHF.R.U32.HI R100, RZ, 0x2, R62 ;  /* 0x00000002ff647819 */ /* 0x000fe4000001163e */
[----:B------:R-:W-:-:S03]  /*1db0*/  MOV R101, RZ ;  /* 0x000000ff00657202 */ /* 0x000fc60000000f00 */
[----:B------:R-:W-:Y:S02]  /*1dc0*/  IMAD R119, R117, R100, RZ ;  /* 0x0000006475777224 */ /* 0x000fe400078e02ff */
[C---:B------:R-:W-:Y:S01]  /*1dd0*/  IMAD.SHL.U32 R61, R87.reuse, 0x40, RZ ;  /* 0x00000040573d7824 */ /* 0x040fe200078e00ff */
[----:B------:R-:W-:Y:S01]  /*1de0*/  SHF.L.U64.HI R117, R116, 0x5, R117 ;  /* 0x0000000574757819 */ /* 0x000fe20000010275 */
[----:B------:R-:W-:-:S03]  /*1df0*/  VIADD R125, R87, 0xffffffff ;  /* 0xffffffff577d7836 */ /* 0x000fc60000000000 */
[----:B------:R-:W-:Y:S01]  /*1e00*/  IADD3 R124, PT, PT, R61, -0x40, RZ ;  /* 0xffffffc03d7c7810 */ /* 0x000fe20007ffe0ff */
[----:B--2---:R-:W-:-:S04]  /*1e10*/  @P0 IMAD.WIDE.U32 R18, R20, R0, RZ ;  /* 0x0000000014120225 */ /* 0x004fc800078e00ff */
[----:B------:R-:W-:Y:S02]  /*1e20*/  @P0 IMAD R16, R21, R0, RZ ;  /* 0x0000000015100224 */ /* 0x000fe400078e02ff */
[-C--:B---3--:R-:W-:Y:S02]  /*1e30*/  @!P0 IMAD R10, R27, R129.reuse, RZ ;  /* 0x000000811b0a8224 */ /* 0x088fe400078e02ff */
[----:B------:R-:W-:-:S04]  /*1e40*/  @!P0 IMAD.WIDE.U32 R26, R26, R129, RZ ;  /* 0x000000811a1a8225 */ /* 0x000fc800078e00ff */
[----:B------:R-:W-:Y:S02]  /*1e50*/  @!P0 IMAD.MOV.U32 R0, RZ, RZ, R26 ;  /* 0x000000ffff008224 */ /* 0x000fe400078e001a */
[----:B------:R-:W-:Y:S02]  /*1e60*/  @P0 IMAD.MOV.U32 R0, RZ, RZ, R18 ;  /* 0x000000ffff000224 */ /* 0x000fe400078e0012 */
[----:B------:R-:W-:-:S03]  /*1e70*/  @!P0 IMAD.IADD R10, R27, 0x1, R10 ;  /* 0x000000011b0a8824 */ /* 0x000fc600078e020a */
[----:B------:R-:W-:Y:S02]  /*1e80*/  IADD3 R26, P1, PT, R14, R0, RZ ;  /* 0x000000000e1a7210 */ /* 0x000fe40007f3e0ff */
[----:B------:R-:W-:Y:S02]  /*1e90*/  SHF.R.S32.HI R0, RZ, 0x1f, R2 ;  /* 0x0000001fff007819 */ /* 0x000fe40000011402 */
[----:B------:R-:W-:Y:S02]  /*1ea0*/  @P0 IADD3 R10, PT, PT, R19, R16, RZ ;  /* 0x00000010130a0210 */ /* 0x000fe40007ffe0ff */
[----:B------:R-:W-:Y:S01]  /*1eb0*/  LOP3.LUT R27, R63, 0xc0, RZ, 0xc0, !PT ;  /* 0x000000c03f1b7812 */ /* 0x000fe200078ec0ff */
[----:B------:R-:W-:Y:S01]  /*1ec0*/  IMAD R17, R0, R24, R17 ;  /* 0x0000001800117224 */ /* 0x000fe200078e0211 */
[----:B------:R-:W-:Y:S01]  /*1ed0*/  SHF.R.S32.HI R16, RZ, 0x1f, R128 ;  /* 0x0000001fff107819 */ /* 0x000fe20000011480 */
[----:B------:R-:W-:Y:S01]  /*1ee0*/  IMAD R5, R23, R128, RZ ;  /* 0x0000008017057224 */ /* 0x000fe200078e02ff */
[----:B------:R-:W-:Y:S01]  /*1ef0*/  LOP3.LUT R18, R27, 0x18, R62, 0xf8, !PT ;  /* 0x000000181b127812 */ /* 0x000fe200078ef83e */
[----:B------:R-:W-:Y:S01]  /*1f00*/  IMAD.X R27, RZ, RZ, R10, P1 ;  /* 0x000000ffff1b7224 */ /* 0x000fe200008e060a */
[----:B------:R-:W-:Y:S01]  /*1f10*/  IADD3 R29, PT, PT, R29, R17, RZ ;  /* 0x000000111d1d7210 */ /* 0x000fe20007ffe0ff */
[----:B------:R-:W-:-:S02]  /*1f20*/  IMAD R5, R22, R16, R5 ;  /* 0x0000001016057224 */ /* 0x000fc400078e0205 */
[----:B------:R-:W-:-:S04]  /*1f30*/  IMAD.WIDE.U32 R16, R128, R22, R26 ;  /* 0x0000001680107225 */ /* 0x000fc800078e001a */
[--C-:B------:R-:W-:Y:S02]  /*1f40*/  @!P0 IMAD.MOV.U32 R22, RZ, RZ, R20.reuse ;  /* 0x000000ffff168224 */ /* 0x100fe400078e0014 */
[--C-:B------:R-:W-:Y:S01]  /*1f50*/  @!P0 IMAD.MOV.U32 R23, RZ, RZ, R21.reuse ;  /* 0x000000ffff178224 */ /* 0x100fe200078e0015 */
[----:B------:R-:W-:Y:S01]  /*1f60*/  IADD3 R17, PT, PT, R17, R5, RZ ;  /* 0x0000000511117210 */ /* 0x000fe20007ffe0ff */
[----:B------:R-:W-:Y:S02]  /*1f70*/  @P0 IMAD.MOV.U32 R22, RZ, RZ, R20 ;  /* 0x000000ffff160224 */ /* 0x000fe400078e0014 */
[----:B------:R-:W-:Y:S01]  /*1f80*/  @P0 IMAD.MOV.U32 R23, RZ, RZ, R21 ;  /* 0x000000ffff170224 */ /* 0x000fe200078e0015 */
[----:B------:R-:W-:Y:S01]  /*1f90*/  IADD3 R20, P0, PT, R14, R4, RZ ;  /* 0x000000040e147210 */ /* 0x000fe20007f1e0ff */
[----:B------:R-:W-:Y:S01]  /*1fa0*/  IMAD.WIDE.U32 R4, R123, 0x40, R100 ;  /* 0x000000407b047825 */ /* 0x000fe200078e0064 */
[----:B------:R-:W-:Y:S02]  /*1fb0*/  MOV R19, 0x400 ;  /* 0x0000040000137802 */ /* 0x000fe40000000f00 */
[----:B------:R-:W-:Y:S01]  /*1fc0*/  LOP3.LUT R18, R18, 0x18, R63, 0x78, !PT ;  /* 0x0000001812127812 */ /* 0x000fe200078e783f */
[----:B------:R-:W-:Y:S01]  /*1fd0*/  IMAD R5, R5, R22, RZ ;  /* 0x0000001605057224 */ /* 0x000fe200078e02ff */
[----:B-1----:R-:W-:Y:S01]  /*1fe0*/  LEA R60, R60, R19, 0x18 ;  /* 0x000000133c3c7211 */ /* 0x002fe200078ec0ff */
[----:B------:R-:W-:Y:S01]  /*1ff0*/  IMAD.X R21, RZ, RZ, R3, P0 ;  /* 0x000000ffff157224 */ /* 0x000fe200000e0603 */
[----:B------:R-:W-:Y:S01]  /*2000*/  LOP3.LUT R63, R18, 0x1f20, R63, 0xf8, !PT ;  /* 0x00001f20123f7812 */ /* 0x000fe200078ef83f */
[C---:B------:R-:W-:Y:S01]  /*2010*/  IMAD.SHL.U32 R65, R22.reuse, 0x20, RZ ;  /* 0x0000002016417824 */ /* 0x040fe200078e00ff */
[----:B------:R-:W-:Y:S01]  /*2020*/  SHF.L.U64.HI R68, R22, 0x5, R23 ;  /* 0x0000000516447819 */ /* 0x000fe20000010217 */
[----:B------:R-:W-:-:S02]  /*2030*/  IMAD R5, R4, R23, R5 ;  /* 0x0000001704057224 */ /* 0x000fc400078e0205 */
[----:B------:R-:W-:Y:S02]  /*2040*/  IMAD R3, R115, R100, RZ ;  /* 0x0000006473037224 */ /* 0x000fe400078e02ff */
[----:B------:R-:W-:-:S04]  /*2050*/  IMAD.WIDE.U32 R18, R100, R114, R28 ;  /* 0x0000007264127225 */ /* 0x000fc800078e001c */
[----:B------:R-:W-:Y:S01]  /*2060*/  IMAD.WIDE.U32 R22, R4, R22, R16 ;  /* 0x0000001604167225 */ /* 0x000fe200078e0010 */
[----:B------:R-:W-:Y:S02]  /*2070*/  SHF.R.S32.HI R17, RZ, 0x1f, R70 ;  /* 0x0000001fff117819 */ /* 0x000fe40000011446 */
[----:B----4-:R-:W-:Y:S01]  /*2080*/  LEA R132, P0, R18, R6, 0x1 ;  /* 0x0000000612847211 */ /* 0x010fe200078008ff */
[----:B------:R-:W-:Y:S01]  /*2090*/  IMAD.IADD R3, R19, 0x1, R3 ;  /* 0x0000000113037824 */ /* 0x000fe200078e0203 */
[----:B------:R-:W-:-:S04]  /*20a0*/  LEA.HI R4, R17, R70, RZ, 0x6 ;  /* 0x0000004611047211 */ /* 0x000fc800078f30ff */
[----:B------:R-:W-:Y:S02]  /*20b0*/  LEA.HI.X R133, R18, R7, R3, 0x1, P0 ;  /* 0x0000000712857211 */ /* 0x000fe400000f0c03 */
[----:B------:R-:W-:-:S04]  /*20c0*/  SHF.R.S32.HI R3, RZ, 0x6, R4 ;  /* 0x00000006ff037819 */ /* 0x000fc80000011404 */
[----:B------:R-:W-:-:S04]  /*20d0*/  VIMNMX R66, PT, PT, R118, R3, !PT ;  /* 0x0000000376427248 */ /* 0x000fc80007fe0100 */
[----:B------:R-:W-:Y:S01]  /*20e0*/  ISETP.GT.AND P0, PT, R87, R66, PT ;  /* 0x000000425700720c */ /* 0x000fe20003f04270 */
[----:B------:R-:W-:Y:S01]  /*20f0*/  IMAD.WIDE.U32 R20, R100, R116, R20 ;  /* 0x0000007464147225 */ /* 0x000fe200078e0014 */
[----:B------:R-:W-:-:S03]  /*2100*/  LEA R98, P2, R22, R12, 0x1 ;  /* 0x0000000c16627211 */ /* 0x000fc600078408ff */
[----:B------:R-:W-:Y:S01]  /*2110*/  IMAD.IADD R5, R23, 0x1, R5 ;  /* 0x0000000117057824 */ /* 0x000fe200078e0205 */
[----:B------:R-:W-:Y:S02]  /*2120*/  IADD3 R119, PT, PT, R21, R119, RZ ;  /* 0x0000007715777210 */ /* 0x000fe40007ffe0ff */
[----:B------:R-:W-:Y:S02]  /*2130*/  LEA R120, P1, R20, R8, 0x1 ;  /* 0x0000000814787211 */ /* 0x000fe400078208ff */
[C---:B------:R-:W-:Y:S01]  /*2140*/  SHF.L.U64.HI R115, R114.reuse, 0x5, R115 ;  /* 0x0000000572737819 */ /* 0x040fe20000010273 */
[----:B------:R-:W-:Y:S01]  /*2150*/  IMAD.SHL.U32 R114, R114, 0x20, RZ ;  /* 0x0000002072727824 */ /* 0x000fe200078e00ff */
[----:B------:R-:W-:Y:S02]  /*2160*/  LEA.HI.X R119, R20, R9, R119, 0x1, P1 ;  /* 0x0000000914777211 */ /* 0x000fe400008f0c77 */
[----:B------:R-:W-:Y:S02]  /*2170*/  LEA.HI.X R99, R22, R13, R5, 0x1, P2 ;  /* 0x0000000d16637211 */ /* 0x000fe400010f0c05 */
[----:B------:R-:W-:-:S02]  /*2180*/  SHF.L.U32 R116, R116, 0x5, RZ ;  /* 0x0000000574747819 */ /* 0x000fc400000006ff */
[C---:B------:R-:W-:Y:S02]  /*2190*/  LOP3.LUT R10, R14.reuse, 0x20, RZ, 0xfc, !PT ;  /* 0x000000200e0a7812 */ /* 0x040fe400078efcff */
[----:B------:R-:W-:Y:S02]  /*21a0*/  LOP3.LUT R9, R14, 0x40, RZ, 0xfc, !PT ;  /* 0x000000400e097812 */ /* 0x000fe400078efcff */
[----:B------:R-:W-:Y:S01]  /*21b0*/  LEA R63, R63, R60, 0x1 ;  /* 0x0000003c3f3f7211 */ /* 0x000fe200078e08ff */
[----:B------:R-:W-:Y:S06]  /*21c0*/  @!P0 BRA `(.L_x_7478) ;  /* 0x0000004800048947 */ /* 0x000fec0003800000 */
[----:B------:R-:W2:Y:S04]  /*21d0*/  LD.E.64 R28, desc[UR4][R84.64+0x120] ;  /* 0x00012004541c7980 */ /* 0x000ea8000c101b00 */
[----:B------:R-:W3:Y:S04]  /*21e0*/  LD.E.64 R30, desc[UR4][R84.64+0x118] ;  /* 0x00011804541e7980 */ /* 0x000ee8000c101b00 */
[----:B------:R-:W4:Y:S04]  /*21f0*/  LD.E.64 R102, desc[UR4][R84.64+0x130] ;  /* 0x0001300454667980 */ /* 0x000f28000c101b00 */
[----:B------:R-:W5:Y:S04]  /*2200*/  LD.E.64 R12, desc[UR4][R84.64+0x128] ;  /* 0x00012804540c7980 */ /* 0x000f68000c101b00 */
[----:B------:R-:W4:Y:S04]  /*2210*/  LD.E.64 R26, desc[UR4][R84.64+0x140] ;  /* 0x00014004541a7980 */ /* 0x000f28000c101b00 */
[----:B------:R-:W4:Y:S04]  /*2220*/  LD.E.64 R24, desc[UR4][R84.64+0x138] ;  /* 0x0001380454187980 */ /* 0x000f28000c101b00 */
[----:B------:R-:W4:Y:S04]  /*2230*/  LD.E R6, desc[UR4][R84.64+0xd0] ;  /* 0x0000d00454067980 */ /* 0x000f28000c101900 */
[----:B------:R-:W4:Y:S04]  /*2240*/  LD.E.64 R20, desc[UR4][R84.64+0x110] ;  /* 0x0001100454147980 */ /* 0x000f28000c101b00 */
[----:B------:R-:W4:Y:S04]  /*2250*/  LD.E.64 R16, desc[UR4][R84.64+0x108] ;  /* 0x0001080454107980 */ /* 0x000f28000c101b00 */
[----:B------:R-:W4:Y:S04]  /*2260*/  LD.E.64 R18, desc[UR4][R84.64+0x150] ;  /* 0x0001500454127980 */ /* 0x000f28000c101b00 */
[----:B------:R-:W4:Y:S01]  /*2270*/  LD.E.64 R4, desc[UR4][R84.64+0x148] ;  /* 0x0001480454047980 */ /* 0x000f22000c101b00 */
[----:B------:R-:W-:Y:S01]  /*2280*/  MOV R15, RZ ;  /* 0x000000ff000f7202 */ /* 0x000fe20000000f00 */
[C---:B------:R-:W-:Y:S01]  /*2290*/  IMAD R93, R87.reuse, -0x40, R70 ;  /* 0xffffffc0575d7824 */ /* 0x040fe200078e0246 */
[----:B------:R-:W-:Y:S01]  /*22a0*/  SHF.R.S32.HI R8, RZ, 0x1f, R124 ;  /* 0x0000001fff087819 */ /* 0x000fe2000001147c */
[----:B------:R-:W-:Y:S01]  /*22b0*/  IMAD R92, R87, -0x40, R64 ;  /* 0xffffffc0575c7824 */ /* 0x000fe200078e0240 */
[----:B------:R-:W-:Y:S01]  /*22c0*/  MOV R90, R124 ;  /* 0x0000007c005a7202 */ /* 0x000fe20000000f00 */
[----:B------:R-:W-:Y:S01]  /*22d0*/  IMAD.MOV.U32 R91, RZ, RZ, R87 ;  /* 0x000000ffff5b7224 */ /* 0x000fe200078e0057 */
[----:B------:R-:W-:Y:S01]  /*22e0*/  MOV R78, R120 ;  /* 0x00000078004e7202 */ /* 0x000fe20000000f00 */
[----:B------:R-:W-:Y:S01]  /*22f0*/  IMAD.MOV.U32 R79, RZ, RZ, R119 ;  /* 0x000000ffff4f7224 */ /* 0x000fe200078e0077 */
[----:B------:R-:W-:-:S02]  /*2300*/  MOV R80, R132 ;  /* 0x0000008400507202 */ /* 0x000fc40000000f00 */
[----:B------:R-:W-:Y:S01]  /*2310*/  MOV R81, R133 ;  /* 0x0000008500517202 */ /* 0x000fe20000000f00 */
        /* <DEDUP_REMOVED lines=8> */
[----:B------:R-:W-:Y:S01]  /*23a0*/  IMAD.WIDE.U32 R28, R102, R124, R28 ;  /* 0x0000007c661c7225 */ /* 0x000fe200078e001c */
[----:B------:R-:W-:-:S03]  /*23b0*/  IADD3 R23, PT, PT, R23, R3, RZ ;  /* 0x0000000317177210 */ /* 0x000fc60007ffe0ff */
[----:B------:R-:W-:Y:S02]  /*23c0*/  IMAD R3, R13, R124, RZ ;  /* 0x0000007c0d037224 */ /* 0x000fe400078e02ff */
[-C--:B------:R-:W-:Y:S02]  /*23d0*/  IMAD R7, R102, R8.reuse, R7 ;  /* 0x0000000866077224 */ /* 0x080fe400078e0207 */
[----:B------:R-:W-:Y:S01]  /*23e0*/  IMAD R3, R12, R8, R3 ;  /* 0x000000080c037224 */ /* 0x000fe200078e0203 */
[----:B------:R-:W-:Y:S01]  /*23f0*/  LEA.HI R95, R6, R6, RZ, 0x1 ;  /* 0x00000006065f7211 */ /* 0x000fe200078f08ff */
[----:B------:R-:W-:-:S03]  /*2400*/  IMAD.WIDE.U32 R30, R12, R124, R22 ;  /* 0x0000007c0c1e7225 */ /* 0x000fc600078e0016 */
[----:B------:R-:W-:Y:S01]  /*2410*/  SHF.R.S32.HI R95, RZ, 0x1, R95 ;  /* 0x00000001ff5f7819 */ /* 0x000fe2000001145f */
[----:B------:R-:W-:Y:S01]  /*2420*/  IMAD.IADD R29, R29, 0x1, R7 ;  /* 0x000000011d1d7824 */ /* 0x000fe200078e0207 */
[----:B------:R-:W-:Y:S01]  /*2430*/  IADD3 R31, PT, PT, R31, R3, RZ ;  /* 0x000000031f1f7210 */ /* 0x000fe20007ffe0ff */
[-C--:B------:R-:W-:Y:S02]  /*2440*/  IMAD R7, R27, R2.reuse, RZ ;  /* 0x000000021b077224 */ /* 0x080fe400078e02ff */
[----:B------:R-:W-:Y:S02]  /*2450*/  IMAD R3, R25, R2, RZ ;  /* 0x0000000219037224 */ /* 0x000fe400078e02ff */
[-C--:B------:R-:W-:Y:S01]  /*2460*/  IMAD R22, R26, R0.reuse, R7 ;  /* 0x000000001a167224 */ /* 0x080fe200078e0207 */
[----:B------:R-:W-:Y:S01]  /*2470*/  SHF.R.S32.HI R7, RZ, 0x1f, R70 ;  /* 0x0000001fff077819 */ /* 0x000fe20000011446 */
[----:B------:R-:W-:Y:S01]  /*2480*/  IMAD R0, R24, R0, R3 ;  /* 0x0000000018007224 */ /* 0x000fe200078e0203 */
[----:B------:R-:W-:Y:S01]  /*2490*/  IADD3 R3, P0, PT, -R70, R100, RZ ;  /* 0x0000006446037210 */ /* 0x000fe20007f1e1ff */
[----:B------:R-:W-:-:S03]  /*24a0*/  IMAD.WIDE.U32 R24, R2, R24, R30 ;  /* 0x0000001802187225 */ /* 0x000fc600078e001e */
[----:B------:R-:W-:Y:S01]  /*24b0*/  IADD3.X R7, PT, PT, RZ, ~R7, RZ, P0, !PT ;  /* 0x80000007ff077210 */ /* 0x000fe200007fe4ff */
[----:B------:R-:W-:Y:S01]  /*24c0*/  IMAD.IADD R6, R11, 0x1, R124 ;  /* 0x000000010b067824 */ /* 0x000fe200078e027c */
[----:B------:R-:W-:Y:S01]  /*24d0*/  IADD3 R25, PT, PT, R25, R0, RZ ;  /* 0x0000000019197210 */ /* 0x000fe20007ffe0ff */
[----:B------:R-:W-:Y:S01]  /*24e0*/  IMAD R71, R100, R95, RZ ;  /* 0x0000005f64477224 */ /* 0x000fe200078e02ff */
[----:B------:R-:W-:Y:S01]  /*24f0*/  LOP3.LUT R0, R62, 0x3, RZ, 0xc0, !PT ;  /* 0x000000033e007812 */ /* 0x000fe200078ec0ff */
[----:B------:R-:W-:-:S04]  /*2500*/  IMAD.WIDE.U32 R26, R2, R26, R28 ;  /* 0x0000001a021a7225 */ /* 0x000fc800078e001c */
[C---:B------:R-:W-:Y:S02]  /*2510*/  IMAD R67, R7.reuse, R102, RZ ;  /* 0x0000006607437224 */ /* 0x040fe400078e02ff */
[----:B------:R-:W-:Y:S02]  /*2520*/  IMAD R2, R7, R12, RZ ;  /* 0x0000000c07027224 */ /* 0x000fe400078e02ff */
[C---:B------:R-:W-:Y:S01]  /*2530*/  IMAD R6, R95.reuse, R6, RZ ;  /* 0x000000065f067224 */ /* 0x040fe200078e02ff */
[----:B------:R-:W-:Y:S01]  /*2540*/  SHF.L.U32 R95, R95, 0x5, RZ ;  /* 0x000000055f5f7819 */ /* 0x000fe200000006ff */
[C---:B------:R-:W-:Y:S01]  /*2550*/  IMAD R7, R0.reuse, 0x4, R71 ;  /* 0x0000000400077824 */ /* 0x040fe200078e0247 */
[----:B------:R-:W-:Y:S01]  /*2560*/  LEA R71, R0, R71, 0x3 ;  /* 0x0000004700477211 */ /* 0x000fe200078e18ff */
[----:B------:R-:W-:Y:S01]  /*2570*/  IMAD.IADD R23, R27, 0x1, R22 ;  /* 0x000000011b177824 */ /* 0x000fe200078e0216 */
[----:B------:R-:W-:Y:S01]  /*2580*/  SHF.R.S32.HI R0, RZ, 0x1f, R6 ;  /* 0x0000001fff007819 */ /* 0x000fe20000011406 */
[----:B------:R-:W-:Y:S01]  /*2590*/  IMAD.MOV.U32 R22, RZ, RZ, R26 ;  /* 0x000000ffff167224 */ /* 0x000fe200078e001a */
[----:B------:R-:W-:Y:S01]  /*25a0*/  SHF.R.S32.HI R82, RZ, 0x1f, R95 ;  /* 0x0000001fff527819 */ /* 0x000fe2000001145f */
[----:B------:R-:W-:Y:S01]  /*25b0*/  IMAD R13, R13, R3, R2 ;  /* 0x000000030d0d7224 */ /* 0x000fe200078e0202 */
[----:B------:R-:W-:Y:S01]  /*25c0*/  IADD3 R2, P2, PT, R6, R71, RZ ;  /* 0x0000004706027210 */ /* 0x000fe20007f5e0ff */
[----:B------:R-:W-:-:S02]  /*25d0*/  IMAD R67, R103, R3, R67 ;  /* 0x0000000367437224 */ /* 0x000fc400078e0243 */
[----:B------:R-:W-:Y:S01]  /*25e0*/  IMAD.WIDE.U32 R22, R102, R3, R22 ;  /* 0x0000000366167225 */ /* 0x000fe200078e0016 */
[----:B------:R-:W-:-:S03]  /*25f0*/  LEA.HI.X.SX32 R71, R71, R0, 0x1, P2 ;  /* 0x0000000047477211 */ /* 0x000fc600010f0eff */
[----:B------:R-:W-:Y:S01]  /*2600*/  IMAD.WIDE.U32 R24, R12, R3, R24 ;  /* 0x000000030c187225 */ /* 0x000fe200078e0018 */
[----:B------:R-:W-:Y:S02]  /*2610*/  IADD3 R3, P3, PT, R6, R7, RZ ;  /* 0x0000000706037210 */ /* 0x000fe40007f7e0ff */
[----:B------:R-:W-:Y:S01]  /*2620*/  LEA R72, P1, R22, R20, 0x1 ;  /* 0x0000001416487211 */ /* 0x000fe200078208ff */
[----:B------:R-:W-:Y:S01]  /*2630*/  IMAD.IADD R67, R23, 0x1, R67 ;  /* 0x0000000117437824 */ /* 0x000fe200078e0243 */
[----:B------:R-:W-:Y:S01]  /*2640*/  LEA R12, P0, R24, R16, 0x1 ;  /* 0x00000010180c7211 */ /* 0x000fe200078008ff */
[----:B------:R-:W-:Y:S01]  /*2650*/  IMAD.SHL.U32 R76, R2, 0x2, RZ ;  /* 0x00000002024c7824 */ /* 0x000fe200078e00ff */
[----:B------:R-:W-:Y:S02]  /*2660*/  IADD3 R13, PT, PT, R25, R13, RZ ;  /* 0x0000000d190d7210 */ /* 0x000fe40007ffe0ff */
[----:B------:R-:W-:Y:S02]  /*2670*/  SHF.L.U32 R16, R3, 0x1, RZ ;  /* 0x0000000103107819 */ /* 0x000fe400000006ff */
[----:B------:R-:W-:-:S02]  /*2680*/  LEA.HI.X.SX32 R0, R7, R0, 0x1, P3 ;  /* 0x0000000007007211 */ /* 0x000fc400018f0eff */
[----:B------:R-:W-:Y:S02]  /*2690*/  LEA.HI.X R67, R22, R21, R67, 0x1, P1 ;  /* 0x0000001516437211 */ /* 0x000fe400008f0c43 */
[----:B------:R-:W-:Y:S02]  /*26a0*/  SHF.L.U64.HI R71, R2, 0x1, R71 ;  /* 0x0000000102477819 */ /* 0x000fe40000010247 */
[----:B------:R-:W-:Y:S02]  /*26b0*/  IADD3 R74, P3, PT, R18, R76, RZ ;  /* 0x0000004c124a7210 */ /* 0x000fe40007f7e0ff */
[----:B------:R-:W-:Y:S02]  /*26c0*/  LEA.HI.X R13, R24, R17, R13, 0x1, P0 ;  /* 0x00000011180d7211 */ /* 0x000fe400000f0c0d */
[----:B------:R-:W-:Y:S01]  /*26d0*/  IADD3 R50, P1, PT, R18, R16, RZ ;  /* 0x0000001012327210 */ /* 0x000fe20007f3e0ff */
[----:B------:R-:W-:Y:S01]  /*26e0*/  IMAD.X R69, R19, 0x1, R71, P3 ;  /* 0x0000000113457824 */ /* 0x000fe200018e0647 */
[----:B------:R-:W-:-:S02]  /*26f0*/  IADD3 R76, P2, PT, R4, R76, RZ ;  /* 0x0000004c044c7210 */ /* 0x000fc40007f5e0ff */
[----:B------:R-:W-:Y:S02]  /*2700*/  SHF.L.U64.HI R0, R3, 0x1, R0 ;  /* 0x0000000103007819 */ /* 0x000fe40000010200 */
[----:B------:R-:W-:Y:S01]  /*2710*/  IADD3 R16, P0, PT, R4, R16, RZ ;  /* 0x0000001004107210 */ /* 0x000fe20007f1e0ff */
[----:B------:R-:W-:Y:S01]  /*2720*/  IMAD.X R71, R5, 0x1, R71, P2 ;  /* 0x0000000105477824 */ /* 0x000fe200010e0647 */
[-C--:B------:R-:W-:Y:S02]  /*2730*/  IADD3.X R51, PT, PT, R19, R0.reuse, RZ, P1, !PT ;  /* 0x0000000013337210 */ /* 0x080fe40000ffe4ff */
[----:B------:R-:W-:-:S09]  /*2740*/  IADD3.X R17, PT, PT, R5, R0, RZ, P0, !PT ;  /* 0x0000000005117210 */ /* 0x000fd200007fe4ff */
.L_x_7515:
[----:B------:R-:W-:Y:S01]  /*2750*/  VIADD R92, R92, 0x40 ;  /* 0x000000405c5c7836 */ /* 0x000fe20000000000 */
[----:B------:R-:W-:Y:S01]  /*2760*/  BSSY.RECONVERGENT B0, `(.L_x_7479) ;  /* 0x0000012000007945 */ /* 0x000fe20003800200 */
[----:B------:R-:W-:Y:S02]  /*2770*/  VIADD R93, R93, 0x40 ;  /* 0x000000405d5d7836 */ /* 0x000fe40000000000 */
[C---:B------:R-:W-:Y:S01]  /*2780*/  VIADD R0, R100.reuse, 0x20 ;  /* 0x0000002064007836 */ /* 0x040fe20000000000 */
[CC--:B------:R-:W-:Y:S01]  /*2790*/  ISETP.GE.AND P0, PT, R100.reuse, R92.reuse, PT ;  /* 0x0000005c6400720c */ /* 0x0c0fe20003f06270 */
[----:B------:R-:W-:Y:S03]  /*27a0*/  IMAD.MOV.U32 R73, RZ, RZ, R67 ;  /* 0x000000ffff497224 */ /* 0x000fe600078e0043 */
[-C--:B------:R-:W-:Y:S02]  /*27b0*/  ISETP.GE.AND P0, PT, R100, R93.reuse, !P0 ;  /* 0x0000005d6400720c */ /* 0x080fe40004706270 */
[C---:B------:R-:W-:Y:S04]  /*27c0*/  ISETP.GE.AND P3, PT, R0.reuse, R92, PT ;  /* 0x0000005c0000720c */ /* 0x040fe80003f66270 */
[----:B------:R-:W-:Y:S07]  /*27d0*/  ISETP.GE.AND P3, PT, R0, R93, !P3 ;  /* 0x0000005d0000720c */ /* 0x000fee0005f66270 */
[----:B-----5:R-:W-:Y:S06]  /*27e0*/  @!P0 BRA `(.L_x_7480) ;  /* 0x0000000000248947 */ /* 0x020fec0003800000 */
        /* <DEDUP_REMOVED lines=9> */
.L_x_7480:
[----:B------:R-:W-:Y:S05]  /*2880*/  BSYNC.RECONVERGENT B0 ;  /* 0x0000000000007941 */ /* 0x000fea0003800200 */
.L_x_7479:
        /* <DEDUP_REMOVED lines=15> */
.L_x_7482:
[----:B------:R-:W-:Y:S05]  /*2980*/  BSYNC.RECONVERGENT B0 ;  /* 0x0000000000007941 */ /* 0x000fea0003800200 */
.L_x_7481:
[----:B------:R-:W3:Y:S01]  /*2990*/  LD.E R67, desc[UR4][R84.64+0x130] ;  /* 0x0001300454437980 */ /* 0x000ee2000c101900 */
[----:B------:R-:W-:Y:S01]  /*29a0*/  UMOV UR6, URZ ;  /* 0x000000ff00067c82 */ /* 0x000fe20008000000 */
[----:B------:R-:W-:Y:S01]  /*29b0*/  VIADD R91, R91, 0xffffffff ;  /* 0xffffffff5b5b7836 */ /* 0x000fe20000000000 */
[----:B------:R-:W-:Y:S01]  /*29c0*/  IADD3 R0, P1, PT, RZ, -UR6, RZ ;  /* 0x80000006ff007c10 */ /* 0x000fe2000ff3e0ff */
[----:B------:R-:W4:Y:S01]  /*29d0*/  LD.E R11, desc[UR4][R84.64+0xd0] ;  /* 0x0000d004540b7980 */ /* 0x000f22000c101900 */
[----:B------:R-:W-:Y:S01]  /*29e0*/  BSSY.RECONVERGENT B2, `(.L_x_7483) ;  /* 0x0000397000027945 */ /* 0x000fe20003800200 */
[----:B------:R-:W-:Y:S01]  /*29f0*/  IMAD.MOV.U32 R96, RZ, RZ, R90 ;  /* 0x000000ffff607224 */ /* 0x000fe200078e005a */
[----:B------:R-:W-:Y:S02]  /*2a00*/  ISETP.GT.AND P2, PT, R91, R66, PT ;  /* 0x000000425b00720c */ /* 0x000fe40003f44270 */
[----:B----4-:R-:W-:Y:S01]  /*2a10*/  ISETP.NE.AND P4, PT, R11, RZ, PT ;  /* 0x000000ff0b00720c */ /* 0x010fe20003f85270 */
[----:B---3--:R-:W-:Y:S04]  /*2a20*/  IMAD.SHL.U32 R67, R67, 0x40, RZ ;  /* 0x0000004043437824 */ /* 0x008fe800078e00ff */
[----:B------:R-:W-:Y:S05]  /*2a30*/  IMAD.X R67, RZ, RZ, ~R67, P1 ;  /* 0x000000ffff437224 */ /* 0x000fea00008e0e43 */
[----:B--2---:R-:W-:Y:S04]  /*2a40*/  SHF.R.S64 R3, R0, 0x1f, R67 ;  /* 0x0000001f00037819 */ /* 0x004fe80000001043 */
        /* <DEDUP_REMOVED lines=14> */
.L_x_7486:
[----:B------:R-:W-:Y:S05]  /*2b30*/  BSYNC.RECONVERGENT B0 ;  /* 0x0000000000007941 */ /* 0x000fea0003800200 */
.L_x_7485:
[----:B------:R-:W-:Y:S05]  /*2b40*/  @!P3 BRA `(.L_x_7487) ;  /* 0x000000380000b947 */ /* 0x000fea0003800000 */
[----:B------:R-:W-:Y:S02]  /*2b50*/  ISETP.GE.AND P1, PT, R14, R126, PT ;  /* 0x0000007e0e00720c */ /* 0x000fe40003f26270 */
[C---:B------:R-:W-:Y:S02]  /*2b60*/  LEA R18, P0, R89.reuse, R12, 0x1 ;  /* 0x0000000c59127211 */ /* 0x040fe400078008ff */
[----:B------:R-:W-:Y:S02]  /*2b70*/  LEA R2, P3, R116, R78, 0x1 ;  /* 0x0000004e74027211 */ /* 0x000fe400078608ff */
[----:B------:R-:W-:Y:S02]  /*2b80*/  LEA.HI.X R19, R89, R13, R83, 0x1, P0 ;  /* 0x0000000d59137211 */ /* 0x000fe400000f0c53 */
[-C--:B------:R-:W-:Y:S02]  /*2b90*/  ISETP.GE.AND P0, PT, R10, R126.reuse, PT ;  /* 0x0000007e0a00720c */ /* 0x080fe40003f06270 */
[----:B------:R-:W-:Y:S03]  /*2ba0*/  LEA.HI.X R3, R116, R79, R117, 0x1, P3 ;  /* 0x0000004f74037211 */ /* 0x000fe600018f0c75 */
[----:B-12---:R-:W2:Y:S04]  /*2bb0*/  @!P1 LD.E.128 R20, desc[UR4][R18.64] ;  /* 0x0000000412149980 */ /* 0x006ea8000c101d00 */
[----:B--2---:R3:W-:Y:S04]  /*2bc0*/  @!P1 ST.E.128 desc[UR4][R2.64], R20 ;  /* 0x0000001402009985 */ /* 0x0047e8000c101d04 */
[----:B------:R-:W2:Y:S04]  /*2bd0*/  @!P0 LD.E.128 R4, desc[UR4][R18.64+0x40] ;  /* 0x0000400412048980 */ /* 0x000ea8000c101d00 */
[----:B--2---:R3:W-:Y:S01]  /*2be0*/  @!P0 ST.E.128 desc[UR4][R2.64+0x40], R4 ;  /* 0x0000400402008985 */ /* 0x0047e2000c101d04 */
[----:B------:R-:W-:Y:S11]  /*2bf0*/  ISETP.GE.AND P0, PT, R9, R126, PT ;  /* 0x0000007e0900720c */ /* 0x000ff60003f06270 */
[----:B------:R-:W-:Y:S02]  /*2c00*/  @!UPT UIADD3 URZ, UPT, UPT, URZ, URZ, URZ ;  /* 0x000000fffffff290 */ /* 0x000fe4000fffe0ff */
[----:B------:R-:W-:Y:S05]  /*2c10*/  @P0 BRA `(.L_x_7487) ;  /* 0x0000003400cc0947 */ /* 0x000fea0003800000 */
[----:B---3--:R-:W2:Y:S04]  /*2c20*/  LD.E.128 R4, desc[UR4][R18.64+0x80] ;  /* 0x0000800412047980 */ /* 0x008ea8000c101d00 */
[----:B--2---:R4:W-:Y:S01]  /*2c30*/  ST.E.128 desc[UR4][R2.64+0x80], R4 ;  /* 0x0000800402007985 */ /* 0x0049e2000c101d04 */
[----:B------:R-:W-:Y:S05]  /*2c40*/  BRA `(.L_x_7487) ;  /* 0x0000003400c07947 */ /* 0x000fea0003800000 */
.L_x_7484:
        /* <DEDUP_REMOVED lines=58> */
.L_x_7492:
[----:B------:R-:W-:Y:S05]  /*2ff0*/  BSYNC.RECONVERGENT B0 ;  /* 0x0000000000007941 */ /* 0x000fea0003800200 */
.L_x_7491:
        /* <DEDUP_REMOVED lines=48> */
.L_x_7494:
[----:B------:R-:W-:Y:S05]  /*3300*/  BSYNC.RECONVERGENT B0 ;  /* 0x0000000000007941 */ /* 0x000fea0003800200 */
.L_x_7493:
        /* <DEDUP_REMOVED lines=47> */
.L_x_7490:
[----:B------:R-:W-:Y:S05]  /*3600*/  BSYNC.RECONVERGENT B1 ;  /* 0x0000000000017941 */ /* 0x000fea0003800200 */
.L_x_7489:
[----:B------:R-:W-:Y:S04]  /*3610*/  BSSY.RECONVERGENT B1, `(.L_x_7495) ;  /* 0x00000a0000017945 */ /* 0x000fe80003800200 */
[----:B------:R-:W-:Y:S05]  /*3620*/  @!P3 BRA `(.L_x_7496) ;  /* 0x000000080078b947 */ /* 0x000fea0003800000 */
[----:B-----5:R-:W-:Y:S01]  /*3630*/  ISETP.GE.AND P4, PT, R14, R35, PT ;  /* 0x000000230e00720c */ /* 0x020fe20003f86270 */
[----:B-1----:R-:W-:Y:S01]  /*3640*/  IMAD.SHL.U32 R5, R95, 0x2, RZ ;  /* 0x000000025f057824 */ /* 0x002fe200078e00ff */
        /* <DEDUP_REMOVED lines=59> */
.L_x_7498:
[----:B------:R-:W-:Y:S05]  /*3a00*/  BSYNC.RECONVERGENT B0 ;  /* 0x0000000000007941 */ /* 0x000fea0003800200 */
.L_x_7497:
        /* <DEDUP_REMOVED lines=48> */
.L_x_7500:
[----:B------:R-:W-:Y:S05]  /*3d10*/  BSYNC.RECONVERGENT B0 ;  /* 0x0000000000007941 */ /* 0x000fea0003800200 */
.L_x_7499:
        /* <DEDUP_REMOVED lines=47> */
.L_x_7496:
[----:B------:R-:W-:Y:S05]  /*4010*/  BSYNC.RECONVERGENT B1 ;  /* 0x0000000000017941 */ /* 0x000fea0003800200 */
.L_x_7495:
[----:B------:R-:W2:Y:S02]  /*4020*/  LD.E R3, desc[UR4][R84.64+0xd0] ;  /* 0x0000d00454037980 */ /* 0x000ea4000c101900 */
[----:B--2---:R-:W-:Y:S05]  /*4030*/  IMAD.U32 R3, R3, -0x20, RZ ;  /* 0xffffffe003037824 */ /* 0x004fea00078e00ff */
[C---:B------:R-:W-:Y:S02]  /*4040*/  LEA R16, P1, R3.reuse, R16, 0x1 ;  /* 0x0000001003107211 */ /* 0x040fe400078208ff */
[C---:B------:R-:W-:Y:S02]  /*4050*/  LEA R50, P0, R3.reuse, R50, 0x1 ;  /* 0x0000003203327211 */ /* 0x040fe400078008ff */
[C---:B------:R-:W-:Y:S02]  /*4060*/  LEA.HI.X.SX32 R17, R3.reuse, R17, 0x1, P1 ;  /* 0x0000001103117211 */ /* 0x040fe400008f0eff */
[----:B------:R-:W-:Y:S01]  /*4070*/  LEA.HI.X.SX32 R51, R3, R51, 0x1, P0 ;  /* 0x0000003303337211 */ /* 0x000fe200000f0eff */
[----:B------:R-:W-:Y:S05]  /*4080*/  BRA `(.L_x_7487) ;  /* 0x0000002000b07947 */ /* 0x000fea0003800000 */
.L_x_7488:
        /* <DEDUP_REMOVED lines=95> */
.L_x_7504:
[----:B------:R-:W-:Y:S05]  /*4680*/  BSYNC.RECONVERGENT B0 ;  /* 0x0000000000007941 */ /* 0x000fea0003800200 */
.L_x_7503:
        /* <DEDUP_REMOVED lines=88> */
.L_x_7506:
[----:B------:R-:W-:Y:S05]  /*4c10*/  BSYNC.RECONVERGENT B0 ;  /* 0x0000000000007941 */ /* 0x000fea0003800200 */
.L_x_7505:
        /* <DEDUP_REMOVED lines=86> */
.L_x_7502:
[----:B------:R-:W-:Y:S05]  /*5180*/  BSYNC.RECONVERGENT B1 ;  /* 0x0000000000017941 */ /* 0x000fea0003800200 */
.L_x_7501:
[----:B------:R-:W-:Y:S04]  /*5190*/  BSSY.RECONVERGENT B1, `(.L_x_7507) ;  /* 0x0000113000017945 */ /* 0x000fe80003800200 */
[----:B------:R-:W-:Y:S05]  /*51a0*/  @!P3 BRA `(.L_x_7508) ;  /* 0x000000100044b947 */ /* 0x000fea0003800000 */
[-C--:B-----5:R-:W-:Y:S01]  /*51b0*/  ISETP.GE.AND P1, PT, R14, R49.reuse, PT ;  /* 0x000000310e00720c */ /* 0x0a0fe20003f26270 */
[----:B------:R-:W-:Y:S01]  /*51c0*/  BSSY.RECONVERGENT B0, `(.L_x_7509) ;  /* 0x000005d000007945 */ /* 0x000fe20003800200 */
[----:B------:R-:W-:Y:S02]  /*51d0*/  LEA R22, P0, R89, R12, 0x1 ;  /* 0x0000000c59167211 */ /* 0x000fe400078008ff */
[-C--:B------:R-:W-:Y:S02]  /*51e0*/  ISETP.GE.AND P4, PT, R10, R49.reuse, PT ;  /* 0x000000310a00720c */ /* 0x080fe40003f86270 */
[----:B------:R-:W-:Y:S02]  /*51f0*/  ISETP.GE.AND P3, PT, R9, R49, PT ;  /* 0x000000310900720c */ /* 0x000fe40003f66270 */
[----:B------:R-:W-:Y:S05]  /*5200*/  LEA.HI.X R23, R89, R13, R83, 0x1, P0 ;  /* 0x0000000d59177211 */ /* 0x000fea00000f0c53 */
        /* <DEDUP_REMOVED lines=28> */
[----:B------:R-:W-:Y:S01]  /*53d0*/  @!P0 LOP3.LUT R31, R25, 0xffff0000, RZ, 0xc0, !PT ;  /* 0xffff0000191f8812 */ /* 0x000fe200078ec0ff */
[C---:B------:R-:W-:Y:S01]  /*53e0*/  @!P0 IMAD.U32 R20, R27.reuse, 0x10000, RZ ;  /* 0x000100001b148824 */ /* 0x040fe200078e00ff */
[----:B------:R-:W-:Y:S02]  /*53f0*/  @!P0 LOP3.LUT R25, R26, 0xffff0000, RZ, 0xc0, !PT ;  /* 0xffff00001a198812 */ /* 0x000fe400078ec0ff */
[----:B------:R-:W-:Y:S02]  /*5400*/  @!P0 LOP3.LUT R27, R27, 0xffff0000, RZ, 0xc0, !PT ;  /* 0xffff00001b1b8812 */ /* 0x000fe400078ec0ff */
[C---:B----4-:R-:W-:Y:S01]  /*5410*/  @!P0 SHF.L.U32 R39, R104.reuse, 0x10, RZ ;  /* 0x0000001068278819 */ /* 0x050fe200000006ff */
[C---:B------:R-:W-:Y:S01]  /*5420*/  @!P0 IMAD.U32 R35, R105.reuse, 0x10000, RZ ;  /* 0x0001000069238824 */ /* 0x040fe200078e00ff */
[----:B------:R-:W-:Y:S01]  /*5430*/  @!P0 LOP3.LUT R37, R104, 0xffff0000, RZ, 0xc0, !PT ;  /* 0xffff000068258812 */ /* 0x000fe200078ec0ff */
        /* <DEDUP_REMOVED lines=23> */
[----:B------:R-:W-:Y:S01]  /*55b0*/  @!P0 FMUL.FTZ R4, R31, R36 ;  /* 0x000000241f048220 */ /* 0x000fe20000410000 */
[----:B------:R-:W-:Y:S01]  /*55c0*/  @P1 FADD.FTZ R29, -R29, -RZ ;  /* 0x800000ff1d1d1221 */ /* 0x000fe20000010100 */
[----:B------:R-:W-:Y:S01]  /*55d0*/  @P1 FADD.FTZ R24, -R24, -RZ ;  /* 0x800000ff18181221 */ /* 0x000fe20000010100 */
[----:B------:R-:W-:Y:S01]  /*55e0*/  LEA R108, P1, R116, R78, 0x1 ;  /* 0x0000004e746c7211 */ /* 0x000fe200078208ff */
[----:B------:R-:W-:Y:S01]  /*55f0*/  @!P0 FFMA.FTZ R2, R43, R40, R2 ;  /* 0x000000282b028223 */ /* 0x000fe20000010002 */
[C---:B------:R-:W-:Y:S01]  /*5600*/  @!P0 LOP3.LUT R43, R54.reuse, 0xffff0000, RZ, 0xc0, !PT ;  /* 0xffff0000362b8812 */ /* 0x040fe200078ec0ff */
[----:B------:R-:W-:Y:S01]  /*5610*/  @!P0 IMAD.U32 R38, R54, 0x10000, RZ ;  /* 0x0001000036268824 */ /* 0x000fe200078e00ff */
[----:B------:R-:W-:Y:S01]  /*5620*/  @!P0 SHF.L.U32 R40, R55, 0x10, RZ ;  /* 0x0000001037288819 */ /* 0x000fe200000006ff */
[----:B------:R-:W-:Y:S01]  /*5630*/  @!P0 FFMA.FTZ R3, R42, R44, R3 ;  /* 0x0000002c2a038223 */ /* 0x000fe20000010003 */
[----:B------:R-:W-:Y:S01]  /*5640*/  @!P0 F2FP.BF16.F32.PACK_AB R75, R2, R0 ;  /* 0x00000000024b823e */ /* 0x000fe200000010ff */
[----:B------:R-:W-:Y:S01]  /*5650*/  @!P0 FMUL.FTZ R5, R28, R33 ;  /* 0x000000211c058220 */ /* 0x000fe20000410000 */
[----:B------:R-:W-:Y:S01]  /*5660*/  LEA.HI.X R109, R116, R79, R117, 0x1, P1 ;  /* 0x0000004f746d7211 */ /* 0x000fe200008f0c75 */
[----:B------:R-:W-:Y:S02]  /*5670*/  @!P0 IMAD.U32 R46, R58, 0x10000, RZ ;  /* 0x000100003a2e8824 */ /* 0x000fe400078e00ff */
[----:B------:R-:W-:Y:S01]  /*5680*/  @!P0 FFMA.FTZ R4, R41, R45, R4 ;  /* 0x0000002d29048223 */ /* 0x000fe20000010004 */
[----:B------:R-:W-:Y:S01]  /*5690*/  @!P0 LOP3.LUT R41, R55, 0xffff0000, RZ, 0xc0, !PT ;  /* 0xffff000037298812 */ /* 0x000fe200078ec0ff */
[----:B------:R-:W-:Y:S01]  /*56a0*/  @!P0 FMUL.FTZ R6, R25, R26 ;  /* 0x0000001a19068220 */ /* 0x000fe20000410000 */
[----:B------:R-:W-:Y:S01]  /*56b0*/  @!P0 FMUL.FTZ R7, R20, R29 ;  /* 0x0000001d14078220 */ /* 0x000fe20000410000 */
[----:B------:R-:W-:Y:S01]  /*56c0*/  @!P0 FMUL.FTZ R8, R27, R24 ;  /* 0x000000181b088220 */ /* 0x000fe20000410000 */
[----:B------:R-:W-:Y:S01]  /*56d0*/  @!P0 F2FP.BF16.F32.PACK_AB R104, R4, R3 ;  /* 0x000000030468823e */ /* 0x000fe200000010ff */
[----:B------:R-:W-:Y:S01]  /*56e0*/  @!P0 FFMA.FTZ R5, R38, R46, R5 ;  /* 0x0000002e26058223 */ /* 0x000fe20000010005 */
[----:B------:R-:W-:Y:S01]  /*56f0*/  @!P0 FFMA.FTZ R6, R43, R47, R6 ;  /* 0x0000002f2b068223 */ /* 0x000fe20000010006 */
[----:B------:R-:W-:Y:S01]  /*5700*/  @!P0 FFMA.FTZ R7, R40, R48, R7 ;  /* 0x0000003028078223 */ /* 0x000fe20000010007 */
[----:B------:R-:W-:Y:S01]  /*5710*/  @!P0 FFMA.FTZ R8, R41, R49, R8 ;  /* 0x0000003129088223 */ /* 0x000fe20000010008 */
[----:B------:R-:W-:Y:S01]  /*5720*/  @!P0 IMAD.MOV.U32 R52, RZ, RZ, R75 ;  /* 0x000000ffff348224 */ /* 0x000fe200078e004b */
[----:B------:R-:W-:Y:S02]  /*5730*/  @!P0 MOV R53, R104 ;  /* 0x0000006800358202 */ /* 0x000fe40000000f00 */
[----:B------:R-:W-:Y:S02]  /*5740*/  @!P0 F2FP.BF16.F32.PACK_AB R77, R6, R5 ;  /* 0x00000005064d823e */ /* 0x000fe400000010ff */
[----:B------:R-:W-:Y:S03]  /*5750*/  @!P0 F2FP.BF16.F32.PACK_AB R106, R8, R7 ;  /* 0x00000007086a823e */ /* 0x000fe600000010ff */
[----:B------:R-:W-:Y:S01]  /*5760*/  @!P0 IMAD.MOV.U32 R54, RZ, RZ, R77 ;  /* 0x000000ffff368224 */ /* 0x000fe200078e004d */
[----:B------:R-:W-:Y:S05]  /*5770*/  @!P0 MOV R55, R106 ;  /* 0x0000006a00378202 */ /* 0x000fea0000000f00 */
[----:B------:R2:W-:Y:S02]  /*5780*/  ST.E.128 desc[UR4][R108.64], R52 ;  /* 0x000000346c007985 */ /* 0x0005e4000c101d04 */
.L_x_7510:
[----:B------:R-:W-:Y:S05]  /*5790*/  BSYNC.RECONVERGENT B0 ;  /* 0x0000000000007941 */ /* 0x000fea0003800200 */
.L_x_7509:
        /* <DEDUP_REMOVED lines=89> */
.L_x_7512:
[----:B------:R-:W-:Y:S05]  /*5d30*/  BSYNC.RECONVERGENT B0 ;  /* 0x0000000000007941 */ /* 0x000fea0003800200 */
.L_x_7511:
        /* <DEDUP_REMOVED lines=24> */
[C---:B--2---:R-:W-:Y:S01]  /*5ec0*/  @!P0 LOP3.LUT R19, R27.reuse, 0xffff0000, RZ, 0xc0, !PT ;  /* 0xffff00001b138812 */ /* 0x044fe200078ec0ff */
[----:B------:R-:W-:Y:S01]  /*5ed0*/  @!P0 IMAD.U32 R21, R26, 0x10000, RZ ;  /* 0x000100001a158824 */ /* 0x000fe200078e00ff */
[----:B------:R-:W-:Y:S01]  /*5ee0*/  @!P0 LOP3.LUT R28, R24, 0xffff0000, RZ, 0xc0, !PT ;  /* 0xffff0000181c8812 */ /* 0x000fe200078ec0ff */
[----:B------:R-:W-:Y:S01]  /*5ef0*/  @!P0 IMAD.U32 R11, R27, 0x10000, RZ ;  /* 0x000100001b0b8824 */ /* 0x000fe200078e00ff */
[----:B------:R-:W-:Y:S01]  /*5f00*/  @!P0 LOP3.LUT R20, R26, 0xffff0000, RZ, 0xc0, !PT ;  /* 0xffff00001a148812 */ /* 0x000fe200078ec0ff */
[----:B------:R-:W-:Y:S01]  /*5f10*/  @!P0 IMAD.U32 R29, R24, 0x10000, RZ ;  /* 0x00010000181d8824 */ /* 0x000fe200078e00ff */
[----:B------:R-:W-:Y:S02]  /*5f20*/  @!P0 SHF.L.U32 R24, R25, 0x10, RZ ;  /* 0x0000001019188819 */ /* 0x000fe400000006ff */
[----:B---3--:R-:W-:Y:S01]  /*5f30*/  @!P0 SHF.L.U32 R32, R52, 0x10, RZ ;  /* 0x0000001034208819 */ /* 0x008fe200000006ff */
[----:B------:R-:W-:Y:S01]  /*5f40*/  @!P0 IMAD.U32 R26, R54, 0x10000, RZ ;  /* 0x00010000361a8824 */ /* 0x000fe200078e00ff */
[----:B------:R-:W-:Y:S01]  /*5f50*/  @!P0 LOP3.LUT R31, R52, 0xffff0000, RZ, 0xc0, !PT ;  /* 0xffff0000341f8812 */ /* 0x000fe200078ec0ff */
[C---:B------:R-:W-:Y:S01]  /*5f60*/  @!P0 IMAD.U32 R27, R53.reuse, 0x10000, RZ ;  /* 0x00010000351b8824 */ /* 0x040fe200078e00ff */
[----:B------:R-:W-:Y:S01]  /*5f70*/  @!P0 LOP3.LUT R30, R53, 0xffff0000, RZ, 0xc0, !PT ;  /* 0xffff0000351e8812 */ /* 0x000fe200078ec0ff */
[----:B------:R-:W-:Y:S01]  /*5f80*/  @P1 FADD.FTZ R32, -R32, -RZ ;  /* 0x800000ff20201221 */ /* 0x000fe20000010100 */
[----:B------:R-:W-:Y:S01]  /*5f90*/  @!P0 LOP3.LUT R25, R25, 0xffff0000, RZ, 0xc0, !PT ;  /* 0xffff000019198812 */ /* 0x000fe200078ec0ff */
        /* <DEDUP_REMOVED lines=13> */
[----:B------:R-:W-:Y:S01]  /*6070*/  @!P0 LOP3.LUT R33, R45, 0xffff0000, RZ, 0xc0, !PT ;  /* 0xffff00002d218812 */ /* 0x000fe200078ec0ff */
[----:B------:R-:W-:Y:S01]  /*6080*/  @P1 FADD.FTZ R26, -R26, -RZ ;  /* 0x800000ff1a1a1221 */ /* 0x000fe20000010100 */
[----:B------:R-:W-:Y:S01]  /*6090*/  @!P0 LOP3.LUT R41, R42, 0xffff0000, RZ, 0xc0, !PT ;  /* 0xffff00002a298812 */ /* 0x000fe200078ec0ff */
[----:B------:R-:W-:Y:S01]  /*60a0*/  @!P0 FMUL.FTZ R3, R24, R27 ;  /* 0x0000001b18038220 */ /* 0x000fe20000410000 */
        /* <DEDUP_REMOVED lines=13> */
[----:B------:R-:W-:Y:S01]  /*6180*/  @!P0 IMAD.U32 R40, R42, 0x10000, RZ ;  /* 0x000100002a288824 */ /* 0x000fe200078e00ff */
[----:B------:R-:W-:Y:S01]  /*6190*/  @!P0 SHF.L.U32 R42, R43, 0x10, RZ ;  /* 0x000000102b2a8819 */ /* 0x000fe200000006ff */
[----:B------:R-:W-:Y:S01]  /*61a0*/  @!P0 FFMA.FTZ R4, R33, R39, R4 ;  /* 0x0000002721048223 */ /* 0x000fe20000010004 */
[----:B------:R-:W-:Y:S01]  /*61b0*/  @!P0 LOP3.LUT R43, R43, 0xffff0000, RZ, 0xc0, !PT ;  /* 0xffff00002b2b8812 */ /* 0x000fe200078ec0ff */
[----:B------:R-:W-:Y:S01]  /*61c0*/  @!P0 FMUL.FTZ R6, R20, R23 ;  /* 0x0000001714068220 */ /* 0x000fe20000410000 */
[----:B------:R-:W-:Y:S01]  /*61d0*/  @!P0 LOP3.LUT R33, R47, 0xffff0000, RZ, 0xc0, !PT ;  /* 0xffff00002f218812 */ /* 0x000fe200078ec0ff */
[----:B------:R-:W-:Y:S01]  /*61e0*/  @!P0 FMUL.FTZ R7, R11, R22 ;  /* 0x000000160b078220 */ /* 0x000fe20000410000 */
[----:B------:R-:W-:Y:S01]  /*61f0*/  @!P0 F2FP.BF16.F32.PACK_AB R49, R4, R3 ;  /* 0x000000030431823e */ /* 0x000fe200000010ff */
[----:B------:R-:W-:Y:S01]  /*6200*/  @!P0 FMUL.FTZ R8, R19, R18 ;  /* 0x0000001213088220 */ /* 0x000fe20000410000 */
        /* <DEDUP_REMOVED lines=11> */
.L_x_7508:
[----:B------:R-:W-:Y:S05]  /*62c0*/  BSYNC.RECONVERGENT B1 ;  /* 0x0000000000017941 */ /* 0x000fea0003800200 */
.L_x_7507:
[----:B------:R-:W3:Y:S01]  /*62d0*/  LD.E R3, desc[UR4][R84.64+0xd0] ;  /* 0x0000d00454037980 */ /* 0x000ee2000c101900 */
[----:B------:R-:W-:Y:S02]  /*62e0*/  IMAD.MOV.U32 R77, RZ, RZ, R71 ;  /* 0x000000ffff4d7224 */ /* 0x000fe400078e0047 */
[----:B------:R-:W-:Y:S02]  /*62f0*/  IMAD.MOV.U32 R75, RZ, RZ, R69 ;  /* 0x000000ffff4b7224 */ /* 0x000fe400078e0045 */
[----:B---3--:R-:W-:Y:S05]  /*6300*/  IMAD.U32 R3, R3, -0x20, RZ ;  /* 0xffffffe003037824 */ /* 0x008fea00078e00ff */
[C---:B------:R-:W-:Y:S02]  /*6310*/  LEA R76, P1, R3.reuse, R76, 0x1 ;  /* 0x0000004c034c7211 */ /* 0x040fe400078208ff */
[C---:B------:R-:W-:Y:S02]  /*6320*/  LEA R74, P0, R3.reuse, R74, 0x1 ;  /* 0x0000004a034a7211 */ /* 0x040fe400078008ff */
[C---:B------:R-:W-:Y:S02]  /*6330*/  LEA.HI.X.SX32 R71, R3.reuse, R77, 0x1, P1 ;  /* 0x0000004d03477211 */ /* 0x040fe400008f0eff */
[----:B------:R-:W-:Y:S09]  /*6340*/  LEA.HI.X.SX32 R69, R3, R75, 0x1, P0 ;  /* 0x0000004b03457211 */ /* 0x000ff200000f0eff */
.L_x_7487:
[----:B------:R-:W-:Y:S05]  /*6350*/  BSYNC.RECONVERGENT B2 ;  /* 0x0000000000027941 */ /* 0x000fea0003800200 */
.L_x_7483:
[----:B------:R-:W-:Y:S01]  /*6360*/  ISETP.NE.U32.AND P4, PT, R134, RZ, PT ;  /* 0x000000ff8600720c */ /* 0x000fe20003f85070 */
[----:B---34-:R-:W3:Y:S01]  /*6370*/  LD.E R3, desc[UR4][R84.64+0x128] ;  /* 0x0001280454037980 */ /* 0x018ee2000c101900 */
[----:B------:R-:W-:Y:S01]  /*6380*/  UMOV UR6, URZ ;  /* 0x000000ff00067c82 */ /* 0x000fe20008000000 */
[----:B------:R-:W-:Y:S01]  /*6390*/  BSSY.RECONVERGENT B0, `(.L_x_7513) ;  /* 0x0000063000007945 */ /* 0x000fe20003800200 */
[----:B------:R-:W-:Y:S01]  /*63a0*/  ISETP.NE.AND.EX P4, PT, R135, RZ, PT, P4 ;  /* 0x000000ff8700720c */ /* 0x000fe20003f85340 */
[----:B------:R-:W-:Y:S01]  /*63b0*/  VIADD R90, R90, 0xffffffc0 ;  /* 0xffffffc05a5a7836 */ /* 0x000fe20000000000 */
[----:B-12---:R-:W-:Y:S11]  /*63c0*/  IADD3 R7, P0, PT, RZ, -UR6, RZ ;  /* 0x80000006ff077c10 */ /* 0x006ff6000ff1e0ff */
        /* <DEDUP_REMOVED lines=95> */
.L_x_7514:
[----:B------:R-:W-:Y:S05]  /*69c0*/  BSYNC.RECONVERGENT B0 ;  /* 0x0000000000007941 */ /* 0x000fea0003800200 */
.L_x_7513:
[----:B------:R-:W-:Y:S05]  /*69d0*/  @P2 BRA `(.L_x_7515) ;  /* 0xffffffbc005c2947 */ /* 0x000fea000383ffff */
.L_x_7478:
        /* <DEDUP_REMOVED lines=29> */
.L_x_7520:
[----:B------:R2:W-:Y:S02]  /*6bb0*/  STS.128 [R63+0x2000], RZ ;  /* 0x002000ff3f007388 */ /* 0x0005e40000000c00 */
.L_x_7519:
[----:B------:R-:W-:Y:S05]  /*6bc0*/  BSYNC.RECONVERGENT B0 ;  /* 0x0000000000007941 */ /* 0x000fea0003800200 */
.L_x_7518:
        /* <DEDUP_REMOVED lines=24> */
.L_x_7522:
[----:B------:R1:W-:Y:S01]  /*6d50*/  STS.128 [R63+0x2800], RZ ;  /* 0x002800ff3f007388 */ /* 0x0003e20000000c00 */
[----:B------:R-:W-:Y:S05]  /*6d60*/  BRA `(.L_x_7521) ;  /* 0x0000003400bc7947 */ /* 0x000fea0003800000 */
.L_x_7517:
[----:B------:R-:W2:Y:S04]  /*6d70*/  LD.E.64 R4, desc[UR4][R84.64+0xf0] ;  /* 0x0000f00454047980 */ /* 0x000ea8000c101b00 */
[----:B------:R-:W3:Y:S04]  /*6d80*/  LD.E.U8 R0, desc[UR4][R84.64+0x1b3] ;  /* 0x0001b30454007980 */ /* 0x000ee8000c101100 */
[----:B------:R1:W5:Y:S04]  /*6d90*/  LD.E.64 R32, desc[UR4][R84.64+0x148] ;  /* 0x0001480454207980 */ /* 0x000368000c101b00 */
[----:B------:R1:W5:Y:S01]  /*6da0*/  LD.E.64 R30, desc[UR4][R84.64+0x150] ;  /* 0x00015004541e7980 */ /* 0x000362000c101b00 */
[----:B--2---:R-:W-:-:S04]  /*6db0*/  ISETP.NE.U32.AND P1, PT, R4, RZ, PT ;  /* 0x000000ff0400720c */ /* 0x004fc80003f25070 */
[----:B------:R-:W-:-:S13]  /*6dc0*/  ISETP.NE.AND.EX P1, PT, R5, RZ, PT, P1 ;  /* 0x000000ff0500720c */ /* 0x000fda0003f25310 */
[----:B------:R-:W-:-:S05]  /*6dd0*/  @P1 IADD3 R88, P0, PT, R4, R88, RZ ;  /* 0x0000005804581210 */ /* 0x000fca0007f1e0ff */
[----:B------:R-:W-:Y:S02]  /*6de0*/  @P1 IMAD.X R89, R5, 0x1, R86, P0 ;  /* 0x0000000105591824 */ /* 0x000fe400000e0656 */
[----:B------:R-:W-:-:S06]  /*6df0*/  IMAD.MOV.U32 R5, RZ, RZ, RZ ;  /* 0x000000ffff057224 */ /* 0x000fcc00078e00ff */
[----:B------:R-:W2:Y:S01]  /*6e00*/  @P1 LD.E R5, desc[UR4][R88.64] ;  /* 0x0000000458051980 */ /* 0x000ea2000c101900 */
[----:B------:R-:W-:Y:S01]  /*6e10*/  LEA.HI R13, R3, R3, RZ, 0x1 ;  /* 0x00000003030d7211 */ /* 0x000fe200078f08ff */
[----:B------:R-:W-:-:S03]  /*6e20*/  IMAD.SHL.U32 R2, R62, 0x4, RZ ;  /* 0x000000043e027824 */ /* 0x000fc600078e00ff */
        /* <DEDUP_REMOVED lines=68> */
.L_x_7529:
[----:B------:R-:W-:Y:S05]  /*7270*/  BSYNC.RECONVERGENT B0 ;  /* 0x0000000000007941 */ /* 0x000fea0003800200 */
.L_x_7528:
[----:B-----5:R-:W-:Y:S01]  /*7280*/  IMAD.MOV.U32 R6, RZ, RZ, R18 ;  /* 0x000000ffff067224 */ /* 0x020fe200078e0012 */
[----:B------:R-:W-:Y:S01]  /*7290*/  MOV R4, R16 ;  /* 0x0000001000047202 */ /* 0x000fe20000000f00 */
[----:B------:R-:W-:Y:S01]  /*72a0*/  IMAD.MOV.U32 R7, RZ, RZ, R19 ;  /* 0x000000ffff077224 */ /* 0x000fe200078e0013 */
[----:B------:R-:W-:Y:S02]  /*72b0*/  MOV R5, R17 ;  /* 0x0000001100057202 */ /* 0x000fe40000000f00 */
.L_x_7527:
[----:B------:R-:W-:Y:S05]  /*72c0*/  BSYNC.RECONVERGENT B1 ;  /* 0x0000000000017941 */ /* 0x000fea0003800200 */
.L_x_7526:
        /* <DEDUP_REMOVED lines=47> */
.L_x_7533:
[----:B------:R-:W-:Y:S05]  /*75c0*/  BSYNC.RECONVERGENT B0 ;  /* 0x0000000000007941 */ /* 0x000fea0003800200 */
.L_x_7532:
[----:B-----5:R1:W-:Y:S02]  /*75d0*/  STS.128 [R63+0x1000], R16 ;  /* 0x001000103f007388 */ /* 0x0203e40000000c00 */
.L_x_7531:
[----:B------:R-:W-:Y:S05]  /*75e0*/  BSYNC.RECONVERGENT B1 ;  /* 0x0000000000017941 */ /* 0x000fea0003800200 */
.L_x_7530:
        /* <DEDUP_REMOVED lines=45> */
.L_x_7535:
[----:B------:R-:W-:Y:S05]  /*78c0*/  BSYNC.RECONVERGENT B0 ;  /* 0x0000000000007941 */ /* 0x000fea0003800200 */
.L_x_7534:
[----:B-----5:R1:W-:Y:S02]  /*78d0*/  STS.128 [R63+0x2000], R16 ;  /* 0x002000103f007388 */ /* 0x0203e40000000c00 */
.L_x_7525:
[----:B------:R-:W-:Y:S05]  /*78e0*/  BSYNC.RECONVERGENT B2 ;  /* 0x0000000000027941 */ /* 0x000fea0003800200 */
.L_x_7524:
        /* <DEDUP_REMOVED lines=51> */
.L_x_7539:
[----:B------:R-:W-:Y:S05]  /*7c20*/  BSYNC.RECONVERGENT B0 ;  /* 0x0000000000007941 */ /* 0x000fea0003800200 */
.L_x_7538:
[----:B-----5:R1:W-:Y:S02]  /*7c30*/  STS.128 [R63+0x800], R16 ;  /* 0x000800103f007388 */ /* 0x0203e40000000c00 */
.L_x_7537:
[----:B------:R-:W-:Y:S05]  /*7c40*/  BSYNC.RECONVERGENT B1 ;  /* 0x0000000000017941 */ /* 0x000fea0003800200 */
.L_x_7536:
        /* <DEDUP_REMOVED lines=46> */
.L_x_7543:
[----:B------:R-:W-:Y:S05]  /*7f30*/  BSYNC.RECONVERGENT B0 ;  /* 0x0000000000007941 */ /* 0x000fea0003800200 */
.L_x_7542:
[----:B-----5:R1:W-:Y:S02]  /*7f40*/  STS.128 [R63+0x1800], R16 ;  /* 0x001800103f007388 */ /* 0x0203e40000000c00 */
.L_x_7541:
[----:B------:R-:W-:Y:S05]  /*7f50*/  BSYNC.RECONVERGENT B1 ;  /* 0x0000000000017941 */ /* 0x000fea0003800200 */
.L_x_7540:
        /* <DEDUP_REMOVED lines=9> */
[C---:B-----5:R-:W-:Y:S02]  /*7ff0*/  SHF.L.U32 R6, R17.reuse, 0x10, RZ ;  /* 0x0000001011067819 */ /* 0x060fe400000006ff */
[----:B------:R-:W-:Y:S02]  /*8000*/  LOP3.LUT R0, R17, 0xffff0000, RZ, 0xc0, !PT ;  /* 0xffff000011007812 */ /* 0x000fe400078ec0ff */
[C---:B------:R-:W-:Y:S02]  /*8010*/  SHF.L.U32 R25, R19.reuse, 0x10, RZ ;  /* 0x0000001013197819 */ /* 0x040fe400000006ff */
[----:B------:R-:W-:-:S02]  /*8020*/  LOP3.LUT R19, R19, 0xffff0000, RZ, 0xc0, !PT ;  /* 0xffff000013137812 */ /* 0x000fc400078ec0ff */
[C---:B------:R-:W-:Y:S02]  /*8030*/  SHF.L.U32 R7, R16.reuse, 0x10, RZ ;  /* 0x0000001010077819 */ /* 0x040fe400000006ff */
[----:B------:R-:W-:Y:S01]  /*8040*/  LOP3.LUT R24, R16, 0xffff0000, RZ, 0xc0, !PT ;  /* 0xffff000010187812 */ /* 0x000fe200078ec0ff */
[C---:B------:R-:W-:Y:S01]  /*8050*/  IMAD.U32 R16, R18.reuse, 0x10000, RZ ;  /* 0x0001000012107824 */ /* 0x040fe200078e00ff */
[----:B---3--:R-:W-:Y:S02]  /*8060*/  LOP3.LUT R20, R18, 0xffff0000, RZ, 0xc0, !PT ;  /* 0xffff000012147812 */ /* 0x008fe400078ec0ff */
[----:B--2---:R-:W-:Y:S02]  /*8070*/  LOP3.LUT R13, R2, 0xffff0000, RZ, 0xc0, !PT ;  /* 0xffff0000020d7812 */ /* 0x004fe400078ec0ff */
[C---:B------:R-:W-:Y:S01]  /*8080*/  LOP3.LUT R8, R3.reuse, 0xffff0000, RZ, 0xc0, !PT ;  /* 0xffff000003087812 */ /* 0x040fe200078ec0ff */
[----:B------:R-:W-:Y:S01]  /*8090*/  IMAD.U32 R3, R3, 0x10000, RZ ;  /* 0x0001000003037824 */ /* 0x000fe200078e00ff */
        /* <DEDUP_REMOVED lines=12> */
[----:B------:R-:W-:Y:S01]  /*8160*/  FMUL.FTZ R17, R24, R4 ;  /* 0x0000000418117220 */ /* 0x000fe20000410000 */
        /* <DEDUP_REMOVED lines=13> */
.L_x_7545:
[----:B------:R-:W-:Y:S05]  /*8240*/  BSYNC.RECONVERGENT B0 ;  /* 0x0000000000007941 */ /* 0x000fea0003800200 */
.L_x_7544:
[----:B-----5:R1:W-:Y:S01]  /*8250*/  STS.128 [R63+0x2800], R16 ;  /* 0x002800103f007388 */ /* 0x0203e20000000c00 */
[----:B------:R-:W-:Y:S05]  /*8260*/  BRA `(.L_x_7521) ;  /* 0x00000020007c7947 */ /* 0x000fea0003800000 */
.L_x_7523:
        /* <DEDUP_REMOVED lines=95> */
.L_x_7550:
[----:B------:R-:W-:Y:S05]  /*8860*/  BSYNC.RECONVERGENT B0 ;  /* 0x0000000000007941 */ /* 0x000fea0003800200 */
.L_x_7549:
[----:B------:R-:W-:Y:S05]  /*8870*/  BSYNC.RECONVERGENT B1 ;  /* 0x0000000000017941 */ /* 0x000fea0003800200 */
.L_x_7548:
        /* <DEDUP_REMOVED lines=86> */
.L_x_7554:
[----:B------:R-:W-:Y:S05]  /*8de0*/  BSYNC.RECONVERGENT B0 ;  /* 0x0000000000007941 */ /* 0x000fea0003800200 */
.L_x_7553:
[----:B-----5:R1:W-:Y:S02]  /*8df0*/  STS.128 [R63+0x1000], R24 ;  /* 0x001000183f007388 */ /* 0x0203e40000000c00 */
.L_x_7552:
[----:B------:R-:W-:Y:S05]  /*8e00*/  BSYNC.RECONVERGENT B1 ;  /* 0x0000000000017941 */ /* 0x000fea0003800200 */
.L_x_7551:
        /* <DEDUP_REMOVED lines=84> */
.L_x_7556:
[----:B------:R-:W-:Y:S05]  /*9350*/  BSYNC.RECONVERGENT B0 ;  /* 0x0000000000007941 */ /* 0x000fea0003800200 */
.L_x_7555:
[----:B-----5:R1:W-:Y:S02]  /*9360*/  STS.128 [R63+0x2000], R24 ;  /* 0x002000183f007388 */ /* 0x0203e40000000c00 */
.L_x_7547:
[----:B------:R-:W-:Y:S05]  /*9370*/  BSYNC.RECONVERGENT B2 ;  /* 0x0000000000027941 */ /* 0x000fea0003800200 */
.L_x_7546:
        /* <DEDUP_REMOVED lines=91> */
.L_x_7560:
[----:B------:R-:W-:Y:S05]  /*9930*/  BSYNC.RECONVERGENT B0 ;  /* 0x0000000000007941 */ /* 0x000fea0003800200 */
.L_x_7559:
[----:B-----5:R1:W-:Y:S02]  /*9940*/  STS.128 [R63+0x800], R24 ;  /* 0x000800183f007388 */ /* 0x0203e40000000c00 */
.L_x_7558:
[----:B------:R-:W-:Y:S05]  /*9950*/  BSYNC.RECONVERGENT B1 ;  /* 0x0000000000017941 */ /* 0x000fea0003800200 */
.L_x_7557:
        /* <DEDUP_REMOVED lines=86> */
.L_x_7564:
[----:B------:R-:W-:Y:S05]  /*9ec0*/  BSYNC.RECONVERGENT B0 ;  /* 0x0000000000007941 */ /* 0x000fea0003800200 */
.L_x_7563:
[----:B-----5:R1:W-:Y:S02]  /*9ed0*/  STS.128 [R63+0x1800], R24 ;  /* 0x001800183f007388 */ /* 0x0203e40000000c00 */
.L_x_7562:
[----:B------:R-:W-:Y:S05]  /*9ee0*/  BSYNC.RECONVERGENT B1 ;  /* 0x0000000000017941 */ /* 0x000fea0003800200 */
.L_x_7561:
        /* <DEDUP_REMOVED lines=85> */
.L_x_7566:
[----:B------:R-:W-:Y:S05]  /*a440*/  BSYNC.RECONVERGENT B0 ;  /* 0x0000000000007941 */ /* 0x000fea0003800200 */
.L_x_7565:
[----:B-----5:R1:W-:Y:S02]  /*a450*/  STS.128 [R63+0x2800], R4 ;  /* 0x002800043f007388 */ /* 0x0203e40000000c00 */
.L_x_7521:
[----:B------:R-:W-:Y:S05]  /*a460*/  BSYNC.RECONVERGENT B3 ;  /* 0x0000000000037941 */ /* 0x000fea0003800200 */
.L_x_7516:
[----:B-1--4-:R-:W-:Y:S01]  /*a470*/  IADD3 R3, PT, PT, R64, -R124, RZ ;  /* 0x8000007c40037210 */ /* 0x012fe20007ffe0ff */
        /* <DEDUP_REMOVED lines=26> */
.L_x_7569:
[----:B------:R4:W-:Y:S02]  /*a620*/  STS.128 [R63+0x5000], RZ ;  /* 0x005000ff3f007388 */ /* 0x0009e40000000c00 */
.L_x_7568:
[----:B------:R-:W-:Y:S05]  /*a630*/  BSYNC.RECONVERGENT B0 ;  /* 0x0000000000007941 */ /* 0x000fea0003800200 */
.L_x_7567:
        /* <DEDUP_REMOVED lines=24> */
.L_x_7572:
[----:B------:R3:W-:Y:S02]  /*a7c0*/  STS.128 [R63+0x5800], RZ ;  /* 0x005800ff3f007388 */ /* 0x0007e40000000c00 */
.L_x_7571:
[----:B------:R-:W-:Y:S05]  /*a7d0*/  BSYNC.RECONVERGENT B0 ;  /* 0x0000000000007941 */ /* 0x000fea0003800200 */
.L_x_7570:
        /* <DEDUP_REMOVED lines=24> */
.L_x_7575:
[----:B------:R1:W-:Y:S01]  /*a960*/  STS.128 [R63+0x8000], RZ ;  /* 0x008000ff3f007388 */ /* 0x0003e20000000c00 */
[----:B------:R-:W-:Y:S05]  /*a970*/  BRA `(.L_x_7576) ;  /* 0x00000000000c7947 */ /* 0x000fea0003800000 */
.L_x_7574:
[----:B------:R1:W-:Y:S04]  /*a980*/  STS.128 [R63+0x6000], RZ ;  /* 0x006000ff3f007388 */ /* 0x0003e80000000c00 */
[----:B------:R1:W-:Y:S04]  /*a990*/  STS.128 [R63+0x7000], RZ ;  /* 0x007000ff3f007388 */ /* 0x0003e80000000c00 */
[----:B------:R1:W-:Y:S02]  /*a9a0*/  STS.128 [R63+0x8000], RZ ;  /* 0x008000ff3f007388 */ /* 0x0003e40000000c00 */
.L_x_7576:
[----:B------:R-:W-:Y:S05]  /*a9b0*/  BSYNC.RECONVERGENT B0 ;  /* 0x0000000000007941 */ /* 0x000fea0003800200 */
.L_x_7573:
        /* <DEDUP_REMOVED lines=27> */
.L_x_7579:
[----:B------:R1:W-:Y:S02]  /*ab70*/  STS.128 [R63+0x8800], RZ ;  /* 0x008800ff3f007388 */ /* 0x0003e40000000c00 */
.L_x_7578:
[----:B------:R-:W-:Y:S05]  /*ab80*/  BSYNC.RECONVERGENT B0 ;  /* 0x0000000000007941 */ /* 0x000fea0003800200 */
.L_x_7577:
[C---:B------:R-:W-:Y:S01]  /*ab90*/  IMAD.SHL.U32 R0, R62.reuse, 0x10, RZ ;  /* 0x000000103e007824 */ /* 0x040fe200078e00ff */
[----:B------:R-:W-:Y:S01]  /*aba0*/  SHF.R.U32.HI R109, RZ, 0x1, R62 ;  /* 0x00000001ff6d7819 */ /* 0x000fe2000001163e */
[C---:B-----5:R-:W-:Y:S01]  /*abb0*/  IMAD.SHL.U32 R11, R62.reuse, 0x20, RZ ;  /* 0x000000203e0b7824 */ /* 0x060fe200078e00ff */
[C---:B------:R-:W-:Y:S01]  /*abc0*/  LOP3.LUT P0, RZ, R62.reuse, 0x4, RZ, 0xc0, !PT ;  /* 0x000000043eff7812 */ /* 0x040fe2000780c0ff */
[----:B------:R-:W-:Y:S01]  /*abd0*/  IMAD.SHL.U32 R108, R62, 0x4, RZ ;  /* 0x000000043e6c7824 */ /* 0x000fe200078e00ff */
[----:B-1-3--:R-:W-:Y:S01]  /*abe0*/  LOP3.LUT R4, R109, 0x8, RZ, 0xc0, !PT ;  /* 0x000000086d047812 */ /* 0x00afe200078ec0ff */
[----:B------:R-:W0:Y:S01]  /*abf0*/  LDGDEPBAR ;  /* 0x00000000000079af */ /* 0x000e220000000000 */
[C---:B------:R-:W-:Y:S01]  /*ac00*/  LOP3.LUT R110, R0.reuse, 0x3e00, RZ, 0xc0, !PT ;  /* 0x00003e00006e7812 */ /* 0x040fe200078ec0ff */
[----:B------:R-:W-:Y:S01]  /*ac10*/  BSSY.RECONVERGENT B1, `(.L_x_7580) ;  /* 0x0000119000017945 */ /* 0x000fe20003800200 */
[----:B------:R-:W-:Y:S02]  /*ac20*/  LOP3.LUT R0, R0, 0x100, RZ, 0xc0, !PT ;  /* 0x0000010000007812 */ /* 0x000fe400078ec0ff */
[----:B------:R-:W-:-:S02]  /*ac30*/  LOP3.LUT R2, R108, 0x18, RZ, 0xc0, !PT ;  /* 0x000000186c027812 */ /* 0x000fc400078ec0ff */
[--C-:B------:R-:W-:Y:S02]  /*ac40*/  LOP3.LUT R5, R4, 0xc0, R11.reuse, 0xf8, !PT ;  /* 0x000000c004057812 */ /* 0x100fe400078ef80b */
[----:B------:R-:W-:Y:S02]  /*ac50*/  LOP3.LUT R7, R11, 0xc0, RZ, 0xc0, !PT ;  /* 0x000000c00b077812 */ /* 0x000fe400078ec0ff */
[--C-:B------:R-:W-:Y:S02]  /*ac60*/  LOP3.LUT R4, R110, 0x20, R11.reuse, 0xf8, !PT ;  /* 0x000000206e047812 */ /* 0x100fe400078ef80b */
[----:B------:R-:W-:Y:S02]  /*ac70*/  LOP3.LUT R3, R0, 0x20, R11, 0xf8, !PT ;  /* 0x0000002000037812 */ /* 0x000fe400078ef80b */
[----:B------:R-:W-:Y:S02]  /*ac80*/  LOP3.LUT R8, R5, R2, RZ, 0x3c, !PT ;  /* 0x0000000205087212 */ /* 0x000fe400078e3cff */
[----:B------:R-:W-:-:S02]  /*ac90*/  LOP3.LUT R0, R7, 0x8, R62, 0xf8, !PT ;  /* 0x0000000807007812 */ /* 0x000fc400078ef83e */
[----:B------:R-:W-:Y:S02]  /*aca0*/  LOP3.LUT R5, R4, 0x100, R11, 0xf8, !PT ;  /* 0x0000010004057812 */ /* 0x000fe400078ef80b */
[----:B------:R-:W-:Y:S02]  /*acb0*/  LOP3.LUT R3, R3, R0, R2, 0xf6, !PT ;  /* 0x0000000003037212 */ /* 0x000fe400078ef602 */
[----:B------:R-:W-:-:S03]  /*acc0*/  LOP3.LUT R5, R5, R8, RZ, 0xfc, !PT ;  /* 0x0000000805057212 */ /* 0x000fc600078efcff */
[--C-:B------:R-:W-:Y:S02]  /*acd0*/  IMAD R12, R3, 0x2, R60.reuse ;  /* 0x00000002030c7824 */ /* 0x100fe400078e023c */
[----:B------:R-:W-:Y:S02]  /*ace0*/  IMAD R66, R5, 0x2, R60 ;  /* 0x0000000205427824 */ /* 0x000fe400078e023c */
[----:B------:R-:W-:Y:S01]  /*acf0*/  IMAD.MOV.U32 R3, RZ, RZ, 0x20 ;  /* 0x00000020ff037424 */ /* 0x000fe200078e00ff */
[----:B------:R-:W-:Y:S04]  /*ad00*/  LDSM.16.M88.4 R28, [R12+0x3000] ;  /* 0x003000000c1c783b */ /* 0x000fe80000000200 */
[----:B------:R-:W1:Y:S01]  /*ad10*/  LDSM.16.M88.4 R56, [R66] ;  /* 0x000000004238783b */ /* 0x000e620000000200 */
[----:B------:R-:W-:-:S03]  /*ad20*/  SEL R3, R3, 0xffffffe0, !P0 ;  /* 0xffffffe003037807 */ /* 0x000fc60004000000 */
[----:B------:R-:W3:Y:S02]  /*ad30*/  LDSM.16.M88.4 R20, [R12+0x3400] ;  /* 0x003400000c14783b */ /* 0x000ee40000000200 */
[--C-:B------:R-:W-:Y:S02]  /*ad40*/  IMAD.IADD R0, R12, 0x1, R3.reuse ;  /* 0x000000010c007824 */ /* 0x100fe400078e0203 */
[----:B------:R-:W4:Y:S01]  /*ad50*/  LDSM.16.M88.4 R72, [R12+0x3800] ;  /* 0x003800000c48783b */ /* 0x000f220000000200 */
[----:B------:R-:W-:-:S03]  /*ad60*/  IMAD.IADD R2, R66, 0x1, R3 ;  /* 0x0000000142027824 */ /* 0x000fc600078e0203 */
[----:B------:R-:W4:Y:S04]  /*ad70*/  LDSM.16.M88.4 R36, [R12+0x3c00] ;  /* 0x003c00000c24783b */ /* 0x000f280000000200 */
        /* <DEDUP_REMOVED lines=9> */
[C---:B---3--:R-:W-:Y:S03]  /*ae10*/  HMMA.16816.F32.BF16 R24, R56.reuse, R20, RZ ;  /* 0x000000143818723c */ /* 0x048fe600000418ff */
[----:B------:R-:W-:Y:S04]  /*ae20*/  LDSM.16.M88.4 R44, [R12+0x4400] ;  /* 0x004400000c2c783b */ /* 0x000fe80000000200 */
[----:B--2---:R-:W-:Y:S01]  /*ae30*/  LDSM.16.M88.4 R96, [R0+0x4400] ;  /* 0x004400000060783b */ /* 0x004fe20000000200 */
[C---:B----4-:R-:W-:Y:S08]  /*ae40*/  HMMA.16816.F32.BF16 R76, R56.reuse, R72, RZ ;  /* 0x00000048384c723c */ /* 0x050ff000000418ff */
        /* <DEDUP_REMOVED lines=28> */
[C---:B------:R-:W-:Y:S08]  /*b010*/  HMMA.16816.F32.BF16 R24, R16.reuse, R44, R24 ;  /* 0x0000002c1018723c */ /* 0x040ff00000041818 */
[----:B------:R-:W-:Y:S01]  /*b020*/  HMMA.16816.F32.BF16 R20, R16, R46, R20 ;  /* 0x0000002e1014723c */ /* 0x000fe20000041814 */
[----:B------:R-:W-:Y:S04]  /*b030*/  LDSM.16.M88.4 R16, [R2+0x2000] ;  /* 0x002000000210783b */ /* 0x000fe80000000200 */
[----:B------:R-:W-:Y:S03]  /*b040*/  LDSM.16.M88.4 R44, [R12+0x5400] ;  /* 0x005400000c2c783b */ /* 0x000fe60000000200 */
[C---:B---3--:R-:W-:Y:S08]  /*b050*/  HMMA.16816.F32.BF16 R32, R92.reuse, R4, R32 ;  /* 0x000000045c20723c */ /* 0x048ff00000041820 */
[C---:B------:R-:W-:Y:S01]  /*b060*/  HMMA.16816.F32.BF16 R28, R92.reuse, R6, R28 ;  /* 0x000000065c1c723c */ /* 0x040fe2000004181c */
[----:B------:R-:W3:Y:S07]  /*b070*/  LDSM.16.M88.4 R4, [R0+0x5000] ;  /* 0x005000000004783b */ /* 0x000eee0000000200 */
[C---:B------:R-:W-:Y:S08]  /*b080*/  HMMA.16816.F32.BF16 R68, R92.reuse, R80, R68 ;  /* 0x000000505c44723c */ /* 0x040ff00000041844 */
[C---:B------:R-:W-:Y:S01]  /*b090*/  HMMA.16816.F32.BF16 R80, R92.reuse, R82, R56 ;  /* 0x000000525c50723c */ /* 0x040fe20000041838 */
[----:B------:R-:W3:Y:S07]  /*b0a0*/  LDSM.16.M88.4 R56, [R0+0x5400] ;  /* 0x005400000038783b */ /* 0x000eee0000000200 */
[----:B------:R-:W-:Y:S08]  /*b0b0*/  HMMA.16816.F32.BF16 R72, R92, R90, R72 ;  /* 0x0000005a5c48723c */ /* 0x000ff00000041848 */
[----:B-1----:R-:W-:Y:S08]  /*b0c0*/  HMMA.16816.F32.BF16 R32, R52, R48, R32 ;  /* 0x000000303420723c */ /* 0x002ff00000041820 */
[----:B------:R-:W-:Y:S08]  /*b0d0*/  HMMA.16816.F32.BF16 R24, R92, R96, R24 ;  /* 0x000000605c18723c */ /* 0x000ff00000041818 */
[C---:B------:R-:W-:Y:S08]  /*b0e0*/  HMMA.16816.F32.BF16 R28, R52.reuse, R50, R28 ;  /* 0x00000032341c723c */ /* 0x040ff0000004181c */
[C---:B--2---:R-:W-:Y:S08]  /*b0f0*/  HMMA.16816.F32.BF16 R68, R52.reuse, R36, R68 ;  /* 0x000000243444723c */ /* 0x044ff00000041844 */
[C---:B------:R-:W-:Y:S01]  /*b100*/  HMMA.16816.F32.BF16 R80, R52.reuse, R38, R80 ;  /* 0x000000263450723c */ /* 0x040fe20000041850 */
[----:B------:R-:W1:Y:S07]  /*b110*/  LDSM.16.M88.4 R36, [R0+0x5800] ;  /* 0x005800000024783b */ /* 0x000e6e0000000200 */
[----:B----4-:R-:W-:Y:S03]  /*b120*/  HMMA.16816.F32.BF16 R72, R52, R42, R72 ;  /* 0x0000002a3448723c */ /* 0x010fe60000041848 */
[----:B------:R-:W-:-:S05]  /*b130*/  IMAD.SHL.U32 R43, R62, 0x2, RZ ;  /* 0x000000023e2b7824 */ /* 0x000fca00078e00ff */
[----:B------:R-:W-:Y:S01]  /*b140*/  LOP3.LUT R43, R124, 0x6, R43, 0xf8, !PT ;  /* 0x000000067c2b7812 */ /* 0x000fe200078ef82b */
[----:B------:R-:W-:Y:S05]  /*b150*/  HMMA.16816.F32.BF16 R20, R92, R98, R20 ;  /* 0x000000625c14723c */ /* 0x000fea0000041814 */
[C---:B------:R-:W-:Y:S02]  /*b160*/  LOP3.LUT R13, R43.reuse, 0x8, RZ, 0xfc, !PT ;  /* 0x000000082b0d7812 */ /* 0x040fe400078efcff */
[-C--:B------:R-:W-:Y:S02]  /*b170*/  ISETP.GE.AND P1, PT, R43, R64.reuse, PT ;  /* 0x000000402b00720c */ /* 0x080fe40003f26270 */
[----:B------:R-:W-:Y:S01]  /*b180*/  ISETP.GE.AND P6, PT, R13, R64, PT ;  /* 0x000000400d00720c */ /* 0x000fe20003fc6270 */
[----:B---3--:R-:W-:Y:S05]  /*b190*/  HMMA.16816.F32.BF16 R32, R16, R4, R32 ;  /* 0x000000041020723c */ /* 0x008fea0000041820 */
[----:B------:R-:W-:-:S02]  /*b1a0*/  LOP3.LUT R5, R43, 0x1, RZ, 0xfc, !PT ;  /* 0x000000012b057812 */ /* 0x000fc400078efcff */
[----:B------:R-:W-:Y:S02]  /*b1b0*/  LOP3.LUT R13, R43, 0x18, RZ, 0xfc, !PT ;  /* 0x000000182b0d7812 */ /* 0x000fe400078efcff */
[-C--:B------:R-:W-:Y:S02]  /*b1c0*/  ISETP.GE.AND P0, PT, R5, R64.reuse, PT ;  /* 0x000000400500720c */ /* 0x080fe40003f06270 */
[----:B------:R-:W-:Y:S01]  /*b1d0*/  ISETP.GE.AND P2, PT, R13, R64, PT ;  /* 0x000000400d00720c */ /* 0x000fe20003f46270 */
[----:B------:R-:W-:Y:S05]  /*b1e0*/  HMMA.16816.F32.BF16 R76, R92, R88, R76 ;  /* 0x000000585c4c723c */ /* 0x000fea000004184c */
[----:B------:R-:W-:-:S02]  /*b1f0*/  LOP3.LUT R13, R43, 0x19, RZ, 0xfc, !PT ;  /* 0x000000192b0d7812 */ /* 0x000fc400078efcff */
[C---:B------:R-:W-:Y:S01]  /*b200*/  LOP3.LUT R49, R43.reuse, 0x20, RZ, 0xfc, !PT ;  /* 0x000000202b317812 */ /* 0x040fe200078efcff */
[----:B------:R-:W-:Y:S05]  /*b210*/  HMMA.16816.F32.BF16 R24, R52, R44, R24 ;  /* 0x0000002c3418723c */ /* 0x000fea0000041818 */
[----:B------:R-:W-:-:S04]  /*b220*/  LOP3.LUT R45, R43, 0x10, RZ, 0xfc, !PT ;  /* 0x000000102b2d7812 */ /* 0x000fc800078efcff */
[----:B------:R-:W-:Y:S02]  /*b230*/  ISETP.GE.AND P4, PT, R45, R64, PT ;  /* 0x000000402d00720c */ /* 0x000fe40003f86270 */
[----:B------:R-:W-:Y:S01]  /*b240*/  FSEL R45, R32, -INF , !P1 ;  /* 0xff800000202d7808 */ /* 0x000fe20004800000 */
[----:B------:R-:W-:Y:S01]  /*b250*/  HMMA.16816.F32.BF16 R28, R16, R6, R28 ;  /* 0x00000006101c723c */ /* 0x000fe2000004181c */
[----:B------:R-:W2:Y:S01]  /*b260*/  LDSM.16.M88.4 R4, [R0+0x5c00] ;  /* 0x005c00000004783b */ /* 0x000ea20000000200 */
[----:B------:R-:W-:-:S06]  /*b270*/  DEPBAR.LE SB0, 0x0 ;  /* 0x000080000000791a */ /* 0x000fcc0000000000 */
[----:B------:R-:W-:Y:S05]  /*b280*/  HMMA.16816.F32.BF16 R20, R52, R46, R20 ;  /* 0x0000002e3414723c */ /* 0x000fea0000041814 */
[----:B------:R-:W-:-:S04]  /*b290*/  LOP3.LUT R47, R43, 0x9, RZ, 0xfc, !PT ;  /* 0x000000092b2f7812 */ /* 0x000fc800078efcff */
[-C--:B------:R-:W-:Y:S02]  /*b2a0*/  ISETP.GE.AND P5, PT, R47, R64.reuse, PT ;  /* 0x000000402f00720c */ /* 0x080fe40003fa6270 */
[----:B------:R-:W-:Y:S01]  /*b2b0*/  FSEL R47, R33, -INF , !P0 ;  /* 0xff800000212f7808 */ /* 0x000fe20004000000 */
[----:B------:R-:W-:Y:S03]  /*b2c0*/  HMMA.16816.F32.BF16 R76, R52, R40, R76 ;  /* 0x00000028344c723c */ /* 0x000fe6000004184c */
[----:B------:R-:W-:Y:S02]  /*b2d0*/  LOP3.LUT R41, R43, 0x11, RZ, 0xfc, !PT ;  /* 0x000000112b297812 */ /* 0x000fe400078efcff */
[----:B------:R-:W-:Y:S02]  /*b2e0*/  FSEL R30, R30, -INF , !P6 ;  /* 0xff8000001e1e7808 */ /* 0x000fe40007000000 */
[----:B------:R-:W-:-:S02]  /*b2f0*/  ISETP.GE.AND P3, PT, R41, R64, PT ;  /* 0x000000402900720c */ /* 0x000fc40003f66270 */
[----:B------:R-:W-:Y:S01]  /*b300*/  FSEL R41, R34, -INF , !P1 ;  /* 0xff80000022297808 */ /* 0x000fe20004800000 */
[----:B------:R-:W-:Y:S05]  /*b310*/  HMMA.16816.F32.BF16 R24, R16, R56, R24 ;  /* 0x000000381018723c */ /* 0x000fea0000041818 */
[----:B------:R-:W-:Y:S02]  /*b320*/  ISETP.GE.AND P1, PT, R13, R64, PT ;  /* 0x000000400d00720c */ /* 0x000fe40003f26270 */
[----:B------:R-:W-:Y:S02]  /*b330*/  FSEL R13, R35, -INF , !P0 ;  /* 0xff800000230d7808 */ /* 0x000fe40004000000 */
[----:B------:R-:W-:-:S02]  /*b340*/  LOP3.LUT R35, R43, 0x21, RZ, 0xfc, !PT ;  /* 0x000000212b237812 */ /* 0x000fc400078efcff */
[----:B------:R-:W-:Y:S01]  /*b350*/  FSEL R28, R28, -INF , !P6 ;  /* 0xff8000001c1c7808 */ /* 0x000fe20007000000 */
[C---:B-1----:R-:W-:Y:S03]  /*b360*/  HMMA.16816.F32.BF16 R72, R16.reuse, R38, R72 ;  /* 0x000000261048723c */ /* 0x042fe60000041848 */
[-C--:B------:R-:W-:Y:S02]  /*b370*/  ISETP.GE.AND P6, PT, R35, R64.reuse, PT ;  /* 0x000000402300720c */ /* 0x080fe40003fc6270 */
[----:B------:R-:W-:Y:S02]  /*b380*/  LOP3.LUT R35, R43, 0x29, RZ, 0xfc, !PT ;  /* 0x000000292b237812 */ /* 0x000fe400078efcff */
[----:B------:R-:W-:Y:S02]  /*b390*/  ISETP.GE.AND P0, PT, R49, R64, PT ;  /* 0x000000403100720c */ /* 0x000fe40003f06270 */
[----:B------:R-:W-:Y:S01]  /*b3a0*/  FSEL R49, R29, -INF , !P5 ;  /* 0xff8000001d317808 */ /* 0x000fe20006800000 */
[----:B------:R-:W-:Y:S03]  /*b3b0*/  HMMA.16816.F32.BF16 R20, R16, R58, R20 ;  /* 0x0000003a1014723c */ /* 0x000fe60000041814 */
[----:B------:R-:W-:-:S02]  /*b3c0*/  LOP3.LUT R33, R43, 0x28, RZ, 0xfc, !PT ;  /* 0x000000282b217812 */ /* 0x000fc400078efcff */
[----:B------:R-:W-:Y:S02]  /*b3d0*/  FSEL R29, R26, -INF , !P4 ;  /* 0xff8000001a1d7808 */ /* 0x000fe40006000000 */
[----:B------:R-:W-:Y:S02]  /*b3e0*/  FSEL R39, R24, -INF , !P4 ;  /* 0xff80000018277808 */ /* 0x000fe40006000000 */
[----:B------:R-:W-:Y:S01]  /*b3f0*/  ISETP.GE.AND P4, PT, R35, R64, PT ;  /* 0x000000402300720c */ /* 0x000fe20003f86270 */
[----:B------:R-:W-:Y:S03]  /*b400*/  HMMA.16816.F32.BF16 R76, R16, R36, R76 ;  /* 0x00000024104c723c */ /* 0x000fe6000004184c */
[----:B------:R-:W-:Y:S02]  /*b410*/  FSEL R31, R31, -INF , !P5 ;  /* 0xff8000001f1f7808 */ /* 0x000fe40006800000 */
[----:B------:R-:W-:-:S02]  /*b420*/  FSEL R107, R75, -INF , !P4 ;  /* 0xff8000004b6b7808 */ /* 0x000fc40006000000 */
[----:B------:R-:W-:Y:S02]  /*b430*/  FSEL R137, R73, -INF , !P4 ;  /* 0xff80000049897808 */ /* 0x000fe40006000000 */
[----:B------:R-:W-:Y:S01]  /*b440*/  ISETP.GE.AND P5, PT, R33, R64, PT ;  /* 0x000000402100720c */ /* 0x000fe20003fa6270 */
[----:B--2---:R-:W-:Y:S03]  /*b450*/  HMMA.16816.F32.BF16 R68, R16, R4, R68 ;  /* 0x000000041044723c */ /* 0x004fe60000041844 */
[----:B------:R-:W-:Y:S02]  /*b460*/  ISETP.GT.AND P4, PT, R125, R118, PT ;  /* 0x000000767d00720c */ /* 0x000fe40003f84270 */
[----:B------:R-:W-:Y:S02]  /*b470*/  LOP3.LUT R33, R43, 0x30, RZ, 0xfc, !PT ;  /* 0x000000302b217812 */ /* 0x000fe400078efcff */
[----:B------:R-:W-:-:S02]  /*b480*/  FSEL R27, R27, -INF , !P3 ;  /* 0xff8000001b1b7808 */ /* 0x000fc40005800000 */
[----:B------:R-:W-:Y:S01]  /*b490*/  FSEL R25, R25, -INF , !P3 ;  /* 0xff80000019197808 */ /* 0x000fe20005800000 */
[----:B------:R-:W-:Y:S03]  /*b4a0*/  HMMA.16816.F32.BF16 R80, R16, R6, R80 ;  /* 0x000000061050723c */ /* 0x000fe60000041850 */
[----:B------:R-:W-:Y:S02]  /*b4b0*/  ISETP.GE.AND P3, PT, R33, R64, PT ;  /* 0x000000402100720c */ /* 0x000fe40003f66270 */
[C---:B------:R-:W-:Y:S02]  /*b4c0*/  LOP3.LUT R5, R43.reuse, 0x31, RZ, 0xfc, !PT ;  /* 0x000000312b057812 */ /* 0x040fe400078efcff */
[C---:B------:R-:W-:Y:S02]  /*b4d0*/  LOP3.LUT R33, R43.reuse, 0x38, RZ, 0xfc, !PT ;  /* 0x000000382b217812 */ /* 0x040fe400078efcff */
[----:B------:R-:W-:-:S02]  /*b4e0*/  LOP3.LUT R43, R43, 0x39, RZ, 0xfc, !PT ;  /* 0x000000392b2b7812 */ /* 0x000fc400078efcff */
[----:B------:R-:W-:Y:S02]  /*b4f0*/  FSEL R37, R22, -INF , !P2 ;  /* 0xff80000016257808 */ /* 0x000fe40005000000 */
[----:B------:R-:W-:Y:S02]  /*b500*/  FSEL R51, R20, -INF , !P2 ;  /* 0xff80000014337808 */ /* 0x000fe40005000000 */
[----:B------:R-:W-:Y:S02]  /*b510*/  ISETP.GE.AND P2, PT, R5, R64, PT ;  /* 0x000000400500720c */ /* 0x000fe40003f46270 */
[----:B------:R-:W-:Y:S02]  /*b520*/  FSEL R5, R23, -INF , !P1 ;  /* 0xff80000017057808 */ /* 0x000fe40004800000 */
[----:B------:R-:W-:Y:S02]  /*b530*/  FSEL R21, R21, -INF , !P1 ;  /* 0xff80000015157808 */ /* 0x000fe40004800000 */
[----:B------:R-:W-:-:S02]  /*b540*/  FSEL R101, R78, -INF , !P0 ;  /* 0xff8000004e657808 */ /* 0x000fc40004000000 */
[----:B------:R-:W-:Y:S02]  /*b550*/  FSEL R103, R76, -INF , !P0 ;  /* 0xff8000004c677808 */ /* 0x000fe40004000000 */
        /* <DEDUP_REMOVED lines=29> */
.L_x_7583:
        /* <DEDUP_REMOVED lines=60> */
.L_x_7584:
[----:B------:R-:W-:Y:S05]  /*baf0*/  BSYNC.RECONVERGENT B0 ;  /* 0x0000000000007941 */ /* 0x000fea0003800200 */
.L_x_7582:
        /* <DEDUP_REMOVED lines=42> */
.L_x_7581:
[----:B------:R-:W-:Y:S05]  /*bda0*/  BSYNC.RECONVERGENT B1 ;  /* 0x0000000000017941 */ /* 0x000fea0003800200 */
.L_x_7580:
        /* <DEDUP_REMOVED lines=8> */
[----:B------:R-:W-:-:S02]  /*be30*/  FMNMX3.FTZ R0, R0, R21, R103, !PT ;  /* 0x0000001500007276 */ /* 0x000fc40007810067 */
[----:B------:R-:W-:Y:S01]  /*be40*/  IADD3 R87, PT, PT, R87, -0x2, RZ ;  /* 0xfffffffe57577810 */ /* 0x000fe20007ffe0ff */
[----:B------:R-:W-:Y:S01]  /*be50*/  LDSM.16.MT88.4 R76, [R34+0x6000] ;  /* 0x00600000224c783b */ /* 0x000fe20000004200 */
[----:B------:R-:W-:-:S03]  /*be60*/  FMNMX3.FTZ R0, R0, R113, R121, !PT ;  /* 0x0000007100007276 */ /* 0x000fc60007810079 */
[----:B------:R-:W-:Y:S01]  /*be70*/  LDSM.16.MT88.4 R56, [R32+0x7000] ;  /* 0x007000002038783b */ /* 0x000fe20000004200 */
[----:B--2---:R-:W-:Y:S02]  /*be80*/  FMNMX3.FTZ R7, R0, R137, R91, !PT ;  /* 0x0000008900077276 */ /* 0x004fe4000781005b */
[----:B------:R-:W-:Y:S01]  /*be90*/  FMNMX3.FTZ R0, R41, R13, R30, !PT ;  /* 0x0000000d29007276 */ /* 0x000fe2000781001e */
[----:B------:R-:W-:Y:S01]  /*bea0*/  LDSM.16.MT88.4 R16, [R32+0x7400] ;  /* 0x007400002010783b */ /* 0x000fe20000004200 */
        /* <DEDUP_REMOVED lines=12> */
[----:B------:R-:W2:Y:S01]  /*bf70*/  SHFL.BFLY PT, R2, R7, 0x1, 0x1f ;  /* 0x0c201f0007027f89 */ /* 0x000ea200000e0000 */
[----:B-1----:R-:W-:-:S03]  /*bf80*/  FMNMX.FTZ R4, R9, R4, !PT ;  /* 0x0000000409047209 */ /* 0x002fc60007810000 */
[----:B------:R-:W-:Y:S01]  /*bf90*/  LDSM.16.MT88.4 R8, [R34+0x7400] ;  /* 0x007400002208783b */ /* 0x000fe20000004200 */
        /* <DEDUP_REMOVED lines=9> */
[-CC-:B------:R-:W-:Y:S01]  /*c030*/  FFMA.FTZ R20, R51, R97.reuse, -R104.reuse ;  /* 0x0000006133147223 */ /* 0x180fe20000010868 */
[----:B------:R-:W-:Y:S01]  /*c040*/  FSEL R98, R98, RZ, P0 ;  /* 0x000000ff62627208 */ /* 0x000fe20000000000 */
[----:B------:R-:W1:Y:S01]  /*c050*/  LDSM.16.MT88.4 R48, [R34+0x7000] ;  /* 0x007000002230783b */ /* 0x000e620000004200 */
        /* <DEDUP_REMOVED lines=8> */
[----:B------:R-:W2:Y:S01]  /*c0e0*/  LDSM.16.MT88.4 R40, [R32+0x6000] ;  /* 0x006000002028783b */ /* 0x000ea20000004200 */
[-C--:B------:R-:W-:Y:S01]  /*c0f0*/  FFMA.FTZ R30, R29, R97.reuse, -R98 ;  /* 0x000000611d1e7223 */ /* 0x080fe20000010862 */
[-CC-:B------:R-:W-:Y:S01]  /*c100*/  FFMA.FTZ R28, R39, R97.reuse, -R104.reuse ;  /* 0x00000061271c7223 */ /* 0x180fe20000010868 */
[-CC-:B------:R-:W-:Y:S01]  /*c110*/  FFMA.FTZ R23, R25, R97.reuse, -R104.reuse ;  /* 0x0000006119177223 */ /* 0x180fe20000010868 */
[-C--:B------:R-:W-:Y:S01]  /*c120*/  FFMA.FTZ R21, R21, R97.reuse, -R104 ;  /* 0x0000006115157223 */ /* 0x080fe20000010868 */
[-CC-:B------:R-:W-:Y:S01]  /*c130*/  FFMA.FTZ R29, R27, R97.reuse, -R98.reuse ;  /* 0x000000611b1d7223 */ /* 0x180fe20000010862 */
[-CC-:B------:R-:W-:Y:S01]  /*c140*/  FFMA.FTZ R22, R37, R97.reuse, -R98.reuse ;  /* 0x0000006125167223 */ /* 0x180fe20000010862 */
[----:B------:R-:W3:Y:S01]  /*c150*/  MUFU.EX2 R95, R95 ;  /* 0x0000005f005f7308 */ /* 0x000ee20000000800 */
[-C--:B------:R-:W-:Y:S01]  /*c160*/  FFMA.FTZ R3, R5, R97.reuse, -R98 ;  /* 0x0000006105037223 */ /* 0x080fe20000010862 */
[----:B------:R-:W4:Y:S01]  /*c170*/  LDSM.16.MT88.4 R12, [R32+0x6400] ;  /* 0x00640000200c783b */ /* 0x000f220000004200 */
[-C--:B------:R-:W-:Y:S01]  /*c180*/  FFMA.FTZ R112, R103, R97.reuse, -R104 ;  /* 0x0000006167707223 */ /* 0x080fe20000010868 */
[-C--:B------:R-:W-:Y:S01]  /*c190*/  FFMA.FTZ R106, R101, R97.reuse, -R98 ;  /* 0x00000061656a7223 */ /* 0x080fe20000010862 */
[-C--:B------:R-:W-:Y:S01]  /*c1a0*/  FFMA.FTZ R103, R113, R97.reuse, -R104 ;  /* 0x0000006171677223 */ /* 0x080fe20000010868 */
[----:B------:R-:W5:Y:S01]  /*c1b0*/  LDSM.16.MT88.4 R24, [R34+0x6400] ;  /* 0x006400002218783b */ /* 0x000f620000004200 */
[-C--:B------:R-:W-:Y:S01]  /*c1c0*/  FFMA.FTZ R101, R111, R97.reuse, -R98 ;  /* 0x000000616f657223 */ /* 0x080fe20000010862 */
[----:B------:R-:W-:Y:S01]  /*c1d0*/  MUFU.EX2 R94, R94 ;  /* 0x0000005e005e7308 */ /* 0x000fe20000000800 */
[-CC-:B------:R-:W-:Y:S01]  /*c1e0*/  FFMA.FTZ R91, R91, R97.reuse, -R104.reuse ;  /* 0x000000615b5b7223 */ /* 0x180fe20000010868 */
[-CC-:B------:R-:W-:Y:S01]  /*c1f0*/  FFMA.FTZ R90, R90, R97.reuse, -R104.reuse ;  /* 0x000000615a5a7223 */ /* 0x180fe20000010868 */
[-CC-:B------:R-:W-:Y:S01]  /*c200*/  FFMA.FTZ R89, R89, R97.reuse, -R104.reuse ;  /* 0x0000006159597223 */ /* 0x180fe20000010868 */
[-C--:B------:R-:W-:Y:S01]  /*c210*/  FFMA.FTZ R88, R88, R97.reuse, -R104 ;  /* 0x0000006158587223 */ /* 0x080fe20000010868 */
[-CC-:B------:R-:W-:Y:S01]  /*c220*/  FFMA.FTZ R92, R92, R97.reuse, -R98.reuse ;  /* 0x000000615c5c7223 */ /* 0x180fe20000010862 */
[-CC-:B------:R-:W-:Y:S01]  /*c230*/  FFMA.FTZ R136, R33, R97.reuse, -R98.reuse ;  /* 0x0000006121887223 */ /* 0x180fe20000010862 */
[----:B------:R-:W-:Y:S01]  /*c240*/  FFMA.FTZ R35, R35, R97, -R98 ;  /* 0x0000006123237223 */ /* 0x000fe20000010862 */
[----:B------:R-:W1:Y:S01]  /*c250*/  MUFU.EX2 R93, R93 ;  /* 0x0000005d005d7308 */ /* 0x000e620000000800 */
[----:B---3--:R-:W-:Y:S01]  /*c260*/  F2FP.BF16.F32.PACK_AB R72, R95, R96 ;  /* 0x000000605f48723e */ /* 0x008fe200000010ff */
[----:B------:R-:W-:Y:S01]  /*c270*/  FADD.FTZ R95, R96, R95 ;  /* 0x0000005f605f7221 */ /* 0x000fe20000010000 */
[----:B------:R-:W-:-:S05]  /*c280*/  ISETP.GE.AND P0, PT, R87, R118, PT ;  /* 0x000000765700720c */ /* 0x000fca0003f06270 */
        /* <DEDUP_REMOVED lines=39> */
[----:B------:R-:W-:Y:S01]  /*c500*/  HMMA.16816.F32.BF16 R52, R72, R56, RZ ;  /* 0x000000384834723c */ /* 0x000fe200000418ff */
        /* <DEDUP_REMOVED lines=8> */
[C---:B----4-:R-:W-:Y:S06]  /*c590*/  HMMA.16816.F32.BF16 R36, R4.reuse, R12, R36 ;  /* 0x0000000c0424723c */ /* 0x050fec0000041824 */
        /* <DEDUP_REMOVED lines=94> */
[----:B------:R-:W-:Y:S02]  /*cb80*/  IMAD.MOV.U32 R3, RZ, RZ, R0 ;  /* 0x000000ffff037224 */ /* 0x000fe400078e0000 */
[----:B------:R-:W-:Y:S01]  /*cb90*/  IMAD.MOV.U32 R87, RZ, RZ, R2 ;  /* 0x000000ffff577224 */ /* 0x000fe200078e0002 */
[----:B------:R-:W-:-:S13]  /*cba0*/  ISETP.NE.AND.EX P6, PT, R135, RZ, PT, P6 ;  /* 0x000000ff8700720c */ /* 0x000fda0003fc5360 */
.L_x_7592:
        /* <DEDUP_REMOVED lines=84> */
.L_x_7587:
[----:B------:R-:W-:Y:S05]  /*d0f0*/  BSYNC.RECONVERGENT B0 ;  /* 0x0000000000007941 */ /* 0x000fea0003800200 */
.L_x_7586:
[----:B------:R-:W1:Y:S01]  /*d100*/  S2UR UR6, SR_CgaCtaId ;  /* 0x00000000000679c3 */ /* 0x000e620000008800 */
[-C--:B------:R-:W-:Y:S01]  /*d110*/  ISETP.GE.AND P3, PT, R139, R126.reuse, PT ;  /* 0x0000007e8b00720c */ /* 0x080fe20003f66270 */
[----:B------:R-:W-:Y:S01]  /*d120*/  UMOV UR7, 0x400 ;  /* 0x0000040000077882 */ /* 0x000fe20000000000 */
[----:B------:R-:W-:Y:S01]  /*d130*/  LOP3.LUT R139, R121, 0xc0, RZ, 0xc0, !PT ;  /* 0x000000c0798b7812 */ /* 0x000fe200078ec0ff */
[C---:B------:R-:W-:Y:S01]  /*d140*/  IMAD.SHL.U32 R110, R0.reuse, 0x10, RZ ;  /* 0x00000010006e7824 */ /* 0x040fe200078e00ff */
[-C--:B------:R-:W-:Y:S01]  /*d150*/  ISETP.GE.AND P5, PT, R143, R126.reuse, PT ;  /* 0x0000007e8f00720c */ /* 0x080fe20003fa6270 */
[C---:B------:R-:W-:Y:S01]  /*d160*/  IMAD.SHL.U32 R112, R0.reuse, 0x20, RZ ;  /* 0x0000002000707824 */ /* 0x040fe200078e00ff */
[--C-:B------:R-:W-:Y:S01]  /*d170*/  LOP3.LUT R138, R139, 0x18, R0.reuse, 0xf8, !PT ;  /* 0x000000188b8a7812 */ /* 0x100fe200078ef800 */
[----:B------:R-:W-:Y:S01]  /*d180*/  IMAD.SHL.U32 R108, R0, 0x4, RZ ;  /* 0x00000004006c7824 */ /* 0x000fe200078e00ff */
[----:B------:R-:W-:Y:S01]  /*d190*/  ISETP.GE.AND P4, PT, R141, R126, PT ;  /* 0x0000007e8d00720c */ /* 0x000fe20003f86270 */
[----:B------:R-:W-:Y:S01]  /*d1a0*/  VIADD R125, R125, 0xffffffff ;  /* 0xffffffff7d7d7836 */ /* 0x000fe20000000000 */
[--C-:B------:R-:W-:Y:S01]  /*d1b0*/  LOP3.LUT R138, R138, 0x18, R121.reuse, 0x78, !PT ;  /* 0x000000188a8a7812 */ /* 0x100fe200078e7879 */
[----:B------:R-:W-:Y:S01]  /*d1c0*/  BSSY.RECONVERGENT B1, `(.L_x_7588) ;  /* 0x0000102000017945 */ /* 0x000fe20003800200 */
[----:B------:R-:W-:Y:S02]  /*d1d0*/  LEA R140, P0, R114, R132, 0x1 ;  /* 0x00000084728c7211 */ /* 0x000fe400078008ff */
[----:B------:R-:W-:Y:S02]  /*d1e0*/  LOP3.LUT R138, R138, 0x1f20, R121, 0xf8, !PT ;  /* 0x00001f208a8a7812 */ /* 0x000fe400078ef879 */
[----:B------:R-:W-:Y:S02]  /*d1f0*/  LEA.HI.X R141, R114, R133, R115, 0x1, P0 ;  /* 0x00000085728d7211 */ /* 0x000fe400000f0c73 */
[----:B------:R-:W-:Y:S02]  /*d200*/  SHF.R.U32.HI R109, RZ, 0x1, R0 ;  /* 0x00000001ff6d7819 */ /* 0x000fe40000011600 */
        /* <DEDUP_REMOVED lines=212> */
.L_x_7591:
[----:B------:R-:W-:Y:S05]  /*df50*/  BSYNC.RECONVERGENT B0 ;  /* 0x0000000000007941 */ /* 0x000fea0003800200 */
.L_x_7590:
        /* <DEDUP_REMOVED lines=40> */
.L_x_7589:
[----:B------:R-:W-:Y:S05]  /*e1e0*/  BSYNC.RECONVERGENT B1 ;  /* 0x0000000000017941 */ /* 0x000fea0003800200 */
.L_x_7588:
        /* <DEDUP_REMOVED lines=103> */
[--C-:B------:R-:W-:Y:S01]  /*e860*/  FFMA.FTZ R104, R14, R89, -R138.reuse ;  /* 0x000000590e687223 */ /* 0x100fe2000001088a */
[C---:B------:R-:W-:Y:S01]  /*e870*/  FMUL.FTZ R12, R86.reuse, R72 ;  /* 0x00000048560c7220 */ /* 0x040fe20000410000 */
[C---:B------:R-:W-:Y:S01]  /*e880*/  FMUL.FTZ R14, R3.reuse, R74 ;  /* 0x0000004a030e7220 */ /* 0x040fe20000410000 */
[C---:B------:R-:W-:Y:S01]  /*e890*/  FMUL.FTZ R68, R86.reuse, R68 ;  /* 0x0000004456447220 */ /* 0x040fe20000410000 */
[----:B------:R-:W-:Y:S01]  /*e8a0*/  FMUL.FTZ R69, R86, R69 ;  /* 0x0000004556457220 */ /* 0x000fe20000410000 */
[C---:B------:R-:W-:Y:S03]  /*e8b0*/  FMUL.FTZ R70, R3.reuse, R70 ;  /* 0x0000004603467220 */ /* 0x040fe60000410000 */
[----:B------:R-:W4:Y:S01]  /*e8c0*/  MUFU.EX2 R91, R91 ;  /* 0x0000005b005b7308 */ /* 0x000f220000000800 */
[----:B---3--:R-:W-:Y:S01]  /*e8d0*/  F2FP.BF16.F32.PACK_AB R82, R90, R97 ;  /* 0x000000615a52723e */ /* 0x008fe200000010ff */
[----:B------:R-:W-:Y:S01]  /*e8e0*/  FMUL.FTZ R71, R3, R71 ;  /* 0x0000004703477220 */ /* 0x000fe20000410000 */
[-CC-:B------:R-:W-:Y:S01]  /*e8f0*/  FFMA.FTZ R103, R18, R89.reuse, -R138.reuse ;  /* 0x0000005912677223 */ /* 0x180fe2000001088a */
[-C--:B------:R-:W-:Y:S01]  /*e900*/  FFMA.FTZ R102, R19, R89.reuse, -R138 ;  /* 0x0000005913667223 */ /* 0x080fe2000001088a */
[-CC-:B------:R-:W-:Y:S01]  /*e910*/  FFMA.FTZ R144, R20, R89.reuse, -R106.reuse ;  /* 0x0000005914907223 */ /* 0x180fe2000001086a */
[-C--:B------:R-:W-:Y:S01]  /*e920*/  FFMA.FTZ R111, R21, R89.reuse, -R106 ;  /* 0x00000059156f7223 */ /* 0x080fe2000001086a */
[-C--:B------:R-:W-:Y:S03]  /*e930*/  FFMA.FTZ R142, R22, R89.reuse, -R138 ;  /* 0x00000059168e7223 */ /* 0x080fe6000001088a */
[----:B------:R-:W-:Y:S01]  /*e940*/  MUFU.EX2 R105, R105 ;  /* 0x0000006900697308 */ /* 0x000fe20000000800 */
[-CC-:B------:R-:W-:Y:S01]  /*e950*/  FFMA.FTZ R140, R24, R89.reuse, -R106.reuse ;  /* 0x00000059188c7223 */ /* 0x180fe2000001086a */
[-C--:B------:R-:W-:Y:S01]  /*e960*/  FFMA.FTZ R107, R25, R89.reuse, -R106 ;  /* 0x00000059196b7223 */ /* 0x080fe2000001086a */
[-C--:B------:R-:W-:Y:S01]  /*e970*/  FFMA.FTZ R112, R26, R89.reuse, -R138 ;  /* 0x000000591a707223 */ /* 0x080fe2000001088a */
[-CC-:B------:R-:W-:Y:S01]  /*e980*/  FFMA.FTZ R28, R28, R89.reuse, -R106.reuse ;  /* 0x000000591c1c7223 */ /* 0x180fe2000001086a */
[-CC-:B------:R-:W-:Y:S01]  /*e990*/  FFMA.FTZ R29, R29, R89.reuse, -R106.reuse ;  /* 0x000000591d1d7223 */ /* 0x180fe2000001086a */
[-C--:B------:R-:W-:Y:S01]  /*e9a0*/  FFMA.FTZ R32, R32, R89.reuse, -R106 ;  /* 0x0000005920207223 */ /* 0x080fe2000001086a */
[-CC-:B------:R-:W-:Y:S03]  /*e9b0*/  FFMA.FTZ R30, R30, R89.reuse, -R138.reuse ;  /* 0x000000591e1e7223 */ /* 0x180fe6000001088a */
[----:B------:R-:W-:Y:S01]  /*e9c0*/  MUFU.EX2 R104, R104 ;  /* 0x0000006800687308 */ /* 0x000fe20000000800 */
[----:B----4-:R-:W-:Y:S01]  /*e9d0*/  F2FP.BF16.F32.PACK_AB R83, R91, R96 ;  /* 0x000000605b53723e */ /* 0x010fe200000010ff */
[-CC-:B------:R-:W-:Y:S01]  /*e9e0*/  FFMA.FTZ R31, R31, R89.reuse, -R138.reuse ;  /* 0x000000591f1f7223 */ /* 0x180fe2000001088a */
[----:B------:R-:W-:Y:S01]  /*e9f0*/  FFMA.FTZ R34, R34, R89, -R138 ;  /* 0x0000005922227223 */ /* 0x000fe2000001088a */
[C---:B------:R-:W-:Y:S01]  /*ea00*/  FFMA.FTZ R101, R86.reuse, R137, R101 ;  /* 0x0000008956657223 */ /* 0x040fe20000010065 */
[----:B------:R-:W-:Y:S01]  /*ea10*/  FFMA.FTZ R100, R3, R136, R100 ;  /* 0x0000008803647223 */ /* 0x000fe20000010064 */
[----:B------:R-:W-:Y:S02]  /*ea20*/  ISETP.GT.AND P0, PT, R125, R118, PT ;  /* 0x000000767d00720c */ /* 0x000fe40003f04270 */
[C---:B-1----:R-:W-:Y:S02]  /*ea30*/  HMMA.16816.F32.BF16 R4, R80.reuse, R92, R4 ;  /* 0x0000005c5004723c */ /* 0x042fe40000041804 */
[----:B------:R-:W-:Y:S03]  /*ea40*/  MUFU.EX2 R144, R144 ;  /* 0x0000009000907308 */ /* 0x000fe60000000800 */
[----:B------:R-:W-:Y:S01]  /*ea50*/  FFMA.FTZ R92, R13, R89, -R106 ;  /* 0x000000590d5c7223 */ /* 0x000fe2000001086a */
[----:B------:R-:W-:Y:S01]  /*ea60*/  FMUL.FTZ R13, R86, R73 ;  /* 0x00000049560d7220 */ /* 0x000fe20000410000 */
[----:B------:R-:W-:Y:S01]  /*ea70*/  FFMA.FTZ R93, R15, R89, -R138 ;  /* 0x000000590f5d7223 */ /* 0x000fe2000001088a */
[C---:B------:R-:W-:Y:S04]  /*ea80*/  HMMA.16816.F32.BF16 R8, R80.reuse, R94, R8 ;  /* 0x0000005e5008723c */ /* 0x040fe80000041808 */
[----:B------:R-:W-:Y:S01]  /*ea90*/  MUFU.EX2 R111, R111 ;  /* 0x0000006f006f7308 */ /* 0x000fe20000000800 */
[----:B------:R-:W-:Y:S01]  /*eaa0*/  FMUL.FTZ R15, R3, R75 ;  /* 0x0000004b030f7220 */ /* 0x000fe20000410000 */
[-CC-:B------:R-:W-:Y:S01]  /*eab0*/  FFMA.FTZ R94, R16, R89.reuse, -R106.reuse ;  /* 0x00000059105e7223 */ /* 0x180fe2000001086a */
[----:B------:R-:W-:Y:S01]  /*eac0*/  LDSM.16.MT88.4 R72, [R87+0x6400] ;  /* 0x006400005748783b */ /* 0x000fe20000004200 */
[-CC-:B------:R-:W-:Y:S01]  /*ead0*/  FFMA.FTZ R95, R17, R89.reuse, -R106.reuse ;  /* 0x00000059115f7223 */ /* 0x180fe2000001086a */
[-C--:B------:R-:W-:Y:S01]  /*eae0*/  FFMA.FTZ R106, R33, R89.reuse, -R106 ;  /* 0x00000059216a7223 */ /* 0x080fe2000001086a */
[C---:B--2---:R-:W-:Y:S04]  /*eaf0*/  HMMA.16816.F32.BF16 R36, R80.reuse, R76, R36 ;  /* 0x0000004c5024723c */ /* 0x044fe80000041824 */
[----:B------:R-:W-:Y:S01]  /*eb00*/  MUFU.EX2 R142, R142 ;  /* 0x0000008e008e7308 */ /* 0x000fe20000000800 */
[----:B------:R-:W-:Y:S01]  /*eb10*/  FFMA.FTZ R33, R27, R89, -R138 ;  /* 0x000000591b217223 */ /* 0x000fe2000001088a */
[----:B------:R-:W-:Y:S01]  /*eb20*/  FADD.FTZ R99, R99, R100 ;  /* 0x0000006463637221 */ /* 0x000fe20000010000 */
[----:B------:R-:W-:Y:S01]  /*eb30*/  LDSM.16.MT88.4 R24, [R88+0x800] ;  /* 0x000800005818783b */ /* 0x000fe20000004200 */
[----:B------:R-:W-:Y:S01]  /*eb40*/  FADD.FTZ R98, R98, R101 ;  /* 0x0000006562627221 */ /* 0x000fe20000010000 */
[C---:B------:R-:W-:Y:S05]  /*eb50*/  HMMA.16816.F32.BF16 R40, R80.reuse, R78, R40 ;  /* 0x0000004e5028723c */ /* 0x040fea0000041828 */
[----:B------:R-:W1:Y:S01]  /*eb60*/  MUFU.EX2 R92, R92 ;  /* 0x0000005c005c7308 */ /* 0x000e620000000800 */
[----:B------:R-:W-:Y:S01]  /*eb70*/  FADD.FTZ R96, R96, R99 ;  /* 0x0000006360607221 */ /* 0x000fe20000010000 */
[----:B------:R-:W-:Y:S01]  /*eb80*/  FADD.FTZ R97, R97, R98 ;  /* 0x0000006261617221 */ /* 0x000fe20000010000 */
[----:B------:R-:W2:Y:S02]  /*eb90*/  LDSM.16.MT88.4 R76, [R87+0x7000] ;  /* 0x00700000574c783b */ /* 0x000ea40000004200 */
[----:B------:R-:W-:Y:S01]  /*eba0*/  FADD.FTZ R91, R91, R96 ;  /* 0x000000605b5b7221 */ /* 0x000fe20000010000 */
[----:B------:R-:W-:Y:S04]  /*ebb0*/  FADD.FTZ R90, R90, R97 ;  /* 0x000000615a5a7221 */ /* 0x000fe80000010000 */
[----:B------:R-:W-:Y:S10]  /*ebc0*/  MUFU.EX2 R140, R140 ;  /* 0x0000008c008c7308 */ /* 0x000ff40000000800 */
[----:B------:R-:W-:Y:S01]  /*ebd0*/  MUFU.EX2 R107, R107 ;  /* 0x0000006b006b7308 */ /* 0x000fe20000000800 */
[C---:B-1----:R-:W-:Y:S01]  /*ebe0*/  F2FP.BF16.F32.PACK_AB R16, R92.reuse, R105 ;  /* 0x000000695c10723e */ /* 0x042fe200000010ff */
[----:B------:R-:W-:Y:S04]  /*ebf0*/  FADD.FTZ R105, R105, R90 ;  /* 0x0000005a69697221 */ /* 0x000fe80000010000 */
[----:B------:R-:W-:Y:S04]  /*ec00*/  FADD.FTZ R105, R92, R105 ;  /* 0x000000695c697221 */ /* 0x000fe80000010000 */
[----:B------:R-:W-:Y:S10]  /*ec10*/  MUFU.EX2 R112, R112 ;  /* 0x0000007000707308 */ /* 0x000ff40000000800 */
[----:B------:R-:W-:Y:S10]  /*ec20*/  MUFU.EX2 R33, R33 ;  /* 0x0000002100217308 */ /* 0x000ff40000000800 */
[----:B------:R-:W1:Y:S01]  /*ec30*/  MUFU.EX2 R93, R93 ;  /* 0x0000005d005d7308 */ /* 0x000e620000000800 */
[C---:B--2---:R-:W-:Y:S09]  /*ec40*/  HMMA.16816.F32.BF16 R44, R80.reuse, R76, R44 ;  /* 0x0000004c502c723c */ /* 0x044ff2000004182c */
[----:B------:R-:W-:Y:S01]  /*ec50*/  MUFU.EX2 R94, R94 ;  /* 0x0000005e005e7308 */ /* 0x000fe20000000800 */
[C---:B------:R-:W-:Y:S01]  /*ec60*/  HMMA.16816.F32.BF16 R48, R80.reuse, R78, R48 ;  /* 0x0000004e5030723c */ /* 0x040fe20000041830 */
[----:B------:R-:W2:Y:S08]  /*ec70*/  LDSM.16.MT88.4 R76, [R88+0x1000] ;  /* 0x00100000584c783b */ /* 0x000eb00000004200 */
[----:B------:R-:W3:Y:S01]  /*ec80*/  MUFU.EX2 R95, R95 ;  /* 0x0000005f005f7308 */ /* 0x000ee20000000800 */
[C---:B-1----:R-:W-:Y:S01]  /*ec90*/  F2FP.BF16.F32.PACK_AB R17, R93.reuse, R104 ;  /* 0x000000685d11723e */ /* 0x042fe200000010ff */
[----:B------:R-:W-:Y:S04]  /*eca0*/  FADD.FTZ R104, R104, R91 ;  /* 0x0000005b68687221 */ /* 0x000fe80000010000 */
[----:B------:R-:W-:Y:S04]  /*ecb0*/  FADD.FTZ R104, R93, R104 ;  /* 0x000000685d687221 */ /* 0x000fe80000010000 */
[----:B------:R-:W-:Y:S10]  /*ecc0*/  MUFU.EX2 R103, R103 ;  /* 0x0000006700677308 */ /* 0x000ff40000000800 */
[----:B------:R-:W1:Y:S01]  /*ecd0*/  MUFU.EX2 R102, R102 ;  /* 0x0000006600667308 */ /* 0x000e620000000800 */
[C---:B---3--:R-:W-:Y:S01]  /*ece0*/  F2FP.BF16.F32.PACK_AB R18, R95.reuse, R94 ;  /* 0x0000005e5f12723e */ /* 0x048fe200000010ff */
[----:B------:R-:W-:Y:S04]  /*ecf0*/  FADD.FTZ R94, R94, R105 ;  /* 0x000000695e5e7221 */ /* 0x000fe80000010000 */
[----:B------:R-:W-:Y:S04]  /*ed00*/  FADD.FTZ R95, R95, R94 ;  /* 0x0000005e5f5f7221 */ /* 0x000fe80000010000 */
[----:B------:R-:W-:Y:S10]  /*ed10*/  MUFU.EX2 R28, R28 ;  /* 0x0000001c001c7308 */ /* 0x000ff40000000800 */
[----:B------:R-:W3:Y:S01]  /*ed20*/  MUFU.EX2 R29, R29 ;  /* 0x0000001d001d7308 */ /* 0x000ee20000000800 */
[C---:B-1----:R-:W-:Y:S01]  /*ed30*/  F2FP.BF16.F32.PACK_AB R19, R102.reuse, R103 ;  /* 0x000000676613723e */ /* 0x042fe200000010ff */
[----:B------:R-:W-:Y:S01]  /*ed40*/  FADD.FTZ R103, R103, R104 ;  /* 0x0000006867677221 */ /* 0x000fe20000010000 */
[C---:B--2---:R-:W-:Y:S07]  /*ed50*/  HMMA.16816.F32.BF16 R52, R80.reuse, R76, R52 ;  /* 0x0000004c5034723c */ /* 0x044fee0000041834 */
[----:B------:R-:W-:Y:S01]  /*ed60*/  MUFU.EX2 R30, R30 ;  /* 0x0000001e001e7308 */ /* 0x000fe20000000800 */
[----:B------:R-:W-:Y:S01]  /*ed70*/  FADD.FTZ R103, R102, R103 ;  /* 0x0000006766677221 */ /* 0x000fe20000010000 */
[C---:B------:R-:W-:Y:S01]  /*ed80*/  HMMA.16816.F32.BF16 R56, R80.reuse, R78, R56 ;  /* 0x0000004e5038723c */ /* 0x040fe20000041838 */
[----:B------:R-:W1:Y:S07]  /*ed90*/  LDSM.16.MT88.4 R76, [R87+0x8000] ;  /* 0x00800000574c783b */ /* 0x000e6e0000004200 */
[----:B------:R-:W2:Y:S10]  /*eda0*/  MUFU.EX2 R31, R31 ;  /* 0x0000001f001f7308 */ /* 0x000eb40000000800 */
[----:B------:R-:W-:Y:S10]  /*edb0*/  MUFU.EX2 R32, R32 ;  /* 0x0000002000207308 */ /* 0x000ff40000000800 */
[----:B------:R-:W4:Y:S10]  /*edc0*/  MUFU.EX2 R137, R106 ;  /* 0x0000006a00897308 */ /* 0x000f340000000800 */
[----:B------:R-:W-:Y:S01]  /*edd0*/  MUFU.EX2 R34, R34 ;  /* 0x0000002200227308 */ /* 0x000fe20000000800 */
[C---:B-1----:R-:W-:Y:S08]  /*ede0*/  HMMA.16816.F32.BF16 R60, R80.reuse, R76, R60 ;  /* 0x0000004c503c723c */ /* 0x042ff0000004183c */
[C---:B------:R-:W-:Y:S01]  /*edf0*/  HMMA.16816.F32.BF16 R64, R80.reuse, R78, R64 ;  /* 0x0000004e5040723c */ /* 0x040fe20000041840 */
[----:B------:R-:W1:Y:S07]  /*ee00*/  LDSM.16.MT88.4 R76, [R88+0x2000] ;  /* 0x00200000584c783b */ /* 0x000e6e0000004200 */
[C---:B-1----:R-:W-:Y:S03]  /*ee10*/  HMMA.16816.F32.BF16 R68, R80.reuse, R76, R68 ;  /* 0x0000004c5044723c */ /* 0x042fe60000041844 */
[-CC-:B------:R-:W-:Y:S01]  /*ee20*/  FFMA.FTZ R76, R23, R89.reuse, -R138.reuse ;  /* 0x00000059174c7223 */ /* 0x180fe2000001088a */
[----:B------:R-:W-:Y:S01]  /*ee30*/  FFMA.FTZ R138, R35, R89, -R138 ;  /* 0x00000059238a7223 */ /* 0x000fe2000001088a */
[----:B------:R-:W1:Y:S02]  /*ee40*/  LDSM.16.MT88.4 R20, [R88+0x400] ;  /* 0x000400005814783b */ /* 0x000e640000004200 */
[----:B------:R5:W-:Y:S01]  /*ee50*/  MUFU.EX2 R35, R76 ;  /* 0x0000004c00237308 */ /* 0x000be20000000800 */
[----:B------:R-:W-:Y:S09]  /*ee60*/  HMMA.16816.F32.BF16 R12, R80, R78, R12 ;  /* 0x0000004e500c723c */ /* 0x000ff2000004180c */
[----:B------:R-:W4:Y:S01]  /*ee70*/  MUFU.EX2 R3, R138 ;  /* 0x0000008a00037308 */ /* 0x000f220000000800 */
[C---:B------:R-:W-:Y:S05]  /*ee80*/  HMMA.16816.F32.BF16 R4, R16.reuse, R72, R4 ;  /* 0x000000481004723c */ /* 0x040fea0000041804 */
[----:B---3--:R-:W-:Y:S02]  /*ee90*/  F2FP.BF16.F32.PACK_AB R72, R29, R28 ;  /* 0x0000001c1d48723e */ /* 0x008fe400000010ff */
[----:B--2---:R-:W-:Y:S01]  /*eea0*/  F2FP.BF16.F32.PACK_AB R73, R31, R30 ;  /* 0x0000001e1f49723e */ /* 0x004fe200000010ff */
[C---:B------:R-:W-:Y:S01]  /*eeb0*/  HMMA.16816.F32.BF16 R8, R16.reuse, R74, R8 ;  /* 0x0000004a1008723c */ /* 0x040fe20000041808 */
[----:B-----5:R-:W-:Y:S02]  /*eec0*/  LDSM.16.MT88.4 R76, [R87+0x6c00] ;  /* 0x006c0000574c783b */ /* 0x020fe40000004200 */
[----:B----4-:R-:W-:Y:S02]  /*eed0*/  F2FP.BF16.F32.PACK_AB R74, R137, R32 ;  /* 0x00000020894a723e */ /* 0x010fe400000010ff */
[----:B------:R-:W-:Y:S03]  /*eee0*/  F2FP.BF16.F32.PACK_AB R75, R3, R34 ;  /* 0x00000022034b723e */ /* 0x000fe600000010ff */
        /* <DEDUP_REMOVED lines=34> */
[----:B------:R-:W-:Y:S01]  /*f110*/  FADD.FTZ R136, R3, R34 ;  /* 0x0000002203887221 */ /* 0x000fe20000010000 */
[----:B------:R-:W-:Y:S01]  /*f120*/  MOV R3, R0 ;  /* 0x0000000000037202 */ /* 0x000fe20000000f00 */
        /* <DEDUP_REMOVED lines=26> */
[C---:B--2---:R-:W-:Y:S08]  /*f2d0*/  HMMA.16816.F32.BF16 R44, R72.reuse, R16, R44 ;  /* 0x00000010482c723c */ /* 0x044ff0000004182c */
[C---:B------:R-:W-:Y:S08]  /*f2e0*/  HMMA.16816.F32.BF16 R48, R72.reuse, R18, R48 ;  /* 0x000000124830723c */ /* 0x040ff00000041830 */
[C---:B---3--:R-:W-:Y:S08]  /*f2f0*/  HMMA.16816.F32.BF16 R52, R72.reuse, R24, R52 ;  /* 0x000000184834723c */ /* 0x048ff00000041834 */
[C---:B------:R-:W-:Y:S08]  /*f300*/  HMMA.16816.F32.BF16 R56, R72.reuse, R26, R56 ;  /* 0x0000001a4838723c */ /* 0x040ff00000041838 */
[C---:B-----5:R-:W-:Y:S08]  /*f310*/  HMMA.16816.F32.BF16 R60, R72.reuse, R4, R60 ;  /* 0x00000004483c723c */ /* 0x060ff0000004183c */
[C---:B------:R-:W-:Y:S08]  /*f320*/  HMMA.16816.F32.BF16 R64, R72.reuse, R6, R64 ;  /* 0x000000064840723c */ /* 0x040ff00000041840 */
[C---:B-1----:R-:W-:Y:S08]  /*f330*/  HMMA.16816.F32.BF16 R68, R72.reuse, R8, R68 ;  /* 0x000000084844723c */ /* 0x042ff00000041844 */
[----:B------:R-:W-:Y:S01]  /*f340*/  HMMA.16816.F32.BF16 R72, R72, R10, R12 ;  /* 0x0000000a4848723c */ /* 0x000fe2000004180c */
[----:B------:R-:W-:Y:S08]  /*f350*/  @!UPT UIADD3 URZ, UPT, UPT, URZ, URZ, URZ ;  /* 0x000000fffffff290 */ /* 0x000ff0000fffe0ff */
[----:B------:R-:W-:Y:S11]  /*f360*/  @P0 BRA `(.L_x_7592) ;  /* 0xffffffd800100947 */ /* 0x000ff6000383ffff */
.L_x_7585:
        /* <DEDUP_REMOVED lines=11> */
.L_x_7606:
[----:B------:R-:W2:Y:S01]  /*f420*/  S2R R3, SR_TID.X ;  /* 0x0000000000037919 */ /* 0x000ea20000002100 */
[----:B------:R-:W-:Y:S01]  /*f430*/  FSETP.NE.FTZ.AND P1, PT, R11, RZ, PT ;  /* 0x000000ff0b00720b */ /* 0x000fe20003f35000 */
[----:B----4-:R-:W-:Y:S01]  /*f440*/  FADD.FTZ R6, R7, R10 ;  /* 0x0000000a07067221 */ /* 0x010fe20000010000 */
        /* <DEDUP_REMOVED lines=18> */
[----:B----4-:R-:W-:Y:S01]  /*f570*/  @P1 FMUL.FTZ R8, R8, 0.69314718246459960938 ;  /* 0x3f31721808081820 */ /* 0x010fe20000410000 */
        /* <DEDUP_REMOVED lines=14> */
[----:B--2---:R-:W-:Y:S01]  /*f660*/  SHF.L.U32 R9, R3, 0x1, RZ ;  /* 0x0000000103097819 */ /* 0x004fe200000006ff */
[----:B-----5:R-:W-:Y:S01]  /*f670*/  @P1 FFMA.FTZ R86, R5, R2, R8 ;  /* 0x0000000205561223 */ /* 0x020fe20000010008 */
[----:B------:R-:W-:Y:S01]  /*f680*/  SHF.L.U32 R7, R3, 0x3, RZ ;  /* 0x0000000303077819 */ /* 0x000fe200000006ff */
[----:B---3--:R-:W-:Y:S01]  /*f690*/  @P0 FMUL.FTZ R6, R6, 0.69314718246459960938 ;  /* 0x3f31721806060820 */ /* 0x008fe20000410000 */
[----:B------:R-:W-:-:S02]  /*f6a0*/  LOP3.LUT R110, R110, 0x6, R9, 0xf8, !PT ;  /* 0x000000066e6e7812 */ /* 0x000fc400078ef809 */
[----:B------:R-:W-:Y:S02]  /*f6b0*/  LOP3.LUT R8, R7, 0xc0, RZ, 0xc0, !PT ;  /* 0x000000c007087812 */ /* 0x000fe400078ec0ff */
[----:B------:R-:W-:Y:S02]  /*f6c0*/  FSEL R4, R4, 1, P0 ;  /* 0x3f80000004047808 */ /* 0x000fe40000000000 */
[----:B------:R-:W-:Y:S02]  /*f6d0*/  LOP3.LUT R9, R110, 0x20, R7, 0xf8, !PT ;  /* 0x000000206e097812 */ /* 0x000fe400078ef807 */
[----:B------:R-:W-:Y:S01]  /*f6e0*/  LOP3.LUT R8, R8, 0x18, R3, 0xf8, !PT ;  /* 0x0000001808087812 */ /* 0x000fe200078ef803 */
[C---:B------:R-:W-:Y:S01]  /*f6f0*/  FMUL.FTZ R82, R4.reuse, R82 ;  /* 0x0000005204527220 */ /* 0x040fe20000410000 */
[----:B------:R-:W-:Y:S01]  /*f700*/  MOV R2, 0xff800000 ;  /* 0xff80000000027802 */ /* 0x000fe20000000f00 */
        /* <DEDUP_REMOVED lines=23> */
[----:B------:R-:W-:Y:S01]  /*f880*/  @P0 FFMA.FTZ R2, R5, R0, R6 ;  /* 0x0000000005020223 */ /* 0x000fe20000010006 */
[----:B------:R-:W-:-:S02]  /*f890*/  LOP3.LUT R5, R9, R8, RZ, 0xfc, !PT ;  /* 0x0000000809057212 */ /* 0x000fc400078efcff */
[----:B------:R-:W-:Y:S01]  /*f8a0*/  SHF.R.U32.HI R4, RZ, 0x2, R3 ;  /* 0x00000002ff047819 */ /* 0x000fe20000011603 */
[----:B------:R-:W2:Y:S08]  /*f8b0*/  S2UR UR6, SR_CgaCtaId ;  /* 0x00000000000679c3 */ /* 0x000eb00000008800 */
[----:B------:R-:W-:Y:S01]  /*f8c0*/  BAR.SYNC.DEFER_BLOCKING 0x0 ;  /* 0x0000000000007b1d */ /* 0x000fe20000010000 */
[----:B------:R-:W-:-:S02]  /*f8d0*/  LOP3.LUT R0, R7, 0x40, RZ, 0xc0, !PT ;  /* 0x0000004007007812 */ /* 0x000fc400078ec0ff */
[----:B------:R-:W-:-:S03]  /*f8e0*/  LOP3.LUT R6, R7, 0x80, RZ, 0xc0, !PT ;  /* 0x0000008007067812 */ /* 0x000fc600078ec0ff */
[----:B------:R-:W-:Y:S02]  /*f8f0*/  UMOV UR7, 0x400 ;  /* 0x0000040000077882 */ /* 0x000fe40000000000 */
[----:B--2---:R-:W-:-:S06]  /*f900*/  ULEA UR6, UR6, UR7, 0x18 ;  /* 0x0000000706067291 */ /* 0x004fcc000f8ec0ff */
[----:B------:R-:W-:-:S05]  /*f910*/  LEA R5, R5, UR6, 0x2 ;  /* 0x0000000605057c11 */ /* 0x000fca000f8e10ff */
[C---:B------:R-:W-:Y:S01]  /*f920*/  IMAD.IADD R7, R5.reuse, 0x1, -R0 ;  /* 0x0000000105077824 */ /* 0x040fe200078e0a00 */
[----:B------:R-:W-:Y:S01]  /*f930*/  STS.64 [R5], R80 ;  /* 0x0000005005007388 */ /* 0x000fe20000000a00 */
[--C-:B------:R-:W-:Y:S02]  /*f940*/  IMAD.IADD R8, R5, 0x1, -R6.reuse ;  /* 0x0000000105087824 */ /* 0x100fe400078e0a06 */
[----:B------:R-:W-:Y:S01]  /*f950*/  IMAD.IADD R6, R7, 0x1, -R6 ;  /* 0x0000000107067824 */ /* 0x000fe200078e0a06 */
        /* <DEDUP_REMOVED lines=23> */
[----:B--2---:R-:W2:Y:S04]  /*fad0*/  LD.E.64 R54, desc[UR4][R84.64+0xb0] ;  /* 0x0000b00454367980 */ /* 0x004ea8000c101b00 */
[----:B------:R-:W4:Y:S04]  /*fae0*/  LD.E R9, desc[UR4][R84.64+0x60] ;  /* 0x0000600454097980 */ /* 0x000f28000c101900 */
[----:B------:R1:W5:Y:S01]  /*faf0*/  LD.E R0, desc[UR4][R84.64+0xcc] ;  /* 0x0000cc0454007980 */ /* 0x000362000c101900 */
[----:B------:R-:W-:Y:S01]  /*fb00*/  LOP3.LUT R10, R108, 0xd8, RZ, 0xc0, !PT ;  /* 0x000000d86c0a7812 */ /* 0x000fe200078ec0ff */
[----:B------:R-:W-:Y:S01]  /*fb10*/  IMAD.SHL.U32 R52, R123, 0x40, RZ ;  /* 0x000000407b347824 */ /* 0x000fe200078e00ff */
[----:B------:R-:W-:Y:S01]  /*fb20*/  LOP3.LUT P0, RZ, R3, 0x3, RZ, 0xc0, !PT ;  /* 0x0000000303ff7812 */ /* 0x000fe2000780c0ff */
[----:B---3--:R1:W5:Y:S01]  /*fb30*/  LD.E.64 R62, desc[UR4][R84.64+0x78] ;  /* 0x00007804543e7980 */ /* 0x008362000c101b00 */
[----:B------:R-:W-:-:S02]  /*fb40*/  LOP3.LUT R5, R10, 0x18, R109, 0x78, !PT ;  /* 0x000000180a057812 */ /* 0x000fc400078e786d */
[----:B------:R-:W-:Y:S01]  /*fb50*/  LOP3.LUT R109, R109, 0x30, RZ, 0xc0, !PT ;  /* 0x000000306d6d7812 */ /* 0x000fe200078ec0ff */
[----:B------:R1:W5:Y:S01]  /*fb60*/  LD.E.64 R60, desc[UR4][R84.64+0xa8] ;  /* 0x0000a804543c7980 */ /* 0x000362000c101b00 */
[----:B------:R-:W-:Y:S02]  /*fb70*/  LOP3.LUT R5, R5, 0xf24, R108, 0xf8, !PT ;  /* 0x00000f2405057812 */ /* 0x000fe400078ef86c */
[----:B------:R-:W-:Y:S02]  /*fb80*/  LOP3.LUT R58, R109, 0x7, R4, 0xf8, !PT ;  /* 0x000000076d3a7812 */ /* 0x000fe400078ef804 */
[----:B------:R-:W-:Y:S01]  /*fb90*/  LEA R53, R5, UR6, 0x2 ;  /* 0x0000000605357c11 */ /* 0x000fe2000f8e10ff */
[----:B------:R-:W-:Y:S06]  /*fba0*/  BAR.SYNC.DEFER_BLOCKING 0x0 ;  /* 0x0000000000007b1d */ /* 0x000fec0000010000 */
        /* <DEDUP_REMOVED lines=12> */
[----:B--2---:R-:W-:-:S04]  /*fc70*/  IMAD R54, R54, UR8, R129 ;  /* 0x0000000836367c24 */ /* 0x004fc8000f8e0281 */
[----:B----4-:R-:W-:-:S04]  /*fc80*/  IMAD R9, R54, R9, R128 ;  /* 0x0000000936097224 */ /* 0x010fc800078e0280 */
[----:B------:R-:W-:Y:S02]  /*fc90*/  IMAD R55, R55, R9, R52 ;  /* 0x0000000937377224 */ /* 0x000fe400078e0234 */
[----:B------:R2:W4:Y:S01]  /*fca0*/  LDS.128 R8, [R53+0x5000] ;  /* 0x0050000035087984 */ /* 0x0005220000000c00 */
[----:B-1-3--:R-:W-:Y:S05]  /*fcb0*/  @P0 BRA `(.L_x_7595) ;  /* 0x0000000000280947 */ /* 0x00afea0003800000 */
[----:B--2---:R-:W-:Y:S01]  /*fcc0*/  IMAD.IADD R53, R127, 0x1, -R52 ;  /* 0x000000017f357824 */ /* 0x004fe200078e0a34 */
        /* <DEDUP_REMOVED lines=9> */
.L_x_7595:
[----:B------:R-:W-:Y:S05]  /*fd60*/  BSYNC.RECONVERGENT B0 ;  /* 0x0000000000007941 */ /* 0x000fea0003800200 */
.L_x_7594:
[----:B------:R3:W5:Y:S01]  /*fd70*/  LD.E R84, desc[UR4][R84.64+0xc0] ;  /* 0x0000c00454547980 */ /* 0x000762000c101900 */
[----:B------:R-:W-:Y:S01]  /*fd80*/  IMAD.IADD R52, R127, 0x1, -R52 ;  /* 0x000000017f347824 */ /* 0x000fe200078e0a34 */
[----:B------:R-:W-:Y:S01]  /*fd90*/  SHF.R.U32.HI R3, RZ, 0x3, R3 ;  /* 0x00000003ff037819 */ /* 0x000fe20000011603 */
[----:B-----5:R-:W-:Y:S01]  /*fda0*/  IMAD R0, R55, R0, RZ ;  /* 0x0000000037007224 */ /* 0x020fe200078e02ff */
[----:B--2---:R-:W-:Y:S01]  /*fdb0*/  LOP3.LUT R53, R108, 0x1c, RZ, 0xc0, !PT ;  /* 0x0000001c6c357812 */ /* 0x004fe200078ec0ff */
[----:B------:R-:W-:Y:S01]  /*fdc0*/  BSSY.RECONVERGENT B0, `(.L_x_7596) ;  /* 0x0000016000007945 */ /* 0x000fe20003800200 */
[CC--:B------:R-:W-:Y:S01]  /*fdd0*/  ISETP.GE.AND P2, PT, R3.reuse, R52.reuse, PT ;  /* 0x000000340300720c */ /* 0x0c0fe20003f46270 */
[C---:B-1----:R-:W-:Y:S02]  /*fde0*/  VIADD R2, R3.reuse, 0x10 ;  /* 0x0000001003027836 */ /* 0x042fe40000000000 */
        /* <DEDUP_REMOVED lines=10> */
[----:B---3--:R-:W-:Y:S06]  /*fe90*/  @P2 BRA `(.L_x_7597) ;  /* 0x0000000000202947 */ /* 0x008fec0003800000 */
        /* <DEDUP_REMOVED lines=8> */
.L_x_7597:
[----:B------:R-:W-:Y:S05]  /*ff20*/  BSYNC.RECONVERGENT B0 ;  /* 0x0000000000007941 */ /* 0x000fea0003800200 */
.L_x_7596:
        /* <DEDUP_REMOVED lines=14> */
.L_x_7599:
[----:B------:R-:W-:Y:S05]  /*10010*/  BSYNC.RECONVERGENT B0 ;  /* 0x0000000000007941 */ /* 0x000fea0003800200 */
.L_x_7598:
[----:B------:R-:W-:Y:S04]  /*10020*/  BSSY.RECONVERGENT B0, `(.L_x_7600) ;  /* 0x000000e000007945 */ /* 0x000fe80003800200 */
[----:B------:R-:W-:Y:S05]  /*10030*/  @P5 BRA `(.L_x_7601) ;  /* 0x0000000000305947 */ /* 0x000fea0003800000 */
[-C--:B------:R-:W-:Y:S02]  /*10040*/  ISETP.GE.AND P5, PT, R53, R84.reuse, PT ;  /* 0x000000543500720c */ /* 0x080fe40003fa6270 */
        /* <DEDUP_REMOVED lines=11> */
.L_x_7601:
[----:B------:R-:W-:Y:S05]  /*10100*/  BSYNC.RECONVERGENT B0 ;  /* 0x0000000000007941 */ /* 0x000fea0003800200 */
.L_x_7600:
[----:B------:R-:W-:-:S04]  /*10110*/  MOV R123, 0x0 ;  /* 0x00000000007b7802 */ /* 0x000fc80000000f00 */
[----:B-1234-:R-:W-:Y:S05]  /*10120*/  @P6 RET.REL.NODEC R122 `(_ZN5flash24flash_fwd_splitkv_kernelI23Flash_fwd_kernel_traitsILi96ELi64ELi64ELi4ELb0ELb0EN7cutlass10bfloat16_tE19Flash_kernel_traitsILi96ELi64ELi64ELi4ES3_EELb0ELb0ELb0ELb0ELb0ELb0ELb1ELb1EEEvNS_16Flash_fwd_paramsE) ;  /* 0xfffffefc7ab46950 */ /* 0x01efea0003c3ffff */
        /* <DEDUP_REMOVED lines=10> */
[----:B-1----:R-:W-:Y:S05]  /*101d0*/  @P0 RET.REL.NODEC R122 `(_ZN5flash24flash_fwd_splitkv_kernelI23Flash_fwd_kernel_traitsILi96ELi64ELi64ELi4ELb0ELb0EN7cutlass10bfloat16_tE19Flash_kernel_traitsILi96ELi64ELi64ELi4ES3_EELb0ELb0ELb0ELb0ELb0ELb0ELb1ELb1EEEvNS_16Flash_fwd_paramsE) ;  /* 0xfffffefc7a880950 */ /* 0x002fea0003c3ffff */
[----:B------:R-:W-:Y:S01]  /*101e0*/  LEA R2, P0, R57, R62, 0x2 ;  /* 0x0000003e39027211 */ /* 0x000fe200078010ff */
[----:B------:R-:W-:-:S03]  /*101f0*/  IMAD.MOV.U32 R123, RZ, RZ, 0x0 ;  /* 0x00000000ff7b7424 */ /* 0x000fc600078e00ff */
[----:B------:R-:W-:-:S05]  /*10200*/  LEA.HI.X R3, R57, R63, R0, 0x2, P0 ;  /* 0x0000003f39037211 */ /* 0x000fca00000f1400 */
[----:B------:R1:W-:Y:S02]  /*10210*/  ST.E.128 desc[UR4][R2.64+0x4900], R4 ;  /* 0x0049000402007985 */ /* 0x0003e4000c101d04 */
[----:B-1----:R-:W-:Y:S05]  /*10220*/  RET.REL.NODEC R122 `(_ZN5flash24flash_fwd_splitkv_kernelI23Flash_fwd_kernel_traitsILi96ELi64ELi64ELi4ELb0ELb0EN7cutlass10bfloat16_tE19Flash_kernel_traitsILi96ELi64ELi64ELi4ES3_EELb0ELb0ELb0ELb0ELb0ELb0ELb1ELb1EEEvNS_16Flash_fwd_paramsE) ;  /* 0xfffffefc7a747950 */ /* 0x002fea0003c3ffff */
.L_x_7593:
[----:B------:R-:W-:Y:S01]  /*10230*/  MOV R4, 0x2 ;  /* 0x0000000200047802 */ /* 0x000fe20000000f00 */
[----:B------:R-:W-:Y:S01]  /*10240*/  IMAD.MOV.U32 R3, RZ, RZ, 0x1f ;  /* 0x0000001fff037424 */ /* 0x000fe200078e00ff */
[----:B------:R-:W-:-:S07]  /*10250*/  MOV R6, 0xffffffff ;  /* 0xffffffff00067802 */ /* 0x000fce0000000f00 */
[----:B-1---5:R-:W-:Y:S05]  /*10260*/  WARPSYNC.COLLECTIVE R6, `(.L_x_7602) ;  /* 0x0000000006087348 */ /* 0x022fea0003c00000 */
[----:B------:R2:W3:Y:S02]  /*10270*/  SHFL.BFLY P0, R10, R137, R4, R3 ;  /* 0x0c000004890a7389 */ /* 0x0004e40000000003 */
[----:B-123-5:R-:W-:Y:S05]  /*10280*/  ENDCOLLECTIVE ;  /* 0x000000000000791b */ /* 0x02efea0003800000 */
.L_x_7602:
[----:B------:R-:W-:Y:S02]  /*10290*/  IMAD.MOV.U32 R8, RZ, RZ, R10 ;  /* 0x000000ffff087224 */ /* 0x000fe400078e000a */
[----:B------:R-:W-:Y:S02]  /*102a0*/  IMAD.MOV.U32 R4, RZ, RZ, 0x1 ;  /* 0x00000001ff047424 */ /* 0x000fe400078e00ff */
[----:B------:R-:W-:-:S05]  /*102b0*/  FADD.FTZ R9, R8, R137 ;  /* 0x0000008908097221 */ /* 0x000fca0000010000 */
[----:B------:R-:W-:-:S07]  /*102c0*/  MOV R137, R9 ;  /* 0x0000000900897202 */ /* 0x000fce0000000f00 */
[----:B------:R-:W-:Y:S05]  /*102d0*/  WARPSYNC.COLLECTIVE R6, `(.L_x_7603) ;  /* 0x0000000006087348 */ /* 0x000fea0003c00000 */
[----:B------:R1:W2:Y:S02]  /*102e0*/  SHFL.BFLY P0, R10, R137, R4, R3 ;  /* 0x0c000004890a7389 */ /* 0x0002a40000000003 */
[----:B-12---:R-:W-:Y:S05]  /*102f0*/  ENDCOLLECTIVE ;  /* 0x000000000000791b */ /* 0x006fea0003800000 */
.L_x_7603:
[----:B------:R-:W-:Y:S01]  /*10300*/  MOV R137, R136 ;  /* 0x0000008800897202 */ /* 0x000fe20000000f00 */
[----:B------:R-:W-:Y:S01]  /*10310*/  IMAD.MOV.U32 R4, RZ, RZ, 0x2 ;  /* 0x00000002ff047424 */ /* 0x000fe200078e00ff */
[----:B------:R-:W-:-:S07]  /*10320*/  MOV R8, R10 ;  /* 0x0000000a00087202 */ /* 0x000fce0000000f00 */
[----:B------:R-:W-:Y:S05]  /*10330*/  WARPSYNC.COLLECTIVE R6, `(.L_x_7604) ;  /* 0x0000000006087348 */ /* 0x000fea0003c00000 */
[----:B------:R1:W2:Y:S02]  /*10340*/  SHFL.BFLY P0, R10, R137, R4, R3 ;  /* 0x0c000004890a7389 */ /* 0x0002a40000000003 */
[----:B-12---:R-:W-:Y:S05]  /*10350*/  ENDCOLLECTIVE ;  /* 0x000000000000791b */ /* 0x006fea0003800000 */
.L_x_7604:
[----:B------:R-:W-:Y:S01]  /*10360*/  FADD.FTZ R11, R9, R8 ;  /* 0x00000008090b7221 */ /* 0x000fe20000010000 */
[----:B------:R-:W-:Y:S01]  /*10370*/  FADD.FTZ R7, R10, R136 ;  /* 0x000000880a077221 */ /* 0x000fe20000010000 */
[----:B------:R-:W-:-:S04]  /*10380*/  MOV R4, 0x1 ;  /* 0x0000000100047802 */ /* 0x000fc80000000f00 */
[----:B------:R-:W-:-:S07]  /*10390*/  MOV R137, R7 ;  /* 0x0000000700897202 */ /* 0x000fce0000000f00 */
[----:B------:R-:W-:Y:S05]  /*103a0*/  WARPSYNC.COLLECTIVE R6, `(.L_x_7605) ;  /* 0x0000000006087348 */ /* 0x000fea0003c00000 */
[----:B------:R1:W2:Y:S02]  /*103b0*/  SHFL.BFLY P0, R10, R137, R4, R3 ;  /* 0x0c000004890a7389 */ /* 0x0002a40000000003 */
[----:B-12---:R-:W-:Y:S05]  /*103c0*/  ENDCOLLECTIVE ;  /* 0x000000000000791b */ /* 0x006fea0003800000 */
.L_x_7605:
[----:B------:R-:W-:Y:S05]  /*103d0*/  BRA `(.L_x_7606) ;  /* 0xfffffff000107947 */ /* 0x000fea000383ffff */
.L_x_7607:
        /* <DEDUP_REMOVED lines=10> */
.L_x_11668:


//--------------------- .text._ZN5flash24flash_fwd_splitkv_kernelI23Flash_fwd_kernel_traitsILi96ELi64ELi64ELi4ELb0ELb0EN7cutlass10bfloat16_tE19Flash_kernel_traitsILi96ELi64ELi64ELi4ES3_EELb0ELb0ELb0ELb0ELb0ELb1ELb1ELb1EEEvNS_16Flash_fwd_paramsE --------------------------
	.section	.text._ZN5flash24flash_fwd_splitkv_kernelI23Flash_fwd_kernel_traitsILi96ELi64ELi64ELi4ELb0ELb0EN7cutlass10bfloat16_tE19Flash_kernel_traitsILi96ELi64ELi64ELi4ES3_EELb0ELb0ELb0ELb0ELb0ELb1ELb1ELb1EEEvNS_16Flash_fwd_paramsE,"ax",@progbits
	.align	128
        .global         _ZN5flash24flash_fwd_splitkv_kernelI23Flash_fwd_kernel_traitsILi96ELi64ELi64ELi4ELb0ELb0EN7cutlass10bfloat16_tE19Flash_kernel_traitsILi96ELi64ELi64ELi4ES3_EELb0ELb0ELb0ELb0ELb0ELb1ELb1ELb1EEEvNS_16Flash_fwd_paramsE
        .type           _ZN5flash24flash_fwd_splitkv_kernelI23Flash_fwd_kernel_traitsILi96ELi64ELi64ELi4ELb0ELb0EN7cutlass10bfloat16_tE19Flash_kernel_traitsILi96ELi64ELi64ELi4ES3_EELb0ELb0ELb0ELb0ELb0ELb1ELb1ELb1EEEvNS_16Flash_fwd_paramsE,@function
        .size           _ZN5flash24flash_fwd_splitkv_kernelI23Flash_fwd_kernel_traitsILi96ELi64ELi64ELi4ELb0ELb0EN7cutlass10bfloat16_tE19Flash_kernel_traitsILi96ELi64ELi64ELi4ES3_EELb0ELb0ELb0ELb0ELb0ELb1ELb1ELb1EEEvNS_16Flash_fwd_paramsE,(.L_x_11669 - _ZN5flash24flash_fwd_splitkv_kernelI23Flash_fwd_kernel_traitsILi96ELi64ELi64ELi4ELb0ELb0EN7cutlass10bfloat16_tE19Flash_kernel_traitsILi96ELi64ELi64ELi4ES3_EELb0ELb0ELb0ELb0ELb0ELb1ELb1ELb1EEEvNS_16Flash_fwd_paramsE)
        .other          _ZN5flash24flash_fwd_splitkv_kernelI23Flash_fwd_kernel_traitsILi96ELi64ELi64ELi4ELb0ELb0EN7cutlass10bfloat16_tE19Flash_kernel_traitsILi96ELi64ELi64ELi4ES3_EELb0ELb0ELb0ELb0ELb0ELb1ELb1ELb1EEEvNS_16Flash_fwd_paramsE,@"STO_CUDA_ENTRY STV_DEFAULT"
_ZN5flash24flash_fwd_splitkv_kernelI23Flash_fwd_kernel_traitsILi96ELi64ELi64ELi4ELb0ELb0EN7cutlass10bfloat16_tE19Flash_kernel_traitsILi96ELi64ELi64ELi4ES3_EELb0ELb0ELb0ELb0ELb0ELb1ELb1ELb1EEEvNS_16Flash_fwd_paramsE:
.text._ZN5flash24flash_fwd_splitkv_kernelI23Flash_fwd_kernel_traitsILi96ELi64ELi64ELi4ELb0ELb0EN7cutlass10bfloat16_tE19Flash_kernel_traitsILi96ELi64ELi64ELi4ES3_EELb0ELb0ELb0ELb0ELb0ELb1ELb1ELb1EEEvNS_16Flash_fwd_paramsE:
        /* <DEDUP_REMOVED lines=29> */
[----:B------:R-:W-:Y:S05]  /*01d0*/  CALL.REL.NOINC `($_ZN5flash24flash_fwd_splitkv_kernelI23Flash_fwd_kernel_traitsILi96ELi64ELi64ELi4ELb0ELb0EN7cutlass10bfloat16_tE19Flash_kernel_traitsILi96ELi64ELi64ELi4ES3_EELb0ELb0ELb0ELb0ELb0ELb1ELb1ELb1EEEvNS_16Flash_fwd_paramsE$_ZN5flash30compute_attn_1rowblock_splitkvI23Flash_fwd_kernel_traitsILi96ELi64ELi64ELi4ELb0ELb0EN7cutlass10bfloat16_tE19Flash_kernel_traitsILi96ELi64ELi64ELi4ES3_EELb0ELb0ELb0ELb0ELb0ELb1ELb1ELb1ENS_16Flash_fwd_paramsEEEvRKT8_iiiii) ;  /* 0x0000000000087944 */ /* 0x000fea0003c00000 */
[----:B------:R-:W-:Y:S05]  /*01e0*/  BSYNC.RECONVERGENT B4 ;  /* 0x0000000000047941 */ /* 0x000fea0003800200 */
.L_x_7608:
[----:B------:R-:W-:Y:S05]  /*01f0*/  EXIT ;  /* 0x000000000000794d */ /* 0x000fea0003800000 */
        .type           $_ZN5flash24flash_fwd_splitkv_kernelI23Flash_fwd_kernel_traitsILi96ELi64ELi64ELi4ELb0ELb0EN7cutlass10bfloat16_tE19Flash_kernel_traitsILi96ELi64ELi64ELi4ES3_EELb0ELb0ELb0ELb0ELb0ELb1ELb1ELb1EEEvNS_16Flash_fwd_paramsE$_ZN5flash30compute_attn_1rowblock_splitkvI23Flash_fwd_kernel_traitsILi96ELi64ELi64ELi4ELb0ELb0EN7cutlass10bfloat16_tE19Flash_kernel_traitsILi96ELi64ELi64ELi4ES3_EELb0ELb0ELb0ELb0ELb0ELb1ELb1ELb1ENS_16Flash_fwd_paramsEEEvRKT8_iiiii,@function
        .size           $_ZN5flash24flash_fwd_splitkv_kernelI23Flash_fwd_kernel_traitsILi96ELi64ELi64ELi4ELb0ELb0EN7cutlass10bfloat16_tE19Flash_kernel_traitsILi96ELi64ELi64ELi4ES3_EELb0ELb0ELb0ELb0ELb0ELb1ELb1ELb1EEEvNS_16Flash_fwd_paramsE$_ZN5flash30compute_attn_1rowblock_splitkvI23Flash_fwd_kernel_traitsILi96ELi64ELi64ELi4ELb0ELb0EN7cutlass10bfloat16_tE19Flash_kernel_traitsILi96ELi64ELi64ELi4ES3_EELb0ELb0ELb0ELb0ELb0ELb1ELb1ELb1ENS_16Flash_fwd_paramsEEEvRKT8_iiiii,(.L_x_11669 - $_ZN5flash24flash_fwd_splitkv_kernelI23Flash_fwd_kernel_traitsILi96ELi64ELi64ELi4ELb0ELb0EN7cutlass10bfloat16_tE19Flash_kernel_traitsILi96ELi64ELi64ELi4ES3_EELb0ELb0ELb0ELb0ELb0ELb1ELb1ELb1EEEvNS_16Flash_fwd_paramsE$_ZN5flash30compute_attn_1rowblock_splitkvI23Flash_fwd_kernel_traitsILi96ELi64ELi64ELi4ELb0ELb0EN7cutlass10bfloat16_tE19Flash_kernel_traitsILi96ELi64ELi64ELi4ES3_EELb0ELb0ELb0ELb0ELb0ELb1ELb1ELb1ENS_16Flash_fwd_paramsEEEvRKT8_iiiii)
$_ZN5flash24flash_fwd_splitkv_kernelI23Flash_fwd_kernel_traitsILi96ELi64ELi64ELi4ELb0ELb0EN7cutlass10bfloat16_tE19Flash_kernel_traitsILi96ELi64ELi64ELi4ES3_EELb0ELb0ELb0ELb0ELb0ELb1ELb1ELb1EEEvNS_16Flash_fwd_paramsE$_ZN5flash30compute_attn_1rowblock_splitkvI23Flash_fwd_kernel_traitsILi96ELi64ELi64ELi4ELb0ELb0EN7cutlass10bfloat16_tE19Flash_kernel_traitsILi96ELi64ELi64ELi4ES3_EELb0ELb0ELb0ELb0ELb0ELb1ELb1ELb1ENS_16Flash_fwd_paramsEEEvRKT8_iiiii:
        /* <DEDUP_REMOVED lines=38> */
.L_x_7610:
[----:B------:R-:W-:Y:S05]  /*0460*/  BSYNC.RECONVERGENT B0 ;  /* 0x0000000000007941 */ /* 0x000fea0003800200 */
.L_x_7609:
[----:B------:R-:W-:Y:S04]  /*0470*/  BSSY.RECONVERGENT B0, `(.L_x_7611) ;  /* 0x0000007000007945 */ /* 0x000fe80003800200 */
[----:B------:R-:W-:Y:S05]  /*0480*/  @!P3 BRA `(.L_x_7612) ;  /* 0x000000000014b947 */ /* 0x000fea0003800000 */
[----:B------:R-:W3:Y:S02]  /*0490*/  LD.E.U8 R4, desc[UR4][R84.64+0x1b2] ;  /* 0x0001b20454047980 */ /* 0x000ee4000c101100 */
[----:B---3--:R-:W-:-:S13]  /*04a0*/  ISETP.NE.AND P1, PT, R4, RZ, PT ;  /* 0x000000ff0400720c */ /* 0x008fda0003f25270 */
[----:B------:R-:W3:Y:S02]  /*04b0*/  @P1 LD.E R5, desc[UR4][R8.64+0x4] ;  /* 0x0000040408051980 */ /* 0x000ee4000c101900 */
[----:B---3-5:R-:W-:-:S06]  /*04c0*/  @P1 IADD3 R70, PT, PT, R5, -R14, RZ ;  /* 0x8000000e05461210 */ /* 0x028fcc0007ffe0ff */
[----:B------:R3:W5:Y:S02]  /*04d0*/  @!P1 LD.E R70, desc[UR4][R8.64] ;  /* 0x0000000408469980 */ /* 0x000764000c101900 */
.L_x_7612:
[----:B------:R-:W-:Y:S05]  /*04e0*/  BSYNC.RECONVERGENT B0 ;  /* 0x0000000000007941 */ /* 0x000fea0003800200 */
.L_x_7611:
        /* <DEDUP_REMOVED lines=9> */
.L_x_7614:
[----:B------:R-:W4:Y:S01]  /*0580*/  LD.E.64 R4, desc[UR4][R84.64+0x108] ;  /* 0x0001080454047980 */ /* 0x000f22000c101b00 */
[----:B------:R-:W-:Y:S01]  /*0590*/  BSSY.RECONVERGENT B0, `(.L_x_7616) ;  /* 0x0000006000007945 */ /* 0x000fe20003800200 */
[----:B------:R-:W-:Y:S01]  /*05a0*/  IMAD.MOV.U32 R3, RZ, RZ, RZ ;  /* 0x000000ffff037224 */ /* 0x000fe200078e00ff */
[----:B----4-:R-:W-:-:S04]  /*05b0*/  ISETP.NE.U32.AND P0, PT, R4, RZ, PT ;  /* 0x000000ff0400720c */ /* 0x010fc80003f05070 */
[----:B------:R-:W-:-:S13]  /*05c0*/  ISETP.NE.AND.EX P0, PT, R5, RZ, PT, P0 ;  /* 0x000000ff0500720c */ /* 0x000fda0003f05300 */
[----:B------:R-:W-:Y:S05]  /*05d0*/  @!P0 BRA `(.L_x_7617) ;  /* 0x0000000000048947 */ /* 0x000fea0003800000 */
[----:B------:R4:W5:Y:S02]  /*05e0*/  LD.E R3, desc[UR4][R84.64+0xbc] ;  /* 0x0000bc0454037980 */ /* 0x000964000c101900 */
.L_x_7617:
[----:B------:R-:W-:Y:S05]  /*05f0*/  BSYNC.RECONVERGENT B0 ;  /* 0x0000000000007941 */ /* 0x000fea0003800200 */
.L_x_7616:
[----:B-----5:R-:W-:Y:S02]  /*0600*/  IADD3 R64, PT, PT, R70, R3, RZ ;  /* 0x0000000346407210 */ /* 0x020fe40007ffe0ff */
.L_x_7615:
[----:B------:R-:W-:Y:S05]  /*0610*/  BSYNC.RECONVERGENT B1 ;  /* 0x0000000000017941 */ /* 0x000fea0003800200 */
.L_x_7613:
[----:B------:R-:W-:Y:S01]  /*0620*/  IMAD.SHL.U32 R97, R131, 0x40, RZ ;  /* 0x0000004083617824 */ /* 0x000fe200078e00ff */
[----:B------:R-:W-:Y:S01]  /*0630*/  MOV R4, R130 ;  /* 0x0000008200047202 */ /* 0x000fe20000000f00 */
[----:B------:R-:W-:-:S03]  /*0640*/  IMAD.MOV.U32 R5, RZ, RZ, 0x0 ;  /* 0x00000000ff057424 */ /* 0x000fc600078e00ff */
[----:B------:R-:W-:-:S13]  /*0650*/  ISETP.GT.AND P0, PT, R134, R97, PT ;  /* 0x000000618600720c */ /* 0x000fda0003f04270 */
[----:B-1234-:R-:W-:Y:S05]  /*0660*/  @!P0 RET.REL.NODEC R4 `(_ZN5flash24flash_fwd_splitkv_kernelI23Flash_fwd_kernel_traitsILi96ELi64ELi64ELi4ELb0ELb0EN7cutlass10bfloat16_tE19Flash_kernel_traitsILi96ELi64ELi64ELi4ES3_EELb0ELb0ELb0ELb0ELb0ELb1ELb1ELb1EEEvNS_16Flash_fwd_paramsE) ;  /* 0xfffffff804648950 */ /* 0x01efea0003c3ffff */
        /* <DEDUP_REMOVED lines=74> */
.L_x_7620:
[----:B------:R-:W-:Y:S05]  /*0b10*/  BSYNC.RECONVERGENT B0 ;  /* 0x0000000000007941 */ /* 0x000fea0003800200 */
.L_x_7619:
        /* <DEDUP_REMOVED lines=16> */
.L_x_7622:
[----:B------:R-:W-:Y:S05]  /*0c20*/  BSYNC.RECONVERGENT B0 ;  /* 0x0000000000007941 */ /* 0x000fea0003800200 */
.L_x_7621:
        /* <DEDUP_REMOVED lines=15> */
.L_x_7624:
[----:B------:R-:W-:Y:S05]  /*0d20*/  BSYNC.RECONVERGENT B0 ;  /* 0x0000000000007941 */ /* 0x000fea0003800200 */
.L_x_7623:
        /* <DEDUP_REMOVED lines=15> */
.L_x_7626:
[----:B------:R-:W-:Y:S05]  /*0e20*/  BSYNC.RECONVERGENT B0 ;  /* 0x0000000000007941 */ /* 0x000fea0003800200 */
.L_x_7625:
        /* <DEDUP_REMOVED lines=13> */
[----:B-12---:R-:W-:Y:S05]  /*0f00*/  @P6 RET.REL.NODEC R130 `(_ZN5flash24flash_fwd_splitkv_kernelI23Flash_fwd_kernel_traitsILi96ELi64ELi64ELi4ELb0ELb0EN7cutlass10bfloat16_tE19Flash_kernel_traitsILi96ELi64ELi64ELi4ES3_EELb0ELb0ELb0ELb0ELb0ELb1ELb1ELb1EEEvNS_16Flash_fwd_paramsE) ;  /* 0xfffffff0823c6950 */ /* 0x006fea0003c3ffff */
[----:B------:R-:W-:Y:S02]  /*0f10*/  MOV R5, 0xff800000 ;  /* 0xff80000000057802 */ /* 0x000fe40000000f00 */
[----:B------:R-:W-:-:S03]  /*0f20*/  MOV R131, 0x0 ;  /* 0x0000000000837802 */ /* 0x000fc60000000f00 */
[----:B------:R1:W-:Y:S02]  /*0f30*/  ST.E desc[UR4][R2.64+0xc0], R5 ;  /* 0x0000c00502007985 */ /* 0x0003e4000c101904 */
[----:B-1----:R-:W-:Y:S05]  /*0f40*/  RET.REL.NODEC R130 `(_ZN5flash24flash_fwd_splitkv_kernelI23Flash_fwd_kernel_traitsILi96ELi64ELi64ELi4ELb0ELb0EN7cutlass10bfloat16_tE19Flash_kernel_traitsILi96ELi64ELi64ELi4ES3_EELb0ELb0ELb0ELb0ELb0ELb1ELb1ELb1EEEvNS_16Flash_fwd_paramsE) ;  /* 0xfffffff0822c7950 */ /* 0x002fea0003c3ffff */
.L_x_7618:
        /* <DEDUP_REMOVED lines=103> */
.L_x_7628:
        /* <DEDUP_REMOVED lines=79> */
.L_x_7629:
[----:B------:R-:W-:Y:S05]  /*1ab0*/  BSYNC.RECONVERGENT B0 ;  /* 0x0000000000007941 */ /* 0x000fea0003800200 */
.L_x_7627:
        /* <DEDUP_REMOVED lines=201> */
.L_x_7667:
        /* <DEDUP_REMOVED lines=19> */
.L_x_7632:
[----:B------:R-:W-:Y:S05]  /*2880*/  BSYNC.RECONVERGENT B0 ;  /* 0x0000000000007941 */ /* 0x000fea0003800200 */
.L_x_7631:
        /* <DEDUP_REMOVED lines=15> */
.L_x_7634:
[----:B------:R-:W-:Y:S05]  /*2980*/  BSYNC.RECONVERGENT B0 ;  /* 0x0000000000007941 */ /* 0x000fea0003800200 */
.L_x_7633:
        /* <DEDUP_REMOVED lines=26> */
.L_x_7638:
[----:B------:R-:W-:Y:S05]  /*2b30*/  BSYNC.RECONVERGENT B0 ;  /* 0x0000000000007941 */ /* 0x000fea0003800200 */
.L_x_7637:
        /* <DEDUP_REMOVED lines=17> */
.L_x_7636:
        /* <DEDUP_REMOVED lines=58> */
.L_x_7644:
[----:B------:R-:W-:Y:S05]  /*2ff0*/  BSYNC.RECONVERGENT B0 ;  /* 0x0000000000007941 */ /* 0x000fea0003800200 */
.L_x_7643:
        /* <DEDUP_REMOVED lines=48> */
.L_x_7646:
[----:B------:R-:W-:Y:S05]  /*3300*/  BSYNC.RECONVERGENT B0 ;  /* 0x0000000000007941 */ /* 0x000fea0003800200 */
.L_x_7645:
        /* <DEDUP_REMOVED lines=47> */
.L_x_7642:
[----:B------:R-:W-:Y:S05]  /*3600*/  BSYNC.RECONVERGENT B1 ;  /* 0x0000000000017941 */ /* 0x000fea0003800200 */
.L_x_7641:
        /* <DEDUP_REMOVED lines=63> */
.L_x_7650:
[----:B------:R-:W-:Y:S05]  /*3a00*/  BSYNC.RECONVERGENT B0 ;  /* 0x0000000000007941 */ /* 0x000fea0003800200 */
.L_x_7649:
        /* <DEDUP_REMOVED lines=48> */
.L_x_7652:
[----:B------:R-:W-:Y:S05]  /*3d10*/  BSYNC.RECONVERGENT B0 ;  /* 0x0000000000007941 */ /* 0x000fea0003800200 */
.L_x_7651:
        /* <DEDUP_REMOVED lines=47> */
.L_x_7648:
[----:B------:R-:W-:Y:S05]  /*4010*/  BSYNC.RECONVERGENT B1 ;  /* 0x0000000000017941 */ /* 0x000fea0003800200 */
.L_x_7647:
[----:B------:R-:W2:Y:S02]  /*4020*/  LD.E R3, desc[UR4][R84.64+0xd0] ;  /* 0x0000d00454037980 */ /* 0x000ea4000c101900 */
[----:B--2---:R-:W-:Y:S05]  /*4030*/  IMAD.U32 R3, R3, -0x20, RZ ;  /* 0xffffffe003037824 */ /* 0x004fea00078e00ff */
[C---:B------:R-:W-:Y:S02]  /*4040*/  LEA R16, P1, R3.reuse, R16, 0x1 ;  /* 0x0000001003107211 */ /* 0x040fe400078208ff */
[C---:B------:R-:W-:Y:S02]  /*4050*/  LEA R50, P0, R3.reuse, R50, 0x1 ;  /* 0x0000003203327211 */ /* 0x040fe400078008ff */
[C---:B------:R-:W-:Y:S02]  /*4060*/  LEA.HI.X.SX32 R17, R3.reuse, R17, 0x1, P1 ;  /* 0x0000001103117211 */ /* 0x040fe400008f0eff */
[----:B------:R-:W-:Y:S01]  /*4070*/  LEA.HI.X.SX32 R51, R3, R51, 0x1, P0 ;  /* 0x0000003303337211 */ /* 0x000fe200000f0eff */
[----:B------:R-:W-:Y:S05]  /*4080*/  BRA `(.L_x_7639) ;  /* 0x0000002000b07947 */ /* 0x000fea0003800000 */
.L_x_7640:
        /* <DEDUP_REMOVED lines=95> */
.L_x_7656:
[----:B------:R-:W-:Y:S05]  /*4680*/  BSYNC.RECONVERGENT B0 ;  /* 0x0000000000007941 */ /* 0x000fea0003800200 */
.L_x_7655:
        /* <DEDUP_REMOVED lines=88> */
.L_x_7658:
[----:B------:R-:W-:Y:S05]  /*4c10*/  BSYNC.RECONVERGENT B0 ;  /* 0x0000000000007941 */ /* 0x000fea0003800200 */
.L_x_7657:
        /* <DEDUP_REMOVED lines=86> */
.L_x_7654:
[----:B------:R-:W-:Y:S05]  /*5180*/  BSYNC.RECONVERGENT B1 ;  /* 0x0000000000017941 */ /* 0x000fea0003800200 */
.L_x_7653:
        /* <DEDUP_REMOVED lines=96> */
.L_x_7662:
[----:B------:R-:W-:Y:S05]  /*5790*/  BSYNC.RECONVERGENT B0 ;  /* 0x0000000000007941 */ /* 0x000fea0003800200 */
.L_x_7661:
        /* <DEDUP_REMOVED lines=89> */
.L_x_7664:
[----:B------:R-:W-:Y:S05]  /*5d30*/  BSYNC.RECONVERGENT B0 ;  /* 0x0000000000007941 */ /* 0x000fea0003800200 */
.L_x_7663:
        /* <DEDUP_REMOVED lines=88> */
.L_x_7660:
[----:B------:R-:W-:Y:S05]  /*62c0*/  BSYNC.RECONVERGENT B1 ;  /* 0x0000000000017941 */ /* 0x000fea0003800200 */
.L_x_7659:
        /* <DEDUP_REMOVED lines=8> */
.L_x_7639:
[----:B------:R-:W-:Y:S05]  /*6350*/  BSYNC.RECONVERGENT B2 ;  /* 0x0000000000027941 */ /* 0x000fea0003800200 */
.L_x_7635:
        /* <DEDUP_REMOVED lines=102> */
.L_x_7666:
[----:B------:R-:W-:Y:S05]  /*69c0*/  BSYNC.RECONVERGENT B0 ;  /* 0x0000000000007941 */ /* 0x000fea0003800200 */
.L_x_7665:
[----:B------:R-:W-:Y:S05]  /*69d0*/  @P2 BRA `(.L_x_7667) ;  /* 0xffffffbc005c2947 */ /* 0x000fea000383ffff */
.L_x_7630:
        /* <DEDUP_REMOVED lines=29> */
.L_x_7672:
[----:B------:R2:W-:Y:S02]  /*6bb0*/  STS.128 [R63+0x2000], RZ ;  /* 0x002000ff3f007388 */ /* 0x0005e40000000c00 */
.L_x_7671:
[----:B------:R-:W-:Y:S05]  /*6bc0*/  BSYNC.RECONVERGENT B0 ;  /* 0x0000000000007941 */ /* 0x000fea0003800200 */
.L_x_7670:
        /* <DEDUP_REMOVED lines=24> */
.L_x_7674:
[----:B------:R1:W-:Y:S01]  /*6d50*/  STS.128 [R63+0x2800], RZ ;  /* 0x002800ff3f007388 */ /* 0x0003e20000000c00 */
[----:B------:R-:W-:Y:S05]  /*6d60*/  BRA `(.L_x_7673) ;  /* 0x0000003400c07947 */ /* 0x000fea0003800000 */
.L_x_7669:
        /* <DEDUP_REMOVED lines=80> */
.L_x_7681:
[----:B------:R-:W-:Y:S05]  /*7270*/  BSYNC.RECONVERGENT B0 ;  /* 0x0000000000007941 */ /* 0x000fea0003800200 */
.L_x_7680:
[----:B-----5:R-:W-:Y:S01]  /*7280*/  IMAD.MOV.U32 R6, RZ, RZ, R18 ;  /* 0x000000ffff067224 */ /* 0x020fe200078e0012 */
[----:B------:R-:W-:Y:S01]  /*7290*/  MOV R4, R16 ;  /* 0x0000001000047202 */ /* 0x000fe20000000f00 */
[----:B------:R-:W-:Y:S01]  /*72a0*/  IMAD.MOV.U32 R7, RZ, RZ, R19 ;  /* 0x000000ffff077224 */ /* 0x000fe200078e0013 */
[----:B------:R-:W-:Y:S02]  /*72b0*/  MOV R5, R17 ;  /* 0x0000001100057202 */ /* 0x000fe40000000f00 */
.L_x_7679:
[----:B------:R-:W-:Y:S05]  /*72c0*/  BSYNC.RECONVERGENT B1 ;  /* 0x0000000000017941 */ /* 0x000fea0003800200 */
.L_x_7678:
        /* <DEDUP_REMOVED lines=47> */
.L_x_7685:
[----:B------:R-:W-:Y:S05]  /*75c0*/  BSYNC.RECONVERGENT B0 ;  /* 0x0000000000007941 */ /* 0x000fea0003800200 */
.L_x_7684:
[----:B-----5:R1:W-:Y:S02]  /*75d0*/  STS.128 [R63+0x1000], R16 ;  /* 0x001000103f007388 */ /* 0x0203e40000000c00 */
.L_x_7683:
[----:B------:R-:W-:Y:S05]  /*75e0*/  BSYNC.RECONVERGENT B1 ;  /* 0x0000000000017941 */ /* 0x000fea0003800200 */
.L_x_7682:
        /* <DEDUP_REMOVED lines=45> */
.L_x_7687:
[----:B------:R-:W-:Y:S05]  /*78c0*/  BSYNC.RECONVERGENT B0 ;  /* 0x0000000000007941 */ /* 0x000fea0003800200 */
.L_x_7686:
[----:B-----5:R1:W-:Y:S02]  /*78d0*/  STS.128 [R63+0x2000], R16 ;  /* 0x002000103f007388 */ /* 0x0203e40000000c00 */
.L_x_7677:
[----:B------:R-:W-:Y:S05]  /*78e0*/  BSYNC.RECONVERGENT B2 ;  /* 0x0000000000027941 */ /* 0x000fea0003800200 */
.L_x_7676:
        /* <DEDUP_REMOVED lines=51> */
.L_x_7691:
[----:B------:R-:W-:Y:S05]  /*7c20*/  BSYNC.RECONVERGENT B0 ;  /* 0x0000000000007941 */ /* 0x000fea0003800200 */
.L_x_7690:
[----:B-----5:R1:W-:Y:S02]  /*7c30*/  STS.128 [R63+0x800], R16 ;  /* 0x000800103f007388 */ /* 0x0203e40000000c00 */
.L_x_7689:
[----:B------:R-:W-:Y:S05]  /*7c40*/  BSYNC.RECONVERGENT B1 ;  /* 0x0000000000017941 */ /* 0x000fea0003800200 */
.L_x_7688:
        /* <DEDUP_REMOVED lines=46> */
.L_x_7695:
[----:B------:R-:W-:Y:S05]  /*7f30*/  BSYNC.RECONVERGENT B0 ;  /* 0x0000000000007941 */ /* 0x000fea0003800200 */
.L_x_7694:
[----:B-----5:R1:W-:Y:S02]  /*7f40*/  STS.128 [R63+0x1800], R16 ;  /* 0x001800103f007388 */ /* 0x0203e40000000c00 */
.L_x_7693:
[----:B------:R-:W-:Y:S05]  /*7f50*/  BSYNC.RECONVERGENT B1 ;  /* 0x0000000000017941 */ /* 0x000fea0003800200 */
.L_x_7692:
        /* <DEDUP_REMOVED lines=47> */
.L_x_7697:
[----:B------:R-:W-:Y:S05]  /*8250*/  BSYNC.RECONVERGENT B0 ;  /* 0x0000000000007941 */ /* 0x000fea0003800200 */
.L_x_7696:
[----:B-----5:R1:W-:Y:S01]  /*8260*/  STS.128 [R63+0x2800], R16 ;  /* 0x002800103f007388 */ /* 0x0203e20000000c00 */
[----:B------:R-:W-:Y:S05]  /*8270*/  BRA `(.L_x_7673) ;  /* 0x00000020007c7947 */ /* 0x000fea0003800000 */
.L_x_7675:
        /* <DEDUP_REMOVED lines=95> */
.L_x_7702:
[----:B------:R-:W-:Y:S05]  /*8870*/  BSYNC.RECONVERGENT B0 ;  /* 0x0000000000007941 */ /* 0x000fea0003800200 */
.L_x_7701:
[----:B------:R-:W-:Y:S05]  /*8880*/  BSYNC.RECONVERGENT B1 ;  /* 0x0000000000017941 */ /* 0x000fea0003800200 */
.L_x_7700:
        /* <DEDUP_REMOVED lines=86> */
.L_x_7706:
[----:B------:R-:W-:Y:S05]  /*8df0*/  BSYNC.RECONVERGENT B0 ;  /* 0x0000000000007941 */ /* 0x000fea0003800200 */
.L_x_7705:
[----:B-----5:R1:W-:Y:S02]  /*8e00*/  STS.128 [R63+0x1000], R24 ;  /* 0x001000183f007388 */ /* 0x0203e40000000c00 */
.L_x_7704:
[----:B------:R-:W-:Y:S05]  /*8e10*/  BSYNC.RECONVERGENT B1 ;  /* 0x0000000000017941 */ /* 0x000fea0003800200 */
.L_x_7703:
        /* <DEDUP_REMOVED lines=84> */
.L_x_7708:
[----:B------:R-:W-:Y:S05]  /*9360*/  BSYNC.RECONVERGENT B0 ;  /* 0x0000000000007941 */ /* 0x000fea0003800200 */
.L_x_7707:
[----:B-----5:R1:W-:Y:S02]  /*9370*/  STS.128 [R63+0x2000], R24 ;  /* 0x002000183f007388 */ /* 0x0203e40000000c00 */
.L_x_7699:
[----:B------:R-:W-:Y:S05]  /*9380*/  BSYNC.RECONVERGENT B2 ;  /* 0x0000000000027941 */ /* 0x000fea0003800200 */
.L_x_7698:
        /* <DEDUP_REMOVED lines=91> */
.L_x_7712:
[----:B------:R-:W-:Y:S05]  /*9940*/  BSYNC.RECONVERGENT B0 ;  /* 0x0000000000007941 */ /* 0x000fea0003800200 */
.L_x_7711:
[----:B-----5:R1:W-:Y:S02]  /*9950*/  STS.128 [R63+0x800], R24 ;  /* 0x000800183f007388 */ /* 0x0203e40000000c00 */
.L_x_7710:
[----:B------:R-:W-:Y:S05]  /*9960*/  BSYNC.RECONVERGENT B1 ;  /* 0x0000000000017941 */ /* 0x000fea0003800200 */
.L_x_7709:
        /* <DEDUP_REMOVED lines=86> */
.L_x_7716:
[----:B------:R-:W-:Y:S05]  /*9ed0*/  BSYNC.RECONVERGENT B0 ;  /* 0x0000000000007941 */ /* 0x000fea0003800200 */
.L_x_7715:
[----:B-----5:R1:W-:Y:S02]  /*9ee0*/  STS.128 [R63+0x1800], R24 ;  /* 0x001800183f007388 */ /* 0x0203e40000000c00 */
.L_x_7714:
[----:B------:R-:W-:Y:S05]  /*9ef0*/  BSYNC.RECONVERGENT B1 ;  /* 0x0000000000017941 */ /* 0x000fea0003800200 */
.L_x_7713:
        /* <DEDUP_REMOVED lines=85> */
.L_x_7718:
[----:B------:R-:W-:Y:S05]  /*a450*/  BSYNC.RECONVERGENT B0 ;  /* 0x0000000000007941 */ /* 0x000fea0003800200 */
.L_x_7717:
[----:B-----5:R1:W-:Y:S02]  /*a460*/  STS.128 [R63+0x2800], R4 ;  /* 0x002800043f007388 */ /* 0x0203e40000000c00 */
.L_x_7673:
[----:B------:R-:W-:Y:S05]  /*a470*/  BSYNC.RECONVERGENT B3 ;  /* 0x0000000000037941 */ /* 0x000fea0003800200 */
.L_x_7668:
        /* <DEDUP_REMOVED lines=27> */
.L_x_7721:
[----:B------:R4:W-:Y:S02]  /*a630*/  STS.128 [R63+0x5000], RZ ;  /* 0x005000ff3f007388 */ /* 0x0009e40000000c00 */
.L_x_7720:
[----:B------:R-:W-:Y:S05]  /*a640*/  BSYNC.RECONVERGENT B0 ;  /* 0x0000000000007941 */ /* 0x000fea0003800200 */
.L_x_7719:
        /* <DEDUP_REMOVED lines=24> */
.L_x_7724:
[----:B------:R3:W-:Y:S02]  /*a7d0*/  STS.128 [R63+0x5800], RZ ;  /* 0x005800ff3f007388 */ /* 0x0007e40000000c00 */
.L_x_7723:
[----:B------:R-:W-:Y:S05]  /*a7e0*/  BSYNC.RECONVERGENT B0 ;  /* 0x0000000000007941 */ /* 0x000fea0003800200 */
.L_x_7722:
        /* <DEDUP_REMOVED lines=24> */
.L_x_7727:
[----:B------:R1:W-:Y:S01]  /*a970*/  STS.128 [R63+0x8000], RZ ;  /* 0x008000ff3f007388 */ /* 0x0003e20000000c00 */
[----:B------:R-:W-:Y:S05]  /*a980*/  BRA `(.L_x_7728) ;  /* 0x00000000000c7947 */ /* 0x000fea0003800000 */
.L_x_7726:
[----:B------:R1:W-:Y:S04]  /*a990*/  STS.128 [R63+0x6000], RZ ;  /* 0x006000ff3f007388 */ /* 0x0003e80000000c00 */
[----:B------:R1:W-:Y:S04]  /*a9a0*/  STS.128 [R63+0x7000], RZ ;  /* 0x007000ff3f007388 */ /* 0x0003e80000000c00 */
[----:B------:R1:W-:Y:S02]  /*a9b0*/  STS.128 [R63+0x8000], RZ ;  /* 0x008000ff3f007388 */ /* 0x0003e40000000c00 */
.L_x_7728:
[----:B------:R-:W-:Y:S05]  /*a9c0*/  BSYNC.RECONVERGENT B0 ;  /* 0x0000000000007941 */ /* 0x000fea0003800200 */
.L_x_7725:
        /* <DEDUP_REMOVED lines=27> */
.L_x_7731:
[----:B------:R1:W-:Y:S02]  /*ab80*/  STS.128 [R63+0x8800], RZ ;  /* 0x008800ff3f007388 */ /* 0x0003e40000000c00 */
.L_x_7730:
[----:B------:R-:W-:Y:S05]  /*ab90*/  BSYNC.RECONVERGENT B0 ;  /* 0x0000000000007941 */ /* 0x000fea0003800200 */
.L_x_7729:
[----:B------:R-:W4:Y:S01]  /*aba0*/  LD.E R0, desc[UR4][R84.64+0x18c] ;  /* 0x00018c0454007980 */ /* 0x000f22000c101900 */
[C---:B-1----:R-:W-:Y:S01]  /*abb0*/  IMAD.SHL.U32 R2, R62.reuse, 0x10, RZ ;  /* 0x000000103e027824 */ /* 0x042fe200078e00ff */
[----:B------:R-:W-:Y:S01]  /*abc0*/  SHF.R.U32.HI R117, RZ, 0x1, R62 ;  /* 0x00000001ff757819 */ /* 0x000fe2000001163e */
[C---:B-----5:R-:W-:Y:S01]  /*abd0*/  IMAD.SHL.U32 R11, R62.reuse, 0x20, RZ ;  /* 0x000000203e0b7824 */ /* 0x060fe200078e00ff */
[C---:B------:R-:W-:Y:S01]  /*abe0*/  LOP3.LUT P0, RZ, R62.reuse, 0x4, RZ, 0xc0, !PT ;  /* 0x000000043eff7812 */ /* 0x040fe2000780c0ff */
[----:B------:R-:W-:Y:S01]  /*abf0*/  IMAD.SHL.U32 R116, R62, 0x4, RZ ;  /* 0x000000043e747824 */ /* 0x000fe200078e00ff */
[----:B---3--:R-:W-:Y:S01]  /*ac00*/  LOP3.LUT R6, R117, 0x8, RZ, 0xc0, !PT ;  /* 0x0000000875067812 */ /* 0x008fe200078ec0ff */
[----:B------:R-:W0:Y:S01]  /*ac10*/  LDGDEPBAR ;  /* 0x00000000000079af */ /* 0x000e220000000000 */
[C---:B------:R-:W-:Y:S01]  /*ac20*/  LOP3.LUT R118, R2.reuse, 0x3e00, RZ, 0xc0, !PT ;  /* 0x00003e0002767812 */ /* 0x040fe200078ec0ff */
[----:B------:R-:W-:Y:S01]  /*ac30*/  BSSY.RECONVERGENT B1, `(.L_x_7732) ;  /* 0x0000157000017945 */ /* 0x000fe20003800200 */
[----:B------:R-:W-:-:S02]  /*ac40*/  LOP3.LUT R2, R2, 0x100, RZ, 0xc0, !PT ;  /* 0x0000010002027812 */ /* 0x000fc400078ec0ff */
[----:B------:R-:W-:Y:S02]  /*ac50*/  LOP3.LUT R4, R116, 0x18, RZ, 0xc0, !PT ;  /* 0x0000001874047812 */ /* 0x000fe400078ec0ff */
[--C-:B------:R-:W-:Y:S02]  /*ac60*/  LOP3.LUT R5, R6, 0xc0, R11.reuse, 0xf8, !PT ;  /* 0x000000c006057812 */ /* 0x100fe400078ef80b */
[----:B------:R-:W-:Y:S02]  /*ac70*/  LOP3.LUT R7, R11, 0xc0, RZ, 0xc0, !PT ;  /* 0x000000c00b077812 */ /* 0x000fe400078ec0ff */
[--C-:B------:R-:W-:Y:S02]  /*ac80*/  LOP3.LUT R6, R118, 0x20, R11.reuse, 0xf8, !PT ;  /* 0x0000002076067812 */ /* 0x100fe400078ef80b */
[----:B------:R-:W-:Y:S02]  /*ac90*/  LOP3.LUT R3, R2, 0x20, R11, 0xf8, !PT ;  /* 0x0000002002037812 */ /* 0x000fe400078ef80b */
[----:B------:R-:W-:-:S02]  /*aca0*/  LOP3.LUT R8, R5, R4, RZ, 0x3c, !PT ;  /* 0x0000000405087212 */ /* 0x000fc400078e3cff */
[----:B------:R-:W-:Y:S02]  /*acb0*/  LOP3.LUT R2, R7, 0x8, R62, 0xf8, !PT ;  /* 0x0000000807027812 */ /* 0x000fe400078ef83e */
        /* <DEDUP_REMOVED lines=11> */
[----:B------:R-:W-:Y:S01]  /*ad70*/  IMAD.IADD R13, R66, 0x1, R3 ;  /* 0x00000001420d7824 */ /* 0x000fe200078e0203 */
[----:B------:R-:W-:Y:S04]  /*ad80*/  LDSM.16.M88.4 R52, [R12+0x3800] ;  /* 0x003800000c34783b */ /* 0x000fe80000000200 */
[----:B------:R-:W-:Y:S04]  /*ad90*/  LDSM.16.M88.4 R76, [R2+0x3000] ;  /* 0x00300000024c783b */ /* 0x000fe80000000200 */
[----:B------:R-:W3:Y:S04]  /*ada0*/  LDSM.16.M88.4 R36, [R13] ;  /* 0x000000000d24783b */ /* 0x000ee80000000200 */
[----:B------:R-:W3:Y:S04]  /*adb0*/  LDSM.16.M88.4 R28, [R12+0x3c00] ;  /* 0x003c00000c1c783b */ /* 0x000ee80000000200 */
[----:B------:R-:W3:Y:S04]  /*adc0*/  LDSM.16.M88.4 R24, [R2+0x3400] ;  /* 0x003400000218783b */ /* 0x000ee80000000200 */
[----:B------:R-:W-:Y:S04]  /*add0*/  LDSM.16.M88.4 R4, [R12+0x4000] ;  /* 0x004000000c04783b */ /* 0x000fe80000000200 */
[----:B------:R-:W3:Y:S04]  /*ade0*/  LDSM.16.M88.4 R88, [R66+0x1000] ;  /* 0x001000004258783b */ /* 0x000ee80000000200 */
[----:B------:R-:W3:Y:S01]  /*adf0*/  LDSM.16.M88.4 R16, [R2+0x3800] ;  /* 0x003800000210783b */ /* 0x000ee20000000200 */
[C---:B-1----:R-:W-:Y:S03]  /*ae00*/  HMMA.16816.F32.BF16 R20, R44.reuse, R32, RZ ;  /* 0x000000202c14723c */ /* 0x042fe600000418ff */
[----:B--2---:R-:W1:Y:S04]  /*ae10*/  LDSM.16.M88.4 R96, [R2+0x3c00] ;  /* 0x003c00000260783b */ /* 0x004e680000000200 */
[----:B------:R-:W-:Y:S01]  /*ae20*/  LDSM.16.M88.4 R92, [R2+0x4000] ;  /* 0x00400000025c783b */ /* 0x000fe20000000200 */
[C---:B------:R-:W-:Y:S03]  /*ae30*/  HMMA.16816.F32.BF16 R32, R44.reuse, R34, RZ ;  /* 0x000000222c20723c */ /* 0x040fe600000418ff */
[----:B------:R-:W2:Y:S04]  /*ae40*/  LDSM.16.M88.4 R40, [R13+0x1000] ;  /* 0x001000000d28783b */ /* 0x000ea80000000200 */
[----:B------:R-:W2:Y:S01]  /*ae50*/  LDSM.16.M88.4 R80, [R12+0x4400] ;  /* 0x004400000c50783b */ /* 0x000ea20000000200 */
[C---:B---3--:R-:W-:Y:S08]  /*ae60*/  HMMA.16816.F32.BF16 R72, R44.reuse, R68, RZ ;  /* 0x000000442c48723c */ /* 0x048ff000000418ff */
[----:B------:R-:W-:Y:S08]  /*ae70*/  HMMA.16816.F32.BF16 R68, R44, R70, RZ ;  /* 0x000000462c44723c */ /* 0x000ff000000418ff */
[----:B------:R-:W-:Y:S08]  /*ae80*/  HMMA.16816.F32.BF16 R20, R36, R76, R20 ;  /* 0x0000004c2414723c */ /* 0x000ff00000041814 */
[C---:B------:R-:W-:Y:S08]  /*ae90*/  HMMA.16816.F32.BF16 R56, R44.reuse, R52, RZ ;  /* 0x000000342c38723c */ /* 0x040ff000000418ff */
[C---:B------:R-:W-:Y:S08]  /*aea0*/  HMMA.16816.F32.BF16 R52, R44.reuse, R54, RZ ;  /* 0x000000362c34723c */ /* 0x040ff000000418ff */
[----:B------:R-:W-:Y:S08]  /*aeb0*/  HMMA.16816.F32.BF16 R48, R44, R28, RZ ;  /* 0x0000001c2c30723c */ /* 0x000ff000000418ff */
[----:B------:R-:W-:Y:S01]  /*aec0*/  HMMA.16816.F32.BF16 R32, R36, R78, R32 ;  /* 0x0000004e2420723c */ /* 0x000fe20000041820 */
[----:B------:R-:W-:Y:S07]  /*aed0*/  LDSM.16.M88.4 R76, [R12+0x4800] ;  /* 0x004800000c4c783b */ /* 0x000fee0000000200 */
[----:B------:R-:W-:Y:S01]  /*aee0*/  HMMA.16816.F32.BF16 R44, R44, R30, RZ ;  /* 0x0000001e2c2c723c */ /* 0x000fe200000418ff */
[----:B------:R-:W-:Y:S07]  /*aef0*/  LDSM.16.M88.4 R28, [R66+0x2000] ;  /* 0x00200000421c783b */ /* 0x000fee0000000200 */
[C---:B------:R-:W-:Y:S08]  /*af00*/  HMMA.16816.F32.BF16 R72, R36.reuse, R24, R72 ;  /* 0x000000182448723c */ /* 0x040ff00000041848 */
        /* <DEDUP_REMOVED lines=11> */
[C---:B--2---:R-:W-:Y:S08]  /*afc0*/  HMMA.16816.F32.BF16 R20, R40.reuse, R92, R20 ;  /* 0x0000005c2814723c */ /* 0x044ff00000041814 */
[----:B------:R-:W-:Y:S08]  /*afd0*/  HMMA.16816.F32.BF16 R32, R40, R94, R32 ;  /* 0x0000005e2820723c */ /* 0x000ff00000041820 */
[C---:B------:R-:W-:Y:S01]  /*afe0*/  HMMA.16816.F32.BF16 R92, R88.reuse, R80, R72 ;  /* 0x00000050585c723c */ /* 0x040fe20000041848 */
[----:B------:R-:W2:Y:S07]  /*aff0*/  LDSM.16.M88.4 R72, [R12+0x5400] ;  /* 0x005400000c48783b */ /* 0x000eae0000000200 */
[----:B------:R-:W-:Y:S08]  /*b000*/  HMMA.16816.F32.BF16 R68, R88, R82, R68 ;  /* 0x000000525844723c */ /* 0x000ff00000041844 */
[C---:B---3--:R-:W-:Y:S08]  /*b010*/  HMMA.16816.F32.BF16 R20, R28.reuse, R24, R20 ;  /* 0x000000181c14723c */ /* 0x048ff00000041814 */
[----:B------:R-:W-:Y:S01]  /*b020*/  HMMA.16816.F32.BF16 R32, R28, R26, R32 ;  /* 0x0000001a1c20723c */ /* 0x000fe20000041820 */
[----:B------:R-:W-:Y:S07]  /*b030*/  LDSM.16.M88.4 R24, [R2+0x5400] ;  /* 0x005400000218783b */ /* 0x000fee0000000200 */
[C---:B-1----:R-:W-:Y:S08]  /*b040*/  HMMA.16816.F32.BF16 R92, R40.reuse, R36, R92 ;  /* 0x00000024285c723c */ /* 0x042ff0000004185c */
[----:B------:R-:W-:Y:S01]  /*b050*/  HMMA.16816.F32.BF16 R68, R40, R38, R68 ;  /* 0x000000262844723c */ /* 0x000fe20000041844 */
[----:B------:R-:W1:Y:S07]  /*b060*/  LDSM.16.M88.4 R36, [R2+0x4800] ;  /* 0x004800000224783b */ /* 0x000e6e0000000200 */
[C---:B------:R-:W-:Y:S08]  /*b070*/  HMMA.16816.F32.BF16 R20, R16.reuse, R4, R20 ;  /* 0x000000041014723c */ /* 0x040ff00000041814 */
[----:B------:R-:W-:Y:S01]  /*b080*/  HMMA.16816.F32.BF16 R32, R16, R6, R32 ;  /* 0x000000061020723c */ /* 0x000fe20000041820 */
[----:B------:R-:W-:Y:S07]  /*b090*/  LDSM.16.M88.4 R4, [R12+0x5800] ;  /* 0x005800000c04783b */ /* 0x000fee0000000200 */
[----:B------:R-:W-:Y:S05]  /*b0a0*/  HMMA.16816.F32.BF16 R56, R88, R76, R56 ;  /* 0x0000004c5838723c */ /* 0x000fea0000041838 */
[-C--:B----4-:R-:W-:Y:S01]  /*b0b0*/  FMUL.FTZ R13, R20, R0.reuse ;  /* 0x00000000140d7220 */ /* 0x090fe20000410000 */
[-C--:B------:R-:W-:Y:S01]  /*b0c0*/  FMUL.FTZ R65, R21, R0.reuse ;  /* 0x0000000015417220 */ /* 0x080fe20000410000 */
[-C--:B------:R-:W-:Y:S01]  /*b0d0*/  FMUL.FTZ R66, R22, R0.reuse ;  /* 0x0000000016427220 */ /* 0x080fe20000410000 */
[-C--:B------:R-:W-:Y:S01]  /*b0e0*/  FMUL.FTZ R67, R23, R0.reuse ;  /* 0x0000000017437220 */ /* 0x080fe20000410000 */
[----:B--2---:R-:W-:Y:S01]  /*b0f0*/  HMMA.16816.F32.BF16 R92, R28, R72, R92 ;  /* 0x000000481c5c723c */ /* 0x004fe2000004185c */
[----:B------:R-:W2:Y:S01]  /*b100*/  LDSM.16.M88.4 R20, [R12+0x4c00] ;  /* 0x004c00000c14783b */ /* 0x000ea20000000200 */
[----:B------:R-:W-:Y:S03]  /*b110*/  MUFU.TANH R13, R13 ;  /* 0x0000000d000d7308 */ /* 0x000fe60000002400 */
[-C--:B------:R-:W-:Y:S01]  /*b120*/  FMUL.FTZ R32, R32, R0.reuse ;  /* 0x0000000020207220 */ /* 0x080fe20000410000 */
[----:B------:R-:W-:-:S02]  /*b130*/  FMUL.FTZ R77, R33, R0 ;  /* 0x00000000214d7220 */ /* 0x000fc40000410000 */
[----:B------:R-:W-:Y:S02]  /*b140*/  HMMA.16816.F32.BF16 R68, R28, R74, R68 ;  /* 0x0000004a1c44723c */ /* 0x000fe40000041844 */
[----:B------:R3:W-:Y:S06]  /*b150*/  MUFU.TANH R76, R32 ;  /* 0x00000020004c7308 */ /* 0x0007ec0000002400 */
[----:B-1----:R-:W-:Y:S05]  /*b160*/  HMMA.16816.F32.BF16 R72, R40, R36, R56 ;  /* 0x000000242848723c */ /* 0x002fea0000041838 */
[-C--:B------:R-:W-:Y:S01]  /*b170*/  FMUL.FTZ R37, R35, R0.reuse ;  /* 0x0000000023257220 */ /* 0x080fe20000410000 */
[----:B------:R-:W-:Y:S01]  /*b180*/  LDSM.16.M88.4 R56, [R2+0x5800] ;  /* 0x005800000238783b */ /* 0x000fe20000000200 */
[----:B------:R-:W1:Y:S01]  /*b190*/  MUFU.TANH R66, R66 ;  /* 0x0000004200427308 */ /* 0x000e620000002400 */
[----:B------:R-:W-:Y:S05]  /*b1a0*/  HMMA.16816.F32.BF16 R92, R16, R24, R92 ;  /* 0x00000018105c723c */ /* 0x000fea000004185c */
[----:B------:R-:W-:-:S02]  /*b1b0*/  FMUL.FTZ R24, R34, R0 ;  /* 0x0000000022187220 */ /* 0x000fc40000410000 */
[----:B---3--:R-:W3:Y:S01]  /*b1c0*/  LDSM.16.M88.4 R32, [R2+0x4c00] ;  /* 0x004c00000220783b */ /* 0x008ee20000000200 */
[----:B------:R-:W-:Y:S01]  /*b1d0*/  MUFU.TANH R65, R65 ;  /* 0x0000004100417308 */ /* 0x000fe20000002400 */
[----:B------:R-:W-:Y:S07]  /*b1e0*/  HMMA.16816.F32.BF16 R52, R88, R78, R52 ;  /* 0x0000004e5834723c */ /* 0x000fee0000041834 */
[----:B------:R4:W-:Y:S01]  /*b1f0*/  MUFU.TANH R36, R24 ;  /* 0x0000001800247308 */ /* 0x0009e20000002400 */
[----:B------:R-:W-:Y:S05]  /*b200*/  HMMA.16816.F32.BF16 R68, R16, R26, R68 ;  /* 0x0000001a1044723c */ /* 0x000fea0000041844 */
[----:B------:R-:W-:-:S02]  /*b210*/  FMUL.FTZ R78, R94, R0 ;  /* 0x000000005e4e7220 */ /* 0x000fc40000410000 */
[----:B------:R-:W1:Y:S01]  /*b220*/  MUFU.TANH R67, R67 ;  /* 0x0000004300437308 */ /* 0x000e620000002400 */
[----:B--2---:R-:W-:Y:S05]  /*b230*/  HMMA.16816.F32.BF16 R48, R88, R20, R48 ;  /* 0x000000145830723c */ /* 0x004fea0000041830 */
[-C--:B------:R-:W-:Y:S02]  /*b240*/  FMUL.FTZ R20, R95, R0.reuse ;  /* 0x000000005f147220 */ /* 0x080fe40000410000 */
[----:B------:R-:W-:Y:S01]  /*b250*/  MUFU.TANH R77, R77 ;  /* 0x0000004d004d7308 */ /* 0x000fe20000002400 */
[----:B----4-:R2:W4:Y:S01]  /*b260*/  LDSM.16.M88.4 R24, [R12+0x5c00] ;  /* 0x005c00000c18783b */ /* 0x0105220000000200 */
[----:B------:R-:W-:Y:S05]  /*b270*/  HMMA.16816.F32.BF16 R52, R40, R38, R52 ;  /* 0x000000262834723c */ /* 0x000fea0000041834 */
[-C--:B------:R-:W-:Y:S01]  /*b280*/  FMUL.FTZ R38, R92, R0.reuse ;  /* 0x000000005c267220 */ /* 0x080fe20000410000 */
[-C--:B------:R-:W-:Y:S01]  /*b290*/  FMUL.FTZ R39, R93, R0.reuse ;  /* 0x000000005d277220 */ /* 0x080fe20000410000 */
[-C--:B------:R-:W-:Y:S01]  /*b2a0*/  FMUL.FTZ R21, R68, R0.reuse ;  /* 0x0000000044157220 */ /* 0x080fe20000410000 */
[----:B------:R-:W1:Y:S01]  /*b2b0*/  MUFU.TANH R37, R37 ;  /* 0x0000002500257308 */ /* 0x000e620000002400 */
[----:B------:R-:W-:Y:S05]  /*b2c0*/  HMMA.16816.F32.BF16 R44, R88, R22, R44 ;  /* 0x00000016582c723c */ /* 0x000fea000004182c */
[----:B------:R-:W-:-:S02]  /*b2d0*/  FMUL.FTZ R22, R71, R0 ;  /* 0x0000000047167220 */ /* 0x000fc40000410000 */
[----:B------:R-:W-:Y:S01]  /*b2e0*/  MUFU.TANH R38, R38 ;  /* 0x0000002600267308 */ /* 0x000fe20000002400 */
[C---:B------:R-:W-:Y:S07]  /*b2f0*/  HMMA.16816.F32.BF16 R72, R28.reuse, R4, R72 ;  /* 0x000000041c48723c */ /* 0x040fee0000041848 */
[----:B------:R-:W1:Y:S01]  /*b300*/  MUFU.TANH R78, R78 ;  /* 0x0000004e004e7308 */ /* 0x000e620000002400 */
[----:B--2---:R-:W-:Y:S01]  /*b310*/  FMUL.FTZ R12, R70, R0 ;  /* 0x00000000460c7220 */ /* 0x004fe20000410000 */
[----:B------:R-:W-:Y:S01]  /*b320*/  HMMA.16816.F32.BF16 R52, R28, R6, R52 ;  /* 0x000000061c34723c */ /* 0x000fe20000041834 */
[----:B------:R-:W2:Y:S01]  /*b330*/  LDSM.16.M88.4 R4, [R2+0x5c00] ;  /* 0x005c00000204783b */ /* 0x000ea20000000200 */
[----:B------:R-:W-:-:S04]  /*b340*/  DEPBAR.LE SB0, 0x0 ;  /* 0x000080000000791a */ /* 0x000fc80000000000 */
[----:B------:R-:W-:Y:S02]  /*b350*/  MUFU.TANH R39, R39 ;  /* 0x0000002700277308 */ /* 0x000fe40000002400 */
[C---:B---3--:R-:W-:Y:S06]  /*b360*/  HMMA.16816.F32.BF16 R48, R40.reuse, R32, R48 ;  /* 0x000000202830723c */ /* 0x048fec0000041830 */
[----:B------:R-:W-:Y:S02]  /*b370*/  MUFU.TANH R20, R20 ;  /* 0x0000001400147308 */ /* 0x000fe40000002400 */
[----:B------:R-:W-:Y:S06]  /*b380*/  HMMA.16816.F32.BF16 R44, R40, R34, R44 ;  /* 0x00000022282c723c */ /* 0x000fec000004182c */
[----:B------:R-:W-:Y:S02]  /*b390*/  MUFU.TANH R21, R21 ;  /* 0x0000001500157308 */ /* 0x000fe40000002400 */
[----:B------:R-:W-:Y:S05]  /*b3a0*/  HMMA.16816.F32.BF16 R72, R16, R56, R72 ;  /* 0x000000381048723c */ /* 0x000fea0000041848 */
[----:B------:R-:W-:Y:S01]  /*b3b0*/  FMUL.FTZ R56, R69, R0 ;  /* 0x0000000045387220 */ /* 0x000fe20000410000 */
[----:B------:R-:W-:Y:S02]  /*b3c0*/  MUFU.TANH R12, R12 ;  /* 0x0000000c000c7308 */ /* 0x000fe40000002400 */
[----:B----4-:R-:W-:Y:S05]  /*b3d0*/  HMMA.16816.F32.BF16 R48, R28, R24, R48 ;  /* 0x000000181c30723c */ /* 0x010fea0000041830 */
[----:B------:R-:W-:-:S05]  /*b3e0*/  IMAD.SHL.U32 R25, R62, 0x2, RZ ;  /* 0x000000023e197824 */ /* 0x000fca00078e00ff */
[----:B------:R-:W-:Y:S01]  /*b3f0*/  LOP3.LUT R25, R132, 0x6, R25, 0xf8, !PT ;  /* 0x0000000684197812 */ /* 0x000fe200078ef819 */
[----:B------:R-:W-:Y:S01]  /*b400*/  MUFU.TANH R56, R56 ;  /* 0x0000003800387308 */ /* 0x000fe20000002400 */
[----:B------:R-:W-:Y:S03]  /*b410*/  HMMA.16816.F32.BF16 R44, R28, R26, R44 ;  /* 0x0000001a1c2c723c */ /* 0x000fe6000004182c */
[----:B------:R-:W-:Y:S01]  /*b420*/  LOP3.LUT R23, R25, 0x1, RZ, 0xfc, !PT ;  /* 0x0000000119177812 */ /* 0x000fe200078efcff */
[----:B------:R-:W-:Y:S01]  /*b430*/  FMUL.FTZ R73, R73, R0 ;  /* 0x0000000049497220 */ /* 0x000fe20000410000 */
[----:B------:R-:W-:Y:S01]  /*b440*/  ISETP.GE.AND P2, PT, R25, R64, PT ;  /* 0x000000401900720c */ /* 0x000fe20003f46270 */
[----:B------:R-:W-:Y:S01]  /*b450*/  FMUL.FTZ R75, R75, R0 ;  /* 0x000000004b4b7220 */ /* 0x000fe20000410000 */
[----:B------:R-:W-:Y:S01]  /*b460*/  ISETP.GE.AND P1, PT, R23, R64, PT ;  /* 0x000000401700720c */ /* 0x000fe20003f26270 */
[----:B------:R-:W-:Y:S01]  /*b470*/  MUFU.TANH R103, R73 ;  /* 0x0000004900677308 */ /* 0x000fe20000002400 */
[----:B------:R-:W-:Y:S01]  /*b480*/  LOP3.LUT R23, R25, 0x10, RZ, 0xfc, !PT ;  /* 0x0000001019177812 */ /* 0x000fe200078efcff */
[C---:B------:R-:W-:Y:S05]  /*b490*/  HMMA.16816.F32.BF16 R52, R16.reuse, R58, R52 ;  /* 0x0000003a1034723c */ /* 0x040fea0000041834 */
[----:B-1----:R-:W-:Y:S01]  /*b4a0*/  FSEL R66, R66, -INF , !P2 ;  /* 0xff80000042427808 */ /* 0x002fe20005000000 */
[----:B------:R-:W-:Y:S01]  /*b4b0*/  FMUL.FTZ R72, R72, R0 ;  /* 0x0000000048487220 */ /* 0x000fe20000410000 */
[----:B------:R-:W-:Y:S01]  /*b4c0*/  ISETP.GE.AND P5, PT, R23, R64, PT ;  /* 0x000000401700720c */ /* 0x000fe20003fa6270 */
[----:B------:R-:W-:Y:S01]  /*b4d0*/  FMUL.FTZ R74, R74, R0 ;  /* 0x000000004a4a7220 */ /* 0x000fe20000410000 */
[----:B------:R-:W-:Y:S01]  /*b4e0*/  FSEL R23, R13, -INF , !P2 ;  /* 0xff8000000d177808 */ /* 0x000fe20005000000 */
[----:B------:R-:W1:Y:S01]  /*b4f0*/  MUFU.TANH R101, R75 ;  /* 0x0000004b00657308 */ /* 0x000e620000002400 */
[----:B------:R-:W-:Y:S01]  /*b500*/  FSEL R67, R67, -INF , !P1 ;  /* 0xff80000043437808 */ /* 0x000fe20004800000 */
[----:B--2---:R-:W-:Y:S03]  /*b510*/  HMMA.16816.F32.BF16 R48, R16, R4, R48 ;  /* 0x000000041030723c */ /* 0x004fe60000041830 */
[----:B------:R-:W-:-:S02]  /*b520*/  LOP3.LUT R5, R25, 0x8, RZ, 0xfc, !PT ;  /* 0x0000000819057812 */ /* 0x000fc400078efcff */
[----:B------:R-:W-:Y:S02]  /*b530*/  FSEL R65, R65, -INF , !P1 ;  /* 0xff80000041417808 */ /* 0x000fe40004800000 */
[-C--:B------:R-:W-:Y:S01]  /*b540*/  ISETP.GE.AND P0, PT, R5, R64.reuse, PT ;  /* 0x000000400500720c */ /* 0x080fe20003f06270 */
[----:B------:R-:W2:Y:S01]  /*b550*/  MUFU.TANH R22, R22 ;  /* 0x0000001600167308 */ /* 0x000ea20000002400 */
[C---:B------:R-:W-:Y:S01]  /*b560*/  LOP3.LUT R5, R25.reuse, 0x11, RZ, 0xfc, !PT ;  /* 0x0000001119057812 */ /* 0x040fe200078efcff */
[----:B------:R-:W-:Y:S03]  /*b570*/  HMMA.16816.F32.BF16 R44, R16, R6, R44 ;  /* 0x00000006102c723c */ /* 0x000fe6000004182c */
[----:B------:R-:W-:Y:S02]  /*b580*/  LOP3.LUT R27, R25, 0x9, RZ, 0xfc, !PT ;  /* 0x00000009191b7812 */ /* 0x000fe400078efcff */
[----:B------:R-:W-:Y:S01]  /*b590*/  ISETP.GE.AND P4, PT, R5, R64, PT ;  /* 0x000000400500720c */ /* 0x000fe20003f86270 */
[-C--:B------:R-:W-:Y:S01]  /*b5a0*/  FMUL.FTZ R52, R52, R0.reuse ;  /* 0x0000000034347220 */ /* 0x080fe20000410000 */
[----:B------:R-:W-:Y:S01]  /*b5b0*/  LOP3.LUT R5, R25, 0x18, RZ, 0xfc, !PT ;  /* 0x0000001819057812 */ /* 0x000fe200078efcff */
[----:B------:R-:W-:Y:S01]  /*b5c0*/  MUFU.TANH R115, R72 ;  /* 0x0000004800737308 */ /* 0x000fe20000002400 */
[----:B------:R-:W-:Y:S01]  /*b5d0*/  FSEL R17, R36, -INF , !P0 ;  /* 0xff80000024117808 */ /* 0x000fe20004000000 */
[----:B------:R-:W-:Y:S01]  /*b5e0*/  FMUL.FTZ R53, R53, R0 ;  /* 0x0000000035357220 */ /* 0x000fe20000410000 */
[----:B------:R-:W-:Y:S01]  /*b5f0*/  ISETP.GE.AND P3, PT, R5, R64, PT ;  /* 0x000000400500720c */ /* 0x000fe20003f66270 */
[-C--:B------:R-:W-:Y:S01]  /*b600*/  FMUL.FTZ R54, R54, R0.reuse ;  /* 0x0000000036367220 */ /* 0x080fe20000410000 */
[----:B------:R-:W-:Y:S01]  /*b610*/  LOP3.LUT R5, R25, 0x19, RZ, 0xfc, !PT ;  /* 0x0000001919057812 */ /* 0x000fe200078efcff */
[----:B------:R-:W-:Y:S01]  /*b620*/  FMUL.FTZ R55, R55, R0 ;  /* 0x0000000037377220 */ /* 0x000fe20000410000 */
[----:B------:R-:W-:Y:S01]  /*b630*/  FSEL R76, R76, -INF , !P0 ;  /* 0xff8000004c4c7808 */ /* 0x000fe20004000000 */
[----:B------:R-:W3:Y:S01]  /*b640*/  MUFU.TANH R109, R74 ;  /* 0x0000004a006d7308 */ /* 0x000ee20000002400 */
[----:B------:R-:W-:Y:S01]  /*b650*/  ISETP.GE.AND P2, PT, R5, R64, PT ;  /* 0x000000400500720c */ /* 0x000fe20003f46270 */
[-C--:B------:R-:W-:Y:S01]  /*b660*/  FMUL.FTZ R48, R48, R0.reuse ;  /* 0x0000000030307220 */ /* 0x080fe20000410000 */
[----:B------:R-:W-:Y:S01]  /*b670*/  LOP3.LUT R5, R25, 0x20, RZ, 0xfc, !PT ;  /* 0x0000002019057812 */ /* 0x000fe200078efcff */
[----:B------:R-:W-:Y:S01]  /*b680*/  FMUL.FTZ R50, R50, R0 ;  /* 0x0000000032327220 */ /* 0x000fe20000410000 */
[----:B------:R-:W-:Y:S01]  /*b690*/  ISETP.GE.AND P6, PT, R27, R64, PT ;  /* 0x000000401b00720c */ /* 0x000fe20003fc6270 */
[----:B------:R-:W-:Y:S01]  /*b6a0*/  FMUL.FTZ R35, R46, R0 ;  /* 0x000000002e237220 */ /* 0x000fe20000410000 */
[----:B------:R-:W-:Y:S01]  /*b6b0*/  ISETP.GE.AND P1, PT, R5, R64, PT ;  /* 0x000000400500720c */ /* 0x000fe20003f26270 */
[-C--:B------:R-:W-:Y:S01]  /*b6c0*/  FMUL.FTZ R33, R47, R0.reuse ;  /* 0x000000002f217220 */ /* 0x080fe20000410000 */
[----:B------:R-:W-:Y:S01]  /*b6d0*/  LOP3.LUT R5, R25, 0x21, RZ, 0xfc, !PT ;  /* 0x0000002119057812 */ /* 0x000fe200078efcff */
[-C--:B------:R-:W-:Y:S01]  /*b6e0*/  FMUL.FTZ R49, R49, R0.reuse ;  /* 0x0000000031317220 */ /* 0x080fe20000410000 */
[----:B------:R-:W-:Y:S01]  /*b6f0*/  FSEL R37, R37, -INF , !P6 ;  /* 0xff80000025257808 */ /* 0x000fe20007000000 */
[----:B------:R-:W-:Y:S01]  /*b700*/  FMUL.FTZ R51, R51, R0 ;  /* 0x0000000033337220 */ /* 0x000fe20000410000 */
[----:B------:R-:W-:Y:S01]  /*b710*/  ISETP.GE.AND P0, PT, R5, R64, PT ;  /* 0x000000400500720c */ /* 0x000fe20003f06270 */
[-C--:B------:R-:W-:Y:S01]  /*b720*/  FMUL.FTZ R44, R44, R0.reuse ;  /* 0x000000002c2c7220 */ /* 0x080fe20000410000 */
[----:B------:R-:W-:Y:S01]  /*b730*/  LOP3.LUT R5, R25, 0x28, RZ, 0xfc, !PT ;  /* 0x0000002819057812 */ /* 0x000fe200078efcff */
[----:B------:R-:W-:Y:S01]  /*b740*/  FMUL.FTZ R45, R45, R0 ;  /* 0x000000002d2d7220 */ /* 0x000fe20000410000 */
[----:B------:R-:W-:Y:S01]  /*b750*/  FSEL R77, R77, -INF , !P6 ;  /* 0xff8000004d4d7808 */ /* 0x000fe20007000000 */
[----:B------:R-:W-:Y:S01]  /*b760*/  MUFU.TANH R113, R52 ;  /* 0x0000003400717308 */ /* 0x000fe20000002400 */
[----:B------:R-:W-:-:S02]  /*b770*/  ISETP.GE.AND P6, PT, R5, R64, PT ;  /* 0x000000400500720c */ /* 0x000fc40003fc6270 */
[----:B------:R-:W-:Y:S02]  /*b780*/  LOP3.LUT R5, R25, 0x29, RZ, 0xfc, !PT ;  /* 0x0000002919057812 */ /* 0x000fe400078efcff */
[----:B------:R-:W-:Y:S02]  /*b790*/  FSEL R13, R78, -INF , !P5 ;  /* 0xff8000004e0d7808 */ /* 0x000fe40006800000 */
[----:B------:R-:W-:Y:S01]  /*b7a0*/  FSEL R27, R38, -INF , !P5 ;  /* 0xff800000261b7808 */ /* 0x000fe20006800000 */
[----:B------:R-:W-:Y:S01]  /*b7b0*/  MUFU.TANH R111, R53 ;  /* 0x00000035006f7308 */ /* 0x000fe20000002400 */
[----:B------:R-:W-:Y:S02]  /*b7c0*/  ISETP.GE.AND P5, PT, R5, R64, PT ;  /* 0x000000400500720c */ /* 0x000fe40003fa6270 */
[----:B-1----:R-:W-:Y:S02]  /*b7d0*/  FSEL R101, R101, -INF , !P0 ;  /* 0xff80000065657808 */ /* 0x002fe40004000000 */
[----:B------:R-:W-:-:S02]  /*b7e0*/  FSEL R103, R103, -INF , !P0 ;  /* 0xff80000067677808 */ /* 0x000fc40004000000 */
[----:B------:R-:W-:Y:S01]  /*b7f0*/  LOP3.LUT R5, R25, 0x30, RZ, 0xfc, !PT ;  /* 0x0000003019057812 */ /* 0x000fe200078efcff */
[----:B------:R-:W1:Y:S01]  /*b800*/  MUFU.TANH R107, R54 ;  /* 0x00000036006b7308 */ /* 0x000e620000002400 */
[----:B------:R-:W-:Y:S02]  /*b810*/  ISETP.GT.AND P0, PT, R133, R126, PT ;  /* 0x0000007e8500720c */ /* 0x000fe40003f04270 */
[----:B------:R-:W-:Y:S02]  /*b820*/  FSEL R19, R20, -INF , !P4 ;  /* 0xff80000014137808 */ /* 0x000fe40006000000 */
[----:B------:R-:W-:Y:S02]  /*b830*/  FSEL R39, R39, -INF , !P4 ;  /* 0xff80000027277808 */ /* 0x000fe40006000000 */
[----:B------:R-:W-:Y:S01]  /*b840*/  ISETP.GE.AND P4, PT, R5, R64, PT ;  /* 0x000000400500720c */ /* 0x000fe20003f86270 */
[----:B------:R-:W4:Y:S01]  /*b850*/  MUFU.TANH R105, R55 ;  /* 0x0000003700697308 */ /* 0x000f220000002400 */
[----:B------:R-:W-:-:S02]  /*b860*/  LOP3.LUT R5, R25, 0x31, RZ, 0xfc, !PT ;  /* 0x0000003119057812 */ /* 0x000fc400078efcff */
[C---:B------:R-:W-:Y:S02]  /*b870*/  LOP3.LUT R31, R25.reuse, 0x38, RZ, 0xfc, !PT ;  /* 0x00000038191f7812 */ /* 0x040fe400078efcff */
[----:B------:R-:W-:Y:S02]  /*b880*/  LOP3.LUT R25, R25, 0x39, RZ, 0xfc, !PT ;  /* 0x0000003919197812 */ /* 0x000fe400078efcff */
[----:B------:R-:W-:Y:S01]  /*b890*/  FSEL R7, R12, -INF , !P3 ;  /* 0xff8000000c077808 */ /* 0x000fe20005800000 */
[----:B------:R-:W-:Y:S01]  /*b8a0*/  MUFU.TANH R91, R48 ;  /* 0x00000030005b7308 */ /* 0x000fe20000002400 */
[----:B------:R-:W-:Y:S02]  /*b8b0*/  FSEL R21, R21, -INF , !P3 ;  /* 0xff80000015157808 */ /* 0x000fe40005800000 */
[----:B------:R-:W-:Y:S02]  /*b8c0*/  ISETP.GE.AND P3, PT, R5, R64, PT ;  /* 0x000000400500720c */ /* 0x000fe40003f66270 */
[----:B--2---:R-:W-:-:S02]  /*b8d0*/  FSEL R5, R22, -INF , !P2 ;  /* 0xff80000016057808 */ /* 0x004fc40005000000 */
[----:B------:R-:W-:Y:S01]  /*b8e0*/  FSEL R29, R56, -INF , !P2 ;  /* 0xff800000381d7808 */ /* 0x000fe20005000000 */
[----:B------:R-:W2:Y:S01]  /*b8f0*/  MUFU.TANH R92, R50 ;  /* 0x00000032005c7308 */ /* 0x000ea20000002400 */
[----:B---3--:R-:W-:Y:S02]  /*b900*/  FSEL R109, R109, -INF , !P1 ;  /* 0xff8000006d6d7808 */ /* 0x008fe40004800000 */
[----:B------:R-:W-:Y:S02]  /*b910*/  FSEL R115, R115, -INF , !P1 ;  /* 0xff80000073737808 */ /* 0x000fe40004800000 */
[-C--:B------:R-:W-:Y:S02]  /*b920*/  ISETP.GE.AND P2, PT, R31, R64.reuse, PT ;  /* 0x000000401f00720c */ /* 0x080fe40003f46270 */
[----:B------:R-:W-:Y:S01]  /*b930*/  ISETP.GE.AND P1, PT, R25, R64, PT ;  /* 0x000000401900720c */ /* 0x000fe20003f26270 */
[----:B------:R-:W3:Y:S01]  /*b940*/  MUFU.TANH R90, R49 ;  /* 0x00000031005a7308 */ /* 0x000ee20000002400 */
[----:B-1----:R-:W-:-:S02]  /*b950*/  FSEL R107, R107, -INF , !P6 ;  /* 0xff8000006b6b7808 */ /* 0x002fc40007000000 */
[----:B------:R-:W-:Y:S02]  /*b960*/  FSEL R113, R113, -INF , !P6 ;  /* 0xff80000071717808 */ /* 0x000fe40007000000 */
[----:B----4-:R-:W-:Y:S02]  /*b970*/  FSEL R105, R105, -INF , !P5 ;  /* 0xff80000069697808 */ /* 0x010fe40006800000 */
[----:B------:R-:W-:Y:S01]  /*b980*/  FSEL R111, R111, -INF , !P5 ;  /* 0xff8000006f6f7808 */ /* 0x000fe20006800000 */
[----:B------:R-:W1:Y:S01]  /*b990*/  MUFU.TANH R86, R51 ;  /* 0x0000003300567308 */ /* 0x000e620000002400 */
[----:B--2---:R-:W-:Y:S02]  /*b9a0*/  FSEL R92, R92, -INF , !P4 ;  /* 0xff8000005c5c7808 */ /* 0x004fe40006000000 */
[----:B------:R-:W-:-:S05]  /*b9b0*/  FSEL R91, R91, -INF , !P4 ;  /* 0xff8000005b5b7808 */ /* 0x000fca0006000000 */
        /* <DEDUP_REMOVED lines=25> */
.L_x_7735:
        /* <DEDUP_REMOVED lines=60> */
.L_x_7736:
[----:B------:R-:W-:Y:S05]  /*bf10*/  BSYNC.RECONVERGENT B0 ;  /* 0x0000000000007941 */ /* 0x000fea0003800200 */
.L_x_7734:
        /* <DEDUP_REMOVED lines=40> */
.L_x_7733:
[----:B------:R-:W-:Y:S05]  /*c1a0*/  BSYNC.RECONVERGENT B1 ;  /* 0x0000000000017941 */ /* 0x000fea0003800200 */
.L_x_7732:
[----:B------:R-:W3:Y:S01]  /*c1b0*/  LD.E R97, desc[UR4][R84.64+0xdc] ;  /* 0x0000dc0454617980 */ /* 0x000ee2000c101900 */
[----:B------:R-:W-:Y:S02]  /*c1c0*/  FMNMX3.FTZ R0, R23, R65, R76, !PT ;  /* 0x0000004117007276 */ /* 0x000fe4000781004c */
[----:B------:R-:W-:Y:S02]  /*c1d0*/  LOP3.LUT R11, R8, 0x120, R11, 0xf8, !PT ;  /* 0x00000120080b7812 */ /* 0x000fe400078ef80b */
[----:B------:R-:W-:Y:S02]  /*c1e0*/  FMNMX3.FTZ R0, R0, R77, R27, !PT ;  /* 0x0000004d00007276 */ /* 0x000fe4000781001b */
[----:B------:R-:W-:Y:S02]  /*c1f0*/  LEA R34, R11, R60, 0x1 ;  /* 0x0000003c0b227211 */ /* 0x000fe400078e08ff */
[----:B------:R-:W-:Y:S02]  /*c200*/  FMNMX3.FTZ R0, R0, R39, R21, !PT ;  /* 0x0000002700007276 */ /* 0x000fe40007810015 */
[----:B------:R-:W-:Y:S01]  /*c210*/  IADD3 R32, PT, PT, R3, R34, RZ ;  /* 0x0000002203207210 */ /* 0x000fe20007ffe0ff */
[----:B--2---:R-:W-:Y:S01]  /*c220*/  LDSM.16.MT88.4 R60, [R34+0x7000] ;  /* 0x00700000223c783b */ /* 0x004fe20000004200 */
[----:B------:R-:W-:-:S02]  /*c230*/  FMNMX3.FTZ R0, R0, R29, R115, !PT ;  /* 0x0000001d00007276 */ /* 0x000fc40007810073 */
[----:B------:R-:W-:Y:S01]  /*c240*/  IADD3 R87, PT, PT, R87, -0x2, RZ ;  /* 0xfffffffe57577810 */ /* 0x000fe20007ffe0ff */
[----:B------:R-:W-:Y:S01]  /*c250*/  LDSM.16.MT88.4 R68, [R32+0x6000] ;  /* 0x006000002044783b */ /* 0x000fe20000004200 */
[----:B------:R-:W-:-:S03]  /*c260*/  FMNMX3.FTZ R0, R0, R103, R113, !PT ;  /* 0x0000006700007276 */ /* 0x000fc60007810071 */
[----:B------:R-:W-:Y:S01]  /*c270*/  LDSM.16.MT88.4 R40, [R34+0x8000] ;  /* 0x008000002228783b */ /* 0x000fe20000004200 */
[----:B------:R-:W-:Y:S02]  /*c280*/  FMNMX3.FTZ R9, R0, R111, R91, !PT ;  /* 0x0000006f00097276 */ /* 0x000fe4000781005b */
        /* <DEDUP_REMOVED lines=44> */
[----:B------:R-:W-:Y:S01]  /*c550*/  LDSM.16.MT88.4 R12, [R32+0x6400] ;  /* 0x00640000200c783b */ /* 0x000fe20000004200 */
[-CC-:B------:R-:W-:Y:S01]  /*c560*/  FFMA.FTZ R108, R115, R97.reuse, -R104.reuse ;  /* 0x00000061736c7223 */ /* 0x180fe20000010868 */
[-C--:B------:R-:W-:Y:S01]  /*c570*/  FFMA.FTZ R103, R103, R97.reuse, -R104 ;  /* 0x0000006167677223 */ /* 0x080fe20000010868 */
[-CC-:B------:R-:W-:Y:S01]  /*c580*/  FFMA.FTZ R106, R109, R97.reuse, -R98.reuse ;  /* 0x000000616d6a7223 */ /* 0x180fe20000010862 */
[----:B------:R-:W2:Y:S01]  /*c590*/  LDSM.16.MT88.4 R76, [R34+0x6000] ;  /* 0x00600000224c783b */ /* 0x000ea20000004200 */
[-C--:B------:R-:W-:Y:S01]  /*c5a0*/  FFMA.FTZ R101, R101, R97.reuse, -R98 ;  /* 0x0000006165657223 */ /* 0x080fe20000010862 */
[-CC-:B------:R-:W-:Y:S01]  /*c5b0*/  FFMA.FTZ R91, R91, R97.reuse, -R104.reuse ;  /* 0x000000615b5b7223 */ /* 0x180fe20000010868 */
[----:B------:R-:W-:Y:S01]  /*c5c0*/  MUFU.EX2 R94, R94 ;  /* 0x0000005e005e7308 */ /* 0x000fe20000000800 */
[----:B------:R-:W3:Y:S01]  /*c5d0*/  LDSM.16.MT88.4 R24, [R34+0x6400] ;  /* 0x006400002218783b */ /* 0x000ee20000004200 */
[-CC-:B------:R-:W-:Y:S01]  /*c5e0*/  FFMA.FTZ R90, R90, R97.reuse, -R104.reuse ;  /* 0x000000615a5a7223 */ /* 0x180fe20000010868 */
[-CC-:B------:R-:W-:Y:S01]  /*c5f0*/  FFMA.FTZ R89, R89, R97.reuse, -R104.reuse ;  /* 0x0000006159597223 */ /* 0x180fe20000010868 */
[-C--:B------:R-:W-:Y:S01]  /*c600*/  FFMA.FTZ R88, R88, R97.reuse, -R104 ;  /* 0x0000006158587223 */ /* 0x080fe20000010868 */
[----:B------:R-:W-:Y:S01]  /*c610*/  LDSM.16.MT88.4 R16, [R32+0x7400] ;  /* 0x007400002010783b */ /* 0x000fe20000004200 */
[-CC-:B------:R-:W-:Y:S01]  /*c620*/  FFMA.FTZ R92, R92, R97.reuse, -R98.reuse ;  /* 0x000000615c5c7223 */ /* 0x180fe20000010862 */
[-CC-:B------:R-:W-:Y:S01]  /*c630*/  FFMA.FTZ R144, R33, R97.reuse, -R98.reuse ;  /* 0x0000006121907223 */ /* 0x180fe20000010862 */
[----:B------:R-:W4:Y:S01]  /*c640*/  MUFU.EX2 R93, R93 ;  /* 0x0000005d005d7308 */ /* 0x000f220000000800 */
[----:B-1----:R-:W-:Y:S01]  /*c650*/  F2FP.BF16.F32.PACK_AB R48, R95, R96 ;  /* 0x000000605f30723e */ /* 0x002fe200000010ff */
[----:B------:R-:W-:Y:S01]  /*c660*/  FFMA.FTZ R35, R35, R97, -R98 ;  /* 0x0000006123237223 */ /* 0x000fe20000010862 */
[----:B------:R-:W-:Y:S01]  /*c670*/  FADD.FTZ R95, R96, R95 ;  /* 0x0000005f605f7221 */ /* 0x000fe20000010000 */
[----:B------:R-:W-:-:S04]  /*c680*/  ISETP.GE.AND P0, PT, R87, R126, PT ;  /* 0x0000007e5700720c */ /* 0x000fc80003f06270 */
[----:B------:R-:W-:Y:S08]  /*c690*/  MUFU.EX2 R100, R100 ;  /* 0x0000006400647308 */ /* 0x000ff00000000800 */
[----:B------:R-:W1:Y:S01]  /*c6a0*/  MUFU.EX2 R99, R99 ;  /* 0x0000006300637308 */ /* 0x000e620000000800 */
[----:B----4-:R-:W-:Y:S01]  /*c6b0*/  F2FP.BF16.F32.PACK_AB R50, R93, R94 ;  /* 0x0000005e5d32723e */ /* 0x010fe200000010ff */
[----:B------:R-:W-:-:S04]  /*c6c0*/  FADD.FTZ R94, R94, R95 ;  /* 0x0000005f5e5e7221 */ /* 0x000fc80000010000 */
[----:B------:R-:W-:Y:S02]  /*c6d0*/  FADD.FTZ R93, R93, R94 ;  /* 0x0000005e5d5d7221 */ /* 0x000fe40000010000 */
[----:B------:R-:W-:Y:S08]  /*c6e0*/  MUFU.EX2 R102, R102 ;  /* 0x0000006600667308 */ /* 0x000ff00000000800 */
[----:B------:R-:W4:Y:S01]  /*c6f0*/  MUFU.EX2 R31, R31 ;  /* 0x0000001f001f7308 */ /* 0x000f220000000800 */
[----:B-1----:R-:W-:Y:S01]  /*c700*/  F2FP.BF16.F32.PACK_AB R49, R99, R100 ;  /* 0x000000646331723e */ /* 0x002fe200000010ff */
[----:B------:R-:W-:-:S06]  /*c710*/  FADD.FTZ R99, R100, R99 ;  /* 0x0000006364637221 */ /* 0x000fcc0000010000 */
[----:B------:R-:W-:Y:S08]  /*c720*/  MUFU.EX2 R28, R28 ;  /* 0x0000001c001c7308 */ /* 0x000ff00000000800 */
[----:B------:R-:W1:Y:S01]  /*c730*/  MUFU.EX2 R23, R23 ;  /* 0x0000001700177308 */ /* 0x000e620000000800 */
[----:B----4-:R-:W-:Y:S01]  /*c740*/  F2FP.BF16.F32.PACK_AB R51, R31, R102 ;  /* 0x000000661f33723e */ /* 0x010fe200000010ff */
[----:B------:R-:W-:-:S04]  /*c750*/  FADD.FTZ R102, R102, R99 ;  /* 0x0000006366667221 */ /* 0x000fc80000010000 */
[----:B------:R-:W-:Y:S02]  /*c760*/  FADD.FTZ R31, R31, R102 ;  /* 0x000000661f1f7221 */ /* 0x000fe40000010000 */
[----:B------:R-:W-:Y:S01]  /*c770*/  MUFU.EX2 R20, R20 ;  /* 0x0000001400147308 */ /* 0x000fe20000000800 */
[C---:B------:R-:W-:Y:S07]  /*c780*/  HMMA.16816.F32.BF16 R64, R48.reuse, R60, RZ ;  /* 0x0000003c3040723c */ /* 0x040fee00000418ff */
[----:B------:R-:W4:Y:S01]  /*c790*/  MUFU.EX2 R21, R21 ;  /* 0x0000001500157308 */ /* 0x000f220000000800 */
[----:B------:R-:W-:Y:S01]  /*c7a0*/  HMMA.16816.F32.BF16 R60, R48, R62, RZ ;  /* 0x0000003e303c723c */ /* 0x000fe200000418ff */
[----:B-1----:R-:W-:Y:S01]  /*c7b0*/  F2FP.BF16.F32.PACK_AB R4, R23, R28 ;  /* 0x0000001c1704723e */ /* 0x002fe200000010ff */
[----:B------:R-:W-:-:S04]  /*c7c0*/  FADD.FTZ R28, R28, R93 ;  /* 0x0000005d1c1c7221 */ /* 0x000fc80000010000 */
[----:B------:R-:W-:Y:S01]  /*c7d0*/  FADD.FTZ R23, R23, R28 ;  /* 0x0000001c17177221 */ /* 0x000fe20000010000 */
[----:B------:R-:W-:Y:S01]  /*c7e0*/  MUFU.EX2 R30, R30 ;  /* 0x0000001e001e7308 */ /* 0x000fe20000000800 */
[C---:B------:R-:W-:Y:S07]  /*c7f0*/  HMMA.16816.F32.BF16 R72, R48.reuse, R68, RZ ;  /* 0x000000443048723c */ /* 0x040fee00000418ff */
[----:B------:R-:W1:Y:S01]  /*c800*/  MUFU.EX2 R29, R29 ;  /* 0x0000001d001d7308 */ /* 0x000e620000000800 */
[----:B----4-:R-:W-:Y:S01]  /*c810*/  F2FP.BF16.F32.PACK_AB R6, R21, R20 ;  /* 0x000000141506723e */ /* 0x010fe200000010ff */
[----:B------:R-:W-:Y:S01]  /*c820*/  HMMA.16816.F32.BF16 R68, R48, R70, RZ ;  /* 0x000000463044723c */ /* 0x000fe200000418ff */
[----:B------:R-:W-:-:S04]  /*c830*/  FADD.FTZ R20, R20, R23 ;  /* 0x0000001714147221 */ /* 0x000fc80000010000 */
[----:B------:R-:W-:Y:S01]  /*c840*/  FADD.FTZ R21, R21, R20 ;  /* 0x0000001415157221 */ /* 0x000fe20000010000 */
[----:B------:R-:W-:Y:S02]  /*c850*/  MUFU.EX2 R22, R22 ;  /* 0x0000001600167308 */ /* 0x000fe40000000800 */
[C---:B------:R-:W-:Y:S06]  /*c860*/  HMMA.16816.F32.BF16 R36, R48.reuse, R40, RZ ;  /* 0x000000283024723c */ /* 0x040fec00000418ff */
[----:B------:R-:W4:Y:S01]  /*c870*/  MUFU.EX2 R3, R3 ;  /* 0x0000000300037308 */ /* 0x000f220000000800 */
[----:B-1----:R-:W-:Y:S01]  /*c880*/  F2FP.BF16.F32.PACK_AB R5, R29, R30 ;  /* 0x0000001e1d05723e */ /* 0x002fe200000010ff */
[----:B------:R-:W-:Y:S01]  /*c890*/  HMMA.16816.F32.BF16 R40, R48, R42, RZ ;  /* 0x0000002a3028723c */ /* 0x000fe200000418ff */
[----:B------:R-:W-:-:S04]  /*c8a0*/  FADD.FTZ R30, R30, R31 ;  /* 0x0000001f1e1e7221 */ /* 0x000fc80000010000 */
[----:B------:R-:W-:Y:S01]  /*c8b0*/  FADD.FTZ R29, R29, R30 ;  /* 0x0000001e1d1d7221 */ /* 0x000fe20000010000 */
[----:B------:R-:W-:Y:S02]  /*c8c0*/  MUFU.EX2 R108, R108 ;  /* 0x0000006c006c7308 */ /* 0x000fe40000000800 */
[C---:B--2---:R-:W-:Y:S06]  /*c8d0*/  HMMA.16816.F32.BF16 R80, R48.reuse, R76, RZ ;  /* 0x0000004c3050723c */ /* 0x044fec00000418ff */
[----:B------:R-:W1:Y:S01]  /*c8e0*/  MUFU.EX2 R103, R103 ;  /* 0x0000006700677308 */ /* 0x000e620000000800 */
[----:B----4-:R-:W-:Y:S01]  /*c8f0*/  F2FP.BF16.F32.PACK_AB R7, R3, R22 ;  /* 0x000000160307723e */ /* 0x010fe200000010ff */
[----:B------:R-:W-:Y:S01]  /*c900*/  HMMA.16816.F32.BF16 R56, R48, R52, RZ ;  /* 0x000000343038723c */ /* 0x000fe200000418ff */
[----:B------:R-:W-:-:S04]  /*c910*/  FADD.FTZ R22, R22, R29 ;  /* 0x0000001d16167221 */ /* 0x000fc80000010000 */
[----:B------:R-:W-:Y:S01]  /*c920*/  FADD.FTZ R3, R3, R22 ;  /* 0x0000001603037221 */ /* 0x000fe20000010000 */
[----:B------:R-:W-:Y:S02]  /*c930*/  MUFU.EX2 R106, R106 ;  /* 0x0000006a006a7308 */ /* 0x000fe40000000800 */
[C---:B------:R-:W-:Y:S06]  /*c940*/  HMMA.16816.F32.BF16 R64, R4.reuse, R8, R64 ;  /* 0x000000080440723c */ /* 0x040fec0000041840 */
[----:B------:R-:W2:Y:S02]  /*c950*/  MUFU.EX2 R101, R101 ;  /* 0x0000006500657308 */ /* 0x000ea40000000800 */
[C---:B------:R-:W-:Y:S01]  /*c960*/  HMMA.16816.F32.BF16 R60, R4.reuse, R10, R60 ;  /* 0x0000000a043c723c */ /* 0x040fe2000004183c */
[----:B------:R-:W4:Y:S05]  /*c970*/  LDSM.16.MT88.4 R8, [R34+0x8400] ;  /* 0x008400002208783b */ /* 0x000f2a0000004200 */
[----:B------:R-:W-:Y:S02]  /*c980*/  MUFU.EX2 R91, R91 ;  /* 0x0000005b005b7308 */ /* 0x000fe40000000800 */
[C---:B------:R-:W-:Y:S06]  /*c990*/  HMMA.16816.F32.BF16 R72, R4.reuse, R12, R72 ;  /* 0x0000000c0448723c */ /* 0x040fec0000041848 */
[----:B------:R-:W-:Y:S02]  /*c9a0*/  MUFU.EX2 R90, R90 ;  /* 0x0000005a005a7308 */ /* 0x000fe40000000800 */
[----:B------:R-:W-:Y:S01]  /*c9b0*/  HMMA.16816.F32.BF16 R68, R4, R14, R68 ;  /* 0x0000000e0444723c */ /* 0x000fe20000041844 */
[----:B------:R-:W5:Y:S05]  /*c9c0*/  LDSM.16.MT88.4 R12, [R32+0x8000] ;  /* 0x00800000200c783b */ /* 0x000f6a0000004200 */
[----:B------:R-:W-:Y:S02]  /*c9d0*/  MUFU.EX2 R89, R89 ;  /* 0x0000005900597308 */ /* 0x000fe40000000800 */
[C---:B------:R-:W-:Y:S06]  /*c9e0*/  HMMA.16816.F32.BF16 R76, R48.reuse, R78, RZ ;  /* 0x0000004e304c723c */ /* 0x040fec00000418ff */
[----:B------:R-:W-:Y:S02]  /*c9f0*/  MUFU.EX2 R88, R88 ;  /* 0x0000005800587308 */ /* 0x000fe40000000800 */
[----:B------:R-:W-:Y:S06]  /*ca00*/  HMMA.16816.F32.BF16 R52, R48, R54, RZ ;  /* 0x000000363034723c */ /* 0x000fec00000418ff */
[----:B------:R-:W-:Y:S02]  /*ca10*/  MUFU.EX2 R92, R92 ;  /* 0x0000005c005c7308 */ /* 0x000fe40000000800 */
[C---:B---3--:R-:W-:Y:S05]  /*ca20*/  HMMA.16816.F32.BF16 R80, R4.reuse, R24, R80 ;  /* 0x000000180450723c */ /* 0x048fea0000041850 */
[-CC-:B------:R-:W-:Y:S01]  /*ca30*/  FFMA.FTZ R25, R107, R97.reuse, -R98.reuse ;  /* 0x000000616b197223 */ /* 0x180fe20000010862 */
[-CC-:B------:R-:W-:Y:S01]  /*ca40*/  FFMA.FTZ R24, R105, R97.reuse, -R98.reuse ;  /* 0x0000006169187223 */ /* 0x180fe20000010862 */
[-C--:B------:R-:W-:Y:S01]  /*ca50*/  FFMA.FTZ R105, R86, R97.reuse, -R98 ;  /* 0x0000006156697223 */ /* 0x080fe20000010862 */
[----:B------:R-:W-:Y:S01]  /*ca60*/  MUFU.EX2 R33, R35 ;  /* 0x0000002300217308 */ /* 0x000fe20000000800 */
[C---:B----4-:R-:W-:Y:S07]  /*ca70*/  HMMA.16816.F32.BF16 R36, R4.reuse, R8, R36 ;  /* 0x000000080424723c */ /* 0x050fee0000041824 */
[----:B------:R-:W-:Y:S01]  /*ca80*/  MUFU.EX2 R25, R25 ;  /* 0x0000001900197308 */ /* 0x000fe20000000800 */
[----:B------:R-:W-:Y:S01]  /*ca90*/  HMMA.16816.F32.BF16 R40, R4, R10, R40 ;  /* 0x0000000a0428723c */ /* 0x000fe20000041828 */
[----:B------:R-:W3:Y:S06]  /*caa0*/  LDSM.16.MT88.4 R8, [R32+0x8400] ;  /* 0x008400002008783b */ /* 0x000eec0000004200 */
[----:B------:R-:W-:Y:S01]  /*cab0*/  MUFU.EX2 R24, R24 ;  /* 0x0000001800187308 */ /* 0x000fe20000000800 */
[C---:B-----5:R-:W-:Y:S07]  /*cac0*/  HMMA.16816.F32.BF16 R44, R48.reuse, R12, RZ ;  /* 0x0000000c302c723c */ /* 0x060fee00000418ff */
        /* <DEDUP_REMOVED lines=15> */
[----:B-1----:R-:W-:-:S02]  /*cbc0*/  F2FP.BF16.F32.PACK_AB R4, R103, R108 ;  /* 0x0000006c6704723e */ /* 0x002fc400000010ff */
[----:B--2---:R-:W-:Y:S02]  /*cbd0*/  F2FP.BF16.F32.PACK_AB R5, R101, R106 ;  /* 0x0000006a6505723e */ /* 0x004fe400000010ff */
        /* <DEDUP_REMOVED lines=61> */
.L_x_7744:
        /* <DEDUP_REMOVED lines=84> */
.L_x_7739:
[----:B------:R-:W-:Y:S05]  /*d4f0*/  BSYNC.RECONVERGENT B0 ;  /* 0x0000000000007941 */ /* 0x000fea0003800200 */
.L_x_7738:
[----:B------:R-:W1:Y:S01]  /*d500*/  S2UR UR6, SR_CgaCtaId ;  /* 0x00000000000679c3 */ /* 0x000e620000008800 */
[----:B------:R-:W-:Y:S01]  /*d510*/  LOP3.LUT R91, R88, 0xc0, RZ, 0xc0, !PT ;  /* 0x000000c0585b7812 */ /* 0x000fe200078ec0ff */
[----:B------:R-:W-:Y:S01]  /*d520*/  UMOV UR7, 0x400 ;  /* 0x0000040000077882 */ /* 0x000fe20000000000 */
[-C--:B------:R-:W-:Y:S01]  /*d530*/  ISETP.GE.AND P5, PT, R146, R135.reuse, PT ;  /* 0x000000879200720c */ /* 0x080fe20003fa6270 */
[----:B------:R-:W-:Y:S01]  /*d540*/  IMAD.SHL.U32 R116, R0, 0x4, RZ ;  /* 0x0000000400747824 */ /* 0x000fe200078e00ff */
[----:B------:R-:W-:Y:S01]  /*d550*/  LOP3.LUT R91, R91, 0x18, R0, 0xf8, !PT ;  /* 0x000000185b5b7812 */ /* 0x000fe200078ef800 */
[----:B------:R-:W-:Y:S01]  /*d560*/  BSSY.RECONVERGENT B1, `(.L_x_7740) ;  /* 0x0000148000017945 */ /* 0x000fe20003800200 */
        /* <DEDUP_REMOVED lines=10> */
[C---:B------:R-:W-:Y:S02]  /*d610*/  LOP3.LUT R89, R118.reuse, 0x100, RZ, 0xc0, !PT ;  /* 0x0000010076597812 */ /* 0x040fe400078ec0ff */
[----:B------:R-:W-:Y:S02]  /*d620*/  LOP3.LUT R118, R118, 0x3e00, RZ, 0xc0, !PT ;  /* 0x00003e0076767812 */ /* 0x000fe400078ec0ff */
[----:B------:R-:W-:Y:S02]  /*d630*/  LOP3.LUT R119, R117, 0x8, RZ, 0xc0, !PT ;  /* 0x0000000875777812 */ /* 0x000fe400078ec0ff */
[----:B------:R-:W-:Y:S02]  /*d640*/  LEA R147, R88, UR6, 0x1 ;  /* 0x0000000658937c11 */ /* 0x000fe4000f8e08ff */
[--C-:B------:R-:W-:Y:S02]  /*d650*/  LOP3.LUT R86, R89, 0x20, R120.reuse, 0xf8, !PT ;  /* 0x0000002059567812 */ /* 0x100fe400078ef878 */
[----:B------:R-:W-:Y:S01]  /*d660*/  LOP3.LUT R93, R120, 0xc0, RZ, 0xc0, !PT ;  /* 0x000000c0785d7812 */ /* 0x000fe200078ec0ff */
[----:B------:R-:W-:Y:S01]  /*d670*/  @!PT LDS RZ, [RZ] ;  /* 0x00000000fffff984 */ /* 0x000fe20000000800 */
[----:B------:R-:W-:Y:S01]  /*d680*/  @!PT LDS RZ, [RZ] ;  /* 0x00000000fffff984 */ /* 0x000fe20000000800 */
[----:B------:R-:W-:Y:S01]  /*d690*/  @!PT LDS RZ, [RZ] ;  /* 0x00000000fffff984 */ /* 0x000fe20000000800 */
[----:B------:R-:W-:Y:S01]  /*d6a0*/  @!P5 LDGSTS.E.BYPASS.LTC128B.128 [R147+0x6000], desc[UR4][R140.64] ;  /* 0x060000008c93dfae */ /* 0x000fe2000b981a04 */
[----:B------:R-:W-:Y:S02]  /*d6b0*/  LOP3.LUT R2, R116, 0x18, RZ, 0xc0, !PT ;  /* 0x0000001874027812 */ /* 0x000fe400078ec0ff */
[--C-:B------:R-:W-:Y:S03]  /*d6c0*/  LOP3.LUT R119, R119, 0xc0, R120.reuse, 0xf8, !PT ;  /* 0x000000c077777812 */ /* 0x100fe600078ef878 */
[----:B------:R-:W-:Y:S01]  /*d6d0*/  @P5 STS.128 [R147+0x6000], RZ ;  /* 0x006000ff93005388 */ /* 0x000fe20000000c00 */
[----:B------:R-:W-:Y:S02]  /*d6e0*/  LOP3.LUT R89, R118, 0x20, R120, 0xf8, !PT ;  /* 0x0000002076597812 */ /* 0x000fe400078ef878 */
[----:B------:R-:W-:Y:S03]  /*d6f0*/  LOP3.LUT R93, R93, 0x8, R0, 0xf8, !PT ;  /* 0x000000085d5d7812 */ /* 0x000fe600078ef800 */
[----:B------:R-:W-:Y:S01]  /*d700*/  @!PT LDS RZ, [RZ] ;  /* 0x00000000fffff984 */ /* 0x000fe20000000800 */
[----:B------:R-:W-:Y:S01]  /*d710*/  @!PT LDS RZ, [RZ] ;  /* 0x00000000fffff984 */ /* 0x000fe20000000800 */
[----:B------:R-:W-:Y:S01]  /*d720*/  @!PT LDS RZ, [RZ] ;  /* 0x00000000fffff984 */ /* 0x000fe20000000800 */
[----:B------:R-:W-:Y:S01]  /*d730*/  @!P4 LDGSTS.E.BYPASS.LTC128B.128 [R147+0x7000], desc[UR4][R140.64+0x40] ;  /* 0x070000408c93cfae */ /* 0x000fe2000b981a04 */
[----:B------:R-:W-:Y:S02]  /*d740*/  LOP3.LUT R119, R119, R2, RZ, 0x3c, !PT ;  /* 0x0000000277777212 */ /* 0x000fe400078e3cff */
[----:B------:R-:W-:Y:S03]  /*d750*/  LOP3.LUT R94, R89, 0x100, R120, 0xf8, !PT ;  /* 0x00000100595e7812 */ /* 0x000fe600078ef878 */
[----:B------:R-:W-:Y:S01]  /*d760*/  @P4 STS.128 [R147+0x7000], RZ ;  /* 0x007000ff93004388 */ /* 0x000fe20000000c00 */
[----:B------:R-:W-:Y:S02]  /*d770*/  LOP3.LUT R2, R86, R93, R2, 0xf6, !PT ;  /* 0x0000005d56027212 */ /* 0x000fe400078ef602 */
[----:B------:R-:W-:Y:S03]  /*d780*/  LOP3.LUT R94, R94, R119, RZ, 0xfc, !PT ;  /* 0x000000775e5e7212 */ /* 0x000fe600078efcff */
[----:B------:R-:W-:Y:S01]  /*d790*/  @!PT LDS RZ, [RZ] ;  /* 0x00000000fffff984 */ /* 0x000fe20000000800 */
[----:B------:R-:W-:Y:S01]  /*d7a0*/  @!PT LDS RZ, [RZ] ;  /* 0x00000000fffff984 */ /* 0x000fe20000000800 */
[----:B------:R-:W-:Y:S01]  /*d7b0*/  @!PT LDS RZ, [RZ] ;  /* 0x00000000fffff984 */ /* 0x000fe20000000800 */
[----:B------:R-:W-:Y:S01]  /*d7c0*/  @!P3 LDGSTS.E.BYPASS.LTC128B.128 [R147+0x8000], desc[UR4][R140.64+0x80] ;  /* 0x080000808c93bfae */ /* 0x000fe2000b981a04 */
[----:B------:R-:W-:Y:S02]  /*d7d0*/  LEA R2, R2, UR6, 0x1 ;  /* 0x0000000602027c11 */ /* 0x000fe4000f8e08ff */
[----:B------:R-:W-:Y:S03]  /*d7e0*/  LEA R121, R94, UR6, 0x1 ;  /* 0x000000065e797c11 */ /* 0x000fe6000f8e08ff */
[----:B------:R-:W-:Y:S01]  /*d7f0*/  @P3 STS.128 [R147+0x8000], RZ ;  /* 0x008000ff93003388 */ /* 0x000fe20000000c00 */
[----:B------:R-:W-:Y:S02]  /*d800*/  LOP3.LUT P0, RZ, R0, 0x4, RZ, 0xc0, !PT ;  /* 0x0000000400ff7812 */ /* 0x000fe4000780c0ff */
[----:B------:R-:W-:Y:S03]  /*d810*/  MOV R89, 0x20 ;  /* 0x0000002000597802 */ /* 0x000fe60000000f00 */
[----:B------:R-:W-:Y:S01]  /*d820*/  @!PT LDS RZ, [RZ] ;  /* 0x00000000fffff984 */ /* 0x000fe20000000800 */
[----:B------:R-:W-:Y:S01]  /*d830*/  @!PT LDS RZ, [RZ] ;  /* 0x00000000fffff984 */ /* 0x000fe20000000800 */
[----:B------:R-:W-:Y:S01]  /*d840*/  @!PT LDS RZ, [RZ] ;  /* 0x00000000fffff984 */ /* 0x000fe20000000800 */
[----:B------:R-:W-:Y:S01]  /*d850*/  @!P5 LDGSTS.E.BYPASS.LTC128B.128 [R147+0x6800], desc[UR4][R90.64] ;  /* 0x068000005a93dfae */ /* 0x000fe2000b981a04 */
[----:B------:R-:W-:Y:S02]  /*d860*/  IADD3 R133, PT, PT, R133, -0x1, RZ ;  /* 0xffffffff85857810 */ /* 0x000fe40007ffe0ff */
[----:B------:R-:W-:Y:S03]  /*d870*/  SEL R89, R89, 0xffffffe0, !P0 ;  /* 0xffffffe059597807 */ /* 0x000fe60004000000 */
[----:B------:R-:W-:Y:S01]  /*d880*/  @P5 STS.128 [R147+0x6800], RZ ;  /* 0x006800ff93005388 */ /* 0x000fe20000000c00 */
[----:B------:R-:W-:Y:S02]  /*d890*/  ISETP.GT.AND P1, PT, R133, R126, PT ;  /* 0x0000007e8500720c */ /* 0x000fe40003f24270 */
[----:B------:R-:W-:Y:S03]  /*d8a0*/  IADD3 R0, PT, PT, R2, R89, RZ ;  /* 0x0000005902007210 */ /* 0x000fe60007ffe0ff */
[----:B------:R-:W-:Y:S01]  /*d8b0*/  @!PT LDS RZ, [RZ] ;  /* 0x00000000fffff984 */ /* 0x000fe20000000800 */
[----:B------:R-:W-:Y:S01]  /*d8c0*/  @!PT LDS RZ, [RZ] ;  /* 0x00000000fffff984 */ /* 0x000fe20000000800 */
[----:B------:R-:W-:Y:S01]  /*d8d0*/  @!PT LDS RZ, [RZ] ;  /* 0x00000000fffff984 */ /* 0x000fe20000000800 */
[----:B------:R-:W-:Y:S01]  /*d8e0*/  @!P4 LDGSTS.E.BYPASS.LTC128B.128 [R147+0x7800], desc[UR4][R90.64+0x40] ;  /* 0x078000405a93cfae */ /* 0x000fe2000b981a04 */
[----:B------:R-:W-:Y:S05]  /*d8f0*/  IMAD.IADD R86, R121, 0x1, R89 ;  /* 0x0000000179567824 */ /* 0x000fea00078e0259 */
        /* <DEDUP_REMOVED lines=14> */
[C---:B--2---:R-:W-:Y:S05]  /*d9e0*/  HMMA.16816.F32.BF16 R4, R96.reuse, R100, RZ ;  /* 0x000000646004723c */ /* 0x044fea00000418ff */
[----:B------:R-:W2:Y:S03]  /*d9f0*/  LD.E R129, desc[UR4][R84.64+0x18c] ;  /* 0x00018c0454817980 */ /* 0x000ea6000c101900 */
[C---:B------:R-:W-:Y:S03]  /*da00*/  HMMA.16816.F32.BF16 R8, R96.reuse, R102, RZ ;  /* 0x000000666008723c */ /* 0x040fe600000418ff */
[----:B------:R-:W-:Y:S05]  /*da10*/  LDSM.16.M88.4 R100, [R0+0x3000] ;  /* 0x003000000064783b */ /* 0x000fea0000000200 */
[C---:B---3--:R-:W-:Y:S08]  /*da20*/  HMMA.16816.F32.BF16 R12, R96.reuse, R104, RZ ;  /* 0x00000068600c723c */ /* 0x048ff000000418ff */
        /* <DEDUP_REMOVED lines=16> */
[----:B------:R-:W-:Y:S08]  /*db30*/  HMMA.16816.F32.BF16 R32, R96, R102, R32 ;  /* 0x000000666020723c */ /* 0x000ff00000041820 */
[C---:B------:R-:W-:Y:S08]  /*db40*/  HMMA.16816.F32.BF16 R4, R88.reuse, R92, R4 ;  /* 0x0000005c5804723c */ /* 0x040ff00000041804 */
        /* <DEDUP_REMOVED lines=51> */
[----:B------:R2:W2:Y:S01]  /*de80*/  MUFU.TANH R115, R150 ;  /* 0x0000009600737308 */ /* 0x0004a20000002400 */
[C---:B-1----:R-:W-:Y:S09]  /*de90*/  HMMA.16816.F32.BF16 R12, R88.reuse, R92, R12 ;  /* 0x0000005c580c723c */ /* 0x042ff2000004180c */
[----:B------:R-:W1:Y:S01]  /*dea0*/  MUFU.TANH R113, R149 ;  /* 0x0000009500717308 */ /* 0x000e620000002400 */
[C---:B------:R-:W-:Y:S01]  /*deb0*/  HMMA.16816.F32.BF16 R16, R88.reuse, R94, R16 ;  /* 0x0000005e5810723c */ /* 0x040fe20000041810 */
[----:B------:R-:W5:Y:S08]  /*dec0*/  LDSM.16.M88.4 R92, [R0+0x5800] ;  /* 0x00580000005c783b */ /* 0x000f700000000200 */
[----:B------:R4:W1:Y:S01]  /*ded0*/  MUFU.TANH R111, R148 ;  /* 0x00000094006f7308 */ /* 0x0008620000002400 */
[-C--:B------:R-:W-:Y:S01]  /*dee0*/  FMUL.FTZ R161, R12, R129.reuse ;  /* 0x000000810ca17220 */ /* 0x080fe20000410000 */
[-C--:B------:R-:W-:Y:S01]  /*def0*/  FMUL.FTZ R162, R13, R129.reuse ;  /* 0x000000810da27220 */ /* 0x080fe20000410000 */
[-C--:B------:R-:W-:Y:S07]  /*df00*/  FMUL.FTZ R155, R14, R129.reuse ;  /* 0x000000810e9b7220 */ /* 0x080fee0000410000 */
[----:B------:R3:W1:Y:S01]  /*df10*/  MUFU.TANH R109, R146 ;  /* 0x00000092006d7308 */ /* 0x0006620000002400 */
[-C--:B------:R-:W-:Y:S01]  /*df20*/  FMUL.FTZ R156, R15, R129.reuse ;  /* 0x000000810f9c7220 */ /* 0x080fe20000410000 */
[-C--:B------:R-:W-:Y:S01]  /*df30*/  FMUL.FTZ R153, R16, R129.reuse ;  /* 0x0000008110997220 */ /* 0x080fe20000410000 */
[-C--:B--2---:R-:W-:Y:S07]  /*df40*/  FMUL.FTZ R150, R17, R129.reuse ;  /* 0x0000008111967220 */ /* 0x084fee0000410000 */
[----:B------:R-:W2:Y:S01]  /*df50*/  MUFU.TANH R161, R161 ;  /* 0x000000a100a17308 */ /* 0x000ea20000002400 */
        /* <DEDUP_REMOVED lines=127> */
.L_x_7743:
[----:B------:R-:W-:Y:S05]  /*e750*/  BSYNC.RECONVERGENT B0 ;  /* 0x0000000000007941 */ /* 0x000fea0003800200 */
.L_x_7742:
        /* <DEDUP_REMOVED lines=40> */
.L_x_7741:
[----:B------:R-:W-:Y:S05]  /*e9e0*/  BSYNC.RECONVERGENT B1 ;  /* 0x0000000000017941 */ /* 0x000fea0003800200 */
.L_x_7740:
[----:B------:R-:W2:Y:S01]  /*e9f0*/  LD.E R89, desc[UR4][R84.64+0xdc] ;  /* 0x0000dc0454597980 */ /* 0x000ea2000c101900 */
[----:B------:R-:W-:Y:S02]  /*ea00*/  FMNMX3.FTZ R0, R87, R107, R114, !PT ;  /* 0x0000006b57007276 */ /* 0x000fe40007810072 */
[----:B------:R-:W-:Y:S02]  /*ea10*/  FMNMX3.FTZ R2, R3, R106, R115, !PT ;  /* 0x0000006a03027276 */ /* 0x000fe40007810073 */
[----:B-1----:R-:W-:Y:S02]  /*ea20*/  FMNMX3.FTZ R0, R0, R113, R111, !PT ;  /* 0x0000007100007276 */ /* 0x002fe4000781006f */
[----:B---3--:R-:W-:Y:S02]  /*ea30*/  FMNMX3.FTZ R9, R2, R109, R105, !PT ;  /* 0x0000006d02097276 */ /* 0x008fe40007810069 */
        /* <DEDUP_REMOVED lines=110> */
[----:B------:R-:W3:Y:S01]  /*f120*/  MUFU.EX2 R93, R93 ;  /* 0x0000005d005d7308 */ /* 0x000ee20000000800 */
[----:B--2---:R-:W-:Y:S01]  /*f130*/  F2FP.BF16.F32.PACK_AB R82, R94, R95 ;  /* 0x0000005f5e52723e */ /* 0x004fe200000010ff */
[-CC-:B------:R-:W-:Y:S01]  /*f140*/  FFMA.FTZ R91, R91, R89.reuse, -R112.reuse ;  /* 0x000000595b5b7223 */ /* 0x180fe20000010870 */
[----:B------:R-:W-:Y:S01]  /*f150*/  FFMA.FTZ R90, R90, R89, -R112 ;  /* 0x000000595a5a7223 */ /* 0x000fe20000010870 */
[----:B------:R-:W-:Y:S01]  /*f160*/  FFMA.FTZ R107, R86, R145, R107 ;  /* 0x00000091566b7223 */ /* 0x000fe2000001006b */
[----:B------:R-:W-:Y:S05]  /*f170*/  FFMA.FTZ R106, R3, R144, R106 ;  /* 0x00000090036a7223 */ /* 0x000fea000001006a */
        /* <DEDUP_REMOVED lines=13> */
[C---:B------:R-:W-:Y:S01]  /*f250*/  FMUL.FTZ R12, R86.reuse, R72 ;  /* 0x00000048560c7220 */ /* 0x040fe20000410000 */
[C---:B------:R-:W-:Y:S01]  /*f260*/  FMUL.FTZ R14, R3.reuse, R74 ;  /* 0x0000004a030e7220 */ /* 0x040fe20000410000 */
[----:B------:R-:W-:Y:S01]  /*f270*/  FMUL.FTZ R15, R3, R75 ;  /* 0x0000004b030f7220 */ /* 0x000fe20000410000 */
[----:B------:R-:W-:Y:S01]  /*f280*/  ISETP.GT.AND P0, PT, R133, R126, PT ;  /* 0x0000007e8500720c */ /* 0x000fe20003f04270 */
[----:B------:R-:W1:Y:S04]  /*f290*/  LDSM.16.MT88.4 R20, [R96] ;  /* 0x000000006014783b */ /* 0x000e680000004200 */
[----:B------:R-:W-:Y:S04]  /*f2a0*/  MUFU.EX2 R115, R115 ;  /* 0x0000007300737308 */ /* 0x000fe80000000800 */
        /* <DEDUP_REMOVED lines=10> */
[-C--:B------:R-:W-:Y:S01]  /*f350*/  FFMA.FTZ R65, R161, R89.reuse, -R108 ;  /* 0x00000059a1417223 */ /* 0x080fe2000001086c */
[-C--:B------:R-:W-:Y:S01]  /*f360*/  FFMA.FTZ R64, R155, R89.reuse, -R112 ;  /* 0x000000599b407223 */ /* 0x080fe20000010870 */
[----:B------:R-:W-:Y:S01]  /*f370*/  FFMA.FTZ R108, R110, R89, -R108 ;  /* 0x000000596e6c7223 */ /* 0x000fe2000001086c */
[C---:B------:R-:W-:Y:S04]  /*f380*/  HMMA.16816.F32.BF16 R16, R80.reuse, R22, R16 ;  /* 0x000000165010723c */ /* 0x040fe80000041810 */
[----:B------:R-:W-:Y:S01]  /*f390*/  MUFU.EX2 R104, R104 ;  /* 0x0000006800687308 */ /* 0x000fe20000000800 */
[C---:B------:R-:W-:Y:S01]  /*f3a0*/  FMUL.FTZ R22, R3.reuse, R66 ;  /* 0x0000004203167220 */ /* 0x040fe20000410000 */
[----:B------:R-:W-:Y:S01]  /*f3b0*/  FMUL.FTZ R23, R3, R67 ;  /* 0x0000004303177220 */ /* 0x000fe20000410000 */
[-CC-:B------:R-:W-:Y:S01]  /*f3c0*/  FFMA.FTZ R110, R151, R89.reuse, -R112.reuse ;  /* 0x00000059976e7223 */ /* 0x180fe20000010870 */
[----:B------:R-:W-:Y:S01]  /*f3d0*/  FFMA.FTZ R112, R88, R89, -R112 ;  /* 0x0000005958707223 */ /* 0x000fe20000010870 */
[----:B------:R-:W-:Y:S05]  /*f3e0*/  FADD.FTZ R66, R97, R107 ;  /* 0x0000006b61427221 */ /* 0x000fea0000010000 */
[----:B------:R-:W-:Y:S01]  /*f3f0*/  MUFU.EX2 R88, R159 ;  /* 0x0000009f00587308 */ /* 0x000fe20000000800 */
[C---:B------:R-:W-:Y:S03]  /*f400*/  HMMA.16816.F32.BF16 R20, R80.reuse, R28, R20 ;  /* 0x0000001c5014723c */ /* 0x040fe60000041814 */
[C---:B------:R-:W-:Y:S01]  /*f410*/  FMUL.FTZ R28, R86.reuse, R56 ;  /* 0x00000038561c7220 */ /* 0x040fe20000410000 */
[----:B------:R-:W-:Y:S01]  /*f420*/  FMUL.FTZ R29, R86, R57 ;  /* 0x00000039561d7220 */ /* 0x000fe20000410000 */
[----:B------:R-:W-:Y:S04]  /*f430*/  FADD.FTZ R95, R95, R66 ;  /* 0x000000425f5f7221 */ /* 0x000fe80000010000 */
[----:B------:R-:W-:Y:S01]  /*f440*/  MUFU.EX2 R110, R110 ;  /* 0x0000006e006e7308 */ /* 0x000fe20000000800 */
[C---:B------:R-:W-:Y:S03]  /*f450*/  HMMA.16816.F32.BF16 R24, R80.reuse, R30, R24 ;  /* 0x0000001e5018723c */ /* 0x040fe60000041818 */
[C---:B------:R-:W-:Y:S01]  /*f460*/  FMUL.FTZ R30, R3.reuse, R58 ;  /* 0x0000003a031e7220 */ /* 0x040fe20000410000 */
[----:B------:R-:W-:Y:S01]  /*f470*/  FMUL.FTZ R31, R3, R59 ;  /* 0x0000003b031f7220 */ /* 0x000fe20000410000 */
[----:B------:R-:W-:Y:S01]  /*f480*/  FADD.FTZ R94, R94, R95 ;  /* 0x0000005f5e5e7221 */ /* 0x000fe20000010000 */
[----:B------:R-:W-:Y:S03]  /*f490*/  LDSM.16.MT88.4 R56, [R87+0x6400] ;  /* 0x006400005738783b */ /* 0x000fe60000004200 */
[----:B------:R-:W-:Y:S02]  /*f4a0*/  MUFU.EX2 R65, R65 ;  /* 0x0000004100417308 */ /* 0x000fe40000000800 */
[C---:B--2---:R-:W-:Y:S08]  /*f4b0*/  HMMA.16816.F32.BF16 R28, R80.reuse, R60, R28 ;  /* 0x0000003c501c723c */ /* 0x044ff0000004181c */
[----:B------:R-:W1:Y:S01]  /*f4c0*/  MUFU.EX2 R64, R64 ;  /* 0x0000004000407308 */ /* 0x000e620000000800 */
[C---:B------:R-:W-:Y:S01]  /*f4d0*/  HMMA.16816.F32.BF16 R32, R80.reuse, R62, R32 ;  /* 0x0000003e5020723c */ /* 0x040fe20000041820 */
[----:B------:R-:W-:Y:S08]  /*f4e0*/  LDSM.16.MT88.4 R60, [R96+0x800] ;  /* 0x00080000603c783b */ /* 0x000ff00000004200 */
[----:B------:R-:W-:Y:S01]  /*f4f0*/  MUFU.EX2 R103, R103 ;  /* 0x0000006700677308 */ /* 0x000fe20000000800 */
[C---:B------:R-:W-:Y:S09]  /*f500*/  HMMA.16816.F32.BF16 R36, R80.reuse, R52, R36 ;  /* 0x000000345024723c */ /* 0x040ff20000041824 */
[----:B------:R2:W-:Y:S01]  /*f510*/  MUFU.EX2 R86, R91 ;  /* 0x0000005b00567308 */ /* 0x0005e20000000800 */
[----:B-1----:R-:W-:Y:S01]  /*f520*/  FADD.FTZ R98, R64, R93 ;  /* 0x0000005d40627221 */ /* 0x002fe20000010000 */
[C---:B------:R-:W-:Y:S01]  /*f530*/  HMMA.16816.F32.BF16 R40, R80.reuse, R54, R40 ;  /* 0x000000365028723c */ /* 0x040fe20000041828 */
[----:B------:R-:W1:Y:S07]  /*f540*/  LDSM.16.MT88.4 R52, [R96+0x2000] ;  /* 0x002000006034783b */ /* 0x000e6e0000004200 */
[----:B------:R-:W-:Y:S10]  /*f550*/  MUFU.EX2 R164, R164 ;  /* 0x000000a400a47308 */ /* 0x000ff40000000800 */
[----:B------:R-:W3:Y:S01]  /*f560*/  MUFU.EX2 R163, R163 ;  /* 0x000000a300a37308 */ /* 0x000ee20000000800 */
[----:B--2---:R-:W-:Y:S04]  /*f570*/  FADD.FTZ R91, R65, R94 ;  /* 0x0000005e415b7221 */ /* 0x004fe80000010000 */
[C---:B------:R-:W-:Y:S05]  /*f580*/  FADD.FTZ R91, R100.reuse, R91 ;  /* 0x0000005b645b7221 */ /* 0x040fea0000010000 */
[----:B------:R3:W2:Y:S10]  /*f590*/  MUFU.EX2 R3, R92 ;  /* 0x0000005c00037308 */ /* 0x0006b40000000800 */
[----:B------:R-:W-:Y:S10]  /*f5a0*/  MUFU.EX2 R165, R165 ;  /* 0x000000a500a57308 */ /* 0x000ff40000000800 */
[----:B------:R-:W4:Y:S01]  /*f5b0*/  MUFU.EX2 R108, R108 ;  /* 0x0000006c006c7308 */ /* 0x000f220000000800 */
[----:B---3--:R-:W-:Y:S02]  /*f5c0*/  F2FP.BF16.F32.PACK_AB R92, R163, R164 ;  /* 0x000000a4a35c723e */ /* 0x008fe400000010ff */
[----:B--2---:R-:W-:Y:S01]  /*f5d0*/  F2FP.BF16.F32.PACK_AB R93, R3, R86 ;  /* 0x00000056035d723e */ /* 0x004fe200000010ff */
[C---:B-1----:R-:W-:Y:S03]  /*f5e0*/  HMMA.16816.F32.BF16 R44, R80.reuse, R52, R44 ;  /* 0x00000034502c723c */ /* 0x042fe6000004182c */
[----:B------:R-:W-:Y:S03]  /*f5f0*/  F2FP.BF16.F32.PACK_AB R52, R100, R65 ;  /* 0x000000416434723e */ /* 0x000fe600000010ff */
[----:B------:R-:W-:Y:S01]  /*f600*/  MUFU.EX2 R90, R90 ;  /* 0x0000005a005a7308 */ /* 0x000fe20000000800 */
[C---:B------:R-:W-:Y:S01]  /*f610*/  F2FP.BF16.F32.PACK_AB R53, R101.reuse, R64 ;  /* 0x000000406535723e */ /* 0x040fe200000010ff */
[----:B------:R-:W-:Y:S01]  /*f620*/  FADD.FTZ R101, R101, R98 ;  /* 0x0000006265657221 */ /* 0x000fe20000010000 */
[----:B------:R-:W-:Y:S03]  /*f630*/  HMMA.16816.F32.BF16 R48, R80, R54, R48 ;  /* 0x000000365030723c */ /* 0x000fe60000041830 */
[----:B------:R-:W-:Y:S04]  /*f640*/  F2FP.BF16.F32.PACK_AB R54, R105, R102 ;  /* 0x000000666936723e */ /* 0x000fe800000010ff */
[----:B------:R-:W1:Y:S01]  /*f650*/  MUFU.EX2 R97, R112 ;  /* 0x0000007000617308 */ /* 0x000e620000000800 */
[----:B------:R-:W-:Y:S01]  /*f660*/  F2FP.BF16.F32.PACK_AB R55, R103, R104 ;  /* 0x000000686737723e */ /* 0x000fe200000010ff */
[----:B------:R-:W-:Y:S01]  /*f670*/  FADD.FTZ R102, R102, R91 ;  /* 0x0000005b66667221 */ /* 0x000fe20000010000 */
[----:B----4-:R-:W-:Y:S01]  /*f680*/  F2FP.BF16.F32.PACK_AB R94, R108, R165 ;  /* 0x000000a56c5e723e */ /* 0x010fe200000010ff */
[----:B------:R-:W-:Y:S02]  /*f690*/  FADD.FTZ R104, R104, R101 ;  /* 0x0000006568687221 */ /* 0x000fe40000010000 */
[----:B------:R-:W-:Y:S02]  /*f6a0*/  FADD.FTZ R105, R105, R102 ;  /* 0x0000006669697221 */ /* 0x000fe40000010000 */
[C---:B------:R-:W-:Y:S05]  /*f6b0*/  HMMA.16816.F32.BF16 R4, R52.reuse, R56, R4 ;  /* 0x000000383404723c */ /* 0x040fea0000041804 */
[----:B------:R-:W-:Y:S03]  /*f6c0*/  FADD.FTZ R104, R103, R104 ;  /* 0x0000006867687221 */ /* 0x000fe60000010000 */
        /* <DEDUP_REMOVED lines=29> */
[----:B------:R-:W-:Y:S04]  /*f8a0*/  FADD.FTZ R109, R88, R109 ;  /* 0x0000006d586d7221 */ /* 0x000fe80000010000 */
[----:B------:R-:W-:Y:S04]  /*f8b0*/  FADD.FTZ R86, R86, R109 ;  /* 0x0000006d56567221 */ /* 0x000fe80000010000 */
[----:B------:R-:W-:Y:S04]  /*f8c0*/  FADD.FTZ R3, R3, R86 ;  /* 0x0000005603037221 */ /* 0x000fe80000010000 */
[----:B------:R-:W-:Y:S01]  /*f8d0*/  FADD.FTZ R90, R90, R3 ;  /* 0x000000035a5a7221 */ /* 0x000fe20000010000 */
[----:B------:R-:W-:Y:S03]  /*f8e0*/  MOV R3, R0 ;  /* 0x0000000000037202 */ /* 0x000fe60000000f00 */
[----:B------:R-:W-:Y:S01]  /*f8f0*/  FADD.FTZ R144, R97, R90 ;  /* 0x0000005a61907221 */ /* 0x000fe20000010000 */
        /* <DEDUP_REMOVED lines=22> */
[----:B------:R-:W5:Y:S07]  /*fa60*/  LDSM.16.MT88.4 R8, [R96+0x2c00] ;  /* 0x002c00006008783b */ /* 0x000f6e0000004200 */
[C---:B------:R-:W-:Y:S03]  /*fa70*/  HMMA.16816.F32.BF16 R68, R92.reuse, R70, R16 ;  /* 0x000000465c44723c */ /* 0x040fe60000041810 */
[----:B---3--:R-:W-:Y:S05]  /*fa80*/  MOV R87, R2 ;  /* 0x0000000200577202 */ /* 0x008fea0000000f00 */
[C---:B-1----:R-:W-:Y:S08]  /*fa90*/  HMMA.16816.F32.BF16 R64, R92.reuse, R60, R20 ;  /* 0x0000003c5c40723c */ /* 0x042ff00000041814 */
[C---:B------:R-:W-:Y:S08]  /*faa0*/  HMMA.16816.F32.BF16 R60, R92.reuse, R62, R24 ;  /* 0x0000003e5c3c723c */ /* 0x040ff00000041818 */
[C---:B--2---:R-:W-:Y:S08]  /*fab0*/  HMMA.16816.F32.BF16 R56, R92.reuse, R52, R28 ;  /* 0x000000345c38723c */ /* 0x044ff0000004181c */
[C---:B------:R-:W-:Y:S08]  /*fac0*/  HMMA.16816.F32.BF16 R52, R92.reuse, R54, R32 ;  /* 0x000000365c34723c */ /* 0x040ff00000041820 */
[C---:B----4-:R-:W-:Y:S03]  /*fad0*/  HMMA.16816.F32.BF16 R36, R92.reuse, R4, R36 ;  /* 0x000000045c24723c */ /* 0x050fe60000041824 */
[----:B------:R-:W-:Y:S04]  /*fae0*/  FADD.FTZ R4, R164, R111 ;  /* 0x0000006fa4047221 */ /* 0x000fe80000010000 */
[----:B------:R-:W-:Y:S01]  /*faf0*/  FADD.FTZ R4, R163, R4 ;  /* 0x00000004a3047221 */ /* 0x000fe20000010000 */
[C---:B------:R-:W-:Y:S03]  /*fb00*/  HMMA.16816.F32.BF16 R40, R92.reuse, R6, R40 ;  /* 0x000000065c28723c */ /* 0x040fe60000041828 */
[----:B------:R-:W-:Y:S04]  /*fb10*/  FADD.FTZ R145, R165, R4 ;  /* 0x00000004a5917221 */ /* 0x000fe80000010000 */
[----:B------:R-:W-:Y:S01]  /*fb20*/  FADD.FTZ R145, R108, R145 ;  /* 0x000000916c917221 */ /* 0x000fe20000010000 */
[C---:B-----5:R-:W-:Y:S08]  /*fb30*/  HMMA.16816.F32.BF16 R44, R92.reuse, R8, R44 ;  /* 0x000000085c2c723c */ /* 0x060ff0000004182c */
[----:B------:R-:W-:Y:S01]  /*fb40*/  HMMA.16816.F32.BF16 R48, R92, R10, R48 ;  /* 0x0000000a5c30723c */ /* 0x000fe20000041830 */
[----:B------:R-:W-:Y:S08]  /*fb50*/  @!UPT UIADD3 URZ, UPT, UPT, URZ, URZ, URZ ;  /* 0x000000fffffff290 */ /* 0x000ff0000fffe0ff */
[----:B------:R-:W-:Y:S11]  /*fb60*/  @P0 BRA `(.L_x_7744) ;  /* 0xffffffd400100947 */ /* 0x000ff6000383ffff */
.L_x_7737:
        /* <DEDUP_REMOVED lines=11> */
.L_x_7758:
        /* <DEDUP_REMOVED lines=108> */
[----:B------:R-:W4:Y:S04]  /*102e0*/  LD.E R9, desc[UR4][R84.64+0x60] ;  /* 0x0000600454097980 */ /* 0x000f28000c101900 */
[----:B------:R1:W5:Y:S01]  /*102f0*/  LD.E R0, desc[UR4][R84.64+0xcc] ;  /* 0x0000cc0454007980 */ /* 0x000362000c101900 */
[----:B------:R-:W-:Y:S01]  /*10300*/  LOP3.LUT R12, R116, 0xd8, RZ, 0xc0, !PT ;  /* 0x000000d8740c7812 */ /* 0x000fe200078ec0ff */
[----:B------:R-:W-:Y:S01]  /*10310*/  IMAD.SHL.U32 R131, R131, 0x40, RZ ;  /* 0x0000004083837824 */ /* 0x000fe200078e00ff */
[----:B--2---:R-:W-:Y:S01]  /*10320*/  LOP3.LUT R57, R117, 0x30, RZ, 0xc0, !PT ;  /* 0x0000003075397812 */ /* 0x004fe200078ec0ff */
[----:B------:R1:W5:Y:S01]  /*10330*/  LD.E.64 R60, desc[UR4][R84.64+0x78] ;  /* 0x00007804543c7980 */ /* 0x000362000c101b00 */
[----:B---3--:R-:W-:-:S02]  /*10340*/  LOP3.LUT R5, R12, 0x18, R117, 0x78, !PT ;  /* 0x000000180c057812 */ /* 0x008fc400078e7875 */
[----:B------:R-:W-:Y:S01]  /*10350*/  LOP3.LUT R57, R57, 0x7, R4, 0xf8, !PT ;  /* 0x0000000739397812 */ /* 0x000fe200078ef804 */
[----:B------:R1:W5:Y:S01]  /*10360*/  LD.E.64 R58, desc[UR4][R84.64+0xa8] ;  /* 0x0000a804543a7980 */ /* 0x000362000c101b00 */
[----:B------:R-:W-:Y:S01]  /*10370*/  LOP3.LUT R5, R5, 0xf24, R116, 0xf8, !PT ;  /* 0x00000f2405057812 */ /* 0x000fe200078ef874 */
[----:B------:R-:W-:Y:S03]  /*10380*/  BAR.SYNC.DEFER_BLOCKING 0x0 ;  /* 0x0000000000007b1d */ /* 0x000fe60000010000 */
[----:B------:R-:W-:Y:S02]  /*10390*/  LEA R52, R5, UR6, 0x2 ;  /* 0x0000000605347c11 */ /* 0x000fe4000f8e10ff */
        /* <DEDUP_REMOVED lines=18> */
[----:B-1--4-:R-:W-:Y:S01]  /*104c0*/  IMAD.IADD R52, R134, 0x1, -R131 ;  /* 0x0000000186347824 */ /* 0x012fe200078e0a83 */
        /* <DEDUP_REMOVED lines=9> */
.L_x_7747:
[----:B------:R-:W-:Y:S05]  /*10560*/  BSYNC.RECONVERGENT B0 ;  /* 0x0000000000007941 */ /* 0x000fea0003800200 */
.L_x_7746:
[----:B-1----:R1:W5:Y:S01]  /*10570*/  LD.E R84, desc[UR4][R84.64+0xc0] ;  /* 0x0000c00454547980 */ /* 0x002362000c101900 */
[----:B------:R-:W-:Y:S01]  /*10580*/  SHF.R.U32.HI R3, RZ, 0x3, R3 ;  /* 0x00000003ff037819 */ /* 0x000fe20000011603 */
[----:B------:R-:W-:Y:S01]  /*10590*/  IMAD.IADD R131, R134, 0x1, -R131 ;  /* 0x0000000186837824 */ /* 0x000fe200078e0a83 */
[----:B------:R-:W-:Y:S01]  /*105a0*/  LOP3.LUT R53, R116, 0x1c, RZ, 0xc0, !PT ;  /* 0x0000001c74357812 */ /* 0x000fe200078ec0ff */
[----:B-----5:R-:W-:Y:S01]  /*105b0*/  IMAD R54, R54, R0, RZ ;  /* 0x0000000036367224 */ /* 0x020fe200078e02ff */
[----:B------:R-:W-:Y:S01]  /*105c0*/  BSSY.RECONVERGENT B0, `(.L_x_7748) ;  /* 0x0000016000007945 */ /* 0x000fe20003800200 */
[C---:B--2---:R-:W-:Y:S01]  /*105d0*/  VIADD R2, R3.reuse, 0x10 ;  /* 0x0000001003027836 */ /* 0x044fe20000000000 */
[CC--:B------:R-:W-:Y:S01]  /*105e0*/  ISETP.GE.AND P2, PT, R3.reuse, R131.reuse, PT ;  /* 0x000000830300720c */ /* 0x0c0fe20003f46270 */
[----:B------:R-:W-:Y:S01]  /*105f0*/  VIADD R0, R3, 0x30 ;  /* 0x0000003003007836 */ /* 0x000fe20000000000 */
[----:B------:R-:W-:Y:S02]  /*10600*/  LOP3.LUT R55, R53, 0x20, RZ, 0xfc, !PT ;  /* 0x0000002035377812 */ /* 0x000fe400078efcff */
[-C--:B------:R-:W-:Y:S01]  /*10610*/  ISETP.GE.AND P1, PT, R2, R131.reuse, PT ;  /* 0x000000830200720c */ /* 0x080fe20003f26270 */
[C---:B------:R-:W-:Y:S01]  /*10620*/  VIADD R2, R3.reuse, 0x20 ;  /* 0x0000002003027836 */ /* 0x040fe20000000000 */
[----:B------:R-:W-:Y:S01]  /*10630*/  ISETP.GE.AND P6, PT, R0, R131, PT ;  /* 0x000000830000720c */ /* 0x000fe20003fc6270 */
[----:B------:R-:W-:-:S03]  /*10640*/  IMAD R3, R3, 0x60, R53 ;  /* 0x0000006003037824 */ /* 0x000fc600078e0235 */
[----:B------:R-:W-:Y:S02]  /*10650*/  ISETP.GE.AND P5, PT, R2, R131, PT ;  /* 0x000000830200720c */ /* 0x000fe40003fa6270 */
[----:B------:R-:W-:Y:S02]  /*10660*/  IADD3 R57, P0, PT, R3, R54, RZ ;  /* 0x0000003603397210 */ /* 0x000fe40007f1e0ff */
        /* <DEDUP_REMOVED lines=11> */
.L_x_7749:
[----:B------:R-:W-:Y:S05]  /*10720*/  BSYNC.RECONVERGENT B0 ;  /* 0x0000000000007941 */ /* 0x000fea0003800200 */
.L_x_7748:
[----:B------:R-:W-:Y:S04]  /*10730*/  BSSY.RECONVERGENT B0, `(.L_x_7750) ;  /* 0x000000e000007945 */ /* 0x000fe80003800200 */
[----:B------:R-:W-:Y:S05]  /*10740*/  @P1 BRA `(.L_x_7751) ;  /* 0x0000000000301947 */ /* 0x000fea0003800000 */
[-C--:B------:R-:W-:Y:S02]  /*10750*/  ISETP.GE.AND P4, PT, R53, R84.reuse, PT ;  /* 0x000000543500720c */ /* 0x080fe40003f86270 */
[-C--:B------:R-:W-:Y:S02]  /*10760*/  ISETP.GE.AND P3, PT, R55, R84.reuse, PT ;  /* 0x000000543700720c */ /* 0x080fe40003f66270 */
[----:B------:R-:W-:-:S09]  /*10770*/  ISETP.GE.AND P1, PT, R3, R84, PT ;  /* 0x000000540300720c */ /* 0x000fd20003f26270 */
[CC--:B--2---:R-:W-:Y:S02]  /*10780*/  @!P4 LEA R32, P0, R57.reuse, R60.reuse, 0x2 ;  /* 0x0000003c3920c211 */ /* 0x0c4fe400078010ff */
        /* <DEDUP_REMOVED lines=8> */
.L_x_7751:
[----:B------:R-:W-:Y:S05]  /*10810*/  BSYNC.RECONVERGENT B0 ;  /* 0x0000000000007941 */ /* 0x000fea0003800200 */
.L_x_7750:
[----:B------:R-:W-:Y:S04]  /*10820*/  BSSY.RECONVERGENT B0, `(.L_x_7752) ;  /* 0x000000e000007945 */ /* 0x000fe80003800200 */
[----:B------:R-:W-:Y:S05]  /*10830*/  @P5 BRA `(.L_x_7753) ;  /* 0x0000000000305947 */ /* 0x000fea0003800000 */
[-C--:B------:R-:W-:Y:S02]  /*10840*/  ISETP.GE.AND P5, PT, R53, R84.reuse, PT ;  /* 0x000000543500720c */ /* 0x080fe40003fa6270 */
[-C--:B------:R-:W-:Y:S02]  /*10850*/  ISETP.GE.AND P3, PT, R55, R84.reuse, PT ;  /* 0x000000543700720c */ /* 0x080fe40003f66270 */
[----:B------:R-:W-:-:S09]  /*10860*/  ISETP.GE.AND P1, PT, R3, R84, PT ;  /* 0x000000540300720c */ /* 0x000fd20003f26270 */
[CC--:B--23--:R-:W-:Y:S02]  /*10870*/  @!P5 LEA R16, P4, R57.reuse, R60.reuse, 0x2 ;  /* 0x0000003c3910d211 */ /* 0x0ccfe400078810ff */
        /* <DEDUP_REMOVED lines=8> */
.L_x_7753:
[----:B------:R-:W-:Y:S05]  /*10900*/  BSYNC.RECONVERGENT B0 ;  /* 0x0000000000007941 */ /* 0x000fea0003800200 */
.L_x_7752:
[----:B------:R-:W-:-:S04]  /*10910*/  MOV R131, 0x0 ;  /* 0x0000000000837802 */ /* 0x000fc80000000f00 */
[----:B-1234-:R-:W-:Y:S05]  /*10920*/  @P6 RET.REL.NODEC R130 `(_ZN5flash24flash_fwd_splitkv_kernelI23Flash_fwd_kernel_traitsILi96ELi64ELi64ELi4ELb0ELb0EN7cutlass10bfloat16_tE19Flash_kernel_traitsILi96ELi64ELi64ELi4ES3_EELb0ELb0ELb0ELb0ELb0ELb1ELb1ELb1EEEvNS_16Flash_fwd_paramsE) ;  /* 0xfffffef482b46950 */ /* 0x01efea0003c3ffff */
        /* <DEDUP_REMOVED lines=10> */
[----:B-1----:R-:W-:Y:S05]  /*109d0*/  @P0 RET.REL.NODEC R130 `(_ZN5flash24flash_fwd_splitkv_kernelI23Flash_fwd_kernel_traitsILi96ELi64ELi64ELi4ELb0ELb0EN7cutlass10bfloat16_tE19Flash_kernel_traitsILi96ELi64ELi64ELi4ES3_EELb0ELb0ELb0ELb0ELb0ELb1ELb1ELb1EEEvNS_16Flash_fwd_paramsE) ;  /* 0xfffffef482880950 */ /* 0x002fea0003c3ffff */
[----:B------:R-:W-:Y:S01]  /*109e0*/  LEA R2, P0, R57, R60, 0x2 ;  /* 0x0000003c39027211 */ /* 0x000fe200078010ff */
[----:B------:R-:W-:-:S03]  /*109f0*/  IMAD.MOV.U32 R131, RZ, RZ, 0x0 ;  /* 0x00000000ff837424 */ /* 0x000fc600078e00ff */
[----:B------:R-:W-:-:S05]  /*10a00*/  LEA.HI.X R3, R57, R61, R54, 0x2, P0 ;  /* 0x0000003d39037211 */ /* 0x000fca00000f1436 */
[----:B------:R1:W-:Y:S02]  /*10a10*/  ST.E.128 desc[UR4][R2.64+0x4900], R4 ;  /* 0x0049000402007985 */ /* 0x0003e4000c101d04 */
[----:B-1----:R-:W-:Y:S05]  /*10a20*/  RET.REL.NODEC R130 `(_ZN5flash24flash_fwd_splitkv_kernelI23Flash_fwd_kernel_traitsILi96ELi64ELi64ELi4ELb0ELb0EN7cutlass10bfloat16_tE19Flash_kernel_traitsILi96ELi64ELi64ELi4ES3_EELb0ELb0ELb0ELb0ELb0ELb1ELb1ELb1EEEvNS_16Flash_fwd_paramsE) ;  /* 0xfffffef482747950 */ /* 0x002fea0003c3ffff */
.L_x_7745:
[----:B------:R-:W-:Y:S01]  /*10a30*/  MOV R4, 0x2 ;  /* 0x0000000200047802 */ /* 0x000fe20000000f00 */
[----:B------:R-:W-:Y:S01]  /*10a40*/  IMAD.MOV.U32 R3, RZ, RZ, 0x1f ;  /* 0x0000001fff037424 */ /* 0x000fe200078e00ff */
[----:B------:R-:W-:-:S07]  /*10a50*/  MOV R6, 0xffffffff ;  /* 0xffffffff00067802 */ /* 0x000fce0000000f00 */
[----:B-1---5:R-:W-:Y:S05]  /*10a60*/  WARPSYNC.COLLECTIVE R6, `(.L_x_7754) ;  /* 0x0000000006087348 */ /* 0x022fea0003c00000 */
[----:B------:R2:W3:Y:S02]  /*10a70*/  SHFL.BFLY P0, R10, R145, R4, R3 ;  /* 0x0c000004910a7389 */ /* 0x0004e40000000003 */
[----:B-123-5:R-:W-:Y:S05]  /*10a80*/  ENDCOLLECTIVE ;  /* 0x000000000000791b */ /* 0x02efea0003800000 */
.L_x_7754:
[----:B------:R-:W-:Y:S02]  /*10a90*/  IMAD.MOV.U32 R8, RZ, RZ, R10 ;  /* 0x000000ffff087224 */ /* 0x000fe400078e000a */
[----:B------:R-:W-:Y:S02]  /*10aa0*/  IMAD.MOV.U32 R4, RZ, RZ, 0x1 ;  /* 0x00000001ff047424 */ /* 0x000fe400078e00ff */
[----:B------:R-:W-:-:S05]  /*10ab0*/  FADD.FTZ R9, R8, R145 ;  /* 0x0000009108097221 */ /* 0x000fca0000010000 */
[----:B------:R-:W-:-:S07]  /*10ac0*/  MOV R145, R9 ;  /* 0x0000000900917202 */ /* 0x000fce0000000f00 */
[----:B------:R-:W-:Y:S05]  /*10ad0*/  WARPSYNC.COLLECTIVE R6, `(.L_x_7755) ;  /* 0x0000000006087348 */ /* 0x000fea0003c00000 */
[----:B------:R1:W2:Y:S02]  /*10ae0*/  SHFL.BFLY P0, R10, R145, R4, R3 ;  /* 0x0c000004910a7389 */ /* 0x0002a40000000003 */
[----:B-12---:R-:W-:Y:S05]  /*10af0*/  ENDCOLLECTIVE ;  /* 0x000000000000791b */ /* 0x006fea0003800000 */
.L_x_7755:
[----:B------:R-:W-:Y:S01]  /*10b00*/  MOV R145, R144 ;  /* 0x0000009000917202 */ /* 0x000fe20000000f00 */
[----:B------:R-:W-:Y:S01]  /*10b10*/  IMAD.MOV.U32 R4, RZ, RZ, 0x2 ;  /* 0x00000002ff047424 */ /* 0x000fe200078e00ff */
[----:B------:R-:W-:-:S07]  /*10b20*/  MOV R8, R10 ;  /* 0x0000000a00087202 */ /* 0x000fce0000000f00 */
[----:B------:R-:W-:Y:S05]  /*10b30*/  WARPSYNC.COLLECTIVE R6, `(.L_x_7756) ;  /* 0x0000000006087348 */ /* 0x000fea0003c00000 */
[----:B------:R1:W2:Y:S02]  /*10b40*/  SHFL.BFLY P0, R10, R145, R4, R3 ;  /* 0x0c000004910a7389 */ /* 0x0002a40000000003 */
[----:B-12---:R-:W-:Y:S05]  /*10b50*/  ENDCOLLECTIVE ;  /* 0x000000000000791b */ /* 0x006fea0003800000 */
.L_x_7756:
[----:B------:R-:W-:Y:S01]  /*10b60*/  FADD.FTZ R11, R9, R8 ;  /* 0x00000008090b7221 */ /* 0x000fe20000010000 */
[----:B------:R-:W-:Y:S01]  /*10b70*/  FADD.FTZ R7, R10, R144 ;  /* 0x000000900a077221 */ /* 0x000fe20000010000 */
[----:B------:R-:W-:-:S04]  /*10b80*/  MOV R4, 0x1 ;  /* 0x0000000100047802 */ /* 0x000fc80000000f00 */
[----:B------:R-:W-:-:S07]  /*10b90*/  MOV R145, R7 ;  /* 0x0000000700917202 */ /* 0x000fce0000000f00 */
[----:B------:R-:W-:Y:S05]  /*10ba0*/  WARPSYNC.COLLECTIVE R6, `(.L_x_7757) ;  /* 0x0000000006087348 */ /* 0x000fea0003c00000 */
[----:B------:R1:W2:Y:S02]  /*10bb0*/  SHFL.BFLY P0, R10, R145, R4, R3 ;  /* 0x0c000004910a7389 */ /* 0x0002a40000000003 */
[----:B-12---:R-:W-:Y:S05]  /*10bc0*/  ENDCOLLECTIVE ;  /* 0x000000000000791b */ /* 0x006fea0003800000 */
.L_x_7757:
[----:B------:R-:W-:Y:S05]  /*10bd0*/  BRA `(.L_x_7758) ;  /* 0xfffffff000107947 */ /* 0x000fea000383ffff */
.L_x_7759:
        /* <DEDUP_REMOVED lines=10> */
.L_x_11669:


//--------------------- .text._ZN5flash24flash_fwd_splitkv_kernelI23Flash_fwd_kernel_traitsILi96ELi64ELi64ELi4ELb0ELb0EN7cutlass10bfloat16_tE19Flash_kernel_traitsILi96ELi64ELi64ELi4ES3_EELb0ELb1ELb0ELb0ELb0ELb0ELb0ELb0EEEvNS_16Flash_fwd_paramsE --------------------------
	.section	.text._ZN5flash24flash_fwd_splitkv_kernelI23Flash_fwd_kernel_traitsILi96ELi64ELi64ELi4ELb0ELb0EN7cutlass10bfloat16_tE19Flash_kernel_traitsILi96ELi64ELi64ELi4ES3_EELb0ELb1ELb0ELb0ELb0ELb0ELb0ELb0EEEvNS_16Flash_fwd_paramsE,"ax",@progbits
	.align	128
        .global         _ZN5flash24flash_fwd_splitkv_kernelI23Flash_fwd_kernel_traitsILi96ELi64ELi64ELi4ELb0ELb0EN7cutlass10bfloat16_tE19Flash_kernel_traitsILi96ELi64ELi64ELi4ES3_EELb0ELb1ELb0ELb0ELb0ELb0ELb0ELb0EEEvNS_16Flash_fwd_paramsE
        .type           _ZN5flash24flash_fwd_splitkv_kernelI23Flash_fwd_kernel_traitsILi96ELi64ELi64ELi4ELb0ELb0EN7cutlass10bfloat16_tE19Flash_kernel_traitsILi96ELi64ELi64ELi4ES3_EELb0ELb1ELb0ELb0ELb0ELb0ELb0ELb0EEEvNS_16Flash_fwd_paramsE,@function
        .size           _ZN5flash24flash_fwd_splitkv_kernelI23Flash_fwd_kernel_traitsILi96ELi64ELi64ELi4ELb0ELb0EN7cutlass10bfloat16_tE19Flash_kernel_traitsILi96ELi64ELi64ELi4ES3_EELb0ELb1ELb0ELb0ELb0ELb0ELb0ELb0EEEvNS_16Flash_fwd_paramsE,(.L_x_11670 - _ZN5flash24flash_fwd_splitkv_kernelI23Flash_fwd_kernel_traitsILi96ELi64ELi64ELi4ELb0ELb0EN7cutlass10bfloat16_tE19Flash_kernel_traitsILi96ELi64ELi64ELi4ES3_EELb0ELb1ELb0ELb0ELb0ELb0ELb0ELb0EEEvNS_16Flash_fwd_paramsE)
        .other          _ZN5flash24flash_fwd_splitkv_kernelI23Flash_fwd_kernel_traitsILi96ELi64ELi64ELi4ELb0ELb0EN7cutlass10bfloat16_tE19Flash_kernel_traitsILi96ELi64ELi64ELi4ES3_EELb0ELb1ELb0ELb0ELb0ELb0ELb0ELb0EEEvNS_16Flash_fwd_paramsE,@"STO_CUDA_ENTRY STV_DEFAULT"
_ZN5flash24flash_fwd_splitkv_kernelI23Flash_fwd_kernel_traitsILi96ELi64ELi64ELi4ELb0ELb0EN7cutlass10bfloat16_tE19Flash_kernel_traitsILi96ELi64ELi64ELi4ES3_EELb0ELb1ELb0ELb0ELb0ELb0ELb0ELb0EEEvNS_16Flash_fwd_paramsE:
.text._ZN5flash24flash_fwd_splitkv_kernelI23Flash_fwd_kernel_traitsILi96ELi64ELi64ELi4ELb0ELb0EN7cutlass10bfloat16_tE19Flash_kernel_traitsILi96ELi64ELi64ELi4ES3_EELb0ELb1ELb0ELb0ELb0ELb0ELb0ELb0EEEvNS_16Flash_fwd_paramsE:
[----:B------:R-:W-:Y:S01]  /*0000*/  LDC R1, c[0x0][0x37c] ;  /* 0x0000df00ff017b82 */ /* 0x000fe20000000800 */
[----:B------:R-:W1:Y:S07]  /*0010*/  S2R R151, SR_CTAID.X ;  /* 0x0000000000977919 */ /* 0x000e6e0000002500 */
[----:B------:R-:W2:Y:S01]  /*0020*/  LDC.64 R2, c[0x0][0x348] ;  /* 0x0000d200ff027b82 */ /* 0x000ea20000000a00 */
[----:B------:R-:W-:Y:S01]  /*0030*/  BSSY.RECONVERGENT B3, `(.L_x_7760) ;  /* 0x0000005000037945 */ /* 0x000fe20003800200 */
[----:B------:R-:W-:Y:S01]  /*0040*/  MOV R148, 0x80 ;  /* 0x0000008000947802 */ /* 0x000fe20000000f00 */
[----:B------:R-:W3:Y:S01]  /*0050*/  S2R R150, SR_CTAID.Y ;  /* 0x0000000000967919 */ /* 0x000ee20000002600 */
[----:B------:R-:W4:Y:S05]  /*0060*/  S2R R149, SR_CTAID.Z ;  /* 0x0000000000957919 */ /* 0x000f2a0000002700 */
[----:B-1234-:R-:W-:Y:S05]  /*0070*/  CALL.REL.NOINC `($_ZN5flash24flash_fwd_splitkv_kernelI23Flash_fwd_kernel_traitsILi96ELi64ELi64ELi4ELb0ELb0EN7cutlass10bfloat16_tE19Flash_kernel_traitsILi96ELi64ELi64ELi4ES3_EELb0ELb1ELb0ELb0ELb0ELb0ELb0ELb0EEEvNS_16Flash_fwd_paramsE$_ZN5flash30compute_attn_1rowblock_splitkvI23Flash_fwd_kernel_traitsILi96ELi64ELi64ELi4ELb0ELb0EN7cutlass10bfloat16_tE19Flash_kernel_traitsILi96ELi64ELi64ELi4ES3_EELb0ELb1ELb0ELb0ELb0ELb0ELb0ELb0ENS_16Flash_fwd_paramsEEEvRKT8_iiiii) ;  /* 0x0000000000087944 */ /* 0x01efea0003c00000 */
[----:B------:R-:W-:Y:S05]  /*0080*/  BSYNC.RECONVERGENT B3 ;  /* 0x0000000000037941 */ /* 0x000fea0003800200 */
.L_x_7760:
[----:B------:R-:W-:Y:S05]  /*0090*/  EXIT ;  /* 0x000000000000794d */ /* 0x000fea0003800000 */
        .type           $_ZN5flash24flash_fwd_splitkv_kernelI23Flash_fwd_kernel_traitsILi96ELi64ELi64ELi4ELb0ELb0EN7cutlass10bfloat16_tE19Flash_kernel_traitsILi96ELi64ELi64ELi4ES3_EELb0ELb1ELb0ELb0ELb0ELb0ELb0ELb0EEEvNS_16Flash_fwd_paramsE$_ZN5flash30compute_attn_1rowblock_splitkvI23Flash_fwd_kernel_traitsILi96ELi64ELi64ELi4ELb0ELb0EN7cutlass10bfloat16_tE19Flash_kernel_traitsILi96ELi64ELi64ELi4ES3_EELb0ELb1ELb0ELb0ELb0ELb0ELb0ELb0ENS_16Flash_fwd_paramsEEEvRKT8_iiiii,@function
        .size           $_ZN5flash24flash_fwd_splitkv_kernelI23Flash_fwd_kernel_traitsILi96ELi64ELi64ELi4ELb0ELb0EN7cutlass10bfloat16_tE19Flash_kernel_traitsILi96ELi64ELi64ELi4ES3_EELb0ELb1ELb0ELb0ELb0ELb0ELb0ELb0EEEvNS_16Flash_fwd_paramsE$_ZN5flash30compute_attn_1rowblock_splitkvI23Flash_fwd_kernel_traitsILi96ELi64ELi64ELi4ELb0ELb0EN7cutlass10bfloat16_tE19Flash_kernel_traitsILi96ELi64ELi64ELi4ES3_EELb0ELb1ELb0ELb0ELb0ELb0ELb0ELb0ENS_16Flash_fwd_paramsEEEvRKT8_iiiii,(.L_x_11670 - $_ZN5flash24flash_fwd_splitkv_kernelI23Flash_fwd_kernel_traitsILi96ELi64ELi64ELi4ELb0ELb0EN7cutlass10bfloat16_tE19Flash_kernel_traitsILi96ELi64ELi64ELi4ES3_EELb0ELb1ELb0ELb0ELb0ELb0ELb0ELb0EEEvNS_16Flash_fwd_paramsE$_ZN5flash30compute_attn_1rowblock_splitkvI23Flash_fwd_kernel_traitsILi96ELi64ELi64ELi4ELb0ELb0EN7cutlass10bfloat16_tE19Flash_kernel_traitsILi96ELi64ELi64ELi4ES3_EELb0ELb1ELb0ELb0ELb0ELb0ELb0ELb0ENS_16Flash_fwd_paramsEEEvRKT8_iiiii)
$_ZN5flash24flash_fwd_splitkv_kernelI23Flash_fwd_kernel_traitsILi96ELi64ELi64ELi4ELb0ELb0EN7cutlass10bfloat16_tE19Flash_kernel_traitsILi96ELi64ELi64ELi4ES3_EELb0ELb1ELb0ELb0ELb0ELb0ELb0ELb0EEEvNS_16Flash_fwd_paramsE$_ZN5flash30compute_attn_1rowblock_splitkvI23Flash_fwd_kernel_traitsILi96ELi64ELi64ELi4ELb0ELb0EN7cutlass10bfloat16_tE19Flash_kernel_traitsILi96ELi64ELi64ELi4ES3_EELb0ELb1ELb0ELb0ELb0ELb0ELb0ELb0ENS_16Flash_fwd_paramsEEEvRKT8_iiiii:
        /* <DEDUP_REMOVED lines=21> */
[----:B------:R-:W-:-:S06]  /*01f0*/  IMAD.MOV.U32 R156, RZ, RZ, -0x1 ;  /* 0xffffffffff9c7424 */ /* 0x000fcc00078e00ff */
        /* <DEDUP_REMOVED lines=12> */
[----:B------:R-:W2:Y:S02]  /*02c0*/  LD.E.U8 R0, desc[UR4][R2.64+0x1b2] ;  /* 0x0001b20402007980 */ /* 0x000ea4000c101100 */
[----:B--2---:R-:W-:-:S13]  /*02d0*/  ISETP.NE.AND P1, PT, R0, RZ, PT ;  /* 0x000000ff0000720c */ /* 0x004fda0003f25270 */
[----:B------:R-:W-:Y:S05]  /*02e0*/  @!P1 BRA `(.L_x_7762) ;  /* 0x0000000000049947 */ /* 0x000fea0003800000 */
[----:B------:R2:W5:Y:S02]  /*02f0*/  LD.E R17, desc[UR4][R10.64] ;  /* 0x000000040a117980 */ /* 0x000564000c101900 */
.L_x_7762:
[----:B------:R-:W-:Y:S05]  /*0300*/  BSYNC.RECONVERGENT B0 ;  /* 0x0000000000007941 */ /* 0x000fea0003800200 */
.L_x_7761:
[----:B------:R-:W-:Y:S04]  /*0310*/  BSSY.RECONVERGENT B0, `(.L_x_7763) ;  /* 0x0000007000007945 */ /* 0x000fe80003800200 */
[----:B------:R-:W-:Y:S05]  /*0320*/  @!P3 BRA `(.L_x_7764) ;  /* 0x000000000014b947 */ /* 0x000fea0003800000 */
[----:B------:R-:W3:Y:S02]  /*0330*/  LD.E.U8 R0, desc[UR4][R2.64+0x1b2] ;  /* 0x0001b20402007980 */ /* 0x000ee4000c101100 */
[----:B---3--:R-:W-:-:S13]  /*0340*/  ISETP.NE.AND P1, PT, R0, RZ, PT ;  /* 0x000000ff0000720c */ /* 0x008fda0003f25270 */
[----:B------:R-:W3:Y:S02]  /*0350*/  @P1 LD.E R0, desc[UR4][R10.64+0x4] ;  /* 0x000004040a001980 */ /* 0x000ee4000c101900 */
[----:B---3-5:R-:W-:-:S06]  /*0360*/  @P1 IADD3 R85, PT, PT, R0, -R17, RZ ;  /* 0x8000001100551210 */ /* 0x028fcc0007ffe0ff */
[----:B------:R3:W5:Y:S02]  /*0370*/  @!P1 LD.E R85, desc[UR4][R10.64] ;  /* 0x000000040a559980 */ /* 0x000764000c101900 */
.L_x_7764:
[----:B------:R-:W-:Y:S05]  /*0380*/  BSYNC.RECONVERGENT B0 ;  /* 0x0000000000007941 */ /* 0x000fea0003800200 */
.L_x_7763:
        /* <DEDUP_REMOVED lines=8> */
.L_x_7766:
[----:B------:R-:W4:Y:S01]  /*0410*/  LD.E.64 R6, desc[UR4][R2.64+0x108] ;  /* 0x0001080402067980 */ /* 0x000f22000c101b00 */
[----:B------:R-:W-:Y:S01]  /*0420*/  BSSY.RECONVERGENT B0, `(.L_x_7768) ;  /* 0x0000006000007945 */ /* 0x000fe20003800200 */
[----:B------:R-:W-:Y:S01]  /*0430*/  IMAD.MOV.U32 R0, RZ, RZ, RZ ;  /* 0x000000ffff007224 */ /* 0x000fe200078e00ff */
[----:B----4-:R-:W-:-:S04]  /*0440*/  ISETP.NE.U32.AND P0, PT, R6, RZ, PT ;  /* 0x000000ff0600720c */ /* 0x010fc80003f05070 */
[----:B------:R-:W-:-:S13]  /*0450*/  ISETP.NE.AND.EX P0, PT, R7, RZ, PT, P0 ;  /* 0x000000ff0700720c */ /* 0x000fda0003f05300 */
[----:B------:R-:W-:Y:S05]  /*0460*/  @!P0 BRA `(.L_x_7769) ;  /* 0x0000000000048947 */ /* 0x000fea0003800000 */
[----:B------:R4:W5:Y:S02]  /*0470*/  LD.E R0, desc[UR4][R2.64+0xbc] ;  /* 0x0000bc0402007980 */ /* 0x000964000c101900 */
.L_x_7769:
[----:B------:R-:W-:Y:S05]  /*0480*/  BSYNC.RECONVERGENT B0 ;  /* 0x0000000000007941 */ /* 0x000fea0003800200 */
.L_x_7768:
[----:B-----5:R-:W-:Y:S02]  /*0490*/  IADD3 R85, PT, PT, R0, R85, -R16 ;  /* 0x0000005500557210 */ /* 0x020fe40007ffe810 */
.L_x_7767:
[----:B------:R-:W-:Y:S05]  /*04a0*/  BSYNC.RECONVERGENT B1 ;  /* 0x0000000000017941 */ /* 0x000fea0003800200 */
.L_x_7765:
[----:B-1----:R-:W-:Y:S01]  /*04b0*/  IMAD.SHL.U32 R13, R151, 0x40, RZ ;  /* 0x00000040970d7824 */ /* 0x002fe200078e00ff */
[----:B------:R-:W-:Y:S01]  /*04c0*/  MOV R6, R148 ;  /* 0x0000009400067202 */ /* 0x000fe20000000f00 */
[----:B------:R-:W-:-:S03]  /*04d0*/  IMAD.MOV.U32 R7, RZ, RZ, 0x0 ;  /* 0x00000000ff077424 */ /* 0x000fc600078e00ff */
[----:B------:R-:W-:-:S13]  /*04e0*/  ISETP.GT.AND P0, PT, R94, R13, PT ;  /* 0x0000000d5e00720c */ /* 0x000fda0003f04270 */
[----:B--234-:R-:W-:Y:S05]  /*04f0*/  @!P0 RET.REL.NODEC R6 `(_ZN5flash24flash_fwd_splitkv_kernelI23Flash_fwd_kernel_traitsILi96ELi64ELi64ELi4ELb0ELb0EN7cutlass10bfloat16_tE19Flash_kernel_traitsILi96ELi64ELi64ELi4ES3_EELb0ELb1ELb0ELb0ELb0ELb0ELb0ELb0EEEvNS_16Flash_fwd_paramsE) ;  /* 0xfffffff806c08950 */ /* 0x01cfea0003c3ffff */
[----:B------:R-:W2:Y:S04]  /*0500*/  LD.E R7, desc[UR4][R2.64+0x188] ;  /* 0x0001880402077980 */ /* 0x000ea8000c101900 */
[----:B------:R-:W3:Y:S04]  /*0510*/  LD.E R11, desc[UR4][R2.64+0x184] ;  /* 0x00018404020b7980 */ /* 0x000ee8000c101900 */
[----:B------:R-:W4:Y:S01]  /*0520*/  LD.E R15, desc[UR4][R2.64+0xb8] ;  /* 0x0000b804020f7980 */ /* 0x000f22000c101900 */
[----:B------:R-:W-:Y:S02]  /*0530*/  VIADD R9, R85, 0x3f ;  /* 0x0000003f55097836 */ /* 0x000fe40000000000 */
[----:B------:R-:W-:Y:S01]  /*0540*/  IMAD R0, R151, 0x40, -R94 ;  /* 0x0000004097007824 */ /* 0x000fe200078e0a5e */
[----:B------:R-:W1:Y:S02]  /*0550*/  S2R R124, SR_TID.X ;  /* 0x00000000007c7919 */ /* 0x000e640000002100 */
[----:B------:R-:W-:-:S04]  /*0560*/  SHF.R.S32.HI R6, RZ, 0x1f, R9 ;  /* 0x0000001fff067819 */ /* 0x000fc80000011409 */
[----:B------:R-:W-:-:S04]  /*0570*/  LEA.HI R6, R6, R9, RZ, 0x6 ;  /* 0x0000000906067211 */ /* 0x000fc800078f30ff */
[----:B------:R-:W-:Y:S02]  /*0580*/  SHF.R.S32.HI R6, RZ, 0x6, R6 ;  /* 0x00000006ff067819 */ /* 0x000fe40000011406 */
[----:B--2---:R-:W-:Y:S01]  /*0590*/  IADD3 R7, PT, PT, R7, R0, R9 ;  /* 0x0000000007077210 */ /* 0x004fe20007ffe009 */
[----:B---3--:R-:W-:-:S04]  /*05a0*/  IMAD.IADD R0, R11, 0x1, R94 ;  /* 0x000000010b007824 */ /* 0x008fc800078e025e */
[----:B------:R-:W-:Y:S02]  /*05b0*/  VIADD R7, R7, 0x40 ;  /* 0x0000004007077836 */ /* 0x000fe40000000000 */
[----:B----4-:R-:W-:Y:S01]  /*05c0*/  VIADD R15, R15, 0x3f ;  /* 0x0000003f0f0f7836 */ /* 0x010fe20000000000 */
[----:B------:R-:W-:Y:S02]  /*05d0*/  IADD3 R11, PT, PT, -R0, R13, R85 ;  /* 0x0000000d000b7210 */ /* 0x000fe40007ffe155 */
        /* <DEDUP_REMOVED lines=12> */
[----:B-1----:R-:W-:Y:S05]  /*06a0*/  @!P0 BRA `(.L_x_7770) ;  /* 0x0000000400508947 */ /* 0x002fea0003800000 */
        /* <DEDUP_REMOVED lines=35> */
[-C--:B------:R-:W-:Y:S01]  /*08e0*/  IMAD R0, R15, R149.reuse, RZ ;  /* 0x000000950f007224 */ /* 0x080fe200078e02ff */
        /* <DEDUP_REMOVED lines=22> */
.L_x_7772:
[----:B------:R-:W-:Y:S05]  /*0a50*/  BSYNC.RECONVERGENT B0 ;  /* 0x0000000000007941 */ /* 0x000fea0003800200 */
.L_x_7771:
        /* <DEDUP_REMOVED lines=17> */
.L_x_7774:
[----:B------:R-:W-:Y:S05]  /*0b70*/  BSYNC.RECONVERGENT B0 ;  /* 0x0000000000007941 */ /* 0x000fea0003800200 */
.L_x_7773:
[----:B------:R-:W-:Y:S01]  /*0b80*/  MOV R149, 0x0 ;  /* 0x0000000000957802 */ /* 0x000fe20000000f00 */
[----:B------:R1:W-:Y:S03]  /*0b90*/  @!P6 ST.E desc[UR4][R6.64], R5 ;  /* 0x000000050600e985 */ /* 0x0003e6000c101904 */
[----:B-12--5:R-:W-:Y:S05]  /*0ba0*/  @P5 RET.REL.NODEC R148 `(_ZN5flash24flash_fwd_splitkv_kernelI23Flash_fwd_kernel_traitsILi96ELi64ELi64ELi4ELb0ELb0EN7cutlass10bfloat16_tE19Flash_kernel_traitsILi96ELi64ELi64ELi4ES3_EELb0ELb1ELb0ELb0ELb0ELb0ELb0ELb0EEEvNS_16Flash_fwd_paramsE) ;  /* 0xfffffff494145950 */ /* 0x026fea0003c3ffff */
[----:B------:R-:W-:Y:S02]  /*0bb0*/  MOV R3, 0x7f800000 ;  /* 0x7f80000000037802 */ /* 0x000fe40000000f00 */
[----:B------:R-:W-:-:S03]  /*0bc0*/  MOV R149, 0x0 ;  /* 0x0000000000957802 */ /* 0x000fc60000000f00 */
[----:B------:R1:W-:Y:S02]  /*0bd0*/  ST.E desc[UR4][R6.64+0x80], R3 ;  /* 0x0000800306007985 */ /* 0x0003e4000c101904 */
[----:B-1----:R-:W-:Y:S05]  /*0be0*/  RET.REL.NODEC R148 `(_ZN5flash24flash_fwd_splitkv_kernelI23Flash_fwd_kernel_traitsILi96ELi64ELi64ELi4ELb0ELb0EN7cutlass10bfloat16_tE19Flash_kernel_traitsILi96ELi64ELi64ELi4ES3_EELb0ELb1ELb0ELb0ELb0ELb0ELb0ELb0EEEvNS_16Flash_fwd_paramsE) ;  /* 0xfffffff494047950 */ /* 0x002fea0003c3ffff */
.L_x_7770:
        /* <DEDUP_REMOVED lines=13> */
[----:B------:R-:W2:Y:S01]  /*0cc0*/  LD.E.64 R10, desc[UR4][R2.64+0x168] ;  /* 0x00016804020a7980 */ /* 0x000ea2000c101b00 */
[----:B------:R-:W-:Y:S02]  /*0cd0*/  MOV R118, R2 ;  /* 0x0000000200767202 */ /* 0x000fe40000000f00 */
[----:B------:R-:W-:-:S05]  /*0ce0*/  MOV R119, R3 ;  /* 0x0000000300777202 */ /* 0x000fca0000000f00 */
[----:B------:R-:W3:Y:S01]  /*0cf0*/  LD.E R28, desc[UR4][R118.64+0x68] ;  /* 0x00006804761c7980 */ /* 0x000ee2000c101900 */
[----:B------:R-:W-:-:S03]  /*0d00*/  LEA R84, R0, 0xffffffc0, 0x6 ;  /* 0xffffffc000547811 */ /* 0x000fc600078e30ff */
[----:B------:R-:W4:Y:S04]  /*0d10*/  LD.E.64 R24, desc[UR4][R118.64+0x20] ;  /* 0x0000200476187980 */ /* 0x000f28000c101b00 */
[----:B------:R-:W4:Y:S04]  /*0d20*/  LD.E.64 R22, desc[UR4][R118.64+0x50] ;  /* 0x0000500476167980 */ /* 0x000f28000c101b00 */
[----:B------:R-:W4:Y:S04]  /*0d30*/  LD.E.64 R20, desc[UR4][R118.64+0x28] ;  /* 0x0000280476147980 */ /* 0x000f28000c101b00 */
[----:B------:R-:W5:Y:S01]  /*0d40*/  LD.E.64 R34, desc[UR4][R118.64+0x58] ;  /* 0x0000580476227980 */ /* 0x000f62000c101b00 */
[----:B-1----:R-:W-:-:S04]  /*0d50*/  IABS R6, R19 ;  /* 0x0000001300067213 */ /* 0x002fc80000000000 */
[----:B------:R-:W1:Y:S08]  /*0d60*/  I2F.RP R7, R6 ;  /* 0x0000000600077306 */ /* 0x000e700000209400 */
[----:B-1----:R-:W1:Y:S02]  /*0d70*/  MUFU.RCP R14, R7 ;  /* 0x00000007000e7308 */ /* 0x002e640000001000 */
[----:B-1----:R-:W-:-:S06]  /*0d80*/  VIADD R14, R14, 0xffffffe ;  /* 0x0ffffffe0e0e7836 */ /* 0x002fcc0000000000 */
[----:B-----5:R-:W1:Y:S01]  /*0d90*/  F2I.FTZ.U32.TRUNC.NTZ R15, R14 ;  /* 0x0000000e000f7305 */ /* 0x020e62000021f000 */
        /* <DEDUP_REMOVED lines=14> */
[----:B------:R-:W-:Y:S01]  /*0e80*/  @!P3 IADD3 R14, PT, PT, R14, 0x1, RZ ;  /* 0x000000010e0eb810 */ /* 0x000fe20007ffe0ff */
[-C--:B--2---:R-:W-:Y:S01]  /*0e90*/  IMAD R4, R11, R150.reuse, RZ ;  /* 0x000000960b047224 */ /* 0x084fe200078e02ff */
[----:B------:R-:W-:Y:S01]  /*0ea0*/  ISETP.NE.AND P3, PT, R19, RZ, PT ;  /* 0x000000ff1300720c */ /* 0x000fe20003f65270 */
[----:B------:R-:W-:Y:S01]  /*0eb0*/  IMAD.WIDE.U32 R10, R10, R150, RZ ;  /* 0x000000960a0a7225 */ /* 0x000fe200078e00ff */
[----:B------:R-:W5:Y:S04]  /*0ec0*/  LD.E.64 R6, desc[UR4][R118.64+0x40] ;  /* 0x0000400476067980 */ /* 0x000f68000c101b00 */
[----:B------:R-:W-:-:S02]  /*0ed0*/  IADD3 R163, PT, PT, R11, R4, RZ ;  /* 0x000000040ba37210 */ /* 0x000fc40007ffe0ff */
[----:B------:R-:W2:Y:S01]  /*0ee0*/  LD.E.64 R4, desc[UR4][R118.64+0x38] ;  /* 0x0000380476047980 */ /* 0x000ea2000c101b00 */
[----:B------:R-:W-:Y:S01]  /*0ef0*/  @P1 VIADD R14, R14, 0x1 ;  /* 0x000000010e0e1836 */ /* 0x000fe20000000000 */
[----:B------:R-:W-:-:S03]  /*0f00*/  LEA R162, P1, R10, R164, 0x2 ;  /* 0x000000a40aa27211 */ /* 0x000fc600078210ff */
[----:B------:R-:W-:Y:S01]  /*0f10*/  @!P2 IMAD.MOV R14, RZ, RZ, -R14 ;  /* 0x000000ffff0ea224 */ /* 0x000fe200078e0a0e */
[----:B------:R-:W-:Y:S02]  /*0f20*/  LEA.HI.X R163, R10, R165, R163, 0x2, P1 ;  /* 0x000000a50aa37211 */ /* 0x000fe400008f14a3 */
[----:B------:R-:W-:-:S05]  /*0f30*/  @!P3 LOP3.LUT R14, RZ, R19, RZ, 0x33, !PT ;  /* 0x00000013ff0eb212 */ /* 0x000fca00078e33ff */
[----:B------:R-:W-:-:S06]  /*0f40*/  IMAD.WIDE R8, R14, 0x4, R162 ;  /* 0x000000040e087825 */ /* 0x000fcc00078e02a2 */
[----:B------:R1:W4:Y:S01]  /*0f50*/  LD.E R8, desc[UR4][R8.64] ;  /* 0x0000000408087980 */ /* 0x000322000c101900 */
[----:B---3--:R-:W-:-:S04]  /*0f60*/  IABS R12, R28 ;  /* 0x0000001c000c7213 */ /* 0x008fc80000000000 */
[----:B------:R-:W3:Y:S08]  /*0f70*/  I2F.RP R17, R12 ;  /* 0x0000000c00117306 */ /* 0x000ef00000209400 */
[----:B---3--:R-:W3:Y:S02]  /*0f80*/  MUFU.RCP R15, R17 ;  /* 0x00000011000f7308 */ /* 0x008ee40000001000 */
[----:B---3--:R-:W-:-:S06]  /*0f90*/  IADD3 R15, PT, PT, R15, 0xffffffe, RZ ;  /* 0x0ffffffe0f0f7810 */ /* 0x008fcc0007ffe0ff */
        /* <DEDUP_REMOVED lines=19> */
[----:B------:R-:W-:-:S04]  /*10d0*/  @P3 VIADD R9, R9, 0x1 ;  /* 0x0000000109093836 */ /* 0x000fc80000000000 */
[----:B------:R-:W-:-:S05]  /*10e0*/  IMAD.MOV.U32 R15, RZ, RZ, R9 ;  /* 0x000000ffff0f7224 */ /* 0x000fca00078e0009 */
[----:B------:R-:W-:Y:S02]  /*10f0*/  @!P1 IADD3 R15, PT, PT, -R15, RZ, RZ ;  /* 0x000000ff0f0f9210 */ /* 0x000fe40007ffe1ff */
[----:B------:R-:W-:Y:S01]  /*1100*/  @!P2 LOP3.LUT R15, RZ, R28, RZ, 0x33, !PT ;  /* 0x0000001cff0fa212 */ /* 0x000fe200078e33ff */
[----:B--2---:R-:W-:Y:S01]  /*1110*/  IMAD R9, R5, R19, RZ ;  /* 0x0000001305097224 */ /* 0x004fe200078e02ff */
[----:B----4-:R-:W-:Y:S01]  /*1120*/  SHF.R.S32.HI R11, RZ, 0x1f, R8 ;  /* 0x0000001fff0b7819 */ /* 0x010fe20000011408 */
[-C--:B------:R-:W-:Y:S02]  /*1130*/  IMAD R10, R25, R8.reuse, RZ ;  /* 0x00000008190a7224 */ /* 0x080fe400078e02ff */
[----:B------:R-:W-:-:S04]  /*1140*/  IMAD.WIDE.U32 R16, R24, R8, RZ ;  /* 0x0000000818107225 */ /* 0x000fc800078e00ff */
[----:B------:R-:W-:Y:S01]  /*1150*/  IMAD R10, R24, R11, R10 ;  /* 0x0000000b180a7224 */ /* 0x000fe200078e020a */
[----:B------:R-:W-:-:S04]  /*1160*/  SHF.R.S32.HI R25, RZ, 0x1f, R19 ;  /* 0x0000001fff197819 */ /* 0x000fc80000011413 */
[----:B------:R-:W-:Y:S01]  /*1170*/  IADD3 R17, PT, PT, R17, R10, RZ ;  /* 0x0000000a11117210 */ /* 0x000fe20007ffe0ff */
[----:B------:R-:W-:Y:S02]  /*1180*/  IMAD R9, R4, R25, R9 ;  /* 0x0000001904097224 */ /* 0x000fe400078e0209 */
[----:B------:R-:W-:Y:S01]  /*1190*/  IMAD.WIDE.U32 R16, R19, R4, R16 ;  /* 0x0000000413107225 */ /* 0x000fe200078e0010 */
[----:B------:R-:W-:-:S03]  /*11a0*/  SHF.R.S32.HI R10, RZ, 0x1f, R15 ;  /* 0x0000001fff0a7819 */ /* 0x000fc6000001140f */
        /* <DEDUP_REMOVED lines=12> */
.L_x_7776:
        /* <DEDUP_REMOVED lines=33> */
[----:B------:R-:W-:Y:S01]  /*1480*/  @!P3 IADD3 R27, PT, PT, R27, R9, RZ ;  /* 0x000000091b1bb210 */ /* 0x000fe20007ffe0ff */
[----:B------:R-:W-:Y:S01]  /*1490*/  @!P2 IMAD.IADD R23, R23, 0x1, -R8 ;  /* 0x000000011717a824 */ /* 0x000fe200078e0a08 */
[----:B------:R-:W-:Y:S01]  /*14a0*/  @P3 IADD3 R9, PT, PT, R16, R17, RZ ;  /* 0x0000001110093210 */ /* 0x000fe20007ffe0ff */
[----:B------:R-:W-:-:S03]  /*14b0*/  @!P3 IMAD R11, R24, R10, R11 ;  /* 0x0000000a180bb224 */ /* 0x000fc600078e020b */
[----:B------:R-:W-:Y:S01]  /*14c0*/  ISETP.GE.U32.AND P4, PT, R23, R8, PT ;  /* 0x000000081700720c */ /* 0x000fe20003f86070 */
[-C--:B------:R-:W-:Y:S02]  /*14d0*/  @P3 IMAD R8, R5, R9.reuse, RZ ;  /* 0x0000000905083224 */ /* 0x080fe400078e02ff */
[----:B------:R-:W-:Y:S01]  /*14e0*/  @P3 IMAD.WIDE.U32 R22, R4, R9, RZ ;  /* 0x0000000904163225 */ /* 0x000fe200078e00ff */
[----:B------:R-:W-:-:S03]  /*14f0*/  LOP3.LUT R9, R149, R28, RZ, 0x3c, !PT ;  /* 0x0000001c95097212 */ /* 0x000fc600078e3cff */
[----:B------:R-:W-:Y:S01]  /*1500*/  @!P3 IMAD.WIDE.U32 R24, R24, R15, R26 ;  /* 0x0000000f1818b225 */ /* 0x000fe200078e001a */
[----:B------:R-:W-:Y:S02]  /*1510*/  ISETP.GE.AND P1, PT, R9, RZ, PT ;  /* 0x000000ff0900720c */ /* 0x000fe40003f26270 */
[----:B------:R-:W-:Y:S02]  /*1520*/  @!P2 IADD3 R14, PT, PT, R14, 0x1, RZ ;  /* 0x000000010e0ea810 */ /* 0x000fe40007ffe0ff */
[----:B------:R-:W-:Y:S02]  /*1530*/  ISETP.NE.AND P2, PT, R28, RZ, PT ;  /* 0x000000ff1c00720c */ /* 0x000fe40003f45270 */
[----:B------:R-:W-:Y:S01]  /*1540*/  @!P3 IADD3 R11, PT, PT, R25, R11, RZ ;  /* 0x0000000b190bb210 */ /* 0x000fe20007ffe0ff */
[----:B------:R-:W-:Y:S01]  /*1550*/  @P3 IMAD.IADD R11, R23, 0x1, R8 ;  /* 0x00000001170b3824 */ /* 0x000fe200078e0208 */
[----:B------:R-:W-:Y:S02]  /*1560*/  @!P3 MOV R12, R24 ;  /* 0x00000018000cb202 */ /* 0x000fe40000000f00 */
[----:B------:R-:W-:-:S02]  /*1570*/  @P3 MOV R12, R22 ;  /* 0x00000016000c3202 */ /* 0x000fc40000000f00 */
[----:B------:R-:W-:Y:S01]  /*1580*/  MOV R23, R11 ;  /* 0x0000000b00177202 */ /* 0x000fe20000000f00 */
[----:B------:R-:W-:Y:S01]  /*1590*/  @!P3 IMAD R8, R7, R16, RZ ;  /* 0x000000100708b224 */ /* 0x000fe200078e02ff */
[----:B------:R-:W-:Y:S01]  /*15a0*/  @!P3 SHF.R.S32.HI R9, RZ, 0x1f, R16 ;  /* 0x0000001fff09b819 */ /* 0x000fe20000011410 */
[----:B------:R-:W-:Y:S01]  /*15b0*/  IMAD.MOV.U32 R22, RZ, RZ, R12 ;  /* 0x000000ffff167224 */ /* 0x000fe200078e000c */
        /* <DEDUP_REMOVED lines=12> */
[----:B------:R-:W-:Y:S02]  /*1680*/  @!P3 IMAD R8, R21, R15, RZ ;  /* 0x0000000f1508b224 */ /* 0x000fe400078e02ff */
        /* <DEDUP_REMOVED lines=8> */
[----:B------:R-:W-:Y:S01]  /*1710*/  @!P3 MOV R18, R20 ;  /* 0x000000140012b202 */ /* 0x000fe20000000f00 */
[----:B------:R-:W-:Y:S01]  /*1720*/  IMAD.MOV.U32 R12, RZ, RZ, R14 ;  /* 0x000000ffff0c7224 */ /* 0x000fe200078e000e */
[----:B------:R-:W-:Y:S01]  /*1730*/  IADD3 R8, PT, PT, R15, R11, RZ ;  /* 0x0000000b0f087210 */ /* 0x000fe20007ffe0ff */
[----:B------:R-:W-:Y:S01]  /*1740*/  @P3 IMAD.MOV.U32 R18, RZ, RZ, R16 ;  /* 0x000000ffff123224 */ /* 0x000fe200078e0010 */
[----:B------:R-:W-:Y:S02]  /*1750*/  @P3 IADD3 R9, PT, PT, R17, R10, RZ ;  /* 0x0000000a11093210 */ /* 0x000fe40007ffe0ff */
[----:B------:R-:W-:Y:S02]  /*1760*/  MOV R25, RZ ;  /* 0x000000ff00197202 */ /* 0x000fe40000000f00 */
[----:B------:R-:W-:-:S02]  /*1770*/  MOV R19, R84 ;  /* 0x0000005400137202 */ /* 0x000fc40000000f00 */
.L_x_7777:
[----:B------:R-:W-:Y:S05]  /*1780*/  BSYNC.RECONVERGENT B0 ;  /* 0x0000000000007941 */ /* 0x000fea0003800200 */
.L_x_7775:
        /* <DEDUP_REMOVED lines=29> */
[----:B-----5:R-:W-:Y:S02]  /*1960*/  IMAD R22, R25, R6, RZ ;  /* 0x0000000619167224 */ /* 0x020fe400078e02ff */
        /* <DEDUP_REMOVED lines=10> */
[----:B------:R-:W-:Y:S01]  /*1a10*/  IMAD.WIDE.U32 R26, R34, R26, RZ ;  /* 0x0000001a221a7225 */ /* 0x000fe200078e00ff */
[----:B------:R-:W-:Y:S01]  /*1a20*/  IADD3 R18, P3, P2, R24, R18, R134 ;  /* 0x0000001218127210 */ /* 0x000fe20007a7e086 */
[----:B------:R-:W1:Y:S02]  /*1a30*/  S2UR UR6, SR_CgaCtaId ;  /* 0x00000000000679c3 */ /* 0x000e640000008800 */
[----:B------:R-:W-:Y:S01]  /*1a40*/  IMAD R19, R23, R34, R19 ;  /* 0x0000002217137224 */ /* 0x000fe200078e0213 */
[----:B------:R-:W-:-:S02]  /*1a50*/  IADD3.X R9, PT, PT, R22, R9, RZ, P3, P2 ;  /* 0x0000000916097210 */ /* 0x000fc40001fe44ff */
[----:B------:R-:W-:Y:S01]  /*1a60*/  IADD3 R24, P2, PT, R18, R26, RZ ;  /* 0x0000001a12187210 */ /* 0x000fe20007f5e0ff */
[----:B------:R-:W-:-:S04]  /*1a70*/  IMAD.IADD R22, R27, 0x1, R19 ;  /* 0x000000011b167824 */ /* 0x000fc800078e0213 */
[----:B------:R-:W-:Y:S01]  /*1a80*/  IMAD.X R25, R9, 0x1, R22, P2 ;  /* 0x0000000109197824 */ /* 0x000fe200010e0616 */
[----:B------:R-:W-:Y:S01]  /*1a90*/  IADD3 R22, P2, PT, R134, R12, RZ ;  /* 0x0000000c86167210 */ /* 0x000fe20007f5e0ff */
[----:B------:R-:W-:Y:S01]  /*1aa0*/  IMAD.IADD R132, R94, 0x1, -R13 ;  /* 0x000000015e847824 */ /* 0x000fe200078e0a0d */
[----:B------:R-:W-:-:S03]  /*1ab0*/  SHF.R.U32.HI R96, RZ, 0x2, R124 ;  /* 0x00000002ff607819 */ /* 0x000fc6000001167c */
[----:B------:R-:W-:Y:S01]  /*1ac0*/  IMAD.X R23, RZ, RZ, R8, P2 ;  /* 0x000000ffff177224 */ /* 0x000fe200010e0608 */
[----:B------:R-:W-:Y:S01]  /*1ad0*/  LOP3.LUT R157, R133, 0xc0, RZ, 0xc0, !PT ;  /* 0x000000c0859d7812 */ /* 0x000fe200078ec0ff */
[----:B------:R-:W-:-:S03]  /*1ae0*/  UMOV UR7, 0x400 ;  /* 0x0000040000077882 */ /* 0x000fc60000000000 */
[----:B------:R-:W-:Y:S01]  /*1af0*/  LOP3.LUT R157, R157, 0x18, R124, 0xf8, !PT ;  /* 0x000000189d9d7812 */ /* 0x000fe200078ef87c */
[-C--:B------:R-:W-:Y:S01]  /*1b00*/  IMAD R147, R7, R96.reuse, RZ ;  /* 0x0000006007937224 */ /* 0x080fe200078e02ff */
[----:B-1----:R-:W-:Y:S01]  /*1b10*/  ULEA UR6, UR6, UR7, 0x18 ;  /* 0x0000000706067291 */ /* 0x002fe2000f8ec0ff */
[----:B------:R-:W-:Y:S01]  /*1b20*/  IMAD R145, R5, R96, RZ ;  /* 0x0000006005917224 */ /* 0x000fe200078e02ff */
[----:B------:R-:W-:Y:S01]  /*1b30*/  LOP3.LUT R12, R133, 0x1f20, RZ, 0xc0, !PT ;  /* 0x00001f20850c7812 */ /* 0x000fe200078ec0ff */
[----:B------:R-:W-:Y:S01]  /*1b40*/  IMAD.WIDE.U32 R22, R96, R4, R22 ;  /* 0x0000000460167225 */ /* 0x000fe200078e0016 */
[----:B------:R-:W-:-:S03]  /*1b50*/  LOP3.LUT R9, R157, R134, RZ, 0x3c, !PT ;  /* 0x000000869d097212 */ /* 0x000fc600078e3cff */
[----:B------:R-:W-:Y:S01]  /*1b60*/  IMAD.WIDE.U32 R24, R96, R6, R24 ;  /* 0x0000000660187225 */ /* 0x000fe200078e0018 */
[----:B------:R-:W-:Y:S02]  /*1b70*/  LOP3.LUT R9, R12, R9, RZ, 0xfc, !PT ;  /* 0x000000090c097212 */ /* 0x000fe400078efcff */
[----:B------:R-:W-:Y:S01]  /*1b80*/  MOV R128, UR6 ;  /* 0x0000000600807c02 */ /* 0x000fe20008000f00 */
[----:B------:R-:W-:Y:S01]  /*1b90*/  IMAD.IADD R145, R23, 0x1, R145 ;  /* 0x0000000117917824 */ /* 0x000fe200078e0291 */
[----:B------:R-:W-:Y:S01]  /*1ba0*/  IADD3 R147, PT, PT, R25, R147, RZ ;  /* 0x0000009319937210 */ /* 0x000fe20007ffe0ff */
[----:B------:R-:W-:Y:S01]  /*1bb0*/  IMAD.MOV.U32 R97, RZ, RZ, RZ ;  /* 0x000000ffff617224 */ /* 0x000fe200078e00ff */
[----:B------:R-:W-:Y:S01]  /*1bc0*/  BSSY.RECONVERGENT B0, `(.L_x_7778) ;  /* 0x0000037000007945 */ /* 0x000fe20003800200 */
[----:B------:R-:W-:Y:S01]  /*1bd0*/  SHF.L.U64.HI R140, R6, 0x5, R7 ;  /* 0x00000005068c7819 */ /* 0x000fe20000010207 */
[----:B------:R-:W-:Y:S01]  /*1be0*/  IMAD.SHL.U32 R141, R4, 0x20, RZ ;  /* 0x00000020048d7824 */ /* 0x000fe200078e00ff */
[----:B------:R-:W-:Y:S01]  /*1bf0*/  SHF.L.U32 R139, R6, 0x5, RZ ;  /* 0x00000005068b7819 */ /* 0x000fe200000006ff */
[----:B------:R-:W-:Y:S01]  /*1c00*/  IMAD.WIDE.U32 R6, R151, 0x40, R96 ;  /* 0x0000004097067825 */ /* 0x000fe200078e0060 */
[----:B------:R-:W-:-:S02]  /*1c10*/  SHF.L.U64.HI R142, R4, 0x5, R5 ;  /* 0x00000005048e7819 */ /* 0x000fc40000010205 */
[C---:B------:R-:W-:Y:S01]  /*1c20*/  LOP3.LUT R158, R134.reuse, 0x20, RZ, 0xfc, !PT ;  /* 0x00000020869e7812 */ /* 0x040fe200078efcff */
[----:B------:R-:W-:Y:S01]  /*1c30*/  IMAD R166, R9, 0x2, R128 ;  /* 0x0000000209a67824 */ /* 0x000fe200078e0280 */
[----:B------:R-:W-:Y:S01]  /*1c40*/  LOP3.LUT R160, R134, 0x40, RZ, 0xfc, !PT ;  /* 0x0000004086a07812 */ /* 0x000fe200078efcff */
[----:B--2---:R-:W-:-:S04]  /*1c50*/  @P1 IMAD.WIDE.U32 R26, R16, R156, RZ ;  /* 0x0000009c101a1225 */ /* 0x004fc800078e00ff */
[----:B------:R-:W-:Y:S02]  /*1c60*/  @P1 IMAD R8, R17, R156, RZ ;  /* 0x0000009c11081224 */ /* 0x000fe400078e02ff */
[-C--:B---3--:R-:W-:Y:S02]  /*1c70*/  @!P1 IMAD R18, R33, R150.reuse, RZ ;  /* 0x0000009621129224 */ /* 0x088fe400078e02ff */
[----:B------:R-:W-:-:S04]  /*1c80*/  @!P1 IMAD.WIDE.U32 R32, R32, R150, RZ ;  /* 0x0000009620209225 */ /* 0x000fc800078e00ff */
[----:B------:R-:W-:Y:S01]  /*1c90*/  @!P1 IMAD.MOV.U32 R19, RZ, RZ, R32 ;  /* 0x000000ffff139224 */ /* 0x000fe200078e0020 */
[----:B------:R-:W-:Y:S02]  /*1ca0*/  @P1 MOV R19, R26 ;  /* 0x0000001a00131202 */ /* 0x000fe40000000f00 */
[----:B------:R-:W-:Y:S01]  /*1cb0*/  @!P1 IADD3 R18, PT, PT, R33, R18, RZ ;  /* 0x0000001221129210 */ /* 0x000fe20007ffe0ff */
[----:B------:R-:W-:Y:S01]  /*1cc0*/  @P1 IMAD.IADD R18, R27, 0x1, R8 ;  /* 0x000000011b121824 */ /* 0x000fe200078e0208 */
[----:B------:R-:W-:Y:S02]  /*1cd0*/  ISETP.GE.AND P1, PT, R96, R132, PT ;  /* 0x000000846000720c */ /* 0x000fe40003f26270 */
[----:B------:R-:W-:Y:S01]  /*1ce0*/  IADD3 R26, P2, PT, R134, R19, RZ ;  /* 0x00000013861a7210 */ /* 0x000fe20007f5e0ff */
[----:B------:R-:W-:-:S04]  /*1cf0*/  IMAD R8, R15, R149, RZ ;  /* 0x000000950f087224 */ /* 0x000fc800078e02ff */
[----:B------:R-:W-:Y:S01]  /*1d00*/  IMAD.X R27, RZ, RZ, R18, P2 ;  /* 0x000000ffff1b7224 */ /* 0x000fe200010e0612 */
[----:B----4-:R-:W-:Y:S02]  /*1d10*/  LEA R146, P3, R24, R30, 0x1 ;  /* 0x0000001e18927211 */ /* 0x010fe400078608ff */
[----:B------:R-:W-:Y:S01]  /*1d20*/  LEA R144, P4, R22, R20, 0x1 ;  /* 0x0000001416907211 */ /* 0x000fe200078808ff */
[----:B------:R-:W-:Y:S01]  /*1d30*/  IMAD.WIDE.U32 R14, R14, R149, R26 ;  /* 0x000000950e0e7225 */ /* 0x000fe200078e001a */
[----:B------:R-:W-:Y:S02]  /*1d40*/  LEA.HI.X R147, R24, R31, R147, 0x1, P3 ;  /* 0x0000001f18937211 */ /* 0x000fe400018f0c93 */
[----:B------:R-:W-:Y:S02]  /*1d50*/  LEA.HI.X R145, R22, R21, R145, 0x1, P4 ;  /* 0x0000001516917211 */ /* 0x000fe400020f0c91 */
[----:B------:R-:W-:Y:S01]  /*1d60*/  IADD3 R13, PT, PT, R15, R8, RZ ;  /* 0x000000080f0d7210 */ /* 0x000fe20007ffe0ff */
[----:B------:R-:W-:Y:S06]  /*1d70*/  @P1 BRA `(.L_x_7779) ;  /* 0x00000000006c1947 */ /* 0x000fec0003800000 */
        /* <DEDUP_REMOVED lines=26> */
.L_x_7780:
[----:B------:R3:W-:Y:S02]  /*1f20*/  STS.128 [R166+0x2000], RZ ;  /* 0x002000ffa6007388 */ /* 0x0007e40000000c00 */
.L_x_7779:
[----:B------:R-:W-:Y:S05]  /*1f30*/  BSYNC.RECONVERGENT B0 ;  /* 0x0000000000007941 */ /* 0x000fea0003800200 */
.L_x_7778:
        /* <DEDUP_REMOVED lines=32> */
.L_x_7783:
[----:B------:R2:W-:Y:S02]  /*2140*/  STS.128 [R166+0x2800], RZ ;  /* 0x002800ffa6007388 */ /* 0x0005e40000000c00 */
.L_x_7782:
[----:B------:R-:W-:Y:S05]  /*2150*/  BSYNC.RECONVERGENT B0 ;  /* 0x0000000000007941 */ /* 0x000fea0003800200 */
.L_x_7781:
[----:B------:R-:W-:Y:S01]  /*2160*/  IMAD R4, R0, -0x40, R85 ;  /* 0xffffffc000047824 */ /* 0x000fe200078e0255 */
[----:B------:R-:W-:Y:S04]  /*2170*/  BSSY.RECONVERGENT B0, `(.L_x_7784) ;  /* 0x000001a000007945 */ /* 0x000fe80003800200 */
[----:B------:R-:W-:-:S04]  /*2180*/  IADD3 R4, PT, PT, R4, 0x40, RZ ;  /* 0x0000004004047810 */ /* 0x000fc80007ffe0ff */
        /* <DEDUP_REMOVED lines=23> */
.L_x_7786:
[----:B------:R4:W-:Y:S02]  /*2300*/  STS.128 [R166+0x5000], RZ ;  /* 0x005000ffa6007388 */ /* 0x0009e40000000c00 */
.L_x_7785:
[----:B------:R-:W-:Y:S05]  /*2310*/  BSYNC.RECONVERGENT B0 ;  /* 0x0000000000007941 */ /* 0x000fea0003800200 */
.L_x_7784:
[----:B------:R-:W-:Y:S01]  /*2320*/  ISETP.GE.AND P1, PT, R5, R4, PT ;  /* 0x000000040500720c */ /* 0x000fe20003f26270 */
[----:B------:R-:W-:-:S12]  /*2330*/  BSSY.RECONVERGENT B0, `(.L_x_7787) ;  /* 0x0000016000007945 */ /* 0x000fd80003800200 */
[----:B------:R-:W-:Y:S05]  /*2340*/  @P1 BRA `(.L_x_7788) ;  /* 0x0000000000501947 */ /* 0x000fea0003800000 */
[-C--:B------:R-:W-:Y:S02]  /*2350*/  ISETP.GE.AND P3, PT, R134, R155.reuse, PT ;  /* 0x0000009b8600720c */ /* 0x080fe40003f66270 */
[-C--:B------:R-:W-:Y:S02]  /*2360*/  ISETP.GE.AND P2, PT, R158, R155.reuse, PT ;  /* 0x0000009b9e00720c */ /* 0x080fe40003f46270 */
[C---:B-1--4-:R-:W-:Y:S02]  /*2370*/  LEA R6, P4, R141.reuse, R144, 0x1 ;  /* 0x000000908d067211 */ /* 0x052fe400078808ff */
[----:B------:R-:W-:Y:S02]  /*2380*/  ISETP.GE.AND P1, PT, R160, R155, PT ;  /* 0x0000009ba000720c */ /* 0x000fe40003f26270 */
        /* <DEDUP_REMOVED lines=16> */
.L_x_7788:
[----:B------:R-:W-:Y:S05]  /*2490*/  BSYNC.RECONVERGENT B0 ;  /* 0x0000000000007941 */ /* 0x000fea0003800200 */
.L_x_7787:
        /* <DEDUP_REMOVED lines=29> */
.L_x_7791:
[----:B------:R4:W-:Y:S01]  /*2670*/  STS.128 [R166+0x8000], RZ ;  /* 0x008000ffa6007388 */ /* 0x0009e20000000c00 */
[----:B------:R-:W-:Y:S05]  /*2680*/  BRA `(.L_x_7792) ;  /* 0x00000000000c7947 */ /* 0x000fea0003800000 */
.L_x_7790:
[----:B------:R1:W-:Y:S04]  /*2690*/  STS.128 [R166+0x6000], RZ ;  /* 0x006000ffa6007388 */ /* 0x0003e80000000c00 */
[----:B------:R1:W-:Y:S04]  /*26a0*/  STS.128 [R166+0x7000], RZ ;  /* 0x007000ffa6007388 */ /* 0x0003e80000000c00 */
[----:B------:R1:W-:Y:S02]  /*26b0*/  STS.128 [R166+0x8000], RZ ;  /* 0x008000ffa6007388 */ /* 0x0003e40000000c00 */
.L_x_7792:
[----:B------:R-:W-:Y:S05]  /*26c0*/  BSYNC.RECONVERGENT B0 ;  /* 0x0000000000007941 */ /* 0x000fea0003800200 */
.L_x_7789:
        /* <DEDUP_REMOVED lines=27> */
.L_x_7795:
[----:B------:R1:W-:Y:S02]  /*2880*/  STS.128 [R166+0x8800], RZ ;  /* 0x008800ffa6007388 */ /* 0x0003e40000000c00 */
.L_x_7794:
[----:B------:R-:W-:Y:S05]  /*2890*/  BSYNC.RECONVERGENT B0 ;  /* 0x0000000000007941 */ /* 0x000fea0003800200 */
.L_x_7793:
[C---:B-1----:R-:W-:Y:S01]  /*28a0*/  IMAD.SHL.U32 R5, R124.reuse, 0x10, RZ ;  /* 0x000000107c057824 */ /* 0x042fe200078e00ff */
[----:B------:R-:W-:Y:S01]  /*28b0*/  SHF.R.U32.HI R126, RZ, 0x1, R124 ;  /* 0x00000001ff7e7819 */ /* 0x000fe2000001167c */
[C---:B------:R-:W-:Y:S01]  /*28c0*/  IMAD.SHL.U32 R92, R124.reuse, 0x20, RZ ;  /* 0x000000207c5c7824 */ /* 0x040fe200078e00ff */
[C---:B------:R-:W-:Y:S01]  /*28d0*/  LOP3.LUT P1, R89, R124.reuse, 0x4, RZ, 0xc0, !PT ;  /* 0x000000047c597812 */ /* 0x040fe2000782c0ff */
[----:B------:R-:W-:Y:S01]  /*28e0*/  IMAD.SHL.U32 R125, R124, 0x4, RZ ;  /* 0x000000047c7d7824 */ /* 0x000fe200078e00ff */
[C---:B------:R-:W-:Y:S01]  /*28f0*/  LOP3.LUT R127, R5.reuse, 0x3e00, RZ, 0xc0, !PT ;  /* 0x00003e00057f7812 */ /* 0x040fe200078ec0ff */
[----:B------:R-:W-:Y:S01]  /*2900*/  IMAD.MOV.U32 R88, RZ, RZ, 0x20 ;  /* 0x00000020ff587424 */ /* 0x000fe200078e00ff */
[----:B------:R-:W-:Y:S01]  /*2910*/  LOP3.LUT R91, R126, 0x8, RZ, 0xc0, !PT ;  /* 0x000000087e5b7812 */ /* 0x000fe200078ec0ff */
[----:B------:R-:W0:Y:S01]  /*2920*/  LDGDEPBAR ;  /* 0x00000000000079af */ /* 0x000e220000000000 */
[----:B------:R-:W-:Y:S01]  /*2930*/  LOP3.LUT R5, R5, 0x100, RZ, 0xc0, !PT ;  /* 0x0000010005057812 */ /* 0x000fe200078ec0ff */
[----:B------:R-:W-:Y:S01]  /*2940*/  BSSY.RECONVERGENT B1, `(.L_x_7796) ;  /* 0x00000dd000017945 */ /* 0x000fe20003800200 */
[----:B------:R-:W-:-:S02]  /*2950*/  LOP3.LUT R9, R92, 0xc0, RZ, 0xc0, !PT ;  /* 0x000000c05c097812 */ /* 0x000fc400078ec0ff */
[----:B----4-:R-:W-:Y:S02]  /*2960*/  LOP3.LUT R6, R125, 0x18, RZ, 0xc0, !PT ;  /* 0x000000187d067812 */ /* 0x010fe400078ec0ff */
[--C-:B------:R-:W-:Y:S02]  /*2970*/  LOP3.LUT R91, R91, 0xc0, R92.reuse, 0xf8, !PT ;  /* 0x000000c05b5b7812 */ /* 0x100fe400078ef85c */
[--C-:B------:R-:W-:Y:S02]  /*2980*/  LOP3.LUT R7, R127, 0x20, R92.reuse, 0xf8, !PT ;  /* 0x000000207f077812 */ /* 0x100fe400078ef85c */
[----:B------:R-:W-:Y:S02]  /*2990*/  LOP3.LUT R5, R5, 0x20, R92, 0xf8, !PT ;  /* 0x0000002005057812 */ /* 0x000fe400078ef85c */
[----:B------:R-:W-:Y:S02]  /*29a0*/  LOP3.LUT R4, R9, 0x8, R124, 0xf8, !PT ;  /* 0x0000000809047812 */ /* 0x000fe400078ef87c */
[----:B------:R-:W-:-:S02]  /*29b0*/  LOP3.LUT R91, R91, R6, RZ, 0x3c, !PT ;  /* 0x000000065b5b7212 */ /* 0x000fc400078e3cff */
[----:B------:R-:W-:Y:S02]  /*29c0*/  LOP3.LUT R8, R7, 0x100, R92, 0xf8, !PT ;  /* 0x0000010007087812 */ /* 0x000fe400078ef85c */
[----:B------:R-:W-:Y:S02]  /*29d0*/  LOP3.LUT R5, R5, R4, R6, 0xf6, !PT ;  /* 0x0000000405057212 */ /* 0x000fe400078ef606 */
[----:B------:R-:W-:Y:S02]  /*29e0*/  LOP3.LUT R121, R8, R91, RZ, 0xfc, !PT ;  /* 0x0000005b08797212 */ /* 0x000fe400078efcff */
[----:B------:R-:W-:Y:S01]  /*29f0*/  SEL R90, R88, 0xffffffe0, !P1 ;  /* 0xffffffe0585a7807 */ /* 0x000fe20004800000 */
[----:B------:R-:W-:Y:S01]  /*2a00*/  IMAD R120, R5, 0x2, R128 ;  /* 0x0000000205787824 */ /* 0x000fe200078e0280 */
[----:B-----5:R-:W-:Y:S01]  /*2a10*/  IADD3 R87, PT, PT, R87, R85, -R94 ;  /* 0x0000005557577210 */ /* 0x020fe20007ffe85e */
[----:B------:R-:W-:Y:S02]  /*2a20*/  IMAD R121, R121, 0x2, R128 ;  /* 0x0000000279797824 */ /* 0x000fe400078e0280 */
[--C-:B------:R-:W-:Y:S01]  /*2a30*/  IMAD.IADD R93, R120, 0x1, R90.reuse ;  /* 0x00000001785d7824 */ /* 0x100fe200078e025a */
[----:B------:R-:W-:Y:S01]  /*2a40*/  LDSM.16.M88.4 R44, [R120+0x3000] ;  /* 0x00300000782c783b */ /* 0x000fe20000000200 */
[----:B------:R-:W-:-:S03]  /*2a50*/  IMAD.IADD R95, R121, 0x1, R90 ;  /* 0x00000001795f7824 */ /* 0x000fc600078e025a */
        /* <DEDUP_REMOVED lines=13> */
[C---:B------:R-:W-:Y:S03]  /*2b30*/  HMMA.16816.F32.BF16 R44, R72.reuse, R46, RZ ;  /* 0x0000002e482c723c */ /* 0x040fe600000418ff */
[----:B------:R-:W-:Y:S04]  /*2b40*/  LDSM.16.M88.4 R80, [R93+0x4c00] ;  /* 0x004c00005d50783b */ /* 0x000fe80000000200 */
[----:B------:R-:W-:Y:S01]  /*2b50*/  LDSM.16.M88.4 R68, [R121+0x2000] ;  /* 0x002000007944783b */ /* 0x000fe20000000200 */
[C---:B----4-:R-:W-:Y:S03]  /*2b60*/  HMMA.16816.F32.BF16 R40, R72.reuse, R36, RZ ;  /* 0x000000244828723c */ /* 0x050fe600000418ff */
[----:B------:R-:W-:Y:S05]  /*2b70*/  LDSM.16.M88.4 R64, [R120+0x5000] ;  /* 0x005000007840783b */ /* 0x000fea0000000200 */
[C---:B------:R-:W-:Y:S08]  /*2b80*/  HMMA.16816.F32.BF16 R36, R72.reuse, R38, RZ ;  /* 0x000000264824723c */ /* 0x040ff000000418ff */
[C---:B--2---:R-:W-:Y:S08]  /*2b90*/  HMMA.16816.F32.BF16 R32, R72.reuse, R28, RZ ;  /* 0x0000001c4820723c */ /* 0x044ff000000418ff */
[C---:B------:R-:W-:Y:S08]  /*2ba0*/  HMMA.16816.F32.BF16 R28, R72.reuse, R30, RZ ;  /* 0x0000001e481c723c */ /* 0x040ff000000418ff */
[C---:B---3--:R-:W-:Y:S08]  /*2bb0*/  HMMA.16816.F32.BF16 R24, R72.reuse, R56, RZ ;  /* 0x000000384818723c */ /* 0x048ff000000418ff */
[----:B------:R-:W-:Y:S01]  /*2bc0*/  HMMA.16816.F32.BF16 R72, R72, R58, RZ ;  /* 0x0000003a4848723c */ /* 0x000fe200000418ff */
[----:B------:R-:W2:Y:S07]  /*2bd0*/  LDSM.16.M88.4 R56, [R120+0x4400] ;  /* 0x004400007838783b */ /* 0x000eae0000000200 */
        /* <DEDUP_REMOVED lines=24> */
[----:B------:R-:W-:Y:S04]  /*2d60*/  LDSM.16.M88.4 R20, [R95+0x2000] ;  /* 0x002000005f14783b */ /* 0x000fe80000000200 */
[----:B------:R-:W-:Y:S03]  /*2d70*/  LDSM.16.M88.4 R16, [R93+0x5000] ;  /* 0x005000005d10783b */ /* 0x000fe60000000200 */
        /* <DEDUP_REMOVED lines=10> */
[C---:B------:R-:W-:Y:S08]  /*2e20*/  HMMA.16816.F32.BF16 R24, R76.reuse, R80, R24 ;  /* 0x000000504c18723c */ /* 0x040ff00000041818 */
[----:B------:R-:W-:Y:S08]  /*2e30*/  HMMA.16816.F32.BF16 R72, R76, R82, R72 ;  /* 0x000000524c48723c */ /* 0x000ff00000041848 */
[C---:B-1----:R-:W-:Y:S08]  /*2e40*/  HMMA.16816.F32.BF16 R40, R68.reuse, R60, R40 ;  /* 0x0000003c4428723c */ /* 0x042ff00000041828 */
[C---:B------:R-:W-:Y:S08]  /*2e50*/  HMMA.16816.F32.BF16 R36, R68.reuse, R62, R36 ;  /* 0x0000003e4424723c */ /* 0x040ff00000041824 */
[C---:B--2---:R-:W-:Y:S08]  /*2e60*/  HMMA.16816.F32.BF16 R32, R68.reuse, R56, R32 ;  /* 0x000000384420723c */ /* 0x044ff00000041820 */
[C---:B---3--:R-:W-:Y:S08]  /*2e70*/  HMMA.16816.F32.BF16 R24, R68.reuse, R52, R24 ;  /* 0x000000344418723c */ /* 0x048ff00000041818 */
[C---:B------:R-:W-:Y:S08]  /*2e80*/  HMMA.16816.F32.BF16 R48, R68.reuse, R64, R48 ;  /* 0x000000404430723c */ /* 0x040ff00000041830 */
[C---:B------:R-:W-:Y:S08]  /*2e90*/  HMMA.16816.F32.BF16 R44, R68.reuse, R66, R44 ;  /* 0x00000042442c723c */ /* 0x040ff0000004182c */
[C---:B------:R-:W-:Y:S08]  /*2ea0*/  HMMA.16816.F32.BF16 R28, R68.reuse, R58, R28 ;  /* 0x0000003a441c723c */ /* 0x040ff0000004181c */
[----:B------:R-:W-:Y:S08]  /*2eb0*/  HMMA.16816.F32.BF16 R72, R68, R54, R72 ;  /* 0x000000364448723c */ /* 0x000ff00000041848 */
[C---:B----4-:R-:W-:Y:S08]  /*2ec0*/  HMMA.16816.F32.BF16 R40, R20.reuse, R12, R40 ;  /* 0x0000000c1428723c */ /* 0x050ff00000041828 */
[C---:B------:R-:W-:Y:S08]  /*2ed0*/  HMMA.16816.F32.BF16 R36, R20.reuse, R14, R36 ;  /* 0x0000000e1424723c */ /* 0x040ff00000041824 */
[----:B------:R-:W-:Y:S01]  /*2ee0*/  HMMA.16816.F32.BF16 R12, R20, R8, R32 ;  /* 0x00000008140c723c */ /* 0x000fe20000041820 */
[----:B------:R-:W-:Y:S01]  /*2ef0*/  VIADD R32, R0, 0xffffffff ;  /* 0xffffffff00207836 */ /* 0x000fe20000000000 */
[----:B------:R-:W-:Y:S04]  /*2f00*/  BAR.SYNC.DEFER_BLOCKING 0x0 ;  /* 0x0000000000007b1d */ /* 0x000fe80000010000 */
[----:B------:R-:W-:-:S02]  /*2f10*/  ISETP.GT.U32.AND P1, PT, R32, R143, PT ;  /* 0x0000008f2000720c */ /* 0x000fc40003f24070 */
[----:B------:R-:W-:Y:S01]  /*2f20*/  HMMA.16816.F32.BF16 R24, R20, R4, R24 ;  /* 0x000000041418723c */ /* 0x000fe20000041818 */
[----:B------:R-:W-:-:S04]  /*2f30*/  LOP3.LUT R5, R126, 0x1f0, RZ, 0xc0, !PT ;  /* 0x000001f07e057812 */ /* 0x000fc800078ec0ff */
[----:B------:R-:W-:Y:S02]  /*2f40*/  LOP3.LUT R96, R5, 0x7, R96, 0xf8, !PT ;  /* 0x0000000705607812 */ /* 0x000fe400078ef860 */
[----:B------:R-:W-:Y:S01]  /*2f50*/  IADD3 R5, PT, PT, R85, -R94, -R86 ;  /* 0x8000005e55057210 */ /* 0x000fe20007ffe856 */
[----:B------:R-:W-:Y:S02]  /*2f60*/  HMMA.16816.F32.BF16 R48, R20, R16, R48 ;  /* 0x000000101430723c */ /* 0x000fe40000041830 */
[----:B------:R-:W-:-:S04]  /*2f70*/  IMAD R96, R151, 0x40, R96 ;  /* 0x0000004097607824 */ /* 0x000fc800078e0260 */
[C---:B------:R-:W-:Y:S02]  /*2f80*/  IMAD.IADD R4, R96.reuse, 0x1, R87 ;  /* 0x0000000160047824 */ /* 0x040fe400078e0257 */
[----:B------:R-:W-:Y:S01]  /*2f90*/  HMMA.16816.F32.BF16 R44, R20, R18, R44 ;  /* 0x00000012142c723c */ /* 0x000fe2000004182c */
[----:B------:R-:W-:Y:S02]  /*2fa0*/  IMAD.IADD R116, R96, 0x1, R5 ;  /* 0x0000000160747824 */ /* 0x000fe400078e0205 */
[C-C-:B------:R-:W-:Y:S02]  /*2fb0*/  VIADDMNMX R138, R4.reuse, 0x1, R85.reuse, PT ;  /* 0x00000001048a7846 */ /* 0x140fe40003800155 */
[----:B------:R-:W-:-:S03]  /*2fc0*/  VIADDMNMX R137, R4, 0x9, R85, PT ;  /* 0x0000000904897846 */ /* 0x000fc60003800155 */
[C---:B------:R-:W-:Y:S08]  /*2fd0*/  HMMA.16816.F32.BF16 R28, R20.reuse, R10, R28 ;  /* 0x0000000a141c723c */ /* 0x040ff0000004181c */
[----:B------:R-:W-:Y:S01]  /*2fe0*/  HMMA.16816.F32.BF16 R72, R20, R6, R72 ;  /* 0x000000061448723c */ /* 0x000fe20000041848 */
[----:B------:R-:W-:-:S04]  /*2ff0*/  NOP ;  /* 0x0000000000007918 */ /* 0x000fc80000000000 */
[----:B------:R-:W-:-:S15]  /*3000*/  @!P1 BRA `(.L_x_7797) ;  /* 0x0000000400c09947 */ /* 0x000fde0003800000 */
        /* <DEDUP_REMOVED lines=13> */
.L_x_7799:
[----:B------:R-:W2:Y:S01]  /*30e0*/  LD.E R11, desc[UR4][R2.64+0x170] ;  /* 0x00017004020b7980 */ /* 0x000ea2000c101900 */
[----:B------:R-:W-:Y:S02]  /*30f0*/  LEA R9, R0, 0xffffff80, 0x6 ;  /* 0xffffff8000097811 */ /* 0x000fe400078e30ff */
        /* <DEDUP_REMOVED lines=58> */
.L_x_7800:
[----:B------:R-:W-:Y:S05]  /*34a0*/  BSYNC.RECONVERGENT B0 ;  /* 0x0000000000007941 */ /* 0x000fea0003800200 */
.L_x_7798:
        /* <DEDUP_REMOVED lines=38> */
.L_x_7797:
[----:B------:R-:W-:Y:S05]  /*3710*/  BSYNC.RECONVERGENT B1 ;  /* 0x0000000000017941 */ /* 0x000fea0003800200 */
.L_x_7796:
[----:B------:R-:W2:Y:S01]  /*3720*/  LD.E R100, desc[UR4][R2.64+0xdc] ;  /* 0x0000dc0402647980 */ /* 0x000ea2000c101900 */
[----:B------:R-:W-:Y:S01]  /*3730*/  IMAD.SHL.U32 R87, R124, 0x2, RZ ;  /* 0x000000027c577824 */ /* 0x000fe200078e00ff */
[----:B------:R-:W-:Y:S01]  /*3740*/  LOP3.LUT R117, R91, 0x120, R92, 0xf8, !PT ;  /* 0x000001205b757812 */ /* 0x000fe200078ef85c */
[----:B------:R-:W-:Y:S01]  /*3750*/  VIADD R84, R116, 0x8 ;  /* 0x0000000874547836 */ /* 0x000fe20000000000 */
[----:B------:R-:W-:Y:S02]  /*3760*/  BSSY B2, `(.L_x_7801) ;  /* 0x0000452000027945 */ /* 0x000fe40003800000 */
[----:B------:R-:W-:Y:S01]  /*3770*/  LOP3.LUT R87, R87, 0x6, RZ, 0xc0, !PT ;  /* 0x0000000657577812 */ /* 0x000fe200078ec0ff */
[----:B------:R-:W-:-:S04]  /*3780*/  IMAD R105, R117, 0x2, R128 ;  /* 0x0000000275697824 */ /* 0x000fc800078e0280 */
[----:B-1----:R-:W-:Y:S01]  /*3790*/  IMAD R7, R32, 0x40, R87 ;  /* 0x0000004020077824 */ /* 0x002fe200078e0257 */
[----:B------:R-:W-:Y:S01]  /*37a0*/  LDSM.16.MT88.4 R76, [R105+0x6000] ;  /* 0x00600000694c783b */ /* 0x000fe20000004200 */
[----:B------:R-:W-:Y:S02]  /*37b0*/  IMAD.IADD R97, R90, 0x1, R105 ;  /* 0x000000015a617824 */ /* 0x000fe400078e0269 */
[C---:B------:R-:W-:Y:S01]  /*37c0*/  VIADD R63, R7.reuse, 0x1 ;  /* 0x00000001073f7836 */ /* 0x040fe20000000000 */
[----:B------:R-:W-:Y:S01]  /*37d0*/  ISETP.GT.AND P2, PT, R116, R7, PT ;  /* 0x000000077400720c */ /* 0x000fe20003f44270 */
[C---:B------:R-:W-:Y:S01]  /*37e0*/  VIADD R61, R7.reuse, 0x8 ;  /* 0x00000008073d7836 */ /* 0x040fe20000000000 */
[CC--:B------:R-:W-:Y:S01]  /*37f0*/  ISETP.GE.AND P6, PT, R7.reuse, R138.reuse, PT ;  /* 0x0000008a0700720c */ /* 0x0c0fe20003fc6270 */
[C---:B------:R-:W-:Y:S01]  /*3800*/  VIADD R59, R7.reuse, 0x9 ;  /* 0x00000009073b7836 */ /* 0x040fe20000000000 */
[----:B------:R-:W-:Y:S01]  /*3810*/  FSEL R5, R48, -INF , !P2 ;  /* 0xff80000030057808 */ /* 0x000fe20005000000 */
[C---:B------:R-:W-:Y:S01]  /*3820*/  VIADD R57, R7.reuse, 0x10 ;  /* 0x0000001007397836 */ /* 0x040fe20000000000 */
[C---:B------:R-:W-:Y:S01]  /*3830*/  ISETP.GT.AND P4, PT, R116.reuse, R63, PT ;  /* 0x0000003f7400720c */ /* 0x040fe20003f84270 */
[C---:B------:R-:W-:Y:S01]  /*3840*/  VIADD R55, R7.reuse, 0x11 ;  /* 0x0000001107377836 */ /* 0x040fe20000000000 */
[----:B------:R-:W-:Y:S01]  /*3850*/  ISETP.GT.AND P2, PT, R116, R61, PT ;  /* 0x0000003d7400720c */ /* 0x000fe20003f44270 */
[----:B------:R-:W-:Y:S01]  /*3860*/  VIADD R53, R7, 0x18 ;  /* 0x0000001807357836 */ /* 0x000fe20000000000 */
[----:B------:R-:W-:Y:S01]  /*3870*/  FSEL R5, R5, -INF , !P6 ;  /* 0xff80000005057808 */ /* 0x000fe20007000000 */
[----:B------:R-:W-:Y:S01]  /*3880*/  VIADD R35, R7, 0x19 ;  /* 0x0000001907237836 */ /* 0x000fe20000000000 */
[-C--:B------:R-:W-:Y:S01]  /*3890*/  ISETP.GE.AND P3, PT, R63, R138.reuse, PT ;  /* 0x0000008a3f00720c */ /* 0x080fe20003f66270 */
[----:B------:R-:W-:Y:S01]  /*38a0*/  VIADD R33, R7, 0x20 ;  /* 0x0000002007217836 */ /* 0x000fe20000000000 */
[----:B------:R-:W-:Y:S01]  /*38b0*/  FSEL R48, R49, -INF , !P4 ;  /* 0xff80000031307808 */ /* 0x000fe20006000000 */
[----:B------:R-:W-:Y:S01]  /*38c0*/  VIADD R23, R7, 0x21 ;  /* 0x0000002107177836 */ /* 0x000fe20000000000 */
[-C--:B------:R-:W-:Y:S01]  /*38d0*/  ISETP.GE.AND P6, PT, R61, R138.reuse, PT ;  /* 0x0000008a3d00720c */ /* 0x080fe20003fc6270 */
[C---:B------:R-:W-:Y:S01]  /*38e0*/  VIADD R21, R7.reuse, 0x28 ;  /* 0x0000002807157836 */ /* 0x040fe20000000000 */
[----:B------:R-:W-:Y:S01]  /*38f0*/  FSEL R34, R44, -INF , !P2 ;  /* 0xff8000002c227808 */ /* 0x000fe20005000000 */
[C---:B------:R-:W-:Y:S01]  /*3900*/  VIADD R19, R7.reuse, 0x29 ;  /* 0x0000002907137836 */ /* 0x040fe20000000000 */
[C---:B------:R-:W-:Y:S01]  /*3910*/  ISETP.GT.AND P4, PT, R116.reuse, R59, PT ;  /* 0x0000003b7400720c */ /* 0x040fe20003f84270 */
[C---:B------:R-:W-:Y:S01]  /*3920*/  VIADD R9, R7.reuse, 0x38 ;  /* 0x0000003807097836 */ /* 0x040fe20000000000 */
[----:B------:R-:W-:Y:S01]  /*3930*/  ISETP.GT.AND P2, PT, R116, R57, PT ;  /* 0x000000397400720c */ /* 0x000fe20003f44270 */
[C---:B------:R-:W-:Y:S01]  /*3940*/  VIADD R17, R7.reuse, 0x30 ;  /* 0x0000003007117836 */ /* 0x040fe20000000000 */
[----:B------:R-:W-:Y:S01]  /*3950*/  FSEL R48, R48, -INF , !P3 ;  /* 0xff80000030307808 */ /* 0x000fe20005800000 */
[----:B------:R-:W-:Y:S01]  /*3960*/  VIADD R11, R7, 0x31 ;  /* 0x00000031070b7836 */ /* 0x000fe20000000000 */
[----:B------:R-:W-:Y:S01]  /*3970*/  FSEL R34, R34, -INF , !P6 ;  /* 0xff80000022227808 */ /* 0x000fe20007000000 */
[----:B------:R-:W-:Y:S01]  /*3980*/  LDSM.16.MT88.4 R68, [R97+0x6000] ;  /* 0x006000006144783b */ /* 0x000fe20000004200 */
[----:B------:R-:W-:-:S02]  /*3990*/  ISETP.GE.AND P3, PT, R59, R138, PT ;  /* 0x0000008a3b00720c */ /* 0x000fc40003f66270 */
[----:B------:R-:W-:Y:S02]  /*39a0*/  FSEL R45, R45, -INF , !P4 ;  /* 0xff8000002d2d7808 */ /* 0x000fe40006000000 */
[----:B------:R-:W-:Y:S02]  /*39b0*/  ISETP.GE.AND P6, PT, R57, R138, PT ;  /* 0x0000008a3900720c */ /* 0x000fe40003fc6270 */
[----:B------:R-:W-:Y:S02]  /*39c0*/  FSEL R6, R40, -INF , !P2 ;  /* 0xff80000028067808 */ /* 0x000fe40005000000 */
[C---:B------:R-:W-:Y:S02]  /*39d0*/  ISETP.GT.AND P4, PT, R116.reuse, R55, PT ;  /* 0x000000377400720c */ /* 0x040fe40003f84270 */
[----:B------:R-:W-:Y:S02]  /*39e0*/  ISETP.GT.AND P2, PT, R116, R53, PT ;  /* 0x000000357400720c */ /* 0x000fe40003f44270 */
[----:B------:R-:W-:-:S02]  /*39f0*/  FSEL R40, R45, -INF , !P3 ;  /* 0xff8000002d287808 */ /* 0x000fc40005800000 */
[----:B------:R-:W-:Y:S02]  /*3a00*/  FSEL R6, R6, -INF , !P6 ;  /* 0xff80000006067808 */ /* 0x000fe40007000000 */
[-C--:B------:R-:W-:Y:S02]  /*3a10*/  ISETP.GE.AND P3, PT, R55, R138.reuse, PT ;  /* 0x0000008a3700720c */ /* 0x080fe40003f66270 */
[----:B------:R-:W-:Y:S02]  /*3a20*/  FSEL R4, R41, -INF , !P4 ;  /* 0xff80000029047808 */ /* 0x000fe40006000000 */
[----:B------:R-:W-:Y:S02]  /*3a30*/  ISETP.GE.AND P6, PT, R53, R138, PT ;  /* 0x0000008a3500720c */ /* 0x000fe40003fc6270 */
[----:B------:R-:W-:Y:S02]  /*3a40*/  FSEL R18, R36, -INF , !P2 ;  /* 0xff80000024127808 */ /* 0x000fe40005000000 */
[----:B------:R-:W-:-:S02]  /*3a50*/  ISETP.GT.AND P4, PT, R116, R35, PT ;  /* 0x000000237400720c */ /* 0x000fc40003f84270 */
[----:B------:R-:W-:Y:S02]  /*3a60*/  ISETP.GT.AND P2, PT, R116, R33, PT ;  /* 0x000000217400720c */ /* 0x000fe40003f44270 */
[----:B------:R-:W-:Y:S02]  /*3a70*/  FSEL R4, R4, -INF , !P3 ;  /* 0xff80000004047808 */ /* 0x000fe40005800000 */
[----:B------:R-:W-:Y:S02]  /*3a80*/  FSEL R18, R18, -INF , !P6 ;  /* 0xff80000012127808 */ /* 0x000fe40007000000 */
[-C--:B------:R-:W-:Y:S02]  /*3a90*/  ISETP.GE.AND P3, PT, R35, R138.reuse, PT ;  /* 0x0000008a2300720c */ /* 0x080fe40003f66270 */
[----:B------:R-:W-:Y:S02]  /*3aa0*/  FSEL R37, R37, -INF , !P4 ;  /* 0xff80000025257808 */ /* 0x000fe40006000000 */
[----:B------:R-:W-:-:S02]  /*3ab0*/  ISETP.GE.AND P6, PT, R33, R138, PT ;  /* 0x0000008a2100720c */ /* 0x000fc40003fc6270 */
[----:B------:R-:W-:Y:S02]  /*3ac0*/  FSEL R102, R12, -INF , !P2 ;  /* 0xff8000000c667808 */ /* 0x000fe40005000000 */
[C---:B------:R-:W-:Y:S02]  /*3ad0*/  ISETP.GT.AND P4, PT, R116.reuse, R23, PT ;  /* 0x000000177400720c */ /* 0x040fe40003f84270 */
[----:B------:R-:W-:Y:S02]  /*3ae0*/  ISETP.GT.AND P2, PT, R116, R21, PT ;  /* 0x000000157400720c */ /* 0x000fe40003f44270 */
[----:B------:R-:W-:Y:S02]  /*3af0*/  FSEL R12, R37, -INF , !P3 ;  /* 0xff800000250c7808 */ /* 0x000fe40005800000 */
[----:B------:R-:W-:Y:S02]  /*3b00*/  FSEL R102, R102, -INF , !P6 ;  /* 0xff80000066667808 */ /* 0x000fe40007000000 */
[----:B------:R-:W-:-:S02]  /*3b10*/  ISETP.GE.AND P3, PT, R23, R138, PT ;  /* 0x0000008a1700720c */ /* 0x000fc40003f66270 */
[----:B------:R-:W-:Y:S02]  /*3b20*/  FSEL R13, R13, -INF , !P4 ;  /* 0xff8000000d0d7808 */ /* 0x000fe40006000000 */
[----:B------:R-:W-:Y:S02]  /*3b30*/  ISETP.GE.AND P6, PT, R21, R138, PT ;  /* 0x0000008a1500720c */ /* 0x000fe40003fc6270 */
[----:B------:R-:W-:Y:S02]  /*3b40*/  FSEL R20, R28, -INF , !P2 ;  /* 0xff8000001c147808 */ /* 0x000fe40005000000 */
[----:B------:R-:W-:Y:S02]  /*3b50*/  ISETP.GT.AND P4, PT, R116, R19, PT ;  /* 0x000000137400720c */ /* 0x000fe40003f84270 */
[----:B------:R-:W-:Y:S02]  /*3b60*/  ISETP.GT.AND P1, PT, R84, R7, PT ;  /* 0x000000075400720c */ /* 0x000fe40003f24270 */
[C---:B------:R-:W-:Y:S01]  /*3b70*/  ISETP.GE.AND P5, PT, R7.reuse, R137, PT ;  /* 0x000000890700720c */ /* 0x040fe20003fa6270 */
[----:B------:R-:W-:Y:S01]  /*3b80*/  VIADD R7, R7, 0x39 ;  /* 0x0000003907077836 */ /* 0x000fe20000000000 */
[----:B------:R-:W-:-:S02]  /*3b90*/  FSEL R22, R13, -INF , !P3 ;  /* 0xff8000000d167808 */ /* 0x000fc40005800000 */
[----:B------:R-:W-:Y:S02]  /*3ba0*/  FSEL R20, R20, -INF , !P6 ;  /* 0xff80000014147808 */ /* 0x000fe40007000000 */
[----:B------:R-:W-:Y:S02]  /*3bb0*/  ISETP.GE.AND P3, PT, R19, R138, PT ;  /* 0x0000008a1300720c */ /* 0x000fe40003f66270 */
[----:B------:R-:W-:Y:S02]  /*3bc0*/  FSEL R29, R29, -INF , !P4 ;  /* 0xff8000001d1d7808 */ /* 0x000fe40006000000 */
[C---:B------:R-:W-:Y:S02]  /*3bd0*/  ISETP.GT.AND P6, PT, R116.reuse, R9, PT ;  /* 0x000000097400720c */ /* 0x040fe40003fc4270 */
[C---:B------:R-:W-:Y:S02]  /*3be0*/  ISETP.GT.AND P2, PT, R116.reuse, R17, PT ;  /* 0x000000117400720c */ /* 0x040fe40003f44270 */
[----:B------:R-:W-:-:S02]  /*3bf0*/  ISETP.GT.AND P4, PT, R116, R11, PT ;  /* 0x0000000b7400720c */ /* 0x000fc40003f84270 */
[----:B------:R-:W-:Y:S02]  /*3c00*/  FSEL R106, R29, -INF , !P3 ;  /* 0xff8000001d6a7808 */ /* 0x000fe40005800000 */
[----:B------:R-:W-:Y:S02]  /*3c10*/  FSEL R72, R72, -INF , !P6 ;  /* 0xff80000048487808 */ /* 0x000fe40007000000 */
[----:B------:R-:W-:Y:S02]  /*3c20*/  ISETP.GT.AND P3, PT, R116, R7, PT ;  /* 0x000000077400720c */ /* 0x000fe40003f64270 */
[----:B------:R-:W-:Y:S02]  /*3c30*/  FSEL R115, R24, -INF , !P2 ;  /* 0xff80000018737808 */ /* 0x000fe40005000000 */
[----:B------:R-:W-:Y:S02]  /*3c40*/  ISETP.GE.AND P6, PT, R17, R138, PT ;  /* 0x0000008a1100720c */ /* 0x000fe40003fc6270 */
[----:B------:R-:W-:-:S02]  /*3c50*/  FSEL R24, R25, -INF , !P4 ;  /* 0xff80000019187808 */ /* 0x000fc40006000000 */
[----:B------:R-:W-:Y:S02]  /*3c60*/  FSEL R25, R73, -INF , !P3 ;  /* 0xff80000049197808 */ /* 0x000fe40005800000 */
[----:B------:R-:W-:Y:S02]  /*3c70*/  FSEL R115, R115, -INF , !P6 ;  /* 0xff80000073737808 */ /* 0x000fe40007000000 */
[----:B------:R-:W-:Y:S02]  /*3c80*/  FMNMX3.FTZ R29, R5, R48, R34, !PT ;  /* 0x00000030051d7276 */ /* 0x000fe40007810022 */
[----:B------:R-:W-:Y:S02]  /*3c90*/  ISETP.GT.AND P2, PT, R84, R63, PT ;  /* 0x0000003f5400720c */ /* 0x000fe40003f44270 */
[----:B------:R-:W-:Y:S02]  /*3ca0*/  ISETP.GE.AND P3, PT, R11, R138, PT ;  /* 0x0000008a0b00720c */ /* 0x000fe40003f66270 */
[----:B------:R-:W-:-:S02]  /*3cb0*/  FSEL R13, R50, -INF , !P1 ;  /* 0xff800000320d7808 */ /* 0x000fc40004800000 */
[----:B------:R-:W-:Y:S02]  /*3cc0*/  ISETP.GE.AND P6, PT, R9, R138, PT ;  /* 0x0000008a0900720c */ /* 0x000fe40003fc6270 */
[----:B------:R-:W-:Y:S02]  /*3cd0*/  ISETP.GT.AND P1, PT, R84, R61, PT ;  /* 0x0000003d5400720c */ /* 0x000fe40003f24270 */
[----:B------:R-:W-:Y:S02]  /*3ce0*/  FMNMX3.FTZ R29, R29, R40, R6, !PT ;  /* 0x000000281d1d7276 */ /* 0x000fe40007810006 */
[----:B------:R-:W-:Y:S02]  /*3cf0*/  ISETP.GE.AND P4, PT, R63, R137, PT ;  /* 0x000000893f00720c */ /* 0x000fe40003f86270 */
[----:B------:R-:W-:Y:S02]  /*3d00*/  FSEL R24, R24, -INF , !P3 ;  /* 0xff80000018187808 */ /* 0x000fe40005800000 */
[----:B------:R-:W-:-:S02]  /*3d10*/  FSEL R51, R51, -INF , !P2 ;  /* 0xff80000033337808 */ /* 0x000fc40005000000 */
[----:B------:R-:W-:Y:S02]  /*3d20*/  FSEL R113, R72, -INF , !P6 ;  /* 0xff80000048717808 */ /* 0x000fe40007000000 */
[----:B------:R-:W-:Y:S02]  /*3d30*/  ISETP.GE.AND P3, PT, R61, R137, PT ;  /* 0x000000893d00720c */ /* 0x000fe40003f66270 */
[----:B------:R-:W-:Y:S02]  /*3d40*/  FSEL R13, R13, -INF , !P5 ;  /* 0xff8000000d0d7808 */ /* 0x000fe40006800000 */
[C---:B------:R-:W-:Y:S02]  /*3d50*/  ISETP.GT.AND P2, PT, R84.reuse, R59, PT ;  /* 0x0000003b5400720c */ /* 0x040fe40003f44270 */
[----:B------:R-:W-:Y:S02]  /*3d60*/  ISETP.GT.AND P6, PT, R84, R57, PT ;  /* 0x000000395400720c */ /* 0x000fe40003fc4270 */
[----:B------:R-:W-:-:S02]  /*3d70*/  FSEL R28, R46, -INF , !P1 ;  /* 0xff8000002e1c7808 */ /* 0x000fc40004800000 */
[----:B------:R-:W-:Y:S02]  /*3d80*/  ISETP.GE.AND P5, PT, R7, R138, PT ;  /* 0x0000008a0700720c */ /* 0x000fe40003fa6270 */
[----:B------:R-:W-:Y:S02]  /*3d90*/  ISETP.GT.AND P1, PT, R84, R55, PT ;  /* 0x000000375400720c */ /* 0x000fe40003f24270 */
[----:B------:R-:W-:Y:S02]  /*3da0*/  FMNMX3.FTZ R29, R29, R4, R18, !PT ;  /* 0x000000041d1d7276 */ /* 0x000fe40007810012 */
[----:B------:R-:W-:Y:S02]  /*3db0*/  FSEL R46, R51, -INF , !P4 ;  /* 0xff800000332e7808 */ /* 0x000fe40006000000 */
[----:B------:R-:W-:Y:S02]  /*3dc0*/  ISETP.GE.AND P4, PT, R57, R137, PT ;  /* 0x000000893900720c */ /* 0x000fe40003f86270 */
[----:B------:R-:W-:-:S02]  /*3dd0*/  FSEL R28, R28, -INF , !P3 ;  /* 0xff8000001c1c7808 */ /* 0x000fc40005800000 */
[----:B------:R-:W-:Y:S02]  /*3de0*/  FSEL R36, R47, -INF , !P2 ;  /* 0xff8000002f247808 */ /* 0x000fe40005000000 */
[----:B------:R-:W-:Y:S02]  /*3df0*/  FSEL R42, R42, -INF , !P6 ;  /* 0xff8000002a2a7808 */ /* 0x000fe40007000000 */
[----:B------:R-:W-:Y:S02]  /*3e00*/  FSEL R25, R25, -INF , !P5 ;  /* 0xff80000019197808 */ /* 0x000fe40006800000 */
[----:B------:R-:W-:Y:S02]  /*3e10*/  ISETP.GE.AND P3, PT, R55, R137, PT ;  /* 0x000000893700720c */ /* 0x000fe40003f66270 */
[----:B------:R-:W-:Y:S02]  /*3e20*/  ISETP.GT.AND P2, PT, R84, R53, PT ;  /* 0x000000355400720c */ /* 0x000fe40003f44270 */
[----:B------:R-:W-:-:S02]  /*3e30*/  FSEL R16, R43, -INF , !P1 ;  /* 0xff8000002b107808 */ /* 0x000fc40004800000 */
[----:B------:R-:W-:Y:S02]  /*3e40*/  ISETP.GE.AND P5, PT, R59, R137, PT ;  /* 0x000000893b00720c */ /* 0x000fe40003fa6270 */
[----:B------:R-:W-:Y:S01]  /*3e50*/  FMNMX3.FTZ R29, R29, R12, R102, !PT ;  /* 0x0000000c1d1d7276 */ /* 0x000fe20007810066 */
[----:B------:R-:W-:Y:S01]  /*3e60*/  LDSM.16.MT88.4 R56, [R105+0x8000] ;  /* 0x008000006938783b */ /* 0x000fe20000004200 */
[----:B------:R-:W-:Y:S02]  /*3e70*/  ISETP.GT.AND P1, PT, R84, R35, PT ;  /* 0x000000235400720c */ /* 0x000fe40003f24270 */
[----:B------:R-:W-:Y:S02]  /*3e80*/  FSEL R44, R42, -INF , !P4 ;  /* 0xff8000002a2c7808 */ /* 0x000fe40006000000 */
[----:B------:R-:W-:Y:S02]  /*3e90*/  ISETP.GE.AND P6, PT, R53, R137, PT ;  /* 0x000000893500720c */ /* 0x000fe40003fc6270 */
[----:B------:R-:W-:-:S02]  /*3ea0*/  ISETP.GT.AND P4, PT, R84, R33, PT ;  /* 0x000000215400720c */ /* 0x000fc40003f84270 */
[----:B------:R-:W-:Y:S02]  /*3eb0*/  FSEL R10, R38, -INF , !P2 ;  /* 0xff800000260a7808 */ /* 0x000fe40005000000 */
[----:B------:R-:W-:Y:S02]  /*3ec0*/  FSEL R16, R16, -INF , !P3 ;  /* 0xff80000010107808 */ /* 0x000fe40005800000 */
[----:B------:R-:W-:Y:S02]  /*3ed0*/  FSEL R36, R36, -INF , !P5 ;  /* 0xff80000024247808 */ /* 0x000fe40006800000 */
[----:B------:R-:W-:Y:S02]  /*3ee0*/  ISETP.GT.AND P3, PT, R84, R23, PT ;  /* 0x000000175400720c */ /* 0x000fe40003f64270 */
[----:B------:R-:W-:Y:S02]  /*3ef0*/  FMNMX3.FTZ R29, R29, R22, R20, !PT ;  /* 0x000000161d1d7276 */ /* 0x000fe40007810014 */
[----:B------:R-:W-:-:S02]  /*3f00*/  ISETP.GE.AND P5, PT, R35, R137, PT ;  /* 0x000000892300720c */ /* 0x000fc40003fa6270 */
[----:B------:R-:W-:Y:S02]  /*3f10*/  FSEL R8, R39, -INF , !P1 ;  /* 0xff80000027087808 */ /* 0x000fe40004800000 */
[----:B------:R-:W-:Y:S02]  /*3f20*/  ISETP.GT.AND P1, PT, R84, R21, PT ;  /* 0x000000155400720c */ /* 0x000fe40003f24270 */
[-C--:B------:R-:W-:Y:S02]  /*3f30*/  ISETP.GE.AND P2, PT, R33, R137.reuse, PT ;  /* 0x000000892100720c */ /* 0x080fe40003f46270 */
[----:B------:R-:W-:Y:S02]  /*3f40*/  FSEL R10, R10, -INF , !P6 ;  /* 0xff8000000a0a7808 */ /* 0x000fe40007000000 */
[----:B------:R-:W-:Y:S02]  /*3f50*/  FSEL R14, R14, -INF , !P4 ;  /* 0xff8000000e0e7808 */ /* 0x000fe40006000000 */
[----:B------:R-:W-:-:S02]  /*3f60*/  ISETP.GE.AND P6, PT, R23, R137, PT ;  /* 0x000000891700720c */ /* 0x000fc40003fc6270 */
[----:B------:R-:W-:Y:S02]  /*3f70*/  FSEL R15, R15, -INF , !P3 ;  /* 0xff8000000f0f7808 */ /* 0x000fe40005800000 */
[----:B------:R-:W-:Y:S02]  /*3f80*/  FMNMX3.FTZ R29, R29, R106, R115, !PT ;  /* 0x0000006a1d1d7276 */ /* 0x000fe40007810073 */
[----:B------:R-:W-:Y:S02]  /*3f90*/  FSEL R8, R8, -INF , !P5 ;  /* 0xff80000008087808 */ /* 0x000fe40006800000 */
[----:B------:R-:W-:Y:S02]  /*3fa0*/  ISETP.GE.AND P5, PT, R21, R137, PT ;  /* 0x000000891500720c */ /* 0x000fe40003fa6270 */
[----:B------:R-:W-:Y:S02]  /*3fb0*/  FSEL R30, R30, -INF , !P1 ;  /* 0xff8000001e1e7808 */ /* 0x000fe40004800000 */
[----:B------:R-:W-:-:S02]  /*3fc0*/  FSEL R136, R14, -INF , !P2 ;  /* 0xff8000000e887808 */ /* 0x000fc40005000000 */
[----:B------:R-:W-:Y:S02]  /*3fd0*/  FSEL R130, R15, -INF , !P6 ;  /* 0xff8000000f827808 */ /* 0x000fe40007000000 */
[----:B------:R-:W-:Y:S02]  /*3fe0*/  FMNMX3.FTZ R14, R29, R24, R113, !PT ;  /* 0x000000181d0e7276 */ /* 0x000fe40007810071 */
[----:B------:R-:W-:Y:S02]  /*3ff0*/  FMNMX3.FTZ R15, R13, R46, R28, !PT ;  /* 0x0000002e0d0f7276 */ /* 0x000fe4000781001c */
[----:B------:R-:W-:Y:S02]  /*4000*/  FSEL R122, R30, -INF , !P5 ;  /* 0xff8000001e7a7808 */ /* 0x000fe40006800000 */
[----:B------:R-:W-:Y:S02]  /*4010*/  ISETP.GT.AND P1, PT, R84, R11, PT ;  /* 0x0000000b5400720c */ /* 0x000fe40003f24270 */
[----:B------:R-:W-:-:S02]  /*4020*/  ISETP.GE.AND P5, PT, R11, R137, PT ;  /* 0x000000890b00720c */ /* 0x000fc40003fa6270 */
[----:B------:R-:W-:Y:S02]  /*4030*/  FMNMX.FTZ R11, R25, R14, !PT ;  /* 0x0000000e190b7209 */ /* 0x000fe40007810000 */
[----:B------:R-:W-:Y:S02]  /*4040*/  FMNMX3.FTZ R15, R15, R36, R44, !PT ;  /* 0x000000240f0f7276 */ /* 0x000fe4000781002c */
[C---:B------:R-:W-:Y:S01]  /*4050*/  ISETP.GT.AND P4, PT, R84.reuse, R19, PT ;  /* 0x000000135400720c */ /* 0x040fe20003f84270 */
[----:B------:R-:W1:Y:S01]  /*4060*/  SHFL.BFLY PT, R14, R11, 0x2, 0x1f ;  /* 0x0c401f000b0e7f89 */ /* 0x000e6200000e0000 */
[----:B------:R-:W-:Y:S02]  /*4070*/  ISETP.GT.AND P3, PT, R84, R17, PT ;  /* 0x000000115400720c */ /* 0x000fe40003f64270 */
[----:B------:R-:W-:Y:S02]  /*4080*/  FMNMX3.FTZ R15, R15, R16, R10, !PT ;  /* 0x000000100f0f7276 */ /* 0x000fe4000781000a */
[----:B------:R-:W-:-:S02]  /*4090*/  ISETP.GE.AND P2, PT, R19, R137, PT ;  /* 0x000000891300720c */ /* 0x000fc40003f46270 */
[----:B------:R-:W-:Y:S02]  /*40a0*/  FSEL R31, R31, -INF , !P4 ;  /* 0xff8000001f1f7808 */ /* 0x000fe40006000000 */
[----:B------:R-:W-:Y:S02]  /*40b0*/  ISETP.GE.AND P6, PT, R17, R137, PT ;  /* 0x000000891100720c */ /* 0x000fe40003fc6270 */
[----:B------:R-:W-:Y:S02]  /*40c0*/  ISETP.GT.AND P4, PT, R84, R9, PT ;  /* 0x000000095400720c */ /* 0x000fe40003f84270 */
[----:B------:R-:W-:Y:S02]  /*40d0*/  FSEL R26, R26, -INF , !P3 ;  /* 0xff8000001a1a7808 */ /* 0x000fe40005800000 */
[----:B------:R-:W-:Y:S02]  /*40e0*/  FMNMX3.FTZ R15, R15, R8, R136, !PT ;  /* 0x000000080f0f7276 */ /* 0x000fe40007810088 */
[----:B------:R-:W-:-:S02]  /*40f0*/  FSEL R114, R31, -INF , !P2 ;  /* 0xff8000001f727808 */ /* 0x000fc40005000000 */
[----:B------:R-:W-:Y:S02]  /*4100*/  ISETP.GE.AND P3, PT, R9, R137, PT ;  /* 0x000000890900720c */ /* 0x000fe40003f66270 */
[----:B------:R-:W-:Y:S02]  /*4110*/  FSEL R27, R27, -INF , !P1 ;  /* 0xff8000001b1b7808 */ /* 0x000fe40004800000 */
[----:B------:R-:W-:Y:S02]  /*4120*/  ISETP.GT.AND P2, PT, R84, R7, PT ;  /* 0x000000075400720c */ /* 0x000fe40003f44270 */
[----:B------:R-:W-:Y:S02]  /*4130*/  FSEL R74, R74, -INF , !P4 ;  /* 0xff8000004a4a7808 */ /* 0x000fe40006000000 */
[----:B------:R-:W-:Y:S02]  /*4140*/  FSEL R26, R26, -INF , !P6 ;  /* 0xff8000001a1a7808 */ /* 0x000fe40007000000 */
[----:B------:R-:W-:-:S02]  /*4150*/  FMNMX3.FTZ R15, R15, R130, R122, !PT ;  /* 0x000000820f0f7276 */ /* 0x000fc4000781007a */
[----:B------:R-:W-:Y:S02]  /*4160*/  ISETP.GE.AND P1, PT, R7, R137, PT ;  /* 0x000000890700720c */ /* 0x000fe40003f26270 */
[----:B------:R-:W-:Y:S02]  /*4170*/  FSEL R75, R75, -INF , !P2 ;  /* 0xff8000004b4b7808 */ /* 0x000fe40005000000 */
[----:B------:R-:W-:Y:S02]  /*4180*/  FSEL R112, R27, -INF , !P5 ;  /* 0xff8000001b707808 */ /* 0x000fe40006800000 */
[----:B------:R-:W-:Y:S02]  /*4190*/  FSEL R110, R74, -INF , !P3 ;  /* 0xff8000004a6e7808 */ /* 0x000fe40005800000 */
[----:B------:R-:W-:Y:S02]  /*41a0*/  FMNMX3.FTZ R15, R15, R114, R26, !PT ;  /* 0x000000720f0f7276 */ /* 0x000fe4000781001a */
[----:B------:R-:W-:-:S02]  /*41b0*/  FSEL R108, R75, -INF , !P1 ;  /* 0xff8000004b6c7808 */ /* 0x000fc40004800000 */
[----:B------:R-:W-:Y:S02]  /*41c0*/  FMNMX3.FTZ R7, R15, R112, R110, !PT ;  /* 0x000000700f077276 */ /* 0x000fe4000781006e */
[----:B-1----:R-:W-:Y:S02]  /*41d0*/  FMNMX.FTZ R11, R11, R14, !PT ;  /* 0x0000000e0b0b7209 */ /* 0x002fe40007810000 */
[----:B------:R-:W-:-:S03]  /*41e0*/  FMNMX.FTZ R7, R108, R7, !PT ;  /* 0x000000076c077209 */ /* 0x000fc60007810000 */
[----:B------:R-:W1:Y:S04]  /*41f0*/  SHFL.BFLY PT, R86, R11, 0x1, 0x1f ;  /* 0x0c201f000b567f89 */ /* 0x000e6800000e0000 */
[----:B------:R-:W3:Y:S01]  /*4200*/  SHFL.BFLY PT, R14, R7, 0x2, 0x1f ;  /* 0x0c401f00070e7f89 */ /* 0x000ee200000e0000 */
[----:B-1----:R-:W-:Y:S02]  /*4210*/  FMNMX.FTZ R86, R11, R86, !PT ;  /* 0x000000560b567209 */ /* 0x002fe40007810000 */
[----:B---3--:R-:W-:-:S03]  /*4220*/  FMNMX.FTZ R14, R7, R14, !PT ;  /* 0x0000000e070e7209 */ /* 0x008fc60007810000 */
[----:B--2---:R-:W-:Y:S01]  /*4230*/  FMUL.FTZ R27, R100, R86 ;  /* 0x00000056641b7220 */ /* 0x004fe20000410000 */
[----:B------:R-:W-:Y:S01]  /*4240*/  FSETP.NEU.FTZ.AND P1, PT, R86, -INF , PT ;  /* 0xff8000005600780b */ /* 0x000fe20003f3d000 */
[----:B------:R-:W1:Y:S03]  /*4250*/  SHFL.BFLY PT, R85, R14, 0x1, 0x1f ;  /* 0x0c201f000e557f89 */ /* 0x000e6600000e0000 */
[----:B------:R-:W-:-:S05]  /*4260*/  FSEL R27, R27, RZ, P1 ;  /* 0x000000ff1b1b7208 */ /* 0x000fca0000800000 */
[-CC-:B------:R-:W-:Y:S01]  /*4270*/  FFMA.FTZ R94, R5, R100.reuse, -R27.reuse ;  /* 0x00000064055e7223 */ /* 0x180fe2000001081b */
[-CC-:B------:R-:W-:Y:S01]  /*4280*/  FFMA.FTZ R93, R48, R100.reuse, -R27.reuse ;  /* 0x00000064305d7223 */ /* 0x180fe2000001081b */
[-CC-:B------:R-:W-:Y:S01]  /*4290*/  FFMA.FTZ R34, R34, R100.reuse, -R27.reuse ;  /* 0x0000006422227223 */ /* 0x180fe2000001081b */
[-CC-:B------:R-:W-:Y:S01]  /*42a0*/  FFMA.FTZ R33, R40, R100.reuse, -R27.reuse ;  /* 0x0000006428217223 */ /* 0x180fe2000001081b */
[----:B------:R-:W-:Y:S01]  /*42b0*/  LDSM.16.MT88.4 R48, [R97+0x7000] ;  /* 0x007000006130783b */ /* 0x000fe20000004200 */
[-CC-:B------:R-:W-:Y:S01]  /*42c0*/  FFMA.FTZ R31, R6, R100.reuse, -R27.reuse ;  /* 0x00000064061f7223 */ /* 0x180fe2000001081b */
[-CC-:B------:R-:W-:Y:S01]  /*42d0*/  FFMA.FTZ R30, R4, R100.reuse, -R27.reuse ;  /* 0x00000064041e7223 */ /* 0x180fe2000001081b */
[----:B------:R-:W-:Y:S01]  /*42e0*/  MUFU.EX2 R94, R94 ;  /* 0x0000005e005e7308 */ /* 0x000fe20000000800 */
[----:B------:R-:W2:Y:S01]  /*42f0*/  LDSM.16.MT88.4 R40, [R105+0x7000] ;  /* 0x007000006928783b */ /* 0x000ea20000004200 */
[-CC-:B------:R-:W-:Y:S01]  /*4300*/  FFMA.FTZ R29, R12, R100.reuse, -R27.reuse ;  /* 0x000000640c1d7223 */ /* 0x180fe2000001081b */
[-CC-:B------:R-:W-:Y:S01]  /*4310*/  FFMA.FTZ R101, R102, R100.reuse, -R27.reuse ;  /* 0x0000006466657223 */ /* 0x180fe2000001081b */
[-CC-:B------:R-:W-:Y:S01]  /*4320*/  FFMA.FTZ R102, R22, R100.reuse, -R27.reuse ;  /* 0x0000006416667223 */ /* 0x180fe2000001081b */
[----:B------:R-:W3:Y:S01]  /*4330*/  LDSM.16.MT88.4 R4, [R97+0x8000] ;  /* 0x008000006104783b */ /* 0x000ee20000004200 */
[-CC-:B------:R-:W-:Y:S01]  /*4340*/  FFMA.FTZ R104, R20, R100.reuse, -R27.reuse ;  /* 0x0000006414687223 */ /* 0x180fe2000001081b */
[-CC-:B------:R-:W-:Y:S01]  /*4350*/  FFMA.FTZ R103, R106, R100.reuse, -R27.reuse ;  /* 0x000000646a677223 */ /* 0x180fe2000001081b */
[----:B------:R-:W4:Y:S01]  /*4360*/  MUFU.EX2 R93, R93 ;  /* 0x0000005d005d7308 */ /* 0x000f220000000800 */
[----:B------:R-:W-:Y:S01]  /*4370*/  LDSM.16.MT88.4 R20, [R97+0x8400] ;  /* 0x008400006114783b */ /* 0x000fe20000004200 */
[-CC-:B------:R-:W-:Y:S01]  /*4380*/  FFMA.FTZ R115, R115, R100.reuse, -R27.reuse ;  /* 0x0000006473737223 */ /* 0x180fe2000001081b */
[----:B-1----:R-:W-:Y:S01]  /*4390*/  FMNMX.FTZ R85, R14, R85, !PT ;  /* 0x000000550e557209 */ /* 0x002fe20007810000 */
[----:B------:R-:W-:-:S03]  /*43a0*/  FFMA.FTZ R113, R113, R100, -R27 ;  /* 0x0000006471717223 */ /* 0x000fc6000001081b */
[----:B------:R-:W-:Y:S01]  /*43b0*/  FSETP.NEU.FTZ.AND P1, PT, R85, -INF , PT ;  /* 0xff8000005500780b */ /* 0x000fe20003f3d000 */
[----:B------:R-:W-:Y:S01]  /*43c0*/  FMUL.FTZ R107, R100, R85 ;  /* 0x00000055646b7220 */ /* 0x000fe20000410000 */
[----:B------:R-:W-:Y:S04]  /*43d0*/  MUFU.EX2 R34, R34 ;  /* 0x0000002200227308 */ /* 0x000fe80000000800 */
[----:B------:R-:W-:Y:S02]  /*43e0*/  FSEL R107, R107, RZ, P1 ;  /* 0x000000ff6b6b7208 */ /* 0x000fe40000800000 */
[----:B------:R-:W-:Y:S02]  /*43f0*/  ISETP.GT.U32.AND P1, PT, R32, R143, PT ;  /* 0x0000008f2000720c */ /* 0x000fe40003f24070 */
[----:B------:R-:W1:Y:S01]  /*4400*/  MUFU.EX2 R33, R33 ;  /* 0x0000002100217308 */ /* 0x000e620000000800 */
[-CC-:B------:R-:W-:Y:S01]  /*4410*/  FFMA.FTZ R91, R13, R100.reuse, -R107.reuse ;  /* 0x000000640d5b7223 */ /* 0x180fe2000001086b */
[-CC-:B------:R-:W-:Y:S01]  /*4420*/  FFMA.FTZ R92, R46, R100.reuse, -R107.reuse ;  /* 0x000000642e5c7223 */ /* 0x180fe2000001086b */
[-CC-:B------:R-:W-:Y:S01]  /*4430*/  FFMA.FTZ R90, R28, R100.reuse, -R107.reuse ;  /* 0x000000641c5a7223 */ /* 0x180fe2000001086b */
[-CC-:B------:R-:W-:Y:S01]  /*4440*/  FFMA.FTZ R35, R36, R100.reuse, -R107.reuse ;  /* 0x0000006424237223 */ /* 0x180fe2000001086b */
[-CC-:B------:R-:W-:Y:S01]  /*4450*/  FFMA.FTZ R95, R10, R100.reuse, -R107.reuse ;  /* 0x000000640a5f7223 */ /* 0x180fe2000001086b */
[-C--:B------:R-:W-:Y:S01]  /*4460*/  FFMA.FTZ R98, R8, R100.reuse, -R107 ;  /* 0x0000006408627223 */ /* 0x080fe2000001086b */
[-C--:B------:R-:W-:Y:S01]  /*4470*/  FFMA.FTZ R28, R18, R100.reuse, -R27 ;  /* 0x00000064121c7223 */ /* 0x080fe2000001081b */
[----:B------:R-:W-:Y:S01]  /*4480*/  MUFU.EX2 R91, R91 ;  /* 0x0000005b005b7308 */ /* 0x000fe20000000800 */
[----:B------:R-:W5:Y:S01]  /*4490*/  LDSM.16.MT88.4 R8, [R97+0x6400] ;  /* 0x006400006108783b */ /* 0x000f620000004200 */
[-CC-:B------:R-:W-:Y:S01]  /*44a0*/  FFMA.FTZ R96, R44, R100.reuse, -R107.reuse ;  /* 0x000000642c607223 */ /* 0x180fe2000001086b */
[--C-:B------:R-:W-:Y:S01]  /*44b0*/  FFMA.FTZ R99, R16, R100, -R107.reuse ;  /* 0x0000006410637223 */ /* 0x100fe2000001086b */
[----:B----4-:R-:W-:Y:S01]  /*44c0*/  F2FP.BF16.F32.PACK_AB R64, R93, R94 ;  /* 0x0000005e5d40723e */ /* 0x010fe200000010ff */
[----:B------:R-:W4:Y:S01]  /*44d0*/  LDSM.16.MT88.4 R12, [R105+0x6400] ;  /* 0x00640000690c783b */ /* 0x000f220000004200 */
[-CC-:B------:R-:W-:Y:S01]  /*44e0*/  FFMA.FTZ R106, R136, R100.reuse, -R107.reuse ;  /* 0x00000064886a7223 */ /* 0x180fe2000001086b */
[--C-:B------:R-:W-:Y:S01]  /*44f0*/  FFMA.FTZ R109, R130, R100, -R107.reuse ;  /* 0x00000064826d7223 */ /* 0x100fe2000001086b */
[----:B------:R-:W2:Y:S01]  /*4500*/  MUFU.EX2 R92, R92 ;  /* 0x0000005c005c7308 */ /* 0x000ea20000000800 */
[----:B-1----:R-:W-:Y:S01]  /*4510*/  F2FP.BF16.F32.PACK_AB R66, R33, R34 ;  /* 0x000000222142723e */ /* 0x002fe200000010ff */
[----:B------:R-:W1:Y:S01]  /*4520*/  LDSM.16.MT88.4 R16, [R105+0x7400] ;  /* 0x007400006910783b */ /* 0x000e620000004200 */
[-CC-:B------:R-:W-:Y:S01]  /*4530*/  FFMA.FTZ R111, R122, R100.reuse, -R107.reuse ;  /* 0x000000647a6f7223 */ /* 0x180fe2000001086b */
[-C--:B------:R-:W-:Y:S01]  /*4540*/  FFMA.FTZ R114, R114, R100.reuse, -R107 ;  /* 0x0000006472727223 */ /* 0x080fe2000001086b */
[-CC-:B------:R-:W-:Y:S01]  /*4550*/  FFMA.FTZ R122, R24, R100.reuse, -R27.reuse ;  /* 0x00000064187a7223 */ /* 0x180fe2000001081b */
[-C--:B------:R-:W-:Y:S01]  /*4560*/  FFMA.FTZ R130, R25, R100.reuse, -R27 ;  /* 0x0000006419827223 */ /* 0x080fe2000001081b */
[-CC-:B------:R-:W-:Y:S01]  /*4570*/  FFMA.FTZ R123, R26, R100.reuse, -R107.reuse ;  /* 0x000000641a7b7223 */ /* 0x180fe2000001086b */
[----:B------:R-:W-:Y:S01]  /*4580*/  MUFU.EX2 R90, R90 ;  /* 0x0000005a005a7308 */ /* 0x000fe20000000800 */
[-CC-:B------:R-:W-:Y:S01]  /*4590*/  FFMA.FTZ R112, R112, R100.reuse, -R107.reuse ;  /* 0x0000006470707223 */ /* 0x180fe2000001086b */
[-CC-:B------:R-:W-:Y:S01]  /*45a0*/  FFMA.FTZ R110, R110, R100.reuse, -R107.reuse ;  /* 0x000000646e6e7223 */ /* 0x180fe2000001086b */
[----:B------:R-:W-:Y:S01]  /*45b0*/  FFMA.FTZ R159, R108, R100, -R107 ;  /* 0x000000646c9f7223 */ /* 0x000fe2000001086b */
[----:B------:R-:W-:Y:S01]  /*45c0*/  FADD.FTZ R93, R94, R93 ;  /* 0x0000005d5e5d7221 */ /* 0x000fe20000010000 */
[----:B------:R-:W-:Y:S03]  /*45d0*/  LDSM.16.MT88.4 R24, [R105+0x6c00] ;  /* 0x006c00006918783b */ /* 0x000fe60000004200 */
[----:B------:R-:W3:Y:S01]  /*45e0*/  MUFU.EX2 R35, R35 ;  /* 0x0000002300237308 */ /* 0x000ee20000000800 */
[----:B--2---:R-:W-:Y:S01]  /*45f0*/  F2FP.BF16.F32.PACK_AB R65, R92, R91 ;  /* 0x0000005b5c41723e */ /* 0x004fe200000010ff */
[----:B------:R-:W-:-:S06]  /*4600*/  FADD.FTZ R91, R91, R92 ;  /* 0x0000005c5b5b7221 */ /* 0x000fcc0000010000 */
[----:B------:R-:W-:Y:S08]  /*4610*/  MUFU.EX2 R31, R31 ;  /* 0x0000001f001f7308 */ /* 0x000ff00000000800 */
[----:B------:R-:W2:Y:S01]  /*4620*/  MUFU.EX2 R30, R30 ;  /* 0x0000001e001e7308 */ /* 0x000ea20000000800 */
[----:B---3--:R-:W-:Y:S01]  /*4630*/  F2FP.BF16.F32.PACK_AB R67, R35, R90 ;  /* 0x0000005a2343723e */ /* 0x008fe200000010ff */
        /* <DEDUP_REMOVED lines=8> */
[----:B------:R-:W3:Y:S01]  /*46c0*/  MUFU.EX2 R99, R99 ;  /* 0x0000006300637308 */ /* 0x000ee20000000800 */
[C---:B------:R-:W-:Y:S07]  /*46d0*/  HMMA.16816.F32.BF16 R36, R64.reuse, R40, RZ ;  /* 0x000000284024723c */ /* 0x040fee00000418ff */
[----:B------:R-:W-:Y:S01]  /*46e0*/  MUFU.EX2 R95, R95 ;  /* 0x0000005f005f7308 */ /* 0x000fe20000000800 */
[C---:B------:R-:W-:Y:S07]  /*46f0*/  HMMA.16816.F32.BF16 R44, R64.reuse, R48, RZ ;  /* 0x00000030402c723c */ /* 0x040fee00000418ff */
[----:B------:R-:W5:Y:S01]  /*4700*/  MUFU.EX2 R98, R98 ;  /* 0x0000006200627308 */ /* 0x000f620000000800 */
[C---:B------:R-:W-:Y:S07]  /*4710*/  HMMA.16816.F32.BF16 R52, R64.reuse, R56, RZ ;  /* 0x000000384034723c */ /* 0x040fee00000418ff */
[----:B------:R-:W-:Y:S01]  /*4720*/  MUFU.EX2 R101, R101 ;  /* 0x0000006500657308 */ /* 0x000fe20000000800 */
[C---:B------:R-:W-:Y:S07]  /*4730*/  HMMA.16816.F32.BF16 R76, R64.reuse, R78, RZ ;  /* 0x0000004e404c723c */ /* 0x040fee00000418ff */
[----:B------:R-:W1:Y:S01]  /*4740*/  MUFU.EX2 R102, R102 ;  /* 0x0000006600667308 */ /* 0x000e620000000800 */
[C---:B------:R-:W-:Y:S07]  /*4750*/  HMMA.16816.F32.BF16 R40, R64.reuse, R42, RZ ;  /* 0x0000002a4028723c */ /* 0x040fee00000418ff */
[----:B------:R-:W-:Y:S01]  /*4760*/  MUFU.EX2 R104, R104 ;  /* 0x0000006800687308 */ /* 0x000fe20000000800 */
[C---:B------:R-:W-:Y:S07]  /*4770*/  HMMA.16816.F32.BF16 R48, R64.reuse, R50, RZ ;  /* 0x000000324030723c */ /* 0x040fee00000418ff */
[----:B------:R-:W-:Y:S01]  /*4780*/  MUFU.EX2 R103, R103 ;  /* 0x0000006700677308 */ /* 0x000fe20000000800 */
[C---:B------:R-:W-:Y:S07]  /*4790*/  HMMA.16816.F32.BF16 R56, R64.reuse, R58, RZ ;  /* 0x0000003a4038723c */ /* 0x040fee00000418ff */
[----:B------:R-:W-:Y:S01]  /*47a0*/  MUFU.EX2 R106, R106 ;  /* 0x0000006a006a7308 */ /* 0x000fe20000000800 */
[----:B------:R-:W-:Y:S01]  /*47b0*/  HMMA.16816.F32.BF16 R60, R64, R4, RZ ;  /* 0x00000004403c723c */ /* 0x000fe200000418ff */
[----:B--2---:R-:W-:-:S02]  /*47c0*/  F2FP.BF16.F32.PACK_AB R4, R30, R31 ;  /* 0x0000001f1e04723e */ /* 0x004fc400000010ff */
[----:B---3--:R-:W-:-:S04]  /*47d0*/  F2FP.BF16.F32.PACK_AB R5, R99, R96 ;  /* 0x000000606305723e */ /* 0x008fc800000010ff */
[----:B------:R-:W2:Y:S01]  /*47e0*/  MUFU.EX2 R109, R109 ;  /* 0x0000006d006d7308 */ /* 0x000ea20000000800 */
[----:B------:R-:W-:Y:S01]  /*47f0*/  HMMA.16816.F32.BF16 R64, R64, R6, RZ ;  /* 0x000000064040723c */ /* 0x000fe200000418ff */
[----:B------:R-:W-:Y:S02]  /*4800*/  F2FP.BF16.F32.PACK_AB R6, R29, R28 ;  /* 0x0000001c1d06723e */ /* 0x000fe400000010ff */
[----:B-----5:R-:W-:-:S04]  /*4810*/  F2FP.BF16.F32.PACK_AB R7, R98, R95 ;  /* 0x0000005f6207723e */ /* 0x020fc800000010ff */
[----:B------:R-:W-:Y:S03]  /*4820*/  MUFU.EX2 R111, R111 ;  /* 0x0000006f006f7308 */ /* 0x000fe60000000800 */
[C---:B------:R-:W-:Y:S05]  /*4830*/  HMMA.16816.F32.BF16 R72, R4.reuse, R8, R72 ;  /* 0x000000080448723c */ /* 0x040fea0000041848 */
[----:B------:R-:W3:Y:S03]  /*4840*/  MUFU.EX2 R114, R114 ;  /* 0x0000007200727308 */ /* 0x000ee60000000800 */
[C---:B------:R-:W-:Y:S01]  /*4850*/  HMMA.16816.F32.BF16 R68, R4.reuse, R10, R68 ;  /* 0x0000000a0444723c */ /* 0x040fe20000041844 */
[----:B------:R-:W5:Y:S04]  /*4860*/  LDSM.16.MT88.4 R8, [R105+0x8400] ;  /* 0x008400006908783b */ /* 0x000f680000004200 */
[----:B------:R-:W-:Y:S03]  /*4870*/  MUFU.EX2 R115, R115 ;  /* 0x0000007300737308 */ /* 0x000fe60000000800 */
[C---:B----4-:R-:W-:Y:S05]  /*4880*/  HMMA.16816.F32.BF16 R80, R4.reuse, R12, R80 ;  /* 0x0000000c0450723c */ /* 0x050fea0000041850 */
[----:B------:R-:W4:Y:S03]  /*4890*/  MUFU.EX2 R122, R122 ;  /* 0x0000007a007a7308 */ /* 0x000f260000000800 */
[C---:B------:R-:W-:Y:S01]  /*48a0*/  HMMA.16816.F32.BF16 R76, R4.reuse, R14, R76 ;  /* 0x0000000e044c723c */ /* 0x040fe2000004184c */
[----:B------:R-:W2:Y:S04]  /*48b0*/  LDSM.16.MT88.4 R12, [R97+0x7400] ;  /* 0x00740000610c783b */ /* 0x000ea80000004200 */
[----:B------:R-:W-:Y:S03]  /*48c0*/  MUFU.EX2 R113, R113 ;  /* 0x0000007100717308 */ /* 0x000fe60000000800 */
[C---:B-1----:R-:W-:Y:S05]  /*48d0*/  HMMA.16816.F32.BF16 R36, R4.reuse, R16, R36 ;  /* 0x000000100424723c */ /* 0x042fea0000041824 */
[----:B------:R-:W-:Y:S03]  /*48e0*/  MUFU.EX2 R130, R130 ;  /* 0x0000008200827308 */ /* 0x000fe60000000800 */
[C---:B------:R-:W-:Y:S01]  /*48f0*/  HMMA.16816.F32.BF16 R40, R4.reuse, R18, R40 ;  /* 0x000000120428723c */ /* 0x040fe20000041828 */
[----:B------:R-:W1:Y:S04]  /*4900*/  LDSM.16.MT88.4 R16, [R105+0x6800] ;  /* 0x006800006910783b */ /* 0x000e680000004200 */
[----:B------:R-:W-:Y:S03]  /*4910*/  MUFU.EX2 R123, R123 ;  /* 0x0000007b007b7308 */ /* 0x000fe60000000800 */
[C---:B------:R-:W-:Y:S05]  /*4920*/  HMMA.16816.F32.BF16 R60, R4.reuse, R20, R60 ;  /* 0x00000014043c723c */ /* 0x040fea000004183c */
[----:B------:R-:W4:Y:S03]  /*4930*/  MUFU.EX2 R112, R112 ;  /* 0x0000007000707308 */ /* 0x000f260000000800 */
[C---:B-----5:R-:W-:Y:S05]  /*4940*/  HMMA.16816.F32.BF16 R52, R4.reuse, R8, R52 ;  /* 0x000000080434723c */ /* 0x060fea0000041834 */
[----:B------:R-:W-:Y:S03]  /*4950*/  MUFU.EX2 R110, R110 ;  /* 0x0000006e006e7308 */ /* 0x000fe60000000800 */
[C---:B------:R-:W-:Y:S01]  /*4960*/  HMMA.16816.F32.BF16 R56, R4.reuse, R10, R56 ;  /* 0x0000000a0438723c */ /* 0x040fe20000041838 */
[----:B------:R-:W5:Y:S04]  /*4970*/  LDSM.16.MT88.4 R8, [R97+0x6800] ;  /* 0x006800006108783b */ /* 0x000f680000004200 */
[----:B------:R-:W4:Y:S03]  /*4980*/  MUFU.EX2 R159, R159 ;  /* 0x0000009f009f7308 */ /* 0x000f260000000800 */
[C---:B--2---:R-:W-:Y:S08]  /*4990*/  HMMA.16816.F32.BF16 R44, R4.reuse, R12, R44 ;  /* 0x0000000c042c723c */ /* 0x044ff0000004182c */
[C---:B------:R-:W-:Y:S01]  /*49a0*/  HMMA.16816.F32.BF16 R48, R4.reuse, R14, R48 ;  /* 0x0000000e0430723c */ /* 0x040fe20000041830 */
[----:B------:R-:W2:Y:S07]  /*49b0*/  LDSM.16.MT88.4 R12, [R105+0x7800] ;  /* 0x00780000690c783b */ /* 0x000eae0000004200 */
[----:B------:R-:W-:Y:S01]  /*49c0*/  HMMA.16816.F32.BF16 R64, R4, R22, R64 ;  /* 0x000000160440723c */ /* 0x000fe20000041840 */
[----:B------:R-:W-:Y:S01]  /*49d0*/  F2FP.BF16.F32.PACK_AB R4, R102, R101 ;  /* 0x000000656604723e */ /* 0x000fe200000010ff */
[----:B------:R-:W-:Y:S01]  /*49e0*/  LDSM.16.MT88.4 R20, [R105+0x7c00] ;  /* 0x007c00006914783b */ /* 0x000fe20000004200 */
[----:B------:R-:W-:-:S02]  /*49f0*/  F2FP.BF16.F32.PACK_AB R5, R109, R106 ;  /* 0x0000006a6d05723e */ /* 0x000fc400000010ff */
[----:B------:R-:W-:Y:S02]  /*4a00*/  F2FP.BF16.F32.PACK_AB R6, R103, R104 ;  /* 0x000000686706723e */ /* 0x000fe400000010ff */
[----:B---3--:R-:W-:-:S07]  /*4a10*/  F2FP.BF16.F32.PACK_AB R7, R114, R111 ;  /* 0x0000006f7207723e */ /* 0x008fce00000010ff */
[C---:B-1----:R-:W-:Y:S08]  /*4a20*/  HMMA.16816.F32.BF16 R80, R4.reuse, R16, R80 ;  /* 0x000000100450723c */ /* 0x042ff00000041850 */
[C---:B-----5:R-:W-:Y:S08]  /*4a30*/  HMMA.16816.F32.BF16 R72, R4.reuse, R8, R72 ;  /* 0x000000080448723c */ /* 0x060ff00000041848 */
[C---:B------:R-:W-:Y:S01]  /*4a40*/  HMMA.16816.F32.BF16 R68, R4.reuse, R10, R68 ;  /* 0x0000000a0444723c */ /* 0x040fe20000041844 */
[----:B------:R-:W1:Y:S07]  /*4a50*/  LDSM.16.MT88.4 R8, [R105+0x8800] ;  /* 0x008800006908783b */ /* 0x000e6e0000004200 */
        /* <DEDUP_REMOVED lines=13> */
[----:B------:R-:W2:Y:S01]  /*4b30*/  LDSM.16.MT88.4 R12, [R97+0x7c00] ;  /* 0x007c0000610c783b */ /* 0x000ea20000004200 */
[----:B----4-:R-:W-:-:S02]  /*4b40*/  F2FP.BF16.F32.PACK_AB R4, R122, R115 ;  /* 0x000000737a04723e */ /* 0x010fc400000010ff */
[----:B------:R-:W-:Y:S02]  /*4b50*/  F2FP.BF16.F32.PACK_AB R5, R112, R123 ;  /* 0x0000007b7005723e */ /* 0x000fe400000010ff */
[----:B------:R-:W-:Y:S02]  /*4b60*/  F2FP.BF16.F32.PACK_AB R6, R130, R113 ;  /* 0x000000718206723e */ /* 0x000fe400000010ff */
[----:B------:R-:W-:-:S07]  /*4b70*/  F2FP.BF16.F32.PACK_AB R7, R159, R110 ;  /* 0x0000006e9f07723e */ /* 0x000fce00000010ff */
[C---:B-1----:R-:W-:Y:S08]  /*4b80*/  HMMA.16816.F32.BF16 R52, R4.reuse, R8, R52 ;  /* 0x000000080434723c */ /* 0x042ff00000041834 */
[C---:B------:R-:W-:Y:S01]  /*4b90*/  HMMA.16816.F32.BF16 R56, R4.reuse, R10, R56 ;  /* 0x0000000a0438723c */ /* 0x040fe20000041838 */
[----:B------:R-:W1:Y:S07]  /*4ba0*/  LDSM.16.MT88.4 R8, [R97+0x8c00] ;  /* 0x008c00006108783b */ /* 0x000e6e0000004200 */
[----:B---3--:R-:W-:Y:S01]  /*4bb0*/  HMMA.16816.F32.BF16 R72, R4, R16, R72 ;  /* 0x000000100448723c */ /* 0x008fe20000041848 */
        /* <DEDUP_REMOVED lines=43> */
[----:B------:R-:W-:-:S04]  /*4e70*/  LEA R4, R0, 0xffffff80, 0x6 ;  /* 0xffffff8000047811 */ /* 0x000fc800078e30ff */
[C---:B------:R-:W-:Y:S02]  /*4e80*/  IADD3 R12, PT, PT, R4.reuse, 0x40, RZ ;  /* 0x00000040040c7810 */ /* 0x040fe40007ffe0ff */
[----:B------:R-:W-:Y:S02]  /*4e90*/  IABS R5, R4 ;  /* 0x0000000400057213 */ /* 0x000fe40000000000 */
[-C--:B--2---:R-:W-:Y:S02]  /*4ea0*/  IABS R8, R11.reuse ;  /* 0x0000000b00087213 */ /* 0x084fe40000000000 */
[-C--:B------:R-:W-:Y:S02]  /*4eb0*/  IABS R6, R11.reuse ;  /* 0x0000000b00067213 */ /* 0x080fe40000000000 */
[----:B------:R-:W1:Y:S01]  /*4ec0*/  I2F.RP R9, R8 ;  /* 0x0000000800097306 */ /* 0x000e620000209400 */
[----:B------:R-:W-:Y:S02]  /*4ed0*/  LOP3.LUT R4, R4, R11, RZ, 0x3c, !PT ;  /* 0x0000000b04047212 */ /* 0x000fe400078e3cff */
[----:B------:R-:W-:-:S02]  /*4ee0*/  IMAD.MOV R6, RZ, RZ, -R6 ;  /* 0x000000ffff067224 */ /* 0x000fc400078e0a06 */
[----:B------:R-:W-:Y:S02]  /*4ef0*/  ISETP.GE.AND P1, PT, R4, RZ, PT ;  /* 0x000000ff0400720c */ /* 0x000fe40003f26270 */
        /* <DEDUP_REMOVED lines=52> */
.L_x_7804:
        /* <DEDUP_REMOVED lines=8> */
.L_x_7805:
[----:B------:R-:W-:Y:S05]  /*52c0*/  BSYNC.RECONVERGENT B0 ;  /* 0x0000000000007941 */ /* 0x000fea0003800200 */
.L_x_7803:
[-C--:B------:R-:W-:Y:S01]  /*52d0*/  ISETP.GE.AND P4, PT, R158, R155.reuse, PT ;  /* 0x0000009b9e00720c */ /* 0x080fe20003f86270 */
[----:B------:R-:W-:Y:S01]  /*52e0*/  IMAD.SHL.U32 R182, R0, 0x40, RZ ;  /* 0x0000004000b67824 */ /* 0x000fe200078e00ff */
[-C--:B------:R-:W-:Y:S01]  /*52f0*/  ISETP.GE.AND P5, PT, R134, R155.reuse, PT ;  /* 0x0000009b8600720c */ /* 0x080fe20003fa6270 */
[----:B------:R-:W-:Y:S01]  /*5300*/  BSSY.RECONVERGENT B1, `(.L_x_7806) ;  /* 0x000017b000017945 */ /* 0x000fe20003800200 */
[----:B------:R-:W-:Y:S02]  /*5310*/  ISETP.GE.AND P3, PT, R160, R155, PT ;  /* 0x0000009ba000720c */ /* 0x000fe40003f66270 */
[----:B------:R-:W-:-:S04]  /*5320*/  LEA R8, P1, R139, R146, 0x1 ;  /* 0x000000928b087211 */ /* 0x000fc800078208ff */
[----:B------:R-:W-:Y:S02]  /*5330*/  LEA.HI.X R9, R139, R147, R140, 0x1, P1 ;  /* 0x000000938b097211 */ /* 0x000fe400008f0c8c */
[----:B------:R-:W-:Y:S01]  /*5340*/  ISETP.NE.AND P1, PT, R89, RZ, PT ;  /* 0x000000ff5900720c */ /* 0x000fe20003f25270 */
[----:B------:R-:W-:Y:S02]  /*5350*/  @!P4 IMAD.MOV.U32 R4, RZ, RZ, R146 ;  /* 0x000000ffff04c224 */ /* 0x000fe400078e0092 */
[----:B------:R-:W-:Y:S01]  /*5360*/  @!P4 IMAD.MOV.U32 R5, RZ, RZ, R147 ;  /* 0x000000ffff05c224 */ /* 0x000fe200078e0093 */
[----:B------:R-:W-:Y:S01]  /*5370*/  @!PT LDS RZ, [RZ] ;  /* 0x00000000fffff984 */ /* 0x000fe20000000800 */
[----:B------:R-:W-:Y:S01]  /*5380*/  @!PT LDS RZ, [RZ] ;  /* 0x00000000fffff984 */ /* 0x000fe20000000800 */
[----:B------:R-:W-:Y:S01]  /*5390*/  @!PT LDS RZ, [RZ] ;  /* 0x00000000fffff984 */ /* 0x000fe20000000800 */
[----:B------:R-:W-:Y:S01]  /*53a0*/  @!P5 LDGSTS.E.BYPASS.LTC128B.128 [R166+0x6000], desc[UR4][R146.64] ;  /* 0x0600000092a6dfae */ /* 0x000fe2000b981a04 */
[----:B------:R-:W-:-:S03]  /*53b0*/  SEL R88, R88, 0xffffffe0, !P1 ;  /* 0xffffffe058587807 */ /* 0x000fc60004800000 */
[----:B------:R-:W-:Y:S02]  /*53c0*/  @P5 STS.128 [R166+0x6000], RZ ;  /* 0x006000ffa6005388 */ /* 0x000fe40000000c00 */
[--C-:B------:R-:W-:Y:S02]  /*53d0*/  IMAD.IADD R123, R121, 0x1, R88.reuse ;  /* 0x00000001797b7824 */ /* 0x100fe400078e0258 */
[----:B------:R-:W-:Y:S01]  /*53e0*/  @!PT LDS RZ, [RZ] ;  /* 0x00000000fffff984 */ /* 0x000fe20000000800 */
[----:B------:R-:W-:Y:S01]  /*53f0*/  @!PT LDS RZ, [RZ] ;  /* 0x00000000fffff984 */ /* 0x000fe20000000800 */
[----:B------:R-:W-:Y:S01]  /*5400*/  @!PT LDS RZ, [RZ] ;  /* 0x00000000fffff984 */ /* 0x000fe20000000800 */
[----:B------:R1:W-:Y:S01]  /*5410*/  @!P4 LDGSTS.E.BYPASS.LTC128B.128 [R166+0x7000], desc[UR4][R4.64+0x40] ;  /* 0x0700004004a6cfae */ /* 0x0003e2000b981a04 */
        /* <DEDUP_REMOVED lines=26> */
[----:B------:R-:W1:Y:S04]  /*55c0*/  LDSM.16.M88.4 R92, [R120+0x3c00] ;  /* 0x003c0000785c783b */ /* 0x000e680000000200 */
[----:B------:R-:W-:Y:S04]  /*55d0*/  LDSM.16.M88.4 R112, [R123] ;  /* 0x000000007b70783b */ /* 0x000fe80000000200 */
[----:B------:R-:W5:Y:S04]  /*55e0*/  LDSM.16.M88.4 R88, [R122+0x3000] ;  /* 0x003000007a58783b */ /* 0x000f680000000200 */
[----:B------:R-:W5:Y:S04]  /*55f0*/  LDSM.16.M88.4 R32, [R122+0x3400] ;  /* 0x003400007a20783b */ /* 0x000f680000000200 */
[----:B------:R-:W5:Y:S04]  /*5600*/  LDSM.16.M88.4 R28, [R122+0x3800] ;  /* 0x003800007a1c783b */ /* 0x000f680000000200 */
[----:B------:R-:W5:Y:S04]  /*5610*/  LDSM.16.M88.4 R108, [R122+0x3c00] ;  /* 0x003c00007a6c783b */ /* 0x000f680000000200 */
[----:B------:R-:W-:Y:S01]  /*5620*/  LDSM.16.M88.4 R96, [R121+0x1000] ;  /* 0x001000007960783b */ /* 0x000fe20000000200 */
[C---:B---3--:R-:W-:Y:S03]  /*5630*/  HMMA.16816.F32.BF16 R24, R100.reuse, R20, RZ ;  /* 0x000000146418723c */ /* 0x048fe600000418ff */
[----:B------:R-:W0:Y:S05]  /*5640*/  LDGDEPBAR ;  /* 0x00000000000079af */ /* 0x000e2a0000000000 */
[C---:B------:R-:W-:Y:S08]  /*5650*/  HMMA.16816.F32.BF16 R20, R100.reuse, R22, RZ ;  /* 0x000000166414723c */ /* 0x040ff000000418ff */
[C---:B----4-:R-:W-:Y:S08]  /*5660*/  HMMA.16816.F32.BF16 R16, R100.reuse, R12, RZ ;  /* 0x0000000c6410723c */ /* 0x050ff000000418ff */
[C---:B------:R-:W-:Y:S08]  /*5670*/  HMMA.16816.F32.BF16 R12, R100.reuse, R14, RZ ;  /* 0x0000000e640c723c */ /* 0x040ff000000418ff */
[C---:B--2---:R-:W-:Y:S08]  /*5680*/  HMMA.16816.F32.BF16 R8, R100.reuse, R4, RZ ;  /* 0x000000046408723c */ /* 0x044ff000000418ff */
[C---:B------:R-:W-:Y:S08]  /*5690*/  HMMA.16816.F32.BF16 R4, R100.reuse, R6, RZ ;  /* 0x000000066404723c */ /* 0x040ff000000418ff */
[C---:B-1----:R-:W-:Y:S08]  /*56a0*/  HMMA.16816.F32.BF16 R104, R100.reuse, R92, RZ ;  /* 0x0000005c6468723c */ /* 0x042ff000000418ff */
[----:B------:R-:W-:Y:S01]  /*56b0*/  HMMA.16816.F32.BF16 R100, R100, R94, RZ ;  /* 0x0000005e6464723c */ /* 0x000fe200000418ff */
[----:B------:R-:W1:Y:S07]  /*56c0*/  LDSM.16.M88.4 R92, [R120+0x4000] ;  /* 0x00400000785c783b */ /* 0x000e6e0000000200 */
[C---:B-----5:R-:W-:Y:S08]  /*56d0*/  HMMA.16816.F32.BF16 R24, R112.reuse, R88, R24 ;  /* 0x000000587018723c */ /* 0x060ff00000041818 */
[C---:B------:R-:W-:Y:S01]  /*56e0*/  HMMA.16816.F32.BF16 R20, R112.reuse, R90, R20 ;  /* 0x0000005a7014723c */ /* 0x040fe20000041814 */
        /* <DEDUP_REMOVED lines=8> */
[----:B------:R-:W-:Y:S01]  /*5770*/  HMMA.16816.F32.BF16 R100, R112, R110, R100 ;  /* 0x0000006e7064723c */ /* 0x000fe20000041864 */
[----:B------:R-:W-:Y:S01]  /*5780*/  LDSM.16.M88.4 R108, [R122+0x4800] ;  /* 0x004800007a6c783b */ /* 0x000fe20000000200 */
[----:B------:R-:W-:-:S06]  /*5790*/  LOP3.LUT R113, R182, R87, RZ, 0xfc, !PT ;  /* 0x00000057b6717212 */ /* 0x000fcc00078efcff */
        /* <DEDUP_REMOVED lines=12> */
[----:B------:R-:W4:Y:S03]  /*5860*/  LDSM.16.M88.4 R28, [R120+0x5000] ;  /* 0x00500000781c783b */ /* 0x000f260000000200 */
[C---:B-1----:R-:W-:Y:S08]  /*5870*/  HMMA.16816.F32.BF16 R8, R92.reuse, R108, R8 ;  /* 0x0000006c5c08723c */ /* 0x042ff00000041808 */
[C---:B--2---:R-:W-:Y:S08]  /*5880*/  HMMA.16816.F32.BF16 R24, R92.reuse, R88, R24 ;  /* 0x000000585c18723c */ /* 0x044ff00000041818 */
[C---:B------:R-:W-:Y:S01]  /*5890*/  HMMA.16816.F32.BF16 R20, R92.reuse, R90, R20 ;  /* 0x0000005a5c14723c */ /* 0x040fe20000041814 */
[----:B------:R-:W-:Y:S07]  /*58a0*/  LDSM.16.M88.4 R88, [R123+0x2000] ;  /* 0x002000007b58783b */ /* 0x000fee0000000200 */
[C---:B------:R-:W-:Y:S01]  /*58b0*/  HMMA.16816.F32.BF16 R108, R92.reuse, R110, R4 ;  /* 0x0000006e5c6c723c */ /* 0x040fe20000041804 */
[----:B------:R-:W1:Y:S07]  /*58c0*/  LDSM.16.M88.4 R4, [R122+0x5000] ;  /* 0x005000007a04783b */ /* 0x000e6e0000000200 */
[C---:B---3--:R-:W-:Y:S08]  /*58d0*/  HMMA.16816.F32.BF16 R16, R92.reuse, R32, R16 ;  /* 0x000000205c10723c */ /* 0x048ff00000041810 */
[----:B------:R-:W-:Y:S01]  /*58e0*/  HMMA.16816.F32.BF16 R12, R92, R34, R12 ;  /* 0x000000225c0c723c */ /* 0x000fe2000004180c */
[----:B------:R-:W2:Y:S07]  /*58f0*/  LDSM.16.M88.4 R32, [R122+0x4c00] ;  /* 0x004c00007a20783b */ /* 0x000eae0000000200 */
[C---:B----4-:R-:W-:Y:S08]  /*5900*/  HMMA.16816.F32.BF16 R24, R96.reuse, R28, R24 ;  /* 0x0000001c6018723c */ /* 0x050ff00000041818 */
[----:B------:R-:W-:Y:S01]  /*5910*/  HMMA.16816.F32.BF16 R20, R96, R30, R20 ;  /* 0x0000001e6014723c */ /* 0x000fe20000041814 */
[----:B------:R-:W3:Y:S11]  /*5920*/  LDSM.16.M88.4 R28, [R120+0x5400] ;  /* 0x00540000781c783b */ /* 0x000ef60000000200 */
[----:B-1----:R-:W-:Y:S01]  /*5930*/  HMMA.16816.F32.BF16 R24, R88, R4, R24 ;  /* 0x000000045818723c */ /* 0x002fe20000041818 */
[----:B------:R-:W-:-:S05]  /*5940*/  VIADD R5, R113, 0xffffff80 ;  /* 0xffffff8071057836 */ /* 0x000fca0000000000 */
[-C--:B------:R-:W-:Y:S02]  /*5950*/  ISETP.GT.AND P1, PT, R116, R5.reuse, PT ;  /* 0x000000057400720c */ /* 0x080fe40003f24270 */
[----:B------:R-:W-:Y:S01]  /*5960*/  ISETP.GE.AND P6, PT, R5, R138, PT ;  /* 0x0000008a0500720c */ /* 0x000fe20003fc6270 */
[----:B------:R-:W-:Y:S01]  /*5970*/  HMMA.16816.F32.BF16 R20, R88, R6, R20 ;  /* 0x000000065814723c */ /* 0x000fe20000041814 */
[----:B------:R-:W-:-:S07]  /*5980*/  ISETP.GT.AND P2, PT, R84, R5, PT ;  /* 0x000000055400720c */ /* 0x000fce0003f44270 */
[C---:B--2---:R-:W-:Y:S02]  /*5990*/  HMMA.16816.F32.BF16 R104, R92.reuse, R32, R104 ;  /* 0x000000205c68723c */ /* 0x044fe40000041868 */
[----:B------:R-:W-:Y:S02]  /*59a0*/  FSEL R24, R24, -INF , !P1 ;  /* 0xff80000018187808 */ /* 0x000fe40004800000 */
[----:B------:R-:W-:Y:S01]  /*59b0*/  ISETP.GE.AND P1, PT, R5, R137, PT ;  /* 0x000000890500720c */ /* 0x000fe20003f26270 */
[----:B------:R-:W-:Y:S01]  /*59c0*/  VIADD R5, R113, 0xffffff81 ;  /* 0xffffff8171057836 */ /* 0x000fe20000000000 */
[----:B------:R-:W-:Y:S02]  /*59d0*/  FSEL R26, R26, -INF , !P2 ;  /* 0xff8000001a1a7808 */ /* 0x000fe40005000000 */
[----:B------:R-:W-:Y:S01]  /*59e0*/  HMMA.16816.F32.BF16 R100, R92, R34, R100 ;  /* 0x000000225c64723c */ /* 0x000fe20000041864 */
[----:B------:R-:W1:Y:S01]  /*59f0*/  LDSM.16.M88.4 R92, [R122+0x5400] ;  /* 0x005400007a5c783b */ /* 0x000e620000000200 */
[----:B------:R-:W-:-:S02]  /*5a00*/  ISETP.GT.AND P2, PT, R116, R5, PT ;  /* 0x000000057400720c */ /* 0x000fc40003f44270 */
[----:B------:R-:W-:Y:S01]  /*5a10*/  FSEL R186, R24, -INF , !P6 ;  /* 0xff80000018ba7808 */ /* 0x000fe20007000000 */
[----:B------:R-:W2:Y:S01]  /*5a20*/  LDSM.16.M88.4 R32, [R120+0x5800] ;  /* 0x005800007820783b */ /* 0x000ea20000000200 */
[----:B------:R-:W-:Y:S02]  /*5a30*/  FSEL R184, R26, -INF , !P1 ;  /* 0xff8000001ab87808 */ /* 0x000fe40004800000 */
[C---:B---3--:R-:W-:Y:S01]  /*5a40*/  HMMA.16816.F32.BF16 R16, R96.reuse, R28, R16 ;  /* 0x0000001c6010723c */ /* 0x048fe20000041810 */
[----:B------:R-:W-:Y:S02]  /*5a50*/  FSEL R25, R25, -INF , !P2 ;  /* 0xff80000019197808 */ /* 0x000fe40005000000 */
[C---:B------:R-:W-:Y:S02]  /*5a60*/  ISETP.GE.AND P6, PT, R5.reuse, R138, PT ;  /* 0x0000008a0500720c */ /* 0x040fe40003fc6270 */
[----:B------:R-:W-:Y:S02]  /*5a70*/  ISETP.GE.AND P1, PT, R5, R137, PT ;  /* 0x000000890500720c */ /* 0x000fe40003f26270 */
[----:B------:R-:W-:Y:S01]  /*5a80*/  ISETP.GT.AND P2, PT, R84, R5, PT ;  /* 0x000000055400720c */ /* 0x000fe20003f44270 */
[----:B------:R-:W-:Y:S01]  /*5a90*/  HMMA.16816.F32.BF16 R12, R96, R30, R12 ;  /* 0x0000001e600c723c */ /* 0x000fe2000004180c */
[----:B------:R-:W-:Y:S01]  /*5aa0*/  VIADD R31, R113, 0xffffff88 ;  /* 0xffffff88711f7836 */ /* 0x000fe20000000000 */
[----:B------:R-:W3:Y:S01]  /*5ab0*/  LDSM.16.M88.4 R4, [R122+0x5800] ;  /* 0x005800007a04783b */ /* 0x000ee20000000200 */
[----:B------:R-:W-:-:S02]  /*5ac0*/  FSEL R27, R27, -INF , !P2 ;  /* 0xff8000001b1b7808 */ /* 0x000fc40005000000 */
[----:B------:R-:W-:Y:S02]  /*5ad0*/  FSEL R29, R25, -INF , !P6 ;  /* 0xff800000191d7808 */ /* 0x000fe40007000000 */
[----:B------:R-:W-:Y:S02]  /*5ae0*/  ISETP.GT.AND P2, PT, R116, R31, PT ;  /* 0x0000001f7400720c */ /* 0x000fe40003f44270 */
[----:B------:R-:W-:Y:S02]  /*5af0*/  FSEL R188, R27, -INF , !P1 ;  /* 0xff8000001bbc7808 */ /* 0x000fe40004800000 */
[----:B------:R-:W-:Y:S01]  /*5b00*/  FSEL R20, R20, -INF , !P2 ;  /* 0xff80000014147808 */ /* 0x000fe20005000000 */
[----:B------:R-:W4:Y:S01]  /*5b10*/  LDSM.16.M88.4 R24, [R120+0x5c00] ;  /* 0x005c00007818783b */ /* 0x000f220000000200 */
[C---:B------:R-:W-:Y:S02]  /*5b20*/  ISETP.GE.AND P6, PT, R31.reuse, R138, PT ;  /* 0x0000008a1f00720c */ /* 0x040fe40003fc6270 */
[----:B------:R-:W-:-:S02]  /*5b30*/  ISETP.GE.AND P1, PT, R31, R137, PT ;  /* 0x000000891f00720c */ /* 0x000fc40003f26270 */
[----:B------:R-:W-:Y:S01]  /*5b40*/  ISETP.GT.AND P2, PT, R84, R31, PT ;  /* 0x0000001f5400720c */ /* 0x000fe20003f44270 */
[----:B------:R-:W-:-:S03]  /*5b50*/  VIADD R31, R113, 0xffffff89 ;  /* 0xffffff89711f7836 */ /* 0x000fc60000000000 */
[----:B------:R-:W-:Y:S02]  /*5b60*/  FSEL R22, R22, -INF , !P2 ;  /* 0xff80000016167808 */ /* 0x000fe40005000000 */
[-C--:B------:R-:W-:Y:S01]  /*5b70*/  ISETP.GT.AND P2, PT, R116, R31.reuse, PT ;  /* 0x0000001f7400720c */ /* 0x080fe20003f44270 */
[----:B-1----:R-:W-:Y:S01]  /*5b80*/  HMMA.16816.F32.BF16 R16, R88, R92, R16 ;  /* 0x0000005c5810723c */ /* 0x002fe20000041810 */
[----:B------:R-:W-:Y:S02]  /*5b90*/  FSEL R190, R22, -INF , !P1 ;  /* 0xff80000016be7808 */ /* 0x000fe40004800000 */
[----:B------:R-:W-:Y:S01]  /*5ba0*/  FSEL R194, R21, -INF , !P2 ;  /* 0xff80000015c27808 */ /* 0x000fe20005000000 */
[----:B------:R-:W-:Y:S01]  /*5bb0*/  VIADD R21, R113, 0xffffff90 ;  /* 0xffffff9071157836 */ /* 0x000fe20000000000 */
[----:B------:R-:W-:Y:S02]  /*5bc0*/  ISETP.GT.AND P1, PT, R84, R31, PT ;  /* 0x0000001f5400720c */ /* 0x000fe40003f24270 */
[----:B------:R-:W-:Y:S01]  /*5bd0*/  FSEL R92, R20, -INF , !P6 ;  /* 0xff800000145c7808 */ /* 0x000fe20007000000 */
[----:B--2---:R-:W-:Y:S01]  /*5be0*/  HMMA.16816.F32.BF16 R8, R96, R32, R8 ;  /* 0x000000206008723c */ /* 0x004fe20000041808 */
[----:B------:R-:W-:Y:S01]  /*5bf0*/  FSEL R23, R23, -INF , !P1 ;  /* 0xff80000017177808 */ /* 0x000fe20004800000 */
[----:B------:R-:W-:Y:S01]  /*5c00*/  VIADD R32, R0, 0xfffffffe ;  /* 0xfffffffe00207836 */ /* 0x000fe20000000000 */
[----:B------:R-:W-:-:S02]  /*5c10*/  ISETP.GE.AND P6, PT, R31, R138, PT ;  /* 0x0000008a1f00720c */ /* 0x000fc40003fc6270 */
[----:B------:R-:W-:Y:S02]  /*5c20*/  ISETP.GE.AND P2, PT, R31, R137, PT ;  /* 0x000000891f00720c */ /* 0x000fe40003f46270 */
[-C--:B------:R-:W-:Y:S01]  /*5c30*/  ISETP.GT.AND P1, PT, R116, R21.reuse, PT ;  /* 0x000000157400720c */ /* 0x080fe20003f24270 */
[----:B------:R-:W-:Y:S01]  /*5c40*/  HMMA.16816.F32.BF16 R12, R88, R94, R12 ;  /* 0x0000005e580c723c */ /* 0x000fe2000004180c */
[----:B------:R-:W-:Y:S02]  /*5c50*/  FSEL R194, R194, -INF , !P6 ;  /* 0xff800000c2c27808 */ /* 0x000fe40007000000 */
[----:B------:R-:W-:Y:S02]  /*5c60*/  FSEL R192, R23, -INF , !P2 ;  /* 0xff80000017c07808 */ /* 0x000fe40005000000 */
[----:B------:R-:W-:Y:S02]  /*5c70*/  FSEL R16, R16, -INF , !P1 ;  /* 0xff80000010107808 */ /* 0x000fe40004800000 */
[----:B------:R-:W-:Y:S01]  /*5c80*/  ISETP.GE.AND P6, PT, R21, R138, PT ;  /* 0x0000008a1500720c */ /* 0x000fe20003fc6270 */
[----:B------:R-:W-:Y:S01]  /*5c90*/  HMMA.16816.F32.BF16 R108, R96, R34, R108 ;  /* 0x00000022606c723c */ /* 0x000fe2000004186c */
[----:B------:R-:W-:-:S02]  /*5ca0*/  ISETP.GT.AND P2, PT, R84, R21, PT ;  /* 0x000000155400720c */ /* 0x000fc40003f44270 */
[----:B------:R-:W-:Y:S01]  /*5cb0*/  ISETP.GE.AND P1, PT, R21, R137, PT ;  /* 0x000000891500720c */ /* 0x000fe20003f26270 */
[C---:B------:R-:W-:Y:S01]  /*5cc0*/  VIADD R21, R113.reuse, 0xffffff91 ;  /* 0xffffff9171157836 */ /* 0x040fe20000000000 */
[----:B------:R-:W-:Y:S02]  /*5cd0*/  FSEL R18, R18, -INF , !P2 ;  /* 0xff80000012127808 */ /* 0x000fe40005000000 */
[----:B------:R-:W-:Y:S01]  /*5ce0*/  FSEL R180, R16, -INF , !P6 ;  /* 0xff80000010b47808 */ /* 0x000fe20007000000 */
[----:B---3--:R-:W-:Y:S01]  /*5cf0*/  HMMA.16816.F32.BF16 R8, R88, R4, R8 ;  /* 0x000000045808723c */ /* 0x008fe20000041808 */
[----:B------:R-:W-:Y:S01]  /*5d00*/  ISETP.GT.AND P2, PT, R116, R21, PT ;  /* 0x000000157400720c */ /* 0x000fe20003f44270 */
[----:B------:R-:W-:Y:S01]  /*5d10*/  VIADD R5, R113, 0xffffff98 ;  /* 0xffffff9871057836 */ /* 0x000fe20000000000 */
[----:B------:R-:W-:Y:S02]  /*5d20*/  FSEL R172, R18, -INF , !P1 ;  /* 0xff80000012ac7808 */ /* 0x000fe40004800000 */
[----:B------:R-:W-:-:S02]  /*5d30*/  FSEL R17, R17, -INF , !P2 ;  /* 0xff80000011117808 */ /* 0x000fc40005000000 */
[----:B------:R-:W-:Y:S01]  /*5d40*/  ISETP.GT.AND P2, PT, R84, R21, PT ;  /* 0x000000155400720c */ /* 0x000fe20003f44270 */
[----:B----4-:R-:W-:Y:S01]  /*5d50*/  HMMA.16816.F32.BF16 R104, R96, R24, R104 ;  /* 0x000000186068723c */ /* 0x010fe20000041868 */
[----:B------:R-:W-:Y:S02]  /*5d60*/  ISETP.GE.AND P6, PT, R21, R138, PT ;  /* 0x0000008a1500720c */ /* 0x000fe40003fc6270 */
[----:B------:R-:W-:Y:S02]  /*5d70*/  FSEL R19, R19, -INF , !P2 ;  /* 0xff80000013137808 */ /* 0x000fe40005000000 */
[----:B------:R-:W-:Y:S02]  /*5d80*/  ISETP.GE.AND P1, PT, R21, R137, PT ;  /* 0x000000891500720c */ /* 0x000fe40003f26270 */
[----:B------:R-:W-:Y:S01]  /*5d90*/  ISETP.GT.AND P2, PT, R116, R5, PT ;  /* 0x000000057400720c */ /* 0x000fe20003f44270 */
[----:B------:R-:W1:Y:S01]  /*5da0*/  LDSM.16.M88.4 R20, [R122+0x5c00] ;  /* 0x005c00007a14783b */ /* 0x000e620000000200 */
[----:B------:R-:W-:Y:S01]  /*5db0*/  FSEL R178, R17, -INF , !P6 ;  /* 0xff80000011b27808 */ /* 0x000fe20007000000 */
[----:B------:R-:W-:Y:S01]  /*5dc0*/  HMMA.16816.F32.BF16 R108, R88, R6, R108 ;  /* 0x00000006586c723c */ /* 0x000fe2000004186c */
[----:B------:R-:W-:Y:S01]  /*5dd0*/  FSEL R170, R19, -INF , !P1 ;  /* 0xff80000013aa7808 */ /* 0x000fe20004800000 */
[----:B------:R-:W-:Y:S01]  /*5de0*/  VIADD R7, R113, 0xffffffa9 ;  /* 0xffffffa971077836 */ /* 0x000fe20000000000 */
[----:B------:R-:W-:Y:S01]  /*5df0*/  FSEL R12, R12, -INF , !P2 ;  /* 0xff8000000c0c7808 */ /* 0x000fe20005000000 */
[----:B------:R-:W-:-:S04]  /*5e00*/  DEPBAR.LE SB0, 0x0 ;  /* 0x000080000000791a */ /* 0x000fc80000000000 */
[----:B------:R-:W-:Y:S01]  /*5e10*/  BAR.SYNC.DEFER_BLOCKING 0x0 ;  /* 0x0000000000007b1d */ /* 0x000fe20000010000 */
[C---:B------:R-:W-:Y:S01]  /*5e20*/  ISETP.GE.AND P6, PT, R5.reuse, R138, PT ;  /* 0x0000008a0500720c */ /* 0x040fe20003fc6270 */
[----:B------:R-:W-:Y:S01]  /*5e30*/  HMMA.16816.F32.BF16 R100, R96, R26, R100 ;  /* 0x0000001a6064723c */ /* 0x000fe20000041864 */
[----:B------:R-:W-:Y:S02]  /*5e40*/  ISETP.GT.AND P1, PT, R84, R5, PT ;  /* 0x000000055400720c */ /* 0x000fe40003f24270 */
[----:B------:R-:W-:Y:S01]  /*5e50*/  ISETP.GE.AND P2, PT, R5, R137, PT ;  /* 0x000000890500720c */ /* 0x000fe20003f46270 */
[----:B------:R-:W-:Y:S01]  /*5e60*/  VIADD R5, R113, 0xffffff99 ;  /* 0xffffff9971057836 */ /* 0x000fe20000000000 */
[----:B------:R-:W-:Y:S02]  /*5e70*/  FSEL R14, R14, -INF , !P1 ;  /* 0xff8000000e0e7808 */ /* 0x000fe40004800000 */
[----:B------:R-:W-:Y:S02]  /*5e80*/  FSEL R176, R12, -INF , !P6 ;  /* 0xff8000000cb07808 */ /* 0x000fe40007000000 */
[----:B------:R-:W-:-:S02]  /*5e90*/  ISETP.GT.AND P1, PT, R116, R5, PT ;  /* 0x000000057400720c */ /* 0x000fc40003f24270 */
[----:B------:R-:W-:Y:S02]  /*5ea0*/  FSEL R168, R14, -INF , !P2 ;  /* 0xff8000000ea87808 */ /* 0x000fe40005000000 */
[----:B------:R-:W-:Y:S02]  /*5eb0*/  FSEL R13, R13, -INF , !P1 ;  /* 0xff8000000d0d7808 */ /* 0x000fe40004800000 */
[C---:B------:R-:W-:Y:S02]  /*5ec0*/  ISETP.GE.AND P6, PT, R5.reuse, R138, PT ;  /* 0x0000008a0500720c */ /* 0x040fe40003fc6270 */
[----:B------:R-:W-:Y:S02]  /*5ed0*/  ISETP.GT.AND P2, PT, R84, R5, PT ;  /* 0x000000055400720c */ /* 0x000fe40003f44270 */
[----:B------:R-:W-:Y:S01]  /*5ee0*/  ISETP.GE.AND P1, PT, R5, R137, PT ;  /* 0x000000890500720c */ /* 0x000fe20003f26270 */
[----:B------:R-:W-:Y:S01]  /*5ef0*/  VIADD R5, R113, 0xffffffa0 ;  /* 0xffffffa071057836 */ /* 0x000fe20000000000 */
[----:B------:R-:W-:-:S02]  /*5f00*/  FSEL R15, R15, -INF , !P2 ;  /* 0xff8000000f0f7808 */ /* 0x000fc40005000000 */
[----:B------:R-:W-:Y:S02]  /*5f10*/  FSEL R174, R13, -INF , !P6 ;  /* 0xff8000000dae7808 */ /* 0x000fe40007000000 */
[-C--:B------:R-:W-:Y:S02]  /*5f20*/  ISETP.GT.AND P2, PT, R116, R5.reuse, PT ;  /* 0x000000057400720c */ /* 0x080fe40003f44270 */
[----:B------:R-:W-:Y:S01]  /*5f30*/  FSEL R154, R15, -INF , !P1 ;  /* 0xff8000000f9a7808 */ /* 0x000fe20004800000 */
[----:B-1----:R-:W-:Y:S01]  /*5f40*/  HMMA.16816.F32.BF16 R104, R88, R20, R104 ;  /* 0x000000145868723c */ /* 0x002fe20000041868 */
[----:B------:R-:W-:Y:S02]  /*5f50*/  FSEL R8, R8, -INF , !P2 ;  /* 0xff80000008087808 */ /* 0x000fe40005000000 */
[----:B------:R-:W-:Y:S02]  /*5f60*/  ISETP.GE.AND P6, PT, R5, R138, PT ;  /* 0x0000008a0500720c */ /* 0x000fe40003fc6270 */
[----:B------:R-:W-:-:S02]  /*5f70*/  ISETP.GT.AND P1, PT, R84, R5, PT ;  /* 0x000000055400720c */ /* 0x000fc40003f24270 */
[----:B------:R-:W-:Y:S01]  /*5f80*/  ISETP.GE.AND P2, PT, R5, R137, PT ;  /* 0x000000890500720c */ /* 0x000fe20003f46270 */
[----:B------:R-:W-:Y:S01]  /*5f90*/  VIADD R5, R113, 0xffffffa1 ;  /* 0xffffffa171057836 */ /* 0x000fe20000000000 */
[----:B------:R-:W-:Y:S01]  /*5fa0*/  FSEL R10, R10, -INF , !P1 ;  /* 0xff8000000a0a7808 */ /* 0x000fe20004800000 */
[----:B------:R-:W-:Y:S01]  /*5fb0*/  HMMA.16816.F32.BF16 R100, R88, R22, R100 ;  /* 0x000000165864723c */ /* 0x000fe20000041864 */
[----:B------:R-:W-:Y:S02]  /*5fc0*/  FSEL R130, R8, -INF , !P6 ;  /* 0xff80000008827808 */ /* 0x000fe40007000000 */
[-C--:B------:R-:W-:Y:S02]  /*5fd0*/  ISETP.GT.AND P1, PT, R116, R5.reuse, PT ;  /* 0x000000057400720c */ /* 0x080fe40003f24270 */
[----:B------:R-:W-:Y:S02]  /*5fe0*/  FSEL R114, R10, -INF , !P2 ;  /* 0xff8000000a727808 */ /* 0x000fe40005000000 */
[----:B------:R-:W-:-:S02]  /*5ff0*/  ISETP.GT.AND P2, PT, R84, R5, PT ;  /* 0x000000055400720c */ /* 0x000fc40003f44270 */
[----:B------:R-:W-:Y:S02]  /*6000*/  FSEL R9, R9, -INF , !P1 ;  /* 0xff80000009097808 */ /* 0x000fe40004800000 */
[C---:B------:R-:W-:Y:S02]  /*6010*/  ISETP.GE.AND P6, PT, R5.reuse, R138, PT ;  /* 0x0000008a0500720c */ /* 0x040fe40003fc6270 */
[----:B------:R-:W-:Y:S01]  /*6020*/  ISETP.GE.AND P1, PT, R5, R137, PT ;  /* 0x000000890500720c */ /* 0x000fe20003f26270 */
[----:B------:R-:W-:Y:S01]  /*6030*/  VIADD R5, R113, 0xffffffa8 ;  /* 0xffffffa871057836 */ /* 0x000fe20000000000 */
[----:B------:R-:W-:Y:S02]  /*6040*/  FSEL R11, R11, -INF , !P2 ;  /* 0xff8000000b0b7808 */ /* 0x000fe40005000000 */
[----:B------:R-:W-:Y:S02]  /*6050*/  FSEL R136, R9, -INF , !P6 ;  /* 0xff80000009887808 */ /* 0x000fe40007000000 */
[----:B------:R-:W-:-:S02]  /*6060*/  ISETP.GT.AND P2, PT, R116, R5, PT ;  /* 0x000000057400720c */ /* 0x000fc40003f44270 */
[----:B------:R-:W-:Y:S02]  /*6070*/  FSEL R112, R11, -INF , !P1 ;  /* 0xff8000000b707808 */ /* 0x000fe40004800000 */
[----:B------:R-:W-:Y:S02]  /*6080*/  ISETP.GT.AND P1, PT, R84, R5, PT ;  /* 0x000000055400720c */ /* 0x000fe40003f24270 */
[----:B------:R-:W-:Y:S02]  /*6090*/  FSEL R108, R108, -INF , !P2 ;  /* 0xff8000006c6c7808 */ /* 0x000fe40005000000 */
[----:B------:R-:W-:Y:S02]  /*60a0*/  ISETP.GE.AND P2, PT, R5, R137, PT ;  /* 0x000000890500720c */ /* 0x000fe40003f46270 */
[----:B------:R-:W-:Y:S02]  /*60b0*/  FSEL R110, R110, -INF , !P1 ;  /* 0xff8000006e6e7808 */ /* 0x000fe40004800000 */
[----:B------:R-:W-:-:S02]  /*60c0*/  ISETP.GT.AND P1, PT, R116, R7, PT ;  /* 0x000000077400720c */ /* 0x000fc40003f24270 */
[----:B------:R-:W-:Y:S02]  /*60d0*/  FSEL R110, R110, -INF , !P2 ;  /* 0xff8000006e6e7808 */ /* 0x000fe40005000000 */
[----:B------:R-:W-:Y:S02]  /*60e0*/  ISETP.GT.AND P2, PT, R84, R7, PT ;  /* 0x000000075400720c */ /* 0x000fe40003f44270 */
[----:B------:R-:W-:Y:S01]  /*60f0*/  ISETP.GE.AND P6, PT, R5, R138, PT ;  /* 0x0000008a0500720c */ /* 0x000fe20003fc6270 */
[----:B------:R-:W-:Y:S01]  /*6100*/  VIADD R5, R113, 0xffffffb0 ;  /* 0xffffffb071057836 */ /* 0x000fe20000000000 */
[----:B------:R-:W-:Y:S02]  /*6110*/  FSEL R109, R109, -INF , !P1 ;  /* 0xff8000006d6d7808 */ /* 0x000fe40004800000 */
[----:B------:R-:W-:Y:S02]  /*6120*/  ISETP.GE.AND P1, PT, R7, R137, PT ;  /* 0x000000890700720c */ /* 0x000fe40003f26270 */
[----:B------:R-:W-:-:S02]  /*6130*/  FSEL R111, R111, -INF , !P2 ;  /* 0xff8000006f6f7808 */ /* 0x000fc40005000000 */
[----:B------:R-:W-:Y:S02]  /*6140*/  FSEL R122, R108, -INF , !P6 ;  /* 0xff8000006c7a7808 */ /* 0x000fe40007000000 */
[----:B------:R-:W-:Y:S01]  /*6150*/  ISETP.GE.AND P6, PT, R7, R138, PT ;  /* 0x0000008a0700720c */ /* 0x000fe20003fc6270 */
[----:B------:R-:W-:Y:S01]  /*6160*/  VIADD R7, R113, 0xffffffb1 ;  /* 0xffffffb171077836 */ /* 0x000fe20000000000 */
[----:B------:R-:W-:Y:S02]  /*6170*/  FSEL R120, R111, -INF , !P1 ;  /* 0xff8000006f787808 */ /* 0x000fe40004800000 */
[-C--:B------:R-:W-:Y:S02]  /*6180*/  ISETP.GT.AND P2, PT, R116, R5.reuse, PT ;  /* 0x000000057400720c */ /* 0x080fe40003f44270 */
[----:B------:R-:W-:Y:S02]  /*6190*/  ISETP.GT.AND P1, PT, R84, R5, PT ;  /* 0x000000055400720c */ /* 0x000fe40003f24270 */
[----:B------:R-:W-:-:S02]  /*61a0*/  FSEL R152, R109, -INF , !P6 ;  /* 0xff8000006d987808 */ /* 0x000fc40007000000 */
[CC--:B------:R-:W-:Y:S02]  /*61b0*/  ISETP.GE.AND P6, PT, R5.reuse, R138.reuse, PT ;  /* 0x0000008a0500720c */ /* 0x0c0fe40003fc6270 */
[----:B------:R-:W-:Y:S02]  /*61c0*/  FSEL R104, R104, -INF , !P2 ;  /* 0xff80000068687808 */ /* 0x000fe40005000000 */
[----:B------:R-:W-:Y:S02]  /*61d0*/  FSEL R24, R106, -INF , !P1 ;  /* 0xff8000006a187808 */ /* 0x000fe40004800000 */
[----:B------:R-:W-:Y:S02]  /*61e0*/  ISETP.GT.AND P1, PT, R116, R7, PT ;  /* 0x000000077400720c */ /* 0x000fe40003f24270 */
[----:B------:R-:W-:Y:S01]  /*61f0*/  ISETP.GE.AND P2, PT, R5, R137, PT ;  /* 0x000000890500720c */ /* 0x000fe20003f46270 */
[C---:B------:R-:W-:Y:S01]  /*6200*/  VIADD R5, R113.reuse, 0xffffffb8 ;  /* 0xffffffb871057836 */ /* 0x040fe20000000000 */
[----:B------:R-:W-:Y:S01]  /*6210*/  FSEL R104, R104, -INF , !P6 ;  /* 0xff80000068687808 */ /* 0x000fe20007000000 */
[----:B------:R-:W-:Y:S01]  /*6220*/  VIADD R113, R113, 0xffffffb9 ;  /* 0xffffffb971717836 */ /* 0x000fe20000000000 */
[----:B------:R-:W-:-:S02]  /*6230*/  ISETP.GE.AND P6, PT, R7, R138, PT ;  /* 0x0000008a0700720c */ /* 0x000fc40003fc6270 */
[----:B------:R-:W-:Y:S02]  /*6240*/  FSEL R30, R105, -INF , !P1 ;  /* 0xff800000691e7808 */ /* 0x000fe40004800000 */
[----:B------:R-:W-:Y:S02]  /*6250*/  FSEL R24, R24, -INF , !P2 ;  /* 0xff80000018187808 */ /* 0x000fe40005000000 */
[----:B------:R-:W-:Y:S02]  /*6260*/  ISETP.GT.AND P2, PT, R84, R7, PT ;  /* 0x000000075400720c */ /* 0x000fe40003f44270 */
[----:B------:R-:W-:Y:S02]  /*6270*/  FSEL R30, R30, -INF , !P6 ;  /* 0xff8000001e1e7808 */ /* 0x000fe40007000000 */
[----:B------:R-:W-:Y:S02]  /*6280*/  ISETP.GT.AND P6, PT, R116, R5, PT ;  /* 0x000000057400720c */ /* 0x000fe40003fc4270 */
[----:B------:R-:W-:-:S02]  /*6290*/  FSEL R26, R107, -INF , !P2 ;  /* 0xff8000006b1a7808 */ /* 0x000fc40005000000 */
[----:B------:R-:W-:Y:S02]  /*62a0*/  ISETP.GE.AND P2, PT, R5, R138, PT ;  /* 0x0000008a0500720c */ /* 0x000fe40003f46270 */
[----:B------:R-:W-:Y:S02]  /*62b0*/  FSEL R28, R100, -INF , !P6 ;  /* 0xff800000641c7808 */ /* 0x000fe40007000000 */
[----:B------:R-:W-:Y:S02]  /*62c0*/  ISETP.GT.AND P6, PT, R84, R5, PT ;  /* 0x000000055400720c */ /* 0x000fe40003fc4270 */
[----:B------:R-:W-:Y:S02]  /*62d0*/  FSEL R28, R28, -INF , !P2 ;  /* 0xff8000001c1c7808 */ /* 0x000fe40005000000 */
[----:B------:R-:W-:Y:S02]  /*62e0*/  ISETP.GT.AND P2, PT, R116, R113, PT ;  /* 0x000000717400720c */ /* 0x000fe40003f44270 */
[----:B------:R-:W-:-:S02]  /*62f0*/  FSEL R95, R102, -INF , !P6 ;  /* 0xff800000665f7808 */ /* 0x000fc40007000000 */
[----:B------:R-:W-:Y:S02]  /*6300*/  ISETP.GE.AND P6, PT, R113, R138, PT ;  /* 0x0000008a7100720c */ /* 0x000fe40003fc6270 */
[----:B------:R-:W-:Y:S02]  /*6310*/  FSEL R25, R101, -INF , !P2 ;  /* 0xff80000065197808 */ /* 0x000fe40005000000 */
[----:B------:R-:W-:Y:S02]  /*6320*/  ISETP.GE.AND P1, PT, R7, R137, PT ;  /* 0x000000890700720c */ /* 0x000fe40003f26270 */
[----:B------:R-:W-:Y:S02]  /*6330*/  FSEL R25, R25, -INF , !P6 ;  /* 0xff80000019197808 */ /* 0x000fe40007000000 */
[----:B------:R-:W-:Y:S02]  /*6340*/  ISETP.GT.U32.AND P6, PT, R32, R143, PT ;  /* 0x0000008f2000720c */ /* 0x000fe40003fc4070 */
[----:B------:R-:W-:-:S02]  /*6350*/  FSEL R26, R26, -INF , !P1 ;  /* 0xff8000001a1a7808 */ /* 0x000fc40004800000 */
[-C--:B------:R-:W-:Y:S02]  /*6360*/  ISETP.GE.AND P1, PT, R5, R137.reuse, PT ;  /* 0x000000890500720c */ /* 0x080fe40003f26270 */
[----:B------:R-:W-:Y:S02]  /*6370*/  ISETP.GE.AND P2, PT, R113, R137, PT ;  /* 0x000000897100720c */ /* 0x000fe40003f46270 */
[----:B------:R-:W-:Y:S02]  /*6380*/  FSEL R95, R95, -INF , !P1 ;  /* 0xff8000005f5f7808 */ /* 0x000fe40004800000 */
[----:B------:R-:W-:-:S04]  /*6390*/  ISETP.GT.AND P1, PT, R84, R113, PT ;  /* 0x000000715400720c */ /* 0x000fc80003f24270 */
[----:B------:R-:W-:-:S04]  /*63a0*/  FSEL R96, R103, -INF , !P1 ;  /* 0xff80000067607808 */ /* 0x000fc80004800000 */
[----:B------:R-:W-:Y:S01]  /*63b0*/  FSEL R96, R96, -INF , !P2 ;  /* 0xff80000060607808 */ /* 0x000fe20005000000 */
[----:B------:R-:W-:Y:S05]  /*63c0*/  @!P6 BRA `(.L_x_7807) ;  /* 0x0000000400b8e947 */ /* 0x000fea0003800000 */
        /* <DEDUP_REMOVED lines=16> */
[----:B-1----:R-:W-:Y:S02]  /*64d0*/  IMAD.MOV R5, RZ, RZ, -R13 ;  /* 0x000000ffff057224 */ /* 0x002fe400078e0a0d */
[----:B------:R-:W-:Y:S02]  /*64e0*/  IMAD.MOV.U32 R12, RZ, RZ, RZ ;  /* 0x000000ffff0c7224 */ /* 0x000fe400078e00ff */
        /* <DEDUP_REMOVED lines=46> */
.L_x_7809:
        /* <DEDUP_REMOVED lines=8> */
.L_x_7810:
[----:B------:R-:W-:Y:S05]  /*6850*/  BSYNC.RECONVERGENT B0 ;  /* 0x0000000000007941 */ /* 0x000fea0003800200 */
.L_x_7808:
[CC--:B------:R-:W-:Y:S01]  /*6860*/  @!P5 LEA R8, P2, R141.reuse, R144.reuse, 0x1 ;  /* 0x000000908d08d211 */ /* 0x0c0fe200078408ff */
[----:B------:R-:W-:Y:S01]  /*6870*/  @!PT LDS RZ, [RZ] ;  /* 0x00000000fffff984 */ /* 0x000fe20000000800 */
[----:B------:R-:W-:Y:S01]  /*6880*/  @!PT LDS RZ, [RZ] ;  /* 0x00000000fffff984 */ /* 0x000fe20000000800 */
[----:B------:R-:W-:Y:S01]  /*6890*/  @!PT LDS RZ, [RZ] ;  /* 0x00000000fffff984 */ /* 0x000fe20000000800 */
[----:B------:R1:W-:Y:S01]  /*68a0*/  @!P5 LDGSTS.E.BYPASS.LTC128B.128 [R166+0x3000], desc[UR4][R144.64] ;  /* 0x0300000090a6dfae */ /* 0x0003e2000b981a04 */
[CC--:B------:R-:W-:Y:S02]  /*68b0*/  @!P4 LEA R6, P1, R141.reuse, R144.reuse, 0x1 ;  /* 0x000000908d06c211 */ /* 0x0c0fe400078208ff */
[C---:B------:R-:W-:Y:S01]  /*68c0*/  @!P3 LEA R4, P0, R141.reuse, R144, 0x1 ;  /* 0x000000908d04b211 */ /* 0x040fe200078008ff */
[----:B------:R1:W-:Y:S01]  /*68d0*/  @P5 STS.128 [R166+0x3000], RZ ;  /* 0x003000ffa6005388 */ /* 0x0003e20000000c00 */
[CCC-:B------:R-:W-:Y:S02]  /*68e0*/  @!P5 LEA.HI.X R9, R141.reuse, R145.reuse, R142.reuse, 0x1, P2 ;  /* 0x000000918d09d211 */ /* 0x1c0fe400010f0c8e */
[CCC-:B------:R-:W-:Y:S01]  /*68f0*/  @!P4 LEA.HI.X R7, R141.reuse, R145.reuse, R142.reuse, 0x1, P1 ;  /* 0x000000918d07c211 */ /* 0x1c0fe200008f0c8e */
[----:B------:R-:W-:Y:S01]  /*6900*/  @!PT LDS RZ, [RZ] ;  /* 0x00000000fffff984 */ /* 0x000fe20000000800 */
[----:B------:R-:W-:Y:S01]  /*6910*/  @!PT LDS RZ, [RZ] ;  /* 0x00000000fffff984 */ /* 0x000fe20000000800 */
[----:B------:R-:W-:Y:S01]  /*6920*/  @!PT LDS RZ, [RZ] ;  /* 0x00000000fffff984 */ /* 0x000fe20000000800 */
[----:B------:R1:W-:Y:S01]  /*6930*/  @!P4 LDGSTS.E.BYPASS.LTC128B.128 [R166+0x4000], desc[UR4][R144.64+0x40] ;  /* 0x0400004090a6cfae */ /* 0x0003e2000b981a04 */
[----:B------:R-:W-:-:S03]  /*6940*/  @!P3 LEA.HI.X R5, R141, R145, R142, 0x1, P0 ;  /* 0x000000918d05b211 */ /* 0x000fc600000f0c8e */
        /* <DEDUP_REMOVED lines=22> */
.L_x_7807:
[----:B------:R-:W-:Y:S05]  /*6ab0*/  BSYNC.RECONVERGENT B1 ;  /* 0x0000000000017941 */ /* 0x000fea0003800200 */
.L_x_7806:
        /* <DEDUP_REMOVED lines=17> */
[----:B------:R-:W-:Y:S01]  /*6bd0*/  LEA R117, R117, R128, 0x1 ;  /* 0x0000008075757211 */ /* 0x000fe200078e08ff */
[----:B------:R-:W1:Y:S03]  /*6be0*/  SHFL.BFLY PT, R5, R6, 0x2, 0x1f ;  /* 0x0c401f0006057f89 */ /* 0x000e6600000e0000 */
[----:B------:R-:W-:Y:S01]  /*6bf0*/  IADD3 R93, PT, PT, R117, 0x6020, RZ ;  /* 0x00006020755d7810 */ /* 0x000fe20007ffe0ff */
[----:B------:R-:W3:Y:S04]  /*6c00*/  SHFL.BFLY PT, R4, R7, 0x2, 0x1f ;  /* 0x0c401f0007047f89 */ /* 0x000ee800000e0000 */
        /* <DEDUP_REMOVED lines=8> */
[----:B------:R-:W-:Y:S02]  /*6c90*/  FSETP.NEU.FTZ.AND P1, PT, R34, -INF , PT ;  /* 0xff8000002200780b */ /* 0x000fe40003f3d000 */
[----:B------:R-:W-:-:S02]  /*6ca0*/  FSETP.NEU.FTZ.AND P0, PT, R33, -INF , PT ;  /* 0xff8000002100780b */ /* 0x000fc40003f1d000 */
[----:B------:R-:W-:Y:S02]  /*6cb0*/  FSEL R91, R34, RZ, P1 ;  /* 0x000000ff225b7208 */ /* 0x000fe40000800000 */
[----:B------:R-:W-:-:S03]  /*6cc0*/  FSEL R4, R33, RZ, P0 ;  /* 0x000000ff21047208 */ /* 0x000fc60000000000 */
[----:B------:R-:W-:Y:S02]  /*6cd0*/  FADD.FTZ R91, R86, -R91 ;  /* 0x8000005b565b7221 */ /* 0x000fe40000010000 */
[----:B------:R-:W-:Y:S01]  /*6ce0*/  FADD.FTZ R85, R85, -R4 ;  /* 0x8000000455557221 */ /* 0x000fe20000010000 */
[----:B------:R-:W-:Y:S01]  /*6cf0*/  IADD3 R4, PT, PT, R117, 0x6000, RZ ;  /* 0x0000600075047810 */ /* 0x000fe20007ffe0ff */
[C---:B--2---:R-:W-:Y:S01]  /*6d00*/  FMUL.FTZ R27, R98.reuse, R34 ;  /* 0x00000022621b7220 */ /* 0x044fe20000410000 */
[C---:B------:R-:W-:Y:S01]  /*6d10*/  FMUL.FTZ R97, R98.reuse, R33 ;  /* 0x0000002162617220 */ /* 0x040fe20000410000 */
[C---:B------:R-:W-:Y:S01]  /*6d20*/  FMUL.FTZ R91, R98.reuse, R91 ;  /* 0x0000005b625b7220 */ /* 0x040fe20000410000 */
[----:B------:R-:W-:Y:S02]  /*6d30*/  FMUL.FTZ R85, R98, R85 ;  /* 0x0000005562557220 */ /* 0x000fe40000410000 */
[----:B------:R-:W-:Y:S02]  /*6d40*/  FSEL R27, R27, RZ, P1 ;  /* 0x000000ff1b1b7208 */ /* 0x000fe40000800000 */
[----:B------:R-:W-:Y:S01]  /*6d50*/  FSEL R97, R97, RZ, P0 ;  /* 0x000000ff61617208 */ /* 0x000fe20000000000 */
[----:B------:R-:W1:Y:S01]  /*6d60*/  MUFU.EX2 R91, R91 ;  /* 0x0000005b005b7308 */ /* 0x000e620000000800 */
[----:B------:R-:W-:Y:S01]  /*6d70*/  LOP3.LUT P0, RZ, R124, 0x4, RZ, 0xc0, !PT ;  /* 0x000000047cff7812 */ /* 0x000fe2000780c0ff */
        /* <DEDUP_REMOVED lines=11> */
[-CC-:B------:R-:W-:Y:S01]  /*6e30*/  FFMA.FTZ R101, R176, R98.reuse, -R27.reuse ;  /* 0x00000062b0657223 */ /* 0x180fe2000001081b */
[----:B------:R-:W-:Y:S01]  /*6e40*/  @P0 IADD3 R93, PT, PT, R4, -0x20, RZ ;  /* 0xffffffe0045d0810 */ /* 0x000fe20007ffe0ff */
[-C--:B------:R-:W-:Y:S01]  /*6e50*/  FFMA.FTZ R102, R174, R98.reuse, -R27 ;  /* 0x00000062ae667223 */ /* 0x080fe2000001081b */
[--C-:B------:R-:W-:Y:S01]  /*6e60*/  FFMA.FTZ R103, R172, R98, -R97.reuse ;  /* 0x00000062ac677223 */ /* 0x100fe20000010861 */
[-C--:B-1----:R-:W-:Y:S01]  /*6e70*/  FMUL.FTZ R80, R80, R91.reuse ;  /* 0x0000005b50507220 */ /* 0x082fe20000410000 */
[----:B------:R-:W1:Y:S01]  /*6e80*/  MUFU.EX2 R90, R90 ;  /* 0x0000005a005a7308 */ /* 0x000e620000000800 */
[----:B------:R-:W2:Y:S01]  /*6e90*/  LDSM.16.MT88.4 R16, [R93] ;  /* 0x000000005d10783b */ /* 0x000ea20000004200 */
        /* <DEDUP_REMOVED lines=18> */
[----:B------:R-:W-:Y:S01]  /*6fc0*/  LDSM.16.MT88.4 R20, [R93+0x400] ;  /* 0x000400005d14783b */ /* 0x000fe20000004200 */
[-C--:B------:R-:W-:Y:S01]  /*6fd0*/  FMUL.FTZ R60, R60, R91.reuse ;  /* 0x0000005b3c3c7220 */ /* 0x080fe20000410000 */
[-C--:B------:R-:W-:Y:S01]  /*6fe0*/  FMUL.FTZ R61, R61, R91.reuse ;  /* 0x0000005b3d3d7220 */ /* 0x080fe20000410000 */
[-C--:B------:R-:W-:Y:S01]  /*6ff0*/  FMUL.FTZ R64, R64, R91.reuse ;  /* 0x0000005b40407220 */ /* 0x080fe20000410000 */
[----:B------:R-:W-:Y:S01]  /*7000*/  MUFU.EX2 R92, R92 ;  /* 0x0000005c005c7308 */ /* 0x000fe20000000800 */
[-C--:B------:R-:W-:Y:S01]  /*7010*/  FMUL.FTZ R65, R65, R91.reuse ;  /* 0x0000005b41417220 */ /* 0x080fe20000410000 */
[-CC-:B------:R-:W-:Y:S01]  /*7020*/  FFMA.FTZ R106, R170, R98.reuse, -R97.reuse ;  /* 0x00000062aa6a7223 */ /* 0x180fe20000010861 */
[-CC-:B------:R-:W-:Y:S01]  /*7030*/  FFMA.FTZ R108, R168, R98.reuse, -R97.reuse ;  /* 0x00000062a86c7223 */ /* 0x180fe20000010861 */
[-C--:B------:R-:W-:Y:S01]  /*7040*/  FFMA.FTZ R105, R154, R98.reuse, -R97 ;  /* 0x000000629a697223 */ /* 0x080fe20000010861 */
[-C--:B------:R-:W-:Y:S01]  /*7050*/  FMUL.FTZ R52, R52, R91.reuse ;  /* 0x0000005b34347220 */ /* 0x080fe20000410000 */
[-C--:B------:R-:W-:Y:S01]  /*7060*/  FMUL.FTZ R53, R53, R91.reuse ;  /* 0x0000005b35357220 */ /* 0x080fe20000410000 */
[----:B------:R-:W-:Y:S01]  /*7070*/  FMUL.FTZ R56, R56, R91 ;  /* 0x0000005b38387220 */ /* 0x000fe20000410000 */
[----:B------:R-:W1:Y:S01]  /*7080*/  MUFU.EX2 R84, R84 ;  /* 0x0000005400547308 */ /* 0x000e620000000800 */
[----:B---3--:R-:W-:Y:S01]  /*7090*/  F2FP.BF16.F32.PACK_AB R6, R88, R89 ;  /* 0x000000595806723e */ /* 0x008fe200000010ff */
[-C--:B------:R-:W-:Y:S01]  /*70a0*/  FMUL.FTZ R57, R57, R91.reuse ;  /* 0x0000005b39397220 */ /* 0x080fe20000410000 */
        /* <DEDUP_REMOVED lines=11> */
[--C-:B------:R-:W-:Y:S01]  /*7160*/  FFMA.FTZ R104, R104, R98, -R27.reuse ;  /* 0x0000006268687223 */ /* 0x100fe2000001081b */
[----:B------:R-:W-:Y:S01]  /*7170*/  LDSM.16.MT88.4 R28, [R93+0x2800] ;  /* 0x002800005d1c783b */ /* 0x000fe20000004200 */
[----:B------:R-:W3:Y:S01]  /*7180*/  MUFU.EX2 R86, R192 ;  /* 0x000000c000567308 */ /* 0x000ee20000000800 */
[----:B-1----:R-:W-:Y:S01]  /*7190*/  F2FP.BF16.F32.PACK_AB R5, R84, R92 ;  /* 0x0000005c5405723e */ /* 0x002fe200000010ff */
[-C--:B------:R-:W-:Y:S01]  /*71a0*/  FFMA.FTZ R119, R25, R98.reuse, -R27 ;  /* 0x0000006219777223 */ /* 0x080fe2000001081b */
[-CC-:B------:R-:W-:Y:S01]  /*71b0*/  FFMA.FTZ R120, R24, R98.reuse, -R97.reuse ;  /* 0x0000006218787223 */ /* 0x180fe20000010861 */
[-CC-:B------:R-:W-:Y:S01]  /*71c0*/  FFMA.FTZ R121, R26, R98.reuse, -R97.reuse ;  /* 0x000000621a797223 */ /* 0x180fe20000010861 */
[-CC-:B------:R-:W-:Y:S01]  /*71d0*/  FFMA.FTZ R95, R95, R98.reuse, -R97.reuse ;  /* 0x000000625f5f7223 */ /* 0x180fe20000010861 */
[----:B------:R-:W-:Y:S01]  /*71e0*/  FFMA.FTZ R96, R96, R98, -R97 ;  /* 0x0000006260607223 */ /* 0x000fe20000010861 */
[----:B------:R-:W-:Y:S01]  /*71f0*/  FFMA.FTZ R91, R161, R91, R94 ;  /* 0x0000005ba15b7223 */ /* 0x000fe2000001005e */
[----:B------:R-:W1:Y:S01]  /*7200*/  MUFU.EX2 R85, R85 ;  /* 0x0000005500557308 */ /* 0x000e620000000800 */
[----:B------:R-:W-:Y:S01]  /*7210*/  LDSM.16.MT88.4 R24, [R117+0x6c00] ;  /* 0x006c00007518783b */ /* 0x000fe20000004200 */
[----:B------:R-:W-:Y:S01]  /*7220*/  @P6 IADD3 R152, PT, PT, R0, -0x3, RZ ;  /* 0xfffffffd00986810 */ /* 0x000fe20007ffe0ff */
[----:B------:R-:W-:-:S04]  /*7230*/  FADD.FTZ R90, R90, R91 ;  /* 0x0000005b5a5a7221 */ /* 0x000fc80000010000 */
[----:B------:R-:W-:Y:S01]  /*7240*/  FADD.FTZ R89, R89, R90 ;  /* 0x0000005a59597221 */ /* 0x000fe20000010000 */
[----:B------:R-:W-:Y:S01]  /*7250*/  MUFU.EX2 R99, R99 ;  /* 0x0000006300637308 */ /* 0x000fe20000000800 */
[----:B---3--:R-:W-:Y:S02]  /*7260*/  F2FP.BF16.F32.PACK_AB R7, R86, R35 ;  /* 0x000000235607723e */ /* 0x008fe400000010ff */
[----:B------:R-:W-:-:S05]  /*7270*/  FADD.FTZ R88, R88, R89 ;  /* 0x0000005958587221 */ /* 0x000fca0000010000 */
        /* <DEDUP_REMOVED lines=22> */
[-C--:B------:R-:W-:Y:S01]  /*73e0*/  FMUL.FTZ R66, R66, R85.reuse ;  /* 0x0000005542427220 */ /* 0x080fe20000410000 */
[-C--:B------:R-:W-:Y:S01]  /*73f0*/  FMUL.FTZ R67, R67, R85.reuse ;  /* 0x0000005543437220 */ /* 0x080fe20000410000 */
[----:B------:R-:W-:Y:S01]  /*7400*/  MUFU.EX2 R101, R101 ;  /* 0x0000006500657308 */ /* 0x000fe20000000800 */
[----:B------:R-:W-:Y:S01]  /*7410*/  HMMA.16816.F32.BF16 R36, R4, R8, R36 ;  /* 0x000000080424723c */ /* 0x000fe20000041824 */
[-C--:B------:R-:W-:Y:S01]  /*7420*/  FMUL.FTZ R54, R54, R85.reuse ;  /* 0x0000005536367220 */ /* 0x080fe20000410000 */
[-C--:B------:R-:W-:Y:S01]  /*7430*/  FMUL.FTZ R55, R55, R85.reuse ;  /* 0x0000005537377220 */ /* 0x080fe20000410000 */
[-C--:B------:R-:W-:Y:S01]  /*7440*/  FMUL.FTZ R58, R58, R85.reuse ;  /* 0x000000553a3a7220 */ /* 0x080fe20000410000 */
[-C--:B------:R-:W-:Y:S01]  /*7450*/  FMUL.FTZ R59, R59, R85.reuse ;  /* 0x000000553b3b7220 */ /* 0x080fe20000410000 */
[----:B------:R-:W-:-:S02]  /*7460*/  FFMA.FTZ R85, R159, R85, R92 ;  /* 0x000000559f557223 */ /* 0x000fc4000001005c */
[----:B------:R-:W-:Y:S01]  /*7470*/  MUFU.EX2 R102, R102 ;  /* 0x0000006600667308 */ /* 0x000fe20000000800 */
[C---:B------:R-:W-:Y:S01]  /*7480*/  HMMA.16816.F32.BF16 R40, R4.reuse, R10, R40 ;  /* 0x0000000a0428723c */ /* 0x040fe20000041828 */
[----:B------:R-:W4:Y:S01]  /*7490*/  LDSM.16.MT88.4 R8, [R93+0x2000] ;  /* 0x002000005d08783b */ /* 0x000f220000004200 */
[----:B------:R-:W-:Y:S01]  /*74a0*/  FADD.FTZ R84, R84, R85 ;  /* 0x0000005554547221 */ /* 0x000fe20000010000 */
[-C--:B------:R-:W-:Y:S02]  /*74b0*/  MOV R85, R33.reuse ;  /* 0x0000002100557202 */ /* 0x080fe40000000f00 */
[----:B------:R-:W-:Y:S01]  /*74c0*/  @P6 MOV R85, R33 ;  /* 0x0000002100556202 */ /* 0x000fe20000000f00 */
[----:B------:R-:W-:Y:S01]  /*74d0*/  FADD.FTZ R35, R35, R84 ;  /* 0x0000005423237221 */ /* 0x000fe20000010000 */
[----:B------:R-:W-:Y:S01]  /*74e0*/  MUFU.EX2 R103, R103 ;  /* 0x0000006700677308 */ /* 0x000fe20000000800 */
[----:B--2---:R-:W-:Y:S02]  /*74f0*/  HMMA.16816.F32.BF16 R72, R4, R16, R72 ;  /* 0x000000100448723c */ /* 0x004fe40000041848 */
[----:B------:R-:W-:-:S05]  /*7500*/  FADD.FTZ R86, R86, R35 ;  /* 0x0000002356567221 */ /* 0x000fca0000010000 */
[----:B------:R-:W2:Y:S01]  /*7510*/  MUFU.EX2 R106, R106 ;  /* 0x0000006a006a7308 */ /* 0x000ea20000000800 */
        /* <DEDUP_REMOVED lines=8> */
[C---:B----4-:R-:W-:Y:S07]  /*75a0*/  HMMA.16816.F32.BF16 R60, R4.reuse, R8, R60 ;  /* 0x00000008043c723c */ /* 0x050fee000004183c */
[----:B------:R-:W4:Y:S01]  /*75b0*/  MUFU.EX2 R118, R118 ;  /* 0x0000007600767308 */ /* 0x000f220000000800 */
[C---:B------:R-:W-:Y:S01]  /*75c0*/  HMMA.16816.F32.BF16 R64, R4.reuse, R10, R64 ;  /* 0x0000000a0440723c */ /* 0x040fe20000041840 */
[----:B------:R-:W4:Y:S06]  /*75d0*/  LDSM.16.MT88.4 R8, [R93+0x1400] ;  /* 0x001400005d08783b */ /* 0x000f2c0000004200 */
[----:B------:R-:W-:Y:S01]  /*75e0*/  MUFU.EX2 R109, R109 ;  /* 0x0000006d006d7308 */ /* 0x000fe20000000800 */
[C---:B-----5:R-:W-:Y:S07]  /*75f0*/  HMMA.16816.F32.BF16 R52, R4.reuse, R16, R52 ;  /* 0x000000100434723c */ /* 0x060fee0000041834 */
[----:B------:R-:W-:Y:S01]  /*7600*/  MUFU.EX2 R122, R122 ;  /* 0x0000007a007a7308 */ /* 0x000fe20000000800 */
[----:B------:R-:W-:Y:S01]  /*7610*/  HMMA.16816.F32.BF16 R56, R4, R18, R56 ;  /* 0x000000120438723c */ /* 0x000fe20000041838 */
[----:B------:R-:W5:Y:S01]  /*7620*/  LDSM.16.MT88.4 R16, [R117+0x7400] ;  /* 0x007400007510783b */ /* 0x000f620000004200 */
[----:B---3--:R-:W-:Y:S01]  /*7630*/  F2FP.BF16.F32.PACK_AB R4, R100, R99 ;  /* 0x000000636404723e */ /* 0x008fe200000010ff */
[----:B------:R-:W-:Y:S01]  /*7640*/  FADD.FTZ R99, R99, R88 ;  /* 0x0000005863637221 */ /* 0x000fe20000010000 */
[----:B--2---:R-:W-:Y:S01]  /*7650*/  F2FP.BF16.F32.PACK_AB R5, R106, R103 ;  /* 0x000000676a05723e */ /* 0x004fe200000010ff */
[----:B------:R-:W-:Y:S01]  /*7660*/  FADD.FTZ R103, R103, R86 ;  /* 0x0000005667677221 */ /* 0x000fe20000010000 */
[----:B------:R-:W-:Y:S01]  /*7670*/  F2FP.BF16.F32.PACK_AB R6, R102, R101 ;  /* 0x000000656606723e */ /* 0x000fe200000010ff */
[----:B------:R-:W-:Y:S01]  /*7680*/  MUFU.EX2 R111, R111 ;  /* 0x0000006f006f7308 */ /* 0x000fe20000000800 */
[----:B-1----:R-:W-:Y:S01]  /*7690*/  F2FP.BF16.F32.PACK_AB R7, R105, R108 ;  /* 0x0000006c6907723e */ /* 0x002fe200000010ff */
[----:B------:R-:W-:Y:S01]  /*76a0*/  FADD.FTZ R100, R100, R99 ;  /* 0x0000006364647221 */ /* 0x000fe20000010000 */
[----:B------:R-:W-:Y:S01]  /*76b0*/  FADD.FTZ R103, R106, R103 ;  /* 0x000000676a677221 */ /* 0x000fe20000010000 */
[----:B------:R-:W-:-:S02]  /*76c0*/  MOV R86, R34 ;  /* 0x0000002200567202 */ /* 0x000fc40000000f00 */
[----:B------:R-:W-:Y:S01]  /*76d0*/  FADD.FTZ R101, R101, R100 ;  /* 0x0000006465657221 */ /* 0x000fe20000010000 */
[----:B------:R-:W-:Y:S01]  /*76e0*/  FADD.FTZ R108, R108, R103 ;  /* 0x000000676c6c7221 */ /* 0x000fe20000010000 */
[----:B------:R-:W-:Y:S01]  /*76f0*/  HMMA.16816.F32.BF16 R80, R4, R12, R80 ;  /* 0x0000000c0450723c */ /* 0x000fe20000041850 */
[----:B------:R-:W1:Y:S01]  /*7700*/  MUFU.EX2 R112, R112 ;  /* 0x0000007000707308 */ /* 0x000e620000000800 */
[----:B------:R-:W-:Y:S01]  /*7710*/  FADD.FTZ R102, R102, R101 ;  /* 0x0000006566667221 */ /* 0x000fe20000010000 */
[----:B------:R-:W-:Y:S01]  /*7720*/  FADD.FTZ R108, R105, R108 ;  /* 0x0000006c696c7221 */ /* 0x000fe20000010000 */
[----:B------:R-:W-:-:S04]  /*7730*/  @P6 MOV R86, R34 ;  /* 0x0000002200566202 */ /* 0x000fc80000000f00 */
[C---:B------:R-:W-:Y:S01]  /*7740*/  HMMA.16816.F32.BF16 R76, R4.reuse, R14, R76 ;  /* 0x0000000e044c723c */ /* 0x040fe2000004184c */
[----:B------:R-:W2:Y:S01]  /*7750*/  LDSM.16.MT88.4 R12, [R117+0x8400] ;  /* 0x00840000750c783b */ /* 0x000ea20000004200 */
[----:B------:R-:W-:Y:S06]  /*7760*/  MUFU.EX2 R110, R110 ;  /* 0x0000006e006e7308 */ /* 0x000fec0000000800 */
[C---:B------:R-:W-:Y:S02]  /*7770*/  HMMA.16816.F32.BF16 R72, R4.reuse, R20, R72 ;  /* 0x000000140448723c */ /* 0x040fe40000041848 */
[----:B------:R-:W3:Y:S06]  /*7780*/  MUFU.EX2 R113, R113 ;  /* 0x0000007100717308 */ /* 0x000eec0000000800 */
[C---:B------:R-:W-:Y:S01]  /*7790*/  HMMA.16816.F32.BF16 R68, R4.reuse, R22, R68 ;  /* 0x000000160444723c */ /* 0x040fe20000041844 */
[----:B------:R-:W1:Y:S01]  /*77a0*/  LDSM.16.MT88.4 R20, [R93+0x2400] ;  /* 0x002400005d14783b */ /* 0x000e620000004200 */
[----:B------:R-:W-:Y:S06]  /*77b0*/  MUFU.EX2 R104, R104 ;  /* 0x0000006800687308 */ /* 0x000fec0000000800 */
        /* <DEDUP_REMOVED lines=11> */
[----:B------:R-:W2:Y:S06]  /*7870*/  MUFU.EX2 R121, R121 ;  /* 0x0000007900797308 */ /* 0x000eac0000000800 */
[C---:B------:R-:W-:Y:S01]  /*7880*/  HMMA.16816.F32.BF16 R56, R4.reuse, R14, R56 ;  /* 0x0000000e0438723c */ /* 0x040fe20000041838 */
[----:B------:R-:W2:Y:S01]  /*7890*/  LDSM.16.MT88.4 R12, [R117+0x7800] ;  /* 0x00780000750c783b */ /* 0x000ea20000004200 */
[----:B------:R-:W-:Y:S06]  /*78a0*/  MUFU.EX2 R95, R95 ;  /* 0x0000005f005f7308 */ /* 0x000fec0000000800 */
[C---:B-1----:R-:W-:Y:S02]  /*78b0*/  HMMA.16816.F32.BF16 R60, R4.reuse, R20, R60 ;  /* 0x00000014043c723c */ /* 0x042fe4000004183c */
[----:B------:R-:W1:Y:S06]  /*78c0*/  MUFU.EX2 R96, R96 ;  /* 0x0000006000607308 */ /* 0x000e6c0000000800 */
[----:B------:R-:W-:Y:S01]  /*78d0*/  HMMA.16816.F32.BF16 R64, R4, R22, R64 ;  /* 0x000000160440723c */ /* 0x000fe20000041840 */
[----:B------:R-:W-:Y:S01]  /*78e0*/  F2FP.BF16.F32.PACK_AB R4, R118, R107 ;  /* 0x0000006b7604723e */ /* 0x000fe200000010ff */
[----:B------:R-:W1:Y:S01]  /*78f0*/  LDSM.16.MT88.4 R20, [R93+0x1800] ;  /* 0x001800005d14783b */ /* 0x000e620000004200 */
[----:B------:R-:W-:Y:S01]  /*7900*/  F2FP.BF16.F32.PACK_AB R5, R112, R111 ;  /* 0x0000006f7005723e */ /* 0x000fe200000010ff */
[----:B------:R-:W-:Y:S01]  /*7910*/  FADD.FTZ R107, R107, R102 ;  /* 0x000000666b6b7221 */ /* 0x000fe20000010000 */
[----:B------:R-:W-:Y:S01]  /*7920*/  F2FP.BF16.F32.PACK_AB R6, R122, R109 ;  /* 0x0000006d7a06723e */ /* 0x000fe200000010ff */
[----:B------:R-:W-:Y:S01]  /*7930*/  FADD.FTZ R111, R111, R108 ;  /* 0x0000006c6f6f7221 */ /* 0x000fe20000010000 */
[----:B---3--:R-:W-:Y:S01]  /*7940*/  F2FP.BF16.F32.PACK_AB R7, R113, R110 ;  /* 0x0000006e7107723e */ /* 0x008fe200000010ff */
[----:B------:R-:W-:-:S02]  /*7950*/  FADD.FTZ R118, R118, R107 ;  /* 0x0000006b76767221 */ /* 0x000fc40000010000 */
[----:B------:R-:W-:Y:S02]  /*7960*/  FADD.FTZ R111, R112, R111 ;  /* 0x0000006f706f7221 */ /* 0x000fe40000010000 */
[----:B------:R-:W-:Y:S02]  /*7970*/  FADD.FTZ R109, R109, R118 ;  /* 0x000000766d6d7221 */ /* 0x000fe40000010000 */
[----:B----4-:R-:W-:Y:S01]  /*7980*/  HMMA.16816.F32.BF16 R80, R4, R8, R80 ;  /* 0x000000080450723c */ /* 0x010fe20000041850 */
[----:B------:R-:W-:Y:S01]  /*7990*/  FADD.FTZ R110, R110, R111 ;  /* 0x0000006f6e6e7221 */ /* 0x000fe20000010000 */
[----:B------:R-:W-:-:S03]  /*79a0*/  FADD.FTZ R109, R122, R109 ;  /* 0x0000006d7a6d7221 */ /* 0x000fc60000010000 */
[----:B------:R-:W-:-:S03]  /*79b0*/  FADD.FTZ R113, R113, R110 ;  /* 0x0000006e71717221 */ /* 0x000fc60000010000 */
[C---:B------:R-:W-:Y:S01]  /*79c0*/  HMMA.16816.F32.BF16 R76, R4.reuse, R10, R76 ;  /* 0x0000000a044c723c */ /* 0x040fe2000004184c */
[----:B------:R-:W3:Y:S07]  /*79d0*/  LDSM.16.MT88.4 R8, [R117+0x8800] ;  /* 0x008800007508783b */ /* 0x000eee0000004200 */
[C---:B-----5:R-:W-:Y:S08]  /*79e0*/  HMMA.16816.F32.BF16 R72, R4.reuse, R16, R72 ;  /* 0x000000100448723c */ /* 0x060ff00000041848 */
[C---:B------:R-:W-:Y:S01]  /*79f0*/  HMMA.16816.F32.BF16 R68, R4.reuse, R18, R68 ;  /* 0x000000120444723c */ /* 0x040fe20000041844 */
[----:B------:R-:W4:Y:S07]  /*7a00*/  LDSM.16.MT88.4 R16, [R117+0x8c00] ;  /* 0x008c00007510783b */ /* 0x000f2e0000004200 */
[C---:B--2---:R-:W-:Y:S08]  /*7a10*/  HMMA.16816.F32.BF16 R36, R4.reuse, R12, R36 ;  /* 0x0000000c0424723c */ /* 0x044ff00000041824 */
[C---:B------:R-:W-:Y:S01]  /*7a20*/  HMMA.16816.F32.BF16 R40, R4.reuse, R14, R40 ;  /* 0x0000000e0428723c */ /* 0x040fe20000041828 */
[----:B------:R-:W-:Y:S07]  /*7a30*/  LDSM.16.MT88.4 R12, [R93+0xc00] ;  /* 0x000c00005d0c783b */ /* 0x000fee0000004200 */
[C---:B-1----:R-:W-:Y:S08]  /*7a40*/  HMMA.16816.F32.BF16 R44, R4.reuse, R20, R44 ;  /* 0x00000014042c723c */ /* 0x042ff0000004182c */
[C---:B---3--:R-:W-:Y:S08]  /*7a50*/  HMMA.16816.F32.BF16 R52, R4.reuse, R8, R52 ;  /* 0x000000080434723c */ /* 0x048ff00000041834 */
[C---:B------:R-:W-:Y:S01]  /*7a60*/  HMMA.16816.F32.BF16 R56, R4.reuse, R10, R56 ;  /* 0x0000000a0438723c */ /* 0x040fe20000041838 */
[----:B------:R-:W-:Y:S07]  /*7a70*/  LDSM.16.MT88.4 R8, [R93+0x1c00] ;  /* 0x001c00005d08783b */ /* 0x000fee0000004200 */
[C---:B------:R-:W-:Y:S01]  /*7a80*/  HMMA.16816.F32.BF16 R48, R4.reuse, R22, R48 ;  /* 0x000000160430723c */ /* 0x040fe20000041830 */
[----:B------:R-:W1:Y:S07]  /*7a90*/  LDSM.16.MT88.4 R20, [R117+0x7c00] ;  /* 0x007c00007514783b */ /* 0x000e6e0000004200 */
[C---:B------:R-:W-:Y:S08]  /*7aa0*/  HMMA.16816.F32.BF16 R60, R4.reuse, R28, R60 ;  /* 0x0000001c043c723c */ /* 0x040ff0000004183c */
[----:B------:R-:W-:Y:S01]  /*7ab0*/  HMMA.16816.F32.BF16 R64, R4, R30, R64 ;  /* 0x0000001e0440723c */ /* 0x000fe20000041840 */
        /* <DEDUP_REMOVED lines=10> */
[----:B----4-:R-:W-:Y:S01]  /*7b60*/  HMMA.16816.F32.BF16 R52, R4, R16, R52 ;  /* 0x000000100434723c */ /* 0x010fe20000041834 */
[----:B------:R-:W-:Y:S01]  /*7b70*/  FADD.FTZ R161, R119, R114 ;  /* 0x0000007277a17221 */ /* 0x000fe20000010000 */
[----:B------:R-:W-:-:S06]  /*7b80*/  FADD.FTZ R159, R96, R95 ;  /* 0x0000005f609f7221 */ /* 0x000fcc0000010000 */
[C---:B------:R-:W-:Y:S01]  /*7b90*/  HMMA.16816.F32.BF16 R56, R4.reuse, R18, R56 ;  /* 0x000000120438723c */ /* 0x040fe20000041838 */
[----:B------:R-:W2:Y:S07]  /*7ba0*/  LDSM.16.MT88.4 R16, [R93+0x2c00] ;  /* 0x002c00005d10783b */ /* 0x000eae0000004200 */
[C---:B------:R-:W-:Y:S08]  /*7bb0*/  HMMA.16816.F32.BF16 R80, R4.reuse, R24, R80 ;  /* 0x000000180450723c */ /* 0x040ff00000041850 */
[C---:B------:R-:W-:Y:S08]  /*7bc0*/  HMMA.16816.F32.BF16 R76, R4.reuse, R26, R76 ;  /* 0x0000001a044c723c */ /* 0x040ff0000004184c */
        /* <DEDUP_REMOVED lines=8> */
[----:B------:R-:W-:-:S04]  /*7c50*/  NOP ;  /* 0x0000000000007918 */ /* 0x000fc80000000000 */
[----:B------:R-:W-:-:S15]  /*7c60*/  @P6 BRA `(.L_x_7811) ;  /* 0x0000000000046947 */ /* 0x000fde0003800000 */
.L_x_7802:
[----:B------:R-:W-:-:S07]  /*7c70*/  IADD3 R152, PT, PT, R32, -0x1, RZ ;  /* 0xffffffff20987810 */ /* 0x000fce0007ffe0ff */
.L_x_7811:
[----:B------:R-:W-:Y:S05]  /*7c80*/  BSYNC B2 ;  /* 0x0000000000027941 */ /* 0x000fea0003800000 */
.L_x_7801:
[----:B------:R-:W-:-:S13]  /*7c90*/  ISETP.GE.AND P0, PT, R152, R143, PT ;  /* 0x0000008f9800720c */ /* 0x000fda0003f06270 */
[----:B------:R-:W-:Y:S05]  /*7ca0*/  @!P0 BRA `(.L_x_7812) ;  /* 0x0000003000588947 */ /* 0x000fea0003800000 */
[----:B------:R-:W-:Y:S01]  /*7cb0*/  IMAD.SHL.U32 R4, R152, 0x40, RZ ;  /* 0x0000004098047824 */ /* 0x000fe200078e00ff */
[----:B------:R-:W-:Y:S01]  /*7cc0*/  ISETP.NE.U32.AND P3, PT, R164, RZ, PT ;  /* 0x000000ffa400720c */ /* 0x000fe20003f65070 */
[----:B------:R-:W-:Y:S01]  /*7cd0*/  IMAD.MOV.U32 R84, RZ, RZ, R85 ;  /* 0x000000ffff547224 */ /* 0x000fe200078e0055 */
[----:B------:R-:W-:Y:S01]  /*7ce0*/  VIMNMX R136, PT, PT, RZ, R116, !PT ;  /* 0x00000074ff887248 */ /* 0x000fe20007fe0100 */
[----:B------:R-:W-:Y:S01]  /*7cf0*/  IMAD.MOV.U32 R0, RZ, RZ, R86 ;  /* 0x000000ffff007224 */ /* 0x000fe200078e0056 */
[----:B------:R-:W-:Y:S01]  /*7d00*/  ISETP.NE.AND.EX P3, PT, R165, RZ, PT, P3 ;  /* 0x000000ffa500720c */ /* 0x000fe20003f65330 */
[----:B------:R-:W-:Y:S01]  /*7d10*/  VIADD R152, R152, 0x1 ;  /* 0x0000000198987836 */ /* 0x000fe20000000000 */
[----:B------:R-:W-:Y:S01]  /*7d20*/  VIADDMNMX R135, R116, 0x8, RZ, !PT ;  /* 0x0000000874877846 */ /* 0x000fe200078001ff */
[C---:B------:R-:W-:Y:S01]  /*7d30*/  VIADD R153, R4.reuse, 0x40 ;  /* 0x0000004004997836 */ /* 0x040fe20000000000 */
[----:B------:R-:W-:-:S09]  /*7d40*/  LOP3.LUT R154, R4, 0x20, R87, 0xfe, !PT ;  /* 0x00000020049a7812 */ /* 0x000fd200078efe57 */
.L_x_7819:
        /* <DEDUP_REMOVED lines=79> */
.L_x_7814:
[----:B------:R-:W-:Y:S05]  /*8240*/  BSYNC.RECONVERGENT B0 ;  /* 0x0000000000007941 */ /* 0x000fea0003800200 */
.L_x_7813:
[----:B------:R-:W1:Y:S01]  /*8250*/  S2UR UR6, SR_CgaCtaId ;  /* 0x00000000000679c3 */ /* 0x000e620000008800 */
[C---:B------:R-:W-:Y:S01]  /*8260*/  LOP3.LUT R158, R133.reuse, 0xc0, RZ, 0xc0, !PT ;  /* 0x000000c0859e7812 */ /* 0x040fe200078ec0ff */
[----:B------:R-:W-:Y:S01]  /*8270*/  UMOV UR7, 0x400 ;  /* 0x0000040000077882 */ /* 0x000fe20000000000 */
[C---:B------:R-:W-:Y:S01]  /*8280*/  LOP3.LUT R157, R124.reuse, 0x18, RZ, 0xc0, !PT ;  /* 0x000000187c9d7812 */ /* 0x040fe200078ec0ff */
[C---:B------:R-:W-:Y:S01]  /*8290*/  IMAD.SHL.U32 R130, R124.reuse, 0x20, RZ ;  /* 0x000000207c827824 */ /* 0x040fe200078e00ff */
[C---:B------:R-:W-:Y:S01]  /*82a0*/  LOP3.LUT R134, R133.reuse, 0x18, RZ, 0xc0, !PT ;  /* 0x0000001885867812 */ /* 0x040fe200078ec0ff */
[----:B------:R-:W-:Y:S01]  /*82b0*/  IMAD.SHL.U32 R127, R124, 0x10, RZ ;  /* 0x000000107c7f7824 */ /* 0x000fe200078e00ff */
[----:B------:R-:W-:Y:S01]  /*82c0*/  LOP3.LUT R157, R158, R157, RZ, 0xfc, !PT ;  /* 0x0000009d9e9d7212 */ /* 0x000fe200078efcff */
[----:B------:R-:W-:Y:S01]  /*82d0*/  IMAD.SHL.U32 R125, R124, 0x4, RZ ;  /* 0x000000047c7d7824 */ /* 0x000fe200078e00ff */
[----:B------:R-:W-:Y:S01]  /*82e0*/  LOP3.LUT R158, R133, 0x1f20, RZ, 0xc0, !PT ;  /* 0x00001f20859e7812 */ /* 0x000fe200078ec0ff */
[----:B------:R-:W-:Y:S01]  /*82f0*/  IMAD.MOV.U32 R104, RZ, RZ, 0x20 ;  /* 0x00000020ff687424 */ /* 0x000fe200078e00ff */
[----:B------:R-:W-:Y:S01]  /*8300*/  LOP3.LUT R167, R157, R134, RZ, 0x3c, !PT ;  /* 0x000000869da77212 */ /* 0x000fe200078e3cff */
[----:B------:R-:W-:Y:S01]  /*8310*/  VIADD R152, R152, 0xffffffff ;  /* 0xffffffff98987836 */ /* 0x000fe20000000000 */
[----:B------:R-:W-:Y:S01]  /*8320*/  ISETP.GE.AND P6, PT, R134, R155, PT ;  /* 0x0000009b8600720c */ /* 0x000fe20003fc6270 */
[----:B------:R-:W-:Y:S01]  /*8330*/  BSSY.RECONVERGENT B1, `(.L_x_7815) ;  /* 0x0000103000017945 */ /* 0x000fe20003800200 */
[----:B------:R-:W-:Y:S02]  /*8340*/  LOP3.LUT R167, R158, R167, RZ, 0xfc, !PT ;  /* 0x000000a79ea77212 */ /* 0x000fe400078efcff */
[C---:B------:R-:W-:Y:S02]  /*8350*/  LOP3.LUT R158, R134.reuse, 0x20, RZ, 0xfc, !PT ;  /* 0x00000020869e7812 */ /* 0x040fe400078efcff */
[----:B------:R-:W-:Y:S02]  /*8360*/  LOP3.LUT R160, R134, 0x40, RZ, 0xfc, !PT ;  /* 0x0000004086a07812 */ /* 0x000fe400078efcff */
[-C--:B------:R-:W-:Y:S02]  /*8370*/  ISETP.GE.AND P5, PT, R158, R155.reuse, PT ;  /* 0x0000009b9e00720c */ /* 0x080fe40003fa6270 */
[----:B------:R-:W-:Y:S01]  /*8380*/  ISETP.GE.AND P4, PT, R160, R155, PT ;  /* 0x0000009ba000720c */ /* 0x000fe20003f86270 */
[----:B-1----:R-:W-:Y:S01]  /*8390*/  ULEA UR6, UR6, UR7, 0x18 ;  /* 0x0000000706067291 */ /* 0x002fe2000f8ec0ff */
[----:B------:R-:W-:Y:S02]  /*83a0*/  LEA R168, P0, R139, R146, 0x1 ;  /* 0x000000928ba87211 */ /* 0x000fe400078008ff */
[----:B------:R-:W-:Y:S02]  /*83b0*/  LOP3.LUT R85, R127, 0x100, RZ, 0xc0, !PT ;  /* 0x000001007f557812 */ /* 0x000fe400078ec0ff */
[----:B------:R-:W-:Y:S01]  /*83c0*/  LEA.HI.X R169, R139, R147, R140, 0x1, P0 ;  /* 0x000000938ba97211 */ /* 0x000fe200000f0c8c */
[----:B------:R-:W-:Y:S01]  /*83d0*/  IMAD.U32 R128, RZ, RZ, UR6 ;  /* 0x00000006ff807e24 */ /* 0x000fe2000f8e00ff */
[----:B------:R-:W-:Y:S02]  /*83e0*/  LOP3.LUT R87, R130, 0xc0, RZ, 0xc0, !PT ;  /* 0x000000c082577812 */ /* 0x000fe400078ec0ff */
[----:B------:R-:W-:Y:S01]  /*83f0*/  SHF.R.U32.HI R126, RZ, 0x1, R124 ;  /* 0x00000001ff7e7819 */ /* 0x000fe2000001167c */
[----:B------:R-:W-:Y:S01]  /*8400*/  IMAD R166, R167, 0x2, R128 ;  /* 0x00000002a7a67824 */ /* 0x000fe200078e0280 */
[----:B------:R-:W-:Y:S02]  /*8410*/  LOP3.LUT R86, R125, 0x18, RZ, 0xc0, !PT ;  /* 0x000000187d567812 */ /* 0x000fe400078ec0ff */
[----:B------:R-:W-:Y:S02]  /*8420*/  LOP3.LUT R85, R85, 0x20, R130, 0xf8, !PT ;  /* 0x0000002055557812 */ /* 0x000fe400078ef882 */
[----:B------:R-:W-:Y:S01]  /*8430*/  @!PT LDS RZ, [RZ] ;  /* 0x00000000fffff984 */ /* 0x000fe20000000800 */
[----:B------:R-:W-:Y:S01]  /*8440*/  @!PT LDS RZ, [RZ] ;  /* 0x00000000fffff984 */ /* 0x000fe20000000800 */
[----:B------:R-:W-:Y:S01]  /*8450*/  @!PT LDS RZ, [RZ] ;  /* 0x00000000fffff984 */ /* 0x000fe20000000800 */
[----:B------:R1:W-:Y:S01]  /*8460*/  @!P6 LDGSTS.E.BYPASS.LTC128B.128 [R166+0x6000], desc[UR4][R146.64] ;  /* 0x0600000092a6efae */ /* 0x0003e2000b981a04 */
[----:B------:R-:W-:Y:S02]  /*8470*/  LOP3.LUT R87, R87, 0x8, R124, 0xf8, !PT ;  /* 0x0000000857577812 */ /* 0x000fe400078ef87c */
[----:B------:R-:W-:Y:S01]  /*8480*/  LOP3.LUT R129, R126, 0x8, RZ, 0xc0, !PT ;  /* 0x000000087e817812 */ /* 0x000fe200078ec0ff */
[----:B------:R-:W-:Y:S01]  /*8490*/  @P6 STS.128 [R166+0x6000], RZ ;  /* 0x006000ffa6006388 */ /* 0x000fe20000000c00 */
[----:B------:R-:W-:Y:S02]  /*84a0*/  LOP3.LUT R127, R127, 0x3e00, RZ, 0xc0, !PT ;  /* 0x00003e007f7f7812 */ /* 0x000fe400078ec0ff */
[----:B------:R-:W-:Y:S01]  /*84b0*/  LOP3.LUT R87, R85, R87, R86, 0xf6, !PT ;  /* 0x0000005755577212 */ /* 0x000fe200078ef656 */
[----:B------:R-:W-:Y:S01]  /*84c0*/  @!PT LDS RZ, [RZ] ;  /* 0x00000000fffff984 */ /* 0x000fe20000000800 */
[----:B------:R-:W-:Y:S01]  /*84d0*/  @!PT LDS RZ, [RZ] ;  /* 0x00000000fffff984 */ /* 0x000fe20000000800 */
[----:B------:R-:W-:Y:S01]  /*84e0*/  @!PT LDS RZ, [RZ] ;  /* 0x00000000fffff984 */ /* 0x000fe20000000800 */
[----:B------:R1:W-:Y:S01]  /*84f0*/  @!P5 LDGSTS.E.BYPASS.LTC128B.128 [R166+0x7000], desc[UR4][R146.64+0x40] ;  /* 0x0700004092a6dfae */ /* 0x0003e2000b981a04 */
[--C-:B------:R-:W-:Y:S02]  /*8500*/  LOP3.LUT R129, R129, 0xc0, R130.reuse, 0xf8, !PT ;  /* 0x000000c081817812 */ /* 0x100fe400078ef882 */
[----:B------:R-:W-:Y:S01]  /*8510*/  LOP3.LUT R85, R127, 0x20, R130, 0xf8, !PT ;  /* 0x000000207f557812 */ /* 0x000fe200078ef882 */
[----:B------:R-:W-:Y:S01]  /*8520*/  @P5 STS.128 [R166+0x7000], RZ ;  /* 0x007000ffa6005388 */ /* 0x000fe20000000c00 */
[----:B------:R-:W-:Y:S01]  /*8530*/  LOP3.LUT R129, R129, R86, RZ, 0x3c, !PT ;  /* 0x0000005681817212 */ /* 0x000fe200078e3cff */
[----:B------:R-:W-:Y:S01]  /*8540*/  IMAD R87, R87, 0x2, R128 ;  /* 0x0000000257577824 */ /* 0x000fe200078e0280 */
[----:B------:R-:W-:Y:S01]  /*8550*/  LOP3.LUT R86, R85, 0x100, R130, 0xf8, !PT ;  /* 0x0000010055567812 */ /* 0x000fe200078ef882 */
[----:B------:R-:W-:Y:S01]  /*8560*/  @!PT LDS RZ, [RZ] ;  /* 0x00000000fffff984 */ /* 0x000fe20000000800 */
[----:B------:R-:W-:Y:S01]  /*8570*/  @!PT LDS RZ, [RZ] ;  /* 0x00000000fffff984 */ /* 0x000fe20000000800 */
[----:B------:R-:W-:Y:S01]  /*8580*/  @!PT LDS RZ, [RZ] ;  /* 0x00000000fffff984 */ /* 0x000fe20000000800 */
[----:B------:R1:W-:Y:S01]  /*8590*/  @!P4 LDGSTS.E.BYPASS.LTC128B.128 [R166+0x8000], desc[UR4][R146.64+0x80] ;  /* 0x0800008092a6cfae */ /* 0x0003e2000b981a04 */
[----:B------:R-:W-:Y:S02]  /*85a0*/  LOP3.LUT P2, RZ, R124, 0x4, RZ, 0xc0, !PT ;  /* 0x000000047cff7812 */ /* 0x000fe4000784c0ff */
[----:B------:R-:W-:Y:S01]  /*85b0*/  LOP3.LUT R131, R86, R129, RZ, 0xfc, !PT ;  /* 0x0000008156837212 */ /* 0x000fe200078efcff */
[----:B------:R-:W-:Y:S01]  /*85c0*/  @P4 STS.128 [R166+0x8000], RZ ;  /* 0x008000ffa6004388 */ /* 0x000fe20000000c00 */
[----:B------:R-:W-:Y:S02]  /*85d0*/  SEL R104, R104, 0xffffffe0, !P2 ;  /* 0xffffffe068687807 */ /* 0x000fe40005000000 */
[----:B------:R-:W-:Y:S01]  /*85e0*/  ISETP.GT.AND P0, PT, R152, R143, PT ;  /* 0x0000008f9800720c */ /* 0x000fe20003f04270 */
[----:B------:R-:W-:Y:S01]  /*85f0*/  @!PT LDS RZ, [RZ] ;  /* 0x00000000fffff984 */ /* 0x000fe20000000800 */
[----:B------:R-:W-:Y:S01]  /*8600*/  @!PT LDS RZ, [RZ] ;  /* 0x00000000fffff984 */ /* 0x000fe20000000800 */
[----:B------:R-:W-:Y:S01]  /*8610*/  @!PT LDS RZ, [RZ] ;  /* 0x00000000fffff984 */ /* 0x000fe20000000800 */
[----:B------:R1:W-:Y:S01]  /*8620*/  @!P6 LDGSTS.E.BYPASS.LTC128B.128 [R166+0x6800], desc[UR4][R168.64] ;  /* 0x06800000a8a6efae */ /* 0x0003e2000b981a04 */
[----:B------:R-:W-:Y:S02]  /*8630*/  IMAD R131, R131, 0x2, R128 ;  /* 0x0000000283837824 */ /* 0x000fe400078e0280 */
[--C-:B------:R-:W-:Y:S01]  /*8640*/  IMAD.IADD R85, R87, 0x1, R104.reuse ;  /* 0x0000000157557824 */ /* 0x100fe200078e0268 */
[----:B------:R-:W-:Y:S01]  /*8650*/  @P6 STS.128 [R166+0x6800], RZ ;  /* 0x006800ffa6006388 */ /* 0x000fe20000000c00 */
[----:B------:R-:W-:Y:S03]  /*8660*/  IMAD.IADD R86, R131, 0x1, R104 ;  /* 0x0000000183567824 */ /* 0x000fe600078e0268 */
        /* <DEDUP_REMOVED lines=19> */
[----:B------:R-:W1:Y:S01]  /*87a0*/  LDSM.16.M88.4 R120, [R85+0x3800] ;  /* 0x003800005578783b */ /* 0x000e620000000200 */
[C---:B--2---:R-:W-:Y:S08]  /*87b0*/  HMMA.16816.F32.BF16 R4, R88.reuse, R92, RZ ;  /* 0x0000005c5804723c */ /* 0x044ff000000418ff */
[C---:B------:R-:W-:Y:S01]  /*87c0*/  HMMA.16816.F32.BF16 R8, R88.reuse, R94, RZ ;  /* 0x0000005e5808723c */ /* 0x040fe200000418ff */
[----:B------:R-:W-:Y:S07]  /*87d0*/  LDSM.16.M88.4 R92, [R131+0x1000] ;  /* 0x00100000835c783b */ /* 0x000fee0000000200 */
        /* <DEDUP_REMOVED lines=8> */
[----:B------:R-:W2:Y:S04]  /*8860*/  LDSM.16.M88.4 R88, [R85+0x3c00] ;  /* 0x003c00005558783b */ /* 0x000ea80000000200 */
[----:B------:R-:W3:Y:S03]  /*8870*/  LDSM.16.M88.4 R104, [R87+0x4800] ;  /* 0x004800005768783b */ /* 0x000ee60000000200 */
        /* <DEDUP_REMOVED lines=10> */
[----:B------:R-:W-:Y:S01]  /*8920*/  HMMA.16816.F32.BF16 R32, R108, R90, R32 ;  /* 0x0000005a6c20723c */ /* 0x000fe20000041820 */
[----:B------:R-:W-:Y:S04]  /*8930*/  LDSM.16.M88.4 R88, [R86+0x1000] ;  /* 0x001000005658783b */ /* 0x000fe80000000200 */
[----:B------:R-:W-:Y:S03]  /*8940*/  LDSM.16.M88.4 R108, [R131+0x2000] ;  /* 0x00200000836c783b */ /* 0x000fe60000000200 */
[C---:B------:R-:W-:Y:S08]  /*8950*/  HMMA.16816.F32.BF16 R4, R92.reuse, R96, R4 ;  /* 0x000000605c04723c */ /* 0x040ff00000041804 */
        /* <DEDUP_REMOVED lines=9> */
[----:B------:R-:W-:Y:S01]  /*89f0*/  HMMA.16816.F32.BF16 R32, R92, R114, R32 ;  /* 0x000000725c20723c */ /* 0x000fe20000041820 */
[----:B------:R-:W1:Y:S04]  /*8a00*/  LDSM.16.M88.4 R92, [R85+0x4c00] ;  /* 0x004c0000555c783b */ /* 0x000e680000000200 */
[----:B------:R-:W5:Y:S03]  /*8a10*/  LDSM.16.M88.4 R112, [R87+0x5000] ;  /* 0x005000005770783b */ /* 0x000f660000000200 */
        /* <DEDUP_REMOVED lines=11> */
[----:B------:R-:W-:Y:S04]  /*8ad0*/  LDSM.16.M88.4 R88, [R86+0x2000] ;  /* 0x002000005658783b */ /* 0x000fe80000000200 */
[----:B------:R-:W1:Y:S03]  /*8ae0*/  LDSM.16.M88.4 R92, [R85+0x5000] ;  /* 0x00500000555c783b */ /* 0x000e660000000200 */
[C---:B-----5:R-:W-:Y:S08]  /*8af0*/  HMMA.16816.F32.BF16 R4, R108.reuse, R112, R4 ;  /* 0x000000706c04723c */ /* 0x060ff00000041804 */
[C---:B------:R-:W-:Y:S01]  /*8b00*/  HMMA.16816.F32.BF16 R8, R108.reuse, R114, R8 ;  /* 0x000000726c08723c */ /* 0x040fe20000041808 */
[----:B------:R-:W3:Y:S01]  /*8b10*/  LDSM.16.M88.4 R112, [R85+0x5800] ;  /* 0x005800005570783b */ /* 0x000ee20000000200 */
[----:B------:R-:W-:Y:S04]  /*8b20*/  DEPBAR.LE SB0, 0x0 ;  /* 0x000080000000791a */ /* 0x000fe80000000000 */
[----:B------:R-:W-:Y:S02]  /*8b30*/  BAR.SYNC.DEFER_BLOCKING 0x0 ;  /* 0x0000000000007b1d */ /* 0x000fe40000010000 */
[C---:B------:R-:W-:Y:S08]  /*8b40*/  HMMA.16816.F32.BF16 R12, R108.reuse, R116, R12 ;  /* 0x000000746c0c723c */ /* 0x040ff0000004180c */
[C---:B------:R-:W-:Y:S08]  /*8b50*/  HMMA.16816.F32.BF16 R16, R108.reuse, R118, R16 ;  /* 0x000000766c10723c */ /* 0x040ff00000041810 */
[C---:B--2---:R-:W-:Y:S08]  /*8b60*/  HMMA.16816.F32.BF16 R20, R108.reuse, R96, R20 ;  /* 0x000000606c14723c */ /* 0x044ff00000041814 */
[C---:B------:R-:W-:Y:S08]  /*8b70*/  HMMA.16816.F32.BF16 R24, R108.reuse, R98, R24 ;  /* 0x000000626c18723c */ /* 0x040ff00000041818 */
[C---:B----4-:R-:W-:Y:S08]  /*8b80*/  HMMA.16816.F32.BF16 R28, R108.reuse, R100, R28 ;  /* 0x000000646c1c723c */ /* 0x050ff0000004181c */
[----:B------:R-:W-:Y:S08]  /*8b90*/  HMMA.16816.F32.BF16 R32, R108, R102, R32 ;  /* 0x000000666c20723c */ /* 0x000ff00000041820 */
[C---:B-1----:R-:W-:Y:S08]  /*8ba0*/  HMMA.16816.F32.BF16 R4, R88.reuse, R92, R4 ;  /* 0x0000005c5804723c */ /* 0x042ff00000041804 */
[C---:B------:R-:W-:Y:S08]  /*8bb0*/  HMMA.16816.F32.BF16 R8, R88.reuse, R94, R8 ;  /* 0x0000005e5808723c */ /* 0x040ff00000041808 */
[C---:B------:R-:W-:Y:S08]  /*8bc0*/  HMMA.16816.F32.BF16 R12, R88.reuse, R104, R12 ;  /* 0x00000068580c723c */ /* 0x040ff0000004180c */
[C---:B------:R-:W-:Y:S08]  /*8bd0*/  HMMA.16816.F32.BF16 R16, R88.reuse, R106, R16 ;  /* 0x0000006a5810723c */ /* 0x040ff00000041810 */
[C---:B---3--:R-:W-:Y:S08]  /*8be0*/  HMMA.16816.F32.BF16 R20, R88.reuse, R112, R20 ;  /* 0x000000705814723c */ /* 0x048ff00000041814 */
        /* <DEDUP_REMOVED lines=81> */
.L_x_7818:
[----:B------:R-:W-:Y:S05]  /*9100*/  BSYNC.RECONVERGENT B0 ;  /* 0x0000000000007941 */ /* 0x000fea0003800200 */
.L_x_7817:
        /* <DEDUP_REMOVED lines=37> */
.L_x_7816:
[----:B------:R-:W-:Y:S05]  /*9360*/  BSYNC.RECONVERGENT B1 ;  /* 0x0000000000017941 */ /* 0x000fea0003800200 */
.L_x_7815:
[----:B-1----:R-:W2:Y:S01]  /*9370*/  LD.E R87, desc[UR4][R2.64+0xdc] ;  /* 0x0000dc0402577980 */ /* 0x002ea2000c101900 */
[C---:B------:R-:W-:Y:S01]  /*9380*/  VIADD R93, R154.reuse, 0xffffffe1 ;  /* 0xffffffe19a5d7836 */ /* 0x040fe20000000000 */
[----:B------:R-:W-:Y:S01]  /*9390*/  LOP3.LUT R129, R129, 0x120, R130, 0xf8, !PT ;  /* 0x0000012081817812 */ /* 0x000fe200078ef882 */
[C---:B------:R-:W-:Y:S02]  /*93a0*/  VIADD R95, R154.reuse, 0xffffffe0 ;  /* 0xffffffe09a5f7836 */ /* 0x040fe40000000000 */
[C---:B------:R-:W-:Y:S01]  /*93b0*/  VIADD R86, R154.reuse, 0xffffffe9 ;  /* 0xffffffe99a567836 */ /* 0x040fe20000000000 */
[-C--:B------:R-:W-:Y:S01]  /*93c0*/  ISETP.GE.AND P0, PT, R93, R135.reuse, PT ;  /* 0x000000875d00720c */ /* 0x080fe20003f06270 */
[C---:B------:R-:W-:Y:S01]  /*93d0*/  VIADD R89, R154.reuse, 0xffffffe8 ;  /* 0xffffffe89a597836 */ /* 0x040fe20000000000 */
[CC--:B------:R-:W-:Y:S01]  /*93e0*/  ISETP.GE.AND P1, PT, R95.reuse, R135.reuse, PT ;  /* 0x000000875f00720c */ /* 0x0c0fe20003f26270 */
[C---:B------:R-:W-:Y:S01]  /*93f0*/  VIADD R97, R154.reuse, 0xfffffff1 ;  /* 0xfffffff19a617836 */ /* 0x040fe20000000000 */
        /* <DEDUP_REMOVED lines=13> */
[----:B------:R-:W-:Y:S01]  /*94d0*/  IMAD R112, R129, 0x2, R128 ;  /* 0x0000000281707824 */ /* 0x000fe200078e0280 */
[----:B------:R-:W-:Y:S01]  /*94e0*/  FSEL R90, R11, -INF , P0 ;  /* 0xff8000000b5a7808 */ /* 0x000fe20000000000 */
[----:B------:R-:W-:Y:S01]  /*94f0*/  VIADD R153, R153, 0xffffffc0 ;  /* 0xffffffc099997836 */ /* 0x000fe20000000000 */
[-C--:B------:R-:W-:Y:S01]  /*9500*/  ISETP.GE.AND P5, PT, R89, R136.reuse, PT ;  /* 0x000000885900720c */ /* 0x080fe20003fa6270 */
[----:B------:R-:W-:Y:S01]  /*9510*/  VIADD R113, R112, 0x6020 ;  /* 0x0000602070717836 */ /* 0x000fe20000000000 */
[-C--:B------:R-:W-:Y:S02]  /*9520*/  ISETP.GE.AND P0, PT, R97, R135.reuse, PT ;  /* 0x000000876100720c */ /* 0x080fe40003f06270 */
[----:B------:R-:W-:Y:S02]  /*9530*/  FSEL R98, R5, -INF , P4 ;  /* 0xff80000005627808 */ /* 0x000fe40002000000 */
[----:B------:R-:W-:Y:S02]  /*9540*/  FSEL R91, R10, -INF , P1 ;  /* 0xff8000000a5b7808 */ /* 0x000fe40000800000 */
[-C--:B------:R-:W-:Y:S02]  /*9550*/  ISETP.GE.AND P4, PT, R86, R136.reuse, PT ;  /* 0x000000885600720c */ /* 0x080fe40003f86270 */
[----:B------:R-:W-:Y:S02]  /*9560*/  FSEL R105, R8, -INF , P5 ;  /* 0xff80000008697808 */ /* 0x000fe40002800000 */
[CC--:B------:R-:W-:Y:S02]  /*9570*/  ISETP.GE.AND P1, PT, R100.reuse, R135.reuse, PT ;  /* 0x000000876400720c */ /* 0x0c0fe40003f26270 */
[-C--:B------:R-:W-:Y:S02]  /*9580*/  ISETP.GE.AND P5, PT, R100, R136.reuse, PT ;  /* 0x000000886400720c */ /* 0x080fe40003fa6270 */
[----:B------:R-:W-:Y:S02]  /*9590*/  FSEL R131, R15, -INF , P0 ;  /* 0xff8000000f837808 */ /* 0x000fe40000000000 */
        /* <DEDUP_REMOVED lines=8> */
[----:B------:R-:W-:Y:S02]  /*9620*/  ISETP.GE.AND P0, PT, R154, R135, PT ;  /* 0x000000879a00720c */ /* 0x000fe40003f06270 */
[----:B------:R-:W-:Y:S02]  /*9630*/  FSEL R189, R13, -INF , P4 ;  /* 0xff8000000dbd7808 */ /* 0x000fe40002000000 */
[----:B------:R-:W-:Y:S02]  /*9640*/  FSEL R183, R18, -INF , P1 ;  /* 0xff80000012b77808 */ /* 0x000fe40000800000 */
[-C--:B------:R-:W-:Y:S02]  /*9650*/  ISETP.GE.AND P4, PT, R85, R136.reuse, PT ;  /* 0x000000885500720c */ /* 0x080fe40003f86270 */
[----:B------:R-:W-:Y:S02]  /*9660*/  FSEL R185, R16, -INF , P5 ;  /* 0xff80000010b97808 */ /* 0x000fe40002800000 */
[C---:B------:R-:W-:Y:S02]  /*9670*/  ISETP.GE.AND P1, PT, R154.reuse, R136, PT ;  /* 0x000000889a00720c */ /* 0x040fe40003f26270 */
[C---:B------:R-:W-:Y:S02]  /*9680*/  ISETP.GE.AND P6, PT, R95.reuse, R138, PT ;  /* 0x0000008a5f00720c */ /* 0x040fe40003fc6270 */
[----:B------:R-:W-:Y:S01]  /*9690*/  ISETP.GE.AND P5, PT, R95, R137, PT ;  /* 0x000000895f00720c */ /* 0x000fe20003fa6270 */
[----:B------:R-:W-:Y:S01]  /*96a0*/  VIADD R95, R154, 0x9 ;  /* 0x000000099a5f7836 */ /* 0x000fe20000000000 */
[----:B------:R-:W-:Y:S01]  /*96b0*/  FSEL R179, R22, -INF , P0 ;  /* 0xff80000016b37808 */ /* 0x000fe20000000000 */
[----:B------:R-:W-:Y:S01]  /*96c0*/  VIADD R22, R154, 0x10 ;  /* 0x000000109a167836 */ /* 0x000fe20000000000 */
[-C--:B------:R-:W-:Y:S02]  /*96d0*/  ISETP.GE.AND P0, PT, R96, R136.reuse, PT ;  /* 0x000000886000720c */ /* 0x080fe40003f06270 */
[----:B------:R-:W-:Y:S02]  /*96e0*/  FSEL R167, R17, -INF , P4 ;  /* 0xff80000011a77808 */ /* 0x000fe40002000000 */
[----:B------:R-:W-:Y:S01]  /*96f0*/  FSEL R171, R20, -INF , P1 ;  /* 0xff80000014ab7808 */ /* 0x000fe20000800000 */
[----:B------:R-:W-:Y:S01]  /*9700*/  VIADD R20, R154, 0x18 ;  /* 0x000000189a147836 */ /* 0x000fe20000000000 */
[CC--:B------:R-:W-:Y:S02]  /*9710*/  ISETP.GE.AND P4, PT, R103.reuse, R136.reuse, PT ;  /* 0x000000886700720c */ /* 0x0c0fe40003f86270 */
[-C--:B------:R-:W-:Y:S02]  /*9720*/  ISETP.GE.AND P1, PT, R103, R135.reuse, PT ;  /* 0x000000876700720c */ /* 0x080fe40003f26270 */
[----:B------:R-:W-:Y:S02]  /*9730*/  FSEL R177, R24, -INF , P0 ;  /* 0xff80000018b17808 */ /* 0x000fe40000000000 */
[-C--:B------:R-:W-:Y:S02]  /*9740*/  ISETP.GE.AND P0, PT, R95, R135.reuse, PT ;  /* 0x000000875f00720c */ /* 0x080fe40003f06270 */
[----:B------:R-:W-:Y:S02]  /*9750*/  FSEL R173, R23, -INF , P1 ;  /* 0xff80000017ad7808 */ /* 0x000fe40000800000 */
[----:B------:R-:W-:Y:S01]  /*9760*/  FSEL R181, R21, -INF , P4 ;  /* 0xff80000015b57808 */ /* 0x000fe20002000000 */
[----:B------:R-:W-:Y:S01]  /*9770*/  VIADD R21, R154, 0x19 ;  /* 0x000000199a157836 */ /* 0x000fe20000000000 */
        /* <DEDUP_REMOVED lines=19> */
[CC--:B------:R-:W-:Y:S02]  /*98b0*/  ISETP.GE.AND P4, PT, R154.reuse, R138.reuse, PT ;  /* 0x0000008a9a00720c */ /* 0x0c0fe40003f86270 */
[----:B------:R-:W-:Y:S02]  /*98c0*/  FSEL R24, R35, -INF , P0 ;  /* 0xff80000023187808 */ /* 0x000fe40000000000 */
[CC--:B------:R-:W-:Y:S01]  /*98d0*/  ISETP.GE.AND P0, PT, R154.reuse, R137.reuse, PT ;  /* 0x000000899a00720c */ /* 0x0c0fe20003f06270 */
[----:B------:R-:W-:Y:S01]  /*98e0*/  VIADD R154, R154, 0xffffffc0 ;  /* 0xffffffc09a9a7836 */ /* 0x000fe20000000000 */
[----:B------:R-:W-:Y:S02]  /*98f0*/  FSEL R34, R34, -INF , P1 ;  /* 0xff80000022227808 */ /* 0x000fe40000800000 */
[----:B------:R-:W-:Y:S02]  /*9900*/  FSEL R171, R171, -INF , !P4 ;  /* 0xff800000abab7808 */ /* 0x000fe40006000000 */
[CC--:B------:R-:W-:Y:S02]  /*9910*/  ISETP.GE.AND P1, PT, R93.reuse, R138.reuse, PT ;  /* 0x0000008a5d00720c */ /* 0x0c0fe40003f26270 */
[-C--:B------:R-:W-:Y:S02]  /*9920*/  ISETP.GE.AND P4, PT, R93, R137.reuse, PT ;  /* 0x000000895d00720c */ /* 0x080fe40003f86270 */
[----:B------:R-:W-:Y:S02]  /*9930*/  FSEL R93, R99, -INF , !P6 ;  /* 0xff800000635d7808 */ /* 0x000fe40007000000 */
[----:B------:R-:W-:Y:S02]  /*9940*/  FSEL R179, R179, -INF , !P0 ;  /* 0xff800000b3b37808 */ /* 0x000fe40004000000 */
[-C--:B------:R-:W-:Y:S02]  /*9950*/  ISETP.GE.AND P0, PT, R89, R138.reuse, PT ;  /* 0x0000008a5900720c */ /* 0x080fe40003f06270 */
        /* <DEDUP_REMOVED lines=11> */
[----:B------:R-:W-:Y:S02]  /*9a10*/  FSEL R183, R183, -INF , !P0 ;  /* 0xff800000b7b77808 */ /* 0x000fe40004000000 */
[-C--:B------:R-:W-:Y:S02]  /*9a20*/  ISETP.GE.AND P1, PT, R89, R137.reuse, PT ;  /* 0x000000895900720c */ /* 0x080fe40003f26270 */
[-C--:B------:R-:W-:Y:S02]  /*9a30*/  ISETP.GE.AND P6, PT, R96, R138.reuse, PT ;  /* 0x0000008a6000720c */ /* 0x080fe40003fc6270 */
[-C--:B------:R-:W-:Y:S02]  /*9a40*/  ISETP.GE.AND P0, PT, R95, R138.reuse, PT ;  /* 0x0000008a5f00720c */ /* 0x080fe40003f06270 */
[----:B------:R-:W-:Y:S02]  /*9a50*/  FSEL R25, R91, -INF , !P1 ;  /* 0xff8000005b197808 */ /* 0x000fe40004800000 */
[----:B------:R-:W-:Y:S02]  /*9a60*/  FSEL R33, R94, -INF , !P5 ;  /* 0xff8000005e217808 */ /* 0x000fe40006800000 */
[----:B------:R-:W-:Y:S02]  /*9a70*/  FSEL R177, R177, -INF , !P6 ;  /* 0xff800000b1b17808 */ /* 0x000fe40007000000 */
[----:B------:R-:W-:Y:S02]  /*9a80*/  FSEL R175, R175, -INF , !P0 ;  /* 0xff800000afaf7808 */ /* 0x000fe40004000000 */
[-C--:B------:R-:W-:Y:S02]  /*9a90*/  ISETP.GE.AND P1, PT, R85, R138.reuse, PT ;  /* 0x0000008a5500720c */ /* 0x080fe40003f26270 */
[-C--:B------:R-:W-:Y:S02]  /*9aa0*/  ISETP.GE.AND P5, PT, R97, R138.reuse, PT ;  /* 0x0000008a6100720c */ /* 0x080fe40003fa6270 */
[----:B------:R-:W-:Y:S02]  /*9ab0*/  FSEL R31, R92, -INF , !P4 ;  /* 0xff8000005c1f7808 */ /* 0x000fe40006000000 */
[CC--:B------:R-:W-:Y:S02]  /*9ac0*/  ISETP.GE.AND P6, PT, R22.reuse, R138.reuse, PT ;  /* 0x0000008a1600720c */ /* 0x0c0fe40003fc6270 */
[-C--:B------:R-:W-:Y:S02]  /*9ad0*/  ISETP.GE.AND P0, PT, R22, R137.reuse, PT ;  /* 0x000000891600720c */ /* 0x080fe40003f06270 */
[----:B------:R-:W-:Y:S02]  /*9ae0*/  ISETP.GE.AND P4, PT, R100, R137, PT ;  /* 0x000000896400720c */ /* 0x000fe40003f86270 */
[----:B------:R-:W-:Y:S02]  /*9af0*/  FMNMX3.FTZ R22, R0, R93, R35, !PT ;  /* 0x0000005d00167276 */ /* 0x000fe40007810023 */
[----:B------:R-:W-:Y:S02]  /*9b00*/  FSEL R167, R167, -INF , !P1 ;  /* 0xff800000a7a77808 */ /* 0x000fe40004800000 */
[----:B------:R-:W-:Y:S02]  /*9b10*/  FSEL R189, R189, -INF , !P5 ;  /* 0xff800000bdbd7808 */ /* 0x000fe40006800000 */
[-C--:B------:R-:W-:Y:S02]  /*9b20*/  ISETP.GE.AND P1, PT, R103, R138.reuse, PT ;  /* 0x0000008a6700720c */ /* 0x080fe40003f26270 */
[----:B------:R-:W-:Y:S02]  /*9b30*/  FMNMX3.FTZ R22, R22, R29, R27, !PT ;  /* 0x0000001d16167276 */ /* 0x000fe4000781001b */
[-C--:B------:R-:W-:Y:S02]  /*9b40*/  ISETP.GE.AND P5, PT, R88, R138.reuse, PT ;  /* 0x0000008a5800720c */ /* 0x080fe40003fa6270 */
        /* <DEDUP_REMOVED lines=13> */
[----:B------:R-:W-:Y:S02]  /*9c20*/  FSEL R169, R169, -INF , !P5 ;  /* 0xff800000a9a97808 */ /* 0x000fe40006800000 */
[----:B------:R-:W-:Y:S02]  /*9c30*/  FMNMX3.FTZ R26, R86, R187, R131, !PT ;  /* 0x000000bb561a7276 */ /* 0x000fe40007810083 */
[----:B------:R-:W-:Y:S02]  /*9c40*/  FSEL R105, R106, -INF , !P4 ;  /* 0xff8000006a697808 */ /* 0x000fe40006000000 */
[----:B------:R-:W-:Y:S02]  /*9c50*/  ISETP.GE.AND P5, PT, R95, R137, PT ;  /* 0x000000895f00720c */ /* 0x000fe40003fa6270 */
[-C--:B------:R-:W-:Y:S02]  /*9c60*/  ISETP.GE.AND P4, PT, R21, R138.reuse, PT ;  /* 0x0000008a1500720c */ /* 0x080fe40003f86270 */
[----:B------:R-:W-:Y:S02]  /*9c70*/  FMNMX3.FTZ R22, R22, R171, R181, !PT ;  /* 0x000000ab16167276 */ /* 0x000fe400078100b5 */
[----:B------:R-:W-:Y:S02]  /*9c80*/  FMNMX3.FTZ R26, R26, R183, R169, !PT ;  /* 0x000000b71a1a7276 */ /* 0x000fe400078100a9 */
[----:B------:R-:W-:Y:S02]  /*9c90*/  FSEL R109, R109, -INF , !P5 ;  /* 0xff8000006d6d7808 */ /* 0x000fe40006800000 */
[----:B------:R-:W-:Y:S02]  /*9ca0*/  FSEL R100, R28, -INF , !P4 ;  /* 0xff8000001c647808 */ /* 0x000fe40006000000 */
[----:B------:R-:W-:Y:S02]  /*9cb0*/  FSEL R107, R107, -INF , !P6 ;  /* 0xff8000006b6b7808 */ /* 0x000fe40007000000 */
[----:B------:R-:W-:Y:S02]  /*9cc0*/  FMNMX3.FTZ R22, R22, R177, R175, !PT ;  /* 0x000000b116167276 */ /* 0x000fe400078100af */
[C---:B------:R-:W-:Y:S02]  /*9cd0*/  ISETP.GE.AND P5, PT, R20.reuse, R138, PT ;  /* 0x0000008a1400720c */ /* 0x040fe40003fa6270 */
[-C--:B------:R-:W-:Y:S02]  /*9ce0*/  ISETP.GE.AND P4, PT, R20, R137.reuse, PT ;  /* 0x000000891400720c */ /* 0x080fe40003f86270 */
        /* <DEDUP_REMOVED lines=8> */
[----:B------:R-:W-:Y:S02]  /*9d70*/  FMNMX3.FTZ R26, R21, R91, R100, !PT ;  /* 0x0000005b151a7276 */ /* 0x000fe40007810064 */
[----:B------:R-:W-:Y:S02]  /*9d80*/  FMNMX3.FTZ R21, R20, R103, R101, !PT ;  /* 0x0000006714157276 */ /* 0x000fe40007810065 */
[----:B------:R-:W-:Y:S01]  /*9d90*/  FSEL R89, R34, -INF , !P4 ;  /* 0xff80000022597808 */ /* 0x000fe20006000000 */
[----:B------:R-:W-:Y:S01]  /*9da0*/  SHFL.BFLY PT, R85, R26, 0x2, 0x1f ;  /* 0x0c401f001a557f89 */ /* 0x000fe200000e0000 */
[----:B------:R-:W-:Y:S04]  /*9db0*/  FSEL R88, R24, -INF , !P1 ;  /* 0xff80000018587808 */ /* 0x000fe80004800000 */
        /* <DEDUP_REMOVED lines=8> */
[----:B--2---:R-:W-:Y:S01]  /*9e40*/  FMUL.FTZ R90, R87, R85 ;  /* 0x00000055575a7220 */ /* 0x004fe20000410000 */
        /* <DEDUP_REMOVED lines=9> */
[----:B------:R-:W-:Y:S01]  /*9ee0*/  FSEL R21, R85, RZ, P0 ;  /* 0x000000ff55157208 */ /* 0x000fe20000000000 */
[-CC-:B------:R-:W-:Y:S01]  /*9ef0*/  FFMA.FTZ R115, R29, R87.reuse, -R102.reuse ;  /* 0x000000571d737223 */ /* 0x180fe20000010866 */
[-C--:B------:R-:W-:Y:S01]  /*9f00*/  FFMA.FTZ R121, R93, R87.reuse, -R102 ;  /* 0x000000575d797223 */ /* 0x080fe20000010866 */
[----:B------:R-:W1:Y:S01]  /*9f10*/  LDSM.16.MT88.4 R28, [R112+0x6000] ;  /* 0x00600000701c783b */ /* 0x000e620000004200 */
[----:B------:R-:W-:Y:S01]  /*9f20*/  FMUL.FTZ R20, R87, R0 ;  /* 0x0000000057147220 */ /* 0x000fe20000410000 */
[----:B------:R-:W-:Y:S01]  /*9f30*/  FADD.FTZ R0, -R21, R84 ;  /* 0x0000005415007221 */ /* 0x000fe20000010100 */
[----:B------:R-:W-:Y:S02]  /*9f40*/  VIADD R21, R112, 0x6000 ;  /* 0x0000600070157836 */ /* 0x000fe40000000000 */
[-CC-:B------:R-:W-:Y:S01]  /*9f50*/  FFMA.FTZ R118, R35, R87.reuse, -R102.reuse ;  /* 0x0000005723767223 */ /* 0x180fe20000010866 */
[-C--:B------:R-:W-:Y:S01]  /*9f60*/  FFMA.FTZ R114, R27, R87.reuse, -R102 ;  /* 0x000000571b727223 */ /* 0x080fe20000010866 */
[----:B------:R-:W-:Y:S01]  /*9f70*/  FMUL.FTZ R24, R87, R0 ;  /* 0x0000000057187220 */ /* 0x000fe20000410000 */
[-CC-:B------:R-:W-:Y:S01]  /*9f80*/  FFMA.FTZ R116, R25, R87.reuse, -R90.reuse ;  /* 0x0000005719747223 */ /* 0x180fe2000001085a */
[-C--:B------:R-:W-:Y:S01]  /*9f90*/  FFMA.FTZ R123, R23, R87.reuse, -R90 ;  /* 0x00000057177b7223 */ /* 0x080fe2000001085a */
[----:B------:R-:W-:Y:S01]  /*9fa0*/  @P2 VIADD R113, R21, 0xffffffe0 ;  /* 0xffffffe015712836 */ /* 0x000fe20000000000 */
[----:B------:R-:W2:Y:S01]  /*9fb0*/  MUFU.EX2 R84, R20 ;  /* 0x0000001400547308 */ /* 0x000ea20000000800 */
[-CC-:B------:R-:W-:Y:S01]  /*9fc0*/  FFMA.FTZ R120, R191, R87.reuse, -R102.reuse ;  /* 0x00000057bf787223 */ /* 0x180fe20000010866 */
[-CC-:B------:R-:W-:Y:S01]  /*9fd0*/  FFMA.FTZ R129, R189, R87.reuse, -R102.reuse ;  /* 0x00000057bd817223 */ /* 0x180fe20000010866 */
[-CC-:B------:R-:W-:Y:S01]  /*9fe0*/  FFMA.FTZ R130, R185, R87.reuse, -R102.reuse ;  /* 0x00000057b9827223 */ /* 0x180fe20000010866 */
[----:B------:R-:W3:Y:S01]  /*9ff0*/  LDSM.16.MT88.4 R96, [R113] ;  /* 0x000000007160783b */ /* 0x000ee20000004200 */
[-CC-:B------:R-:W-:Y:S01]  /*a000*/  FFMA.FTZ R167, R167, R87.reuse, -R102.reuse ;  /* 0x00000057a7a77223 */ /* 0x180fe20000010866 */
[-CC-:B------:R-:W-:Y:S01]  /*a010*/  FFMA.FTZ R174, R177, R87.reuse, -R102.reuse ;  /* 0x00000057b1ae7223 */ /* 0x180fe20000010866 */
[-CC-:B------:R-:W-:Y:S03]  /*a020*/  FFMA.FTZ R171, R171, R87.reuse, -R102.reuse ;  /* 0x00000057abab7223 */ /* 0x180fe60000010866 */
[----:B------:R-:W4:Y:S01]  /*a030*/  MUFU.EX2 R0, R24 ;  /* 0x0000001800007308 */ /* 0x000f220000000800 */
[-CC-:B------:R-:W-:Y:S01]  /*a040*/  FFMA.FTZ R170, R181, R87.reuse, -R102.reuse ;  /* 0x00000057b5aa7223 */ /* 0x180fe20000010866 */
[-C--:B------:R-:W-:Y:S01]  /*a050*/  FFMA.FTZ R175, R175, R87.reuse, -R102 ;  /* 0x00000057afaf7223 */ /* 0x080fe20000010866 */
[-CC-:B------:R-:W-:Y:S01]  /*a060*/  FFMA.FTZ R176, R111, R87.reuse, -R90.reuse ;  /* 0x000000576fb07223 */ /* 0x180fe2000001085a */
[-C--:B------:R-:W-:Y:S01]  /*a070*/  FFMA.FTZ R177, R109, R87.reuse, -R90 ;  /* 0x000000576db17223 */ /* 0x080fe2000001085a */
[-C--:B------:R-:W-:Y:S01]  /*a080*/  FFMA.FTZ R178, R107, R87.reuse, -R102 ;  /* 0x000000576bb27223 */ /* 0x080fe20000010866 */
[----:B------:R-:W-:Y:S01]  /*a090*/  LDSM.16.MT88.4 R108, [R113+0x1c00] ;  /* 0x001c0000716c783b */ /* 0x000fe20000004200 */
[--C-:B------:R-:W-:Y:S03]  /*a0a0*/  FFMA.FTZ R180, R103, R87, -R90.reuse ;  /* 0x0000005767b47223 */ /* 0x100fe6000001085a */
[----:B------:R-:W-:Y:S01]  /*a0b0*/  MUFU.EX2 R121, R121 ;  /* 0x0000007900797308 */ /* 0x000fe20000000800 */
[C---:B--2---:R-:W-:Y:S01]  /*a0c0*/  FMUL.FTZ R20, R84.reuse, R80 ;  /* 0x0000005054147220 */ /* 0x044fe20000410000 */
[C---:B------:R-:W-:Y:S01]  /*a0d0*/  FMUL.FTZ R21, R84.reuse, R81 ;  /* 0x0000005154157220 */ /* 0x040fe20000410000 */
[C---:B------:R-:W-:Y:S01]  /*a0e0*/  FMUL.FTZ R25, R84.reuse, R77 ;  /* 0x0000004d54197220 */ /* 0x040fe20000410000 */
[C---:B------:R-:W-:Y:S01]  /*a0f0*/  FMUL.FTZ R32, R84.reuse, R68 ;  /* 0x0000004454207220 */ /* 0x040fe20000410000 */
[----:B------:R-:W-:Y:S01]  /*a100*/  FMUL.FTZ R33, R84, R69 ;  /* 0x0000004554217220 */ /* 0x000fe20000410000 */
[-C--:B------:R-:W-:Y:S01]  /*a110*/  FFMA.FTZ R181, R101, R87.reuse, -R90 ;  /* 0x0000005765b57223 */ /* 0x080fe2000001085a */
[----:B------:R-:W-:Y:S03]  /*a120*/  FFMA.FTZ R182, R91, R87, -R102 ;  /* 0x000000575bb67223 */ /* 0x000fe60000010866 */
[----:B------:R-:W2:Y:S01]  /*a130*/  MUFU.EX2 R118, R118 ;  /* 0x0000007600767308 */ /* 0x000ea20000000800 */
[C---:B----4-:R-:W-:Y:S01]  /*a140*/  FMUL.FTZ R22, R0.reuse, R82 ;  /* 0x0000005200167220 */ /* 0x050fe20000410000 */
[----:B------:R-:W-:Y:S01]  /*a150*/  FMUL.FTZ R23, R0, R83 ;  /* 0x0000005300177220 */ /* 0x000fe20000410000 */
[----:B------:R-:W-:Y:S01]  /*a160*/  FMUL.FTZ R24, R84, R76 ;  /* 0x0000004c54187220 */ /* 0x000fe20000410000 */
[----:B------:R-:W4:Y:S01]  /*a170*/  LDSM.16.MT88.4 R80, [R112+0x7000] ;  /* 0x007000007050783b */ /* 0x000f220000004200 */
[C---:B------:R-:W-:Y:S01]  /*a180*/  FMUL.FTZ R26, R0.reuse, R78 ;  /* 0x0000004e001a7220 */ /* 0x040fe20000410000 */
[C---:B------:R-:W-:Y:S01]  /*a190*/  FMUL.FTZ R27, R0.reuse, R79 ;  /* 0x0000004f001b7220 */ /* 0x040fe20000410000 */
[C---:B------:R-:W-:Y:S03]  /*a1a0*/  FMUL.FTZ R34, R0.reuse, R70 ;  /* 0x0000004600227220 */ /* 0x040fe60000410000 */
[----:B------:R-:W-:Y:S01]  /*a1b0*/  MUFU.EX2 R119, R119 ;  /* 0x0000007700777308 */ /* 0x000fe20000000800 */
[----:B------:R-:W-:Y:S01]  /*a1c0*/  FMUL.FTZ R35, R0, R71 ;  /* 0x0000004700237220 */ /* 0x000fe20000410000 */
[C---:B------:R-:W-:Y:S01]  /*a1d0*/  FMUL.FTZ R36, R84.reuse, R36 ;  /* 0x0000002454247220 */ /* 0x040fe20000410000 */
[----:B------:R-:W-:Y:S01]  /*a1e0*/  FMUL.FTZ R37, R84, R37 ;  /* 0x0000002554257220 */ /* 0x000fe20000410000 */
[----:B------:R-:W5:Y:S01]  /*a1f0*/  LDSM.16.MT88.4 R68, [R113+0x1000] ;  /* 0x001000007144783b */ /* 0x000f620000004200 */
[C---:B------:R-:W-:Y:S01]  /*a200*/  FMUL.FTZ R38, R0.reuse, R38 ;  /* 0x0000002600267220 */ /* 0x040fe20000410000 */
[----:B------:R-:W-:Y:S01]  /*a210*/  FMUL.FTZ R39, R0, R39 ;  /* 0x0000002700277220 */ /* 0x000fe20000410000 */
[----:B------:R-:W-:Y:S03]  /*a220*/  FMUL.FTZ R40, R84, R40 ;  /* 0x0000002854287220 */ /* 0x000fe60000410000 */
[----:B------:R-:W1:Y:S01]  /*a230*/  MUFU.EX2 R117, R117 ;  /* 0x0000007500757308 */ /* 0x000e620000000800 */
[----:B--2---:R-:W-:Y:S01]  /*a240*/  F2FP.BF16.F32.PACK_AB R92, R118, R121 ;  /* 0x00000079765c723e */ /* 0x004fe200000010ff */
[----:B------:R-:W-:Y:S01]  /*a250*/  FMUL.FTZ R41, R84, R41 ;  /* 0x0000002954297220 */ /* 0x000fe20000410000 */
[C---:B------:R-:W-:Y:S01]  /*a260*/  FMUL.FTZ R42, R0.reuse, R42 ;  /* 0x0000002a002a7220 */ /* 0x040fe20000410000 */
[----:B------:R-:W-:Y:S01]  /*a270*/  LDSM.16.MT88.4 R76, [R113+0x2000] ;  /* 0x00200000714c783b */ /* 0x000fe20000004200 */
        /* <DEDUP_REMOVED lines=12> */
[----:B-1----:R-:W-:Y:S01]  /*a340*/  F2FP.BF16.F32.PACK_AB R93, R117, R119 ;  /* 0x00000077755d723e */ /* 0x002fe200000010ff */
        /* <DEDUP_REMOVED lines=8> */
[-C--:B------:R-:W-:Y:S01]  /*a3d0*/  FFMA.FTZ R168, R183, R87.reuse, -R90 ;  /* 0x00000057b7a87223 */ /* 0x080fe2000001085a */
[----:B------:R-:W-:Y:S01]  /*a3e0*/  FFMA.FTZ R183, R100, R87, -R102 ;  /* 0x0000005764b77223 */ /* 0x000fe20000010866 */
[C---:B------:R-:W-:Y:S01]  /*a3f0*/  FMUL.FTZ R60, R84.reuse, R60 ;  /* 0x0000003c543c7220 */ /* 0x040fe20000410000 */
[----:B------:R-:W-:Y:S01]  /*a400*/  FMUL.FTZ R61, R84, R61 ;  /* 0x0000003d543d7220 */ /* 0x000fe20000410000 */
[C---:B------:R-:W-:Y:S01]  /*a410*/  FMUL.FTZ R62, R0.reuse, R62 ;  /* 0x0000003e003e7220 */ /* 0x040fe20000410000 */
[----:B------:R-:W-:Y:S03]  /*a420*/  FMUL.FTZ R63, R0, R63 ;  /* 0x0000003f003f7220 */ /* 0x000fe60000410000 */
[----:B------:R-:W1:Y:S01]  /*a430*/  MUFU.EX2 R123, R123 ;  /* 0x0000007b007b7308 */ /* 0x000e620000000800 */
[----:B--2---:R-:W-:Y:S01]  /*a440*/  F2FP.BF16.F32.PACK_AB R94, R114, R115 ;  /* 0x00000073725e723e */ /* 0x004fe200000010ff */
[C---:B------:R-:W-:Y:S01]  /*a450*/  FMUL.FTZ R64, R84.reuse, R64 ;  /* 0x0000004054407220 */ /* 0x040fe20000410000 */
[----:B------:R-:W-:Y:S01]  /*a460*/  FMUL.FTZ R65, R84, R65 ;  /* 0x0000004154417220 */ /* 0x000fe20000410000 */
[C---:B------:R-:W-:Y:S01]  /*a470*/  FMUL.FTZ R66, R0.reuse, R66 ;  /* 0x0000004200427220 */ /* 0x040fe20000410000 */
[----:B------:R-:W-:Y:S01]  /*a480*/  FMUL.FTZ R67, R0, R67 ;  /* 0x0000004300437220 */ /* 0x000fe20000410000 */
[-C--:B------:R-:W-:Y:S01]  /*a490*/  FFMA.FTZ R172, R179, R87.reuse, -R90 ;  /* 0x00000057b3ac7223 */ /* 0x080fe2000001085a */
[-C--:B------:R-:W-:Y:S03]  /*a4a0*/  FFMA.FTZ R179, R105, R87.reuse, -R102 ;  /* 0x0000005769b37223 */ /* 0x080fe60000010866 */
[----:B------:R-:W-:Y:S01]  /*a4b0*/  MUFU.EX2 R120, R120 ;  /* 0x0000007800787308 */ /* 0x000fe20000000800 */
[----:B------:R-:W-:Y:S01]  /*a4c0*/  LDSM.16.MT88.4 R100, [R113+0xc00] ;  /* 0x000c00007164783b */ /* 0x000fe20000004200 */
[-CC-:B------:R-:W-:Y:S01]  /*a4d0*/  FFMA.FTZ R184, R89, R87.reuse, -R90.reuse ;  /* 0x0000005759b87223 */ /* 0x180fe2000001085a */
[-CC-:B------:R-:W-:Y:S01]  /*a4e0*/  FFMA.FTZ R122, R187, R87.reuse, -R90.reuse ;  /* 0x00000057bb7a7223 */ /* 0x180fe2000001085a */
[-CC-:B------:R-:W-:Y:S01]  /*a4f0*/  FFMA.FTZ R131, R131, R87.reuse, -R90.reuse ;  /* 0x0000005783837223 */ /* 0x180fe2000001085a */
[-CC-:B------:R-:W-:Y:S01]  /*a500*/  FFMA.FTZ R169, R169, R87.reuse, -R90.reuse ;  /* 0x00000057a9a97223 */ /* 0x180fe2000001085a */
[-CC-:B------:R-:W-:Y:S01]  /*a510*/  FFMA.FTZ R173, R173, R87.reuse, -R90.reuse ;  /* 0x00000057adad7223 */ /* 0x180fe2000001085a */
[----:B------:R-:W-:Y:S03]  /*a520*/  FFMA.FTZ R90, R88, R87, -R90 ;  /* 0x00000057585a7223 */ /* 0x000fe6000001085a */
[----:B------:R-:W2:Y:S01]  /*a530*/  MUFU.EX2 R129, R129 ;  /* 0x0000008100817308 */ /* 0x000ea20000000800 */
[----:B-1----:R-:W-:Y:S01]  /*a540*/  F2FP.BF16.F32.PACK_AB R95, R123, R116 ;  /* 0x000000747b5f723e */ /* 0x002fe200000010ff */
[----:B------:R-:W-:Y:S01]  /*a550*/  LDSM.16.MT88.4 R104, [R112+0x7c00] ;  /* 0x007c00007068783b */ /* 0x000fe20000004200 */
[----:B------:R-:W-:Y:S01]  /*a560*/  FFMA.FTZ R121, R84, R161, R121 ;  /* 0x000000a154797223 */ /* 0x000fe20000010079 */
[----:B------:R-:W-:Y:S01]  /*a570*/  ISETP.GT.AND P0, PT, R152, R143, PT ;  /* 0x0000008f9800720c */ /* 0x000fe20003f04270 */
[----:B------:R-:W-:Y:S02]  /*a580*/  FFMA.FTZ R119, R0, R159, R119 ;  /* 0x0000009f00777223 */ /* 0x000fe40000010077 */
[----:B------:R-:W-:Y:S01]  /*a590*/  FADD.FTZ R118, R118, R121 ;  /* 0x0000007976767221 */ /* 0x000fe20000010000 */
[C---:B------:R-:W-:Y:S02]  /*a5a0*/  HMMA.16816.F32.BF16 R20, R92.reuse, R28, R20 ;  /* 0x0000001c5c14723c */ /* 0x040fe40000041814 */
[----:B------:R-:W-:Y:S03]  /*a5b0*/  MUFU.EX2 R122, R122 ;  /* 0x0000007a007a7308 */ /* 0x000fe60000000800 */
[C---:B------:R-:W-:Y:S01]  /*a5c0*/  FMUL.FTZ R28, R84.reuse, R72 ;  /* 0x00000048541c7220 */ /* 0x040fe20000410000 */
[----:B------:R-:W-:Y:S01]  /*a5d0*/  FMUL.FTZ R29, R84, R73 ;  /* 0x00000049541d7220 */ /* 0x000fe20000410000 */
[----:B------:R-:W-:Y:S01]  /*a5e0*/  FADD.FTZ R119, R117, R119 ;  /* 0x0000007775777221 */ /* 0x000fe20000010000 */
[C---:B------:R-:W-:Y:S04]  /*a5f0*/  HMMA.16816.F32.BF16 R24, R92.reuse, R30, R24 ;  /* 0x0000001e5c18723c */ /* 0x040fe80000041818 */
[----:B------:R-:W1:Y:S01]  /*a600*/  MUFU.EX2 R131, R131 ;  /* 0x0000008300837308 */ /* 0x000e620000000800 */
[C---:B------:R-:W-:Y:S01]  /*a610*/  FMUL.FTZ R30, R0.reuse, R74 ;  /* 0x0000004a001e7220 */ /* 0x040fe20000410000 */
[----:B------:R-:W-:Y:S01]  /*a620*/  FMUL.FTZ R31, R0, R75 ;  /* 0x0000004b001f7220 */ /* 0x000fe20000410000 */
[----:B------:R-:W-:Y:S01]  /*a630*/  FADD.FTZ R116, R116, R119 ;  /* 0x0000007774747221 */ /* 0x000fe20000010000 */
[----:B------:R-:W1:Y:S01]  /*a640*/  LDSM.16.MT88.4 R72, [R112+0x8000] ;  /* 0x008000007048783b */ /* 0x000e620000004200 */
[----:B------:R-:W-:Y:S05]  /*a650*/  IMAD.MOV.U32 R84, RZ, RZ, R85 ;  /* 0x000000ffff547224 */ /* 0x000fea00078e0055 */
[----:B------:R-:W-:Y:S01]  /*a660*/  MUFU.EX2 R130, R130 ;  /* 0x0000008200827308 */ /* 0x000fe20000000800 */
[----:B------:R-:W-:Y:S01]  /*a670*/  FADD.FTZ R123, R123, R116 ;  /* 0x000000747b7b7221 */ /* 0x000fe20000010000 */
[C---:B---3--:R-:W-:Y:S08]  /*a680*/  HMMA.16816.F32.BF16 R28, R92.reuse, R96, R28 ;  /* 0x000000605c1c723c */ /* 0x048ff0000004181c */
[----:B------:R-:W3:Y:S01]  /*a690*/  MUFU.EX2 R167, R167 ;  /* 0x000000a700a77308 */ /* 0x000ee20000000800 */
[C---:B------:R-:W-:Y:S01]  /*a6a0*/  HMMA.16816.F32.BF16 R32, R92.reuse, R98, R32 ;  /* 0x000000625c20723c */ /* 0x040fe20000041820 */
[----:B------:R-:W-:Y:S08]  /*a6b0*/  LDSM.16.MT88.4 R96, [R112+0x7400] ;  /* 0x007400007060783b */ /* 0x000ff00000004200 */
[----:B------:R-:W-:Y:S01]  /*a6c0*/  MUFU.EX2 R168, R168 ;  /* 0x000000a800a87308 */ /* 0x000fe20000000800 */
[C---:B----4-:R-:W-:Y:S09]  /*a6d0*/  HMMA.16816.F32.BF16 R36, R92.reuse, R80, R36 ;  /* 0x000000505c24723c */ /* 0x050ff20000041824 */
[----:B------:R-:W4:Y:S01]  /*a6e0*/  MUFU.EX2 R169, R169 ;  /* 0x000000a900a97308 */ /* 0x000f220000000800 */
[C---:B------:R-:W-:Y:S01]  /*a6f0*/  HMMA.16816.F32.BF16 R40, R92.reuse, R82, R40 ;  /* 0x000000525c28723c */ /* 0x040fe20000041828 */
[----:B------:R-:W4:Y:S08]  /*a700*/  LDSM.16.MT88.4 R80, [R112+0x6400] ;  /* 0x006400007050783b */ /* 0x000f300000004200 */
[----:B------:R-:W-:Y:S01]  /*a710*/  MUFU.EX2 R171, R171 ;  /* 0x000000ab00ab7308 */ /* 0x000fe20000000800 */
[C---:B-----5:R-:W-:Y:S03]  /*a720*/  HMMA.16816.F32.BF16 R44, R92.reuse, R68, R44 ;  /* 0x000000445c2c723c */ /* 0x060fe6000004182c */
[----:B--2---:R-:W-:Y:S02]  /*a730*/  F2FP.BF16.F32.PACK_AB R68, R129, R120 ;  /* 0x000000788144723e */ /* 0x004fe400000010ff */
[----:B-1----:R-:W-:Y:S04]  /*a740*/  F2FP.BF16.F32.PACK_AB R69, R131, R122 ;  /* 0x0000007a8345723e */ /* 0x002fe800000010ff */
[----:B------:R-:W-:Y:S01]  /*a750*/  MUFU.EX2 R170, R170 ;  /* 0x000000aa00aa7308 */ /* 0x000fe20000000800 */
[----:B------:R-:W-:Y:S01]  /*a760*/  FADD.FTZ R122, R122, R123 ;  /* 0x0000007b7a7a7221 */ /* 0x000fe20000010000 */
[C---:B------:R-:W-:Y:S03]  /*a770*/  HMMA.16816.F32.BF16 R48, R92.reuse, R70, R48 ;  /* 0x000000465c30723c */ /* 0x040fe60000041830 */
[----:B---3--:R-:W-:Y:S01]  /*a780*/  F2FP.BF16.F32.PACK_AB R70, R167, R130 ;  /* 0x00000082a746723e */ /* 0x008fe200000010ff */
[----:B------:R-:W-:Y:S01]  /*a790*/  FADD.FTZ R131, R131, R122 ;  /* 0x0000007a83837221 */ /* 0x000fe20000010000 */
[C---:B----4-:R-:W-:Y:S03]  /*a7a0*/  F2FP.BF16.F32.PACK_AB R71, R169.reuse, R168 ;  /* 0x000000a8a947723e */ /* 0x050fe600000010ff */
[----:B------:R-:W-:Y:S01]  /*a7b0*/  MUFU.EX2 R172, R172 ;  /* 0x000000ac00ac7308 */ /* 0x000fe20000000800 */
[C---:B------:R-:W-:Y:S03]  /*a7c0*/  HMMA.16816.F32.BF16 R52, R92.reuse, R72, R52 ;  /* 0x000000485c34723c */ /* 0x040fe60000041834 */
[----:B------:R-:W-:Y:S06]  /*a7d0*/  FADD.FTZ R168, R168, R131 ;  /* 0x00000083a8a87221 */ /* 0x000fec0000010000 */
[----:B------:R-:W-:Y:S01]  /*a7e0*/  MUFU.EX2 R173, R173 ;  /* 0x000000ad00ad7308 */ /* 0x000fe20000000800 */
[----:B------:R-:W-:Y:S01]  /*a7f0*/  FADD.FTZ R169, R169, R168 ;  /* 0x000000a8a9a97221 */ /* 0x000fe20000010000 */
[C---:B------:R-:W-:Y:S01]  /*a800*/  HMMA.16816.F32.BF16 R56, R92.reuse, R74, R56 ;  /* 0x0000004a5c38723c */ /* 0x040fe20000041838 */
[----:B------:R-:W1:Y:S07]  /*a810*/  LDSM.16.MT88.4 R72, [R113+0x400] ;  /* 0x000400007148783b */ /* 0x000e6e0000004200 */
[----:B------:R-:W-:Y:S01]  /*a820*/  MUFU.EX2 R174, R174 ;  /* 0x000000ae00ae7308 */ /* 0x000fe20000000800 */
[C---:B------:R-:W-:Y:S09]  /*a830*/  HMMA.16816.F32.BF16 R60, R92.reuse, R76, R60 ;  /* 0x0000004c5c3c723c */ /* 0x040ff2000004183c */
[----:B------:R-:W-:Y:S01]  /*a840*/  MUFU.EX2 R175, R175 ;  /* 0x000000af00af7308 */ /* 0x000fe20000000800 */
[----:B------:R-:W-:Y:S01]  /*a850*/  HMMA.16816.F32.BF16 R64, R92, R78, R64 ;  /* 0x0000004e5c40723c */ /* 0x000fe20000041840 */
[----:B------:R-:W2:Y:S08]  /*a860*/  LDSM.16.MT88.4 R76, [R113+0x1400] ;  /* 0x00140000714c783b */ /* 0x000eb00000004200 */
[----:B------:R-:W-:Y:S01]  /*a870*/  MUFU.EX2 R176, R176 ;  /* 0x000000b000b07308 */ /* 0x000fe20000000800 */
[C---:B------:R-:W-:Y:S01]  /*a880*/  HMMA.16816.F32.BF16 R20, R68.reuse, R80, R20 ;  /* 0x000000504414723c */ /* 0x040fe20000041814 */
[----:B------:R-:W-:Y:S08]  /*a890*/  LDSM.16.MT88.4 R92, [R113+0x2400] ;  /* 0x00240000715c783b */ /* 0x000ff00000004200 */
[----:B------:R-:W-:Y:S01]  /*a8a0*/  MUFU.EX2 R177, R177 ;  /* 0x000000b100b17308 */ /* 0x000fe20000000800 */
[C---:B------:R-:W-:Y:S01]  /*a8b0*/  HMMA.16816.F32.BF16 R24, R68.reuse, R82, R24 ;  /* 0x000000524418723c */ /* 0x040fe20000041818 */
[----:B------:R-:W3:Y:S08]  /*a8c0*/  LDSM.16.MT88.4 R80, [R112+0x8400] ;  /* 0x008400007050783b */ /* 0x000ef00000004200 */
[----:B------:R-:W-:Y:S01]  /*a8d0*/  MUFU.EX2 R178, R178 ;  /* 0x000000b200b27308 */ /* 0x000fe20000000800 */
[C---:B-1----:R-:W-:Y:S09]  /*a8e0*/  HMMA.16816.F32.BF16 R28, R68.reuse, R72, R28 ;  /* 0x00000048441c723c */ /* 0x042ff2000004181c */
[----:B------:R-:W1:Y:S01]  /*a8f0*/  MUFU.EX2 R179, R179 ;  /* 0x000000b300b37308 */ /* 0x000e620000000800 */
[C---:B------:R-:W-:Y:S01]  /*a900*/  HMMA.16816.F32.BF16 R32, R68.reuse, R74, R32 ;  /* 0x0000004a4420723c */ /* 0x040fe20000041820 */
[----:B------:R-:W4:Y:S08]  /*a910*/  LDSM.16.MT88.4 R72, [R112+0x6800] ;  /* 0x006800007048783b */ /* 0x000f300000004200 */
[----:B------:R-:W-:Y:S01]  /*a920*/  MUFU.EX2 R180, R180 ;  /* 0x000000b400b47308 */ /* 0x000fe20000000800 */
[C---:B------:R-:W-:Y:S09]  /*a930*/  HMMA.16816.F32.BF16 R36, R68.reuse, R96, R36 ;  /* 0x000000604424723c */ /* 0x040ff20000041824 */
[----:B------:R-:W5:Y:S01]  /*a940*/  MUFU.EX2 R181, R181 ;  /* 0x000000b500b57308 */ /* 0x000f620000000800 */
[----:B-1----:R-:W-:Y:S01]  /*a950*/  F2FP.BF16.F32.PACK_AB R88, R179, R178 ;  /* 0x000000b2b358723e */ /* 0x002fe200000010ff */
[C---:B------:R-:W-:Y:S01]  /*a960*/  HMMA.16816.F32.BF16 R40, R68.reuse, R98, R40 ;  /* 0x000000624428723c */ /* 0x040fe20000041828 */
[----:B------:R-:W1:Y:S07]  /*a970*/  LDSM.16.MT88.4 R96, [R113+0x800] ;  /* 0x000800007160783b */ /* 0x000e6e0000004200 */
[----:B------:R-:W-:Y:S01]  /*a980*/  MUFU.EX2 R182, R182 ;  /* 0x000000b600b67308 */ /* 0x000fe20000000800 */
[C---:B--2---:R-:W-:Y:S09]  /*a990*/  HMMA.16816.F32.BF16 R44, R68.reuse, R76, R44 ;  /* 0x0000004c442c723c */ /* 0x044ff2000004182c */
[----:B------:R-:W2:Y:S01]  /*a9a0*/  MUFU.EX2 R183, R183 ;  /* 0x000000b700b77308 */ /* 0x000ea20000000800 */
[----:B-----5:R-:W-:Y:S01]  /*a9b0*/  F2FP.BF16.F32.PACK_AB R89, R181, R180 ;  /* 0x000000b4b559723e */ /* 0x020fe200000010ff */
[C---:B------:R-:W-:Y:S01]  /*a9c0*/  HMMA.16816.F32.BF16 R48, R68.reuse, R78, R48 ;  /* 0x0000004e4430723c */ /* 0x040fe20000041830 */
[----:B------:R-:W5:Y:S07]  /*a9d0*/  LDSM.16.MT88.4 R76, [R112+0x7800] ;  /* 0x00780000704c783b */ /* 0x000f6e0000004200 */
[----:B------:R-:W-:Y:S01]  /*a9e0*/  MUFU.EX2 R184, R184 ;  /* 0x000000b800b87308 */ /* 0x000fe20000000800 */
[C---:B---3--:R-:W-:Y:S09]  /*a9f0*/  HMMA.16816.F32.BF16 R52, R68.reuse, R80, R52 ;  /* 0x000000504434723c */ /* 0x048ff20000041834 */
[----:B------:R2:W3:Y:S01]  /*aa00*/  MUFU.EX2 R185, R90 ;  /* 0x0000005a00b97308 */ /* 0x0004e20000000800 */
[C---:B------:R-:W-:Y:S01]  /*aa10*/  HMMA.16816.F32.BF16 R56, R68.reuse, R82, R56 ;  /* 0x000000524438723c */ /* 0x040fe20000041838 */
[----:B------:R-:W-:Y:S07]  /*aa20*/  LDSM.16.MT88.4 R80, [R112+0x8800] ;  /* 0x008800007050783b */ /* 0x000fee0000004200 */
[C---:B------:R-:W-:Y:S03]  /*aa30*/  HMMA.16816.F32.BF16 R60, R68.reuse, R92, R60 ;  /* 0x0000005c443c723c */ /* 0x040fe6000004183c */
[----:B--2---:R-:W-:Y:S05]  /*aa40*/  F2FP.BF16.F32.PACK_AB R90, R183, R182 ;  /* 0x000000b6b75a723e */ /* 0x004fea00000010ff */
[----:B------:R-:W-:Y:S01]  /*aa50*/  HMMA.16816.F32.BF16 R64, R68, R94, R64 ;  /* 0x0000005e4440723c */ /* 0x000fe20000041840 */
[----:B------:R-:W-:Y:S02]  /*aa60*/  LDSM.16.MT88.4 R92, [R113+0x2800] ;  /* 0x00280000715c783b */ /* 0x000fe40000004200 */
[----:B------:R-:W-:Y:S02]  /*aa70*/  F2FP.BF16.F32.PACK_AB R68, R170, R171 ;  /* 0x000000abaa44723e */ /* 0x000fe400000010ff */
[----:B------:R-:W-:Y:S01]  /*aa80*/  F2FP.BF16.F32.PACK_AB R69, R173, R172 ;  /* 0x000000acad45723e */ /* 0x000fe200000010ff */
[----:B------:R-:W-:Y:S01]  /*aa90*/  FADD.FTZ R172, R172, R169 ;  /* 0x000000a9acac7221 */ /* 0x000fe20000010000 */
[----:B------:R-:W-:Y:S02]  /*aaa0*/  F2FP.BF16.F32.PACK_AB R70, R175, R174 ;  /* 0x000000aeaf46723e */ /* 0x000fe400000010ff */
[----:B------:R-:W-:Y:S01]  /*aab0*/  F2FP.BF16.F32.PACK_AB R71, R177, R176 ;  /* 0x000000b0b147723e */ /* 0x000fe200000010ff */
[----:B------:R-:W-:Y:S01]  /*aac0*/  FADD.FTZ R173, R173, R172 ;  /* 0x000000acadad7221 */ /* 0x000fe20000010000 */
[----:B---3--:R-:W-:Y:S03]  /*aad0*/  F2FP.BF16.F32.PACK_AB R91, R185, R184 ;  /* 0x000000b8b95b723e */ /* 0x008fe600000010ff */
[----:B------:R-:W-:Y:S02]  /*aae0*/  FADD.FTZ R176, R176, R173 ;  /* 0x000000adb0b07221 */ /* 0x000fe40000010000 */
[C---:B----4-:R-:W-:Y:S03]  /*aaf0*/  HMMA.16816.F32.BF16 R20, R68.reuse, R72, R20 ;  /* 0x000000484414723c */ /* 0x050fe60000041814 */
[----:B------:R-:W-:Y:S04]  /*ab00*/  FADD.FTZ R177, R177, R176 ;  /* 0x000000b0b1b17221 */ /* 0x000fe80000010000 */
[----:B------:R-:W-:Y:S01]  /*ab10*/  FADD.FTZ R180, R180, R177 ;  /* 0x000000b1b4b47221 */ /* 0x000fe20000010000 */
[C---:B------:R-:W-:Y:S01]  /*ab20*/  HMMA.16816.F32.BF16 R24, R68.reuse, R74, R24 ;  /* 0x0000004a4418723c */ /* 0x040fe20000041818 */
[----:B------:R-:W2:Y:S02]  /*ab30*/  LDSM.16.MT88.4 R72, [R113+0x1800] ;  /* 0x001800007148783b */ /* 0x000ea40000004200 */
[----:B------:R-:W-:Y:S04]  /*ab40*/  FADD.FTZ R181, R181, R180 ;  /* 0x000000b4b5b57221 */ /* 0x000fe80000010000 */
[----:B------:R-:W-:Y:S01]  /*ab50*/  FADD.FTZ R184, R184, R181 ;  /* 0x000000b5b8b87221 */ /* 0x000fe20000010000 */
[C---:B-1----:R-:W-:Y:S03]  /*ab60*/  HMMA.16816.F32.BF16 R28, R68.reuse, R96, R28 ;  /* 0x00000060441c723c */ /* 0x042fe6000004181c */
[----:B------:R-:W-:Y:S05]  /*ab70*/  FADD.FTZ R159, R185, R184 ;  /* 0x000000b8b99f7221 */ /* 0x000fea0000010000 */
[C---:B------:R-:W-:Y:S01]  /*ab80*/  HMMA.16816.F32.BF16 R32, R68.reuse, R98, R32 ;  /* 0x000000624420723c */ /* 0x040fe20000041820 */
[----:B------:R-:W1:Y:S07]  /*ab90*/  LDSM.16.MT88.4 R96, [R112+0x6c00] ;  /* 0x006c00007060783b */ /* 0x000e6e0000004200 */
[C---:B-----5:R-:W-:Y:S08]  /*aba0*/  HMMA.16816.F32.BF16 R36, R68.reuse, R76, R36 ;  /* 0x0000004c4424723c */ /* 0x060ff00000041824 */
[C---:B------:R-:W-:Y:S08]  /*abb0*/  HMMA.16816.F32.BF16 R40, R68.reuse, R78, R40 ;  /* 0x0000004e4428723c */ /* 0x040ff00000041828 */
[C---:B--2---:R-:W-:Y:S08]  /*abc0*/  HMMA.16816.F32.BF16 R44, R68.reuse, R72, R44 ;  /* 0x00000048442c723c */ /* 0x044ff0000004182c */
[C---:B------:R-:W-:Y:S08]  /*abd0*/  HMMA.16816.F32.BF16 R48, R68.reuse, R74, R48 ;  /* 0x0000004a4430723c */ /* 0x040ff00000041830 */
[C---:B------:R-:W-:Y:S08]  /*abe0*/  HMMA.16816.F32.BF16 R52, R68.reuse, R80, R52 ;  /* 0x000000504434723c */ /* 0x040ff00000041834 */
[C---:B------:R-:W-:Y:S08]  /*abf0*/  HMMA.16816.F32.BF16 R56, R68.reuse, R82, R56 ;  /* 0x000000524438723c */ /* 0x040ff00000041838 */
[C---:B------:R-:W-:Y:S08]  /*ac00*/  HMMA.16816.F32.BF16 R60, R68.reuse, R92, R60 ;  /* 0x0000005c443c723c */ /* 0x040ff0000004183c */
[----:B------:R-:W-:Y:S08]  /*ac10*/  HMMA.16816.F32.BF16 R64, R68, R94, R64 ;  /* 0x0000005e4440723c */ /* 0x000ff00000041840 */
[C---:B-1----:R-:W-:Y:S01]  /*ac20*/  HMMA.16816.F32.BF16 R80, R88.reuse, R96, R20 ;  /* 0x000000605850723c */ /* 0x042fe20000041814 */
[----:B------:R-:W1:Y:S07]  /*ac30*/  LDSM.16.MT88.4 R20, [R112+0x8c00] ;  /* 0x008c00007014783b */ /* 0x000e6e0000004200 */
[C---:B------:R-:W-:Y:S01]  /*ac40*/  HMMA.16816.F32.BF16 R76, R88.reuse, R98, R24 ;  /* 0x00000062584c723c */ /* 0x040fe20000041818 */
[----:B------:R-:W2:Y:S07]  /*ac50*/  LDSM.16.MT88.4 R24, [R113+0x2c00] ;  /* 0x002c00007118783b */ /* 0x000eae0000004200 */
        /* <DEDUP_REMOVED lines=10> */
[C---:B------:R-:W-:Y:S08]  /*ad00*/  HMMA.16816.F32.BF16 R44, R88.reuse, R108, R44 ;  /* 0x0000006c582c723c */ /* 0x040ff0000004182c */
[C---:B------:R-:W-:Y:S08]  /*ad10*/  HMMA.16816.F32.BF16 R48, R88.reuse, R110, R48 ;  /* 0x0000006e5830723c */ /* 0x040ff00000041830 */
[C---:B-1----:R-:W-:Y:S03]  /*ad20*/  HMMA.16816.F32.BF16 R52, R88.reuse, R20, R52 ;  /* 0x000000145834723c */ /* 0x042fe60000041834 */
[----:B------:R-:W-:Y:S01]  /*ad30*/  FADD.FTZ R21, R171, R0 ;  /* 0x00000000ab157221 */ /* 0x000fe20000010000 */
[----:B------:R-:W-:Y:S03]  /*ad40*/  IMAD.MOV.U32 R0, RZ, RZ, R86 ;  /* 0x000000ffff007224 */ /* 0x000fe600078e0056 */
[----:B------:R-:W-:Y:S01]  /*ad50*/  FADD.FTZ R21, R170, R21 ;  /* 0x00000015aa157221 */ /* 0x000fe20000010000 */
[C---:B------:R-:W-:Y:S03]  /*ad60*/  HMMA.16816.F32.BF16 R56, R88.reuse, R22, R56 ;  /* 0x000000165838723c */ /* 0x040fe60000041838 */
[----:B------:R-:W-:Y:S04]  /*ad70*/  FADD.FTZ R174, R174, R21 ;  /* 0x00000015aeae7221 */ /* 0x000fe80000010000 */
[----:B------:R-:W-:Y:S01]  /*ad80*/  FADD.FTZ R175, R175, R174 ;  /* 0x000000aeafaf7221 */ /* 0x000fe20000010000 */
[C---:B--2---:R-:W-:Y:S03]  /*ad90*/  HMMA.16816.F32.BF16 R60, R88.reuse, R24, R60 ;  /* 0x00000018583c723c */ /* 0x044fe6000004183c */
[----:B------:R-:W-:Y:S04]  /*ada0*/  FADD.FTZ R178, R178, R175 ;  /* 0x000000afb2b27221 */ /* 0x000fe80000010000 */
[----:B------:R-:W-:Y:S01]  /*adb0*/  FADD.FTZ R179, R179, R178 ;  /* 0x000000b2b3b37221 */ /* 0x000fe20000010000 */
[----:B------:R-:W-:Y:S03]  /*adc0*/  HMMA.16816.F32.BF16 R64, R88, R26, R64 ;  /* 0x0000001a5840723c */ /* 0x000fe60000041840 */
[----:B------:R-:W-:Y:S04]  /*add0*/  FADD.FTZ R182, R182, R179 ;  /* 0x000000b3b6b67221 */ /* 0x000fe80000010000 */
[----:B------:R-:W-:Y:S01]  /*ade0*/  FADD.FTZ R161, R183, R182 ;  /* 0x000000b6b7a17221 */ /* 0x000fe20000010000 */
[----:B------:R-:W-:Y:S01]  /*adf0*/  @!UPT UIADD3 URZ, UPT, UPT, URZ, URZ, URZ ;  /* 0x000000fffffff290 */ /* 0x000fe2000fffe0ff */
[----:B------:R-:W-:Y:S11]  /*ae00*/  @P0 BRA `(.L_x_7819) ;  /* 0xffffffcc00d00947 */ /* 0x000ff6000383ffff */
.L_x_7812:
        /* <DEDUP_REMOVED lines=10> */
.L_x_7831:
        /* <DEDUP_REMOVED lines=140> */
.L_x_7822:
[----:B------:R-:W-:Y:S05]  /*b770*/  BSYNC.RECONVERGENT B0 ;  /* 0x0000000000007941 */ /* 0x000fea0003800200 */
.L_x_7821:
        /* <DEDUP_REMOVED lines=27> */
.L_x_7824:
[----:B------:R-:W-:Y:S05]  /*b930*/  BSYNC.RECONVERGENT B0 ;  /* 0x0000000000007941 */ /* 0x000fea0003800200 */
.L_x_7823:
        /* <DEDUP_REMOVED lines=32> */
.L_x_7826:
[----:B------:R-:W-:Y:S05]  /*bb40*/  BSYNC.RECONVERGENT B0 ;  /* 0x0000000000007941 */ /* 0x000fea0003800200 */
.L_x_7825:
[----:B------:R-:W-:-:S04]  /*bb50*/  MOV R149, 0x0 ;  /* 0x0000000000957802 */ /* 0x000fc80000000f00 */
[----:B-12345:R-:W-:Y:S05]  /*bb60*/  @P0 RET.REL.NODEC R148 `(_ZN5flash24flash_fwd_splitkv_kernelI23Flash_fwd_kernel_traitsILi96ELi64ELi64ELi4ELb0ELb0EN7cutlass10bfloat16_tE19Flash_kernel_traitsILi96ELi64ELi64ELi4ES3_EELb0ELb1ELb0ELb0ELb0ELb0ELb0ELb0EEEvNS_16Flash_fwd_paramsE) ;  /* 0xffffff4494240950 */ /* 0x03efea0003c3ffff */
        /* <DEDUP_REMOVED lines=16> */
[----:B-1----:R-:W-:Y:S05]  /*bc70*/  @P0 RET.REL.NODEC R148 `(_ZN5flash24flash_fwd_splitkv_kernelI23Flash_fwd_kernel_traitsILi96ELi64ELi64ELi4ELb0ELb0EN7cutlass10bfloat16_tE19Flash_kernel_traitsILi96ELi64ELi64ELi4ES3_EELb0ELb1ELb0ELb0ELb0ELb0ELb0ELb0EEEvNS_16Flash_fwd_paramsE) ;  /* 0xffffff4094e00950 */ /* 0x002fea0003c3ffff */
[----:B------:R-:W-:Y:S01]  /*bc80*/  MOV R149, 0x0 ;  /* 0x0000000000957802 */ /* 0x000fe20000000f00 */
[----:B------:R1:W-:Y:S03]  /*bc90*/  ST.E.128 desc[UR4][R2.64+0x80], R24 ;  /* 0x0000801802007985 */ /* 0x0003e6000c101d04 */
[----:B-1----:R-:W-:Y:S05]  /*bca0*/  RET.REL.NODEC R148 `(_ZN5flash24flash_fwd_splitkv_kernelI23Flash_fwd_kernel_traitsILi96ELi64ELi64ELi4ELb0ELb0EN7cutlass10bfloat16_tE19Flash_kernel_traitsILi96ELi64ELi64ELi4ES3_EELb0ELb1ELb0ELb0ELb0ELb0ELb0ELb0EEEvNS_16Flash_fwd_paramsE) ;  /* 0xffffff4094d47950 */ /* 0x002fea0003c3ffff */
.L_x_7820:
[----:B------:R-:W-:Y:S01]  /*bcb0*/  MOV R5, 0x2 ;  /* 0x0000000200057802 */ /* 0x000fe20000000f00 */
[----:B------:R-:W-:Y:S01]  /*bcc0*/  IMAD.MOV.U32 R0, RZ, RZ, 0x1f ;  /* 0x0000001fff007424 */ /* 0x000fe200078e00ff */
[----:B------:R-:W-:-:S07]  /*bcd0*/  MOV R4, 0xffffffff ;  /* 0xffffffff00047802 */ /* 0x000fce0000000f00 */
[----:B-1---5:R-:W-:Y:S05]  /*bce0*/  WARPSYNC.COLLECTIVE R4, `(.L_x_7827) ;  /* 0x0000000004087348 */ /* 0x022fea0003c00000 */
[----:B------:R2:W3:Y:S02]  /*bcf0*/  SHFL.BFLY P0, R10, R161, R5, R0 ;  /* 0x0c000005a10a7389 */ /* 0x0004e40000000000 */
[----:B-123-5:R-:W-:Y:S05]  /*bd00*/  ENDCOLLECTIVE ;  /* 0x000000000000791b */ /* 0x02efea0003800000 */
.L_x_7827:
[----:B------:R-:W-:Y:S02]  /*bd10*/  IMAD.MOV.U32 R8, RZ, RZ, R10 ;  /* 0x000000ffff087224 */ /* 0x000fe400078e000a */
[----:B------:R-:W-:Y:S02]  /*bd20*/  IMAD.MOV.U32 R5, RZ, RZ, 0x1 ;  /* 0x00000001ff057424 */ /* 0x000fe400078e00ff */
[----:B------:R-:W-:-:S05]  /*bd30*/  FADD.FTZ R8, R8, R161 ;  /* 0x000000a108087221 */ /* 0x000fca0000010000 */
[----:B------:R-:W-:-:S07]  /*bd40*/  MOV R161, R8 ;  /* 0x0000000800a17202 */ /* 0x000fce0000000f00 */
[----:B------:R-:W-:Y:S05]  /*bd50*/  WARPSYNC.COLLECTIVE R4, `(.L_x_7828) ;  /* 0x0000000004087348 */ /* 0x000fea0003c00000 */
[----:B------:R1:W2:Y:S02]  /*bd60*/  SHFL.BFLY P0, R10, R161, R5, R0 ;  /* 0x0c000005a10a7389 */ /* 0x0002a40000000000 */
[----:B-12---:R-:W-:Y:S05]  /*bd70*/  ENDCOLLECTIVE ;  /* 0x000000000000791b */ /* 0x006fea0003800000 */
.L_x_7828:
[----:B------:R-:W-:Y:S01]  /*bd80*/  MOV R161, R159 ;  /* 0x0000009f00a17202 */ /* 0x000fe20000000f00 */
[----:B------:R-:W-:Y:S01]  /*bd90*/  IMAD.MOV.U32 R5, RZ, RZ, 0x2 ;  /* 0x00000002ff057424 */ /* 0x000fe200078e00ff */
[----:B------:R-:W-:-:S07]  /*bda0*/  MOV R7, R10 ;  /* 0x0000000a00077202 */ /* 0x000fce0000000f00 */
[----:B------:R-:W-:Y:S05]  /*bdb0*/  WARPSYNC.COLLECTIVE R4, `(.L_x_7829) ;  /* 0x0000000004087348 */ /* 0x000fea0003c00000 */
[----:B------:R1:W2:Y:S02]  /*bdc0*/  SHFL.BFLY P0, R10, R161, R5, R0 ;  /* 0x0c000005a10a7389 */ /* 0x0002a40000000000 */
[----:B-12---:R-:W-:Y:S05]  /*bdd0*/  ENDCOLLECTIVE ;  /* 0x000000000000791b */ /* 0x006fea0003800000 */
.L_x_7829:
[----:B------:R-:W-:Y:S01]  /*bde0*/  FADD.FTZ R7, R8, R7 ;  /* 0x0000000708077221 */ /* 0x000fe20000010000 */
[----:B------:R-:W-:Y:S01]  /*bdf0*/  FADD.FTZ R9, R10, R159 ;  /* 0x0000009f0a097221 */ /* 0x000fe20000010000 */
[----:B------:R-:W-:-:S04]  /*be00*/  MOV R5, 0x1 ;  /* 0x0000000100057802 */ /* 0x000fc80000000f00 */
[----:B------:R-:W-:-:S07]  /*be10*/  MOV R161, R9 ;  /* 0x0000000900a17202 */ /* 0x000fce0000000f00 */
[----:B------:R-:W-:Y:S05]  /*be20*/  WARPSYNC.COLLECTIVE R4, `(.L_x_7830) ;  /* 0x0000000004087348 */ /* 0x000fea0003c00000 */
[----:B------:R1:W2:Y:S02]  /*be30*/  SHFL.BFLY P0, R10, R161, R5, R0 ;  /* 0x0c000005a10a7389 */ /* 0x0002a40000000000 */
[----:B-12---:R-:W-:Y:S05]  /*be40*/  ENDCOLLECTIVE ;  /* 0x000000000000791b */ /* 0x006fea0003800000 */
.L_x_7830:
[----:B------:R-:W-:Y:S05]  /*be50*/  BRA `(.L_x_7831) ;  /* 0xfffffff000147947 */ /* 0x000fea000383ffff */
.L_x_7832:
        /* <DEDUP_REMOVED lines=10> */
.L_x_11670:


//--------------------- .text._ZN5flash24flash_fwd_splitkv_kernelI23Flash_fwd_kernel_traitsILi96ELi64ELi64ELi4ELb0ELb0EN7cutlass10bfloat16_tE19Flash_kernel_traitsILi96ELi64ELi64ELi4ES3_EELb0ELb1ELb0ELb0ELb0ELb1ELb0ELb0EEEvNS_16Flash_fwd_paramsE --------------------------
	.section	.text._ZN5flash24flash_fwd_splitkv_kernelI23Flash_fwd_kernel_traitsILi96ELi64ELi64ELi4ELb0ELb0EN7cutlass10bfloat16_tE19Flash_kernel_traitsILi96ELi64ELi64ELi4ES3_EELb0ELb1ELb0ELb0ELb0ELb1ELb0ELb0EEEvNS_16Flash_fwd_paramsE,"ax",@progbits
	.align	128
        .global         _ZN5flash24flash_fwd_splitkv_kernelI23Flash_fwd_kernel_traitsILi96ELi64ELi64ELi4ELb0ELb0EN7cutlass10bfloat16_tE19Flash_kernel_traitsILi96ELi64ELi64ELi4ES3_EELb0ELb1ELb0ELb0ELb0ELb1ELb0ELb0EEEvNS_16Flash_fwd_paramsE
        .type           _ZN5flash24flash_fwd_splitkv_kernelI23Flash_fwd_kernel_traitsILi96ELi64ELi64ELi4ELb0ELb0EN7cutlass10bfloat16_tE19Flash_kernel_traitsILi96ELi64ELi64ELi4ES3_EELb0ELb1ELb0ELb0ELb0ELb1ELb0ELb0EEEvNS_16Flash_fwd_paramsE,@function
        .size           _ZN5flash24flash_fwd_splitkv_kernelI23Flash_fwd_kernel_traitsILi96ELi64ELi64ELi4ELb0ELb0EN7cutlass10bfloat16_tE19Flash_kernel_traitsILi96ELi64ELi64ELi4ES3_EELb0ELb1ELb0ELb0ELb0ELb1ELb0ELb0EEEvNS_16Flash_fwd_paramsE,(.L_x_11671 - _ZN5flash24flash_fwd_splitkv_kernelI23Flash_fwd_kernel_traitsILi96ELi64ELi64ELi4ELb0ELb0EN7cutlass10bfloat16_tE19Flash_kernel_traitsILi96ELi64ELi64ELi4ES3_EELb0ELb1ELb0ELb0ELb0ELb1ELb0ELb0EEEvNS_16Flash_fwd_paramsE)
        .other          _ZN5flash24flash_fwd_splitkv_kernelI23Flash_fwd_kernel_traitsILi96ELi64ELi64ELi4ELb0ELb0EN7cutlass10bfloat16_tE19Flash_kernel_traitsILi96ELi64ELi64ELi4ES3_EELb0ELb1ELb0ELb0ELb0ELb1ELb0ELb0EEEvNS_16Flash_fwd_paramsE,@"STO_CUDA_ENTRY STV_DEFAULT"
_ZN5flash24flash_fwd_splitkv_kernelI23Flash_fwd_kernel_traitsILi96ELi64ELi64ELi4ELb0ELb0EN7cutlass10bfloat16_tE19Flash_kernel_traitsILi96ELi64ELi64ELi4ES3_EELb0ELb1ELb0ELb0ELb0ELb1ELb0ELb0EEEvNS_16Flash_fwd_paramsE:
.text._ZN5flash24flash_fwd_splitkv_kernelI23Flash_fwd_kernel_traitsILi96ELi64ELi64ELi4ELb0ELb0EN7cutlass10bfloat16_tE19Flash_kernel_traitsILi96ELi64ELi64ELi4ES3_EELb0ELb1ELb0ELb0ELb0ELb1ELb0ELb0EEEvNS_16Flash_fwd_paramsE:
[----:B------:R-:W-:Y:S01]  /*0000*/  LDC R1, c[0x0][0x37c] ;  /* 0x0000df00ff017b82 */ /* 0x000fe20000000800 */
[----:B------:R-:W1:Y:S07]  /*0010*/  S2R R153, SR_CTAID.X ;  /* 0x0000000000997919 */ /* 0x000e6e0000002500 */
[----:B------:R-:W2:Y:S01]  /*0020*/  LDC.64 R2, c[0x0][0x348] ;  /* 0x0000d200ff027b82 */ /* 0x000ea20000000a00 */
[----:B------:R-:W-:Y:S01]  /*0030*/  BSSY.RECONVERGENT B3, `(.L_x_7833) ;  /* 0x0000005000037945 */ /* 0x000fe20003800200 */
[----:B------:R-:W-:Y:S01]  /*0040*/  MOV R150, 0x80 ;  /* 0x0000008000967802 */ /* 0x000fe20000000f00 */
[----:B------:R-:W3:Y:S01]  /*0050*/  S2R R152, SR_CTAID.Y ;  /* 0x0000000000987919 */ /* 0x000ee20000002600 */
[----:B------:R-:W4:Y:S05]  /*0060*/  S2R R151, SR_CTAID.Z ;  /* 0x0000000000977919 */ /* 0x000f2a0000002700 */
[----:B-1234-:R-:W-:Y:S05]  /*0070*/  CALL.REL.NOINC `($_ZN5flash24flash_fwd_splitkv_kernelI23Flash_fwd_kernel_traitsILi96ELi64ELi64ELi4ELb0ELb0EN7cutlass10bfloat16_tE19Flash_kernel_traitsILi96ELi64ELi64ELi4ES3_EELb0ELb1ELb0ELb0ELb0ELb1ELb0ELb0EEEvNS_16Flash_fwd_paramsE$_ZN5flash30compute_attn_1rowblock_splitkvI23Flash_fwd_kernel_traitsILi96ELi64ELi64ELi4ELb0ELb0EN7cutlass10bfloat16_tE19Flash_kernel_traitsILi96ELi64ELi64ELi4ES3_EELb0ELb1ELb0ELb0ELb0ELb1ELb0ELb0ENS_16Flash_fwd_paramsEEEvRKT8_iiiii) ;  /* 0x0000000000087944 */ /* 0x01efea0003c00000 */
[----:B------:R-:W-:Y:S05]  /*0080*/  BSYNC.RECONVERGENT B3 ;  /* 0x0000000000037941 */ /* 0x000fea0003800200 */
.L_x_7833:
[----:B------:R-:W-:Y:S05]  /*0090*/  EXIT ;  /* 0x000000000000794d */ /* 0x000fea0003800000 */
        .type           $_ZN5flash24flash_fwd_splitkv_kernelI23Flash_fwd_kernel_traitsILi96ELi64ELi64ELi4ELb0ELb0EN7cutlass10bfloat16_tE19Flash_kernel_traitsILi96ELi64ELi64ELi4ES3_EELb0ELb1ELb0ELb0ELb0ELb1ELb0ELb0EEEvNS_16Flash_fwd_paramsE$_ZN5flash30compute_attn_1rowblock_splitkvI23Flash_fwd_kernel_traitsILi96ELi64ELi64ELi4ELb0ELb0EN7cutlass10bfloat16_tE19Flash_kernel_traitsILi96ELi64ELi64ELi4ES3_EELb0ELb1ELb0ELb0ELb0ELb1ELb0ELb0ENS_16Flash_fwd_paramsEEEvRKT8_iiiii,@function
        .size           $_ZN5flash24flash_fwd_splitkv_kernelI23Flash_fwd_kernel_traitsILi96ELi64ELi64ELi4ELb0ELb0EN7cutlass10bfloat16_tE19Flash_kernel_traitsILi96ELi64ELi64ELi4ES3_EELb0ELb1ELb0ELb0ELb0ELb1ELb0ELb0EEEvNS_16Flash_fwd_paramsE$_ZN5flash30compute_attn_1rowblock_splitkvI23Flash_fwd_kernel_traitsILi96ELi64ELi64ELi4ELb0ELb0EN7cutlass10bfloat16_tE19Flash_kernel_traitsILi96ELi64ELi64ELi4ES3_EELb0ELb1ELb0ELb0ELb0ELb1ELb0ELb0ENS_16Flash_fwd_paramsEEEvRKT8_iiiii,(.L_x_11671 - $_ZN5flash24flash_fwd_splitkv_kernelI23Flash_fwd_kernel_traitsILi96ELi64ELi64ELi4ELb0ELb0EN7cutlass10bfloat16_tE19Flash_kernel_traitsILi96ELi64ELi64ELi4ES3_EELb0ELb1ELb0ELb0ELb0ELb1ELb0ELb0EEEvNS_16Flash_fwd_paramsE$_ZN5flash30compute_attn_1rowblock_splitkvI23Flash_fwd_kernel_traitsILi96ELi64ELi64ELi4ELb0ELb0EN7cutlass10bfloat16_tE19Flash_kernel_traitsILi96ELi64ELi64ELi4ES3_EELb0ELb1ELb0ELb0ELb0ELb1ELb0ELb0ENS_16Flash_fwd_paramsEEEvRKT8_iiiii)
$_ZN5flash24flash_fwd_splitkv_kernelI23Flash_fwd_kernel_traitsILi96ELi64ELi64ELi4ELb0ELb0EN7cutlass10bfloat16_tE19Flash_kernel_traitsILi96ELi64ELi64ELi4ES3_EELb0ELb1ELb0ELb0ELb0ELb1ELb0ELb0EEEvNS_16Flash_fwd_paramsE$_ZN5flash30compute_attn_1rowblock_splitkvI23Flash_fwd_kernel_traitsILi96ELi64ELi64ELi4ELb0ELb0EN7cutlass10bfloat16_tE19Flash_kernel_traitsILi96ELi64ELi64ELi4ES3_EELb0ELb1ELb0ELb0ELb0ELb1ELb0ELb0ENS_16Flash_fwd_paramsEEEvRKT8_iiiii:
        /* <DEDUP_REMOVED lines=38> */
.L_x_7835:
[----:B------:R-:W-:Y:S05]  /*0300*/  BSYNC.RECONVERGENT B0 ;  /* 0x0000000000007941 */ /* 0x000fea0003800200 */
.L_x_7834:
[----:B------:R-:W-:Y:S04]  /*0310*/  BSSY.RECONVERGENT B0, `(.L_x_7836) ;  /* 0x0000007000007945 */ /* 0x000fe80003800200 */
[----:B------:R-:W-:Y:S05]  /*0320*/  @!P3 BRA `(.L_x_7837) ;  /* 0x000000000014b947 */ /* 0x000fea0003800000 */
[----:B------:R-:W3:Y:S02]  /*0330*/  LD.E.U8 R0, desc[UR4][R2.64+0x1b2] ;  /* 0x0001b20402007980 */ /* 0x000ee4000c101100 */
[----:B---3--:R-:W-:-:S13]  /*0340*/  ISETP.NE.AND P1, PT, R0, RZ, PT ;  /* 0x000000ff0000720c */ /* 0x008fda0003f25270 */
[----:B------:R-:W3:Y:S02]  /*0350*/  @P1 LD.E R0, desc[UR4][R10.64+0x4] ;  /* 0x000004040a001980 */ /* 0x000ee4000c101900 */
[----:B---3-5:R-:W-:-:S06]  /*0360*/  @P1 IADD3 R103, PT, PT, R0, -R17, RZ ;  /* 0x8000001100671210 */ /* 0x028fcc0007ffe0ff */
[----:B------:R3:W5:Y:S02]  /*0370*/  @!P1 LD.E R103, desc[UR4][R10.64] ;  /* 0x000000040a679980 */ /* 0x000764000c101900 */
.L_x_7837:
[----:B------:R-:W-:Y:S05]  /*0380*/  BSYNC.RECONVERGENT B0 ;  /* 0x0000000000007941 */ /* 0x000fea0003800200 */
.L_x_7836:
        /* <DEDUP_REMOVED lines=8> */
.L_x_7839:
[----:B------:R-:W4:Y:S01]  /*0410*/  LD.E.64 R6, desc[UR4][R2.64+0x108] ;  /* 0x0001080402067980 */ /* 0x000f22000c101b00 */
[----:B------:R-:W-:Y:S01]  /*0420*/  BSSY.RECONVERGENT B0, `(.L_x_7841) ;  /* 0x0000006000007945 */ /* 0x000fe20003800200 */
[----:B------:R-:W-:Y:S01]  /*0430*/  IMAD.MOV.U32 R0, RZ, RZ, RZ ;  /* 0x000000ffff007224 */ /* 0x000fe200078e00ff */
[----:B----4-:R-:W-:-:S04]  /*0440*/  ISETP.NE.U32.AND P0, PT, R6, RZ, PT ;  /* 0x000000ff0600720c */ /* 0x010fc80003f05070 */
[----:B------:R-:W-:-:S13]  /*0450*/  ISETP.NE.AND.EX P0, PT, R7, RZ, PT, P0 ;  /* 0x000000ff0700720c */ /* 0x000fda0003f05300 */
[----:B------:R-:W-:Y:S05]  /*0460*/  @!P0 BRA `(.L_x_7842) ;  /* 0x0000000000048947 */ /* 0x000fea0003800000 */
[----:B------:R4:W5:Y:S02]  /*0470*/  LD.E R0, desc[UR4][R2.64+0xbc] ;  /* 0x0000bc0402007980 */ /* 0x000964000c101900 */
.L_x_7842:
[----:B------:R-:W-:Y:S05]  /*0480*/  BSYNC.RECONVERGENT B0 ;  /* 0x0000000000007941 */ /* 0x000fea0003800200 */
.L_x_7841:
[----:B-----5:R-:W-:Y:S02]  /*0490*/  IADD3 R103, PT, PT, R0, R103, -R16 ;  /* 0x0000006700677210 */ /* 0x020fe40007ffe810 */
.L_x_7840:
[----:B------:R-:W-:Y:S05]  /*04a0*/  BSYNC.RECONVERGENT B1 ;  /* 0x0000000000017941 */ /* 0x000fea0003800200 */
.L_x_7838:
[----:B--23--:R-:W-:Y:S01]  /*04b0*/  IMAD.SHL.U32 R11, R153, 0x40, RZ ;  /* 0x00000040990b7824 */ /* 0x00cfe200078e00ff */
[----:B------:R-:W-:Y:S01]  /*04c0*/  MOV R6, R150 ;  /* 0x0000009600067202 */ /* 0x000fe20000000f00 */
[----:B------:R-:W-:-:S03]  /*04d0*/  IMAD.MOV.U32 R7, RZ, RZ, 0x0 ;  /* 0x00000000ff077424 */ /* 0x000fc600078e00ff */
[----:B------:R-:W-:-:S13]  /*04e0*/  ISETP.GT.AND P0, PT, R104, R11, PT ;  /* 0x0000000b6800720c */ /* 0x000fda0003f04270 */
[----:B-1--4-:R-:W-:Y:S05]  /*04f0*/  @!P0 RET.REL.NODEC R6 `(_ZN5flash24flash_fwd_splitkv_kernelI23Flash_fwd_kernel_traitsILi96ELi64ELi64ELi4ELb0ELb0EN7cutlass10bfloat16_tE19Flash_kernel_traitsILi96ELi64ELi64ELi4ES3_EELb0ELb1ELb0ELb0ELb0ELb1ELb0ELb0EEEvNS_16Flash_fwd_paramsE) ;  /* 0xfffffff806c08950 */ /* 0x012fea0003c3ffff */
        /* <DEDUP_REMOVED lines=85> */
.L_x_7845:
[----:B------:R-:W-:Y:S05]  /*0a50*/  BSYNC.RECONVERGENT B0 ;  /* 0x0000000000007941 */ /* 0x000fea0003800200 */
.L_x_7844:
        /* <DEDUP_REMOVED lines=17> */
.L_x_7847:
[----:B------:R-:W-:Y:S05]  /*0b70*/  BSYNC.RECONVERGENT B0 ;  /* 0x0000000000007941 */ /* 0x000fea0003800200 */
.L_x_7846:
[----:B------:R-:W-:Y:S01]  /*0b80*/  MOV R151, 0x0 ;  /* 0x0000000000977802 */ /* 0x000fe20000000f00 */
[----:B------:R1:W-:Y:S03]  /*0b90*/  @!P6 ST.E desc[UR4][R6.64], R5 ;  /* 0x000000050600e985 */ /* 0x0003e6000c101904 */
[----:B-12--5:R-:W-:Y:S05]  /*0ba0*/  @P5 RET.REL.NODEC R150 `(_ZN5flash24flash_fwd_splitkv_kernelI23Flash_fwd_kernel_traitsILi96ELi64ELi64ELi4ELb0ELb0EN7cutlass10bfloat16_tE19Flash_kernel_traitsILi96ELi64ELi64ELi4ES3_EELb0ELb1ELb0ELb0ELb0ELb1ELb0ELb0EEEvNS_16Flash_fwd_paramsE) ;  /* 0xfffffff496145950 */ /* 0x026fea0003c3ffff */
[----:B------:R-:W-:Y:S02]  /*0bb0*/  MOV R3, 0x7f800000 ;  /* 0x7f80000000037802 */ /* 0x000fe40000000f00 */
[----:B------:R-:W-:-:S03]  /*0bc0*/  MOV R151, 0x0 ;  /* 0x0000000000977802 */ /* 0x000fc60000000f00 */
[----:B------:R1:W-:Y:S02]  /*0bd0*/  ST.E desc[UR4][R6.64+0x80], R3 ;  /* 0x0000800306007985 */ /* 0x0003e4000c101904 */
[----:B-1----:R-:W-:Y:S05]  /*0be0*/  RET.REL.NODEC R150 `(_ZN5flash24flash_fwd_splitkv_kernelI23Flash_fwd_kernel_traitsILi96ELi64ELi64ELi4ELb0ELb0EN7cutlass10bfloat16_tE19Flash_kernel_traitsILi96ELi64ELi64ELi4ES3_EELb0ELb1ELb0ELb0ELb0ELb1ELb0ELb0EEEvNS_16Flash_fwd_paramsE) ;  /* 0xfffffff496047950 */ /* 0x002fea0003c3ffff */
.L_x_7843:
        /* <DEDUP_REMOVED lines=75> */
[----:B------:R-:W-:Y:S02]  /*10a0*/  ISETP.GE.AND P1, PT, R12, RZ, PT ;  /* 0x000000ff0c00720c */ /* 0x000fe40003f26270 */
[----:B------:R-:W-:-:S07]  /*10b0*/  ISETP.NE.AND P2, PT, R28, RZ, PT ;  /* 0x000000ff1c00720c */ /* 0x000fce0003f45270 */
[----:B------:R-:W-:-:S04]  /*10c0*/  @P3 VIADD R9, R9, 0x1 ;  /* 0x0000000109093836 */ /* 0x000fc80000000000 */
[----:B------:R-:W-:-:S05]  /*10d0*/  IMAD.MOV.U32 R15, RZ, RZ, R9 ;  /* 0x000000ffff0f7224 */ /* 0x000fca00078e0009 */
[----:B------:R-:W-:Y:S02]  /*10e0*/  @!P1 IADD3 R15, PT, PT, -R15, RZ, RZ ;  /* 0x000000ff0f0f9210 */ /* 0x000fe40007ffe1ff */
[----:B------:R-:W-:Y:S02]  /*10f0*/  @!P2 LOP3.LUT R15, RZ, R28, RZ, 0x33, !PT ;  /* 0x0000001cff0fa212 */ /* 0x000fe400078e33ff */
[----:B----4-:R-:W-:Y:S01]  /*1100*/  SHF.R.S32.HI R13, RZ, 0x1f, R8 ;  /* 0x0000001fff0d7819 */ /* 0x010fe20000011408 */
[----:B------:R-:W-:Y:S02]  /*1110*/  IMAD R10, R19, R8, RZ ;  /* 0x00000008130a7224 */ /* 0x000fe400078e02ff */
[----:B------:R-:W-:Y:S02]  /*1120*/  IMAD R19, R16, R14, R99 ;  /* 0x0000000e10137224 */ /* 0x000fe400078e0263 */
[C---:B------:R-:W-:Y:S02]  /*1130*/  IMAD R10, R18.reuse, R13, R10 ;  /* 0x0000000d120a7224 */ /* 0x040fe400078e020a */
[----:B------:R-:W-:Y:S01]  /*1140*/  IMAD.WIDE.U32 R16, R18, R8, RZ ;  /* 0x0000000812107225 */ /* 0x000fe200078e00ff */
[----:B------:R-:W-:-:S03]  /*1150*/  SHF.R.S32.HI R25, RZ, 0x1f, R19 ;  /* 0x0000001fff197819 */ /* 0x000fc60000011413 */
[----:B--2---:R-:W-:Y:S01]  /*1160*/  IMAD R9, R5, R19, RZ ;  /* 0x0000001305097224 */ /* 0x004fe200078e02ff */
[----:B------:R-:W-:-:S03]  /*1170*/  IADD3 R17, PT, PT, R17, R10, RZ ;  /* 0x0000000a11117210 */ /* 0x000fc60007ffe0ff */
        /* <DEDUP_REMOVED lines=15> */
.L_x_7849:
        /* <DEDUP_REMOVED lines=31> */
[----:B-----5:R-:W-:-:S04]  /*1460*/  @!P3 SHF.R.S32.HI R10, RZ, 0x1f, R15 ;  /* 0x0000001fff0ab819 */ /* 0x020fc8000001140f */
[----:B------:R-:W-:Y:S01]  /*1470*/  @!P3 IADD3 R25, PT, PT, R25, R9, RZ ;  /* 0x000000091919b210 */ /* 0x000fe20007ffe0ff */
[----:B------:R-:W-:Y:S01]  /*1480*/  @P3 IMAD.IADD R9, R16, 0x1, R17 ;  /* 0x0000000110093824 */ /* 0x000fe200078e0211 */
[----:B------:R-:W-:Y:S01]  /*1490*/  @!P2 IADD3 R23, PT, PT, R23, -R8, RZ ;  /* 0x800000081717a210 */ /* 0x000fe20007ffe0ff */
[----:B----4-:R-:W-:-:S03]  /*14a0*/  @!P3 IMAD R13, R13, R15, RZ ;  /* 0x0000000f0d0db224 */ /* 0x010fc600078e02ff */
[----:B------:R-:W-:Y:S01]  /*14b0*/  ISETP.GE.U32.AND P4, PT, R23, R8, PT ;  /* 0x000000081700720c */ /* 0x000fe20003f86070 */
[-C--:B------:R-:W-:Y:S02]  /*14c0*/  @P3 IMAD R8, R5, R9.reuse, RZ ;  /* 0x0000000905083224 */ /* 0x080fe400078e02ff */
[----:B------:R-:W-:Y:S01]  /*14d0*/  @P3 IMAD.WIDE.U32 R22, R4, R9, RZ ;  /* 0x0000000904163225 */ /* 0x000fe200078e00ff */
[----:B------:R-:W-:-:S03]  /*14e0*/  LOP3.LUT R9, R151, R28, RZ, 0x3c, !PT ;  /* 0x0000001c97097212 */ /* 0x000fc600078e3cff */
[C---:B------:R-:W-:Y:S01]  /*14f0*/  @!P3 IMAD R13, R12.reuse, R10, R13 ;  /* 0x0000000a0c0db224 */ /* 0x040fe200078e020d */
[----:B------:R-:W-:Y:S01]  /*1500*/  ISETP.GE.AND P1, PT, R9, RZ, PT ;  /* 0x000000ff0900720c */ /* 0x000fe20003f26270 */
[----:B------:R-:W-:-:S04]  /*1510*/  @!P3 IMAD.WIDE.U32 R24, R12, R15, R24 ;  /* 0x0000000f0c18b225 */ /* 0x000fc800078e0018 */
[----:B------:R-:W-:Y:S01]  /*1520*/  @!P2 VIADD R14, R14, 0x1 ;  /* 0x000000010e0ea836 */ /* 0x000fe20000000000 */
[----:B------:R-:W-:Y:S01]  /*1530*/  ISETP.NE.AND P2, PT, R28, RZ, PT ;  /* 0x000000ff1c00720c */ /* 0x000fe20003f45270 */
[----:B------:R-:W-:Y:S01]  /*1540*/  @!P3 IMAD.MOV.U32 R12, RZ, RZ, R24 ;  /* 0x000000ffff0cb224 */ /* 0x000fe200078e0018 */
[----:B------:R-:W-:Y:S02]  /*1550*/  @!P3 IADD3 R13, PT, PT, R25, R13, RZ ;  /* 0x0000000d190db210 */ /* 0x000fe40007ffe0ff */
[----:B------:R-:W-:Y:S02]  /*1560*/  @P3 IADD3 R13, PT, PT, R23, R8, RZ ;  /* 0x00000008170d3210 */ /* 0x000fe40007ffe0ff */
[----:B------:R-:W-:Y:S01]  /*1570*/  @P3 MOV R12, R22 ;  /* 0x00000016000c3202 */ /* 0x000fe20000000f00 */
[----:B------:R-:W-:Y:S01]  /*1580*/  @!P3 IMAD R8, R7, R16, RZ ;  /* 0x000000100708b224 */ /* 0x000fe200078e02ff */
[----:B------:R-:W-:Y:S02]  /*1590*/  @!P3 SHF.R.S32.HI R9, RZ, 0x1f, R16 ;  /* 0x0000001fff09b819 */ /* 0x000fe40000011410 */
        /* <DEDUP_REMOVED lines=11> */
[----:B------:R-:W-:Y:S02]  /*1650*/  IADD3 R23, PT, PT, R23, R10, RZ ;  /* 0x0000000a17177210 */ /* 0x000fe40007ffe0ff */
[----:B------:R-:W-:Y:S01]  /*1660*/  @P3 IADD3 R16, PT, PT, R16, R17, RZ ;  /* 0x0000001110103210 */ /* 0x000fe20007ffe0ff */
[----:B------:R-:W-:Y:S01]  /*1670*/  IMAD R13, R19, R14, RZ ;  /* 0x0000000e130d7224 */ /* 0x000fe200078e02ff */
[----:B------:R-:W-:Y:S01]  /*1680*/  SHF.R.S32.HI R10, RZ, 0x1f, R14 ;  /* 0x0000001fff0a7819 */ /* 0x000fe2000001140e */
[----:B------:R-:W-:-:S02]  /*1690*/  @!P3 IMAD R8, R20, R9, R8 ;  /* 0x000000091408b224 */ /* 0x000fc400078e0208 */
[----:B------:R-:W-:-:S04]  /*16a0*/  @!P3 IMAD.WIDE.U32 R20, R20, R15, R24 ;  /* 0x0000000f1414b225 */ /* 0x000fc800078e0018 */
[----:B------:R-:W-:Y:S02]  /*16b0*/  @P3 IMAD R9, R7, R16, RZ ;  /* 0x0000001007093224 */ /* 0x000fe400078e02ff */
[----:B------:R-:W-:-:S04]  /*16c0*/  IMAD.WIDE.U32 R14, R18, R14, R22 ;  /* 0x0000000e120e7225 */ /* 0x000fc800078e0016 */
[----:B------:R-:W-:Y:S02]  /*16d0*/  IMAD R10, R18, R10, R13 ;  /* 0x0000000a120a7224 */ /* 0x000fe400078e020d */
[----:B------:R-:W-:Y:S01]  /*16e0*/  @P3 IMAD.WIDE.U32 R16, R6, R16, RZ ;  /* 0x0000001006103225 */ /* 0x000fe200078e00ff */
[----:B------:R-:W-:Y:S02]  /*16f0*/  @!P3 IADD3 R13, PT, PT, R21, R8, RZ ;  /* 0x00000008150db210 */ /* 0x000fe40007ffe0ff */
[----:B------:R-:W-:Y:S01]  /*1700*/  @!P3 MOV R18, R20 ;  /* 0x000000140012b202 */ /* 0x000fe20000000f00 */
[----:B------:R-:W-:Y:S01]  /*1710*/  IMAD.MOV.U32 R12, RZ, RZ, R14 ;  /* 0x000000ffff0c7224 */ /* 0x000fe200078e000e */
[----:B------:R-:W-:Y:S01]  /*1720*/  IADD3 R10, PT, PT, R15, R10, RZ ;  /* 0x0000000a0f0a7210 */ /* 0x000fe20007ffe0ff */
[----:B------:R-:W-:Y:S01]  /*1730*/  @P3 IMAD.MOV.U32 R18, RZ, RZ, R16 ;  /* 0x000000ffff123224 */ /* 0x000fe200078e0010 */
[----:B------:R-:W-:Y:S02]  /*1740*/  @P3 IADD3 R13, PT, PT, R17, R9, RZ ;  /* 0x00000009110d3210 */ /* 0x000fe40007ffe0ff */
[----:B------:R-:W-:-:S02]  /*1750*/  MOV R25, RZ ;  /* 0x000000ff00197202 */ /* 0x000fc40000000f00 */
[----:B------:R-:W-:Y:S02]  /*1760*/  MOV R19, R99 ;  /* 0x0000006300137202 */ /* 0x000fe40000000f00 */
.L_x_7850:
[----:B------:R-:W-:Y:S05]  /*1770*/  BSYNC.RECONVERGENT B0 ;  /* 0x0000000000007941 */ /* 0x000fea0003800200 */
.L_x_7848:
        /* <DEDUP_REMOVED lines=121> */
.L_x_7853:
[----:B------:R3:W-:Y:S02]  /*1f10*/  STS.128 [R159+0x2000], RZ ;  /* 0x002000ff9f007388 */ /* 0x0007e40000000c00 */
.L_x_7852:
[----:B------:R-:W-:Y:S05]  /*1f20*/  BSYNC.RECONVERGENT B0 ;  /* 0x0000000000007941 */ /* 0x000fea0003800200 */
.L_x_7851:
        /* <DEDUP_REMOVED lines=32> */
.L_x_7856:
[----:B------:R2:W-:Y:S02]  /*2130*/  STS.128 [R159+0x2800], RZ ;  /* 0x002800ff9f007388 */ /* 0x0005e40000000c00 */
.L_x_7855:
[----:B------:R-:W-:Y:S05]  /*2140*/  BSYNC.RECONVERGENT B0 ;  /* 0x0000000000007941 */ /* 0x000fea0003800200 */
.L_x_7854:
        /* <DEDUP_REMOVED lines=26> */
.L_x_7859:
[----:B------:R4:W-:Y:S02]  /*22f0*/  STS.128 [R159+0x5000], RZ ;  /* 0x005000ff9f007388 */ /* 0x0009e40000000c00 */
.L_x_7858:
[----:B------:R-:W-:Y:S05]  /*2300*/  BSYNC.RECONVERGENT B0 ;  /* 0x0000000000007941 */ /* 0x000fea0003800200 */
.L_x_7857:
[----:B------:R-:W-:Y:S01]  /*2310*/  ISETP.GE.AND P1, PT, R5, R4, PT ;  /* 0x000000040500720c */ /* 0x000fe20003f26270 */
[----:B------:R-:W-:-:S12]  /*2320*/  BSSY.RECONVERGENT B0, `(.L_x_7860) ;  /* 0x0000016000007945 */ /* 0x000fd80003800200 */
[----:B------:R-:W-:Y:S05]  /*2330*/  @P1 BRA `(.L_x_7861) ;  /* 0x0000000000501947 */ /* 0x000fea0003800000 */
[-C--:B------:R-:W-:Y:S02]  /*2340*/  ISETP.GE.AND P3, PT, R136, R157.reuse, PT ;  /* 0x0000009d8800720c */ /* 0x080fe40003f66270 */
[-C--:B------:R-:W-:Y:S02]  /*2350*/  ISETP.GE.AND P2, PT, R134, R157.reuse, PT ;  /* 0x0000009d8600720c */ /* 0x080fe40003f46270 */
[----:B-1--4-:R-:W-:Y:S02]  /*2360*/  LEA R6, P4, R143, R146, 0x1 ;  /* 0x000000928f067211 */ /* 0x012fe400078808ff */
        /* <DEDUP_REMOVED lines=17> */
.L_x_7861:
[----:B------:R-:W-:Y:S05]  /*2480*/  BSYNC.RECONVERGENT B0 ;  /* 0x0000000000007941 */ /* 0x000fea0003800200 */
.L_x_7860:
        /* <DEDUP_REMOVED lines=29> */
.L_x_7864:
[----:B------:R4:W-:Y:S01]  /*2660*/  STS.128 [R159+0x8000], RZ ;  /* 0x008000ff9f007388 */ /* 0x0009e20000000c00 */
[----:B------:R-:W-:Y:S05]  /*2670*/  BRA `(.L_x_7865) ;  /* 0x00000000000c7947 */ /* 0x000fea0003800000 */
.L_x_7863:
[----:B------:R1:W-:Y:S04]  /*2680*/  STS.128 [R159+0x6000], RZ ;  /* 0x006000ff9f007388 */ /* 0x0003e80000000c00 */
[----:B------:R1:W-:Y:S04]  /*2690*/  STS.128 [R159+0x7000], RZ ;  /* 0x007000ff9f007388 */ /* 0x0003e80000000c00 */
[----:B------:R1:W-:Y:S02]  /*26a0*/  STS.128 [R159+0x8000], RZ ;  /* 0x008000ff9f007388 */ /* 0x0003e40000000c00 */
.L_x_7865:
[----:B------:R-:W-:Y:S05]  /*26b0*/  BSYNC.RECONVERGENT B0 ;  /* 0x0000000000007941 */ /* 0x000fea0003800200 */
.L_x_7862:
        /* <DEDUP_REMOVED lines=27> */
.L_x_7868:
[----:B------:R1:W-:Y:S02]  /*2870*/  STS.128 [R159+0x8800], RZ ;  /* 0x008800ff9f007388 */ /* 0x0003e40000000c00 */
.L_x_7867:
[----:B------:R-:W-:Y:S05]  /*2880*/  BSYNC.RECONVERGENT B0 ;  /* 0x0000000000007941 */ /* 0x000fea0003800200 */
.L_x_7866:
[----:B------:R-:W2:Y:S01]  /*2890*/  LD.E R105, desc[UR4][R2.64+0x18c] ;  /* 0x00018c0402697980 */ /* 0x000ea2000c101900 */
[C---:B-1----:R-:W-:Y:S01]  /*28a0*/  SHF.L.U32 R5, R124.reuse, 0x4, RZ ;  /* 0x000000047c057819 */ /* 0x042fe200000006ff */
[----:B------:R-:W-:Y:S01]  /*28b0*/  BSSY.RECONVERGENT B1, `(.L_x_7869) ;  /* 0x0000125000017945 */ /* 0x000fe20003800200 */
[----:B------:R-:W-:Y:S01]  /*28c0*/  SHF.R.U32.HI R126, RZ, 0x1, R124 ;  /* 0x00000001ff7e7819 */ /* 0x000fe2000001167c */
[----:B------:R-:W0:Y:S01]  /*28d0*/  LDGDEPBAR ;  /* 0x00000000000079af */ /* 0x000e220000000000 */
[C---:B------:R-:W-:Y:S02]  /*28e0*/  SHF.L.U32 R98, R124.reuse, 0x5, RZ ;  /* 0x000000057c627819 */ /* 0x040fe400000006ff */
[----:B------:R-:W-:Y:S02]  /*28f0*/  SHF.L.U32 R125, R124, 0x2, RZ ;  /* 0x000000027c7d7819 */ /* 0x000fe400000006ff */
[----:B------:R-:W-:Y:S02]  /*2900*/  LOP3.LUT R127, R5, 0x3e00, RZ, 0xc0, !PT ;  /* 0x00003e00057f7812 */ /* 0x000fe400078ec0ff */
[----:B------:R-:W-:-:S02]  /*2910*/  LOP3.LUT R97, R126, 0x8, RZ, 0xc0, !PT ;  /* 0x000000087e617812 */ /* 0x000fc400078ec0ff */
[----:B------:R-:W-:Y:S02]  /*2920*/  LOP3.LUT R5, R5, 0x100, RZ, 0xc0, !PT ;  /* 0x0000010005057812 */ /* 0x000fe400078ec0ff */
[----:B------:R-:W-:Y:S02]  /*2930*/  LOP3.LUT R9, R98, 0xc0, RZ, 0xc0, !PT ;  /* 0x000000c062097812 */ /* 0x000fe400078ec0ff */
[----:B----4-:R-:W-:Y:S02]  /*2940*/  LOP3.LUT R6, R125, 0x18, RZ, 0xc0, !PT ;  /* 0x000000187d067812 */ /* 0x010fe400078ec0ff */
[--C-:B------:R-:W-:Y:S02]  /*2950*/  LOP3.LUT R97, R97, 0xc0, R98.reuse, 0xf8, !PT ;  /* 0x000000c061617812 */ /* 0x100fe400078ef862 */
[--C-:B------:R-:W-:Y:S02]  /*2960*/  LOP3.LUT R7, R127, 0x20, R98.reuse, 0xf8, !PT ;  /* 0x000000207f077812 */ /* 0x100fe400078ef862 */
[----:B------:R-:W-:-:S02]  /*2970*/  LOP3.LUT R5, R5, 0x20, R98, 0xf8, !PT ;  /* 0x0000002005057812 */ /* 0x000fc400078ef862 */
[----:B------:R-:W-:Y:S02]  /*2980*/  LOP3.LUT R4, R9, 0x8, R124, 0xf8, !PT ;  /* 0x0000000809047812 */ /* 0x000fe400078ef87c */
[----:B------:R-:W-:Y:S02]  /*2990*/  LOP3.LUT R97, R97, R6, RZ, 0x3c, !PT ;  /* 0x0000000661617212 */ /* 0x000fe400078e3cff */
[----:B------:R-:W-:Y:S02]  /*29a0*/  LOP3.LUT R8, R7, 0x100, R98, 0xf8, !PT ;  /* 0x0000010007087812 */ /* 0x000fe400078ef862 */
[----:B------:R-:W-:Y:S02]  /*29b0*/  LOP3.LUT R5, R5, R4, R6, 0xf6, !PT ;  /* 0x0000000405057212 */ /* 0x000fe400078ef606 */
[----:B------:R-:W-:Y:S02]  /*29c0*/  LOP3.LUT R7, R8, R97, RZ, 0xfc, !PT ;  /* 0x0000006108077212 */ /* 0x000fe400078efcff */
[----:B------:R-:W-:-:S02]  /*29d0*/  LEA R117, R5, R128, 0x1 ;  /* 0x0000008005757211 */ /* 0x000fc400078e08ff */
[----:B------:R-:W-:Y:S02]  /*29e0*/  LEA R120, R7, R128, 0x1 ;  /* 0x0000008007787211 */ /* 0x000fe400078e08ff */
[----:B------:R-:W-:Y:S01]  /*29f0*/  LOP3.LUT P1, R101, R124, 0x4, RZ, 0xc0, !PT ;  /* 0x000000047c657812 */ /* 0x000fe2000782c0ff */
[----:B------:R-:W-:Y:S01]  /*2a00*/  LDSM.16.M88.4 R16, [R117+0x3000] ;  /* 0x003000007510783b */ /* 0x000fe20000000200 */
[----:B------:R-:W-:Y:S02]  /*2a10*/  MOV R100, 0x20 ;  /* 0x0000002000647802 */ /* 0x000fe40000000f00 */
[----:B-----5:R-:W-:Y:S01]  /*2a20*/  IADD3 R106, PT, PT, R106, R103, -R104 ;  /* 0x000000676a6a7210 */ /* 0x020fe20007ffe868 */
[----:B------:R-:W1:Y:S01]  /*2a30*/  LDSM.16.M88.4 R56, [R120] ;  /* 0x000000007838783b */ /* 0x000e620000000200 */
[----:B------:R-:W-:Y:S02]  /*2a40*/  SEL R96, R100, 0xffffffe0, !P1 ;  /* 0xffffffe064607807 */ /* 0x000fe40004800000 */
[----:B------:R-:W-:Y:S01]  /*2a50*/  IADD3 R102, PT, PT, R103, -R104, -R102 ;  /* 0x8000006867667210 */ /* 0x000fe20007ffe866 */
[----:B------:R-:W-:Y:S01]  /*2a60*/  LDSM.16.M88.4 R8, [R117+0x4000] ;  /* 0x004000007508783b */ /* 0x000fe20000000200 */
[----:B------:R-:W-:-:S02]  /*2a70*/  IADD3 R107, PT, PT, R117, R96, RZ ;  /* 0x00000060756b7210 */ /* 0x000fc40007ffe0ff */
[----:B------:R-:W-:Y:S01]  /*2a80*/  IADD3 R109, PT, PT, R120, R96, RZ ;  /* 0x00000060786d7210 */ /* 0x000fe20007ffe0ff */
[----:B------:R-:W-:Y:S04]  /*2a90*/  LDSM.16.M88.4 R52, [R120+0x1000] ;  /* 0x001000007834783b */ /* 0x000fe80000000200 */
[----:B------:R-:W-:Y:S04]  /*2aa0*/  LDSM.16.M88.4 R12, [R107+0x3000] ;  /* 0x003000006b0c783b */ /* 0x000fe80000000200 */
[----:B------:R-:W4:Y:S04]  /*2ab0*/  LDSM.16.M88.4 R80, [R109] ;  /* 0x000000006d50783b */ /* 0x000f280000000200 */
[----:B------:R-:W3:Y:S04]  /*2ac0*/  LDSM.16.M88.4 R40, [R117+0x3400] ;  /* 0x003400007528783b */ /* 0x000ee80000000200 */
[----:B------:R-:W-:Y:S04]  /*2ad0*/  LDSM.16.M88.4 R44, [R107+0x4000] ;  /* 0x004000006b2c783b */ /* 0x000fe80000000200 */
[----:B------:R-:W3:Y:S04]  /*2ae0*/  LDSM.16.M88.4 R36, [R109+0x1000] ;  /* 0x001000006d24783b */ /* 0x000ee80000000200 */
[----:B------:R-:W3:Y:S04]  /*2af0*/  LDSM.16.M88.4 R92, [R107+0x3400] ;  /* 0x003400006b5c783b */ /* 0x000ee80000000200 */
[----:B------:R-:W3:Y:S01]  /*2b00*/  LDSM.16.M88.4 R64, [R117+0x3800] ;  /* 0x003800007540783b */ /* 0x000ee20000000200 */
[C---:B-1----:R-:W-:Y:S03]  /*2b10*/  HMMA.16816.F32.BF16 R4, R56.reuse, R16, RZ ;  /* 0x000000103804723c */ /* 0x042fe600000418ff */
[----:B------:R-:W-:Y:S04]  /*2b20*/  LDSM.16.M88.4 R84, [R117+0x5000] ;  /* 0x005000007554783b */ /* 0x000fe80000000200 */
[----:B------:R-:W1:Y:S01]  /*2b30*/  LDSM.16.M88.4 R24, [R120+0x2000] ;  /* 0x002000007818783b */ /* 0x000e620000000200 */
[----:B------:R-:W-:Y:S03]  /*2b40*/  HMMA.16816.F32.BF16 R16, R56, R18, RZ ;  /* 0x000000123810723c */ /* 0x000fe600000418ff */
[----:B------:R-:W1:Y:S04]  /*2b50*/  LDSM.16.M88.4 R20, [R117+0x3c00] ;  /* 0x003c00007514783b */ /* 0x000e680000000200 */
[----:B------:R-:W1:Y:S04]  /*2b60*/  LDSM.16.M88.4 R88, [R117+0x4400] ;  /* 0x004400007558783b */ /* 0x000e680000000200 */
[----:B------:R-:W-:Y:S01]  /*2b70*/  LDSM.16.M88.4 R72, [R107+0x3c00] ;  /* 0x003c00006b48783b */ /* 0x000fe20000000200 */
[C---:B----4-:R-:W-:Y:S03]  /*2b80*/  HMMA.16816.F32.BF16 R4, R80.reuse, R12, R4 ;  /* 0x0000000c5004723c */ /* 0x050fe60000041804 */
[----:B------:R-:W-:Y:S04]  /*2b90*/  LDSM.16.M88.4 R32, [R107+0x4400] ;  /* 0x004400006b20783b */ /* 0x000fe80000000200 */
[----:B------:R-:W-:Y:S01]  /*2ba0*/  LDSM.16.M88.4 R76, [R107+0x3800] ;  /* 0x003800006b4c783b */ /* 0x000fe20000000200 */
[----:B------:R-:W-:Y:S03]  /*2bb0*/  HMMA.16816.F32.BF16 R16, R80, R14, R16 ;  /* 0x0000000e5010723c */ /* 0x000fe60000041810 */
[----:B------:R-:W-:Y:S04]  /*2bc0*/  LDSM.16.M88.4 R12, [R109+0x2000] ;  /* 0x002000006d0c783b */ /* 0x000fe80000000200 */
[----:B------:R-:W-:Y:S01]  /*2bd0*/  LDSM.16.M88.4 R48, [R117+0x4800] ;  /* 0x004800007530783b */ /* 0x000fe20000000200 */
[----:B---3--:R-:W-:Y:S08]  /*2be0*/  HMMA.16816.F32.BF16 R28, R56, R40, RZ ;  /* 0x00000028381c723c */ /* 0x008ff000000418ff */
[C---:B------:R-:W-:Y:S08]  /*2bf0*/  HMMA.16816.F32.BF16 R4, R52.reuse, R8, R4 ;  /* 0x000000083404723c */ /* 0x040ff00000041804 */
[----:B------:R-:W-:Y:S01]  /*2c00*/  HMMA.16816.F32.BF16 R16, R52, R10, R16 ;  /* 0x0000000a3410723c */ /* 0x000fe20000041810 */
[----:B------:R-:W3:Y:S07]  /*2c10*/  LDSM.16.M88.4 R8, [R107+0x5000] ;  /* 0x005000006b08783b */ /* 0x000eee0000000200 */
[----:B------:R-:W-:Y:S08]  /*2c20*/  HMMA.16816.F32.BF16 R40, R56, R42, RZ ;  /* 0x0000002a3828723c */ /* 0x000ff000000418ff */
[----:B------:R-:W-:Y:S08]  /*2c30*/  HMMA.16816.F32.BF16 R4, R36, R44, R4 ;  /* 0x0000002c2404723c */ /* 0x000ff00000041804 */
[----:B------:R-:W-:Y:S08]  /*2c40*/  HMMA.16816.F32.BF16 R28, R80, R92, R28 ;  /* 0x0000005c501c723c */ /* 0x000ff0000004181c */
[----:B------:R-:W-:Y:S08]  /*2c50*/  HMMA.16816.F32.BF16 R68, R56, R64, RZ ;  /* 0x000000403844723c */ /* 0x000ff000000418ff */
[----:B------:R-:W-:Y:S01]  /*2c60*/  HMMA.16816.F32.BF16 R16, R36, R46, R16 ;  /* 0x0000002e2410723c */ /* 0x000fe20000041810 */
[----:B------:R-:W4:Y:S07]  /*2c70*/  LDSM.16.M88.4 R44, [R117+0x4c00] ;  /* 0x004c0000752c783b */ /* 0x000f2e0000000200 */
[----:B-1----:R-:W-:Y:S08]  /*2c80*/  HMMA.16816.F32.BF16 R4, R24, R84, R4 ;  /* 0x000000541804723c */ /* 0x002ff00000041804 */
[C---:B------:R-:W-:Y:S08]  /*2c90*/  HMMA.16816.F32.BF16 R64, R56.reuse, R66, RZ ;  /* 0x000000423840723c */ /* 0x040ff000000418ff */
[C---:B------:R-:W-:Y:S08]  /*2ca0*/  HMMA.16816.F32.BF16 R60, R56.reuse, R20, RZ ;  /* 0x00000014383c723c */ /* 0x040ff000000418ff */
[----:B------:R-:W-:Y:S01]  /*2cb0*/  HMMA.16816.F32.BF16 R56, R56, R22, RZ ;  /* 0x000000163838723c */ /* 0x000fe200000418ff */
[----:B------:R-:W1:Y:S07]  /*2cc0*/  LDSM.16.M88.4 R20, [R117+0x5400] ;  /* 0x005400007514783b */ /* 0x000e6e0000000200 */
[----:B------:R-:W-:Y:S08]  /*2cd0*/  HMMA.16816.F32.BF16 R40, R80, R94, R40 ;  /* 0x0000005e5028723c */ /* 0x000ff00000041828 */
[----:B------:R-:W-:Y:S08]  /*2ce0*/  HMMA.16816.F32.BF16 R28, R52, R88, R28 ;  /* 0x00000058341c723c */ /* 0x000ff0000004181c */
[----:B------:R-:W-:Y:S08]  /*2cf0*/  HMMA.16816.F32.BF16 R16, R24, R86, R16 ;  /* 0x000000561810723c */ /* 0x000ff00000041810 */
[----:B---3--:R-:W-:Y:S08]  /*2d00*/  HMMA.16816.F32.BF16 R4, R12, R8, R4 ;  /* 0x000000080c04723c */ /* 0x008ff00000041804 */
[----:B------:R-:W-:Y:S01]  /*2d10*/  HMMA.16816.F32.BF16 R88, R52, R90, R40 ;  /* 0x0000005a3458723c */ /* 0x000fe20000041828 */
[----:B------:R-:W3:Y:S07]  /*2d20*/  LDSM.16.M88.4 R40, [R107+0x5400] ;  /* 0x005400006b28783b */ /* 0x000eee0000000200 */
[C---:B------:R-:W-:Y:S08]  /*2d30*/  HMMA.16816.F32.BF16 R60, R80.reuse, R72, R60 ;  /* 0x00000048503c723c */ /* 0x040ff0000004183c */
[----:B------:R-:W-:Y:S01]  /*2d40*/  HMMA.16816.F32.BF16 R56, R80, R74, R56 ;  /* 0x0000004a5038723c */ /* 0x000fe20000041838 */
[----:B------:R-:W3:Y:S07]  /*2d50*/  LDSM.16.M88.4 R72, [R107+0x4800] ;  /* 0x004800006b48783b */ /* 0x000eee0000000200 */
[----:B------:R-:W-:Y:S08]  /*2d60*/  HMMA.16816.F32.BF16 R28, R36, R32, R28 ;  /* 0x00000020241c723c */ /* 0x000ff0000004181c */
[C---:B------:R-:W-:Y:S08]  /*2d70*/  HMMA.16816.F32.BF16 R68, R80.reuse, R76, R68 ;  /* 0x0000004c5044723c */ /* 0x040ff00000041844 */
[----:B------:R-:W-:Y:S08]  /*2d80*/  HMMA.16816.F32.BF16 R64, R80, R78, R64 ;  /* 0x0000004e5040723c */ /* 0x000ff00000041840 */
[----:B------:R-:W-:Y:S01]  /*2d90*/  HMMA.16816.F32.BF16 R16, R12, R10, R16 ;  /* 0x0000000a0c10723c */ /* 0x000fe20000041810 */
[----:B------:R-:W-:Y:S01]  /*2da0*/  LDSM.16.M88.4 R8, [R117+0x5800] ;  /* 0x005800007508783b */ /* 0x000fe20000000200 */
[-C--:B--2---:R-:W-:Y:S01]  /*2db0*/  FMUL.FTZ R4, R4, R105.reuse ;  /* 0x0000006904047220 */ /* 0x084fe20000410000 */
[----:B------:R-:W-:-:S05]  /*2dc0*/  FMUL.FTZ R5, R5, R105 ;  /* 0x0000006905057220 */ /* 0x000fca0000410000 */
[----:B----4-:R-:W-:Y:S01]  /*2dd0*/  HMMA.16816.F32.BF16 R60, R52, R44, R60 ;  /* 0x0000002c343c723c */ /* 0x010fe2000004183c */
[-C--:B------:R-:W-:Y:S01]  /*2de0*/  FMUL.FTZ R44, R6, R105.reuse ;  /* 0x00000069062c7220 */ /* 0x080fe20000410000 */
[----:B------:R-:W-:-:S05]  /*2df0*/  FMUL.FTZ R45, R7, R105 ;  /* 0x00000069072d7220 */ /* 0x000fca0000410000 */
[----:B------:R-:W2:Y:S01]  /*2e00*/  MUFU.TANH R44, R44 ;  /* 0x0000002c002c7308 */ /* 0x000ea20000002400 */
[----:B-1----:R-:W-:Y:S03]  /*2e10*/  HMMA.16816.F32.BF16 R28, R24, R20, R28 ;  /* 0x00000014181c723c */ /* 0x002fe6000004181c */
[-C--:B------:R-:W-:Y:S01]  /*2e20*/  FMUL.FTZ R16, R16, R105.reuse ;  /* 0x0000006910107220 */ /* 0x080fe20000410000 */
[----:B------:R-:W-:-:S03]  /*2e30*/  FMUL.FTZ R17, R17, R105 ;  /* 0x0000006911117220 */ /* 0x000fc60000410000 */
[----:B------:R-:W1:Y:S01]  /*2e40*/  MUFU.TANH R20, R4 ;  /* 0x0000000400147308 */ /* 0x000e620000002400 */
[----:B------:R-:W-:Y:S01]  /*2e50*/  HMMA.16816.F32.BF16 R88, R36, R34, R88 ;  /* 0x000000222458723c */ /* 0x000fe20000041858 */
[----:B------:R-:W-:Y:S06]  /*2e60*/  LDSM.16.M88.4 R32, [R107+0x5800] ;  /* 0x005800006b20783b */ /* 0x000fec0000000200 */
[----:B------:R4:W1:Y:S01]  /*2e70*/  MUFU.TANH R21, R5 ;  /* 0x0000000500157308 */ /* 0x0008620000002400 */
[C---:B------:R-:W-:Y:S07]  /*2e80*/  HMMA.16816.F32.BF16 R68, R52.reuse, R48, R68 ;  /* 0x000000303444723c */ /* 0x040fee0000041844 */
[----:B------:R-:W1:Y:S01]  /*2e90*/  MUFU.TANH R45, R45 ;  /* 0x0000002d002d7308 */ /* 0x000e620000002400 */
[----:B------:R-:W-:Y:S01]  /*2ea0*/  HMMA.16816.F32.BF16 R64, R52, R50, R64 ;  /* 0x000000323440723c */ /* 0x000fe20000041840 */
[----:B----4-:R-:W4:Y:S07]  /*2eb0*/  LDSM.16.M88.4 R4, [R107+0x4c00] ;  /* 0x004c00006b04783b */ /* 0x010f2e0000000200 */
[----:B---3--:R-:W-:Y:S01]  /*2ec0*/  HMMA.16816.F32.BF16 R28, R12, R40, R28 ;  /* 0x000000280c1c723c */ /* 0x008fe2000004181c */
[----:B------:R-:W3:Y:S07]  /*2ed0*/  MUFU.TANH R40, R16 ;  /* 0x0000001000287308 */ /* 0x000eee0000002400 */
[----:B------:R-:W-:Y:S01]  /*2ee0*/  HMMA.16816.F32.BF16 R88, R24, R22, R88 ;  /* 0x000000161858723c */ /* 0x000fe20000041858 */
[----:B------:R2:W1:Y:S01]  /*2ef0*/  MUFU.TANH R41, R17 ;  /* 0x0000001100297308 */ /* 0x0004620000002400 */
[----:B------:R-:W-:-:S06]  /*2f00*/  FMUL.FTZ R22, R18, R105 ;  /* 0x0000006912167220 */ /* 0x000fcc0000410000 */
[----:B------:R-:W-:Y:S01]  /*2f10*/  HMMA.16816.F32.BF16 R56, R52, R46, R56 ;  /* 0x0000002e3438723c */ /* 0x000fe20000041838 */
[-C--:B------:R-:W-:Y:S01]  /*2f20*/  FMUL.FTZ R46, R19, R105.reuse ;  /* 0x00000069132e7220 */ /* 0x080fe20000410000 */
[----:B------:R-:W1:Y:S01]  /*2f30*/  MUFU.TANH R22, R22 ;  /* 0x0000001600167308 */ /* 0x000e620000002400 */
[-C--:B------:R-:W-:Y:S01]  /*2f40*/  FMUL.FTZ R23, R28, R105.reuse ;  /* 0x000000691c177220 */ /* 0x080fe20000410000 */
[-C--:B------:R-:W-:Y:S01]  /*2f50*/  FMUL.FTZ R28, R30, R105.reuse ;  /* 0x000000691e1c7220 */ /* 0x080fe20000410000 */
[----:B------:R-:W-:-:S03]  /*2f60*/  FMUL.FTZ R29, R29, R105 ;  /* 0x000000691d1d7220 */ /* 0x000fc60000410000 */
[C---:B------:R-:W-:Y:S01]  /*2f70*/  HMMA.16816.F32.BF16 R68, R36.reuse, R72, R68 ;  /* 0x000000482444723c */ /* 0x040fe20000041844 */
[----:B--2---:R-:W2:Y:S01]  /*2f80*/  LDSM.16.M88.4 R16, [R117+0x5c00] ;  /* 0x005c00007510783b */ /* 0x004ea20000000200 */
[----:B------:R-:W1:Y:S06]  /*2f90*/  MUFU.TANH R46, R46 ;  /* 0x0000002e002e7308 */ /* 0x000e6c0000002400 */
[C---:B------:R-:W-:Y:S02]  /*2fa0*/  HMMA.16816.F32.BF16 R64, R36.reuse, R74, R64 ;  /* 0x0000004a2440723c */ /* 0x040fe40000041840 */
[----:B------:R-:W1:Y:S06]  /*2fb0*/  MUFU.TANH R23, R23 ;  /* 0x0000001700177308 */ /* 0x000e6c0000002400 */
[----:B----4-:R-:W-:Y:S01]  /*2fc0*/  HMMA.16816.F32.BF16 R60, R36, R4, R60 ;  /* 0x00000004243c723c */ /* 0x010fe2000004183c */
[----:B------:R-:W-:Y:S01]  /*2fd0*/  FMUL.FTZ R4, R31, R105 ;  /* 0x000000691f047220 */ /* 0x000fe20000410000 */
[----:B------:R-:W4:Y:S06]  /*2fe0*/  MUFU.TANH R29, R29 ;  /* 0x0000001d001d7308 */ /* 0x000f2c0000002400 */
[C---:B------:R-:W-:Y:S02]  /*2ff0*/  HMMA.16816.F32.BF16 R68, R24.reuse, R8, R68 ;  /* 0x000000081844723c */ /* 0x040fe40000041844 */
[----:B------:R-:W1:Y:S06]  /*3000*/  MUFU.TANH R28, R28 ;  /* 0x0000001c001c7308 */ /* 0x000e6c0000002400 */
[----:B------:R-:W-:Y:S01]  /*3010*/  HMMA.16816.F32.BF16 R64, R24, R10, R64 ;  /* 0x0000000a1840723c */ /* 0x000fe20000041840 */
[----:B------:R-:W3:Y:S01]  /*3020*/  LDSM.16.M88.4 R8, [R107+0x5c00] ;  /* 0x005c00006b08783b */ /* 0x000ee20000000200 */
[----:B------:R-:W-:-:S04]  /*3030*/  DEPBAR.LE SB0, 0x0 ;  /* 0x000080000000791a */ /* 0x000fc80000000000 */
[----:B------:R-:W1:Y:S02]  /*3040*/  MUFU.TANH R4, R4 ;  /* 0x0000000400047308 */ /* 0x000e640000002400 */
[----:B------:R-:W-:Y:S01]  /*3050*/  HMMA.16816.F32.BF16 R56, R36, R6, R56 ;  /* 0x000000062438723c */ /* 0x000fe20000041838 */
[----:B------:R-:W-:-:S04]  /*3060*/  LOP3.LUT R7, R126, 0x1f0, RZ, 0xc0, !PT ;  /* 0x000001f07e077812 */ /* 0x000fc800078ec0ff */
[----:B------:R-:W-:-:S03]  /*3070*/  LOP3.LUT R108, R7, 0x7, R108, 0xf8, !PT ;  /* 0x00000007076c7812 */ /* 0x000fc600078ef86c */
[----:B--2---:R-:W-:Y:S01]  /*3080*/  HMMA.16816.F32.BF16 R60, R24, R16, R60 ;  /* 0x00000010183c723c */ /* 0x004fe2000004183c */
[----:B------:R-:W-:-:S04]  /*3090*/  LEA R7, R153, R108, 0x6 ;  /* 0x0000006c99077211 */ /* 0x000fc800078e30ff */
[C---:B------:R-:W-:Y:S02]  /*30a0*/  IADD3 R106, PT, PT, R7.reuse, R106, RZ ;  /* 0x0000006a076a7210 */ /* 0x040fe40007ffe0ff */
[----:B------:R-:W-:Y:S01]  /*30b0*/  IADD3 R116, PT, PT, R7, R102, RZ ;  /* 0x0000006607747210 */ /* 0x000fe20007ffe0ff */
[----:B------:R-:W-:Y:S01]  /*30c0*/  HMMA.16816.F32.BF16 R88, R12, R42, R88 ;  /* 0x0000002a0c58723c */ /* 0x000fe20000041858 */
[C-C-:B------:R-:W-:Y:S02]  /*30d0*/  VIADDMNMX R140, R106.reuse, 0x1, R103.reuse, PT ;  /* 0x000000016a8c7846 */ /* 0x140fe40003800167 */
[----:B------:R-:W-:-:S05]  /*30e0*/  VIADDMNMX R139, R106, 0x9, R103, PT ;  /* 0x000000096a8b7846 */ /* 0x000fca0003800167 */
[----:B------:R-:W-:Y:S08]  /*30f0*/  HMMA.16816.F32.BF16 R56, R24, R18, R56 ;  /* 0x000000121838723c */ /* 0x000ff00000041838 */
[C---:B------:R-:W-:Y:S01]  /*3100*/  HMMA.16816.F32.BF16 R68, R12.reuse, R32, R68 ;  /* 0x000000200c44723c */ /* 0x040fe20000041844 */
[----:B------:R-:W-:Y:S02]  /*3110*/  IADD3 R32, PT, PT, R0, -0x1, RZ ;  /* 0xffffffff00207810 */ /* 0x000fe40007ffe0ff */
[-C--:B------:R-:W-:Y:S01]  /*3120*/  FMUL.FTZ R5, R88, R105.reuse ;  /* 0x0000006958057220 */ /* 0x080fe20000410000 */
[-C--:B------:R-:W-:Y:S01]  /*3130*/  FMUL.FTZ R31, R89, R105.reuse ;  /* 0x00000069591f7220 */ /* 0x080fe20000410000 */
[-C--:B------:R-:W-:Y:S01]  /*3140*/  FMUL.FTZ R30, R90, R105.reuse ;  /* 0x000000695a1e7220 */ /* 0x080fe20000410000 */
[----:B------:R-:W-:Y:S01]  /*3150*/  FMUL.FTZ R6, R91, R105 ;  /* 0x000000695b067220 */ /* 0x000fe20000410000 */
[----:B------:R-:W-:Y:S01]  /*3160*/  ISETP.GT.U32.AND P1, PT, R32, R145, PT ;  /* 0x000000912000720c */ /* 0x000fe20003f24070 */
[C---:B------:R-:W-:Y:S01]  /*3170*/  HMMA.16816.F32.BF16 R64, R12.reuse, R34, R64 ;  /* 0x000000220c40723c */ /* 0x040fe20000041840 */
[----:B------:R-:W2:Y:S07]  /*3180*/  MUFU.TANH R5, R5 ;  /* 0x0000000500057308 */ /* 0x000eae0000002400 */
[----:B---3--:R-:W-:Y:S01]  /*3190*/  HMMA.16816.F32.BF16 R60, R12, R8, R60 ;  /* 0x000000080c3c723c */ /* 0x008fe2000004183c */
[----:B------:R-:W3:Y:S02]  /*31a0*/  MUFU.TANH R31, R31 ;  /* 0x0000001f001f7308 */ /* 0x000ee40000002400 */
[-C--:B------:R-:W-:Y:S01]  /*31b0*/  FMUL.FTZ R17, R68, R105.reuse ;  /* 0x0000006944117220 */ /* 0x080fe20000410000 */
[-C--:B------:R-:W-:Y:S01]  /*31c0*/  FMUL.FTZ R33, R69, R105.reuse ;  /* 0x0000006945217220 */ /* 0x080fe20000410000 */
[-C--:B------:R-:W-:Y:S01]  /*31d0*/  FMUL.FTZ R16, R70, R105.reuse ;  /* 0x0000006946107220 */ /* 0x080fe20000410000 */
[----:B------:R-:W-:-:S02]  /*31e0*/  FMUL.FTZ R18, R71, R105 ;  /* 0x0000006947127220 */ /* 0x000fc40000410000 */
        /* <DEDUP_REMOVED lines=46> */
.L_x_7872:
[----:B------:R-:W2:Y:S01]  /*34d0*/  LD.E R42, desc[UR4][R2.64+0x170] ;  /* 0x00017004022a7980 */ /* 0x000ea2000c101900 */
[----:B------:R-:W-:Y:S02]  /*34e0*/  LEA R37, R0, 0xffffff80, 0x6 ;  /* 0xffffff8000257811 */ /* 0x000fe400078e30ff */
[----:B------:R-:W-:Y:S01]  /*34f0*/  IABS R13, R99 ;  /* 0x00000063000d7213 */ /* 0x000fe20000000000 */
[----:B------:R-:W3:Y:S01]  /*3500*/  LD.E.64 R50, desc[UR4][R118.64+0x20] ;  /* 0x0000200476327980 */ /* 0x000ee2000c101b00 */
[----:B------:R-:W-:Y:S02]  /*3510*/  IABS R7, R37 ;  /* 0x0000002500077213 */ /* 0x000fe40000000000 */
[-C--:B--2---:R-:W-:Y:S02]  /*3520*/  IABS R19, R42.reuse ;  /* 0x0000002a00137213 */ /* 0x084fe40000000000 */
[-C--:B------:R-:W-:Y:S02]  /*3530*/  IABS R36, R42.reuse ;  /* 0x0000002a00247213 */ /* 0x080fe40000000000 */
[----:B------:R-:W2:Y:S01]  /*3540*/  I2F.RP R35, R19 ;  /* 0x0000001300237306 */ /* 0x000ea20000209400 */
[----:B------:R-:W-:-:S02]  /*3550*/  LOP3.LUT R37, R37, R42, RZ, 0x3c, !PT ;  /* 0x0000002a25257212 */ /* 0x000fc400078e3cff */
[----:B------:R-:W-:Y:S01]  /*3560*/  IMAD.MOV R36, RZ, RZ, -R36 ;  /* 0x000000ffff247224 */ /* 0x000fe200078e0a24 */
[----:B------:R-:W-:Y:S02]  /*3570*/  LOP3.LUT R99, R99, R42, RZ, 0x3c, !PT ;  /* 0x0000002a63637212 */ /* 0x000fe400078e3cff */
[----:B------:R-:W-:Y:S02]  /*3580*/  ISETP.GE.AND P1, PT, R37, RZ, PT ;  /* 0x000000ff2500720c */ /* 0x000fe40003f26270 */
[----:B------:R-:W-:Y:S01]  /*3590*/  ISETP.GE.AND P3, PT, R99, RZ, PT ;  /* 0x000000ff6300720c */ /* 0x000fe20003f66270 */
[----:B--2---:R-:W2:Y:S02]  /*35a0*/  MUFU.RCP R48, R35 ;  /* 0x0000002300307308 */ /* 0x004ea40000001000 */
[----:B--2---:R-:W-:-:S06]  /*35b0*/  VIADD R48, R48, 0xffffffe ;  /* 0x0ffffffe30307836 */ /* 0x004fcc0000000000 */
[----:B------:R-:W2:Y:S02]  /*35c0*/  F2I.FTZ.U32.TRUNC.NTZ R49, R48 ;  /* 0x0000003000317305 */ /* 0x000ea4000021f000 */
[----:B--2---:R-:W-:Y:S01]  /*35d0*/  IMAD.MOV R38, RZ, RZ, -R49 ;  /* 0x000000ffff267224 */ /* 0x004fe200078e0a31 */
[----:B------:R-:W-:-:S03]  /*35e0*/  MOV R48, RZ ;  /* 0x000000ff00307202 */ /* 0x000fc60000000f00 */
        /* <DEDUP_REMOVED lines=15> */
[----:B------:R-:W2:Y:S01]  /*36e0*/  LD.E.64 R48, desc[UR4][R118.64+0x38] ;  /* 0x0000380476307980 */ /* 0x000ea2000c101b00 */
        /* <DEDUP_REMOVED lines=26> */
.L_x_7873:
[----:B------:R-:W-:Y:S05]  /*3890*/  BSYNC.RECONVERGENT B0 ;  /* 0x0000000000007941 */ /* 0x000fea0003800200 */
.L_x_7871:
        /* <DEDUP_REMOVED lines=38> */
.L_x_7870:
[----:B------:R-:W-:Y:S05]  /*3b00*/  BSYNC.RECONVERGENT B1 ;  /* 0x0000000000017941 */ /* 0x000fea0003800200 */
.L_x_7869:
[----:B------:R-:W3:Y:S01]  /*3b10*/  LD.E R107, desc[UR4][R2.64+0xdc] ;  /* 0x0000dc04026b7980 */ /* 0x000ee2000c101900 */
[----:B------:R-:W-:Y:S01]  /*3b20*/  IMAD.SHL.U32 R87, R124, 0x2, RZ ;  /* 0x000000027c577824 */ /* 0x000fe200078e00ff */
[----:B------:R-:W-:Y:S01]  /*3b30*/  LOP3.LUT R121, R97, 0x120, R98, 0xf8, !PT ;  /* 0x0000012061797812 */ /* 0x000fe200078ef862 */
[----:B------:R-:W-:Y:S01]  /*3b40*/  VIADD R84, R116, 0x8 ;  /* 0x0000000874547836 */ /* 0x000fe20000000000 */
[----:B------:R-:W-:Y:S02]  /*3b50*/  BSSY B2, `(.L_x_7874) ;  /* 0x0000494000027945 */ /* 0x000fe40003800000 */
[----:B------:R-:W-:Y:S01]  /*3b60*/  LOP3.LUT R87, R87, 0x6, RZ, 0xc0, !PT ;  /* 0x0000000657577812 */ /* 0x000fe200078ec0ff */
[----:B------:R-:W-:-:S04]  /*3b70*/  IMAD R105, R121, 0x2, R128 ;  /* 0x0000000279697824 */ /* 0x000fc800078e0280 */
[----:B------:R-:W-:Y:S01]  /*3b80*/  IMAD R43, R32, 0x40, R87 ;  /* 0x00000040202b7824 */ /* 0x000fe200078e0257 */
[----:B------:R-:W-:Y:S01]  /*3b90*/  LDSM.16.MT88.4 R76, [R105+0x6000] ;  /* 0x00600000694c783b */ /* 0x000fe20000004200 */
[----:B------:R-:W-:Y:S02]  /*3ba0*/  IMAD.IADD R95, R96, 0x1, R105 ;  /* 0x00000001605f7824 */ /* 0x000fe400078e0269 */
[C---:B------:R-:W-:Y:S01]  /*3bb0*/  VIADD R73, R43.reuse, 0x1 ;  /* 0x000000012b497836 */ /* 0x040fe20000000000 */
[----:B------:R-:W-:Y:S01]  /*3bc0*/  ISETP.GT.AND P1, PT, R116, R43, PT ;  /* 0x0000002b7400720c */ /* 0x000fe20003f24270 */
[C---:B------:R-:W-:Y:S01]  /*3bd0*/  VIADD R71, R43.reuse, 0x8 ;  /* 0x000000082b477836 */ /* 0x040fe20000000000 */
[CC--:B------:R-:W-:Y:S01]  /*3be0*/  ISETP.GE.AND P5, PT, R43.reuse, R140.reuse, PT ;  /* 0x0000008c2b00720c */ /* 0x0c0fe20003fa6270 */
[C---:B------:R-:W-:Y:S01]  /*3bf0*/  VIADD R69, R43.reuse, 0x9 ;  /* 0x000000092b457836 */ /* 0x040fe20000000000 */
[----:B-1----:R-:W-:Y:S01]  /*3c00*/  FSEL R20, R20, -INF , !P1 ;  /* 0xff80000014147808 */ /* 0x002fe20004800000 */
[C---:B------:R-:W-:Y:S01]  /*3c10*/  VIADD R67, R43.reuse, 0x10 ;  /* 0x000000102b437836 */ /* 0x040fe20000000000 */
[C---:B------:R-:W-:Y:S01]  /*3c20*/  ISETP.GT.AND P1, PT, R116.reuse, R73, PT ;  /* 0x000000497400720c */ /* 0x040fe20003f24270 */
[C---:B------:R-:W-:Y:S01]  /*3c30*/  VIADD R65, R43.reuse, 0x11 ;  /* 0x000000112b417836 */ /* 0x040fe20000000000 */
[----:B------:R-:W-:Y:S01]  /*3c40*/  ISETP.GT.AND P3, PT, R116, R71, PT ;  /* 0x000000477400720c */ /* 0x000fe20003f64270 */
[C---:B------:R-:W-:Y:S01]  /*3c50*/  VIADD R63, R43.reuse, 0x18 ;  /* 0x000000182b3f7836 */ /* 0x040fe20000000000 */
[----:B--2---:R-:W-:Y:S01]  /*3c60*/  FSEL R39, R20, -INF , !P5 ;  /* 0xff80000014277808 */ /* 0x004fe20006800000 */
[----:B------:R-:W-:Y:S01]  /*3c70*/  VIADD R61, R43, 0x19 ;  /* 0x000000192b3d7836 */ /* 0x000fe20000000000 */
[-C--:B------:R-:W-:Y:S01]  /*3c80*/  ISETP.GE.AND P6, PT, R73, R140.reuse, PT ;  /* 0x0000008c4900720c */ /* 0x080fe20003fc6270 */
[----:B------:R-:W-:Y:S01]  /*3c90*/  VIADD R59, R43, 0x20 ;  /* 0x000000202b3b7836 */ /* 0x000fe20000000000 */
[----:B------:R-:W-:Y:S01]  /*3ca0*/  FSEL R20, R21, -INF , !P1 ;  /* 0xff80000015147808 */ /* 0x000fe20004800000 */
[C---:B------:R-:W-:Y:S01]  /*3cb0*/  VIADD R57, R43.reuse, 0x21 ;  /* 0x000000212b397836 */ /* 0x040fe20000000000 */
[----:B------:R-:W-:Y:S01]  /*3cc0*/  ISETP.GT.AND P1, PT, R116, R69, PT ;  /* 0x000000457400720c */ /* 0x000fe20003f24270 */
[C---:B------:R-:W-:Y:S01]  /*3cd0*/  VIADD R55, R43.reuse, 0x28 ;  /* 0x000000282b377836 */ /* 0x040fe20000000000 */
[----:B------:R-:W-:Y:S01]  /*3ce0*/  FSEL R37, R40, -INF , !P3 ;  /* 0xff80000028257808 */ /* 0x000fe20005800000 */
[C---:B------:R-:W-:Y:S01]  /*3cf0*/  VIADD R53, R43.reuse, 0x29 ;  /* 0x000000292b357836 */ /* 0x040fe20000000000 */
[----:B------:R-:W-:Y:S01]  /*3d00*/  FSEL R20, R20, -INF , !P6 ;  /* 0xff80000014147808 */ /* 0x000fe20007000000 */
[C---:B------:R-:W-:Y:S01]  /*3d10*/  VIADD R51, R43.reuse, 0x30 ;  /* 0x000000302b337836 */ /* 0x040fe20000000000 */
[----:B------:R-:W-:Y:S01]  /*3d20*/  ISETP.GT.AND P3, PT, R116, R67, PT ;  /* 0x000000437400720c */ /* 0x000fe20003f64270 */
[----:B------:R-:W-:Y:S01]  /*3d30*/  VIADD R49, R43, 0x31 ;  /* 0x000000312b317836 */ /* 0x000fe20000000000 */
[----:B------:R-:W-:Y:S01]  /*3d40*/  ISETP.GE.AND P6, PT, R69, R140, PT ;  /* 0x0000008c4500720c */ /* 0x000fe20003fc6270 */
[----:B------:R-:W-:Y:S01]  /*3d50*/  VIADD R47, R43, 0x38 ;  /* 0x000000382b2f7836 */ /* 0x000fe20000000000 */
[----:B------:R-:W-:-:S02]  /*3d60*/  FSEL R35, R41, -INF , !P1 ;  /* 0xff80000029237808 */ /* 0x000fc40004800000 */
[C---:B------:R-:W-:Y:S02]  /*3d70*/  ISETP.GT.AND P1, PT, R116.reuse, R65, PT ;  /* 0x000000417400720c */ /* 0x040fe40003f24270 */
[----:B------:R-:W-:Y:S02]  /*3d80*/  FSEL R7, R23, -INF , !P3 ;  /* 0xff80000017077808 */ /* 0x000fe40005800000 */
[----:B------:R-:W-:Y:S02]  /*3d90*/  FSEL R35, R35, -INF , !P6 ;  /* 0xff80000023237808 */ /* 0x000fe40007000000 */
[----:B------:R-:W-:Y:S02]  /*3da0*/  ISETP.GT.AND P3, PT, R116, R63, PT ;  /* 0x0000003f7400720c */ /* 0x000fe40003f64270 */
[----:B------:R-:W-:Y:S02]  /*3db0*/  ISETP.GE.AND P6, PT, R65, R140, PT ;  /* 0x0000008c4100720c */ /* 0x000fe40003fc6270 */
[----:B------:R-:W-:-:S02]  /*3dc0*/  FSEL R29, R29, -INF , !P1 ;  /* 0xff8000001d1d7808 */ /* 0x000fc40004800000 */
[-C--:B------:R-:W-:Y:S02]  /*3dd0*/  ISETP.GE.AND P5, PT, R71, R140.reuse, PT ;  /* 0x0000008c4700720c */ /* 0x080fe40003fa6270 */
[----:B------:R-:W-:Y:S02]  /*3de0*/  ISETP.GT.AND P1, PT, R116, R61, PT ;  /* 0x0000003d7400720c */ /* 0x000fe40003f24270 */
[----:B------:R-:W-:Y:S02]  /*3df0*/  FSEL R19, R5, -INF , !P3 ;  /* 0xff80000005137808 */ /* 0x000fe40005800000 */
[----:B------:R-:W-:Y:S02]  /*3e00*/  FSEL R5, R29, -INF , !P6 ;  /* 0xff8000001d057808 */ /* 0x000fe40007000000 */
[----:B------:R-:W-:Y:S02]  /*3e10*/  FSEL R37, R37, -INF , !P5 ;  /* 0xff80000025257808 */ /* 0x000fe40006800000 */
[----:B------:R-:W-:-:S02]  /*3e20*/  ISETP.GE.AND P6, PT, R61, R140, PT ;  /* 0x0000008c3d00720c */ /* 0x000fc40003fc6270 */
[----:B------:R-:W-:Y:S02]  /*3e30*/  FSEL R13, R31, -INF , !P1 ;  /* 0xff8000001f0d7808 */ /* 0x000fe40004800000 */
[----:B------:R-:W-:Y:S02]  /*3e40*/  ISETP.GE.AND P5, PT, R67, R140, PT ;  /* 0x0000008c4300720c */ /* 0x000fe40003fa6270 */
[C---:B------:R-:W-:Y:S02]  /*3e50*/  ISETP.GT.AND P3, PT, R116.reuse, R59, PT ;  /* 0x0000003b7400720c */ /* 0x040fe40003f64270 */
[----:B------:R-:W-:Y:S02]  /*3e60*/  ISETP.GT.AND P1, PT, R116, R57, PT ;  /* 0x000000397400720c */ /* 0x000fe40003f24270 */
[----:B------:R-:W-:Y:S02]  /*3e70*/  FSEL R13, R13, -INF , !P6 ;  /* 0xff8000000d0d7808 */ /* 0x000fe40007000000 */
[----:B------:R-:W-:-:S02]  /*3e80*/  FSEL R7, R7, -INF , !P5 ;  /* 0xff80000007077808 */ /* 0x000fc40006800000 */
[----:B------:R-:W-:Y:S02]  /*3e90*/  FSEL R17, R17, -INF , !P3 ;  /* 0xff80000011117808 */ /* 0x000fe40005800000 */
[-C--:B------:R-:W-:Y:S02]  /*3ea0*/  ISETP.GE.AND P6, PT, R57, R140.reuse, PT ;  /* 0x0000008c3900720c */ /* 0x080fe40003fc6270 */
[----:B------:R-:W-:Y:S02]  /*3eb0*/  FSEL R23, R33, -INF , !P1 ;  /* 0xff80000021177808 */ /* 0x000fe40004800000 */
[----:B------:R-:W-:Y:S02]  /*3ec0*/  ISETP.GE.AND P5, PT, R63, R140, PT ;  /* 0x0000008c3f00720c */ /* 0x000fe40003fa6270 */
[C---:B------:R-:W-:Y:S02]  /*3ed0*/  ISETP.GT.AND P3, PT, R116.reuse, R55, PT ;  /* 0x000000377400720c */ /* 0x040fe40003f64270 */
[----:B------:R-:W-:-:S02]  /*3ee0*/  ISETP.GT.AND P1, PT, R116, R53, PT ;  /* 0x000000357400720c */ /* 0x000fc40003f24270 */
[----:B------:R-:W-:Y:S02]  /*3ef0*/  FSEL R23, R23, -INF , !P6 ;  /* 0xff80000017177808 */ /* 0x000fe40007000000 */
[----:B------:R-:W-:Y:S02]  /*3f00*/  ISETP.GT.AND P4, PT, R84, R43, PT ;  /* 0x0000002b5400720c */ /* 0x000fe40003f84270 */
[C---:B------:R-:W-:Y:S01]  /*3f10*/  ISETP.GE.AND P2, PT, R43.reuse, R139, PT ;  /* 0x0000008b2b00720c */ /* 0x040fe20003f46270 */
[----:B------:R-:W-:Y:S01]  /*3f20*/  VIADD R43, R43, 0x39 ;  /* 0x000000392b2b7836 */ /* 0x000fe20000000000 */
[----:B------:R-:W-:Y:S02]  /*3f30*/  FSEL R19, R19, -INF , !P5 ;  /* 0xff80000013137808 */ /* 0x000fe40006800000 */
[----:B------:R-:W-:Y:S02]  /*3f40*/  FSEL R21, R25, -INF , !P3 ;  /* 0xff80000019157808 */ /* 0x000fe40005800000 */
[----:B------:R-:W-:-:S02]  /*3f50*/  ISETP.GE.AND P6, PT, R53, R140, PT ;  /* 0x0000008c3500720c */ /* 0x000fc40003fc6270 */
[----:B------:R-:W-:Y:S02]  /*3f60*/  FSEL R9, R9, -INF , !P1 ;  /* 0xff80000009097808 */ /* 0x000fe40004800000 */
[----:B------:R-:W-:Y:S02]  /*3f70*/  ISETP.GE.AND P5, PT, R59, R140, PT ;  /* 0x0000008c3b00720c */ /* 0x000fe40003fa6270 */
[----:B------:R-:W-:Y:S02]  /*3f80*/  ISETP.GT.AND P3, PT, R116, R51, PT ;  /* 0x000000337400720c */ /* 0x000fe40003f64270 */
[----:B------:R-:W-:Y:S02]  /*3f90*/  FSEL R169, R9, -INF , !P6 ;  /* 0xff80000009a97808 */ /* 0x000fe40007000000 */
[----:B------:R-:W-:Y:S02]  /*3fa0*/  FSEL R99, R17, -INF , !P5 ;  /* 0xff80000011637808 */ /* 0x000fe40006800000 */
[----:B------:R-:W-:-:S02]  /*3fb0*/  FSEL R15, R15, -INF , !P3 ;  /* 0xff8000000f0f7808 */ /* 0x000fc40005800000 */
[C---:B------:R-:W-:Y:S02]  /*3fc0*/  ISETP.GT.AND P6, PT, R116.reuse, R47, PT ;  /* 0x0000002f7400720c */ /* 0x040fe40003fc4270 */
[-C--:B------:R-:W-:Y:S02]  /*3fd0*/  ISETP.GE.AND P5, PT, R55, R140.reuse, PT ;  /* 0x0000008c3700720c */ /* 0x080fe40003fa6270 */
[----:B------:R-:W-:Y:S02]  /*3fe0*/  ISETP.GT.AND P3, PT, R116, R43, PT ;  /* 0x0000002b7400720c */ /* 0x000fe40003f64270 */
[----:B------:R-:W-:Y:S02]  /*3ff0*/  ISETP.GE.AND P1, PT, R51, R140, PT ;  /* 0x0000008c3300720c */ /* 0x000fe40003f26270 */
[----:B------:R-:W-:Y:S02]  /*4000*/  FSEL R129, R27, -INF , !P6 ;  /* 0xff8000001b817808 */ /* 0x000fe40007000000 */
[----:B------:R-:W-:-:S02]  /*4010*/  FSEL R21, R21, -INF , !P5 ;  /* 0xff80000015157808 */ /* 0x000fc40006800000 */
[----:B------:R-:W-:Y:S02]  /*4020*/  FSEL R27, R34, -INF , !P3 ;  /* 0xff800000221b7808 */ /* 0x000fe40005800000 */
[----:B------:R-:W-:Y:S02]  /*4030*/  ISETP.GT.AND P5, PT, R116, R49, PT ;  /* 0x000000317400720c */ /* 0x000fe40003fa4270 */
        /* <DEDUP_REMOVED lines=8> */
[----:B------:R-:W-:Y:S02]  /*40c0*/  ISETP.GE.AND P6, PT, R49, R140, PT ;  /* 0x0000008c3100720c */ /* 0x000fe40003fc6270 */
[----:B------:R-:W-:-:S02]  /*40d0*/  ISETP.GE.AND P3, PT, R71, R139, PT ;  /* 0x0000008b4700720c */ /* 0x000fc40003f66270 */
[----:B------:R-:W-:Y:S02]  /*40e0*/  FSEL R33, R45, -INF , !P1 ;  /* 0xff8000002d217808 */ /* 0x000fe40004800000 */
[----:B------:R-:W-:Y:S02]  /*40f0*/  FSEL R22, R22, -INF , !P4 ;  /* 0xff80000016167808 */ /* 0x000fe40006000000 */
[C---:B------:R-:W-:Y:S02]  /*4100*/  ISETP.GT.AND P1, PT, R84.reuse, R67, PT ;  /* 0x000000435400720c */ /* 0x040fe40003f24270 */
[----:B------:R-:W-:Y:S02]  /*4110*/  ISETP.GT.AND P4, PT, R84, R65, PT ;  /* 0x000000415400720c */ /* 0x000fe40003f84270 */
[----:B------:R-:W-:Y:S02]  /*4120*/  FSEL R131, R11, -INF , !P6 ;  /* 0xff8000000b837808 */ /* 0x000fe40007000000 */
[----:B------:R-:W-:-:S02]  /*4130*/  FSEL R33, R33, -INF , !P5 ;  /* 0xff80000021217808 */ /* 0x000fc40006800000 */
[----:B------:R-:W-:Y:S02]  /*4140*/  FSEL R31, R22, -INF , !P3 ;  /* 0xff800000161f7808 */ /* 0x000fe40005800000 */
[----:B------:R-:W-:Y:S02]  /*4150*/  ISETP.GE.AND P6, PT, R43, R140, PT ;  /* 0x0000008c2b00720c */ /* 0x000fe40003fc6270 */
[----:B------:R-:W-:Y:S02]  /*4160*/  FSEL R34, R34, -INF , !P2 ;  /* 0xff80000022227808 */ /* 0x000fe40005000000 */
[-C--:B------:R-:W-:Y:S02]  /*4170*/  ISETP.GE.AND P5, PT, R67, R139.reuse, PT ;  /* 0x0000008b4300720c */ /* 0x080fe40003fa6270 */
[----:B------:R-:W-:Y:S02]  /*4180*/  ISETP.GE.AND P3, PT, R65, R139, PT ;  /* 0x0000008b4100720c */ /* 0x000fe40003f66270 */
[----:B------:R-:W-:-:S02]  /*4190*/  FSEL R15, R28, -INF , !P1 ;  /* 0xff8000001c0f7808 */ /* 0x000fc40004800000 */
[----:B------:R-:W-:Y:S02]  /*41a0*/  FSEL R4, R4, -INF , !P4 ;  /* 0xff80000004047808 */ /* 0x000fe40006000000 */
[C---:B------:R-:W-:Y:S02]  /*41b0*/  ISETP.GT.AND P2, PT, R84.reuse, R69, PT ;  /* 0x000000455400720c */ /* 0x040fe40003f44270 */
[----:B------:R-:W-:Y:S02]  /*41c0*/  ISETP.GT.AND P1, PT, R84, R61, PT ;  /* 0x0000003d5400720c */ /* 0x000fe40003f24270 */
[----:B------:R-:W-:Y:S02]  /*41d0*/  FSEL R27, R27, -INF , !P6 ;  /* 0xff8000001b1b7808 */ /* 0x000fe40007000000 */
[----:B------:R-:W-:Y:S02]  /*41e0*/  FSEL R15, R15, -INF , !P5 ;  /* 0xff8000000f0f7808 */ /* 0x000fe40006800000 */
[----:B------:R-:W-:-:S02]  /*41f0*/  FSEL R17, R4, -INF , !P3 ;  /* 0xff80000004117808 */ /* 0x000fc40005800000 */
[-C--:B------:R-:W-:Y:S02]  /*4200*/  ISETP.GE.AND P6, PT, R69, R139.reuse, PT ;  /* 0x0000008b4500720c */ /* 0x080fe40003fc6270 */
[----:B------:R-:W-:Y:S01]  /*4210*/  FSEL R29, R46, -INF , !P2 ;  /* 0xff8000002e1d7808 */ /* 0x000fe20005000000 */
[----:B------:R-:W-:Y:S01]  /*4220*/  LDSM.16.MT88.4 R68, [R95+0x6000] ;  /* 0x006000005f44783b */ /* 0x000fe20000004200 */
[----:B------:R-:W-:Y:S02]  /*4230*/  ISETP.GE.AND P5, PT, R61, R139, PT ;  /* 0x0000008b3d00720c */ /* 0x000fe40003fa6270 */
[----:B------:R-:W-:Y:S02]  /*4240*/  FMNMX3.FTZ R4, R39, R20, R37, !PT ;  /* 0x0000001427047276 */ /* 0x000fe40007810025 */
[----:B------:R-:W-:Y:S02]  /*4250*/  FSEL R6, R6, -INF , !P1 ;  /* 0xff80000006067808 */ /* 0x000fe40004800000 */
[----:B------:R-:W-:-:S02]  /*4260*/  ISETP.GT.AND P2, PT, R84, R63, PT ;  /* 0x0000003f5400720c */ /* 0x000fc40003f44270 */
[----:B------:R-:W-:Y:S02]  /*4270*/  FSEL R29, R29, -INF , !P6 ;  /* 0xff8000001d1d7808 */ /* 0x000fe40007000000 */
[----:B------:R-:W-:Y:S02]  /*4280*/  FMNMX3.FTZ R4, R4, R35, R7, !PT ;  /* 0x0000002304047276 */ /* 0x000fe40007810007 */
[----:B------:R-:W-:Y:S02]  /*4290*/  FSEL R9, R6, -INF , !P5 ;  /* 0xff80000006097808 */ /* 0x000fe40006800000 */
[----:B------:R-:W-:Y:S02]  /*42a0*/  ISETP.GE.AND P6, PT, R63, R139, PT ;  /* 0x0000008b3f00720c */ /* 0x000fe40003fc6270 */
[----:B------:R-:W-:Y:S01]  /*42b0*/  ISETP.GT.AND P4, PT, R84, R59, PT ;  /* 0x0000003b5400720c */ /* 0x000fe20003f84270 */
[----:B------:R-:W-:Y:S01]  /*42c0*/  LDSM.16.MT88.4 R60, [R105+0x7000] ;  /* 0x00700000693c783b */ /* 0x000fe20000004200 */
[----:B------:R-:W-:-:S02]  /*42d0*/  FSEL R11, R30, -INF , !P2 ;  /* 0xff8000001e0b7808 */ /* 0x000fc40005000000 */
[----:B------:R-:W-:Y:S02]  /*42e0*/  FMNMX3.FTZ R6, R34, R33, R31, !PT ;  /* 0x0000002122067276 */ /* 0x000fe4000781001f */
[----:B------:R-:W-:Y:S02]  /*42f0*/  ISETP.GT.AND P2, PT, R84, R57, PT ;  /* 0x000000395400720c */ /* 0x000fe40003f44270 */
[----:B------:R-:W-:Y:S02]  /*4300*/  FMNMX3.FTZ R4, R4, R5, R19, !PT ;  /* 0x0000000504047276 */ /* 0x000fe40007810013 */
[----:B------:R-:W-:Y:S02]  /*4310*/  ISETP.GE.AND P3, PT, R59, R139, PT ;  /* 0x0000008b3b00720c */ /* 0x000fe40003f66270 */
[----:B------:R-:W-:Y:S02]  /*4320*/  FSEL R11, R11, -INF , !P6 ;  /* 0xff8000000b0b7808 */ /* 0x000fe40007000000 */
[----:B------:R-:W-:-:S02]  /*4330*/  ISETP.GT.AND P1, PT, R84, R55, PT ;  /* 0x000000375400720c */ /* 0x000fc40003f24270 */
[----:B------:R-:W-:Y:S02]  /*4340*/  FSEL R16, R16, -INF , !P4 ;  /* 0xff80000010107808 */ /* 0x000fe40006000000 */
[----:B------:R-:W-:Y:S02]  /*4350*/  FMNMX3.FTZ R6, R6, R29, R15, !PT ;  /* 0x0000001d06067276 */ /* 0x000fe4000781000f */
[----:B------:R-:W-:Y:S02]  /*4360*/  ISETP.GE.AND P6, PT, R57, R139, PT ;  /* 0x0000008b3900720c */ /* 0x000fe40003fc6270 */
[----:B------:R-:W-:Y:S02]  /*4370*/  ISETP.GT.AND P4, PT, R84, R53, PT ;  /* 0x000000355400720c */ /* 0x000fe40003f84270 */
[----:B------:R-:W-:Y:S02]  /*4380*/  FMNMX3.FTZ R4, R4, R13, R99, !PT ;  /* 0x0000000d04047276 */ /* 0x000fe40007810063 */
[----:B------:R-:W-:-:S02]  /*4390*/  FSEL R18, R18, -INF , !P2 ;  /* 0xff80000012127808 */ /* 0x000fc40005000000 */
[----:B------:R-:W-:Y:S02]  /*43a0*/  ISETP.GE.AND P5, PT, R55, R139, PT ;  /* 0x0000008b3700720c */ /* 0x000fe40003fa6270 */
[----:B------:R-:W-:Y:S02]  /*43b0*/  FSEL R167, R16, -INF , !P3 ;  /* 0xff80000010a77808 */ /* 0x000fe40005800000 */
[----:B------:R-:W-:Y:S02]  /*43c0*/  ISETP.GT.AND P2, PT, R84, R51, PT ;  /* 0x000000335400720c */ /* 0x000fe40003f44270 */
[----:B------:R-:W-:Y:S02]  /*43d0*/  FSEL R24, R24, -INF , !P1 ;  /* 0xff80000018187808 */ /* 0x000fe40004800000 */
[----:B------:R-:W-:Y:S02]  /*43e0*/  FMNMX3.FTZ R6, R6, R17, R11, !PT ;  /* 0x0000001106067276 */ /* 0x000fe4000781000b */
[----:B------:R-:W-:-:S02]  /*43f0*/  ISETP.GE.AND P3, PT, R53, R139, PT ;  /* 0x0000008b3500720c */ /* 0x000fc40003f66270 */
[----:B------:R-:W-:Y:S01]  /*4400*/  FMNMX3.FTZ R4, R4, R23, R21, !PT ;  /* 0x0000001704047276 */ /* 0x000fe20007810015 */
[----:B------:R-:W-:Y:S01]  /*4410*/  LDSM.16.MT88.4 R52, [R95+0x7000] ;  /* 0x007000005f34783b */ /* 0x000fe20000004200 */
        /* <DEDUP_REMOVED lines=8> */
[----:B------:R-:W-:Y:S02]  /*44a0*/  FMNMX3.FTZ R4, R4, R169, R137, !PT ;  /* 0x000000a904047276 */ /* 0x000fe40007810089 */
[----:B------:R-:W-:Y:S02]  /*44b0*/  FSEL R123, R8, -INF , !P3 ;  /* 0xff800000087b7808 */ /* 0x000fe40005800000 */
[----:B------:R-:W-:-:S02]  /*44c0*/  ISETP.GE.AND P5, PT, R49, R139, PT ;  /* 0x0000008b3100720c */ /* 0x000fc40003fa6270 */
[----:B------:R-:W-:Y:S02]  /*44d0*/  ISETP.GE.AND P3, PT, R47, R139, PT ;  /* 0x0000008b2f00720c */ /* 0x000fe40003f66270 */
[----:B------:R-:W-:Y:S02]  /*44e0*/  ISETP.GT.AND P2, PT, R84, R43, PT ;  /* 0x0000002b5400720c */ /* 0x000fe40003f44270 */
[----:B------:R-:W-:Y:S02]  /*44f0*/  FSEL R12, R12, -INF , !P1 ;  /* 0xff8000000c0c7808 */ /* 0x000fe40004800000 */
[----:B------:R-:W-:Y:S02]  /*4500*/  FSEL R14, R14, -INF , !P4 ;  /* 0xff8000000e0e7808 */ /* 0x000fe40006000000 */
[----:B------:R-:W-:Y:S02]  /*4510*/  FSEL R25, R10, -INF , !P6 ;  /* 0xff8000000a197808 */ /* 0x000fe40007000000 */
[----:B------:R-:W-:-:S02]  /*4520*/  FMNMX3.FTZ R6, R6, R113, R155, !PT ;  /* 0x0000007106067276 */ /* 0x000fc4000781009b */
[----:B------:R-:W-:Y:S02]  /*4530*/  FMNMX3.FTZ R4, R4, R131, R129, !PT ;  /* 0x0000008304047276 */ /* 0x000fe40007810081 */
[----:B------:R-:W-:Y:S02]  /*4540*/  ISETP.GE.AND P1, PT, R43, R139, PT ;  /* 0x0000008b2b00720c */ /* 0x000fe40003f26270 */
[----:B------:R-:W-:Y:S02]  /*4550*/  FSEL R26, R26, -INF , !P2 ;  /* 0xff8000001a1a7808 */ /* 0x000fe40005000000 */
[----:B------:R-:W-:Y:S02]  /*4560*/  FSEL R115, R12, -INF , !P5 ;  /* 0xff8000000c737808 */ /* 0x000fe40006800000 */
[----:B------:R-:W-:Y:S02]  /*4570*/  FSEL R111, R14, -INF , !P3 ;  /* 0xff8000000e6f7808 */ /* 0x000fe40005800000 */
[----:B------:R-:W-:-:S02]  /*4580*/  FMNMX3.FTZ R6, R6, R123, R25, !PT ;  /* 0x0000007b06067276 */ /* 0x000fc40007810019 */
[----:B------:R-:W-:Y:S02]  /*4590*/  FMNMX.FTZ R4, R27, R4, !PT ;  /* 0x000000041b047209 */ /* 0x000fe40007810000 */
[----:B------:R-:W-:Y:S02]  /*45a0*/  FSEL R109, R26, -INF , !P1 ;  /* 0xff8000001a6d7808 */ /* 0x000fe40004800000 */
[----:B------:R-:W-:Y:S01]  /*45b0*/  FMNMX3.FTZ R6, R6, R115, R111, !PT ;  /* 0x0000007306067276 */ /* 0x000fe2000781006f */
[----:B------:R-:W1:Y:S03]  /*45c0*/  SHFL.BFLY PT, R41, R4, 0x2, 0x1f ;  /* 0x0c401f0004297f89 */ /* 0x000e6600000e0000 */
[----:B------:R-:W-:-:S05]  /*45d0*/  FMNMX.FTZ R6, R109, R6, !PT ;  /* 0x000000066d067209 */ /* 0x000fca0007810000 */
[----:B------:R-:W2:Y:S01]  /*45e0*/  SHFL.BFLY PT, R43, R6, 0x2, 0x1f ;  /* 0x0c401f00062b7f89 */ /* 0x000ea200000e0000 */
[----:B-1----:R-:W-:-:S05]  /*45f0*/  FMNMX.FTZ R41, R4, R41, !PT ;  /* 0x0000002904297209 */ /* 0x002fca0007810000 */
[----:B------:R-:W1:Y:S01]  /*4600*/  SHFL.BFLY PT, R86, R41, 0x1, 0x1f ;  /* 0x0c201f0029567f89 */ /* 0x000e6200000e0000 */
[----:B--2---:R-:W-:-:S05]  /*4610*/  FMNMX.FTZ R4, R6, R43, !PT ;  /* 0x0000002b06047209 */ /* 0x004fca0007810000 */
[----:B------:R-:W2:Y:S01]  /*4620*/  SHFL.BFLY PT, R85, R4, 0x1, 0x1f ;  /* 0x0c201f0004557f89 */ /* 0x000ea200000e0000 */
[----:B-1----:R-:W-:-:S03]  /*4630*/  FMNMX.FTZ R86, R41, R86, !PT ;  /* 0x0000005629567209 */ /* 0x002fc60007810000 */
[----:B------:R-:W1:Y:S01]  /*4640*/  LDSM.16.MT88.4 R40, [R105+0x8000] ;  /* 0x008000006928783b */ /* 0x000e620000004200 */
[----:B------:R-:W-:Y:S01]  /*4650*/  FSETP.NEU.FTZ.AND P1, PT, R86, -INF , PT ;  /* 0xff8000005600780b */ /* 0x000fe20003f3d000 */
[----:B---3--:R-:W-:Y:S01]  /*4660*/  FMUL.FTZ R24, R107, R86 ;  /* 0x000000566b187220 */ /* 0x008fe20000410000 */
[----:B--2---:R-:W-:-:S04]  /*4670*/  FMNMX.FTZ R85, R4, R85, !PT ;  /* 0x0000005504557209 */ /* 0x004fc80007810000 */
[----:B------:R-:W-:Y:S02]  /*4680*/  FSEL R24, R24, RZ, P1 ;  /* 0x000000ff18187208 */ /* 0x000fe40000800000 */
[----:B------:R-:W-:Y:S01]  /*4690*/  FSETP.NEU.FTZ.AND P1, PT, R85, -INF , PT ;  /* 0xff8000005500780b */ /* 0x000fe20003f3d000 */
[----:B------:R-:W-:Y:S02]  /*46a0*/  FMUL.FTZ R106, R107, R85 ;  /* 0x000000556b6a7220 */ /* 0x000fe40000410000 */
[-CC-:B------:R-:W-:Y:S01]  /*46b0*/  FFMA.FTZ R92, R39, R107.reuse, -R24.reuse ;  /* 0x0000006b275c7223 */ /* 0x180fe20000010818 */
[-CC-:B------:R-:W-:Y:S01]  /*46c0*/  FFMA.FTZ R91, R20, R107.reuse, -R24.reuse ;  /* 0x0000006b145b7223 */ /* 0x180fe20000010818 */
[-CC-:B------:R-:W-:Y:S01]  /*46d0*/  FFMA.FTZ R88, R37, R107.reuse, -R24.reuse ;  /* 0x0000006b25587223 */ /* 0x180fe20000010818 */
[----:B------:R-:W-:Y:S01]  /*46e0*/  FSEL R106, R106, RZ, P1 ;  /* 0x000000ff6a6a7208 */ /* 0x000fe20000800000 */
        /* <DEDUP_REMOVED lines=8> */
[-C--:B------:R-:W-:Y:S01]  /*4770*/  FFMA.FTZ R31, R7, R107.reuse, -R24 ;  /* 0x0000006b071f7223 */ /* 0x080fe20000010818 */
[-CC-:B------:R-:W-:Y:S01]  /*4780*/  FFMA.FTZ R93, R11, R107.reuse, -R106.reuse ;  /* 0x0000006b0b5d7223 */ /* 0x180fe2000001086a */
[----:B------:R-:W2:Y:S01]  /*4790*/  LDSM.16.MT88.4 R4, [R95+0x8000] ;  /* 0x008000005f04783b */ /* 0x000ea20000004200 */
[----:B------:R-:W3:Y:S01]  /*47a0*/  MUFU.EX2 R91, R91 ;  /* 0x0000005b005b7308 */ /* 0x000ee20000000800 */
[-C--:B------:R-:W-:Y:S01]  /*47b0*/  FFMA.FTZ R96, R9, R107.reuse, -R106 ;  /* 0x0000006b09607223 */ /* 0x080fe2000001086a */
[-C--:B------:R-:W-:Y:S01]  /*47c0*/  FFMA.FTZ R29, R13, R107.reuse, -R24 ;  /* 0x0000006b0d1d7223 */ /* 0x080fe20000010818 */
[----:B------:R-:W4:Y:S01]  /*47d0*/  LDSM.16.MT88.4 R8, [R95+0x6400] ;  /* 0x006400005f08783b */ /* 0x000f220000004200 */
[-CC-:B------:R-:W-:Y:S01]  /*47e0*/  FFMA.FTZ R94, R15, R107.reuse, -R106.reuse ;  /* 0x0000006b0f5e7223 */ /* 0x180fe2000001086a */
[-C--:B------:R-:W-:Y:S01]  /*47f0*/  FFMA.FTZ R97, R17, R107.reuse, -R106 ;  /* 0x0000006b11617223 */ /* 0x080fe2000001086a */
[-CC-:B------:R-:W-:Y:S01]  /*4800*/  FFMA.FTZ R98, R99, R107.reuse, -R24.reuse ;  /* 0x0000006b63627223 */ /* 0x180fe20000010818 */
[----:B------:R-:W5:Y:S01]  /*4810*/  LDSM.16.MT88.4 R12, [R105+0x6400] ;  /* 0x00640000690c783b */ /* 0x000f620000004200 */
[----:B------:R-:W-:Y:S01]  /*4820*/  MUFU.EX2 R88, R88 ;  /* 0x0000005800587308 */ /* 0x000fe20000000800 */
[-CC-:B------:R-:W-:Y:S01]  /*4830*/  FFMA.FTZ R99, R23, R107.reuse, -R24.reuse ;  /* 0x0000006b17637223 */ /* 0x180fe20000010818 */
[-CC-:B------:R-:W-:Y:S01]  /*4840*/  FFMA.FTZ R103, R21, R107.reuse, -R24.reuse ;  /* 0x0000006b15677223 */ /* 0x180fe20000010818 */
[----:B------:R-:W5:Y:S01]  /*4850*/  LDSM.16.MT88.4 R16, [R105+0x7400] ;  /* 0x007400006910783b */ /* 0x000f620000004200 */
[-C--:B------:R-:W-:Y:S01]  /*4860*/  FFMA.FTZ R102, R169, R107.reuse, -R24 ;  /* 0x0000006ba9667223 */ /* 0x080fe20000010818 */
[-CC-:B------:R-:W-:Y:S01]  /*4870*/  FFMA.FTZ R104, R167, R107.reuse, -R106.reuse ;  /* 0x0000006ba7687223 */ /* 0x180fe2000001086a */
[-CC-:B------:R-:W-:Y:S01]  /*4880*/  FFMA.FTZ R113, R113, R107.reuse, -R106.reuse ;  /* 0x0000006b71717223 */ /* 0x180fe2000001086a */
[----:B------:R-:W5:Y:S01]  /*4890*/  LDSM.16.MT88.4 R20, [R95+0x8400] ;  /* 0x008400005f14783b */ /* 0x000f620000004200 */
[----:B------:R-:W1:Y:S01]  /*48a0*/  MUFU.EX2 R35, R35 ;  /* 0x0000002300237308 */ /* 0x000e620000000800 */
[----:B---3--:R-:W-:Y:S01]  /*48b0*/  F2FP.BF16.F32.PACK_AB R48, R91, R92 ;  /* 0x0000005c5b30723e */ /* 0x008fe200000010ff */
        /* <DEDUP_REMOVED lines=10> */
[----:B------:R-:W-:Y:S01]  /*4960*/  FFMA.FTZ R160, R109, R107, -R106 ;  /* 0x0000006b6da07223 */ /* 0x000fe2000001086a */
[----:B------:R-:W-:Y:S01]  /*4970*/  FADD.FTZ R91, R92, R91 ;  /* 0x0000005b5c5b7221 */ /* 0x000fe20000010000 */
[----:B------:R-:W-:Y:S01]  /*4980*/  LDSM.16.MT88.4 R24, [R105+0x6c00] ;  /* 0x006c00006918783b */ /* 0x000fe20000004200 */
[----:B------:R-:W-:Y:S01]  /*4990*/  ISETP.GT.U32.AND P1, PT, R32, R145, PT ;  /* 0x000000912000720c */ /* 0x000fe20003f24070 */
        /* <DEDUP_REMOVED lines=23> */
[----:B------:R-:W-:Y:S01]  /*4b10*/  MUFU.EX2 R98, R98 ;  /* 0x0000006200627308 */ /* 0x000fe20000000800 */
[C---:B------:R-:W-:Y:S07]  /*4b20*/  HMMA.16816.F32.BF16 R76, R48.reuse, R78, RZ ;  /* 0x0000004e304c723c */ /* 0x040fee00000418ff */
[----:B------:R-:W5:Y:S01]  /*4b30*/  MUFU.EX2 R99, R99 ;  /* 0x0000006300637308 */ /* 0x000f620000000800 */
[C---:B------:R-:W-:Y:S07]  /*4b40*/  HMMA.16816.F32.BF16 R60, R48.reuse, R62, RZ ;  /* 0x0000003e303c723c */ /* 0x040fee00000418ff */
[----:B------:R-:W-:Y:S01]  /*4b50*/  MUFU.EX2 R103, R103 ;  /* 0x0000006700677308 */ /* 0x000fe20000000800 */
[C---:B------:R-:W-:Y:S07]  /*4b60*/  HMMA.16816.F32.BF16 R52, R48.reuse, R54, RZ ;  /* 0x000000363034723c */ /* 0x040fee00000418ff */
[----:B------:R-:W-:Y:S01]  /*4b70*/  MUFU.EX2 R102, R102 ;  /* 0x0000006600667308 */ /* 0x000fe20000000800 */
[C---:B------:R-:W-:Y:S07]  /*4b80*/  HMMA.16816.F32.BF16 R40, R48.reuse, R42, RZ ;  /* 0x0000002a3028723c */ /* 0x040fee00000418ff */
[----:B------:R-:W-:Y:S01]  /*4b90*/  MUFU.EX2 R104, R104 ;  /* 0x0000006800687308 */ /* 0x000fe20000000800 */
[----:B--2---:R-:W-:Y:S01]  /*4ba0*/  HMMA.16816.F32.BF16 R44, R48, R4, RZ ;  /* 0x00000004302c723c */ /* 0x004fe200000418ff */
        /* <DEDUP_REMOVED lines=8> */
[----:B------:R-:W2:Y:S03]  /*4c30*/  MUFU.EX2 R123, R123 ;  /* 0x0000007b007b7308 */ /* 0x000ea60000000800 */
[C---:B------:R-:W-:Y:S01]  /*4c40*/  HMMA.16816.F32.BF16 R68, R4.reuse, R10, R68 ;  /* 0x0000000a0444723c */ /* 0x040fe20000041844 */
[----:B------:R-:W3:Y:S04]  /*4c50*/  LDSM.16.MT88.4 R8, [R105+0x8400] ;  /* 0x008400006908783b */ /* 0x000ee80000004200 */
[----:B------:R-:W-:Y:S03]  /*4c60*/  MUFU.EX2 R110, R110 ;  /* 0x0000006e006e7308 */ /* 0x000fe60000000800 */
[C---:B-----5:R-:W-:Y:S05]  /*4c70*/  HMMA.16816.F32.BF16 R80, R4.reuse, R12, R80 ;  /* 0x0000000c0450723c */ /* 0x060fea0000041850 */
[----:B------:R-:W4:Y:S03]  /*4c80*/  MUFU.EX2 R131, R131 ;  /* 0x0000008300837308 */ /* 0x000f260000000800 */
[C---:B------:R-:W-:Y:S01]  /*4c90*/  HMMA.16816.F32.BF16 R76, R4.reuse, R14, R76 ;  /* 0x0000000e044c723c */ /* 0x040fe2000004184c */
[----:B------:R-:W5:Y:S04]  /*4ca0*/  LDSM.16.MT88.4 R12, [R95+0x7400] ;  /* 0x007400005f0c783b */ /* 0x000f680000004200 */
[----:B------:R-:W-:Y:S03]  /*4cb0*/  MUFU.EX2 R112, R112 ;  /* 0x0000007000707308 */ /* 0x000fe60000000800 */
[C---:B------:R-:W-:Y:S05]  /*4cc0*/  HMMA.16816.F32.BF16 R64, R4.reuse, R16, R64 ;  /* 0x000000100440723c */ /* 0x040fea0000041840 */
[----:B------:R-:W-:Y:S03]  /*4cd0*/  MUFU.EX2 R129, R129 ;  /* 0x0000008100817308 */ /* 0x000fe60000000800 */
[C---:B------:R-:W-:Y:S01]  /*4ce0*/  HMMA.16816.F32.BF16 R60, R4.reuse, R18, R60 ;  /* 0x00000012043c723c */ /* 0x040fe2000004183c */
[----:B------:R-:W4:Y:S04]  /*4cf0*/  LDSM.16.MT88.4 R16, [R105+0x6800] ;  /* 0x006800006910783b */ /* 0x000f280000004200 */
[----:B------:R-:W-:Y:S03]  /*4d00*/  MUFU.EX2 R114, R114 ;  /* 0x0000007200727308 */ /* 0x000fe60000000800 */
[C---:B------:R-:W-:Y:S05]  /*4d10*/  HMMA.16816.F32.BF16 R44, R4.reuse, R20, R44 ;  /* 0x00000014042c723c */ /* 0x040fea000004182c */
[----:B------:R-:W4:Y:S03]  /*4d20*/  MUFU.EX2 R115, R115 ;  /* 0x0000007300737308 */ /* 0x000f260000000800 */
[C---:B---3--:R-:W-:Y:S05]  /*4d30*/  HMMA.16816.F32.BF16 R36, R4.reuse, R8, R36 ;  /* 0x000000080424723c */ /* 0x048fea0000041824 */
[----:B------:R-:W-:Y:S03]  /*4d40*/  MUFU.EX2 R111, R111 ;  /* 0x0000006f006f7308 */ /* 0x000fe60000000800 */
[C---:B------:R-:W-:Y:S01]  /*4d50*/  HMMA.16816.F32.BF16 R40, R4.reuse, R10, R40 ;  /* 0x0000000a0428723c */ /* 0x040fe20000041828 */
[----:B------:R-:W3:Y:S04]  /*4d60*/  LDSM.16.MT88.4 R8, [R95+0x6800] ;  /* 0x006800005f08783b */ /* 0x000ee80000004200 */
[----:B------:R-:W3:Y:S03]  /*4d70*/  MUFU.EX2 R160, R160 ;  /* 0x000000a000a07308 */ /* 0x000ee60000000800 */
[C---:B-----5:R-:W-:Y:S08]  /*4d80*/  HMMA.16816.F32.BF16 R56, R4.reuse, R12, R56 ;  /* 0x0000000c0438723c */ /* 0x060ff00000041838 */
[C---:B------:R-:W-:Y:S01]  /*4d90*/  HMMA.16816.F32.BF16 R52, R4.reuse, R14, R52 ;  /* 0x0000000e0434723c */ /* 0x040fe20000041834 */
[----:B------:R-:W5:Y:S07]  /*4da0*/  LDSM.16.MT88.4 R12, [R105+0x7800] ;  /* 0x00780000690c783b */ /* 0x000f6e0000004200 */
[----:B------:R-:W-:Y:S01]  /*4db0*/  HMMA.16816.F32.BF16 R48, R4, R22, R48 ;  /* 0x000000160430723c */ /* 0x000fe20000041830 */
[----:B------:R-:W-:Y:S01]  /*4dc0*/  F2FP.BF16.F32.PACK_AB R4, R99, R98 ;  /* 0x000000626304723e */ /* 0x000fe200000010ff */
[----:B------:R-:W-:Y:S01]  /*4dd0*/  LDSM.16.MT88.4 R20, [R105+0x7c00] ;  /* 0x007c00006914783b */ /* 0x000fe20000004200 */
[----:B-1----:R-:W-:-:S02]  /*4de0*/  F2FP.BF16.F32.PACK_AB R5, R113, R104 ;  /* 0x000000687105723e */ /* 0x002fc400000010ff */
[----:B------:R-:W-:Y:S02]  /*4df0*/  F2FP.BF16.F32.PACK_AB R6, R102, R103 ;  /* 0x000000676606723e */ /* 0x000fe400000010ff */
[----:B--2---:R-:W-:-:S07]  /*4e00*/  F2FP.BF16.F32.PACK_AB R7, R123, R108 ;  /* 0x0000006c7b07723e */ /* 0x004fce00000010ff */
[C---:B----4-:R-:W-:Y:S08]  /*4e10*/  HMMA.16816.F32.BF16 R80, R4.reuse, R16, R80 ;  /* 0x000000100450723c */ /* 0x050ff00000041850 */
[C---:B---3--:R-:W-:Y:S08]  /*4e20*/  HMMA.16816.F32.BF16 R72, R4.reuse, R8, R72 ;  /* 0x000000080448723c */ /* 0x048ff00000041848 */
[C---:B------:R-:W-:Y:S01]  /*4e30*/  HMMA.16816.F32.BF16 R68, R4.reuse, R10, R68 ;  /* 0x0000000a0444723c */ /* 0x040fe20000041844 */
[----:B------:R-:W1:Y:S07]  /*4e40*/  LDSM.16.MT88.4 R8, [R105+0x8800] ;  /* 0x008800006908783b */ /* 0x000e6e0000004200 */
        /* <DEDUP_REMOVED lines=13> */
[----:B------:R-:W3:Y:S01]  /*4f20*/  LDSM.16.MT88.4 R12, [R95+0x7c00] ;  /* 0x007c00005f0c783b */ /* 0x000ee20000004200 */
[----:B------:R-:W-:-:S02]  /*4f30*/  F2FP.BF16.F32.PACK_AB R4, R131, R110 ;  /* 0x0000006e8304723e */ /* 0x000fc400000010ff */
[----:B------:R-:W-:Y:S02]  /*4f40*/  F2FP.BF16.F32.PACK_AB R5, R115, R114 ;  /* 0x000000727305723e */ /* 0x000fe400000010ff */
[----:B------:R-:W-:Y:S02]  /*4f50*/  F2FP.BF16.F32.PACK_AB R6, R129, R112 ;  /* 0x000000708106723e */ /* 0x000fe400000010ff */
[----:B------:R-:W-:-:S07]  /*4f60*/  F2FP.BF16.F32.PACK_AB R7, R160, R111 ;  /* 0x0000006fa007723e */ /* 0x000fce00000010ff */
        /* <DEDUP_REMOVED lines=108> */
.L_x_7877:
        /* <DEDUP_REMOVED lines=8> */
.L_x_7878:
[----:B------:R-:W-:Y:S05]  /*56b0*/  BSYNC.RECONVERGENT B0 ;  /* 0x0000000000007941 */ /* 0x000fea0003800200 */
.L_x_7876:
        /* <DEDUP_REMOVED lines=38> */
[----:B------:R-:W-:Y:S01]  /*5920*/  ISETP.NE.AND P1, PT, R101, RZ, PT ;  /* 0x000000ff6500720c */ /* 0x000fe20003f25270 */
[----:B------:R-:W-:Y:S02]  /*5930*/  BSSY.RECONVERGENT B1, `(.L_x_7879) ;  /* 0x0000199000017945 */ /* 0x000fe40003800200 */
[----:B------:R-:W-:Y:S01]  /*5940*/  LDSM.16.M88.4 R96, [R120] ;  /* 0x000000007860783b */ /* 0x000fe20000000200 */
[----:B------:R-:W-:-:S03]  /*5950*/  SEL R100, R100, 0xffffffe0, !P1 ;  /* 0xffffffe064647807 */ /* 0x000fc60004800000 */
[----:B------:R-:W4:Y:S02]  /*5960*/  LDSM.16.M88.4 R12, [R117+0x3000] ;  /* 0x00300000750c783b */ /* 0x000f240000000200 */
[--C-:B------:R-:W-:Y:S02]  /*5970*/  IMAD.IADD R129, R120, 0x1, R100.reuse ;  /* 0x0000000178817824 */ /* 0x100fe400078e0264 */
[----:B------:R-:W-:Y:S01]  /*5980*/  IMAD.IADD R123, R117, 0x1, R100 ;  /* 0x00000001757b7824 */ /* 0x000fe200078e0264 */
[----:B-1----:R-:W2:Y:S04]  /*5990*/  LDSM.16.M88.4 R4, [R117+0x3400] ;  /* 0x003400007504783b */ /* 0x002ea80000000200 */
[----:B------:R-:W1:Y:S04]  /*59a0*/  LDSM.16.M88.4 R32, [R117+0x3800] ;  /* 0x003800007520783b */ /* 0x000e680000000200 */
[----:B------:R-:W5:Y:S04]  /*59b0*/  LDSM.16.M88.4 R92, [R117+0x3c00] ;  /* 0x003c0000755c783b */ /* 0x000f680000000200 */
[----:B------:R-:W-:Y:S04]  /*59c0*/  LDSM.16.M88.4 R24, [R129] ;  /* 0x000000008118783b */ /* 0x000fe80000000200 */
[----:B------:R-:W5:Y:S04]  /*59d0*/  LDSM.16.M88.4 R20, [R123+0x3000] ;  /* 0x003000007b14783b */ /* 0x000f680000000200 */
[----:B------:R-:W5:Y:S04]  /*59e0*/  LDSM.16.M88.4 R108, [R123+0x3400] ;  /* 0x003400007b6c783b */ /* 0x000f680000000200 */
[----:B------:R-:W5:Y:S04]  /*59f0*/  LDSM.16.M88.4 R28, [R123+0x3800] ;  /* 0x003800007b1c783b */ /* 0x000f680000000200 */
[----:B------:R-:W5:Y:S04]  /*5a00*/  LDSM.16.M88.4 R104, [R123+0x3c00] ;  /* 0x003c00007b68783b */ /* 0x000f680000000200 */
[----:B------:R-:W-:Y:S01]  /*5a10*/  LDSM.16.M88.4 R112, [R117+0x5400] ;  /* 0x005400007570783b */ /* 0x000fe20000000200 */
[C---:B----4-:R-:W-:Y:S03]  /*5a20*/  HMMA.16816.F32.BF16 R16, R96.reuse, R12, RZ ;  /* 0x0000000c6010723c */ /* 0x050fe600000418ff */
[----:B------:R-:W0:Y:S05]  /*5a30*/  LDGDEPBAR ;  /* 0x00000000000079af */ /* 0x000e2a0000000000 */
[C---:B------:R-:W-:Y:S08]  /*5a40*/  HMMA.16816.F32.BF16 R12, R96.reuse, R14, RZ ;  /* 0x0000000e600c723c */ /* 0x040ff000000418ff */
[C---:B--2---:R-:W-:Y:S08]  /*5a50*/  HMMA.16816.F32.BF16 R8, R96.reuse, R4, RZ ;  /* 0x000000046008723c */ /* 0x044ff000000418ff */
[C---:B-1----:R-:W-:Y:S08]  /*5a60*/  HMMA.16816.F32.BF16 R88, R96.reuse, R32, RZ ;  /* 0x000000206058723c */ /* 0x042ff000000418ff */
[C---:B------:R-:W-:Y:S08]  /*5a70*/  HMMA.16816.F32.BF16 R4, R96.reuse, R6, RZ ;  /* 0x000000066004723c */ /* 0x040ff000000418ff */
[C---:B------:R-:W-:Y:S08]  /*5a80*/  HMMA.16816.F32.BF16 R32, R96.reuse, R34, RZ ;  /* 0x000000226020723c */ /* 0x040ff000000418ff */
[C---:B-----5:R-:W-:Y:S08]  /*5a90*/  HMMA.16816.F32.BF16 R100, R96.reuse, R92, RZ ;  /* 0x0000005c6064723c */ /* 0x060ff000000418ff */
[----:B------:R-:W-:Y:S01]  /*5aa0*/  HMMA.16816.F32.BF16 R96, R96, R94, RZ ;  /* 0x0000005e6060723c */ /* 0x000fe200000418ff */
        /* <DEDUP_REMOVED lines=9> */
[----:B------:R-:W2:Y:S07]  /*5b40*/  LDSM.16.M88.4 R28, [R117+0x4400] ;  /* 0x00440000751c783b */ /* 0x000eae0000000200 */
[C---:B------:R-:W-:Y:S08]  /*5b50*/  HMMA.16816.F32.BF16 R100, R24.reuse, R104, R100 ;  /* 0x000000681864723c */ /* 0x040ff00000041864 */
[----:B------:R-:W-:Y:S01]  /*5b60*/  HMMA.16816.F32.BF16 R96, R24, R106, R96 ;  /* 0x0000006a1860723c */ /* 0x000fe20000041860 */
[----:B------:R-:W4:Y:S04]  /*5b70*/  LDSM.16.M88.4 R24, [R117+0x4800] ;  /* 0x004800007518783b */ /* 0x000f280000000200 */
[----:B------:R-:W5:Y:S03]  /*5b80*/  LDSM.16.M88.4 R104, [R117+0x4c00] ;  /* 0x004c00007568783b */ /* 0x000f660000000200 */
[C---:B-1----:R-:W-:Y:S08]  /*5b90*/  HMMA.16816.F32.BF16 R16, R92.reuse, R20, R16 ;  /* 0x000000145c10723c */ /* 0x042ff00000041810 */
        /* <DEDUP_REMOVED lines=9> */
[----:B------:R-:W-:Y:S01]  /*5c30*/  HMMA.16816.F32.BF16 R96, R92, R106, R96 ;  /* 0x0000006a5c60723c */ /* 0x000fe20000041860 */
[----:B------:R-:W5:Y:S04]  /*5c40*/  LDSM.16.M88.4 R92, [R120+0x2000] ;  /* 0x00200000785c783b */ /* 0x000f680000000200 */
[----:B------:R-:W-:Y:S03]  /*5c50*/  LDSM.16.M88.4 R104, [R123+0x4c00] ;  /* 0x004c00007b68783b */ /* 0x000fe60000000200 */
[C---:B-1----:R-:W-:Y:S08]  /*5c60*/  HMMA.16816.F32.BF16 R16, R108.reuse, R20, R16 ;  /* 0x000000146c10723c */ /* 0x042ff00000041810 */
[C---:B------:R-:W-:Y:S01]  /*5c70*/  HMMA.16816.F32.BF16 R12, R108.reuse, R22, R12 ;  /* 0x000000166c0c723c */ /* 0x040fe2000004180c */
[----:B------:R-:W1:Y:S07]  /*5c80*/  LDSM.16.M88.4 R20, [R117+0x5000] ;  /* 0x005000007514783b */ /* 0x000e6e0000000200 */
[C---:B--2---:R-:W-:Y:S08]  /*5c90*/  HMMA.16816.F32.BF16 R8, R108.reuse, R28, R8 ;  /* 0x0000001c6c08723c */ /* 0x044ff00000041808 */
[C---:B------:R-:W-:Y:S01]  /*5ca0*/  HMMA.16816.F32.BF16 R4, R108.reuse, R30, R4 ;  /* 0x0000001e6c04723c */ /* 0x040fe20000041804 */
[----:B------:R-:W-:Y:S07]  /*5cb0*/  LDSM.16.M88.4 R28, [R129+0x2000] ;  /* 0x00200000811c783b */ /* 0x000fee0000000200 */
[C---:B----4-:R-:W-:Y:S08]  /*5cc0*/  HMMA.16816.F32.BF16 R88, R108.reuse, R24, R88 ;  /* 0x000000186c58723c */ /* 0x050ff00000041858 */
[----:B------:R-:W-:Y:S01]  /*5cd0*/  HMMA.16816.F32.BF16 R32, R108, R26, R32 ;  /* 0x0000001a6c20723c */ /* 0x000fe20000041820 */
[----:B------:R-:W2:Y:S07]  /*5ce0*/  LDSM.16.M88.4 R24, [R123+0x5000] ;  /* 0x005000007b18783b */ /* 0x000eae0000000200 */
[C---:B-----5:R-:W-:Y:S08]  /*5cf0*/  HMMA.16816.F32.BF16 R8, R92.reuse, R112, R8 ;  /* 0x000000705c08723c */ /* 0x060ff00000041808 */
[C---:B-1----:R-:W-:Y:S08]  /*5d00*/  HMMA.16816.F32.BF16 R16, R92.reuse, R20, R16 ;  /* 0x000000145c10723c */ /* 0x042ff00000041810 */
[C---:B------:R-:W-:Y:S01]  /*5d10*/  HMMA.16816.F32.BF16 R12, R92.reuse, R22, R12 ;  /* 0x000000165c0c723c */ /* 0x040fe2000004180c */
[----:B------:R-:W1:Y:S07]  /*5d20*/  LDSM.16.M88.4 R20, [R123+0x5400] ;  /* 0x005400007b14783b */ /* 0x000e6e0000000200 */
[----:B------:R-:W-:Y:S01]  /*5d30*/  HMMA.16816.F32.BF16 R4, R92, R114, R4 ;  /* 0x000000725c04723c */ /* 0x000fe20000041804 */
[----:B------:R-:W4:Y:S07]  /*5d40*/  LDSM.16.M88.4 R112, [R117+0x5c00] ;  /* 0x005c00007570783b */ /* 0x000f2e0000000200 */
[----:B------:R-:W-:Y:S08]  /*5d50*/  HMMA.16816.F32.BF16 R100, R108, R104, R100 ;  /* 0x000000686c64723c */ /* 0x000ff00000041864 */
[C---:B--2---:R-:W-:Y:S08]  /*5d60*/  HMMA.16816.F32.BF16 R16, R28.reuse, R24, R16 ;  /* 0x000000181c10723c */ /* 0x044ff00000041810 */
[----:B------:R-:W-:Y:S01]  /*5d70*/  HMMA.16816.F32.BF16 R12, R28, R26, R12 ;  /* 0x0000001a1c0c723c */ /* 0x000fe2000004180c */
[----:B------:R-:W2:Y:S07]  /*5d80*/  LDSM.16.M88.4 R24, [R117+0x5800] ;  /* 0x005800007518783b */ /* 0x000eae0000000200 */
[----:B------:R-:W-:Y:S03]  /*5d90*/  HMMA.16816.F32.BF16 R96, R108, R106, R96 ;  /* 0x0000006a6c60723c */ /* 0x000fe60000041860 */
[-C--:B---3--:R-:W-:Y:S01]  /*5da0*/  FMUL.FTZ R16, R16, R122.reuse ;  /* 0x0000007a10107220 */ /* 0x088fe20000410000 */
[-C--:B------:R-:W-:Y:S01]  /*5db0*/  FMUL.FTZ R104, R18, R122.reuse ;  /* 0x0000007a12687220 */ /* 0x080fe20000410000 */
[-C--:B------:R-:W-:Y:S01]  /*5dc0*/  FMUL.FTZ R18, R19, R122.reuse ;  /* 0x0000007a13127220 */ /* 0x080fe20000410000 */
[----:B------:R-:W-:-:S02]  /*5dd0*/  FMUL.FTZ R17, R17, R122 ;  /* 0x0000007a11117220 */ /* 0x000fc40000410000 */
[----:B-1----:R-:W-:Y:S01]  /*5de0*/  HMMA.16816.F32.BF16 R8, R28, R20, R8 ;  /* 0x000000141c08723c */ /* 0x002fe20000041808 */
[----:B------:R1:W-:Y:S02]  /*5df0*/  MUFU.TANH R21, R16 ;  /* 0x0000001000157308 */ /* 0x0003e40000002400 */
[-C--:B------:R-:W-:Y:S01]  /*5e00*/  FMUL.FTZ R12, R12, R122.reuse ;  /* 0x0000007a0c0c7220 */ /* 0x080fe20000410000 */
[----:B------:R-:W-:-:S04]  /*5e10*/  FMUL.FTZ R13, R13, R122 ;  /* 0x0000007a0d0d7220 */ /* 0x000fc80000410000 */
[----:B------:R-:W-:Y:S01]  /*5e20*/  HMMA.16816.F32.BF16 R4, R28, R22, R4 ;  /* 0x000000161c04723c */ /* 0x000fe20000041804 */
[----:B------:R-:W-:Y:S07]  /*5e30*/  MUFU.TANH R19, R12 ;  /* 0x0000000c00137308 */ /* 0x000fee0000002400 */
[----:B----4-:R-:W-:Y:S01]  /*5e40*/  HMMA.16816.F32.BF16 R100, R92, R112, R100 ;  /* 0x000000705c64723c */ /* 0x010fe20000041864 */
[----:B------:R-:W3:Y:S01]  /*5e50*/  MUFU.TANH R104, R104 ;  /* 0x0000006800687308 */ /* 0x000ee20000002400 */
[----:B-1----:R-:W-:-:S02]  /*5e60*/  IMAD.SHL.U32 R16, R0, 0x40, RZ ;  /* 0x0000004000107824 */ /* 0x002fc400078e00ff */
[-C--:B------:R-:W-:Y:S01]  /*5e70*/  FMUL.FTZ R23, R9, R122.reuse ;  /* 0x0000007a09177220 */ /* 0x080fe20000410000 */
[-C--:B------:R-:W-:Y:S01]  /*5e80*/  FMUL.FTZ R8, R8, R122.reuse ;  /* 0x0000007a08087220 */ /* 0x080fe20000410000 */
[-C--:B------:R-:W-:Y:S01]  /*5e90*/  FMUL.FTZ R22, R10, R122.reuse ;  /* 0x0000007a0a167220 */ /* 0x080fe20000410000 */
[-C--:B------:R-:W-:Y:S01]  /*5ea0*/  FMUL.FTZ R112, R11, R122.reuse ;  /* 0x0000007a0b707220 */ /* 0x080fe20000410000 */
[----:B------:R-:W-:Y:S01]  /*5eb0*/  HMMA.16816.F32.BF16 R96, R92, R114, R96 ;  /* 0x000000725c60723c */ /* 0x000fe20000041860 */
[----:B------:R1:W-:Y:S02]  /*5ec0*/  MUFU.TANH R20, R17 ;  /* 0x0000001100147308 */ /* 0x0003e40000002400 */
[-C--:B------:R-:W-:Y:S01]  /*5ed0*/  FMUL.FTZ R105, R4, R122.reuse ;  /* 0x0000007a04697220 */ /* 0x080fe20000410000 */
[-C--:B------:R-:W-:Y:S01]  /*5ee0*/  FMUL.FTZ R4, R5, R122.reuse ;  /* 0x0000007a05047220 */ /* 0x080fe20000410000 */
[----:B------:R-:W-:-:S03]  /*5ef0*/  FMUL.FTZ R6, R6, R122 ;  /* 0x0000007a06067220 */ /* 0x000fc60000410000 */
[----:B--2---:R-:W-:Y:S01]  /*5f00*/  HMMA.16816.F32.BF16 R88, R92, R24, R88 ;  /* 0x000000185c58723c */ /* 0x004fe20000041858 */
[----:B------:R2:W-:Y:S01]  /*5f10*/  MUFU.TANH R24, R13 ;  /* 0x0000000d00187308 */ /* 0x0005e20000002400 */
[----:B------:R-:W-:-:S06]  /*5f20*/  FMUL.FTZ R25, R14, R122 ;  /* 0x0000007a0e197220 */ /* 0x000fcc0000410000 */
[----:B------:R-:W-:Y:S01]  /*5f30*/  HMMA.16816.F32.BF16 R32, R92, R26, R32 ;  /* 0x0000001a5c20723c */ /* 0x000fe20000041820 */
[----:B------:R-:W-:Y:S01]  /*5f40*/  FMUL.FTZ R26, R15, R122 ;  /* 0x0000007a0f1a7220 */ /* 0x000fe20000410000 */
[----:B-1----:R-:W-:Y:S01]  /*5f50*/  LOP3.LUT R17, R16, R87, RZ, 0xfc, !PT ;  /* 0x0000005710117212 */ /* 0x002fe200078efcff */
[----:B------:R-:W1:Y:S04]  /*5f60*/  MUFU.TANH R18, R18 ;  /* 0x0000001200127308 */ /* 0x000e680000002400 */
[C---:B------:R-:W-:Y:S02]  /*5f70*/  VIADD R9, R17.reuse, 0xffffff80 ;  /* 0xffffff8011097836 */ /* 0x040fe40000000000 */
[C---:B------:R-:W-:Y:S01]  /*5f80*/  VIADD R11, R17.reuse, 0xffffff88 ;  /* 0xffffff88110b7836 */ /* 0x040fe20000000000 */
[----:B--2---:R-:W2:Y:S01]  /*5f90*/  LDSM.16.M88.4 R12, [R123+0x5800] ;  /* 0x005800007b0c783b */ /* 0x004ea20000000200 */
[----:B------:R4:W-:Y:S01]  /*5fa0*/  MUFU.TANH R27, R8 ;  /* 0x00000008001b7308 */ /* 0x0009e20000002400 */
[-C--:B------:R-:W-:Y:S01]  /*5fb0*/  ISETP.GT.AND P2, PT, R116, R9.reuse, PT ;  /* 0x000000097400720c */ /* 0x080fe20003f44270 */
[----:B------:R-:W-:Y:S01]  /*5fc0*/  VIADD R5, R17, 0xffffff89 ;  /* 0xffffff8911057836 */ /* 0x000fe20000000000 */
[----:B------:R-:W-:-:S02]  /*5fd0*/  ISETP.GT.AND P1, PT, R84, R9, PT ;  /* 0x000000095400720c */ /* 0x000fc40003f24270 */
[----:B------:R-:W-:Y:S02]  /*5fe0*/  ISETP.GE.AND P6, PT, R9, R140, PT ;  /* 0x0000008c0900720c */ /* 0x000fe40003fc6270 */
[----:B---3--:R-:W-:Y:S01]  /*5ff0*/  FSEL R10, R104, -INF , !P1 ;  /* 0xff800000680a7808 */ /* 0x008fe20004800000 */
[----:B------:R-:W3:Y:S08]  /*6000*/  MUFU.TANH R25, R25 ;  /* 0x0000001900197308 */ /* 0x000ef00000002400 */
[----:B------:R-:W5:Y:S01]  /*6010*/  MUFU.TANH R26, R26 ;  /* 0x0000001a001a7308 */ /* 0x000f620000002400 */
[----:B----4-:R-:W-:Y:S01]  /*6020*/  FSEL R8, R21, -INF , !P2 ;  /* 0xff80000015087808 */ /* 0x010fe20005000000 */
[----:B------:R-:W-:Y:S01]  /*6030*/  VIADD R21, R17, 0xffffff81 ;  /* 0xffffff8111157836 */ /* 0x000fe20000000000 */
[----:B------:R-:W-:-:S02]  /*6040*/  ISETP.GE.AND P2, PT, R9, R139, PT ;  /* 0x0000008b0900720c */ /* 0x000fc40003f46270 */
[----:B------:R-:W-:Y:S02]  /*6050*/  FSEL R9, R8, -INF , !P6 ;  /* 0xff80000008097808 */ /* 0x000fe40007000000 */
[----:B------:R-:W-:Y:S01]  /*6060*/  FSEL R8, R10, -INF , !P2 ;  /* 0xff8000000a087808 */ /* 0x000fe20005000000 */
[----:B------:R-:W4:Y:S01]  /*6070*/  MUFU.TANH R22, R22 ;  /* 0x0000001600167308 */ /* 0x000f220000002400 */
[-C--:B------:R-:W-:Y:S02]  /*6080*/  ISETP.GT.AND P2, PT, R84, R21.reuse, PT ;  /* 0x000000155400720c */ /* 0x080fe40003f44270 */
[----:B------:R-:W-:Y:S02]  /*6090*/  ISETP.GT.AND P1, PT, R116, R21, PT ;  /* 0x000000157400720c */ /* 0x000fe40003f24270 */
[----:B-1----:R-:W-:Y:S02]  /*60a0*/  FSEL R10, R18, -INF , !P2 ;  /* 0xff800000120a7808 */ /* 0x002fe40005000000 */
[----:B------:R-:W-:Y:S01]  /*60b0*/  ISETP.GT.AND P2, PT, R116, R11, PT ;  /* 0x0000000b7400720c */ /* 0x000fe20003f44270 */
[----:B------:R-:W1:Y:S01]  /*60c0*/  MUFU.TANH R23, R23 ;  /* 0x0000001700177308 */ /* 0x000e620000002400 */
[----:B------:R-:W-:-:S02]  /*60d0*/  FSEL R20, R20, -INF , !P1 ;  /* 0xff80000014147808 */ /* 0x000fc40004800000 */
[----:B------:R-:W-:Y:S02]  /*60e0*/  FSEL R19, R19, -INF , !P2 ;  /* 0xff80000013137808 */ /* 0x000fe40005000000 */
[----:B------:R-:W-:Y:S01]  /*60f0*/  ISETP.GT.AND P2, PT, R84, R11, PT ;  /* 0x0000000b5400720c */ /* 0x000fe20003f44270 */
[C---:B--2---:R-:W-:Y:S01]  /*6100*/  HMMA.16816.F32.BF16 R88, R28.reuse, R12, R88 ;  /* 0x0000000c1c58723c */ /* 0x044fe20000041858 */
[----:B------:R-:W-:Y:S01]  /*6110*/  ISETP.GE.AND P6, PT, R21, R140, PT ;  /* 0x0000008c1500720c */ /* 0x000fe20003fc6270 */
[----:B------:R-:W2:Y:S01]  /*6120*/  MUFU.TANH R104, R112 ;  /* 0x0000007000687308 */ /* 0x000ea20000002400 */
[----:B---3--:R-:W-:Y:S01]  /*6130*/  FSEL R12, R25, -INF , !P2 ;  /* 0xff800000190c7808 */ /* 0x008fe20005000000 */
[----:B------:R-:W-:Y:S01]  /*6140*/  VIADD R25, R17, 0xffffff90 ;  /* 0xffffff9011197836 */ /* 0x000fe20000000000 */
[----:B------:R-:W-:Y:S01]  /*6150*/  ISETP.GE.AND P1, PT, R21, R139, PT ;  /* 0x0000008b1500720c */ /* 0x000fe20003f26270 */
[----:B------:R-:W-:Y:S01]  /*6160*/  FMUL.FTZ R13, R7, R122 ;  /* 0x0000007a070d7220 */ /* 0x000fe20000410000 */
[----:B------:R-:W-:Y:S01]  /*6170*/  ISETP.GT.AND P2, PT, R116, R5, PT ;  /* 0x000000057400720c */ /* 0x000fe20003f44270 */
[----:B------:R-:W-:Y:S01]  /*6180*/  HMMA.16816.F32.BF16 R32, R28, R14, R32 ;  /* 0x0000000e1c20723c */ /* 0x000fe20000041820 */
[----:B------:R-:W-:Y:S01]  /*6190*/  FSEL R18, R20, -INF , !P6 ;  /* 0xff80000014127808 */ /* 0x000fe20007000000 */
[----:B------:R-:W3:Y:S01]  /*61a0*/  MUFU.TANH R21, R105 ;  /* 0x0000006900157308 */ /* 0x000ee20000002400 */
[----:B------:R-:W-:-:S02]  /*61b0*/  FSEL R10, R10, -INF , !P1 ;  /* 0xff8000000a0a7808 */ /* 0x000fc40004800000 */
[----:B------:R-:W-:Y:S02]  /*61c0*/  FSEL R24, R24, -INF , !P2 ;  /* 0xff80000018187808 */ /* 0x000fe40005000000 */
[C---:B------:R-:W-:Y:S02]  /*61d0*/  ISETP.GE.AND P6, PT, R11.reuse, R140, PT ;  /* 0x0000008c0b00720c */ /* 0x040fe40003fc6270 */
[----:B------:R-:W-:Y:S01]  /*61e0*/  ISETP.GE.AND P1, PT, R11, R139, PT ;  /* 0x0000008b0b00720c */ /* 0x000fe20003f26270 */
[----:B------:R4:W-:Y:S01]  /*61f0*/  MUFU.TANH R15, R13 ;  /* 0x0000000d000f7308 */ /* 0x0009e20000002400 */
[----:B------:R-:W-:Y:S01]  /*6200*/  ISETP.GT.AND P2, PT, R84, R5, PT ;  /* 0x000000055400720c */ /* 0x000fe20003f44270 */
[-C--:B------:R-:W-:Y:S01]  /*6210*/  FMUL.FTZ R90, R90, R122.reuse ;  /* 0x0000007a5a5a7220 */ /* 0x080fe20000410000 */
[----:B------:R-:W-:Y:S01]  /*6220*/  FSEL R176, R19, -INF , !P6 ;  /* 0xff80000013b07808 */ /* 0x000fe20007000000 */
[----:B------:R-:W-:Y:S01]  /*6230*/  FMUL.FTZ R91, R91, R122 ;  /* 0x0000007a5b5b7220 */ /* 0x000fe20000410000 */
[----:B------:R-:W-:-:S02]  /*6240*/  FSEL R12, R12, -INF , !P1 ;  /* 0xff8000000c0c7808 */ /* 0x000fc40004800000 */
[----:B-----5:R-:W-:Y:S01]  /*6250*/  FSEL R14, R26, -INF , !P2 ;  /* 0xff8000001a0e7808 */ /* 0x020fe20005000000 */
[----:B------:R-:W-:Y:S01]  /*6260*/  MUFU.TANH R11, R4 ;  /* 0x00000004000b7308 */ /* 0x000fe20000002400 */
[C---:B------:R-:W-:Y:S01]  /*6270*/  ISETP.GE.AND P6, PT, R5.reuse, R140, PT ;  /* 0x0000008c0500720c */ /* 0x040fe20003fc6270 */
[-C--:B------:R-:W-:Y:S01]  /*6280*/  FMUL.FTZ R32, R32, R122.reuse ;  /* 0x0000007a20207220 */ /* 0x080fe20000410000 */
[----:B------:R-:W-:Y:S01]  /*6290*/  ISETP.GE.AND P1, PT, R5, R139, PT ;  /* 0x0000008b0500720c */ /* 0x000fe20003f26270 */
[-C--:B------:R-:W-:Y:S01]  /*62a0*/  FMUL.FTZ R33, R33, R122.reuse ;  /* 0x0000007a21217220 */ /* 0x080fe20000410000 */
[----:B------:R-:W-:Y:S02]  /*62b0*/  ISETP.GT.AND P2, PT, R116, R25, PT ;  /* 0x000000197400720c */ /* 0x000fe40003f44270 */
[----:B------:R-:W-:Y:S01]  /*62c0*/  FSEL R178, R24, -INF , !P6 ;  /* 0xff80000018b27808 */ /* 0x000fe20007000000 */
[----:B------:R5:W3:Y:S01]  /*62d0*/  MUFU.TANH R19, R6 ;  /* 0x0000000600137308 */ /* 0x000ae20000002400 */
[----:B------:R-:W-:Y:S01]  /*62e0*/  FSEL R14, R14, -INF , !P1 ;  /* 0xff8000000e0e7808 */ /* 0x000fe20004800000 */
[-C--:B------:R-:W-:Y:S01]  /*62f0*/  FMUL.FTZ R24, R88, R122.reuse ;  /* 0x0000007a58187220 */ /* 0x080fe20000410000 */
[----:B------:R-:W-:Y:S01]  /*6300*/  FSEL R27, R27, -INF , !P2 ;  /* 0xff8000001b1b7808 */ /* 0x000fe20005000000 */
[----:B----4-:R-:W-:Y:S01]  /*6310*/  FMUL.FTZ R13, R89, R122 ;  /* 0x0000007a590d7220 */ /* 0x010fe20000410000 */
[----:B------:R-:W-:-:S02]  /*6320*/  ISETP.GE.AND P6, PT, R25, R140, PT ;  /* 0x0000008c1900720c */ /* 0x000fc40003fc6270 */
[----:B------:R-:W-:Y:S01]  /*6330*/  ISETP.GT.AND P1, PT, R84, R25, PT ;  /* 0x000000195400720c */ /* 0x000fe20003f24270 */
[----:B------:R-:W4:Y:S01]  /*6340*/  MUFU.TANH R24, R24 ;  /* 0x0000001800187308 */ /* 0x000f220000002400 */
[----:B------:R-:W-:Y:S01]  /*6350*/  ISETP.GE.AND P2, PT, R25, R139, PT ;  /* 0x0000008b1900720c */ /* 0x000fe20003f46270 */
[----:B------:R-:W-:Y:S01]  /*6360*/  VIADD R25, R17, 0xffffff91 ;  /* 0xffffff9111197836 */ /* 0x000fe20000000000 */
[----:B------:R-:W-:Y:S02]  /*6370*/  FSEL R22, R22, -INF , !P1 ;  /* 0xff80000016167808 */ /* 0x000fe40004800000 */
[----:B------:R-:W-:Y:S02]  /*6380*/  FSEL R174, R27, -INF , !P6 ;  /* 0xff8000001bae7808 */ /* 0x000fe40007000000 */
[----:B------:R-:W-:Y:S01]  /*6390*/  ISETP.GT.AND P1, PT, R116, R25, PT ;  /* 0x000000197400720c */ /* 0x000fe20003f24270 */
[----:B------:R-:W-:Y:S01]  /*63a0*/  MUFU.TANH R13, R13 ;  /* 0x0000000d000d7308 */ /* 0x000fe20000002400 */
[----:B-----5:R-:W5:Y:S01]  /*63b0*/  LDSM.16.M88.4 R4, [R123+0x5c00] ;  /* 0x005c00007b04783b */ /* 0x020f620000000200 */
[----:B------:R-:W-:Y:S01]  /*63c0*/  FSEL R22, R22, -INF , !P2 ;  /* 0xff80000016167808 */ /* 0x000fe20005000000 */
[----:B------:R-:W-:-:S04]  /*63d0*/  DEPBAR.LE SB0, 0x0 ;  /* 0x000080000000791a */ /* 0x000fc80000000000 */
[----:B-1----:R-:W-:Y:S01]  /*63e0*/  FSEL R172, R23, -INF , !P1 ;  /* 0xff80000017ac7808 */ /* 0x002fe20004800000 */
[----:B------:R-:W-:Y:S01]  /*63f0*/  BAR.SYNC.DEFER_BLOCKING 0x0 ;  /* 0x0000000000007b1d */ /* 0x000fe20000010000 */
[C---:B------:R-:W-:Y:S02]  /*6400*/  ISETP.GE.AND P6, PT, R25.reuse, R140, PT ;  /* 0x0000008c1900720c */ /* 0x040fe40003fc6270 */
[----:B------:R-:W-:Y:S02]  /*6410*/  ISETP.GE.AND P2, PT, R25, R139, PT ;  /* 0x0000008b1900720c */ /* 0x000fe40003f46270 */
[----:B------:R-:W-:Y:S01]  /*6420*/  ISETP.GT.AND P1, PT, R84, R25, PT ;  /* 0x000000195400720c */ /* 0x000fe20003f24270 */
[----:B------:R-:W-:Y:S01]  /*6430*/  VIADD R25, R17, 0xffffff98 ;  /* 0xffffff9811197836 */ /* 0x000fe20000000000 */
[----:B------:R-:W-:Y:S01]  /*6440*/  FSEL R172, R172, -INF , !P6 ;  /* 0xff800000acac7808 */ /* 0x000fe20007000000 */
[----:B------:R-:W1:Y:S01]  /*6450*/  MUFU.TANH R23, R90 ;  /* 0x0000005a00177308 */ /* 0x000e620000002400 */
[----:B--2---:R-:W-:-:S02]  /*6460*/  FSEL R20, R104, -INF , !P1 ;  /* 0xff80000068147808 */ /* 0x004fc40004800000 */
[----:B------:R-:W-:Y:S02]  /*6470*/  ISETP.GT.AND P1, PT, R116, R25, PT ;  /* 0x000000197400720c */ /* 0x000fe40003f24270 */
[----:B------:R-:W-:Y:S02]  /*6480*/  FSEL R20, R20, -INF , !P2 ;  /* 0xff80000014147808 */ /* 0x000fe40005000000 */
[----:B---3--:R-:W-:Y:S02]  /*6490*/  FSEL R170, R21, -INF , !P1 ;  /* 0xff80000015aa7808 */ /* 0x008fe40004800000 */
[C---:B------:R-:W-:Y:S01]  /*64a0*/  ISETP.GE.AND P6, PT, R25.reuse, R140, PT ;  /* 0x0000008c1900720c */ /* 0x040fe20003fc6270 */
[----:B------:R-:W2:Y:S01]  /*64b0*/  MUFU.TANH R21, R91 ;  /* 0x0000005b00157308 */ /* 0x000ea20000002400 */
[----:B------:R-:W-:Y:S02]  /*64c0*/  ISETP.GE.AND P2, PT, R25, R139, PT ;  /* 0x0000008b1900720c */ /* 0x000fe40003f46270 */
[----:B------:R-:W-:Y:S01]  /*64d0*/  ISETP.GT.AND P1, PT, R84, R25, PT ;  /* 0x000000195400720c */ /* 0x000fe20003f24270 */
[----:B------:R-:W-:Y:S01]  /*64e0*/  VIADD R25, R17, 0xffffff99 ;  /* 0xffffff9911197836 */ /* 0x000fe20000000000 */
[----:B------:R-:W-:-:S02]  /*64f0*/  FSEL R170, R170, -INF , !P6 ;  /* 0xff800000aaaa7808 */ /* 0x000fc40007000000 */
[----:B------:R-:W-:Y:S02]  /*6500*/  FSEL R108, R19, -INF , !P1 ;  /* 0xff800000136c7808 */ /* 0x000fe40004800000 */
[----:B------:R-:W-:Y:S01]  /*6510*/  ISETP.GT.AND P1, PT, R116, R25, PT ;  /* 0x000000197400720c */ /* 0x000fe20003f24270 */
[----:B------:R3:W2:Y:S01]  /*6520*/  MUFU.TANH R19, R32 ;  /* 0x0000002000137308 */ /* 0x0006a20000002400 */
[----:B------:R-:W-:Y:S02]  /*6530*/  FSEL R108, R108, -INF , !P2 ;  /* 0xff8000006c6c7808 */ /* 0x000fe40005000000 */
[----:B------:R-:W-:Y:S02]  /*6540*/  FSEL R11, R11, -INF , !P1 ;  /* 0xff8000000b0b7808 */ /* 0x000fe40004800000 */
[C---:B------:R-:W-:Y:S01]  /*6550*/  ISETP.GE.AND P6, PT, R25.reuse, R140, PT ;  /* 0x0000008c1900720c */ /* 0x040fe20003fc6270 */
[C---:B-----5:R-:W-:Y:S01]  /*6560*/  HMMA.16816.F32.BF16 R100, R28.reuse, R4, R100 ;  /* 0x000000041c64723c */ /* 0x060fe20000041864 */
[----:B------:R-:W-:Y:S01]  /*6570*/  ISETP.GE.AND P2, PT, R25, R139, PT ;  /* 0x0000008b1900720c */ /* 0x000fe20003f46270 */
[-C--:B------:R-:W-:Y:S01]  /*6580*/  FMUL.FTZ R5, R34, R122.reuse ;  /* 0x0000007a22057220 */ /* 0x080fe20000410000 */
[----:B------:R-:W-:Y:S01]  /*6590*/  ISETP.GT.AND P1, PT, R84, R25, PT ;  /* 0x000000195400720c */ /* 0x000fe20003f24270 */
[----:B------:R-:W-:Y:S01]  /*65a0*/  VIADD R25, R17, 0xffffffa0 ;  /* 0xffffffa011197836 */ /* 0x000fe20000000000 */
[----:B------:R-:W-:Y:S01]  /*65b0*/  FSEL R106, R11, -INF , !P6 ;  /* 0xff8000000b6a7808 */ /* 0x000fe20007000000 */
[----:B------:R-:W-:Y:S01]  /*65c0*/  MUFU.TANH R4, R33 ;  /* 0x0000002100047308 */ /* 0x000fe20000002400 */
[----:B------:R-:W-:Y:S01]  /*65d0*/  FSEL R15, R15, -INF , !P1 ;  /* 0xff8000000f0f7808 */ /* 0x000fe20004800000 */
[-C--:B------:R-:W-:Y:S01]  /*65e0*/  FMUL.FTZ R11, R35, R122.reuse ;  /* 0x0000007a230b7220 */ /* 0x080fe20000410000 */
[-C--:B------:R-:W-:Y:S01]  /*65f0*/  ISETP.GT.AND P1, PT, R116, R25.reuse, PT ;  /* 0x000000197400720c */ /* 0x080fe20003f24270 */
[----:B------:R-:W-:Y:S01]  /*6600*/  HMMA.16816.F32.BF16 R96, R28, R6, R96 ;  /* 0x000000061c60723c */ /* 0x000fe20000041860 */
[----:B------:R-:W-:Y:S01]  /*6610*/  FSEL R168, R15, -INF , !P2 ;  /* 0xff8000000fa87808 */ /* 0x000fe20005000000 */
[C---:B------:R-:W-:Y:S01]  /*6620*/  VIADD R15, R17.reuse, 0xffffffa1 ;  /* 0xffffffa1110f7836 */ /* 0x040fe20000000000 */
[----:B----4-:R-:W-:Y:S01]  /*6630*/  FSEL R24, R24, -INF , !P1 ;  /* 0xff80000018187808 */ /* 0x010fe20004800000 */
[----:B------:R-:W4:Y:S01]  /*6640*/  MUFU.TANH R5, R5 ;  /* 0x0000000500057308 */ /* 0x000f220000002400 */
[----:B------:R-:W-:Y:S01]  /*6650*/  ISETP.GT.AND P1, PT, R84, R25, PT ;  /* 0x000000195400720c */ /* 0x000fe20003f24270 */
[----:B------:R-:W-:Y:S01]  /*6660*/  VIADD R7, R17, 0xffffffa9 ;  /* 0xffffffa911077836 */ /* 0x000fe20000000000 */
[----:B------:R-:W-:Y:S01]  /*6670*/  ISETP.GE.AND P2, PT, R25, R139, PT ;  /* 0x0000008b1900720c */ /* 0x000fe20003f46270 */
[----:B---3--:R-:W-:Y:S01]  /*6680*/  VIADD R32, R0, 0xfffffffe ;  /* 0xfffffffe00207836 */ /* 0x008fe20000000000 */
[----:B-1----:R-:W-:Y:S01]  /*6690*/  FSEL R23, R23, -INF , !P1 ;  /* 0xff80000017177808 */ /* 0x002fe20004800000 */
[-C--:B------:R-:W-:Y:S01]  /*66a0*/  FMUL.FTZ R100, R100, R122.reuse ;  /* 0x0000007a64647220 */ /* 0x080fe20000410000 */
[-C--:B------:R-:W-:Y:S01]  /*66b0*/  ISETP.GT.AND P1, PT, R116, R15.reuse, PT ;  /* 0x0000000f7400720c */ /* 0x080fe20003f24270 */
[----:B------:R-:W1:Y:S01]  /*66c0*/  MUFU.TANH R11, R11 ;  /* 0x0000000b000b7308 */ /* 0x000e620000002400 */
[----:B------:R-:W-:Y:S01]  /*66d0*/  FSEL R120, R23, -INF , !P2 ;  /* 0xff80000017787808 */ /* 0x000fe20005000000 */
[-C--:B------:R-:W-:Y:S01]  /*66e0*/  FMUL.FTZ R102, R102, R122.reuse ;  /* 0x0000007a66667220 */ /* 0x080fe20000410000 */
[----:B------:R-:W-:Y:S01]  /*66f0*/  FSEL R138, R13, -INF , !P1 ;  /* 0xff8000000d8a7808 */ /* 0x000fe20004800000 */
[----:B------:R-:W-:Y:S01]  /*6700*/  VIADD R13, R17, 0xffffffa8 ;  /* 0xffffffa8110d7836 */ /* 0x000fe20000000000 */
[----:B------:R-:W-:Y:S01]  /*6710*/  ISETP.GT.AND P2, PT, R84, R15, PT ;  /* 0x0000000f5400720c */ /* 0x000fe20003f44270 */
[----:B------:R-:W-:Y:S01]  /*6720*/  FMUL.FTZ R101, R101, R122 ;  /* 0x0000007a65657220 */ /* 0x000fe20000410000 */
[----:B------:R-:W-:Y:S01]  /*6730*/  ISETP.GE.AND P6, PT, R25, R140, PT ;  /* 0x0000008c1900720c */ /* 0x000fe20003fc6270 */
[-C--:B------:R-:W-:Y:S01]  /*6740*/  FMUL.FTZ R6, R103, R122.reuse ;  /* 0x0000007a67067220 */ /* 0x080fe20000410000 */
[----:B--2---:R-:W-:Y:S01]  /*6750*/  FSEL R21, R21, -INF , !P2 ;  /* 0xff80000015157808 */ /* 0x004fe20005000000 */
[-C--:B------:R-:W-:Y:S01]  /*6760*/  FMUL.FTZ R98, R98, R122.reuse ;  /* 0x0000007a62627220 */ /* 0x080fe20000410000 */
[----:B------:R-:W-:Y:S01]  /*6770*/  FSEL R154, R24, -INF , !P6 ;  /* 0xff800000189a7808 */ /* 0x000fe20007000000 */
[----:B------:R-:W-:Y:S01]  /*6780*/  FMUL.FTZ R99, R99, R122 ;  /* 0x0000007a63637220 */ /* 0x000fe20000410000 */
[----:B------:R-:W-:Y:S01]  /*6790*/  ISETP.GT.AND P2, PT, R116, R13, PT ;  /* 0x0000000d7400720c */ /* 0x000fe20003f44270 */
[----:B------:R-:W-:Y:S01]  /*67a0*/  MUFU.TANH R6, R6 ;  /* 0x0000000600067308 */ /* 0x000fe20000002400 */
[----:B------:R-:W-:-:S02]  /*67b0*/  ISETP.GE.AND P6, PT, R15, R140, PT ;  /* 0x0000008c0f00720c */ /* 0x000fc40003fc6270 */
[----:B------:R-:W-:Y:S02]  /*67c0*/  FSEL R19, R19, -INF , !P2 ;  /* 0xff80000013137808 */ /* 0x000fe40005000000 */
[----:B------:R-:W-:Y:S02]  /*67d0*/  ISETP.GE.AND P1, PT, R15, R139, PT ;  /* 0x0000008b0f00720c */ /* 0x000fe40003f26270 */
[----:B------:R-:W-:Y:S01]  /*67e0*/  FSEL R138, R138, -INF , !P6 ;  /* 0xff8000008a8a7808 */ /* 0x000fe20007000000 */
[----:B------:R-:W2:Y:S01]  /*67f0*/  MUFU.TANH R15, R100 ;  /* 0x00000064000f7308 */ /* 0x000ea20000002400 */
[----:B------:R-:W-:Y:S02]  /*6800*/  ISETP.GT.AND P2, PT, R84, R13, PT ;  /* 0x0000000d5400720c */ /* 0x000fe40003f44270 */
[----:B------:R-:W-:Y:S02]  /*6810*/  ISETP.GE.AND P6, PT, R13, R140, PT ;  /* 0x0000008c0d00720c */ /* 0x000fe40003fc6270 */
[----:B----4-:R-:W-:-:S02]  /*6820*/  FSEL R5, R5, -INF , !P2 ;  /* 0xff80000005057808 */ /* 0x010fc40005000000 */
[----:B------:R-:W-:Y:S01]  /*6830*/  FSEL R156, R19, -INF , !P6 ;  /* 0xff800000139c7808 */ /* 0x000fe20007000000 */
[----:B------:R-:W-:Y:S01]  /*6840*/  MUFU.TANH R98, R98 ;  /* 0x0000006200627308 */ /* 0x000fe20000002400 */
[----:B------:R-:W-:Y:S02]  /*6850*/  ISETP.GT.AND P2, PT, R116, R7, PT ;  /* 0x000000077400720c */ /* 0x000fe40003f44270 */
[----:B------:R-:W-:Y:S01]  /*6860*/  FSEL R110, R21, -INF , !P1 ;  /* 0xff800000156e7808 */ /* 0x000fe20004800000 */
[----:B------:R-:W-:Y:S01]  /*6870*/  VIADD R21, R17, 0xffffffb0 ;  /* 0xffffffb011157836 */ /* 0x000fe20000000000 */
[----:B------:R-:W-:Y:S02]  /*6880*/  ISETP.GE.AND P1, PT, R13, R139, PT ;  /* 0x0000008b0d00720c */ /* 0x000fe40003f26270 */
[----:B------:R-:W-:Y:S01]  /*6890*/  ISETP.GE.AND P6, PT, R7, R140, PT ;  /* 0x0000008c0700720c */ /* 0x000fe20003fc6270 */
[----:B------:R-:W3:Y:S01]  /*68a0*/  MUFU.TANH R19, R102 ;  /* 0x0000006600137308 */ /* 0x000ee20000002400 */
[----:B------:R-:W-:-:S02]  /*68b0*/  FSEL R4, R4, -INF , !P2 ;  /* 0xff80000004047808 */ /* 0x000fc40005000000 */
[----:B------:R-:W-:Y:S01]  /*68c0*/  FSEL R112, R5, -INF , !P1 ;  /* 0xff80000005707808 */ /* 0x000fe20004800000 */
[----:B------:R-:W-:Y:S01]  /*68d0*/  VIADD R5, R17, 0xffffffb1 ;  /* 0xffffffb111057836 */ /* 0x000fe20000000000 */
[----:B------:R-:W-:Y:S02]  /*68e0*/  ISETP.GT.AND P2, PT, R84, R7, PT ;  /* 0x000000075400720c */ /* 0x000fe40003f44270 */
[----:B------:R-:W-:Y:S01]  /*68f0*/  FSEL R130, R4, -INF , !P6 ;  /* 0xff80000004827808 */ /* 0x000fe20007000000 */
[----:B------:R-:W4:Y:S01]  /*6900*/  MUFU.TANH R13, R101 ;  /* 0x00000065000d7308 */ /* 0x000f220000002400 */
[----:B------:R-:W-:Y:S01]  /*6910*/  ISETP.GE.AND P1, PT, R7, R139, PT ;  /* 0x0000008b0700720c */ /* 0x000fe20003f26270 */
[-C--:B------:R-:W-:Y:S01]  /*6920*/  FMUL.FTZ R7, R96, R122.reuse ;  /* 0x0000007a60077220 */ /* 0x080fe20000410000 */
[----:B------:R-:W-:Y:S01]  /*6930*/  ISETP.GT.AND P6, PT, R116, R21, PT ;  /* 0x000000157400720c */ /* 0x000fe20003fc4270 */
[----:B------:R-:W-:Y:S01]  /*6940*/  FMUL.FTZ R4, R97, R122 ;  /* 0x0000007a61047220 */ /* 0x000fe20000410000 */
[----:B-1----:R-:W-:-:S02]  /*6950*/  FSEL R11, R11, -INF , !P2 ;  /* 0xff8000000b0b7808 */ /* 0x002fc40005000000 */
[----:B------:R-:W-:Y:S01]  /*6960*/  ISETP.GE.AND P2, PT, R21, R140, PT ;  /* 0x0000008c1500720c */ /* 0x000fe20003f46270 */
[----:B------:R-:W1:Y:S01]  /*6970*/  MUFU.TANH R7, R7 ;  /* 0x0000000700077308 */ /* 0x000e620000002400 */
[----:B--2---:R-:W-:Y:S02]  /*6980*/  FSEL R15, R15, -INF , !P6 ;  /* 0xff8000000f0f7808 */ /* 0x004fe40007000000 */
[----:B------:R-:W-:Y:S02]  /*6990*/  ISETP.GT.AND P6, PT, R84, R21, PT ;  /* 0x000000155400720c */ /* 0x000fe40003fc4270 */
[----:B------:R-:W-:Y:S02]  /*69a0*/  FSEL R114, R11, -INF , !P1 ;  /* 0xff8000000b727808 */ /* 0x000fe40004800000 */
[----:B------:R-:W-:Y:S01]  /*69b0*/  FSEL R104, R15, -INF , !P2 ;  /* 0xff8000000f687808 */ /* 0x000fe20005000000 */
[----:B------:R-:W2:Y:S01]  /*69c0*/  MUFU.TANH R4, R4 ;  /* 0x0000000400047308 */ /* 0x000ea20000002400 */
[----:B------:R-:W-:-:S02]  /*69d0*/  ISETP.GE.AND P1, PT, R21, R139, PT ;  /* 0x0000008b1500720c */ /* 0x000fc40003f26270 */
[----:B------:R-:W-:Y:S02]  /*69e0*/  ISETP.GT.AND P2, PT, R116, R5, PT ;  /* 0x000000057400720c */ /* 0x000fe40003f44270 */
[----:B---3--:R-:W-:Y:S02]  /*69f0*/  FSEL R19, R19, -INF , !P6 ;  /* 0xff80000013137808 */ /* 0x008fe40007000000 */
[----:B----4-:R-:W-:Y:S01]  /*6a00*/  FSEL R13, R13, -INF , !P2 ;  /* 0xff8000000d0d7808 */ /* 0x010fe20005000000 */
[----:B------:R-:W3:Y:S01]  /*6a10*/  MUFU.TANH R99, R99 ;  /* 0x0000006300637308 */ /* 0x000ee20000002400 */
[----:B------:R-:W-:Y:S02]  /*6a20*/  FSEL R24, R19, -INF , !P1 ;  /* 0xff80000013187808 */ /* 0x000fe40004800000 */
[C---:B------:R-:W-:Y:S02]  /*6a30*/  ISETP.GE.AND P6, PT, R5.reuse, R140, PT ;  /* 0x0000008c0500720c */ /* 0x040fe40003fc6270 */
[----:B------:R-:W-:-:S02]  /*6a40*/  ISETP.GE.AND P1, PT, R5, R139, PT ;  /* 0x0000008b0500720c */ /* 0x000fc40003f26270 */
[----:B------:R-:W-:Y:S01]  /*6a50*/  ISETP.GT.AND P2, PT, R84, R5, PT ;  /* 0x000000055400720c */ /* 0x000fe20003f44270 */
[----:B------:R-:W-:Y:S01]  /*6a60*/  VIADD R5, R17, 0xffffffb8 ;  /* 0xffffffb811057836 */ /* 0x000fe20000000000 */
[----:B------:R-:W-:Y:S01]  /*6a70*/  FSEL R30, R13, -INF , !P6 ;  /* 0xff8000000d1e7808 */ /* 0x000fe20007000000 */
[----:B------:R-:W-:Y:S01]  /*6a80*/  VIADD R17, R17, 0xffffffb9 ;  /* 0xffffffb911117836 */ /* 0x000fe20000000000 */
[----:B------:R-:W-:Y:S02]  /*6a90*/  FSEL R6, R6, -INF , !P2 ;  /* 0xff80000006067808 */ /* 0x000fe40005000000 */
[----:B------:R-:W-:Y:S02]  /*6aa0*/  ISETP.GT.AND P6, PT, R116, R5, PT ;  /* 0x000000057400720c */ /* 0x000fe40003fc4270 */
[----:B------:R-:W-:Y:S02]  /*6ab0*/  ISETP.GE.AND P2, PT, R5, R140, PT ;  /* 0x0000008c0500720c */ /* 0x000fe40003f46270 */
[----:B-1----:R-:W-:-:S02]  /*6ac0*/  FSEL R7, R7, -INF , !P6 ;  /* 0xff80000007077808 */ /* 0x002fc40007000000 */
[----:B------:R-:W-:Y:S02]  /*6ad0*/  ISETP.GT.AND P6, PT, R84, R5, PT ;  /* 0x000000055400720c */ /* 0x000fe40003fc4270 */
[----:B------:R-:W-:Y:S02]  /*6ae0*/  FSEL R28, R7, -INF , !P2 ;  /* 0xff800000071c7808 */ /* 0x000fe40005000000 */
[----:B------:R-:W-:Y:S02]  /*6af0*/  ISETP.GT.AND P2, PT, R116, R17, PT ;  /* 0x000000117400720c */ /* 0x000fe40003f44270 */
[----:B------:R-:W-:Y:S02]  /*6b00*/  FSEL R95, R98, -INF , !P6 ;  /* 0xff800000625f7808 */ /* 0x000fe40007000000 */
[----:B------:R-:W-:Y:S02]  /*6b10*/  ISETP.GE.AND P6, PT, R17, R140, PT ;  /* 0x0000008c1100720c */ /* 0x000fe40003fc6270 */
[----:B--2---:R-:W-:-:S02]  /*6b20*/  FSEL R4, R4, -INF , !P2 ;  /* 0xff80000004047808 */ /* 0x004fc40005000000 */
[----:B------:R-:W-:Y:S02]  /*6b30*/  FSEL R26, R6, -INF , !P1 ;  /* 0xff800000061a7808 */ /* 0x000fe40004800000 */
[----:B------:R-:W-:Y:S02]  /*6b40*/  FSEL R25, R4, -INF , !P6 ;  /* 0xff80000004197808 */ /* 0x000fe40007000000 */
[----:B------:R-:W-:Y:S02]  /*6b50*/  ISETP.GT.U32.AND P6, PT, R32, R145, PT ;  /* 0x000000912000720c */ /* 0x000fe40003fc4070 */
[-C--:B------:R-:W-:Y:S02]  /*6b60*/  ISETP.GE.AND P1, PT, R5, R139.reuse, PT ;  /* 0x0000008b0500720c */ /* 0x080fe40003f26270 */
[----:B------:R-:W-:Y:S02]  /*6b70*/  ISETP.GE.AND P2, PT, R17, R139, PT ;  /* 0x0000008b1100720c */ /* 0x000fe40003f46270 */
[----:B------:R-:W-:-:S02]  /*6b80*/  FSEL R95, R95, -INF , !P1 ;  /* 0xff8000005f5f7808 */ /* 0x000fc40004800000 */
[----:B------:R-:W-:-:S04]  /*6b90*/  ISETP.GT.AND P1, PT, R84, R17, PT ;  /* 0x000000115400720c */ /* 0x000fc80003f24270 */
[----:B---3--:R-:W-:-:S04]  /*6ba0*/  FSEL R96, R99, -INF , !P1 ;  /* 0xff80000063607808 */ /* 0x008fc80004800000 */
[----:B------:R-:W-:Y:S01]  /*6bb0*/  FSEL R96, R96, -INF , !P2 ;  /* 0xff80000060607808 */ /* 0x000fe20005000000 */
[----:B------:R-:W-:Y:S05]  /*6bc0*/  @!P6 BRA `(.L_x_7880) ;  /* 0x0000000400bce947 */ /* 0x000fea0003800000 */
[----:B------:R-:W-:Y:S04]  /*6bd0*/  BSSY.RECONVERGENT B0, `(.L_x_7881) ;  /* 0x0000049000007945 */ /* 0x000fe80003800200 */
[----:B------:R-:W-:Y:S05]  /*6be0*/  @!P0 BRA `(.L_x_7882) ;  /* 0x0000000000fc8947 */ /* 0x000fea0003800000 */
[----:B------:R-:W2:Y:S01]  /*6bf0*/  LD.E R7, desc[UR4][R2.64+0x170] ;  /* 0x0001700402077980 */ /* 0x000ea2000c101900 */
[----:B------:R-:W-:Y:S01]  /*6c00*/  IADD3 R6, PT, PT, R16, -0x80, RZ ;  /* 0xffffff8010067810 */ /* 0x000fe20007ffe0ff */
[----:B------:R-:W-:-:S03]  /*6c10*/  IMAD.MOV.U32 R34, RZ, RZ, RZ ;  /* 0x000000ffff227224 */ /* 0x000fc600078e00ff */
[----:B------:R-:W-:Y:S02]  /*6c20*/  IABS R11, R6 ;  /* 0x00000006000b7213 */ /* 0x000fe40000000000 */
[-C--:B--2---:R-:W-:Y:S02]  /*6c30*/  IABS R4, R7.reuse ;  /* 0x0000000700047213 */ /* 0x084fe40000000000 */
[-C--:B------:R-:W-:Y:S02]  /*6c40*/  IABS R13, R7.reuse ;  /* 0x00000007000d7213 */ /* 0x080fe40000000000 */
[----:B------:R-:W1:Y:S01]  /*6c50*/  I2F.RP R15, R4 ;  /* 0x00000004000f7306 */ /* 0x000e620000209400 */
[----:B------:R-:W-:Y:S02]  /*6c60*/  LOP3.LUT R6, R6, R7, RZ, 0x3c, !PT ;  /* 0x0000000706067212 */ /* 0x000fe400078e3cff */
[----:B------:R-:W-:-:S05]  /*6c70*/  IMAD.MOV R13, RZ, RZ, -R13 ;  /* 0x000000ffff0d7224 */ /* 0x000fca00078e0a0d */
[----:B-1----:R-:W1:Y:S02]  /*6c80*/  MUFU.RCP R35, R15 ;  /* 0x0000000f00237308 */ /* 0x002e640000001000 */
[----:B-1----:R-:W-:-:S06]  /*6c90*/  VIADD R35, R35, 0xffffffe ;  /* 0x0ffffffe23237836 */ /* 0x002fcc0000000000 */
[----:B------:R-:W1:Y:S02]  /*6ca0*/  F2I.FTZ.U32.TRUNC.NTZ R35, R35 ;  /* 0x0000002300237305 */ /* 0x000e64000021f000 */
[----:B-1----:R-:W-:-:S04]  /*6cb0*/  IMAD.MOV R5, RZ, RZ, -R35 ;  /* 0x000000ffff057224 */ /* 0x002fc800078e0a23 */
[----:B------:R-:W-:-:S04]  /*6cc0*/  IMAD R5, R5, R4, RZ ;  /* 0x0000000405057224 */ /* 0x000fc800078e02ff */
[----:B------:R-:W-:-:S04]  /*6cd0*/  IMAD.HI.U32 R5, R35, R5, R34 ;  /* 0x0000000523057227 */ /* 0x000fc800078e0022 */
[----:B------:R-:W-:Y:S01]  /*6ce0*/  VIADD R34, R16, 0xffffff40 ;  /* 0xffffff4010227836 */ /* 0x000fe20000000000 */
[----:B------:R-:W-:-:S04]  /*6cf0*/  MOV R16, R11 ;  /* 0x0000000b00107202 */ /* 0x000fc80000000f00 */
[----:B------:R-:W-:Y:S01]  /*6d00*/  IABS R11, R34 ;  /* 0x00000022000b7213 */ /* 0x000fe20000000000 */
[----:B------:R-:W-:Y:S01]  /*6d10*/  IMAD.HI.U32 R15, R5, R16, RZ ;  /* 0x00000010050f7227 */ /* 0x000fe200078e00ff */
[----:B------:R-:W-:-:S03]  /*6d20*/  LOP3.LUT R34, R34, R7, RZ, 0x3c, !PT ;  /* 0x0000000722227212 */ /* 0x000fc600078e3cff */
[----:B------:R-:W-:Y:S02]  /*6d30*/  IMAD R17, R15, R13, R16 ;  /* 0x0000000d0f117224 */ /* 0x000fe400078e0210 */
[----:B------:R-:W-:Y:S01]  /*6d40*/  IMAD.HI.U32 R16, R5, R11, RZ ;  /* 0x0000000b05107227 */ /* 0x000fe200078e00ff */
[----:B------:R-:W-:Y:S02]  /*6d50*/  LOP3.LUT R5, RZ, R7, RZ, 0x33, !PT ;  /* 0x00000007ff057212 */ /* 0x000fe400078e33ff */
        /* <DEDUP_REMOVED lines=9> */
[----:B------:R-:W-:-:S07]  /*6df0*/  ISETP.GE.U32.AND P2, PT, R11, R4, PT ;  /* 0x000000040b00720c */ /* 0x000fce0003f46070 */
[----:B------:R-:W-:Y:S02]  /*6e00*/  @P0 IADD3 R15, PT, PT, R15, 0x1, RZ ;  /* 0x000000010f0f0810 */ /* 0x000fe40007ffe0ff */
[----:B------:R-:W-:Y:S02]  /*6e10*/  ISETP.GE.AND P0, PT, R34, RZ, PT ;  /* 0x000000ff2200720c */ /* 0x000fe40003f06270 */
[----:B------:R-:W-:Y:S01]  /*6e20*/  @!P1 IADD3 R15, PT, PT, -R15, RZ, RZ ;  /* 0x000000ff0f0f9210 */ /* 0x000fe20007ffe1ff */
[----:B------:R-:W2:Y:S01]  /*6e30*/  LD.E.64 R34, desc[UR4][R118.64+0x20] ;  /* 0x0000200476227980 */ /* 0x000ea2000c101b00 */
[----:B------:R-:W-:Y:S02]  /*6e40*/  @P2 IADD3 R16, PT, PT, R16, 0x1, RZ ;  /* 0x0000000110102810 */ /* 0x000fe40007ffe0ff */
[----:B------:R-:W-:-:S07]  /*6e50*/  ISETP.NE.AND P2, PT, R7, RZ, PT ;  /* 0x000000ff0700720c */ /* 0x000fce0003f45270 */
[----:B------:R-:W-:-:S05]  /*6e60*/  @!P0 IMAD.MOV R16, RZ, RZ, -R16 ;  /* 0x000000ffff108224 */ /* 0x000fca00078e0a10 */
        /* <DEDUP_REMOVED lines=23> */
.L_x_7882:
        /* <DEDUP_REMOVED lines=8> */
.L_x_7883:
[----:B------:R-:W-:Y:S05]  /*7060*/  BSYNC.RECONVERGENT B0 ;  /* 0x0000000000007941 */ /* 0x000fea0003800200 */
.L_x_7881:
        /* <DEDUP_REMOVED lines=37> */
.L_x_7880:
[----:B------:R-:W-:Y:S05]  /*72c0*/  BSYNC.RECONVERGENT B1 ;  /* 0x0000000000017941 */ /* 0x000fea0003800200 */
.L_x_7879:
        /* <DEDUP_REMOVED lines=20> */
[----:B------:R-:W3:Y:S01]  /*7410*/  SHFL.BFLY PT, R5, R6, 0x2, 0x1f ;  /* 0x0c401f0006057f89 */ /* 0x000ee200000e0000 */
[----:B-1----:R-:W-:-:S02]  /*7420*/  FMNMX.FTZ R4, R7, R4, !PT ;  /* 0x0000000407047209 */ /* 0x002fc40007810000 */
        /* <DEDUP_REMOVED lines=9> */
[----:B------:R-:W-:Y:S02]  /*74c0*/  FSEL R5, R34, RZ, P1 ;  /* 0x000000ff22057208 */ /* 0x000fe40000800000 */
[----:B------:R-:W-:-:S03]  /*74d0*/  IADD3 R4, PT, PT, R121, 0x6000, RZ ;  /* 0x0000600079047810 */ /* 0x000fc60007ffe0ff */
[----:B------:R-:W-:Y:S01]  /*74e0*/  FADD.FTZ R5, R86, -R5 ;  /* 0x8000000556057221 */ /* 0x000fe20000010000 */
[C---:B--2---:R-:W-:Y:S01]  /*74f0*/  FMUL.FTZ R97, R98.reuse, R33 ;  /* 0x0000002162617220 */ /* 0x044fe20000410000 */
[C---:B------:R-:W-:Y:S02]  /*7500*/  FMUL.FTZ R27, R98.reuse, R34 ;  /* 0x00000022621b7220 */ /* 0x040fe40000410000 */
[C---:B------:R-:W-:Y:S01]  /*7510*/  FMUL.FTZ R92, R98.reuse, R5 ;  /* 0x00000005625c7220 */ /* 0x040fe20000410000 */
[----:B------:R-:W-:Y:S01]  /*7520*/  FMUL.FTZ R85, R98, R85 ;  /* 0x0000005562557220 */ /* 0x000fe20000410000 */
[----:B------:R-:W-:Y:S02]  /*7530*/  FSEL R97, R97, RZ, P0 ;  /* 0x000000ff61617208 */ /* 0x000fe40000000000 */
[----:B------:R-:W-:Y:S02]  /*7540*/  FSEL R27, R27, RZ, P1 ;  /* 0x000000ff1b1b7208 */ /* 0x000fe40000800000 */
[----:B------:R-:W1:Y:S01]  /*7550*/  MUFU.EX2 R92, R92 ;  /* 0x0000005c005c7308 */ /* 0x000e620000000800 */
[----:B------:R-:W-:Y:S01]  /*7560*/  LOP3.LUT P0, RZ, R124, 0x4, RZ, 0xc0, !PT ;  /* 0x000000047cff7812 */ /* 0x000fe2000780c0ff */
[-CC-:B------:R-:W-:Y:S01]  /*7570*/  FFMA.FTZ R35, R12, R98.reuse, -R97.reuse ;  /* 0x000000620c237223 */ /* 0x180fe20000010861 */
[-C--:B------:R-:W-:Y:S01]  /*7580*/  FFMA.FTZ R6, R14, R98.reuse, -R97 ;  /* 0x000000620e067223 */ /* 0x080fe20000010861 */
[-C--:B------:R-:W-:Y:S01]  /*7590*/  FFMA.FTZ R93, R9, R98.reuse, -R27 ;  /* 0x00000062095d7223 */ /* 0x080fe2000001081b */
[----:B------:R-:W2:Y:S01]  /*75a0*/  LDSM.16.MT88.4 R12, [R121+0x6000] ;  /* 0x00600000790c783b */ /* 0x000ea20000004200 */
[-CC-:B------:R-:W-:Y:S01]  /*75b0*/  FFMA.FTZ R91, R8, R98.reuse, -R97.reuse ;  /* 0x00000062085b7223 */ /* 0x180fe20000010861 */
[-C--:B------:R-:W-:Y:S01]  /*75c0*/  FFMA.FTZ R84, R10, R98.reuse, -R97 ;  /* 0x000000620a547223 */ /* 0x080fe20000010861 */
[-CC-:B------:R-:W-:Y:S01]  /*75d0*/  FFMA.FTZ R90, R18, R98.reuse, -R27.reuse ;  /* 0x00000062125a7223 */ /* 0x180fe2000001081b */
[----:B------:R-:W3:Y:S01]  /*75e0*/  LDSM.16.MT88.4 R8, [R121+0x7000] ;  /* 0x007000007908783b */ /* 0x000ee20000004200 */
[-CC-:B------:R-:W-:Y:S01]  /*75f0*/  FFMA.FTZ R89, R176, R98.reuse, -R27.reuse ;  /* 0x00000062b0597223 */ /* 0x180fe2000001081b */
[-CC-:B------:R-:W-:Y:S01]  /*7600*/  FFMA.FTZ R88, R178, R98.reuse, -R27.reuse ;  /* 0x00000062b2587223 */ /* 0x180fe2000001081b */
[----:B------:R-:W-:Y:S01]  /*7610*/  MUFU.EX2 R93, R93 ;  /* 0x0000005d005d7308 */ /* 0x000fe20000000800 */
[-C--:B------:R-:W-:Y:S01]  /*7620*/  FFMA.FTZ R102, R106, R98.reuse, -R27 ;  /* 0x000000626a667223 */ /* 0x080fe2000001081b */
[----:B------:R-:W-:Y:S01]  /*7630*/  @P0 IADD3 R94, PT, PT, R4, -0x20, RZ ;  /* 0xffffffe0045e0810 */ /* 0x000fe20007ffe0ff */
[-CC-:B------:R-:W-:Y:S01]  /*7640*/  FFMA.FTZ R103, R22, R98.reuse, -R97.reuse ;  /* 0x0000006216677223 */ /* 0x180fe20000010861 */
[----:B------:R-:W-:Y:S01]  /*7650*/  FFMA.FTZ R106, R20, R98, -R97 ;  /* 0x00000062146a7223 */ /* 0x000fe20000010861 */
[-C--:B-1----:R-:W-:Y:S01]  /*7660*/  FMUL.FTZ R80, R80, R92.reuse ;  /* 0x0000005c50507220 */ /* 0x082fe20000410000 */
[-C--:B------:R-:W-:Y:S01]  /*7670*/  FMUL.FTZ R81, R81, R92.reuse ;  /* 0x0000005c51517220 */ /* 0x080fe20000410000 */
[----:B------:R-:W1:Y:S01]  /*7680*/  LDSM.16.MT88.4 R16, [R94] ;  /* 0x000000005e10783b */ /* 0x000e620000004200 */
[----:B------:R-:W4:Y:S01]  /*7690*/  MUFU.EX2 R90, R90 ;  /* 0x0000005a005a7308 */ /* 0x000f220000000800 */
        /* <DEDUP_REMOVED lines=16> */
[----:B----4-:R-:W-:Y:S01]  /*77a0*/  F2FP.BF16.F32.PACK_AB R4, R90, R93 ;  /* 0x0000005d5a04723e */ /* 0x010fe200000010ff */
[----:B------:R-:W-:Y:S01]  /*77b0*/  LDSM.16.MT88.4 R20, [R94+0x400] ;  /* 0x000400005e14783b */ /* 0x000fe20000004200 */
[-C--:B------:R-:W-:Y:S01]  /*77c0*/  FMUL.FTZ R44, R44, R92.reuse ;  /* 0x0000005c2c2c7220 */ /* 0x080fe20000410000 */
[-C--:B------:R-:W-:Y:S01]  /*77d0*/  FMUL.FTZ R45, R45, R92.reuse ;  /* 0x0000005c2d2d7220 */ /* 0x080fe20000410000 */
[-C--:B------:R-:W-:Y:S01]  /*77e0*/  FMUL.FTZ R48, R48, R92.reuse ;  /* 0x0000005c30307220 */ /* 0x080fe20000410000 */
[----:B------:R-:W-:Y:S01]  /*77f0*/  FMUL.FTZ R49, R49, R92 ;  /* 0x0000005c31317220 */ /* 0x000fe20000410000 */
[-CC-:B------:R-:W-:Y:S01]  /*7800*/  FFMA.FTZ R99, R174, R98.reuse, -R27.reuse ;  /* 0x00000062ae637223 */ /* 0x180fe2000001081b */
[----:B------:R-:W-:Y:S01]  /*7810*/  MUFU.EX2 R91, R91 ;  /* 0x0000005b005b7308 */ /* 0x000fe20000000800 */
[-CC-:B------:R-:W-:Y:S01]  /*7820*/  FFMA.FTZ R100, R172, R98.reuse, -R27.reuse ;  /* 0x00000062ac647223 */ /* 0x180fe2000001081b */
[-C--:B------:R-:W-:Y:S01]  /*7830*/  FFMA.FTZ R101, R170, R98.reuse, -R27 ;  /* 0x00000062aa657223 */ /* 0x080fe2000001081b */
[-CC-:B------:R-:W-:Y:S01]  /*7840*/  FFMA.FTZ R108, R108, R98.reuse, -R97.reuse ;  /* 0x000000626c6c7223 */ /* 0x180fe20000010861 */
[----:B------:R-:W-:Y:S01]  /*7850*/  FFMA.FTZ R105, R168, R98, -R97 ;  /* 0x00000062a8697223 */ /* 0x000fe20000010861 */
[-C--:B------:R-:W-:Y:S01]  /*7860*/  FMUL.FTZ R36, R36, R92.reuse ;  /* 0x0000005c24247220 */ /* 0x080fe20000410000 */
[-C--:B------:R-:W-:Y:S01]  /*7870*/  FMUL.FTZ R37, R37, R92.reuse ;  /* 0x0000005c25257220 */ /* 0x080fe20000410000 */
[-C--:B------:R-:W-:Y:S01]  /*7880*/  FMUL.FTZ R40, R40, R92.reuse ;  /* 0x0000005c28287220 */ /* 0x080fe20000410000 */
[----:B------:R-:W4:Y:S01]  /*7890*/  MUFU.EX2 R84, R84 ;  /* 0x0000005400547308 */ /* 0x000f220000000800 */
[----:B------:R-:W-:Y:S01]  /*78a0*/  FMUL.FTZ R41, R41, R92 ;  /* 0x0000005c29297220 */ /* 0x000fe20000410000 */
        /* <DEDUP_REMOVED lines=12> */
[----:B------:R-:W-:Y:S01]  /*7970*/  LDSM.16.MT88.4 R28, [R94+0x2800] ;  /* 0x002800005e1c783b */ /* 0x000fe20000004200 */
[-C--:B------:R-:W-:Y:S01]  /*7980*/  FFMA.FTZ R117, R25, R98.reuse, -R27 ;  /* 0x0000006219757223 */ /* 0x080fe2000001081b */
[----:B------:R5:W2:Y:S01]  /*7990*/  MUFU.EX2 R86, R6 ;  /* 0x0000000600567308 */ /* 0x000aa20000000800 */
[----:B----4-:R-:W-:Y:S01]  /*79a0*/  F2FP.BF16.F32.PACK_AB R5, R84, R91 ;  /* 0x0000005b5405723e */ /* 0x010fe200000010ff */
[-CC-:B------:R-:W-:Y:S01]  /*79b0*/  FFMA.FTZ R119, R24, R98.reuse, -R97.reuse ;  /* 0x0000006218777223 */ /* 0x180fe20000010861 */
[-CC-:B------:R-:W-:Y:S01]  /*79c0*/  FFMA.FTZ R120, R26, R98.reuse, -R97.reuse ;  /* 0x000000621a787223 */ /* 0x180fe20000010861 */
[-CC-:B------:R-:W-:Y:S01]  /*79d0*/  FFMA.FTZ R95, R95, R98.reuse, -R97.reuse ;  /* 0x000000625f5f7223 */ /* 0x180fe20000010861 */
[----:B------:R-:W-:Y:S01]  /*79e0*/  FFMA.FTZ R96, R96, R98, -R97 ;  /* 0x0000006260607223 */ /* 0x000fe20000010861 */
[----:B------:R-:W-:Y:S01]  /*79f0*/  FFMA.FTZ R93, R166, R92, R93 ;  /* 0x0000005ca65d7223 */ /* 0x000fe2000001005d */
[----:B------:R-:W-:Y:S01]  /*7a00*/  LDSM.16.MT88.4 R24, [R121+0x6c00] ;  /* 0x006c00007918783b */ /* 0x000fe20000004200 */
[----:B------:R-:W4:Y:S01]  /*7a10*/  MUFU.EX2 R85, R85 ;  /* 0x0000005500557308 */ /* 0x000f220000000800 */
[----:B------:R-:W-:Y:S01]  /*7a20*/  @P6 IADD3 R154, PT, PT, R0, -0x3, RZ ;  /* 0xfffffffd009a6810 */ /* 0x000fe20007ffe0ff */
[----:B------:R-:W-:-:S06]  /*7a30*/  FADD.FTZ R90, R90, R93 ;  /* 0x0000005d5a5a7221 */ /* 0x000fcc0000010000 */
[----:B------:R-:W-:Y:S01]  /*7a40*/  MUFU.EX2 R99, R99 ;  /* 0x0000006300637308 */ /* 0x000fe20000000800 */
[----:B-----5:R-:W-:Y:S01]  /*7a50*/  F2FP.BF16.F32.PACK_AB R6, R88, R89 ;  /* 0x000000595806723e */ /* 0x020fe200000010ff */
[----:B------:R-:W-:Y:S01]  /*7a60*/  FADD.FTZ R89, R89, R90 ;  /* 0x0000005a59597221 */ /* 0x000fe20000010000 */
[----:B--2---:R-:W-:-:S03]  /*7a70*/  F2FP.BF16.F32.PACK_AB R7, R86, R35 ;  /* 0x000000235607723e */ /* 0x004fc600000010ff */
[----:B------:R-:W-:Y:S02]  /*7a80*/  FADD.FTZ R88, R88, R89 ;  /* 0x0000005958587221 */ /* 0x000fe40000010000 */
[----:B------:R-:W2:Y:S01]  /*7a90*/  MUFU.EX2 R100, R100 ;  /* 0x0000006400647308 */ /* 0x000ea20000000800 */
[-C--:B----4-:R-:W-:Y:S01]  /*7aa0*/  FMUL.FTZ R82, R82, R85.reuse ;  /* 0x0000005552527220 */ /* 0x090fe20000410000 */
        /* <DEDUP_REMOVED lines=16> */
[----:B------:R-:W4:Y:S01]  /*7bb0*/  LDSM.16.MT88.4 R12, [R94+0x1000] ;  /* 0x001000005e0c783b */ /* 0x000f220000004200 */
[-C--:B------:R-:W-:Y:S01]  /*7bc0*/  FMUL.FTZ R55, R55, R85.reuse ;  /* 0x0000005537377220 */ /* 0x080fe20000410000 */
[-C--:B------:R-:W-:Y:S01]  /*7bd0*/  FMUL.FTZ R46, R46, R85.reuse ;  /* 0x000000552e2e7220 */ /* 0x080fe20000410000 */
[-C--:B------:R-:W-:Y:S01]  /*7be0*/  FMUL.FTZ R47, R47, R85.reuse ;  /* 0x000000552f2f7220 */ /* 0x080fe20000410000 */
[-C--:B------:R-:W-:Y:S01]  /*7bf0*/  FMUL.FTZ R50, R50, R85.reuse ;  /* 0x0000005532327220 */ /* 0x080fe20000410000 */
[-C--:B------:R-:W-:Y:S01]  /*7c00*/  FMUL.FTZ R51, R51, R85.reuse ;  /* 0x0000005533337220 */ /* 0x080fe20000410000 */
[----:B------:R-:W-:Y:S01]  /*7c10*/  MUFU.EX2 R101, R101 ;  /* 0x0000006500657308 */ /* 0x000fe20000000800 */
[----:B---3--:R-:W-:Y:S01]  /*7c20*/  HMMA.16816.F32.BF16 R64, R4, R8, R64 ;  /* 0x000000080440723c */ /* 0x008fe20000041840 */
[-C--:B------:R-:W-:Y:S01]  /*7c30*/  FMUL.FTZ R38, R38, R85.reuse ;  /* 0x0000005526267220 */ /* 0x080fe20000410000 */
[-C--:B------:R-:W-:Y:S01]  /*7c40*/  FMUL.FTZ R39, R39, R85.reuse ;  /* 0x0000005527277220 */ /* 0x080fe20000410000 */
[-C--:B------:R-:W-:Y:S01]  /*7c50*/  FMUL.FTZ R42, R42, R85.reuse ;  /* 0x000000552a2a7220 */ /* 0x080fe20000410000 */
[-C--:B------:R-:W-:Y:S01]  /*7c60*/  FMUL.FTZ R43, R43, R85.reuse ;  /* 0x000000552b2b7220 */ /* 0x080fe20000410000 */
[----:B------:R-:W-:-:S02]  /*7c70*/  FFMA.FTZ R85, R160, R85, R91 ;  /* 0x00000055a0557223 */ /* 0x000fc4000001005b */
[----:B------:R-:W-:Y:S01]  /*7c80*/  MUFU.EX2 R102, R102 ;  /* 0x0000006600667308 */ /* 0x000fe20000000800 */
[C---:B------:R-:W-:Y:S01]  /*7c90*/  HMMA.16816.F32.BF16 R60, R4.reuse, R10, R60 ;  /* 0x0000000a043c723c */ /* 0x040fe2000004183c */
[----:B------:R-:W3:Y:S01]  /*7ca0*/  LDSM.16.MT88.4 R8, [R94+0x2000] ;  /* 0x002000005e08783b */ /* 0x000ee20000004200 */
[----:B------:R-:W-:Y:S01]  /*7cb0*/  FADD.FTZ R84, R84, R85 ;  /* 0x0000005554547221 */ /* 0x000fe20000010000 */
[-C--:B------:R-:W-:Y:S02]  /*7cc0*/  MOV R85, R33.reuse ;  /* 0x0000002100557202 */ /* 0x080fe40000000f00 */
[----:B------:R-:W-:Y:S01]  /*7cd0*/  @P6 MOV R85, R33 ;  /* 0x0000002100556202 */ /* 0x000fe20000000f00 */
[----:B------:R-:W-:Y:S01]  /*7ce0*/  FADD.FTZ R35, R35, R84 ;  /* 0x0000005423237221 */ /* 0x000fe20000010000 */
[----:B------:R-:W-:Y:S01]  /*7cf0*/  MUFU.EX2 R103, R103 ;  /* 0x0000006700677308 */ /* 0x000fe20000000800 */
[----:B-1----:R-:W-:Y:S02]  /*7d00*/  HMMA.16816.F32.BF16 R72, R4, R16, R72 ;  /* 0x000000100448723c */ /* 0x002fe40000041848 */
[----:B------:R-:W-:-:S05]  /*7d10*/  FADD.FTZ R86, R86, R35 ;  /* 0x0000002356567221 */ /* 0x000fca0000010000 */
[----:B------:R-:W1:Y:S01]  /*7d20*/  MUFU.EX2 R106, R106 ;  /* 0x0000006a006a7308 */ /* 0x000e620000000800 */
[C---:B------:R-:W-:Y:S01]  /*7d30*/  HMMA.16816.F32.BF16 R68, R4.reuse, R18, R68 ;  /* 0x000000120444723c */ /* 0x040fe20000041844 */
[----:B------:R-:W5:Y:S06]  /*7d40*/  LDSM.16.MT88.4 R16, [R121+0x8000] ;  /* 0x008000007910783b */ /* 0x000f6c0000004200 */
[----:B------:R-:W-:Y:S01]  /*7d50*/  MUFU.EX2 R108, R108 ;  /* 0x0000006c006c7308 */ /* 0x000fe20000000800 */
[C---:B----4-:R-:W-:Y:S07]  /*7d60*/  HMMA.16816.F32.BF16 R56, R4.reuse, R12, R56 ;  /* 0x0000000c0438723c */ /* 0x050fee0000041838 */
[----:B------:R-:W4:Y:S01]  /*7d70*/  MUFU.EX2 R105, R105 ;  /* 0x0000006900697308 */ /* 0x000f220000000800 */
[C---:B------:R-:W-:Y:S01]  /*7d80*/  HMMA.16816.F32.BF16 R52, R4.reuse, R14, R52 ;  /* 0x0000000e0434723c */ /* 0x040fe20000041834 */
[----:B------:R-:W4:Y:S06]  /*7d90*/  LDSM.16.MT88.4 R12, [R121+0x6400] ;  /* 0x00640000790c783b */ /* 0x000f2c0000004200 */
[----:B------:R-:W-:Y:S01]  /*7da0*/  MUFU.EX2 R107, R107 ;  /* 0x0000006b006b7308 */ /* 0x000fe20000000800 */
[C---:B---3--:R-:W-:Y:S07]  /*7db0*/  HMMA.16816.F32.BF16 R44, R4.reuse, R8, R44 ;  /* 0x00000008042c723c */ /* 0x048fee000004182c */
[----:B------:R-:W3:Y:S01]  /*7dc0*/  MUFU.EX2 R118, R118 ;  /* 0x0000007600767308 */ /* 0x000ee20000000800 */
[C---:B------:R-:W-:Y:S01]  /*7dd0*/  HMMA.16816.F32.BF16 R48, R4.reuse, R10, R48 ;  /* 0x0000000a0430723c */ /* 0x040fe20000041830 */
[----:B------:R-:W3:Y:S06]  /*7de0*/  LDSM.16.MT88.4 R8, [R94+0x1400] ;  /* 0x001400005e08783b */ /* 0x000eec0000004200 */
[----:B------:R-:W-:Y:S01]  /*7df0*/  MUFU.EX2 R109, R109 ;  /* 0x0000006d006d7308 */ /* 0x000fe20000000800 */
[C---:B-----5:R-:W-:Y:S07]  /*7e00*/  HMMA.16816.F32.BF16 R36, R4.reuse, R16, R36 ;  /* 0x000000100424723c */ /* 0x060fee0000041824 */
[----:B------:R-:W-:Y:S01]  /*7e10*/  MUFU.EX2 R122, R122 ;  /* 0x0000007a007a7308 */ /* 0x000fe20000000800 */
[----:B------:R-:W-:Y:S01]  /*7e20*/  HMMA.16816.F32.BF16 R40, R4, R18, R40 ;  /* 0x000000120428723c */ /* 0x000fe20000041828 */
[----:B------:R-:W5:Y:S01]  /*7e30*/  LDSM.16.MT88.4 R16, [R121+0x7400] ;  /* 0x007400007910783b */ /* 0x000f620000004200 */
[----:B--2---:R-:W-:Y:S01]  /*7e40*/  F2FP.BF16.F32.PACK_AB R4, R100, R99 ;  /* 0x000000636404723e */ /* 0x004fe200000010ff */
[----:B------:R-:W-:Y:S01]  /*7e50*/  FADD.FTZ R99, R99, R88 ;  /* 0x0000005863637221 */ /* 0x000fe20000010000 */
[----:B-1----:R-:W-:Y:S01]  /*7e60*/  F2FP.BF16.F32.PACK_AB R5, R106, R103 ;  /* 0x000000676a05723e */ /* 0x002fe200000010ff */
[----:B------:R-:W-:Y:S01]  /*7e70*/  FADD.FTZ R103, R103, R86 ;  /* 0x0000005667677221 */ /* 0x000fe20000010000 */
[----:B------:R-:W-:Y:S01]  /*7e80*/  F2FP.BF16.F32.PACK_AB R6, R102, R101 ;  /* 0x000000656606723e */ /* 0x000fe200000010ff */
[----:B------:R-:W-:Y:S01]  /*7e90*/  MUFU.EX2 R111, R111 ;  /* 0x0000006f006f7308 */ /* 0x000fe20000000800 */
[----:B----4-:R-:W-:Y:S01]  /*7ea0*/  F2FP.BF16.F32.PACK_AB R7, R105, R108 ;  /* 0x0000006c6907723e */ /* 0x010fe200000010ff */
        /* <DEDUP_REMOVED lines=14> */
[----:B------:R-:W4:Y:S06]  /*7f90*/  MUFU.EX2 R113, R113 ;  /* 0x0000007100717308 */ /* 0x000f2c0000000800 */
[C---:B------:R-:W-:Y:S01]  /*7fa0*/  HMMA.16816.F32.BF16 R68, R4.reuse, R22, R68 ;  /* 0x000000160444723c */ /* 0x040fe20000041844 */
[----:B------:R-:W1:Y:S01]  /*7fb0*/  LDSM.16.MT88.4 R20, [R94+0x2400] ;  /* 0x002400005e14783b */ /* 0x000e620000004200 */
[----:B------:R-:W-:Y:S06]  /*7fc0*/  MUFU.EX2 R104, R104 ;  /* 0x0000006800687308 */ /* 0x000fec0000000800 */
[C---:B---3--:R-:W-:Y:S02]  /*7fd0*/  HMMA.16816.F32.BF16 R56, R4.reuse, R8, R56 ;  /* 0x000000080438723c */ /* 0x048fe40000041838 */
[----:B------:R-:W3:Y:S06]  /*7fe0*/  MUFU.EX2 R115, R115 ;  /* 0x0000007300737308 */ /* 0x000eec0000000800 */
[C---:B------:R-:W-:Y:S01]  /*7ff0*/  HMMA.16816.F32.BF16 R52, R4.reuse, R10, R52 ;  /* 0x0000000a0434723c */ /* 0x040fe20000041834 */
[----:B------:R-:W3:Y:S01]  /*8000*/  LDSM.16.MT88.4 R8, [R121+0x6800] ;  /* 0x006800007908783b */ /* 0x000ee20000004200 */
        /* <DEDUP_REMOVED lines=20> */
[----:B----4-:R-:W-:Y:S01]  /*8150*/  F2FP.BF16.F32.PACK_AB R7, R113, R112 ;  /* 0x000000707107723e */ /* 0x010fe200000010ff */
[----:B------:R-:W-:-:S02]  /*8160*/  FADD.FTZ R118, R118, R107 ;  /* 0x0000006b76767221 */ /* 0x000fc40000010000 */
[----:B------:R-:W-:Y:S02]  /*8170*/  FADD.FTZ R111, R110, R111 ;  /* 0x0000006f6e6f7221 */ /* 0x000fe40000010000 */
[----:B------:R-:W-:Y:S02]  /*8180*/  FADD.FTZ R109, R109, R118 ;  /* 0x000000766d6d7221 */ /* 0x000fe40000010000 */
[----:B---3--:R-:W-:Y:S01]  /*8190*/  HMMA.16816.F32.BF16 R80, R4, R8, R80 ;  /* 0x000000080450723c */ /* 0x008fe20000041850 */
        /* <DEDUP_REMOVED lines=46> */
.L_x_7875:
[----:B------:R-:W-:-:S07]  /*8480*/  IADD3 R154, PT, PT, R32, -0x1, RZ ;  /* 0xffffffff209a7810 */ /* 0x000fce0007ffe0ff */
.L_x_7884:
[----:B------:R-:W-:Y:S05]  /*8490*/  BSYNC B2 ;  /* 0x0000000000027941 */ /* 0x000fea0003800000 */
.L_x_7874:
        /* <DEDUP_REMOVED lines=12> */
.L_x_7892:
        /* <DEDUP_REMOVED lines=78> */
.L_x_7887:
[----:B------:R-:W-:Y:S05]  /*8a40*/  BSYNC.RECONVERGENT B0 ;  /* 0x0000000000007941 */ /* 0x000fea0003800200 */
.L_x_7886:
        /* <DEDUP_REMOVED lines=10> */
[C---:B------:R-:W-:Y:S02]  /*8af0*/  ISETP.GE.AND P6, PT, R136.reuse, R157, PT ;  /* 0x0000009d8800720c */ /* 0x040fe40003fc6270 */
[----:B------:R-:W-:Y:S02]  /*8b00*/  LOP3.LUT R168, R135, 0x1f20, RZ, 0xc0, !PT ;  /* 0x00001f2087a87812 */ /* 0x000fe400078ec0ff */
[----:B------:R-:W-:Y:S02]  /*8b10*/  LOP3.LUT R167, R161, R136, RZ, 0x3c, !PT ;  /* 0x00000088a1a77212 */ /* 0x000fe400078e3cff */
[----:B------:R-:W-:Y:S02]  /*8b20*/  LOP3.LUT R134, R136, 0x20, RZ, 0xfc, !PT ;  /* 0x0000002088867812 */ /* 0x000fe400078efcff */
[----:B------:R-:W-:Y:S02]  /*8b30*/  LOP3.LUT R167, R168, R167, RZ, 0xfc, !PT ;  /* 0x000000a7a8a77212 */ /* 0x000fe400078efcff */
[----:B------:R-:W-:Y:S02]  /*8b40*/  LOP3.LUT R133, R136, 0x40, RZ, 0xfc, !PT ;  /* 0x0000004088857812 */ /* 0x000fe400078efcff */
[-C--:B------:R-:W-:Y:S01]  /*8b50*/  ISETP.GE.AND P5, PT, R134, R157.reuse, PT ;  /* 0x0000009d8600720c */ /* 0x080fe20003fa6270 */
[----:B-1----:R-:W-:Y:S01]  /*8b60*/  ULEA UR6, UR6, UR7, 0x18 ;  /* 0x0000000706067291 */ /* 0x002fe2000f8ec0ff */
[----:B------:R-:W-:Y:S02]  /*8b70*/  ISETP.GE.AND P4, PT, R133, R157, PT ;  /* 0x0000009d8500720c */ /* 0x000fe40003f86270 */
[C---:B------:R-:W-:Y:S02]  /*8b80*/  LEA R168, P0, R141.reuse, R148, 0x1 ;  /* 0x000000948da87211 */ /* 0x040fe400078008ff */
[----:B------:R-:W-:Y:S01]  /*8b90*/  SHF.R.U32.HI R126, RZ, 0x1, R124 ;  /* 0x00000001ff7e7819 */ /* 0x000fe2000001167c */
[----:B------:R-:W-:Y:S01]  /*8ba0*/  IMAD.U32 R128, RZ, RZ, UR6 ;  /* 0x00000006ff807e24 */ /* 0x000fe2000f8e00ff */
[-C--:B------:R-:W-:Y:S02]  /*8bb0*/  LEA.HI.X R169, R141, R149.reuse, R142, 0x1, P0 ;  /* 0x000000958da97211 */ /* 0x080fe400000f0c8e */
[----:B------:R-:W-:Y:S02]  /*8bc0*/  SHF.L.U32 R125, R124, 0x2, RZ ;  /* 0x000000027c7d7819 */ /* 0x000fe400000006ff */
[----:B------:R-:W-:Y:S02]  /*8bd0*/  LEA R159, R167, R128, 0x1 ;  /* 0x00000080a79f7211 */ /* 0x000fe400078e08ff */
[C---:B------:R-:W-:Y:S01]  /*8be0*/  LOP3.LUT R127, R87.reuse, 0x3e00, RZ, 0xc0, !PT ;  /* 0x00003e00577f7812 */ /* 0x040fe200078ec0ff */
[----:B------:R-:W-:Y:S01]  /*8bf0*/  @!P4 IMAD.MOV.U32 R170, RZ, RZ, R148 ;  /* 0x000000ffffaac224 */ /* 0x000fe200078e0094 */
[----:B------:R-:W-:Y:S01]  /*8c00*/  @!P4 MOV R171, R149 ;  /* 0x0000009500abc202 */ /* 0x000fe20000000f00 */
        /* <DEDUP_REMOVED lines=8> */
[----:B------:R-:W-:Y:S03]  /*8c90*/  LOP3.LUT R86, R125, 0x18, RZ, 0xc0, !PT ;  /* 0x000000187d567812 */ /* 0x000fe600078ec0ff */
[----:B------:R-:W-:Y:S01]  /*8ca0*/  @!PT LDS RZ, [RZ] ;  /* 0x00000000fffff984 */ /* 0x000fe20000000800 */
[----:B------:R-:W-:Y:S01]  /*8cb0*/  @!PT LDS RZ, [RZ] ;  /* 0x00000000fffff984 */ /* 0x000fe20000000800 */
[----:B------:R-:W-:Y:S01]  /*8cc0*/  @!PT LDS RZ, [RZ] ;  /* 0x00000000fffff984 */ /* 0x000fe20000000800 */
[----:B------:R-:W-:Y:S01]  /*8cd0*/  @!P5 LDGSTS.E.BYPASS.LTC128B.128 [R159+0x7000], desc[UR4][R148.64+0x40] ;  /* 0x07000040949fdfae */ /* 0x000fe2000b981a04 */
[--C-:B------:R-:W-:Y:S02]  /*8ce0*/  LOP3.LUT R85, R127, 0x20, R130.reuse, 0xf8, !PT ;  /* 0x000000207f557812 */ /* 0x100fe400078ef882 */
        /* <DEDUP_REMOVED lines=17> */
[----:B------:R-:W-:Y:S01]  /*8e00*/  MOV R104, 0x20 ;  /* 0x0000002000687802 */ /* 0x000fe20000000f00 */
[----:B------:R-:W-:Y:S01]  /*8e10*/  IMAD R87, R89, 0x2, R128 ;  /* 0x0000000259577824 */ /* 0x000fe200078e0280 */
[----:B------:R-:W-:Y:S03]  /*8e20*/  LEA R131, R85, R128, 0x1 ;  /* 0x0000008055837211 */ /* 0x000fe600078e08ff */
        /* <DEDUP_REMOVED lines=21> */
[----:B------:R-:W1:Y:S06]  /*8f80*/  LD.E R167, desc[UR4][R2.64+0x18c] ;  /* 0x00018c0402a77980 */ /* 0x000e6c000c101900 */
[----:B------:R-:W5:Y:S06]  /*8f90*/  LDSM.16.M88.4 R104, [R87+0x3c00] ;  /* 0x003c00005768783b */ /* 0x000f6c0000000200 */
[----:B------:R-:W0:Y:S06]  /*8fa0*/  LDGDEPBAR ;  /* 0x00000000000079af */ /* 0x000e2c0000000000 */
[----:B------:R-:W-:Y:S06]  /*8fb0*/  LDSM.16.M88.4 R108, [R86] ;  /* 0x00000000566c783b */ /* 0x000fec0000000200 */
[----:B------:R-:W5:Y:S01]  /*8fc0*/  LDSM.16.M88.4 R112, [R85+0x3000] ;  /* 0x003000005570783b */ /* 0x000f620000000200 */
[C---:B--2---:R-:W-:Y:S05]  /*8fd0*/  HMMA.16816.F32.BF16 R4, R88.reuse, R92, RZ ;  /* 0x0000005c5804723c */ /* 0x044fea00000418ff */
[----:B------:R-:W2:Y:S03]  /*8fe0*/  LDSM.16.M88.4 R116, [R85+0x3400] ;  /* 0x003400005574783b */ /* 0x000ea60000000200 */
[C---:B------:R-:W-:Y:S03]  /*8ff0*/  HMMA.16816.F32.BF16 R8, R88.reuse, R94, RZ ;  /* 0x0000005e5808723c */ /* 0x040fe600000418ff */
[----:B------:R-:W2:Y:S05]  /*9000*/  LDSM.16.M88.4 R92, [R85+0x3800] ;  /* 0x00380000555c783b */ /* 0x000eaa0000000200 */
[C---:B---3--:R-:W-:Y:S01]  /*9010*/  HMMA.16816.F32.BF16 R12, R88.reuse, R96, RZ ;  /* 0x00000060580c723c */ /* 0x048fe200000418ff */
[----:B------:R-:W-:Y:S07]  /*9020*/  LDSM.16.M88.4 R120, [R131+0x1000] ;  /* 0x001000008378783b */ /* 0x000fee0000000200 */
[C---:B------:R-:W-:Y:S01]  /*9030*/  HMMA.16816.F32.BF16 R16, R88.reuse, R98, RZ ;  /* 0x000000625810723c */ /* 0x040fe200000418ff */
[----:B------:R-:W3:Y:S07]  /*9040*/  LDSM.16.M88.4 R96, [R85+0x3c00] ;  /* 0x003c00005560783b */ /* 0x000eee0000000200 */
[C---:B----4-:R-:W-:Y:S08]  /*9050*/  HMMA.16816.F32.BF16 R20, R88.reuse, R100, RZ ;  /* 0x000000645814723c */ /* 0x050ff000000418ff */
[C---:B------:R-:W-:Y:S01]  /*9060*/  HMMA.16816.F32.BF16 R24, R88.reuse, R102, RZ ;  /* 0x000000665818723c */ /* 0x040fe200000418ff */
[----:B------:R-:W4:Y:S07]  /*9070*/  LDSM.16.M88.4 R100, [R87+0x4000] ;  /* 0x004000005764783b */ /* 0x000f2e0000000200 */
[C---:B-----5:R-:W-:Y:S08]  /*9080*/  HMMA.16816.F32.BF16 R28, R88.reuse, R104, RZ ;  /* 0x00000068581c723c */ /* 0x060ff000000418ff */
[----:B------:R-:W-:Y:S01]  /*9090*/  HMMA.16816.F32.BF16 R32, R88, R106, RZ ;  /* 0x0000006a5820723c */ /* 0x000fe200000418ff */
[----:B------:R-:W5:Y:S06]  /*90a0*/  LDSM.16.M88.4 R88, [R87+0x4400] ;  /* 0x004400005758783b */ /* 0x000f6c0000000200 */
[----:B------:R-:W5:Y:S01]  /*90b0*/  LDSM.16.M88.4 R104, [R87+0x4800] ;  /* 0x004800005768783b */ /* 0x000f620000000200 */
[C---:B------:R-:W-:Y:S08]  /*90c0*/  HMMA.16816.F32.BF16 R4, R108.reuse, R112, R4 ;  /* 0x000000706c04723c */ /* 0x040ff00000041804 */
[C---:B------:R-:W-:Y:S01]  /*90d0*/  HMMA.16816.F32.BF16 R8, R108.reuse, R114, R8 ;  /* 0x000000726c08723c */ /* 0x040fe20000041808 */
[----:B------:R-:W-:Y:S07]  /*90e0*/  LDSM.16.M88.4 R112, [R85+0x4c00] ;  /* 0x004c00005570783b */ /* 0x000fee0000000200 */
[C---:B--2---:R-:W-:Y:S08]  /*90f0*/  HMMA.16816.F32.BF16 R12, R108.reuse, R116, R12 ;  /* 0x000000746c0c723c */ /* 0x044ff0000004180c */
[C---:B------:R-:W-:Y:S08]  /*9100*/  HMMA.16816.F32.BF16 R16, R108.reuse, R118, R16 ;  /* 0x000000766c10723c */ /* 0x040ff00000041810 */
[C---:B------:R-:W-:Y:S08]  /*9110*/  HMMA.16816.F32.BF16 R20, R108.reuse, R92, R20 ;  /* 0x0000005c6c14723c */ /* 0x040ff00000041814 */
[C---:B------:R-:W-:Y:S01]  /*9120*/  HMMA.16816.F32.BF16 R24, R108.reuse, R94, R24 ;  /* 0x0000005e6c18723c */ /* 0x040fe20000041818 */
[----:B------:R-:W2:Y:S07]  /*9130*/  LDSM.16.M88.4 R92, [R87+0x4c00] ;  /* 0x004c0000575c783b */ /* 0x000eae0000000200 */
[C---:B---3--:R-:W-:Y:S08]  /*9140*/  HMMA.16816.F32.BF16 R28, R108.reuse, R96, R28 ;  /* 0x000000606c1c723c */ /* 0x048ff0000004181c */
[----:B------:R-:W-:Y:S01]  /*9150*/  HMMA.16816.F32.BF16 R32, R108, R98, R32 ;  /* 0x000000626c20723c */ /* 0x000fe20000041820 */
[----:B------:R-:W-:Y:S06]  /*9160*/  LDSM.16.M88.4 R96, [R86+0x1000] ;  /* 0x001000005660783b */ /* 0x000fec0000000200 */
[----:B------:R-:W3:Y:S01]  /*9170*/  LDSM.16.M88.4 R108, [R85+0x4000] ;  /* 0x00400000556c783b */ /* 0x000ee20000000200 */
[C---:B----4-:R-:W-:Y:S08]  /*9180*/  HMMA.16816.F32.BF16 R4, R120.reuse, R100, R4 ;  /* 0x000000647804723c */ /* 0x050ff00000041804 */
[C---:B------:R-:W-:Y:S01]  /*9190*/  HMMA.16816.F32.BF16 R8, R120.reuse, R102, R8 ;  /* 0x000000667808723c */ /* 0x040fe20000041808 */
[----:B------:R-:W-:Y:S07]  /*91a0*/  LDSM.16.M88.4 R100, [R85+0x4800] ;  /* 0x004800005564783b */ /* 0x000fee0000000200 */
[C---:B-----5:R-:W-:Y:S08]  /*91b0*/  HMMA.16816.F32.BF16 R12, R120.reuse, R88, R12 ;  /* 0x00000058780c723c */ /* 0x060ff0000004180c */
[C---:B------:R-:W-:Y:S01]  /*91c0*/  HMMA.16816.F32.BF16 R16, R120.reuse, R90, R16 ;  /* 0x0000005a7810723c */ /* 0x040fe20000041810 */
[----:B------:R-:W4:Y:S07]  /*91d0*/  LDSM.16.M88.4 R88, [R85+0x4400] ;  /* 0x004400005558783b */ /* 0x000f2e0000000200 */
[C---:B------:R-:W-:Y:S08]  /*91e0*/  HMMA.16816.F32.BF16 R20, R120.reuse, R104, R20 ;  /* 0x000000687814723c */ /* 0x040ff00000041814 */
        /* <DEDUP_REMOVED lines=8> */
[C---:B----4-:R-:W-:Y:S08]  /*9270*/  HMMA.16816.F32.BF16 R12, R96.reuse, R88, R12 ;  /* 0x00000058600c723c */ /* 0x050ff0000004180c */
[C---:B------:R-:W-:Y:S01]  /*9280*/  HMMA.16816.F32.BF16 R16, R96.reuse, R90, R16 ;  /* 0x0000005a6010723c */ /* 0x040fe20000041810 */
[----:B------:R-:W3:Y:S07]  /*9290*/  LDSM.16.M88.4 R88, [R87+0x5400] ;  /* 0x005400005758783b */ /* 0x000eee0000000200 */
[C---:B------:R-:W-:Y:S08]  /*92a0*/  HMMA.16816.F32.BF16 R20, R96.reuse, R100, R20 ;  /* 0x000000646014723c */ /* 0x040ff00000041814 */
[C---:B------:R-:W-:Y:S01]  /*92b0*/  HMMA.16816.F32.BF16 R24, R96.reuse, R102, R24 ;  /* 0x000000666018723c */ /* 0x040fe20000041818 */
[----:B------:R-:W4:Y:S07]  /*92c0*/  LDSM.16.M88.4 R100, [R87+0x5800] ;  /* 0x005800005764783b */ /* 0x000f2e0000000200 */
[C---:B------:R-:W-:Y:S08]  /*92d0*/  HMMA.16816.F32.BF16 R28, R96.reuse, R112, R28 ;  /* 0x00000070601c723c */ /* 0x040ff0000004181c */
[----:B------:R-:W-:Y:S01]  /*92e0*/  HMMA.16816.F32.BF16 R32, R96, R114, R32 ;  /* 0x000000726020723c */ /* 0x000fe20000041820 */
[----:B------:R-:W5:Y:S06]  /*92f0*/  LDSM.16.M88.4 R96, [R87+0x5c00] ;  /* 0x005c00005760783b */ /* 0x000f6c0000000200 */
[----:B------:R-:W1:Y:S01]  /*9300*/  LDSM.16.M88.4 R112, [R85+0x5000] ;  /* 0x005000005570783b */ /* 0x000e620000000200 */
[C---:B--2---:R-:W-:Y:S08]  /*9310*/  HMMA.16816.F32.BF16 R4, R92.reuse, R104, R4 ;  /* 0x000000685c04723c */ /* 0x044ff00000041804 */
[C---:B------:R-:W-:Y:S08]  /*9320*/  HMMA.16816.F32.BF16 R8, R92.reuse, R106, R8 ;  /* 0x0000006a5c08723c */ /* 0x040ff00000041808 */
[C---:B---3--:R-:W-:Y:S08]  /*9330*/  HMMA.16816.F32.BF16 R12, R92.reuse, R88, R12 ;  /* 0x000000585c0c723c */ /* 0x048ff0000004180c */
[C---:B------:R-:W-:Y:S01]  /*9340*/  HMMA.16816.F32.BF16 R16, R92.reuse, R90, R16 ;  /* 0x0000005a5c10723c */ /* 0x040fe20000041810 */
[----:B------:R-:W2:Y:S07]  /*9350*/  LDSM.16.M88.4 R88, [R85+0x5400] ;  /* 0x005400005558783b */ /* 0x000eae0000000200 */
[C---:B----4-:R-:W-:Y:S08]  /*9360*/  HMMA.16816.F32.BF16 R20, R92.reuse, R100, R20 ;  /* 0x000000645c14723c */ /* 0x050ff00000041814 */
[C---:B------:R-:W-:Y:S08]  /*9370*/  HMMA.16816.F32.BF16 R24, R92.reuse, R102, R24 ;  /* 0x000000665c18723c */ /* 0x040ff00000041818 */
[C---:B-----5:R-:W-:Y:S08]  /*9380*/  HMMA.16816.F32.BF16 R28, R92.reuse, R96, R28 ;  /* 0x000000605c1c723c */ /* 0x060ff0000004181c */
[----:B------:R-:W-:Y:S01]  /*9390*/  HMMA.16816.F32.BF16 R32, R92, R98, R32 ;  /* 0x000000625c20723c */ /* 0x000fe20000041820 */
[----:B------:R-:W3:Y:S07]  /*93a0*/  LDSM.16.M88.4 R92, [R85+0x5800] ;  /* 0x00580000555c783b */ /* 0x000eee0000000200 */
[C---:B-1----:R-:W-:Y:S08]  /*93b0*/  HMMA.16816.F32.BF16 R4, R108.reuse, R112, R4 ;  /* 0x000000706c04723c */ /* 0x042ff00000041804 */
[C---:B------:R-:W-:Y:S08]  /*93c0*/  HMMA.16816.F32.BF16 R8, R108.reuse, R114, R8 ;  /* 0x000000726c08723c */ /* 0x040ff00000041808 */
[C---:B--2---:R-:W-:Y:S03]  /*93d0*/  HMMA.16816.F32.BF16 R12, R108.reuse, R88, R12 ;  /* 0x000000586c0c723c */ /* 0x044fe6000004180c */
[-C--:B------:R-:W-:Y:S01]  /*93e0*/  FMUL.FTZ R168, R4, R167.reuse ;  /* 0x000000a704a87220 */ /* 0x080fe20000410000 */
[-C--:B------:R-:W-:Y:S01]  /*93f0*/  FMUL.FTZ R169, R5, R167.reuse ;  /* 0x000000a705a97220 */ /* 0x080fe20000410000 */
[-C--:B------:R-:W-:Y:S01]  /*9400*/  FMUL.FTZ R170, R6, R167.reuse ;  /* 0x000000a706aa7220 */ /* 0x080fe20000410000 */
[-C--:B------:R-:W-:Y:S02]  /*9410*/  FMUL.FTZ R171, R7, R167.reuse ;  /* 0x000000a707ab7220 */ /* 0x080fe40000410000 */
[C---:B------:R-:W-:Y:S01]  /*9420*/  HMMA.16816.F32.BF16 R16, R108.reuse, R90, R16 ;  /* 0x0000005a6c10723c */ /* 0x040fe20000041810 */
[----:B------:R-:W1:Y:S01]  /*9430*/  MUFU.TANH R168, R168 ;  /* 0x000000a800a87308 */ /* 0x000e620000002400 */
[----:B------:R-:W2:Y:S01]  /*9440*/  LDSM.16.M88.4 R88, [R85+0x5c00] ;  /* 0x005c00005558783b */ /* 0x000ea20000000200 */
[----:B------:R-:W-:Y:S04]  /*9450*/  DEPBAR.LE SB0, 0x0 ;  /* 0x000080000000791a */ /* 0x000fe80000000000 */
[-C--:B------:R-:W-:Y:S01]  /*9460*/  FMUL.FTZ R172, R8, R167.reuse ;  /* 0x000000a708ac7220 */ /* 0x080fe20000410000 */
[-C--:B------:R-:W-:Y:S03]  /*9470*/  FMUL.FTZ R173, R9, R167.reuse ;  /* 0x000000a709ad7220 */ /* 0x080fe60000410000 */
[----:B------:R-:W4:Y:S01]  /*9480*/  MUFU.TANH R169, R169 ;  /* 0x000000a900a97308 */ /* 0x000f220000002400 */
[----:B------:R-:W-:Y:S01]  /*9490*/  BAR.SYNC.DEFER_BLOCKING 0x0 ;  /* 0x0000000000007b1d */ /* 0x000fe20000010000 */
[C---:B---3--:R-:W-:Y:S05]  /*94a0*/  HMMA.16816.F32.BF16 R20, R108.reuse, R92, R20 ;  /* 0x0000005c6c14723c */ /* 0x048fea0000041814 */
[-C--:B------:R-:W-:Y:S03]  /*94b0*/  FMUL.FTZ R174, R10, R167.reuse ;  /* 0x000000a70aae7220 */ /* 0x080fe60000410000 */
[----:B------:R-:W3:Y:S01]  /*94c0*/  MUFU.TANH R170, R170 ;  /* 0x000000aa00aa7308 */ /* 0x000ee20000002400 */
        /* <DEDUP_REMOVED lines=20> */
[C---:B--2---:R-:W-:Y:S03]  /*9610*/  HMMA.16816.F32.BF16 R28, R108.reuse, R88, R28 ;  /* 0x000000586c1c723c */ /* 0x044fe6000004181c */
[-C--:B------:R-:W-:Y:S06]  /*9620*/  FMUL.FTZ R189, R27, R167.reuse ;  /* 0x000000a71bbd7220 */ /* 0x080fec0000410000 */
[----:B------:R-:W2:Y:S01]  /*9630*/  MUFU.TANH R174, R174 ;  /* 0x000000ae00ae7308 */ /* 0x000ea20000002400 */
        /* <DEDUP_REMOVED lines=111> */
.L_x_7891:
[----:B------:R-:W-:Y:S05]  /*9d30*/  BSYNC.RECONVERGENT B0 ;  /* 0x0000000000007941 */ /* 0x000fea0003800200 */
.L_x_7890:
        /* <DEDUP_REMOVED lines=37> */
.L_x_7889:
[----:B------:R-:W-:Y:S05]  /*9f90*/  BSYNC.RECONVERGENT B1 ;  /* 0x0000000000017941 */ /* 0x000fea0003800200 */
.L_x_7888:
[----:B------:R-:W3:Y:S01]  /*9fa0*/  LD.E R87, desc[UR4][R2.64+0xdc] ;  /* 0x0000dc0402577980 */ /* 0x000ee2000c101900 */
[C---:B------:R-:W-:Y:S01]  /*9fb0*/  VIADD R21, R156.reuse, 0xffffffe1 ;  /* 0xffffffe19c157836 */ /* 0x040fe20000000000 */
[CC--:B------:R-:W-:Y:S01]  /*9fc0*/  ISETP.GE.AND P1, PT, R156.reuse, R138.reuse, PT ;  /* 0x0000008a9c00720c */ /* 0x0c0fe20003f26270 */
[C---:B------:R-:W-:Y:S01]  /*9fd0*/  VIADD R11, R156.reuse, 0xffffffe9 ;  /* 0xffffffe99c0b7836 */ /* 0x040fe20000000000 */
[CC--:B------:R-:W-:Y:S01]  /*9fe0*/  ISETP.GE.AND P6, PT, R156.reuse, R137.reuse, PT ;  /* 0x000000899c00720c */ /* 0x0c0fe20003fc6270 */
[C---:B--2---:R-:W-:Y:S01]  /*9ff0*/  VIADD R4, R156.reuse, 0xffffffe0 ;  /* 0xffffffe09c047836 */ /* 0x044fe20000000000 */
[-C--:B------:R-:W-:Y:S01]  /*a000*/  ISETP.GE.AND P4, PT, R21, R138.reuse, PT ;  /* 0x0000008a1500720c */ /* 0x080fe20003f86270 */
[----:B------:R-:W-:Y:S01]  /*a010*/  VIADD R9, R156, 0xfffffff0 ;  /* 0xfffffff09c097836 */ /* 0x000fe20000000000 */
[----:B-1----:R-:W-:Y:S01]  /*a020*/  FSEL R24, R198, -INF , P1 ;  /* 0xff800000c6187808 */ /* 0x002fe20000800000 */
[C---:B------:R-:W-:Y:S01]  /*a030*/  VIADD R7, R156.reuse, 0xfffffff1 ;  /* 0xfffffff19c077836 */ /* 0x040fe20000000000 */
[----:B------:R-:W-:Y:S01]  /*a040*/  FSEL R19, R169, -INF , P4 ;  /* 0xff800000a9137808 */ /* 0x000fe20002000000 */
[C---:B------:R-:W-:Y:S01]  /*a050*/  VIADD R13, R156.reuse, 0xffffffe8 ;  /* 0xffffffe89c0d7836 */ /* 0x040fe20000000000 */
[-C--:B------:R-:W-:Y:S01]  /*a060*/  ISETP.GE.AND P4, PT, R11, R138.reuse, PT ;  /* 0x0000008a0b00720c */ /* 0x080fe20003f86270 */
[----:B------:R-:W-:Y:S01]  /*a070*/  VIADD R5, R156, 0xfffffff8 ;  /* 0xfffffff89c057836 */ /* 0x000fe20000000000 */
        /* <DEDUP_REMOVED lines=41> */
[-C--:B------:R-:W-:Y:S02]  /*a310*/  ISETP.GE.AND P5, PT, R4, R138.reuse, PT ;  /* 0x0000008a0400720c */ /* 0x080fe40003fa6270 */
[----:B------:R-:W-:Y:S02]  /*a320*/  FSEL R131, R185, -INF , P4 ;  /* 0xff800000b9837808 */ /* 0x000fe40002000000 */
[-C--:B------:R-:W-:Y:S02]  /*a330*/  ISETP.GE.AND P4, PT, R6, R138.reuse, PT ;  /* 0x0000008a0600720c */ /* 0x080fe40003f86270 */
[----:B------:R-:W-:Y:S02]  /*a340*/  FSEL R121, R190, -INF , P1 ;  /* 0xff800000be797808 */ /* 0x000fe40000800000 */
[----:B------:R-:W-:Y:S02]  /*a350*/  ISETP.GE.AND P1, PT, R12, R137, PT ;  /* 0x000000890c00720c */ /* 0x000fe40003f26270 */
[----:B------:R-:W-:Y:S02]  /*a360*/  ISETP.GE.AND P0, PT, R13, R138, PT ;  /* 0x0000008a0d00720c */ /* 0x000fe40003f06270 */
[----:B------:R-:W-:Y:S02]  /*a370*/  FSEL R23, R199, -INF , P6 ;  /* 0xff800000c7177808 */ /* 0x000fe40003000000 */
[----:B------:R-:W-:Y:S02]  /*a380*/  FSEL R168, R168, -INF , P5 ;  /* 0xff800000a8a87808 */ /* 0x000fe40002800000 */
[C---:B------:R-:W-:Y:S02]  /*a390*/  ISETP.GE.AND P6, PT, R4.reuse, R140, PT ;  /* 0x0000008c0400720c */ /* 0x040fe40003fc6270 */
[----:B------:R-:W-:Y:S01]  /*a3a0*/  ISETP.GE.AND P5, PT, R4, R139, PT ;  /* 0x0000008b0400720c */ /* 0x000fe20003fa6270 */
[----:B------:R-:W-:Y:S01]  /*a3b0*/  VIADD R4, R156, 0x18 ;  /* 0x000000189c047836 */ /* 0x000fe20000000000 */
        /* <DEDUP_REMOVED lines=8> */
[----:B------:R-:W-:Y:S02]  /*a440*/  FSEL R179, R24, -INF , !P0 ;  /* 0xff80000018b37808 */ /* 0x000fe40004000000 */
[----:B------:R-:W-:Y:S02]  /*a450*/  FSEL R108, R196, -INF , P1 ;  /* 0xff800000c46c7808 */ /* 0x000fe40000800000 */
[----:B------:R-:W-:Y:S02]  /*a460*/  ISETP.GE.AND P1, PT, R8, R137, PT ;  /* 0x000000890800720c */ /* 0x000fe40003f26270 */
[C---:B------:R-:W-:Y:S01]  /*a470*/  ISETP.GE.AND P0, PT, R156.reuse, R139, PT ;  /* 0x0000008b9c00720c */ /* 0x040fe20003f06270 */
[----:B------:R-:W-:Y:S01]  /*a480*/  VIADD R156, R156, 0xffffffc0 ;  /* 0xffffffc09c9c7836 */ /* 0x000fe20000000000 */
[----:B------:R-:W-:Y:S02]  /*a490*/  FSEL R91, R195, -INF , P4 ;  /* 0xff800000c35b7808 */ /* 0x000fe40002000000 */
[-C--:B------:R-:W-:Y:S02]  /*a4a0*/  ISETP.GE.AND P4, PT, R6, R137.reuse, PT ;  /* 0x000000890600720c */ /* 0x080fe40003f86270 */
[----:B------:R-:W-:Y:S02]  /*a4b0*/  FSEL R175, R23, -INF , !P0 ;  /* 0xff80000017af7808 */ /* 0x000fe40004000000 */
[----:B------:R-:W-:Y:S02]  /*a4c0*/  FSEL R117, R192, -INF , P1 ;  /* 0xff800000c0757808 */ /* 0x000fe40000800000 */
[-C--:B------:R-:W-:Y:S02]  /*a4d0*/  ISETP.GE.AND P0, PT, R16, R137.reuse, PT ;  /* 0x000000891000720c */ /* 0x080fe40003f06270 */
[----:B------:R-:W-:Y:S02]  /*a4e0*/  ISETP.GE.AND P1, PT, R4, R137, PT ;  /* 0x000000890400720c */ /* 0x000fe40003f26270 */
[----:B------:R-:W-:Y:S02]  /*a4f0*/  FSEL R113, R191, -INF , P4 ;  /* 0xff800000bf717808 */ /* 0x000fe40002000000 */
[-C--:B------:R-:W-:Y:S02]  /*a500*/  ISETP.GE.AND P4, PT, R21, R140.reuse, PT ;  /* 0x0000008c1500720c */ /* 0x080fe40003f86270 */
[----:B------:R-:W-:Y:S02]  /*a510*/  FSEL R88, R194, -INF , P0 ;  /* 0xff800000c2587808 */ /* 0x000fe40000000000 */
[----:B------:R-:W-:Y:S02]  /*a520*/  FSEL R89, R193, -INF , P1 ;  /* 0xff800000c1597808 */ /* 0x000fe40000800000 */
[-C--:B------:R-:W-:Y:S02]  /*a530*/  ISETP.GE.AND P0, PT, R21, R139.reuse, PT ;  /* 0x0000008b1500720c */ /* 0x080fe40003f06270 */
[-C--:B------:R-:W-:Y:S02]  /*a540*/  ISETP.GE.AND P1, PT, R13, R140.reuse, PT ;  /* 0x0000008c0d00720c */ /* 0x080fe40003f26270 */
[----:B------:R-:W-:Y:S02]  /*a550*/  FSEL R21, R168, -INF , !P6 ;  /* 0xff800000a8157808 */ /* 0x000fe40007000000 */
        /* <DEDUP_REMOVED lines=8> */
[----:B------:R-:W-:Y:S02]  /*a5e0*/  FSEL R27, R27, -INF , !P6 ;  /* 0xff8000001b1b7808 */ /* 0x000fe40007000000 */
[CC--:B------:R-:W-:Y:S02]  /*a5f0*/  ISETP.GE.AND P5, PT, R7.reuse, R140.reuse, PT ;  /* 0x0000008c0700720c */ /* 0x0c0fe40003fa6270 */
[-C--:B------:R-:W-:Y:S02]  /*a600*/  ISETP.GE.AND P6, PT, R7, R139.reuse, PT ;  /* 0x0000008b0700720c */ /* 0x080fe40003fc6270 */
[----:B------:R-:W-:Y:S02]  /*a610*/  FSEL R7, R20, -INF , !P1 ;  /* 0xff80000014077808 */ /* 0x000fe40004800000 */
        /* <DEDUP_REMOVED lines=10> */
[-C--:B------:R-:W-:Y:S02]  /*a6c0*/  ISETP.GE.AND P0, PT, R14, R139.reuse, PT ;  /* 0x0000008b0e00720c */ /* 0x080fe40003f06270 */
[CC--:B------:R-:W-:Y:S02]  /*a6d0*/  ISETP.GE.AND P6, PT, R8.reuse, R140.reuse, PT ;  /* 0x0000008c0800720c */ /* 0x0c0fe40003fc6270 */
[----:B------:R-:W-:Y:S02]  /*a6e0*/  ISETP.GE.AND P1, PT, R8, R139, PT ;  /* 0x0000008b0800720c */ /* 0x000fe40003f26270 */
[----:B------:R-:W-:Y:S02]  /*a6f0*/  FMNMX3.FTZ R8, R0, R21, R19, !PT ;  /* 0x0000001500087276 */ /* 0x000fe40007810013 */
[----:B------:R-:W-:Y:S02]  /*a700*/  FSEL R9, R174, -INF , !P4 ;  /* 0xff800000ae097808 */ /* 0x000fe40006000000 */
[----:B------:R-:W-:Y:S02]  /*a710*/  FSEL R25, R25, -INF , !P5 ;  /* 0xff80000019197808 */ /* 0x000fe40006800000 */
[-C--:B------:R-:W-:Y:S02]  /*a720*/  ISETP.GE.AND P4, PT, R18, R140.reuse, PT ;  /* 0x0000008c1200720c */ /* 0x080fe40003f86270 */
[----:B------:R-:W-:Y:S02]  /*a730*/  FSEL R131, R131, -INF , !P0 ;  /* 0xff80000083837808 */ /* 0x000fe40004000000 */
[----:B------:R-:W-:Y:S02]  /*a740*/  FSEL R121, R121, -INF , !P6 ;  /* 0xff80000079797808 */ /* 0x000fe40007000000 */
[----:B------:R-:W-:Y:S02]  /*a750*/  FMNMX3.FTZ R8, R8, R13, R11, !PT ;  /* 0x0000000d08087276 */ /* 0x000fe4000781000b */
[CC--:B------:R-:W-:Y:S02]  /*a760*/  ISETP.GE.AND P0, PT, R6.reuse, R140.reuse, PT ;  /* 0x0000008c0600720c */ /* 0x0c0fe40003f06270 */
[----:B------:R-:W-:Y:S02]  /*a770*/  ISETP.GE.AND P6, PT, R6, R139, PT ;  /* 0x0000008b0600720c */ /* 0x000fe40003fc6270 */
[-C--:B------:R-:W-:Y:S02]  /*a780*/  ISETP.GE.AND P5, PT, R5, R140.reuse, PT ;  /* 0x0000008c0500720c */ /* 0x080fe40003fa6270 */
[----:B------:R-:W-:Y:S02]  /*a790*/  FMNMX3.FTZ R6, R84, R17, R15, !PT ;  /* 0x0000001154067276 */ /* 0x000fe4000781000f */
[----:B------:R-:W-:Y:S02]  /*a7a0*/  FSEL R115, R115, -INF , !P4 ;  /* 0xff80000073737808 */ /* 0x000fe40006000000 */
[-C--:B------:R-:W-:Y:S02]  /*a7b0*/  ISETP.GE.AND P4, PT, R14, R140.reuse, PT ;  /* 0x0000008c0e00720c */ /* 0x080fe40003f86270 */
[----:B------:R-:W-:Y:S02]  /*a7c0*/  FMNMX3.FTZ R8, R8, R27, R25, !PT ;  /* 0x0000001b08087276 */ /* 0x000fe40007810019 */
[----:B------:R-:W-:Y:S02]  /*a7d0*/  FSEL R183, R180, -INF , !P5 ;  /* 0xff800000b4b77808 */ /* 0x000fe40006800000 */
[----:B------:R-:W-:Y:S02]  /*a7e0*/  ISETP.GE.AND P5, PT, R18, R139, PT ;  /* 0x0000008b1200720c */ /* 0x000fe40003fa6270 */
[----:B------:R-:W-:Y:S02]  /*a7f0*/  FMNMX3.FTZ R6, R6, R9, R7, !PT ;  /* 0x0000000906067276 */ /* 0x000fe40007810007 */
[----:B------:R-:W-:Y:S02]  /*a800*/  FSEL R177, R177, -INF , !P4 ;  /* 0xff800000b1b17808 */ /* 0x000fe40006000000 */
[----:B------:R-:W-:Y:S02]  /*a810*/  FMNMX3.FTZ R8, R8, R183, R115, !PT ;  /* 0x000000b708087276 */ /* 0x000fe40007810073 */
[----:B------:R-:W-:Y:S02]  /*a820*/  FMNMX3.FTZ R6, R6, R35, R33, !PT ;  /* 0x0000002306067276 */ /* 0x000fe40007810021 */
[----:B------:R-:W-:Y:S02]  /*a830*/  FSEL R123, R123, -INF , !P5 ;  /* 0xff8000007b7b7808 */ /* 0x000fe40006800000 */
[----:B------:R-:W-:Y:S02]  /*a840*/  FSEL R119, R119, -INF , !P0 ;  /* 0xff80000077777808 */ /* 0x000fe40004000000 */
[-C--:B------:R-:W-:Y:S02]  /*a850*/  ISETP.GE.AND P0, PT, R16, R140.reuse, PT ;  /* 0x0000008c1000720c */ /* 0x080fe40003f06270 */
        /* <DEDUP_REMOVED lines=20> */
[----:B------:R-:W-:Y:S01]  /*a9a0*/  SHFL.BFLY PT, R29, R8, 0x2, 0x1f ;  /* 0x0c401f00081d7f89 */ /* 0x000fe200000e0000 */
[----:B------:R-:W-:Y:S02]  /*a9b0*/  FMNMX3.FTZ R5, R4, R117, R113, !PT ;  /* 0x0000007504057276 */ /* 0x000fe40007810071 */
[----:B------:R-:W-:Y:S02]  /*a9c0*/  LOP3.LUT R129, R129, 0x120, R130, 0xf8, !PT ;  /* 0x0000012081817812 */ /* 0x000fe400078ef882 */
[----:B------:R-:W-:Y:S03]  /*a9d0*/  FMNMX3.FTZ R6, R5, R89, R88, !PT ;  /* 0x0000005905067276 */ /* 0x000fe60007810058 */
[----:B------:R-:W-:Y:S02]  /*a9e0*/  IMAD R96, R129, 0x2, R128 ;  /* 0x0000000281607824 */ /* 0x000fe400078e0280 */
[----:B------:R-:W1:Y:S02]  /*a9f0*/  SHFL.BFLY PT, R5, R6, 0x2, 0x1f ;  /* 0x0c401f0006057f89 */ /* 0x000e6400000e0000 */
[----:B------:R-:W-:Y:S01]  /*aa00*/  VIADD R97, R96, 0x6020 ;  /* 0x0000602060617836 */ /* 0x000fe20000000000 */
[----:B-1----:R-:W-:Y:S02]  /*aa10*/  FMNMX.FTZ R4, R6, R5, !PT ;  /* 0x0000000506047209 */ /* 0x002fe40007810000 */
[----:B------:R-:W-:Y:S03]  /*aa20*/  FMNMX.FTZ R23, R8, R29, !PT ;  /* 0x0000001d08177209 */ /* 0x000fe60007810000 */
[----:B------:R-:W-:Y:S08]  /*aa30*/  LDSM.16.MT88.4 R28, [R96+0x7000] ;  /* 0x00700000601c783b */ /* 0x000ff00000004200 */
[----:B------:R-:W1:Y:S08]  /*aa40*/  SHFL.BFLY PT, R86, R23, 0x1, 0x1f ;  /* 0x0c201f0017567f89 */ /* 0x000e7000000e0000 */
[----:B------:R-:W2:Y:S01]  /*aa50*/  SHFL.BFLY PT, R85, R4, 0x1, 0x1f ;  /* 0x0c201f0004557f89 */ /* 0x000ea200000e0000 */
[----:B-1----:R-:W-:Y:S02]  /*aa60*/  FMNMX.FTZ R86, R23, R86, !PT ;  /* 0x0000005617567209 */ /* 0x002fe40007810000 */
[----:B--2---:R-:W-:Y:S03]  /*aa70*/  FMNMX.FTZ R85, R4, R85, !PT ;  /* 0x0000005504557209 */ /* 0x004fe60007810000 */
[----:B---3--:R-:W-:Y:S01]  /*aa80*/  FMUL.FTZ R112, R87, R86 ;  /* 0x0000005657707220 */ /* 0x008fe20000410000 */
        /* <DEDUP_REMOVED lines=10> */
[-C--:B------:R-:W-:Y:S01]  /*ab30*/  FFMA.FTZ R101, R15, R87.reuse, -R90 ;  /* 0x000000570f657223 */ /* 0x080fe2000001085a */
[-C--:B------:R-:W-:Y:S01]  /*ab40*/  FFMA.FTZ R102, R19, R87.reuse, -R112 ;  /* 0x0000005713667223 */ /* 0x080fe20000010870 */
[----:B------:R-:W1:Y:S01]  /*ab50*/  LDSM.16.MT88.4 R12, [R96+0x6000] ;  /* 0x00600000600c783b */ /* 0x000e620000004200 */
[----:B------:R-:W-:Y:S01]  /*ab60*/  FMUL.FTZ R4, R87, R0 ;  /* 0x0000000057047220 */ /* 0x000fe20000410000 */
[----:B------:R-:W-:Y:S01]  /*ab70*/  FADD.FTZ R0, -R5, R84 ;  /* 0x0000005405007221 */ /* 0x000fe20000010100 */
[----:B------:R-:W-:Y:S02]  /*ab80*/  VIADD R5, R96, 0x6000 ;  /* 0x0000600060057836 */ /* 0x000fe40000000000 */
[-C--:B------:R-:W-:Y:S01]  /*ab90*/  FFMA.FTZ R103, R17, R87.reuse, -R90 ;  /* 0x0000005711677223 */ /* 0x080fe2000001085a */
[-C--:B------:R-:W-:Y:S01]  /*aba0*/  FFMA.FTZ R98, R11, R87.reuse, -R112 ;  /* 0x000000570b627223 */ /* 0x080fe20000010870 */
[-CC-:B------:R-:W-:Y:S01]  /*abb0*/  FFMA.FTZ R100, R9, R87.reuse, -R90.reuse ;  /* 0x0000005709647223 */ /* 0x180fe2000001085a */
[-C--:B------:R-:W-:Y:S01]  /*abc0*/  FFMA.FTZ R107, R7, R87.reuse, -R90 ;  /* 0x00000057076b7223 */ /* 0x080fe2000001085a */
[----:B------:R-:W-:Y:S02]  /*abd0*/  @P2 VIADD R97, R5, 0xffffffe0 ;  /* 0xffffffe005612836 */ /* 0x000fe40000000000 */
[----:B------:R-:W-:Y:S01]  /*abe0*/  FMUL.FTZ R8, R87, R0 ;  /* 0x0000000057087220 */ /* 0x000fe20000410000 */
[----:B------:R-:W-:Y:S01]  /*abf0*/  MUFU.EX2 R105, R105 ;  /* 0x0000006900697308 */ /* 0x000fe20000000800 */
[-CC-:B------:R-:W-:Y:S01]  /*ac00*/  FFMA.FTZ R104, R27, R87.reuse, -R112.reuse ;  /* 0x000000571b687223 */ /* 0x180fe20000010870 */
[-C--:B------:R-:W-:Y:S01]  /*ac10*/  FFMA.FTZ R109, R25, R87.reuse, -R112 ;  /* 0x00000057196d7223 */ /* 0x080fe20000010870 */
[----:B------:R-:W2:Y:S01]  /*ac20*/  LDSM.16.MT88.4 R20, [R97] ;  /* 0x000000006114783b */ /* 0x000ea20000004200 */
[-CC-:B------:R-:W-:Y:S01]  /*ac30*/  FFMA.FTZ R106, R35, R87.reuse, -R90.reuse ;  /* 0x00000057236a7223 */ /* 0x180fe2000001085a */
[-C--:B------:R-:W-:Y:S01]  /*ac40*/  FFMA.FTZ R111, R33, R87.reuse, -R90 ;  /* 0x00000057216f7223 */ /* 0x080fe2000001085a */
[-CC-:B------:R-:W-:Y:S01]  /*ac50*/  FFMA.FTZ R110, R183, R87.reuse, -R112.reuse ;  /* 0x00000057b76e7223 */ /* 0x180fe20000010870 */
[-C--:B------:R-:W-:Y:S03]  /*ac60*/  FFMA.FTZ R115, R115, R87.reuse, -R112 ;  /* 0x0000005773737223 */ /* 0x080fe60000010870 */
[----:B------:R-:W3:Y:S01]  /*ac70*/  MUFU.EX2 R102, R102 ;  /* 0x0000006600667308 */ /* 0x000ee20000000800 */
[-CC-:B------:R-:W-:Y:S01]  /*ac80*/  FFMA.FTZ R114, R181, R87.reuse, -R90.reuse ;  /* 0x00000057b5727223 */ /* 0x180fe2000001085a */
        /* <DEDUP_REMOVED lines=12> */
[-CC-:B------:R-:W-:Y:S01]  /*ad50*/  FFMA.FTZ R121, R121, R87.reuse, -R112.reuse ;  /* 0x0000005779797223 */ /* 0x180fe20000010870 */
[--C-:B------:R-:W-:Y:S03]  /*ad60*/  FFMA.FTZ R130, R119, R87, -R112.reuse ;  /* 0x0000005777827223 */ /* 0x100fe60000010870 */
[----:B------:R-:W4:Y:S01]  /*ad70*/  MUFU.EX2 R101, R101 ;  /* 0x0000006500657308 */ /* 0x000f220000000800 */
[----:B---3--:R-:W-:Y:S01]  /*ad80*/  F2FP.BF16.F32.PACK_AB R92, R102, R105 ;  /* 0x00000069665c723e */ /* 0x008fe200000010ff */
[-C--:B------:R-:W-:Y:S01]  /*ad90*/  FFMA.FTZ R112, R108, R87.reuse, -R112 ;  /* 0x000000576c707223 */ /* 0x080fe20000010870 */
[-CC-:B------:R-:W-:Y:S01]  /*ada0*/  FFMA.FTZ R108, R89, R87.reuse, -R90.reuse ;  /* 0x00000057596c7223 */ /* 0x180fe2000001085a */
[-CC-:B------:R-:W-:Y:S01]  /*adb0*/  FFMA.FTZ R117, R117, R87.reuse, -R90.reuse ;  /* 0x0000005775757223 */ /* 0x180fe2000001085a */
[----:B------:R-:W-:Y:S01]  /*adc0*/  FFMA.FTZ R90, R88, R87, -R90 ;  /* 0x00000057585a7223 */ /* 0x000fe2000001085a */
[----:B------:R-:W-:Y:S04]  /*add0*/  ISETP.GT.AND P0, PT, R154, R145, PT ;  /* 0x000000919a00720c */ /* 0x000fe80003f04270 */
[----:B------:R-:W-:Y:S10]  /*ade0*/  MUFU.EX2 R99, R99 ;  /* 0x0000006300637308 */ /* 0x000ff40000000800 */
[----:B------:R-:W3:Y:S01]  /*adf0*/  MUFU.EX2 R98, R98 ;  /* 0x0000006200627308 */ /* 0x000ee20000000800 */
[----:B----4-:R-:W-:Y:S09]  /*ae00*/  F2FP.BF16.F32.PACK_AB R93, R101, R103 ;  /* 0x00000067655d723e */ /* 0x010ff200000010ff */
[----:B------:R-:W-:Y:S10]  /*ae10*/  MUFU.EX2 R100, R100 ;  /* 0x0000006400647308 */ /* 0x000ff40000000800 */
[----:B------:R-:W4:Y:S01]  /*ae20*/  MUFU.EX2 R107, R107 ;  /* 0x0000006b006b7308 */ /* 0x000f220000000800 */
[----:B---3--:R-:W-:Y:S09]  /*ae30*/  F2FP.BF16.F32.PACK_AB R94, R98, R99 ;  /* 0x00000063625e723e */ /* 0x008ff200000010ff */
[----:B------:R-:W3:Y:S10]  /*ae40*/  MUFU.EX2 R84, R4 ;  /* 0x0000000400547308 */ /* 0x000ef40000000800 */
[----:B------:R-:W5:Y:S01]  /*ae50*/  MUFU.EX2 R0, R8 ;  /* 0x0000000800007308 */ /* 0x000f620000000800 */
[----:B----4-:R-:W-:Y:S09]  /*ae60*/  F2FP.BF16.F32.PACK_AB R95, R107, R100 ;  /* 0x000000646b5f723e */ /* 0x010ff200000010ff */
[----:B------:R-:W-:Y:S01]  /*ae70*/  MUFU.EX2 R104, R104 ;  /* 0x0000006800687308 */ /* 0x000fe20000000800 */
        /* <DEDUP_REMOVED lines=8> */
[C---:B-----5:R-:W-:Y:S01]  /*af00*/  FMUL.FTZ R6, R0.reuse, R82 ;  /* 0x0000005200067220 */ /* 0x060fe20000410000 */
[----:B------:R-:W-:Y:S01]  /*af10*/  FMUL.FTZ R7, R0, R83 ;  /* 0x0000005300077220 */ /* 0x000fe20000410000 */
[----:B------:R-:W-:Y:S01]  /*af20*/  FMUL.FTZ R8, R84, R76 ;  /* 0x0000004c54087220 */ /* 0x000fe20000410000 */
[C---:B------:R-:W-:Y:S01]  /*af30*/  FMUL.FTZ R10, R0.reuse, R78 ;  /* 0x0000004e000a7220 */ /* 0x040fe20000410000 */
[C---:B------:R-:W-:Y:S01]  /*af40*/  FMUL.FTZ R11, R0.reuse, R79 ;  /* 0x0000004f000b7220 */ /* 0x040fe20000410000 */
[C---:B------:R-:W-:Y:S01]  /*af50*/  FMUL.FTZ R18, R0.reuse, R70 ;  /* 0x0000004600127220 */ /* 0x040fe20000410000 */
[----:B------:R-:W-:Y:S01]  /*af60*/  LDSM.16.MT88.4 R76, [R96+0x6c00] ;  /* 0x006c0000604c783b */ /* 0x000fe20000004200 */
[----:B------:R-:W-:Y:S01]  /*af70*/  FMUL.FTZ R19, R0, R71 ;  /* 0x0000004700137220 */ /* 0x000fe20000410000 */
[C---:B-1----:R-:W-:Y:S01]  /*af80*/  HMMA.16816.F32.BF16 R4, R92.reuse, R12, R4 ;  /* 0x0000000c5c04723c */ /* 0x042fe20000041804 */
[----:B------:R-:W1:Y:S04]  /*af90*/  MUFU.EX2 R109, R109 ;  /* 0x0000006d006d7308 */ /* 0x000e680000000800 */
[C---:B------:R-:W-:Y:S01]  /*afa0*/  FMUL.FTZ R12, R84.reuse, R72 ;  /* 0x00000048540c7220 */ /* 0x040fe20000410000 */
[----:B------:R-:W3:Y:S01]  /*afb0*/  LDSM.16.MT88.4 R68, [R97+0x1000] ;  /* 0x001000006144783b */ /* 0x000ee20000004200 */
[----:B------:R-:W-:Y:S01]  /*afc0*/  FMUL.FTZ R13, R84, R73 ;  /* 0x00000049540d7220 */ /* 0x000fe20000410000 */
[C---:B------:R-:W-:Y:S03]  /*afd0*/  HMMA.16816.F32.BF16 R8, R92.reuse, R14, R8 ;  /* 0x0000000e5c08723c */ /* 0x040fe60000041808 */
[----:B------:R-:W-:Y:S01]  /*afe0*/  MUFU.EX2 R106, R106 ;  /* 0x0000006a006a7308 */ /* 0x000fe20000000800 */
[C---:B------:R-:W-:Y:S01]  /*aff0*/  FMUL.FTZ R14, R0.reuse, R74 ;  /* 0x0000004a000e7220 */ /* 0x040fe20000410000 */
[C---:B------:R-:W-:Y:S01]  /*b000*/  FMUL.FTZ R15, R0.reuse, R75 ;  /* 0x0000004b000f7220 */ /* 0x040fe20000410000 */
[C---:B------:R-:W-:Y:S01]  /*b010*/  FMUL.FTZ R26, R0.reuse, R62 ;  /* 0x0000003e001a7220 */ /* 0x040fe20000410000 */
[----:B------:R-:W-:Y:S01]  /*b020*/  LDSM.16.MT88.4 R72, [R97+0x2400] ;  /* 0x002400006148783b */ /* 0x000fe20000004200 */
[----:B------:R-:W-:Y:S01]  /*b030*/  FMUL.FTZ R27, R0, R63 ;  /* 0x0000003f001b7220 */ /* 0x000fe20000410000 */
[----:B------:R-:W-:Y:S01]  /*b040*/  FMUL.FTZ R33, R84, R53 ;  /* 0x0000003554217220 */ /* 0x000fe20000410000 */
[C---:B------:R-:W-:Y:S01]  /*b050*/  FMUL.FTZ R34, R0.reuse, R54 ;  /* 0x0000003600227220 */ /* 0x040fe20000410000 */
[----:B------:R-:W-:Y:S01]  /*b060*/  FMUL.FTZ R35, R0, R55 ;  /* 0x0000003700237220 */ /* 0x000fe20000410000 */
[C---:B--2---:R-:W-:Y:S01]  /*b070*/  HMMA.16816.F32.BF16 R12, R92.reuse, R20, R12 ;  /* 0x000000145c0c723c */ /* 0x044fe2000004180c */
[----:B------:R-:W2:Y:S02]  /*b080*/  MUFU.EX2 R111, R111 ;  /* 0x0000006f006f7308 */ /* 0x000ea40000000800 */
[----:B------:R-:W4:Y:S01]  /*b090*/  LDSM.16.MT88.4 R60, [R96+0x8000] ;  /* 0x00800000603c783b */ /* 0x000f220000004200 */
[C---:B------:R-:W-:Y:S01]  /*b0a0*/  FMUL.FTZ R20, R84.reuse, R64 ;  /* 0x0000004054147220 */ /* 0x040fe20000410000 */
[C---:B------:R-:W-:Y:S01]  /*b0b0*/  FMUL.FTZ R21, R84.reuse, R65 ;  /* 0x0000004154157220 */ /* 0x040fe20000410000 */
[C---:B------:R-:W-:Y:S01]  /*b0c0*/  FMUL.FTZ R36, R84.reuse, R36 ;  /* 0x0000002454247220 */ /* 0x040fe20000410000 */
[----:B------:R-:W-:Y:S01]  /*b0d0*/  FMUL.FTZ R37, R84, R37 ;  /* 0x0000002554257220 */ /* 0x000fe20000410000 */
[C---:B------:R-:W-:Y:S03]  /*b0e0*/  HMMA.16816.F32.BF16 R16, R92.reuse, R22, R16 ;  /* 0x000000165c10723c */ /* 0x040fe60000041810 */
[----:B------:R-:W-:Y:S01]  /*b0f0*/  MUFU.EX2 R110, R110 ;  /* 0x0000006e006e7308 */ /* 0x000fe20000000800 */
[C---:B------:R-:W-:Y:S01]  /*b100*/  FMUL.FTZ R22, R0.reuse, R66 ;  /* 0x0000004200167220 */ /* 0x040fe20000410000 */
[C---:B------:R-:W-:Y:S01]  /*b110*/  FMUL.FTZ R23, R0.reuse, R67 ;  /* 0x0000004300177220 */ /* 0x040fe20000410000 */
[----:B------:R-:W5:Y:S01]  /*b120*/  LDSM.16.MT88.4 R52, [R97+0x2000] ;  /* 0x002000006134783b */ /* 0x000f620000004200 */
[C---:B------:R-:W-:Y:S01]  /*b130*/  FMUL.FTZ R38, R0.reuse, R38 ;  /* 0x0000002600267220 */ /* 0x040fe20000410000 */
[----:B------:R-:W-:Y:S01]  /*b140*/  FMUL.FTZ R39, R0, R39 ;  /* 0x0000002700277220 */ /* 0x000fe20000410000 */
[C---:B------:R-:W-:Y:S01]  /*b150*/  FMUL.FTZ R40, R84.reuse, R40 ;  /* 0x0000002854287220 */ /* 0x040fe20000410000 */
[----:B------:R-:W-:Y:S01]  /*b160*/  FMUL.FTZ R41, R84, R41 ;  /* 0x0000002954297220 */ /* 0x000fe20000410000 */
[----:B------:R-:W-:Y:S01]  /*b170*/  FMUL.FTZ R42, R0, R42 ;  /* 0x0000002a002a7220 */ /* 0x000fe20000410000 */
[C---:B------:R-:W-:Y:S01]  /*b180*/  HMMA.16816.F32.BF16 R20, R92.reuse, R28, R20 ;  /* 0x0000001c5c14723c */ /* 0x040fe20000041814 */
[----:B------:R-:W2:Y:S01]  /*b190*/  MUFU.EX2 R115, R115 ;  /* 0x0000007300737308 */ /* 0x000ea20000000800 */
[----:B------:R-:W-:Y:S01]  /*b1a0*/  LDSM.16.MT88.4 R64, [R96+0x7400] ;  /* 0x007400006040783b */ /* 0x000fe20000004200 */
[C---:B------:R-:W-:Y:S01]  /*b1b0*/  FMUL.FTZ R28, R84.reuse, R56 ;  /* 0x00000038541c7220 */ /* 0x040fe20000410000 */
[----:B------:R-:W-:Y:S01]  /*b1c0*/  FMUL.FTZ R29, R84, R57 ;  /* 0x00000039541d7220 */ /* 0x000fe20000410000 */
[----:B------:R-:W-:Y:S01]  /*b1d0*/  FMUL.FTZ R43, R0, R43 ;  /* 0x0000002b002b7220 */ /* 0x000fe20000410000 */
[C---:B------:R-:W-:Y:S01]  /*b1e0*/  FMUL.FTZ R44, R84.reuse, R44 ;  /* 0x0000002c542c7220 */ /* 0x040fe20000410000 */
[----:B------:R-:W-:Y:S01]  /*b1f0*/  FMUL.FTZ R45, R84, R45 ;  /* 0x0000002d542d7220 */ /* 0x000fe20000410000 */
[C---:B------:R-:W-:Y:S03]  /*b200*/  HMMA.16816.F32.BF16 R24, R92.reuse, R30, R24 ;  /* 0x0000001e5c18723c */ /* 0x040fe60000041818 */
[----:B------:R-:W-:Y:S01]  /*b210*/  MUFU.EX2 R114, R114 ;  /* 0x0000007200727308 */ /* 0x000fe20000000800 */
[C---:B------:R-:W-:Y:S01]  /*b220*/  FMUL.FTZ R30, R0.reuse, R58 ;  /* 0x0000003a001e7220 */ /* 0x040fe20000410000 */
[C---:B------:R-:W-:Y:S01]  /*b230*/  FMUL.FTZ R31, R0.reuse, R59 ;  /* 0x0000003b001f7220 */ /* 0x040fe20000410000 */
[C---:B------:R-:W-:Y:S01]  /*b240*/  FMUL.FTZ R46, R0.reuse, R46 ;  /* 0x0000002e002e7220 */ /* 0x040fe20000410000 */
[----:B------:R-:W2:Y:S01]  /*b250*/  LDSM.16.MT88.4 R56, [R96+0x6400] ;  /* 0x006400006038783b */ /* 0x000ea20000004200 */
[----:B------:R-:W-:Y:S01]  /*b260*/  FMUL.FTZ R47, R0, R47 ;  /* 0x0000002f002f7220 */ /* 0x000fe20000410000 */
[C---:B------:R-:W-:Y:S01]  /*b270*/  FMUL.FTZ R48, R84.reuse, R48 ;  /* 0x0000003054307220 */ /* 0x040fe20000410000 */
[----:B------:R-:W-:Y:S01]  /*b280*/  FMUL.FTZ R49, R84, R49 ;  /* 0x0000003154317220 */ /* 0x000fe20000410000 */
[C---:B------:R-:W-:Y:S01]  /*b290*/  FMUL.FTZ R50, R0.reuse, R50 ;  /* 0x0000003200327220 */ /* 0x040fe20000410000 */
[C---:B---3--:R-:W-:Y:S01]  /*b2a0*/  HMMA.16816.F32.BF16 R28, R92.reuse, R68, R28 ;  /* 0x000000445c1c723c */ /* 0x048fe2000004181c */
[----:B------:R-:W3:Y:S02]  /*b2b0*/  MUFU.EX2 R123, R123 ;  /* 0x0000007b007b7308 */ /* 0x000ee40000000800 */
[----:B------:R-:W-:Y:S01]  /*b2c0*/  FMUL.FTZ R51, R0, R51 ;  /* 0x0000003300337220 */ /* 0x000fe20000410000 */
[----:B------:R-:W-:Y:S01]  /*b2d0*/  FFMA.FTZ R105, R84, R166, R105 ;  /* 0x000000a654697223 */ /* 0x000fe20000010069 */
[----:B------:R-:W-:Y:S02]  /*b2e0*/  IMAD.MOV.U32 R84, RZ, RZ, R85 ;  /* 0x000000ffff547224 */ /* 0x000fe400078e0055 */
[----:B------:R-:W-:Y:S01]  /*b2f0*/  FFMA.FTZ R103, R0, R160, R103 ;  /* 0x000000a000677223 */ /* 0x000fe20000010067 */
[C---:B------:R-:W-:Y:S01]  /*b300*/  HMMA.16816.F32.BF16 R32, R92.reuse, R70, R32 ;  /* 0x000000465c20723c */ /* 0x040fe20000041820 */
[----:B------:R-:W-:Y:S02]  /*b310*/  LDSM.16.MT88.4 R68, [R97+0x1400] ;  /* 0x001400006144783b */ /* 0x000fe40000004200 */
[----:B------:R-:W-:Y:S01]  /*b320*/  MUFU.EX2 R129, R129 ;  /* 0x0000008100817308 */ /* 0x000fe20000000800 */
[----:B------:R-:W-:Y:S01]  /*b330*/  FADD.FTZ R102, R102, R105 ;  /* 0x0000006966667221 */ /* 0x000fe20000010000 */
[----:B------:R-:W-:Y:S03]  /*b340*/  FADD.FTZ R103, R101, R103 ;  /* 0x0000006765677221 */ /* 0x000fe60000010000 */
[C---:B----4-:R-:W-:Y:S05]  /*b350*/  HMMA.16816.F32.BF16 R36, R92.reuse, R60, R36 ;  /* 0x0000003c5c24723c */ /* 0x050fea0000041824 */
[----:B------:R-:W-:Y:S01]  /*b360*/  MUFU.EX2 R116, R116 ;  /* 0x0000007400747308 */ /* 0x000fe20000000800 */
[----:B------:R-:W-:Y:S04]  /*b370*/  FADD.FTZ R100, R100, R103 ;  /* 0x0000006764647221 */ /* 0x000fe80000010000 */
[----:B------:R-:W-:Y:S01]  /*b380*/  FADD.FTZ R107, R107, R100 ;  /* 0x000000646b6b7221 */ /* 0x000fe20000010000 */
[C---:B------:R-:W-:Y:S01]  /*b390*/  HMMA.16816.F32.BF16 R40, R92.reuse, R62, R40 ;  /* 0x0000003e5c28723c */ /* 0x040fe20000041828 */
[----:B------:R-:W4:Y:S03]  /*b3a0*/  LDSM.16.MT88.4 R60, [R97+0x400] ;  /* 0x00040000613c783b */ /* 0x000f260000004200 */
[----:B------:R-:W-:Y:S04]  /*b3b0*/  MUFU.EX2 R118, R118 ;  /* 0x0000007600767308 */ /* 0x000fe80000000800 */
[C---:B-----5:R-:W-:Y:S06]  /*b3c0*/  HMMA.16816.F32.BF16 R44, R92.reuse, R52, R44 ;  /* 0x000000345c2c723c */ /* 0x060fec000004182c */
[----:B------:R-:W-:Y:S01]  /*b3d0*/  MUFU.EX2 R131, R131 ;  /* 0x0000008300837308 */ /* 0x000fe20000000800 */
[----:B-1----:R-:W-:Y:S02]  /*b3e0*/  F2FP.BF16.F32.PACK_AB R52, R109, R104 ;  /* 0x000000686d34723e */ /* 0x002fe400000010ff */
[----:B--2---:R-:W-:Y:S01]  /*b3f0*/  F2FP.BF16.F32.PACK_AB R53, R111, R106 ;  /* 0x0000006a6f35723e */ /* 0x004fe200000010ff */
[----:B------:R-:W-:Y:S01]  /*b400*/  FADD.FTZ R106, R106, R107 ;  /* 0x0000006b6a6a7221 */ /* 0x000fe20000010000 */
[----:B------:R-:W-:Y:S01]  /*b410*/  HMMA.16816.F32.BF16 R48, R92, R54, R48 ;  /* 0x000000365c30723c */ /* 0x000fe20000041830 */
[----:B------:R-:W-:Y:S04]  /*b420*/  LDSM.16.MT88.4 R92, [R97+0x1c00] ;  /* 0x001c0000615c783b */ /* 0x000fe80000004200 */
[----:B------:R-:W-:Y:S01]  /*b430*/  MUFU.EX2 R120, R120 ;  /* 0x0000007800787308 */ /* 0x000fe20000000800 */
[----:B------:R-:W-:Y:S01]  /*b440*/  F2FP.BF16.F32.PACK_AB R54, R115, R110 ;  /* 0x0000006e7336723e */ /* 0x000fe200000010ff */
[----:B------:R-:W-:Y:S01]  /*b450*/  FADD.FTZ R111, R111, R106 ;  /* 0x0000006a6f6f7221 */ /* 0x000fe20000010000 */
[C---:B---3--:R-:W-:Y:S03]  /*b460*/  F2FP.BF16.F32.PACK_AB R55, R123.reuse, R114 ;  /* 0x000000727b37723e */ /* 0x048fe600000010ff */
[----:B------:R-:W-:Y:S04]  /*b470*/  FADD.FTZ R114, R114, R111 ;  /* 0x0000006f72727221 */ /* 0x000fe80000010000 */
[----:B------:R-:W-:Y:S01]  /*b480*/  MUFU.EX2 R167, R167 ;  /* 0x000000a700a77308 */ /* 0x000fe20000000800 */
[C---:B------:R-:W-:Y:S05]  /*b490*/  HMMA.16816.F32.BF16 R4, R52.reuse, R56, R4 ;  /* 0x000000383404723c */ /* 0x040fea0000041804 */
[----:B------:R-:W-:Y:S04]  /*b4a0*/  FADD.FTZ R123, R123, R114 ;  /* 0x000000727b7b7221 */ /* 0x000fe80000010000 */
[----:B------:R-:W-:Y:S01]  /*b4b0*/  MUFU.EX2 R122, R122 ;  /* 0x0000007a007a7308 */ /* 0x000fe20000000800 */
[C---:B------:R-:W-:Y:S01]  /*b4c0*/  HMMA.16816.F32.BF16 R8, R52.reuse, R58, R8 ;  /* 0x0000003a3408723c */ /* 0x040fe20000041808 */
[----:B------:R-:W1:Y:S08]  /*b4d0*/  LDSM.16.MT88.4 R56, [R96+0x8400] ;  /* 0x008400006038783b */ /* 0x000e700000004200 */
[----:B------:R-:W-:Y:S01]  /*b4e0*/  MUFU.EX2 R169, R169 ;  /* 0x000000a900a97308 */ /* 0x000fe20000000800 */
[C---:B----4-:R-:W-:Y:S09]  /*b4f0*/  HMMA.16816.F32.BF16 R12, R52.reuse, R60, R12 ;  /* 0x0000003c340c723c */ /* 0x050ff2000004180c */
        /* <DEDUP_REMOVED lines=10> */
[C---:B------:R-:W-:Y:S08]  /*b5a0*/  HMMA.16816.F32.BF16 R28, R52.reuse, R68, R28 ;  /* 0x00000044341c723c */ /* 0x040ff0000004181c */
[----:B------:R-:W-:Y:S01]  /*b5b0*/  MUFU.EX2 R113, R113 ;  /* 0x0000007100717308 */ /* 0x000fe20000000800 */
[C---:B------:R-:W-:Y:S01]  /*b5c0*/  HMMA.16816.F32.BF16 R32, R52.reuse, R70, R32 ;  /* 0x000000463420723c */ /* 0x040fe20000041820 */
[----:B------:R-:W-:Y:S08]  /*b5d0*/  LDSM.16.MT88.4 R68, [R96+0x8800] ;  /* 0x008800006044783b */ /* 0x000ff00000004200 */
[----:B------:R-:W3:Y:S01]  /*b5e0*/  MUFU.EX2 R112, R112 ;  /* 0x0000007000707308 */ /* 0x000ee20000000800 */
[----:B-----5:R-:W-:Y:S01]  /*b5f0*/  F2FP.BF16.F32.PACK_AB R89, R168, R117 ;  /* 0x00000075a859723e */ /* 0x020fe200000010ff */
[C---:B-1----:R-:W-:Y:S08]  /*b600*/  HMMA.16816.F32.BF16 R36, R52.reuse, R56, R36 ;  /* 0x000000383424723c */ /* 0x042ff00000041824 */
[----:B------:R-:W-:Y:S01]  /*b610*/  MUFU.EX2 R108, R108 ;  /* 0x0000006c006c7308 */ /* 0x000fe20000000800 */
[C---:B------:R-:W-:Y:S01]  /*b620*/  HMMA.16816.F32.BF16 R40, R52.reuse, R58, R40 ;  /* 0x0000003a3428723c */ /* 0x040fe20000041828 */
[----:B------:R-:W1:Y:S08]  /*b630*/  LDSM.16.MT88.4 R56, [R96+0x7800] ;  /* 0x007800006038783b */ /* 0x000e700000004200 */
[----:B------:R3:W5:Y:S01]  /*b640*/  MUFU.EX2 R119, R90 ;  /* 0x0000005a00777308 */ /* 0x0007620000000800 */
[C---:B------:R-:W-:Y:S08]  /*b650*/  HMMA.16816.F32.BF16 R44, R52.reuse, R72, R44 ;  /* 0x00000048342c723c */ /* 0x040ff0000004182c */
        /* <DEDUP_REMOVED lines=8> */
[----:B---3--:R-:W-:Y:S02]  /*b6e0*/  F2FP.BF16.F32.PACK_AB R90, R112, R113 ;  /* 0x00000071705a723e */ /* 0x008fe400000010ff */
[----:B-----5:R-:W-:Y:S03]  /*b6f0*/  F2FP.BF16.F32.PACK_AB R91, R119, R108 ;  /* 0x0000006c775b723e */ /* 0x020fe600000010ff */
[C---:B--2---:R-:W-:Y:S08]  /*b700*/  HMMA.16816.F32.BF16 R4, R52.reuse, R60, R4 ;  /* 0x0000003c3404723c */ /* 0x044ff00000041804 */
        /* <DEDUP_REMOVED lines=8> */
[C---:B--2---:R-:W-:Y:S08]  /*b790*/  HMMA.16816.F32.BF16 R28, R52.reuse, R60, R28 ;  /* 0x0000003c341c723c */ /* 0x044ff0000004181c */
[C---:B------:R-:W-:Y:S08]  /*b7a0*/  HMMA.16816.F32.BF16 R32, R52.reuse, R62, R32 ;  /* 0x0000003e3420723c */ /* 0x040ff00000041820 */
[C---:B------:R-:W-:Y:S08]  /*b7b0*/  HMMA.16816.F32.BF16 R36, R52.reuse, R68, R36 ;  /* 0x000000443424723c */ /* 0x040ff00000041824 */
[C---:B------:R-:W-:Y:S08]  /*b7c0*/  HMMA.16816.F32.BF16 R40, R52.reuse, R70, R40 ;  /* 0x000000463428723c */ /* 0x040ff00000041828 */
[C---:B------:R-:W-:Y:S08]  /*b7d0*/  HMMA.16816.F32.BF16 R44, R52.reuse, R72, R44 ;  /* 0x00000048342c723c */ /* 0x040ff0000004182c */
[----:B------:R-:W-:Y:S08]  /*b7e0*/  HMMA.16816.F32.BF16 R48, R52, R74, R48 ;  /* 0x0000004a3430723c */ /* 0x000ff00000041830 */
[C---:B------:R-:W-:Y:S01]  /*b7f0*/  HMMA.16816.F32.BF16 R80, R88.reuse, R76, R4 ;  /* 0x0000004c5850723c */ /* 0x040fe20000041804 */
[----:B------:R-:W2:Y:S07]  /*b800*/  LDSM.16.MT88.4 R4, [R96+0x8c00] ;  /* 0x008c00006004783b */ /* 0x000eae0000004200 */
[C---:B------:R-:W-:Y:S01]  /*b810*/  HMMA.16816.F32.BF16 R76, R88.reuse, R78, R8 ;  /* 0x0000004e584c723c */ /* 0x040fe20000041808 */
[----:B------:R-:W4:Y:S07]  /*b820*/  LDSM.16.MT88.4 R8, [R97+0x2c00] ;  /* 0x002c00006108783b */ /* 0x000f2e0000004200 */
[C---:B---3--:R-:W-:Y:S03]  /*b830*/  HMMA.16816.F32.BF16 R72, R88.reuse, R64, R12 ;  /* 0x000000405848723c */ /* 0x048fe6000004180c */
        /* <DEDUP_REMOVED lines=8> */
[C---:B------:R-:W-:Y:S08]  /*b8c0*/  HMMA.16816.F32.BF16 R60, R88.reuse, R58, R24 ;  /* 0x0000003a583c723c */ /* 0x040ff00000041818 */
[C---:B------:R-:W-:Y:S08]  /*b8d0*/  HMMA.16816.F32.BF16 R56, R88.reuse, R92, R28 ;  /* 0x0000005c5838723c */ /* 0x040ff0000004181c */
[C---:B------:R-:W-:Y:S08]  /*b8e0*/  HMMA.16816.F32.BF16 R52, R88.reuse, R94, R32 ;  /* 0x0000005e5834723c */ /* 0x040ff00000041820 */
        /* <DEDUP_REMOVED lines=10> */
[----:B------:R-:W-:Y:S01]  /*b990*/  FADD.FTZ R5, R117, R4 ;  /* 0x0000000475057221 */ /* 0x000fe20000010000 */
[----:B------:R-:W-:Y:S02]  /*b9a0*/  IMAD.MOV.U32 R0, RZ, RZ, R86 ;  /* 0x000000ffff007224 */ /* 0x000fe400078e0056 */
[----:B------:R-:W-:Y:S01]  /*b9b0*/  FADD.FTZ R130, R130, R121 ;  /* 0x0000007982827221 */ /* 0x000fe20000010000 */
[----:B------:R-:W-:Y:S03]  /*b9c0*/  HMMA.16816.F32.BF16 R48, R88, R10, R48 ;  /* 0x0000000a5830723c */ /* 0x000fe60000041830 */
[----:B------:R-:W-:Y:S01]  /*b9d0*/  FADD.FTZ R5, R168, R5 ;  /* 0x00000005a8057221 */ /* 0x000fe20000010000 */
[----:B------:R-:W-:Y:S03]  /*b9e0*/  FADD.FTZ R113, R113, R130 ;  /* 0x0000008271717221 */ /* 0x000fe60000010000 */
[----:B------:R-:W-:Y:S01]  /*b9f0*/  FADD.FTZ R108, R108, R5 ;  /* 0x000000056c6c7221 */ /* 0x000fe20000010000 */
[----:B------:R-:W-:Y:S03]  /*ba00*/  FADD.FTZ R166, R112, R113 ;  /* 0x0000007170a67221 */ /* 0x000fe60000010000 */
[----:B------:R-:W-:Y:S01]  /*ba10*/  FADD.FTZ R160, R119, R108 ;  /* 0x0000006c77a07221 */ /* 0x000fe20000010000 */
[----:B------:R-:W-:Y:S08]  /*ba20*/  @P0 BRA `(.L_x_7892) ;  /* 0xffffffc800cc0947 */ /* 0x000ff0000383ffff */
.L_x_7885:
        /* <DEDUP_REMOVED lines=10> */
.L_x_7904:
        /* <DEDUP_REMOVED lines=140> */
.L_x_7895:
[----:B------:R-:W-:Y:S05]  /*c390*/  BSYNC.RECONVERGENT B0 ;  /* 0x0000000000007941 */ /* 0x000fea0003800200 */
.L_x_7894:
        /* <DEDUP_REMOVED lines=27> */
.L_x_7897:
[----:B------:R-:W-:Y:S05]  /*c550*/  BSYNC.RECONVERGENT B0 ;  /* 0x0000000000007941 */ /* 0x000fea0003800200 */
.L_x_7896:
        /* <DEDUP_REMOVED lines=32> */
.L_x_7899:
[----:B------:R-:W-:Y:S05]  /*c760*/  BSYNC.RECONVERGENT B0 ;  /* 0x0000000000007941 */ /* 0x000fea0003800200 */
.L_x_7898:
[----:B------:R-:W-:-:S04]  /*c770*/  MOV R151, 0x0 ;  /* 0x0000000000977802 */ /* 0x000fc80000000f00 */
[----:B-12345:R-:W-:Y:S05]  /*c780*/  @P0 RET.REL.NODEC R150 `(_ZN5flash24flash_fwd_splitkv_kernelI23Flash_fwd_kernel_traitsILi96ELi64ELi64ELi4ELb0ELb0EN7cutlass10bfloat16_tE19Flash_kernel_traitsILi96ELi64ELi64ELi4ES3_EELb0ELb1ELb0ELb0ELb0ELb1ELb0ELb0EEEvNS_16Flash_fwd_paramsE) ;  /* 0xffffff38961c0950 */ /* 0x03efea0003c3ffff */
        /* <DEDUP_REMOVED lines=16> */
[----:B-1----:R-:W-:Y:S05]  /*c890*/  @P0 RET.REL.NODEC R150 `(_ZN5flash24flash_fwd_splitkv_kernelI23Flash_fwd_kernel_traitsILi96ELi64ELi64ELi4ELb0ELb0EN7cutlass10bfloat16_tE19Flash_kernel_traitsILi96ELi64ELi64ELi4ES3_EELb0ELb1ELb0ELb0ELb0ELb1ELb0ELb0EEEvNS_16Flash_fwd_paramsE) ;  /* 0xffffff3496d80950 */ /* 0x002fea0003c3ffff */
[----:B------:R-:W-:Y:S01]  /*c8a0*/  MOV R151, 0x0 ;  /* 0x0000000000977802 */ /* 0x000fe20000000f00 */
[----:B------:R1:W-:Y:S03]  /*c8b0*/  ST.E.128 desc[UR4][R2.64+0x80], R24 ;  /* 0x0000801802007985 */ /* 0x0003e6000c101d04 */
[----:B-1----:R-:W-:Y:S05]  /*c8c0*/  RET.REL.NODEC R150 `(_ZN5flash24flash_fwd_splitkv_kernelI23Flash_fwd_kernel_traitsILi96ELi64ELi64ELi4ELb0ELb0EN7cutlass10bfloat16_tE19Flash_kernel_traitsILi96ELi64ELi64ELi4ES3_EELb0ELb1ELb0ELb0ELb0ELb1ELb0ELb0EEEvNS_16Flash_fwd_paramsE) ;  /* 0xffffff3496cc7950 */ /* 0x002fea0003c3ffff */
.L_x_7893:
[----:B------:R-:W-:Y:S01]  /*c8d0*/  MOV R5, 0x2 ;  /* 0x0000000200057802 */ /* 0x000fe20000000f00 */
[----:B------:R-:W-:Y:S01]  /*c8e0*/  IMAD.MOV.U32 R0, RZ, RZ, 0x1f ;  /* 0x0000001fff007424 */ /* 0x000fe200078e00ff */
[----:B------:R-:W-:-:S07]  /*c8f0*/  MOV R4, 0xffffffff ;  /* 0xffffffff00047802 */ /* 0x000fce0000000f00 */
[----:B-1---5:R-:W-:Y:S05]  /*c900*/  WARPSYNC.COLLECTIVE R4, `(.L_x_7900) ;  /* 0x0000000004087348 */ /* 0x022fea0003c00000 */
[----:B------:R2:W3:Y:S02]  /*c910*/  SHFL.BFLY P0, R10, R166, R5, R0 ;  /* 0x0c000005a60a7389 */ /* 0x0004e40000000000 */
[----:B-123-5:R-:W-:Y:S05]  /*c920*/  ENDCOLLECTIVE ;  /* 0x000000000000791b */ /* 0x02efea0003800000 */
.L_x_7900:
[----:B------:R-:W-:Y:S02]  /*c930*/  IMAD.MOV.U32 R7, RZ, RZ, R10 ;  /* 0x000000ffff077224 */ /* 0x000fe400078e000a */
[----:B------:R-:W-:Y:S02]  /*c940*/  IMAD.MOV.U32 R5, RZ, RZ, 0x1 ;  /* 0x00000001ff057424 */ /* 0x000fe400078e00ff */
[----:B------:R-:W-:-:S05]  /*c950*/  FADD.FTZ R8, R7, R166 ;  /* 0x000000a607087221 */ /* 0x000fca0000010000 */
[----:B------:R-:W-:-:S07]  /*c960*/  MOV R166, R8 ;  /* 0x0000000800a67202 */ /* 0x000fce0000000f00 */
[----:B------:R-:W-:Y:S05]  /*c970*/  WARPSYNC.COLLECTIVE R4, `(.L_x_7901) ;  /* 0x0000000004087348 */ /* 0x000fea0003c00000 */
[----:B------:R1:W2:Y:S02]  /*c980*/  SHFL.BFLY P0, R10, R166, R5, R0 ;  /* 0x0c000005a60a7389 */ /* 0x0002a40000000000 */
[----:B-12---:R-:W-:Y:S05]  /*c990*/  ENDCOLLECTIVE ;  /* 0x000000000000791b */ /* 0x006fea0003800000 */
.L_x_7901:
[----:B------:R-:W-:Y:S01]  /*c9a0*/  MOV R166, R160 ;  /* 0x000000a000a67202 */ /* 0x000fe20000000f00 */
[----:B------:R-:W-:Y:S01]  /*c9b0*/  IMAD.MOV.U32 R5, RZ, RZ, 0x2 ;  /* 0x00000002ff057424 */ /* 0x000fe200078e00ff */
[----:B------:R-:W-:-:S07]  /*c9c0*/  MOV R7, R10 ;  /* 0x0000000a00077202 */ /* 0x000fce0000000f00 */
[----:B------:R-:W-:Y:S05]  /*c9d0*/  WARPSYNC.COLLECTIVE R4, `(.L_x_7902) ;  /* 0x0000000004087348 */ /* 0x000fea0003c00000 */
[----:B------:R1:W2:Y:S02]  /*c9e0*/  SHFL.BFLY P0, R10, R166, R5, R0 ;  /* 0x0c000005a60a7389 */ /* 0x0002a40000000000 */
[----:B-12---:R-:W-:Y:S05]  /*c9f0*/  ENDCOLLECTIVE ;  /* 0x000000000000791b */ /* 0x006fea0003800000 */
.L_x_7902:
[----:B------:R-:W-:Y:S01]  /*ca00*/  FADD.FTZ R7, R8, R7 ;  /* 0x0000000708077221 */ /* 0x000fe20000010000 */
[----:B------:R-:W-:Y:S01]  /*ca10*/  FADD.FTZ R9, R10, R160 ;  /* 0x000000a00a097221 */ /* 0x000fe20000010000 */
[----:B------:R-:W-:-:S04]  /*ca20*/  MOV R5, 0x1 ;  /* 0x0000000100057802 */ /* 0x000fc80000000f00 */
[----:B------:R-:W-:-:S07]  /*ca30*/  MOV R166, R9 ;  /* 0x0000000900a67202 */ /* 0x000fce0000000f00 */
[----:B------:R-:W-:Y:S05]  /*ca40*/  WARPSYNC.COLLECTIVE R4, `(.L_x_7903) ;  /* 0x0000000004087348 */ /* 0x000fea0003c00000 */
[----:B------:R1:W2:Y:S02]  /*ca50*/  SHFL.BFLY P0, R10, R166, R5, R0 ;  /* 0x0c000005a60a7389 */ /* 0x0002a40000000000 */
[----:B-12---:R-:W-:Y:S05]  /*ca60*/  ENDCOLLECTIVE ;  /* 0x000000000000791b */ /* 0x006fea0003800000 */
.L_x_7903:
[----:B------:R-:W-:Y:S05]  /*ca70*/  BRA `(.L_x_7904) ;  /* 0xfffffff000147947 */ /* 0x000fea000383ffff */
.L_x_7905:
        /* <DEDUP_REMOVED lines=16> */
.L_x_11671:


//--------------------- .text._ZN5flash24flash_fwd_splitkv_kernelI23Flash_fwd_kernel_traitsILi96ELi64ELi64ELi4ELb0ELb0EN7cutlass10bfloat16_tE19Flash_kernel_traitsILi96ELi64ELi64ELi4ES3_EELb0ELb1ELb0ELb0ELb0ELb0ELb0ELb1EEEvNS_16Flash_fwd_paramsE --------------------------
	.section	.text._ZN5flash24flash_fwd_splitkv_kernelI23Flash_fwd_kernel_traitsILi96ELi64ELi64ELi4ELb0ELb0EN7cutlass10bfloat16_tE19Flash_kernel_traitsILi96ELi64ELi64ELi4ES3_EELb0ELb1ELb0ELb0ELb0ELb0ELb0ELb1EEEvNS_16Flash_fwd_paramsE,"ax",@progbits
	.align	128
        .global         _ZN5flash24flash_fwd_splitkv_kernelI23Flash_fwd_kernel_traitsILi96ELi64ELi64ELi4ELb0ELb0EN7cutlass10bfloat16_tE19Flash_kernel_traitsILi96ELi64ELi64ELi4ES3_EELb0ELb1ELb0ELb0ELb0ELb0ELb0ELb1EEEvNS_16Flash_fwd_paramsE
        .type           _ZN5flash24flash_fwd_splitkv_kernelI23Flash_fwd_kernel_traitsILi96ELi64ELi64ELi4ELb0ELb0EN7cutlass10bfloat16_tE19Flash_kernel_traitsILi96ELi64ELi64ELi4ES3_EELb0ELb1ELb0ELb0ELb0ELb0ELb0ELb1EEEvNS_16Flash_fwd_paramsE,@function
        .size           _ZN5flash24flash_fwd_splitkv_kernelI23Flash_fwd_kernel_traitsILi96ELi64ELi64ELi4ELb0ELb0EN7cutlass10bfloat16_tE19Flash_kernel_traitsILi96ELi64ELi64ELi4ES3_EELb0ELb1ELb0ELb0ELb0ELb0ELb0ELb1EEEvNS_16Flash_fwd_paramsE,(.L_x_11672 - _ZN5flash24flash_fwd_splitkv_kernelI23Flash_fwd_kernel_traitsILi96ELi64ELi64ELi4ELb0ELb0EN7cutlass10bfloat16_tE19Flash_kernel_traitsILi96ELi64ELi64ELi4ES3_EELb0ELb1ELb0ELb0ELb0ELb0ELb0ELb1EEEvNS_16Flash_fwd_paramsE)
        .other          _ZN5flash24flash_fwd_splitkv_kernelI23Flash_fwd_kernel_traitsILi96ELi64ELi64ELi4ELb0ELb0EN7cutlass10bfloat16_tE19Flash_kernel_traitsILi96ELi64ELi64ELi4ES3_EELb0ELb1ELb0ELb0ELb0ELb0ELb0ELb1EEEvNS_16Flash_fwd_paramsE,@"STO_CUDA_ENTRY STV_DEFAULT"
_ZN5flash24flash_fwd_splitkv_kernelI23Flash_fwd_kernel_traitsILi96ELi64ELi64ELi4ELb0ELb0EN7cutlass10bfloat16_tE19Flash_kernel_traitsILi96ELi64ELi64ELi4ES3_EELb0ELb1ELb0ELb0ELb0ELb0ELb0ELb1EEEvNS_16Flash_fwd_paramsE:
.text._ZN5flash24flash_fwd_splitkv_kernelI23Flash_fwd_kernel_traitsILi96ELi64ELi64ELi4ELb0ELb0EN7cutlass10bfloat16_tE19Flash_kernel_traitsILi96ELi64ELi64ELi4ES3_EELb0ELb1ELb0ELb0ELb0ELb0ELb0ELb1EEEvNS_16Flash_fwd_paramsE:
[----:B------:R-:W-:Y:S01]  /*0000*/  LDC R1, c[0x0][0x37c] ;  /* 0x0000df00ff017b82 */ /* 0x000fe20000000800 */
[----:B------:R-:W1:Y:S07]  /*0010*/  S2R R143, SR_CTAID.X ;  /* 0x00000000008f7919 */ /* 0x000e6e0000002500 */
[----:B------:R-:W2:Y:S01]  /*0020*/  LDC.64 R84, c[0x0][0x348] ;  /* 0x0000d200ff547b82 */ /* 0x000ea20000000a00 */
[----:B------:R-:W-:Y:S01]  /*0030*/  BSSY.RECONVERGENT B4, `(.L_x_7906) ;  /* 0x0000005000047945 */ /* 0x000fe20003800200 */
[----:B------:R-:W-:Y:S01]  /*0040*/  MOV R140, 0x80 ;  /* 0x00000080008c7802 */ /* 0x000fe20000000f00 */
[----:B------:R-:W3:Y:S01]  /*0050*/  S2R R142, SR_CTAID.Y ;  /* 0x00000000008e7919 */ /* 0x000ee20000002600 */
[----:B------:R-:W4:Y:S05]  /*0060*/  S2R R141, SR_CTAID.Z ;  /* 0x00000000008d7919 */ /* 0x000f2a0000002700 */
[----:B-1234-:R-:W-:Y:S05]  /*0070*/  CALL.REL.NOINC `($_ZN5flash24flash_fwd_splitkv_kernelI23Flash_fwd_kernel_traitsILi96ELi64ELi64ELi4ELb0ELb0EN7cutlass10bfloat16_tE19Flash_kernel_traitsILi96ELi64ELi64ELi4ES3_EELb0ELb1ELb0ELb0ELb0ELb0ELb0ELb1EEEvNS_16Flash_fwd_paramsE$_ZN5flash30compute_attn_1rowblock_splitkvI23Flash_fwd_kernel_traitsILi96ELi64ELi64ELi4ELb0ELb0EN7cutlass10bfloat16_tE19Flash_kernel_traitsILi96ELi64ELi64ELi4ES3_EELb0ELb1ELb0ELb0ELb0ELb0ELb0ELb1ENS_16Flash_fwd_paramsEEEvRKT8_iiiii) ;  /* 0x0000000000087944 */ /* 0x01efea0003c00000 */
[----:B------:R-:W-:Y:S05]  /*0080*/  BSYNC.RECONVERGENT B4 ;  /* 0x0000000000047941 */ /* 0x000fea0003800200 */
.L_x_7906:
[----:B------:R-:W-:Y:S05]  /*0090*/  EXIT ;  /* 0x000000000000794d */ /* 0x000fea0003800000 */
        .type           $_ZN5flash24flash_fwd_splitkv_kernelI23Flash_fwd_kernel_traitsILi96ELi64ELi64ELi4ELb0ELb0EN7cutlass10bfloat16_tE19Flash_kernel_traitsILi96ELi64ELi64ELi4ES3_EELb0ELb1ELb0ELb0ELb0ELb0ELb0ELb1EEEvNS_16Flash_fwd_paramsE$_ZN5flash30compute_attn_1rowblock_splitkvI23Flash_fwd_kernel_traitsILi96ELi64ELi64ELi4ELb0ELb0EN7cutlass10bfloat16_tE19Flash_kernel_traitsILi96ELi64ELi64ELi4ES3_EELb0ELb1ELb0ELb0ELb0ELb0ELb0ELb1ENS_16Flash_fwd_paramsEEEvRKT8_iiiii,@function
        .size           $_ZN5flash24flash_fwd_splitkv_kernelI23Flash_fwd_kernel_traitsILi96ELi64ELi64ELi4ELb0ELb0EN7cutlass10bfloat16_tE19Flash_kernel_traitsILi96ELi64ELi64ELi4ES3_EELb0ELb1ELb0ELb0ELb0ELb0ELb0ELb1EEEvNS_16Flash_fwd_paramsE$_ZN5flash30compute_attn_1rowblock_splitkvI23Flash_fwd_kernel_traitsILi96ELi64ELi64ELi4ELb0ELb0EN7cutlass10bfloat16_tE19Flash_kernel_traitsILi96ELi64ELi64ELi4ES3_EELb0ELb1ELb0ELb0ELb0ELb0ELb0ELb1ENS_16Flash_fwd_paramsEEEvRKT8_iiiii,(.L_x_11672 - $_ZN5flash24flash_fwd_splitkv_kernelI23Flash_fwd_kernel_traitsILi96ELi64ELi64ELi4ELb0ELb0EN7cutlass10bfloat16_tE19Flash_kernel_traitsILi96ELi64ELi64ELi4ES3_EELb0ELb1ELb0ELb0ELb0ELb0ELb0ELb1EEEvNS_16Flash_fwd_paramsE$_ZN5flash30compute_attn_1rowblock_splitkvI23Flash_fwd_kernel_traitsILi96ELi64ELi64ELi4ELb0ELb0EN7cutlass10bfloat16_tE19Flash_kernel_traitsILi96ELi64ELi64ELi4ES3_EELb0ELb1ELb0ELb0ELb0ELb0ELb0ELb1ENS_16Flash_fwd_paramsEEEvRKT8_iiiii)
$_ZN5flash24flash_fwd_splitkv_kernelI23Flash_fwd_kernel_traitsILi96ELi64ELi64ELi4ELb0ELb0EN7cutlass10bfloat16_tE19Flash_kernel_traitsILi96ELi64ELi64ELi4ES3_EELb0ELb1ELb0ELb0ELb0ELb0ELb0ELb1EEEvNS_16Flash_fwd_paramsE$_ZN5flash30compute_attn_1rowblock_splitkvI23Flash_fwd_kernel_traitsILi96ELi64ELi64ELi4ELb0ELb0EN7cutlass10bfloat16_tE19Flash_kernel_traitsILi96ELi64ELi64ELi4ES3_EELb0ELb1ELb0ELb0ELb0ELb0ELb0ELb1ENS_16Flash_fwd_paramsEEEvRKT8_iiiii:
        /* <DEDUP_REMOVED lines=25> */
[----:B------:R-:W-:-:S03]  /*0230*/  ISETP.NE.AND.EX P2, PT, R3, RZ, PT, P2 ;  /* 0x000000ff0300720c */ /* 0x000fc60003f45320 */
[----:B------:R1:W5:Y:S01]  /*0240*/  @P5 LD.E R0, desc[UR4][R6.64+0x4] ;  /* 0x0000040406005980 */ /* 0x000362000c101900 */
[----:B------:R-:W-:Y:S01]  /*0250*/  ISETP.NE.U32.AND P0, PT, R4, RZ, PT ;  /* 0x000000ff0400720c */ /* 0x000fe20003f05070 */
[----:B------:R-:W-:Y:S01]  /*0260*/  BSSY.RECONVERGENT B0, `(.L_x_7907) ;  /* 0x000000a000007945 */ /* 0x000fe20003800200 */
[----:B------:R-:W-:Y:S02]  /*0270*/  IMAD.MOV.U32 R17, RZ, RZ, -0x1 ;  /* 0xffffffffff117424 */ /* 0x000fe400078e00ff */
[----:B------:R-:W-:Y:S02]  /*0280*/  ISETP.NE.AND.EX P0, PT, R5, RZ, PT, P0 ;  /* 0x000000ff0500720c */ /* 0x000fe40003f05300 */
[----:B-1----:R-:W-:-:S05]  /*0290*/  IADD3 R6, P1, PT, R2, R66, RZ ;  /* 0x0000004202067210 */ /* 0x002fca0007f3e0ff */
[----:B------:R-:W-:Y:S01]  /*02a0*/  IMAD.X R7, R3, 0x1, R65, P1 ;  /* 0x0000000103077824 */ /* 0x000fe200008e0641 */
[----:B------:R-:W-:Y:S07]  /*02b0*/  @!P2 BRA `(.L_x_7908) ;  /* 0x000000000010a947 */ /* 0x000fee0003800000 */
[----:B------:R-:W2:Y:S02]  /*02c0*/  LD.E.U8 R2, desc[UR4][R84.64+0x1b2] ;  /* 0x0001b20454027980 */ /* 0x000ea4000c101100 */
[----:B--2---:R-:W-:-:S13]  /*02d0*/  ISETP.NE.AND P1, PT, R2, RZ, PT ;  /* 0x000000ff0200720c */ /* 0x004fda0003f25270 */
[----:B------:R-:W-:Y:S05]  /*02e0*/  @!P1 BRA `(.L_x_7908) ;  /* 0x0000000000049947 */ /* 0x000fea0003800000 */
[----:B------:R1:W5:Y:S02]  /*02f0*/  LD.E R17, desc[UR4][R6.64] ;  /* 0x0000000406117980 */ /* 0x000364000c101900 */
.L_x_7908:
[----:B------:R-:W-:Y:S05]  /*0300*/  BSYNC.RECONVERGENT B0 ;  /* 0x0000000000007941 */ /* 0x000fea0003800200 */
.L_x_7907:
[----:B------:R-:W-:Y:S04]  /*0310*/  BSSY.RECONVERGENT B0, `(.L_x_7909) ;  /* 0x0000007000007945 */ /* 0x000fe80003800200 */
[----:B------:R-:W-:Y:S05]  /*0320*/  @!P3 BRA `(.L_x_7910) ;  /* 0x000000000014b947 */ /* 0x000fea0003800000 */
[----:B------:R-:W2:Y:S02]  /*0330*/  LD.E.U8 R2, desc[UR4][R84.64+0x1b2] ;  /* 0x0001b20454027980 */ /* 0x000ea4000c101100 */
[----:B--2---:R-:W-:-:S13]  /*0340*/  ISETP.NE.AND P1, PT, R2, RZ, PT ;  /* 0x000000ff0200720c */ /* 0x004fda0003f25270 */
[----:B-----5:R-:W2:Y:S02]  /*0350*/  @P1 LD.E R53, desc[UR4][R6.64+0x4] ;  /* 0x0000040406351980 */ /* 0x020ea4000c101900 */
[----:B--2---:R-:W-:-:S06]  /*0360*/  @P1 IADD3 R53, PT, PT, R53, -R17, RZ ;  /* 0x8000001135351210 */ /* 0x004fcc0007ffe0ff */
[----:B------:R2:W5:Y:S02]  /*0370*/  @!P1 LD.E R53, desc[UR4][R6.64] ;  /* 0x0000000406359980 */ /* 0x000564000c101900 */
.L_x_7910:
[----:B------:R-:W-:Y:S05]  /*0380*/  BSYNC.RECONVERGENT B0 ;  /* 0x0000000000007941 */ /* 0x000fea0003800200 */
.L_x_7909:
[----:B------:R-:W-:Y:S01]  /*0390*/  BSSY.RECONVERGENT B1, `(.L_x_7911) ;  /* 0x0000012000017945 */ /* 0x000fe20003800200 */
[----:B-----5:R-:W-:Y:S02]  /*03a0*/  @P5 IADD3 R145, PT, PT, -R146, R0, RZ ;  /* 0x0000000092915210 */ /* 0x020fe40007ffe1ff */
[----:B------:R-:W-:Y:S01]  /*03b0*/  IADD3 R53, PT, PT, R53, -R16, RZ ;  /* 0x8000001035357210 */ /* 0x000fe20007ffe0ff */
[----:B------:R-:W-:Y:S05]  /*03c0*/  @!P0 BRA `(.L_x_7912) ;  /* 0x0000000000148947 */ /* 0x000fea0003800000 */
[----:B------:R-:W-:-:S05]  /*03d0*/  IADD3 R46, P0, PT, R4, R66, RZ ;  /* 0x00000042042e7210 */ /* 0x000fca0007f1e0ff */
[----:B------:R-:W-:-:S05]  /*03e0*/  IMAD.X R47, R5, 0x1, R65, P0 ;  /* 0x00000001052f7824 */ /* 0x000fca00000e0641 */
[----:B------:R-:W3:Y:S02]  /*03f0*/  LD.E R46, desc[UR4][R46.64] ;  /* 0x000000042e2e7980 */ /* 0x000ee4000c101900 */
[----:B---3--:R-:W-:Y:S01]  /*0400*/  IADD3 R46, PT, PT, R46, -R16, RZ ;  /* 0x800000102e2e7210 */ /* 0x008fe20007ffe0ff */
[----:B------:R-:W-:Y:S05]  /*0410*/  BRA `(.L_x_7913) ;  /* 0x0000000000247947 */ /* 0x000fea0003800000 */
.L_x_7912:
[----:B------:R-:W3:Y:S01]  /*0420*/  LD.E.64 R2, desc[UR4][R84.64+0x108] ;  /* 0x0001080454027980 */ /* 0x000ee2000c101b00 */
[----:B------:R-:W-:Y:S01]  /*0430*/  BSSY.RECONVERGENT B0, `(.L_x_7914) ;  /* 0x0000006000007945 */ /* 0x000fe20003800200 */
[----:B------:R-:W-:Y:S01]  /*0440*/  IMAD.MOV.U32 R46, RZ, RZ, RZ ;  /* 0x000000ffff2e7224 */ /* 0x000fe200078e00ff */
[----:B---3--:R-:W-:-:S04]  /*0450*/  ISETP.NE.U32.AND P0, PT, R2, RZ, PT ;  /* 0x000000ff0200720c */ /* 0x008fc80003f05070 */
[----:B------:R-:W-:-:S13]  /*0460*/  ISETP.NE.AND.EX P0, PT, R3, RZ, PT, P0 ;  /* 0x000000ff0300720c */ /* 0x000fda0003f05300 */
[----:B------:R-:W-:Y:S05]  /*0470*/  @!P0 BRA `(.L_x_7915) ;  /* 0x0000000000048947 */ /* 0x000fea0003800000 */
[----:B------:R3:W5:Y:S02]  /*0480*/  LD.E R46, desc[UR4][R84.64+0xbc] ;  /* 0x0000bc04542e7980 */ /* 0x000764000c101900 */
.L_x_7915:
[----:B------:R-:W-:Y:S05]  /*0490*/  BSYNC.RECONVERGENT B0 ;  /* 0x0000000000007941 */ /* 0x000fea0003800200 */
.L_x_7914:
[----:B-----5:R-:W-:Y:S02]  /*04a0*/  IADD3 R46, PT, PT, R53, R46, RZ ;  /* 0x0000002e352e7210 */ /* 0x020fe40007ffe0ff */
.L_x_7913:
[----:B------:R-:W-:Y:S05]  /*04b0*/  BSYNC.RECONVERGENT B1 ;  /* 0x0000000000017941 */ /* 0x000fea0003800200 */
.L_x_7911:
[----:B------:R-:W-:Y:S01]  /*04c0*/  IMAD.SHL.U32 R73, R143, 0x40, RZ ;  /* 0x000000408f497824 */ /* 0x000fe200078e00ff */
[----:B------:R-:W-:Y:S01]  /*04d0*/  MOV R2, R140 ;  /* 0x0000008c00027202 */ /* 0x000fe20000000f00 */
[----:B------:R-:W-:-:S03]  /*04e0*/  IMAD.MOV.U32 R3, RZ, RZ, 0x0 ;  /* 0x00000000ff037424 */ /* 0x000fc600078e00ff */
[----:B------:R-:W-:-:S13]  /*04f0*/  ISETP.GT.AND P0, PT, R145, R73, PT ;  /* 0x000000499100720c */ /* 0x000fda0003f04270 */
[----:B-123--:R-:W-:Y:S05]  /*0500*/  @!P0 RET.REL.NODEC R2 `(_ZN5flash24flash_fwd_splitkv_kernelI23Flash_fwd_kernel_traitsILi96ELi64ELi64ELi4ELb0ELb0EN7cutlass10bfloat16_tE19Flash_kernel_traitsILi96ELi64ELi64ELi4ES3_EELb0ELb1ELb0ELb0ELb0ELb0ELb0ELb1EEEvNS_16Flash_fwd_paramsE) ;  /* 0xfffffff802bc8950 */ /* 0x00efea0003c3ffff */
        /* <DEDUP_REMOVED lines=35> */
[----:B------:R-:W5:Y:S01]  /*0740*/  LD.E.64 R84, desc[UR4][R84.64+0x70] ;  /* 0x0000700454547980 */ /* 0x000f62000c101b00 */
        /* <DEDUP_REMOVED lines=11> */
[-C--:B---3--:R-:W-:Y:S02]  /*0800*/  IMAD R3, R3, R142.reuse, R141 ;  /* 0x0000008e03037224 */ /* 0x088fe400078e028d */
        /* <DEDUP_REMOVED lines=14> */
[----:B------:R-:W-:Y:S01]  /*08f0*/  ISETP.GE.OR P5, PT, R4, R145, P5 ;  /* 0x000000910400720c */ /* 0x000fe20002fa6670 */
[-C--:B------:R-:W-:Y:S01]  /*0900*/  IMAD.WIDE.U32 R6, R10, R141.reuse, R6 ;  /* 0x0000008d0a067225 */ /* 0x080fe200078e0006 */
        /* <DEDUP_REMOVED lines=21> */
.L_x_7918:
[----:B------:R-:W-:Y:S05]  /*0a60*/  BSYNC.RECONVERGENT B0 ;  /* 0x0000000000007941 */ /* 0x000fea0003800200 */
.L_x_7917:
        /* <DEDUP_REMOVED lines=17> */
.L_x_7920:
[----:B------:R-:W-:Y:S05]  /*0b80*/  BSYNC.RECONVERGENT B0 ;  /* 0x0000000000007941 */ /* 0x000fea0003800200 */
.L_x_7919:
[----:B------:R3:W-:Y:S01]  /*0b90*/  @!P6 ST.E desc[UR4][R8.64], R3 ;  /* 0x000000030800e985 */ /* 0x0007e2000c101904 */
[----:B-----5:R-:W-:Y:S02]  /*0ba0*/  MOV R2, R140 ;  /* 0x0000008c00027202 */ /* 0x020fe40000000f00 */
[----:B---3--:R-:W-:-:S04]  /*0bb0*/  MOV R3, 0x0 ;  /* 0x0000000000037802 */ /* 0x008fc80000000f00 */
[----:B-12---:R-:W-:Y:S05]  /*0bc0*/  @P5 RET.REL.NODEC R2 `(_ZN5flash24flash_fwd_splitkv_kernelI23Flash_fwd_kernel_traitsILi96ELi64ELi64ELi4ELb0ELb0EN7cutlass10bfloat16_tE19Flash_kernel_traitsILi96ELi64ELi64ELi4ES3_EELb0ELb1ELb0ELb0ELb0ELb0ELb0ELb1EEEvNS_16Flash_fwd_paramsE) ;  /* 0xfffffff4020c5950 */ /* 0x006fea0003c3ffff */
[----:B------:R-:W-:Y:S02]  /*0bd0*/  MOV R0, 0x7f800000 ;  /* 0x7f80000000007802 */ /* 0x000fe40000000f00 */
[----:B------:R-:W-:-:S03]  /*0be0*/  MOV R141, 0x0 ;  /* 0x00000000008d7802 */ /* 0x000fc60000000f00 */
[----:B------:R1:W-:Y:S02]  /*0bf0*/  ST.E desc[UR4][R8.64+0x80], R0 ;  /* 0x0000800008007985 */ /* 0x0003e4000c101904 */
[----:B-1----:R-:W-:Y:S05]  /*0c00*/  RET.REL.NODEC R140 `(_ZN5flash24flash_fwd_splitkv_kernelI23Flash_fwd_kernel_traitsILi96ELi64ELi64ELi4ELb0ELb0EN7cutlass10bfloat16_tE19Flash_kernel_traitsILi96ELi64ELi64ELi4ES3_EELb0ELb1ELb0ELb0ELb0ELb0ELb0ELb1EEEvNS_16Flash_fwd_paramsE) ;  /* 0xfffffff08cfc7950 */ /* 0x002fea0003c3ffff */
.L_x_7916:
        /* <DEDUP_REMOVED lines=26> */
[----:B--2---:R-:W-:-:S06]  /*0db0*/  IADD3 R10, PT, PT, R10, 0xffffffe, RZ ;  /* 0x0ffffffe0a0a7810 */ /* 0x004fcc0007ffe0ff */
        /* <DEDUP_REMOVED lines=55> */
[----:B------:R-:W-:Y:S01]  /*1130*/  IMAD.MOV.U32 R14, RZ, RZ, R6 ;  /* 0x000000ffff0e7224 */ /* 0x000fe200078e0006 */
[----:B------:R-:W-:-:S04]  /*1140*/  SHF.R.S32.HI R6, RZ, 0x1f, R13 ;  /* 0x0000001fff067819 */ /* 0x000fc8000001140d */
[----:B------:R-:W-:Y:S02]  /*1150*/  @!P0 IADD3 R14, PT, PT, -R14, RZ, RZ ;  /* 0x000000ff0e0e8210 */ /* 0x000fe40007ffe1ff */
[----:B------:R-:W-:-:S05]  /*1160*/  @!P1 LOP3.LUT R14, RZ, R0, RZ, 0x33, !PT ;  /* 0x00000000ff0e9212 */ /* 0x000fca00078e33ff */
[----:B------:R-:W-:Y:S01]  /*1170*/  IMAD R12, R19, R14, RZ ;  /* 0x0000000e130c7224 */ /* 0x000fe200078e02ff */
[----:B---3--:R-:W-:Y:S01]  /*1180*/  SHF.R.S32.HI R10, RZ, 0x1f, R7 ;  /* 0x0000001fff0a7819 */ /* 0x008fe20000011407 */
[----:B------:R-:W-:-:S04]  /*1190*/  IMAD R11, R21, R7, RZ ;  /* 0x00000007150b7224 */ /* 0x000fc800078e02ff */
[C---:B------:R-:W-:Y:S02]  /*11a0*/  IMAD R11, R20.reuse, R10, R11 ;  /* 0x0000000a140b7224 */ /* 0x040fe400078e020b */
[----:B------:R-:W-:-:S05]  /*11b0*/  IMAD.WIDE.U32 R20, R20, R7, RZ ;  /* 0x0000000714147225 */ /* 0x000fca00078e00ff */
[----:B------:R-:W-:Y:S01]  /*11c0*/  IADD3 R21, PT, PT, R21, R11, RZ ;  /* 0x0000000b15157210 */ /* 0x000fe20007ffe0ff */
[----:B--2---:R-:W-:-:S04]  /*11d0*/  IMAD R11, R5, R13, RZ ;  /* 0x0000000d050b7224 */ /* 0x004fc800078e02ff */
[----:B------:R-:W-:Y:S02]  /*11e0*/  IMAD R11, R4, R6, R11 ;  /* 0x00000006040b7224 */ /* 0x000fe400078e020b */
[----:B------:R-:W-:-:S04]  /*11f0*/  IMAD.WIDE.U32 R20, R13, R4, R20 ;  /* 0x000000040d147225 */ /* 0x000fc800078e0014 */
        /* <DEDUP_REMOVED lines=12> */
.L_x_7922:
[----:B------:R-:W2:Y:S01]  /*12c0*/  LD.E R0, desc[UR4][R84.64+0x68] ;  /* 0x0000680454007980 */ /* 0x000ea2000c101900 */
[----:B------:R-:W-:-:S03]  /*12d0*/  ISETP.NE.AND P2, PT, R17, -0x1, PT ;  /* 0xffffffff1100780c */ /* 0x000fc60003f45270 */
[----:B------:R-:W3:Y:S01]  /*12e0*/  LD.E.64 R4, desc[UR4][R84.64+0x38] ;  /* 0x0000380454047980 */ /* 0x000ee2000c101b00 */
[----:B------:R-:W-:Y:S02]  /*12f0*/  MOV R8, R84 ;  /* 0x0000005400087202 */ /* 0x000fe40000000f00 */
[----:B------:R-:W-:Y:S01]  /*1300*/  MOV R9, R85 ;  /* 0x0000005500097202 */ /* 0x000fe20000000f00 */
[----:B------:R4:W5:Y:S04]  /*1310*/  LD.E.64 R28, desc[UR4][R84.64+0x58] ;  /* 0x00005804541c7980 */ /* 0x000968000c101b00 */
[----:B-1----:R-:W4:Y:S04]  /*1320*/  LD.E.64 R2, desc[UR4][R8.64+0x40] ;  /* 0x0000400408027980 */ /* 0x002f28000c101b00 */
[----:B------:R-:W4:Y:S04]  /*1330*/  @!P2 LD.E.64 R24, desc[UR4][R84.64+0x20] ;  /* 0x000020045418a980 */ /* 0x000f28000c101b00 */
[----:B------:R-:W4:Y:S04]  /*1340*/  @!P2 LD.E.64 R20, desc[UR4][R84.64+0x28] ;  /* 0x000028045414a980 */ /* 0x000f28000c101b00 */
[----:B------:R-:W4:Y:S01]  /*1350*/  LD.E.64 R18, desc[UR4][R8.64+0x50] ;  /* 0x0000500408127980 */ /* 0x000f22000c101b00 */
[----:B------:R-:W-:Y:S01]  /*1360*/  IMAD.MOV.U32 R12, RZ, RZ, RZ ;  /* 0x000000ffff0c7224 */ /* 0x000fe200078e00ff */
[----:B------:R-:W-:-:S02]  /*1370*/  @!P2 SHF.R.S32.HI R11, RZ, 0x1f, R16 ;  /* 0x0000001fff0ba819 */ /* 0x000fc40000011410 */
[----:B------:R-:W-:Y:S02]  /*1380*/  CS2R R148, SRZ ;  /* 0x0000000000947805 */ /* 0x000fe4000001ff00 */
[----:B--2---:R-:W-:-:S04]  /*1390*/  IABS R6, R0 ;  /* 0x0000000000067213 */ /* 0x004fc80000000000 */
[----:B------:R-:W1:Y:S08]  /*13a0*/  I2F.RP R7, R6 ;  /* 0x0000000600077306 */ /* 0x000e700000209400 */
[----:B-1----:R-:W1:Y:S02]  /*13b0*/  MUFU.RCP R7, R7 ;  /* 0x0000000700077308 */ /* 0x002e640000001000 */
[----:B-1----:R-:W-:-:S06]  /*13c0*/  VIADD R7, R7, 0xffffffe ;  /* 0x0ffffffe07077836 */ /* 0x002fcc0000000000 */
[----:B------:R-:W1:Y:S01]  /*13d0*/  F2I.FTZ.U32.TRUNC.NTZ R13, R7 ;  /* 0x00000007000d7305 */ /* 0x000e62000021f000 */
[----:B------:R-:W-:Y:S02]  /*13e0*/  IABS R10, R0 ;  /* 0x00000000000a7213 */ /* 0x000fe40000000000 */
        /* <DEDUP_REMOVED lines=26> */
[----:B------:R-:W-:Y:S01]  /*1590*/  @P2 IADD3 R11, PT, PT, R25, R6, RZ ;  /* 0x00000006190b2210 */ /* 0x000fe20007ffe0ff */
[----:B------:R-:W-:Y:S01]  /*15a0*/  @!P2 IMAD R7, R3, R16, RZ ;  /* 0x000000100307a224 */ /* 0x000fe200078e02ff */
[----:B------:R-:W-:Y:S02]  /*15b0*/  @P2 MOV R12, R24 ;  /* 0x00000018000c2202 */ /* 0x000fe40000000f00 */
[----:B------:R-:W-:Y:S01]  /*15c0*/  @!P2 SHF.R.S32.HI R6, RZ, 0x1f, R16 ;  /* 0x0000001fff06a819 */ /* 0x000fe20000011410 */
[----:B------:R-:W-:Y:S01]  /*15d0*/  @P3 VIADD R14, R14, 0x1 ;  /* 0x000000010e0e3836 */ /* 0x000fe20000000000 */
[----:B------:R-:W-:Y:S01]  /*15e0*/  LEA R13, R88, 0xffffffc0, 0x6 ;  /* 0xffffffc0580d7811 */ /* 0x000fe200078e30ff */
[----:B------:R-:W-:Y:S01]  /*15f0*/  @!P2 IMAD.WIDE.U32 R26, R2, R16, RZ ;  /* 0x00000010021aa225 */ /* 0x000fe200078e00ff */
[----:B------:R-:W-:-:S02]  /*1600*/  MOV R24, R12 ;  /* 0x0000000c00187202 */ /* 0x000fc40000000f00 */
[----:B------:R-:W-:Y:S01]  /*1610*/  MOV R25, R11 ;  /* 0x0000000b00197202 */ /* 0x000fe20000000f00 */
[----:B------:R-:W-:Y:S01]  /*1620*/  @!P2 IMAD R6, R6, R2, R7 ;  /* 0x000000020606a224 */ /* 0x000fe200078e0207 */
[----:B------:R-:W-:Y:S01]  /*1630*/  @!P0 IADD3 R14, PT, PT, -R14, RZ, RZ ;  /* 0x000000ff0e0e8210 */ /* 0x000fe20007ffe1ff */
[-C--:B------:R-:W-:Y:S01]  /*1640*/  IMAD R10, R5, R13.reuse, RZ ;  /* 0x0000000d050a7224 */ /* 0x080fe200078e02ff */
[----:B------:R-:W-:Y:S01]  /*1650*/  @!P1 LOP3.LUT R14, RZ, R0, RZ, 0x33, !PT ;  /* 0x00000000ff0e9212 */ /* 0x000fe200078e33ff */
[----:B------:R-:W-:Y:S01]  /*1660*/  IMAD.WIDE.U32 R24, R4, R13, R24 ;  /* 0x0000000d04187225 */ /* 0x000fe200078e0018 */
[----:B------:R-:W-:Y:S02]  /*1670*/  @!P2 IADD3 R27, PT, PT, R27, R6, RZ ;  /* 0x000000061b1ba210 */ /* 0x000fe40007ffe0ff */
[----:B------:R-:W-:Y:S01]  /*1680*/  @!P2 SHF.R.S32.HI R6, RZ, 0x1f, R15 ;  /* 0x0000001fff06a819 */ /* 0x000fe2000001140f */
[----:B------:R-:W-:Y:S01]  /*1690*/  @!P2 IMAD R7, R21, R15, RZ ;  /* 0x0000000f1507a224 */ /* 0x000fe200078e02ff */
[----:B------:R-:W-:Y:S01]  /*16a0*/  IADD3 R25, PT, PT, R25, R10, RZ ;  /* 0x0000000a19197210 */ /* 0x000fe20007ffe0ff */
[----:B------:R-:W-:Y:S01]  /*16b0*/  @P2 IMAD.IADD R16, R16, 0x1, R17 ;  /* 0x0000000110102824 */ /* 0x000fe200078e0211 */
[----:B------:R-:W-:Y:S01]  /*16c0*/  SHF.R.S32.HI R11, RZ, 0x1f, R14 ;  /* 0x0000001fff0b7819 */ /* 0x000fe2000001140e */
        /* <DEDUP_REMOVED lines=13> */
[----:B------:R-:W-:-:S02]  /*17a0*/  MOV R6, RZ ;  /* 0x000000ff00067202 */ /* 0x000fc40000000f00 */
.L_x_7923:
[----:B------:R-:W-:Y:S05]  /*17b0*/  BSYNC.RECONVERGENT B0 ;  /* 0x0000000000007941 */ /* 0x000fea0003800200 */
.L_x_7921:
[----:B------:R-:W-:Y:S01]  /*17c0*/  ISETP.NE.AND P0, PT, R146, -0x1, PT ;  /* 0xffffffff9200780c */ /* 0x000fe20003f05270 */
[----:B------:R-:W2:Y:S04]  /*17d0*/  LD.E.64 R24, desc[UR4][R84.64+0x30] ;  /* 0x0000300454187980 */ /* 0x000ea8000c101b00 */
[----:B------:R-:W3:Y:S04]  /*17e0*/  LD.E.64 R26, desc[UR4][R84.64+0x48] ;  /* 0x00004804541a7980 */ /* 0x000ee8000c101b00 */
[----:B------:R-:W4:Y:S04]  /*17f0*/  LD.E.64 R16, desc[UR4][R8.64] ;  /* 0x0000000408107980 */ /* 0x000f28000c101b00 */
[----:B------:R-:W3:Y:S04]  /*1800*/  @!P0 LD.E.64 R30, desc[UR4][R84.64+0x18] ;  /* 0x00001804541e8980 */ /* 0x000ee8000c101b00 */
[----:B------:R-:W4:Y:S04]  /*1810*/  LD.E.64 R14, desc[UR4][R84.64+0x8] ;  /* 0x00000804540e7980 */ /* 0x000f28000c101b00 */
[----:B------:R-:W5:Y:S04]  /*1820*/  LD.E R144, desc[UR4][R84.64+0xc0] ;  /* 0x0000c00454907980 */ /* 0x000f68000c101900 */
[----:B------:R-:W4:Y:S01]  /*1830*/  LD.E.64 R8, desc[UR4][R84.64+0x10] ;  /* 0x0000100454087980 */ /* 0x000f22000c101b00 */
[----:B------:R-:W-:-:S04]  /*1840*/  IABS R20, R0 ;  /* 0x0000000000147213 */ /* 0x000fc80000000000 */
[----:B------:R-:W1:Y:S08]  /*1850*/  I2F.RP R12, R20 ;  /* 0x00000014000c7306 */ /* 0x000e700000209400 */
[----:B-1----:R-:W1:Y:S02]  /*1860*/  MUFU.RCP R12, R12 ;  /* 0x0000000c000c7308 */ /* 0x002e640000001000 */
[----:B-1----:R-:W-:-:S06]  /*1870*/  VIADD R12, R12, 0xffffffe ;  /* 0x0ffffffe0c0c7836 */ /* 0x002fcc0000000000 */
[----:B------:R-:W1:Y:S01]  /*1880*/  F2I.FTZ.U32.TRUNC.NTZ R33, R12 ;  /* 0x0000000c00217305 */ /* 0x000e62000021f000 */
[----:B------:R-:W-:Y:S01]  /*1890*/  IMAD.MOV.U32 R7, RZ, RZ, RZ ;  /* 0x000000ffff077224 */ /* 0x000fe200078e00ff */
[----:B------:R-:W-:-:S05]  /*18a0*/  MOV R32, RZ ;  /* 0x000000ff00207202 */ /* 0x000fca0000000f00 */
[----:B------:R1:W5:Y:S02]  /*18b0*/  @P4 LD.E R7, desc[UR4][R22.64] ;  /* 0x0000000416074980 */ /* 0x000364000c101900 */
[----:B-1----:R-:W-:-:S04]  /*18c0*/  IMAD.MOV R12, RZ, RZ, -R33 ;  /* 0x000000ffff0c7224 */ /* 0x002fc800078e0a21 */
[----:B------:R-:W-:Y:S01]  /*18d0*/  IMAD R19, R12, R20, RZ ;  /* 0x000000140c137224 */ /* 0x000fe200078e02ff */
[----:B------:R-:W-:-:S03]  /*18e0*/  IABS R12, R0 ;  /* 0x00000000000c7213 */ /* 0x000fc60000000000 */
[----:B------:R-:W-:-:S04]  /*18f0*/  IMAD.HI.U32 R19, R33, R19, R32 ;  /* 0x0000001321137227 */ /* 0x000fc800078e0020 */
[----:B------:R-:W-:Y:S01]  /*1900*/  IMAD.MOV R12, RZ, RZ, -R12 ;  /* 0x000000ffff0c7224 */ /* 0x000fe200078e0a0c */
[----:B------:R-:W-:-:S05]  /*1910*/  IABS R22, R141 ;  /* 0x0000008d00167213 */ /* 0x000fca0000000000 */
[----:B------:R-:W-:-:S04]  /*1920*/  IMAD.HI.U32 R19, R19, R22, RZ ;  /* 0x0000001613137227 */ /* 0x000fc800078e00ff */
[----:B------:R-:W-:-:S05]  /*1930*/  IMAD R22, R19, R12, R22 ;  /* 0x0000000c13167224 */ /* 0x000fca00078e0216 */
[----:B------:R-:W-:Y:S01]  /*1940*/  ISETP.GT.U32.AND P2, PT, R20, R22, PT ;  /* 0x000000161400720c */ /* 0x000fe20003f44070 */
[----:B------:R-:W-:Y:S01]  /*1950*/  IMAD.SHL.U32 R90, R47, 0x8, RZ ;  /* 0x000000082f5a7824 */ /* 0x000fe200078e00ff */
[----:B------:R-:W1:Y:S04]  /*1960*/  S2R R44, SR_CgaCtaId ;  /* 0x00000000002c7919 */ /* 0x000e680000008800 */
[----:B------:R-:W-:-:S07]  /*1970*/  LOP3.LUT R12, R90, 0x18, RZ, 0xc0, !PT ;  /* 0x000000185a0c7812 */ /* 0x000fce00078ec0ff */
[----:B------:R-:W-:-:S05]  /*1980*/  @!P2 IMAD.IADD R22, R22, 0x1, -R20 ;  /* 0x000000011616a824 */ /* 0x000fca00078e0a14 */
[----:B------:R-:W-:Y:S02]  /*1990*/  ISETP.GE.U32.AND P3, PT, R22, R20, PT ;  /* 0x000000141600720c */ /* 0x000fe40003f66070 */
[----:B------:R-:W-:Y:S02]  /*19a0*/  IADD3 R22, P1, PT, R12, R21, RZ ;  /* 0x000000150c167210 */ /* 0x000fe40007f3e0ff */
[----:B------:R-:W-:Y:S01]  /*19b0*/  LOP3.LUT R20, R141, R0, RZ, 0x3c, !PT ;  /* 0x000000008d147212 */ /* 0x000fe200078e3cff */
[----:B-----5:R-:W-:Y:S01]  /*19c0*/  IMAD R6, R6, R2, RZ ;  /* 0x0000000206067224 */ /* 0x020fe200078e02ff */
[----:B------:R-:W-:Y:S01]  /*19d0*/  IADD3.X R23, PT, PT, RZ, R18, RZ, P1, !PT ;  /* 0x00000012ff177210 */ /* 0x000fe20000ffe4ff */
[----:B------:R-:W-:Y:S01]  /*19e0*/  @!P2 VIADD R19, R19, 0x1 ;  /* 0x000000011313a836 */ /* 0x000fe20000000000 */
[----:B------:R-:W-:Y:S02]  /*19f0*/  ISETP.GE.AND P1, PT, R20, RZ, PT ;  /* 0x000000ff1400720c */ /* 0x000fe40003f26270 */
[----:B------:R-:W-:Y:S01]  /*1a00*/  ISETP.NE.AND P2, PT, R0, RZ, PT ;  /* 0x000000ff0000720c */ /* 0x000fe20003f45270 */
[----:B------:R-:W-:-:S02]  /*1a10*/  IMAD R18, R13, R3, R6 ;  /* 0x000000030d127224 */ /* 0x000fc400078e0206 */
[----:B------:R-:W-:-:S04]  /*1a20*/  IMAD.WIDE.U32 R22, R13, R2, R22 ;  /* 0x000000020d167225 */ /* 0x000fc800078e0016 */
[----:B------:R-:W-:Y:S01]  /*1a30*/  @P3 VIADD R19, R19, 0x1 ;  /* 0x0000000113133836 */ /* 0x000fe20000000000 */
[----:B------:R-:W-:-:S03]  /*1a40*/  IADD3 R33, PT, PT, R23, R18, RZ ;  /* 0x0000001217217210 */ /* 0x000fc60007ffe0ff */
[----:B------:R-:W-:Y:S02]  /*1a50*/  IMAD.MOV.U32 R6, RZ, RZ, R19 ;  /* 0x000000ffff067224 */ /* 0x000fe400078e0013 */
[----:B------:R-:W-:Y:S02]  /*1a60*/  IMAD.MOV.U32 R32, RZ, RZ, R22 ;  /* 0x000000ffff207224 */ /* 0x000fe400078e0016 */
[----:B------:R-:W-:Y:S01]  /*1a70*/  @!P1 IMAD.MOV R6, RZ, RZ, -R6 ;  /* 0x000000ffff069224 */ /* 0x000fe200078e0a06 */
[----:B------:R-:W-:Y:S02]  /*1a80*/  @!P2 LOP3.LUT R6, RZ, R0, RZ, 0x33, !PT ;  /* 0x00000000ff06a212 */ /* 0x000fe400078e33ff */
[----:B------:R-:W-:Y:S02]  /*1a90*/  LOP3.LUT R22, R90, 0xc0, RZ, 0xc0, !PT ;  /* 0x000000c05a167812 */ /* 0x000fe400078ec0ff */
[----:B------:R-:W-:Y:S01]  /*1aa0*/  SHF.R.S32.HI R0, RZ, 0x1f, R6 ;  /* 0x0000001fff007819 */ /* 0x000fe20000011406 */
[----:B------:R-:W-:Y:S01]  /*1ab0*/  IMAD R21, R29, R6, RZ ;  /* 0x000000061d157224 */ /* 0x000fe200078e02ff */
[----:B------:R-:W-:-:S02]  /*1ac0*/  SHF.R.U32.HI R76, RZ, 0x2, R47 ;  /* 0x00000002ff4c7819 */ /* 0x000fc4000001162f */
[----:B------:R-:W-:Y:S01]  /*1ad0*/  MOV R77, RZ ;  /* 0x000000ff004d7202 */ /* 0x000fe20000000f00 */
[----:B------:R-:W-:-:S04]  /*1ae0*/  IMAD.WIDE.U32 R32, R6, R28, R32 ;  /* 0x0000001c06207225 */ /* 0x000fc800078e0020 */
[----:B------:R-:W-:Y:S02]  /*1af0*/  IMAD R21, R0, R28, R21 ;  /* 0x0000001c00157224 */ /* 0x000fe400078e0215 */
[----:B------:R-:W-:Y:S01]  /*1b00*/  IMAD R138, R3, R76, RZ ;  /* 0x0000004c038a7224 */ /* 0x000fe200078e02ff */
[----:B------:R-:W-:Y:S01]  /*1b10*/  LOP3.LUT R149, R149, R148, RZ, 0x3c, !PT ;  /* 0x0000009495957212 */ /* 0x000fe200078e3cff */
[----:B------:R-:W-:Y:S01]  /*1b20*/  IMAD R136, R5, R76, RZ ;  /* 0x0000004c05887224 */ /* 0x000fe200078e02ff */
[----:B------:R-:W-:Y:S01]  /*1b30*/  SHF.L.U32 R48, R47, 0x2, RZ ;  /* 0x000000022f307819 */ /* 0x000fe200000006ff */
[----:B------:R-:W-:Y:S01]  /*1b40*/  IMAD.SHL.U32 R87, R88, 0x40, RZ ;  /* 0x0000004058577824 */ /* 0x000fe200078e00ff */
[----:B------:R-:W-:Y:S01]  /*1b50*/  LOP3.LUT R148, R149, R148, RZ, 0x3c, !PT ;  /* 0x0000009495947212 */ /* 0x000fe200078e3cff */
[C---:B------:R-:W-:Y:S01]  /*1b60*/  IMAD.SHL.U32 R133, R4.reuse, 0x20, RZ ;  /* 0x0000002004857824 */ /* 0x040fe200078e00ff */
[----:B------:R-:W-:Y:S01]  /*1b70*/  SHF.L.U64.HI R134, R4, 0x5, R5 ;  /* 0x0000000504867819 */ /* 0x000fe20000010205 */
[C---:B------:R-:W-:Y:S01]  /*1b80*/  IMAD.SHL.U32 R131, R2.reuse, 0x20, RZ ;  /* 0x0000002002837824 */ /* 0x040fe200078e00ff */
[----:B------:R-:W-:Y:S01]  /*1b90*/  SHF.L.U64.HI R132, R2, 0x5, R3 ;  /* 0x0000000502847819 */ /* 0x000fe20000010203 */
[----:B------:R-:W-:Y:S01]  /*1ba0*/  VIADD R89, R88, 0xffffffff ;  /* 0xffffffff58597836 */ /* 0x000fe20000000000 */
[----:B------:R-:W-:-:S02]  /*1bb0*/  LOP3.LUT R72, R48, 0xc, RZ, 0xc0, !PT ;  /* 0x0000000c30487812 */ /* 0x000fc400078ec0ff */
[----:B------:R-:W-:Y:S02]  /*1bc0*/  IADD3 R45, PT, PT, R87, -0x40, RZ ;  /* 0xffffffc0572d7810 */ /* 0x000fe40007ffe0ff */
[----:B------:R-:W-:Y:S01]  /*1bd0*/  LOP3.LUT R149, R149, R148, RZ, 0x3c, !PT ;  /* 0x0000009495957212 */ /* 0x000fe200078e3cff */
        /* <DEDUP_REMOVED lines=8> */
[----:B------:R-:W-:Y:S02]  /*1c60*/  IADD3 R30, P1, PT, R12, R18, RZ ;  /* 0x000000120c1e7210 */ /* 0x000fe40007f3e0ff */
[----:B------:R-:W-:Y:S01]  /*1c70*/  MOV R19, 0x400 ;  /* 0x0000040000137802 */ /* 0x000fe20000000f00 */
[----:B------:R-:W-:Y:S01]  /*1c80*/  @!P0 IMAD.MOV.U32 R23, RZ, RZ, R25 ;  /* 0x000000ffff178224 */ /* 0x000fe200078e0019 */
[----:B------:R-:W-:Y:S01]  /*1c90*/  LOP3.LUT R18, R22, 0x18, R47, 0xf8, !PT ;  /* 0x0000001816127812 */ /* 0x000fe200078ef82f */
[----:B------:R-:W-:Y:S01]  /*1ca0*/  IMAD.X R31, RZ, RZ, R20, P1 ;  /* 0x000000ffff1f7224 */ /* 0x000fe200008e0614 */
[----:B------:R-:W-:Y:S01]  /*1cb0*/  @!P0 MOV R22, R24 ;  /* 0x0000001800168202 */ /* 0x000fe20000000f00 */
[----:B------:R-:W-:Y:S01]  /*1cc0*/  @P0 IMAD.MOV.U32 R22, RZ, RZ, R24 ;  /* 0x000000ffff160224 */ /* 0x000fe200078e0018 */
[----:B-1----:R-:W-:Y:S01]  /*1cd0*/  LEA R44, R44, R19, 0x18 ;  /* 0x000000132c2c7211 */ /* 0x002fe200078ec0ff */
[----:B------:R-:W-:Y:S01]  /*1ce0*/  @P0 IMAD.MOV.U32 R23, RZ, RZ, R25 ;  /* 0x000000ffff170224 */ /* 0x000fe200078e0019 */
[----:B------:R-:W-:Y:S01]  /*1cf0*/  IADD3 R20, P0, PT, R12, R11, RZ ;  /* 0x0000000b0c147210 */ /* 0x000fe20007f1e0ff */
[-C--:B------:R-:W-:Y:S01]  /*1d00*/  IMAD R19, R27, R141.reuse, RZ ;  /* 0x0000008d1b137224 */ /* 0x080fe200078e02ff */
[----:B------:R-:W-:Y:S01]  /*1d10*/  LOP3.LUT R18, R18, 0x18, R90, 0x78, !PT ;  /* 0x0000001812127812 */ /* 0x000fe200078e785a */
[----:B------:R-:W-:-:S04]  /*1d20*/  IMAD.WIDE.U32 R30, R26, R141, R30 ;  /* 0x0000008d1a1e7225 */ /* 0x000fc800078e001e */
[----:B------:R-:W-:Y:S01]  /*1d30*/  IMAD.WIDE.U32 R24, R143, 0x40, R76 ;  /* 0x000000408f187825 */ /* 0x000fe200078e004c */
[----:B------:R-:W-:-:S03]  /*1d40*/  LOP3.LUT R90, R18, 0x1f20, R90, 0xf8, !PT ;  /* 0x00001f20125a7812 */ /* 0x000fc600078ef85a */
[----:B------:R-:W-:Y:S01]  /*1d50*/  IMAD.IADD R27, R33, 0x1, R21 ;  /* 0x00000001211b7824 */ /* 0x000fe200078e0215 */
[----:B------:R-:W-:Y:S01]  /*1d60*/  IADD3 R19, PT, PT, R31, R19, RZ ;  /* 0x000000131f137210 */ /* 0x000fe20007ffe0ff */
[----:B------:R-:W-:Y:S02]  /*1d70*/  IMAD.X R21, RZ, RZ, R10, P0 ;  /* 0x000000ffff157224 */ /* 0x000fe400000e060a */
[-C--:B------:R-:W-:Y:S02]  /*1d80*/  IMAD R10, R25, R22.reuse, RZ ;  /* 0x00000016190a7224 */ /* 0x080fe400078e02ff */
[----:B------:R-:W-:Y:S02]  /*1d90*/  IMAD.MOV.U32 R18, RZ, RZ, R30 ;  /* 0x000000ffff127224 */ /* 0x000fe400078e001e */
[----:B------:R-:W-:Y:S01]  /*1da0*/  IMAD.MOV.U32 R26, RZ, RZ, R32 ;  /* 0x000000ffff1a7224 */ /* 0x000fe200078e0020 */
[----:B------:R-:W-:Y:S01]  /*1db0*/  SHF.L.U64.HI R52, R22, 0x5, R23 ;  /* 0x0000000516347819 */ /* 0x000fe20000010217 */
[----:B------:R-:W-:Y:S01]  /*1dc0*/  IMAD R10, R24, R23, R10 ;  /* 0x00000017180a7224 */ /* 0x000fe200078e020a */
[----:B------:R-:W-:Y:S01]  /*1dd0*/  SHF.L.U32 R51, R22, 0x5, RZ ;  /* 0x0000000516337819 */ /* 0x000fe200000006ff */
[----:B------:R-:W-:Y:S01]  /*1de0*/  IMAD.WIDE.U32 R22, R24, R22, R18 ;  /* 0x0000001618167225 */ /* 0x000fe200078e0012 */
[----:B------:R-:W-:-:S03]  /*1df0*/  SHF.R.S32.HI R11, RZ, 0x1f, R53 ;  /* 0x0000001fff0b7819 */ /* 0x000fc60000011435 */
[----:B------:R-:W-:-:S03]  /*1e00*/  IMAD.WIDE.U32 R18, R76, R2, R26 ;  /* 0x000000024c127225 */ /* 0x000fc600078e001a */
[----:B----4-:R-:W-:Y:S02]  /*1e10*/  LEA R139, P0, R18, R8, 0x1 ;  /* 0x00000008128b7211 */ /* 0x010fe400078008ff */
[----:B------:R-:W-:-:S04]  /*1e20*/  LEA.HI R8, R11, R53, RZ, 0x6 ;  /* 0x000000350b087211 */ /* 0x000fc800078f30ff */
[----:B------:R-:W-:Y:S02]  /*1e30*/  SHF.R.S32.HI R8, RZ, 0x6, R8 ;  /* 0x00000006ff087819 */ /* 0x000fe40000011408 */
[----:B------:R-:W-:Y:S02]  /*1e40*/  IADD3 R138, PT, PT, R19, R138, RZ ;  /* 0x0000008a138a7210 */ /* 0x000fe40007ffe0ff */
[----:B------:R-:W-:Y:S02]  /*1e50*/  VIMNMX R50, PT, PT, R135, R8, !PT ;  /* 0x0000000887327248 */ /* 0x000fe40007fe0100 */
[----:B------:R-:W-:Y:S02]  /*1e60*/  LEA.HI.X R138, R18, R9, R138, 0x1, P0 ;  /* 0x00000009128a7211 */ /* 0x000fe400000f0c8a */
[----:B------:R-:W-:Y:S01]  /*1e70*/  ISETP.GT.U32.AND P0, PT, R88, R50, PT ;  /* 0x000000325800720c */ /* 0x000fe20003f04070 */
[----:B------:R-:W-:Y:S01]  /*1e80*/  IMAD.WIDE.U32 R20, R76, R4, R20 ;  /* 0x000000044c147225 */ /* 0x000fe200078e0014 */
[----:B------:R-:W-:-:S03]  /*1e90*/  LEA R78, P2, R22, R16, 0x1 ;  /* 0x00000010164e7211 */ /* 0x000fc600078408ff */
[----:B------:R-:W-:Y:S01]  /*1ea0*/  IMAD.IADD R10, R23, 0x1, R10 ;  /* 0x00000001170a7824 */ /* 0x000fe200078e020a */
[----:B------:R-:W-:Y:S01]  /*1eb0*/  LEA R137, P1, R20, R14, 0x1 ;  /* 0x0000000e14897211 */ /* 0x000fe200078208ff */
[----:B------:R-:W-:Y:S01]  /*1ec0*/  IMAD.IADD R136, R21, 0x1, R136 ;  /* 0x0000000115887824 */ /* 0x000fe200078e0288 */
[----:B------:R-:W-:Y:S01]  /*1ed0*/  LOP3.LUT R9, R12, 0x40, RZ, 0xfc, !PT ;  /* 0x000000400c097812 */ /* 0x000fe200078efcff */
[----:B------:R-:W-:Y:S01]  /*1ee0*/  IMAD R90, R90, 0x2, R44 ;  /* 0x000000025a5a7824 */ /* 0x000fe200078e022c */
[----:B------:R-:W-:Y:S02]  /*1ef0*/  LEA.HI.X R79, R22, R17, R10, 0x1, P2 ;  /* 0x00000011164f7211 */ /* 0x000fe400010f0c0a */
[----:B------:R-:W-:Y:S02]  /*1f00*/  LEA.HI.X R136, R20, R15, R136, 0x1, P1 ;  /* 0x0000000f14887211 */ /* 0x000fe400008f0c88 */
        /* <DEDUP_REMOVED lines=13> */
[----:B------:R-:W-:-:S02]  /*1fe0*/  MOV R13, RZ ;  /* 0x000000ff000d7202 */ /* 0x000fc40000000f00 */
[----:B------:R-:W-:Y:S02]  /*1ff0*/  MOV R71, R45 ;  /* 0x0000002d00477202 */ /* 0x000fe40000000f00 */
[--C-:B------:R-:W-:Y:S01]  /*2000*/  SHF.R.S32.HI R11, RZ, 0x1f, R53.reuse ;  /* 0x0000001fff0b7819 */ /* 0x100fe20000011435 */
[----:B------:R-:W-:Y:S01]  /*2010*/  IMAD R69, R88, -0x40, R53 ;  /* 0xffffffc058457824 */ /* 0x000fe200078e0235 */
[----:B------:R-:W-:Y:S01]  /*2020*/  IADD3 R49, PT, PT, R76, 0x20, RZ ;  /* 0x000000204c317810 */ /* 0x000fe20007ffe0ff */
[----:B------:R-:W-:Y:S01]  /*2030*/  IMAD R68, R88, -0x40, R46 ;  /* 0xffffffc058447824 */ /* 0x000fe200078e022e */
[----:B------:R-:W-:Y:S01]  /*2040*/  MOV R67, R88 ;  /* 0x0000005800437202 */ /* 0x000fe20000000f00 */
[----:B------:R-:W-:Y:S01]  /*2050*/  IMAD.MOV.U32 R60, RZ, RZ, R138 ;  /* 0x000000ffff3c7224 */ /* 0x000fe200078e008a */
[----:B------:R-:W-:Y:S02]  /*2060*/  MOV R61, R139 ;  /* 0x0000008b003d7202 */ /* 0x000fe40000000f00 */
[----:B------:R-:W-:-:S02]  /*2070*/  MOV R80, R137 ;  /* 0x0000008900507202 */ /* 0x000fc40000000f00 */
[----:B------:R-:W-:Y:S01]  /*2080*/  MOV R81, R136 ;  /* 0x0000008800517202 */ /* 0x000fe20000000f00 */
[----:B--2---:R-:W-:Y:S02]  /*2090*/  IMAD R2, R31, R142, RZ ;  /* 0x0000008e1f027224 */ /* 0x004fe400078e02ff */
[----:B------:R-:W-:-:S04]  /*20a0*/  IMAD.WIDE.U32 R30, R142, R30, R12 ;  /* 0x0000001e8e1e7225 */ /* 0x000fc800078e000c */
[----:B------:R-:W-:Y:S02]  /*20b0*/  IMAD.IADD R31, R31, 0x1, R2 ;  /* 0x000000011f1f7824 */ /* 0x000fe400078e0202 */
[----:B---3--:R-:W-:-:S04]  /*20c0*/  IMAD.WIDE.U32 R28, R142, R32, R12 ;  /* 0x000000208e1c7225 */ /* 0x008fc800078e000c */
[----:B------:R-:W-:Y:S02]  /*20d0*/  IMAD R2, R33, R142, RZ ;  /* 0x0000008e21027224 */ /* 0x000fe400078e02ff */
[-C--:B----4-:R-:W-:Y:S02]  /*20e0*/  IMAD R3, R83, R71.reuse, RZ ;  /* 0x0000004753037224 */ /* 0x090fe400078e02ff */
[----:B------:R-:W-:Y:S01]  /*20f0*/  IMAD.WIDE.U32 R30, R82, R71, R30 ;  /* 0x00000047521e7225 */ /* 0x000fe200078e001e */
[----:B------:R-:W-:-:S03]  /*2100*/  IADD3 R29, PT, PT, R29, R2, RZ ;  /* 0x000000021d1d7210 */ /* 0x000fc60007ffe0ff */
[----:B-----5:R-:W-:Y:S02]  /*2110*/  IMAD R8, R27, R6, RZ ;  /* 0x000000061b087224 */ /* 0x020fe400078e02ff */
[----:B------:R-:W-:Y:S01]  /*2120*/  IMAD.IADD R31, R31, 0x1, R3 ;  /* 0x000000011f1f7824 */ /* 0x000fe200078e0203 */
[----:B------:R-:W-:Y:S01]  /*2130*/  IADD3 R3, P0, PT, -R53, R76, RZ ;  /* 0x0000004c35037210 */ /* 0x000fe20007f1e1ff */
[-C--:B------:R-:W-:Y:S02]  /*2140*/  IMAD R2, R21, R71.reuse, RZ ;  /* 0x0000004715027224 */ /* 0x080fe400078e02ff */
[----:B------:R-:W-:-:S04]  /*2150*/  IMAD.WIDE.U32 R28, R20, R71, R28 ;  /* 0x00000047141c7225 */ /* 0x000fc800078e001c */
[----:B------:R-:W-:Y:S02]  /*2160*/  IMAD R8, R26, R0, R8 ;  /* 0x000000001a087224 */ /* 0x000fe400078e0208 */
[----:B------:R-:W-:-:S04]  /*2170*/  IMAD.WIDE.U32 R26, R6, R26, R30 ;  /* 0x0000001a061a7225 */ /* 0x000fc800078e001e */
[----:B------:R-:W-:Y:S02]  /*2180*/  IMAD.IADD R29, R29, 0x1, R2 ;  /* 0x000000011d1d7824 */ /* 0x000fe400078e0202 */
[----:B------:R-:W-:Y:S02]  /*2190*/  IMAD R2, R25, R6, RZ ;  /* 0x0000000619027224 */ /* 0x000fe400078e02ff */
[----:B------:R-:W-:Y:S01]  /*21a0*/  IMAD.X R11, RZ, RZ, ~R11, P0 ;  /* 0x000000ffff0b7224 */ /* 0x000fe200000e0e0b */
[----:B------:R-:W-:Y:S01]  /*21b0*/  IADD3 R27, PT, PT, R27, R8, RZ ;  /* 0x000000081b1b7210 */ /* 0x000fe20007ffe0ff */
[----:B------:R-:W-:Y:S01]  /*21c0*/  IMAD R2, R24, R0, R2 ;  /* 0x0000000018027224 */ /* 0x000fe200078e0202 */
[----:B------:R-:W-:Y:S01]  /*21d0*/  LEA.HI R70, R14, R14, RZ, 0x1 ;  /* 0x0000000e0e467211 */ /* 0x000fe200078f08ff */
[----:B------:R-:W-:Y:S02]  /*21e0*/  IMAD R0, R11, R82, RZ ;  /* 0x000000520b007224 */ /* 0x000fe400078e02ff */
[----:B------:R-:W-:Y:S01]  /*21f0*/  IMAD.WIDE.U32 R24, R6, R24, R28 ;  /* 0x0000001806187225 */ /* 0x000fe200078e001c */
[----:B------:R-:W-:-:S03]  /*2200*/  SHF.R.S32.HI R70, RZ, 0x1, R70 ;  /* 0x00000001ff467819 */ /* 0x000fc60000011446 */
[-C--:B------:R-:W-:Y:S02]  /*2210*/  IMAD R0, R83, R3.reuse, R0 ;  /* 0x0000000353007224 */ /* 0x080fe400078e0200 */
[----:B------:R-:W-:Y:S01]  /*2220*/  IMAD.WIDE.U32 R26, R82, R3, R26 ;  /* 0x00000003521a7225 */ /* 0x000fe200078e001a */
[----:B------:R-:W-:-:S03]  /*2230*/  IADD3 R25, PT, PT, R25, R2, RZ ;  /* 0x0000000219197210 */ /* 0x000fc60007ffe0ff */
[----:B------:R-:W-:Y:S01]  /*2240*/  IMAD.IADD R2, R7, 0x1, R45 ;  /* 0x0000000107027824 */ /* 0x000fe200078e022d */
[----:B------:R-:W-:Y:S01]  /*2250*/  IADD3 R54, PT, PT, R27, R0, RZ ;  /* 0x000000001b367210 */ /* 0x000fe20007ffe0ff */
[----:B------:R-:W-:Y:S02]  /*2260*/  IMAD R0, R76, R70, R72 ;  /* 0x000000464c007224 */ /* 0x000fe400078e0248 */
[----:B------:R-:W-:Y:S02]  /*2270*/  IMAD R15, R11, R20, RZ ;  /* 0x000000140b0f7224 */ /* 0x000fe400078e02ff */
[----:B------:R-:W-:Y:S02]  /*2280*/  IMAD R2, R70, R2, RZ ;  /* 0x0000000246027224 */ /* 0x000fe400078e02ff */
[----:B------:R-:W-:Y:S02]  /*2290*/  IMAD.IADD R6, R72, 0x1, R0 ;  /* 0x0000000148067824 */ /* 0x000fe400078e0200 */
[-C--:B------:R-:W-:Y:S01]  /*22a0*/  IMAD R15, R21, R3.reuse, R15 ;  /* 0x00000003150f7224 */ /* 0x080fe200078e020f */
[----:B------:R-:W-:Y:S01]  /*22b0*/  SHF.R.S32.HI R58, RZ, 0x1f, R2 ;  /* 0x0000001fff3a7819 */ /* 0x000fe20000011402 */
[----:B------:R-:W-:Y:S01]  /*22c0*/  IMAD.WIDE.U32 R24, R20, R3, R24 ;  /* 0x0000000314187225 */ /* 0x000fe200078e0018 */
[----:B------:R-:W-:-:S02]  /*22d0*/  IADD3 R3, P2, PT, R2, R0, RZ ;  /* 0x0000000002037210 */ /* 0x000fc40007f5e0ff */
[----:B------:R-:W-:Y:S02]  /*22e0*/  IADD3 R2, P1, PT, R2, R6, RZ ;  /* 0x0000000602027210 */ /* 0x000fe40007f3e0ff */
[----:B------:R-:W-:Y:S02]  /*22f0*/  LEA R55, P0, R26, R22, 0x1 ;  /* 0x000000161a377211 */ /* 0x000fe400078008ff */
[----:B------:R-:W-:Y:S01]  /*2300*/  LEA.HI.X.SX32 R0, R0, R58, 0x1, P2 ;  /* 0x0000003a00007211 */ /* 0x000fe200010f0eff */
[----:B------:R-:W-:Y:S01]  /*2310*/  IMAD.SHL.U32 R59, R2, 0x2, RZ ;  /* 0x00000002023b7824 */ /* 0x000fe200078e00ff */
[----:B------:R-:W-:Y:S02]  /*2320*/  LEA.HI.X R54, R26, R23, R54, 0x1, P0 ;  /* 0x000000171a367211 */ /* 0x000fe400000f0c36 */
[----:B------:R-:W-:Y:S02]  /*2330*/  LEA R14, P0, R24, R16, 0x1 ;  /* 0x00000010180e7211 */ /* 0x000fe400078008ff */
[----:B------:R-:W-:-:S02]  /*2340*/  LEA.HI.X.SX32 R58, R6, R58, 0x1, P1 ;  /* 0x0000003a063a7211 */ /* 0x000fc400008f0eff */
[----:B------:R-:W-:Y:S02]  /*2350*/  IADD3 R15, PT, PT, R25, R15, RZ ;  /* 0x0000000f190f7210 */ /* 0x000fe40007ffe0ff */
[----:B------:R-:W-:Y:S01]  /*2360*/  SHF.L.U32 R16, R3, 0x1, RZ ;  /* 0x0000000103107819 */ /* 0x000fe200000006ff */
[----:B------:R-:W-:Y:S01]  /*2370*/  IMAD.SHL.U32 R70, R70, 0x20, RZ ;  /* 0x0000002046467824 */ /* 0x000fe200078e00ff */
[----:B------:R-:W-:Y:S02]  /*2380*/  SHF.L.U64.HI R58, R2, 0x1, R58 ;  /* 0x00000001023a7819 */ /* 0x000fe4000001023a */
[----:B------:R-:W-:Y:S02]  /*2390*/  IADD3 R57, P3, PT, R18, R59, RZ ;  /* 0x0000003b12397210 */ /* 0x000fe40007f7e0ff */
[----:B------:R-:W-:Y:S02]  /*23a0*/  LEA.HI.X R15, R24, R17, R15, 0x1, P0 ;  /* 0x00000011180f7211 */ /* 0x000fe400000f0c0f */
[----:B------:R-:W-:-:S02]  /*23b0*/  IADD3 R34, P1, PT, R18, R16, RZ ;  /* 0x0000001012227210 */ /* 0x000fc40007f3e0ff */
[C---:B------:R-:W-:Y:S02]  /*23c0*/  IADD3 R59, P2, PT, R4.reuse, R59, RZ ;  /* 0x0000003b043b7210 */ /* 0x040fe40007f5e0ff */
[----:B------:R-:W-:Y:S02]  /*23d0*/  SHF.L.U64.HI R0, R3, 0x1, R0 ;  /* 0x0000000103007819 */ /* 0x000fe40000010200 */
[----:B------:R-:W-:Y:S01]  /*23e0*/  IADD3 R16, P0, PT, R4, R16, RZ ;  /* 0x0000001004107210 */ /* 0x000fe20007f1e0ff */
[C-C-:B------:R-:W-:Y:S01]  /*23f0*/  IMAD.X R56, R19.reuse, 0x1, R58.reuse, P3 ;  /* 0x0000000113387824 */ /* 0x140fe200018e063a */
[C---:B------:R-:W-:Y:S01]  /*2400*/  SHF.L.U64.HI R62, R20.reuse, 0x5, R21 ;  /* 0x00000005143e7819 */ /* 0x040fe20000010215 */
[----:B------:R-:W-:Y:S01]  /*2410*/  IMAD.SHL.U32 R63, R20, 0x20, RZ ;  /* 0x00000020143f7824 */ /* 0x000fe200078e00ff */
[-C--:B------:R-:W-:Y:S01]  /*2420*/  IADD3.X R35, PT, PT, R19, R0.reuse, RZ, P1, !PT ;  /* 0x0000000013237210 */ /* 0x080fe20000ffe4ff */
[C---:B------:R-:W-:Y:S01]  /*2430*/  IMAD.X R58, R5.reuse, 0x1, R58, P2 ;  /* 0x00000001053a7824 */ /* 0x040fe200010e063a */
[----:B------:R-:W-:-:S02]  /*2440*/  IADD3.X R17, PT, PT, R5, R0, RZ, P0, !PT ;  /* 0x0000000005117210 */ /* 0x000fc400007fe4ff */
[----:B------:R-:W-:-:S07]  /*2450*/  SHF.R.S32.HI R64, RZ, 0x1f, R70 ;  /* 0x0000001fff407819 */ /* 0x000fce0000011446 */
.L_x_7961:
[----:B------:R-:W-:Y:S01]  /*2460*/  VIADD R68, R68, 0x40 ;  /* 0x0000004044447836 */ /* 0x000fe20000000000 */
[----:B------:R-:W-:Y:S01]  /*2470*/  BSSY.RECONVERGENT B0, `(.L_x_7925) ;  /* 0x0000018000007945 */ /* 0x000fe20003800200 */
[----:B------:R-:W-:Y:S02]  /*2480*/  VIADD R69, R69, 0x40 ;  /* 0x0000004045457836 */ /* 0x000fe40000000000 */
[----:B------:R-:W-:Y:S01]  /*2490*/  IMAD.MOV.U32 R2, RZ, RZ, R55 ;  /* 0x000000ffff027224 */ /* 0x000fe200078e0037 */
[CC--:B------:R-:W-:Y:S01]  /*24a0*/  ISETP.GE.AND P3, PT, R76.reuse, R68.reuse, PT ;  /* 0x000000444c00720c */ /* 0x0c0fe20003f66270 */
[----:B------:R-:W-:Y:S01]  /*24b0*/  IMAD.MOV.U32 R3, RZ, RZ, R54 ;  /* 0x000000ffff037224 */ /* 0x000fe200078e0036 */
[C---:B------:R-:W-:Y:S02]  /*24c0*/  ISETP.GE.AND P2, PT, R49.reuse, R68, PT ;  /* 0x000000443100720c */ /* 0x040fe40003f46270 */
[-C--:B------:R-:W-:Y:S02]  /*24d0*/  ISETP.GE.AND P3, PT, R76, R69.reuse, !P3 ;  /* 0x000000454c00720c */ /* 0x080fe40005f66270 */
[----:B------:R-:W-:Y:S11]  /*24e0*/  ISETP.GE.AND P2, PT, R49, R69, !P2 ;  /* 0x000000453100720c */ /* 0x000ff60005746270 */
[----:B-----5:R-:W-:Y:S05]  /*24f0*/  @!P3 BRA `(.L_x_7926) ;  /* 0x00000000003cb947 */ /* 0x020fea0003800000 */
[-C--:B------:R-:W-:Y:S02]  /*2500*/  ISETP.GE.AND P0, PT, R12, R144.reuse, PT ;  /* 0x000000900c00720c */ /* 0x080fe40003f06270 */
[-C--:B------:R-:W-:Y:S11]  /*2510*/  ISETP.GE.AND P1, PT, R10, R144.reuse, PT ;  /* 0x000000900a00720c */ /* 0x080ff60003f26270 */
[----:B------:R-:W2:Y:S01]  /*2520*/  @!P0 LD.E.128 R4, desc[UR4][R2.64] ;  /* 0x0000000402048980 */ /* 0x000ea2000c101d00 */
[----:B------:R-:W-:Y:S02]  /*2530*/  @!P0 IMAD.MOV.U32 R18, RZ, RZ, R61 ;  /* 0x000000ffff128224 */ /* 0x000fe400078e003d */
[--C-:B------:R-:W-:Y:S05]  /*2540*/  @!P0 IMAD.MOV.U32 R19, RZ, RZ, R60.reuse ;  /* 0x000000ffff138224 */ /* 0x100fea00078e003c */
[----:B--2---:R1:W-:Y:S01]  /*2550*/  @!P0 ST.E.128 desc[UR4][R18.64], R4 ;  /* 0x0000000412008985 */ /* 0x0043e2000c101d04 */
[----:B------:R-:W-:Y:S03]  /*2560*/  ISETP.GE.AND P0, PT, R9, R144, PT ;  /* 0x000000900900720c */ /* 0x000fe60003f06270 */
[----:B-1----:R-:W2:Y:S01]  /*2570*/  @!P1 LD.E.128 R4, desc[UR4][R2.64+0x40] ;  /* 0x0000400402049980 */ /* 0x002ea2000c101d00 */
[-C--:B------:R-:W-:Y:S01]  /*2580*/  @!P1 MOV R18, R61.reuse ;  /* 0x0000003d00129202 */ /* 0x080fe20000000f00 */
[--C-:B------:R-:W-:Y:S05]  /*2590*/  @!P1 IMAD.MOV.U32 R19, RZ, RZ, R60.reuse ;  /* 0x000000ffff139224 */ /* 0x100fea00078e003c */
[----:B--2---:R1:W-:Y:S04]  /*25a0*/  @!P1 ST.E.128 desc[UR4][R18.64+0x40], R4 ;  /* 0x0000400412009985 */ /* 0x0043e8000c101d04 */
[----:B-1----:R-:W2:Y:S01]  /*25b0*/  @!P0 LD.E.128 R4, desc[UR4][R2.64+0x80] ;  /* 0x0000800402048980 */ /* 0x002ea2000c101d00 */
[----:B------:R-:W-:Y:S01]  /*25c0*/  @!P0 MOV R18, R61 ;  /* 0x0000003d00128202 */ /* 0x000fe20000000f00 */
[----:B------:R-:W-:Y:S05]  /*25d0*/  @!P0 IMAD.MOV.U32 R19, RZ, RZ, R60 ;  /* 0x000000ffff138224 */ /* 0x000fea00078e003c */
[----:B--2---:R1:W-:Y:S02]  /*25e0*/  @!P0 ST.E.128 desc[UR4][R18.64+0x80], R4 ;  /* 0x0000800412008985 */ /* 0x0043e4000c101d04 */
.L_x_7926:
[----:B------:R-:W-:Y:S05]  /*25f0*/  BSYNC.RECONVERGENT B0 ;  /* 0x0000000000007941 */ /* 0x000fea0003800200 */
.L_x_7925:
[----:B------:R-:W-:Y:S04]  /*2600*/  BSSY.RECONVERGENT B0, `(.L_x_7927) ;  /* 0x000000f000007945 */ /* 0x000fe80003800200 */
[----:B------:R-:W-:Y:S05]  /*2610*/  @!P2 BRA `(.L_x_7928) ;  /* 0x000000000034a947 */ /* 0x000fea0003800000 */
[----:B------:R-:W-:Y:S02]  /*2620*/  ISETP.GE.AND P1, PT, R12, R144, PT ;  /* 0x000000900c00720c */ /* 0x000fe40003f26270 */
[C---:B------:R-:W-:Y:S02]  /*2630*/  LEA R20, P0, R82.reuse, R2, 0x6 ;  /* 0x0000000252147211 */ /* 0x040fe400078030ff */
[C---:B-1----:R-:W-:Y:S02]  /*2640*/  LEA R18, P4, R131.reuse, R61, 0x1 ;  /* 0x0000003d83127211 */ /* 0x042fe400078808ff */
[----:B------:R-:W-:Y:S02]  /*2650*/  LEA.HI.X R21, R82, R3, R83, 0x6, P0 ;  /* 0x0000000352157211 */ /* 0x000fe400000f3453 */
[----:B------:R-:W-:Y:S02]  /*2660*/  ISETP.GE.AND P0, PT, R10, R144, PT ;  /* 0x000000900a00720c */ /* 0x000fe40003f06270 */
[----:B------:R-:W-:Y:S03]  /*2670*/  LEA.HI.X R19, R131, R60, R132, 0x1, P4 ;  /* 0x0000003c83137211 */ /* 0x000fe600020f0c84 */
[----:B------:R-:W2:Y:S04]  /*2680*/  @!P1 LD.E.128 R4, desc[UR4][R20.64] ;  /* 0x0000000414049980 */ /* 0x000ea8000c101d00 */
[----:B--2---:R1:W-:Y:S01]  /*2690*/  @!P1 ST.E.128 desc[UR4][R18.64], R4 ;  /* 0x0000000412009985 */ /* 0x0043e2000c101d04 */
[----:B------:R-:W-:Y:S03]  /*26a0*/  ISETP.GE.AND P1, PT, R9, R144, PT ;  /* 0x000000900900720c */ /* 0x000fe60003f26270 */
[----:B-1----:R-:W2:Y:S04]  /*26b0*/  @!P0 LD.E.128 R4, desc[UR4][R20.64+0x40] ;  /* 0x0000400414048980 */ /* 0x002ea8000c101d00 */
[----:B--2---:R1:W-:Y:S06]  /*26c0*/  @!P0 ST.E.128 desc[UR4][R18.64+0x40], R4 ;  /* 0x0000400412008985 */ /* 0x0043ec000c101d04 */
[----:B-1----:R-:W2:Y:S04]  /*26d0*/  @!P1 LD.E.128 R4, desc[UR4][R20.64+0x80] ;  /* 0x0000800414049980 */ /* 0x002ea8000c101d00 */
[----:B--2---:R2:W-:Y:S02]  /*26e0*/  @!P1 ST.E.128 desc[UR4][R18.64+0x80], R4 ;  /* 0x0000800412009985 */ /* 0x0045e4000c101d04 */
.L_x_7928:
[----:B------:R-:W-:Y:S05]  /*26f0*/  BSYNC.RECONVERGENT B0 ;  /* 0x0000000000007941 */ /* 0x000fea0003800200 */
.L_x_7927:
[----:B------:R-:W-:Y:S01]  /*2700*/  IMAD.MOV.U32 R74, RZ, RZ, R71 ;  /* 0x000000ffff4a7224 */ /* 0x000fe200078e0047 */
[----:B------:R-:W3:Y:S01]  /*2710*/  LD.E R54, desc[UR4][R84.64+0x130] ;  /* 0x0001300454367980 */ /* 0x000ee2000c101900 */
[----:B------:R-:W-:Y:S01]  /*2720*/  UMOV UR6, URZ ;  /* 0x000000ff00067c82 */ /* 0x000fe20008000000 */
[----:B------:R-:W-:Y:S01]  /*2730*/  BSSY.RECONVERGENT B2, `(.L_x_7929) ;  /* 0x0000397000027945 */ /* 0x000fe20003800200 */
[----:B------:R-:W-:Y:S01]  /*2740*/  IADD3 R0, P0, PT, RZ, -UR6, RZ ;  /* 0x80000006ff007c10 */ /* 0x000fe2000ff1e0ff */
[----:B------:R-:W4:Y:S01]  /*2750*/  LD.E R11, desc[UR4][R84.64+0xd0] ;  /* 0x0000d004540b7980 */ /* 0x000f22000c101900 */
[----:B------:R-:W-:Y:S02]  /*2760*/  VIADD R67, R67, 0xffffffff ;  /* 0xffffffff43437836 */ /* 0x000fe40000000000 */
[----:B------:R-:W-:Y:S01]  /*2770*/  VIADD R71, R71, 0xffffffc0 ;  /* 0xffffffc047477836 */ /* 0x000fe20000000000 */
[----:B----4-:R-:W-:Y:S01]  /*2780*/  ISETP.NE.AND P1, PT, R11, RZ, PT ;  /* 0x000000ff0b00720c */ /* 0x010fe20003f25270 */
[----:B---3--:R-:W-:Y:S04]  /*2790*/  IMAD.SHL.U32 R54, R54, 0x40, RZ ;  /* 0x0000004036367824 */ /* 0x008fe800078e00ff */
        /* <DEDUP_REMOVED lines=9> */
[----:B------:R-:W3:Y:S04]  /*2830*/  @!P0 LD.E.128 R20, desc[UR4][R14.64] ;  /* 0x000000040e148980 */ /* 0x000ee8000c101d00 */
[----:B---3--:R-:W-:Y:S01]  /*2840*/  @!P0 ST.E.128 desc[UR4][R80.64], R20 ;  /* 0x0000001450008985 */ /* 0x008fe2000c101d04 */
[----:B------:R-:W-:Y:S03]  /*2850*/  ISETP.GE.AND P0, PT, R9, R144, PT ;  /* 0x000000900900720c */ /* 0x000fe60003f06270 */
[----:B-12---:R-:W2:Y:S04]  /*2860*/  @!P1 LD.E.128 R4, desc[UR4][R14.64+0x40] ;  /* 0x000040040e049980 */ /* 0x006ea8000c101d00 */
[----:B--2---:R1:W-:Y:S06]  /*2870*/  @!P1 ST.E.128 desc[UR4][R80.64+0x40], R4 ;  /* 0x0000400450009985 */ /* 0x0043ec000c101d04 */
[----:B-1----:R-:W2:Y:S04]  /*2880*/  @!P0 LD.E.128 R4, desc[UR4][R14.64+0x80] ;  /* 0x000080040e048980 */ /* 0x002ea8000c101d00 */
[----:B--2---:R3:W-:Y:S02]  /*2890*/  @!P0 ST.E.128 desc[UR4][R80.64+0x80], R4 ;  /* 0x0000800450008985 */ /* 0x0047e4000c101d04 */
.L_x_7932:
[----:B------:R-:W-:Y:S05]  /*28a0*/  BSYNC.RECONVERGENT B0 ;  /* 0x0000000000007941 */ /* 0x000fea0003800200 */
.L_x_7931:
[----:B------:R-:W-:Y:S05]  /*28b0*/  @!P2 BRA `(.L_x_7933) ;  /* 0x0000003400f8a947 */ /* 0x000fea0003800000 */
[----:B------:R-:W-:Y:S02]  /*28c0*/  ISETP.GE.AND P1, PT, R12, R144, PT ;  /* 0x000000900c00720c */ /* 0x000fe40003f26270 */
[----:B-12---:R-:W-:Y:S02]  /*28d0*/  LEA R18, P0, R63, R14, 0x1 ;  /* 0x0000000e3f127211 */ /* 0x006fe400078008ff */
[----:B------:R-:W-:Y:S02]  /*28e0*/  LEA R2, P2, R133, R80, 0x1 ;  /* 0x0000005085027211 */ /* 0x000fe400078408ff */
[----:B------:R-:W-:Y:S02]  /*28f0*/  LEA.HI.X R19, R63, R15, R62, 0x1, P0 ;  /* 0x0000000f3f137211 */ /* 0x000fe400000f0c3e */
[-C--:B------:R-:W-:Y:S02]  /*2900*/  ISETP.GE.AND P0, PT, R10, R144.reuse, PT ;  /* 0x000000900a00720c */ /* 0x080fe40003f06270 */
[----:B------:R-:W-:Y:S03]  /*2910*/  LEA.HI.X R3, R133, R81, R134, 0x1, P2 ;  /* 0x0000005185037211 */ /* 0x000fe600010f0c86 */
[----:B---3--:R-:W2:Y:S04]  /*2920*/  @!P1 LD.E.128 R4, desc[UR4][R18.64] ;  /* 0x0000000412049980 */ /* 0x008ea8000c101d00 */
[----:B--2---:R1:W-:Y:S04]  /*2930*/  @!P1 ST.E.128 desc[UR4][R2.64], R4 ;  /* 0x0000000402009985 */ /* 0x0043e8000c101d04 */
[----:B-1----:R-:W2:Y:S04]  /*2940*/  @!P0 LD.E.128 R4, desc[UR4][R18.64+0x40] ;  /* 0x0000400412048980 */ /* 0x002ea8000c101d00 */
[----:B--2---:R4:W-:Y:S01]  /*2950*/  @!P0 ST.E.128 desc[UR4][R2.64+0x40], R4 ;  /* 0x0000400402008985 */ /* 0x0049e2000c101d04 */
[----:B------:R-:W-:Y:S11]  /*2960*/  ISETP.GE.AND P0, PT, R9, R144, PT ;  /* 0x000000900900720c */ /* 0x000ff60003f06270 */
[----:B------:R-:W-:Y:S02]  /*2970*/  @!UPT UIADD3 URZ, UPT, UPT, URZ, URZ, URZ ;  /* 0x000000fffffff290 */ /* 0x000fe4000fffe0ff */
[----:B------:R-:W-:Y:S05]  /*2980*/  @P0 BRA `(.L_x_7933) ;  /* 0x0000003400c40947 */ /* 0x000fea0003800000 */
[----:B----4-:R-:W2:Y:S04]  /*2990*/  LD.E.128 R4, desc[UR4][R18.64+0x80] ;  /* 0x0000800412047980 */ /* 0x010ea8000c101d00 */
[----:B--2---:R1:W-:Y:S01]  /*29a0*/  ST.E.128 desc[UR4][R2.64+0x80], R4 ;  /* 0x0000800402007985 */ /* 0x0043e2000c101d04 */
[----:B------:R-:W-:Y:S05]  /*29b0*/  BRA `(.L_x_7933) ;  /* 0x0000003400b87947 */ /* 0x000fea0003800000 */
.L_x_7930:
[----:B------:R-:W3:Y:S02]  /*29c0*/  LD.E.U8 R0, desc[UR4][R84.64+0x1b3] ;  /* 0x0001b30454007980 */ /* 0x000ee4000c101100 */
[----:B---3--:R-:W-:Y:S11]  /*29d0*/  ISETP.NE.AND P0, PT, R0, RZ, PT ;  /* 0x000000ff0000720c */ /* 0x008ff60003f05270 */
        /* <DEDUP_REMOVED lines=11> */
[----:B------:R-:W4:Y:S11]  /*2a90*/  LD.E.128 R20, desc[UR4][R14.64] ;  /* 0x000000040e147980 */ /* 0x000f36000c101d00 */
[----:B------:R-:W-:Y:S01]  /*2aa0*/  @!UPT UIADD3 URZ, UPT, UPT, URZ, URZ, URZ ;  /* 0x000000fffffff290 */ /* 0x000fe2000fffe0ff */
[----:B------:R-:W1:Y:S06]  /*2ab0*/  @!P0 LD.E.64 R2, desc[UR4][R16.64] ;  /* 0x0000000410028980 */ /* 0x000e6c000c101b00 */
[----:B------:R-:W5:Y:S01]  /*2ac0*/  @!P0 LD.E.64 R24, desc[UR4][R34.64] ;  /* 0x0000000422188980 */ /* 0x000f62000c101b00 */
[----:B----4-:R-:W-:Y:S02]  /*2ad0*/  @!P0 LOP3.LUT R0, R20, 0xffff0000, RZ, 0xc0, !PT ;  /* 0xffff000014008812 */ /* 0x010fe400078ec0ff */
[----:B-12---:R-:W-:Y:S02]  /*2ae0*/  @!P0 SHF.L.U32 R7, R2, 0x10, RZ ;  /* 0x0000001002078819 */ /* 0x006fe400000006ff */
[C---:B------:R-:W-:Y:S02]  /*2af0*/  @!P0 SHF.L.U32 R4, R3.reuse, 0x10, RZ ;  /* 0x0000001003048819 */ /* 0x040fe400000006ff */
[----:B------:R-:W-:Y:S02]  /*2b00*/  @!P0 LOP3.LUT R5, R3, 0xffff0000, RZ, 0xc0, !PT ;  /* 0xffff000003058812 */ /* 0x000fe400078ec0ff */
[----:B------:R-:W-:Y:S01]  /*2b10*/  @!P0 SHF.L.U32 R3, R20, 0x10, RZ ;  /* 0x0000001014038819 */ /* 0x000fe200000006ff */
[----:B-----5:R-:W-:Y:S01]  /*2b20*/  @!P0 IMAD.U32 R8, R24, 0x10000, RZ ;  /* 0x0001000018088824 */ /* 0x020fe200078e00ff */
[----:B------:R-:W-:Y:S01]  /*2b30*/  @!P0 LOP3.LUT R6, R2, 0xffff0000, RZ, 0xc0, !PT ;  /* 0xffff000002068812 */ /* 0x000fe200078ec0ff */
[----:B------:R-:W-:Y:S01]  /*2b40*/  @!P0 IMAD.U32 R19, R25, 0x10000, RZ ;  /* 0x0001000019138824 */ /* 0x000fe200078e00ff */
        /* <DEDUP_REMOVED lines=10> */
[----:B------:R-:W-:Y:S01]  /*2bf0*/  @!P0 LOP3.LUT R3, R22, 0xffff0000, RZ, 0xc0, !PT ;  /* 0xffff000016038812 */ /* 0x000fe200078ec0ff */
[-C--:B------:R-:W-:Y:S01]  /*2c00*/  @!P0 FMUL.FTZ R2, R2, R6.reuse ;  /* 0x0000000602028220 */ /* 0x080fe20000410000 */
[----:B------:R-:W-:Y:S01]  /*2c10*/  @!P0 SHF.L.U32 R25, R23, 0x10, RZ ;  /* 0x0000001017198819 */ /* 0x000fe200000006ff */
[----:B------:R-:W-:Y:S01]  /*2c20*/  @!P0 FFMA.FTZ R28, R8, R6, -R28 ;  /* 0x00000006081c8223 */ /* 0x000fe2000001081c */
[----:B------:R-:W-:Y:S01]  /*2c30*/  @!P0 F2FP.BF16.F32.PACK_AB R0, R0, R27 ;  /* 0x0000001b0000823e */ /* 0x000fe200000010ff */
[----:B------:R-:W-:Y:S02]  /*2c40*/  @!P0 IMAD.U32 R6, R22, 0x10000, RZ ;  /* 0x0001000016068824 */ /* 0x000fe400078e00ff */
[C---:B------:R-:W-:Y:S01]  /*2c50*/  @!P0 FMUL.FTZ R29, R3.reuse, R19 ;  /* 0x00000013031d8220 */ /* 0x040fe20000410000 */
[----:B------:R-:W-:Y:S01]  /*2c60*/  @!P0 FMUL.FTZ R3, R3, R4 ;  /* 0x0000000403038220 */ /* 0x000fe20000410000 */
[----:B------:R-:W-:Y:S01]  /*2c70*/  @!P0 MOV R20, R0 ;  /* 0x0000000000148202 */ /* 0x000fe20000000f00 */
[C---:B------:R-:W-:Y:S01]  /*2c80*/  @!P0 FMUL.FTZ R30, R7.reuse, R24 ;  /* 0x00000018071e8220 */ /* 0x040fe20000410000 */
[----:B------:R-:W-:Y:S01]  /*2c90*/  @!P0 FFMA.FTZ R29, R6, R4, -R29 ;  /* 0x00000004061d8223 */ /* 0x000fe2000001081d */
[-C--:B------:R-:W-:Y:S01]  /*2ca0*/  @!P0 FMUL.FTZ R4, R7, R5.reuse ;  /* 0x0000000507048220 */ /* 0x080fe20000410000 */
[----:B------:R-:W-:Y:S01]  /*2cb0*/  @!P0 FFMA.FTZ R2, R18, R8, R2 ;  /* 0x0000000812028223 */ /* 0x000fe20000010002 */
[----:B------:R-:W-:Y:S01]  /*2cc0*/  @!P0 FFMA.FTZ R3, R19, R6, R3 ;  /* 0x0000000613038223 */ /* 0x000fe20000010003 */
[----:B------:R-:W-:Y:S01]  /*2cd0*/  @!P0 FFMA.FTZ R30, R25, R5, -R30 ;  /* 0x00000005191e8223 */ /* 0x000fe2000001081e */
[----:B------:R-:W-:Y:S02]  /*2ce0*/  @!P0 FFMA.FTZ R4, R24, R25, R4 ;  /* 0x0000001918048223 */ /* 0x000fe40000010004 */
[----:B------:R-:W-:Y:S02]  /*2cf0*/  @!P0 F2FP.BF16.F32.PACK_AB R2, R2, R28 ;  /* 0x0000001c0202823e */ /* 0x000fe400000010ff */
[----:B------:R-:W-:Y:S02]  /*2d00*/  @!P0 F2FP.BF16.F32.PACK_AB R3, R3, R29 ;  /* 0x0000001d0303823e */ /* 0x000fe400000010ff */
[----:B------:R-:W-:Y:S01]  /*2d10*/  @!P0 F2FP.BF16.F32.PACK_AB R4, R4, R30 ;  /* 0x0000001e0404823e */ /* 0x000fe200000010ff */
[----:B------:R-:W-:Y:S01]  /*2d20*/  @!P0 IMAD.MOV.U32 R21, RZ, RZ, R2 ;  /* 0x000000ffff158224 */ /* 0x000fe200078e0002 */
[----:B------:R-:W-:Y:S02]  /*2d30*/  @!P0 MOV R22, R3 ;  /* 0x0000000300168202 */ /* 0x000fe40000000f00 */
[----:B------:R-:W-:Y:S05]  /*2d40*/  @!P0 MOV R23, R4 ;  /* 0x0000000400178202 */ /* 0x000fea0000000f00 */
[----:B------:R4:W-:Y:S02]  /*2d50*/  ST.E.128 desc[UR4][R80.64], R20 ;  /* 0x0000001450007985 */ /* 0x0009e4000c101d04 */
.L_x_7938:
[----:B------:R-:W-:Y:S05]  /*2d60*/  BSYNC.RECONVERGENT B0 ;  /* 0x0000000000007941 */ /* 0x000fea0003800200 */
.L_x_7937:
[----:B------:R-:W-:Y:S04]  /*2d70*/  BSSY.RECONVERGENT B0, `(.L_x_7939) ;  /* 0x0000030000007945 */ /* 0x000fe80003800200 */
[----:B------:R-:W-:Y:S05]  /*2d80*/  @P3 BRA `(.L_x_7940) ;  /* 0x0000000000b83947 */ /* 0x000fea0003800000 */
[----:B------:R-:W-:Y:S01]  /*2d90*/  ISETP.GE.AND P0, PT, R10, R11, PT ;  /* 0x0000000b0a00720c */ /* 0x000fe20003f06270 */
[----:B----4-:R-:W4:Y:S11]  /*2da0*/  LD.E.128 R20, desc[UR4][R14.64+0x40] ;  /* 0x000040040e147980 */ /* 0x010f36000c101d00 */
        /* <DEDUP_REMOVED lines=44> */
.L_x_7940:
[----:B------:R-:W-:Y:S05]  /*3070*/  BSYNC.RECONVERGENT B0 ;  /* 0x0000000000007941 */ /* 0x000fea0003800200 */
.L_x_7939:
[----:B------:R-:W-:Y:S05]  /*3080*/  @P1 BRA `(.L_x_7936) ;  /* 0x0000000000b81947 */ /* 0x000fea0003800000 */
[----:B------:R-:W-:Y:S01]  /*3090*/  ISETP.GE.AND P0, PT, R9, R11, PT ;  /* 0x0000000b0900720c */ /* 0x000fe20003f06270 */
[----:B-1--4-:R-:W4:Y:S11]  /*30a0*/  LD.E.128 R20, desc[UR4][R14.64+0x80] ;  /* 0x000080040e147980 */ /* 0x012f36000c101d00 */
[----:B------:R-:W-:Y:S01]  /*30b0*/  @!UPT UIADD3 URZ, UPT, UPT, URZ, URZ, URZ ;  /* 0x000000fffffff290 */ /* 0x000fe2000fffe0ff */
[----:B------:R-:W2:Y:S06]  /*30c0*/  @!P0 LD.E.64 R2, desc[UR4][R16.64+0x40] ;  /* 0x0000400410028980 */ /* 0x000eac000c101b00 */
[----:B------:R-:W5:Y:S01]  /*30d0*/  @!P0 LD.E.64 R24, desc[UR4][R34.64+0x40] ;  /* 0x0000400422188980 */ /* 0x000f62000c101b00 */
[----:B----4-:R-:W-:Y:S02]  /*30e0*/  @!P0 LOP3.LUT R0, R20, 0xffff0000, RZ, 0xc0, !PT ;  /* 0xffff000014008812 */ /* 0x010fe400078ec0ff */
[----:B--2---:R-:W-:Y:S02]  /*30f0*/  @!P0 SHF.L.U32 R7, R2, 0x10, RZ ;  /* 0x0000001002078819 */ /* 0x004fe400000006ff */
        /* <DEDUP_REMOVED lines=39> */
.L_x_7936:
[----:B------:R-:W-:Y:S05]  /*3370*/  BSYNC.RECONVERGENT B1 ;  /* 0x0000000000017941 */ /* 0x000fea0003800200 */
.L_x_7935:
[----:B------:R-:W-:Y:S04]  /*3380*/  BSSY.RECONVERGENT B1, `(.L_x_7941) ;  /* 0x00000a0000017945 */ /* 0x000fe80003800200 */
[----:B------:R-:W-:Y:S05]  /*3390*/  @!P2 BRA `(.L_x_7942) ;  /* 0x000000080078a947 */ /* 0x000fea0003800000 */
[----:B-----5:R-:W-:Y:S01]  /*33a0*/  ISETP.GE.AND P4, PT, R12, R26, PT ;  /* 0x0000001a0c00720c */ /* 0x020fe20003f86270 */
[C---:B------:R-:W-:Y:S01]  /*33b0*/  IMAD.SHL.U32 R28, R70.reuse, 0x2, RZ ;  /* 0x00000002461c7824 */ /* 0x040fe200078e00ff */
[----:B------:R-:W-:Y:S01]  /*33c0*/  SHF.L.U64.HI R0, R70, 0x1, R64 ;  /* 0x0000000146007819 */ /* 0x000fe20000010240 */
[----:B------:R-:W-:Y:S01]  /*33d0*/  BSSY.RECONVERGENT B0, `(.L_x_7943) ;  /* 0x000003a000007945 */ /* 0x000fe20003800200 */
[----:B------:R-:W-:Y:S02]  /*33e0*/  LEA R32, P3, R63, R14, 0x1 ;  /* 0x0000000e3f207211 */ /* 0x000fe400078608ff */
[-C--:B-12---:R-:W-:Y:S02]  /*33f0*/  IADD3 R6, P6, PT, R16, R28.reuse, RZ ;  /* 0x0000001c10067210 */ /* 0x086fe40007fde0ff */
[----:B------:R-:W-:Y:S02]  /*3400*/  IADD3 R28, P5, PT, R34, R28, RZ ;  /* 0x0000001c221c7210 */ /* 0x000fe40007fbe0ff */
[----:B------:R-:W-:Y:S01]  /*3410*/  LEA R30, P0, R133, R80, 0x1 ;  /* 0x00000050851e7211 */ /* 0x000fe200078008ff */
[--C-:B------:R-:W-:Y:S01]  /*3420*/  IMAD.X R7, R17, 0x1, R0.reuse, P6 ;  /* 0x0000000111077824 */ /* 0x100fe200030e0600 */
[-C--:B------:R-:W-:Y:S01]  /*3430*/  ISETP.GE.AND P2, PT, R10, R26.reuse, PT ;  /* 0x0000001a0a00720c */ /* 0x080fe20003f46270 */
[----:B------:R-:W-:Y:S01]  /*3440*/  IMAD.X R29, R35, 0x1, R0, P5 ;  /* 0x00000001231d7824 */ /* 0x000fe200028e0600 */
[----:B------:R-:W-:Y:S02]  /*3450*/  ISETP.GE.AND P1, PT, R9, R26, PT ;  /* 0x0000001a0900720c */ /* 0x000fe40003f26270 */
[----:B------:R-:W-:Y:S02]  /*3460*/  LEA.HI.X R33, R63, R15, R62, 0x1, P3 ;  /* 0x0000000f3f217211 */ /* 0x000fe400018f0c3e */
[----:B------:R-:W-:Y:S01]  /*3470*/  LEA.HI.X R31, R133, R81, R134, 0x1, P0 ;  /* 0x00000051851f7211 */ /* 0x000fe200000f0c86 */
[----:B------:R-:W-:Y:S08]  /*3480*/  @P4 BRA `(.L_x_7944) ;  /* 0x0000000000b84947 */ /* 0x000ff00003800000 */
[----:B------:R-:W-:Y:S01]  /*3490*/  ISETP.GE.AND P0, PT, R12, R11, PT ;  /* 0x0000000b0c00720c */ /* 0x000fe20003f06270 */
[----:B----4-:R-:W2:Y:S11]  /*34a0*/  LD.E.128 R20, desc[UR4][R32.64] ;  /* 0x0000000420147980 */ /* 0x010eb6000c101d00 */
[----:B------:R-:W-:Y:S01]  /*34b0*/  @!UPT UIADD3 URZ, UPT, UPT, URZ, URZ, URZ ;  /* 0x000000fffffff290 */ /* 0x000fe2000fffe0ff */
[----:B------:R-:W4:Y:S06]  /*34c0*/  @!P0 LD.E.64 R2, desc[UR4][R6.64] ;  /* 0x0000000406028980 */ /* 0x000f2c000c101b00 */
[----:B------:R-:W5:Y:S01]  /*34d0*/  @!P0 LD.E.64 R26, desc[UR4][R28.64] ;  /* 0x000000041c1a8980 */ /* 0x000f62000c101b00 */
[----:B--2---:R-:W-:Y:S02]  /*34e0*/  @!P0 LOP3.LUT R0, R20, 0xffff0000, RZ, 0xc0, !PT ;  /* 0xffff000014008812 */ /* 0x004fe400078ec0ff */
[----:B----4-:R-:W-:Y:S02]  /*34f0*/  @!P0 SHF.L.U32 R18, R2, 0x10, RZ ;  /* 0x0000001002128819 */ /* 0x010fe400000006ff */
        /* <DEDUP_REMOVED lines=25> */
[----:B------:R-:W-:Y:S01]  /*3690*/  @!P0 FMUL.FTZ R39, R18, R26 ;  /* 0x0000001a12278220 */ /* 0x000fe20000410000 */
[----:B------:R-:W-:Y:S01]  /*36a0*/  @!P0 FFMA.FTZ R38, R8, R4, -R38 ;  /* 0x0000000408268223 */ /* 0x000fe20000010826 */
[----:B------:R-:W-:Y:S01]  /*36b0*/  @!P0 FMUL.FTZ R4, R18, R5 ;  /* 0x0000000512048220 */ /* 0x000fe20000410000 */
        /* <DEDUP_REMOVED lines=11> */
.L_x_7944:
[----:B------:R-:W-:Y:S05]  /*3770*/  BSYNC.RECONVERGENT B0 ;  /* 0x0000000000007941 */ /* 0x000fea0003800200 */
.L_x_7943:
[----:B------:R-:W-:Y:S04]  /*3780*/  BSSY.RECONVERGENT B0, `(.L_x_7945) ;  /* 0x0000030000007945 */ /* 0x000fe80003800200 */
[----:B------:R-:W-:Y:S05]  /*3790*/  @P2 BRA `(.L_x_7946) ;  /* 0x0000000000b82947 */ /* 0x000fea0003800000 */
[----:B------:R-:W-:Y:S01]  /*37a0*/  ISETP.GE.AND P0, PT, R10, R11, PT ;  /* 0x0000000b0a00720c */ /* 0x000fe20003f06270 */
[----:B-1--4-:R-:W2:Y:S11]  /*37b0*/  LD.E.128 R20, desc[UR4][R32.64+0x40] ;  /* 0x0000400420147980 */ /* 0x012eb6000c101d00 */
        /* <DEDUP_REMOVED lines=44> */
.L_x_7946:
[----:B------:R-:W-:Y:S05]  /*3a80*/  BSYNC.RECONVERGENT B0 ;  /* 0x0000000000007941 */ /* 0x000fea0003800200 */
.L_x_7945:
[----:B------:R-:W-:Y:S05]  /*3a90*/  @P1 BRA `(.L_x_7942) ;  /* 0x0000000000b81947 */ /* 0x000fea0003800000 */
[----:B------:R-:W-:Y:S01]  /*3aa0*/  ISETP.GE.AND P0, PT, R9, R11, PT ;  /* 0x0000000b0900720c */ /* 0x000fe20003f06270 */
[----:B-12-4-:R-:W2:Y:S11]  /*3ab0*/  LD.E.128 R20, desc[UR4][R32.64+0x80] ;  /* 0x0000800420147980 */ /* 0x016eb6000c101d00 */
[----:B------:R-:W-:Y:S01]  /*3ac0*/  @!UPT UIADD3 URZ, UPT, UPT, URZ, URZ, URZ ;  /* 0x000000fffffff290 */ /* 0x000fe2000fffe0ff */
[----:B------:R-:W4:Y:S06]  /*3ad0*/  @!P0 LD.E.64 R2, desc[UR4][R6.64+0x40] ;  /* 0x0000400406028980 */ /* 0x000f2c000c101b00 */
[----:B------:R-:W5:Y:S01]  /*3ae0*/  @!P0 LD.E.64 R28, desc[UR4][R28.64+0x40] ;  /* 0x000040041c1c8980 */ /* 0x000f62000c101b00 */
[----:B--2---:R-:W-:Y:S02]  /*3af0*/  @!P0 LOP3.LUT R0, R20, 0xffff0000, RZ, 0xc0, !PT ;  /* 0xffff000014008812 */ /* 0x004fe400078ec0ff */
[----:B------:R-:W-:Y:S02]  /*3b00*/  @!P0 SHF.L.U32 R24, R23, 0x10, RZ ;  /* 0x0000001017188819 */ /* 0x000fe400000006ff */
        /* <DEDUP_REMOVED lines=19> */
[----:B------:R-:W-:Y:S01]  /*3c40*/  @!P0 F2FP.BF16.F32.PACK_AB R0, R0, R25 ;  /* 0x000000190000823e */ /* 0x000fe200000010ff */
[----:B------:R-:W-:Y:S01]  /*3c50*/  @!P0 FFMA.FTZ R26, R8, R6, -R26 ;  /* 0x00000006081a8223 */ /* 0x000fe2000001081a */
[----:B------:R-:W-:Y:S02]  /*3c60*/  @!P0 IMAD.U32 R6, R22, 0x10000, RZ ;  /* 0x0001000016068824 */ /* 0x000fe400078e00ff */
[C---:B------:R-:W-:Y:S01]  /*3c70*/  @!P0 FMUL.FTZ R27, R3.reuse, R18 ;  /* 0x00000012031b8220 */ /* 0x040fe20000410000 */
[----:B------:R-:W-:Y:S01]  /*3c80*/  @!P0 MOV R20, R0 ;  /* 0x0000000000148202 */ /* 0x000fe20000000f00 */
[-C--:B------:R-:W-:Y:S01]  /*3c90*/  @!P0 FMUL.FTZ R3, R3, R4.reuse ;  /* 0x0000000403038220 */ /* 0x080fe20000410000 */
        /* <DEDUP_REMOVED lines=14> */
.L_x_7942:
[----:B------:R-:W-:Y:S05]  /*3d80*/  BSYNC.RECONVERGENT B1 ;  /* 0x0000000000017941 */ /* 0x000fea0003800200 */
.L_x_7941:
[----:B------:R-:W3:Y:S02]  /*3d90*/  LD.E R0, desc[UR4][R84.64+0xd0] ;  /* 0x0000d00454007980 */ /* 0x000ee4000c101900 */
[----:B---3--:R-:W-:Y:S05]  /*3da0*/  IMAD.U32 R0, R0, -0x20, RZ ;  /* 0xffffffe000007824 */ /* 0x008fea00078e00ff */
[C---:B------:R-:W-:Y:S02]  /*3db0*/  LEA R16, P1, R0.reuse, R16, 0x1 ;  /* 0x0000001000107211 */ /* 0x040fe400078208ff */
[C---:B------:R-:W-:Y:S02]  /*3dc0*/  LEA R34, P0, R0.reuse, R34, 0x1 ;  /* 0x0000002200227211 */ /* 0x040fe400078008ff */
[C---:B------:R-:W-:Y:S02]  /*3dd0*/  LEA.HI.X.SX32 R17, R0.reuse, R17, 0x1, P1 ;  /* 0x0000001100117211 */ /* 0x040fe400008f0eff */
[----:B------:R-:W-:Y:S01]  /*3de0*/  LEA.HI.X.SX32 R35, R0, R35, 0x1, P0 ;  /* 0x0000002300237211 */ /* 0x000fe200000f0eff */
[----:B------:R-:W-:Y:S05]  /*3df0*/  BRA `(.L_x_7933) ;  /* 0x0000002000a87947 */ /* 0x000fea0003800000 */
.L_x_7934:
[----:B------:R-:W-:Y:S01]  /*3e00*/  LEA.HI R20, R11, R11, RZ, 0x1 ;  /* 0x0000000b0b147211 */ /* 0x000fe200078f08ff */
[----:B------:R3:W5:Y:S01]  /*3e10*/  LD.E R32, desc[UR4][R84.64+0xc0] ;  /* 0x0000c00454207980 */ /* 0x000762000c101900 */
[----:B------:R-:W-:Y:S02]  /*3e20*/  BSSY.RECONVERGENT B1, `(.L_x_7947) ;  /* 0x000010d000017945 */ /* 0x000fe40003800200 */
[----:B------:R-:W-:Y:S05]  /*3e30*/  SHF.R.S32.HI R20, RZ, 0x1, R20 ;  /* 0x00000001ff147819 */ /* 0x000fea0000011414 */
[----:B-12---:R-:W-:Y:S02]  /*3e40*/  IMAD.MOV R18, RZ, RZ, -R20 ;  /* 0x000000ffff127224 */ /* 0x006fe400078e0a14 */
[----:B------:R-:W-:Y:S03]  /*3e50*/  IMAD.IADD R19, R20, 0x1, -R12 ;  /* 0x0000000114137824 */ /* 0x000fe600078e0a0c */
[----:B------:R-:W-:Y:S01]  /*3e60*/  SHF.R.S32.HI R75, RZ, 0x1f, R18 ;  /* 0x0000001fff4b7819 */ /* 0x000fe20000011412 */
        /* <DEDUP_REMOVED lines=9> */
[----:B------:R-:W-:Y:S04]  /*3f00*/  @!P0 ISETP.GT.AND P1, PT, R19, RZ, PT ;  /* 0x000000ff1300820c */ /* 0x000fe80003f24270 */
[----:B------:R-:W-:Y:S02]  /*3f10*/  @!P0 SEL R6, R18, RZ, !P1 ;  /* 0x000000ff12068207 */ /* 0x000fe40004800000 */
[----:B------:R-:W-:Y:S02]  /*3f20*/  @!P0 SEL R0, R20, R18, P1 ;  /* 0x0000001214008207 */ /* 0x000fe40000800000 */
[----:B------:R-:W-:Y:S01]  /*3f30*/  @!P0 SEL R3, R75, RZ, !P1 ;  /* 0x000000ff4b038207 */ /* 0x000fe20004800000 */
[----:B------:R-:W-:Y:S02]  /*3f40*/  @!P0 IMAD.SHL.U32 R2, R6, 0x2, RZ ;  /* 0x0000000206028824 */ /* 0x000fe400078e00ff */
[----:B------:R-:W-:Y:S01]  /*3f50*/  @!P0 IMAD.WIDE R4, R0, 0x2, R14 ;  /* 0x0000000200048825 */ /* 0x000fe200078e020e */
[----:B------:R-:W-:Y:S02]  /*3f60*/  @!P0 SHF.L.U64.HI R0, R6, 0x1, R3 ;  /* 0x0000000106008819 */ /* 0x000fe40000010203 */
[----:B------:R-:W-:Y:S03]  /*3f70*/  @!P0 IADD3 R92, P1, PT, R2, R57, RZ ;  /* 0x00000039025c8210 */ /* 0x000fe60007f3e0ff */
[----:B------:R-:W4:Y:S02]  /*3f80*/  @!P0 LD.E.128 R4, desc[UR4][R4.64] ;  /* 0x0000000404048980 */ /* 0x000f24000c101d00 */
[----:B------:R-:W-:Y:S01]  /*3f90*/  @!P0 IMAD.X R93, R0, 0x1, R56, P1 ;  /* 0x00000001005d8824 */ /* 0x000fe200008e0638 */
[----:B------:R-:W-:Y:S04]  /*3fa0*/  @!P0 IADD3 R2, P1, PT, R2, R59, RZ ;  /* 0x0000003b02028210 */ /* 0x000fe80007f3e0ff */
[----:B------:R-:W-:Y:S01]  /*3fb0*/  @!P0 IADD3.X R3, PT, PT, R0, R58, RZ, P1, !PT ;  /* 0x0000003a00038210 */ /* 0x000fe20000ffe4ff */
[----:B------:R-:W5:Y:S01]  /*3fc0*/  @!P0 LD.E.128 R92, desc[UR4][R92.64] ;  /* 0x000000045c5c8980 */ /* 0x000f62000c101d00 */
[----:B------:R-:W-:Y:S07]  /*3fd0*/  ISETP.GT.AND P1, PT, R19, RZ, !P0 ;  /* 0x000000ff1300720c */ /* 0x000fee0004724270 */
[----:B------:R1:W3:Y:S01]  /*3fe0*/  @!P0 LD.E.128 R40, desc[UR4][R2.64] ;  /* 0x0000000402288980 */ /* 0x0002e2000c101d00 */
[C---:B----4-:R-:W-:Y:S01]  /*3ff0*/  @!P0 SHF.L.U32 R8, R7.reuse, 0x10, RZ ;  /* 0x0000001007088819 */ /* 0x050fe200000006ff */
[C---:B------:R-:W-:Y:S01]  /*4000*/  @!P0 IMAD.U32 R0, R4.reuse, 0x10000, RZ ;  /* 0x0001000004008824 */ /* 0x040fe200078e00ff */
[----:B------:R-:W-:Y:S02]  /*4010*/  @!P0 LOP3.LUT R22, R7, 0xffff0000, RZ, 0xc0, !PT ;  /* 0xffff000007168812 */ /* 0x000fe400078ec0ff */
[----:B-1----:R-:W-:Y:S02]  /*4020*/  @!P0 LOP3.LUT R2, R4, 0xffff0000, RZ, 0xc0, !PT ;  /* 0xffff000004028812 */ /* 0x002fe400078ec0ff */
[----:B------:R-:W-:Y:S02]  /*4030*/  @!P0 SHF.L.U32 R3, R5, 0x10, RZ ;  /* 0x0000001005038819 */ /* 0x000fe400000006ff */
[C---:B-----5:R-:W-:Y:S01]  /*4040*/  @!P0 SHF.L.U32 R7, R95.reuse, 0x10, RZ ;  /* 0x000000105f078819 */ /* 0x060fe200000006ff */
[----:B------:R-:W-:Y:S01]  /*4050*/  @!P0 IMAD.U32 R24, R94, 0x10000, RZ ;  /* 0x000100005e188824 */ /* 0x000fe200078e00ff */
[----:B------:R-:W-:Y:S01]  /*4060*/  @!P0 LOP3.LUT R21, R95, 0xffff0000, RZ, 0xc0, !PT ;  /* 0xffff00005f158812 */ /* 0x000fe200078ec0ff */
[----:B------:R-:W-:Y:S01]  /*4070*/  @!P0 IMAD.U32 R28, R92, 0x10000, RZ ;  /* 0x000100005c1c8824 */ /* 0x000fe200078e00ff */
[----:B------:R-:W-:Y:S01]  /*4080*/  @!P0 LOP3.LUT R23, R94, 0xffff0000, RZ, 0xc0, !PT ;  /* 0xffff00005e178812 */ /* 0x000fe200078ec0ff */
[----:B------:R-:W-:Y:S01]  /*4090*/  @P1 FADD.FTZ R24, -R24, -RZ ;  /* 0x800000ff18181221 */ /* 0x000fe20000010100 */
[----:B------:R-:W-:Y:S01]  /*40a0*/  @!P0 LOP3.LUT R4, R5, 0xffff0000, RZ, 0xc0, !PT ;  /* 0xffff000005048812 */ /* 0x000fe200078ec0ff */
[----:B------:R-:W-:Y:S01]  /*40b0*/  @P1 FADD.FTZ R21, -R21, -RZ ;  /* 0x800000ff15151221 */ /* 0x000fe20000010100 */
[----:B------:R-:W-:Y:S01]  /*40c0*/  @!P0 LOP3.LUT R27, R92, 0xffff0000, RZ, 0xc0, !PT ;  /* 0xffff00005c1b8812 */ /* 0x000fe200078ec0ff */
[----:B------:R-:W-:Y:S01]  /*40d0*/  @P1 FADD.FTZ R23, -R23, -RZ ;  /* 0x800000ff17171221 */ /* 0x000fe20000010100 */
[C---:B------:R-:W-:Y:S01]  /*40e0*/  @!P0 SHF.L.U32 R26, R93.reuse, 0x10, RZ ;  /* 0x000000105d1a8819 */ /* 0x040fe200000006ff */
[C---:B------:R-:W-:Y:S01]  /*40f0*/  @!P0 IMAD.U32 R5, R6.reuse, 0x10000, RZ ;  /* 0x0001000006058824 */ /* 0x040fe200078e00ff */
[----:B------:R-:W-:Y:S01]  /*4100*/  @!P0 LOP3.LUT R25, R93, 0xffff0000, RZ, 0xc0, !PT ;  /* 0xffff00005d198812 */ /* 0x000fe200078ec0ff */
[----:B------:R-:W-:Y:S01]  /*4110*/  @P1 FADD.FTZ R7, -R7, -RZ ;  /* 0x800000ff07071221 */ /* 0x000fe20000010100 */
[----:B------:R-:W-:Y:S01]  /*4120*/  @!P0 LOP3.LUT R6, R6, 0xffff0000, RZ, 0xc0, !PT ;  /* 0xffff000006068812 */ /* 0x000fe200078ec0ff */
[----:B------:R-:W-:Y:S01]  /*4130*/  @P1 FADD.FTZ R28, -R28, -RZ ;  /* 0x800000ff1c1c1221 */ /* 0x000fe20000010100 */
[----:B---3--:R-:W-:Y:S01]  /*4140*/  @!P0 LOP3.LUT R29, R42, 0xffff0000, RZ, 0xc0, !PT ;  /* 0xffff00002a1d8812 */ /* 0x008fe200078ec0ff */
[----:B------:R-:W-:Y:S01]  /*4150*/  @P1 FADD.FTZ R25, -R25, -RZ ;  /* 0x800000ff19191221 */ /* 0x000fe20000010100 */
[C---:B------:R-:W-:Y:S01]  /*4160*/  @!P0 SHF.L.U32 R30, R43.reuse, 0x10, RZ ;  /* 0x000000102b1e8819 */ /* 0x040fe200000006ff */
[----:B------:R-:W-:Y:S01]  /*4170*/  @!P0 FMUL.FTZ R7, R8, R7 ;  /* 0x0000000708078220 */ /* 0x000fe20000410000 */
[----:B------:R-:W-:Y:S01]  /*4180*/  @!P0 LOP3.LUT R31, R43, 0xffff0000, RZ, 0xc0, !PT ;  /* 0xffff00002b1f8812 */ /* 0x000fe200078ec0ff */
[----:B------:R-:W-:Y:S01]  /*4190*/  @P1 FADD.FTZ R27, -R27, -RZ ;  /* 0x800000ff1b1b1221 */ /* 0x000fe20000010100 */
[----:B------:R-:W-:Y:S01]  /*41a0*/  @P1 FADD.FTZ R26, -R26, -RZ ;  /* 0x800000ff1a1a1221 */ /* 0x000fe20000010100 */
[----:B------:R-:W-:Y:S01]  /*41b0*/  @!P0 FMUL.FTZ R8, R22, R21 ;  /* 0x0000001516088220 */ /* 0x000fe20000410000 */
[----:B--2---:R-:W-:Y:S02]  /*41c0*/  @!P0 IMAD.U32 R21, R36, 0x10000, RZ ;  /* 0x0001000024158824 */ /* 0x004fe400078e00ff */
[----:B------:R-:W-:Y:S01]  /*41d0*/  @!P0 FMUL.FTZ R6, R6, R23 ;  /* 0x0000001706068220 */ /* 0x000fe20000410000 */
[----:B------:R-:W-:Y:S01]  /*41e0*/  @!P0 LOP3.LUT R23, R36, 0xffff0000, RZ, 0xc0, !PT ;  /* 0xffff000024178812 */ /* 0x000fe200078ec0ff */
[----:B------:R-:W-:Y:S02]  /*41f0*/  @!P0 IMAD.U32 R22, R40, 0x10000, RZ ;  /* 0x0001000028168824 */ /* 0x000fe400078e00ff */
[----:B------:R-:W-:Y:S01]  /*4200*/  @!P0 FMUL.FTZ R0, R0, R28 ;  /* 0x0000001c00008220 */ /* 0x000fe20000410000 */
[----:B------:R-:W-:Y:S01]  /*4210*/  @!P0 FMUL.FTZ R5, R5, R24 ;  /* 0x0000001805058220 */ /* 0x000fe20000410000 */
[----:B------:R-:W-:Y:S01]  /*4220*/  @!P0 LOP3.LUT R24, R40, 0xffff0000, RZ, 0xc0, !PT ;  /* 0xffff000028188812 */ /* 0x000fe200078ec0ff */
[----:B------:R-:W-:Y:S01]  /*4230*/  @!P0 FMUL.FTZ R4, R4, R25 ;  /* 0x0000001904048220 */ /* 0x000fe20000410000 */
[----:B------:R-:W-:Y:S01]  /*4240*/  @!P0 SHF.L.U32 R25, R37, 0x10, RZ ;  /* 0x0000001025198819 */ /* 0x000fe200000006ff */
[----:B------:R-:W-:Y:S01]  /*4250*/  @!P0 FMUL.FTZ R2, R2, R27 ;  /* 0x0000001b02028220 */ /* 0x000fe20000410000 */
[----:B------:R-:W-:Y:S01]  /*4260*/  @!P0 LOP3.LUT R27, R41, 0xffff0000, RZ, 0xc0, !PT ;  /* 0xffff0000291b8812 */ /* 0x000fe200078ec0ff */
[----:B------:R-:W-:Y:S01]  /*4270*/  @!P0 FMUL.FTZ R3, R3, R26 ;  /* 0x0000001a03038220 */ /* 0x000fe20000410000 */
[----:B------:R-:W-:Y:S01]  /*4280*/  @!P0 SHF.L.U32 R26, R41, 0x10, RZ ;  /* 0x00000010291a8819 */ /* 0x000fe200000006ff */
[----:B------:R-:W-:Y:S01]  /*4290*/  @!P0 FFMA.FTZ R0, R21, R22, R0 ;  /* 0x0000001615008223 */ /* 0x000fe20000010000 */
[----:B------:R-:W-:Y:S01]  /*42a0*/  @!P0 LOP3.LUT R21, R37, 0xffff0000, RZ, 0xc0, !PT ;  /* 0xffff000025158812 */ /* 0x000fe200078ec0ff */
[----:B------:R-:W-:Y:S01]  /*42b0*/  @!P0 FFMA.FTZ R2, R23, R24, R2 ;  /* 0x0000001817028223 */ /* 0x000fe20000010002 */
[C---:B------:R-:W-:Y:S01]  /*42c0*/  @!P0 LOP3.LUT R23, R38.reuse, 0xffff0000, RZ, 0xc0, !PT ;  /* 0xffff000026178812 */ /* 0x040fe200078ec0ff */
[----:B------:R-:W-:Y:S01]  /*42d0*/  @!P0 IMAD.U32 R22, R38, 0x10000, RZ ;  /* 0x0001000026168824 */ /* 0x000fe200078e00ff */
[----:B------:R-:W-:Y:S01]  /*42e0*/  @!P0 SHF.L.U32 R24, R39, 0x10, RZ ;  /* 0x0000001027188819 */ /* 0x000fe200000006ff */
        /* <DEDUP_REMOVED lines=17> */
.L_x_7950:
[----:B------:R-:W-:Y:S05]  /*4400*/  BSYNC.RECONVERGENT B0 ;  /* 0x0000000000007941 */ /* 0x000fea0003800200 */
.L_x_7949:
[----:B------:R-:W-:Y:S04]  /*4410*/  BSSY.RECONVERGENT B0, `(.L_x_7951) ;  /* 0x0000057000007945 */ /* 0x000fe80003800200 */
[----:B------:R-:W-:Y:S05]  /*4420*/  @P4 BRA `(.L_x_7952) ;  /* 0x0000000400544947 */ /* 0x000fea0003800000 */
[----:B------:R-:W-:Y:S01]  /*4430*/  ISETP.GE.AND P0, PT, R10, R11, PT ;  /* 0x0000000b0a00720c */ /* 0x000fe20003f06270 */
[----:B-1----:R-:W2:Y:S11]  /*4440*/  LD.E.128 R36, desc[UR4][R14.64+0x40] ;  /* 0x000040040e247980 */ /* 0x002eb6000c101d00 */
        /* <DEDUP_REMOVED lines=8> */
[C---:B------:R-:W-:Y:S03]  /*44d0*/  @!P0 IMAD.SHL.U32 R2, R6.reuse, 0x2, RZ ;  /* 0x0000000206028824 */ /* 0x040fe600078e00ff */
[----:B------:R-:W-:Y:S02]  /*44e0*/  @!P0 SHF.L.U64.HI R0, R6, 0x1, R3 ;  /* 0x0000000106008819 */ /* 0x000fe40000010203 */
[----:B------:R-:W-:Y:S01]  /*44f0*/  @!P0 IADD3 R92, P1, PT, R2, R57, RZ ;  /* 0x00000039025c8210 */ /* 0x000fe20007f3e0ff */
[----:B------:R-:W4:Y:S03]  /*4500*/  @!P0 LD.E.128 R4, desc[UR4][R4.64+0x40] ;  /* 0x0000400404048980 */ /* 0x000f26000c101d00 */
[----:B------:R-:W-:Y:S02]  /*4510*/  @!P0 IADD3.X R93, PT, PT, R0, R56, RZ, P1, !PT ;  /* 0x00000038005d8210 */ /* 0x000fe40000ffe4ff */
[----:B------:R-:W-:Y:S04]  /*4520*/  @!P0 IADD3 R2, P1, PT, R2, R59, RZ ;  /* 0x0000003b02028210 */ /* 0x000fe80007f3e0ff */
[----:B------:R-:W5:Y:S01]  /*4530*/  @!P0 LD.E.128 R92, desc[UR4][R92.64] ;  /* 0x000000045c5c8980 */ /* 0x000f62000c101d00 */
[----:B------:R-:W-:Y:S01]  /*4540*/  @!P0 IMAD.X R3, R0, 0x1, R58, P1 ;  /* 0x0000000100038824 */ /* 0x000fe200008e063a */
[----:B------:R-:W-:Y:S06]  /*4550*/  ISETP.GT.AND P1, PT, R19, 0x20, !P0 ;  /* 0x000000201300780c */ /* 0x000fec0004724270 */
[----:B------:R1:W3:Y:S01]  /*4560*/  @!P0 LD.E.128 R40, desc[UR4][R2.64] ;  /* 0x0000000402288980 */ /* 0x0002e2000c101d00 */
[C---:B----4-:R-:W-:Y:S01]  /*4570*/  @!P0 SHF.L.U32 R8, R7.reuse, 0x10, RZ ;  /* 0x0000001007088819 */ /* 0x050fe200000006ff */
[C---:B------:R-:W-:Y:S01]  /*4580*/  @!P0 IMAD.U32 R0, R4.reuse, 0x10000, RZ ;  /* 0x0001000004008824 */ /* 0x040fe200078e00ff */
[----:B------:R-:W-:Y:S02]  /*4590*/  @!P0 LOP3.LUT R22, R7, 0xffff0000, RZ, 0xc0, !PT ;  /* 0xffff000007168812 */ /* 0x000fe400078ec0ff */
[----:B-1----:R-:W-:Y:S02]  /*45a0*/  @!P0 LOP3.LUT R2, R4, 0xffff0000, RZ, 0xc0, !PT ;  /* 0xffff000004028812 */ /* 0x002fe400078ec0ff */
[C---:B------:R-:W-:Y:S02]  /*45b0*/  @!P0 SHF.L.U32 R3, R5.reuse, 0x10, RZ ;  /* 0x0000001005038819 */ /* 0x040fe400000006ff */
[----:B------:R-:W-:Y:S01]  /*45c0*/  @!P0 LOP3.LUT R4, R5, 0xffff0000, RZ, 0xc0, !PT ;  /* 0xffff000005048812 */ /* 0x000fe200078ec0ff */
[----:B-----5:R-:W-:Y:S01]  /*45d0*/  @!P0 IMAD.U32 R24, R94, 0x10000, RZ ;  /* 0x000100005e188824 */ /* 0x020fe200078e00ff */
[C---:B------:R-:W-:Y:S01]  /*45e0*/  @!P0 SHF.L.U32 R7, R95.reuse, 0x10, RZ ;  /* 0x000000105f078819 */ /* 0x040fe200000006ff */
[----:B------:R-:W-:Y:S01]  /*45f0*/  @!P0 IMAD.U32 R5, R6, 0x10000, RZ ;  /* 0x0001000006058824 */ /* 0x000fe200078e00ff */
[----:B------:R-:W-:Y:S01]  /*4600*/  @!P0 LOP3.LUT R21, R95, 0xffff0000, RZ, 0xc0, !PT ;  /* 0xffff00005f158812 */ /* 0x000fe200078ec0ff */
[----:B------:R-:W-:Y:S01]  /*4610*/  @P1 FADD.FTZ R24, -R24, -RZ ;  /* 0x800000ff18181221 */ /* 0x000fe20000010100 */
[----:B------:R-:W-:Y:S01]  /*4620*/  @!P0 LOP3.LUT R23, R94, 0xffff0000, RZ, 0xc0, !PT ;  /* 0xffff00005e178812 */ /* 0x000fe200078ec0ff */
        /* <DEDUP_REMOVED lines=53> */
.L_x_7952:
[----:B------:R-:W-:Y:S05]  /*4980*/  BSYNC.RECONVERGENT B0 ;  /* 0x0000000000007941 */ /* 0x000fea0003800200 */
.L_x_7951:
[----:B------:R-:W-:Y:S05]  /*4990*/  @P3 BRA `(.L_x_7948) ;  /* 0x0000000400543947 */ /* 0x000fea0003800000 */
[----:B------:R-:W-:Y:S01]  /*49a0*/  ISETP.GE.AND P0, PT, R9, R11, PT ;  /* 0x0000000b0900720c */ /* 0x000fe20003f06270 */
[----:B-12---:R-:W2:Y:S11]  /*49b0*/  LD.E.128 R36, desc[UR4][R14.64+0x80] ;  /* 0x000080040e247980 */ /* 0x006eb6000c101d00 */
        /* <DEDUP_REMOVED lines=83> */
.L_x_7948:
[----:B------:R-:W-:Y:S05]  /*4ef0*/  BSYNC.RECONVERGENT B1 ;  /* 0x0000000000017941 */ /* 0x000fea0003800200 */
.L_x_7947:
[----:B------:R-:W-:Y:S04]  /*4f00*/  BSSY.RECONVERGENT B1, `(.L_x_7953) ;  /* 0x000010f000017945 */ /* 0x000fe80003800200 */
[----:B------:R-:W-:Y:S05]  /*4f10*/  @!P2 BRA `(.L_x_7954) ;  /* 0x000000100034a947 */ /* 0x000fea0003800000 */
[----:B-----5:R-:W-:Y:S01]  /*4f20*/  ISETP.GE.AND P4, PT, R12, R32, PT ;  /* 0x000000200c00720c */ /* 0x020fe20003f86270 */
        /* <DEDUP_REMOVED lines=9> */
[----:B-12-4-:R-:W2:Y:S11]  /*4fc0*/  LD.E.128 R36, desc[UR4][R22.64] ;  /* 0x0000000416247980 */ /* 0x016eb6000c101d00 */
        /* <DEDUP_REMOVED lines=9> */
[----:B------:R-:W4:Y:S02]  /*5060*/  @!P0 LD.E.128 R4, desc[UR4][R4.64] ;  /* 0x0000000404048980 */ /* 0x000f24000c101d00 */
[----:B------:R-:W-:Y:S02]  /*5070*/  @!P0 SHF.L.U64.HI R0, R3, 0x1, R0 ;  /* 0x0000000103008819 */ /* 0x000fe40000010200 */
[----:B------:R-:W-:Y:S04]  /*5080*/  @!P0 IADD3 R96, P1, PT, R2, R57, RZ ;  /* 0x0000003902608210 */ /* 0x000fe80007f3e0ff */
[----:B------:R-:W-:Y:S02]  /*5090*/  @!P0 IADD3.X R97, PT, PT, R0, R56, RZ, P1, !PT ;  /* 0x0000003800618210 */ /* 0x000fe40000ffe4ff */
[----:B------:R-:W-:Y:S04]  /*50a0*/  @!P0 IADD3 R2, P1, PT, R2, R59, RZ ;  /* 0x0000003b02028210 */ /* 0x000fe80007f3e0ff */
[----:B------:R-:W5:Y:S01]  /*50b0*/  @!P0 LD.E.128 R96, desc[UR4][R96.64] ;  /* 0x0000000460608980 */ /* 0x000f62000c101d00 */
[----:B------:R-:W-:Y:S01]  /*50c0*/  @!P0 IMAD.X R3, R0, 0x1, R58, P1 ;  /* 0x0000000100038824 */ /* 0x000fe200008e063a */
[----:B------:R-:W-:Y:S06]  /*50d0*/  ISETP.GT.AND P1, PT, R19, RZ, !P0 ;  /* 0x000000ff1300720c */ /* 0x000fec0004724270 */
[----:B------:R1:W3:Y:S01]  /*50e0*/  @!P0 LD.E.128 R40, desc[UR4][R2.64] ;  /* 0x0000000402288980 */ /* 0x0002e2000c101d00 */
[C---:B----4-:R-:W-:Y:S01]  /*50f0*/  @!P0 SHF.L.U32 R8, R7.reuse, 0x10, RZ ;  /* 0x0000001007088819 */ /* 0x050fe200000006ff */
[C---:B------:R-:W-:Y:S01]  /*5100*/  @!P0 IMAD.U32 R0, R4.reuse, 0x10000, RZ ;  /* 0x0001000004008824 */ /* 0x040fe200078e00ff */
[----:B------:R-:W-:Y:S02]  /*5110*/  @!P0 LOP3.LUT R24, R7, 0xffff0000, RZ, 0xc0, !PT ;  /* 0xffff000007188812 */ /* 0x000fe400078ec0ff */
[----:B-1----:R-:W-:Y:S02]  /*5120*/  @!P0 LOP3.LUT R2, R4, 0xffff0000, RZ, 0xc0, !PT ;  /* 0xffff000004028812 */ /* 0x002fe400078ec0ff */
[C---:B------:R-:W-:Y:S02]  /*5130*/  @!P0 SHF.L.U32 R3, R5.reuse, 0x10, RZ ;  /* 0x0000001005038819 */ /* 0x040fe400000006ff */
[----:B------:R-:W-:Y:S01]  /*5140*/  @!P0 LOP3.LUT R4, R5, 0xffff0000, RZ, 0xc0, !PT ;  /* 0xffff000005048812 */ /* 0x000fe200078ec0ff */
[C---:B------:R-:W-:Y:S01]  /*5150*/  @!P0 IMAD.U32 R5, R6.reuse, 0x10000, RZ ;  /* 0x0001000006058824 */ /* 0x040fe200078e00ff */
[----:B------:R-:W-:Y:S02]  /*5160*/  @!P0 LOP3.LUT R6, R6, 0xffff0000, RZ, 0xc0, !PT ;  /* 0xffff000006068812 */ /* 0x000fe400078ec0ff */
        /* <DEDUP_REMOVED lines=12> */
[----:B---3--:R-:W-:Y:S01]  /*5230*/  @!P0 LOP3.LUT R31, R42, 0xffff0000, RZ, 0xc0, !PT ;  /* 0xffff00002a1f8812 */ /* 0x008fe200078ec0ff */
[----:B------:R-:W-:Y:S01]  /*5240*/  @P1 FADD.FTZ R30, -R30, -RZ ;  /* 0x800000ff1e1e1221 */ /* 0x000fe20000010100 */
[----:B------:R-:W-:Y:S01]  /*5250*/  @!P0 SHF.L.U32 R32, R43, 0x10, RZ ;  /* 0x000000102b208819 */ /* 0x000fe200000006ff */
[----:B------:R-:W-:Y:S01]  /*5260*/  @P1 FADD.FTZ R27, -R27, -RZ ;  /* 0x800000ff1b1b1221 */ /* 0x000fe20000010100 */
[----:B------:R-:W-:Y:S01]  /*5270*/  @!P0 LOP3.LUT R33, R43, 0xffff0000, RZ, 0xc0, !PT ;  /* 0xffff00002b218812 */ /* 0x000fe200078ec0ff */
[----:B------:R-:W-:Y:S01]  /*5280*/  @!P0 FMUL.FTZ R7, R8, R7 ;  /* 0x0000000708078220 */ /* 0x000fe20000410000 */
        /* <DEDUP_REMOVED lines=39> */
.L_x_7956:
[----:B------:R-:W-:Y:S05]  /*5500*/  BSYNC.RECONVERGENT B0 ;  /* 0x0000000000007941 */ /* 0x000fea0003800200 */
.L_x_7955:
[----:B------:R-:W-:Y:S04]  /*5510*/  BSSY.RECONVERGENT B0, `(.L_x_7957) ;  /* 0x0000057000007945 */ /* 0x000fe80003800200 */
[----:B------:R-:W-:Y:S05]  /*5520*/  @P3 BRA `(.L_x_7958) ;  /* 0x0000000400543947 */ /* 0x000fea0003800000 */
[----:B------:R-:W-:Y:S01]  /*5530*/  ISETP.GE.AND P0, PT, R10, R11, PT ;  /* 0x0000000b0a00720c */ /* 0x000fe20003f06270 */
[----:B-12-4-:R-:W2:Y:S11]  /*5540*/  LD.E.128 R36, desc[UR4][R22.64+0x40] ;  /* 0x0000400416247980 */ /* 0x016eb6000c101d00 */
        /* <DEDUP_REMOVED lines=83> */
.L_x_7958:
[----:B------:R-:W-:Y:S05]  /*5a80*/  BSYNC.RECONVERGENT B0 ;  /* 0x0000000000007941 */ /* 0x000fea0003800200 */
.L_x_7957:
[----:B------:R-:W-:Y:S05]  /*5a90*/  @P2 BRA `(.L_x_7954) ;  /* 0x0000000400542947 */ /* 0x000fea0003800000 */
[----:B------:R-:W-:Y:S01]  /*5aa0*/  ISETP.GE.AND P0, PT, R9, R11, PT ;  /* 0x0000000b0900720c */ /* 0x000fe20003f06270 */
[----:B------:R-:W5:Y:S11]  /*5ab0*/  LD.E.128 R28, desc[UR4][R22.64+0x80] ;  /* 0x00008004161c7980 */ /* 0x000f76000c101d00 */
        /* <DEDUP_REMOVED lines=10> */
[----:B------:R-:W-:Y:S03]  /*5b60*/  @!P0 IADD3 R40, P1, PT, R2, R57, RZ ;  /* 0x0000003902288210 */ /* 0x000fe60007f3e0ff */
[----:B------:R-:W3:Y:S01]  /*5b70*/  @!P0 LD.E.128 R4, desc[UR4][R4.64+0x80] ;  /* 0x0000800404048980 */ /* 0x000ee2000c101d00 */
[----:B------:R-:W-:Y:S02]  /*5b80*/  @!P0 IADD3.X R41, PT, PT, R0, R56, RZ, P1, !PT ;  /* 0x0000003800298210 */ /* 0x000fe40000ffe4ff */
[----:B------:R-:W-:Y:S05]  /*5b90*/  @!P0 IADD3 R2, P1, PT, R2, R59, RZ ;  /* 0x0000003b02028210 */ /* 0x000fea0007f3e0ff */
[----:B------:R-:W5:Y:S01]  /*5ba0*/  @!P0 LD.E.128 R40, desc[UR4][R40.64+0x80] ;  /* 0x0000800428288980 */ /* 0x000f62000c101d00 */
[----:B------:R-:W-:Y:S01]  /*5bb0*/  @!P0 IMAD.X R3, R0, 0x1, R58, P1 ;  /* 0x0000000100038824 */ /* 0x000fe200008e063a */
[----:B------:R-:W-:Y:S06]  /*5bc0*/  ISETP.GT.AND P1, PT, R19, 0x40, !P0 ;  /* 0x000000401300780c */ /* 0x000fec0004724270 */
[----:B-12-4-:R1:W2:Y:S01]  /*5bd0*/  @!P0 LD.E.128 R36, desc[UR4][R2.64+0x80] ;  /* 0x0000800402248980 */ /* 0x0162a2000c101d00 */
[C---:B---3--:R-:W-:Y:S01]  /*5be0*/  @!P0 SHF.L.U32 R8, R7.reuse, 0x10, RZ ;  /* 0x0000001007088819 */ /* 0x048fe200000006ff */
        /* <DEDUP_REMOVED lines=20> */
[----:B--2---:R-:W-:Y:S01]  /*5d30*/  @!P0 LOP3.LUT R25, R38, 0xffff0000, RZ, 0xc0, !PT ;  /* 0xffff000026198812 */ /* 0x004fe200078ec0ff */
[----:B------:R-:W-:Y:S01]  /*5d40*/  @P1 FADD.FTZ R21, -R21, -RZ ;  /* 0x800000ff15151221 */ /* 0x000fe20000010100 */
[C---:B------:R-:W-:Y:S01]  /*5d50*/  @!P0 SHF.L.U32 R26, R39.reuse, 0x10, RZ ;  /* 0x00000010271a8819 */ /* 0x040fe200000006ff */
[----:B------:R-:W-:Y:S01]  /*5d60*/  @!P0 FMUL.FTZ R7, R8, R7 ;  /* 0x0000000708078220 */ /* 0x000fe20000410000 */
[----:B------:R-:W-:Y:S01]  /*5d70*/  @!P0 LOP3.LUT R27, R39, 0xffff0000, RZ, 0xc0, !PT ;  /* 0xffff0000271b8812 */ /* 0x000fe200078ec0ff */
[----:B------:R-:W-:Y:S01]  /*5d80*/  @P1 FADD.FTZ R23, -R23, -RZ ;  /* 0x800000ff17171221 */ /* 0x000fe20000010100 */
[----:B------:R-:W-:Y:S01]  /*5d90*/  @P1 FADD.FTZ R22, -R22, -RZ ;  /* 0x800000ff16161221 */ /* 0x000fe20000010100 */
[----:B------:R-:W-:Y:S01]  /*5da0*/  @!P0 FMUL.FTZ R8, R18, R11 ;  /* 0x0000000b12088220 */ /* 0x000fe20000410000 */
[----:B------:R-:W-:Y:S02]  /*5db0*/  @!P0 IMAD.U32 R11, R28, 0x10000, RZ ;  /* 0x000100001c0b8824 */ /* 0x000fe400078e00ff */
        /* <DEDUP_REMOVED lines=35> */
.L_x_7954:
[----:B------:R-:W-:Y:S05]  /*5ff0*/  BSYNC.RECONVERGENT B1 ;  /* 0x0000000000017941 */ /* 0x000fea0003800200 */
.L_x_7953:
[----:B------:R-:W-:Y:S01]  /*6000*/  MOV R5, R58 ;  /* 0x0000003a00057202 */ /* 0x000fe20000000f00 */
[----:B------:R-:W3:Y:S01]  /*6010*/  LD.E R0, desc[UR4][R84.64+0xd0] ;  /* 0x0000d00454007980 */ /* 0x000ee2000c101900 */
[----:B------:R-:W-:Y:S01]  /*6020*/  MOV R3, R56 ;  /* 0x0000003800037202 */ /* 0x000fe20000000f00 */
[----:B------:R-:W-:Y:S02]  /*6030*/  IMAD.MOV.U32 R4, RZ, RZ, R59 ;  /* 0x000000ffff047224 */ /* 0x000fe400078e003b */
[----:B------:R-:W-:Y:S02]  /*6040*/  IMAD.MOV.U32 R2, RZ, RZ, R57 ;  /* 0x000000ffff027224 */ /* 0x000fe400078e0039 */
[----:B---3--:R-:W-:Y:S05]  /*6050*/  IMAD.U32 R0, R0, -0x20, RZ ;  /* 0xffffffe000007824 */ /* 0x008fea00078e00ff */
[C---:B------:R-:W-:Y:S02]  /*6060*/  LEA R59, P1, R0.reuse, R4, 0x1 ;  /* 0x00000004003b7211 */ /* 0x040fe400078208ff */
[C---:B------:R-:W-:Y:S02]  /*6070*/  LEA R57, P0, R0.reuse, R2, 0x1 ;  /* 0x0000000200397211 */ /* 0x040fe400078008ff */
[C---:B------:R-:W-:Y:S02]  /*6080*/  LEA.HI.X.SX32 R58, R0.reuse, R5, 0x1, P1 ;  /* 0x00000005003a7211 */ /* 0x040fe400008f0eff */
[----:B------:R-:W-:Y:S09]  /*6090*/  LEA.HI.X.SX32 R56, R0, R3, 0x1, P0 ;  /* 0x0000000300387211 */ /* 0x000ff200000f0eff */
.L_x_7933:
[----:B------:R-:W-:Y:S05]  /*60a0*/  BSYNC.RECONVERGENT B2 ;  /* 0x0000000000027941 */ /* 0x000fea0003800200 */
.L_x_7929:
[----:B------:R-:W-:Y:S01]  /*60b0*/  ISETP.NE.U32.AND P3, PT, R150, RZ, PT ;  /* 0x000000ff9600720c */ /* 0x000fe20003f65070 */
[----:B-1234-:R-:W2:Y:S01]  /*60c0*/  LD.E R4, desc[UR4][R84.64+0x128] ;  /* 0x0001280454047980 */ /* 0x01eea2000c101900 */
        /* <DEDUP_REMOVED lines=14> */
[----:B------:R-:W-:Y:S02]  /*61b0*/  @!P3 IADD3 R2, P0, PT, R80, R2, RZ ;  /* 0x000000025002b210 */ /* 0x000fe40007f1e0ff */
[----:B------:R-:W-:Y:S02]  /*61c0*/  @!P3 SHF.R.S64 R5, R5, 0x1f, R0 ;  /* 0x0000001f0505b819 */ /* 0x000fe40000001000 */
[----:B------:R-:W-:Y:S01]  /*61d0*/  @!P3 LEA.HI.X.SX32 R3, R3, R81, 0x1, P0 ;  /* 0x000000510303b211 */ /* 0x000fe200000f0eff */
[----:B------:R-:W-:Y:S01]  /*61e0*/  @!P3 IMAD.MOV.U32 R80, RZ, RZ, R2 ;  /* 0x000000ffff50b224 */ /* 0x000fe200078e0002 */
[----:B------:R-:W-:Y:S02]  /*61f0*/  IADD3 R14, P2, PT, R14, R6, RZ ;  /* 0x000000060e0e7210 */ /* 0x000fe40007f5e0ff */
[----:B------:R-:W-:Y:S01]  /*6200*/  @!P3 IADD3 R61, P1, PT, R5, R61, RZ ;  /* 0x0000003d053db210 */ /* 0x000fe20007f3e0ff */
[----:B------:R-:W-:Y:S01]  /*6210*/  @!P3 IMAD.MOV.U32 R81, RZ, RZ, R3 ;  /* 0x000000ffff51b224 */ /* 0x000fe200078e0003 */
[----:B------:R-:W-:Y:S02]  /*6220*/  LEA.HI.X.SX32 R15, R4, R15, 0x1, P2 ;  /* 0x0000000f040f7211 */ /* 0x000fe400010f0eff */
[----:B------:R-:W-:Y:S01]  /*6230*/  @!P3 LEA.HI.X.SX32 R60, R0, R60, 0x1, P1 ;  /* 0x0000003c003cb211 */ /* 0x000fe200008f0eff */
[----:B------:R-:W-:Y:S08]  /*6240*/  @!P3 BRA `(.L_x_7960) ;  /* 0x000000040034b947 */ /* 0x000ff00003800000 */
[----:B------:R-:W-:Y:S11]  /*6250*/  ISETP.GT.AND P0, PT, R67, R50, PT ;  /* 0x000000324300720c */ /* 0x000ff60003f04270 */
[----:B------:R-:W-:Y:S02]  /*6260*/  @!UPT UIADD3 URZ, UPT, UPT, URZ, URZ, URZ ;  /* 0x000000fffffff290 */ /* 0x000fe4000fffe0ff */
[----:B------:R-:W-:Y:S05]  /*6270*/  @!P0 BRA `(.L_x_7960) ;  /* 0x0000000400288947 */ /* 0x000fea0003800000 */
[----:B------:R-:W2:Y:S01]  /*6280*/  LD.E R2, desc[UR4][R84.64+0x170] ;  /* 0x0001700454027980 */ /* 0x000ea2000c101900 */
[----:B------:R-:W-:Y:S02]  /*6290*/  MOV R18, RZ ;  /* 0x000000ff00127202 */ /* 0x000fe40000000f00 */
[----:B------:R-:W-:Y:S01]  /*62a0*/  IABS R3, R71 ;  /* 0x0000004700037213 */ /* 0x000fe20000000000 */
[----:B------:R-:W3:Y:S01]  /*62b0*/  LD.E.64 R24, desc[UR4][R84.64+0x40] ;  /* 0x0000400454187980 */ /* 0x000ee2000c101b00 */
[----:B------:R-:W-:Y:S05]  /*62c0*/  IABS R6, R74 ;  /* 0x0000004a00067213 */ /* 0x000fea0000000000 */
[----:B------:R-:W4:Y:S06]  /*62d0*/  LD.E.64 R22, desc[UR4][R84.64+0x20] ;  /* 0x0000200454167980 */ /* 0x000f2c000c101b00 */
[----:B------:R-:W4:Y:S01]  /*62e0*/  LD.E.64 R20, desc[UR4][R84.64+0x28] ;  /* 0x0000280454147980 */ /* 0x000f22000c101b00 */
[-C--:B--2---:R-:W-:Y:S02]  /*62f0*/  IABS R7, R2.reuse ;  /* 0x0000000200077213 */ /* 0x084fe40000000000 */
[----:B------:R-:W-:Y:S02]  /*6300*/  IABS R5, R2 ;  /* 0x0000000200057213 */ /* 0x000fe40000000000 */
[----:B------:R-:W1:Y:S03]  /*6310*/  I2F.RP R0, R7 ;  /* 0x0000000700007306 */ /* 0x000e660000209400 */
[----:B------:R-:W-:Y:S07]  /*6320*/  IMAD.MOV R5, RZ, RZ, -R5 ;  /* 0x000000ffff057224 */ /* 0x000fee00078e0a05 */
[----:B-1----:R-:W1:Y:S02]  /*6330*/  MUFU.RCP R0, R0 ;  /* 0x0000000000007308 */ /* 0x002e640000001000 */
[----:B-1----:R-:W-:Y:S08]  /*6340*/  VIADD R0, R0, 0xffffffe ;  /* 0x0ffffffe00007836 */ /* 0x002ff00000000000 */
[----:B------:R-:W1:Y:S02]  /*6350*/  F2I.FTZ.U32.TRUNC.NTZ R19, R0 ;  /* 0x0000000000137305 */ /* 0x000e64000021f000 */
[--C-:B-1----:R-:W-:Y:S04]  /*6360*/  IMAD.MOV R4, RZ, RZ, -R19.reuse ;  /* 0x000000ffff047224 */ /* 0x102fe800078e0a13 */
[----:B------:R-:W-:Y:S04]  /*6370*/  IMAD R4, R4, R7, RZ ;  /* 0x0000000704047224 */ /* 0x000fe800078e02ff */
[----:B------:R-:W-:Y:S02]  /*6380*/  IMAD.HI.U32 R4, R19, R4, R18 ;  /* 0x0000000413047227 */ /* 0x000fe400078e0012 */
[----:B------:R-:W2:Y:S04]  /*6390*/  LD.E.64 R18, desc[UR4][R84.64+0x38] ;  /* 0x0000380454127980 */ /* 0x000ea8000c101b00 */
[----:B------:R-:W-:Y:S04]  /*63a0*/  IMAD.HI.U32 R0, R4, R3, RZ ;  /* 0x0000000304007227 */ /* 0x000fe800078e00ff */
[----:B------:R-:W-:Y:S02]  /*63b0*/  IMAD R3, R0, R5, R3 ;  /* 0x0000000500037224 */ /* 0x000fe400078e0203 */
[----:B------:R-:W-:Y:S03]  /*63c0*/  IMAD.HI.U32 R4, R4, R6, RZ ;  /* 0x0000000604047227 */ /* 0x000fe600078e00ff */
[C---:B------:R-:W-:Y:S01]  /*63d0*/  ISETP.GT.U32.AND P0, PT, R7.reuse, R3, PT ;  /* 0x000000030700720c */ /* 0x040fe20003f04070 */
[----:B------:R-:W-:Y:S01]  /*63e0*/  IMAD R6, R4, R5, R6 ;  /* 0x0000000504067224 */ /* 0x000fe200078e0206 */
[----:B------:R-:W-:Y:S04]  /*63f0*/  LOP3.LUT R5, R74, R2, RZ, 0x3c, !PT ;  /* 0x000000024a057212 */ /* 0x000fe800078e3cff */
[----:B------:R-:W-:Y:S02]  /*6400*/  ISETP.GT.U32.AND P3, PT, R7, R6, PT ;  /* 0x000000060700720c */ /* 0x000fe40003f64070 */
[----:B------:R-:W-:Y:S05]  /*6410*/  ISETP.GE.AND P2, PT, R5, RZ, PT ;  /* 0x000000ff0500720c */ /* 0x000fea0003f46270 */
[----:B------:R-:W-:Y:S02]  /*6420*/  @!P0 IMAD.IADD R3, R3, 0x1, -R7 ;  /* 0x0000000103038824 */ /* 0x000fe400078e0a07 */
[----:B------:R-:W-:Y:S01]  /*6430*/  @!P0 VIADD R0, R0, 0x1 ;  /* 0x0000000100008836 */ /* 0x000fe20000000000 */
[----:B------:R-:W-:Y:S02]  /*6440*/  ISETP.NE.AND P0, PT, R2, RZ, PT ;  /* 0x000000ff0200720c */ /* 0x000fe40003f05270 */
[-C--:B------:R-:W-:Y:S01]  /*6450*/  ISETP.GE.U32.AND P4, PT, R3, R7.reuse, PT ;  /* 0x000000070300720c */ /* 0x080fe20003f86070 */
[----:B------:R-:W-:Y:S01]  /*6460*/  @!P3 VIADD R4, R4, 0x1 ;  /* 0x000000010404b836 */ /* 0x000fe20000000000 */
[-C--:B------:R-:W-:Y:S02]  /*6470*/  @!P3 IADD3 R6, PT, PT, R6, -R7.reuse, RZ ;  /* 0x800000070606b210 */ /* 0x080fe40007ffe0ff */
[-C--:B------:R-:W-:Y:S02]  /*6480*/  LOP3.LUT R3, R71, R2.reuse, RZ, 0x3c, !PT ;  /* 0x0000000247037212 */ /* 0x080fe400078e3cff */
[----:B------:R-:W-:Y:S02]  /*6490*/  ISETP.GE.U32.AND P5, PT, R6, R7, PT ;  /* 0x000000070600720c */ /* 0x000fe40003fa6070 */
[----:B------:R-:W-:Y:S02]  /*64a0*/  ISETP.GE.AND P1, PT, R3, RZ, PT ;  /* 0x000000ff0300720c */ /* 0x000fe40003f26270 */
[----:B------:R-:W-:Y:S03]  /*64b0*/  LOP3.LUT R3, RZ, R2, RZ, 0x33, !PT ;  /* 0x00000002ff037212 */ /* 0x000fe600078e33ff */
[----:B------:R-:W-:Y:S06]  /*64c0*/  @P4 IADD3 R0, PT, PT, R0, 0x1, RZ ;  /* 0x0000000100004810 */ /* 0x000fec0007ffe0ff */
[----:B------:R-:W-:Y:S02]  /*64d0*/  @P5 VIADD R4, R4, 0x1 ;  /* 0x0000000104045836 */ /* 0x000fe40000000000 */
[----:B------:R-:W-:Y:S03]  /*64e0*/  @!P1 IMAD.MOV R0, RZ, RZ, -R0 ;  /* 0x000000ffff009224 */ /* 0x000fe600078e0a00 */
[----:B------:R-:W-:Y:S02]  /*64f0*/  @!P2 IADD3 R4, PT, PT, -R4, RZ, RZ ;  /* 0x000000ff0404a210 */ /* 0x000fe40007ffe1ff */
[C---:B------:R-:W-:Y:S02]  /*6500*/  SEL R0, R3.reuse, R0, !P0 ;  /* 0x0000000003007207 */ /* 0x040fe40004000000 */
[----:B------:R-:W-:Y:S02]  /*6510*/  SEL R3, R3, R4, !P0 ;  /* 0x0000000403037207 */ /* 0x000fe40004000000 */
[CC--:B------:R-:W-:Y:S02]  /*6520*/  LEA R4, P1, R0.reuse, R148.reuse, 0x2 ;  /* 0x0000009400047211 */ /* 0x0c0fe400078210ff */
[C---:B------:R-:W-:Y:S02]  /*6530*/  LEA R6, P0, R3.reuse, R148, 0x2 ;  /* 0x0000009403067211 */ /* 0x040fe400078010ff */
[-C--:B------:R-:W-:Y:S01]  /*6540*/  LEA.HI.X.SX32 R5, R0, R149.reuse, 0x2, P1 ;  /* 0x0000009500057211 */ /* 0x080fe200008f16ff */
[C---:B------:R-:W-:Y:S01]  /*6550*/  IMAD.IADD R0, R3.reuse, 0x1, -R0 ;  /* 0x0000000103007824 */ /* 0x040fe200078e0a00 */
[----:B------:R-:W-:Y:S03]  /*6560*/  LEA.HI.X.SX32 R7, R3, R149, 0x2, P0 ;  /* 0x0000009503077211 */ /* 0x000fe600000f16ff */
[----:B------:R-:W-:Y:S01]  /*6570*/  IMAD R0, R0, R2, -0x40 ;  /* 0xffffffc000007424 */ /* 0x000fe200078e0202 */
[----:B------:R-:W4:Y:S03]  /*6580*/  LD.E R5, desc[UR4][R4.64] ;  /* 0x0000000404057980 */ /* 0x000f26000c101900 */
[-C--:B---3--:R-:W-:Y:S01]  /*6590*/  IMAD R3, R25, R0.reuse, RZ ;  /* 0x0000000019037224 */ /* 0x088fe200078e02ff */
[----:B------:R-:W-:Y:S01]  /*65a0*/  SHF.R.S32.HI R2, RZ, 0x1f, R0 ;  /* 0x0000001fff027819 */ /* 0x000fe20000011400 */
[C---:B-----5:R-:W-:Y:S01]  /*65b0*/  IMAD.WIDE.U32 R26, R24.reuse, R0, RZ ;  /* 0x00000000181a7225 */ /* 0x060fe200078e00ff */
[----:B------:R-:W4:Y:S03]  /*65c0*/  LD.E R4, desc[UR4][R6.64] ;  /* 0x0000000406047980 */ /* 0x000f26000c101900 */
[----:B----4-:R-:W-:Y:S02]  /*65d0*/  IMAD.IADD R6, R5, 0x1, -R4 ;  /* 0x0000000105067824 */ /* 0x010fe400078e0a04 */
[----:B------:R-:W-:Y:S02]  /*65e0*/  IMAD R4, R24, R2, R3 ;  /* 0x0000000218047224 */ /* 0x000fe400078e0203 */
[-C--:B------:R-:W-:Y:S01]  /*65f0*/  IMAD R3, R23, R6.reuse, RZ ;  /* 0x0000000617037224 */ /* 0x080fe200078e02ff */
[----:B------:R-:W-:Y:S01]  /*6600*/  SHF.R.S32.HI R5, RZ, 0x1f, R6 ;  /* 0x0000001fff057819 */ /* 0x000fe20000011406 */
[C---:B------:R-:W-:Y:S01]  /*6610*/  IMAD.WIDE.U32 R24, R22.reuse, R6, RZ ;  /* 0x0000000616187225 */ /* 0x040fe200078e00ff */
[----:B------:R-:W-:Y:S03]  /*6620*/  IADD3 R23, PT, PT, R27, R4, RZ ;  /* 0x000000041b177210 */ /* 0x000fe60007ffe0ff */
[----:B------:R-:W-:Y:S01]  /*6630*/  IMAD R3, R22, R5, R3 ;  /* 0x0000000516037224 */ /* 0x000fe200078e0203 */
[----:B------:R-:W-:Y:S03]  /*6640*/  MOV R22, R26 ;  /* 0x0000001a00167202 */ /* 0x000fe60000000f00 */
[----:B------:R-:W-:Y:S02]  /*6650*/  IMAD.IADD R25, R25, 0x1, R3 ;  /* 0x0000000119197824 */ /* 0x000fe400078e0203 */
[----:B------:R-:W-:Y:S04]  /*6660*/  IMAD.WIDE.U32 R22, R6, R20, R22 ;  /* 0x0000001406167225 */ /* 0x000fe800078e0016 */
[----:B------:R-:W-:Y:S01]  /*6670*/  IMAD R6, R21, R6, RZ ;  /* 0x0000000615067224 */ /* 0x000fe200078e02ff */
[----:B------:R-:W-:Y:S01]  /*6680*/  LEA R61, P1, R22, R61, 0x1 ;  /* 0x0000003d163d7211 */ /* 0x000fe200078208ff */
[----:B--2---:R-:W-:Y:S02]  /*6690*/  IMAD R3, R19, R0, RZ ;  /* 0x0000000013037224 */ /* 0x004fe400078e02ff */
        /* <DEDUP_REMOVED lines=8> */
.L_x_7960:
[----:B------:R-:W-:Y:S05]  /*6720*/  BSYNC.RECONVERGENT B0 ;  /* 0x0000000000007941 */ /* 0x000fea0003800200 */
.L_x_7959:
[----:B------:R-:W-:Y:S11]  /*6730*/  ISETP.GT.AND P0, PT, R67, R50, PT ;  /* 0x000000324300720c */ /* 0x000ff60003f04270 */
[----:B------:R-:W-:Y:S02]  /*6740*/  @!UPT UIADD3 URZ, UPT, UPT, URZ, URZ, URZ ;  /* 0x000000fffffff290 */ /* 0x000fe4000fffe0ff */
[----:B------:R-:W-:Y:S05]  /*6750*/  @P0 BRA `(.L_x_7961) ;  /* 0xffffffbc00400947 */ /* 0x000fea000383ffff */
.L_x_7924:
        /* <DEDUP_REMOVED lines=29> */
.L_x_7966:
[----:B------:R3:W-:Y:S02]  /*6930*/  STS.128 [R90+0x2000], RZ ;  /* 0x002000ff5a007388 */ /* 0x0007e40000000c00 */
.L_x_7965:
[----:B------:R-:W-:Y:S05]  /*6940*/  BSYNC.RECONVERGENT B0 ;  /* 0x0000000000007941 */ /* 0x000fea0003800200 */
.L_x_7964:
        /* <DEDUP_REMOVED lines=24> */
.L_x_7968:
[----:B------:R1:W-:Y:S01]  /*6ad0*/  STS.128 [R90+0x2800], RZ ;  /* 0x002800ff5a007388 */ /* 0x0003e20000000c00 */
[----:B------:R-:W-:Y:S05]  /*6ae0*/  BRA `(.L_x_7967) ;  /* 0x0000003800d47947 */ /* 0x000fea0003800000 */
.L_x_7963:
[----:B------:R-:W2:Y:S01]  /*6af0*/  LD.E.64 R2, desc[UR4][R84.64+0xf0] ;  /* 0x0000f00454027980 */ /* 0x000ea2000c101b00 */
[----:B------:R-:W-:-:S03]  /*6b00*/  IMAD.MOV.U32 R4, RZ, RZ, RZ ;  /* 0x000000ffff047224 */ /* 0x000fc600078e00ff */
[----:B------:R1:W5:Y:S04]  /*6b10*/  LD.E.64 R34, desc[UR4][R84.64+0x148] ;  /* 0x0001480454227980 */ /* 0x000368000c101b00 */
[----:B-----5:R1:W5:Y:S01]  /*6b20*/  LD.E.64 R32, desc[UR4][R84.64+0x150] ;  /* 0x0001500454207980 */ /* 0x020362000c101b00 */
[----:B--2---:R-:W-:-:S04]  /*6b30*/  ISETP.NE.U32.AND P1, PT, R2, RZ, PT ;  /* 0x000000ff0200720c */ /* 0x004fc80003f25070 */
[----:B------:R-:W-:-:S13]  /*6b40*/  ISETP.NE.AND.EX P1, PT, R3, RZ, PT, P1 ;  /* 0x000000ff0300720c */ /* 0x000fda0003f25310 */
[----:B------:R-:W-:Y:S02]  /*6b50*/  @P1 IADD3 R66, P0, PT, R2, R66, RZ ;  /* 0x0000004202421210 */ /* 0x000fe40007f1e0ff */
[----:B------:R-:W2:Y:S03]  /*6b60*/  LD.E.U8 R2, desc[UR4][R84.64+0x1b3] ;  /* 0x0001b30454027980 */ /* 0x000ea6000c101100 */
[----:B------:R-:W-:-:S05]  /*6b70*/  @P1 IMAD.X R67, R3, 0x1, R65, P0 ;  /* 0x0000000103431824 */ /* 0x000fca00000e0641 */
[----:B------:R-:W3:Y:S01]  /*6b80*/  @P1 LD.E R4, desc[UR4][R66.64] ;  /* 0x0000000442041980 */ /* 0x000ee2000c101900 */
[----:B------:R-:W-:-:S04]  /*6b90*/  LEA.HI R3, R0, R0, RZ, 0x1 ;  /* 0x0000000000037211 */ /* 0x000fc800078f08ff */
[----:B------:R-:W-:-:S05]  /*6ba0*/  SHF.R.S32.HI R3, RZ, 0x1, R3 ;  /* 0x00000001ff037819 */ /* 0x000fca0000011403 */
[----:B------:R-:W-:-:S04]  /*6bb0*/  IMAD R14, R76, R3, R72 ;  /* 0x000000034c0e7224 */ /* 0x000fc800078e0248 */
[----:B------:R-:W-:Y:S01]  /*6bc0*/  IMAD.IADD R72, R72, 0x1, R14 ;  /* 0x0000000148487824 */ /* 0x000fe200078e020e */
[----:B--2---:R-:W-:Y:S02]  /*6bd0*/  ISETP.NE.AND P2, PT, R2, RZ, PT ;  /* 0x000000ff0200720c */ /* 0x004fe40003f45270 */
[----:B---3--:R-:W-:-:S05]  /*6be0*/  IADD3 R4, PT, PT, R4, R53, R73 ;  /* 0x0000003504047210 */ /* 0x008fca0007ffe049 */
        /* <DEDUP_REMOVED lines=31> */
[C---:B------:R-:W-:Y:S01]  /*6de0*/  IMAD.U32 R29, R18.reuse, 0x10000, RZ ;  /* 0x00010000121d7824 */ /* 0x040fe200078e00ff */
[----:B------:R-:W-:Y:S02]  /*6df0*/  LOP3.LUT R27, R19, 0xffff0000, RZ, 0xc0, !PT ;  /* 0xffff0000131b7812 */ /* 0x000fe400078ec0ff */
[----:B------:R-:W-:Y:S02]  /*6e00*/  LOP3.LUT R31, R18, 0xffff0000, RZ, 0xc0, !PT ;  /* 0xffff0000121f7812 */ /* 0x000fe400078ec0ff */
[----:B------:R-:W-:-:S02]  /*6e10*/  LOP3.LUT R8, R17, 0xffff0000, RZ, 0xc0, !PT ;  /* 0xffff000011087812 */ /* 0x000fc400078ec0ff */
[----:B------:R-:W-:Y:S01]  /*6e20*/  SHF.L.U32 R11, R17, 0x10, RZ ;  /* 0x00000010110b7819 */ /* 0x000fe200000006ff */
[C---:B------:R-:W-:Y:S01]  /*6e30*/  IMAD.U32 R17, R16.reuse, 0x10000, RZ ;  /* 0x0001000010117824 */ /* 0x040fe200078e00ff */
[----:B------:R-:W-:Y:S02]  /*6e40*/  LOP3.LUT R30, R16, 0xffff0000, RZ, 0xc0, !PT ;  /* 0xffff0000101e7812 */ /* 0x000fe400078ec0ff */
[C---:B---3--:R-:W-:Y:S02]  /*6e50*/  LOP3.LUT R19, R5.reuse, 0xffff0000, RZ, 0xc0, !PT ;  /* 0xffff000005137812 */ /* 0x048fe400078ec0ff */
[----:B------:R-:W-:Y:S02]  /*6e60*/  SHF.L.U32 R5, R5, 0x10, RZ ;  /* 0x0000001005057819 */ /* 0x000fe400000006ff */
[----:B----4-:R-:W-:Y:S01]  /*6e70*/  LOP3.LUT R25, R7, 0xffff0000, RZ, 0xc0, !PT ;  /* 0xffff000007197812 */ /* 0x010fe200078ec0ff */
[----:B------:R-:W-:Y:S01]  /*6e80*/  FMUL.FTZ R18, R27, R19 ;  /* 0x000000131b127220 */ /* 0x000fe20000410000 */
[----:B------:R-:W-:Y:S01]  /*6e90*/  LOP3.LUT R24, R4, 0xffff0000, RZ, 0xc0, !PT ;  /* 0xffff000004187812 */ /* 0x000fe200078ec0ff */
[----:B------:R-:W-:Y:S01]  /*6ea0*/  IMAD.U32 R7, R7, 0x10000, RZ ;  /* 0x0001000007077824 */ /* 0x000fe200078e00ff */
[----:B------:R-:W-:Y:S01]  /*6eb0*/  LOP3.LUT R26, R6, 0xffff0000, RZ, 0xc0, !PT ;  /* 0xffff0000061a7812 */ /* 0x000fe200078ec0ff */
[-C--:B------:R-:W-:Y:S01]  /*6ec0*/  FMUL.FTZ R27, R27, R25.reuse ;  /* 0x000000191b1b7220 */ /* 0x080fe20000410000 */
[----:B------:R-:W-:Y:S01]  /*6ed0*/  SHF.L.U32 R4, R4, 0x10, RZ ;  /* 0x0000001004047819 */ /* 0x000fe200000006ff */
[----:B------:R-:W-:Y:S01]  /*6ee0*/  FMUL.FTZ R16, R8, R24 ;  /* 0x0000001808107220 */ /* 0x000fe20000410000 */
[C---:B------:R-:W-:Y:S01]  /*6ef0*/  FFMA.FTZ R18, R28.reuse, R25, -R18 ;  /* 0x000000191c127223 */ /* 0x040fe20000010812 */
[----:B------:R-:W-:Y:S01]  /*6f00*/  FFMA.FTZ R27, R28, R19, R27 ;  /* 0x000000131c1b7223 */ /* 0x000fe2000001001b */
[C---:B------:R-:W-:Y:S01]  /*6f10*/  FMUL.FTZ R19, R31.reuse, R5 ;  /* 0x000000051f137220 */ /* 0x040fe20000410000 */
[----:B------:R-:W-:Y:S01]  /*6f20*/  FMUL.FTZ R31, R31, R7 ;  /* 0x000000071f1f7220 */ /* 0x000fe20000410000 */
[----:B------:R-:W-:Y:S01]  /*6f30*/  FMUL.FTZ R8, R8, R26 ;  /* 0x0000001a08087220 */ /* 0x000fe20000410000 */
[----:B------:R-:W-:-:S02]  /*6f40*/  IMAD.U32 R6, R6, 0x10000, RZ ;  /* 0x0001000006067824 */ /* 0x000fc400078e00ff */
[C---:B------:R-:W-:Y:S01]  /*6f50*/  FFMA.FTZ R19, R29.reuse, R7, -R19 ;  /* 0x000000071d137223 */ /* 0x040fe20000010813 */
[----:B------:R-:W-:Y:S01]  /*6f60*/  FFMA.FTZ R31, R29, R5, R31 ;  /* 0x000000051d1f7223 */ /* 0x000fe2000001001f */
[C---:B------:R-:W-:Y:S01]  /*6f70*/  FFMA.FTZ R16, R11.reuse, R26, -R16 ;  /* 0x0000001a0b107223 */ /* 0x040fe20000010810 */
[----:B------:R-:W-:Y:S01]  /*6f80*/  FFMA.FTZ R8, R11, R24, R8 ;  /* 0x000000180b087223 */ /* 0x000fe20000010008 */
[C---:B------:R-:W-:Y:S01]  /*6f90*/  FMUL.FTZ R11, R30.reuse, R4 ;  /* 0x000000041e0b7220 */ /* 0x040fe20000410000 */
[----:B------:R-:W-:Y:S01]  /*6fa0*/  FMUL.FTZ R30, R30, R6 ;  /* 0x000000061e1e7220 */ /* 0x000fe20000410000 */
[----:B------:R-:W-:Y:S02]  /*6fb0*/  F2FP.BF16.F32.PACK_AB R18, R27, R18 ;  /* 0x000000121b12723e */ /* 0x000fe400000010ff */
[----:B------:R-:W-:Y:S01]  /*6fc0*/  F2FP.BF16.F32.PACK_AB R19, R31, R19 ;  /* 0x000000131f13723e */ /* 0x000fe200000010ff */
[C---:B------:R-:W-:Y:S01]  /*6fd0*/  FFMA.FTZ R11, R17.reuse, R6, -R11 ;  /* 0x00000006110b7223 */ /* 0x040fe2000001080b */
[----:B------:R-:W-:Y:S01]  /*6fe0*/  FFMA.FTZ R30, R17, R4, R30 ;  /* 0x00000004111e7223 */ /* 0x000fe2000001001e */
[----:B------:R-:W-:-:S02]  /*6ff0*/  F2FP.BF16.F32.PACK_AB R16, R8, R16 ;  /* 0x000000100810723e */ /* 0x000fc400000010ff */
[-C--:B------:R-:W-:Y:S02]  /*7000*/  LOP3.LUT R19, R19, R18.reuse, RZ, 0x3c, !PT ;  /* 0x0000001213137212 */ /* 0x080fe400078e3cff */
[----:B------:R-:W-:Y:S02]  /*7010*/  F2FP.BF16.F32.PACK_AB R11, R30, R11 ;  /* 0x0000000b1e0b723e */ /* 0x000fe400000010ff */
[C---:B------:R-:W-:Y:S02]  /*7020*/  LOP3.LUT R18, R19.reuse, R18, RZ, 0x3c, !PT ;  /* 0x0000001213127212 */ /* 0x040fe400078e3cff */
[----:B------:R-:W-:Y:S02]  /*7030*/  MOV R17, R16 ;  /* 0x0000001000117202 */ /* 0x000fe40000000f00 */
[----:B------:R-:W-:Y:S02]  /*7040*/  MOV R16, R11 ;  /* 0x0000000b00107202 */ /* 0x000fe40000000f00 */
[----:B------:R-:W-:-:S02]  /*7050*/  LOP3.LUT R19, R19, R18, RZ, 0x3c, !PT ;  /* 0x0000001213137212 */ /* 0x000fc400078e3cff */
.L_x_7975:
[----:B------:R-:W-:Y:S05]  /*7060*/  BSYNC.RECONVERGENT B0 ;  /* 0x0000000000007941 */ /* 0x000fea0003800200 */
.L_x_7974:
[----:B-----5:R-:W-:Y:S01]  /*7070*/  IMAD.MOV.U32 R6, RZ, RZ, R18 ;  /* 0x000000ffff067224 */ /* 0x020fe200078e0012 */
[----:B------:R-:W-:Y:S01]  /*7080*/  MOV R4, R16 ;  /* 0x0000001000047202 */ /* 0x000fe20000000f00 */
[----:B------:R-:W-:Y:S01]  /*7090*/  IMAD.MOV.U32 R7, RZ, RZ, R19 ;  /* 0x000000ffff077224 */ /* 0x000fe200078e0013 */
[----:B------:R-:W-:Y:S02]  /*70a0*/  MOV R5, R17 ;  /* 0x0000001100057202 */ /* 0x000fe40000000f00 */
.L_x_7973:
[----:B------:R-:W-:Y:S05]  /*70b0*/  BSYNC.RECONVERGENT B1 ;  /* 0x0000000000017941 */ /* 0x000fea0003800200 */
.L_x_7972:
        /* <DEDUP_REMOVED lines=21> */
[----:B--2---:R-:W-:Y:S01]  /*7210*/  LOP3.LUT R25, R7, 0xffff0000, RZ, 0xc0, !PT ;  /* 0xffff000007197812 */ /* 0x004fe200078ec0ff */
        /* <DEDUP_REMOVED lines=30> */
.L_x_7979:
[----:B------:R-:W-:Y:S05]  /*7400*/  BSYNC.RECONVERGENT B0 ;  /* 0x0000000000007941 */ /* 0x000fea0003800200 */
.L_x_7978:
[----:B-----5:R1:W-:Y:S02]  /*7410*/  STS.128 [R90+0x1000], R16 ;  /* 0x001000105a007388 */ /* 0x0203e40000000c00 */
.L_x_7977:
[----:B------:R-:W-:Y:S05]  /*7420*/  BSYNC.RECONVERGENT B1 ;  /* 0x0000000000017941 */ /* 0x000fea0003800200 */
.L_x_7976:
[----:B------:R-:W-:-:S13]  /*7430*/  ISETP.GE.AND P0, PT, R9, R3, PT ;  /* 0x000000030900720c */ /* 0x000fda0003f06270 */
[----:B------:R1:W-:Y:S01]  /*7440*/  @P0 STS.128 [R90+0x2000], RZ ;  /* 0x002000ff5a000388 */ /* 0x0003e20000000c00 */
[----:B------:R-:W-:Y:S05]  /*7450*/  @P0 BRA `(.L_x_7971) ;  /* 0x0000000000c40947 */ /* 0x000fea0003800000 */
[----:B-1----:R1:W5:Y:S01]  /*7460*/  LD.E.128 R16, desc[UR4][R78.64+0x80] ;  /* 0x000080044e107980 */ /* 0x002362000c101d00 */
[----:B------:R-:W-:Y:S01]  /*7470*/  ISETP.GE.AND P0, PT, R9, R0, PT ;  /* 0x000000000900720c */ /* 0x000fe20003f06270 */
[----:B------:R-:W-:-:S12]  /*7480*/  BSSY.RECONVERGENT B0, `(.L_x_7980) ;  /* 0x000002d000007945 */ /* 0x000fd80003800200 */
[----:B------:R-:W-:Y:S05]  /*7490*/  @P0 BRA `(.L_x_7981) ;  /* 0x0000000000ac0947 */ /* 0x000fea0003800000 */
[----:B---3--:R3:W2:Y:S04]  /*74a0*/  LD.E.64 R4, desc[UR4][R22.64+0x40] ;  /* 0x0000400416047980 */ /* 0x0086a8000c101b00 */
[----:B------:R-:W4:Y:S01]  /*74b0*/  LD.E.64 R6, desc[UR4][R20.64+0x40] ;  /* 0x0000400414067980 */ /* 0x000f22000c101b00 */
[----:B-----5:R-:W-:Y:S01]  /*74c0*/  SHF.L.U32 R24, R19, 0x10, RZ ;  /* 0x0000001013187819 */ /* 0x020fe200000006ff */
[C---:B------:R-:W-:Y:S01]  /*74d0*/  IMAD.U32 R25, R18.reuse, 0x10000, RZ ;  /* 0x0001000012197824 */ /* 0x040fe200078e00ff */
[----:B------:R-:W-:Y:S02]  /*74e0*/  LOP3.LUT R27, R18, 0xffff0000, RZ, 0xc0, !PT ;  /* 0xffff0000121b7812 */ /* 0x000fe400078ec0ff */
[C---:B------:R-:W-:Y:S02]  /*74f0*/  LOP3.LUT R8, R17.reuse, 0xffff0000, RZ, 0xc0, !PT ;  /* 0xffff000011087812 */ /* 0x040fe400078ec0ff */
[----:B------:R-:W-:Y:S01]  /*7500*/  SHF.L.U32 R11, R17, 0x10, RZ ;  /* 0x00000010110b7819 */ /* 0x000fe200000006ff */
[C---:B------:R-:W-:Y:S01]  /*7510*/  IMAD.U32 R17, R16.reuse, 0x10000, RZ ;  /* 0x0001000010117824 */ /* 0x040fe200078e00ff */
[----:B------:R-:W-:-:S02]  /*7520*/  LOP3.LUT R26, R16, 0xffff0000, RZ, 0xc0, !PT ;  /* 0xffff0000101a7812 */ /* 0x000fc400078ec0ff */
[----:B---3--:R-:W-:Y:S02]  /*7530*/  LOP3.LUT R23, R19, 0xffff0000, RZ, 0xc0, !PT ;  /* 0xffff000013177812 */ /* 0x008fe400078ec0ff */
[C---:B--2---:R-:W-:Y:S02]  /*7540*/  LOP3.LUT R19, R5.reuse, 0xffff0000, RZ, 0xc0, !PT ;  /* 0xffff000005137812 */ /* 0x044fe400078ec0ff */
        /* <DEDUP_REMOVED lines=32> */
.L_x_7981:
[----:B------:R-:W-:Y:S05]  /*7750*/  BSYNC.RECONVERGENT B0 ;  /* 0x0000000000007941 */ /* 0x000fea0003800200 */
.L_x_7980:
[----:B-----5:R1:W-:Y:S02]  /*7760*/  STS.128 [R90+0x2000], R16 ;  /* 0x002000105a007388 */ /* 0x0203e40000000c00 */
.L_x_7971:
[----:B------:R-:W-:Y:S05]  /*7770*/  BSYNC.RECONVERGENT B2 ;  /* 0x0000000000027941 */ /* 0x000fea0003800200 */
.L_x_7970:
        /* <DEDUP_REMOVED lines=22> */
[----:B------:R2:W4:Y:S01]  /*78e0*/  LD.E.64 R6, desc[UR4][R22.64] ;  /* 0x0000000416067980 */ /* 0x000522000c101b00 */
[C---:B-----5:R-:W-:Y:S01]  /*78f0*/  IMAD.U32 R26, R19.reuse, 0x10000, RZ ;  /* 0x00010000131a7824 */ /* 0x060fe200078e00ff */
[----:B------:R-:W-:Y:S01]  /*7900*/  LOP3.LUT R25, R19, 0xffff0000, RZ, 0xc0, !PT ;  /* 0xffff000013197812 */ /* 0x000fe200078ec0ff */
[----:B------:R-:W-:Y:S01]  /*7910*/  IMAD.U32 R11, R17, 0x10000, RZ ;  /* 0x00010000110b7824 */ /* 0x000fe200078e00ff */
[C---:B------:R-:W-:Y:S02]  /*7920*/  SHF.L.U32 R27, R18.reuse, 0x10, RZ ;  /* 0x00000010121b7819 */ /* 0x040fe400000006ff */
[----:B------:R-:W-:-:S02]  /*7930*/  LOP3.LUT R29, R18, 0xffff0000, RZ, 0xc0, !PT ;  /* 0xffff0000121d7812 */ /* 0x000fc400078ec0ff */
[----:B------:R-:W-:Y:S02]  /*7940*/  LOP3.LUT R8, R17, 0xffff0000, RZ, 0xc0, !PT ;  /* 0xffff000011087812 */ /* 0x000fe400078ec0ff */
[C---:B------:R-:W-:Y:S02]  /*7950*/  SHF.L.U32 R17, R16.reuse, 0x10, RZ ;  /* 0x0000001010117819 */ /* 0x040fe400000006ff */
[----:B------:R-:W-:Y:S02]  /*7960*/  LOP3.LUT R28, R16, 0xffff0000, RZ, 0xc0, !PT ;  /* 0xffff0000101c7812 */ /* 0x000fe400078ec0ff */
[C---:B---3--:R-:W-:Y:S01]  /*7970*/  LOP3.LUT R19, R5.reuse, 0xffff0000, RZ, 0xc0, !PT ;  /* 0xffff000005137812 */ /* 0x048fe200078ec0ff */
[----:B------:R-:W-:Y:S01]  /*7980*/  IMAD.U32 R5, R5, 0x10000, RZ ;  /* 0x0001000005057824 */ /* 0x000fe200078e00ff */
[C---:B--2---:R-:W-:Y:S01]  /*7990*/  LOP3.LUT R22, R4.reuse, 0xffff0000, RZ, 0xc0, !PT ;  /* 0xffff000004167812 */ /* 0x044fe200078ec0ff */
[----:B------:R-:W-:Y:S02]  /*79a0*/  IMAD.U32 R4, R4, 0x10000, RZ ;  /* 0x0001000004047824 */ /* 0x000fe400078e00ff */
[----:B------:R-:W-:-:S02]  /*79b0*/  FMUL.FTZ R18, R25, R19 ;  /* 0x0000001319127220 */ /* 0x000fc40000410000 */
[----:B------:R-:W-:Y:S01]  /*79c0*/  FMUL.FTZ R16, R8, R22 ;  /* 0x0000001608107220 */ /* 0x000fe20000410000 */
[C---:B----4-:R-:W-:Y:S02]  /*79d0*/  LOP3.LUT R23, R7.reuse, 0xffff0000, RZ, 0xc0, !PT ;  /* 0xffff000007177812 */ /* 0x050fe400078ec0ff */
[----:B------:R-:W-:Y:S02]  /*79e0*/  SHF.L.U32 R7, R7, 0x10, RZ ;  /* 0x0000001007077819 */ /* 0x000fe400000006ff */
[C---:B------:R-:W-:Y:S01]  /*79f0*/  LOP3.LUT R24, R6.reuse, 0xffff0000, RZ, 0xc0, !PT ;  /* 0xffff000006187812 */ /* 0x040fe200078ec0ff */
[-C--:B------:R-:W-:Y:S01]  /*7a00*/  FMUL.FTZ R25, R25, R23.reuse ;  /* 0x0000001719197220 */ /* 0x080fe20000410000 */
[----:B------:R-:W-:Y:S01]  /*7a10*/  SHF.L.U32 R6, R6, 0x10, RZ ;  /* 0x0000001006067819 */ /* 0x000fe200000006ff */
[C---:B------:R-:W-:Y:S02]  /*7a20*/  FFMA.FTZ R18, R26.reuse, R23, -R18 ;  /* 0x000000171a127223 */ /* 0x040fe40000010812 */
[----:B------:R-:W-:Y:S01]  /*7a30*/  FFMA.FTZ R25, R26, R19, R25 ;  /* 0x000000131a197223 */ /* 0x000fe20000010019 */
[C---:B------:R-:W-:Y:S01]  /*7a40*/  FMUL.FTZ R19, R29.reuse, R5 ;  /* 0x000000051d137220 */ /* 0x040fe20000410000 */
[-C--:B------:R-:W-:Y:S01]  /*7a50*/  FMUL.FTZ R29, R29, R7.reuse ;  /* 0x000000071d1d7220 */ /* 0x080fe20000410000 */
[-C--:B------:R-:W-:Y:S01]  /*7a60*/  FMUL.FTZ R8, R8, R24.reuse ;  /* 0x0000001808087220 */ /* 0x080fe20000410000 */
[----:B------:R-:W-:Y:S01]  /*7a70*/  FFMA.FTZ R16, R11, R24, -R16 ;  /* 0x000000180b107223 */ /* 0x000fe20000010810 */
[C---:B------:R-:W-:Y:S01]  /*7a80*/  FFMA.FTZ R19, R27.reuse, R7, -R19 ;  /* 0x000000071b137223 */ /* 0x040fe20000010813 */
[----:B------:R-:W-:Y:S01]  /*7a90*/  FFMA.FTZ R29, R27, R5, R29 ;  /* 0x000000051b1d7223 */ /* 0x000fe2000001001d */
[----:B------:R-:W-:Y:S01]  /*7aa0*/  FFMA.FTZ R8, R11, R22, R8 ;  /* 0x000000160b087223 */ /* 0x000fe20000010008 */
[C---:B------:R-:W-:Y:S01]  /*7ab0*/  FMUL.FTZ R11, R28.reuse, R4 ;  /* 0x000000041c0b7220 */ /* 0x040fe20000410000 */
[----:B------:R-:W-:Y:S01]  /*7ac0*/  FMUL.FTZ R28, R28, R6 ;  /* 0x000000061c1c7220 */ /* 0x000fe20000410000 */
[----:B------:R-:W-:-:S02]  /*7ad0*/  F2FP.BF16.F32.PACK_AB R18, R25, R18 ;  /* 0x000000121912723e */ /* 0x000fc400000010ff */
[----:B------:R-:W-:Y:S01]  /*7ae0*/  F2FP.BF16.F32.PACK_AB R19, R29, R19 ;  /* 0x000000131d13723e */ /* 0x000fe200000010ff */
[C---:B------:R-:W-:Y:S01]  /*7af0*/  FFMA.FTZ R11, R17.reuse, R6, -R11 ;  /* 0x00000006110b7223 */ /* 0x040fe2000001080b */
[----:B------:R-:W-:Y:S01]  /*7b00*/  FFMA.FTZ R28, R17, R4, R28 ;  /* 0x00000004111c7223 */ /* 0x000fe2000001001c */
[----:B------:R-:W-:Y:S02]  /*7b10*/  F2FP.BF16.F32.PACK_AB R16, R8, R16 ;  /* 0x000000100810723e */ /* 0x000fe400000010ff */
[-C--:B------:R-:W-:Y:S02]  /*7b20*/  LOP3.LUT R19, R19, R18.reuse, RZ, 0x3c, !PT ;  /* 0x0000001213137212 */ /* 0x080fe400078e3cff */
[----:B------:R-:W-:Y:S01]  /*7b30*/  F2FP.BF16.F32.PACK_AB R11, R28, R11 ;  /* 0x0000000b1c0b723e */ /* 0x000fe200000010ff */
[----:B------:R-:W-:Y:S01]  /*7b40*/  IMAD.MOV.U32 R17, RZ, RZ, R16 ;  /* 0x000000ffff117224 */ /* 0x000fe200078e0010 */
[----:B------:R-:W-:Y:S02]  /*7b50*/  LOP3.LUT R18, R19, R18, RZ, 0x3c, !PT ;  /* 0x0000001213127212 */ /* 0x000fe400078e3cff */
[----:B------:R-:W-:-:S02]  /*7b60*/  MOV R16, R11 ;  /* 0x0000000b00107202 */ /* 0x000fc40000000f00 */
[----:B------:R-:W-:Y:S02]  /*7b70*/  LOP3.LUT R19, R19, R18, RZ, 0x3c, !PT ;  /* 0x0000001213137212 */ /* 0x000fe400078e3cff */
.L_x_7985:
[----:B------:R-:W-:Y:S05]  /*7b80*/  BSYNC.RECONVERGENT B0 ;  /* 0x0000000000007941 */ /* 0x000fea0003800200 */
.L_x_7984:
[----:B-----5:R1:W-:Y:S02]  /*7b90*/  STS.128 [R90+0x800], R16 ;  /* 0x000800105a007388 */ /* 0x0203e40000000c00 */
.L_x_7983:
[----:B------:R-:W-:Y:S05]  /*7ba0*/  BSYNC.RECONVERGENT B1 ;  /* 0x0000000000017941 */ /* 0x000fea0003800200 */
.L_x_7982:
        /* <DEDUP_REMOVED lines=18> */
[C---:B-----5:R-:W-:Y:S01]  /*7cd0*/  IMAD.U32 R26, R19.reuse, 0x10000, RZ ;  /* 0x00010000131a7824 */ /* 0x060fe200078e00ff */
[----:B------:R-:W-:Y:S02]  /*7ce0*/  LOP3.LUT R25, R19, 0xffff0000, RZ, 0xc0, !PT ;  /* 0xffff000013197812 */ /* 0x000fe400078ec0ff */
[C---:B------:R-:W-:Y:S02]  /*7cf0*/  SHF.L.U32 R27, R18.reuse, 0x10, RZ ;  /* 0x00000010121b7819 */ /* 0x040fe400000006ff */
[----:B------:R-:W-:-:S02]  /*7d00*/  LOP3.LUT R29, R18, 0xffff0000, RZ, 0xc0, !PT ;  /* 0xffff0000121d7812 */ /* 0x000fc400078ec0ff */
[C---:B------:R-:W-:Y:S01]  /*7d10*/  LOP3.LUT R8, R17.reuse, 0xffff0000, RZ, 0xc0, !PT ;  /* 0xffff000011087812 */ /* 0x040fe200078ec0ff */
[----:B------:R-:W-:Y:S01]  /*7d20*/  IMAD.U32 R11, R17, 0x10000, RZ ;  /* 0x00010000110b7824 */ /* 0x000fe200078e00ff */
[C---:B------:R-:W-:Y:S02]  /*7d30*/  SHF.L.U32 R17, R16.reuse, 0x10, RZ ;  /* 0x0000001010117819 */ /* 0x040fe400000006ff */
[----:B------:R-:W-:Y:S02]  /*7d40*/  LOP3.LUT R28, R16, 0xffff0000, RZ, 0xc0, !PT ;  /* 0xffff0000101c7812 */ /* 0x000fe400078ec0ff */
[----:B---3--:R-:W-:Y:S02]  /*7d50*/  LOP3.LUT R23, R7, 0xffff0000, RZ, 0xc0, !PT ;  /* 0xffff000007177812 */ /* 0x008fe400078ec0ff */
[C---:B--2---:R-:W-:Y:S01]  /*7d60*/  LOP3.LUT R19, R5.reuse, 0xffff0000, RZ, 0xc0, !PT ;  /* 0xffff000005137812 */ /* 0x044fe200078ec0ff */
[----:B------:R-:W-:Y:S01]  /*7d70*/  IMAD.U32 R5, R5, 0x10000, RZ ;  /* 0x0001000005057824 */ /* 0x000fe200078e00ff */
[----:B------:R-:W-:-:S03]  /*7d80*/  SHF.L.U32 R7, R7, 0x10, RZ ;  /* 0x0000001007077819 */ /* 0x000fc600000006ff */
[C---:B------:R-:W-:Y:S01]  /*7d90*/  FMUL.FTZ R18, R25.reuse, R19 ;  /* 0x0000001319127220 */ /* 0x040fe20000410000 */
[----:B------:R-:W-:Y:S01]  /*7da0*/  FMUL.FTZ R25, R25, R23 ;  /* 0x0000001719197220 */ /* 0x000fe20000410000 */
[----:B------:R-:W-:Y:S02]  /*7db0*/  LOP3.LUT R22, R4, 0xffff0000, RZ, 0xc0, !PT ;  /* 0xffff000004167812 */ /* 0x000fe400078ec0ff */
[----:B------:R-:W-:Y:S01]  /*7dc0*/  LOP3.LUT R24, R6, 0xffff0000, RZ, 0xc0, !PT ;  /* 0xffff000006187812 */ /* 0x000fe200078ec0ff */
[----:B------:R-:W-:Y:S01]  /*7dd0*/  FFMA.FTZ R25, R26, R19, R25 ;  /* 0x000000131a197223 */ /* 0x000fe20000010019 */
[C---:B------:R-:W-:Y:S01]  /*7de0*/  FMUL.FTZ R19, R29.reuse, R5 ;  /* 0x000000051d137220 */ /* 0x040fe20000410000 */
[----:B------:R-:W-:Y:S01]  /*7df0*/  FMUL.FTZ R29, R29, R7 ;  /* 0x000000071d1d7220 */ /* 0x000fe20000410000 */
[C---:B------:R-:W-:Y:S01]  /*7e00*/  FMUL.FTZ R16, R8.reuse, R22 ;  /* 0x0000001608107220 */ /* 0x040fe20000410000 */
[-C--:B------:R-:W-:Y:S01]  /*7e10*/  FMUL.FTZ R8, R8, R24.reuse ;  /* 0x0000001808087220 */ /* 0x080fe20000410000 */
[----:B------:R-:W-:Y:S01]  /*7e20*/  IMAD.U32 R4, R4, 0x10000, RZ ;  /* 0x0001000004047824 */ /* 0x000fe200078e00ff */
[----:B------:R-:W-:Y:S01]  /*7e30*/  SHF.L.U32 R6, R6, 0x10, RZ ;  /* 0x0000001006067819 */ /* 0x000fe200000006ff */
[----:B------:R-:W-:Y:S01]  /*7e40*/  FFMA.FTZ R18, R26, R23, -R18 ;  /* 0x000000171a127223 */ /* 0x000fe20000010812 */
[C---:B------:R-:W-:Y:S01]  /*7e50*/  FFMA.FTZ R19, R27.reuse, R7, -R19 ;  /* 0x000000071b137223 */ /* 0x040fe20000010813 */
[----:B------:R-:W-:Y:S01]  /*7e60*/  FFMA.FTZ R29, R27, R5, R29 ;  /* 0x000000051b1d7223 */ /* 0x000fe2000001001d */
[C---:B------:R-:W-:Y:S01]  /*7e70*/  FFMA.FTZ R16, R11.reuse, R24, -R16 ;  /* 0x000000180b107223 */ /* 0x040fe20000010810 */
[----:B------:R-:W-:Y:S01]  /*7e80*/  FFMA.FTZ R8, R11, R22, R8 ;  /* 0x000000160b087223 */ /* 0x000fe20000010008 */
[C---:B------:R-:W-:Y:S01]  /*7e90*/  FMUL.FTZ R11, R28.reuse, R4 ;  /* 0x000000041c0b7220 */ /* 0x040fe20000410000 */
[----:B------:R-:W-:Y:S01]  /*7ea0*/  FMUL.FTZ R28, R28, R6 ;  /* 0x000000061c1c7220 */ /* 0x000fe20000410000 */
[----:B------:R-:W-:-:S02]  /*7eb0*/  F2FP.BF16.F32.PACK_AB R18, R25, R18 ;  /* 0x000000121912723e */ /* 0x000fc400000010ff */
[----:B------:R-:W-:Y:S01]  /*7ec0*/  F2FP.BF16.F32.PACK_AB R19, R29, R19 ;  /* 0x000000131d13723e */ /* 0x000fe200000010ff */
[C---:B------:R-:W-:Y:S01]  /*7ed0*/  FFMA.FTZ R11, R17.reuse, R6, -R11 ;  /* 0x00000006110b7223 */ /* 0x040fe2000001080b */
[----:B------:R-:W-:Y:S02]  /*7ee0*/  FFMA.FTZ R28, R17, R4, R28 ;  /* 0x00000004111c7223 */ /* 0x000fe4000001001c */
[----:B------:R-:W-:Y:S02]  /*7ef0*/  LOP3.LUT R19, R19, R18, RZ, 0x3c, !PT ;  /* 0x0000001213137212 */ /* 0x000fe400078e3cff */
[----:B------:R-:W-:Y:S02]  /*7f00*/  F2FP.BF16.F32.PACK_AB R16, R8, R16 ;  /* 0x000000100810723e */ /* 0x000fe400000010ff */
[----:B------:R-:W-:Y:S02]  /*7f10*/  F2FP.BF16.F32.PACK_AB R11, R28, R11 ;  /* 0x0000000b1c0b723e */ /* 0x000fe400000010ff */
[----:B------:R-:W-:Y:S01]  /*7f20*/  LOP3.LUT R18, R19, R18, RZ, 0x3c, !PT ;  /* 0x0000001213127212 */ /* 0x000fe200078e3cff */
[----:B------:R-:W-:Y:S01]  /*7f30*/  IMAD.MOV.U32 R17, RZ, RZ, R16 ;  /* 0x000000ffff117224 */ /* 0x000fe200078e0010 */
[----:B------:R-:W-:-:S02]  /*7f40*/  MOV R16, R11 ;  /* 0x0000000b00107202 */ /* 0x000fc40000000f00 */
[----:B------:R-:W-:Y:S02]  /*7f50*/  LOP3.LUT R19, R19, R18, RZ, 0x3c, !PT ;  /* 0x0000001213137212 */ /* 0x000fe400078e3cff */
.L_x_7989:
[----:B------:R-:W-:Y:S05]  /*7f60*/  BSYNC.RECONVERGENT B0 ;  /* 0x0000000000007941 */ /* 0x000fea0003800200 */
.L_x_7988:
[----:B-----5:R1:W-:Y:S02]  /*7f70*/  STS.128 [R90+0x1800], R16 ;  /* 0x001800105a007388 */ /* 0x0203e40000000c00 */
.L_x_7987:
[----:B------:R-:W-:Y:S05]  /*7f80*/  BSYNC.RECONVERGENT B1 ;  /* 0x0000000000017941 */ /* 0x000fea0003800200 */
.L_x_7986:
        /* <DEDUP_REMOVED lines=16> */
[----:B------:R2:W4:Y:S01]  /*8090*/  LD.E.64 R2, desc[UR4][R6.64+0x40] ;  /* 0x0000400406027980 */ /* 0x000522000c101b00 */
[----:B-----5:R-:W-:Y:S02]  /*80a0*/  LOP3.LUT R15, R18, 0xffff0000, RZ, 0xc0, !PT ;  /* 0xffff0000120f7812 */ /* 0x020fe400078ec0ff */
[----:B------:R-:W-:Y:S01]  /*80b0*/  LOP3.LUT R0, R17, 0xffff0000, RZ, 0xc0, !PT ;  /* 0xffff000011007812 */ /* 0x000fe200078ec0ff */
[C---:B-1----:R-:W-:Y:S01]  /*80c0*/  IMAD.U32 R20, R19.reuse, 0x10000, RZ ;  /* 0x0001000013147824 */ /* 0x042fe200078e00ff */
[----:B------:R-:W-:Y:S01]  /*80d0*/  LOP3.LUT R14, R19, 0xffff0000, RZ, 0xc0, !PT ;  /* 0xffff0000130e7812 */ /* 0x000fe200078ec0ff */
[----:B------:R-:W-:Y:S01]  /*80e0*/  IMAD.U32 R17, R17, 0x10000, RZ ;  /* 0x0001000011117824 */ /* 0x000fe200078e00ff */
[----:B--2---:R-:W-:-:S02]  /*80f0*/  LOP3.LUT R6, R16, 0xffff0000, RZ, 0xc0, !PT ;  /* 0xffff000010067812 */ /* 0x004fc400078ec0ff */
[----:B------:R-:W-:Y:S02]  /*8100*/  SHF.L.U32 R7, R16, 0x10, RZ ;  /* 0x0000001010077819 */ /* 0x000fe400000006ff */
[----:B------:R-:W-:Y:S02]  /*8110*/  SHF.L.U32 R16, R18, 0x10, RZ ;  /* 0x0000001012107819 */ /* 0x000fe400000006ff */
[----:B---3--:R-:W-:Y:S01]  /*8120*/  SHF.L.U32 R11, R4, 0x10, RZ ;  /* 0x00000010040b7819 */ /* 0x008fe200000006ff */
[----:B----4-:R-:W-:Y:S01]  /*8130*/  IMAD.U32 R8, R2, 0x10000, RZ ;  /* 0x0001000002087824 */ /* 0x010fe200078e00ff */
[----:B------:R-:W-:-:S03]  /*8140*/  LOP3.LUT R18, R4, 0xffff0000, RZ, 0xc0, !PT ;  /* 0xffff000004127812 */ /* 0x000fc600078ec0ff */
[CC--:B------:R-:W-:Y:S01]  /*8150*/  FMUL.FTZ R4, R6.reuse, R8.reuse ;  /* 0x0000000806047220 */ /* 0x0c0fe20000410000 */
[-C--:B------:R-:W-:Y:S01]  /*8160*/  FMUL.FTZ R6, R6, R11.reuse ;  /* 0x0000000b06067220 */ /* 0x080fe20000410000 */
[----:B------:R-:W-:Y:S02]  /*8170*/  LOP3.LUT R2, R2, 0xffff0000, RZ, 0xc0, !PT ;  /* 0xffff000002027812 */ /* 0x000fe400078ec0ff */
[C---:B------:R-:W-:Y:S01]  /*8180*/  FFMA.FTZ R4, R7.reuse, R11, -R4 ;  /* 0x0000000b07047223 */ /* 0x040fe20000010804 */
[----:B------:R-:W-:Y:S01]  /*8190*/  FFMA.FTZ R6, R7, R8, R6 ;  /* 0x0000000807067223 */ /* 0x000fe20000010006 */
[----:B------:R-:W-:Y:S01]  /*81a0*/  SHF.L.U32 R7, R3, 0x10, RZ ;  /* 0x0000001003077819 */ /* 0x000fe200000006ff */
[C---:B------:R-:W-:Y:S01]  /*81b0*/  FMUL.FTZ R19, R0.reuse, R2 ;  /* 0x0000000200137220 */ /* 0x040fe20000410000 */
[----:B------:R-:W-:Y:S01]  /*81c0*/  IMAD.U32 R8, R5, 0x10000, RZ ;  /* 0x0001000005087824 */ /* 0x000fe200078e00ff */
[----:B------:R-:W-:Y:S01]  /*81d0*/  LOP3.LUT R3, R3, 0xffff0000, RZ, 0xc0, !PT ;  /* 0xffff000003037812 */ /* 0x000fe200078ec0ff */
[----:B------:R-:W-:Y:S01]  /*81e0*/  FMUL.FTZ R0, R0, R18 ;  /* 0x0000001200007220 */ /* 0x000fe20000410000 */
[----:B------:R-:W-:-:S03]  /*81f0*/  LOP3.LUT R5, R5, 0xffff0000, RZ, 0xc0, !PT ;  /* 0xffff000005057812 */ /* 0x000fc600078ec0ff */
[----:B------:R-:W-:Y:S01]  /*8200*/  FFMA.FTZ R2, R17, R2, R0 ;  /* 0x0000000211027223 */ /* 0x000fe20000010000 */
[C---:B------:R-:W-:Y:S01]  /*8210*/  FMUL.FTZ R11, R14.reuse, R3 ;  /* 0x000000030e0b7220 */ /* 0x040fe20000410000 */
[C---:B------:R-:W-:Y:S01]  /*8220*/  FMUL.FTZ R0, R15.reuse, R7 ;  /* 0x000000070f007220 */ /* 0x040fe20000410000 */
[-C--:B------:R-:W-:Y:S01]  /*8230*/  FMUL.FTZ R14, R14, R5.reuse ;  /* 0x000000050e0e7220 */ /* 0x080fe20000410000 */
[----:B------:R-:W-:Y:S01]  /*8240*/  FMUL.FTZ R15, R15, R8 ;  /* 0x000000080f0f7220 */ /* 0x000fe20000410000 */
[----:B------:R-:W-:Y:S01]  /*8250*/  FFMA.FTZ R19, R17, R18, -R19 ;  /* 0x0000001211137223 */ /* 0x000fe20000010813 */
[C---:B------:R-:W-:Y:S01]  /*8260*/  FFMA.FTZ R11, R20.reuse, R5, -R11 ;  /* 0x00000005140b7223 */ /* 0x040fe2000001080b */
[----:B------:R-:W-:Y:S01]  /*8270*/  FFMA.FTZ R14, R20, R3, R14 ;  /* 0x00000003140e7223 */ /* 0x000fe2000001000e */
[C---:B------:R-:W-:Y:S01]  /*8280*/  FFMA.FTZ R0, R16.reuse, R8, -R0 ;  /* 0x0000000810007223 */ /* 0x040fe20000010800 */
[----:B------:R-:W-:Y:S01]  /*8290*/  FFMA.FTZ R15, R16, R7, R15 ;  /* 0x00000007100f7223 */ /* 0x000fe2000001000f */
[----:B------:R-:W-:-:S02]  /*82a0*/  F2FP.BF16.F32.PACK_AB R2, R2, R19 ;  /* 0x000000130202723e */ /* 0x000fc400000010ff */
[----:B------:R-:W-:Y:S02]  /*82b0*/  F2FP.BF16.F32.PACK_AB R11, R14, R11 ;  /* 0x0000000b0e0b723e */ /* 0x000fe400000010ff */
[----:B------:R-:W-:Y:S02]  /*82c0*/  F2FP.BF16.F32.PACK_AB R4, R6, R4 ;  /* 0x000000040604723e */ /* 0x000fe400000010ff */
[----:B------:R-:W-:Y:S01]  /*82d0*/  F2FP.BF16.F32.PACK_AB R0, R15, R0 ;  /* 0x000000000f00723e */ /* 0x000fe200000010ff */
[----:B------:R-:W-:Y:S01]  /*82e0*/  IMAD.MOV.U32 R17, RZ, RZ, R2 ;  /* 0x000000ffff117224 */ /* 0x000fe200078e0002 */
[----:B------:R-:W-:Y:S01]  /*82f0*/  MOV R16, R4 ;  /* 0x0000000400107202 */ /* 0x000fe20000000f00 */
[----:B------:R-:W-:Y:S01]  /*8300*/  IMAD.MOV.U32 R19, RZ, RZ, R11 ;  /* 0x000000ffff137224 */ /* 0x000fe200078e000b */
[----:B------:R-:W-:Y:S02]  /*8310*/  MOV R18, R0 ;  /* 0x0000000000127202 */ /* 0x000fe40000000f00 */
.L_x_7991:
[----:B------:R-:W-:Y:S05]  /*8320*/  BSYNC.RECONVERGENT B0 ;  /* 0x0000000000007941 */ /* 0x000fea0003800200 */
.L_x_7990:
[----:B-----5:R1:W-:Y:S01]  /*8330*/  STS.128 [R90+0x2800], R16 ;  /* 0x002800105a007388 */ /* 0x0203e20000000c00 */
[----:B------:R-:W-:Y:S05]  /*8340*/  BRA `(.L_x_7967) ;  /* 0x0000002000bc7947 */ /* 0x000fea0003800000 */
.L_x_7969:
        /* <DEDUP_REMOVED lines=28> */
[----:B------:R3:W4:Y:S04]  /*8510*/  LD.E.128 R24, desc[UR4][R22.64] ;  /* 0x0000000416187980 */ /* 0x000728000c101d00 */
[----:B------:R-:W2:Y:S01]  /*8520*/  LD.E.128 R16, desc[UR4][R16.64] ;  /* 0x0000000410107980 */ /* 0x000ea2000c101d00 */
[----:B---3--:R-:W-:-:S05]  /*8530*/  IADD3 R22, P0, PT, R34, R21, RZ ;  /* 0x0000001522167210 */ /* 0x008fca0007f1e0ff */
[----:B------:R-:W-:-:S06]  /*8540*/  IMAD.X R23, R35, 0x1, R20, P0 ;  /* 0x0000000123177824 */ /* 0x000fcc00000e0614 */
[----:B------:R-:W3:Y:S01]  /*8550*/  LD.E.128 R20, desc[UR4][R22.64] ;  /* 0x0000000416147980 */ /* 0x000ee2000c101d00 */
        /* <DEDUP_REMOVED lines=8> */
[----:B----4-:R-:W-:Y:S02]  /*85e0*/  SHF.L.U32 R49, R24, 0x10, RZ ;  /* 0x0000001018317819 */ /* 0x010fe400000006ff */
[C---:B--2---:R-:W-:Y:S01]  /*85f0*/  SHF.L.U32 R39, R16.reuse, 0x10, RZ ;  /* 0x0000001010277819 */ /* 0x044fe200000006ff */
[C---:B------:R-:W-:Y:S01]  /*8600*/  IMAD.U32 R7, R17.reuse, 0x10000, RZ ;  /* 0x0001000011077824 */ /* 0x040fe200078e00ff */
[----:B------:R-:W-:Y:S01]  /*8610*/  LOP3.LUT R42, R17, 0xffff0000, RZ, 0xc0, !PT ;  /* 0xffff0000112a7812 */ /* 0x000fe200078ec0ff */
[C---:B------:R-:W-:Y:S01]  /*8620*/  IMAD.U32 R17, R19.reuse, 0x10000, RZ ;  /* 0x0001000013117824 */ /* 0x040fe200078e00ff */
[----:B------:R-:W-:Y:S02]  /*8630*/  LOP3.LUT R16, R16, 0xffff0000, RZ, 0xc0, !PT ;  /* 0xffff000010107812 */ /* 0x000fe400078ec0ff */
[----:B------:R-:W-:Y:S02]  /*8640*/  LOP3.LUT R19, R19, 0xffff0000, RZ, 0xc0, !PT ;  /* 0xffff000013137812 */ /* 0x000fe400078ec0ff */
[----:B------:R-:W-:-:S02]  /*8650*/  SHF.L.U32 R41, R18, 0x10, RZ ;  /* 0x0000001012297819 */ /* 0x000fc400000006ff */
[----:B------:R-:W-:Y:S01]  /*8660*/  LOP3.LUT R43, R24, 0xffff0000, RZ, 0xc0, !PT ;  /* 0xffff0000182b7812 */ /* 0x000fe200078ec0ff */
[C---:B------:R-:W-:Y:S01]  /*8670*/  IMAD.U32 R24, R25.reuse, 0x10000, RZ ;  /* 0x0001000019187824 */ /* 0x040fe200078e00ff */
[----:B------:R-:W-:Y:S02]  /*8680*/  LOP3.LUT R18, R18, 0xffff0000, RZ, 0xc0, !PT ;  /* 0xffff000012127812 */ /* 0x000fe400078ec0ff */
[----:B------:R-:W-:Y:S01]  /*8690*/  LOP3.LUT R53, R25, 0xffff0000, RZ, 0xc0, !PT ;  /* 0xffff000019357812 */ /* 0x000fe200078ec0ff */
[C---:B------:R-:W-:Y:S01]  /*86a0*/  IMAD.U32 R25, R27.reuse, 0x10000, RZ ;  /* 0x000100001b197824 */ /* 0x040fe200078e00ff */
[----:B------:R-:W-:Y:S01]  /*86b0*/  LOP3.LUT R27, R27, 0xffff0000, RZ, 0xc0, !PT ;  /* 0xffff00001b1b7812 */ /* 0x000fe200078ec0ff */
[----:B------:R-:W-:Y:S01]  /*86c0*/  @P1 FADD.FTZ R16, -R16, -RZ ;  /* 0x800000ff10101221 */ /* 0x000fe20000010100 */
[----:B------:R-:W-:Y:S01]  /*86d0*/  @P1 FADD.FTZ R7, -R7, -RZ ;  /* 0x800000ff07071221 */ /* 0x000fe20000010100 */
[----:B------:R-:W-:Y:S01]  /*86e0*/  @P1 FADD.FTZ R17, -R17, -RZ ;  /* 0x800000ff11111221 */ /* 0x000fe20000010100 */
[C---:B------:R-:W-:Y:S01]  /*86f0*/  SHF.L.U32 R50, R26.reuse, 0x10, RZ ;  /* 0x000000101a327819 */ /* 0x040fe200000006ff */
[----:B------:R-:W-:Y:S01]  /*8700*/  @P1 FADD.FTZ R19, -R19, -RZ ;  /* 0x800000ff13131221 */ /* 0x000fe20000010100 */
[----:B------:R-:W-:Y:S01]  /*8710*/  LOP3.LUT R26, R26, 0xffff0000, RZ, 0xc0, !PT ;  /* 0xffff00001a1a7812 */ /* 0x000fe200078ec0ff */
[----:B------:R-:W-:Y:S01]  /*8720*/  @P1 FADD.FTZ R39, -R39, -RZ ;  /* 0x800000ff27271221 */ /* 0x000fe20000010100 */
[----:B------:R-:W-:Y:S01]  /*8730*/  @P1 FADD.FTZ R42, -R42, -RZ ;  /* 0x800000ff2a2a1221 */ /* 0x000fe20000010100 */
[----:B------:R-:W-:Y:S01]  /*8740*/  @P1 FADD.FTZ R18, -R18, -RZ ;  /* 0x800000ff12121221 */ /* 0x000fe20000010100 */
[----:B------:R-:W-:Y:S01]  /*8750*/  FMUL.FTZ R43, R43, R16 ;  /* 0x000000102b2b7220 */ /* 0x000fe20000410000 */
[----:B------:R-:W-:Y:S01]  /*8760*/  FMUL.FTZ R24, R24, R7 ;  /* 0x0000000718187220 */ /* 0x000fe20000410000 */
[----:B------:R-:W-:Y:S01]  /*8770*/  FMUL.FTZ R25, R25, R17 ;  /* 0x0000001119197220 */ /* 0x000fe20000410000 */
[----:B------:R-:W-:Y:S01]  /*8780*/  FMUL.FTZ R27, R27, R19 ;  /* 0x000000131b1b7220 */ /* 0x000fe20000410000 */
[----:B------:R-:W-:Y:S01]  /*8790*/  FMUL.FTZ R49, R49, R39 ;  /* 0x0000002731317220 */ /* 0x000fe20000410000 */
[C---:B---3--:R-:W-:Y:S01]  /*87a0*/  SHF.L.U32 R17, R20.reuse, 0x10, RZ ;  /* 0x0000001014117819 */ /* 0x048fe200000006ff */
[----:B------:R-:W-:Y:S01]  /*87b0*/  IMAD.U32 R7, R21, 0x10000, RZ ;  /* 0x0001000015077824 */ /* 0x000fe200078e00ff */
[----:B------:R-:W-:Y:S01]  /*87c0*/  LOP3.LUT R16, R20, 0xffff0000, RZ, 0xc0, !PT ;  /* 0xffff000014107812 */ /* 0x000fe200078ec0ff */
[----:B------:R-:W-:Y:S01]  /*87d0*/  FMUL.FTZ R53, R53, R42 ;  /* 0x0000002a35357220 */ /* 0x000fe20000410000 */
[----:B------:R-:W-:Y:S01]  /*87e0*/  LOP3.LUT R21, R21, 0xffff0000, RZ, 0xc0, !PT ;  /* 0xffff000015157812 */ /* 0x000fe200078ec0ff */
[----:B------:R-:W-:Y:S01]  /*87f0*/  FMUL.FTZ R26, R26, R18 ;  /* 0x000000121a1a7220 */ /* 0x000fe20000410000 */
[----:B------:R-:W-:-:S02]  /*8800*/  SHF.L.U32 R20, R22, 0x10, RZ ;  /* 0x0000001016147819 */ /* 0x000fc400000006ff */
[----:B------:R-:W-:Y:S01]  /*8810*/  LOP3.LUT R19, R22, 0xffff0000, RZ, 0xc0, !PT ;  /* 0xffff000016137812 */ /* 0x000fe200078ec0ff */
[----:B------:R-:W-:Y:S01]  /*8820*/  @P1 FADD.FTZ R41, -R41, -RZ ;  /* 0x800000ff29291221 */ /* 0x000fe20000010100 */
[C---:B------:R-:W-:Y:S01]  /*8830*/  LOP3.LUT R22, R23.reuse, 0xffff0000, RZ, 0xc0, !PT ;  /* 0xffff000017167812 */ /* 0x040fe200078ec0ff */
[----:B------:R-:W-:Y:S02]  /*8840*/  IMAD.U32 R18, R23, 0x10000, RZ ;  /* 0x0001000017127824 */ /* 0x000fe400078e00ff */
[----:B------:R-:W-:Y:S01]  /*8850*/  FFMA.FTZ R17, R36, R17, R49 ;  /* 0x0000001124117223 */ /* 0x000fe20000010031 */
[----:B------:R-:W-:Y:S01]  /*8860*/  FFMA.FTZ R16, R31, R16, R43 ;  /* 0x000000101f107223 */ /* 0x000fe2000001002b */
[----:B------:R-:W-:Y:S01]  /*8870*/  FFMA.FTZ R7, R38, R7, R24 ;  /* 0x0000000726077223 */ /* 0x000fe20000010018 */
[----:B------:R-:W-:Y:S01]  /*8880*/  FFMA.FTZ R4, R4, R21, R53 ;  /* 0x0000001504047223 */ /* 0x000fe20000010035 */
[----:B------:R-:W-:Y:S01]  /*8890*/  FMUL.FTZ R50, R50, R41 ;  /* 0x0000002932327220 */ /* 0x000fe20000410000 */
[----:B------:R-:W-:Y:S01]  /*88a0*/  FFMA.FTZ R18, R40, R18, R25 ;  /* 0x0000001228127223 */ /* 0x000fe20000010019 */
[----:B------:R-:W-:Y:S01]  /*88b0*/  FFMA.FTZ R5, R5, R22, R27 ;  /* 0x0000001605057223 */ /* 0x000fe2000001001b */
[----:B------:R-:W-:Y:S01]  /*88c0*/  FFMA.FTZ R6, R6, R19, R26 ;  /* 0x0000001306067223 */ /* 0x000fe2000001001a */
[----:B------:R-:W-:Y:S01]  /*88d0*/  FFMA.FTZ R20, R37, R20, R50 ;  /* 0x0000001425147223 */ /* 0x000fe20000010032 */
[----:B------:R-:W-:-:S02]  /*88e0*/  F2FP.BF16.F32.PACK_AB R16, R16, R17 ;  /* 0x000000111010723e */ /* 0x000fc400000010ff */
[----:B------:R-:W-:Y:S02]  /*88f0*/  F2FP.BF16.F32.PACK_AB R4, R4, R7 ;  /* 0x000000070404723e */ /* 0x000fe400000010ff */
[----:B------:R-:W-:Y:S02]  /*8900*/  F2FP.BF16.F32.PACK_AB R18, R5, R18 ;  /* 0x000000120512723e */ /* 0x000fe400000010ff */
[----:B------:R-:W-:Y:S01]  /*8910*/  MOV R5, R4 ;  /* 0x0000000400057202 */ /* 0x000fe20000000f00 */
[----:B------:R-:W-:Y:S01]  /*8920*/  IMAD.MOV.U32 R4, RZ, RZ, R16 ;  /* 0x000000ffff047224 */ /* 0x000fe200078e0010 */
[----:B------:R-:W-:Y:S02]  /*8930*/  F2FP.BF16.F32.PACK_AB R6, R6, R20 ;  /* 0x000000140606723e */ /* 0x000fe400000010ff */
[----:B------:R-:W-:Y:S02]  /*8940*/  MOV R7, R18 ;  /* 0x0000001200077202 */ /* 0x000fe40000000f00 */
.L_x_7996:
[----:B------:R-:W-:Y:S05]  /*8950*/  BSYNC.RECONVERGENT B0 ;  /* 0x0000000000007941 */ /* 0x000fea0003800200 */
.L_x_7995:
[----:B------:R-:W-:Y:S05]  /*8960*/  BSYNC.RECONVERGENT B1 ;  /* 0x0000000000017941 */ /* 0x000fea0003800200 */
.L_x_7994:
        /* <DEDUP_REMOVED lines=20> */
[----:B------:R3:W2:Y:S04]  /*8ab0*/  LD.E.128 R20, desc[UR4][R18.64+0x40] ;  /* 0x0000400412147980 */ /* 0x0006a8000c101d00 */
[----:B------:R-:W4:Y:S01]  /*8ac0*/  LD.E.128 R4, desc[UR4][R4.64+0x40] ;  /* 0x0000400404047980 */ /* 0x000f22000c101d00 */
        /* <DEDUP_REMOVED lines=11> */
[----:B--2---:R-:W-:Y:S02]  /*8b80*/  SHF.L.U32 R49, R20, 0x10, RZ ;  /* 0x0000001014317819 */ /* 0x004fe400000006ff */
[C---:B----4-:R-:W-:Y:S02]  /*8b90*/  SHF.L.U32 R39, R4.reuse, 0x10, RZ ;  /* 0x0000001004277819 */ /* 0x050fe400000006ff */
[----:B------:R-:W-:Y:S01]  /*8ba0*/  LOP3.LUT R27, R4, 0xffff0000, RZ, 0xc0, !PT ;  /* 0xffff0000041b7812 */ /* 0x000fe200078ec0ff */
[C---:B------:R-:W-:Y:S01]  /*8bb0*/  IMAD.U32 R4, R5.reuse, 0x10000, RZ ;  /* 0x0001000005047824 */ /* 0x040fe200078e00ff */
[C---:B------:R-:W-:Y:S02]  /*8bc0*/  SHF.L.U32 R41, R6.reuse, 0x10, RZ ;  /* 0x0000001006297819 */ /* 0x040fe400000006ff */
[----:B------:R-:W-:Y:S01]  /*8bd0*/  LOP3.LUT R42, R5, 0xffff0000, RZ, 0xc0, !PT ;  /* 0xffff0000052a7812 */ /* 0x000fe200078ec0ff */
[----:B------:R-:W-:Y:S01]  /*8be0*/  IMAD.U32 R5, R7, 0x10000, RZ ;  /* 0x0001000007057824 */ /* 0x000fe200078e00ff */
[----:B------:R-:W-:-:S02]  /*8bf0*/  LOP3.LUT R6, R6, 0xffff0000, RZ, 0xc0, !PT ;  /* 0xffff000006067812 */ /* 0x000fc400078ec0ff */
[----:B------:R-:W-:Y:S02]  /*8c00*/  LOP3.LUT R7, R7, 0xffff0000, RZ, 0xc0, !PT ;  /* 0xffff000007077812 */ /* 0x000fe400078ec0ff */
[----:B------:R-:W-:Y:S01]  /*8c10*/  LOP3.LUT R43, R20, 0xffff0000, RZ, 0xc0, !PT ;  /* 0xffff0000142b7812 */ /* 0x000fe200078ec0ff */
[----:B------:R-:W-:Y:S01]  /*8c20*/  IMAD.U32 R20, R21, 0x10000, RZ ;  /* 0x0001000015147824 */ /* 0x000fe200078e00ff */
[C---:B------:R-:W-:Y:S01]  /*8c30*/  SHF.L.U32 R50, R22.reuse, 0x10, RZ ;  /* 0x0000001016327819 */ /* 0x040fe200000006ff */
[----:B------:R-:W-:Y:S01]  /*8c40*/  @P1 FADD.FTZ R27, -R27, -RZ ;  /* 0x800000ff1b1b1221 */ /* 0x000fe20000010100 */
[----:B------:R-:W-:Y:S01]  /*8c50*/  LOP3.LUT R53, R21, 0xffff0000, RZ, 0xc0, !PT ;  /* 0xffff000015357812 */ /* 0x000fe200078ec0ff */
[----:B------:R-:W-:Y:S01]  /*8c60*/  IMAD.U32 R21, R23, 0x10000, RZ ;  /* 0x0001000017157824 */ /* 0x000fe200078e00ff */
[----:B------:R-:W-:Y:S01]  /*8c70*/  LOP3.LUT R22, R22, 0xffff0000, RZ, 0xc0, !PT ;  /* 0xffff000016167812 */ /* 0x000fe200078ec0ff */
[----:B------:R-:W-:Y:S01]  /*8c80*/  @P1 FADD.FTZ R4, -R4, -RZ ;  /* 0x800000ff04041221 */ /* 0x000fe20000010100 */
[----:B------:R-:W-:Y:S01]  /*8c90*/  @P1 FADD.FTZ R6, -R6, -RZ ;  /* 0x800000ff06061221 */ /* 0x000fe20000010100 */
        /* <DEDUP_REMOVED lines=9> */
[----:B------:R-:W-:Y:S01]  /*8d30*/  @P1 FADD.FTZ R41, -R41, -RZ ;  /* 0x800000ff29291221 */ /* 0x000fe20000010100 */
[C---:B---3--:R-:W-:Y:S01]  /*8d40*/  SHF.L.U32 R6, R16.reuse, 0x10, RZ ;  /* 0x0000001010067819 */ /* 0x048fe200000006ff */
[----:B------:R-:W-:Y:S01]  /*8d50*/  IMAD.U32 R4, R17, 0x10000, RZ ;  /* 0x0001000011047824 */ /* 0x000fe200078e00ff */
[----:B------:R-:W-:-:S02]  /*8d60*/  LOP3.LUT R5, R16, 0xffff0000, RZ, 0xc0, !PT ;  /* 0xffff000010057812 */ /* 0x000fc400078ec0ff */
[----:B------:R-:W-:Y:S01]  /*8d70*/  LOP3.LUT R27, R17, 0xffff0000, RZ, 0xc0, !PT ;  /* 0xffff0000111b7812 */ /* 0x000fe200078ec0ff */
[----:B------:R-:W-:Y:S01]  /*8d80*/  FMUL.FTZ R23, R23, R7 ;  /* 0x0000000717177220 */ /* 0x000fe20000410000 */
[C---:B------:R-:W-:Y:S02]  /*8d90*/  SHF.L.U32 R17, R18.reuse, 0x10, RZ ;  /* 0x0000001012117819 */ /* 0x040fe400000006ff */
[----:B------:R-:W-:Y:S01]  /*8da0*/  LOP3.LUT R16, R18, 0xffff0000, RZ, 0xc0, !PT ;  /* 0xffff000012107812 */ /* 0x000fe200078ec0ff */
[----:B------:R-:W-:Y:S01]  /*8db0*/  FMUL.FTZ R49, R49, R39 ;  /* 0x0000002731317220 */ /* 0x000fe20000410000 */
[----:B------:R-:W-:Y:S01]  /*8dc0*/  LOP3.LUT R18, R19, 0xffff0000, RZ, 0xc0, !PT ;  /* 0xffff000013127812 */ /* 0x000fe200078ec0ff */
[----:B------:R-:W-:Y:S01]  /*8dd0*/  FMUL.FTZ R53, R53, R42 ;  /* 0x0000002a35357220 */ /* 0x000fe20000410000 */
[----:B------:R-:W-:Y:S02]  /*8de0*/  IMAD.U32 R7, R19, 0x10000, RZ ;  /* 0x0001000013077824 */ /* 0x000fe400078e00ff */
        /* <DEDUP_REMOVED lines=13> */
[----:B------:R-:W-:Y:S01]  /*8ec0*/  MOV R25, R24 ;  /* 0x0000001800197202 */ /* 0x000fe20000000f00 */
[----:B------:R-:W-:Y:S01]  /*8ed0*/  IMAD.MOV.U32 R24, RZ, RZ, R5 ;  /* 0x000000ffff187224 */ /* 0x000fe200078e0005 */
[----:B------:R-:W-:Y:S01]  /*8ee0*/  MOV R26, R16 ;  /* 0x00000010001a7202 */ /* 0x000fe20000000f00 */
[----:B------:R-:W-:Y:S02]  /*8ef0*/  IMAD.MOV.U32 R27, RZ, RZ, R7 ;  /* 0x000000ffff1b7224 */ /* 0x000fe400078e0007 */
.L_x_8000:
[----:B------:R-:W-:Y:S05]  /*8f00*/  BSYNC.RECONVERGENT B0 ;  /* 0x0000000000007941 */ /* 0x000fea0003800200 */
.L_x_7999:
[----:B-----5:R1:W-:Y:S02]  /*8f10*/  STS.128 [R90+0x1000], R24 ;  /* 0x001000185a007388 */ /* 0x0203e40000000c00 */
.L_x_7998:
[----:B------:R-:W-:Y:S05]  /*8f20*/  BSYNC.RECONVERGENT B1 ;  /* 0x0000000000017941 */ /* 0x000fea0003800200 */
.L_x_7997:
        /* <DEDUP_REMOVED lines=87> */
.L_x_8002:
[----:B------:R-:W-:Y:S05]  /*94a0*/  BSYNC.RECONVERGENT B0 ;  /* 0x0000000000007941 */ /* 0x000fea0003800200 */
.L_x_8001:
[----:B-----5:R1:W-:Y:S02]  /*94b0*/  STS.128 [R90+0x2000], R24 ;  /* 0x002000185a007388 */ /* 0x0203e40000000c00 */
.L_x_7993:
[----:B------:R-:W-:Y:S05]  /*94c0*/  BSYNC.RECONVERGENT B2 ;  /* 0x0000000000027941 */ /* 0x000fea0003800200 */
.L_x_7992:
        /* <DEDUP_REMOVED lines=37> */
[----:B------:R-:W-:Y:S01]  /*9720*/  LOP3.LUT R26, R26, 0xffff0000, RZ, 0xc0, !PT ;  /* 0xffff00001a1a7812 */ /* 0x000fe200078ec0ff */
[----:B---3--:R-:W-:-:S02]  /*9730*/  IMAD.U32 R51, R20, 0x10000, RZ ;  /* 0x0001000014337824 */ /* 0x008fc400078e00ff */
[C---:B--2---:R-:W-:Y:S01]  /*9740*/  IMAD.U32 R39, R4.reuse, 0x10000, RZ ;  /* 0x0001000004277824 */ /* 0x044fe200078e00ff */
[----:B------:R-:W-:Y:S01]  /*9750*/  LOP3.LUT R27, R4, 0xffff0000, RZ, 0xc0, !PT ;  /* 0xffff0000041b7812 */ /* 0x000fe200078ec0ff */
[C---:B------:R-:W-:Y:S01]  /*9760*/  IMAD.U32 R43, R6.reuse, 0x10000, RZ ;  /* 0x00010000062b7824 */ /* 0x040fe200078e00ff */
[C---:B------:R-:W-:Y:S02]  /*9770*/  SHF.L.U32 R4, R5.reuse, 0x10, RZ ;  /* 0x0000001005047819 */ /* 0x040fe400000006ff */
[----:B------:R-:W-:Y:S02]  /*9780*/  LOP3.LUT R49, R5, 0xffff0000, RZ, 0xc0, !PT ;  /* 0xffff000005317812 */ /* 0x000fe400078ec0ff */
[----:B------:R-:W-:Y:S02]  /*9790*/  LOP3.LUT R6, R6, 0xffff0000, RZ, 0xc0, !PT ;  /* 0xffff000006067812 */ /* 0x000fe400078ec0ff */
[C---:B------:R-:W-:Y:S01]  /*97a0*/  SHF.L.U32 R5, R7.reuse, 0x10, RZ ;  /* 0x0000001007057819 */ /* 0x040fe200000006ff */
[----:B------:R-:W-:Y:S01]  /*97b0*/  IMAD.U32 R52, R22, 0x10000, RZ ;  /* 0x0001000016347824 */ /* 0x000fe200078e00ff */
[----:B------:R-:W-:-:S02]  /*97c0*/  LOP3.LUT R7, R7, 0xffff0000, RZ, 0xc0, !PT ;  /* 0xffff000007077812 */ /* 0x000fc400078ec0ff */
[----:B------:R-:W-:Y:S02]  /*97d0*/  LOP3.LUT R50, R20, 0xffff0000, RZ, 0xc0, !PT ;  /* 0xffff000014327812 */ /* 0x000fe400078ec0ff */
[C---:B------:R-:W-:Y:S02]  /*97e0*/  SHF.L.U32 R20, R21.reuse, 0x10, RZ ;  /* 0x0000001015147819 */ /* 0x040fe400000006ff */
[----:B------:R-:W-:Y:S01]  /*97f0*/  LOP3.LUT R53, R21, 0xffff0000, RZ, 0xc0, !PT ;  /* 0xffff000015357812 */ /* 0x000fe200078ec0ff */
[----:B------:R-:W-:Y:S01]  /*9800*/  @P0 FADD.FTZ R27, -R27, -RZ ;  /* 0x800000ff1b1b0221 */ /* 0x000fe20000010100 */
[----:B------:R-:W-:Y:S01]  /*9810*/  LOP3.LUT R22, R22, 0xffff0000, RZ, 0xc0, !PT ;  /* 0xffff000016167812 */ /* 0x000fe200078ec0ff */
[----:B------:R-:W-:Y:S01]  /*9820*/  @P0 FADD.FTZ R4, -R4, -RZ ;  /* 0x800000ff04040221 */ /* 0x000fe20000010100 */
[----:B------:R-:W-:Y:S01]  /*9830*/  SHF.L.U32 R21, R23, 0x10, RZ ;  /* 0x0000001017157819 */ /* 0x000fe200000006ff */
[----:B------:R-:W-:Y:S01]  /*9840*/  @P0 FADD.FTZ R6, -R6, -RZ ;  /* 0x800000ff06060221 */ /* 0x000fe20000010100 */
[----:B------:R-:W-:Y:S01]  /*9850*/  @P0 FADD.FTZ R5, -R5, -RZ ;  /* 0x800000ff05050221 */ /* 0x000fe20000010100 */
[----:B------:R-:W-:Y:S01]  /*9860*/  LOP3.LUT R23, R23, 0xffff0000, RZ, 0xc0, !PT ;  /* 0xffff000017177812 */ /* 0x000fe200078ec0ff */
[----:B------:R-:W-:Y:S01]  /*9870*/  @P0 FADD.FTZ R7, -R7, -RZ ;  /* 0x800000ff07070221 */ /* 0x000fe20000010100 */
[----:B------:R-:W-:Y:S01]  /*9880*/  @P0 FADD.FTZ R39, -R39, -RZ ;  /* 0x800000ff27270221 */ /* 0x000fe20000010100 */
[----:B------:R-:W-:Y:S01]  /*9890*/  @P0 FADD.FTZ R43, -R43, -RZ ;  /* 0x800000ff2b2b0221 */ /* 0x000fe20000010100 */
[----:B------:R-:W-:Y:S01]  /*98a0*/  @P0 FADD.FTZ R49, -R49, -RZ ;  /* 0x800000ff31310221 */ /* 0x000fe20000010100 */
[----:B------:R-:W-:Y:S01]  /*98b0*/  FMUL.FTZ R50, R50, R27 ;  /* 0x0000001b32327220 */ /* 0x000fe20000410000 */
[----:B------:R-:W-:Y:S01]  /*98c0*/  FMUL.FTZ R20, R20, R4 ;  /* 0x0000000414147220 */ /* 0x000fe20000410000 */
[----:B------:R-:W-:Y:S01]  /*98d0*/  FMUL.FTZ R22, R22, R6 ;  /* 0x0000000616167220 */ /* 0x000fe20000410000 */
[----:B------:R-:W-:Y:S01]  /*98e0*/  FMUL.FTZ R21, R21, R5 ;  /* 0x0000000515157220 */ /* 0x000fe20000410000 */
[C---:B----4-:R-:W-:Y:S01]  /*98f0*/  IMAD.U32 R6, R16.reuse, 0x10000, RZ ;  /* 0x0001000010067824 */ /* 0x050fe200078e00ff */
[----:B------:R-:W-:Y:S01]  /*9900*/  LOP3.LUT R5, R16, 0xffff0000, RZ, 0xc0, !PT ;  /* 0xffff000010057812 */ /* 0x000fe200078ec0ff */
[----:B------:R-:W-:Y:S01]  /*9910*/  FMUL.FTZ R23, R23, R7 ;  /* 0x0000000717177220 */ /* 0x000fe20000410000 */
[----:B------:R-:W-:-:S02]  /*9920*/  SHF.L.U32 R4, R17, 0x10, RZ ;  /* 0x0000001011047819 */ /* 0x000fc400000006ff */
[----:B------:R-:W-:Y:S01]  /*9930*/  LOP3.LUT R27, R17, 0xffff0000, RZ, 0xc0, !PT ;  /* 0xffff0000111b7812 */ /* 0x000fe200078ec0ff */
[C---:B------:R-:W-:Y:S01]  /*9940*/  IMAD.U32 R17, R18.reuse, 0x10000, RZ ;  /* 0x0001000012117824 */ /* 0x040fe200078e00ff */
[----:B------:R-:W-:Y:S01]  /*9950*/  LOP3.LUT R16, R18, 0xffff0000, RZ, 0xc0, !PT ;  /* 0xffff000012107812 */ /* 0x000fe200078ec0ff */
[----:B------:R-:W-:Y:S01]  /*9960*/  FMUL.FTZ R51, R51, R39 ;  /* 0x0000002733337220 */ /* 0x000fe20000410000 */
[----:B------:R-:W-:Y:S01]  /*9970*/  FMUL.FTZ R52, R52, R43 ;  /* 0x0000002b34347220 */ /* 0x000fe20000410000 */
[----:B------:R-:W-:Y:S01]  /*9980*/  SHF.L.U32 R7, R19, 0x10, RZ ;  /* 0x0000001013077819 */ /* 0x000fe200000006ff */
        /* <DEDUP_REMOVED lines=18> */
.L_x_8006:
[----:B------:R-:W-:Y:S05]  /*9ab0*/  BSYNC.RECONVERGENT B0 ;  /* 0x0000000000007941 */ /* 0x000fea0003800200 */
.L_x_8005:
[----:B-----5:R1:W-:Y:S02]  /*9ac0*/  STS.128 [R90+0x800], R24 ;  /* 0x000800185a007388 */ /* 0x0203e40000000c00 */
.L_x_8004:
[----:B------:R-:W-:Y:S05]  /*9ad0*/  BSYNC.RECONVERGENT B1 ;  /* 0x0000000000017941 */ /* 0x000fea0003800200 */
.L_x_8003:
        /* <DEDUP_REMOVED lines=89> */
.L_x_8010:
[----:B------:R-:W-:Y:S05]  /*a070*/  BSYNC.RECONVERGENT B0 ;  /* 0x0000000000007941 */ /* 0x000fea0003800200 */
.L_x_8009:
[----:B-----5:R1:W-:Y:S02]  /*a080*/  STS.128 [R90+0x1800], R24 ;  /* 0x001800185a007388 */ /* 0x0203e40000000c00 */
.L_x_8008:
[----:B------:R-:W-:Y:S05]  /*a090*/  BSYNC.RECONVERGENT B1 ;  /* 0x0000000000017941 */ /* 0x000fea0003800200 */
.L_x_8007:
        /* <DEDUP_REMOVED lines=26> */
[C---:B------:R-:W-:Y:S01]  /*a240*/  LOP3.LUT R2, R4.reuse, 0xffff0000, RZ, 0xc0, !PT ;  /* 0xffff000004027812 */ /* 0x040fe200078ec0ff */
[----:B------:R-:W-:Y:S01]  /*a250*/  IMAD.U32 R3, R4, 0x10000, RZ ;  /* 0x0001000004037824 */ /* 0x000fe200078e00ff */
[C---:B------:R-:W-:Y:S01]  /*a260*/  SHF.L.U32 R8, R6.reuse, 0x10, RZ ;  /* 0x0000001006087819 */ /* 0x040fe200000006ff */
        /* <DEDUP_REMOVED lines=8> */
[----:B------:R-:W-:Y:S02]  /*a2f0*/  LOP3.LUT R17, R18, 0xffff0000, RZ, 0xc0, !PT ;  /* 0xffff000012117812 */ /* 0x000fe400078ec0ff */
[C---:B------:R-:W-:Y:S01]  /*a300*/  SHF.L.U32 R16, R19.reuse, 0x10, RZ ;  /* 0x0000001013107819 */ /* 0x040fe200000006ff */
[----:B----4-:R-:W-:Y:S01]  /*a310*/  IMAD.U32 R30, R20, 0x10000, RZ ;  /* 0x00010000141e7824 */ /* 0x010fe200078e00ff */
        /* <DEDUP_REMOVED lines=17> */
[----:B------:R-:W-:Y:S01]  /*a430*/  @P0 FADD.FTZ R22, -R22, -RZ ;  /* 0x800000ff16160221 */ /* 0x000fe20000010100 */
[----:B------:R-:W-:Y:S01]  /*a440*/  FMUL.FTZ R17, R17, R21 ;  /* 0x0000001511117220 */ /* 0x000fe20000410000 */
[----:B------:R-:W-:Y:S01]  /*a450*/  FMUL.FTZ R16, R16, R20 ;  /* 0x0000001410107220 */ /* 0x000fe20000410000 */
[----:B---3--:R-:W-:-:S02]  /*a460*/  IMAD.U32 R20, R24, 0x10000, RZ ;  /* 0x0001000018147824 */ /* 0x008fc400078e00ff */
[----:B------:R-:W-:Y:S01]  /*a470*/  FMUL.FTZ R32, R32, R22 ;  /* 0x0000001620207220 */ /* 0x000fe20000410000 */
        /* <DEDUP_REMOVED lines=9> */
[C---:B------:R-:W-:Y:S01]  /*a510*/  SHF.L.U32 R21, R27.reuse, 0x10, RZ ;  /* 0x000000101b157819 */ /* 0x040fe200000006ff */
[----:B------:R-:W-:Y:S01]  /*a520*/  FFMA.FTZ R2, R2, R19, R7 ;  /* 0x0000001302027223 */ /* 0x000fe20000010007 */
[----:B------:R-:W-:Y:S01]  /*a530*/  LOP3.LUT R26, R27, 0xffff0000, RZ, 0xc0, !PT ;  /* 0xffff00001b1a7812 */ /* 0x000fe200078ec0ff */
        /* <DEDUP_REMOVED lines=14> */
.L_x_8012:
[----:B------:R-:W-:Y:S05]  /*a620*/  BSYNC.RECONVERGENT B0 ;  /* 0x0000000000007941 */ /* 0x000fea0003800200 */
.L_x_8011:
[----:B-----5:R1:W-:Y:S02]  /*a630*/  STS.128 [R90+0x2800], R4 ;  /* 0x002800045a007388 */ /* 0x0203e40000000c00 */
.L_x_7967:
[----:B------:R-:W-:Y:S05]  /*a640*/  BSYNC.RECONVERGENT B3 ;  /* 0x0000000000037941 */ /* 0x000fea0003800200 */
.L_x_7962:
[----:B------:R-:W-:Y:S01]  /*a650*/  IADD3 R0, PT, PT, R46, -R45, RZ ;  /* 0x8000002d2e007210 */ /* 0x000fe20007ffe0ff */
[----:B------:R-:W-:Y:S03]  /*a660*/  BSSY.RECONVERGENT B0, `(.L_x_8013) ;  /* 0x000001d000007945 */ /* 0x000fe60003800200 */
[----:B------:R-:W-:-:S13]  /*a670*/  ISETP.GE.AND P4, PT, R76, R0, PT ;  /* 0x000000004c00720c */ /* 0x000fda0003f86270 */
[----:B------:R-:W-:Y:S05]  /*a680*/  @P4 BRA `(.L_x_8014) ;  /* 0x0000000000684947 */ /* 0x000fea0003800000 */
[-C--:B------:R-:W-:Y:S02]  /*a690*/  ISETP.GE.AND P1, PT, R12, R144.reuse, PT ;  /* 0x000000900c00720c */ /* 0x080fe40003f26270 */
[----:B------:R-:W-:-:S11]  /*a6a0*/  ISETP.GE.AND P0, PT, R10, R144, PT ;  /* 0x000000900a00720c */ /* 0x000fd60003f06270 */
[----:B-1-3--:R-:W-:Y:S02]  /*a6b0*/  @!P1 IMAD.MOV.U32 R4, RZ, RZ, R137 ;  /* 0x000000ffff049224 */ /* 0x00afe400078e0089 */
[--C-:B------:R-:W-:Y:S01]  /*a6c0*/  @!P1 IMAD.MOV.U32 R5, RZ, RZ, R136.reuse ;  /* 0x000000ffff059224 */ /* 0x100fe200078e0088 */
[----:B----4-:R-:W-:Y:S01]  /*a6d0*/  @!P0 MOV R2, R137 ;  /* 0x0000008900028202 */ /* 0x010fe20000000f00 */
[----:B-----5:R-:W-:-:S03]  /*a6e0*/  @!P0 IMAD.MOV.U32 R3, RZ, RZ, R136 ;  /* 0x000000ffff038224 */ /* 0x020fc600078e0088 */
        /* <DEDUP_REMOVED lines=19> */
.L_x_8015:
[----:B------:R3:W-:Y:S02]  /*a820*/  STS.128 [R90+0x5000], RZ ;  /* 0x005000ff5a007388 */ /* 0x0007e40000000c00 */
.L_x_8014:
[----:B------:R-:W-:Y:S05]  /*a830*/  BSYNC.RECONVERGENT B0 ;  /* 0x0000000000007941 */ /* 0x000fea0003800200 */
.L_x_8013:
[----:B------:R-:W-:Y:S01]  /*a840*/  ISETP.GE.AND P0, PT, R31, R0, PT ;  /* 0x000000001f00720c */ /* 0x000fe20003f06270 */
[----:B------:R-:W-:-:S12]  /*a850*/  BSSY.RECONVERGENT B0, `(.L_x_8016) ;  /* 0x0000016000007945 */ /* 0x000fd80003800200 */
[----:B------:R-:W-:Y:S05]  /*a860*/  @P0 BRA `(.L_x_8017) ;  /* 0x0000000000500947 */ /* 0x000fea0003800000 */
[-C--:B------:R-:W-:Y:S02]  /*a870*/  ISETP.GE.AND P2, PT, R12, R144.reuse, PT ;  /* 0x000000900c00720c */ /* 0x080fe40003f46270 */
[-C--:B------:R-:W-:Y:S02]  /*a880*/  ISETP.GE.AND P1, PT, R10, R144.reuse, PT ;  /* 0x000000900a00720c */ /* 0x080fe40003f26270 */
[----:B-1--4-:R-:W-:Y:S02]  /*a890*/  LEA R2, P3, R133, R137, 0x1 ;  /* 0x0000008985027211 */ /* 0x012fe400078608ff */
[----:B------:R-:W-:Y:S02]  /*a8a0*/  ISETP.GE.AND P0, PT, R9, R144, PT ;  /* 0x000000900900720c */ /* 0x000fe40003f06270 */
[----:B-----5:R-:W-:-:S05]  /*a8b0*/  LEA.HI.X R3, R133, R136, R134, 0x1, P3 ;  /* 0x0000008885037211 */ /* 0x020fca00018f0c86 */
        /* <DEDUP_REMOVED lines=15> */
.L_x_8017:
[----:B------:R-:W-:Y:S05]  /*a9b0*/  BSYNC.RECONVERGENT B0 ;  /* 0x0000000000007941 */ /* 0x000fea0003800200 */
.L_x_8016:
[----:B------:R-:W0:Y:S01]  /*a9c0*/  LDGDEPBAR ;  /* 0x00000000000079af */ /* 0x000e220000000000 */
[----:B------:R-:W-:Y:S03]  /*a9d0*/  BSSY.RECONVERGENT B0, `(.L_x_8018) ;  /* 0x0000024000007945 */ /* 0x000fe60003800200 */
[----:B-12-4-:R1:W5:Y:S04]  /*a9e0*/  LD.E R78, desc[UR4][R84.64+0x184] ;  /* 0x00018404544e7980 */ /* 0x016368000c101900 */
[----:B------:R1:W5:Y:S01]  /*a9f0*/  LD.E R79, desc[UR4][R84.64+0x188] ;  /* 0x00018804544f7980 */ /* 0x000362000c101900 */
[----:B------:R-:W-:-:S04]  /*aa00*/  DEPBAR.LE SB0, 0x0 ;  /* 0x000080000000791a */ /* 0x000fc80000000000 */
[----:B------:R-:W-:Y:S06]  /*aa10*/  BAR.SYNC.DEFER_BLOCKING 0x0 ;  /* 0x0000000000007b1d */ /* 0x000fec0000010000 */
[----:B------:R-:W-:Y:S05]  /*aa20*/  @P4 BRA `(.L_x_8019) ;  /* 0x00000000006c4947 */ /* 0x000fea0003800000 */
[-C--:B------:R-:W-:Y:S02]  /*aa30*/  ISETP.GE.AND P1, PT, R12, R144.reuse, PT ;  /* 0x000000900c00720c */ /* 0x080fe40003f26270 */
[----:B------:R-:W-:-:S11]  /*aa40*/  ISETP.GE.AND P0, PT, R10, R144, PT ;  /* 0x000000900a00720c */ /* 0x000fd60003f06270 */
[----:B---3--:R-:W-:Y:S02]  /*aa50*/  @!P1 IMAD.MOV.U32 R4, RZ, RZ, R139 ;  /* 0x000000ffff049224 */ /* 0x008fe400078e008b */
[--C-:B------:R-:W-:Y:S01]  /*aa60*/  @!P1 IMAD.MOV.U32 R5, RZ, RZ, R138.reuse ;  /* 0x000000ffff059224 */ /* 0x100fe200078e008a */
[----:B------:R-:W-:Y:S01]  /*aa70*/  @!P0 MOV R2, R139 ;  /* 0x0000008b00028202 */ /* 0x000fe20000000f00 */
        /* <DEDUP_REMOVED lines=13> */
[----:B--2---:R-:W-:Y:S02]  /*ab50*/  MOV R2, R139 ;  /* 0x0000008b00027202 */ /* 0x004fe40000000f00 */
[----:B------:R-:W-:-:S05]  /*ab60*/  MOV R3, R138 ;  /* 0x0000008a00037202 */ /* 0x000fca0000000f00 */
[----:B------:R-:W-:Y:S01]  /*ab70*/  @!PT LDS RZ, [RZ] ;  /* 0x00000000fffff984 */ /* 0x000fe20000000800 */
[----:B------:R-:W-:Y:S01]  /*ab80*/  @!PT LDS RZ, [RZ] ;  /* 0x00000000fffff984 */ /* 0x000fe20000000800 */
[----:B------:R-:W-:Y:S01]  /*ab90*/  @!PT LDS RZ, [RZ] ;  /* 0x00000000fffff984 */ /* 0x000fe20000000800 */
[----:B------:R2:W-:Y:S01]  /*aba0*/  LDGSTS.E.BYPASS.LTC128B.128 [R90+0x8000], desc[UR4][R2.64+0x80] ;  /* 0x08000080025a7fae */ /* 0x0005e2000b981a04 */
[----:B------:R-:W-:Y:S05]  /*abb0*/  BRA `(.L_x_8021) ;  /* 0x0000000000147947 */ /* 0x000fea0003800000 */
.L_x_8020:
[----:B------:R4:W-:Y:S01]  /*abc0*/  STS.128 [R90+0x8000], RZ ;  /* 0x008000ff5a007388 */ /* 0x0009e20000000c00 */
[----:B------:R-:W-:Y:S05]  /*abd0*/  BRA `(.L_x_8021) ;  /* 0x00000000000c7947 */ /* 0x000fea0003800000 */
.L_x_8019:
[----:B------:R2:W-:Y:S04]  /*abe0*/  STS.128 [R90+0x6000], RZ ;  /* 0x006000ff5a007388 */ /* 0x0005e80000000c00 */
[----:B------:R2:W-:Y:S04]  /*abf0*/  STS.128 [R90+0x7000], RZ ;  /* 0x007000ff5a007388 */ /* 0x0005e80000000c00 */
[----:B------:R2:W-:Y:S02]  /*ac00*/  STS.128 [R90+0x8000], RZ ;  /* 0x008000ff5a007388 */ /* 0x0005e40000000c00 */
.L_x_8021:
[----:B------:R-:W-:Y:S05]  /*ac10*/  BSYNC.RECONVERGENT B0 ;  /* 0x0000000000007941 */ /* 0x000fea0003800200 */
.L_x_8018:
        /* <DEDUP_REMOVED lines=8> */
[----:B--2---:R-:W-:-:S04]  /*aca0*/  LEA R2, P2, R131, R139, 0x1 ;  /* 0x0000008b83027211 */ /* 0x004fc800078408ff */
        /* <DEDUP_REMOVED lines=18> */
.L_x_8024:
[----:B------:R1:W-:Y:S02]  /*add0*/  STS.128 [R90+0x8800], RZ ;  /* 0x008800ff5a007388 */ /* 0x0003e40000000c00 */
.L_x_8023:
[----:B------:R-:W-:Y:S05]  /*ade0*/  BSYNC.RECONVERGENT B0 ;  /* 0x0000000000007941 */ /* 0x000fea0003800200 */
.L_x_8022:
[C---:B------:R-:W-:Y:S01]  /*adf0*/  IMAD.SHL.U32 R15, R47.reuse, 0x20, RZ ;  /* 0x000000202f0f7824 */ /* 0x040fe200078e00ff */
[----:B------:R-:W-:Y:S01]  /*ae00*/  SHF.R.U32.HI R128, RZ, 0x1, R47 ;  /* 0x00000001ff807819 */ /* 0x000fe2000001162f */
[C---:B-12--5:R-:W-:Y:S01]  /*ae10*/  IMAD.SHL.U32 R3, R47.reuse, 0x10, RZ ;  /* 0x000000102f037824 */ /* 0x066fe200078e00ff */
[----:B------:R-:W-:Y:S01]  /*ae20*/  LOP3.LUT P0, R11, R47, 0x4, RZ, 0xc0, !PT ;  /* 0x000000042f0b7812 */ /* 0x000fe2000780c0ff */
[----:B------:R-:W-:Y:S01]  /*ae30*/  IMAD.MOV.U32 R8, RZ, RZ, 0x20 ;  /* 0x00000020ff087424 */ /* 0x000fe200078e00ff */
[----:B------:R-:W-:Y:S01]  /*ae40*/  LOP3.LUT R0, R128, 0x8, RZ, 0xc0, !PT ;  /* 0x0000000880007812 */ /* 0x000fe200078ec0ff */
[----:B------:R-:W0:Y:S01]  /*ae50*/  LDGDEPBAR ;  /* 0x00000000000079af */ /* 0x000e220000000000 */
[----:B------:R-:W-:Y:S01]  /*ae60*/  LOP3.LUT R2, R15, 0xc0, RZ, 0xc0, !PT ;  /* 0x000000c00f027812 */ /* 0x000fe200078ec0ff */
[----:B------:R-:W-:Y:S01]  /*ae70*/  BSSY.RECONVERGENT B1, `(.L_x_8025) ;  /* 0x0000177000017945 */ /* 0x000fe20003800200 */
[----:B------:R-:W-:Y:S02]  /*ae80*/  LOP3.LUT R129, R3, 0x3e00, RZ, 0xc0, !PT ;  /* 0x00003e0003817812 */ /* 0x000fe400078ec0ff */
[----:B------:R-:W-:-:S02]  /*ae90*/  LOP3.LUT R0, R0, 0xc0, R15, 0xf8, !PT ;  /* 0x000000c000007812 */ /* 0x000fc400078ef80f */
[----:B------:R-:W-:Y:S01]  /*aea0*/  LOP3.LUT R2, R2, 0x8, R47, 0xf8, !PT ;  /* 0x0000000802027812 */ /* 0x000fe200078ef82f */
[----:B------:R-:W-:Y:S01]  /*aeb0*/  IMAD.SHL.U32 R47, R47, 0x2, RZ ;  /* 0x000000022f2f7824 */ /* 0x000fe200078e00ff */
[--C-:B---3--:R-:W-:Y:S02]  /*aec0*/  LOP3.LUT R4, R129, 0x20, R15.reuse, 0xf8, !PT ;  /* 0x0000002081047812 */ /* 0x108fe400078ef80f */
[----:B------:R-:W-:Y:S02]  /*aed0*/  LOP3.LUT R3, R3, 0x100, RZ, 0xc0, !PT ;  /* 0x0000010003037812 */ /* 0x000fe400078ec0ff */
[--C-:B------:R-:W-:Y:S02]  /*aee0*/  LOP3.LUT R0, R0, 0x18, R48.reuse, 0x78, !PT ;  /* 0x0000001800007812 */ /* 0x100fe400078e7830 */
[----:B------:R-:W-:Y:S02]  /*aef0*/  LOP3.LUT R2, R2, 0x18, R48, 0x78, !PT ;  /* 0x0000001802027812 */ /* 0x000fe400078e7830 */
[----:B------:R-:W-:-:S02]  /*af00*/  LOP3.LUT R4, R4, 0x100, R15, 0xf8, !PT ;  /* 0x0000010004047812 */ /* 0x000fc400078ef80f */
[----:B------:R-:W-:Y:S02]  /*af10*/  LOP3.LUT R3, R3, 0x20, R15, 0xf8, !PT ;  /* 0x0000002003037812 */ /* 0x000fe400078ef80f */
[----:B------:R-:W-:Y:S02]  /*af20*/  LOP3.LUT R4, R4, R0, RZ, 0xfc, !PT ;  /* 0x0000000004047212 */ /* 0x000fe400078efcff */
[----:B------:R-:W-:Y:S02]  /*af30*/  LOP3.LUT R3, R3, R2, RZ, 0xfc, !PT ;  /* 0x0000000203037212 */ /* 0x000fe400078efcff */
[----:B------:R-:W-:Y:S01]  /*af40*/  SEL R14, R8, 0xffffffe0, !P0 ;  /* 0xffffffe0080e7807 */ /* 0x000fe20004000000 */
[--C-:B------:R-:W-:Y:S01]  /*af50*/  IMAD R2, R4, 0x2, R44.reuse ;  /* 0x0000000204027824 */ /* 0x100fe200078e022c */
[----:B------:R-:W-:Y:S01]  /*af60*/  IADD3 R79, PT, PT, R79, R46, -R145 ;  /* 0x0000002e4f4f7210 */ /* 0x000fe20007ffe891 */
[----:B------:R-:W-:Y:S01]  /*af70*/  IMAD R86, R3, 0x2, R44 ;  /* 0x0000000203567824 */ /* 0x000fe200078e022c */
[----:B------:R-:W-:Y:S01]  /*af80*/  IADD3 R78, PT, PT, R46, -R145, -R78 ;  /* 0x800000912e4e7210 */ /* 0x000fe20007ffe84e */
[--C-:B------:R-:W-:Y:S01]  /*af90*/  IMAD.IADD R77, R2, 0x1, R14.reuse ;  /* 0x00000001024d7824 */ /* 0x100fe200078e020e */
[----:B------:R-:W-:Y:S01]  /*afa0*/  LDSM.16.M88.4 R52, [R2] ;  /* 0x000000000234783b */ /* 0x000fe20000000200 */
[----:B------:R-:W-:-:S03]  /*afb0*/  IMAD.IADD R3, R86, 0x1, R14 ;  /* 0x0000000156037824 */ /* 0x000fc600078e020e */
[----:B------:R-:W1:Y:S04]  /*afc0*/  LDSM.16.M88.4 R20, [R86+0x3000] ;  /* 0x003000005614783b */ /* 0x000e680000000200 */
[----:B------:R-:W2:Y:S04]  /*afd0*/  LDSM.16.M88.4 R68, [R86+0x3400] ;  /* 0x003400005644783b */ /* 0x000ea80000000200 */
[----:B------:R-:W3:Y:S04]  /*afe0*/  LDSM.16.M88.4 R60, [R86+0x3800] ;  /* 0x00380000563c783b */ /* 0x000ee80000000200 */
[----:B------:R-:W4:Y:S04]  /*aff0*/  LDSM.16.M88.4 R4, [R86+0x3c00] ;  /* 0x003c00005604783b */ /* 0x000f280000000200 */
[----:B------:R-:W-:Y:S04]  /*b000*/  LDSM.16.M88.4 R40, [R77] ;  /* 0x000000004d28783b */ /* 0x000fe80000000200 */
[----:B------:R-:W4:Y:S04]  /*b010*/  LDSM.16.M88.4 R28, [R3+0x3000] ;  /* 0x00300000031c783b */ /* 0x000f280000000200 */
[----:B------:R-:W4:Y:S04]  /*b020*/  LDSM.16.M88.4 R16, [R3+0x3400] ;  /* 0x003400000310783b */ /* 0x000f280000000200 */
[----:B------:R-:W4:Y:S04]  /*b030*/  LDSM.16.M88.4 R80, [R3+0x3800] ;  /* 0x003800000350783b */ /* 0x000f280000000200 */
[----:B------:R-:W4:Y:S04]  /*b040*/  LDSM.16.M88.4 R48, [R3+0x3c00] ;  /* 0x003c00000330783b */ /* 0x000f280000000200 */
[----:B------:R-:W-:Y:S01]  /*b050*/  LDSM.16.M88.4 R36, [R86+0x4000] ;  /* 0x004000005624783b */ /* 0x000fe20000000200 */
[C---:B-1----:R-:W-:Y:S03]  /*b060*/  HMMA.16816.F32.BF16 R24, R52.reuse, R20, RZ ;  /* 0x000000143418723c */ /* 0x042fe600000418ff */
[----:B------:R-:W-:Y:S04]  /*b070*/  LDSM.16.M88.4 R32, [R86+0x4400] ;  /* 0x004400005620783b */ /* 0x000fe80000000200 */
[----:B------:R-:W-:Y:S01]  /*b080*/  LDSM.16.M88.4 R100, [R77+0x1000] ;  /* 0x001000004d64783b */ /* 0x000fe20000000200 */
[C---:B--2---:R-:W-:Y:S03]  /*b090*/  HMMA.16816.F32.BF16 R72, R52.reuse, R68, RZ ;  /* 0x000000443448723c */ /* 0x044fe600000418ff */
[----:B------:R-:W-:Y:S04]  /*b0a0*/  LDSM.16.M88.4 R104, [R3+0x4000] ;  /* 0x004000000368783b */ /* 0x000fe80000000200 */
[----:B------:R-:W-:Y:S01]  /*b0b0*/  LDSM.16.M88.4 R92, [R3+0x4800] ;  /* 0x00480000035c783b */ /* 0x000fe20000000200 */
[C---:B------:R-:W-:Y:S03]  /*b0c0*/  HMMA.16816.F32.BF16 R20, R52.reuse, R22, RZ ;  /* 0x000000163414723c */ /* 0x040fe600000418ff */
[----:B------:R-:W-:Y:S05]  /*b0d0*/  LDSM.16.M88.4 R96, [R3+0x4400] ;  /* 0x004400000360783b */ /* 0x000fea0000000200 */
[C---:B------:R-:W-:Y:S08]  /*b0e0*/  HMMA.16816.F32.BF16 R68, R52.reuse, R70, RZ ;  /* 0x000000463444723c */ /* 0x040ff000000418ff */
[C---:B---3--:R-:W-:Y:S08]  /*b0f0*/  HMMA.16816.F32.BF16 R64, R52.reuse, R60, RZ ;  /* 0x0000003c3440723c */ /* 0x048ff000000418ff */
[C---:B------:R-:W-:Y:S08]  /*b100*/  HMMA.16816.F32.BF16 R60, R52.reuse, R62, RZ ;  /* 0x0000003e343c723c */ /* 0x040ff000000418ff */
[C---:B----4-:R-:W-:Y:S08]  /*b110*/  HMMA.16816.F32.BF16 R56, R52.reuse, R4, RZ ;  /* 0x000000043438723c */ /* 0x050ff000000418ff */
[----:B------:R-:W-:Y:S01]  /*b120*/  HMMA.16816.F32.BF16 R52, R52, R6, RZ ;  /* 0x000000063434723c */ /* 0x000fe200000418ff */
[----:B------:R-:W1:Y:S07]  /*b130*/  LDSM.16.M88.4 R4, [R2+0x1000] ;  /* 0x001000000204783b */ /* 0x000e6e0000000200 */
[C---:B------:R-:W-:Y:S08]  /*b140*/  HMMA.16816.F32.BF16 R24, R40.reuse, R28, R24 ;  /* 0x0000001c2818723c */ /* 0x040ff00000041818 */
        /* <DEDUP_REMOVED lines=10> */
[----:B------:R-:W-:Y:S04]  /*b1f0*/  LDSM.16.M88.4 R48, [R2+0x2000] ;  /* 0x002000000230783b */ /* 0x000fe80000000200 */
[----:B------:R-:W4:Y:S03]  /*b200*/  LDSM.16.M88.4 R40, [R86+0x5000] ;  /* 0x005000005628783b */ /* 0x000f260000000200 */
        /* <DEDUP_REMOVED lines=9> */
[C---:B------:R-:W-:Y:S08]  /*b2a0*/  HMMA.16816.F32.BF16 R72, R4.reuse, R32, R72 ;  /* 0x000000200448723c */ /* 0x040ff00000041848 */
[----:B------:R-:W-:Y:S01]  /*b2b0*/  HMMA.16816.F32.BF16 R68, R4, R34, R68 ;  /* 0x000000220444723c */ /* 0x000fe20000041844 */
[----:B------:R-:W2:Y:S04]  /*b2c0*/  LDSM.16.M88.4 R4, [R77+0x2000] ;  /* 0x002000004d04783b */ /* 0x000ea80000000200 */
[----:B------:R-:W3:Y:S03]  /*b2d0*/  LDSM.16.M88.4 R32, [R86+0x5800] ;  /* 0x005800005620783b */ /* 0x000ee60000000200 */
[C---:B------:R-:W-:Y:S08]  /*b2e0*/  HMMA.16816.F32.BF16 R24, R100.reuse, R104, R24 ;  /* 0x000000686418723c */ /* 0x040ff00000041818 */
[C---:B------:R-:W-:Y:S08]  /*b2f0*/  HMMA.16816.F32.BF16 R20, R100.reuse, R106, R20 ;  /* 0x0000006a6414723c */ /* 0x040ff00000041814 */
[C---:B----4-:R-:W-:Y:S08]  /*b300*/  HMMA.16816.F32.BF16 R56, R100.reuse, R80, R56 ;  /* 0x000000506438723c */ /* 0x050ff00000041838 */
[----:B------:R-:W-:Y:S01]  /*b310*/  HMMA.16816.F32.BF16 R80, R100, R82, R52 ;  /* 0x000000526450723c */ /* 0x000fe20000041834 */
[----:B------:R-:W4:Y:S07]  /*b320*/  LDSM.16.M88.4 R52, [R3+0x5400] ;  /* 0x005400000334783b */ /* 0x000f2e0000000200 */
[C---:B------:R-:W-:Y:S08]  /*b330*/  HMMA.16816.F32.BF16 R24, R48.reuse, R40, R24 ;  /* 0x000000283018723c */ /* 0x040ff00000041818 */
[----:B------:R-:W-:Y:S08]  /*b340*/  HMMA.16816.F32.BF16 R20, R48, R42, R20 ;  /* 0x0000002a3014723c */ /* 0x000ff00000041814 */
[C---:B------:R-:W-:Y:S08]  /*b350*/  HMMA.16816.F32.BF16 R64, R100.reuse, R92, R64 ;  /* 0x0000005c6440723c */ /* 0x040ff00000041840 */
[C---:B------:R-:W-:Y:S08]  /*b360*/  HMMA.16816.F32.BF16 R72, R100.reuse, R96, R72 ;  /* 0x000000606448723c */ /* 0x040ff00000041848 */
[----:B------:R-:W-:Y:S08]  /*b370*/  HMMA.16816.F32.BF16 R68, R100, R98, R68 ;  /* 0x000000626444723c */ /* 0x000ff00000041844 */
[C---:B-1----:R-:W-:Y:S08]  /*b380*/  HMMA.16816.F32.BF16 R56, R48.reuse, R28, R56 ;  /* 0x0000001c3038723c */ /* 0x042ff00000041838 */
[----:B------:R-:W-:Y:S01]  /*b390*/  HMMA.16816.F32.BF16 R80, R48, R30, R80 ;  /* 0x0000001e3050723c */ /* 0x000fe20000041850 */
[----:B------:R-:W1:Y:S07]  /*b3a0*/  LDSM.16.M88.4 R28, [R3+0x5800] ;  /* 0x00580000031c783b */ /* 0x000e6e0000000200 */
[C---:B--2---:R-:W-:Y:S08]  /*b3b0*/  HMMA.16816.F32.BF16 R24, R4.reuse, R16, R24 ;  /* 0x000000100418723c */ /* 0x044ff00000041818 */
[----:B------:R-:W-:Y:S01]  /*b3c0*/  HMMA.16816.F32.BF16 R20, R4, R18, R20 ;  /* 0x000000120414723c */ /* 0x000fe20000041814 */
[----:B------:R2:W1:Y:S01]  /*b3d0*/  LDSM.16.M88.4 R16, [R3+0x5c00] ;  /* 0x005c00000310783b */ /* 0x0004620000000200 */
[----:B------:R-:W-:-:S06]  /*b3e0*/  DEPBAR.LE SB0, 0x0 ;  /* 0x000080000000791a */ /* 0x000fcc0000000000 */
[----:B------:R-:W-:Y:S08]  /*b3f0*/  HMMA.16816.F32.BF16 R60, R100, R94, R60 ;  /* 0x0000005e643c723c */ /* 0x000ff0000004183c */
[----:B---3--:R-:W-:Y:S01]  /*b400*/  HMMA.16816.F32.BF16 R64, R48, R32, R64 ;  /* 0x000000203040723c */ /* 0x008fe20000041840 */
[----:B------:R-:W-:-:S04]  /*b410*/  LOP3.LUT R32, R128, 0x1f0, RZ, 0xc0, !PT ;  /* 0x000001f080207812 */ /* 0x000fc800078ec0ff */
[----:B------:R-:W-:Y:S02]  /*b420*/  LOP3.LUT R154, R32, 0x7, R76, 0xf8, !PT ;  /* 0x00000007209a7812 */ /* 0x000fe400078ef84c */
[----:B------:R-:W-:Y:S01]  /*b430*/  LOP3.LUT R32, R47, 0x6, RZ, 0xc0, !PT ;  /* 0x000000062f207812 */ /* 0x000fe200078ec0ff */
[----:B------:R-:W-:Y:S02]  /*b440*/  HMMA.16816.F32.BF16 R72, R48, R36, R72 ;  /* 0x000000243048723c */ /* 0x000fe40000041848 */
[----:B------:R-:W-:Y:S01]  /*b450*/  IMAD R154, R143, 0x40, R154 ;  /* 0x000000408f9a7824 */ /* 0x000fe200078e029a */
[----:B------:R-:W-:-:S03]  /*b460*/  LOP3.LUT R32, R45, R32, RZ, 0xfc, !PT ;  /* 0x000000202d207212 */ /* 0x000fc600078efcff */
[C---:B------:R-:W-:Y:S02]  /*b470*/  IMAD.IADD R79, R154.reuse, 0x1, R79 ;  /* 0x000000019a4f7824 */ /* 0x040fe400078e024f */
[C---:B------:R-:W-:Y:S01]  /*b480*/  HMMA.16816.F32.BF16 R68, R48.reuse, R38, R68 ;  /* 0x000000263044723c */ /* 0x040fe20000041844 */
[----:B------:R-:W-:Y:S02]  /*b490*/  IMAD.IADD R154, R154, 0x1, R78 ;  /* 0x000000019a9a7824 */ /* 0x000fe400078e024e */
[C-C-:B------:R-:W-:Y:S01]  /*b4a0*/  VIADDMNMX R153, R79.reuse, 0x1, R46.reuse, PT ;  /* 0x000000014f997846 */ /* 0x140fe2000380012e */
[----:B------:R-:W-:Y:S01]  /*b4b0*/  VIADD R33, R32, 0x1 ;  /* 0x0000000120217836 */ /* 0x000fe20000000000 */
[----:B------:R-:W-:Y:S01]  /*b4c0*/  VIADDMNMX R147, R79, 0x9, R46, PT ;  /* 0x000000094f937846 */ /* 0x000fe2000380012e */
[C---:B------:R-:W-:Y:S01]  /*b4d0*/  VIADD R152, R154.reuse, 0x8 ;  /* 0x000000089a987836 */ /* 0x040fe20000000000 */
[----:B------:R-:W-:Y:S01]  /*b4e0*/  ISETP.GT.AND P3, PT, R154, R32, PT ;  /* 0x000000209a00720c */ /* 0x000fe20003f64270 */
[----:B------:R-:W-:Y:S01]  /*b4f0*/  HMMA.16816.F32.BF16 R60, R48, R34, R60 ;  /* 0x00000022303c723c */ /* 0x000fe2000004183c */
[C---:B------:R-:W-:Y:S01]  /*b500*/  VIADD R34, R32.reuse, 0x8 ;  /* 0x0000000820227836 */ /* 0x040fe20000000000 */
[----:B------:R-:W-:-:S02]  /*b510*/  ISETP.GE.AND P6, PT, R32, R153, PT ;  /* 0x000000992000720c */ /* 0x000fc40003fc6270 */
[----:B--2---:R-:W-:Y:S02]  /*b520*/  FSEL R3, R24, -INF , !P3 ;  /* 0xff80000018037808 */ /* 0x004fe40005800000 */
[C---:B------:R-:W-:Y:S02]  /*b530*/  ISETP.GT.AND P4, PT, R154.reuse, R33, PT ;  /* 0x000000219a00720c */ /* 0x040fe40003f84270 */
[C---:B----4-:R-:W-:Y:S01]  /*b540*/  HMMA.16816.F32.BF16 R72, R4.reuse, R52, R72 ;  /* 0x000000340448723c */ /* 0x050fe20000041848 */
[----:B------:R-:W-:Y:S02]  /*b550*/  ISETP.GT.AND P5, PT, R154, R34, PT ;  /* 0x000000229a00720c */ /* 0x000fe40003fa4270 */
[C---:B------:R-:W-:Y:S02]  /*b560*/  ISETP.GE.AND P1, PT, R33.reuse, R153, PT ;  /* 0x000000992100720c */ /* 0x040fe40003f26270 */
[----:B------:R-:W-:Y:S02]  /*b570*/  ISETP.GE.AND P0, PT, R33, R147, PT ;  /* 0x000000932100720c */ /* 0x000fe40003f06270 */
[----:B------:R-:W-:Y:S01]  /*b580*/  ISETP.GT.AND P2, PT, R152, R33, PT ;  /* 0x000000219800720c */ /* 0x000fe20003f44270 */
[----:B------:R-:W-:Y:S01]  /*b590*/  VIADD R33, R32, 0x9 ;  /* 0x0000000920217836 */ /* 0x000fe20000000000 */
[----:B------:R-:W-:Y:S01]  /*b5a0*/  FSEL R3, R3, -INF , !P6 ;  /* 0xff80000003037808 */ /* 0x000fe20007000000 */
[----:B------:R-:W-:Y:S01]  /*b5b0*/  HMMA.16816.F32.BF16 R68, R4, R54, R68 ;  /* 0x000000360444723c */ /* 0x000fe20000041844 */
[----:B------:R-:W-:-:S02]  /*b5c0*/  ISETP.GT.AND P6, PT, R152, R32, PT ;  /* 0x000000209800720c */ /* 0x000fc40003fc4270 */
[----:B------:R-:W-:Y:S02]  /*b5d0*/  FSEL R25, R25, -INF , !P4 ;  /* 0xff80000019197808 */ /* 0x000fe40006000000 */
[----:B------:R-:W-:Y:S02]  /*b5e0*/  ISETP.GE.AND P4, PT, R34, R153, PT ;  /* 0x000000992200720c */ /* 0x000fe40003f86270 */
[----:B------:R-:W-:Y:S01]  /*b5f0*/  FSEL R20, R20, -INF , !P5 ;  /* 0xff80000014147808 */ /* 0x000fe20006800000 */
[----:B-1----:R-:W-:Y:S01]  /*b600*/  HMMA.16816.F32.BF16 R64, R4, R28, R64 ;  /* 0x0000001c0440723c */ /* 0x002fe20000041840 */
[----:B------:R-:W-:Y:S01]  /*b610*/  FSEL R24, R26, -INF , !P6 ;  /* 0xff8000001a187808 */ /* 0x000fe20007000000 */
[----:B------:R-:W-:Y:S01]  /*b620*/  VIADD R29, R32, 0x10 ;  /* 0x00000010201d7836 */ /* 0x000fe20000000000 */
[----:B------:R-:W-:Y:S02]  /*b630*/  ISETP.GT.AND P3, PT, R154, R33, PT ;  /* 0x000000219a00720c */ /* 0x000fe40003f64270 */
[----:B------:R-:W-:-:S02]  /*b640*/  FSEL R26, R27, -INF , !P2 ;  /* 0xff8000001b1a7808 */ /* 0x000fc40005000000 */
[----:B------:R-:W-:Y:S01]  /*b650*/  FSEL R27, R25, -INF , !P1 ;  /* 0xff800000191b7808 */ /* 0x000fe20004800000 */
[C---:B------:R-:W-:Y:S01]  /*b660*/  HMMA.16816.F32.BF16 R60, R4.reuse, R30, R60 ;  /* 0x0000001e043c723c */ /* 0x040fe2000004183c */
[----:B------:R-:W-:Y:S01]  /*b670*/  FSEL R28, R20, -INF , !P4 ;  /* 0xff800000141c7808 */ /* 0x000fe20006000000 */
[----:B------:R-:W-:Y:S01]  /*b680*/  VIADD R20, R32, 0x11 ;  /* 0x0000001120147836 */ /* 0x000fe20000000000 */
[----:B------:R-:W-:Y:S01]  /*b690*/  ISETP.GT.AND P1, PT, R152, R33, PT ;  /* 0x000000219800720c */ /* 0x000fe20003f24270 */
[C---:B------:R-:W-:Y:S01]  /*b6a0*/  VIADD R31, R32.reuse, 0x28 ;  /* 0x00000028201f7836 */ /* 0x040fe20000000000 */
[----:B------:R-:W-:Y:S01]  /*b6b0*/  FSEL R21, R21, -INF , !P3 ;  /* 0xff80000015157808 */ /* 0x000fe20005800000 */
[----:B------:R-:W-:Y:S01]  /*b6c0*/  VIADD R30, R32, 0x29 ;  /* 0x00000029201e7836 */ /* 0x000fe20000000000 */
[----:B------:R-:W-:Y:S01]  /*b6d0*/  ISETP.GT.AND P3, PT, R152, R34, PT ;  /* 0x000000229800720c */ /* 0x000fe20003f64270 */
[----:B------:R-:W-:Y:S01]  /*b6e0*/  HMMA.16816.F32.BF16 R56, R4, R16, R56 ;  /* 0x000000100438723c */ /* 0x000fe20000041838 */
[C---:B------:R-:W-:Y:S01]  /*b6f0*/  ISETP.GE.AND P6, PT, R32.reuse, R147, PT ;  /* 0x000000932000720c */ /* 0x040fe20003fc6270 */
[----:B------:R-:W-:Y:S01]  /*b700*/  VIADD R17, R32, 0x20 ;  /* 0x0000002020117836 */ /* 0x000fe20000000000 */
[----:B------:R-:W-:-:S02]  /*b710*/  FSEL R23, R23, -INF , !P1 ;  /* 0xff80000017177808 */ /* 0x000fc40004800000 */
[----:B------:R-:W-:Y:S02]  /*b720*/  ISETP.GT.AND P1, PT, R154, R20, PT ;  /* 0x000000149a00720c */ /* 0x000fe40003f24270 */
[----:B------:R-:W-:Y:S01]  /*b730*/  ISETP.GE.AND P5, PT, R34, R147, PT ;  /* 0x000000932200720c */ /* 0x000fe20003fa6270 */
[----:B------:R-:W-:Y:S01]  /*b740*/  HMMA.16816.F32.BF16 R80, R4, R18, R80 ;  /* 0x000000120450723c */ /* 0x000fe20000041850 */
[----:B------:R-:W-:Y:S01]  /*b750*/  VIADD R6, R32, 0x18 ;  /* 0x0000001820067836 */ /* 0x000fe20000000000 */
[----:B------:R-:W-:Y:S01]  /*b760*/  FSEL R22, R22, -INF , !P3 ;  /* 0xff80000016167808 */ /* 0x000fe20005800000 */
[----:B------:R-:W-:Y:S01]  /*b770*/  VIADD R5, R32, 0x19 ;  /* 0x0000001920057836 */ /* 0x000fe20000000000 */
[----:B------:R-:W-:Y:S01]  /*b780*/  FSEL R24, R24, -INF , !P6 ;  /* 0xff80000018187808 */ /* 0x000fe20007000000 */
[----:B------:R-:W-:Y:S01]  /*b790*/  VIADD R19, R32, 0x30 ;  /* 0x0000003020137836 */ /* 0x000fe20000000000 */
[----:B------:R-:W-:Y:S01]  /*b7a0*/  FSEL R26, R26, -INF , !P0 ;  /* 0xff8000001a1a7808 */ /* 0x000fe20004000000 */
[C---:B------:R-:W-:Y:S01]  /*b7b0*/  VIADD R18, R32.reuse, 0x31 ;  /* 0x0000003120127836 */ /* 0x040fe20000000000 */
[C---:B------:R-:W-:Y:S01]  /*b7c0*/  ISETP.GE.AND P2, PT, R33.reuse, R153, PT ;  /* 0x000000992100720c */ /* 0x040fe20003f46270 */
[----:B------:R-:W-:Y:S01]  /*b7d0*/  VIADD R7, R32, 0x38 ;  /* 0x0000003820077836 */ /* 0x000fe20000000000 */
[----:B------:R-:W-:Y:S01]  /*b7e0*/  BAR.SYNC.DEFER_BLOCKING 0x0 ;  /* 0x0000000000007b1d */ /* 0x000fe20000010000 */
[----:B------:R-:W-:-:S02]  /*b7f0*/  ISETP.GE.AND P6, PT, R33, R147, PT ;  /* 0x000000932100720c */ /* 0x000fc40003fc6270 */
[C---:B------:R-:W-:Y:S02]  /*b800*/  ISETP.GT.AND P0, PT, R154.reuse, R29, PT ;  /* 0x0000001d9a00720c */ /* 0x040fe40003f04270 */
[----:B------:R-:W-:Y:S02]  /*b810*/  FSEL R73, R73, -INF , !P1 ;  /* 0xff80000049497808 */ /* 0x000fe40004800000 */
[----:B------:R-:W-:Y:S02]  /*b820*/  ISETP.GT.AND P1, PT, R154, R6, PT ;  /* 0x000000069a00720c */ /* 0x000fe40003f24270 */
[----:B------:R-:W-:Y:S02]  /*b830*/  FSEL R25, R22, -INF , !P5 ;  /* 0xff80000016197808 */ /* 0x000fe40006800000 */
[C---:B------:R-:W-:Y:S02]  /*b840*/  ISETP.GE.AND P3, PT, R29.reuse, R153, PT ;  /* 0x000000991d00720c */ /* 0x040fe40003f66270 */
[----:B------:R-:W-:-:S02]  /*b850*/  ISETP.GE.AND P4, PT, R29, R147, PT ;  /* 0x000000931d00720c */ /* 0x000fc40003f86270 */
[----:B------:R-:W-:Y:S02]  /*b860*/  ISETP.GT.AND P5, PT, R152, R29, PT ;  /* 0x0000001d9800720c */ /* 0x000fe40003fa4270 */
[----:B------:R-:W-:Y:S02]  /*b870*/  FSEL R29, R21, -INF , !P2 ;  /* 0xff800000151d7808 */ /* 0x000fe40005000000 */
[----:B------:R-:W-:Y:S02]  /*b880*/  FSEL R23, R23, -INF , !P6 ;  /* 0xff80000017177808 */ /* 0x000fe40007000000 */
[----:B------:R-:W-:Y:S02]  /*b890*/  FSEL R72, R72, -INF , !P0 ;  /* 0xff80000048487808 */ /* 0x000fe40004000000 */
[C---:B------:R-:W-:Y:S02]  /*b8a0*/  ISETP.GE.AND P2, PT, R20.reuse, R153, PT ;  /* 0x000000991400720c */ /* 0x040fe40003f46270 */
[----:B------:R-:W-:-:S02]  /*b8b0*/  ISETP.GE.AND P6, PT, R20, R147, PT ;  /* 0x000000931400720c */ /* 0x000fc40003fc6270 */
[----:B------:R-:W-:Y:S01]  /*b8c0*/  ISETP.GT.AND P0, PT, R152, R20, PT ;  /* 0x000000149800720c */ /* 0x000fe20003f04270 */
[----:B------:R-:W-:Y:S01]  /*b8d0*/  VIADD R20, R32, 0x21 ;  /* 0x0000002120147836 */ /* 0x000fe20000000000 */
[----:B------:R-:W-:Y:S01]  /*b8e0*/  FSEL R68, R68, -INF , !P1 ;  /* 0xff80000044447808 */ /* 0x000fe20004800000 */
[----:B------:R-:W-:Y:S01]  /*b8f0*/  VIADD R32, R32, 0x39 ;  /* 0x0000003920207836 */ /* 0x000fe20000000000 */
[----:B------:R-:W-:Y:S02]  /*b900*/  ISETP.GT.AND P1, PT, R154, R5, PT ;  /* 0x000000059a00720c */ /* 0x000fe40003f24270 */
[----:B------:R-:W-:Y:S02]  /*b910*/  FSEL R4, R72, -INF , !P3 ;  /* 0xff80000048047808 */ /* 0x000fe40005800000 */
[----:B------:R-:W-:Y:S02]  /*b920*/  FSEL R69, R69, -INF , !P1 ;  /* 0xff80000045457808 */ /* 0x000fe40004800000 */
[----:B------:R-:W-:-:S02]  /*b930*/  ISETP.GT.AND P1, PT, R154, R20, PT ;  /* 0x000000149a00720c */ /* 0x000fc40003f24270 */
[----:B------:R-:W-:Y:S02]  /*b940*/  ISETP.GT.AND P3, PT, R154, R17, PT ;  /* 0x000000119a00720c */ /* 0x000fe40003f64270 */
[----:B------:R-:W-:Y:S02]  /*b950*/  FSEL R16, R74, -INF , !P5 ;  /* 0xff8000004a107808 */ /* 0x000fe40006800000 */
[----:B------:R-:W-:Y:S02]  /*b960*/  FSEL R65, R65, -INF , !P1 ;  /* 0xff80000041417808 */ /* 0x000fe40004800000 */
[----:B------:R-:W-:Y:S02]  /*b970*/  ISETP.GT.AND P5, PT, R154, R31, PT ;  /* 0x0000001f9a00720c */ /* 0x000fe40003fa4270 */
[----:B------:R-:W-:Y:S02]  /*b980*/  FSEL R64, R64, -INF , !P3 ;  /* 0xff80000040407808 */ /* 0x000fe40005800000 */
[----:B------:R-:W-:-:S02]  /*b990*/  ISETP.GT.AND P1, PT, R154, R19, PT ;  /* 0x000000139a00720c */ /* 0x000fc40003f24270 */
[----:B------:R-:W-:Y:S02]  /*b9a0*/  ISETP.GT.AND P3, PT, R154, R30, PT ;  /* 0x0000001e9a00720c */ /* 0x000fe40003f64270 */
[----:B------:R-:W-:Y:S02]  /*b9b0*/  FSEL R60, R60, -INF , !P5 ;  /* 0xff8000003c3c7808 */ /* 0x000fe40006800000 */
[----:B------:R-:W-:Y:S02]  /*b9c0*/  FSEL R56, R56, -INF , !P1 ;  /* 0xff80000038387808 */ /* 0x000fe40004800000 */
[C---:B------:R-:W-:Y:S02]  /*b9d0*/  ISETP.GT.AND P5, PT, R154.reuse, R18, PT ;  /* 0x000000129a00720c */ /* 0x040fe40003fa4270 */
[----:B------:R-:W-:Y:S02]  /*b9e0*/  FSEL R61, R61, -INF , !P3 ;  /* 0xff8000003d3d7808 */ /* 0x000fe40005800000 */
[----:B------:R-:W-:-:S02]  /*b9f0*/  ISETP.GT.AND P1, PT, R154, R32, PT ;  /* 0x000000209a00720c */ /* 0x000fc40003f24270 */
[----:B------:R-:W-:Y:S02]  /*ba00*/  ISETP.GT.AND P3, PT, R154, R7, PT ;  /* 0x000000079a00720c */ /* 0x000fe40003f64270 */
[----:B------:R-:W-:Y:S02]  /*ba10*/  FSEL R57, R57, -INF , !P5 ;  /* 0xff80000039397808 */ /* 0x000fe40006800000 */
[----:B------:R-:W-:Y:S02]  /*ba20*/  FSEL R34, R81, -INF , !P1 ;  /* 0xff80000051227808 */ /* 0x000fe40004800000 */
[----:B------:R-:W-:Y:S02]  /*ba30*/  ISETP.GE.AND P5, PT, R6, R153, PT ;  /* 0x000000990600720c */ /* 0x000fe40003fa6270 */
[----:B------:R-:W-:Y:S02]  /*ba40*/  FSEL R80, R80, -INF , !P3 ;  /* 0xff80000050507808 */ /* 0x000fe40005800000 */
[----:B------:R-:W-:-:S02]  /*ba50*/  ISETP.GT.AND P1, PT, R152, R6, PT ;  /* 0x000000069800720c */ /* 0x000fc40003f24270 */
[----:B------:R-:W-:Y:S02]  /*ba60*/  FSEL R22, R75, -INF , !P0 ;  /* 0xff8000004b167808 */ /* 0x000fe40004000000 */
[----:B------:R-:W-:Y:S02]  /*ba70*/  ISETP.GE.AND P3, PT, R6, R147, PT ;  /* 0x000000930600720c */ /* 0x000fe40003f66270 */
[----:B------:R-:W-:Y:S02]  /*ba80*/  FSEL R16, R16, -INF , !P4 ;  /* 0xff80000010107808 */ /* 0x000fe40006000000 */
[----:B------:R-:W-:Y:S02]  /*ba90*/  ISETP.GE.AND P0, PT, R5, R153, PT ;  /* 0x000000990500720c */ /* 0x000fe40003f06270 */
[----:B------:R-:W-:Y:S02]  /*baa0*/  FSEL R6, R73, -INF , !P2 ;  /* 0xff80000049067808 */ /* 0x000fe40005000000 */
[----:B------:R-:W-:-:S02]  /*bab0*/  ISETP.GE.AND P4, PT, R5, R147, PT ;  /* 0x000000930500720c */ /* 0x000fc40003f86270 */
[----:B------:R-:W-:Y:S02]  /*bac0*/  ISETP.GT.AND P2, PT, R152, R5, PT ;  /* 0x000000059800720c */ /* 0x000fe40003f44270 */
[----:B------:R-:W-:Y:S02]  /*bad0*/  FSEL R22, R22, -INF , !P6 ;  /* 0xff80000016167808 */ /* 0x000fe40007000000 */
[----:B------:R-:W-:Y:S02]  /*bae0*/  FSEL R21, R70, -INF , !P1 ;  /* 0xff80000046157808 */ /* 0x000fe40004800000 */
[----:B------:R-:W-:Y:S02]  /*baf0*/  FSEL R5, R68, -INF , !P5 ;  /* 0xff80000044057808 */ /* 0x000fe40006800000 */
[C---:B------:R-:W-:Y:S02]  /*bb00*/  ISETP.GE.AND P6, PT, R17.reuse, R153, PT ;  /* 0x000000991100720c */ /* 0x040fe40003fc6270 */
[----:B------:R-:W-:-:S02]  /*bb10*/  ISETP.GE.AND P5, PT, R17, R147, PT ;  /* 0x000000931100720c */ /* 0x000fc40003fa6270 */
[C---:B------:R-:W-:Y:S02]  /*bb20*/  ISETP.GT.AND P1, PT, R152.reuse, R17, PT ;  /* 0x000000119800720c */ /* 0x040fe40003f24270 */
[----:B------:R-:W-:Y:S02]  /*bb30*/  FSEL R17, R69, -INF , !P0 ;  /* 0xff80000045117808 */ /* 0x000fe40004000000 */
[----:B------:R-:W-:Y:S02]  /*bb40*/  ISETP.GT.AND P0, PT, R152, R20, PT ;  /* 0x000000149800720c */ /* 0x000fe40003f04270 */
[----:B------:R-:W-:Y:S02]  /*bb50*/  FSEL R66, R66, -INF , !P1 ;  /* 0xff80000042427808 */ /* 0x000fe40004800000 */
[----:B------:R-:W-:Y:S02]  /*bb60*/  FSEL R67, R67, -INF , !P0 ;  /* 0xff80000043437808 */ /* 0x000fe40004000000 */
[----:B------:R-:W-:-:S02]  /*bb70*/  ISETP.GE.AND P0, PT, R30, R153, PT ;  /* 0x000000991e00720c */ /* 0x000fc40003f06270 */
[----:B------:R-:W-:Y:S02]  /*bb80*/  FSEL R71, R71, -INF , !P2 ;  /* 0xff80000047477808 */ /* 0x000fe40005000000 */
[----:B------:R-:W-:Y:S02]  /*bb90*/  FSEL R113, R61, -INF , !P0 ;  /* 0xff8000003d717808 */ /* 0x000fe40004000000 */
[C---:B------:R-:W-:Y:S02]  /*bba0*/  ISETP.GT.AND P0, PT, R152.reuse, R18, PT ;  /* 0x000000129800720c */ /* 0x040fe40003f04270 */
[----:B------:R-:W-:Y:S02]  /*bbb0*/  FSEL R21, R21, -INF , !P3 ;  /* 0xff80000015157808 */ /* 0x000fe40005800000 */
[----:B------:R-:W-:Y:S02]  /*bbc0*/  FSEL R59, R59, -INF , !P0 ;  /* 0xff8000003b3b7808 */ /* 0x000fe40004000000 */
[----:B------:R-:W-:-:S02]  /*bbd0*/  ISETP.GT.AND P0, PT, R152, R32, PT ;  /* 0x000000209800720c */ /* 0x000fc40003f04270 */
[----:B------:R-:W-:Y:S02]  /*bbe0*/  ISETP.GT.AND P1, PT, R152, R31, PT ;  /* 0x0000001f9800720c */ /* 0x000fe40003f24270 */
[C---:B------:R-:W-:Y:S02]  /*bbf0*/  ISETP.GE.AND P3, PT, R20.reuse, R153, PT ;  /* 0x000000991400720c */ /* 0x040fe40003f66270 */
[----:B------:R-:W-:Y:S02]  /*bc00*/  ISETP.GE.AND P2, PT, R20, R147, PT ;  /* 0x000000931400720c */ /* 0x000fe40003f46270 */
[----:B------:R-:W-:Y:S02]  /*bc10*/  FSEL R83, R83, -INF , !P0 ;  /* 0xff80000053537808 */ /* 0x000fe40004000000 */
[----:B------:R-:W-:Y:S02]  /*bc20*/  FSEL R20, R71, -INF , !P4 ;  /* 0xff80000047147808 */ /* 0x000fe40006000000 */
[----:B------:R-:W-:-:S02]  /*bc30*/  FSEL R62, R62, -INF , !P1 ;  /* 0xff8000003e3e7808 */ /* 0x000fc40004800000 */
[----:B------:R-:W-:Y:S02]  /*bc40*/  ISETP.GT.AND P0, PT, R89, R135, PT ;  /* 0x000000875900720c */ /* 0x000fe40003f04270 */
[----:B------:R-:W-:Y:S02]  /*bc50*/  ISETP.GE.AND P4, PT, R31, R153, PT ;  /* 0x000000991f00720c */ /* 0x000fe40003f86270 */
[----:B------:R-:W-:Y:S02]  /*bc60*/  FSEL R111, R65, -INF , !P3 ;  /* 0xff800000416f7808 */ /* 0x000fe40005800000 */
[C---:B------:R-:W-:Y:S02]  /*bc70*/  ISETP.GT.AND P1, PT, R152.reuse, R19, PT ;  /* 0x000000139800720c */ /* 0x040fe40003f24270 */
[----:B------:R-:W-:Y:S02]  /*bc80*/  ISETP.GT.AND P3, PT, R152, R30, PT ;  /* 0x0000001e9800720c */ /* 0x000fe40003f64270 */
[----:B------:R-:W-:-:S02]  /*bc90*/  FSEL R110, R64, -INF , !P6 ;  /* 0xff800000406e7808 */ /* 0x000fc40007000000 */
[----:B------:R-:W-:Y:S02]  /*bca0*/  FSEL R114, R66, -INF , !P5 ;  /* 0xff80000042727808 */ /* 0x000fe40006800000 */
[----:B------:R-:W-:Y:S02]  /*bcb0*/  FSEL R119, R67, -INF , !P2 ;  /* 0xff80000043777808 */ /* 0x000fe40005000000 */
[----:B------:R-:W-:Y:S02]  /*bcc0*/  FSEL R112, R60, -INF , !P4 ;  /* 0xff8000003c707808 */ /* 0x000fe40006000000 */
[----:B------:R-:W-:Y:S02]  /*bcd0*/  FSEL R33, R58, -INF , !P1 ;  /* 0xff8000003a217808 */ /* 0x000fe40004800000 */
[-C--:B------:R-:W-:Y:S02]  /*bce0*/  ISETP.GE.AND P6, PT, R31, R147.reuse, PT ;  /* 0x000000931f00720c */ /* 0x080fe40003fc6270 */
[----:B------:R-:W-:-:S02]  /*bcf0*/  ISETP.GE.AND P5, PT, R30, R147, PT ;  /* 0x000000931e00720c */ /* 0x000fc40003fa6270 */
[C---:B------:R-:W-:Y:S02]  /*bd00*/  ISETP.GE.AND P2, PT, R19.reuse, R153, PT ;  /* 0x000000991300720c */ /* 0x040fe40003f46270 */
[----:B------:R-:W-:Y:S02]  /*bd10*/  ISETP.GE.AND P4, PT, R19, R147, PT ;  /* 0x000000931300720c */ /* 0x000fe40003f86270 */
[----:B------:R-:W-:Y:S02]  /*bd20*/  FSEL R63, R63, -INF , !P3 ;  /* 0xff8000003f3f7808 */ /* 0x000fe40005800000 */
[----:B------:R-:W-:Y:S02]  /*bd30*/  ISETP.GT.AND P1, PT, R152, R7, PT ;  /* 0x000000079800720c */ /* 0x000fe40003f24270 */
[----:B------:R-:W-:Y:S02]  /*bd40*/  FSEL R120, R62, -INF , !P6 ;  /* 0xff8000003e787808 */ /* 0x000fe40007000000 */
[----:B------:R-:W-:-:S02]  /*bd50*/  FSEL R95, R63, -INF , !P5 ;  /* 0xff8000003f5f7808 */ /* 0x000fc40006800000 */
[----:B------:R-:W-:Y:S02]  /*bd60*/  FSEL R94, R56, -INF , !P2 ;  /* 0xff800000385e7808 */ /* 0x000fe40005000000 */
[----:B------:R-:W-:Y:S02]  /*bd70*/  FSEL R33, R33, -INF , !P4 ;  /* 0xff80000021217808 */ /* 0x000fe40006000000 */
[----:B------:R-:W-:Y:S02]  /*bd80*/  FSEL R82, R82, -INF , !P1 ;  /* 0xff80000052527808 */ /* 0x000fe40004800000 */
[C---:B------:R-:W-:Y:S02]  /*bd90*/  ISETP.GE.AND P6, PT, R18.reuse, R153, PT ;  /* 0x000000991200720c */ /* 0x040fe40003fc6270 */
[----:B------:R-:W-:Y:S02]  /*bda0*/  ISETP.GE.AND P3, PT, R18, R147, PT ;  /* 0x000000931200720c */ /* 0x000fe40003f66270 */
[----:B------:R-:W-:-:S02]  /*bdb0*/  ISETP.GE.AND P5, PT, R7, R153, PT ;  /* 0x000000990700720c */ /* 0x000fc40003fa6270 */
[----:B------:R-:W-:Y:S02]  /*bdc0*/  ISETP.GE.AND P2, PT, R7, R147, PT ;  /* 0x000000930700720c */ /* 0x000fe40003f46270 */
[C---:B------:R-:W-:Y:S02]  /*bdd0*/  ISETP.GE.AND P4, PT, R32.reuse, R153, PT ;  /* 0x000000992000720c */ /* 0x040fe40003f86270 */
[----:B------:R-:W-:Y:S02]  /*bde0*/  ISETP.GE.AND P1, PT, R32, R147, PT ;  /* 0x000000932000720c */ /* 0x000fe40003f26270 */
[----:B------:R-:W-:Y:S02]  /*bdf0*/  FSEL R93, R57, -INF , !P6 ;  /* 0xff800000395d7808 */ /* 0x000fe40007000000 */
[----:B------:R-:W-:Y:S02]  /*be00*/  VIMNMX R154, PT, PT, RZ, R154, !PT ;  /* 0x0000009aff9a7248 */ /* 0x000fe40007fe0100 */
[----:B------:R-:W-:-:S02]  /*be10*/  VIMNMX R152, PT, PT, RZ, R152, !PT ;  /* 0x00000098ff987248 */ /* 0x000fc40007fe0100 */
        /* <DEDUP_REMOVED lines=19> */
.L_x_8028:
        /* <DEDUP_REMOVED lines=36> */
[----:B------:R-:W-:-:S04]  /*c190*/  IMAD.MOV.U32 R30, RZ, RZ, R31 ;  /* 0x000000ffff1e7224 */ /* 0x000fc800078e001f */
        /* <DEDUP_REMOVED lines=25> */
.L_x_8029:
[----:B------:R-:W-:Y:S05]  /*c330*/  BSYNC.RECONVERGENT B0 ;  /* 0x0000000000007941 */ /* 0x000fea0003800200 */
.L_x_8027:
        /* <DEDUP_REMOVED lines=42> */
.L_x_8026:
[----:B------:R-:W-:Y:S05]  /*c5e0*/  BSYNC.RECONVERGENT B1 ;  /* 0x0000000000017941 */ /* 0x000fea0003800200 */
.L_x_8025:
[----:B------:R-:W3:Y:S01]  /*c5f0*/  LD.E R117, desc[UR4][R84.64+0xdc] ;  /* 0x0000dc0454757980 */ /* 0x000ee2000c101900 */
[----:B--2---:R-:W-:Y:S01]  /*c600*/  FMNMX3.FTZ R18, R3, R27, R28, !PT ;  /* 0x0000001b03127276 */ /* 0x004fe2000781001c */
        /* <DEDUP_REMOVED lines=31> */
[----:B------:R-:W-:Y:S01]  /*c800*/  FSETP.NEU.FTZ.AND P0, PT, R86, -INF , PT ;  /* 0xff8000005600780b */ /* 0x000fe20003f1d000 */
[----:B---3--:R-:W-:-:S05]  /*c810*/  FMUL.FTZ R35, R117, R86 ;  /* 0x0000005675237220 */ /* 0x008fca0000410000 */
[----:B------:R-:W-:-:S05]  /*c820*/  FSEL R35, R35, RZ, P0 ;  /* 0x000000ff23237208 */ /* 0x000fca0000000000 */
[--C-:B------:R-:W-:Y:S01]  /*c830*/  FFMA.FTZ R106, R3, R117, -R35.reuse ;  /* 0x00000075036a7223 */ /* 0x100fe20000010823 */
[----:B-1----:R-:W-:Y:S01]  /*c840*/  FMNMX.FTZ R3, R18, R7, !PT ;  /* 0x0000000712037209 */ /* 0x002fe20007810000 */
[-CC-:B------:R-:W-:Y:S01]  /*c850*/  FFMA.FTZ R105, R27, R117.reuse, -R35.reuse ;  /* 0x000000751b697223 */ /* 0x180fe20000010823 */
[-CC-:B------:R-:W-:Y:S01]  /*c860*/  FFMA.FTZ R97, R28, R117.reuse, -R35.reuse ;  /* 0x000000751c617223 */ /* 0x180fe20000010823 */
[--C-:B------:R-:W-:Y:S01]  /*c870*/  FFMA.FTZ R100, R29, R117, -R35.reuse ;  /* 0x000000751d647223 */ /* 0x100fe20000010823 */
[----:B------:R-:W-:Y:S01]  /*c880*/  FSETP.NEU.FTZ.AND P0, PT, R3, -INF , PT ;  /* 0xff8000000300780b */ /* 0x000fe20003f1d000 */
[----:B------:R-:W-:Y:S01]  /*c890*/  FMUL.FTZ R118, R117, R3 ;  /* 0x0000000375767220 */ /* 0x000fe20000410000 */
[-CC-:B------:R-:W-:Y:S01]  /*c8a0*/  FFMA.FTZ R96, R4, R117.reuse, -R35.reuse ;  /* 0x0000007504607223 */ /* 0x180fe20000010823 */
[-CC-:B------:R-:W-:Y:S01]  /*c8b0*/  FFMA.FTZ R91, R6, R117.reuse, -R35.reuse ;  /* 0x00000075065b7223 */ /* 0x180fe20000010823 */
[-CC-:B------:R-:W-:Y:S01]  /*c8c0*/  FFMA.FTZ R15, R5, R117.reuse, -R35.reuse ;  /* 0x00000075050f7223 */ /* 0x180fe20000010823 */
[----:B------:R-:W-:Y:S01]  /*c8d0*/  MUFU.EX2 R106, R106 ;  /* 0x0000006a006a7308 */ /* 0x000fe20000000800 */
[----:B------:R-:W-:Y:S01]  /*c8e0*/  FSEL R118, R118, RZ, P0 ;  /* 0x000000ff76767208 */ /* 0x000fe20000000000 */
[----:B------:R-:W1:Y:S01]  /*c8f0*/  LDSM.16.MT88.4 R4, [R109+0x8000] ;  /* 0x008000006d04783b */ /* 0x000e620000004200 */
        /* <DEDUP_REMOVED lines=10> */
[----:B------:R-:W3:Y:S01]  /*c9a0*/  LDSM.16.MT88.4 R16, [R0+0x6400] ;  /* 0x006400000010783b */ /* 0x000ee20000004200 */
[-CC-:B------:R-:W-:Y:S01]  /*c9b0*/  FFMA.FTZ R98, R21, R117.reuse, -R118.reuse ;  /* 0x0000007515627223 */ /* 0x180fe20000010876 */
[-CC-:B------:R-:W-:Y:S01]  /*c9c0*/  FFMA.FTZ R101, R20, R117.reuse, -R118.reuse ;  /* 0x0000007514657223 */ /* 0x180fe20000010876 */
[-CC-:B------:R-:W-:Y:S01]  /*c9d0*/  FFMA.FTZ R112, R112, R117.reuse, -R35.reuse ;  /* 0x0000007570707223 */ /* 0x180fe20000010823 */
[----:B------:R-:W4:Y:S01]  /*c9e0*/  LDSM.16.MT88.4 R28, [R109+0x6400] ;  /* 0x006400006d1c783b */ /* 0x000f220000004200 */
[----:B------:R-:W-:Y:S01]  /*c9f0*/  MUFU.EX2 R97, R97 ;  /* 0x0000006100617308 */ /* 0x000fe20000000800 */
[-CC-:B------:R-:W-:Y:S01]  /*ca00*/  FFMA.FTZ R113, R113, R117.reuse, -R35.reuse ;  /* 0x0000007571717223 */ /* 0x180fe20000010823 */
[-CC-:B------:R-:W-:Y:S01]  /*ca10*/  FFMA.FTZ R114, R114, R117.reuse, -R118.reuse ;  /* 0x0000007572727223 */ /* 0x180fe20000010876 */
[----:B------:R-:W5:Y:S01]  /*ca20*/  LDSM.16.MT88.4 R24, [R0+0x7400] ;  /* 0x007400000018783b */ /* 0x000f620000004200 */
[-CC-:B------:R-:W-:Y:S01]  /*ca30*/  FFMA.FTZ R119, R119, R117.reuse, -R118.reuse ;  /* 0x0000007577777223 */ /* 0x180fe20000010876 */
[-CC-:B------:R-:W-:Y:S01]  /*ca40*/  FFMA.FTZ R120, R120, R117.reuse, -R118.reuse ;  /* 0x0000007578787223 */ /* 0x180fe20000010876 */
[-CC-:B------:R-:W-:Y:S01]  /*ca50*/  FFMA.FTZ R121, R95, R117.reuse, -R118.reuse ;  /* 0x000000755f797223 */ /* 0x180fe20000010876 */
[----:B------:R-:W5:Y:S01]  /*ca60*/  LDSM.16.MT88.4 R20, [R109+0x7400] ;  /* 0x007400006d14783b */ /* 0x000f620000004200 */
[----:B------:R-:W1:Y:S01]  /*ca70*/  MUFU.EX2 R100, R100 ;  /* 0x0000006400647308 */ /* 0x000e620000000800 */
        /* <DEDUP_REMOVED lines=10> */
[----:B------:R-:W-:Y:S01]  /*cb20*/  FFMA.FTZ R158, R115, R117, -R118 ;  /* 0x00000075739e7223 */ /* 0x000fe20000010876 */
[----:B------:R-:W-:Y:S01]  /*cb30*/  FADD.FTZ R105, R106, R105 ;  /* 0x000000696a697221 */ /* 0x000fe20000010000 */
[----:B------:R-:W-:Y:S01]  /*cb40*/  LDSM.16.MT88.4 R32, [R0+0x6c00] ;  /* 0x006c00000020783b */ /* 0x000fe20000004200 */
[----:B------:R-:W-:-:S02]  /*cb50*/  ISETP.GT.AND P0, PT, R89, R135, PT ;  /* 0x000000875900720c */ /* 0x000fc40003f04270 */
[----:B------:R-:W2:Y:S01]  /*cb60*/  MUFU.EX2 R107, R107 ;  /* 0x0000006b006b7308 */ /* 0x000ea20000000800 */
[----:B-1----:R-:W-:Y:S01]  /*cb70*/  F2FP.BF16.F32.PACK_AB R50, R100, R97 ;  /* 0x000000616432723e */ /* 0x002fe200000010ff */
[----:B------:R-:W-:-:S04]  /*cb80*/  FADD.FTZ R105, R97, R105 ;  /* 0x0000006961697221 */ /* 0x000fc80000010000 */
[----:B------:R-:W-:Y:S02]  /*cb90*/  FADD.FTZ R100, R100, R105 ;  /* 0x0000006964647221 */ /* 0x000fe40000010000 */
[----:B------:R-:W1:Y:S08]  /*cba0*/  MUFU.EX2 R104, R104 ;  /* 0x0000006800687308 */ /* 0x000e700000000800 */
[----:B------:R-:W3:Y:S01]  /*cbb0*/  MUFU.EX2 R103, R103 ;  /* 0x0000006700677308 */ /* 0x000ee20000000800 */
[----:B--2---:R-:W-:Y:S01]  /*cbc0*/  F2FP.BF16.F32.PACK_AB R49, R107, R108 ;  /* 0x0000006c6b31723e */ /* 0x004fe200000010ff */
[----:B------:R-:W-:-:S06]  /*cbd0*/  FADD.FTZ R107, R108, R107 ;  /* 0x0000006b6c6b7221 */ /* 0x000fcc0000010000 */
[----:B------:R-:W2:Y:S01]  /*cbe0*/  MUFU.EX2 R96, R96 ;  /* 0x0000006000607308 */ /* 0x000ea20000000800 */
[----:B-1----:R-:W-:-:S07]  /*cbf0*/  FADD.FTZ R107, R104, R107 ;  /* 0x0000006b686b7221 */ /* 0x002fce0000010000 */
[----:B------:R-:W-:Y:S01]  /*cc00*/  MUFU.EX2 R91, R91 ;  /* 0x0000005b005b7308 */ /* 0x000fe20000000800 */
[C---:B---3--:R-:W-:Y:S01]  /*cc10*/  F2FP.BF16.F32.PACK_AB R51, R103.reuse, R104 ;  /* 0x000000686733723e */ /* 0x048fe200000010ff */
        /* <DEDUP_REMOVED lines=10> */
[----:B------:R-:W3:Y:S01]  /*ccc0*/  MUFU.EX2 R98, R98 ;  /* 0x0000006200627308 */ /* 0x000ee20000000800 */
[----:B------:R-:W-:Y:S01]  /*ccd0*/  HMMA.16816.F32.BF16 R56, R48, R52, RZ ;  /* 0x000000343038723c */ /* 0x000fe200000418ff */
[----:B-1----:R-:W-:-:S06]  /*cce0*/  FADD.FTZ R103, R99, R103 ;  /* 0x0000006763677221 */ /* 0x002fcc0000010000 */
[----:B------:R-:W1:Y:S01]  /*ccf0*/  MUFU.EX2 R101, R101 ;  /* 0x0000006500657308 */ /* 0x000e620000000800 */
        /* <DEDUP_REMOVED lines=19> */
[----:B---3--:R-:W-:Y:S01]  /*ce30*/  FADD.FTZ R102, R98, R102 ;  /* 0x0000006662667221 */ /* 0x008fe20000010000 */
[C---:B-1----:R-:W-:Y:S01]  /*ce40*/  F2FP.BF16.F32.PACK_AB R7, R101.reuse, R98 ;  /* 0x000000626507723e */ /* 0x042fe200000010ff */
[----:B------:R-:W-:Y:S02]  /*ce50*/  FADD.FTZ R14, R14, R91 ;  /* 0x0000005b0e0e7221 */ /* 0x000fe40000010000 */
[----:B------:R-:W-:Y:S01]  /*ce60*/  FADD.FTZ R101, R101, R102 ;  /* 0x0000006665657221 */ /* 0x000fe20000010000 */
[----:B------:R-:W-:Y:S01]  /*ce70*/  MUFU.EX2 R120, R120 ;  /* 0x0000007800787308 */ /* 0x000fe20000000800 */
[----:B----4-:R-:W-:-:S02]  /*ce80*/  FADD.FTZ R14, R110, R14 ;  /* 0x0000000e6e0e7221 */ /* 0x010fc40000010000 */
        /* <DEDUP_REMOVED lines=14> */
[----:B------:R-:W4:Y:S04]  /*cf70*/  LDSM.16.MT88.4 R24, [R0+0x6800] ;  /* 0x006800000018783b */ /* 0x000f280000004200 */
[----:B------:R-:W4:Y:S03]  /*cf80*/  MUFU.EX2 R125, R125 ;  /* 0x0000007d007d7308 */ /* 0x000f260000000800 */
[C---:B------:R-:W-:Y:S05]  /*cf90*/  HMMA.16816.F32.BF16 R56, R4.reuse, R20, R56 ;  /* 0x000000140438723c */ /* 0x040fea0000041838 */
[----:B------:R-:W4:Y:S03]  /*cfa0*/  MUFU.EX2 R126, R126 ;  /* 0x0000007e007e7308 */ /* 0x000f260000000800 */
[C---:B------:R-:W-:Y:S01]  /*cfb0*/  HMMA.16816.F32.BF16 R52, R4.reuse, R22, R52 ;  /* 0x000000160434723c */ /* 0x040fe20000041834 */
[----:B------:R-:W4:Y:S04]  /*cfc0*/  LDSM.16.MT88.4 R20, [R109+0x6800] ;  /* 0x006800006d14783b */ /* 0x000f280000004200 */
[----:B------:R-:W4:Y:S03]  /*cfd0*/  MUFU.EX2 R116, R116 ;  /* 0x0000007400747308 */ /* 0x000f260000000800 */
[C---:B---3--:R-:W-:Y:S05]  /*cfe0*/  HMMA.16816.F32.BF16 R36, R4.reuse, R16, R36 ;  /* 0x000000100424723c */ /* 0x048fea0000041824 */
[----:B------:R-:W3:Y:S03]  /*cff0*/  MUFU.EX2 R158, R158 ;  /* 0x0000009e009e7308 */ /* 0x000ee60000000800 */
[C---:B------:R-:W-:Y:S01]  /*d000*/  HMMA.16816.F32.BF16 R40, R4.reuse, R18, R40 ;  /* 0x000000120428723c */ /* 0x040fe20000041828 */
[----:B------:R-:W3:Y:S07]  /*d010*/  LDSM.16.MT88.4 R16, [R0+0x7800] ;  /* 0x007800000010783b */ /* 0x000eee0000004200 */
[C---:B-----5:R-:W-:Y:S08]  /*d020*/  HMMA.16816.F32.BF16 R44, R4.reuse, R28, R44 ;  /* 0x0000001c042c723c */ /* 0x060ff0000004182c */
        /* <DEDUP_REMOVED lines=11> */
[----:B----4-:R-:W-:Y:S01]  /*d0e0*/  HMMA.16816.F32.BF16 R80, R4, R24, R80 ;  /* 0x000000180450723c */ /* 0x010fe20000041850 */
        /* <DEDUP_REMOVED lines=8> */
[----:B------:R-:W-:Y:S02]  /*d170*/  FADD.FTZ R121, R116, R121 ;  /* 0x0000007974797221 */ /* 0x000fe40000010000 */
[C---:B------:R-:W-:Y:S08]  /*d180*/  HMMA.16816.F32.BF16 R72, R4.reuse, R20, R72 ;  /* 0x000000140448723c */ /* 0x040ff00000041848 */
[C---:B------:R-:W-:Y:S01]  /*d190*/  HMMA.16816.F32.BF16 R68, R4.reuse, R22, R68 ;  /* 0x000000160444723c */ /* 0x040fe20000041844 */
[----:B------:R-:W2:Y:S07]  /*d1a0*/  LDSM.16.MT88.4 R20, [R109+0x8800] ;  /* 0x008800006d14783b */ /* 0x000eae0000004200 */
[C---:B---3--:R-:W-:Y:S08]  /*d1b0*/  HMMA.16816.F32.BF16 R64, R4.reuse, R16, R64 ;  /* 0x000000100440723c */ /* 0x048ff00000041840 */
[C---:B------:R-:W-:Y:S01]  /*d1c0*/  HMMA.16816.F32.BF16 R60, R4.reuse, R18, R60 ;  /* 0x00000012043c723c */ /* 0x040fe2000004183c */
[----:B------:R-:W3:Y:S07]  /*d1d0*/  LDSM.16.MT88.4 R16, [R0+0x7c00] ;  /* 0x007c00000010783b */ /* 0x000eee0000004200 */
[C---:B------:R-:W-:Y:S08]  /*d1e0*/  HMMA.16816.F32.BF16 R36, R4.reuse, R92, R36 ;  /* 0x0000005c0424723c */ /* 0x040ff00000041824 */
[C---:B-1----:R-:W-:Y:S08]  /*d1f0*/  HMMA.16816.F32.BF16 R56, R4.reuse, R24, R56 ;  /* 0x000000180438723c */ /* 0x042ff00000041838 */
[C---:B------:R-:W-:Y:S01]  /*d200*/  HMMA.16816.F32.BF16 R52, R4.reuse, R26, R52 ;  /* 0x0000001a0434723c */ /* 0x040fe20000041834 */
[----:B------:R-:W1:Y:S07]  /*d210*/  LDSM.16.MT88.4 R24, [R109+0x7c00] ;  /* 0x007c00006d18783b */ /* 0x000e6e0000004200 */
[C---:B------:R-:W-:Y:S08]  /*d220*/  HMMA.16816.F32.BF16 R40, R4.reuse, R94, R40 ;  /* 0x0000005e0428723c */ /* 0x040ff00000041828 */
[C---:B--2---:R-:W-:Y:S08]  /*d230*/  HMMA.16816.F32.BF16 R44, R4.reuse, R20, R44 ;  /* 0x00000014042c723c */ /* 0x044ff0000004182c */
[----:B------:R-:W-:Y:S01]  /*d240*/  HMMA.16816.F32.BF16 R48, R4, R22, R48 ;  /* 0x000000160430723c */ /* 0x000fe20000041830 */
[----:B------:R-:W-:Y:S01]  /*d250*/  F2FP.BF16.F32.PACK_AB R4, R123, R122 ;  /* 0x0000007a7b04723e */ /* 0x000fe200000010ff */
[----:B------:R-:W2:Y:S01]  /*d260*/  LDSM.16.MT88.4 R20, [R0+0x8c00] ;  /* 0x008c00000014783b */ /* 0x000ea20000004200 */
[----:B------:R-:W-:-:S02]  /*d270*/  F2FP.BF16.F32.PACK_AB R5, R126, R125 ;  /* 0x0000007d7e05723e */ /* 0x000fc400000010ff */
[C---:B------:R-:W-:Y:S01]  /*d280*/  F2FP.BF16.F32.PACK_AB R6, R159.reuse, R124 ;  /* 0x0000007c9f06723e */ /* 0x040fe200000010ff */
[----:B------:R-:W-:Y:S01]  /*d290*/  FADD.FTZ R159, R159, R113 ;  /* 0x000000719f9f7221 */ /* 0x000fe20000010000 */
[C---:B------:R-:W-:Y:S01]  /*d2a0*/  F2FP.BF16.F32.PACK_AB R7, R158.reuse, R116 ;  /* 0x000000749e07723e */ /* 0x040fe200000010ff */
[----:B------:R-:W-:-:S06]  /*d2b0*/  FADD.FTZ R158, R158, R121 ;  /* 0x000000799e9e7221 */ /* 0x000fcc0000010000 */
[C---:B---3--:R-:W-:Y:S08]  /*d2c0*/  HMMA.16816.F32.BF16 R64, R4.reuse, R16, R64 ;  /* 0x000000100440723c */ /* 0x048ff00000041840 */
[C---:B------:R-:W-:Y:S01]  /*d2d0*/  HMMA.16816.F32.BF16 R60, R4.reuse, R18, R60 ;  /* 0x00000012043c723c */ /* 0x040fe2000004183c */
[----:B------:R-:W3:Y:S07]  /*d2e0*/  LDSM.16.MT88.4 R16, [R109+0x8c00] ;  /* 0x008c00006d10783b */ /* 0x000eee0000004200 */
        /* <DEDUP_REMOVED lines=26> */
[----:B------:R-:W1:Y:S01]  /*d490*/  I2F.RP R18, R5 ;  /* 0x0000000500127306 */ /* 0x000e620000209400 */
[----:B------:R-:W-:Y:S02]  /*d4a0*/  LOP3.LUT R87, R87, R6, RZ, 0x3c, !PT ;  /* 0x0000000657577212 */ /* 0x000fe400078e3cff */
[----:B------:R-:W-:-:S02]  /*d4b0*/  IADD3 R14, PT, PT, RZ, -R14, RZ ;  /* 0x8000000eff0e7210 */ /* 0x000fc40007ffe0ff */
        /* <DEDUP_REMOVED lines=16> */
[--C-:B------:R-:W-:Y:S01]  /*d5c0*/  @!P2 IMAD.IADD R7, R7, 0x1, -R5.reuse ;  /* 0x000000010707a824 */ /* 0x100fe200078e0a05 */
[----:B------:R-:W-:Y:S02]  /*d5d0*/  @!P2 IADD3 R16, PT, PT, R16, 0x1, RZ ;  /* 0x000000011010a810 */ /* 0x000fe40007ffe0ff */
[----:B------:R-:W-:Y:S02]  /*d5e0*/  ISETP.NE.AND P2, PT, R6, RZ, PT ;  /* 0x000000ff0600720c */ /* 0x000fe40003f45270 */
[----:B------:R-:W-:Y:S01]  /*d5f0*/  ISETP.GE.U32.AND P5, PT, R7, R5, PT ;  /* 0x000000050700720c */ /* 0x000fe20003fa6070 */
[----:B------:R-:W-:Y:S01]  /*d600*/  @!P4 IMAD.IADD R14, R14, 0x1, -R5 ;  /* 0x000000010e0ec824 */ /* 0x000fe200078e0a05 */
[----:B------:R-:W-:Y:S01]  /*d610*/  LOP3.LUT R7, RZ, R6, RZ, 0x33, !PT ;  /* 0x00000006ff077212 */ /* 0x000fe200078e33ff */
[----:B------:R-:W-:-:S03]  /*d620*/  @!P4 VIADD R17, R17, 0x1 ;  /* 0x000000011111c836 */ /* 0x000fc60000000000 */
[----:B------:R-:W-:-:S07]  /*d630*/  ISETP.GE.U32.AND P6, PT, R14, R5, PT ;  /* 0x000000050e00720c */ /* 0x000fce0003fc6070 */
[----:B------:R-:W-:-:S04]  /*d640*/  @P5 IADD3 R16, PT, PT, R16, 0x1, RZ ;  /* 0x0000000110105810 */ /* 0x000fc80007ffe0ff */
[----:B------:R-:W-:Y:S02]  /*d650*/  MOV R14, R16 ;  /* 0x00000010000e7202 */ /* 0x000fe40000000f00 */
[----:B------:R-:W-:-:S03]  /*d660*/  @P6 VIADD R17, R17, 0x1 ;  /* 0x0000000111116836 */ /* 0x000fc60000000000 */
[----:B------:R-:W-:Y:S02]  /*d670*/  @!P1 IMAD.MOV R14, RZ, RZ, -R14 ;  /* 0x000000ffff0e9224 */ /* 0x000fe400078e0a0e */
[----:B------:R-:W-:-:S03]  /*d680*/  @!P3 IADD3 R17, PT, PT, -R17, RZ, RZ ;  /* 0x000000ff1111b210 */ /* 0x000fc60007ffe1ff */
        /* <DEDUP_REMOVED lines=24> */
.L_x_8033:
        /* <DEDUP_REMOVED lines=8> */
.L_x_8034:
[----:B------:R-:W-:Y:S05]  /*d890*/  BSYNC.RECONVERGENT B0 ;  /* 0x0000000000007941 */ /* 0x000fea0003800200 */
.L_x_8032:
[----:B------:R-:W1:Y:S01]  /*d8a0*/  S2R R4, SR_TID.X ;  /* 0x0000000000047919 */ /* 0x000e620000002100 */
[----:B------:R-:W2:Y:S01]  /*d8b0*/  S2UR UR6, SR_CgaCtaId ;  /* 0x00000000000679c3 */ /* 0x000ea20000008800 */
[-C--:B------:R-:W-:Y:S01]  /*d8c0*/  ISETP.GE.AND P5, PT, R12, R144.reuse, PT ;  /* 0x000000900c00720c */ /* 0x080fe20003fa6270 */
[----:B------:R-:W-:Y:S01]  /*d8d0*/  UMOV UR7, 0x400 ;  /* 0x0000040000077882 */ /* 0x000fe20000000000 */
[-C--:B------:R-:W-:Y:S01]  /*d8e0*/  ISETP.GE.AND P4, PT, R10, R144.reuse, PT ;  /* 0x000000900a00720c */ /* 0x080fe20003f86270 */
[----:B------:R-:W-:Y:S01]  /*d8f0*/  BSSY.RECONVERGENT B1, `(.L_x_8035) ;  /* 0x000010c000017945 */ /* 0x000fe20003800200 */
[----:B------:R-:W-:-:S09]  /*d900*/  ISETP.GE.AND P3, PT, R9, R144, PT ;  /* 0x000000900900720c */ /* 0x000fd20003f66270 */
[--C-:B------:R-:W-:Y:S02]  /*d910*/  @!P5 IMAD.MOV.U32 R12, RZ, RZ, R139.reuse ;  /* 0x000000ffff0cd224 */ /* 0x100fe400078e008b */
[--C-:B------:R-:W-:Y:S02]  /*d920*/  @!P5 IMAD.MOV.U32 R13, RZ, RZ, R138.reuse ;  /* 0x000000ffff0dd224 */ /* 0x100fe400078e008a */
[----:B------:R-:W-:Y:S02]  /*d930*/  @!P4 IMAD.MOV.U32 R14, RZ, RZ, R139 ;  /* 0x000000ffff0ec224 */ /* 0x000fe400078e008b */
[----:B------:R-:W-:Y:S01]  /*d940*/  @!P4 IMAD.MOV.U32 R15, RZ, RZ, R138 ;  /* 0x000000ffff0fc224 */ /* 0x000fe200078e008a */
[----:B------:R-:W-:Y:S01]  /*d950*/  @!PT LDS RZ, [RZ] ;  /* 0x00000000fffff984 */ /* 0x000fe20000000800 */
[----:B------:R-:W-:Y:S01]  /*d960*/  @!PT LDS RZ, [RZ] ;  /* 0x00000000fffff984 */ /* 0x000fe20000000800 */
[----:B------:R-:W-:Y:S01]  /*d970*/  @!PT LDS RZ, [RZ] ;  /* 0x00000000fffff984 */ /* 0x000fe20000000800 */
[----:B------:R3:W-:Y:S01]  /*d980*/  @!P5 LDGSTS.E.BYPASS.LTC128B.128 [R90+0x6000], desc[UR4][R12.64] ;  /* 0x060000000c5adfae */ /* 0x0007e2000b981a04 */
[----:B--2---:R-:W-:-:S03]  /*d990*/  ULEA UR6, UR6, UR7, 0x18 ;  /* 0x0000000706067291 */ /* 0x004fc6000f8ec0ff */
[----:B------:R-:W-:Y:S04]  /*d9a0*/  @P5 STS.128 [R90+0x6000], RZ ;  /* 0x006000ff5a005388 */ /* 0x000fe80000000c00 */
[----:B------:R-:W-:Y:S01]  /*d9b0*/  @!PT LDS RZ, [RZ] ;  /* 0x00000000fffff984 */ /* 0x000fe20000000800 */
[----:B------:R-:W-:Y:S01]  /*d9c0*/  @!PT LDS RZ, [RZ] ;  /* 0x00000000fffff984 */ /* 0x000fe20000000800 */
[----:B------:R-:W-:Y:S01]  /*d9d0*/  @!PT LDS RZ, [RZ] ;  /* 0x00000000fffff984 */ /* 0x000fe20000000800 */
[----:B------:R-:W-:Y:S01]  /*d9e0*/  @!P4 LDGSTS.E.BYPASS.LTC128B.128 [R90+0x7000], desc[UR4][R14.64+0x40] ;  /* 0x070000400e5acfae */ /* 0x000fe2000b981a04 */
[C---:B-1----:R-:W-:Y:S02]  /*d9f0*/  IMAD.SHL.U32 R5, R4.reuse, 0x20, RZ ;  /* 0x0000002004057824 */ /* 0x042fe400078e00ff */
[----:B------:R-:W-:Y:S01]  /*da00*/  IMAD.SHL.U32 R7, R4, 0x10, RZ ;  /* 0x0000001004077824 */ /* 0x000fe200078e00ff */
[----:B------:R-:W-:Y:S02]  /*da10*/  @P4 STS.128 [R90+0x7000], RZ ;  /* 0x007000ff5a004388 */ /* 0x000fe40000000c00 */
[----:B------:R-:W-:-:S02]  /*da20*/  LOP3.LUT R6, R5, 0xc0, RZ, 0xc0, !PT ;  /* 0x000000c005067812 */ /* 0x000fc400078ec0ff */
[----:B------:R-:W-:Y:S02]  /*da30*/  LOP3.LUT R7, R7, 0x100, RZ, 0xc0, !PT ;  /* 0x0000010007077812 */ /* 0x000fe400078ec0ff */
[----:B------:R-:W-:Y:S01]  /*da40*/  LOP3.LUT R6, R6, 0x8, R4, 0xf8, !PT ;  /* 0x0000000806067812 */ /* 0x000fe200078ef804 */
[----:B------:R-:W-:Y:S01]  /*da50*/  IMAD.SHL.U32 R4, R4, 0x4, RZ ;  /* 0x0000000404047824 */ /* 0x000fe200078e00ff */
[----:B------:R-:W-:-:S04]  /*da60*/  LOP3.LUT R7, R7, 0x20, R5, 0xf8, !PT ;  /* 0x0000002007077812 */ /* 0x000fc800078ef805 */
[----:B------:R-:W-:Y:S01]  /*da70*/  LOP3.LUT R4, R6, 0x18, R4, 0x78, !PT ;  /* 0x0000001806047812 */ /* 0x000fe200078e7804 */
[----:B------:R-:W-:Y:S01]  /*da80*/  @!P3 IMAD.MOV.U32 R6, RZ, RZ, R139 ;  /* 0x000000ffff06b224 */ /* 0x000fe200078e008b */
[----:B---3--:R-:W-:Y:S02]  /*da90*/  LEA R12, P1, R131, R139, 0x1 ;  /* 0x0000008b830c7211 */ /* 0x008fe400078208ff */
[----:B------:R-:W-:Y:S01]  /*daa0*/  LOP3.LUT R4, R7, R4, RZ, 0xfc, !PT ;  /* 0x0000000407047212 */ /* 0x000fe200078efcff */
[----:B------:R-:W-:Y:S01]  /*dab0*/  @!P3 IMAD.MOV.U32 R7, RZ, RZ, R138 ;  /* 0x000000ffff07b224 */ /* 0x000fe200078e008a */
[----:B------:R-:W-:Y:S02]  /*dac0*/  LEA.HI.X R13, R131, R138, R132, 0x1, P1 ;  /* 0x0000008a830d7211 */ /* 0x000fe400008f0c84 */
[----:B------:R-:W-:Y:S02]  /*dad0*/  LEA R91, R4, UR6, 0x1 ;  /* 0x00000006045b7c11 */ /* 0x000fe4000f8e08ff */
[----:B------:R-:W-:Y:S01]  /*dae0*/  @!PT LDS RZ, [RZ] ;  /* 0x00000000fffff984 */ /* 0x000fe20000000800 */
[----:B------:R-:W-:Y:S01]  /*daf0*/  @!PT LDS RZ, [RZ] ;  /* 0x00000000fffff984 */ /* 0x000fe20000000800 */
[----:B------:R-:W-:Y:S01]  /*db00*/  @!PT LDS RZ, [RZ] ;  /* 0x00000000fffff984 */ /* 0x000fe20000000800 */
[----:B------:R1:W-:Y:S01]  /*db10*/  @!P3 LDGSTS.E.BYPASS.LTC128B.128 [R90+0x8000], desc[UR4][R6.64+0x80] ;  /* 0x08000080065abfae */ /* 0x0003e2000b981a04 */
[----:B------:R-:W-:-:S03]  /*db20*/  ISETP.NE.AND P1, PT, R11, RZ, PT ;  /* 0x000000ff0b00720c */ /* 0x000fc60003f25270 */
[----:B------:R-:W-:Y:S01]  /*db30*/  @P3 STS.128 [R90+0x8000], RZ ;  /* 0x008000ff5a003388 */ /* 0x000fe20000000c00 */
[----:B------:R-:W-:-:S03]  /*db40*/  SEL R8, R8, 0xffffffe0, !P1 ;  /* 0xffffffe008087807 */ /* 0x000fc60004800000 */
[----:B------:R-:W-:Y:S01]  /*db50*/  @!PT LDS RZ, [RZ] ;  /* 0x00000000fffff984 */ /* 0x000fe20000000800 */
[----:B------:R-:W-:Y:S01]  /*db60*/  @!PT LDS RZ, [RZ] ;  /* 0x00000000fffff984 */ /* 0x000fe20000000800 */
[----:B------:R-:W-:Y:S01]  /*db70*/  @!PT LDS RZ, [RZ] ;  /* 0x00000000fffff984 */ /* 0x000fe20000000800 */
[----:B------:R-:W-:Y:S02]  /*db80*/  @!P5 LDGSTS.E.BYPASS.LTC128B.128 [R90+0x6800], desc[UR4][R12.64] ;  /* 0x068000000c5adfae */ /* 0x000fe4000b981a04 */
[--C-:B------:R-:W-:Y:S02]  /*db90*/  IMAD.IADD R89, R2, 0x1, R8.reuse ;  /* 0x0000000102597824 */ /* 0x100fe400078e0208 */
        /* <DEDUP_REMOVED lines=13> */
[----:B-1----:R-:W1:Y:S04]  /*dc70*/  LDSM.16.M88.4 R4, [R91+0x3000] ;  /* 0x003000005b04783b */ /* 0x002e680000000200 */
[----:B------:R-:W3:Y:S04]  /*dc80*/  LDSM.16.M88.4 R104, [R91+0x3400] ;  /* 0x003400005b68783b */ /* 0x000ee80000000200 */
[----:B------:R-:W4:Y:S04]  /*dc90*/  LDSM.16.M88.4 R96, [R91+0x3800] ;  /* 0x003800005b60783b */ /* 0x000f280000000200 */
[----:B------:R-:W5:Y:S04]  /*dca0*/  LDSM.16.M88.4 R16, [R91+0x3c00] ;  /* 0x003c00005b10783b */ /* 0x000f680000000200 */
[----:B--2---:R-:W-:Y:S04]  /*dcb0*/  LDSM.16.M88.4 R12, [R89] ;  /* 0x00000000590c783b */ /* 0x004fe80000000200 */
[----:B------:R-:W2:Y:S04]  /*dcc0*/  LDSM.16.M88.4 R124, [R87+0x3000] ;  /* 0x00300000577c783b */ /* 0x000ea80000000200 */
        /* <DEDUP_REMOVED lines=16> */
[----:B------:R-:W3:Y:S07]  /*ddd0*/  LDSM.16.M88.4 R16, [R91+0x4400] ;  /* 0x004400005b10783b */ /* 0x000eee0000000200 */
[C---:B--2---:R-:W-:Y:S08]  /*dde0*/  HMMA.16816.F32.BF16 R8, R12.reuse, R124, R8 ;  /* 0x0000007c0c08723c */ /* 0x044ff00000041808 */
[C---:B------:R-:W-:Y:S01]  /*ddf0*/  HMMA.16816.F32.BF16 R4, R12.reuse, R126, R4 ;  /* 0x0000007e0c04723c */ /* 0x040fe20000041804 */
[----:B------:R2:W-:Y:S07]  /*de00*/  LDSM.16.M88.4 R124, [R2+0x2000] ;  /* 0x00200000027c783b */ /* 0x0005ee0000000200 */
[C---:B------:R-:W-:Y:S08]  /*de10*/  HMMA.16816.F32.BF16 R108, R12.reuse, R116, R108 ;  /* 0x000000740c6c723c */ /* 0x040ff0000004186c */
[C---:B------:R-:W-:Y:S01]  /*de20*/  HMMA.16816.F32.BF16 R104, R12.reuse, R118, R104 ;  /* 0x000000760c68723c */ /* 0x040fe20000041868 */
[----:B------:R-:W4:Y:S07]  /*de30*/  LDSM.16.M88.4 R116, [R91+0x4c00] ;  /* 0x004c00005b74783b */ /* 0x000f2e0000000200 */
[----:B------:R-:W-:Y:S01]  /*de40*/  HMMA.16816.F32.BF16 R100, R12, R28, R100 ;  /* 0x0000001c0c64723c */ /* 0x000fe20000041864 */
[----:B--2---:R-:W-:-:S05]  /*de50*/  VIADD R2, R88, 0xfffffffe ;  /* 0xfffffffe58027836 */ /* 0x004fca0000000000 */
[----:B------:R-:W-:Y:S02]  /*de60*/  ISETP.GT.AND P6, PT, R2, R135, PT ;  /* 0x000000870200720c */ /* 0x000fe40003fc4270 */
[C---:B------:R-:W-:Y:S01]  /*de70*/  HMMA.16816.F32.BF16 R96, R12.reuse, R30, R96 ;  /* 0x0000001e0c60723c */ /* 0x040fe20000041860 */
[----:B------:R-:W-:Y:S07]  /*de80*/  LDSM.16.M88.4 R28, [R87+0x4000] ;  /* 0x00400000571c783b */ /* 0x000fee0000000200 */
[C---:B------:R-:W-:Y:S08]  /*de90*/  HMMA.16816.F32.BF16 R92, R12.reuse, R24, R92 ;  /* 0x000000180c5c723c */ /* 0x040ff0000004185c */
[----:B------:R-:W-:Y:S01]  /*dea0*/  HMMA.16816.F32.BF16 R32, R12, R26, R32 ;  /* 0x0000001a0c20723c */ /* 0x000fe20000041820 */
[----:B------:R-:W2:Y:S04]  /*deb0*/  LDSM.16.M88.4 R12, [R89+0x1000] ;  /* 0x00100000590c783b */ /* 0x000ea80000000200 */
[----:B------:R-:W5:Y:S03]  /*dec0*/  LDSM.16.M88.4 R24, [R87+0x4400] ;  /* 0x004400005718783b */ /* 0x000f660000000200 */
        /* <DEDUP_REMOVED lines=9> */
[C---:B----4-:R-:W-:Y:S08]  /*df60*/  HMMA.16816.F32.BF16 R92, R112.reuse, R116, R92 ;  /* 0x00000074705c723c */ /* 0x050ff0000004185c */
[----:B------:R-:W-:Y:S01]  /*df70*/  HMMA.16816.F32.BF16 R32, R112, R118, R32 ;  /* 0x000000767020723c */ /* 0x000fe20000041820 */
[----:B------:R-:W4:Y:S04]  /*df80*/  LDSM.16.M88.4 R116, [R91+0x5800] ;  /* 0x005800005b74783b */ /* 0x000f280000000200 */
[----:B------:R-:W4:Y:S03]  /*df90*/  LDSM.16.M88.4 R112, [R91+0x5c00] ;  /* 0x005c00005b70783b */ /* 0x000f260000000200 */
[C---:B--2---:R-:W-:Y:S08]  /*dfa0*/  HMMA.16816.F32.BF16 R8, R12.reuse, R28, R8 ;  /* 0x0000001c0c08723c */ /* 0x044ff00000041808 */
[C---:B------:R-:W-:Y:S01]  /*dfb0*/  HMMA.16816.F32.BF16 R4, R12.reuse, R30, R4 ;  /* 0x0000001e0c04723c */ /* 0x040fe20000041804 */
[----:B------:R-:W-:Y:S07]  /*dfc0*/  LDSM.16.M88.4 R28, [R89+0x2000] ;  /* 0x00200000591c783b */ /* 0x000fee0000000200 */
[C---:B-----5:R-:W-:Y:S08]  /*dfd0*/  HMMA.16816.F32.BF16 R108, R12.reuse, R24, R108 ;  /* 0x000000180c6c723c */ /* 0x060ff0000004186c */
[C---:B------:R-:W-:Y:S01]  /*dfe0*/  HMMA.16816.F32.BF16 R104, R12.reuse, R26, R104 ;  /* 0x0000001a0c68723c */ /* 0x040fe20000041868 */
[----:B------:R-:W2:Y:S07]  /*dff0*/  LDSM.16.M88.4 R24, [R87+0x5000] ;  /* 0x005000005718783b */ /* 0x000eae0000000200 */
[C---:B-1----:R-:W-:Y:S08]  /*e000*/  HMMA.16816.F32.BF16 R100, R12.reuse, R20, R100 ;  /* 0x000000140c64723c */ /* 0x042ff00000041864 */
[C---:B------:R-:W-:Y:S01]  /*e010*/  HMMA.16816.F32.BF16 R96, R12.reuse, R22, R96 ;  /* 0x000000160c60723c */ /* 0x040fe20000041860 */
[----:B------:R-:W1:Y:S07]  /*e020*/  LDSM.16.M88.4 R20, [R87+0x5400] ;  /* 0x005400005714783b */ /* 0x000e6e0000000200 */
[C---:B---3--:R-:W-:Y:S08]  /*e030*/  HMMA.16816.F32.BF16 R92, R12.reuse, R16, R92 ;  /* 0x000000100c5c723c */ /* 0x048ff0000004185c */
[----:B------:R-:W-:Y:S01]  /*e040*/  HMMA.16816.F32.BF16 R32, R12, R18, R32 ;  /* 0x000000120c20723c */ /* 0x000fe20000041820 */
[----:B------:R-:W3:Y:S04]  /*e050*/  LDSM.16.M88.4 R16, [R87+0x5800] ;  /* 0x005800005710783b */ /* 0x000ee80000000200 */
[----:B------:R-:W5:Y:S01]  /*e060*/  LDSM.16.M88.4 R12, [R87+0x5c00] ;  /* 0x005c0000570c783b */ /* 0x000f620000000200 */
[----:B------:R-:W-:-:S04]  /*e070*/  DEPBAR.LE SB0, 0x0 ;  /* 0x000080000000791a */ /* 0x000fc80000000000 */
[C---:B------:R-:W-:Y:S08]  /*e080*/  HMMA.16816.F32.BF16 R8, R124.reuse, R160, R8 ;  /* 0x000000a07c08723c */ /* 0x040ff00000041808 */
[C---:B------:R-:W-:Y:S08]  /*e090*/  HMMA.16816.F32.BF16 R4, R124.reuse, R162, R4 ;  /* 0x000000a27c04723c */ /* 0x040ff00000041804 */
[C---:B------:R-:W-:Y:S08]  /*e0a0*/  HMMA.16816.F32.BF16 R108, R124.reuse, R120, R108 ;  /* 0x000000787c6c723c */ /* 0x040ff0000004186c */
[C---:B------:R-:W-:Y:S08]  /*e0b0*/  HMMA.16816.F32.BF16 R104, R124.reuse, R122, R104 ;  /* 0x0000007a7c68723c */ /* 0x040ff00000041868 */
[C---:B----4-:R-:W-:Y:S08]  /*e0c0*/  HMMA.16816.F32.BF16 R100, R124.reuse, R116, R100 ;  /* 0x000000747c64723c */ /* 0x050ff00000041864 */
[C---:B------:R-:W-:Y:S08]  /*e0d0*/  HMMA.16816.F32.BF16 R96, R124.reuse, R118, R96 ;  /* 0x000000767c60723c */ /* 0x040ff00000041860 */
[C---:B------:R-:W-:Y:S08]  /*e0e0*/  HMMA.16816.F32.BF16 R92, R124.reuse, R112, R92 ;  /* 0x000000707c5c723c */ /* 0x040ff0000004185c */
[----:B------:R-:W-:Y:S08]  /*e0f0*/  HMMA.16816.F32.BF16 R32, R124, R114, R32 ;  /* 0x000000727c20723c */ /* 0x000ff00000041820 */
[C---:B--2---:R-:W-:Y:S08]  /*e100*/  HMMA.16816.F32.BF16 R8, R28.reuse, R24, R8 ;  /* 0x000000181c08723c */ /* 0x044ff00000041808 */
[C---:B------:R-:W-:Y:S08]  /*e110*/  HMMA.16816.F32.BF16 R4, R28.reuse, R26, R4 ;  /* 0x0000001a1c04723c */ /* 0x040ff00000041804 */
[C---:B-1----:R-:W-:Y:S08]  /*e120*/  HMMA.16816.F32.BF16 R108, R28.reuse, R20, R108 ;  /* 0x000000141c6c723c */ /* 0x042ff0000004186c */
[C---:B------:R-:W-:Y:S08]  /*e130*/  HMMA.16816.F32.BF16 R104, R28.reuse, R22, R104 ;  /* 0x000000161c68723c */ /* 0x040ff00000041868 */
[C---:B---3--:R-:W-:Y:S08]  /*e140*/  HMMA.16816.F32.BF16 R100, R28.reuse, R16, R100 ;  /* 0x000000101c64723c */ /* 0x048ff00000041864 */
[C---:B------:R-:W-:Y:S08]  /*e150*/  HMMA.16816.F32.BF16 R96, R28.reuse, R18, R96 ;  /* 0x000000121c60723c */ /* 0x040ff00000041860 */
[C---:B-----5:R-:W-:Y:S08]  /*e160*/  HMMA.16816.F32.BF16 R92, R28.reuse, R12, R92 ;  /* 0x0000000c1c5c723c */ /* 0x060ff0000004185c */
[----:B------:R-:W-:Y:S01]  /*e170*/  HMMA.16816.F32.BF16 R32, R28, R14, R32 ;  /* 0x0000000e1c20723c */ /* 0x000fe20000041820 */
[----:B------:R-:W-:Y:S06]  /*e180*/  BAR.SYNC.DEFER_BLOCKING 0x0 ;  /* 0x0000000000007b1d */ /* 0x000fec0000010000 */
[----:B------:R-:W-:-:S13]  /*e190*/  @!P6 BRA `(.L_x_8036) ;  /* 0x000000080004e947 */ /* 0x000fda0003800000 */
[----:B------:R-:W-:Y:S04]  /*e1a0*/  BSSY.RECONVERGENT B0, `(.L_x_8037) ;  /* 0x000004b000007945 */ /* 0x000fe80003800200 */
[----:B------:R-:W-:Y:S05]  /*e1b0*/  @!P0 BRA `(.L_x_8038) ;  /* 0x0000000400048947 */ /* 0x000fea0003800000 */
[----:B------:R-:W2:Y:S01]  /*e1c0*/  LD.E R20, desc[UR4][R84.64+0x170] ;  /* 0x0001700454147980 */ /* 0x000ea2000c101900 */
[----:B------:R-:W-:-:S05]  /*e1d0*/  SHF.L.U32 R17, R88, 0x6, RZ ;  /* 0x0000000658117819 */ /* 0x000fca00000006ff */
[C---:B------:R-:W-:Y:S01]  /*e1e0*/  VIADD R14, R17.reuse, 0xffffff80 ;  /* 0xffffff80110e7836 */ /* 0x040fe20000000000 */
[----:B------:R-:W-:-:S04]  /*e1f0*/  IADD3 R17, PT, PT, R17, -0xc0, RZ ;  /* 0xffffff4011117810 */ /* 0x000fc80007ffe0ff */
[----:B------:R-:W-:Y:S02]  /*e200*/  IABS R13, R14 ;  /* 0x0000000e000d7213 */ /* 0x000fe40000000000 */
[----:B------:R-:W-:Y:S02]  /*e210*/  IABS R12, R17 ;  /* 0x00000011000c7213 */ /* 0x000fe40000000000 */
[-C--:B--2---:R-:W-:Y:S02]  /*e220*/  IABS R16, R20.reuse ;  /* 0x0000001400107213 */ /* 0x084fe40000000000 */
[-C--:B------:R-:W-:Y:S02]  /*e230*/  IABS R15, R20.reuse ;  /* 0x00000014000f7213 */ /* 0x080fe40000000000 */
[----:B------:R-:W1:Y:S01]  /*e240*/  I2F.RP R22, R16 ;  /* 0x0000001000167306 */ /* 0x000e620000209400 */
[-C--:B------:R-:W-:Y:S02]  /*e250*/  LOP3.LUT R17, R17, R20.reuse, RZ, 0x3c, !PT ;  /* 0x0000001411117212 */ /* 0x080fe400078e3cff */
[----:B------:R-:W-:Y:S01]  /*e260*/  IMAD.MOV R15, RZ, RZ, -R15 ;  /* 0x000000ffff0f7224 */ /* 0x000fe200078e0a0f */
[----:B------:R-:W-:-:S04]  /*e270*/  LOP3.LUT R14, R14, R20, RZ, 0x3c, !PT ;  /* 0x000000140e0e7212 */ /* 0x000fc800078e3cff */
        /* <DEDUP_REMOVED lines=23> */
[----:B------:R-:W2:Y:S01]  /*e3f0*/  LD.E.64 R16, desc[UR4][R84.64+0x38] ;  /* 0x0000380454107980 */ /* 0x000ea2000c101b00 */
[----:B------:R-:W-:Y:S01]  /*e400*/  @!P1 IMAD.MOV R18, RZ, RZ, -R18 ;  /* 0x000000ffff129224 */ /* 0x000fe200078e0a12 */
[----:B------:R-:W-:Y:S02]  /*e410*/  @P2 IADD3 R19, PT, PT, R19, 0x1, RZ ;  /* 0x0000000113132810 */ /* 0x000fe40007ffe0ff */
[----:B------:R-:W-:-:S03]  /*e420*/  ISETP.NE.AND P2, PT, R20, RZ, PT ;  /* 0x000000ff1400720c */ /* 0x000fc60003f45270 */
[----:B------:R-:W-:-:S05]  /*e430*/  IMAD.MOV.U32 R15, RZ, RZ, R19 ;  /* 0x000000ffff0f7224 */ /* 0x000fca00078e0013 */
[----:B------:R-:W-:-:S04]  /*e440*/  @!P0 IADD3 R15, PT, PT, -R15, RZ, RZ ;  /* 0x000000ff0f0f8210 */ /* 0x000fc80007ffe1ff */
[C---:B------:R-:W-:Y:S02]  /*e450*/  SEL R15, R14.reuse, R15, !P2 ;  /* 0x0000000f0e0f7207 */ /* 0x040fe40005000000 */
[----:B------:R-:W-:-:S03]  /*e460*/  SEL R14, R14, R18, !P2 ;  /* 0x000000120e0e7207 */ /* 0x000fc60005000000 */
        /* <DEDUP_REMOVED lines=22> */
.L_x_8038:
        /* <DEDUP_REMOVED lines=8> */
.L_x_8039:
[----:B------:R-:W-:Y:S05]  /*e650*/  BSYNC.RECONVERGENT B0 ;  /* 0x0000000000007941 */ /* 0x000fea0003800200 */
.L_x_8037:
[----:B------:R-:W1:Y:S01]  /*e660*/  S2R R14, SR_TID.X ;  /* 0x00000000000e7919 */ /* 0x000e620000002100 */
[----:B------:R-:W2:Y:S01]  /*e670*/  S2UR UR6, SR_CgaCtaId ;  /* 0x00000000000679c3 */ /* 0x000ea20000008800 */
[----:B------:R-:W-:Y:S01]  /*e680*/  UMOV UR7, 0x400 ;  /* 0x0000040000077882 */ /* 0x000fe20000000000 */
[--C-:B------:R-:W-:Y:S01]  /*e690*/  @!P5 IMAD.MOV.U32 R15, RZ, RZ, R136.reuse ;  /* 0x000000ffff0fd224 */ /* 0x100fe200078e0088 */
[CC--:B------:R-:W-:Y:S01]  /*e6a0*/  @!P5 LEA R18, P2, R133.reuse, R137.reuse, 0x1 ;  /* 0x000000898512d211 */ /* 0x0c0fe200078408ff */
[----:B------:R-:W-:Y:S01]  /*e6b0*/  @!P3 IMAD.MOV.U32 R20, RZ, RZ, R137 ;  /* 0x000000ffff14b224 */ /* 0x000fe200078e0089 */
[C---:B------:R-:W-:Y:S01]  /*e6c0*/  @!P4 LEA R16, P1, R133.reuse, R137, 0x1 ;  /* 0x000000898510c211 */ /* 0x040fe200078208ff */
[----:B------:R-:W-:Y:S01]  /*e6d0*/  @!P3 IMAD.MOV.U32 R21, RZ, RZ, R136 ;  /* 0x000000ffff15b224 */ /* 0x000fe200078e0088 */
[CCC-:B------:R-:W-:Y:S02]  /*e6e0*/  @!P5 LEA.HI.X R19, R133.reuse, R136.reuse, R134.reuse, 0x1, P2 ;  /* 0x000000888513d211 */ /* 0x1c0fe400010f0c86 */
[----:B------:R-:W-:Y:S01]  /*e6f0*/  @!P4 LEA.HI.X R17, R133, R136, R134, 0x1, P1 ;  /* 0x000000888511c211 */ /* 0x000fe200008f0c86 */
[----:B--2---:R-:W-:Y:S01]  /*e700*/  ULEA UR6, UR6, UR7, 0x18 ;  /* 0x0000000706067291 */ /* 0x004fe2000f8ec0ff */
[----:B-1----:R-:W-:-:S05]  /*e710*/  IMAD.SHL.U32 R13, R14, 0x8, RZ ;  /* 0x000000080e0d7824 */ /* 0x002fca00078e00ff */
[----:B------:R-:W-:-:S04]  /*e720*/  LOP3.LUT R12, R13, 0xc0, RZ, 0xc0, !PT ;  /* 0x000000c00d0c7812 */ /* 0x000fc800078ec0ff */
[----:B------:R-:W-:Y:S01]  /*e730*/  LOP3.LUT R12, R12, 0x18, R14, 0xf8, !PT ;  /* 0x000000180c0c7812 */ /* 0x000fe200078ef80e */
[----:B------:R-:W-:-:S03]  /*e740*/  @!P5 IMAD.MOV.U32 R14, RZ, RZ, R137 ;  /* 0x000000ffff0ed224 */ /* 0x000fc600078e0089 */
[----:B------:R-:W-:-:S04]  /*e750*/  LOP3.LUT R12, R12, 0x18, R13, 0x78, !PT ;  /* 0x000000180c0c7812 */ /* 0x000fc800078e780d */
[----:B------:R-:W-:-:S04]  /*e760*/  LOP3.LUT R12, R12, 0x1f20, R13, 0xf8, !PT ;  /* 0x00001f200c0c7812 */ /* 0x000fc800078ef80d */
[----:B------:R-:W-:-:S05]  /*e770*/  LEA R12, R12, UR6, 0x1 ;  /* 0x000000060c0c7c11 */ /* 0x000fca000f8e08ff */
        /* <DEDUP_REMOVED lines=26> */
[----:B-1----:R-:W-:-:S03]  /*e920*/  @!P3 LEA R14, P0, R133, R137, 0x1 ;  /* 0x00000089850eb211 */ /* 0x002fc600078008ff */
[----:B------:R2:W-:Y:S01]  /*e930*/  @P4 STS.128 [R12+0x4800], RZ ;  /* 0x004800ff0c004388 */ /* 0x0005e20000000c00 */
[----:B------:R-:W-:-:S05]  /*e940*/  @!P3 LEA.HI.X R15, R133, R136, R134, 0x1, P0 ;  /* 0x00000088850fb211 */ /* 0x000fca00000f0c86 */
[----:B------:R-:W-:Y:S01]  /*e950*/  @!PT LDS RZ, [RZ] ;  /* 0x00000000fffff984 */ /* 0x000fe20000000800 */
[----:B------:R-:W-:Y:S01]  /*e960*/  @!PT LDS RZ, [RZ] ;  /* 0x00000000fffff984 */ /* 0x000fe20000000800 */
[----:B------:R-:W-:Y:S01]  /*e970*/  @!PT LDS RZ, [RZ] ;  /* 0x00000000fffff984 */ /* 0x000fe20000000800 */
[----:B------:R2:W-:Y:S04]  /*e980*/  @!P3 LDGSTS.E.BYPASS.LTC128B.128 [R12+0x5800], desc[UR4][R14.64+0x80] ;  /* 0x058000800e0cbfae */ /* 0x0005e8000b981a04 */
[----:B------:R2:W-:Y:S04]  /*e990*/  @P3 STS.128 [R12+0x5800], RZ ;  /* 0x005800ff0c003388 */ /* 0x0005e80000000c00 */
[----:B------:R-:W0:Y:S02]  /*e9a0*/  LDGDEPBAR ;  /* 0x00000000000079af */ /* 0x000e240000000000 */
.L_x_8036:
[----:B------:R-:W-:Y:S05]  /*e9b0*/  BSYNC.RECONVERGENT B1 ;  /* 0x0000000000017941 */ /* 0x000fea0003800200 */
.L_x_8035:
[----:B------:R-:W3:Y:S01]  /*e9c0*/  LD.E R112, desc[UR4][R84.64+0xdc] ;  /* 0x0000dc0454707980 */ /* 0x000ee2000c101900 */
[----:B------:R-:W1:Y:S02]  /*e9d0*/  S2R R13, SR_TID.X ;  /* 0x00000000000d7919 */ /* 0x000e640000002100 */
[----:B-1----:R-:W-:-:S05]  /*e9e0*/  IMAD.SHL.U32 R13, R13, 0x2, RZ ;  /* 0x000000020d0d7824 */ /* 0x002fca00078e00ff */
[----:B------:R-:W-:-:S05]  /*e9f0*/  LOP3.LUT R13, R13, 0x6, RZ, 0xc0, !PT ;  /* 0x000000060d0d7812 */ /* 0x000fca00078ec0ff */
[C---:B------:R-:W-:Y:S02]  /*ea00*/  IMAD R13, R88.reuse, 0x40, R13 ;  /* 0x00000040580d7824 */ /* 0x040fe400078e020d */
[----:B------:R-:W-:Y:S02]  /*ea10*/  @P6 VIADD R88, R88, 0xfffffffd ;  /* 0xfffffffd58586836 */ /* 0x000fe40000000000 */
[C---:B--2---:R-:W-:Y:S02]  /*ea20*/  VIADD R12, R13.reuse, 0xffffff80 ;  /* 0xffffff800d0c7836 */ /* 0x044fe40000000000 */
[C---:B------:R-:W-:Y:S02]  /*ea30*/  VIADD R15, R13.reuse, 0xffffff81 ;  /* 0xffffff810d0f7836 */ /* 0x040fe40000000000 */
[----:B------:R-:W-:Y:S01]  /*ea40*/  VIADD R14, R13, 0xffffff88 ;  /* 0xffffff880d0e7836 */ /* 0x000fe20000000000 */
[C---:B------:R-:W-:Y:S02]  /*ea50*/  ISETP.GE.AND P1, PT, R12.reuse, R154, PT ;  /* 0x0000009a0c00720c */ /* 0x040fe40003f26270 */
[----:B------:R-:W-:-:S02]  /*ea60*/  ISETP.GE.AND P5, PT, R12, R153, PT ;  /* 0x000000990c00720c */ /* 0x000fc40003fa6270 */
[----:B------:R-:W-:Y:S02]  /*ea70*/  FSEL R8, R8, -INF , P1 ;  /* 0xff80000008087808 */ /* 0x000fe40000800000 */
[C---:B------:R-:W-:Y:S02]  /*ea80*/  ISETP.GE.AND P0, PT, R12.reuse, R152, PT ;  /* 0x000000980c00720c */ /* 0x040fe40003f06270 */
[C---:B------:R-:W-:Y:S02]  /*ea90*/  ISETP.GE.AND P1, PT, R15.reuse, R154, PT ;  /* 0x0000009a0f00720c */ /* 0x040fe40003f26270 */
[----:B------:R-:W-:Y:S02]  /*eaa0*/  ISETP.GE.AND P2, PT, R12, R147, PT ;  /* 0x000000930c00720c */ /* 0x000fe40003f46270 */
[----:B------:R-:W-:Y:S02]  /*eab0*/  FSEL R12, R8, -INF , !P5 ;  /* 0xff800000080c7808 */ /* 0x000fe40006800000 */
[----:B------:R-:W-:-:S02]  /*eac0*/  ISETP.GE.AND P4, PT, R15, R153, PT ;  /* 0x000000990f00720c */ /* 0x000fc40003f86270 */
[----:B------:R-:W-:Y:S01]  /*ead0*/  FSEL R8, R10, -INF , P0 ;  /* 0xff8000000a087808 */ /* 0x000fe20000000000 */
[----:B------:R-:W-:Y:S01]  /*eae0*/  VIADD R10, R13, 0xffffff89 ;  /* 0xffffff890d0a7836 */ /* 0x000fe20000000000 */
[----:B------:R-:W-:Y:S02]  /*eaf0*/  FSEL R9, R9, -INF , P1 ;  /* 0xff80000009097808 */ /* 0x000fe40000800000 */
[----:B------:R-:W-:Y:S02]  /*eb00*/  ISETP.GE.AND P3, PT, R15, R152, PT ;  /* 0x000000980f00720c */ /* 0x000fe40003f66270 */
[----:B------:R-:W-:Y:S02]  /*eb10*/  ISETP.GE.AND P0, PT, R14, R154, PT ;  /* 0x0000009a0e00720c */ /* 0x000fe40003f06270 */
[----:B------:R-:W-:Y:S02]  /*eb20*/  FSEL R8, R8, -INF , !P2 ;  /* 0xff80000008087808 */ /* 0x000fe40005000000 */
[----:B------:R-:W-:-:S02]  /*eb30*/  FSEL R9, R9, -INF , !P4 ;  /* 0xff80000009097808 */ /* 0x000fc40006000000 */
[----:B------:R-:W-:Y:S01]  /*eb40*/  ISETP.GE.AND P5, PT, R15, R147, PT ;  /* 0x000000930f00720c */ /* 0x000fe20003fa6270 */
[----:B------:R-:W-:Y:S01]  /*eb50*/  VIADD R15, R13, 0xffffff90 ;  /* 0xffffff900d0f7836 */ /* 0x000fe20000000000 */
[C---:B------:R-:W-:Y:S02]  /*eb60*/  ISETP.GE.AND P2, PT, R14.reuse, R153, PT ;  /* 0x000000990e00720c */ /* 0x040fe40003f46270 */
[C---:B------:R-:W-:Y:S02]  /*eb70*/  ISETP.GE.AND P1, PT, R14.reuse, R152, PT ;  /* 0x000000980e00720c */ /* 0x040fe40003f26270 */
[----:B------:R-:W-:Y:S02]  /*eb80*/  ISETP.GE.AND P4, PT, R14, R147, PT ;  /* 0x000000930e00720c */ /* 0x000fe40003f86270 */
[----:B------:R-:W-:Y:S02]  /*eb90*/  FSEL R11, R11, -INF , P3 ;  /* 0xff8000000b0b7808 */ /* 0x000fe40001800000 */
[----:B------:R-:W-:-:S02]  /*eba0*/  FSEL R14, R4, -INF , P0 ;  /* 0xff800000040e7808 */ /* 0x000fc40000000000 */
[----:B------:R-:W-:Y:S02]  /*ebb0*/  ISETP.GE.AND P3, PT, R10, R154, PT ;  /* 0x0000009a0a00720c */ /* 0x000fe40003f66270 */
[----:B------:R-:W-:Y:S02]  /*ebc0*/  FSEL R4, R11, -INF , !P5 ;  /* 0xff8000000b047808 */ /* 0x000fe40006800000 */
[----:B------:R-:W-:Y:S01]  /*ebd0*/  FSEL R11, R14, -INF , !P2 ;  /* 0xff8000000e0b7808 */ /* 0x000fe20005000000 */
[----:B------:R-:W-:Y:S01]  /*ebe0*/  VIADD R14, R13, 0xffffff91 ;  /* 0xffffff910d0e7836 */ /* 0x000fe20000000000 */
[----:B------:R-:W-:Y:S02]  /*ebf0*/  FSEL R6, R6, -INF , P1 ;  /* 0xff80000006067808 */ /* 0x000fe40000800000 */
[C---:B------:R-:W-:Y:S02]  /*ec00*/  ISETP.GE.AND P0, PT, R10.reuse, R152, PT ;  /* 0x000000980a00720c */ /* 0x040fe40003f06270 */
[----:B------:R-:W-:-:S02]  /*ec10*/  ISETP.GE.AND P5, PT, R10, R153, PT ;  /* 0x000000990a00720c */ /* 0x000fc40003fa6270 */
[----:B------:R-:W-:Y:S02]  /*ec20*/  ISETP.GE.AND P2, PT, R10, R147, PT ;  /* 0x000000930a00720c */ /* 0x000fe40003f46270 */
[----:B------:R-:W-:Y:S02]  /*ec30*/  ISETP.GE.AND P1, PT, R15, R154, PT ;  /* 0x0000009a0f00720c */ /* 0x000fe40003f26270 */
[----:B------:R-:W-:Y:S02]  /*ec40*/  FSEL R10, R5, -INF , P3 ;  /* 0xff800000050a7808 */ /* 0x000fe40001800000 */
[----:B------:R-:W-:Y:S02]  /*ec50*/  FSEL R5, R6, -INF , !P4 ;  /* 0xff80000006057808 */ /* 0x000fe40006000000 */
[----:B------:R-:W-:Y:S01]  /*ec60*/  FSEL R6, R7, -INF , P0 ;  /* 0xff80000007067808 */ /* 0x000fe20000000000 */
[----:B------:R-:W-:Y:S01]  /*ec70*/  VIADD R7, R13, 0xffffff98 ;  /* 0xffffff980d077836 */ /* 0x000fe20000000000 */
[----:B------:R-:W-:-:S02]  /*ec80*/  ISETP.GE.AND P4, PT, R15, R153, PT ;  /* 0x000000990f00720c */ /* 0x000fc40003f86270 */
[C---:B------:R-:W-:Y:S02]  /*ec90*/  ISETP.GE.AND P3, PT, R15.reuse, R152, PT ;  /* 0x000000980f00720c */ /* 0x040fe40003f66270 */
[----:B------:R-:W-:Y:S02]  /*eca0*/  ISETP.GE.AND P0, PT, R14, R154, PT ;  /* 0x0000009a0e00720c */ /* 0x000fe40003f06270 */
[----:B------:R-:W-:Y:S02]  /*ecb0*/  FSEL R22, R108, -INF , P1 ;  /* 0xff8000006c167808 */ /* 0x000fe40000800000 */
[----:B------:R-:W-:Y:S02]  /*ecc0*/  FSEL R10, R10, -INF , !P5 ;  /* 0xff8000000a0a7808 */ /* 0x000fe40006800000 */
[----:B------:R-:W-:Y:S02]  /*ecd0*/  FSEL R6, R6, -INF , !P2 ;  /* 0xff80000006067808 */ /* 0x000fe40005000000 */
[----:B------:R-:W-:-:S02]  /*ece0*/  ISETP.GE.AND P5, PT, R15, R147, PT ;  /* 0x000000930f00720c */ /* 0x000fc40003fa6270 */
[----:B------:R-:W-:Y:S02]  /*ecf0*/  ISETP.GE.AND P2, PT, R14, R153, PT ;  /* 0x000000990e00720c */ /* 0x000fe40003f46270 */
[----:B------:R-:W-:Y:S02]  /*ed00*/  FSEL R22, R22, -INF , !P4 ;  /* 0xff80000016167808 */ /* 0x000fe40006000000 */
[----:B------:R-:W-:Y:S02]  /*ed10*/  FSEL R110, R110, -INF , P3 ;  /* 0xff8000006e6e7808 */ /* 0x000fe40001800000 */
[----:B------:R-:W-:Y:S02]  /*ed20*/  FSEL R21, R109, -INF , P0 ;  /* 0xff8000006d157808 */ /* 0x000fe40000000000 */
[C---:B------:R-:W-:Y:S02]  /*ed30*/  ISETP.GE.AND P1, PT, R14.reuse, R152, PT ;  /* 0x000000980e00720c */ /* 0x040fe40003f26270 */
[----:B------:R-:W-:Y:S01]  /*ed40*/  ISETP.GE.AND P4, PT, R14, R147, PT ;  /* 0x000000930e00720c */ /* 0x000fe20003f86270 */
        /* <DEDUP_REMOVED lines=13> */
[----:B------:R-:W-:Y:S02]  /*ee20*/  FSEL R27, R106, -INF , P0 ;  /* 0xff8000006a1b7808 */ /* 0x000fe40000000000 */
[----:B------:R-:W-:-:S02]  /*ee30*/  ISETP.GE.AND P4, PT, R14, R153, PT ;  /* 0x000000990e00720c */ /* 0x000fc40003f86270 */
[C---:B------:R-:W-:Y:S02]  /*ee40*/  ISETP.GE.AND P3, PT, R14.reuse, R152, PT ;  /* 0x000000980e00720c */ /* 0x040fe40003f66270 */
[----:B------:R-:W-:Y:S01]  /*ee50*/  ISETP.GE.AND P5, PT, R14, R147, PT ;  /* 0x000000930e00720c */ /* 0x000fe20003fa6270 */
[----:B------:R-:W-:Y:S01]  /*ee60*/  VIADD R14, R13, 0xffffffa1 ;  /* 0xffffffa10d0e7836 */ /* 0x000fe20000000000 */
[----:B------:R-:W-:Y:S02]  /*ee70*/  ISETP.GE.AND P0, PT, R7, R154, PT ;  /* 0x0000009a0700720c */ /* 0x000fe40003f06270 */
[----:B------:R-:W-:Y:S02]  /*ee80*/  FSEL R105, R105, -INF , P1 ;  /* 0xff80000069697808 */ /* 0x000fe40000800000 */
[----:B------:R-:W-:Y:S02]  /*ee90*/  FSEL R27, R27, -INF , !P2 ;  /* 0xff8000001b1b7808 */ /* 0x000fe40005000000 */
[----:B------:R-:W-:-:S02]  /*eea0*/  ISETP.GE.AND P2, PT, R7, R153, PT ;  /* 0x000000990700720c */ /* 0x000fc40003f46270 */
[----:B------:R-:W-:Y:S02]  /*eeb0*/  FSEL R105, R105, -INF , !P4 ;  /* 0xff80000069697808 */ /* 0x000fe40006000000 */
[----:B------:R-:W-:Y:S02]  /*eec0*/  FSEL R26, R107, -INF , P3 ;  /* 0xff8000006b1a7808 */ /* 0x000fe40001800000 */
[----:B------:R-:W-:Y:S02]  /*eed0*/  FSEL R25, R100, -INF , P0 ;  /* 0xff80000064197808 */ /* 0x000fe40000000000 */
[C---:B------:R-:W-:Y:S02]  /*eee0*/  ISETP.GE.AND P1, PT, R7.reuse, R152, PT ;  /* 0x000000980700720c */ /* 0x040fe40003f26270 */
[----:B------:R-:W-:Y:S01]  /*eef0*/  ISETP.GE.AND P4, PT, R7, R147, PT ;  /* 0x000000930700720c */ /* 0x000fe20003f86270 */
[----:B------:R-:W-:Y:S01]  /*ef00*/  VIADD R7, R13, 0xffffffa8 ;  /* 0xffffffa80d077836 */ /* 0x000fe20000000000 */
[----:B------:R-:W-:-:S02]  /*ef10*/  ISETP.GE.AND P3, PT, R14, R154, PT ;  /* 0x0000009a0e00720c */ /* 0x000fc40003f66270 */
[----:B------:R-:W-:Y:S02]  /*ef20*/  ISETP.GE.AND P0, PT, R14, R152, PT ;  /* 0x000000980e00720c */ /* 0x000fe40003f06270 */
[----:B------:R-:W-:Y:S02]  /*ef30*/  FSEL R26, R26, -INF , !P5 ;  /* 0xff8000001a1a7808 */ /* 0x000fe40006800000 */
[----:B------:R-:W-:Y:S02]  /*ef40*/  FSEL R25, R25, -INF , !P2 ;  /* 0xff80000019197808 */ /* 0x000fe40005000000 */
[C---:B------:R-:W-:Y:S02]  /*ef50*/  ISETP.GE.AND P5, PT, R14.reuse, R153, PT ;  /* 0x000000990e00720c */ /* 0x040fe40003fa6270 */
[----:B------:R-:W-:Y:S01]  /*ef60*/  ISETP.GE.AND P2, PT, R14, R147, PT ;  /* 0x000000930e00720c */ /* 0x000fe20003f46270 */
[----:B------:R-:W-:Y:S01]  /*ef70*/  VIADD R14, R13, 0xffffffa9 ;  /* 0xffffffa90d0e7836 */ /* 0x000fe20000000000 */
[----:B------:R-:W-:-:S02]  /*ef80*/  FSEL R102, R102, -INF , P1 ;  /* 0xff80000066667808 */ /* 0x000fc40000800000 */
[----:B------:R-:W-:Y:S02]  /*ef90*/  FSEL R24, R101, -INF , P3 ;  /* 0xff80000065187808 */ /* 0x000fe40001800000 */
[C---:B------:R-:W-:Y:S02]  /*efa0*/  ISETP.GE.AND P1, PT, R7.reuse, R154, PT ;  /* 0x0000009a0700720c */ /* 0x040fe40003f26270 */
[----:B------:R-:W-:Y:S02]  /*efb0*/  ISETP.GE.AND P3, PT, R7, R152, PT ;  /* 0x000000980700720c */ /* 0x000fe40003f66270 */
[----:B------:R-:W-:Y:S02]  /*efc0*/  FSEL R103, R103, -INF , P0 ;  /* 0xff80000067677808 */ /* 0x000fe40000000000 */
[----:B------:R-:W-:Y:S02]  /*efd0*/  FMNMX3.FTZ R15, R86, R12, R9, !PT ;  /* 0x0000000c560f7276 */ /* 0x000fe40007810009 */
[----:B------:R-:W-:-:S02]  /*efe0*/  FSEL R115, R102, -INF , !P4 ;  /* 0xff80000066737808 */ /* 0x000fc40006000000 */
[----:B------:R-:W-:Y:S02]  /*eff0*/  FSEL R24, R24, -INF , !P5 ;  /* 0xff80000018187808 */ /* 0x000fe40006800000 */
[C---:B------:R-:W-:Y:S02]  /*f000*/  ISETP.GE.AND P4, PT, R7.reuse, R153, PT ;  /* 0x000000990700720c */ /* 0x040fe40003f86270 */
[----:B------:R-:W-:Y:S01]  /*f010*/  ISETP.GE.AND P5, PT, R7, R147, PT ;  /* 0x000000930700720c */ /* 0x000fe20003fa6270 */
[----:B------:R-:W-:Y:S01]  /*f020*/  VIADD R7, R13, 0xffffffb0 ;  /* 0xffffffb00d077836 */ /* 0x000fe20000000000 */
[----:B------:R-:W-:Y:S02]  /*f030*/  ISETP.GE.AND P0, PT, R14, R154, PT ;  /* 0x0000009a0e00720c */ /* 0x000fe40003f06270 */
[----:B------:R-:W-:Y:S02]  /*f040*/  FSEL R96, R96, -INF , P1 ;  /* 0xff80000060607808 */ /* 0x000fe40000800000 */
[----:B------:R-:W-:-:S02]  /*f050*/  FSEL R116, R103, -INF , !P2 ;  /* 0xff80000067747808 */ /* 0x000fc40005000000 */
[----:B------:R-:W-:Y:S02]  /*f060*/  FSEL R98, R98, -INF , P3 ;  /* 0xff80000062627808 */ /* 0x000fe40001800000 */
[----:B------:R-:W-:Y:S02]  /*f070*/  FMNMX3.FTZ R15, R15, R11, R10, !PT ;  /* 0x0000000b0f0f7276 */ /* 0x000fe4000781000a */
[C---:B------:R-:W-:Y:S02]  /*f080*/  ISETP.GE.AND P2, PT, R14.reuse, R153, PT ;  /* 0x000000990e00720c */ /* 0x040fe40003f46270 */
[C---:B------:R-:W-:Y:S02]  /*f090*/  ISETP.GE.AND P1, PT, R14.reuse, R152, PT ;  /* 0x000000980e00720c */ /* 0x040fe40003f26270 */
[----:B------:R-:W-:Y:S01]  /*f0a0*/  ISETP.GE.AND P3, PT, R14, R147, PT ;  /* 0x000000930e00720c */ /* 0x000fe20003f66270 */
[----:B------:R-:W-:Y:S01]  /*f0b0*/  VIADD R14, R13, 0xffffffb1 ;  /* 0xffffffb10d0e7836 */ /* 0x000fe20000000000 */
[----:B------:R-:W-:-:S02]  /*f0c0*/  FSEL R97, R97, -INF , P0 ;  /* 0xff80000061617808 */ /* 0x000fc40000000000 */
[----:B------:R-:W-:Y:S02]  /*f0d0*/  FMNMX3.FTZ R15, R15, R22, R21, !PT ;  /* 0x000000160f0f7276 */ /* 0x000fe40007810015 */
[----:B------:R-:W-:Y:S02]  /*f0e0*/  FSEL R113, R96, -INF , !P4 ;  /* 0xff80000060717808 */ /* 0x000fe40006000000 */
[-C--:B------:R-:W-:Y:S02]  /*f0f0*/  ISETP.GE.AND P4, PT, R7, R154.reuse, PT ;  /* 0x0000009a0700720c */ /* 0x080fe40003f86270 */
[----:B------:R-:W-:Y:S02]  /*f100*/  FSEL R31, R99, -INF , P1 ;  /* 0xff800000631f7808 */ /* 0x000fe40000800000 */
[----:B------:R-:W-:Y:S02]  /*f110*/  ISETP.GE.AND P1, PT, R14, R154, PT ;  /* 0x0000009a0e00720c */ /* 0x000fe40003f26270 */
[----:B------:R-:W-:-:S02]  /*f120*/  FSEL R117, R98, -INF , !P5 ;  /* 0xff80000062757808 */ /* 0x000fc40006800000 */
[----:B------:R-:W-:Y:S02]  /*f130*/  FSEL R114, R97, -INF , !P2 ;  /* 0xff80000061727808 */ /* 0x000fe40005000000 */
[----:B------:R-:W-:Y:S02]  /*f140*/  FMNMX3.FTZ R16, R15, R20, R105, !PT ;  /* 0x000000140f107276 */ /* 0x000fe40007810069 */
[C---:B------:R-:W-:Y:S02]  /*f150*/  ISETP.GE.AND P5, PT, R7.reuse, R153, PT ;  /* 0x000000990700720c */ /* 0x040fe40003fa6270 */
[C---:B------:R-:W-:Y:S02]  /*f160*/  ISETP.GE.AND P0, PT, R7.reuse, R152, PT ;  /* 0x000000980700720c */ /* 0x040fe40003f06270 */
[----:B------:R-:W-:Y:S01]  /*f170*/  ISETP.GE.AND P2, PT, R7, R147, PT ;  /* 0x000000930700720c */ /* 0x000fe20003f46270 */
[----:B------:R-:W-:Y:S01]  /*f180*/  VIADD R7, R13, 0xffffffb8 ;  /* 0xffffffb80d077836 */ /* 0x000fe20000000000 */
[----:B------:R-:W-:Y:S01]  /*f190*/  FMNMX3.FTZ R15, R3, R8, R4, !PT ;  /* 0x00000008030f7276 */ /* 0x000fe20007810004 */
[----:B------:R-:W-:Y:S01]  /*f1a0*/  VIADD R13, R13, 0xffffffb9 ;  /* 0xffffffb90d0d7836 */ /* 0x000fe20000000000 */
[----:B------:R-:W-:-:S02]  /*f1b0*/  FSEL R30, R92, -INF , P4 ;  /* 0xff8000005c1e7808 */ /* 0x000fc40002000000 */
[----:B------:R-:W-:Y:S02]  /*f1c0*/  ISETP.GE.AND P4, PT, R14, R153, PT ;  /* 0x000000990e00720c */ /* 0x000fe40003f86270 */
[----:B------:R-:W-:Y:S02]  /*f1d0*/  FSEL R28, R93, -INF , P1 ;  /* 0xff8000005d1c7808 */ /* 0x000fe40000800000 */
[----:B------:R-:W-:Y:S02]  /*f1e0*/  FMNMX3.FTZ R15, R15, R5, R6, !PT ;  /* 0x000000050f0f7276 */ /* 0x000fe40007810006 */
[-C--:B------:R-:W-:Y:S02]  /*f1f0*/  ISETP.GE.AND P1, PT, R7, R154.reuse, PT ;  /* 0x0000009a0700720c */ /* 0x080fe40003f26270 */
[----:B------:R-:W-:Y:S02]  /*f200*/  FSEL R28, R28, -INF , !P4 ;  /* 0xff8000001c1c7808 */ /* 0x000fe40006000000 */
[----:B------:R-:W-:-:S02]  /*f210*/  ISETP.GE.AND P4, PT, R13, R154, PT ;  /* 0x0000009a0d00720c */ /* 0x000fc40003f86270 */
[----:B------:R-:W-:Y:S02]  /*f220*/  FMNMX3.FTZ R15, R15, R109, R108, !PT ;  /* 0x0000006d0f0f7276 */ /* 0x000fe4000781006c */
[----:B------:R-:W-:Y:S02]  /*f230*/  FSEL R94, R94, -INF , P0 ;  /* 0xff8000005e5e7808 */ /* 0x000fe40000000000 */
[----:B------:R-:W-:Y:S02]  /*f240*/  ISETP.GE.AND P0, PT, R14, R152, PT ;  /* 0x000000980e00720c */ /* 0x000fe40003f06270 */
[----:B------:R-:W-:Y:S02]  /*f250*/  FSEL R29, R32, -INF , P1 ;  /* 0xff800000201d7808 */ /* 0x000fe40000800000 */
[----:B------:R-:W-:Y:S02]  /*f260*/  ISETP.GE.AND P1, PT, R13, R153, PT ;  /* 0x000000990d00720c */ /* 0x000fe40003f26270 */
[----:B------:R-:W-:-:S02]  /*f270*/  FSEL R33, R33, -INF , P4 ;  /* 0xff80000021217808 */ /* 0x000fc40002000000 */
[----:B------:R-:W-:Y:S02]  /*f280*/  FMNMX3.FTZ R15, R15, R27, R26, !PT ;  /* 0x0000001b0f0f7276 */ /* 0x000fe4000781001a */
[----:B------:R-:W-:Y:S02]  /*f290*/  FSEL R30, R30, -INF , !P5 ;  /* 0xff8000001e1e7808 */ /* 0x000fe40006800000 */
[----:B------:R-:W-:Y:S02]  /*f2a0*/  FSEL R95, R95, -INF , P0 ;  /* 0xff8000005f5f7808 */ /* 0x000fe40000000000 */
[----:B------:R-:W-:Y:S02]  /*f2b0*/  FSEL R31, R31, -INF , !P3 ;  /* 0xff8000001f1f7808 */ /* 0x000fe40005800000 */
[----:B------:R-:W-:Y:S02]  /*f2c0*/  ISETP.GE.AND P5, PT, R7, R153, PT ;  /* 0x000000990700720c */ /* 0x000fe40003fa6270 */
[----:B------:R-:W-:-:S02]  /*f2d0*/  FMNMX3.FTZ R16, R16, R25, R24, !PT ;  /* 0x0000001910107276 */ /* 0x000fc40007810018 */
[----:B------:R-:W-:Y:S02]  /*f2e0*/  FSEL R104, R33, -INF , !P1 ;  /* 0xff80000021687808 */ /* 0x000fe40004800000 */
[CC--:B------:R-:W-:Y:S02]  /*f2f0*/  ISETP.GE.AND P0, PT, R13.reuse, R152.reuse, PT ;  /* 0x000000980d00720c */ /* 0x0c0fe40003f06270 */
[-C--:B------:R-:W-:Y:S02]  /*f300*/  ISETP.GE.AND P3, PT, R13, R147.reuse, PT ;  /* 0x000000930d00720c */ /* 0x080fe40003f66270 */
[----:B------:R-:W-:Y:S02]  /*f310*/  ISETP.GE.AND P4, PT, R14, R147, PT ;  /* 0x000000930e00720c */ /* 0x000fe40003f86270 */
[----:B------:R-:W-:Y:S02]  /*f320*/  ISETP.GE.AND P1, PT, R7, R152, PT ;  /* 0x000000980700720c */ /* 0x000fe40003f26270 */
[----:B------:R-:W-:-:S02]  /*f330*/  FMNMX3.FTZ R13, R15, R115, R116, !PT ;  /* 0x000000730f0d7276 */ /* 0x000fc40007810074 */
[----:B------:R-:W-:Y:S02]  /*f340*/  FSEL R29, R29, -INF , !P5 ;  /* 0xff8000001d1d7808 */ /* 0x000fe40006800000 */
[----:B------:R-:W-:Y:S02]  /*f350*/  FMNMX3.FTZ R16, R16, R113, R114, !PT ;  /* 0x0000007110107276 */ /* 0x000fe40007810072 */
[----:B------:R-:W-:Y:S02]  /*f360*/  ISETP.GE.AND P5, PT, R7, R147, PT ;  /* 0x000000930700720c */ /* 0x000fe40003fa6270 */
[----:B------:R-:W-:Y:S02]  /*f370*/  FSEL R34, R34, -INF , P1 ;  /* 0xff80000022227808 */ /* 0x000fe40000800000 */
[----:B------:R-:W-:Y:S02]  /*f380*/  FSEL R35, R35, -INF , P0 ;  /* 0xff80000023237808 */ /* 0x000fe40000000000 */
[----:B------:R-:W-:Y:S01]  /*f390*/  FSEL R103, R94, -INF , !P2 ;  /* 0xff8000005e677808 */ /* 0x000fe20005000000 */
[----:B------:R-:W-:Y:S01]  /*f3a0*/  VIADD R94, R0, 0x6020 ;  /* 0x00006020005e7836 */ /* 0x000fe20000000000 */
[----:B------:R-:W-:-:S02]  /*f3b0*/  FSEL R101, R95, -INF , !P4 ;  /* 0xff8000005f657808 */ /* 0x000fc40006000000 */
[----:B------:R-:W-:Y:S02]  /*f3c0*/  FMNMX3.FTZ R13, R13, R117, R31, !PT ;  /* 0x000000750d0d7276 */ /* 0x000fe4000781001f */
[----:B------:R-:W-:Y:S02]  /*f3d0*/  FMNMX3.FTZ R16, R16, R30, R28, !PT ;  /* 0x0000001e10107276 */ /* 0x000fe4000781001c */
[----:B------:R-:W-:Y:S02]  /*f3e0*/  FSEL R98, R34, -INF , !P5 ;  /* 0xff80000022627808 */ /* 0x000fe40006800000 */
[----:B------:R-:W-:Y:S02]  /*f3f0*/  FSEL R97, R35, -INF , !P3 ;  /* 0xff80000023617808 */ /* 0x000fe40005800000 */
[----:B------:R-:W-:Y:S02]  /*f400*/  FMNMX3.FTZ R13, R13, R103, R101, !PT ;  /* 0x000000670d0d7276 */ /* 0x000fe40007810065 */
[----:B------:R-:W-:-:S02]  /*f410*/  FMNMX3.FTZ R7, R16, R29, R104, !PT ;  /* 0x0000001d10077276 */ /* 0x000fc40007810068 */
[----:B------:R-:W-:Y:S01]  /*f420*/  FMNMX3.FTZ R15, R13, R98, R97, !PT ;  /* 0x000000620d0f7276 */ /* 0x000fe20007810061 */
[----:B------:R-:W-:Y:S04]  /*f430*/  LDSM.16.MT88.4 R16, [R0+0x7000] ;  /* 0x007000000010783b */ /* 0x000fe80000004200 */
[----:B------:R-:W1:Y:S04]  /*f440*/  SHFL.BFLY PT, R14, R7, 0x2, 0x1f ;  /* 0x0c401f00070e7f89 */ /* 0x000e6800000e0000 */
[----:B------:R-:W2:Y:S01]  /*f450*/  SHFL.BFLY PT, R13, R15, 0x2, 0x1f ;  /* 0x0c401f000f0d7f89 */ /* 0x000ea200000e0000 */
[----:B-1----:R-:W-:-:S02]  /*f460*/  FMNMX.FTZ R14, R7, R14, !PT ;  /* 0x0000000e070e7209 */ /* 0x002fc40007810000 */
[----:B--2---:R-:W-:-:S03]  /*f470*/  FMNMX.FTZ R7, R15, R13, !PT ;  /* 0x0000000d0f077209 */ /* 0x004fc60007810000 */
[----:B------:R-:W1:Y:S04]  /*f480*/  SHFL.BFLY PT, R33, R14, 0x1, 0x1f ;  /* 0x0c201f000e217f89 */ /* 0x000e6800000e0000 */
[----:B------:R-:W2:Y:S01]  /*f490*/  SHFL.BFLY PT, R32, R7, 0x1, 0x1f ;  /* 0x0c201f0007207f89 */ /* 0x000ea200000e0000 */
[----:B-1----:R-:W-:Y:S02]  /*f4a0*/  FMNMX.FTZ R33, R14, R33, !PT ;  /* 0x000000210e217209 */ /* 0x002fe40007810000 */
[----:B--2---:R-:W-:-:S03]  /*f4b0*/  FMNMX.FTZ R32, R7, R32, !PT ;  /* 0x0000002007207209 */ /* 0x004fc60007810000 */
[C---:B---3--:R-:W-:Y:S01]  /*f4c0*/  FMUL.FTZ R107, R112.reuse, R33 ;  /* 0x00000021706b7220 */ /* 0x048fe20000410000 */
[----:B------:R-:W1:Y:S01]  /*f4d0*/  S2R R7, SR_TID.X ;  /* 0x0000000000077919 */ /* 0x000e620000002100 */
[----:B------:R-:W-:Y:S01]  /*f4e0*/  FSETP.NEU.FTZ.AND P1, PT, R33, -INF , PT ;  /* 0xff8000002100780b */ /* 0x000fe20003f3d000 */
[----:B------:R-:W-:Y:S01]  /*f4f0*/  FMUL.FTZ R95, R112, R32 ;  /* 0x00000020705f7220 */ /* 0x000fe20000410000 */
[----:B------:R-:W-:Y:S02]  /*f500*/  FSETP.NEU.FTZ.AND P0, PT, R32, -INF , PT ;  /* 0xff8000002000780b */ /* 0x000fe40003f1d000 */
[----:B------:R-:W-:Y:S02]  /*f510*/  FSEL R107, R107, RZ, P1 ;  /* 0x000000ff6b6b7208 */ /* 0x000fe40000800000 */
[----:B------:R-:W-:-:S03]  /*f520*/  FSEL R95, R95, RZ, P0 ;  /* 0x000000ff5f5f7208 */ /* 0x000fc60000000000 */
[-CC-:B------:R-:W-:Y:S01]  /*f530*/  FFMA.FTZ R92, R12, R112.reuse, -R107.reuse ;  /* 0x000000700c5c7223 */ /* 0x180fe2000001086b */
[-C--:B------:R-:W-:Y:S01]  /*f540*/  FFMA.FTZ R90, R9, R112.reuse, -R107 ;  /* 0x00000070095a7223 */ /* 0x080fe2000001086b */
[-C--:B------:R-:W-:Y:S01]  /*f550*/  FFMA.FTZ R35, R4, R112.reuse, -R95 ;  /* 0x0000007004237223 */ /* 0x080fe2000001085f */
[----:B------:R-:W-:Y:S01]  /*f560*/  FSEL R4, R32, RZ, P0 ;  /* 0x000000ff20047208 */ /* 0x000fe20000000000 */
[-CC-:B------:R-:W-:Y:S01]  /*f570*/  FFMA.FTZ R89, R11, R112.reuse, -R107.reuse ;  /* 0x000000700b597223 */ /* 0x180fe2000001086b */
[-C--:B------:R-:W-:Y:S01]  /*f580*/  FFMA.FTZ R87, R10, R112.reuse, -R107 ;  /* 0x000000700a577223 */ /* 0x080fe2000001086b */
[-CC-:B------:R-:W-:Y:S01]  /*f590*/  FFMA.FTZ R91, R8, R112.reuse, -R95.reuse ;  /* 0x00000070085b7223 */ /* 0x180fe2000001085f */
[----:B------:R-:W2:Y:S01]  /*f5a0*/  LDSM.16.MT88.4 R12, [R0+0x6000] ;  /* 0x00600000000c783b */ /* 0x000ea20000004200 */
[----:B------:R-:W-:Y:S01]  /*f5b0*/  FADD.FTZ R3, R3, -R4 ;  /* 0x8000000403037221 */ /* 0x000fe20000010000 */
[----:B------:R-:W-:Y:S02]  /*f5c0*/  VIADD R4, R0, 0x6000 ;  /* 0x0000600000047836 */ /* 0x000fe40000000000 */
[-CC-:B------:R-:W-:Y:S01]  /*f5d0*/  FFMA.FTZ R34, R5, R112.reuse, -R95.reuse ;  /* 0x0000007005227223 */ /* 0x180fe2000001085f */
[----:B------:R-:W-:Y:S01]  /*f5e0*/  FSEL R5, R33, RZ, P1 ;  /* 0x000000ff21057208 */ /* 0x000fe20000800000 */
[----:B------:R-:W-:Y:S01]  /*f5f0*/  FMUL.FTZ R3, R112, R3 ;  /* 0x0000000370037220 */ /* 0x000fe20000410000 */
[-C--:B------:R-:W-:Y:S01]  /*f600*/  FFMA.FTZ R6, R6, R112.reuse, -R95 ;  /* 0x0000007006067223 */ /* 0x080fe2000001085f */
[----:B------:R-:W-:Y:S01]  /*f610*/  MUFU.EX2 R92, R92 ;  /* 0x0000005c005c7308 */ /* 0x000fe20000000800 */
[-C--:B------:R-:W-:Y:S01]  /*f620*/  FFMA.FTZ R96, R22, R112.reuse, -R107 ;  /* 0x0000007016607223 */ /* 0x080fe2000001086b */
[----:B------:R-:W-:Y:S01]  /*f630*/  FADD.FTZ R5, R86, -R5 ;  /* 0x8000000556057221 */ /* 0x000fe20000010000 */
[-CC-:B------:R-:W-:Y:S01]  /*f640*/  FFMA.FTZ R99, R21, R112.reuse, -R107.reuse ;  /* 0x0000007015637223 */ /* 0x180fe2000001086b */
[-CC-:B------:R-:W-:Y:S01]  /*f650*/  FFMA.FTZ R100, R20, R112.reuse, -R107.reuse ;  /* 0x0000007014647223 */ /* 0x180fe2000001086b */
[-C--:B------:R-:W-:Y:S01]  /*f660*/  FFMA.FTZ R102, R105, R112.reuse, -R107 ;  /* 0x0000007069667223 */ /* 0x080fe2000001086b */
[----:B------:R-:W-:Y:S01]  /*f670*/  FMUL.FTZ R5, R112, R5 ;  /* 0x0000000570057220 */ /* 0x000fe20000410000 */
[----:B-1----:R-:W-:Y:S01]  /*f680*/  LOP3.LUT P0, RZ, R7, 0x4, RZ, 0xc0, !PT ;  /* 0x0000000407ff7812 */ /* 0x002fe2000780c0ff */
[----:B------:R-:W1:Y:S01]  /*f690*/  MUFU.EX2 R90, R90 ;  /* 0x0000005a005a7308 */ /* 0x000e620000000800 */
        /* <DEDUP_REMOVED lines=10> */
[----:B------:R-:W-:Y:S01]  /*f740*/  FFMA.FTZ R116, R116, R112, -R95 ;  /* 0x0000007074747223 */ /* 0x000fe2000001085f */
[----:B------:R-:W-:-:S02]  /*f750*/  @P0 VIADD R94, R4, 0xffffffe0 ;  /* 0xffffffe0045e0836 */ /* 0x000fc40000000000 */
[-CC-:B------:R-:W-:Y:S01]  /*f760*/  FFMA.FTZ R117, R117, R112.reuse, -R95.reuse ;  /* 0x0000007075757223 */ /* 0x180fe2000001085f */
[-C--:B------:R-:W-:Y:S01]  /*f770*/  FFMA.FTZ R118, R31, R112.reuse, -R95 ;  /* 0x000000701f767223 */ /* 0x080fe2000001085f */
[--C-:B------:R-:W-:Y:S01]  /*f780*/  FFMA.FTZ R119, R30, R112, -R107.reuse ;  /* 0x000000701e777223 */ /* 0x100fe2000001086b */
[----:B------:R-:W3:Y:S01]  /*f790*/  MUFU.EX2 R87, R87 ;  /* 0x0000005700577308 */ /* 0x000ee20000000800 */
[----:B------:R-:W4:Y:S01]  /*f7a0*/  LDSM.16.MT88.4 R8, [R94] ;  /* 0x000000005e08783b */ /* 0x000f220000004200 */
[----:B-1----:R-:W-:Y:S01]  /*f7b0*/  F2FP.BF16.F32.PACK_AB R4, R90, R92 ;  /* 0x0000005c5a04723e */ /* 0x002fe200000010ff */
[-CC-:B------:R-:W-:Y:S01]  /*f7c0*/  FFMA.FTZ R120, R28, R112.reuse, -R107.reuse ;  /* 0x000000701c787223 */ /* 0x180fe2000001086b */
[-C--:B------:R-:W-:Y:S01]  /*f7d0*/  FFMA.FTZ R121, R29, R112.reuse, -R107 ;  /* 0x000000701d797223 */ /* 0x080fe2000001086b */
[----:B------:R-:W1:Y:S01]  /*f7e0*/  LDSM.16.MT88.4 R20, [R94+0x2000] ;  /* 0x002000005e14783b */ /* 0x000e620000004200 */
[-CC-:B------:R-:W-:Y:S01]  /*f7f0*/  FFMA.FTZ R103, R103, R112.reuse, -R95.reuse ;  /* 0x0000007067677223 */ /* 0x180fe2000001085f */
[-C--:B------:R-:W-:Y:S01]  /*f800*/  FFMA.FTZ R101, R101, R112.reuse, -R95 ;  /* 0x0000007065657223 */ /* 0x080fe2000001085f */
[----:B------:R-:W-:Y:S01]  /*f810*/  MUFU.EX2 R91, R91 ;  /* 0x0000005b005b7308 */ /* 0x000fe20000000800 */
[----:B------:R-:W-:Y:S01]  /*f820*/  LDSM.16.MT88.4 R24, [R94+0x1400] ;  /* 0x001400005e18783b */ /* 0x000fe20000004200 */
[----:B------:R-:W-:-:S03]  /*f830*/  FFMA.FTZ R104, R104, R112, -R107 ;  /* 0x0000007068687223 */ /* 0x000fc6000001086b */
[----:B------:R-:W-:Y:S03]  /*f840*/  LDSM.16.MT88.4 R28, [R0+0x8800] ;  /* 0x00880000001c783b */ /* 0x000fe60000004200 */
[----:B------:R-:W-:Y:S08]  /*f850*/  MUFU.EX2 R35, R35 ;  /* 0x0000002300237308 */ /* 0x000ff00000000800 */
[----:B------:R-:W-:Y:S08]  /*f860*/  MUFU.EX2 R34, R34 ;  /* 0x0000002200227308 */ /* 0x000ff00000000800 */
[----:B------:R3:W5:Y:S08]  /*f870*/  MUFU.EX2 R86, R6 ;  /* 0x0000000600567308 */ /* 0x0007700000000800 */
[----:B------:R2:W4:Y:S08]  /*f880*/  MUFU.EX2 R93, R5 ;  /* 0x00000005005d7308 */ /* 0x0005300000000800 */
[----:B------:R-:W1:Y:S01]  /*f890*/  MUFU.EX2 R3, R3 ;  /* 0x0000000300037308 */ /* 0x000e620000000800 */
[----:B---3--:R-:W-:-:S02]  /*f8a0*/  F2FP.BF16.F32.PACK_AB R6, R87, R89 ;  /* 0x000000595706723e */ /* 0x008fc400000010ff */
[----:B-----5:R-:W-:-:S05]  /*f8b0*/  F2FP.BF16.F32.PACK_AB R7, R86, R34 ;  /* 0x000000225607723e */ /* 0x020fca00000010ff */
[----:B------:R-:W-:Y:S01]  /*f8c0*/  MUFU.EX2 R96, R96 ;  /* 0x0000006000607308 */ /* 0x000fe20000000800 */
[----:B--2---:R-:W-:Y:S01]  /*f8d0*/  F2FP.BF16.F32.PACK_AB R5, R35, R91 ;  /* 0x0000005b2305723e */ /* 0x004fe200000010ff */
[-C--:B----4-:R-:W-:Y:S01]  /*f8e0*/  FMUL.FTZ R80, R80, R93.reuse ;  /* 0x0000005d50507220 */ /* 0x090fe20000410000 */
[-C--:B------:R-:W-:Y:S01]  /*f8f0*/  FMUL.FTZ R81, R81, R93.reuse ;  /* 0x0000005d51517220 */ /* 0x080fe20000410000 */
[-C--:B------:R-:W-:Y:S01]  /*f900*/  FMUL.FTZ R76, R76, R93.reuse ;  /* 0x0000005d4c4c7220 */ /* 0x080fe20000410000 */
[-C--:B------:R-:W-:Y:S01]  /*f910*/  FMUL.FTZ R77, R77, R93.reuse ;  /* 0x0000005d4d4d7220 */ /* 0x080fe20000410000 */
[-C--:B------:R-:W-:Y:S01]  /*f920*/  FMUL.FTZ R72, R72, R93.reuse ;  /* 0x0000005d48487220 */ /* 0x080fe20000410000 */
        /* <DEDUP_REMOVED lines=10> */
[----:B------:R-:W-:Y:S01]  /*f9d0*/  FMUL.FTZ R71, R71, R3 ;  /* 0x0000000347477220 */ /* 0x000fe20000410000 */
        /* <DEDUP_REMOVED lines=8> */
[C---:B------:R-:W-:Y:S01]  /*fa60*/  HMMA.16816.F32.BF16 R76, R4.reuse, R14, R76 ;  /* 0x0000000e044c723c */ /* 0x040fe2000004184c */
[----:B------:R-:W1:Y:S01]  /*fa70*/  LDSM.16.MT88.4 R12, [R94+0x1000] ;  /* 0x001000005e0c783b */ /* 0x000e620000004200 */
[----:B------:R-:W-:Y:S01]  /*fa80*/  FMUL.FTZ R63, R63, R3 ;  /* 0x000000033f3f7220 */ /* 0x000fe20000410000 */
[----:B------:R-:W2:Y:S01]  /*fa90*/  MUFU.EX2 R99, R99 ;  /* 0x0000006300637308 */ /* 0x000ea20000000800 */
[-C--:B------:R-:W-:Y:S01]  /*faa0*/  FMUL.FTZ R56, R56, R93.reuse ;  /* 0x0000005d38387220 */ /* 0x080fe20000410000 */
[----:B------:R-:W-:Y:S01]  /*fab0*/  FMUL.FTZ R57, R57, R93 ;  /* 0x0000005d39397220 */ /* 0x000fe20000410000 */
[-C--:B------:R-:W-:Y:S01]  /*fac0*/  FMUL.FTZ R58, R58, R3.reuse ;  /* 0x000000033a3a7220 */ /* 0x080fe20000410000 */
[----:B------:R-:W-:Y:S01]  /*fad0*/  FMUL.FTZ R59, R59, R3 ;  /* 0x000000033b3b7220 */ /* 0x000fe20000410000 */
[C---:B------:R-:W-:Y:S01]  /*fae0*/  HMMA.16816.F32.BF16 R72, R4.reuse, R8, R72 ;  /* 0x000000080448723c */ /* 0x040fe20000041848 */
[-C--:B------:R-:W-:Y:S01]  /*faf0*/  FMUL.FTZ R52, R52, R93.reuse ;  /* 0x0000005d34347220 */ /* 0x080fe20000410000 */
[----:B------:R-:W-:Y:S01]  /*fb00*/  FMUL.FTZ R53, R53, R93 ;  /* 0x0000005d35357220 */ /* 0x000fe20000410000 */
[----:B------:R-:W-:Y:S01]  /*fb10*/  MUFU.EX2 R100, R100 ;  /* 0x0000006400647308 */ /* 0x000fe20000000800 */
[-C--:B------:R-:W-:Y:S01]  /*fb20*/  FMUL.FTZ R54, R54, R3.reuse ;  /* 0x0000000336367220 */ /* 0x080fe20000410000 */
[----:B------:R-:W-:Y:S01]  /*fb30*/  FMUL.FTZ R55, R55, R3 ;  /* 0x0000000337377220 */ /* 0x000fe20000410000 */
[-C--:B------:R-:W-:Y:S01]  /*fb40*/  FMUL.FTZ R36, R36, R93.reuse ;  /* 0x0000005d24247220 */ /* 0x080fe20000410000 */
[----:B------:R-:W-:Y:S01]  /*fb50*/  FMUL.FTZ R37, R37, R93 ;  /* 0x0000005d25257220 */ /* 0x000fe20000410000 */
[C---:B------:R-:W-:Y:S01]  /*fb60*/  HMMA.16816.F32.BF16 R68, R4.reuse, R10, R68 ;  /* 0x0000000a0444723c */ /* 0x040fe20000041844 */
[----:B------:R-:W3:Y:S01]  /*fb70*/  LDSM.16.MT88.4 R8, [R0+0x8000] ;  /* 0x008000000008783b */ /* 0x000ee20000004200 */
[-C--:B------:R-:W-:Y:S01]  /*fb80*/  FMUL.FTZ R38, R38, R3.reuse ;  /* 0x0000000326267220 */ /* 0x080fe20000410000 */
[----:B------:R-:W-:Y:S01]  /*fb90*/  MUFU.EX2 R102, R102 ;  /* 0x0000006600667308 */ /* 0x000fe20000000800 */
[----:B------:R-:W-:Y:S01]  /*fba0*/  FMUL.FTZ R39, R39, R3 ;  /* 0x0000000327277220 */ /* 0x000fe20000410000 */
[-C--:B------:R-:W-:Y:S01]  /*fbb0*/  FMUL.FTZ R40, R40, R93.reuse ;  /* 0x0000005d28287220 */ /* 0x080fe20000410000 */
[----:B------:R-:W-:Y:S01]  /*fbc0*/  FMUL.FTZ R41, R41, R93 ;  /* 0x0000005d29297220 */ /* 0x000fe20000410000 */
[-C--:B------:R-:W-:Y:S01]  /*fbd0*/  FMUL.FTZ R42, R42, R3.reuse ;  /* 0x000000032a2a7220 */ /* 0x080fe20000410000 */
[C---:B------:R-:W-:Y:S01]  /*fbe0*/  HMMA.16816.F32.BF16 R64, R4.reuse, R16, R64 ;  /* 0x000000100440723c */ /* 0x040fe20000041840 */
[----:B------:R-:W-:Y:S01]  /*fbf0*/  FMUL.FTZ R43, R43, R3 ;  /* 0x000000032b2b7220 */ /* 0x000fe20000410000 */
[-C--:B------:R-:W-:Y:S01]  /*fc00*/  FMUL.FTZ R44, R44, R93.reuse ;  /* 0x0000005d2c2c7220 */ /* 0x080fe20000410000 */
[----:B------:R-:W-:Y:S01]  /*fc10*/  MUFU.EX2 R105, R105 ;  /* 0x0000006900697308 */ /* 0x000fe20000000800 */
[----:B------:R-:W-:Y:S01]  /*fc20*/  FMUL.FTZ R45, R45, R93 ;  /* 0x0000005d2d2d7220 */ /* 0x000fe20000410000 */
[-C--:B------:R-:W-:Y:S01]  /*fc30*/  FMUL.FTZ R46, R46, R3.reuse ;  /* 0x000000032e2e7220 */ /* 0x080fe20000410000 */
[----:B------:R-:W-:Y:S01]  /*fc40*/  FMUL.FTZ R47, R47, R3 ;  /* 0x000000032f2f7220 */ /* 0x000fe20000410000 */
[-C--:B------:R-:W-:Y:S01]  /*fc50*/  FMUL.FTZ R48, R48, R93.reuse ;  /* 0x0000005d30307220 */ /* 0x080fe20000410000 */
[C---:B------:R-:W-:Y:S01]  /*fc60*/  HMMA.16816.F32.BF16 R60, R4.reuse, R18, R60 ;  /* 0x00000012043c723c */ /* 0x040fe2000004183c */
[----:B------:R-:W4:Y:S01]  /*fc70*/  LDSM.16.MT88.4 R16, [R0+0x6400] ;  /* 0x006400000010783b */ /* 0x000f220000004200 */
[----:B------:R-:W-:Y:S01]  /*fc80*/  FMUL.FTZ R49, R49, R93 ;  /* 0x0000005d31317220 */ /* 0x000fe20000410000 */
[----:B------:R-:W5:Y:S01]  /*fc90*/  MUFU.EX2 R106, R106 ;  /* 0x0000006a006a7308 */ /* 0x000f620000000800 */
[-C--:B------:R-:W-:Y:S01]  /*fca0*/  FMUL.FTZ R50, R50, R3.reuse ;  /* 0x0000000332327220 */ /* 0x080fe20000410000 */
[----:B------:R-:W-:Y:S01]  /*fcb0*/  FMUL.FTZ R51, R51, R3 ;  /* 0x0000000333337220 */ /* 0x000fe20000410000 */
[----:B------:R-:W-:Y:S01]  /*fcc0*/  FFMA.FTZ R92, R159, R93, R92 ;  /* 0x0000005d9f5c7223 */ /* 0x000fe2000001005c */
[----:B------:R-:W-:Y:S01]  /*fcd0*/  FFMA.FTZ R3, R158, R3, R91 ;  /* 0x000000039e037223 */ /* 0x000fe2000001005b */
[----:B------:R-:W-:Y:S02]  /*fce0*/  HMMA.16816.F32.BF16 R44, R4, R20, R44 ;  /* 0x00000014042c723c */ /* 0x000fe4000004182c */
[----:B------:R-:W-:Y:S01]  /*fcf0*/  FADD.FTZ R92, R90, R92 ;  /* 0x0000005c5a5c7221 */ /* 0x000fe20000010000 */
[----:B------:R-:W-:Y:S01]  /*fd00*/  MUFU.EX2 R109, R109 ;  /* 0x0000006d006d7308 */ /* 0x000fe20000000800 */
[----:B------:R-:W-:-:S02]  /*fd10*/  FADD.FTZ R3, R35, R3 ;  /* 0x0000000323037221 */ /* 0x000fc40000010000 */
[----:B------:R-:W-:Y:S02]  /*fd20*/  FADD.FTZ R89, R89, R92 ;  /* 0x0000005c59597221 */ /* 0x000fe40000010000 */
[C---:B-1----:R-:W-:Y:S01]  /*fd30*/  HMMA.16816.F32.BF16 R56, R4.reuse, R12, R56 ;  /* 0x0000000c0438723c */ /* 0x042fe20000041838 */
[----:B------:R-:W-:Y:S01]  /*fd40*/  FADD.FTZ R34, R34, R3 ;  /* 0x0000000322227221 */ /* 0x000fe20000010000 */
[----:B------:R-:W-:Y:S01]  /*fd50*/  FADD.FTZ R89, R87, R89 ;  /* 0x0000005957597221 */ /* 0x000fe20000010000 */
[----:B------:R-:W1:Y:S01]  /*fd60*/  MUFU.EX2 R108, R108 ;  /* 0x0000006c006c7308 */ /* 0x000e620000000800 */
[----:B------:R-:W-:Y:S02]  /*fd70*/  IMAD.MOV.U32 R3, RZ, RZ, R32 ;  /* 0x000000ffff037224 */ /* 0x000fe400078e0020 */
[----:B------:R-:W-:Y:S01]  /*fd80*/  FADD.FTZ R34, R86, R34 ;  /* 0x0000002256227221 */ /* 0x000fe20000010000 */
[--C-:B------:R-:W-:Y:S01]  /*fd90*/  IMAD.MOV.U32 R86, RZ, RZ, R33.reuse ;  /* 0x000000ffff567224 */ /* 0x100fe200078e0021 */
[----:B------:R-:W-:Y:S01]  /*fda0*/  HMMA.16816.F32.BF16 R52, R4, R14, R52 ;  /* 0x0000000e0434723c */ /* 0x000fe20000041834 */
[----:B------:R-:W4:Y:S01]  /*fdb0*/  LDSM.16.MT88.4 R12, [R94+0x400] ;  /* 0x000400005e0c783b */ /* 0x000f220000004200 */
[----:B------:R-:W-:Y:S01]  /*fdc0*/  @P6 IMAD.MOV.U32 R3, RZ, RZ, R32 ;  /* 0x000000ffff036224 */ /* 0x000fe200078e0020 */
[----:B------:R-:W-:Y:S01]  /*fdd0*/  MUFU.EX2 R110, R110 ;  /* 0x0000006e006e7308 */ /* 0x000fe20000000800 */
[----:B------:R-:W-:-:S04]  /*fde0*/  @P6 IMAD.MOV.U32 R86, RZ, RZ, R33 ;  /* 0x000000ffff566224 */ /* 0x000fc800078e0021 */
[C---:B---3--:R-:W-:Y:S03]  /*fdf0*/  HMMA.16816.F32.BF16 R36, R4.reuse, R8, R36 ;  /* 0x000000080424723c */ /* 0x048fe60000041824 */
[----:B------:R-:W3:Y:S05]  /*fe00*/  MUFU.EX2 R111, R111 ;  /* 0x0000006f006f7308 */ /* 0x000eea0000000800 */
[C---:B------:R-:W-:Y:S01]  /*fe10*/  HMMA.16816.F32.BF16 R40, R4.reuse, R10, R40 ;  /* 0x0000000a0428723c */ /* 0x040fe20000041828 */
[----:B------:R-:W3:Y:S02]  /*fe20*/  LDSM.16.MT88.4 R8, [R0+0x7400] ;  /* 0x007400000008783b */ /* 0x000ee40000004200 */
[----:B------:R-:W-:Y:S05]  /*fe30*/  MUFU.EX2 R113, R113 ;  /* 0x0000007100717308 */ /* 0x000fea0000000800 */
[----:B------:R-:W-:Y:S01]  /*fe40*/  HMMA.16816.F32.BF16 R48, R4, R22, R48 ;  /* 0x000000160430723c */ /* 0x000fe20000041830 */
[----:B--2---:R-:W-:Y:S01]  /*fe50*/  F2FP.BF16.F32.PACK_AB R4, R99, R96 ;  /* 0x000000606304723e */ /* 0x004fe200000010ff */
[----:B------:R-:W-:Y:S01]  /*fe60*/  LDSM.16.MT88.4 R20, [R94+0x2400] ;  /* 0x002400005e14783b */ /* 0x000fe20000004200 */
[----:B-----5:R-:W-:Y:S01]  /*fe70*/  F2FP.BF16.F32.PACK_AB R5, R106, R105 ;  /* 0x000000696a05723e */ /* 0x020fe200000010ff */
[----:B------:R-:W-:Y:S01]  /*fe80*/  MUFU.EX2 R114, R114 ;  /* 0x0000007200727308 */ /* 0x000fe20000000800 */
[----:B------:R-:W-:Y:S01]  /*fe90*/  F2FP.BF16.F32.PACK_AB R6, R102, R100 ;  /* 0x000000646606723e */ /* 0x000fe200000010ff */
[----:B------:R-:W-:Y:S01]  /*fea0*/  FADD.FTZ R96, R96, R89 ;  /* 0x0000005960607221 */ /* 0x000fe20000010000 */
[----:B-1----:R-:W-:Y:S01]  /*feb0*/  F2FP.BF16.F32.PACK_AB R7, R108, R109 ;  /* 0x0000006d6c07723e */ /* 0x002fe200000010ff */
[----:B------:R-:W-:Y:S01]  /*fec0*/  FADD.FTZ R105, R105, R34 ;  /* 0x0000002269697221 */ /* 0x000fe20000010000 */
[----:B------:R-:W-:-:S02]  /*fed0*/  IMAD.MOV.U32 R89, RZ, RZ, R2 ;  /* 0x000000ffff597224 */ /* 0x000fc400078e0002 */
[----:B------:R-:W-:Y:S01]  /*fee0*/  FADD.FTZ R96, R99, R96 ;  /* 0x0000006063607221 */ /* 0x000fe20000010000 */
[----:B------:R-:W-:Y:S01]  /*fef0*/  MUFU.EX2 R115, R115 ;  /* 0x0000007300737308 */ /* 0x000fe20000000800 */
[----:B------:R-:W-:Y:S01]  /*ff00*/  FADD.FTZ R105, R106, R105 ;  /* 0x000000696a697221 */ /* 0x000fe20000010000 */
[C---:B----4-:R-:W-:Y:S01]  /*ff10*/  HMMA.16816.F32.BF16 R80, R4.reuse, R16, R80 ;  /* 0x000000100450723c */ /* 0x050fe20000041850 */
[----:B------:R-:W-:Y:S02]  /*ff20*/  FADD.FTZ R100, R100, R96 ;  /* 0x0000006064647221 */ /* 0x000fe40000010000 */
[----:B------:R-:W-:Y:S02]  /*ff30*/  FADD.FTZ R109, R109, R105 ;  /* 0x000000696d6d7221 */ /* 0x000fe40000010000 */
[----:B------:R-:W-:Y:S01]  /*ff40*/  FADD.FTZ R100, R102, R100 ;  /* 0x0000006466647221 */ /* 0x000fe20000010000 */
[----:B------:R-:W1:Y:S01]  /*ff50*/  MUFU.EX2 R116, R116 ;  /* 0x0000007400747308 */ /* 0x000e620000000800 */
[----:B------:R-:W-:Y:S01]  /*ff60*/  FADD.FTZ R109, R108, R109 ;  /* 0x0000006d6c6d7221 */ /* 0x000fe20000010000 */
[C---:B------:R-:W-:Y:S01]  /*ff70*/  HMMA.16816.F32.BF16 R76, R4.reuse, R18, R76 ;  /* 0x00000012044c723c */ /* 0x040fe2000004184c */
[----:B------:R-:W2:Y:S05]  /*ff80*/  LDSM.16.MT88.4 R16, [R0+0x8400] ;  /* 0x008400000010783b */ /* 0x000eaa0000004200 */
[----:B------:R-:W-:Y:S02]  /*ff90*/  MUFU.EX2 R117, R117 ;  /* 0x0000007500757308 */ /* 0x000fe40000000800 */
[C---:B------:R-:W-:Y:S06]  /*ffa0*/  HMMA.16816.F32.BF16 R72, R4.reuse, R12, R72 ;  /* 0x0000000c0448723c */ /* 0x040fec0000041848 */
[----:B------:R-:W4:Y:S02]  /*ffb0*/  MUFU.EX2 R118, R118 ;  /* 0x0000007600767308 */ /* 0x000f240000000800 */
[C---:B------:R-:W-:Y:S01]  /*ffc0*/  HMMA.16816.F32.BF16 R68, R4.reuse, R14, R68 ;  /* 0x0000000e0444723c */ /* 0x040fe20000041844 */
[----:B------:R-:W5:Y:S05]  /*ffd0*/  LDSM.16.MT88.4 R12, [R0+0x6800] ;  /* 0x00680000000c783b */ /* 0x000f6a0000004200 */
[----:B------:R-:W-:Y:S02]  /*ffe0*/  MUFU.EX2 R119, R119 ;  /* 0x0000007700777308 */ /* 0x000fe40000000800 */
[C---:B---3--:R-:W-:Y:S06]  /*fff0*/  HMMA.16816.F32.BF16 R64, R4.reuse, R8, R64 ;  /* 0x000000080440723c */ /* 0x048fec0000041840 */
[----:B------:R-:W3:Y:S02]  /*10000*/  MUFU.EX2 R120, R120 ;  /* 0x0000007800787308 */ /* 0x000ee40000000800 */
[C---:B------:R-:W-:Y:S01]  /*10010*/  HMMA.16816.F32.BF16 R60, R4.reuse, R10, R60 ;  /* 0x0000000a043c723c */ /* 0x040fe2000004183c */
[----:B------:R-:W3:Y:S05]  /*10020*/  LDSM.16.MT88.4 R8, [R94+0x800] ;  /* 0x000800005e08783b */ /* 0x000eea0000004200 */
[----:B------:R-:W-:Y:S02]  /*10030*/  MUFU.EX2 R121, R121 ;  /* 0x0000007900797308 */ /* 0x000fe40000000800 */
[C---:B------:R-:W-:Y:S06]  /*10040*/  HMMA.16816.F32.BF16 R56, R4.reuse, R24, R56 ;  /* 0x000000180438723c */ /* 0x040fec0000041838 */
[----:B------:R-:W-:Y:S02]  /*10050*/  MUFU.EX2 R104, R104 ;  /* 0x0000006800687308 */ /* 0x000fe40000000800 */
[C---:B--2---:R-:W-:Y:S06]  /*10060*/  HMMA.16816.F32.BF16 R36, R4.reuse, R16, R36 ;  /* 0x000000100424723c */ /* 0x044fec0000041824 */
[----:B------:R-:W-:Y:S02]  /*10070*/  MUFU.EX2 R103, R103 ;  /* 0x0000006700677308 */ /* 0x000fe40000000800 */
[C---:B------:R-:W-:Y:S01]  /*10080*/  HMMA.16816.F32.BF16 R40, R4.reuse, R18, R40 ;  /* 0x000000120428723c */ /* 0x040fe20000041828 */
[----:B------:R-:W2:Y:S05]  /*10090*/  LDSM.16.MT88.4 R16, [R0+0x7800] ;  /* 0x007800000010783b */ /* 0x000eaa0000004200 */
[----:B------:R-:W2:Y:S02]  /*100a0*/  MUFU.EX2 R101, R101 ;  /* 0x0000006500657308 */ /* 0x000ea40000000800 */
[C---:B------:R-:W-:Y:S01]  /*100b0*/  HMMA.16816.F32.BF16 R52, R4.reuse, R26, R52 ;  /* 0x0000001a0434723c */ /* 0x040fe20000041834 */
[----:B------:R-:W-:Y:S07]  /*100c0*/  LDSM.16.MT88.4 R24, [R0+0x6c00] ;  /* 0x006c00000018783b */ /* 0x000fee0000004200 */
[C---:B------:R-:W-:Y:S08]  /*100d0*/  HMMA.16816.F32.BF16 R44, R4.reuse, R20, R44 ;  /* 0x00000014042c723c */ /* 0x040ff0000004182c */
[----:B------:R-:W-:Y:S01]  /*100e0*/  HMMA.16816.F32.BF16 R48, R4, R22, R48 ;  /* 0x000000160430723c */ /* 0x000fe20000041830 */
[----:B------:R-:W-:Y:S01]  /*100f0*/  F2FP.BF16.F32.PACK_AB R4, R111, R110 ;  /* 0x0000006e6f04723e */ /* 0x000fe200000010ff */
[----:B------:R-:W-:Y:S01]  /*10100*/  LDSM.16.MT88.4 R20, [R0+0x7c00] ;  /* 0x007c00000014783b */ /* 0x000fe20000004200 */
[----:B-1----:R-:W-:Y:S01]  /*10110*/  F2FP.BF16.F32.PACK_AB R5, R116, R115 ;  /* 0x000000737405723e */ /* 0x002fe200000010ff */
[----:B------:R-:W-:Y:S01]  /*10120*/  FADD.FTZ R110, R110, R100 ;  /* 0x000000646e6e7221 */ /* 0x000fe20000010000 */
[----:B------:R-:W-:Y:S01]  /*10130*/  F2FP.BF16.F32.PACK_AB R6, R114, R113 ;  /* 0x000000717206723e */ /* 0x000fe200000010ff */
[----:B------:R-:W-:Y:S01]  /*10140*/  FADD.FTZ R115, R115, R109 ;  /* 0x0000006d73737221 */ /* 0x000fe20000010000 */
[----:B----4-:R-:W-:Y:S01]  /*10150*/  F2FP.BF16.F32.PACK_AB R7, R118, R117 ;  /* 0x000000757607723e */ /* 0x010fe200000010ff */
[----:B------:R-:W-:-:S02]  /*10160*/  FADD.FTZ R110, R111, R110 ;  /* 0x0000006e6f6e7221 */ /* 0x000fc40000010000 */
[----:B------:R-:W-:Y:S02]  /*10170*/  FADD.FTZ R115, R116, R115 ;  /* 0x0000007374737221 */ /* 0x000fe40000010000 */
[----:B------:R-:W-:Y:S02]  /*10180*/  FADD.FTZ R113, R113, R110 ;  /* 0x0000006e71717221 */ /* 0x000fe40000010000 */
[----:B-----5:R-:W-:Y:S01]  /*10190*/  HMMA.16816.F32.BF16 R80, R4, R12, R80 ;  /* 0x0000000c0450723c */ /* 0x020fe20000041850 */
        /* <DEDUP_REMOVED lines=11> */
[C---:B------:R-:W-:Y:S08]  /*10250*/  HMMA.16816.F32.BF16 R36, R4.reuse, R28, R36 ;  /* 0x0000001c0424723c */ /* 0x040ff00000041824 */
[----:B------:R-:W-:Y:S01]  /*10260*/  HMMA.16816.F32.BF16 R40, R4, R30, R40 ;  /* 0x0000001e0428723c */ /* 0x000fe20000041828 */
[-CC-:B--2---:R-:W-:Y:S01]  /*10270*/  FFMA.FTZ R0, R98, R112.reuse, -R95.reuse ;  /* 0x0000007062007223 */ /* 0x184fe2000001085f */
[----:B------:R-:W-:-:S06]  /*10280*/  FFMA.FTZ R95, R97, R112, -R95 ;  /* 0x00000070615f7223 */ /* 0x000fcc000001085f */
[C---:B-1----:R-:W-:Y:S01]  /*10290*/  HMMA.16816.F32.BF16 R56, R4.reuse, R12, R56 ;  /* 0x0000000c0438723c */ /* 0x042fe20000041838 */
[----:B------:R-:W-:Y:S07]  /*102a0*/  MUFU.EX2 R0, R0 ;  /* 0x0000000000007308 */ /* 0x000fee0000000800 */
[C---:B------:R-:W-:Y:S01]  /*102b0*/  HMMA.16816.F32.BF16 R52, R4.reuse, R14, R52 ;  /* 0x0000000e0434723c */ /* 0x040fe20000041834 */
[----:B------:R-:W1:Y:S01]  /*102c0*/  LDSM.16.MT88.4 R12, [R94+0xc00] ;  /* 0x000c00005e0c783b */ /* 0x000e620000004200 */
[----:B------:R-:W2:Y:S06]  /*102d0*/  MUFU.EX2 R95, R95 ;  /* 0x0000005f005f7308 */ /* 0x000eac0000000800 */
[C---:B---3--:R-:W-:Y:S08]  /*102e0*/  HMMA.16816.F32.BF16 R44, R4.reuse, R8, R44 ;  /* 0x00000008042c723c */ /* 0x048ff0000004182c */
        /* <DEDUP_REMOVED lines=16> */
[----:B------:R-:W2:Y:S07]  /*103f0*/  LDSM.16.MT88.4 R16, [R94+0x2c00] ;  /* 0x002c00005e10783b */ /* 0x000eae0000004200 */
[C---:B------:R-:W-:Y:S08]  /*10400*/  HMMA.16816.F32.BF16 R80, R4.reuse, R24, R80 ;  /* 0x000000180450723c */ /* 0x040ff00000041850 */
        /* <DEDUP_REMOVED lines=8> */
[----:B------:R-:W-:Y:S01]  /*10490*/  HMMA.16816.F32.BF16 R48, R4, R18, R48 ;  /* 0x000000120430723c */ /* 0x000fe20000041830 */
[----:B------:R-:W-:-:S04]  /*104a0*/  NOP ;  /* 0x0000000000007918 */ /* 0x000fc80000000000 */
[----:B------:R-:W-:-:S15]  /*104b0*/  @P6 BRA `(.L_x_8040) ;  /* 0x0000000000046947 */ /* 0x000fde0003800000 */
.L_x_8031:
[----:B------:R-:W-:-:S07]  /*104c0*/  IADD3 R88, PT, PT, R89, -0x1, RZ ;  /* 0xffffffff59587810 */ /* 0x000fce0007ffe0ff */
.L_x_8040:
[----:B------:R-:W-:Y:S05]  /*104d0*/  BSYNC B2 ;  /* 0x0000000000027941 */ /* 0x000fea0003800000 */
.L_x_8030:
[----:B------:R-:W-:-:S13]  /*104e0*/  ISETP.GE.AND P0, PT, R88, R135, PT ;  /* 0x000000875800720c */ /* 0x000fda0003f06270 */
[----:B------:R-:W-:Y:S05]  /*104f0*/  @!P0 BRA `(.L_x_8041) ;  /* 0x0000003000c08947 */ /* 0x000fea0003800000 */
[----:B------:R-:W1:Y:S01]  /*10500*/  S2R R157, SR_TID.X ;  /* 0x00000000009d7919 */ /* 0x000e620000002100 */
[----:B------:R-:W-:Y:S01]  /*10510*/  IMAD.SHL.U32 R156, R88, 0x40, RZ ;  /* 0x00000040589c7824 */ /* 0x000fe200078e00ff */
[----:B------:R-:W-:Y:S01]  /*10520*/  ISETP.NE.U32.AND P2, PT, R150, RZ, PT ;  /* 0x000000ff9600720c */ /* 0x000fe20003f45070 */
[----:B------:R-:W-:Y:S01]  /*10530*/  IMAD.MOV.U32 R2, RZ, RZ, R3 ;  /* 0x000000ffff027224 */ /* 0x000fe200078e0003 */
[----:B------:R-:W-:Y:S01]  /*10540*/  MOV R0, R86 ;  /* 0x0000005600007202 */ /* 0x000fe20000000f00 */
[----:B------:R-:W-:Y:S01]  /*10550*/  VIADD R155, R88, 0x1 ;  /* 0x00000001589b7836 */ /* 0x000fe20000000000 */
[----:B------:R-:W-:Y:S01]  /*10560*/  ISETP.NE.AND.EX P2, PT, R151, RZ, PT, P2 ;  /* 0x000000ff9700720c */ /* 0x000fe20003f45320 */
[----:B-1----:R-:W-:-:S05]  /*10570*/  IMAD.SHL.U32 R157, R157, 0x2, RZ ;  /* 0x000000029d9d7824 */ /* 0x002fca00078e00ff */
[----:B------:R-:W-:-:S04]  /*10580*/  LOP3.LUT R157, R157, 0x6, RZ, 0xc0, !PT ;  /* 0x000000069d9d7812 */ /* 0x000fc800078ec0ff */
[C---:B------:R-:W-:Y:S02]  /*10590*/  LOP3.LUT R157, R156.reuse, 0x20, R157, 0xfe, !PT ;  /* 0x000000209c9d7812 */ /* 0x040fe400078efe9d */
[----:B------:R-:W-:-:S07]  /*105a0*/  IADD3 R156, PT, PT, R156, 0x40, RZ ;  /* 0x000000409c9c7810 */ /* 0x000fce0007ffe0ff */
.L_x_8048:
[----:B------:R-:W1:Y:S01]  /*105b0*/  S2R R3, SR_TID.X ;  /* 0x0000000000037919 */ /* 0x000e620000002100 */
[----:B------:R-:W-:Y:S04]  /*105c0*/  DEPBAR.LE SB0, 0x0 ;  /* 0x000080000000791a */ /* 0x000fe80000000000 */
[----:B------:R-:W-:Y:S05]  /*105d0*/  WARPSYNC.ALL ;  /* 0x0000000000007948 */ /* 0x000fea0003800000 */
[----:B------:R-:W-:Y:S01]  /*105e0*/  BAR.SYNC.DEFER_BLOCKING 0x0 ;  /* 0x0000000000007b1d */ /* 0x000fe20000010000 */
[----:B------:R-:W-:Y:S01]  /*105f0*/  MOV R5, R139 ;  /* 0x0000008b00057202 */ /* 0x000fe20000000f00 */
[----:B------:R-:W-:Y:S05]  /*10600*/  @!P2 IMAD.MOV.U32 R4, RZ, RZ, RZ ;  /* 0x000000ffff04a224 */ /* 0x000fea00078e00ff */
[----:B------:R-:W-:Y:S02]  /*10610*/  @!P2 IADD3 R4, P0, PT, RZ, -R4, RZ ;  /* 0x80000004ff04a210 */ /* 0x000fe40007f1e0ff */
[----:B-1----:R-:W-:Y:S01]  /*10620*/  SHF.L.U32 R9, R3, 0x3, RZ ;  /* 0x0000000303097819 */ /* 0x002fe200000006ff */
[----:B------:R-:W2:Y:S01]  /*10630*/  @!P2 LD.E R6, desc[UR4][R84.64+0x40] ;  /* 0x000040045406a980 */ /* 0x000ea2000c101900 */
[----:B------:R-:W-:Y:S01]  /*10640*/  BSSY.RECONVERGENT B0, `(.L_x_8042) ;  /* 0x0000046000007945 */ /* 0x000fe20003800200 */
[----:B--2---:R-:W-:Y:S04]  /*10650*/  @!P2 IMAD.SHL.U32 R6, R6, 0x40, RZ ;  /* 0x000000400606a824 */ /* 0x004fe800078e00ff */
[----:B------:R-:W-:Y:S05]  /*10660*/  @!P2 IMAD.X R6, RZ, RZ, ~R6, P0 ;  /* 0x000000ffff06a224 */ /* 0x000fea00000e0e06 */
[----:B------:R-:W-:Y:S04]  /*10670*/  @!P2 SHF.R.S64 R4, R4, 0x1f, R6 ;  /* 0x0000001f0404a819 */ /* 0x000fe80000001006 */
[----:B------:R-:W-:Y:S01]  /*10680*/  @!P2 IADD3 R139, P0, PT, R139, R4, RZ ;  /* 0x000000048b8ba210 */ /* 0x000fe20007f1e0ff */
[----:B------:R-:W-:Y:S03]  /*10690*/  IMAD.MOV.U32 R4, RZ, RZ, R138 ;  /* 0x000000ffff047224 */ /* 0x000fe600078e008a */
[----:B------:R-:W-:Y:S01]  /*106a0*/  @!P2 LEA.HI.X.SX32 R138, R6, R138, 0x1, P0 ;  /* 0x0000008a068aa211 */ /* 0x000fe200000f0eff */
[----:B------:R-:W-:Y:S08]  /*106b0*/  @!P2 BRA `(.L_x_8043) ;  /* 0x0000000000f8a947 */ /* 0x000ff00003800000 */
[----:B------:R-:W-:Y:S01]  /*106c0*/  VIADD R6, R156, 0xffffffc0 ;  /* 0xffffffc09c067836 */ /* 0x000fe20000000000 */
[----:B------:R-:W2:Y:S01]  /*106d0*/  LD.E R8, desc[UR4][R84.64+0x170] ;  /* 0x0001700454087980 */ /* 0x000ea2000c101900 */
[----:B------:R-:W-:Y:S03]  /*106e0*/  IABS R11, R156 ;  /* 0x0000009c000b7213 */ /* 0x000fe60000000000 */
[----:B------:R-:W-:Y:S02]  /*106f0*/  IABS R7, R6 ;  /* 0x0000000600077213 */ /* 0x000fe40000000000 */
[-C--:B--2---:R-:W-:Y:S02]  /*10700*/  IABS R12, R8.reuse ;  /* 0x00000008000c7213 */ /* 0x084fe40000000000 */
[-C--:B------:R-:W-:Y:S02]  /*10710*/  IABS R10, R8.reuse ;  /* 0x00000008000a7213 */ /* 0x080fe40000000000 */
[----:B------:R-:W1:Y:S01]  /*10720*/  I2F.RP R16, R12 ;  /* 0x0000000c00107306 */ /* 0x000e620000209400 */
[----:B------:R-:W-:Y:S02]  /*10730*/  LOP3.LUT R6, R6, R8, RZ, 0x3c, !PT ;  /* 0x0000000806067212 */ /* 0x000fe400078e3cff */
        /* <DEDUP_REMOVED lines=54> */
.L_x_8043:
[----:B------:R-:W-:Y:S05]  /*10aa0*/  BSYNC.RECONVERGENT B0 ;  /* 0x0000000000007941 */ /* 0x000fea0003800200 */
.L_x_8042:
[----:B------:R-:W1:Y:S01]  /*10ab0*/  S2UR UR6, SR_CgaCtaId ;  /* 0x00000000000679c3 */ /* 0x000e620000008800 */
[C---:B------:R-:W-:Y:S01]  /*10ac0*/  LOP3.LUT R7, R9.reuse, 0x18, RZ, 0xc0, !PT ;  /* 0x0000001809077812 */ /* 0x040fe200078ec0ff */
[----:B------:R-:W-:Y:S01]  /*10ad0*/  UMOV UR7, 0x400 ;  /* 0x0000040000077882 */ /* 0x000fe20000000000 */
[----:B------:R-:W-:Y:S01]  /*10ae0*/  LOP3.LUT R6, R9, 0xc0, RZ, 0xc0, !PT ;  /* 0x000000c009067812 */ /* 0x000fe200078ec0ff */
[----:B------:R-:W-:Y:S01]  /*10af0*/  IMAD.SHL.U32 R129, R3, 0x10, RZ ;  /* 0x0000001003817824 */ /* 0x000fe200078e00ff */
[-C--:B------:R-:W-:Y:S01]  /*10b00*/  ISETP.GE.AND P4, PT, R7, R144.reuse, PT ;  /* 0x000000900700720c */ /* 0x080fe20003f86270 */
[----:B------:R-:W-:Y:S01]  /*10b10*/  IMAD.SHL.U32 R8, R3, 0x20, RZ ;  /* 0x0000002003087824 */ /* 0x000fe200078e00ff */
[----:B------:R-:W-:Y:S01]  /*10b20*/  LOP3.LUT R6, R6, 0x18, R3, 0xf8, !PT ;  /* 0x0000001806067812 */ /* 0x000fe200078ef803 */
[----:B------:R-:W-:Y:S01]  /*10b30*/  VIADD R155, R155, 0xffffffff ;  /* 0xffffffff9b9b7836 */ /* 0x000fe20000000000 */
[----:B------:R-:W-:Y:S01]  /*10b40*/  LOP3.LUT R5, R7, 0x20, RZ, 0xfc, !PT ;  /* 0x0000002007057812 */ /* 0x000fe200078efcff */
[----:B------:R-:W-:Y:S01]  /*10b50*/  BSSY.RECONVERGENT B1, `(.L_x_8044) ;  /* 0x000011e000017945 */ /* 0x000fe20003800200 */
[--C-:B------:R-:W-:Y:S02]  /*10b60*/  LOP3.LUT R6, R6, 0x18, R9.reuse, 0x78, !PT ;  /* 0x0000001806067812 */ /* 0x100fe400078e7809 */
[-C--:B------:R-:W-:Y:S01]  /*10b70*/  ISETP.GE.AND P3, PT, R5, R144.reuse, PT ;  /* 0x000000900500720c */ /* 0x080fe20003f66270 */
[----:B------:R-:W-:Y:S01]  /*10b80*/  IMAD.SHL.U32 R5, R3, 0x4, RZ ;  /* 0x0000000403057824 */ /* 0x000fe200078e00ff */
[----:B------:R-:W-:Y:S02]  /*10b90*/  LOP3.LUT R9, R6, 0x1f20, R9, 0xf8, !PT ;  /* 0x00001f2006097812 */ /* 0x000fe400078ef809 */
[----:B------:R-:W-:Y:S01]  /*10ba0*/  LOP3.LUT R4, R7, 0x40, RZ, 0xfc, !PT ;  /* 0x0000004007047812 */ /* 0x000fe200078efcff */
[----:B------:R-:W-:Y:S01]  /*10bb0*/  @!P4 IMAD.MOV.U32 R10, RZ, RZ, R139 ;  /* 0x000000ffff0ac224 */ /* 0x000fe200078e008b */
[----:B------:R-:W-:Y:S01]  /*10bc0*/  SHF.R.U32.HI R128, RZ, 0x1, R3 ;  /* 0x00000001ff807819 */ /* 0x000fe20000011603 */
[--C-:B------:R-:W-:Y:S01]  /*10bd0*/  @!P4 IMAD.MOV.U32 R11, RZ, RZ, R138.reuse ;  /* 0x000000ffff0bc224 */ /* 0x100fe200078e008a */
[----:B------:R-:W-:Y:S02]  /*10be0*/  ISETP.GE.AND P1, PT, R4, R144, PT ;  /* 0x000000900400720c */ /* 0x000fe40003f26270 */
[C---:B------:R-:W-:Y:S01]  /*10bf0*/  LOP3.LUT R7, R129.reuse, 0x100, RZ, 0xc0, !PT ;  /* 0x0000010081077812 */ /* 0x040fe200078ec0ff */
[----:B-1----:R-:W-:Y:S01]  /*10c00*/  ULEA UR6, UR6, UR7, 0x18 ;  /* 0x0000000706067291 */ /* 0x002fe2000f8ec0ff */
[----:B------:R-:W-:Y:S01]  /*10c10*/  LOP3.LUT R129, R129, 0x3e00, RZ, 0xc0, !PT ;  /* 0x00003e0081817812 */ /* 0x000fe200078ec0ff */
[----:B------:R-:W-:Y:S01]  /*10c20*/  @!P3 IMAD.MOV.U32 R12, RZ, RZ, R139 ;  /* 0x000000ffff0cb224 */ /* 0x000fe200078e008b */
[----:B------:R-:W-:Y:S01]  /*10c30*/  LOP3.LUT R130, R128, 0x8, RZ, 0xc0, !PT ;  /* 0x0000000880827812 */ /* 0x000fe200078ec0ff */
[----:B------:R-:W-:Y:S01]  /*10c40*/  @!P3 IMAD.MOV.U32 R13, RZ, RZ, R138 ;  /* 0x000000ffff0db224 */ /* 0x000fe200078e008a */
[----:B------:R-:W-:Y:S02]  /*10c50*/  LOP3.LUT R6, R8, 0xc0, RZ, 0xc0, !PT ;  /* 0x000000c008067812 */ /* 0x000fe400078ec0ff */
[----:B------:R-:W-:Y:S02]  /*10c60*/  LEA R9, R9, UR6, 0x1 ;  /* 0x0000000609097c11 */ /* 0x000fe4000f8e08ff */
[--C-:B------:R-:W-:Y:S02]  /*10c70*/  LOP3.LUT R4, R129, 0x20, R8.reuse, 0xf8, !PT ;  /* 0x0000002081047812 */ /* 0x100fe400078ef808 */
[--C-:B------:R-:W-:Y:S01]  /*10c80*/  LOP3.LUT R130, R130, 0xc0, R8.reuse, 0xf8, !PT ;  /* 0x000000c082827812 */ /* 0x100fe200078ef808 */
[----:B------:R-:W-:Y:S01]  /*10c90*/  @!PT LDS RZ, [RZ] ;  /* 0x00000000fffff984 */ /* 0x000fe20000000800 */
[----:B------:R-:W-:Y:S01]  /*10ca0*/  @!PT LDS RZ, [RZ] ;  /* 0x00000000fffff984 */ /* 0x000fe20000000800 */
[----:B------:R-:W-:Y:S01]  /*10cb0*/  @!PT LDS RZ, [RZ] ;  /* 0x00000000fffff984 */ /* 0x000fe20000000800 */
[----:B------:R1:W-:Y:S01]  /*10cc0*/  @!P4 LDGSTS.E.BYPASS.LTC128B.128 [R9+0x6000], desc[UR4][R10.64] ;  /* 0x060000000a09cfae */ /* 0x0003e2000b981a04 */
[----:B------:R-:W-:Y:S02]  /*10cd0*/  LOP3.LUT R5, R5, 0x18, RZ, 0xc0, !PT ;  /* 0x0000001805057812 */ /* 0x000fe400078ec0ff */
[--C-:B------:R-:W-:Y:S02]  /*10ce0*/  LOP3.LUT R7, R7, 0x20, R8.reuse, 0xf8, !PT ;  /* 0x0000002007077812 */ /* 0x100fe400078ef808 */
[----:B------:R-:W-:Y:S01]  /*10cf0*/  @P4 STS.128 [R9+0x6000], RZ ;  /* 0x006000ff09004388 */ /* 0x000fe20000000c00 */
[----:B------:R-:W-:Y:S02]  /*10d00*/  LOP3.LUT R4, R4, 0x100, R8, 0xf8, !PT ;  /* 0x0000010004047812 */ /* 0x000fe400078ef808 */
[----:B------:R-:W-:Y:S02]  /*10d10*/  LOP3.LUT R6, R6, 0x8, R3, 0xf8, !PT ;  /* 0x0000000806067812 */ /* 0x000fe400078ef803 */
[----:B------:R-:W-:Y:S01]  /*10d20*/  @!PT LDS RZ, [RZ] ;  /* 0x00000000fffff984 */ /* 0x000fe20000000800 */
[----:B------:R-:W-:Y:S01]  /*10d30*/  @!PT LDS RZ, [RZ] ;  /* 0x00000000fffff984 */ /* 0x000fe20000000800 */
[----:B------:R-:W-:Y:S01]  /*10d40*/  @!PT LDS RZ, [RZ] ;  /* 0x00000000fffff984 */ /* 0x000fe20000000800 */
[----:B------:R2:W-:Y:S01]  /*10d50*/  @!P3 LDGSTS.E.BYPASS.LTC128B.128 [R9+0x7000], desc[UR4][R12.64+0x40] ;  /* 0x070000400c09bfae */ /* 0x0005e2000b981a04 */
[----:B------:R-:W-:Y:S02]  /*10d60*/  LOP3.LUT R130, R130, R5, RZ, 0x3c, !PT ;  /* 0x0000000582827212 */ /* 0x000fe400078e3cff */
[----:B------:R-:W-:Y:S02]  /*10d70*/  LOP3.LUT R6, R7, R6, R5, 0xf6, !PT ;  /* 0x0000000607067212 */ /* 0x000fe400078ef605 */
[----:B------:R-:W-:Y:S01]  /*10d80*/  @P3 STS.128 [R9+0x7000], RZ ;  /* 0x007000ff09003388 */ /* 0x000fe20000000c00 */
[----:B------:R-:W-:Y:S02]  /*10d90*/  LOP3.LUT R4, R4, R130, RZ, 0xfc, !PT ;  /* 0x0000008204047212 */ /* 0x000fe400078efcff */
[----:B------:R-:W-:Y:S02]  /*10da0*/  LEA R87, R6, UR6, 0x1 ;  /* 0x0000000606577c11 */ /* 0x000fe4000f8e08ff */
[----:B------:R-:W-:Y:S01]  /*10db0*/  LEA R124, R4, UR6, 0x1 ;  /* 0x00000006047c7c11 */ /* 0x000fe2000f8e08ff */
[----:B------:R-:W3:Y:S01]  /*10dc0*/  S2UR UR6, SR_CgaCtaId ;  /* 0x00000000000679c3 */ /* 0x000ee20000008800 */
[C---:B-1----:R-:W-:Y:S04]  /*10dd0*/  LEA R10, P0, R131.reuse, R139, 0x1 ;  /* 0x0000008b830a7211 */ /* 0x042fe800078008ff */
[----:B------:R-:W-:Y:S02]  /*10de0*/  LEA.HI.X R11, R131, R138, R132, 0x1, P0 ;  /* 0x0000008a830b7211 */ /* 0x000fe400000f0c84 */
[----:B------:R-:W-:Y:S01]  /*10df0*/  LOP3.LUT P0, RZ, R3, 0x4, RZ, 0xc0, !PT ;  /* 0x0000000403ff7812 */ /* 0x000fe2000780c0ff */
[----:B------:R-:W-:Y:S02]  /*10e00*/  IMAD.MOV.U32 R3, RZ, RZ, 0x20 ;  /* 0x00000020ff037424 */ /* 0x000fe400078e00ff */
[----:B--2---:R-:W-:Y:S02]  /*10e10*/  @!P1 IMAD.MOV.U32 R12, RZ, RZ, R139 ;  /* 0x000000ffff0c9224 */ /* 0x004fe400078e008b */
[----:B------:R-:W-:Y:S01]  /*10e20*/  @!P1 IMAD.MOV.U32 R13, RZ, RZ, R138 ;  /* 0x000000ffff0d9224 */ /* 0x000fe200078e008a */
[----:B------:R-:W-:Y:S02]  /*10e30*/  SEL R3, R3, 0xffffffe0, !P0 ;  /* 0xffffffe003037807 */ /* 0x000fe40004000000 */
[----:B------:R-:W-:Y:S01]  /*10e40*/  ISETP.GT.AND P0, PT, R155, R135, PT ;  /* 0x000000879b00720c */ /* 0x000fe20003f04270 */
[----:B---3--:R-:W-:Y:S01]  /*10e50*/  ULEA UR6, UR6, UR7, 0x18 ;  /* 0x0000000706067291 */ /* 0x008fe2000f8ec0ff */
[----:B------:R-:W-:Y:S01]  /*10e60*/  @!PT LDS RZ, [RZ] ;  /* 0x00000000fffff984 */ /* 0x000fe20000000800 */
[----:B------:R-:W-:Y:S01]  /*10e70*/  @!PT LDS RZ, [RZ] ;  /* 0x00000000fffff984 */ /* 0x000fe20000000800 */
[----:B------:R-:W-:Y:S01]  /*10e80*/  @!PT LDS RZ, [RZ] ;  /* 0x00000000fffff984 */ /* 0x000fe20000000800 */
[----:B------:R-:W-:Y:S01]  /*10e90*/  @!P1 LDGSTS.E.BYPASS.LTC128B.128 [R9+0x8000], desc[UR4][R12.64+0x80] ;  /* 0x080000800c099fae */ /* 0x000fe2000b981a04 */
[--C-:B------:R-:W-:Y:S02]  /*10ea0*/  IMAD.IADD R86, R124, 0x1, R3.reuse ;  /* 0x000000017c567824 */ /* 0x100fe400078e0203 */
[----:B------:R-:W-:Y:S02]  /*10eb0*/  IMAD.IADD R3, R87, 0x1, R3 ;  /* 0x0000000157037824 */ /* 0x000fe400078e0203 */
[----:B------:R-:W-:Y:S05]  /*10ec0*/  @P1 STS.128 [R9+0x8000], RZ ;  /* 0x008000ff09001388 */ /* 0x000fea0000000c00 */
[----:B------:R-:W-:Y:S01]  /*10ed0*/  @!PT LDS RZ, [RZ] ;  /* 0x00000000fffff984 */ /* 0x000fe20000000800 */
[----:B------:R-:W-:Y:S01]  /*10ee0*/  @!PT LDS RZ, [RZ] ;  /* 0x00000000fffff984 */ /* 0x000fe20000000800 */
[----:B------:R-:W-:Y:S01]  /*10ef0*/  @!PT LDS RZ, [RZ] ;  /* 0x00000000fffff984 */ /* 0x000fe20000000800 */
[----:B------:R-:W-:Y:S05]  /*10f00*/  @!P4 LDGSTS.E.BYPASS.LTC128B.128 [R9+0x6800], desc[UR4][R10.64] ;  /* 0x068000000a09cfae */ /* 0x000fea000b981a04 */
        /* <DEDUP_REMOVED lines=9> */
[----:B------:R1:W-:Y:S05]  /*10fa0*/  @!P1 LDGSTS.E.BYPASS.LTC128B.128 [R9+0x8800], desc[UR4][R10.64+0x80] ;  /* 0x088000800a099fae */ /* 0x0003ea000b981a04 */
[----:B------:R-:W-:Y:S05]  /*10fb0*/  @P1 STS.128 [R9+0x8800], RZ ;  /* 0x008800ff09001388 */ /* 0x000fea0000000c00 */
[----:B------:R-:W-:Y:S05]  /*10fc0*/  LDSM.16.M88.4 R32, [R124] ;  /* 0x000000007c20783b */ /* 0x000fea0000000200 */
[----:B------:R-:W-:Y:S05]  /*10fd0*/  LDSM.16.M88.4 R16, [R87+0x3400] ;  /* 0x003400005710783b */ /* 0x000fea0000000200 */
[----:B------:R-:W-:Y:S05]  /*10fe0*/  LDSM.16.M88.4 R24, [R87+0x3800] ;  /* 0x003800005718783b */ /* 0x000fea0000000200 */
[----:B------:R-:W-:Y:S05]  /*10ff0*/  LDSM.16.M88.4 R88, [R87+0x3c00] ;  /* 0x003c00005758783b */ /* 0x000fea0000000200 */
[----:B-1----:R-:W1:Y:S05]  /*11000*/  LDSM.16.M88.4 R8, [R87+0x3000] ;  /* 0x003000005708783b */ /* 0x002e6a0000000200 */
[----:B------:R-:W0:Y:S05]  /*11010*/  LDGDEPBAR ;  /* 0x00000000000079af */ /* 0x000e2a0000000000 */
[----:B------:R-:W-:Y:S05]  /*11020*/  LDSM.16.M88.4 R92, [R86] ;  /* 0x00000000565c783b */ /* 0x000fea0000000200 */
[----:B------:R-:W2:Y:S05]  /*11030*/  LDSM.16.M88.4 R96, [R3+0x3000] ;  /* 0x003000000360783b */ /* 0x000eaa0000000200 */
[----:B------:R-:W3:Y:S05]  /*11040*/  LDSM.16.M88.4 R100, [R3+0x3400] ;  /* 0x003400000364783b */ /* 0x000eea0000000200 */
[----:B------:R-:W4:Y:S05]  /*11050*/  LDSM.16.M88.4 R104, [R3+0x3800] ;  /* 0x003800000368783b */ /* 0x000f2a0000000200 */
[----:B------:R-:W5:Y:S05]  /*11060*/  LDSM.16.M88.4 R108, [R3+0x3c00] ;  /* 0x003c0000036c783b */ /* 0x000f6a0000000200 */
[----:B------:R-:W-:Y:S05]  /*11070*/  LDSM.16.M88.4 R112, [R124+0x1000] ;  /* 0x001000007c70783b */ /* 0x000fea0000000200 */
[----:B------:R-:W5:Y:S01]  /*11080*/  LDSM.16.M88.4 R116, [R87+0x4000] ;  /* 0x004000005774783b */ /* 0x000f620000000200 */
[C---:B-1----:R-:W-:Y:S04]  /*11090*/  HMMA.16816.F32.BF16 R4, R32.reuse, R8, RZ ;  /* 0x000000082004723c */ /* 0x042fe800000418ff */
[----:B------:R-:W1:Y:S04]  /*110a0*/  LDSM.16.M88.4 R120, [R87+0x4400] ;  /* 0x004400005778783b */ /* 0x000e680000000200 */
        /* <DEDUP_REMOVED lines=30> */
[C---:B--2---:R-:W-:Y:S08]  /*11290*/  HMMA.16816.F32.BF16 R28, R112.reuse, R96, R28 ;  /* 0x00000060701c723c */ /* 0x044ff0000004181c */
[----:B------:R-:W-:Y:S01]  /*112a0*/  HMMA.16816.F32.BF16 R32, R112, R98, R32 ;  /* 0x000000627020723c */ /* 0x000fe20000041820 */
[----:B------:R-:W-:Y:S05]  /*112b0*/  LDSM.16.M88.4 R96, [R124+0x2000] ;  /* 0x002000007c60783b */ /* 0x000fea0000000200 */
[----:B------:R-:W-:Y:S02]  /*112c0*/  LDSM.16.M88.4 R112, [R87+0x5800] ;  /* 0x005800005770783b */ /* 0x000fe40000000200 */
[C---:B---3--:R-:W-:Y:S03]  /*112d0*/  HMMA.16816.F32.BF16 R4, R92.reuse, R100, R4 ;  /* 0x000000645c04723c */ /* 0x048fe60000041804 */
[----:B------:R-:W-:Y:S05]  /*112e0*/  LDSM.16.M88.4 R124, [R3+0x5000] ;  /* 0x00500000037c783b */ /* 0x000fea0000000200 */
        /* <DEDUP_REMOVED lines=10> */
[----:B------:R-:W1:Y:S05]  /*11390*/  LDSM.16.M88.4 R88, [R3+0x5800] ;  /* 0x005800000358783b */ /* 0x000e6a0000000200 */
[----:B------:R-:W5:Y:S02]  /*113a0*/  LDSM.16.M88.4 R92, [R3+0x5c00] ;  /* 0x005c0000035c783b */ /* 0x000f640000000200 */
[C---:B--2---:R-:W-:Y:S01]  /*113b0*/  HMMA.16816.F32.BF16 R4, R96.reuse, R100, R4 ;  /* 0x000000646004723c */ /* 0x044fe20000041804 */
[----:B------:R-:W-:Y:S04]  /*113c0*/  DEPBAR.LE SB0, 0x0 ;  /* 0x000080000000791a */ /* 0x000fe80000000000 */
[----:B------:R-:W-:Y:S03]  /*113d0*/  BAR.SYNC.DEFER_BLOCKING 0x0 ;  /* 0x0000000000007b1d */ /* 0x000fe60000010000 */
[C---:B------:R-:W-:Y:S08]  /*113e0*/  HMMA.16816.F32.BF16 R8, R96.reuse, R102, R8 ;  /* 0x000000666008723c */ /* 0x040ff00000041808 */
[C---:B---3--:R-:W-:Y:S08]  /*113f0*/  HMMA.16816.F32.BF16 R12, R96.reuse, R104, R12 ;  /* 0x00000068600c723c */ /* 0x048ff0000004180c */
[C---:B------:R-:W-:Y:S08]  /*11400*/  HMMA.16816.F32.BF16 R16, R96.reuse, R106, R16 ;  /* 0x0000006a6010723c */ /* 0x040ff00000041810 */
[C---:B------:R-:W-:Y:S08]  /*11410*/  HMMA.16816.F32.BF16 R20, R96.reuse, R112, R20 ;  /* 0x000000706014723c */ /* 0x040ff00000041814 */
[C---:B------:R-:W-:Y:S08]  /*11420*/  HMMA.16816.F32.BF16 R24, R96.reuse, R114, R24 ;  /* 0x000000726018723c */ /* 0x040ff00000041818 */
[C---:B------:R-:W-:Y:S08]  /*11430*/  HMMA.16816.F32.BF16 R28, R96.reuse, R116, R28 ;  /* 0x00000074601c723c */ /* 0x040ff0000004181c */
[----:B------:R-:W-:Y:S08]  /*11440*/  HMMA.16816.F32.BF16 R32, R96, R118, R32 ;  /* 0x000000766020723c */ /* 0x000ff00000041820 */
[C---:B------:R-:W-:Y:S08]  /*11450*/  HMMA.16816.F32.BF16 R4, R120.reuse, R124, R4 ;  /* 0x0000007c7804723c */ /* 0x040ff00000041804 */
[C---:B------:R-:W-:Y:S08]  /*11460*/  HMMA.16816.F32.BF16 R8, R120.reuse, R126, R8 ;  /* 0x0000007e7808723c */ /* 0x040ff00000041808 */
[C---:B----4-:R-:W-:Y:S08]  /*11470*/  HMMA.16816.F32.BF16 R12, R120.reuse, R108, R12 ;  /* 0x0000006c780c723c */ /* 0x050ff0000004180c */
[C---:B------:R-:W-:Y:S08]  /*11480*/  HMMA.16816.F32.BF16 R16, R120.reuse, R110, R16 ;  /* 0x0000006e7810723c */ /* 0x040ff00000041810 */
[C---:B-1----:R-:W-:Y:S08]  /*11490*/  HMMA.16816.F32.BF16 R20, R120.reuse, R88, R20 ;  /* 0x000000587814723c */ /* 0x042ff00000041814 */
[C---:B------:R-:W-:Y:S01]  /*114a0*/  HMMA.16816.F32.BF16 R24, R120.reuse, R90, R24 ;  /* 0x0000005a7818723c */ /* 0x040fe20000041818 */
[----:B------:R-:W1:Y:S07]  /*114b0*/  S2R R90, SR_TID.X ;  /* 0x00000000005a7919 */ /* 0x000e6e0000002100 */
[C---:B-----5:R-:W-:Y:S08]  /*114c0*/  HMMA.16816.F32.BF16 R28, R120.reuse, R92, R28 ;  /* 0x0000005c781c723c */ /* 0x060ff0000004181c */
[----:B------:R-:W-:Y:S01]  /*114d0*/  HMMA.16816.F32.BF16 R32, R120, R94, R32 ;  /* 0x0000005e7820723c */ /* 0x000fe20000041820 */
[----:B------:R-:W-:Y:S08]  /*114e0*/  @!UPT UIADD3 URZ, UPT, UPT, URZ, URZ, URZ ;  /* 0x000000fffffff290 */ /* 0x000ff0000fffe0ff */
[----:B------:R-:W-:Y:S11]  /*114f0*/  @!P0 BRA `(.L_x_8045) ;  /* 0x00000008000c8947 */ /* 0x000ff60003800000 */
[----:B------:R-:W-:Y:S01]  /*11500*/  ISETP.NE.U32.AND P2, PT, R150, RZ, PT ;  /* 0x000000ff9600720c */ /* 0x000fe20003f45070 */
[----:B-1----:R-:W-:Y:S01]  /*11510*/  IMAD.SHL.U32 R89, R90, 0x8, RZ ;  /* 0x000000085a597824 */ /* 0x002fe200078e00ff */
[----:B------:R-:W-:Y:S02]  /*11520*/  BSSY.RECONVERGENT B0, `(.L_x_8046) ;  /* 0x0000055000007945 */ /* 0x000fe40003800200 */
[----:B------:R-:W-:Y:S02]  /*11530*/  ISETP.NE.AND.EX P2, PT, R151, RZ, PT, P2 ;  /* 0x000000ff9700720c */ /* 0x000fe40003f45320 */
[C---:B------:R-:W-:Y:S02]  /*11540*/  LOP3.LUT R87, R89.reuse, 0xc0, RZ, 0xc0, !PT ;  /* 0x000000c059577812 */ /* 0x040fe400078ec0ff */
[----:B------:R-:W-:Y:S02]  /*11550*/  LOP3.LUT R86, R89, 0x18, RZ, 0xc0, !PT ;  /* 0x0000001859567812 */ /* 0x000fe400078ec0ff */
[----:B------:R-:W-:Y:S02]  /*11560*/  LOP3.LUT R87, R87, 0x18, R90, 0xf8, !PT ;  /* 0x0000001857577812 */ /* 0x000fe400078ef85a */
[C---:B------:R-:W-:Y:S02]  /*11570*/  LOP3.LUT R88, R86.reuse, 0x20, RZ, 0xfc, !PT ;  /* 0x0000002056587812 */ /* 0x040fe400078efcff */
[CC--:B------:R-:W-:Y:S02]  /*11580*/  ISETP.GE.AND P3, PT, R86.reuse, R144.reuse, PT ;  /* 0x000000905600720c */ /* 0x0c0fe40003f66270 */
[----:B------:R-:W-:Y:S01]  /*11590*/  LOP3.LUT R86, R86, 0x40, RZ, 0xfc, !PT ;  /* 0x0000004056567812 */ /* 0x000fe200078efcff */
[----:B------:R-:W2:Y:S01]  /*115a0*/  @!P2 LD.E R3, desc[UR4][R84.64+0x38] ;  /* 0x000038045403a980 */ /* 0x000ea2000c101900 */
[--C-:B------:R-:W-:Y:S01]  /*115b0*/  LOP3.LUT R87, R87, 0x18, R89.reuse, 0x78, !PT ;  /* 0x0000001857577812 */ /* 0x100fe200078e7859 */
[----:B------:R-:W-:Y:S01]  /*115c0*/  @!P2 IMAD.MOV.U32 R91, RZ, RZ, RZ ;  /* 0x000000ffff5ba224 */ /* 0x000fe200078e00ff */
[-C--:B------:R-:W-:Y:S02]  /*115d0*/  ISETP.GE.AND P1, PT, R86, R144.reuse, PT ;  /* 0x000000905600720c */ /* 0x080fe40003f26270 */
[----:B------:R-:W-:Y:S02]  /*115e0*/  LOP3.LUT R86, R87, 0x1f20, R89, 0xf8, !PT ;  /* 0x00001f2057567812 */ /* 0x000fe400078ef859 */
[----:B------:R-:W-:Y:S02]  /*115f0*/  @!P2 IADD3 R91, P0, PT, RZ, -R91, RZ ;  /* 0x8000005bff5ba210 */ /* 0x000fe40007f1e0ff */
[----:B------:R-:W-:Y:S01]  /*11600*/  LEA R86, R86, UR6, 0x1 ;  /* 0x0000000656567c11 */ /* 0x000fe2000f8e08ff */
[----:B--2---:R-:W-:Y:S04]  /*11610*/  @!P2 IMAD.SHL.U32 R3, R3, 0x40, RZ ;  /* 0x000000400303a824 */ /* 0x004fe800078e00ff */
[----:B------:R-:W-:Y:S01]  /*11620*/  @!P2 IMAD.X R3, RZ, RZ, ~R3, P0 ;  /* 0x000000ffff03a224 */ /* 0x000fe200000e0e03 */
[----:B------:R-:W-:Y:S04]  /*11630*/  ISETP.GE.AND P0, PT, R88, R144, PT ;  /* 0x000000905800720c */ /* 0x000fe80003f06270 */
[----:B------:R-:W-:Y:S04]  /*11640*/  @!P2 SHF.R.S64 R91, R91, 0x1f, R3 ;  /* 0x0000001f5b5ba819 */ /* 0x000fe80000001003 */
[----:B------:R-:W-:Y:S04]  /*11650*/  @!P2 IADD3 R137, P4, PT, R91, R137, RZ ;  /* 0x000000895b89a210 */ /* 0x000fe80007f9e0ff */
[----:B------:R-:W-:Y:S01]  /*11660*/  @!P2 LEA.HI.X.SX32 R136, R3, R136, 0x1, P4 ;  /* 0x000000880388a211 */ /* 0x000fe200020f0eff */
[----:B------:R-:W-:Y:S08]  /*11670*/  @!P2 BRA `(.L_x_8047) ;  /* 0x0000000000fca947 */ /* 0x000ff00003800000 */
[C---:B------:R-:W-:Y:S01]  /*11680*/  VIADD R93, R156.reuse, 0xffffff80 ;  /* 0xffffff809c5d7836 */ /* 0x040fe20000000000 */
[----:B------:R-:W2:Y:S01]  /*11690*/  LD.E R95, desc[UR4][R84.64+0x170] ;  /* 0x00017004545f7980 */ /* 0x000ea2000c101900 */
[----:B------:R-:W-:Y:S03]  /*116a0*/  VIADD R87, R156, 0xffffffc0 ;  /* 0xffffffc09c577836 */ /* 0x000fe60000000000 */
[----:B------:R-:W-:Y:S02]  /*116b0*/  IABS R88, R93 ;  /* 0x0000005d00587213 */ /* 0x000fe40000000000 */
        /* <DEDUP_REMOVED lines=36> */
[C---:B------:R-:W-:Y:S02]  /*11900*/  LEA R98, P5, R92.reuse, R148, 0x2 ;  /* 0x000000945c627211 */ /* 0x040fe400078a10ff */
[----:B------:R-:W-:Y:S02]  /*11910*/  SEL R94, R3, R94, !P6 ;  /* 0x0000005e035e7207 */ /* 0x000fe40007000000 */
[-C--:B------:R-:W-:Y:S02]  /*11920*/  LEA.HI.X.SX32 R99, R92, R149.reuse, 0x2, P5 ;  /* 0x000000955c637211 */ /* 0x080fe400028f16ff */
[C---:B------:R-:W-:Y:S01]  /*11930*/  LEA R88, P4, R94.reuse, R148, 0x2 ;  /* 0x000000945e587211 */ /* 0x040fe200078810ff */
[C---:B------:R-:W-:Y:S02]  /*11940*/  IMAD.IADD R92, R94.reuse, 0x1, -R92 ;  /* 0x000000015e5c7824 */ /* 0x040fe400078e0a5c */
[----:B------:R-:W3:Y:S01]  /*11950*/  LD.E R87, desc[UR4][R98.64] ;  /* 0x0000000462577980 */ /* 0x000ee2000c101900 */
[----:B------:R-:W-:Y:S01]  /*11960*/  LEA.HI.X.SX32 R89, R94, R149, 0x2, P4 ;  /* 0x000000955e597211 */ /* 0x000fe200020f16ff */
[----:B------:R-:W-:Y:S04]  /*11970*/  IMAD R95, R95, R92, -0x40 ;  /* 0xffffffc05f5f7424 */ /* 0x000fe800078e025c */
[----:B------:R1:W3:Y:S04]  /*11980*/  LD.E R3, desc[UR4][R88.64] ;  /* 0x0000000458037980 */ /* 0x0002e8000c101900 */
[----:B------:R-:W4:Y:S01]  /*11990*/  LD.E.64 R98, desc[UR4][R84.64+0x20] ;  /* 0x0000200454627980 */ /* 0x000f22000c101b00 */
[----:B-1----:R-:W-:Y:S01]  /*119a0*/  SHF.R.S32.HI R89, RZ, 0x1f, R95 ;  /* 0x0000001fff597819 */ /* 0x002fe2000001145f */
        /* <DEDUP_REMOVED lines=12> */
.L_x_8047:
[----:B------:R-:W-:Y:S05]  /*11a70*/  BSYNC.RECONVERGENT B0 ;  /* 0x0000000000007941 */ /* 0x000fea0003800200 */
.L_x_8046:
[--C-:B------:R-:W-:Y:S01]  /*11a80*/  @!P3 IMAD.MOV.U32 R88, RZ, RZ, R137.reuse ;  /* 0x000000ffff58b224 */ /* 0x100fe200078e0089 */
[CC--:B------:R-:W-:Y:S01]  /*11a90*/  @!P3 LEA R94, P6, R133.reuse, R137.reuse, 0x1 ;  /* 0x00000089855eb211 */ /* 0x0c0fe200078c08ff */
[----:B------:R-:W-:Y:S01]  /*11aa0*/  @!P3 IMAD.MOV.U32 R89, RZ, RZ, R136 ;  /* 0x000000ffff59b224 */ /* 0x000fe200078e0088 */
[CC--:B------:R-:W-:Y:S01]  /*11ab0*/  @!P0 LEA R92, P5, R133.reuse, R137.reuse, 0x1 ;  /* 0x00000089855c8211 */ /* 0x0c0fe200078a08ff */
[--C-:B------:R-:W-:Y:S01]  /*11ac0*/  @!P1 IMAD.MOV.U32 R96, RZ, RZ, R137.reuse ;  /* 0x000000ffff609224 */ /* 0x100fe200078e0089 */
[CC--:B------:R-:W-:Y:S01]  /*11ad0*/  @!P3 LEA.HI.X R95, R133.reuse, R136.reuse, R134, 0x1, P6 ;  /* 0x00000088855fb211 */ /* 0x0c0fe200030f0c86 */
[----:B------:R-:W-:Y:S01]  /*11ae0*/  @!P1 IMAD.MOV.U32 R97, RZ, RZ, R136 ;  /* 0x000000ffff619224 */ /* 0x000fe200078e0088 */
[----:B------:R-:W-:Y:S01]  /*11af0*/  @!PT LDS RZ, [RZ] ;  /* 0x00000000fffff984 */ /* 0x000fe20000000800 */
[----:B------:R-:W-:Y:S01]  /*11b00*/  @!PT LDS RZ, [RZ] ;  /* 0x00000000fffff984 */ /* 0x000fe20000000800 */
[----:B------:R-:W-:Y:S01]  /*11b10*/  @!PT LDS RZ, [RZ] ;  /* 0x00000000fffff984 */ /* 0x000fe20000000800 */
[----:B------:R1:W-:Y:S01]  /*11b20*/  @!P3 LDGSTS.E.BYPASS.LTC128B.128 [R86+0x3000], desc[UR4][R88.64] ;  /* 0x030000005856bfae */ /* 0x0003e2000b981a04 */
[CC--:B------:R-:W-:Y:S03]  /*11b30*/  @!P0 LEA.HI.X R93, R133.reuse, R136.reuse, R134, 0x1, P5 ;  /* 0x00000088855d8211 */ /* 0x0c0fe600028f0c86 */
[----:B------:R2:W-:Y:S01]  /*11b40*/  @P3 STS.128 [R86+0x3000], RZ ;  /* 0x003000ff56003388 */ /* 0x0005e20000000c00 */
[----:B-1----:R-:W-:Y:S02]  /*11b50*/  @!P0 IMAD.MOV.U32 R88, RZ, RZ, R137 ;  /* 0x000000ffff588224 */ /* 0x002fe400078e0089 */
        /* <DEDUP_REMOVED lines=20> */
[C---:B-1----:R-:W-:Y:S03]  /*11ca0*/  @!P1 LEA R88, P4, R133.reuse, R137, 0x1 ;  /* 0x0000008985589211 */ /* 0x042fe600078808ff */
[----:B------:R2:W-:Y:S01]  /*11cb0*/  @P0 STS.128 [R86+0x4800], RZ ;  /* 0x004800ff56000388 */ /* 0x0005e20000000c00 */
[----:B------:R-:W-:Y:S05]  /*11cc0*/  @!P1 LEA.HI.X R89, R133, R136, R134, 0x1, P4 ;  /* 0x0000008885599211 */ /* 0x000fea00020f0c86 */
[----:B------:R-:W-:Y:S01]  /*11cd0*/  @!PT LDS RZ, [RZ] ;  /* 0x00000000fffff984 */ /* 0x000fe20000000800 */
[----:B------:R-:W-:Y:S01]  /*11ce0*/  @!PT LDS RZ, [RZ] ;  /* 0x00000000fffff984 */ /* 0x000fe20000000800 */
[----:B------:R-:W-:Y:S01]  /*11cf0*/  @!PT LDS RZ, [RZ] ;  /* 0x00000000fffff984 */ /* 0x000fe20000000800 */
[----:B------:R2:W-:Y:S04]  /*11d00*/  @!P1 LDGSTS.E.BYPASS.LTC128B.128 [R86+0x5800], desc[UR4][R88.64+0x80] ;  /* 0x0580008058569fae */ /* 0x0005e8000b981a04 */
[----:B------:R2:W-:Y:S04]  /*11d10*/  @P1 STS.128 [R86+0x5800], RZ ;  /* 0x005800ff56001388 */ /* 0x0005e80000000c00 */
[----:B------:R-:W0:Y:S02]  /*11d20*/  LDGDEPBAR ;  /* 0x00000000000079af */ /* 0x000e240000000000 */
.L_x_8045:
[----:B------:R-:W-:Y:S05]  /*11d30*/  BSYNC.RECONVERGENT B1 ;  /* 0x0000000000017941 */ /* 0x000fea0003800200 */
.L_x_8044:
[----:B------:R-:W3:Y:S01]  /*11d40*/  LD.E R87, desc[UR4][R84.64+0xdc] ;  /* 0x0000dc0454577980 */ /* 0x000ee2000c101900 */
[C---:B--2---:R-:W-:Y:S02]  /*11d50*/  VIADD R95, R157.reuse, 0xffffffe1 ;  /* 0xffffffe19d5f7836 */ /* 0x044fe40000000000 */
        /* <DEDUP_REMOVED lines=8> */
[----:B------:R-:W-:Y:S01]  /*11de0*/  FSEL R92, R5, -INF , P3 ;  /* 0xff800000055c7808 */ /* 0x000fe20001800000 */
[----:B------:R-:W-:Y:S01]  /*11df0*/  VIADD R98, R157, 0x1 ;  /* 0x000000019d627836 */ /* 0x000fe20000000000 */
[----:B------:R-:W-:Y:S01]  /*11e00*/  ISETP.GE.AND P3, PT, R86, R154, PT ;  /* 0x0000009a5600720c */ /* 0x000fe20003f66270 */
[----:B------:R-:W-:Y:S01]  /*11e10*/  VIADD R156, R156, 0xffffffc0 ;  /* 0xffffffc09c9c7836 */ /* 0x000fe20000000000 */
[----:B------:R-:W-:Y:S02]  /*11e20*/  FSEL R93, R4, -INF , P4 ;  /* 0xff800000045d7808 */ /* 0x000fe40002000000 */
[----:B------:R-:W-:Y:S02]  /*11e30*/  FSEL R4, R7, -INF , P0 ;  /* 0xff80000007047808 */ /* 0x000fe40000000000 */
[----:B------:R-:W-:Y:S01]  /*11e40*/  FSEL R7, R9, -INF , P3 ;  /* 0xff80000009077808 */ /* 0x000fe20001800000 */
[----:B------:R-:W-:Y:S01]  /*11e50*/  VIADD R9, R157, 0xfffffff0 ;  /* 0xfffffff09d097836 */ /* 0x000fe20000000000 */
[----:B------:R-:W-:Y:S02]  /*11e60*/  ISETP.GE.AND P1, PT, R3, R152, PT ;  /* 0x000000980300720c */ /* 0x000fe40003f26270 */
[----:B------:R-:W-:Y:S02]  /*11e70*/  ISETP.GE.AND P4, PT, R91, R154, PT ;  /* 0x0000009a5b00720c */ /* 0x000fe40003f86270 */
[----:B------:R-:W-:Y:S02]  /*11e80*/  FSEL R88, R6, -INF , P1 ;  /* 0xff80000006587808 */ /* 0x000fe40000800000 */
[C---:B------:R-:W-:Y:S02]  /*11e90*/  ISETP.GE.AND P6, PT, R3.reuse, R153, PT ;  /* 0x000000990300720c */ /* 0x040fe40003fc6270 */
[-C--:B------:R-:W-:Y:S02]  /*11ea0*/  ISETP.GE.AND P0, PT, R86, R152.reuse, PT ;  /* 0x000000985600720c */ /* 0x080fe40003f06270 */
[----:B------:R-:W-:Y:S01]  /*11eb0*/  ISETP.GE.AND P5, PT, R3, R147, PT ;  /* 0x000000930300720c */ /* 0x000fe20003fa6270 */
[----:B------:R-:W-:Y:S01]  /*11ec0*/  VIADD R3, R157, 0xfffffff9 ;  /* 0xfffffff99d037836 */ /* 0x000fe20000000000 */
[----:B------:R-:W-:Y:S02]  /*11ed0*/  FSEL R8, R8, -INF , P4 ;  /* 0xff80000008087808 */ /* 0x000fe40002000000 */
[----:B------:R-:W-:Y:S02]  /*11ee0*/  ISETP.GE.AND P1, PT, R91, R152, PT ;  /* 0x000000985b00720c */ /* 0x000fe40003f26270 */
[-C--:B------:R-:W-:Y:S02]  /*11ef0*/  ISETP.GE.AND P3, PT, R94, R154.reuse, PT ;  /* 0x0000009a5e00720c */ /* 0x080fe40003f66270 */
[----:B------:R-:W-:Y:S02]  /*11f00*/  ISETP.GE.AND P4, PT, R9, R154, PT ;  /* 0x0000009a0900720c */ /* 0x000fe40003f86270 */
[----:B------:R-:W-:Y:S02]  /*11f10*/  FSEL R6, R10, -INF , P1 ;  /* 0xff8000000a067808 */ /* 0x000fe40000800000 */
[----:B------:R-:W-:Y:S02]  /*11f20*/  FSEL R5, R11, -INF , P0 ;  /* 0xff8000000b057808 */ /* 0x000fe40000000000 */
[-C--:B------:R-:W-:Y:S02]  /*11f30*/  ISETP.GE.AND P0, PT, R94, R152.reuse, PT ;  /* 0x000000985e00720c */ /* 0x080fe40003f06270 */
[----:B------:R-:W-:Y:S02]  /*11f40*/  FSEL R97, R12, -INF , P4 ;  /* 0xff8000000c617808 */ /* 0x000fe40002000000 */
[----:B------:R-:W-:Y:S01]  /*11f50*/  FSEL R96, R13, -INF , P3 ;  /* 0xff8000000d607808 */ /* 0x000fe20001800000 */
[----:B------:R-:W-:Y:S01]  /*11f60*/  VIADD R13, R157, 0x18 ;  /* 0x000000189d0d7836 */ /* 0x000fe20000000000 */
[----:B------:R-:W-:Y:S02]  /*11f70*/  ISETP.GE.AND P1, PT, R9, R152, PT ;  /* 0x000000980900720c */ /* 0x000fe40003f26270 */
[-C--:B------:R-:W-:Y:S02]  /*11f80*/  ISETP.GE.AND P4, PT, R89, R154.reuse, PT ;  /* 0x0000009a5900720c */ /* 0x080fe40003f86270 */
[----:B------:R-:W-:Y:S02]  /*11f90*/  ISETP.GE.AND P3, PT, R3, R154, PT ;  /* 0x0000009a0300720c */ /* 0x000fe40003f66270 */
[----:B------:R-:W-:Y:S02]  /*11fa0*/  FSEL R15, R15, -INF , P0 ;  /* 0xff8000000f0f7808 */ /* 0x000fe40000000000 */
[----:B------:R-:W-:Y:S02]  /*11fb0*/  FSEL R14, R14, -INF , P1 ;  /* 0xff8000000e0e7808 */ /* 0x000fe40000800000 */
[-C--:B------:R-:W-:Y:S02]  /*11fc0*/  ISETP.GE.AND P1, PT, R89, R152.reuse, PT ;  /* 0x000000985900720c */ /* 0x080fe40003f26270 */
[----:B------:R-:W-:Y:S02]  /*11fd0*/  ISETP.GE.AND P0, PT, R3, R152, PT ;  /* 0x000000980300720c */ /* 0x000fe40003f06270 */
[----:B------:R-:W-:Y:S01]  /*11fe0*/  FSEL R113, R16, -INF , P4 ;  /* 0xff80000010717808 */ /* 0x000fe20002000000 */
[----:B------:R-:W-:Y:S01]  /*11ff0*/  VIADD R16, R157, 0x9 ;  /* 0x000000099d107836 */ /* 0x000fe20000000000 */
[----:B------:R-:W-:Y:S01]  /*12000*/  FSEL R115, R17, -INF , P3 ;  /* 0xff80000011737808 */ /* 0x000fe20001800000 */
[----:B------:R-:W-:Y:S01]  /*12010*/  VIADD R17, R157, 0x8 ;  /* 0x000000089d117836 */ /* 0x000fe20000000000 */
[----:B------:R-:W-:Y:S02]  /*12020*/  ISETP.GE.AND P3, PT, R98, R154, PT ;  /* 0x0000009a6200720c */ /* 0x000fe40003f66270 */
[----:B------:R-:W-:Y:S02]  /*12030*/  FSEL R18, R18, -INF , P1 ;  /* 0xff80000012127808 */ /* 0x000fe40000800000 */
[----:B------:R-:W-:Y:S02]  /*12040*/  FSEL R19, R19, -INF , P0 ;  /* 0xff80000013137808 */ /* 0x000fe40000000000 */
[----:B------:R-:W-:Y:S02]  /*12050*/  ISETP.GE.AND P0, PT, R98, R152, PT ;  /* 0x000000986200720c */ /* 0x000fe40003f06270 */
[----:B------:R-:W-:Y:S01]  /*12060*/  FSEL R121, R21, -INF , P3 ;  /* 0xff80000015797808 */ /* 0x000fe20001800000 */
[C---:B------:R-:W-:Y:S01]  /*12070*/  VIADD R21, R157.reuse, 0x11 ;  /* 0x000000119d157836 */ /* 0x040fe20000000000 */
[C---:B------:R-:W-:Y:S02]  /*12080*/  ISETP.GE.AND P4, PT, R157.reuse, R154, PT ;  /* 0x0000009a9d00720c */ /* 0x040fe40003f86270 */
[----:B------:R-:W-:Y:S02]  /*12090*/  ISETP.GE.AND P1, PT, R157, R152, PT ;  /* 0x000000989d00720c */ /* 0x000fe40003f26270 */
[-C--:B------:R-:W-:Y:S02]  /*120a0*/  ISETP.GE.AND P3, PT, R16, R154.reuse, PT ;  /* 0x0000009a1000720c */ /* 0x080fe40003f66270 */
[----:B------:R-:W-:Y:S02]  /*120b0*/  FSEL R23, R23, -INF , P0 ;  /* 0xff80000017177808 */ /* 0x000fe40000000000 */
[----:B------:R-:W-:Y:S01]  /*120c0*/  FSEL R122, R20, -INF , P4 ;  /* 0xff800000147a7808 */ /* 0x000fe20002000000 */
[C---:B------:R-:W-:Y:S01]  /*120d0*/  VIADD R20, R157.reuse, 0x19 ;  /* 0x000000199d147836 */ /* 0x040fe20000000000 */
[----:B------:R-:W-:Y:S01]  /*120e0*/  FSEL R123, R22, -INF , P1 ;  /* 0xff800000167b7808 */ /* 0x000fe20000800000 */
[----:B------:R-:W-:Y:S01]  /*120f0*/  VIADD R22, R157, 0x10 ;  /* 0x000000109d167836 */ /* 0x000fe20000000000 */
[----:B------:R-:W-:Y:S02]  /*12100*/  ISETP.GE.AND P4, PT, R17, R154, PT ;  /* 0x0000009a1100720c */ /* 0x000fe40003f86270 */
[----:B------:R-:W-:Y:S02]  /*12110*/  ISETP.GE.AND P0, PT, R16, R152, PT ;  /* 0x000000981000720c */ /* 0x000fe40003f06270 */
[----:B------:R-:W-:Y:S02]  /*12120*/  FSEL R126, R25, -INF , P3 ;  /* 0xff800000197e7808 */ /* 0x000fe40001800000 */
[----:B------:R-:W-:Y:S02]  /*12130*/  ISETP.GE.AND P3, PT, R21, R154, PT ;  /* 0x0000009a1500720c */ /* 0x000fe40003f66270 */
        /* <DEDUP_REMOVED lines=19> */
[----:B------:R-:W-:Y:S02]  /*12270*/  FSEL R12, R93, -INF , !P6 ;  /* 0xff8000005d0c7808 */ /* 0x000fe40007000000 */
[----:B------:R-:W-:Y:S02]  /*12280*/  ISETP.GE.AND P4, PT, R95, R153, PT ;  /* 0x000000995f00720c */ /* 0x000fe40003f86270 */
[----:B------:R-:W-:Y:S02]  /*12290*/  FSEL R122, R122, -INF , !P3 ;  /* 0xff8000007a7a7808 */ /* 0x000fe40005800000 */
[C---:B------:R-:W-:Y:S01]  /*122a0*/  ISETP.GE.AND P0, PT, R157.reuse, R147, PT ;  /* 0x000000939d00720c */ /* 0x040fe20003f06270 */
[----:B------:R-:W-:Y:S01]  /*122b0*/  VIADD R157, R157, 0xffffffc0 ;  /* 0xffffffc09d9d7836 */ /* 0x000fe20000000000 */
[-C--:B------:R-:W-:Y:S02]  /*122c0*/  ISETP.GE.AND P6, PT, R86, R153.reuse, PT ;  /* 0x000000995600720c */ /* 0x080fe40003fc6270 */
[----:B------:R-:W-:Y:S02]  /*122d0*/  ISETP.GE.AND P3, PT, R91, R153, PT ;  /* 0x000000995b00720c */ /* 0x000fe40003f66270 */
[----:B------:R-:W-:Y:S02]  /*122e0*/  FSEL R34, R34, -INF , P1 ;  /* 0xff80000022227808 */ /* 0x000fe40000800000 */
[-C--:B------:R-:W-:Y:S02]  /*122f0*/  ISETP.GE.AND P1, PT, R95, R147.reuse, PT ;  /* 0x000000935f00720c */ /* 0x080fe40003f26270 */
[----:B------:R-:W-:Y:S02]  /*12300*/  FSEL R11, R92, -INF , !P4 ;  /* 0xff8000005c0b7808 */ /* 0x000fe40006000000 */
[----:B------:R-:W-:Y:S02]  /*12310*/  FSEL R123, R123, -INF , !P0 ;  /* 0xff8000007b7b7808 */ /* 0x000fe40004000000 */
[-C--:B------:R-:W-:Y:S02]  /*12320*/  ISETP.GE.AND P4, PT, R86, R147.reuse, PT ;  /* 0x000000935600720c */ /* 0x080fe40003f86270 */
[----:B------:R-:W-:Y:S02]  /*12330*/  FSEL R8, R8, -INF , !P3 ;  /* 0xff80000008087808 */ /* 0x000fe40005800000 */
[----:B------:R-:W-:Y:S02]  /*12340*/  FSEL R7, R7, -INF , !P6 ;  /* 0xff80000007077808 */ /* 0x000fe40007000000 */
[----:B------:R-:W-:Y:S02]  /*12350*/  ISETP.GE.AND P0, PT, R91, R147, PT ;  /* 0x000000935b00720c */ /* 0x000fe40003f06270 */
[C---:B------:R-:W-:Y:S02]  /*12360*/  ISETP.GE.AND P3, PT, R9.reuse, R153, PT ;  /* 0x000000990900720c */ /* 0x040fe40003f66270 */
[----:B------:R-:W-:Y:S02]  /*12370*/  ISETP.GE.AND P6, PT, R9, R147, PT ;  /* 0x000000930900720c */ /* 0x000fe40003fc6270 */
[----:B------:R-:W-:Y:S02]  /*12380*/  FSEL R10, R88, -INF , !P5 ;  /* 0xff800000580a7808 */ /* 0x000fe40006800000 */
[----:B------:R-:W-:Y:S02]  /*12390*/  FSEL R9, R4, -INF , !P1 ;  /* 0xff80000004097808 */ /* 0x000fe40004800000 */
[----:B------:R-:W-:Y:S02]  /*123a0*/  FSEL R6, R6, -INF , !P0 ;  /* 0xff80000006067808 */ /* 0x000fe40004000000 */
[----:B------:R-:W-:Y:S02]  /*123b0*/  FSEL R5, R5, -INF , !P4 ;  /* 0xff80000005057808 */ /* 0x000fe40006000000 */
[C---:B------:R-:W-:Y:S02]  /*123c0*/  ISETP.GE.AND P5, PT, R94.reuse, R153, PT ;  /* 0x000000995e00720c */ /* 0x040fe40003fa6270 */
[----:B------:R-:W-:Y:S02]  /*123d0*/  FSEL R25, R97, -INF , !P3 ;  /* 0xff80000061197808 */ /* 0x000fe40005800000 */
[C---:B------:R-:W-:Y:S02]  /*123e0*/  ISETP.GE.AND P4, PT, R3.reuse, R147, PT ;  /* 0x000000930300720c */ /* 0x040fe40003f86270 */
[----:B------:R-:W-:Y:S02]  /*123f0*/  ISETP.GE.AND P0, PT, R3, R153, PT ;  /* 0x000000990300720c */ /* 0x000fe40003f06270 */
[----:B------:R-:W-:Y:S02]  /*12400*/  ISETP.GE.AND P1, PT, R94, R147, PT ;  /* 0x000000935e00720c */ /* 0x000fe40003f26270 */
[----:B------:R-:W-:Y:S02]  /*12410*/  FMNMX3.FTZ R3, R2, R10, R9, !PT ;  /* 0x0000000a02037276 */ /* 0x000fe40007810009 */
[----:B------:R-:W-:Y:S02]  /*12420*/  ISETP.GE.AND P3, PT, R89, R153, PT ;  /* 0x000000995900720c */ /* 0x000fe40003f66270 */
[----:B------:R-:W-:Y:S02]  /*12430*/  FMNMX3.FTZ R4, R0, R12, R11, !PT ;  /* 0x0000000c00047276 */ /* 0x000fe4000781000b */
[----:B------:R-:W-:Y:S02]  /*12440*/  FSEL R24, R96, -INF , !P5 ;  /* 0xff80000060187808 */ /* 0x000fe40006800000 */
        /* <DEDUP_REMOVED lines=50> */
[----:B------:R-:W2:Y:S02]  /*12770*/  SHFL.BFLY PT, R14, R13, 0x2, 0x1f ;  /* 0x0c401f000d0e7f89 */ /* 0x000ea400000e0000 */
[----:B--2---:R-:W-:Y:S02]  /*12780*/  FMNMX.FTZ R13, R13, R14, !PT ;  /* 0x0000000e0d0d7209 */ /* 0x004fe40007810000 */
[----:B------:R-:W-:Y:S04]  /*12790*/  FMNMX.FTZ R4, R3, R4, !PT ;  /* 0x0000000403047209 */ /* 0x000fe80007810000 */
[----:B------:R-:W2:Y:S08]  /*127a0*/  SHFL.BFLY PT, R86, R13, 0x1, 0x1f ;  /* 0x0c201f000d567f89 */ /* 0x000eb000000e0000 */
[----:B------:R-:W4:Y:S01]  /*127b0*/  SHFL.BFLY PT, R3, R4, 0x1, 0x1f ;  /* 0x0c201f0004037f89 */ /* 0x000f2200000e0000 */
[----:B--2---:R-:W-:Y:S02]  /*127c0*/  FMNMX.FTZ R86, R13, R86, !PT ;  /* 0x000000560d567209 */ /* 0x004fe40007810000 */
[----:B----4-:R-:W-:Y:S01]  /*127d0*/  FMNMX.FTZ R3, R4, R3, !PT ;  /* 0x0000000304037209 */ /* 0x010fe20007810000 */
[----:B-1----:R-:W-:Y:S01]  /*127e0*/  IMAD.SHL.U32 R4, R90, 0x20, RZ ;  /* 0x000000205a047824 */ /* 0x002fe200078e00ff */
[----:B------:R-:W-:Y:S01]  /*127f0*/  FSETP.NEU.FTZ.AND P1, PT, R86, -INF , PT ;  /* 0xff8000005600780b */ /* 0x000fe20003f3d000 */
[----:B---3--:R-:W-:Y:S01]  /*12800*/  FMUL.FTZ R114, R87, R86 ;  /* 0x0000005657727220 */ /* 0x008fe20000410000 */
[----:B------:R-:W-:Y:S01]  /*12810*/  FSETP.NEU.FTZ.AND P0, PT, R3, -INF , PT ;  /* 0xff8000000300780b */ /* 0x000fe20003f1d000 */
[----:B------:R-:W-:Y:S01]  /*12820*/  FMUL.FTZ R91, R87, R3 ;  /* 0x00000003575b7220 */ /* 0x000fe20000410000 */
[----:B------:R-:W-:Y:S02]  /*12830*/  LOP3.LUT R4, R130, 0x120, R4, 0xf8, !PT ;  /* 0x0000012082047812 */ /* 0x000fe400078ef804 */
[----:B------:R-:W-:Y:S02]  /*12840*/  FSEL R114, R114, RZ, P1 ;  /* 0x000000ff72727208 */ /* 0x000fe40000800000 */
[----:B------:R-:W-:Y:S02]  /*12850*/  LEA R96, R4, UR6, 0x1 ;  /* 0x0000000604607c11 */ /* 0x000fe4000f8e08ff */
[----:B------:R-:W-:Y:S01]  /*12860*/  FSEL R4, R86, RZ, P1 ;  /* 0x000000ff56047208 */ /* 0x000fe20000800000 */
[-CC-:B------:R-:W-:Y:S01]  /*12870*/  FFMA.FTZ R104, R12, R87.reuse, -R114.reuse ;  /* 0x000000570c687223 */ /* 0x180fe20000010872 */
[----:B------:R-:W-:Y:S01]  /*12880*/  FSEL R91, R91, RZ, P0 ;  /* 0x000000ff5b5b7208 */ /* 0x000fe20000000000 */
[----:B------:R-:W1:Y:S01]  /*12890*/  LDSM.16.MT88.4 R12, [R96+0x6000] ;  /* 0x00600000600c783b */ /* 0x000e620000004200 */
[-C--:B------:R-:W-:Y:S01]  /*128a0*/  FFMA.FTZ R103, R11, R87.reuse, -R114 ;  /* 0x000000570b677223 */ /* 0x080fe20000010872 */
[----:B------:R-:W-:Y:S01]  /*128b0*/  FADD.FTZ R4, -R4, R0 ;  /* 0x0000000004047221 */ /* 0x000fe20000010100 */
[----:B------:R-:W-:Y:S01]  /*128c0*/  FSEL R0, R3, RZ, P0 ;  /* 0x000000ff03007208 */ /* 0x000fe20000000000 */
[-CC-:B------:R-:W-:Y:S01]  /*128d0*/  FFMA.FTZ R102, R10, R87.reuse, -R91.reuse ;  /* 0x000000570a667223 */ /* 0x180fe2000001085b */
[----:B------:R-:W-:Y:S01]  /*128e0*/  LOP3.LUT P0, RZ, R90, 0x4, RZ, 0xc0, !PT ;  /* 0x000000045aff7812 */ /* 0x000fe2000780c0ff */
[----:B------:R-:W-:Y:S01]  /*128f0*/  FMUL.FTZ R4, R87, R4 ;  /* 0x0000000457047220 */ /* 0x000fe20000410000 */
[-CC-:B------:R-:W-:Y:S01]  /*12900*/  FFMA.FTZ R101, R9, R87.reuse, -R91.reuse ;  /* 0x0000005709657223 */ /* 0x180fe2000001085b */
[----:B------:R-:W-:Y:S01]  /*12910*/  FADD.FTZ R0, -R0, R2 ;  /* 0x0000000200007221 */ /* 0x000fe20000010100 */
[-CC-:B------:R-:W-:Y:S01]  /*12920*/  FFMA.FTZ R99, R8, R87.reuse, -R114.reuse ;  /* 0x0000005708637223 */ /* 0x180fe20000010872 */
[----:B------:R2:W3:Y:S01]  /*12930*/  MUFU.EX2 R2, R4 ;  /* 0x0000000400027308 */ /* 0x0004e20000000800 */
[----:B------:R-:W-:Y:S02]  /*12940*/  VIADD R97, R96, 0x6020 ;  /* 0x0000602060617836 */ /* 0x000fe40000000000 */
[-CC-:B------:R-:W-:Y:S01]  /*12950*/  FFMA.FTZ R98, R7, R87.reuse, -R114.reuse ;  /* 0x0000005707627223 */ /* 0x180fe20000010872 */
[-CC-:B------:R-:W-:Y:S01]  /*12960*/  FFMA.FTZ R100, R6, R87.reuse, -R91.reuse ;  /* 0x0000005706647223 */ /* 0x180fe2000001085b */
[-CC-:B------:R-:W-:Y:S01]  /*12970*/  FFMA.FTZ R105, R5, R87.reuse, -R91.reuse ;  /* 0x0000005705697223 */ /* 0x180fe2000001085b */
[----:B------:R-:W-:Y:S01]  /*12980*/  FMUL.FTZ R0, R87, R0 ;  /* 0x0000000057007220 */ /* 0x000fe20000410000 */
[----:B------:R-:W-:Y:S01]  /*12990*/  LDSM.16.MT88.4 R28, [R96+0x7000] ;  /* 0x00700000601c783b */ /* 0x000fe20000004200 */
[-CC-:B------:R-:W-:Y:S02]  /*129a0*/  FFMA.FTZ R106, R25, R87.reuse, -R114.reuse ;  /* 0x00000057196a7223 */ /* 0x180fe40000010872 */
[----:B------:R-:W-:Y:S01]  /*129b0*/  MUFU.EX2 R104, R104 ;  /* 0x0000006800687308 */ /* 0x000fe20000000800 */
[-CC-:B------:R-:W-:Y:S01]  /*129c0*/  FFMA.FTZ R107, R24, R87.reuse, -R114.reuse ;  /* 0x00000057186b7223 */ /* 0x180fe20000010872 */
[-CC-:B------:R-:W-:Y:S01]  /*129d0*/  FFMA.FTZ R108, R33, R87.reuse, -R91.reuse ;  /* 0x00000057216c7223 */ /* 0x180fe2000001085b */
[-CC-:B------:R-:W-:Y:S01]  /*129e0*/  FFMA.FTZ R109, R32, R87.reuse, -R91.reuse ;  /* 0x00000057206d7223 */ /* 0x180fe2000001085b */
[-CC-:B------:R-:W-:Y:S01]  /*129f0*/  FFMA.FTZ R113, R113, R87.reuse, -R114.reuse ;  /* 0x0000005771717223 */ /* 0x180fe20000010872 */
[-CC-:B------:R-:W-:Y:S01]  /*12a00*/  FFMA.FTZ R115, R115, R87.reuse, -R114.reuse ;  /* 0x0000005773737223 */ /* 0x180fe20000010872 */
[-CC-:B------:R-:W-:Y:S01]  /*12a10*/  FFMA.FTZ R119, R119, R87.reuse, -R91.reuse ;  /* 0x0000005777777223 */ /* 0x180fe2000001085b */
[--C-:B------:R-:W-:Y:S03]  /*12a20*/  FFMA.FTZ R120, R120, R87, -R91.reuse ;  /* 0x0000005778787223 */ /* 0x100fe6000001085b */
[----:B------:R-:W4:Y:S01]  /*12a30*/  MUFU.EX2 R103, R103 ;  /* 0x0000006700677308 */ /* 0x000f220000000800 */
[----:B--2---:R-:W-:Y:S02]  /*12a40*/  VIADD R4, R96, 0x6000 ;  /* 0x0000600060047836 */ /* 0x004fe40000000000 */
[C---:B---3--:R-:W-:Y:S01]  /*12a50*/  FMUL.FTZ R5, R2.reuse, R81 ;  /* 0x0000005102057220 */ /* 0x048fe20000410000 */
[C---:B------:R-:W-:Y:S01]  /*12a60*/  FMUL.FTZ R8, R2.reuse, R76 ;  /* 0x0000004c02087220 */ /* 0x040fe20000410000 */
[----:B------:R-:W-:Y:S01]  /*12a70*/  FMUL.FTZ R9, R2, R77 ;  /* 0x0000004d02097220 */ /* 0x000fe20000410000 */
[----:B------:R-:W-:Y:S02]  /*12a80*/  @P0 VIADD R97, R4, 0xffffffe0 ;  /* 0xffffffe004610836 */ /* 0x000fe40000000000 */
[C---:B------:R-:W-:Y:S01]  /*12a90*/  FMUL.FTZ R4, R2.reuse, R80 ;  /* 0x0000005002047220 */ /* 0x040fe20000410000 */
[C---:B------:R-:W-:Y:S01]  /*12aa0*/  FMUL.FTZ R16, R2.reuse, R68 ;  /* 0x0000004402107220 */ /* 0x040fe20000410000 */
[----:B------:R-:W-:Y:S01]  /*12ab0*/  MUFU.EX2 R102, R102 ;  /* 0x0000006600667308 */ /* 0x000fe20000000800 */
[C---:B------:R-:W-:Y:S01]  /*12ac0*/  FMUL.FTZ R17, R2.reuse, R69 ;  /* 0x0000004502117220 */ /* 0x040fe20000410000 */
[----:B------:R-:W2:Y:S01]  /*12ad0*/  LDSM.16.MT88.4 R20, [R97] ;  /* 0x000000006114783b */ /* 0x000ea20000004200 */
[C---:B------:R-:W-:Y:S01]  /*12ae0*/  FMUL.FTZ R24, R2.reuse, R60 ;  /* 0x0000003c02187220 */ /* 0x040fe20000410000 */
[C---:B------:R-:W-:Y:S01]  /*12af0*/  FMUL.FTZ R25, R2.reuse, R61 ;  /* 0x0000003d02197220 */ /* 0x040fe20000410000 */
[C---:B------:R-:W-:Y:S01]  /*12b00*/  FMUL.FTZ R32, R2.reuse, R52 ;  /* 0x0000003402207220 */ /* 0x040fe20000410000 */
        /* <DEDUP_REMOVED lines=12> */
[-CC-:B------:R-:W-:Y:S01]  /*12bd0*/  FFMA.FTZ R122, R122, R87.reuse, -R114.reuse ;  /* 0x000000577a7a7223 */ /* 0x180fe20000010872 */
[-CC-:B------:R-:W-:Y:S01]  /*12be0*/  FFMA.FTZ R121, R121, R87.reuse, -R114.reuse ;  /* 0x0000005779797223 */ /* 0x180fe20000010872 */
[-CC-:B------:R-:W-:Y:S01]  /*12bf0*/  FFMA.FTZ R123, R123, R87.reuse, -R91.reuse ;  /* 0x000000577b7b7223 */ /* 0x180fe2000001085b */
[-CC-:B------:R-:W-:Y:S01]  /*12c00*/  FFMA.FTZ R124, R124, R87.reuse, -R91.reuse ;  /* 0x000000577c7c7223 */ /* 0x180fe2000001085b */
[-CC-:B------:R-:W-:Y:S01]  /*12c10*/  FFMA.FTZ R125, R125, R87.reuse, -R114.reuse ;  /* 0x000000577d7d7223 */ /* 0x180fe20000010872 */
[-CC-:B------:R-:W-:Y:S03]  /*12c20*/  FFMA.FTZ R126, R126, R87.reuse, -R114.reuse ;  /* 0x000000577e7e7223 */ /* 0x180fe60000010872 */
[----:B------:R-:W4:Y:S01]  /*12c30*/  MUFU.EX2 R98, R98 ;  /* 0x0000006200627308 */ /* 0x000f220000000800 */
[----:B---3--:R-:W-:Y:S01]  /*12c40*/  F2FP.BF16.F32.PACK_AB R93, R101, R102 ;  /* 0x00000066655d723e */ /* 0x008fe200000010ff */
[-CC-:B------:R-:W-:Y:S01]  /*12c50*/  FFMA.FTZ R130, R160, R87.reuse, -R91.reuse ;  /* 0x00000057a0827223 */ /* 0x180fe2000001085b */
[-CC-:B------:R-:W-:Y:S01]  /*12c60*/  FFMA.FTZ R127, R127, R87.reuse, -R91.reuse ;  /* 0x000000577f7f7223 */ /* 0x180fe2000001085b */
        /* <DEDUP_REMOVED lines=10> */
[----:B------:R-:W-:Y:S04]  /*12d10*/  ISETP.GT.AND P0, PT, R155, R135, PT ;  /* 0x000000879b00720c */ /* 0x000fe80003f04270 */
[----:B------:R-:W3:Y:S01]  /*12d20*/  MUFU.EX2 R105, R105 ;  /* 0x0000006900697308 */ /* 0x000ee20000000800 */
[C---:B----4-:R-:W-:Y:S01]  /*12d30*/  F2FP.BF16.F32.PACK_AB R94, R98.reuse, R99 ;  /* 0x00000063625e723e */ /* 0x050fe200000010ff */
[----:B------:R-:W-:Y:S04]  /*12d40*/  FADD.FTZ R104, R103, R104 ;  /* 0x0000006867687221 */ /* 0x000fe80000010000 */
[----:B------:R-:W-:Y:S04]  /*12d50*/  FADD.FTZ R104, R99, R104 ;  /* 0x0000006863687221 */ /* 0x000fe80000010000 */
[----:B------:R-:W4:Y:S01]  /*12d60*/  MUFU.EX2 R0, R0 ;  /* 0x0000000000007308 */ /* 0x000f220000000800 */
[----:B------:R-:W-:Y:S09]  /*12d70*/  FADD.FTZ R98, R98, R104 ;  /* 0x0000006862627221 */ /* 0x000ff20000010000 */
[----:B------:R-:W5:Y:S01]  /*12d80*/  MUFU.EX2 R106, R106 ;  /* 0x0000006a006a7308 */ /* 0x000f620000000800 */
[----:B---3--:R-:W-:Y:S09]  /*12d90*/  F2FP.BF16.F32.PACK_AB R95, R105, R100 ;  /* 0x00000064695f723e */ /* 0x008ff200000010ff */
[----:B------:R-:W-:Y:S01]  /*12da0*/  MUFU.EX2 R107, R107 ;  /* 0x0000006b006b7308 */ /* 0x000fe20000000800 */
[C---:B----4-:R-:W-:Y:S01]  /*12db0*/  FMUL.FTZ R6, R0.reuse, R82 ;  /* 0x0000005200067220 */ /* 0x050fe20000410000 */
[C---:B------:R-:W-:Y:S01]  /*12dc0*/  FMUL.FTZ R7, R0.reuse, R83 ;  /* 0x0000005300077220 */ /* 0x040fe20000410000 */
[C---:B------:R-:W-:Y:S01]  /*12dd0*/  FMUL.FTZ R10, R0.reuse, R78 ;  /* 0x0000004e000a7220 */ /* 0x040fe20000410000 */
[C---:B------:R-:W-:Y:S01]  /*12de0*/  FMUL.FTZ R11, R0.reuse, R79 ;  /* 0x0000004f000b7220 */ /* 0x040fe20000410000 */
[C---:B------:R-:W-:Y:S01]  /*12df0*/  FMUL.FTZ R18, R0.reuse, R70 ;  /* 0x0000004600127220 */ /* 0x040fe20000410000 */
[----:B------:R-:W-:Y:S01]  /*12e00*/  LDSM.16.MT88.4 R76, [R96+0x6c00] ;  /* 0x006c0000604c783b */ /* 0x000fe20000004200 */
[C---:B------:R-:W-:Y:S01]  /*12e10*/  FMUL.FTZ R19, R0.reuse, R71 ;  /* 0x0000004700137220 */ /* 0x040fe20000410000 */
[----:B------:R-:W-:Y:S01]  /*12e20*/  FMUL.FTZ R26, R0, R62 ;  /* 0x0000003e001a7220 */ /* 0x000fe20000410000 */
[C---:B-1----:R-:W-:Y:S01]  /*12e30*/  HMMA.16816.F32.BF16 R4, R92.reuse, R12, R4 ;  /* 0x0000000c5c04723c */ /* 0x042fe20000041804 */
[----:B------:R-:W1:Y:S04]  /*12e40*/  MUFU.EX2 R108, R108 ;  /* 0x0000006c006c7308 */ /* 0x000e680000000800 */
[----:B------:R-:W3:Y:S01]  /*12e50*/  LDSM.16.MT88.4 R68, [R97+0x1000] ;  /* 0x001000006144783b */ /* 0x000ee20000004200 */
[C---:B------:R-:W-:Y:S01]  /*12e60*/  FMUL.FTZ R12, R2.reuse, R72 ;  /* 0x00000048020c7220 */ /* 0x040fe20000410000 */
[----:B------:R-:W-:Y:S01]  /*12e70*/  FMUL.FTZ R13, R2, R73 ;  /* 0x00000049020d7220 */ /* 0x000fe20000410000 */
[C---:B------:R-:W-:Y:S03]  /*12e80*/  HMMA.16816.F32.BF16 R8, R92.reuse, R14, R8 ;  /* 0x0000000e5c08723c */ /* 0x040fe60000041808 */
[----:B------:R-:W4:Y:S01]  /*12e90*/  MUFU.EX2 R109, R109 ;  /* 0x0000006d006d7308 */ /* 0x000f220000000800 */
[C---:B------:R-:W-:Y:S01]  /*12ea0*/  FMUL.FTZ R14, R0.reuse, R74 ;  /* 0x0000004a000e7220 */ /* 0x040fe20000410000 */
[C---:B------:R-:W-:Y:S01]  /*12eb0*/  FMUL.FTZ R15, R0.reuse, R75 ;  /* 0x0000004b000f7220 */ /* 0x040fe20000410000 */
[C---:B------:R-:W-:Y:S01]  /*12ec0*/  FMUL.FTZ R27, R0.reuse, R63 ;  /* 0x0000003f001b7220 */ /* 0x040fe20000410000 */
[----:B------:R-:W-:Y:S01]  /*12ed0*/  LDSM.16.MT88.4 R72, [R97+0x2400] ;  /* 0x002400006148783b */ /* 0x000fe20000004200 */
[C---:B------:R-:W-:Y:S01]  /*12ee0*/  FMUL.FTZ R34, R0.reuse, R54 ;  /* 0x0000003600227220 */ /* 0x040fe20000410000 */
[C---:B------:R-:W-:Y:S01]  /*12ef0*/  FMUL.FTZ R35, R0.reuse, R55 ;  /* 0x0000003700237220 */ /* 0x040fe20000410000 */
[C---:B------:R-:W-:Y:S01]  /*12f00*/  FMUL.FTZ R38, R0.reuse, R38 ;  /* 0x0000002600267220 */ /* 0x040fe20000410000 */
[----:B------:R-:W-:Y:S01]  /*12f10*/  FMUL.FTZ R39, R0, R39 ;  /* 0x0000002700277220 */ /* 0x000fe20000410000 */
[C---:B--2---:R-:W-:Y:S01]  /*12f20*/  HMMA.16816.F32.BF16 R12, R92.reuse, R20, R12 ;  /* 0x000000145c0c723c */ /* 0x044fe2000004180c */
[----:B------:R-:W-:Y:S02]  /*12f30*/  MUFU.EX2 R113, R113 ;  /* 0x0000007100717308 */ /* 0x000fe40000000800 */
[----:B------:R-:W2:Y:S01]  /*12f40*/  LDSM.16.MT88.4 R60, [R96+0x8000] ;  /* 0x00800000603c783b */ /* 0x000ea20000004200 */
[C---:B------:R-:W-:Y:S01]  /*12f50*/  FMUL.FTZ R20, R2.reuse, R64 ;  /* 0x0000004002147220 */ /* 0x040fe20000410000 */
[----:B------:R-:W-:Y:S01]  /*12f60*/  FMUL.FTZ R21, R2, R65 ;  /* 0x0000004102157220 */ /* 0x000fe20000410000 */
[C---:B------:R-:W-:Y:S01]  /*12f70*/  FMUL.FTZ R42, R0.reuse, R42 ;  /* 0x0000002a002a7220 */ /* 0x040fe20000410000 */
[C---:B------:R-:W-:Y:S01]  /*12f80*/  FMUL.FTZ R43, R0.reuse, R43 ;  /* 0x0000002b002b7220 */ /* 0x040fe20000410000 */
[C---:B------:R-:W-:Y:S03]  /*12f90*/  HMMA.16816.F32.BF16 R16, R92.reuse, R22, R16 ;  /* 0x000000165c10723c */ /* 0x040fe60000041810 */
[----:B------:R-:W4:Y:S01]  /*12fa0*/  MUFU.EX2 R115, R115 ;  /* 0x0000007300737308 */ /* 0x000f220000000800 */
[C---:B------:R-:W-:Y:S01]  /*12fb0*/  FMUL.FTZ R22, R0.reuse, R66 ;  /* 0x0000004200167220 */ /* 0x040fe20000410000 */
[C---:B------:R-:W-:Y:S01]  /*12fc0*/  FMUL.FTZ R23, R0.reuse, R67 ;  /* 0x0000004300177220 */ /* 0x040fe20000410000 */
[----:B------:R-:W4:Y:S01]  /*12fd0*/  LDSM.16.MT88.4 R52, [R97+0x2000] ;  /* 0x002000006134783b */ /* 0x000f220000004200 */
[C---:B------:R-:W-:Y:S01]  /*12fe0*/  FMUL.FTZ R46, R0.reuse, R46 ;  /* 0x0000002e002e7220 */ /* 0x040fe20000410000 */
[C---:B------:R-:W-:Y:S01]  /*12ff0*/  FMUL.FTZ R47, R0.reuse, R47 ;  /* 0x0000002f002f7220 */ /* 0x040fe20000410000 */
[C---:B------:R-:W-:Y:S01]  /*13000*/  FMUL.FTZ R50, R0.reuse, R50 ;  /* 0x0000003200327220 */ /* 0x040fe20000410000 */
[----:B------:R-:W-:Y:S03]  /*13010*/  FMUL.FTZ R51, R0, R51 ;  /* 0x0000003300337220 */ /* 0x000fe60000410000 */
[----:B------:R-:W-:Y:S01]  /*13020*/  MUFU.EX2 R119, R119 ;  /* 0x0000007700777308 */ /* 0x000fe20000000800 */
[C---:B------:R-:W-:Y:S01]  /*13030*/  HMMA.16816.F32.BF16 R20, R92.reuse, R28, R20 ;  /* 0x0000001c5c14723c */ /* 0x040fe20000041814 */
[----:B------:R-:W-:Y:S02]  /*13040*/  LDSM.16.MT88.4 R64, [R96+0x7400] ;  /* 0x007400006040783b */ /* 0x000fe40000004200 */
[C---:B------:R-:W-:Y:S01]  /*13050*/  FMUL.FTZ R28, R2.reuse, R56 ;  /* 0x00000038021c7220 */ /* 0x040fe20000410000 */
[----:B------:R-:W-:Y:S01]  /*13060*/  FMUL.FTZ R29, R2, R57 ;  /* 0x00000039021d7220 */ /* 0x000fe20000410000 */
[C---:B------:R-:W-:Y:S01]  /*13070*/  FFMA.FTZ R102, R0.reuse, R158, R102 ;  /* 0x0000009e00667223 */ /* 0x040fe20000010066 */
[----:B------:R-:W-:Y:S03]  /*13080*/  IMAD.MOV.U32 R2, RZ, RZ, R3 ;  /* 0x000000ffff027224 */ /* 0x000fe600078e0003 */
[----:B------:R-:W4:Y:S01]  /*13090*/  MUFU.EX2 R120, R120 ;  /* 0x0000007800787308 */ /* 0x000f220000000800 */
[C---:B------:R-:W-:Y:S03]  /*130a0*/  HMMA.16816.F32.BF16 R24, R92.reuse, R30, R24 ;  /* 0x0000001e5c18723c */ /* 0x040fe60000041818 */
[C---:B------:R-:W-:Y:S01]  /*130b0*/  FMUL.FTZ R30, R0.reuse, R58 ;  /* 0x0000003a001e7220 */ /* 0x040fe20000410000 */
[----:B------:R-:W-:Y:S01]  /*130c0*/  FMUL.FTZ R31, R0, R59 ;  /* 0x0000003b001f7220 */ /* 0x000fe20000410000 */
[----:B------:R-:W-:Y:S01]  /*130d0*/  FADD.FTZ R102, R101, R102 ;  /* 0x0000006665667221 */ /* 0x000fe20000010000 */
[----:B------:R-:W4:Y:S03]  /*130e0*/  LDSM.16.MT88.4 R56, [R96+0x6400] ;  /* 0x006400006038783b */ /* 0x000f260000004200 */
[----:B------:R-:W4:Y:S01]  /*130f0*/  MUFU.EX2 R122, R122 ;  /* 0x0000007a007a7308 */ /* 0x000f220000000800 */
[----:B-----5:R-:W-:Y:S01]  /*13100*/  FADD.FTZ R98, R106, R98 ;  /* 0x000000626a627221 */ /* 0x020fe20000010000 */
[----:B------:R-:W-:Y:S01]  /*13110*/  FADD.FTZ R102, R100, R102 ;  /* 0x0000006664667221 */ /* 0x000fe20000010000 */
[----:B------:R-:W-:Y:S01]  /*13120*/  IMAD.MOV.U32 R0, RZ, RZ, R86 ;  /* 0x000000ffff007224 */ /* 0x000fe200078e0056 */
[C---:B---3--:R-:W-:Y:S03]  /*13130*/  HMMA.16816.F32.BF16 R28, R92.reuse, R68, R28 ;  /* 0x000000445c1c723c */ /* 0x048fe6000004181c */
[----:B------:R-:W-:Y:S03]  /*13140*/  FADD.FTZ R105, R105, R102 ;  /* 0x0000006669697221 */ /* 0x000fe60000010000 */
[----:B------:R-:W-:Y:S01]  /*13150*/  MUFU.EX2 R121, R121 ;  /* 0x0000007900797308 */ /* 0x000fe20000000800 */
[----:B-1----:R-:W-:Y:S01]  /*13160*/  FADD.FTZ R105, R108, R105 ;  /* 0x000000696c697221 */ /* 0x002fe20000010000 */
[C---:B------:R-:W-:Y:S01]  /*13170*/  HMMA.16816.F32.BF16 R32, R92.reuse, R70, R32 ;  /* 0x000000465c20723c */ /* 0x040fe20000041820 */
[----:B------:R-:W-:Y:S07]  /*13180*/  LDSM.16.MT88.4 R68, [R97+0x1400] ;  /* 0x001400006144783b */ /* 0x000fee0000004200 */
[----:B------:R-:W1:Y:S01]  /*13190*/  MUFU.EX2 R123, R123 ;  /* 0x0000007b007b7308 */ /* 0x000e620000000800 */
[C---:B--2---:R-:W-:Y:S09]  /*131a0*/  HMMA.16816.F32.BF16 R36, R92.reuse, R60, R36 ;  /* 0x0000003c5c24723c */ /* 0x044ff20000041824 */
[----:B------:R-:W-:Y:S01]  /*131b0*/  MUFU.EX2 R124, R124 ;  /* 0x0000007c007c7308 */ /* 0x000fe20000000800 */
[C---:B------:R-:W-:Y:S01]  /*131c0*/  HMMA.16816.F32.BF16 R40, R92.reuse, R62, R40 ;  /* 0x0000003e5c28723c */ /* 0x040fe20000041828 */
[----:B------:R-:W2:Y:S08]  /*131d0*/  LDSM.16.MT88.4 R60, [R97+0x400] ;  /* 0x00040000613c783b */ /* 0x000eb00000004200 */
[----:B------:R-:W-:Y:S01]  /*131e0*/  MUFU.EX2 R125, R125 ;  /* 0x0000007d007d7308 */ /* 0x000fe20000000800 */
[C---:B----4-:R-:W-:Y:S03]  /*131f0*/  HMMA.16816.F32.BF16 R44, R92.reuse, R52, R44 ;  /* 0x000000345c2c723c */ /* 0x050fe6000004182c */
[----:B------:R-:W-:Y:S06]  /*13200*/  F2FP.BF16.F32.PACK_AB R52, R107, R106 ;  /* 0x0000006a6b34723e */ /* 0x000fec00000010ff */
[----:B------:R-:W-:Y:S01]  /*13210*/  MUFU.EX2 R126, R126 ;  /* 0x0000007e007e7308 */ /* 0x000fe20000000800 */
[----:B------:R-:W-:Y:S01]  /*13220*/  F2FP.BF16.F32.PACK_AB R53, R109, R108 ;  /* 0x0000006c6d35723e */ /* 0x000fe200000010ff */
[----:B------:R-:W-:Y:S01]  /*13230*/  FADD.FTZ R107, R107, R98 ;  /* 0x000000626b6b7221 */ /* 0x000fe20000010000 */
[----:B------:R-:W-:Y:S01]  /*13240*/  FADD.FTZ R109, R109, R105 ;  /* 0x000000696d6d7221 */ /* 0x000fe20000010000 */
[----:B------:R-:W-:Y:S01]  /*13250*/  HMMA.16816.F32.BF16 R48, R92, R54, R48 ;  /* 0x000000365c30723c */ /* 0x000fe20000041830 */
[----:B------:R-:W-:Y:S02]  /*13260*/  LDSM.16.MT88.4 R92, [R97+0x1c00] ;  /* 0x001c0000615c783b */ /* 0x000fe40000004200 */
[----:B------:R-:W-:Y:S03]  /*13270*/  F2FP.BF16.F32.PACK_AB R54, R115, R113 ;  /* 0x000000717336723e */ /* 0x000fe600000010ff */
[----:B------:R-:W-:Y:S01]  /*13280*/  MUFU.EX2 R130, R130 ;  /* 0x0000008200827308 */ /* 0x000fe20000000800 */
[C---:B------:R-:W-:Y:S01]  /*13290*/  F2FP.BF16.F32.PACK_AB R55, R120.reuse, R119 ;  /* 0x000000777837723e */ /* 0x040fe200000010ff */
[----:B------:R-:W-:Y:S01]  /*132a0*/  FADD.FTZ R107, R113, R107 ;  /* 0x0000006b716b7221 */ /* 0x000fe20000010000 */
[----:B------:R-:W-:Y:S03]  /*132b0*/  FADD.FTZ R109, R119, R109 ;  /* 0x0000006d776d7221 */ /* 0x000fe60000010000 */
[----:B------:R-:W-:Y:S01]  /*132c0*/  FADD.FTZ R115, R115, R107 ;  /* 0x0000006b73737221 */ /* 0x000fe20000010000 */
[----:B------:R-:W-:Y:S01]  /*132d0*/  FADD.FTZ R120, R120, R109 ;  /* 0x0000006d78787221 */ /* 0x000fe20000010000 */
[C---:B------:R-:W-:Y:S02]  /*132e0*/  HMMA.16816.F32.BF16 R4, R52.reuse, R56, R4 ;  /* 0x000000383404723c */ /* 0x040fe40000041804 */
[----:B------:R-:W-:Y:S03]  /*132f0*/  MUFU.EX2 R127, R127 ;  /* 0x0000007f007f7308 */ /* 0x000fe60000000800 */
[----:B------:R-:W-:Y:S01]  /*13300*/  FADD.FTZ R115, R122, R115 ;  /* 0x000000737a737221 */ /* 0x000fe20000010000 */
[----:B-1----:R-:W-:Y:S02]  /*13310*/  FADD.FTZ R120, R123, R120 ;  /* 0x000000787b787221 */ /* 0x002fe40000010000 */
[C---:B------:R-:W-:Y:S01]  /*13320*/  HMMA.16816.F32.BF16 R8, R52.reuse, R58, R8 ;  /* 0x0000003a3408723c */ /* 0x040fe20000041808 */
[----:B------:R-:W1:Y:S03]  /*13330*/  LDSM.16.MT88.4 R56, [R96+0x8400] ;  /* 0x008400006038783b */ /* 0x000e660000004200 */
[----:B------:R-:W-:Y:S04]  /*13340*/  MUFU.EX2 R118, R118 ;  /* 0x0000007600767308 */ /* 0x000fe80000000800 */
[C---:B--2---:R-:W-:Y:S06]  /*13350*/  HMMA.16816.F32.BF16 R12, R52.reuse, R60, R12 ;  /* 0x0000003c340c723c */ /* 0x044fec000004180c */
[----:B------:R-:W2:Y:S02]  /*13360*/  MUFU.EX2 R117, R117 ;  /* 0x0000007500757308 */ /* 0x000ea40000000800 */
[C---:B------:R-:W-:Y:S01]  /*13370*/  HMMA.16816.F32.BF16 R16, R52.reuse, R62, R16 ;  /* 0x0000003e3410723c */ /* 0x040fe20000041810 */
[----:B------:R-:W3:Y:S07]  /*13380*/  LDSM.16.MT88.4 R60, [R96+0x6800] ;  /* 0x00680000603c783b */ /* 0x000eee0000004200 */
[----:B------:R-:W-:Y:S01]  /*13390*/  MUFU.EX2 R116, R116 ;  /* 0x0000007400747308 */ /* 0x000fe20000000800 */
[C---:B------:R-:W-:Y:S09]  /*133a0*/  HMMA.16816.F32.BF16 R20, R52.reuse, R64, R20 ;  /* 0x000000403414723c */ /* 0x040ff20000041814 */
[----:B------:R-:W4:Y:S01]  /*133b0*/  MUFU.EX2 R112, R112 ;  /* 0x0000007000707308 */ /* 0x000f220000000800 */
[----:B--2---:R-:W-:Y:S01]  /*133c0*/  F2FP.BF16.F32.PACK_AB R88, R117, R118 ;  /* 0x000000767558723e */ /* 0x004fe200000010ff */
[C---:B------:R-:W-:Y:S01]  /*133d0*/  HMMA.16816.F32.BF16 R24, R52.reuse, R66, R24 ;  /* 0x000000423418723c */ /* 0x040fe20000041818 */
[----:B------:R-:W2:Y:S07]  /*133e0*/  LDSM.16.MT88.4 R64, [R97+0x800] ;  /* 0x000800006140783b */ /* 0x000eae0000004200 */
[----:B------:R-:W-:Y:S01]  /*133f0*/  MUFU.EX2 R111, R111 ;  /* 0x0000006f006f7308 */ /* 0x000fe20000000800 */
[C---:B------:R-:W-:Y:S09]  /*13400*/  HMMA.16816.F32.BF16 R28, R52.reuse, R68, R28 ;  /* 0x00000044341c723c */ /* 0x040ff2000004181c */
[----:B------:R-:W5:Y:S01]  /*13410*/  MUFU.EX2 R114, R114 ;  /* 0x0000007200727308 */ /* 0x000f620000000800 */
[----:B----4-:R-:W-:Y:S01]  /*13420*/  F2FP.BF16.F32.PACK_AB R89, R112, R116 ;  /* 0x000000747059723e */ /* 0x010fe200000010ff */
[C---:B------:R-:W-:Y:S01]  /*13430*/  HMMA.16816.F32.BF16 R32, R52.reuse, R70, R32 ;  /* 0x000000463420723c */ /* 0x040fe20000041820 */
[----:B------:R-:W-:Y:S07]  /*13440*/  LDSM.16.MT88.4 R68, [R96+0x8800] ;  /* 0x008800006044783b */ /* 0x000fee0000004200 */
[----:B------:R-:W-:Y:S01]  /*13450*/  MUFU.EX2 R110, R110 ;  /* 0x0000006e006e7308 */ /* 0x000fe20000000800 */
[C---:B-1----:R-:W-:Y:S09]  /*13460*/  HMMA.16816.F32.BF16 R36, R52.reuse, R56, R36 ;  /* 0x000000383424723c */ /* 0x042ff20000041824 */
[----:B------:R-:W1:Y:S01]  /*13470*/  MUFU.EX2 R87, R91 ;  /* 0x0000005b00577308 */ /* 0x000e620000000800 */
[----:B-----5:R-:W-:Y:S01]  /*13480*/  F2FP.BF16.F32.PACK_AB R90, R114, R111 ;  /* 0x0000006f725a723e */ /* 0x020fe200000010ff */
[C---:B------:R-:W-:Y:S01]  /*13490*/  HMMA.16816.F32.BF16 R40, R52.reuse, R58, R40 ;  /* 0x0000003a3428723c */ /* 0x040fe20000041828 */
[----:B------:R-:W4:Y:S07]  /*134a0*/  LDSM.16.MT88.4 R56, [R96+0x7800] ;  /* 0x007800006038783b */ /* 0x000f2e0000004200 */
[C---:B------:R-:W-:Y:S03]  /*134b0*/  HMMA.16816.F32.BF16 R44, R52.reuse, R72, R44 ;  /* 0x00000048342c723c */ /* 0x040fe6000004182c */
[----:B-1----:R-:W-:Y:S05]  /*134c0*/  F2FP.BF16.F32.PACK_AB R91, R87, R110 ;  /* 0x0000006e575b723e */ /* 0x002fea00000010ff */
[----:B------:R-:W-:Y:S01]  /*134d0*/  HMMA.16816.F32.BF16 R48, R52, R74, R48 ;  /* 0x0000004a3430723c */ /* 0x000fe20000041830 */
[----:B------:R-:W-:Y:S02]  /*134e0*/  LDSM.16.MT88.4 R72, [R97+0x2800] ;  /* 0x002800006148783b */ /* 0x000fe40000004200 */
[C---:B------:R-:W-:Y:S01]  /*134f0*/  F2FP.BF16.F32.PACK_AB R52, R121.reuse, R122 ;  /* 0x0000007a7934723e */ /* 0x040fe200000010ff */
[----:B------:R-:W-:Y:S01]  /*13500*/  FADD.FTZ R121, R121, R115 ;  /* 0x0000007379797221 */ /* 0x000fe20000010000 */
[C---:B------:R-:W-:Y:S01]  /*13510*/  F2FP.BF16.F32.PACK_AB R53, R124.reuse, R123 ;  /* 0x0000007b7c35723e */ /* 0x040fe200000010ff */
[----:B------:R-:W-:Y:S01]  /*13520*/  FADD.FTZ R124, R124, R120 ;  /* 0x000000787c7c7221 */ /* 0x000fe20000010000 */
[----:B------:R-:W-:Y:S01]  /*13530*/  F2FP.BF16.F32.PACK_AB R54, R126, R125 ;  /* 0x0000007d7e36723e */ /* 0x000fe200000010ff */
[----:B------:R-:W-:Y:S01]  /*13540*/  FADD.FTZ R121, R125, R121 ;  /* 0x000000797d797221 */ /* 0x000fe20000010000 */
[C---:B------:R-:W-:Y:S01]  /*13550*/  F2FP.BF16.F32.PACK_AB R55, R127.reuse, R130 ;  /* 0x000000827f37723e */ /* 0x040fe200000010ff */
        /* <DEDUP_REMOVED lines=8> */
[----:B------:R-:W1:Y:S02]  /*135e0*/  LDSM.16.MT88.4 R60, [R97+0x1800] ;  /* 0x00180000613c783b */ /* 0x000e640000004200 */
[----:B------:R-:W-:Y:S01]  /*135f0*/  FADD.FTZ R112, R112, R127 ;  /* 0x0000007f70707221 */ /* 0x000fe20000010000 */
[----:B------:R-:W-:Y:S03]  /*13600*/  FADD.FTZ R117, R111, R117 ;  /* 0x000000756f757221 */ /* 0x000fe60000010000 */
[----:B------:R-:W-:Y:S01]  /*13610*/  FADD.FTZ R112, R110, R112 ;  /* 0x000000706e707221 */ /* 0x000fe20000010000 */
[C---:B--2---:R-:W-:Y:S03]  /*13620*/  HMMA.16816.F32.BF16 R12, R52.reuse, R64, R12 ;  /* 0x00000040340c723c */ /* 0x044fe6000004180c */
[----:B------:R-:W-:Y:S01]  /*13630*/  FADD.FTZ R159, R114, R117 ;  /* 0x00000075729f7221 */ /* 0x000fe20000010000 */
[----:B------:R-:W-:Y:S04]  /*13640*/  FADD.FTZ R158, R87, R112 ;  /* 0x00000070579e7221 */ /* 0x000fe80000010000 */
[C---:B------:R-:W-:Y:S01]  /*13650*/  HMMA.16816.F32.BF16 R16, R52.reuse, R66, R16 ;  /* 0x000000423410723c */ /* 0x040fe20000041810 */
[----:B------:R-:W2:Y:S07]  /*13660*/  LDSM.16.MT88.4 R64, [R97+0xc00] ;  /* 0x000c00006140783b */ /* 0x000eae0000004200 */
[C---:B----4-:R-:W-:Y:S08]  /*13670*/  HMMA.16816.F32.BF16 R20, R52.reuse, R56, R20 ;  /* 0x000000383414723c */ /* 0x050ff00000041814 */
[C---:B------:R-:W-:Y:S01]  /*13680*/  HMMA.16816.F32.BF16 R24, R52.reuse, R58, R24 ;  /* 0x0000003a3418723c */ /* 0x040fe20000041818 */
[----:B------:R-:W3:Y:S07]  /*13690*/  LDSM.16.MT88.4 R56, [R96+0x7c00] ;  /* 0x007c00006038783b */ /* 0x000eee0000004200 */
[C---:B-1----:R-:W-:Y:S08]  /*136a0*/  HMMA.16816.F32.BF16 R28, R52.reuse, R60, R28 ;  /* 0x0000003c341c723c */ /* 0x042ff0000004181c */
[C---:B------:R-:W-:Y:S08]  /*136b0*/  HMMA.16816.F32.BF16 R32, R52.reuse, R62, R32 ;  /* 0x0000003e3420723c */ /* 0x040ff00000041820 */
[C---:B------:R-:W-:Y:S08]  /*136c0*/  HMMA.16816.F32.BF16 R36, R52.reuse, R68, R36 ;  /* 0x000000443424723c */ /* 0x040ff00000041824 */
[C---:B------:R-:W-:Y:S08]  /*136d0*/  HMMA.16816.F32.BF16 R40, R52.reuse, R70, R40 ;  /* 0x000000463428723c */ /* 0x040ff00000041828 */
[C---:B------:R-:W-:Y:S08]  /*136e0*/  HMMA.16816.F32.BF16 R44, R52.reuse, R72, R44 ;  /* 0x00000048342c723c */ /* 0x040ff0000004182c */
[----:B------:R-:W-:Y:S08]  /*136f0*/  HMMA.16816.F32.BF16 R48, R52, R74, R48 ;  /* 0x0000004a3430723c */ /* 0x000ff00000041830 */
[C---:B------:R-:W-:Y:S01]  /*13700*/  HMMA.16816.F32.BF16 R80, R88.reuse, R76, R4 ;  /* 0x0000004c5850723c */ /* 0x040fe20000041804 */
[----:B------:R-:W1:Y:S07]  /*13710*/  LDSM.16.MT88.4 R4, [R96+0x8c00] ;  /* 0x008c00006004783b */ /* 0x000e6e0000004200 */
[C---:B------:R-:W-:Y:S01]  /*13720*/  HMMA.16816.F32.BF16 R76, R88.reuse, R78, R8 ;  /* 0x0000004e584c723c */ /* 0x040fe20000041808 */
[----:B------:R-:W4:Y:S07]  /*13730*/  LDSM.16.MT88.4 R8, [R97+0x2c00] ;  /* 0x002c00006108783b */ /* 0x000f2e0000004200 */
[C---:B--2---:R-:W-:Y:S08]  /*13740*/  HMMA.16816.F32.BF16 R72, R88.reuse, R64, R12 ;  /* 0x000000405848723c */ /* 0x044ff0000004180c */
[C---:B------:R-:W-:Y:S08]  /*13750*/  HMMA.16816.F32.BF16 R68, R88.reuse, R66, R16 ;  /* 0x000000425844723c */ /* 0x040ff00000041810 */
[C---:B---3--:R-:W-:Y:S08]  /*13760*/  HMMA.16816.F32.BF16 R64, R88.reuse, R56, R20 ;  /* 0x000000385840723c */ /* 0x048ff00000041814 */
[C---:B------:R-:W-:Y:S08]  /*13770*/  HMMA.16816.F32.BF16 R60, R88.reuse, R58, R24 ;  /* 0x0000003a583c723c */ /* 0x040ff00000041818 */
[C---:B------:R-:W-:Y:S08]  /*13780*/  HMMA.16816.F32.BF16 R56, R88.reuse, R92, R28 ;  /* 0x0000005c5838723c */ /* 0x040ff0000004181c */
[C---:B------:R-:W-:Y:S08]  /*13790*/  HMMA.16816.F32.BF16 R52, R88.reuse, R94, R32 ;  /* 0x0000005e5834723c */ /* 0x040ff00000041820 */
[C---:B-1----:R-:W-:Y:S08]  /*137a0*/  HMMA.16816.F32.BF16 R36, R88.reuse, R4, R36 ;  /* 0x000000045824723c */ /* 0x042ff00000041824 */
[C---:B------:R-:W-:Y:S08]  /*137b0*/  HMMA.16816.F32.BF16 R40, R88.reuse, R6, R40 ;  /* 0x000000065828723c */ /* 0x040ff00000041828 */
[C---:B----4-:R-:W-:Y:S08]  /*137c0*/  HMMA.16816.F32.BF16 R44, R88.reuse, R8, R44 ;  /* 0x00000008582c723c */ /* 0x050ff0000004182c */
[----:B------:R-:W-:Y:S01]  /*137d0*/  HMMA.16816.F32.BF16 R48, R88, R10, R48 ;  /* 0x0000000a5830723c */ /* 0x000fe20000041830 */
[----:B------:R-:W-:Y:S08]  /*137e0*/  @!UPT UIADD3 URZ, UPT, UPT, URZ, URZ, URZ ;  /* 0x000000fffffff290 */ /* 0x000ff0000fffe0ff */
[----:B------:R-:W-:Y:S11]  /*137f0*/  @P0 BRA `(.L_x_8048) ;  /* 0xffffffcc006c0947 */ /* 0x000ff6000383ffff */
.L_x_8041:
        /* <DEDUP_REMOVED lines=11> */
.L_x_8060:
[----:B------:R-:W2:Y:S01]  /*138b0*/  S2R R2, SR_CgaCtaId ;  /* 0x0000000000027919 */ /* 0x000ea20000008800 */
[----:B---34-:R-:W-:Y:S01]  /*138c0*/  FADD.FTZ R158, R158, R0 ;  /* 0x000000009e9e7221 */ /* 0x018fe20000010000 */
[----:B------:R-:W3:Y:S01]  /*138d0*/  MUFU.RCP R6, R7 ;  /* 0x0000000700067308 */ /* 0x000ee20000001000 */
[----:B------:R-:W-:Y:S01]  /*138e0*/  MOV R0, 0x400 ;  /* 0x0000040000007802 */ /* 0x000fe20000000f00 */
[----:B------:R-:W4:Y:S01]  /*138f0*/  S2R R4, SR_TID.X ;  /* 0x0000000000047919 */ /* 0x000f220000002100 */
[----:B------:R-:W-:Y:S02]  /*13900*/  FSETP.NE.FTZ.AND P3, PT, R7, RZ, PT ;  /* 0x000000ff0700720b */ /* 0x000fe40003f75000 */
[----:B------:R-:W-:-:S03]  /*13910*/  FSETP.NE.FTZ.AND P2, PT, R158, RZ, PT ;  /* 0x000000ff9e00720b */ /* 0x000fc60003f55000 */
[----:B------:R-:W1:Y:S01]  /*13920*/  MUFU.RCP R8, R158 ;  /* 0x0000009e00087308 */ /* 0x000e620000001000 */
[----:B---3--:R-:W-:-:S05]  /*13930*/  FSEL R6, R6, 1, P3 ;  /* 0x3f80000006067808 */ /* 0x008fca0001800000 */
[C---:B------:R-:W-:Y:S01]  /*13940*/  FMUL.FTZ R80, R6.reuse, R80 ;  /* 0x0000005006507220 */ /* 0x040fe20000410000 */
[C---:B------:R-:W-:Y:S01]  /*13950*/  FMUL.FTZ R81, R6.reuse, R81 ;  /* 0x0000005106517220 */ /* 0x040fe20000410000 */
[----:B------:R-:W-:Y:S01]  /*13960*/  FMUL.FTZ R76, R6, R76 ;  /* 0x0000004c064c7220 */ /* 0x000fe20000410000 */
[----:B-1----:R-:W-:Y:S01]  /*13970*/  FSEL R8, R8, 1, P2 ;  /* 0x3f80000008087808 */ /* 0x002fe20001000000 */
[C---:B------:R-:W-:Y:S01]  /*13980*/  FMUL.FTZ R77, R6.reuse, R77 ;  /* 0x0000004d064d7220 */ /* 0x040fe20000410000 */
[C---:B------:R-:W-:Y:S01]  /*13990*/  FMUL.FTZ R72, R6.reuse, R72 ;  /* 0x0000004806487220 */ /* 0x040fe20000410000 */
[C---:B------:R-:W-:Y:S01]  /*139a0*/  FMUL.FTZ R73, R6.reuse, R73 ;  /* 0x0000004906497220 */ /* 0x040fe20000410000 */
[----:B------:R-:W-:Y:S01]  /*139b0*/  FMUL.FTZ R68, R6, R68 ;  /* 0x0000004406447220 */ /* 0x000fe20000410000 */
[----:B--2---:R-:W-:Y:S01]  /*139c0*/  LEA R0, R2, R0, 0x18 ;  /* 0x0000000002007211 */ /* 0x004fe200078ec0ff */
[C---:B------:R-:W-:Y:S01]  /*139d0*/  FMUL.FTZ R82, R8.reuse, R82 ;  /* 0x0000005208527220 */ /* 0x040fe20000410000 */
[C---:B------:R-:W-:Y:S01]  /*139e0*/  FMUL.FTZ R83, R8.reuse, R83 ;  /* 0x0000005308537220 */ /* 0x040fe20000410000 */
[----:B------:R-:W-:Y:S01]  /*139f0*/  FMUL.FTZ R78, R8, R78 ;  /* 0x0000004e084e7220 */ /* 0x000fe20000410000 */
[----:B----4-:R-:W-:Y:S01]  /*13a00*/  SHF.L.U32 R2, R4, 0x1, RZ ;  /* 0x0000000104027819 */ /* 0x010fe200000006ff */
[----:B------:R-:W-:Y:S01]  /*13a10*/  FMUL.FTZ R79, R8, R79 ;  /* 0x0000004f084f7220 */ /* 0x000fe20000410000 */
[----:B------:R-:W-:Y:S01]  /*13a20*/  SHF.L.U32 R9, R4, 0x3, RZ ;  /* 0x0000000304097819 */ /* 0x000fe200000006ff */
[C---:B------:R-:W-:Y:S01]  /*13a30*/  FMUL.FTZ R74, R8.reuse, R74 ;  /* 0x0000004a084a7220 */ /* 0x040fe20000410000 */
[----:B------:R-:W-:Y:S01]  /*13a40*/  LOP3.LUT R2, R129, 0x6, R2, 0xf8, !PT ;  /* 0x0000000681027812 */ /* 0x000fe200078ef802 */
[----:B------:R-:W-:Y:S01]  /*13a50*/  FMUL.FTZ R75, R8, R75 ;  /* 0x0000004b084b7220 */ /* 0x000fe20000410000 */
[----:B------:R-:W-:Y:S01]  /*13a60*/  LOP3.LUT R10, R9, 0xc0, RZ, 0xc0, !PT ;  /* 0x000000c0090a7812 */ /* 0x000fe200078ec0ff */
[----:B------:R-:W-:Y:S01]  /*13a70*/  FMUL.FTZ R69, R6, R69 ;  /* 0x0000004506457220 */ /* 0x000fe20000410000 */
[----:B------:R-:W-:Y:S01]  /*13a80*/  LOP3.LUT R2, R2, 0x20, R9, 0xf8, !PT ;  /* 0x0000002002027812 */ /* 0x000fe200078ef809 */
[----:B------:R-:W-:Y:S01]  /*13a90*/  FMUL.FTZ R70, R8, R70 ;  /* 0x0000004608467220 */ /* 0x000fe20000410000 */
[----:B------:R-:W-:Y:S01]  /*13aa0*/  LOP3.LUT R10, R10, 0x18, R4, 0xf8, !PT ;  /* 0x000000180a0a7812 */ /* 0x000fe200078ef804 */
[----:B------:R-:W-:Y:S01]  /*13ab0*/  FMUL.FTZ R71, R8, R71 ;  /* 0x0000004708477220 */ /* 0x000fe20000410000 */
[----:B------:R-:W-:Y:S01]  /*13ac0*/  SHF.L.U32 R11, R4, 0x2, RZ ;  /* 0x00000002040b7819 */ /* 0x000fe200000006ff */
[----:B------:R-:W-:Y:S01]  /*13ad0*/  FMUL.FTZ R64, R6, R64 ;  /* 0x0000004006407220 */ /* 0x000fe20000410000 */
[----:B------:R-:W-:Y:S01]  /*13ae0*/  LOP3.LUT R2, R2, R10, RZ, 0xfc, !PT ;  /* 0x0000000a02027212 */ /* 0x000fe200078efcff */
[----:B------:R-:W-:Y:S01]  /*13af0*/  FMUL.FTZ R65, R6, R65 ;  /* 0x0000004106417220 */ /* 0x000fe20000410000 */
[C---:B------:R-:W-:Y:S01]  /*13b00*/  LOP3.LUT R12, R11.reuse, 0x20, RZ, 0xc0, !PT ;  /* 0x000000200b0c7812 */ /* 0x040fe200078ec0ff */
[----:B------:R-:W-:Y:S01]  /*13b10*/  FMUL.FTZ R66, R8, R66 ;  /* 0x0000004208427220 */ /* 0x000fe20000410000 */
[----:B------:R-:W-:Y:S01]  /*13b20*/  LEA R2, R2, R0, 0x1 ;  /* 0x0000000002027211 */ /* 0x000fe200078e08ff */
[----:B------:R-:W-:Y:S01]  /*13b30*/  FMUL.FTZ R67, R8, R67 ;  /* 0x0000004308437220 */ /* 0x000fe20000410000 */
[----:B------:R-:W-:Y:S01]  /*13b40*/  LOP3.LUT R11, R11, 0x40, RZ, 0xc0, !PT ;  /* 0x000000400b0b7812 */ /* 0x000fe200078ec0ff */
[----:B------:R-:W-:Y:S01]  /*13b50*/  FMUL.FTZ R60, R6, R60 ;  /* 0x0000003c063c7220 */ /* 0x000fe20000410000 */
[----:B------:R-:W-:Y:S01]  /*13b60*/  IADD3 R12, PT, PT, R2, -R12, RZ ;  /* 0x8000000c020c7210 */ /* 0x000fe20007ffe0ff */
[----:B------:R-:W-:Y:S01]  /*13b70*/  FMUL.FTZ R61, R6, R61 ;  /* 0x0000003d063d7220 */ /* 0x000fe20000410000 */
[C---:B------:R-:W-:Y:S01]  /*13b80*/  FMUL.FTZ R62, R8.reuse, R62 ;  /* 0x0000003e083e7220 */ /* 0x040fe20000410000 */
[----:B------:R-:W-:Y:S01]  /*13b90*/  FMUL.FTZ R63, R8, R63 ;  /* 0x0000003f083f7220 */ /* 0x000fe20000410000 */
[----:B------:R-:W-:Y:S01]  /*13ba0*/  F2FP.BF16.F32.PACK_AB R80, R81, R80 ;  /* 0x000000505150723e */ /* 0x000fe200000010ff */
[C---:B------:R-:W-:Y:S01]  /*13bb0*/  FMUL.FTZ R56, R6.reuse, R56 ;  /* 0x0000003806387220 */ /* 0x040fe20000410000 */
[----:B------:R-:W-:Y:S01]  /*13bc0*/  F2FP.BF16.F32.PACK_AB R82, R83, R82 ;  /* 0x000000525352723e */ /* 0x000fe200000010ff */
        /* <DEDUP_REMOVED lines=70> */
[----:B------:R3:W-:Y:S04]  /*14030*/  STS [R11+0x2230], R8 ;  /* 0x002230080b007388 */ /* 0x0007e80000000800 */
[----:B-1----:R-:W4:Y:S01]  /*14040*/  LD.E.U8 R2, desc[UR4][R84.64+0x1c8] ;  /* 0x0001c80454027980 */ /* 0x002f22000c101100 */
[----:B------:R-:W-:-:S03]  /*14050*/  ISETP.NE.AND P0, PT, R146, -0x1, PT ;  /* 0xffffffff9200780c */ /* 0x000fc60003f05270 */
[----:B--2---:R-:W2:Y:S04]  /*14060*/  LD.E.64 R40, desc[UR4][R84.64+0x88] ;  /* 0x0000880454287980 */ /* 0x004ea8000c101b00 */
[----:B------:R1:W5:Y:S06]  /*14070*/  LD.E.64 R36, desc[UR4][R84.64+0x90] ;  /* 0x0000900454247980 */ /* 0x00036c000c101b00 */
[----:B------:R1:W5:Y:S01]  /*14080*/  @!P0 LD.E.64 R38, desc[UR4][R84.64+0x80] ;  /* 0x0000800454268980 */ /* 0x000362000c101b00 */
[----:B----4-:R-:W-:-:S13]  /*14090*/  ISETP.NE.AND P1, PT, R2, RZ, PT ;  /* 0x000000ff0200720c */ /* 0x010fda0003f25270 */
[----:B---3--:R-:W3:Y:S04]  /*140a0*/  @!P1 LD.E R11, desc[UR4][R84.64+0x60] ;  /* 0x00006004540b9980 */ /* 0x008ee8000c101900 */
[----:B------:R-:W4:Y:S01]  /*140b0*/  @!P1 LD.E R6, desc[UR4][R84.64+0xb4] ;  /* 0x0000b40454069980 */ /* 0x000f22000c101900 */
[----:B------:R-:W1:Y:S08]  /*140c0*/  @P3 MUFU.LG2 R7, R7 ;  /* 0x0000000700073308 */ /* 0x000e700000000c00 */
[----:B------:R-:W2:Y:S01]  /*140d0*/  @P2 MUFU.LG2 R158, R158 ;  /* 0x0000009e009e2308 */ /* 0x000ea20000000c00 */
[----:B------:R-:W-:Y:S01]  /*140e0*/  LOP3.LUT R10, R10, 0x18, R9, 0x78, !PT ;  /* 0x000000180a0a7812 */ /* 0x000fe200078e7809 */
[----:B------:R-:W-:Y:S01]  /*140f0*/  BSSY.RECONVERGENT B0, `(.L_x_8050) ;  /* 0x0000013000007945 */ /* 0x000fe20003800200 */
[----:B------:R-:W-:-:S02]  /*14100*/  MOV R2, 0x7f800000 ;  /* 0x7f80000000027802 */ /* 0x000fc40000000f00 */
[----:B------:R-:W-:Y:S01]  /*14110*/  LOP3.LUT R10, R10, 0x1f20, R9, 0xf8, !PT ;  /* 0x00001f200a0a7812 */ /* 0x000fe200078ef809 */
[----:B-1----:R-:W-:Y:S01]  /*14120*/  @P3 FMUL.FTZ R7, R7, 0.69314718246459960938 ;  /* 0x3f31721807073820 */ /* 0x002fe20000410000 */
[----:B------:R-:W-:Y:S01]  /*14130*/  MOV R8, 0x7f800000 ;  /* 0x7f80000000087802 */ /* 0x000fe20000000f00 */
[----:B--2---:R-:W-:-:S04]  /*14140*/  @P0 IMAD.WIDE.U32 R42, R40, R146, RZ ;  /* 0x00000092282a0225 */ /* 0x004fc800078e00ff */
[----:B-----5:R-:W-:Y:S01]  /*14150*/  @P3 FFMA.FTZ R2, R5, R86, R7 ;  /* 0x0000005605023223 */ /* 0x020fe20000010007 */
[----:B------:R-:W-:-:S04]  /*14160*/  @P2 FMUL.FTZ R158, R158, 0.69314718246459960938 ;  /* 0x3f3172189e9e2820 */ /* 0x000fc80000410000 */
[----:B------:R-:W-:Y:S01]  /*14170*/  @P2 FFMA.FTZ R8, R5, R3, R158 ;  /* 0x0000000305082223 */ /* 0x000fe2000001009e */
[----:B------:R-:W-:Y:S01]  /*14180*/  LEA R5, R10, R0, 0x1 ;  /* 0x000000000a057211 */ /* 0x000fe200078e08ff */
        /* <DEDUP_REMOVED lines=9> */
.L_x_8051:
[----:B------:R-:W-:Y:S05]  /*14220*/  BSYNC.RECONVERGENT B0 ;  /* 0x0000000000007941 */ /* 0x000fea0003800200 */
.L_x_8050:
        /* <DEDUP_REMOVED lines=12> */
[----:B------:R-:W1:Y:S01]  /*142f0*/  LDS.128 R4, [R5+0x2800] ;  /* 0x0028000005047984 */ /* 0x000e620000000c00 */
        /* <DEDUP_REMOVED lines=15> */
.L_x_8053:
[----:B------:R-:W-:Y:S05]  /*143f0*/  BSYNC.RECONVERGENT B0 ;  /* 0x0000000000007941 */ /* 0x000fea0003800200 */
.L_x_8052:
[----:B-1----:R1:W5:Y:S01]  /*14400*/  LD.E R84, desc[UR4][R84.64+0xc0] ;  /* 0x0000c00454547980 */ /* 0x002362000c101900 */
[----:B------:R-:W-:Y:S01]  /*14410*/  IMAD.IADD R145, R145, 0x1, -R143 ;  /* 0x0000000191917824 */ /* 0x000fe200078e0a8f */
[----:B------:R-:W-:Y:S01]  /*14420*/  LOP3.LUT R32, R9, 0x18, RZ, 0xc0, !PT ;  /* 0x0000001809207812 */ /* 0x000fe200078ec0ff */
[-C--:B------:R-:W-:Y:S01]  /*14430*/  @!P0 IMAD R2, R39, R142.reuse, RZ ;  /* 0x0000008e27028224 */ /* 0x080fe200078e02ff */
[----:B------:R-:W-:Y:S01]  /*14440*/  IADD3 R9, PT, PT, R10, 0x20, RZ ;  /* 0x000000200a097810 */ /* 0x000fe20007ffe0ff */
        /* <DEDUP_REMOVED lines=8> */
[----:B------:R-:W-:-:S04]  /*144d0*/  IMAD.WIDE.U32 R34, R143, R40, R32 ;  /* 0x000000288f227225 */ /* 0x000fc800078e0020 */
[----:B------:R-:W-:-:S04]  /*144e0*/  IMAD.WIDE.U32 R36, R36, R141, RZ ;  /* 0x0000008d24247225 */ /* 0x000fc800078e00ff */
[----:B------:R-:W-:Y:S02]  /*144f0*/  IMAD R143, R41, R143, RZ ;  /* 0x0000008f298f7224 */ /* 0x000fe400078e02ff */
[----:B------:R-:W-:Y:S02]  /*14500*/  @!P0 IMAD.IADD R2, R39, 0x1, R2 ;  /* 0x0000000127028824 */ /* 0x000fe400078e0202 */
[----:B------:R-:W-:Y:S01]  /*14510*/  @P0 IMAD.IADD R2, R43, 0x1, R0 ;  /* 0x000000012b020824 */ /* 0x000fe200078e0200 */
[----:B------:R-:W-:Y:S01]  /*14520*/  IADD3 R143, PT, PT, R35, R143, RZ ;  /* 0x0000008f238f7210 */ /* 0x000fe20007ffe0ff */
[----:B------:R-:W-:Y:S01]  /*14530*/  IMAD.IADD R8, R37, 0x1, R8 ;  /* 0x0000000125087824 */ /* 0x000fe200078e0208 */
[----:B------:R-:W-:Y:S02]  /*14540*/  IADD3 R34, P2, P0, R36, R34, R3 ;  /* 0x0000002224227210 */ /* 0x000fe4000785e003 */
[----:B------:R-:W-:Y:S02]  /*14550*/  LOP3.LUT R0, R32, 0x40, RZ, 0xfc, !PT ;  /* 0x0000004020007812 */ /* 0x000fe400078efcff */
[----:B------:R-:W-:-:S02]  /*14560*/  IADD3.X R35, PT, PT, R8, R143, R2, P2, P0 ;  /* 0x0000008f08237210 */ /* 0x000fc400017e0402 */
        /* <DEDUP_REMOVED lines=13> */
.L_x_8055:
[----:B------:R-:W-:Y:S05]  /*14640*/  BSYNC.RECONVERGENT B0 ;  /* 0x0000000000007941 */ /* 0x000fea0003800200 */
.L_x_8054:
[----:B------:R-:W-:Y:S02]  /*14650*/  MOV R8, R140 ;  /* 0x0000008c00087202 */ /* 0x000fe40000000f00 */
[----:B------:R-:W-:-:S04]  /*14660*/  MOV R9, 0x0 ;  /* 0x0000000000097802 */ /* 0x000fc80000000f00 */
[----:B-12345:R-:W-:Y:S05]  /*14670*/  @P1 RET.REL.NODEC R8 `(_ZN5flash24flash_fwd_splitkv_kernelI23Flash_fwd_kernel_traitsILi96ELi64ELi64ELi4ELb0ELb0EN7cutlass10bfloat16_tE19Flash_kernel_traitsILi96ELi64ELi64ELi4ES3_EELb0ELb1ELb0ELb0ELb0ELb0ELb0ELb1EEEvNS_16Flash_fwd_paramsE) ;  /* 0xfffffeb808601950 */ /* 0x03efea0003c3ffff */
[----:B------:R-:W-:Y:S01]  /*14680*/  IADD3 R10, P0, PT, R10, 0x20, RZ ;  /* 0x000000200a0a7810 */ /* 0x000fe20007f1e0ff */
[----:B------:R-:W-:Y:S01]  /*14690*/  IMAD.MOV.U32 R8, RZ, RZ, R34 ;  /* 0x000000ffff087224 */ /* 0x000fe200078e0022 */
[----:B------:R-:W-:Y:S02]  /*146a0*/  MOV R9, R35 ;  /* 0x0000002300097202 */ /* 0x000fe40000000f00 */
[-C--:B------:R-:W-:Y:S01]  /*146b0*/  ISETP.GE.AND P2, PT, R32, R84.reuse, PT ;  /* 0x000000542000720c */ /* 0x080fe20003f46270 */
[----:B------:R-:W-:Y:S01]  /*146c0*/  IMAD.X R3, RZ, RZ, RZ, P0 ;  /* 0x000000ffff037224 */ /* 0x000fe200000e06ff */
[----:B------:R-:W-:Y:S01]  /*146d0*/  ISETP.GE.AND P1, PT, R2, R84, PT ;  /* 0x000000540200720c */ /* 0x000fe20003f26270 */
[----:B------:R-:W-:Y:S01]  /*146e0*/  IMAD.WIDE.U32 R8, R40, R10, R8 ;  /* 0x0000000a28087225 */ /* 0x000fe200078e0008 */
[----:B------:R-:W-:-:S03]  /*146f0*/  ISETP.GE.AND P0, PT, R0, R84, PT ;  /* 0x000000540000720c */ /* 0x000fc60003f06270 */
[----:B------:R-:W-:Y:S01]  /*14700*/  IMAD R3, R3, R40, RZ ;  /* 0x0000002803037224 */ /* 0x000fe200078e02ff */
[----:B------:R-:W-:-:S03]  /*14710*/  LEA R2, P3, R8, R44, 0x1 ;  /* 0x0000002c08027211 */ /* 0x000fc600078608ff */
[----:B------:R-:W-:-:S04]  /*14720*/  IMAD R3, R41, R10, R3 ;  /* 0x0000000a29037224 */ /* 0x000fc800078e0203 */
[----:B------:R-:W-:Y:S02]  /*14730*/  IMAD.IADD R3, R9, 0x1, R3 ;  /* 0x0000000109037824 */ /* 0x000fe400078e0203 */
[----:B------:R-:W-:-:S03]  /*14740*/  IMAD.MOV.U32 R9, RZ, RZ, 0x0 ;  /* 0x00000000ff097424 */ /* 0x000fc600078e00ff */
[----:B------:R-:W-:Y:S02]  /*14750*/  LEA.HI.X R3, R8, R45, R3, 0x1, P3 ;  /* 0x0000002d08037211 */ /* 0x000fe400018f0c03 */
[----:B------:R-:W-:-:S03]  /*14760*/  MOV R8, R140 ;  /* 0x0000008c00087202 */ /* 0x000fc60000000f00 */
[----:B------:R-:W-:Y:S04]  /*14770*/  @!P2 ST.E.128 desc[UR4][R2.64], R24 ;  /* 0x000000180200a985 */ /* 0x000fe8000c101d04 */
[----:B------:R1:W-:Y:S02]  /*14780*/  @!P1 ST.E.128 desc[UR4][R2.64+0x40], R16 ;  /* 0x0000401002009985 */ /* 0x0003e4000c101d04 */
[----:B-1----:R-:W-:Y:S05]  /*14790*/  @P0 RET.REL.NODEC R8 `(_ZN5flash24flash_fwd_splitkv_kernelI23Flash_fwd_kernel_traitsILi96ELi64ELi64ELi4ELb0ELb0EN7cutlass10bfloat16_tE19Flash_kernel_traitsILi96ELi64ELi64ELi4ES3_EELb0ELb1ELb0ELb0ELb0ELb0ELb0ELb1EEEvNS_16Flash_fwd_paramsE) ;  /* 0xfffffeb808180950 */ /* 0x002fea0003c3ffff */
[----:B------:R-:W-:Y:S01]  /*147a0*/  MOV R141, 0x0 ;  /* 0x00000000008d7802 */ /* 0x000fe20000000f00 */
[----:B------:R1:W-:Y:S03]  /*147b0*/  ST.E.128 desc[UR4][R2.64+0x80], R4 ;  /* 0x0000800402007985 */ /* 0x0003e6000c101d04 */
[----:B-1----:R-:W-:Y:S05]  /*147c0*/  RET.REL.NODEC R140 `(_ZN5flash24flash_fwd_splitkv_kernelI23Flash_fwd_kernel_traitsILi96ELi64ELi64ELi4ELb0ELb0EN7cutlass10bfloat16_tE19Flash_kernel_traitsILi96ELi64ELi64ELi4ES3_EELb0ELb1ELb0ELb0ELb0ELb0ELb0ELb1EEEvNS_16Flash_fwd_paramsE) ;  /* 0xfffffeb88c0c7950 */ /* 0x002fea0003c3ffff */
.L_x_8049:
[----:B------:R-:W-:Y:S01]  /*147d0*/  MOV R0, 0x1f ;  /* 0x0000001f00007802 */ /* 0x000fe20000000f00 */
[----:B------:R-:W-:Y:S01]  /*147e0*/  IMAD.MOV.U32 R2, RZ, RZ, 0x2 ;  /* 0x00000002ff027424 */ /* 0x000fe200078e00ff */
[----:B------:R-:W-:Y:S01]  /*147f0*/  MOV R6, R159 ;  /* 0x0000009f00067202 */ /* 0x000fe20000000f00 */
[----:B------:R-:W-:-:S07]  /*14800*/  IMAD.MOV.U32 R4, RZ, RZ, -0x1 ;  /* 0xffffffffff047424 */ /* 0x000fce00078e00ff */
[----:B-1---5:R-:W-:Y:S05]  /*14810*/  WARPSYNC.COLLECTIVE R4, `(.L_x_8056) ;  /* 0x0000000004087348 */ /* 0x022fea0003c00000 */
[----:B------:R2:W3:Y:S02]  /*14820*/  SHFL.BFLY P0, R0, R6, R2, R0 ;  /* 0x0c00000206007389 */ /* 0x0004e40000000000 */
[----:B-123-5:R-:W-:Y:S05]  /*14830*/  ENDCOLLECTIVE ;  /* 0x000000000000791b */ /* 0x02efea0003800000 */
.L_x_8056:
        /* <DEDUP_REMOVED lines=8> */
.L_x_8057:
        /* <DEDUP_REMOVED lines=8> */
.L_x_8058:
[----:B------:R-:W-:Y:S01]  /*14940*/  FADD.FTZ R158, R0, R158 ;  /* 0x0000009e009e7221 */ /* 0x000fe20000010000 */
[----:B------:R-:W-:Y:S02]  /*14950*/  MOV R0, 0x1f ;  /* 0x0000001f00007802 */ /* 0x000fe40000000f00 */
[----:B------:R-:W-:Y:S01]  /*14960*/  MOV R2, 0x1 ;  /* 0x0000000100027802 */ /* 0x000fe20000000f00 */
[----:B------:R-:W-:-:S07]  /*14970*/  IMAD.MOV.U32 R6, RZ, RZ, R158 ;  /* 0x000000ffff067224 */ /* 0x000fce00078e009e */
[----:B------:R-:W-:Y:S05]  /*14980*/  WARPSYNC.COLLECTIVE R4, `(.L_x_8059) ;  /* 0x0000000004087348 */ /* 0x000fea0003c00000 */
[----:B------:R1:W2:Y:S02]  /*14990*/  SHFL.BFLY P0, R0, R6, R2, R0 ;  /* 0x0c00000206007389 */ /* 0x0002a40000000000 */
[----:B-12---:R-:W-:Y:S05]  /*149a0*/  ENDCOLLECTIVE ;  /* 0x000000000000791b */ /* 0x006fea0003800000 */
.L_x_8059:
[----:B------:R-:W-:Y:S05]  /*149b0*/  BRA `(.L_x_8060) ;  /* 0xffffffec00bc7947 */ /* 0x000fea000383ffff */
.L_x_8061:
        /* <DEDUP_REMOVED lines=12> */
.L_x_11672:


//--------------------- .text._ZN5flash24flash_fwd_splitkv_kernelI23Flash_fwd_kernel_traitsILi96ELi64ELi64ELi4ELb0ELb0EN7cutlass10bfloat16_tE19Flash_kernel_traitsILi96ELi64ELi64ELi4ES3_EELb0ELb1ELb0ELb0ELb0ELb1ELb0ELb1EEEvNS_16Flash_fwd_paramsE --------------------------
	.section	.text._ZN5flash24flash_fwd_splitkv_kernelI23Flash_fwd_kernel_traitsILi96ELi64ELi64ELi4ELb0ELb0EN7cutlass10bfloat16_tE19Flash_kernel_traitsILi96ELi64ELi64ELi4ES3_EELb0ELb1ELb0ELb0ELb0ELb1ELb0ELb1EEEvNS_16Flash_fwd_paramsE,"ax",@progbits
	.align	128
        .global         _ZN5flash24flash_fwd_splitkv_kernelI23Flash_fwd_kernel_traitsILi96ELi64ELi64ELi4ELb0ELb0EN7cutlass10bfloat16_tE19Flash_kernel_traitsILi96ELi64ELi64ELi4ES3_EELb0ELb1ELb0ELb0ELb0ELb1ELb0ELb1EEEvNS_16Flash_fwd_paramsE
        .type           _ZN5flash24flash_fwd_splitkv_kernelI23Flash_fwd_kernel_traitsILi96ELi64ELi64ELi4ELb0ELb0EN7cutlass10bfloat16_tE19Flash_kernel_traitsILi96ELi64ELi64ELi4ES3_EELb0ELb1ELb0ELb0ELb0ELb1ELb0ELb1EEEvNS_16Flash_fwd_paramsE,@function
        .size           _ZN5flash24flash_fwd_splitkv_kernelI23Flash_fwd_kernel_traitsILi96ELi64ELi64ELi4ELb0ELb0EN7cutlass10bfloat16_tE19Flash_kernel_traitsILi96ELi64ELi64ELi4ES3_EELb0ELb1ELb0ELb0ELb0ELb1ELb0ELb1EEEvNS_16Flash_fwd_paramsE,(.L_x_11673 - _ZN5flash24flash_fwd_splitkv_kernelI23Flash_fwd_kernel_traitsILi96ELi64ELi64ELi4ELb0ELb0EN7cutlass10bfloat16_tE19Flash_kernel_traitsILi96ELi64ELi64ELi4ES3_EELb0ELb1ELb0ELb0ELb0ELb1ELb0ELb1EEEvNS_16Flash_fwd_paramsE)
        .other          _ZN5flash24flash_fwd_splitkv_kernelI23Flash_fwd_kernel_traitsILi96ELi64ELi64ELi4ELb0ELb0EN7cutlass10bfloat16_tE19Flash_kernel_traitsILi96ELi64ELi64ELi4ES3_EELb0ELb1ELb0ELb0ELb0ELb1ELb0ELb1EEEvNS_16Flash_fwd_paramsE,@"STO_CUDA_ENTRY STV_DEFAULT"
_ZN5flash24flash_fwd_splitkv_kernelI23Flash_fwd_kernel_traitsILi96ELi64ELi64ELi4ELb0ELb0EN7cutlass10bfloat16_tE19Flash_kernel_traitsILi96ELi64ELi64ELi4ES3_EELb0ELb1ELb0ELb0ELb0ELb1ELb0ELb1EEEvNS_16Flash_fwd_paramsE:
.text._ZN5flash24flash_fwd_splitkv_kernelI23Flash_fwd_kernel_traitsILi96ELi64ELi64ELi4ELb0ELb0EN7cutlass10bfloat16_tE19Flash_kernel_traitsILi96ELi64ELi64ELi4ES3_EELb0ELb1ELb0ELb0ELb0ELb1ELb0ELb1EEEvNS_16Flash_fwd_paramsE:
[----:B------:R-:W-:Y:S01]  /*0000*/  LDC R1, c[0x0][0x37c] ;  /* 0x0000df00ff017b82 */ /* 0x000fe20000000800 */
[----:B------:R-:W1:Y:S07]  /*0010*/  S2R R147, SR_CTAID.X ;  /* 0x0000000000937919 */ /* 0x000e6e0000002500 */
[----:B------:R-:W2:Y:S01]  /*0020*/  LDC.64 R84, c[0x0][0x348] ;  /* 0x0000d200ff547b82 */ /* 0x000ea20000000a00 */
[----:B------:R-:W-:Y:S01]  /*0030*/  BSSY.RECONVERGENT B4, `(.L_x_8062) ;  /* 0x0000005000047945 */ /* 0x000fe20003800200 */
[----:B------:R-:W-:Y:S01]  /*0040*/  MOV R144, 0x80 ;  /* 0x0000008000907802 */ /* 0x000fe20000000f00 */
[----:B------:R-:W3:Y:S01]  /*0050*/  S2R R146, SR_CTAID.Y ;  /* 0x0000000000927919 */ /* 0x000ee20000002600 */
[----:B------:R-:W4:Y:S05]  /*0060*/  S2R R145, SR_CTAID.Z ;  /* 0x0000000000917919 */ /* 0x000f2a0000002700 */
[----:B-1234-:R-:W-:Y:S05]  /*0070*/  CALL.REL.NOINC `($_ZN5flash24flash_fwd_splitkv_kernelI23Flash_fwd_kernel_traitsILi96ELi64ELi64ELi4ELb0ELb0EN7cutlass10bfloat16_tE19Flash_kernel_traitsILi96ELi64ELi64ELi4ES3_EELb0ELb1ELb0ELb0ELb0ELb1ELb0ELb1EEEvNS_16Flash_fwd_paramsE$_ZN5flash30compute_attn_1rowblock_splitkvI23Flash_fwd_kernel_traitsILi96ELi64ELi64ELi4ELb0ELb0EN7cutlass10bfloat16_tE19Flash_kernel_traitsILi96ELi64ELi64ELi4ES3_EELb0ELb1ELb0ELb0ELb0ELb1ELb0ELb1ENS_16Flash_fwd_paramsEEEvRKT8_iiiii) ;  /* 0x0000000000087944 */ /* 0x01efea0003c00000 */
[----:B------:R-:W-:Y:S05]  /*0080*/  BSYNC.RECONVERGENT B4 ;  /* 0x0000000000047941 */ /* 0x000fea0003800200 */
.L_x_8062:
[----:B------:R-:W-:Y:S05]  /*0090*/  EXIT ;  /* 0x000000000000794d */ /* 0x000fea0003800000 */
        .type           $_ZN5flash24flash_fwd_splitkv_kernelI23Flash_fwd_kernel_traitsILi96ELi64ELi64ELi4ELb0ELb0EN7cutlass10bfloat16_tE19Flash_kernel_traitsILi96ELi64ELi64ELi4ES3_EELb0ELb1ELb0ELb0ELb0ELb1ELb0ELb1EEEvNS_16Flash_fwd_paramsE$_ZN5flash30compute_attn_1rowblock_splitkvI23Flash_fwd_kernel_traitsILi96ELi64ELi64ELi4ELb0ELb0EN7cutlass10bfloat16_tE19Flash_kernel_traitsILi96ELi64ELi64ELi4ES3_EELb0ELb1ELb0ELb0ELb0ELb1ELb0ELb1ENS_16Flash_fwd_paramsEEEvRKT8_iiiii,@function
        .size           $_ZN5flash24flash_fwd_splitkv_kernelI23Flash_fwd_kernel_traitsILi96ELi64ELi64ELi4ELb0ELb0EN7cutlass10bfloat16_tE19Flash_kernel_traitsILi96ELi64ELi64ELi4ES3_EELb0ELb1ELb0ELb0ELb0ELb1ELb0ELb1EEEvNS_16Flash_fwd_paramsE$_ZN5flash30compute_attn_1rowblock_splitkvI23Flash_fwd_kernel_traitsILi96ELi64ELi64ELi4ELb0ELb0EN7cutlass10bfloat16_tE19Flash_kernel_traitsILi96ELi64ELi64ELi4ES3_EELb0ELb1ELb0ELb0ELb0ELb1ELb0ELb1ENS_16Flash_fwd_paramsEEEvRKT8_iiiii,(.L_x_11673 - $_ZN5flash24flash_fwd_splitkv_kernelI23Flash_fwd_kernel_traitsILi96ELi64ELi64ELi4ELb0ELb0EN7cutlass10bfloat16_tE19Flash_kernel_traitsILi96ELi64ELi64ELi4ES3_EELb0ELb1ELb0ELb0ELb0ELb1ELb0ELb1EEEvNS_16Flash_fwd_paramsE$_ZN5flash30compute_attn_1rowblock_splitkvI23Flash_fwd_kernel_traitsILi96ELi64ELi64ELi4ELb0ELb0EN7cutlass10bfloat16_tE19Flash_kernel_traitsILi96ELi64ELi64ELi4ES3_EELb0ELb1ELb0ELb0ELb0ELb1ELb0ELb1ENS_16Flash_fwd_paramsEEEvRKT8_iiiii)
$_ZN5flash24flash_fwd_splitkv_kernelI23Flash_fwd_kernel_traitsILi96ELi64ELi64ELi4ELb0ELb0EN7cutlass10bfloat16_tE19Flash_kernel_traitsILi96ELi64ELi64ELi4ES3_EELb0ELb1ELb0ELb0ELb0ELb1ELb0ELb1EEEvNS_16Flash_fwd_paramsE$_ZN5flash30compute_attn_1rowblock_splitkvI23Flash_fwd_kernel_traitsILi96ELi64ELi64ELi4ELb0ELb0EN7cutlass10bfloat16_tE19Flash_kernel_traitsILi96ELi64ELi64ELi4ES3_EELb0ELb1ELb0ELb0ELb0ELb1ELb0ELb1ENS_16Flash_fwd_paramsEEEvRKT8_iiiii:
        /* <DEDUP_REMOVED lines=38> */
.L_x_8064:
[----:B------:R-:W-:Y:S05]  /*0300*/  BSYNC.RECONVERGENT B0 ;  /* 0x0000000000007941 */ /* 0x000fea0003800200 */
.L_x_8063:
[----:B------:R-:W-:Y:S04]  /*0310*/  BSSY.RECONVERGENT B0, `(.L_x_8065) ;  /* 0x0000007000007945 */ /* 0x000fe80003800200 */
[----:B------:R-:W-:Y:S05]  /*0320*/  @!P3 BRA `(.L_x_8066) ;  /* 0x000000000014b947 */ /* 0x000fea0003800000 */
[----:B------:R-:W3:Y:S02]  /*0330*/  LD.E.U8 R0, desc[UR4][R84.64+0x1b2] ;  /* 0x0001b20454007980 */ /* 0x000ee4000c101100 */
[----:B---3--:R-:W-:-:S13]  /*0340*/  ISETP.NE.AND P1, PT, R0, RZ, PT ;  /* 0x000000ff0000720c */ /* 0x008fda0003f25270 */
[----:B------:R-:W3:Y:S02]  /*0350*/  @P1 LD.E R0, desc[UR4][R6.64+0x4] ;  /* 0x0000040406001980 */ /* 0x000ee4000c101900 */
[----:B---3-5:R-:W-:-:S06]  /*0360*/  @P1 IADD3 R69, PT, PT, R0, -R15, RZ ;  /* 0x8000000f00451210 */ /* 0x028fcc0007ffe0ff */
[----:B------:R3:W5:Y:S02]  /*0370*/  @!P1 LD.E R69, desc[UR4][R6.64] ;  /* 0x0000000406459980 */ /* 0x000764000c101900 */
.L_x_8066:
[----:B------:R-:W-:Y:S05]  /*0380*/  BSYNC.RECONVERGENT B0 ;  /* 0x0000000000007941 */ /* 0x000fea0003800200 */
.L_x_8065:
        /* <DEDUP_REMOVED lines=9> */
.L_x_8068:
[----:B------:R-:W4:Y:S01]  /*0420*/  LD.E.64 R2, desc[UR4][R84.64+0x108] ;  /* 0x0001080454027980 */ /* 0x000f22000c101b00 */
[----:B------:R-:W-:Y:S01]  /*0430*/  BSSY.RECONVERGENT B0, `(.L_x_8070) ;  /* 0x0000006000007945 */ /* 0x000fe20003800200 */
[----:B------:R-:W-:Y:S01]  /*0440*/  IMAD.MOV.U32 R0, RZ, RZ, RZ ;  /* 0x000000ffff007224 */ /* 0x000fe200078e00ff */
[----:B----4-:R-:W-:-:S04]  /*0450*/  ISETP.NE.U32.AND P0, PT, R2, RZ, PT ;  /* 0x000000ff0200720c */ /* 0x010fc80003f05070 */
[----:B------:R-:W-:-:S13]  /*0460*/  ISETP.NE.AND.EX P0, PT, R3, RZ, PT, P0 ;  /* 0x000000ff0300720c */ /* 0x000fda0003f05300 */
[----:B------:R-:W-:Y:S05]  /*0470*/  @!P0 BRA `(.L_x_8071) ;  /* 0x0000000000048947 */ /* 0x000fea0003800000 */
[----:B------:R4:W5:Y:S02]  /*0480*/  LD.E R0, desc[UR4][R84.64+0xbc] ;  /* 0x0000bc0454007980 */ /* 0x000964000c101900 */
.L_x_8071:
[----:B------:R-:W-:Y:S05]  /*0490*/  BSYNC.RECONVERGENT B0 ;  /* 0x0000000000007941 */ /* 0x000fea0003800200 */
.L_x_8070:
[----:B-----5:R-:W-:Y:S02]  /*04a0*/  IADD3 R61, PT, PT, R69, R0, RZ ;  /* 0x00000000453d7210 */ /* 0x020fe40007ffe0ff */
.L_x_8069:
[----:B------:R-:W-:Y:S05]  /*04b0*/  BSYNC.RECONVERGENT B1 ;  /* 0x0000000000017941 */ /* 0x000fea0003800200 */
.L_x_8067:
[----:B------:R-:W-:Y:S01]  /*04c0*/  IMAD.SHL.U32 R93, R147, 0x40, RZ ;  /* 0x00000040935d7824 */ /* 0x000fe200078e00ff */
[----:B------:R-:W-:Y:S01]  /*04d0*/  MOV R2, R144 ;  /* 0x0000009000027202 */ /* 0x000fe20000000f00 */
[----:B------:R-:W-:-:S03]  /*04e0*/  IMAD.MOV.U32 R3, RZ, RZ, 0x0 ;  /* 0x00000000ff037424 */ /* 0x000fc600078e00ff */
[----:B------:R-:W-:-:S13]  /*04f0*/  ISETP.GT.AND P0, PT, R148, R93, PT ;  /* 0x0000005d9400720c */ /* 0x000fda0003f04270 */
[----:B-1234-:R-:W-:Y:S05]  /*0500*/  @!P0 RET.REL.NODEC R2 `(_ZN5flash24flash_fwd_splitkv_kernelI23Flash_fwd_kernel_traitsILi96ELi64ELi64ELi4ELb0ELb0EN7cutlass10bfloat16_tE19Flash_kernel_traitsILi96ELi64ELi64ELi4ES3_EELb0ELb1ELb0ELb0ELb0ELb1ELb0ELb1EEEvNS_16Flash_fwd_paramsE) ;  /* 0xfffffff802bc8950 */ /* 0x01efea0003c3ffff */
        /* <DEDUP_REMOVED lines=85> */
.L_x_8074:
[----:B------:R-:W-:Y:S05]  /*0a60*/  BSYNC.RECONVERGENT B0 ;  /* 0x0000000000007941 */ /* 0x000fea0003800200 */
.L_x_8073:
        /* <DEDUP_REMOVED lines=18> */
.L_x_8076:
[----:B------:R-:W-:Y:S05]  /*0b90*/  BSYNC.RECONVERGENT B0 ;  /* 0x0000000000007941 */ /* 0x000fea0003800200 */
.L_x_8075:
[----:B------:R-:W-:Y:S01]  /*0ba0*/  MOV R145, 0x0 ;  /* 0x0000000000917802 */ /* 0x000fe20000000f00 */
[----:B------:R1:W-:Y:S03]  /*0bb0*/  @!P6 ST.E desc[UR4][R6.64], R5 ;  /* 0x000000050600e985 */ /* 0x0003e6000c101904 */
[----:B-12--5:R-:W-:Y:S05]  /*0bc0*/  @P5 RET.REL.NODEC R144 `(_ZN5flash24flash_fwd_splitkv_kernelI23Flash_fwd_kernel_traitsILi96ELi64ELi64ELi4ELb0ELb0EN7cutlass10bfloat16_tE19Flash_kernel_traitsILi96ELi64ELi64ELi4ES3_EELb0ELb1ELb0ELb0ELb0ELb1ELb0ELb1EEEvNS_16Flash_fwd_paramsE) ;  /* 0xfffffff4900c5950 */ /* 0x026fea0003c3ffff */
[----:B------:R-:W-:Y:S02]  /*0bd0*/  MOV R3, 0x7f800000 ;  /* 0x7f80000000037802 */ /* 0x000fe40000000f00 */
[----:B------:R-:W-:-:S03]  /*0be0*/  MOV R145, 0x0 ;  /* 0x0000000000917802 */ /* 0x000fc60000000f00 */
[----:B------:R1:W-:Y:S02]  /*0bf0*/  ST.E desc[UR4][R6.64+0x80], R3 ;  /* 0x0000800306007985 */ /* 0x0003e4000c101904 */
[----:B-1----:R-:W-:Y:S05]  /*0c00*/  RET.REL.NODEC R144 `(_ZN5flash24flash_fwd_splitkv_kernelI23Flash_fwd_kernel_traitsILi96ELi64ELi64ELi4ELb0ELb0EN7cutlass10bfloat16_tE19Flash_kernel_traitsILi96ELi64ELi64ELi4ES3_EELb0ELb1ELb0ELb0ELb0ELb1ELb0ELb1EEEvNS_16Flash_fwd_paramsE) ;  /* 0xfffffff090fc7950 */ /* 0x002fea0003c3ffff */
.L_x_8072:
        /* <DEDUP_REMOVED lines=42> */
[-C--:B---3--:R-:W-:Y:S01]  /*0eb0*/  IMAD R2, R11, R146.reuse, RZ ;  /* 0x000000920b027224 */ /* 0x088fe200078e02ff */
[----:B------:R-:W-:Y:S01]  /*0ec0*/  ISETP.NE.AND P2, PT, R13, RZ, PT ;  /* 0x000000ff0d00720c */ /* 0x000fe20003f45270 */
[----:B------:R-:W-:Y:S01]  /*0ed0*/  IMAD.WIDE.U32 R10, R10, R146, RZ ;  /* 0x000000920a0a7225 */ /* 0x000fe200078e00ff */
[----:B------:R-:W2:Y:S04]  /*0ee0*/  LD.E.64 R4, desc[UR4][R18.64+0x38] ;  /* 0x0000380412047980 */ /* 0x000ea8000c101b00 */
[----:B------:R-:W-:-:S02]  /*0ef0*/  IADD3 R153, PT, PT, R11, R2, RZ ;  /* 0x000000020b997210 */ /* 0x000fc40007ffe0ff */
[----:B------:R-:W5:Y:S01]  /*0f00*/  LD.E.64 R2, desc[UR4][R18.64+0x40] ;  /* 0x0000400412027980 */ /* 0x000f62000c101b00 */
        /* <DEDUP_REMOVED lines=31> */
[----:B------:R-:W-:-:S05]  /*1100*/  IMAD.MOV.U32 R13, RZ, RZ, R8 ;  /* 0x000000ffff0d7224 */ /* 0x000fca00078e0008 */
[----:B------:R-:W-:Y:S02]  /*1110*/  @!P0 IADD3 R13, PT, PT, -R13, RZ, RZ ;  /* 0x000000ff0d0d8210 */ /* 0x000fe40007ffe1ff */
[----:B------:R-:W-:-:S04]  /*1120*/  @!P1 LOP3.LUT R13, RZ, R0, RZ, 0x33, !PT ;  /* 0x00000000ff0d9212 */ /* 0x000fc800078e33ff */
[----:B------:R-:W-:Y:S01]  /*1130*/  SHF.R.S32.HI R10, RZ, 0x1f, R13 ;  /* 0x0000001fff0a7819 */ /* 0x000fe2000001140d */
[----:B------:R-:W-:-:S04]  /*1140*/  IMAD R15, R21, R13, RZ ;  /* 0x0000000d150f7224 */ /* 0x000fc800078e02ff */
[----:B------:R-:W-:Y:S02]  /*1150*/  IMAD R10, R20, R10, R15 ;  /* 0x0000000a140a7224 */ /* 0x000fe400078e020f */
[----:B--2---:R-:W-:Y:S01]  /*1160*/  IMAD R8, R5, R6, RZ ;  /* 0x0000000605087224 */ /* 0x004fe200078e02ff */
[----:B---3--:R-:W-:Y:S01]  /*1170*/  SHF.R.S32.HI R11, RZ, 0x1f, R7 ;  /* 0x0000001fff0b7819 */ /* 0x008fe20000011407 */
[----:B------:R-:W-:-:S04]  /*1180*/  IMAD R9, R23, R7, RZ ;  /* 0x0000000717097224 */ /* 0x000fc800078e02ff */
[C---:B------:R-:W-:Y:S02]  /*1190*/  IMAD R9, R22.reuse, R11, R9 ;  /* 0x0000000b16097224 */ /* 0x040fe400078e0209 */
[----:B------:R-:W-:-:S05]  /*11a0*/  IMAD.WIDE.U32 R22, R22, R7, RZ ;  /* 0x0000000716167225 */ /* 0x000fca00078e00ff */
[----:B------:R-:W-:Y:S02]  /*11b0*/  IADD3 R23, PT, PT, R23, R9, RZ ;  /* 0x0000000917177210 */ /* 0x000fe40007ffe0ff */
[----:B------:R-:W-:Y:S01]  /*11c0*/  SHF.R.S32.HI R9, RZ, 0x1f, R6 ;  /* 0x0000001fff097819 */ /* 0x000fe20000011406 */
[----:B------:R-:W-:-:S04]  /*11d0*/  IMAD.WIDE.U32 R22, R6, R4, R22 ;  /* 0x0000000406167225 */ /* 0x000fc800078e0016 */
[----:B------:R-:W-:-:S04]  /*11e0*/  IMAD R8, R4, R9, R8 ;  /* 0x0000000904087224 */ /* 0x000fc800078e0208 */
[----:B------:R-:W-:Y:S02]  /*11f0*/  IMAD.IADD R23, R23, 0x1, R8 ;  /* 0x0000000117177824 */ /* 0x000fe400078e0208 */
[----:B------:R-:W-:Y:S02]  /*1200*/  IMAD R8, R17, R7, RZ ;  /* 0x0000000711087224 */ /* 0x000fe400078e02ff */
[----:B------:R-:W-:-:S04]  /*1210*/  IMAD.WIDE.U32 R14, R13, R20, R22 ;  /* 0x000000140d0e7225 */ /* 0x000fc800078e0016 */
[----:B------:R-:W-:-:S04]  /*1220*/  IMAD.WIDE.U32 R22, R16, R7, RZ ;  /* 0x0000000710167225 */ /* 0x000fc800078e00ff */
[----:B------:R-:W-:Y:S01]  /*1230*/  IMAD R8, R16, R11, R8 ;  /* 0x0000000b10087224 */ /* 0x000fe200078e0208 */
[----:B------:R-:W-:-:S03]  /*1240*/  IADD3 R7, PT, PT, R15, R10, RZ ;  /* 0x0000000a0f077210 */ /* 0x000fc60007ffe0ff */
[----:B------:R-:W-:Y:S01]  /*1250*/  IMAD.IADD R13, R23, 0x1, R8 ;  /* 0x00000001170d7824 */ /* 0x000fe200078e0208 */
[----:B------:R-:W-:Y:S05]  /*1260*/  BRA `(.L_x_8079) ;  /* 0x00000004003c7947 */ /* 0x000fea0003800000 */
.L_x_8078:
        /* <DEDUP_REMOVED lines=11> */
[----:B------:R-:W-:-:S02]  /*1320*/  IABS R8, R145 ;  /* 0x0000009100087213 */ /* 0x000fc40000000000 */
        /* <DEDUP_REMOVED lines=19> */
[----:B----4-:R-:W-:-:S04]  /*1460*/  @!P2 IMAD R11, R23, R13, RZ ;  /* 0x0000000d170ba224 */ /* 0x010fc800078e02ff */
[----:B------:R-:W-:Y:S01]  /*1470*/  @!P1 IADD3 R8, PT, PT, R8, -R7, RZ ;  /* 0x8000000708089210 */ /* 0x000fe20007ffe0ff */
[----:B------:R-:W-:Y:S01]  /*1480*/  @!P2 IMAD.IADD R25, R25, 0x1, R6 ;  /* 0x000000011919a824 */ /* 0x000fe200078e0206 */
[----:B------:R-:W-:Y:S02]  /*1490*/  @P2 IADD3 R6, PT, PT, R14, R15, RZ ;  /* 0x0000000f0e062210 */ /* 0x000fe40007ffe0ff */
[----:B------:R-:W-:Y:S02]  /*14a0*/  ISETP.GE.U32.AND P3, PT, R8, R7, PT ;  /* 0x000000070800720c */ /* 0x000fe40003f66070 */
[----:B------:R-:W-:Y:S01]  /*14b0*/  LOP3.LUT R8, R145, R0, RZ, 0x3c, !PT ;  /* 0x0000000091087212 */ /* 0x000fe200078e3cff */
[----:B------:R-:W-:Y:S01]  /*14c0*/  @!P2 IMAD R11, R22, R10, R11 ;  /* 0x0000000a160ba224 */ /* 0x000fe200078e020b */
[----:B------:R-:W-:Y:S01]  /*14d0*/  @!P1 IADD3 R12, PT, PT, R12, 0x1, RZ ;  /* 0x000000010c0c9810 */ /* 0x000fe20007ffe0ff */
[----:B------:R-:W-:Y:S01]  /*14e0*/  @!P2 IMAD.WIDE.U32 R24, R22, R13, R24 ;  /* 0x0000000d1618a225 */ /* 0x000fe200078e0018 */
[----:B------:R-:W-:-:S02]  /*14f0*/  ISETP.GE.AND P0, PT, R8, RZ, PT ;  /* 0x000000ff0800720c */ /* 0x000fc40003f06270 */
[----:B------:R-:W-:Y:S01]  /*1500*/  ISETP.NE.AND P1, PT, R0, RZ, PT ;  /* 0x000000ff0000720c */ /* 0x000fe20003f25270 */
[-C--:B------:R-:W-:Y:S02]  /*1510*/  @P2 IMAD R7, R5, R6.reuse, RZ ;  /* 0x0000000605072224 */ /* 0x080fe400078e02ff */
[----:B------:R-:W-:Y:S01]  /*1520*/  @P2 IMAD.WIDE.U32 R22, R4, R6, RZ ;  /* 0x0000000604162225 */ /* 0x000fe200078e00ff */
[----:B------:R-:W-:Y:S02]  /*1530*/  @!P2 MOV R10, R24 ;  /* 0x00000018000aa202 */ /* 0x000fe40000000f00 */
[----:B------:R-:W-:Y:S01]  /*1540*/  LEA R6, R88, 0xffffffc0, 0x6 ;  /* 0xffffffc058067811 */ /* 0x000fe200078e30ff */
[----:B------:R-:W-:Y:S01]  /*1550*/  @!P2 IMAD.IADD R11, R25, 0x1, R11 ;  /* 0x00000001190ba824 */ /* 0x000fe200078e020b */
[----:B------:R-:W-:Y:S01]  /*1560*/  @P2 IADD3 R11, PT, PT, R23, R7, RZ ;  /* 0x00000007170b2210 */ /* 0x000fe20007ffe0ff */
[----:B------:R-:W-:Y:S01]  /*1570*/  @P2 IMAD.MOV.U32 R10, RZ, RZ, R22 ;  /* 0x000000ffff0a2224 */ /* 0x000fe200078e0016 */
[----:B------:R-:W-:Y:S01]  /*1580*/  @!P2 SHF.R.S32.HI R7, RZ, 0x1f, R14 ;  /* 0x0000001fff07a819 */ /* 0x000fe2000001140e */
[----:B------:R-:W-:Y:S01]  /*1590*/  @!P2 IMAD R8, R3, R14, RZ ;  /* 0x0000000e0308a224 */ /* 0x000fe200078e02ff */
        /* <DEDUP_REMOVED lines=12> */
[----:B------:R-:W-:Y:S01]  /*1660*/  SHF.R.S32.HI R10, RZ, 0x1f, R12 ;  /* 0x0000001fff0a7819 */ /* 0x000fe2000001140c */
[----:B------:R-:W-:Y:S01]  /*1670*/  IMAD R9, R17, R12, RZ ;  /* 0x0000000c11097224 */ /* 0x000fe200078e02ff */
[----:B------:R-:W-:Y:S01]  /*1680*/  @P2 IADD3 R14, PT, PT, R14, R15, RZ ;  /* 0x0000000f0e0e2210 */ /* 0x000fe20007ffe0ff */
        /* <DEDUP_REMOVED lines=12> */
[----:B------:R-:W-:Y:S02]  /*1750*/  MOV R9, RZ ;  /* 0x000000ff00097202 */ /* 0x000fe40000000f00 */
.L_x_8079:
[----:B------:R-:W-:Y:S05]  /*1760*/  BSYNC.RECONVERGENT B0 ;  /* 0x0000000000007941 */ /* 0x000fea0003800200 */
.L_x_8077:
        /* <DEDUP_REMOVED lines=28> */
[----:B------:R-:W-:Y:S01]  /*1930*/  ISETP.GE.U32.AND P3, PT, R21, R20, PT ;  /* 0x000000141500720c */ /* 0x000fe20003f66070 */
[----:B------:R-:W1:Y:S01]  /*1940*/  S2R R54, SR_CgaCtaId ;  /* 0x0000000000367919 */ /* 0x000e620000008800 */
[----:B------:R-:W-:Y:S02]  /*1950*/  IADD3 R22, P1, PT, R12, R22, RZ ;  /* 0x000000160c167210 */ /* 0x000fe40007f3e0ff */
[----:B------:R-:W-:Y:S01]  /*1960*/  LOP3.LUT R20, R145, R0, RZ, 0x3c, !PT ;  /* 0x0000000091147212 */ /* 0x000fe200078e3cff */
[----:B------:R-:W-:Y:S02]  /*1970*/  @!P2 VIADD R15, R15, 0x1 ;  /* 0x000000010f0fa836 */ /* 0x000fe40000000000 */
[----:B------:R-:W-:Y:S01]  /*1980*/  IMAD.X R23, RZ, RZ, R13, P1 ;  /* 0x000000ffff177224 */ /* 0x000fe200008e060d */
[----:B------:R-:W-:Y:S01]  /*1990*/  ISETP.GE.AND P1, PT, R20, RZ, PT ;  /* 0x000000ff1400720c */ /* 0x000fe20003f26270 */
[-C--:B-----5:R-:W-:Y:S01]  /*19a0*/  IMAD R9, R9, R2.reuse, RZ ;  /* 0x0000000209097224 */ /* 0x0a0fe200078e02ff */
[----:B------:R-:W-:Y:S01]  /*19b0*/  ISETP.NE.AND P2, PT, R0, RZ, PT ;  /* 0x000000ff0000720c */ /* 0x000fe20003f45270 */
[----:B------:R-:W-:-:S02]  /*19c0*/  IMAD.WIDE.U32 R32, R6, R2, R22 ;  /* 0x0000000206207225 */ /* 0x000fc400078e0016 */
[----:B------:R-:W-:Y:S02]  /*19d0*/  @P3 IADD3 R15, PT, PT, R15, 0x1, RZ ;  /* 0x000000010f0f3810 */ /* 0x000fe40007ffe0ff */
[----:B------:R-:W-:-:S03]  /*19e0*/  IMAD R9, R6, R3, R9 ;  /* 0x0000000306097224 */ /* 0x000fc600078e0209 */
[----:B------:R-:W-:Y:S02]  /*19f0*/  IMAD.MOV.U32 R6, RZ, RZ, R15 ;  /* 0x000000ffff067224 */ /* 0x000fe400078e000f */
[----:B------:R-:W-:Y:S01]  /*1a00*/  IMAD.IADD R33, R33, 0x1, R9 ;  /* 0x0000000121217824 */ /* 0x000fe200078e0209 */
[----:B------:R-:W-:Y:S02]  /*1a10*/  LOP3.LUT R21, R89, 0xc0, RZ, 0xc0, !PT ;  /* 0x000000c059157812 */ /* 0x000fe400078ec0ff */
[----:B------:R-:W-:Y:S02]  /*1a20*/  @!P1 IADD3 R6, PT, PT, -R6, RZ, RZ ;  /* 0x000000ff06069210 */ /* 0x000fe40007ffe1ff */
[----:B------:R-:W-:Y:S01]  /*1a30*/  @!P2 LOP3.LUT R6, RZ, R0, RZ, 0x33, !PT ;  /* 0x00000000ff06a212 */ /* 0x000fe200078e33ff */
[----:B------:R-:W-:Y:S01]  /*1a40*/  IMAD.MOV.U32 R97, RZ, RZ, RZ ;  /* 0x000000ffff617224 */ /* 0x000fe200078e00ff */
[----:B------:R-:W-:Y:S02]  /*1a50*/  SHF.R.U32.HI R96, RZ, 0x2, R60 ;  /* 0x00000002ff607819 */ /* 0x000fe4000001163c */
[----:B------:R-:W-:-:S03]  /*1a60*/  SHF.R.S32.HI R0, RZ, 0x1f, R6 ;  /* 0x0000001fff007819 */ /* 0x000fc60000011406 */
[-C--:B------:R-:W-:Y:S02]  /*1a70*/  IMAD R143, R3, R96.reuse, RZ ;  /* 0x00000060038f7224 */ /* 0x080fe400078e02ff */
[----:B------:R-:W-:Y:S01]  /*1a80*/  IMAD R141, R5, R96, RZ ;  /* 0x00000060058d7224 */ /* 0x000fe200078e02ff */
[----:B------:R-:W-:Y:S01]  /*1a90*/  SHF.L.U32 R87, R88, 0x6, RZ ;  /* 0x0000000658577819 */ /* 0x000fe200000006ff */
[----:B------:R-:W-:Y:S01]  /*1aa0*/  IMAD.SHL.U32 R62, R60, 0x4, RZ ;  /* 0x000000043c3e7824 */ /* 0x000fe200078e00ff */
[----:B------:R-:W-:Y:S01]  /*1ab0*/  SHF.L.U64.HI R138, R4, 0x5, R5 ;  /* 0x00000005048a7819 */ /* 0x000fe20000010205 */
[----:B------:R-:W-:Y:S01]  /*1ac0*/  IMAD.SHL.U32 R135, R2, 0x20, RZ ;  /* 0x0000002002877824 */ /* 0x000fe200078e00ff */
[----:B------:R-:W-:Y:S01]  /*1ad0*/  SHF.L.U32 R137, R4, 0x5, RZ ;  /* 0x0000000504897819 */ /* 0x000fe200000006ff */
[----:B------:R-:W-:Y:S01]  /*1ae0*/  VIADD R90, R88, 0xffffffff ;  /* 0xffffffff585a7836 */ /* 0x000fe20000000000 */
[----:B------:R-:W-:Y:S01]  /*1af0*/  SHF.L.U64.HI R136, R2, 0x5, R3 ;  /* 0x0000000502887819 */ /* 0x000fe20000010203 */
[----:B------:R-:W-:Y:S01]  /*1b00*/  VIADD R55, R87, 0xffffffc0 ;  /* 0xffffffc057377836 */ /* 0x000fe20000000000 */
[----:B------:R-:W-:Y:S01]  /*1b10*/  LOP3.LUT R91, R62, 0xc, RZ, 0xc0, !PT ;  /* 0x0000000c3e5b7812 */ /* 0x000fe200078ec0ff */
        /* <DEDUP_REMOVED lines=9> */
[----:B------:R-:W-:Y:S01]  /*1bb0*/  IMAD R9, R29, R6, RZ ;  /* 0x000000061d097224 */ /* 0x000fe200078e02ff */
[----:B------:R-:W-:-:S03]  /*1bc0*/  LOP3.LUT R22, R21, 0x18, R60, 0xf8, !PT ;  /* 0x0000001815167812 */ /* 0x000fc600078ef83c */
[----:B------:R-:W-:Y:S01]  /*1bd0*/  IMAD.X R31, RZ, RZ, R20, P1 ;  /* 0x000000ffff1f7224 */ /* 0x000fe200008e0614 */
[----:B------:R-:W-:Y:S01]  /*1be0*/  MOV R15, 0x400 ;  /* 0x00000400000f7802 */ /* 0x000fe20000000f00 */
[----:B------:R-:W-:Y:S01]  /*1bf0*/  IMAD.WIDE.U32 R20, R6, R28, R32 ;  /* 0x0000001c06147225 */ /* 0x000fe200078e0020 */
[----:B------:R-:W-:-:S03]  /*1c00*/  LOP3.LUT R22, R22, 0x18, R89, 0x78, !PT ;  /* 0x0000001816167812 */ /* 0x000fc600078e7859 */
[----:B------:R-:W-:Y:S02]  /*1c10*/  IMAD R28, R0, R28, R9 ;  /* 0x0000001c001c7224 */ /* 0x000fe400078e0209 */
[-C--:B------:R-:W-:Y:S02]  /*1c20*/  IMAD R9, R27, R145.reuse, RZ ;  /* 0x000000911b097224 */ /* 0x080fe400078e02ff */
[----:B------:R-:W-:Y:S01]  /*1c30*/  IMAD.WIDE.U32 R30, R26, R145, R30 ;  /* 0x000000911a1e7225 */ /* 0x000fe200078e001e */
[----:B-1----:R-:W-:-:S03]  /*1c40*/  LEA R54, R54, R15, 0x18 ;  /* 0x0000000f36367211 */ /* 0x002fc600078ec0ff */
[----:B------:R-:W-:Y:S01]  /*1c50*/  IMAD.WIDE.U32 R26, R147, 0x40, R96 ;  /* 0x00000040931a7825 */ /* 0x000fe200078e0060 */
[----:B------:R-:W-:Y:S02]  /*1c60*/  LOP3.LUT R89, R22, 0x1f20, R89, 0xf8, !PT ;  /* 0x00001f2016597812 */ /* 0x000fe400078ef859 */
[----:B------:R-:W-:Y:S01]  /*1c70*/  IADD3 R22, P0, PT, R12, R14, RZ ;  /* 0x0000000e0c167210 */ /* 0x000fe20007f1e0ff */
[----:B------:R-:W-:Y:S01]  /*1c80*/  IMAD.IADD R15, R31, 0x1, R9 ;  /* 0x000000011f0f7824 */ /* 0x000fe200078e0209 */
[----:B------:R-:W-:Y:S01]  /*1c90*/  MOV R14, R30 ;  /* 0x0000001e000e7202 */ /* 0x000fe20000000f00 */
[----:B------:R-:W-:Y:S01]  /*1ca0*/  IMAD R9, R27, R24, RZ ;  /* 0x000000181b097224 */ /* 0x000fe200078e02ff */
[----:B------:R-:W-:Y:S01]  /*1cb0*/  IADD3 R21, PT, PT, R21, R28, RZ ;  /* 0x0000001c15157210 */ /* 0x000fe20007ffe0ff */
[C---:B------:R-:W-:Y:S01]  /*1cc0*/  IMAD.SHL.U32 R64, R24.reuse, 0x20, RZ ;  /* 0x0000002018407824 */ /* 0x040fe200078e00ff */
[----:B------:R-:W-:Y:S01]  /*1cd0*/  SHF.L.U64.HI R67, R24, 0x5, R25 ;  /* 0x0000000518437819 */ /* 0x000fe20000010219 */
[----:B------:R-:W-:-:S02]  /*1ce0*/  IMAD R9, R26, R25, R9 ;  /* 0x000000191a097224 */ /* 0x000fc400078e0209 */
[----:B------:R-:W-:Y:S01]  /*1cf0*/  IMAD.WIDE.U32 R24, R26, R24, R14 ;  /* 0x000000181a187225 */ /* 0x000fe200078e000e */
[----:B------:R-:W-:-:S03]  /*1d00*/  SHF.R.S32.HI R14, RZ, 0x1f, R69 ;  /* 0x0000001fff0e7819 */ /* 0x000fc60000011445 */
[----:B------:R-:W-:-:S04]  /*1d10*/  IMAD.WIDE.U32 R20, R96, R2, R20 ;  /* 0x0000000260147225 */ /* 0x000fc800078e0014 */
[----:B------:R-:W-:Y:S01]  /*1d20*/  IMAD.X R23, RZ, RZ, R7, P0 ;  /* 0x000000ffff177224 */ /* 0x000fe200000e0607 */
[----:B------:R-:W-:Y:S02]  /*1d30*/  LEA.HI R7, R14, R69, RZ, 0x6 ;  /* 0x000000450e077211 */ /* 0x000fe400078f30ff */
[----:B----4-:R-:W-:Y:S02]  /*1d40*/  LEA R142, P0, R20, R10, 0x1 ;  /* 0x0000000a148e7211 */ /* 0x010fe400078008ff */
[----:B------:R-:W-:Y:S01]  /*1d50*/  SHF.R.S32.HI R10, RZ, 0x6, R7 ;  /* 0x00000006ff0a7819 */ /* 0x000fe20000011407 */
[----:B------:R-:W-:-:S03]  /*1d60*/  IMAD.IADD R143, R21, 0x1, R143 ;  /* 0x00000001158f7824 */ /* 0x000fc600078e028f */
[----:B------:R-:W-:Y:S02]  /*1d70*/  VIMNMX R65, PT, PT, R139, R10, !PT ;  /* 0x0000000a8b417248 */ /* 0x000fe40007fe0100 */
[----:B------:R-:W-:Y:S02]  /*1d80*/  LEA.HI.X R143, R20, R11, R143, 0x1, P0 ;  /* 0x0000000b148f7211 */ /* 0x000fe400000f0c8f */
[----:B------:R-:W-:Y:S01]  /*1d90*/  ISETP.GT.U32.AND P0, PT, R88, R65, PT ;  /* 0x000000415800720c */ /* 0x000fe20003f04070 */
[----:B------:R-:W-:Y:S01]  /*1da0*/  IMAD.WIDE.U32 R22, R96, R4, R22 ;  /* 0x0000000460167225 */ /* 0x000fe200078e0016 */
[----:B------:R-:W-:-:S03]  /*1db0*/  LEA R98, P2, R24, R18, 0x1 ;  /* 0x0000001218627211 */ /* 0x000fc600078408ff */
[----:B------:R-:W-:Y:S01]  /*1dc0*/  IMAD.IADD R9, R25, 0x1, R9 ;  /* 0x0000000119097824 */ /* 0x000fe200078e0209 */
[----:B------:R-:W-:Y:S02]  /*1dd0*/  IADD3 R141, PT, PT, R23, R141, RZ ;  /* 0x0000008d178d7210 */ /* 0x000fe40007ffe0ff */
[----:B------:R-:W-:Y:S02]  /*1de0*/  LEA R140, P1, R22, R16, 0x1 ;  /* 0x00000010168c7211 */ /* 0x000fe400078208ff */
[----:B------:R-:W-:Y:S02]  /*1df0*/  LEA.HI.X R99, R24, R19, R9, 0x1, P2 ;  /* 0x0000001318637211 */ /* 0x000fe400010f0c09 */
[----:B------:R-:W-:Y:S02]  /*1e00*/  LEA.HI.X R141, R22, R17, R141, 0x1, P1 ;  /* 0x00000011168d7211 */ /* 0x000fe400008f0c8d */
[C---:B------:R-:W-:Y:S02]  /*1e10*/  LOP3.LUT R10, R12.reuse, 0x20, RZ, 0xfc, !PT ;  /* 0x000000200c0a7812 */ /* 0x040fe400078efcff */
[----:B------:R-:W-:-:S02]  /*1e20*/  LOP3.LUT R9, R12, 0x40, RZ, 0xfc, !PT ;  /* 0x000000400c097812 */ /* 0x000fc400078efcff */
[----:B------:R-:W-:Y:S01]  /*1e30*/  LEA R89, R89, R54, 0x1 ;  /* 0x0000003659597211 */ /* 0x000fe200078e08ff */
        /* <DEDUP_REMOVED lines=14> */
[----:B------:R-:W-:Y:S01]  /*1f20*/  SHF.R.S32.HI R11, RZ, 0x1f, R69 ;  /* 0x0000001fff0b7819 */ /* 0x000fe20000011445 */
[----:B------:R-:W-:Y:S01]  /*1f30*/  IMAD.IADD R8, R8, 0x1, R55 ;  /* 0x0000000108087824 */ /* 0x000fe200078e0237 */
[----:B------:R-:W-:Y:S01]  /*1f40*/  IADD3 R63, PT, PT, R96, 0x20, RZ ;  /* 0x00000020603f7810 */ /* 0x000fe20007ffe0ff */
[C---:B------:R-:W-:Y:S01]  /*1f50*/  IMAD R86, R88.reuse, -0x40, R69 ;  /* 0xffffffc058567824 */ /* 0x040fe200078e0245 */
[----:B------:R-:W-:Y:S01]  /*1f60*/  MOV R80, R88 ;  /* 0x0000005800507202 */ /* 0x000fe20000000f00 */
[----:B------:R-:W-:Y:S01]  /*1f70*/  IMAD R82, R88, -0x40, R61 ;  /* 0xffffffc058527824 */ /* 0x000fe200078e023d */
        /* <DEDUP_REMOVED lines=12> */
[----:B------:R-:W-:Y:S02]  /*2040*/  IMAD.IADD R31, R31, 0x1, R3 ;  /* 0x000000011f1f7824 */ /* 0x000fe400078e0203 */
[----:B-----5:R-:W-:Y:S02]  /*2050*/  IMAD R3, R27, R6, RZ ;  /* 0x000000061b037224 */ /* 0x020fe400078e02ff */
[-C--:B------:R-:W-:Y:S02]  /*2060*/  IMAD R7, R21, R92.reuse, RZ ;  /* 0x0000005c15077224 */ /* 0x080fe400078e02ff */
[----:B------:R-:W-:-:S04]  /*2070*/  IMAD.WIDE.U32 R28, R20, R92, R28 ;  /* 0x0000005c141c7225 */ /* 0x000fc800078e001c */
[----:B------:R-:W-:Y:S01]  /*2080*/  IMAD R2, R26, R0, R3 ;  /* 0x000000001a027224 */ /* 0x000fe200078e0203 */
[----:B------:R-:W-:Y:S01]  /*2090*/  IADD3 R3, P0, PT, -R69, R96, RZ ;  /* 0x0000006045037210 */ /* 0x000fe20007f1e1ff */
        /* <DEDUP_REMOVED lines=10> */
[----:B------:R-:W-:Y:S02]  /*2140*/  IMAD R0, R103, R3, R0 ;  /* 0x0000000367007224 */ /* 0x000fe400078e0200 */
[----:B------:R-:W-:-:S03]  /*2150*/  IMAD.WIDE.U32 R24, R6, R24, R28 ;  /* 0x0000001806187225 */ /* 0x000fc600078e001c */
[----:B------:R-:W-:Y:S01]  /*2160*/  IADD3 R71, PT, PT, R27, R0, RZ ;  /* 0x000000001b477210 */ /* 0x000fe20007ffe0ff */
[----:B------:R-:W-:Y:S01]  /*2170*/  IMAD R0, R96, R83, R91 ;  /* 0x0000005360007224 */ /* 0x000fe200078e025b */
[----:B------:R-:W-:Y:S01]  /*2180*/  IADD3 R25, PT, PT, R25, R7, RZ ;  /* 0x0000000719197210 */ /* 0x000fe20007ffe0ff */
[----:B------:R-:W-:Y:S02]  /*2190*/  IMAD R7, R83, R8, RZ ;  /* 0x0000000853077224 */ /* 0x000fe400078e02ff */
[----:B------:R-:W-:Y:S02]  /*21a0*/  IMAD.IADD R6, R91, 0x1, R0 ;  /* 0x000000015b067824 */ /* 0x000fe400078e0200 */
[----:B------:R-:W-:Y:S01]  /*21b0*/  IMAD R15, R11, R20, RZ ;  /* 0x000000140b0f7224 */ /* 0x000fe200078e02ff */
[----:B------:R-:W-:Y:S01]  /*21c0*/  LEA R70, P0, R26, R22, 0x1 ;  /* 0x000000161a467211 */ /* 0x000fe200078008ff */
[----:B------:R-:W-:Y:S01]  /*21d0*/  IMAD.WIDE.U32 R24, R20, R3, R24 ;  /* 0x0000000314187225 */ /* 0x000fe200078e0018 */
[----:B------:R-:W-:-:S02]  /*21e0*/  IADD3 R2, P1, PT, R7, R6, RZ ;  /* 0x0000000607027210 */ /* 0x000fc40007f3e0ff */
[----:B------:R-:W-:Y:S01]  /*21f0*/  SHF.R.S32.HI R75, RZ, 0x1f, R7 ;  /* 0x0000001fff4b7819 */ /* 0x000fe20000011407 */
[----:B------:R-:W-:Y:S01]  /*2200*/  IMAD R15, R21, R3, R15 ;  /* 0x00000003150f7224 */ /* 0x000fe200078e020f */
[----:B------:R-:W-:Y:S01]  /*2210*/  IADD3 R3, P2, PT, R7, R0, RZ ;  /* 0x0000000007037210 */ /* 0x000fe20007f5e0ff */
[----:B------:R-:W-:Y:S01]  /*2220*/  IMAD.SHL.U32 R74, R2, 0x2, RZ ;  /* 0x00000002024a7824 */ /* 0x000fe200078e00ff */
[----:B------:R-:W-:Y:S02]  /*2230*/  LEA.HI.X R71, R26, R23, R71, 0x1, P0 ;  /* 0x000000171a477211 */ /* 0x000fe400000f0c47 */
[-C--:B------:R-:W-:Y:S02]  /*2240*/  LEA.HI.X.SX32 R0, R0, R75.reuse, 0x1, P2 ;  /* 0x0000004b00007211 */ /* 0x080fe400010f0eff */
        /* <DEDUP_REMOVED lines=12> */
[C---:B------:R-:W-:Y:S01]  /*2310*/  IMAD.X R73, R19.reuse, 0x1, R75, P3 ;  /* 0x0000000113497824 */ /* 0x040fe200018e064b */
[C---:B------:R-:W-:Y:S01]  /*2320*/  SHF.L.U64.HI R79, R20.reuse, 0x5, R21 ;  /* 0x00000005144f7819 */ /* 0x040fe20000010215 */
[----:B------:R-:W-:Y:S01]  /*2330*/  IMAD.SHL.U32 R81, R20, 0x20, RZ ;  /* 0x0000002014517824 */ /* 0x000fe200078e00ff */
[-C--:B------:R-:W-:Y:S01]  /*2340*/  IADD3.X R53, PT, PT, R19, R0.reuse, RZ, P1, !PT ;  /* 0x0000000013357210 */ /* 0x080fe20000ffe4ff */
[C---:B------:R-:W-:Y:S01]  /*2350*/  IMAD.X R75, R5.reuse, 0x1, R75, P2 ;  /* 0x00000001054b7824 */ /* 0x040fe200010e064b */
[----:B------:R-:W-:-:S02]  /*2360*/  IADD3.X R17, PT, PT, R5, R0, RZ, P0, !PT ;  /* 0x0000000005117210 */ /* 0x000fc400007fe4ff */
[----:B------:R-:W-:-:S07]  /*2370*/  SHF.R.S32.HI R66, RZ, 0x1f, R83 ;  /* 0x0000001fff427819 */ /* 0x000fce0000011453 */
.L_x_8117:
[----:B------:R-:W-:Y:S01]  /*2380*/  VIADD R82, R82, 0x40 ;  /* 0x0000004052527836 */ /* 0x000fe20000000000 */
[----:B------:R-:W-:Y:S01]  /*2390*/  BSSY.RECONVERGENT B0, `(.L_x_8081) ;  /* 0x0000010000007945 */ /* 0x000fe20003800200 */
[----:B------:R-:W-:Y:S03]  /*23a0*/  VIADD R86, R86, 0x40 ;  /* 0x0000004056567836 */ /* 0x000fe60000000000 */
[CC--:B------:R-:W-:Y:S02]  /*23b0*/  ISETP.GE.AND P3, PT, R96.reuse, R82.reuse, PT ;  /* 0x000000526000720c */ /* 0x0c0fe40003f66270 */
[C---:B------:R-:W-:Y:S02]  /*23c0*/  ISETP.GE.AND P2, PT, R63.reuse, R82, PT ;  /* 0x000000523f00720c */ /* 0x040fe40003f46270 */
        /* <DEDUP_REMOVED lines=12> */
.L_x_8082:
[----:B------:R-:W-:Y:S05]  /*2490*/  BSYNC.RECONVERGENT B0 ;  /* 0x0000000000007941 */ /* 0x000fea0003800200 */
.L_x_8081:
        /* <DEDUP_REMOVED lines=15> */
.L_x_8084:
[----:B------:R-:W-:Y:S05]  /*2590*/  BSYNC.RECONVERGENT B0 ;  /* 0x0000000000007941 */ /* 0x000fea0003800200 */
.L_x_8083:
[----:B------:R-:W-:Y:S01]  /*25a0*/  IMAD.MOV.U32 R94, RZ, RZ, R92 ;  /* 0x000000ffff5e7224 */ /* 0x000fe200078e005c */
[----:B--2---:R-:W2:Y:S01]  /*25b0*/  LD.E R3, desc[UR4][R84.64+0x130] ;  /* 0x0001300454037980 */ /* 0x004ea2000c101900 */
[----:B------:R-:W-:Y:S01]  /*25c0*/  UMOV UR6, URZ ;  /* 0x000000ff00067c82 */ /* 0x000fe20008000000 */
[----:B------:R-:W-:Y:S01]  /*25d0*/  BSSY.RECONVERGENT B2, `(.L_x_8085) ;  /* 0x0000393000027945 */ /* 0x000fe20003800200 */
[----:B------:R-:W-:Y:S01]  /*25e0*/  IADD3 R0, P0, PT, RZ, -UR6, RZ ;  /* 0x80000006ff007c10 */ /* 0x000fe2000ff1e0ff */
[----:B------:R-:W3:Y:S01]  /*25f0*/  LD.E R11, desc[UR4][R84.64+0xd0] ;  /* 0x0000d004540b7980 */ /* 0x000ee2000c101900 */
[----:B------:R-:W-:Y:S02]  /*2600*/  VIADD R80, R80, 0xffffffff ;  /* 0xffffffff50507836 */ /* 0x000fe40000000000 */
        /* <DEDUP_REMOVED lines=19> */
.L_x_8088:
[----:B------:R-:W-:Y:S05]  /*2740*/  BSYNC.RECONVERGENT B0 ;  /* 0x0000000000007941 */ /* 0x000fea0003800200 */
.L_x_8087:
        /* <DEDUP_REMOVED lines=17> */
.L_x_8086:
        /* <DEDUP_REMOVED lines=58> */
.L_x_8094:
[----:B------:R-:W-:Y:S05]  /*2c00*/  BSYNC.RECONVERGENT B0 ;  /* 0x0000000000007941 */ /* 0x000fea0003800200 */
.L_x_8093:
        /* <DEDUP_REMOVED lines=48> */
.L_x_8096:
[----:B------:R-:W-:Y:S05]  /*2f10*/  BSYNC.RECONVERGENT B0 ;  /* 0x0000000000007941 */ /* 0x000fea0003800200 */
.L_x_8095:
        /* <DEDUP_REMOVED lines=47> */
.L_x_8092:
[----:B------:R-:W-:Y:S05]  /*3210*/  BSYNC.RECONVERGENT B1 ;  /* 0x0000000000017941 */ /* 0x000fea0003800200 */
.L_x_8091:
[----:B------:R-:W-:Y:S04]  /*3220*/  BSSY.RECONVERGENT B1, `(.L_x_8097) ;  /* 0x00000a0000017945 */ /* 0x000fe80003800200 */
[----:B------:R-:W-:Y:S05]  /*3230*/  @!P2 BRA `(.L_x_8098) ;  /* 0x000000080078a947 */ /* 0x000fea0003800000 */
[----:B-----5:R-:W-:Y:S01]  /*3240*/  ISETP.GE.AND P4, PT, R12, R35, PT ;  /* 0x000000230c00720c */ /* 0x020fe20003f86270 */
[C---:B------:R-:W-:Y:S01]  /*3250*/  IMAD.SHL.U32 R5, R83.reuse, 0x2, RZ ;  /* 0x0000000253057824 */ /* 0x040fe200078e00ff */
[----:B------:R-:W-:Y:S01]  /*3260*/  SHF.L.U64.HI R3, R83, 0x1, R66 ;  /* 0x0000000153037819 */ /* 0x000fe20000010242 */
[----:B------:R-:W-:Y:S01]  /*3270*/  BSSY.RECONVERGENT B0, `(.L_x_8099) ;  /* 0x000003a000007945 */ /* 0x000fe20003800200 */
[----:B------:R-:W-:Y:S02]  /*3280*/  LEA R40, P3, R81, R14, 0x1 ;  /* 0x0000000e51287211 */ /* 0x000fe400078608ff */
[-C--:B------:R-:W-:Y:S02]  /*3290*/  IADD3 R18, P6, PT, R16, R5.reuse, RZ ;  /* 0x0000000510127210 */ /* 0x080fe40007fde0ff */
        /* <DEDUP_REMOVED lines=55> */
.L_x_8100:
[----:B------:R-:W-:Y:S05]  /*3610*/  BSYNC.RECONVERGENT B0 ;  /* 0x0000000000007941 */ /* 0x000fea0003800200 */
.L_x_8099:
        /* <DEDUP_REMOVED lines=48> */
.L_x_8102:
[----:B------:R-:W-:Y:S05]  /*3920*/  BSYNC.RECONVERGENT B0 ;  /* 0x0000000000007941 */ /* 0x000fea0003800200 */
.L_x_8101:
        /* <DEDUP_REMOVED lines=47> */
.L_x_8098:
[----:B------:R-:W-:Y:S05]  /*3c20*/  BSYNC.RECONVERGENT B1 ;  /* 0x0000000000017941 */ /* 0x000fea0003800200 */
.L_x_8097:
[----:B------:R-:W3:Y:S02]  /*3c30*/  LD.E R3, desc[UR4][R84.64+0xd0] ;  /* 0x0000d00454037980 */ /* 0x000ee4000c101900 */
[----:B---3--:R-:W-:Y:S05]  /*3c40*/  IMAD.U32 R3, R3, -0x20, RZ ;  /* 0xffffffe003037824 */ /* 0x008fea00078e00ff */
[C---:B------:R-:W-:Y:S02]  /*3c50*/  LEA R16, P1, R3.reuse, R16, 0x1 ;  /* 0x0000001003107211 */ /* 0x040fe400078208ff */
[C---:B------:R-:W-:Y:S02]  /*3c60*/  LEA R52, P0, R3.reuse, R52, 0x1 ;  /* 0x0000003403347211 */ /* 0x040fe400078008ff */
[C---:B------:R-:W-:Y:S02]  /*3c70*/  LEA.HI.X.SX32 R17, R3.reuse, R17, 0x1, P1 ;  /* 0x0000001103117211 */ /* 0x040fe400008f0eff */
[----:B------:R-:W-:Y:S01]  /*3c80*/  LEA.HI.X.SX32 R53, R3, R53, 0x1, P0 ;  /* 0x0000003503357211 */ /* 0x000fe200000f0eff */
[----:B------:R-:W-:Y:S05]  /*3c90*/  BRA `(.L_x_8089) ;  /* 0x0000002000987947 */ /* 0x000fea0003800000 */
.L_x_8090:
        /* <DEDUP_REMOVED lines=96> */
.L_x_8106:
[----:B------:R-:W-:Y:S05]  /*42a0*/  BSYNC.RECONVERGENT B0 ;  /* 0x0000000000007941 */ /* 0x000fea0003800200 */
.L_x_8105:
[----:B------:R-:W-:Y:S04]  /*42b0*/  BSSY.RECONVERGENT B0, `(.L_x_8107) ;  /* 0x0000057000007945 */ /* 0x000fe80003800200 */
        /* <DEDUP_REMOVED lines=86> */
.L_x_8108:
[----:B------:R-:W-:Y:S05]  /*4820*/  BSYNC.RECONVERGENT B0 ;  /* 0x0000000000007941 */ /* 0x000fea0003800200 */
.L_x_8107:
        /* <DEDUP_REMOVED lines=86> */
.L_x_8104:
[----:B------:R-:W-:Y:S05]  /*4d90*/  BSYNC.RECONVERGENT B1 ;  /* 0x0000000000017941 */ /* 0x000fea0003800200 */
.L_x_8103:
        /* <DEDUP_REMOVED lines=96> */
.L_x_8112:
[----:B------:R-:W-:Y:S05]  /*53a0*/  BSYNC.RECONVERGENT B0 ;  /* 0x0000000000007941 */ /* 0x000fea0003800200 */
.L_x_8111:
        /* <DEDUP_REMOVED lines=87> */
.L_x_8114:
[----:B------:R-:W-:Y:S05]  /*5920*/  BSYNC.RECONVERGENT B0 ;  /* 0x0000000000007941 */ /* 0x000fea0003800200 */
.L_x_8113:
        /* <DEDUP_REMOVED lines=86> */
.L_x_8110:
[----:B------:R-:W-:Y:S05]  /*5e90*/  BSYNC.RECONVERGENT B1 ;  /* 0x0000000000017941 */ /* 0x000fea0003800200 */
.L_x_8109:
[----:B------:R-:W3:Y:S02]  /*5ea0*/  LD.E R3, desc[UR4][R84.64+0xd0] ;  /* 0x0000d00454037980 */ /* 0x000ee4000c101900 */
[----:B---3--:R-:W-:Y:S05]  /*5eb0*/  IMAD.U32 R3, R3, -0x20, RZ ;  /* 0xffffffe003037824 */ /* 0x008fea00078e00ff */
[C---:B------:R-:W-:Y:S02]  /*5ec0*/  LEA R74, P1, R3.reuse, R74, 0x1 ;  /* 0x0000004a034a7211 */ /* 0x040fe400078208ff */
[C---:B------:R-:W-:Y:S02]  /*5ed0*/  LEA R72, P0, R3.reuse, R72, 0x1 ;  /* 0x0000004803487211 */ /* 0x040fe400078008ff */
[C---:B------:R-:W-:Y:S02]  /*5ee0*/  LEA.HI.X.SX32 R75, R3.reuse, R75, 0x1, P1 ;  /* 0x0000004b034b7211 */ /* 0x040fe400008f0eff */
[----:B------:R-:W-:Y:S09]  /*5ef0*/  LEA.HI.X.SX32 R73, R3, R73, 0x1, P0 ;  /* 0x0000004903497211 */ /* 0x000ff200000f0eff */
.L_x_8089:
[----:B------:R-:W-:Y:S05]  /*5f00*/  BSYNC.RECONVERGENT B2 ;  /* 0x0000000000027941 */ /* 0x000fea0003800200 */
.L_x_8085:
        /* <DEDUP_REMOVED lines=103> */
.L_x_8116:
[----:B------:R-:W-:Y:S05]  /*6580*/  BSYNC.RECONVERGENT B0 ;  /* 0x0000000000007941 */ /* 0x000fea0003800200 */
.L_x_8115:
[----:B------:R-:W-:Y:S11]  /*6590*/  ISETP.GT.AND P0, PT, R80, R65, PT ;  /* 0x000000415000720c */ /* 0x000ff60003f04270 */
[----:B------:R-:W-:Y:S02]  /*65a0*/  @!UPT UIADD3 URZ, UPT, UPT, URZ, URZ, URZ ;  /* 0x000000fffffff290 */ /* 0x000fe4000fffe0ff */
[----:B------:R-:W-:Y:S05]  /*65b0*/  @P0 BRA `(.L_x_8117) ;  /* 0xffffffbc00700947 */ /* 0x000fea000383ffff */
.L_x_8080:
        /* <DEDUP_REMOVED lines=29> */
.L_x_8122:
[----:B------:R3:W-:Y:S02]  /*6790*/  STS.128 [R89+0x2000], RZ ;  /* 0x002000ff59007388 */ /* 0x0007e40000000c00 */
.L_x_8121:
[----:B------:R-:W-:Y:S05]  /*67a0*/  BSYNC.RECONVERGENT B0 ;  /* 0x0000000000007941 */ /* 0x000fea0003800200 */
.L_x_8120:
        /* <DEDUP_REMOVED lines=24> */
.L_x_8124:
[----:B------:R1:W-:Y:S01]  /*6930*/  STS.128 [R89+0x2800], RZ ;  /* 0x002800ff59007388 */ /* 0x0003e20000000c00 */
[----:B------:R-:W-:Y:S05]  /*6940*/  BRA `(.L_x_8123) ;  /* 0x00000038001c7947 */ /* 0x000fea0003800000 */
.L_x_8119:
[----:B------:R-:W2:Y:S01]  /*6950*/  LD.E.64 R4, desc[UR4][R84.64+0xf0] ;  /* 0x0000f00454047980 */ /* 0x000ea2000c101b00 */
[----:B------:R-:W-:-:S03]  /*6960*/  IMAD.MOV.U32 R0, RZ, RZ, RZ ;  /* 0x000000ffff007224 */ /* 0x000fc600078e00ff */
[----:B------:R-:W3:Y:S04]  /*6970*/  LD.E.U8 R2, desc[UR4][R84.64+0x1b3] ;  /* 0x0001b30454027980 */ /* 0x000ee8000c101100 */
[----:B-----5:R1:W5:Y:S04]  /*6980*/  LD.E.64 R34, desc[UR4][R84.64+0x148] ;  /* 0x0001480454227980 */ /* 0x020368000c101b00 */
[----:B------:R1:W5:Y:S01]  /*6990*/  LD.E.64 R32, desc[UR4][R84.64+0x150] ;  /* 0x0001500454207980 */ /* 0x000362000c101b00 */
[----:B--2---:R-:W-:-:S04]  /*69a0*/  ISETP.NE.U32.AND P1, PT, R4, RZ, PT ;  /* 0x000000ff0400720c */ /* 0x004fc80003f25070 */
[----:B------:R-:W-:-:S13]  /*69b0*/  ISETP.NE.AND.EX P1, PT, R5, RZ, PT, P1 ;  /* 0x000000ff0500720c */ /* 0x000fda0003f25310 */
[----:B------:R-:W-:-:S05]  /*69c0*/  @P1 IADD3 R78, P0, PT, R4, R78, RZ ;  /* 0x0000004e044e1210 */ /* 0x000fca0007f1e0ff */
[----:B------:R-:W-:-:S05]  /*69d0*/  @P1 IMAD.X R79, R5, 0x1, R68, P0 ;  /* 0x00000001054f1824 */ /* 0x000fca00000e0644 */
        /* <DEDUP_REMOVED lines=73> */
.L_x_8131:
[----:B------:R-:W-:Y:S05]  /*6e70*/  BSYNC.RECONVERGENT B0 ;  /* 0x0000000000007941 */ /* 0x000fea0003800200 */
.L_x_8130:
[----:B-----5:R-:W-:Y:S01]  /*6e80*/  IMAD.MOV.U32 R6, RZ, RZ, R18 ;  /* 0x000000ffff067224 */ /* 0x020fe200078e0012 */
[----:B------:R-:W-:Y:S01]  /*6e90*/  MOV R4, R16 ;  /* 0x0000001000047202 */ /* 0x000fe20000000f00 */
[----:B------:R-:W-:Y:S01]  /*6ea0*/  IMAD.MOV.U32 R7, RZ, RZ, R19 ;  /* 0x000000ffff077224 */ /* 0x000fe200078e0013 */
[----:B------:R-:W-:Y:S02]  /*6eb0*/  MOV R5, R17 ;  /* 0x0000001100057202 */ /* 0x000fe40000000f00 */
.L_x_8129:
[----:B------:R-:W-:Y:S05]  /*6ec0*/  BSYNC.RECONVERGENT B1 ;  /* 0x0000000000017941 */ /* 0x000fea0003800200 */
.L_x_8128:
        /* <DEDUP_REMOVED lines=47> */
.L_x_8135:
[----:B------:R-:W-:Y:S05]  /*71c0*/  BSYNC.RECONVERGENT B0 ;  /* 0x0000000000007941 */ /* 0x000fea0003800200 */
.L_x_8134:
[----:B-----5:R1:W-:Y:S02]  /*71d0*/  STS.128 [R89+0x1000], R16 ;  /* 0x0010001059007388 */ /* 0x0203e40000000c00 */
.L_x_8133:
[----:B------:R-:W-:Y:S05]  /*71e0*/  BSYNC.RECONVERGENT B1 ;  /* 0x0000000000017941 */ /* 0x000fea0003800200 */
.L_x_8132:
        /* <DEDUP_REMOVED lines=46> */
.L_x_8137:
[----:B------:R-:W-:Y:S05]  /*74d0*/  BSYNC.RECONVERGENT B0 ;  /* 0x0000000000007941 */ /* 0x000fea0003800200 */
.L_x_8136:
[----:B-----5:R1:W-:Y:S02]  /*74e0*/  STS.128 [R89+0x2000], R16 ;  /* 0x0020001059007388 */ /* 0x0203e40000000c00 */
.L_x_8127:
[----:B------:R-:W-:Y:S05]  /*74f0*/  BSYNC.RECONVERGENT B2 ;  /* 0x0000000000027941 */ /* 0x000fea0003800200 */
.L_x_8126:
        /* <DEDUP_REMOVED lines=32> */
[----:B--2---:R-:W-:Y:S02]  /*7700*/  LOP3.LUT R17, R4, 0xffff0000, RZ, 0xc0, !PT ;  /* 0xffff000004117812 */ /* 0x004fe400078ec0ff */
[----:B------:R-:W-:-:S02]  /*7710*/  LOP3.LUT R16, R5, 0xffff0000, RZ, 0xc0, !PT ;  /* 0xffff000005107812 */ /* 0x000fc400078ec0ff */
[----:B------:R-:W-:Y:S01]  /*7720*/  LOP3.LUT R19, R7, 0xffff0000, RZ, 0xc0, !PT ;  /* 0xffff000007137812 */ /* 0x000fe200078ec0ff */
[C---:B------:R-:W-:Y:S01]  /*7730*/  FMUL.FTZ R15, R2.reuse, R17 ;  /* 0x00000011020f7220 */ /* 0x040fe20000410000 */
[-C--:B------:R-:W-:Y:S01]  /*7740*/  FMUL.FTZ R2, R2, R27.reuse ;  /* 0x0000001b02027220 */ /* 0x080fe20000410000 */
[-C--:B------:R-:W-:Y:S02]  /*7750*/  FMUL.FTZ R29, R20, R16.reuse ;  /* 0x00000010141d7220 */ /* 0x080fe40000410000 */
[C---:B------:R-:W-:Y:S01]  /*7760*/  FFMA.FTZ R15, R8.reuse, R27, -R15 ;  /* 0x0000001b080f7223 */ /* 0x040fe2000001080f */
[----:B------:R-:W-:Y:S01]  /*7770*/  FFMA.FTZ R2, R8, R17, R2 ;  /* 0x0000001108027223 */ /* 0x000fe20000010002 */
[-C--:B------:R-:W-:Y:S01]  /*7780*/  FMUL.FTZ R17, R20, R19.reuse ;  /* 0x0000001314117220 */ /* 0x080fe20000410000 */
[----:B------:R-:W-:Y:S01]  /*7790*/  FFMA.FTZ R29, R22, R19, -R29 ;  /* 0x00000013161d7223 */ /* 0x000fe2000001081d */
[----:B------:R-:W-:Y:S01]  /*77a0*/  IMAD.U32 R19, R4, 0x10000, RZ ;  /* 0x0001000004137824 */ /* 0x000fe200078e00ff */
[----:B------:R-:W-:Y:S01]  /*77b0*/  SHF.L.U32 R27, R6, 0x10, RZ ;  /* 0x00000010061b7819 */ /* 0x000fe200000006ff */
[----:B------:R-:W-:Y:S01]  /*77c0*/  IMAD.U32 R5, R5, 0x10000, RZ ;  /* 0x0001000005057824 */ /* 0x000fe200078e00ff */
[----:B------:R-:W-:Y:S01]  /*77d0*/  SHF.L.U32 R7, R7, 0x10, RZ ;  /* 0x0000001007077819 */ /* 0x000fe200000006ff */
[----:B------:R-:W-:Y:S01]  /*77e0*/  FFMA.FTZ R16, R22, R16, R17 ;  /* 0x0000001016107223 */ /* 0x000fe20000010011 */
[C---:B------:R-:W-:Y:S01]  /*77f0*/  FMUL.FTZ R17, R28.reuse, R19 ;  /* 0x000000131c117220 */ /* 0x040fe20000410000 */
[----:B------:R-:W-:Y:S01]  /*7800*/  FMUL.FTZ R28, R28, R27 ;  /* 0x0000001b1c1c7220 */ /* 0x000fe20000410000 */
[C---:B------:R-:W-:Y:S01]  /*7810*/  FMUL.FTZ R31, R18.reuse, R5 ;  /* 0x00000005121f7220 */ /* 0x040fe20000410000 */
[----:B------:R-:W-:Y:S01]  /*7820*/  FMUL.FTZ R18, R18, R7 ;  /* 0x0000000712127220 */ /* 0x000fe20000410000 */
        /* <DEDUP_REMOVED lines=9> */
.L_x_8141:
[----:B------:R-:W-:Y:S05]  /*78c0*/  BSYNC.RECONVERGENT B0 ;  /* 0x0000000000007941 */ /* 0x000fea0003800200 */
.L_x_8140:
[----:B-----5:R1:W-:Y:S02]  /*78d0*/  STS.128 [R89+0x800], R16 ;  /* 0x0008001059007388 */ /* 0x0203e40000000c00 */
.L_x_8139:
[----:B------:R-:W-:Y:S05]  /*78e0*/  BSYNC.RECONVERGENT B1 ;  /* 0x0000000000017941 */ /* 0x000fea0003800200 */
.L_x_8138:
        /* <DEDUP_REMOVED lines=26> */
[----:B---3--:R-:W-:Y:S02]  /*7a90*/  LOP3.LUT R17, R4, 0xffff0000, RZ, 0xc0, !PT ;  /* 0xffff000004117812 */ /* 0x008fe400078ec0ff */
[C---:B------:R-:W-:Y:S01]  /*7aa0*/  LOP3.LUT R16, R5.reuse, 0xffff0000, RZ, 0xc0, !PT ;  /* 0xffff000005107812 */ /* 0x040fe200078ec0ff */
[----:B------:R-:W-:Y:S01]  /*7ab0*/  IMAD.U32 R5, R5, 0x10000, RZ ;  /* 0x0001000005057824 */ /* 0x000fe200078e00ff */
[----:B--2---:R-:W-:Y:S01]  /*7ac0*/  LOP3.LUT R27, R6, 0xffff0000, RZ, 0xc0, !PT ;  /* 0xffff0000061b7812 */ /* 0x004fe200078ec0ff */
[----:B------:R-:W-:Y:S01]  /*7ad0*/  FMUL.FTZ R15, R2, R17 ;  /* 0x00000011020f7220 */ /* 0x000fe20000410000 */
[C---:B------:R-:W-:Y:S01]  /*7ae0*/  LOP3.LUT R19, R7.reuse, 0xffff0000, RZ, 0xc0, !PT ;  /* 0xffff000007137812 */ /* 0x040fe200078ec0ff */
[----:B------:R-:W-:Y:S01]  /*7af0*/  FMUL.FTZ R29, R20, R16 ;  /* 0x00000010141d7220 */ /* 0x000fe20000410000 */
[----:B------:R-:W-:Y:S01]  /*7b00*/  SHF.L.U32 R7, R7, 0x10, RZ ;  /* 0x0000001007077819 */ /* 0x000fe200000006ff */
[-C--:B------:R-:W-:Y:S01]  /*7b10*/  FMUL.FTZ R2, R2, R27.reuse ;  /* 0x0000001b02027220 */ /* 0x080fe20000410000 */
[----:B------:R-:W-:Y:S01]  /*7b20*/  FFMA.FTZ R15, R8, R27, -R15 ;  /* 0x0000001b080f7223 */ /* 0x000fe2000001080f */
[----:B------:R-:W-:Y:S01]  /*7b30*/  FFMA.FTZ R29, R22, R19, -R29 ;  /* 0x00000013161d7223 */ /* 0x000fe2000001081d */
[----:B------:R-:W-:Y:S01]  /*7b40*/  SHF.L.U32 R27, R6, 0x10, RZ ;  /* 0x00000010061b7819 */ /* 0x000fe200000006ff */
[----:B------:R-:W-:Y:S01]  /*7b50*/  FFMA.FTZ R2, R8, R17, R2 ;  /* 0x0000001108027223 */ /* 0x000fe20000010002 */
[----:B------:R-:W-:Y:S01]  /*7b60*/  FMUL.FTZ R17, R20, R19 ;  /* 0x0000001314117220 */ /* 0x000fe20000410000 */
[----:B------:R-:W-:-:S02]  /*7b70*/  IMAD.U32 R19, R4, 0x10000, RZ ;  /* 0x0001000004137824 */ /* 0x000fc400078e00ff */
[C---:B------:R-:W-:Y:S01]  /*7b80*/  FMUL.FTZ R31, R18.reuse, R5 ;  /* 0x00000005121f7220 */ /* 0x040fe20000410000 */
[----:B------:R-:W-:Y:S01]  /*7b90*/  FMUL.FTZ R18, R18, R7 ;  /* 0x0000000712127220 */ /* 0x000fe20000410000 */
[----:B------:R-:W-:Y:S01]  /*7ba0*/  FFMA.FTZ R16, R22, R16, R17 ;  /* 0x0000001016107223 */ /* 0x000fe20000010011 */
[C---:B------:R-:W-:Y:S01]  /*7bb0*/  FMUL.FTZ R17, R28.reuse, R19 ;  /* 0x000000131c117220 */ /* 0x040fe20000410000 */
[----:B------:R-:W-:Y:S01]  /*7bc0*/  FMUL.FTZ R28, R28, R27 ;  /* 0x0000001b1c1c7220 */ /* 0x000fe20000410000 */
[C---:B------:R-:W-:Y:S01]  /*7bd0*/  FFMA.FTZ R31, R26.reuse, R7, -R31 ;  /* 0x000000071a1f7223 */ /* 0x040fe2000001081f */
[----:B------:R-:W-:Y:S01]  /*7be0*/  FFMA.FTZ R18, R26, R5, R18 ;  /* 0x000000051a127223 */ /* 0x000fe20000010012 */
[C---:B------:R-:W-:Y:S01]  /*7bf0*/  FFMA.FTZ R17, R14.reuse, R27, -R17 ;  /* 0x0000001b0e117223 */ /* 0x040fe20000010811 */
[----:B------:R-:W-:Y:S01]  /*7c00*/  FFMA.FTZ R28, R14, R19, R28 ;  /* 0x000000130e1c7223 */ /* 0x000fe2000001001c */
[----:B------:R-:W-:Y:S02]  /*7c10*/  F2FP.BF16.F32.PACK_AB R2, R2, R15 ;  /* 0x0000000f0202723e */ /* 0x000fe400000010ff */
[----:B------:R-:W-:-:S02]  /*7c20*/  F2FP.BF16.F32.PACK_AB R19, R16, R29 ;  /* 0x0000001d1013723e */ /* 0x000fc400000010ff */
[----:B------:R-:W-:Y:S02]  /*7c30*/  F2FP.BF16.F32.PACK_AB R16, R28, R17 ;  /* 0x000000111c10723e */ /* 0x000fe400000010ff */
[----:B------:R-:W-:Y:S02]  /*7c40*/  F2FP.BF16.F32.PACK_AB R18, R18, R31 ;  /* 0x0000001f1212723e */ /* 0x000fe400000010ff */
[----:B------:R-:W-:Y:S02]  /*7c50*/  MOV R17, R2 ;  /* 0x0000000200117202 */ /* 0x000fe40000000f00 */
.L_x_8145:
[----:B------:R-:W-:Y:S05]  /*7c60*/  BSYNC.RECONVERGENT B0 ;  /* 0x0000000000007941 */ /* 0x000fea0003800200 */
.L_x_8144:
[----:B-----5:R1:W-:Y:S02]  /*7c70*/  STS.128 [R89+0x1800], R16 ;  /* 0x0018001059007388 */ /* 0x0203e40000000c00 */
.L_x_8143:
[----:B------:R-:W-:Y:S05]  /*7c80*/  BSYNC.RECONVERGENT B1 ;  /* 0x0000000000017941 */ /* 0x000fea0003800200 */
.L_x_8142:
        /* <DEDUP_REMOVED lines=53> */
.L_x_8147:
[----:B------:R-:W-:Y:S05]  /*7fe0*/  BSYNC.RECONVERGENT B0 ;  /* 0x0000000000007941 */ /* 0x000fea0003800200 */
.L_x_8146:
[----:B-----5:R1:W-:Y:S01]  /*7ff0*/  STS.128 [R89+0x2800], R16 ;  /* 0x0028001059007388 */ /* 0x0203e20000000c00 */
[----:B------:R-:W-:Y:S05]  /*8000*/  BRA `(.L_x_8123) ;  /* 0x00000020006c7947 */ /* 0x000fea0003800000 */
.L_x_8125:
        /* <DEDUP_REMOVED lines=94> */
.L_x_8152:
[----:B------:R-:W-:Y:S05]  /*85f0*/  BSYNC.RECONVERGENT B0 ;  /* 0x0000000000007941 */ /* 0x000fea0003800200 */
.L_x_8151:
[----:B------:R-:W-:Y:S05]  /*8600*/  BSYNC.RECONVERGENT B1 ;  /* 0x0000000000017941 */ /* 0x000fea0003800200 */
.L_x_8150:
        /* <DEDUP_REMOVED lines=85> */
.L_x_8156:
[----:B------:R-:W-:Y:S05]  /*8b60*/  BSYNC.RECONVERGENT B0 ;  /* 0x0000000000007941 */ /* 0x000fea0003800200 */
.L_x_8155:
[----:B-----5:R1:W-:Y:S02]  /*8b70*/  STS.128 [R89+0x1000], R24 ;  /* 0x0010001859007388 */ /* 0x0203e40000000c00 */
.L_x_8154:
[----:B------:R-:W-:Y:S05]  /*8b80*/  BSYNC.RECONVERGENT B1 ;  /* 0x0000000000017941 */ /* 0x000fea0003800200 */
.L_x_8153:
        /* <DEDUP_REMOVED lines=83> */
.L_x_8158:
[----:B------:R-:W-:Y:S05]  /*90c0*/  BSYNC.RECONVERGENT B0 ;  /* 0x0000000000007941 */ /* 0x000fea0003800200 */
.L_x_8157:
[----:B-----5:R1:W-:Y:S02]  /*90d0*/  STS.128 [R89+0x2000], R24 ;  /* 0x0020001859007388 */ /* 0x0203e40000000c00 */
.L_x_8149:
[----:B------:R-:W-:Y:S05]  /*90e0*/  BSYNC.RECONVERGENT B2 ;  /* 0x0000000000027941 */ /* 0x000fea0003800200 */
.L_x_8148:
        /* <DEDUP_REMOVED lines=90> */
.L_x_8162:
[----:B------:R-:W-:Y:S05]  /*9690*/  BSYNC.RECONVERGENT B0 ;  /* 0x0000000000007941 */ /* 0x000fea0003800200 */
.L_x_8161:
[----:B-----5:R1:W-:Y:S02]  /*96a0*/  STS.128 [R89+0x800], R24 ;  /* 0x0008001859007388 */ /* 0x0203e40000000c00 */
.L_x_8160:
[----:B------:R-:W-:Y:S05]  /*96b0*/  BSYNC.RECONVERGENT B1 ;  /* 0x0000000000017941 */ /* 0x000fea0003800200 */
.L_x_8159:
        /* <DEDUP_REMOVED lines=85> */
.L_x_8166:
[----:B------:R-:W-:Y:S05]  /*9c10*/  BSYNC.RECONVERGENT B0 ;  /* 0x0000000000007941 */ /* 0x000fea0003800200 */
.L_x_8165:
[----:B-----5:R1:W-:Y:S02]  /*9c20*/  STS.128 [R89+0x1800], R24 ;  /* 0x0018001859007388 */ /* 0x0203e40000000c00 */
.L_x_8164:
[----:B------:R-:W-:Y:S05]  /*9c30*/  BSYNC.RECONVERGENT B1 ;  /* 0x0000000000017941 */ /* 0x000fea0003800200 */
.L_x_8163:
        /* <DEDUP_REMOVED lines=86> */
.L_x_8168:
[----:B------:R-:W-:Y:S05]  /*a1a0*/  BSYNC.RECONVERGENT B0 ;  /* 0x0000000000007941 */ /* 0x000fea0003800200 */
.L_x_8167:
[----:B-----5:R1:W-:Y:S02]  /*a1b0*/  STS.128 [R89+0x2800], R4 ;  /* 0x0028000459007388 */ /* 0x0203e40000000c00 */
.L_x_8123:
[----:B------:R-:W-:Y:S05]  /*a1c0*/  BSYNC.RECONVERGENT B3 ;  /* 0x0000000000037941 */ /* 0x000fea0003800200 */
.L_x_8118:
[----:B-1--4-:R-:W-:Y:S01]  /*a1d0*/  IADD3 R3, PT, PT, R61, -R55, RZ ;  /* 0x800000373d037210 */ /* 0x012fe20007ffe0ff */
        /* <DEDUP_REMOVED lines=24> */
.L_x_8171:
[----:B------:R4:W-:Y:S02]  /*a360*/  STS.128 [R89+0x5000], RZ ;  /* 0x005000ff59007388 */ /* 0x0009e40000000c00 */
.L_x_8170:
[----:B------:R-:W-:Y:S05]  /*a370*/  BSYNC.RECONVERGENT B0 ;  /* 0x0000000000007941 */ /* 0x000fea0003800200 */
.L_x_8169:
[----:B------:R-:W-:Y:S01]  /*a380*/  ISETP.GE.AND P0, PT, R30, R3, PT ;  /* 0x000000031e00720c */ /* 0x000fe20003f06270 */
[----:B------:R-:W-:-:S12]  /*a390*/  BSSY.RECONVERGENT B0, `(.L_x_8172) ;  /* 0x0000016000007945 */ /* 0x000fd80003800200 */
[----:B------:R-:W-:Y:S05]  /*a3a0*/  @P0 BRA `(.L_x_8173) ;  /* 0x0000000000500947 */ /* 0x000fea0003800000 */
[-C--:B------:R-:W-:Y:S02]  /*a3b0*/  ISETP.GE.AND P2, PT, R12, R149.reuse, PT ;  /* 0x000000950c00720c */ /* 0x080fe40003f46270 */
[-C--:B------:R-:W-:Y:S02]  /*a3c0*/  ISETP.GE.AND P1, PT, R10, R149.reuse, PT ;  /* 0x000000950a00720c */ /* 0x080fe40003f26270 */
[----:B-1-3--:R-:W-:Y:S02]  /*a3d0*/  LEA R4, P3, R137, R140, 0x1 ;  /* 0x0000008c89047211 */ /* 0x00afe400078608ff */
        /* <DEDUP_REMOVED lines=17> */
.L_x_8173:
[----:B------:R-:W-:Y:S05]  /*a4f0*/  BSYNC.RECONVERGENT B0 ;  /* 0x0000000000007941 */ /* 0x000fea0003800200 */
.L_x_8172:
[----:B------:R-:W0:Y:S01]  /*a500*/  LDGDEPBAR ;  /* 0x00000000000079af */ /* 0x000e220000000000 */
[----:B------:R-:W-:Y:S03]  /*a510*/  BSSY.RECONVERGENT B0, `(.L_x_8174) ;  /* 0x0000020000007945 */ /* 0x000fe60003800200 */
[----:B------:R1:W5:Y:S04]  /*a520*/  LD.E R63, desc[UR4][R84.64+0x184] ;  /* 0x00018404543f7980 */ /* 0x000368000c101900 */
[----:B------:R1:W5:Y:S01]  /*a530*/  LD.E R53, desc[UR4][R84.64+0x188] ;  /* 0x0001880454357980 */ /* 0x000362000c101900 */
        /* <DEDUP_REMOVED lines=24> */
.L_x_8176:
[----:B------:R3:W-:Y:S01]  /*a6c0*/  STS.128 [R89+0x8000], RZ ;  /* 0x008000ff59007388 */ /* 0x0007e20000000c00 */
[----:B------:R-:W-:Y:S05]  /*a6d0*/  BRA `(.L_x_8177) ;  /* 0x00000000000c7947 */ /* 0x000fea0003800000 */
.L_x_8175:
[----:B------:R1:W-:Y:S04]  /*a6e0*/  STS.128 [R89+0x6000], RZ ;  /* 0x006000ff59007388 */ /* 0x0003e80000000c00 */
[----:B------:R1:W-:Y:S04]  /*a6f0*/  STS.128 [R89+0x7000], RZ ;  /* 0x007000ff59007388 */ /* 0x0003e80000000c00 */
[----:B------:R1:W-:Y:S02]  /*a700*/  STS.128 [R89+0x8000], RZ ;  /* 0x008000ff59007388 */ /* 0x0003e40000000c00 */
.L_x_8177:
[----:B------:R-:W-:Y:S05]  /*a710*/  BSYNC.RECONVERGENT B0 ;  /* 0x0000000000007941 */ /* 0x000fea0003800200 */
.L_x_8174:
        /* <DEDUP_REMOVED lines=27> */
.L_x_8180:
[----:B------:R1:W-:Y:S02]  /*a8d0*/  STS.128 [R89+0x8800], RZ ;  /* 0x008800ff59007388 */ /* 0x0003e40000000c00 */
.L_x_8179:
[----:B------:R-:W-:Y:S05]  /*a8e0*/  BSYNC.RECONVERGENT B0 ;  /* 0x0000000000007941 */ /* 0x000fea0003800200 */
.L_x_8178:
[----:B-1----:R-:W2:Y:S01]  /*a8f0*/  LD.E R3, desc[UR4][R84.64+0x18c] ;  /* 0x00018c0454037980 */ /* 0x002ea2000c101900 */
[C---:B------:R-:W-:Y:S01]  /*a900*/  IMAD.SHL.U32 R14, R60.reuse, 0x20, RZ ;  /* 0x000000203c0e7824 */ /* 0x040fe200078e00ff */
[----:B------:R-:W-:Y:S01]  /*a910*/  SHF.R.U32.HI R132, RZ, 0x1, R60 ;  /* 0x00000001ff847819 */ /* 0x000fe2000001163c */
[----:B---3--:R-:W-:Y:S01]  /*a920*/  IMAD.SHL.U32 R7, R60, 0x10, RZ ;  /* 0x000000103c077824 */ /* 0x008fe200078e00ff */
[----:B-----5:R-:W-:Y:S01]  /*a930*/  IADD3 R53, PT, PT, R53, R61, -R148 ;  /* 0x0000003d35357210 */ /* 0x020fe20007ffe894 */
[----:B------:R-:W-:Y:S01]  /*a940*/  IMAD.MOV.U32 R8, RZ, RZ, 0x20 ;  /* 0x00000020ff087424 */ /* 0x000fe200078e00ff */
[----:B------:R-:W-:Y:S01]  /*a950*/  LOP3.LUT R15, R132, 0x8, RZ, 0xc0, !PT ;  /* 0x00000008840f7812 */ /* 0x000fe200078ec0ff */
[----:B------:R-:W0:Y:S01]  /*a960*/  LDGDEPBAR ;  /* 0x00000000000079af */ /* 0x000e220000000000 */
[----:B------:R-:W-:Y:S01]  /*a970*/  LOP3.LUT R5, R14, 0xc0, RZ, 0xc0, !PT ;  /* 0x000000c00e057812 */ /* 0x000fe200078ec0ff */
[----:B------:R-:W-:Y:S01]  /*a980*/  BSSY.RECONVERGENT B1, `(.L_x_8181) ;  /* 0x00001b1000017945 */ /* 0x000fe20003800200 */
[----:B------:R-:W-:-:S02]  /*a990*/  LOP3.LUT R133, R7, 0x3e00, RZ, 0xc0, !PT ;  /* 0x00003e0007857812 */ /* 0x000fc400078ec0ff */
[----:B------:R-:W-:Y:S02]  /*a9a0*/  LOP3.LUT R15, R15, 0xc0, R14, 0xf8, !PT ;  /* 0x000000c00f0f7812 */ /* 0x000fe400078ef80e */
[----:B------:R-:W-:Y:S02]  /*a9b0*/  LOP3.LUT R5, R5, 0x8, R60, 0xf8, !PT ;  /* 0x0000000805057812 */ /* 0x000fe400078ef83c */
[----:B------:R-:W-:Y:S02]  /*a9c0*/  LOP3.LUT R11, R133, 0x20, R14, 0xf8, !PT ;  /* 0x00000020850b7812 */ /* 0x000fe400078ef80e */
[----:B------:R-:W-:Y:S02]  /*a9d0*/  LOP3.LUT R7, R7, 0x100, RZ, 0xc0, !PT ;  /* 0x0000010007077812 */ /* 0x000fe400078ec0ff */
[--C-:B------:R-:W-:Y:S02]  /*a9e0*/  LOP3.LUT R0, R15, 0x18, R62.reuse, 0x78, !PT ;  /* 0x000000180f007812 */ /* 0x100fe400078e783e */
[----:B------:R-:W-:-:S02]  /*a9f0*/  LOP3.LUT R5, R5, 0x18, R62, 0x78, !PT ;  /* 0x0000001805057812 */ /* 0x000fc400078e783e */
[--C-:B------:R-:W-:Y:S02]  /*aa00*/  LOP3.LUT R11, R11, 0x100, R14.reuse, 0xf8, !PT ;  /* 0x000001000b0b7812 */ /* 0x100fe400078ef80e */
[----:B------:R-:W-:Y:S02]  /*aa10*/  LOP3.LUT R2, R7, 0x20, R14, 0xf8, !PT ;  /* 0x0000002007027812 */ /* 0x000fe400078ef80e */
[----:B------:R-:W-:Y:S02]  /*aa20*/  LOP3.LUT R11, R11, R0, RZ, 0xfc, !PT ;  /* 0x000000000b0b7212 */ /* 0x000fe400078efcff */
[----:B------:R-:W-:Y:S02]  /*aa30*/  LOP3.LUT R5, R2, R5, RZ, 0xfc, !PT ;  /* 0x0000000502057212 */ /* 0x000fe400078efcff */
[----:B------:R-:W-:Y:S01]  /*aa40*/  IADD3 R63, PT, PT, R61, -R148, -R63 ;  /* 0x800000943d3f7210 */ /* 0x000fe20007ffe83f */
[--C-:B------:R-:W-:Y:S01]  /*aa50*/  IMAD R2, R11, 0x2, R54.reuse ;  /* 0x000000020b027824 */ /* 0x100fe200078e0236 */
[----:B------:R-:W-:Y:S01]  /*aa60*/  LOP3.LUT P0, R11, R60, 0x4, RZ, 0xc0, !PT ;  /* 0x000000043c0b7812 */ /* 0x000fe2000780c0ff */
[----:B------:R-:W-:-:S02]  /*aa70*/  IMAD R62, R5, 0x2, R54 ;  /* 0x00000002053e7824 */ /* 0x000fc400078e0236 */
[----:B------:R-:W-:Y:S01]  /*aa80*/  IMAD.SHL.U32 R60, R60, 0x2, RZ ;  /* 0x000000023c3c7824 */ /* 0x000fe200078e00ff */
[----:B------:R-:W-:Y:S01]  /*aa90*/  LDSM.16.M88.4 R72, [R2] ;  /* 0x000000000248783b */ /* 0x000fe20000000200 */
[----:B------:R-:W-:-:S03]  /*aaa0*/  SEL R15, R8, 0xffffffe0, !P0 ;  /* 0xffffffe0080f7807 */ /* 0x000fc60004000000 */
[----:B------:R-:W1:Y:S01]  /*aab0*/  LDSM.16.M88.4 R48, [R62+0x3000] ;  /* 0x003000003e30783b */ /* 0x000e620000000200 */
[----:B------:R-:W-:Y:S01]  /*aac0*/  LOP3.LUT R60, R60, 0x6, RZ, 0xc0, !PT ;  /* 0x000000063c3c7812 */ /* 0x000fe200078ec0ff */
[--C-:B------:R-:W-:Y:S02]  /*aad0*/  IMAD.IADD R86, R2, 0x1, R15.reuse ;  /* 0x0000000102567824 */ /* 0x100fe400078e020f */
[----:B------:R-:W-:Y:S01]  /*aae0*/  IMAD.IADD R52, R62, 0x1, R15 ;  /* 0x000000013e347824 */ /* 0x000fe200078e020f */
[----:B------:R-:W3:Y:S04]  /*aaf0*/  LDSM.16.M88.4 R40, [R62+0x3400] ;  /* 0x003400003e28783b */ /* 0x000ee80000000200 */
[----:B------:R-:W4:Y:S04]  /*ab00*/  LDSM.16.M88.4 R32, [R62+0x3800] ;  /* 0x003800003e20783b */ /* 0x000f280000000200 */
        /* <DEDUP_REMOVED lines=10> */
[C---:B------:R-:W-:Y:S03]  /*abb0*/  HMMA.16816.F32.BF16 R48, R72.reuse, R50, RZ ;  /* 0x000000324830723c */ /* 0x040fe600000418ff */
[----:B------:R-:W-:Y:S05]  /*abc0*/  LDSM.16.M88.4 R80, [R62+0x4c00] ;  /* 0x004c00003e50783b */ /* 0x000fea0000000200 */
[C---:B---3--:R-:W-:Y:S08]  /*abd0*/  HMMA.16816.F32.BF16 R44, R72.reuse, R40, RZ ;  /* 0x00000028482c723c */ /* 0x048ff000000418ff */
[C---:B----4-:R-:W-:Y:S08]  /*abe0*/  HMMA.16816.F32.BF16 R36, R72.reuse, R32, RZ ;  /* 0x000000204824723c */ /* 0x050ff000000418ff */
[C---:B------:R-:W-:Y:S08]  /*abf0*/  HMMA.16816.F32.BF16 R40, R72.reuse, R42, RZ ;  /* 0x0000002a4828723c */ /* 0x040ff000000418ff */
[C---:B------:R-:W-:Y:S08]  /*ac00*/  HMMA.16816.F32.BF16 R32, R72.reuse, R34, RZ ;  /* 0x000000224820723c */ /* 0x040ff000000418ff */
[----:B------:R-:W-:Y:S08]  /*ac10*/  HMMA.16816.F32.BF16 R76, R72, R20, RZ ;  /* 0x00000014484c723c */ /* 0x000ff000000418ff */
[C---:B------:R-:W-:Y:S08]  /*ac20*/  HMMA.16816.F32.BF16 R24, R28.reuse, R16, R24 ;  /* 0x000000101c18723c */ /* 0x040ff00000041818 */
[----:B------:R-:W-:Y:S01]  /*ac30*/  HMMA.16816.F32.BF16 R48, R28, R18, R48 ;  /* 0x000000121c30723c */ /* 0x000fe20000041830 */
[----:B------:R-:W1:Y:S07]  /*ac40*/  LDSM.16.M88.4 R16, [R62+0x4400] ;  /* 0x004400003e10783b */ /* 0x000e6e0000000200 */
[----:B------:R-:W-:Y:S01]  /*ac50*/  HMMA.16816.F32.BF16 R72, R72, R22, RZ ;  /* 0x000000164848723c */ /* 0x000fe200000418ff */
        /* <DEDUP_REMOVED lines=16> */
[----:B------:R-:W-:Y:S07]  /*ad60*/  LDSM.16.M88.4 R20, [R52+0x5000] ;  /* 0x005000003414783b */ /* 0x000fee0000000200 */
[----:B----4-:R-:W-:Y:S08]  /*ad70*/  HMMA.16816.F32.BF16 R36, R92, R4, R36 ;  /* 0x000000045c24723c */ /* 0x010ff00000041824 */
[C---:B------:R-:W-:Y:S08]  /*ad80*/  HMMA.16816.F32.BF16 R24, R68.reuse, R100, R24 ;  /* 0x000000644418723c */ /* 0x040ff00000041818 */
[----:B------:R-:W-:Y:S08]  /*ad90*/  HMMA.16816.F32.BF16 R48, R68, R102, R48 ;  /* 0x000000664430723c */ /* 0x000ff00000041830 */
[----:B------:R-:W-:Y:S01]  /*ada0*/  HMMA.16816.F32.BF16 R32, R92, R6, R32 ;  /* 0x000000065c20723c */ /* 0x000fe20000041820 */
[----:B------:R-:W3:Y:S07]  /*adb0*/  LDSM.16.M88.4 R4, [R86+0x2000] ;  /* 0x002000005604783b */ /* 0x000eee0000000200 */
[C---:B-1----:R-:W-:Y:S08]  /*adc0*/  HMMA.16816.F32.BF16 R24, R16.reuse, R28, R24 ;  /* 0x0000001c1018723c */ /* 0x042ff00000041818 */
[----:B------:R-:W-:Y:S01]  /*add0*/  HMMA.16816.F32.BF16 R48, R16, R30, R48 ;  /* 0x0000001e1030723c */ /* 0x000fe20000041830 */
[----:B------:R-:W1:Y:S07]  /*ade0*/  LDSM.16.M88.4 R28, [R62+0x5400] ;  /* 0x005400003e1c783b */ /* 0x000e6e0000000200 */
[C---:B------:R-:W-:Y:S08]  /*adf0*/  HMMA.16816.F32.BF16 R76, R92.reuse, R80, R76 ;  /* 0x000000505c4c723c */ /* 0x040ff0000004184c */
[----:B------:R-:W-:Y:S01]  /*ae00*/  HMMA.16816.F32.BF16 R72, R92, R82, R72 ;  /* 0x000000525c48723c */ /* 0x000fe20000041848 */
[----:B------:R-:W4:Y:S07]  /*ae10*/  LDSM.16.M88.4 R80, [R52+0x4c00] ;  /* 0x004c00003450783b */ /* 0x000f2e0000000200 */
[C---:B------:R-:W-:Y:S08]  /*ae20*/  HMMA.16816.F32.BF16 R44, R68.reuse, R64, R44 ;  /* 0x00000040442c723c */ /* 0x040ff0000004182c */
[----:B------:R-:W-:Y:S08]  /*ae30*/  HMMA.16816.F32.BF16 R40, R68, R66, R40 ;  /* 0x000000424428723c */ /* 0x000ff00000041828 */
[C---:B---3--:R-:W-:Y:S08]  /*ae40*/  HMMA.16816.F32.BF16 R24, R4.reuse, R20, R24 ;  /* 0x000000140418723c */ /* 0x048ff00000041818 */
[----:B------:R-:W-:Y:S01]  /*ae50*/  HMMA.16816.F32.BF16 R48, R4, R22, R48 ;  /* 0x000000160430723c */ /* 0x000fe20000041830 */
[----:B------:R-:W3:Y:S07]  /*ae60*/  LDSM.16.M88.4 R20, [R52+0x5400] ;  /* 0x005400003414783b */ /* 0x000eee0000000200 */
[----:B------:R-:W-:Y:S03]  /*ae70*/  HMMA.16816.F32.BF16 R36, R68, R56, R36 ;  /* 0x000000384424723c */ /* 0x000fe60000041824 */
[-C--:B--2---:R-:W-:Y:S01]  /*ae80*/  FMUL.FTZ R24, R24, R3.reuse ;  /* 0x0000000318187220 */ /* 0x084fe20000410000 */
[-C--:B------:R-:W-:Y:S01]  /*ae90*/  FMUL.FTZ R25, R25, R3.reuse ;  /* 0x0000000319197220 */ /* 0x080fe20000410000 */
[-C--:B------:R-:W-:Y:S01]  /*aea0*/  FMUL.FTZ R26, R26, R3.reuse ;  /* 0x000000031a1a7220 */ /* 0x080fe20000410000 */
[----:B------:R-:W-:-:S02]  /*aeb0*/  FMUL.FTZ R27, R27, R3 ;  /* 0x000000031b1b7220 */ /* 0x000fc40000410000 */
[----:B------:R-:W-:Y:S01]  /*aec0*/  HMMA.16816.F32.BF16 R32, R68, R58, R32 ;  /* 0x0000003a4420723c */ /* 0x000fe20000041820 */
[----:B------:R-:W2:Y:S01]  /*aed0*/  LDSM.16.M88.4 R56, [R62+0x5800] ;  /* 0x005800003e38783b */ /* 0x000ea20000000200 */
[----:B------:R-:W2:Y:S01]  /*aee0*/  MUFU.TANH R24, R24 ;  /* 0x0000001800187308 */ /* 0x000ea20000002400 */
[-C--:B------:R-:W-:Y:S01]  /*aef0*/  FMUL.FTZ R48, R48, R3.reuse ;  /* 0x0000000330307220 */ /* 0x080fe20000410000 */
[-C--:B------:R-:W-:Y:S01]  /*af00*/  FMUL.FTZ R49, R49, R3.reuse ;  /* 0x0000000331317220 */ /* 0x080fe20000410000 */
[-C--:B------:R-:W-:Y:S01]  /*af10*/  FMUL.FTZ R50, R50, R3.reuse ;  /* 0x0000000332327220 */ /* 0x080fe20000410000 */
[-C--:B------:R-:W-:Y:S02]  /*af20*/  FMUL.FTZ R51, R51, R3.reuse ;  /* 0x0000000333337220 */ /* 0x080fe40000410000 */
[C---:B-1----:R-:W-:Y:S02]  /*af30*/  HMMA.16816.F32.BF16 R44, R16.reuse, R28, R44 ;  /* 0x0000001c102c723c */ /* 0x042fe4000004182c */
[----:B------:R-:W1:Y:S06]  /*af40*/  MUFU.TANH R25, R25 ;  /* 0x0000001900197308 */ /* 0x000e6c0000002400 */
[----:B------:R-:W-:Y:S01]  /*af50*/  HMMA.16816.F32.BF16 R40, R16, R30, R40 ;  /* 0x0000001e1028723c */ /* 0x000fe20000041828 */
[----:B------:R-:W1:Y:S01]  /*af60*/  LDSM.16.M88.4 R28, [R62+0x5c00] ;  /* 0x005c00003e1c783b */ /* 0x000e620000000200 */
[----:B------:R-:W1:Y:S06]  /*af70*/  MUFU.TANH R26, R26 ;  /* 0x0000001a001a7308 */ /* 0x000e6c0000002400 */
[C---:B----4-:R-:W-:Y:S02]  /*af80*/  HMMA.16816.F32.BF16 R76, R68.reuse, R80, R76 ;  /* 0x00000050444c723c */ /* 0x050fe4000004184c */
[----:B------:R-:W4:Y:S06]  /*af90*/  MUFU.TANH R27, R27 ;  /* 0x0000001b001b7308 */ /* 0x000f2c0000002400 */
[----:B------:R-:W-:Y:S02]  /*afa0*/  HMMA.16816.F32.BF16 R72, R68, R82, R72 ;  /* 0x000000524448723c */ /* 0x000fe40000041848 */
[----:B------:R-:W4:Y:S06]  /*afb0*/  MUFU.TANH R48, R48 ;  /* 0x0000003000307308 */ /* 0x000f2c0000002400 */
[C---:B---3--:R-:W-:Y:S02]  /*afc0*/  HMMA.16816.F32.BF16 R44, R4.reuse, R20, R44 ;  /* 0x00000014042c723c */ /* 0x048fe4000004182c */
[----:B------:R-:W3:Y:S06]  /*afd0*/  MUFU.TANH R49, R49 ;  /* 0x0000003100317308 */ /* 0x000eec0000002400 */
[----:B------:R-:W-:Y:S01]  /*afe0*/  HMMA.16816.F32.BF16 R40, R4, R22, R40 ;  /* 0x000000160428723c */ /* 0x000fe20000041828 */
[----:B------:R-:W4:Y:S01]  /*aff0*/  LDSM.16.M88.4 R20, [R52+0x5800] ;  /* 0x005800003414783b */ /* 0x000f220000000200 */
[----:B------:R-:W3:Y:S06]  /*b000*/  MUFU.TANH R50, R50 ;  /* 0x0000003200327308 */ /* 0x000eec0000002400 */
[----:B--2---:R-:W-:Y:S01]  /*b010*/  HMMA.16816.F32.BF16 R36, R16, R56, R36 ;  /* 0x000000381024723c */ /* 0x004fe20000041824 */
[----:B------:R-:W-:Y:S01]  /*b020*/  LOP3.LUT R57, R132, 0x1f0, RZ, 0xc0, !PT ;  /* 0x000001f084397812 */ /* 0x000fe200078ec0ff */
[----:B------:R-:W2:Y:S01]  /*b030*/  MUFU.TANH R51, R51 ;  /* 0x0000003300337308 */ /* 0x000ea20000002400 */
[-C--:B------:R-:W-:Y:S01]  /*b040*/  FMUL.FTZ R44, R44, R3.reuse ;  /* 0x000000032c2c7220 */ /* 0x080fe20000410000 */
[----:B------:R-:W-:Y:S01]  /*b050*/  FMUL.FTZ R46, R46, R3 ;  /* 0x000000032e2e7220 */ /* 0x000fe20000410000 */
[----:B------:R-:W-:-:S03]  /*b060*/  LOP3.LUT R96, R57, 0x7, R96, 0xf8, !PT ;  /* 0x0000000739607812 */ /* 0x000fc600078ef860 */
[C---:B------:R-:W-:Y:S02]  /*b070*/  HMMA.16816.F32.BF16 R32, R16.reuse, R58, R32 ;  /* 0x0000003a1020723c */ /* 0x040fe40000041820 */
[----:B------:R-:W-:Y:S02]  /*b080*/  IMAD R96, R147, 0x40, R96 ;  /* 0x0000004093607824 */ /* 0x000fe400078e0260 */
[-C--:B------:R-:W-:Y:S01]  /*b090*/  FMUL.FTZ R40, R40, R3.reuse ;  /* 0x0000000328287220 */ /* 0x080fe20000410000 */
[----:B------:R-:W-:Y:S01]  /*b0a0*/  MUFU.TANH R44, R44 ;  /* 0x0000002c002c7308 */ /* 0x000fe20000002400 */
[C---:B------:R-:W-:Y:S02]  /*b0b0*/  IMAD.IADD R56, R96.reuse, 0x1, R53 ;  /* 0x0000000160387824 */ /* 0x040fe400078e0235 */
[----:B-1----:R-:W-:Y:S01]  /*b0c0*/  HMMA.16816.F32.BF16 R76, R16, R28, R76 ;  /* 0x0000001c104c723c */ /* 0x002fe2000004184c */
[----:B------:R-:W-:Y:S01]  /*b0d0*/  FMUL.FTZ R28, R45, R3 ;  /* 0x000000032d1c7220 */ /* 0x000fe20000410000 */
[----:B------:R-:W-:Y:S01]  /*b0e0*/  IMAD.IADD R158, R96, 0x1, R63 ;  /* 0x00000001609e7824 */ /* 0x000fe200078e023f */
[----:B------:R-:W-:-:S02]  /*b0f0*/  LOP3.LUT R45, R55, R60, RZ, 0xfc, !PT ;  /* 0x0000003c372d7212 */ /* 0x000fc400078efcff */
[----:B------:R-:W-:Y:S01]  /*b100*/  MUFU.TANH R40, R40 ;  /* 0x0000002800287308 */ /* 0x000fe20000002400 */
[--C-:B------:R-:W-:Y:S01]  /*b110*/  VIADDMNMX R157, R56, 0x1, R61.reuse, PT ;  /* 0x00000001389d7846 */ /* 0x100fe2000380013d */
[C---:B------:R-:W-:Y:S01]  /*b120*/  VIADD R156, R158.reuse, 0x8 ;  /* 0x000000089e9c7836 */ /* 0x040fe20000000000 */
[----:B------:R-:W-:Y:S01]  /*b130*/  ISETP.GT.AND P0, PT, R158, R45, PT ;  /* 0x0000002d9e00720c */ /* 0x000fe20003f04270 */
[----:B------:R-:W-:Y:S01]  /*b140*/  HMMA.16816.F32.BF16 R72, R16, R30, R72 ;  /* 0x0000001e1048723c */ /* 0x000fe20000041848 */
[----:B------:R-:W1:Y:S01]  /*b150*/  LDSM.16.M88.4 R16, [R52+0x5c00] ;  /* 0x005c00003410783b */ /* 0x000e620000000200 */
[C---:B------:R-:W-:Y:S01]  /*b160*/  VIADD R29, R45.reuse, 0x1 ;  /* 0x000000012d1d7836 */ /* 0x040fe20000000000 */
[----:B------:R-:W-:Y:S01]  /*b170*/  VIADDMNMX R151, R56, 0x9, R61, PT ;  /* 0x0000000938977846 */ /* 0x000fe2000380013d */
[C---:B------:R-:W-:Y:S01]  /*b180*/  VIADD R31, R45.reuse, 0x8 ;  /* 0x000000082d1f7836 */ /* 0x040fe20000000000 */
[----:B------:R-:W-:Y:S01]  /*b190*/  ISETP.GE.AND P3, PT, R45, R157, PT ;  /* 0x0000009d2d00720c */ /* 0x000fe20003f66270 */
[----:B------:R-:W2:Y:S01]  /*b1a0*/  MUFU.TANH R28, R28 ;  /* 0x0000001c001c7308 */ /* 0x000ea20000002400 */
[----:B------:R-:W-:Y:S01]  /*b1b0*/  FSEL R24, R24, -INF , !P0 ;  /* 0xff80000018187808 */ /* 0x000fe20004000000 */
[----:B------:R-:W-:Y:S01]  /*b1c0*/  FMUL.FTZ R30, R41, R3 ;  /* 0x00000003291e7220 */ /* 0x000fe20000410000 */
[C---:B----4-:R-:W-:Y:S01]  /*b1d0*/  HMMA.16816.F32.BF16 R36, R4.reuse, R20, R36 ;  /* 0x000000140424723c */ /* 0x050fe20000041824 */
[----:B------:R-:W-:Y:S01]  /*b1e0*/  ISETP.GT.AND P5, PT, R158, R29, PT ;  /* 0x0000001d9e00720c */ /* 0x000fe20003fa4270 */
[----:B------:R-:W-:Y:S01]  /*b1f0*/  VIADD R20, R45, 0x9 ;  /* 0x000000092d147836 */ /* 0x000fe20000000000 */
[----:B------:R-:W-:Y:S01]  /*b200*/  ISETP.GE.AND P2, PT, R29, R157, PT ;  /* 0x0000009d1d00720c */ /* 0x000fe20003f46270 */
[----:B------:R-:W-:Y:S01]  /*b210*/  FMUL.FTZ R21, R47, R3 ;  /* 0x000000032f157220 */ /* 0x000fe20000410000 */
[----:B------:R-:W-:Y:S01]  /*b220*/  ISETP.GE.AND P1, PT, R29, R151, PT ;  /* 0x000000971d00720c */ /* 0x000fe20003f26270 */
[----:B------:R-:W4:Y:S01]  /*b230*/  MUFU.TANH R30, R30 ;  /* 0x0000001e001e7308 */ /* 0x000f220000002400 */
[----:B------:R-:W-:Y:S01]  /*b240*/  ISETP.GT.AND P4, PT, R156, R29, PT ;  /* 0x0000001d9c00720c */ /* 0x000fe20003f84270 */
[----:B------:R-:W-:Y:S01]  /*b250*/  HMMA.16816.F32.BF16 R32, R4, R22, R32 ;  /* 0x000000160420723c */ /* 0x000fe20000041820 */
[----:B------:R-:W-:Y:S01]  /*b260*/  FSEL R29, R24, -INF , !P3 ;  /* 0xff800000181d7808 */ /* 0x000fe20005800000 */
[----:B------:R-:W-:Y:S01]  /*b270*/  FMUL.FTZ R24, R42, R3 ;  /* 0x000000032a187220 */ /* 0x000fe20000410000 */
[----:B------:R-:W-:Y:S01]  /*b280*/  ISETP.GT.AND P3, PT, R156, R45, PT ;  /* 0x0000002d9c00720c */ /* 0x000fe20003f64270 */
[----:B------:R-:W-:Y:S01]  /*b290*/  FMUL.FTZ R42, R43, R3 ;  /* 0x000000032b2a7220 */ /* 0x000fe20000410000 */
[C---:B------:R-:W-:Y:S01]  /*b2a0*/  ISETP.GT.AND P6, PT, R158.reuse, R31, PT ;  /* 0x0000001f9e00720c */ /* 0x040fe20003fc4270 */
[----:B------:R-:W4:Y:S01]  /*b2b0*/  MUFU.TANH R46, R46 ;  /* 0x0000002e002e7308 */ /* 0x000f220000002400 */
[----:B------:R-:W-:Y:S01]  /*b2c0*/  ISETP.GT.AND P0, PT, R158, R20, PT ;  /* 0x000000149e00720c */ /* 0x000fe20003f04270 */
[----:B------:R-:W-:-:S04]  /*b2d0*/  DEPBAR.LE SB0, 0x0 ;  /* 0x000080000000791a */ /* 0x000fc80000000000 */
[----:B------:R-:W-:Y:S01]  /*b2e0*/  FSEL R25, R25, -INF , !P5 ;  /* 0xff80000019197808 */ /* 0x000fe20006800000 */
[-C--:B------:R-:W-:Y:S01]  /*b2f0*/  FMUL.FTZ R22, R36, R3.reuse ;  /* 0x0000000324167220 */ /* 0x080fe20000410000 */
[----:B------:R-:W-:Y:S01]  /*b300*/  FSEL R26, R26, -INF , !P3 ;  /* 0xff8000001a1a7808 */ /* 0x000fe20005800000 */
[----:B------:R-:W-:Y:S01]  /*b310*/  FMUL.FTZ R23, R37, R3 ;  /* 0x0000000325177220 */ /* 0x000fe20000410000 */
[----:B------:R-:W-:Y:S01]  /*b320*/  ISETP.GT.AND P3, PT, R156, R31, PT ;  /* 0x0000001f9c00720c */ /* 0x000fe20003f64270 */
[C---:B------:R-:W-:Y:S01]  /*b330*/  VIADD R36, R45.reuse, 0x21 ;  /* 0x000000212d247836 */ /* 0x040fe20000000000 */
[----:B------:R-:W-:Y:S01]  /*b340*/  ISETP.GE.AND P5, PT, R45, R151, PT ;  /* 0x000000972d00720c */ /* 0x000fe20003fa6270 */
[-C--:B------:R-:W-:Y:S01]  /*b350*/  FMUL.FTZ R32, R32, R3.reuse ;  /* 0x0000000320207220 */ /* 0x080fe20000410000 */
[----:B------:R-:W-:Y:S01]  /*b360*/  FSEL R27, R27, -INF , !P4 ;  /* 0xff8000001b1b7808 */ /* 0x000fe20006000000 */
[----:B------:R-:W4:Y:S01]  /*b370*/  MUFU.TANH R22, R22 ;  /* 0x0000001600167308 */ /* 0x000f220000002400 */
[----:B------:R-:W-:Y:S01]  /*b380*/  FSEL R48, R48, -INF , !P6 ;  /* 0xff80000030307808 */ /* 0x000fe20007000000 */
[----:B------:R-:W-:Y:S01]  /*b390*/  FMUL.FTZ R38, R38, R3 ;  /* 0x0000000326267220 */ /* 0x000fe20000410000 */
[C---:B-1----:R-:W-:Y:S01]  /*b3a0*/  HMMA.16816.F32.BF16 R76, R4.reuse, R16, R76 ;  /* 0x00000010044c723c */ /* 0x042fe2000004184c */
[----:B---3--:R-:W-:Y:S01]  /*b3b0*/  FSEL R47, R49, -INF , !P0 ;  /* 0xff800000312f7808 */ /* 0x008fe20004000000 */
[----:B------:R-:W-:Y:S01]  /*b3c0*/  VIADD R17, R45, 0x11 ;  /* 0x000000112d117836 */ /* 0x000fe20000000000 */
[----:B------:R-:W-:Y:S01]  /*b3d0*/  FSEL R41, R25, -INF , !P2 ;  /* 0xff80000019297808 */ /* 0x000fe20005000000 */
[----:B------:R-:W-:Y:S01]  /*b3e0*/  VIADD R25, R45, 0x10 ;  /* 0x000000102d197836 */ /* 0x000fe20000000000 */
[----:B------:R-:W-:Y:S01]  /*b3f0*/  ISETP.GT.AND P4, PT, R156, R20, PT ;  /* 0x000000149c00720c */ /* 0x000fe20003f84270 */
[----:B------:R-:W1:Y:S01]  /*b400*/  MUFU.TANH R23, R23 ;  /* 0x0000001700177308 */ /* 0x000e620000002400 */
[C---:B------:R-:W-:Y:S01]  /*b410*/  ISETP.GE.AND P6, PT, R31.reuse, R157, PT ;  /* 0x0000009d1f00720c */ /* 0x040fe20003fc6270 */
[----:B------:R-:W-:Y:S01]  /*b420*/  HMMA.16816.F32.BF16 R72, R4, R18, R72 ;  /* 0x000000120448723c */ /* 0x000fe20000041848 */
[----:B------:R-:W-:Y:S01]  /*b430*/  ISETP.GE.AND P0, PT, R31, R151, PT ;  /* 0x000000971f00720c */ /* 0x000fe20003f06270 */
[C---:B------:R-:W-:Y:S01]  /*b440*/  VIADD R7, R45.reuse, 0x18 ;  /* 0x000000182d077836 */ /* 0x040fe20000000000 */
[----:B------:R-:W-:Y:S01]  /*b450*/  FSEL R16, R50, -INF , !P3 ;  /* 0xff80000032107808 */ /* 0x000fe20005800000 */
[----:B------:R-:W-:Y:S01]  /*b460*/  VIADD R5, R45, 0x19 ;  /* 0x000000192d057836 */ /* 0x000fe20000000000 */
[----:B------:R-:W-:Y:S01]  /*b470*/  FSEL R31, R26, -INF , !P5 ;  /* 0xff8000001a1f7808 */ /* 0x000fe20006800000 */
[----:B------:R-:W-:Y:S01]  /*b480*/  FMUL.FTZ R26, R33, R3 ;  /* 0x00000003211a7220 */ /* 0x000fe20000410000 */
[C---:B------:R-:W-:Y:S01]  /*b490*/  ISETP.GE.AND P5, PT, R20.reuse, R157, PT ;  /* 0x0000009d1400720c */ /* 0x040fe20003fa6270 */
[C---:B------:R-:W-:Y:S01]  /*b4a0*/  VIADD R19, R45.reuse, 0x20 ;  /* 0x000000202d137836 */ /* 0x040fe20000000000 */
[----:B------:R-:W-:Y:S01]  /*b4b0*/  ISETP.GE.AND P2, PT, R20, R151, PT ;  /* 0x000000971400720c */ /* 0x000fe20003f46270 */
[----:B------:R-:W-:Y:S01]  /*b4c0*/  VIADD R33, R45, 0x28 ;  /* 0x000000282d217836 */ /* 0x000fe20000000000 */
[----:B--2---:R-:W-:Y:S01]  /*b4d0*/  FSEL R37, R51, -INF , !P4 ;  /* 0xff80000033257808 */ /* 0x004fe20006000000 */
[-C--:B------:R-:W-:Y:S01]  /*b4e0*/  FMUL.FTZ R76, R76, R3.reuse ;  /* 0x000000034c4c7220 */ /* 0x080fe20000410000 */
[----:B------:R-:W-:Y:S01]  /*b4f0*/  FSEL R27, R27, -INF , !P1 ;  /* 0xff8000001b1b7808 */ /* 0x000fe20004800000 */
[----:B------:R-:W-:Y:S01]  /*b500*/  FMUL.FTZ R77, R77, R3 ;  /* 0x000000034d4d7220 */ /* 0x000fe20000410000 */
[----:B------:R-:W-:Y:S01]  /*b510*/  FSEL R20, R48, -INF , !P6 ;  /* 0xff80000030147808 */ /* 0x000fe20007000000 */
[----:B------:R-:W-:Y:S01]  /*b520*/  MUFU.TANH R123, R76 ;  /* 0x0000004c007b7308 */ /* 0x000fe20000002400 */
[----:B------:R-:W-:Y:S01]  /*b530*/  FSEL R16, R16, -INF , !P0 ;  /* 0xff80000010107808 */ /* 0x000fe20004000000 */
[C---:B------:R-:W-:Y:S01]  /*b540*/  VIADD R18, R45.reuse, 0x30 ;  /* 0x000000302d127836 */ /* 0x040fe20000000000 */
[----:B------:R-:W-:Y:S01]  /*b550*/  ISETP.GT.AND P4, PT, R158, R17, PT ;  /* 0x000000119e00720c */ /* 0x000fe20003f84270 */
[----:B------:R-:W-:Y:S01]  /*b560*/  FMUL.FTZ R72, R72, R3 ;  /* 0x0000000348487220 */ /* 0x000fe20000410000 */
[----:B------:R-:W-:Y:S01]  /*b570*/  ISETP.GT.AND P1, PT, R158, R25, PT ;  /* 0x000000199e00720c */ /* 0x000fe20003f24270 */
[----:B------:R-:W-:Y:S01]  /*b580*/  VIADD R6, R45, 0x31 ;  /* 0x000000312d067836 */ /* 0x000fe20000000000 */
[C---:B------:R-:W-:Y:S01]  /*b590*/  ISETP.GE.AND P6, PT, R25.reuse, R157, PT ;  /* 0x0000009d1900720c */ /* 0x040fe20003fc6270 */
[----:B------:R-:W-:Y:S01]  /*b5a0*/  MUFU.TANH R95, R77 ;  /* 0x0000004d005f7308 */ /* 0x000fe20000002400 */
[----:B------:R-:W-:Y:S01]  /*b5b0*/  ISETP.GE.AND P3, PT, R25, R151, PT ;  /* 0x000000971900720c */ /* 0x000fe20003f66270 */
[----:B------:R-:W-:Y:S01]  /*b5c0*/  VIADD R4, R45, 0x38 ;  /* 0x000000382d047836 */ /* 0x000fe20000000000 */
[----:B------:R-:W-:Y:S01]  /*b5d0*/  ISETP.GT.AND P0, PT, R156, R25, PT ;  /* 0x000000199c00720c */ /* 0x000fe20003f04270 */
[-C--:B------:R-:W-:Y:S01]  /*b5e0*/  FMUL.FTZ R39, R39, R3.reuse ;  /* 0x0000000327277220 */ /* 0x080fe20000410000 */
[----:B------:R-:W-:Y:S01]  /*b5f0*/  FSEL R28, R28, -INF , !P4 ;  /* 0xff8000001c1c7808 */ /* 0x000fe20006000000 */
[----:B------:R-:W-:Y:S01]  /*b600*/  FMUL.FTZ R34, R34, R3 ;  /* 0x0000000322227220 */ /* 0x000fe20000410000 */
[----:B------:R-:W-:Y:S01]  /*b610*/  ISETP.GT.AND P4, PT, R158, R7, PT ;  /* 0x000000079e00720c */ /* 0x000fe20003f84270 */
[----:B------:R2:W3:Y:S01]  /*b620*/  MUFU.TANH R25, R32 ;  /* 0x0000002000197308 */ /* 0x0004e20000002400 */
[----:B------:R-:W-:Y:S01]  /*b630*/  FSEL R44, R44, -INF , !P1 ;  /* 0xff8000002c2c7808 */ /* 0x000fe20004800000 */
[-C--:B------:R-:W-:Y:S01]  /*b640*/  FMUL.FTZ R78, R78, R3.reuse ;  /* 0x000000034e4e7220 */ /* 0x080fe20000410000 */
[----:B------:R-:W-:Y:S01]  /*b650*/  FSEL R40, R40, -INF , !P4 ;  /* 0xff80000028287808 */ /* 0x000fe20006000000 */
[----:B------:R-:W-:Y:S01]  /*b660*/  FMUL.FTZ R74, R74, R3 ;  /* 0x000000034a4a7220 */ /* 0x000fe20000410000 */
[----:B------:R-:W-:Y:S01]  /*b670*/  ISETP.GT.AND P4, PT, R158, R5, PT ;  /* 0x000000059e00720c */ /* 0x000fe20003f84270 */
[-C--:B------:R-:W-:Y:S01]  /*b680*/  FMUL.FTZ R35, R35, R3.reuse ;  /* 0x0000000323237220 */ /* 0x080fe20000410000 */
[----:B------:R-:W-:Y:S01]  /*b690*/  FSEL R47, R47, -INF , !P5 ;  /* 0xff8000002f2f7808 */ /* 0x000fe20006800000 */
[----:B------:R-:W3:Y:S01]  /*b6a0*/  MUFU.TANH R93, R72 ;  /* 0x00000048005d7308 */ /* 0x000ee20000002400 */
[----:B------:R-:W-:Y:S01]  /*b6b0*/  FSEL R37, R37, -INF , !P2 ;  /* 0xff80000025257808 */ /* 0x000fe20005000000 */
[----:B------:R-:W-:Y:S01]  /*b6c0*/  FMUL.FTZ R79, R79, R3 ;  /* 0x000000034f4f7220 */ /* 0x000fe20000410000 */
[----:B------:R-:W-:-:S02]  /*b6d0*/  ISETP.GE.AND P5, PT, R17, R157, PT ;  /* 0x0000009d1100720c */ /* 0x000fc40003fa6270 */
[----:B------:R-:W-:Y:S02]  /*b6e0*/  ISETP.GE.AND P2, PT, R17, R151, PT ;  /* 0x000000971100720c */ /* 0x000fe40003f46270 */
[----:B------:R-:W-:Y:S01]  /*b6f0*/  ISETP.GT.AND P1, PT, R156, R17, PT ;  /* 0x000000119c00720c */ /* 0x000fe20003f24270 */
[----:B------:R-:W3:Y:S01]  /*b700*/  MUFU.TANH R24, R24 ;  /* 0x0000001800187308 */ /* 0x000ee20000002400 */
[----:B----4-:R-:W-:Y:S01]  /*b710*/  FSEL R30, R30, -INF , !P4 ;  /* 0xff8000001e1e7808 */ /* 0x010fe20006000000 */
[C---:B--2---:R-:W-:Y:S01]  /*b720*/  VIADD R32, R45.reuse, 0x29 ;  /* 0x000000292d207836 */ /* 0x044fe20000000000 */
[----:B------:R-:W-:Y:S01]  /*b730*/  FSEL R17, R46, -INF , !P0 ;  /* 0xff8000002e117808 */ /* 0x000fe20004000000 */
[----:B------:R-:W-:Y:S01]  /*b740*/  VIADD R45, R45, 0x39 ;  /* 0x000000392d2d7836 */ /* 0x000fe20000000000 */
[----:B------:R-:W-:Y:S01]  /*b750*/  FSEL R43, R44, -INF , !P6 ;  /* 0xff8000002c2b7808 */ /* 0x000fe20007000000 */
[----:B------:R-:W-:Y:S01]  /*b760*/  FMUL.FTZ R44, R73, R3 ;  /* 0x00000003492c7220 */ /* 0x000fe20000410000 */
[C---:B------:R-:W-:Y:S01]  /*b770*/  ISETP.GT.AND P4, PT, R158.reuse, R19, PT ;  /* 0x000000139e00720c */ /* 0x040fe20003f84270 */
[----:B------:R-:W2:Y:S01]  /*b780*/  MUFU.TANH R26, R26 ;  /* 0x0000001a001a7308 */ /* 0x000ea20000002400 */
[C---:B------:R-:W-:Y:S01]  /*b790*/  ISETP.GT.AND P6, PT, R158.reuse, R36, PT ;  /* 0x000000249e00720c */ /* 0x040fe20003fc4270 */
[----:B------:R-:W-:Y:S01]  /*b7a0*/  FMUL.FTZ R3, R75, R3 ;  /* 0x000000034b037220 */ /* 0x000fe20000410000 */
[----:B------:R-:W-:-:S02]  /*b7b0*/  ISETP.GT.AND P0, PT, R158, R33, PT ;  /* 0x000000219e00720c */ /* 0x000fc40003f04270 */
[----:B------:R-:W-:Y:S02]  /*b7c0*/  FSEL R131, R22, -INF , !P4 ;  /* 0xff80000016837808 */ /* 0x000fe40006000000 */
[----:B-1----:R-:W-:Y:S01]  /*b7d0*/  FSEL R111, R23, -INF , !P6 ;  /* 0xff800000176f7808 */ /* 0x002fe20007000000 */
[----:B------:R-:W1:Y:S01]  /*b7e0*/  MUFU.TANH R21, R21 ;  /* 0x0000001500157308 */ /* 0x000e620000002400 */
[----:B---3--:R-:W-:Y:S02]  /*b7f0*/  FSEL R129, R25, -INF , !P0 ;  /* 0xff80000019817808 */ /* 0x008fe40004000000 */
[C---:B------:R-:W-:Y:S02]  /*b800*/  ISETP.GT.AND P4, PT, R158.reuse, R18, PT ;  /* 0x000000129e00720c */ /* 0x040fe40003f84270 */
[C---:B------:R-:W-:Y:S02]  /*b810*/  ISETP.GT.AND P6, PT, R158.reuse, R6, PT ;  /* 0x000000069e00720c */ /* 0x040fe40003fc4270 */
[----:B------:R-:W-:Y:S01]  /*b820*/  ISETP.GT.AND P0, PT, R158, R4, PT ;  /* 0x000000049e00720c */ /* 0x000fe20003f04270 */
[----:B------:R-:W3:Y:S01]  /*b830*/  MUFU.TANH R44, R44 ;  /* 0x0000002c002c7308 */ /* 0x000ee20000002400 */
[----:B------:R-:W-:-:S02]  /*b840*/  FSEL R123, R123, -INF , !P4 ;  /* 0xff8000007b7b7808 */ /* 0x000fc40006000000 */
[----:B------:R-:W-:Y:S02]  /*b850*/  FSEL R95, R95, -INF , !P6 ;  /* 0xff8000005f5f7808 */ /* 0x000fe40007000000 */
[----:B------:R-:W-:Y:S02]  /*b860*/  FSEL R93, R93, -INF , !P0 ;  /* 0xff8000005d5d7808 */ /* 0x000fe40004000000 */
[C---:B------:R-:W-:Y:S01]  /*b870*/  ISETP.GE.AND P4, PT, R7.reuse, R157, PT ;  /* 0x0000009d0700720c */ /* 0x040fe20003f86270 */
[----:B------:R-:W4:Y:S01]  /*b880*/  MUFU.TANH R42, R42 ;  /* 0x0000002a002a7308 */ /* 0x000f220000002400 */
[----:B------:R-:W-:Y:S01]  /*b890*/  BAR.SYNC.DEFER_BLOCKING 0x0 ;  /* 0x0000000000007b1d */ /* 0x000fe20000010000 */
[----:B------:R-:W-:Y:S02]  /*b8a0*/  ISETP.GE.AND P6, PT, R7, R151, PT ;  /* 0x000000970700720c */ /* 0x000fe40003fc6270 */
[----:B------:R-:W-:Y:S02]  /*b8b0*/  ISETP.GT.AND P0, PT, R156, R7, PT ;  /* 0x000000079c00720c */ /* 0x000fe40003f04270 */
[----:B------:R-:W-:-:S02]  /*b8c0*/  FSEL R7, R28, -INF , !P5 ;  /* 0xff8000001c077808 */ /* 0x000fc40006800000 */
[----:B------:R-:W4:Y:S01]  /*b8d0*/  MUFU.TANH R38, R38 ;  /* 0x0000002600267308 */ /* 0x000f220000002400 */
[----:B------:R-:W-:Y:S02]  /*b8e0*/  FSEL R17, R17, -INF , !P3 ;  /* 0xff80000011117808 */ /* 0x000fe40005800000 */
[----:B------:R-:W-:Y:S02]  /*b8f0*/  ISETP.GT.AND P3, PT, R158, R32, PT ;  /* 0x000000209e00720c */ /* 0x000fe40003f64270 */
[----:B------:R-:W-:Y:S02]  /*b900*/  FSEL R23, R24, -INF , !P0 ;  /* 0xff80000018177808 */ /* 0x000fe40004000000 */
[----:B--2---:R-:W-:Y:S01]  /*b910*/  FSEL R26, R26, -INF , !P3 ;  /* 0xff8000001a1a7808 */ /* 0x004fe20005800000 */
[----:B------:R-:W2:Y:S01]  /*b920*/  MUFU.TANH R28, R39 ;  /* 0x00000027001c7308 */ /* 0x000ea20000002400 */
[----:B------:R-:W-:Y:S02]  /*b930*/  ISETP.GT.AND P3, PT, R158, R45, PT ;  /* 0x0000002d9e00720c */ /* 0x000fe40003f64270 */
[----:B-1----:R-:W-:-:S02]  /*b940*/  FSEL R21, R21, -INF , !P1 ;  /* 0xff80000015157808 */ /* 0x002fc40004800000 */
[----:B------:R-:W-:Y:S02]  /*b950*/  ISETP.GT.AND P1, PT, R156, R5, PT ;  /* 0x000000059c00720c */ /* 0x000fe40003f24270 */
[----:B---3--:R-:W-:Y:S01]  /*b960*/  FSEL R22, R44, -INF , !P3 ;  /* 0xff8000002c167808 */ /* 0x008fe20005800000 */
[----:B------:R-:W1:Y:S01]  /*b970*/  MUFU.TANH R24, R34 ;  /* 0x0000002200187308 */ /* 0x000e620000002400 */
[----:B------:R-:W-:Y:S02]  /*b980*/  FSEL R25, R21, -INF , !P2 ;  /* 0xff80000015197808 */ /* 0x000fe40005000000 */
[C---:B------:R-:W-:Y:S02]  /*b990*/  ISETP.GE.AND P3, PT, R5.reuse, R157, PT ;  /* 0x0000009d0500720c */ /* 0x040fe40003f66270 */
[----:B------:R-:W-:Y:S02]  /*b9a0*/  ISETP.GE.AND P5, PT, R5, R151, PT ;  /* 0x000000970500720c */ /* 0x000fe40003fa6270 */
[----:B------:R-:W-:Y:S01]  /*b9b0*/  ISETP.GE.AND P2, PT, R19, R157, PT ;  /* 0x0000009d1300720c */ /* 0x000fe20003f46270 */
[----:B------:R-:W-:Y:S01]  /*b9c0*/  MUFU.TANH R3, R3 ;  /* 0x0000000300037308 */ /* 0x000fe20000002400 */
[----:B------:R-:W-:-:S02]  /*b9d0*/  ISETP.GT.AND P0, PT, R156, R19, PT ;  /* 0x000000139c00720c */ /* 0x000fc40003f04270 */
[----:B----4-:R-:W-:Y:S02]  /*b9e0*/  FSEL R21, R42, -INF , !P1 ;  /* 0xff8000002a157808 */ /* 0x010fe40004800000 */
[----:B------:R-:W-:Y:S02]  /*b9f0*/  ISETP.GT.AND P1, PT, R156, R36, PT ;  /* 0x000000249c00720c */ /* 0x000fe40003f24270 */
[----:B------:R-:W-:Y:S02]  /*ba00*/  FSEL R5, R40, -INF , !P4 ;  /* 0xff80000028057808 */ /* 0x000fe40006000000 */
[----:B------:R-:W-:Y:S02]  /*ba10*/  ISETP.GE.AND P4, PT, R19, R151, PT ;  /* 0x000000971300720c */ /* 0x000fe40003f86270 */
[----:B------:R-:W-:Y:S02]  /*ba20*/  FSEL R19, R30, -INF , !P3 ;  /* 0xff8000001e137808 */ /* 0x000fe40005800000 */
[----:B------:R-:W-:Y:S01]  /*ba30*/  FSEL R21, R21, -INF , !P5 ;  /* 0xff80000015157808 */ /* 0x000fe20006800000 */
[----:B------:R-:W-:Y:S01]  /*ba40*/  MUFU.TANH R30, R35 ;  /* 0x00000023001e7308 */ /* 0x000fe20000002400 */
[----:B------:R-:W-:-:S02]  /*ba50*/  FSEL R38, R38, -INF , !P0 ;  /* 0xff80000026267808 */ /* 0x000fc40004000000 */
[----:B------:R-:W-:Y:S02]  /*ba60*/  FSEL R131, R131, -INF , !P2 ;  /* 0xff80000083837808 */ /* 0x000fe40005000000 */
[----:B------:R-:W-:Y:S02]  /*ba70*/  ISETP.GE.AND P3, PT, R36, R151, PT ;  /* 0x000000972400720c */ /* 0x000fe40003f66270 */
[C---:B------:R-:W-:Y:S02]  /*ba80*/  ISETP.GE.AND P5, PT, R33.reuse, R157, PT ;  /* 0x0000009d2100720c */ /* 0x040fe40003fa6270 */
[----:B------:R-:W-:Y:S02]  /*ba90*/  ISETP.GE.AND P2, PT, R33, R151, PT ;  /* 0x000000972100720c */ /* 0x000fe40003f46270 */
[----:B------:R-:W-:Y:S02]  /*baa0*/  ISETP.GT.AND P0, PT, R156, R33, PT ;  /* 0x000000219c00720c */ /* 0x000fe40003f04270 */
[----:B--2---:R-:W-:Y:S01]  /*bab0*/  FSEL R28, R28, -INF , !P1 ;  /* 0xff8000001c1c7808 */ /* 0x004fe20004800000 */
[----:B------:R-:W2:Y:S01]  /*bac0*/  MUFU.TANH R33, R78 ;  /* 0x0000004e00217308 */ /* 0x000ea20000002400 */
[----:B-1----:R-:W-:-:S02]  /*bad0*/  FSEL R24, R24, -INF , !P0 ;  /* 0xff80000018187808 */ /* 0x002fc40004000000 */
[----:B------:R-:W-:Y:S02]  /*bae0*/  FSEL R119, R28, -INF , !P3 ;  /* 0xff8000001c777808 */ /* 0x000fe40005800000 */
[----:B------:R-:W-:Y:S02]  /*baf0*/  FSEL R129, R129, -INF , !P5 ;  /* 0xff80000081817808 */ /* 0x000fe40006800000 */
[C---:B------:R-:W-:Y:S01]  /*bb00*/  ISETP.GE.AND P3, PT, R18.reuse, R157, PT ;  /* 0x0000009d1200720c */ /* 0x040fe20003f66270 */
[----:B------:R-:W-:Y:S01]  /*bb10*/  MUFU.TANH R28, R79 ;  /* 0x0000004f001c7308 */ /* 0x000fe20000002400 */
[----:B------:R-:W-:Y:S02]  /*bb20*/  ISETP.GE.AND P5, PT, R18, R151, PT ;  /* 0x000000971200720c */ /* 0x000fe40003fa6270 */
[C---:B------:R-:W-:Y:S02]  /*bb30*/  ISETP.GT.AND P0, PT, R156.reuse, R18, PT ;  /* 0x000000129c00720c */ /* 0x040fe40003f04270 */
[----:B------:R-:W-:-:S02]  /*bb40*/  ISETP.GT.AND P1, PT, R156, R32, PT ;  /* 0x000000209c00720c */ /* 0x000fc40003f24270 */
[----:B------:R-:W-:Y:S01]  /*bb50*/  FSEL R23, R23, -INF , !P6 ;  /* 0xff80000017177808 */ /* 0x000fe20007000000 */
[----:B------:R-:W1:Y:S01]  /*bb60*/  MUFU.TANH R18, R74 ;  /* 0x0000004a00127308 */ /* 0x000e620000002400 */
[----:B--2---:R-:W-:Y:S02]  /*bb70*/  FSEL R33, R33, -INF , !P0 ;  /* 0xff80000021217808 */ /* 0x004fe40004000000 */
[----:B------:R-:W-:Y:S02]  /*bb80*/  ISETP.GT.AND P0, PT, R156, R4, PT ;  /* 0x000000049c00720c */ /* 0x000fe40003f04270 */
[----:B------:R-:W-:Y:S02]  /*bb90*/  ISETP.GE.AND P6, PT, R36, R157, PT ;  /* 0x0000009d2400720c */ /* 0x000fe40003fc6270 */
[----:B------:R-:W-:Y:S02]  /*bba0*/  FSEL R30, R30, -INF , !P1 ;  /* 0xff8000001e1e7808 */ /* 0x000fe40004800000 */
[----:B------:R-:W-:-:S02]  /*bbb0*/  ISETP.GT.AND P1, PT, R156, R6, PT ;  /* 0x000000069c00720c */ /* 0x000fc40003f24270 */
[----:B------:R-:W-:Y:S02]  /*bbc0*/  FSEL R127, R38, -INF , !P4 ;  /* 0xff800000267f7808 */ /* 0x000fe40006000000 */
[----:B------:R-:W-:Y:S02]  /*bbd0*/  FSEL R111, R111, -INF , !P6 ;  /* 0xff8000006f6f7808 */ /* 0x000fe40007000000 */
[----:B------:R-:W-:Y:S02]  /*bbe0*/  FSEL R125, R24, -INF , !P2 ;  /* 0xff800000187d7808 */ /* 0x000fe40005000000 */
[----:B-1----:R-:W-:Y:S02]  /*bbf0*/  FSEL R18, R18, -INF , !P0 ;  /* 0xff80000012127808 */ /* 0x002fe40004000000 */
[----:B------:R-:W-:Y:S02]  /*bc00*/  ISETP.GT.AND P0, PT, R90, R139, PT ;  /* 0x0000008b5a00720c */ /* 0x000fe40003f04270 */
[----:B------:R-:W-:-:S02]  /*bc10*/  ISETP.GE.AND P4, PT, R32, R157, PT ;  /* 0x0000009d2000720c */ /* 0x000fc40003f86270 */
[----:B------:R-:W-:Y:S02]  /*bc20*/  ISETP.GE.AND P6, PT, R32, R151, PT ;  /* 0x000000972000720c */ /* 0x000fe40003fc6270 */
        /* <DEDUP_REMOVED lines=8> */
[----:B------:R-:W-:Y:S02]  /*bcb0*/  ISETP.GE.AND P4, PT, R6, R151, PT ;  /* 0x000000970600720c */ /* 0x000fe40003f86270 */
[C---:B------:R-:W-:Y:S02]  /*bcc0*/  ISETP.GE.AND P6, PT, R4.reuse, R157, PT ;  /* 0x0000009d0400720c */ /* 0x040fe40003fc6270 */
        /* <DEDUP_REMOVED lines=25> */
.L_x_8184:
[----:B------:R-:W2:Y:S01]  /*be60*/  LD.E R26, desc[UR4][R84.64+0x170] ;  /* 0x00017004541a7980 */ /* 0x000ea2000c101900 */
[----:B------:R-:W-:Y:S02]  /*be70*/  IADD3 R22, PT, PT, R87, -0x80, RZ ;  /* 0xffffff8057167810 */ /* 0x000fe40007ffe0ff */
[----:B------:R-:W-:Y:S01]  /*be80*/  IABS R39, R55 ;  /* 0x0000003700277213 */ /* 0x000fe20000000000 */
[----:B------:R-:W3:Y:S01]  /*be90*/  LD.E.64 R48, desc[UR4][R84.64+0x20] ;  /* 0x0000200454307980 */ /* 0x000ee2000c101b00 */
        /* <DEDUP_REMOVED lines=56> */
.L_x_8185:
[----:B------:R-:W-:Y:S05]  /*c220*/  BSYNC.RECONVERGENT B0 ;  /* 0x0000000000007941 */ /* 0x000fea0003800200 */
.L_x_8183:
        /* <DEDUP_REMOVED lines=38> */
.L_x_8182:
[----:B------:R-:W-:Y:S05]  /*c490*/  BSYNC.RECONVERGENT B1 ;  /* 0x0000000000017941 */ /* 0x000fea0003800200 */
.L_x_8181:
        /* <DEDUP_REMOVED lines=17> */
[----:B-1----:R-:W-:-:S03]  /*c5b0*/  FMNMX.FTZ R45, R115, R4, !PT ;  /* 0x00000004732d7209 */ /* 0x002fc60007810000 */
        /* <DEDUP_REMOVED lines=13> */
[-C--:B------:R-:W-:Y:S01]  /*c690*/  FFMA.FTZ R106, R29, R117.reuse, -R34 ;  /* 0x000000751d6a7223 */ /* 0x080fe20000010822 */
[----:B------:R-:W-:Y:S01]  /*c6a0*/  LOP3.LUT R29, R0, 0x120, R14, 0xf8, !PT ;  /* 0x00000120001d7812 */ /* 0x000fe200078ef80e */
[-CC-:B------:R-:W-:Y:S01]  /*c6b0*/  FFMA.FTZ R105, R41, R117.reuse, -R34.reuse ;  /* 0x0000007529697223 */ /* 0x180fe20000010822 */
[----:B------:R-:W-:Y:S01]  /*c6c0*/  FSEL R118, R118, RZ, P0 ;  /* 0x000000ff76767208 */ /* 0x000fe20000000000 */
[-CC-:B------:R-:W-:Y:S01]  /*c6d0*/  FFMA.FTZ R100, R20, R117.reuse, -R34.reuse ;  /* 0x0000007514647223 */ /* 0x180fe20000010822 */
[----:B------:R-:W-:Y:S01]  /*c6e0*/  LEA R0, R29, R54, 0x1 ;  /* 0x000000361d007211 */ /* 0x000fe200078e08ff */
[-CC-:B------:R-:W-:Y:S01]  /*c6f0*/  FFMA.FTZ R99, R47, R117.reuse, -R34.reuse ;  /* 0x000000752f637223 */ /* 0x180fe20000010822 */
[-C--:B------:R-:W-:Y:S01]  /*c700*/  FFMA.FTZ R96, R43, R117.reuse, -R34 ;  /* 0x000000752b607223 */ /* 0x080fe20000010822 */
[-CC-:B------:R-:W-:Y:S01]  /*c710*/  FFMA.FTZ R108, R31, R117.reuse, -R118.reuse ;  /* 0x000000751f6c7223 */ /* 0x180fe20000010876 */
[----:B------:R-:W-:Y:S01]  /*c720*/  IADD3 R109, PT, PT, R15, R0, RZ ;  /* 0x000000000f6d7210 */ /* 0x000fe20007ffe0ff */
[----:B------:R-:W1:Y:S01]  /*c730*/  LDSM.16.MT88.4 R76, [R0+0x6000] ;  /* 0x00600000004c783b */ /* 0x000e620000004200 */
[-CC-:B------:R-:W-:Y:S01]  /*c740*/  FFMA.FTZ R107, R27, R117.reuse, -R118.reuse ;  /* 0x000000751b6b7223 */ /* 0x180fe20000010876 */
[-CC-:B------:R-:W-:Y:S01]  /*c750*/  FFMA.FTZ R104, R16, R117.reuse, -R118.reuse ;  /* 0x0000007510687223 */ /* 0x180fe20000010876 */
[-C--:B------:R-:W-:Y:S01]  /*c760*/  FFMA.FTZ R103, R37, R117.reuse, -R118 ;  /* 0x0000007525677223 */ /* 0x080fe20000010876 */
[----:B------:R-:W2:Y:S01]  /*c770*/  LDSM.16.MT88.4 R68, [R109+0x6000] ;  /* 0x006000006d44783b */ /* 0x000ea20000004200 */
[-CC-:B------:R-:W-:Y:S01]  /*c780*/  FFMA.FTZ R91, R7, R117.reuse, -R34.reuse ;  /* 0x00000075075b7223 */ /* 0x180fe20000010822 */
[-CC-:B------:R-:W-:Y:S01]  /*c790*/  FFMA.FTZ R15, R5, R117.reuse, -R34.reuse ;  /* 0x00000075050f7223 */ /* 0x180fe20000010822 */
[----:B------:R-:W-:Y:S01]  /*c7a0*/  MUFU.EX2 R106, R106 ;  /* 0x0000006a006a7308 */ /* 0x000fe20000000800 */
[----:B------:R-:W3:Y:S01]  /*c7b0*/  LDSM.16.MT88.4 R60, [R0+0x7000] ;  /* 0x00700000003c783b */ /* 0x000ee20000004200 */
[-C--:B------:R-:W-:Y:S01]  /*c7c0*/  FFMA.FTZ R14, R19, R117.reuse, -R34 ;  /* 0x00000075130e7223 */ /* 0x080fe20000010822 */
[-CC-:B------:R-:W-:Y:S01]  /*c7d0*/  FFMA.FTZ R98, R17, R117.reuse, -R118.reuse ;  /* 0x0000007511627223 */ /* 0x180fe20000010876 */
[-CC-:B------:R-:W-:Y:S01]  /*c7e0*/  FFMA.FTZ R101, R25, R117.reuse, -R118.reuse ;  /* 0x0000007519657223 */ /* 0x180fe20000010876 */
[----:B------:R-:W4:Y:S01]  /*c7f0*/  LDSM.16.MT88.4 R52, [R109+0x7000] ;  /* 0x007000006d34783b */ /* 0x000f220000004200 */
[-CC-:B------:R-:W-:Y:S01]  /*c800*/  FFMA.FTZ R97, R23, R117.reuse, -R118.reuse ;  /* 0x0000007517617223 */ /* 0x180fe20000010876 */
[-C--:B------:R-:W-:Y:S01]  /*c810*/  FFMA.FTZ R102, R21, R117.reuse, -R118 ;  /* 0x0000007515667223 */ /* 0x080fe20000010876 */
[----:B------:R-:W5:Y:S01]  /*c820*/  MUFU.EX2 R105, R105 ;  /* 0x0000006900697308 */ /* 0x000f620000000800 */
[----:B------:R-:W4:Y:S01]  /*c830*/  LDSM.16.MT88.4 R40, [R0+0x8000] ;  /* 0x008000000028783b */ /* 0x000f220000004200 */
[-CC-:B------:R-:W-:Y:S01]  /*c840*/  FFMA.FTZ R110, R131, R117.reuse, -R34.reuse ;  /* 0x00000075836e7223 */ /* 0x180fe20000010822 */
[-CC-:B------:R-:W-:Y:S01]  /*c850*/  FFMA.FTZ R111, R111, R117.reuse, -R34.reuse ;  /* 0x000000756f6f7223 */ /* 0x180fe20000010822 */
[-CC-:B------:R-:W-:Y:S01]  /*c860*/  FFMA.FTZ R112, R129, R117.reuse, -R34.reuse ;  /* 0x0000007581707223 */ /* 0x180fe20000010822 */
[----:B------:R-:W4:Y:S01]  /*c870*/  LDSM.16.MT88.4 R4, [R109+0x8000] ;  /* 0x008000006d04783b */ /* 0x000f220000004200 */
[-C--:B------:R-:W-:Y:S01]  /*c880*/  FFMA.FTZ R113, R113, R117.reuse, -R34 ;  /* 0x0000007571717223 */ /* 0x080fe20000010822 */
[-CC-:B------:R-:W-:Y:S01]  /*c890*/  FFMA.FTZ R114, R127, R117.reuse, -R118.reuse ;  /* 0x000000757f727223 */ /* 0x180fe20000010876 */
[----:B------:R-:W-:Y:S01]  /*c8a0*/  MUFU.EX2 R100, R100 ;  /* 0x0000006400647308 */ /* 0x000fe20000000800 */
[----:B------:R-:W4:Y:S01]  /*c8b0*/  LDSM.16.MT88.4 R16, [R0+0x6400] ;  /* 0x006400000010783b */ /* 0x000f220000004200 */
[-CC-:B------:R-:W-:Y:S01]  /*c8c0*/  FFMA.FTZ R119, R119, R117.reuse, -R118.reuse ;  /* 0x0000007577777223 */ /* 0x180fe20000010876 */
[-CC-:B------:R-:W-:Y:S01]  /*c8d0*/  FFMA.FTZ R120, R125, R117.reuse, -R118.reuse ;  /* 0x000000757d787223 */ /* 0x180fe20000010876 */
[-C--:B------:R-:W-:Y:S01]  /*c8e0*/  FFMA.FTZ R121, R121, R117.reuse, -R118 ;  /* 0x0000007579797223 */ /* 0x080fe20000010876 */
[----:B------:R-:W4:Y:S01]  /*c8f0*/  LDSM.16.MT88.4 R28, [R109+0x6400] ;  /* 0x006400006d1c783b */ /* 0x000f220000004200 */
[-CC-:B------:R-:W-:Y:S01]  /*c900*/  FFMA.FTZ R122, R123, R117.reuse, -R34.reuse ;  /* 0x000000757b7a7223 */ /* 0x180fe20000010822 */
[-CC-:B------:R-:W-:Y:S01]  /*c910*/  FFMA.FTZ R123, R95, R117.reuse, -R34.reuse ;  /* 0x000000755f7b7223 */ /* 0x180fe20000010822 */
[----:B------:R-:W1:Y:S01]  /*c920*/  MUFU.EX2 R99, R99 ;  /* 0x0000006300637308 */ /* 0x000e620000000800 */
[----:B------:R-:W4:Y:S01]  /*c930*/  LDSM.16.MT88.4 R24, [R0+0x7400] ;  /* 0x007400000018783b */ /* 0x000f220000004200 */
[----:B-----5:R-:W-:Y:S01]  /*c940*/  F2FP.BF16.F32.PACK_AB R48, R105, R106 ;  /* 0x0000006a6930723e */ /* 0x020fe200000010ff */
[-CC-:B------:R-:W-:Y:S01]  /*c950*/  FFMA.FTZ R124, R93, R117.reuse, -R34.reuse ;  /* 0x000000755d7c7223 */ /* 0x180fe20000010822 */
[-C--:B------:R-:W-:Y:S01]  /*c960*/  FFMA.FTZ R165, R32, R117.reuse, -R34 ;  /* 0x0000007520a57223 */ /* 0x080fe20000010822 */
[----:B------:R-:W5:Y:S01]  /*c970*/  LDSM.16.MT88.4 R20, [R109+0x7400] ;  /* 0x007400006d14783b */ /* 0x000f620000004200 */
[-CC-:B------:R-:W-:Y:S01]  /*c980*/  FFMA.FTZ R125, R35, R117.reuse, -R118.reuse ;  /* 0x00000075237d7223 */ /* 0x180fe20000010876 */
[-CC-:B------:R-:W-:Y:S01]  /*c990*/  FFMA.FTZ R126, R33, R117.reuse, -R118.reuse ;  /* 0x00000075217e7223 */ /* 0x180fe20000010876 */
[----:B------:R-:W-:Y:S01]  /*c9a0*/  MUFU.EX2 R108, R108 ;  /* 0x0000006c006c7308 */ /* 0x000fe20000000800 */
[----:B------:R-:W-:Y:S01]  /*c9b0*/  LDSM.16.MT88.4 R92, [R0+0x8800] ;  /* 0x00880000005c783b */ /* 0x000fe20000004200 */
        /* <DEDUP_REMOVED lines=27> */
[C---:B---3--:R-:W-:Y:S07]  /*cb70*/  HMMA.16816.F32.BF16 R64, R48.reuse, R60, RZ ;  /* 0x0000003c3040723c */ /* 0x048fee00000418ff */
[----:B------:R-:W3:Y:S01]  /*cb80*/  MUFU.EX2 R102, R102 ;  /* 0x0000006600667308 */ /* 0x000ee20000000800 */
[C---:B------:R-:W-:Y:S07]  /*cb90*/  HMMA.16816.F32.BF16 R60, R48.reuse, R62, RZ ;  /* 0x0000003e303c723c */ /* 0x040fee00000418ff */
[----:B------:R-:W-:Y:S01]  /*cba0*/  MUFU.EX2 R110, R110 ;  /* 0x0000006e006e7308 */ /* 0x000fe20000000800 */
[C---:B----4-:R-:W-:Y:S07]  /*cbb0*/  HMMA.16816.F32.BF16 R56, R48.reuse, R52, RZ ;  /* 0x000000343038723c */ /* 0x050fee00000418ff */
[----:B------:R-:W4:Y:S01]  /*cbc0*/  MUFU.EX2 R111, R111 ;  /* 0x0000006f006f7308 */ /* 0x000f220000000800 */
        /* <DEDUP_REMOVED lines=8> */
[----:B-1----:R-:W-:-:S04]  /*cc50*/  F2FP.BF16.F32.PACK_AB R5, R101, R98 ;  /* 0x000000626505723e */ /* 0x002fc800000010ff */
[----:B------:R-:W1:Y:S01]  /*cc60*/  MUFU.EX2 R119, R119 ;  /* 0x0000007700777308 */ /* 0x000e620000000800 */
[----:B------:R-:W-:Y:S01]  /*cc70*/  HMMA.16816.F32.BF16 R48, R48, R6, RZ ;  /* 0x000000063030723c */ /* 0x000fe200000418ff */
[----:B------:R-:W-:Y:S02]  /*cc80*/  F2FP.BF16.F32.PACK_AB R6, R14, R15 ;  /* 0x0000000f0e06723e */ /* 0x000fe400000010ff */
[----:B---3--:R-:W-:-:S04]  /*cc90*/  F2FP.BF16.F32.PACK_AB R7, R102, R97 ;  /* 0x000000616607723e */ /* 0x008fc800000010ff */
[----:B------:R-:W-:Y:S03]  /*cca0*/  MUFU.EX2 R120, R120 ;  /* 0x0000007800787308 */ /* 0x000fe60000000800 */
[C---:B------:R-:W-:Y:S05]  /*ccb0*/  HMMA.16816.F32.BF16 R80, R4.reuse, R16, R80 ;  /* 0x000000100450723c */ /* 0x040fea0000041850 */
[----:B------:R-:W2:Y:S03]  /*ccc0*/  MUFU.EX2 R121, R121 ;  /* 0x0000007900797308 */ /* 0x000ea60000000800 */
[C---:B------:R-:W-:Y:S01]  /*ccd0*/  HMMA.16816.F32.BF16 R76, R4.reuse, R18, R76 ;  /* 0x00000012044c723c */ /* 0x040fe2000004184c */
[----:B------:R-:W3:Y:S04]  /*cce0*/  LDSM.16.MT88.4 R16, [R0+0x8400] ;  /* 0x008400000010783b */ /* 0x000ee80000004200 */
[----:B------:R-:W-:Y:S03]  /*ccf0*/  MUFU.EX2 R122, R122 ;  /* 0x0000007a007a7308 */ /* 0x000fe60000000800 */
[C---:B------:R-:W-:Y:S05]  /*cd00*/  HMMA.16816.F32.BF16 R72, R4.reuse, R28, R72 ;  /* 0x0000001c0448723c */ /* 0x040fea0000041848 */
[----:B------:R-:W2:Y:S03]  /*cd10*/  MUFU.EX2 R123, R123 ;  /* 0x0000007b007b7308 */ /* 0x000ea60000000800 */
[C---:B------:R-:W-:Y:S01]  /*cd20*/  HMMA.16816.F32.BF16 R68, R4.reuse, R30, R68 ;  /* 0x0000001e0444723c */ /* 0x040fe20000041844 */
[----:B------:R-:W4:Y:S04]  /*cd30*/  LDSM.16.MT88.4 R28, [R109+0x8400] ;  /* 0x008400006d1c783b */ /* 0x000f280000004200 */
[----:B------:R-:W-:Y:S03]  /*cd40*/  MUFU.EX2 R124, R124 ;  /* 0x0000007c007c7308 */ /* 0x000fe60000000800 */
[C---:B------:R-:W-:Y:S05]  /*cd50*/  HMMA.16816.F32.BF16 R64, R4.reuse, R24, R64 ;  /* 0x000000180440723c */ /* 0x040fea0000041840 */
[----:B------:R-:W-:Y:S03]  /*cd60*/  MUFU.EX2 R165, R165 ;  /* 0x000000a500a57308 */ /* 0x000fe60000000800 */
[C---:B------:R-:W-:Y:S01]  /*cd70*/  HMMA.16816.F32.BF16 R60, R4.reuse, R26, R60 ;  /* 0x0000001a043c723c */ /* 0x040fe2000004183c */
[----:B------:R-:W2:Y:S04]  /*cd80*/  LDSM.16.MT88.4 R24, [R0+0x6800] ;  /* 0x006800000018783b */ /* 0x000ea80000004200 */
[----:B------:R-:W-:Y:S03]  /*cd90*/  MUFU.EX2 R125, R125 ;  /* 0x0000007d007d7308 */ /* 0x000fe60000000800 */
[C---:B-----5:R-:W-:Y:S05]  /*cda0*/  HMMA.16816.F32.BF16 R56, R4.reuse, R20, R56 ;  /* 0x000000140438723c */ /* 0x060fea0000041838 */
[----:B------:R-:W5:Y:S03]  /*cdb0*/  MUFU.EX2 R126, R126 ;  /* 0x0000007e007e7308 */ /* 0x000f660000000800 */
[C---:B------:R-:W-:Y:S01]  /*cdc0*/  HMMA.16816.F32.BF16 R52, R4.reuse, R22, R52 ;  /* 0x000000160434723c */ /* 0x040fe20000041834 */
[----:B------:R-:W5:Y:S04]  /*cdd0*/  LDSM.16.MT88.4 R20, [R109+0x6800] ;  /* 0x006800006d14783b */ /* 0x000f680000004200 */
[----:B------:R-:W-:Y:S03]  /*cde0*/  MUFU.EX2 R116, R116 ;  /* 0x0000007400747308 */ /* 0x000fe60000000800 */
[C---:B---3--:R-:W-:Y:S05]  /*cdf0*/  HMMA.16816.F32.BF16 R36, R4.reuse, R16, R36 ;  /* 0x000000100424723c */ /* 0x048fea0000041824 */
[----:B------:R-:W3:Y:S03]  /*ce00*/  MUFU.EX2 R163, R163 ;  /* 0x000000a300a37308 */ /* 0x000ee60000000800 */
[C---:B------:R-:W-:Y:S01]  /*ce10*/  HMMA.16816.F32.BF16 R40, R4.reuse, R18, R40 ;  /* 0x000000120428723c */ /* 0x040fe20000041828 */
[----:B------:R-:W3:Y:S07]  /*ce20*/  LDSM.16.MT88.4 R16, [R0+0x7800] ;  /* 0x007800000010783b */ /* 0x000eee0000004200 */
[C---:B----4-:R-:W-:Y:S08]  /*ce30*/  HMMA.16816.F32.BF16 R44, R4.reuse, R28, R44 ;  /* 0x0000001c042c723c */ /* 0x050ff0000004182c */
[----:B------:R-:W-:Y:S01]  /*ce40*/  HMMA.16816.F32.BF16 R48, R4, R30, R48 ;  /* 0x0000001e0430723c */ /* 0x000fe20000041830 */
[----:B------:R-:W-:Y:S01]  /*ce50*/  F2FP.BF16.F32.PACK_AB R4, R111, R110 ;  /* 0x0000006e6f04723e */ /* 0x000fe200000010ff */
[----:B------:R-:W-:Y:S01]  /*ce60*/  LDSM.16.MT88.4 R28, [R109+0x6c00] ;  /* 0x006c00006d1c783b */ /* 0x000fe20000004200 */
[----:B-1----:R-:W-:-:S02]  /*ce70*/  F2FP.BF16.F32.PACK_AB R5, R119, R114 ;  /* 0x000000727705723e */ /* 0x002fc400000010ff */
[----:B------:R-:W-:Y:S02]  /*ce80*/  F2FP.BF16.F32.PACK_AB R6, R113, R112 ;  /* 0x000000707106723e */ /* 0x000fe400000010ff */
[----:B--2---:R-:W-:-:S07]  /*ce90*/  F2FP.BF16.F32.PACK_AB R7, R121, R120 ;  /* 0x000000787907723e */ /* 0x004fce00000010ff */
[C---:B------:R-:W-:Y:S08]  /*cea0*/  HMMA.16816.F32.BF16 R80, R4.reuse, R24, R80 ;  /* 0x000000180450723c */ /* 0x040ff00000041850 */
[C---:B------:R-:W-:Y:S01]  /*ceb0*/  HMMA.16816.F32.BF16 R76, R4.reuse, R26, R76 ;  /* 0x0000001a044c723c */ /* 0x040fe2000004184c */
[----:B------:R-:W1:Y:S07]  /*cec0*/  LDSM.16.MT88.4 R24, [R109+0x7800] ;  /* 0x007800006d18783b */ /* 0x000e6e0000004200 */
[C---:B-----5:R-:W-:Y:S08]  /*ced0*/  HMMA.16816.F32.BF16 R72, R4.reuse, R20, R72 ;  /* 0x000000140448723c */ /* 0x060ff00000041848 */
        /* <DEDUP_REMOVED lines=9> */
[C---:B--2---:R-:W-:Y:S08]  /*cf70*/  HMMA.16816.F32.BF16 R44, R4.reuse, R20, R44 ;  /* 0x00000014042c723c */ /* 0x044ff0000004182c */
[C---:B------:R-:W-:Y:S01]  /*cf80*/  HMMA.16816.F32.BF16 R48, R4.reuse, R22, R48 ;  /* 0x000000160430723c */ /* 0x040fe20000041830 */
[----:B------:R-:W2:Y:S07]  /*cf90*/  LDSM.16.MT88.4 R20, [R0+0x8c00] ;  /* 0x008c00000014783b */ /* 0x000eae0000004200 */
[----:B------:R-:W-:Y:S01]  /*cfa0*/  HMMA.16816.F32.BF16 R40, R4, R94, R40 ;  /* 0x0000005e0428723c */ /* 0x000fe20000041828 */
[----:B------:R-:W-:-:S02]  /*cfb0*/  F2FP.BF16.F32.PACK_AB R4, R123, R122 ;  /* 0x0000007a7b04723e */ /* 0x000fc400000010ff */
[----:B------:R-:W-:Y:S02]  /*cfc0*/  F2FP.BF16.F32.PACK_AB R5, R126, R125 ;  /* 0x0000007d7e05723e */ /* 0x000fe400000010ff */
[----:B------:R-:W-:Y:S02]  /*cfd0*/  F2FP.BF16.F32.PACK_AB R6, R165, R124 ;  /* 0x0000007ca506723e */ /* 0x000fe400000010ff */
[----:B------:R-:W-:-:S07]  /*cfe0*/  F2FP.BF16.F32.PACK_AB R7, R163, R116 ;  /* 0x00000074a307723e */ /* 0x000fce00000010ff */
[C---:B---3--:R-:W-:Y:S08]  /*cff0*/  HMMA.16816.F32.BF16 R64, R4.reuse, R16, R64 ;  /* 0x000000100440723c */ /* 0x048ff00000041840 */
[----:B-1----:R-:W-:Y:S01]  /*d000*/  HMMA.16816.F32.BF16 R56, R4, R24, R56 ;  /* 0x000000180438723c */ /* 0x002fe20000041838 */
        /* <DEDUP_REMOVED lines=8> */
[----:B------:R-:W1:Y:S01]  /*d090*/  LDSM.16.MT88.4 R16, [R109+0x8c00] ;  /* 0x008c00006d10783b */ /* 0x000e620000004200 */
        /* <DEDUP_REMOVED lines=97> */
.L_x_8189:
        /* <DEDUP_REMOVED lines=8> */
.L_x_8190:
[----:B------:R-:W-:Y:S05]  /*d730*/  BSYNC.RECONVERGENT B0 ;  /* 0x0000000000007941 */ /* 0x000fea0003800200 */
.L_x_8188:
[-C--:B------:R-:W-:Y:S02]  /*d740*/  ISETP.GE.AND P4, PT, R10, R149.reuse, PT ;  /* 0x000000950a00720c */ /* 0x080fe40003f86270 */
[-C--:B------:R-:W-:Y:S02]  /*d750*/  ISETP.GE.AND P5, PT, R12, R149.reuse, PT ;  /* 0x000000950c00720c */ /* 0x080fe40003fa6270 */
[----:B------:R-:W-:Y:S02]  /*d760*/  ISETP.GE.AND P3, PT, R9, R149, PT ;  /* 0x000000950900720c */ /* 0x000fe40003f66270 */
[----:B------:R-:W-:-:S04]  /*d770*/  LEA R12, P1, R135, R142, 0x1 ;  /* 0x0000008e870c7211 */ /* 0x000fc800078208ff */
[----:B------:R-:W-:-:S03]  /*d780*/  LEA.HI.X R13, R135, R143, R136, 0x1, P1 ;  /* 0x0000008f870d7211 */ /* 0x000fc600008f0c88 */
[----:B------:R-:W-:Y:S02]  /*d790*/  @!P4 MOV R4, R142 ;  /* 0x0000008e0004c202 */ /* 0x000fe40000000f00 */
[----:B------:R-:W-:Y:S01]  /*d7a0*/  @!P4 MOV R5, R143 ;  /* 0x0000008f0005c202 */ /* 0x000fe20000000f00 */
        /* <DEDUP_REMOVED lines=29> */
[----:B------:R1:W-:Y:S04]  /*d980*/  @P3 STS.128 [R89+0x8800], RZ ;  /* 0x008800ff59003388 */ /* 0x0003e80000000c00 */
[----:B------:R-:W2:Y:S01]  /*d990*/  LD.E R87, desc[UR4][R84.64+0x18c] ;  /* 0x00018c0454577980 */ /* 0x000ea2000c101900 */
[----:B------:R-:W3:Y:S01]  /*d9a0*/  S2UR UR6, SR_CgaCtaId ;  /* 0x00000000000679c3 */ /* 0x000ee20000008800 */
[----:B------:R-:W-:Y:S01]  /*d9b0*/  UMOV UR7, 0x400 ;  /* 0x0000040000077882 */ /* 0x000fe20000000000 */
[----:B------:R-:W-:Y:S01]  /*d9c0*/  ISETP.NE.AND P1, PT, R11, RZ, PT ;  /* 0x000000ff0b00720c */ /* 0x000fe20003f25270 */
[----:B------:R-:W4:Y:S01]  /*d9d0*/  S2R R7, SR_TID.X ;  /* 0x0000000000077919 */ /* 0x000f220000002100 */
[----:B------:R-:W-:Y:S01]  /*d9e0*/  BSSY.RECONVERGENT B1, `(.L_x_8191) ;  /* 0x000011c000017945 */ /* 0x000fe20003800200 */
[----:B------:R-:W-:Y:S04]  /*d9f0*/  LDSM.16.M88.4 R92, [R2] ;  /* 0x00000000025c783b */ /* 0x000fe80000000200 */
[----:B------:R-:W-:Y:S04]  /*da00*/  LDSM.16.M88.4 R124, [R2+0x1000] ;  /* 0x00100000027c783b */ /* 0x000fe80000000200 */
[----:B------:R-:W0:Y:S01]  /*da10*/  LDGDEPBAR ;  /* 0x00000000000079af */ /* 0x000e220000000000 */
[----:B-1----:R-:W-:-:S04]  /*da20*/  SEL R89, R8, 0xffffffe0, !P1 ;  /* 0xffffffe008597807 */ /* 0x002fc80004800000 */
[----:B------:R-:W-:Y:S01]  /*da30*/  IADD3 R91, PT, PT, R2, R89, RZ ;  /* 0x00000059025b7210 */ /* 0x000fe20007ffe0ff */
[----:B---3--:R-:W-:-:S04]  /*da40*/  ULEA UR6, UR6, UR7, 0x18 ;  /* 0x0000000706067291 */ /* 0x008fc8000f8ec0ff */
[----:B------:R-:W-:Y:S01]  /*da50*/  LDSM.16.M88.4 R32, [R91+0x1000] ;  /* 0x001000005b20783b */ /* 0x000fe20000000200 */
[C---:B----4-:R-:W-:Y:S02]  /*da60*/  SHF.L.U32 R6, R7.reuse, 0x5, RZ ;  /* 0x0000000507067819 */ /* 0x050fe400000006ff */
[----:B------:R-:W-:Y:S02]  /*da70*/  SHF.L.U32 R5, R7, 0x4, RZ ;  /* 0x0000000407057819 */ /* 0x000fe400000006ff */
[----:B------:R-:W-:Y:S02]  /*da80*/  LOP3.LUT R4, R6, 0xc0, RZ, 0xc0, !PT ;  /* 0x000000c006047812 */ /* 0x000fe400078ec0ff */
[----:B------:R-:W-:Y:S02]  /*da90*/  LOP3.LUT R5, R5, 0x100, RZ, 0xc0, !PT ;  /* 0x0000010005057812 */ /* 0x000fe400078ec0ff */
[----:B------:R-:W-:Y:S02]  /*daa0*/  LOP3.LUT R4, R4, 0x8, R7, 0xf8, !PT ;  /* 0x0000000804047812 */ /* 0x000fe400078ef807 */
[----:B------:R-:W-:-:S02]  /*dab0*/  SHF.L.U32 R7, R7, 0x2, RZ ;  /* 0x0000000207077819 */ /* 0x000fc400000006ff */
[----:B------:R-:W-:Y:S02]  /*dac0*/  LOP3.LUT R5, R5, 0x20, R6, 0xf8, !PT ;  /* 0x0000002005057812 */ /* 0x000fe400078ef806 */
[----:B------:R-:W-:-:S04]  /*dad0*/  LOP3.LUT R4, R4, 0x18, R7, 0x78, !PT ;  /* 0x0000001804047812 */ /* 0x000fc800078e7807 */
[----:B------:R-:W-:-:S04]  /*dae0*/  LOP3.LUT R4, R5, R4, RZ, 0xfc, !PT ;  /* 0x0000000405047212 */ /* 0x000fc800078efcff */
[----:B------:R-:W-:Y:S02]  /*daf0*/  LEA R90, R4, UR6, 0x1 ;  /* 0x00000006045a7c11 */ /* 0x000fe4000f8e08ff */
[----:B------:R-:W-:Y:S02]  /*db00*/  LDSM.16.M88.4 R4, [R91] ;  /* 0x000000005b04783b */ /* 0x000fe40000000200 */
[----:B------:R-:W-:Y:S02]  /*db10*/  IADD3 R89, PT, PT, R90, R89, RZ ;  /* 0x000000595a597210 */ /* 0x000fe40007ffe0ff */
[----:B------:R-:W1:Y:S04]  /*db20*/  LDSM.16.M88.4 R12, [R90+0x3000] ;  /* 0x003000005a0c783b */ /* 0x000e680000000200 */
[----:B------:R-:W3:Y:S04]  /*db30*/  LDSM.16.M88.4 R108, [R90+0x3400] ;  /* 0x003400005a6c783b */ /* 0x000ee80000000200 */
[----:B------:R-:W4:Y:S04]  /*db40*/  LDSM.16.M88.4 R100, [R90+0x3800] ;  /* 0x003800005a64783b */ /* 0x000f280000000200 */
[----:B------:R-:W5:Y:S04]  /*db50*/  LDSM.16.M88.4 R28, [R90+0x3c00] ;  /* 0x003c00005a1c783b */ /* 0x000f680000000200 */
[----:B------:R-:W5:Y:S04]  /*db60*/  LDSM.16.M88.4 R120, [R89+0x3000] ;  /* 0x003000005978783b */ /* 0x000f680000000200 */
[----:B------:R-:W-:Y:S04]  /*db70*/  LDSM.16.M88.4 R116, [R90+0x4000] ;  /* 0x004000005a74783b */ /* 0x000fe80000000200 */
[----:B------:R-:W5:Y:S04]  /*db80*/  LDSM.16.M88.4 R24, [R89+0x3400] ;  /* 0x003400005918783b */ /* 0x000f680000000200 */
[----:B------:R-:W5:Y:S04]  /*db90*/  LDSM.16.M88.4 R20, [R89+0x3800] ;  /* 0x003800005914783b */ /* 0x000f680000000200 */
[----:B------:R-:W-:Y:S01]  /*dba0*/  LDSM.16.M88.4 R8, [R89+0x3c00] ;  /* 0x003c00005908783b */ /* 0x000fe20000000200 */
[C---:B-1----:R-:W-:Y:S08]  /*dbb0*/  HMMA.16816.F32.BF16 R16, R92.reuse, R12, RZ ;  /* 0x0000000c5c10723c */ /* 0x042ff000000418ff */
[C---:B------:R-:W-:Y:S08]  /*dbc0*/  HMMA.16816.F32.BF16 R12, R92.reuse, R14, RZ ;  /* 0x0000000e5c0c723c */ /* 0x040ff000000418ff */
[C---:B---3--:R-:W-:Y:S08]  /*dbd0*/  HMMA.16816.F32.BF16 R112, R92.reuse, R108, RZ ;  /* 0x0000006c5c70723c */ /* 0x048ff000000418ff */
[C---:B----4-:R-:W-:Y:S08]  /*dbe0*/  HMMA.16816.F32.BF16 R104, R92.reuse, R100, RZ ;  /* 0x000000645c68723c */ /* 0x050ff000000418ff */
[C---:B------:R-:W-:Y:S08]  /*dbf0*/  HMMA.16816.F32.BF16 R108, R92.reuse, R110, RZ ;  /* 0x0000006e5c6c723c */ /* 0x040ff000000418ff */
[C---:B------:R-:W-:Y:S08]  /*dc00*/  HMMA.16816.F32.BF16 R100, R92.reuse, R102, RZ ;  /* 0x000000665c64723c */ /* 0x040ff000000418ff */
[C---:B-----5:R-:W-:Y:S08]  /*dc10*/  HMMA.16816.F32.BF16 R96, R92.reuse, R28, RZ ;  /* 0x0000001c5c60723c */ /* 0x060ff000000418ff */
[----:B------:R-:W-:Y:S01]  /*dc20*/  HMMA.16816.F32.BF16 R92, R92, R30, RZ ;  /* 0x0000001e5c5c723c */ /* 0x000fe200000418ff */
[----:B------:R-:W1:Y:S07]  /*dc30*/  LDSM.16.M88.4 R28, [R89+0x4000] ;  /* 0x00400000591c783b */ /* 0x000e6e0000000200 */
[C---:B------:R-:W-:Y:S08]  /*dc40*/  HMMA.16816.F32.BF16 R16, R4.reuse, R120, R16 ;  /* 0x000000780410723c */ /* 0x040ff00000041810 */
[C---:B------:R-:W-:Y:S01]  /*dc50*/  HMMA.16816.F32.BF16 R12, R4.reuse, R122, R12 ;  /* 0x0000007a040c723c */ /* 0x040fe2000004180c */
[----:B------:R-:W3:Y:S07]  /*dc60*/  LDSM.16.M88.4 R120, [R90+0x4400] ;  /* 0x004400005a78783b */ /* 0x000eee0000000200 */
[----:B------:R-:W-:Y:S08]  /*dc70*/  HMMA.16816.F32.BF16 R112, R4, R24, R112 ;  /* 0x000000180470723c */ /* 0x000ff00000041870 */
[C---:B------:R-:W-:Y:S08]  /*dc80*/  HMMA.16816.F32.BF16 R16, R124.reuse, R116, R16 ;  /* 0x000000747c10723c */ /* 0x040ff00000041810 */
[----:B------:R-:W-:Y:S01]  /*dc90*/  HMMA.16816.F32.BF16 R12, R124, R118, R12 ;  /* 0x000000767c0c723c */ /* 0x000fe2000004180c */
[----:B------:R-:W-:Y:S07]  /*dca0*/  LDSM.16.M88.4 R116, [R90+0x4800] ;  /* 0x004800005a74783b */ /* 0x000fee0000000200 */
[C---:B------:R-:W-:Y:S01]  /*dcb0*/  HMMA.16816.F32.BF16 R108, R4.reuse, R26, R108 ;  /* 0x0000001a046c723c */ /* 0x040fe2000004186c */
[----:B------:R-:W-:Y:S07]  /*dcc0*/  LDSM.16.M88.4 R24, [R2+0x2000] ;  /* 0x002000000218783b */ /* 0x000fee0000000200 */
[C---:B------:R-:W-:Y:S08]  /*dcd0*/  HMMA.16816.F32.BF16 R104, R4.reuse, R20, R104 ;  /* 0x000000140468723c */ /* 0x040ff00000041868 */
[----:B------:R-:W-:Y:S01]  /*dce0*/  HMMA.16816.F32.BF16 R100, R4, R22, R100 ;  /* 0x000000160464723c */ /* 0x000fe20000041864 */
[----:B------:R-:W4:Y:S07]  /*dcf0*/  LDSM.16.M88.4 R20, [R90+0x5000] ;  /* 0x005000005a14783b */ /* 0x000f2e0000000200 */
[C---:B-1----:R-:W-:Y:S08]  /*dd00*/  HMMA.16816.F32.BF16 R16, R32.reuse, R28, R16 ;  /* 0x0000001c2010723c */ /* 0x042ff00000041810 */
[----:B------:R-:W-:Y:S01]  /*dd10*/  HMMA.16816.F32.BF16 R12, R32, R30, R12 ;  /* 0x0000001e200c723c */ /* 0x000fe2000004180c */
[----:B------:R-:W1:Y:S07]  /*dd20*/  LDSM.16.M88.4 R28, [R89+0x4400] ;  /* 0x00440000591c783b */ /* 0x000e6e0000000200 */
[C---:B------:R-:W-:Y:S08]  /*dd30*/  HMMA.16816.F32.BF16 R96, R4.reuse, R8, R96 ;  /* 0x000000080460723c */ /* 0x040ff00000041860 */
[----:B------:R-:W-:Y:S01]  /*dd40*/  HMMA.16816.F32.BF16 R92, R4, R10, R92 ;  /* 0x0000000a045c723c */ /* 0x000fe2000004185c */
[----:B------:R-:W-:Y:S04]  /*dd50*/  LDSM.16.M88.4 R8, [R91+0x2000] ;  /* 0x002000005b08783b */ /* 0x000fe80000000200 */
[----:B------:R-:W5:Y:S03]  /*dd60*/  LDSM.16.M88.4 R4, [R89+0x5000] ;  /* 0x005000005904783b */ /* 0x000f660000000200 */
[C---:B---3--:R-:W-:Y:S08]  /*dd70*/  HMMA.16816.F32.BF16 R112, R124.reuse, R120, R112 ;  /* 0x000000787c70723c */ /* 0x048ff00000041870 */
[----:B------:R-:W-:Y:S01]  /*dd80*/  HMMA.16816.F32.BF16 R120, R124, R122, R108 ;  /* 0x0000007a7c78723c */ /* 0x000fe2000004186c */
[----:B------:R-:W3:Y:S07]  /*dd90*/  LDSM.16.M88.4 R108, [R90+0x5400] ;  /* 0x005400005a6c783b */ /* 0x000eee0000000200 */
[C---:B----4-:R-:W-:Y:S08]  /*dda0*/  HMMA.16816.F32.BF16 R16, R24.reuse, R20, R16 ;  /* 0x000000141810723c */ /* 0x050ff00000041810 */
[----:B------:R-:W-:Y:S01]  /*ddb0*/  HMMA.16816.F32.BF16 R12, R24, R22, R12 ;  /* 0x00000016180c723c */ /* 0x000fe2000004180c */
[----:B------:R-:W4:Y:S07]  /*ddc0*/  LDSM.16.M88.4 R20, [R89+0x5400] ;  /* 0x005400005914783b */ /* 0x000f2e0000000200 */
[C---:B-1----:R-:W-:Y:S08]  /*ddd0*/  HMMA.16816.F32.BF16 R112, R32.reuse, R28, R112 ;  /* 0x0000001c2070723c */ /* 0x042ff00000041870 */
[----:B------:R-:W-:Y:S01]  /*dde0*/  HMMA.16816.F32.BF16 R120, R32, R30, R120 ;  /* 0x0000001e2078723c */ /* 0x000fe20000041878 */
[----:B------:R-:W1:Y:S07]  /*ddf0*/  LDSM.16.M88.4 R28, [R89+0x4800] ;  /* 0x00480000591c783b */ /* 0x000e6e0000000200 */
[C---:B-----5:R-:W-:Y:S08]  /*de00*/  HMMA.16816.F32.BF16 R16, R8.reuse, R4, R16 ;  /* 0x000000040810723c */ /* 0x060ff00000041810 */
[----:B------:R-:W-:Y:S01]  /*de10*/  HMMA.16816.F32.BF16 R12, R8, R6, R12 ;  /* 0x00000006080c723c */ /* 0x000fe2000004180c */
[----:B------:R-:W5:Y:S07]  /*de20*/  LDSM.16.M88.4 R4, [R90+0x4c00] ;  /* 0x004c00005a04783b */ /* 0x000f6e0000000200 */
[----:B------:R-:W-:Y:S03]  /*de30*/  HMMA.16816.F32.BF16 R104, R124, R116, R104 ;  /* 0x000000747c68723c */ /* 0x000fe60000041868 */
[-C--:B--2---:R-:W-:Y:S01]  /*de40*/  FMUL.FTZ R2, R16, R87.reuse ;  /* 0x0000005710027220 */ /* 0x084fe20000410000 */
[-C--:B------:R-:W-:Y:S01]  /*de50*/  FMUL.FTZ R91, R17, R87.reuse ;  /* 0x00000057115b7220 */ /* 0x080fe20000410000 */
[-C--:B------:R-:W-:Y:S01]  /*de60*/  FMUL.FTZ R116, R18, R87.reuse ;  /* 0x0000005712747220 */ /* 0x080fe20000410000 */
[----:B------:R-:W-:-:S02]  /*de70*/  FMUL.FTZ R117, R19, R87 ;  /* 0x0000005713757220 */ /* 0x000fc40000410000 */
[----:B---3--:R-:W-:Y:S01]  /*de80*/  HMMA.16816.F32.BF16 R112, R24, R108, R112 ;  /* 0x0000006c1870723c */ /* 0x008fe20000041870 */
[----:B------:R-:W2:Y:S01]  /*de90*/  LDSM.16.M88.4 R16, [R90+0x5800] ;  /* 0x005800005a10783b */ /* 0x000ea20000000200 */
[----:B------:R-:W3:Y:S01]  /*dea0*/  MUFU.TANH R2, R2 ;  /* 0x0000000200027308 */ /* 0x000ee20000002400 */
[-C--:B------:R-:W-:Y:S01]  /*deb0*/  FMUL.FTZ R12, R12, R87.reuse ;  /* 0x000000570c0c7220 */ /* 0x080fe20000410000 */
[----:B------:R-:W-:-:S04]  /*dec0*/  FMUL.FTZ R13, R13, R87 ;  /* 0x000000570d0d7220 */ /* 0x000fc80000410000 */
[----:B------:R-:W-:Y:S01]  /*ded0*/  HMMA.16816.F32.BF16 R100, R124, R118, R100 ;  /* 0x000000767c64723c */ /* 0x000fe20000041864 */
[-C--:B------:R-:W-:Y:S01]  /*dee0*/  FMUL.FTZ R119, R15, R87.reuse ;  /* 0x000000570f777220 */ /* 0x080fe20000410000 */
[----:B------:R-:W1:Y:S06]  /*def0*/  MUFU.TANH R118, R12 ;  /* 0x0000000c00767308 */ /* 0x000e6c0000002400 */
[----:B------:R-:W-:Y:S01]  /*df00*/  HMMA.16816.F32.BF16 R120, R24, R110, R120 ;  /* 0x0000006e1878723c */ /* 0x000fe20000041878 */
[----:B------:R-:W3:Y:S01]  /*df10*/  LDSM.16.M88.4 R108, [R89+0x4c00] ;  /* 0x004c0000596c783b */ /* 0x000ee20000000200 */
[----:B------:R-:W2:Y:S06]  /*df20*/  MUFU.TANH R91, R91 ;  /* 0x0000005b005b7308 */ /* 0x000eac0000002400 */
[----:B----4-:R-:W-:Y:S01]  /*df30*/  HMMA.16816.F32.BF16 R112, R8, R20, R112 ;  /* 0x000000140870723c */ /* 0x010fe20000041870 */
[-C--:B------:R-:W-:Y:S01]  /*df40*/  FMUL.FTZ R21, R14, R87.reuse ;  /* 0x000000570e157220 */ /* 0x080fe20000410000 */
[----:B------:R4:W2:Y:S06]  /*df50*/  MUFU.TANH R20, R13 ;  /* 0x0000000d00147308 */ /* 0x0008ac0000002400 */
[C---:B-1----:R-:W-:Y:S02]  /*df60*/  HMMA.16816.F32.BF16 R104, R32.reuse, R28, R104 ;  /* 0x0000001c2068723c */ /* 0x042fe40000041868 */
[----:B------:R-:W1:Y:S06]  /*df70*/  MUFU.TANH R116, R116 ;  /* 0x0000007400747308 */ /* 0x000e6c0000002400 */
[----:B------:R-:W-:Y:S01]  /*df80*/  HMMA.16816.F32.BF16 R100, R32, R30, R100 ;  /* 0x0000001e2064723c */ /* 0x000fe20000041864 */
[----:B------:R-:W-:Y:S01]  /*df90*/  LDSM.16.M88.4 R28, [R89+0x5800] ;  /* 0x00580000591c783b */ /* 0x000fe20000000200 */
[----:B------:R-:W1:Y:S03]  /*dfa0*/  MUFU.TANH R117, R117 ;  /* 0x0000007500757308 */ /* 0x000e660000002400 */
[----:B----4-:R-:W4:Y:S03]  /*dfb0*/  LDSM.16.M88.4 R12, [R90+0x5c00] ;  /* 0x005c00005a0c783b */ /* 0x010f260000000200 */
[C---:B-----5:R-:W-:Y:S02]  /*dfc0*/  HMMA.16816.F32.BF16 R92, R124.reuse, R6, R92 ;  /* 0x000000067c5c723c */ /* 0x060fe4000004185c */
[----:B------:R-:W1:Y:S06]  /*dfd0*/  MUFU.TANH R21, R21 ;  /* 0x0000001500157308 */ /* 0x000e6c0000002400 */
[----:B------:R-:W-:Y:S01]  /*dfe0*/  HMMA.16816.F32.BF16 R96, R124, R4, R96 ;  /* 0x000000047c60723c */ /* 0x000fe20000041860 */
[-C--:B------:R-:W-:Y:S01]  /*dff0*/  FMUL.FTZ R4, R112, R87.reuse ;  /* 0x0000005770047220 */ /* 0x080fe20000410000 */
[----:B------:R-:W-:Y:S01]  /*e000*/  FMUL.FTZ R5, R113, R87 ;  /* 0x0000005771057220 */ /* 0x000fe20000410000 */
[----:B------:R-:W1:Y:S05]  /*e010*/  MUFU.TANH R119, R119 ;  /* 0x0000007700777308 */ /* 0x000e6a0000002400 */
[C---:B--2---:R-:W-:Y:S03]  /*e020*/  HMMA.16816.F32.BF16 R104, R24.reuse, R16, R104 ;  /* 0x000000101868723c */ /* 0x044fe60000041868 */
[----:B------:R-:W2:Y:S05]  /*e030*/  MUFU.TANH R4, R4 ;  /* 0x0000000400047308 */ /* 0x000eaa0000002400 */
[----:B------:R-:W-:Y:S01]  /*e040*/  HMMA.16816.F32.BF16 R100, R24, R18, R100 ;  /* 0x000000121864723c */ /* 0x000fe20000041864 */
[----:B------:R-:W5:Y:S01]  /*e050*/  LDSM.16.M88.4 R16, [R89+0x5c00] ;  /* 0x005c00005910783b */ /* 0x000f620000000200 */
[----:B------:R-:W-:-:S04]  /*e060*/  DEPBAR.LE SB0, 0x0 ;  /* 0x000080000000791a */ /* 0x000fc80000000000 */
[----:B------:R-:W1:Y:S02]  /*e070*/  MUFU.TANH R5, R5 ;  /* 0x0000000500057308 */ /* 0x000e640000002400 */
[C---:B---3--:R-:W-:Y:S08]  /*e080*/  HMMA.16816.F32.BF16 R92, R32.reuse, R110, R92 ;  /* 0x0000006e205c723c */ /* 0x048ff0000004185c */
[----:B------:R-:W-:Y:S08]  /*e090*/  HMMA.16816.F32.BF16 R96, R32, R108, R96 ;  /* 0x0000006c2060723c */ /* 0x000ff00000041860 */
[----:B------:R-:W-:Y:S01]  /*e0a0*/  HMMA.16816.F32.BF16 R120, R8, R22, R120 ;  /* 0x000000160878723c */ /* 0x000fe20000041878 */
[-C--:B------:R-:W-:Y:S01]  /*e0b0*/  FMUL.FTZ R22, R114, R87.reuse ;  /* 0x0000005772167220 */ /* 0x080fe20000410000 */
[----:B------:R-:W-:-:S05]  /*e0c0*/  FMUL.FTZ R23, R115, R87 ;  /* 0x0000005773177220 */ /* 0x000fca0000410000 */
[----:B------:R-:W3:Y:S01]  /*e0d0*/  MUFU.TANH R22, R22 ;  /* 0x0000001600167308 */ /* 0x000ee20000002400 */
[C---:B----4-:R-:W-:Y:S07]  /*e0e0*/  HMMA.16816.F32.BF16 R92, R24.reuse, R14, R92 ;  /* 0x0000000e185c723c */ /* 0x050fee000004185c */
[----:B------:R-:W4:Y:S01]  /*e0f0*/  MUFU.TANH R23, R23 ;  /* 0x0000001700177308 */ /* 0x000f220000002400 */
[----:B------:R-:W-:Y:S03]  /*e100*/  HMMA.16816.F32.BF16 R96, R24, R12, R96 ;  /* 0x0000000c1860723c */ /* 0x000fe60000041860 */
[-C--:B------:R-:W-:Y:S01]  /*e110*/  FMUL.FTZ R6, R122, R87.reuse ;  /* 0x000000577a067220 */ /* 0x080fe20000410000 */
[-C--:B------:R-:W-:Y:S01]  /*e120*/  FMUL.FTZ R7, R123, R87.reuse ;  /* 0x000000577b077220 */ /* 0x080fe20000410000 */
[----:B------:R-:W-:-:S03]  /*e130*/  FMUL.FTZ R120, R120, R87 ;  /* 0x0000005778787220 */ /* 0x000fc60000410000 */
[C---:B------:R-:W-:Y:S01]  /*e140*/  HMMA.16816.F32.BF16 R104, R8.reuse, R28, R104 ;  /* 0x0000001c0868723c */ /* 0x040fe20000041868 */
[-C--:B------:R-:W-:Y:S01]  /*e150*/  FMUL.FTZ R28, R121, R87.reuse ;  /* 0x00000057791c7220 */ /* 0x080fe20000410000 */
[----:B------:R1:W1:Y:S06]  /*e160*/  MUFU.TANH R90, R120 ;  /* 0x00000078005a7308 */ /* 0x00026c0000002400 */
[C---:B-----5:R-:W-:Y:S02]  /*e170*/  HMMA.16816.F32.BF16 R92, R8.reuse, R18, R92 ;  /* 0x00000012085c723c */ /* 0x060fe4000004185c */
[----:B------:R-:W1:Y:S06]  /*e180*/  MUFU.TANH R28, R28 ;  /* 0x0000001c001c7308 */ /* 0x000e6c0000002400 */
[----:B------:R-:W-:Y:S02]  /*e190*/  HMMA.16816.F32.BF16 R100, R8, R30, R100 ;  /* 0x0000001e0864723c */ /* 0x000fe40000041864 */
[----:B------:R-:W1:Y:S01]  /*e1a0*/  MUFU.TANH R6, R6 ;  /* 0x0000000600067308 */ /* 0x000e620000002400 */
[-C--:B------:R-:W-:Y:S01]  /*e1b0*/  FMUL.FTZ R12, R104, R87.reuse ;  /* 0x00000057680c7220 */ /* 0x080fe20000410000 */
[-C--:B------:R-:W-:Y:S01]  /*e1c0*/  FMUL.FTZ R29, R105, R87.reuse ;  /* 0x00000057691d7220 */ /* 0x080fe20000410000 */
[-C--:B------:R-:W-:Y:S01]  /*e1d0*/  FMUL.FTZ R30, R106, R87.reuse ;  /* 0x000000576a1e7220 */ /* 0x080fe20000410000 */
[----:B------:R-:W-:-:S02]  /*e1e0*/  FMUL.FTZ R13, R107, R87 ;  /* 0x000000576b0d7220 */ /* 0x000fc40000410000 */
[----:B------:R-:W-:Y:S02]  /*e1f0*/  HMMA.16816.F32.BF16 R96, R8, R16, R96 ;  /* 0x000000100860723c */ /* 0x000fe40000041860 */
[----:B------:R-:W1:Y:S01]  /*e200*/  MUFU.TANH R7, R7 ;  /* 0x0000000700077308 */ /* 0x000e620000002400 */
[-C--:B------:R-:W-:Y:S01]  /*e210*/  FMUL.FTZ R31, R92, R87.reuse ;  /* 0x000000575c1f7220 */ /* 0x080fe20000410000 */
[----:B------:R-:W-:Y:S01]  /*e220*/  IADD3 R92, PT, PT, R88, -0x2, RZ ;  /* 0xfffffffe585c7810 */ /* 0x000fe20007ffe0ff */
[-C--:B------:R-:W-:Y:S01]  /*e230*/  FMUL.FTZ R32, R93, R87.reuse ;  /* 0x000000575d207220 */ /* 0x080fe20000410000 */
[-C--:B------:R-:W-:Y:S01]  /*e240*/  FMUL.FTZ R27, R94, R87.reuse ;  /* 0x000000575e1b7220 */ /* 0x080fe20000410000 */
[----:B------:R-:W-:Y:S01]  /*e250*/  FMUL.FTZ R33, R95, R87 ;  /* 0x000000575f217220 */ /* 0x000fe20000410000 */
[----:B------:R-:W-:Y:S02]  /*e260*/  ISETP.GT.AND P6, PT, R92, R139, PT ;  /* 0x0000008b5c00720c */ /* 0x000fe40003fc4270 */
        /* <DEDUP_REMOVED lines=29> */
[----:B------:R-:W-:-:S03]  /*e440*/  SHF.L.U32 R26, R88, 0x6, RZ ;  /* 0x00000006581a7819 */ /* 0x000fc600000006ff */
[----:B------:R-:W3:Y:S02]  /*e450*/  LD.E.64 R96, desc[UR4][R84.64+0x20] ;  /* 0x0000200454607980 */ /* 0x000ee4000c101b00 */
[C---:B------:R-:W-:Y:S01]  /*e460*/  VIADD R18, R26.reuse, 0xffffff80 ;  /* 0xffffff801a127836 */ /* 0x040fe20000000000 */
[----:B------:R-:W-:-:S04]  /*e470*/  IADD3 R26, PT, PT, R26, -0xc0, RZ ;  /* 0xffffff401a1a7810 */ /* 0x000fc80007ffe0ff */
        /* <DEDUP_REMOVED lines=8> */
[----:B------:R-:W-:Y:S02]  /*e500*/  IABS R8, R26 ;  /* 0x0000001a00087213 */ /* 0x000fe40000000000 */
[----:B------:R-:W-:-:S03]  /*e510*/  LOP3.LUT R26, R26, R89, RZ, 0x3c, !PT ;  /* 0x000000591a1a7212 */ /* 0x000fc600078e3cff */
[----:B------:R-:W2:Y:S02]  /*e520*/  F2I.FTZ.U32.TRUNC.NTZ R95, R94 ;  /* 0x0000005e005f7305 */ /* 0x000ea4000021f000 */
[----:B--2---:R-:W-:Y:S02]  /*e530*/  IMAD.MOV R87, RZ, RZ, -R95 ;  /* 0x000000ffff577224 */ /* 0x004fe400078e0a5f */
[----:B------:R-:W-:Y:S02]  /*e540*/  IMAD.MOV.U32 R94, RZ, RZ, RZ ;  /* 0x000000ffff5e7224 */ /* 0x000fe400078e00ff */
[----:B------:R-:W-:-:S04]  /*e550*/  IMAD R87, R87, R24, RZ ;  /* 0x0000001857577224 */ /* 0x000fc800078e02ff */
        /* <DEDUP_REMOVED lines=44> */
.L_x_8194:
        /* <DEDUP_REMOVED lines=8> */
.L_x_8195:
[----:B------:R-:W-:Y:S05]  /*e8a0*/  BSYNC.RECONVERGENT B0 ;  /* 0x0000000000007941 */ /* 0x000fea0003800200 */
.L_x_8193:
[----:B------:R-:W2:Y:S01]  /*e8b0*/  S2R R35, SR_TID.X ;  /* 0x0000000000237919 */ /* 0x000ea20000002100 */
[----:B------:R-:W3:Y:S01]  /*e8c0*/  S2UR UR6, SR_CgaCtaId ;  /* 0x00000000000679c3 */ /* 0x000ee20000008800 */
[----:B------:R-:W-:Y:S01]  /*e8d0*/  UMOV UR7, 0x400 ;  /* 0x0000040000077882 */ /* 0x000fe20000000000 */
[CC--:B------:R-:W-:Y:S02]  /*e8e0*/  @!P5 LEA R96, P2, R137.reuse, R140.reuse, 0x1 ;  /* 0x0000008c8960d211 */ /* 0x0c0fe400078408ff */
[CC--:B------:R-:W-:Y:S02]  /*e8f0*/  @!P4 LEA R94, P1, R137.reuse, R140.reuse, 0x1 ;  /* 0x0000008c895ec211 */ /* 0x0c0fe400078208ff */
[C---:B------:R-:W-:Y:S02]  /*e900*/  @!P3 LEA R34, P0, R137.reuse, R140, 0x1 ;  /* 0x0000008c8922b211 */ /* 0x040fe400078008ff */
[CCC-:B------:R-:W-:Y:S02]  /*e910*/  @!P5 LEA.HI.X R97, R137.reuse, R141.reuse, R138.reuse, 0x1, P2 ;  /* 0x0000008d8961d211 */ /* 0x1c0fe400010f0c8a */
[----:B------:R-:W-:Y:S01]  /*e920*/  @!P4 LEA.HI.X R95, R137, R141, R138, 0x1, P1 ;  /* 0x0000008d895fc211 */ /* 0x000fe200008f0c8a */
[----:B---3--:R-:W-:Y:S01]  /*e930*/  ULEA UR6, UR6, UR7, 0x18 ;  /* 0x0000000706067291 */ /* 0x008fe2000f8ec0ff */
[----:B--2---:R-:W-:-:S05]  /*e940*/  IMAD.SHL.U32 R10, R35, 0x8, RZ ;  /* 0x00000008230a7824 */ /* 0x004fca00078e00ff */
[----:B------:R-:W-:-:S04]  /*e950*/  LOP3.LUT R8, R10, 0xc0, RZ, 0xc0, !PT ;  /* 0x000000c00a087812 */ /* 0x000fc800078ec0ff */
[----:B------:R-:W-:-:S04]  /*e960*/  LOP3.LUT R35, R8, 0x18, R35, 0xf8, !PT ;  /* 0x0000001808237812 */ /* 0x000fc800078ef823 */
[----:B------:R-:W-:-:S04]  /*e970*/  LOP3.LUT R35, R35, 0x18, R10, 0x78, !PT ;  /* 0x0000001823237812 */ /* 0x000fc800078e780a */
[----:B------:R-:W-:Y:S02]  /*e980*/  LOP3.LUT R8, R35, 0x1f20, R10, 0xf8, !PT ;  /* 0x00001f2023087812 */ /* 0x000fe400078ef80a */
[----:B------:R-:W-:Y:S02]  /*e990*/  @!P3 LEA.HI.X R35, R137, R141, R138, 0x1, P0 ;  /* 0x0000008d8923b211 */ /* 0x000fe400000f0c8a */
[----:B------:R-:W-:-:S05]  /*e9a0*/  LEA R8, R8, UR6, 0x1 ;  /* 0x0000000608087c11 */ /* 0x000fca000f8e08ff */
        /* <DEDUP_REMOVED lines=31> */
.L_x_8192:
[----:B------:R-:W-:Y:S05]  /*eba0*/  BSYNC.RECONVERGENT B1 ;  /* 0x0000000000017941 */ /* 0x000fea0003800200 */
.L_x_8191:
[----:B------:R-:W3:Y:S01]  /*ebb0*/  LD.E R98, desc[UR4][R84.64+0xdc] ;  /* 0x0000dc0454627980 */ /* 0x000ee2000c101900 */
[----:B--2---:R-:W2:Y:S02]  /*ebc0*/  S2R R35, SR_TID.X ;  /* 0x0000000000237919 */ /* 0x004ea40000002100 */
[----:B--2---:R-:W-:-:S05]  /*ebd0*/  IMAD.SHL.U32 R35, R35, 0x2, RZ ;  /* 0x0000000223237824 */ /* 0x004fca00078e00ff */
[----:B------:R-:W-:-:S05]  /*ebe0*/  LOP3.LUT R35, R35, 0x6, RZ, 0xc0, !PT ;  /* 0x0000000623237812 */ /* 0x000fca00078ec0ff */
[C---:B------:R-:W-:Y:S02]  /*ebf0*/  IMAD R35, R88.reuse, 0x40, R35 ;  /* 0x0000004058237824 */ /* 0x040fe400078e0223 */
[----:B------:R-:W-:Y:S02]  /*ec00*/  @P6 VIADD R88, R88, 0xfffffffd ;  /* 0xfffffffd58586836 */ /* 0x000fe40000000000 */
[C---:B------:R-:W-:Y:S02]  /*ec10*/  VIADD R10, R35.reuse, 0xffffff80 ;  /* 0xffffff80230a7836 */ /* 0x040fe40000000000 */
[C---:B------:R-:W-:Y:S02]  /*ec20*/  VIADD R8, R35.reuse, 0xffffff81 ;  /* 0xffffff8123087836 */ /* 0x040fe40000000000 */
[C---:B------:R-:W-:Y:S01]  /*ec30*/  VIADD R18, R35.reuse, 0xffffff89 ;  /* 0xffffff8923127836 */ /* 0x040fe20000000000 */
[C---:B------:R-:W-:Y:S01]  /*ec40*/  ISETP.GE.AND P1, PT, R10.reuse, R158, PT ;  /* 0x0000009e0a00720c */ /* 0x040fe20003f26270 */
[----:B------:R-:W-:Y:S01]  /*ec50*/  VIADD R24, R35, 0xffffff90 ;  /* 0xffffff9023187836 */ /* 0x000fe20000000000 */
[----:B------:R-:W-:-:S02]  /*ec60*/  ISETP.GE.AND P4, PT, R10, R157, PT ;  /* 0x0000009d0a00720c */ /* 0x000fc40003f86270 */
[----:B------:R-:W-:Y:S02]  /*ec70*/  FSEL R2, R2, -INF , P1 ;  /* 0xff80000002027808 */ /* 0x000fe40000800000 */
[C---:B------:R-:W-:Y:S02]  /*ec80*/  ISETP.GE.AND P0, PT, R10.reuse, R156, PT ;  /* 0x0000009c0a00720c */ /* 0x040fe40003f06270 */
[----:B------:R-:W-:Y:S01]  /*ec90*/  ISETP.GE.AND P5, PT, R10, R151, PT ;  /* 0x000000970a00720c */ /* 0x000fe20003fa6270 */
[----:B------:R-:W-:Y:S01]  /*eca0*/  VIADD R10, R35, 0xffffff88 ;  /* 0xffffff88230a7836 */ /* 0x000fe20000000000 */
[----:B------:R-:W-:Y:S02]  /*ecb0*/  ISETP.GE.AND P1, PT, R8, R158, PT ;  /* 0x0000009e0800720c */ /* 0x000fe40003f26270 */
[----:B------:R-:W-:Y:S02]  /*ecc0*/  FSEL R2, R2, -INF , !P4 ;  /* 0xff80000002027808 */ /* 0x000fe40006000000 */
[----:B------:R-:W-:-:S02]  /*ecd0*/  ISETP.GE.AND P3, PT, R8, R157, PT ;  /* 0x0000009d0800720c */ /* 0x000fc40003f66270 */
[C---:B------:R-:W-:Y:S02]  /*ece0*/  ISETP.GE.AND P2, PT, R8.reuse, R156, PT ;  /* 0x0000009c0800720c */ /* 0x040fe40003f46270 */
[----:B------:R-:W-:Y:S02]  /*ecf0*/  ISETP.GE.AND P4, PT, R8, R151, PT ;  /* 0x000000970800720c */ /* 0x000fe40003f86270 */
[----:B-1----:R-:W-:Y:S02]  /*ed00*/  FSEL R8, R116, -INF , P0 ;  /* 0xff80000074087808 */ /* 0x002fe40000000000 */
[----:B------:R-:W-:Y:S01]  /*ed10*/  FSEL R34, R91, -INF , P1 ;  /* 0xff8000005b227808 */ /* 0x000fe20000800000 */
[----:B------:R-:W-:Y:S01]  /*ed20*/  VIADD R91, R0, 0x6020 ;  /* 0x00006020005b7836 */ /* 0x000fe20000000000 */
[----:B------:R-:W-:Y:S02]  /*ed30*/  ISETP.GE.AND P0, PT, R10, R158, PT ;  /* 0x0000009e0a00720c */ /* 0x000fe40003f06270 */
[----:B------:R-:W-:-:S02]  /*ed40*/  FSEL R8, R8, -INF , !P5 ;  /* 0xff80000008087808 */ /* 0x000fc40006800000 */
[----:B------:R-:W-:Y:S02]  /*ed50*/  FSEL R34, R34, -INF , !P3 ;  /* 0xff80000022227808 */ /* 0x000fe40005800000 */
[C---:B------:R-:W-:Y:S02]  /*ed60*/  ISETP.GE.AND P5, PT, R10.reuse, R157, PT ;  /* 0x0000009d0a00720c */ /* 0x040fe40003fa6270 */
        /* <DEDUP_REMOVED lines=10> */
[----:B------:R-:W-:Y:S01]  /*ee10*/  FSEL R18, R21, -INF , P1 ;  /* 0xff80000015127808 */ /* 0x000fe20000800000 */
[----:B------:R-:W-:Y:S01]  /*ee20*/  VIADD R21, R35, 0xffffff91 ;  /* 0xffffff9123157836 */ /* 0x000fe20000000000 */
[----:B------:R-:W-:Y:S02]  /*ee30*/  ISETP.GE.AND P1, PT, R24, R158, PT ;  /* 0x0000009e1800720c */ /* 0x000fe40003f26270 */
[----:B------:R-:W-:Y:S02]  /*ee40*/  FSEL R18, R18, -INF , !P3 ;  /* 0xff80000012127808 */ /* 0x000fe40005800000 */
[----:B------:R-:W-:Y:S02]  /*ee50*/  ISETP.GE.AND P3, PT, R24, R157, PT ;  /* 0x0000009d1800720c */ /* 0x000fe40003f66270 */
[----:B------:R-:W-:Y:S02]  /*ee60*/  FSEL R119, R119, -INF , P0 ;  /* 0xff80000077777808 */ /* 0x000fe40000000000 */
[----:B------:R-:W-:-:S02]  /*ee70*/  FSEL R104, R4, -INF , P1 ;  /* 0xff80000004687808 */ /* 0x000fc40000800000 */
        /* <DEDUP_REMOVED lines=15> */
[----:B------:R-:W-:Y:S02]  /*ef70*/  ISETP.GE.AND P0, PT, R20, R156, PT ;  /* 0x0000009c1400720c */ /* 0x000fe40003f06270 */
[-C--:B------:R-:W-:Y:S02]  /*ef80*/  ISETP.GE.AND P1, PT, R21, R158.reuse, PT ;  /* 0x0000009e1500720c */ /* 0x080fe40003f26270 */
[----:B------:R-:W-:Y:S02]  /*ef90*/  FSEL R160, R22, -INF , !P4 ;  /* 0xff80000016a07808 */ /* 0x000fe40006000000 */
[----:B------:R-:W-:Y:S01]  /*efa0*/  FSEL R22, R5, -INF , !P5 ;  /* 0xff80000005167808 */ /* 0x000fe20006800000 */
[----:B------:R-:W-:Y:S01]  /*efb0*/  VIADD R5, R35, 0xffffffa0 ;  /* 0xffffffa023057836 */ /* 0x000fe20000000000 */
[----:B------:R-:W-:-:S02]  /*efc0*/  ISETP.GE.AND P2, PT, R20, R158, PT ;  /* 0x0000009e1400720c */ /* 0x000fc40003f46270 */
[----:B------:R-:W-:Y:S02]  /*efd0*/  FSEL R112, R23, -INF , !P3 ;  /* 0xff80000017707808 */ /* 0x000fe40005800000 */
[----:B------:R-:W-:Y:S02]  /*efe0*/  ISETP.GE.AND P5, PT, R20, R151, PT ;  /* 0x000000971400720c */ /* 0x000fe40003fa6270 */
[-C--:B------:R-:W-:Y:S02]  /*eff0*/  ISETP.GE.AND P3, PT, R21, R157.reuse, PT ;  /* 0x0000009d1500720c */ /* 0x080fe40003f66270 */
[----:B------:R-:W-:Y:S01]  /*f000*/  FSEL R116, R6, -INF , P0 ;  /* 0xff80000006747808 */ /* 0x000fe20000000000 */
[----:B------:R-:W-:Y:S01]  /*f010*/  VIADD R6, R35, 0xffffffa1 ;  /* 0xffffffa123067836 */ /* 0x000fe20000000000 */
[----:B------:R-:W-:Y:S02]  /*f020*/  FSEL R28, R28, -INF , P1 ;  /* 0xff8000001c1c7808 */ /* 0x000fe40000800000 */
[----:B------:R-:W-:-:S02]  /*f030*/  ISETP.GE.AND P4, PT, R20, R157, PT ;  /* 0x0000009d1400720c */ /* 0x000fc40003f86270 */
[----:B------:R-:W-:Y:S02]  /*f040*/  FSEL R20, R90, -INF , P2 ;  /* 0xff8000005a147808 */ /* 0x000fe40001000000 */
[----:B------:R-:W-:Y:S02]  /*f050*/  ISETP.GE.AND P2, PT, R21, R156, PT ;  /* 0x0000009c1500720c */ /* 0x000fe40003f46270 */
[C---:B------:R-:W-:Y:S02]  /*f060*/  ISETP.GE.AND P0, PT, R5.reuse, R158, PT ;  /* 0x0000009e0500720c */ /* 0x040fe40003f06270 */
[----:B------:R-:W-:Y:S02]  /*f070*/  FSEL R116, R116, -INF , !P5 ;  /* 0xff80000074747808 */ /* 0x000fe40006800000 */
[----:B------:R-:W-:Y:S02]  /*f080*/  FSEL R108, R28, -INF , !P3 ;  /* 0xff8000001c6c7808 */ /* 0x000fe40005800000 */
[----:B------:R-:W-:-:S02]  /*f090*/  ISETP.GE.AND P5, PT, R5, R157, PT ;  /* 0x0000009d0500720c */ /* 0x000fc40003fa6270 */
[C---:B------:R-:W-:Y:S02]  /*f0a0*/  ISETP.GE.AND P1, PT, R5.reuse, R156, PT ;  /* 0x0000009c0500720c */ /* 0x040fe40003f26270 */
[-C--:B------:R-:W-:Y:S01]  /*f0b0*/  ISETP.GE.AND P3, PT, R5, R151.reuse, PT ;  /* 0x000000970500720c */ /* 0x080fe20003f66270 */
[----:B------:R-:W-:Y:S01]  /*f0c0*/  VIADD R5, R35, 0xffffffa8 ;  /* 0xffffffa823057836 */ /* 0x000fe20000000000 */
[----:B------:R-:W-:Y:S02]  /*f0d0*/  FSEL R20, R20, -INF , !P4 ;  /* 0xff80000014147808 */ /* 0x000fe40006000000 */
[----:B------:R-:W-:Y:S02]  /*f0e0*/  ISETP.GE.AND P4, PT, R21, R151, PT ;  /* 0x000000971500720c */ /* 0x000fe40003f86270 */
[----:B------:R-:W-:Y:S02]  /*f0f0*/  FSEL R7, R7, -INF , P2 ;  /* 0xff80000007077808 */ /* 0x000fe40001000000 */
[----:B------:R-:W-:-:S02]  /*f100*/  FSEL R12, R12, -INF , P0 ;  /* 0xff8000000c0c7808 */ /* 0x000fc40000000000 */
[----:B------:R-:W-:Y:S02]  /*f110*/  ISETP.GE.AND P0, PT, R6, R156, PT ;  /* 0x0000009c0600720c */ /* 0x000fe40003f06270 */
[----:B------:R-:W-:Y:S02]  /*f120*/  FSEL R30, R30, -INF , P1 ;  /* 0xff8000001e1e7808 */ /* 0x000fe40000800000 */
[-C--:B------:R-:W-:Y:S02]  /*f130*/  ISETP.GE.AND P1, PT, R5, R158.reuse, PT ;  /* 0x0000009e0500720c */ /* 0x080fe40003f26270 */
[----:B------:R-:W-:Y:S02]  /*f140*/  FSEL R120, R7, -INF , !P4 ;  /* 0xff80000007787808 */ /* 0x000fe40006000000 */
[----:B------:R-:W-:Y:S02]  /*f150*/  FSEL R26, R12, -INF , !P5 ;  /* 0xff8000000c1a7808 */ /* 0x000fe40006800000 */
[----:B------:R-:W-:-:S02]  /*f160*/  ISETP.GE.AND P2, PT, R6, R158, PT ;  /* 0x0000009e0600720c */ /* 0x000fc40003f46270 */
        /* <DEDUP_REMOVED lines=9> */
[----:B------:R-:W-:Y:S02]  /*f200*/  ISETP.GE.AND P2, PT, R5, R156, PT ;  /* 0x0000009c0500720c */ /* 0x000fe40003f46270 */
[----:B------:R-:W-:Y:S02]  /*f210*/  ISETP.GE.AND P0, PT, R6, R158, PT ;  /* 0x0000009e0600720c */ /* 0x000fe40003f06270 */
[----:B------:R-:W-:Y:S02]  /*f220*/  FSEL R134, R16, -INF , !P3 ;  /* 0xff80000010867808 */ /* 0x000fe40005800000 */
[----:B------:R-:W-:-:S02]  /*f230*/  FMNMX3.FTZ R13, R86, R2, R34, !PT ;  /* 0x00000002560d7276 */ /* 0x000fc40007810022 */
[C---:B------:R-:W-:Y:S02]  /*f240*/  ISETP.GE.AND P5, PT, R6.reuse, R157, PT ;  /* 0x0000009d0600720c */ /* 0x040fe40003fa6270 */
[C---:B------:R-:W-:Y:S02]  /*f250*/  ISETP.GE.AND P1, PT, R6.reuse, R156, PT ;  /* 0x0000009c0600720c */ /* 0x040fe40003f26270 */
[-C--:B------:R-:W-:Y:S01]  /*f260*/  ISETP.GE.AND P3, PT, R6, R151.reuse, PT ;  /* 0x000000970600720c */ /* 0x080fe20003f66270 */
[----:B------:R-:W-:Y:S01]  /*f270*/  VIADD R6, R35, 0xffffffb1 ;  /* 0xffffffb123067836 */ /* 0x000fe20000000000 */
[----:B------:R-:W-:Y:S02]  /*f280*/  FSEL R24, R24, -INF , !P4 ;  /* 0xff80000018187808 */ /* 0x000fe40006000000 */
[----:B------:R-:W-:Y:S01]  /*f290*/  ISETP.GE.AND P4, PT, R5, R151, PT ;  /* 0x000000970500720c */ /* 0x000fe20003f86270 */
[----:B------:R-:W-:Y:S01]  /*f2a0*/  VIADD R5, R35, 0xffffffb0 ;  /* 0xffffffb023057836 */ /* 0x000fe20000000000 */
[----:B------:R-:W-:-:S02]  /*f2b0*/  FSEL R25, R25, -INF , P2 ;  /* 0xff80000019197808 */ /* 0x000fc40001000000 */
[----:B------:R-:W-:Y:S02]  /*f2c0*/  FSEL R17, R17, -INF , P0 ;  /* 0xff80000011117808 */ /* 0x000fe40000000000 */
[----:B------:R-:W-:Y:S02]  /*f2d0*/  FMNMX3.FTZ R13, R13, R162, R94, !PT ;  /* 0x000000a20d0d7276 */ /* 0x000fe4000781005e */
[----:B------:R-:W-:Y:S02]  /*f2e0*/  FSEL R15, R15, -INF , P1 ;  /* 0xff8000000f0f7808 */ /* 0x000fe40000800000 */
[----:B------:R-:W-:Y:S02]  /*f2f0*/  ISETP.GE.AND P1, PT, R6, R158, PT ;  /* 0x0000009e0600720c */ /* 0x000fe40003f26270 */
[----:B------:R-:W-:Y:S02]  /*f300*/  FSEL R128, R25, -INF , !P4 ;  /* 0xff80000019807808 */ /* 0x000fe40006000000 */
[----:B------:R-:W-:-:S02]  /*f310*/  FSEL R122, R17, -INF , !P5 ;  /* 0xff800000117a7808 */ /* 0x000fc40006800000 */
[----:B------:R-:W-:Y:S02]  /*f320*/  FMNMX3.FTZ R13, R13, R104, R22, !PT ;  /* 0x000000680d0d7276 */ /* 0x000fe40007810016 */
[C---:B------:R-:W-:Y:S02]  /*f330*/  ISETP.GE.AND P2, PT, R5.reuse, R158, PT ;  /* 0x0000009e0500720c */ /* 0x040fe40003f46270 */
[C---:B------:R-:W-:Y:S02]  /*f340*/  ISETP.GE.AND P4, PT, R5.reuse, R157, PT ;  /* 0x0000009d0500720c */ /* 0x040fe40003f86270 */
[C---:B------:R-:W-:Y:S02]  /*f350*/  ISETP.GE.AND P0, PT, R5.reuse, R156, PT ;  /* 0x0000009c0500720c */ /* 0x040fe40003f06270 */
[----:B------:R-:W-:Y:S01]  /*f360*/  ISETP.GE.AND P5, PT, R5, R151, PT ;  /* 0x000000970500720c */ /* 0x000fe20003fa6270 */
[----:B------:R-:W-:Y:S01]  /*f370*/  VIADD R5, R35, 0xffffffb8 ;  /* 0xffffffb823057836 */ /* 0x000fe20000000000 */
[----:B------:R-:W-:Y:S01]  /*f380*/  FSEL R126, R15, -INF , !P3 ;  /* 0xff8000000f7e7808 */ /* 0x000fe20005800000 */
[----:B------:R-:W-:Y:S01]  /*f390*/  VIADD R35, R35, 0xffffffb9 ;  /* 0xffffffb923237836 */ /* 0x000fe20000000000 */
[----:B------:R-:W-:-:S02]  /*f3a0*/  ISETP.GE.AND P3, PT, R6, R157, PT ;  /* 0x0000009d0600720c */ /* 0x000fc40003f66270 */
[----:B------:R-:W-:Y:S02]  /*f3b0*/  FSEL R19, R19, -INF , P1 ;  /* 0xff80000013137808 */ /* 0x000fe40000800000 */
[----:B------:R-:W-:Y:S02]  /*f3c0*/  FMNMX3.FTZ R13, R13, R20, R108, !PT ;  /* 0x000000140d0d7276 */ /* 0x000fe4000781006c */
[----:B------:R-:W-:Y:S02]  /*f3d0*/  FSEL R14, R14, -INF , P2 ;  /* 0xff8000000e0e7808 */ /* 0x000fe40001000000 */
[-C--:B------:R-:W-:Y:S02]  /*f3e0*/  ISETP.GE.AND P1, PT, R5, R158.reuse, PT ;  /* 0x0000009e0500720c */ /* 0x080fe40003f26270 */
[----:B------:R-:W-:Y:S02]  /*f3f0*/  FSEL R30, R19, -INF , !P3 ;  /* 0xff800000131e7808 */ /* 0x000fe40005800000 */
[----:B------:R-:W-:-:S02]  /*f400*/  ISETP.GE.AND P3, PT, R35, R158, PT ;  /* 0x0000009e2300720c */ /* 0x000fc40003f66270 */
[----:B------:R-:W-:Y:S02]  /*f410*/  FMNMX3.FTZ R13, R13, R26, R24, !PT ;  /* 0x0000001a0d0d7276 */ /* 0x000fe40007810018 */
[----:B------:R-:W-:Y:S02]  /*f420*/  FMNMX3.FTZ R7, R3, R8, R10, !PT ;  /* 0x0000000803077276 */ /* 0x000fe4000781000a */
[----:B------:R-:W-:Y:S02]  /*f430*/  FSEL R118, R14, -INF , !P4 ;  /* 0xff8000000e767808 */ /* 0x000fe40006000000 */
[----:B------:R-:W-:Y:S02]  /*f440*/  FSEL R28, R31, -INF , P1 ;  /* 0xff8000001f1c7808 */ /* 0x000fe40000800000 */
[-C--:B------:R-:W-:Y:S02]  /*f450*/  ISETP.GE.AND P4, PT, R5, R157.reuse, PT ;  /* 0x0000009d0500720c */ /* 0x080fe40003f86270 */
[----:B------:R-:W-:-:S02]  /*f460*/  ISETP.GE.AND P1, PT, R35, R157, PT ;  /* 0x0000009d2300720c */ /* 0x000fc40003f26270 */
[----:B------:R-:W-:Y:S02]  /*f470*/  FSEL R32, R32, -INF , P3 ;  /* 0xff80000020207808 */ /* 0x000fe40001800000 */
[----:B------:R-:W-:Y:S02]  /*f480*/  FMNMX3.FTZ R13, R13, R134, R122, !PT ;  /* 0x000000860d0d7276 */ /* 0x000fe4000781007a */
[----:B------:R-:W-:Y:S02]  /*f490*/  FMNMX3.FTZ R7, R7, R18, R4, !PT ;  /* 0x0000001207077276 */ /* 0x000fe40007810004 */
[----:B------:R-:W-:Y:S02]  /*f4a0*/  FSEL R28, R28, -INF , !P4 ;  /* 0xff8000001c1c7808 */ /* 0x000fe40006000000 */
[----:B------:R-:W-:Y:S02]  /*f4b0*/  FSEL R114, R32, -INF , !P1 ;  /* 0xff80000020727808 */ /* 0x000fe40004800000 */
[----:B------:R-:W-:-:S02]  /*f4c0*/  FMNMX3.FTZ R13, R13, R118, R30, !PT ;  /* 0x000000760d0d7276 */ /* 0x000fc4000781001e */
[----:B------:R-:W-:Y:S02]  /*f4d0*/  FMNMX3.FTZ R7, R7, R160, R112, !PT ;  /* 0x000000a007077276 */ /* 0x000fe40007810070 */
[CC--:B------:R-:W-:Y:S02]  /*f4e0*/  ISETP.GE.AND P1, PT, R5.reuse, R156.reuse, PT ;  /* 0x0000009c0500720c */ /* 0x0c0fe40003f26270 */
[----:B------:R-:W-:Y:S02]  /*f4f0*/  ISETP.GE.AND P3, PT, R5, R151, PT ;  /* 0x000000970500720c */ /* 0x000fe40003f66270 */
[----:B------:R-:W-:Y:S02]  /*f500*/  ISETP.GE.AND P2, PT, R6, R156, PT ;  /* 0x0000009c0600720c */ /* 0x000fe40003f46270 */
[----:B------:R-:W-:Y:S02]  /*f510*/  FMNMX3.FTZ R5, R13, R28, R114, !PT ;  /* 0x0000001c0d057276 */ /* 0x000fe40007810072 */
[----:B------:R-:W-:-:S02]  /*f520*/  FMNMX3.FTZ R7, R7, R116, R120, !PT ;  /* 0x0000007407077276 */ /* 0x000fc40007810078 */
[----:B------:R-:W-:Y:S02]  /*f530*/  FSEL R9, R9, -INF , P0 ;  /* 0xff80000009097808 */ /* 0x000fe40000000000 */
[-C--:B------:R-:W-:Y:S02]  /*f540*/  ISETP.GE.AND P4, PT, R6, R151.reuse, PT ;  /* 0x000000970600720c */ /* 0x080fe40003f86270 */
[----:B------:R-:W-:Y:S01]  /*f550*/  ISETP.GE.AND P0, PT, R35, R156, PT ;  /* 0x0000009c2300720c */ /* 0x000fe20003f06270 */
[----:B------:R-:W1:Y:S01]  /*f560*/  SHFL.BFLY PT, R6, R5, 0x2, 0x1f ;  /* 0x0c401f0005067f89 */ /* 0x000e6200000e0000 */
[----:B------:R-:W-:Y:S02]  /*f570*/  FSEL R11, R11, -INF , P2 ;  /* 0xff8000000b0b7808 */ /* 0x000fe40001000000 */
[----:B------:R-:W-:Y:S02]  /*f580*/  FMNMX3.FTZ R7, R7, R130, R124, !PT ;  /* 0x0000008207077276 */ /* 0x000fe4000781007c */
[----:B------:R-:W-:-:S02]  /*f590*/  ISETP.GE.AND P2, PT, R35, R151, PT ;  /* 0x000000972300720c */ /* 0x000fc40003f46270 */
[----:B------:R-:W-:Y:S02]  /*f5a0*/  FSEL R27, R27, -INF , P1 ;  /* 0xff8000001b1b7808 */ /* 0x000fe40000800000 */
[----:B------:R-:W-:Y:S02]  /*f5b0*/  FSEL R33, R33, -INF , P0 ;  /* 0xff80000021217808 */ /* 0x000fe40000000000 */
[----:B------:R-:W-:Y:S02]  /*f5c0*/  FSEL R110, R9, -INF , !P5 ;  /* 0xff800000096e7808 */ /* 0x000fe40006800000 */
[----:B------:R-:W-:Y:S02]  /*f5d0*/  FSEL R106, R11, -INF , !P4 ;  /* 0xff8000000b6a7808 */ /* 0x000fe40006000000 */
[----:B------:R-:W-:Y:S02]  /*f5e0*/  FMNMX3.FTZ R7, R7, R128, R126, !PT ;  /* 0x0000008007077276 */ /* 0x000fe4000781007e */
[----:B------:R-:W-:-:S02]  /*f5f0*/  FSEL R102, R27, -INF , !P3 ;  /* 0xff8000001b667808 */ /* 0x000fc40005800000 */
[----:B------:R-:W-:Y:S02]  /*f600*/  FSEL R100, R33, -INF , !P2 ;  /* 0xff80000021647808 */ /* 0x000fe40005000000 */
[----:B------:R-:W-:Y:S02]  /*f610*/  FMNMX3.FTZ R7, R7, R110, R106, !PT ;  /* 0x0000006e07077276 */ /* 0x000fe4000781006a */
[----:B-1----:R-:W-:Y:S02]  /*f620*/  FMNMX.FTZ R9, R5, R6, !PT ;  /* 0x0000000605097209 */ /* 0x002fe40007810000 */
[----:B------:R-:W-:-:S03]  /*f630*/  FMNMX3.FTZ R12, R7, R102, R100, !PT ;  /* 0x00000066070c7276 */ /* 0x000fc60007810064 */
[----:B------:R-:W1:Y:S04]  /*f640*/  SHFL.BFLY PT, R32, R9, 0x1, 0x1f ;  /* 0x0c201f0009207f89 */ /* 0x000e6800000e0000 */
[----:B------:R-:W2:Y:S01]  /*f650*/  SHFL.BFLY PT, R7, R12, 0x2, 0x1f ;  /* 0x0c401f000c077f89 */ /* 0x000ea200000e0000 */
[----:B-1----:R-:W-:Y:S02]  /*f660*/  FMNMX.FTZ R32, R9, R32, !PT ;  /* 0x0000002009207209 */ /* 0x002fe40007810000 */
[----:B--2---:R-:W-:-:S03]  /*f670*/  FMNMX.FTZ R6, R12, R7, !PT ;  /* 0x000000070c067209 */ /* 0x004fc60007810000 */
[----:B---3--:R-:W-:Y:S01]  /*f680*/  FMUL.FTZ R101, R98, R32 ;  /* 0x0000002062657220 */ /* 0x008fe20000410000 */
[C---:B------:R-:W-:Y:S01]  /*f690*/  FSETP.NEU.FTZ.AND P1, PT, R32.reuse, -INF , PT ;  /* 0xff8000002000780b */ /* 0x040fe20003f3d000 */
[----:B------:R-:W-:Y:S03]  /*f6a0*/  LDSM.16.MT88.4 R12, [R0+0x6000] ;  /* 0x00600000000c783b */ /* 0x000fe60000004200 */
[----:B------:R-:W-:Y:S01]  /*f6b0*/  FSEL R101, R101, RZ, P1 ;  /* 0x000000ff65657208 */ /* 0x000fe20000800000 */
[----:B------:R-:W1:Y:S01]  /*f6c0*/  SHFL.BFLY PT, R5, R6, 0x1, 0x1f ;  /* 0x0c201f0006057f89 */ /* 0x000e6200000e0000 */
[----:B------:R-:W-:-:S03]  /*f6d0*/  FSEL R7, R32, RZ, P1 ;  /* 0x000000ff20077208 */ /* 0x000fc60000800000 */
[-CC-:B------:R-:W-:Y:S01]  /*f6e0*/  FFMA.FTZ R96, R2, R98.reuse, -R101.reuse ;  /* 0x0000006202607223 */ /* 0x180fe20000010865 */
[-CC-:B------:R-:W-:Y:S01]  /*f6f0*/  FFMA.FTZ R87, R34, R98.reuse, -R101.reuse ;  /* 0x0000006222577223 */ /* 0x180fe20000010865 */
[-C--:B------:R-:W-:Y:S01]  /*f700*/  FFMA.FTZ R35, R94, R98.reuse, -R101 ;  /* 0x000000625e237223 */ /* 0x080fe20000010865 */
[----:B------:R-:W-:Y:S01]  /*f710*/  FADD.FTZ R7, R86, -R7 ;  /* 0x8000000756077221 */ /* 0x000fe20000010000 */
[-CC-:B------:R-:W-:Y:S01]  /*f720*/  FFMA.FTZ R90, R162, R98.reuse, -R101.reuse ;  /* 0x00000062a25a7223 */ /* 0x180fe20000010865 */
[-CC-:B------:R-:W-:Y:S01]  /*f730*/  FFMA.FTZ R95, R104, R98.reuse, -R101.reuse ;  /* 0x00000062685f7223 */ /* 0x180fe20000010865 */
[----:B------:R-:W-:Y:S01]  /*f740*/  MUFU.EX2 R96, R96 ;  /* 0x0000006000607308 */ /* 0x000fe20000000800 */
[----:B------:R-:W-:Y:S01]  /*f750*/  FMUL.FTZ R89, R98, R7 ;  /* 0x0000000762597220 */ /* 0x000fe20000410000 */
        /* <DEDUP_REMOVED lines=10> */
[----:B------:R-:W-:Y:S01]  /*f800*/  FFMA.FTZ R114, R114, R98, -R101 ;  /* 0x0000006272727223 */ /* 0x000fe20000010865 */
[----:B------:R-:W-:Y:S01]  /*f810*/  LDSM.16.MT88.4 R28, [R0+0x8800] ;  /* 0x00880000001c783b */ /* 0x000fe20000004200 */
[----:B-1----:R-:W-:-:S02]  /*f820*/  FMNMX.FTZ R2, R6, R5, !PT ;  /* 0x0000000506027209 */ /* 0x002fc40007810000 */
[----:B------:R-:W-:Y:S01]  /*f830*/  MUFU.EX2 R90, R90 ;  /* 0x0000005a005a7308 */ /* 0x000fe20000000800 */
[----:B------:R-:W1:Y:S01]  /*f840*/  S2R R5, SR_TID.X ;  /* 0x0000000000057919 */ /* 0x000e620000002100 */
[----:B------:R-:W-:Y:S01]  /*f850*/  FSETP.NEU.FTZ.AND P0, PT, R2, -INF , PT ;  /* 0xff8000000200780b */ /* 0x000fe20003f1d000 */
[----:B------:R-:W-:-:S03]  /*f860*/  FMUL.FTZ R93, R98, R2 ;  /* 0x00000002625d7220 */ /* 0x000fc60000410000 */
[----:B------:R-:W-:Y:S02]  /*f870*/  FSEL R6, R2, RZ, P0 ;  /* 0x000000ff02067208 */ /* 0x000fe40000000000 */
[----:B------:R-:W-:Y:S01]  /*f880*/  FSEL R93, R93, RZ, P0 ;  /* 0x000000ff5d5d7208 */ /* 0x000fe20000000000 */
[----:B------:R-:W2:Y:S02]  /*f890*/  MUFU.EX2 R35, R35 ;  /* 0x0000002300237308 */ /* 0x000ea40000000800 */
[----:B------:R-:W-:Y:S02]  /*f8a0*/  FADD.FTZ R3, R3, -R6 ;  /* 0x8000000603037221 */ /* 0x000fe40000010000 */
[-CC-:B------:R-:W-:Y:S01]  /*f8b0*/  FFMA.FTZ R94, R8, R98.reuse, -R93.reuse ;  /* 0x00000062085e7223 */ /* 0x180fe2000001085d */
[-CC-:B------:R-:W-:Y:S01]  /*f8c0*/  FFMA.FTZ R34, R10, R98.reuse, -R93.reuse ;  /* 0x000000620a227223 */ /* 0x180fe2000001085d */
[-CC-:B------:R-:W-:Y:S01]  /*f8d0*/  FFMA.FTZ R33, R18, R98.reuse, -R93.reuse ;  /* 0x0000006212217223 */ /* 0x180fe2000001085d */
[----:B------:R-:W-:Y:S01]  /*f8e0*/  FMUL.FTZ R3, R98, R3 ;  /* 0x0000000362037220 */ /* 0x000fe20000410000 */
[----:B------:R-:W-:Y:S01]  /*f8f0*/  LDSM.16.MT88.4 R16, [R0+0x7000] ;  /* 0x007000000010783b */ /* 0x000fe20000004200 */
[-CC-:B------:R-:W-:Y:S01]  /*f900*/  FFMA.FTZ R4, R4, R98.reuse, -R93.reuse ;  /* 0x0000006204047223 */ /* 0x180fe2000001085d */
[----:B------:R-:W-:Y:S01]  /*f910*/  MUFU.EX2 R94, R94 ;  /* 0x0000005e005e7308 */ /* 0x000fe20000000800 */
[-CC-:B------:R-:W-:Y:S01]  /*f920*/  FFMA.FTZ R99, R160, R98.reuse, -R93.reuse ;  /* 0x00000062a0637223 */ /* 0x180fe2000001085d */
[-CC-:B------:R-:W-:Y:S01]  /*f930*/  FFMA.FTZ R112, R112, R98.reuse, -R93.reuse ;  /* 0x0000006270707223 */ /* 0x180fe2000001085d */
[-CC-:B------:R-:W-:Y:S01]  /*f940*/  FFMA.FTZ R116, R116, R98.reuse, -R93.reuse ;  /* 0x0000006274747223 */ /* 0x180fe2000001085d */
[-C--:B------:R-:W-:Y:S01]  /*f950*/  FFMA.FTZ R103, R120, R98.reuse, -R93 ;  /* 0x0000006278677223 */ /* 0x080fe2000001085d */
[-C--:B------:R-:W-:Y:S01]  /*f960*/  FFMA.FTZ R120, R24, R98.reuse, -R101 ;  /* 0x0000006218787223 */ /* 0x080fe20000010865 */
[--C-:B------:R-:W-:Y:S01]  /*f970*/  FFMA.FTZ R109, R130, R98, -R93.reuse ;  /* 0x00000062826d7223 */ /* 0x100fe2000001085d */
[----:B--2---:R-:W-:Y:S01]  /*f980*/  F2FP.BF16.F32.PACK_AB R6, R35, R90 ;  /* 0x0000005a2306723e */ /* 0x004fe200000010ff */
[----:B------:R-:W2:Y:S01]  /*f990*/  MUFU.EX2 R34, R34 ;  /* 0x0000002200227308 */ /* 0x000ea20000000800 */
[-CC-:B------:R-:W-:Y:S01]  /*f9a0*/  FFMA.FTZ R124, R124, R98.reuse, -R93.reuse ;  /* 0x000000627c7c7223 */ /* 0x180fe2000001085d */
[-CC-:B------:R-:W-:Y:S01]  /*f9b0*/  FFMA.FTZ R111, R128, R98.reuse, -R93.reuse ;  /* 0x00000062806f7223 */ /* 0x180fe2000001085d */
[-CC-:B------:R-:W-:Y:S01]  /*f9c0*/  FFMA.FTZ R126, R126, R98.reuse, -R93.reuse ;  /* 0x000000627e7e7223 */ /* 0x180fe2000001085d */
[-CC-:B------:R-:W-:Y:S01]  /*f9d0*/  FFMA.FTZ R101, R110, R98.reuse, -R93.reuse ;  /* 0x000000626e657223 */ /* 0x180fe2000001085d */
[-CC-:B------:R-:W-:Y:S01]  /*f9e0*/  FFMA.FTZ R106, R106, R98.reuse, -R93.reuse ;  /* 0x000000626a6a7223 */ /* 0x180fe2000001085d */
[----:B-1----:R-:W-:Y:S01]  /*f9f0*/  LOP3.LUT P0, RZ, R5, 0x4, RZ, 0xc0, !PT ;  /* 0x0000000405ff7812 */ /* 0x002fe2000780c0ff */
[----:B------:R-:W-:Y:S01]  /*fa00*/  VIADD R5, R0, 0x6000 ;  /* 0x0000600000057836 */ /* 0x000fe20000000000 */
[----:B------:R-:W-:Y:S01]  /*fa10*/  MUFU.EX2 R33, R33 ;  /* 0x0000002100217308 */ /* 0x000fe20000000800 */
[-CC-:B------:R-:W-:Y:S01]  /*fa20*/  FFMA.FTZ R102, R102, R98.reuse, -R93.reuse ;  /* 0x0000006266667223 */ /* 0x180fe2000001085d */
[----:B------:R-:W-:-:S06]  /*fa30*/  FFMA.FTZ R93, R100, R98, -R93 ;  /* 0x00000062645d7223 */ /* 0x000fcc000001085d */
[----:B------:R1:W3:Y:S03]  /*fa40*/  MUFU.EX2 R86, R4 ;  /* 0x0000000400567308 */ /* 0x0002e60000000800 */
[----:B------:R-:W-:Y:S01]  /*fa50*/  @P0 VIADD R91, R5, 0xffffffe0 ;  /* 0xffffffe0055b0836 */ /* 0x000fe20000000000 */
[----:B--2---:R-:W-:-:S04]  /*fa60*/  F2FP.BF16.F32.PACK_AB R5, R34, R94 ;  /* 0x0000005e2205723e */ /* 0x004fc800000010ff */
[----:B------:R-:W2:Y:S01]  /*fa70*/  LDSM.16.MT88.4 R8, [R91] ;  /* 0x000000005b08783b */ /* 0x000ea20000004200 */
[----:B------:R-:W4:Y:S03]  /*fa80*/  MUFU.EX2 R89, R89 ;  /* 0x0000005900597308 */ /* 0x000f260000000800 */
[----:B------:R-:W5:Y:S04]  /*fa90*/  LDSM.16.MT88.4 R20, [R91+0x2000] ;  /* 0x002000005b14783b */ /* 0x000f680000004200 */
[----:B------:R-:W-:Y:S01]  /*faa0*/  LDSM.16.MT88.4 R24, [R91+0x1400] ;  /* 0x001400005b18783b */ /* 0x000fe20000004200 */
[----:B------:R-:W4:Y:S01]  /*fab0*/  MUFU.EX2 R3, R3 ;  /* 0x0000000300037308 */ /* 0x000f220000000800 */
[----:B-1----:R-:W-:-:S02]  /*fac0*/  F2FP.BF16.F32.PACK_AB R4, R87, R96 ;  /* 0x000000605704723e */ /* 0x002fc400000010ff */
[----:B---3--:R-:W-:-:S05]  /*fad0*/  F2FP.BF16.F32.PACK_AB R7, R86, R33 ;  /* 0x000000215607723e */ /* 0x008fca00000010ff */
[----:B------:R-:W-:Y:S01]  /*fae0*/  MUFU.EX2 R95, R95 ;  /* 0x0000005f005f7308 */ /* 0x000fe20000000800 */
[-C--:B----4-:R-:W-:Y:S01]  /*faf0*/  FMUL.FTZ R80, R80, R89.reuse ;  /* 0x0000005950507220 */ /* 0x090fe20000410000 */
[-C--:B------:R-:W-:Y:S01]  /*fb00*/  FMUL.FTZ R81, R81, R89.reuse ;  /* 0x0000005951517220 */ /* 0x080fe20000410000 */
[-C--:B------:R-:W-:Y:S01]  /*fb10*/  FMUL.FTZ R76, R76, R89.reuse ;  /* 0x000000594c4c7220 */ /* 0x080fe20000410000 */
        /* <DEDUP_REMOVED lines=24> */
[----:B------:R-:W3:Y:S01]  /*fca0*/  MUFU.EX2 R104, R104 ;  /* 0x0000006800687308 */ /* 0x000ee20000000800 */
[-C--:B------:R-:W-:Y:S01]  /*fcb0*/  FMUL.FTZ R56, R56, R89.reuse ;  /* 0x0000005938387220 */ /* 0x080fe20000410000 */
[----:B------:R-:W-:Y:S01]  /*fcc0*/  FMUL.FTZ R57, R57, R89 ;  /* 0x0000005939397220 */ /* 0x000fe20000410000 */
[-C--:B------:R-:W-:Y:S01]  /*fcd0*/  FMUL.FTZ R58, R58, R3.reuse ;  /* 0x000000033a3a7220 */ /* 0x080fe20000410000 */
[----:B------:R-:W-:Y:S01]  /*fce0*/  FMUL.FTZ R59, R59, R3 ;  /* 0x000000033b3b7220 */ /* 0x000fe20000410000 */
[C---:B--2---:R-:W-:Y:S01]  /*fcf0*/  HMMA.16816.F32.BF16 R72, R4.reuse, R8, R72 ;  /* 0x000000080448723c */ /* 0x044fe20000041848 */
        /* <DEDUP_REMOVED lines=8> */
[----:B------:R-:W2:Y:S01]  /*fd80*/  LDSM.16.MT88.4 R8, [R0+0x8000] ;  /* 0x008000000008783b */ /* 0x000ea20000004200 */
        /* <DEDUP_REMOVED lines=17> */
[----:B------:R-:W3:Y:S01]  /*fea0*/  MUFU.EX2 R112, R112 ;  /* 0x0000007000707308 */ /* 0x000ee20000000800 */
[-C--:B------:R-:W-:Y:S01]  /*feb0*/  FMUL.FTZ R50, R50, R3.reuse ;  /* 0x0000000332327220 */ /* 0x080fe20000410000 */
[----:B------:R-:W-:Y:S01]  /*fec0*/  FMUL.FTZ R51, R51, R3 ;  /* 0x0000000333337220 */ /* 0x000fe20000410000 */
[----:B------:R-:W-:Y:S01]  /*fed0*/  FFMA.FTZ R96, R165, R89, R96 ;  /* 0x00000059a5607223 */ /* 0x000fe20000010060 */
[----:B------:R-:W-:Y:S01]  /*fee0*/  FFMA.FTZ R3, R163, R3, R94 ;  /* 0x00000003a3037223 */ /* 0x000fe2000001005e */
[----:B-----5:R-:W-:Y:S02]  /*fef0*/  HMMA.16816.F32.BF16 R44, R4, R20, R44 ;  /* 0x00000014042c723c */ /* 0x020fe4000004182c */
[----:B------:R-:W-:Y:S01]  /*ff00*/  FADD.FTZ R87, R87, R96 ;  /* 0x0000006057577221 */ /* 0x000fe20000010000 */
[----:B------:R-:W-:Y:S01]  /*ff10*/  MUFU.EX2 R116, R116 ;  /* 0x0000007400747308 */ /* 0x000fe20000000800 */
[----:B------:R-:W-:Y:S01]  /*ff20*/  FADD.FTZ R34, R34, R3 ;  /* 0x0000000322227221 */ /* 0x000fe20000010000 */
[----:B------:R-:W-:-:S02]  /*ff30*/  IMAD.MOV.U32 R3, RZ, RZ, R2 ;  /* 0x000000ffff037224 */ /* 0x000fc400078e0002 */
[----:B------:R-:W-:Y:S01]  /*ff40*/  FADD.FTZ R90, R90, R87 ;  /* 0x000000575a5a7221 */ /* 0x000fe20000010000 */
[----:B------:R-:W-:Y:S01]  /*ff50*/  @P6 IMAD.MOV.U32 R3, RZ, RZ, R2 ;  /* 0x000000ffff036224 */ /* 0x000fe200078e0002 */
[----:B-1----:R-:W-:Y:S01]  /*ff60*/  HMMA.16816.F32.BF16 R56, R4, R12, R56 ;  /* 0x0000000c0438723c */ /* 0x002fe20000041838 */
[----:B------:R-:W-:Y:S01]  /*ff70*/  FADD.FTZ R33, R33, R34 ;  /* 0x0000002221217221 */ /* 0x000fe20000010000 */
[----:B------:R-:W-:Y:S01]  /*ff80*/  FADD.FTZ R90, R35, R90 ;  /* 0x0000005a235a7221 */ /* 0x000fe20000010000 */
[----:B------:R-:W1:Y:S02]  /*ff90*/  MUFU.EX2 R103, R103 ;  /* 0x0000006700677308 */ /* 0x000e640000000800 */
[----:B------:R-:W-:-:S03]  /*ffa0*/  FADD.FTZ R86, R86, R33 ;  /* 0x0000002156567221 */ /* 0x000fc60000010000 */
[C---:B------:R-:W-:Y:S01]  /*ffb0*/  HMMA.16816.F32.BF16 R52, R4.reuse, R14, R52 ;  /* 0x0000000e0434723c */ /* 0x040fe20000041834 */
[----:B------:R-:W5:Y:S02]  /*ffc0*/  LDSM.16.MT88.4 R12, [R91+0x400] ;  /* 0x000400005b0c783b */ /* 0x000f640000004200 */
[----:B------:R-:W-:Y:S05]  /*ffd0*/  MUFU.EX2 R105, R105 ;  /* 0x0000006900697308 */ /* 0x000fea0000000800 */
[C---:B--2---:R-:W-:Y:S03]  /*ffe0*/  HMMA.16816.F32.BF16 R36, R4.reuse, R8, R36 ;  /* 0x000000080424723c */ /* 0x044fe60000041824 */
[----:B------:R-:W2:Y:S05]  /*fff0*/  MUFU.EX2 R120, R120 ;  /* 0x0000007800787308 */ /* 0x000eaa0000000800 */
[C---:B------:R-:W-:Y:S01]  /*10000*/  HMMA.16816.F32.BF16 R40, R4.reuse, R10, R40 ;  /* 0x0000000a0428723c */ /* 0x040fe20000041828 */
[----:B------:R-:W2:Y:S02]  /*10010*/  LDSM.16.MT88.4 R8, [R0+0x7400] ;  /* 0x007400000008783b */ /* 0x000ea40000004200 */
[----:B------:R-:W-:Y:S05]  /*10020*/  MUFU.EX2 R107, R107 ;  /* 0x0000006b006b7308 */ /* 0x000fea0000000800 */
[----:B------:R-:W-:Y:S01]  /*10030*/  HMMA.16816.F32.BF16 R48, R4, R22, R48 ;  /* 0x000000160430723c */ /* 0x000fe20000041830 */
[----:B---3--:R-:W-:Y:S01]  /*10040*/  F2FP.BF16.F32.PACK_AB R4, R104, R95 ;  /* 0x0000005f6804723e */ /* 0x008fe200000010ff */
[----:B------:R-:W-:Y:S01]  /*10050*/  LDSM.16.MT88.4 R20, [R91+0x2400] ;  /* 0x002400005b14783b */ /* 0x000fe20000004200 */
[----:B------:R-:W-:Y:S01]  /*10060*/  F2FP.BF16.F32.PACK_AB R5, R112, R99 ;  /* 0x000000637005723e */ /* 0x000fe200000010ff */
[----:B------:R-:W-:Y:S01]  /*10070*/  MUFU.EX2 R122, R122 ;  /* 0x0000007a007a7308 */ /* 0x000fe20000000800 */
[----:B------:R-:W-:Y:S01]  /*10080*/  F2FP.BF16.F32.PACK_AB R6, R108, R97 ;  /* 0x000000616c06723e */ /* 0x000fe200000010ff */
[----:B------:R-:W-:Y:S01]  /*10090*/  FADD.FTZ R95, R95, R90 ;  /* 0x0000005a5f5f7221 */ /* 0x000fe20000010000 */
[----:B-1----:R-:W-:Y:S01]  /*100a0*/  F2FP.BF16.F32.PACK_AB R7, R103, R116 ;  /* 0x000000746707723e */ /* 0x002fe200000010ff */
[----:B------:R-:W-:Y:S01]  /*100b0*/  FADD.FTZ R99, R99, R86 ;  /* 0x0000005663637221 */ /* 0x000fe20000010000 */
[----:B------:R-:W-:-:S02]  /*100c0*/  IMAD.MOV.U32 R86, RZ, RZ, R32 ;  /* 0x000000ffff567224 */ /* 0x000fc400078e0020 */
[----:B------:R-:W-:Y:S01]  /*100d0*/  FADD.FTZ R104, R104, R95 ;  /* 0x0000005f68687221 */ /* 0x000fe20000010000 */
[----:B------:R-:W-:Y:S01]  /*100e0*/  @P6 IMAD.MOV.U32 R86, RZ, RZ, R32 ;  /* 0x000000ffff566224 */ /* 0x000fe200078e0020 */
[----:B------:R-:W-:Y:S01]  /*100f0*/  MUFU.EX2 R109, R109 ;  /* 0x0000006d006d7308 */ /* 0x000fe20000000800 */
[----:B------:R-:W-:Y:S01]  /*10100*/  FADD.FTZ R99, R112, R99 ;  /* 0x0000006370637221 */ /* 0x000fe20000010000 */
[C---:B----4-:R-:W-:Y:S01]  /*10110*/  HMMA.16816.F32.BF16 R80, R4.reuse, R16, R80 ;  /* 0x000000100450723c */ /* 0x050fe20000041850 */
[----:B------:R-:W-:Y:S01]  /*10120*/  FADD.FTZ R97, R97, R104 ;  /* 0x0000006861617221 */ /* 0x000fe20000010000 */
[----:B------:R-:W-:Y:S02]  /*10130*/  IMAD.MOV.U32 R90, RZ, RZ, R92 ;  /* 0x000000ffff5a7224 */ /* 0x000fe400078e005c */
[----:B------:R-:W-:Y:S01]  /*10140*/  FADD.FTZ R116, R116, R99 ;  /* 0x0000006374747221 */ /* 0x000fe20000010000 */
[----:B------:R-:W-:Y:S01]  /*10150*/  FADD.FTZ R108, R108, R97 ;  /* 0x000000616c6c7221 */ /* 0x000fe20000010000 */
[----:B------:R-:W1:Y:S02]  /*10160*/  MUFU.EX2 R124, R124 ;  /* 0x0000007c007c7308 */ /* 0x000e640000000800 */
[----:B------:R-:W-:Y:S01]  /*10170*/  FADD.FTZ R116, R103, R116 ;  /* 0x0000007467747221 */ /* 0x000fe20000010000 */
        /* <DEDUP_REMOVED lines=8> */
[C---:B--2---:R-:W-:Y:S05]  /*10200*/  HMMA.16816.F32.BF16 R64, R4.reuse, R8, R64 ;  /* 0x000000080440723c */ /* 0x044fea0000041840 */
[----:B------:R-:W2:Y:S03]  /*10210*/  MUFU.EX2 R118, R118 ;  /* 0x0000007600767308 */ /* 0x000ea60000000800 */
[C---:B------:R-:W-:Y:S01]  /*10220*/  HMMA.16816.F32.BF16 R60, R4.reuse, R10, R60 ;  /* 0x0000000a043c723c */ /* 0x040fe2000004183c */
[----:B------:R-:W2:Y:S04]  /*10230*/  LDSM.16.MT88.4 R8, [R91+0x800] ;  /* 0x000800005b08783b */ /* 0x000ea80000004200 */
[----:B------:R-:W-:Y:S03]  /*10240*/  MUFU.EX2 R115, R115 ;  /* 0x0000007300737308 */ /* 0x000fe60000000800 */
[C---:B------:R-:W-:Y:S05]  /*10250*/  HMMA.16816.F32.BF16 R56, R4.reuse, R24, R56 ;  /* 0x000000180438723c */ /* 0x040fea0000041838 */
[----:B------:R-:W-:Y:S03]  /*10260*/  MUFU.EX2 R114, R114 ;  /* 0x0000007200727308 */ /* 0x000fe60000000800 */
[C---:B---3--:R-:W-:Y:S05]  /*10270*/  HMMA.16816.F32.BF16 R36, R4.reuse, R16, R36 ;  /* 0x000000100424723c */ /* 0x048fea0000041824 */
[----:B------:R-:W-:Y:S03]  /*10280*/  MUFU.EX2 R101, R101 ;  /* 0x0000006500657308 */ /* 0x000fe60000000800 */
[C---:B------:R-:W-:Y:S01]  /*10290*/  HMMA.16816.F32.BF16 R40, R4.reuse, R18, R40 ;  /* 0x000000120428723c */ /* 0x040fe20000041828 */
[----:B------:R-:W3:Y:S04]  /*102a0*/  LDSM.16.MT88.4 R16, [R0+0x7800] ;  /* 0x007800000010783b */ /* 0x000ee80000004200 */
[----:B------:R-:W3:Y:S03]  /*102b0*/  MUFU.EX2 R106, R106 ;  /* 0x0000006a006a7308 */ /* 0x000ee60000000800 */
[C---:B------:R-:W-:Y:S01]  /*102c0*/  HMMA.16816.F32.BF16 R52, R4.reuse, R26, R52 ;  /* 0x0000001a0434723c */ /* 0x040fe20000041834 */
[----:B------:R-:W-:Y:S04]  /*102d0*/  LDSM.16.MT88.4 R24, [R0+0x6c00] ;  /* 0x006c00000018783b */ /* 0x000fe80000004200 */
[----:B------:R-:W-:Y:S03]  /*102e0*/  MUFU.EX2 R102, R102 ;  /* 0x0000006600667308 */ /* 0x000fe60000000800 */
[C---:B------:R-:W-:Y:S05]  /*102f0*/  HMMA.16816.F32.BF16 R44, R4.reuse, R20, R44 ;  /* 0x00000014042c723c */ /* 0x040fea000004182c */
[----:B------:R-:W3:Y:S03]  /*10300*/  MUFU.EX2 R93, R93 ;  /* 0x0000005d005d7308 */ /* 0x000ee60000000800 */
        /* <DEDUP_REMOVED lines=24> */
[C---:B------:R-:W-:Y:S08]  /*10490*/  HMMA.16816.F32.BF16 R40, R4.reuse, R30, R40 ;  /* 0x0000001e0428723c */ /* 0x040ff00000041828 */
[C---:B-1----:R-:W-:Y:S08]  /*104a0*/  HMMA.16816.F32.BF16 R56, R4.reuse, R12, R56 ;  /* 0x0000000c0438723c */ /* 0x042ff00000041838 */
[C---:B------:R-:W-:Y:S01]  /*104b0*/  HMMA.16816.F32.BF16 R52, R4.reuse, R14, R52 ;  /* 0x0000000e0434723c */ /* 0x040fe20000041834 */
[----:B------:R-:W1:Y:S07]  /*104c0*/  LDSM.16.MT88.4 R12, [R91+0xc00] ;  /* 0x000c00005b0c783b */ /* 0x000e6e0000004200 */
        /* <DEDUP_REMOVED lines=29> */
[----:B------:R-:W-:-:S15]  /*106a0*/  @P6 BRA `(.L_x_8196) ;  /* 0x0000000000046947 */ /* 0x000fde0003800000 */
.L_x_8187:
[----:B------:R-:W-:-:S07]  /*106b0*/  IADD3 R88, PT, PT, R90, -0x1, RZ ;  /* 0xffffffff5a587810 */ /* 0x000fce0007ffe0ff */
.L_x_8196:
[----:B------:R-:W-:Y:S05]  /*106c0*/  BSYNC B2 ;  /* 0x0000000000027941 */ /* 0x000fea0003800000 */
.L_x_8186:
        /* <DEDUP_REMOVED lines=13> */
.L_x_8204:
        /* <DEDUP_REMOVED lines=78> */
.L_x_8199:
[----:B------:R-:W-:Y:S05]  /*10c80*/  BSYNC.RECONVERGENT B0 ;  /* 0x0000000000007941 */ /* 0x000fea0003800200 */
.L_x_8198:
[----:B------:R-:W1:Y:S01]  /*10c90*/  S2UR UR6, SR_CgaCtaId ;  /* 0x00000000000679c3 */ /* 0x000e620000008800 */
[C---:B------:R-:W-:Y:S01]  /*10ca0*/  IMAD.SHL.U32 R130, R3.reuse, 0x8, RZ ;  /* 0x0000000803827824 */ /* 0x040fe200078e00ff */
[----:B------:R-:W-:Y:S01]  /*10cb0*/  UMOV UR7, 0x400 ;  /* 0x0000040000077882 */ /* 0x000fe20000000000 */
[C---:B------:R-:W-:Y:S01]  /*10cc0*/  IMAD.SHL.U32 R91, R3.reuse, 0x10, RZ ;  /* 0x00000010035b7824 */ /* 0x040fe200078e00ff */
[--C-:B------:R-:W-:Y:S01]  /*10cd0*/  SHF.R.U32.HI R132, RZ, 0x1, R3.reuse ;  /* 0x00000001ff847819 */ /* 0x100fe20000011603 */
[----:B------:R-:W-:Y:S01]  /*10ce0*/  IMAD.SHL.U32 R90, R3, 0x20, RZ ;  /* 0x00000020035a7824 */ /* 0x000fe200078e00ff */
[C---:B------:R-:W-:Y:S01]  /*10cf0*/  LOP3.LUT R162, R130.reuse, 0xc0, RZ, 0xc0, !PT ;  /* 0x000000c082a27812 */ /* 0x040fe200078ec0ff */
[----:B------:R-:W-:Y:S01]  /*10d00*/  BSSY.RECONVERGENT B1, `(.L_x_8200) ;  /* 0x0000158000017945 */ /* 0x000fe20003800200 */
[----:B------:R-:W-:Y:S02]  /*10d10*/  LOP3.LUT R124, R130, 0x18, RZ, 0xc0, !PT ;  /* 0x00000018827c7812 */ /* 0x000fe400078ec0ff */
[--C-:B------:R-:W-:Y:S02]  /*10d20*/  LOP3.LUT R125, R162, 0x18, R3.reuse, 0xf8, !PT ;  /* 0x00000018a27d7812 */ /* 0x100fe400078ef803 */
[CC--:B------:R-:W-:Y:S02]  /*10d30*/  ISETP.GE.AND P4, PT, R124.reuse, R149.reuse, PT ;  /* 0x000000957c00720c */ /* 0x0c0fe40003f86270 */
[--C-:B------:R-:W-:Y:S02]  /*10d40*/  LOP3.LUT R125, R125, 0x18, R130.reuse, 0x78, !PT ;  /* 0x000000187d7d7812 */ /* 0x100fe400078e7882 */
[C---:B------:R-:W-:Y:S02]  /*10d50*/  LOP3.LUT R126, R124.reuse, 0x20, RZ, 0xfc, !PT ;  /* 0x000000207c7e7812 */ /* 0x040fe400078efcff */
[----:B------:R-:W-:Y:S02]  /*10d60*/  LOP3.LUT R125, R125, 0x1f20, R130, 0xf8, !PT ;  /* 0x00001f207d7d7812 */ /* 0x000fe400078ef882 */
[----:B------:R-:W-:Y:S02]  /*10d70*/  LOP3.LUT R124, R124, 0x40, RZ, 0xfc, !PT ;  /* 0x000000407c7c7812 */ /* 0x000fe400078efcff */
[-C--:B------:R-:W-:Y:S01]  /*10d80*/  ISETP.GE.AND P3, PT, R126, R149.reuse, PT ;  /* 0x000000957e00720c */ /* 0x080fe20003f66270 */
[----:B-1----:R-:W-:Y:S01]  /*10d90*/  ULEA UR6, UR6, UR7, 0x18 ;  /* 0x0000000706067291 */ /* 0x002fe2000f8ec0ff */
[----:B------:R-:W-:Y:S02]  /*10da0*/  ISETP.GE.AND P1, PT, R124, R149, PT ;  /* 0x000000957c00720c */ /* 0x000fe40003f26270 */
[----:B------:R-:W-:Y:S02]  /*10db0*/  LEA R124, P0, R135, R142, 0x1 ;  /* 0x0000008e877c7211 */ /* 0x000fe400078008ff */
[----:B------:R-:W-:Y:S02]  /*10dc0*/  SHF.L.U32 R86, R3, 0x2, RZ ;  /* 0x0000000203567819 */ /* 0x000fe400000006ff */
[----:B------:R-:W-:Y:S02]  /*10dd0*/  LEA R127, R125, UR6, 0x1 ;  /* 0x000000067d7f7c11 */ /* 0x000fe4000f8e08ff */
[-C--:B------:R-:W-:Y:S02]  /*10de0*/  LEA.HI.X R125, R135, R143.reuse, R136, 0x1, P0 ;  /* 0x0000008f877d7211 */ /* 0x080fe400000f0c88 */
[----:B------:R-:W-:Y:S01]  /*10df0*/  LOP3.LUT R133, R91, 0x3e00, RZ, 0xc0, !PT ;  /* 0x00003e005b857812 */ /* 0x000fe200078ec0ff */
[----:B------:R-:W-:Y:S01]  /*10e00*/  @!PT LDS RZ, [RZ] ;  /* 0x00000000fffff984 */ /* 0x000fe20000000800 */
[----:B------:R-:W-:Y:S01]  /*10e10*/  @!PT LDS RZ, [RZ] ;  /* 0x00000000fffff984 */ /* 0x000fe20000000800 */
[----:B------:R-:W-:Y:S01]  /*10e20*/  @!PT LDS RZ, [RZ] ;  /* 0x00000000fffff984 */ /* 0x000fe20000000800 */
[----:B------:R-:W-:Y:S01]  /*10e30*/  @!P4 LDGSTS.E.BYPASS.LTC128B.128 [R127+0x6000], desc[UR4][R142.64] ;  /* 0x060000008e7fcfae */ /* 0x000fe2000b981a04 */
[----:B------:R-:W-:Y:S01]  /*10e40*/  LOP3.LUT R87, R132, 0x8, RZ, 0xc0, !PT ;  /* 0x0000000884577812 */ /* 0x000fe200078ec0ff */
[----:B------:R-:W-:Y:S01]  /*10e50*/  @!P1 IMAD.MOV.U32 R130, RZ, RZ, R142 ;  /* 0x000000ffff829224 */ /* 0x000fe200078e008e */
[----:B------:R-:W-:Y:S03]  /*10e60*/  @!P1 MOV R131, R143 ;  /* 0x0000008f00839202 */ /* 0x000fe60000000f00 */
[----:B------:R-:W-:Y:S01]  /*10e70*/  @P4 STS.128 [R127+0x6000], RZ ;  /* 0x006000ff7f004388 */ /* 0x000fe20000000c00 */
[--C-:B------:R-:W-:Y:S02]  /*10e80*/  LOP3.LUT R89, R133, 0x20, R90.reuse, 0xf8, !PT ;  /* 0x0000002085597812 */ /* 0x100fe400078ef85a */
[--C-:B------:R-:W-:Y:S03]  /*10e90*/  LOP3.LUT R87, R87, 0xc0, R90.reuse, 0xf8, !PT ;  /* 0x000000c057577812 */ /* 0x100fe600078ef85a */
        /* <DEDUP_REMOVED lines=17> */
[----:B------:R-:W-:Y:S03]  /*10fb0*/  LOP3.LUT R89, R89, R134, RZ, 0xfc, !PT ;  /* 0x0000008659597212 */ /* 0x000fe600078efcff */
[----:B------:R-:W-:Y:S01]  /*10fc0*/  @!PT LDS RZ, [RZ] ;  /* 0x00000000fffff984 */ /* 0x000fe20000000800 */
[----:B------:R-:W-:Y:S01]  /*10fd0*/  @!PT LDS RZ, [RZ] ;  /* 0x00000000fffff984 */ /* 0x000fe20000000800 */
[----:B------:R-:W-:Y:S01]  /*10fe0*/  @!PT LDS RZ, [RZ] ;  /* 0x00000000fffff984 */ /* 0x000fe20000000800 */
[----:B------:R-:W-:Y:S01]  /*10ff0*/  @!P4 LDGSTS.E.BYPASS.LTC128B.128 [R127+0x6800], desc[UR4][R124.64] ;  /* 0x068000007c7fcfae */ /* 0x000fe2000b981a04 */
[----:B------:R-:W-:Y:S02]  /*11000*/  LOP3.LUT R88, R91, R88, R86, 0xf6, !PT ;  /* 0x000000585b587212 */ /* 0x000fe400078ef656 */
[----:B------:R-:W-:Y:S03]  /*11010*/  LEA R128, R89, UR6, 0x1 ;  /* 0x0000000659807c11 */ /* 0x000fe6000f8e08ff */
[----:B------:R-:W-:Y:S01]  /*11020*/  @P4 STS.128 [R127+0x6800], RZ ;  /* 0x006800ff7f004388 */ /* 0x000fe20000000c00 */
[----:B------:R-:W-:Y:S01]  /*11030*/  LEA R87, R88, UR6, 0x1 ;  /* 0x0000000658577c11 */ /* 0x000fe2000f8e08ff */
[----:B------:R-:W1:Y:S01]  /*11040*/  S2UR UR6, SR_CgaCtaId ;  /* 0x00000000000679c3 */ /* 0x000e620000008800 */
[----:B------:R-:W-:Y:S03]  /*11050*/  LOP3.LUT P0, RZ, R3, 0x4, RZ, 0xc0, !PT ;  /* 0x0000000403ff7812 */ /* 0x000fe6000780c0ff */
[----:B------:R-:W-:Y:S01]  /*11060*/  @!PT LDS RZ, [RZ] ;  /* 0x00000000fffff984 */ /* 0x000fe20000000800 */
[----:B------:R-:W-:Y:S01]  /*11070*/  @!PT LDS RZ, [RZ] ;  /* 0x00000000fffff984 */ /* 0x000fe20000000800 */
[----:B------:R-:W-:Y:S01]  /*11080*/  @!PT LDS RZ, [RZ] ;  /* 0x00000000fffff984 */ /* 0x000fe20000000800 */
[----:B------:R-:W-:Y:S01]  /*11090*/  @!P3 LDGSTS.E.BYPASS.LTC128B.128 [R127+0x7800], desc[UR4][R124.64+0x40] ;  /* 0x078000407c7fbfae */ /* 0x000fe2000b981a04 */
[----:B------:R-:W-:Y:S02]  /*110a0*/  MOV R108, 0x20 ;  /* 0x00000020006c7802 */ /* 0x000fe40000000f00 */
        /* <DEDUP_REMOVED lines=8> */
[----:B------:R-:W-:Y:S01]  /*11130*/  IADD3 R3, PT, PT, R87, R108, RZ ;  /* 0x0000006c57037210 */ /* 0x000fe20007ffe0ff */
[----:B------:R-:W-:Y:S04]  /*11140*/  IMAD.IADD R86, R128, 0x1, R108 ;  /* 0x0000000180567824 */ /* 0x000fe800078e026c */
[----:B------:R-:W-:Y:S06]  /*11150*/  @P1 STS.128 [R127+0x8800], RZ ;  /* 0x008800ff7f001388 */ /* 0x000fec0000000c00 */
[----:B------:R-:W-:Y:S06]  /*11160*/  LDSM.16.M88.4 R88, [R128] ;  /* 0x000000008058783b */ /* 0x000fec0000000200 */
[----:B------:R-:W3:Y:S01]  /*11170*/  LDSM.16.M88.4 R92, [R87+0x3000] ;  /* 0x00300000575c783b */ /* 0x000ee20000000200 */
[----:B-1----:R-:W-:Y:S05]  /*11180*/  ULEA UR6, UR6, UR7, 0x18 ;  /* 0x0000000706067291 */ /* 0x002fea000f8ec0ff */
[----:B------:R-:W1:Y:S06]  /*11190*/  LDSM.16.M88.4 R96, [R87+0x3400] ;  /* 0x003400005760783b */ /* 0x000e6c0000000200 */
[----:B------:R-:W4:Y:S06]  /*111a0*/  LDSM.16.M88.4 R100, [R87+0x3800] ;  /* 0x003800005764783b */ /* 0x000f2c0000000200 */
[----:B------:R-:W5:Y:S06]  /*111b0*/  LD.E R162, desc[UR4][R84.64+0x18c] ;  /* 0x00018c0454a27980 */ /* 0x000f6c000c101900 */
[----:B------:R-:W4:Y:S06]  /*111c0*/  LDSM.16.M88.4 R104, [R87+0x3c00] ;  /* 0x003c00005768783b */ /* 0x000f2c0000000200 */
[----:B------:R-:W0:Y:S06]  /*111d0*/  LDGDEPBAR ;  /* 0x00000000000079af */ /* 0x000e2c0000000000 */
[----:B------:R-:W-:Y:S06]  /*111e0*/  LDSM.16.M88.4 R108, [R86] ;  /* 0x00000000566c783b */ /* 0x000fec0000000200 */
[----:B------:R-:W4:Y:S01]  /*111f0*/  LDSM.16.M88.4 R112, [R3+0x3000] ;  /* 0x003000000370783b */ /* 0x000f220000000200 */
[C---:B---3--:R-:W-:Y:S05]  /*11200*/  HMMA.16816.F32.BF16 R4, R88.reuse, R92, RZ ;  /* 0x0000005c5804723c */ /* 0x048fea00000418ff */
[----:B------:R-:W3:Y:S03]  /*11210*/  LDSM.16.M88.4 R116, [R3+0x3400] ;  /* 0x003400000374783b */ /* 0x000ee60000000200 */
[C---:B------:R-:W-:Y:S03]  /*11220*/  HMMA.16816.F32.BF16 R8, R88.reuse, R94, RZ ;  /* 0x0000005e5808723c */ /* 0x040fe600000418ff */
[----:B------:R-:W3:Y:S05]  /*11230*/  LDSM.16.M88.4 R120, [R3+0x3800] ;  /* 0x003800000378783b */ /* 0x000eea0000000200 */
[C---:B-1----:R-:W-:Y:S01]  /*11240*/  HMMA.16816.F32.BF16 R12, R88.reuse, R96, RZ ;  /* 0x00000060580c723c */ /* 0x042fe200000418ff */
[----:B------:R-:W1:Y:S06]  /*11250*/  LDSM.16.M88.4 R92, [R3+0x3c00] ;  /* 0x003c0000035c783b */ /* 0x000e6c0000000200 */
[----:B--2---:R-:W-:Y:S01]  /*11260*/  LDSM.16.M88.4 R124, [R3+0x4000] ;  /* 0x00400000037c783b */ /* 0x004fe20000000200 */
[C---:B------:R-:W-:Y:S05]  /*11270*/  HMMA.16816.F32.BF16 R16, R88.reuse, R98, RZ ;  /* 0x000000625810723c */ /* 0x040fea00000418ff */
[----:B------:R-:W-:Y:S03]  /*11280*/  LDSM.16.M88.4 R96, [R128+0x1000] ;  /* 0x001000008060783b */ /* 0x000fe60000000200 */
[C---:B----4-:R-:W-:Y:S08]  /*11290*/  HMMA.16816.F32.BF16 R20, R88.reuse, R100, RZ ;  /* 0x000000645814723c */ /* 0x050ff000000418ff */
[C---:B------:R-:W-:Y:S01]  /*112a0*/  HMMA.16816.F32.BF16 R24, R88.reuse, R102, RZ ;  /* 0x000000665818723c */ /* 0x040fe200000418ff */
[----:B------:R-:W2:Y:S07]  /*112b0*/  LDSM.16.M88.4 R100, [R87+0x4000] ;  /* 0x004000005764783b */ /* 0x000eae0000000200 */
[C---:B------:R-:W-:Y:S08]  /*112c0*/  HMMA.16816.F32.BF16 R28, R88.reuse, R104, RZ ;  /* 0x00000068581c723c */ /* 0x040ff000000418ff */
[----:B------:R-:W-:Y:S01]  /*112d0*/  HMMA.16816.F32.BF16 R32, R88, R106, RZ ;  /* 0x0000006a5820723c */ /* 0x000fe200000418ff */
[----:B------:R-:W4:Y:S06]  /*112e0*/  LDSM.16.M88.4 R88, [R87+0x4400] ;  /* 0x004400005758783b */ /* 0x000f2c0000000200 */
[----:B------:R-:W4:Y:S01]  /*112f0*/  LDSM.16.M88.4 R104, [R87+0x4800] ;  /* 0x004800005768783b */ /* 0x000f220000000200 */
        /* <DEDUP_REMOVED lines=8> */
[----:B------:R-:W3:Y:S07]  /*11380*/  LDSM.16.M88.4 R120, [R3+0x4400] ;  /* 0x004400000378783b */ /* 0x000eee0000000200 */
[C---:B-1----:R-:W-:Y:S08]  /*11390*/  HMMA.16816.F32.BF16 R28, R108.reuse, R92, R28 ;  /* 0x0000005c6c1c723c */ /* 0x042ff0000004181c */
[----:B------:R-:W-:Y:S01]  /*113a0*/  HMMA.16816.F32.BF16 R32, R108, R94, R32 ;  /* 0x0000005e6c20723c */ /* 0x000fe20000041820 */
[----:B------:R-:W1:Y:S06]  /*113b0*/  LDSM.16.M88.4 R92, [R3+0x4800] ;  /* 0x00480000035c783b */ /* 0x000e6c0000000200 */
[----:B------:R-:W-:Y:S01]  /*113c0*/  LDSM.16.M88.4 R108, [R87+0x5000] ;  /* 0x00500000576c783b */ /* 0x000fe20000000200 */
[C---:B--2---:R-:W-:Y:S08]  /*113d0*/  HMMA.16816.F32.BF16 R4, R96.reuse, R100, R4 ;  /* 0x000000646004723c */ /* 0x044ff00000041804 */
[C---:B------:R-:W-:Y:S01]  /*113e0*/  HMMA.16816.F32.BF16 R8, R96.reuse, R102, R8 ;  /* 0x000000666008723c */ /* 0x040fe20000041808 */
[----:B------:R-:W-:Y:S06]  /*113f0*/  LDSM.16.M88.4 R100, [R128+0x2000] ;  /* 0x002000008064783b */ /* 0x000fec0000000200 */
[----:B------:R-:W-:Y:S01]  /*11400*/  LDSM.16.M88.4 R128, [R3+0x5000] ;  /* 0x005000000380783b */ /* 0x000fe20000000200 */
[C---:B----4-:R-:W-:Y:S08]  /*11410*/  HMMA.16816.F32.BF16 R12, R96.reuse, R88, R12 ;  /* 0x00000058600c723c */ /* 0x050ff0000004180c */
[C---:B------:R-:W-:Y:S01]  /*11420*/  HMMA.16816.F32.BF16 R16, R96.reuse, R90, R16 ;  /* 0x0000005a6010723c */ /* 0x040fe20000041810 */
[----:B------:R-:W2:Y:S07]  /*11430*/  LDSM.16.M88.4 R88, [R3+0x4c00] ;  /* 0x004c00000358783b */ /* 0x000eae0000000200 */
[C---:B------:R-:W-:Y:S08]  /*11440*/  HMMA.16816.F32.BF16 R20, R96.reuse, R104, R20 ;  /* 0x000000686014723c */ /* 0x040ff00000041814 */
[C---:B------:R-:W-:Y:S01]  /*11450*/  HMMA.16816.F32.BF16 R24, R96.reuse, R106, R24 ;  /* 0x0000006a6018723c */ /* 0x040fe20000041818 */
[----:B------:R-:W-:Y:S07]  /*11460*/  LDSM.16.M88.4 R104, [R87+0x5800] ;  /* 0x005800005768783b */ /* 0x000fee0000000200 */
[C---:B------:R-:W-:Y:S08]  /*11470*/  HMMA.16816.F32.BF16 R28, R96.reuse, R112, R28 ;  /* 0x00000070601c723c */ /* 0x040ff0000004181c */
[----:B------:R-:W-:Y:S01]  /*11480*/  HMMA.16816.F32.BF16 R32, R96, R114, R32 ;  /* 0x000000726020723c */ /* 0x000fe20000041820 */
[----:B------:R-:W4:Y:S06]  /*11490*/  LDSM.16.M88.4 R96, [R87+0x5400] ;  /* 0x005400005760783b */ /* 0x000f2c0000000200 */
[----:B------:R-:W4:Y:S01]  /*114a0*/  LDSM.16.M88.4 R112, [R87+0x5c00] ;  /* 0x005c00005770783b */ /* 0x000f220000000200 */
[C---:B---3--:R-:W-:Y:S08]  /*114b0*/  HMMA.16816.F32.BF16 R4, R116.reuse, R124, R4 ;  /* 0x0000007c7404723c */ /* 0x048ff00000041804 */
[C---:B------:R-:W-:Y:S01]  /*114c0*/  HMMA.16816.F32.BF16 R8, R116.reuse, R126, R8 ;  /* 0x0000007e7408723c */ /* 0x040fe20000041808 */
[----:B------:R-:W3:Y:S07]  /*114d0*/  LDSM.16.M88.4 R124, [R86+0x2000] ;  /* 0x00200000567c783b */ /* 0x000eee0000000200 */
[C---:B------:R-:W-:Y:S08]  /*114e0*/  HMMA.16816.F32.BF16 R12, R116.reuse, R120, R12 ;  /* 0x00000078740c723c */ /* 0x040ff0000004180c */
[C---:B------:R-:W-:Y:S08]  /*114f0*/  HMMA.16816.F32.BF16 R16, R116.reuse, R122, R16 ;  /* 0x0000007a7410723c */ /* 0x040ff00000041810 */
[C---:B-1----:R-:W-:Y:S08]  /*11500*/  HMMA.16816.F32.BF16 R20, R116.reuse, R92, R20 ;  /* 0x0000005c7414723c */ /* 0x042ff00000041814 */
[C---:B------:R-:W-:Y:S01]  /*11510*/  HMMA.16816.F32.BF16 R24, R116.reuse, R94, R24 ;  /* 0x0000005e7418723c */ /* 0x040fe20000041818 */
[----:B------:R-:W-:Y:S07]  /*11520*/  LDSM.16.M88.4 R92, [R3+0x5800] ;  /* 0x00580000035c783b */ /* 0x000fee0000000200 */
[C---:B--2---:R-:W-:Y:S08]  /*11530*/  HMMA.16816.F32.BF16 R28, R116.reuse, R88, R28 ;  /* 0x00000058741c723c */ /* 0x044ff0000004181c */
[----:B------:R-:W-:Y:S01]  /*11540*/  HMMA.16816.F32.BF16 R32, R116, R90, R32 ;  /* 0x0000005a7420723c */ /* 0x000fe20000041820 */
[----:B------:R-:W1:Y:S07]  /*11550*/  LDSM.16.M88.4 R88, [R3+0x5400] ;  /* 0x005400000358783b */ /* 0x000e6e0000000200 */
[C---:B------:R-:W-:Y:S08]  /*11560*/  HMMA.16816.F32.BF16 R4, R100.reuse, R108, R4 ;  /* 0x0000006c6404723c */ /* 0x040ff00000041804 */
[C---:B------:R-:W-:Y:S08]  /*11570*/  HMMA.16816.F32.BF16 R8, R100.reuse, R110, R8 ;  /* 0x0000006e6408723c */ /* 0x040ff00000041808 */
[C---:B----4-:R-:W-:Y:S08]  /*11580*/  HMMA.16816.F32.BF16 R12, R100.reuse, R96, R12 ;  /* 0x00000060640c723c */ /* 0x050ff0000004180c */
[C---:B------:R-:W-:Y:S08]  /*11590*/  HMMA.16816.F32.BF16 R16, R100.reuse, R98, R16 ;  /* 0x000000626410723c */ /* 0x040ff00000041810 */
[C---:B------:R-:W-:Y:S08]  /*115a0*/  HMMA.16816.F32.BF16 R20, R100.reuse, R104, R20 ;  /* 0x000000686414723c */ /* 0x040ff00000041814 */
[C---:B------:R-:W-:Y:S08]  /*115b0*/  HMMA.16816.F32.BF16 R24, R100.reuse, R106, R24 ;  /* 0x0000006a6418723c */ /* 0x040ff00000041818 */
[C---:B------:R-:W-:Y:S08]  /*115c0*/  HMMA.16816.F32.BF16 R28, R100.reuse, R112, R28 ;  /* 0x00000070641c723c */ /* 0x040ff0000004181c */
[----:B------:R-:W-:Y:S08]  /*115d0*/  HMMA.16816.F32.BF16 R32, R100, R114, R32 ;  /* 0x000000726420723c */ /* 0x000ff00000041820 */
[C---:B---3--:R-:W-:Y:S08]  /*115e0*/  HMMA.16816.F32.BF16 R4, R124.reuse, R128, R4 ;  /* 0x000000807c04723c */ /* 0x048ff00000041804 */
[C---:B------:R-:W-:Y:S08]  /*115f0*/  HMMA.16816.F32.BF16 R8, R124.reuse, R130, R8 ;  /* 0x000000827c08723c */ /* 0x040ff00000041808 */
[C---:B-1----:R-:W-:Y:S03]  /*11600*/  HMMA.16816.F32.BF16 R12, R124.reuse, R88, R12 ;  /* 0x000000587c0c723c */ /* 0x042fe6000004180c */
[-C--:B-----5:R-:W-:Y:S01]  /*11610*/  FMUL.FTZ R130, R5, R162.reuse ;  /* 0x000000a205827220 */ /* 0x0a0fe20000410000 */
        /* <DEDUP_REMOVED lines=8> */
[C---:B------:R-:W-:Y:S03]  /*116a0*/  HMMA.16816.F32.BF16 R20, R124.reuse, R92, R20 ;  /* 0x0000005c7c14723c */ /* 0x040fe60000041814 */
[----:B------:R-:W3:Y:S01]  /*116b0*/  MUFU.TANH R129, R129 ;  /* 0x0000008100817308 */ /* 0x000ee20000002400 */
[----:B------:R-:W-:Y:S01]  /*116c0*/  BAR.SYNC.DEFER_BLOCKING 0x0 ;  /* 0x0000000000007b1d */ /* 0x000fe20000010000 */
[-C--:B------:R-:W-:Y:S01]  /*116d0*/  FMUL.FTZ R105, R10, R162.reuse ;  /* 0x000000a20a697220 */ /* 0x080fe20000410000 */
[-C--:B------:R-:W-:Y:S01]  /*116e0*/  FMUL.FTZ R113, R13, R162.reuse ;  /* 0x000000a20d717220 */ /* 0x080fe20000410000 */
[-C--:B------:R-:W-:Y:S01]  /*116f0*/  FMUL.FTZ R122, R8, R162.reuse ;  /* 0x000000a2087a7220 */ /* 0x080fe20000410000 */
[C---:B------:R-:W-:Y:S05]  /*11700*/  HMMA.16816.F32.BF16 R24, R124.reuse, R94, R24 ;  /* 0x0000005e7c18723c */ /* 0x040fea0000041818 */
[----:B------:R-:W4:Y:S01]  /*11710*/  MUFU.TANH R131, R131 ;  /* 0x0000008300837308 */ /* 0x000f220000002400 */
        /* <DEDUP_REMOVED lines=21> */
[----:B------:R-:W-:Y:S01]  /*11870*/  HMMA.16816.F32.BF16 R32, R124, R90, R32 ;  /* 0x0000005a7c20723c */ /* 0x000fe20000041820 */
[----:B------:R-:W1:Y:S08]  /*11880*/  S2R R90, SR_TID.X ;  /* 0x00000000005a7919 */ /* 0x000e700000002100 */
        /* <DEDUP_REMOVED lines=42> */
[--C-:B------:R-:W-:Y:S02]  /*11b30*/  LOP3.LUT R3, R3, 0x18, R14.reuse, 0x78, !PT ;  /* 0x0000001803037812 */ /* 0x100fe400078e780e */
[CC--:B------:R-:W-:Y:S01]  /*11b40*/  ISETP.GE.AND P3, PT, R8.reuse, R149.reuse, PT ;  /* 0x000000950800720c */ /* 0x0c0fe20003f66270 */
[----:B------:R-:W2:Y:S01]  /*11b50*/  @!P2 LD.E R4, desc[UR4][R84.64+0x38] ;  /* 0x000038045404a980 */ /* 0x000ea2000c101900 */
[----:B------:R-:W-:Y:S01]  /*11b60*/  LOP3.LUT R8, R8, 0x40, RZ, 0xfc, !PT ;  /* 0x0000004008087812 */ /* 0x000fe200078efcff */
[----:B------:R-:W-:Y:S01]  /*11b70*/  @!P2 IMAD.MOV.U32 R11, RZ, RZ, RZ ;  /* 0x000000ffff0ba224 */ /* 0x000fe200078e00ff */
[----:B------:R-:W-:Y:S02]  /*11b80*/  LOP3.LUT R3, R3, 0x1f20, R14, 0xf8, !PT ;  /* 0x00001f2003037812 */ /* 0x000fe400078ef80e */
[----:B------:R-:W-:Y:S02]  /*11b90*/  ISETP.GE.AND P1, PT, R8, R149, PT ;  /* 0x000000950800720c */ /* 0x000fe40003f26270 */
[----:B------:R-:W-:Y:S01]  /*11ba0*/  @!P2 IADD3 R11, P0, PT, RZ, -R11, RZ ;  /* 0x8000000bff0ba210 */ /* 0x000fe20007f1e0ff */
[----:B--2---:R-:W-:Y:S04]  /*11bb0*/  @!P2 IMAD.SHL.U32 R4, R4, 0x40, RZ ;  /* 0x000000400404a824 */ /* 0x004fe800078e00ff */
[----:B------:R-:W-:Y:S01]  /*11bc0*/  @!P2 IMAD.X R4, RZ, RZ, ~R4, P0 ;  /* 0x000000ffff04a224 */ /* 0x000fe200000e0e04 */
[----:B------:R-:W-:Y:S04]  /*11bd0*/  ISETP.GE.AND P0, PT, R12, R149, PT ;  /* 0x000000950c00720c */ /* 0x000fe80003f06270 */
[----:B------:R-:W-:Y:S04]  /*11be0*/  @!P2 SHF.R.S64 R11, R11, 0x1f, R4 ;  /* 0x0000001f0b0ba819 */ /* 0x000fe80000001004 */
[----:B------:R-:W-:Y:S02]  /*11bf0*/  @!P2 IADD3 R140, P4, PT, R11, R140, RZ ;  /* 0x0000008c0b8ca210 */ /* 0x000fe40007f9e0ff */
[----:B------:R-:W-:Y:S02]  /*11c00*/  LEA R11, R3, UR6, 0x1 ;  /* 0x00000006030b7c11 */ /* 0x000fe4000f8e08ff */
        /* <DEDUP_REMOVED lines=34> */
[----:B------:R-:W-:Y:S07]  /*11e30*/  ISETP.GE.U32.AND P6, PT, R3, R14, PT ;  /* 0x0000000e0300720c */ /* 0x000fee0003fc6070 */
[----:B------:R-:W-:Y:S02]  /*11e40*/  @P5 IADD3 R15, PT, PT, R15, 0x1, RZ ;  /* 0x000000010f0f5810 */ /* 0x000fe40007ffe0ff */
[----:B------:R-:W-:Y:S02]  /*11e50*/  ISETP.GE.AND P5, PT, R4, RZ, PT ;  /* 0x000000ff0400720c */ /* 0x000fe40003fa6270 */
[----:B------:R-:W-:Y:S01]  /*11e60*/  LOP3.LUT R4, RZ, R19, RZ, 0x33, !PT ;  /* 0x00000013ff047212 */ /* 0x000fe200078e33ff */
        /* <DEDUP_REMOVED lines=27> */
.L_x_8203:
[----:B------:R-:W-:Y:S05]  /*12020*/  BSYNC.RECONVERGENT B0 ;  /* 0x0000000000007941 */ /* 0x000fea0003800200 */
.L_x_8202:
        /* <DEDUP_REMOVED lines=37> */
.L_x_8201:
[----:B------:R-:W-:Y:S05]  /*12280*/  BSYNC.RECONVERGENT B1 ;  /* 0x0000000000017941 */ /* 0x000fea0003800200 */
.L_x_8200:
[----:B------:R-:W3:Y:S01]  /*12290*/  LD.E R87, desc[UR4][R84.64+0xdc] ;  /* 0x0000dc0454577980 */ /* 0x000ee2000c101900 */
[C---:B------:R-:W-:Y:S01]  /*122a0*/  VIADD R30, R161.reuse, 0xffffffe1 ;  /* 0xffffffe1a11e7836 */ /* 0x040fe20000000000 */
[C---:B------:R-:W-:Y:S01]  /*122b0*/  ISETP.GE.AND P4, PT, R161.reuse, R158, PT ;  /* 0x0000009ea100720c */ /* 0x040fe20003f86270 */
[C---:B--2---:R-:W-:Y:S01]  /*122c0*/  VIADD R11, R161.reuse, 0xffffffe9 ;  /* 0xffffffe9a10b7836 */ /* 0x044fe20000000000 */
[C---:B------:R-:W-:Y:S01]  /*122d0*/  ISETP.GE.AND P1, PT, R161.reuse, R156, PT ;  /* 0x0000009ca100720c */ /* 0x040fe20003f26270 */
[C---:B------:R-:W-:Y:S01]  /*122e0*/  VIADD R21, R161.reuse, 0xfffffff1 ;  /* 0xfffffff1a1157836 */ /* 0x040fe20000000000 */
[----:B-1----:R-:W-:Y:S01]  /*122f0*/  FSEL R32, R10, -INF , P4 ;  /* 0xff8000000a207808 */ /* 0x002fe20002000000 */
[C---:B------:R-:W-:Y:S01]  /*12300*/  VIADD R3, R161.reuse, 0xffffffe0 ;  /* 0xffffffe0a1037836 */ /* 0x040fe20000000000 */
[-C--:B------:R-:W-:Y:S01]  /*12310*/  ISETP.GE.AND P4, PT, R30, R158.reuse, PT ;  /* 0x0000009e1e00720c */ /* 0x080fe20003f86270 */
[----:B------:R-:W-:Y:S01]  /*12320*/  VIADD R18, R161, 0xfffffff9 ;  /* 0xfffffff9a1127836 */ /* 0x000fe20000000000 */
[----:B------:R-:W-:Y:S01]  /*12330*/  FSEL R120, R13, -INF , P1 ;  /* 0xff8000000d787808 */ /* 0x000fe20000800000 */
[C---:B------:R-:W-:Y:S01]  /*12340*/  VIADD R13, R161.reuse, 0xfffffff0 ;  /* 0xfffffff0a10d7836 */ /* 0x040fe20000000000 */
[----:B------:R-:W-:Y:S01]  /*12350*/  FSEL R17, R130, -INF , P4 ;  /* 0xff80000082117808 */ /* 0x000fe20002000000 */
[----:B------:R-:W-:Y:S01]  /*12360*/  VIADD R15, R161, 0xffffffe8 ;  /* 0xffffffe8a10f7836 */ /* 0x000fe20000000000 */
[----:B------:R-:W-:Y:S01]  /*12370*/  ISETP.GE.AND P4, PT, R11, R158, PT ;  /* 0x0000009e0b00720c */ /* 0x000fe20003f86270 */
        /* <DEDUP_REMOVED lines=15> */
[----:B------:R-:W-:Y:S02]  /*12470*/  FSEL R28, R113, -INF , P4 ;  /* 0xff800000711c7808 */ /* 0x000fe40002000000 */
        /* <DEDUP_REMOVED lines=25> */
[----:B------:R-:W-:Y:S02]  /*12610*/  ISETP.GE.AND P0, PT, R3, R158, PT ;  /* 0x0000009e0300720c */ /* 0x000fe40003f06270 */
[----:B------:R-:W-:Y:S02]  /*12620*/  FSEL R119, R125, -INF , P4 ;  /* 0xff8000007d777808 */ /* 0x000fe40002000000 */
[C---:B------:R-:W-:Y:S02]  /*12630*/  ISETP.GE.AND P4, PT, R10.reuse, R156, PT ;  /* 0x0000009c0a00720c */ /* 0x040fe40003f86270 */
[C---:B------:R-:W-:Y:S02]  /*12640*/  ISETP.GE.AND P5, PT, R3.reuse, R151, PT ;  /* 0x000000970300720c */ /* 0x040fe40003fa6270 */
[-C--:B------:R-:W-:Y:S01]  /*12650*/  ISETP.GE.AND P6, PT, R3, R157.reuse, PT ;  /* 0x0000009d0300720c */ /* 0x080fe20003fc6270 */
[----:B------:R-:W-:Y:S01]  /*12660*/  VIADD R3, R161, 0x18 ;  /* 0x00000018a1037836 */ /* 0x000fe20000000000 */
[----:B------:R-:W-:Y:S02]  /*12670*/  FSEL R19, R129, -INF , P0 ;  /* 0xff80000081137808 */ /* 0x000fe40000000000 */
        /* <DEDUP_REMOVED lines=8> */
[----:B------:R-:W-:Y:S02]  /*12700*/  ISETP.GE.AND P0, PT, R3, R158, PT ;  /* 0x0000009e0300720c */ /* 0x000fe40003f06270 */
[----:B------:R-:W-:Y:S02]  /*12710*/  FSEL R117, R126, -INF , P4 ;  /* 0xff8000007e757808 */ /* 0x000fe40002000000 */
[----:B------:R-:W-:Y:S02]  /*12720*/  FSEL R19, R19, -INF , !P6 ;  /* 0xff80000013137808 */ /* 0x000fe40007000000 */
[-C--:B------:R-:W-:Y:S02]  /*12730*/  ISETP.GE.AND P4, PT, R30, R157.reuse, PT ;  /* 0x0000009d1e00720c */ /* 0x080fe40003f86270 */
[----:B------:R-:W-:Y:S02]  /*12740*/  ISETP.GE.AND P6, PT, R11, R157, PT ;  /* 0x0000009d0b00720c */ /* 0x000fe40003fc6270 */
[----:B------:R-:W-:Y:S02]  /*12750*/  FSEL R91, R31, -INF , P0 ;  /* 0xff8000001f5b7808 */ /* 0x000fe40000000000 */
[----:B------:R-:W-:Y:S02]  /*12760*/  FSEL R23, R27, -INF , P3 ;  /* 0xff8000001b177808 */ /* 0x000fe40001800000 */
[-C--:B------:R-:W-:Y:S02]  /*12770*/  ISETP.GE.AND P3, PT, R12, R156.reuse, PT ;  /* 0x0000009c0c00720c */ /* 0x080fe40003f66270 */
[----:B------:R-:W-:Y:S02]  /*12780*/  ISETP.GE.AND P0, PT, R16, R156, PT ;  /* 0x0000009c1000720c */ /* 0x000fe40003f06270 */
[----:B------:R-:W-:Y:S02]  /*12790*/  FSEL R17, R17, -INF , !P4 ;  /* 0xff80000011117808 */ /* 0x000fe40006000000 */
[----:B------:R-:W-:Y:S02]  /*127a0*/  FSEL R5, R123, -INF , !P6 ;  /* 0xff8000007b057808 */ /* 0x000fe40007000000 */
[CC--:B------:R-:W-:Y:S01]  /*127b0*/  ISETP.GE.AND P1, PT, R161.reuse, R151.reuse, PT ;  /* 0x00000097a100720c */ /* 0x0c0fe20003f26270 */
[----:B------:R-:W-:Y:S01]  /*127c0*/  VIADD R161, R161, 0xffffffc0 ;  /* 0xffffffc0a1a17836 */ /* 0x000fe20000000000 */
[-C--:B------:R-:W-:Y:S02]  /*127d0*/  ISETP.GE.AND P4, PT, R11, R151.reuse, PT ;  /* 0x000000970b00720c */ /* 0x080fe40003f86270 */
[----:B------:R-:W-:Y:S02]  /*127e0*/  ISETP.GE.AND P6, PT, R13, R151, PT ;  /* 0x000000970d00720c */ /* 0x000fe40003fc6270 */
[----:B------:R-:W-:Y:S02]  /*127f0*/  FSEL R6, R9, -INF , P3 ;  /* 0xff80000009067808 */ /* 0x000fe40001800000 */
[----:B------:R-:W-:Y:S02]  /*12800*/  FSEL R88, R162, -INF , P0 ;  /* 0xff800000a2587808 */ /* 0x000fe40000000000 */
[----:B------:R-:W-:Y:S02]  /*12810*/  ISETP.GE.AND P3, PT, R16, R158, PT ;  /* 0x0000009e1000720c */ /* 0x000fe40003f66270 */
[-C--:B------:R-:W-:Y:S02]  /*12820*/  ISETP.GE.AND P0, PT, R15, R157.reuse, PT ;  /* 0x0000009d0f00720c */ /* 0x080fe40003f06270 */
[----:B------:R-:W-:Y:S02]  /*12830*/  FSEL R120, R120, -INF , !P1 ;  /* 0xff80000078787808 */ /* 0x000fe40004800000 */
[----:B------:R-:W-:Y:S02]  /*12840*/  FSEL R35, R35, -INF , !P6 ;  /* 0xff80000023237808 */ /* 0x000fe40007000000 */
[-C--:B------:R-:W-:Y:S02]  /*12850*/  ISETP.GE.AND P1, PT, R3, R156.reuse, PT ;  /* 0x0000009c0300720c */ /* 0x080fe40003f26270 */
[----:B------:R-:W-:Y:S02]  /*12860*/  FSEL R7, R106, -INF , !P4 ;  /* 0xff8000006a077808 */ /* 0x000fe40006000000 */
[----:B------:R-:W-:Y:S02]  /*12870*/  ISETP.GE.AND P6, PT, R12, R157, PT ;  /* 0x0000009d0c00720c */ /* 0x000fe40003fc6270 */
[----:B------:R-:W-:Y:S02]  /*12880*/  ISETP.GE.AND P4, PT, R18, R151, PT ;  /* 0x000000971200720c */ /* 0x000fe40003f86270 */
[----:B------:R-:W-:Y:S02]  /*12890*/  FSEL R11, R29, -INF , !P0 ;  /* 0xff8000001d0b7808 */ /* 0x000fe40004000000 */
[----:B------:R-:W-:Y:S02]  /*128a0*/  FSEL R110, R93, -INF , P3 ;  /* 0xff8000005d6e7808 */ /* 0x000fe40001800000 */
[----:B------:R-:W-:Y:S02]  /*128b0*/  ISETP.GE.AND P3, PT, R4, R156, PT ;  /* 0x0000009c0400720c */ /* 0x000fe40003f66270 */
        /* <DEDUP_REMOVED lines=8> */
[----:B------:R-:W-:Y:S02]  /*12940*/  FSEL R113, R124, -INF , P3 ;  /* 0xff8000007c717808 */ /* 0x000fe40001800000 */
[----:B------:R-:W-:Y:S02]  /*12950*/  ISETP.GE.AND P5, PT, R21, R157, PT ;  /* 0x0000009d1500720c */ /* 0x000fe40003fa6270 */
[----:B------:R-:W-:Y:S02]  /*12960*/  FSEL R27, R107, -INF , !P0 ;  /* 0xff8000006b1b7808 */ /* 0x000fe40004000000 */
[----:B------:R-:W-:Y:S02]  /*12970*/  FMNMX3.FTZ R8, R0, R19, R17, !PT ;  /* 0x0000001300087276 */ /* 0x000fe40007810011 */
[----:B------:R-:W-:Y:S02]  /*12980*/  ISETP.GE.AND P3, PT, R30, R151, PT ;  /* 0x000000971e00720c */ /* 0x000fe40003f66270 */
[-C--:B------:R-:W-:Y:S02]  /*12990*/  ISETP.GE.AND P0, PT, R20, R157.reuse, PT ;  /* 0x0000009d1400720c */ /* 0x080fe40003f06270 */
[----:B------:R-:W-:Y:S02]  /*129a0*/  FSEL R9, R105, -INF , !P1 ;  /* 0xff80000069097808 */ /* 0x000fe40004800000 */
        /* <DEDUP_REMOVED lines=9> */
[----:B------:R-:W-:Y:S02]  /*12a40*/  FSEL R33, R33, -INF , !P3 ;  /* 0xff80000021217808 */ /* 0x000fe40005800000 */
[----:B------:R-:W-:Y:S02]  /*12a50*/  FSEL R118, R118, -INF , !P0 ;  /* 0xff80000076767808 */ /* 0x000fe40004000000 */
[----:B------:R-:W-:Y:S02]  /*12a60*/  ISETP.GE.AND P3, PT, R12, R151, PT ;  /* 0x000000970c00720c */ /* 0x000fe40003f66270 */
[----:B------:R-:W-:Y:S02]  /*12a70*/  ISETP.GE.AND P0, PT, R10, R157, PT ;  /* 0x0000009d0a00720c */ /* 0x000fe40003f06270 */
[-C--:B------:R-:W-:Y:S02]  /*12a80*/  ISETP.GE.AND P1, PT, R14, R151.reuse, PT ;  /* 0x000000970e00720c */ /* 0x080fe40003f26270 */
[----:B------:R-:W-:Y:S02]  /*12a90*/  FMNMX3.FTZ R8, R8, R112, R115, !PT ;  /* 0x0000007008087276 */ /* 0x000fe40007810073 */
[----:B------:R-:W-:Y:S02]  /*12aa0*/  ISETP.GE.AND P5, PT, R20, R151, PT ;  /* 0x000000971400720c */ /* 0x000fe40003fa6270 */
[----:B------:R-:W-:Y:S02]  /*12ab0*/  FSEL R129, R129, -INF , !P0 ;  /* 0xff80000081817808 */ /* 0x000fe40004000000 */
[----:B------:R-:W-:Y:S02]  /*12ac0*/  FSEL R124, R6, -INF , !P3 ;  /* 0xff800000067c7808 */ /* 0x000fe40005800000 */
[----:B------:R-:W-:Y:S02]  /*12ad0*/  FSEL R127, R22, -INF , !P1 ;  /* 0xff800000167f7808 */ /* 0x000fe40004800000 */
[----:B------:R-:W-:Y:S02]  /*12ae0*/  ISETP.GE.AND P0, PT, R4, R157, PT ;  /* 0x0000009d0400720c */ /* 0x000fe40003f06270 */
[----:B------:R-:W-:Y:S02]  /*12af0*/  FMNMX3.FTZ R6, R8, R125, R118, !PT ;  /* 0x0000007d08067276 */ /* 0x000fe40007810076 */
[----:B------:R-:W-:Y:S02]  /*12b00*/  ISETP.GE.AND P1, PT, R4, R151, PT ;  /* 0x000000970400720c */ /* 0x000fe40003f26270 */
[----:B------:R-:W-:Y:S02]  /*12b10*/  FSEL R116, R116, -INF , !P5 ;  /* 0xff80000074747808 */ /* 0x000fe40006800000 */
[----:B------:R-:W-:Y:S02]  /*12b20*/  FMNMX3.FTZ R4, R2, R15, R13, !PT ;  /* 0x0000000f02047276 */ /* 0x000fe4000781000d */
[----:B------:R-:W-:Y:S02]  /*12b30*/  ISETP.GE.AND P5, PT, R10, R151, PT ;  /* 0x000000970a00720c */ /* 0x000fe40003fa6270 */
[----:B------:R-:W-:Y:S02]  /*12b40*/  FSEL R121, R23, -INF , !P4 ;  /* 0xff80000017797808 */ /* 0x000fe40006000000 */
[-C--:B------:R-:W-:Y:S02]  /*12b50*/  ISETP.GE.AND P4, PT, R16, R157.reuse, PT ;  /* 0x0000009d1000720c */ /* 0x080fe40003f86270 */
[----:B------:R-:W-:Y:S02]  /*12b60*/  FSEL R119, R119, -INF , !P0 ;  /* 0xff80000077777808 */ /* 0x000fe40004000000 */
[C---:B------:R-:W-:Y:S02]  /*12b70*/  ISETP.GE.AND P3, PT, R3.reuse, R157, PT ;  /* 0x0000009d0300720c */ /* 0x040fe40003f66270 */
[----:B------:R-:W-:Y:S02]  /*12b80*/  FMNMX3.FTZ R6, R6, R122, R129, !PT ;  /* 0x0000007a06067276 */ /* 0x000fe40007810081 */
[----:B------:R-:W-:Y:S02]  /*12b90*/  FMNMX3.FTZ R4, R4, R9, R7, !PT ;  /* 0x0000000904047276 */ /* 0x000fe40007810007 */
[----:B------:R-:W-:Y:S02]  /*12ba0*/  FSEL R131, R26, -INF , !P5 ;  /* 0xff8000001a837808 */ /* 0x000fe40006800000 */
[----:B------:R-:W-:Y:S02]  /*12bb0*/  ISETP.GE.AND P5, PT, R3, R151, PT ;  /* 0x000000970300720c */ /* 0x000fe40003fa6270 */
[----:B------:R-:W-:Y:S02]  /*12bc0*/  FSEL R110, R110, -INF , !P4 ;  /* 0xff8000006e6e7808 */ /* 0x000fe40006000000 */
[----:B------:R-:W-:Y:S02]  /*12bd0*/  FSEL R91, R91, -INF , !P3 ;  /* 0xff8000005b5b7808 */ /* 0x000fe40005800000 */
[----:B------:R-:W-:Y:S02]  /*12be0*/  FMNMX3.FTZ R3, R6, R121, R119, !PT ;  /* 0x0000007906037276 */ /* 0x000fe40007810077 */
[----:B------:R-:W-:Y:S02]  /*12bf0*/  FMNMX3.FTZ R4, R4, R35, R33, !PT ;  /* 0x0000002304047276 */ /* 0x000fe40007810021 */
[----:B------:R-:W-:Y:S02]  /*12c00*/  FMNMX3.FTZ R8, R3, R91, R110, !PT ;  /* 0x0000005b03087276 */ /* 0x000fe4000781006e */
[----:B------:R-:W-:Y:S02]  /*12c10*/  FMNMX3.FTZ R4, R4, R116, R123, !PT ;  /* 0x0000007404047276 */ /* 0x000fe4000781007b */
[----:B------:R-:W-:Y:S01]  /*12c20*/  ISETP.GE.AND P0, PT, R16, R151, PT ;  /* 0x000000971000720c */ /* 0x000fe20003f06270 */
[----:B------:R-:W-:Y:S01]  /*12c30*/  SHFL.BFLY PT, R23, R8, 0x2, 0x1f ;  /* 0x0c401f0008177f89 */ /* 0x000fe200000e0000 */
[----:B------:R-:W-:Y:S02]  /*12c40*/  FMNMX3.FTZ R4, R4, R120, R127, !PT ;  /* 0x0000007804047276 */ /* 0x000fe4000781007f */
[----:B------:R-:W-:Y:S02]  /*12c50*/  FSEL R113, R113, -INF , !P1 ;  /* 0xff80000071717808 */ /* 0x000fe40004800000 */
[----:B------:R-:W-:Y:S02]  /*12c60*/  FMNMX3.FTZ R4, R4, R124, R131, !PT ;  /* 0x0000007c04047276 */ /* 0x000fe40007810083 */
[----:B------:R-:W-:Y:S02]  /*12c70*/  FSEL R117, R117, -INF , !P6 ;  /* 0xff80000075757808 */ /* 0x000fe40007000000 */
[----:B------:R-:W-:Y:S02]  /*12c80*/  FSEL R88, R88, -INF , !P0 ;  /* 0xff80000058587808 */ /* 0x000fe40004000000 */
[----:B------:R-:W-:Y:S02]  /*12c90*/  FSEL R89, R89, -INF , !P5 ;  /* 0xff80000059597808 */ /* 0x000fe40006800000 */
[----:B------:R-:W-:Y:S04]  /*12ca0*/  FMNMX3.FTZ R3, R4, R117, R113, !PT ;  /* 0x0000007504037276 */ /* 0x000fe80007810071 */
[----:B------:R-:W-:Y:S05]  /*12cb0*/  FMNMX3.FTZ R6, R3, R89, R88, !PT ;  /* 0x0000005903067276 */ /* 0x000fea0007810058 */
        /* <DEDUP_REMOVED lines=11> */
[----:B------:R-:W-:Y:S04]  /*12d70*/  FSEL R106, R106, RZ, P0 ;  /* 0x000000ff6a6a7208 */ /* 0x000fe80000000000 */
[----:B------:R-:W-:Y:S01]  /*12d80*/  FSEL R114, R114, RZ, P1 ;  /* 0x000000ff72727208 */ /* 0x000fe20000800000 */
[-CC-:B------:R-:W-:Y:S01]  /*12d90*/  FFMA.FTZ R103, R15, R87.reuse, -R106.reuse ;  /* 0x000000570f677223 */ /* 0x180fe2000001086a */
[-CC-:B------:R-:W-:Y:S01]  /*12da0*/  FFMA.FTZ R101, R13, R87.reuse, -R106.reuse ;  /* 0x000000570d657223 */ /* 0x180fe2000001086a */
[-CC-:B------:R-:W-:Y:S01]  /*12db0*/  FFMA.FTZ R100, R9, R87.reuse, -R106.reuse ;  /* 0x0000005709647223 */ /* 0x180fe2000001086a */
[-C--:B------:R-:W-:Y:S01]  /*12dc0*/  FFMA.FTZ R107, R7, R87.reuse, -R106 ;  /* 0x00000057076b7223 */ /* 0x080fe2000001086a */
[-CC-:B------:R-:W-:Y:S01]  /*12dd0*/  FFMA.FTZ R98, R5, R87.reuse, -R114.reuse ;  /* 0x0000005705627223 */ /* 0x180fe20000010872 */
[----:B------:R-:W-:Y:S02]  /*12de0*/  IMAD.SHL.U32 R5, R90, 0x20, RZ ;  /* 0x000000205a057824 */ /* 0x000fe400078e00ff */
[-CC-:B------:R-:W-:Y:S01]  /*12df0*/  FFMA.FTZ R105, R19, R87.reuse, -R114.reuse ;  /* 0x0000005713697223 */ /* 0x180fe20000010872 */
[-CC-:B------:R-:W-:Y:S01]  /*12e00*/  FFMA.FTZ R102, R17, R87.reuse, -R114.reuse ;  /* 0x0000005711667223 */ /* 0x180fe20000010872 */
[-CC-:B------:R-:W-:Y:S01]  /*12e10*/  FFMA.FTZ R99, R11, R87.reuse, -R114.reuse ;  /* 0x000000570b637223 */ /* 0x180fe20000010872 */
[----:B------:R-:W-:Y:S01]  /*12e20*/  MUFU.EX2 R103, R103 ;  /* 0x0000006700677308 */ /* 0x000fe20000000800 */
[----:B------:R-:W-:Y:S01]  /*12e30*/  LOP3.LUT R5, R134, 0x120, R5, 0xf8, !PT ;  /* 0x0000012086057812 */ /* 0x000fe200078ef805 */
[-CC-:B------:R-:W-:Y:S01]  /*12e40*/  FFMA.FTZ R104, R27, R87.reuse, -R114.reuse ;  /* 0x000000571b687223 */ /* 0x180fe20000010872 */
[-C--:B------:R-:W-:Y:S01]  /*12e50*/  FFMA.FTZ R109, R25, R87.reuse, -R114 ;  /* 0x00000057196d7223 */ /* 0x080fe20000010872 */
[-CC-:B------:R-:W-:Y:S01]  /*12e60*/  FFMA.FTZ R108, R35, R87.reuse, -R106.reuse ;  /* 0x00000057236c7223 */ /* 0x180fe2000001086a */
[----:B------:R-:W-:Y:S01]  /*12e70*/  LEA R96, R5, UR6, 0x1 ;  /* 0x0000000605607c11 */ /* 0x000fe2000f8e08ff */
[-C--:B------:R-:W-:Y:S01]  /*12e80*/  FFMA.FTZ R111, R33, R87.reuse, -R106 ;  /* 0x00000057216f7223 */ /* 0x080fe2000001086a */
[----:B------:R-:W-:Y:S03]  /*12e90*/  FSEL R5, R86, RZ, P1 ;  /* 0x000000ff56057208 */ /* 0x000fe60000800000 */
[----:B------:R-:W-:Y:S01]  /*12ea0*/  MUFU.EX2 R105, R105 ;  /* 0x0000006900697308 */ /* 0x000fe20000000800 */
[-C--:B------:R-:W-:Y:S01]  /*12eb0*/  FFMA.FTZ R112, R112, R87.reuse, -R114 ;  /* 0x0000005770707223 */ /* 0x080fe20000010872 */
[----:B------:R-:W1:Y:S01]  /*12ec0*/  LDSM.16.MT88.4 R12, [R96+0x6000] ;  /* 0x00600000600c783b */ /* 0x000e620000004200 */
[----:B------:R-:W-:Y:S02]  /*12ed0*/  VIADD R97, R96, 0x6020 ;  /* 0x0000602060617836 */ /* 0x000fe40000000000 */
[----:B------:R-:W-:Y:S01]  /*12ee0*/  FADD.FTZ R0, -R5, R0 ;  /* 0x0000000005007221 */ /* 0x000fe20000010100 */
[----:B------:R-:W-:Y:S01]  /*12ef0*/  FSEL R5, R3, RZ, P0 ;  /* 0x000000ff03057208 */ /* 0x000fe20000000000 */
[-C--:B------:R-:W-:Y:S01]  /*12f00*/  FFMA.FTZ R115, R115, R87.reuse, -R114 ;  /* 0x0000005773737223 */ /* 0x080fe20000010872 */
[----:B------:R-:W-:Y:S01]  /*12f10*/  LOP3.LUT P0, RZ, R90, 0x4, RZ, 0xc0, !PT ;  /* 0x000000045aff7812 */ /* 0x000fe2000780c0ff */
[----:B------:R-:W-:Y:S01]  /*12f20*/  FMUL.FTZ R4, R87, R0 ;  /* 0x0000000057047220 */ /* 0x000fe20000410000 */
[----:B------:R-:W2:Y:S01]  /*12f30*/  MUFU.EX2 R102, R102 ;  /* 0x0000006600667308 */ /* 0x000ea20000000800 */
[----:B------:R-:W-:Y:S01]  /*12f40*/  FADD.FTZ R0, -R5, R2 ;  /* 0x0000000205007221 */ /* 0x000fe20000010100 */
[----:B------:R-:W-:Y:S01]  /*12f50*/  VIADD R5, R96, 0x6000 ;  /* 0x0000600060057836 */ /* 0x000fe20000000000 */
[----:B------:R-:W-:Y:S01]  /*12f60*/  LDSM.16.MT88.4 R28, [R96+0x7000] ;  /* 0x00700000601c783b */ /* 0x000fe20000004200 */
[-CC-:B------:R-:W-:Y:S01]  /*12f70*/  FFMA.FTZ R116, R116, R87.reuse, -R106.reuse ;  /* 0x0000005774747223 */ /* 0x180fe2000001086a */
[----:B------:R-:W-:Y:S01]  /*12f80*/  FMUL.FTZ R8, R87, R0 ;  /* 0x0000000057087220 */ /* 0x000fe20000410000 */
[-C--:B------:R-:W-:Y:S01]  /*12f90*/  FFMA.FTZ R123, R123, R87.reuse, -R106 ;  /* 0x000000577b7b7223 */ /* 0x080fe2000001086a */
[-CC-:B------:R-:W-:Y:S03]  /*12fa0*/  FFMA.FTZ R125, R125, R87.reuse, -R114.reuse ;  /* 0x000000577d7d7223 */ /* 0x180fe60000010872 */
[----:B------:R-:W3:Y:S01]  /*12fb0*/  MUFU.EX2 R101, R101 ;  /* 0x0000006500657308 */ /* 0x000ee20000000800 */
[-C--:B------:R-:W-:Y:S01]  /*12fc0*/  FFMA.FTZ R118, R118, R87.reuse, -R114 ;  /* 0x0000005776767223 */ /* 0x080fe20000010872 */
[-CC-:B------:R-:W-:Y:S01]  /*12fd0*/  FFMA.FTZ R120, R120, R87.reuse, -R106.reuse ;  /* 0x0000005778787223 */ /* 0x180fe2000001086a */
[----:B------:R-:W-:Y:S02]  /*12fe0*/  @P0 VIADD R97, R5, 0xffffffe0 ;  /* 0xffffffe005610836 */ /* 0x000fe40000000000 */
[-C--:B------:R-:W-:Y:S01]  /*12ff0*/  FFMA.FTZ R127, R127, R87.reuse, -R106 ;  /* 0x000000577f7f7223 */ /* 0x080fe2000001086a */
[-CC-:B------:R-:W-:Y:S01]  /*13000*/  FFMA.FTZ R122, R122, R87.reuse, -R114.reuse ;  /* 0x000000577a7a7223 */ /* 0x180fe20000010872 */
[-C--:B------:R-:W-:Y:S01]  /*13010*/  FFMA.FTZ R129, R129, R87.reuse, -R114 ;  /* 0x0000005781817223 */ /* 0x080fe20000010872 */
[--C-:B------:R-:W-:Y:S01]  /*13020*/  FFMA.FTZ R124, R124, R87, -R106.reuse ;  /* 0x000000577c7c7223 */ /* 0x100fe2000001086a */
[----:B------:R-:W4:Y:S01]  /*13030*/  LDSM.16.MT88.4 R20, [R97] ;  /* 0x000000006114783b */ /* 0x000f220000004200 */
[----:B------:R-:W-:Y:S01]  /*13040*/  MUFU.EX2 R99, R99 ;  /* 0x0000006300637308 */ /* 0x000fe20000000800 */
[----:B--2---:R-:W-:Y:S01]  /*13050*/  F2FP.BF16.F32.PACK_AB R92, R102, R105 ;  /* 0x00000069665c723e */ /* 0x004fe200000010ff */
[-CC-:B------:R-:W-:Y:S01]  /*13060*/  FFMA.FTZ R131, R131, R87.reuse, -R106.reuse ;  /* 0x0000005783837223 */ /* 0x180fe2000001086a */
[-C--:B------:R-:W-:Y:S01]  /*13070*/  FFMA.FTZ R128, R113, R87.reuse, -R106 ;  /* 0x0000005771807223 */ /* 0x080fe2000001086a */
[-CC-:B------:R-:W-:Y:S01]  /*13080*/  FFMA.FTZ R113, R91, R87.reuse, -R114.reuse ;  /* 0x000000575b717223 */ /* 0x180fe20000010872 */
[-CC-:B------:R-:W-:Y:S01]  /*13090*/  FFMA.FTZ R121, R121, R87.reuse, -R114.reuse ;  /* 0x0000005779797223 */ /* 0x180fe20000010872 */
[-CC-:B------:R-:W-:Y:S01]  /*130a0*/  FFMA.FTZ R126, R119, R87.reuse, -R114.reuse ;  /* 0x00000057777e7223 */ /* 0x180fe20000010872 */
[----:B------:R-:W-:Y:S03]  /*130b0*/  FFMA.FTZ R114, R110, R87, -R114 ;  /* 0x000000576e727223 */ /* 0x000fe60000010872 */
[----:B------:R-:W2:Y:S01]  /*130c0*/  MUFU.EX2 R98, R98 ;  /* 0x0000006200627308 */ /* 0x000ea20000000800 */
[----:B---3--:R-:W-:Y:S01]  /*130d0*/  F2FP.BF16.F32.PACK_AB R93, R101, R103 ;  /* 0x00000067655d723e */ /* 0x008fe200000010ff */
[-CC-:B------:R-:W-:Y:S01]  /*130e0*/  FFMA.FTZ R110, R89, R87.reuse, -R106.reuse ;  /* 0x00000057596e7223 */ /* 0x180fe2000001086a */
[-CC-:B------:R-:W-:Y:S01]  /*130f0*/  FFMA.FTZ R117, R117, R87.reuse, -R106.reuse ;  /* 0x0000005775757223 */ /* 0x180fe2000001086a */
[----:B------:R-:W-:Y:S01]  /*13100*/  FFMA.FTZ R106, R88, R87, -R106 ;  /* 0x00000057586a7223 */ /* 0x000fe2000001086a */
[----:B------:R-:W-:Y:S05]  /*13110*/  ISETP.GT.AND P0, PT, R160, R139, PT ;  /* 0x0000008ba000720c */ /* 0x000fea0003f04270 */
[----:B------:R-:W-:Y:S10]  /*13120*/  MUFU.EX2 R100, R100 ;  /* 0x0000006400647308 */ /* 0x000ff40000000800 */
[----:B------:R-:W3:Y:S01]  /*13130*/  MUFU.EX2 R107, R107 ;  /* 0x0000006b006b7308 */ /* 0x000ee20000000800 */
[----:B--2---:R-:W-:Y:S09]  /*13140*/  F2FP.BF16.F32.PACK_AB R94, R98, R99 ;  /* 0x00000063625e723e */ /* 0x004ff200000010ff */
[----:B------:R-:W2:Y:S10]  /*13150*/  MUFU.EX2 R2, R4 ;  /* 0x0000000400027308 */ /* 0x000eb40000000800 */
[----:B------:R-:W5:Y:S01]  /*13160*/  MUFU.EX2 R0, R8 ;  /* 0x0000000800007308 */ /* 0x000f620000000800 */
[----:B---3--:R-:W-:Y:S09]  /*13170*/  F2FP.BF16.F32.PACK_AB R95, R107, R100 ;  /* 0x000000646b5f723e */ /* 0x008ff200000010ff */
[----:B------:R-:W-:Y:S01]  /*13180*/  MUFU.EX2 R104, R104 ;  /* 0x0000006800687308 */ /* 0x000fe20000000800 */
[C---:B--2---:R-:W-:Y:S01]  /*13190*/  FMUL.FTZ R4, R2.reuse, R80 ;  /* 0x0000005002047220 */ /* 0x044fe20000410000 */
        /* <DEDUP_REMOVED lines=18> */
[----:B------:R-:W2:Y:S01]  /*132c0*/  LDSM.16.MT88.4 R68, [R97+0x1000] ;  /* 0x001000006144783b */ /* 0x000ea20000004200 */
        /* <DEDUP_REMOVED lines=11> */
[C---:B----4-:R-:W-:Y:S01]  /*13380*/  HMMA.16816.F32.BF16 R12, R92.reuse, R20, R12 ;  /* 0x000000145c0c723c */ /* 0x050fe2000004180c */
[----:B------:R-:W3:Y:S02]  /*13390*/  MUFU.EX2 R111, R111 ;  /* 0x0000006f006f7308 */ /* 0x000ee40000000800 */
        /* <DEDUP_REMOVED lines=16> */
[----:B------:R-:W3:Y:S01]  /*134a0*/  MUFU.EX2 R115, R115 ;  /* 0x0000007300737308 */ /* 0x000ee20000000800 */
        /* <DEDUP_REMOVED lines=11> */
[----:B------:R-:W3:Y:S01]  /*13560*/  LDSM.16.MT88.4 R56, [R96+0x6400] ;  /* 0x006400006038783b */ /* 0x000ee20000004200 */
[----:B------:R-:W-:Y:S01]  /*13570*/  FMUL.FTZ R47, R0, R47 ;  /* 0x0000002f002f7220 */ /* 0x000fe20000410000 */
[C---:B------:R-:W-:Y:S01]  /*13580*/  FMUL.FTZ R48, R2.reuse, R48 ;  /* 0x0000003002307220 */ /* 0x040fe20000410000 */
[----:B------:R-:W-:Y:S01]  /*13590*/  FMUL.FTZ R49, R2, R49 ;  /* 0x0000003102317220 */ /* 0x000fe20000410000 */
[C---:B------:R-:W-:Y:S01]  /*135a0*/  FMUL.FTZ R50, R0.reuse, R50 ;  /* 0x0000003200327220 */ /* 0x040fe20000410000 */
[C---:B--2---:R-:W-:Y:S01]  /*135b0*/  HMMA.16816.F32.BF16 R28, R92.reuse, R68, R28 ;  /* 0x000000445c1c723c */ /* 0x044fe2000004181c */
[----:B------:R-:W2:Y:S02]  /*135c0*/  MUFU.EX2 R123, R123 ;  /* 0x0000007b007b7308 */ /* 0x000ea40000000800 */
[----:B------:R-:W-:Y:S01]  /*135d0*/  FMUL.FTZ R51, R0, R51 ;  /* 0x0000003300337220 */ /* 0x000fe20000410000 */
[----:B------:R-:W-:Y:S01]  /*135e0*/  FFMA.FTZ R105, R2, R165, R105 ;  /* 0x000000a502697223 */ /* 0x000fe20000010069 */
[----:B------:R-:W-:Y:S03]  /*135f0*/  FFMA.FTZ R103, R0, R163, R103 ;  /* 0x000000a300677223 */ /* 0x000fe60000010067 */
        /* <DEDUP_REMOVED lines=15> */
[----:B---3--:R-:W-:Y:S01]  /*136f0*/  F2FP.BF16.F32.PACK_AB R53, R111, R108 ;  /* 0x0000006c6f35723e */ /* 0x008fe200000010ff */
[----:B------:R-:W-:Y:S01]  /*13700*/  FADD.FTZ R108, R108, R107 ;  /* 0x0000006b6c6c7221 */ /* 0x000fe20000010000 */
[----:B------:R-:W-:Y:S01]  /*13710*/  HMMA.16816.F32.BF16 R48, R92, R54, R48 ;  /* 0x000000365c30723c */ /* 0x000fe20000041830 */
[----:B------:R-:W-:Y:S04]  /*13720*/  LDSM.16.MT88.4 R92, [R97+0x1c00] ;  /* 0x001c0000615c783b */ /* 0x000fe80000004200 */
[----:B------:R-:W-:Y:S01]  /*13730*/  MUFU.EX2 R122, R122 ;  /* 0x0000007a007a7308 */ /* 0x000fe20000000800 */
[----:B------:R-:W-:Y:S01]  /*13740*/  F2FP.BF16.F32.PACK_AB R54, R115, R112 ;  /* 0x000000707336723e */ /* 0x000fe200000010ff */
[----:B------:R-:W-:Y:S01]  /*13750*/  FADD.FTZ R111, R111, R108 ;  /* 0x0000006c6f6f7221 */ /* 0x000fe20000010000 */
[C---:B--2---:R-:W-:Y:S03]  /*13760*/  F2FP.BF16.F32.PACK_AB R55, R123.reuse, R116 ;  /* 0x000000747b37723e */ /* 0x044fe600000010ff */
        /* <DEDUP_REMOVED lines=29> */
[----:B------:R-:W5:Y:S01]  /*13940*/  MUFU.EX2 R119, R106 ;  /* 0x0000006a00777308 */ /* 0x000f620000000800 */
[----:B---3--:R-:W-:Y:S01]  /*13950*/  F2FP.BF16.F32.PACK_AB R90, R114, R113 ;  /* 0x00000071725a723e */ /* 0x008fe200000010ff */
        /* <DEDUP_REMOVED lines=9> */
[----:B-----5:R-:W-:Y:S03]  /*139f0*/  F2FP.BF16.F32.PACK_AB R91, R119, R110 ;  /* 0x0000006e775b723e */ /* 0x020fe600000010ff */
[----:B------:R-:W-:Y:S02]  /*13a00*/  FADD.FTZ R2, R124, R127 ;  /* 0x0000007f7c027221 */ /* 0x000fe40000010000 */
[C---:B--2---:R-:W-:Y:S03]  /*13a10*/  HMMA.16816.F32.BF16 R4, R52.reuse, R60, R4 ;  /* 0x0000003c3404723c */ /* 0x044fe60000041804 */
[----:B------:R-:W-:Y:S05]  /*13a20*/  FADD.FTZ R2, R131, R2 ;  /* 0x0000000283027221 */ /* 0x000fea0000010000 */
        /* <DEDUP_REMOVED lines=31> */
[----:B------:R-:W-:Y:S04]  /*13c20*/  FADD.FTZ R5, R125, R0 ;  /* 0x000000007d057221 */ /* 0x000fe80000010000 */
[----:B------:R-:W-:Y:S01]  /*13c30*/  FADD.FTZ R5, R118, R5 ;  /* 0x0000000576057221 */ /* 0x000fe20000010000 */
[C---:B------:R-:W-:Y:S03]  /*13c40*/  HMMA.16816.F32.BF16 R40, R88.reuse, R6, R40 ;  /* 0x000000065828723c */ /* 0x040fe60000041828 */
[----:B------:R-:W-:Y:S01]  /*13c50*/  FADD.FTZ R0, R122, R5 ;  /* 0x000000057a007221 */ /* 0x000fe20000010000 */
[----:B------:R-:W-:Y:S01]  /*13c60*/  FADD.FTZ R5, R117, R2 ;  /* 0x0000000275057221 */ /* 0x000fe20000010000 */
[----:B------:R-:W-:Y:S02]  /*13c70*/  IMAD.MOV.U32 R2, RZ, RZ, R3 ;  /* 0x000000ffff027224 */ /* 0x000fe400078e0003 */
        /* <DEDUP_REMOVED lines=10> */
[----:B------:R-:W-:Y:S01]  /*13d20*/  FADD.FTZ R163, R119, R110 ;  /* 0x0000006e77a37221 */ /* 0x000fe20000010000 */
[----:B------:R-:W-:Y:S11]  /*13d30*/  @P0 BRA `(.L_x_8204) ;  /* 0xffffffc800980947 */ /* 0x000ff6000383ffff */
.L_x_8197:
        /* <DEDUP_REMOVED lines=10> */
.L_x_8216:
[----:B------:R-:W2:Y:S01]  /*13de0*/  S2R R0, SR_CgaCtaId ;  /* 0x0000000000007919 */ /* 0x000ea20000008800 */
[----:B------:R-:W-:Y:S01]  /*13df0*/  MOV R7, 0x400 ;  /* 0x0000040000077802 */ /* 0x000fe20000000f00 */
[----:B----4-:R-:W-:Y:S01]  /*13e00*/  FADD.FTZ R9, R8, R9 ;  /* 0x0000000908097221 */ /* 0x010fe20000010000 */
[----:B------:R-:W4:Y:S01]  /*13e10*/  MUFU.RCP R5, R6 ;  /* 0x0000000600057308 */ /* 0x000f220000001000 */
[----:B------:R-:W3:Y:S01]  /*13e20*/  S2R R2, SR_TID.X ;  /* 0x0000000000027919 */ /* 0x000ee20000002100 */
[----:B------:R-:W-:Y:S02]  /*13e30*/  FSETP.NE.FTZ.AND P3, PT, R6, RZ, PT ;  /* 0x000000ff0600720b */ /* 0x000fe40003f75000 */
[----:B------:R-:W-:Y:S02]  /*13e40*/  FSETP.NE.FTZ.AND P2, PT, R9, RZ, PT ;  /* 0x000000ff0900720b */ /* 0x000fe40003f55000 */
[----:B----4-:R-:W-:-:S05]  /*13e50*/  FSEL R5, R5, 1, P3 ;  /* 0x3f80000005057808 */ /* 0x010fca0001800000 */
[C---:B------:R-:W-:Y:S01]  /*13e60*/  FMUL.FTZ R80, R5.reuse, R80 ;  /* 0x0000005005507220 */ /* 0x040fe20000410000 */
[C---:B------:R-:W-:Y:S01]  /*13e70*/  FMUL.FTZ R81, R5.reuse, R81 ;  /* 0x0000005105517220 */ /* 0x040fe20000410000 */
[C---:B------:R-:W-:Y:S01]  /*13e80*/  FMUL.FTZ R76, R5.reuse, R76 ;  /* 0x0000004c054c7220 */ /* 0x040fe20000410000 */
[C---:B------:R-:W-:Y:S01]  /*13e90*/  FMUL.FTZ R77, R5.reuse, R77 ;  /* 0x0000004d054d7220 */ /* 0x040fe20000410000 */
[C---:B------:R-:W-:Y:S01]  /*13ea0*/  FMUL.FTZ R72, R5.reuse, R72 ;  /* 0x0000004805487220 */ /* 0x040fe20000410000 */
[C---:B------:R-:W-:Y:S01]  /*13eb0*/  FMUL.FTZ R73, R5.reuse, R73 ;  /* 0x0000004905497220 */ /* 0x040fe20000410000 */
[C---:B------:R-:W-:Y:S01]  /*13ec0*/  FMUL.FTZ R68, R5.reuse, R68 ;  /* 0x0000004405447220 */ /* 0x040fe20000410000 */
[----:B--2---:R-:W-:Y:S01]  /*13ed0*/  LEA R0, R0, R7, 0x18 ;  /* 0x0000000700007211 */ /* 0x004fe200078ec0ff */
[C---:B------:R-:W-:Y:S01]  /*13ee0*/  FMUL.FTZ R69, R5.reuse, R69 ;  /* 0x0000004505457220 */ /* 0x040fe20000410000 */
[----:B------:R-:W2:Y:S01]  /*13ef0*/  MUFU.RCP R7, R9 ;  /* 0x0000000900077308 */ /* 0x000ea20000001000 */
[C---:B------:R-:W-:Y:S01]  /*13f00*/  FMUL.FTZ R64, R5.reuse, R64 ;  /* 0x0000004005407220 */ /* 0x040fe20000410000 */
[C---:B---3--:R-:W-:Y:S01]  /*13f10*/  SHF.L.U32 R8, R2.reuse, 0x1, RZ ;  /* 0x0000000102087819 */ /* 0x048fe200000006ff */
[C---:B------:R-:W-:Y:S01]  /*13f20*/  FMUL.FTZ R65, R5.reuse, R65 ;  /* 0x0000004105417220 */ /* 0x040fe20000410000 */
[----:B------:R-:W-:Y:S01]  /*13f30*/  SHF.L.U32 R11, R2, 0x3, RZ ;  /* 0x00000003020b7819 */ /* 0x000fe200000006ff */
[----:B------:R-:W-:Y:S01]  /*13f40*/  FMUL.FTZ R60, R5, R60 ;  /* 0x0000003c053c7220 */ /* 0x000fe20000410000 */
[----:B------:R-:W-:Y:S01]  /*13f50*/  LOP3.LUT R8, R133, 0x6, R8, 0xf8, !PT ;  /* 0x0000000685087812 */ /* 0x000fe200078ef808 */
[----:B------:R-:W-:Y:S01]  /*13f60*/  FMUL.FTZ R61, R5, R61 ;  /* 0x0000003d053d7220 */ /* 0x000fe20000410000 */
[----:B------:R-:W-:Y:S01]  /*13f70*/  LOP3.LUT R13, R11, 0xc0, RZ, 0xc0, !PT ;  /* 0x000000c00b0d7812 */ /* 0x000fe200078ec0ff */
[C---:B------:R-:W-:Y:S01]  /*13f80*/  FMUL.FTZ R56, R5.reuse, R56 ;  /* 0x0000003805387220 */ /* 0x040fe20000410000 */
[----:B------:R-:W-:Y:S01]  /*13f90*/  LOP3.LUT R8, R8, 0x20, R11, 0xf8, !PT ;  /* 0x0000002008087812 */ /* 0x000fe200078ef80b */
[----:B------:R-:W-:Y:S01]  /*13fa0*/  FMUL.FTZ R57, R5, R57 ;  /* 0x0000003905397220 */ /* 0x000fe20000410000 */
[----:B------:R-:W-:Y:S01]  /*13fb0*/  LOP3.LUT R13, R13, 0x18, R2, 0xf8, !PT ;  /* 0x000000180d0d7812 */ /* 0x000fe200078ef802 */
[C---:B------:R-:W-:Y:S01]  /*13fc0*/  FMUL.FTZ R52, R5.reuse, R52 ;  /* 0x0000003405347220 */ /* 0x040fe20000410000 */
[----:B------:R-:W-:Y:S01]  /*13fd0*/  SHF.L.U32 R10, R2, 0x2, RZ ;  /* 0x00000002020a7819 */ /* 0x000fe200000006ff */
[C---:B------:R-:W-:Y:S01]  /*13fe0*/  FMUL.FTZ R53, R5.reuse, R53 ;  /* 0x0000003505357220 */ /* 0x040fe20000410000 */
[----:B------:R-:W-:Y:S01]  /*13ff0*/  LOP3.LUT R15, R8, R13, RZ, 0xfc, !PT ;  /* 0x0000000d080f7212 */ /* 0x000fe200078efcff */
[----:B------:R-:W-:Y:S01]  /*14000*/  FMUL.FTZ R36, R5, R36 ;  /* 0x0000002405247220 */ /* 0x000fe20000410000 */
[----:B--2---:R-:W-:Y:S01]  /*14010*/  FSEL R7, R7, 1, P2 ;  /* 0x3f80000007077808 */ /* 0x004fe20001000000 */
[C---:B------:R-:W-:Y:S01]  /*14020*/  FMUL.FTZ R37, R5.reuse, R37 ;  /* 0x0000002505257220 */ /* 0x040fe20000410000 */
[C---:B------:R-:W-:Y:S01]  /*14030*/  LOP3.LUT R8, R10.reuse, 0x20, RZ, 0xc0, !PT ;  /* 0x000000200a087812 */ /* 0x040fe200078ec0ff */
[----:B------:R-:W-:Y:S01]  /*14040*/  FMUL.FTZ R40, R5, R40 ;  /* 0x0000002805287220 */ /* 0x000fe20000410000 */
[----:B------:R-:W-:Y:S01]  /*14050*/  LEA R15, R15, R0, 0x1 ;  /* 0x000000000f0f7211 */ /* 0x000fe200078e08ff */
        /* <DEDUP_REMOVED lines=91> */
[----:B------:R-:W-:Y:S01]  /*14610*/  LOP3.LUT R12, R13, 0x18, R11, 0x78, !PT ;  /* 0x000000180d0c7812 */ /* 0x000fe200078e780b */
[----:B------:R-:W-:Y:S01]  /*14620*/  BSSY.RECONVERGENT B0, `(.L_x_8206) ;  /* 0x0000013000007945 */ /* 0x000fe20003800200 */
[----:B------:R-:W-:-:S02]  /*14630*/  MOV R5, 0x7f800000 ;  /* 0x7f80000000057802 */ /* 0x000fc40000000f00 */
[----:B------:R-:W-:Y:S01]  /*14640*/  LOP3.LUT R15, R12, 0x1f20, R11, 0xf8, !PT ;  /* 0x00001f200c0f7812 */ /* 0x000fe200078ef80b */
[----:B----4-:R-:W-:Y:S01]  /*14650*/  @P3 FMUL.FTZ R13, R6, 0.69314718246459960938 ;  /* 0x3f317218060d3820 */ /* 0x010fe20000410000 */
[----:B------:R-:W-:Y:S01]  /*14660*/  MOV R7, 0x7f800000 ;  /* 0x7f80000000077802 */ /* 0x000fe20000000f00 */
[----:B--2---:R-:W-:-:S04]  /*14670*/  @P0 IMAD.WIDE.U32 R42, R40, R150, RZ ;  /* 0x00000096282a0225 */ /* 0x004fc800078e00ff */
[----:B-----5:R-:W-:Y:S01]  /*14680*/  @P3 FFMA.FTZ R5, R4, R86, R13 ;  /* 0x0000005604053223 */ /* 0x020fe2000001000d */
[----:B-1----:R-:W-:-:S04]  /*14690*/  @P2 FMUL.FTZ R14, R9, 0.69314718246459960938 ;  /* 0x3f317218090e2820 */ /* 0x002fc80000410000 */
[----:B------:R-:W-:Y:S01]  /*146a0*/  @P2 FFMA.FTZ R7, R4, R3, R14 ;  /* 0x0000000304072223 */ /* 0x000fe2000001000e */
[----:B------:R-:W-:Y:S01]  /*146b0*/  LEA R4, R15, R0, 0x1 ;  /* 0x000000000f047211 */ /* 0x000fe200078e08ff */
[----:B------:R-:W-:Y:S02]  /*146c0*/  @P0 IMAD R0, R41, R150, RZ ;  /* 0x0000009629000224 */ /* 0x000fe400078e02ff */
        /* <DEDUP_REMOVED lines=8> */
.L_x_8207:
[----:B------:R-:W-:Y:S05]  /*14750*/  BSYNC.RECONVERGENT B0 ;  /* 0x0000000000007941 */ /* 0x000fea0003800200 */
.L_x_8206:
        /* <DEDUP_REMOVED lines=16> */
[----:B-1----:R-:W-:Y:S01]  /*14860*/  LOP3.LUT R4, R9, 0x7, R2, 0xf8, !PT ;  /* 0x0000000709047812 */ /* 0x002fe200078ef802 */
[----:B------:R-:W-:Y:S02]  /*14870*/  IMAD.IADD R9, R147, 0x1, R3 ;  /* 0x0000000193097824 */ /* 0x000fe400078e0203 */
[----:B------:R-:W-:Y:S02]  /*14880*/  IMAD.IADD R3, R148, 0x1, -R147 ;  /* 0x0000000194037824 */ /* 0x000fe400078e0a93 */
[C---:B------:R-:W-:Y:S01]  /*14890*/  VIADD R8, R4.reuse, 0x8 ;  /* 0x0000000804087836 */ /* 0x040fe20000000000 */
[C---:B------:R-:W-:Y:S02]  /*148a0*/  IADD3 R6, P1, PT, R4.reuse, R9, RZ ;  /* 0x0000000904067210 */ /* 0x040fe40007f3e0ff */
[-C--:B------:R-:W-:Y:S02]  /*148b0*/  ISETP.GE.AND P3, PT, R4, R3.reuse, PT ;  /* 0x000000030400720c */ /* 0x080fe40003f66270 */
[----:B------:R-:W-:-:S02]  /*148c0*/  ISETP.GE.AND P2, PT, R8, R3, PT ;  /* 0x000000030800720c */ /* 0x000fc40003f46270 */
[----:B------:R-:W-:Y:S02]  /*148d0*/  LEA.HI.X.SX32 R9, R9, RZ, 0x1, P1 ;  /* 0x000000ff09097211 */ /* 0x000fe400008f0eff */
[----:B-----5:R-:W-:-:S04]  /*148e0*/  LEA R8, P1, R6, R46, 0x2 ;  /* 0x0000002e06087211 */ /* 0x020fc800078210ff */
[----:B------:R-:W-:-:S05]  /*148f0*/  LEA.HI.X R9, R6, R47, R9, 0x2, P1 ;  /* 0x0000002f06097211 */ /* 0x000fca00008f1409 */
[----:B------:R1:W-:Y:S04]  /*14900*/  @!P3 ST.E desc[UR4][R8.64], R5 ;  /* 0x000000050800b985 */ /* 0x0003e8000c101904 */
[----:B------:R1:W-:Y:S02]  /*14910*/  @!P2 ST.E desc[UR4][R8.64+0x20], R7 ;  /* 0x000020070800a985 */ /* 0x0003e4000c101904 */
.L_x_8209:
[----:B------:R-:W-:Y:S05]  /*14920*/  BSYNC.RECONVERGENT B0 ;  /* 0x0000000000007941 */ /* 0x000fea0003800200 */
.L_x_8208:
        /* <DEDUP_REMOVED lines=8> */
[----:B------:R-:W-:Y:S01]  /*149b0*/  @P0 MOV R4, R42 ;  /* 0x0000002a00040202 */ /* 0x000fe20000000f00 */
[----:B------:R-:W-:Y:S01]  /*149c0*/  IMAD.MOV.U32 R9, RZ, RZ, RZ ;  /* 0x000000ffff097224 */ /* 0x000fe200078e00ff */
[----:B------:R-:W-:Y:S01]  /*149d0*/  ISETP.GE.AND P1, PT, R6, R7, PT ;  /* 0x000000070600720c */ /* 0x000fe20003f26270 */
[----:B------:R-:W-:-:S02]  /*149e0*/  @!P0 IMAD.IADD R3, R5, 0x1, R3 ;  /* 0x0000000105038824 */ /* 0x000fc400078e0203 */
[----:B------:R-:W-:Y:S02]  /*149f0*/  IMAD R5, R37, R145, RZ ;  /* 0x0000009125057224 */ /* 0x000fe400078e02ff */
[----:B------:R-:W-:-:S04]  /*14a00*/  IMAD.WIDE.U32 R10, R147, R40, R8 ;  /* 0x00000028930a7225 */ /* 0x000fc800078e0008 */
[----:B------:R-:W-:-:S04]  /*14a10*/  IMAD.WIDE.U32 R36, R36, R145, RZ ;  /* 0x0000009124247225 */ /* 0x000fc800078e00ff */
[----:B------:R-:W-:Y:S01]  /*14a20*/  IMAD R147, R41, R147, RZ ;  /* 0x0000009329937224 */ /* 0x000fe200078e02ff */
[----:B------:R-:W-:Y:S01]  /*14a30*/  IADD3 R5, PT, PT, R37, R5, RZ ;  /* 0x0000000525057210 */ /* 0x000fe20007ffe0ff */
[----:B------:R-:W-:Y:S01]  /*14a40*/  @P0 IMAD.IADD R3, R43, 0x1, R0 ;  /* 0x000000012b030824 */ /* 0x000fe200078e0200 */
[----:B------:R-:W-:Y:S02]  /*14a50*/  IADD3 R10, P2, P0, R36, R10, R4 ;  /* 0x0000000a240a7210 */ /* 0x000fe4000785e004 */
[----:B------:R-:W-:-:S04]  /*14a60*/  IADD3 R0, PT, PT, R11, R147, RZ ;  /* 0x000000930b007210 */ /* 0x000fc80007ffe0ff */
[----:B------:R-:W-:Y:S02]  /*14a70*/  IADD3.X R11, PT, PT, R5, R0, R3, P2, P0 ;  /* 0x00000000050b7210 */ /* 0x000fe400017e0403 */
[C---:B------:R-:W-:Y:S02]  /*14a80*/  LOP3.LUT R5, R8.reuse, 0x20, RZ, 0xfc, !PT ;  /* 0x0000002008057812 */ /* 0x040fe400078efcff */
        /* <DEDUP_REMOVED lines=13> */
.L_x_8211:
[----:B------:R-:W-:Y:S05]  /*14b60*/  BSYNC.RECONVERGENT B0 ;  /* 0x0000000000007941 */ /* 0x000fea0003800200 */
.L_x_8210:
[----:B------:R-:W-:-:S04]  /*14b70*/  MOV R145, 0x0 ;  /* 0x0000000000917802 */ /* 0x000fc80000000f00 */
[----:B-12345:R-:W-:Y:S05]  /*14b80*/  @P1 RET.REL.NODEC R144 `(_ZN5flash24flash_fwd_splitkv_kernelI23Flash_fwd_kernel_traitsILi96ELi64ELi64ELi4ELb0ELb0EN7cutlass10bfloat16_tE19Flash_kernel_traitsILi96ELi64ELi64ELi4ES3_EELb0ELb1ELb0ELb0ELb0ELb1ELb0ELb1EEEvNS_16Flash_fwd_paramsE) ;  /* 0xfffffeb4901c1950 */ /* 0x03efea0003c3ffff */
        /* <DEDUP_REMOVED lines=14> */
[----:B-1----:R-:W-:Y:S05]  /*14c70*/  @P0 RET.REL.NODEC R144 `(_ZN5flash24flash_fwd_splitkv_kernelI23Flash_fwd_kernel_traitsILi96ELi64ELi64ELi4ELb0ELb0EN7cutlass10bfloat16_tE19Flash_kernel_traitsILi96ELi64ELi64ELi4ES3_EELb0ELb1ELb0ELb0ELb0ELb1ELb0ELb1EEEvNS_16Flash_fwd_paramsE) ;  /* 0xfffffeb090e00950 */ /* 0x002fea0003c3ffff */
[----:B------:R-:W-:Y:S01]  /*14c80*/  MOV R145, 0x0 ;  /* 0x0000000000917802 */ /* 0x000fe20000000f00 */
[----:B------:R1:W-:Y:S03]  /*14c90*/  ST.E.128 desc[UR4][R2.64+0x80], R12 ;  /* 0x0000800c02007985 */ /* 0x0003e6000c101d04 */
[----:B-1----:R-:W-:Y:S05]  /*14ca0*/  RET.REL.NODEC R144 `(_ZN5flash24flash_fwd_splitkv_kernelI23Flash_fwd_kernel_traitsILi96ELi64ELi64ELi4ELb0ELb0EN7cutlass10bfloat16_tE19Flash_kernel_traitsILi96ELi64ELi64ELi4ES3_EELb0ELb1ELb0ELb0ELb0ELb1ELb0ELb1EEEvNS_16Flash_fwd_paramsE) ;  /* 0xfffffeb090d47950 */ /* 0x002fea0003c3ffff */
.L_x_8205:
[----:B------:R-:W-:Y:S01]  /*14cb0*/  MOV R5, 0x2 ;  /* 0x0000000200057802 */ /* 0x000fe20000000f00 */
[----:B------:R-:W-:Y:S01]  /*14cc0*/  IMAD.MOV.U32 R0, RZ, RZ, 0x1f ;  /* 0x0000001fff007424 */ /* 0x000fe200078e00ff */
[----:B------:R-:W-:-:S07]  /*14cd0*/  MOV R2, 0xffffffff ;  /* 0xffffffff00027802 */ /* 0x000fce0000000f00 */
[----:B-1---5:R-:W-:Y:S05]  /*14ce0*/  WARPSYNC.COLLECTIVE R2, `(.L_x_8212) ;  /* 0x0000000002087348 */ /* 0x022fea0003c00000 */
[----:B------:R2:W3:Y:S02]  /*14cf0*/  SHFL.BFLY P0, R9, R165, R5, R0 ;  /* 0x0c000005a5097389 */ /* 0x0004e40000000000 */
[----:B-123-5:R-:W-:Y:S05]  /*14d00*/  ENDCOLLECTIVE ;  /* 0x000000000000791b */ /* 0x02efea0003800000 */
.L_x_8212:
[----:B------:R-:W-:Y:S02]  /*14d10*/  IMAD.MOV.U32 R6, RZ, RZ, R9 ;  /* 0x000000ffff067224 */ /* 0x000fe400078e0009 */
[----:B------:R-:W-:Y:S02]  /*14d20*/  IMAD.MOV.U32 R5, RZ, RZ, 0x1 ;  /* 0x00000001ff057424 */ /* 0x000fe400078e00ff */
[----:B------:R-:W-:-:S05]  /*14d30*/  FADD.FTZ R7, R6, R165 ;  /* 0x000000a506077221 */ /* 0x000fca0000010000 */
[----:B------:R-:W-:-:S07]  /*14d40*/  MOV R165, R7 ;  /* 0x0000000700a57202 */ /* 0x000fce0000000f00 */
[----:B------:R-:W-:Y:S05]  /*14d50*/  WARPSYNC.COLLECTIVE R2, `(.L_x_8213) ;  /* 0x0000000002087348 */ /* 0x000fea0003c00000 */
[----:B------:R1:W2:Y:S02]  /*14d60*/  SHFL.BFLY P0, R9, R165, R5, R0 ;  /* 0x0c000005a5097389 */ /* 0x0002a40000000000 */
[----:B-12---:R-:W-:Y:S05]  /*14d70*/  ENDCOLLECTIVE ;  /* 0x000000000000791b */ /* 0x006fea0003800000 */
.L_x_8213:
[----:B------:R-:W-:Y:S01]  /*14d80*/  MOV R165, R163 ;  /* 0x000000a300a57202 */ /* 0x000fe20000000f00 */
[----:B------:R-:W-:Y:S01]  /*14d90*/  IMAD.MOV.U32 R5, RZ, RZ, 0x2 ;  /* 0x00000002ff057424 */ /* 0x000fe200078e00ff */
[----:B------:R-:W-:-:S07]  /*14da0*/  MOV R6, R9 ;  /* 0x0000000900067202 */ /* 0x000fce0000000f00 */
[----:B------:R-:W-:Y:S05]  /*14db0*/  WARPSYNC.COLLECTIVE R2, `(.L_x_8214) ;  /* 0x0000000002087348 */ /* 0x000fea0003c00000 */
[----:B------:R1:W2:Y:S02]  /*14dc0*/  SHFL.BFLY P0, R9, R165, R5, R0 ;  /* 0x0c000005a5097389 */ /* 0x0002a40000000000 */
[----:B-12---:R-:W-:Y:S05]  /*14dd0*/  ENDCOLLECTIVE ;  /* 0x000000000000791b */ /* 0x006fea0003800000 */
.L_x_8214:
[----:B------:R-:W-:Y:S01]  /*14de0*/  FADD.FTZ R6, R7, R6 ;  /* 0x0000000607067221 */ /* 0x000fe20000010000 */
[----:B------:R-:W-:Y:S01]  /*14df0*/  FADD.FTZ R8, R9, R163 ;  /* 0x000000a309087221 */ /* 0x000fe20000010000 */
[----:B------:R-:W-:-:S04]  /*14e00*/  MOV R5, 0x1 ;  /* 0x0000000100057802 */ /* 0x000fc80000000f00 */
[----:B------:R-:W-:-:S07]  /*14e10*/  MOV R165, R8 ;  /* 0x0000000800a57202 */ /* 0x000fce0000000f00 */
[----:B------:R-:W-:Y:S05]  /*14e20*/  WARPSYNC.COLLECTIVE R2, `(.L_x_8215) ;  /* 0x0000000002087348 */ /* 0x000fea0003c00000 */
[----:B------:R1:W2:Y:S02]  /*14e30*/  SHFL.BFLY P0, R9, R165, R5, R0 ;  /* 0x0c000005a5097389 */ /* 0x0002a40000000000 */
[----:B-12---:R-:W-:Y:S05]  /*14e40*/  ENDCOLLECTIVE ;  /* 0x000000000000791b */ /* 0x006fea0003800000 */
.L_x_8215:
[----:B------:R-:W-:Y:S05]  /*14e50*/  BRA `(.L_x_8216) ;  /* 0xffffffec00e07947 */ /* 0x000fea000383ffff */
.L_x_8217:
        /* <DEDUP_REMOVED lines=10> */
.L_x_11673:


//--------------------- .text._ZN5flash24flash_fwd_splitkv_kernelI23Flash_fwd_kernel_traitsILi96ELi64ELi64ELi4ELb0ELb0EN7cutlass10bfloat16_tE19Flash_kernel_traitsILi96ELi64ELi64ELi4ES3_EELb0ELb1ELb0ELb0ELb0ELb0ELb1ELb0EEEvNS_16Flash_fwd_paramsE --------------------------
	.section	.text._ZN5flash24flash_fwd_splitkv_kernelI23Flash_fwd_kernel_traitsILi96ELi64ELi64ELi4ELb0ELb0EN7cutlass10bfloat16_tE19Flash_kernel_traitsILi96ELi64ELi64ELi4ES3_EELb0ELb1ELb0ELb0ELb0ELb0ELb1ELb0EEEvNS_16Flash_fwd_paramsE,"ax",@progbits
	.align	128
        .global         _ZN5flash24flash_fwd_splitkv_kernelI23Flash_fwd_kernel_traitsILi96ELi64ELi64ELi4ELb0ELb0EN7cutlass10bfloat16_tE19Flash_kernel_traitsILi96ELi64ELi64ELi4ES3_EELb0ELb1ELb0ELb0ELb0ELb0ELb1ELb0EEEvNS_16Flash_fwd_paramsE
        .type           _ZN5flash24flash_fwd_splitkv_kernelI23Flash_fwd_kernel_traitsILi96ELi64ELi64ELi4ELb0ELb0EN7cutlass10bfloat16_tE19Flash_kernel_traitsILi96ELi64ELi64ELi4ES3_EELb0ELb1ELb0ELb0ELb0ELb0ELb1ELb0EEEvNS_16Flash_fwd_paramsE,@function
        .size           _ZN5flash24flash_fwd_splitkv_kernelI23Flash_fwd_kernel_traitsILi96ELi64ELi64ELi4ELb0ELb0EN7cutlass10bfloat16_tE19Flash_kernel_traitsILi96ELi64ELi64ELi4ES3_EELb0ELb1ELb0ELb0ELb0ELb0ELb1ELb0EEEvNS_16Flash_fwd_paramsE,(.L_x_11674 - _ZN5flash24flash_fwd_splitkv_kernelI23Flash_fwd_kernel_traitsILi96ELi64ELi64ELi4ELb0ELb0EN7cutlass10bfloat16_tE19Flash_kernel_traitsILi96ELi64ELi64ELi4ES3_EELb0ELb1ELb0ELb0ELb0ELb0ELb1ELb0EEEvNS_16Flash_fwd_paramsE)
        .other          _ZN5flash24flash_fwd_splitkv_kernelI23Flash_fwd_kernel_traitsILi96ELi64ELi64ELi4ELb0ELb0EN7cutlass10bfloat16_tE19Flash_kernel_traitsILi96ELi64ELi64ELi4ES3_EELb0ELb1ELb0ELb0ELb0ELb0ELb1ELb0EEEvNS_16Flash_fwd_paramsE,@"STO_CUDA_ENTRY STV_DEFAULT"
_ZN5flash24flash_fwd_splitkv_kernelI23Flash_fwd_kernel_traitsILi96ELi64ELi64ELi4ELb0ELb0EN7cutlass10bfloat16_tE19Flash_kernel_traitsILi96ELi64ELi64ELi4ES3_EELb0ELb1ELb0ELb0ELb0ELb0ELb1ELb0EEEvNS_16Flash_fwd_paramsE:
.text._ZN5flash24flash_fwd_splitkv_kernelI23Flash_fwd_kernel_traitsILi96ELi64ELi64ELi4ELb0ELb0EN7cutlass10bfloat16_tE19Flash_kernel_traitsILi96ELi64ELi64ELi4ES3_EELb0ELb1ELb0ELb0ELb0ELb0ELb1ELb0EEEvNS_16Flash_fwd_paramsE:
        /* <DEDUP_REMOVED lines=29> */
[----:B------:R-:W-:Y:S05]  /*01d0*/  CALL.REL.NOINC `($_ZN5flash24flash_fwd_splitkv_kernelI23Flash_fwd_kernel_traitsILi96ELi64ELi64ELi4ELb0ELb0EN7cutlass10bfloat16_tE19Flash_kernel_traitsILi96ELi64ELi64ELi4ES3_EELb0ELb1ELb0ELb0ELb0ELb0ELb1ELb0EEEvNS_16Flash_fwd_paramsE$_ZN5flash30compute_attn_1rowblock_splitkvI23Flash_fwd_kernel_traitsILi96ELi64ELi64ELi4ELb0ELb0EN7cutlass10bfloat16_tE19Flash_kernel_traitsILi96ELi64ELi64ELi4ES3_EELb0ELb1ELb0ELb0ELb0ELb0ELb1ELb0ENS_16Flash_fwd_paramsEEEvRKT8_iiiii) ;  /* 0x0000000000087944 */ /* 0x000fea0003c00000 */
[----:B------:R-:W-:Y:S05]  /*01e0*/  BSYNC.RECONVERGENT B3 ;  /* 0x0000000000037941 */ /* 0x000fea0003800200 */
.L_x_8218:
[----:B------:R-:W-:Y:S05]  /*01f0*/  EXIT ;  /* 0x000000000000794d */ /* 0x000fea0003800000 */
        .type           $_ZN5flash24flash_fwd_splitkv_kernelI23Flash_fwd_kernel_traitsILi96ELi64ELi64ELi4ELb0ELb0EN7cutlass10bfloat16_tE19Flash_kernel_traitsILi96ELi64ELi64ELi4ES3_EELb0ELb1ELb0ELb0ELb0ELb0ELb1ELb0EEEvNS_16Flash_fwd_paramsE$_ZN5flash30compute_attn_1rowblock_splitkvI23Flash_fwd_kernel_traitsILi96ELi64ELi64ELi4ELb0ELb0EN7cutlass10bfloat16_tE19Flash_kernel_traitsILi96ELi64ELi64ELi4ES3_EELb0ELb1ELb0ELb0ELb0ELb0ELb1ELb0ENS_16Flash_fwd_paramsEEEvRKT8_iiiii,@function
        .size           $_ZN5flash24flash_fwd_splitkv_kernelI23Flash_fwd_kernel_traitsILi96ELi64ELi64ELi4ELb0ELb0EN7cutlass10bfloat16_tE19Flash_kernel_traitsILi96ELi64ELi64ELi4ES3_EELb0ELb1ELb0ELb0ELb0ELb0ELb1ELb0EEEvNS_16Flash_fwd_paramsE$_ZN5flash30compute_attn_1rowblock_splitkvI23Flash_fwd_kernel_traitsILi96ELi64ELi64ELi4ELb0ELb0EN7cutlass10bfloat16_tE19Flash_kernel_traitsILi96ELi64ELi64ELi4ES3_EELb0ELb1ELb0ELb0ELb0ELb0ELb1ELb0ENS_16Flash_fwd_paramsEEEvRKT8_iiiii,(.L_x_11674 - $_ZN5flash24flash_fwd_splitkv_kernelI23Flash_fwd_kernel_traitsILi96ELi64ELi64ELi4ELb0ELb0EN7cutlass10bfloat16_tE19Flash_kernel_traitsILi96ELi64ELi64ELi4ES3_EELb0ELb1ELb0ELb0ELb0ELb0ELb1ELb0EEEvNS_16Flash_fwd_paramsE$_ZN5flash30compute_attn_1rowblock_splitkvI23Flash_fwd_kernel_traitsILi96ELi64ELi64ELi4ELb0ELb0EN7cutlass10bfloat16_tE19Flash_kernel_traitsILi96ELi64ELi64ELi4ES3_EELb0ELb1ELb0ELb0ELb0ELb0ELb1ELb0ENS_16Flash_fwd_paramsEEEvRKT8_iiiii)
$_ZN5flash24flash_fwd_splitkv_kernelI23Flash_fwd_kernel_traitsILi96ELi64ELi64ELi4ELb0ELb0EN7cutlass10bfloat16_tE19Flash_kernel_traitsILi96ELi64ELi64ELi4ES3_EELb0ELb1ELb0ELb0ELb0ELb0ELb1ELb0EEEvNS_16Flash_fwd_paramsE$_ZN5flash30compute_attn_1rowblock_splitkvI23Flash_fwd_kernel_traitsILi96ELi64ELi64ELi4ELb0ELb0EN7cutlass10bfloat16_tE19Flash_kernel_traitsILi96ELi64ELi64ELi4ES3_EELb0ELb1ELb0ELb0ELb0ELb0ELb1ELb0ENS_16Flash_fwd_paramsEEEvRKT8_iiiii:
        /* <DEDUP_REMOVED lines=38> */
.L_x_8220:
[----:B------:R-:W-:Y:S05]  /*0460*/  BSYNC.RECONVERGENT B0 ;  /* 0x0000000000007941 */ /* 0x000fea0003800200 */
.L_x_8219:
[----:B------:R-:W-:Y:S04]  /*0470*/  BSSY.RECONVERGENT B0, `(.L_x_8221) ;  /* 0x0000007000007945 */ /* 0x000fe80003800200 */
[----:B------:R-:W-:Y:S05]  /*0480*/  @!P3 BRA `(.L_x_8222) ;  /* 0x000000000014b947 */ /* 0x000fea0003800000 */
[----:B------:R-:W3:Y:S02]  /*0490*/  LD.E.U8 R6, desc[UR4][R2.64+0x1b2] ;  /* 0x0001b20402067980 */ /* 0x000ee4000c101100 */
[----:B---3--:R-:W-:-:S13]  /*04a0*/  ISETP.NE.AND P1, PT, R6, RZ, PT ;  /* 0x000000ff0600720c */ /* 0x008fda0003f25270 */
[----:B------:R-:W3:Y:S02]  /*04b0*/  @P1 LD.E R6, desc[UR4][R16.64+0x4] ;  /* 0x0000040410061980 */ /* 0x000ee4000c101900 */
[----:B---3-5:R-:W-:-:S06]  /*04c0*/  @P1 IADD3 R87, PT, PT, R6, -R13, RZ ;  /* 0x8000000d06571210 */ /* 0x028fcc0007ffe0ff */
[----:B------:R3:W5:Y:S02]  /*04d0*/  @!P1 LD.E R87, desc[UR4][R16.64] ;  /* 0x0000000410579980 */ /* 0x000764000c101900 */
.L_x_8222:
[----:B------:R-:W-:Y:S05]  /*04e0*/  BSYNC.RECONVERGENT B0 ;  /* 0x0000000000007941 */ /* 0x000fea0003800200 */
.L_x_8221:
        /* <DEDUP_REMOVED lines=8> */
.L_x_8224:
[----:B------:R-:W4:Y:S01]  /*0570*/  LD.E.64 R6, desc[UR4][R2.64+0x108] ;  /* 0x0001080402067980 */ /* 0x000f22000c101b00 */
[----:B------:R-:W-:Y:S01]  /*0580*/  BSSY.RECONVERGENT B0, `(.L_x_8226) ;  /* 0x0000006000007945 */ /* 0x000fe20003800200 */
[----:B------:R-:W-:Y:S01]  /*0590*/  IMAD.MOV.U32 R0, RZ, RZ, RZ ;  /* 0x000000ffff007224 */ /* 0x000fe200078e00ff */
[----:B----4-:R-:W-:-:S04]  /*05a0*/  ISETP.NE.U32.AND P0, PT, R6, RZ, PT ;  /* 0x000000ff0600720c */ /* 0x010fc80003f05070 */
[----:B------:R-:W-:-:S13]  /*05b0*/  ISETP.NE.AND.EX P0, PT, R7, RZ, PT, P0 ;  /* 0x000000ff0700720c */ /* 0x000fda0003f05300 */
[----:B------:R-:W-:Y:S05]  /*05c0*/  @!P0 BRA `(.L_x_8227) ;  /* 0x0000000000048947 */ /* 0x000fea0003800000 */
[----:B------:R4:W5:Y:S02]  /*05d0*/  LD.E R0, desc[UR4][R2.64+0xbc] ;  /* 0x0000bc0402007980 */ /* 0x000964000c101900 */
.L_x_8227:
[----:B------:R-:W-:Y:S05]  /*05e0*/  BSYNC.RECONVERGENT B0 ;  /* 0x0000000000007941 */ /* 0x000fea0003800200 */
.L_x_8226:
[----:B-----5:R-:W-:Y:S02]  /*05f0*/  IADD3 R87, PT, PT, R0, R87, -R12 ;  /* 0x0000005700577210 */ /* 0x020fe40007ffe80c */
.L_x_8225:
[----:B------:R-:W-:Y:S05]  /*0600*/  BSYNC.RECONVERGENT B1 ;  /* 0x0000000000017941 */ /* 0x000fea0003800200 */
.L_x_8223:
[----:B------:R-:W-:Y:S01]  /*0610*/  IMAD.SHL.U32 R135, R151, 0x40, RZ ;  /* 0x0000004097877824 */ /* 0x000fe200078e00ff */
[----:B------:R-:W-:Y:S01]  /*0620*/  MOV R6, R150 ;  /* 0x0000009600067202 */ /* 0x000fe20000000f00 */
[----:B------:R-:W-:-:S03]  /*0630*/  IMAD.MOV.U32 R7, RZ, RZ, 0x0 ;  /* 0x00000000ff077424 */ /* 0x000fc600078e00ff */
[----:B------:R-:W-:-:S13]  /*0640*/  ISETP.GT.AND P0, PT, R98, R135, PT ;  /* 0x000000876200720c */ /* 0x000fda0003f04270 */
[----:B-1234-:R-:W-:Y:S05]  /*0650*/  @!P0 RET.REL.NODEC R6 `(_ZN5flash24flash_fwd_splitkv_kernelI23Flash_fwd_kernel_traitsILi96ELi64ELi64ELi4ELb0ELb0EN7cutlass10bfloat16_tE19Flash_kernel_traitsILi96ELi64ELi64ELi4ES3_EELb0ELb1ELb0ELb0ELb0ELb0ELb1ELb0EEEvNS_16Flash_fwd_paramsE) ;  /* 0xfffffff806688950 */ /* 0x01efea0003c3ffff */
        /* <DEDUP_REMOVED lines=11> */
[----:B------:R-:W-:Y:S01]  /*0710*/  IMAD.HI.U32 R10, R19, R10, R18 ;  /* 0x0000000a130a7227 */ /* 0x000fe200078e0012 */
[----:B------:R-:W1:Y:S03]  /*0720*/  S2R R129, SR_TID.X ;  /* 0x0000000000817919 */ /* 0x000e660000002100 */
[----:B--2---:R-:W-:-:S05]  /*0730*/  VIADD R0, R0, 0x3f ;  /* 0x0000003f00007836 */ /* 0x004fca0000000000 */
[----:B------:R-:W-:-:S04]  /*0740*/  SHF.R.S32.HI R17, RZ, 0x1f, R0 ;  /* 0x0000001fff117819 */ /* 0x000fc80000011400 */
[----:B------:R-:W-:-:S04]  /*0750*/  LEA.HI R17, R17, R0, RZ, 0x6 ;  /* 0x0000000011117211 */ /* 0x000fc800078f30ff */
[----:B------:R-:W-:-:S05]  /*0760*/  LEA.HI.SX32 R17, R17, R8, 0x1a ;  /* 0x0000000811117211 */ /* 0x000fca00078fd2ff */
[----:B------:R-:W-:Y:S01]  /*0770*/  VIADD R17, R17, 0xffffffff ;  /* 0xffffffff11117836 */ /* 0x000fe20000000000 */
[----:B------:R-:W-:-:S04]  /*0780*/  IABS R0, R8 ;  /* 0x0000000800007213 */ /* 0x000fc80000000000 */
[----:B------:R-:W-:Y:S01]  /*0790*/  IABS R6, R17 ;  /* 0x0000001100067213 */ /* 0x000fe20000000000 */
[----:B------:R-:W-:-:S04]  /*07a0*/  IMAD.MOV R0, RZ, RZ, -R0 ;  /* 0x000000ffff007224 */ /* 0x000fc800078e0a00 */
[----:B------:R-:W-:-:S04]  /*07b0*/  IMAD.HI.U32 R19, R10, R6, RZ ;  /* 0x000000060a137227 */ /* 0x000fc800078e00ff */
[----:B------:R-:W-:-:S05]  /*07c0*/  IMAD R0, R19, R0, R6 ;  /* 0x0000000013007224 */ /* 0x000fca00078e0206 */
[----:B------:R-:W-:Y:S02]  /*07d0*/  ISETP.GT.U32.AND P1, PT, R7, R0, PT ;  /* 0x000000000700720c */ /* 0x000fe40003f24070 */
[----:B------:R-:W-:-:S11]  /*07e0*/  LOP3.LUT R17, R17, R8, RZ, 0x3c, !PT ;  /* 0x0000000811117212 */ /* 0x000fd600078e3cff */
[----:B------:R-:W-:-:S05]  /*07f0*/  @!P1 IMAD.IADD R0, R0, 0x1, -R7 ;  /* 0x0000000100009824 */ /* 0x000fca00078e0a07 */
[----:B------:R-:W-:Y:S01]  /*0800*/  ISETP.GE.U32.AND P2, PT, R0, R7, PT ;  /* 0x000000070000720c */ /* 0x000fe20003f46070 */
[----:B------:R-:W-:Y:S01]  /*0810*/  @!P1 VIADD R19, R19, 0x1 ;  /* 0x0000000113139836 */ /* 0x000fe20000000000 */
[----:B------:R-:W-:Y:S01]  /*0820*/  ISETP.GE.AND P0, PT, R17, RZ, PT ;  /* 0x000000ff1100720c */ /* 0x000fe20003f06270 */
[----:B------:R-:W-:Y:S01]  /*0830*/  VIADD R6, R87, 0x3f ;  /* 0x0000003f57067836 */ /* 0x000fe20000000000 */
[----:B------:R-:W-:Y:S01]  /*0840*/  ISETP.NE.AND P1, PT, R8, RZ, PT ;  /* 0x000000ff0800720c */ /* 0x000fe20003f25270 */
[--C-:B------:R-:W-:Y:S02]  /*0850*/  IMAD R7, R151, 0x40, -R98.reuse ;  /* 0x0000004097077824 */ /* 0x100fe400078e0a62 */
[----:B----4-:R-:W-:-:S03]  /*0860*/  IMAD.IADD R10, R11, 0x1, R98 ;  /* 0x000000010b0a7824 */ /* 0x010fc600078e0262 */
[----:B---3--:R-:W-:-:S03]  /*0870*/  IADD3 R7, PT, PT, R9, R7, R6 ;  /* 0x0000000709077210 */ /* 0x008fc60007ffe006 */
[----:B------:R-:W-:Y:S01]  /*0880*/  @P2 VIADD R19, R19, 0x1 ;  /* 0x0000000113132836 */ /* 0x000fe20000000000 */
[----:B------:R-:W-:-:S03]  /*0890*/  SHF.R.S32.HI R9, RZ, 0x1f, R6 ;  /* 0x0000001fff097819 */ /* 0x000fc60000011406 */
[----:B------:R-:W-:Y:S01]  /*08a0*/  IMAD.MOV.U32 R0, RZ, RZ, R19 ;  /* 0x000000ffff007224 */ /* 0x000fe200078e0013 */
[----:B------:R-:W-:Y:S01]  /*08b0*/  IADD3 R11, PT, PT, -R10, R135, R87 ;  /* 0x000000870a0b7210 */ /* 0x000fe20007ffe157 */
[----:B------:R-:W-:Y:S02]  /*08c0*/  VIADD R7, R7, 0x40 ;  /* 0x0000004007077836 */ /* 0x000fe40000000000 */
[----:B------:R-:W-:Y:S01]  /*08d0*/  @!P0 IMAD.MOV R0, RZ, RZ, -R0 ;  /* 0x000000ffff008224 */ /* 0x000fe200078e0a00 */
[----:B------:R-:W-:Y:S02]  /*08e0*/  @!P1 LOP3.LUT R0, RZ, R8, RZ, 0x33, !PT ;  /* 0x00000008ff009212 */ /* 0x000fe400078e33ff */
[----:B------:R-:W-:Y:S02]  /*08f0*/  LEA.HI R9, R9, R6, RZ, 0x6 ;  /* 0x0000000609097211 */ /* 0x000fe400078f30ff */
[----:B------:R-:W-:Y:S02]  /*0900*/  SHF.R.S32.HI R8, RZ, 0x1f, R11 ;  /* 0x0000001fff087819 */ /* 0x000fe4000001140b */
[----:B------:R-:W-:Y:S01]  /*0910*/  SHF.R.S32.HI R6, RZ, 0x1f, R7 ;  /* 0x0000001fff067819 */ /* 0x000fe20000011407 */
[----:B------:R-:W-:Y:S01]  /*0920*/  IMAD R144, R0, UR8, RZ ;  /* 0x0000000800907c24 */ /* 0x000fe2000f8e02ff */
[----:B------:R-:W-:-:S02]  /*0930*/  SHF.R.S32.HI R9, RZ, 0x6, R9 ;  /* 0x00000006ff097819 */ /* 0x000fc40000011409 */
[----:B------:R-:W-:Y:S02]  /*0940*/  LEA.HI R8, R8, R11, RZ, 0x6 ;  /* 0x0000000b08087211 */ /* 0x000fe400078f30ff */
[----:B------:R-:W-:Y:S02]  /*0950*/  LEA.HI R6, R6, R7, RZ, 0x6 ;  /* 0x0000000706067211 */ /* 0x000fe400078f30ff */
[C---:B------:R-:W-:Y:S02]  /*0960*/  VIADDMNMX R0, R144.reuse, R0, R9, PT ;  /* 0x0000000090007246 */ /* 0x040fe40003800109 */
[----:B------:R-:W-:Y:S02]  /*0970*/  SHF.R.S32.HI R9, RZ, 0x6, R8 ;  /* 0x00000006ff097819 */ /* 0x000fe40000011408 */
[----:B------:R-:W-:Y:S02]  /*0980*/  SHF.R.S32.HI R7, RZ, 0x6, R6 ;  /* 0x00000006ff077819 */ /* 0x000fe40000011406 */
[----:B------:R-:W-:-:S02]  /*0990*/  VIMNMX R144, PT, PT, R144, R9, !PT ;  /* 0x0000000990907248 */ /* 0x000fc40007fe0100 */
[----:B------:R-:W-:-:S04]  /*09a0*/  VIMNMX R0, PT, PT, R0, R7, PT ;  /* 0x0000000700007248 */ /* 0x000fc80003fe0100 */
[----:B------:R-:W-:-:S13]  /*09b0*/  ISETP.GE.AND P0, PT, R144, R0, PT ;  /* 0x000000009000720c */ /* 0x000fda0003f06270 */
[----:B-1----:R-:W-:Y:S05]  /*09c0*/  @!P0 BRA `(.L_x_8228) ;  /* 0x00000004009c8947 */ /* 0x002fea0003800000 */
        /* <DEDUP_REMOVED lines=35> */
.L_x_8230:
[----:B------:R-:W-:Y:S05]  /*0c00*/  BSYNC.RECONVERGENT B0 ;  /* 0x0000000000007941 */ /* 0x000fea0003800200 */
.L_x_8229:
        /* <DEDUP_REMOVED lines=16> */
.L_x_8232:
[----:B------:R-:W-:Y:S05]  /*0d10*/  BSYNC.RECONVERGENT B0 ;  /* 0x0000000000007941 */ /* 0x000fea0003800200 */
.L_x_8231:
        /* <DEDUP_REMOVED lines=15> */
.L_x_8234:
[----:B------:R-:W-:Y:S05]  /*0e10*/  BSYNC.RECONVERGENT B0 ;  /* 0x0000000000007941 */ /* 0x000fea0003800200 */
.L_x_8233:
        /* <DEDUP_REMOVED lines=15> */
.L_x_8236:
[----:B------:R-:W-:Y:S05]  /*0f10*/  BSYNC.RECONVERGENT B0 ;  /* 0x0000000000007941 */ /* 0x000fea0003800200 */
.L_x_8235:
        /* <DEDUP_REMOVED lines=13> */
[----:B-12---:R-:W-:Y:S05]  /*0ff0*/  @P6 RET.REL.NODEC R150 `(_ZN5flash24flash_fwd_splitkv_kernelI23Flash_fwd_kernel_traitsILi96ELi64ELi64ELi4ELb0ELb0EN7cutlass10bfloat16_tE19Flash_kernel_traitsILi96ELi64ELi64ELi4ES3_EELb0ELb1ELb0ELb0ELb0ELb0ELb1ELb0EEEvNS_16Flash_fwd_paramsE) ;  /* 0xfffffff096006950 */ /* 0x006fea0003c3ffff */
[----:B------:R-:W-:Y:S02]  /*1000*/  MOV R5, 0xff800000 ;  /* 0xff80000000057802 */ /* 0x000fe40000000f00 */
[----:B------:R-:W-:-:S03]  /*1010*/  MOV R151, 0x0 ;  /* 0x0000000000977802 */ /* 0x000fc60000000f00 */
[----:B------:R1:W-:Y:S02]  /*1020*/  ST.E desc[UR4][R2.64+0xc0], R5 ;  /* 0x0000c00502007985 */ /* 0x0003e4000c101904 */
[----:B-1----:R-:W-:Y:S05]  /*1030*/  RET.REL.NODEC R150 `(_ZN5flash24flash_fwd_splitkv_kernelI23Flash_fwd_kernel_traitsILi96ELi64ELi64ELi4ELb0ELb0EN7cutlass10bfloat16_tE19Flash_kernel_traitsILi96ELi64ELi64ELi4ES3_EELb0ELb1ELb0ELb0ELb0ELb0ELb1ELb0EEEvNS_16Flash_fwd_paramsE) ;  /* 0xffffffec96f07950 */ /* 0x002fea0003c3ffff */
.L_x_8228:
        /* <DEDUP_REMOVED lines=13> */
[----:B-----5:R-:W2:Y:S04]  /*1110*/  LD.E.64 R10, desc[UR4][R2.64+0x168] ;  /* 0x00016804020a7980 */ /* 0x020ea8000c101b00 */
        /* <DEDUP_REMOVED lines=39> */
[----:B------:R1:W2:Y:S01]  /*1390*/  LD.E R4, desc[UR4][R4.64] ;  /* 0x0000000404047980 */ /* 0x0002a2000c101900 */
[----:B---3--:R-:W-:-:S04]  /*13a0*/  IABS R8, R9 ;  /* 0x0000000900087213 */ /* 0x008fc80000000000 */
[----:B------:R-:W3:Y:S08]  /*13b0*/  I2F.RP R13, R8 ;  /* 0x00000008000d7306 */ /* 0x000ef00000209400 */
[----:B---3--:R-:W3:Y:S02]  /*13c0*/  MUFU.RCP R11, R13 ;  /* 0x0000000d000b7308 */ /* 0x008ee40000001000 */
[----:B---3--:R-:W-:-:S06]  /*13d0*/  VIADD R11, R11, 0xffffffe ;  /* 0x0ffffffe0b0b7836 */ /* 0x008fcc0000000000 */
[----:B------:R-:W1:Y:S01]  /*13e0*/  F2I.FTZ.U32.TRUNC.NTZ R23, R11 ;  /* 0x0000000b00177305 */ /* 0x000e62000021f000 */
[----:B------:R-:W-:Y:S01]  /*13f0*/  IMAD.MOV.U32 R22, RZ, RZ, RZ ;  /* 0x000000ffff167224 */ /* 0x000fe200078e00ff */
        /* <DEDUP_REMOVED lines=19> */
[----:B----4-:R-:W-:-:S04]  /*1530*/  IMAD R6, R143, R5, RZ ;  /* 0x000000058f067224 */ /* 0x010fc800078e02ff */
[----:B------:R-:W-:Y:S01]  /*1540*/  @!P1 IMAD.MOV R11, RZ, RZ, -R11 ;  /* 0x000000ffff0b9224 */ /* 0x000fe200078e0a0b */
[----:B------:R-:W-:-:S05]  /*1550*/  @!P2 LOP3.LUT R11, RZ, R9, RZ, 0x33, !PT ;  /* 0x00000009ff0ba212 */ /* 0x000fca00078e33ff */
[----:B------:R-:W-:Y:S01]  /*1560*/  IMAD R13, R21, R11, RZ ;  /* 0x0000000b150d7224 */ /* 0x000fe200078e02ff */
[----:B--2---:R-:W-:Y:S01]  /*1570*/  SHF.R.S32.HI R7, RZ, 0x1f, R4 ;  /* 0x0000001fff077819 */ /* 0x004fe20000011404 */
[-C--:B------:R-:W-:Y:S02]  /*1580*/  IMAD R8, R17, R4.reuse, RZ ;  /* 0x0000000411087224 */ /* 0x080fe400078e02ff */
        /* <DEDUP_REMOVED lines=17> */
.L_x_8238:
        /* <DEDUP_REMOVED lines=30> */
[----:B----45:R-:W-:Y:S01]  /*1880*/  @!P3 IMAD R7, R23, R11, RZ ;  /* 0x0000000b1707b224 */ /* 0x030fe200078e02ff */
[----:B------:R-:W-:-:S03]  /*1890*/  @!P3 SHF.R.S32.HI R4, RZ, 0x1f, R11 ;  /* 0x0000001fff04b819 */ /* 0x000fc6000001140b */
[-C--:B------:R-:W-:Y:S01]  /*18a0*/  @!P2 IADD3 R6, PT, PT, R6, -R5.reuse, RZ ;  /* 0x800000050606a210 */ /* 0x080fe20007ffe0ff */
[----:B------:R-:W-:Y:S02]  /*18b0*/  @P3 IMAD.IADD R8, R12, 0x1, R13 ;  /* 0x000000010c083824 */ /* 0x000fe400078e020d */
[----:B------:R-:W-:Y:S01]  /*18c0*/  @!P3 IMAD R7, R22, R4, R7 ;  /* 0x000000041607b224 */ /* 0x000fe200078e0207 */
[----:B------:R-:W-:Y:S01]  /*18d0*/  ISETP.GE.U32.AND P5, PT, R6, R5, PT ;  /* 0x000000050600720c */ /* 0x000fe20003fa6070 */
[----:B------:R-:W-:Y:S01]  /*18e0*/  @!P3 IMAD.WIDE.U32 R22, R22, R11, R16 ;  /* 0x0000000b1616b225 */ /* 0x000fe200078e0010 */
[----:B------:R-:W-:-:S03]  /*18f0*/  LOP3.LUT R5, R158, R9, RZ, 0x3c, !PT ;  /* 0x000000099e057212 */ /* 0x000fc600078e3cff */
[-C--:B------:R-:W-:Y:S02]  /*1900*/  @P3 IMAD R4, R143, R8.reuse, RZ ;  /* 0x000000088f043224 */ /* 0x080fe400078e02ff */
[----:B------:R-:W-:Y:S01]  /*1910*/  @P3 IMAD.WIDE.U32 R16, R142, R8, RZ ;  /* 0x000000088e103225 */ /* 0x000fe200078e00ff */
[----:B------:R-:W-:Y:S02]  /*1920*/  ISETP.GE.AND P1, PT, R5, RZ, PT ;  /* 0x000000ff0500720c */ /* 0x000fe40003f26270 */
[----:B------:R-:W-:Y:S01]  /*1930*/  ISETP.NE.AND P4, PT, R9, RZ, PT ;  /* 0x000000ff0900720c */ /* 0x000fe20003f85270 */
[----:B------:R-:W-:Y:S01]  /*1940*/  @!P3 IMAD.MOV.U32 R8, RZ, RZ, R22 ;  /* 0x000000ffff08b224 */ /* 0x000fe200078e0016 */
[----:B------:R-:W-:Y:S01]  /*1950*/  @!P3 IADD3 R7, PT, PT, R23, R7, RZ ;  /* 0x000000071707b210 */ /* 0x000fe20007ffe0ff */
[----:B------:R-:W-:Y:S01]  /*1960*/  @!P2 VIADD R10, R10, 0x1 ;  /* 0x000000010a0aa836 */ /* 0x000fe20000000000 */
[----:B------:R-:W-:Y:S02]  /*1970*/  @P3 IADD3 R7, PT, PT, R17, R4, RZ ;  /* 0x0000000411073210 */ /* 0x000fe40007ffe0ff */
[----:B------:R-:W-:Y:S01]  /*1980*/  @P3 MOV R8, R16 ;  /* 0x0000001000083202 */ /* 0x000fe20000000f00 */
[----:B------:R-:W-:Y:S01]  /*1990*/  @!P3 IMAD R4, R141, R12, RZ ;  /* 0x0000000c8d04b224 */ /* 0x000fe200078e02ff */
[----:B------:R-:W-:Y:S01]  /*19a0*/  @!P3 SHF.R.S32.HI R5, RZ, 0x1f, R12 ;  /* 0x0000001fff05b819 */ /* 0x000fe2000001140c */
[----:B------:R-:W-:Y:S01]  /*19b0*/  IMAD R6, R143, R85, RZ ;  /* 0x000000558f067224 */ /* 0x000fe200078e02ff */
[----:B------:R-:W-:Y:S01]  /*19c0*/  SHF.R.S32.HI R17, RZ, 0x1f, R85 ;  /* 0x0000001fff117819 */ /* 0x000fe20000011455 */
[----:B------:R-:W-:Y:S01]  /*19d0*/  @P5 VIADD R10, R10, 0x1 ;  /* 0x000000010a0a5836 */ /* 0x000fe20000000000 */
[----:B------:R-:W-:-:S02]  /*19e0*/  MOV R22, R8 ;  /* 0x0000000800167202 */ /* 0x000fc40000000f00 */
[----:B------:R-:W-:Y:S01]  /*19f0*/  MOV R23, R7 ;  /* 0x0000000700177202 */ /* 0x000fe20000000f00 */
[----:B------:R-:W-:Y:S02]  /*1a00*/  @!P3 IMAD R4, R5, R140, R4 ;  /* 0x0000008c0504b224 */ /* 0x000fe400078e0204 */
[----:B------:R-:W-:Y:S01]  /*1a10*/  @!P3 IMAD.WIDE.U32 R24, R140, R12, RZ ;  /* 0x0000000c8c18b225 */ /* 0x000fe200078e00ff */
[----:B------:R-:W-:-:S03]  /*1a20*/  @!P1 IADD3 R10, PT, PT, -R10, RZ, RZ ;  /* 0x000000ff0a0a9210 */ /* 0x000fc60007ffe1ff */
[----:B------:R-:W-:Y:S02]  /*1a30*/  IMAD R6, R17, R142, R6 ;  /* 0x0000008e11067224 */ /* 0x000fe400078e0206 */
[----:B------:R-:W-:Y:S01]  /*1a40*/  IMAD.WIDE.U32 R22, R142, R85, R22 ;  /* 0x000000558e167225 */ /* 0x000fe200078e0016 */
[----:B------:R-:W-:Y:S02]  /*1a50*/  @!P4 LOP3.LUT R10, RZ, R9, RZ, 0x33, !PT ;  /* 0x00000009ff0ac212 */ /* 0x000fe400078e33ff */
[----:B------:R-:W-:Y:S01]  /*1a60*/  @!P3 IADD3 R25, PT, PT, R25, R4, RZ ;  /* 0x000000041919b210 */ /* 0x000fe20007ffe0ff */
[----:B------:R-:W-:Y:S01]  /*1a70*/  @!P3 IMAD R4, R21, R11, RZ ;  /* 0x0000000b1504b224 */ /* 0x000fe200078e02ff */
[----:B------:R-:W-:Y:S01]  /*1a80*/  @!P3 SHF.R.S32.HI R5, RZ, 0x1f, R11 ;  /* 0x0000001fff05b819 */ /* 0x000fe2000001140b */
[----:B------:R-:W-:Y:S01]  /*1a90*/  @P3 IMAD.IADD R12, R12, 0x1, R13 ;  /* 0x000000010c0c3824 */ /* 0x000fe200078e020d */
[----:B------:R-:W-:Y:S01]  /*1aa0*/  IADD3 R23, PT, PT, R23, R6, RZ ;  /* 0x0000000617177210 */ /* 0x000fe20007ffe0ff */
[----:B------:R-:W-:Y:S01]  /*1ab0*/  IMAD R7, R19, R10, RZ ;  /* 0x0000000a13077224 */ /* 0x000fe200078e02ff */
[----:B------:R-:W-:Y:S01]  /*1ac0*/  SHF.R.S32.HI R6, RZ, 0x1f, R10 ;  /* 0x0000001fff067819 */ /* 0x000fe2000001140a */
[----:B------:R-:W-:-:S02]  /*1ad0*/  @!P3 IMAD R4, R20, R5, R4 ;  /* 0x000000051404b224 */ /* 0x000fc400078e0204 */
[----:B------:R-:W-:-:S04]  /*1ae0*/  @!P3 IMAD.WIDE.U32 R20, R20, R11, R24 ;  /* 0x0000000b1414b225 */ /* 0x000fc800078e0018 */
[----:B------:R-:W-:Y:S02]  /*1af0*/  @P3 IMAD R5, R141, R12, RZ ;  /* 0x0000000c8d053224 */ /* 0x000fe400078e02ff */
[----:B------:R-:W-:Y:S01]  /*1b00*/  IMAD.WIDE.U32 R10, R18, R10, R22 ;  /* 0x0000000a120a7225 */ /* 0x000fe200078e0016 */
[----:B------:R-:W-:-:S03]  /*1b10*/  @!P3 IADD3 R16, PT, PT, R21, R4, RZ ;  /* 0x000000041510b210 */ /* 0x000fc60007ffe0ff */
[----:B------:R-:W-:Y:S02]  /*1b20*/  IMAD R6, R18, R6, R7 ;  /* 0x0000000612067224 */ /* 0x000fe400078e0207 */
[----:B------:R-:W-:Y:S01]  /*1b30*/  @P3 IMAD.WIDE.U32 R12, R140, R12, RZ ;  /* 0x0000000c8c0c3225 */ /* 0x000fe200078e00ff */
[----:B------:R-:W-:Y:S02]  /*1b40*/  MOV R8, R10 ;  /* 0x0000000a00087202 */ /* 0x000fe40000000f00 */
[----:B------:R-:W-:Y:S01]  /*1b50*/  IADD3 R4, PT, PT, R11, R6, RZ ;  /* 0x000000060b047210 */ /* 0x000fe20007ffe0ff */
[----:B------:R-:W-:Y:S01]  /*1b60*/  @!P3 IMAD.MOV.U32 R22, RZ, RZ, R20 ;  /* 0x000000ffff16b224 */ /* 0x000fe200078e0014 */
[----:B------:R-:W-:Y:S01]  /*1b70*/  @P3 MOV R22, R12 ;  /* 0x0000000c00163202 */ /* 0x000fe20000000f00 */
[----:B------:R-:W-:Y:S01]  /*1b80*/  @P3 IMAD.IADD R16, R13, 0x1, R5 ;  /* 0x000000010d103824 */ /* 0x000fe200078e0205 */
[----:B------:R-:W-:Y:S02]  /*1b90*/  MOV R5, R85 ;  /* 0x0000005500057202 */ /* 0x000fe40000000f00 */
.L_x_8239:
[----:B------:R-:W-:Y:S05]  /*1ba0*/  BSYNC.RECONVERGENT B0 ;  /* 0x0000000000007941 */ /* 0x000fea0003800200 */
.L_x_8237:
        /* <DEDUP_REMOVED lines=31> */
[----:B------:R-:W-:-:S03]  /*1da0*/  IMAD.SHL.U32 R157, R129, 0x8, RZ ;  /* 0x00000008819d7824 */ /* 0x000fc600078e00ff */
[----:B------:R-:W-:Y:S01]  /*1db0*/  MOV R20, R23 ;  /* 0x0000001700147202 */ /* 0x000fe20000000f00 */
[C---:B------:R-:W-:Y:S02]  /*1dc0*/  IMAD R14, R5.reuse, R141, R14 ;  /* 0x0000008d050e7224 */ /* 0x040fe400078e020e */
[----:B------:R-:W-:Y:S01]  /*1dd0*/  IMAD.WIDE.U32 R30, R5, R140, RZ ;  /* 0x0000008c051e7225 */ /* 0x000fe200078e00ff */
[----:B------:R-:W-:-:S03]  /*1de0*/  LOP3.LUT R94, R157, 0x18, RZ, 0xc0, !PT ;  /* 0x000000189d5e7812 */ /* 0x000fc600078ec0ff */
[----:B------:R-:W-:Y:S01]  /*1df0*/  @!P1 IMAD.MOV R20, RZ, RZ, -R20 ;  /* 0x000000ffff149224 */ /* 0x000fe200078e0a14 */
[----:B------:R-:W-:Y:S02]  /*1e00*/  @!P2 LOP3.LUT R20, RZ, R9, RZ, 0x33, !PT ;  /* 0x00000009ff14a212 */ /* 0x000fe400078e33ff */
[----:B------:R-:W-:Y:S02]  /*1e10*/  IADD3 R5, PT, PT, R31, R14, RZ ;  /* 0x0000000e1f057210 */ /* 0x000fe40007ffe0ff */
[----:B------:R-:W-:Y:S01]  /*1e20*/  SHF.R.S32.HI R17, RZ, 0x1f, R20 ;  /* 0x0000001fff117819 */ /* 0x000fe20000011414 */
[----:B------:R-:W-:Y:S01]  /*1e30*/  IMAD R14, R29, R20, RZ ;  /* 0x000000141d0e7224 */ /* 0x000fe200078e02ff */
[----:B------:R-:W-:Y:S01]  /*1e40*/  IADD3 R9, P2, P1, R30, R22, R94 ;  /* 0x000000161e097210 */ /* 0x000fe2000795e05e */
[----:B------:R-:W-:Y:S01]  /*1e50*/  IMAD.WIDE.U32 R22, R28, R20, RZ ;  /* 0x000000141c167225 */ /* 0x000fe200078e00ff */
[----:B------:R-:W-:-:S03]  /*1e60*/  LOP3.LUT R156, R157, 0xc0, RZ, 0xc0, !PT ;  /* 0x000000c09d9c7812 */ /* 0x000fc600078ec0ff */
[----:B------:R-:W-:Y:S01]  /*1e70*/  IMAD R28, R17, R28, R14 ;  /* 0x0000001c111c7224 */ /* 0x000fe200078e020e */
[----:B------:R-:W-:Y:S02]  /*1e80*/  IADD3.X R17, PT, PT, R5, R16, RZ, P2, P1 ;  /* 0x0000001005117210 */ /* 0x000fe400017e24ff */
[----:B------:R-:W-:Y:S02]  /*1e90*/  IADD3 R22, P1, PT, R9, R22, RZ ;  /* 0x0000001609167210 */ /* 0x000fe40007f3e0ff */
[----:B------:R-:W1:Y:S01]  /*1ea0*/  S2R R9, SR_CgaCtaId ;  /* 0x0000000000097919 */ /* 0x000e620000008800 */
[----:B------:R-:W-:Y:S02]  /*1eb0*/  LOP3.LUT R156, R156, 0x18, R129, 0xf8, !PT ;  /* 0x000000189c9c7812 */ /* 0x000fe400078ef881 */
[----:B------:R-:W-:Y:S02]  /*1ec0*/  LOP3.LUT R21, R157, 0x1f20, RZ, 0xc0, !PT ;  /* 0x00001f209d157812 */ /* 0x000fe400078ec0ff */
[----:B------:R-:W-:Y:S01]  /*1ed0*/  LOP3.LUT R20, R156, R94, RZ, 0x3c, !PT ;  /* 0x0000005e9c147212 */ /* 0x000fe200078e3cff */
[----:B------:R-:W-:-:S03]  /*1ee0*/  IMAD.IADD R28, R23, 0x1, R28 ;  /* 0x00000001171c7824 */ /* 0x000fc600078e021c */
[----:B------:R-:W-:Y:S01]  /*1ef0*/  LOP3.LUT R5, R21, R20, RZ, 0xfc, !PT ;  /* 0x0000001415057212 */ /* 0x000fe200078efcff */
[----:B------:R-:W-:Y:S01]  /*1f00*/  IMAD.X R23, R17, 0x1, R28, P1 ;  /* 0x0000000111177824 */ /* 0x000fe200008e061c */
[----:B------:R-:W-:Y:S02]  /*1f10*/  SHF.R.U32.HI R100, RZ, 0x2, R129 ;  /* 0x00000002ff647819 */ /* 0x000fe40000011681 */
[----:B------:R-:W-:Y:S02]  /*1f20*/  IADD3 R135, PT, PT, -R135, R98, RZ ;  /* 0x0000006287877210 */ /* 0x000fe40007ffe1ff */
[----:B------:R-:W-:Y:S01]  /*1f30*/  MOV R124, 0x400 ;  /* 0x00000400007c7802 */ /* 0x000fe20000000f00 */
[-C--:B------:R-:W-:Y:S02]  /*1f40*/  IMAD R149, R141, R100.reuse, RZ ;  /* 0x000000648d957224 */ /* 0x080fe400078e02ff */
[----:B------:R-:W-:Y:S02]  /*1f50*/  IMAD R145, R143, R100, RZ ;  /* 0x000000648f917224 */ /* 0x000fe400078e02ff */
[----:B------:R-:W-:Y:S01]  /*1f60*/  IMAD.WIDE.U32 R22, R100, R140, R22 ;  /* 0x0000008c64167225 */ /* 0x000fe200078e0016 */
[----:B------:R-:W-:Y:S03]  /*1f70*/  BSSY.RECONVERGENT B0, `(.L_x_8240) ;  /* 0x0000040000007945 */ /* 0x000fe60003800200 */
[----:B------:R-:W-:Y:S01]  /*1f80*/  IMAD.MOV.U32 R101, RZ, RZ, RZ ;  /* 0x000000ffff657224 */ /* 0x000fe200078e00ff */
[----:B------:R-:W-:-:S02]  /*1f90*/  IADD3 R149, PT, PT, R23, R149, RZ ;  /* 0x0000009517957210 */ /* 0x000fc40007ffe0ff */
[C---:B------:R-:W-:Y:S01]  /*1fa0*/  SHF.L.U64.HI R141, R140.reuse, 0x5, R141 ;  /* 0x000000058c8d7819 */ /* 0x040fe2000001028d */
[----:B------:R-:W-:Y:S01]  /*1fb0*/  IMAD.SHL.U32 R140, R140, 0x20, RZ ;  /* 0x000000208c8c7824 */ /* 0x000fe200078e00ff */
[----:B------:R-:W-:Y:S02]  /*1fc0*/  SHF.L.U64.HI R143, R142, 0x5, R143 ;  /* 0x000000058e8f7819 */ /* 0x000fe4000001028f */
[----:B-1----:R-:W-:Y:S02]  /*1fd0*/  LEA R132, R9, R124, 0x18 ;  /* 0x0000007c09847211 */ /* 0x002fe400078ec0ff */
[C---:B------:R-:W-:Y:S02]  /*1fe0*/  LOP3.LUT R92, R94.reuse, 0x20, RZ, 0xfc, !PT ;  /* 0x000000205e5c7812 */ /* 0x040fe400078efcff */
[----:B------:R-:W-:Y:S02]  /*1ff0*/  LOP3.LUT R90, R94, 0x40, RZ, 0xfc, !PT ;  /* 0x000000405e5a7812 */ /* 0x000fe400078efcff */
[----:B------:R-:W-:Y:S01]  /*2000*/  LEA R84, R5, R132, 0x1 ;  /* 0x0000008405547211 */ /* 0x000fe200078e08ff */
[----:B--2---:R-:W-:-:S04]  /*2010*/  @P4 IMAD.WIDE.U32 R30, R12, R15, RZ ;  /* 0x0000000f0c1e4225 */ /* 0x004fc800078e00ff */
[----:B------:R-:W-:Y:S02]  /*2020*/  @P4 IMAD R20, R13, R15, RZ ;  /* 0x0000000f0d144224 */ /* 0x000fe400078e02ff */
[-C--:B---3--:R-:W-:Y:S02]  /*2030*/  @!P4 IMAD R14, R27, R159.reuse, RZ ;  /* 0x0000009f1b0ec224 */ /* 0x088fe400078e02ff */
[----:B------:R-:W-:-:S03]  /*2040*/  @!P4 IMAD.WIDE.U32 R26, R26, R159, RZ ;  /* 0x0000009f1a1ac225 */ /* 0x000fc600078e00ff */
[----:B------:R-:W-:Y:S01]  /*2050*/  @!P4 MOV R16, R26 ;  /* 0x0000001a0010c202 */ /* 0x000fe20000000f00 */
[----:B------:R-:W-:Y:S02]  /*2060*/  @P4 IMAD.MOV.U32 R16, RZ, RZ, R30 ;  /* 0x000000ffff104224 */ /* 0x000fe400078e001e */
[----:B------:R-:W-:Y:S01]  /*2070*/  @!P4 IMAD.IADD R14, R27, 0x1, R14 ;  /* 0x000000011b0ec824 */ /* 0x000fe200078e020e */
[----:B------:R-:W-:Y:S02]  /*2080*/  @P4 IADD3 R14, PT, PT, R31, R20, RZ ;  /* 0x000000141f0e4210 */ /* 0x000fe40007ffe0ff */
[C---:B------:R-:W-:Y:S02]  /*2090*/  IADD3 R16, P1, PT, R94.reuse, R16, RZ ;  /* 0x000000105e107210 */ /* 0x040fe40007f3e0ff */
[----:B------:R-:W-:-:S03]  /*20a0*/  IADD3 R26, P2, PT, R94, R8, RZ ;  /* 0x000000085e1a7210 */ /* 0x000fc60007f5e0ff */
[----:B------:R-:W-:Y:S01]  /*20b0*/  IMAD.X R17, RZ, RZ, R14, P1 ;  /* 0x000000ffff117224 */ /* 0x000fe200008e060e */
[C---:B------:R-:W-:Y:S01]  /*20c0*/  ISETP.GE.AND P1, PT, R100.reuse, R135, PT ;  /* 0x000000876400720c */ /* 0x040fe20003f26270 */
[----:B------:R-:W-:Y:S01]  /*20d0*/  IMAD.X R27, RZ, RZ, R4, P2 ;  /* 0x000000ffff1b7224 */ /* 0x000fe200010e0604 */
[----:B------:R-:W-:Y:S01]  /*20e0*/  SHF.R.S32.HI R4, RZ, 0x1f, R158 ;  /* 0x0000001fff047819 */ /* 0x000fe2000001149e */
[----:B------:R-:W-:Y:S02]  /*20f0*/  IMAD R11, R11, R158, RZ ;  /* 0x0000009e0b0b7224 */ /* 0x000fe400078e02ff */
[----:B------:R-:W-:Y:S01]  /*2100*/  IMAD.WIDE.U32 R20, R100, R142, R26 ;  /* 0x0000008e64147225 */ /* 0x000fe200078e001a */
[----:B----4-:R-:W-:-:S03]  /*2110*/  LEA R148, P2, R22, R24, 0x1 ;  /* 0x0000001816947211 */ /* 0x010fc600078408ff */
[----:B------:R-:W-:Y:S01]  /*2120*/  IMAD.IADD R145, R21, 0x1, R145 ;  /* 0x0000000115917824 */ /* 0x000fe200078e0291 */
[----:B------:R-:W-:Y:S01]  /*2130*/  LEA R146, P3, R20, R18, 0x1 ;  /* 0x0000001214927211 */ /* 0x000fe200078608ff */
[----:B------:R-:W-:Y:S02]  /*2140*/  IMAD R4, R10, R4, R11 ;  /* 0x000000040a047224 */ /* 0x000fe400078e020b */
[----:B------:R-:W-:Y:S01]  /*2150*/  IMAD.WIDE.U32 R10, R158, R10, R16 ;  /* 0x0000000a9e0a7225 */ /* 0x000fe200078e0010 */
[----:B------:R-:W-:Y:S02]  /*2160*/  LEA.HI.X R149, R22, R25, R149, 0x1, P2 ;  /* 0x0000001916957211 */ /* 0x000fe400010f0c95 */
[----:B------:R-:W-:Y:S01]  /*2170*/  LEA.HI.X R145, R20, R19, R145, 0x1, P3 ;  /* 0x0000001314917211 */ /* 0x000fe200018f0c91 */
[----:B------:R-:W-:Y:S02]  /*2180*/  IMAD.SHL.U32 R142, R142, 0x20, RZ ;  /* 0x000000208e8e7824 */ /* 0x000fe400078e00ff */
[----:B------:R-:W-:-:S04]  /*2190*/  IMAD.WIDE.U32 R16, R151, 0x40, R100 ;  /* 0x0000004097107825 */ /* 0x000fc800078e0064 */
[----:B------:R-:W-:Y:S01]  /*21a0*/  IMAD.IADD R15, R11, 0x1, R4 ;  /* 0x000000010b0f7824 */ /* 0x000fe200078e0204 */
        /* <DEDUP_REMOVED lines=27> */
.L_x_8242:
[----:B------:R3:W-:Y:S02]  /*2360*/  STS.128 [R84+0x2000], RZ ;  /* 0x002000ff54007388 */ /* 0x0007e40000000c00 */
.L_x_8241:
[----:B------:R-:W-:Y:S05]  /*2370*/  BSYNC.RECONVERGENT B0 ;  /* 0x0000000000007941 */ /* 0x000fea0003800200 */
.L_x_8240:
        /* <DEDUP_REMOVED lines=32> */
.L_x_8245:
[----:B------:R2:W-:Y:S02]  /*2580*/  STS.128 [R84+0x2800], RZ ;  /* 0x002800ff54007388 */ /* 0x0005e40000000c00 */
.L_x_8244:
[----:B------:R-:W-:Y:S05]  /*2590*/  BSYNC.RECONVERGENT B0 ;  /* 0x0000000000007941 */ /* 0x000fea0003800200 */
.L_x_8243:
        /* <DEDUP_REMOVED lines=28> */
.L_x_8248:
[----:B------:R4:W-:Y:S02]  /*2760*/  STS.128 [R84+0x5000], RZ ;  /* 0x005000ff54007388 */ /* 0x0009e40000000c00 */
.L_x_8247:
[----:B------:R-:W-:Y:S05]  /*2770*/  BSYNC.RECONVERGENT B0 ;  /* 0x0000000000007941 */ /* 0x000fea0003800200 */
.L_x_8246:
        /* <DEDUP_REMOVED lines=23> */
.L_x_8250:
[----:B------:R-:W-:Y:S05]  /*28f0*/  BSYNC.RECONVERGENT B0 ;  /* 0x0000000000007941 */ /* 0x000fea0003800200 */
.L_x_8249:
        /* <DEDUP_REMOVED lines=29> */
.L_x_8253:
[----:B------:R4:W-:Y:S01]  /*2ad0*/  STS.128 [R84+0x8000], RZ ;  /* 0x008000ff54007388 */ /* 0x0009e20000000c00 */
[----:B------:R-:W-:Y:S05]  /*2ae0*/  BRA `(.L_x_8254) ;  /* 0x00000000000c7947 */ /* 0x000fea0003800000 */
.L_x_8252:
[----:B------:R1:W-:Y:S04]  /*2af0*/  STS.128 [R84+0x6000], RZ ;  /* 0x006000ff54007388 */ /* 0x0003e80000000c00 */
[----:B------:R1:W-:Y:S04]  /*2b00*/  STS.128 [R84+0x7000], RZ ;  /* 0x007000ff54007388 */ /* 0x0003e80000000c00 */
[----:B------:R1:W-:Y:S02]  /*2b10*/  STS.128 [R84+0x8000], RZ ;  /* 0x008000ff54007388 */ /* 0x0003e40000000c00 */
.L_x_8254:
[----:B------:R-:W-:Y:S05]  /*2b20*/  BSYNC.RECONVERGENT B0 ;  /* 0x0000000000007941 */ /* 0x000fea0003800200 */
.L_x_8251:
        /* <DEDUP_REMOVED lines=27> */
.L_x_8257:
[----:B------:R1:W-:Y:S02]  /*2ce0*/  STS.128 [R84+0x8800], RZ ;  /* 0x008800ff54007388 */ /* 0x0003e40000000c00 */
.L_x_8256:
[----:B------:R-:W-:Y:S05]  /*2cf0*/  BSYNC.RECONVERGENT B0 ;  /* 0x0000000000007941 */ /* 0x000fea0003800200 */
.L_x_8255:
        /* <DEDUP_REMOVED lines=24> */
[----:B------:R-:W-:Y:S01]  /*2e80*/  IMAD R116, R7, 0x2, R132 ;  /* 0x0000000207747824 */ /* 0x000fe200078e0284 */
[----:B------:R-:W-:Y:S01]  /*2e90*/  IADD3 R137, PT, PT, R87, -R98, -R86 ;  /* 0x8000006257897210 */ /* 0x000fe20007ffe856 */
        /* <DEDUP_REMOVED lines=78> */
[----:B------:R-:W-:-:S02]  /*3380*/  ISETP.GT.AND P1, PT, R33, R144, PT ;  /* 0x000000902100720c */ /* 0x000fc40003f24270 */
[----:B------:R-:W-:Y:S01]  /*3390*/  HMMA.16816.F32.BF16 R24, R20, R4, R24 ;  /* 0x000000041418723c */ /* 0x000fe20000041818 */
[----:B------:R-:W-:-:S04]  /*33a0*/  LOP3.LUT R5, R130, 0x1f0, RZ, 0xc0, !PT ;  /* 0x000001f082057812 */ /* 0x000fc800078ec0ff */
[----:B------:R-:W-:-:S03]  /*33b0*/  LOP3.LUT R100, R5, 0x7, R100, 0xf8, !PT ;  /* 0x0000000705647812 */ /* 0x000fc600078ef864 */
[----:B------:R-:W-:Y:S02]  /*33c0*/  HMMA.16816.F32.BF16 R48, R20, R16, R48 ;  /* 0x000000101430723c */ /* 0x000fe40000041830 */
[----:B------:R-:W-:-:S04]  /*33d0*/  IMAD R100, R151, 0x40, R100 ;  /* 0x0000004097647824 */ /* 0x000fc800078e0264 */
[C---:B------:R-:W-:Y:S02]  /*33e0*/  IMAD.IADD R136, R100.reuse, 0x1, R95 ;  /* 0x0000000164887824 */ /* 0x040fe400078e025f */
[----:B------:R-:W-:Y:S01]  /*33f0*/  IMAD.IADD R137, R100, 0x1, R137 ;  /* 0x0000000164897824 */ /* 0x000fe200078e0289 */
[C---:B------:R-:W-:Y:S02]  /*3400*/  HMMA.16816.F32.BF16 R44, R20.reuse, R18, R44 ;  /* 0x00000012142c723c */ /* 0x040fe4000004182c */
[C-C-:B------:R-:W-:Y:S02]  /*3410*/  VIADDMNMX R138, R136.reuse, 0x1, R87.reuse, PT ;  /* 0x00000001888a7846 */ /* 0x140fe40003800157 */
[----:B------:R-:W-:Y:S02]  /*3420*/  VIMNMX R139, PT, PT, RZ, R137, !PT ;  /* 0x00000089ff8b7248 */ /* 0x000fe40007fe0100 */
[----:B------:R-:W-:Y:S02]  /*3430*/  VIADDMNMX R136, R136, 0x9, R87, PT ;  /* 0x0000000988887846 */ /* 0x000fe40003800157 */
[----:B------:R-:W-:Y:S01]  /*3440*/  HMMA.16816.F32.BF16 R28, R20, R10, R28 ;  /* 0x0000000a141c723c */ /* 0x000fe2000004181c */
[----:B------:R-:W-:-:S07]  /*3450*/  VIADDMNMX R137, R137, 0x8, RZ, !PT ;  /* 0x0000000889897846 */ /* 0x000fce00078001ff */
        /* <DEDUP_REMOVED lines=16> */
.L_x_8261:
        /* <DEDUP_REMOVED lines=60> */
.L_x_8262:
[----:B------:R-:W-:Y:S05]  /*3920*/  BSYNC.RECONVERGENT B0 ;  /* 0x0000000000007941 */ /* 0x000fea0003800200 */
.L_x_8260:
        /* <DEDUP_REMOVED lines=40> */
.L_x_8259:
[----:B------:R-:W-:Y:S05]  /*3bb0*/  BSYNC.RECONVERGENT B1 ;  /* 0x0000000000017941 */ /* 0x000fea0003800200 */
.L_x_8258:
[----:B------:R-:W3:Y:S01]  /*3bc0*/  LD.E R103, desc[UR4][R2.64+0xdc] ;  /* 0x0000dc0402677980 */ /* 0x000ee2000c101900 */
[----:B------:R-:W-:Y:S01]  /*3bd0*/  IMAD.SHL.U32 R87, R129, 0x2, RZ ;  /* 0x0000000281577824 */ /* 0x000fe200078e00ff */
[----:B------:R-:W-:Y:S01]  /*3be0*/  LOP3.LUT R125, R93, 0x120, R96, 0xf8, !PT ;  /* 0x000001205d7d7812 */ /* 0x000fe200078ef860 */
[----:B------:R-:W-:Y:S03]  /*3bf0*/  BSSY B2, `(.L_x_8263) ;  /* 0x0000456000027945 */ /* 0x000fe60003800000 */
[----:B------:R-:W-:Y:S01]  /*3c00*/  LOP3.LUT R87, R87, 0x6, RZ, 0xc0, !PT ;  /* 0x0000000657577812 */ /* 0x000fe200078ec0ff */
[----:B------:R-:W-:-:S04]  /*3c10*/  IMAD R112, R125, 0x2, R132 ;  /* 0x000000027d707824 */ /* 0x000fc800078e0284 */
[----:B--2---:R-:W-:Y:S01]  /*3c20*/  IMAD R6, R33, 0x40, R87 ;  /* 0x0000004021067824 */ /* 0x004fe200078e0257 */
[----:B------:R-:W-:Y:S01]  /*3c30*/  LDSM.16.MT88.4 R76, [R112+0x6000] ;  /* 0x00600000704c783b */ /* 0x000fe20000004200 */
[----:B------:R-:W-:Y:S02]  /*3c40*/  IMAD.IADD R101, R91, 0x1, R112 ;  /* 0x000000015b657824 */ /* 0x000fe400078e0270 */
[C---:B------:R-:W-:Y:S01]  /*3c50*/  VIADD R54, R6.reuse, 0x1 ;  /* 0x0000000106367836 */ /* 0x040fe20000000000 */
[CC--:B------:R-:W-:Y:S01]  /*3c60*/  ISETP.GE.AND P3, PT, R6.reuse, R139.reuse, PT ;  /* 0x0000008b0600720c */ /* 0x0c0fe20003f66270 */
[C---:B------:R-:W-:Y:S01]  /*3c70*/  VIADD R52, R6.reuse, 0x9 ;  /* 0x0000000906347836 */ /* 0x040fe20000000000 */
[CC--:B------:R-:W-:Y:S01]  /*3c80*/  ISETP.GE.AND P6, PT, R6.reuse, R138.reuse, PT ;  /* 0x0000008a0600720c */ /* 0x0c0fe20003fc6270 */
[----:B------:R-:W-:Y:S01]  /*3c90*/  VIADD R53, R6, 0x8 ;  /* 0x0000000806357836 */ /* 0x000fe20000000000 */
        /* <DEDUP_REMOVED lines=10> */
[-C--:B------:R-:W-:Y:S01]  /*3d40*/  ISETP.GE.AND P3, PT, R53, R139.reuse, PT ;  /* 0x0000008b3500720c */ /* 0x080fe20003f66270 */
[C---:B------:R-:W-:Y:S01]  /*3d50*/  VIADD R11, R6.reuse, 0x20 ;  /* 0x00000020060b7836 */ /* 0x040fe20000000000 */
[----:B------:R-:W-:Y:S01]  /*3d60*/  FSEL R49, R49, -INF , !P5 ;  /* 0xff80000031317808 */ /* 0x000fe20006800000 */
[----:B------:R-:W-:Y:S01]  /*3d70*/  VIADD R18, R6, 0x29 ;  /* 0x0000002906127836 */ /* 0x000fe20000000000 */
[----:B------:R-:W-:Y:S01]  /*3d80*/  ISETP.GE.AND P5, PT, R52, R138, PT ;  /* 0x0000008a3400720c */ /* 0x000fe20003fa6270 */
[C---:B------:R-:W-:Y:S01]  /*3d90*/  VIADD R20, R6.reuse, 0x28 ;  /* 0x0000002806147836 */ /* 0x040fe20000000000 */
[----:B------:R-:W-:Y:S01]  /*3da0*/  FSEL R23, R45, -INF , P2 ;  /* 0xff8000002d177808 */ /* 0x000fe20001000000 */
[----:B------:R-:W-:Y:S01]  /*3db0*/  VIADD R16, R6, 0x30 ;  /* 0x0000003006107836 */ /* 0x000fe20000000000 */
[-C--:B------:R-:W-:Y:S01]  /*3dc0*/  ISETP.GE.AND P2, PT, R32, R139.reuse, PT ;  /* 0x0000008b2000720c */ /* 0x080fe20003f46270 */
[----:B------:R-:W-:Y:S01]  /*3dd0*/  VIADD R10, R6, 0x31 ;  /* 0x00000031060a7836 */ /* 0x000fe20000000000 */
[----:B------:R-:W-:Y:S01]  /*3de0*/  FSEL R35, R44, -INF , P3 ;  /* 0xff8000002c237808 */ /* 0x000fe20001800000 */
[----:B------:R-:W-:Y:S01]  /*3df0*/  VIADD R8, R6, 0x38 ;  /* 0x0000003806087836 */ /* 0x000fe20000000000 */
[----:B------:R-:W-:Y:S01]  /*3e00*/  ISETP.GE.AND P3, PT, R34, R139, PT ;  /* 0x0000008b2200720c */ /* 0x000fe20003f66270 */
[----:B------:R-:W-:Y:S01]  /*3e10*/  LDSM.16.MT88.4 R68, [R101+0x6000] ;  /* 0x006000006544783b */ /* 0x000fe20000004200 */
[----:B------:R-:W-:-:S02]  /*3e20*/  FSEL R23, R23, -INF , !P5 ;  /* 0xff80000017177808 */ /* 0x000fc40006800000 */
[----:B------:R-:W-:Y:S01]  /*3e30*/  FSEL R4, R4, -INF , !P6 ;  /* 0xff80000004047808 */ /* 0x000fe20007000000 */
[----:B------:R-:W-:Y:S01]  /*3e40*/  LDSM.16.MT88.4 R56, [R112+0x8000] ;  /* 0x008000007038783b */ /* 0x000fe20000004200 */
[-C--:B------:R-:W-:Y:S02]  /*3e50*/  ISETP.GE.AND P5, PT, R32, R138.reuse, PT ;  /* 0x0000008a2000720c */ /* 0x080fe40003fa6270 */
[----:B------:R-:W-:Y:S02]  /*3e60*/  FSEL R7, R41, -INF , P2 ;  /* 0xff80000029077808 */ /* 0x000fe40001000000 */
[----:B------:R-:W-:Y:S02]  /*3e70*/  ISETP.GE.AND P6, PT, R53, R138, PT ;  /* 0x0000008a3500720c */ /* 0x000fe40003fc6270 */
[----:B------:R-:W-:Y:S02]  /*3e80*/  ISETP.GE.AND P2, PT, R17, R139, PT ;  /* 0x0000008b1100720c */ /* 0x000fe40003f46270 */
[----:B------:R-:W-:-:S02]  /*3e90*/  FSEL R21, R40, -INF , P3 ;  /* 0xff80000028157808 */ /* 0x000fc40001800000 */
[----:B------:R-:W-:Y:S02]  /*3ea0*/  ISETP.GE.AND P3, PT, R22, R139, PT ;  /* 0x0000008b1600720c */ /* 0x000fe40003f66270 */
[----:B------:R-:W-:Y:S02]  /*3eb0*/  FSEL R7, R7, -INF , !P5 ;  /* 0xff80000007077808 */ /* 0x000fe40006800000 */
        /* <DEDUP_REMOVED lines=14> */
[C---:B------:R-:W-:Y:S02]  /*3fa0*/  ISETP.GE.AND P1, PT, R6.reuse, R137, PT ;  /* 0x000000890600720c */ /* 0x040fe40003f26270 */
[C---:B------:R-:W-:Y:S01]  /*3fb0*/  ISETP.GE.AND P4, PT, R6.reuse, R136, PT ;  /* 0x000000880600720c */ /* 0x040fe20003f86270 */
[----:B------:R-:W-:Y:S01]  /*3fc0*/  VIADD R6, R6, 0x39 ;  /* 0x0000003906067836 */ /* 0x000fe20000000000 */
[----:B------:R-:W-:-:S02]  /*3fd0*/  ISETP.GE.AND P3, PT, R20, R139, PT ;  /* 0x0000008b1400720c */ /* 0x000fc40003f66270 */
[----:B------:R-:W-:Y:S02]  /*3fe0*/  FSEL R105, R13, -INF , !P5 ;  /* 0xff8000000d697808 */ /* 0x000fe40006800000 */
[----:B------:R-:W-:Y:S02]  /*3ff0*/  FSEL R5, R5, -INF , !P6 ;  /* 0xff80000005057808 */ /* 0x000fe40007000000 */
[-C--:B------:R-:W-:Y:S02]  /*4000*/  ISETP.GE.AND P5, PT, R18, R138.reuse, PT ;  /* 0x0000008a1200720c */ /* 0x080fe40003fa6270 */
[----:B------:R-:W-:Y:S02]  /*4010*/  FSEL R29, R29, -INF , P2 ;  /* 0xff8000001d1d7808 */ /* 0x000fe40001000000 */
[----:B------:R-:W-:Y:S02]  /*4020*/  ISETP.GE.AND P6, PT, R11, R138, PT ;  /* 0x0000008a0b00720c */ /* 0x000fe40003fc6270 */
[----:B------:R-:W-:-:S02]  /*4030*/  FSEL R28, R28, -INF , P3 ;  /* 0xff8000001c1c7808 */ /* 0x000fc40001800000 */
[-C--:B------:R-:W-:Y:S02]  /*4040*/  ISETP.GE.AND P3, PT, R16, R139.reuse, PT ;  /* 0x0000008b1000720c */ /* 0x080fe40003f66270 */
[----:B------:R-:W-:Y:S02]  /*4050*/  FSEL R107, R29, -INF , !P5 ;  /* 0xff8000001d6b7808 */ /* 0x000fe40006800000 */
[----:B------:R-:W-:Y:S02]  /*4060*/  FSEL R123, R12, -INF , !P6 ;  /* 0xff8000000c7b7808 */ /* 0x000fe40007000000 */
[-C--:B------:R-:W-:Y:S02]  /*4070*/  ISETP.GE.AND P5, PT, R6, R139.reuse, PT ;  /* 0x0000008b0600720c */ /* 0x080fe40003fa6270 */
[----:B------:R-:W-:Y:S02]  /*4080*/  ISETP.GE.AND P6, PT, R20, R138, PT ;  /* 0x0000008a1400720c */ /* 0x000fe40003fc6270 */
[----:B------:R-:W-:-:S02]  /*4090*/  ISETP.GE.AND P2, PT, R10, R139, PT ;  /* 0x0000008b0a00720c */ /* 0x000fc40003f46270 */
[----:B------:R-:W-:Y:S02]  /*40a0*/  FSEL R122, R24, -INF , P3 ;  /* 0xff800000187a7808 */ /* 0x000fe40001800000 */
[----:B------:R-:W-:Y:S02]  /*40b0*/  FSEL R24, R73, -INF , P5 ;  /* 0xff80000049187808 */ /* 0x000fe40002800000 */
[----:B------:R-:W-:Y:S02]  /*40c0*/  FSEL R121, R28, -INF , !P6 ;  /* 0xff8000001c797808 */ /* 0x000fe40007000000 */
[----:B------:R-:W-:Y:S02]  /*40d0*/  FSEL R25, R25, -INF , P2 ;  /* 0xff80000019197808 */ /* 0x000fe40001000000 */
[----:B------:R-:W-:Y:S02]  /*40e0*/  ISETP.GE.AND P5, PT, R10, R138, PT ;  /* 0x0000008a0a00720c */ /* 0x000fe40003fa6270 */
[----:B------:R-:W-:-:S02]  /*40f0*/  ISETP.GE.AND P6, PT, R8, R139, PT ;  /* 0x0000008b0800720c */ /* 0x000fc40003fc6270 */
[----:B------:R-:W-:Y:S02]  /*4100*/  FSEL R115, R25, -INF , !P5 ;  /* 0xff80000019737808 */ /* 0x000fe40006800000 */
[----:B------:R-:W-:Y:S02]  /*4110*/  ISETP.GE.AND P3, PT, R54, R137, PT ;  /* 0x000000893600720c */ /* 0x000fe40003f66270 */
[----:B------:R-:W-:Y:S02]  /*4120*/  FSEL R72, R72, -INF , P6 ;  /* 0xff80000048487808 */ /* 0x000fe40003000000 */
[-C--:B------:R-:W-:Y:S02]  /*4130*/  ISETP.GE.AND P5, PT, R8, R138.reuse, PT ;  /* 0x0000008a0800720c */ /* 0x080fe40003fa6270 */
[----:B------:R-:W-:Y:S02]  /*4140*/  FSEL R12, R50, -INF , P1 ;  /* 0xff800000320c7808 */ /* 0x000fe40000800000 */
[----:B------:R-:W-:-:S02]  /*4150*/  ISETP.GE.AND P6, PT, R16, R138, PT ;  /* 0x0000008a1000720c */ /* 0x000fc40003fc6270 */
[----:B------:R-:W-:Y:S02]  /*4160*/  ISETP.GE.AND P2, PT, R54, R136, PT ;  /* 0x000000883600720c */ /* 0x000fe40003f46270 */
[-C--:B------:R-:W-:Y:S02]  /*4170*/  ISETP.GE.AND P1, PT, R53, R137.reuse, PT ;  /* 0x000000893500720c */ /* 0x080fe40003f26270 */
[----:B------:R-:W-:Y:S02]  /*4180*/  FSEL R41, R51, -INF , P3 ;  /* 0xff80000033297808 */ /* 0x000fe40001800000 */
[----:B------:R-:W-:Y:S02]  /*4190*/  FSEL R118, R72, -INF , !P5 ;  /* 0xff80000048767808 */ /* 0x000fe40006800000 */
[----:B------:R-:W-:Y:S02]  /*41a0*/  FSEL R12, R12, -INF , !P4 ;  /* 0xff8000000c0c7808 */ /* 0x000fe40006000000 */
[----:B------:R-:W-:-:S02]  /*41b0*/  ISETP.GE.AND P5, PT, R34, R137, PT ;  /* 0x000000892200720c */ /* 0x000fc40003fa6270 */
[----:B------:R-:W-:Y:S02]  /*41c0*/  ISETP.GE.AND P4, PT, R6, R138, PT ;  /* 0x0000008a0600720c */ /* 0x000fe40003f86270 */
[----:B------:R-:W-:Y:S02]  /*41d0*/  FSEL R122, R122, -INF , !P6 ;  /* 0xff8000007a7a7808 */ /* 0x000fe40007000000 */
[----:B------:R-:W-:Y:S02]  /*41e0*/  ISETP.GE.AND P3, PT, R52, R137, PT ;  /* 0x000000893400720c */ /* 0x000fe40003f66270 */
        /* <DEDUP_REMOVED lines=10> */
[----:B------:R-:W-:Y:S02]  /*4290*/  ISETP.GE.AND P6, PT, R32, R136, PT ;  /* 0x000000882000720c */ /* 0x000fe40003fc6270 */
[----:B------:R-:W-:Y:S02]  /*42a0*/  FSEL R43, R43, -INF , P2 ;  /* 0xff8000002b2b7808 */ /* 0x000fe40001000000 */
[----:B------:R-:W-:Y:S02]  /*42b0*/  FSEL R13, R13, -INF , !P1 ;  /* 0xff8000000d0d7808 */ /* 0x000fe40004800000 */
[----:B------:R-:W-:Y:S02]  /*42c0*/  ISETP.GE.AND P1, PT, R11, R137, PT ;  /* 0x000000890b00720c */ /* 0x000fe40003f26270 */
[----:B------:R-:W-:-:S02]  /*42d0*/  FSEL R37, R37, -INF , !P4 ;  /* 0xff80000025257808 */ /* 0x000fc40006000000 */
[CC--:B------:R-:W-:Y:S02]  /*42e0*/  ISETP.GE.AND P3, PT, R22.reuse, R137.reuse, PT ;  /* 0x000000891600720c */ /* 0x0c0fe40003f66270 */
[C---:B------:R-:W-:Y:S02]  /*42f0*/  ISETP.GE.AND P2, PT, R17.reuse, R137, PT ;  /* 0x000000891100720c */ /* 0x040fe40003f46270 */
[-C--:B------:R-:W-:Y:S02]  /*4300*/  ISETP.GE.AND P4, PT, R17, R136.reuse, PT ;  /* 0x000000881100720c */ /* 0x080fe40003f86270 */
[-C--:B------:R-:W-:Y:S02]  /*4310*/  ISETP.GE.AND P5, PT, R22, R136.reuse, PT ;  /* 0x000000881600720c */ /* 0x080fe40003fa6270 */
[----:B------:R-:W-:Y:S02]  /*4320*/  FSEL R17, R43, -INF , !P6 ;  /* 0xff8000002b117808 */ /* 0x000fe40007000000 */
[----:B------:R-:W-:-:S02]  /*4330*/  ISETP.GE.AND P6, PT, R11, R136, PT ;  /* 0x000000880b00720c */ /* 0x000fc40003fc6270 */
[----:B------:R-:W-:Y:S02]  /*4340*/  FMNMX3.FTZ R22, R4, R49, R35, !PT ;  /* 0x0000003104167276 */ /* 0x000fe40007810023 */
[----:B------:R-:W-:Y:S02]  /*4350*/  FSEL R14, R14, -INF , P1 ;  /* 0xff8000000e0e7808 */ /* 0x000fe40000800000 */
[----:B------:R-:W-:Y:S02]  /*4360*/  FSEL R38, R38, -INF , P3 ;  /* 0xff80000026267808 */ /* 0x000fe40001800000 */
[----:B------:R-:W-:Y:S02]  /*4370*/  FMNMX3.FTZ R22, R22, R23, R21, !PT ;  /* 0x0000001716167276 */ /* 0x000fe40007810015 */
[----:B------:R-:W-:Y:S02]  /*4380*/  FSEL R109, R14, -INF , !P6 ;  /* 0xff8000000e6d7808 */ /* 0x000fe40007000000 */
[----:B------:R-:W-:-:S02]  /*4390*/  FMNMX3.FTZ R14, R12, R41, R29, !PT ;  /* 0x000000290c0e7276 */ /* 0x000fc4000781001d */
[----:B------:R-:W-:Y:S02]  /*43a0*/  FSEL R11, R38, -INF , !P5 ;  /* 0xff800000260b7808 */ /* 0x000fe40006800000 */
[C---:B------:R-:W-:Y:S02]  /*43b0*/  ISETP.GE.AND P3, PT, R9.reuse, R137, PT ;  /* 0x000000890900720c */ /* 0x040fe40003f66270 */
[----:B------:R-:W-:Y:S02]  /*43c0*/  ISETP.GE.AND P5, PT, R9, R136, PT ;  /* 0x000000880900720c */ /* 0x000fe40003fa6270 */
[----:B------:R-:W-:Y:S02]  /*43d0*/  FSEL R9, R39, -INF , P2 ;  /* 0xff80000027097808 */ /* 0x000fe40001000000 */
[----:B------:R-:W-:Y:S02]  /*43e0*/  FMNMX3.FTZ R22, R22, R7, R5, !PT ;  /* 0x0000000716167276 */ /* 0x000fe40007810005 */
[----:B------:R-:W-:-:S02]  /*43f0*/  ISETP.GE.AND P2, PT, R20, R137, PT ;  /* 0x000000891400720c */ /* 0x000fc40003f46270 */
[----:B------:R-:W-:Y:S02]  /*4400*/  FMNMX3.FTZ R14, R14, R37, R13, !PT ;  /* 0x000000250e0e7276 */ /* 0x000fe4000781000d */
[----:B------:R-:W-:Y:S02]  /*4410*/  FSEL R9, R9, -INF , !P4 ;  /* 0xff80000009097808 */ /* 0x000fe40006000000 */
[----:B------:R-:W-:Y:S02]  /*4420*/  ISETP.GE.AND P1, PT, R18, R137, PT ;  /* 0x000000891200720c */ /* 0x000fe40003f26270 */
[----:B------:R-:W-:Y:S02]  /*4430*/  FMNMX3.FTZ R22, R22, R19, R123, !PT ;  /* 0x0000001316167276 */ /* 0x000fe4000781007b */
[----:B------:R-:W-:Y:S02]  /*4440*/  FSEL R15, R15, -INF , P3 ;  /* 0xff8000000f0f7808 */ /* 0x000fe40001800000 */
[----:B------:R-:W-:-:S02]  /*4450*/  ISETP.GE.AND P4, PT, R20, R136, PT ;  /* 0x000000881400720c */ /* 0x000fc40003f86270 */
[----:B------:R-:W-:Y:S02]  /*4460*/  ISETP.GE.AND P3, PT, R16, R137, PT ;  /* 0x000000891000720c */ /* 0x000fe40003f66270 */
[----:B------:R-:W-:Y:S02]  /*4470*/  FSEL R30, R30, -INF , P2 ;  /* 0xff8000001e1e7808 */ /* 0x000fe40001000000 */
[----:B------:R-:W-:Y:S02]  /*4480*/  FMNMX3.FTZ R14, R14, R17, R11, !PT ;  /* 0x000000110e0e7276 */ /* 0x000fe4000781000b */
[----:B------:R-:W-:Y:S02]  /*4490*/  FMNMX3.FTZ R22, R22, R105, R121, !PT ;  /* 0x0000006916167276 */ /* 0x000fe40007810079 */
[----:B------:R-:W-:Y:S02]  /*44a0*/  FSEL R119, R15, -INF , !P5 ;  /* 0xff8000000f777808 */ /* 0x000fe40006800000 */
[----:B------:R-:W-:-:S02]  /*44b0*/  ISETP.GE.AND P2, PT, R10, R137, PT ;  /* 0x000000890a00720c */ /* 0x000fc40003f46270 */
[----:B------:R-:W-:Y:S02]  /*44c0*/  FSEL R31, R31, -INF , P1 ;  /* 0xff8000001f1f7808 */ /* 0x000fe40000800000 */
[-C--:B------:R-:W-:Y:S02]  /*44d0*/  ISETP.GE.AND P6, PT, R18, R136.reuse, PT ;  /* 0x000000881200720c */ /* 0x080fe40003fc6270 */
[----:B------:R-:W-:Y:S02]  /*44e0*/  ISETP.GE.AND P5, PT, R16, R136, PT ;  /* 0x000000881000720c */ /* 0x000fe40003fa6270 */
[----:B------:R-:W-:Y:S02]  /*44f0*/  FSEL R111, R30, -INF , !P4 ;  /* 0xff8000001e6f7808 */ /* 0x000fe40006000000 */
[----:B------:R-:W-:Y:S02]  /*4500*/  ISETP.GE.AND P1, PT, R8, R137, PT ;  /* 0x000000890800720c */ /* 0x000fe40003f26270 */
[----:B------:R-:W-:-:S02]  /*4510*/  FSEL R26, R26, -INF , P3 ;  /* 0xff8000001a1a7808 */ /* 0x000fc40001800000 */
[----:B------:R-:W-:Y:S02]  /*4520*/  FMNMX3.FTZ R14, R14, R9, R109, !PT ;  /* 0x000000090e0e7276 */ /* 0x000fe4000781006d */
[----:B------:R-:W-:Y:S02]  /*4530*/  FMNMX3.FTZ R22, R22, R107, R122, !PT ;  /* 0x0000006b16167276 */ /* 0x000fe4000781007a */
[----:B------:R-:W-:Y:S02]  /*4540*/  FSEL R27, R27, -INF , P2 ;  /* 0xff8000001b1b7808 */ /* 0x000fe40001000000 */
[-C--:B------:R-:W-:Y:S02]  /*4550*/  ISETP.GE.AND P4, PT, R10, R136.reuse, PT ;  /* 0x000000880a00720c */ /* 0x080fe40003f86270 */
[----:B------:R-:W-:Y:S02]  /*4560*/  ISETP.GE.AND P3, PT, R8, R136, PT ;  /* 0x000000880800720c */ /* 0x000fe40003f66270 */
[----:B------:R-:W-:-:S02]  /*4570*/  FSEL R117, R31, -INF , !P6 ;  /* 0xff8000001f757808 */ /* 0x000fc40007000000 */
[----:B------:R-:W-:Y:S02]  /*4580*/  ISETP.GE.AND P2, PT, R6, R137, PT ;  /* 0x000000890600720c */ /* 0x000fe40003f46270 */
[----:B------:R-:W-:Y:S02]  /*4590*/  FSEL R25, R74, -INF , P1 ;  /* 0xff8000004a197808 */ /* 0x000fe40000800000 */
[----:B------:R-:W-:Y:S02]  /*45a0*/  FSEL R113, R26, -INF , !P5 ;  /* 0xff8000001a717808 */ /* 0x000fe40006800000 */
[----:B------:R-:W-:Y:S02]  /*45b0*/  FMNMX3.FTZ R14, R14, R119, R111, !PT ;  /* 0x000000770e0e7276 */ /* 0x000fe4000781006f */
[----:B------:R-:W-:Y:S02]  /*45c0*/  FMNMX3.FTZ R15, R22, R115, R118, !PT ;  /* 0x00000073160f7276 */ /* 0x000fe40007810076 */
[----:B------:R-:W-:-:S02]  /*45d0*/  ISETP.GE.AND P6, PT, R6, R136, PT ;  /* 0x000000880600720c */ /* 0x000fc40003fc6270 */
[----:B------:R-:W-:Y:S02]  /*45e0*/  FSEL R75, R75, -INF , P2 ;  /* 0xff8000004b4b7808 */ /* 0x000fe40001000000 */
[----:B------:R-:W-:Y:S02]  /*45f0*/  FSEL R27, R27, -INF , !P4 ;  /* 0xff8000001b1b7808 */ /* 0x000fe40006000000 */
[----:B------:R-:W-:Y:S02]  /*4600*/  FSEL R25, R25, -INF , !P3 ;  /* 0xff80000019197808 */ /* 0x000fe40005800000 */
[----:B------:R-:W-:Y:S02]  /*4610*/  FMNMX3.FTZ R14, R14, R117, R113, !PT ;  /* 0x000000750e0e7276 */ /* 0x000fe40007810071 */
[----:B------:R-:W-:Y:S02]  /*4620*/  FMNMX.FTZ R10, R24, R15, !PT ;  /* 0x0000000f180a7209 */ /* 0x000fe40007810000 */
[----:B------:R-:W-:-:S02]  /*4630*/  FSEL R108, R75, -INF , !P6 ;  /* 0xff8000004b6c7808 */ /* 0x000fc40007000000 */
        /* <DEDUP_REMOVED lines=20> */
[-C--:B------:R-:W-:Y:S01]  /*4780*/  FFMA.FTZ R30, R7, R103.reuse, -R26 ;  /* 0x00000067071e7223 */ /* 0x080fe2000001081a */
[----:B------:R-:W-:Y:S01]  /*4790*/  LDSM.16.MT88.4 R48, [R101+0x7000] ;  /* 0x007000006530783b */ /* 0x000fe20000004200 */
[----:B------:R-:W-:Y:S01]  /*47a0*/  MUFU.EX2 R98, R98 ;  /* 0x0000006200627308 */ /* 0x000fe20000000800 */
[-CC-:B------:R-:W-:Y:S01]  /*47b0*/  FFMA.FTZ R100, R12, R103.reuse, -R110.reuse ;  /* 0x000000670c647223 */ /* 0x180fe2000001086e */
[-CC-:B------:R-:W-:Y:S01]  /*47c0*/  FFMA.FTZ R97, R41, R103.reuse, -R110.reuse ;  /* 0x0000006729617223 */ /* 0x180fe2000001086e */
[-CC-:B------:R-:W-:Y:S01]  /*47d0*/  FFMA.FTZ R96, R29, R103.reuse, -R110.reuse ;  /* 0x000000671d607223 */ /* 0x180fe2000001086e */
[-C--:B------:R-:W-:Y:S01]  /*47e0*/  FFMA.FTZ R91, R37, R103.reuse, -R110 ;  /* 0x00000067255b7223 */ /* 0x080fe2000001086e */
[----:B------:R-:W1:Y:S01]  /*47f0*/  LDSM.16.MT88.4 R40, [R112+0x7000] ;  /* 0x007000007028783b */ /* 0x000e620000004200 */
[-C--:B------:R-:W-:Y:S01]  /*4800*/  FFMA.FTZ R29, R5, R103.reuse, -R26 ;  /* 0x00000067051d7223 */ /* 0x080fe2000001081a */
[-C--:B------:R-:W-:Y:S01]  /*4810*/  FFMA.FTZ R35, R13, R103.reuse, -R110 ;  /* 0x000000670d237223 */ /* 0x080fe2000001086e */
[----:B------:R-:W2:Y:S01]  /*4820*/  MUFU.EX2 R95, R95 ;  /* 0x0000005f005f7308 */ /* 0x000ea20000000800 */
[----:B------:R-:W3:Y:S01]  /*4830*/  LDSM.16.MT88.4 R4, [R101+0x8000] ;  /* 0x008000006504783b */ /* 0x000ee20000004200 */
[-CC-:B------:R-:W-:Y:S01]  /*4840*/  FFMA.FTZ R31, R21, R103.reuse, -R26.reuse ;  /* 0x00000067151f7223 */ /* 0x180fe2000001081a */
[-C--:B------:R-:W-:Y:S01]  /*4850*/  FFMA.FTZ R28, R19, R103.reuse, -R26 ;  /* 0x00000067131c7223 */ /* 0x080fe2000001081a */
[-CC-:B------:R-:W-:Y:S01]  /*4860*/  FFMA.FTZ R102, R17, R103.reuse, -R110.reuse ;  /* 0x0000006711667223 */ /* 0x180fe2000001086e */
[----:B------:R-:W4:Y:S01]  /*4870*/  LDSM.16.MT88.4 R12, [R112+0x6400] ;  /* 0x00640000700c783b */ /* 0x000f220000004200 */
[-CC-:B------:R-:W-:Y:S01]  /*4880*/  FFMA.FTZ R34, R11, R103.reuse, -R110.reuse ;  /* 0x000000670b227223 */ /* 0x180fe2000001086e */
[-C--:B------:R-:W-:Y:S01]  /*4890*/  FFMA.FTZ R99, R9, R103.reuse, -R110 ;  /* 0x0000006709637223 */ /* 0x080fe2000001086e */
[----:B------:R-:W-:Y:S01]  /*48a0*/  MUFU.EX2 R32, R32 ;  /* 0x0000002000207308 */ /* 0x000fe20000000800 */
[----:B------:R-:W5:Y:S01]  /*48b0*/  LDSM.16.MT88.4 R8, [R112+0x7400] ;  /* 0x007400007008783b */ /* 0x000f620000004200 */
[-CC-:B------:R-:W-:Y:S01]  /*48c0*/  FFMA.FTZ R104, R123, R103.reuse, -R26.reuse ;  /* 0x000000677b687223 */ /* 0x180fe2000001081a */
[-CC-:B------:R-:W-:Y:S01]  /*48d0*/  FFMA.FTZ R105, R105, R103.reuse, -R26.reuse ;  /* 0x0000006769697223 */ /* 0x180fe2000001081a */
[-CC-:B------:R-:W-:Y:S01]  /*48e0*/  FFMA.FTZ R106, R121, R103.reuse, -R26.reuse ;  /* 0x00000067796a7223 */ /* 0x180fe2000001081a */
[----:B------:R-:W5:Y:S01]  /*48f0*/  LDSM.16.MT88.4 R16, [R101+0x7400] ;  /* 0x007400006510783b */ /* 0x000f620000004200 */
[-C--:B------:R-:W-:Y:S01]  /*4900*/  FFMA.FTZ R107, R107, R103.reuse, -R26 ;  /* 0x000000676b6b7223 */ /* 0x080fe2000001081a */
[-CC-:B------:R-:W-:Y:S01]  /*4910*/  FFMA.FTZ R109, R109, R103.reuse, -R110.reuse ;  /* 0x000000676d6d7223 */ /* 0x180fe2000001086e */
[----:B------:R-:W1:Y:S01]  /*4920*/  MUFU.EX2 R93, R93 ;  /* 0x0000005d005d7308 */ /* 0x000e620000000800 */
[----:B--2---:R-:W-:Y:S01]  /*4930*/  F2FP.BF16.F32.PACK_AB R64, R95, R98 ;  /* 0x000000625f40723e */ /* 0x004fe200000010ff */
[----:B------:R-:W2:Y:S01]  /*4940*/  LDSM.16.MT88.4 R20, [R101+0x6400] ;  /* 0x006400006514783b */ /* 0x000ea20000004200 */
        /* <DEDUP_REMOVED lines=11> */
[----:B------:R-:W-:Y:S01]  /*4a00*/  FFMA.FTZ R108, R108, R103, -R110 ;  /* 0x000000676c6c7223 */ /* 0x000fe2000001086e */
[----:B------:R-:W-:Y:S01]  /*4a10*/  FADD.FTZ R95, R98, R95 ;  /* 0x0000005f625f7221 */ /* 0x000fe20000010000 */
[----:B------:R-:W3:Y:S01]  /*4a20*/  MUFU.EX2 R97, R97 ;  /* 0x0000006100617308 */ /* 0x000ee20000000800 */
[----:B-1----:R-:W-:Y:S01]  /*4a30*/  F2FP.BF16.F32.PACK_AB R66, R93, R32 ;  /* 0x000000205d42723e */ /* 0x002fe200000010ff */
[----:B------:R-:W-:Y:S01]  /*4a40*/  LDSM.16.MT88.4 R24, [R112+0x6c00] ;  /* 0x006c00007018783b */ /* 0x000fe20000004200 */
[----:B------:R-:W-:-:S05]  /*4a50*/  ISETP.GT.AND P1, PT, R33, R144, PT ;  /* 0x000000902100720c */ /* 0x000fca0003f24270 */
        /* <DEDUP_REMOVED lines=41> */
[C---:B-----5:R-:W-:Y:S05]  /*4cf0*/  HMMA.16816.F32.BF16 R36, R4.reuse, R8, R36 ;  /* 0x000000080424723c */ /* 0x060fea0000041824 */
[----:B------:R-:W5:Y:S03]  /*4d00*/  MUFU.EX2 R122, R122 ;  /* 0x0000007a007a7308 */ /* 0x000f660000000800 */
[C---:B------:R-:W-:Y:S01]  /*4d10*/  HMMA.16816.F32.BF16 R40, R4.reuse, R10, R40 ;  /* 0x0000000a0428723c */ /* 0x040fe20000041828 */
[----:B------:R-:W1:Y:S04]  /*4d20*/  LDSM.16.MT88.4 R8, [R101+0x8400] ;  /* 0x008400006508783b */ /* 0x000e680000004200 */
[----:B------:R-:W-:Y:S03]  /*4d30*/  MUFU.EX2 R115, R115 ;  /* 0x0000007300737308 */ /* 0x000fe60000000800 */
[C---:B------:R-:W-:Y:S05]  /*4d40*/  HMMA.16816.F32.BF16 R44, R4.reuse, R16, R44 ;  /* 0x00000010042c723c */ /* 0x040fea000004182c */
[----:B------:R-:W-:Y:S03]  /*4d50*/  MUFU.EX2 R164, R164 ;  /* 0x000000a400a47308 */ /* 0x000fe60000000800 */
[C---:B------:R-:W-:Y:S01]  /*4d60*/  HMMA.16816.F32.BF16 R48, R4.reuse, R18, R48 ;  /* 0x000000120430723c */ /* 0x040fe20000041830 */
[----:B------:R-:W5:Y:S04]  /*4d70*/  LDSM.16.MT88.4 R16, [R112+0x6800] ;  /* 0x006800007010783b */ /* 0x000f680000004200 */
[----:B------:R-:W-:Y:S03]  /*4d80*/  MUFU.EX2 R113, R113 ;  /* 0x0000007100717308 */ /* 0x000fe60000000800 */
[C---:B--2---:R-:W-:Y:S05]  /*4d90*/  HMMA.16816.F32.BF16 R72, R4.reuse, R20, R72 ;  /* 0x000000140448723c */ /* 0x044fea0000041848 */
[----:B------:R-:W2:Y:S03]  /*4da0*/  MUFU.EX2 R118, R118 ;  /* 0x0000007600767308 */ /* 0x000ea60000000800 */
[C---:B----4-:R-:W-:Y:S05]  /*4db0*/  HMMA.16816.F32.BF16 R52, R4.reuse, R12, R52 ;  /* 0x0000000c0434723c */ /* 0x050fea0000041834 */
[----:B------:R-:W-:Y:S03]  /*4dc0*/  MUFU.EX2 R119, R119 ;  /* 0x0000007700777308 */ /* 0x000fe60000000800 */
[C---:B------:R-:W-:Y:S01]  /*4dd0*/  HMMA.16816.F32.BF16 R56, R4.reuse, R14, R56 ;  /* 0x0000000e0438723c */ /* 0x040fe20000041838 */
[----:B------:R-:W4:Y:S04]  /*4de0*/  LDSM.16.MT88.4 R12, [R112+0x7800] ;  /* 0x00780000700c783b */ /* 0x000f280000004200 */
[----:B------:R-:W2:Y:S03]  /*4df0*/  MUFU.EX2 R108, R108 ;  /* 0x0000006c006c7308 */ /* 0x000ea60000000800 */
[C---:B-1----:R-:W-:Y:S08]  /*4e00*/  HMMA.16816.F32.BF16 R60, R4.reuse, R8, R60 ;  /* 0x00000008043c723c */ /* 0x042ff0000004183c */
[C---:B------:R-:W-:Y:S01]  /*4e10*/  HMMA.16816.F32.BF16 R64, R4.reuse, R10, R64 ;  /* 0x0000000a0440723c */ /* 0x040fe20000041840 */
[----:B------:R-:W1:Y:S07]  /*4e20*/  LDSM.16.MT88.4 R8, [R101+0x7800] ;  /* 0x007800006508783b */ /* 0x000e6e0000004200 */
[----:B------:R-:W-:Y:S01]  /*4e30*/  HMMA.16816.F32.BF16 R68, R4, R22, R68 ;  /* 0x000000160444723c */ /* 0x000fe20000041844 */
[----:B------:R-:W-:Y:S01]  /*4e40*/  F2FP.BF16.F32.PACK_AB R4, R105, R104 ;  /* 0x000000686904723e */ /* 0x000fe200000010ff */
[----:B------:R-:W2:Y:S01]  /*4e50*/  LDSM.16.MT88.4 R20, [R101+0x6800] ;  /* 0x006800006514783b */ /* 0x000ea20000004200 */
[----:B------:R-:W-:-:S02]  /*4e60*/  F2FP.BF16.F32.PACK_AB R5, R114, R109 ;  /* 0x0000006d7205723e */ /* 0x000fc400000010ff */
[----:B------:R-:W-:Y:S02]  /*4e70*/  F2FP.BF16.F32.PACK_AB R6, R107, R106 ;  /* 0x0000006a6b06723e */ /* 0x000fe400000010ff */
[----:B---3--:R-:W-:-:S07]  /*4e80*/  F2FP.BF16.F32.PACK_AB R7, R120, R111 ;  /* 0x0000006f7807723e */ /* 0x008fce00000010ff */
[C---:B-----5:R-:W-:Y:S08]  /*4e90*/  HMMA.16816.F32.BF16 R80, R4.reuse, R16, R80 ;  /* 0x000000100450723c */ /* 0x060ff00000041850 */
        /* <DEDUP_REMOVED lines=16> */
[----:B------:R-:W4:Y:S01]  /*4fa0*/  LDSM.16.MT88.4 R12, [R101+0x7c00] ;  /* 0x007c0000650c783b */ /* 0x000f220000004200 */
        /* <DEDUP_REMOVED lines=10> */
[----:B---3--:R-:W-:Y:S01]  /*5050*/  HMMA.16816.F32.BF16 R72, R4, R16, R72 ;  /* 0x000000100448723c */ /* 0x008fe20000041848 */
        /* <DEDUP_REMOVED lines=103> */
.L_x_8266:
        /* <DEDUP_REMOVED lines=8> */
.L_x_8267:
[----:B------:R-:W-:Y:S05]  /*5750*/  BSYNC.RECONVERGENT B0 ;  /* 0x0000000000007941 */ /* 0x000fea0003800200 */
.L_x_8265:
[-C--:B------:R-:W-:Y:S01]  /*5760*/  ISETP.GE.AND P4, PT, R92, R155.reuse, PT ;  /* 0x0000009b5c00720c */ /* 0x080fe20003f86270 */
[----:B------:R-:W-:Y:S01]  /*5770*/  BSSY.RECONVERGENT B1, `(.L_x_8268) ;  /* 0x00000ee000017945 */ /* 0x000fe20003800200 */
[-C--:B------:R-:W-:Y:S02]  /*5780*/  ISETP.GE.AND P5, PT, R94, R155.reuse, PT ;  /* 0x0000009b5e00720c */ /* 0x080fe40003fa6270 */
        /* <DEDUP_REMOVED lines=41> */
[----:B-1----:R-:W2:Y:S04]  /*5a20*/  LDSM.16.M88.4 R4, [R126+0x3400] ;  /* 0x003400007e04783b */ /* 0x002ea80000000200 */
[----:B------:R-:W1:Y:S04]  /*5a30*/  LDSM.16.M88.4 R100, [R126+0x3800] ;  /* 0x003800007e64783b */ /* 0x000e680000000200 */
[----:B------:R-:W4:Y:S04]  /*5a40*/  LDSM.16.M88.4 R88, [R126+0x3c00] ;  /* 0x003c00007e58783b */ /* 0x000f280000000200 */
[----:B------:R-:W-:Y:S04]  /*5a50*/  LDSM.16.M88.4 R24, [R132] ;  /* 0x000000008418783b */ /* 0x000fe80000000200 */
[----:B------:R-:W5:Y:S04]  /*5a60*/  LDSM.16.M88.4 R32, [R127+0x3000] ;  /* 0x003000007f20783b */ /* 0x000f680000000200 */
[----:B------:R-:W5:Y:S04]  /*5a70*/  LDSM.16.M88.4 R20, [R127+0x3400] ;  /* 0x003400007f14783b */ /* 0x000f680000000200 */
[----:B------:R-:W5:Y:S04]  /*5a80*/  LDSM.16.M88.4 R28, [R127+0x3800] ;  /* 0x003800007f1c783b */ /* 0x000f680000000200 */
[----:B------:R-:W5:Y:S04]  /*5a90*/  LDSM.16.M88.4 R108, [R127+0x3c00] ;  /* 0x003c00007f6c783b */ /* 0x000f680000000200 */
[----:B------:R-:W-:Y:S01]  /*5aa0*/  LDSM.16.M88.4 R112, [R126+0x4800] ;  /* 0x004800007e70783b */ /* 0x000fe20000000200 */
[C---:B---3--:R-:W-:Y:S03]  /*5ab0*/  HMMA.16816.F32.BF16 R16, R92.reuse, R12, RZ ;  /* 0x0000000c5c10723c */ /* 0x048fe600000418ff */
[----:B------:R-:W-:Y:S04]  /*5ac0*/  LDSM.16.M88.4 R120, [R126+0x5400] ;  /* 0x005400007e78783b */ /* 0x000fe80000000200 */
[----:B------:R-:W0:Y:S01]  /*5ad0*/  LDGDEPBAR ;  /* 0x00000000000079af */ /* 0x000e220000000000 */
[C---:B--2---:R-:W-:Y:S08]  /*5ae0*/  HMMA.16816.F32.BF16 R8, R92.reuse, R4, RZ ;  /* 0x000000045c08723c */ /* 0x044ff000000418ff */
[C---:B------:R-:W-:Y:S08]  /*5af0*/  HMMA.16816.F32.BF16 R12, R92.reuse, R14, RZ ;  /* 0x0000000e5c0c723c */ /* 0x040ff000000418ff */
[C---:B------:R-:W-:Y:S08]  /*5b00*/  HMMA.16816.F32.BF16 R4, R92.reuse, R6, RZ ;  /* 0x000000065c04723c */ /* 0x040ff000000418ff */
[C---:B-1----:R-:W-:Y:S08]  /*5b10*/  HMMA.16816.F32.BF16 R104, R92.reuse, R100, RZ ;  /* 0x000000645c68723c */ /* 0x042ff000000418ff */
[C---:B------:R-:W-:Y:S08]  /*5b20*/  HMMA.16816.F32.BF16 R100, R92.reuse, R102, RZ ;  /* 0x000000665c64723c */ /* 0x040ff000000418ff */
[C---:B----4-:R-:W-:Y:S08]  /*5b30*/  HMMA.16816.F32.BF16 R96, R92.reuse, R88, RZ ;  /* 0x000000585c60723c */ /* 0x050ff000000418ff */
[----:B------:R-:W-:Y:S01]  /*5b40*/  HMMA.16816.F32.BF16 R92, R92, R90, RZ ;  /* 0x0000005a5c5c723c */ /* 0x000fe200000418ff */
[----:B------:R-:W-:Y:S07]  /*5b50*/  LDSM.16.M88.4 R88, [R126+0x4000] ;  /* 0x004000007e58783b */ /* 0x000fee0000000200 */
[C---:B-----5:R-:W-:Y:S08]  /*5b60*/  HMMA.16816.F32.BF16 R16, R24.reuse, R32, R16 ;  /* 0x000000201810723c */ /* 0x060ff00000041810 */
[C---:B------:R-:W-:Y:S01]  /*5b70*/  HMMA.16816.F32.BF16 R12, R24.reuse, R34, R12 ;  /* 0x00000022180c723c */ /* 0x040fe2000004180c */
[----:B------:R-:W-:Y:S07]  /*5b80*/  LDSM.16.M88.4 R32, [R126+0x4400] ;  /* 0x004400007e20783b */ /* 0x000fee0000000200 */
[C---:B------:R-:W-:Y:S08]  /*5b90*/  HMMA.16816.F32.BF16 R8, R24.reuse, R20, R8 ;  /* 0x000000141808723c */ /* 0x040ff00000041808 */
[C---:B------:R-:W-:Y:S01]  /*5ba0*/  HMMA.16816.F32.BF16 R4, R24.reuse, R22, R4 ;  /* 0x000000161804723c */ /* 0x040fe20000041804 */
[----:B------:R-:W1:Y:S04]  /*5bb0*/  LDSM.16.M88.4 R20, [R116+0x1000] ;  /* 0x001000007414783b */ /* 0x000e680000000200 */
[----:B------:R-:W-:Y:S03]  /*5bc0*/  LDSM.16.M88.4 R116, [R116+0x2000] ;  /* 0x002000007474783b */ /* 0x000fe60000000200 */
[C---:B------:R-:W-:Y:S08]  /*5bd0*/  HMMA.16816.F32.BF16 R104, R24.reuse, R28, R104 ;  /* 0x0000001c1868723c */ /* 0x040ff00000041868 */
[C---:B------:R-:W-:Y:S01]  /*5be0*/  HMMA.16816.F32.BF16 R100, R24.reuse, R30, R100 ;  /* 0x0000001e1864723c */ /* 0x040fe20000041864 */
[----:B------:R-:W2:Y:S07]  /*5bf0*/  LDSM.16.M88.4 R28, [R126+0x4c00] ;  /* 0x004c00007e1c783b */ /* 0x000eae0000000200 */
[C---:B------:R-:W-:Y:S08]  /*5c00*/  HMMA.16816.F32.BF16 R96, R24.reuse, R108, R96 ;  /* 0x0000006c1860723c */ /* 0x040ff00000041860 */
[----:B------:R-:W-:Y:S01]  /*5c10*/  HMMA.16816.F32.BF16 R92, R24, R110, R92 ;  /* 0x0000006e185c723c */ /* 0x000fe2000004185c */
[----:B------:R-:W-:Y:S04]  /*5c20*/  LDSM.16.M88.4 R24, [R132+0x1000] ;  /* 0x001000008418783b */ /* 0x000fe80000000200 */
[----:B------:R-:W3:Y:S03]  /*5c30*/  LDSM.16.M88.4 R108, [R127+0x4000] ;  /* 0x004000007f6c783b */ /* 0x000ee60000000200 */
        /* <DEDUP_REMOVED lines=8> */
[----:B------:R-:W-:Y:S07]  /*5cc0*/  LDSM.16.M88.4 R112, [R126+0x5800] ;  /* 0x005800007e70783b */ /* 0x000fee0000000200 */
[C---:B--2---:R-:W-:Y:S08]  /*5cd0*/  HMMA.16816.F32.BF16 R96, R20.reuse, R28, R96 ;  /* 0x0000001c1460723c */ /* 0x044ff00000041860 */
[----:B------:R-:W-:Y:S01]  /*5ce0*/  HMMA.16816.F32.BF16 R92, R20, R30, R92 ;  /* 0x0000001e145c723c */ /* 0x000fe2000004185c */
[----:B------:R-:W2:Y:S04]  /*5cf0*/  LDSM.16.M88.4 R28, [R127+0x4c00] ;  /* 0x004c00007f1c783b */ /* 0x000ea80000000200 */
[----:B------:R-:W5:Y:S03]  /*5d00*/  LDSM.16.M88.4 R20, [R126+0x5000] ;  /* 0x005000007e14783b */ /* 0x000f660000000200 */
        /* <DEDUP_REMOVED lines=9> */
[C---:B--2---:R-:W-:Y:S08]  /*5da0*/  HMMA.16816.F32.BF16 R96, R24.reuse, R28, R96 ;  /* 0x0000001c1860723c */ /* 0x044ff00000041860 */
[----:B------:R-:W-:Y:S01]  /*5db0*/  HMMA.16816.F32.BF16 R92, R24, R30, R92 ;  /* 0x0000001e185c723c */ /* 0x000fe2000004185c */
[----:B------:R-:W2:Y:S04]  /*5dc0*/  LDSM.16.M88.4 R28, [R127+0x5400] ;  /* 0x005400007f1c783b */ /* 0x000ea80000000200 */
[----:B------:R-:W4:Y:S03]  /*5dd0*/  LDSM.16.M88.4 R24, [R127+0x5800] ;  /* 0x005800007f18783b */ /* 0x000f260000000200 */
[C---:B-----5:R-:W-:Y:S08]  /*5de0*/  HMMA.16816.F32.BF16 R16, R116.reuse, R20, R16 ;  /* 0x000000147410723c */ /* 0x060ff00000041810 */
[----:B------:R-:W-:Y:S01]  /*5df0*/  HMMA.16816.F32.BF16 R12, R116, R22, R12 ;  /* 0x00000016740c723c */ /* 0x000fe2000004180c */
[----:B------:R-:W5:Y:S01]  /*5e00*/  LDSM.16.M88.4 R20, [R127+0x5c00] ;  /* 0x005c00007f14783b */ /* 0x000f620000000200 */
[----:B------:R-:W-:-:S06]  /*5e10*/  DEPBAR.LE SB0, 0x0 ;  /* 0x000080000000791a */ /* 0x000fcc0000000000 */
[C---:B------:R-:W-:Y:S08]  /*5e20*/  HMMA.16816.F32.BF16 R8, R116.reuse, R120, R8 ;  /* 0x000000787408723c */ /* 0x040ff00000041808 */
[C---:B------:R-:W-:Y:S08]  /*5e30*/  HMMA.16816.F32.BF16 R4, R116.reuse, R122, R4 ;  /* 0x0000007a7404723c */ /* 0x040ff00000041804 */
[C---:B------:R-:W-:Y:S08]  /*5e40*/  HMMA.16816.F32.BF16 R104, R116.reuse, R112, R104 ;  /* 0x000000707468723c */ /* 0x040ff00000041868 */
[C---:B------:R-:W-:Y:S08]  /*5e50*/  HMMA.16816.F32.BF16 R100, R116.reuse, R114, R100 ;  /* 0x000000727464723c */ /* 0x040ff00000041864 */
[C---:B---3--:R-:W-:Y:S08]  /*5e60*/  HMMA.16816.F32.BF16 R96, R116.reuse, R108, R96 ;  /* 0x0000006c7460723c */ /* 0x048ff00000041860 */
[----:B------:R-:W-:Y:S08]  /*5e70*/  HMMA.16816.F32.BF16 R92, R116, R110, R92 ;  /* 0x0000006e745c723c */ /* 0x000ff0000004185c */
[----:B-1----:R-:W-:Y:S01]  /*5e80*/  HMMA.16816.F32.BF16 R16, R88, R32, R16 ;  /* 0x000000205810723c */ /* 0x002fe20000041810 */
[----:B------:R-:W-:-:S05]  /*5e90*/  VIADD R33, R0, 0xfffffffe ;  /* 0xfffffffe00217836 */ /* 0x000fca0000000000 */
[----:B------:R-:W-:Y:S02]  /*5ea0*/  ISETP.GT.AND P6, PT, R33, R144, PT ;  /* 0x000000902100720c */ /* 0x000fe40003fc4270 */
[C---:B------:R-:W-:Y:S08]  /*5eb0*/  HMMA.16816.F32.BF16 R12, R88.reuse, R34, R12 ;  /* 0x00000022580c723c */ /* 0x040ff0000004180c */
[C---:B--2---:R-:W-:Y:S08]  /*5ec0*/  HMMA.16816.F32.BF16 R8, R88.reuse, R28, R8 ;  /* 0x0000001c5808723c */ /* 0x044ff00000041808 */
[C---:B------:R-:W-:Y:S08]  /*5ed0*/  HMMA.16816.F32.BF16 R4, R88.reuse, R30, R4 ;  /* 0x0000001e5804723c */ /* 0x040ff00000041804 */
[C---:B----4-:R-:W-:Y:S08]  /*5ee0*/  HMMA.16816.F32.BF16 R104, R88.reuse, R24, R104 ;  /* 0x000000185868723c */ /* 0x050ff00000041868 */
        /* <DEDUP_REMOVED lines=8> */
[C---:B------:R-:W-:Y:S02]  /*5f70*/  LEA R22, R0.reuse, 0xffffff80, 0x6 ;  /* 0xffffff8000167811 */ /* 0x040fe400078e30ff */
[----:B------:R-:W-:Y:S02]  /*5f80*/  LEA R25, R0, 0xffffff40, 0x6 ;  /* 0xffffff4000197811 */ /* 0x000fe400078e30ff */
[----:B------:R-:W-:Y:S02]  /*5f90*/  IABS R21, R22 ;  /* 0x0000001600157213 */ /* 0x000fe40000000000 */
[-C--:B--2---:R-:W-:Y:S02]  /*5fa0*/  IABS R23, R27.reuse ;  /* 0x0000001b00177213 */ /* 0x084fe40000000000 */
[-C--:B------:R-:W-:Y:S02]  /*5fb0*/  IABS R24, R27.reuse ;  /* 0x0000001b00187213 */ /* 0x080fe40000000000 */
[----:B------:R-:W1:Y:S01]  /*5fc0*/  I2F.RP R20, R23 ;  /* 0x0000001700147306 */ /* 0x000e620000209400 */
[----:B------:R-:W-:-:S02]  /*5fd0*/  LOP3.LUT R22, R22, R27, RZ, 0x3c, !PT ;  /* 0x0000001b16167212 */ /* 0x000fc400078e3cff */
[----:B------:R-:W-:-:S05]  /*5fe0*/  IMAD.MOV R24, RZ, RZ, -R24 ;  /* 0x000000ffff187224 */ /* 0x000fca00078e0a18 */
[----:B-1----:R-:W1:Y:S02]  /*5ff0*/  MUFU.RCP R30, R20 ;  /* 0x00000014001e7308 */ /* 0x002e640000001000 */
[----:B-1----:R-:W-:Y:S01]  /*6000*/  VIADD R30, R30, 0xffffffe ;  /* 0x0ffffffe1e1e7836 */ /* 0x002fe20000000000 */
[----:B------:R-:W-:Y:S02]  /*6010*/  IABS R20, R25 ;  /* 0x0000001900147213 */ /* 0x000fe40000000000 */
[----:B------:R-:W-:-:S03]  /*6020*/  LOP3.LUT R25, R25, R27, RZ, 0x3c, !PT ;  /* 0x0000001b19197212 */ /* 0x000fc600078e3cff */
[----:B------:R-:W1:Y:S02]  /*6030*/  F2I.FTZ.U32.TRUNC.NTZ R31, R30 ;  /* 0x0000001e001f7305 */ /* 0x000e64000021f000 */
[----:B-1----:R-:W-:Y:S01]  /*6040*/  IMAD.MOV R28, RZ, RZ, -R31 ;  /* 0x000000ffff1c7224 */ /* 0x002fe200078e0a1f */
        /* <DEDUP_REMOVED lines=12> */
[-C--:B------:R-:W-:Y:S02]  /*6110*/  ISETP.GE.U32.AND P0, PT, R30, R23.reuse, PT ;  /* 0x000000171e00720c */ /* 0x080fe40003f06070 */
[-C--:B------:R-:W-:Y:S02]  /*6120*/  @!P1 IADD3 R20, PT, PT, R20, -R23.reuse, RZ ;  /* 0x8000001714149210 */ /* 0x080fe40007ffe0ff */
[----:B------:R-:W-:Y:S02]  /*6130*/  @!P1 IADD3 R21, PT, PT, R21, 0x1, RZ ;  /* 0x0000000115159810 */ /* 0x000fe40007ffe0ff */
[----:B------:R-:W-:Y:S02]  /*6140*/  ISETP.GE.U32.AND P2, PT, R20, R23, PT ;  /* 0x000000171400720c */ /* 0x000fe40003f46070 */
[----:B------:R-:W-:Y:S02]  /*6150*/  ISETP.GE.AND P1, PT, R22, RZ, PT ;  /* 0x000000ff1600720c */ /* 0x000fe40003f26270 */
[----:B------:R-:W-:-:S03]  /*6160*/  LOP3.LUT R20, RZ, R27, RZ, 0x33, !PT ;  /* 0x0000001bff147212 */ /* 0x000fc600078e33ff */
[----:B------:R-:W-:Y:S01]  /*6170*/  @P0 VIADD R26, R26, 0x1 ;  /* 0x000000011a1a0836 */ /* 0x000fe20000000000 */
[----:B------:R-:W-:Y:S02]  /*6180*/  ISETP.GE.AND P0, PT, R25, RZ, PT ;  /* 0x000000ff1900720c */ /* 0x000fe40003f06270 */
[----:B------:R-:W3:Y:S03]  /*6190*/  LD.E.64 R24, desc[UR4][R2.64+0x38] ;  /* 0x0000380402187980 */ /* 0x000ee6000c101b00 */
[----:B------:R-:W-:Y:S01]  /*61a0*/  @P2 VIADD R21, R21, 0x1 ;  /* 0x0000000115152836 */ /* 0x000fe20000000000 */
[----:B------:R-:W-:Y:S02]  /*61b0*/  ISETP.NE.AND P2, PT, R27, RZ, PT ;  /* 0x000000ff1b00720c */ /* 0x000fe40003f45270 */
[----:B------:R-:W-:-:S04]  /*61c0*/  @!P1 IADD3 R26, PT, PT, -R26, RZ, RZ ;  /* 0x000000ff1a1a9210 */ /* 0x000fc80007ffe1ff */
[----:B------:R-:W-:Y:S01]  /*61d0*/  SEL R23, R20, R26, !P2 ;  /* 0x0000001a14177207 */ /* 0x000fe20005000000 */
        /* <DEDUP_REMOVED lines=22> */
.L_x_8271:
        /* <DEDUP_REMOVED lines=8> */
.L_x_8272:
[----:B------:R-:W-:Y:S05]  /*63c0*/  BSYNC.RECONVERGENT B0 ;  /* 0x0000000000007941 */ /* 0x000fea0003800200 */
.L_x_8270:
[----:B------:R-:W-:Y:S01]  /*63d0*/  @!P5 IMAD.MOV.U32 R147, RZ, RZ, R145 ;  /* 0x000000ffff93d224 */ /* 0x000fe200078e0091 */
[CC--:B------:R-:W-:Y:S02]  /*63e0*/  @!P5 LEA R24, P2, R142.reuse, R146.reuse, 0x1 ;  /* 0x000000928e18d211 */ /* 0x0c0fe400078408ff */
[CC--:B------:R-:W-:Y:S02]  /*63f0*/  @!P4 LEA R22, P1, R142.reuse, R146.reuse, 0x1 ;  /* 0x000000928e16c211 */ /* 0x0c0fe400078208ff */
[----:B------:R-:W-:Y:S01]  /*6400*/  @!PT LDS RZ, [RZ] ;  /* 0x00000000fffff984 */ /* 0x000fe20000000800 */
[----:B------:R-:W-:Y:S01]  /*6410*/  @!PT LDS RZ, [RZ] ;  /* 0x00000000fffff984 */ /* 0x000fe20000000800 */
[----:B------:R-:W-:Y:S01]  /*6420*/  @!PT LDS RZ, [RZ] ;  /* 0x00000000fffff984 */ /* 0x000fe20000000800 */
[----:B------:R1:W-:Y:S01]  /*6430*/  @!P5 LDGSTS.E.BYPASS.LTC128B.128 [R84+0x3000], desc[UR4][R146.64] ;  /* 0x030000009254dfae */ /* 0x0003e2000b981a04 */
[C---:B------:R-:W-:Y:S02]  /*6440*/  @!P3 LEA R20, P0, R142.reuse, R146, 0x1 ;  /* 0x000000928e14b211 */ /* 0x040fe400078008ff */
[CCC-:B------:R-:W-:Y:S01]  /*6450*/  @!P5 LEA.HI.X R25, R142.reuse, R145.reuse, R143.reuse, 0x1, P2 ;  /* 0x000000918e19d211 */ /* 0x1c0fe200010f0c8f */
[----:B------:R2:W-:Y:S01]  /*6460*/  @P5 STS.128 [R84+0x3000], RZ ;  /* 0x003000ff54005388 */ /* 0x0005e20000000c00 */
[----:B------:R-:W-:-:S02]  /*6470*/  @!P4 LEA.HI.X R23, R142, R145, R143, 0x1, P1 ;  /* 0x000000918e17c211 */ /* 0x000fc400008f0c8f */
[----:B------:R-:W-:Y:S01]  /*6480*/  @!P3 LEA.HI.X R21, R142, R145, R143, 0x1, P0 ;  /* 0x000000918e15b211 */ /* 0x000fe200000f0c8f */
        /* <DEDUP_REMOVED lines=28> */
.L_x_8269:
[----:B------:R-:W-:Y:S05]  /*6650*/  BSYNC.RECONVERGENT B1 ;  /* 0x0000000000017941 */ /* 0x000fea0003800200 */
.L_x_8268:
[----:B------:R-:W3:Y:S01]  /*6660*/  LD.E R109, desc[UR4][R2.64+0xdc] ;  /* 0x0000dc04026d7980 */ /* 0x000ee2000c101900 */
[----:B--2---:R-:W-:-:S04]  /*6670*/  IMAD R20, R0, 0x40, R87 ;  /* 0x0000004000147824 */ /* 0x004fc800078e0257 */
        /* <DEDUP_REMOVED lines=8> */
[----:B------:R-:W-:-:S02]  /*6700*/  ISETP.GE.AND P1, PT, R22, R139, PT ;  /* 0x0000008b1600720c */ /* 0x000fc40003f26270 */
[----:B------:R-:W-:Y:S01]  /*6710*/  FSEL R89, R16, -INF , !P5 ;  /* 0xff80000010597808 */ /* 0x000fe20006800000 */
[----:B------:R-:W-:Y:S01]  /*6720*/  VIADD R16, R20, 0xffffff89 ;  /* 0xffffff8914107836 */ /* 0x000fe20000000000 */
[----:B------:R-:W-:Y:S02]  /*6730*/  FSEL R18, R18, -INF , P0 ;  /* 0xff80000012127808 */ /* 0x000fe40000000000 */
[----:B------:R-:W-:Y:S02]  /*6740*/  ISETP.GE.AND P3, PT, R22, R137, PT ;  /* 0x000000891600720c */ /* 0x000fe40003f66270 */
[----:B------:R-:W-:Y:S02]  /*6750*/  ISETP.GE.AND P0, PT, R21, R139, PT ;  /* 0x0000008b1500720c */ /* 0x000fe40003f06270 */
[----:B------:R-:W-:Y:S02]  /*6760*/  FSEL R35, R17, -INF , P1 ;  /* 0xff80000011237808 */ /* 0x000fe40000800000 */
[----:B------:R-:W-:Y:S01]  /*6770*/  FSEL R17, R18, -INF , !P2 ;  /* 0xff80000012117808 */ /* 0x000fe20005000000 */
[----:B------:R-:W-:Y:S01]  /*6780*/  VIADD R18, R20, 0xffffff90 ;  /* 0xffffff9014127836 */ /* 0x000fe20000000000 */
[----:B------:R-:W-:-:S02]  /*6790*/  ISETP.GE.AND P5, PT, R22, R136, PT ;  /* 0x000000881600720c */ /* 0x000fc40003fa6270 */
[-C--:B------:R-:W-:Y:S02]  /*67a0*/  ISETP.GE.AND P2, PT, R21, R138.reuse, PT ;  /* 0x0000008a1500720c */ /* 0x080fe40003f46270 */
[----:B------:R-:W-:Y:S02]  /*67b0*/  FSEL R19, R19, -INF , P3 ;  /* 0xff80000013137808 */ /* 0x000fe40001800000 */
[----:B------:R-:W-:Y:S02]  /*67c0*/  FSEL R173, R12, -INF , P0 ;  /* 0xff8000000cad7808 */ /* 0x000fe40000000000 */
[----:B------:R-:W-:Y:S02]  /*67d0*/  ISETP.GE.AND P4, PT, R22, R138, PT ;  /* 0x0000008a1600720c */ /* 0x000fe40003f86270 */
[----:B------:R-:W-:Y:S02]  /*67e0*/  ISETP.GE.AND P3, PT, R16, R139, PT ;  /* 0x0000008b1000720c */ /* 0x000fe40003f66270 */
[----:B------:R-:W-:-:S02]  /*67f0*/  ISETP.GE.AND P1, PT, R21, R137, PT ;  /* 0x000000891500720c */ /* 0x000fc40003f26270 */
[----:B------:R-:W-:Y:S02]  /*6800*/  FSEL R12, R19, -INF , !P5 ;  /* 0xff800000130c7808 */ /* 0x000fe40006800000 */
[----:B------:R-:W-:Y:S02]  /*6810*/  FSEL R173, R173, -INF , !P2 ;  /* 0xff800000adad7808 */ /* 0x000fe40005000000 */
[----:B------:R-:W-:Y:S02]  /*6820*/  FSEL R35, R35, -INF , !P4 ;  /* 0xff80000023237808 */ /* 0x000fe40006000000 */
[C---:B------:R-:W-:Y:S02]  /*6830*/  ISETP.GE.AND P5, PT, R16.reuse, R138, PT ;  /* 0x0000008a1000720c */ /* 0x040fe40003fa6270 */
[C---:B------:R-:W-:Y:S02]  /*6840*/  ISETP.GE.AND P0, PT, R16.reuse, R137, PT ;  /* 0x000000891000720c */ /* 0x040fe40003f06270 */
[----:B------:R-:W-:Y:S01]  /*6850*/  ISETP.GE.AND P2, PT, R16, R136, PT ;  /* 0x000000881000720c */ /* 0x000fe20003f46270 */
[----:B------:R-:W-:Y:S01]  /*6860*/  VIADD R16, R20, 0xffffff91 ;  /* 0xffffff9114107836 */ /* 0x000fe20000000000 */
[----:B------:R-:W-:-:S02]  /*6870*/  FSEL R13, R13, -INF , P3 ;  /* 0xff8000000d0d7808 */ /* 0x000fc40001800000 */
[----:B------:R-:W-:Y:S02]  /*6880*/  ISETP.GE.AND P4, PT, R21, R136, PT ;  /* 0x000000881500720c */ /* 0x000fe40003f86270 */
[----:B------:R-:W-:Y:S02]  /*6890*/  FSEL R14, R14, -INF , P1 ;  /* 0xff8000000e0e7808 */ /* 0x000fe40000800000 */
[----:B------:R-:W-:Y:S02]  /*68a0*/  ISETP.GE.AND P1, PT, R18, R139, PT ;  /* 0x0000008b1200720c */ /* 0x000fe40003f26270 */
[----:B------:R-:W-:Y:S02]  /*68b0*/  FSEL R91, R13, -INF , !P5 ;  /* 0xff8000000d5b7808 */ /* 0x000fe40006800000 */
[----:B------:R-:W-:Y:S01]  /*68c0*/  FSEL R19, R14, -INF , !P4 ;  /* 0xff8000000e137808 */ /* 0x000fe20006000000 */
[----:B------:R-:W-:Y:S01]  /*68d0*/  VIADD R14, R20, 0xffffff98 ;  /* 0xffffff98140e7836 */ /* 0x000fe20000000000 */
[----:B------:R-:W-:-:S02]  /*68e0*/  FSEL R13, R15, -INF , P0 ;  /* 0xff8000000f0d7808 */ /* 0x000fc40000000000 */
[C---:B------:R-:W-:Y:S02]  /*68f0*/  ISETP.GE.AND P4, PT, R18.reuse, R138, PT ;  /* 0x0000008a1200720c */ /* 0x040fe40003f86270 */
[----:B------:R-:W-:Y:S02]  /*6900*/  ISETP.GE.AND P3, PT, R18, R137, PT ;  /* 0x000000891200720c */ /* 0x000fe40003f66270 */
[----:B------:R-:W-:Y:S02]  /*6910*/  ISETP.GE.AND P0, PT, R16, R139, PT ;  /* 0x0000008b1000720c */ /* 0x000fe40003f06270 */
[----:B------:R-:W-:Y:S02]  /*6920*/  FSEL R8, R8, -INF , P1 ;  /* 0xff80000008087808 */ /* 0x000fe40000800000 */
[----:B------:R-:W-:Y:S02]  /*6930*/  FSEL R13, R13, -INF , !P2 ;  /* 0xff8000000d0d7808 */ /* 0x000fe40005000000 */
[----:B------:R-:W-:-:S02]  /*6940*/  ISETP.GE.AND P5, PT, R18, R136, PT ;  /* 0x000000881200720c */ /* 0x000fc40003fa6270 */
[----:B------:R-:W-:Y:S02]  /*6950*/  ISETP.GE.AND P2, PT, R16, R138, PT ;  /* 0x0000008a1000720c */ /* 0x000fe40003f46270 */
[----:B------:R-:W-:Y:S01]  /*6960*/  FSEL R171, R8, -INF , !P4 ;  /* 0xff80000008ab7808 */ /* 0x000fe20006000000 */
[----:B------:R-:W-:Y:S01]  /*6970*/  VIADD R8, R20, 0xffffffa0 ;  /* 0xffffffa014087836 */ /* 0x000fe20000000000 */
[----:B------:R-:W-:Y:S01]  /*6980*/  FSEL R147, R10, -INF , P3 ;  /* 0xff8000000a937808 */ /* 0x000fe20001800000 */
[----:B------:R-:W-:Y:S01]  /*6990*/  VIADD R10, R20, 0xffffff99 ;  /* 0xffffff99140a7836 */ /* 0x000fe20000000000 */
[----:B------:R-:W-:Y:S02]  /*69a0*/  FSEL R9, R9, -INF , P0 ;  /* 0xff80000009097808 */ /* 0x000fe40000000000 */
[----:B------:R-:W-:Y:S02]  /*69b0*/  ISETP.GE.AND P1, PT, R16, R137, PT ;  /* 0x000000891000720c */ /* 0x000fe40003f26270 */
[----:B------:R-:W-:-:S02]  /*69c0*/  ISETP.GE.AND P3, PT, R14, R139, PT ;  /* 0x0000008b0e00720c */ /* 0x000fc40003f66270 */
[----:B------:R-:W-:Y:S02]  /*69d0*/  ISETP.GE.AND P0, PT, R14, R137, PT ;  /* 0x000000890e00720c */ /* 0x000fe40003f06270 */
[----:B------:R-:W-:Y:S02]  /*69e0*/  FSEL R147, R147, -INF , !P5 ;  /* 0xff80000093937808 */ /* 0x000fe40006800000 */
[----:B------:R-:W-:Y:S02]  /*69f0*/  FSEL R169, R9, -INF , !P2 ;  /* 0xff80000009a97808 */ /* 0x000fe40005000000 */
[----:B------:R-:W-:Y:S02]  /*6a00*/  ISETP.GE.AND P4, PT, R16, R136, PT ;  /* 0x000000881000720c */ /* 0x000fe40003f86270 */
[C---:B------:R-:W-:Y:S02]  /*6a10*/  ISETP.GE.AND P5, PT, R14.reuse, R138, PT ;  /* 0x0000008a0e00720c */ /* 0x040fe40003fa6270 */
[----:B------:R-:W-:-:S02]  /*6a20*/  ISETP.GE.AND P2, PT, R14, R136, PT ;  /* 0x000000880e00720c */ /* 0x000fc40003f46270 */
[----:B------:R-:W-:Y:S02]  /*6a30*/  FSEL R11, R11, -INF , P1 ;  /* 0xff8000000b0b7808 */ /* 0x000fe40000800000 */
[----:B------:R-:W-:Y:S02]  /*6a40*/  FSEL R4, R4, -INF , P3 ;  /* 0xff80000004047808 */ /* 0x000fe40001800000 */
[----:B------:R-:W-:Y:S01]  /*6a50*/  FSEL R23, R6, -INF , P0 ;  /* 0xff80000006177808 */ /* 0x000fe20000000000 */
[----:B------:R-:W-:Y:S01]  /*6a60*/  VIADD R6, R20, 0xffffffa1 ;  /* 0xffffffa114067836 */ /* 0x000fe20000000000 */
[C---:B------:R-:W-:Y:S02]  /*6a70*/  ISETP.GE.AND P1, PT, R10.reuse, R139, PT ;  /* 0x0000008b0a00720c */ /* 0x040fe40003f26270 */
[----:B------:R-:W-:Y:S02]  /*6a80*/  ISETP.GE.AND P3, PT, R10, R137, PT ;  /* 0x000000890a00720c */ /* 0x000fe40003f66270 */
[----:B------:R-:W-:-:S02]  /*6a90*/  ISETP.GE.AND P0, PT, R8, R139, PT ;  /* 0x0000008b0800720c */ /* 0x000fc40003f06270 */
[----:B------:R-:W-:Y:S02]  /*6aa0*/  FSEL R133, R11, -INF , !P4 ;  /* 0xff8000000b857808 */ /* 0x000fe40006000000 */
[----:B------:R-:W-:Y:S01]  /*6ab0*/  FSEL R167, R4, -INF , !P5 ;  /* 0xff80000004a77808 */ /* 0x000fe20006800000 */
[----:B------:R-:W-:Y:S01]  /*6ac0*/  VIADD R4, R20, 0xffffffa8 ;  /* 0xffffffa814047836 */ /* 0x000fe20000000000 */
[----:B------:R-:W-:Y:S02]  /*6ad0*/  FSEL R23, R23, -INF , !P2 ;  /* 0xff80000017177808 */ /* 0x000fe40005000000 */
[C---:B------:R-:W-:Y:S02]  /*6ae0*/  ISETP.GE.AND P4, PT, R10.reuse, R138, PT ;  /* 0x0000008a0a00720c */ /* 0x040fe40003f86270 */
[----:B------:R-:W-:Y:S02]  /*6af0*/  ISETP.GE.AND P5, PT, R10, R136, PT ;  /* 0x000000880a00720c */ /* 0x000fe40003fa6270 */
[----:B------:R-:W-:-:S02]  /*6b00*/  FSEL R5, R5, -INF , P1 ;  /* 0xff80000005057808 */ /* 0x000fc40000800000 */
[----:B------:R-:W-:Y:S02]  /*6b10*/  ISETP.GE.AND P2, PT, R8, R138, PT ;  /* 0x0000008a0800720c */ /* 0x000fe40003f46270 */
[----:B------:R-:W-:Y:S02]  /*6b20*/  FSEL R7, R7, -INF , P3 ;  /* 0xff80000007077808 */ /* 0x000fe40001800000 */
[----:B------:R-:W-:Y:S02]  /*6b30*/  FSEL R104, R104, -INF , P0 ;  /* 0xff80000068687808 */ /* 0x000fe40000000000 */
[----:B------:R-:W-:Y:S02]  /*6b40*/  ISETP.GE.AND P1, PT, R8, R137, PT ;  /* 0x000000890800720c */ /* 0x000fe40003f26270 */
[C---:B------:R-:W-:Y:S02]  /*6b50*/  ISETP.GE.AND P3, PT, R6.reuse, R139, PT ;  /* 0x0000008b0600720c */ /* 0x040fe40003f66270 */
[----:B------:R-:W-:-:S02]  /*6b60*/  ISETP.GE.AND P0, PT, R6, R137, PT ;  /* 0x000000890600720c */ /* 0x000fc40003f06270 */
[----:B------:R-:W-:Y:S01]  /*6b70*/  FSEL R153, R5, -INF , !P4 ;  /* 0xff80000005997808 */ /* 0x000fe20006000000 */
[----:B------:R-:W-:Y:S01]  /*6b80*/  VIADD R5, R20, 0xffffffa9 ;  /* 0xffffffa914057836 */ /* 0x000fe20000000000 */
[----:B------:R-:W-:Y:S02]  /*6b90*/  FSEL R21, R7, -INF , !P5 ;  /* 0xff80000007157808 */ /* 0x000fe40006800000 */
[----:B------:R-:W-:Y:S02]  /*6ba0*/  FSEL R127, R104, -INF , !P2 ;  /* 0xff800000687f7808 */ /* 0x000fe40005000000 */
[----:B------:R-:W-:Y:S02]  /*6bb0*/  ISETP.GE.AND P4, PT, R8, R136, PT ;  /* 0x000000880800720c */ /* 0x000fe40003f86270 */
[C---:B------:R-:W-:Y:S02]  /*6bc0*/  ISETP.GE.AND P5, PT, R6.reuse, R138, PT ;  /* 0x0000008a0600720c */ /* 0x040fe40003fa6270 */
[----:B------:R-:W-:-:S02]  /*6bd0*/  ISETP.GE.AND P2, PT, R6, R136, PT ;  /* 0x000000880600720c */ /* 0x000fc40003f46270 */
[----:B------:R-:W-:Y:S02]  /*6be0*/  FSEL R106, R106, -INF , P1 ;  /* 0xff8000006a6a7808 */ /* 0x000fe40000800000 */
[----:B------:R-:W-:Y:S02]  /*6bf0*/  FSEL R105, R105, -INF , P3 ;  /* 0xff80000069697808 */ /* 0x000fe40001800000 */
[C---:B------:R-:W-:Y:S02]  /*6c00*/  ISETP.GE.AND P1, PT, R4.reuse, R139, PT ;  /* 0x0000008b0400720c */ /* 0x040fe40003f26270 */
[----:B------:R-:W-:Y:S02]  /*6c10*/  ISETP.GE.AND P3, PT, R4, R137, PT ;  /* 0x000000890400720c */ /* 0x000fe40003f66270 */
[----:B------:R-:W-:Y:S02]  /*6c20*/  FSEL R107, R107, -INF , P0 ;  /* 0xff8000006b6b7808 */ /* 0x000fe40000000000 */
[----:B------:R-:W-:-:S02]  /*6c30*/  FMNMX3.FTZ R6, R86, R89, R35, !PT ;  /* 0x0000005956067276 */ /* 0x000fc40007810023 */
[----:B------:R-:W-:Y:S02]  /*6c40*/  FSEL R119, R106, -INF , !P4 ;  /* 0xff8000006a777808 */ /* 0x000fe40006000000 */
[----:B------:R-:W-:Y:S02]  /*6c50*/  FSEL R115, R105, -INF , !P5 ;  /* 0xff80000069737808 */ /* 0x000fe40006800000 */
[C---:B------:R-:W-:Y:S02]  /*6c60*/  ISETP.GE.AND P4, PT, R4.reuse, R138, PT ;  /* 0x0000008a0400720c */ /* 0x040fe40003f86270 */
[----:B------:R-:W-:Y:S01]  /*6c70*/  ISETP.GE.AND P5, PT, R4, R136, PT ;  /* 0x000000880400720c */ /* 0x000fe20003fa6270 */
[----:B------:R-:W-:Y:S01]  /*6c80*/  VIADD R4, R20, 0xffffffb0 ;  /* 0xffffffb014047836 */ /* 0x000fe20000000000 */
[----:B------:R-:W-:Y:S02]  /*6c90*/  ISETP.GE.AND P0, PT, R5, R139, PT ;  /* 0x0000008b0500720c */ /* 0x000fe40003f06270 */
[----:B------:R-:W-:-:S02]  /*6ca0*/  FSEL R100, R100, -INF , P1 ;  /* 0xff80000064647808 */ /* 0x000fc40000800000 */
[----:B------:R-:W-:Y:S02]  /*6cb0*/  FSEL R113, R107, -INF , !P2 ;  /* 0xff8000006b717808 */ /* 0x000fe40005000000 */
        /* <DEDUP_REMOVED lines=18> */
[C---:B------:R-:W-:Y:S01]  /*6de0*/  VIADD R4, R20.reuse, 0xffffffb8 ;  /* 0xffffffb814047836 */ /* 0x040fe20000000000 */
        /* <DEDUP_REMOVED lines=10> */
[----:B------:R-:W-:Y:S02]  /*6e90*/  FMNMX3.FTZ R8, R8, R127, R115, !PT ;  /* 0x0000007f08087276 */ /* 0x000fe40007810073 */
[----:B------:R-:W-:Y:S02]  /*6ea0*/  FSEL R27, R98, -INF , P0 ;  /* 0xff800000621b7808 */ /* 0x000fe40000000000 */
[----:B------:R-:W-:Y:S02]  /*6eb0*/  FSEL R29, R92, -INF , P1 ;  /* 0xff8000005c1d7808 */ /* 0x000fe40000800000 */
[----:B------:R-:W-:Y:S02]  /*6ec0*/  ISETP.GE.AND P0, PT, R5, R137, PT ;  /* 0x000000890500720c */ /* 0x000fe40003f06270 */
[----:B------:R-:W-:-:S02]  /*6ed0*/  ISETP.GE.AND P1, PT, R20, R138, PT ;  /* 0x0000008a1400720c */ /* 0x000fc40003f26270 */
[----:B------:R-:W-:Y:S02]  /*6ee0*/  FSEL R24, R93, -INF , P4 ;  /* 0xff8000005d187808 */ /* 0x000fe40002000000 */
[----:B------:R-:W-:Y:S02]  /*6ef0*/  FSEL R105, R96, -INF , !P5 ;  /* 0xff80000060697808 */ /* 0x000fe40006800000 */
[----:B------:R-:W-:Y:S02]  /*6f00*/  FMNMX3.FTZ R6, R6, R23, R21, !PT ;  /* 0x0000001706067276 */ /* 0x000fe40007810015 */
[----:B------:R-:W-:Y:S02]  /*6f10*/  ISETP.GE.AND P5, PT, R4, R138, PT ;  /* 0x0000008a0400720c */ /* 0x000fe40003fa6270 */
[----:B------:R-:W-:Y:S02]  /*6f20*/  FMNMX3.FTZ R8, R8, R121, R123, !PT ;  /* 0x0000007908087276 */ /* 0x000fe4000781007b */
[----:B------:R-:W-:-:S02]  /*6f30*/  FSEL R24, R24, -INF , !P1 ;  /* 0xff80000018187808 */ /* 0x000fc40004800000 */
[----:B------:R-:W-:Y:S02]  /*6f40*/  FSEL R25, R99, -INF , P0 ;  /* 0xff80000063197808 */ /* 0x000fe40000000000 */
[----:B------:R-:W-:Y:S02]  /*6f50*/  ISETP.GE.AND P4, PT, R5, R136, PT ;  /* 0x000000880500720c */ /* 0x000fe40003f86270 */
[-C--:B------:R-:W-:Y:S02]  /*6f60*/  ISETP.GE.AND P1, PT, R4, R137.reuse, PT ;  /* 0x000000890400720c */ /* 0x080fe40003f26270 */
[----:B------:R-:W-:Y:S02]  /*6f70*/  FSEL R117, R103, -INF , !P3 ;  /* 0xff80000067757808 */ /* 0x000fe40005800000 */
[----:B------:R-:W-:Y:S02]  /*6f80*/  ISETP.GE.AND P0, PT, R20, R137, PT ;  /* 0x000000891400720c */ /* 0x000fe40003f06270 */
[----:B------:R-:W-:-:S02]  /*6f90*/  FMNMX3.FTZ R6, R6, R119, R113, !PT ;  /* 0x0000007706067276 */ /* 0x000fc40007810071 */
[----:B------:R-:W-:Y:S02]  /*6fa0*/  FSEL R29, R29, -INF , !P5 ;  /* 0xff8000001d1d7808 */ /* 0x000fe40006800000 */
[----:B------:R-:W-:Y:S02]  /*6fb0*/  FMNMX3.FTZ R8, R8, R105, R31, !PT ;  /* 0x0000006908087276 */ /* 0x000fe4000781001f */
[-C--:B------:R-:W-:Y:S02]  /*6fc0*/  ISETP.GE.AND P5, PT, R4, R136.reuse, PT ;  /* 0x000000880400720c */ /* 0x080fe40003fa6270 */
[----:B------:R-:W-:Y:S02]  /*6fd0*/  ISETP.GE.AND P3, PT, R20, R136, PT ;  /* 0x000000881400720c */ /* 0x000fe40003f66270 */
[----:B------:R-:W-:Y:S02]  /*6fe0*/  FSEL R94, R94, -INF , P1 ;  /* 0xff8000005e5e7808 */ /* 0x000fe40000800000 */
[----:B------:R-:W-:-:S02]  /*6ff0*/  FSEL R95, R95, -INF , P0 ;  /* 0xff8000005f5f7808 */ /* 0x000fc40000000000 */
[----:B------:R-:W-:Y:S02]  /*7000*/  FSEL R27, R27, -INF , !P2 ;  /* 0xff8000001b1b7808 */ /* 0x000fe40005000000 */
[----:B------:R-:W-:Y:S02]  /*7010*/  FSEL R25, R25, -INF , !P4 ;  /* 0xff80000019197808 */ /* 0x000fe40006000000 */
[----:B------:R-:W-:Y:S02]  /*7020*/  FMNMX3.FTZ R6, R6, R111, R117, !PT ;  /* 0x0000006f06067276 */ /* 0x000fe40007810075 */
[----:B------:R-:W-:Y:S02]  /*7030*/  FMNMX3.FTZ R4, R8, R29, R24, !PT ;  /* 0x0000001d08047276 */ /* 0x000fe40007810018 */
[----:B------:R-:W-:Y:S02]  /*7040*/  FSEL R97, R94, -INF , !P5 ;  /* 0xff8000005e617808 */ /* 0x000fe40006800000 */
[----:B------:R-:W-:Y:S01]  /*7050*/  FSEL R95, R95, -INF , !P3 ;  /* 0xff8000005f5f7808 */ /* 0x000fe20005800000 */
[----:B------:R-:W1:Y:S01]  /*7060*/  SHFL.BFLY PT, R5, R4, 0x2, 0x1f ;  /* 0x0c401f0004057f89 */ /* 0x000e6200000e0000 */
[----:B------:R-:W-:-:S04]  /*7070*/  FMNMX3.FTZ R6, R6, R27, R25, !PT ;  /* 0x0000001b06067276 */ /* 0x000fc80007810019 */
[----:B------:R-:W-:-:S05]  /*7080*/  FMNMX3.FTZ R6, R6, R97, R95, !PT ;  /* 0x0000006106067276 */ /* 0x000fca000781005f */
[----:B------:R-:W2:Y:S01]  /*7090*/  SHFL.BFLY PT, R7, R6, 0x2, 0x1f ;  /* 0x0c401f0006077f89 */ /* 0x000ea200000e0000 */
[----:B-1----:R-:W-:Y:S02]  /*70a0*/  FMNMX.FTZ R9, R4, R5, !PT ;  /* 0x0000000504097209 */ /* 0x002fe40007810000 */
[----:B------:R-:W1:Y:S03]  /*70b0*/  S2R R5, SR_CgaCtaId ;  /* 0x0000000000057919 */ /* 0x000e660000008800 */
[----:B------:R-:W4:Y:S01]  /*70c0*/  SHFL.BFLY PT, R34, R9, 0x1, 0x1f ;  /* 0x0c201f0009227f89 */ /* 0x000f2200000e0000 */
[----:B--2---:R-:W-:-:S05]  /*70d0*/  FMNMX.FTZ R7, R6, R7, !PT ;  /* 0x0000000706077209 */ /* 0x004fca0007810000 */
[----:B------:R-:W2:Y:S01]  /*70e0*/  SHFL.BFLY PT, R32, R7, 0x1, 0x1f ;  /* 0x0c201f0007207f89 */ /* 0x000ea200000e0000 */
[----:B----4-:R-:W-:Y:S02]  /*70f0*/  FMNMX.FTZ R34, R9, R34, !PT ;  /* 0x0000002209227209 */ /* 0x010fe40007810000 */
[----:B-1----:R-:W-:-:S03]  /*7100*/  LEA R132, R5, R124, 0x18 ;  /* 0x0000007c05847211 */ /* 0x002fc600078ec0ff */
[----:B---3--:R-:W-:Y:S01]  /*7110*/  FMUL.FTZ R26, R109, R34 ;  /* 0x000000226d1a7220 */ /* 0x008fe20000410000 */
[C---:B------:R-:W-:Y:S02]  /*7120*/  FSETP.NEU.FTZ.AND P1, PT, R34.reuse, -INF , PT ;  /* 0xff8000002200780b */ /* 0x040fe40003f3d000 */
[----:B--2---:R-:W-:Y:S01]  /*7130*/  FMNMX.FTZ R32, R7, R32, !PT ;  /* 0x0000002007207209 */ /* 0x004fe20007810000 */
[----:B------:R-:W-:Y:S01]  /*7140*/  IMAD R125, R125, 0x2, R132 ;  /* 0x000000027d7d7824 */ /* 0x000fe200078e0284 */
[----:B------:R-:W-:Y:S02]  /*7150*/  FSEL R5, R34, RZ, P1 ;  /* 0x000000ff22057208 */ /* 0x000fe40000800000 */
[----:B------:R-:W-:Y:S01]  /*7160*/  FSETP.NEU.FTZ.AND P0, PT, R32, -INF , PT ;  /* 0xff8000002000780b */ /* 0x000fe20003f1d000 */
[----:B------:R-:W-:Y:S01]  /*7170*/  FMUL.FTZ R96, R109, R32 ;  /* 0x000000206d607220 */ /* 0x000fe20000410000 */
[----:B------:R-:W1:Y:S01]  /*7180*/  LDSM.16.MT88.4 R8, [R125+0x6000] ;  /* 0x006000007d08783b */ /* 0x000e620000004200 */
[----:B------:R-:W-:Y:S01]  /*7190*/  FSEL R26, R26, RZ, P1 ;  /* 0x000000ff1a1a7208 */ /* 0x000fe20000800000 */
[----:B------:R-:W-:Y:S01]  /*71a0*/  FADD.FTZ R6, R86, -R5 ;  /* 0x8000000556067221 */ /* 0x000fe20000010000 */
[----:B------:R-:W-:Y:S01]  /*71b0*/  FSEL R4, R32, RZ, P0 ;  /* 0x000000ff20047208 */ /* 0x000fe20000000000 */
[----:B------:R-:W-:Y:S01]  /*71c0*/  VIADD R94, R125, 0x6020 ;  /* 0x000060207d5e7836 */ /* 0x000fe20000000000 */
[----:B------:R-:W-:Y:S01]  /*71d0*/  FSEL R96, R96, RZ, P0 ;  /* 0x000000ff60607208 */ /* 0x000fe20000000000 */
[-CC-:B------:R-:W-:Y:S01]  /*71e0*/  FFMA.FTZ R93, R89, R109.reuse, -R26.reuse ;  /* 0x0000006d595d7223 */ /* 0x180fe2000001081a */
[-C--:B------:R-:W-:Y:S01]  /*71f0*/  FFMA.FTZ R88, R35, R109.reuse, -R26 ;  /* 0x0000006d23587223 */ /* 0x080fe2000001081a */
[----:B------:R-:W-:Y:S01]  /*7200*/  FADD.FTZ R4, R85, -R4 ;  /* 0x8000000455047221 */ /* 0x000fe20000010000 */
[-CC-:B------:R-:W-:Y:S01]  /*7210*/  FFMA.FTZ R84, R91, R109.reuse, -R26.reuse ;  /* 0x0000006d5b547223 */ /* 0x180fe2000001081a */
[-C--:B------:R-:W-:Y:S01]  /*7220*/  FFMA.FTZ R89, R173, R109.reuse, -R26 ;  /* 0x0000006dad597223 */ /* 0x080fe2000001081a */
[-CC-:B------:R-:W-:Y:S01]  /*7230*/  FFMA.FTZ R92, R17, R109.reuse, -R96.reuse ;  /* 0x0000006d115c7223 */ /* 0x180fe20000010860 */
[-CC-:B------:R-:W-:Y:S01]  /*7240*/  FFMA.FTZ R35, R12, R109.reuse, -R96.reuse ;  /* 0x0000006d0c237223 */ /* 0x180fe20000010860 */
[-CC-:B------:R-:W-:Y:S01]  /*7250*/  FFMA.FTZ R90, R19, R109.reuse, -R96.reuse ;  /* 0x0000006d135a7223 */ /* 0x180fe20000010860 */
[-C--:B------:R-:W-:Y:S01]  /*7260*/  FFMA.FTZ R91, R13, R109.reuse, -R96 ;  /* 0x0000006d0d5b7223 */ /* 0x080fe20000010860 */
[C---:B------:R-:W-:Y:S01]  /*7270*/  FMUL.FTZ R86, R109.reuse, R6 ;  /* 0x000000066d567220 */ /* 0x040fe20000410000 */
[----:B------:R-:W-:Y:S01]  /*7280*/  FMUL.FTZ R85, R109, R4 ;  /* 0x000000046d557220 */ /* 0x000fe20000410000 */
[----:B------:R-:W-:Y:S01]  /*7290*/  LOP3.LUT P0, RZ, R129, 0x4, RZ, 0xc0, !PT ;  /* 0x0000000481ff7812 */ /* 0x000fe2000780c0ff */
[----:B------:R-:W-:Y:S01]  /*72a0*/  MUFU.EX2 R93, R93 ;  /* 0x0000005d005d7308 */ /* 0x000fe20000000800 */
[----:B------:R-:W-:Y:S01]  /*72b0*/  VIADD R4, R125, 0x6000 ;  /* 0x000060007d047836 */ /* 0x000fe20000000000 */
[----:B------:R-:W-:Y:S01]  /*72c0*/  LDSM.16.MT88.4 R16, [R125+0x7000] ;  /* 0x007000007d10783b */ /* 0x000fe20000004200 */
[-CC-:B------:R-:W-:Y:S01]  /*72d0*/  FFMA.FTZ R98, R171, R109.reuse, -R26.reuse ;  /* 0x0000006dab627223 */ /* 0x180fe2000001081a */
[-CC-:B------:R-:W-:Y:S01]  /*72e0*/  FFMA.FTZ R99, R169, R109.reuse, -R26.reuse ;  /* 0x0000006da9637223 */ /* 0x180fe2000001081a */
[-CC-:B------:R-:W-:Y:S01]  /*72f0*/  FFMA.FTZ R100, R167, R109.reuse, -R26.reuse ;  /* 0x0000006da7647223 */ /* 0x180fe2000001081a */
[-C--:B------:R-:W-:Y:S01]  /*7300*/  FFMA.FTZ R101, R153, R109.reuse, -R26 ;  /* 0x0000006d99657223 */ /* 0x080fe2000001081a */
[-CC-:B------:R-:W-:Y:S01]  /*7310*/  FFMA.FTZ R102, R147, R109.reuse, -R96.reuse ;  /* 0x0000006d93667223 */ /* 0x180fe20000010860 */
[----:B------:R-:W2:Y:S01]  /*7320*/  MUFU.EX2 R88, R88 ;  /* 0x0000005800587308 */ /* 0x000ea20000000800 */
[-CC-:B------:R-:W-:Y:S01]  /*7330*/  FFMA.FTZ R103, R133, R109.reuse, -R96.reuse ;  /* 0x0000006d85677223 */ /* 0x180fe20000010860 */
[-CC-:B------:R-:W-:Y:S01]  /*7340*/  FFMA.FTZ R107, R23, R109.reuse, -R96.reuse ;  /* 0x0000006d176b7223 */ /* 0x180fe20000010860 */
[-C--:B------:R-:W-:Y:S01]  /*7350*/  FFMA.FTZ R104, R21, R109.reuse, -R96 ;  /* 0x0000006d15687223 */ /* 0x080fe20000010860 */
[----:B------:R-:W-:Y:S01]  /*7360*/  @P0 VIADD R94, R4, 0xffffffe0 ;  /* 0xffffffe0045e0836 */ /* 0x000fe20000000000 */
[----:B------:R-:W-:Y:S01]  /*7370*/  LDSM.16.MT88.4 R20, [R125+0x7400] ;  /* 0x007400007d14783b */ /* 0x000fe20000004200 */
[-CC-:B------:R-:W-:Y:S01]  /*7380*/  FFMA.FTZ R106, R127, R109.reuse, -R26.reuse ;  /* 0x0000006d7f6a7223 */ /* 0x180fe2000001081a */
[-CC-:B------:R-:W-:Y:S01]  /*7390*/  FFMA.FTZ R115, R115, R109.reuse, -R26.reuse ;  /* 0x0000006d73737223 */ /* 0x180fe2000001081a */
[----:B------:R-:W-:Y:S01]  /*73a0*/  MUFU.EX2 R89, R89 ;  /* 0x0000005900597308 */ /* 0x000fe20000000800 */
[----:B------:R-:W3:Y:S01]  /*73b0*/  LDSM.16.MT88.4 R12, [R94] ;  /* 0x000000005e0c783b */ /* 0x000ee20000004200 */
[-CC-:B------:R-:W-:Y:S01]  /*73c0*/  FFMA.FTZ R121, R121, R109.reuse, -R26.reuse ;  /* 0x0000006d79797223 */ /* 0x180fe2000001081a */
[-C--:B------:R-:W-:Y:S01]  /*73d0*/  FFMA.FTZ R108, R123, R109.reuse, -R26 ;  /* 0x0000006d7b6c7223 */ /* 0x080fe2000001081a */
[-CC-:B------:R-:W-:Y:S01]  /*73e0*/  FFMA.FTZ R110, R119, R109.reuse, -R96.reuse ;  /* 0x0000006d776e7223 */ /* 0x180fe20000010860 */
[-CC-:B------:R-:W-:Y:S01]  /*73f0*/  FFMA.FTZ R113, R113, R109.reuse, -R96.reuse ;  /* 0x0000006d71717223 */ /* 0x180fe20000010860 */
[-CC-:B------:R-:W-:Y:S01]  /*7400*/  FFMA.FTZ R111, R111, R109.reuse, -R96.reuse ;  /* 0x0000006d6f6f7223 */ /* 0x180fe20000010860 */
[----:B------:R-:W-:Y:S01]  /*7410*/  FFMA.FTZ R112, R117, R109, -R96 ;  /* 0x0000006d75707223 */ /* 0x000fe20000010860 */
[----:B------:R-:W4:Y:S01]  /*7420*/  MUFU.EX2 R84, R84 ;  /* 0x0000005400547308 */ /* 0x000f220000000800 */
[----:B--2---:R-:W-:Y:S01]  /*7430*/  F2FP.BF16.F32.PACK_AB R4, R88, R93 ;  /* 0x0000005d5804723e */ /* 0x004fe200000010ff */
[-CC-:B------:R-:W-:Y:S01]  /*7440*/  FFMA.FTZ R114, R31, R109.reuse, -R26.reuse ;  /* 0x0000006d1f727223 */ /* 0x180fe2000001081a */
[-C--:B------:R-:W-:Y:S01]  /*7450*/  FFMA.FTZ R116, R29, R109.reuse, -R26 ;  /* 0x0000006d1d747223 */ /* 0x080fe2000001081a */
[-CC-:B------:R-:W-:Y:S01]  /*7460*/  FFMA.FTZ R118, R27, R109.reuse, -R96.reuse ;  /* 0x0000006d1b767223 */ /* 0x180fe20000010860 */
[----:B------:R-:W-:Y:S01]  /*7470*/  LDSM.16.MT88.4 R28, [R125+0x8800] ;  /* 0x008800007d1c783b */ /* 0x000fe20000004200 */
[-CC-:B------:R-:W-:Y:S01]  /*7480*/  FFMA.FTZ R119, R25, R109.reuse, -R96.reuse ;  /* 0x0000006d19777223 */ /* 0x180fe20000010860 */
[-C--:B------:R-:W-:Y:S01]  /*7490*/  FFMA.FTZ R97, R97, R109.reuse, -R96 ;  /* 0x0000006d61617223 */ /* 0x080fe20000010860 */
[----:B------:R-:W-:Y:S01]  /*74a0*/  MUFU.EX2 R92, R92 ;  /* 0x0000005c005c7308 */ /* 0x000fe20000000800 */
[-CC-:B------:R-:W-:Y:S01]  /*74b0*/  FFMA.FTZ R105, R105, R109.reuse, -R26.reuse ;  /* 0x0000006d69697223 */ /* 0x180fe2000001081a */
[-C--:B------:R-:W-:Y:S01]  /*74c0*/  FFMA.FTZ R117, R24, R109.reuse, -R26 ;  /* 0x0000006d18757223 */ /* 0x080fe2000001081a */
[----:B------:R-:W-:Y:S01]  /*74d0*/  FFMA.FTZ R96, R95, R109, -R96 ;  /* 0x0000006d5f607223 */ /* 0x000fe20000010860 */
[----:B------:R-:W-:Y:S01]  /*74e0*/  LDSM.16.MT88.4 R24, [R125+0x6c00] ;  /* 0x006c00007d18783b */ /* 0x000fe20000004200 */
[----:B------:R-:W-:-:S03]  /*74f0*/  @P6 VIADD R153, R0, 0xfffffffd ;  /* 0xfffffffd00996836 */ /* 0x000fc60000000000 */
[----:B------:R-:W2:Y:S01]  /*7500*/  MUFU.EX2 R35, R35 ;  /* 0x0000002300237308 */ /* 0x000ea20000000800 */
[----:B----4-:R-:W-:-:S07]  /*7510*/  F2FP.BF16.F32.PACK_AB R6, R84, R89 ;  /* 0x000000595406723e */ /* 0x010fce00000010ff */
[----:B------:R-:W-:Y:S08]  /*7520*/  MUFU.EX2 R90, R90 ;  /* 0x0000005a005a7308 */ /* 0x000ff00000000800 */
[----:B------:R-:W4:Y:S01]  /*7530*/  MUFU.EX2 R91, R91 ;  /* 0x0000005b005b7308 */ /* 0x000f220000000800 */
[----:B--2---:R-:W-:-:S07]  /*7540*/  F2FP.BF16.F32.PACK_AB R5, R35, R92 ;  /* 0x0000005c2305723e */ /* 0x004fce00000010ff */
[----:B------:R-:W2:Y:S08]  /*7550*/  MUFU.EX2 R86, R86 ;  /* 0x0000005600567308 */ /* 0x000eb00000000800 */
[----:B------:R-:W5:Y:S01]  /*7560*/  MUFU.EX2 R85, R85 ;  /* 0x0000005500557308 */ /* 0x000f620000000800 */
[----:B----4-:R-:W-:-:S07]  /*7570*/  F2FP.BF16.F32.PACK_AB R7, R91, R90 ;  /* 0x0000005a5b07723e */ /* 0x010fce00000010ff */
        /* <DEDUP_REMOVED lines=9> */
[-C--:B-----5:R-:W-:Y:S01]  /*7610*/  FMUL.FTZ R82, R82, R85.reuse ;  /* 0x0000005552527220 */ /* 0x0a0fe20000410000 */
[-C--:B------:R-:W-:Y:S01]  /*7620*/  FMUL.FTZ R83, R83, R85.reuse ;  /* 0x0000005553537220 */ /* 0x080fe20000410000 */
[-C--:B------:R-:W-:Y:S01]  /*7630*/  FMUL.FTZ R78, R78, R85.reuse ;  /* 0x000000554e4e7220 */ /* 0x080fe20000410000 */
[-C--:B------:R-:W-:Y:S01]  /*7640*/  FMUL.FTZ R79, R79, R85.reuse ;  /* 0x000000554f4f7220 */ /* 0x080fe20000410000 */
[-C--:B------:R-:W-:Y:S01]  /*7650*/  FMUL.FTZ R74, R74, R85.reuse ;  /* 0x000000554a4a7220 */ /* 0x080fe20000410000 */
[-C--:B------:R-:W-:Y:S01]  /*7660*/  FMUL.FTZ R75, R75, R85.reuse ;  /* 0x000000554b4b7220 */ /* 0x080fe20000410000 */
[-C--:B------:R-:W-:Y:S01]  /*7670*/  FMUL.FTZ R70, R70, R85.reuse ;  /* 0x0000005546467220 */ /* 0x080fe20000410000 */
[-C--:B------:R-:W-:Y:S01]  /*7680*/  FMUL.FTZ R71, R71, R85.reuse ;  /* 0x0000005547477220 */ /* 0x080fe20000410000 */
[C---:B-1----:R-:W-:Y:S01]  /*7690*/  HMMA.16816.F32.BF16 R80, R4.reuse, R8, R80 ;  /* 0x000000080450723c */ /* 0x042fe20000041850 */
        /* <DEDUP_REMOVED lines=14> */
[-C--:B------:R-:W-:Y:S01]  /*7780*/  FMUL.FTZ R48, R48, R86.reuse ;  /* 0x0000005630307220 */ /* 0x080fe20000410000 */
[C---:B---3--:R-:W-:Y:S01]  /*7790*/  HMMA.16816.F32.BF16 R72, R4.reuse, R12, R72 ;  /* 0x0000000c0448723c */ /* 0x048fe20000041848 */
[-C--:B------:R-:W-:Y:S01]  /*77a0*/  FMUL.FTZ R49, R49, R86.reuse ;  /* 0x0000005631317220 */ /* 0x080fe20000410000 */
[-C--:B------:R-:W-:Y:S01]  /*77b0*/  FMUL.FTZ R50, R50, R85.reuse ;  /* 0x0000005532327220 */ /* 0x080fe20000410000 */
[-C--:B------:R-:W-:Y:S01]  /*77c0*/  FMUL.FTZ R51, R51, R85.reuse ;  /* 0x0000005533337220 */ /* 0x080fe20000410000 */
[----:B------:R-:W2:Y:S01]  /*77d0*/  MUFU.EX2 R99, R99 ;  /* 0x0000006300637308 */ /* 0x000ea20000000800 */
[-C--:B------:R-:W-:Y:S01]  /*77e0*/  FMUL.FTZ R52, R52, R86.reuse ;  /* 0x0000005634347220 */ /* 0x080fe20000410000 */
[-C--:B------:R-:W-:Y:S01]  /*77f0*/  FMUL.FTZ R53, R53, R86.reuse ;  /* 0x0000005635357220 */ /* 0x080fe20000410000 */
[-C--:B------:R-:W-:Y:S01]  /*7800*/  FMUL.FTZ R54, R54, R85.reuse ;  /* 0x0000005536367220 */ /* 0x080fe20000410000 */
[C---:B------:R-:W-:Y:S01]  /*7810*/  HMMA.16816.F32.BF16 R68, R4.reuse, R14, R68 ;  /* 0x0000000e0444723c */ /* 0x040fe20000041844 */
[----:B------:R-:W3:Y:S01]  /*7820*/  LDSM.16.MT88.4 R12, [R125+0x8000] ;  /* 0x008000007d0c783b */ /* 0x000ee20000004200 */
[-C--:B------:R-:W-:Y:S01]  /*7830*/  FMUL.FTZ R55, R55, R85.reuse ;  /* 0x0000005537377220 */ /* 0x080fe20000410000 */
[-C--:B------:R-:W-:Y:S01]  /*7840*/  FMUL.FTZ R56, R56, R86.reuse ;  /* 0x0000005638387220 */ /* 0x080fe20000410000 */
[----:B------:R-:W-:Y:S01]  /*7850*/  MUFU.EX2 R100, R100 ;  /* 0x0000006400647308 */ /* 0x000fe20000000800 */
[-C--:B------:R-:W-:Y:S01]  /*7860*/  FMUL.FTZ R57, R57, R86.reuse ;  /* 0x0000005639397220 */ /* 0x080fe20000410000 */
[-C--:B------:R-:W-:Y:S01]  /*7870*/  FMUL.FTZ R58, R58, R85.reuse ;  /* 0x000000553a3a7220 */ /* 0x080fe20000410000 */
[-C--:B------:R-:W-:Y:S01]  /*7880*/  FMUL.FTZ R59, R59, R85.reuse ;  /* 0x000000553b3b7220 */ /* 0x080fe20000410000 */
[C---:B------:R-:W-:Y:S01]  /*7890*/  HMMA.16816.F32.BF16 R36, R4.reuse, R16, R36 ;  /* 0x000000100424723c */ /* 0x040fe20000041824 */
[-C--:B------:R-:W-:Y:S01]  /*78a0*/  FMUL.FTZ R60, R60, R86.reuse ;  /* 0x000000563c3c7220 */ /* 0x080fe20000410000 */
[-C--:B------:R-:W-:Y:S01]  /*78b0*/  FMUL.FTZ R61, R61, R86.reuse ;  /* 0x000000563d3d7220 */ /* 0x080fe20000410000 */
[-C--:B------:R-:W-:Y:S01]  /*78c0*/  FMUL.FTZ R62, R62, R85.reuse ;  /* 0x000000553e3e7220 */ /* 0x080fe20000410000 */
[----:B------:R-:W-:Y:S01]  /*78d0*/  MUFU.EX2 R101, R101 ;  /* 0x0000006500657308 */ /* 0x000fe20000000800 */
[-C--:B------:R-:W-:Y:S01]  /*78e0*/  FMUL.FTZ R63, R63, R85.reuse ;  /* 0x000000553f3f7220 */ /* 0x080fe20000410000 */
[-C--:B------:R-:W-:Y:S01]  /*78f0*/  FMUL.FTZ R64, R64, R86.reuse ;  /* 0x0000005640407220 */ /* 0x080fe20000410000 */
[-C--:B------:R-:W-:Y:S01]  /*7900*/  FMUL.FTZ R65, R65, R86.reuse ;  /* 0x0000005641417220 */ /* 0x080fe20000410000 */
[C---:B------:R-:W-:Y:S01]  /*7910*/  HMMA.16816.F32.BF16 R40, R4.reuse, R18, R40 ;  /* 0x000000120428723c */ /* 0x040fe20000041828 */
[----:B------:R-:W4:Y:S01]  /*7920*/  LDSM.16.MT88.4 R16, [R94+0x2000] ;  /* 0x002000005e10783b */ /* 0x000f220000004200 */
[-C--:B------:R-:W-:Y:S01]  /*7930*/  FMUL.FTZ R66, R66, R85.reuse ;  /* 0x0000005542427220 */ /* 0x080fe20000410000 */
[-C--:B------:R-:W-:Y:S01]  /*7940*/  FMUL.FTZ R67, R67, R85.reuse ;  /* 0x0000005543437220 */ /* 0x080fe20000410000 */
[----:B------:R-:W-:Y:S01]  /*7950*/  MUFU.EX2 R102, R102 ;  /* 0x0000006600667308 */ /* 0x000fe20000000800 */
[----:B------:R-:W-:Y:S01]  /*7960*/  FFMA.FTZ R93, R164, R86, R93 ;  /* 0x00000056a45d7223 */ /* 0x000fe2000001005d */
[----:B------:R-:W-:Y:S01]  /*7970*/  FFMA.FTZ R92, R165, R85, R92 ;  /* 0x00000055a55c7223 */ /* 0x000fe2000001005c */
[----:B------:R-:W-:Y:S01]  /*7980*/  IMAD.MOV.U32 R85, RZ, RZ, R32 ;  /* 0x000000ffff557224 */ /* 0x000fe200078e0020 */
[----:B-1----:R-:W-:Y:S01]  /*7990*/  HMMA.16816.F32.BF16 R44, R4, R8, R44 ;  /* 0x00000008042c723c */ /* 0x002fe2000004182c */
[----:B------:R-:W-:Y:S01]  /*79a0*/  FADD.FTZ R88, R88, R93 ;  /* 0x0000005d58587221 */ /* 0x000fe20000010000 */
[----:B------:R-:W-:-:S02]  /*79b0*/  FADD.FTZ R35, R35, R92 ;  /* 0x0000005c23237221 */ /* 0x000fc40000010000 */
[----:B------:R-:W1:Y:S01]  /*79c0*/  MUFU.EX2 R103, R103 ;  /* 0x0000006700677308 */ /* 0x000e620000000800 */
[----:B------:R-:W-:Y:S02]  /*79d0*/  IMAD.MOV.U32 R86, RZ, RZ, R34 ;  /* 0x000000ffff567224 */ /* 0x000fe400078e0022 */
[----:B------:R-:W-:Y:S01]  /*79e0*/  FADD.FTZ R89, R89, R88 ;  /* 0x0000005859597221 */ /* 0x000fe20000010000 */
[----:B------:R-:W-:Y:S01]  /*79f0*/  FADD.FTZ R90, R90, R35 ;  /* 0x000000235a5a7221 */ /* 0x000fe20000010000 */
[----:B------:R-:W-:Y:S01]  /*7a00*/  @P6 IMAD.MOV.U32 R85, RZ, RZ, R32 ;  /* 0x000000ffff556224 */ /* 0x000fe200078e0020 */
[----:B------:R-:W-:Y:S01]  /*7a10*/  HMMA.16816.F32.BF16 R48, R4, R10, R48 ;  /* 0x0000000a0430723c */ /* 0x000fe20000041830 */
[----:B------:R-:W5:Y:S01]  /*7a20*/  LDSM.16.MT88.4 R8, [R125+0x6400] ;  /* 0x006400007d08783b */ /* 0x000f620000004200 */
[----:B------:R-:W-:Y:S01]  /*7a30*/  FADD.FTZ R89, R84, R89 ;  /* 0x0000005954597221 */ /* 0x000fe20000010000 */
[----:B------:R-:W-:Y:S01]  /*7a40*/  MUFU.EX2 R107, R107 ;  /* 0x0000006b006b7308 */ /* 0x000fe20000000800 */
[----:B------:R-:W-:Y:S01]  /*7a50*/  FADD.FTZ R91, R91, R90 ;  /* 0x0000005a5b5b7221 */ /* 0x000fe20000010000 */
[----:B------:R-:W-:-:S03]  /*7a60*/  @P6 IMAD.MOV.U32 R86, RZ, RZ, R34 ;  /* 0x000000ffff566224 */ /* 0x000fc600078e0022 */
[C---:B---3--:R-:W-:Y:S03]  /*7a70*/  HMMA.16816.F32.BF16 R52, R4.reuse, R12, R52 ;  /* 0x0000000c0434723c */ /* 0x048fe60000041834 */
[----:B------:R-:W3:Y:S05]  /*7a80*/  MUFU.EX2 R104, R104 ;  /* 0x0000006800687308 */ /* 0x000eea0000000800 */
[C---:B------:R-:W-:Y:S01]  /*7a90*/  HMMA.16816.F32.BF16 R56, R4.reuse, R14, R56 ;  /* 0x0000000e0438723c */ /* 0x040fe20000041838 */
[----:B------:R-:W5:Y:S02]  /*7aa0*/  LDSM.16.MT88.4 R12, [R94+0x400] ;  /* 0x000400005e0c783b */ /* 0x000f640000004200 */
[----:B------:R-:W-:Y:S05]  /*7ab0*/  MUFU.EX2 R106, R106 ;  /* 0x0000006a006a7308 */ /* 0x000fea0000000800 */
[C---:B----4-:R-:W-:Y:S03]  /*7ac0*/  HMMA.16816.F32.BF16 R60, R4.reuse, R16, R60 ;  /* 0x00000010043c723c */ /* 0x050fe6000004183c */
[----:B------:R-:W4:Y:S05]  /*7ad0*/  MUFU.EX2 R115, R115 ;  /* 0x0000007300737308 */ /* 0x000f2a0000000800 */
[----:B------:R-:W-:Y:S01]  /*7ae0*/  HMMA.16816.F32.BF16 R64, R4, R18, R64 ;  /* 0x000000120440723c */ /* 0x000fe20000041840 */
[----:B--2---:R-:W-:Y:S01]  /*7af0*/  F2FP.BF16.F32.PACK_AB R4, R99, R98 ;  /* 0x000000626304723e */ /* 0x004fe200000010ff */
[----:B------:R-:W2:Y:S01]  /*7b00*/  LDSM.16.MT88.4 R16, [R125+0x8400] ;  /* 0x008400007d10783b */ /* 0x000ea20000004200 */
[----:B-1----:R-:W-:Y:S01]  /*7b10*/  F2FP.BF16.F32.PACK_AB R5, R103, R102 ;  /* 0x000000666705723e */ /* 0x002fe200000010ff */
[----:B------:R-:W-:Y:S01]  /*7b20*/  MUFU.EX2 R121, R121 ;  /* 0x0000007900797308 */ /* 0x000fe20000000800 */
[----:B------:R-:W-:Y:S01]  /*7b30*/  F2FP.BF16.F32.PACK_AB R6, R101, R100 ;  /* 0x000000646506723e */ /* 0x000fe200000010ff */
[----:B------:R-:W-:Y:S01]  /*7b40*/  FADD.FTZ R98, R98, R89 ;  /* 0x0000005962627221 */ /* 0x000fe20000010000 */
[----:B---3--:R-:W-:Y:S01]  /*7b50*/  F2FP.BF16.F32.PACK_AB R7, R104, R107 ;  /* 0x0000006b6807723e */ /* 0x008fe200000010ff */
[----:B------:R-:W-:-:S02]  /*7b60*/  FADD.FTZ R102, R102, R91 ;  /* 0x0000005b66667221 */ /* 0x000fc40000010000 */
[----:B------:R-:W-:Y:S02]  /*7b70*/  FADD.FTZ R99, R99, R98 ;  /* 0x0000006263637221 */ /* 0x000fe40000010000 */
[----:B------:R-:W-:Y:S01]  /*7b80*/  MUFU.EX2 R108, R108 ;  /* 0x0000006c006c7308 */ /* 0x000fe20000000800 */
[----:B------:R-:W-:Y:S01]  /*7b90*/  FADD.FTZ R102, R103, R102 ;  /* 0x0000006667667221 */ /* 0x000fe20000010000 */
[C---:B-----5:R-:W-:Y:S01]  /*7ba0*/  HMMA.16816.F32.BF16 R80, R4.reuse, R8, R80 ;  /* 0x000000080450723c */ /* 0x060fe20000041850 */
[----:B------:R-:W-:Y:S02]  /*7bb0*/  FADD.FTZ R100, R100, R99 ;  /* 0x0000006364647221 */ /* 0x000fe40000010000 */
[----:B------:R-:W-:Y:S02]  /*7bc0*/  FADD.FTZ R107, R107, R102 ;  /* 0x000000666b6b7221 */ /* 0x000fe40000010000 */
[----:B------:R-:W-:Y:S01]  /*7bd0*/  FADD.FTZ R101, R101, R100 ;  /* 0x0000006465657221 */ /* 0x000fe20000010000 */
[----:B------:R-:W-:Y:S01]  /*7be0*/  MUFU.EX2 R110, R110 ;  /* 0x0000006e006e7308 */ /* 0x000fe20000000800 */
[----:B------:R-:W-:Y:S01]  /*7bf0*/  FADD.FTZ R107, R104, R107 ;  /* 0x0000006b686b7221 */ /* 0x000fe20000010000 */
[C---:B------:R-:W-:Y:S01]  /*7c00*/  HMMA.16816.F32.BF16 R76, R4.reuse, R10, R76 ;  /* 0x0000000a044c723c */ /* 0x040fe2000004184c */
[----:B------:R-:W1:Y:S05]  /*7c10*/  LDSM.16.MT88.4 R8, [R94+0x1400] ;  /* 0x001400005e08783b */ /* 0x000e6a0000004200 */
[----:B------:R-:W3:Y:S02]  /*7c20*/  MUFU.EX2 R113, R113 ;  /* 0x0000007100717308 */ /* 0x000ee40000000800 */
[C---:B------:R-:W-:Y:S06]  /*7c30*/  HMMA.16816.F32.BF16 R72, R4.reuse, R12, R72 ;  /* 0x0000000c0448723c */ /* 0x040fec0000041848 */
[----:B------:R-:W-:Y:S02]  /*7c40*/  MUFU.EX2 R111, R111 ;  /* 0x0000006f006f7308 */ /* 0x000fe40000000800 */
[C---:B------:R-:W-:Y:S01]  /*7c50*/  HMMA.16816.F32.BF16 R68, R4.reuse, R14, R68 ;  /* 0x0000000e0444723c */ /* 0x040fe20000041844 */
[----:B------:R-:W5:Y:S05]  /*7c60*/  LDSM.16.MT88.4 R12, [R94+0x2400] ;  /* 0x002400005e0c783b */ /* 0x000f6a0000004200 */
[----:B------:R-:W3:Y:S02]  /*7c70*/  MUFU.EX2 R112, R112 ;  /* 0x0000007000707308 */ /* 0x000ee40000000800 */
[C---:B--2---:R-:W-:Y:S06]  /*7c80*/  HMMA.16816.F32.BF16 R52, R4.reuse, R16, R52 ;  /* 0x000000100434723c */ /* 0x044fec0000041834 */
[----:B------:R-:W-:Y:S02]  /*7c90*/  MUFU.EX2 R105, R105 ;  /* 0x0000006900697308 */ /* 0x000fe40000000800 */
[C---:B------:R-:W-:Y:S01]  /*7ca0*/  HMMA.16816.F32.BF16 R56, R4.reuse, R18, R56 ;  /* 0x000000120438723c */ /* 0x040fe20000041838 */
[----:B------:R-:W2:Y:S05]  /*7cb0*/  LDSM.16.MT88.4 R16, [R125+0x7800] ;  /* 0x007800007d10783b */ /* 0x000eaa0000004200 */
[----:B------:R-:W2:Y:S02]  /*7cc0*/  MUFU.EX2 R114, R114 ;  /* 0x0000007200727308 */ /* 0x000ea40000000800 */
[C---:B------:R-:W-:Y:S06]  /*7cd0*/  HMMA.16816.F32.BF16 R36, R4.reuse, R20, R36 ;  /* 0x000000140424723c */ /* 0x040fec0000041824 */
[----:B------:R-:W-:Y:S02]  /*7ce0*/  MUFU.EX2 R116, R116 ;  /* 0x0000007400747308 */ /* 0x000fe40000000800 */
[C---:B-1----:R-:W-:Y:S06]  /*7cf0*/  HMMA.16816.F32.BF16 R44, R4.reuse, R8, R44 ;  /* 0x00000008042c723c */ /* 0x042fec000004182c */
[----:B------:R-:W-:Y:S02]  /*7d00*/  MUFU.EX2 R117, R117 ;  /* 0x0000007500757308 */ /* 0x000fe40000000800 */
[C---:B------:R-:W-:Y:S01]  /*7d10*/  HMMA.16816.F32.BF16 R48, R4.reuse, R10, R48 ;  /* 0x0000000a0430723c */ /* 0x040fe20000041830 */
[----:B------:R-:W1:Y:S05]  /*7d20*/  LDSM.16.MT88.4 R8, [R94+0x800] ;  /* 0x000800005e08783b */ /* 0x000e6a0000004200 */
[----:B------:R-:W-:Y:S02]  /*7d30*/  MUFU.EX2 R118, R118 ;  /* 0x0000007600767308 */ /* 0x000fe40000000800 */
[C---:B------:R-:W-:Y:S01]  /*7d40*/  HMMA.16816.F32.BF16 R40, R4.reuse, R22, R40 ;  /* 0x000000160428723c */ /* 0x040fe20000041828 */
[----:B------:R-:W1:Y:S05]  /*7d50*/  LDSM.16.MT88.4 R20, [R125+0x6800] ;  /* 0x006800007d14783b */ /* 0x000e6a0000004200 */
[----:B------:R-:W1:Y:S02]  /*7d60*/  MUFU.EX2 R119, R119 ;  /* 0x0000007700777308 */ /* 0x000e640000000800 */
[C---:B-----5:R-:W-:Y:S06]  /*7d70*/  HMMA.16816.F32.BF16 R60, R4.reuse, R12, R60 ;  /* 0x0000000c043c723c */ /* 0x060fec000004183c */
[----:B------:R-:W-:Y:S02]  /*7d80*/  MUFU.EX2 R97, R97 ;  /* 0x0000006100617308 */ /* 0x000fe40000000800 */
[----:B------:R-:W-:Y:S01]  /*7d90*/  HMMA.16816.F32.BF16 R64, R4, R14, R64 ;  /* 0x0000000e0440723c */ /* 0x000fe20000041840 */
[----:B----4-:R-:W-:Y:S01]  /*7da0*/  F2FP.BF16.F32.PACK_AB R4, R115, R106 ;  /* 0x0000006a7304723e */ /* 0x010fe200000010ff */
[----:B------:R-:W4:Y:S01]  /*7db0*/  LDSM.16.MT88.4 R12, [R94+0x1800] ;  /* 0x001800005e0c783b */ /* 0x000f220000004200 */
[----:B---3--:R-:W-:Y:S01]  /*7dc0*/  F2FP.BF16.F32.PACK_AB R5, R113, R110 ;  /* 0x0000006e7105723e */ /* 0x008fe200000010ff */
[----:B------:R-:W-:Y:S01]  /*7dd0*/  FADD.FTZ R106, R106, R101 ;  /* 0x000000656a6a7221 */ /* 0x000fe20000010000 */
[----:B------:R-:W-:Y:S01]  /*7de0*/  F2FP.BF16.F32.PACK_AB R6, R108, R121 ;  /* 0x000000796c06723e */ /* 0x000fe200000010ff */
[----:B------:R-:W3:Y:S01]  /*7df0*/  MUFU.EX2 R96, R96 ;  /* 0x0000006000607308 */ /* 0x000ee20000000800 */
[----:B------:R-:W-:Y:S01]  /*7e00*/  F2FP.BF16.F32.PACK_AB R7, R112, R111 ;  /* 0x0000006f7007723e */ /* 0x000fe200000010ff */
[----:B------:R-:W-:Y:S01]  /*7e10*/  FADD.FTZ R110, R110, R107 ;  /* 0x0000006b6e6e7221 */ /* 0x000fe20000010000 */
[----:B------:R-:W-:-:S03]  /*7e20*/  FADD.FTZ R106, R115, R106 ;  /* 0x0000006a736a7221 */ /* 0x000fc60000010000 */
[----:B------:R-:W-:Y:S01]  /*7e30*/  FADD.FTZ R110, R113, R110 ;  /* 0x0000006e716e7221 */ /* 0x000fe20000010000 */
[----:B------:R-:W-:Y:S01]  /*7e40*/  FADD.FTZ R121, R121, R106 ;  /* 0x0000006a79797221 */ /* 0x000fe20000010000 */
[----:B--2---:R-:W-:Y:S02]  /*7e50*/  HMMA.16816.F32.BF16 R36, R4, R16, R36 ;  /* 0x000000100424723c */ /* 0x004fe40000041824 */
[----:B------:R-:W-:Y:S01]  /*7e60*/  FADD.FTZ R111, R111, R110 ;  /* 0x0000006e6f6f7221 */ /* 0x000fe20000010000 */
[----:B------:R-:W-:-:S03]  /*7e70*/  FADD.FTZ R108, R108, R121 ;  /* 0x000000796c6c7221 */ /* 0x000fc60000010000 */
[----:B------:R-:W-:Y:S02]  /*7e80*/  FADD.FTZ R111, R112, R111 ;  /* 0x0000006f706f7221 */ /* 0x000fe40000010000 */
[C---:B-1----:R-:W-:Y:S08]  /*7e90*/  HMMA.16816.F32.BF16 R72, R4.reuse, R8, R72 ;  /* 0x000000080448723c */ /* 0x042ff00000041848 */
[C---:B------:R-:W-:Y:S01]  /*7ea0*/  HMMA.16816.F32.BF16 R68, R4.reuse, R10, R68 ;  /* 0x0000000a0444723c */ /* 0x040fe20000041844 */
[----:B------:R-:W1:Y:S07]  /*7eb0*/  LDSM.16.MT88.4 R8, [R94+0x2800] ;  /* 0x002800005e08783b */ /* 0x000e6e0000004200 */
[C---:B------:R-:W-:Y:S01]  /*7ec0*/  HMMA.16816.F32.BF16 R40, R4.reuse, R18, R40 ;  /* 0x000000120428723c */ /* 0x040fe20000041828 */
[----:B------:R-:W2:Y:S07]  /*7ed0*/  LDSM.16.MT88.4 R16, [R125+0x8c00] ;  /* 0x008c00007d10783b */ /* 0x000eae0000004200 */
[C---:B------:R-:W-:Y:S08]  /*7ee0*/  HMMA.16816.F32.BF16 R52, R4.reuse, R28, R52 ;  /* 0x0000001c0434723c */ /* 0x040ff00000041834 */
[C---:B------:R-:W-:Y:S08]  /*7ef0*/  HMMA.16816.F32.BF16 R56, R4.reuse, R30, R56 ;  /* 0x0000001e0438723c */ /* 0x040ff00000041838 */
        /* <DEDUP_REMOVED lines=24> */
[C---:B------:R-:W-:Y:S08]  /*8080*/  HMMA.16816.F32.BF16 R80, R4.reuse, R24, R80 ;  /* 0x000000180450723c */ /* 0x040ff00000041850 */
[C---:B------:R-:W-:Y:S08]  /*8090*/  HMMA.16816.F32.BF16 R76, R4.reuse, R26, R76 ;  /* 0x0000001a044c723c */ /* 0x040ff0000004184c */
[C---:B-----5:R-:W-:Y:S08]  /*80a0*/  HMMA.16816.F32.BF16 R36, R4.reuse, R20, R36 ;  /* 0x000000140424723c */ /* 0x060ff00000041824 */
[C---:B------:R-:W-:Y:S08]  /*80b0*/  HMMA.16816.F32.BF16 R40, R4.reuse, R22, R40 ;  /* 0x000000160428723c */ /* 0x040ff00000041828 */
[C---:B----4-:R-:W-:Y:S08]  /*80c0*/  HMMA.16816.F32.BF16 R72, R4.reuse, R12, R72 ;  /* 0x0000000c0448723c */ /* 0x050ff00000041848 */
[C---:B------:R-:W-:Y:S08]  /*80d0*/  HMMA.16816.F32.BF16 R68, R4.reuse, R14, R68 ;  /* 0x0000000e0444723c */ /* 0x040ff00000041844 */
[C---:B-1----:R-:W-:Y:S08]  /*80e0*/  HMMA.16816.F32.BF16 R44, R4.reuse, R8, R44 ;  /* 0x00000008042c723c */ /* 0x042ff0000004182c */
[C---:B------:R-:W-:Y:S08]  /*80f0*/  HMMA.16816.F32.BF16 R48, R4.reuse, R10, R48 ;  /* 0x0000000a0430723c */ /* 0x040ff00000041830 */
[C---:B--2---:R-:W-:Y:S08]  /*8100*/  HMMA.16816.F32.BF16 R60, R4.reuse, R16, R60 ;  /* 0x00000010043c723c */ /* 0x044ff0000004183c */
[----:B------:R-:W-:Y:S01]  /*8110*/  HMMA.16816.F32.BF16 R64, R4, R18, R64 ;  /* 0x000000120440723c */ /* 0x000fe20000041840 */
[----:B------:R-:W-:-:S04]  /*8120*/  NOP ;  /* 0x0000000000007918 */ /* 0x000fc80000000000 */
[----:B------:R-:W-:-:S15]  /*8130*/  @P6 BRA `(.L_x_8273) ;  /* 0x0000000000046947 */ /* 0x000fde0003800000 */
.L_x_8264:
[----:B------:R-:W-:-:S07]  /*8140*/  IADD3 R153, PT, PT, R33, -0x1, RZ ;  /* 0xffffffff21997810 */ /* 0x000fce0007ffe0ff */
.L_x_8273:
[----:B------:R-:W-:Y:S05]  /*8150*/  BSYNC B2 ;  /* 0x0000000000027941 */ /* 0x000fea0003800000 */
.L_x_8263:
        /* <DEDUP_REMOVED lines=10> */
.L_x_8281:
        /* <DEDUP_REMOVED lines=78> */
.L_x_8276:
[----:B------:R-:W-:Y:S05]  /*86e0*/  BSYNC.RECONVERGENT B0 ;  /* 0x0000000000007941 */ /* 0x000fea0003800200 */
.L_x_8275:
[----:B------:R-:W1:Y:S01]  /*86f0*/  S2UR UR6, SR_CgaCtaId ;  /* 0x00000000000679c3 */ /* 0x000e620000008800 */
[C---:B------:R-:W-:Y:S01]  /*8700*/  IMAD.SHL.U32 R157, R129.reuse, 0x8, RZ ;  /* 0x00000008819d7824 */ /* 0x040fe200078e00ff */
[C---:B------:R-:W-:Y:S01]  /*8710*/  LOP3.LUT R156, R129.reuse, 0x18, RZ, 0xc0, !PT ;  /* 0x00000018819c7812 */ /* 0x040fe200078ec0ff */
[----:B------:R-:W-:Y:S01]  /*8720*/  UMOV UR7, 0x400 ;  /* 0x0000040000077882 */ /* 0x000fe20000000000 */
[C---:B------:R-:W-:Y:S01]  /*8730*/  IMAD.SHL.U32 R134, R129.reuse, 0x20, RZ ;  /* 0x0000002081867824 */ /* 0x040fe200078e00ff */
[----:B------:R-:W-:Y:S01]  /*8740*/  SHF.R.U32.HI R130, RZ, 0x1, R129 ;  /* 0x00000001ff827819 */ /* 0x000fe20000011681 */
[----:B------:R-:W-:Y:S01]  /*8750*/  IMAD.SHL.U32 R131, R129, 0x10, RZ ;  /* 0x0000001081837824 */ /* 0x000fe200078e00ff */
[----:B------:R-:W-:Y:S01]  /*8760*/  LOP3.LUT R147, R157, 0xc0, RZ, 0xc0, !PT ;  /* 0x000000c09d937812 */ /* 0x000fe200078ec0ff */
[----:B------:R-:W-:Y:S01]  /*8770*/  IMAD.SHL.U32 R128, R129, 0x4, RZ ;  /* 0x0000000481807824 */ /* 0x000fe200078e00ff */
[----:B------:R-:W-:Y:S01]  /*8780*/  LOP3.LUT R167, R157, 0x18, RZ, 0xc0, !PT ;  /* 0x000000189da77812 */ /* 0x000fe200078ec0ff */
[----:B------:R-:W-:Y:S01]  /*8790*/  IMAD.MOV.U32 R108, RZ, RZ, 0x20 ;  /* 0x00000020ff6c7424 */ /* 0x000fe200078e00ff */
[----:B------:R-:W-:Y:S01]  /*87a0*/  LOP3.LUT R156, R147, R156, RZ, 0xfc, !PT ;  /* 0x0000009c939c7212 */ /* 0x000fe200078efcff */
[----:B------:R-:W-:Y:S01]  /*87b0*/  VIADD R153, R153, 0xffffffff ;  /* 0xffffffff99997836 */ /* 0x000fe20000000000 */
[----:B------:R-:W-:Y:S01]  /*87c0*/  LOP3.LUT R170, R157, 0x1f20, RZ, 0xc0, !PT ;  /* 0x00001f209daa7812 */ /* 0x000fe200078ec0ff */
[----:B------:R-:W-:Y:S01]  /*87d0*/  BSSY.RECONVERGENT B1, `(.L_x_8277) ;  /* 0x0000107000017945 */ /* 0x000fe20003800200 */
[----:B------:R-:W-:Y:S02]  /*87e0*/  LOP3.LUT R147, R156, R167, RZ, 0x3c, !PT ;  /* 0x000000a79c937212 */ /* 0x000fe400078e3cff */
[C---:B------:R-:W-:Y:S02]  /*87f0*/  ISETP.GE.AND P6, PT, R167.reuse, R155, PT ;  /* 0x0000009ba700720c */ /* 0x040fe40003fc6270 */
[C---:B------:R-:W-:Y:S02]  /*8800*/  LOP3.LUT R166, R167.reuse, 0x40, RZ, 0xfc, !PT ;  /* 0x00000040a7a67812 */ /* 0x040fe400078efcff */
[----:B------:R-:W-:Y:S02]  /*8810*/  LOP3.LUT R147, R170, R147, RZ, 0xfc, !PT ;  /* 0x00000093aa937212 */ /* 0x000fe400078efcff */
[----:B------:R-:W-:Y:S01]  /*8820*/  LOP3.LUT R168, R167, 0x20, RZ, 0xfc, !PT ;  /* 0x00000020a7a87812 */ /* 0x000fe200078efcff */
[----:B-1----:R-:W-:Y:S01]  /*8830*/  ULEA UR6, UR6, UR7, 0x18 ;  /* 0x0000000706067291 */ /* 0x002fe2000f8ec0ff */
[-C--:B------:R-:W-:Y:S02]  /*8840*/  ISETP.GE.AND P4, PT, R166, R155.reuse, PT ;  /* 0x0000009ba600720c */ /* 0x080fe40003f86270 */
[----:B------:R-:W-:Y:S02]  /*8850*/  ISETP.GE.AND P5, PT, R168, R155, PT ;  /* 0x0000009ba800720c */ /* 0x000fe40003fa6270 */
[----:B------:R-:W-:Y:S01]  /*8860*/  LEA R168, P0, R140, R148, 0x1 ;  /* 0x000000948ca87211 */ /* 0x000fe200078008ff */
[----:B------:R-:W-:Y:S01]  /*8870*/  IMAD.U32 R132, RZ, RZ, UR6 ;  /* 0x00000006ff847e24 */ /* 0x000fe2000f8e00ff */
[----:B------:R-:W-:Y:S02]  /*8880*/  LOP3.LUT R88, R134, 0xc0, RZ, 0xc0, !PT ;  /* 0x000000c086587812 */ /* 0x000fe400078ec0ff */
[----:B------:R-:W-:Y:S01]  /*8890*/  LEA.HI.X R169, R140, R149, R141, 0x1, P0 ;  /* 0x000000958ca97211 */ /* 0x000fe200000f0c8d */
[----:B------:R-:W-:Y:S01]  /*88a0*/  IMAD R166, R147, 0x2, R132 ;  /* 0x0000000293a67824 */ /* 0x000fe200078e0284 */
[----:B------:R-:W-:Y:S02]  /*88b0*/  LOP3.LUT R85, R131, 0x100, RZ, 0xc0, !PT ;  /* 0x0000010083557812 */ /* 0x000fe400078ec0ff */
[----:B------:R-:W-:Y:S02]  /*88c0*/  LOP3.LUT R87, R88, 0x8, R129, 0xf8, !PT ;  /* 0x0000000858577812 */ /* 0x000fe400078ef881 */
[----:B------:R-:W-:Y:S01]  /*88d0*/  @!PT LDS RZ, [RZ] ;  /* 0x00000000fffff984 */ /* 0x000fe20000000800 */
[----:B------:R-:W-:Y:S01]  /*88e0*/  @!PT LDS RZ, [RZ] ;  /* 0x00000000fffff984 */ /* 0x000fe20000000800 */
[----:B------:R-:W-:Y:S01]  /*88f0*/  @!PT LDS RZ, [RZ] ;  /* 0x00000000fffff984 */ /* 0x000fe20000000800 */
[----:B------:R1:W-:Y:S01]  /*8900*/  @!P6 LDGSTS.E.BYPASS.LTC128B.128 [R166+0x6000], desc[UR4][R148.64] ;  /* 0x0600000094a6efae */ /* 0x0003e2000b981a04 */
[----:B------:R-:W-:Y:S02]  /*8910*/  LOP3.LUT R86, R128, 0x18, RZ, 0xc0, !PT ;  /* 0x0000001880567812 */ /* 0x000fe400078ec0ff */
[----:B------:R-:W-:Y:S01]  /*8920*/  LOP3.LUT R85, R85, 0x20, R134, 0xf8, !PT ;  /* 0x0000002055557812 */ /* 0x000fe200078ef886 */
[----:B------:R-:W-:Y:S01]  /*8930*/  @P6 STS.128 [R166+0x6000], RZ ;  /* 0x006000ffa6006388 */ /* 0x000fe20000000c00 */
[----:B------:R-:W-:Y:S02]  /*8940*/  LOP3.LUT R133, R130, 0x8, RZ, 0xc0, !PT ;  /* 0x0000000882857812 */ /* 0x000fe400078ec0ff */
[----:B------:R-:W-:Y:S01]  /*8950*/  LOP3.LUT R131, R131, 0x3e00, RZ, 0xc0, !PT ;  /* 0x00003e0083837812 */ /* 0x000fe200078ec0ff */
[----:B------:R-:W-:Y:S01]  /*8960*/  @!PT LDS RZ, [RZ] ;  /* 0x00000000fffff984 */ /* 0x000fe20000000800 */
[----:B------:R-:W-:Y:S01]  /*8970*/  @!PT LDS RZ, [RZ] ;  /* 0x00000000fffff984 */ /* 0x000fe20000000800 */
[----:B------:R-:W-:Y:S01]  /*8980*/  @!PT LDS RZ, [RZ] ;  /* 0x00000000fffff984 */ /* 0x000fe20000000800 */
[----:B------:R1:W-:Y:S01]  /*8990*/  @!P5 LDGSTS.E.BYPASS.LTC128B.128 [R166+0x7000], desc[UR4][R148.64+0x40] ;  /* 0x0700004094a6dfae */ /* 0x0003e2000b981a04 */
[----:B------:R-:W-:Y:S02]  /*89a0*/  LOP3.LUT R87, R85, R87, R86, 0xf6, !PT ;  /* 0x0000005755577212 */ /* 0x000fe400078ef656 */
[--C-:B------:R-:W-:Y:S01]  /*89b0*/  LOP3.LUT R133, R133, 0xc0, R134.reuse, 0xf8, !PT ;  /* 0x000000c085857812 */ /* 0x100fe200078ef886 */
[----:B------:R-:W-:Y:S01]  /*89c0*/  @P5 STS.128 [R166+0x7000], RZ ;  /* 0x007000ffa6005388 */ /* 0x000fe20000000c00 */
[----:B------:R-:W-:Y:S01]  /*89d0*/  LOP3.LUT R85, R131, 0x20, R134, 0xf8, !PT ;  /* 0x0000002083557812 */ /* 0x000fe200078ef886 */
[----:B------:R-:W-:Y:S01]  /*89e0*/  IMAD R87, R87, 0x2, R132 ;  /* 0x0000000257577824 */ /* 0x000fe200078e0284 */
[----:B------:R-:W-:Y:S01]  /*89f0*/  LOP3.LUT R133, R133, R86, RZ, 0x3c, !PT ;  /* 0x0000005685857212 */ /* 0x000fe200078e3cff */
[----:B------:R-:W-:Y:S01]  /*8a00*/  @!PT LDS RZ, [RZ] ;  /* 0x00000000fffff984 */ /* 0x000fe20000000800 */
[----:B------:R-:W-:Y:S01]  /*8a10*/  @!PT LDS RZ, [RZ] ;  /* 0x00000000fffff984 */ /* 0x000fe20000000800 */
[----:B------:R-:W-:Y:S01]  /*8a20*/  @!PT LDS RZ, [RZ] ;  /* 0x00000000fffff984 */ /* 0x000fe20000000800 */
[----:B------:R1:W-:Y:S01]  /*8a30*/  @!P4 LDGSTS.E.BYPASS.LTC128B.128 [R166+0x8000], desc[UR4][R148.64+0x80] ;  /* 0x0800008094a6cfae */ /* 0x0003e2000b981a04 */
[----:B------:R-:W-:Y:S02]  /*8a40*/  LOP3.LUT R86, R85, 0x100, R134, 0xf8, !PT ;  /* 0x0000010055567812 */ /* 0x000fe400078ef886 */
[----:B------:R-:W-:Y:S01]  /*8a50*/  LOP3.LUT P2, RZ, R129, 0x4, RZ, 0xc0, !PT ;  /* 0x0000000481ff7812 */ /* 0x000fe2000784c0ff */
[----:B------:R-:W-:Y:S01]  /*8a60*/  @P4 STS.128 [R166+0x8000], RZ ;  /* 0x008000ffa6004388 */ /* 0x000fe20000000c00 */
[----:B------:R-:W-:Y:S02]  /*8a70*/  LOP3.LUT R85, R86, R133, RZ, 0xfc, !PT ;  /* 0x0000008556557212 */ /* 0x000fe400078efcff */
[----:B------:R-:W-:Y:S01]  /*8a80*/  SEL R108, R108, 0xffffffe0, !P2 ;  /* 0xffffffe06c6c7807 */ /* 0x000fe20005000000 */
[----:B------:R-:W-:Y:S01]  /*8a90*/  @!PT LDS RZ, [RZ] ;  /* 0x00000000fffff984 */ /* 0x000fe20000000800 */
[----:B------:R-:W-:Y:S01]  /*8aa0*/  @!PT LDS RZ, [RZ] ;  /* 0x00000000fffff984 */ /* 0x000fe20000000800 */
[----:B------:R-:W-:Y:S01]  /*8ab0*/  @!PT LDS RZ, [RZ] ;  /* 0x00000000fffff984 */ /* 0x000fe20000000800 */
[----:B------:R1:W-:Y:S01]  /*8ac0*/  @!P6 LDGSTS.E.BYPASS.LTC128B.128 [R166+0x6800], desc[UR4][R168.64] ;  /* 0x06800000a8a6efae */ /* 0x0003e2000b981a04 */
[----:B------:R-:W-:Y:S01]  /*8ad0*/  ISETP.GT.AND P0, PT, R153, R144, PT ;  /* 0x000000909900720c */ /* 0x000fe20003f04270 */
[----:B------:R-:W-:Y:S02]  /*8ae0*/  IMAD R124, R85, 0x2, R132 ;  /* 0x00000002557c7824 */ /* 0x000fe400078e0284 */
        /* <DEDUP_REMOVED lines=21> */
[----:B------:R-:W-:Y:S04]  /*8c40*/  LDSM.16.M88.4 R116, [R85+0x3c00] ;  /* 0x003c00005574783b */ /* 0x000fe80000000200 */
        /* <DEDUP_REMOVED lines=23> */
[C---:B------:R-:W-:Y:S08]  /*8dc0*/  HMMA.16816.F32.BF16 R28, R108.reuse, R116, R28 ;  /* 0x000000746c1c723c */ /* 0x040ff0000004181c */
[----:B------:R-:W-:Y:S01]  /*8dd0*/  HMMA.16816.F32.BF16 R32, R108, R118, R32 ;  /* 0x000000766c20723c */ /* 0x000fe20000041820 */
[----:B------:R-:W-:Y:S04]  /*8de0*/  LDSM.16.M88.4 R108, [R85+0x4c00] ;  /* 0x004c0000556c783b */ /* 0x000fe80000000200 */
[----:B------:R-:W-:Y:S03]  /*8df0*/  LDSM.16.M88.4 R116, [R124+0x2000] ;  /* 0x002000007c74783b */ /* 0x000fe60000000200 */
[C---:B----4-:R-:W-:Y:S01]  /*8e00*/  HMMA.16816.F32.BF16 R4, R88.reuse, R100, R4 ;  /* 0x000000645804723c */ /* 0x050fe20000041804 */
[----:B------:R-:W-:Y:S07]  /*8e10*/  LDSM.16.M88.4 R124, [R85+0x5c00] ;  /* 0x005c0000557c783b */ /* 0x000fee0000000200 */
[C---:B------:R-:W-:Y:S01]  /*8e20*/  HMMA.16816.F32.BF16 R8, R88.reuse, R102, R8 ;  /* 0x000000665808723c */ /* 0x040fe20000041808 */
[----:B------:R-:W3:Y:S07]  /*8e30*/  LDSM.16.M88.4 R100, [R85+0x4400] ;  /* 0x004400005564783b */ /* 0x000eee0000000200 */
        /* <DEDUP_REMOVED lines=8> */
[----:B------:R-:W1:Y:S04]  /*8ec0*/  LDSM.16.M88.4 R88, [R87+0x5400] ;  /* 0x005400005758783b */ /* 0x000e680000000200 */
[----:B------:R-:W1:Y:S03]  /*8ed0*/  LDSM.16.M88.4 R92, [R87+0x5800] ;  /* 0x00580000575c783b */ /* 0x000e660000000200 */
        /* <DEDUP_REMOVED lines=12> */
[----:B------:R-:W4:Y:S03]  /*8fa0*/  LDSM.16.M88.4 R108, [R85+0x5800] ;  /* 0x00580000556c783b */ /* 0x000f260000000200 */
[C---:B-----5:R-:W-:Y:S01]  /*8fb0*/  HMMA.16816.F32.BF16 R4, R116.reuse, R120, R4 ;  /* 0x000000787404723c */ /* 0x060fe20000041804 */
[----:B------:R-:W-:Y:S04]  /*8fc0*/  DEPBAR.LE SB0, 0x0 ;  /* 0x000080000000791a */ /* 0x000fe80000000000 */
[----:B------:R-:W-:Y:S03]  /*8fd0*/  BAR.SYNC.DEFER_BLOCKING 0x0 ;  /* 0x0000000000007b1d */ /* 0x000fe60000010000 */
[C---:B------:R-:W-:Y:S08]  /*8fe0*/  HMMA.16816.F32.BF16 R8, R116.reuse, R122, R8 ;  /* 0x0000007a7408723c */ /* 0x040ff00000041808 */
[C---:B-1----:R-:W-:Y:S08]  /*8ff0*/  HMMA.16816.F32.BF16 R12, R116.reuse, R88, R12 ;  /* 0x00000058740c723c */ /* 0x042ff0000004180c */
[C---:B------:R-:W-:Y:S08]  /*9000*/  HMMA.16816.F32.BF16 R16, R116.reuse, R90, R16 ;  /* 0x0000005a7410723c */ /* 0x040ff00000041810 */
[C---:B------:R-:W-:Y:S08]  /*9010*/  HMMA.16816.F32.BF16 R20, R116.reuse, R92, R20 ;  /* 0x0000005c7414723c */ /* 0x040ff00000041814 */
[C---:B------:R-:W-:Y:S08]  /*9020*/  HMMA.16816.F32.BF16 R24, R116.reuse, R94, R24 ;  /* 0x0000005e7418723c */ /* 0x040ff00000041818 */
[C---:B--2---:R-:W-:Y:S08]  /*9030*/  HMMA.16816.F32.BF16 R28, R116.reuse, R112, R28 ;  /* 0x00000070741c723c */ /* 0x044ff0000004181c */
[----:B------:R-:W-:Y:S08]  /*9040*/  HMMA.16816.F32.BF16 R32, R116, R114, R32 ;  /* 0x000000727420723c */ /* 0x000ff00000041820 */
[C---:B---3--:R-:W-:Y:S08]  /*9050*/  HMMA.16816.F32.BF16 R4, R96.reuse, R100, R4 ;  /* 0x000000646004723c */ /* 0x048ff00000041804 */
[C---:B------:R-:W-:Y:S08]  /*9060*/  HMMA.16816.F32.BF16 R8, R96.reuse, R102, R8 ;  /* 0x000000666008723c */ /* 0x040ff00000041808 */
[C---:B------:R-:W-:Y:S08]  /*9070*/  HMMA.16816.F32.BF16 R12, R96.reuse, R104, R12 ;  /* 0x00000068600c723c */ /* 0x040ff0000004180c */
[C---:B------:R-:W-:Y:S08]  /*9080*/  HMMA.16816.F32.BF16 R16, R96.reuse, R106, R16 ;  /* 0x0000006a6010723c */ /* 0x040ff00000041810 */
[C---:B----4-:R-:W-:Y:S08]  /*9090*/  HMMA.16816.F32.BF16 R20, R96.reuse, R108, R20 ;  /* 0x0000006c6014723c */ /* 0x050ff00000041814 */
        /* <DEDUP_REMOVED lines=81> */
.L_x_8280:
[----:B------:R-:W-:Y:S05]  /*95b0*/  BSYNC.RECONVERGENT B0 ;  /* 0x0000000000007941 */ /* 0x000fea0003800200 */
.L_x_8279:
        /* <DEDUP_REMOVED lines=40> */
.L_x_8278:
[----:B------:R-:W-:Y:S05]  /*9840*/  BSYNC.RECONVERGENT B1 ;  /* 0x0000000000017941 */ /* 0x000fea0003800200 */
.L_x_8277:
[----:B--2---:R-:W2:Y:S01]  /*9850*/  LD.E R87, desc[UR4][R2.64+0xdc] ;  /* 0x0000dc0402577980 */ /* 0x004ea2000c101900 */
[C---:B------:R-:W-:Y:S01]  /*9860*/  VIADD R93, R154.reuse, 0xffffffe1 ;  /* 0xffffffe19a5d7836 */ /* 0x040fe20000000000 */
[----:B------:R-:W-:Y:S01]  /*9870*/  LOP3.LUT R133, R133, 0x120, R134, 0xf8, !PT ;  /* 0x0000012085857812 */ /* 0x000fe200078ef886 */
[C---:B------:R-:W-:Y:S02]  /*9880*/  VIADD R95, R154.reuse, 0xffffffe0 ;  /* 0xffffffe09a5f7836 */ /* 0x040fe40000000000 */
[C---:B------:R-:W-:Y:S01]  /*9890*/  VIADD R86, R154.reuse, 0xffffffe9 ;  /* 0xffffffe99a567836 */ /* 0x040fe20000000000 */
[-C--:B------:R-:W-:Y:S01]  /*98a0*/  ISETP.GE.AND P0, PT, R93, R137.reuse, PT ;  /* 0x000000895d00720c */ /* 0x080fe20003f06270 */
[C---:B------:R-:W-:Y:S01]  /*98b0*/  VIADD R89, R154.reuse, 0xffffffe8 ;  /* 0xffffffe89a597836 */ /* 0x040fe20000000000 */
[C---:B------:R-:W-:Y:S01]  /*98c0*/  ISETP.GE.AND P1, PT, R95.reuse, R137, PT ;  /* 0x000000895f00720c */ /* 0x040fe20003f26270 */
        /* <DEDUP_REMOVED lines=13> */
[----:B------:R-:W-:Y:S01]  /*99a0*/  ISETP.GE.AND P1, PT, R89, R137, PT ;  /* 0x000000895900720c */ /* 0x000fe20003f26270 */
[----:B------:R-:W-:Y:S01]  /*99b0*/  IMAD R112, R133, 0x2, R132 ;  /* 0x0000000285707824 */ /* 0x000fe200078e0284 */
[----:B------:R-:W-:Y:S01]  /*99c0*/  FSEL R90, R11, -INF , P0 ;  /* 0xff8000000b5a7808 */ /* 0x000fe20000000000 */
[----:B------:R-:W-:Y:S01]  /*99d0*/  VIADD R152, R152, 0xffffffc0 ;  /* 0xffffffc098987836 */ /* 0x000fe20000000000 */
[----:B------:R-:W-:Y:S01]  /*99e0*/  ISETP.GE.AND P5, PT, R89, R139, PT ;  /* 0x0000008b5900720c */ /* 0x000fe20003fa6270 */
[----:B------:R-:W-:Y:S01]  /*99f0*/  VIADD R113, R112, 0x6020 ;  /* 0x0000602070717836 */ /* 0x000fe20000000000 */
[----:B------:R-:W-:Y:S02]  /*9a00*/  ISETP.GE.AND P0, PT, R97, R137, PT ;  /* 0x000000896100720c */ /* 0x000fe40003f06270 */
[----:B------:R-:W-:Y:S02]  /*9a10*/  FSEL R98, R5, -INF , P4 ;  /* 0xff80000005627808 */ /* 0x000fe40002000000 */
[----:B------:R-:W-:Y:S02]  /*9a20*/  FSEL R91, R10, -INF , P1 ;  /* 0xff8000000a5b7808 */ /* 0x000fe40000800000 */
[----:B------:R-:W-:Y:S02]  /*9a30*/  ISETP.GE.AND P4, PT, R86, R139, PT ;  /* 0x0000008b5600720c */ /* 0x000fe40003f86270 */
[----:B------:R-:W-:Y:S02]  /*9a40*/  FSEL R105, R8, -INF , P5 ;  /* 0xff80000008697808 */ /* 0x000fe40002800000 */
[C---:B------:R-:W-:Y:S02]  /*9a50*/  ISETP.GE.AND P1, PT, R100.reuse, R137, PT ;  /* 0x000000896400720c */ /* 0x040fe40003f26270 */
[----:B------:R-:W-:Y:S02]  /*9a60*/  ISETP.GE.AND P5, PT, R100, R139, PT ;  /* 0x0000008b6400720c */ /* 0x000fe40003fa6270 */
[----:B------:R-:W-:Y:S02]  /*9a70*/  FSEL R127, R15, -INF , P0 ;  /* 0xff8000000f7f7808 */ /* 0x000fe40000000000 */
        /* <DEDUP_REMOVED lines=11> */
[-C--:B------:R-:W-:Y:S02]  /*9b30*/  ISETP.GE.AND P4, PT, R85, R139.reuse, PT ;  /* 0x0000008b5500720c */ /* 0x080fe40003f86270 */
[----:B------:R-:W-:Y:S02]  /*9b40*/  FSEL R183, R16, -INF , P5 ;  /* 0xff80000010b77808 */ /* 0x000fe40002800000 */
[CC--:B------:R-:W-:Y:S02]  /*9b50*/  ISETP.GE.AND P1, PT, R154.reuse, R139.reuse, PT ;  /* 0x0000008b9a00720c */ /* 0x0c0fe40003f26270 */
        /* <DEDUP_REMOVED lines=9> */
[C---:B------:R-:W-:Y:S02]  /*9bf0*/  ISETP.GE.AND P4, PT, R103.reuse, R139, PT ;  /* 0x0000008b6700720c */ /* 0x040fe40003f86270 */
[-C--:B------:R-:W-:Y:S02]  /*9c00*/  ISETP.GE.AND P1, PT, R103, R137.reuse, PT ;  /* 0x000000896700720c */ /* 0x080fe40003f26270 */
[----:B------:R-:W-:Y:S02]  /*9c10*/  FSEL R173, R24, -INF , P0 ;  /* 0xff80000018ad7808 */ /* 0x000fe40000000000 */
[-C--:B------:R-:W-:Y:S02]  /*9c20*/  ISETP.GE.AND P0, PT, R95, R137.reuse, PT ;  /* 0x000000895f00720c */ /* 0x080fe40003f06270 */
[----:B------:R-:W-:Y:S02]  /*9c30*/  FSEL R169, R23, -INF , P1 ;  /* 0xff80000017a97808 */ /* 0x000fe40000800000 */
[----:B------:R-:W-:Y:S01]  /*9c40*/  FSEL R177, R21, -INF , P4 ;  /* 0xff80000015b17808 */ /* 0x000fe20002000000 */
[----:B------:R-:W-:Y:S01]  /*9c50*/  VIADD R21, R154, 0x19 ;  /* 0x000000199a157836 */ /* 0x000fe20000000000 */
[----:B------:R-:W-:Y:S02]  /*9c60*/  ISETP.GE.AND P1, PT, R96, R137, PT ;  /* 0x000000896000720c */ /* 0x000fe40003f26270 */
        /* <DEDUP_REMOVED lines=18> */
[C---:B------:R-:W-:Y:S02]  /*9d90*/  ISETP.GE.AND P4, PT, R154.reuse, R138, PT ;  /* 0x0000008a9a00720c */ /* 0x040fe40003f86270 */
[----:B------:R-:W-:Y:S02]  /*9da0*/  FSEL R24, R35, -INF , P0 ;  /* 0xff80000023187808 */ /* 0x000fe40000000000 */
[C---:B------:R-:W-:Y:S01]  /*9db0*/  ISETP.GE.AND P0, PT, R154.reuse, R136, PT ;  /* 0x000000889a00720c */ /* 0x040fe20003f06270 */
[----:B------:R-:W-:Y:S01]  /*9dc0*/  VIADD R154, R154, 0xffffffc0 ;  /* 0xffffffc09a9a7836 */ /* 0x000fe20000000000 */
[----:B------:R-:W-:Y:S02]  /*9dd0*/  FSEL R34, R34, -INF , P1 ;  /* 0xff80000022227808 */ /* 0x000fe40000800000 */
[----:B------:R-:W-:Y:S02]  /*9de0*/  FSEL R167, R167, -INF , !P4 ;  /* 0xff800000a7a77808 */ /* 0x000fe40006000000 */
[C---:B------:R-:W-:Y:S02]  /*9df0*/  ISETP.GE.AND P1, PT, R93.reuse, R138, PT ;  /* 0x0000008a5d00720c */ /* 0x040fe40003f26270 */
[----:B------:R-:W-:Y:S02]  /*9e00*/  ISETP.GE.AND P4, PT, R93, R136, PT ;  /* 0x000000885d00720c */ /* 0x000fe40003f86270 */
[----:B------:R-:W-:Y:S02]  /*9e10*/  FSEL R93, R99, -INF , !P6 ;  /* 0xff800000635d7808 */ /* 0x000fe40007000000 */
[----:B------:R-:W-:Y:S02]  /*9e20*/  FSEL R175, R175, -INF , !P0 ;  /* 0xff800000afaf7808 */ /* 0x000fe40004000000 */
[-C--:B------:R-:W-:Y:S02]  /*9e30*/  ISETP.GE.AND P0, PT, R89, R138.reuse, PT ;  /* 0x0000008a5900720c */ /* 0x080fe40003f06270 */
[----:B------:R-:W-:Y:S02]  /*9e40*/  ISETP.GE.AND P6, PT, R86, R138, PT ;  /* 0x0000008a5600720c */ /* 0x000fe40003fc6270 */
[----:B------:R-:W-:Y:S02]  /*9e50*/  FSEL R29, R105, -INF , !P0 ;  /* 0xff800000691d7808 */ /* 0x000fe40004000000 */
[----:B------:R-:W-:Y:S02]  /*9e60*/  FSEL R27, R104, -INF , !P6 ;  /* 0xff800000681b7808 */ /* 0x000fe40007000000 */
[----:B------:R-:W-:Y:S02]  /*9e70*/  ISETP.GE.AND P0, PT, R86, R136, PT ;  /* 0x000000885600720c */ /* 0x000fe40003f06270 */
[----:B------:R-:W-:Y:S02]  /*9e80*/  ISETP.GE.AND P6, PT, R100, R138, PT ;  /* 0x0000008a6400720c */ /* 0x000fe40003fc6270 */
[----:B------:R-:W-:Y:S02]  /*9e90*/  FSEL R23, R90, -INF , !P0 ;  /* 0xff8000005a177808 */ /* 0x000fe40004000000 */
[----:B------:R-:W-:Y:S02]  /*9ea0*/  FSEL R187, R187, -INF , !P6 ;  /* 0xff800000bbbb7808 */ /* 0x000fe40007000000 */
[-C--:B------:R-:W-:Y:S02]  /*9eb0*/  ISETP.GE.AND P6, PT, R97, R136.reuse, PT ;  /* 0x000000886100720c */ /* 0x080fe40003fc6270 */
        /* <DEDUP_REMOVED lines=14> */
[C---:B------:R-:W-:Y:S02]  /*9fa0*/  ISETP.GE.AND P6, PT, R22.reuse, R138, PT ;  /* 0x0000008a1600720c */ /* 0x040fe40003fc6270 */
[-C--:B------:R-:W-:Y:S02]  /*9fb0*/  ISETP.GE.AND P0, PT, R22, R136.reuse, PT ;  /* 0x000000881600720c */ /* 0x080fe40003f06270 */
[----:B------:R-:W-:Y:S02]  /*9fc0*/  ISETP.GE.AND P4, PT, R100, R136, PT ;  /* 0x000000886400720c */ /* 0x000fe40003f86270 */
[----:B------:R-:W-:Y:S02]  /*9fd0*/  FMNMX3.FTZ R22, R0, R93, R35, !PT ;  /* 0x0000005d00167276 */ /* 0x000fe40007810023 */
[----:B------:R-:W-:Y:S02]  /*9fe0*/  FSEL R181, R181, -INF , !P1 ;  /* 0xff800000b5b57808 */ /* 0x000fe40004800000 */
[----:B------:R-:W-:Y:S02]  /*9ff0*/  FSEL R125, R125, -INF , !P5 ;  /* 0xff8000007d7d7808 */ /* 0x000fe40006800000 */
[-C--:B------:R-:W-:Y:S02]  /*a000*/  ISETP.GE.AND P1, PT, R103, R138.reuse, PT ;  /* 0x0000008a6700720c */ /* 0x080fe40003f26270 */
[----:B------:R-:W-:Y:S02]  /*a010*/  FMNMX3.FTZ R22, R22, R29, R27, !PT ;  /* 0x0000001d16167276 */ /* 0x000fe4000781001b */
[----:B------:R-:W-:Y:S02]  /*a020*/  ISETP.GE.AND P5, PT, R88, R138, PT ;  /* 0x0000008a5800720c */ /* 0x000fe40003fa6270 */
[----:B------:R-:W-:Y:S02]  /*a030*/  FSEL R185, R185, -INF , !P4 ;  /* 0xff800000b9b97808 */ /* 0x000fe40006000000 */
[----:B------:R-:W-:Y:S02]  /*a040*/  FMNMX3.FTZ R86, R84, R33, R31, !PT ;  /* 0x0000002154567276 */ /* 0x000fe4000781001f */
[-C--:B------:R-:W-:Y:S02]  /*a050*/  ISETP.GE.AND P4, PT, R103, R136.reuse, PT ;  /* 0x000000886700720c */ /* 0x080fe40003f86270 */
[----:B------:R-:W-:Y:S02]  /*a060*/  FSEL R177, R177, -INF , !P1 ;  /* 0xff800000b1b17808 */ /* 0x000fe40004800000 */
[-C--:B------:R-:W-:Y:S02]  /*a070*/  ISETP.GE.AND P1, PT, R96, R136.reuse, PT ;  /* 0x000000886000720c */ /* 0x080fe40003f26270 */
[----:B------:R-:W-:Y:S02]  /*a080*/  FSEL R183, R183, -INF , !P5 ;  /* 0xff800000b7b77808 */ /* 0x000fe40006800000 */
[----:B------:R-:W-:Y:S02]  /*a090*/  FMNMX3.FTZ R22, R22, R187, R125, !PT ;  /* 0x000000bb16167276 */ /* 0x000fe4000781007d */
[----:B------:R-:W-:Y:S02]  /*a0a0*/  FMNMX3.FTZ R86, R86, R25, R23, !PT ;  /* 0x0000001956567276 */ /* 0x000fe40007810017 */
[----:B------:R-:W-:Y:S02]  /*a0b0*/  ISETP.GE.AND P5, PT, R85, R136, PT ;  /* 0x000000885500720c */ /* 0x000fe40003fa6270 */
[----:B------:R-:W-:Y:S02]  /*a0c0*/  FSEL R169, R169, -INF , !P4 ;  /* 0xff800000a9a97808 */ /* 0x000fe40006000000 */
[----:B------:R-:W-:Y:S02]  /*a0d0*/  ISETP.GE.AND P4, PT, R102, R138, PT ;  /* 0x0000008a6600720c */ /* 0x000fe40003f86270 */
        /* <DEDUP_REMOVED lines=15> */
[-C--:B------:R-:W-:Y:S02]  /*a1d0*/  ISETP.GE.AND P6, PT, R102, R136.reuse, PT ;  /* 0x000000886600720c */ /* 0x080fe40003fc6270 */
        /* <DEDUP_REMOVED lines=273> */
.L_x_8274:
        /* <DEDUP_REMOVED lines=10> */
.L_x_8295:
        /* <DEDUP_REMOVED lines=65> */
[----:B---3--:R-:W-:-:S02]  /*b7a0*/  IADD3 R9, PT, PT, R7, -R6, RZ ;  /* 0x8000000607097210 */ /* 0x008fc40007ffe0ff */
        /* <DEDUP_REMOVED lines=21> */
[----:B------:R3:W-:Y:S04]  /*b900*/  STS.64 [R6+0x4040], R60 ;  /* 0x0040403c06007388 */ /* 0x0007e80000000a00 */
[----:B------:R4:W-:Y:S04]  /*b910*/  STS.64 [R6+0x4440], R62 ;  /* 0x0044403e06007388 */ /* 0x0009e80000000a00 */
[----:B------:R1:W-:Y:S04]  /*b920*/  STS.64 [R8+0x4060], R64 ;  /* 0x0040604008007388 */ /* 0x0003e80000000a00 */
[----:B------:R1:W-:Y:S04]  /*b930*/  STS.64 [R8+0x4460], R66 ;  /* 0x0044604208007388 */ /* 0x0003e80000000a00 */
[----:B------:R-:W4:Y:S04]  /*b940*/  LD.E.64 R10, desc[UR4][R2.64+0xb0] ;  /* 0x0000b004020a7980 */ /* 0x000f28000c101b00 */
[----:B------:R-:W4:Y:S01]  /*b950*/  LD.E R13, desc[UR4][R2.64+0x60] ;  /* 0x00006004020d7980 */ /* 0x000f22000c101900 */
[----:B------:R-:W1:Y:S01]  /*b960*/  @P1 MUFU.LG2 R5, R5 ;  /* 0x0000000500051308 */ /* 0x000e620000000c00 */
[----:B--2---:R-:W-:-:S02]  /*b970*/  LOP3.LUT R7, R128, 0xd8, RZ, 0xc0, !PT ;  /* 0x000000d880077812 */ /* 0x004fc400078ec0ff */
[----:B------:R2:W5:Y:S01]  /*b980*/  LD.E R52, desc[UR4][R2.64+0xcc] ;  /* 0x0000cc0402347980 */ /* 0x000562000c101900 */
[----:B------:R-:W-:Y:S02]  /*b990*/  LOP3.LUT R15, R130, 0x30, RZ, 0xc0, !PT ;  /* 0x00000030820f7812 */ /* 0x000fe400078ec0ff */
[----:B------:R-:W-:Y:S01]  /*b9a0*/  SHF.R.U32.HI R54, RZ, 0x2, R129 ;  /* 0x00000002ff367819 */ /* 0x000fe20000011681 */
[----:B---3--:R2:W5:Y:S01]  /*b9b0*/  LD.E.64 R60, desc[UR4][R2.64+0xa8] ;  /* 0x0000a804023c7980 */ /* 0x008562000c101b00 */
[----:B------:R-:W3:Y:S03]  /*b9c0*/  @P0 MUFU.LG2 R4, R4 ;  /* 0x0000000400040308 */ /* 0x000ee60000000c00 */
[----:B----4-:R2:W5:Y:S01]  /*b9d0*/  LD.E.64 R62, desc[UR4][R2.64+0x78] ;  /* 0x00007804023e7980 */ /* 0x010562000c101b00 */
[----:B------:R-:W-:-:S04]  /*b9e0*/  LOP3.LUT R7, R7, 0x18, R130, 0x78, !PT ;  /* 0x0000001807077812 */ /* 0x000fc800078e7882 */
[----:B------:R-:W-:Y:S01]  /*b9f0*/  LOP3.LUT R7, R7, 0xf24, R128, 0xf8, !PT ;  /* 0x00000f2407077812 */ /* 0x000fe200078ef880 */
[----:B-1----:R-:W-:Y:S01]  /*ba00*/  @P1 FMUL.FTZ R5, R5, 0.69314718246459960938 ;  /* 0x3f31721805051820 */ /* 0x002fe20000410000 */
[----:B------:R-:W-:Y:S02]  /*ba10*/  SHF.L.U32 R6, R151, 0x6, RZ ;  /* 0x0000000697067819 */ /* 0x000fe400000006ff */
        /* <DEDUP_REMOVED lines=20> */
[----:B------:R-:W-:Y:S02]  /*bb60*/  IMAD R10, R10, R13, R158 ;  /* 0x0000000d0a0a7224 */ /* 0x000fe400078e029e */
[----:B------:R2:W1:Y:S02]  /*bb70*/  LDS.128 R12, [R132+0x4800] ;  /* 0x00480000840c7984 */ /* 0x0004640000000c00 */
[----:B------:R-:W-:Y:S02]  /*bb80*/  IMAD R57, R11, R10, R6 ;  /* 0x0000000a0b397224 */ /* 0x000fe400078e0206 */
[----:B------:R2:W1:Y:S04]  /*bb90*/  LDS.128 R8, [R132+0x5000] ;  /* 0x0050000084087984 */ /* 0x0004680000000c00 */
[----:B------:R2:W1:Y:S01]  /*bba0*/  LDS.128 R4, [R132+0x5800] ;  /* 0x0058000084047984 */ /* 0x0004620000000c00 */
[----:B---34-:R-:W-:Y:S05]  /*bbb0*/  @P0 BRA `(.L_x_8284) ;  /* 0x0000000000240947 */ /* 0x018fea0003800000 */
        /* <DEDUP_REMOVED lines=9> */
.L_x_8284:
[----:B------:R-:W-:Y:S05]  /*bc50*/  BSYNC.RECONVERGENT B0 ;  /* 0x0000000000007941 */ /* 0x000fea0003800200 */
.L_x_8283:
[----:B------:R-:W-:Y:S01]  /*bc60*/  SHF.R.U32.HI R54, RZ, 0x3, R129 ;  /* 0x00000003ff367819 */ /* 0x000fe20000011681 */
[----:B--2---:R2:W5:Y:S01]  /*bc70*/  LD.E R2, desc[UR4][R2.64+0xc0] ;  /* 0x0000c00402027980 */ /* 0x004562000c101900 */
[----:B---3--:R-:W-:Y:S01]  /*bc80*/  LOP3.LUT R53, R128, 0x1c, RZ, 0xc0, !PT ;  /* 0x0000001c80357812 */ /* 0x008fe200078ec0ff */
[----:B------:R-:W-:Y:S01]  /*bc90*/  IMAD R57, R57, R52, RZ ;  /* 0x0000003439397224 */ /* 0x000fe200078e02ff */
[CC--:B------:R-:W-:Y:S01]  /*bca0*/  ISETP.GE.AND P2, PT, R54.reuse, R135.reuse, PT ;  /* 0x000000873600720c */ /* 0x0c0fe20003f46270 */
[C---:B------:R-:W-:Y:S01]  /*bcb0*/  VIADD R0, R54.reuse, 0x10 ;  /* 0x0000001036007836 */ /* 0x040fe20000000000 */
[----:B------:R-:W-:Y:S01]  /*bcc0*/  BSSY.RECONVERGENT B0, `(.L_x_8285) ;  /* 0x0000014000007945 */ /* 0x000fe20003800200 */
[----:B------:R-:W-:Y:S01]  /*bcd0*/  VIADD R52, R54, 0x20 ;  /* 0x0000002036347836 */ /* 0x000fe20000000000 */
[----:B------:R-:W-:Y:S02]  /*bce0*/  LOP3.LUT R55, R53, 0x20, RZ, 0xfc, !PT ;  /* 0x0000002035377812 */ /* 0x000fe400078efcff */
[-C--:B------:R-:W-:Y:S01]  /*bcf0*/  ISETP.GE.AND P1, PT, R0, R135.reuse, PT ;  /* 0x000000870000720c */ /* 0x080fe20003f26270 */
[----:B------:R-:W-:Y:S01]  /*bd00*/  VIADD R0, R54, 0x30 ;  /* 0x0000003036007836 */ /* 0x000fe20000000000 */
[----:B------:R-:W-:Y:S01]  /*bd10*/  ISETP.GE.AND P5, PT, R52, R135, PT ;  /* 0x000000873400720c */ /* 0x000fe20003fa6270 */
[----:B------:R-:W-:-:S03]  /*bd20*/  IMAD R54, R54, 0x60, R53 ;  /* 0x0000006036367824 */ /* 0x000fc600078e0235 */
[----:B------:R-:W-:Y:S02]  /*bd30*/  ISETP.GE.AND P6, PT, R0, R135, PT ;  /* 0x000000870000720c */ /* 0x000fe40003fc6270 */
        /* <DEDUP_REMOVED lines=12> */
.L_x_8286:
[----:B------:R-:W-:Y:S05]  /*be00*/  BSYNC.RECONVERGENT B0 ;  /* 0x0000000000007941 */ /* 0x000fea0003800200 */
.L_x_8285:
        /* <DEDUP_REMOVED lines=14> */
.L_x_8288:
[----:B------:R-:W-:Y:S05]  /*bef0*/  BSYNC.RECONVERGENT B0 ;  /* 0x0000000000007941 */ /* 0x000fea0003800200 */
.L_x_8287:
        /* <DEDUP_REMOVED lines=14> */
.L_x_8290:
[----:B------:R-:W-:Y:S05]  /*bfe0*/  BSYNC.RECONVERGENT B0 ;  /* 0x0000000000007941 */ /* 0x000fea0003800200 */
.L_x_8289:
[----:B------:R-:W-:-:S04]  /*bff0*/  MOV R151, 0x0 ;  /* 0x0000000000977802 */ /* 0x000fc80000000f00 */
[----:B-12345:R-:W-:Y:S05]  /*c000*/  @P6 RET.REL.NODEC R150 `(_ZN5flash24flash_fwd_splitkv_kernelI23Flash_fwd_kernel_traitsILi96ELi64ELi64ELi4ELb0ELb0EN7cutlass10bfloat16_tE19Flash_kernel_traitsILi96ELi64ELi64ELi4ES3_EELb0ELb1ELb0ELb0ELb0ELb0ELb1ELb0EEEvNS_16Flash_fwd_paramsE) ;  /* 0xffffff3c96fc6950 */ /* 0x03efea0003c3ffff */
        /* <DEDUP_REMOVED lines=10> */
[----:B-1----:R-:W-:Y:S05]  /*c0b0*/  @P0 RET.REL.NODEC R150 `(_ZN5flash24flash_fwd_splitkv_kernelI23Flash_fwd_kernel_traitsILi96ELi64ELi64ELi4ELb0ELb0EN7cutlass10bfloat16_tE19Flash_kernel_traitsILi96ELi64ELi64ELi4ES3_EELb0ELb1ELb0ELb0ELb0ELb0ELb1ELb0EEEvNS_16Flash_fwd_paramsE) ;  /* 0xffffff3c96d00950 */ /* 0x002fea0003c3ffff */
[----:B------:R-:W-:Y:S01]  /*c0c0*/  LEA R2, P0, R59, R62, 0x2 ;  /* 0x0000003e3b027211 */ /* 0x000fe200078010ff */
[----:B------:R-:W-:-:S03]  /*c0d0*/  IMAD.MOV.U32 R151, RZ, RZ, 0x0 ;  /* 0x00000000ff977424 */ /* 0x000fc600078e00ff */
[----:B------:R-:W-:-:S05]  /*c0e0*/  LEA.HI.X R3, R59, R63, R57, 0x2, P0 ;  /* 0x0000003f3b037211 */ /* 0x000fca00000f1439 */
[----:B------:R1:W-:Y:S02]  /*c0f0*/  ST.E.128 desc[UR4][R2.64+0x4900], R4 ;  /* 0x0049000402007985 */ /* 0x0003e4000c101d04 */
[----:B-1----:R-:W-:Y:S05]  /*c100*/  RET.REL.NODEC R150 `(_ZN5flash24flash_fwd_splitkv_kernelI23Flash_fwd_kernel_traitsILi96ELi64ELi64ELi4ELb0ELb0EN7cutlass10bfloat16_tE19Flash_kernel_traitsILi96ELi64ELi64ELi4ES3_EELb0ELb1ELb0ELb0ELb0ELb0ELb1ELb0EEEvNS_16Flash_fwd_paramsE) ;  /* 0xffffff3c96bc7950 */ /* 0x002fea0003c3ffff */
.L_x_8282:
[----:B------:R-:W-:Y:S01]  /*c110*/  MOV R7, 0x2 ;  /* 0x0000000200077802 */ /* 0x000fe20000000f00 */
[----:B------:R-:W-:Y:S01]  /*c120*/  IMAD.MOV.U32 R4, RZ, RZ, 0x1f ;  /* 0x0000001fff047424 */ /* 0x000fe200078e00ff */
[----:B------:R-:W-:-:S07]  /*c130*/  MOV R6, 0xffffffff ;  /* 0xffffffff00067802 */ /* 0x000fce0000000f00 */
[----:B-1---5:R-:W-:Y:S05]  /*c140*/  WARPSYNC.COLLECTIVE R6, `(.L_x_8291) ;  /* 0x0000000006087348 */ /* 0x022fea0003c00000 */
[----:B------:R2:W3:Y:S02]  /*c150*/  SHFL.BFLY P0, R10, R164, R7, R4 ;  /* 0x0c000007a40a7389 */ /* 0x0004e40000000004 */
[----:B-123-5:R-:W-:Y:S05]  /*c160*/  ENDCOLLECTIVE ;  /* 0x000000000000791b */ /* 0x02efea0003800000 */
.L_x_8291:
[----:B------:R-:W-:Y:S02]  /*c170*/  IMAD.MOV.U32 R5, RZ, RZ, R10 ;  /* 0x000000ffff057224 */ /* 0x000fe400078e000a */
[----:B------:R-:W-:Y:S02]  /*c180*/  IMAD.MOV.U32 R7, RZ, RZ, 0x1 ;  /* 0x00000001ff077424 */ /* 0x000fe400078e00ff */
[----:B------:R-:W-:-:S05]  /*c190*/  FADD.FTZ R8, R5, R164 ;  /* 0x000000a405087221 */ /* 0x000fca0000010000 */
[----:B------:R-:W-:-:S07]  /*c1a0*/  MOV R164, R8 ;  /* 0x0000000800a47202 */ /* 0x000fce0000000f00 */
[----:B------:R-:W-:Y:S05]  /*c1b0*/  WARPSYNC.COLLECTIVE R6, `(.L_x_8292) ;  /* 0x0000000006087348 */ /* 0x000fea0003c00000 */
[----:B------:R1:W2:Y:S02]  /*c1c0*/  SHFL.BFLY P0, R10, R164, R7, R4 ;  /* 0x0c000007a40a7389 */ /* 0x0002a40000000004 */
[----:B-12---:R-:W-:Y:S05]  /*c1d0*/  ENDCOLLECTIVE ;  /* 0x000000000000791b */ /* 0x006fea0003800000 */
.L_x_8292:
[----:B------:R-:W-:Y:S01]  /*c1e0*/  MOV R164, R165 ;  /* 0x000000a500a47202 */ /* 0x000fe20000000f00 */
[----:B------:R-:W-:Y:S01]  /*c1f0*/  IMAD.MOV.U32 R7, RZ, RZ, 0x2 ;  /* 0x00000002ff077424 */ /* 0x000fe200078e00ff */
[----:B------:R-:W-:-:S07]  /*c200*/  MOV R5, R10 ;  /* 0x0000000a00057202 */ /* 0x000fce0000000f00 */
[----:B------:R-:W-:Y:S05]  /*c210*/  WARPSYNC.COLLECTIVE R6, `(.L_x_8293) ;  /* 0x0000000006087348 */ /* 0x000fea0003c00000 */
[----:B------:R1:W2:Y:S02]  /*c220*/  SHFL.BFLY P0, R10, R164, R7, R4 ;  /* 0x0c000007a40a7389 */ /* 0x0002a40000000004 */
[----:B-12---:R-:W-:Y:S05]  /*c230*/  ENDCOLLECTIVE ;  /* 0x000000000000791b */ /* 0x006fea0003800000 */
.L_x_8293:
[----:B------:R-:W-:Y:S01]  /*c240*/  FADD.FTZ R5, R8, R5 ;  /* 0x0000000508057221 */ /* 0x000fe20000010000 */
[----:B------:R-:W-:Y:S01]  /*c250*/  FADD.FTZ R9, R10, R165 ;  /* 0x000000a50a097221 */ /* 0x000fe20000010000 */
[----:B------:R-:W-:-:S04]  /*c260*/  MOV R7, 0x1 ;  /* 0x0000000100077802 */ /* 0x000fc80000000f00 */
[----:B------:R-:W-:-:S07]  /*c270*/  MOV R164, R9 ;  /* 0x0000000900a47202 */ /* 0x000fce0000000f00 */
[----:B------:R-:W-:Y:S05]  /*c280*/  WARPSYNC.COLLECTIVE R6, `(.L_x_8294) ;  /* 0x0000000006087348 */ /* 0x000fea0003c00000 */
[----:B------:R1:W2:Y:S02]  /*c290*/  SHFL.BFLY P0, R10, R164, R7, R4 ;  /* 0x0c000007a40a7389 */ /* 0x0002a40000000004 */
[----:B-12---:R-:W-:Y:S05]  /*c2a0*/  ENDCOLLECTIVE ;  /* 0x000000000000791b */ /* 0x006fea0003800000 */
.L_x_8294:
[----:B------:R-:W-:Y:S05]  /*c2b0*/  BRA `(.L_x_8295) ;  /* 0xfffffff000347947 */ /* 0x000fea000383ffff */
.L_x_8296:
        /* <DEDUP_REMOVED lines=12> */
.L_x_11674:


//--------------------- .text._ZN5flash24flash_fwd_splitkv_kernelI23Flash_fwd_kernel_traitsILi96ELi64ELi64ELi4ELb0ELb0EN7cutlass10bfloat16_tE19Flash_kernel_traitsILi96ELi64ELi64ELi4ES3_EELb0ELb1ELb0ELb0ELb0ELb1ELb1ELb0EEEvNS_16Flash_fwd_paramsE --------------------------
	.section	.text._ZN5flash24flash_fwd_splitkv_kernelI23Flash_fwd_kernel_traitsILi96ELi64ELi64ELi4ELb0ELb0EN7cutlass10bfloat16_tE19Flash_kernel_traitsILi96ELi64ELi64ELi4ES3_EELb0ELb1ELb0ELb0ELb0ELb1ELb1ELb0EEEvNS_16Flash_fwd_paramsE,"ax",@progbits
	.align	128
        .global         _ZN5flash24flash_fwd_splitkv_kernelI23Flash_fwd_kernel_traitsILi96ELi64ELi64ELi4ELb0ELb0EN7cutlass10bfloat16_tE19Flash_kernel_traitsILi96ELi64ELi64ELi4ES3_EELb0ELb1ELb0ELb0ELb0ELb1ELb1ELb0EEEvNS_16Flash_fwd_paramsE
        .type           _ZN5flash24flash_fwd_splitkv_kernelI23Flash_fwd_kernel_traitsILi96ELi64ELi64ELi4ELb0ELb0EN7cutlass10bfloat16_tE19Flash_kernel_traitsILi96ELi64ELi64ELi4ES3_EELb0ELb1ELb0ELb0ELb0ELb1ELb1ELb0EEEvNS_16Flash_fwd_paramsE,@function
        .size           _ZN5flash24flash_fwd_splitkv_kernelI23Flash_fwd_kernel_traitsILi96ELi64ELi64ELi4ELb0ELb0EN7cutlass10bfloat16_tE19Flash_kernel_traitsILi96ELi64ELi64ELi4ES3_EELb0ELb1ELb0ELb0ELb0ELb1ELb1ELb0EEEvNS_16Flash_fwd_paramsE,(.L_x_11675 - _ZN5flash24flash_fwd_splitkv_kernelI23Flash_fwd_kernel_traitsILi96ELi64ELi64ELi4ELb0ELb0EN7cutlass10bfloat16_tE19Flash_kernel_traitsILi96ELi64ELi64ELi4ES3_EELb0ELb1ELb0ELb0ELb0ELb1ELb1ELb0EEEvNS_16Flash_fwd_paramsE)
        .other          _ZN5flash24flash_fwd_splitkv_kernelI23Flash_fwd_kernel_traitsILi96ELi64ELi64ELi4ELb0ELb0EN7cutlass10bfloat16_tE19Flash_kernel_traitsILi96ELi64ELi64ELi4ES3_EELb0ELb1ELb0ELb0ELb0ELb1ELb1ELb0EEEvNS_16Flash_fwd_paramsE,@"STO_CUDA_ENTRY STV_DEFAULT"
_ZN5flash24flash_fwd_splitkv_kernelI23Flash_fwd_kernel_traitsILi96ELi64ELi64ELi4ELb0ELb0EN7cutlass10bfloat16_tE19Flash_kernel_traitsILi96ELi64ELi64ELi4ES3_EELb0ELb1ELb0ELb0ELb0ELb1ELb1ELb0EEEvNS_16Flash_fwd_paramsE:
.text._ZN5flash24flash_fwd_splitkv_kernelI23Flash_fwd_kernel_traitsILi96ELi64ELi64ELi4ELb0ELb0EN7cutlass10bfloat16_tE19Flash_kernel_traitsILi96ELi64ELi64ELi4ES3_EELb0ELb1ELb0ELb0ELb0ELb1ELb1ELb0EEEvNS_16Flash_fwd_paramsE:
        /* <DEDUP_REMOVED lines=29> */
[----:B-1----:R-:W-:Y:S05]  /*01d0*/  CALL.REL.NOINC `($_ZN5flash24flash_fwd_splitkv_kernelI23Flash_fwd_kernel_traitsILi96ELi64ELi64ELi4ELb0ELb0EN7cutlass10bfloat16_tE19Flash_kernel_traitsILi96ELi64ELi64ELi4ES3_EELb0ELb1ELb0ELb0ELb0ELb1ELb1ELb0EEEvNS_16Flash_fwd_paramsE$_ZN5flash30compute_attn_1rowblock_splitkvI23Flash_fwd_kernel_traitsILi96ELi64ELi64ELi4ELb0ELb0EN7cutlass10bfloat16_tE19Flash_kernel_traitsILi96ELi64ELi64ELi4ES3_EELb0ELb1ELb0ELb0ELb0ELb1ELb1ELb0ENS_16Flash_fwd_paramsEEEvRKT8_iiiii) ;  /* 0x0000000000087944 */ /* 0x002fea0003c00000 */
[----:B------:R-:W-:Y:S05]  /*01e0*/  BSYNC.RECONVERGENT B3 ;  /* 0x0000000000037941 */ /* 0x000fea0003800200 */
.L_x_8297:
[----:B------:R-:W-:Y:S05]  /*01f0*/  EXIT ;  /* 0x000000000000794d */ /* 0x000fea0003800000 */
        .type           $_ZN5flash24flash_fwd_splitkv_kernelI23Flash_fwd_kernel_traitsILi96ELi64ELi64ELi4ELb0ELb0EN7cutlass10bfloat16_tE19Flash_kernel_traitsILi96ELi64ELi64ELi4ES3_EELb0ELb1ELb0ELb0ELb0ELb1ELb1ELb0EEEvNS_16Flash_fwd_paramsE$_ZN5flash30compute_attn_1rowblock_splitkvI23Flash_fwd_kernel_traitsILi96ELi64ELi64ELi4ELb0ELb0EN7cutlass10bfloat16_tE19Flash_kernel_traitsILi96ELi64ELi64ELi4ES3_EELb0ELb1ELb0ELb0ELb0ELb1ELb1ELb0ENS_16Flash_fwd_paramsEEEvRKT8_iiiii,@function
        .size           $_ZN5flash24flash_fwd_splitkv_kernelI23Flash_fwd_kernel_traitsILi96ELi64ELi64ELi4ELb0ELb0EN7cutlass10bfloat16_tE19Flash_kernel_traitsILi96ELi64ELi64ELi4ES3_EELb0ELb1ELb0ELb0ELb0ELb1ELb1ELb0EEEvNS_16Flash_fwd_paramsE$_ZN5flash30compute_attn_1rowblock_splitkvI23Flash_fwd_kernel_traitsILi96ELi64ELi64ELi4ELb0ELb0EN7cutlass10bfloat16_tE19Flash_kernel_traitsILi96ELi64ELi64ELi4ES3_EELb0ELb1ELb0ELb0ELb0ELb1ELb1ELb0ENS_16Flash_fwd_paramsEEEvRKT8_iiiii,(.L_x_11675 - $_ZN5flash24flash_fwd_splitkv_kernelI23Flash_fwd_kernel_traitsILi96ELi64ELi64ELi4ELb0ELb0EN7cutlass10bfloat16_tE19Flash_kernel_traitsILi96ELi64ELi64ELi4ES3_EELb0ELb1ELb0ELb0ELb0ELb1ELb1ELb0EEEvNS_16Flash_fwd_paramsE$_ZN5flash30compute_attn_1rowblock_splitkvI23Flash_fwd_kernel_traitsILi96ELi64ELi64ELi4ELb0ELb0EN7cutlass10bfloat16_tE19Flash_kernel_traitsILi96ELi64ELi64ELi4ES3_EELb0ELb1ELb0ELb0ELb0ELb1ELb1ELb0ENS_16Flash_fwd_paramsEEEvRKT8_iiiii)
$_ZN5flash24flash_fwd_splitkv_kernelI23Flash_fwd_kernel_traitsILi96ELi64ELi64ELi4ELb0ELb0EN7cutlass10bfloat16_tE19Flash_kernel_traitsILi96ELi64ELi64ELi4ES3_EELb0ELb1ELb0ELb0ELb0ELb1ELb1ELb0EEEvNS_16Flash_fwd_paramsE$_ZN5flash30compute_attn_1rowblock_splitkvI23Flash_fwd_kernel_traitsILi96ELi64ELi64ELi4ELb0ELb0EN7cutlass10bfloat16_tE19Flash_kernel_traitsILi96ELi64ELi64ELi4ES3_EELb0ELb1ELb0ELb0ELb0ELb1ELb1ELb0ENS_16Flash_fwd_paramsEEEvRKT8_iiiii:
        /* <DEDUP_REMOVED lines=38> */
.L_x_8299:
[----:B------:R-:W-:Y:S05]  /*0460*/  BSYNC.RECONVERGENT B0 ;  /* 0x0000000000007941 */ /* 0x000fea0003800200 */
.L_x_8298:
[----:B------:R-:W-:Y:S04]  /*0470*/  BSSY.RECONVERGENT B0, `(.L_x_8300) ;  /* 0x0000007000007945 */ /* 0x000fe80003800200 */
[----:B------:R-:W-:Y:S05]  /*0480*/  @!P3 BRA `(.L_x_8301) ;  /* 0x000000000014b947 */ /* 0x000fea0003800000 */
[----:B------:R-:W2:Y:S02]  /*0490*/  LD.E.U8 R6, desc[UR4][R2.64+0x1b2] ;  /* 0x0001b20402067980 */ /* 0x000ea4000c101100 */
[----:B--2---:R-:W-:-:S13]  /*04a0*/  ISETP.NE.AND P1, PT, R6, RZ, PT ;  /* 0x000000ff0600720c */ /* 0x004fda0003f25270 */
[----:B-----5:R-:W2:Y:S02]  /*04b0*/  @P1 LD.E R105, desc[UR4][R12.64+0x4] ;  /* 0x000004040c691980 */ /* 0x020ea4000c101900 */
[----:B--2---:R-:W-:-:S06]  /*04c0*/  @P1 IADD3 R105, PT, PT, R105, -R16, RZ ;  /* 0x8000001069691210 */ /* 0x004fcc0007ffe0ff */
[----:B------:R2:W5:Y:S02]  /*04d0*/  @!P1 LD.E R105, desc[UR4][R12.64] ;  /* 0x000000040c699980 */ /* 0x000564000c101900 */
.L_x_8301:
[----:B------:R-:W-:Y:S05]  /*04e0*/  BSYNC.RECONVERGENT B0 ;  /* 0x0000000000007941 */ /* 0x000fea0003800200 */
.L_x_8300:
        /* <DEDUP_REMOVED lines=8> */
.L_x_8303:
[----:B------:R-:W3:Y:S01]  /*0570*/  LD.E.64 R6, desc[UR4][R2.64+0x108] ;  /* 0x0001080402067980 */ /* 0x000ee2000c101b00 */
[----:B------:R-:W-:Y:S01]  /*0580*/  BSSY.RECONVERGENT B0, `(.L_x_8305) ;  /* 0x0000006000007945 */ /* 0x000fe20003800200 */
[----:B------:R-:W-:Y:S01]  /*0590*/  IMAD.MOV.U32 R0, RZ, RZ, RZ ;  /* 0x000000ffff007224 */ /* 0x000fe200078e00ff */
[----:B---3--:R-:W-:-:S04]  /*05a0*/  ISETP.NE.U32.AND P0, PT, R6, RZ, PT ;  /* 0x000000ff0600720c */ /* 0x008fc80003f05070 */
[----:B------:R-:W-:-:S13]  /*05b0*/  ISETP.NE.AND.EX P0, PT, R7, RZ, PT, P0 ;  /* 0x000000ff0700720c */ /* 0x000fda0003f05300 */
[----:B------:R-:W-:Y:S05]  /*05c0*/  @!P0 BRA `(.L_x_8306) ;  /* 0x0000000000048947 */ /* 0x000fea0003800000 */
[----:B------:R3:W5:Y:S02]  /*05d0*/  LD.E R0, desc[UR4][R2.64+0xbc] ;  /* 0x0000bc0402007980 */ /* 0x000764000c101900 */
.L_x_8306:
[----:B------:R-:W-:Y:S05]  /*05e0*/  BSYNC.RECONVERGENT B0 ;  /* 0x0000000000007941 */ /* 0x000fea0003800200 */
.L_x_8305:
[----:B-----5:R-:W-:Y:S02]  /*05f0*/  IADD3 R105, PT, PT, R0, R105, -R15 ;  /* 0x0000006900697210 */ /* 0x020fe40007ffe80f */
.L_x_8304:
[----:B------:R-:W-:Y:S05]  /*0600*/  BSYNC.RECONVERGENT B1 ;  /* 0x0000000000017941 */ /* 0x000fea0003800200 */
.L_x_8302:
[----:B------:R-:W-:Y:S01]  /*0610*/  IMAD.SHL.U32 R132, R147, 0x40, RZ ;  /* 0x0000004093847824 */ /* 0x000fe200078e00ff */
[----:B------:R-:W-:Y:S01]  /*0620*/  MOV R6, R146 ;  /* 0x0000009200067202 */ /* 0x000fe20000000f00 */
[----:B------:R-:W-:-:S03]  /*0630*/  IMAD.MOV.U32 R7, RZ, RZ, 0x0 ;  /* 0x00000000ff077424 */ /* 0x000fc600078e00ff */
[----:B------:R-:W-:-:S13]  /*0640*/  ISETP.GT.AND P0, PT, R107, R132, PT ;  /* 0x000000846b00720c */ /* 0x000fda0003f04270 */
[----:B-123--:R-:W-:Y:S05]  /*0650*/  @!P0 RET.REL.NODEC R6 `(_ZN5flash24flash_fwd_splitkv_kernelI23Flash_fwd_kernel_traitsILi96ELi64ELi64ELi4ELb0ELb0EN7cutlass10bfloat16_tE19Flash_kernel_traitsILi96ELi64ELi64ELi4ES3_EELb0ELb1ELb0ELb0ELb0ELb1ELb1ELb0EEEvNS_16Flash_fwd_paramsE) ;  /* 0xfffffff806688950 */ /* 0x00efea0003c3ffff */
        /* <DEDUP_REMOVED lines=30> */
[----:B------:R-:W-:Y:S02]  /*0840*/  VIADD R6, R105, 0x3f ;  /* 0x0000003f69067836 */ /* 0x000fe40000000000 */
[----:B------:R-:W-:-:S06]  /*0850*/  IMAD R7, R147, 0x40, -R107 ;  /* 0x0000004093077824 */ /* 0x000fcc00078e0a6b */
[----:B------:R-:W-:Y:S01]  /*0860*/  @P2 VIADD R11, R11, 0x1 ;  /* 0x000000010b0b2836 */ /* 0x000fe20000000000 */
[----:B---3--:R-:W-:Y:S01]  /*0870*/  IADD3 R7, PT, PT, R9, R7, R6 ;  /* 0x0000000709077210 */ /* 0x008fe20007ffe006 */
[----:B----4-:R-:W-:Y:S02]  /*0880*/  IMAD.IADD R10, R10, 0x1, R107 ;  /* 0x000000010a0a7824 */ /* 0x010fe400078e026b */
[----:B------:R-:W-:Y:S02]  /*0890*/  IMAD.MOV.U32 R0, RZ, RZ, R11 ;  /* 0x000000ffff007224 */ /* 0x000fe400078e000b */
[----:B------:R-:W-:Y:S02]  /*08a0*/  VIADD R7, R7, 0x40 ;  /* 0x0000004007077836 */ /* 0x000fe40000000000 */
[----:B------:R-:W-:Y:S01]  /*08b0*/  @!P0 IMAD.MOV R0, RZ, RZ, -R0 ;  /* 0x000000ffff008224 */ /* 0x000fe200078e0a00 */
[----:B------:R-:W-:Y:S02]  /*08c0*/  @!P1 LOP3.LUT R0, RZ, R8, RZ, 0x33, !PT ;  /* 0x00000008ff009212 */ /* 0x000fe400078e33ff */
[----:B------:R-:W-:-:S02]  /*08d0*/  SHF.R.S32.HI R8, RZ, 0x1f, R6 ;  /* 0x0000001fff087819 */ /* 0x000fc40000011406 */
[----:B------:R-:W-:Y:S02]  /*08e0*/  IADD3 R10, PT, PT, -R10, R132, R105 ;  /* 0x000000840a0a7210 */ /* 0x000fe40007ffe169 */
[----:B------:R-:W-:Y:S02]  /*08f0*/  LEA.HI R8, R8, R6, RZ, 0x6 ;  /* 0x0000000608087211 */ /* 0x000fe400078f30ff */
[----:B------:R-:W-:Y:S02]  /*0900*/  SHF.R.S32.HI R9, RZ, 0x1f, R10 ;  /* 0x0000001fff097819 */ /* 0x000fe4000001140a */
[----:B------:R-:W-:Y:S01]  /*0910*/  SHF.R.S32.HI R6, RZ, 0x1f, R7 ;  /* 0x0000001fff067819 */ /* 0x000fe20000011407 */
[----:B------:R-:W-:Y:S01]  /*0920*/  IMAD R141, R0, UR8, RZ ;  /* 0x00000008008d7c24 */ /* 0x000fe2000f8e02ff */
[----:B------:R-:W-:Y:S02]  /*0930*/  SHF.R.S32.HI R8, RZ, 0x6, R8 ;  /* 0x00000006ff087819 */ /* 0x000fe40000011408 */
[----:B------:R-:W-:-:S02]  /*0940*/  LEA.HI R9, R9, R10, RZ, 0x6 ;  /* 0x0000000a09097211 */ /* 0x000fc400078f30ff */
[----:B------:R-:W-:Y:S02]  /*0950*/  LEA.HI R6, R6, R7, RZ, 0x6 ;  /* 0x0000000706067211 */ /* 0x000fe400078f30ff */
[C---:B------:R-:W-:Y:S02]  /*0960*/  VIADDMNMX R0, R141.reuse, R0, R8, PT ;  /* 0x000000008d007246 */ /* 0x040fe40003800108 */
[----:B------:R-:W-:Y:S02]  /*0970*/  SHF.R.S32.HI R9, RZ, 0x6, R9 ;  /* 0x00000006ff097819 */ /* 0x000fe40000011409 */
[----:B------:R-:W-:Y:S02]  /*0980*/  SHF.R.S32.HI R6, RZ, 0x6, R6 ;  /* 0x00000006ff067819 */ /* 0x000fe40000011406 */
[----:B------:R-:W-:Y:S02]  /*0990*/  VIMNMX R141, PT, PT, R141, R9, !PT ;  /* 0x000000098d8d7248 */ /* 0x000fe40007fe0100 */
[----:B------:R-:W-:-:S04]  /*09a0*/  VIMNMX R0, PT, PT, R0, R6, PT ;  /* 0x0000000600007248 */ /* 0x000fc80003fe0100 */
        /* <DEDUP_REMOVED lines=37> */
.L_x_8309:
[----:B------:R-:W-:Y:S05]  /*0c00*/  BSYNC.RECONVERGENT B0 ;  /* 0x0000000000007941 */ /* 0x000fea0003800200 */
.L_x_8308:
        /* <DEDUP_REMOVED lines=16> */
.L_x_8311:
[----:B------:R-:W-:Y:S05]  /*0d10*/  BSYNC.RECONVERGENT B0 ;  /* 0x0000000000007941 */ /* 0x000fea0003800200 */
.L_x_8310:
        /* <DEDUP_REMOVED lines=15> */
.L_x_8313:
[----:B------:R-:W-:Y:S05]  /*0e10*/  BSYNC.RECONVERGENT B0 ;  /* 0x0000000000007941 */ /* 0x000fea0003800200 */
.L_x_8312:
        /* <DEDUP_REMOVED lines=15> */
.L_x_8315:
[----:B------:R-:W-:Y:S05]  /*0f10*/  BSYNC.RECONVERGENT B0 ;  /* 0x0000000000007941 */ /* 0x000fea0003800200 */
.L_x_8314:
[----:B------:R-:W-:Y:S01]  /*0f20*/  IADD3 R125, P0, PT, R5, R125, RZ ;  /* 0x0000007d057d7210 */ /* 0x000fe20007f1e0ff */
[----:B------:R-:W-:Y:S01]  /*0f30*/  @!P4 IMAD.MOV.U32 R4, RZ, RZ, -0x800000 ;  /* 0xff800000ff04c424 */ /* 0x000fe200078e00ff */
[-C--:B------:R-:W-:Y:S02]  /*0f40*/  ISETP.GE.OR P1, PT, R11, R107.reuse, P6 ;  /* 0x0000006b0b00720c */ /* 0x080fe40003726670 */
        /* <DEDUP_REMOVED lines=11> */
[----:B--23--:R-:W-:Y:S05]  /*1000*/  @P6 RET.REL.NODEC R4 `(_ZN5flash24flash_fwd_splitkv_kernelI23Flash_fwd_kernel_traitsILi96ELi64ELi64ELi4ELb0ELb0EN7cutlass10bfloat16_tE19Flash_kernel_traitsILi96ELi64ELi64ELi4ES3_EELb0ELb1ELb0ELb0ELb0ELb1ELb1ELb0EEEvNS_16Flash_fwd_paramsE) ;  /* 0xffffffec04fc6950 */ /* 0x00cfea0003c3ffff */
[----:B------:R-:W-:Y:S02]  /*1010*/  MOV R0, 0xff800000 ;  /* 0xff80000000007802 */ /* 0x000fe40000000f00 */
[----:B------:R-:W-:-:S03]  /*1020*/  MOV R147, 0x0 ;  /* 0x0000000000937802 */ /* 0x000fc60000000f00 */
[----:B------:R1:W-:Y:S02]  /*1030*/  ST.E desc[UR4][R2.64+0xc0], R0 ;  /* 0x0000c00002007985 */ /* 0x0003e4000c101904 */
[----:B-1----:R-:W-:Y:S05]  /*1040*/  RET.REL.NODEC R146 `(_ZN5flash24flash_fwd_splitkv_kernelI23Flash_fwd_kernel_traitsILi96ELi64ELi64ELi4ELb0ELb0EN7cutlass10bfloat16_tE19Flash_kernel_traitsILi96ELi64ELi64ELi4ES3_EELb0ELb1ELb0ELb0ELb0ELb1ELb1ELb0EEEvNS_16Flash_fwd_paramsE) ;  /* 0xffffffec92ec7950 */ /* 0x002fea0003c3ffff */
.L_x_8307:
        /* <DEDUP_REMOVED lines=19> */
[----:B-----5:R-:W4:Y:S04]  /*1180*/  LD.E.64 R14, desc[UR4][R2.64+0x28] ;  /* 0x00002804020e7980 */ /* 0x020f28000c101b00 */
        /* <DEDUP_REMOVED lines=17> */
[----:B------:R-:W-:Y:S02]  /*12a0*/  LOP3.LUT R4, R101, R18, RZ, 0x3c, !PT ;  /* 0x0000001265047212 */ /* 0x000fe400078e3cff */
[----:B------:R-:W-:Y:S02]  /*12b0*/  @!P3 IADD3 R7, PT, PT, R7, 0x1, RZ ;  /* 0x000000010707b810 */ /* 0x000fe40007ffe0ff */
[----:B------:R-:W-:Y:S01]  /*12c0*/  ISETP.GE.AND P2, PT, R4, RZ, PT ;  /* 0x000000ff0400720c */ /* 0x000fe20003f46270 */
[-C--:B--2---:R-:W-:Y:S01]  /*12d0*/  IMAD R4, R9, R155.reuse, RZ ;  /* 0x0000009b09047224 */ /* 0x084fe200078e02ff */
[----:B------:R-:W-:Y:S01]  /*12e0*/  ISETP.NE.AND P3, PT, R18, RZ, PT ;  /* 0x000000ff1200720c */ /* 0x000fe20003f65270 */
[----:B------:R-:W-:-:S04]  /*12f0*/  IMAD.WIDE.U32 R8, R8, R155, RZ ;  /* 0x0000009b08087225 */ /* 0x000fc800078e00ff */
[----:B------:R-:W-:Y:S01]  /*1300*/  @P1 VIADD R7, R7, 0x1 ;  /* 0x0000000107071836 */ /* 0x000fe20000000000 */
[----:B------:R-:W-:Y:S01]  /*1310*/  LEA R157, P1, R8, R158, 0x2 ;  /* 0x0000009e089d7211 */ /* 0x000fe200078210ff */
[----:B------:R-:W-:-:S03]  /*1320*/  IMAD.IADD R4, R9, 0x1, R4 ;  /* 0x0000000109047824 */ /* 0x000fc600078e0204 */
[----:B------:R-:W-:Y:S02]  /*1330*/  MOV R13, R7 ;  /* 0x00000007000d7202 */ /* 0x000fe40000000f00 */
[----:B------:R-:W-:Y:S01]  /*1340*/  LEA.HI.X R156, R8, R159, R4, 0x2, P1 ;  /* 0x0000009f089c7211 */ /* 0x000fe200008f1404 */
[----:B------:R-:W5:Y:S01]  /*1350*/  LD.E.64 R6, desc[UR4][R2.64+0x40] ;  /* 0x0000400402067980 */ /* 0x000f62000c101b00 */
[----:B------:R-:W-:Y:S01]  /*1360*/  @!P2 IADD3 R13, PT, PT, -R13, RZ, RZ ;  /* 0x000000ff0d0da210 */ /* 0x000fe20007ffe1ff */
[----:B------:R-:W-:Y:S01]  /*1370*/  IMAD.MOV.U32 R4, RZ, RZ, R157 ;  /* 0x000000ffff047224 */ /* 0x000fe200078e009d */
[----:B------:R-:W-:Y:S02]  /*1380*/  @!P3 LOP3.LUT R13, RZ, R18, RZ, 0x33, !PT ;  /* 0x00000012ff0db212 */ /* 0x000fe400078e33ff */
[----:B------:R-:W-:-:S03]  /*1390*/  MOV R5, R156 ;  /* 0x0000009c00057202 */ /* 0x000fc60000000f00 */
[----:B------:R-:W-:-:S03]  /*13a0*/  IMAD.WIDE R8, R13, 0x4, R4 ;  /* 0x000000040d087825 */ /* 0x000fc600078e0204 */
[----:B------:R-:W2:Y:S04]  /*13b0*/  LD.E.64 R4, desc[UR4][R2.64+0x38] ;  /* 0x0000380402047980 */ /* 0x000ea8000c101b00 */
[----:B------:R1:W4:Y:S01]  /*13c0*/  LD.E R8, desc[UR4][R8.64] ;  /* 0x0000000408087980 */ /* 0x000322000c101900 */
[----:B---3--:R-:W-:-:S04]  /*13d0*/  IABS R12, R19 ;  /* 0x00000013000c7213 */ /* 0x008fc80000000000 */
[----:B-1----:R-:W1:Y:S08]  /*13e0*/  I2F.RP R9, R12 ;  /* 0x0000000c00097306 */ /* 0x002e700000209400 */
        /* <DEDUP_REMOVED lines=22> */
[----:B------:R-:W-:-:S04]  /*1550*/  MOV R12, R9 ;  /* 0x00000009000c7202 */ /* 0x000fc80000000f00 */
[----:B------:R-:W-:Y:S02]  /*1560*/  @!P1 IADD3 R12, PT, PT, -R12, RZ, RZ ;  /* 0x000000ff0c0c9210 */ /* 0x000fe40007ffe1ff */
[----:B------:R-:W-:Y:S02]  /*1570*/  @!P2 LOP3.LUT R12, RZ, R19, RZ, 0x33, !PT ;  /* 0x00000013ff0ca212 */ /* 0x000fe400078e33ff */
[----:B----4-:R-:W-:Y:S01]  /*1580*/  SHF.R.S32.HI R10, RZ, 0x1f, R8 ;  /* 0x0000001fff0a7819 */ /* 0x010fe20000011408 */
[----:B------:R-:W-:-:S04]  /*1590*/  IMAD R11, R21, R8, RZ ;  /* 0x00000008150b7224 */ /* 0x000fc800078e02ff */
[C---:B------:R-:W-:Y:S02]  /*15a0*/  IMAD R11, R20.reuse, R10, R11 ;  /* 0x0000000a140b7224 */ /* 0x040fe400078e020b */
[----:B------:R-:W-:-:S04]  /*15b0*/  IMAD.WIDE.U32 R20, R20, R8, RZ ;  /* 0x0000000814147225 */ /* 0x000fc800078e00ff */
[----:B------:R-:W-:Y:S01]  /*15c0*/  IMAD.IADD R25, R21, 0x1, R11 ;  /* 0x0000000115197824 */ /* 0x000fe200078e020b */
[----:B------:R-:W-:Y:S01]  /*15d0*/  SHF.R.S32.HI R21, RZ, 0x1f, R18 ;  /* 0x0000001fff157819 */ /* 0x000fe20000011412 */
[----:B--2---:R-:W-:Y:S02]  /*15e0*/  IMAD R9, R5, R18, RZ ;  /* 0x0000001205097224 */ /* 0x004fe400078e02ff */
[----:B------:R-:W-:Y:S02]  /*15f0*/  IMAD.MOV.U32 R24, RZ, RZ, R20 ;  /* 0x000000ffff187224 */ /* 0x000fe400078e0014 */
        /* <DEDUP_REMOVED lines=15> */
.L_x_8317:
        /* <DEDUP_REMOVED lines=11> */
[----:B------:R-:W-:Y:S02]  /*17a0*/  LEA R101, R0, 0xffffffc0, 0x6 ;  /* 0xffffffc000657811 */ /* 0x000fe400078e30ff */
[----:B------:R-:W-:Y:S02]  /*17b0*/  CS2R R156, SRZ ;  /* 0x00000000009c7805 */ /* 0x000fe4000001ff00 */
[----:B------:R-:W-:Y:S02]  /*17c0*/  MOV R18, R101 ;  /* 0x0000006500127202 */ /* 0x000fe40000000f00 */
        /* <DEDUP_REMOVED lines=11> */
[----:B------:R-:W-:-:S05]  /*1880*/  IMAD R10, R13, R10, R12 ;  /* 0x0000000a0d0a7224 */ /* 0x000fca00078e020c */
[----:B------:R-:W-:Y:S01]  /*1890*/  ISETP.GT.U32.AND P2, PT, R9, R10, PT ;  /* 0x0000000a0900720c */ /* 0x000fe20003f44070 */
[-C--:B---3--:R-:W-:Y:S02]  /*18a0*/  @!P3 IMAD R8, R5, R15.reuse, RZ ;  /* 0x0000000f0508b224 */ /* 0x088fe400078e02ff */
[----:B------:R-:W-:-:S04]  /*18b0*/  @!P3 IMAD.WIDE.U32 R26, R4, R15, RZ ;  /* 0x0000000f041ab225 */ /* 0x000fc800078e00ff */
[----:B------:R-:W-:Y:S02]  /*18c0*/  @!P3 IMAD R8, R11, R4, R8 ;  /* 0x000000040b08b224 */ /* 0x000fe400078e0208 */
[----:B----45:R-:W-:-:S03]  /*18d0*/  @!P3 IMAD R11, R21, R14, RZ ;  /* 0x0000000e150bb224 */ /* 0x030fc600078e02ff */
        /* <DEDUP_REMOVED lines=17> */
[----:B------:R-:W-:Y:S01]  /*19f0*/  @!P3 IMAD R9, R7, R15, RZ ;  /* 0x0000000f0709b224 */ /* 0x000fe200078e02ff */
[----:B------:R-:W-:Y:S01]  /*1a00*/  @!P3 SHF.R.S32.HI R8, RZ, 0x1f, R15 ;  /* 0x0000001fff08b819 */ /* 0x000fe2000001140f */
[----:B------:R-:W-:Y:S01]  /*1a10*/  IMAD R10, R5, R101, RZ ;  /* 0x00000065050a7224 */ /* 0x000fe200078e02ff */
[----:B------:R-:W-:Y:S01]  /*1a20*/  SHF.R.S32.HI R21, RZ, 0x1f, R101 ;  /* 0x0000001fff157819 */ /* 0x000fe20000011465 */
[----:B------:R-:W-:Y:S01]  /*1a30*/  @P5 VIADD R13, R13, 0x1 ;  /* 0x000000010d0d5836 */ /* 0x000fe20000000000 */
[----:B------:R-:W-:Y:S02]  /*1a40*/  MOV R26, R12 ;  /* 0x0000000c001a7202 */ /* 0x000fe40000000f00 */
        /* <DEDUP_REMOVED lines=25> */
[----:B-1----:R-:W-:Y:S02]  /*1be0*/  @P3 MOV R16, R12 ;  /* 0x0000000c00103202 */ /* 0x002fe40000000f00 */
.L_x_8318:
[----:B------:R-:W-:Y:S05]  /*1bf0*/  BSYNC.RECONVERGENT B0 ;  /* 0x0000000000007941 */ /* 0x000fea0003800200 */
.L_x_8316:
        /* <DEDUP_REMOVED lines=37> */
[----:B------:R-:W-:Y:S01]  /*1e50*/  @!P2 LOP3.LUT R24, RZ, R19, RZ, 0x33, !PT ;  /* 0x00000013ff18a212 */ /* 0x000fe200078e33ff */
[----:B------:R-:W-:Y:S01]  /*1e60*/  IMAD.IADD R18, R31, 0x1, R21 ;  /* 0x000000011f127824 */ /* 0x000fe200078e0215 */
[----:B------:R-:W-:Y:S02]  /*1e70*/  LOP3.LUT R100, R153, 0x18, RZ, 0xc0, !PT ;  /* 0x0000001899647812 */ /* 0x000fe400078ec0ff */
[----:B------:R-:W-:Y:S01]  /*1e80*/  SHF.R.S32.HI R21, RZ, 0x1f, R24 ;  /* 0x0000001fff157819 */ /* 0x000fe20000011418 */
[----:B------:R-:W-:Y:S01]  /*1e90*/  IMAD R19, R33, R24, RZ ;  /* 0x0000001821137224 */ /* 0x000fe200078e02ff */
[----:B------:R-:W-:Y:S02]  /*1ea0*/  LOP3.LUT R152, R152, 0x18, R125, 0xf8, !PT ;  /* 0x0000001898987812 */ /* 0x000fe400078ef87d */
[----:B------:R-:W-:Y:S01]  /*1eb0*/  IADD3 R16, P2, P1, R30, R16, R100 ;  /* 0x000000101e107210 */ /* 0x000fe2000795e064 */
[----:B------:R-:W-:Y:S01]  /*1ec0*/  IMAD.WIDE.U32 R30, R32, R24, RZ ;  /* 0x00000018201e7225 */ /* 0x000fe200078e00ff */
[----:B------:R-:W-:Y:S01]  /*1ed0*/  LOP3.LUT R24, R153, 0x1f20, RZ, 0xc0, !PT ;  /* 0x00001f2099187812 */ /* 0x000fe200078ec0ff */
[----:B------:R-:W1:Y:S01]  /*1ee0*/  S2R R128, SR_CgaCtaId ;  /* 0x0000000000807919 */ /* 0x000e620000008800 */
[----:B------:R-:W-:Y:S01]  /*1ef0*/  LOP3.LUT R129, R152, R100, RZ, 0x3c, !PT ;  /* 0x0000006498817212 */ /* 0x000fe200078e3cff */
[----:B------:R-:W-:Y:S01]  /*1f00*/  IMAD R21, R21, R32, R19 ;  /* 0x0000002015157224 */ /* 0x000fe200078e0213 */
[----:B------:R-:W-:-:S02]  /*1f10*/  IADD3.X R20, PT, PT, R18, R20, RZ, P2, P1 ;  /* 0x0000001412147210 */ /* 0x000fc400017e24ff */
[----:B------:R-:W-:Y:S02]  /*1f20*/  LOP3.LUT R129, R24, R129, RZ, 0xfc, !PT ;  /* 0x0000008118817212 */ /* 0x000fe400078efcff */
[----:B------:R-:W-:Y:S02]  /*1f30*/  IADD3 R24, P1, PT, R16, R30, RZ ;  /* 0x0000001e10187210 */ /* 0x000fe40007f3e0ff */
[----:B------:R-:W-:Y:S02]  /*1f40*/  IADD3 R21, PT, PT, R31, R21, RZ ;  /* 0x000000151f157210 */ /* 0x000fe40007ffe0ff */
[----:B------:R-:W-:-:S03]  /*1f50*/  SHF.R.U32.HI R110, RZ, 0x2, R125 ;  /* 0x00000002ff6e7819 */ /* 0x000fc6000001167d */
[----:B------:R-:W-:Y:S01]  /*1f60*/  IMAD.X R25, R20, 0x1, R21, P1 ;  /* 0x0000000114197824 */ /* 0x000fe200008e0615 */
[----:B------:R-:W-:Y:S01]  /*1f70*/  IADD3 R132, PT, PT, -R132, R107, RZ ;  /* 0x0000006b84847210 */ /* 0x000fe20007ffe1ff */
[-C--:B------:R-:W-:Y:S01]  /*1f80*/  IMAD R144, R7, R110.reuse, RZ ;  /* 0x0000006e07907224 */ /* 0x080fe200078e02ff */
[----:B------:R-:W-:Y:S01]  /*1f90*/  MOV R130, 0x400 ;  /* 0x0000040000827802 */ /* 0x000fe20000000f00 */
[----:B------:R-:W-:Y:S01]  /*1fa0*/  IMAD R142, R5, R110, RZ ;  /* 0x0000006e058e7224 */ /* 0x000fe200078e02ff */
[----:B------:R-:W-:Y:S01]  /*1fb0*/  LOP3.LUT R157, R157, R156, RZ, 0x3c, !PT ;  /* 0x0000009c9d9d7212 */ /* 0x000fe200078e3cff */
[----:B------:R-:W-:Y:S01]  /*1fc0*/  IMAD.WIDE.U32 R24, R110, R6, R24 ;  /* 0x000000066e187225 */ /* 0x000fe200078e0018 */
[----:B------:R-:W-:Y:S02]  /*1fd0*/  BSSY.RECONVERGENT B0, `(.L_x_8319) ;  /* 0x0000042000007945 */ /* 0x000fe40003800200 */
[----:B------:R-:W-:Y:S01]  /*1fe0*/  LOP3.LUT R156, R157, R156, RZ, 0x3c, !PT ;  /* 0x0000009c9d9c7212 */ /* 0x000fe200078e3cff */
[----:B------:R-:W-:Y:S01]  /*1ff0*/  IMAD.MOV.U32 R111, RZ, RZ, RZ ;  /* 0x000000ffff6f7224 */ /* 0x000fe200078e00ff */
[----:B------:R-:W-:Y:S01]  /*2000*/  IADD3 R144, PT, PT, R25, R144, RZ ;  /* 0x0000009019907210 */ /* 0x000fe20007ffe0ff */
[C---:B------:R-:W-:Y:S01]  /*2010*/  IMAD.SHL.U32 R137, R6.reuse, 0x20, RZ ;  /* 0x0000002006897824 */ /* 0x040fe200078e00ff */
[----:B------:R-:W-:Y:S01]  /*2020*/  SHF.L.U64.HI R138, R6, 0x5, R7 ;  /* 0x00000005068a7819 */ /* 0x000fe20000010207 */
[----:B------:R-:W-:Y:S01]  /*2030*/  IMAD.SHL.U32 R139, R4, 0x20, RZ ;  /* 0x00000020048b7824 */ /* 0x000fe200078e00ff */
[----:B-1----:R-:W-:Y:S01]  /*2040*/  LEA R128, R128, R130, 0x18 ;  /* 0x0000008280807211 */ /* 0x002fe200078ec0ff */
[----:B------:R-:W-:Y:S01]  /*2050*/  IMAD.WIDE.U32 R6, R147, 0x40, R110 ;  /* 0x0000004093067825 */ /* 0x000fe200078e006e */
[----:B------:R-:W-:-:S02]  /*2060*/  SHF.L.U64.HI R140, R4, 0x5, R5 ;  /* 0x00000005048c7819 */ /* 0x000fc40000010205 */
[C---:B------:R-:W-:Y:S02]  /*2070*/  LOP3.LUT R99, R100.reuse, 0x20, RZ, 0xfc, !PT ;  /* 0x0000002064637812 */ /* 0x040fe400078efcff */
[----:B------:R-:W-:Y:S02]  /*2080*/  LOP3.LUT R98, R100, 0x40, RZ, 0xfc, !PT ;  /* 0x0000004064627812 */ /* 0x000fe400078efcff */
[----:B------:R-:W-:Y:S02]  /*2090*/  LEA R129, R129, R128, 0x1 ;  /* 0x0000008081817211 */ /* 0x000fe400078e08ff */
[----:B------:R-:W-:Y:S01]  /*20a0*/  LOP3.LUT R157, R157, R156, RZ, 0x3c, !PT ;  /* 0x0000009c9d9d7212 */ /* 0x000fe200078e3cff */
[----:B--2---:R-:W-:-:S04]  /*20b0*/  @P4 IMAD.WIDE.U32 R30, R14, R17, RZ ;  /* 0x000000110e1e4225 */ /* 0x004fc800078e00ff */
[-C--:B---3--:R-:W-:Y:S02]  /*20c0*/  @!P4 IMAD R19, R29, R155.reuse, RZ ;  /* 0x0000009b1d13c224 */ /* 0x088fe400078e02ff */
[----:B------:R-:W-:-:S04]  /*20d0*/  @!P4 IMAD.WIDE.U32 R28, R28, R155, RZ ;  /* 0x0000009b1c1cc225 */ /* 0x000fc800078e00ff */
[----:B------:R-:W-:Y:S02]  /*20e0*/  @!P4 IMAD.MOV.U32 R18, RZ, RZ, R28 ;  /* 0x000000ffff12c224 */ /* 0x000fe400078e001c */
[----:B------:R-:W-:Y:S02]  /*20f0*/  @P4 IMAD.MOV.U32 R18, RZ, RZ, R30 ;  /* 0x000000ffff124224 */ /* 0x000fe400078e001e */
[----:B------:R-:W-:Y:S02]  /*2100*/  @!P4 IMAD.IADD R16, R29, 0x1, R19 ;  /* 0x000000011d10c824 */ /* 0x000fe400078e0213 */
[----:B------:R-:W-:Y:S01]  /*2110*/  @P4 IMAD R19, R15, R17, RZ ;  /* 0x000000110f134224 */ /* 0x000fe200078e02ff */
[----:B------:R-:W-:-:S03]  /*2120*/  IADD3 R18, P1, PT, R100, R18, RZ ;  /* 0x0000001264127210 */ /* 0x000fc60007f3e0ff */
[----:B------:R-:W-:Y:S01]  /*2130*/  @P4 IMAD.IADD R16, R31, 0x1, R19 ;  /* 0x000000011f104824 */ /* 0x000fe200078e0213 */
[----:B------:R-:W-:-:S03]  /*2140*/  IADD3 R28, P2, PT, R100, R11, RZ ;  /* 0x0000000b641c7210 */ /* 0x000fc60007f5e0ff */
[----:B------:R-:W-:Y:S01]  /*2150*/  IMAD.X R19, RZ, RZ, R16, P1 ;  /* 0x000000ffff137224 */ /* 0x000fe200008e0610 */
[C---:B------:R-:W-:Y:S02]  /*2160*/  ISETP.GE.AND P1, PT, R110.reuse, R132, PT ;  /* 0x000000846e00720c */ /* 0x040fe40003f26270 */
[----:B------:R-:W-:Y:S01]  /*2170*/  IADD3.X R29, PT, PT, RZ, R10, RZ, P2, !PT ;  /* 0x0000000aff1d7210 */ /* 0x000fe200017fe4ff */
[----:B------:R-:W-:Y:S01]  /*2180*/  IMAD R10, R13, R154, RZ ;  /* 0x0000009a0d0a7224 */ /* 0x000fe200078e02ff */
[----:B------:R-:W-:Y:S01]  /*2190*/  SHF.R.S32.HI R11, RZ, 0x1f, R154 ;  /* 0x0000001fff0b7819 */ /* 0x000fe2000001149a */
        /* <DEDUP_REMOVED lines=36> */
.L_x_8321:
[----:B------:R3:W-:Y:S02]  /*23e0*/  STS.128 [R129+0x2000], RZ ;  /* 0x002000ff81007388 */ /* 0x0007e40000000c00 */
.L_x_8320:
[----:B------:R-:W-:Y:S05]  /*23f0*/  BSYNC.RECONVERGENT B0 ;  /* 0x0000000000007941 */ /* 0x000fea0003800200 */
.L_x_8319:
        /* <DEDUP_REMOVED lines=32> */
.L_x_8324:
[----:B------:R1:W-:Y:S02]  /*2600*/  STS.128 [R129+0x2800], RZ ;  /* 0x002800ff81007388 */ /* 0x0003e40000000c00 */
.L_x_8323:
[----:B------:R-:W-:Y:S05]  /*2610*/  BSYNC.RECONVERGENT B0 ;  /* 0x0000000000007941 */ /* 0x000fea0003800200 */
.L_x_8322:
[----:B------:R-:W-:Y:S01]  /*2620*/  IMAD R5, R0, -0x40, R105 ;  /* 0xffffffc000057824 */ /* 0x000fe200078e0269 */
        /* <DEDUP_REMOVED lines=29> */
.L_x_8327:
[----:B------:R4:W-:Y:S02]  /*2800*/  STS.128 [R129+0x5000], RZ ;  /* 0x005000ff81007388 */ /* 0x0009e40000000c00 */
.L_x_8326:
[----:B------:R-:W-:Y:S05]  /*2810*/  BSYNC.RECONVERGENT B0 ;  /* 0x0000000000007941 */ /* 0x000fea0003800200 */
.L_x_8325:
[----:B------:R-:W-:Y:S01]  /*2820*/  ISETP.GE.AND P1, PT, R4, R5, PT ;  /* 0x000000050400720c */ /* 0x000fe20003f26270 */
[----:B------:R-:W-:-:S12]  /*2830*/  BSSY.RECONVERGENT B0, `(.L_x_8328) ;  /* 0x0000016000007945 */ /* 0x000fd80003800200 */
[----:B------:R-:W-:Y:S05]  /*2840*/  @P1 BRA `(.L_x_8329) ;  /* 0x0000000000501947 */ /* 0x000fea0003800000 */
[-C--:B------:R-:W-:Y:S02]  /*2850*/  ISETP.GE.AND P3, PT, R100, R151.reuse, PT ;  /* 0x000000976400720c */ /* 0x080fe40003f66270 */
[----:B------:R-:W-:Y:S02]  /*2860*/  ISETP.GE.AND P2, PT, R99, R151, PT ;  /* 0x000000976300720c */ /* 0x000fe40003f46270 */
        /* <DEDUP_REMOVED lines=18> */
.L_x_8329:
[----:B------:R-:W-:Y:S05]  /*2990*/  BSYNC.RECONVERGENT B0 ;  /* 0x0000000000007941 */ /* 0x000fea0003800200 */
.L_x_8328:
        /* <DEDUP_REMOVED lines=11> */
[--C-:B------:R-:W-:Y:S01]  /*2a50*/  @!P2 IMAD.MOV.U32 R9, RZ, RZ, R144.reuse ;  /* 0x000000ffff09a224 */ /* 0x100fe200078e0090 */
[----:B----4-:R-:W-:Y:S01]  /*2a60*/  @!P1 MOV R6, R145 ;  /* 0x0000009100069202 */ /* 0x010fe20000000f00 */
        /* <DEDUP_REMOVED lines=20> */
.L_x_8332:
[----:B------:R4:W-:Y:S01]  /*2bb0*/  STS.128 [R129+0x8000], RZ ;  /* 0x008000ff81007388 */ /* 0x0009e20000000c00 */
[----:B------:R-:W-:Y:S05]  /*2bc0*/  BRA `(.L_x_8333) ;  /* 0x00000000000c7947 */ /* 0x000fea0003800000 */
.L_x_8331:
[----:B------:R1:W-:Y:S04]  /*2bd0*/  STS.128 [R129+0x6000], RZ ;  /* 0x006000ff81007388 */ /* 0x0003e80000000c00 */
[----:B------:R1:W-:Y:S04]  /*2be0*/  STS.128 [R129+0x7000], RZ ;  /* 0x007000ff81007388 */ /* 0x0003e80000000c00 */
[----:B------:R1:W-:Y:S02]  /*2bf0*/  STS.128 [R129+0x8000], RZ ;  /* 0x008000ff81007388 */ /* 0x0003e40000000c00 */
.L_x_8333:
[----:B------:R-:W-:Y:S05]  /*2c00*/  BSYNC.RECONVERGENT B0 ;  /* 0x0000000000007941 */ /* 0x000fea0003800200 */
.L_x_8330:
        /* <DEDUP_REMOVED lines=27> */
.L_x_8336:
[----:B------:R1:W-:Y:S02]  /*2dc0*/  STS.128 [R129+0x8800], RZ ;  /* 0x008800ff81007388 */ /* 0x0003e40000000c00 */
.L_x_8335:
[----:B------:R-:W-:Y:S05]  /*2dd0*/  BSYNC.RECONVERGENT B0 ;  /* 0x0000000000007941 */ /* 0x000fea0003800200 */
.L_x_8334:
[----:B------:R-:W3:Y:S01]  /*2de0*/  LD.E R108, desc[UR4][R2.64+0x18c] ;  /* 0x00018c04026c7980 */ /* 0x000ee2000c101900 */
[C---:B-1----:R-:W-:Y:S01]  /*2df0*/  SHF.L.U32 R5, R125.reuse, 0x4, RZ ;  /* 0x000000047d057819 */ /* 0x042fe200000006ff */
[----:B------:R-:W-:Y:S01]  /*2e00*/  IMAD.MOV.U32 R96, RZ, RZ, 0x20 ;  /* 0x00000020ff607424 */ /* 0x000fe200078e00ff */
[----:B------:R-:W-:Y:S01]  /*2e10*/  SHF.R.U32.HI R126, RZ, 0x1, R125 ;  /* 0x00000001ff7e7819 */ /* 0x000fe2000001167d */
[----:B------:R-:W0:Y:S01]  /*2e20*/  LDGDEPBAR ;  /* 0x00000000000079af */ /* 0x000e220000000000 */
[C---:B------:R-:W-:Y:S01]  /*2e30*/  SHF.L.U32 R104, R125.reuse, 0x5, RZ ;  /* 0x000000057d687819 */ /* 0x040fe200000006ff */
[----:B------:R-:W-:Y:S01]  /*2e40*/  BSSY.RECONVERGENT B1, `(.L_x_8337) ;  /* 0x0000129000017945 */ /* 0x000fe20003800200 */
        /* <DEDUP_REMOVED lines=17> */
[----:B--2---:R-:W-:Y:S01]  /*2f60*/  LDSM.16.M88.4 R16, [R131+0x3000] ;  /* 0x003000008310783b */ /* 0x004fe20000000200 */
[----:B-----5:R-:W-:Y:S02]  /*2f70*/  IADD3 R109, PT, PT, R109, R105, -R107 ;  /* 0x000000696d6d7210 */ /* 0x020fe40007ffe86b */
[----:B------:R-:W-:Y:S01]  /*2f80*/  SEL R102, R96, 0xffffffe0, !P1 ;  /* 0xffffffe060667807 */ /* 0x000fe20004800000 */
[----:B------:R-:W1:Y:S01]  /*2f90*/  LDSM.16.M88.4 R56, [R148] ;  /* 0x000000009438783b */ /* 0x000e620000000200 */
[----:B------:R-:W-:Y:S02]  /*2fa0*/  IADD3 R106, PT, PT, R105, -R107, -R106 ;  /* 0x8000006b696a7210 */ /* 0x000fe40007ffe86a */
[-C--:B------:R-:W-:Y:S01]  /*2fb0*/  IADD3 R111, PT, PT, R131, R102.reuse, RZ ;  /* 0x00000066836f7210 */ /* 0x080fe20007ffe0ff */
[----:B------:R-:W-:Y:S01]  /*2fc0*/  LDSM.16.M88.4 R8, [R131+0x4000] ;  /* 0x004000008308783b */ /* 0x000fe20000000200 */
[----:B------:R-:W-:-:S03]  /*2fd0*/  IADD3 R48, PT, PT, R148, R102, RZ ;  /* 0x0000006694307210 */ /* 0x000fc60007ffe0ff */
[----:B------:R-:W-:Y:S04]  /*2fe0*/  LDSM.16.M88.4 R12, [R111+0x3000] ;  /* 0x003000006f0c783b */ /* 0x000fe80000000200 */
[----:B------:R-:W2:Y:S04]  /*2ff0*/  LDSM.16.M88.4 R80, [R48] ;  /* 0x000000003050783b */ /* 0x000ea80000000200 */
[----:B------:R-:W-:Y:S04]  /*3000*/  LDSM.16.M88.4 R52, [R148+0x1000] ;  /* 0x001000009434783b */ /* 0x000fe80000000200 */
[----:B------:R-:W4:Y:S04]  /*3010*/  LDSM.16.M88.4 R40, [R131+0x3400] ;  /* 0x003400008328783b */ /* 0x000f280000000200 */
[----:B------:R-:W-:Y:S04]  /*3020*/  LDSM.16.M88.4 R44, [R111+0x4000] ;  /* 0x004000006f2c783b */ /* 0x000fe80000000200 */
[----:B------:R-:W4:Y:S04]  /*3030*/  LDSM.16.M88.4 R36, [R48+0x1000] ;  /* 0x001000003024783b */ /* 0x000f280000000200 */
[----:B------:R-:W4:Y:S04]  /*3040*/  LDSM.16.M88.4 R92, [R111+0x3400] ;  /* 0x003400006f5c783b */ /* 0x000f280000000200 */
[----:B------:R-:W4:Y:S01]  /*3050*/  LDSM.16.M88.4 R64, [R131+0x3800] ;  /* 0x003800008340783b */ /* 0x000f220000000200 */
[C---:B-1----:R-:W-:Y:S03]  /*3060*/  HMMA.16816.F32.BF16 R4, R56.reuse, R16, RZ ;  /* 0x000000103804723c */ /* 0x042fe600000418ff */
[----:B------:R-:W-:Y:S04]  /*3070*/  LDSM.16.M88.4 R84, [R131+0x5000] ;  /* 0x005000008354783b */ /* 0x000fe80000000200 */
[----:B------:R-:W1:Y:S01]  /*3080*/  LDSM.16.M88.4 R24, [R148+0x2000] ;  /* 0x002000009418783b */ /* 0x000e620000000200 */
[----:B------:R-:W-:Y:S03]  /*3090*/  HMMA.16816.F32.BF16 R16, R56, R18, RZ ;  /* 0x000000123810723c */ /* 0x000fe600000418ff */
[----:B------:R-:W1:Y:S04]  /*30a0*/  LDSM.16.M88.4 R20, [R131+0x3c00] ;  /* 0x003c00008314783b */ /* 0x000e680000000200 */
[----:B------:R-:W1:Y:S04]  /*30b0*/  LDSM.16.M88.4 R88, [R131+0x4400] ;  /* 0x004400008358783b */ /* 0x000e680000000200 */
[----:B------:R-:W-:Y:S01]  /*30c0*/  LDSM.16.M88.4 R72, [R111+0x3c00] ;  /* 0x003c00006f48783b */ /* 0x000fe20000000200 */
[C---:B--2---:R-:W-:Y:S03]  /*30d0*/  HMMA.16816.F32.BF16 R4, R80.reuse, R12, R4 ;  /* 0x0000000c5004723c */ /* 0x044fe60000041804 */
[----:B------:R-:W-:Y:S04]  /*30e0*/  LDSM.16.M88.4 R32, [R111+0x4400] ;  /* 0x004400006f20783b */ /* 0x000fe80000000200 */
[----:B------:R-:W-:Y:S01]  /*30f0*/  LDSM.16.M88.4 R76, [R111+0x3800] ;  /* 0x003800006f4c783b */ /* 0x000fe20000000200 */
[----:B------:R-:W-:Y:S03]  /*3100*/  HMMA.16816.F32.BF16 R16, R80, R14, R16 ;  /* 0x0000000e5010723c */ /* 0x000fe60000041810 */
[----:B------:R-:W-:Y:S04]  /*3110*/  LDSM.16.M88.4 R12, [R48+0x2000] ;  /* 0x00200000300c783b */ /* 0x000fe80000000200 */
[----:B------:R-:W-:Y:S01]  /*3120*/  LDSM.16.M88.4 R48, [R131+0x4800] ;  /* 0x004800008330783b */ /* 0x000fe20000000200 */
[----:B----4-:R-:W-:Y:S08]  /*3130*/  HMMA.16816.F32.BF16 R28, R56, R40, RZ ;  /* 0x00000028381c723c */ /* 0x010ff000000418ff */
[C---:B------:R-:W-:Y:S08]  /*3140*/  HMMA.16816.F32.BF16 R4, R52.reuse, R8, R4 ;  /* 0x000000083404723c */ /* 0x040ff00000041804 */
[----:B------:R-:W-:Y:S01]  /*3150*/  HMMA.16816.F32.BF16 R16, R52, R10, R16 ;  /* 0x0000000a3410723c */ /* 0x000fe20000041810 */
[----:B------:R-:W2:Y:S07]  /*3160*/  LDSM.16.M88.4 R8, [R111+0x5000] ;  /* 0x005000006f08783b */ /* 0x000eae0000000200 */
        /* <DEDUP_REMOVED lines=14> */
[----:B--2---:R-:W-:Y:S08]  /*3250*/  HMMA.16816.F32.BF16 R4, R12, R8, R4 ;  /* 0x000000080c04723c */ /* 0x004ff00000041804 */
[----:B------:R-:W-:Y:S01]  /*3260*/  HMMA.16816.F32.BF16 R88, R52, R90, R40 ;  /* 0x0000005a3458723c */ /* 0x000fe20000041828 */
[----:B------:R-:W2:Y:S07]  /*3270*/  LDSM.16.M88.4 R40, [R111+0x5400] ;  /* 0x005400006f28783b */ /* 0x000eae0000000200 */
[C---:B------:R-:W-:Y:S08]  /*3280*/  HMMA.16816.F32.BF16 R60, R80.reuse, R72, R60 ;  /* 0x00000048503c723c */ /* 0x040ff0000004183c */
[----:B------:R-:W-:Y:S01]  /*3290*/  HMMA.16816.F32.BF16 R56, R80, R74, R56 ;  /* 0x0000004a5038723c */ /* 0x000fe20000041838 */
[----:B------:R-:W2:Y:S07]  /*32a0*/  LDSM.16.M88.4 R72, [R111+0x4800] ;  /* 0x004800006f48783b */ /* 0x000eae0000000200 */
[----:B------:R-:W-:Y:S08]  /*32b0*/  HMMA.16816.F32.BF16 R28, R36, R32, R28 ;  /* 0x00000020241c723c */ /* 0x000ff0000004181c */
[C---:B------:R-:W-:Y:S08]  /*32c0*/  HMMA.16816.F32.BF16 R68, R80.reuse, R76, R68 ;  /* 0x0000004c5044723c */ /* 0x040ff00000041844 */
[----:B------:R-:W-:Y:S08]  /*32d0*/  HMMA.16816.F32.BF16 R64, R80, R78, R64 ;  /* 0x0000004e5040723c */ /* 0x000ff00000041840 */
[----:B------:R-:W-:Y:S01]  /*32e0*/  HMMA.16816.F32.BF16 R16, R12, R10, R16 ;  /* 0x0000000a0c10723c */ /* 0x000fe20000041810 */
[----:B------:R-:W2:Y:S01]  /*32f0*/  LDSM.16.M88.4 R8, [R131+0x5800] ;  /* 0x005800008308783b */ /* 0x000ea20000000200 */
[-C--:B---3--:R-:W-:Y:S01]  /*3300*/  FMUL.FTZ R4, R4, R108.reuse ;  /* 0x0000006c04047220 */ /* 0x088fe20000410000 */
[-C--:B------:R-:W-:Y:S01]  /*3310*/  FMUL.FTZ R5, R5, R108.reuse ;  /* 0x0000006c05057220 */ /* 0x080fe20000410000 */
[-C--:B------:R-:W-:Y:S01]  /*3320*/  FMUL.FTZ R6, R6, R108.reuse ;  /* 0x0000006c06067220 */ /* 0x080fe20000410000 */
[----:B------:R-:W-:-:S03]  /*3330*/  FMUL.FTZ R7, R7, R108 ;  /* 0x0000006c07077220 */ /* 0x000fc60000410000 */
[----:B----4-:R-:W-:Y:S01]  /*3340*/  HMMA.16816.F32.BF16 R60, R52, R44, R60 ;  /* 0x0000002c343c723c */ /* 0x010fe2000004183c */
[----:B------:R-:W3:Y:S07]  /*3350*/  MUFU.TANH R44, R6 ;  /* 0x00000006002c7308 */ /* 0x000eee0000002400 */
[----:B-1----:R-:W-:Y:S01]  /*3360*/  HMMA.16816.F32.BF16 R28, R24, R20, R28 ;  /* 0x00000014181c723c */ /* 0x002fe2000004181c */
[----:B------:R-:W1:Y:S02]  /*3370*/  MUFU.TANH R20, R4 ;  /* 0x0000000400147308 */ /* 0x000e640000002400 */
[-C--:B------:R-:W-:Y:S01]  /*3380*/  FMUL.FTZ R16, R16, R108.reuse ;  /* 0x0000006c10107220 */ /* 0x080fe20000410000 */
[-C--:B------:R-:W-:Y:S01]  /*3390*/  FMUL.FTZ R17, R17, R108.reuse ;  /* 0x0000006c11117220 */ /* 0x080fe20000410000 */
[-C--:B------:R-:W-:Y:S01]  /*33a0*/  FMUL.FTZ R18, R18, R108.reuse ;  /* 0x0000006c12127220 */ /* 0x080fe20000410000 */
[----:B------:R-:W-:-:S02]  /*33b0*/  FMUL.FTZ R19, R19, R108 ;  /* 0x0000006c13137220 */ /* 0x000fc40000410000 */
[----:B------:R-:W-:Y:S01]  /*33c0*/  HMMA.16816.F32.BF16 R88, R36, R34, R88 ;  /* 0x000000222458723c */ /* 0x000fe20000041858 */
[----:B------:R-:W-:Y:S01]  /*33d0*/  LDSM.16.M88.4 R32, [R111+0x5800] ;  /* 0x005800006f20783b */ /* 0x000fe20000000200 */
[----:B------:R-:W4:Y:S06]  /*33e0*/  MUFU.TANH R21, R5 ;  /* 0x0000000500157308 */ /* 0x000f2c0000002400 */
[C---:B------:R-:W-:Y:S02]  /*33f0*/  HMMA.16816.F32.BF16 R68, R52.reuse, R48, R68 ;  /* 0x000000303444723c */ /* 0x040fe40000041844 */
[----:B------:R3:W1:Y:S06]  /*3400*/  MUFU.TANH R45, R7 ;  /* 0x00000007002d7308 */ /* 0x00066c0000002400 */
[----:B------:R-:W-:Y:S08]  /*3410*/  HMMA.16816.F32.BF16 R64, R52, R50, R64 ;  /* 0x000000323440723c */ /* 0x000ff00000041840 */
[----:B--2---:R-:W-:Y:S01]  /*3420*/  HMMA.16816.F32.BF16 R28, R12, R40, R28 ;  /* 0x000000280c1c723c */ /* 0x004fe2000004181c */
[----:B------:R-:W2:Y:S01]  /*3430*/  MUFU.TANH R40, R16 ;  /* 0x0000001000287308 */ /* 0x000ea20000002400 */
[----:B---3--:R-:W3:Y:S06]  /*3440*/  LDSM.16.M88.4 R4, [R111+0x4c00] ;  /* 0x004c00006f04783b */ /* 0x008eec0000000200 */
[----:B------:R-:W-:Y:S01]  /*3450*/  HMMA.16816.F32.BF16 R88, R24, R22, R88 ;  /* 0x000000161858723c */ /* 0x000fe20000041858 */
[----:B------:R-:W1:Y:S07]  /*3460*/  MUFU.TANH R41, R17 ;  /* 0x0000001100297308 */ /* 0x000e6e0000002400 */
[----:B------:R-:W-:Y:S01]  /*3470*/  HMMA.16816.F32.BF16 R68, R36, R72, R68 ;  /* 0x000000482444723c */ /* 0x000fe20000041844 */
[----:B------:R-:W1:Y:S02]  /*3480*/  MUFU.TANH R22, R18 ;  /* 0x0000001200167308 */ /* 0x000e640000002400 */
[-C--:B------:R-:W-:Y:S01]  /*3490*/  FMUL.FTZ R28, R28, R108.reuse ;  /* 0x0000006c1c1c7220 */ /* 0x080fe20000410000 */
[----:B------:R-:W-:-:S04]  /*34a0*/  FMUL.FTZ R29, R29, R108 ;  /* 0x0000006c1d1d7220 */ /* 0x000fc80000410000 */
[----:B------:R-:W-:Y:S01]  /*34b0*/  HMMA.16816.F32.BF16 R64, R36, R74, R64 ;  /* 0x0000004a2440723c */ /* 0x000fe20000041840 */
[----:B------:R4:W1:Y:S07]  /*34c0*/  MUFU.TANH R23, R19 ;  /* 0x0000001300177308 */ /* 0x00086e0000002400 */
[----:B------:R-:W-:Y:S01]  /*34d0*/  HMMA.16816.F32.BF16 R56, R52, R46, R56 ;  /* 0x0000002e3438723c */ /* 0x000fe20000041838 */
[----:B------:R2:W1:Y:S07]  /*34e0*/  MUFU.TANH R46, R28 ;  /* 0x0000001c002e7308 */ /* 0x00046e0000002400 */
[C---:B------:R-:W-:Y:S01]  /*34f0*/  HMMA.16816.F32.BF16 R68, R24.reuse, R8, R68 ;  /* 0x000000081844723c */ /* 0x040fe20000041844 */
[----:B----4-:R-:W4:Y:S07]  /*3500*/  LDSM.16.M88.4 R16, [R131+0x5c00] ;  /* 0x005c00008310783b */ /* 0x010f2e0000000200 */
[----:B------:R-:W-:Y:S01]  /*3510*/  HMMA.16816.F32.BF16 R64, R24, R10, R64 ;  /* 0x0000000a1840723c */ /* 0x000fe20000041840 */
[----:B------:R-:W1:Y:S01]  /*3520*/  LDSM.16.M88.4 R8, [R111+0x5c00] ;  /* 0x005c00006f08783b */ /* 0x000e620000000200 */
[----:B--2---:R-:W-:Y:S01]  /*3530*/  VIADD R28, R0, 0xffffffff ;  /* 0xffffffff001c7836 */ /* 0x004fe20000000000 */
[----:B------:R-:W-:-:S04]  /*3540*/  DEPBAR.LE SB0, 0x0 ;  /* 0x000080000000791a */ /* 0x000fc80000000000 */
[----:B------:R-:W-:Y:S01]  /*3550*/  BAR.SYNC.DEFER_BLOCKING 0x0 ;  /* 0x0000000000007b1d */ /* 0x000fe20000010000 */
[----:B---3--:R-:W-:Y:S01]  /*3560*/  HMMA.16816.F32.BF16 R60, R36, R4, R60 ;  /* 0x00000004243c723c */ /* 0x008fe2000004183c */
[----:B------:R-:W-:Y:S01]  /*3570*/  FMUL.FTZ R4, R31, R108 ;  /* 0x0000006c1f047220 */ /* 0x000fe20000410000 */
[----:B------:R-:W-:-:S05]  /*3580*/  ISETP.GT.AND P1, PT, R28, R141, PT ;  /* 0x0000008d1c00720c */ /* 0x000fca0003f24270 */
[----:B------:R-:W2:Y:S01]  /*3590*/  MUFU.TANH R4, R4 ;  /* 0x0000000400047308 */ /* 0x000ea20000002400 */
[----:B------:R-:W-:Y:S08]  /*35a0*/  HMMA.16816.F32.BF16 R56, R36, R6, R56 ;  /* 0x000000062438723c */ /* 0x000ff00000041838 */
[C---:B------:R-:W-:Y:S01]  /*35b0*/  HMMA.16816.F32.BF16 R88, R12.reuse, R42, R88 ;  /* 0x0000002a0c58723c */ /* 0x040fe20000041858 */
[----:B------:R3:W1:Y:S07]  /*35c0*/  MUFU.TANH R42, R29 ;  /* 0x0000001d002a7308 */ /* 0x00066e0000002400 */
[----:B------:R-:W-:Y:S08]  /*35d0*/  HMMA.16816.F32.BF16 R68, R12, R32, R68 ;  /* 0x000000200c44723c */ /* 0x000ff00000041844 */
[----:B----4-:R-:W-:Y:S01]  /*35e0*/  HMMA.16816.F32.BF16 R60, R24, R16, R60 ;  /* 0x00000010183c723c */ /* 0x010fe2000004183c */
[----:B---3--:R-:W-:-:S02]  /*35f0*/  FMUL.FTZ R29, R30, R108 ;  /* 0x0000006c1e1d7220 */ /* 0x008fc40000410000 */
[-C--:B------:R-:W-:Y:S01]  /*3600*/  FMUL.FTZ R5, R88, R108.reuse ;  /* 0x0000006c58057220 */ /* 0x080fe20000410000 */
[-C--:B------:R-:W-:Y:S01]  /*3610*/  FMUL.FTZ R31, R89, R108.reuse ;  /* 0x0000006c591f7220 */ /* 0x080fe20000410000 */
[-C--:B------:R-:W-:Y:S01]  /*3620*/  FMUL.FTZ R30, R90, R108.reuse ;  /* 0x0000006c5a1e7220 */ /* 0x080fe20000410000 */
[-C--:B------:R-:W-:Y:S02]  /*3630*/  FMUL.FTZ R6, R91, R108.reuse ;  /* 0x0000006c5b067220 */ /* 0x080fe40000410000 */
[----:B------:R-:W-:Y:S01]  /*3640*/  HMMA.16816.F32.BF16 R56, R24, R18, R56 ;  /* 0x000000121838723c */ /* 0x000fe20000041838 */
[----:B------:R-:W3:Y:S02]  /*3650*/  MUFU.TANH R29, R29 ;  /* 0x0000001d001d7308 */ /* 0x000ee40000002400 */
[-C--:B------:R-:W-:Y:S01]  /*3660*/  FMUL.FTZ R16, R68, R108.reuse ;  /* 0x0000006c44107220 */ /* 0x080fe20000410000 */
[-C--:B------:R-:W-:Y:S01]  /*3670*/  FMUL.FTZ R32, R69, R108.reuse ;  /* 0x0000006c45207220 */ /* 0x080fe20000410000 */
[-C--:B------:R-:W-:Y:S01]  /*3680*/  FMUL.FTZ R7, R70, R108.reuse ;  /* 0x0000006c46077220 */ /* 0x080fe20000410000 */
[----:B------:R-:W-:-:S02]  /*3690*/  FMUL.FTZ R17, R71, R108 ;  /* 0x0000006c47117220 */ /* 0x000fc40000410000 */
[C---:B------:R-:W-:Y:S01]  /*36a0*/  HMMA.16816.F32.BF16 R64, R12.reuse, R34, R64 ;  /* 0x000000220c40723c */ /* 0x040fe20000041840 */
[----:B------:R-:W4:Y:S07]  /*36b0*/  MUFU.TANH R5, R5 ;  /* 0x0000000500057308 */ /* 0x000f2e0000002400 */
[C---:B-1----:R-:W-:Y:S01]  /*36c0*/  HMMA.16816.F32.BF16 R60, R12.reuse, R8, R60 ;  /* 0x000000080c3c723c */ /* 0x042fe2000004183c */
[----:B------:R-:W1:Y:S07]  /*36d0*/  MUFU.TANH R31, R31 ;  /* 0x0000001f001f7308 */ /* 0x000e6e0000002400 */
[----:B------:R-:W-:Y:S01]  /*36e0*/  HMMA.16816.F32.BF16 R56, R12, R10, R56 ;  /* 0x0000000a0c38723c */ /* 0x000fe20000041838 */
[----:B------:R-:W-:Y:S01]  /*36f0*/  LOP3.LUT R11, R126, 0x1f0, RZ, 0xc0, !PT ;  /* 0x000001f07e0b7812 */ /* 0x000fe200078ec0ff */
[----:B------:R-:W1:Y:S01]  /*3700*/  MUFU.TANH R30, R30 ;  /* 0x0000001e001e7308 */ /* 0x000e620000002400 */
[-C--:B------:R-:W-:Y:S01]  /*3710*/  FMUL.FTZ R8, R65, R108.reuse ;  /* 0x0000006c41087220 */ /* 0x080fe20000410000 */
[-C--:B------:R-:W-:Y:S01]  /*3720*/  FMUL.FTZ R19, R66, R108.reuse ;  /* 0x0000006c42137220 */ /* 0x080fe20000410000 */
[-C--:B------:R-:W-:Y:S01]  /*3730*/  FMUL.FTZ R18, R67, R108.reuse ;  /* 0x0000006c43127220 */ /* 0x080fe20000410000 */
[----:B------:R-:W-:Y:S01]  /*3740*/  FMUL.FTZ R64, R64, R108 ;  /* 0x0000006c40407220 */ /* 0x000fe20000410000 */
[----:B------:R-:W-:-:S03]  /*3750*/  LOP3.LUT R11, R11, 0x7, R110, 0xf8, !PT ;  /* 0x000000070b0b7812 */ /* 0x000fc600078ef86e */
[----:B------:R-:W1:Y:S01]  /*3760*/  MUFU.TANH R6, R6 ;  /* 0x0000000600067308 */ /* 0x000e620000002400 */
[-C--:B------:R-:W-:Y:S01]  /*3770*/  FMUL.FTZ R10, R61, R108.reuse ;  /* 0x0000006c3d0a7220 */ /* 0x080fe20000410000 */
[-C--:B------:R-:W-:Y:S01]  /*3780*/  FMUL.FTZ R15, R62, R108.reuse ;  /* 0x0000006c3e0f7220 */ /* 0x080fe20000410000 */
[-C--:B------:R-:W-:Y:S01]  /*3790*/  FMUL.FTZ R24, R63, R108.reuse ;  /* 0x0000006c3f187220 */ /* 0x080fe20000410000 */
[----:B------:R-:W-:Y:S01]  /*37a0*/  FMUL.FTZ R60, R60, R108 ;  /* 0x0000006c3c3c7220 */ /* 0x000fe20000410000 */
[----:B------:R-:W-:-:S03]  /*37b0*/  LEA R11, R147, R11, 0x6 ;  /* 0x0000000b930b7211 */ /* 0x000fc600078e30ff */
[----:B------:R-:W1:Y:S01]  /*37c0*/  MUFU.TANH R16, R16 ;  /* 0x0000001000107308 */ /* 0x000e620000002400 */
[-C--:B------:R-:W-:Y:S01]  /*37d0*/  FMUL.FTZ R43, R56, R108.reuse ;  /* 0x0000006c382b7220 */ /* 0x080fe20000410000 */
[-C--:B------:R-:W-:Y:S01]  /*37e0*/  FMUL.FTZ R48, R57, R108.reuse ;  /* 0x0000006c39307220 */ /* 0x080fe20000410000 */
[-C--:B------:R-:W-:Y:S01]  /*37f0*/  FMUL.FTZ R25, R58, R108.reuse ;  /* 0x0000006c3a197220 */ /* 0x080fe20000410000 */
[----:B------:R-:W-:Y:S01]  /*3800*/  FMUL.FTZ R27, R59, R108 ;  /* 0x0000006c3b1b7220 */ /* 0x000fe20000410000 */
[C---:B------:R-:W-:Y:S02]  /*3810*/  IADD3 R109, PT, PT, R11.reuse, R109, RZ ;  /* 0x0000006d0b6d7210 */ /* 0x040fe40007ffe0ff */
[----:B------:R-:W-:Y:S01]  /*3820*/  IADD3 R11, PT, PT, R11, R106, RZ ;  /* 0x0000006a0b0b7210 */ /* 0x000fe20007ffe0ff */
[----:B------:R-:W1:Y:S01]  /*3830*/  MUFU.TANH R32, R32 ;  /* 0x0000002000207308 */ /* 0x000e620000002400 */
[C-C-:B------:R-:W-:Y:S02]  /*3840*/  VIADDMNMX R135, R109.reuse, 0x1, R105.reuse, PT ;  /* 0x000000016d877846 */ /* 0x140fe40003800169 */
[----:B------:R-:W-:-:S02]  /*3850*/  VIADDMNMX R133, R109, 0x9, R105, PT ;  /* 0x000000096d857846 */ /* 0x000fc40003800169 */
[----:B------:R-:W-:Y:S02]  /*3860*/  VIMNMX R136, PT, PT, RZ, R11, !PT ;  /* 0x0000000bff887248 */ /* 0x000fe40007fe0100 */
[----:B------:R-:W-:Y:S01]  /*3870*/  VIADDMNMX R134, R11, 0x8, RZ, !PT ;  /* 0x000000080b867846 */ /* 0x000fe200078001ff */
        /* <DEDUP_REMOVED lines=28> */
.L_x_8340:
[----:B------:R-:W2:Y:S01]  /*3a40*/  LD.E R36, desc[UR4][R2.64+0x170] ;  /* 0x0001700402247980 */ /* 0x000ea2000c101900 */
[----:B------:R-:W-:Y:S02]  /*3a50*/  LEA R34, R0, 0xffffff80, 0x6 ;  /* 0xffffff8000227811 */ /* 0x000fe400078e30ff */
[----:B------:R-:W-:Y:S02]  /*3a60*/  IABS R14, R101 ;  /* 0x00000065000e7213 */ /* 0x000fe40000000000 */
        /* <DEDUP_REMOVED lines=24> */
[----:B------:R-:W-:Y:S01]  /*3bf0*/  @!P2 VIADD R33, R33, 0x1 ;  /* 0x000000012121a836 */ /* 0x000fe20000000000 */
[----:B------:R-:W-:Y:S02]  /*3c00*/  ISETP.NE.AND P2, PT, R36, RZ, PT ;  /* 0x000000ff2400720c */ /* 0x000fe40003f45270 */
[-C--:B------:R-:W-:Y:S01]  /*3c10*/  ISETP.GE.U32.AND P5, PT, R11, R26.reuse, PT ;  /* 0x0000001a0b00720c */ /* 0x080fe20003fa6070 */
[----:B------:R-:W-:Y:S01]  /*3c20*/  @!P4 VIADD R35, R35, 0x1 ;  /* 0x000000012323c836 */ /* 0x000fe20000000000 */
[----:B------:R-:W-:-:S04]  /*3c30*/  @!P4 IADD3 R13, PT, PT, R13, -R26, RZ ;  /* 0x8000001a0d0dc210 */ /* 0x000fc80007ffe0ff */
[----:B------:R-:W-:-:S07]  /*3c40*/  ISETP.GE.U32.AND P6, PT, R13, R26, PT ;  /* 0x0000001a0d00720c */ /* 0x000fce0003fc6070 */
        /* <DEDUP_REMOVED lines=19> */
[----:B------:R-:W-:Y:S02]  /*3d80*/  IMAD.MOV.U32 R34, RZ, RZ, R36 ;  /* 0x000000ffff227224 */ /* 0x000fe400078e0024 */
[----:B---3--:R-:W-:Y:S01]  /*3d90*/  IMAD.IADD R11, R13, 0x1, -R11 ;  /* 0x000000010d0b7824 */ /* 0x008fe200078e0a0b */
[----:B------:R-:W-:-:S04]  /*3da0*/  IADD3 R35, PT, PT, R37, R14, RZ ;  /* 0x0000000e25237210 */ /* 0x000fc80007ffe0ff */
[----:B------:R-:W-:Y:S01]  /*3db0*/  SHF.R.S32.HI R14, RZ, 0x1f, R11 ;  /* 0x0000001fff0e7819 */ /* 0x000fe2000001140b */
[----:B----4-:R-:W-:Y:S02]  /*3dc0*/  IMAD R13, R39, R11, RZ ;  /* 0x0000000b270d7224 */ /* 0x010fe400078e02ff */
[----:B------:R-:W-:-:S04]  /*3dd0*/  IMAD.WIDE.U32 R34, R11, R38, R34 ;  /* 0x000000260b227225 */ /* 0x000fc800078e0022 */
[----:B------:R-:W-:Y:S01]  /*3de0*/  IMAD R13, R38, R14, R13 ;  /* 0x0000000e260d7224 */ /* 0x000fe200078e020d */
[----:B------:R-:W-:-:S04]  /*3df0*/  LEA R143, P1, R34, R143, 0x1 ;  /* 0x0000008f228f7211 */ /* 0x000fc800078208ff */
[----:B------:R-:W-:-:S04]  /*3e00*/  IADD3 R13, PT, PT, R35, R13, RZ ;  /* 0x0000000d230d7210 */ /* 0x000fc80007ffe0ff */
[----:B------:R-:W-:Y:S02]  /*3e10*/  LEA.HI.X R142, R34, R142, R13, 0x1, P1 ;  /* 0x0000008e228e7211 */ /* 0x000fe400008f0c0d */
.L_x_8341:
[----:B------:R-:W-:Y:S05]  /*3e20*/  BSYNC.RECONVERGENT B0 ;  /* 0x0000000000007941 */ /* 0x000fea0003800200 */
.L_x_8339:
        /* <DEDUP_REMOVED lines=19> */
[----:B--2---:R-:W-:Y:S01]  /*3f60*/  @!P2 IMAD.MOV.U32 R36, RZ, RZ, R143 ;  /* 0x000000ffff24a224 */ /* 0x004fe200078e008f */
        /* <DEDUP_REMOVED lines=22> */
.L_x_8338:
[----:B------:R-:W-:Y:S05]  /*40d0*/  BSYNC.RECONVERGENT B1 ;  /* 0x0000000000017941 */ /* 0x000fea0003800200 */
.L_x_8337:
[----:B------:R-:W2:Y:S01]  /*40e0*/  LD.E R107, desc[UR4][R2.64+0xdc] ;  /* 0x0000dc04026b7980 */ /* 0x000ea2000c101900 */
[----:B------:R-:W-:Y:S01]  /*40f0*/  IMAD.SHL.U32 R87, R125, 0x2, RZ ;  /* 0x000000027d577824 */ /* 0x000fe200078e00ff */
[----:B------:R-:W-:Y:S01]  /*4100*/  LOP3.LUT R84, R103, 0x120, R104, 0xf8, !PT ;  /* 0x0000012067547812 */ /* 0x000fe200078ef868 */
[----:B------:R-:W-:Y:S03]  /*4110*/  BSSY B2, `(.L_x_8342) ;  /* 0x00004a3000027945 */ /* 0x000fe60003800000 */
[----:B------:R-:W-:Y:S01]  /*4120*/  LOP3.LUT R87, R87, 0x6, RZ, 0xc0, !PT ;  /* 0x0000000657577812 */ /* 0x000fe200078ec0ff */
[----:B------:R-:W-:-:S04]  /*4130*/  IMAD R111, R84, 0x2, R128 ;  /* 0x00000002546f7824 */ /* 0x000fc800078e0280 */
[----:B------:R-:W-:Y:S01]  /*4140*/  IMAD R26, R28, 0x40, R87 ;  /* 0x000000401c1a7824 */ /* 0x000fe200078e0257 */
[----:B------:R-:W-:Y:S01]  /*4150*/  LDSM.16.MT88.4 R76, [R111+0x6000] ;  /* 0x006000006f4c783b */ /* 0x000fe20000004200 */
[----:B------:R-:W-:Y:S02]  /*4160*/  IMAD.IADD R102, R102, 0x1, R111 ;  /* 0x0000000166667824 */ /* 0x000fe400078e026f */
[C---:B------:R-:W-:Y:S01]  /*4170*/  VIADD R56, R26.reuse, 0x1 ;  /* 0x000000011a387836 */ /* 0x040fe20000000000 */
[CC--:B------:R-:W-:Y:S01]  /*4180*/  ISETP.GE.AND P3, PT, R26.reuse, R136.reuse, PT ;  /* 0x000000881a00720c */ /* 0x0c0fe20003f66270 */
[C---:B------:R-:W-:Y:S01]  /*4190*/  VIADD R55, R26.reuse, 0x8 ;  /* 0x000000081a377836 */ /* 0x040fe20000000000 */
[CC--:B------:R-:W-:Y:S01]  /*41a0*/  ISETP.GE.AND P5, PT, R26.reuse, R135.reuse, PT ;  /* 0x000000871a00720c */ /* 0x0c0fe20003fa6270 */
[----:B------:R-:W-:Y:S01]  /*41b0*/  VIADD R54, R26, 0x9 ;  /* 0x000000091a367836 */ /* 0x000fe20000000000 */
[----:B------:R-:W-:Y:S01]  /*41c0*/  FSEL R20, R20, -INF , P3 ;  /* 0xff80000014147808 */ /* 0x000fe20001800000 */
[----:B------:R-:W-:Y:S01]  /*41d0*/  VIADD R53, R26, 0x10 ;  /* 0x000000101a357836 */ /* 0x000fe20000000000 */
[-C--:B------:R-:W-:Y:S01]  /*41e0*/  ISETP.GE.AND P3, PT, R56, R136.reuse, PT ;  /* 0x000000883800720c */ /* 0x080fe20003f66270 */
[C---:B------:R-:W-:Y:S01]  /*41f0*/  VIADD R52, R26.reuse, 0x11 ;  /* 0x000000111a347836 */ /* 0x040fe20000000000 */
[-C--:B------:R-:W-:Y:S01]  /*4200*/  ISETP.GE.AND P4, PT, R55, R136.reuse, PT ;  /* 0x000000883700720c */ /* 0x080fe20003f86270 */
[----:B------:R-:W-:Y:S01]  /*4210*/  VIADD R51, R26, 0x18 ;  /* 0x000000181a337836 */ /* 0x000fe20000000000 */
[-C--:B------:R-:W-:Y:S01]  /*4220*/  ISETP.GE.AND P6, PT, R56, R135.reuse, PT ;  /* 0x000000873800720c */ /* 0x080fe20003fc6270 */
[C---:B------:R-:W-:Y:S01]  /*4230*/  VIADD R50, R26.reuse, 0x19 ;  /* 0x000000191a327836 */ /* 0x040fe20000000000 */
[----:B---3--:R-:W-:Y:S01]  /*4240*/  FSEL R34, R21, -INF , P3 ;  /* 0xff80000015227808 */ /* 0x008fe20001800000 */
[----:B------:R-:W-:Y:S01]  /*4250*/  VIADD R49, R26, 0x20 ;  /* 0x000000201a317836 */ /* 0x000fe20000000000 */
[-C--:B------:R-:W-:Y:S01]  /*4260*/  ISETP.GE.AND P3, PT, R54, R136.reuse, PT ;  /* 0x000000883600720c */ /* 0x080fe20003f66270 */
[----:B------:R-:W-:Y:S01]  /*4270*/  VIADD R47, R26, 0x21 ;  /* 0x000000211a2f7836 */ /* 0x000fe20000000000 */
[----:B------:R-:W-:Y:S01]  /*4280*/  FSEL R21, R40, -INF , P4 ;  /* 0xff80000028157808 */ /* 0x000fe20002000000 */
[----:B------:R-:W-:Y:S01]  /*4290*/  VIADD R39, R26, 0x28 ;  /* 0x000000281a277836 */ /* 0x000fe20000000000 */
[----:B------:R-:W-:Y:S01]  /*42a0*/  FSEL R33, R20, -INF , !P5 ;  /* 0xff80000014217808 */ /* 0x000fe20006800000 */
[----:B------:R-:W-:Y:S01]  /*42b0*/  VIADD R38, R26, 0x29 ;  /* 0x000000291a267836 */ /* 0x000fe20000000000 */
[----:B------:R-:W-:Y:S01]  /*42c0*/  FSEL R34, R34, -INF , !P6 ;  /* 0xff80000022227808 */ /* 0x000fe20007000000 */
[C---:B------:R-:W-:Y:S01]  /*42d0*/  VIADD R37, R26.reuse, 0x30 ;  /* 0x000000301a257836 */ /* 0x040fe20000000000 */
[-C--:B------:R-:W-:Y:S01]  /*42e0*/  ISETP.GE.AND P4, PT, R53, R136.reuse, PT ;  /* 0x000000883500720c */ /* 0x080fe20003f86270 */
[----:B------:R-:W-:Y:S01]  /*42f0*/  VIADD R36, R26, 0x31 ;  /* 0x000000311a247836 */ /* 0x000fe20000000000 */
[----:B------:R-:W-:Y:S01]  /*4300*/  ISETP.GE.AND P6, PT, R54, R135, PT ;  /* 0x000000873600720c */ /* 0x000fe20003fc6270 */
[----:B------:R-:W-:Y:S01]  /*4310*/  VIADD R35, R26, 0x38 ;  /* 0x000000381a237836 */ /* 0x000fe20000000000 */
[----:B------:R-:W-:Y:S01]  /*4320*/  FSEL R20, R41, -INF , P3 ;  /* 0xff80000029147808 */ /* 0x000fe20001800000 */
[----:B-1----:R-:W-:Y:S01]  /*4330*/  LDSM.16.MT88.4 R60, [R111+0x7000] ;  /* 0x007000006f3c783b */ /* 0x002fe20000004200 */
[----:B------:R-:W-:-:S02]  /*4340*/  ISETP.GE.AND P3, PT, R52, R136, PT ;  /* 0x000000883400720c */ /* 0x000fc40003f66270 */
[----:B------:R-:W-:Y:S01]  /*4350*/  FSEL R14, R46, -INF , P4 ;  /* 0xff8000002e0e7808 */ /* 0x000fe20002000000 */
[----:B------:R-:W-:Y:S01]  /*4360*/  LDSM.16.MT88.4 R68, [R102+0x6000] ;  /* 0x006000006644783b */ /* 0x000fe20000004200 */
[----:B------:R-:W-:Y:S02]  /*4370*/  FSEL R20, R20, -INF , !P6 ;  /* 0xff80000014147808 */ /* 0x000fe40007000000 */
[-C--:B------:R-:W-:Y:S02]  /*4380*/  ISETP.GE.AND P4, PT, R51, R136.reuse, PT ;  /* 0x000000883300720c */ /* 0x080fe40003f86270 */
[----:B------:R-:W-:Y:S02]  /*4390*/  ISETP.GE.AND P6, PT, R52, R135, PT ;  /* 0x000000873400720c */ /* 0x000fe40003fc6270 */
[----:B------:R-:W-:Y:S02]  /*43a0*/  FSEL R13, R42, -INF , P3 ;  /* 0xff8000002a0d7808 */ /* 0x000fe40001800000 */
[----:B------:R-:W-:-:S02]  /*43b0*/  ISETP.GE.AND P3, PT, R50, R136, PT ;  /* 0x000000883200720c */ /* 0x000fc40003f66270 */
[----:B------:R-:W-:Y:S02]  /*43c0*/  FSEL R5, R5, -INF , P4 ;  /* 0xff80000005057808 */ /* 0x000fe40002000000 */
[-C--:B------:R-:W-:Y:S02]  /*43d0*/  ISETP.GE.AND P5, PT, R55, R135.reuse, PT ;  /* 0x000000873700720c */ /* 0x080fe40003fa6270 */
[----:B------:R-:W-:Y:S02]  /*43e0*/  FSEL R13, R13, -INF , !P6 ;  /* 0xff8000000d0d7808 */ /* 0x000fe40007000000 */
[----:B------:R-:W-:Y:S02]  /*43f0*/  ISETP.GE.AND P4, PT, R49, R136, PT ;  /* 0x000000883100720c */ /* 0x000fe40003f86270 */
[----:B------:R-:W-:Y:S02]  /*4400*/  ISETP.GE.AND P6, PT, R50, R135, PT ;  /* 0x000000873200720c */ /* 0x000fe40003fc6270 */
[----:B------:R-:W-:-:S02]  /*4410*/  FSEL R11, R31, -INF , P3 ;  /* 0xff8000001f0b7808 */ /* 0x000fc40001800000 */
[-C--:B------:R-:W-:Y:S02]  /*4420*/  ISETP.GE.AND P3, PT, R47, R136.reuse, PT ;  /* 0x000000882f00720c */ /* 0x080fe40003f66270 */
[----:B------:R-:W-:Y:S02]  /*4430*/  FSEL R21, R21, -INF , !P5 ;  /* 0xff80000015157808 */ /* 0x000fe40006800000 */
[----:B------:R-:W-:Y:S02]  /*4440*/  FSEL R16, R16, -INF , P4 ;  /* 0xff80000010107808 */ /* 0x000fe40002000000 */
[----:B------:R-:W-:Y:S02]  /*4450*/  ISETP.GE.AND P5, PT, R53, R135, PT ;  /* 0x000000873500720c */ /* 0x000fe40003fa6270 */
[----:B------:R-:W-:Y:S02]  /*4460*/  FSEL R11, R11, -INF , !P6 ;  /* 0xff8000000b0b7808 */ /* 0x000fe40007000000 */
[----:B------:R-:W-:-:S02]  /*4470*/  ISETP.GE.AND P4, PT, R39, R136, PT ;  /* 0x000000882700720c */ /* 0x000fc40003f86270 */
[----:B------:R-:W-:Y:S02]  /*4480*/  ISETP.GE.AND P6, PT, R47, R135, PT ;  /* 0x000000872f00720c */ /* 0x000fe40003fc6270 */
[----:B------:R-:W-:Y:S02]  /*4490*/  FSEL R32, R32, -INF , P3 ;  /* 0xff80000020207808 */ /* 0x000fe40001800000 */
[----:B------:R-:W-:Y:S02]  /*44a0*/  ISETP.GE.AND P3, PT, R38, R136, PT ;  /* 0x000000882600720c */ /* 0x000fe40003f66270 */
[C---:B------:R-:W-:Y:S02]  /*44b0*/  ISETP.GE.AND P2, PT, R26.reuse, R134, PT ;  /* 0x000000861a00720c */ /* 0x040fe40003f46270 */
[C---:B------:R-:W-:Y:S01]  /*44c0*/  ISETP.GE.AND P1, PT, R26.reuse, R133, PT ;  /* 0x000000851a00720c */ /* 0x040fe20003f26270 */
[----:B------:R-:W-:Y:S01]  /*44d0*/  VIADD R26, R26, 0x39 ;  /* 0x000000391a1a7836 */ /* 0x000fe20000000000 */
[----:B------:R-:W-:-:S02]  /*44e0*/  FSEL R14, R14, -INF , !P5 ;  /* 0xff8000000e0e7808 */ /* 0x000fc40006800000 */
[----:B------:R-:W-:Y:S02]  /*44f0*/  FSEL R9, R9, -INF , P4 ;  /* 0xff80000009097808 */ /* 0x000fe40002000000 */
[-C--:B------:R-:W-:Y:S02]  /*4500*/  ISETP.GE.AND P5, PT, R51, R135.reuse, PT ;  /* 0x000000873300720c */ /* 0x080fe40003fa6270 */
[----:B------:R-:W-:Y:S02]  /*4510*/  FSEL R119, R32, -INF , !P6 ;  /* 0xff80000020777808 */ /* 0x000fe40007000000 */
[----:B------:R-:W-:Y:S02]  /*4520*/  ISETP.GE.AND P4, PT, R37, R136, PT ;  /* 0x000000882500720c */ /* 0x000fe40003f86270 */
[----:B------:R-:W-:Y:S02]  /*4530*/  ISETP.GE.AND P6, PT, R38, R135, PT ;  /* 0x000000872600720c */ /* 0x000fe40003fc6270 */
[----:B------:R-:W-:-:S02]  /*4540*/  FSEL R8, R8, -INF , P3 ;  /* 0xff80000008087808 */ /* 0x000fc40001800000 */
[----:B------:R-:W-:Y:S02]  /*4550*/  FSEL R5, R5, -INF , !P5 ;  /* 0xff80000005057808 */ /* 0x000fe40006800000 */
[----:B------:R-:W-:Y:S02]  /*4560*/  FSEL R12, R12, -INF , P4 ;  /* 0xff8000000c0c7808 */ /* 0x000fe40002000000 */
[----:B------:R-:W-:Y:S02]  /*4570*/  ISETP.GE.AND P5, PT, R49, R135, PT ;  /* 0x000000873100720c */ /* 0x000fe40003fa6270 */
[----:B------:R-:W-:Y:S02]  /*4580*/  FSEL R106, R8, -INF , !P6 ;  /* 0xff800000086a7808 */ /* 0x000fe40007000000 */
[-C--:B------:R-:W-:Y:S02]  /*4590*/  ISETP.GE.AND P4, PT, R26, R136.reuse, PT ;  /* 0x000000881a00720c */ /* 0x080fe40003f86270 */
[----:B------:R-:W-:-:S02]  /*45a0*/  ISETP.GE.AND P6, PT, R35, R136, PT ;  /* 0x000000882300720c */ /* 0x000fc40003fc6270 */
[----:B------:R-:W-:Y:S02]  /*45b0*/  FSEL R120, R16, -INF , !P5 ;  /* 0xff80000010787808 */ /* 0x000fe40006800000 */
[----:B------:R-:W-:Y:S02]  /*45c0*/  FSEL R48, R48, -INF , P4 ;  /* 0xff80000030307808 */ /* 0x000fe40002000000 */
[-C--:B------:R-:W-:Y:S02]  /*45d0*/  ISETP.GE.AND P5, PT, R39, R135.reuse, PT ;  /* 0x000000872700720c */ /* 0x080fe40003fa6270 */
[----:B------:R-:W-:Y:S02]  /*45e0*/  FSEL R43, R43, -INF , P6 ;  /* 0xff8000002b2b7808 */ /* 0x000fe40003000000 */
[----:B------:R-:W-:Y:S02]  /*45f0*/  ISETP.GE.AND P4, PT, R35, R135, PT ;  /* 0x000000872300720c */ /* 0x000fe40003f86270 */
[----:B------:R-:W-:-:S02]  /*4600*/  FSEL R32, R44, -INF , P2 ;  /* 0xff8000002c207808 */ /* 0x000fc40001000000 */
[----:B------:R-:W-:Y:S02]  /*4610*/  ISETP.GE.AND P2, PT, R55, R134, PT ;  /* 0x000000863700720c */ /* 0x000fe40003f46270 */
[----:B------:R-:W-:Y:S02]  /*4620*/  FSEL R105, R9, -INF , !P5 ;  /* 0xff80000009697808 */ /* 0x000fe40006800000 */
[----:B------:R-:W-:Y:S02]  /*4630*/  FSEL R116, R43, -INF , !P4 ;  /* 0xff8000002b747808 */ /* 0x000fe40006000000 */
[----:B------:R-:W-:Y:S01]  /*4640*/  ISETP.GE.AND P5, PT, R36, R136, PT ;  /* 0x000000882400720c */ /* 0x000fe20003fa6270 */
[----:B------:R-:W-:Y:S01]  /*4650*/  LDSM.16.MT88.4 R40, [R111+0x8000] ;  /* 0x008000006f28783b */ /* 0x000fe20000004200 */
[----:B------:R-:W-:Y:S02]  /*4660*/  ISETP.GE.AND P4, PT, R55, R133, PT ;  /* 0x000000853700720c */ /* 0x000fe40003f86270 */
[----:B------:R-:W-:-:S02]  /*4670*/  FSEL R22, R22, -INF , P2 ;  /* 0xff80000016167808 */ /* 0x000fc40001000000 */
[----:B------:R-:W-:Y:S02]  /*4680*/  ISETP.GE.AND P2, PT, R52, R134, PT ;  /* 0x000000863400720c */ /* 0x000fe40003f46270 */
[----:B------:R-:W-:Y:S02]  /*4690*/  FSEL R10, R10, -INF , P5 ;  /* 0xff8000000a0a7808 */ /* 0x000fe40002800000 */
[----:B------:R-:W-:Y:S02]  /*46a0*/  ISETP.GE.AND P6, PT, R36, R135, PT ;  /* 0x000000872400720c */ /* 0x000fe40003fc6270 */
[----:B------:R-:W-:Y:S02]  /*46b0*/  FSEL R22, R22, -INF , !P4 ;  /* 0xff80000016167808 */ /* 0x000fe40006000000 */
[----:B------:R-:W-:Y:S02]  /*46c0*/  ISETP.GE.AND P4, PT, R52, R133, PT ;  /* 0x000000853400720c */ /* 0x000fe40003f86270 */
[----:B------:R-:W-:-:S02]  /*46d0*/  FSEL R4, R4, -INF , P2 ;  /* 0xff80000004047808 */ /* 0x000fc40001000000 */
[----:B------:R-:W-:Y:S02]  /*46e0*/  FSEL R117, R10, -INF , !P6 ;  /* 0xff8000000a757808 */ /* 0x000fe40007000000 */
[----:B------:R-:W-:Y:S02]  /*46f0*/  ISETP.GE.AND P3, PT, R37, R135, PT ;  /* 0x000000872500720c */ /* 0x000fe40003f66270 */
[----:B------:R-:W-:Y:S02]  /*4700*/  FSEL R10, R4, -INF , !P4 ;  /* 0xff800000040a7808 */ /* 0x000fe40006000000 */
[----:B------:R-:W-:Y:S02]  /*4710*/  FMNMX3.FTZ R4, R33, R34, R21, !PT ;  /* 0x0000002221047276 */ /* 0x000fe40007810015 */
[----:B------:R-:W-:Y:S02]  /*4720*/  FSEL R118, R12, -INF , !P3 ;  /* 0xff8000000c767808 */ /* 0x000fe40005800000 */
[----:B------:R-:W-:-:S02]  /*4730*/  ISETP.GE.AND P3, PT, R56, R134, PT ;  /* 0x000000863800720c */ /* 0x000fc40003f66270 */
[----:B------:R-:W-:Y:S02]  /*4740*/  FMNMX3.FTZ R4, R4, R20, R14, !PT ;  /* 0x0000001404047276 */ /* 0x000fe4000781000e */
[----:B------:R-:W-:Y:S02]  /*4750*/  ISETP.GE.AND P5, PT, R56, R133, PT ;  /* 0x000000853800720c */ /* 0x000fe40003fa6270 */
[----:B------:R-:W-:Y:S02]  /*4760*/  FSEL R31, R45, -INF , P3 ;  /* 0xff8000002d1f7808 */ /* 0x000fe40001800000 */
[----:B------:R-:W-:Y:S02]  /*4770*/  FMNMX3.FTZ R4, R4, R13, R5, !PT ;  /* 0x0000000d04047276 */ /* 0x000fe40007810005 */
[----:B------:R-:W-:Y:S02]  /*4780*/  ISETP.GE.AND P3, PT, R53, R134, PT ;  /* 0x000000863500720c */ /* 0x000fe40003f66270 */
[----:B------:R-:W-:-:S02]  /*4790*/  FSEL R31, R31, -INF , !P5 ;  /* 0xff8000001f1f7808 */ /* 0x000fc40006800000 */
[----:B------:R-:W-:Y:S02]  /*47a0*/  FMNMX3.FTZ R4, R4, R11, R120, !PT ;  /* 0x0000000b04047276 */ /* 0x000fe40007810078 */
[----:B------:R-:W-:Y:S02]  /*47b0*/  ISETP.GE.AND P5, PT, R53, R133, PT ;  /* 0x000000853500720c */ /* 0x000fe40003fa6270 */
[----:B------:R-:W-:Y:S02]  /*47c0*/  FSEL R12, R29, -INF , P3 ;  /* 0xff8000001d0c7808 */ /* 0x000fe40001800000 */
[----:B------:R-:W-:Y:S02]  /*47d0*/  ISETP.GE.AND P6, PT, R26, R135, PT ;  /* 0x000000871a00720c */ /* 0x000fe40003fc6270 */
[----:B------:R-:W-:Y:S02]  /*47e0*/  FSEL R32, R32, -INF , !P1 ;  /* 0xff80000020207808 */ /* 0x000fe40004800000 */
[----:B------:R-:W-:-:S02]  /*47f0*/  ISETP.GE.AND P3, PT, R50, R134, PT ;  /* 0x000000863200720c */ /* 0x000fc40003f66270 */
[----:B------:R-:W-:Y:S02]  /*4800*/  ISETP.GE.AND P1, PT, R54, R134, PT ;  /* 0x000000863600720c */ /* 0x000fe40003f26270 */
[----:B------:R-:W-:Y:S02]  /*4810*/  FMNMX3.FTZ R4, R4, R119, R105, !PT ;  /* 0x0000007704047276 */ /* 0x000fe40007810069 */
[----:B------:R-:W-:Y:S02]  /*4820*/  FSEL R12, R12, -INF , !P5 ;  /* 0xff8000000c0c7808 */ /* 0x000fe40006800000 */
[----:B------:R-:W-:Y:S02]  /*4830*/  FSEL R115, R48, -INF , !P6 ;  /* 0xff80000030737808 */ /* 0x000fe40007000000 */
[----:B------:R-:W-:Y:S02]  /*4840*/  ISETP.GE.AND P5, PT, R50, R133, PT ;  /* 0x000000853200720c */ /* 0x000fe40003fa6270 */
[----:B------:R-:W-:-:S02]  /*4850*/  FSEL R6, R6, -INF , P3 ;  /* 0xff80000006067808 */ /* 0x000fc40001800000 */
[----:B------:R-:W-:Y:S02]  /*4860*/  ISETP.GE.AND P6, PT, R54, R133, PT ;  /* 0x000000853600720c */ /* 0x000fe40003fc6270 */
[----:B------:R-:W-:Y:S01]  /*4870*/  FSEL R16, R23, -INF , P1 ;  /* 0xff80000017107808 */ /* 0x000fe20000800000 */
[----:B------:R-:W-:Y:S01]  /*4880*/  LDSM.16.MT88.4 R52, [R102+0x7000] ;  /* 0x007000006634783b */ /* 0x000fe20000004200 */
[----:B------:R-:W-:Y:S02]  /*4890*/  ISETP.GE.AND P1, PT, R51, R134, PT ;  /* 0x000000863300720c */ /* 0x000fe40003f26270 */
[----:B------:R-:W-:Y:S02]  /*48a0*/  FMNMX3.FTZ R4, R4, R106, R118, !PT ;  /* 0x0000006a04047276 */ /* 0x000fe40007810076 */
[----:B------:R-:W-:Y:S02]  /*48b0*/  FSEL R8, R6, -INF , !P5 ;  /* 0xff80000006087808 */ /* 0x000fe40006800000 */
[----:B------:R-:W-:-:S02]  /*48c0*/  FSEL R16, R16, -INF , !P6 ;  /* 0xff80000010107808 */ /* 0x000fc40007000000 */
[----:B------:R-:W-:Y:S02]  /*48d0*/  ISETP.GE.AND P2, PT, R49, R134, PT ;  /* 0x000000863100720c */ /* 0x000fe40003f46270 */
[----:B------:R-:W-:Y:S02]  /*48e0*/  FMNMX3.FTZ R6, R32, R31, R22, !PT ;  /* 0x0000001f20067276 */ /* 0x000fe40007810016 */
[----:B------:R-:W-:Y:S02]  /*48f0*/  ISETP.GE.AND P6, PT, R51, R133, PT ;  /* 0x000000853300720c */ /* 0x000fe40003fc6270 */
[----:B------:R-:W-:Y:S02]  /*4900*/  FSEL R9, R30, -INF , P1 ;  /* 0xff8000001e097808 */ /* 0x000fe40000800000 */
[----:B------:R-:W-:Y:S02]  /*4910*/  FMNMX3.FTZ R4, R4, R117, R116, !PT ;  /* 0x0000007504047276 */ /* 0x000fe40007810074 */
[----:B------:R-:W-:-:S02]  /*4920*/  ISETP.GE.AND P4, PT, R49, R133, PT ;  /* 0x000000853100720c */ /* 0x000fc40003f86270 */
[----:B------:R-:W-:Y:S02]  /*4930*/  FSEL R7, R7, -INF , P2 ;  /* 0xff80000007077808 */ /* 0x000fe40001000000 */
[----:B------:R-:W-:Y:S02]  /*4940*/  FMNMX3.FTZ R6, R6, R16, R12, !PT ;  /* 0x0000001006067276 */ /* 0x000fe4000781000c */
[----:B------:R-:W-:Y:S02]  /*4950*/  ISETP.GE.AND P1, PT, R47, R134, PT ;  /* 0x000000862f00720c */ /* 0x000fe40003f26270 */
[----:B------:R-:W-:Y:S02]  /*4960*/  FSEL R9, R9, -INF , !P6 ;  /* 0xff80000009097808 */ /* 0x000fe40007000000 */
[----:B------:R-:W-:Y:S02]  /*4970*/  FMNMX.FTZ R4, R115, R4, !PT ;  /* 0x0000000473047209 */ /* 0x000fe40007810000 */
[----:B------:R-:W-:-:S02]  /*4980*/  ISETP.GE.AND P3, PT, R39, R134, PT ;  /* 0x000000862700720c */ /* 0x000fc40003f66270 */
[----:B------:R-:W-:Y:S02]  /*4990*/  FSEL R110, R7, -INF , !P4 ;  /* 0xff800000076e7808 */ /* 0x000fe40006000000 */
[-C--:B------:R-:W-:Y:S02]  /*49a0*/  ISETP.GE.AND P6, PT, R47, R133.reuse, PT ;  /* 0x000000852f00720c */ /* 0x080fe40003fc6270 */
[----:B------:R-:W-:Y:S02]  /*49b0*/  ISETP.GE.AND P2, PT, R38, R134, PT ;  /* 0x000000862600720c */ /* 0x000fe40003f46270 */
[----:B------:R-:W-:Y:S02]  /*49c0*/  FSEL R17, R17, -INF , P1 ;  /* 0xff80000011117808 */ /* 0x000fe40000800000 */
[----:B------:R-:W-:Y:S02]  /*49d0*/  FMNMX3.FTZ R7, R6, R10, R9, !PT ;  /* 0x0000000a06077276 */ /* 0x000fe40007810009 */
[----:B------:R-:W-:Y:S01]  /*49e0*/  ISETP.GE.AND P5, PT, R39, R133, PT ;  /* 0x000000852700720c */ /* 0x000fe20003fa6270 */
[----:B------:R-:W1:Y:S01]  /*49f0*/  SHFL.BFLY PT, R6, R4, 0x2, 0x1f ;  /* 0x0c401f0004067f89 */ /* 0x000e6200000e0000 */
[----:B------:R-:W-:-:S02]  /*4a00*/  ISETP.GE.AND P1, PT, R37, R134, PT ;  /* 0x000000862500720c */ /* 0x000fc40003f26270 */
[----:B------:R-:W-:Y:S02]  /*4a10*/  FSEL R19, R19, -INF , P3 ;  /* 0xff80000013137808 */ /* 0x000fe40001800000 */
[----:B------:R-:W-:Y:S02]  /*4a20*/  ISETP.GE.AND P3, PT, R36, R134, PT ;  /* 0x000000862400720c */ /* 0x000fe40003f66270 */
[-C--:B------:R-:W-:Y:S02]  /*4a30*/  ISETP.GE.AND P4, PT, R38, R133.reuse, PT ;  /* 0x000000852600720c */ /* 0x080fe40003f86270 */
[----:B------:R-:W-:Y:S02]  /*4a40*/  FSEL R112, R17, -INF , !P6 ;  /* 0xff80000011707808 */ /* 0x000fe40007000000 */
[----:B------:R-:W-:Y:S02]  /*4a50*/  FSEL R18, R18, -INF , P2 ;  /* 0xff80000012127808 */ /* 0x000fe40001000000 */
        /* <DEDUP_REMOVED lines=8> */
[C---:B------:R-:W-:Y:S02]  /*4ae0*/  ISETP.GE.AND P1, PT, R26.reuse, R134, PT ;  /* 0x000000861a00720c */ /* 0x040fe40003f26270 */
[-C--:B------:R-:W-:Y:S02]  /*4af0*/  ISETP.GE.AND P3, PT, R26, R133.reuse, PT ;  /* 0x000000851a00720c */ /* 0x080fe40003f66270 */
[----:B------:R-:W-:Y:S02]  /*4b00*/  ISETP.GE.AND P4, PT, R35, R133, PT ;  /* 0x000000852300720c */ /* 0x000fe40003f86270 */
[----:B------:R-:W-:Y:S02]  /*4b10*/  FSEL R17, R25, -INF , P2 ;  /* 0xff80000019117808 */ /* 0x000fe40001000000 */
[----:B------:R-:W-:-:S02]  /*4b20*/  FSEL R26, R15, -INF , !P6 ;  /* 0xff8000000f1a7808 */ /* 0x000fc40007000000 */
[----:B------:R-:W-:Y:S02]  /*4b30*/  FMNMX3.FTZ R7, R7, R112, R113, !PT ;  /* 0x0000007007077276 */ /* 0x000fe40007810071 */
[----:B------:R-:W-:Y:S02]  /*4b40*/  FSEL R25, R24, -INF , !P5 ;  /* 0xff80000018197808 */ /* 0x000fe40006800000 */
[----:B------:R-:W-:Y:S02]  /*4b50*/  FSEL R27, R27, -INF , P1 ;  /* 0xff8000001b1b7808 */ /* 0x000fe40000800000 */
        /* <DEDUP_REMOVED lines=29> */
[----:B------:R-:W-:Y:S01]  /*4d30*/  FFMA.FTZ R116, R116, R107, -R27 ;  /* 0x0000006b74747223 */ /* 0x000fe2000001081b */
[----:B-1----:R-:W-:-:S02]  /*4d40*/  FMNMX.FTZ R85, R4, R85, !PT ;  /* 0x0000005504557209 */ /* 0x002fc40007810000 */
[----:B------:R-:W1:Y:S02]  /*4d50*/  LDSM.16.MT88.4 R4, [R102+0x8000] ;  /* 0x008000006604783b */ /* 0x000e640000004200 */
[----:B------:R-:W-:Y:S01]  /*4d60*/  FSETP.NEU.FTZ.AND P1, PT, R85, -INF , PT ;  /* 0xff8000005500780b */ /* 0x000fe20003f3d000 */
[----:B------:R-:W-:Y:S01]  /*4d70*/  FMUL.FTZ R109, R107, R85 ;  /* 0x000000556b6d7220 */ /* 0x000fe20000410000 */
[----:B------:R-:W-:Y:S04]  /*4d80*/  MUFU.EX2 R92, R92 ;  /* 0x0000005c005c7308 */ /* 0x000fe80000000800 */
[----:B------:R-:W-:Y:S02]  /*4d90*/  FSEL R109, R109, RZ, P1 ;  /* 0x000000ff6d6d7208 */ /* 0x000fe40000800000 */
[----:B------:R-:W-:-:S02]  /*4da0*/  ISETP.GT.AND P1, PT, R28, R141, PT ;  /* 0x0000008d1c00720c */ /* 0x000fc40003f24270 */
[----:B------:R-:W3:Y:S01]  /*4db0*/  MUFU.EX2 R91, R91 ;  /* 0x0000005b005b7308 */ /* 0x000ee20000000800 */
[-CC-:B------:R-:W-:Y:S01]  /*4dc0*/  FFMA.FTZ R94, R32, R107.reuse, -R109.reuse ;  /* 0x0000006b205e7223 */ /* 0x180fe2000001086d */
[-CC-:B------:R-:W-:Y:S01]  /*4dd0*/  FFMA.FTZ R93, R31, R107.reuse, -R109.reuse ;  /* 0x0000006b1f5d7223 */ /* 0x180fe2000001086d */
[-CC-:B------:R-:W-:Y:S01]  /*4de0*/  FFMA.FTZ R90, R22, R107.reuse, -R109.reuse ;  /* 0x0000006b165a7223 */ /* 0x180fe2000001086d */
[-C--:B------:R-:W-:Y:S01]  /*4df0*/  FFMA.FTZ R89, R16, R107.reuse, -R109 ;  /* 0x0000006b10597223 */ /* 0x080fe2000001086d */
[-CC-:B------:R-:W-:Y:S01]  /*4e00*/  FFMA.FTZ R32, R14, R107.reuse, -R27.reuse ;  /* 0x0000006b0e207223 */ /* 0x180fe2000001081b */
[-C--:B------:R-:W-:Y:S01]  /*4e10*/  FFMA.FTZ R31, R13, R107.reuse, -R27 ;  /* 0x0000006b0d1f7223 */ /* 0x080fe2000001081b */
[-CC-:B------:R-:W-:Y:S01]  /*4e20*/  FFMA.FTZ R34, R12, R107.reuse, -R109.reuse ;  /* 0x0000006b0c227223 */ /* 0x180fe2000001086d */
[----:B------:R-:W-:Y:S01]  /*4e30*/  MUFU.EX2 R94, R94 ;  /* 0x0000005e005e7308 */ /* 0x000fe20000000800 */
[----:B------:R-:W4:Y:S01]  /*4e40*/  LDSM.16.MT88.4 R12, [R111+0x6400] ;  /* 0x006400006f0c783b */ /* 0x000f220000004200 */
[-CC-:B------:R-:W-:Y:S01]  /*4e50*/  FFMA.FTZ R88, R10, R107.reuse, -R109.reuse ;  /* 0x0000006b0a587223 */ /* 0x180fe2000001086d */
[-CC-:B------:R-:W-:Y:S01]  /*4e60*/  FFMA.FTZ R33, R9, R107.reuse, -R109.reuse ;  /* 0x0000006b09217223 */ /* 0x180fe2000001086d */
[--C-:B------:R-:W-:Y:S01]  /*4e70*/  FFMA.FTZ R35, R8, R107, -R109.reuse ;  /* 0x0000006b08237223 */ /* 0x100fe2000001086d */
[----:B--2---:R-:W-:Y:S01]  /*4e80*/  F2FP.BF16.F32.PACK_AB R48, R95, R101 ;  /* 0x000000655f30723e */ /* 0x004fe200000010ff */
[----:B------:R-:W2:Y:S01]  /*4e90*/  LDSM.16.MT88.4 R8, [R111+0x7400] ;  /* 0x007400006f08783b */ /* 0x000ea20000004200 */
[-CC-:B------:R-:W-:Y:S01]  /*4ea0*/  FFMA.FTZ R110, R110, R107.reuse, -R109.reuse ;  /* 0x0000006b6e6e7223 */ /* 0x180fe2000001086d */
[----:B------:R-:W5:Y:S01]  /*4eb0*/  MUFU.EX2 R93, R93 ;  /* 0x0000005d005d7308 */ /* 0x000f620000000800 */
[----:B---3--:R-:W-:Y:S01]  /*4ec0*/  F2FP.BF16.F32.PACK_AB R50, R91, R92 ;  /* 0x0000005c5b32723e */ /* 0x008fe200000010ff */
[----:B------:R-:W3:Y:S01]  /*4ed0*/  LDSM.16.MT88.4 R16, [R102+0x7400] ;  /* 0x007400006610783b */ /* 0x000ee20000004200 */
[-CC-:B------:R-:W-:Y:S01]  /*4ee0*/  FFMA.FTZ R112, R112, R107.reuse, -R109.reuse ;  /* 0x0000006b70707223 */ /* 0x180fe2000001086d */
[-CC-:B------:R-:W-:Y:S01]  /*4ef0*/  FFMA.FTZ R113, R113, R107.reuse, -R109.reuse ;  /* 0x0000006b71717223 */ /* 0x180fe2000001086d */
[-CC-:B------:R-:W-:Y:S01]  /*4f00*/  FFMA.FTZ R114, R114, R107.reuse, -R109.reuse ;  /* 0x0000006b72727223 */ /* 0x180fe2000001086d */
[----:B------:R-:W3:Y:S01]  /*4f10*/  LDSM.16.MT88.4 R20, [R102+0x6400] ;  /* 0x006400006614783b */ /* 0x000ee20000004200 */
[-CC-:B------:R-:W-:Y:S01]  /*4f20*/  FFMA.FTZ R115, R26, R107.reuse, -R109.reuse ;  /* 0x0000006b1a737223 */ /* 0x180fe2000001086d */
[----:B------:R-:W1:Y:S01]  /*4f30*/  MUFU.EX2 R90, R90 ;  /* 0x0000005a005a7308 */ /* 0x000e620000000800 */
[-CC-:B------:R-:W-:Y:S01]  /*4f40*/  FFMA.FTZ R119, R25, R107.reuse, -R109.reuse ;  /* 0x0000006b19777223 */ /* 0x180fe2000001086d */
[-CC-:B------:R-:W-:Y:S01]  /*4f50*/  FFMA.FTZ R120, R24, R107.reuse, -R109.reuse ;  /* 0x0000006b18787223 */ /* 0x180fe2000001086d */
[----:B------:R-:W-:Y:S01]  /*4f60*/  FFMA.FTZ R160, R108, R107, -R109 ;  /* 0x0000006b6ca07223 */ /* 0x000fe2000001086d */
[----:B------:R-:W-:Y:S01]  /*4f70*/  FADD.FTZ R95, R101, R95 ;  /* 0x0000005f655f7221 */ /* 0x000fe20000010000 */
[----:B------:R-:W-:Y:S03]  /*4f80*/  LDSM.16.MT88.4 R24, [R111+0x6c00] ;  /* 0x006c00006f18783b */ /* 0x000fe60000004200 */
[----:B------:R-:W4:Y:S01]  /*4f90*/  MUFU.EX2 R89, R89 ;  /* 0x0000005900597308 */ /* 0x000f220000000800 */
[----:B-----5:R-:W-:Y:S01]  /*4fa0*/  F2FP.BF16.F32.PACK_AB R49, R93, R94 ;  /* 0x0000005e5d31723e */ /* 0x020fe200000010ff */
[----:B------:R-:W-:Y:S01]  /*4fb0*/  FADD.FTZ R93, R94, R93 ;  /* 0x0000005d5e5d7221 */ /* 0x000fe20000010000 */
[----:B------:R-:W-:-:S04]  /*4fc0*/  FADD.FTZ R95, R92, R95 ;  /* 0x0000005f5c5f7221 */ /* 0x000fc80000010000 */
[----:B------:R-:W-:Y:S01]  /*4fd0*/  FADD.FTZ R91, R91, R95 ;  /* 0x0000005f5b5b7221 */ /* 0x000fe20000010000 */
[----:B------:R-:W5:Y:S01]  /*4fe0*/  MUFU.EX2 R32, R32 ;  /* 0x0000002000207308 */ /* 0x000f620000000800 */
[----:B-1----:R-:W-:-:S07]  /*4ff0*/  FADD.FTZ R93, R90, R93 ;  /* 0x0000005d5a5d7221 */ /* 0x002fce0000010000 */
[----:B------:R-:W-:Y:S01]  /*5000*/  MUFU.EX2 R31, R31 ;  /* 0x0000001f001f7308 */ /* 0x000fe20000000800 */
[C---:B----4-:R-:W-:Y:S01]  /*5010*/  F2FP.BF16.F32.PACK_AB R51, R89.reuse, R90 ;  /* 0x0000005a5933723e */ /* 0x050fe200000010ff */
[----:B------:R-:W-:-:S06]  /*5020*/  FADD.FTZ R89, R89, R93 ;  /* 0x0000005d59597221 */ /* 0x000fcc0000010000 */
[----:B------:R-:W-:Y:S01]  /*5030*/  MUFU.EX2 R30, R30 ;  /* 0x0000001e001e7308 */ /* 0x000fe20000000800 */
[----:B------:R-:W-:Y:S01]  /*5040*/  HMMA.16816.F32.BF16 R80, R48, R76, RZ ;  /* 0x0000004c3050723c */ /* 0x000fe200000418ff */
[----:B-----5:R-:W-:-:S06]  /*5050*/  FADD.FTZ R91, R32, R91 ;  /* 0x0000005b205b7221 */ /* 0x020fcc0000010000 */
[----:B------:R-:W-:Y:S01]  /*5060*/  MUFU.EX2 R29, R29 ;  /* 0x0000001d001d7308 */ /* 0x000fe20000000800 */
[C---:B------:R-:W-:Y:S07]  /*5070*/  HMMA.16816.F32.BF16 R76, R48.reuse, R78, RZ ;  /* 0x0000004e304c723c */ /* 0x040fee00000418ff */
[----:B------:R-:W1:Y:S01]  /*5080*/  MUFU.EX2 R34, R34 ;  /* 0x0000002200227308 */ /* 0x000e620000000800 */
[C---:B------:R-:W-:Y:S07]  /*5090*/  HMMA.16816.F32.BF16 R64, R48.reuse, R60, RZ ;  /* 0x0000003c3040723c */ /* 0x040fee00000418ff */
[----:B------:R-:W4:Y:S01]  /*50a0*/  MUFU.EX2 R88, R88 ;  /* 0x0000005800587308 */ /* 0x000f220000000800 */
[C---:B------:R-:W-:Y:S07]  /*50b0*/  HMMA.16816.F32.BF16 R60, R48.reuse, R62, RZ ;  /* 0x0000003e303c723c */ /* 0x040fee00000418ff */
[----:B------:R-:W5:Y:S01]  /*50c0*/  MUFU.EX2 R33, R33 ;  /* 0x0000002100217308 */ /* 0x000f620000000800 */
[----:B------:R-:W-:Y:S01]  /*50d0*/  HMMA.16816.F32.BF16 R72, R48, R68, RZ ;  /* 0x000000443048723c */ /* 0x000fe200000418ff */
[----:B-1----:R-:W-:-:S06]  /*50e0*/  FADD.FTZ R89, R34, R89 ;  /* 0x0000005922597221 */ /* 0x002fcc0000010000 */
[----:B------:R-:W1:Y:S01]  /*50f0*/  MUFU.EX2 R35, R35 ;  /* 0x0000002300237308 */ /* 0x000e620000000800 */
        /* <DEDUP_REMOVED lines=11> */
[C---:B------:R-:W-:Y:S01]  /*51b0*/  F2FP.BF16.F32.PACK_AB R4, R31.reuse, R32 ;  /* 0x000000201f04723e */ /* 0x040fe200000010ff */
[----:B------:R-:W-:Y:S01]  /*51c0*/  FADD.FTZ R31, R31, R91 ;  /* 0x0000005b1f1f7221 */ /* 0x000fe20000010000 */
[C---:B----4-:R-:W-:Y:S01]  /*51d0*/  F2FP.BF16.F32.PACK_AB R5, R88.reuse, R34 ;  /* 0x000000225805723e */ /* 0x050fe200000010ff */
[----:B------:R-:W-:-:S02]  /*51e0*/  FADD.FTZ R88, R88, R89 ;  /* 0x0000005958587221 */ /* 0x000fc40000010000 */
[----:B------:R-:W-:Y:S01]  /*51f0*/  FADD.FTZ R31, R30, R31 ;  /* 0x0000001f1e1f7221 */ /* 0x000fe20000010000 */
[----:B------:R-:W4:Y:S01]  /*5200*/  MUFU.EX2 R112, R112 ;  /* 0x0000007000707308 */ /* 0x000f220000000800 */
[----:B------:R-:W-:Y:S01]  /*5210*/  HMMA.16816.F32.BF16 R48, R48, R6, RZ ;  /* 0x000000063030723c */ /* 0x000fe200000418ff */
[----:B------:R-:W-:Y:S01]  /*5220*/  F2FP.BF16.F32.PACK_AB R6, R29, R30 ;  /* 0x0000001e1d06723e */ /* 0x000fe200000010ff */
[----:B-----5:R-:W-:Y:S01]  /*5230*/  FADD.FTZ R88, R33, R88 ;  /* 0x0000005821587221 */ /* 0x020fe20000010000 */
[----:B-1----:R-:W-:Y:S01]  /*5240*/  F2FP.BF16.F32.PACK_AB R7, R35, R33 ;  /* 0x000000212307723e */ /* 0x002fe200000010ff */
[----:B------:R-:W-:Y:S02]  /*5250*/  FADD.FTZ R29, R29, R31 ;  /* 0x0000001f1d1d7221 */ /* 0x000fe40000010000 */
[----:B------:R-:W-:Y:S01]  /*5260*/  FADD.FTZ R35, R35, R88 ;  /* 0x0000005823237221 */ /* 0x000fe20000010000 */
[----:B------:R-:W-:Y:S01]  /*5270*/  MUFU.EX2 R113, R113 ;  /* 0x0000007100717308 */ /* 0x000fe20000000800 */
[----:B--2---:R-:W-:-:S02]  /*5280*/  FADD.FTZ R29, R103, R29 ;  /* 0x0000001d671d7221 */ /* 0x004fc40000010000 */
[----:B------:R-:W-:Y:S01]  /*5290*/  HMMA.16816.F32.BF16 R80, R4, R12, R80 ;  /* 0x0000000c0450723c */ /* 0x000fe20000041850 */
[----:B---3--:R-:W-:-:S04]  /*52a0*/  FADD.FTZ R35, R110, R35 ;  /* 0x000000236e237221 */ /* 0x008fc80000010000 */
[----:B------:R-:W1:Y:S03]  /*52b0*/  MUFU.EX2 R114, R114 ;  /* 0x0000007200727308 */ /* 0x000e660000000800 */
[C---:B------:R-:W-:Y:S01]  /*52c0*/  HMMA.16816.F32.BF16 R76, R4.reuse, R14, R76 ;  /* 0x0000000e044c723c */ /* 0x040fe2000004184c */
[----:B------:R-:W2:Y:S04]  /*52d0*/  LDSM.16.MT88.4 R12, [R111+0x8400] ;  /* 0x008400006f0c783b */ /* 0x000ea80000004200 */
[----:B------:R-:W3:Y:S03]  /*52e0*/  MUFU.EX2 R118, R118 ;  /* 0x0000007600767308 */ /* 0x000ee60000000800 */
        /* <DEDUP_REMOVED lines=8> */
[----:B------:R-:W3:Y:S04]  /*5370*/  LDSM.16.MT88.4 R16, [R111+0x6800] ;  /* 0x006800006f10783b */ /* 0x000ee80000004200 */
[----:B------:R-:W3:Y:S03]  /*5380*/  MUFU.EX2 R115, R115 ;  /* 0x0000007300737308 */ /* 0x000ee60000000800 */
[C---:B------:R-:W-:Y:S05]  /*5390*/  HMMA.16816.F32.BF16 R72, R4.reuse, R20, R72 ;  /* 0x000000140448723c */ /* 0x040fea0000041848 */
[----:B------:R-:W3:Y:S03]  /*53a0*/  MUFU.EX2 R119, R119 ;  /* 0x0000007700777308 */ /* 0x000ee60000000800 */
[C---:B--2---:R-:W-:Y:S05]  /*53b0*/  HMMA.16816.F32.BF16 R36, R4.reuse, R12, R36 ;  /* 0x0000000c0424723c */ /* 0x044fea0000041824 */
[----:B------:R-:W2:Y:S03]  /*53c0*/  MUFU.EX2 R120, R120 ;  /* 0x0000007800787308 */ /* 0x000ea60000000800 */
[C---:B------:R-:W-:Y:S01]  /*53d0*/  HMMA.16816.F32.BF16 R40, R4.reuse, R14, R40 ;  /* 0x0000000e0428723c */ /* 0x040fe20000041828 */
[----:B------:R-:W2:Y:S04]  /*53e0*/  LDSM.16.MT88.4 R12, [R111+0x7800] ;  /* 0x007800006f0c783b */ /* 0x000ea80000004200 */
[----:B------:R-:W2:Y:S03]  /*53f0*/  MUFU.EX2 R160, R160 ;  /* 0x000000a000a07308 */ /* 0x000ea60000000800 */
[C---:B-----5:R-:W-:Y:S08]  /*5400*/  HMMA.16816.F32.BF16 R44, R4.reuse, R8, R44 ;  /* 0x00000008042c723c */ /* 0x060ff0000004182c */
[C---:B------:R-:W-:Y:S01]  /*5410*/  HMMA.16816.F32.BF16 R48, R4.reuse, R10, R48 ;  /* 0x0000000a0430723c */ /* 0x040fe20000041830 */
[----:B------:R-:W5:Y:S07]  /*5420*/  LDSM.16.MT88.4 R8, [R102+0x7800] ;  /* 0x007800006608783b */ /* 0x000f6e0000004200 */
[----:B------:R-:W-:Y:S01]  /*5430*/  HMMA.16816.F32.BF16 R68, R4, R22, R68 ;  /* 0x000000160444723c */ /* 0x000fe20000041844 */
[----:B------:R-:W-:Y:S01]  /*5440*/  F2FP.BF16.F32.PACK_AB R4, R104, R103 ;  /* 0x000000676804723e */ /* 0x000fe200000010ff */
[----:B------:R-:W5:Y:S01]  /*5450*/  LDSM.16.MT88.4 R20, [R102+0x6800] ;  /* 0x006800006614783b */ /* 0x000f620000004200 */
[----:B----4-:R-:W-:Y:S01]  /*5460*/  F2FP.BF16.F32.PACK_AB R5, R112, R110 ;  /* 0x0000006e7005723e */ /* 0x010fe200000010ff */
[----:B------:R-:W-:Y:S01]  /*5470*/  FADD.FTZ R104, R104, R29 ;  /* 0x0000001d68687221 */ /* 0x000fe20000010000 */
[----:B------:R-:W-:Y:S01]  /*5480*/  F2FP.BF16.F32.PACK_AB R6, R106, R105 ;  /* 0x000000696a06723e */ /* 0x000fe200000010ff */
[----:B------:R-:W-:Y:S01]  /*5490*/  FADD.FTZ R112, R112, R35 ;  /* 0x0000002370707221 */ /* 0x000fe20000010000 */
[----:B-1----:R-:W-:Y:S01]  /*54a0*/  F2FP.BF16.F32.PACK_AB R7, R114, R113 ;  /* 0x000000717207723e */ /* 0x002fe200000010ff */
[----:B------:R-:W-:-:S02]  /*54b0*/  FADD.FTZ R104, R105, R104 ;  /* 0x0000006869687221 */ /* 0x000fc40000010000 */
[----:B------:R-:W-:Y:S02]  /*54c0*/  FADD.FTZ R112, R113, R112 ;  /* 0x0000007071707221 */ /* 0x000fe40000010000 */
[----:B------:R-:W-:Y:S02]  /*54d0*/  FADD.FTZ R106, R106, R104 ;  /* 0x000000686a6a7221 */ /* 0x000fe40000010000 */
[----:B---3--:R-:W-:Y:S01]  /*54e0*/  HMMA.16816.F32.BF16 R80, R4, R16, R80 ;  /* 0x000000100450723c */ /* 0x008fe20000041850 */
        /* <DEDUP_REMOVED lines=8> */
[----:B--2---:R-:W-:Y:S02]  /*5570*/  FADD.FTZ R114, R120, R114 ;  /* 0x0000007278727221 */ /* 0x004fe40000010000 */
[C---:B------:R-:W-:Y:S08]  /*5580*/  HMMA.16816.F32.BF16 R64, R4.reuse, R12, R64 ;  /* 0x0000000c0440723c */ /* 0x040ff00000041840 */
[C---:B------:R-:W-:Y:S01]  /*5590*/  HMMA.16816.F32.BF16 R60, R4.reuse, R14, R60 ;  /* 0x0000000e043c723c */ /* 0x040fe2000004183c */
[----:B------:R-:W2:Y:S07]  /*55a0*/  LDSM.16.MT88.4 R12, [R102+0x8800] ;  /* 0x00880000660c783b */ /* 0x000eae0000004200 */
[C---:B-----5:R-:W-:Y:S08]  /*55b0*/  HMMA.16816.F32.BF16 R56, R4.reuse, R8, R56 ;  /* 0x000000080438723c */ /* 0x060ff00000041838 */
[C---:B------:R-:W-:Y:S01]  /*55c0*/  HMMA.16816.F32.BF16 R52, R4.reuse, R10, R52 ;  /* 0x0000000a0434723c */ /* 0x040fe20000041834 */
[----:B------:R-:W3:Y:S07]  /*55d0*/  LDSM.16.MT88.4 R8, [R111+0x8c00] ;  /* 0x008c00006f08783b */ /* 0x000eee0000004200 */
[C---:B------:R-:W-:Y:S08]  /*55e0*/  HMMA.16816.F32.BF16 R72, R4.reuse, R20, R72 ;  /* 0x000000140448723c */ /* 0x040ff00000041848 */
[C---:B-1----:R-:W-:Y:S08]  /*55f0*/  HMMA.16816.F32.BF16 R36, R4.reuse, R16, R36 ;  /* 0x000000100424723c */ /* 0x042ff00000041824 */
[C---:B------:R-:W-:Y:S01]  /*5600*/  HMMA.16816.F32.BF16 R40, R4.reuse, R18, R40 ;  /* 0x000000120428723c */ /* 0x040fe20000041828 */
[----:B------:R-:W-:Y:S07]  /*5610*/  LDSM.16.MT88.4 R16, [R102+0x6c00] ;  /* 0x006c00006610783b */ /* 0x000fee0000004200 */
[C---:B------:R-:W-:Y:S01]  /*5620*/  HMMA.16816.F32.BF16 R68, R4.reuse, R22, R68 ;  /* 0x000000160444723c */ /* 0x040fe20000041844 */
[----:B------:R-:W1:Y:S07]  /*5630*/  LDSM.16.MT88.4 R20, [R111+0x7c00] ;  /* 0x007c00006f14783b */ /* 0x000e6e0000004200 */
        /* <DEDUP_REMOVED lines=14> */
[C---:B-1----:R-:W-:Y:S08]  /*5720*/  HMMA.16816.F32.BF16 R64, R4.reuse, R20, R64 ;  /* 0x000000140440723c */ /* 0x042ff00000041840 */
        /* <DEDUP_REMOVED lines=49> */
[----:B------:R-:W-:Y:S01]  /*5a40*/  IMAD.MOV.U32 R7, RZ, RZ, R9 ;  /* 0x000000ffff077224 */ /* 0x000fe200078e0009 */
[----:B------:R-:W-:Y:S01]  /*5a50*/  @P6 IADD3 R10, PT, PT, R10, 0x1, RZ ;  /* 0x000000010a0a6810 */ /* 0x000fe20007ffe0ff */
[----:B------:R-:W2:Y:S03]  /*5a60*/  LD.E.64 R8, desc[UR4][R2.64+0x40] ;  /* 0x0000400402087980 */ /* 0x000ea6000c101b00 */
[----:B------:R-:W-:Y:S01]  /*5a70*/  @!P1 IADD3 R7, PT, PT, -R7, RZ, RZ ;  /* 0x000000ff07079210 */ /* 0x000fe20007ffe1ff */
[----:B------:R-:W-:-:S03]  /*5a80*/  @!P3 IMAD.MOV R10, RZ, RZ, -R10 ;  /* 0x000000ffff0ab224 */ /* 0x000fc600078e0a0a */
        /* <DEDUP_REMOVED lines=24> */
.L_x_8345:
        /* <DEDUP_REMOVED lines=8> */
.L_x_8346:
[----:B------:R-:W-:Y:S05]  /*5c90*/  BSYNC.RECONVERGENT B0 ;  /* 0x0000000000007941 */ /* 0x000fea0003800200 */
.L_x_8344:
[-C--:B------:R-:W-:Y:S02]  /*5ca0*/  ISETP.GE.AND P5, PT, R100, R151.reuse, PT ;  /* 0x000000976400720c */ /* 0x080fe40003fa6270 */
[-C--:B------:R-:W-:Y:S02]  /*5cb0*/  ISETP.GE.AND P4, PT, R99, R151.reuse, PT ;  /* 0x000000976300720c */ /* 0x080fe40003f86270 */
[----:B------:R-:W-:Y:S02]  /*5cc0*/  ISETP.GE.AND P3, PT, R98, R151, PT ;  /* 0x000000976200720c */ /* 0x000fe40003f66270 */
[----:B------:R-:W-:-:S04]  /*5cd0*/  LEA R4, P1, R137, R145, 0x1 ;  /* 0x0000009189047211 */ /* 0x000fc800078208ff */
[----:B------:R-:W-:-:S03]  /*5ce0*/  LEA.HI.X R5, R137, R144, R138, 0x1, P1 ;  /* 0x0000009089057211 */ /* 0x000fc600008f0c8a */
[-C--:B------:R-:W-:Y:S02]  /*5cf0*/  @!P5 MOV R6, R145.reuse ;  /* 0x000000910006d202 */ /* 0x080fe40000000f00 */
[-C--:B------:R-:W-:Y:S02]  /*5d00*/  @!P5 MOV R7, R144.reuse ;  /* 0x000000900007d202 */ /* 0x080fe40000000f00 */
[-C--:B------:R-:W-:Y:S02]  /*5d10*/  @!P4 MOV R8, R145.reuse ;  /* 0x000000910008c202 */ /* 0x080fe40000000f00 */
[----:B------:R-:W-:Y:S01]  /*5d20*/  @!P4 MOV R9, R144 ;  /* 0x000000900009c202 */ /* 0x000fe20000000f00 */
        /* <DEDUP_REMOVED lines=9> */
[----:B------:R-:W-:Y:S01]  /*5dc0*/  @P4 STS.128 [R129+0x7000], RZ ;  /* 0x007000ff81004388 */ /* 0x000fe20000000c00 */
[----:B-1----:R-:W-:-:S02]  /*5dd0*/  @!P3 MOV R6, R145 ;  /* 0x000000910006b202 */ /* 0x002fc40000000f00 */
[----:B------:R-:W-:-:S05]  /*5de0*/  @!P3 MOV R7, R144 ;  /* 0x000000900007b202 */ /* 0x000fca0000000f00 */
        /* <DEDUP_REMOVED lines=31> */
[----:B------:R-:W-:Y:S04]  /*5fe0*/  LDSM.16.M88.4 R28, [R150] ;  /* 0x00000000961c783b */ /* 0x000fe80000000200 */
[----:B--2---:R-:W2:Y:S04]  /*5ff0*/  LDSM.16.M88.4 R8, [R149+0x3400] ;  /* 0x003400009508783b */ /* 0x004ea80000000200 */
[----:B-1----:R-:W1:Y:S04]  /*6000*/  LDSM.16.M88.4 R4, [R149+0x3800] ;  /* 0x003800009504783b */ /* 0x002e680000000200 */
[----:B------:R-:W1:Y:S04]  /*6010*/  LDSM.16.M88.4 R20, [R149+0x3000] ;  /* 0x003000009514783b */ /* 0x000e680000000200 */
[----:B------:R-:W1:Y:S04]  /*6020*/  LDSM.16.M88.4 R100, [R149+0x3c00] ;  /* 0x003c00009564783b */ /* 0x000e680000000200 */
[----:B------:R-:W-:Y:S01]  /*6030*/  LDSM.16.M88.4 R120, [R148+0x1000] ;  /* 0x001000009478783b */ /* 0x000fe20000000200 */
[C---:B----4-:R-:W-:Y:S03]  /*6040*/  HMMA.16816.F32.BF16 R16, R112.reuse, R12, RZ ;  /* 0x0000000c7010723c */ /* 0x050fe600000418ff */
[----:B------:R-:W-:Y:S04]  /*6050*/  LDSM.16.M88.4 R108, [R150+0x1000] ;  /* 0x00100000966c783b */ /* 0x000fe80000000200 */
[----:B------:R-:W-:Y:S01]  /*6060*/  LDSM.16.M88.4 R104, [R149+0x4400] ;  /* 0x004400009568783b */ /* 0x000fe20000000200 */
[C---:B-----5:R-:W-:Y:S03]  /*6070*/  HMMA.16816.F32.BF16 R96, R112.reuse, R92, RZ ;  /* 0x0000005c7060723c */ /* 0x060fe600000418ff */
[----:B------:R-:W0:Y:S05]  /*6080*/  LDGDEPBAR ;  /* 0x00000000000079af */ /* 0x000e2a0000000000 */
        /* <DEDUP_REMOVED lines=17> */
[----:B------:R-:W-:Y:S01]  /*61a0*/  HMMA.16816.F32.BF16 R112, R28, R102, R112 ;  /* 0x000000661c70723c */ /* 0x000fe20000041870 */
[----:B------:R-:W-:Y:S04]  /*61b0*/  LDSM.16.M88.4 R28, [R148+0x2000] ;  /* 0x00200000941c783b */ /* 0x000fe80000000200 */
[----:B------:R-:W-:Y:S03]  /*61c0*/  LDSM.16.M88.4 R100, [R149+0x4800] ;  /* 0x004800009564783b */ /* 0x000fe60000000200 */
[C---:B----4-:R-:W-:Y:S08]  /*61d0*/  HMMA.16816.F32.BF16 R16, R120.reuse, R24, R16 ;  /* 0x000000187810723c */ /* 0x050ff00000041810 */
[C---:B------:R-:W-:Y:S01]  /*61e0*/  HMMA.16816.F32.BF16 R12, R120.reuse, R26, R12 ;  /* 0x0000001a780c723c */ /* 0x040fe2000004180c */
[----:B------:R-:W4:Y:S07]  /*61f0*/  LDSM.16.M88.4 R24, [R131+0x5000] ;  /* 0x005000008318783b */ /* 0x000f2e0000000200 */
[C---:B--2---:R-:W-:Y:S08]  /*6200*/  HMMA.16816.F32.BF16 R88, R120.reuse, R8, R88 ;  /* 0x000000087858723c */ /* 0x044ff00000041858 */
[----:B------:R-:W-:Y:S01]  /*6210*/  HMMA.16816.F32.BF16 R32, R120, R10, R32 ;  /* 0x0000000a7820723c */ /* 0x000fe20000041820 */
[----:B------:R-:W-:Y:S07]  /*6220*/  LDSM.16.M88.4 R8, [R150+0x2000] ;  /* 0x002000009608783b */ /* 0x000fee0000000200 */
[C---:B-1----:R-:W-:Y:S08]  /*6230*/  HMMA.16816.F32.BF16 R16, R108.reuse, R4, R16 ;  /* 0x000000046c10723c */ /* 0x042ff00000041810 */
[----:B------:R-:W-:Y:S01]  /*6240*/  HMMA.16816.F32.BF16 R12, R108, R6, R12 ;  /* 0x000000066c0c723c */ /* 0x000fe2000004180c */
[----:B------:R-:W1:Y:S07]  /*6250*/  LDSM.16.M88.4 R4, [R149+0x5000] ;  /* 0x005000009504783b */ /* 0x000e6e0000000200 */
[C---:B-----5:R-:W-:Y:S08]  /*6260*/  HMMA.16816.F32.BF16 R96, R120.reuse, R20, R96 ;  /* 0x000000147860723c */ /* 0x060ff00000041860 */
[----:B------:R-:W-:Y:S01]  /*6270*/  HMMA.16816.F32.BF16 R92, R120, R22, R92 ;  /* 0x00000016785c723c */ /* 0x000fe2000004185c */
[----:B------:R-:W2:Y:S07]  /*6280*/  LDSM.16.M88.4 R20, [R131+0x5400] ;  /* 0x005400008314783b */ /* 0x000eae0000000200 */
[C---:B----4-:R-:W-:Y:S08]  /*6290*/  HMMA.16816.F32.BF16 R12, R28.reuse, R26, R12 ;  /* 0x0000001a1c0c723c */ /* 0x050ff0000004180c */
[----:B------:R-:W-:Y:S01]  /*62a0*/  HMMA.16816.F32.BF16 R16, R28, R24, R16 ;  /* 0x000000181c10723c */ /* 0x000fe20000041810 */
[----:B------:R-:W4:Y:S07]  /*62b0*/  LDSM.16.M88.4 R24, [R131+0x4c00] ;  /* 0x004c00008318783b */ /* 0x000f2e0000000200 */
[C---:B------:R-:W-:Y:S08]  /*62c0*/  HMMA.16816.F32.BF16 R88, R108.reuse, R100, R88 ;  /* 0x000000646c58723c */ /* 0x040ff00000041858 */
[C---:B------:R-:W-:Y:S01]  /*62d0*/  HMMA.16816.F32.BF16 R32, R108.reuse, R102, R32 ;  /* 0x000000666c20723c */ /* 0x040fe20000041820 */
[----:B------:R-:W5:Y:S07]  /*62e0*/  LDSM.16.M88.4 R100, [R131+0x5800] ;  /* 0x005800008364783b */ /* 0x000f6e0000000200 */
[C---:B------:R-:W-:Y:S08]  /*62f0*/  HMMA.16816.F32.BF16 R96, R108.reuse, R104, R96 ;  /* 0x000000686c60723c */ /* 0x040ff00000041860 */
[----:B------:R-:W-:Y:S08]  /*6300*/  HMMA.16816.F32.BF16 R92, R108, R106, R92 ;  /* 0x0000006a6c5c723c */ /* 0x000ff0000004185c */
[----:B-1----:R-:W-:Y:S08]  /*6310*/  HMMA.16816.F32.BF16 R12, R8, R6, R12 ;  /* 0x00000006080c723c */ /* 0x002ff0000004180c */
[C---:B--2---:R-:W-:Y:S08]  /*6320*/  HMMA.16816.F32.BF16 R96, R28.reuse, R20, R96 ;  /* 0x000000141c60723c */ /* 0x044ff00000041860 */
[----:B------:R-:W-:Y:S01]  /*6330*/  HMMA.16816.F32.BF16 R92, R28, R22, R92 ;  /* 0x000000161c5c723c */ /* 0x000fe2000004185c */
[----:B------:R-:W1:Y:S02]  /*6340*/  LDSM.16.M88.4 R20, [R149+0x5400] ;  /* 0x005400009514783b */ /* 0x000e640000000200 */
[-C--:B---3--:R-:W-:Y:S01]  /*6350*/  FMUL.FTZ R12, R12, R128.reuse ;  /* 0x000000800c0c7220 */ /* 0x088fe20000410000 */
[-C--:B------:R-:W-:Y:S01]  /*6360*/  FMUL.FTZ R13, R13, R128.reuse ;  /* 0x000000800d0d7220 */ /* 0x080fe20000410000 */
[-C--:B------:R-:W-:Y:S01]  /*6370*/  FMUL.FTZ R14, R14, R128.reuse ;  /* 0x000000800e0e7220 */ /* 0x080fe20000410000 */
[----:B------:R-:W-:-:S02]  /*6380*/  FMUL.FTZ R15, R15, R128 ;  /* 0x000000800f0f7220 */ /* 0x000fc40000410000 */
[----:B------:R-:W-:Y:S01]  /*6390*/  HMMA.16816.F32.BF16 R16, R8, R4, R16 ;  /* 0x000000040810723c */ /* 0x000fe20000041810 */
[----:B------:R-:W2:Y:S07]  /*63a0*/  LDSM.16.M88.4 R4, [R149+0x4c00] ;  /* 0x004c00009504783b */ /* 0x000eae0000000200 */
[----:B----4-:R-:W-:Y:S01]  /*63b0*/  HMMA.16816.F32.BF16 R116, R120, R24, R116 ;  /* 0x000000187874723c */ /* 0x010fe20000041874 */
[----:B------:R-:W3:Y:S07]  /*63c0*/  MUFU.TANH R25, R12 ;  /* 0x0000000c00197308 */ /* 0x000eee0000002400 */
[----:B-----5:R-:W-:Y:S01]  /*63d0*/  HMMA.16816.F32.BF16 R88, R28, R100, R88 ;  /* 0x000000641c58723c */ /* 0x020fe20000041858 */
[----:B------:R-:W4:Y:S02]  /*63e0*/  MUFU.TANH R100, R13 ;  /* 0x0000000d00647308 */ /* 0x000f240000002400 */
[-C--:B------:R-:W-:Y:S01]  /*63f0*/  FMUL.FTZ R16, R16, R128.reuse ;  /* 0x0000008010107220 */ /* 0x080fe20000410000 */
[-C--:B------:R-:W-:Y:S01]  /*6400*/  FMUL.FTZ R17, R17, R128.reuse ;  /* 0x0000008011117220 */ /* 0x080fe20000410000 */
[-C--:B------:R-:W-:Y:S01]  /*6410*/  FMUL.FTZ R18, R18, R128.reuse ;  /* 0x0000008012127220 */ /* 0x080fe20000410000 */
[----:B------:R-:W-:-:S02]  /*6420*/  FMUL.FTZ R19, R19, R128 ;  /* 0x0000008013137220 */ /* 0x000fc40000410000 */
[----:B------:R-:W-:Y:S01]  /*6430*/  HMMA.16816.F32.BF16 R32, R28, R102, R32 ;  /* 0x000000661c20723c */ /* 0x000fe20000041820 */
[----:B------:R-:W2:Y:S07]  /*6440*/  MUFU.TANH R101, R14 ;  /* 0x0000000e00657308 */ /* 0x000eae0000002400 */
[----:B------:R-:W-:Y:S01]  /*6450*/  HMMA.16816.F32.BF16 R112, R120, R26, R112 ;  /* 0x0000001a7870723c */ /* 0x000fe20000041870 */
[----:B------:R5:W2:Y:S07]  /*6460*/  MUFU.TANH R102, R15 ;  /* 0x0000000f00667308 */ /* 0x000aae0000002400 */
[C---:B-1----:R-:W-:Y:S01]  /*6470*/  HMMA.16816.F32.BF16 R96, R8.reuse, R20, R96 ;  /* 0x000000140860723c */ /* 0x042fe20000041860 */
[----:B------:R-:W1:Y:S07]  /*6480*/  MUFU.TANH R104, R16 ;  /* 0x0000001000687308 */ /* 0x000e6e0000002400 */
[----:B------:R-:W-:Y:S01]  /*6490*/  HMMA.16816.F32.BF16 R92, R8, R22, R92 ;  /* 0x00000016085c723c */ /* 0x000fe2000004185c */
[----:B------:R-:W1:Y:S01]  /*64a0*/  MUFU.TANH R105, R17 ;  /* 0x0000001100697308 */ /* 0x000e620000002400 */
[----:B-----5:R-:W5:Y:S04]  /*64b0*/  LDSM.16.M88.4 R12, [R131+0x5c00] ;  /* 0x005c0000830c783b */ /* 0x020f680000000200 */
[----:B------:R-:W3:Y:S02]  /*64c0*/  LDSM.16.M88.4 R20, [R149+0x5c00] ;  /* 0x005c00009514783b */ /* 0x000ee40000000200 */
[----:B--2---:R-:W-:Y:S01]  /*64d0*/  HMMA.16816.F32.BF16 R116, R108, R4, R116 ;  /* 0x000000046c74723c */ /* 0x004fe20000041874 */
[----:B------:R-:W2:Y:S02]  /*64e0*/  MUFU.TANH R106, R18 ;  /* 0x00000012006a7308 */ /* 0x000ea40000002400 */
[-C--:B------:R-:W-:Y:S01]  /*64f0*/  FMUL.FTZ R97, R97, R128.reuse ;  /* 0x0000008061617220 */ /* 0x080fe20000410000 */
[-C--:B------:R-:W-:Y:S01]  /*6500*/  FMUL.FTZ R98, R98, R128.reuse ;  /* 0x0000008062627220 */ /* 0x080fe20000410000 */
[-C--:B------:R-:W-:Y:S01]  /*6510*/  FMUL.FTZ R4, R99, R128.reuse ;  /* 0x0000008063047220 */ /* 0x080fe20000410000 */
[----:B------:R-:W-:-:S02]  /*6520*/  FMUL.FTZ R96, R96, R128 ;  /* 0x0000008060607220 */ /* 0x000fc40000410000 */
[----:B------:R-:W-:Y:S01]  /*6530*/  HMMA.16816.F32.BF16 R112, R108, R6, R112 ;  /* 0x000000066c70723c */ /* 0x000fe20000041870 */
[----:B------:R4:W1:Y:S02]  /*6540*/  MUFU.TANH R24, R19 ;  /* 0x0000001300187308 */ /* 0x0008640000002400 */
[----:B------:R-:W-:-:S06]  /*6550*/  FMUL.FTZ R5, R92, R128 ;  /* 0x000000805c057220 */ /* 0x000fcc0000410000 */
[----:B------:R1:W1:Y:S08]  /*6560*/  MUFU.TANH R103, R96 ;  /* 0x0000006000677308 */ /* 0x0002700000002400 */
[----:B------:R-:W1:Y:S01]  /*6570*/  MUFU.TANH R97, R97 ;  /* 0x0000006100617308 */ /* 0x000e620000002400 */
[----:B----4-:R-:W4:Y:S01]  /*6580*/  LDSM.16.M88.4 R16, [R149+0x5800] ;  /* 0x005800009510783b */ /* 0x010f220000000200 */
[----:B------:R-:W-:-:S06]  /*6590*/  DEPBAR.LE SB0, 0x0 ;  /* 0x000080000000791a */ /* 0x000fcc0000000000 */
[----:B------:R-:W1:Y:S01]  /*65a0*/  MUFU.TANH R98, R98 ;  /* 0x0000006200627308 */ /* 0x000e620000002400 */
[----:B-----5:R-:W-:Y:S01]  /*65b0*/  HMMA.16816.F32.BF16 R116, R28, R12, R116 ;  /* 0x0000000c1c74723c */ /* 0x020fe20000041874 */
[----:B------:R-:W-:-:S06]  /*65c0*/  FMUL.FTZ R12, R95, R128 ;  /* 0x000000805f0c7220 */ /* 0x000fcc0000410000 */
[----:B------:R-:W1:Y:S01]  /*65d0*/  MUFU.TANH R4, R4 ;  /* 0x0000000400047308 */ /* 0x000e620000002400 */
[----:B------:R-:W-:Y:S07]  /*65e0*/  HMMA.16816.F32.BF16 R112, R28, R14, R112 ;  /* 0x0000000e1c70723c */ /* 0x000fee0000041870 */
[----:B------:R-:W1:Y:S05]  /*65f0*/  MUFU.TANH R5, R5 ;  /* 0x0000000500057308 */ /* 0x000e6a0000002400 */
[C---:B---3--:R-:W-:Y:S03]  /*6600*/  HMMA.16816.F32.BF16 R116, R8.reuse, R20, R116 ;  /* 0x000000140874723c */ /* 0x048fe60000041874 */
[----:B------:R-:W3:Y:S05]  /*6610*/  MUFU.TANH R12, R12 ;  /* 0x0000000c000c7308 */ /* 0x000eea0000002400 */
[C---:B------:R-:W-:Y:S08]  /*6620*/  HMMA.16816.F32.BF16 R112, R8.reuse, R22, R112 ;  /* 0x000000160870723c */ /* 0x040ff00000041870 */
[----:B----4-:R-:W-:Y:S03]  /*6630*/  HMMA.16816.F32.BF16 R32, R8, R18, R32 ;  /* 0x000000120820723c */ /* 0x010fe60000041820 */
[-C--:B------:R-:W-:Y:S01]  /*6640*/  FMUL.FTZ R14, R116, R128.reuse ;  /* 0x00000080740e7220 */ /* 0x080fe20000410000 */
[----:B------:R-:W-:-:S04]  /*6650*/  FMUL.FTZ R28, R117, R128 ;  /* 0x00000080751c7220 */ /* 0x000fc80000410000 */
[----:B------:R-:W-:Y:S01]  /*6660*/  HMMA.16816.F32.BF16 R88, R8, R16, R88 ;  /* 0x000000100858723c */ /* 0x000fe20000041858 */
[-C--:B------:R-:W-:Y:S01]  /*6670*/  FMUL.FTZ R16, R93, R128.reuse ;  /* 0x000000805d107220 */ /* 0x080fe20000410000 */
[-C--:B------:R-:W-:Y:S01]  /*6680*/  FMUL.FTZ R17, R94, R128.reuse ;  /* 0x000000805e117220 */ /* 0x080fe20000410000 */
[-C--:B------:R-:W-:Y:S01]  /*6690*/  FMUL.FTZ R92, R112, R128.reuse ;  /* 0x00000080705c7220 */ /* 0x080fe20000410000 */
[-C--:B------:R-:W-:Y:S01]  /*66a0*/  FMUL.FTZ R93, R113, R128.reuse ;  /* 0x00000080715d7220 */ /* 0x080fe20000410000 */
[-C--:B------:R-:W-:Y:S01]  /*66b0*/  FMUL.FTZ R94, R115, R128.reuse ;  /* 0x00000080735e7220 */ /* 0x080fe20000410000 */
[----:B------:R-:W4:Y:S05]  /*66c0*/  MUFU.TANH R14, R14 ;  /* 0x0000000e000e7308 */ /* 0x000f2a0000002400 */
[-C--:B------:R-:W-:Y:S01]  /*66d0*/  FMUL.FTZ R19, R32, R128.reuse ;  /* 0x0000008020137220 */ /* 0x080fe20000410000 */
[-C--:B------:R-:W-:Y:S01]  /*66e0*/  FMUL.FTZ R26, R33, R128.reuse ;  /* 0x00000080211a7220 */ /* 0x080fe20000410000 */
[-C--:B------:R-:W-:Y:S01]  /*66f0*/  FMUL.FTZ R27, R34, R128.reuse ;  /* 0x00000080221b7220 */ /* 0x080fe20000410000 */
[----:B------:R-:W-:Y:S01]  /*6700*/  IADD3 R32, PT, PT, R0, -0x2, RZ ;  /* 0xfffffffe00207810 */ /* 0x000fe20007ffe0ff */
[-C--:B------:R-:W-:Y:S01]  /*6710*/  FMUL.FTZ R15, R35, R128.reuse ;  /* 0x00000080230f7220 */ /* 0x080fe20000410000 */
[-C--:B------:R-:W-:Y:S01]  /*6720*/  FMUL.FTZ R33, R118, R128.reuse ;  /* 0x0000008076217220 */ /* 0x080fe20000410000 */
[-C--:B------:R-:W-:Y:S01]  /*6730*/  FMUL.FTZ R34, R119, R128.reuse ;  /* 0x0000008077227220 */ /* 0x080fe20000410000 */
[----:B------:R-:W-:Y:S01]  /*6740*/  ISETP.GT.AND P6, PT, R32, R141, PT ;  /* 0x0000008d2000720c */ /* 0x000fe20003fc4270 */
[-C--:B------:R-:W-:Y:S01]  /*6750*/  FMUL.FTZ R18, R90, R128.reuse ;  /* 0x000000805a127220 */ /* 0x080fe20000410000 */
[-C--:B------:R-:W-:Y:S01]  /*6760*/  FMUL.FTZ R13, R88, R128.reuse ;  /* 0x00000080580d7220 */ /* 0x080fe20000410000 */
[-C--:B------:R-:W-:Y:S01]  /*6770*/  FMUL.FTZ R6, R91, R128.reuse ;  /* 0x000000805b067220 */ /* 0x080fe20000410000 */
[-C--:B------:R-:W-:Y:S01]  /*6780*/  FMUL.FTZ R90, R114, R128.reuse ;  /* 0x00000080725a7220 */ /* 0x080fe20000410000 */
[----:B------:R-:W-:Y:S01]  /*6790*/  FMUL.FTZ R89, R89, R128 ;  /* 0x0000008059597220 */ /* 0x000fe20000410000 */
        /* <DEDUP_REMOVED lines=31> */
[----:B------:R-:W-:-:S04]  /*6990*/  LOP3.LUT R10, R10, R29, RZ, 0x3c, !PT ;  /* 0x0000001d0a0a7212 */ /* 0x000fc800078e3cff */
        /* <DEDUP_REMOVED lines=23> */
[----:B------:R-:W2:Y:S03]  /*6b10*/  LD.E.64 R20, desc[UR4][R2.64+0x38] ;  /* 0x0000380402147980 */ /* 0x000ea6000c101b00 */
[----:B------:R-:W-:Y:S01]  /*6b20*/  @P2 VIADD R23, R23, 0x1 ;  /* 0x0000000117172836 */ /* 0x000fe20000000000 */
[----:B------:R-:W-:Y:S01]  /*6b30*/  ISETP.NE.AND P2, PT, R29, RZ, PT ;  /* 0x000000ff1d00720c */ /* 0x000fe20003f45270 */
[----:B------:R-:W-:Y:S02]  /*6b40*/  @!P1 IMAD.MOV R22, RZ, RZ, -R22 ;  /* 0x000000ffff169224 */ /* 0x000fe400078e0a16 */
        /* <DEDUP_REMOVED lines=26> */
.L_x_8350:
        /* <DEDUP_REMOVED lines=8> */
.L_x_8351:
[----:B------:R-:W-:Y:S05]  /*6d70*/  BSYNC.RECONVERGENT B0 ;  /* 0x0000000000007941 */ /* 0x000fea0003800200 */
.L_x_8349:
[--C-:B------:R-:W-:Y:S01]  /*6d80*/  @!P5 IMAD.MOV.U32 R8, RZ, RZ, R143.reuse ;  /* 0x000000ffff08d224 */ /* 0x100fe200078e008f */
[CC--:B------:R-:W-:Y:S01]  /*6d90*/  @!P5 LEA R20, P2, R139.reuse, R143.reuse, 0x1 ;  /* 0x0000008f8b14d211 */ /* 0x0c0fe200078408ff */
[----:B------:R-:W-:Y:S01]  /*6da0*/  @!P5 IMAD.MOV.U32 R9, RZ, RZ, R142 ;  /* 0x000000ffff09d224 */ /* 0x000fe200078e008e */
[C---:B------:R-:W-:Y:S01]  /*6db0*/  @!P4 LEA R10, P1, R139.reuse, R143, 0x1 ;  /* 0x0000008f8b0ac211 */ /* 0x040fe200078208ff */
[----:B------:R-:W-:Y:S01]  /*6dc0*/  @!P3 IMAD.MOV.U32 R22, RZ, RZ, R143 ;  /* 0x000000ffff16b224 */ /* 0x000fe200078e008f */
[CC--:B------:R-:W-:Y:S01]  /*6dd0*/  @!P5 LEA.HI.X R21, R139.reuse, R142.reuse, R140, 0x1, P2 ;  /* 0x0000008e8b15d211 */ /* 0x0c0fe200010f0c8c */
[----:B------:R-:W-:Y:S01]  /*6de0*/  @!P3 IMAD.MOV.U32 R23, RZ, RZ, R142 ;  /* 0x000000ffff17b224 */ /* 0x000fe200078e008e */
[----:B------:R-:W-:Y:S01]  /*6df0*/  @!PT LDS RZ, [RZ] ;  /* 0x00000000fffff984 */ /* 0x000fe20000000800 */
[----:B------:R-:W-:Y:S01]  /*6e00*/  @!PT LDS RZ, [RZ] ;  /* 0x00000000fffff984 */ /* 0x000fe20000000800 */
[----:B------:R-:W-:Y:S01]  /*6e10*/  @!PT LDS RZ, [RZ] ;  /* 0x00000000fffff984 */ /* 0x000fe20000000800 */
[----:B------:R2:W-:Y:S01]  /*6e20*/  @!P5 LDGSTS.E.BYPASS.LTC128B.128 [R129+0x3000], desc[UR4][R8.64] ;  /* 0x030000000881dfae */ /* 0x0005e2000b981a04 */
[----:B------:R-:W-:-:S03]  /*6e30*/  @!P4 LEA.HI.X R11, R139, R142, R140, 0x1, P1 ;  /* 0x0000008e8b0bc211 */ /* 0x000fc600008f0c8c */
[----:B------:R3:W-:Y:S01]  /*6e40*/  @P5 STS.128 [R129+0x3000], RZ ;  /* 0x003000ff81005388 */ /* 0x0007e20000000c00 */
[----:B--2---:R-:W-:Y:S02]  /*6e50*/  @!P4 IMAD.MOV.U32 R8, RZ, RZ, R143 ;  /* 0x000000ffff08c224 */ /* 0x004fe400078e008f */
        /* <DEDUP_REMOVED lines=20> */
[----:B--2---:R-:W-:-:S03]  /*6fa0*/  @!P3 LEA R8, P0, R139, R143, 0x1 ;  /* 0x0000008f8b08b211 */ /* 0x004fc600078008ff */
        /* <DEDUP_REMOVED lines=8> */
.L_x_8348:
[----:B------:R-:W-:Y:S05]  /*7030*/  BSYNC.RECONVERGENT B1 ;  /* 0x0000000000017941 */ /* 0x000fea0003800200 */
.L_x_8347:
[----:B-1----:R-:W2:Y:S01]  /*7040*/  LD.E R96, desc[UR4][R2.64+0xdc] ;  /* 0x0000dc0402607980 */ /* 0x002ea2000c101900 */
[C---:B------:R-:W-:Y:S02]  /*7050*/  IMAD R29, R0.reuse, 0x40, R87 ;  /* 0x00000040001d7824 */ /* 0x040fe400078e0257 */
[----:B------:R-:W-:Y:S01]  /*7060*/  @P6 VIADD R148, R0, 0xfffffffd ;  /* 0xfffffffd00946836 */ /* 0x000fe20000000000 */
[----:B------:R-:W1:Y:S01]  /*7070*/  S2R R128, SR_CgaCtaId ;  /* 0x0000000000807919 */ /* 0x000e620000008800 */
[C---:B---3--:R-:W-:Y:S02]  /*7080*/  VIADD R9, R29.reuse, 0xffffff80 ;  /* 0xffffff801d097836 */ /* 0x048fe40000000000 */
[C---:B------:R-:W-:Y:S02]  /*7090*/  VIADD R8, R29.reuse, 0xffffff81 ;  /* 0xffffff811d087836 */ /* 0x040fe40000000000 */
[----:B------:R-:W-:Y:S01]  /*70a0*/  VIADD R10, R29, 0xffffff89 ;  /* 0xffffff891d0a7836 */ /* 0x000fe20000000000 */
[----:B------:R-:W-:Y:S01]  /*70b0*/  ISETP.GE.AND P1, PT, R9, R136, PT ;  /* 0x000000880900720c */ /* 0x000fe20003f26270 */
[----:B------:R-:W-:Y:S01]  /*70c0*/  VIADD R20, R29, 0xffffff91 ;  /* 0xffffff911d147836 */ /* 0x000fe20000000000 */
[----:B------:R-:W-:Y:S01]  /*70d0*/  ISETP.GE.AND P4, PT, R9, R135, PT ;  /* 0x000000870900720c */ /* 0x000fe20003f86270 */
[----:B------:R-:W-:Y:S01]  /*70e0*/  VIADD R21, R29, 0xffffff98 ;  /* 0xffffff981d157836 */ /* 0x000fe20000000000 */
[----:B------:R-:W-:-:S02]  /*70f0*/  FSEL R88, R104, -INF , P1 ;  /* 0xff80000068587808 */ /* 0x000fc40000800000 */
[C---:B------:R-:W-:Y:S02]  /*7100*/  ISETP.GE.AND P0, PT, R9.reuse, R134, PT ;  /* 0x000000860900720c */ /* 0x040fe40003f06270 */
[----:B------:R-:W-:Y:S01]  /*7110*/  ISETP.GE.AND P5, PT, R9, R133, PT ;  /* 0x000000850900720c */ /* 0x000fe20003fa6270 */
[----:B------:R-:W-:Y:S01]  /*7120*/  VIADD R9, R29, 0xffffff88 ;  /* 0xffffff881d097836 */ /* 0x000fe20000000000 */
[----:B------:R-:W-:Y:S02]  /*7130*/  ISETP.GE.AND P1, PT, R8, R136, PT ;  /* 0x000000880800720c */ /* 0x000fe40003f26270 */
[----:B------:R-:W-:Y:S02]  /*7140*/  FSEL R88, R88, -INF , !P4 ;  /* 0xff80000058587808 */ /* 0x000fe40006000000 */
[C---:B------:R-:W-:Y:S02]  /*7150*/  ISETP.GE.AND P3, PT, R8.reuse, R135, PT ;  /* 0x000000870800720c */ /* 0x040fe40003f66270 */
[----:B------:R-:W-:-:S02]  /*7160*/  ISETP.GE.AND P2, PT, R8, R134, PT ;  /* 0x000000860800720c */ /* 0x000fc40003f46270 */
[----:B------:R-:W-:Y:S02]  /*7170*/  ISETP.GE.AND P4, PT, R8, R133, PT ;  /* 0x000000850800720c */ /* 0x000fe40003f86270 */
[----:B------:R-:W-:Y:S02]  /*7180*/  FSEL R8, R106, -INF , P0 ;  /* 0xff8000006a087808 */ /* 0x000fe40000000000 */
[----:B------:R-:W-:Y:S02]  /*7190*/  ISETP.GE.AND P0, PT, R9, R136, PT ;  /* 0x000000880900720c */ /* 0x000fe40003f06270 */
        /* <DEDUP_REMOVED lines=14> */
[----:B------:R-:W-:Y:S02]  /*7280*/  ISETP.GE.AND P5, PT, R10, R133, PT ;  /* 0x000000850a00720c */ /* 0x000fe40003fa6270 */
[----:B------:R-:W-:-:S02]  /*7290*/  FSEL R10, R101, -INF , P1 ;  /* 0xff800000650a7808 */ /* 0x000fc40000800000 */
[----:B------:R-:W-:Y:S02]  /*72a0*/  FSEL R91, R100, -INF , P2 ;  /* 0xff800000645b7808 */ /* 0x000fe40001000000 */
[----:B------:R-:W-:Y:S02]  /*72b0*/  ISETP.GE.AND P1, PT, R9, R136, PT ;  /* 0x000000880900720c */ /* 0x000fe40003f26270 */
        /* <DEDUP_REMOVED lines=11> */
[C---:B------:R-:W-:Y:S02]  /*7370*/  ISETP.GE.AND P1, PT, R20.reuse, R134, PT ;  /* 0x000000861400720c */ /* 0x040fe40003f26270 */
[----:B------:R-:W-:Y:S01]  /*7380*/  ISETP.GE.AND P3, PT, R20, R133, PT ;  /* 0x000000851400720c */ /* 0x000fe20003f66270 */
[----:B------:R-:W-:Y:S01]  /*7390*/  VIADD R20, R29, 0xffffff99 ;  /* 0xffffff991d147836 */ /* 0x000fe20000000000 */
[----:B------:R-:W-:Y:S02]  /*73a0*/  FSEL R97, R97, -INF , P0 ;  /* 0xff80000061617808 */ /* 0x000fe40000000000 */
[----:B------:R-:W-:Y:S01]  /*73b0*/  FSEL R22, R4, -INF , P1 ;  /* 0xff80000004167808 */ /* 0x000fe20000800000 */
[----:B------:R-:W-:Y:S01]  /*73c0*/  VIADD R4, R29, 0xffffffa0 ;  /* 0xffffffa01d047836 */ /* 0x000fe20000000000 */
[----:B------:R-:W-:-:S02]  /*73d0*/  FSEL R23, R98, -INF , P2 ;  /* 0xff80000062177808 */ /* 0x000fc40001000000 */
[C---:B------:R-:W-:Y:S02]  /*73e0*/  ISETP.GE.AND P0, PT, R21.reuse, R134, PT ;  /* 0x000000861500720c */ /* 0x040fe40003f06270 */
[-C--:B------:R-:W-:Y:S02]  /*73f0*/  ISETP.GE.AND P1, PT, R20, R136.reuse, PT ;  /* 0x000000881400720c */ /* 0x080fe40003f26270 */
[----:B------:R-:W-:Y:S02]  /*7400*/  ISETP.GE.AND P2, PT, R21, R136, PT ;  /* 0x000000881500720c */ /* 0x000fe40003f46270 */
[----:B------:R-:W-:Y:S02]  /*7410*/  FSEL R100, R97, -INF , !P5 ;  /* 0xff80000061647808 */ /* 0x000fe40006800000 */
[----:B------:R-:W-:Y:S02]  /*7420*/  FSEL R22, R22, -INF , !P3 ;  /* 0xff80000016167808 */ /* 0x000fe40005800000 */
[----:B------:R-:W-:-:S02]  /*7430*/  FSEL R23, R23, -INF , !P4 ;  /* 0xff80000017177808 */ /* 0x000fc40006000000 */
[----:B------:R-:W-:Y:S02]  /*7440*/  ISETP.GE.AND P5, PT, R21, R133, PT ;  /* 0x000000851500720c */ /* 0x000fe40003fa6270 */
[-C--:B------:R-:W-:Y:S02]  /*7450*/  ISETP.GE.AND P3, PT, R20, R135.reuse, PT ;  /* 0x000000871400720c */ /* 0x080fe40003f66270 */
[----:B------:R-:W-:Y:S02]  /*7460*/  FSEL R17, R17, -INF , P0 ;  /* 0xff80000011117808 */ /* 0x000fe40000000000 */
[----:B------:R-:W-:Y:S02]  /*7470*/  FSEL R16, R16, -INF , P1 ;  /* 0xff80000010107808 */ /* 0x000fe40000800000 */
[----:B------:R-:W-:Y:S02]  /*7480*/  ISETP.GE.AND P4, PT, R21, R135, PT ;  /* 0x000000871500720c */ /* 0x000fe40003f86270 */
[----:B------:R-:W-:-:S02]  /*7490*/  FSEL R5, R5, -INF , P2 ;  /* 0xff80000005057808 */ /* 0x000fc40001000000 */
[----:B------:R-:W-:Y:S02]  /*74a0*/  ISETP.GE.AND P2, PT, R20, R134, PT ;  /* 0x000000861400720c */ /* 0x000fe40003f46270 */
[----:B------:R-:W-:Y:S02]  /*74b0*/  ISETP.GE.AND P0, PT, R4, R136, PT ;  /* 0x000000880400720c */ /* 0x000fe40003f06270 */
[----:B------:R-:W-:Y:S02]  /*74c0*/  FSEL R21, R17, -INF , !P5 ;  /* 0xff80000011157808 */ /* 0x000fe40006800000 */
[----:B------:R-:W-:Y:S02]  /*74d0*/  FSEL R103, R16, -INF , !P3 ;  /* 0xff80000010677808 */ /* 0x000fe40005800000 */
[----:B------:R-:W-:Y:S01]  /*74e0*/  FSEL R102, R5, -INF , !P4 ;  /* 0xff80000005667808 */ /* 0x000fe20006000000 */
[----:B------:R-:W-:Y:S01]  /*74f0*/  VIADD R5, R29, 0xffffffa1 ;  /* 0xffffffa11d057836 */ /* 0x000fe20000000000 */
[----:B------:R-:W-:-:S02]  /*7500*/  ISETP.GE.AND P5, PT, R4, R135, PT ;  /* 0x000000870400720c */ /* 0x000fc40003fa6270 */
[C---:B------:R-:W-:Y:S02]  /*7510*/  ISETP.GE.AND P1, PT, R4.reuse, R134, PT ;  /* 0x000000860400720c */ /* 0x040fe40003f26270 */
[-C--:B------:R-:W-:Y:S01]  /*7520*/  ISETP.GE.AND P3, PT, R4, R133.reuse, PT ;  /* 0x000000850400720c */ /* 0x080fe20003f66270 */
[----:B------:R-:W-:Y:S01]  /*7530*/  VIADD R4, R29, 0xffffffa8 ;  /* 0xffffffa81d047836 */ /* 0x000fe20000000000 */
[----:B------:R-:W-:Y:S02]  /*7540*/  ISETP.GE.AND P4, PT, R20, R133, PT ;  /* 0x000000851400720c */ /* 0x000fe40003f86270 */
[----:B------:R-:W-:Y:S02]  /*7550*/  FSEL R12, R12, -INF , P2 ;  /* 0xff8000000c0c7808 */ /* 0x000fe40001000000 */
[----:B------:R-:W-:Y:S02]  /*7560*/  FSEL R13, R13, -INF , P0 ;  /* 0xff8000000d0d7808 */ /* 0x000fe40000000000 */
[----:B------:R-:W-:-:S02]  /*7570*/  FSEL R18, R18, -INF , P1 ;  /* 0xff80000012127808 */ /* 0x000fc40000800000 */
[----:B------:R-:W-:Y:S02]  /*7580*/  ISETP.GE.AND P0, PT, R5, R134, PT ;  /* 0x000000860500720c */ /* 0x000fe40003f06270 */
[-C--:B------:R-:W-:Y:S02]  /*7590*/  ISETP.GE.AND P1, PT, R4, R136.reuse, PT ;  /* 0x000000880400720c */ /* 0x080fe40003f26270 */
[----:B------:R-:W-:Y:S02]  /*75a0*/  FSEL R20, R12, -INF , !P4 ;  /* 0xff8000000c147808 */ /* 0x000fe40006000000 */
[----:B------:R-:W-:Y:S02]  /*75b0*/  FSEL R108, R13, -INF , !P5 ;  /* 0xff8000000d6c7808 */ /* 0x000fe40006800000 */
[C---:B------:R-:W-:Y:S02]  /*75c0*/  ISETP.GE.AND P2, PT, R5.reuse, R136, PT ;  /* 0x000000880500720c */ /* 0x040fe40003f46270 */
[----:B------:R-:W-:-:S02]  /*75d0*/  ISETP.GE.AND P4, PT, R5, R135, PT ;  /* 0x000000870500720c */ /* 0x000fc40003f86270 */
[----:B------:R-:W-:Y:S01]  /*75e0*/  ISETP.GE.AND P5, PT, R5, R133, PT ;  /* 0x000000850500720c */ /* 0x000fe20003fa6270 */
[----:B------:R-:W-:Y:S01]  /*75f0*/  VIADD R5, R29, 0xffffffa9 ;  /* 0xffffffa91d057836 */ /* 0x000fe20000000000 */
[----:B------:R-:W-:Y:S02]  /*7600*/  FSEL R114, R18, -INF , !P3 ;  /* 0xff80000012727808 */ /* 0x000fe40005800000 */
[----:B------:R-:W-:Y:S02]  /*7610*/  ISETP.GE.AND P3, PT, R4, R135, PT ;  /* 0x000000870400720c */ /* 0x000fe40003f66270 */
[----:B------:R-:W-:Y:S02]  /*7620*/  FSEL R6, R6, -INF , P0 ;  /* 0xff80000006067808 */ /* 0x000fe40000000000 */
[----:B------:R-:W-:Y:S02]  /*7630*/  FSEL R19, R19, -INF , P1 ;  /* 0xff80000013137808 */ /* 0x000fe40000800000 */
[----:B------:R-:W-:-:S02]  /*7640*/  FSEL R7, R7, -INF , P2 ;  /* 0xff80000007077808 */ /* 0x000fc40001000000 */
[----:B------:R-:W-:Y:S02]  /*7650*/  ISETP.GE.AND P2, PT, R4, R134, PT ;  /* 0x000000860400720c */ /* 0x000fe40003f46270 */
[----:B------:R-:W-:Y:S02]  /*7660*/  ISETP.GE.AND P0, PT, R5, R136, PT ;  /* 0x000000880500720c */ /* 0x000fe40003f06270 */
[----:B------:R-:W-:Y:S01]  /*7670*/  FSEL R113, R6, -INF , !P5 ;  /* 0xff80000006717808 */ /* 0x000fe20006800000 */
[----:B------:R-:W-:Y:S01]  /*7680*/  VIADD R6, R29, 0xffffffb9 ;  /* 0xffffffb91d067836 */ /* 0x000fe20000000000 */
[----:B------:R-:W-:Y:S02]  /*7690*/  FSEL R112, R19, -INF , !P3 ;  /* 0xff80000013707808 */ /* 0x000fe40005800000 */
[C---:B------:R-:W-:Y:S02]  /*76a0*/  ISETP.GE.AND P5, PT, R5.reuse, R135, PT ;  /* 0x000000870500720c */ /* 0x040fe40003fa6270 */
[----:B------:R-:W-:-:S02]  /*76b0*/  ISETP.GE.AND P1, PT, R5, R134, PT ;  /* 0x000000860500720c */ /* 0x000fc40003f26270 */
[-C--:B------:R-:W-:Y:S01]  /*76c0*/  ISETP.GE.AND P3, PT, R5, R133.reuse, PT ;  /* 0x000000850500720c */ /* 0x080fe20003f66270 */
[----:B------:R-:W-:Y:S01]  /*76d0*/  VIADD R5, R29, 0xffffffb1 ;  /* 0xffffffb11d057836 */ /* 0x000fe20000000000 */
[----:B------:R-:W-:Y:S02]  /*76e0*/  FSEL R109, R7, -INF , !P4 ;  /* 0xff800000076d7808 */ /* 0x000fe40006000000 */
[----:B------:R-:W-:Y:S01]  /*76f0*/  ISETP.GE.AND P4, PT, R4, R133, PT ;  /* 0x000000850400720c */ /* 0x000fe20003f86270 */
[----:B------:R-:W-:Y:S01]  /*7700*/  VIADD R4, R29, 0xffffffb0 ;  /* 0xffffffb01d047836 */ /* 0x000fe20000000000 */
[----:B------:R-:W-:Y:S02]  /*7710*/  FSEL R27, R27, -INF , P2 ;  /* 0xff8000001b1b7808 */ /* 0x000fe40001000000 */
[----:B------:R-:W-:Y:S02]  /*7720*/  FSEL R26, R26, -INF , P0 ;  /* 0xff8000001a1a7808 */ /* 0x000fe40000000000 */
[----:B------:R-:W-:-:S02]  /*7730*/  FSEL R15, R15, -INF , P1 ;  /* 0xff8000000f0f7808 */ /* 0x000fc40000800000 */
[----:B------:R-:W-:Y:S02]  /*7740*/  ISETP.GE.AND P1, PT, R5, R136, PT ;  /* 0x000000880500720c */ /* 0x000fe40003f26270 */
[----:B------:R-:W-:Y:S02]  /*7750*/  FSEL R111, R27, -INF , !P4 ;  /* 0xff8000001b6f7808 */ /* 0x000fe40006000000 */
[----:B------:R-:W-:Y:S02]  /*7760*/  FSEL R110, R26, -INF , !P5 ;  /* 0xff8000001a6e7808 */ /* 0x000fe40006800000 */
[----:B------:R-:W-:Y:S02]  /*7770*/  FMNMX3.FTZ R12, R86, R88, R35, !PT ;  /* 0x00000058560c7276 */ /* 0x000fe40007810023 */
[C---:B------:R-:W-:Y:S02]  /*7780*/  ISETP.GE.AND P2, PT, R4.reuse, R136, PT ;  /* 0x000000880400720c */ /* 0x040fe40003f46270 */
[----:B------:R-:W-:-:S02]  /*7790*/  ISETP.GE.AND P4, PT, R4, R135, PT ;  /* 0x000000870400720c */ /* 0x000fc40003f86270 */
[C---:B------:R-:W-:Y:S02]  /*77a0*/  ISETP.GE.AND P0, PT, R4.reuse, R134, PT ;  /* 0x000000860400720c */ /* 0x040fe40003f06270 */
[----:B------:R-:W-:Y:S01]  /*77b0*/  ISETP.GE.AND P5, PT, R4, R133, PT ;  /* 0x000000850400720c */ /* 0x000fe20003fa6270 */
[----:B------:R-:W-:Y:S01]  /*77c0*/  VIADD R4, R29, 0xffffffb8 ;  /* 0xffffffb81d047836 */ /* 0x000fe20000000000 */
[----:B------:R-:W-:Y:S02]  /*77d0*/  FMNMX3.FTZ R7, R85, R8, R11, !PT ;  /* 0x0000000855077276 */ /* 0x000fe4000781000b */
[----:B------:R-:W-:Y:S02]  /*77e0*/  FSEL R31, R15, -INF , !P3 ;  /* 0xff8000000f1f7808 */ /* 0x000fe40005800000 */
[----:B------:R-:W-:Y:S02]  /*77f0*/  ISETP.GE.AND P3, PT, R5, R135, PT ;  /* 0x000000870500720c */ /* 0x000fe40003f66270 */
[----:B------:R-:W-:-:S02]  /*7800*/  FSEL R28, R28, -INF , P1 ;  /* 0xff8000001c1c7808 */ /* 0x000fc40000800000 */
[----:B------:R-:W-:Y:S02]  /*7810*/  FMNMX3.FTZ R12, R12, R89, R91, !PT ;  /* 0x000000590c0c7276 */ /* 0x000fe4000781005b */
[----:B------:R-:W-:Y:S02]  /*7820*/  FMNMX3.FTZ R7, R7, R10, R9, !PT ;  /* 0x0000000a07077276 */ /* 0x000fe40007810009 */
[----:B------:R-:W-:Y:S02]  /*7830*/  FSEL R14, R14, -INF , P2 ;  /* 0xff8000000e0e7808 */ /* 0x000fe40001000000 */
[----:B------:R-:W-:Y:S02]  /*7840*/  ISETP.GE.AND P1, PT, R4, R136, PT ;  /* 0x000000880400720c */ /* 0x000fe40003f26270 */
[----:B------:R-:W-:Y:S02]  /*7850*/  FSEL R29, R28, -INF , !P3 ;  /* 0xff8000001c1d7808 */ /* 0x000fe40005800000 */
[----:B------:R-:W-:-:S02]  /*7860*/  FMNMX3.FTZ R12, R12, R99, R100, !PT ;  /* 0x000000630c0c7276 */ /* 0x000fc40007810064 */
[----:B------:R-:W-:Y:S02]  /*7870*/  ISETP.GE.AND P3, PT, R6, R136, PT ;  /* 0x000000880600720c */ /* 0x000fe40003f66270 */
[----:B------:R-:W-:Y:S02]  /*7880*/  FMNMX3.FTZ R7, R7, R23, R22, !PT ;  /* 0x0000001707077276 */ /* 0x000fe40007810016 */
[----:B------:R-:W-:Y:S02]  /*7890*/  ISETP.GE.AND P2, PT, R5, R134, PT ;  /* 0x000000860500720c */ /* 0x000fe40003f46270 */
[----:B------:R-:W-:Y:S02]  /*78a0*/  FSEL R30, R14, -INF , !P4 ;  /* 0xff8000000e1e7808 */ /* 0x000fe40006000000 */
[----:B------:R-:W-:Y:S02]  /*78b0*/  FSEL R28, R92, -INF , P1 ;  /* 0xff8000005c1c7808 */ /* 0x000fe40000800000 */
[----:B------:R-:W-:-:S02]  /*78c0*/  ISETP.GE.AND P4, PT, R4, R135, PT ;  /* 0x000000870400720c */ /* 0x000fc40003f86270 */
[----:B------:R-:W-:Y:S02]  /*78d0*/  FMNMX3.FTZ R12, R12, R102, R103, !PT ;  /* 0x000000660c0c7276 */ /* 0x000fe40007810067 */
[----:B------:R-:W-:Y:S02]  /*78e0*/  ISETP.GE.AND P1, PT, R6, R135, PT ;  /* 0x000000870600720c */ /* 0x000fe40003f26270 */
[----:B------:R-:W-:Y:S02]  /*78f0*/  FSEL R27, R93, -INF , P3 ;  /* 0xff8000005d1b7808 */ /* 0x000fe40001800000 */
[----:B------:R-:W-:Y:S02]  /*7900*/  FMNMX3.FTZ R7, R7, R21, R20, !PT ;  /* 0x0000001507077276 */ /* 0x000fe40007810014 */
[----:B------:R-:W-:Y:S02]  /*7910*/  FSEL R25, R33, -INF , P0 ;  /* 0xff80000021197808 */ /* 0x000fe40000000000 */
[----:B------:R-:W-:-:S02]  /*7920*/  FSEL R24, R34, -INF , P2 ;  /* 0xff80000022187808 */ /* 0x000fc40001000000 */
[----:B------:R-:W-:Y:S02]  /*7930*/  FMNMX3.FTZ R12, R12, R108, R109, !PT ;  /* 0x0000006c0c0c7276 */ /* 0x000fe4000781006d */
[----:B------:R-:W-:Y:S02]  /*7940*/  FSEL R28, R28, -INF , !P4 ;  /* 0xff8000001c1c7808 */ /* 0x000fe40006000000 */
[----:B------:R-:W-:Y:S02]  /*7950*/  FSEL R27, R27, -INF , !P1 ;  /* 0xff8000001b1b7808 */ /* 0x000fe40004800000 */
[C---:B------:R-:W-:Y:S02]  /*7960*/  ISETP.GE.AND P0, PT, R6.reuse, R134, PT ;  /* 0x000000860600720c */ /* 0x040fe40003f06270 */
[-C--:B------:R-:W-:Y:S02]  /*7970*/  ISETP.GE.AND P2, PT, R6, R133.reuse, PT ;  /* 0x000000850600720c */ /* 0x080fe40003f46270 */
[----:B------:R-:W-:-:S02]  /*7980*/  ISETP.GE.AND P4, PT, R5, R133, PT ;  /* 0x000000850500720c */ /* 0x000fc40003f86270 */
[----:B------:R-:W-:Y:S02]  /*7990*/  ISETP.GE.AND P1, PT, R4, R134, PT ;  /* 0x000000860400720c */ /* 0x000fe40003f26270 */
[----:B------:R-:W-:Y:S02]  /*79a0*/  FMNMX3.FTZ R6, R7, R114, R113, !PT ;  /* 0x0000007207067276 */ /* 0x000fe40007810071 */
[----:B------:R-:W-:Y:S02]  /*79b0*/  FMNMX3.FTZ R12, R12, R112, R110, !PT ;  /* 0x000000700c0c7276 */ /* 0x000fe4000781006e */
        /* <DEDUP_REMOVED lines=8> */
[----:B------:R-:W-:-:S02]  /*7a40*/  FSEL R97, R94, -INF , !P2 ;  /* 0xff8000005e617808 */ /* 0x000fc40005000000 */
[----:B------:R-:W-:Y:S02]  /*7a50*/  FMNMX3.FTZ R6, R6, R25, R24, !PT ;  /* 0x0000001906067276 */ /* 0x000fe40007810018 */
[----:B------:R-:W-:Y:S02]  /*7a60*/  FMNMX3.FTZ R4, R12, R28, R27, !PT ;  /* 0x0000001c0c047276 */ /* 0x000fe4000781001b */
[----:B------:R-:W-:Y:S02]  /*7a70*/  FMNMX3.FTZ R7, R6, R98, R97, !PT ;  /* 0x0000006206077276 */ /* 0x000fe40007810061 */
[----:B-1----:R-:W-:Y:S01]  /*7a80*/  LEA R128, R128, R130, 0x18 ;  /* 0x0000008280807211 */ /* 0x002fe200078ec0ff */
[----:B------:R-:W1:Y:S04]  /*7a90*/  SHFL.BFLY PT, R5, R4, 0x2, 0x1f ;  /* 0x0c401f0004057f89 */ /* 0x000e6800000e0000 */
[----:B------:R-:W3:Y:S01]  /*7aa0*/  SHFL.BFLY PT, R6, R7, 0x2, 0x1f ;  /* 0x0c401f0007067f89 */ /* 0x000ee200000e0000 */
[----:B------:R-:W-:-:S04]  /*7ab0*/  IMAD R101, R84, 0x2, R128 ;  /* 0x0000000254657824 */ /* 0x000fc800078e0280 */
[----:B------:R-:W-:Y:S01]  /*7ac0*/  VIADD R94, R101, 0x6020 ;  /* 0x00006020655e7836 */ /* 0x000fe20000000000 */
[----:B------:R-:W-:Y:S01]  /*7ad0*/  LDSM.16.MT88.4 R16, [R101+0x7000] ;  /* 0x007000006510783b */ /* 0x000fe20000004200 */
[----:B-1----:R-:W-:Y:S02]  /*7ae0*/  FMNMX.FTZ R5, R4, R5, !PT ;  /* 0x0000000504057209 */ /* 0x002fe40007810000 */
[----:B---3--:R-:W-:-:S03]  /*7af0*/  FMNMX.FTZ R4, R7, R6, !PT ;  /* 0x0000000607047209 */ /* 0x008fc60007810000 */
[----:B------:R-:W1:Y:S04]  /*7b00*/  SHFL.BFLY PT, R34, R5, 0x1, 0x1f ;  /* 0x0c201f0005227f89 */ /* 0x000e6800000e0000 */
[----:B------:R-:W3:Y:S01]  /*7b10*/  SHFL.BFLY PT, R33, R4, 0x1, 0x1f ;  /* 0x0c201f0004217f89 */ /* 0x000ee200000e0000 */
[----:B-1----:R-:W-:Y:S02]  /*7b20*/  FMNMX.FTZ R34, R5, R34, !PT ;  /* 0x0000002205227209 */ /* 0x002fe40007810000 */
[----:B---3--:R-:W-:-:S03]  /*7b30*/  FMNMX.FTZ R33, R4, R33, !PT ;  /* 0x0000002104217209 */ /* 0x008fc60007810000 */
[----:B--2---:R-:W-:Y:S01]  /*7b40*/  FMUL.FTZ R26, R96, R34 ;  /* 0x00000022601a7220 */ /* 0x004fe20000410000 */
[----:B------:R-:W-:Y:S02]  /*7b50*/  FSETP.NEU.FTZ.AND P1, PT, R34, -INF , PT ;  /* 0xff8000002200780b */ /* 0x000fe40003f3d000 */
[C---:B------:R-:W-:Y:S01]  /*7b60*/  FSETP.NEU.FTZ.AND P0, PT, R33.reuse, -INF , PT ;  /* 0xff8000002100780b */ /* 0x040fe20003f1d000 */
[----:B------:R-:W-:Y:S01]  /*7b70*/  FMUL.FTZ R95, R96, R33 ;  /* 0x00000021605f7220 */ /* 0x000fe20000410000 */
[----:B------:R-:W-:Y:S02]  /*7b80*/  FSEL R26, R26, RZ, P1 ;  /* 0x000000ff1a1a7208 */ /* 0x000fe40000800000 */
[----:B------:R-:W-:Y:S02]  /*7b90*/  FSEL R5, R33, RZ, P0 ;  /* 0x000000ff21057208 */ /* 0x000fe40000000000 */
[----:B------:R-:W-:Y:S01]  /*7ba0*/  FSEL R95, R95, RZ, P0 ;  /* 0x000000ff5f5f7208 */ /* 0x000fe20000000000 */
[-CC-:B------:R-:W-:Y:S01]  /*7bb0*/  FFMA.FTZ R92, R88, R96.reuse, -R26.reuse ;  /* 0x00000060585c7223 */ /* 0x180fe2000001081a */
[-CC-:B------:R-:W-:Y:S01]  /*7bc0*/  FFMA.FTZ R90, R35, R96.reuse, -R26.reuse ;  /* 0x00000060235a7223 */ /* 0x180fe2000001081a */
[-C--:B------:R-:W-:Y:S01]  /*7bd0*/  FFMA.FTZ R88, R91, R96.reuse, -R26 ;  /* 0x000000605b587223 */ /* 0x080fe2000001081a */
[----:B------:R-:W-:Y:S01]  /*7be0*/  FSEL R6, R34, RZ, P1 ;  /* 0x000000ff22067208 */ /* 0x000fe20000800000 */
[-CC-:B------:R-:W-:Y:S01]  /*7bf0*/  FFMA.FTZ R10, R10, R96.reuse, -R95.reuse ;  /* 0x000000600a0a7223 */ /* 0x180fe2000001085f */
[-CC-:B------:R-:W-:Y:S01]  /*7c00*/  FFMA.FTZ R91, R8, R96.reuse, -R95.reuse ;  /* 0x00000060085b7223 */ /* 0x180fe2000001085f */
[-CC-:B------:R-:W-:Y:S01]  /*7c10*/  FFMA.FTZ R35, R11, R96.reuse, -R95.reuse ;  /* 0x000000600b237223 */ /* 0x180fe2000001085f */
[-C--:B------:R-:W-:Y:S01]  /*7c20*/  FFMA.FTZ R4, R9, R96.reuse, -R95 ;  /* 0x0000006009047223 */ /* 0x080fe2000001085f */
[----:B------:R1:W-:Y:S01]  /*7c30*/  MUFU.EX2 R84, R10 ;  /* 0x0000000a00547308 */ /* 0x0003e20000000800 */
[----:B------:R-:W-:Y:S01]  /*7c40*/  FADD.FTZ R5, R85, -R5 ;  /* 0x8000000555057221 */ /* 0x000fe20000010000 */
[----:B------:R-:W-:Y:S01]  /*7c50*/  FADD.FTZ R6, R86, -R6 ;  /* 0x8000000656067221 */ /* 0x000fe20000010000 */
[--C-:B------:R-:W-:Y:S01]  /*7c60*/  FFMA.FTZ R89, R89, R96, -R26.reuse ;  /* 0x0000006059597223 */ /* 0x100fe2000001081a */
[----:B------:R-:W-:Y:S01]  /*7c70*/  LOP3.LUT P0, RZ, R125, 0x4, RZ, 0xc0, !PT ;  /* 0x000000047dff7812 */ /* 0x000fe2000780c0ff */
[C---:B------:R-:W-:Y:S01]  /*7c80*/  FMUL.FTZ R85, R96.reuse, R5 ;  /* 0x0000000560557220 */ /* 0x040fe20000410000 */
[----:B------:R-:W-:Y:S01]  /*7c90*/  FMUL.FTZ R6, R96, R6 ;  /* 0x0000000660067220 */ /* 0x000fe20000410000 */
        /* <DEDUP_REMOVED lines=10> */
[----:B-1----:R-:W1:Y:S01]  /*7d40*/  LDSM.16.MT88.4 R8, [R101+0x6000] ;  /* 0x006000006508783b */ /* 0x002e620000004200 */
[-CC-:B------:R-:W-:Y:S01]  /*7d50*/  FFMA.FTZ R108, R108, R96.reuse, -R26.reuse ;  /* 0x000000606c6c7223 */ /* 0x180fe2000001081a */
[-CC-:B------:R-:W-:Y:S01]  /*7d60*/  FFMA.FTZ R109, R109, R96.reuse, -R26.reuse ;  /* 0x000000606d6d7223 */ /* 0x180fe2000001081a */
[-CC-:B------:R-:W-:Y:S01]  /*7d70*/  FFMA.FTZ R112, R112, R96.reuse, -R26.reuse ;  /* 0x0000006070707223 */ /* 0x180fe2000001081a */
[----:B------:R-:W-:Y:S01]  /*7d80*/  LDSM.16.MT88.4 R20, [R101+0x7400] ;  /* 0x007400006514783b */ /* 0x000fe20000004200 */
        /* <DEDUP_REMOVED lines=11> */
[----:B------:R-:W-:Y:S01]  /*7e40*/  LDSM.16.MT88.4 R28, [R101+0x8800] ;  /* 0x00880000651c783b */ /* 0x000fe20000004200 */
[-CC-:B------:R-:W-:Y:S01]  /*7e50*/  FFMA.FTZ R121, R24, R96.reuse, -R95.reuse ;  /* 0x0000006018797223 */ /* 0x180fe2000001085f */
[-CC-:B------:R-:W-:Y:S01]  /*7e60*/  FFMA.FTZ R98, R98, R96.reuse, -R95.reuse ;  /* 0x0000006062627223 */ /* 0x180fe2000001085f */
[-C--:B------:R-:W-:Y:S01]  /*7e70*/  FFMA.FTZ R119, R27, R96.reuse, -R26 ;  /* 0x000000601b777223 */ /* 0x080fe2000001081a */
[----:B------:R-:W-:Y:S01]  /*7e80*/  FFMA.FTZ R95, R97, R96, -R95 ;  /* 0x00000060615f7223 */ /* 0x000fe2000001085f */
[----:B------:R-:W-:Y:S02]  /*7e90*/  LDSM.16.MT88.4 R24, [R101+0x6c00] ;  /* 0x006c00006518783b */ /* 0x000fe40000004200 */
[----:B------:R-:W-:Y:S08]  /*7ea0*/  MUFU.EX2 R91, R91 ;  /* 0x0000005b005b7308 */ /* 0x000ff00000000800 */
[----:B------:R-:W2:Y:S08]  /*7eb0*/  MUFU.EX2 R35, R35 ;  /* 0x0000002300237308 */ /* 0x000eb00000000800 */
[----:B------:R3:W4:Y:S08]  /*7ec0*/  MUFU.EX2 R86, R4 ;  /* 0x0000000400567308 */ /* 0x0007300000000800 */
[----:B------:R5:W1:Y:S01]  /*7ed0*/  MUFU.EX2 R93, R6 ;  /* 0x00000006005d7308 */ /* 0x000a620000000800 */
[----:B--2---:R-:W-:-:S07]  /*7ee0*/  F2FP.BF16.F32.PACK_AB R5, R35, R91 ;  /* 0x0000005b2305723e */ /* 0x004fce00000010ff */
[----:B------:R-:W2:Y:S01]  /*7ef0*/  MUFU.EX2 R85, R85 ;  /* 0x0000005500557308 */ /* 0x000ea20000000800 */
[----:B---3--:R-:W-:Y:S01]  /*7f00*/  VIADD R4, R101, 0x6000 ;  /* 0x0000600065047836 */ /* 0x008fe20000000000 */
[----:B----4-:R-:W-:-:S03]  /*7f10*/  F2FP.BF16.F32.PACK_AB R7, R86, R84 ;  /* 0x000000545607723e */ /* 0x010fc600000010ff */
[----:B------:R-:W-:Y:S01]  /*7f20*/  @P0 VIADD R94, R4, 0xffffffe0 ;  /* 0xffffffe0045e0836 */ /* 0x000fe20000000000 */
[----:B------:R-:W-:Y:S02]  /*7f30*/  F2FP.BF16.F32.PACK_AB R4, R90, R92 ;  /* 0x0000005c5a04723e */ /* 0x000fe400000010ff */
[----:B------:R-:W-:Y:S01]  /*7f40*/  MUFU.EX2 R99, R99 ;  /* 0x0000006300637308 */ /* 0x000fe20000000800 */
[----:B-----5:R-:W-:Y:S01]  /*7f50*/  F2FP.BF16.F32.PACK_AB R6, R88, R89 ;  /* 0x000000595806723e */ /* 0x020fe200000010ff */
[----:B------:R-:W3:Y:S01]  /*7f60*/  LDSM.16.MT88.4 R12, [R94] ;  /* 0x000000005e0c783b */ /* 0x000ee20000004200 */
[-C--:B-1----:R-:W-:Y:S01]  /*7f70*/  FMUL.FTZ R80, R80, R93.reuse ;  /* 0x0000005d50507220 */ /* 0x082fe20000410000 */
[-C--:B------:R-:W-:Y:S01]  /*7f80*/  FMUL.FTZ R81, R81, R93.reuse ;  /* 0x0000005d51517220 */ /* 0x080fe20000410000 */
[-C--:B------:R-:W-:Y:S01]  /*7f90*/  FMUL.FTZ R76, R76, R93.reuse ;  /* 0x0000005d4c4c7220 */ /* 0x080fe20000410000 */
[-C--:B------:R-:W-:Y:S01]  /*7fa0*/  FMUL.FTZ R77, R77, R93.reuse ;  /* 0x0000005d4d4d7220 */ /* 0x080fe20000410000 */
[-C--:B------:R-:W-:Y:S01]  /*7fb0*/  FMUL.FTZ R72, R72, R93.reuse ;  /* 0x0000005d48487220 */ /* 0x080fe20000410000 */
[----:B------:R-:W-:Y:S01]  /*7fc0*/  FMUL.FTZ R73, R73, R93 ;  /* 0x0000005d49497220 */ /* 0x000fe20000410000 */
[-C--:B--2---:R-:W-:Y:S01]  /*7fd0*/  FMUL.FTZ R82, R82, R85.reuse ;  /* 0x0000005552527220 */ /* 0x084fe20000410000 */
[-C--:B------:R-:W-:Y:S01]  /*7fe0*/  FMUL.FTZ R83, R83, R85.reuse ;  /* 0x0000005553537220 */ /* 0x080fe20000410000 */
[-C--:B------:R-:W-:Y:S01]  /*7ff0*/  FMUL.FTZ R78, R78, R85.reuse ;  /* 0x000000554e4e7220 */ /* 0x080fe20000410000 */
[-C--:B------:R-:W-:Y:S01]  /*8000*/  FMUL.FTZ R79, R79, R85.reuse ;  /* 0x000000554f4f7220 */ /* 0x080fe20000410000 */
        /* <DEDUP_REMOVED lines=15> */
[-C--:B------:R-:W-:Y:S01]  /*8100*/  FMUL.FTZ R62, R62, R85.reuse ;  /* 0x000000553e3e7220 */ /* 0x080fe20000410000 */
[----:B------:R-:W-:Y:S01]  /*8110*/  FMUL.FTZ R63, R63, R85 ;  /* 0x000000553f3f7220 */ /* 0x000fe20000410000 */
[-C--:B------:R-:W-:Y:S01]  /*8120*/  FMUL.FTZ R56, R56, R93.reuse ;  /* 0x0000005d38387220 */ /* 0x080fe20000410000 */
[----:B------:R-:W-:Y:S01]  /*8130*/  FMUL.FTZ R57, R57, R93 ;  /* 0x0000005d39397220 */ /* 0x000fe20000410000 */
[-C--:B------:R-:W-:Y:S01]  /*8140*/  FMUL.FTZ R58, R58, R85.reuse ;  /* 0x000000553a3a7220 */ /* 0x080fe20000410000 */
[C---:B------:R-:W-:Y:S01]  /*8150*/  HMMA.16816.F32.BF16 R64, R4.reuse, R16, R64 ;  /* 0x000000100440723c */ /* 0x040fe20000041840 */
[----:B------:R-:W-:Y:S01]  /*8160*/  FMUL.FTZ R59, R59, R85 ;  /* 0x000000553b3b7220 */ /* 0x000fe20000410000 */
[-C--:B------:R-:W-:Y:S01]  /*8170*/  FMUL.FTZ R52, R52, R93.reuse ;  /* 0x0000005d34347220 */ /* 0x080fe20000410000 */
[----:B------:R-:W-:Y:S01]  /*8180*/  FMUL.FTZ R53, R53, R93 ;  /* 0x0000005d35357220 */ /* 0x000fe20000410000 */
[-C--:B------:R-:W-:Y:S01]  /*8190*/  FMUL.FTZ R54, R54, R85.reuse ;  /* 0x0000005536367220 */ /* 0x080fe20000410000 */
[----:B------:R-:W-:Y:S01]  /*81a0*/  FMUL.FTZ R55, R55, R85 ;  /* 0x0000005537377220 */ /* 0x000fe20000410000 */
[----:B------:R-:W2:Y:S01]  /*81b0*/  MUFU.EX2 R100, R100 ;  /* 0x0000006400647308 */ /* 0x000ea20000000800 */
[-C--:B------:R-:W-:Y:S01]  /*81c0*/  FMUL.FTZ R36, R36, R93.reuse ;  /* 0x0000005d24247220 */ /* 0x080fe20000410000 */
[C---:B------:R-:W-:Y:S01]  /*81d0*/  HMMA.16816.F32.BF16 R60, R4.reuse, R18, R60 ;  /* 0x00000012043c723c */ /* 0x040fe2000004183c */
[----:B------:R-:W4:Y:S01]  /*81e0*/  LDSM.16.MT88.4 R16, [R94+0x2000] ;  /* 0x002000005e10783b */ /* 0x000f220000004200 */
[----:B------:R-:W-:Y:S01]  /*81f0*/  FMUL.FTZ R37, R37, R93 ;  /* 0x0000005d25257220 */ /* 0x000fe20000410000 */
[-C--:B------:R-:W-:Y:S01]  /*8200*/  FMUL.FTZ R38, R38, R85.reuse ;  /* 0x0000005526267220 */ /* 0x080fe20000410000 */
[----:B------:R-:W-:Y:S01]  /*8210*/  FMUL.FTZ R39, R39, R85 ;  /* 0x0000005527277220 */ /* 0x000fe20000410000 */
[-C--:B------:R-:W-:Y:S01]  /*8220*/  FMUL.FTZ R40, R40, R93.reuse ;  /* 0x0000005d28287220 */ /* 0x080fe20000410000 */
[----:B------:R-:W-:Y:S01]  /*8230*/  MUFU.EX2 R102, R102 ;  /* 0x0000006600667308 */ /* 0x000fe20000000800 */
[----:B------:R-:W-:Y:S01]  /*8240*/  FMUL.FTZ R41, R41, R93 ;  /* 0x0000005d29297220 */ /* 0x000fe20000410000 */
[C---:B---3--:R-:W-:Y:S01]  /*8250*/  HMMA.16816.F32.BF16 R72, R4.reuse, R12, R72 ;  /* 0x0000000c0448723c */ /* 0x048fe20000041848 */
[-C--:B------:R-:W-:Y:S01]  /*8260*/  FMUL.FTZ R42, R42, R85.reuse ;  /* 0x000000552a2a7220 */ /* 0x080fe20000410000 */
[----:B------:R-:W-:Y:S01]  /*8270*/  FMUL.FTZ R43, R43, R85 ;  /* 0x000000552b2b7220 */ /* 0x000fe20000410000 */
[-C--:B------:R-:W-:Y:S01]  /*8280*/  FMUL.FTZ R44, R44, R93.reuse ;  /* 0x0000005d2c2c7220 */ /* 0x080fe20000410000 */
[----:B------:R-:W-:Y:S01]  /*8290*/  FMUL.FTZ R45, R45, R93 ;  /* 0x0000005d2d2d7220 */ /* 0x000fe20000410000 */
[-C--:B------:R-:W-:Y:S01]  /*82a0*/  FMUL.FTZ R46, R46, R85.reuse ;  /* 0x000000552e2e7220 */ /* 0x080fe20000410000 */
[----:B------:R-:W-:Y:S01]  /*82b0*/  MUFU.EX2 R103, R103 ;  /* 0x0000006700677308 */ /* 0x000fe20000000800 */
[----:B------:R-:W-:Y:S01]  /*82c0*/  FMUL.FTZ R47, R47, R85 ;  /* 0x000000552f2f7220 */ /* 0x000fe20000410000 */
[C---:B------:R-:W-:Y:S01]  /*82d0*/  HMMA.16816.F32.BF16 R68, R4.reuse, R14, R68 ;  /* 0x0000000e0444723c */ /* 0x040fe20000041844 */
[----:B------:R-:W3:Y:S01]  /*82e0*/  LDSM.16.MT88.4 R12, [R101+0x8000] ;  /* 0x00800000650c783b */ /* 0x000ee20000004200 */
[-C--:B------:R-:W-:Y:S01]  /*82f0*/  FMUL.FTZ R48, R48, R93.reuse ;  /* 0x0000005d30307220 */ /* 0x080fe20000410000 */
[----:B------:R-:W-:Y:S01]  /*8300*/  FMUL.FTZ R49, R49, R93 ;  /* 0x0000005d31317220 */ /* 0x000fe20000410000 */
[-C--:B------:R-:W-:Y:S01]  /*8310*/  FMUL.FTZ R50, R50, R85.reuse ;  /* 0x0000005532327220 */ /* 0x080fe20000410000 */
[----:B------:R-:W-:Y:S01]  /*8320*/  FMUL.FTZ R51, R51, R85 ;  /* 0x0000005533337220 */ /* 0x000fe20000410000 */
[----:B------:R-:W-:Y:S01]  /*8330*/  MUFU.EX2 R104, R104 ;  /* 0x0000006800687308 */ /* 0x000fe20000000800 */
[----:B------:R-:W-:Y:S01]  /*8340*/  FFMA.FTZ R92, R161, R93, R92 ;  /* 0x0000005da15c7223 */ /* 0x000fe2000001005c */
[----:B------:R-:W-:Y:S01]  /*8350*/  FFMA.FTZ R85, R160, R85, R91 ;  /* 0x00000055a0557223 */ /* 0x000fe2000001005b */
[----:B-1----:R-:W-:Y:S02]  /*8360*/  HMMA.16816.F32.BF16 R56, R4, R8, R56 ;  /* 0x000000080438723c */ /* 0x002fe40000041838 */
[----:B------:R-:W-:Y:S01]  /*8370*/  FADD.FTZ R92, R90, R92 ;  /* 0x0000005c5a5c7221 */ /* 0x000fe20000010000 */
[----:B------:R-:W-:-:S02]  /*8380*/  FADD.FTZ R85, R35, R85 ;  /* 0x0000005523557221 */ /* 0x000fc40000010000 */
[----:B------:R-:W1:Y:S01]  /*8390*/  MUFU.EX2 R105, R105 ;  /* 0x0000006900697308 */ /* 0x000e620000000800 */
[----:B------:R-:W-:Y:S01]  /*83a0*/  FADD.FTZ R89, R89, R92 ;  /* 0x0000005c59597221 */ /* 0x000fe20000010000 */
[----:B------:R-:W-:Y:S01]  /*83b0*/  FADD.FTZ R84, R84, R85 ;  /* 0x0000005554547221 */ /* 0x000fe20000010000 */
[C---:B------:R-:W-:Y:S01]  /*83c0*/  HMMA.16816.F32.BF16 R52, R4.reuse, R10, R52 ;  /* 0x0000000a0434723c */ /* 0x040fe20000041834 */
[----:B------:R-:W5:Y:S01]  /*83d0*/  LDSM.16.MT88.4 R8, [R101+0x6400] ;  /* 0x006400006508783b */ /* 0x000f620000004200 */
[----:B------:R-:W-:Y:S01]  /*83e0*/  FADD.FTZ R89, R88, R89 ;  /* 0x0000005958597221 */ /* 0x000fe20000010000 */
[----:B------:R-:W-:Y:S01]  /*83f0*/  FADD.FTZ R84, R86, R84 ;  /* 0x0000005456547221 */ /* 0x000fe20000010000 */
[--C-:B------:R-:W-:Y:S01]  /*8400*/  IMAD.MOV.U32 R85, RZ, RZ, R33.reuse ;  /* 0x000000ffff557224 */ /* 0x100fe200078e0021 */
[----:B------:R-:W-:Y:S01]  /*8410*/  MUFU.EX2 R107, R107 ;  /* 0x0000006b006b7308 */ /* 0x000fe20000000800 */
[----:B------:R-:W-:Y:S02]  /*8420*/  IMAD.MOV.U32 R86, RZ, RZ, R34 ;  /* 0x000000ffff567224 */ /* 0x000fe400078e0022 */
[----:B----4-:R-:W-:Y:S01]  /*8430*/  HMMA.16816.F32.BF16 R44, R4, R16, R44 ;  /* 0x00000010042c723c */ /* 0x010fe2000004182c */
[----:B------:R-:W-:-:S02]  /*8440*/  @P6 IMAD.MOV.U32 R85, RZ, RZ, R33 ;  /* 0x000000ffff556224 */ /* 0x000fc400078e0021 */
[----:B------:R-:W-:Y:S02]  /*8450*/  @P6 IMAD.MOV.U32 R86, RZ, RZ, R34 ;  /* 0x000000ffff566224 */ /* 0x000fe400078e0022 */
[----:B------:R-:W4:Y:S03]  /*8460*/  MUFU.EX2 R106, R106 ;  /* 0x0000006a006a7308 */ /* 0x000f260000000800 */
[C---:B------:R-:W-:Y:S01]  /*8470*/  HMMA.16816.F32.BF16 R48, R4.reuse, R18, R48 ;  /* 0x000000120430723c */ /* 0x040fe20000041830 */
[----:B------:R-:W5:Y:S04]  /*8480*/  LDSM.16.MT88.4 R16, [R101+0x8400] ;  /* 0x008400006510783b */ /* 0x000f680000004200 */
[----:B------:R-:W-:Y:S03]  /*8490*/  MUFU.EX2 R108, R108 ;  /* 0x0000006c006c7308 */ /* 0x000fe60000000800 */
[C---:B---3--:R-:W-:Y:S05]  /*84a0*/  HMMA.16816.F32.BF16 R36, R4.reuse, R12, R36 ;  /* 0x0000000c0424723c */ /* 0x048fea0000041824 */
[----:B------:R-:W3:Y:S03]  /*84b0*/  MUFU.EX2 R109, R109 ;  /* 0x0000006d006d7308 */ /* 0x000ee60000000800 */
[----:B------:R-:W-:Y:S01]  /*84c0*/  HMMA.16816.F32.BF16 R40, R4, R14, R40 ;  /* 0x0000000e0428723c */ /* 0x000fe20000041828 */
[----:B------:R-:W3:Y:S01]  /*84d0*/  LDSM.16.MT88.4 R12, [R94+0x400] ;  /* 0x000400005e0c783b */ /* 0x000ee20000004200 */
[----:B--2---:R-:W-:Y:S01]  /*84e0*/  F2FP.BF16.F32.PACK_AB R4, R100, R99 ;  /* 0x000000636404723e */ /* 0x004fe200000010ff */
[----:B------:R-:W-:Y:S01]  /*84f0*/  FADD.FTZ R99, R99, R89 ;  /* 0x0000005963637221 */ /* 0x000fe20000010000 */
[----:B-1----:R-:W-:Y:S01]  /*8500*/  F2FP.BF16.F32.PACK_AB R5, R105, R104 ;  /* 0x000000686905723e */ /* 0x002fe200000010ff */
[----:B------:R-:W-:Y:S01]  /*8510*/  MUFU.EX2 R112, R112 ;  /* 0x0000007000707308 */ /* 0x000fe20000000800 */
[----:B------:R-:W-:Y:S01]  /*8520*/  F2FP.BF16.F32.PACK_AB R6, R103, R102 ;  /* 0x000000666706723e */ /* 0x000fe200000010ff */
[----:B------:R-:W-:Y:S01]  /*8530*/  FADD.FTZ R104, R104, R84 ;  /* 0x0000005468687221 */ /* 0x000fe20000010000 */
[----:B----4-:R-:W-:Y:S01]  /*8540*/  F2FP.BF16.F32.PACK_AB R7, R106, R107 ;  /* 0x0000006b6a07723e */ /* 0x010fe200000010ff */
        /* <DEDUP_REMOVED lines=8> */
[----:B------:R-:W-:Y:S02]  /*85d0*/  MUFU.EX2 R114, R114 ;  /* 0x0000007200727308 */ /* 0x000fe40000000800 */
[C---:B------:R-:W-:Y:S01]  /*85e0*/  HMMA.16816.F32.BF16 R76, R4.reuse, R10, R76 ;  /* 0x0000000a044c723c */ /* 0x040fe2000004184c */
[----:B------:R-:W1:Y:S05]  /*85f0*/  LDSM.16.MT88.4 R8, [R94+0x1400] ;  /* 0x001400005e08783b */ /* 0x000e6a0000004200 */
[----:B------:R-:W2:Y:S02]  /*8600*/  MUFU.EX2 R113, R113 ;  /* 0x0000007100717308 */ /* 0x000ea40000000800 */
[C---:B------:R-:W-:Y:S06]  /*8610*/  HMMA.16816.F32.BF16 R36, R4.reuse, R16, R36 ;  /* 0x000000100424723c */ /* 0x040fec0000041824 */
[----:B------:R-:W-:Y:S02]  /*8620*/  MUFU.EX2 R111, R111 ;  /* 0x0000006f006f7308 */ /* 0x000fe40000000800 */
[C---:B------:R-:W-:Y:S01]  /*8630*/  HMMA.16816.F32.BF16 R40, R4.reuse, R18, R40 ;  /* 0x000000120428723c */ /* 0x040fe20000041828 */
[----:B------:R-:W-:Y:S05]  /*8640*/  LDSM.16.MT88.4 R16, [R101+0x7800] ;  /* 0x007800006510783b */ /* 0x000fea0000004200 */
[----:B------:R-:W4:Y:S02]  /*8650*/  MUFU.EX2 R115, R115 ;  /* 0x0000007300737308 */ /* 0x000f240000000800 */
[C---:B---3--:R-:W-:Y:S06]  /*8660*/  HMMA.16816.F32.BF16 R72, R4.reuse, R12, R72 ;  /* 0x0000000c0448723c */ /* 0x048fec0000041848 */
[----:B------:R-:W-:Y:S02]  /*8670*/  MUFU.EX2 R116, R116 ;  /* 0x0000007400747308 */ /* 0x000fe40000000800 */
[C---:B------:R-:W-:Y:S01]  /*8680*/  HMMA.16816.F32.BF16 R68, R4.reuse, R14, R68 ;  /* 0x0000000e0444723c */ /* 0x040fe20000041844 */
[----:B------:R-:W3:Y:S05]  /*8690*/  LDSM.16.MT88.4 R12, [R94+0x2400] ;  /* 0x002400005e0c783b */ /* 0x000eea0000004200 */
[----:B------:R-:W5:Y:S02]  /*86a0*/  MUFU.EX2 R117, R117 ;  /* 0x0000007500757308 */ /* 0x000f640000000800 */
        /* <DEDUP_REMOVED lines=8> */
[----:B------:R-:W5:Y:S05]  /*8730*/  LDSM.16.MT88.4 R20, [R101+0x6800] ;  /* 0x006800006514783b */ /* 0x000f6a0000004200 */
[----:B------:R-:W5:Y:S02]  /*8740*/  MUFU.EX2 R121, R121 ;  /* 0x0000007900797308 */ /* 0x000f640000000800 */
[C---:B---3--:R-:W-:Y:S06]  /*8750*/  HMMA.16816.F32.BF16 R44, R4.reuse, R12, R44 ;  /* 0x0000000c042c723c */ /* 0x048fec000004182c */
[----:B------:R-:W-:Y:S02]  /*8760*/  MUFU.EX2 R98, R98 ;  /* 0x0000006200627308 */ /* 0x000fe40000000800 */
[----:B------:R-:W-:Y:S01]  /*8770*/  HMMA.16816.F32.BF16 R48, R4, R14, R48 ;  /* 0x0000000e0430723c */ /* 0x000fe20000041830 */
[----:B------:R-:W-:Y:S01]  /*8780*/  F2FP.BF16.F32.PACK_AB R4, R109, R108 ;  /* 0x0000006c6d04723e */ /* 0x000fe200000010ff */
[----:B------:R-:W3:Y:S01]  /*8790*/  LDSM.16.MT88.4 R12, [R94+0x1800] ;  /* 0x001800005e0c783b */ /* 0x000ee20000004200 */
[----:B--2---:R-:W-:Y:S01]  /*87a0*/  F2FP.BF16.F32.PACK_AB R5, R113, R114 ;  /* 0x000000727105723e */ /* 0x004fe200000010ff */
[----:B------:R-:W-:Y:S01]  /*87b0*/  FADD.FTZ R108, R108, R102 ;  /* 0x000000666c6c7221 */ /* 0x000fe20000010000 */
[----:B------:R-:W-:Y:S01]  /*87c0*/  F2FP.BF16.F32.PACK_AB R6, R110, R112 ;  /* 0x000000706e06723e */ /* 0x000fe200000010ff */
[----:B------:R-:W2:Y:S01]  /*87d0*/  MUFU.EX2 R95, R95 ;  /* 0x0000005f005f7308 */ /* 0x000ea20000000800 */
[----:B----4-:R-:W-:Y:S01]  /*87e0*/  F2FP.BF16.F32.PACK_AB R7, R115, R111 ;  /* 0x0000006f7307723e */ /* 0x010fe200000010ff */
        /* <DEDUP_REMOVED lines=8> */
[C---:B-1----:R-:W-:Y:S08]  /*8870*/  HMMA.16816.F32.BF16 R72, R4.reuse, R8, R72 ;  /* 0x000000080448723c */ /* 0x042ff00000041848 */
[C---:B------:R-:W-:Y:S01]  /*8880*/  HMMA.16816.F32.BF16 R68, R4.reuse, R10, R68 ;  /* 0x0000000a0444723c */ /* 0x040fe20000041844 */
[----:B------:R-:W1:Y:S07]  /*8890*/  LDSM.16.MT88.4 R8, [R94+0x2800] ;  /* 0x002800005e08783b */ /* 0x000e6e0000004200 */
[C---:B------:R-:W-:Y:S01]  /*88a0*/  HMMA.16816.F32.BF16 R60, R4.reuse, R18, R60 ;  /* 0x00000012043c723c */ /* 0x040fe2000004183c */
[----:B------:R-:W4:Y:S07]  /*88b0*/  LDSM.16.MT88.4 R16, [R101+0x8c00] ;  /* 0x008c00006510783b */ /* 0x000f2e0000004200 */
[----:B------:R-:W-:Y:S01]  /*88c0*/  HMMA.16816.F32.BF16 R36, R4, R28, R36 ;  /* 0x0000001c0424723c */ /* 0x000fe20000041824 */
[----:B------:R-:W-:-:S07]  /*88d0*/  IMAD.MOV.U32 R28, RZ, RZ, R32 ;  /* 0x000000ffff1c7224 */ /* 0x000fce00078e0020 */
[C---:B------:R-:W-:Y:S08]  /*88e0*/  HMMA.16816.F32.BF16 R40, R4.reuse, R30, R40 ;  /* 0x0000001e0428723c */ /* 0x040ff00000041828 */
[C---:B-----5:R-:W-:Y:S08]  /*88f0*/  HMMA.16816.F32.BF16 R80, R4.reuse, R20, R80 ;  /* 0x000000140450723c */ /* 0x060ff00000041850 */
[C---:B------:R-:W-:Y:S01]  /*8900*/  HMMA.16816.F32.BF16 R76, R4.reuse, R22, R76 ;  /* 0x00000016044c723c */ /* 0x040fe2000004184c */
[----:B------:R-:W5:Y:S07]  /*8910*/  LDSM.16.MT88.4 R20, [R101+0x7c00] ;  /* 0x007c00006514783b */ /* 0x000f6e0000004200 */
[C---:B---3--:R-:W-:Y:S08]  /*8920*/  HMMA.16816.F32.BF16 R56, R4.reuse, R12, R56 ;  /* 0x0000000c0438723c */ /* 0x048ff00000041838 */
[C---:B------:R-:W-:Y:S01]  /*8930*/  HMMA.16816.F32.BF16 R52, R4.reuse, R14, R52 ;  /* 0x0000000e0434723c */ /* 0x040fe20000041834 */
[----:B------:R-:W3:Y:S07]  /*8940*/  LDSM.16.MT88.4 R12, [R94+0xc00] ;  /* 0x000c00005e0c783b */ /* 0x000eee0000004200 */
        /* <DEDUP_REMOVED lines=29> */
[----:B------:R-:W-:-:S15]  /*8b20*/  @P6 BRA `(.L_x_8352) ;  /* 0x0000000000046947 */ /* 0x000fde0003800000 */
.L_x_8343:
[----:B------:R-:W-:-:S07]  /*8b30*/  IADD3 R148, PT, PT, R28, -0x1, RZ ;  /* 0xffffffff1c947810 */ /* 0x000fce0007ffe0ff */
.L_x_8352:
[----:B------:R-:W-:Y:S05]  /*8b40*/  BSYNC B2 ;  /* 0x0000000000027941 */ /* 0x000fea0003800000 */
.L_x_8342:
[----:B------:R-:W-:-:S13]  /*8b50*/  ISETP.GE.AND P0, PT, R148, R141, PT ;  /* 0x0000008d9400720c */ /* 0x000fda0003f06270 */
[----:B------:R-:W-:Y:S05]  /*8b60*/  @!P0 BRA `(.L_x_8353) ;  /* 0x0000003400808947 */ /* 0x000fea0003800000 */
[----:B------:R-:W-:Y:S01]  /*8b70*/  IMAD.SHL.U32 R149, R148, 0x40, RZ ;  /* 0x0000004094957824 */ /* 0x000fe200078e00ff */
[----:B------:R-:W-:Y:S01]  /*8b80*/  ISETP.NE.U32.AND P3, PT, R158, RZ, PT ;  /* 0x000000ff9e00720c */ /* 0x000fe20003f65070 */
[----:B------:R-:W-:Y:S01]  /*8b90*/  IMAD.MOV.U32 R84, RZ, RZ, R85 ;  /* 0x000000ffff547224 */ /* 0x000fe200078e0055 */
[----:B------:R-:W-:Y:S01]  /*8ba0*/  MOV R0, R86 ;  /* 0x0000005600007202 */ /* 0x000fe20000000f00 */
[----:B------:R-:W-:Y:S01]  /*8bb0*/  VIADD R148, R148, 0x1 ;  /* 0x0000000194947836 */ /* 0x000fe20000000000 */
[----:B------:R-:W-:Y:S02]  /*8bc0*/  LOP3.LUT R150, R149, 0x20, R87, 0xfe, !PT ;  /* 0x0000002095967812 */ /* 0x000fe400078efe57 */
[----:B------:R-:W-:Y:S02]  /*8bd0*/  ISETP.NE.AND.EX P3, PT, R159, RZ, PT, P3 ;  /* 0x000000ff9f00720c */ /* 0x000fe40003f65330 */
[----:B------:R-:W-:-:S11]  /*8be0*/  IADD3 R149, PT, PT, R149, 0x40, RZ ;  /* 0x0000004095957810 */ /* 0x000fd60007ffe0ff */
.L_x_8360:
        /* <DEDUP_REMOVED lines=15> */
[----:B-1----:R-:W-:Y:S08]  /*8ce0*/  @!P3 BRA `(.L_x_8355) ;  /* 0x0000000000f8b947 */ /* 0x002ff00003800000 */
        /* <DEDUP_REMOVED lines=62> */
.L_x_8355:
[----:B------:R-:W-:Y:S05]  /*90d0*/  BSYNC.RECONVERGENT B0 ;  /* 0x0000000000007941 */ /* 0x000fea0003800200 */
.L_x_8354:
[----:B------:R-:W1:Y:S01]  /*90e0*/  S2UR UR6, SR_CgaCtaId ;  /* 0x00000000000679c3 */ /* 0x000e620000008800 */
[C---:B------:R-:W-:Y:S01]  /*90f0*/  SHF.L.U32 R153, R125.reuse, 0x3, RZ ;  /* 0x000000037d997819 */ /* 0x040fe200000006ff */
[----:B------:R-:W-:Y:S01]  /*9100*/  UMOV UR7, 0x400 ;  /* 0x0000040000077882 */ /* 0x000fe20000000000 */
[C---:B------:R-:W-:Y:S01]  /*9110*/  LOP3.LUT R152, R125.reuse, 0x18, RZ, 0xc0, !PT ;  /* 0x000000187d987812 */ /* 0x040fe200078ec0ff */
[----:B------:R-:W-:Y:S01]  /*9120*/  IMAD.SHL.U32 R130, R125, 0x20, RZ ;  /* 0x000000207d827824 */ /* 0x000fe200078e00ff */
[C---:B------:R-:W-:Y:S01]  /*9130*/  LOP3.LUT R6, R153.reuse, 0x18, RZ, 0xc0, !PT ;  /* 0x0000001899067812 */ /* 0x040fe200078ec0ff */
[----:B------:R-:W-:Y:S01]  /*9140*/  BSSY.RECONVERGENT B1, `(.L_x_8356) ;  /* 0x0000158000017945 */ /* 0x000fe20003800200 */
[C---:B------:R-:W-:Y:S02]  /*9150*/  LOP3.LUT R4, R153.reuse, 0xc0, RZ, 0xc0, !PT ;  /* 0x000000c099047812 */ /* 0x040fe400078ec0ff */
[-C--:B------:R-:W-:Y:S02]  /*9160*/  ISETP.GE.AND P6, PT, R6, R151.reuse, PT ;  /* 0x000000970600720c */ /* 0x080fe40003fc6270 */
[----:B------:R-:W-:Y:S02]  /*9170*/  LOP3.LUT R152, R4, R152, RZ, 0xfc, !PT ;  /* 0x0000009804987212 */ /* 0x000fe400078efcff */
[C---:B------:R-:W-:Y:S02]  /*9180*/  LOP3.LUT R5, R6.reuse, 0x20, RZ, 0xfc, !PT ;  /* 0x0000002006057812 */ /* 0x040fe400078efcff */
[----:B------:R-:W-:Y:S02]  /*9190*/  LOP3.LUT R4, R6, 0x40, RZ, 0xfc, !PT ;  /* 0x0000004006047812 */ /* 0x000fe400078efcff */
[----:B------:R-:W-:Y:S02]  /*91a0*/  LOP3.LUT R7, R153, 0x1f20, RZ, 0xc0, !PT ;  /* 0x00001f2099077812 */ /* 0x000fe400078ec0ff */
[----:B------:R-:W-:Y:S02]  /*91b0*/  LOP3.LUT R6, R152, R6, RZ, 0x3c, !PT ;  /* 0x0000000698067212 */ /* 0x000fe400078e3cff */
[-C--:B------:R-:W-:Y:S02]  /*91c0*/  ISETP.GE.AND P5, PT, R5, R151.reuse, PT ;  /* 0x000000970500720c */ /* 0x080fe40003fa6270 */
[----:B------:R-:W-:Y:S01]  /*91d0*/  LOP3.LUT R6, R7, R6, RZ, 0xfc, !PT ;  /* 0x0000000607067212 */ /* 0x000fe200078efcff */
[----:B-1----:R-:W-:Y:S01]  /*91e0*/  ULEA UR6, UR6, UR7, 0x18 ;  /* 0x0000000706067291 */ /* 0x002fe2000f8ec0ff */
[-C--:B------:R-:W-:Y:S02]  /*91f0*/  @!P6 MOV R7, R144.reuse ;  /* 0x000000900007e202 */ /* 0x080fe40000000f00 */
[----:B------:R-:W-:Y:S02]  /*9200*/  ISETP.GE.AND P4, PT, R4, R151, PT ;  /* 0x000000970400720c */ /* 0x000fe40003f86270 */
[C---:B------:R-:W-:Y:S01]  /*9210*/  LEA R4, P0, R137.reuse, R145, 0x1 ;  /* 0x0000009189047211 */ /* 0x040fe200078008ff */
[----:B------:R-:W-:Y:S01]  /*9220*/  IMAD.U32 R128, RZ, RZ, UR6 ;  /* 0x00000006ff807e24 */ /* 0x000fe2000f8e00ff */
[----:B------:R-:W-:Y:S02]  /*9230*/  SHF.R.U32.HI R126, RZ, 0x1, R125 ;  /* 0x00000001ff7e7819 */ /* 0x000fe4000001167d */
[----:B------:R-:W-:Y:S01]  /*9240*/  LEA.HI.X R5, R137, R144, R138, 0x1, P0 ;  /* 0x0000009089057211 */ /* 0x000fe200000f0c8a */
[--C-:B------:R-:W-:Y:S01]  /*9250*/  @!P5 IMAD.MOV.U32 R8, RZ, RZ, R145.reuse ;  /* 0x000000ffff08d224 */ /* 0x100fe200078e0091 */
[----:B------:R-:W-:Y:S01]  /*9260*/  LEA R162, R6, R128, 0x1 ;  /* 0x0000008006a27211 */ /* 0x000fe200078e08ff */
[--C-:B------:R-:W-:Y:S01]  /*9270*/  @!P6 IMAD.MOV.U32 R6, RZ, RZ, R145.reuse ;  /* 0x000000ffff06e224 */ /* 0x100fe200078e0091 */
[-C--:B------:R-:W-:Y:S02]  /*9280*/  @!P5 MOV R9, R144.reuse ;  /* 0x000000900009d202 */ /* 0x080fe40000000f00 */
[----:B------:R-:W-:Y:S02]  /*9290*/  SHF.L.U32 R124, R125, 0x2, RZ ;  /* 0x000000027d7c7819 */ /* 0x000fe400000006ff */
[----:B------:R-:W-:Y:S01]  /*92a0*/  @!PT LDS RZ, [RZ] ;  /* 0x00000000fffff984 */ /* 0x000fe20000000800 */
[----:B------:R-:W-:Y:S01]  /*92b0*/  @!PT LDS RZ, [RZ] ;  /* 0x00000000fffff984 */ /* 0x000fe20000000800 */
[----:B------:R-:W-:Y:S01]  /*92c0*/  @!PT LDS RZ, [RZ] ;  /* 0x00000000fffff984 */ /* 0x000fe20000000800 */
[----:B------:R1:W-:Y:S01]  /*92d0*/  @!P6 LDGSTS.E.BYPASS.LTC128B.128 [R162+0x6000], desc[UR4][R6.64] ;  /* 0x0600000006a2efae */ /* 0x0003e2000b981a04 */
[----:B------:R-:W-:Y:S02]  /*92e0*/  LOP3.LUT R129, R126, 0x8, RZ, 0xc0, !PT ;  /* 0x000000087e817812 */ /* 0x000fe400078ec0ff */
[----:B------:R-:W-:Y:S03]  /*92f0*/  MOV R85, 0x20 ;  /* 0x0000002000557802 */ /* 0x000fe60000000f00 */
[----:B------:R-:W-:Y:S01]  /*9300*/  @P6 STS.128 [R162+0x6000], RZ ;  /* 0x006000ffa2006388 */ /* 0x000fe20000000c00 */
[--C-:B------:R-:W-:Y:S02]  /*9310*/  LOP3.LUT R129, R129, 0xc0, R130.reuse, 0xf8, !PT ;  /* 0x000000c081817812 */ /* 0x100fe400078ef882 */
[----:B------:R-:W-:Y:S03]  /*9320*/  LOP3.LUT P2, RZ, R125, 0x4, RZ, 0xc0, !PT ;  /* 0x000000047dff7812 */ /* 0x000fe6000784c0ff */
[----:B------:R-:W-:Y:S01]  /*9330*/  @!PT LDS RZ, [RZ] ;  /* 0x00000000fffff984 */ /* 0x000fe20000000800 */
[----:B------:R-:W-:Y:S01]  /*9340*/  @!PT LDS RZ, [RZ] ;  /* 0x00000000fffff984 */ /* 0x000fe20000000800 */
[----:B------:R-:W-:Y:S01]  /*9350*/  @!PT LDS RZ, [RZ] ;  /* 0x00000000fffff984 */ /* 0x000fe20000000800 */
[----:B------:R-:W-:Y:S01]  /*9360*/  @!P5 LDGSTS.E.BYPASS.LTC128B.128 [R162+0x7000], desc[UR4][R8.64+0x40] ;  /* 0x0700004008a2dfae */ /* 0x000fe2000b981a04 */
[----:B------:R-:W-:Y:S02]  /*9370*/  IADD3 R148, PT, PT, R148, -0x1, RZ ;  /* 0xffffffff94947810 */ /* 0x000fe40007ffe0ff */
[----:B------:R-:W-:Y:S03]  /*9380*/  SEL R85, R85, 0xffffffe0, !P2 ;  /* 0xffffffe055557807 */ /* 0x000fe60005000000 */
[----:B------:R-:W-:Y:S01]  /*9390*/  @P5 STS.128 [R162+0x7000], RZ ;  /* 0x007000ffa2005388 */ /* 0x000fe20000000c00 */
[----:B------:R-:W-:Y:S01]  /*93a0*/  ISETP.GT.AND P0, PT, R148, R141, PT ;  /* 0x0000008d9400720c */ /* 0x000fe20003f04270 */
[----:B-1----:R-:W-:Y:S01]  /*93b0*/  @!P4 IMAD.MOV.U32 R6, RZ, RZ, R145 ;  /* 0x000000ffff06c224 */ /* 0x002fe200078e0091 */
[----:B------:R-:W-:Y:S05]  /*93c0*/  @!P4 MOV R7, R144 ;  /* 0x000000900007c202 */ /* 0x000fea0000000f00 */
        /* <DEDUP_REMOVED lines=18> */
[----:B------:R2:W-:Y:S01]  /*94f0*/  @!P4 LDGSTS.E.BYPASS.LTC128B.128 [R162+0x8800], desc[UR4][R4.64+0x80] ;  /* 0x0880008004a2cfae */ /* 0x0005e2000b981a04 */
[----:B-1----:R-:W-:Y:S05]  /*9500*/  IMAD.SHL.U32 R6, R125, 0x10, RZ ;  /* 0x000000107d067824 */ /* 0x002fea00078e00ff */
[----:B------:R-:W-:Y:S01]  /*9510*/  @P4 STS.128 [R162+0x8800], RZ ;  /* 0x008800ffa2004388 */ /* 0x000fe20000000c00 */
[C---:B------:R-:W-:Y:S05]  /*9520*/  LOP3.LUT R127, R6.reuse, 0x3e00, RZ, 0xc0, !PT ;  /* 0x00003e00067f7812 */ /* 0x040fea00078ec0ff */
[----:B------:R-:W3:Y:S01]  /*9530*/  LD.E R163, desc[UR4][R2.64+0x18c] ;  /* 0x00018c0402a37980 */ /* 0x000ee2000c101900 */
[----:B------:R-:W-:Y:S02]  /*9540*/  LOP3.LUT R6, R6, 0x100, RZ, 0xc0, !PT ;  /* 0x0000010006067812 */ /* 0x000fe400078ec0ff */
[--C-:B------:R-:W-:Y:S03]  /*9550*/  LOP3.LUT R131, R127, 0x20, R130.reuse, 0xf8, !PT ;  /* 0x000000207f837812 */ /* 0x100fe600078ef882 */
[----:B------:R-:W0:Y:S01]  /*9560*/  LDGDEPBAR ;  /* 0x00000000000079af */ /* 0x000e220000000000 */
[--C-:B------:R-:W-:Y:S02]  /*9570*/  LOP3.LUT R6, R6, 0x20, R130.reuse, 0xf8, !PT ;  /* 0x0000002006067812 */ /* 0x100fe400078ef882 */
[----:B------:R-:W-:Y:S02]  /*9580*/  LOP3.LUT R131, R131, 0x100, R130, 0xf8, !PT ;  /* 0x0000010083837812 */ /* 0x000fe400078ef882 */
[----:B--2---:R-:W-:Y:S02]  /*9590*/  LOP3.LUT R5, R130, 0xc0, RZ, 0xc0, !PT ;  /* 0x000000c082057812 */ /* 0x004fe400078ec0ff */
        /* <DEDUP_REMOVED lines=11> */
[----:B------:R-:W2:Y:S06]  /*9650*/  LDSM.16.M88.4 R16, [R87+0x3400] ;  /* 0x003400005710783b */ /* 0x000eac0000000200 */
        /* <DEDUP_REMOVED lines=10> */
[C---:B--2---:R-:W-:Y:S05]  /*9700*/  HMMA.16816.F32.BF16 R12, R32.reuse, R16, RZ ;  /* 0x00000010200c723c */ /* 0x044fea00000418ff */
[----:B------:R-:W2:Y:S03]  /*9710*/  LDSM.16.M88.4 R116, [R87+0x4000] ;  /* 0x004000005774783b */ /* 0x000ea60000000200 */
[C---:B------:R-:W-:Y:S03]  /*9720*/  HMMA.16816.F32.BF16 R16, R32.reuse, R18, RZ ;  /* 0x000000122010723c */ /* 0x040fe600000418ff */
[----:B------:R-:W-:Y:S05]  /*9730*/  LDSM.16.M88.4 R120, [R85+0x4800] ;  /* 0x004800005578783b */ /* 0x000fea0000000200 */
[C---:B----4-:R-:W-:Y:S08]  /*9740*/  HMMA.16816.F32.BF16 R20, R32.reuse, R24, RZ ;  /* 0x000000182014723c */ /* 0x050ff000000418ff */
[C---:B------:R-:W-:Y:S08]  /*9750*/  HMMA.16816.F32.BF16 R24, R32.reuse, R26, RZ ;  /* 0x0000001a2018723c */ /* 0x040ff000000418ff */
[C---:B-----5:R-:W-:Y:S08]  /*9760*/  HMMA.16816.F32.BF16 R28, R32.reuse, R88, RZ ;  /* 0x00000058201c723c */ /* 0x060ff000000418ff */
[----:B------:R-:W-:Y:S01]  /*9770*/  HMMA.16816.F32.BF16 R32, R32, R90, RZ ;  /* 0x0000005a2020723c */ /* 0x000fe200000418ff */
[----:B------:R-:W4:Y:S07]  /*9780*/  LDSM.16.M88.4 R88, [R87+0x4400] ;  /* 0x004400005758783b */ /* 0x000f2e0000000200 */
        /* <DEDUP_REMOVED lines=8> */
[----:B------:R-:W-:Y:S07]  /*9810*/  LDSM.16.M88.4 R104, [R85+0x4000] ;  /* 0x004000005568783b */ /* 0x000fee0000000200 */
[C---:B------:R-:W-:Y:S08]  /*9820*/  HMMA.16816.F32.BF16 R28, R92.reuse, R108, R28 ;  /* 0x0000006c5c1c723c */ /* 0x040ff0000004181c */
[----:B------:R-:W-:Y:S01]  /*9830*/  HMMA.16816.F32.BF16 R32, R92, R110, R32 ;  /* 0x0000006e5c20723c */ /* 0x000fe20000041820 */
[----:B------:R-:W1:Y:S06]  /*9840*/  LDSM.16.M88.4 R92, [R86+0x1000] ;  /* 0x00100000565c783b */ /* 0x000e6c0000000200 */
[----:B------:R-:W1:Y:S01]  /*9850*/  LDSM.16.M88.4 R108, [R85+0x4400] ;  /* 0x00440000556c783b */ /* 0x000e620000000200 */
[C---:B--2---:R-:W-:Y:S08]  /*9860*/  HMMA.16816.F32.BF16 R4, R112.reuse, R116, R4 ;  /* 0x000000747004723c */ /* 0x044ff00000041804 */
[C---:B------:R-:W-:Y:S01]  /*9870*/  HMMA.16816.F32.BF16 R8, R112.reuse, R118, R8 ;  /* 0x000000767008723c */ /* 0x040fe20000041808 */
[----:B------:R-:W-:Y:S07]  /*9880*/  LDSM.16.M88.4 R116, [R87+0x5000] ;  /* 0x005000005774783b */ /* 0x000fee0000000200 */
[C---:B----4-:R-:W-:Y:S08]  /*9890*/  HMMA.16816.F32.BF16 R12, R112.reuse, R88, R12 ;  /* 0x00000058700c723c */ /* 0x050ff0000004180c */
[C---:B------:R-:W-:Y:S01]  /*98a0*/  HMMA.16816.F32.BF16 R16, R112.reuse, R90, R16 ;  /* 0x0000005a7010723c */ /* 0x040fe20000041810 */
[----:B------:R-:W2:Y:S07]  /*98b0*/  LDSM.16.M88.4 R88, [R85+0x4c00] ;  /* 0x004c00005558783b */ /* 0x000eae0000000200 */
[C---:B-----5:R-:W-:Y:S08]  /*98c0*/  HMMA.16816.F32.BF16 R20, R112.reuse, R96, R20 ;  /* 0x000000607014723c */ /* 0x060ff00000041814 */
[C---:B------:R-:W-:Y:S01]  /*98d0*/  HMMA.16816.F32.BF16 R24, R112.reuse, R98, R24 ;  /* 0x000000627018723c */ /* 0x040fe20000041818 */
[----:B------:R-:W4:Y:S07]  /*98e0*/  LDSM.16.M88.4 R96, [R131+0x2000] ;  /* 0x002000008360783b */ /* 0x000f2e0000000200 */
[C---:B------:R-:W-:Y:S08]  /*98f0*/  HMMA.16816.F32.BF16 R28, R112.reuse, R100, R28 ;  /* 0x00000064701c723c */ /* 0x040ff0000004181c */
[----:B------:R-:W-:Y:S01]  /*9900*/  HMMA.16816.F32.BF16 R32, R112, R102, R32 ;  /* 0x000000667020723c */ /* 0x000fe20000041820 */
[----:B------:R-:W5:Y:S06]  /*9910*/  LDSM.16.M88.4 R100, [R87+0x5400] ;  /* 0x005400005764783b */ /* 0x000f6c0000000200 */
[----:B------:R-:W-:Y:S01]  /*9920*/  LDSM.16.M88.4 R112, [R86+0x2000] ;  /* 0x002000005670783b */ /* 0x000fe20000000200 */
        /* <DEDUP_REMOVED lines=8> */
[----:B------:R-:W3:Y:S07]  /*99b0*/  LDSM.16.M88.4 R120, [R85+0x5000] ;  /* 0x005000005578783b */ /* 0x000eee0000000200 */
[C---:B--2---:R-:W-:Y:S08]  /*99c0*/  HMMA.16816.F32.BF16 R28, R92.reuse, R88, R28 ;  /* 0x000000585c1c723c */ /* 0x044ff0000004181c */
[----:B------:R-:W-:Y:S01]  /*99d0*/  HMMA.16816.F32.BF16 R32, R92, R90, R32 ;  /* 0x0000005a5c20723c */ /* 0x000fe20000041820 */
[----:B------:R-:W2:Y:S07]  /*99e0*/  LDSM.16.M88.4 R88, [R85+0x5400] ;  /* 0x005400005558783b */ /* 0x000eae0000000200 */
[C---:B----4-:R-:W-:Y:S08]  /*99f0*/  HMMA.16816.F32.BF16 R4, R96.reuse, R116, R4 ;  /* 0x000000746004723c */ /* 0x050ff00000041804 */
[C---:B------:R-:W-:Y:S08]  /*9a00*/  HMMA.16816.F32.BF16 R8, R96.reuse, R118, R8 ;  /* 0x000000766008723c */ /* 0x040ff00000041808 */
[C---:B-----5:R-:W-:Y:S08]  /*9a10*/  HMMA.16816.F32.BF16 R12, R96.reuse, R100, R12 ;  /* 0x00000064600c723c */ /* 0x060ff0000004180c */
[C---:B------:R-:W-:Y:S08]  /*9a20*/  HMMA.16816.F32.BF16 R16, R96.reuse, R102, R16 ;  /* 0x000000666010723c */ /* 0x040ff00000041810 */
[C---:B-1----:R-:W-:Y:S08]  /*9a30*/  HMMA.16816.F32.BF16 R20, R96.reuse, R104, R20 ;  /* 0x000000686014723c */ /* 0x042ff00000041814 */
[C---:B------:R-:W-:Y:S08]  /*9a40*/  HMMA.16816.F32.BF16 R24, R96.reuse, R106, R24 ;  /* 0x0000006a6018723c */ /* 0x040ff00000041818 */
[C---:B---3--:R-:W-:Y:S08]  /*9a50*/  HMMA.16816.F32.BF16 R28, R96.reuse, R108, R28 ;  /* 0x0000006c601c723c */ /* 0x048ff0000004181c */
[----:B------:R-:W-:Y:S08]  /*9a60*/  HMMA.16816.F32.BF16 R32, R96, R110, R32 ;  /* 0x0000006e6020723c */ /* 0x000ff00000041820 */
[C---:B------:R-:W-:Y:S08]  /*9a70*/  HMMA.16816.F32.BF16 R4, R112.reuse, R120, R4 ;  /* 0x000000787004723c */ /* 0x040ff00000041804 */
[C---:B------:R-:W-:Y:S08]  /*9a80*/  HMMA.16816.F32.BF16 R8, R112.reuse, R122, R8 ;  /* 0x0000007a7008723c */ /* 0x040ff00000041808 */
[C---:B--2---:R-:W-:Y:S03]  /*9a90*/  HMMA.16816.F32.BF16 R12, R112.reuse, R88, R12 ;  /* 0x00000058700c723c */ /* 0x044fe6000004180c */
        /* <DEDUP_REMOVED lines=16> */
[----:B------:R4:W1:Y:S10]  /*9ba0*/  MUFU.TANH R94, R7 ;  /* 0x00000007005e7308 */ /* 0x0008740000002400 */
[----:B------:R-:W1:Y:S10]  /*9bb0*/  MUFU.TANH R88, R8 ;  /* 0x0000000800587308 */ /* 0x000e740000002400 */
[----:B------:R-:W1:Y:S01]  /*9bc0*/  MUFU.TANH R89, R9 ;  /* 0x0000000900597308 */ /* 0x000e620000002400 */
[----:B----4-:R-:W4:Y:S09]  /*9bd0*/  LDSM.16.M88.4 R4, [R85+0x5800] ;  /* 0x005800005504783b */ /* 0x010f320000000200 */
[----:B------:R-:W1:Y:S10]  /*9be0*/  MUFU.TANH R95, R10 ;  /* 0x0000000a005f7308 */ /* 0x000e740000002400 */
[----:B------:R5:W1:Y:S10]  /*9bf0*/  MUFU.TANH R96, R11 ;  /* 0x0000000b00607308 */ /* 0x000a740000002400 */
[----:B------:R-:W1:Y:S10]  /*9c00*/  MUFU.TANH R12, R12 ;  /* 0x0000000c000c7308 */ /* 0x000e740000002400 */
[----:B------:R-:W1:Y:S01]  /*9c10*/  MUFU.TANH R13, R13 ;  /* 0x0000000d000d7308 */ /* 0x000e620000002400 */
[----:B-----5:R-:W5:Y:S01]  /*9c20*/  LDSM.16.M88.4 R8, [R85+0x5c00] ;  /* 0x005c00005508783b */ /* 0x020f620000000200 */
[----:B------:R-:W-:Y:S08]  /*9c30*/  DEPBAR.LE SB0, 0x0 ;  /* 0x000080000000791a */ /* 0x000ff00000000000 */
        /* <DEDUP_REMOVED lines=8> */
[-C--:B------:R-:W-:Y:S04]  /*9cc0*/  FMUL.FTZ R17, R19, R163.reuse ;  /* 0x000000a313117220 */ /* 0x080fe80000410000 */
        /* <DEDUP_REMOVED lines=10> */
[C---:B-----5:R-:W-:Y:S03]  /*9d70*/  HMMA.16816.F32.BF16 R28, R112.reuse, R8, R28 ;  /* 0x00000008701c723c */ /* 0x060fe6000004181c */
[-C--:B------:R-:W-:Y:S06]  /*9d80*/  FMUL.FTZ R9, R25, R163.reuse ;  /* 0x000000a319097220 */ /* 0x080fec0000410000 */
[----:B------:R-:W1:Y:S01]  /*9d90*/  MUFU.TANH R16, R16 ;  /* 0x0000001000107308 */ /* 0x000e620000002400 */
[----:B------:R-:W-:Y:S09]  /*9da0*/  HMMA.16816.F32.BF16 R32, R112, R10, R32 ;  /* 0x0000000a7020723c */ /* 0x000ff20000041820 */
[----:B------:R-:W1:Y:S01]  /*9db0*/  MUFU.TANH R17, R17 ;  /* 0x0000001100117308 */ /* 0x000e620000002400 */
[-C--:B------:R-:W-:Y:S01]  /*9dc0*/  FMUL.FTZ R29, R29, R163.reuse ;  /* 0x000000a31d1d7220 */ /* 0x080fe20000410000 */
[-C--:B--2---:R-:W-:Y:S01]  /*9dd0*/  FMUL.FTZ R20, R28, R163.reuse ;  /* 0x000000a31c147220 */ /* 0x084fe20000410000 */
[-C--:B------:R-:W-:Y:S01]  /*9de0*/  FMUL.FTZ R10, R30, R163.reuse ;  /* 0x000000a31e0a7220 */ /* 0x080fe20000410000 */
[-C--:B------:R-:W-:Y:S06]  /*9df0*/  FMUL.FTZ R11, R31, R163.reuse ;  /* 0x000000a31f0b7220 */ /* 0x080fec0000410000 */
[----:B------:R2:W1:Y:S01]  /*9e00*/  MUFU.TANH R116, R29 ;  /* 0x0000001d00747308 */ /* 0x0004620000002400 */
[-C--:B------:R-:W-:Y:S01]  /*9e10*/  FMUL.FTZ R32, R32, R163.reuse ;  /* 0x000000a320207220 */ /* 0x080fe20000410000 */
[-C--:B------:R-:W-:Y:S01]  /*9e20*/  FMUL.FTZ R33, R33, R163.reuse ;  /* 0x000000a321217220 */ /* 0x080fe20000410000 */
[-C--:B------:R-:W-:Y:S07]  /*9e30*/  FMUL.FTZ R35, R35, R163.reuse ;  /* 0x000000a323237220 */ /* 0x080fee0000410000 */
[----:B------:R-:W1:Y:S10]  /*9e40*/  MUFU.TANH R6, R6 ;  /* 0x0000000600067308 */ /* 0x000e740000002400 */
[----:B------:R1:W1:Y:S01]  /*9e50*/  MUFU.TANH R122, R22 ;  /* 0x00000016007a7308 */ /* 0x0002620000002400 */
[----:B--2---:R-:W-:Y:S09]  /*9e60*/  FMUL.FTZ R29, R34, R163 ;  /* 0x000000a3221d7220 */ /* 0x004ff20000410000 */
[----:B------:R-:W2:Y:S10]  /*9e70*/  MUFU.TANH R7, R7 ;  /* 0x0000000700077308 */ /* 0x000eb40000002400 */
[----:B------:R1:W1:Y:S10]  /*9e80*/  MUFU.TANH R8, R24 ;  /* 0x0000001800087308 */ /* 0x0002740000002400 */
        /* <DEDUP_REMOVED lines=87> */
.L_x_8359:
[----:B------:R-:W-:Y:S05]  /*a400*/  BSYNC.RECONVERGENT B0 ;  /* 0x0000000000007941 */ /* 0x000fea0003800200 */
.L_x_8358:
        /* <DEDUP_REMOVED lines=11> */
[CCC-:B------:R-:W-:Y:S03]  /*a4c0*/  @!P5 LEA.HI.X R25, R139.reuse, R142.reuse, R140.reuse, 0x1, P1 ;  /* 0x0000008e8b19d211 */ /* 0x1c0fe600008f0c8c */
[----:B------:R2:W-:Y:S04]  /*a4d0*/  @P6 STS.128 [R162+0x3000], RZ ;  /* 0x003000ffa2006388 */ /* 0x0005e80000000c00 */
[----:B------:R-:W-:Y:S01]  /*a4e0*/  @!PT LDS RZ, [RZ] ;  /* 0x00000000fffff984 */ /* 0x000fe20000000800 */
[----:B------:R-:W-:Y:S01]  /*a4f0*/  @!PT LDS RZ, [RZ] ;  /* 0x00000000fffff984 */ /* 0x000fe20000000800 */
[----:B------:R-:W-:Y:S01]  /*a500*/  @!PT LDS RZ, [RZ] ;  /* 0x00000000fffff984 */ /* 0x000fe20000000800 */
[----:B------:R3:W-:Y:S04]  /*a510*/  @!P5 LDGSTS.E.BYPASS.LTC128B.128 [R162+0x4000], desc[UR4][R30.64+0x40] ;  /* 0x040000401ea2dfae */ /* 0x0007e8000b981a04 */
[----:B------:R2:W-:Y:S01]  /*a520*/  @P5 STS.128 [R162+0x4000], RZ ;  /* 0x004000ffa2005388 */ /* 0x0005e20000000c00 */
[C---:B-1----:R-:W-:Y:S04]  /*a530*/  @!P4 LEA R22, P0, R139.reuse, R143, 0x1 ;  /* 0x0000008f8b16c211 */ /* 0x042fe800078008ff */
[----:B------:R-:W-:Y:S01]  /*a540*/  @!P4 LEA.HI.X R23, R139, R142, R140, 0x1, P0 ;  /* 0x0000008e8b17c211 */ /* 0x000fe200000f0c8c */
[----:B---3--:R-:W-:Y:S02]  /*a550*/  @!P4 IMAD.MOV.U32 R30, RZ, RZ, R143 ;  /* 0x000000ffff1ec224 */ /* 0x008fe400078e008f */
        /* <DEDUP_REMOVED lines=22> */
.L_x_8357:
[----:B------:R-:W-:Y:S05]  /*a6c0*/  BSYNC.RECONVERGENT B1 ;  /* 0x0000000000017941 */ /* 0x000fea0003800200 */
.L_x_8356:
[----:B------:R-:W3:Y:S01]  /*a6d0*/  LD.E R87, desc[UR4][R2.64+0xdc] ;  /* 0x0000dc0402577980 */ /* 0x000ee2000c101900 */
[C---:B------:R-:W-:Y:S01]  /*a6e0*/  VIADD R85, R150.reuse, 0xffffffe1 ;  /* 0xffffffe196557836 */ /* 0x040fe20000000000 */
[C---:B------:R-:W-:Y:S01]  /*a6f0*/  ISETP.GE.AND P1, PT, R150.reuse, R136, PT ;  /* 0x000000889600720c */ /* 0x040fe20003f26270 */
[C---:B------:R-:W-:Y:S01]  /*a700*/  VIADD R21, R150.reuse, 0xffffffe0 ;  /* 0xffffffe096157836 */ /* 0x040fe20000000000 */
[C---:B------:R-:W-:Y:S01]  /*a710*/  ISETP.GE.AND P6, PT, R150.reuse, R134, PT ;  /* 0x000000869600720c */ /* 0x040fe20003fc6270 */
[C---:B--2---:R-:W-:Y:S01]  /*a720*/  VIADD R27, R150.reuse, 0xffffffe9 ;  /* 0xffffffe9961b7836 */ /* 0x044fe20000000000 */
[----:B------:R-:W-:Y:S01]  /*a730*/  ISETP.GE.AND P4, PT, R85, R136, PT ;  /* 0x000000885500720c */ /* 0x000fe20003f86270 */
[C---:B------:R-:W-:Y:S01]  /*a740*/  VIADD R25, R150.reuse, 0xfffffff0 ;  /* 0xfffffff096197836 */ /* 0x040fe20000000000 */
[----:B-1----:R-:W-:Y:S01]  /*a750*/  FSEL R121, R121, -INF , P1 ;  /* 0xff80000079797808 */ /* 0x002fe20000800000 */
[----:B------:R-:W-:Y:S01]  /*a760*/  VIADD R28, R150, 0xffffffe8 ;  /* 0xffffffe8961c7836 */ /* 0x000fe20000000000 */
[----:B------:R-:W-:Y:S01]  /*a770*/  FSEL R92, R92, -INF , P4 ;  /* 0xff8000005c5c7808 */ /* 0x000fe20002000000 */
[C---:B------:R-:W-:Y:S01]  /*a780*/  VIADD R24, R150.reuse, 0xfffffff1 ;  /* 0xfffffff196187836 */ /* 0x040fe20000000000 */
[----:B------:R-:W-:Y:S01]  /*a790*/  ISETP.GE.AND P1, PT, R21, R134, PT ;  /* 0x000000861500720c */ /* 0x000fe20003f26270 */
[C---:B------:R-:W-:Y:S01]  /*a7a0*/  VIADD R26, R150.reuse, 0xfffffff9 ;  /* 0xfffffff9961a7836 */ /* 0x040fe20000000000 */
[-C--:B------:R-:W-:Y:S01]  /*a7b0*/  ISETP.GE.AND P4, PT, R27, R136.reuse, PT ;  /* 0x000000881b00720c */ /* 0x080fe20003f86270 */
[C---:B------:R-:W-:Y:S01]  /*a7c0*/  VIADD R23, R150.reuse, 0x1 ;  /* 0x0000000196177836 */ /* 0x040fe20000000000 */
        /* <DEDUP_REMOVED lines=8> */
[----:B------:R-:W-:Y:S02]  /*a850*/  FSEL R122, R122, -INF , P6 ;  /* 0xff8000007a7a7808 */ /* 0x000fe40003000000 */
[----:B------:R-:W-:Y:S02]  /*a860*/  FSEL R31, R12, -INF , P1 ;  /* 0xff8000000c1f7808 */ /* 0x000fe40000800000 */
[C---:B------:R-:W-:Y:S02]  /*a870*/  ISETP.GE.AND P6, PT, R21.reuse, R135, PT ;  /* 0x000000871500720c */ /* 0x040fe40003fc6270 */
[----:B------:R-:W-:Y:S01]  /*a880*/  ISETP.GE.AND P5, PT, R21, R133, PT ;  /* 0x000000851500720c */ /* 0x000fe20003fa6270 */
[----:B------:R-:W-:Y:S01]  /*a890*/  VIADD R21, R150, 0xfffffff8 ;  /* 0xfffffff896157836 */ /* 0x000fe20000000000 */
[----:B------:R-:W-:Y:S02]  /*a8a0*/  FSEL R94, R94, -INF , P4 ;  /* 0xff8000005e5e7808 */ /* 0x000fe40002000000 */
[----:B------:R-:W-:Y:S02]  /*a8b0*/  ISETP.GE.AND P1, PT, R28, R134, PT ;  /* 0x000000861c00720c */ /* 0x000fe40003f26270 */
[-C--:B------:R-:W-:Y:S02]  /*a8c0*/  ISETP.GE.AND P4, PT, R24, R136.reuse, PT ;  /* 0x000000881800720c */ /* 0x080fe40003f86270 */
[----:B------:R-:W-:Y:S02]  /*a8d0*/  FSEL R95, R95, -INF , P1 ;  /* 0xff8000005f5f7808 */ /* 0x000fe40000800000 */
[----:B------:R-:W-:Y:S02]  /*a8e0*/  FSEL R30, R13, -INF , P4 ;  /* 0xff8000000d1e7808 */ /* 0x000fe40002000000 */
[----:B------:R-:W-:Y:S02]  /*a8f0*/  ISETP.GE.AND P1, PT, R21, R136, PT ;  /* 0x000000881500720c */ /* 0x000fe40003f26270 */
[----:B------:R-:W-:Y:S02]  /*a900*/  ISETP.GE.AND P4, PT, R27, R134, PT ;  /* 0x000000861b00720c */ /* 0x000fe40003f86270 */
[----:B------:R-:W-:Y:S01]  /*a910*/  FSEL R111, R4, -INF , P1 ;  /* 0xff800000046f7808 */ /* 0x000fe20000800000 */
[----:B------:R-:W-:Y:S01]  /*a920*/  VIADD R4, R150, 0x18 ;  /* 0x0000001896047836 */ /* 0x000fe20000000000 */
[----:B------:R-:W-:Y:S02]  /*a930*/  FSEL R96, R96, -INF , P4 ;  /* 0xff80000060607808 */ /* 0x000fe40002000000 */
[----:B------:R-:W-:Y:S02]  /*a940*/  ISETP.GE.AND P4, PT, R26, R136, PT ;  /* 0x000000881a00720c */ /* 0x000fe40003f86270 */
[----:B------:R-:W-:Y:S02]  /*a950*/  ISETP.GE.AND P1, PT, R25, R134, PT ;  /* 0x000000861900720c */ /* 0x000fe40003f26270 */
[----:B------:R-:W-:Y:S01]  /*a960*/  FSEL R114, R5, -INF , P4 ;  /* 0xff80000005727808 */ /* 0x000fe20002000000 */
[----:B------:R-:W-:Y:S01]  /*a970*/  VIADD R5, R150, 0x11 ;  /* 0x0000001196057836 */ /* 0x000fe20000000000 */
        /* <DEDUP_REMOVED lines=8> */
[----:B------:R-:W-:Y:S02]  /*aa00*/  ISETP.GE.AND P4, PT, R21, R134, PT ;  /* 0x000000861500720c */ /* 0x000fe40003f86270 */
[----:B------:R-:W-:Y:S02]  /*aa10*/  FSEL R17, R17, -INF , P1 ;  /* 0xff80000011117808 */ /* 0x000fe40000800000 */
[-C--:B------:R-:W-:Y:S02]  /*aa20*/  ISETP.GE.AND P1, PT, R15, R136.reuse, PT ;  /* 0x000000880f00720c */ /* 0x080fe40003f26270 */
[----:B------:R-:W-:Y:S01]  /*aa30*/  FSEL R117, R16, -INF , P4 ;  /* 0xff80000010757808 */ /* 0x000fe20002000000 */
[----:B------:R-:W-:Y:S01]  /*aa40*/  VIADD R16, R150, 0x19 ;  /* 0x0000001996107836 */ /* 0x000fe20000000000 */
[----:B------:R-:W-:Y:S02]  /*aa50*/  FSEL R163, R9, -INF , P1 ;  /* 0xff80000009a37808 */ /* 0x000fe40000800000 */
[-C--:B------:R-:W-:Y:S02]  /*aa60*/  ISETP.GE.AND P1, PT, R14, R136.reuse, PT ;  /* 0x000000880e00720c */ /* 0x080fe40003f26270 */
[----:B------:R-:W-:Y:S02]  /*aa70*/  ISETP.GE.AND P0, PT, R28, R136, PT ;  /* 0x000000881c00720c */ /* 0x000fe40003f06270 */
[----:B------:R-:W-:Y:S02]  /*aa80*/  FSEL R20, R20, -INF , P1 ;  /* 0xff80000014147808 */ /* 0x000fe40000800000 */
[C---:B------:R-:W-:Y:S02]  /*aa90*/  ISETP.GE.AND P1, PT, R22.reuse, R134, PT ;  /* 0x000000861600720c */ /* 0x040fe40003f26270 */
        /* <DEDUP_REMOVED lines=10> */
[----:B------:R-:W-:Y:S02]  /*ab40*/  FSEL R121, R121, -INF , !P0 ;  /* 0xff80000079797808 */ /* 0x000fe40004000000 */
[----:B------:R-:W-:Y:S02]  /*ab50*/  ISETP.GE.AND P4, PT, R5, R136, PT ;  /* 0x000000880500720c */ /* 0x000fe40003f86270 */
[C---:B------:R-:W-:Y:S01]  /*ab60*/  ISETP.GE.AND P0, PT, R150.reuse, R133, PT ;  /* 0x000000859600720c */ /* 0x040fe20003f06270 */
[----:B------:R-:W-:Y:S01]  /*ab70*/  VIADD R150, R150, 0xffffffc0 ;  /* 0xffffffc096967836 */ /* 0x000fe20000000000 */
[----:B------:R-:W-:Y:S02]  /*ab80*/  FSEL R115, R10, -INF , P1 ;  /* 0xff8000000a737808 */ /* 0x000fe40000800000 */
[-C--:B------:R-:W-:Y:S02]  /*ab90*/  ISETP.GE.AND P1, PT, R4, R134.reuse, PT ;  /* 0x000000860400720c */ /* 0x080fe40003f26270 */
        /* <DEDUP_REMOVED lines=14> */
[----:B------:R-:W-:Y:S02]  /*ac80*/  ISETP.GE.AND P1, PT, R27, R133, PT ;  /* 0x000000851b00720c */ /* 0x000fe40003f26270 */
[C---:B------:R-:W-:Y:S02]  /*ac90*/  ISETP.GE.AND P6, PT, R25.reuse, R135, PT ;  /* 0x000000871900720c */ /* 0x040fe40003fc6270 */
[----:B------:R-:W-:Y:S02]  /*aca0*/  FSEL R10, R94, -INF , !P0 ;  /* 0xff8000005e0a7808 */ /* 0x000fe40004000000 */
        /* <DEDUP_REMOVED lines=9> */
[----:B------:R-:W-:Y:S02]  /*ad40*/  FSEL R32, R32, -INF , !P6 ;  /* 0xff80000020207808 */ /* 0x000fe40007000000 */
[----:B------:R-:W-:Y:S02]  /*ad50*/  FSEL R117, R117, -INF , !P1 ;  /* 0xff80000075757808 */ /* 0x000fe40004800000 */
[-C--:B------:R-:W-:Y:S02]  /*ad60*/  ISETP.GE.AND P6, PT, R22, R135.reuse, PT ;  /* 0x000000871600720c */ /* 0x080fe40003fc6270 */
[----:B------:R-:W-:Y:S02]  /*ad70*/  ISETP.GE.AND P1, PT, R15, R135, PT ;  /* 0x000000870f00720c */ /* 0x000fe40003f26270 */
[----:B------:R-:W-:Y:S02]  /*ad80*/  FSEL R12, R92, -INF , !P4 ;  /* 0xff8000005c0c7808 */ /* 0x000fe40006000000 */
[----:B------:R-:W-:Y:S02]  /*ad90*/  ISETP.GE.AND P4, PT, R28, R133, PT ;  /* 0x000000851c00720c */ /* 0x000fe40003f86270 */
[----:B------:R-:W-:Y:S02]  /*ada0*/  FSEL R11, R93, -INF , !P5 ;  /* 0xff8000005d0b7808 */ /* 0x000fe40006800000 */
[----:B------:R-:W-:Y:S02]  /*adb0*/  FSEL R164, R164, -INF , !P6 ;  /* 0xff800000a4a47808 */ /* 0x000fe40007000000 */
[----:B------:R-:W-:Y:S02]  /*adc0*/  FSEL R163, R163, -INF , !P1 ;  /* 0xff800000a3a37808 */ /* 0x000fe40004800000 */
        /* <DEDUP_REMOVED lines=9> */
[----:B------:R-:W-:Y:S02]  /*ae60*/  ISETP.GE.AND P5, PT, R21, R135, PT ;  /* 0x000000871500720c */ /* 0x000fe40003fa6270 */
[----:B------:R-:W-:Y:S02]  /*ae70*/  FSEL R118, R20, -INF , !P6 ;  /* 0xff80000014767808 */ /* 0x000fe40007000000 */
[----:B------:R-:W-:Y:S02]  /*ae80*/  FMNMX3.FTZ R14, R14, R9, R8, !PT ;  /* 0x000000090e0e7276 */ /* 0x000fe40007810008 */
[----:B------:R-:W-:Y:S02]  /*ae90*/  FSEL R123, R123, -INF , !P0 ;  /* 0xff8000007b7b7808 */ /* 0x000fe40004000000 */
[C---:B------:R-:W-:Y:S02]  /*aea0*/  ISETP.GE.AND P0, PT, R5.reuse, R135, PT ;  /* 0x000000870500720c */ /* 0x040fe40003f06270 */
[----:B------:R-:W-:Y:S02]  /*aeb0*/  ISETP.GE.AND P6, PT, R5, R133, PT ;  /* 0x000000850500720c */ /* 0x000fe40003fc6270 */
[----:B------:R-:W-:Y:S02]  /*aec0*/  FMNMX3.FTZ R5, R84, R11, R10, !PT ;  /* 0x0000000b54057276 */ /* 0x000fe4000781000a */
[----:B------:R-:W-:Y:S02]  /*aed0*/  FSEL R114, R114, -INF , !P4 ;  /* 0xff80000072727808 */ /* 0x000fe40006000000 */
        /* <DEDUP_REMOVED lines=8> */
[----:B------:R-:W-:Y:S02]  /*af60*/  FMNMX3.FTZ R5, R5, R33, R32, !PT ;  /* 0x0000002105057276 */ /* 0x000fe40007810020 */
[----:B------:R-:W-:Y:S02]  /*af70*/  ISETP.GE.AND P5, PT, R15, R133, PT ;  /* 0x000000850f00720c */ /* 0x000fe40003fa6270 */
[----:B------:R-:W-:Y:S02]  /*af80*/  FMNMX3.FTZ R14, R14, R121, R120, !PT ;  /* 0x000000790e0e7276 */ /* 0x000fe40007810078 */
        /* <DEDUP_REMOVED lines=8> */
[----:B------:R-:W-:Y:S02]  /*b010*/  FMNMX3.FTZ R5, R5, R122, R123, !PT ;  /* 0x0000007a05057276 */ /* 0x000fe4000781007b */
        /* <DEDUP_REMOVED lines=13> */
[----:B------:R-:W-:Y:S02]  /*b0f0*/  LOP3.LUT R96, R129, 0x120, R130, 0xf8, !PT ;  /* 0x0000012081607812 */ /* 0x000fe400078ef882 */
[----:B------:R-:W-:Y:S03]  /*b100*/  FMNMX3.FTZ R5, R5, R89, R88, !PT ;  /* 0x0000005905057276 */ /* 0x000fe60007810058 */
[----:B------:R-:W-:Y:S02]  /*b110*/  IMAD R96, R96, 0x2, R128 ;  /* 0x0000000260607824 */ /* 0x000fe400078e0280 */
[----:B------:R-:W2:Y:S02]  /*b120*/  SHFL.BFLY PT, R4, R5, 0x2, 0x1f ;  /* 0x0c401f0005047f89 */ /* 0x000ea400000e0000 */
[----:B------:R-:W-:Y:S06]  /*b130*/  VIADD R97, R96, 0x6020 ;  /* 0x0000602060617836 */ /* 0x000fec0000000000 */
[----:B------:R-:W-:Y:S01]  /*b140*/  LDSM.16.MT88.4 R28, [R96+0x7000] ;  /* 0x00700000601c783b */ /* 0x000fe20000004200 */
[----:B-1----:R-:W-:Y:S07]  /*b150*/  FMNMX.FTZ R14, R14, R15, !PT ;  /* 0x0000000f0e0e7209 */ /* 0x002fee0007810000 */
[----:B------:R-:W1:Y:S01]  /*b160*/  SHFL.BFLY PT, R86, R14, 0x1, 0x1f ;  /* 0x0c201f000e567f89 */ /* 0x000e6200000e0000 */
[----:B--2---:R-:W-:Y:S07]  /*b170*/  FMNMX.FTZ R4, R5, R4, !PT ;  /* 0x0000000405047209 */ /* 0x004fee0007810000 */
[----:B------:R-:W2:Y:S01]  /*b180*/  SHFL.BFLY PT, R85, R4, 0x1, 0x1f ;  /* 0x0c201f0004557f89 */ /* 0x000ea200000e0000 */
[----:B-1----:R-:W-:Y:S04]  /*b190*/  FMNMX.FTZ R86, R14, R86, !PT ;  /* 0x000000560e567209 */ /* 0x002fe80007810000 */
[----:B------:R-:W-:Y:S01]  /*b1a0*/  FSETP.NEU.FTZ.AND P1, PT, R86, -INF , PT ;  /* 0xff8000005600780b */ /* 0x000fe20003f3d000 */
[----:B---3--:R-:W-:Y:S01]  /*b1b0*/  FMUL.FTZ R113, R87, R86 ;  /* 0x0000005657717220 */ /* 0x008fe20000410000 */
[----:B--2---:R-:W-:Y:S02]  /*b1c0*/  FMNMX.FTZ R85, R4, R85, !PT ;  /* 0x0000005504557209 */ /* 0x004fe40007810000 */
[----:B------:R-:W-:Y:S02]  /*b1d0*/  FSEL R4, R86, RZ, P1 ;  /* 0x000000ff56047208 */ /* 0x000fe40000800000 */
[----:B------:R-:W-:Y:S01]  /*b1e0*/  FSETP.NEU.FTZ.AND P0, PT, R85, -INF , PT ;  /* 0xff8000005500780b */ /* 0x000fe20003f1d000 */
[----:B------:R-:W-:Y:S01]  /*b1f0*/  FMUL.FTZ R90, R87, R85 ;  /* 0x00000055575a7220 */ /* 0x000fe20000410000 */
[----:B------:R-:W-:Y:S01]  /*b200*/  FSEL R113, R113, RZ, P1 ;  /* 0x000000ff71717208 */ /* 0x000fe20000800000 */
[----:B------:R-:W-:Y:S01]  /*b210*/  FADD.FTZ R4, -R4, R0 ;  /* 0x0000000004047221 */ /* 0x000fe20000010100 */
[----:B------:R-:W-:Y:S02]  /*b220*/  FSEL R0, R85, RZ, P0 ;  /* 0x000000ff55007208 */ /* 0x000fe40000000000 */
[----:B------:R-:W-:Y:S01]  /*b230*/  FSEL R90, R90, RZ, P0 ;  /* 0x000000ff5a5a7208 */ /* 0x000fe20000000000 */
[----:B------:R-:W-:Y:S01]  /*b240*/  FMUL.FTZ R4, R87, R4 ;  /* 0x0000000457047220 */ /* 0x000fe20000410000 */
[-CC-:B------:R-:W-:Y:S01]  /*b250*/  FFMA.FTZ R104, R13, R87.reuse, -R113.reuse ;  /* 0x000000570d687223 */ /* 0x180fe20000010871 */
[----:B------:R-:W-:Y:S01]  /*b260*/  FADD.FTZ R0, -R0, R84 ;  /* 0x0000005400007221 */ /* 0x000fe20000010100 */
[-CC-:B------:R-:W-:Y:S01]  /*b270*/  FFMA.FTZ R103, R12, R87.reuse, -R113.reuse ;  /* 0x000000570c677223 */ /* 0x180fe20000010871 */
[----:B------:R1:W2:Y:S01]  /*b280*/  MUFU.EX2 R84, R4 ;  /* 0x0000000400547308 */ /* 0x0002a20000000800 */
[----:B------:R-:W3:Y:S01]  /*b290*/  LDSM.16.MT88.4 R12, [R96+0x6000] ;  /* 0x00600000600c783b */ /* 0x000ee20000004200 */
[-CC-:B------:R-:W-:Y:S01]  /*b2a0*/  FFMA.FTZ R102, R11, R87.reuse, -R90.reuse ;  /* 0x000000570b667223 */ /* 0x180fe2000001085a */
[-CC-:B------:R-:W-:Y:S01]  /*b2b0*/  FFMA.FTZ R101, R10, R87.reuse, -R90.reuse ;  /* 0x000000570a657223 */ /* 0x180fe2000001085a */
[-CC-:B------:R-:W-:Y:S01]  /*b2c0*/  FFMA.FTZ R99, R9, R87.reuse, -R113.reuse ;  /* 0x0000005709637223 */ /* 0x180fe20000010871 */
[-CC-:B------:R-:W-:Y:S01]  /*b2d0*/  FFMA.FTZ R98, R8, R87.reuse, -R113.reuse ;  /* 0x0000005708627223 */ /* 0x180fe20000010871 */
[-CC-:B------:R-:W-:Y:S01]  /*b2e0*/  FFMA.FTZ R100, R7, R87.reuse, -R90.reuse ;  /* 0x0000005707647223 */ /* 0x180fe2000001085a */
[-CC-:B------:R-:W-:Y:S01]  /*b2f0*/  FFMA.FTZ R105, R6, R87.reuse, -R90.reuse ;  /* 0x0000005706697223 */ /* 0x180fe2000001085a */
[----:B------:R-:W-:Y:S02]  /*b300*/  FMUL.FTZ R0, R87, R0 ;  /* 0x0000000057007220 */ /* 0x000fe40000410000 */
        /* <DEDUP_REMOVED lines=8> */
[----:B-1----:R-:W-:Y:S02]  /*b390*/  VIADD R4, R96, 0x6000 ;  /* 0x0000600060047836 */ /* 0x002fe40000000000 */
[----:B------:R-:W1:Y:S01]  /*b3a0*/  MUFU.EX2 R103, R103 ;  /* 0x0000006700677308 */ /* 0x000e620000000800 */
[C---:B--2---:R-:W-:Y:S01]  /*b3b0*/  FMUL.FTZ R5, R84.reuse, R81 ;  /* 0x0000005154057220 */ /* 0x044fe20000410000 */
[----:B------:R-:W-:Y:S01]  /*b3c0*/  FMUL.FTZ R8, R84, R76 ;  /* 0x0000004c54087220 */ /* 0x000fe20000410000 */
[----:B------:R-:W-:Y:S02]  /*b3d0*/  @P2 VIADD R97, R4, 0xffffffe0 ;  /* 0xffffffe004612836 */ /* 0x000fe40000000000 */
[C---:B------:R-:W-:Y:S01]  /*b3e0*/  FMUL.FTZ R4, R84.reuse, R80 ;  /* 0x0000005054047220 */ /* 0x040fe20000410000 */
[C---:B------:R-:W-:Y:S01]  /*b3f0*/  FMUL.FTZ R9, R84.reuse, R77 ;  /* 0x0000004d54097220 */ /* 0x040fe20000410000 */
[C---:B------:R-:W-:Y:S01]  /*b400*/  FMUL.FTZ R16, R84.reuse, R68 ;  /* 0x0000004454107220 */ /* 0x040fe20000410000 */
[C---:B------:R-:W-:Y:S01]  /*b410*/  FMUL.FTZ R17, R84.reuse, R69 ;  /* 0x0000004554117220 */ /* 0x040fe20000410000 */
[----:B------:R-:W2:Y:S01]  /*b420*/  LDSM.16.MT88.4 R20, [R97] ;  /* 0x000000006114783b */ /* 0x000ea20000004200 */
        /* <DEDUP_REMOVED lines=9> */
[----:B-1----:R-:W-:Y:S01]  /*b4c0*/  F2FP.BF16.F32.PACK_AB R92, R103, R104 ;  /* 0x00000068675c723e */ /* 0x002fe200000010ff */
[C---:B------:R-:W-:Y:S01]  /*b4d0*/  FMUL.FTZ R41, R84.reuse, R41 ;  /* 0x0000002954297220 */ /* 0x040fe20000410000 */
[C---:B------:R-:W-:Y:S01]  /*b4e0*/  FMUL.FTZ R44, R84.reuse, R44 ;  /* 0x0000002c542c7220 */ /* 0x040fe20000410000 */
[C---:B------:R-:W-:Y:S01]  /*b4f0*/  FMUL.FTZ R45, R84.reuse, R45 ;  /* 0x0000002d542d7220 */ /* 0x040fe20000410000 */
[C---:B------:R-:W-:Y:S01]  /*b500*/  FMUL.FTZ R48, R84.reuse, R48 ;  /* 0x0000003054307220 */ /* 0x040fe20000410000 */
[----:B------:R-:W-:Y:S01]  /*b510*/  FMUL.FTZ R49, R84, R49 ;  /* 0x0000003154317220 */ /* 0x000fe20000410000 */
        /* <DEDUP_REMOVED lines=9> */
[----:B------:R-:W1:Y:S01]  /*b5b0*/  MUFU.EX2 R98, R98 ;  /* 0x0000006200627308 */ /* 0x000e620000000800 */
[----:B----4-:R-:W-:Y:S01]  /*b5c0*/  F2FP.BF16.F32.PACK_AB R93, R101, R102 ;  /* 0x00000066655d723e */ /* 0x010fe200000010ff */
        /* <DEDUP_REMOVED lines=9> */
[----:B------:R-:W-:Y:S01]  /*b660*/  FFMA.FTZ R90, R88, R87, -R90 ;  /* 0x00000057585a7223 */ /* 0x000fe2000001085a */
[----:B------:R-:W-:Y:S01]  /*b670*/  FFMA.FTZ R104, R84, R161, R104 ;  /* 0x000000a154687223 */ /* 0x000fe20000010068 */
[----:B------:R-:W-:Y:S05]  /*b680*/  ISETP.GT.AND P0, PT, R148, R141, PT ;  /* 0x0000008d9400720c */ /* 0x000fea0003f04270 */
[----:B------:R-:W4:Y:S01]  /*b690*/  MUFU.EX2 R105, R105 ;  /* 0x0000006900697308 */ /* 0x000f220000000800 */
[C---:B-1----:R-:W-:Y:S01]  /*b6a0*/  F2FP.BF16.F32.PACK_AB R94, R98.reuse, R99 ;  /* 0x00000063625e723e */ /* 0x042fe200000010ff */
[----:B------:R-:W-:Y:S04]  /*b6b0*/  FADD.FTZ R104, R103, R104 ;  /* 0x0000006867687221 */ /* 0x000fe80000010000 */
[----:B------:R-:W-:Y:S04]  /*b6c0*/  FADD.FTZ R104, R99, R104 ;  /* 0x0000006863687221 */ /* 0x000fe80000010000 */
[----:B------:R-:W1:Y:S01]  /*b6d0*/  MUFU.EX2 R0, R0 ;  /* 0x0000000000007308 */ /* 0x000e620000000800 */
[----:B------:R-:W-:Y:S09]  /*b6e0*/  FADD.FTZ R98, R98, R104 ;  /* 0x0000006862627221 */ /* 0x000ff20000010000 */
[----:B------:R-:W5:Y:S01]  /*b6f0*/  MUFU.EX2 R106, R106 ;  /* 0x0000006a006a7308 */ /* 0x000f620000000800 */
[----:B----4-:R-:W-:Y:S09]  /*b700*/  F2FP.BF16.F32.PACK_AB R95, R105, R100 ;  /* 0x00000064695f723e */ /* 0x010ff200000010ff */
[----:B------:R-:W-:Y:S01]  /*b710*/  MUFU.EX2 R107, R107 ;  /* 0x0000006b006b7308 */ /* 0x000fe20000000800 */
[C---:B-1----:R-:W-:Y:S01]  /*b720*/  FMUL.FTZ R6, R0.reuse, R82 ;  /* 0x0000005200067220 */ /* 0x042fe20000410000 */
[C---:B------:R-:W-:Y:S01]  /*b730*/  FMUL.FTZ R7, R0.reuse, R83 ;  /* 0x0000005300077220 */ /* 0x040fe20000410000 */
[C---:B------:R-:W-:Y:S01]  /*b740*/  FMUL.FTZ R10, R0.reuse, R78 ;  /* 0x0000004e000a7220 */ /* 0x040fe20000410000 */
[C---:B------:R-:W-:Y:S01]  /*b750*/  FMUL.FTZ R11, R0.reuse, R79 ;  /* 0x0000004f000b7220 */ /* 0x040fe20000410000 */
[C---:B------:R-:W-:Y:S01]  /*b760*/  FMUL.FTZ R18, R0.reuse, R70 ;  /* 0x0000004600127220 */ /* 0x040fe20000410000 */
[----:B------:R-:W-:Y:S01]  /*b770*/  LDSM.16.MT88.4 R76, [R96+0x6c00] ;  /* 0x006c0000604c783b */ /* 0x000fe20000004200 */
[C---:B------:R-:W-:Y:S01]  /*b780*/  FMUL.FTZ R19, R0.reuse, R71 ;  /* 0x0000004700137220 */ /* 0x040fe20000410000 */
[----:B------:R-:W-:Y:S01]  /*b790*/  FMUL.FTZ R26, R0, R62 ;  /* 0x0000003e001a7220 */ /* 0x000fe20000410000 */
[C---:B---3--:R-:W-:Y:S01]  /*b7a0*/  HMMA.16816.F32.BF16 R4, R92.reuse, R12, R4 ;  /* 0x0000000c5c04723c */ /* 0x048fe20000041804 */
        /* <DEDUP_REMOVED lines=67> */
[C---:B------:R-:W-:Y:S03]  /*bbe0*/  F2FP.BF16.F32.PACK_AB R54, R114.reuse, R111 ;  /* 0x0000006f7236723e */ /* 0x040fe600000010ff */
[----:B------:R-:W-:Y:S01]  /*bbf0*/  MUFU.EX2 R162, R162 ;  /* 0x000000a200a27308 */ /* 0x000fe20000000800 */
[----:B------:R-:W-:Y:S01]  /*bc00*/  F2FP.BF16.F32.PACK_AB R55, R119, R117 ;  /* 0x000000757737723e */ /* 0x000fe200000010ff */
        /* <DEDUP_REMOVED lines=29> */
[----:B------:R5:W1:Y:S01]  /*bde0*/  MUFU.EX2 R87, R90 ;  /* 0x0000005a00577308 */ /* 0x000a620000000800 */
[C---:B------:R-:W-:Y:S01]  /*bdf0*/  HMMA.16816.F32.BF16 R40, R52.reuse, R58, R40 ;  /* 0x0000003a3428723c */ /* 0x040fe20000041828 */
[----:B------:R-:W4:Y:S07]  /*be00*/  LDSM.16.MT88.4 R56, [R96+0x7800] ;  /* 0x007800006038783b */ /* 0x000f2e0000004200 */
[C---:B------:R-:W-:Y:S03]  /*be10*/  HMMA.16816.F32.BF16 R44, R52.reuse, R72, R44 ;  /* 0x00000048342c723c */ /* 0x040fe6000004182c */
[----:B-----5:R-:W-:Y:S02]  /*be20*/  F2FP.BF16.F32.PACK_AB R90, R113, R110 ;  /* 0x0000006e715a723e */ /* 0x020fe400000010ff */
[----:B-1----:R-:W-:Y:S03]  /*be30*/  F2FP.BF16.F32.PACK_AB R91, R87, R163 ;  /* 0x000000a3575b723e */ /* 0x002fe600000010ff */
        /* <DEDUP_REMOVED lines=51> */
.L_x_8353:
        /* <DEDUP_REMOVED lines=11> */
.L_x_8374:
        /* <DEDUP_REMOVED lines=140> */
.L_x_8363:
[----:B------:R-:W-:Y:S05]  /*cae0*/  BSYNC.RECONVERGENT B0 ;  /* 0x0000000000007941 */ /* 0x000fea0003800200 */
.L_x_8362:
        /* <DEDUP_REMOVED lines=26> */
.L_x_8365:
[----:B------:R-:W-:Y:S05]  /*cc90*/  BSYNC.RECONVERGENT B0 ;  /* 0x0000000000007941 */ /* 0x000fea0003800200 */
.L_x_8364:
        /* <DEDUP_REMOVED lines=14> */
.L_x_8367:
[----:B------:R-:W-:Y:S05]  /*cd80*/  BSYNC.RECONVERGENT B0 ;  /* 0x0000000000007941 */ /* 0x000fea0003800200 */
.L_x_8366:
        /* <DEDUP_REMOVED lines=14> */
.L_x_8369:
[----:B------:R-:W-:Y:S05]  /*ce70*/  BSYNC.RECONVERGENT B0 ;  /* 0x0000000000007941 */ /* 0x000fea0003800200 */
.L_x_8368:
[----:B---3--:R-:W-:Y:S02]  /*ce80*/  MOV R8, R146 ;  /* 0x0000009200087202 */ /* 0x008fe40000000f00 */
[----:B------:R-:W-:-:S04]  /*ce90*/  MOV R9, 0x0 ;  /* 0x0000000000097802 */ /* 0x000fc80000000f00 */
[----:B-12-45:R-:W-:Y:S05]  /*cea0*/  @P6 RET.REL.NODEC R8 `(_ZN5flash24flash_fwd_splitkv_kernelI23Flash_fwd_kernel_traitsILi96ELi64ELi64ELi4ELb0ELb0EN7cutlass10bfloat16_tE19Flash_kernel_traitsILi96ELi64ELi64ELi4ES3_EELb0ELb1ELb0ELb0ELb0ELb1ELb1ELb0EEEvNS_16Flash_fwd_paramsE) ;  /* 0xffffff3008546950 */ /* 0x036fea0003c3ffff */
        /* <DEDUP_REMOVED lines=11> */
[----:B-1----:R-:W-:Y:S05]  /*cf60*/  @P0 RET.REL.NODEC R2 `(_ZN5flash24flash_fwd_splitkv_kernelI23Flash_fwd_kernel_traitsILi96ELi64ELi64ELi4ELb0ELb0EN7cutlass10bfloat16_tE19Flash_kernel_traitsILi96ELi64ELi64ELi4ES3_EELb0ELb1ELb0ELb0ELb0ELb1ELb1ELb0EEEvNS_16Flash_fwd_paramsE) ;  /* 0xffffff3002240950 */ /* 0x002fea0003c3ffff */
[----:B------:R-:W-:Y:S01]  /*cf70*/  LEA R2, P0, R125, R60, 0x2 ;  /* 0x0000003c7d027211 */ /* 0x000fe200078010ff */
[----:B------:R-:W-:-:S03]  /*cf80*/  IMAD.MOV.U32 R147, RZ, RZ, 0x0 ;  /* 0x00000000ff937424 */ /* 0x000fc600078e00ff */
[----:B------:R-:W-:-:S05]  /*cf90*/  LEA.HI.X R3, R125, R61, R52, 0x2, P0 ;  /* 0x0000003d7d037211 */ /* 0x000fca00000f1434 */
[----:B------:R1:W-:Y:S02]  /*cfa0*/  ST.E.128 desc[UR4][R2.64+0x4900], R4 ;  /* 0x0049000402007985 */ /* 0x0003e4000c101d04 */
[----:B-1----:R-:W-:Y:S05]  /*cfb0*/  RET.REL.NODEC R146 `(_ZN5flash24flash_fwd_splitkv_kernelI23Flash_fwd_kernel_traitsILi96ELi64ELi64ELi4ELb0ELb0EN7cutlass10bfloat16_tE19Flash_kernel_traitsILi96ELi64ELi64ELi4ES3_EELb0ELb1ELb0ELb0ELb0ELb1ELb1ELb0EEEvNS_16Flash_fwd_paramsE) ;  /* 0xffffff3092107950 */ /* 0x002fea0003c3ffff */
.L_x_8361:
[----:B------:R-:W-:Y:S01]  /*cfc0*/  MOV R4, 0x1f ;  /* 0x0000001f00047802 */ /* 0x000fe20000000f00 */
[----:B------:R-:W-:Y:S01]  /*cfd0*/  IMAD.MOV.U32 R5, RZ, RZ, 0x2 ;  /* 0x00000002ff057424 */ /* 0x000fe200078e00ff */
[----:B------:R-:W-:Y:S01]  /*cfe0*/  MOV R7, R161 ;  /* 0x000000a100077202 */ /* 0x000fe20000000f00 */
[----:B------:R-:W-:-:S07]  /*cff0*/  IMAD.MOV.U32 R6, RZ, RZ, -0x1 ;  /* 0xffffffffff067424 */ /* 0x000fce00078e00ff */
[----:B-1---5:R-:W-:Y:S05]  /*d000*/  WARPSYNC.COLLECTIVE R6, `(.L_x_8370) ;  /* 0x0000000006087348 */ /* 0x022fea0003c00000 */
[----:B------:R2:W3:Y:S02]  /*d010*/  SHFL.BFLY P0, R4, R7, R5, R4 ;  /* 0x0c00000507047389 */ /* 0x0004e40000000004 */
[----:B-123-5:R-:W-:Y:S05]  /*d020*/  ENDCOLLECTIVE ;  /* 0x000000000000791b */ /* 0x02efea0003800000 */
.L_x_8370:
        /* <DEDUP_REMOVED lines=8> */
.L_x_8371:
[----:B------:R-:W-:Y:S01]  /*d0b0*/  MOV R8, R4 ;  /* 0x0000000400087202 */ /* 0x000fe20000000f00 */
[----:B------:R-:W-:Y:S01]  /*d0c0*/  IMAD.MOV.U32 R7, RZ, RZ, R160 ;  /* 0x000000ffff077224 */ /* 0x000fe200078e00a0 */
[----:B------:R-:W-:Y:S02]  /*d0d0*/  MOV R4, 0x1f ;  /* 0x0000001f00047802 */ /* 0x000fe40000000f00 */
[----:B------:R-:W-:-:S07]  /*d0e0*/  MOV R5, 0x2 ;  /* 0x0000000200057802 */ /* 0x000fce0000000f00 */
[----:B------:R-:W-:Y:S05]  /*d0f0*/  WARPSYNC.COLLECTIVE R6, `(.L_x_8372) ;  /* 0x0000000006087348 */ /* 0x000fea0003c00000 */
[----:B------:R1:W2:Y:S02]  /*d100*/  SHFL.BFLY P0, R4, R7, R5, R4 ;  /* 0x0c00000507047389 */ /* 0x0002a40000000004 */
[----:B-12---:R-:W-:Y:S05]  /*d110*/  ENDCOLLECTIVE ;  /* 0x000000000000791b */ /* 0x006fea0003800000 */
.L_x_8372:
[----:B------:R-:W-:Y:S01]  /*d120*/  FADD.FTZ R160, R4, R160 ;  /* 0x000000a004a07221 */ /* 0x000fe20000010000 */
[----:B------:R-:W-:Y:S02]  /*d130*/  MOV R4, 0x1f ;  /* 0x0000001f00047802 */ /* 0x000fe40000000f00 */
[----:B------:R-:W-:Y:S01]  /*d140*/  MOV R5, 0x1 ;  /* 0x0000000100057802 */ /* 0x000fe20000000f00 */
[----:B------:R-:W-:-:S07]  /*d150*/  IMAD.MOV.U32 R7, RZ, RZ, R160 ;  /* 0x000000ffff077224 */ /* 0x000fce00078e00a0 */
[----:B------:R-:W-:Y:S05]  /*d160*/  WARPSYNC.COLLECTIVE R6, `(.L_x_8373) ;  /* 0x0000000006087348 */ /* 0x000fea0003c00000 */
[----:B------:R1:W2:Y:S02]  /*d170*/  SHFL.BFLY P0, R4, R7, R5, R4 ;  /* 0x0c00000507047389 */ /* 0x0002a40000000004 */
[----:B-12---:R-:W-:Y:S05]  /*d180*/  ENDCOLLECTIVE ;  /* 0x000000000000791b */ /* 0x006fea0003800000 */
.L_x_8373:
[----:B------:R-:W-:Y:S01]  /*d190*/  FADD.FTZ R5, R161, R8 ;  /* 0x00000008a1057221 */ /* 0x000fe20000010000 */
[----:B------:R-:W-:Y:S06]  /*d1a0*/  BRA `(.L_x_8374) ;  /* 0xfffffff0001c7947 */ /* 0x000fec000383ffff */
.L_x_8375:
        /* <DEDUP_REMOVED lines=13> */
.L_x_11675:


//--------------------- .text._ZN5flash24flash_fwd_splitkv_kernelI23Flash_fwd_kernel_traitsILi96ELi64ELi64ELi4ELb0ELb0EN7cutlass10bfloat16_tE19Flash_kernel_traitsILi96ELi64ELi64ELi4ES3_EELb0ELb1ELb0ELb0ELb0ELb0ELb1ELb1EEEvNS_16Flash_fwd_paramsE --------------------------
	.section	.text._ZN5flash24flash_fwd_splitkv_kernelI23Flash_fwd_kernel_traitsILi96ELi64ELi64ELi4ELb0ELb0EN7cutlass10bfloat16_tE19Flash_kernel_traitsILi96ELi64ELi64ELi4ES3_EELb0ELb1ELb0ELb0ELb0ELb0ELb1ELb1EEEvNS_16Flash_fwd_paramsE,"ax",@progbits
	.align	128
        .global         _ZN5flash24flash_fwd_splitkv_kernelI23Flash_fwd_kernel_traitsILi96ELi64ELi64ELi4ELb0ELb0EN7cutlass10bfloat16_tE19Flash_kernel_traitsILi96ELi64ELi64ELi4ES3_EELb0ELb1ELb0ELb0ELb0ELb0ELb1ELb1EEEvNS_16Flash_fwd_paramsE
        .type           _ZN5flash24flash_fwd_splitkv_kernelI23Flash_fwd_kernel_traitsILi96ELi64ELi64ELi4ELb0ELb0EN7cutlass10bfloat16_tE19Flash_kernel_traitsILi96ELi64ELi64ELi4ES3_EELb0ELb1ELb0ELb0ELb0ELb0ELb1ELb1EEEvNS_16Flash_fwd_paramsE,@function
        .size           _ZN5flash24flash_fwd_splitkv_kernelI23Flash_fwd_kernel_traitsILi96ELi64ELi64ELi4ELb0ELb0EN7cutlass10bfloat16_tE19Flash_kernel_traitsILi96ELi64ELi64ELi4ES3_EELb0ELb1ELb0ELb0ELb0ELb0ELb1ELb1EEEvNS_16Flash_fwd_paramsE,(.L_x_11676 - _ZN5flash24flash_fwd_splitkv_kernelI23Flash_fwd_kernel_traitsILi96ELi64ELi64ELi4ELb0ELb0EN7cutlass10bfloat16_tE19Flash_kernel_traitsILi96ELi64ELi64ELi4ES3_EELb0ELb1ELb0ELb0ELb0ELb0ELb1ELb1EEEvNS_16Flash_fwd_paramsE)
        .other          _ZN5flash24flash_fwd_splitkv_kernelI23Flash_fwd_kernel_traitsILi96ELi64ELi64ELi4ELb0ELb0EN7cutlass10bfloat16_tE19Flash_kernel_traitsILi96ELi64ELi64ELi4ES3_EELb0ELb1ELb0ELb0ELb0ELb0ELb1ELb1EEEvNS_16Flash_fwd_paramsE,@"STO_CUDA_ENTRY STV_DEFAULT"
_ZN5flash24flash_fwd_splitkv_kernelI23Flash_fwd_kernel_traitsILi96ELi64ELi64ELi4ELb0ELb0EN7cutlass10bfloat16_tE19Flash_kernel_traitsILi96ELi64ELi64ELi4ES3_EELb0ELb1ELb0ELb0ELb0ELb0ELb1ELb1EEEvNS_16Flash_fwd_paramsE:
.text._ZN5flash24flash_fwd_splitkv_kernelI23Flash_fwd_kernel_traitsILi96ELi64ELi64ELi4ELb0ELb0EN7cutlass10bfloat16_tE19Flash_kernel_traitsILi96ELi64ELi64ELi4ES3_EELb0ELb1ELb0ELb0ELb0ELb0ELb1ELb1EEEvNS_16Flash_fwd_paramsE:
        /* <DEDUP_REMOVED lines=13> */
[----:B-1----:R-:W-:-:S04]  /*00d0*/  IMAD.MOV R2, RZ, RZ, -R3 ;  /* 0x000000ffff027224 */ /* 0x002fc800078e0a03 */
[----:B------:R-:W-:Y:S01]  /*00e0*/  IMAD R4, R2, R0, RZ ;  /* 0x0000000002047224 */ /* 0x000fe200078e02ff */
[----:B------:R-:W-:-:S05]  /*00f0*/  MOV R2, RZ ;  /* 0x000000ff00027202 */ /* 0x000fca0000000f00 */
        /* <DEDUP_REMOVED lines=13> */
[----:B------:R-:W-:Y:S05]  /*01d0*/  CALL.REL.NOINC `($_ZN5flash24flash_fwd_splitkv_kernelI23Flash_fwd_kernel_traitsILi96ELi64ELi64ELi4ELb0ELb0EN7cutlass10bfloat16_tE19Flash_kernel_traitsILi96ELi64ELi64ELi4ES3_EELb0ELb1ELb0ELb0ELb0ELb0ELb1ELb1EEEvNS_16Flash_fwd_paramsE$_ZN5flash30compute_attn_1rowblock_splitkvI23Flash_fwd_kernel_traitsILi96ELi64ELi64ELi4ELb0ELb0EN7cutlass10bfloat16_tE19Flash_kernel_traitsILi96ELi64ELi64ELi4ES3_EELb0ELb1ELb0ELb0ELb0ELb0ELb1ELb1ENS_16Flash_fwd_paramsEEEvRKT8_iiiii) ;  /* 0x0000000000087944 */ /* 0x000fea0003c00000 */
[----:B------:R-:W-:Y:S05]  /*01e0*/  BSYNC.RECONVERGENT B4 ;  /* 0x0000000000047941 */ /* 0x000fea0003800200 */
.L_x_8376:
[----:B------:R-:W-:Y:S05]  /*01f0*/  EXIT ;  /* 0x000000000000794d */ /* 0x000fea0003800000 */
        .type           $_ZN5flash24flash_fwd_splitkv_kernelI23Flash_fwd_kernel_traitsILi96ELi64ELi64ELi4ELb0ELb0EN7cutlass10bfloat16_tE19Flash_kernel_traitsILi96ELi64ELi64ELi4ES3_EELb0ELb1ELb0ELb0ELb0ELb0ELb1ELb1EEEvNS_16Flash_fwd_paramsE$_ZN5flash30compute_attn_1rowblock_splitkvI23Flash_fwd_kernel_traitsILi96ELi64ELi64ELi4ELb0ELb0EN7cutlass10bfloat16_tE19Flash_kernel_traitsILi96ELi64ELi64ELi4ES3_EELb0ELb1ELb0ELb0ELb0ELb0ELb1ELb1ENS_16Flash_fwd_paramsEEEvRKT8_iiiii,@function
        .size           $_ZN5flash24flash_fwd_splitkv_kernelI23Flash_fwd_kernel_traitsILi96ELi64ELi64ELi4ELb0ELb0EN7cutlass10bfloat16_tE19Flash_kernel_traitsILi96ELi64ELi64ELi4ES3_EELb0ELb1ELb0ELb0ELb0ELb0ELb1ELb1EEEvNS_16Flash_fwd_paramsE$_ZN5flash30compute_attn_1rowblock_splitkvI23Flash_fwd_kernel_traitsILi96ELi64ELi64ELi4ELb0ELb0EN7cutlass10bfloat16_tE19Flash_kernel_traitsILi96ELi64ELi64ELi4ES3_EELb0ELb1ELb0ELb0ELb0ELb0ELb1ELb1ENS_16Flash_fwd_paramsEEEvRKT8_iiiii,(.L_x_11676 - $_ZN5flash24flash_fwd_splitkv_kernelI23Flash_fwd_kernel_traitsILi96ELi64ELi64ELi4ELb0ELb0EN7cutlass10bfloat16_tE19Flash_kernel_traitsILi96ELi64ELi64ELi4ES3_EELb0ELb1ELb0ELb0ELb0ELb0ELb1ELb1EEEvNS_16Flash_fwd_paramsE$_ZN5flash30compute_attn_1rowblock_splitkvI23Flash_fwd_kernel_traitsILi96ELi64ELi64ELi4ELb0ELb0EN7cutlass10bfloat16_tE19Flash_kernel_traitsILi96ELi64ELi64ELi4ES3_EELb0ELb1ELb0ELb0ELb0ELb0ELb1ELb1ENS_16Flash_fwd_paramsEEEvRKT8_iiiii)
$_ZN5flash24flash_fwd_splitkv_kernelI23Flash_fwd_kernel_traitsILi96ELi64ELi64ELi4ELb0ELb0EN7cutlass10bfloat16_tE19Flash_kernel_traitsILi96ELi64ELi64ELi4ES3_EELb0ELb1ELb0ELb0ELb0ELb0ELb1ELb1EEEvNS_16Flash_fwd_paramsE$_ZN5flash30compute_attn_1rowblock_splitkvI23Flash_fwd_kernel_traitsILi96ELi64ELi64ELi4ELb0ELb0EN7cutlass10bfloat16_tE19Flash_kernel_traitsILi96ELi64ELi64ELi4ES3_EELb0ELb1ELb0ELb0ELb0ELb0ELb1ELb1ENS_16Flash_fwd_paramsEEEvRKT8_iiiii:
        /* <DEDUP_REMOVED lines=38> */
.L_x_8378:
[----:B------:R-:W-:Y:S05]  /*0460*/  BSYNC.RECONVERGENT B0 ;  /* 0x0000000000007941 */ /* 0x000fea0003800200 */
.L_x_8377:
[----:B------:R-:W-:Y:S04]  /*0470*/  BSSY.RECONVERGENT B0, `(.L_x_8379) ;  /* 0x0000007000007945 */ /* 0x000fe80003800200 */
[----:B------:R-:W-:Y:S05]  /*0480*/  @!P3 BRA `(.L_x_8380) ;  /* 0x000000000014b947 */ /* 0x000fea0003800000 */
[----:B------:R-:W2:Y:S02]  /*0490*/  LD.E.U8 R2, desc[UR4][R84.64+0x1b2] ;  /* 0x0001b20454027980 */ /* 0x000ea4000c101100 */
[----:B--2---:R-:W-:-:S13]  /*04a0*/  ISETP.NE.AND P1, PT, R2, RZ, PT ;  /* 0x000000ff0200720c */ /* 0x004fda0003f25270 */
[----:B-----5:R-:W2:Y:S02]  /*04b0*/  @P1 LD.E R52, desc[UR4][R8.64+0x4] ;  /* 0x0000040408341980 */ /* 0x020ea4000c101900 */
[----:B--2---:R-:W-:-:S06]  /*04c0*/  @P1 IADD3 R52, PT, PT, R52, -R15, RZ ;  /* 0x8000000f34341210 */ /* 0x004fcc0007ffe0ff */
[----:B------:R2:W5:Y:S02]  /*04d0*/  @!P1 LD.E R52, desc[UR4][R8.64] ;  /* 0x0000000408349980 */ /* 0x000564000c101900 */
.L_x_8380:
[----:B------:R-:W-:Y:S05]  /*04e0*/  BSYNC.RECONVERGENT B0 ;  /* 0x0000000000007941 */ /* 0x000fea0003800200 */
.L_x_8379:
        /* <DEDUP_REMOVED lines=9> */
.L_x_8382:
[----:B------:R-:W3:Y:S01]  /*0580*/  LD.E.64 R2, desc[UR4][R84.64+0x108] ;  /* 0x0001080454027980 */ /* 0x000ee2000c101b00 */
[----:B------:R-:W-:Y:S01]  /*0590*/  BSSY.RECONVERGENT B0, `(.L_x_8384) ;  /* 0x0000006000007945 */ /* 0x000fe20003800200 */
[----:B------:R-:W-:Y:S01]  /*05a0*/  IMAD.MOV.U32 R47, RZ, RZ, RZ ;  /* 0x000000ffff2f7224 */ /* 0x000fe200078e00ff */
[----:B---3--:R-:W-:-:S04]  /*05b0*/  ISETP.NE.U32.AND P0, PT, R2, RZ, PT ;  /* 0x000000ff0200720c */ /* 0x008fc80003f05070 */
[----:B------:R-:W-:-:S13]  /*05c0*/  ISETP.NE.AND.EX P0, PT, R3, RZ, PT, P0 ;  /* 0x000000ff0300720c */ /* 0x000fda0003f05300 */
[----:B------:R-:W-:Y:S05]  /*05d0*/  @!P0 BRA `(.L_x_8385) ;  /* 0x0000000000048947 */ /* 0x000fea0003800000 */
[----:B------:R3:W5:Y:S02]  /*05e0*/  LD.E R47, desc[UR4][R84.64+0xbc] ;  /* 0x0000bc04542f7980 */ /* 0x000764000c101900 */
.L_x_8385:
[----:B------:R-:W-:Y:S05]  /*05f0*/  BSYNC.RECONVERGENT B0 ;  /* 0x0000000000007941 */ /* 0x000fea0003800200 */
.L_x_8384:
[----:B-----5:R-:W-:Y:S02]  /*0600*/  IADD3 R47, PT, PT, R52, R47, RZ ;  /* 0x0000002f342f7210 */ /* 0x020fe40007ffe0ff */
.L_x_8383:
[----:B------:R-:W-:Y:S05]  /*0610*/  BSYNC.RECONVERGENT B1 ;  /* 0x0000000000017941 */ /* 0x000fea0003800200 */
.L_x_8381:
[----:B------:R-:W-:Y:S01]  /*0620*/  IMAD.SHL.U32 R73, R141, 0x40, RZ ;  /* 0x000000408d497824 */ /* 0x000fe200078e00ff */
[----:B------:R-:W-:Y:S01]  /*0630*/  MOV R2, R140 ;  /* 0x0000008c00027202 */ /* 0x000fe20000000f00 */
[----:B------:R-:W-:-:S03]  /*0640*/  IMAD.MOV.U32 R3, RZ, RZ, 0x0 ;  /* 0x00000000ff037424 */ /* 0x000fc600078e00ff */
[----:B------:R-:W-:-:S13]  /*0650*/  ISETP.GT.AND P0, PT, R143, R73, PT ;  /* 0x000000498f00720c */ /* 0x000fda0003f04270 */
[----:B-123--:R-:W-:Y:S05]  /*0660*/  @!P0 RET.REL.NODEC R2 `(_ZN5flash24flash_fwd_splitkv_kernelI23Flash_fwd_kernel_traitsILi96ELi64ELi64ELi4ELb0ELb0EN7cutlass10bfloat16_tE19Flash_kernel_traitsILi96ELi64ELi64ELi4ES3_EELb0ELb1ELb0ELb0ELb0ELb0ELb1ELb1EEEvNS_16Flash_fwd_paramsE) ;  /* 0xfffffff802648950 */ /* 0x00efea0003c3ffff */
        /* <DEDUP_REMOVED lines=90> */
.L_x_8388:
[----:B------:R-:W-:Y:S05]  /*0c10*/  BSYNC.RECONVERGENT B0 ;  /* 0x0000000000007941 */ /* 0x000fea0003800200 */
.L_x_8387:
        /* <DEDUP_REMOVED lines=16> */
.L_x_8390:
[----:B------:R-:W-:Y:S05]  /*0d20*/  BSYNC.RECONVERGENT B0 ;  /* 0x0000000000007941 */ /* 0x000fea0003800200 */
.L_x_8389:
        /* <DEDUP_REMOVED lines=15> */
.L_x_8392:
[----:B------:R-:W-:Y:S05]  /*0e20*/  BSYNC.RECONVERGENT B0 ;  /* 0x0000000000007941 */ /* 0x000fea0003800200 */
.L_x_8391:
        /* <DEDUP_REMOVED lines=15> */
.L_x_8394:
[----:B------:R-:W-:Y:S05]  /*0f20*/  BSYNC.RECONVERGENT B0 ;  /* 0x0000000000007941 */ /* 0x000fea0003800200 */
.L_x_8393:
[----:B------:R-:W-:Y:S01]  /*0f30*/  ISETP.GE.OR P1, PT, R9, R143, P6 ;  /* 0x0000008f0900720c */ /* 0x000fe20003726670 */
[----:B------:R-:W-:Y:S01]  /*0f40*/  @!P5 IMAD.MOV.U32 R5, RZ, RZ, -0x800000 ;  /* 0xff800000ff05d424 */ /* 0x000fe200078e00ff */
[C---:B------:R-:W-:Y:S01]  /*0f50*/  IADD3 R45, P0, PT, R3.reuse, R45, RZ ;  /* 0x0000002d032d7210 */ /* 0x040fe20007f1e0ff */
[----:B------:R-:W-:Y:S01]  /*0f60*/  @!P4 IMAD.MOV.U32 R4, RZ, RZ, -0x800000 ;  /* 0xff800000ff04c424 */ /* 0x000fe200078e00ff */
[----:B------:R-:W-:Y:S02]  /*0f70*/  ISETP.GE.OR P6, PT, R8, R143, P6 ;  /* 0x0000008f0800720c */ /* 0x000fe400037c6670 */
[----:B------:R-:W-:Y:S02]  /*0f80*/  LEA.HI.X.SX32 R3, R3, RZ, 0x1, P0 ;  /* 0x000000ff03037211 */ /* 0x000fe400000f0eff */
[----:B-----5:R-:W-:-:S04]  /*0f90*/  LEA R2, P0, R45, R6, 0x2 ;  /* 0x000000062d027211 */ /* 0x020fc800078010ff */
[----:B------:R-:W-:Y:S01]  /*0fa0*/  LEA.HI.X R3, R45, R7, R3, 0x2, P0 ;  /* 0x000000072d037211 */ /* 0x000fe200000f1403 */
[----:B------:R-:W-:-:S04]  /*0fb0*/  @!P1 IMAD.MOV.U32 R0, RZ, RZ, -0x800000 ;  /* 0xff800000ff009424 */ /* 0x000fc800078e00ff */
[----:B------:R1:W-:Y:S04]  /*0fc0*/  @!P5 ST.E desc[UR4][R2.64], R5 ;  /* 0x000000050200d985 */ /* 0x0003e8000c101904 */
[----:B------:R2:W-:Y:S04]  /*0fd0*/  @!P4 ST.E desc[UR4][R2.64+0x40], R4 ;  /* 0x000040040200c985 */ /* 0x0005e8000c101904 */
[----:B------:R3:W-:Y:S01]  /*0fe0*/  @!P1 ST.E desc[UR4][R2.64+0x80], R0 ;  /* 0x0000800002009985 */ /* 0x0007e2000c101904 */
[----:B-1----:R-:W-:Y:S02]  /*0ff0*/  IMAD.MOV.U32 R5, RZ, RZ, 0x0 ;  /* 0x00000000ff057424 */ /* 0x002fe400078e00ff */
[----:B--2---:R-:W-:-:S04]  /*1000*/  IMAD.MOV.U32 R4, RZ, RZ, R140 ;  /* 0x000000ffff047224 */ /* 0x004fc800078e008c */
[----:B---34-:R-:W-:Y:S05]  /*1010*/  @P6 RET.REL.NODEC R4 `(_ZN5flash24flash_fwd_splitkv_kernelI23Flash_fwd_kernel_traitsILi96ELi64ELi64ELi4ELb0ELb0EN7cutlass10bfloat16_tE19Flash_kernel_traitsILi96ELi64ELi64ELi4ES3_EELb0ELb1ELb0ELb0ELb0ELb0ELb1ELb1EEEvNS_16Flash_fwd_paramsE) ;  /* 0xffffffec04f86950 */ /* 0x018fea0003c3ffff */
[----:B------:R-:W-:Y:S02]  /*1020*/  MOV R0, 0xff800000 ;  /* 0xff80000000007802 */ /* 0x000fe40000000f00 */
[----:B------:R-:W-:-:S03]  /*1030*/  MOV R141, 0x0 ;  /* 0x00000000008d7802 */ /* 0x000fc60000000f00 */
[----:B------:R1:W-:Y:S02]  /*1040*/  ST.E desc[UR4][R2.64+0xc0], R0 ;  /* 0x0000c00002007985 */ /* 0x0003e4000c101904 */
[----:B-1----:R-:W-:Y:S05]  /*1050*/  RET.REL.NODEC R140 `(_ZN5flash24flash_fwd_splitkv_kernelI23Flash_fwd_kernel_traitsILi96ELi64ELi64ELi4ELb0ELb0EN7cutlass10bfloat16_tE19Flash_kernel_traitsILi96ELi64ELi64ELi4ES3_EELb0ELb1ELb0ELb0ELb0ELb0ELb1ELb1EEEvNS_16Flash_fwd_paramsE) ;  /* 0xffffffec8ce87950 */ /* 0x002fea0003c3ffff */
.L_x_8386:
        /* <DEDUP_REMOVED lines=53> */
[----:B------:R-:W-:Y:S02]  /*13b0*/  IMAD.WIDE R6, R11, 0x4, R2 ;  /* 0x000000040b067825 */ /* 0x000fe400078e0202 */
[----:B------:R-:W5:Y:S04]  /*13c0*/  LD.E.64 R2, desc[UR4][R84.64+0x40] ;  /* 0x0000400454027980 */ /* 0x000f68000c101b00 */
[----:B------:R1:W3:Y:S01]  /*13d0*/  LD.E R6, desc[UR4][R6.64] ;  /* 0x0000000406067980 */ /* 0x0002e2000c101900 */
[----:B----4-:R-:W-:-:S04]  /*13e0*/  IABS R10, R0 ;  /* 0x00000000000a7213 */ /* 0x010fc80000000000 */
        /* <DEDUP_REMOVED lines=23> */
[----:B------:R-:W-:Y:S02]  /*1560*/  SHF.R.S32.HI R18, RZ, 0x1f, R19 ;  /* 0x0000001fff127819 */ /* 0x000fe40000011413 */
[----:B---3--:R-:W-:Y:S01]  /*1570*/  SHF.R.S32.HI R8, RZ, 0x1f, R6 ;  /* 0x0000001fff087819 */ /* 0x008fe20000011406 */
[----:B------:R-:W-:-:S04]  /*1580*/  IMAD R9, R21, R6, RZ ;  /* 0x0000000615097224 */ /* 0x000fc800078e02ff */
[C---:B------:R-:W-:Y:S02]  /*1590*/  IMAD R9, R20.reuse, R8, R9 ;  /* 0x0000000814097224 */ /* 0x040fe400078e0209 */
[----:B------:R-:W-:-:S05]  /*15a0*/  IMAD.WIDE.U32 R20, R20, R6, RZ ;  /* 0x0000000614147225 */ /* 0x000fca00078e00ff */
[----:B------:R-:W-:Y:S01]  /*15b0*/  IADD3 R21, PT, PT, R21, R9, RZ ;  /* 0x0000000915157210 */ /* 0x000fe20007ffe0ff */
[----:B------:R-:W-:Y:S02]  /*15c0*/  IMAD.MOV.U32 R9, RZ, RZ, R7 ;  /* 0x000000ffff097224 */ /* 0x000fe400078e0007 */
[----:B--2---:R-:W-:Y:S02]  /*15d0*/  IMAD R7, R5, R19, RZ ;  /* 0x0000001305077224 */ /* 0x004fe400078e02ff */
[----:B------:R-:W-:Y:S01]  /*15e0*/  IMAD.WIDE.U32 R20, R19, R4, R20 ;  /* 0x0000000413147225 */ /* 0x000fe200078e0014 */
[----:B------:R-:W-:Y:S02]  /*15f0*/  @!P0 IADD3 R9, PT, PT, -R9, RZ, RZ ;  /* 0x000000ff09098210 */ /* 0x000fe40007ffe1ff */
[----:B------:R-:W-:Y:S01]  /*1600*/  @!P1 LOP3.LUT R9, RZ, R0, RZ, 0x33, !PT ;  /* 0x00000000ff099212 */ /* 0x000fe200078e33ff */
[----:B------:R-:W-:-:S04]  /*1610*/  IMAD R7, R4, R18, R7 ;  /* 0x0000001204077224 */ /* 0x000fc800078e0207 */
        /* <DEDUP_REMOVED lines=13> */
.L_x_8396:
        /* <DEDUP_REMOVED lines=8> */
[----:B------:R-:W-:Y:S01]  /*1770*/  IMAD.MOV.U32 R24, RZ, RZ, RZ ;  /* 0x000000ffff187224 */ /* 0x000fe200078e00ff */
[----:B------:R-:W-:-:S02]  /*1780*/  IABS R10, R144 ;  /* 0x00000090000a7213 */ /* 0x000fc40000000000 */
[----:B------:R-:W-:Y:S02]  /*1790*/  @!P2 SHF.R.S32.HI R9, RZ, 0x1f, R14 ;  /* 0x0000001fff09a819 */ /* 0x000fe4000001140e */
        /* <DEDUP_REMOVED lines=12> */
[----:B------:R-:W-:Y:S02]  /*1860*/  IMAD R8, R11, R8, R10 ;  /* 0x000000080b087224 */ /* 0x000fe400078e020a */
[----:B---3--:R-:W-:-:S03]  /*1870*/  @!P2 IMAD R6, R5, R14, RZ ;  /* 0x0000000e0506a224 */ /* 0x008fc600078e02ff */
[----:B------:R-:W-:Y:S01]  /*1880*/  ISETP.GT.U32.AND P1, PT, R7, R8, PT ;  /* 0x000000080700720c */ /* 0x000fe20003f24070 */
[----:B------:R-:W-:Y:S02]  /*1890*/  @!P2 IMAD R6, R9, R4, R6 ;  /* 0x000000040906a224 */ /* 0x000fe400078e0206 */
[----:B------:R-:W-:-:S04]  /*18a0*/  @!P2 IMAD.WIDE.U32 R24, R4, R14, RZ ;  /* 0x0000000e0418a225 */ /* 0x000fc800078e00ff */
[----:B------:R-:W-:Y:S01]  /*18b0*/  @!P2 IMAD.IADD R25, R25, 0x1, R6 ;  /* 0x000000011919a824 */ /* 0x000fe200078e0206 */
[----:B-----5:R-:W-:Y:S01]  /*18c0*/  @!P2 SHF.R.S32.HI R6, RZ, 0x1f, R12 ;  /* 0x0000001fff06a819 */ /* 0x020fe2000001140c */
[----:B----4-:R-:W-:Y:S01]  /*18d0*/  @!P2 IMAD R9, R19, R12, RZ ;  /* 0x0000000c1309a224 */ /* 0x010fe200078e02ff */
[----:B------:R-:W-:-:S03]  /*18e0*/  @P2 IADD3 R10, PT, PT, R14, R15, RZ ;  /* 0x0000000f0e0a2210 */ /* 0x000fc60007ffe0ff */
[-C--:B------:R-:W-:Y:S01]  /*18f0*/  @!P1 IADD3 R8, PT, PT, R8, -R7.reuse, RZ ;  /* 0x8000000708089210 */ /* 0x080fe20007ffe0ff */
[C---:B------:R-:W-:Y:S02]  /*1900*/  @!P2 IMAD R9, R18.reuse, R6, R9 ;  /* 0x000000061209a224 */ /* 0x040fe400078e0209 */
[----:B------:R-:W-:Y:S01]  /*1910*/  @!P2 IMAD.WIDE.U32 R18, R18, R12, R24 ;  /* 0x0000000c1212a225 */ /* 0x000fe200078e0018 */
[----:B------:R-:W-:Y:S02]  /*1920*/  ISETP.GE.U32.AND P5, PT, R8, R7, PT ;  /* 0x000000070800720c */ /* 0x000fe40003fa6070 */
[----:B------:R-:W-:Y:S01]  /*1930*/  LOP3.LUT R7, R144, R0, RZ, 0x3c, !PT ;  /* 0x0000000090077212 */ /* 0x000fe200078e3cff */
[-C--:B------:R-:W-:Y:S02]  /*1940*/  @P2 IMAD R6, R5, R10.reuse, RZ ;  /* 0x0000000a05062224 */ /* 0x080fe400078e02ff */
[----:B------:R-:W-:Y:S01]  /*1950*/  @P2 IMAD.WIDE.U32 R24, R4, R10, RZ ;  /* 0x0000000a04182225 */ /* 0x000fe200078e00ff */
[----:B------:R-:W-:-:S02]  /*1960*/  ISETP.GE.AND P0, PT, R7, RZ, PT ;  /* 0x000000ff0700720c */ /* 0x000fc40003f06270 */
[----:B------:R-:W-:Y:S01]  /*1970*/  @!P2 MOV R10, R18 ;  /* 0x00000012000aa202 */ /* 0x000fe20000000f00 */
[----:B------:R-:W-:Y:S01]  /*1980*/  @!P2 IMAD.IADD R9, R19, 0x1, R9 ;  /* 0x000000011309a824 */ /* 0x000fe200078e0209 */
[----:B------:R-:W-:Y:S01]  /*1990*/  ISETP.NE.AND P3, PT, R0, RZ, PT ;  /* 0x000000ff0000720c */ /* 0x000fe20003f65270 */
[----:B------:R-:W-:Y:S01]  /*19a0*/  @P2 IMAD.MOV.U32 R10, RZ, RZ, R24 ;  /* 0x000000ffff0a2224 */ /* 0x000fe200078e0018 */
[----:B------:R-:W-:Y:S02]  /*19b0*/  LEA R19, R88, 0xffffffc0, 0x6 ;  /* 0xffffffc058137811 */ /* 0x000fe400078e30ff */
[----:B------:R-:W-:Y:S01]  /*19c0*/  @P2 IADD3 R9, PT, PT, R25, R6, RZ ;  /* 0x0000000619092210 */ /* 0x000fe20007ffe0ff */
[----:B------:R-:W-:Y:S01]  /*19d0*/  @!P2 IMAD R7, R3, R14, RZ ;  /* 0x0000000e0307a224 */ /* 0x000fe200078e02ff */
[----:B------:R-:W-:Y:S02]  /*19e0*/  @!P2 SHF.R.S32.HI R6, RZ, 0x1f, R14 ;  /* 0x0000001fff06a819 */ /* 0x000fe4000001140e */
[----:B------:R-:W-:Y:S01]  /*19f0*/  @!P1 IADD3 R11, PT, PT, R11, 0x1, RZ ;  /* 0x000000010b0b9810 */ /* 0x000fe20007ffe0ff */
[----:B------:R-:W-:Y:S01]  /*1a00*/  IMAD R8, R5, R19, RZ ;  /* 0x0000001305087224 */ /* 0x000fe200078e02ff */
[----:B------:R-:W-:Y:S01]  /*1a10*/  SHF.R.S32.HI R18, RZ, 0x1f, R19 ;  /* 0x0000001fff127819 */ /* 0x000fe20000011413 */
[----:B------:R-:W-:Y:S01]  /*1a20*/  IMAD.MOV.U32 R25, RZ, RZ, R9 ;  /* 0x000000ffff197224 */ /* 0x000fe200078e0009 */
[----:B------:R-:W-:Y:S01]  /*1a30*/  MOV R24, R10 ;  /* 0x0000000a00187202 */ /* 0x000fe20000000f00 */
[----:B------:R-:W-:Y:S01]  /*1a40*/  @!P2 IMAD R6, R6, R2, R7 ;  /* 0x000000020606a224 */ /* 0x000fe200078e0207 */
[----:B------:R-:W-:Y:S01]  /*1a50*/  @P5 IADD3 R11, PT, PT, R11, 0x1, RZ ;  /* 0x000000010b0b5810 */ /* 0x000fe20007ffe0ff */
        /* <DEDUP_REMOVED lines=24> */
.L_x_8397:
[----:B------:R-:W-:Y:S05]  /*1be0*/  BSYNC.RECONVERGENT B0 ;  /* 0x0000000000007941 */ /* 0x000fea0003800200 */
.L_x_8395:
[----:B------:R-:W-:Y:S01]  /*1bf0*/  ISETP.NE.AND P0, PT, R13, -0x1, PT ;  /* 0xffffffff0d00780c */ /* 0x000fe20003f05270 */
[----:B------:R-:W2:Y:S04]  /*1c00*/  LD.E.64 R24, desc[UR4][R84.64+0x30] ;  /* 0x0000300454187980 */ /* 0x000ea8000c101b00 */
[----:B------:R-:W3:Y:S04]  /*1c10*/  LD.E.64 R26, desc[UR4][R84.64+0x48] ;  /* 0x00004804541a7980 */ /* 0x000ee8000c101b00 */
[----:B------:R-:W4:Y:S04]  /*1c20*/  LD.E.64 R8, desc[UR4][R84.64] ;  /* 0x0000000454087980 */ /* 0x000f28000c101b00 */
[----:B------:R-:W3:Y:S04]  /*1c30*/  @!P0 LD.E.64 R30, desc[UR4][R84.64+0x18] ;  /* 0x00001804541e8980 */ /* 0x000ee8000c101b00 */
[----:B------:R-:W4:Y:S04]  /*1c40*/  LD.E.64 R14, desc[UR4][R84.64+0x10] ;  /* 0x00001004540e7980 */ /* 0x000f28000c101b00 */
[----:B------:R-:W4:Y:S04]  /*1c50*/  LD.E.64 R16, desc[UR4][R84.64+0x8] ;  /* 0x0000080454107980 */ /* 0x000f28000c101b00 */
[----:B------:R-:W5:Y:S01]  /*1c60*/  LD.E R142, desc[UR4][R84.64+0xc0] ;  /* 0x0000c004548e7980 */ /* 0x000f62000c101900 */
[----:B------:R-:W-:-:S04]  /*1c70*/  IABS R6, R0 ;  /* 0x0000000000067213 */ /* 0x000fc80000000000 */
[----:B------:R-:W1:Y:S08]  /*1c80*/  I2F.RP R12, R6 ;  /* 0x00000006000c7306 */ /* 0x000e700000209400 */
[----:B-1----:R-:W1:Y:S01]  /*1c90*/  MUFU.RCP R12, R12 ;  /* 0x0000000c000c7308 */ /* 0x002e620000001000 */
[----:B------:R-:W-:Y:S01]  /*1ca0*/  IMAD.MOV.U32 R7, RZ, RZ, RZ ;  /* 0x000000ffff077224 */ /* 0x000fe200078e00ff */
[----:B------:R-:W-:-:S05]  /*1cb0*/  MOV R32, RZ ;  /* 0x000000ff00207202 */ /* 0x000fca0000000f00 */
[----:B------:R1:W5:Y:S02]  /*1cc0*/  @P4 LD.E R7, desc[UR4][R22.64] ;  /* 0x0000000416074980 */ /* 0x000364000c101900 */
[----:B-1----:R-:W-:-:S04]  /*1cd0*/  VIADD R12, R12, 0xffffffe ;  /* 0x0ffffffe0c0c7836 */ /* 0x002fc80000000000 */
[----:B------:R-:W1:Y:S02]  /*1ce0*/  F2I.FTZ.U32.TRUNC.NTZ R33, R12 ;  /* 0x0000000c00217305 */ /* 0x000e64000021f000 */
[----:B-1----:R-:W-:-:S04]  /*1cf0*/  IMAD.MOV R12, RZ, RZ, -R33 ;  /* 0x000000ffff0c7224 */ /* 0x002fc800078e0a21 */
[----:B------:R-:W-:Y:S01]  /*1d00*/  IMAD R23, R12, R6, RZ ;  /* 0x000000060c177224 */ /* 0x000fe200078e02ff */
[----:B------:R-:W-:Y:S02]  /*1d10*/  IABS R22, R144 ;  /* 0x0000009000167213 */ /* 0x000fe40000000000 */
[----:B------:R-:W-:Y:S01]  /*1d20*/  IABS R12, R0 ;  /* 0x00000000000c7213 */ /* 0x000fe20000000000 */
[----:B------:R-:W-:-:S04]  /*1d30*/  IMAD.HI.U32 R23, R33, R23, R32 ;  /* 0x0000001721177227 */ /* 0x000fc800078e0020 */
[----:B------:R-:W-:Y:S02]  /*1d40*/  IMAD.MOV R12, RZ, RZ, -R12 ;  /* 0x000000ffff0c7224 */ /* 0x000fe400078e0a0c */
[----:B------:R-:W-:-:S04]  /*1d50*/  IMAD.HI.U32 R23, R23, R22, RZ ;  /* 0x0000001617177227 */ /* 0x000fc800078e00ff */
[----:B------:R-:W-:-:S05]  /*1d60*/  IMAD R22, R23, R12, R22 ;  /* 0x0000000c17167224 */ /* 0x000fca00078e0216 */
[----:B------:R-:W-:Y:S01]  /*1d70*/  ISETP.GT.U32.AND P2, PT, R6, R22, PT ;  /* 0x000000160600720c */ /* 0x000fe20003f44070 */
[----:B------:R-:W-:-:S05]  /*1d80*/  IMAD.SHL.U32 R90, R45, 0x8, RZ ;  /* 0x000000082d5a7824 */ /* 0x000fca00078e00ff */
[----:B------:R-:W-:-:S07]  /*1d90*/  LOP3.LUT R12, R90, 0x18, RZ, 0xc0, !PT ;  /* 0x000000185a0c7812 */ /* 0x000fce00078ec0ff */
[----:B------:R-:W-:-:S05]  /*1da0*/  @!P2 IMAD.IADD R22, R22, 0x1, -R6 ;  /* 0x000000011616a824 */ /* 0x000fca00078e0a06 */
[----:B------:R-:W-:Y:S02]  /*1db0*/  ISETP.GE.U32.AND P3, PT, R22, R6, PT ;  /* 0x000000061600720c */ /* 0x000fe40003f66070 */
[----:B------:R-:W-:Y:S02]  /*1dc0*/  IADD3 R32, P1, PT, R12, R21, RZ ;  /* 0x000000150c207210 */ /* 0x000fe40007f3e0ff */
[----:B------:R-:W-:Y:S01]  /*1dd0*/  LOP3.LUT R6, R144, R0, RZ, 0x3c, !PT ;  /* 0x0000000090067212 */ /* 0x000fe200078e3cff */
[----:B------:R-:W-:Y:S01]  /*1de0*/  @!P2 VIADD R23, R23, 0x1 ;  /* 0x000000011717a836 */ /* 0x000fe20000000000 */
[----:B------:R-:W-:Y:S02]  /*1df0*/  IADD3.X R33, PT, PT, RZ, R20, RZ, P1, !PT ;  /* 0x00000014ff217210 */ /* 0x000fe40000ffe4ff */
[----:B------:R-:W-:Y:S01]  /*1e00*/  ISETP.GE.AND P1, PT, R6, RZ, PT ;  /* 0x000000ff0600720c */ /* 0x000fe20003f26270 */
[----:B------:R-:W1:Y:S01]  /*1e10*/  S2R R44, SR_CgaCtaId ;  /* 0x00000000002c7919 */ /* 0x000e620000008800 */
[----:B------:R-:W-:Y:S01]  /*1e20*/  ISETP.NE.AND P2, PT, R0, RZ, PT ;  /* 0x000000ff0000720c */ /* 0x000fe20003f45270 */
[----:B-----5:R-:W-:-:S02]  /*1e30*/  IMAD R18, R18, R2, RZ ;  /* 0x0000000212127224 */ /* 0x020fc400078e02ff */
[----:B------:R-:W-:Y:S02]  /*1e40*/  @P3 VIADD R23, R23, 0x1 ;  /* 0x0000000117173836 */ /* 0x000fe40000000000 */
[C---:B------:R-:W-:Y:S02]  /*1e50*/  IMAD R18, R19.reuse, R3, R18 ;  /* 0x0000000313127224 */ /* 0x040fe400078e0212 */
[----:B------:R-:W-:Y:S01]  /*1e60*/  IMAD.WIDE.U32 R32, R19, R2, R32 ;  /* 0x0000000213207225 */ /* 0x000fe200078e0020 */
[----:B------:R-:W-:Y:S02]  /*1e70*/  MOV R6, R23 ;  /* 0x0000001700067202 */ /* 0x000fe40000000f00 */
[----:B------:R-:W-:-:S03]  /*1e80*/  LOP3.LUT R21, R90, 0xc0, RZ, 0xc0, !PT ;  /* 0x000000c05a157812 */ /* 0x000fc600078ec0ff */
[----:B------:R-:W-:Y:S01]  /*1e90*/  @!P1 IMAD.MOV R6, RZ, RZ, -R6 ;  /* 0x000000ffff069224 */ /* 0x000fe200078e0a06 */
[----:B------:R-:W-:Y:S02]  /*1ea0*/  @!P2 LOP3.LUT R6, RZ, R0, RZ, 0x33, !PT ;  /* 0x00000000ff06a212 */ /* 0x000fe400078e33ff */
[--C-:B------:R-:W-:Y:S02]  /*1eb0*/  LOP3.LUT R21, R21, 0x18, R45.reuse, 0xf8, !PT ;  /* 0x0000001815157812 */ /* 0x100fe400078ef82d */
[----:B------:R-:W-:Y:S02]  /*1ec0*/  SHF.R.S32.HI R0, RZ, 0x1f, R6 ;  /* 0x0000001fff007819 */ /* 0x000fe40000011406 */
[----:B------:R-:W-:Y:S02]  /*1ed0*/  LOP3.LUT R21, R21, 0x18, R90, 0x78, !PT ;  /* 0x0000001815157812 */ /* 0x000fe400078e785a */
[----:B------:R-:W-:Y:S02]  /*1ee0*/  SHF.R.U32.HI R74, RZ, 0x2, R45 ;  /* 0x00000002ff4a7819 */ /* 0x000fe4000001162d */
[----:B------:R-:W-:-:S02]  /*1ef0*/  MOV R75, RZ ;  /* 0x000000ff004b7202 */ /* 0x000fc40000000f00 */
[----:B------:R-:W-:Y:S02]  /*1f00*/  LOP3.LUT R90, R21, 0x1f20, R90, 0xf8, !PT ;  /* 0x00001f20155a7812 */ /* 0x000fe400078ef85a */
[----:B------:R-:W-:-:S04]  /*1f10*/  MOV R23, 0x400 ;  /* 0x0000040000177802 */ /* 0x000fc80000000f00 */
[----:B-1----:R-:W-:Y:S01]  /*1f20*/  LEA R44, R44, R23, 0x18 ;  /* 0x000000172c2c7211 */ /* 0x002fe200078ec0ff */
        /* <DEDUP_REMOVED lines=11> */
[----:B------:R-:W-:Y:S01]  /*1fe0*/  LOP3.LUT R72, R48, 0xc, RZ, 0xc0, !PT ;  /* 0x0000000c30487812 */ /* 0x000fe200078ec0ff */
[----:B------:R-:W-:Y:S01]  /*1ff0*/  IMAD R90, R90, 0x2, R44 ;  /* 0x000000025a5a7824 */ /* 0x000fe200078e022c */
[----:B------:R-:W-:-:S02]  /*2000*/  IADD3 R46, PT, PT, R87, -0x40, RZ ;  /* 0xffffffc0572e7810 */ /* 0x000fc40007ffe0ff */
[----:B------:R-:W-:Y:S01]  /*2010*/  LOP3.LUT R147, R147, R146, RZ, 0x3c, !PT ;  /* 0x0000009293937212 */ /* 0x000fe200078e3cff */
[----:B--2---:R-:W-:-:S04]  /*2020*/  @P0 IMAD.WIDE.U32 R36, R24, R13, RZ ;  /* 0x0000000d18240225 */ /* 0x004fc800078e00ff */
[----:B------:R-:W-:Y:S02]  /*2030*/  @P0 IMAD R20, R25, R13, RZ ;  /* 0x0000000d19140224 */ /* 0x000fe400078e02ff */
[----:B---3--:R-:W-:-:S04]  /*2040*/  @!P0 IMAD.WIDE.U32 R34, R30, R145, RZ ;  /* 0x000000911e228225 */ /* 0x008fc800078e00ff */
[----:B------:R-:W-:Y:S02]  /*2050*/  @!P0 IMAD R19, R31, R145, RZ ;  /* 0x000000911f138224 */ /* 0x000fe400078e02ff */
[----:B------:R-:W-:Y:S02]  /*2060*/  @!P0 IMAD.MOV.U32 R22, RZ, RZ, R34 ;  /* 0x000000ffff168224 */ /* 0x000fe400078e0022 */
[----:B------:R-:W-:Y:S01]  /*2070*/  @P0 IMAD.MOV.U32 R22, RZ, RZ, R36 ;  /* 0x000000ffff160224 */ /* 0x000fe200078e0024 */
[----:B------:R-:W-:Y:S01]  /*2080*/  @!P0 IADD3 R19, PT, PT, R35, R19, RZ ;  /* 0x0000001323138210 */ /* 0x000fe20007ffe0ff */
[----:B------:R-:W-:Y:S01]  /*2090*/  IMAD.MOV.U32 R30, RZ, RZ, R32 ;  /* 0x000000ffff1e7224 */ /* 0x000fe200078e0020 */
[----:B------:R-:W-:Y:S02]  /*20a0*/  @P0 IADD3 R19, PT, PT, R37, R20, RZ ;  /* 0x0000001425130210 */ /* 0x000fe40007ffe0ff */
[----:B------:R-:W-:Y:S01]  /*20b0*/  IADD3 R32, P1, PT, R12, R22, RZ ;  /* 0x000000160c207210 */ /* 0x000fe20007f3e0ff */
[----:B------:R-:W-:Y:S01]  /*20c0*/  IMAD.IADD R31, R33, 0x1, R18 ;  /* 0x00000001211f7824 */ /* 0x000fe200078e0212 */
[----:B------:R-:W-:Y:S01]  /*20d0*/  SHF.R.S32.HI R20, RZ, 0x1f, R144 ;  /* 0x0000001fff147819 */ /* 0x000fe20000011490 */
[----:B------:R-:W-:-:S02]  /*20e0*/  IMAD R18, R27, R144, RZ ;  /* 0x000000901b127224 */ /* 0x000fc400078e02ff */
[----:B------:R-:W-:Y:S02]  /*20f0*/  IMAD.X R33, RZ, RZ, R19, P1 ;  /* 0x000000ffff217224 */ /* 0x000fe400008e0613 */
[----:B------:R-:W-:Y:S02]  /*2100*/  IMAD R22, R29, R6, RZ ;  /* 0x000000061d167224 */ /* 0x000fe400078e02ff */
[----:B------:R-:W-:Y:S02]  /*2110*/  IMAD R18, R26, R20, R18 ;  /* 0x000000141a127224 */ /* 0x000fe400078e0212 */
[----:B------:R-:W-:-:S04]  /*2120*/  IMAD.WIDE.U32 R32, R144, R26, R32 ;  /* 0x0000001a90207225 */ /* 0x000fc800078e0020 */
[----:B------:R-:W-:-:S04]  /*2130*/  IMAD.WIDE.U32 R30, R6, R28, R30 ;  /* 0x0000001c061e7225 */ /* 0x000fc800078e001e */
[----:B------:R-:W-:Y:S02]  /*2140*/  IMAD R22, R0, R28, R22 ;  /* 0x0000001c00167224 */ /* 0x000fe400078e0216 */
[--C-:B------:R-:W-:Y:S02]  /*2150*/  @!P0 IMAD.MOV.U32 R20, RZ, RZ, R24.reuse ;  /* 0x000000ffff148224 */ /* 0x100fe400078e0018 */
[--C-:B------:R-:W-:Y:S02]  /*2160*/  @!P0 IMAD.MOV.U32 R21, RZ, RZ, R25.reuse ;  /* 0x000000ffff158224 */ /* 0x100fe400078e0019 */
[----:B------:R-:W-:Y:S02]  /*2170*/  @P0 IMAD.MOV.U32 R20, RZ, RZ, R24 ;  /* 0x000000ffff140224 */ /* 0x000fe400078e0018 */
[----:B------:R-:W-:Y:S01]  /*2180*/  @P0 IMAD.MOV.U32 R21, RZ, RZ, R25 ;  /* 0x000000ffff150224 */ /* 0x000fe200078e0019 */
[----:B------:R-:W-:Y:S01]  /*2190*/  IADD3 R19, PT, PT, R33, R18, RZ ;  /* 0x0000001221137210 */ /* 0x000fe20007ffe0ff */
[----:B------:R-:W-:Y:S01]  /*21a0*/  IMAD.WIDE.U32 R24, R141, 0x40, R74 ;  /* 0x000000408d187825 */ /* 0x000fe200078e004a */
[----:B------:R-:W-:-:S02]  /*21b0*/  IADD3 R31, PT, PT, R31, R22, RZ ;  /* 0x000000161f1f7210 */ /* 0x000fc40007ffe0ff */
[----:B------:R-:W-:Y:S01]  /*21c0*/  IADD3 R22, P0, PT, R12, R11, RZ ;  /* 0x0000000b0c167210 */ /* 0x000fe20007f1e0ff */
[----:B------:R-:W-:Y:S01]  /*21d0*/  IMAD.MOV.U32 R18, RZ, RZ, R32 ;  /* 0x000000ffff127224 */ /* 0x000fe200078e0020 */
[----:B------:R-:W-:-:S03]  /*21e0*/  SHF.R.S32.HI R11, RZ, 0x1f, R52 ;  /* 0x0000001fff0b7819 */ /* 0x000fc60000011434 */
[----:B------:R-:W-:-:S04]  /*21f0*/  IMAD.WIDE.U32 R18, R24, R20, R18 ;  /* 0x0000001418127225 */ /* 0x000fc800078e0012 */
[----:B------:R-:W-:Y:S02]  /*2200*/  IMAD.X R23, RZ, RZ, R10, P0 ;  /* 0x000000ffff177224 */ /* 0x000fe400000e060a */
[----:B------:R-:W-:Y:S01]  /*2210*/  IMAD R10, R25, R20, RZ ;  /* 0x00000014190a7224 */ /* 0x000fe200078e02ff */
[----:B----4-:R-:W-:Y:S02]  /*2220*/  LEA R76, P2, R18, R8, 0x1 ;  /* 0x00000008124c7211 */ /* 0x010fe400078408ff */
[----:B------:R-:W-:Y:S01]  /*2230*/  LEA.HI R8, R11, R52, RZ, 0x6 ;  /* 0x000000340b087211 */ /* 0x000fe200078f30ff */
[----:B------:R-:W-:Y:S01]  /*2240*/  IMAD R10, R24, R21, R10 ;  /* 0x00000015180a7224 */ /* 0x000fe200078e020a */
[C---:B------:R-:W-:Y:S02]  /*2250*/  SHF.L.U64.HI R51, R20.reuse, 0x5, R21 ;  /* 0x0000000514337819 */ /* 0x040fe40000010215 */
[----:B------:R-:W-:Y:S01]  /*2260*/  SHF.L.U32 R50, R20, 0x5, RZ ;  /* 0x0000000514327819 */ /* 0x000fe200000006ff */
[----:B------:R-:W-:Y:S01]  /*2270*/  IMAD.WIDE.U32 R20, R74, R2, R30 ;  /* 0x000000024a147225 */ /* 0x000fe200078e001e */
[----:B------:R-:W-:-:S04]  /*2280*/  SHF.R.S32.HI R8, RZ, 0x6, R8 ;  /* 0x00000006ff087819 */ /* 0x000fc80000011408 */
[----:B------:R-:W-:Y:S02]  /*2290*/  IADD3 R138, PT, PT, R21, R138, RZ ;  /* 0x0000008a158a7210 */ /* 0x000fe40007ffe0ff */
[C---:B------:R-:W-:Y:S02]  /*22a0*/  LEA R139, P0, R20.reuse, R14, 0x1 ;  /* 0x0000000e148b7211 */ /* 0x040fe400078008ff */
[----:B------:R-:W-:Y:S02]  /*22b0*/  VIMNMX R49, PT, PT, R135, R8, !PT ;  /* 0x0000000887317248 */ /* 0x000fe40007fe0100 */
[----:B------:R-:W-:Y:S02]  /*22c0*/  LEA.HI.X R138, R20, R15, R138, 0x1, P0 ;  /* 0x0000000f148a7211 */ /* 0x000fe400000f0c8a */
[----:B------:R-:W-:Y:S01]  /*22d0*/  ISETP.GT.AND P0, PT, R88, R49, PT ;  /* 0x000000315800720c */ /* 0x000fe20003f04270 */
[----:B------:R-:W-:-:S04]  /*22e0*/  IMAD.WIDE.U32 R22, R74, R4, R22 ;  /* 0x000000044a167225 */ /* 0x000fc800078e0016 */
[----:B------:R-:W-:Y:S01]  /*22f0*/  IMAD.IADD R10, R19, 0x1, R10 ;  /* 0x00000001130a7824 */ /* 0x000fe200078e020a */
[----:B------:R-:W-:Y:S01]  /*2300*/  LEA R137, P1, R22, R16, 0x1 ;  /* 0x0000001016897211 */ /* 0x000fe200078208ff */
[----:B------:R-:W-:-:S03]  /*2310*/  IMAD.IADD R136, R23, 0x1, R136 ;  /* 0x0000000117887824 */ /* 0x000fc600078e0288 */
[----:B------:R-:W-:Y:S02]  /*2320*/  LEA.HI.X R77, R18, R9, R10, 0x1, P2 ;  /* 0x00000009124d7211 */ /* 0x000fe400010f0c0a */
[----:B------:R-:W-:Y:S02]  /*2330*/  LEA.HI.X R136, R22, R17, R136, 0x1, P1 ;  /* 0x0000001116887211 */ /* 0x000fe400008f0c88 */
[C---:B------:R-:W-:Y:S02]  /*2340*/  LOP3.LUT R10, R12.reuse, 0x20, RZ, 0xfc, !PT ;  /* 0x000000200c0a7812 */ /* 0x040fe400078efcff */
[----:B------:R-:W-:Y:S01]  /*2350*/  LOP3.LUT R9, R12, 0x40, RZ, 0xfc, !PT ;  /* 0x000000400c097812 */ /* 0x000fe200078efcff */
[----:B------:R-:W-:Y:S06]  /*2360*/  @!P0 BRA `(.L_x_8398) ;  /* 0x0000004800148947 */ /* 0x000fec0003800000 */
[----:B------:R-:W2:Y:S04]  /*2370*/  LD.E.64 R30, desc[UR4][R84.64+0x120] ;  /* 0x00012004541e7980 */ /* 0x000ea8000c101b00 */
[----:B------:R-:W3:Y:S04]  /*2380*/  LD.E.64 R32, desc[UR4][R84.64+0x118] ;  /* 0x0001180454207980 */ /* 0x000ee8000c101b00 */
[----:B------:R-:W4:Y:S04]  /*2390*/  LD.E.64 R80, desc[UR4][R84.64+0x130] ;  /* 0x0001300454507980 */ /* 0x000f28000c101b00 */
[----:B------:R-:W5:Y:S04]  /*23a0*/  LD.E.64 R22, desc[UR4][R84.64+0x128] ;  /* 0x0001280454167980 */ /* 0x000f68000c101b00 */
[----:B------:R-:W5:Y:S04]  /*23b0*/  LD.E R14, desc[UR4][R84.64+0xd0] ;  /* 0x0000d004540e7980 */ /* 0x000f68000c101900 */
[----:B------:R-:W5:Y:S04]  /*23c0*/  LD.E.64 R26, desc[UR4][R84.64+0x140] ;  /* 0x00014004541a7980 */ /* 0x000f68000c101b00 */
[----:B------:R-:W5:Y:S04]  /*23d0*/  LD.E.64 R24, desc[UR4][R84.64+0x138] ;  /* 0x0001380454187980 */ /* 0x000f68000c101b00 */
[----:B------:R-:W5:Y:S04]  /*23e0*/  LD.E.64 R20, desc[UR4][R84.64+0x110] ;  /* 0x0001100454147980 */ /* 0x000f68000c101b00 */
[----:B------:R-:W5:Y:S04]  /*23f0*/  LD.E.64 R16, desc[UR4][R84.64+0x108] ;  /* 0x0001080454107980 */ /* 0x000f68000c101b00 */
[----:B------:R-:W5:Y:S04]  /*2400*/  LD.E.64 R18, desc[UR4][R84.64+0x150] ;  /* 0x0001500454127980 */ /* 0x000f68000c101b00 */
[----:B------:R-:W5:Y:S01]  /*2410*/  LD.E.64 R4, desc[UR4][R84.64+0x148] ;  /* 0x0001480454047980 */ /* 0x000f62000c101b00 */
[----:B------:R-:W-:Y:S01]  /*2420*/  MOV R13, RZ ;  /* 0x000000ff000d7202 */ /* 0x000fe20000000f00 */
[----:B------:R-:W-:-:S05]  /*2430*/  IMAD.MOV.U32 R71, RZ, RZ, R46 ;  /* 0x000000ffff477224 */ /* 0x000fca00078e002e */
[----:B------:R-:W-:Y:S01]  /*2440*/  SHF.R.S32.HI R11, RZ, 0x1f, R71 ;  /* 0x0000001fff0b7819 */ /* 0x000fe20000011447 */
[----:B------:R-:W-:Y:S01]  /*2450*/  IMAD.IADD R7, R7, 0x1, R46 ;  /* 0x0000000107077824 */ /* 0x000fe200078e022e */
[----:B------:R-:W-:Y:S01]  /*2460*/  MOV R67, R88 ;  /* 0x0000005800437202 */ /* 0x000fe20000000f00 */
[C---:B------:R-:W-:Y:S01]  /*2470*/  IMAD R69, R88.reuse, -0x40, R52 ;  /* 0xffffffc058457824 */ /* 0x040fe200078e0234 */
[----:B------:R-:W-:Y:S01]  /*2480*/  MOV R61, R139 ;  /* 0x0000008b003d7202 */ /* 0x000fe20000000f00 */
[----:B------:R-:W-:Y:S01]  /*2490*/  IMAD R68, R88, -0x40, R47 ;  /* 0xffffffc058447824 */ /* 0x000fe200078e022f */
[----:B------:R-:W-:Y:S01]  /*24a0*/  MOV R78, R137 ;  /* 0x00000089004e7202 */ /* 0x000fe20000000f00 */
[----:B------:R-:W-:Y:S01]  /*24b0*/  IMAD.MOV.U32 R60, RZ, RZ, R138 ;  /* 0x000000ffff3c7224 */ /* 0x000fe200078e008a */
[----:B------:R-:W-:Y:S01]  /*24c0*/  MOV R79, R136 ;  /* 0x00000088004f7202 */ /* 0x000fe20000000f00 */
[----:B--2---:R-:W-:Y:S02]  /*24d0*/  IMAD R2, R31, R145, RZ ;  /* 0x000000911f027224 */ /* 0x004fe400078e02ff */
[----:B------:R-:W-:-:S04]  /*24e0*/  IMAD.WIDE.U32 R30, R145, R30, R12 ;  /* 0x0000001e911e7225 */ /* 0x000fc800078e000c */
[----:B---3--:R-:W-:Y:S01]  /*24f0*/  IMAD.WIDE.U32 R28, R145, R32, R12 ;  /* 0x00000020911c7225 */ /* 0x008fe200078e000c */
[----:B------:R-:W-:-:S03]  /*2500*/  IADD3 R31, PT, PT, R31, R2, RZ ;  /* 0x000000021f1f7210 */ /* 0x000fc60007ffe0ff */
[----:B------:R-:W-:Y:S02]  /*2510*/  IMAD R3, R33, R145, RZ ;  /* 0x0000009121037224 */ /* 0x000fe400078e02ff */
[-C--:B----4-:R-:W-:Y:S02]  /*2520*/  IMAD R8, R81, R71.reuse, RZ ;  /* 0x0000004751087224 */ /* 0x090fe400078e02ff */
[----:B-----5:R-:W-:Y:S02]  /*2530*/  IMAD R2, R23, R71, RZ ;  /* 0x0000004717027224 */ /* 0x020fe400078e02ff */
[----:B------:R-:W-:Y:S02]  /*2540*/  IMAD.IADD R29, R29, 0x1, R3 ;  /* 0x000000011d1d7824 */ /* 0x000fe400078e0203 */
[C---:B------:R-:W-:Y:S02]  /*2550*/  IMAD R8, R80.reuse, R11, R8 ;  /* 0x0000000b50087224 */ /* 0x040fe400078e0208 */
[----:B------:R-:W-:Y:S01]  /*2560*/  IMAD.WIDE.U32 R30, R80, R71, R30 ;  /* 0x00000047501e7225 */ /* 0x000fe200078e001e */
[----:B------:R-:W-:-:S03]  /*2570*/  LEA.HI R70, R14, R14, RZ, 0x1 ;  /* 0x0000000e0e467211 */ /* 0x000fc600078f08ff */
[C---:B------:R-:W-:Y:S02]  /*2580*/  IMAD R2, R22.reuse, R11, R2 ;  /* 0x0000000b16027224 */ /* 0x040fe400078e0202 */
[----:B------:R-:W-:Y:S01]  /*2590*/  IMAD.WIDE.U32 R28, R22, R71, R28 ;  /* 0x00000047161c7225 */ /* 0x000fe200078e001c */
[----:B------:R-:W-:-:S03]  /*25a0*/  IADD3 R31, PT, PT, R31, R8, RZ ;  /* 0x000000081f1f7210 */ /* 0x000fc60007ffe0ff */
[-C--:B------:R-:W-:Y:S02]  /*25b0*/  IMAD R8, R27, R6.reuse, RZ ;  /* 0x000000061b087224 */ /* 0x080fe400078e02ff */
[----:B------:R-:W-:Y:S01]  /*25c0*/  IMAD.IADD R29, R29, 0x1, R2 ;  /* 0x000000011d1d7824 */ /* 0x000fe200078e0202 */
[----:B------:R-:W-:Y:S01]  /*25d0*/  SHF.R.S32.HI R11, RZ, 0x1f, R52 ;  /* 0x0000001fff0b7819 */ /* 0x000fe20000011434 */
[----:B------:R-:W-:Y:S01]  /*25e0*/  IMAD R2, R25, R6, RZ ;  /* 0x0000000619027224 */ /* 0x000fe200078e02ff */
[----:B------:R-:W-:Y:S01]  /*25f0*/  IADD3 R3, P0, PT, -R52, R74, RZ ;  /* 0x0000004a34037210 */ /* 0x000fe20007f1e1ff */
[----:B------:R-:W-:Y:S01]  /*2600*/  IMAD R8, R26, R0, R8 ;  /* 0x000000001a087224 */ /* 0x000fe200078e0208 */
[----:B------:R-:W-:Y:S01]  /*2610*/  SHF.R.S32.HI R70, RZ, 0x1, R70 ;  /* 0x00000001ff467819 */ /* 0x000fe20000011446 */
[----:B------:R-:W-:Y:S01]  /*2620*/  IMAD.WIDE.U32 R26, R6, R26, R30 ;  /* 0x0000001a061a7225 */ /* 0x000fe200078e001e */
[----:B------:R-:W-:-:S03]  /*2630*/  IADD3.X R11, PT, PT, RZ, ~R11, RZ, P0, !PT ;  /* 0x8000000bff0b7210 */ /* 0x000fc600007fe4ff */
[----:B------:R-:W-:Y:S02]  /*2640*/  IMAD R2, R24, R0, R2 ;  /* 0x0000000018027224 */ /* 0x000fe400078e0202 */
[----:B------:R-:W-:Y:S01]  /*2650*/  IMAD.WIDE.U32 R24, R6, R24, R28 ;  /* 0x0000001806187225 */ /* 0x000fe200078e001c */
[----:B------:R-:W-:-:S03]  /*2660*/  IADD3 R27, PT, PT, R27, R8, RZ ;  /* 0x000000081b1b7210 */ /* 0x000fc60007ffe0ff */
[----:B------:R-:W-:Y:S02]  /*2670*/  IMAD R0, R74, R70, R72 ;  /* 0x000000464a007224 */ /* 0x000fe400078e0248 */
[----:B------:R-:W-:Y:S02]  /*2680*/  IMAD.IADD R25, R25, 0x1, R2 ;  /* 0x0000000119197824 */ /* 0x000fe400078e0202 */
[C---:B------:R-:W-:Y:S02]  /*2690*/  IMAD R53, R11.reuse, R80, RZ ;  /* 0x000000500b357224 */ /* 0x040fe400078e02ff */
[----:B------:R-:W-:Y:S02]  /*26a0*/  IMAD R15, R11, R22, RZ ;  /* 0x000000160b0f7224 */ /* 0x000fe400078e02ff */
[----:B------:R-:W-:Y:S02]  /*26b0*/  IMAD R2, R70, R7, RZ ;  /* 0x0000000746027224 */ /* 0x000fe400078e02ff */
[----:B------:R-:W-:-:S02]  /*26c0*/  IMAD.IADD R6, R72, 0x1, R0 ;  /* 0x0000000148067824 */ /* 0x000fc400078e0200 */
[-C--:B------:R-:W-:Y:S01]  /*26d0*/  IMAD R53, R81, R3.reuse, R53 ;  /* 0x0000000351357224 */ /* 0x080fe200078e0235 */
[----:B------:R-:W-:Y:S01]  /*26e0*/  SHF.R.S32.HI R58, RZ, 0x1f, R2 ;  /* 0x0000001fff3a7819 */ /* 0x000fe20000011402 */
[-C--:B------:R-:W-:Y:S02]  /*26f0*/  IMAD R15, R23, R3.reuse, R15 ;  /* 0x00000003170f7224 */ /* 0x080fe400078e020f */
[----:B------:R-:W-:-:S04]  /*2700*/  IMAD.WIDE.U32 R26, R80, R3, R26 ;  /* 0x00000003501a7225 */ /* 0x000fc800078e001a */
[----:B------:R-:W-:Y:S01]  /*2710*/  IMAD.WIDE.U32 R24, R22, R3, R24 ;  /* 0x0000000316187225 */ /* 0x000fe200078e0018 */
[C---:B------:R-:W-:Y:S02]  /*2720*/  IADD3 R3, P3, PT, R2.reuse, R0, RZ ;  /* 0x0000000002037210 */ /* 0x040fe40007f7e0ff */
[----:B------:R-:W-:Y:S01]  /*2730*/  IADD3 R2, P2, PT, R2, R6, RZ ;  /* 0x0000000602027210 */ /* 0x000fe20007f5e0ff */
[----:B------:R-:W-:Y:S01]  /*2740*/  IMAD.IADD R15, R25, 0x1, R15 ;  /* 0x00000001190f7824 */ /* 0x000fe200078e020f */
[----:B------:R-:W-:Y:S02]  /*2750*/  LEA.HI.X.SX32 R0, R0, R58, 0x1, P3 ;  /* 0x0000003a00007211 */ /* 0x000fe400018f0eff */
[----:B------:R-:W-:Y:S01]  /*2760*/  IADD3 R53, PT, PT, R27, R53, RZ ;  /* 0x000000351b357210 */ /* 0x000fe20007ffe0ff */
[----:B------:R-:W-:Y:S01]  /*2770*/  IMAD.SHL.U32 R59, R2, 0x2, RZ ;  /* 0x00000002023b7824 */ /* 0x000fe200078e00ff */
[----:B------:R-:W-:Y:S02]  /*2780*/  LEA R54, P1, R26, R20, 0x1 ;  /* 0x000000141a367211 */ /* 0x000fe400078208ff */
[----:B------:R-:W-:-:S02]  /*2790*/  LEA R14, P0, R24, R16, 0x1 ;  /* 0x00000010180e7211 */ /* 0x000fc400078008ff */
[----:B------:R-:W-:Y:S02]  /*27a0*/  LEA.HI.X.SX32 R58, R6, R58, 0x1, P2 ;  /* 0x0000003a063a7211 */ /* 0x000fe400010f0eff */
[----:B------:R-:W-:Y:S01]  /*27b0*/  SHF.L.U32 R16, R3, 0x1, RZ ;  /* 0x0000000103107819 */ /* 0x000fe200000006ff */
[----:B------:R-:W-:Y:S01]  /*27c0*/  IMAD.SHL.U32 R70, R70, 0x20, RZ ;  /* 0x0000002046467824 */ /* 0x000fe200078e00ff */
[----:B------:R-:W-:Y:S02]  /*27d0*/  LEA.HI.X R53, R26, R21, R53, 0x1, P1 ;  /* 0x000000151a357211 */ /* 0x000fe400008f0c35 */
[----:B------:R-:W-:Y:S02]  /*27e0*/  SHF.L.U64.HI R58, R2, 0x1, R58 ;  /* 0x00000001023a7819 */ /* 0x000fe4000001023a */
[----:B------:R-:W-:Y:S02]  /*27f0*/  IADD3 R57, P3, PT, R18, R59, RZ ;  /* 0x0000003b12397210 */ /* 0x000fe40007f7e0ff */
[----:B------:R-:W-:-:S02]  /*2800*/  LEA.HI.X R15, R24, R17, R15, 0x1, P0 ;  /* 0x00000011180f7211 */ /* 0x000fc400000f0c0f */
[-C--:B------:R-:W-:Y:S02]  /*2810*/  IADD3 R34, P1, PT, R18, R16.reuse, RZ ;  /* 0x0000001012227210 */ /* 0x080fe40007f3e0ff */
[----:B------:R-:W-:Y:S02]  /*2820*/  SHF.L.U64.HI R0, R3, 0x1, R0 ;  /* 0x0000000103007819 */ /* 0x000fe40000010200 */
[C---:B------:R-:W-:Y:S02]  /*2830*/  IADD3 R16, P0, PT, R4.reuse, R16, RZ ;  /* 0x0000001004107210 */ /* 0x040fe40007f1e0ff */
[----:B------:R-:W-:Y:S01]  /*2840*/  IADD3 R59, P2, PT, R4, R59, RZ ;  /* 0x0000003b043b7210 */ /* 0x000fe20007f5e0ff */
[----:B------:R-:W-:Y:S01]  /*2850*/  IMAD.X R56, R19, 0x1, R58, P3 ;  /* 0x0000000113387824 */ /* 0x000fe200018e063a */
[C---:B------:R-:W-:Y:S02]  /*2860*/  SHF.L.U64.HI R62, R22.reuse, 0x5, R23 ;  /* 0x00000005163e7819 */ /* 0x040fe40000010217 */
[----:B------:R-:W-:-:S02]  /*2870*/  SHF.L.U32 R63, R22, 0x5, RZ ;  /* 0x00000005163f7819 */ /* 0x000fc400000006ff */
[-C--:B------:R-:W-:Y:S02]  /*2880*/  IADD3.X R35, PT, PT, R19, R0.reuse, RZ, P1, !PT ;  /* 0x0000000013237210 */ /* 0x080fe40000ffe4ff */
[C---:B------:R-:W-:Y:S02]  /*2890*/  IADD3.X R17, PT, PT, R5.reuse, R0, RZ, P0, !PT ;  /* 0x0000000005117210 */ /* 0x040fe400007fe4ff */
[----:B------:R-:W-:Y:S02]  /*28a0*/  IADD3.X R58, PT, PT, R5, R58, RZ, P2, !PT ;  /* 0x0000003a053a7210 */ /* 0x000fe400017fe4ff */
[----:B------:R-:W-:-:S07]  /*28b0*/  SHF.R.S32.HI R64, RZ, 0x1f, R70 ;  /* 0x0000001fff407819 */ /* 0x000fce0000011446 */
.L_x_8435:
        /* <DEDUP_REMOVED lines=25> */
.L_x_8400:
[----:B------:R-:W-:Y:S05]  /*2a50*/  BSYNC.RECONVERGENT B0 ;  /* 0x0000000000007941 */ /* 0x000fea0003800200 */
.L_x_8399:
        /* <DEDUP_REMOVED lines=15> */
.L_x_8402:
[----:B------:R-:W-:Y:S05]  /*2b50*/  BSYNC.RECONVERGENT B0 ;  /* 0x0000000000007941 */ /* 0x000fea0003800200 */
.L_x_8401:
[----:B------:R-:W3:Y:S01]  /*2b60*/  LD.E R53, desc[UR4][R84.64+0x130] ;  /* 0x0001300454357980 */ /* 0x000ee2000c101900 */
[----:B------:R-:W-:Y:S01]  /*2b70*/  UMOV UR6, URZ ;  /* 0x000000ff00067c82 */ /* 0x000fe20008000000 */
[----:B------:R-:W-:Y:S01]  /*2b80*/  BSSY.RECONVERGENT B2, `(.L_x_8403) ;  /* 0x0000397000027945 */ /* 0x000fe20003800200 */
[----:B------:R-:W-:Y:S01]  /*2b90*/  IADD3 R0, P0, PT, RZ, -UR6, RZ ;  /* 0x80000006ff007c10 */ /* 0x000fe2000ff1e0ff */
[----:B------:R-:W4:Y:S01]  /*2ba0*/  LD.E R11, desc[UR4][R84.64+0xd0] ;  /* 0x0000d004540b7980 */ /* 0x000f22000c101900 */
[----:B------:R-:W-:Y:S01]  /*2bb0*/  VIADD R67, R67, 0xffffffff ;  /* 0xffffffff43437836 */ /* 0x000fe20000000000 */
[----:B----4-:R-:W-:Y:S01]  /*2bc0*/  ISETP.NE.AND P1, PT, R11, RZ, PT ;  /* 0x000000ff0b00720c */ /* 0x010fe20003f25270 */
[----:B---3--:R-:W-:Y:S04]  /*2bd0*/  IMAD.SHL.U32 R53, R53, 0x40, RZ ;  /* 0x0000004035357824 */ /* 0x008fe800078e00ff */
[----:B------:R-:W-:Y:S05]  /*2be0*/  IMAD.X R53, RZ, RZ, ~R53, P0 ;  /* 0x000000ffff357224 */ /* 0x000fea00000e0e35 */
[----:B------:R-:W-:Y:S04]  /*2bf0*/  SHF.R.S64 R0, R0, 0x1f, R53 ;  /* 0x0000001f00007819 */ /* 0x000fe80000001035 */
[----:B------:R-:W-:Y:S04]  /*2c00*/  IADD3 R54, P0, PT, R54, R0, RZ ;  /* 0x0000000036367210 */ /* 0x000fe80007f1e0ff */
[----:B------:R-:W-:Y:S01]  /*2c10*/  LEA.HI.X.SX32 R53, R53, R55, 0x1, P0 ;  /* 0x0000003735357211 */ /* 0x000fe200000f0eff */
[----:B------:R-:W-:Y:S01]  /*2c20*/  IMAD.MOV.U32 R55, RZ, RZ, R71 ;  /* 0x000000ffff377224 */ /* 0x000fe200078e0047 */
[----:B------:R-:W-:Y:S07]  /*2c30*/  @P1 BRA `(.L_x_8404) ;  /* 0x0000000000741947 */ /* 0x000fee0003800000 */
        /* <DEDUP_REMOVED lines=11> */
.L_x_8406:
[----:B------:R-:W-:Y:S05]  /*2cf0*/  BSYNC.RECONVERGENT B0 ;  /* 0x0000000000007941 */ /* 0x000fea0003800200 */
.L_x_8405:
[----:B------:R-:W-:Y:S05]  /*2d00*/  @!P2 BRA `(.L_x_8407) ;  /* 0x0000003400f8a947 */ /* 0x000fea0003800000 */
[----:B------:R-:W-:Y:S02]  /*2d10*/  ISETP.GE.AND P1, PT, R12, R142, PT ;  /* 0x0000008e0c00720c */ /* 0x000fe40003f26270 */
[----:B------:R-:W-:Y:S02]  /*2d20*/  LEA R18, P0, R63, R14, 0x1 ;  /* 0x0000000e3f127211 */ /* 0x000fe400078008ff */
[----:B-12---:R-:W-:Y:S02]  /*2d30*/  LEA R2, P2, R133, R78, 0x1 ;  /* 0x0000004e85027211 */ /* 0x006fe400078408ff */
        /* <DEDUP_REMOVED lines=13> */
.L_x_8404:
        /* <DEDUP_REMOVED lines=15> */
[----:B-12---:R-:W2:Y:S06]  /*2f00*/  @!P0 LD.E.64 R2, desc[UR4][R16.64] ;  /* 0x0000000410028980 */ /* 0x006eac000c101b00 */
        /* <DEDUP_REMOVED lines=42> */
.L_x_8412:
[----:B------:R-:W-:Y:S05]  /*31b0*/  BSYNC.RECONVERGENT B0 ;  /* 0x0000000000007941 */ /* 0x000fea0003800200 */
.L_x_8411:
[----:B------:R-:W-:Y:S04]  /*31c0*/  BSSY.RECONVERGENT B0, `(.L_x_8413) ;  /* 0x0000030000007945 */ /* 0x000fe80003800200 */
[----:B------:R-:W-:Y:S05]  /*31d0*/  @P3 BRA `(.L_x_8414) ;  /* 0x0000000000b83947 */ /* 0x000fea0003800000 */
[----:B------:R-:W-:Y:S01]  /*31e0*/  ISETP.GE.AND P0, PT, R10, R11, PT ;  /* 0x0000000b0a00720c */ /* 0x000fe20003f06270 */
[----:B----4-:R-:W4:Y:S11]  /*31f0*/  LD.E.128 R20, desc[UR4][R14.64+0x40] ;  /* 0x000040040e147980 */ /* 0x010f36000c101d00 */
        /* <DEDUP_REMOVED lines=44> */
.L_x_8414:
[----:B------:R-:W-:Y:S05]  /*34c0*/  BSYNC.RECONVERGENT B0 ;  /* 0x0000000000007941 */ /* 0x000fea0003800200 */
.L_x_8413:
[----:B------:R-:W-:Y:S05]  /*34d0*/  @P1 BRA `(.L_x_8410) ;  /* 0x0000000000b81947 */ /* 0x000fea0003800000 */
[----:B------:R-:W-:Y:S01]  /*34e0*/  ISETP.GE.AND P0, PT, R9, R11, PT ;  /* 0x0000000b0900720c */ /* 0x000fe20003f06270 */
[----:B-1--4-:R-:W4:Y:S11]  /*34f0*/  LD.E.128 R20, desc[UR4][R14.64+0x80] ;  /* 0x000080040e147980 */ /* 0x012f36000c101d00 */
[----:B------:R-:W-:Y:S01]  /*3500*/  @!UPT UIADD3 URZ, UPT, UPT, URZ, URZ, URZ ;  /* 0x000000fffffff290 */ /* 0x000fe2000fffe0ff */
[----:B--2---:R-:W2:Y:S06]  /*3510*/  @!P0 LD.E.64 R2, desc[UR4][R16.64+0x40] ;  /* 0x0000400410028980 */ /* 0x004eac000c101b00 */
        /* <DEDUP_REMOVED lines=42> */
.L_x_8410:
[----:B------:R-:W-:Y:S05]  /*37c0*/  BSYNC.RECONVERGENT B1 ;  /* 0x0000000000017941 */ /* 0x000fea0003800200 */
.L_x_8409:
        /* <DEDUP_REMOVED lines=63> */
.L_x_8418:
[----:B------:R-:W-:Y:S05]  /*3bc0*/  BSYNC.RECONVERGENT B0 ;  /* 0x0000000000007941 */ /* 0x000fea0003800200 */
.L_x_8417:
        /* <DEDUP_REMOVED lines=48> */
.L_x_8420:
[----:B------:R-:W-:Y:S05]  /*3ed0*/  BSYNC.RECONVERGENT B0 ;  /* 0x0000000000007941 */ /* 0x000fea0003800200 */
.L_x_8419:
        /* <DEDUP_REMOVED lines=47> */
.L_x_8416:
[----:B------:R-:W-:Y:S05]  /*41d0*/  BSYNC.RECONVERGENT B1 ;  /* 0x0000000000017941 */ /* 0x000fea0003800200 */
.L_x_8415:
[----:B------:R-:W3:Y:S02]  /*41e0*/  LD.E R0, desc[UR4][R84.64+0xd0] ;  /* 0x0000d00454007980 */ /* 0x000ee4000c101900 */
[----:B---3--:R-:W-:Y:S05]  /*41f0*/  IMAD.U32 R0, R0, -0x20, RZ ;  /* 0xffffffe000007824 */ /* 0x008fea00078e00ff */
[C---:B------:R-:W-:Y:S02]  /*4200*/  LEA R16, P1, R0.reuse, R16, 0x1 ;  /* 0x0000001000107211 */ /* 0x040fe400078208ff */
[C---:B------:R-:W-:Y:S02]  /*4210*/  LEA R34, P0, R0.reuse, R34, 0x1 ;  /* 0x0000002200227211 */ /* 0x040fe400078008ff */
[C---:B------:R-:W-:Y:S02]  /*4220*/  LEA.HI.X.SX32 R17, R0.reuse, R17, 0x1, P1 ;  /* 0x0000001100117211 */ /* 0x040fe400008f0eff */
[----:B------:R-:W-:Y:S01]  /*4230*/  LEA.HI.X.SX32 R35, R0, R35, 0x1, P0 ;  /* 0x0000002300237211 */ /* 0x000fe200000f0eff */
[----:B------:R-:W-:Y:S05]  /*4240*/  BRA `(.L_x_8407) ;  /* 0x0000002000a87947 */ /* 0x000fea0003800000 */
.L_x_8408:
        /* <DEDUP_REMOVED lines=16> */
[C---:B------:R-:W-:Y:S04]  /*4350*/  @!P0 ISETP.GT.AND P1, PT, R19.reuse, RZ, PT ;  /* 0x000000ff1300820c */ /* 0x040fe80003f24270 */
[----:B-12---:R-:W-:Y:S02]  /*4360*/  @!P0 SEL R6, R18, RZ, !P1 ;  /* 0x000000ff12068207 */ /* 0x006fe40004800000 */
[----:B------:R-:W-:Y:S02]  /*4370*/  @!P0 SEL R0, R20, R18, P1 ;  /* 0x0000001214008207 */ /* 0x000fe40000800000 */
[----:B------:R-:W-:Y:S01]  /*4380*/  @!P0 SEL R3, R82, RZ, !P1 ;  /* 0x000000ff52038207 */ /* 0x000fe20004800000 */
[----:B------:R-:W-:Y:S02]  /*4390*/  @!P0 IMAD.SHL.U32 R2, R6, 0x2, RZ ;  /* 0x0000000206028824 */ /* 0x000fe400078e00ff */
[----:B------:R-:W-:Y:S01]  /*43a0*/  @!P0 IMAD.WIDE R4, R0, 0x2, R14 ;  /* 0x0000000200048825 */ /* 0x000fe200078e020e */
[----:B------:R-:W-:Y:S02]  /*43b0*/  @!P0 SHF.L.U64.HI R0, R6, 0x1, R3 ;  /* 0x0000000106008819 */ /* 0x000fe40000010203 */
[----:B------:R-:W-:Y:S03]  /*43c0*/  @!P0 IADD3 R92, P1, PT, R2, R57, RZ ;  /* 0x00000039025c8210 */ /* 0x000fe60007f3e0ff */
[----:B------:R-:W2:Y:S02]  /*43d0*/  @!P0 LD.E.128 R4, desc[UR4][R4.64] ;  /* 0x0000000404048980 */ /* 0x000ea4000c101d00 */
[----:B------:R-:W-:Y:S01]  /*43e0*/  @!P0 IMAD.X R93, R0, 0x1, R56, P1 ;  /* 0x00000001005d8824 */ /* 0x000fe200008e0638 */
[----:B------:R-:W-:Y:S04]  /*43f0*/  @!P0 IADD3 R2, P1, PT, R2, R59, RZ ;  /* 0x0000003b02028210 */ /* 0x000fe80007f3e0ff */
[----:B------:R-:W-:Y:S01]  /*4400*/  @!P0 IADD3.X R3, PT, PT, R0, R58, RZ, P1, !PT ;  /* 0x0000003a00038210 */ /* 0x000fe20000ffe4ff */
[----:B------:R-:W5:Y:S01]  /*4410*/  @!P0 LD.E.128 R92, desc[UR4][R92.64] ;  /* 0x000000045c5c8980 */ /* 0x000f62000c101d00 */
[----:B------:R-:W-:Y:S07]  /*4420*/  ISETP.GT.AND P1, PT, R19, RZ, !P0 ;  /* 0x000000ff1300720c */ /* 0x000fee0004724270 */
[----:B------:R1:W3:Y:S01]  /*4430*/  @!P0 LD.E.128 R40, desc[UR4][R2.64] ;  /* 0x0000000402288980 */ /* 0x0002e2000c101d00 */
[C---:B--2---:R-:W-:Y:S01]  /*4440*/  @!P0 SHF.L.U32 R8, R7.reuse, 0x10, RZ ;  /* 0x0000001007088819 */ /* 0x044fe200000006ff */
        /* <DEDUP_REMOVED lines=28> */
[----:B----4-:R-:W-:Y:S02]  /*4610*/  @!P0 IMAD.U32 R21, R36, 0x10000, RZ ;  /* 0x0001000024158824 */ /* 0x010fe400078e00ff */
        /* <DEDUP_REMOVED lines=35> */
.L_x_8424:
[----:B------:R-:W-:Y:S05]  /*4850*/  BSYNC.RECONVERGENT B0 ;  /* 0x0000000000007941 */ /* 0x000fea0003800200 */
.L_x_8423:
[----:B------:R-:W-:Y:S04]  /*4860*/  BSSY.RECONVERGENT B0, `(.L_x_8425) ;  /* 0x0000057000007945 */ /* 0x000fe80003800200 */
[----:B------:R-:W-:Y:S05]  /*4870*/  @P4 BRA `(.L_x_8426) ;  /* 0x0000000400544947 */ /* 0x000fea0003800000 */
[----:B------:R-:W-:Y:S01]  /*4880*/  ISETP.GE.AND P0, PT, R10, R11, PT ;  /* 0x0000000b0a00720c */ /* 0x000fe20003f06270 */
[----:B----4-:R-:W4:Y:S11]  /*4890*/  LD.E.128 R36, desc[UR4][R14.64+0x40] ;  /* 0x000040040e247980 */ /* 0x010f36000c101d00 */
[----:B------:R-:W-:Y:S01]  /*48a0*/  @!UPT UIADD3 URZ, UPT, UPT, URZ, URZ, URZ ;  /* 0x000000fffffff290 */ /* 0x000fe2000fffe0ff */
[----:B------:R-:W-:Y:S02]  /*48b0*/  @!P0 ISETP.GT.AND P1, PT, R19, 0x20, PT ;  /* 0x000000201300880c */ /* 0x000fe40003f24270 */
[----:B-12---:R-:W-:Y:S02]  /*48c0*/  @!P0 IADD3 R6, P4, PT, R18, 0x20, RZ ;  /* 0x0000002012068810 */ /* 0x006fe40007f9e0ff */
        /* <DEDUP_REMOVED lines=8> */
[----:B------:R-:W2:Y:S03]  /*4950*/  @!P0 LD.E.128 R4, desc[UR4][R4.64+0x40] ;  /* 0x0000400404048980 */ /* 0x000ea6000c101d00 */
[----:B------:R-:W-:Y:S02]  /*4960*/  @!P0 IADD3.X R93, PT, PT, R0, R56, RZ, P1, !PT ;  /* 0x00000038005d8210 */ /* 0x000fe40000ffe4ff */
[----:B------:R-:W-:Y:S04]  /*4970*/  @!P0 IADD3 R2, P1, PT, R2, R59, RZ ;  /* 0x0000003b02028210 */ /* 0x000fe80007f3e0ff */
[----:B------:R-:W5:Y:S01]  /*4980*/  @!P0 LD.E.128 R92, desc[UR4][R92.64] ;  /* 0x000000045c5c8980 */ /* 0x000f62000c101d00 */
[----:B------:R-:W-:Y:S01]  /*4990*/  @!P0 IMAD.X R3, R0, 0x1, R58, P1 ;  /* 0x0000000100038824 */ /* 0x000fe200008e063a */
[----:B------:R-:W-:Y:S06]  /*49a0*/  ISETP.GT.AND P1, PT, R19, 0x20, !P0 ;  /* 0x000000201300780c */ /* 0x000fec0004724270 */
[----:B------:R1:W3:Y:S01]  /*49b0*/  @!P0 LD.E.128 R40, desc[UR4][R2.64] ;  /* 0x0000000402288980 */ /* 0x0002e2000c101d00 */
[C---:B--2---:R-:W-:Y:S01]  /*49c0*/  @!P0 SHF.L.U32 R8, R7.reuse, 0x10, RZ ;  /* 0x0000001007088819 */ /* 0x044fe200000006ff */
        /* <DEDUP_REMOVED lines=64> */
.L_x_8426:
[----:B------:R-:W-:Y:S05]  /*4dd0*/  BSYNC.RECONVERGENT B0 ;  /* 0x0000000000007941 */ /* 0x000fea0003800200 */
.L_x_8425:
[----:B------:R-:W-:Y:S05]  /*4de0*/  @P3 BRA `(.L_x_8422) ;  /* 0x0000000400543947 */ /* 0x000fea0003800000 */
[----:B------:R-:W-:Y:S01]  /*4df0*/  ISETP.GE.AND P0, PT, R9, R11, PT ;  /* 0x0000000b0900720c */ /* 0x000fe20003f06270 */
[----:B-1--4-:R-:W4:Y:S11]  /*4e00*/  LD.E.128 R36, desc[UR4][R14.64+0x80] ;  /* 0x000080040e247980 */ /* 0x012f36000c101d00 */
[----:B------:R-:W-:Y:S01]  /*4e10*/  @!UPT UIADD3 URZ, UPT, UPT, URZ, URZ, URZ ;  /* 0x000000fffffff290 */ /* 0x000fe2000fffe0ff */
[----:B------:R-:W-:Y:S02]  /*4e20*/  @!P0 ISETP.GT.AND P1, PT, R19, 0x40, PT ;  /* 0x000000401300880c */ /* 0x000fe40003f24270 */
[----:B--2---:R-:W-:Y:S02]  /*4e30*/  @!P0 IADD3 R6, P3, PT, R18, 0x40, RZ ;  /* 0x0000004012068810 */ /* 0x004fe40007f7e0ff */
        /* <DEDUP_REMOVED lines=80> */
.L_x_8422:
[----:B------:R-:W-:Y:S05]  /*5340*/  BSYNC.RECONVERGENT B1 ;  /* 0x0000000000017941 */ /* 0x000fea0003800200 */
.L_x_8421:
        /* <DEDUP_REMOVED lines=12> */
[----:B-1--4-:R-:W4:Y:S11]  /*5410*/  LD.E.128 R36, desc[UR4][R22.64] ;  /* 0x0000000416247980 */ /* 0x012f36000c101d00 */
[----:B------:R-:W-:Y:S01]  /*5420*/  @!UPT UIADD3 URZ, UPT, UPT, URZ, URZ, URZ ;  /* 0x000000fffffff290 */ /* 0x000fe2000fffe0ff */
[----:B------:R-:W-:Y:S04]  /*5430*/  @!P0 ISETP.GT.AND P1, PT, R19, RZ, PT ;  /* 0x000000ff1300820c */ /* 0x000fe80003f24270 */
[----:B--2---:R-:W-:Y:S02]  /*5440*/  @!P0 SEL R3, R18, RZ, !P1 ;  /* 0x000000ff12038207 */ /* 0x004fe40004800000 */
[----:B------:R-:W-:Y:S02]  /*5450*/  @!P0 SEL R0, R20, R18, P1 ;  /* 0x0000001214008207 */ /* 0x000fe40000800000 */
[----:B------:R-:W-:Y:S02]  /*5460*/  @!P0 SEL R2, R82, RZ, !P1 ;  /* 0x000000ff52028207 */ /* 0x000fe40004800000 */
[----:B------:R-:W-:Y:S01]  /*5470*/  @!P0 IADD3 R3, P1, PT, R70, R3, RZ ;  /* 0x0000000346038210 */ /* 0x000fe20007f3e0ff */
[----:B------:R-:W-:Y:S04]  /*5480*/  @!P0 IMAD.WIDE R4, R0, 0x2, R22 ;  /* 0x0000000200048825 */ /* 0x000fe800078e0216 */
[----:B------:R-:W-:Y:S02]  /*5490*/  @!P0 IMAD.X R0, R64, 0x1, R2, P1 ;  /* 0x0000000140008824 */ /* 0x000fe400008e0602 */
[C---:B------:R-:W-:Y:S01]  /*54a0*/  @!P0 IMAD.SHL.U32 R2, R3.reuse, 0x2, RZ ;  /* 0x0000000203028824 */ /* 0x040fe200078e00ff */
[----:B------:R-:W2:Y:S02]  /*54b0*/  @!P0 LD.E.128 R4, desc[UR4][R4.64] ;  /* 0x0000000404048980 */ /* 0x000ea4000c101d00 */
        /* <DEDUP_REMOVED lines=8> */
[C---:B--2---:R-:W-:Y:S01]  /*5540*/  @!P0 SHF.L.U32 R8, R7.reuse, 0x10, RZ ;  /* 0x0000001007088819 */ /* 0x044fe200000006ff */
        /* <DEDUP_REMOVED lines=64> */
.L_x_8430:
[----:B------:R-:W-:Y:S05]  /*5950*/  BSYNC.RECONVERGENT B0 ;  /* 0x0000000000007941 */ /* 0x000fea0003800200 */
.L_x_8429:
[----:B------:R-:W-:Y:S04]  /*5960*/  BSSY.RECONVERGENT B0, `(.L_x_8431) ;  /* 0x0000057000007945 */ /* 0x000fe80003800200 */
[----:B------:R-:W-:Y:S05]  /*5970*/  @P3 BRA `(.L_x_8432) ;  /* 0x0000000400543947 */ /* 0x000fea0003800000 */
[----:B------:R-:W-:Y:S01]  /*5980*/  ISETP.GE.AND P0, PT, R10, R11, PT ;  /* 0x0000000b0a00720c */ /* 0x000fe20003f06270 */
[----:B-1--4-:R-:W4:Y:S11]  /*5990*/  LD.E.128 R36, desc[UR4][R22.64+0x40] ;  /* 0x0000400416247980 */ /* 0x012f36000c101d00 */
[----:B------:R-:W-:Y:S01]  /*59a0*/  @!UPT UIADD3 URZ, UPT, UPT, URZ, URZ, URZ ;  /* 0x000000fffffff290 */ /* 0x000fe2000fffe0ff */
[----:B------:R-:W-:Y:S04]  /*59b0*/  @!P0 ISETP.GT.AND P1, PT, R19, 0x20, PT ;  /* 0x000000201300880c */ /* 0x000fe80003f24270 */
        /* <DEDUP_REMOVED lines=81> */
.L_x_8432:
[----:B------:R-:W-:Y:S05]  /*5ed0*/  BSYNC.RECONVERGENT B0 ;  /* 0x0000000000007941 */ /* 0x000fea0003800200 */
.L_x_8431:
[----:B------:R-:W-:Y:S05]  /*5ee0*/  @P2 BRA `(.L_x_8428) ;  /* 0x0000000400542947 */ /* 0x000fea0003800000 */
[----:B------:R-:W-:Y:S01]  /*5ef0*/  ISETP.GE.AND P0, PT, R9, R11, PT ;  /* 0x0000000b0900720c */ /* 0x000fe20003f06270 */
[----:B------:R-:W5:Y:S11]  /*5f00*/  LD.E.128 R28, desc[UR4][R22.64+0x80] ;  /* 0x00008004161c7980 */ /* 0x000f76000c101d00 */
[----:B------:R-:W-:Y:S01]  /*5f10*/  @!UPT UIADD3 URZ, UPT, UPT, URZ, URZ, URZ ;  /* 0x000000fffffff290 */ /* 0x000fe2000fffe0ff */
[C---:B------:R-:W-:Y:S04]  /*5f20*/  @!P0 ISETP.GT.AND P1, PT, R19.reuse, 0x40, PT ;  /* 0x000000401300880c */ /* 0x040fe80003f24270 */
[----:B------:R-:W-:Y:S02]  /*5f30*/  @!P0 SEL R0, R18, RZ, !P1 ;  /* 0x000000ff12008207 */ /* 0x000fe40004800000 */
[----:B-12---:R-:W-:Y:S02]  /*5f40*/  @!P0 SEL R3, R82, RZ, !P1 ;  /* 0x000000ff52038207 */ /* 0x006fe40004800000 */
[----:B------:R-:W-:Y:S02]  /*5f50*/  @!P0 IADD3 R0, P2, PT, R70, R0, RZ ;  /* 0x0000000046008210 */ /* 0x000fe40007f5e0ff */
[----:B------:R-:W-:Y:S03]  /*5f60*/  @!P0 SEL R18, R20, R18, P1 ;  /* 0x0000001214128207 */ /* 0x000fe60000800000 */
[----:B------:R-:W-:Y:S02]  /*5f70*/  @!P0 IMAD.X R3, R64, 0x1, R3, P2 ;  /* 0x0000000140038824 */ /* 0x000fe400010e0603 */
[----:B------:R-:W-:Y:S02]  /*5f80*/  @!P0 IMAD.SHL.U32 R2, R0, 0x2, RZ ;  /* 0x0000000200028824 */ /* 0x000fe400078e00ff */
[----:B------:R-:W-:Y:S01]  /*5f90*/  @!P0 IMAD.WIDE R4, R18, 0x2, R22 ;  /* 0x0000000212048825 */ /* 0x000fe200078e0216 */
[----:B------:R-:W-:Y:S02]  /*5fa0*/  @!P0 SHF.L.U64.HI R0, R0, 0x1, R3 ;  /* 0x0000000100008819 */ /* 0x000fe40000010203 */
[----:B------:R-:W-:Y:S03]  /*5fb0*/  @!P0 IADD3 R40, P1, PT, R2, R57, RZ ;  /* 0x0000003902288210 */ /* 0x000fe60007f3e0ff */
[----:B------:R-:W2:Y:S01]  /*5fc0*/  @!P0 LD.E.128 R4, desc[UR4][R4.64+0x80] ;  /* 0x0000800404048980 */ /* 0x000ea2000c101d00 */
[----:B------:R-:W-:Y:S02]  /*5fd0*/  @!P0 IADD3.X R41, PT, PT, R0, R56, RZ, P1, !PT ;  /* 0x0000003800298210 */ /* 0x000fe40000ffe4ff */
[----:B------:R-:W-:Y:S05]  /*5fe0*/  @!P0 IADD3 R2, P1, PT, R2, R59, RZ ;  /* 0x0000003b02028210 */ /* 0x000fea0007f3e0ff */
[----:B------:R-:W3:Y:S01]  /*5ff0*/  @!P0 LD.E.128 R40, desc[UR4][R40.64+0x80] ;  /* 0x0000800428288980 */ /* 0x000ee2000c101d00 */
[----:B------:R-:W-:Y:S01]  /*6000*/  @!P0 IMAD.X R3, R0, 0x1, R58, P1 ;  /* 0x0000000100038824 */ /* 0x000fe200008e063a */
[----:B------:R-:W-:Y:S06]  /*6010*/  ISETP.GT.AND P1, PT, R19, 0x40, !P0 ;  /* 0x000000401300780c */ /* 0x000fec0004724270 */
[----:B----4-:R1:W4:Y:S01]  /*6020*/  @!P0 LD.E.128 R36, desc[UR4][R2.64+0x80] ;  /* 0x0000800402248980 */ /* 0x010322000c101d00 */
[C---:B--2---:R-:W-:Y:S01]  /*6030*/  @!P0 SHF.L.U32 R8, R7.reuse, 0x10, RZ ;  /* 0x0000001007088819 */ /* 0x044fe200000006ff */
[C---:B------:R-:W-:Y:S01]  /*6040*/  @!P0 IMAD.U32 R0, R4.reuse, 0x10000, RZ ;  /* 0x0001000004008824 */ /* 0x040fe200078e00ff */
[----:B------:R-:W-:Y:S02]  /*6050*/  @!P0 LOP3.LUT R18, R7, 0xffff0000, RZ, 0xc0, !PT ;  /* 0xffff000007128812 */ /* 0x000fe400078ec0ff */
[----:B-1----:R-:W-:Y:S02]  /*6060*/  @!P0 LOP3.LUT R2, R4, 0xffff0000, RZ, 0xc0, !PT ;  /* 0xffff000004028812 */ /* 0x002fe400078ec0ff */
[----:B------:R-:W-:Y:S02]  /*6070*/  @!P0 SHF.L.U32 R3, R5, 0x10, RZ ;  /* 0x0000001005038819 */ /* 0x000fe400000006ff */
[C---:B---3--:R-:W-:Y:S01]  /*6080*/  @!P0 SHF.L.U32 R7, R43.reuse, 0x10, RZ ;  /* 0x000000102b078819 */ /* 0x048fe200000006ff */
        /* <DEDUP_REMOVED lines=15> */
[----:B----4-:R-:W-:Y:S01]  /*6180*/  @!P0 LOP3.LUT R25, R38, 0xffff0000, RZ, 0xc0, !PT ;  /* 0xffff000026198812 */ /* 0x010fe200078ec0ff */
[----:B------:R-:W-:Y:S01]  /*6190*/  @P1 FADD.FTZ R21, -R21, -RZ ;  /* 0x800000ff15151221 */ /* 0x000fe20000010100 */
[C---:B------:R-:W-:Y:S01]  /*61a0*/  @!P0 SHF.L.U32 R26, R39.reuse, 0x10, RZ ;  /* 0x00000010271a8819 */ /* 0x040fe200000006ff */
[----:B------:R-:W-:Y:S01]  /*61b0*/  @!P0 FMUL.FTZ R7, R8, R7 ;  /* 0x0000000708078220 */ /* 0x000fe20000410000 */
[----:B------:R-:W-:Y:S01]  /*61c0*/  @!P0 LOP3.LUT R27, R39, 0xffff0000, RZ, 0xc0, !PT ;  /* 0xffff0000271b8812 */ /* 0x000fe200078ec0ff */
[----:B------:R-:W-:Y:S01]  /*61d0*/  @P1 FADD.FTZ R23, -R23, -RZ ;  /* 0x800000ff17171221 */ /* 0x000fe20000010100 */
[----:B------:R-:W-:Y:S01]  /*61e0*/  @P1 FADD.FTZ R22, -R22, -RZ ;  /* 0x800000ff16161221 */ /* 0x000fe20000010100 */
[----:B------:R-:W-:Y:S01]  /*61f0*/  @!P0 FMUL.FTZ R8, R18, R11 ;  /* 0x0000000b12088220 */ /* 0x000fe20000410000 */
[----:B-----5:R-:W-:Y:S02]  /*6200*/  @!P0 IMAD.U32 R11, R28, 0x10000, RZ ;  /* 0x000100001c0b8824 */ /* 0x020fe400078e00ff */
        /* <DEDUP_REMOVED lines=35> */
.L_x_8428:
[----:B------:R-:W-:Y:S05]  /*6440*/  BSYNC.RECONVERGENT B1 ;  /* 0x0000000000017941 */ /* 0x000fea0003800200 */
.L_x_8427:
[----:B-12---:R-:W-:Y:S01]  /*6450*/  MOV R5, R58 ;  /* 0x0000003a00057202 */ /* 0x006fe20000000f00 */
[----:B------:R-:W2:Y:S01]  /*6460*/  LD.E R0, desc[UR4][R84.64+0xd0] ;  /* 0x0000d00454007980 */ /* 0x000ea2000c101900 */
[----:B------:R-:W-:Y:S01]  /*6470*/  MOV R3, R56 ;  /* 0x0000003800037202 */ /* 0x000fe20000000f00 */
[----:B------:R-:W-:Y:S02]  /*6480*/  IMAD.MOV.U32 R4, RZ, RZ, R59 ;  /* 0x000000ffff047224 */ /* 0x000fe400078e003b */
[----:B------:R-:W-:Y:S02]  /*6490*/  IMAD.MOV.U32 R2, RZ, RZ, R57 ;  /* 0x000000ffff027224 */ /* 0x000fe400078e0039 */
[----:B--2---:R-:W-:Y:S05]  /*64a0*/  IMAD.U32 R0, R0, -0x20, RZ ;  /* 0xffffffe000007824 */ /* 0x004fea00078e00ff */
[C---:B------:R-:W-:Y:S02]  /*64b0*/  LEA R59, P1, R0.reuse, R4, 0x1 ;  /* 0x00000004003b7211 */ /* 0x040fe400078208ff */
[C---:B------:R-:W-:Y:S02]  /*64c0*/  LEA R57, P0, R0.reuse, R2, 0x1 ;  /* 0x0000000200397211 */ /* 0x040fe400078008ff */
[C---:B------:R-:W-:Y:S02]  /*64d0*/  LEA.HI.X.SX32 R58, R0.reuse, R5, 0x1, P1 ;  /* 0x00000005003a7211 */ /* 0x040fe400008f0eff */
[----:B------:R-:W-:Y:S09]  /*64e0*/  LEA.HI.X.SX32 R56, R0, R3, 0x1, P0 ;  /* 0x0000000300387211 */ /* 0x000ff200000f0eff */
.L_x_8407:
[----:B------:R-:W-:Y:S05]  /*64f0*/  BSYNC.RECONVERGENT B2 ;  /* 0x0000000000027941 */ /* 0x000fea0003800200 */
.L_x_8403:
[----:B------:R-:W-:Y:S01]  /*6500*/  ISETP.NE.U32.AND P3, PT, R148, RZ, PT ;  /* 0x000000ff9400720c */ /* 0x000fe20003f65070 */
[----:B-1234-:R-:W2:Y:S01]  /*6510*/  LD.E R4, desc[UR4][R84.64+0x128] ;  /* 0x0001280454047980 */ /* 0x01eea2000c101900 */
[----:B------:R-:W-:Y:S01]  /*6520*/  UMOV UR6, URZ ;  /* 0x000000ff00067c82 */ /* 0x000fe20008000000 */
[----:B------:R-:W-:Y:S01]  /*6530*/  BSSY.RECONVERGENT B0, `(.L_x_8433) ;  /* 0x0000065000007945 */ /* 0x000fe20003800200 */
[----:B------:R-:W-:Y:S01]  /*6540*/  ISETP.NE.AND.EX P3, PT, R149, RZ, PT, P3 ;  /* 0x000000ff9500720c */ /* 0x000fe20003f65330 */
[----:B------:R-:W-:Y:S01]  /*6550*/  VIADD R71, R71, 0xffffffc0 ;  /* 0xffffffc047477836 */ /* 0x000fe20000000000 */
        /* <DEDUP_REMOVED lines=45> */
[----:B------:R-:W-:Y:S01]  /*6830*/  ISETP.GT.U32.AND P0, PT, R7, R3, PT ;  /* 0x000000030700720c */ /* 0x000fe20003f04070 */
        /* <DEDUP_REMOVED lines=52> */
.L_x_8434:
[----:B------:R-:W-:Y:S05]  /*6b80*/  BSYNC.RECONVERGENT B0 ;  /* 0x0000000000007941 */ /* 0x000fea0003800200 */
.L_x_8433:
[----:B------:R-:W-:Y:S11]  /*6b90*/  ISETP.GT.AND P0, PT, R67, R49, PT ;  /* 0x000000314300720c */ /* 0x000ff60003f04270 */
[----:B------:R-:W-:Y:S02]  /*6ba0*/  @!UPT UIADD3 URZ, UPT, UPT, URZ, URZ, URZ ;  /* 0x000000fffffff290 */ /* 0x000fe4000fffe0ff */
[----:B------:R-:W-:Y:S05]  /*6bb0*/  @P0 BRA `(.L_x_8435) ;  /* 0xffffffbc00400947 */ /* 0x000fea000383ffff */
.L_x_8398:
        /* <DEDUP_REMOVED lines=29> */
.L_x_8440:
[----:B------:R2:W-:Y:S02]  /*6d90*/  STS.128 [R90+0x2000], RZ ;  /* 0x002000ff5a007388 */ /* 0x0005e40000000c00 */
.L_x_8439:
[----:B------:R-:W-:Y:S05]  /*6da0*/  BSYNC.RECONVERGENT B0 ;  /* 0x0000000000007941 */ /* 0x000fea0003800200 */
.L_x_8438:
        /* <DEDUP_REMOVED lines=24> */
.L_x_8442:
[----:B------:R1:W-:Y:S01]  /*6f30*/  STS.128 [R90+0x2800], RZ ;  /* 0x002800ff5a007388 */ /* 0x0003e20000000c00 */
[----:B------:R-:W-:Y:S05]  /*6f40*/  BRA `(.L_x_8441) ;  /* 0x0000003800d47947 */ /* 0x000fea0003800000 */
.L_x_8437:
        /* <DEDUP_REMOVED lines=87> */
.L_x_8449:
[----:B------:R-:W-:Y:S05]  /*74c0*/  BSYNC.RECONVERGENT B0 ;  /* 0x0000000000007941 */ /* 0x000fea0003800200 */
.L_x_8448:
[----:B-----5:R-:W-:Y:S01]  /*74d0*/  IMAD.MOV.U32 R6, RZ, RZ, R18 ;  /* 0x000000ffff067224 */ /* 0x020fe200078e0012 */
[----:B------:R-:W-:Y:S01]  /*74e0*/  MOV R4, R16 ;  /* 0x0000001000047202 */ /* 0x000fe20000000f00 */
[----:B------:R-:W-:Y:S01]  /*74f0*/  IMAD.MOV.U32 R7, RZ, RZ, R19 ;  /* 0x000000ffff077224 */ /* 0x000fe200078e0013 */
[----:B------:R-:W-:Y:S02]  /*7500*/  MOV R5, R17 ;  /* 0x0000001100057202 */ /* 0x000fe40000000f00 */
.L_x_8447:
[----:B------:R-:W-:Y:S05]  /*7510*/  BSYNC.RECONVERGENT B1 ;  /* 0x0000000000017941 */ /* 0x000fea0003800200 */
.L_x_8446:
        /* <DEDUP_REMOVED lines=52> */
.L_x_8453:
[----:B------:R-:W-:Y:S05]  /*7860*/  BSYNC.RECONVERGENT B0 ;  /* 0x0000000000007941 */ /* 0x000fea0003800200 */
.L_x_8452:
[----:B-----5:R1:W-:Y:S02]  /*7870*/  STS.128 [R90+0x1000], R16 ;  /* 0x001000105a007388 */ /* 0x0203e40000000c00 */
.L_x_8451:
[----:B------:R-:W-:Y:S05]  /*7880*/  BSYNC.RECONVERGENT B1 ;  /* 0x0000000000017941 */ /* 0x000fea0003800200 */
.L_x_8450:
        /* <DEDUP_REMOVED lines=50> */
.L_x_8455:
[----:B------:R-:W-:Y:S05]  /*7bb0*/  BSYNC.RECONVERGENT B0 ;  /* 0x0000000000007941 */ /* 0x000fea0003800200 */
.L_x_8454:
[----:B-----5:R1:W-:Y:S02]  /*7bc0*/  STS.128 [R90+0x2000], R16 ;  /* 0x002000105a007388 */ /* 0x0203e40000000c00 */
.L_x_8445:
[----:B------:R-:W-:Y:S05]  /*7bd0*/  BSYNC.RECONVERGENT B2 ;  /* 0x0000000000027941 */ /* 0x000fea0003800200 */
.L_x_8444:
        /* <DEDUP_REMOVED lines=64> */
.L_x_8459:
[----:B------:R-:W-:Y:S05]  /*7fe0*/  BSYNC.RECONVERGENT B0 ;  /* 0x0000000000007941 */ /* 0x000fea0003800200 */
.L_x_8458:
[----:B-----5:R1:W-:Y:S02]  /*7ff0*/  STS.128 [R90+0x800], R16 ;  /* 0x000800105a007388 */ /* 0x0203e40000000c00 */
.L_x_8457:
[----:B------:R-:W-:Y:S05]  /*8000*/  BSYNC.RECONVERGENT B1 ;  /* 0x0000000000017941 */ /* 0x000fea0003800200 */
.L_x_8456:
        /* <DEDUP_REMOVED lines=59> */
.L_x_8463:
[----:B------:R-:W-:Y:S05]  /*83c0*/  BSYNC.RECONVERGENT B0 ;  /* 0x0000000000007941 */ /* 0x000fea0003800200 */
.L_x_8462:
[----:B-----5:R1:W-:Y:S02]  /*83d0*/  STS.128 [R90+0x1800], R16 ;  /* 0x001800105a007388 */ /* 0x0203e40000000c00 */
.L_x_8461:
[----:B------:R-:W-:Y:S05]  /*83e0*/  BSYNC.RECONVERGENT B1 ;  /* 0x0000000000017941 */ /* 0x000fea0003800200 */
.L_x_8460:
        /* <DEDUP_REMOVED lines=57> */
.L_x_8465:
[----:B------:R-:W-:Y:S05]  /*8780*/  BSYNC.RECONVERGENT B0 ;  /* 0x0000000000007941 */ /* 0x000fea0003800200 */
.L_x_8464:
[----:B-----5:R1:W-:Y:S01]  /*8790*/  STS.128 [R90+0x2800], R16 ;  /* 0x002800105a007388 */ /* 0x0203e20000000c00 */
[----:B------:R-:W-:Y:S05]  /*87a0*/  BRA `(.L_x_8441) ;  /* 0x0000002000bc7947 */ /* 0x000fea0003800000 */
.L_x_8443:
        /* <DEDUP_REMOVED lines=96> */
.L_x_8470:
[----:B------:R-:W-:Y:S05]  /*8db0*/  BSYNC.RECONVERGENT B0 ;  /* 0x0000000000007941 */ /* 0x000fea0003800200 */
.L_x_8469:
[----:B------:R-:W-:Y:S05]  /*8dc0*/  BSYNC.RECONVERGENT B1 ;  /* 0x0000000000017941 */ /* 0x000fea0003800200 */
.L_x_8468:
        /* <DEDUP_REMOVED lines=89> */
.L_x_8474:
[----:B------:R-:W-:Y:S05]  /*9360*/  BSYNC.RECONVERGENT B0 ;  /* 0x0000000000007941 */ /* 0x000fea0003800200 */
.L_x_8473:
[----:B-----5:R1:W-:Y:S02]  /*9370*/  STS.128 [R90+0x1000], R24 ;  /* 0x001000185a007388 */ /* 0x0203e40000000c00 */
.L_x_8472:
[----:B------:R-:W-:Y:S05]  /*9380*/  BSYNC.RECONVERGENT B1 ;  /* 0x0000000000017941 */ /* 0x000fea0003800200 */
.L_x_8471:
        /* <DEDUP_REMOVED lines=87> */
.L_x_8476:
[----:B------:R-:W-:Y:S05]  /*9900*/  BSYNC.RECONVERGENT B0 ;  /* 0x0000000000007941 */ /* 0x000fea0003800200 */
.L_x_8475:
[----:B-----5:R1:W-:Y:S02]  /*9910*/  STS.128 [R90+0x2000], R24 ;  /* 0x002000185a007388 */ /* 0x0203e40000000c00 */
.L_x_8467:
[----:B------:R-:W-:Y:S05]  /*9920*/  BSYNC.RECONVERGENT B2 ;  /* 0x0000000000027941 */ /* 0x000fea0003800200 */
.L_x_8466:
        /* <DEDUP_REMOVED lines=94> */
.L_x_8480:
[----:B------:R-:W-:Y:S05]  /*9f10*/  BSYNC.RECONVERGENT B0 ;  /* 0x0000000000007941 */ /* 0x000fea0003800200 */
.L_x_8479:
[----:B-----5:R1:W-:Y:S02]  /*9f20*/  STS.128 [R90+0x800], R24 ;  /* 0x000800185a007388 */ /* 0x0203e40000000c00 */
.L_x_8478:
[----:B------:R-:W-:Y:S05]  /*9f30*/  BSYNC.RECONVERGENT B1 ;  /* 0x0000000000017941 */ /* 0x000fea0003800200 */
.L_x_8477:
        /* <DEDUP_REMOVED lines=89> */
.L_x_8484:
[----:B------:R-:W-:Y:S05]  /*a4d0*/  BSYNC.RECONVERGENT B0 ;  /* 0x0000000000007941 */ /* 0x000fea0003800200 */
.L_x_8483:
[----:B-----5:R1:W-:Y:S02]  /*a4e0*/  STS.128 [R90+0x1800], R24 ;  /* 0x001800185a007388 */ /* 0x0203e40000000c00 */
.L_x_8482:
[----:B------:R-:W-:Y:S05]  /*a4f0*/  BSYNC.RECONVERGENT B1 ;  /* 0x0000000000017941 */ /* 0x000fea0003800200 */
.L_x_8481:
        /* <DEDUP_REMOVED lines=88> */
.L_x_8486:
[----:B------:R-:W-:Y:S05]  /*aa80*/  BSYNC.RECONVERGENT B0 ;  /* 0x0000000000007941 */ /* 0x000fea0003800200 */
.L_x_8485:
[----:B-----5:R1:W-:Y:S02]  /*aa90*/  STS.128 [R90+0x2800], R4 ;  /* 0x002800045a007388 */ /* 0x0203e40000000c00 */
.L_x_8441:
[----:B------:R-:W-:Y:S05]  /*aaa0*/  BSYNC.RECONVERGENT B3 ;  /* 0x0000000000037941 */ /* 0x000fea0003800200 */
.L_x_8436:
        /* <DEDUP_REMOVED lines=29> */
.L_x_8489:
[----:B------:R3:W-:Y:S02]  /*ac80*/  STS.128 [R90+0x5000], RZ ;  /* 0x005000ff5a007388 */ /* 0x0007e40000000c00 */
.L_x_8488:
[----:B------:R-:W-:Y:S05]  /*ac90*/  BSYNC.RECONVERGENT B0 ;  /* 0x0000000000007941 */ /* 0x000fea0003800200 */
.L_x_8487:
        /* <DEDUP_REMOVED lines=23> */
.L_x_8491:
[----:B------:R-:W-:Y:S05]  /*ae10*/  BSYNC.RECONVERGENT B0 ;  /* 0x0000000000007941 */ /* 0x000fea0003800200 */
.L_x_8490:
[----:B------:R-:W0:Y:S01]  /*ae20*/  LDGDEPBAR ;  /* 0x00000000000079af */ /* 0x000e220000000000 */
[----:B------:R-:W-:Y:S03]  /*ae30*/  BSSY.RECONVERGENT B0, `(.L_x_8492) ;  /* 0x0000024000007945 */ /* 0x000fe60003800200 */
[----:B------:R2:W5:Y:S04]  /*ae40*/  LD.E R72, desc[UR4][R84.64+0x184] ;  /* 0x0001840454487980 */ /* 0x000568000c101900 */
[----:B-1--45:R2:W5:Y:S01]  /*ae50*/  LD.E R3, desc[UR4][R84.64+0x188] ;  /* 0x0001880454037980 */ /* 0x032562000c101900 */
        /* <DEDUP_REMOVED lines=28> */
.L_x_8494:
[----:B------:R4:W-:Y:S01]  /*b020*/  STS.128 [R90+0x8000], RZ ;  /* 0x008000ff5a007388 */ /* 0x0009e20000000c00 */
[----:B------:R-:W-:Y:S05]  /*b030*/  BRA `(.L_x_8495) ;  /* 0x00000000000c7947 */ /* 0x000fea0003800000 */
.L_x_8493:
[----:B------:R1:W-:Y:S04]  /*b040*/  STS.128 [R90+0x6000], RZ ;  /* 0x006000ff5a007388 */ /* 0x0003e80000000c00 */
[----:B------:R1:W-:Y:S04]  /*b050*/  STS.128 [R90+0x7000], RZ ;  /* 0x007000ff5a007388 */ /* 0x0003e80000000c00 */
[----:B------:R1:W-:Y:S02]  /*b060*/  STS.128 [R90+0x8000], RZ ;  /* 0x008000ff5a007388 */ /* 0x0003e40000000c00 */
.L_x_8495:
[----:B------:R-:W-:Y:S05]  /*b070*/  BSYNC.RECONVERGENT B0 ;  /* 0x0000000000007941 */ /* 0x000fea0003800200 */
.L_x_8492:
        /* <DEDUP_REMOVED lines=27> */
.L_x_8498:
[----:B------:R3:W-:Y:S02]  /*b230*/  STS.128 [R90+0x8800], RZ ;  /* 0x008800ff5a007388 */ /* 0x0007e40000000c00 */
.L_x_8497:
[----:B------:R-:W-:Y:S05]  /*b240*/  BSYNC.RECONVERGENT B0 ;  /* 0x0000000000007941 */ /* 0x000fea0003800200 */
.L_x_8496:
[C---:B------:R-:W-:Y:S01]  /*b250*/  IMAD.SHL.U32 R15, R45.reuse, 0x20, RZ ;  /* 0x000000202d0f7824 */ /* 0x040fe200078e00ff */
[----:B------:R-:W-:Y:S01]  /*b260*/  SHF.R.U32.HI R128, RZ, 0x1, R45 ;  /* 0x00000001ff807819 */ /* 0x000fe2000001162d */
[C---:B-1-3--:R-:W-:Y:S01]  /*b270*/  IMAD.SHL.U32 R4, R45.reuse, 0x10, RZ ;  /* 0x000000102d047824 */ /* 0x04afe200078e00ff */
        /* <DEDUP_REMOVED lines=8> */
[----:B------:R-:W-:Y:S02]  /*b300*/  LOP3.LUT R2, R2, 0x8, R45, 0xf8, !PT ;  /* 0x0000000802027812 */ /* 0x000fe400078ef82d */
[--C-:B------:R-:W-:Y:S02]  /*b310*/  LOP3.LUT R5, R129, 0x20, R15.reuse, 0xf8, !PT ;  /* 0x0000002081057812 */ /* 0x100fe400078ef80f */
        /* <DEDUP_REMOVED lines=9> */
[----:B------:R-:W-:Y:S01]  /*b3b0*/  ISETP.GT.AND P0, PT, R89, R135, PT ;  /* 0x000000875900720c */ /* 0x000fe20003f04270 */
[----:B------:R-:W-:Y:S01]  /*b3c0*/  IMAD R86, R4, 0x2, R44 ;  /* 0x0000000204567824 */ /* 0x000fe200078e022c */
[----:B-----5:R-:W-:Y:S01]  /*b3d0*/  IADD3 R3, PT, PT, R3, R47, -R143 ;  /* 0x0000002f03037210 */ /* 0x020fe20007ffe88f */
[--C-:B------:R-:W-:Y:S01]  /*b3e0*/  IMAD.IADD R75, R2, 0x1, R14.reuse ;  /* 0x00000001024b7824 */ /* 0x100fe200078e020e */
[----:B------:R-:W-:Y:S01]  /*b3f0*/  LDSM.16.M88.4 R96, [R2] ;  /* 0x000000000260783b */ /* 0x000fe20000000200 */
[----:B------:R-:W-:Y:S01]  /*b400*/  IMAD.IADD R73, R86, 0x1, R14 ;  /* 0x0000000156497824 */ /* 0x000fe200078e020e */
[----:B------:R-:W-:-:S02]  /*b410*/  IADD3 R72, PT, PT, R47, -R143, -R72 ;  /* 0x8000008f2f487210 */ /* 0x000fc40007ffe848 */
[----:B------:R-:W1:Y:S04]  /*b420*/  LDSM.16.M88.4 R56, [R86+0x3000] ;  /* 0x003000005638783b */ /* 0x000e680000000200 */
        /* <DEDUP_REMOVED lines=10> */
[----:B--2---:R-:W-:Y:S04]  /*b4d0*/  LDSM.16.M88.4 R76, [R86+0x4000] ;  /* 0x00400000564c783b */ /* 0x004fe80000000200 */
[----:B------:R-:W-:Y:S01]  /*b4e0*/  LDSM.16.M88.4 R100, [R75+0x1000] ;  /* 0x001000004b64783b */ /* 0x000fe20000000200 */
[C---:B------:R-:W-:Y:S03]  /*b4f0*/  HMMA.16816.F32.BF16 R56, R96.reuse, R58, RZ ;  /* 0x0000003a6038723c */ /* 0x040fe600000418ff */
[----:B------:R-:W-:Y:S04]  /*b500*/  LDSM.16.M88.4 R104, [R73+0x4c00] ;  /* 0x004c00004968783b */ /* 0x000fe80000000200 */
[----:B------:R-:W-:Y:S01]  /*b510*/  LDSM.16.M88.4 R92, [R2+0x2000] ;  /* 0x00200000025c783b */ /* 0x000fe20000000200 */
[C---:B---3--:R-:W-:Y:S03]  /*b520*/  HMMA.16816.F32.BF16 R52, R96.reuse, R48, RZ ;  /* 0x000000306034723c */ /* 0x048fe600000418ff */
[----:B------:R-:W-:Y:S05]  /*b530*/  LDSM.16.M88.4 R80, [R86+0x5000] ;  /* 0x005000005650783b */ /* 0x000fea0000000200 */
[C---:B------:R-:W-:Y:S08]  /*b540*/  HMMA.16816.F32.BF16 R48, R96.reuse, R50, RZ ;  /* 0x000000326030723c */ /* 0x040ff000000418ff */
[C---:B----4-:R-:W-:Y:S08]  /*b550*/  HMMA.16816.F32.BF16 R40, R96.reuse, R36, RZ ;  /* 0x000000246028723c */ /* 0x050ff000000418ff */
        /* <DEDUP_REMOVED lines=19> */
[----:B------:R-:W1:Y:S07]  /*b690*/  LDSM.16.M88.4 R64, [R86+0x5c00] ;  /* 0x005c00005640783b */ /* 0x000e6e0000000200 */
[C---:B--2---:R-:W-:Y:S08]  /*b6a0*/  HMMA.16816.F32.BF16 R32, R24.reuse, R28, R32 ;  /* 0x0000001c1820723c */ /* 0x044ff00000041820 */
[C---:B------:R-:W-:Y:S08]  /*b6b0*/  HMMA.16816.F32.BF16 R60, R24.reuse, R76, R60 ;  /* 0x0000004c183c723c */ /* 0x040ff0000004183c */
[C---:B------:R-:W-:Y:S01]  /*b6c0*/  HMMA.16816.F32.BF16 R56, R24.reuse, R78, R56 ;  /* 0x0000004e1838723c */ /* 0x040fe20000041838 */
[----:B------:R-:W2:Y:S07]  /*b6d0*/  LDSM.16.M88.4 R76, [R86+0x5400] ;  /* 0x00540000564c783b */ /* 0x000eae0000000200 */
[C---:B------:R-:W-:Y:S08]  /*b6e0*/  HMMA.16816.F32.BF16 R52, R24.reuse, R68, R52 ;  /* 0x000000441834723c */ /* 0x040ff00000041834 */
[C---:B------:R-:W-:Y:S01]  /*b6f0*/  HMMA.16816.F32.BF16 R48, R24.reuse, R70, R48 ;  /* 0x000000461830723c */ /* 0x040fe20000041830 */
[----:B------:R-:W2:Y:S07]  /*b700*/  LDSM.16.M88.4 R68, [R86+0x5800] ;  /* 0x005800005644783b */ /* 0x000eae0000000200 */
[----:B------:R-:W-:Y:S01]  /*b710*/  HMMA.16816.F32.BF16 R96, R24, R30, R96 ;  /* 0x0000001e1860723c */ /* 0x000fe20000041860 */
[----:B------:R-:W-:Y:S04]  /*b720*/  LDSM.16.M88.4 R28, [R75+0x2000] ;  /* 0x002000004b1c783b */ /* 0x000fe80000000200 */
[----:B------:R-:W-:Y:S03]  /*b730*/  LDSM.16.M88.4 R24, [R73+0x5000] ;  /* 0x005000004918783b */ /* 0x000fe60000000200 */
[C---:B---3--:R-:W-:Y:S08]  /*b740*/  HMMA.16816.F32.BF16 R40, R100.reuse, R4, R40 ;  /* 0x000000046428723c */ /* 0x048ff00000041828 */
[C---:B------:R-:W-:Y:S01]  /*b750*/  HMMA.16816.F32.BF16 R36, R100.reuse, R6, R36 ;  /* 0x000000066424723c */ /* 0x040fe20000041824 */
[----:B------:R-:W3:Y:S07]  /*b760*/  LDSM.16.M88.4 R4, [R73+0x5c00] ;  /* 0x005c00004904783b */ /* 0x000eee0000000200 */
[C---:B------:R-:W-:Y:S08]  /*b770*/  HMMA.16816.F32.BF16 R32, R100.reuse, R104, R32 ;  /* 0x000000686420723c */ /* 0x040ff00000041820 */
[C---:B------:R-:W-:Y:S08]  /*b780*/  HMMA.16816.F32.BF16 R60, R100.reuse, R20, R60 ;  /* 0x00000014643c723c */ /* 0x040ff0000004183c */
[C---:B------:R-:W-:Y:S01]  /*b790*/  HMMA.16816.F32.BF16 R56, R100.reuse, R22, R56 ;  /* 0x000000166438723c */ /* 0x040fe20000041838 */
[----:B------:R-:W3:Y:S07]  /*b7a0*/  LDSM.16.M88.4 R20, [R73+0x5400] ;  /* 0x005400004914783b */ /* 0x000eee0000000200 */
[C---:B----4-:R-:W-:Y:S08]  /*b7b0*/  HMMA.16816.F32.BF16 R52, R100.reuse, R16, R52 ;  /* 0x000000106434723c */ /* 0x050ff00000041834 */
[----:B------:R-:W-:Y:S01]  /*b7c0*/  HMMA.16816.F32.BF16 R48, R100, R18, R48 ;  /* 0x000000126430723c */ /* 0x000fe20000041830 */
[----:B------:R-:W4:Y:S01]  /*b7d0*/  LDSM.16.M88.4 R16, [R73+0x5800] ;  /* 0x005800004910783b */ /* 0x000f220000000200 */
[----:B------:R-:W-:-:S06]  /*b7e0*/  DEPBAR.LE SB0, 0x0 ;  /* 0x000080000000791a */ /* 0x000fcc0000000000 */
[----:B------:R-:W-:Y:S08]  /*b7f0*/  HMMA.16816.F32.BF16 R96, R100, R106, R96 ;  /* 0x0000006a6460723c */ /* 0x000ff00000041860 */
[C---:B-1----:R-:W-:Y:S08]  /*b800*/  HMMA.16816.F32.BF16 R32, R92.reuse, R64, R32 ;  /* 0x000000405c20723c */ /* 0x042ff00000041820 */
[C---:B------:R-:W-:Y:S08]  /*b810*/  HMMA.16816.F32.BF16 R60, R92.reuse, R80, R60 ;  /* 0x000000505c3c723c */ /* 0x040ff0000004183c */
[C---:B------:R-:W-:Y:S08]  /*b820*/  HMMA.16816.F32.BF16 R56, R92.reuse, R82, R56 ;  /* 0x000000525c38723c */ /* 0x040ff00000041838 */
[C---:B--2---:R-:W-:Y:S08]  /*b830*/  HMMA.16816.F32.BF16 R52, R92.reuse, R76, R52 ;  /* 0x0000004c5c34723c */ /* 0x044ff00000041834 */
[C---:B------:R-:W-:Y:S08]  /*b840*/  HMMA.16816.F32.BF16 R48, R92.reuse, R78, R48 ;  /* 0x0000004e5c30723c */ /* 0x040ff00000041830 */
[C---:B------:R-:W-:Y:S08]  /*b850*/  HMMA.16816.F32.BF16 R40, R92.reuse, R68, R40 ;  /* 0x000000445c28723c */ /* 0x040ff00000041828 */
[C---:B------:R-:W-:Y:S08]  /*b860*/  HMMA.16816.F32.BF16 R36, R92.reuse, R70, R36 ;  /* 0x000000465c24723c */ /* 0x040ff00000041824 */
[----:B------:R-:W-:Y:S08]  /*b870*/  HMMA.16816.F32.BF16 R96, R92, R66, R96 ;  /* 0x000000425c60723c */ /* 0x000ff00000041860 */
[----:B---3--:R-:W-:Y:S01]  /*b880*/  HMMA.16816.F32.BF16 R32, R28, R4, R32 ;  /* 0x000000041c20723c */ /* 0x008fe20000041820 */
        /* <DEDUP_REMOVED lines=31> */
.L_x_8502:
        /* <DEDUP_REMOVED lines=35> */
[----:B------:R-:W-:-:S04]  /*bcb0*/  IMAD.MOV.U32 R6, RZ, RZ, R7 ;  /* 0x000000ffff067224 */ /* 0x000fc800078e0007 */
[----:B------:R-:W-:Y:S01]  /*bcc0*/  @!P2 IMAD.MOV R17, RZ, RZ, -R17 ;  /* 0x000000ffff11a224 */ /* 0x000fe200078e0a11 */
[----:B------:R-:W-:-:S04]  /*bcd0*/  @!P0 IADD3 R6, PT, PT, -R6, RZ, RZ ;  /* 0x000000ff06068210 */ /* 0x000fc80007ffe1ff */
        /* <DEDUP_REMOVED lines=24> */
.L_x_8503:
[----:B------:R-:W-:Y:S05]  /*be60*/  BSYNC.RECONVERGENT B0 ;  /* 0x0000000000007941 */ /* 0x000fea0003800200 */
.L_x_8501:
        /* <DEDUP_REMOVED lines=42> */
.L_x_8500:
[----:B------:R-:W-:Y:S05]  /*c110*/  BSYNC.RECONVERGENT B1 ;  /* 0x0000000000017941 */ /* 0x000fea0003800200 */
.L_x_8499:
[----:B------:R-:W3:Y:S01]  /*c120*/  LD.E R111, desc[UR4][R84.64+0xdc] ;  /* 0x0000dc04546f7980 */ /* 0x000ee2000c101900 */
[----:B------:R-:W-:Y:S01]  /*c130*/  IMAD.SHL.U32 R3, R45, 0x2, RZ ;  /* 0x000000022d037824 */ /* 0x000fe200078e00ff */
[----:B------:R-:W-:Y:S01]  /*c140*/  LOP3.LUT R0, R0, 0x120, R15, 0xf8, !PT ;  /* 0x0000012000007812 */ /* 0x000fe200078ef80f */
[----:B------:R-:W-:Y:S03]  /*c150*/  BSSY B2, `(.L_x_8504) ;  /* 0x000047d000027945 */ /* 0x000fe60003800000 */
[----:B------:R-:W-:Y:S01]  /*c160*/  LOP3.LUT R3, R3, 0x6, RZ, 0xc0, !PT ;  /* 0x0000000603037812 */ /* 0x000fe200078ec0ff */
[----:B------:R-:W-:-:S03]  /*c170*/  IMAD R0, R0, 0x2, R44 ;  /* 0x0000000200007824 */ /* 0x000fc600078e022c */
[----:B------:R-:W-:Y:S01]  /*c180*/  LOP3.LUT R46, R46, R3, RZ, 0xfc, !PT ;  /* 0x000000032e2e7212 */ /* 0x000fe200078efcff */
[----:B------:R-:W-:Y:S01]  /*c190*/  IMAD.IADD R109, R14, 0x1, R0 ;  /* 0x000000010e6d7824 */ /* 0x000fe200078e0200 */
[----:B------:R-:W-:Y:S03]  /*c1a0*/  LDSM.16.MT88.4 R76, [R0+0x6000] ;  /* 0x00600000004c783b */ /* 0x000fe60000004200 */
[C---:B--2---:R-:W-:Y:S01]  /*c1b0*/  VIADD R4, R46.reuse, 0x1 ;  /* 0x000000012e047836 */ /* 0x044fe20000000000 */
[----:B------:R-:W-:Y:S01]  /*c1c0*/  LDSM.16.MT88.4 R68, [R109+0x6000] ;  /* 0x006000006d44783b */ /* 0x000fe20000004200 */
[C---:B------:R-:W-:Y:S02]  /*c1d0*/  VIADD R3, R46.reuse, 0x8 ;  /* 0x000000082e037836 */ /* 0x040fe40000000000 */
[----:B------:R-:W-:Y:S01]  /*c1e0*/  VIADD R5, R46, 0x10 ;  /* 0x000000102e057836 */ /* 0x000fe20000000000 */
[----:B------:R-:W-:Y:S01]  /*c1f0*/  ISETP.GE.AND P1, PT, R4, R151, PT ;  /* 0x000000970400720c */ /* 0x000fe20003f26270 */
[----:B------:R-:W-:Y:S01]  /*c200*/  VIADD R21, R46, 0x20 ;  /* 0x000000202e157836 */ /* 0x000fe20000000000 */
[-C--:B------:R-:W-:Y:S01]  /*c210*/  ISETP.GE.AND P3, PT, R4, R153.reuse, PT ;  /* 0x000000990400720c */ /* 0x080fe20003f66270 */
[----:B------:R-:W-:Y:S01]  /*c220*/  VIADD R25, R46, 0x21 ;  /* 0x000000212e197836 */ /* 0x000fe20000000000 */
[----:B------:R-:W-:Y:S01]  /*c230*/  ISETP.GE.AND P4, PT, R4, R152, PT ;  /* 0x000000980400720c */ /* 0x000fe20003f86270 */
[----:B------:R-:W-:Y:S01]  /*c240*/  VIADD R26, R46, 0x29 ;  /* 0x000000292e1a7836 */ /* 0x000fe20000000000 */
[----:B------:R-:W-:Y:S01]  /*c250*/  ISETP.GE.AND P0, PT, R4, R150, PT ;  /* 0x000000960400720c */ /* 0x000fe20003f06270 */
[C---:B------:R-:W-:Y:S01]  /*c260*/  VIADD R4, R46.reuse, 0x9 ;  /* 0x000000092e047836 */ /* 0x040fe20000000000 */
[----:B------:R-:W-:Y:S01]  /*c270*/  FSEL R7, R63, -INF , P1 ;  /* 0xff8000003f077808 */ /* 0x000fe20000800000 */
[----:B------:R-:W-:Y:S01]  /*c280*/  VIADD R27, R46, 0x31 ;  /* 0x000000312e1b7836 */ /* 0x000fe20000000000 */
[----:B------:R-:W-:-:S02]  /*c290*/  ISETP.GE.AND P2, PT, R3, R153, PT ;  /* 0x000000990300720c */ /* 0x000fc40003f46270 */
[----:B------:R-:W-:Y:S02]  /*c2a0*/  FSEL R61, R61, -INF , P3 ;  /* 0xff8000003d3d7808 */ /* 0x000fe40001800000 */
[C---:B------:R-:W-:Y:S02]  /*c2b0*/  ISETP.GE.AND P3, PT, R3.reuse, R151, PT ;  /* 0x000000970300720c */ /* 0x040fe40003f66270 */
[----:B------:R-:W-:Y:S02]  /*c2c0*/  ISETP.GE.AND P1, PT, R4, R153, PT ;  /* 0x000000990400720c */ /* 0x000fe40003f26270 */
[C---:B------:R-:W-:Y:S02]  /*c2d0*/  ISETP.GE.AND P6, PT, R3.reuse, R152, PT ;  /* 0x000000980300720c */ /* 0x040fe40003fc6270 */
[----:B------:R-:W-:Y:S02]  /*c2e0*/  ISETP.GE.AND P5, PT, R3, R150, PT ;  /* 0x000000960300720c */ /* 0x000fe40003fa6270 */
[----:B------:R-:W-:-:S02]  /*c2f0*/  FSEL R7, R7, -INF , !P0 ;  /* 0xff80000007077808 */ /* 0x000fc40004000000 */
[----:B------:R-:W-:Y:S02]  /*c300*/  FSEL R3, R61, -INF , !P4 ;  /* 0xff8000003d037808 */ /* 0x000fe40006000000 */
[----:B------:R-:W-:Y:S02]  /*c310*/  ISETP.GE.AND P0, PT, R4, R151, PT ;  /* 0x000000970400720c */ /* 0x000fe40003f06270 */
        /* <DEDUP_REMOVED lines=9> */
[----:B------:R-:W-:Y:S02]  /*c3b0*/  ISETP.GE.AND P3, PT, R5, R153, PT ;  /* 0x000000990500720c */ /* 0x000fe40003f66270 */
[----:B------:R-:W-:-:S02]  /*c3c0*/  FSEL R19, R19, -INF , !P5 ;  /* 0xff80000013137808 */ /* 0x000fc40006800000 */
[C---:B------:R-:W-:Y:S02]  /*c3d0*/  ISETP.GE.AND P6, PT, R5.reuse, R152, PT ;  /* 0x000000980500720c */ /* 0x040fe40003fc6270 */
[----:B------:R-:W-:Y:S01]  /*c3e0*/  ISETP.GE.AND P5, PT, R5, R150, PT ;  /* 0x000000960500720c */ /* 0x000fe20003fa6270 */
[----:B------:R-:W-:Y:S01]  /*c3f0*/  VIADD R5, R46, 0x18 ;  /* 0x000000182e057836 */ /* 0x000fe20000000000 */
[----:B------:R-:W-:Y:S02]  /*c400*/  ISETP.GE.AND P0, PT, R4, R153, PT ;  /* 0x000000990400720c */ /* 0x000fe40003f06270 */
[----:B------:R-:W-:Y:S02]  /*c410*/  FSEL R16, R54, -INF , P1 ;  /* 0xff80000036107808 */ /* 0x000fe40000800000 */
[----:B------:R-:W-:Y:S02]  /*c420*/  FSEL R18, R18, -INF , !P2 ;  /* 0xff80000012127808 */ /* 0x000fe40005000000 */
[----:B------:R-:W-:-:S02]  /*c430*/  FSEL R24, R24, -INF , !P4 ;  /* 0xff80000018187808 */ /* 0x000fc40006000000 */
[----:B------:R-:W-:Y:S02]  /*c440*/  ISETP.GE.AND P2, PT, R4, R151, PT ;  /* 0x000000970400720c */ /* 0x000fe40003f46270 */
[----:B------:R-:W-:Y:S02]  /*c450*/  FSEL R6, R52, -INF , P3 ;  /* 0xff80000034067808 */ /* 0x000fe40001800000 */
[C---:B------:R-:W-:Y:S02]  /*c460*/  ISETP.GE.AND P4, PT, R4.reuse, R152, PT ;  /* 0x000000980400720c */ /* 0x040fe40003f86270 */
[----:B------:R-:W-:Y:S01]  /*c470*/  ISETP.GE.AND P3, PT, R4, R150, PT ;  /* 0x000000960400720c */ /* 0x000fe20003f66270 */
[----:B------:R-:W-:Y:S01]  /*c480*/  VIADD R4, R46, 0x19 ;  /* 0x000000192e047836 */ /* 0x000fe20000000000 */
[----:B------:R-:W-:Y:S02]  /*c490*/  FSEL R53, R53, -INF , P0 ;  /* 0xff80000035357808 */ /* 0x000fe40000000000 */
[----:B------:R-:W-:-:S02]  /*c4a0*/  FSEL R16, R16, -INF , !P5 ;  /* 0xff80000010107808 */ /* 0x000fc40006800000 */
[C---:B------:R-:W-:Y:S02]  /*c4b0*/  ISETP.GE.AND P1, PT, R5.reuse, R153, PT ;  /* 0x000000990500720c */ /* 0x040fe40003f26270 */
[----:B------:R-:W-:Y:S02]  /*c4c0*/  ISETP.GE.AND P5, PT, R5, R151, PT ;  /* 0x000000970500720c */ /* 0x000fe40003fa6270 */
[----:B------:R-:W-:Y:S02]  /*c4d0*/  FSEL R6, R6, -INF , !P6 ;  /* 0xff80000006067808 */ /* 0x000fe40007000000 */
[----:B------:R-:W-:Y:S02]  /*c4e0*/  FSEL R22, R55, -INF , P2 ;  /* 0xff80000037167808 */ /* 0x000fe40001000000 */
[C---:B------:R-:W-:Y:S02]  /*c4f0*/  ISETP.GE.AND P6, PT, R5.reuse, R152, PT ;  /* 0x000000980500720c */ /* 0x040fe40003fc6270 */
[----:B------:R-:W-:-:S02]  /*c500*/  ISETP.GE.AND P0, PT, R5, R150, PT ;  /* 0x000000960500720c */ /* 0x000fc40003f06270 */
[----:B------:R-:W-:Y:S02]  /*c510*/  FSEL R5, R53, -INF , !P4 ;  /* 0xff80000035057808 */ /* 0x000fe40006000000 */
[----:B------:R-:W-:Y:S01]  /*c520*/  ISETP.GE.AND P4, PT, R4, R153, PT ;  /* 0x000000990400720c */ /* 0x000fe20003f86270 */
[----:B------:R-:W-:Y:S01]  /*c530*/  LDSM.16.MT88.4 R52, [R109+0x7000] ;  /* 0x007000006d34783b */ /* 0x000fe20000004200 */
[----:B------:R-:W-:Y:S02]  /*c540*/  FSEL R48, R48, -INF , P1 ;  /* 0xff80000030307808 */ /* 0x000fe40000800000 */
[----:B------:R-:W-:Y:S02]  /*c550*/  FSEL R20, R50, -INF , P5 ;  /* 0xff80000032147808 */ /* 0x000fe40002800000 */
[----:B------:R-:W-:Y:S02]  /*c560*/  FSEL R22, R22, -INF , !P3 ;  /* 0xff80000016167808 */ /* 0x000fe40005800000 */
[----:B------:R-:W-:-:S02]  /*c570*/  ISETP.GE.AND P3, PT, R4, R151, PT ;  /* 0x000000970400720c */ /* 0x000fc40003f66270 */
[C---:B------:R-:W-:Y:S02]  /*c580*/  ISETP.GE.AND P2, PT, R4.reuse, R152, PT ;  /* 0x000000980400720c */ /* 0x040fe40003f46270 */
[----:B------:R-:W-:Y:S02]  /*c590*/  ISETP.GE.AND P1, PT, R4, R150, PT ;  /* 0x000000960400720c */ /* 0x000fe40003f26270 */
[----:B------:R-:W-:Y:S02]  /*c5a0*/  FSEL R4, R48, -INF , !P6 ;  /* 0xff80000030047808 */ /* 0x000fe40007000000 */
[----:B------:R-:W-:Y:S02]  /*c5b0*/  FSEL R20, R20, -INF , !P0 ;  /* 0xff80000014147808 */ /* 0x000fe40004000000 */
[----:B------:R-:W-:Y:S02]  /*c5c0*/  FSEL R17, R49, -INF , P4 ;  /* 0xff80000031117808 */ /* 0x000fe40002000000 */
[----:B------:R-:W-:-:S02]  /*c5d0*/  ISETP.GE.AND P5, PT, R21, R153, PT ;  /* 0x000000991500720c */ /* 0x000fc40003fa6270 */
[C---:B------:R-:W-:Y:S02]  /*c5e0*/  ISETP.GE.AND P6, PT, R21.reuse, R152, PT ;  /* 0x000000981500720c */ /* 0x040fe40003fc6270 */
[C---:B------:R-:W-:Y:S02]  /*c5f0*/  ISETP.GE.AND P0, PT, R21.reuse, R151, PT ;  /* 0x000000971500720c */ /* 0x040fe40003f06270 */
[----:B------:R-:W-:Y:S02]  /*c600*/  ISETP.GE.AND P4, PT, R21, R150, PT ;  /* 0x000000961500720c */ /* 0x000fe40003f86270 */
[----:B------:R-:W-:Y:S02]  /*c610*/  FSEL R21, R51, -INF , P3 ;  /* 0xff80000033157808 */ /* 0x000fe40001800000 */
[----:B------:R-:W-:Y:S02]  /*c620*/  ISETP.GE.AND P3, PT, R25, R153, PT ;  /* 0x000000991900720c */ /* 0x000fe40003f66270 */
[----:B------:R-:W-:-:S02]  /*c630*/  FSEL R40, R40, -INF , P5 ;  /* 0xff80000028287808 */ /* 0x000fc40002800000 */
[----:B------:R-:W-:Y:S02]  /*c640*/  FSEL R28, R42, -INF , P0 ;  /* 0xff8000002a1c7808 */ /* 0x000fe40000000000 */
[----:B------:R-:W-:Y:S02]  /*c650*/  FSEL R31, R41, -INF , P3 ;  /* 0xff800000291f7808 */ /* 0x000fe40001800000 */
[C---:B------:R-:W-:Y:S02]  /*c660*/  ISETP.GE.AND P5, PT, R25.reuse, R152, PT ;  /* 0x000000981900720c */ /* 0x040fe40003fa6270 */
[C---:B------:R-:W-:Y:S02]  /*c670*/  ISETP.GE.AND P0, PT, R25.reuse, R151, PT ;  /* 0x000000971900720c */ /* 0x040fe40003f06270 */
[----:B------:R-:W-:Y:S01]  /*c680*/  ISETP.GE.AND P3, PT, R25, R150, PT ;  /* 0x000000961900720c */ /* 0x000fe20003f66270 */
[----:B------:R-:W-:Y:S01]  /*c690*/  VIADD R25, R46, 0x28 ;  /* 0x000000282e197836 */ /* 0x000fe20000000000 */
[----:B------:R-:W-:-:S02]  /*c6a0*/  FSEL R17, R17, -INF , !P2 ;  /* 0xff80000011117808 */ /* 0x000fc40005000000 */
[----:B------:R-:W-:Y:S02]  /*c6b0*/  FSEL R21, R21, -INF , !P1 ;  /* 0xff80000015157808 */ /* 0x000fe40004800000 */
[----:B------:R-:W-:Y:S02]  /*c6c0*/  ISETP.GE.AND P1, PT, R25, R151, PT ;  /* 0x000000971900720c */ /* 0x000fe40003f26270 */
[----:B------:R-:W-:Y:S02]  /*c6d0*/  ISETP.GE.AND P2, PT, R26, R153, PT ;  /* 0x000000991a00720c */ /* 0x000fe40003f46270 */
[----:B------:R-:W-:Y:S02]  /*c6e0*/  FSEL R43, R43, -INF , P0 ;  /* 0xff8000002b2b7808 */ /* 0x000fe40000000000 */
[----:B------:R-:W-:Y:S02]  /*c6f0*/  FSEL R38, R38, -INF , P1 ;  /* 0xff80000026267808 */ /* 0x000fe40000800000 */
[----:B------:R-:W-:-:S02]  /*c700*/  FSEL R29, R37, -INF , P2 ;  /* 0xff800000251d7808 */ /* 0x000fc40001000000 */
[CC--:B------:R-:W-:Y:S02]  /*c710*/  ISETP.GE.AND P0, PT, R25.reuse, R153.reuse, PT ;  /* 0x000000991900720c */ /* 0x0c0fe40003f06270 */
[C---:B------:R-:W-:Y:S02]  /*c720*/  ISETP.GE.AND P1, PT, R25.reuse, R152, PT ;  /* 0x000000981900720c */ /* 0x040fe40003f26270 */
[----:B------:R-:W-:Y:S01]  /*c730*/  ISETP.GE.AND P2, PT, R25, R150, PT ;  /* 0x000000961900720c */ /* 0x000fe20003f46270 */
[----:B------:R-:W-:Y:S01]  /*c740*/  VIADD R25, R46, 0x30 ;  /* 0x000000302e197836 */ /* 0x000fe20000000000 */
[----:B------:R-:W-:Y:S02]  /*c750*/  FSEL R28, R28, -INF , !P4 ;  /* 0xff8000001c1c7808 */ /* 0x000fe40006000000 */
[----:B------:R-:W-:Y:S02]  /*c760*/  FSEL R30, R36, -INF , P0 ;  /* 0xff800000241e7808 */ /* 0x000fe40000000000 */
[----:B------:R-:W-:-:S02]  /*c770*/  ISETP.GE.AND P4, PT, R25, R153, PT ;  /* 0x000000991900720c */ /* 0x000fc40003f86270 */
[----:B------:R-:W-:Y:S02]  /*c780*/  ISETP.GE.AND P0, PT, R26, R151, PT ;  /* 0x000000971a00720c */ /* 0x000fe40003f06270 */
[----:B------:R-:W-:Y:S02]  /*c790*/  FSEL R31, R31, -INF , !P5 ;  /* 0xff8000001f1f7808 */ /* 0x000fe40006800000 */
[-C--:B------:R-:W-:Y:S02]  /*c7a0*/  ISETP.GE.AND P5, PT, R27, R153.reuse, PT ;  /* 0x000000991b00720c */ /* 0x080fe40003fa6270 */
[----:B------:R-:W-:Y:S01]  /*c7b0*/  FSEL R94, R32, -INF , P4 ;  /* 0xff800000205e7808 */ /* 0x000fe20002000000 */
[C---:B------:R-:W-:Y:S01]  /*c7c0*/  VIADD R32, R46.reuse, 0x38 ;  /* 0x000000382e207836 */ /* 0x040fe20000000000 */
[----:B------:R-:W-:Y:S02]  /*c7d0*/  ISETP.GE.AND P4, PT, R46, R153, PT ;  /* 0x000000992e00720c */ /* 0x000fe40003f86270 */
[----:B------:R-:W-:-:S02]  /*c7e0*/  FSEL R39, R39, -INF , P0 ;  /* 0xff80000027277808 */ /* 0x000fc40000000000 */
[----:B------:R-:W-:Y:S02]  /*c7f0*/  FSEL R110, R40, -INF , !P6 ;  /* 0xff800000286e7808 */ /* 0x000fe40007000000 */
[C---:B------:R-:W-:Y:S02]  /*c800*/  ISETP.GE.AND P0, PT, R26.reuse, R152, PT ;  /* 0x000000981a00720c */ /* 0x040fe40003f06270 */
[----:B------:R-:W-:Y:S02]  /*c810*/  ISETP.GE.AND P6, PT, R26, R150, PT ;  /* 0x000000961a00720c */ /* 0x000fe40003fc6270 */
[----:B------:R-:W-:Y:S02]  /*c820*/  FSEL R33, R33, -INF , P5 ;  /* 0xff80000021217808 */ /* 0x000fe40002800000 */
[----:B------:R-:W-:Y:S02]  /*c830*/  ISETP.GE.AND P5, PT, R46, R152, PT ;  /* 0x000000982e00720c */ /* 0x000fe40003fa6270 */
[----:B------:R-:W-:-:S02]  /*c840*/  FSEL R26, R60, -INF , P4 ;  /* 0xff8000003c1a7808 */ /* 0x000fc40002000000 */
[----:B------:R-:W-:Y:S02]  /*c850*/  ISETP.GE.AND P4, PT, R32, R153, PT ;  /* 0x000000992000720c */ /* 0x000fe40003f86270 */
[----:B------:R-:W-:Y:S02]  /*c860*/  FSEL R26, R26, -INF , !P5 ;  /* 0xff8000001a1a7808 */ /* 0x000fe40006800000 */
[----:B------:R-:W-:Y:S02]  /*c870*/  FSEL R116, R43, -INF , !P3 ;  /* 0xff8000002b747808 */ /* 0x000fe40005800000 */
[----:B------:R-:W-:Y:S01]  /*c880*/  FMNMX3.FTZ R36, R26, R3, R23, !PT ;  /* 0x000000031a247276 */ /* 0x000fe20007810017 */
[----:B------:R-:W-:Y:S01]  /*c890*/  LDSM.16.MT88.4 R40, [R0+0x8000] ;  /* 0x008000000028783b */ /* 0x000fe20000004200 */
[----:B------:R-:W-:Y:S02]  /*c8a0*/  ISETP.GE.AND P3, PT, R46, R151, PT ;  /* 0x000000972e00720c */ /* 0x000fe40003f66270 */
[----:B------:R-:W-:-:S02]  /*c8b0*/  FMNMX3.FTZ R36, R36, R24, R6, !PT ;  /* 0x0000001824247276 */ /* 0x000fc40007810006 */
[----:B------:R-:W-:Y:S02]  /*c8c0*/  FSEL R30, R30, -INF , !P1 ;  /* 0xff8000001e1e7808 */ /* 0x000fe40004800000 */
[----:B------:R-:W-:Y:S02]  /*c8d0*/  FSEL R92, R96, -INF , P4 ;  /* 0xff800000605c7808 */ /* 0x000fe40002000000 */
[----:B------:R-:W-:Y:S02]  /*c8e0*/  FMNMX3.FTZ R36, R36, R5, R4, !PT ;  /* 0x0000000524247276 */ /* 0x000fe40007810004 */
[C---:B------:R-:W-:Y:S02]  /*c8f0*/  ISETP.GE.AND P5, PT, R25.reuse, R152, PT ;  /* 0x000000981900720c */ /* 0x040fe40003fa6270 */
[C---:B------:R-:W-:Y:S02]  /*c900*/  ISETP.GE.AND P1, PT, R25.reuse, R151, PT ;  /* 0x000000971900720c */ /* 0x040fe40003f26270 */
[----:B------:R-:W-:-:S02]  /*c910*/  ISETP.GE.AND P4, PT, R25, R150, PT ;  /* 0x000000961900720c */ /* 0x000fc40003f86270 */
[----:B------:R-:W-:Y:S02]  /*c920*/  FSEL R29, R29, -INF , !P0 ;  /* 0xff8000001d1d7808 */ /* 0x000fe40004000000 */
[----:B------:R-:W-:Y:S02]  /*c930*/  FSEL R25, R62, -INF , P3 ;  /* 0xff8000003e197808 */ /* 0x000fe40001800000 */
[C---:B------:R-:W-:Y:S01]  /*c940*/  ISETP.GE.AND P0, PT, R46.reuse, R150, PT ;  /* 0x000000962e00720c */ /* 0x040fe20003f06270 */
[----:B------:R-:W-:Y:S01]  /*c950*/  VIADD R46, R46, 0x39 ;  /* 0x000000392e2e7836 */ /* 0x000fe20000000000 */
[----:B------:R-:W-:Y:S01]  /*c960*/  ISETP.GE.AND P3, PT, R27, R152, PT ;  /* 0x000000981b00720c */ /* 0x000fe20003f66270 */
[----:B------:R-:W-:Y:S01]  /*c970*/  LDSM.16.MT88.4 R60, [R0+0x7000] ;  /* 0x00700000003c783b */ /* 0x000fe20000004200 */
[----:B------:R-:W-:Y:S02]  /*c980*/  FMNMX3.FTZ R36, R36, R17, R110, !PT ;  /* 0x0000001124247276 */ /* 0x000fe4000781006e */
[----:B------:R-:W-:-:S02]  /*c990*/  FSEL R94, R94, -INF , !P5 ;  /* 0xff8000005e5e7808 */ /* 0x000fc40006800000 */
[----:B------:R-:W-:Y:S02]  /*c9a0*/  FSEL R93, R33, -INF , !P3 ;  /* 0xff800000215d7808 */ /* 0x000fe40005800000 */
[-C--:B------:R-:W-:Y:S02]  /*c9b0*/  ISETP.GE.AND P5, PT, R32, R152.reuse, PT ;  /* 0x000000982000720c */ /* 0x080fe40003fa6270 */
[----:B------:R-:W-:Y:S02]  /*c9c0*/  ISETP.GE.AND P3, PT, R46, R153, PT ;  /* 0x000000992e00720c */ /* 0x000fe40003f66270 */
[----:B------:R-:W-:Y:S02]  /*c9d0*/  FMNMX3.FTZ R36, R36, R31, R30, !PT ;  /* 0x0000001f24247276 */ /* 0x000fe4000781001e */
[----:B------:R-:W-:Y:S02]  /*c9e0*/  FSEL R25, R25, -INF , !P0 ;  /* 0xff80000019197808 */ /* 0x000fe40004000000 */
[----:B------:R-:W-:-:S02]  /*c9f0*/  ISETP.GE.AND P0, PT, R46, R152, PT ;  /* 0x000000982e00720c */ /* 0x000fc40003f06270 */
[----:B------:R-:W-:Y:S02]  /*ca00*/  FSEL R97, R97, -INF , P3 ;  /* 0xff80000061617808 */ /* 0x000fe40001800000 */
[----:B------:R-:W-:Y:S02]  /*ca10*/  FSEL R92, R92, -INF , !P5 ;  /* 0xff8000005c5c7808 */ /* 0x000fe40006800000 */
[----:B------:R-:W-:Y:S02]  /*ca20*/  FMNMX3.FTZ R36, R36, R29, R94, !PT ;  /* 0x0000001d24247276 */ /* 0x000fe4000781005e */
[----:B------:R-:W-:Y:S02]  /*ca30*/  FSEL R124, R97, -INF , !P0 ;  /* 0xff800000617c7808 */ /* 0x000fe40004000000 */
[----:B------:R-:W-:Y:S02]  /*ca40*/  FMNMX3.FTZ R36, R36, R93, R92, !PT ;  /* 0x0000005d24247276 */ /* 0x000fe4000781005c */
[----:B------:R-:W-:-:S02]  /*ca50*/  FMNMX3.FTZ R33, R25, R7, R19, !PT ;  /* 0x0000000719217276 */ /* 0x000fc40007810013 */
[CC--:B------:R-:W-:Y:S02]  /*ca60*/  ISETP.GE.AND P3, PT, R27.reuse, R151.reuse, PT ;  /* 0x000000971b00720c */ /* 0x0c0fe40003f66270 */
[----:B------:R-:W-:Y:S02]  /*ca70*/  ISETP.GE.AND P5, PT, R27, R150, PT ;  /* 0x000000961b00720c */ /* 0x000fe40003fa6270 */
[----:B------:R-:W-:Y:S02]  /*ca80*/  FMNMX.FTZ R27, R124, R36, !PT ;  /* 0x000000247c1b7209 */ /* 0x000fe40007810000 */
[----:B------:R-:W-:Y:S02]  /*ca90*/  FMNMX3.FTZ R33, R33, R18, R16, !PT ;  /* 0x0000001221217276 */ /* 0x000fe40007810010 */
[----:B------:R-:W-:Y:S02]  /*caa0*/  FSEL R34, R34, -INF , P1 ;  /* 0xff80000022227808 */ /* 0x000fe40000800000 */
[----:B------:R-:W-:-:S02]  /*cab0*/  ISETP.GE.AND P0, PT, R32, R151, PT ;  /* 0x000000972000720c */ /* 0x000fc40003f06270 */
[----:B------:R-:W-:Y:S02]  /*cac0*/  ISETP.GE.AND P1, PT, R32, R150, PT ;  /* 0x000000962000720c */ /* 0x000fe40003f26270 */
[----:B------:R-:W-:Y:S01]  /*cad0*/  FMNMX3.FTZ R33, R33, R22, R20, !PT ;  /* 0x0000001621217276 */ /* 0x000fe20007810014 */
[----:B------:R-:W1:Y:S01]  /*cae0*/  SHFL.BFLY PT, R32, R27, 0x2, 0x1f ;  /* 0x0c401f001b207f89 */ /* 0x000e6200000e0000 */
[----:B------:R-:W-:Y:S02]  /*caf0*/  FSEL R117, R38, -INF , !P2 ;  /* 0xff80000026757808 */ /* 0x000fe40005000000 */
[----:B------:R-:W-:Y:S02]  /*cb00*/  FMNMX3.FTZ R33, R33, R21, R28, !PT ;  /* 0x0000001521217276 */ /* 0x000fe4000781001c */
[----:B------:R-:W-:Y:S02]  /*cb10*/  FSEL R35, R35, -INF , P3 ;  /* 0xff80000023237808 */ /* 0x000fe40001800000 */
[----:B------:R-:W-:-:S02]  /*cb20*/  ISETP.GE.AND P2, PT, R46, R151, PT ;  /* 0x000000972e00720c */ /* 0x000fc40003f46270 */
        /* <DEDUP_REMOVED lines=10> */
[----:B------:R-:W-:Y:S02]  /*cbd0*/  FMNMX3.FTZ R33, R33, R122, R120, !PT ;  /* 0x0000007a21217276 */ /* 0x000fe40007810078 */
[----:B-1----:R-:W-:-:S02]  /*cbe0*/  FMNMX.FTZ R27, R27, R32, !PT ;  /* 0x000000201b1b7209 */ /* 0x002fc40007810000 */
[----:B------:R-:W-:-:S03]  /*cbf0*/  FMNMX.FTZ R33, R119, R33, !PT ;  /* 0x0000002177217209 */ /* 0x000fc60007810000 */
[----:B------:R-:W1:Y:S04]  /*cc00*/  SHFL.BFLY PT, R86, R27, 0x1, 0x1f ;  /* 0x0c201f001b567f89 */ /* 0x000e6800000e0000 */
[----:B------:R-:W2:Y:S01]  /*cc10*/  SHFL.BFLY PT, R32, R33, 0x2, 0x1f ;  /* 0x0c401f0021207f89 */ /* 0x000ea200000e0000 */
[----:B-1----:R-:W-:Y:S02]  /*cc20*/  FMNMX.FTZ R86, R27, R86, !PT ;  /* 0x000000561b567209 */ /* 0x002fe40007810000 */
[----:B--2---:R-:W-:-:S03]  /*cc30*/  FMNMX.FTZ R32, R33, R32, !PT ;  /* 0x0000002021207209 */ /* 0x004fc60007810000 */
[----:B---3--:R-:W-:Y:S01]  /*cc40*/  FMUL.FTZ R125, R111, R86 ;  /* 0x000000566f7d7220 */ /* 0x008fe20000410000 */
        /* <DEDUP_REMOVED lines=20> */
[----:B------:R-:W-:Y:S01]  /*cd90*/  FFMA.FTZ R158, R124, R111, -R125 ;  /* 0x0000006f7c9e7223 */ /* 0x000fe2000001087d */
[----:B-1----:R-:W-:-:S02]  /*cda0*/  FMNMX.FTZ R3, R32, R27, !PT ;  /* 0x0000001b20037209 */ /* 0x002fc40007810000 */
[----:B------:R-:W-:Y:S02]  /*cdb0*/  LDSM.16.MT88.4 R32, [R109+0x7400] ;  /* 0x007400006d20783b */ /* 0x000fe40000004200 */
[----:B------:R-:W-:Y:S01]  /*cdc0*/  FSETP.NEU.FTZ.AND P0, PT, R3, -INF , PT ;  /* 0xff8000000300780b */ /* 0x000fe20003f1d000 */
[----:B------:R-:W-:Y:S01]  /*cdd0*/  FMUL.FTZ R121, R111, R3 ;  /* 0x000000036f797220 */ /* 0x000fe20000410000 */
[----:B------:R-:W-:Y:S04]  /*cde0*/  MUFU.EX2 R98, R98 ;  /* 0x0000006200627308 */ /* 0x000fe80000000800 */
[----:B------:R-:W-:Y:S02]  /*cdf0*/  FSEL R121, R121, RZ, P0 ;  /* 0x000000ff79797208 */ /* 0x000fe40000000000 */
[----:B------:R-:W-:-:S02]  /*ce00*/  ISETP.GT.AND P0, PT, R89, R135, PT ;  /* 0x000000875900720c */ /* 0x000fc40003f04270 */
[----:B------:R-:W1:Y:S01]  /*ce10*/  MUFU.EX2 R100, R100 ;  /* 0x0000006400647308 */ /* 0x000e620000000800 */
[-CC-:B------:R-:W-:Y:S01]  /*ce20*/  FFMA.FTZ R108, R25, R111.reuse, -R121.reuse ;  /* 0x0000006f196c7223 */ /* 0x180fe20000010879 */
[-CC-:B------:R-:W-:Y:S01]  /*ce30*/  FFMA.FTZ R107, R7, R111.reuse, -R121.reuse ;  /* 0x0000006f076b7223 */ /* 0x180fe20000010879 */
[-CC-:B------:R-:W-:Y:S01]  /*ce40*/  FFMA.FTZ R104, R19, R111.reuse, -R121.reuse ;  /* 0x0000006f13687223 */ /* 0x180fe20000010879 */
[-CC-:B------:R-:W-:Y:S01]  /*ce50*/  FFMA.FTZ R103, R18, R111.reuse, -R121.reuse ;  /* 0x0000006f12677223 */ /* 0x180fe20000010879 */
[----:B------:R-:W3:Y:S01]  /*ce60*/  LDSM.16.MT88.4 R4, [R109+0x8000] ;  /* 0x008000006d04783b */ /* 0x000ee20000004200 */
[-CC-:B------:R-:W-:Y:S01]  /*ce70*/  FFMA.FTZ R99, R16, R111.reuse, -R121.reuse ;  /* 0x0000006f10637223 */ /* 0x180fe20000010879 */
[-CC-:B------:R-:W-:Y:S01]  /*ce80*/  FFMA.FTZ R102, R22, R111.reuse, -R121.reuse ;  /* 0x0000006f16667223 */ /* 0x180fe20000010879 */
[----:B------:R-:W-:Y:S01]  /*ce90*/  MUFU.EX2 R108, R108 ;  /* 0x0000006c006c7308 */ /* 0x000fe20000000800 */
[----:B------:R-:W4:Y:S01]  /*cea0*/  LDSM.16.MT88.4 R16, [R0+0x6400] ;  /* 0x006400000010783b */ /* 0x000f220000004200 */
[-CC-:B------:R-:W-:Y:S01]  /*ceb0*/  FFMA.FTZ R91, R20, R111.reuse, -R121.reuse ;  /* 0x0000006f145b7223 */ /* 0x180fe20000010879 */
[-CC-:B------:R-:W-:Y:S01]  /*cec0*/  FFMA.FTZ R101, R21, R111.reuse, -R121.reuse ;  /* 0x0000006f15657223 */ /* 0x180fe20000010879 */
[----:B--2---:R-:W-:Y:S01]  /*ced0*/  F2FP.BF16.F32.PACK_AB R48, R105, R106 ;  /* 0x0000006a6930723e */ /* 0x004fe200000010ff */
[----:B------:R-:W2:Y:S01]  /*cee0*/  LDSM.16.MT88.4 R24, [R109+0x6400] ;  /* 0x006400006d18783b */ /* 0x000ea20000004200 */
[-CC-:B------:R-:W-:Y:S01]  /*cef0*/  FFMA.FTZ R115, R28, R111.reuse, -R121.reuse ;  /* 0x0000006f1c737223 */ /* 0x180fe20000010879 */
[-CC-:B------:R-:W-:Y:S01]  /*cf00*/  FFMA.FTZ R116, R116, R111.reuse, -R121.reuse ;  /* 0x0000006f74747223 */ /* 0x180fe20000010879 */
[----:B------:R-:W5:Y:S01]  /*cf10*/  MUFU.EX2 R107, R107 ;  /* 0x0000006b006b7308 */ /* 0x000f620000000800 */
[----:B-1----:R-:W-:Y:S01]  /*cf20*/  F2FP.BF16.F32.PACK_AB R50, R100, R98 ;  /* 0x000000626432723e */ /* 0x002fe200000010ff */
[----:B------:R-:W1:Y:S01]  /*cf30*/  LDSM.16.MT88.4 R20, [R0+0x7400] ;  /* 0x007400000014783b */ /* 0x000e620000004200 */
[-CC-:B------:R-:W-:Y:S01]  /*cf40*/  FFMA.FTZ R117, R117, R111.reuse, -R121.reuse ;  /* 0x0000006f75757223 */ /* 0x180fe20000010879 */
[-CC-:B------:R-:W-:Y:S01]  /*cf50*/  FFMA.FTZ R118, R95, R111.reuse, -R121.reuse ;  /* 0x0000006f5f767223 */ /* 0x180fe20000010879 */
[-CC-:B------:R-:W-:Y:S01]  /*cf60*/  FFMA.FTZ R123, R123, R111.reuse, -R121.reuse ;  /* 0x0000006f7b7b7223 */ /* 0x180fe20000010879 */
[----:B------:R-:W-:Y:S01]  /*cf70*/  LDSM.16.MT88.4 R28, [R0+0x6800] ;  /* 0x00680000001c783b */ /* 0x000fe20000004200 */
[-CC-:B------:R-:W-:Y:S01]  /*cf80*/  FFMA.FTZ R122, R122, R111.reuse, -R121.reuse ;  /* 0x0000006f7a7a7223 */ /* 0x180fe20000010879 */
[----:B------:R-:W3:Y:S01]  /*cf90*/  MUFU.EX2 R104, R104 ;  /* 0x0000006800687308 */ /* 0x000ee20000000800 */
[-CC-:B------:R-:W-:Y:S01]  /*cfa0*/  FFMA.FTZ R120, R120, R111.reuse, -R121.reuse ;  /* 0x0000006f78787223 */ /* 0x180fe20000010879 */
[----:B------:R-:W-:Y:S01]  /*cfb0*/  LDSM.16.MT88.4 R92, [R0+0x8800] ;  /* 0x00880000005c783b */ /* 0x000fe20000004200 */
[----:B------:R-:W-:Y:S01]  /*cfc0*/  FFMA.FTZ R157, R119, R111, -R121 ;  /* 0x0000006f779d7223 */ /* 0x000fe20000010879 */
[----:B------:R-:W-:-:S04]  /*cfd0*/  FADD.FTZ R105, R106, R105 ;  /* 0x000000696a697221 */ /* 0x000fc80000010000 */
[----:B------:R-:W4:Y:S01]  /*cfe0*/  MUFU.EX2 R103, R103 ;  /* 0x0000006700677308 */ /* 0x000f220000000800 */
[----:B-----5:R-:W-:Y:S01]  /*cff0*/  F2FP.BF16.F32.PACK_AB R49, R107, R108 ;  /* 0x0000006c6b31723e */ /* 0x020fe200000010ff */
[----:B------:R-:W-:Y:S01]  /*d000*/  FADD.FTZ R107, R108, R107 ;  /* 0x0000006b6c6b7221 */ /* 0x000fe20000010000 */
[----:B------:R-:W-:-:S04]  /*d010*/  FADD.FTZ R105, R98, R105 ;  /* 0x0000006962697221 */ /* 0x000fc80000010000 */
[----:B------:R-:W-:Y:S01]  /*d020*/  FADD.FTZ R100, R100, R105 ;  /* 0x0000006964647221 */ /* 0x000fe20000010000 */
[----:B------:R-:W5:Y:S01]  /*d030*/  MUFU.EX2 R97, R97 ;  /* 0x0000006100617308 */ /* 0x000f620000000800 */
[----:B---3--:R-:W-:-:S07]  /*d040*/  FADD.FTZ R107, R104, R107 ;  /* 0x0000006b686b7221 */ /* 0x008fce0000010000 */
        /* <DEDUP_REMOVED lines=8> */
[----:B------:R-:W3:Y:S01]  /*d0d0*/  MUFU.EX2 R99, R99 ;  /* 0x0000006300637308 */ /* 0x000ee20000000800 */
[C---:B------:R-:W-:Y:S07]  /*d0e0*/  HMMA.16816.F32.BF16 R72, R48.reuse, R68, RZ ;  /* 0x000000443048723c */ /* 0x040fee00000418ff */
[----:B------:R-:W4:Y:S01]  /*d0f0*/  MUFU.EX2 R102, R102 ;  /* 0x0000006600667308 */ /* 0x000f220000000800 */
[C---:B------:R-:W-:Y:S07]  /*d100*/  HMMA.16816.F32.BF16 R64, R48.reuse, R60, RZ ;  /* 0x0000003c3040723c */ /* 0x040fee00000418ff */
[----:B------:R-:W5:Y:S01]  /*d110*/  MUFU.EX2 R91, R91 ;  /* 0x0000005b005b7308 */ /* 0x000f620000000800 */
[----:B------:R-:W-:Y:S01]  /*d120*/  HMMA.16816.F32.BF16 R56, R48, R52, RZ ;  /* 0x000000343038723c */ /* 0x000fe200000418ff */
[----:B---3--:R-:W-:-:S06]  /*d130*/  FADD.FTZ R103, R99, R103 ;  /* 0x0000006763677221 */ /* 0x008fcc0000010000 */
[----:B------:R-:W3:Y:S01]  /*d140*/  MUFU.EX2 R101, R101 ;  /* 0x0000006500657308 */ /* 0x000ee20000000800 */
        /* <DEDUP_REMOVED lines=18> */
[C---:B------:R-:W-:Y:S01]  /*d270*/  F2FP.BF16.F32.PACK_AB R6, R14.reuse, R15 ;  /* 0x0000000f0e06723e */ /* 0x040fe200000010ff */
[----:B-----5:R-:W-:Y:S01]  /*d280*/  FADD.FTZ R102, R91, R102 ;  /* 0x000000665b667221 */ /* 0x020fe20000010000 */
[C---:B---3--:R-:W-:Y:S01]  /*d290*/  F2FP.BF16.F32.PACK_AB R7, R101.reuse, R91 ;  /* 0x0000005b6507723e */ /* 0x048fe200000010ff */
[----:B------:R-:W-:Y:S02]  /*d2a0*/  FADD.FTZ R14, R14, R96 ;  /* 0x000000600e0e7221 */ /* 0x000fe40000010000 */
[----:B------:R-:W-:Y:S01]  /*d2b0*/  FADD.FTZ R101, R101, R102 ;  /* 0x0000006665657221 */ /* 0x000fe20000010000 */
[----:B------:R-:W-:Y:S01]  /*d2c0*/  MUFU.EX2 R117, R117 ;  /* 0x0000007500757308 */ /* 0x000fe20000000800 */
[----:B--2---:R-:W-:-:S02]  /*d2d0*/  FADD.FTZ R14, R110, R14 ;  /* 0x0000000e6e0e7221 */ /* 0x004fc40000010000 */
[----:B------:R-:W-:Y:S01]  /*d2e0*/  HMMA.16816.F32.BF16 R80, R4, R16, R80 ;  /* 0x000000100450723c */ /* 0x000fe20000041850 */
[----:B-1----:R-:W-:-:S04]  /*d2f0*/  FADD.FTZ R101, R115, R101 ;  /* 0x0000006573657221 */ /* 0x002fc80000010000 */
        /* <DEDUP_REMOVED lines=21> */
[C---:B------:R-:W-:Y:S01]  /*d450*/  HMMA.16816.F32.BF16 R52, R4.reuse, R34, R52 ;  /* 0x000000220434723c */ /* 0x040fe20000041834 */
[----:B------:R-:W-:Y:S07]  /*d460*/  LDSM.16.MT88.4 R32, [R0+0x6c00] ;  /* 0x006c00000020783b */ /* 0x000fee0000004200 */
[C---:B-----5:R-:W-:Y:S08]  /*d470*/  HMMA.16816.F32.BF16 R44, R4.reuse, R24, R44 ;  /* 0x00000018042c723c */ /* 0x060ff0000004182c */
        /* <DEDUP_REMOVED lines=24> */
[C---:B------:R-:W-:Y:S08]  /*d600*/  HMMA.16816.F32.BF16 R80, R4.reuse, R28, R80 ;  /* 0x0000001c0450723c */ /* 0x040ff00000041850 */
[C---:B------:R-:W-:Y:S01]  /*d610*/  HMMA.16816.F32.BF16 R76, R4.reuse, R30, R76 ;  /* 0x0000001e044c723c */ /* 0x040fe2000004184c */
[----:B------:R-:W3:Y:S07]  /*d620*/  LDSM.16.MT88.4 R28, [R109+0x6c00] ;  /* 0x006c00006d1c783b */ /* 0x000eee0000004200 */
[C---:B-----5:R-:W-:Y:S08]  /*d630*/  HMMA.16816.F32.BF16 R56, R4.reuse, R24, R56 ;  /* 0x000000180438723c */ /* 0x060ff00000041838 */
[C---:B------:R-:W-:Y:S01]  /*d640*/  HMMA.16816.F32.BF16 R52, R4.reuse, R26, R52 ;  /* 0x0000001a0434723c */ /* 0x040fe20000041834 */
[----:B------:R-:W4:Y:S07]  /*d650*/  LDSM.16.MT88.4 R24, [R109+0x7c00] ;  /* 0x007c00006d18783b */ /* 0x000f2e0000004200 */
[C---:B------:R-:W-:Y:S08]  /*d660*/  HMMA.16816.F32.BF16 R36, R4.reuse, R92, R36 ;  /* 0x0000005c0424723c */ /* 0x040ff00000041824 */
        /* <DEDUP_REMOVED lines=95> */
.L_x_8507:
        /* <DEDUP_REMOVED lines=8> */
.L_x_8508:
[----:B------:R-:W-:Y:S05]  /*dce0*/  BSYNC.RECONVERGENT B0 ;  /* 0x0000000000007941 */ /* 0x000fea0003800200 */
.L_x_8506:
        /* <DEDUP_REMOVED lines=39> */
[----:B------:R-:W-:Y:S01]  /*df60*/  @!P3 LDGSTS.E.BYPASS.LTC128B.128 [R90+0x8000], desc[UR4][R6.64+0x80] ;  /* 0x08000080065abfae */ /* 0x000fe2000b981a04 */
        /* <DEDUP_REMOVED lines=25> */
[----:B-1----:R-:W-:Y:S04]  /*e100*/  LDSM.16.M88.4 R12, [R89] ;  /* 0x00000000590c783b */ /* 0x002fe80000000200 */
[----:B------:R-:W1:Y:S04]  /*e110*/  LDSM.16.M88.4 R116, [R87+0x3000] ;  /* 0x003000005774783b */ /* 0x000e680000000200 */
[----:B------:R-:W1:Y:S04]  /*e120*/  LDSM.16.M88.4 R20, [R87+0x3400] ;  /* 0x003400005714783b */ /* 0x000e680000000200 */
[----:B------:R-:W1:Y:S04]  /*e130*/  LDSM.16.M88.4 R4, [R87+0x3800] ;  /* 0x003800005704783b */ /* 0x000e680000000200 */
[----:B------:R-:W1:Y:S04]  /*e140*/  LDSM.16.M88.4 R16, [R87+0x3c00] ;  /* 0x003c00005710783b */ /* 0x000e680000000200 */
[----:B------:R-:W-:Y:S01]  /*e150*/  LDSM.16.M88.4 R112, [R2+0x1000] ;  /* 0x001000000270783b */ /* 0x000fe20000000200 */
[C---:B--2---:R-:W-:Y:S03]  /*e160*/  HMMA.16816.F32.BF16 R108, R24.reuse, R104, RZ ;  /* 0x00000068186c723c */ /* 0x044fe600000418ff */
[----:B------:R-:W2:Y:S04]  /*e170*/  LDSM.16.M88.4 R8, [R91+0x4000] ;  /* 0x004000005b08783b */ /* 0x000ea80000000200 */
[----:B------:R-:W2:Y:S01]  /*e180*/  LDSM.16.M88.4 R124, [R91+0x4400] ;  /* 0x004400005b7c783b */ /* 0x000ea20000000200 */
[C---:B------:R-:W-:Y:S03]  /*e190*/  HMMA.16816.F32.BF16 R104, R24.reuse, R106, RZ ;  /* 0x0000006a1868723c */ /* 0x040fe600000418ff */
[----:B------:R5:W-:Y:S04]  /*e1a0*/  LDSM.16.M88.4 R160, [R2+0x2000] ;  /* 0x0020000002a0783b */ /* 0x000be80000000200 */
[----:B------:R-:W0:Y:S01]  /*e1b0*/  LDGDEPBAR ;  /* 0x00000000000079af */ /* 0x000e220000000000 */
[C---:B---3--:R-:W-:Y:S08]  /*e1c0*/  HMMA.16816.F32.BF16 R100, R24.reuse, R96, RZ ;  /* 0x000000601864723c */ /* 0x048ff000000418ff */
[C---:B----4-:R-:W-:Y:S08]  /*e1d0*/  HMMA.16816.F32.BF16 R92, R24.reuse, R32, RZ ;  /* 0x00000020185c723c */ /* 0x050ff000000418ff */
[----:B------:R-:W-:Y:S01]  /*e1e0*/  HMMA.16816.F32.BF16 R96, R24, R98, RZ ;  /* 0x000000621860723c */ /* 0x000fe200000418ff */
[----:B-----5:R-:W-:-:S05]  /*e1f0*/  VIADD R2, R88, 0xfffffffe ;  /* 0xfffffffe58027836 */ /* 0x020fca0000000000 */
[----:B------:R-:W-:Y:S02]  /*e200*/  ISETP.GT.AND P6, PT, R2, R135, PT ;  /* 0x000000870200720c */ /* 0x000fe40003fc4270 */
        /* <DEDUP_REMOVED lines=15> */
[----:B------:R-:W5:Y:S04]  /*e300*/  LDSM.16.M88.4 R16, [R87+0x4400] ;  /* 0x004400005710783b */ /* 0x000f680000000200 */
[----:B------:R-:W5:Y:S03]  /*e310*/  LDSM.16.M88.4 R12, [R87+0x4800] ;  /* 0x00480000570c783b */ /* 0x000f660000000200 */
        /* <DEDUP_REMOVED lines=9> */
[C---:B-1----:R-:W-:Y:S08]  /*e3b0*/  HMMA.16816.F32.BF16 R28, R112.reuse, R116, R28 ;  /* 0x00000074701c723c */ /* 0x042ff0000004181c */
[----:B------:R-:W-:Y:S01]  /*e3c0*/  HMMA.16816.F32.BF16 R24, R112, R118, R24 ;  /* 0x000000767018723c */ /* 0x000fe20000041818 */
[----:B------:R-:W1:Y:S04]  /*e3d0*/  LDSM.16.M88.4 R116, [R91+0x5800] ;  /* 0x005800005b74783b */ /* 0x000e680000000200 */
[----:B------:R-:W1:Y:S03]  /*e3e0*/  LDSM.16.M88.4 R112, [R91+0x5c00] ;  /* 0x005c00005b70783b */ /* 0x000e660000000200 */
        /* <DEDUP_REMOVED lines=9> */
[C---:B--2---:R-:W-:Y:S08]  /*e480*/  HMMA.16816.F32.BF16 R28, R4.reuse, R8, R28 ;  /* 0x00000008041c723c */ /* 0x044ff0000004181c */
[----:B------:R-:W-:Y:S01]  /*e490*/  HMMA.16816.F32.BF16 R24, R4, R10, R24 ;  /* 0x0000000a0418723c */ /* 0x000fe20000041818 */
[----:B------:R-:W2:Y:S04]  /*e4a0*/  LDSM.16.M88.4 R8, [R87+0x5800] ;  /* 0x005800005708783b */ /* 0x000ea80000000200 */
[----:B------:R-:W2:Y:S01]  /*e4b0*/  LDSM.16.M88.4 R4, [R87+0x5c00] ;  /* 0x005c00005704783b */ /* 0x000ea20000000200 */
[----:B------:R-:W-:-:S04]  /*e4c0*/  DEPBAR.LE SB0, 0x0 ;  /* 0x000080000000791a */ /* 0x000fc80000000000 */
[C---:B------:R-:W-:Y:S08]  /*e4d0*/  HMMA.16816.F32.BF16 R108, R160.reuse, R124, R108 ;  /* 0x0000007ca06c723c */ /* 0x040ff0000004186c */
[C---:B------:R-:W-:Y:S08]  /*e4e0*/  HMMA.16816.F32.BF16 R104, R160.reuse, R126, R104 ;  /* 0x0000007ea068723c */ /* 0x040ff00000041868 */
[C---:B---3--:R-:W-:Y:S08]  /*e4f0*/  HMMA.16816.F32.BF16 R100, R160.reuse, R120, R100 ;  /* 0x00000078a064723c */ /* 0x048ff00000041864 */
[C---:B------:R-:W-:Y:S08]  /*e500*/  HMMA.16816.F32.BF16 R96, R160.reuse, R122, R96 ;  /* 0x0000007aa060723c */ /* 0x040ff00000041860 */
[C---:B-1----:R-:W-:Y:S08]  /*e510*/  HMMA.16816.F32.BF16 R92, R160.reuse, R116, R92 ;  /* 0x00000074a05c723c */ /* 0x042ff0000004185c */
[C---:B------:R-:W-:Y:S08]  /*e520*/  HMMA.16816.F32.BF16 R32, R160.reuse, R118, R32 ;  /* 0x00000076a020723c */ /* 0x040ff00000041820 */
[C---:B------:R-:W-:Y:S08]  /*e530*/  HMMA.16816.F32.BF16 R28, R160.reuse, R112, R28 ;  /* 0x00000070a01c723c */ /* 0x040ff0000004181c */
[----:B------:R-:W-:Y:S08]  /*e540*/  HMMA.16816.F32.BF16 R24, R160, R114, R24 ;  /* 0x00000072a018723c */ /* 0x000ff00000041818 */
[C---:B----4-:R-:W-:Y:S08]  /*e550*/  HMMA.16816.F32.BF16 R108, R20.reuse, R16, R108 ;  /* 0x00000010146c723c */ /* 0x050ff0000004186c */
[C---:B------:R-:W-:Y:S08]  /*e560*/  HMMA.16816.F32.BF16 R104, R20.reuse, R18, R104 ;  /* 0x000000121468723c */ /* 0x040ff00000041868 */
[C---:B-----5:R-:W-:Y:S08]  /*e570*/  HMMA.16816.F32.BF16 R100, R20.reuse, R12, R100 ;  /* 0x0000000c1464723c */ /* 0x060ff00000041864 */
[C---:B------:R-:W-:Y:S08]  /*e580*/  HMMA.16816.F32.BF16 R96, R20.reuse, R14, R96 ;  /* 0x0000000e1460723c */ /* 0x040ff00000041860 */
[C---:B--2---:R-:W-:Y:S08]  /*e590*/  HMMA.16816.F32.BF16 R92, R20.reuse, R8, R92 ;  /* 0x00000008145c723c */ /* 0x044ff0000004185c */
[C---:B------:R-:W-:Y:S08]  /*e5a0*/  HMMA.16816.F32.BF16 R32, R20.reuse, R10, R32 ;  /* 0x0000000a1420723c */ /* 0x040ff00000041820 */
[C---:B------:R-:W-:Y:S08]  /*e5b0*/  HMMA.16816.F32.BF16 R28, R20.reuse, R4, R28 ;  /* 0x00000004141c723c */ /* 0x040ff0000004181c */
        /* <DEDUP_REMOVED lines=70> */
.L_x_8512:
        /* <DEDUP_REMOVED lines=8> */
.L_x_8513:
[----:B------:R-:W-:Y:S05]  /*eaa0*/  BSYNC.RECONVERGENT B0 ;  /* 0x0000000000007941 */ /* 0x000fea0003800200 */
.L_x_8511:
        /* <DEDUP_REMOVED lines=53> */
.L_x_8510:
[----:B------:R-:W-:Y:S05]  /*ee00*/  BSYNC.RECONVERGENT B1 ;  /* 0x0000000000017941 */ /* 0x000fea0003800200 */
.L_x_8509:
[----:B------:R-:W3:Y:S01]  /*ee10*/  LD.E R112, desc[UR4][R84.64+0xdc] ;  /* 0x0000dc0454707980 */ /* 0x000ee2000c101900 */
[----:B--2---:R-:W1:Y:S02]  /*ee20*/  S2R R12, SR_TID.X ;  /* 0x00000000000c7919 */ /* 0x004e640000002100 */
[----:B-1----:R-:W-:-:S05]  /*ee30*/  IMAD.SHL.U32 R12, R12, 0x2, RZ ;  /* 0x000000020c0c7824 */ /* 0x002fca00078e00ff */
[----:B------:R-:W-:-:S05]  /*ee40*/  LOP3.LUT R12, R12, 0x6, RZ, 0xc0, !PT ;  /* 0x000000060c0c7812 */ /* 0x000fca00078ec0ff */
[C---:B------:R-:W-:Y:S02]  /*ee50*/  IMAD R12, R88.reuse, 0x40, R12 ;  /* 0x00000040580c7824 */ /* 0x040fe400078e020c */
[----:B------:R-:W-:Y:S02]  /*ee60*/  @P6 VIADD R88, R88, 0xfffffffd ;  /* 0xfffffffd58586836 */ /* 0x000fe40000000000 */
[C---:B------:R-:W-:Y:S02]  /*ee70*/  VIADD R5, R12.reuse, 0xffffff80 ;  /* 0xffffff800c057836 */ /* 0x040fe40000000000 */
[C---:B------:R-:W-:Y:S02]  /*ee80*/  VIADD R4, R12.reuse, 0xffffff81 ;  /* 0xffffff810c047836 */ /* 0x040fe40000000000 */
[C---:B------:R-:W-:Y:S01]  /*ee90*/  VIADD R6, R12.reuse, 0xffffff89 ;  /* 0xffffff890c067836 */ /* 0x040fe20000000000 */
[C---:B------:R-:W-:Y:S01]  /*eea0*/  ISETP.GE.AND P1, PT, R5.reuse, R153, PT ;  /* 0x000000990500720c */ /* 0x040fe20003f26270 */
[C---:B------:R-:W-:Y:S01]  /*eeb0*/  VIADD R7, R12.reuse, 0xffffff90 ;  /* 0xffffff900c077836 */ /* 0x040fe20000000000 */
[C---:B------:R-:W-:Y:S01]  /*eec0*/  ISETP.GE.AND P5, PT, R5.reuse, R152, PT ;  /* 0x000000980500720c */ /* 0x040fe20003fa6270 */
[----:B------:R-:W-:Y:S01]  /*eed0*/  VIADD R14, R12, 0xffffff91 ;  /* 0xffffff910c0e7836 */ /* 0x000fe20000000000 */
[----:B------:R-:W-:Y:S01]  /*eee0*/  FSEL R9, R108, -INF , P1 ;  /* 0xff8000006c097808 */ /* 0x000fe20000800000 */
[----:B------:R-:W-:Y:S01]  /*eef0*/  VIADD R13, R12, 0xffffff98 ;  /* 0xffffff980c0d7836 */ /* 0x000fe20000000000 */
[----:B------:R-:W-:-:S02]  /*ef00*/  ISETP.GE.AND P0, PT, R5, R151, PT ;  /* 0x000000970500720c */ /* 0x000fc40003f06270 */
[----:B------:R-:W-:Y:S01]  /*ef10*/  ISETP.GE.AND P2, PT, R5, R150, PT ;  /* 0x000000960500720c */ /* 0x000fe20003f46270 */
[----:B------:R-:W-:Y:S01]  /*ef20*/  VIADD R5, R12, 0xffffff88 ;  /* 0xffffff880c057836 */ /* 0x000fe20000000000 */
[C---:B------:R-:W-:Y:S02]  /*ef30*/  ISETP.GE.AND P1, PT, R4.reuse, R153, PT ;  /* 0x000000990400720c */ /* 0x040fe40003f26270 */
[----:B------:R-:W-:Y:S02]  /*ef40*/  FSEL R9, R9, -INF , !P5 ;  /* 0xff80000009097808 */ /* 0x000fe40006800000 */
[C---:B------:R-:W-:Y:S02]  /*ef50*/  ISETP.GE.AND P4, PT, R4.reuse, R152, PT ;  /* 0x000000980400720c */ /* 0x040fe40003f86270 */
[C---:B------:R-:W-:Y:S02]  /*ef60*/  ISETP.GE.AND P3, PT, R4.reuse, R151, PT ;  /* 0x000000970400720c */ /* 0x040fe40003f66270 */
[----:B------:R-:W-:-:S02]  /*ef70*/  ISETP.GE.AND P5, PT, R4, R150, PT ;  /* 0x000000960400720c */ /* 0x000fc40003fa6270 */
[----:B------:R-:W-:Y:S02]  /*ef80*/  FSEL R4, R110, -INF , P0 ;  /* 0xff8000006e047808 */ /* 0x000fe40000000000 */
[----:B------:R-:W-:Y:S02]  /*ef90*/  FSEL R8, R109, -INF , P1 ;  /* 0xff8000006d087808 */ /* 0x000fe40000800000 */
[C---:B------:R-:W-:Y:S02]  /*efa0*/  ISETP.GE.AND P0, PT, R5.reuse, R153, PT ;  /* 0x000000990500720c */ /* 0x040fe40003f06270 */
[----:B------:R-:W-:Y:S02]  /*efb0*/  FSEL R4, R4, -INF , !P2 ;  /* 0xff80000004047808 */ /* 0x000fe40005000000 */
[----:B------:R-:W-:Y:S02]  /*efc0*/  FSEL R8, R8, -INF , !P4 ;  /* 0xff80000008087808 */ /* 0x000fe40006000000 */
[----:B------:R-:W-:-:S02]  /*efd0*/  ISETP.GE.AND P2, PT, R5, R152, PT ;  /* 0x000000980500720c */ /* 0x000fc40003f46270 */
[C---:B------:R-:W-:Y:S02]  /*efe0*/  ISETP.GE.AND P1, PT, R5.reuse, R151, PT ;  /* 0x000000970500720c */ /* 0x040fe40003f26270 */
[----:B------:R-:W-:Y:S02]  /*eff0*/  ISETP.GE.AND P4, PT, R5, R150, PT ;  /* 0x000000960500720c */ /* 0x000fe40003f86270 */
[----:B------:R-:W-:Y:S02]  /*f000*/  FSEL R5, R111, -INF , P3 ;  /* 0xff8000006f057808 */ /* 0x000fe40001800000 */
[----:B------:R-:W-:Y:S02]  /*f010*/  FSEL R11, R104, -INF , P0 ;  /* 0xff800000680b7808 */ /* 0x000fe40000000000 */
        /* <DEDUP_REMOVED lines=8> */
[C---:B------:R-:W-:Y:S02]  /*f0a0*/  ISETP.GE.AND P1, PT, R7.reuse, R153, PT ;  /* 0x000000990700720c */ /* 0x040fe40003f26270 */
[----:B------:R-:W-:Y:S02]  /*f0b0*/  FSEL R6, R6, -INF , !P4 ;  /* 0xff80000006067808 */ /* 0x000fe40006000000 */
[----:B------:R-:W-:Y:S02]  /*f0c0*/  FSEL R10, R10, -INF , !P5 ;  /* 0xff8000000a0a7808 */ /* 0x000fe40006800000 */
[C---:B------:R-:W-:Y:S02]  /*f0d0*/  ISETP.GE.AND P4, PT, R7.reuse, R152, PT ;  /* 0x000000980700720c */ /* 0x040fe40003f86270 */
[C---:B------:R-:W-:Y:S02]  /*f0e0*/  ISETP.GE.AND P3, PT, R7.reuse, R151, PT ;  /* 0x000000970700720c */ /* 0x040fe40003f66270 */
[----:B------:R-:W-:-:S02]  /*f0f0*/  ISETP.GE.AND P5, PT, R7, R150, PT ;  /* 0x000000960700720c */ /* 0x000fc40003fa6270 */
[----:B------:R-:W-:Y:S02]  /*f100*/  FSEL R7, R107, -INF , P0 ;  /* 0xff8000006b077808 */ /* 0x000fe40000000000 */
[----:B------:R-:W-:Y:S02]  /*f110*/  ISETP.GE.AND P0, PT, R14, R153, PT ;  /* 0x000000990e00720c */ /* 0x000fe40003f06270 */
[----:B------:R-:W-:Y:S02]  /*f120*/  FSEL R22, R100, -INF , P1 ;  /* 0xff80000064167808 */ /* 0x000fe40000800000 */
[----:B------:R-:W-:Y:S02]  /*f130*/  FSEL R7, R7, -INF , !P2 ;  /* 0xff80000007077808 */ /* 0x000fe40005000000 */
[----:B------:R-:W-:Y:S02]  /*f140*/  ISETP.GE.AND P2, PT, R14, R152, PT ;  /* 0x000000980e00720c */ /* 0x000fe40003f46270 */
[----:B------:R-:W-:-:S02]  /*f150*/  FSEL R22, R22, -INF , !P4 ;  /* 0xff80000016167808 */ /* 0x000fc40006000000 */
[----:B------:R-:W-:Y:S02]  /*f160*/  FSEL R102, R102, -INF , P3 ;  /* 0xff80000066667808 */ /* 0x000fe40001800000 */
[----:B------:R-:W-:Y:S02]  /*f170*/  FSEL R21, R101, -INF , P0 ;  /* 0xff80000065157808 */ /* 0x000fe40000000000 */
[C---:B------:R-:W-:Y:S02]  /*f180*/  ISETP.GE.AND P1, PT, R14.reuse, R151, PT ;  /* 0x000000970e00720c */ /* 0x040fe40003f26270 */
[----:B------:R-:W-:Y:S01]  /*f190*/  ISETP.GE.AND P4, PT, R14, R150, PT ;  /* 0x000000960e00720c */ /* 0x000fe20003f86270 */
[----:B------:R-:W-:Y:S01]  /*f1a0*/  VIADD R14, R12, 0xffffff99 ;  /* 0xffffff990c0e7836 */ /* 0x000fe20000000000 */
[----:B------:R-:W-:Y:S02]  /*f1b0*/  ISETP.GE.AND P3, PT, R13, R153, PT ;  /* 0x000000990d00720c */ /* 0x000fe40003f66270 */
[----:B------:R-:W-:-:S02]  /*f1c0*/  FSEL R105, R102, -INF , !P5 ;  /* 0xff80000066697808 */ /* 0x000fc40006800000 */
[----:B------:R-:W-:Y:S02]  /*f1d0*/  FSEL R21, R21, -INF , !P2 ;  /* 0xff80000015157808 */ /* 0x000fe40005000000 */
[C---:B------:R-:W-:Y:S02]  /*f1e0*/  ISETP.GE.AND P5, PT, R13.reuse, R152, PT ;  /* 0x000000980d00720c */ /* 0x040fe40003fa6270 */
[C---:B------:R-:W-:Y:S02]  /*f1f0*/  ISETP.GE.AND P0, PT, R13.reuse, R151, PT ;  /* 0x000000970d00720c */ /* 0x040fe40003f06270 */
[----:B------:R-:W-:Y:S01]  /*f200*/  ISETP.GE.AND P2, PT, R13, R150, PT ;  /* 0x000000960d00720c */ /* 0x000fe20003f46270 */
[----:B------:R-:W-:Y:S01]  /*f210*/  VIADD R13, R12, 0xffffffa0 ;  /* 0xffffffa00c0d7836 */ /* 0x000fe20000000000 */
[----:B------:R-:W-:Y:S02]  /*f220*/  FSEL R103, R103, -INF , P1 ;  /* 0xff80000067677808 */ /* 0x000fe40000800000 */
[----:B------:R-:W-:-:S02]  /*f230*/  FSEL R20, R96, -INF , P3 ;  /* 0xff80000060147808 */ /* 0x000fc40001800000 */
        /* <DEDUP_REMOVED lines=18> */
[C---:B------:R-:W-:Y:S02]  /*f360*/  ISETP.GE.AND P3, PT, R14.reuse, R153, PT ;  /* 0x000000990e00720c */ /* 0x040fe40003f66270 */
[----:B------:R-:W-:-:S02]  /*f370*/  ISETP.GE.AND P0, PT, R14, R151, PT ;  /* 0x000000970e00720c */ /* 0x000fc40003f06270 */
[----:B------:R-:W-:Y:S02]  /*f380*/  FSEL R108, R99, -INF , !P5 ;  /* 0xff800000636c7808 */ /* 0x000fe40006800000 */
[----:B------:R-:W-:Y:S02]  /*f390*/  FSEL R110, R92, -INF , !P2 ;  /* 0xff8000005c6e7808 */ /* 0x000fe40005000000 */
[C---:B------:R-:W-:Y:S02]  /*f3a0*/  ISETP.GE.AND P5, PT, R14.reuse, R152, PT ;  /* 0x000000980e00720c */ /* 0x040fe40003fa6270 */
[----:B------:R-:W-:Y:S01]  /*f3b0*/  ISETP.GE.AND P2, PT, R14, R150, PT ;  /* 0x000000960e00720c */ /* 0x000fe20003f46270 */
[----:B------:R-:W-:Y:S01]  /*f3c0*/  VIADD R14, R12, 0xffffffa9 ;  /* 0xffffffa90c0e7836 */ /* 0x000fe20000000000 */
[----:B------:R-:W-:Y:S02]  /*f3d0*/  FSEL R94, R94, -INF , P1 ;  /* 0xff8000005e5e7808 */ /* 0x000fe40000800000 */
[----:B------:R-:W-:-:S02]  /*f3e0*/  FSEL R93, R93, -INF , P3 ;  /* 0xff8000005d5d7808 */ /* 0x000fc40001800000 */
[C---:B------:R-:W-:Y:S02]  /*f3f0*/  ISETP.GE.AND P1, PT, R13.reuse, R153, PT ;  /* 0x000000990d00720c */ /* 0x040fe40003f26270 */
[----:B------:R-:W-:Y:S02]  /*f400*/  ISETP.GE.AND P3, PT, R13, R151, PT ;  /* 0x000000970d00720c */ /* 0x000fe40003f66270 */
[----:B------:R-:W-:Y:S02]  /*f410*/  FSEL R95, R95, -INF , P0 ;  /* 0xff8000005f5f7808 */ /* 0x000fe40000000000 */
[----:B------:R-:W-:Y:S01]  /*f420*/  FSEL R115, R94, -INF , !P4 ;  /* 0xff8000005e737808 */ /* 0x000fe20006000000 */
[----:B------:R-:W-:Y:S01]  /*f430*/  VIADD R94, R0, 0x6020 ;  /* 0x00006020005e7836 */ /* 0x000fe20000000000 */
[----:B------:R-:W-:Y:S02]  /*f440*/  FSEL R111, R93, -INF , !P5 ;  /* 0xff8000005d6f7808 */ /* 0x000fe40006800000 */
[----:B------:R-:W-:-:S02]  /*f450*/  ISETP.GE.AND P4, PT, R13, R152, PT ;  /* 0x000000980d00720c */ /* 0x000fc40003f86270 */
[----:B------:R-:W-:Y:S01]  /*f460*/  ISETP.GE.AND P5, PT, R13, R150, PT ;  /* 0x000000960d00720c */ /* 0x000fe20003fa6270 */
[----:B------:R-:W-:Y:S01]  /*f470*/  VIADD R13, R12, 0xffffffb0 ;  /* 0xffffffb00c0d7836 */ /* 0x000fe20000000000 */
[----:B------:R-:W-:Y:S02]  /*f480*/  ISETP.GE.AND P0, PT, R14, R153, PT ;  /* 0x000000990e00720c */ /* 0x000fe40003f06270 */
[----:B------:R-:W-:Y:S02]  /*f490*/  FSEL R32, R32, -INF , P1 ;  /* 0xff80000020207808 */ /* 0x000fe40000800000 */
[----:B------:R-:W-:Y:S02]  /*f4a0*/  FSEL R116, R95, -INF , !P2 ;  /* 0xff8000005f747808 */ /* 0x000fe40005000000 */
[----:B------:R-:W-:Y:S02]  /*f4b0*/  FSEL R34, R34, -INF , P3 ;  /* 0xff80000022227808 */ /* 0x000fe40001800000 */
[----:B------:R-:W-:-:S02]  /*f4c0*/  FMNMX3.FTZ R15, R86, R9, R8, !PT ;  /* 0x00000009560f7276 */ /* 0x000fc40007810008 */
[C---:B------:R-:W-:Y:S02]  /*f4d0*/  ISETP.GE.AND P2, PT, R14.reuse, R152, PT ;  /* 0x000000980e00720c */ /* 0x040fe40003f46270 */
[C---:B------:R-:W-:Y:S02]  /*f4e0*/  ISETP.GE.AND P1, PT, R14.reuse, R151, PT ;  /* 0x000000970e00720c */ /* 0x040fe40003f26270 */
[----:B------:R-:W-:Y:S01]  /*f4f0*/  ISETP.GE.AND P3, PT, R14, R150, PT ;  /* 0x000000960e00720c */ /* 0x000fe20003f66270 */
[----:B------:R-:W-:Y:S01]  /*f500*/  VIADD R14, R12, 0xffffffb1 ;  /* 0xffffffb10c0e7836 */ /* 0x000fe20000000000 */
[----:B------:R-:W-:Y:S02]  /*f510*/  FSEL R33, R33, -INF , P0 ;  /* 0xff80000021217808 */ /* 0x000fe40000000000 */
[----:B------:R-:W-:Y:S02]  /*f520*/  FMNMX3.FTZ R15, R15, R11, R10, !PT ;  /* 0x0000000b0f0f7276 */ /* 0x000fe4000781000a */
[----:B------:R-:W-:-:S02]  /*f530*/  FSEL R113, R32, -INF , !P4 ;  /* 0xff80000020717808 */ /* 0x000fc40006000000 */
[-C--:B------:R-:W-:Y:S02]  /*f540*/  ISETP.GE.AND P4, PT, R13, R153.reuse, PT ;  /* 0x000000990d00720c */ /* 0x080fe40003f86270 */
[----:B------:R-:W-:Y:S02]  /*f550*/  FSEL R35, R35, -INF , P1 ;  /* 0xff80000023237808 */ /* 0x000fe40000800000 */
[----:B------:R-:W-:Y:S02]  /*f560*/  ISETP.GE.AND P1, PT, R14, R153, PT ;  /* 0x000000990e00720c */ /* 0x000fe40003f26270 */
[----:B------:R-:W-:Y:S02]  /*f570*/  FSEL R117, R34, -INF , !P5 ;  /* 0xff80000022757808 */ /* 0x000fe40006800000 */
[----:B------:R-:W-:Y:S02]  /*f580*/  FSEL R114, R33, -INF , !P2 ;  /* 0xff80000021727808 */ /* 0x000fe40005000000 */
[----:B------:R-:W-:-:S02]  /*f590*/  FMNMX3.FTZ R15, R15, R22, R21, !PT ;  /* 0x000000160f0f7276 */ /* 0x000fc40007810015 */
[C---:B------:R-:W-:Y:S02]  /*f5a0*/  ISETP.GE.AND P5, PT, R13.reuse, R152, PT ;  /* 0x000000980d00720c */ /* 0x040fe40003fa6270 */
[C---:B------:R-:W-:Y:S02]  /*f5b0*/  ISETP.GE.AND P0, PT, R13.reuse, R151, PT ;  /* 0x000000970d00720c */ /* 0x040fe40003f06270 */
[----:B------:R-:W-:Y:S01]  /*f5c0*/  ISETP.GE.AND P2, PT, R13, R150, PT ;  /* 0x000000960d00720c */ /* 0x000fe20003f46270 */
[----:B------:R-:W-:Y:S01]  /*f5d0*/  VIADD R13, R12, 0xffffffb8 ;  /* 0xffffffb80c0d7836 */ /* 0x000fe20000000000 */
[----:B------:R-:W-:Y:S01]  /*f5e0*/  FSEL R28, R28, -INF , P4 ;  /* 0xff8000001c1c7808 */ /* 0x000fe20002000000 */
[----:B------:R-:W-:Y:S01]  /*f5f0*/  VIADD R12, R12, 0xffffffb9 ;  /* 0xffffffb90c0c7836 */ /* 0x000fe20000000000 */
[----:B------:R-:W-:Y:S02]  /*f600*/  ISETP.GE.AND P4, PT, R14, R152, PT ;  /* 0x000000980e00720c */ /* 0x000fe40003f86270 */
[----:B------:R-:W-:-:S02]  /*f610*/  FSEL R29, R29, -INF , P1 ;  /* 0xff8000001d1d7808 */ /* 0x000fc40000800000 */
[----:B------:R-:W-:Y:S02]  /*f620*/  FMNMX3.FTZ R16, R15, R20, R102, !PT ;  /* 0x000000140f107276 */ /* 0x000fe40007810066 */
[----:B------:R-:W-:Y:S02]  /*f630*/  FSEL R103, R30, -INF , P0 ;  /* 0xff8000001e677808 */ /* 0x000fe40000000000 */
[----:B------:R-:W-:Y:S02]  /*f640*/  FSEL R30, R28, -INF , !P5 ;  /* 0xff8000001c1e7808 */ /* 0x000fe40006800000 */
[-C--:B------:R-:W-:Y:S02]  /*f650*/  ISETP.GE.AND P1, PT, R13, R153.reuse, PT ;  /* 0x000000990d00720c */ /* 0x080fe40003f26270 */
[----:B------:R-:W-:Y:S02]  /*f660*/  FSEL R28, R29, -INF , !P4 ;  /* 0xff8000001d1c7808 */ /* 0x000fe40006000000 */
[----:B------:R-:W-:-:S02]  /*f670*/  ISETP.GE.AND P4, PT, R12, R153, PT ;  /* 0x000000990c00720c */ /* 0x000fc40003f86270 */
[----:B------:R-:W-:Y:S02]  /*f680*/  FMNMX3.FTZ R16, R16, R110, R111, !PT ;  /* 0x0000006e10107276 */ /* 0x000fe4000781006f */
[----:B------:R-:W-:Y:S02]  /*f690*/  FSEL R24, R24, -INF , P1 ;  /* 0xff80000018187808 */ /* 0x000fe40000800000 */
[-C--:B------:R-:W-:Y:S02]  /*f6a0*/  ISETP.GE.AND P5, PT, R13, R152.reuse, PT ;  /* 0x000000980d00720c */ /* 0x080fe40003fa6270 */
[----:B------:R-:W-:Y:S02]  /*f6b0*/  ISETP.GE.AND P1, PT, R12, R152, PT ;  /* 0x000000980c00720c */ /* 0x000fe40003f26270 */
[----:B------:R-:W-:Y:S02]  /*f6c0*/  FSEL R25, R25, -INF , P4 ;  /* 0xff80000019197808 */ /* 0x000fe40002000000 */
[----:B------:R-:W-:-:S02]  /*f6d0*/  FMNMX3.FTZ R16, R16, R113, R114, !PT ;  /* 0x0000007110107276 */ /* 0x000fc40007810072 */
[----:B------:R-:W-:Y:S02]  /*f6e0*/  FSEL R29, R24, -INF , !P5 ;  /* 0xff800000181d7808 */ /* 0x000fe40006800000 */
[----:B------:R-:W-:Y:S02]  /*f6f0*/  FSEL R104, R25, -INF , !P1 ;  /* 0xff80000019687808 */ /* 0x000fe40004800000 */
[----:B------:R-:W-:Y:S02]  /*f700*/  FMNMX3.FTZ R16, R16, R30, R28, !PT ;  /* 0x0000001e10107276 */ /* 0x000fe4000781001c */
[C---:B------:R-:W-:Y:S02]  /*f710*/  ISETP.GE.AND P1, PT, R13.reuse, R151, PT ;  /* 0x000000970d00720c */ /* 0x040fe40003f26270 */
[----:B------:R-:W-:Y:S02]  /*f720*/  ISETP.GE.AND P5, PT, R13, R150, PT ;  /* 0x000000960d00720c */ /* 0x000fe40003fa6270 */
[----:B------:R-:W-:-:S02]  /*f730*/  FMNMX3.FTZ R13, R16, R29, R104, !PT ;  /* 0x0000001d100d7276 */ /* 0x000fc40007810068 */
[----:B------:R-:W-:Y:S01]  /*f740*/  FMNMX3.FTZ R15, R3, R4, R5, !PT ;  /* 0x00000004030f7276 */ /* 0x000fe20007810005 */
[----:B------:R-:W-:Y:S01]  /*f750*/  LDSM.16.MT88.4 R16, [R0+0x7000] ;  /* 0x007000000010783b */ /* 0x000fe20000004200 */
[C---:B------:R-:W-:Y:S02]  /*f760*/  ISETP.GE.AND P0, PT, R14.reuse, R151, PT ;  /* 0x000000970e00720c */ /* 0x040fe40003f06270 */
[----:B------:R-:W-:Y:S02]  /*f770*/  ISETP.GE.AND P4, PT, R14, R150, PT ;  /* 0x000000960e00720c */ /* 0x000fe40003f86270 */
[----:B------:R-:W1:Y:S01]  /*f780*/  SHFL.BFLY PT, R14, R13, 0x2, 0x1f ;  /* 0x0c401f000d0e7f89 */ /* 0x000e6200000e0000 */
[----:B------:R-:W-:Y:S02]  /*f790*/  FMNMX3.FTZ R15, R15, R6, R7, !PT ;  /* 0x000000060f0f7276 */ /* 0x000fe40007810007 */
[----:B------:R-:W-:Y:S02]  /*f7a0*/  FSEL R101, R31, -INF , P0 ;  /* 0xff8000001f657808 */ /* 0x000fe40000000000 */
[----:B------:R-:W-:-:S02]  /*f7b0*/  FMNMX3.FTZ R15, R15, R105, R106, !PT ;  /* 0x000000690f0f7276 */ /* 0x000fc4000781006a */
[----:B------:R-:W-:Y:S02]  /*f7c0*/  FSEL R31, R35, -INF , !P3 ;  /* 0xff800000231f7808 */ /* 0x000fe40005800000 */
[----:B------:R-:W-:Y:S02]  /*f7d0*/  FMNMX3.FTZ R15, R15, R109, R108, !PT ;  /* 0x0000006d0f0f7276 */ /* 0x000fe4000781006c */
[C---:B------:R-:W-:Y:S02]  /*f7e0*/  ISETP.GE.AND P0, PT, R12.reuse, R151, PT ;  /* 0x000000970c00720c */ /* 0x040fe40003f06270 */
[----:B------:R-:W-:Y:S02]  /*f7f0*/  ISETP.GE.AND P3, PT, R12, R150, PT ;  /* 0x000000960c00720c */ /* 0x000fe40003f66270 */
[----:B------:R-:W-:Y:S02]  /*f800*/  FMNMX3.FTZ R12, R15, R115, R116, !PT ;  /* 0x000000730f0c7276 */ /* 0x000fe40007810074 */
[----:B------:R-:W-:-:S02]  /*f810*/  FSEL R26, R26, -INF , P1 ;  /* 0xff8000001a1a7808 */ /* 0x000fc40000800000 */
[----:B------:R-:W-:Y:S02]  /*f820*/  FSEL R27, R27, -INF , P0 ;  /* 0xff8000001b1b7808 */ /* 0x000fe40000000000 */
[----:B------:R-:W-:Y:S02]  /*f830*/  FSEL R103, R103, -INF , !P2 ;  /* 0xff80000067677808 */ /* 0x000fe40005000000 */
[----:B------:R-:W-:Y:S02]  /*f840*/  FSEL R101, R101, -INF , !P4 ;  /* 0xff80000065657808 */ /* 0x000fe40006000000 */
[----:B------:R-:W-:Y:S02]  /*f850*/  FMNMX3.FTZ R12, R12, R117, R31, !PT ;  /* 0x000000750c0c7276 */ /* 0x000fe4000781001f */
[----:B------:R-:W-:Y:S02]  /*f860*/  FSEL R98, R26, -INF , !P5 ;  /* 0xff8000001a627808 */ /* 0x000fe40006800000 */
[----:B------:R-:W-:-:S02]  /*f870*/  FSEL R97, R27, -INF , !P3 ;  /* 0xff8000001b617808 */ /* 0x000fc40005800000 */
        /* <DEDUP_REMOVED lines=13> */
[----:B------:R-:W2:Y:S01]  /*f950*/  S2R R8, SR_TID.X ;  /* 0x0000000000087919 */ /* 0x000ea20000002100 */
        /* <DEDUP_REMOVED lines=13> */
[-CC-:B------:R-:W-:Y:S01]  /*fa30*/  FFMA.FTZ R120, R28, R112.reuse, -R107.reuse ;  /* 0x000000701c787223 */ /* 0x180fe2000001086b */
[--C-:B------:R-:W-:Y:S01]  /*fa40*/  FFMA.FTZ R121, R29, R112, -R107.reuse ;  /* 0x000000701d797223 */ /* 0x100fe2000001086b */
[----:B-1----:R-:W-:Y:S01]  /*fa50*/  FMNMX.FTZ R32, R12, R32, !PT ;  /* 0x000000200c207209 */ /* 0x002fe20007810000 */
[----:B------:R-:W-:Y:S01]  /*fa60*/  FFMA.FTZ R104, R104, R112, -R107 ;  /* 0x0000007068687223 */ /* 0x000fe2000001086b */
[----:B------:R-:W1:Y:S02]  /*fa70*/  LDSM.16.MT88.4 R12, [R0+0x6000] ;  /* 0x00600000000c783b */ /* 0x000e640000004200 */
[----:B------:R-:W-:Y:S01]  /*fa80*/  FSETP.NEU.FTZ.AND P0, PT, R32, -INF , PT ;  /* 0xff8000002000780b */ /* 0x000fe20003f1d000 */
[----:B------:R-:W-:Y:S01]  /*fa90*/  FMUL.FTZ R95, R112, R32 ;  /* 0x00000020705f7220 */ /* 0x000fe20000410000 */
[----:B------:R-:W-:Y:S04]  /*faa0*/  MUFU.EX2 R89, R89 ;  /* 0x0000005900597308 */ /* 0x000fe80000000800 */
[----:B------:R-:W-:-:S04]  /*fab0*/  FSEL R95, R95, RZ, P0 ;  /* 0x000000ff5f5f7208 */ /* 0x000fc80000000000 */
[----:B------:R-:W4:Y:S01]  /*fac0*/  MUFU.EX2 R87, R87 ;  /* 0x0000005700577308 */ /* 0x000f220000000800 */
[-CC-:B------:R-:W-:Y:S01]  /*fad0*/  FFMA.FTZ R91, R4, R112.reuse, -R95.reuse ;  /* 0x00000070045b7223 */ /* 0x180fe2000001085f */
[----:B------:R-:W-:Y:S01]  /*fae0*/  FSEL R4, R32, RZ, P0 ;  /* 0x000000ff20047208 */ /* 0x000fe20000000000 */
[-CC-:B------:R-:W-:Y:S01]  /*faf0*/  FFMA.FTZ R35, R5, R112.reuse, -R95.reuse ;  /* 0x0000007005237223 */ /* 0x180fe2000001085f */
[----:B--2---:R-:W-:Y:S01]  /*fb00*/  LOP3.LUT P0, RZ, R8, 0x4, RZ, 0xc0, !PT ;  /* 0x0000000408ff7812 */ /* 0x004fe2000780c0ff */
[-CC-:B------:R-:W-:Y:S01]  /*fb10*/  FFMA.FTZ R34, R6, R112.reuse, -R95.reuse ;  /* 0x0000007006227223 */ /* 0x180fe2000001085f */
[----:B------:R-:W-:Y:S01]  /*fb20*/  FSEL R5, R33, RZ, P1 ;  /* 0x000000ff21057208 */ /* 0x000fe20000800000 */
[----:B------:R-:W-:Y:S01]  /*fb30*/  FADD.FTZ R3, R3, -R4 ;  /* 0x8000000403037221 */ /* 0x000fe20000010000 */
[----:B------:R-:W-:Y:S02]  /*fb40*/  VIADD R4, R0, 0x6000 ;  /* 0x0000600000047836 */ /* 0x000fe40000000000 */
[-C--:B------:R-:W-:Y:S01]  /*fb50*/  FFMA.FTZ R7, R7, R112.reuse, -R95 ;  /* 0x0000007007077223 */ /* 0x080fe2000001085f */
[----:B------:R-:W-:Y:S01]  /*fb60*/  MUFU.EX2 R91, R91 ;  /* 0x0000005b005b7308 */ /* 0x000fe20000000800 */
[----:B------:R-:W-:Y:S01]  /*fb70*/  FADD.FTZ R5, R86, -R5 ;  /* 0x8000000556057221 */ /* 0x000fe20000010000 */
[----:B------:R-:W-:Y:S01]  /*fb80*/  FMUL.FTZ R3, R112, R3 ;  /* 0x0000000370037220 */ /* 0x000fe20000410000 */
[-CC-:B------:R-:W-:Y:S01]  /*fb90*/  FFMA.FTZ R105, R105, R112.reuse, -R95.reuse ;  /* 0x0000007069697223 */ /* 0x180fe2000001085f */
[-CC-:B------:R-:W-:Y:S01]  /*fba0*/  FFMA.FTZ R106, R106, R112.reuse, -R95.reuse ;  /* 0x000000706a6a7223 */ /* 0x180fe2000001085f */
[----:B------:R-:W-:Y:S01]  /*fbb0*/  FMUL.FTZ R5, R112, R5 ;  /* 0x0000000570057220 */ /* 0x000fe20000410000 */
[--C-:B------:R-:W-:Y:S01]  /*fbc0*/  FFMA.FTZ R109, R109, R112, -R95.reuse ;  /* 0x000000706d6d7223 */ /* 0x100fe2000001085f */
[----:B------:R-:W-:Y:S01]  /*fbd0*/  @P0 VIADD R94, R4, 0xffffffe0 ;  /* 0xffffffe0045e0836 */ /* 0x000fe20000000000 */
[----:B------:R-:W-:Y:S01]  /*fbe0*/  MUFU.EX2 R35, R35 ;  /* 0x0000002300237308 */ /* 0x000fe20000000800 */
[----:B---3--:R-:W-:Y:S01]  /*fbf0*/  F2FP.BF16.F32.PACK_AB R4, R90, R92 ;  /* 0x0000005c5a04723e */ /* 0x008fe200000010ff */
[-CC-:B------:R-:W-:Y:S01]  /*fc00*/  FFMA.FTZ R108, R108, R112.reuse, -R95.reuse ;  /* 0x000000706c6c7223 */ /* 0x180fe2000001085f */
[----:B----4-:R-:W-:Y:S01]  /*fc10*/  F2FP.BF16.F32.PACK_AB R6, R87, R89 ;  /* 0x000000595706723e */ /* 0x010fe200000010ff */
[----:B------:R-:W2:Y:S01]  /*fc20*/  LDSM.16.MT88.4 R8, [R94] ;  /* 0x000000005e08783b */ /* 0x000ea20000004200 */
[-CC-:B------:R-:W-:Y:S01]  /*fc30*/  FFMA.FTZ R115, R115, R112.reuse, -R95.reuse ;  /* 0x0000007073737223 */ /* 0x180fe2000001085f */
[-CC-:B------:R-:W-:Y:S01]  /*fc40*/  FFMA.FTZ R116, R116, R112.reuse, -R95.reuse ;  /* 0x0000007074747223 */ /* 0x180fe2000001085f */
[-CC-:B------:R-:W-:Y:S01]  /*fc50*/  FFMA.FTZ R117, R117, R112.reuse, -R95.reuse ;  /* 0x0000007075757223 */ /* 0x180fe2000001085f */
[----:B------:R-:W-:Y:S01]  /*fc60*/  MUFU.EX2 R34, R34 ;  /* 0x0000002200227308 */ /* 0x000fe20000000800 */
[----:B------:R-:W3:Y:S01]  /*fc70*/  LDSM.16.MT88.4 R20, [R94+0x2000] ;  /* 0x002000005e14783b */ /* 0x000ee20000004200 */
[-CC-:B------:R-:W-:Y:S01]  /*fc80*/  FFMA.FTZ R118, R31, R112.reuse, -R95.reuse ;  /* 0x000000701f767223 */ /* 0x180fe2000001085f */
[-CC-:B------:R-:W-:Y:S01]  /*fc90*/  FFMA.FTZ R103, R103, R112.reuse, -R95.reuse ;  /* 0x0000007067677223 */ /* 0x180fe2000001085f */
[----:B------:R-:W-:Y:S01]  /*fca0*/  FFMA.FTZ R101, R101, R112, -R95 ;  /* 0x0000007065657223 */ /* 0x000fe2000001085f */
[----:B------:R-:W-:Y:S03]  /*fcb0*/  LDSM.16.MT88.4 R24, [R94+0x1400] ;  /* 0x001400005e18783b */ /* 0x000fe60000004200 */
[----:B------:R-:W4:Y:S01]  /*fcc0*/  MUFU.EX2 R86, R7 ;  /* 0x0000000700567308 */ /* 0x000f220000000800 */
[----:B------:R-:W-:Y:S07]  /*fcd0*/  LDSM.16.MT88.4 R28, [R0+0x8800] ;  /* 0x00880000001c783b */ /* 0x000fee0000004200 */
[----:B------:R5:W1:Y:S08]  /*fce0*/  MUFU.EX2 R93, R5 ;  /* 0x00000005005d7308 */ /* 0x000a700000000800 */
[----:B------:R-:W2:Y:S01]  /*fcf0*/  MUFU.EX2 R3, R3 ;  /* 0x0000000300037308 */ /* 0x000ea20000000800 */
[----:B----4-:R-:W-:-:S07]  /*fd00*/  F2FP.BF16.F32.PACK_AB R7, R86, R34 ;  /* 0x000000225607723e */ /* 0x010fce00000010ff */
[----:B------:R-:W-:Y:S01]  /*fd10*/  MUFU.EX2 R96, R96 ;  /* 0x0000006000607308 */ /* 0x000fe20000000800 */
[----:B-----5:R-:W-:Y:S01]  /*fd20*/  F2FP.BF16.F32.PACK_AB R5, R35, R91 ;  /* 0x0000005b2305723e */ /* 0x020fe200000010ff */
[-C--:B-1----:R-:W-:Y:S01]  /*fd30*/  FMUL.FTZ R80, R80, R93.reuse ;  /* 0x0000005d50507220 */ /* 0x082fe20000410000 */
[-C--:B------:R-:W-:Y:S01]  /*fd40*/  FMUL.FTZ R81, R81, R93.reuse ;  /* 0x0000005d51517220 */ /* 0x080fe20000410000 */
        /* <DEDUP_REMOVED lines=39> */
[----:B------:R-:W4:Y:S01]  /*ffc0*/  LDSM.16.MT88.4 R8, [R0+0x8000] ;  /* 0x008000000008783b */ /* 0x000f220000004200 */
        /* <DEDUP_REMOVED lines=15> */
[----:B------:R-:W5:Y:S01]  /*100c0*/  LDSM.16.MT88.4 R16, [R0+0x6400] ;  /* 0x006400000010783b */ /* 0x000f620000004200 */
[----:B------:R-:W-:Y:S01]  /*100d0*/  FMUL.FTZ R49, R49, R93 ;  /* 0x0000005d31317220 */ /* 0x000fe20000410000 */
[----:B------:R-:W2:Y:S01]  /*100e0*/  MUFU.EX2 R106, R106 ;  /* 0x0000006a006a7308 */ /* 0x000ea20000000800 */
[-C--:B------:R-:W-:Y:S01]  /*100f0*/  FMUL.FTZ R50, R50, R3.reuse ;  /* 0x0000000332327220 */ /* 0x080fe20000410000 */
[----:B------:R-:W-:Y:S01]  /*10100*/  FMUL.FTZ R51, R51, R3 ;  /* 0x0000000333337220 */ /* 0x000fe20000410000 */
[----:B------:R-:W-:Y:S01]  /*10110*/  FFMA.FTZ R92, R158, R93, R92 ;  /* 0x0000005d9e5c7223 */ /* 0x000fe2000001005c */
[----:B------:R-:W-:Y:S01]  /*10120*/  FFMA.FTZ R3, R157, R3, R91 ;  /* 0x000000039d037223 */ /* 0x000fe2000001005b */
[----:B---3--:R-:W-:Y:S02]  /*10130*/  HMMA.16816.F32.BF16 R44, R4, R20, R44 ;  /* 0x00000014042c723c */ /* 0x008fe4000004182c */
        /* <DEDUP_REMOVED lines=12> */
[----:B------:R-:W3:Y:S01]  /*10200*/  LDSM.16.MT88.4 R12, [R94+0x400] ;  /* 0x000400005e0c783b */ /* 0x000ee20000004200 */
[----:B------:R-:W-:Y:S01]  /*10210*/  @P6 IMAD.MOV.U32 R3, RZ, RZ, R32 ;  /* 0x000000ffff036224 */ /* 0x000fe200078e0020 */
[----:B------:R-:W-:Y:S01]  /*10220*/  MUFU.EX2 R110, R110 ;  /* 0x0000006e006e7308 */ /* 0x000fe20000000800 */
[----:B------:R-:W-:-:S04]  /*10230*/  @P6 IMAD.MOV.U32 R86, RZ, RZ, R33 ;  /* 0x000000ffff566224 */ /* 0x000fc800078e0021 */
[C---:B----4-:R-:W-:Y:S03]  /*10240*/  HMMA.16816.F32.BF16 R36, R4.reuse, R8, R36 ;  /* 0x000000080424723c */ /* 0x050fe60000041824 */
[----:B------:R-:W4:Y:S05]  /*10250*/  MUFU.EX2 R111, R111 ;  /* 0x0000006f006f7308 */ /* 0x000f2a0000000800 */
[C---:B------:R-:W-:Y:S01]  /*10260*/  HMMA.16816.F32.BF16 R40, R4.reuse, R10, R40 ;  /* 0x0000000a0428723c */ /* 0x040fe20000041828 */
[----:B------:R-:W4:Y:S02]  /*10270*/  LDSM.16.MT88.4 R8, [R0+0x7400] ;  /* 0x007400000008783b */ /* 0x000f240000004200 */
[----:B------:R-:W-:Y:S05]  /*10280*/  MUFU.EX2 R113, R113 ;  /* 0x0000007100717308 */ /* 0x000fea0000000800 */
[----:B------:R-:W-:Y:S01]  /*10290*/  HMMA.16816.F32.BF16 R48, R4, R22, R48 ;  /* 0x000000160430723c */ /* 0x000fe20000041830 */
[----:B--2---:R-:W-:Y:S01]  /*102a0*/  F2FP.BF16.F32.PACK_AB R4, R99, R96 ;  /* 0x000000606304723e */ /* 0x004fe200000010ff */
        /* <DEDUP_REMOVED lines=11> */
[C---:B-----5:R-:W-:Y:S01]  /*10360*/  HMMA.16816.F32.BF16 R80, R4.reuse, R16, R80 ;  /* 0x000000100450723c */ /* 0x060fe20000041850 */
        /* <DEDUP_REMOVED lines=8> */
[C---:B---3--:R-:W-:Y:S06]  /*103f0*/  HMMA.16816.F32.BF16 R72, R4.reuse, R12, R72 ;  /* 0x0000000c0448723c */ /* 0x048fec0000041848 */
[----:B------:R-:W3:Y:S02]  /*10400*/  MUFU.EX2 R118, R118 ;  /* 0x0000007600767308 */ /* 0x000ee40000000800 */
[C---:B------:R-:W-:Y:S01]  /*10410*/  HMMA.16816.F32.BF16 R68, R4.reuse, R14, R68 ;  /* 0x0000000e0444723c */ /* 0x040fe20000041844 */
[----:B------:R-:W5:Y:S05]  /*10420*/  LDSM.16.MT88.4 R12, [R0+0x6800] ;  /* 0x00680000000c783b */ /* 0x000f6a0000004200 */
[----:B------:R-:W-:Y:S02]  /*10430*/  MUFU.EX2 R119, R119 ;  /* 0x0000007700777308 */ /* 0x000fe40000000800 */
[C---:B----4-:R-:W-:Y:S06]  /*10440*/  HMMA.16816.F32.BF16 R64, R4.reuse, R8, R64 ;  /* 0x000000080440723c */ /* 0x050fec0000041840 */
[----:B------:R-:W4:Y:S02]  /*10450*/  MUFU.EX2 R120, R120 ;  /* 0x0000007800787308 */ /* 0x000f240000000800 */
[C---:B------:R-:W-:Y:S01]  /*10460*/  HMMA.16816.F32.BF16 R60, R4.reuse, R10, R60 ;  /* 0x0000000a043c723c */ /* 0x040fe2000004183c */
[----:B------:R-:W4:Y:S05]  /*10470*/  LDSM.16.MT88.4 R8, [R94+0x800] ;  /* 0x000800005e08783b */ /* 0x000f2a0000004200 */
        /* <DEDUP_REMOVED lines=18> */
[----:B---3--:R-:W-:Y:S01]  /*105a0*/  F2FP.BF16.F32.PACK_AB R7, R118, R117 ;  /* 0x000000757607723e */ /* 0x008fe200000010ff */
        /* <DEDUP_REMOVED lines=9> */
[C---:B----4-:R-:W-:Y:S08]  /*10640*/  HMMA.16816.F32.BF16 R72, R4.reuse, R8, R72 ;  /* 0x000000080448723c */ /* 0x050ff00000041848 */
        /* <DEDUP_REMOVED lines=44> */
.L_x_8505:
[----:B------:R-:W-:-:S07]  /*10910*/  IADD3 R88, PT, PT, R89, -0x1, RZ ;  /* 0xffffffff59587810 */ /* 0x000fce0007ffe0ff */
.L_x_8514:
[----:B------:R-:W-:Y:S05]  /*10920*/  BSYNC B2 ;  /* 0x0000000000027941 */ /* 0x000fea0003800000 */
.L_x_8504:
        /* <DEDUP_REMOVED lines=13> */
.L_x_8522:
        /* <DEDUP_REMOVED lines=79> */
.L_x_8517:
[----:B------:R-:W-:Y:S05]  /*10ef0*/  BSYNC.RECONVERGENT B0 ;  /* 0x0000000000007941 */ /* 0x000fea0003800200 */
.L_x_8516:
        /* <DEDUP_REMOVED lines=252> */
.L_x_8521:
[----:B------:R-:W-:Y:S05]  /*11ec0*/  BSYNC.RECONVERGENT B0 ;  /* 0x0000000000007941 */ /* 0x000fea0003800200 */
.L_x_8520:
        /* <DEDUP_REMOVED lines=43> */
.L_x_8519:
[----:B------:R-:W-:Y:S05]  /*12180*/  BSYNC.RECONVERGENT B1 ;  /* 0x0000000000017941 */ /* 0x000fea0003800200 */
.L_x_8518:
[----:B------:R-:W3:Y:S01]  /*12190*/  LD.E R87, desc[UR4][R84.64+0xdc] ;  /* 0x0000dc0454577980 */ /* 0x000ee2000c101900 */
[C---:B--2---:R-:W-:Y:S02]  /*121a0*/  VIADD R95, R156.reuse, 0xffffffe1 ;  /* 0xffffffe19c5f7836 */ /* 0x044fe40000000000 */
[C---:B------:R-:W-:Y:S02]  /*121b0*/  VIADD R3, R156.reuse, 0xffffffe0 ;  /* 0xffffffe09c037836 */ /* 0x040fe40000000000 */
        /* <DEDUP_REMOVED lines=54> */
[----:B------:R-:W-:Y:S01]  /*12520*/  VIADD R20, R156, 0x19 ;  /* 0x000000199c147836 */ /* 0x000fe20000000000 */
        /* <DEDUP_REMOVED lines=370> */
.L_x_8515:
        /* <DEDUP_REMOVED lines=11> */
.L_x_8536:
[----:B------:R-:W-:Y:S01]  /*13d00*/  FSETP.NE.FTZ.AND P1, PT, R6, RZ, PT ;  /* 0x000000ff0600720b */ /* 0x000fe20003f35000 */
[----:B------:R-:W2:Y:S01]  /*13d10*/  S2R R0, SR_TID.X ;  /* 0x0000000000007919 */ /* 0x000ea20000002100 */
[----:B------:R-:W1:Y:S01]  /*13d20*/  MUFU.RCP R7, R6 ;  /* 0x0000000600077308 */ /* 0x000e620000001000 */
[----:B------:R-:W-:Y:S10]  /*13d30*/  WARPSYNC.ALL ;  /* 0x0000000000007948 */ /* 0x000ff40003800000 */
[----:B------:R4:W3:Y:S01]  /*13d40*/  @P1 MUFU.LG2 R8, R6 ;  /* 0x0000000600081308 */ /* 0x0008e20000000c00 */
[----:B-1----:R-:W-:-:S05]  /*13d50*/  FSEL R7, R7, 1, P1 ;  /* 0x3f80000007077808 */ /* 0x002fca0000800000 */
[C---:B------:R-:W-:Y:S01]  /*13d60*/  FMUL.FTZ R80, R7.reuse, R80 ;  /* 0x0000005007507220 */ /* 0x040fe20000410000 */
[C---:B------:R-:W-:Y:S01]  /*13d70*/  FMUL.FTZ R81, R7.reuse, R81 ;  /* 0x0000005107517220 */ /* 0x040fe20000410000 */
[C---:B------:R-:W-:Y:S01]  /*13d80*/  FMUL.FTZ R76, R7.reuse, R76 ;  /* 0x0000004c074c7220 */ /* 0x040fe20000410000 */
[C---:B------:R-:W-:Y:S01]  /*13d90*/  FMUL.FTZ R77, R7.reuse, R77 ;  /* 0x0000004d074d7220 */ /* 0x040fe20000410000 */
[C---:B------:R-:W-:Y:S01]  /*13da0*/  FMUL.FTZ R72, R7.reuse, R72 ;  /* 0x0000004807487220 */ /* 0x040fe20000410000 */
[----:B------:R-:W-:Y:S01]  /*13db0*/  FMUL.FTZ R73, R7, R73 ;  /* 0x0000004907497220 */ /* 0x000fe20000410000 */
[----:B----4-:R-:W-:Y:S01]  /*13dc0*/  FADD.FTZ R6, R157, R2 ;  /* 0x000000029d067221 */ /* 0x010fe20000010000 */
[----:B---3--:R-:W-:Y:S01]  /*13dd0*/  @P1 FMUL.FTZ R8, R8, 0.69314718246459960938 ;  /* 0x3f31721808081820 */ /* 0x008fe20000410000 */
[C---:B------:R-:W-:Y:S01]  /*13de0*/  FMUL.FTZ R68, R7.reuse, R68 ;  /* 0x0000004407447220 */ /* 0x040fe20000410000 */
[C---:B------:R-:W-:Y:S01]  /*13df0*/  FMUL.FTZ R69, R7.reuse, R69 ;  /* 0x0000004507457220 */ /* 0x040fe20000410000 */
[----:B------:R-:W1:Y:S01]  /*13e00*/  MUFU.RCP R5, R6 ;  /* 0x0000000600057308 */ /* 0x000e620000001000 */
[----:B------:R-:W-:Y:S01]  /*13e10*/  FSETP.NE.FTZ.AND P0, PT, R6, RZ, PT ;  /* 0x000000ff0600720b */ /* 0x000fe20003f15000 */
        /* <DEDUP_REMOVED lines=12> */
[----:B------:R-:W3:Y:S01]  /*13ee0*/  @P0 MUFU.LG2 R6, R6 ;  /* 0x0000000600060308 */ /* 0x000ee20000000c00 */
[C---:B------:R-:W-:Y:S01]  /*13ef0*/  FMUL.FTZ R44, R7.reuse, R44 ;  /* 0x0000002c072c7220 */ /* 0x040fe20000410000 */
[C---:B------:R-:W-:Y:S01]  /*13f00*/  FMUL.FTZ R45, R7.reuse, R45 ;  /* 0x0000002d072d7220 */ /* 0x040fe20000410000 */
[C---:B------:R-:W-:Y:S01]  /*13f10*/  FMUL.FTZ R48, R7.reuse, R48 ;  /* 0x0000003007307220 */ /* 0x040fe20000410000 */
[----:B------:R-:W-:Y:S01]  /*13f20*/  FMUL.FTZ R49, R7, R49 ;  /* 0x0000003107317220 */ /* 0x000fe20000410000 */
[----:B--2---:R-:W-:-:S02]  /*13f30*/  SHF.L.U32 R9, R0, 0x1, RZ ;  /* 0x0000000100097819 */ /* 0x004fc400000006ff */
[----:B------:R-:W-:Y:S02]  /*13f40*/  SHF.L.U32 R7, R0, 0x3, RZ ;  /* 0x0000000300077819 */ /* 0x000fe400000006ff */
[----:B------:R-:W-:Y:S01]  /*13f50*/  MOV R2, 0xff800000 ;  /* 0xff80000000027802 */ /* 0x000fe20000000f00 */
[----:B-----5:R-:W-:Y:S01]  /*13f60*/  @P1 FFMA.FTZ R2, R4, R86, R8 ;  /* 0x0000005604021223 */ /* 0x020fe20000010008 */
[----:B------:R-:W-:Y:S02]  /*13f70*/  LOP3.LUT R129, R129, 0x6, R9, 0xf8, !PT ;  /* 0x0000000681817812 */ /* 0x000fe400078ef809 */
[----:B------:R-:W-:Y:S02]  /*13f80*/  LOP3.LUT R8, R7, 0xc0, RZ, 0xc0, !PT ;  /* 0x000000c007087812 */ /* 0x000fe400078ec0ff */
[----:B-1----:R-:W-:Y:S01]  /*13f90*/  FSEL R5, R5, 1, P0 ;  /* 0x3f80000005057808 */ /* 0x002fe20000000000 */
[----:B---3--:R-:W-:Y:S01]  /*13fa0*/  @P0 FMUL.FTZ R6, R6, 0.69314718246459960938 ;  /* 0x3f31721806060820 */ /* 0x008fe20000410000 */
[----:B------:R-:W-:-:S02]  /*13fb0*/  LOP3.LUT R129, R129, 0x20, R7, 0xf8, !PT ;  /* 0x0000002081817812 */ /* 0x000fc400078ef807 */
        /* <DEDUP_REMOVED lines=29> */
[----:B------:R-:W1:Y:S08]  /*14190*/  S2UR UR6, SR_CgaCtaId ;  /* 0x00000000000679c3 */ /* 0x000e700000008800 */
[----:B------:R-:W-:Y:S01]  /*141a0*/  BAR.SYNC.DEFER_BLOCKING 0x0 ;  /* 0x0000000000007b1d */ /* 0x000fe20000010000 */
[----:B------:R-:W-:-:S02]  /*141b0*/  LOP3.LUT R3, R7, 0x40, RZ, 0xc0, !PT ;  /* 0x0000004007037812 */ /* 0x000fc400078ec0ff */
[----:B------:R-:W-:-:S03]  /*141c0*/  LOP3.LUT R7, R7, 0x80, RZ, 0xc0, !PT ;  /* 0x0000008007077812 */ /* 0x000fc600078ec0ff */
[----:B------:R-:W-:Y:S02]  /*141d0*/  UMOV UR7, 0x400 ;  /* 0x0000040000077882 */ /* 0x000fe40000000000 */
[----:B-1----:R-:W-:-:S06]  /*141e0*/  ULEA UR6, UR6, UR7, 0x18 ;  /* 0x0000000706067291 */ /* 0x002fcc000f8ec0ff */
        /* <DEDUP_REMOVED lines=28> */
[----:B-1----:R-:W4:Y:S04]  /*143b0*/  LD.E.64 R56, desc[UR4][R84.64+0xb0] ;  /* 0x0000b00454387980 */ /* 0x002f28000c101b00 */
[----:B--2---:R-:W2:Y:S01]  /*143c0*/  LD.E R5, desc[UR4][R84.64+0x60] ;  /* 0x0000600454057980 */ /* 0x004ea2000c101900 */
[----:B---3--:R-:W-:-:S03]  /*143d0*/  IMAD.SHL.U32 R3, R0, 0x4, RZ ;  /* 0x0000000400037824 */ /* 0x008fc600078e00ff */
[----:B------:R1:W5:Y:S01]  /*143e0*/  LD.E R52, desc[UR4][R84.64+0xcc] ;  /* 0x0000cc0454347980 */ /* 0x000362000c101900 */
[----:B------:R-:W-:Y:S01]  /*143f0*/  IMAD.SHL.U32 R141, R141, 0x40, RZ ;  /* 0x000000408d8d7824 */ /* 0x000fe200078e00ff */
[----:B------:R-:W-:Y:S02]  /*14400*/  LOP3.LUT P0, RZ, R0, 0x3, RZ, 0xc0, !PT ;  /* 0x0000000300ff7812 */ /* 0x000fe4000780c0ff */
[----:B------:R1:W5:Y:S01]  /*14410*/  LD.E.64 R60, desc[UR4][R84.64+0x78] ;  /* 0x00007804543c7980 */ /* 0x000362000c101b00 */
[----:B----4-:R-:W-:-:S03]  /*14420*/  LOP3.LUT R6, R3, 0xd8, RZ, 0xc0, !PT ;  /* 0x000000d803067812 */ /* 0x010fc600078ec0ff */
[----:B------:R1:W5:Y:S01]  /*14430*/  LD.E.64 R58, desc[UR4][R84.64+0xa8] ;  /* 0x0000a804543a7980 */ /* 0x000362000c101b00 */
[----:B------:R-:W-:Y:S02]  /*14440*/  LOP3.LUT R6, R6, 0x18, R128, 0x78, !PT ;  /* 0x0000001806067812 */ /* 0x000fe400078e7880 */
[----:B------:R-:W-:Y:S02]  /*14450*/  LOP3.LUT R128, R128, 0x30, RZ, 0xc0, !PT ;  /* 0x0000003080807812 */ /* 0x000fe400078ec0ff */
[----:B------:R-:W-:-:S04]  /*14460*/  LOP3.LUT R6, R6, 0xf24, R3, 0xf8, !PT ;  /* 0x00000f2406067812 */ /* 0x000fc800078ef803 */
[----:B------:R-:W-:Y:S01]  /*14470*/  LEA R53, R6, UR6, 0x2 ;  /* 0x0000000606357c11 */ /* 0x000fe2000f8e10ff */
[----:B------:R-:W-:Y:S06]  /*14480*/  BAR.SYNC.DEFER_BLOCKING 0x0 ;  /* 0x0000000000007b1d */ /* 0x000fec0000010000 */
[----:B------:R1:W3:Y:S04]  /*14490*/  LDS.128 R48, [R53] ;  /* 0x0000000035307984 */ /* 0x0002e80000000c00 */
        /* <DEDUP_REMOVED lines=12> */
[----:B--2---:R-:W-:Y:S01]  /*14560*/  IMAD R5, R56, R5, R144 ;  /* 0x0000000538057224 */ /* 0x004fe200078e0290 */
[----:B------:R-:W-:-:S03]  /*14570*/  LOP3.LUT R56, R128, 0x7, R4, 0xf8, !PT ;  /* 0x0000000780387812 */ /* 0x000fc600078ef804 */
[----:B------:R-:W-:Y:S02]  /*14580*/  IMAD R57, R57, R5, R141 ;  /* 0x0000000539397224 */ /* 0x000fe400078e028d */
[----:B------:R2:W1:Y:S01]  /*14590*/  LDS.128 R4, [R53+0x5800] ;  /* 0x0058000035047984 */ /* 0x0004620000000c00 */
[----:B---34-:R-:W-:Y:S05]  /*145a0*/  @P0 BRA `(.L_x_8525) ;  /* 0x0000000000280947 */ /* 0x018fea0003800000 */
[----:B-12---:R-:W-:Y:S01]  /*145b0*/  IMAD.IADD R53, R143, 0x1, -R141 ;  /* 0x000000018f357824 */ /* 0x006fe200078e0a8d */
        /* <DEDUP_REMOVED lines=9> */
.L_x_8525:
[----:B------:R-:W-:Y:S05]  /*14650*/  BSYNC.RECONVERGENT B0 ;  /* 0x0000000000007941 */ /* 0x000fea0003800200 */
.L_x_8524:
[----:B-1----:R1:W5:Y:S01]  /*14660*/  LD.E R84, desc[UR4][R84.64+0xc0] ;  /* 0x0000c00454547980 */ /* 0x002362000c101900 */
[----:B------:R-:W-:Y:S01]  /*14670*/  SHF.R.U32.HI R0, RZ, 0x3, R0 ;  /* 0x00000003ff007819 */ /* 0x000fe20000011600 */
[----:B------:R-:W-:Y:S01]  /*14680*/  IMAD.IADD R141, R143, 0x1, -R141 ;  /* 0x000000018f8d7824 */ /* 0x000fe200078e0a8d */
[----:B------:R-:W-:Y:S01]  /*14690*/  LOP3.LUT R3, R3, 0x1c, RZ, 0xc0, !PT ;  /* 0x0000001c03037812 */ /* 0x000fe200078ec0ff */
[----:B-----5:R-:W-:Y:S01]  /*146a0*/  IMAD R57, R57, R52, RZ ;  /* 0x0000003439397224 */ /* 0x020fe200078e02ff */
[----:B------:R-:W-:Y:S01]  /*146b0*/  BSSY.RECONVERGENT B0, `(.L_x_8526) ;  /* 0x0000016000007945 */ /* 0x000fe20003800200 */
[C---:B---3--:R-:W-:Y:S01]  /*146c0*/  VIADD R2, R0.reuse, 0x10 ;  /* 0x0000001000027836 */ /* 0x048fe20000000000 */
[C---:B------:R-:W-:Y:S01]  /*146d0*/  ISETP.GE.AND P2, PT, R0.reuse, R141, PT ;  /* 0x0000008d0000720c */ /* 0x040fe20003f46270 */
[----:B------:R-:W-:-:S03]  /*146e0*/  VIADD R52, R0, 0x20 ;  /* 0x0000002000347836 */ /* 0x000fc60000000000 */
[-C--:B------:R-:W-:Y:S01]  /*146f0*/  ISETP.GE.AND P1, PT, R2, R141.reuse, PT ;  /* 0x0000008d0200720c */ /* 0x080fe20003f26270 */
[----:B------:R-:W-:Y:S01]  /*14700*/  VIADD R2, R0, 0x30 ;  /* 0x0000003000027836 */ /* 0x000fe20000000000 */
[----:B------:R-:W-:Y:S01]  /*14710*/  ISETP.GE.AND P5, PT, R52, R141, PT ;  /* 0x0000008d3400720c */ /* 0x000fe20003fa6270 */
[----:B------:R-:W-:-:S03]  /*14720*/  IMAD R0, R0, 0x60, R3 ;  /* 0x0000006000007824 */ /* 0x000fc600078e0203 */
[----:B------:R-:W-:Y:S02]  /*14730*/  ISETP.GE.AND P6, PT, R2, R141, PT ;  /* 0x0000008d0200720c */ /* 0x000fe40003fc6270 */
[----:B------:R-:W-:Y:S02]  /*14740*/  IADD3 R52, P0, PT, R0, R57, RZ ;  /* 0x0000003900347210 */ /* 0x000fe40007f1e0ff */
[C---:B------:R-:W-:Y:S02]  /*14750*/  LOP3.LUT R2, R3.reuse, 0x20, RZ, 0xfc, !PT ;  /* 0x0000002003027812 */ /* 0x040fe400078efcff */
[----:B------:R-:W-:Y:S02]  /*14760*/  LOP3.LUT R0, R3, 0x40, RZ, 0xfc, !PT ;  /* 0x0000004003007812 */ /* 0x000fe400078efcff */
[----:B------:R-:W-:Y:S01]  /*14770*/  LEA.HI.X.SX32 R57, R57, RZ, 0x1, P0 ;  /* 0x000000ff39397211 */ /* 0x000fe200000f0eff */
[----:B------:R-:W-:Y:S06]  /*14780*/  @P2 BRA `(.L_x_8527) ;  /* 0x0000000000202947 */ /* 0x000fec0003800000 */
        /* <DEDUP_REMOVED lines=8> */
.L_x_8527:
[----:B------:R-:W-:Y:S05]  /*14810*/  BSYNC.RECONVERGENT B0 ;  /* 0x0000000000007941 */ /* 0x000fea0003800200 */
.L_x_8526:
[----:B------:R-:W-:Y:S04]  /*14820*/  BSSY.RECONVERGENT B0, `(.L_x_8528) ;  /* 0x000000e000007945 */ /* 0x000fe80003800200 */
[----:B------:R-:W-:Y:S05]  /*14830*/  @P1 BRA `(.L_x_8529) ;  /* 0x0000000000301947 */ /* 0x000fea0003800000 */
[-C--:B------:R-:W-:Y:S02]  /*14840*/  ISETP.GE.AND P4, PT, R3, R84.reuse, PT ;  /* 0x000000540300720c */ /* 0x080fe40003f86270 */
        /* <DEDUP_REMOVED lines=11> */
.L_x_8529:
[----:B------:R-:W-:Y:S05]  /*14900*/  BSYNC.RECONVERGENT B0 ;  /* 0x0000000000007941 */ /* 0x000fea0003800200 */
.L_x_8528:
[----:B------:R-:W-:Y:S04]  /*14910*/  BSSY.RECONVERGENT B0, `(.L_x_8530) ;  /* 0x000000e000007945 */ /* 0x000fe80003800200 */
[----:B------:R-:W-:Y:S05]  /*14920*/  @P5 BRA `(.L_x_8531) ;  /* 0x0000000000305947 */ /* 0x000fea0003800000 */
[-C--:B------:R-:W-:Y:S02]  /*14930*/  ISETP.GE.AND P5, PT, R3, R84.reuse, PT ;  /* 0x000000540300720c */ /* 0x080fe40003fa6270 */
        /* <DEDUP_REMOVED lines=11> */
.L_x_8531:
[----:B------:R-:W-:Y:S05]  /*149f0*/  BSYNC.RECONVERGENT B0 ;  /* 0x0000000000007941 */ /* 0x000fea0003800200 */
.L_x_8530:
[----:B---3--:R-:W-:Y:S02]  /*14a00*/  MOV R8, R140 ;  /* 0x0000008c00087202 */ /* 0x008fe40000000f00 */
[----:B------:R-:W-:-:S04]  /*14a10*/  MOV R9, 0x0 ;  /* 0x0000000000097802 */ /* 0x000fc80000000f00 */
[----:B-12-4-:R-:W-:Y:S05]  /*14a20*/  @P6 RET.REL.NODEC R8 `(_ZN5flash24flash_fwd_splitkv_kernelI23Flash_fwd_kernel_traitsILi96ELi64ELi64ELi4ELb0ELb0EN7cutlass10bfloat16_tE19Flash_kernel_traitsILi96ELi64ELi64ELi4ES3_EELb0ELb1ELb0ELb0ELb0ELb0ELb1ELb1EEEvNS_16Flash_fwd_paramsE) ;  /* 0xfffffeb408746950 */ /* 0x016fea0003c3ffff */
[-C--:B------:R-:W-:Y:S02]  /*14a30*/  ISETP.GE.AND P4, PT, R3, R84.reuse, PT ;  /* 0x000000540300720c */ /* 0x080fe40003f86270 */
        /* <DEDUP_REMOVED lines=8> */
[----:B-1----:R-:W-:Y:S02]  /*14ac0*/  IMAD.MOV.U32 R2, RZ, RZ, R140 ;  /* 0x000000ffff027224 */ /* 0x002fe400078e008c */
[----:B------:R-:W-:-:S04]  /*14ad0*/  IMAD.MOV.U32 R3, RZ, RZ, 0x0 ;  /* 0x00000000ff037424 */ /* 0x000fc800078e00ff */
[----:B------:R-:W-:Y:S05]  /*14ae0*/  @P0 RET.REL.NODEC R2 `(_ZN5flash24flash_fwd_splitkv_kernelI23Flash_fwd_kernel_traitsILi96ELi64ELi64ELi4ELb0ELb0EN7cutlass10bfloat16_tE19Flash_kernel_traitsILi96ELi64ELi64ELi4ES3_EELb0ELb1ELb0ELb0ELb0ELb0ELb1ELb1EEEvNS_16Flash_fwd_paramsE) ;  /* 0xfffffeb402440950 */ /* 0x000fea0003c3ffff */
[----:B------:R-:W-:Y:S01]  /*14af0*/  LEA R2, P0, R52, R60, 0x2 ;  /* 0x0000003c34027211 */ /* 0x000fe200078010ff */
[----:B------:R-:W-:-:S03]  /*14b00*/  IMAD.MOV.U32 R141, RZ, RZ, 0x0 ;  /* 0x00000000ff8d7424 */ /* 0x000fc600078e00ff */
[----:B------:R-:W-:-:S05]  /*14b10*/  LEA.HI.X R3, R52, R61, R57, 0x2, P0 ;  /* 0x0000003d34037211 */ /* 0x000fca00000f1439 */
[----:B------:R1:W-:Y:S02]  /*14b20*/  ST.E.128 desc[UR4][R2.64+0x4900], R4 ;  /* 0x0049000402007985 */ /* 0x0003e4000c101d04 */
[----:B-1----:R-:W-:Y:S05]  /*14b30*/  RET.REL.NODEC R140 `(_ZN5flash24flash_fwd_splitkv_kernelI23Flash_fwd_kernel_traitsILi96ELi64ELi64ELi4ELb0ELb0EN7cutlass10bfloat16_tE19Flash_kernel_traitsILi96ELi64ELi64ELi4ES3_EELb0ELb1ELb0ELb0ELb0ELb0ELb1ELb1EEEvNS_16Flash_fwd_paramsE) ;  /* 0xfffffeb48c307950 */ /* 0x002fea0003c3ffff */
.L_x_8523:
[----:B------:R-:W-:Y:S01]  /*14b40*/  MOV R0, 0x1f ;  /* 0x0000001f00007802 */ /* 0x000fe20000000f00 */
[----:B------:R-:W-:Y:S01]  /*14b50*/  IMAD.MOV.U32 R2, RZ, RZ, 0x2 ;  /* 0x00000002ff027424 */ /* 0x000fe200078e00ff */
[----:B------:R-:W-:Y:S01]  /*14b60*/  MOV R7, R158 ;  /* 0x0000009e00077202 */ /* 0x000fe20000000f00 */
[----:B------:R-:W-:-:S07]  /*14b70*/  IMAD.MOV.U32 R5, RZ, RZ, -0x1 ;  /* 0xffffffffff057424 */ /* 0x000fce00078e00ff */
[----:B-1---5:R-:W-:Y:S05]  /*14b80*/  WARPSYNC.COLLECTIVE R5, `(.L_x_8532) ;  /* 0x0000000005087348 */ /* 0x022fea0003c00000 */
[----:B------:R2:W3:Y:S02]  /*14b90*/  SHFL.BFLY P0, R0, R7, R2, R0 ;  /* 0x0c00000207007389 */ /* 0x0004e40000000000 */
[----:B-123-5:R-:W-:Y:S05]  /*14ba0*/  ENDCOLLECTIVE ;  /* 0x000000000000791b */ /* 0x02efea0003800000 */
.L_x_8532:
        /* <DEDUP_REMOVED lines=8> */
.L_x_8533:
[----:B------:R-:W-:Y:S01]  /*14c30*/  MOV R6, R0 ;  /* 0x0000000000067202 */ /* 0x000fe20000000f00 */
[----:B------:R-:W-:Y:S01]  /*14c40*/  IMAD.MOV.U32 R2, RZ, RZ, 0x2 ;  /* 0x00000002ff027424 */ /* 0x000fe200078e00ff */
[----:B------:R-:W-:Y:S02]  /*14c50*/  MOV R0, 0x1f ;  /* 0x0000001f00007802 */ /* 0x000fe40000000f00 */
[----:B------:R-:W-:Y:S01]  /*14c60*/  MOV R7, R157 ;  /* 0x0000009d00077202 */ /* 0x000fe20000000f00 */
[----:B------:R-:W-:-:S07]  /*14c70*/  FADD.FTZ R6, R158, R6 ;  /* 0x000000069e067221 */ /* 0x000fce0000010000 */
[----:B------:R-:W-:Y:S05]  /*14c80*/  WARPSYNC.COLLECTIVE R5, `(.L_x_8534) ;  /* 0x0000000005087348 */ /* 0x000fea0003c00000 */
[----:B------:R1:W2:Y:S02]  /*14c90*/  SHFL.BFLY P0, R0, R7, R2, R0 ;  /* 0x0c00000207007389 */ /* 0x0002a40000000000 */
[----:B-12---:R-:W-:Y:S05]  /*14ca0*/  ENDCOLLECTIVE ;  /* 0x000000000000791b */ /* 0x006fea0003800000 */
.L_x_8534:
[----:B------:R-:W-:Y:S01]  /*14cb0*/  FADD.FTZ R157, R0, R157 ;  /* 0x0000009d009d7221 */ /* 0x000fe20000010000 */
[----:B------:R-:W-:Y:S01]  /*14cc0*/  MOV R0, 0x1f ;  /* 0x0000001f00007802 */ /* 0x000fe20000000f00 */
[----:B------:R-:W-:-:S03]  /*14cd0*/  IMAD.MOV.U32 R2, RZ, RZ, 0x1 ;  /* 0x00000001ff027424 */ /* 0x000fc600078e00ff */
[----:B------:R-:W-:-:S07]  /*14ce0*/  MOV R7, R157 ;  /* 0x0000009d00077202 */ /* 0x000fce0000000f00 */
[----:B------:R-:W-:Y:S05]  /*14cf0*/  WARPSYNC.COLLECTIVE R5, `(.L_x_8535) ;  /* 0x0000000005087348 */ /* 0x000fea0003c00000 */
[----:B------:R1:W2:Y:S02]  /*14d00*/  SHFL.BFLY P0, R0, R7, R2, R0 ;  /* 0x0c00000207007389 */ /* 0x0002a40000000000 */
[----:B-12---:R-:W-:Y:S05]  /*14d10*/  ENDCOLLECTIVE ;  /* 0x000000000000791b */ /* 0x006fea0003800000 */
.L_x_8535:
[----:B------:R-:W-:Y:S01]  /*14d20*/  MOV R2, R0 ;  /* 0x0000000000027202 */ /* 0x000fe20000000f00 */
[----:B------:R-:W-:Y:S06]  /*14d30*/  BRA `(.L_x_8536) ;  /* 0xffffffec00f07947 */ /* 0x000fec000383ffff */
.L_x_8537:
        /* <DEDUP_REMOVED lines=12> */
.L_x_11676:


//--------------------- .text._ZN5flash24flash_fwd_splitkv_kernelI23Flash_fwd_kernel_traitsILi96ELi64ELi64ELi4ELb0ELb0EN7cutlass10bfloat16_tE19Flash_kernel_traitsILi96ELi64ELi64ELi4ES3_EELb0ELb1ELb0ELb0ELb0ELb1ELb1ELb1EEEvNS_16Flash_fwd_paramsE --------------------------
	.section	.text._ZN5flash24flash_fwd_splitkv_kernelI23Flash_fwd_kernel_traitsILi96ELi64ELi64ELi4ELb0ELb0EN7cutlass10bfloat16_tE19Flash_kernel_traitsILi96ELi64ELi64ELi4ES3_EELb0ELb1ELb0ELb0ELb0ELb1ELb1ELb1EEEvNS_16Flash_fwd_paramsE,"ax",@progbits
	.align	128
        .global         _ZN5flash24flash_fwd_splitkv_kernelI23Flash_fwd_kernel_traitsILi96ELi64ELi64ELi4ELb0ELb0EN7cutlass10bfloat16_tE19Flash_kernel_traitsILi96ELi64ELi64ELi4ES3_EELb0ELb1ELb0ELb0ELb0ELb1ELb1ELb1EEEvNS_16Flash_fwd_paramsE
        .type           _ZN5flash24flash_fwd_splitkv_kernelI23Flash_fwd_kernel_traitsILi96ELi64ELi64ELi4ELb0ELb0EN7cutlass10bfloat16_tE19Flash_kernel_traitsILi96ELi64ELi64ELi4ES3_EELb0ELb1ELb0ELb0ELb0ELb1ELb1ELb1EEEvNS_16Flash_fwd_paramsE,@function
        .size           _ZN5flash24flash_fwd_splitkv_kernelI23Flash_fwd_kernel_traitsILi96ELi64ELi64ELi4ELb0ELb0EN7cutlass10bfloat16_tE19Flash_kernel_traitsILi96ELi64ELi64ELi4ES3_EELb0ELb1ELb0ELb0ELb0ELb1ELb1ELb1EEEvNS_16Flash_fwd_paramsE,(.L_x_11677 - _ZN5flash24flash_fwd_splitkv_kernelI23Flash_fwd_kernel_traitsILi96ELi64ELi64ELi4ELb0ELb0EN7cutlass10bfloat16_tE19Flash_kernel_traitsILi96ELi64ELi64ELi4ES3_EELb0ELb1ELb0ELb0ELb0ELb1ELb1ELb1EEEvNS_16Flash_fwd_paramsE)
        .other          _ZN5flash24flash_fwd_splitkv_kernelI23Flash_fwd_kernel_traitsILi96ELi64ELi64ELi4ELb0ELb0EN7cutlass10bfloat16_tE19Flash_kernel_traitsILi96ELi64ELi64ELi4ES3_EELb0ELb1ELb0ELb0ELb0ELb1ELb1ELb1EEEvNS_16Flash_fwd_paramsE,@"STO_CUDA_ENTRY STV_DEFAULT"
_ZN5flash24flash_fwd_splitkv_kernelI23Flash_fwd_kernel_traitsILi96ELi64ELi64ELi4ELb0ELb0EN7cutlass10bfloat16_tE19Flash_kernel_traitsILi96ELi64ELi64ELi4ES3_EELb0ELb1ELb0ELb0ELb0ELb1ELb1ELb1EEEvNS_16Flash_fwd_paramsE:
.text._ZN5flash24flash_fwd_splitkv_kernelI23Flash_fwd_kernel_traitsILi96ELi64ELi64ELi4ELb0ELb0EN7cutlass10bfloat16_tE19Flash_kernel_traitsILi96ELi64ELi64ELi4ES3_EELb0ELb1ELb0ELb0ELb0ELb1ELb1ELb1EEEvNS_16Flash_fwd_paramsE:
        /* <DEDUP_REMOVED lines=29> */
[----:B------:R-:W-:Y:S05]  /*01d0*/  CALL.REL.NOINC `($_ZN5flash24flash_fwd_splitkv_kernelI23Flash_fwd_kernel_traitsILi96ELi64ELi64ELi4ELb0ELb0EN7cutlass10bfloat16_tE19Flash_kernel_traitsILi96ELi64ELi64ELi4ES3_EELb0ELb1ELb0ELb0ELb0ELb1ELb1ELb1EEEvNS_16Flash_fwd_paramsE$_ZN5flash30compute_attn_1rowblock_splitkvI23Flash_fwd_kernel_traitsILi96ELi64ELi64ELi4ELb0ELb0EN7cutlass10bfloat16_tE19Flash_kernel_traitsILi96ELi64ELi64ELi4ES3_EELb0ELb1ELb0ELb0ELb0ELb1ELb1ELb1ENS_16Flash_fwd_paramsEEEvRKT8_iiiii) ;  /* 0x0000000000087944 */ /* 0x000fea0003c00000 */
[----:B------:R-:W-:Y:S05]  /*01e0*/  BSYNC.RECONVERGENT B4 ;  /* 0x0000000000047941 */ /* 0x000fea0003800200 */
.L_x_8538:
[----:B------:R-:W-:Y:S05]  /*01f0*/  EXIT ;  /* 0x000000000000794d */ /* 0x000fea0003800000 */
        .type           $_ZN5flash24flash_fwd_splitkv_kernelI23Flash_fwd_kernel_traitsILi96ELi64ELi64ELi4ELb0ELb0EN7cutlass10bfloat16_tE19Flash_kernel_traitsILi96ELi64ELi64ELi4ES3_EELb0ELb1ELb0ELb0ELb0ELb1ELb1ELb1EEEvNS_16Flash_fwd_paramsE$_ZN5flash30compute_attn_1rowblock_splitkvI23Flash_fwd_kernel_traitsILi96ELi64ELi64ELi4ELb0ELb0EN7cutlass10bfloat16_tE19Flash_kernel_traitsILi96ELi64ELi64ELi4ES3_EELb0ELb1ELb0ELb0ELb0ELb1ELb1ELb1ENS_16Flash_fwd_paramsEEEvRKT8_iiiii,@function
        .size           $_ZN5flash24flash_fwd_splitkv_kernelI23Flash_fwd_kernel_traitsILi96ELi64ELi64ELi4ELb0ELb0EN7cutlass10bfloat16_tE19Flash_kernel_traitsILi96ELi64ELi64ELi4ES3_EELb0ELb1ELb0ELb0ELb0ELb1ELb1ELb1EEEvNS_16Flash_fwd_paramsE$_ZN5flash30compute_attn_1rowblock_splitkvI23Flash_fwd_kernel_traitsILi96ELi64ELi64ELi4ELb0ELb0EN7cutlass10bfloat16_tE19Flash_kernel_traitsILi96ELi64ELi64ELi4ES3_EELb0ELb1ELb0ELb0ELb0ELb1ELb1ELb1ENS_16Flash_fwd_paramsEEEvRKT8_iiiii,(.L_x_11677 - $_ZN5flash24flash_fwd_splitkv_kernelI23Flash_fwd_kernel_traitsILi96ELi64ELi64ELi4ELb0ELb0EN7cutlass10bfloat16_tE19Flash_kernel_traitsILi96ELi64ELi64ELi4ES3_EELb0ELb1ELb0ELb0ELb0ELb1ELb1ELb1EEEvNS_16Flash_fwd_paramsE$_ZN5flash30compute_attn_1rowblock_splitkvI23Flash_fwd_kernel_traitsILi96ELi64ELi64ELi4ELb0ELb0EN7cutlass10bfloat16_tE19Flash_kernel_traitsILi96ELi64ELi64ELi4ES3_EELb0ELb1ELb0ELb0ELb0ELb1ELb1ELb1ENS_16Flash_fwd_paramsEEEvRKT8_iiiii)
$_ZN5flash24flash_fwd_splitkv_kernelI23Flash_fwd_kernel_traitsILi96ELi64ELi64ELi4ELb0ELb0EN7cutlass10bfloat16_tE19Flash_kernel_traitsILi96ELi64ELi64ELi4ES3_EELb0ELb1ELb0ELb0ELb0ELb1ELb1ELb1EEEvNS_16Flash_fwd_paramsE$_ZN5flash30compute_attn_1rowblock_splitkvI23Flash_fwd_kernel_traitsILi96ELi64ELi64ELi4ELb0ELb0EN7cutlass10bfloat16_tE19Flash_kernel_traitsILi96ELi64ELi64ELi4ES3_EELb0ELb1ELb0ELb0ELb0ELb1ELb1ELb1ENS_16Flash_fwd_paramsEEEvRKT8_iiiii:
        /* <DEDUP_REMOVED lines=38> */
.L_x_8540:
[----:B------:R-:W-:Y:S05]  /*0460*/  BSYNC.RECONVERGENT B0 ;  /* 0x0000000000007941 */ /* 0x000fea0003800200 */
.L_x_8539:
[----:B------:R-:W-:Y:S04]  /*0470*/  BSSY.RECONVERGENT B0, `(.L_x_8541) ;  /* 0x0000007000007945 */ /* 0x000fe80003800200 */
[----:B------:R-:W-:Y:S05]  /*0480*/  @!P3 BRA `(.L_x_8542) ;  /* 0x000000000014b947 */ /* 0x000fea0003800000 */
[----:B------:R-:W3:Y:S02]  /*0490*/  LD.E.U8 R2, desc[UR4][R84.64+0x1b2] ;  /* 0x0001b20454027980 */ /* 0x000ee4000c101100 */
[----:B---3--:R-:W-:-:S13]  /*04a0*/  ISETP.NE.AND P1, PT, R2, RZ, PT ;  /* 0x000000ff0200720c */ /* 0x008fda0003f25270 */
[----:B------:R-:W3:Y:S02]  /*04b0*/  @P1 LD.E R2, desc[UR4][R12.64+0x4] ;  /* 0x000004040c021980 */ /* 0x000ee4000c101900 */
[----:B---3-5:R-:W-:-:S06]  /*04c0*/  @P1 IADD3 R3, PT, PT, R2, -R11, RZ ;  /* 0x8000000b02031210 */ /* 0x028fcc0007ffe0ff */
[----:B------:R3:W5:Y:S02]  /*04d0*/  @!P1 LD.E R3, desc[UR4][R12.64] ;  /* 0x000000040c039980 */ /* 0x000764000c101900 */
.L_x_8542:
[----:B------:R-:W-:Y:S05]  /*04e0*/  BSYNC.RECONVERGENT B0 ;  /* 0x0000000000007941 */ /* 0x000fea0003800200 */
.L_x_8541:
        /* <DEDUP_REMOVED lines=9> */
.L_x_8544:
[----:B------:R-:W4:Y:S01]  /*0580*/  LD.E.64 R2, desc[UR4][R84.64+0x108] ;  /* 0x0001080454027980 */ /* 0x000f22000c101b00 */
[----:B------:R-:W-:Y:S01]  /*0590*/  BSSY.RECONVERGENT B0, `(.L_x_8546) ;  /* 0x0000006000007945 */ /* 0x000fe20003800200 */
[----:B------:R-:W-:Y:S01]  /*05a0*/  IMAD.MOV.U32 R61, RZ, RZ, RZ ;  /* 0x000000ffff3d7224 */ /* 0x000fe200078e00ff */
[----:B----4-:R-:W-:-:S04]  /*05b0*/  ISETP.NE.U32.AND P0, PT, R2, RZ, PT ;  /* 0x000000ff0200720c */ /* 0x010fc80003f05070 */
[----:B------:R-:W-:-:S13]  /*05c0*/  ISETP.NE.AND.EX P0, PT, R3, RZ, PT, P0 ;  /* 0x000000ff0300720c */ /* 0x000fda0003f05300 */
[----:B------:R-:W-:Y:S05]  /*05d0*/  @!P0 BRA `(.L_x_8547) ;  /* 0x0000000000048947 */ /* 0x000fea0003800000 */
[----:B------:R4:W5:Y:S02]  /*05e0*/  LD.E R61, desc[UR4][R84.64+0xbc] ;  /* 0x0000bc04543d7980 */ /* 0x000964000c101900 */
.L_x_8547:
[----:B------:R-:W-:Y:S05]  /*05f0*/  BSYNC.RECONVERGENT B0 ;  /* 0x0000000000007941 */ /* 0x000fea0003800200 */
.L_x_8546:
[----:B-----5:R-:W-:Y:S02]  /*0600*/  IADD3 R61, PT, PT, R68, R61, RZ ;  /* 0x0000003d443d7210 */ /* 0x020fe40007ffe0ff */
.L_x_8545:
[----:B------:R-:W-:Y:S05]  /*0610*/  BSYNC.RECONVERGENT B1 ;  /* 0x0000000000017941 */ /* 0x000fea0003800200 */
.L_x_8543:
[----:B------:R-:W-:Y:S01]  /*0620*/  IMAD.SHL.U32 R95, R147, 0x40, RZ ;  /* 0x00000040935f7824 */ /* 0x000fe200078e00ff */
[----:B------:R-:W-:Y:S01]  /*0630*/  MOV R2, R146 ;  /* 0x0000009200027202 */ /* 0x000fe20000000f00 */
[----:B------:R-:W-:-:S03]  /*0640*/  IMAD.MOV.U32 R3, RZ, RZ, 0x0 ;  /* 0x00000000ff037424 */ /* 0x000fc600078e00ff */
[----:B------:R-:W-:-:S13]  /*0650*/  ISETP.GT.AND P0, PT, R148, R95, PT ;  /* 0x0000005f9400720c */ /* 0x000fda0003f04270 */
[----:B-1234-:R-:W-:Y:S05]  /*0660*/  @!P0 RET.REL.NODEC R2 `(_ZN5flash24flash_fwd_splitkv_kernelI23Flash_fwd_kernel_traitsILi96ELi64ELi64ELi4ELb0ELb0EN7cutlass10bfloat16_tE19Flash_kernel_traitsILi96ELi64ELi64ELi4ES3_EELb0ELb1ELb0ELb0ELb0ELb1ELb1ELb1EEEvNS_16Flash_fwd_paramsE) ;  /* 0xfffffff802648950 */ /* 0x01efea0003c3ffff */
[----:B------:R-:W2:Y:S04]  /*0670*/  LD.E R3, desc[UR4][R84.64+0xb8] ;  /* 0x0000b80454037980 */ /* 0x000ea8000c101900 */
[----:B------:R-:W3:Y:S04]  /*0680*/  LD.E R6, desc[UR4][R84.64+0x188] ;  /* 0x0001880454067980 */ /* 0x000ee8000c101900 */
[----:B------:R-:W4:Y:S01]  /*0690*/  LD.E R7, desc[UR4][R84.64+0x184] ;  /* 0x0001840454077980 */ /* 0x000f22000c101900 */
[----:B------:R-:W-:-:S04]  /*06a0*/  IABS R4, R5 ;  /* 0x0000000500047213 */ /* 0x000fc80000000000 */
[----:B------:R-:W1:Y:S08]  /*06b0*/  I2F.RP R2, R4 ;  /* 0x0000000400027306 */ /* 0x000e700000209400 */
[----:B-1----:R-:W1:Y:S02]  /*06c0*/  MUFU.RCP R14, R2 ;  /* 0x00000002000e7308 */ /* 0x002e640000001000 */
[----:B-1----:R-:W-:-:S06]  /*06d0*/  VIADD R14, R14, 0xffffffe ;  /* 0x0ffffffe0e0e7836 */ /* 0x002fcc0000000000 */
[----:B------:R1:W5:Y:S01]  /*06e0*/  F2I.FTZ.U32.TRUNC.NTZ R15, R14 ;  /* 0x0000000e000f7305 */ /* 0x000362000021f000 */
[----:B------:R-:W-:Y:S01]  /*06f0*/  IABS R2, R5 ;  /* 0x0000000500027213 */ /* 0x000fe20000000000 */
[----:B-1----:R-:W-:-:S04]  /*0700*/  IMAD.MOV.U32 R14, RZ, RZ, RZ ;  /* 0x000000ffff0e7224 */ /* 0x002fc800078e00ff */
[----:B------:R-:W-:Y:S01]  /*0710*/  IMAD.MOV R2, RZ, RZ, -R2 ;  /* 0x000000ffff027224 */ /* 0x000fe200078e0a02 */
[----:B------:R-:W1:Y:S01]  /*0720*/  S2R R55, SR_TID.X ;  /* 0x0000000000377919 */ /* 0x000e620000002100 */
        /* <DEDUP_REMOVED lines=8> */
[----:B------:R-:W-:-:S05]  /*07b0*/  IABS R3, R12 ;  /* 0x0000000c00037213 */ /* 0x000fca0000000000 */
        /* <DEDUP_REMOVED lines=10> */
[----:B------:R-:W-:-:S08]  /*0860*/  IMAD R4, R147, 0x40, -R148 ;  /* 0x0000004093047824 */ /* 0x000fd000078e0a94 */
[----:B------:R-:W-:Y:S01]  /*0870*/  @P2 VIADD R8, R8, 0x1 ;  /* 0x0000000108082836 */ /* 0x000fe20000000000 */
[----:B---3--:R-:W-:-:S03]  /*0880*/  IADD3 R4, PT, PT, R6, R4, R3 ;  /* 0x0000000406047210 */ /* 0x008fc60007ffe003 */
[----:B------:R-:W-:Y:S02]  /*0890*/  IMAD.MOV.U32 R2, RZ, RZ, R8 ;  /* 0x000000ffff027224 */ /* 0x000fe400078e0008 */
[----:B----4-:R-:W-:Y:S01]  /*08a0*/  IMAD.IADD R8, R7, 0x1, R148 ;  /* 0x0000000107087824 */ /* 0x010fe200078e0294 */
[----:B------:R-:W-:Y:S01]  /*08b0*/  SHF.R.S32.HI R6, RZ, 0x1f, R3 ;  /* 0x0000001fff067819 */ /* 0x000fe20000011403 */
[----:B------:R-:W-:Y:S02]  /*08c0*/  VIADD R4, R4, 0x40 ;  /* 0x0000004004047836 */ /* 0x000fe40000000000 */
[----:B------:R-:W-:Y:S01]  /*08d0*/  @!P0 IMAD.MOV R2, RZ, RZ, -R2 ;  /* 0x000000ffff028224 */ /* 0x000fe200078e0a02 */
[----:B------:R-:W-:Y:S02]  /*08e0*/  IADD3 R7, PT, PT, -R8, R95, R61 ;  /* 0x0000005f08077210 */ /* 0x000fe40007ffe13d */
[----:B------:R-:W-:Y:S02]  /*08f0*/  @!P1 LOP3.LUT R2, RZ, R5, RZ, 0x33, !PT ;  /* 0x00000005ff029212 */ /* 0x000fe400078e33ff */
[----:B------:R-:W-:-:S02]  /*0900*/  LEA.HI R5, R6, R3, RZ, 0x6 ;  /* 0x0000000306057211 */ /* 0x000fc400078f30ff */
[----:B------:R-:W-:Y:S02]  /*0910*/  SHF.R.S32.HI R6, RZ, 0x1f, R7 ;  /* 0x0000001fff067819 */ /* 0x000fe40000011407 */
[----:B------:R-:W-:Y:S01]  /*0920*/  SHF.R.S32.HI R3, RZ, 0x1f, R4 ;  /* 0x0000001fff037819 */ /* 0x000fe20000011404 */
[----:B------:R-:W-:Y:S01]  /*0930*/  IMAD R140, R2, UR8, RZ ;  /* 0x00000008028c7c24 */ /* 0x000fe2000f8e02ff */
[----:B------:R-:W-:Y:S02]  /*0940*/  SHF.R.S32.HI R5, RZ, 0x6, R5 ;  /* 0x00000006ff057819 */ /* 0x000fe40000011405 */
[----:B------:R-:W-:Y:S02]  /*0950*/  LEA.HI R6, R6, R7, RZ, 0x6 ;  /* 0x0000000706067211 */ /* 0x000fe400078f30ff */
[----:B------:R-:W-:Y:S02]  /*0960*/  LEA.HI R3, R3, R4, RZ, 0x6 ;  /* 0x0000000403037211 */ /* 0x000fe400078f30ff */
[----:B------:R-:W-:-:S02]  /*0970*/  VIADDMNMX R5, R140, R2, R5, PT ;  /* 0x000000028c057246 */ /* 0x000fc40003800105 */
        /* <DEDUP_REMOVED lines=41> */
.L_x_8550:
[----:B------:R-:W-:Y:S05]  /*0c10*/  BSYNC.RECONVERGENT B0 ;  /* 0x0000000000007941 */ /* 0x000fea0003800200 */
.L_x_8549:
        /* <DEDUP_REMOVED lines=16> */
.L_x_8552:
[----:B------:R-:W-:Y:S05]  /*0d20*/  BSYNC.RECONVERGENT B0 ;  /* 0x0000000000007941 */ /* 0x000fea0003800200 */
.L_x_8551:
        /* <DEDUP_REMOVED lines=15> */
.L_x_8554:
[----:B------:R-:W-:Y:S05]  /*0e20*/  BSYNC.RECONVERGENT B0 ;  /* 0x0000000000007941 */ /* 0x000fea0003800200 */
.L_x_8553:
        /* <DEDUP_REMOVED lines=15> */
.L_x_8556:
[----:B------:R-:W-:Y:S05]  /*0f20*/  BSYNC.RECONVERGENT B0 ;  /* 0x0000000000007941 */ /* 0x000fea0003800200 */
.L_x_8555:
        /* <DEDUP_REMOVED lines=13> */
[----:B-12---:R-:W-:Y:S05]  /*1000*/  @P6 RET.REL.NODEC R146 `(_ZN5flash24flash_fwd_splitkv_kernelI23Flash_fwd_kernel_traitsILi96ELi64ELi64ELi4ELb0ELb0EN7cutlass10bfloat16_tE19Flash_kernel_traitsILi96ELi64ELi64ELi4ES3_EELb0ELb1ELb0ELb0ELb0ELb1ELb1ELb1EEEvNS_16Flash_fwd_paramsE) ;  /* 0xffffffec92fc6950 */ /* 0x006fea0003c3ffff */
[----:B------:R-:W-:Y:S02]  /*1010*/  MOV R5, 0xff800000 ;  /* 0xff80000000057802 */ /* 0x000fe40000000f00 */
[----:B------:R-:W-:-:S03]  /*1020*/  MOV R147, 0x0 ;  /* 0x0000000000937802 */ /* 0x000fc60000000f00 */
[----:B------:R1:W-:Y:S02]  /*1030*/  ST.E desc[UR4][R2.64+0xc0], R5 ;  /* 0x0000c00502007985 */ /* 0x0003e4000c101904 */
[----:B-1----:R-:W-:Y:S05]  /*1040*/  RET.REL.NODEC R146 `(_ZN5flash24flash_fwd_splitkv_kernelI23Flash_fwd_kernel_traitsILi96ELi64ELi64ELi4ELb0ELb0EN7cutlass10bfloat16_tE19Flash_kernel_traitsILi96ELi64ELi64ELi4ES3_EELb0ELb1ELb0ELb0ELb0ELb1ELb1ELb1EEEvNS_16Flash_fwd_paramsE) ;  /* 0xffffffec92ec7950 */ /* 0x002fea0003c3ffff */
.L_x_8548:
        /* <DEDUP_REMOVED lines=80> */
[----:B------:R-:W-:-:S04]  /*1550*/  @!P1 LOP3.LUT R7, RZ, R9, RZ, 0x33, !PT ;  /* 0x00000009ff079212 */ /* 0x000fc800078e33ff */
[----:B------:R-:W-:Y:S02]  /*1560*/  SHF.R.S32.HI R6, RZ, 0x1f, R7 ;  /* 0x0000001fff067819 */ /* 0x000fe40000011407 */
[----:B--2---:R-:W-:Y:S01]  /*1570*/  SHF.R.S32.HI R5, RZ, 0x1f, R2 ;  /* 0x0000001fff057819 */ /* 0x004fe20000011402 */
[-C--:B---3--:R-:W-:Y:S02]  /*1580*/  IMAD R4, R13, R2.reuse, RZ ;  /* 0x000000020d047224 */ /* 0x088fe400078e02ff */
[----:B------:R-:W-:Y:S01]  /*1590*/  IMAD.WIDE.U32 R10, R12, R2, RZ ;  /* 0x000000020c0a7225 */ /* 0x000fe200078e00ff */
[----:B------:R-:W-:-:S03]  /*15a0*/  SHF.R.S32.HI R13, RZ, 0x1f, R16 ;  /* 0x0000001fff0d7819 */ /* 0x000fc60000011410 */
[----:B------:R-:W-:-:S04]  /*15b0*/  IMAD R4, R12, R5, R4 ;  /* 0x000000050c047224 */ /* 0x000fc800078e0204 */
[----:B------:R-:W-:Y:S02]  /*15c0*/  IMAD.IADD R11, R11, 0x1, R4 ;  /* 0x000000010b0b7824 */ /* 0x000fe400078e0204 */
[----:B------:R-:W-:Y:S02]  /*15d0*/  IMAD R3, R138, R13, R3 ;  /* 0x0000000d8a037224 */ /* 0x000fe400078e0203 */
[----:B------:R-:W-:-:S05]  /*15e0*/  IMAD.WIDE.U32 R10, R16, R138, R10 ;  /* 0x0000008a100a7225 */ /* 0x000fca00078e000a */
[----:B------:R-:W-:Y:S01]  /*15f0*/  IADD3 R11, PT, PT, R11, R3, RZ ;  /* 0x000000030b0b7210 */ /* 0x000fe20007ffe0ff */
[----:B------:R-:W-:-:S04]  /*1600*/  IMAD R3, R19, R7, RZ ;  /* 0x0000000713037224 */ /* 0x000fc800078e02ff */
        /* <DEDUP_REMOVED lines=9> */
.L_x_8558:
        /* <DEDUP_REMOVED lines=27> */
[----:B------:R-:W-:Y:S01]  /*1850*/  @!P2 IMAD R2, R2, R138, R5 ;  /* 0x0000008a0202a224 */ /* 0x000fe200078e0205 */
[----:B------:R-:W-:Y:S01]  /*1860*/  @P2 IADD3 R6, PT, PT, R10, R11, RZ ;  /* 0x0000000b0a062210 */ /* 0x000fe20007ffe0ff */
[-C--:B---3-5:R-:W-:Y:S02]  /*1870*/  @!P2 IMAD R5, R13, R8.reuse, RZ ;  /* 0x000000080d05a224 */ /* 0x0a8fe400078e02ff */
        /* <DEDUP_REMOVED lines=33> */
[-C--:B----4-:R-:W-:Y:S02]  /*1a90*/  @!P2 IMAD R2, R19, R8.reuse, RZ ;  /* 0x000000081302a224 */ /* 0x090fe400078e02ff */
[----:B------:R-:W-:Y:S01]  /*1aa0*/  IMAD.IADD R21, R21, 0x1, R4 ;  /* 0x0000000115157824 */ /* 0x000fe200078e0204 */
[----:B------:R-:W-:Y:S01]  /*1ab0*/  SHF.R.S32.HI R4, RZ, 0x1f, R7 ;  /* 0x0000001fff047819 */ /* 0x000fe20000011407 */
[----:B------:R-:W-:Y:S02]  /*1ac0*/  IMAD R5, R15, R7, RZ ;  /* 0x000000070f057224 */ /* 0x000fe400078e02ff */
[C---:B------:R-:W-:Y:S02]  /*1ad0*/  @!P2 IMAD R2, R18.reuse, R3, R2 ;  /* 0x000000031202a224 */ /* 0x040fe400078e0202 */
[----:B------:R-:W-:-:S04]  /*1ae0*/  @!P2 IMAD.WIDE.U32 R18, R18, R8, R22 ;  /* 0x000000081212a225 */ /* 0x000fc800078e0016 */
[----:B------:R-:W-:Y:S02]  /*1af0*/  @P2 IMAD R3, R137, R10, RZ ;  /* 0x0000000a89032224 */ /* 0x000fe400078e02ff */
[----:B------:R-:W-:-:S04]  /*1b00*/  IMAD.WIDE.U32 R20, R14, R7, R20 ;  /* 0x000000070e147225 */ /* 0x000fc800078e0014 */
[----:B------:R-:W-:Y:S01]  /*1b10*/  @P2 IMAD.WIDE.U32 R10, R136, R10, RZ ;  /* 0x0000000a880a2225 */ /* 0x000fe200078e00ff */
[----:B------:R-:W-:-:S03]  /*1b20*/  @!P2 IADD3 R17, PT, PT, R19, R2, RZ ;  /* 0x000000021311a210 */ /* 0x000fc60007ffe0ff */
[----:B------:R-:W-:Y:S01]  /*1b30*/  IMAD R4, R14, R4, R5 ;  /* 0x000000040e047224 */ /* 0x000fe200078e0205 */
[----:B------:R-:W-:Y:S02]  /*1b40*/  MOV R8, R20 ;  /* 0x0000001400087202 */ /* 0x000fe40000000f00 */
[----:B------:R-:W-:Y:S01]  /*1b50*/  @P2 IADD3 R17, PT, PT, R11, R3, RZ ;  /* 0x000000030b112210 */ /* 0x000fe20007ffe0ff */
[----:B------:R-:W-:Y:S01]  /*1b60*/  IMAD.IADD R6, R21, 0x1, R4 ;  /* 0x0000000115067824 */ /* 0x000fe200078e0204 */
[----:B------:R-:W-:Y:S02]  /*1b70*/  @P2 MOV R18, R10 ;  /* 0x0000000a00122202 */ /* 0x000fe40000000f00 */
.L_x_8559:
[----:B------:R-:W-:Y:S05]  /*1b80*/  BSYNC.RECONVERGENT B0 ;  /* 0x0000000000007941 */ /* 0x000fea0003800200 */
.L_x_8557:
        /* <DEDUP_REMOVED lines=10> */
[----:B-1----:R-:W1:Y:S02]  /*1c30*/  MUFU.RCP R12, R21 ;  /* 0x00000015000c7308 */ /* 0x002e640000001000 */
[----:B-1----:R-:W-:-:S06]  /*1c40*/  VIADD R12, R12, 0xffffffe ;  /* 0x0ffffffe0c0c7836 */ /* 0x002fcc0000000000 */
[----:B------:R-:W1:Y:S01]  /*1c50*/  F2I.FTZ.U32.TRUNC.NTZ R31, R12 ;  /* 0x0000000c001f7305 */ /* 0x000e62000021f000 */
[----:B------:R-:W-:Y:S01]  /*1c60*/  IMAD.MOV.U32 R30, RZ, RZ, RZ ;  /* 0x000000ffff1e7224 */ /* 0x000fe200078e00ff */
[----:B------:R-:W-:Y:S02]  /*1c70*/  IABS R19, R150 ;  /* 0x0000009600137213 */ /* 0x000fe40000000000 */
[----:B-1----:R-:W-:-:S05]  /*1c80*/  IADD3 R3, PT, PT, RZ, -R31, RZ ;  /* 0x8000001fff037210 */ /* 0x002fca0007ffe0ff */
[----:B------:R-:W-:Y:S01]  /*1c90*/  IMAD R20, R3, R2, RZ ;  /* 0x0000000203147224 */ /* 0x000fe200078e02ff */
[----:B------:R-:W-:-:S03]  /*1ca0*/  IABS R3, R9 ;  /* 0x0000000900037213 */ /* 0x000fc60000000000 */
[----:B------:R-:W-:-:S04]  /*1cb0*/  IMAD.HI.U32 R20, R31, R20, R30 ;  /* 0x000000141f147227 */ /* 0x000fc800078e001e */
[----:B------:R-:W-:Y:S02]  /*1cc0*/  IMAD.MOV R3, RZ, RZ, -R3 ;  /* 0x000000ffff037224 */ /* 0x000fe400078e0a03 */
[----:B------:R-:W-:-:S04]  /*1cd0*/  IMAD.HI.U32 R20, R20, R19, RZ ;  /* 0x0000001314147227 */ /* 0x000fc800078e00ff */
[----:B------:R-:W-:-:S05]  /*1ce0*/  IMAD R19, R20, R3, R19 ;  /* 0x0000000314137224 */ /* 0x000fca00078e0213 */
[----:B------:R-:W-:Y:S02]  /*1cf0*/  ISETP.GT.U32.AND P2, PT, R2, R19, PT ;  /* 0x000000130200720c */ /* 0x000fe40003f44070 */
[----:B------:R-:W-:-:S04]  /*1d00*/  SHF.L.U32 R3, R55, 0x3, RZ ;  /* 0x0000000337037819 */ /* 0x000fc800000006ff */
[----:B------:R-:W-:-:S07]  /*1d10*/  LOP3.LUT R12, R3, 0x18, RZ, 0xc0, !PT ;  /* 0x00000018030c7812 */ /* 0x000fce00078ec0ff */
[----:B------:R-:W-:Y:S01]  /*1d20*/  @!P2 IMAD.IADD R19, R19, 0x1, -R2 ;  /* 0x000000011313a824 */ /* 0x000fe200078e0a02 */
[----:B------:R-:W-:-:S04]  /*1d30*/  IADD3 R30, P1, PT, R12, R18, RZ ;  /* 0x000000120c1e7210 */ /* 0x000fc80007f3e0ff */
[----:B------:R-:W-:Y:S02]  /*1d40*/  ISETP.GE.U32.AND P3, PT, R19, R2, PT ;  /* 0x000000021300720c */ /* 0x000fe40003f66070 */
[----:B------:R-:W-:Y:S01]  /*1d50*/  LOP3.LUT R2, R150, R9, RZ, 0x3c, !PT ;  /* 0x0000000996027212 */ /* 0x000fe200078e3cff */
[-C--:B------:R-:W-:Y:S02]  /*1d60*/  IMAD R18, R13, R136.reuse, RZ ;  /* 0x000000880d127224 */ /* 0x080fe400078e02ff */
[----:B------:R-:W-:Y:S01]  /*1d70*/  IMAD.X R31, RZ, RZ, R17, P1 ;  /* 0x000000ffff1f7224 */ /* 0x000fe200008e0611 */
[----:B------:R-:W-:Y:S01]  /*1d80*/  ISETP.GE.AND P1, PT, R2, RZ, PT ;  /* 0x000000ff0200720c */ /* 0x000fe20003f26270 */
[----:B------:R-:W-:Y:S01]  /*1d90*/  IMAD.MOV.U32 R7, RZ, RZ, RZ ;  /* 0x000000ffff077224 */ /* 0x000fe200078e00ff */
[----:B------:R-:W-:Y:S01]  /*1da0*/  @!P2 IADD3 R20, PT, PT, R20, 0x1, RZ ;  /* 0x000000011414a810 */ /* 0x000fe20007ffe0ff */
[C---:B------:R-:W-:Y:S01]  /*1db0*/  IMAD R18, R16.reuse, R137, R18 ;  /* 0x0000008910127224 */ /* 0x040fe200078e0212 */
[----:B------:R-:W-:Y:S01]  /*1dc0*/  ISETP.NE.AND P2, PT, R9, RZ, PT ;  /* 0x000000ff0900720c */ /* 0x000fe20003f45270 */
[----:B------:R-:W-:-:S02]  /*1dd0*/  IMAD.WIDE.U32 R30, R16, R136, R30 ;  /* 0x00000088101e7225 */ /* 0x000fc400078e001e */
[----:B------:R1:W5:Y:S02]  /*1de0*/  @P4 LD.E R7, desc[UR4][R32.64] ;  /* 0x0000000420074980 */ /* 0x000364000c101900 */
[----:B------:R-:W-:-:S04]  /*1df0*/  @P3 VIADD R20, R20, 0x1 ;  /* 0x0000000114143836 */ /* 0x000fc80000000000 */
[----:B------:R-:W-:Y:S01]  /*1e00*/  IMAD.MOV.U32 R2, RZ, RZ, R20 ;  /* 0x000000ffff027224 */ /* 0x000fe200078e0014 */
[----:B------:R-:W1:Y:S03]  /*1e10*/  S2R R54, SR_CgaCtaId ;  /* 0x0000000000367919 */ /* 0x000e660000008800 */
[----:B------:R-:W-:Y:S01]  /*1e20*/  @!P1 IMAD.MOV R2, RZ, RZ, -R2 ;  /* 0x000000ffff029224 */ /* 0x000fe200078e0a02 */
[----:B------:R-:W-:Y:S01]  /*1e30*/  @!P2 LOP3.LUT R2, RZ, R9, RZ, 0x33, !PT ;  /* 0x00000009ff02a212 */ /* 0x000fe200078e33ff */
[----:B------:R-:W-:Y:S01]  /*1e40*/  IMAD.MOV.U32 R99, RZ, RZ, RZ ;  /* 0x000000ffff637224 */ /* 0x000fe200078e00ff */
[----:B------:R-:W-:Y:S02]  /*1e50*/  SHF.R.U32.HI R98, RZ, 0x2, R55 ;  /* 0x00000002ff627819 */ /* 0x000fe40000011637 */
[----:B------:R-:W-:-:S03]  /*1e60*/  MOV R21, 0x400 ;  /* 0x0000040000157802 */ /* 0x000fc60000000f00 */
[-C--:B------:R-:W-:Y:S02]  /*1e70*/  IMAD R145, R137, R98.reuse, RZ ;  /* 0x0000006289917224 */ /* 0x080fe400078e02ff */
[----:B------:R-:W-:Y:S01]  /*1e80*/  IMAD R141, R139, R98, RZ ;  /* 0x000000628b8d7224 */ /* 0x000fe200078e02ff */
[----:B-1----:R-:W-:Y:S01]  /*1e90*/  LEA R54, R54, R21, 0x18 ;  /* 0x0000001536367211 */ /* 0x002fe200078ec0ff */
[----:B------:R-:W-:Y:S02]  /*1ea0*/  IMAD.SHL.U32 R62, R55, 0x4, RZ ;  /* 0x00000004373e7824 */ /* 0x000fe400078e00ff */
[----:B------:R-:W-:Y:S01]  /*1eb0*/  IMAD.SHL.U32 R87, R89, 0x40, RZ ;  /* 0x0000004059577824 */ /* 0x000fe200078e00ff */
[----:B------:R-:W-:Y:S02]  /*1ec0*/  SHF.L.U64.HI R139, R138, 0x5, R139 ;  /* 0x000000058a8b7819 */ /* 0x000fe4000001028b */
[----:B------:R-:W-:Y:S01]  /*1ed0*/  SHF.L.U64.HI R137, R136, 0x5, R137 ;  /* 0x0000000588897819 */ /* 0x000fe20000010289 */
[----:B------:R-:W-:Y:S01]  /*1ee0*/  VIADD R60, R87, 0xffffffc0 ;  /* 0xffffffc0573c7836 */ /* 0x000fe20000000000 */
[----:B------:R-:W-:-:S02]  /*1ef0*/  IADD3 R91, PT, PT, R89, -0x1, RZ ;  /* 0xffffffff595b7810 */ /* 0x000fc40007ffe0ff */
[----:B------:R-:W-:Y:S01]  /*1f00*/  LOP3.LUT R94, R62, 0xc, RZ, 0xc0, !PT ;  /* 0x0000000c3e5e7812 */ /* 0x000fe200078ec0ff */
[----:B--2---:R-:W-:Y:S02]  /*1f10*/  @P0 IMAD R17, R23, R0, RZ ;  /* 0x0000000017110224 */ /* 0x004fe400078e02ff */
[-C--:B---3--:R-:W-:Y:S01]  /*1f20*/  @!P0 IMAD R16, R29, R151.reuse, RZ ;  /* 0x000000971d108224 */ /* 0x088fe200078e02ff */
[----:B------:R-:W-:Y:S01]  /*1f30*/  IADD3 R29, PT, PT, R31, R18, RZ ;  /* 0x000000121f1d7210 */ /* 0x000fe20007ffe0ff */
[----:B------:R-:W-:-:S04]  /*1f40*/  @!P0 IMAD.WIDE.U32 R32, R28, R151, RZ ;  /* 0x000000971c208225 */ /* 0x000fc800078e00ff */
[----:B------:R-:W-:Y:S01]  /*1f50*/  @P0 IMAD.WIDE.U32 R18, R22, R0, RZ ;  /* 0x0000000016120225 */ /* 0x000fe200078e00ff */
[----:B------:R-:W-:Y:S02]  /*1f60*/  @!P0 MOV R0, R32 ;  /* 0x0000002000008202 */ /* 0x000fe40000000f00 */
[----:B------:R-:W-:Y:S01]  /*1f70*/  @P0 MOV R0, R18 ;  /* 0x0000001200000202 */ /* 0x000fe20000000f00 */
[----:B------:R-:W-:Y:S01]  /*1f80*/  IMAD.MOV.U32 R28, RZ, RZ, R30 ;  /* 0x000000ffff1c7224 */ /* 0x000fe200078e001e */
[----:B------:R-:W-:Y:S01]  /*1f90*/  LOP3.LUT R18, R3, 0xc0, RZ, 0xc0, !PT ;  /* 0x000000c003127812 */ /* 0x000fe200078ec0ff */
[----:B------:R-:W-:Y:S01]  /*1fa0*/  @!P0 IMAD.IADD R16, R33, 0x1, R16 ;  /* 0x0000000121108824 */ /* 0x000fe200078e0210 */
[----:B------:R-:W-:Y:S01]  /*1fb0*/  IADD3 R30, P1, PT, R12, R0, RZ ;  /* 0x000000000c1e7210 */ /* 0x000fe20007f3e0ff */
[----:B------:R-:W-:Y:S01]  /*1fc0*/  @P0 IMAD.IADD R16, R19, 0x1, R17 ;  /* 0x0000000113100824 */ /* 0x000fe200078e0211 */
[----:B------:R-:W-:Y:S01]  /*1fd0*/  SHF.R.S32.HI R0, RZ, 0x1f, R2 ;  /* 0x0000001fff007819 */ /* 0x000fe20000011402 */
[----:B------:R-:W-:Y:S01]  /*1fe0*/  IMAD R19, R27, R2, RZ ;  /* 0x000000021b137224 */ /* 0x000fe200078e02ff */
[----:B------:R-:W-:Y:S01]  /*1ff0*/  LOP3.LUT R18, R18, 0x18, R55, 0xf8, !PT ;  /* 0x0000001812127812 */ /* 0x000fe200078ef837 */
[----:B------:R-:W-:Y:S01]  /*2000*/  IMAD R9, R25, R150, RZ ;  /* 0x0000009619097224 */ /* 0x000fe200078e02ff */
[----:B------:R-:W-:Y:S01]  /*2010*/  SHF.R.S32.HI R17, RZ, 0x1f, R150 ;  /* 0x0000001fff117819 */ /* 0x000fe20000011496 */
[----:B------:R-:W-:Y:S01]  /*2020*/  IMAD.X R31, RZ, RZ, R16, P1 ;  /* 0x000000ffff1f7224 */ /* 0x000fe200008e0610 */
[----:B------:R-:W-:Y:S01]  /*2030*/  LOP3.LUT R18, R18, 0x18, R3, 0x78, !PT ;  /* 0x0000001812127812 */ /* 0x000fe200078e7803 */
[----:B------:R-:W-:-:S04]  /*2040*/  IMAD.WIDE.U32 R28, R2, R26, R28 ;  /* 0x0000001a021c7225 */ /* 0x000fc800078e001c */
[----:B------:R-:W-:Y:S02]  /*2050*/  IMAD R19, R0, R26, R19 ;  /* 0x0000001a00137224 */ /* 0x000fe400078e0213 */
[----:B------:R-:W-:Y:S01]  /*2060*/  IMAD R9, R24, R17, R9 ;  /* 0x0000001118097224 */ /* 0x000fe200078e0209 */
[----:B------:R-:W-:Y:S01]  /*2070*/  LOP3.LUT R3, R18, 0x1f20, R3, 0xf8, !PT ;  /* 0x00001f2012037812 */ /* 0x000fe200078ef803 */
[----:B------:R-:W-:Y:S01]  /*2080*/  IMAD.WIDE.U32 R16, R150, R24, R30 ;  /* 0x0000001896107225 */ /* 0x000fe200078e001e */
[----:B------:R-:W-:-:S03]  /*2090*/  @!P0 MOV R18, R22 ;  /* 0x0000001600128202 */ /* 0x000fc60000000f00 */
[----:B------:R-:W-:Y:S01]  /*20a0*/  IMAD.IADD R29, R29, 0x1, R19 ;  /* 0x000000011d1d7824 */ /* 0x000fe200078e0213 */
[----:B------:R-:W-:Y:S01]  /*20b0*/  @P0 MOV R18, R22 ;  /* 0x0000001600120202 */ /* 0x000fe20000000f00 */
[--C-:B------:R-:W-:Y:S02]  /*20c0*/  @!P0 IMAD.MOV.U32 R19, RZ, RZ, R23.reuse ;  /* 0x000000ffff138224 */ /* 0x100fe400078e0017 */
[----:B------:R-:W-:Y:S01]  /*20d0*/  @P0 IMAD.MOV.U32 R19, RZ, RZ, R23 ;  /* 0x000000ffff130224 */ /* 0x000fe200078e0017 */
[----:B------:R-:W-:Y:S01]  /*20e0*/  IADD3 R22, P0, PT, R12, R8, RZ ;  /* 0x000000080c167210 */ /* 0x000fe20007f1e0ff */
[----:B------:R-:W-:Y:S02]  /*20f0*/  IMAD.IADD R17, R17, 0x1, R9 ;  /* 0x0000000111117824 */ /* 0x000fe400078e0209 */
[----:B------:R-:W-:-:S04]  /*2100*/  IMAD.WIDE.U32 R8, R147, 0x40, R98 ;  /* 0x0000004093087825 */ /* 0x000fc800078e0062 */
[-C--:B------:R-:W-:Y:S01]  /*2110*/  IMAD R9, R9, R18.reuse, RZ ;  /* 0x0000001209097224 */ /* 0x080fe200078e02ff */
[C---:B------:R-:W-:Y:S01]  /*2120*/  SHF.L.U64.HI R66, R18.reuse, 0x5, R19 ;  /* 0x0000000512427819 */ /* 0x040fe20000010213 */
[----:B------:R-:W-:Y:S02]  /*2130*/  IMAD.SHL.U32 R63, R18, 0x20, RZ ;  /* 0x00000020123f7824 */ /* 0x000fe400078e00ff */
[C---:B------:R-:W-:Y:S02]  /*2140*/  IMAD R9, R8.reuse, R19, R9 ;  /* 0x0000001308097224 */ /* 0x040fe400078e0209 */
[----:B------:R-:W-:Y:S01]  /*2150*/  IMAD.WIDE.U32 R18, R8, R18, R16 ;  /* 0x0000001208127225 */ /* 0x000fe200078e0010 */
[----:B------:R-:W-:-:S04]  /*2160*/  SHF.R.S32.HI R17, RZ, 0x1f, R68 ;  /* 0x0000001fff117819 */ /* 0x000fc80000011444 */
[----:B------:R-:W-:Y:S02]  /*2170*/  IADD3 R9, PT, PT, R19, R9, RZ ;  /* 0x0000000913097210 */ /* 0x000fe40007ffe0ff */
[----:B----4-:R-:W-:Y:S02]  /*2180*/  LEA R100, P2, R18, R4, 0x1 ;  /* 0x0000000412647211 */ /* 0x010fe400078408ff */
[----:B------:R-:W-:Y:S01]  /*2190*/  LEA.HI R4, R17, R68, RZ, 0x6 ;  /* 0x0000004411047211 */ /* 0x000fe200078f30ff */
[----:B------:R-:W-:Y:S01]  /*21a0*/  IMAD.WIDE.U32 R20, R98, R136, R28 ;  /* 0x0000008862147225 */ /* 0x000fe200078e001c */
[----:B------:R-:W-:Y:S02]  /*21b0*/  LEA.HI.X R101, R18, R5, R9, 0x1, P2 ;  /* 0x0000000512657211 */ /* 0x000fe400010f0c09 */
[----:B------:R-:W-:Y:S01]  /*21c0*/  SHF.R.S32.HI R5, RZ, 0x6, R4 ;  /* 0x00000006ff057819 */ /* 0x000fe20000011404 */
[----:B------:R-:W-:Y:S01]  /*21d0*/  IMAD.IADD R145, R21, 0x1, R145 ;  /* 0x0000000115917824 */ /* 0x000fe200078e0291 */
[----:B------:R-:W-:-:S02]  /*21e0*/  IADD3.X R23, PT, PT, RZ, R6, RZ, P0, !PT ;  /* 0x00000006ff177210 */ /* 0x000fc400007fe4ff */
[----:B------:R-:W-:Y:S02]  /*21f0*/  LEA R144, P0, R20, R10, 0x1 ;  /* 0x0000000a14907211 */ /* 0x000fe400078008ff */
[----:B------:R-:W-:Y:S02]  /*2200*/  VIMNMX R64, PT, PT, R140, R5, !PT ;  /* 0x000000058c407248 */ /* 0x000fe40007fe0100 */
[----:B------:R-:W-:Y:S02]  /*2210*/  LEA.HI.X R145, R20, R11, R145, 0x1, P0 ;  /* 0x0000000b14917211 */ /* 0x000fe400000f0c91 */
[----:B------:R-:W-:Y:S01]  /*2220*/  ISETP.GT.AND P0, PT, R89, R64, PT ;  /* 0x000000405900720c */ /* 0x000fe20003f04270 */
[----:B------:R-:W-:-:S04]  /*2230*/  IMAD.WIDE.U32 R22, R98, R138, R22 ;  /* 0x0000008a62167225 */ /* 0x000fc800078e0016 */
[----:B------:R-:W-:Y:S01]  /*2240*/  IMAD.IADD R141, R23, 0x1, R141 ;  /* 0x00000001178d7824 */ /* 0x000fe200078e028d */
[----:B------:R-:W-:Y:S01]  /*2250*/  LEA R142, P1, R22, R14, 0x1 ;  /* 0x0000000e168e7211 */ /* 0x000fe200078208ff */
[----:B------:R-:W-:Y:S01]  /*2260*/  IMAD.SHL.U32 R138, R138, 0x20, RZ ;  /* 0x000000208a8a7824 */ /* 0x000fe200078e00ff */
[----:B------:R-:W-:Y:S02]  /*2270*/  SHF.L.U32 R136, R136, 0x5, RZ ;  /* 0x0000000588887819 */ /* 0x000fe400000006ff */
[----:B------:R-:W-:Y:S02]  /*2280*/  LEA.HI.X R141, R22, R15, R141, 0x1, P1 ;  /* 0x0000000f168d7211 */ /* 0x000fe400008f0c8d */
[C---:B------:R-:W-:Y:S02]  /*2290*/  LOP3.LUT R10, R12.reuse, 0x20, RZ, 0xfc, !PT ;  /* 0x000000200c0a7812 */ /* 0x040fe400078efcff */
[----:B------:R-:W-:Y:S02]  /*22a0*/  LOP3.LUT R9, R12, 0x40, RZ, 0xfc, !PT ;  /* 0x000000400c097812 */ /* 0x000fe400078efcff */
[----:B------:R-:W-:Y:S01]  /*22b0*/  LEA R88, R3, R54, 0x1 ;  /* 0x0000003603587211 */ /* 0x000fe200078e08ff */
[----:B------:R-:W-:Y:S06]  /*22c0*/  @!P0 BRA `(.L_x_8560) ;  /* 0x0000004400f48947 */ /* 0x000fec0003800000 */
[----:B------:R-:W2:Y:S04]  /*22d0*/  LD.E.64 R30, desc[UR4][R84.64+0x120] ;  /* 0x00012004541e7980 */ /* 0x000ea8000c101b00 */
[----:B------:R-:W3:Y:S04]  /*22e0*/  LD.E.64 R104, desc[UR4][R84.64+0x130] ;  /* 0x0001300454687980 */ /* 0x000ee8000c101b00 */
[----:B------:R-:W4:Y:S04]  /*22f0*/  LD.E.64 R32, desc[UR4][R84.64+0x118] ;  /* 0x0001180454207980 */ /* 0x000f28000c101b00 */
[----:B------:R-:W4:Y:S04]  /*2300*/  LD.E.64 R26, desc[UR4][R84.64+0x140] ;  /* 0x00014004541a7980 */ /* 0x000f28000c101b00 */
        /* <DEDUP_REMOVED lines=8> */
[----:B------:R-:W-:-:S05]  /*2390*/  IMAD.MOV.U32 R92, RZ, RZ, R60 ;  /* 0x000000ffff5c7224 */ /* 0x000fca00078e003c */
[----:B------:R-:W-:Y:S01]  /*23a0*/  SHF.R.S32.HI R8, RZ, 0x1f, R92 ;  /* 0x0000001fff087819 */ /* 0x000fe2000001145c */
[C---:B------:R-:W-:Y:S01]  /*23b0*/  IMAD R90, R89.reuse, -0x40, R68 ;  /* 0xffffffc0595a7824 */ /* 0x040fe200078e0244 */
[----:B------:R-:W-:Y:S01]  /*23c0*/  MOV R83, R89 ;  /* 0x0000005900537202 */ /* 0x000fe20000000f00 */
[----:B------:R-:W-:Y:S01]  /*23d0*/  IMAD R86, R89, -0x40, R61 ;  /* 0xffffffc059567824 */ /* 0x000fe200078e023d */
[----:B------:R-:W-:Y:S01]  /*23e0*/  MOV R76, R144 ;  /* 0x00000090004c7202 */ /* 0x000fe20000000f00 */
[----:B------:R-:W-:Y:S01]  /*23f0*/  IMAD.MOV.U32 R77, RZ, RZ, R145 ;  /* 0x000000ffff4d7224 */ /* 0x000fe200078e0091 */
[----:B------:R-:W-:Y:S02]  /*2400*/  MOV R102, R142 ;  /* 0x0000008e00667202 */ /* 0x000fe40000000f00 */
[----:B------:R-:W-:Y:S01]  /*2410*/  MOV R103, R141 ;  /* 0x0000008d00677202 */ /* 0x000fe20000000f00 */
[----:B--2---:R-:W-:Y:S02]  /*2420*/  IMAD R3, R31, R151, RZ ;  /* 0x000000971f037224 */ /* 0x004fe400078e02ff */
[----:B------:R-:W-:-:S04]  /*2430*/  IMAD.WIDE.U32 R30, R151, R30, R12 ;  /* 0x0000001e971e7225 */ /* 0x000fc800078e000c */
[----:B---3--:R-:W-:Y:S01]  /*2440*/  IMAD R11, R105, R92, RZ ;  /* 0x0000005c690b7224 */ /* 0x008fe200078e02ff */
[----:B------:R-:W-:-:S03]  /*2450*/  IADD3 R31, PT, PT, R31, R3, RZ ;  /* 0x000000031f1f7210 */ /* 0x000fc60007ffe0ff */
[C---:B------:R-:W-:Y:S02]  /*2460*/  IMAD R11, R104.reuse, R8, R11 ;  /* 0x00000008680b7224 */ /* 0x040fe400078e020b */
[----:B------:R-:W-:-:S04]  /*2470*/  IMAD.WIDE.U32 R30, R104, R92, R30 ;  /* 0x0000005c681e7225 */ /* 0x000fc800078e001e */
[----:B----4-:R-:W-:Y:S01]  /*2480*/  IMAD.WIDE.U32 R28, R151, R32, R12 ;  /* 0x00000020971c7225 */ /* 0x010fe200078e000c */
[----:B------:R-:W-:-:S03]  /*2490*/  IADD3 R31, PT, PT, R31, R11, RZ ;  /* 0x0000000b1f1f7210 */ /* 0x000fc60007ffe0ff */
[----:B------:R-:W-:Y:S02]  /*24a0*/  IMAD R6, R33, R151, RZ ;  /* 0x0000009721067224 */ /* 0x000fe400078e02ff */
[----:B------:R-:W-:Y:S02]  /*24b0*/  IMAD R11, R27, R2, RZ ;  /* 0x000000021b0b7224 */ /* 0x000fe400078e02ff */
[----:B------:R-:W-:Y:S02]  /*24c0*/  IMAD R3, R23, R92, RZ ;  /* 0x0000005c17037224 */ /* 0x000fe400078e02ff */
[----:B------:R-:W-:Y:S01]  /*24d0*/  IMAD.IADD R29, R29, 0x1, R6 ;  /* 0x000000011d1d7824 */ /* 0x000fe200078e0206 */
[----:B------:R-:W-:Y:S01]  /*24e0*/  LEA.HI R93, R14, R14, RZ, 0x1 ;  /* 0x0000000e0e5d7211 */ /* 0x000fe200078f08ff */
[----:B------:R-:W-:Y:S02]  /*24f0*/  IMAD R6, R26, R0, R11 ;  /* 0x000000001a067224 */ /* 0x000fe400078e020b */
[----:B------:R-:W-:-:S02]  /*2500*/  IMAD R3, R22, R8, R3 ;  /* 0x0000000816037224 */ /* 0x000fc400078e0203 */
[----:B------:R-:W-:-:S04]  /*2510*/  IMAD.WIDE.U32 R28, R22, R92, R28 ;  /* 0x0000005c161c7225 */ /* 0x000fc800078e001c */
[----:B------:R-:W-:Y:S01]  /*2520*/  IMAD R11, R25, R2, RZ ;  /* 0x00000002190b7224 */ /* 0x000fe200078e02ff */
[----:B------:R-:W-:Y:S01]  /*2530*/  SHF.R.S32.HI R93, RZ, 0x1, R93 ;  /* 0x00000001ff5d7819 */ /* 0x000fe2000001145d */
[----:B------:R-:W-:Y:S01]  /*2540*/  IMAD.IADD R29, R29, 0x1, R3 ;  /* 0x000000011d1d7824 */ /* 0x000fe200078e0203 */
[----:B------:R-:W-:Y:S01]  /*2550*/  SHF.R.S32.HI R8, RZ, 0x1f, R68 ;  /* 0x0000001fff087819 */ /* 0x000fe20000011444 */
[----:B------:R-:W-:Y:S01]  /*2560*/  IMAD R11, R24, R0, R11 ;  /* 0x00000000180b7224 */ /* 0x000fe200078e020b */
[----:B------:R-:W-:Y:S01]  /*2570*/  IADD3 R3, P0, PT, -R68, R98, RZ ;  /* 0x0000006244037210 */ /* 0x000fe20007f1e1ff */
[----:B-----5:R-:W-:Y:S02]  /*2580*/  IMAD.IADD R0, R7, 0x1, R60 ;  /* 0x0000000107007824 */ /* 0x020fe400078e023c */
[----:B------:R-:W-:Y:S01]  /*2590*/  IMAD.WIDE.U32 R26, R2, R26, R30 ;  /* 0x0000001a021a7225 */ /* 0x000fe200078e001e */
[----:B------:R-:W-:-:S03]  /*25a0*/  IADD3.X R15, PT, PT, RZ, ~R8, RZ, P0, !PT ;  /* 0x80000008ff0f7210 */ /* 0x000fc600007fe4ff */
[----:B------:R-:W-:Y:S02]  /*25b0*/  IMAD R7, R93, R0, RZ ;  /* 0x000000005d077224 */ /* 0x000fe400078e02ff */
[----:B------:R-:W-:Y:S02]  /*25c0*/  IMAD R0, R98, R93, R94 ;  /* 0x0000005d62007224 */ /* 0x000fe400078e025e */
[----:B------:R-:W-:Y:S01]  /*25d0*/  IMAD.WIDE.U32 R24, R2, R24, R28 ;  /* 0x0000001802187225 */ /* 0x000fe200078e001c */
[----:B------:R-:W-:-:S03]  /*25e0*/  IADD3 R27, PT, PT, R27, R6, RZ ;  /* 0x000000061b1b7210 */ /* 0x000fc60007ffe0ff */
[----:B------:R-:W-:Y:S02]  /*25f0*/  IMAD R65, R15, R104, RZ ;  /* 0x000000680f417224 */ /* 0x000fe400078e02ff */
[----:B------:R-:W-:Y:S02]  /*2600*/  IMAD.IADD R6, R94, 0x1, R0 ;  /* 0x000000015e067824 */ /* 0x000fe400078e0200 */
[----:B------:R-:W-:Y:S02]  /*2610*/  IMAD.IADD R25, R25, 0x1, R11 ;  /* 0x0000000119197824 */ /* 0x000fe400078e020b */
[----:B------:R-:W-:Y:S01]  /*2620*/  IMAD R15, R15, R22, RZ ;  /* 0x000000160f0f7224 */ /* 0x000fe200078e02ff */
[----:B------:R-:W-:Y:S01]  /*2630*/  IADD3 R2, P2, PT, R7, R6, RZ ;  /* 0x0000000607027210 */ /* 0x000fe20007f5e0ff */
[-C--:B------:R-:W-:Y:S01]  /*2640*/  IMAD R65, R105, R3.reuse, R65 ;  /* 0x0000000369417224 */ /* 0x080fe200078e0241 */
[----:B------:R-:W-:Y:S01]  /*2650*/  SHF.R.S32.HI R69, RZ, 0x1f, R7 ;  /* 0x0000001fff457819 */ /* 0x000fe20000011407 */
[----:B------:R-:W-:-:S02]  /*2660*/  IMAD R15, R23, R3, R15 ;  /* 0x00000003170f7224 */ /* 0x000fc400078e020f */
[----:B------:R-:W-:-:S04]  /*2670*/  IMAD.WIDE.U32 R26, R104, R3, R26 ;  /* 0x00000003681a7225 */ /* 0x000fc800078e001a */
[----:B------:R-:W-:Y:S01]  /*2680*/  IMAD.WIDE.U32 R24, R22, R3, R24 ;  /* 0x0000000316187225 */ /* 0x000fe200078e0018 */
[----:B------:R-:W-:Y:S02]  /*2690*/  IADD3 R3, P3, PT, R7, R0, RZ ;  /* 0x0000000007037210 */ /* 0x000fe40007f7e0ff */
[----:B------:R-:W-:Y:S01]  /*26a0*/  IADD3 R65, PT, PT, R27, R65, RZ ;  /* 0x000000411b417210 */ /* 0x000fe20007ffe0ff */
[----:B------:R-:W-:Y:S01]  /*26b0*/  IMAD.SHL.U32 R74, R2, 0x2, RZ ;  /* 0x00000002024a7824 */ /* 0x000fe200078e00ff */
[-C--:B------:R-:W-:Y:S01]  /*26c0*/  LEA.HI.X.SX32 R0, R0, R69.reuse, 0x1, P3 ;  /* 0x0000004500007211 */ /* 0x080fe200018f0eff */
[----:B------:R-:W-:Y:S01]  /*26d0*/  IMAD.IADD R15, R25, 0x1, R15 ;  /* 0x00000001190f7824 */ /* 0x000fe200078e020f */
[----:B------:R-:W-:Y:S02]  /*26e0*/  LEA R70, P1, R26, R20, 0x1 ;  /* 0x000000141a467211 */ /* 0x000fe400078208ff */
[----:B------:R-:W-:Y:S02]  /*26f0*/  LEA R14, P0, R24, R16, 0x1 ;  /* 0x00000010180e7211 */ /* 0x000fe400078008ff */
[----:B------:R-:W-:-:S02]  /*2700*/  LEA.HI.X.SX32 R69, R6, R69, 0x1, P2 ;  /* 0x0000004506457211 */ /* 0x000fc400010f0eff */
[----:B------:R-:W-:Y:S01]  /*2710*/  SHF.L.U32 R16, R3, 0x1, RZ ;  /* 0x0000000103107819 */ /* 0x000fe200000006ff */
[----:B------:R-:W-:Y:S01]  /*2720*/  IMAD.SHL.U32 R93, R93, 0x20, RZ ;  /* 0x000000205d5d7824 */ /* 0x000fe200078e00ff */
[----:B------:R-:W-:Y:S02]  /*2730*/  LEA.HI.X R65, R26, R21, R65, 0x1, P1 ;  /* 0x000000151a417211 */ /* 0x000fe400008f0c41 */
[----:B------:R-:W-:Y:S02]  /*2740*/  SHF.L.U64.HI R69, R2, 0x1, R69 ;  /* 0x0000000102457819 */ /* 0x000fe40000010245 */
[----:B------:R-:W-:Y:S02]  /*2750*/  IADD3 R72, P3, PT, R18, R74, RZ ;  /* 0x0000004a12487210 */ /* 0x000fe40007f7e0ff */
[----:B------:R-:W-:Y:S02]  /*2760*/  LEA.HI.X R15, R24, R17, R15, 0x1, P0 ;  /* 0x00000011180f7211 */ /* 0x000fe400000f0c0f */
[----:B------:R-:W-:-:S02]  /*2770*/  IADD3 R52, P1, PT, R18, R16, RZ ;  /* 0x0000001012347210 */ /* 0x000fc40007f3e0ff */
[----:B------:R-:W-:Y:S02]  /*2780*/  SHF.L.U64.HI R0, R3, 0x1, R0 ;  /* 0x0000000103007819 */ /* 0x000fe40000010200 */
[C---:B------:R-:W-:Y:S02]  /*2790*/  IADD3 R16, P0, PT, R4.reuse, R16, RZ ;  /* 0x0000001004107210 */ /* 0x040fe40007f1e0ff */
[----:B------:R-:W-:Y:S01]  /*27a0*/  IADD3 R74, P2, PT, R4, R74, RZ ;  /* 0x0000004a044a7210 */ /* 0x000fe20007f5e0ff */
[C---:B------:R-:W-:Y:S01]  /*27b0*/  IMAD.X R67, R19.reuse, 0x1, R69, P3 ;  /* 0x0000000113437824 */ /* 0x040fe200018e0645 */
[C---:B------:R-:W-:Y:S02]  /*27c0*/  SHF.L.U64.HI R79, R22.reuse, 0x5, R23 ;  /* 0x00000005164f7819 */ /* 0x040fe40000010217 */
[----:B------:R-:W-:Y:S02]  /*27d0*/  SHF.L.U32 R81, R22, 0x5, RZ ;  /* 0x0000000516517819 */ /* 0x000fe400000006ff */
[----:B------:R-:W-:-:S02]  /*27e0*/  IADD3.X R53, PT, PT, R19, R0, RZ, P1, !PT ;  /* 0x0000000013357210 */ /* 0x000fc40000ffe4ff */
[C---:B------:R-:W-:Y:S02]  /*27f0*/  IADD3.X R17, PT, PT, R5.reuse, R0, RZ, P0, !PT ;  /* 0x0000000005117210 */ /* 0x040fe400007fe4ff */
[----:B------:R-:W-:Y:S02]  /*2800*/  IADD3.X R69, PT, PT, R5, R69, RZ, P2, !PT ;  /* 0x0000004505457210 */ /* 0x000fe400017fe4ff */
[----:B------:R-:W-:-:S07]  /*2810*/  SHF.R.S32.HI R78, RZ, 0x1f, R93 ;  /* 0x0000001fff4e7819 */ /* 0x000fce000001145d */
.L_x_8597:
[----:B------:R-:W-:Y:S01]  /*2820*/  VIADD R86, R86, 0x40 ;  /* 0x0000004056567836 */ /* 0x000fe20000000000 */
[----:B------:R-:W-:Y:S01]  /*2830*/  BSSY.RECONVERGENT B0, `(.L_x_8561) ;  /* 0x0000012000007945 */ /* 0x000fe20003800200 */
[----:B------:R-:W-:Y:S02]  /*2840*/  VIADD R90, R90, 0x40 ;  /* 0x000000405a5a7836 */ /* 0x000fe40000000000 */
[C---:B------:R-:W-:Y:S01]  /*2850*/  VIADD R3, R98.reuse, 0x20 ;  /* 0x0000002062037836 */ /* 0x040fe20000000000 */
[C---:B------:R-:W-:Y:S01]  /*2860*/  ISETP.GE.AND P3, PT, R98.reuse, R86, PT ;  /* 0x000000566200720c */ /* 0x040fe20003f66270 */
[----:B------:R-:W-:Y:S03]  /*2870*/  IMAD.MOV.U32 R71, RZ, RZ, R65 ;  /* 0x000000ffff477224 */ /* 0x000fe600078e0041 */
[----:B------:R-:W-:Y:S02]  /*2880*/  ISETP.GE.AND P3, PT, R98, R90, !P3 ;  /* 0x0000005a6200720c */ /* 0x000fe40005f66270 */
        /* <DEDUP_REMOVED lines=12> */
.L_x_8562:
[----:B------:R-:W-:Y:S05]  /*2950*/  BSYNC.RECONVERGENT B0 ;  /* 0x0000000000007941 */ /* 0x000fea0003800200 */
.L_x_8561:
        /* <DEDUP_REMOVED lines=15> */
.L_x_8564:
[----:B------:R-:W-:Y:S05]  /*2a50*/  BSYNC.RECONVERGENT B0 ;  /* 0x0000000000007941 */ /* 0x000fea0003800200 */
.L_x_8563:
[----:B------:R-:W3:Y:S01]  /*2a60*/  LD.E R65, desc[UR4][R84.64+0x130] ;  /* 0x0001300454417980 */ /* 0x000ee2000c101900 */
[----:B------:R-:W-:Y:S01]  /*2a70*/  UMOV UR6, URZ ;  /* 0x000000ff00067c82 */ /* 0x000fe20008000000 */
[----:B------:R-:W-:Y:S01]  /*2a80*/  BSSY.RECONVERGENT B2, `(.L_x_8565) ;  /* 0x0000395000027945 */ /* 0x000fe20003800200 */
[----:B------:R-:W-:Y:S01]  /*2a90*/  IADD3 R0, P0, PT, RZ, -UR6, RZ ;  /* 0x80000006ff007c10 */ /* 0x000fe2000ff1e0ff */
[----:B------:R-:W4:Y:S01]  /*2aa0*/  LD.E R11, desc[UR4][R84.64+0xd0] ;  /* 0x0000d004540b7980 */ /* 0x000f22000c101900 */
[----:B------:R-:W-:Y:S02]  /*2ab0*/  VIADD R83, R83, 0xffffffff ;  /* 0xffffffff53537836 */ /* 0x000fe40000000000 */
[----:B------:R-:W-:Y:S01]  /*2ac0*/  IMAD.MOV.U32 R96, RZ, RZ, R92 ;  /* 0x000000ffff607224 */ /* 0x000fe200078e005c */
        /* <DEDUP_REMOVED lines=18> */
.L_x_8568:
[----:B------:R-:W-:Y:S05]  /*2bf0*/  BSYNC.RECONVERGENT B0 ;  /* 0x0000000000007941 */ /* 0x000fea0003800200 */
.L_x_8567:
        /* <DEDUP_REMOVED lines=17> */
.L_x_8566:
        /* <DEDUP_REMOVED lines=58> */
.L_x_8574:
[----:B------:R-:W-:Y:S05]  /*30b0*/  BSYNC.RECONVERGENT B0 ;  /* 0x0000000000007941 */ /* 0x000fea0003800200 */
.L_x_8573:
        /* <DEDUP_REMOVED lines=48> */
.L_x_8576:
[----:B------:R-:W-:Y:S05]  /*33c0*/  BSYNC.RECONVERGENT B0 ;  /* 0x0000000000007941 */ /* 0x000fea0003800200 */
.L_x_8575:
        /* <DEDUP_REMOVED lines=47> */
.L_x_8572:
[----:B------:R-:W-:Y:S05]  /*36c0*/  BSYNC.RECONVERGENT B1 ;  /* 0x0000000000017941 */ /* 0x000fea0003800200 */
.L_x_8571:
[----:B------:R-:W-:Y:S04]  /*36d0*/  BSSY.RECONVERGENT B1, `(.L_x_8577) ;  /* 0x00000a0000017945 */ /* 0x000fe80003800200 */
[----:B------:R-:W-:Y:S05]  /*36e0*/  @!P2 BRA `(.L_x_8578) ;  /* 0x000000080078a947 */ /* 0x000fea0003800000 */
[----:B-----5:R-:W-:Y:S01]  /*36f0*/  ISETP.GE.AND P4, PT, R12, R35, PT ;  /* 0x000000230c00720c */ /* 0x020fe20003f86270 */
[C---:B-1----:R-:W-:Y:S01]  /*3700*/  IMAD.SHL.U32 R5, R93.reuse, 0x2, RZ ;  /* 0x000000025d057824 */ /* 0x042fe200078e00ff */
        /* <DEDUP_REMOVED lines=59> */
.L_x_8580:
[----:B------:R-:W-:Y:S05]  /*3ac0*/  BSYNC.RECONVERGENT B0 ;  /* 0x0000000000007941 */ /* 0x000fea0003800200 */
.L_x_8579:
        /* <DEDUP_REMOVED lines=48> */
.L_x_8582:
[----:B------:R-:W-:Y:S05]  /*3dd0*/  BSYNC.RECONVERGENT B0 ;  /* 0x0000000000007941 */ /* 0x000fea0003800200 */
.L_x_8581:
        /* <DEDUP_REMOVED lines=47> */
.L_x_8578:
[----:B------:R-:W-:Y:S05]  /*40d0*/  BSYNC.RECONVERGENT B1 ;  /* 0x0000000000017941 */ /* 0x000fea0003800200 */
.L_x_8577:
[----:B------:R-:W2:Y:S02]  /*40e0*/  LD.E R3, desc[UR4][R84.64+0xd0] ;  /* 0x0000d00454037980 */ /* 0x000ea4000c101900 */
[----:B--2---:R-:W-:Y:S05]  /*40f0*/  IMAD.U32 R3, R3, -0x20, RZ ;  /* 0xffffffe003037824 */ /* 0x004fea00078e00ff */
[C---:B------:R-:W-:Y:S02]  /*4100*/  LEA R16, P1, R3.reuse, R16, 0x1 ;  /* 0x0000001003107211 */ /* 0x040fe400078208ff */
[C---:B------:R-:W-:Y:S02]  /*4110*/  LEA R52, P0, R3.reuse, R52, 0x1 ;  /* 0x0000003403347211 */ /* 0x040fe400078008ff */
[C---:B------:R-:W-:Y:S02]  /*4120*/  LEA.HI.X.SX32 R17, R3.reuse, R17, 0x1, P1 ;  /* 0x0000001103117211 */ /* 0x040fe400008f0eff */
[----:B------:R-:W-:Y:S01]  /*4130*/  LEA.HI.X.SX32 R53, R3, R53, 0x1, P0 ;  /* 0x0000003503357211 */ /* 0x000fe200000f0eff */
[----:B------:R-:W-:Y:S05]  /*4140*/  BRA `(.L_x_8569) ;  /* 0x0000002000a07947 */ /* 0x000fea0003800000 */
.L_x_8570:
        /* <DEDUP_REMOVED lines=96> */
.L_x_8586:
[----:B------:R-:W-:Y:S05]  /*4750*/  BSYNC.RECONVERGENT B0 ;  /* 0x0000000000007941 */ /* 0x000fea0003800200 */
.L_x_8585:
        /* <DEDUP_REMOVED lines=87> */
.L_x_8588:
[----:B------:R-:W-:Y:S05]  /*4cd0*/  BSYNC.RECONVERGENT B0 ;  /* 0x0000000000007941 */ /* 0x000fea0003800200 */
.L_x_8587:
        /* <DEDUP_REMOVED lines=86> */
.L_x_8584:
[----:B------:R-:W-:Y:S05]  /*5240*/  BSYNC.RECONVERGENT B1 ;  /* 0x0000000000017941 */ /* 0x000fea0003800200 */
.L_x_8583:
        /* <DEDUP_REMOVED lines=96> */
.L_x_8592:
[----:B------:R-:W-:Y:S05]  /*5850*/  BSYNC.RECONVERGENT B0 ;  /* 0x0000000000007941 */ /* 0x000fea0003800200 */
.L_x_8591:
        /* <DEDUP_REMOVED lines=87> */
.L_x_8594:
[----:B------:R-:W-:Y:S05]  /*5dd0*/  BSYNC.RECONVERGENT B0 ;  /* 0x0000000000007941 */ /* 0x000fea0003800200 */
.L_x_8593:
        /* <DEDUP_REMOVED lines=86> */
.L_x_8590:
[----:B------:R-:W-:Y:S05]  /*6340*/  BSYNC.RECONVERGENT B1 ;  /* 0x0000000000017941 */ /* 0x000fea0003800200 */
.L_x_8589:
        /* <DEDUP_REMOVED lines=8> */
.L_x_8569:
[----:B------:R-:W-:Y:S05]  /*63d0*/  BSYNC.RECONVERGENT B2 ;  /* 0x0000000000027941 */ /* 0x000fea0003800200 */
.L_x_8565:
        /* <DEDUP_REMOVED lines=104> */
.L_x_8596:
[----:B------:R-:W-:Y:S05]  /*6a60*/  BSYNC.RECONVERGENT B0 ;  /* 0x0000000000007941 */ /* 0x000fea0003800200 */
.L_x_8595:
[----:B------:R-:W-:Y:S11]  /*6a70*/  ISETP.GT.AND P0, PT, R83, R64, PT ;  /* 0x000000405300720c */ /* 0x000ff60003f04270 */
[----:B------:R-:W-:Y:S02]  /*6a80*/  @!UPT UIADD3 URZ, UPT, UPT, URZ, URZ, URZ ;  /* 0x000000fffffff290 */ /* 0x000fe4000fffe0ff */
[----:B------:R-:W-:Y:S05]  /*6a90*/  @P0 BRA `(.L_x_8597) ;  /* 0xffffffbc00600947 */ /* 0x000fea000383ffff */
.L_x_8560:
        /* <DEDUP_REMOVED lines=29> */
.L_x_8602:
[----:B------:R2:W-:Y:S02]  /*6c70*/  STS.128 [R88+0x2000], RZ ;  /* 0x002000ff58007388 */ /* 0x0005e40000000c00 */
.L_x_8601:
[----:B------:R-:W-:Y:S05]  /*6c80*/  BSYNC.RECONVERGENT B0 ;  /* 0x0000000000007941 */ /* 0x000fea0003800200 */
.L_x_8600:
        /* <DEDUP_REMOVED lines=24> */
.L_x_8604:
[----:B------:R1:W-:Y:S01]  /*6e10*/  STS.128 [R88+0x2800], RZ ;  /* 0x002800ff58007388 */ /* 0x0003e20000000c00 */
[----:B------:R-:W-:Y:S05]  /*6e20*/  BRA `(.L_x_8603) ;  /* 0x00000038001c7947 */ /* 0x000fea0003800000 */
.L_x_8599:
        /* <DEDUP_REMOVED lines=82> */
.L_x_8611:
[----:B------:R-:W-:Y:S05]  /*7350*/  BSYNC.RECONVERGENT B0 ;  /* 0x0000000000007941 */ /* 0x000fea0003800200 */
.L_x_8610:
[----:B-----5:R-:W-:Y:S01]  /*7360*/  IMAD.MOV.U32 R6, RZ, RZ, R18 ;  /* 0x000000ffff067224 */ /* 0x020fe200078e0012 */
[----:B------:R-:W-:Y:S01]  /*7370*/  MOV R4, R16 ;  /* 0x0000001000047202 */ /* 0x000fe20000000f00 */
[----:B------:R-:W-:Y:S01]  /*7380*/  IMAD.MOV.U32 R7, RZ, RZ, R19 ;  /* 0x000000ffff077224 */ /* 0x000fe200078e0013 */
[----:B------:R-:W-:Y:S02]  /*7390*/  MOV R5, R17 ;  /* 0x0000001100057202 */ /* 0x000fe40000000f00 */
.L_x_8609:
[----:B------:R-:W-:Y:S05]  /*73a0*/  BSYNC.RECONVERGENT B1 ;  /* 0x0000000000017941 */ /* 0x000fea0003800200 */
.L_x_8608:
        /* <DEDUP_REMOVED lines=47> */
.L_x_8615:
[----:B------:R-:W-:Y:S05]  /*76a0*/  BSYNC.RECONVERGENT B0 ;  /* 0x0000000000007941 */ /* 0x000fea0003800200 */
.L_x_8614:
[----:B-----5:R1:W-:Y:S02]  /*76b0*/  STS.128 [R88+0x1000], R16 ;  /* 0x0010001058007388 */ /* 0x0203e40000000c00 */
.L_x_8613:
[----:B------:R-:W-:Y:S05]  /*76c0*/  BSYNC.RECONVERGENT B1 ;  /* 0x0000000000017941 */ /* 0x000fea0003800200 */
.L_x_8612:
        /* <DEDUP_REMOVED lines=46> */
.L_x_8617:
[----:B------:R-:W-:Y:S05]  /*79b0*/  BSYNC.RECONVERGENT B0 ;  /* 0x0000000000007941 */ /* 0x000fea0003800200 */
.L_x_8616:
[----:B-----5:R1:W-:Y:S02]  /*79c0*/  STS.128 [R88+0x2000], R16 ;  /* 0x0020001058007388 */ /* 0x0203e40000000c00 */
.L_x_8607:
[----:B------:R-:W-:Y:S05]  /*79d0*/  BSYNC.RECONVERGENT B2 ;  /* 0x0000000000027941 */ /* 0x000fea0003800200 */
.L_x_8606:
        /* <DEDUP_REMOVED lines=60> */
.L_x_8621:
[----:B------:R-:W-:Y:S05]  /*7da0*/  BSYNC.RECONVERGENT B0 ;  /* 0x0000000000007941 */ /* 0x000fea0003800200 */
.L_x_8620:
[----:B-----5:R1:W-:Y:S02]  /*7db0*/  STS.128 [R88+0x800], R16 ;  /* 0x0008001058007388 */ /* 0x0203e40000000c00 */
.L_x_8619:
[----:B------:R-:W-:Y:S05]  /*7dc0*/  BSYNC.RECONVERGENT B1 ;  /* 0x0000000000017941 */ /* 0x000fea0003800200 */
.L_x_8618:
        /* <DEDUP_REMOVED lines=55> */
.L_x_8625:
[----:B------:R-:W-:Y:S05]  /*8140*/  BSYNC.RECONVERGENT B0 ;  /* 0x0000000000007941 */ /* 0x000fea0003800200 */
.L_x_8624:
[----:B-----5:R1:W-:Y:S02]  /*8150*/  STS.128 [R88+0x1800], R16 ;  /* 0x0018001058007388 */ /* 0x0203e40000000c00 */
.L_x_8623:
[----:B------:R-:W-:Y:S05]  /*8160*/  BSYNC.RECONVERGENT B1 ;  /* 0x0000000000017941 */ /* 0x000fea0003800200 */
.L_x_8622:
        /* <DEDUP_REMOVED lines=53> */
.L_x_8627:
[----:B------:R-:W-:Y:S05]  /*84c0*/  BSYNC.RECONVERGENT B0 ;  /* 0x0000000000007941 */ /* 0x000fea0003800200 */
.L_x_8626:
[----:B-----5:R1:W-:Y:S01]  /*84d0*/  STS.128 [R88+0x2800], R16 ;  /* 0x0028001058007388 */ /* 0x0203e20000000c00 */
[----:B------:R-:W-:Y:S05]  /*84e0*/  BRA `(.L_x_8603) ;  /* 0x00000020006c7947 */ /* 0x000fea0003800000 */
.L_x_8605:
        /* <DEDUP_REMOVED lines=94> */
.L_x_8632:
[----:B------:R-:W-:Y:S05]  /*8ad0*/  BSYNC.RECONVERGENT B0 ;  /* 0x0000000000007941 */ /* 0x000fea0003800200 */
.L_x_8631:
[----:B------:R-:W-:Y:S05]  /*8ae0*/  BSYNC.RECONVERGENT B1 ;  /* 0x0000000000017941 */ /* 0x000fea0003800200 */
.L_x_8630:
        /* <DEDUP_REMOVED lines=85> */
.L_x_8636:
[----:B------:R-:W-:Y:S05]  /*9040*/  BSYNC.RECONVERGENT B0 ;  /* 0x0000000000007941 */ /* 0x000fea0003800200 */
.L_x_8635:
[----:B-----5:R1:W-:Y:S02]  /*9050*/  STS.128 [R88+0x1000], R24 ;  /* 0x0010001858007388 */ /* 0x0203e40000000c00 */
.L_x_8634:
[----:B------:R-:W-:Y:S05]  /*9060*/  BSYNC.RECONVERGENT B1 ;  /* 0x0000000000017941 */ /* 0x000fea0003800200 */
.L_x_8633:
        /* <DEDUP_REMOVED lines=83> */
.L_x_8638:
[----:B------:R-:W-:Y:S05]  /*95a0*/  BSYNC.RECONVERGENT B0 ;  /* 0x0000000000007941 */ /* 0x000fea0003800200 */
.L_x_8637:
[----:B-----5:R1:W-:Y:S02]  /*95b0*/  STS.128 [R88+0x2000], R24 ;  /* 0x0020001858007388 */ /* 0x0203e40000000c00 */
.L_x_8629:
[----:B------:R-:W-:Y:S05]  /*95c0*/  BSYNC.RECONVERGENT B2 ;  /* 0x0000000000027941 */ /* 0x000fea0003800200 */
.L_x_8628:
        /* <DEDUP_REMOVED lines=90> */
.L_x_8642:
[----:B------:R-:W-:Y:S05]  /*9b70*/  BSYNC.RECONVERGENT B0 ;  /* 0x0000000000007941 */ /* 0x000fea0003800200 */
.L_x_8641:
[----:B-----5:R1:W-:Y:S02]  /*9b80*/  STS.128 [R88+0x800], R24 ;  /* 0x0008001858007388 */ /* 0x0203e40000000c00 */
.L_x_8640:
[----:B------:R-:W-:Y:S05]  /*9b90*/  BSYNC.RECONVERGENT B1 ;  /* 0x0000000000017941 */ /* 0x000fea0003800200 */
.L_x_8639:
        /* <DEDUP_REMOVED lines=85> */
.L_x_8646:
[----:B------:R-:W-:Y:S05]  /*a0f0*/  BSYNC.RECONVERGENT B0 ;  /* 0x0000000000007941 */ /* 0x000fea0003800200 */
.L_x_8645:
[----:B-----5:R1:W-:Y:S02]  /*a100*/  STS.128 [R88+0x1800], R24 ;  /* 0x0018001858007388 */ /* 0x0203e40000000c00 */
.L_x_8644:
[----:B------:R-:W-:Y:S05]  /*a110*/  BSYNC.RECONVERGENT B1 ;  /* 0x0000000000017941 */ /* 0x000fea0003800200 */
.L_x_8643:
        /* <DEDUP_REMOVED lines=86> */
.L_x_8648:
[----:B------:R-:W-:Y:S05]  /*a680*/  BSYNC.RECONVERGENT B0 ;  /* 0x0000000000007941 */ /* 0x000fea0003800200 */
.L_x_8647:
[----:B-----5:R1:W-:Y:S02]  /*a690*/  STS.128 [R88+0x2800], R4 ;  /* 0x0028000458007388 */ /* 0x0203e40000000c00 */
.L_x_8603:
[----:B------:R-:W-:Y:S05]  /*a6a0*/  BSYNC.RECONVERGENT B3 ;  /* 0x0000000000037941 */ /* 0x000fea0003800200 */
.L_x_8598:
[----:B-1--4-:R-:W-:Y:S01]  /*a6b0*/  IADD3 R3, PT, PT, R61, -R60, RZ ;  /* 0x8000003c3d037210 */ /* 0x012fe20007ffe0ff */
        /* <DEDUP_REMOVED lines=26> */
.L_x_8651:
[----:B------:R4:W-:Y:S02]  /*a860*/  STS.128 [R88+0x5000], RZ ;  /* 0x005000ff58007388 */ /* 0x0009e40000000c00 */
.L_x_8650:
[----:B------:R-:W-:Y:S05]  /*a870*/  BSYNC.RECONVERGENT B0 ;  /* 0x0000000000007941 */ /* 0x000fea0003800200 */
.L_x_8649:
[----:B------:R-:W-:Y:S01]  /*a880*/  ISETP.GE.AND P0, PT, R30, R3, PT ;  /* 0x000000031e00720c */ /* 0x000fe20003f06270 */
[----:B------:R-:W-:-:S12]  /*a890*/  BSSY.RECONVERGENT B0, `(.L_x_8652) ;  /* 0x0000016000007945 */ /* 0x000fd80003800200 */
[----:B------:R-:W-:Y:S05]  /*a8a0*/  @P0 BRA `(.L_x_8653) ;  /* 0x0000000000500947 */ /* 0x000fea0003800000 */
[-C--:B-----5:R-:W-:Y:S02]  /*a8b0*/  ISETP.GE.AND P2, PT, R12, R149.reuse, PT ;  /* 0x000000950c00720c */ /* 0x0a0fe40003f46270 */
[-C--:B------:R-:W-:Y:S02]  /*a8c0*/  ISETP.GE.AND P1, PT, R10, R149.reuse, PT ;  /* 0x000000950a00720c */ /* 0x080fe40003f26270 */
[C---:B-1-3--:R-:W-:Y:S02]  /*a8d0*/  LEA R4, P3, R138.reuse, R142, 0x1 ;  /* 0x0000008e8a047211 */ /* 0x04afe400078608ff */
        /* <DEDUP_REMOVED lines=17> */
.L_x_8653:
[----:B------:R-:W-:Y:S05]  /*a9f0*/  BSYNC.RECONVERGENT B0 ;  /* 0x0000000000007941 */ /* 0x000fea0003800200 */
.L_x_8652:
        /* <DEDUP_REMOVED lines=28> */
.L_x_8656:
[----:B------:R3:W-:Y:S01]  /*abc0*/  STS.128 [R88+0x8000], RZ ;  /* 0x008000ff58007388 */ /* 0x0007e20000000c00 */
[----:B------:R-:W-:Y:S05]  /*abd0*/  BRA `(.L_x_8657) ;  /* 0x00000000000c7947 */ /* 0x000fea0003800000 */
.L_x_8655:
[----:B------:R1:W-:Y:S04]  /*abe0*/  STS.128 [R88+0x6000], RZ ;  /* 0x006000ff58007388 */ /* 0x0003e80000000c00 */
[----:B------:R1:W-:Y:S04]  /*abf0*/  STS.128 [R88+0x7000], RZ ;  /* 0x007000ff58007388 */ /* 0x0003e80000000c00 */
[----:B------:R1:W-:Y:S02]  /*ac00*/  STS.128 [R88+0x8000], RZ ;  /* 0x008000ff58007388 */ /* 0x0003e40000000c00 */
.L_x_8657:
[----:B------:R-:W-:Y:S05]  /*ac10*/  BSYNC.RECONVERGENT B0 ;  /* 0x0000000000007941 */ /* 0x000fea0003800200 */
.L_x_8654:
        /* <DEDUP_REMOVED lines=27> */
.L_x_8660:
[----:B------:R1:W-:Y:S02]  /*add0*/  STS.128 [R88+0x8800], RZ ;  /* 0x008800ff58007388 */ /* 0x0003e40000000c00 */
.L_x_8659:
[----:B------:R-:W-:Y:S05]  /*ade0*/  BSYNC.RECONVERGENT B0 ;  /* 0x0000000000007941 */ /* 0x000fea0003800200 */
.L_x_8658:
[----:B-1----:R-:W4:Y:S01]  /*adf0*/  LD.E R3, desc[UR4][R84.64+0x18c] ;  /* 0x00018c0454037980 */ /* 0x002f22000c101900 */
[----:B------:R-:W-:Y:S01]  /*ae00*/  SHF.R.U32.HI R132, RZ, 0x1, R55 ;  /* 0x00000001ff847819 */ /* 0x000fe20000011637 */
[----:B------:R-:W-:Y:S01]  /*ae10*/  BSSY.RECONVERGENT B1, `(.L_x_8661) ;  /* 0x0000127000017945 */ /* 0x000fe20003800200 */
[C---:B------:R-:W-:Y:S01]  /*ae20*/  SHF.L.U32 R14, R55.reuse, 0x5, RZ ;  /* 0x00000005370e7819 */ /* 0x040fe200000006ff */
[----:B------:R-:W0:Y:S01]  /*ae30*/  LDGDEPBAR ;  /* 0x00000000000079af */ /* 0x000e220000000000 */
[----:B---3-5:R-:W-:Y:S02]  /*ae40*/  SHF.L.U32 R7, R55, 0x4, RZ ;  /* 0x0000000437077819 */ /* 0x028fe400000006ff */
[----:B------:R-:W-:Y:S02]  /*ae50*/  LOP3.LUT R15, R132, 0x8, RZ, 0xc0, !PT ;  /* 0x00000008840f7812 */ /* 0x000fe400078ec0ff */
[----:B------:R-:W-:Y:S02]  /*ae60*/  LOP3.LUT R0, R14, 0xc0, RZ, 0xc0, !PT ;  /* 0x000000c00e007812 */ /* 0x000fe400078ec0ff */
[----:B------:R-:W-:-:S02]  /*ae70*/  LOP3.LUT R133, R7, 0x3e00, RZ, 0xc0, !PT ;  /* 0x00003e0007857812 */ /* 0x000fc400078ec0ff */
[--C-:B------:R-:W-:Y:S02]  /*ae80*/  LOP3.LUT R15, R15, 0xc0, R14.reuse, 0xf8, !PT ;  /* 0x000000c00f0f7812 */ /* 0x100fe400078ef80e */
        /* <DEDUP_REMOVED lines=9> */
[-C--:B------:R-:W-:Y:S02]  /*af20*/  LEA R2, R11, R54.reuse, 0x1 ;  /* 0x000000360b027211 */ /* 0x080fe400078e08ff */
[----:B------:R-:W-:-:S02]  /*af30*/  LEA R86, R5, R54, 0x1 ;  /* 0x0000003605567211 */ /* 0x000fc400078e08ff */
[----:B------:R-:W-:Y:S01]  /*af40*/  LOP3.LUT P0, R11, R55, 0x4, RZ, 0xc0, !PT ;  /* 0x00000004370b7812 */ /* 0x000fe2000780c0ff */
[----:B------:R-:W-:Y:S01]  /*af50*/  LDSM.16.M88.4 R72, [R2] ;  /* 0x000000000248783b */ /* 0x000fe20000000200 */
[----:B------:R-:W-:Y:S02]  /*af60*/  MOV R8, 0x20 ;  /* 0x0000002000087802 */ /* 0x000fe40000000f00 */
[----:B------:R-:W-:Y:S01]  /*af70*/  IADD3 R53, PT, PT, R61, -R148, -R53 ;  /* 0x800000943d357210 */ /* 0x000fe20007ffe835 */
[----:B------:R-:W1:Y:S01]  /*af80*/  LDSM.16.M88.4 R24, [R86+0x3000] ;  /* 0x003000005618783b */ /* 0x000e620000000200 */
[----:B------:R-:W-:Y:S02]  /*af90*/  SEL R15, R8, 0xffffffe0, !P0 ;  /* 0xffffffe0080f7807 */ /* 0x000fe40004000000 */
[----:B------:R-:W-:Y:S01]  /*afa0*/  ISETP.GT.AND P0, PT, R91, R140, PT ;  /* 0x0000008c5b00720c */ /* 0x000fe20003f04270 */
[----:B------:R-:W-:Y:S01]  /*afb0*/  LDSM.16.M88.4 R68, [R2+0x1000] ;  /* 0x001000000244783b */ /* 0x000fe20000000200 */
[----:B------:R-:W-:-:S02]  /*afc0*/  IADD3 R63, PT, PT, R2, R15, RZ ;  /* 0x0000000f023f7210 */ /* 0x000fc40007ffe0ff */
[----:B------:R-:W-:Y:S01]  /*afd0*/  IADD3 R62, PT, PT, R86, R15, RZ ;  /* 0x0000000f563e7210 */ /* 0x000fe20007ffe0ff */
[----:B------:R-:W-:Y:S04]  /*afe0*/  LDSM.16.M88.4 R16, [R86+0x4000] ;  /* 0x004000005610783b */ /* 0x000fe80000000200 */
[----:B------:R-:W-:Y:S04]  /*aff0*/  LDSM.16.M88.4 R108, [R63] ;  /* 0x000000003f6c783b */ /* 0x000fe80000000200 */
[----:B------:R-:W3:Y:S04]  /*b000*/  LDSM.16.M88.4 R20, [R62+0x3000] ;  /* 0x003000003e14783b */ /* 0x000ee80000000200 */
        /* <DEDUP_REMOVED lines=11> */
[----:B--2---:R-:W-:Y:S01]  /*b0c0*/  LDSM.16.M88.4 R100, [R62+0x3c00] ;  /* 0x003c00003e64783b */ /* 0x004fe20000000200 */
[C---:B---3--:R-:W-:Y:S03]  /*b0d0*/  HMMA.16816.F32.BF16 R4, R108.reuse, R20, R4 ;  /* 0x000000146c04723c */ /* 0x048fe60000041804 */
[----:B------:R-:W-:Y:S04]  /*b0e0*/  LDSM.16.M88.4 R40, [R62+0x4400] ;  /* 0x004400003e28783b */ /* 0x000fe80000000200 */
[----:B------:R-:W-:Y:S01]  /*b0f0*/  LDSM.16.M88.4 R104, [R62+0x3800] ;  /* 0x003800003e68783b */ /* 0x000fe20000000200 */
[----:B------:R-:W-:Y:S03]  /*b100*/  HMMA.16816.F32.BF16 R24, R108, R22, R24 ;  /* 0x000000166c18723c */ /* 0x000fe60000041818 */
[----:B------:R-:W-:Y:S04]  /*b110*/  LDSM.16.M88.4 R20, [R63+0x2000] ;  /* 0x002000003f14783b */ /* 0x000fe80000000200 */
[----:B------:R-:W-:Y:S01]  /*b120*/  LDSM.16.M88.4 R64, [R86+0x4800] ;  /* 0x004800005640783b */ /* 0x000fe20000000200 */
[----:B------:R-:W-:Y:S08]  /*b130*/  HMMA.16816.F32.BF16 R36, R72, R48, RZ ;  /* 0x000000304824723c */ /* 0x000ff000000418ff */
        /* <DEDUP_REMOVED lines=8> */
[----:B------:R-:W3:Y:S07]  /*b1c0*/  LDSM.16.M88.4 R56, [R86+0x4c00] ;  /* 0x004c00005638783b */ /* 0x000eee0000000200 */
        /* <DEDUP_REMOVED lines=19> */
[-C--:B----4-:R-:W-:Y:S01]  /*b300*/  FMUL.FTZ R4, R4, R3.reuse ;  /* 0x0000000304047220 */ /* 0x090fe20000410000 */
[----:B------:R-:W-:-:S05]  /*b310*/  FMUL.FTZ R5, R5, R3 ;  /* 0x0000000305057220 */ /* 0x000fca0000410000 */
[----:B---3--:R-:W-:Y:S01]  /*b320*/  HMMA.16816.F32.BF16 R76, R68, R56, R76 ;  /* 0x00000038444c723c */ /* 0x008fe2000004184c */
[-C--:B------:R-:W-:Y:S01]  /*b330*/  FMUL.FTZ R56, R6, R3.reuse ;  /* 0x0000000306387220 */ /* 0x080fe20000410000 */
[----:B------:R-:W-:-:S05]  /*b340*/  FMUL.FTZ R57, R7, R3 ;  /* 0x0000000307397220 */ /* 0x000fca0000410000 */
[----:B------:R-:W3:Y:S01]  /*b350*/  MUFU.TANH R56, R56 ;  /* 0x0000003800387308 */ /* 0x000ee20000002400 */
        /* <DEDUP_REMOVED lines=11> */
[----:B--2---:R-:W-:Y:S01]  /*b410*/  HMMA.16816.F32.BF16 R36, R20, R48, R36 ;  /* 0x000000301424723c */ /* 0x004fe20000041824 */
[----:B------:R-:W2:Y:S07]  /*b420*/  MUFU.TANH R48, R24 ;  /* 0x0000001800307308 */ /* 0x000eae0000002400 */
[----:B------:R-:W-:Y:S01]  /*b430*/  HMMA.16816.F32.BF16 R116, R32, R30, R116 ;  /* 0x0000001e2074723c */ /* 0x000fe20000041874 */
[----:B------:R3:W1:Y:S01]  /*b440*/  MUFU.TANH R49, R25 ;  /* 0x0000001900317308 */ /* 0x0006620000002400 */
[-C--:B------:R-:W-:Y:S01]  /*b450*/  FMUL.FTZ R30, R26, R3.reuse ;  /* 0x000000031a1e7220 */ /* 0x080fe20000410000 */
[----:B------:R-:W-:-:S05]  /*b460*/  FMUL.FTZ R31, R27, R3 ;  /* 0x000000031b1f7220 */ /* 0x000fca0000410000 */
[----:B------:R-:W-:Y:S01]  /*b470*/  HMMA.16816.F32.BF16 R92, R44, R100, R92 ;  /* 0x000000642c5c723c */ /* 0x000fe2000004185c */
[----:B------:R-:W1:Y:S02]  /*b480*/  MUFU.TANH R30, R30 ;  /* 0x0000001e001e7308 */ /* 0x000e640000002400 */
[-C--:B------:R-:W-:Y:S01]  /*b490*/  FMUL.FTZ R36, R36, R3.reuse ;  /* 0x0000000324247220 */ /* 0x080fe20000410000 */
[-C--:B------:R-:W-:Y:S01]  /*b4a0*/  FMUL.FTZ R37, R37, R3.reuse ;  /* 0x0000000325257220 */ /* 0x080fe20000410000 */
[----:B------:R-:W-:-:S03]  /*b4b0*/  FMUL.FTZ R38, R38, R3 ;  /* 0x0000000326267220 */ /* 0x000fc60000410000 */
[----:B------:R-:W-:Y:S01]  /*b4c0*/  HMMA.16816.F32.BF16 R80, R44, R102, R80 ;  /* 0x000000662c50723c */ /* 0x000fe20000041850 */
[----:B------:R-:W1:Y:S01]  /*b4d0*/  MUFU.TANH R31, R31 ;  /* 0x0000001f001f7308 */ /* 0x000e620000002400 */
[----:B---3--:R-:W3:Y:S06]  /*b4e0*/  LDSM.16.M88.4 R24, [R86+0x5c00] ;  /* 0x005c00005618783b */ /* 0x008eec0000000200 */
[----:B------:R-:W-:Y:S01]  /*b4f0*/  HMMA.16816.F32.BF16 R72, R68, R58, R72 ;  /* 0x0000003a4448723c */ /* 0x000fe20000041848 */
[----:B------:R-:W1:Y:S07]  /*b500*/  MUFU.TANH R36, R36 ;  /* 0x0000002400247308 */ /* 0x000e6e0000002400 */
[C---:B------:R-:W-:Y:S01]  /*b510*/  HMMA.16816.F32.BF16 R92, R32.reuse, R16, R92 ;  /* 0x00000010205c723c */ /* 0x040fe2000004185c */
[----:B------:R-:W1:Y:S07]  /*b520*/  MUFU.TANH R37, R37 ;  /* 0x0000002500257308 */ /* 0x000e6e0000002400 */
[----:B------:R-:W-:Y:S01]  /*b530*/  HMMA.16816.F32.BF16 R80, R32, R18, R80 ;  /* 0x000000122050723c */ /* 0x000fe20000041850 */
[----:B------:R-:W2:Y:S01]  /*b540*/  LDSM.16.M88.4 R16, [R62+0x5c00] ;  /* 0x005c00003e10783b */ /* 0x000ea20000000200 */
[----:B------:R-:W1:Y:S01]  /*b550*/  MUFU.TANH R38, R38 ;  /* 0x0000002600267308 */ /* 0x000e620000002400 */
[----:B------:R-:W-:-:S05]  /*b560*/  DEPBAR.LE SB0, 0x0 ;  /* 0x000080000000791a */ /* 0x000fca0000000000 */
[----:B----4-:R-:W-:Y:S01]  /*b570*/  HMMA.16816.F32.BF16 R76, R44, R4, R76 ;  /* 0x000000042c4c723c */ /* 0x010fe2000004184c */
[----:B------:R-:W-:-:S06]  /*b580*/  FMUL.FTZ R4, R39, R3 ;  /* 0x0000000327047220 */ /* 0x000fcc0000410000 */
[----:B------:R-:W4:Y:S01]  /*b590*/  MUFU.TANH R4, R4 ;  /* 0x0000000400047308 */ /* 0x000f220000002400 */
[----:B------:R-:W-:Y:S08]  /*b5a0*/  HMMA.16816.F32.BF16 R72, R44, R6, R72 ;  /* 0x000000062c48723c */ /* 0x000ff00000041848 */
[----:B------:R-:W-:Y:S08]  /*b5b0*/  HMMA.16816.F32.BF16 R116, R20, R50, R116 ;  /* 0x000000321474723c */ /* 0x000ff00000041874 */
[C---:B---3--:R-:W-:Y:S08]  /*b5c0*/  HMMA.16816.F32.BF16 R76, R32.reuse, R24, R76 ;  /* 0x00000018204c723c */ /* 0x048ff0000004184c */
[----:B------:R-:W-:Y:S03]  /*b5d0*/  HMMA.16816.F32.BF16 R72, R32, R26, R72 ;  /* 0x0000001a2048723c */ /* 0x000fe60000041848 */
[-C--:B------:R-:W-:Y:S01]  /*b5e0*/  FMUL.FTZ R5, R116, R3.reuse ;  /* 0x0000000374057220 */ /* 0x080fe20000410000 */
[-C--:B------:R-:W-:Y:S01]  /*b5f0*/  FMUL.FTZ R39, R117, R3.reuse ;  /* 0x0000000375277220 */ /* 0x080fe20000410000 */
[----:B------:R-:W-:-:S03]  /*b600*/  FMUL.FTZ R6, R119, R3 ;  /* 0x0000000377067220 */ /* 0x000fc60000410000 */
[C---:B------:R-:W-:Y:S01]  /*b610*/  HMMA.16816.F32.BF16 R92, R20.reuse, R40, R92 ;  /* 0x00000028145c723c */ /* 0x040fe2000004185c */
[-C--:B------:R-:W-:Y:S01]  /*b620*/  FMUL.FTZ R40, R118, R3.reuse ;  /* 0x0000000376287220 */ /* 0x080fe20000410000 */
[----:B------:R-:W3:Y:S06]  /*b630*/  MUFU.TANH R5, R5 ;  /* 0x0000000500057308 */ /* 0x000eec0000002400 */
[C---:B------:R-:W-:Y:S02]  /*b640*/  HMMA.16816.F32.BF16 R80, R20.reuse, R42, R80 ;  /* 0x0000002a1450723c */ /* 0x040fe40000041850 */
[----:B------:R-:W1:Y:S06]  /*b650*/  MUFU.TANH R39, R39 ;  /* 0x0000002700277308 */ /* 0x000e6c0000002400 */
[C---:B--2---:R-:W-:Y:S01]  /*b660*/  HMMA.16816.F32.BF16 R76, R20.reuse, R16, R76 ;  /* 0x00000010144c723c */ /* 0x044fe2000004184c */
[----:B------:R-:W-:Y:S01]  /*b670*/  LOP3.LUT R17, R132, 0x1f0, RZ, 0xc0, !PT ;  /* 0x000001f084117812 */ /* 0x000fe200078ec0ff */
[----:B------:R-:W2:Y:S01]  /*b680*/  MUFU.TANH R40, R40 ;  /* 0x0000002800287308 */ /* 0x000ea20000002400 */
[-C--:B------:R-:W-:Y:S01]  /*b690*/  FMUL.FTZ R7, R92, R3.reuse ;  /* 0x000000035c077220 */ /* 0x080fe20000410000 */
[-C--:B------:R-:W-:Y:S01]  /*b6a0*/  FMUL.FTZ R24, R93, R3.reuse ;  /* 0x000000035d187220 */ /* 0x080fe20000410000 */
[-C--:B------:R-:W-:Y:S01]  /*b6b0*/  FMUL.FTZ R41, R94, R3.reuse ;  /* 0x000000035e297220 */ /* 0x080fe20000410000 */
[-C--:B------:R-:W-:Y:S01]  /*b6c0*/  FMUL.FTZ R26, R95, R3.reuse ;  /* 0x000000035f1a7220 */ /* 0x080fe20000410000 */
[----:B------:R-:W-:Y:S01]  /*b6d0*/  LOP3.LUT R98, R17, 0x7, R98, 0xf8, !PT ;  /* 0x0000000711627812 */ /* 0x000fe200078ef862 */
[----:B------:R-:W-:Y:S02]  /*b6e0*/  HMMA.16816.F32.BF16 R72, R20, R18, R72 ;  /* 0x000000121448723c */ /* 0x000fe40000041848 */
        /* <DEDUP_REMOVED lines=11> */
[----:B------:R-:W-:-:S03]  /*b7a0*/  IADD3 R157, PT, PT, R98, R53, RZ ;  /* 0x00000035629d7210 */ /* 0x000fc60007ffe0ff */
[----:B------:R-:W1:Y:S01]  /*b7b0*/  MUFU.TANH R24, R24 ;  /* 0x0000001800187308 */ /* 0x000e620000002400 */
[-C--:B------:R-:W-:Y:S01]  /*b7c0*/  FMUL.FTZ R50, R72, R3.reuse ;  /* 0x0000000348327220 */ /* 0x080fe20000410000 */
[-C--:B------:R-:W-:Y:S01]  /*b7d0*/  FMUL.FTZ R46, R73, R3.reuse ;  /* 0x00000003492e7220 */ /* 0x080fe20000410000 */
[-C--:B------:R-:W-:Y:S01]  /*b7e0*/  FMUL.FTZ R42, R74, R3.reuse ;  /* 0x000000034a2a7220 */ /* 0x080fe20000410000 */
[----:B------:R-:W-:Y:S01]  /*b7f0*/  FMUL.FTZ R75, R75, R3 ;  /* 0x000000034b4b7220 */ /* 0x000fe20000410000 */
[----:B------:R-:W-:Y:S02]  /*b800*/  IADD3 R3, PT, PT, R52, R61, -R148 ;  /* 0x0000003d34037210 */ /* 0x000fe40007ffe894 */
[----:B------:R-:W-:Y:S01]  /*b810*/  VIMNMX R159, PT, PT, RZ, R157, !PT ;  /* 0x0000009dff9f7248 */ /* 0x000fe20007fe0100 */
[----:B------:R-:W1:Y:S01]  /*b820*/  MUFU.TANH R41, R41 ;  /* 0x0000002900297308 */ /* 0x000e620000002400 */
[----:B------:R-:W-:Y:S02]  /*b830*/  IADD3 R156, PT, PT, R98, R3, RZ ;  /* 0x00000003629c7210 */ /* 0x000fe40007ffe0ff */
[----:B------:R-:W-:-:S02]  /*b840*/  VIADDMNMX R157, R157, 0x8, RZ, !PT ;  /* 0x000000089d9d7846 */ /* 0x000fc400078001ff */
[C-C-:B------:R-:W-:Y:S02]  /*b850*/  VIADDMNMX R158, R156.reuse, 0x1, R61.reuse, PT ;  /* 0x000000019c9e7846 */ /* 0x140fe4000380013d */
[----:B------:R-:W-:Y:S01]  /*b860*/  VIADDMNMX R156, R156, 0x9, R61, PT ;  /* 0x000000099c9c7846 */ /* 0x000fe2000380013d */
        /* <DEDUP_REMOVED lines=28> */
.L_x_8664:
        /* <DEDUP_REMOVED lines=60> */
.L_x_8665:
[----:B------:R-:W-:Y:S05]  /*bdf0*/  BSYNC.RECONVERGENT B0 ;  /* 0x0000000000007941 */ /* 0x000fea0003800200 */
.L_x_8663:
        /* <DEDUP_REMOVED lines=40> */
.L_x_8662:
[----:B------:R-:W-:Y:S05]  /*c080*/  BSYNC.RECONVERGENT B1 ;  /* 0x0000000000017941 */ /* 0x000fea0003800200 */
.L_x_8661:
[----:B------:R-:W2:Y:S01]  /*c090*/  LD.E R117, desc[UR4][R84.64+0xdc] ;  /* 0x0000dc0454757980 */ /* 0x000ea2000c101900 */
[----:B------:R-:W-:Y:S01]  /*c0a0*/  IMAD.SHL.U32 R3, R55, 0x2, RZ ;  /* 0x0000000237037824 */ /* 0x000fe200078e00ff */
[----:B------:R-:W-:Y:S04]  /*c0b0*/  BSSY B2, `(.L_x_8666) ;  /* 0x00004b4000027945 */ /* 0x000fe80003800000 */
[----:B------:R-:W-:-:S04]  /*c0c0*/  LOP3.LUT R3, R3, 0x6, RZ, 0xc0, !PT ;  /* 0x0000000603037812 */ /* 0x000fc800078ec0ff */
[----:B------:R-:W-:-:S05]  /*c0d0*/  LOP3.LUT R60, R60, R3, RZ, 0xfc, !PT ;  /* 0x000000033c3c7212 */ /* 0x000fca00078efcff */
[C---:B------:R-:W-:Y:S02]  /*c0e0*/  VIADD R3, R60.reuse, 0x1 ;  /* 0x000000013c037836 */ /* 0x040fe40000000000 */
[C---:B------:R-:W-:Y:S02]  /*c0f0*/  VIADD R17, R60.reuse, 0x8 ;  /* 0x000000083c117836 */ /* 0x040fe40000000000 */
[C---:B------:R-:W-:Y:S01]  /*c100*/  VIADD R19, R60.reuse, 0x9 ;  /* 0x000000093c137836 */ /* 0x040fe20000000000 */
[C---:B------:R-:W-:Y:S01]  /*c110*/  ISETP.GE.AND P2, PT, R3.reuse, R159, PT ;  /* 0x0000009f0300720c */ /* 0x040fe20003f46270 */
[----:B------:R-:W-:Y:S01]  /*c120*/  VIADD R21, R60, 0x19 ;  /* 0x000000193c157836 */ /* 0x000fe20000000000 */
[----:B------:R-:W-:Y:S02]  /*c130*/  ISETP.GE.AND P1, PT, R3, R157, PT ;  /* 0x0000009d0300720c */ /* 0x000fe40003f26270 */
[C---:B------:R-:W-:Y:S02]  /*c140*/  ISETP.GE.AND P3, PT, R17.reuse, R159, PT ;  /* 0x0000009f1100720c */ /* 0x040fe40003f66270 */
[----:B------:R-:W-:-:S02]  /*c150*/  ISETP.GE.AND P0, PT, R17, R157, PT ;  /* 0x0000009d1100720c */ /* 0x000fc40003f06270 */
[C---:B------:R-:W-:Y:S02]  /*c160*/  ISETP.GE.AND P5, PT, R3.reuse, R158, PT ;  /* 0x0000009e0300720c */ /* 0x040fe40003fa6270 */
[----:B------:R-:W-:Y:S02]  /*c170*/  ISETP.GE.AND P6, PT, R3, R156, PT ;  /* 0x0000009c0300720c */ /* 0x000fe40003fc6270 */
[----:B-1----:R-:W-:Y:S01]  /*c180*/  FSEL R3, R29, -INF , P2 ;  /* 0xff8000001d037808 */ /* 0x002fe20001000000 */
[C---:B------:R-:W-:Y:S01]  /*c190*/  VIADD R29, R60.reuse, 0x21 ;  /* 0x000000213c1d7836 */ /* 0x040fe20000000000 */
        /* <DEDUP_REMOVED lines=8> */
[----:B------:R-:W-:Y:S02]  /*c220*/  FSEL R51, R48, -INF , !P4 ;  /* 0xff80000030337808 */ /* 0x000fe40006000000 */
[----:B------:R-:W-:-:S02]  /*c230*/  FSEL R43, R30, -INF , !P2 ;  /* 0xff8000001e2b7808 */ /* 0x000fc40005000000 */
[----:B------:R-:W-:Y:S02]  /*c240*/  FSEL R49, R49, -INF , P1 ;  /* 0xff80000031317808 */ /* 0x000fe40000800000 */
[----:B------:R-:W-:Y:S02]  /*c250*/  FSEL R3, R3, -INF , !P5 ;  /* 0xff80000003037808 */ /* 0x000fe40006800000 */
[----:B------:R-:W-:Y:S02]  /*c260*/  FSEL R45, R45, -INF , !P6 ;  /* 0xff8000002d2d7808 */ /* 0x000fe40007000000 */
[C---:B------:R-:W-:Y:S02]  /*c270*/  ISETP.GE.AND P0, PT, R17.reuse, R159, PT ;  /* 0x0000009f1100720c */ /* 0x040fe40003f06270 */
[C---:B------:R-:W-:Y:S02]  /*c280*/  ISETP.GE.AND P4, PT, R17.reuse, R158, PT ;  /* 0x0000009e1100720c */ /* 0x040fe40003f86270 */
[----:B------:R-:W-:-:S02]  /*c290*/  ISETP.GE.AND P2, PT, R17, R157, PT ;  /* 0x0000009d1100720c */ /* 0x000fc40003f46270 */
[----:B------:R-:W-:Y:S01]  /*c2a0*/  ISETP.GE.AND P1, PT, R17, R156, PT ;  /* 0x0000009c1100720c */ /* 0x000fe20003f26270 */
[C---:B------:R-:W-:Y:S01]  /*c2b0*/  VIADD R17, R60.reuse, 0x11 ;  /* 0x000000113c117836 */ /* 0x040fe20000000000 */
        /* <DEDUP_REMOVED lines=10> */
[----:B------:R-:W-:Y:S02]  /*c360*/  ISETP.GE.AND P6, PT, R17, R156, PT ;  /* 0x0000009c1100720c */ /* 0x000fe40003fc6270 */
[----:B------:R-:W-:-:S02]  /*c370*/  FSEL R17, R38, -INF , P2 ;  /* 0xff80000026117808 */ /* 0x000fc40001000000 */
[----:B------:R-:W-:Y:S02]  /*c380*/  ISETP.GE.AND P2, PT, R19, R159, PT ;  /* 0x0000009f1300720c */ /* 0x000fe40003f46270 */
[----:B------:R-:W-:Y:S02]  /*c390*/  FSEL R17, R17, -INF , !P1 ;  /* 0xff80000011117808 */ /* 0x000fe40004800000 */
[----:B------:R-:W-:Y:S02]  /*c3a0*/  FSEL R35, R35, -INF , !P4 ;  /* 0xff80000023237808 */ /* 0x000fe40006000000 */
[----:B------:R-:W-:Y:S02]  /*c3b0*/  ISETP.GE.AND P1, PT, R19, R157, PT ;  /* 0x0000009d1300720c */ /* 0x000fe40003f26270 */
[----:B------:R-:W-:Y:S02]  /*c3c0*/  FSEL R27, R37, -INF , P3 ;  /* 0xff800000251b7808 */ /* 0x000fe40001800000 */
[----:B------:R-:W-:-:S02]  /*c3d0*/  ISETP.GE.AND P4, PT, R19, R158, PT ;  /* 0x0000009e1300720c */ /* 0x000fc40003f86270 */
[----:B------:R-:W-:Y:S01]  /*c3e0*/  ISETP.GE.AND P3, PT, R19, R156, PT ;  /* 0x0000009c1300720c */ /* 0x000fe20003f66270 */
[----:B------:R-:W-:Y:S01]  /*c3f0*/  VIADD R19, R60, 0x20 ;  /* 0x000000203c137836 */ /* 0x000fe20000000000 */
[----:B------:R-:W-:Y:S02]  /*c400*/  FSEL R4, R4, -INF , P0 ;  /* 0xff80000004047808 */ /* 0x000fe40000000000 */
[----:B------:R-:W-:Y:S02]  /*c410*/  FSEL R5, R5, -INF , P2 ;  /* 0xff80000005057808 */ /* 0x000fe40001000000 */
[C---:B------:R-:W-:Y:S02]  /*c420*/  ISETP.GE.AND P0, PT, R21.reuse, R159, PT ;  /* 0x0000009f1500720c */ /* 0x040fe40003f06270 */
[----:B------:R-:W-:Y:S02]  /*c430*/  ISETP.GE.AND P2, PT, R21, R157, PT ;  /* 0x0000009d1500720c */ /* 0x000fe40003f46270 */
[----:B------:R-:W-:-:S02]  /*c440*/  FSEL R23, R40, -INF , P1 ;  /* 0xff80000028177808 */ /* 0x000fc40000800000 */
        /* <DEDUP_REMOVED lines=8> */
[----:B------:R-:W-:Y:S02]  /*c4d0*/  FSEL R23, R23, -INF , !P3 ;  /* 0xff80000017177808 */ /* 0x000fe40005800000 */
[----:B------:R-:W-:Y:S02]  /*c4e0*/  FSEL R5, R5, -INF , !P4 ;  /* 0xff80000005057808 */ /* 0x000fe40006000000 */
[C---:B------:R-:W-:Y:S02]  /*c4f0*/  ISETP.GE.AND P3, PT, R19.reuse, R157, PT ;  /* 0x0000009d1300720c */ /* 0x040fe40003f66270 */
[C---:B------:R-:W-:Y:S02]  /*c500*/  ISETP.GE.AND P4, PT, R19.reuse, R158, PT ;  /* 0x0000009e1300720c */ /* 0x040fe40003f86270 */
[----:B------:R-:W-:-:S02]  /*c510*/  ISETP.GE.AND P0, PT, R19, R156, PT ;  /* 0x0000009c1300720c */ /* 0x000fc40003f06270 */
[----:B------:R-:W-:Y:S02]  /*c520*/  FSEL R19, R39, -INF , !P5 ;  /* 0xff80000027137808 */ /* 0x000fe40006800000 */
[----:B------:R-:W-:Y:S02]  /*c530*/  FSEL R7, R7, -INF , P1 ;  /* 0xff80000007077808 */ /* 0x000fe40000800000 */
[----:B------:R-:W-:Y:S01]  /*c540*/  FSEL R21, R6, -INF , !P6 ;  /* 0xff80000006157808 */ /* 0x000fe20007000000 */
        /* <DEDUP_REMOVED lines=10> */
[----:B------:R-:W-:Y:S02]  /*c5f0*/  FSEL R26, R26, -INF , P1 ;  /* 0xff8000001a1a7808 */ /* 0x000fe40000800000 */
[----:B------:R-:W-:Y:S01]  /*c600*/  FSEL R111, R24, -INF , !P2 ;  /* 0xff800000186f7808 */ /* 0x000fe20005000000 */
[C---:B------:R-:W-:Y:S01]  /*c610*/  VIADD R24, R60.reuse, 0x38 ;  /* 0x000000383c187836 */ /* 0x040fe20000000000 */
[----:B------:R-:W-:Y:S01]  /*c620*/  FSEL R131, R7, -INF , !P4 ;  /* 0xff80000007837808 */ /* 0x000fe20006000000 */
[----:B------:R-:W-:Y:S01]  /*c630*/  VIADD R7, R60, 0x31 ;  /* 0x000000313c077836 */ /* 0x000fe20000000000 */
[----:B------:R-:W-:Y:S02]  /*c640*/  ISETP.GE.AND P2, PT, R6, R159, PT ;  /* 0x0000009f0600720c */ /* 0x000fe40003f46270 */
[----:B------:R-:W-:Y:S02]  /*c650*/  FSEL R33, R33, -INF , P0 ;  /* 0xff80000021217808 */ /* 0x000fe40000000000 */
[----:B------:R-:W-:-:S02]  /*c660*/  ISETP.GE.AND P4, PT, R4, R158, PT ;  /* 0x0000009e0400720c */ /* 0x000fc40003f86270 */
[----:B------:R-:W-:Y:S01]  /*c670*/  ISETP.GE.AND P5, PT, R4, R156, PT ;  /* 0x0000009c0400720c */ /* 0x000fe20003fa6270 */
[C---:B------:R-:W-:Y:S01]  /*c680*/  VIADD R4, R60.reuse, 0x30 ;  /* 0x000000303c047836 */ /* 0x040fe20000000000 */
[----:B------:R-:W-:Y:S02]  /*c690*/  ISETP.GE.AND P0, PT, R60, R159, PT ;  /* 0x0000009f3c00720c */ /* 0x000fe40003f06270 */
[----:B------:R-:W-:Y:S02]  /*c6a0*/  FSEL R34, R34, -INF , P3 ;  /* 0xff80000022227808 */ /* 0x000fe40001800000 */
        /* <DEDUP_REMOVED lines=9> */
[----:B------:R-:W-:Y:S02]  /*c740*/  FSEL R6, R6, -INF , !P2 ;  /* 0xff80000006067808 */ /* 0x000fe40005000000 */
[----:B------:R-:W-:Y:S02]  /*c750*/  FSEL R44, R44, -INF , P4 ;  /* 0xff8000002c2c7808 */ /* 0x000fe40002000000 */
[----:B------:R-:W-:Y:S02]  /*c760*/  FSEL R129, R33, -INF , !P5 ;  /* 0xff80000021817808 */ /* 0x000fe40006800000 */
[C---:B------:R-:W-:Y:S02]  /*c770*/  ISETP.GE.AND P4, PT, R4.reuse, R158, PT ;  /* 0x0000009e0400720c */ /* 0x040fe40003f86270 */
[C---:B------:R-:W-:Y:S02]  /*c780*/  ISETP.GE.AND P0, PT, R4.reuse, R157, PT ;  /* 0x0000009d0400720c */ /* 0x040fe40003f06270 */
[----:B------:R-:W-:-:S02]  /*c790*/  ISETP.GE.AND P5, PT, R4, R156, PT ;  /* 0x0000009c0400720c */ /* 0x000fc40003fa6270 */
[----:B------:R-:W-:Y:S02]  /*c7a0*/  FMNMX3.FTZ R4, R6, R3, R51, !PT ;  /* 0x0000000306047276 */ /* 0x000fe40007810033 */
[----:B------:R-:W-:Y:S02]  /*c7b0*/  FSEL R31, R31, -INF , !P1 ;  /* 0xff8000001f1f7808 */ /* 0x000fe40004800000 */
[----:B------:R-:W-:Y:S02]  /*c7c0*/  FMNMX3.FTZ R4, R4, R49, R35, !PT ;  /* 0x0000003104047276 */ /* 0x000fe40007810023 */
[-C--:B------:R-:W-:Y:S02]  /*c7d0*/  ISETP.GE.AND P1, PT, R7, R159.reuse, PT ;  /* 0x0000009f0700720c */ /* 0x080fe40003f26270 */
[----:B------:R-:W-:Y:S02]  /*c7e0*/  FSEL R127, R44, -INF , !P4 ;  /* 0xff8000002c7f7808 */ /* 0x000fe40006000000 */
[----:B------:R-:W-:-:S02]  /*c7f0*/  ISETP.GE.AND P4, PT, R24, R159, PT ;  /* 0x0000009f1800720c */ /* 0x000fc40003f86270 */
[----:B------:R-:W-:Y:S02]  /*c800*/  FMNMX3.FTZ R4, R4, R27, R5, !PT ;  /* 0x0000001b04047276 */ /* 0x000fe40007810005 */
[----:B------:R-:W-:Y:S02]  /*c810*/  FSEL R22, R22, -INF , P1 ;  /* 0xff80000016167808 */ /* 0x000fe40000800000 */
[C---:B------:R-:W-:Y:S02]  /*c820*/  ISETP.GE.AND P2, PT, R60.reuse, R157, PT ;  /* 0x0000009d3c00720c */ /* 0x040fe40003f46270 */
[C---:B------:R-:W-:Y:S01]  /*c830*/  ISETP.GE.AND P1, PT, R60.reuse, R156, PT ;  /* 0x0000009c3c00720c */ /* 0x040fe20003f26270 */
[----:B------:R-:W-:Y:S01]  /*c840*/  VIADD R60, R60, 0x39 ;  /* 0x000000393c3c7836 */ /* 0x000fe20000000000 */
[----:B------:R-:W-:Y:S02]  /*c850*/  FSEL R50, R50, -INF , P4 ;  /* 0xff80000032327808 */ /* 0x000fe40002000000 */
[----:B------:R-:W-:-:S02]  /*c860*/  ISETP.GE.AND P4, PT, R7, R158, PT ;  /* 0x0000009e0700720c */ /* 0x000fc40003f86270 */
[----:B------:R-:W-:Y:S02]  /*c870*/  FMNMX3.FTZ R26, R4, R19, R131, !PT ;  /* 0x00000013041a7276 */ /* 0x000fe40007810083 */
[----:B------:R-:W-:Y:S02]  /*c880*/  FSEL R56, R56, -INF , P2 ;  /* 0xff80000038387808 */ /* 0x000fe40001000000 */
[----:B------:R-:W-:Y:S02]  /*c890*/  FSEL R95, R22, -INF , !P4 ;  /* 0xff800000165f7808 */ /* 0x000fe40006000000 */
[----:B------:R-:W-:Y:S02]  /*c8a0*/  ISETP.GE.AND P4, PT, R24, R158, PT ;  /* 0x0000009e1800720c */ /* 0x000fe40003f86270 */
[----:B------:R-:W-:Y:S02]  /*c8b0*/  ISETP.GE.AND P2, PT, R60, R159, PT ;  /* 0x0000009f3c00720c */ /* 0x000fe40003f46270 */
[----:B------:R-:W-:-:S02]  /*c8c0*/  FMNMX3.FTZ R26, R26, R111, R113, !PT ;  /* 0x0000006f1a1a7276 */ /* 0x000fc40007810071 */
[----:B------:R-:W-:Y:S02]  /*c8d0*/  FSEL R4, R56, -INF , !P1 ;  /* 0xff80000038047808 */ /* 0x000fe40004800000 */
[----:B------:R-:W-:Y:S02]  /*c8e0*/  ISETP.GE.AND P1, PT, R60, R158, PT ;  /* 0x0000009e3c00720c */ /* 0x000fe40003f26270 */
[----:B------:R-:W-:Y:S02]  /*c8f0*/  FSEL R46, R46, -INF , P2 ;  /* 0xff8000002e2e7808 */ /* 0x000fe40001000000 */
[----:B------:R-:W-:Y:S02]  /*c900*/  FSEL R93, R50, -INF , !P4 ;  /* 0xff800000325d7808 */ /* 0x000fe40006000000 */
[----:B------:R-:W-:Y:S02]  /*c910*/  FMNMX3.FTZ R26, R26, R31, R127, !PT ;  /* 0x0000001f1a1a7276 */ /* 0x000fe4000781007f */
[----:B------:R-:W-:-:S02]  /*c920*/  FSEL R125, R46, -INF , !P1 ;  /* 0xff8000002e7d7808 */ /* 0x000fc40004800000 */
[----:B------:R-:W-:Y:S02]  /*c930*/  FMNMX3.FTZ R26, R26, R95, R93, !PT ;  /* 0x0000005f1a1a7276 */ /* 0x000fe4000781005d */
[----:B------:R-:W-:Y:S02]  /*c940*/  FMNMX3.FTZ R22, R4, R45, R43, !PT ;  /* 0x0000002d04167276 */ /* 0x000fe4000781002b */
[C---:B------:R-:W-:Y:S02]  /*c950*/  ISETP.GE.AND P2, PT, R7.reuse, R157, PT ;  /* 0x0000009d0700720c */ /* 0x040fe40003f46270 */
[----:B------:R-:W-:Y:S02]  /*c960*/  ISETP.GE.AND P4, PT, R7, R156, PT ;  /* 0x0000009c0700720c */ /* 0x000fe40003f86270 */
[----:B------:R-:W-:Y:S02]  /*c970*/  FMNMX.FTZ R7, R125, R26, !PT ;  /* 0x0000001a7d077209 */ /* 0x000fe40007810000 */
[----:B------:R-:W-:-:S02]  /*c980*/  FMNMX3.FTZ R22, R22, R47, R17, !PT ;  /* 0x0000002f16167276 */ /* 0x000fc40007810011 */
[----:B------:R-:W-:Y:S02]  /*c990*/  FSEL R119, R16, -INF , P3 ;  /* 0xff80000010777808 */ /* 0x000fe40001800000 */
[----:B------:R-:W-:Y:S01]  /*c9a0*/  FMNMX3.FTZ R22, R22, R25, R23, !PT ;  /* 0x0000001916167276 */ /* 0x000fe20007810017 */
[----:B------:R-:W1:Y:S01]  /*c9b0*/  SHFL.BFLY PT, R16, R7, 0x2, 0x1f ;  /* 0x0c401f0007107f89 */ /* 0x000e6200000e0000 */
[----:B------:R-:W-:Y:S02]  /*c9c0*/  ISETP.GE.AND P1, PT, R24, R157, PT ;  /* 0x0000009d1800720c */ /* 0x000fe40003f26270 */
[----:B------:R-:W-:Y:S02]  /*c9d0*/  FSEL R18, R18, -INF , P0 ;  /* 0xff80000012127808 */ /* 0x000fe40000000000 */
        /* <DEDUP_REMOVED lines=22> */
[----:B------:R-:W-:Y:S01]  /*cb40*/  FSETP.NEU.FTZ.AND P0, PT, R86, -INF , PT ;  /* 0xff8000005600780b */ /* 0x000fe20003f1d000 */
[----:B--2---:R-:W-:-:S05]  /*cb50*/  FMUL.FTZ R124, R117, R86 ;  /* 0x00000056757c7220 */ /* 0x004fca0000410000 */
        /* <DEDUP_REMOVED lines=10> */
[--C-:B------:R-:W-:Y:S01]  /*cc00*/  FFMA.FTZ R111, R111, R117, -R124.reuse ;  /* 0x000000756f6f7223 */ /* 0x100fe2000001087c */
[----:B-1----:R-:W-:Y:S01]  /*cc10*/  FMNMX.FTZ R3, R16, R7, !PT ;  /* 0x0000000710037209 */ /* 0x002fe20007810000 */
[-C--:B------:R-:W-:Y:S01]  /*cc20*/  FFMA.FTZ R113, R31, R117.reuse, -R124 ;  /* 0x000000751f717223 */ /* 0x080fe2000001087c */
[----:B------:R-:W-:Y:S01]  /*cc30*/  LOP3.LUT R7, R0, 0x120, R14, 0xf8, !PT ;  /* 0x0000012000077812 */ /* 0x000fe200078ef80e */
[----:B------:R-:W-:Y:S01]  /*cc40*/  FFMA.FTZ R14, R19, R117, -R124 ;  /* 0x00000075130e7223 */ /* 0x000fe2000001087c */
[----:B------:R-:W-:Y:S01]  /*cc50*/  FSETP.NEU.FTZ.AND P0, PT, R3, -INF , PT ;  /* 0xff8000000300780b */ /* 0x000fe20003f1d000 */
[----:B------:R-:W-:Y:S01]  /*cc60*/  FMUL.FTZ R122, R117, R3 ;  /* 0x00000003757a7220 */ /* 0x000fe20000410000 */
[----:B------:R-:W1:Y:S01]  /*cc70*/  MUFU.EX2 R107, R107 ;  /* 0x0000006b006b7308 */ /* 0x000e620000000800 */
[----:B------:R-:W-:-:S02]  /*cc80*/  IMAD R0, R7, 0x2, R54 ;  /* 0x0000000207007824 */ /* 0x000fc400078e0236 */
[-CC-:B------:R-:W-:Y:S01]  /*cc90*/  FFMA.FTZ R126, R127, R117.reuse, -R124.reuse ;  /* 0x000000757f7e7223 */ /* 0x180fe2000001087c */
[-C--:B------:R-:W-:Y:S01]  /*cca0*/  FFMA.FTZ R127, R95, R117.reuse, -R124 ;  /* 0x000000755f7f7223 */ /* 0x080fe2000001087c */
[----:B------:R-:W-:Y:S01]  /*ccb0*/  FSEL R122, R122, RZ, P0 ;  /* 0x000000ff7a7a7208 */ /* 0x000fe20000000000 */
[----:B------:R-:W-:Y:S01]  /*ccc0*/  IMAD.IADD R108, R15, 0x1, R0 ;  /* 0x000000010f6c7824 */ /* 0x000fe200078e0200 */
[----:B------:R-:W-:Y:S01]  /*ccd0*/  LDSM.16.MT88.4 R76, [R0+0x6000] ;  /* 0x00600000004c783b */ /* 0x000fe20000004200 */
[-C--:B------:R-:W-:Y:S01]  /*cce0*/  FFMA.FTZ R15, R5, R117.reuse, -R124 ;  /* 0x00000075050f7223 */ /* 0x080fe2000001087c */
[----:B------:R-:W-:Y:S01]  /*ccf0*/  MUFU.EX2 R100, R100 ;  /* 0x0000006400647308 */ /* 0x000fe20000000800 */
[-CC-:B------:R-:W-:Y:S01]  /*cd00*/  FFMA.FTZ R109, R4, R117.reuse, -R122.reuse ;  /* 0x00000075046d7223 */ /* 0x180fe2000001087a */
[----:B------:R-:W2:Y:S01]  /*cd10*/  LDSM.16.MT88.4 R68, [R108+0x6000] ;  /* 0x006000006c44783b */ /* 0x000ea20000004200 */
[-CC-:B------:R-:W-:Y:S01]  /*cd20*/  FFMA.FTZ R106, R45, R117.reuse, -R122.reuse ;  /* 0x000000752d6a7223 */ /* 0x180fe2000001087a */
[-CC-:B------:R-:W-:Y:S01]  /*cd30*/  FFMA.FTZ R105, R43, R117.reuse, -R122.reuse ;  /* 0x000000752b697223 */ /* 0x180fe2000001087a */
[-CC-:B------:R-:W-:Y:S01]  /*cd40*/  FFMA.FTZ R102, R47, R117.reuse, -R122.reuse ;  /* 0x000000752f667223 */ /* 0x180fe2000001087a */
[----:B---3--:R-:W3:Y:S01]  /*cd50*/  LDSM.16.MT88.4 R60, [R0+0x7000] ;  /* 0x00700000003c783b */ /* 0x008ee20000004200 */
[-CC-:B------:R-:W-:Y:S01]  /*cd60*/  FFMA.FTZ R103, R25, R117.reuse, -R122.reuse ;  /* 0x0000007519677223 */ /* 0x180fe2000001087a */
[----:B------:R-:W4:Y:S01]  /*cd70*/  MUFU.EX2 R99, R99 ;  /* 0x0000006300637308 */ /* 0x000f220000000800 */
[-CC-:B------:R-:W-:Y:S01]  /*cd80*/  FFMA.FTZ R96, R17, R117.reuse, -R122.reuse ;  /* 0x0000007511607223 */ /* 0x180fe2000001087a */
[----:B------:R-:W5:Y:S01]  /*cd90*/  LDSM.16.MT88.4 R52, [R108+0x7000] ;  /* 0x007000006c34783b */ /* 0x000f620000004200 */
[-CC-:B------:R-:W-:Y:S01]  /*cda0*/  FFMA.FTZ R90, R23, R117.reuse, -R122.reuse ;  /* 0x00000075175a7223 */ /* 0x180fe2000001087a */
[--C-:B------:R-:W-:Y:S01]  /*cdb0*/  FFMA.FTZ R101, R21, R117, -R122.reuse ;  /* 0x0000007515657223 */ /* 0x100fe2000001087a */
[----:B-1----:R-:W-:Y:S01]  /*cdc0*/  F2FP.BF16.F32.PACK_AB R48, R104, R107 ;  /* 0x0000006b6830723e */ /* 0x002fe200000010ff */
[----:B------:R-:W1:Y:S01]  /*cdd0*/  LDSM.16.MT88.4 R40, [R0+0x8000] ;  /* 0x008000000028783b */ /* 0x000e620000004200 */
[-CC-:B------:R-:W-:Y:S01]  /*cde0*/  FFMA.FTZ R114, R29, R117.reuse, -R122.reuse ;  /* 0x000000751d727223 */ /* 0x180fe2000001087a */
[----:B------:R-:W-:Y:S01]  /*cdf0*/  MUFU.EX2 R109, R109 ;  /* 0x0000006d006d7308 */ /* 0x000fe20000000800 */
[-CC-:B------:R-:W-:Y:S01]  /*ce00*/  FFMA.FTZ R115, R115, R117.reuse, -R122.reuse ;  /* 0x0000007573737223 */ /* 0x180fe2000001087a */
[----:B------:R-:W1:Y:S01]  /*ce10*/  LDSM.16.MT88.4 R4, [R108+0x8000] ;  /* 0x008000006c04783b */ /* 0x000e620000004200 */
[-CC-:B------:R-:W-:Y:S01]  /*ce20*/  FFMA.FTZ R116, R129, R117.reuse, -R122.reuse ;  /* 0x0000007581747223 */ /* 0x180fe2000001087a */
[-C--:B------:R-:W-:Y:S01]  /*ce30*/  FFMA.FTZ R119, R119, R117.reuse, -R122 ;  /* 0x0000007577777223 */ /* 0x080fe2000001087a */
[-CC-:B------:R-:W-:Y:S01]  /*ce40*/  FFMA.FTZ R128, R93, R117.reuse, -R124.reuse ;  /* 0x000000755d807223 */ /* 0x180fe2000001087c */
[----:B------:R-:W1:Y:S01]  /*ce50*/  LDSM.16.MT88.4 R24, [R108+0x6400] ;  /* 0x006400006c18783b */ /* 0x000e620000004200 */
[-C--:B------:R-:W-:Y:S01]  /*ce60*/  FFMA.FTZ R165, R125, R117.reuse, -R124 ;  /* 0x000000757da57223 */ /* 0x080fe2000001087c */
[----:B------:R-:W2:Y:S01]  /*ce70*/  MUFU.EX2 R106, R106 ;  /* 0x0000006a006a7308 */ /* 0x000ea20000000800 */
[----:B----4-:R-:W-:Y:S01]  /*ce80*/  F2FP.BF16.F32.PACK_AB R50, R99, R100 ;  /* 0x000000646332723e */ /* 0x010fe200000010ff */
[----:B------:R-:W4:Y:S01]  /*ce90*/  LDSM.16.MT88.4 R16, [R0+0x6400] ;  /* 0x006400000010783b */ /* 0x000f220000004200 */
[-CC-:B------:R-:W-:Y:S01]  /*cea0*/  FFMA.FTZ R123, R123, R117.reuse, -R122.reuse ;  /* 0x000000757b7b7223 */ /* 0x180fe2000001087a */
[-CC-:B------:R-:W-:Y:S01]  /*ceb0*/  FFMA.FTZ R124, R121, R117.reuse, -R122.reuse ;  /* 0x00000075797c7223 */ /* 0x180fe2000001087a */
[-CC-:B------:R-:W-:Y:S01]  /*cec0*/  FFMA.FTZ R120, R120, R117.reuse, -R122.reuse ;  /* 0x0000007578787223 */ /* 0x180fe2000001087a */
[----:B------:R-:W4:Y:S01]  /*ced0*/  LDSM.16.MT88.4 R20, [R0+0x7400] ;  /* 0x007400000014783b */ /* 0x000f220000004200 */
[----:B------:R-:W-:Y:S01]  /*cee0*/  FFMA.FTZ R163, R118, R117, -R122 ;  /* 0x0000007576a37223 */ /* 0x000fe2000001087a */
[----:B------:R-:W-:Y:S01]  /*cef0*/  MUFU.EX2 R105, R105 ;  /* 0x0000006900697308 */ /* 0x000fe20000000800 */
[----:B------:R-:W-:Y:S01]  /*cf00*/  FADD.FTZ R107, R107, R104 ;  /* 0x000000686b6b7221 */ /* 0x000fe20000010000 */
[----:B------:R-:W4:Y:S01]  /*cf10*/  LDSM.16.MT88.4 R32, [R108+0x7400] ;  /* 0x007400006c20783b */ /* 0x000f220000004200 */
[----:B------:R-:W-:-:S02]  /*cf20*/  ISETP.GT.AND P0, PT, R91, R140, PT ;  /* 0x0000008c5b00720c */ /* 0x000fc40003f04270 */
[----:B------:R-:W-:Y:S01]  /*cf30*/  FADD.FTZ R100, R100, R107 ;  /* 0x0000006b64647221 */ /* 0x000fe20000010000 */
[----:B------:R-:W-:Y:S02]  /*cf40*/  LDSM.16.MT88.4 R28, [R0+0x6800] ;  /* 0x00680000001c783b */ /* 0x000fe40000004200 */
[----:B------:R-:W3:Y:S01]  /*cf50*/  MUFU.EX2 R102, R102 ;  /* 0x0000006600667308 */ /* 0x000ee20000000800 */
[----:B--2---:R-:W-:Y:S01]  /*cf60*/  F2FP.BF16.F32.PACK_AB R49, R106, R109 ;  /* 0x0000006d6a31723e */ /* 0x004fe200000010ff */
[----:B------:R-:W-:Y:S01]  /*cf70*/  LDSM.16.MT88.4 R92, [R0+0x8800] ;  /* 0x00880000005c783b */ /* 0x000fe20000004200 */
[----:B------:R-:W-:Y:S01]  /*cf80*/  FADD.FTZ R106, R109, R106 ;  /* 0x0000006a6d6a7221 */ /* 0x000fe20000010000 */
[----:B------:R-:W-:-:S04]  /*cf90*/  FADD.FTZ R99, R99, R100 ;  /* 0x0000006463637221 */ /* 0x000fc80000010000 */
[----:B------:R-:W-:Y:S08]  /*cfa0*/  MUFU.EX2 R98, R98 ;  /* 0x0000006200627308 */ /* 0x000ff00000000800 */
[----:B------:R-:W2:Y:S01]  /*cfb0*/  MUFU.EX2 R97, R97 ;  /* 0x0000006100617308 */ /* 0x000ea20000000800 */
[----:B---3--:R-:W-:-:S07]  /*cfc0*/  F2FP.BF16.F32.PACK_AB R51, R102, R105 ;  /* 0x000000696633723e */ /* 0x008fce00000010ff */
        /* <DEDUP_REMOVED lines=10> */
[----:B------:R-:W4:Y:S01]  /*d070*/  MUFU.EX2 R101, R101 ;  /* 0x0000006500657308 */ /* 0x000f220000000800 */
[C---:B-----5:R-:W-:Y:S07]  /*d080*/  HMMA.16816.F32.BF16 R56, R48.reuse, R52, RZ ;  /* 0x000000343038723c */ /* 0x060fee00000418ff */
[----:B------:R-:W-:Y:S01]  /*d090*/  MUFU.EX2 R110, R110 ;  /* 0x0000006e006e7308 */ /* 0x000fe20000000800 */
        /* <DEDUP_REMOVED lines=31> */
[C---:B------:R-:W-:Y:S05]  /*d290*/  HMMA.16816.F32.BF16 R56, R4.reuse, R32, R56 ;  /* 0x000000200438723c */ /* 0x040fea0000041838 */
[----:B------:R-:W5:Y:S03]  /*d2a0*/  MUFU.EX2 R124, R124 ;  /* 0x0000007c007c7308 */ /* 0x000f660000000800 */
[C---:B----4-:R-:W-:Y:S05]  /*d2b0*/  HMMA.16816.F32.BF16 R44, R4.reuse, R24, R44 ;  /* 0x00000018042c723c */ /* 0x050fea000004182c */
[----:B------:R-:W-:Y:S03]  /*d2c0*/  MUFU.EX2 R120, R120 ;  /* 0x0000007800787308 */ /* 0x000fe60000000800 */
[C---:B------:R-:W-:Y:S01]  /*d2d0*/  HMMA.16816.F32.BF16 R48, R4.reuse, R26, R48 ;  /* 0x0000001a0430723c */ /* 0x040fe20000041830 */
[----:B------:R-:W4:Y:S04]  /*d2e0*/  LDSM.16.MT88.4 R24, [R108+0x7800] ;  /* 0x007800006c18783b */ /* 0x000f280000004200 */
[----:B------:R-:W4:Y:S03]  /*d2f0*/  MUFU.EX2 R163, R163 ;  /* 0x000000a300a37308 */ /* 0x000f260000000800 */
[C---:B-1----:R-:W-:Y:S08]  /*d300*/  HMMA.16816.F32.BF16 R36, R4.reuse, R16, R36 ;  /* 0x000000100424723c */ /* 0x042ff00000041824 */
[C---:B------:R-:W-:Y:S01]  /*d310*/  HMMA.16816.F32.BF16 R40, R4.reuse, R18, R40 ;  /* 0x000000120428723c */ /* 0x040fe20000041828 */
[----:B------:R-:W1:Y:S07]  /*d320*/  LDSM.16.MT88.4 R16, [R0+0x7800] ;  /* 0x007800000010783b */ /* 0x000e6e0000004200 */
[----:B------:R-:W-:Y:S01]  /*d330*/  HMMA.16816.F32.BF16 R52, R4, R34, R52 ;  /* 0x000000220434723c */ /* 0x000fe20000041834 */
[----:B------:R-:W-:Y:S01]  /*d340*/  F2FP.BF16.F32.PACK_AB R4, R111, R110 ;  /* 0x0000006e6f04723e */ /* 0x000fe200000010ff */
[----:B------:R-:W-:Y:S01]  /*d350*/  LDSM.16.MT88.4 R32, [R0+0x6c00] ;  /* 0x006c00000020783b */ /* 0x000fe20000004200 */
[----:B--2---:R-:W-:-:S02]  /*d360*/  F2FP.BF16.F32.PACK_AB R5, R115, R114 ;  /* 0x000000727305723e */ /* 0x004fc400000010ff */
[----:B------:R-:W-:Y:S02]  /*d370*/  F2FP.BF16.F32.PACK_AB R6, R113, R112 ;  /* 0x000000707106723e */ /* 0x000fe400000010ff */
[----:B---3--:R-:W-:-:S07]  /*d380*/  F2FP.BF16.F32.PACK_AB R7, R119, R116 ;  /* 0x000000747707723e */ /* 0x008fce00000010ff */
[C---:B-----5:R-:W-:Y:S08]  /*d390*/  HMMA.16816.F32.BF16 R72, R4.reuse, R20, R72 ;  /* 0x000000140448723c */ /* 0x060ff00000041848 */
        /* <DEDUP_REMOVED lines=8> */
[C---:B------:R-:W-:Y:S08]  /*d420*/  HMMA.16816.F32.BF16 R80, R4.reuse, R28, R80 ;  /* 0x0000001c0450723c */ /* 0x040ff00000041850 */
[C---:B------:R-:W-:Y:S01]  /*d430*/  HMMA.16816.F32.BF16 R76, R4.reuse, R30, R76 ;  /* 0x0000001e044c723c */ /* 0x040fe2000004184c */
[----:B------:R-:W4:Y:S07]  /*d440*/  LDSM.16.MT88.4 R28, [R108+0x6c00] ;  /* 0x006c00006c1c783b */ /* 0x000f2e0000004200 */
[C---:B------:R-:W-:Y:S08]  /*d450*/  HMMA.16816.F32.BF16 R36, R4.reuse, R92, R36 ;  /* 0x0000005c0424723c */ /* 0x040ff00000041824 */
[C---:B------:R-:W-:Y:S08]  /*d460*/  HMMA.16816.F32.BF16 R40, R4.reuse, R94, R40 ;  /* 0x0000005e0428723c */ /* 0x040ff00000041828 */
[C---:B--2---:R-:W-:Y:S08]  /*d470*/  HMMA.16816.F32.BF16 R44, R4.reuse, R20, R44 ;  /* 0x00000014042c723c */ /* 0x044ff0000004182c */
[----:B------:R-:W-:Y:S01]  /*d480*/  HMMA.16816.F32.BF16 R48, R4, R22, R48 ;  /* 0x000000160430723c */ /* 0x000fe20000041830 */
[----:B------:R-:W-:Y:S01]  /*d490*/  F2FP.BF16.F32.PACK_AB R4, R127, R126 ;  /* 0x0000007e7f04723e */ /* 0x000fe200000010ff */
[----:B------:R-:W2:Y:S01]  /*d4a0*/  LDSM.16.MT88.4 R20, [R0+0x8c00] ;  /* 0x008c00000014783b */ /* 0x000ea20000004200 */
[----:B------:R-:W-:-:S02]  /*d4b0*/  F2FP.BF16.F32.PACK_AB R5, R124, R123 ;  /* 0x0000007b7c05723e */ /* 0x000fc400000010ff */
[----:B------:R-:W-:Y:S02]  /*d4c0*/  F2FP.BF16.F32.PACK_AB R6, R165, R128 ;  /* 0x00000080a506723e */ /* 0x000fe400000010ff */
[----:B------:R-:W-:-:S07]  /*d4d0*/  F2FP.BF16.F32.PACK_AB R7, R163, R120 ;  /* 0x00000078a307723e */ /* 0x000fce00000010ff */
        /* <DEDUP_REMOVED lines=26> */
[----:B----4-:R-:W-:Y:S02]  /*d680*/  HMMA.16816.F32.BF16 R72, R4, R28, R72 ;  /* 0x0000001c0448723c */ /* 0x010fe40000041848 */
[----:B------:R-:W-:Y:S01]  /*d690*/  FADD.FTZ R123, R123, R14 ;  /* 0x0000000e7b7b7221 */ /* 0x000fe20000010000 */
[----:B------:R-:W-:-:S03]  /*d6a0*/  FADD.FTZ R128, R128, R127 ;  /* 0x0000007f80807221 */ /* 0x000fc60000010000 */
[----:B------:R-:W-:Y:S01]  /*d6b0*/  FADD.FTZ R123, R124, R123 ;  /* 0x0000007b7c7b7221 */ /* 0x000fe20000010000 */
[----:B------:R-:W-:Y:S01]  /*d6c0*/  FADD.FTZ R165, R165, R128 ;  /* 0x00000080a5a57221 */ /* 0x000fe20000010000 */
[----:B------:R-:W-:Y:S02]  /*d6d0*/  HMMA.16816.F32.BF16 R68, R4, R30, R68 ;  /* 0x0000001e0444723c */ /* 0x000fe40000041844 */
[----:B------:R-:W-:-:S04]  /*d6e0*/  FADD.FTZ R120, R120, R123 ;  /* 0x0000007b78787221 */ /* 0x000fc80000010000 */
[----:B------:R-:W-:Y:S02]  /*d6f0*/  FADD.FTZ R163, R163, R120 ;  /* 0x00000078a3a37221 */ /* 0x000fe40000010000 */
[C---:B------:R-:W-:Y:S08]  /*d700*/  HMMA.16816.F32.BF16 R52, R4.reuse, R26, R52 ;  /* 0x0000001a0434723c */ /* 0x040ff00000041834 */
[C---:B--2---:R-:W-:Y:S08]  /*d710*/  HMMA.16816.F32.BF16 R36, R4.reuse, R20, R36 ;  /* 0x000000140424723c */ /* 0x044ff00000041824 */
        /* <DEDUP_REMOVED lines=74> */
.L_x_8669:
        /* <DEDUP_REMOVED lines=8> */
.L_x_8670:
[----:B------:R-:W-:Y:S05]  /*dc40*/  BSYNC.RECONVERGENT B0 ;  /* 0x0000000000007941 */ /* 0x000fea0003800200 */
.L_x_8668:
        /* <DEDUP_REMOVED lines=37> */
[----:B------:R-:W3:Y:S01]  /*dea0*/  LD.E R87, desc[UR4][R84.64+0x18c] ;  /* 0x00018c0454577980 */ /* 0x000ee2000c101900 */
[----:B------:R-:W4:Y:S01]  /*deb0*/  S2UR UR6, SR_CgaCtaId ;  /* 0x00000000000679c3 */ /* 0x000f220000008800 */
[----:B------:R-:W-:Y:S01]  /*dec0*/  UMOV UR7, 0x400 ;  /* 0x0000040000077882 */ /* 0x000fe20000000000 */
[----:B------:R-:W-:Y:S01]  /*ded0*/  ISETP.NE.AND P1, PT, R11, RZ, PT ;  /* 0x000000ff0b00720c */ /* 0x000fe20003f25270 */
[----:B------:R-:W5:Y:S01]  /*dee0*/  S2R R7, SR_TID.X ;  /* 0x0000000000077919 */ /* 0x000f620000002100 */
[----:B------:R-:W-:Y:S01]  /*def0*/  BSSY.RECONVERGENT B1, `(.L_x_8671) ;  /* 0x000011f000017945 */ /* 0x000fe20003800200 */
[----:B------:R-:W-:Y:S04]  /*df00*/  LDSM.16.M88.4 R32, [R2] ;  /* 0x000000000220783b */ /* 0x000fe80000000200 */
[----:B------:R-:W-:Y:S04]  /*df10*/  LDSM.16.M88.4 R120, [R2+0x1000] ;  /* 0x001000000278783b */ /* 0x000fe80000000200 */
[----:B------:R-:W0:Y:S01]  /*df20*/  LDGDEPBAR ;  /* 0x00000000000079af */ /* 0x000e220000000000 */
[----:B----4-:R-:W-:Y:S01]  /*df30*/  ULEA UR6, UR6, UR7, 0x18 ;  /* 0x0000000706067291 */ /* 0x010fe2000f8ec0ff */
[----:B-----5:R-:W-:-:S02]  /*df40*/  SHF.L.U32 R6, R7, 0x5, RZ ;  /* 0x0000000507067819 */ /* 0x020fc400000006ff */
[----:B-1----:R-:W-:Y:S02]  /*df50*/  SHF.L.U32 R5, R7, 0x4, RZ ;  /* 0x0000000407057819 */ /* 0x002fe400000006ff */
[----:B------:R-:W-:Y:S02]  /*df60*/  LOP3.LUT R4, R6, 0xc0, RZ, 0xc0, !PT ;  /* 0x000000c006047812 */ /* 0x000fe400078ec0ff */
[----:B------:R-:W-:Y:S02]  /*df70*/  LOP3.LUT R5, R5, 0x100, RZ, 0xc0, !PT ;  /* 0x0000010005057812 */ /* 0x000fe400078ec0ff */
[----:B------:R-:W-:Y:S02]  /*df80*/  LOP3.LUT R4, R4, 0x8, R7, 0xf8, !PT ;  /* 0x0000000804047812 */ /* 0x000fe400078ef807 */
[----:B------:R-:W-:Y:S02]  /*df90*/  SHF.L.U32 R7, R7, 0x2, RZ ;  /* 0x0000000207077819 */ /* 0x000fe400000006ff */
[----:B------:R-:W-:-:S02]  /*dfa0*/  LOP3.LUT R5, R5, 0x20, R6, 0xf8, !PT ;  /* 0x0000002005057812 */ /* 0x000fc400078ef806 */
[----:B------:R-:W-:-:S04]  /*dfb0*/  LOP3.LUT R4, R4, 0x18, R7, 0x78, !PT ;  /* 0x0000001804047812 */ /* 0x000fc800078e7807 */
[----:B------:R-:W-:Y:S02]  /*dfc0*/  LOP3.LUT R4, R5, R4, RZ, 0xfc, !PT ;  /* 0x0000000405047212 */ /* 0x000fe400078efcff */
[----:B------:R-:W-:Y:S02]  /*dfd0*/  SEL R5, R8, 0xffffffe0, !P1 ;  /* 0xffffffe008057807 */ /* 0x000fe40004800000 */
[----:B------:R-:W-:Y:S02]  /*dfe0*/  LEA R90, R4, UR6, 0x1 ;  /* 0x00000006045a7c11 */ /* 0x000fe4000f8e08ff */
[-C--:B------:R-:W-:Y:S02]  /*dff0*/  IADD3 R91, PT, PT, R2, R5.reuse, RZ ;  /* 0x00000005025b7210 */ /* 0x080fe40007ffe0ff */
[----:B--2---:R-:W-:Y:S01]  /*e000*/  IADD3 R88, PT, PT, R90, R5, RZ ;  /* 0x000000055a587210 */ /* 0x004fe20007ffe0ff */
[----:B------:R-:W1:Y:S04]  /*e010*/  LDSM.16.M88.4 R24, [R90+0x3000] ;  /* 0x003000005a18783b */ /* 0x000e680000000200 */
[----:B------:R-:W2:Y:S04]  /*e020*/  LDSM.16.M88.4 R104, [R90+0x3400] ;  /* 0x003400005a68783b */ /* 0x000ea80000000200 */
[----:B------:R-:W4:Y:S04]  /*e030*/  LDSM.16.M88.4 R96, [R90+0x3800] ;  /* 0x003800005a60783b */ /* 0x000f280000000200 */
[----:B------:R-:W5:Y:S04]  /*e040*/  LDSM.16.M88.4 R8, [R90+0x3c00] ;  /* 0x003c00005a08783b */ /* 0x000f680000000200 */
[----:B------:R-:W-:Y:S04]  /*e050*/  LDSM.16.M88.4 R4, [R91] ;  /* 0x000000005b04783b */ /* 0x000fe80000000200 */
[----:B------:R-:W5:Y:S04]  /*e060*/  LDSM.16.M88.4 R28, [R88+0x3000] ;  /* 0x00300000581c783b */ /* 0x000f680000000200 */
[----:B------:R-:W5:Y:S04]  /*e070*/  LDSM.16.M88.4 R20, [R88+0x3400] ;  /* 0x003400005814783b */ /* 0x000f680000000200 */
[----:B------:R-:W5:Y:S04]  /*e080*/  LDSM.16.M88.4 R16, [R88+0x3800] ;  /* 0x003800005810783b */ /* 0x000f680000000200 */
[----:B------:R-:W5:Y:S04]  /*e090*/  LDSM.16.M88.4 R112, [R90+0x4000] ;  /* 0x004000005a70783b */ /* 0x000f680000000200 */
[----:B------:R-:W-:Y:S01]  /*e0a0*/  LDSM.16.M88.4 R124, [R88+0x4000] ;  /* 0x00400000587c783b */ /* 0x000fe20000000200 */
[C---:B-1----:R-:W-:Y:S03]  /*e0b0*/  HMMA.16816.F32.BF16 R12, R32.reuse, R24, RZ ;  /* 0x00000018200c723c */ /* 0x042fe600000418ff */
[----:B------:R-:W-:Y:S05]  /*e0c0*/  LDSM.16.M88.4 R116, [R90+0x4400] ;  /* 0x004400005a74783b */ /* 0x000fea0000000200 */
[C---:B------:R-:W-:Y:S08]  /*e0d0*/  HMMA.16816.F32.BF16 R24, R32.reuse, R26, RZ ;  /* 0x0000001a2018723c */ /* 0x040ff000000418ff */
[C---:B--2---:R-:W-:Y:S08]  /*e0e0*/  HMMA.16816.F32.BF16 R108, R32.reuse, R104, RZ ;  /* 0x00000068206c723c */ /* 0x044ff000000418ff */
        /* <DEDUP_REMOVED lines=14> */
[----:B------:R-:W4:Y:S07]  /*e1d0*/  LDSM.16.M88.4 R16, [R90+0x5000] ;  /* 0x005000005a10783b */ /* 0x000f2e0000000200 */
[C---:B------:R-:W-:Y:S08]  /*e1e0*/  HMMA.16816.F32.BF16 R12, R120.reuse, R112, R12 ;  /* 0x00000070780c723c */ /* 0x040ff0000004180c */
[----:B------:R-:W-:Y:S01]  /*e1f0*/  HMMA.16816.F32.BF16 R24, R120, R114, R24 ;  /* 0x000000727818723c */ /* 0x000fe20000041818 */
[----:B------:R-:W5:Y:S07]  /*e200*/  LDSM.16.M88.4 R112, [R90+0x4800] ;  /* 0x004800005a70783b */ /* 0x000f6e0000000200 */
[C---:B-1----:R-:W-:Y:S08]  /*e210*/  HMMA.16816.F32.BF16 R92, R4.reuse, R8, R92 ;  /* 0x00000008045c723c */ /* 0x042ff0000004185c */
[----:B------:R-:W-:Y:S01]  /*e220*/  HMMA.16816.F32.BF16 R32, R4, R10, R32 ;  /* 0x0000000a0420723c */ /* 0x000fe20000041820 */
[----:B------:R1:W-:Y:S04]  /*e230*/  LDSM.16.M88.4 R8, [R91+0x2000] ;  /* 0x002000005b08783b */ /* 0x0003e80000000200 */
[----:B------:R-:W5:Y:S03]  /*e240*/  LDSM.16.M88.4 R4, [R88+0x5000] ;  /* 0x005000005804783b */ /* 0x000f660000000200 */
[C---:B--2---:R-:W-:Y:S08]  /*e250*/  HMMA.16816.F32.BF16 R12, R28.reuse, R124, R12 ;  /* 0x0000007c1c0c723c */ /* 0x044ff0000004180c */
[----:B------:R-:W-:Y:S08]  /*e260*/  HMMA.16816.F32.BF16 R24, R28, R126, R24 ;  /* 0x0000007e1c18723c */ /* 0x000ff00000041818 */
[----:B------:R-:W-:Y:S01]  /*e270*/  HMMA.16816.F32.BF16 R108, R120, R116, R108 ;  /* 0x00000074786c723c */ /* 0x000fe2000004186c */
[----:B-1----:R-:W-:-:S04]  /*e280*/  IADD3 R91, PT, PT, R89, -0x2, RZ ;  /* 0xfffffffe595b7810 */ /* 0x002fc80007ffe0ff */
[----:B------:R-:W-:-:S03]  /*e290*/  ISETP.GT.AND P6, PT, R91, R140, PT ;  /* 0x0000008c5b00720c */ /* 0x000fc60003fc4270 */
[----:B------:R-:W-:Y:S01]  /*e2a0*/  HMMA.16816.F32.BF16 R104, R120, R118, R104 ;  /* 0x000000767868723c */ /* 0x000fe20000041868 */
[----:B------:R-:W1:Y:S07]  /*e2b0*/  LDSM.16.M88.4 R116, [R88+0x4400] ;  /* 0x004400005874783b */ /* 0x000e6e0000000200 */
[C---:B----4-:R-:W-:Y:S08]  /*e2c0*/  HMMA.16816.F32.BF16 R12, R20.reuse, R16, R12 ;  /* 0x00000010140c723c */ /* 0x050ff0000004180c */
[----:B------:R-:W-:Y:S01]  /*e2d0*/  HMMA.16816.F32.BF16 R24, R20, R18, R24 ;  /* 0x000000121418723c */ /* 0x000fe20000041818 */
[----:B------:R-:W2:Y:S07]  /*e2e0*/  LDSM.16.M88.4 R16, [R90+0x4c00] ;  /* 0x004c00005a10783b */ /* 0x000eae0000000200 */
[----:B-----5:R-:W-:Y:S01]  /*e2f0*/  HMMA.16816.F32.BF16 R124, R120, R112, R100 ;  /* 0x00000070787c723c */ /* 0x020fe20000041864 */
[----:B------:R-:W-:Y:S07]  /*e300*/  LDSM.16.M88.4 R100, [R90+0x5400] ;  /* 0x005400005a64783b */ /* 0x000fee0000000200 */
[C---:B------:R-:W-:Y:S08]  /*e310*/  HMMA.16816.F32.BF16 R12, R8.reuse, R4, R12 ;  /* 0x00000004080c723c */ /* 0x040ff0000004180c */
[----:B------:R-:W-:Y:S01]  /*e320*/  HMMA.16816.F32.BF16 R24, R8, R6, R24 ;  /* 0x000000060818723c */ /* 0x000fe20000041818 */
[----:B------:R-:W4:Y:S07]  /*e330*/  LDSM.16.M88.4 R4, [R88+0x4800] ;  /* 0x004800005804783b */ /* 0x000f2e0000000200 */
[----:B-1----:R-:W-:Y:S01]  /*e340*/  HMMA.16816.F32.BF16 R128, R28, R116, R108 ;  /* 0x000000741c80723c */ /* 0x002fe2000004186c */
[----:B------:R-:W-:Y:S02]  /*e350*/  LDSM.16.M88.4 R108, [R88+0x5400] ;  /* 0x00540000586c783b */ /* 0x000fe40000000200 */
[-C--:B---3--:R-:W-:Y:S01]  /*e360*/  FMUL.FTZ R2, R12, R87.reuse ;  /* 0x000000570c027220 */ /* 0x088fe20000410000 */
[-C--:B------:R-:W-:Y:S01]  /*e370*/  FMUL.FTZ R116, R13, R87.reuse ;  /* 0x000000570d747220 */ /* 0x080fe20000410000 */
[----:B------:R-:W-:-:S03]  /*e380*/  FMUL.FTZ R117, R14, R87 ;  /* 0x000000570e757220 */ /* 0x000fc60000410000 */
[----:B------:R-:W-:Y:S01]  /*e390*/  HMMA.16816.F32.BF16 R104, R28, R118, R104 ;  /* 0x000000761c68723c */ /* 0x000fe20000041868 */
[-C--:B------:R-:W-:Y:S01]  /*e3a0*/  FMUL.FTZ R118, R15, R87.reuse ;  /* 0x000000570f767220 */ /* 0x080fe20000410000 */
[----:B------:R-:W1:Y:S01]  /*e3b0*/  MUFU.TANH R2, R2 ;  /* 0x0000000200027308 */ /* 0x000e620000002400 */
[----:B------:R-:W3:Y:S05]  /*e3c0*/  LDSM.16.M88.4 R12, [R90+0x5800] ;  /* 0x005800005a0c783b */ /* 0x000eea0000000200 */
[C---:B------:R-:W-:Y:S01]  /*e3d0*/  HMMA.16816.F32.BF16 R96, R120.reuse, R114, R96 ;  /* 0x000000727860723c */ /* 0x040fe20000041860 */
[----:B------:R-:W5:Y:S01]  /*e3e0*/  LDSM.16.M88.4 R112, [R88+0x4c00] ;  /* 0x004c00005870783b */ /* 0x000f620000000200 */
[----:B------:R-:W1:Y:S06]  /*e3f0*/  MUFU.TANH R116, R116 ;  /* 0x0000007400747308 */ /* 0x000e6c0000002400 */
[C---:B--2---:R-:W-:Y:S02]  /*e400*/  HMMA.16816.F32.BF16 R32, R120.reuse, R18, R32 ;  /* 0x000000127820723c */ /* 0x044fe40000041820 */
[----:B------:R-:W2:Y:S06]  /*e410*/  MUFU.TANH R117, R117 ;  /* 0x0000007500757308 */ /* 0x000eac0000002400 */
[----:B------:R-:W-:Y:S01]  /*e420*/  HMMA.16816.F32.BF16 R92, R120, R16, R92 ;  /* 0x00000010785c723c */ /* 0x000fe2000004185c */
[-C--:B------:R-:W-:Y:S01]  /*e430*/  FMUL.FTZ R16, R24, R87.reuse ;  /* 0x0000005718107220 */ /* 0x080fe20000410000 */
[-C--:B------:R-:W-:Y:S01]  /*e440*/  FMUL.FTZ R17, R25, R87.reuse ;  /* 0x0000005719117220 */ /* 0x080fe20000410000 */
[-C--:B------:R-:W-:Y:S01]  /*e450*/  FMUL.FTZ R24, R26, R87.reuse ;  /* 0x000000571a187220 */ /* 0x080fe20000410000 */
[----:B------:R-:W-:Y:S01]  /*e460*/  FMUL.FTZ R25, R27, R87 ;  /* 0x000000571b197220 */ /* 0x000fe20000410000 */
[----:B------:R-:W1:Y:S03]  /*e470*/  MUFU.TANH R118, R118 ;  /* 0x0000007600767308 */ /* 0x000e660000002400 */
[C---:B----4-:R-:W-:Y:S05]  /*e480*/  HMMA.16816.F32.BF16 R124, R28.reuse, R4, R124 ;  /* 0x000000041c7c723c */ /* 0x050fea000004187c */
[----:B------:R-:W4:Y:S03]  /*e490*/  MUFU.TANH R16, R16 ;  /* 0x0000001000107308 */ /* 0x000f260000002400 */
[----:B------:R-:W-:Y:S01]  /*e4a0*/  HMMA.16816.F32.BF16 R96, R28, R6, R96 ;  /* 0x000000061c60723c */ /* 0x000fe20000041860 */
[----:B------:R-:W2:Y:S04]  /*e4b0*/  LDSM.16.M88.4 R4, [R90+0x5c00] ;  /* 0x005c00005a04783b */ /* 0x000ea80000000200 */
[----:B------:R-:W1:Y:S03]  /*e4c0*/  MUFU.TANH R17, R17 ;  /* 0x0000001100117308 */ /* 0x000e660000002400 */
[C---:B------:R-:W-:Y:S05]  /*e4d0*/  HMMA.16816.F32.BF16 R128, R20.reuse, R100, R128 ;  /* 0x000000641480723c */ /* 0x040fea0000041880 */
[----:B------:R-:W1:Y:S03]  /*e4e0*/  MUFU.TANH R24, R24 ;  /* 0x0000001800187308 */ /* 0x000e660000002400 */
[C---:B---3--:R-:W-:Y:S05]  /*e4f0*/  HMMA.16816.F32.BF16 R124, R20.reuse, R12, R124 ;  /* 0x0000000c147c723c */ /* 0x048fea000004187c */
[----:B------:R-:W3:Y:S03]  /*e500*/  MUFU.TANH R25, R25 ;  /* 0x0000001900197308 */ /* 0x000ee60000002400 */
[----:B------:R-:W-:Y:S01]  /*e510*/  HMMA.16816.F32.BF16 R96, R20, R14, R96 ;  /* 0x0000000e1460723c */ /* 0x000fe20000041860 */
[----:B------:R-:W4:Y:S07]  /*e520*/  LDSM.16.M88.4 R12, [R88+0x5c00] ;  /* 0x005c0000580c783b */ /* 0x000f2e0000000200 */
[----:B-----5:R-:W-:Y:S08]  /*e530*/  HMMA.16816.F32.BF16 R32, R28, R114, R32 ;  /* 0x000000721c20723c */ /* 0x020ff00000041820 */
[----:B------:R-:W-:Y:S01]  /*e540*/  HMMA.16816.F32.BF16 R104, R20, R102, R104 ;  /* 0x000000661468723c */ /* 0x000fe20000041868 */
[----:B------:R-:W5:Y:S01]  /*e550*/  LDSM.16.M88.4 R100, [R88+0x5800] ;  /* 0x005800005864783b */ /* 0x000f620000000200 */
[----:B------:R-:W-:-:S06]  /*e560*/  DEPBAR.LE SB0, 0x0 ;  /* 0x000080000000791a */ /* 0x000fcc0000000000 */
[----:B------:R-:W-:Y:S08]  /*e570*/  HMMA.16816.F32.BF16 R92, R28, R112, R92 ;  /* 0x000000701c5c723c */ /* 0x000ff0000004185c */
[----:B--2---:R-:W-:Y:S08]  /*e580*/  HMMA.16816.F32.BF16 R32, R20, R6, R32 ;  /* 0x000000061420723c */ /* 0x004ff00000041820 */
[----:B------:R-:W-:Y:S08]  /*e590*/  HMMA.16816.F32.BF16 R128, R8, R108, R128 ;  /* 0x0000006c0880723c */ /* 0x000ff00000041880 */
[----:B------:R-:W-:Y:S08]  /*e5a0*/  HMMA.16816.F32.BF16 R92, R20, R4, R92 ;  /* 0x00000004145c723c */ /* 0x000ff0000004185c */
[----:B----4-:R-:W-:Y:S03]  /*e5b0*/  HMMA.16816.F32.BF16 R32, R8, R14, R32 ;  /* 0x0000000e0820723c */ /* 0x010fe60000041820 */
[-C--:B------:R-:W-:Y:S01]  /*e5c0*/  FMUL.FTZ R26, R128, R87.reuse ;  /* 0x00000057801a7220 */ /* 0x080fe20000410000 */
[-C--:B------:R-:W-:Y:S01]  /*e5d0*/  FMUL.FTZ R27, R129, R87.reuse ;  /* 0x00000057811b7220 */ /* 0x080fe20000410000 */
[-C--:B------:R-:W-:Y:S01]  /*e5e0*/  FMUL.FTZ R108, R130, R87.reuse ;  /* 0x00000057826c7220 */ /* 0x080fe20000410000 */
[----:B------:R-:W-:-:S02]  /*e5f0*/  FMUL.FTZ R109, R131, R87 ;  /* 0x00000057836d7220 */ /* 0x000fc40000410000 */
[C---:B------:R-:W-:Y:S01]  /*e600*/  HMMA.16816.F32.BF16 R104, R8.reuse, R110, R104 ;  /* 0x0000006e0868723c */ /* 0x040fe20000041868 */
[----:B------:R-:W2:Y:S07]  /*e610*/  MUFU.TANH R26, R26 ;  /* 0x0000001a001a7308 */ /* 0x000eae0000002400 */
[----:B-----5:R-:W-:Y:S01]  /*e620*/  HMMA.16816.F32.BF16 R124, R8, R100, R124 ;  /* 0x00000064087c723c */ /* 0x020fe2000004187c */
[----:B------:R-:W4:Y:S02]  /*e630*/  MUFU.TANH R27, R27 ;  /* 0x0000001b001b7308 */ /* 0x000f240000002400 */
[-C--:B------:R-:W-:Y:S01]  /*e640*/  FMUL.FTZ R31, R32, R87.reuse ;  /* 0x00000057201f7220 */ /* 0x080fe20000410000 */
[-C--:B------:R-:W-:Y:S01]  /*e650*/  FMUL.FTZ R32, R33, R87.reuse ;  /* 0x0000005721207220 */ /* 0x080fe20000410000 */
[-C--:B------:R-:W-:Y:S01]  /*e660*/  FMUL.FTZ R23, R34, R87.reuse ;  /* 0x0000005722177220 */ /* 0x080fe20000410000 */
[----:B------:R-:W-:-:S02]  /*e670*/  FMUL.FTZ R33, R35, R87 ;  /* 0x0000005723217220 */ /* 0x000fc40000410000 */
[C---:B------:R-:W-:Y:S01]  /*e680*/  HMMA.16816.F32.BF16 R96, R8.reuse, R102, R96 ;  /* 0x000000660860723c */ /* 0x040fe20000041860 */
[----:B------:R-:W1:Y:S02]  /*e690*/  MUFU.TANH R108, R108 ;  /* 0x0000006c006c7308 */ /* 0x000e640000002400 */
        /* <DEDUP_REMOVED lines=10> */
[----:B------:R1:W1:Y:S02]  /*e740*/  MUFU.TANH R90, R104 ;  /* 0x00000068005a7308 */ /* 0x0002640000002400 */
        /* <DEDUP_REMOVED lines=94> */
.L_x_8674:
        /* <DEDUP_REMOVED lines=8> */
.L_x_8675:
[----:B------:R-:W-:Y:S05]  /*edb0*/  BSYNC.RECONVERGENT B0 ;  /* 0x0000000000007941 */ /* 0x000fea0003800200 */
.L_x_8673:
[----:B------:R-:W2:Y:S01]  /*edc0*/  S2R R35, SR_TID.X ;  /* 0x0000000000237919 */ /* 0x000ea20000002100 */
[----:B------:R-:W3:Y:S01]  /*edd0*/  S2UR UR6, SR_CgaCtaId ;  /* 0x00000000000679c3 */ /* 0x000ee20000008800 */
[----:B------:R-:W-:Y:S01]  /*ede0*/  UMOV UR7, 0x400 ;  /* 0x0000040000077882 */ /* 0x000fe20000000000 */
[----:B------:R-:W-:Y:S01]  /*edf0*/  @!P5 IMAD.MOV.U32 R143, RZ, RZ, R141 ;  /* 0x000000ffff8fd224 */ /* 0x000fe200078e008d */
[CC--:B------:R-:W-:Y:S02]  /*ee00*/  @!P5 LEA R94, P2, R138.reuse, R142.reuse, 0x1 ;  /* 0x0000008e8a5ed211 */ /* 0x0c0fe400078408ff */
[CC--:B------:R-:W-:Y:S02]  /*ee10*/  @!P4 LEA R92, P1, R138.reuse, R142.reuse, 0x1 ;  /* 0x0000008e8a5cc211 */ /* 0x0c0fe400078208ff */
[C---:B------:R-:W-:Y:S02]  /*ee20*/  @!P3 LEA R34, P0, R138.reuse, R142, 0x1 ;  /* 0x0000008e8a22b211 */ /* 0x040fe400078008ff */
[----:B------:R-:W-:-:S02]  /*ee30*/  @!P5 LEA.HI.X R95, R138, R141, R139, 0x1, P2 ;  /* 0x0000008d8a5fd211 */ /* 0x000fc400010f0c8b */
        /* <DEDUP_REMOVED lines=42> */
.L_x_8672:
[----:B------:R-:W-:Y:S05]  /*f0e0*/  BSYNC.RECONVERGENT B1 ;  /* 0x0000000000017941 */ /* 0x000fea0003800200 */
.L_x_8671:
[----:B------:R-:W2:Y:S01]  /*f0f0*/  LD.E R98, desc[UR4][R84.64+0xdc] ;  /* 0x0000dc0454627980 */ /* 0x000ea2000c101900 */
[----:B------:R-:W4:Y:S02]  /*f100*/  S2R R30, SR_TID.X ;  /* 0x00000000001e7919 */ /* 0x000f240000002100 */
[----:B----4-:R-:W-:-:S05]  /*f110*/  IMAD.SHL.U32 R30, R30, 0x2, RZ ;  /* 0x000000021e1e7824 */ /* 0x010fca00078e00ff */
[----:B------:R-:W-:-:S05]  /*f120*/  LOP3.LUT R30, R30, 0x6, RZ, 0xc0, !PT ;  /* 0x000000061e1e7812 */ /* 0x000fca00078ec0ff */
[C---:B------:R-:W-:Y:S02]  /*f130*/  IMAD R30, R89.reuse, 0x40, R30 ;  /* 0x00000040591e7824 */ /* 0x040fe400078e021e */
[----:B------:R-:W-:Y:S02]  /*f140*/  @P6 VIADD R89, R89, 0xfffffffd ;  /* 0xfffffffd59596836 */ /* 0x000fe40000000000 */
[C---:B------:R-:W-:Y:S02]  /*f150*/  VIADD R10, R30.reuse, 0xffffff80 ;  /* 0xffffff801e0a7836 */ /* 0x040fe40000000000 */
[C---:B---3--:R-:W-:Y:S02]  /*f160*/  VIADD R8, R30.reuse, 0xffffff81 ;  /* 0xffffff811e087836 */ /* 0x048fe40000000000 */
[----:B------:R-:W-:Y:S01]  /*f170*/  VIADD R14, R30, 0xffffff89 ;  /* 0xffffff891e0e7836 */ /* 0x000fe20000000000 */
[----:B------:R-:W-:Y:S01]  /*f180*/  ISETP.GE.AND P1, PT, R10, R159, PT ;  /* 0x0000009f0a00720c */ /* 0x000fe20003f26270 */
[----:B------:R-:W-:Y:S01]  /*f190*/  VIADD R20, R30, 0xffffff90 ;  /* 0xffffff901e147836 */ /* 0x000fe20000000000 */
[----:B------:R-:W-:Y:S01]  /*f1a0*/  ISETP.GE.AND P4, PT, R10, R158, PT ;  /* 0x0000009e0a00720c */ /* 0x000fe20003f86270 */
[----:B------:R-:W-:Y:S01]  /*f1b0*/  VIADD R22, R30, 0xffffff91 ;  /* 0xffffff911e167836 */ /* 0x000fe20000000000 */
[----:B-1----:R-:W-:-:S02]  /*f1c0*/  FSEL R2, R2, -INF , P1 ;  /* 0xff80000002027808 */ /* 0x002fc40000800000 */
        /* <DEDUP_REMOVED lines=9> */
[----:B------:R-:W-:Y:S02]  /*f260*/  FSEL R34, R116, -INF , P1 ;  /* 0xff80000074227808 */ /* 0x000fe40000800000 */
[----:B------:R-:W-:Y:S02]  /*f270*/  ISETP.GE.AND P0, PT, R10, R159, PT ;  /* 0x0000009f0a00720c */ /* 0x000fe40003f06270 */
[----:B------:R-:W-:Y:S02]  /*f280*/  FSEL R8, R8, -INF , !P5 ;  /* 0xff80000008087808 */ /* 0x000fe40006800000 */
[----:B------:R-:W-:-:S02]  /*f290*/  FSEL R34, R34, -INF , !P3 ;  /* 0xff80000022227808 */ /* 0x000fc40005800000 */
[C---:B------:R-:W-:Y:S02]  /*f2a0*/  ISETP.GE.AND P5, PT, R10.reuse, R158, PT ;  /* 0x0000009e0a00720c */ /* 0x040fe40003fa6270 */
[C---:B------:R-:W-:Y:S02]  /*f2b0*/  ISETP.GE.AND P1, PT, R10.reuse, R157, PT ;  /* 0x0000009d0a00720c */ /* 0x040fe40003f26270 */
[----:B------:R-:W-:Y:S02]  /*f2c0*/  ISETP.GE.AND P3, PT, R10, R156, PT ;  /* 0x0000009c0a00720c */ /* 0x000fe40003f66270 */
[----:B------:R-:W-:Y:S02]  /*f2d0*/  FSEL R10, R118, -INF , P2 ;  /* 0xff800000760a7808 */ /* 0x000fe40001000000 */
[----:B------:R-:W-:Y:S02]  /*f2e0*/  FSEL R16, R16, -INF , P0 ;  /* 0xff80000010107808 */ /* 0x000fe40000000000 */
[----:B------:R-:W-:-:S02]  /*f2f0*/  ISETP.GE.AND P2, PT, R14, R159, PT ;  /* 0x0000009f0e00720c */ /* 0x000fc40003f46270 */
[----:B------:R-:W-:Y:S02]  /*f300*/  FSEL R10, R10, -INF , !P4 ;  /* 0xff8000000a0a7808 */ /* 0x000fe40006000000 */
[----:B------:R-:W-:Y:S02]  /*f310*/  FSEL R88, R16, -INF , !P5 ;  /* 0xff80000010587808 */ /* 0x000fe40006800000 */
[C---:B------:R-:W-:Y:S02]  /*f320*/  ISETP.GE.AND P4, PT, R14.reuse, R158, PT ;  /* 0x0000009e0e00720c */ /* 0x040fe40003f86270 */
[C---:B------:R-:W-:Y:S02]  /*f330*/  ISETP.GE.AND P0, PT, R14.reuse, R157, PT ;  /* 0x0000009d0e00720c */ /* 0x040fe40003f06270 */
[----:B------:R-:W-:Y:S02]  /*f340*/  ISETP.GE.AND P5, PT, R14, R156, PT ;  /* 0x0000009c0e00720c */ /* 0x000fe40003fa6270 */
[----:B------:R-:W-:Y:S01]  /*f350*/  FSEL R14, R24, -INF , P1 ;  /* 0xff800000180e7808 */ /* 0x000fe20000800000 */
[----:B------:R-:W-:Y:S01]  /*f360*/  VIADD R24, R30, 0xffffffa0 ;  /* 0xffffffa01e187836 */ /* 0x000fe20000000000 */
[----:B------:R-:W-:-:S02]  /*f370*/  ISETP.GE.AND P1, PT, R20, R159, PT ;  /* 0x0000009f1400720c */ /* 0x000fc40003f26270 */
[----:B------:R-:W-:Y:S02]  /*f380*/  FSEL R17, R17, -INF , P2 ;  /* 0xff80000011117808 */ /* 0x000fe40001000000 */
[----:B------:R-:W-:Y:S02]  /*f390*/  FSEL R14, R14, -INF , !P3 ;  /* 0xff8000000e0e7808 */ /* 0x000fe40005800000 */
[----:B------:R-:W-:Y:S02]  /*f3a0*/  ISETP.GE.AND P3, PT, R20, R158, PT ;  /* 0x0000009e1400720c */ /* 0x000fe40003f66270 */
[----:B------:R-:W-:Y:S02]  /*f3b0*/  FSEL R16, R25, -INF , P0 ;  /* 0xff80000019107808 */ /* 0x000fe40000000000 */
[----:B------:R-:W-:Y:S02]  /*f3c0*/  FSEL R26, R26, -INF , P1 ;  /* 0xff8000001a1a7808 */ /* 0x000fe40000800000 */
[----:B------:R-:W-:Y:S01]  /*f3d0*/  FSEL R94, R17, -INF , !P4 ;  /* 0xff800000115e7808 */ /* 0x000fe20006000000 */
[----:B------:R-:W-:Y:S01]  /*f3e0*/  VIADD R17, R30, 0xffffff99 ;  /* 0xffffff991e117836 */ /* 0x000fe20000000000 */
[----:B------:R-:W-:-:S02]  /*f3f0*/  ISETP.GE.AND P2, PT, R20, R157, PT ;  /* 0x0000009d1400720c */ /* 0x000fc40003f46270 */
[----:B------:R-:W-:Y:S01]  /*f400*/  ISETP.GE.AND P4, PT, R20, R156, PT ;  /* 0x0000009c1400720c */ /* 0x000fe20003f86270 */
[----:B------:R-:W-:Y:S01]  /*f410*/  VIADD R20, R30, 0xffffff98 ;  /* 0xffffff981e147836 */ /* 0x000fe20000000000 */
        /* <DEDUP_REMOVED lines=8> */
[C---:B------:R-:W-:Y:S02]  /*f4a0*/  ISETP.GE.AND P2, PT, R20.reuse, R159, PT ;  /* 0x0000009f1400720c */ /* 0x040fe40003f46270 */
[----:B------:R-:W-:Y:S02]  /*f4b0*/  ISETP.GE.AND P0, PT, R20, R157, PT ;  /* 0x0000009d1400720c */ /* 0x000fe40003f06270 */
[----:B------:R-:W-:-:S02]  /*f4c0*/  FSEL R134, R108, -INF , !P4 ;  /* 0xff8000006c867808 */ /* 0x000fc40006000000 */
[----:B------:R-:W-:Y:S02]  /*f4d0*/  FSEL R22, R22, -INF , !P5 ;  /* 0xff80000016167808 */ /* 0x000fe40006800000 */
[C---:B------:R-:W-:Y:S02]  /*f4e0*/  ISETP.GE.AND P4, PT, R20.reuse, R158, PT ;  /* 0x0000009e1400720c */ /* 0x040fe40003f86270 */
[----:B------:R-:W-:Y:S02]  /*f4f0*/  ISETP.GE.AND P5, PT, R20, R156, PT ;  /* 0x0000009c1400720c */ /* 0x000fe40003fa6270 */
[----:B------:R-:W-:Y:S02]  /*f500*/  FSEL R109, R109, -INF , P1 ;  /* 0xff8000006d6d7808 */ /* 0x000fe40000800000 */
[----:B------:R-:W-:Y:S02]  /*f510*/  FSEL R20, R90, -INF , P2 ;  /* 0xff8000005a147808 */ /* 0x000fe40001000000 */
[----:B------:R-:W-:-:S02]  /*f520*/  FSEL R18, R18, -INF , P0 ;  /* 0xff80000012127808 */ /* 0x000fc40000000000 */
[-C--:B------:R-:W-:Y:S02]  /*f530*/  ISETP.GE.AND P0, PT, R24, R159.reuse, PT ;  /* 0x0000009f1800720c */ /* 0x080fe40003f06270 */
[C---:B------:R-:W-:Y:S02]  /*f540*/  ISETP.GE.AND P1, PT, R17.reuse, R159, PT ;  /* 0x0000009f1100720c */ /* 0x040fe40003f26270 */
[----:B------:R-:W-:Y:S02]  /*f550*/  ISETP.GE.AND P2, PT, R17, R157, PT ;  /* 0x0000009d1100720c */ /* 0x000fe40003f46270 */
[----:B------:R-:W-:Y:S02]  /*f560*/  FSEL R110, R109, -INF , !P3 ;  /* 0xff8000006d6e7808 */ /* 0x000fe40005800000 */
[----:B------:R-:W-:Y:S02]  /*f570*/  FSEL R20, R20, -INF , !P4 ;  /* 0xff80000014147808 */ /* 0x000fe40006000000 */
[----:B------:R-:W-:-:S02]  /*f580*/  ISETP.GE.AND P3, PT, R17, R158, PT ;  /* 0x0000009e1100720c */ /* 0x000fc40003f66270 */
[----:B------:R-:W-:Y:S01]  /*f590*/  ISETP.GE.AND P4, PT, R17, R156, PT ;  /* 0x0000009c1100720c */ /* 0x000fe20003f86270 */
[----:B------:R-:W-:Y:S01]  /*f5a0*/  VIADD R17, R30, 0xffffffa1 ;  /* 0xffffffa11e117836 */ /* 0x000fe20000000000 */
[----:B------:R-:W-:Y:S02]  /*f5b0*/  FSEL R114, R18, -INF , !P5 ;  /* 0xff80000012727808 */ /* 0x000fe40006800000 */
[----:B------:R-:W-:Y:S02]  /*f5c0*/  ISETP.GE.AND P5, PT, R24, R158, PT ;  /* 0x0000009e1800720c */ /* 0x000fe40003fa6270 */
[----:B------:R-:W-:Y:S02]  /*f5d0*/  FSEL R5, R5, -INF , P0 ;  /* 0xff80000005057808 */ /* 0x000fe40000000000 */
[----:B------:R-:W-:Y:S02]  /*f5e0*/  FSEL R100, R100, -INF , P1 ;  /* 0xff80000064647808 */ /* 0x000fe40000800000 */
[----:B------:R-:W-:Y:S01]  /*f5f0*/  FSEL R118, R4, -INF , P2 ;  /* 0xff80000004767808 */ /* 0x000fe20001000000 */
[----:B------:R-:W-:Y:S01]  /*f600*/  VIADD R4, R30, 0xffffffa8 ;  /* 0xffffffa81e047836 */ /* 0x000fe20000000000 */
[----:B------:R-:W-:-:S02]  /*f610*/  ISETP.GE.AND P1, PT, R24, R157, PT ;  /* 0x0000009d1800720c */ /* 0x000fc40003f26270 */
[----:B------:R-:W-:Y:S01]  /*f620*/  FSEL R26, R5, -INF , !P5 ;  /* 0xff800000051a7808 */ /* 0x000fe20006800000 */
[----:B------:R-:W-:Y:S01]  /*f630*/  VIADD R5, R30, 0xffffffa9 ;  /* 0xffffffa91e057836 */ /* 0x000fe20000000000 */
[----:B------:R-:W-:Y:S02]  /*f640*/  FSEL R106, R100, -INF , !P3 ;  /* 0xff800000646a7808 */ /* 0x000fe40005800000 */
[----:B------:R-:W-:Y:S02]  /*f650*/  ISETP.GE.AND P0, PT, R17, R157, PT ;  /* 0x0000009d1100720c */ /* 0x000fe40003f06270 */
[----:B------:R-:W-:Y:S02]  /*f660*/  ISETP.GE.AND P3, PT, R24, R156, PT ;  /* 0x0000009c1800720c */ /* 0x000fe40003f66270 */
[----:B------:R-:W-:Y:S02]  /*f670*/  FSEL R29, R29, -INF , P1 ;  /* 0xff8000001d1d7808 */ /* 0x000fe40000800000 */
[----:B------:R-:W-:-:S02]  /*f680*/  ISETP.GE.AND P1, PT, R4, R159, PT ;  /* 0x0000009f0400720c */ /* 0x000fc40003f26270 */
[CC--:B------:R-:W-:Y:S02]  /*f690*/  ISETP.GE.AND P2, PT, R17.reuse, R159.reuse, PT ;  /* 0x0000009f1100720c */ /* 0x0c0fe40003f46270 */
        /* <DEDUP_REMOVED lines=8> */
[----:B------:R-:W-:Y:S02]  /*f720*/  FSEL R24, R28, -INF , P2 ;  /* 0xff8000001c187808 */ /* 0x000fe40001000000 */
[----:B------:R-:W-:Y:S02]  /*f730*/  FSEL R122, R19, -INF , !P5 ;  /* 0xff800000137a7808 */ /* 0x000fe40006800000 */
[----:B------:R-:W-:-:S02]  /*f740*/  ISETP.GE.AND P5, PT, R5, R158, PT ;  /* 0x0000009e0500720c */ /* 0x000fc40003fa6270 */
[----:B------:R-:W-:Y:S02]  /*f750*/  FSEL R13, R13, -INF , P0 ;  /* 0xff8000000d0d7808 */ /* 0x000fe40000000000 */
[-C--:B------:R-:W-:Y:S02]  /*f760*/  ISETP.GE.AND P2, PT, R4, R157.reuse, PT ;  /* 0x0000009d0400720c */ /* 0x080fe40003f46270 */
[----:B------:R-:W-:Y:S02]  /*f770*/  FSEL R130, R12, -INF , !P3 ;  /* 0xff8000000c827808 */ /* 0x000fe40005800000 */
[C---:B------:R-:W-:Y:S02]  /*f780*/  ISETP.GE.AND P1, PT, R5.reuse, R157, PT ;  /* 0x0000009d0500720c */ /* 0x040fe40003f26270 */
[----:B------:R-:W-:Y:S01]  /*f790*/  ISETP.GE.AND P3, PT, R5, R156, PT ;  /* 0x0000009c0500720c */ /* 0x000fe20003f66270 */
[----:B------:R-:W-:Y:S01]  /*f7a0*/  VIADD R5, R30, 0xffffffb1 ;  /* 0xffffffb11e057836 */ /* 0x000fe20000000000 */
[----:B------:R-:W-:-:S02]  /*f7b0*/  FSEL R24, R24, -INF , !P4 ;  /* 0xff80000018187808 */ /* 0x000fc40006000000 */
[----:B------:R-:W-:Y:S01]  /*f7c0*/  ISETP.GE.AND P4, PT, R4, R156, PT ;  /* 0x0000009c0400720c */ /* 0x000fe20003f86270 */
[----:B------:R-:W-:Y:S01]  /*f7d0*/  VIADD R4, R30, 0xffffffb0 ;  /* 0xffffffb01e047836 */ /* 0x000fe20000000000 */
[----:B------:R-:W-:Y:S02]  /*f7e0*/  FSEL R120, R13, -INF , !P5 ;  /* 0xff8000000d787808 */ /* 0x000fe40006800000 */
[----:B------:R-:W-:Y:S02]  /*f7f0*/  FSEL R21, R21, -INF , P2 ;  /* 0xff80000015157808 */ /* 0x000fe40001000000 */
[----:B------:R-:W-:Y:S02]  /*f800*/  FMNMX3.FTZ R13, R86, R2, R34, !PT ;  /* 0x00000002560d7276 */ /* 0x000fe40007810022 */
[----:B------:R-:W-:Y:S01]  /*f810*/  FSEL R124, R7, -INF , P1 ;  /* 0xff800000077c7808 */ /* 0x000fe20000800000 */
[----:B------:R-:W-:Y:S01]  /*f820*/  VIADD R7, R30, 0xffffffb9 ;  /* 0xffffffb91e077836 */ /* 0x000fe20000000000 */
[----:B------:R-:W-:-:S02]  /*f830*/  ISETP.GE.AND P1, PT, R5, R159, PT ;  /* 0x0000009f0500720c */ /* 0x000fc40003f26270 */
[----:B------:R-:W-:Y:S02]  /*f840*/  FSEL R126, R21, -INF , !P4 ;  /* 0xff800000157e7808 */ /* 0x000fe40006000000 */
[----:B------:R-:W-:Y:S02]  /*f850*/  FMNMX3.FTZ R13, R13, R88, R94, !PT ;  /* 0x000000580d0d7276 */ /* 0x000fe4000781005e */
[C---:B------:R-:W-:Y:S02]  /*f860*/  ISETP.GE.AND P2, PT, R4.reuse, R159, PT ;  /* 0x0000009f0400720c */ /* 0x040fe40003f46270 */
[C---:B------:R-:W-:Y:S02]  /*f870*/  ISETP.GE.AND P4, PT, R4.reuse, R158, PT ;  /* 0x0000009e0400720c */ /* 0x040fe40003f86270 */
[C---:B------:R-:W-:Y:S02]  /*f880*/  ISETP.GE.AND P0, PT, R4.reuse, R157, PT ;  /* 0x0000009d0400720c */ /* 0x040fe40003f06270 */
[----:B------:R-:W-:Y:S01]  /*f890*/  ISETP.GE.AND P5, PT, R4, R156, PT ;  /* 0x0000009c0400720c */ /* 0x000fe20003fa6270 */
[----:B------:R-:W-:Y:S01]  /*f8a0*/  VIADD R4, R30, 0xffffffb8 ;  /* 0xffffffb81e047836 */ /* 0x000fe20000000000 */
[----:B------:R-:W-:-:S02]  /*f8b0*/  FSEL R30, R15, -INF , P1 ;  /* 0xff8000000f1e7808 */ /* 0x000fc40000800000 */
[----:B------:R-:W-:Y:S02]  /*f8c0*/  FMNMX3.FTZ R15, R13, R96, R22, !PT ;  /* 0x000000600d0f7276 */ /* 0x000fe40007810016 */
[----:B------:R-:W-:Y:S02]  /*f8d0*/  FSEL R124, R124, -INF , !P3 ;  /* 0xff8000007c7c7808 */ /* 0x000fe40005800000 */
[----:B------:R-:W-:Y:S02]  /*f8e0*/  ISETP.GE.AND P3, PT, R5, R158, PT ;  /* 0x0000009e0500720c */ /* 0x000fe40003f66270 */
[----:B------:R-:W-:Y:S02]  /*f8f0*/  FMNMX3.FTZ R15, R15, R20, R106, !PT ;  /* 0x000000140f0f7276 */ /* 0x000fe4000781006a */
[----:B------:R-:W-:Y:S02]  /*f900*/  FSEL R6, R6, -INF , P2 ;  /* 0xff80000006067808 */ /* 0x000fe40001000000 */
[----:B------:R-:W-:-:S02]  /*f910*/  ISETP.GE.AND P1, PT, R4, R159, PT ;  /* 0x0000009f0400720c */ /* 0x000fc40003f26270 */
[----:B------:R-:W-:Y:S02]  /*f920*/  FSEL R30, R30, -INF , !P3 ;  /* 0xff8000001e1e7808 */ /* 0x000fe40005800000 */
[----:B------:R-:W-:Y:S02]  /*f930*/  ISETP.GE.AND P3, PT, R7, R159, PT ;  /* 0x0000009f0700720c */ /* 0x000fe40003f66270 */
[----:B------:R-:W-:Y:S02]  /*f940*/  FMNMX3.FTZ R15, R15, R26, R24, !PT ;  /* 0x0000001a0f0f7276 */ /* 0x000fe40007810018 */
[----:B------:R-:W-:Y:S02]  /*f950*/  FMNMX3.FTZ R13, R3, R8, R10, !PT ;  /* 0x00000008030d7276 */ /* 0x000fe4000781000a */
[----:B------:R-:W-:Y:S02]  /*f960*/  FSEL R116, R6, -INF , !P4 ;  /* 0xff80000006747808 */ /* 0x000fe40006000000 */
[----:B------:R-:W-:-:S02]  /*f970*/  FSEL R28, R31, -INF , P1 ;  /* 0xff8000001f1c7808 */ /* 0x000fc40000800000 */
[-C--:B------:R-:W-:Y:S02]  /*f980*/  ISETP.GE.AND P4, PT, R4, R158.reuse, PT ;  /* 0x0000009e0400720c */ /* 0x080fe40003f86270 */
[----:B------:R-:W-:Y:S02]  /*f990*/  ISETP.GE.AND P1, PT, R7, R158, PT ;  /* 0x0000009e0700720c */ /* 0x000fe40003f26270 */
[----:B------:R-:W-:Y:S02]  /*f9a0*/  FSEL R32, R32, -INF , P3 ;  /* 0xff80000020207808 */ /* 0x000fe40001800000 */
[----:B------:R-:W-:Y:S02]  /*f9b0*/  FMNMX3.FTZ R15, R15, R130, R120, !PT ;  /* 0x000000820f0f7276 */ /* 0x000fe40007810078 */
[----:B------:R-:W-:Y:S02]  /*f9c0*/  FMNMX3.FTZ R13, R13, R14, R16, !PT ;  /* 0x0000000e0d0d7276 */ /* 0x000fe40007810010 */
[----:B------:R-:W-:-:S02]  /*f9d0*/  FSEL R28, R28, -INF , !P4 ;  /* 0xff8000001c1c7808 */ /* 0x000fc40006000000 */
[----:B------:R-:W-:Y:S02]  /*f9e0*/  FSEL R112, R32, -INF , !P1 ;  /* 0xff80000020707808 */ /* 0x000fe40004800000 */
[----:B------:R-:W-:Y:S02]  /*f9f0*/  FMNMX3.FTZ R15, R15, R116, R30, !PT ;  /* 0x000000740f0f7276 */ /* 0x000fe4000781001e */
[----:B------:R-:W-:Y:S02]  /*fa00*/  FMNMX3.FTZ R13, R13, R134, R110, !PT ;  /* 0x000000860d0d7276 */ /* 0x000fe4000781006e */
[-C--:B------:R-:W-:Y:S02]  /*fa10*/  ISETP.GE.AND P2, PT, R5, R157.reuse, PT ;  /* 0x0000009d0500720c */ /* 0x080fe40003f46270 */
[C---:B------:R-:W-:Y:S02]  /*fa20*/  ISETP.GE.AND P1, PT, R4.reuse, R157, PT ;  /* 0x0000009d0400720c */ /* 0x040fe40003f26270 */
[----:B------:R-:W-:-:S02]  /*fa30*/  ISETP.GE.AND P3, PT, R4, R156, PT ;  /* 0x0000009c0400720c */ /* 0x000fc40003f66270 */
[----:B------:R-:W-:Y:S02]  /*fa40*/  FMNMX3.FTZ R4, R15, R28, R112, !PT ;  /* 0x0000001c0f047276 */ /* 0x000fe40007810070 */
[----:B------:R-:W-:Y:S02]  /*fa50*/  FMNMX3.FTZ R13, R13, R114, R118, !PT ;  /* 0x000000720d0d7276 */ /* 0x000fe40007810076 */
[----:B------:R-:W-:Y:S02]  /*fa60*/  FSEL R9, R9, -INF , P0 ;  /* 0xff80000009097808 */ /* 0x000fe40000000000 */
[----:B------:R-:W-:Y:S02]  /*fa70*/  FSEL R11, R11, -INF , P2 ;  /* 0xff8000000b0b7808 */ /* 0x000fe40001000000 */
[C---:B------:R-:W-:Y:S02]  /*fa80*/  ISETP.GE.AND P0, PT, R7.reuse, R157, PT ;  /* 0x0000009d0700720c */ /* 0x040fe40003f06270 */
[----:B------:R-:W-:-:S02]  /*fa90*/  ISETP.GE.AND P2, PT, R7, R156, PT ;  /* 0x0000009c0700720c */ /* 0x000fc40003f46270 */
[----:B------:R-:W-:Y:S02]  /*faa0*/  ISETP.GE.AND P4, PT, R5, R156, PT ;  /* 0x0000009c0500720c */ /* 0x000fe40003f86270 */
[----:B------:R-:W-:Y:S01]  /*fab0*/  FMNMX3.FTZ R7, R13, R128, R122, !PT ;  /* 0x000000800d077276 */ /* 0x000fe2000781007a */
[----:B------:R-:W1:Y:S01]  /*fac0*/  SHFL.BFLY PT, R5, R4, 0x2, 0x1f ;  /* 0x0c401f0004057f89 */ /* 0x000e6200000e0000 */
[----:B------:R-:W-:Y:S02]  /*fad0*/  FSEL R23, R23, -INF , P1 ;  /* 0xff80000017177808 */ /* 0x000fe40000800000 */
[----:B------:R-:W-:Y:S02]  /*fae0*/  FSEL R33, R33, -INF , P0 ;  /* 0xff80000021217808 */ /* 0x000fe40000000000 */
[----:B------:R-:W-:Y:S02]  /*faf0*/  FSEL R108, R9, -INF , !P5 ;  /* 0xff800000096c7808 */ /* 0x000fe40006800000 */
[----:B------:R-:W-:-:S02]  /*fb00*/  FSEL R104, R11, -INF , !P4 ;  /* 0xff8000000b687808 */ /* 0x000fc40006000000 */
        /* <DEDUP_REMOVED lines=14> */
[-CC-:B------:R-:W-:Y:S01]  /*fbf0*/  FFMA.FTZ R92, R2, R98.reuse, -R103.reuse ;  /* 0x00000062025c7223 */ /* 0x180fe20000010867 */
[-CC-:B------:R-:W-:Y:S01]  /*fc00*/  FFMA.FTZ R35, R94, R98.reuse, -R103.reuse ;  /* 0x000000625e237223 */ /* 0x180fe20000010867 */
[----:B------:R-:W-:Y:S02]  /*fc10*/  VIADD R94, R0, 0x6020 ;  /* 0x00006020005e7836 */ /* 0x000fe40000000000 */
[-CC-:B------:R-:W-:Y:S01]  /*fc20*/  FFMA.FTZ R87, R34, R98.reuse, -R103.reuse ;  /* 0x0000006222577223 */ /* 0x180fe20000010867 */
[-CC-:B------:R-:W-:Y:S01]  /*fc30*/  FFMA.FTZ R88, R88, R98.reuse, -R103.reuse ;  /* 0x0000006258587223 */ /* 0x180fe20000010867 */
[-CC-:B------:R-:W-:Y:S01]  /*fc40*/  FFMA.FTZ R97, R22, R98.reuse, -R103.reuse ;  /* 0x0000006216617223 */ /* 0x180fe20000010867 */
[----:B------:R-:W-:Y:S01]  /*fc50*/  MUFU.EX2 R92, R92 ;  /* 0x0000005c005c7308 */ /* 0x000fe20000000800 */
[--C-:B------:R-:W-:Y:S01]  /*fc60*/  FFMA.FTZ R99, R20, R98, -R103.reuse ;  /* 0x0000006214637223 */ /* 0x100fe20000010867 */
[----:B---3--:R-:W-:Y:S01]  /*fc70*/  FMNMX.FTZ R2, R5, R4, !PT ;  /* 0x0000000405027209 */ /* 0x008fe20007810000 */
[-CC-:B------:R-:W-:Y:S01]  /*fc80*/  FFMA.FTZ R96, R96, R98.reuse, -R103.reuse ;  /* 0x0000006260607223 */ /* 0x180fe20000010867 */
[----:B------:R-:W1:Y:S01]  /*fc90*/  S2R R4, SR_TID.X ;  /* 0x0000000000047919 */ /* 0x000e620000002100 */
[----:B------:R-:W-:Y:S01]  /*fca0*/  FSEL R5, R32, RZ, P1 ;  /* 0x000000ff20057208 */ /* 0x000fe20000800000 */
[----:B------:R-:W-:Y:S01]  /*fcb0*/  FFMA.FTZ R106, R106, R98, -R103 ;  /* 0x000000626a6a7223 */ /* 0x000fe20000010867 */
[----:B------:R-:W-:Y:S01]  /*fcc0*/  FMUL.FTZ R95, R98, R2 ;  /* 0x00000002625f7220 */ /* 0x000fe20000410000 */
[----:B------:R-:W-:Y:S01]  /*fcd0*/  FSETP.NEU.FTZ.AND P0, PT, R2, -INF , PT ;  /* 0xff8000000200780b */ /* 0x000fe20003f1d000 */
[----:B------:R-:W2:Y:S01]  /*fce0*/  MUFU.EX2 R87, R87 ;  /* 0x0000005700577308 */ /* 0x000ea20000000800 */
[----:B------:R-:W-:Y:S01]  /*fcf0*/  FADD.FTZ R5, R86, -R5 ;  /* 0x8000000556057221 */ /* 0x000fe20000010000 */
[-CC-:B------:R-:W-:Y:S01]  /*fd00*/  FFMA.FTZ R107, R26, R98.reuse, -R103.reuse ;  /* 0x000000621a6b7223 */ /* 0x180fe20000010867 */
[----:B------:R-:W-:Y:S01]  /*fd10*/  FSEL R95, R95, RZ, P0 ;  /* 0x000000ff5f5f7208 */ /* 0x000fe20000000000 */
[-CC-:B------:R-:W-:Y:S01]  /*fd20*/  FFMA.FTZ R109, R130, R98.reuse, -R103.reuse ;  /* 0x00000062826d7223 */ /* 0x180fe20000010867 */
[----:B------:R-:W-:Y:S01]  /*fd30*/  FSEL R6, R2, RZ, P0 ;  /* 0x000000ff02067208 */ /* 0x000fe20000000000 */
[----:B------:R-:W-:Y:S01]  /*fd40*/  FMUL.FTZ R93, R98, R5 ;  /* 0x00000005625d7220 */ /* 0x000fe20000410000 */
[-C--:B------:R-:W-:Y:S01]  /*fd50*/  FFMA.FTZ R120, R120, R98.reuse, -R103 ;  /* 0x0000006278787223 */ /* 0x080fe20000010867 */
[-CC-:B------:R-:W-:Y:S01]  /*fd60*/  FFMA.FTZ R90, R8, R98.reuse, -R95.reuse ;  /* 0x00000062085a7223 */ /* 0x180fe2000001085f */
[-CC-:B------:R-:W-:Y:S01]  /*fd70*/  FFMA.FTZ R34, R10, R98.reuse, -R95.reuse ;  /* 0x000000620a227223 */ /* 0x180fe2000001085f */
[-CC-:B------:R-:W-:Y:S01]  /*fd80*/  FFMA.FTZ R33, R14, R98.reuse, -R95.reuse ;  /* 0x000000620e217223 */ /* 0x180fe2000001085f */
[-CC-:B------:R-:W-:Y:S01]  /*fd90*/  FFMA.FTZ R16, R16, R98.reuse, -R95.reuse ;  /* 0x0000006210107223 */ /* 0x180fe2000001085f */
[----:B------:R-:W3:Y:S01]  /*fda0*/  LDSM.16.MT88.4 R12, [R0+0x6000] ;  /* 0x00600000000c783b */ /* 0x000ee20000004200 */
[----:B------:R-:W-:Y:S01]  /*fdb0*/  FADD.FTZ R3, R3, -R6 ;  /* 0x8000000603037221 */ /* 0x000fe20000010000 */
[----:B------:R-:W-:Y:S01]  /*fdc0*/  MUFU.EX2 R88, R88 ;  /* 0x0000005800587308 */ /* 0x000fe20000000800 */
[-CC-:B------:R-:W-:Y:S01]  /*fdd0*/  FFMA.FTZ R101, R134, R98.reuse, -R95.reuse ;  /* 0x0000006286657223 */ /* 0x180fe2000001085f */
[-CC-:B------:R-:W-:Y:S01]  /*fde0*/  FFMA.FTZ R110, R110, R98.reuse, -R95.reuse ;  /* 0x000000626e6e7223 */ /* 0x180fe2000001085f */
[----:B------:R-:W-:Y:S01]  /*fdf0*/  FMUL.FTZ R3, R98, R3 ;  /* 0x0000000362037220 */ /* 0x000fe20000410000 */
[-CC-:B------:R-:W-:Y:S01]  /*fe00*/  FFMA.FTZ R114, R114, R98.reuse, -R95.reuse ;  /* 0x0000006272727223 */ /* 0x180fe2000001085f */
[-C--:B------:R-:W-:Y:S01]  /*fe10*/  FFMA.FTZ R105, R118, R98.reuse, -R95 ;  /* 0x0000006276697223 */ /* 0x080fe2000001085f */
[-C--:B------:R-:W-:Y:S01]  /*fe20*/  FFMA.FTZ R118, R24, R98.reuse, -R103 ;  /* 0x0000006218767223 */ /* 0x080fe20000010867 */
[-CC-:B------:R-:W-:Y:S01]  /*fe30*/  FFMA.FTZ R111, R128, R98.reuse, -R95.reuse ;  /* 0x00000062806f7223 */ /* 0x180fe2000001085f */
[----:B------:R4:W-:Y:S01]  /*fe40*/  MUFU.EX2 R86, R16 ;  /* 0x0000001000567308 */ /* 0x0009e20000000800 */
[-CC-:B------:R-:W-:Y:S01]  /*fe50*/  FFMA.FTZ R122, R122, R98.reuse, -R95.reuse ;  /* 0x000000627a7a7223 */ /* 0x180fe2000001085f */
[-CC-:B------:R-:W-:Y:S01]  /*fe60*/  FFMA.FTZ R113, R126, R98.reuse, -R95.reuse ;  /* 0x000000627e717223 */ /* 0x180fe2000001085f */
[-C--:B------:R-:W-:Y:S01]  /*fe70*/  FFMA.FTZ R124, R124, R98.reuse, -R95 ;  /* 0x000000627c7c7223 */ /* 0x080fe2000001085f */
[----:B------:R-:W-:Y:S01]  /*fe80*/  FFMA.FTZ R115, R116, R98, -R103 ;  /* 0x0000006274737223 */ /* 0x000fe20000010867 */
[----:B-1----:R-:W-:Y:S01]  /*fe90*/  LOP3.LUT P0, RZ, R4, 0x4, RZ, 0xc0, !PT ;  /* 0x0000000404ff7812 */ /* 0x002fe2000780c0ff */
[----:B------:R-:W-:-:S02]  /*fea0*/  VIADD R4, R0, 0x6000 ;  /* 0x0000600000047836 */ /* 0x000fc40000000000 */
[-CC-:B------:R-:W-:Y:S01]  /*feb0*/  FFMA.FTZ R116, R30, R98.reuse, -R103.reuse ;  /* 0x000000621e747223 */ /* 0x180fe20000010867 */
[----:B------:R-:W1:Y:S01]  /*fec0*/  MUFU.EX2 R35, R35 ;  /* 0x0000002300237308 */ /* 0x000e620000000800 */
[-CC-:B------:R-:W-:Y:S01]  /*fed0*/  FFMA.FTZ R117, R28, R98.reuse, -R103.reuse ;  /* 0x000000621c757223 */ /* 0x180fe20000010867 */
[-C--:B------:R-:W-:Y:S01]  /*fee0*/  FFMA.FTZ R112, R112, R98.reuse, -R103 ;  /* 0x0000006270707223 */ /* 0x080fe20000010867 */
[----:B------:R-:W-:Y:S01]  /*fef0*/  LDSM.16.MT88.4 R28, [R0+0x8800] ;  /* 0x00880000001c783b */ /* 0x000fe20000004200 */
[-CC-:B------:R-:W-:Y:S01]  /*ff00*/  FFMA.FTZ R103, R108, R98.reuse, -R95.reuse ;  /* 0x000000626c677223 */ /* 0x180fe2000001085f */
[-CC-:B------:R-:W-:Y:S01]  /*ff10*/  FFMA.FTZ R104, R104, R98.reuse, -R95.reuse ;  /* 0x0000006268687223 */ /* 0x180fe2000001085f */
[-CC-:B------:R-:W-:Y:S01]  /*ff20*/  FFMA.FTZ R102, R102, R98.reuse, -R95.reuse ;  /* 0x0000006266667223 */ /* 0x180fe2000001085f */
[----:B------:R-:W-:Y:S01]  /*ff30*/  FFMA.FTZ R95, R100, R98, -R95 ;  /* 0x00000062645f7223 */ /* 0x000fe2000001085f */
[----:B------:R-:W-:Y:S01]  /*ff40*/  MUFU.EX2 R90, R90 ;  /* 0x0000005a005a7308 */ /* 0x000fe20000000800 */
[----:B----4-:R-:W-:Y:S01]  /*ff50*/  LDSM.16.MT88.4 R16, [R0+0x7000] ;  /* 0x007000000010783b */ /* 0x010fe20000004200 */
[----:B------:R-:W-:Y:S01]  /*ff60*/  @P0 VIADD R94, R4, 0xffffffe0 ;  /* 0xffffffe0045e0836 */ /* 0x000fe20000000000 */
[----:B--2---:R-:W-:-:S04]  /*ff70*/  F2FP.BF16.F32.PACK_AB R4, R87, R92 ;  /* 0x0000005c5704723e */ /* 0x004fc800000010ff */
[----:B------:R-:W2:Y:S01]  /*ff80*/  LDSM.16.MT88.4 R8, [R94] ;  /* 0x000000005e08783b */ /* 0x000ea20000004200 */
[----:B------:R-:W4:Y:S01]  /*ff90*/  MUFU.EX2 R34, R34 ;  /* 0x0000002200227308 */ /* 0x000f220000000800 */
[----:B-1----:R-:W-:Y:S02]  /*ffa0*/  F2FP.BF16.F32.PACK_AB R6, R35, R88 ;  /* 0x000000582306723e */ /* 0x002fe400000010ff */
[----:B------:R-:W1:Y:S04]  /*ffb0*/  LDSM.16.MT88.4 R20, [R94+0x2000] ;  /* 0x002000005e14783b */ /* 0x000e680000004200 */
[----:B------:R-:W-:Y:S01]  /*ffc0*/  LDSM.16.MT88.4 R24, [R94+0x1400] ;  /* 0x001400005e18783b */ /* 0x000fe20000004200 */
[----:B------:R-:W5:Y:S08]  /*ffd0*/  MUFU.EX2 R33, R33 ;  /* 0x0000002100217308 */ /* 0x000f700000000800 */
[----:B------:R-:W3:Y:S01]  /*ffe0*/  MUFU.EX2 R93, R93 ;  /* 0x0000005d005d7308 */ /* 0x000ee20000000800 */
[----:B----4-:R-:W-:-:S07]  /*fff0*/  F2FP.BF16.F32.PACK_AB R5, R34, R90 ;  /* 0x0000005a2205723e */ /* 0x010fce00000010ff */
[----:B------:R-:W4:Y:S01]  /*10000*/  MUFU.EX2 R3, R3 ;  /* 0x0000000300037308 */ /* 0x000f220000000800 */
[----:B-----5:R-:W-:-:S07]  /*10010*/  F2FP.BF16.F32.PACK_AB R7, R86, R33 ;  /* 0x000000215607723e */ /* 0x020fce00000010ff */
        /* <DEDUP_REMOVED lines=8> */
[----:B------:R-:W-:Y:S01]  /*100a0*/  FMUL.FTZ R69, R69, R93 ;  /* 0x0000005d45457220 */ /* 0x000fe20000410000 */
        /* <DEDUP_REMOVED lines=17> */
[----:B------:R-:W3:Y:S01]  /*101c0*/  LDSM.16.MT88.4 R12, [R94+0x1000] ;  /* 0x001000005e0c783b */ /* 0x000ee20000004200 */
[----:B------:R-:W-:Y:S01]  /*101d0*/  FMUL.FTZ R63, R63, R3 ;  /* 0x000000033f3f7220 */ /* 0x000fe20000410000 */
[----:B------:R-:W4:Y:S01]  /*101e0*/  MUFU.EX2 R97, R97 ;  /* 0x0000006100617308 */ /* 0x000f220000000800 */
        /* <DEDUP_REMOVED lines=31> */
[----:B------:R-:W4:Y:S01]  /*103e0*/  MUFU.EX2 R110, R110 ;  /* 0x0000006e006e7308 */ /* 0x000f220000000800 */
[-C--:B------:R-:W-:Y:S01]  /*103f0*/  FMUL.FTZ R50, R50, R3.reuse ;  /* 0x0000000332327220 */ /* 0x080fe20000410000 */
[----:B------:R-:W-:Y:S01]  /*10400*/  FMUL.FTZ R51, R51, R3 ;  /* 0x0000000333337220 */ /* 0x000fe20000410000 */
[----:B------:R-:W-:Y:S01]  /*10410*/  FFMA.FTZ R92, R165, R93, R92 ;  /* 0x0000005da55c7223 */ /* 0x000fe2000001005c */
[----:B------:R-:W-:Y:S01]  /*10420*/  FFMA.FTZ R3, R163, R3, R90 ;  /* 0x00000003a3037223 */ /* 0x000fe2000001005a */
[----:B-1----:R-:W-:Y:S02]  /*10430*/  HMMA.16816.F32.BF16 R44, R4, R20, R44 ;  /* 0x00000014042c723c */ /* 0x002fe4000004182c */
[----:B------:R-:W-:Y:S01]  /*10440*/  FADD.FTZ R87, R87, R92 ;  /* 0x0000005c57577221 */ /* 0x000fe20000010000 */
[----:B------:R-:W-:Y:S01]  /*10450*/  MUFU.EX2 R114, R114 ;  /* 0x0000007200727308 */ /* 0x000fe20000000800 */
[----:B------:R-:W-:Y:S01]  /*10460*/  FADD.FTZ R34, R34, R3 ;  /* 0x0000000322227221 */ /* 0x000fe20000010000 */
[----:B------:R-:W-:-:S02]  /*10470*/  IMAD.MOV.U32 R3, RZ, RZ, R2 ;  /* 0x000000ffff037224 */ /* 0x000fc400078e0002 */
[----:B------:R-:W-:Y:S01]  /*10480*/  FADD.FTZ R88, R88, R87 ;  /* 0x0000005758587221 */ /* 0x000fe20000010000 */
[----:B------:R-:W-:Y:S01]  /*10490*/  @P6 IMAD.MOV.U32 R3, RZ, RZ, R2 ;  /* 0x000000ffff036224 */ /* 0x000fe200078e0002 */
[----:B---3--:R-:W-:Y:S01]  /*104a0*/  HMMA.16816.F32.BF16 R56, R4, R12, R56 ;  /* 0x0000000c0438723c */ /* 0x008fe20000041838 */
[----:B------:R-:W-:Y:S01]  /*104b0*/  FADD.FTZ R33, R33, R34 ;  /* 0x0000002221217221 */ /* 0x000fe20000010000 */
[----:B------:R-:W-:Y:S01]  /*104c0*/  FADD.FTZ R35, R35, R88 ;  /* 0x0000005823237221 */ /* 0x000fe20000010000 */
[----:B------:R-:W1:Y:S02]  /*104d0*/  MUFU.EX2 R105, R105 ;  /* 0x0000006900697308 */ /* 0x000e640000000800 */
[----:B------:R-:W-:-:S03]  /*104e0*/  FADD.FTZ R86, R86, R33 ;  /* 0x0000002156567221 */ /* 0x000fc60000010000 */
[C---:B------:R-:W-:Y:S01]  /*104f0*/  HMMA.16816.F32.BF16 R52, R4.reuse, R14, R52 ;  /* 0x0000000e0434723c */ /* 0x040fe20000041834 */
[----:B------:R-:W3:Y:S02]  /*10500*/  LDSM.16.MT88.4 R12, [R94+0x400] ;  /* 0x000400005e0c783b */ /* 0x000ee40000004200 */
[----:B------:R-:W-:Y:S05]  /*10510*/  MUFU.EX2 R107, R107 ;  /* 0x0000006b006b7308 */ /* 0x000fea0000000800 */
[C---:B--2---:R-:W-:Y:S03]  /*10520*/  HMMA.16816.F32.BF16 R36, R4.reuse, R8, R36 ;  /* 0x000000080424723c */ /* 0x044fe60000041824 */
[----:B------:R-:W2:Y:S05]  /*10530*/  MUFU.EX2 R118, R118 ;  /* 0x0000007600767308 */ /* 0x000eaa0000000800 */
[C---:B------:R-:W-:Y:S01]  /*10540*/  HMMA.16816.F32.BF16 R40, R4.reuse, R10, R40 ;  /* 0x0000000a0428723c */ /* 0x040fe20000041828 */
[----:B------:R-:W2:Y:S02]  /*10550*/  LDSM.16.MT88.4 R8, [R0+0x7400] ;  /* 0x007400000008783b */ /* 0x000ea40000004200 */
[----:B------:R-:W-:Y:S05]  /*10560*/  MUFU.EX2 R109, R109 ;  /* 0x0000006d006d7308 */ /* 0x000fea0000000800 */
[----:B------:R-:W-:Y:S01]  /*10570*/  HMMA.16816.F32.BF16 R48, R4, R22, R48 ;  /* 0x000000160430723c */ /* 0x000fe20000041830 */
[----:B----4-:R-:W-:Y:S01]  /*10580*/  F2FP.BF16.F32.PACK_AB R4, R97, R96 ;  /* 0x000000606104723e */ /* 0x010fe200000010ff */
        /* <DEDUP_REMOVED lines=19> */
[----:B------:R-:W4:Y:S05]  /*106c0*/  LDSM.16.MT88.4 R16, [R0+0x8400] ;  /* 0x008400000010783b */ /* 0x000f2a0000004200 */
[----:B------:R-:W-:Y:S02]  /*106d0*/  MUFU.EX2 R113, R113 ;  /* 0x0000007100717308 */ /* 0x000fe40000000800 */
[C---:B---3--:R-:W-:Y:S06]  /*106e0*/  HMMA.16816.F32.BF16 R72, R4.reuse, R12, R72 ;  /* 0x0000000c0448723c */ /* 0x048fec0000041848 */
[----:B------:R-:W3:Y:S02]  /*106f0*/  MUFU.EX2 R124, R124 ;  /* 0x0000007c007c7308 */ /* 0x000ee40000000800 */
[C---:B------:R-:W-:Y:S01]  /*10700*/  HMMA.16816.F32.BF16 R68, R4.reuse, R14, R68 ;  /* 0x0000000e0444723c */ /* 0x040fe20000041844 */
[----:B------:R-:W5:Y:S05]  /*10710*/  LDSM.16.MT88.4 R12, [R0+0x6800] ;  /* 0x00680000000c783b */ /* 0x000f6a0000004200 */
[----:B------:R-:W-:Y:S02]  /*10720*/  MUFU.EX2 R115, R115 ;  /* 0x0000007300737308 */ /* 0x000fe40000000800 */
[C---:B--2---:R-:W-:Y:S06]  /*10730*/  HMMA.16816.F32.BF16 R64, R4.reuse, R8, R64 ;  /* 0x000000080440723c */ /* 0x044fec0000041840 */
[----:B------:R-:W2:Y:S02]  /*10740*/  MUFU.EX2 R116, R116 ;  /* 0x0000007400747308 */ /* 0x000ea40000000800 */
[C---:B------:R-:W-:Y:S01]  /*10750*/  HMMA.16816.F32.BF16 R60, R4.reuse, R10, R60 ;  /* 0x0000000a043c723c */ /* 0x040fe2000004183c */
[----:B------:R-:W2:Y:S05]  /*10760*/  LDSM.16.MT88.4 R8, [R94+0x800] ;  /* 0x000800005e08783b */ /* 0x000eaa0000004200 */
[----:B------:R-:W-:Y:S02]  /*10770*/  MUFU.EX2 R117, R117 ;  /* 0x0000007500757308 */ /* 0x000fe40000000800 */
[C---:B------:R-:W-:Y:S06]  /*10780*/  HMMA.16816.F32.BF16 R56, R4.reuse, R24, R56 ;  /* 0x000000180438723c */ /* 0x040fec0000041838 */
[----:B------:R-:W-:Y:S02]  /*10790*/  MUFU.EX2 R112, R112 ;  /* 0x0000007000707308 */ /* 0x000fe40000000800 */
[C---:B----4-:R-:W-:Y:S06]  /*107a0*/  HMMA.16816.F32.BF16 R36, R4.reuse, R16, R36 ;  /* 0x000000100424723c */ /* 0x050fec0000041824 */
[----:B------:R-:W-:Y:S02]  /*107b0*/  MUFU.EX2 R103, R103 ;  /* 0x0000006700677308 */ /* 0x000fe40000000800 */
[C---:B------:R-:W-:Y:S01]  /*107c0*/  HMMA.16816.F32.BF16 R40, R4.reuse, R18, R40 ;  /* 0x000000120428723c */ /* 0x040fe20000041828 */
[----:B------:R-:W4:Y:S05]  /*107d0*/  LDSM.16.MT88.4 R16, [R0+0x7800] ;  /* 0x007800000010783b */ /* 0x000f2a0000004200 */
[----:B------:R-:W4:Y:S02]  /*107e0*/  MUFU.EX2 R104, R104 ;  /* 0x0000006800687308 */ /* 0x000f240000000800 */
[C---:B------:R-:W-:Y:S01]  /*107f0*/  HMMA.16816.F32.BF16 R52, R4.reuse, R26, R52 ;  /* 0x0000001a0434723c */ /* 0x040fe20000041834 */
[----:B------:R-:W-:Y:S05]  /*10800*/  LDSM.16.MT88.4 R24, [R0+0x6c00] ;  /* 0x006c00000018783b */ /* 0x000fea0000004200 */
[----:B------:R-:W-:Y:S02]  /*10810*/  MUFU.EX2 R102, R102 ;  /* 0x0000006600667308 */ /* 0x000fe40000000800 */
[C---:B------:R-:W-:Y:S06]  /*10820*/  HMMA.16816.F32.BF16 R44, R4.reuse, R20, R44 ;  /* 0x00000014042c723c */ /* 0x040fec000004182c */
[----:B------:R-:W4:Y:S02]  /*10830*/  MUFU.EX2 R95, R95 ;  /* 0x0000005f005f7308 */ /* 0x000f240000000800 */
        /* <DEDUP_REMOVED lines=20> */
[C---:B----4-:R-:W-:Y:S08]  /*10980*/  HMMA.16816.F32.BF16 R64, R4.reuse, R16, R64 ;  /* 0x000000100440723c */ /* 0x050ff00000041840 */
        /* <DEDUP_REMOVED lines=37> */
.L_x_8667:
[----:B------:R-:W-:-:S07]  /*10be0*/  IADD3 R89, PT, PT, R91, -0x1, RZ ;  /* 0xffffffff5b597810 */ /* 0x000fce0007ffe0ff */
.L_x_8676:
[----:B------:R-:W-:Y:S05]  /*10bf0*/  BSYNC B2 ;  /* 0x0000000000027941 */ /* 0x000fea0003800000 */
.L_x_8666:
[----:B------:R-:W-:-:S13]  /*10c00*/  ISETP.GE.AND P0, PT, R89, R140, PT ;  /* 0x0000008c5900720c */ /* 0x000fda0003f06270 */
[----:B------:R-:W-:Y:S05]  /*10c10*/  @!P0 BRA `(.L_x_8677) ;  /* 0x0000003400a08947 */ /* 0x000fea0003800000 */
[----:B------:R-:W1:Y:S01]  /*10c20*/  S2R R5, SR_TID.X ;  /* 0x0000000000057919 */ /* 0x000e620000002100 */
[C---:B------:R-:W-:Y:S01]  /*10c30*/  IMAD.SHL.U32 R160, R89.reuse, 0x40, RZ ;  /* 0x0000004059a07824 */ /* 0x040fe200078e00ff */
        /* <DEDUP_REMOVED lines=9> */
.L_x_8684:
        /* <DEDUP_REMOVED lines=78> */
.L_x_8679:
[----:B------:R-:W-:Y:S05]  /*111b0*/  BSYNC.RECONVERGENT B0 ;  /* 0x0000000000007941 */ /* 0x000fea0003800200 */
.L_x_8678:
        /* <DEDUP_REMOVED lines=9> */
[----:B------:R-:W-:Y:S02]  /*11250*/  LOP3.LUT R129, R129, 0x18, R3, 0xf8, !PT ;  /* 0x0000001881817812 */ /* 0x000fe400078ef803 */
        /* <DEDUP_REMOVED lines=8> */
[C---:B------:R-:W-:Y:S02]  /*112e0*/  LEA R128, P0, R136.reuse, R144, 0x1 ;  /* 0x0000009088807211 */ /* 0x040fe400078008ff */
        /* <DEDUP_REMOVED lines=26> */
[----:B------:R1:W-:Y:S01]  /*11490*/  @!P1 LDGSTS.E.BYPASS.LTC128B.128 [R131+0x8000], desc[UR4][R22.64+0x80] ;  /* 0x0800008016839fae */ /* 0x0003e2000b981a04 */
        /* <DEDUP_REMOVED lines=13> */
[----:B------:R-:W2:Y:S01]  /*11570*/  S2UR UR6, SR_CgaCtaId ;  /* 0x00000000000679c3 */ /* 0x000ea20000008800 */
        /* <DEDUP_REMOVED lines=18> */
[----:B------:R-:W4:Y:S01]  /*116a0*/  LDSM.16.M88.4 R92, [R87+0x3000] ;  /* 0x00300000575c783b */ /* 0x000f220000000200 */
[----:B--2---:R-:W-:Y:S05]  /*116b0*/  ULEA UR6, UR6, UR7, 0x18 ;  /* 0x0000000706067291 */ /* 0x004fea000f8ec0ff */
[----:B------:R-:W2:Y:S06]  /*116c0*/  LDSM.16.M88.4 R96, [R87+0x3400] ;  /* 0x003400005760783b */ /* 0x000eac0000000200 */
[----:B------:R-:W1:Y:S06]  /*116d0*/  LDSM.16.M88.4 R100, [R87+0x3800] ;  /* 0x003800005764783b */ /* 0x000e6c0000000200 */
[----:B------:R-:W5:Y:S06]  /*116e0*/  LD.E R143, desc[UR4][R84.64+0x18c] ;  /* 0x00018c04548f7980 */ /* 0x000f6c000c101900 */
[----:B------:R-:W3:Y:S06]  /*116f0*/  LDSM.16.M88.4 R104, [R87+0x3c00] ;  /* 0x003c00005768783b */ /* 0x000eec0000000200 */
[----:B------:R-:W0:Y:S06]  /*11700*/  LDGDEPBAR ;  /* 0x00000000000079af */ /* 0x000e2c0000000000 */
[----:B------:R-:W-:Y:S06]  /*11710*/  LDSM.16.M88.4 R108, [R86] ;  /* 0x00000000566c783b */ /* 0x000fec0000000200 */
[----:B------:R-:W3:Y:S01]  /*11720*/  LDSM.16.M88.4 R112, [R3+0x3000] ;  /* 0x003000000370783b */ /* 0x000ee20000000200 */
[C---:B----4-:R-:W-:Y:S05]  /*11730*/  HMMA.16816.F32.BF16 R4, R88.reuse, R92, RZ ;  /* 0x0000005c5804723c */ /* 0x050fea00000418ff */
[----:B------:R-:W4:Y:S03]  /*11740*/  LDSM.16.M88.4 R116, [R3+0x3400] ;  /* 0x003400000374783b */ /* 0x000f260000000200 */
[C---:B------:R-:W-:Y:S03]  /*11750*/  HMMA.16816.F32.BF16 R8, R88.reuse, R94, RZ ;  /* 0x0000005e5808723c */ /* 0x040fe600000418ff */
[----:B------:R-:W4:Y:S05]  /*11760*/  LDSM.16.M88.4 R92, [R3+0x3800] ;  /* 0x00380000035c783b */ /* 0x000f2a0000000200 */
[C---:B--2---:R-:W-:Y:S01]  /*11770*/  HMMA.16816.F32.BF16 R12, R88.reuse, R96, RZ ;  /* 0x00000060580c723c */ /* 0x044fe200000418ff */
[----:B------:R-:W-:Y:S06]  /*11780*/  LDSM.16.M88.4 R120, [R135+0x1000] ;  /* 0x001000008778783b */ /* 0x000fec0000000200 */
[----:B------:R-:W-:Y:S01]  /*11790*/  LDSM.16.M88.4 R124, [R87+0x4000] ;  /* 0x00400000577c783b */ /* 0x000fe20000000200 */
[C---:B------:R-:W-:Y:S05]  /*117a0*/  HMMA.16816.F32.BF16 R16, R88.reuse, R98, RZ ;  /* 0x000000625810723c */ /* 0x040fea00000418ff */
[----:B------:R-:W2:Y:S03]  /*117b0*/  LDSM.16.M88.4 R96, [R3+0x3c00] ;  /* 0x003c00000360783b */ /* 0x000ea60000000200 */
[C---:B-1----:R-:W-:Y:S03]  /*117c0*/  HMMA.16816.F32.BF16 R20, R88.reuse, R100, RZ ;  /* 0x000000645814723c */ /* 0x042fe600000418ff */
[----:B---3--:R-:W-:Y:S05]  /*117d0*/  LDSM.16.M88.4 R128, [R87+0x5000] ;  /* 0x005000005780783b */ /* 0x008fea0000000200 */
[C---:B------:R-:W-:Y:S01]  /*117e0*/  HMMA.16816.F32.BF16 R24, R88.reuse, R102, RZ ;  /* 0x000000665818723c */ /* 0x040fe200000418ff */
[----:B------:R-:W1:Y:S07]  /*117f0*/  LDSM.16.M88.4 R100, [R87+0x4400] ;  /* 0x004400005764783b */ /* 0x000e6e0000000200 */
[C---:B------:R-:W-:Y:S08]  /*11800*/  HMMA.16816.F32.BF16 R28, R88.reuse, R104, RZ ;  /* 0x00000068581c723c */ /* 0x040ff000000418ff */
[----:B------:R-:W-:Y:S01]  /*11810*/  HMMA.16816.F32.BF16 R32, R88, R106, RZ ;  /* 0x0000006a5820723c */ /* 0x000fe200000418ff */
[----:B------:R-:W3:Y:S06]  /*11820*/  LDSM.16.M88.4 R88, [R87+0x4800] ;  /* 0x004800005758783b */ /* 0x000eec0000000200 */
[----:B------:R-:W3:Y:S01]  /*11830*/  LDSM.16.M88.4 R104, [R87+0x4c00] ;  /* 0x004c00005768783b */ /* 0x000ee20000000200 */
[C---:B------:R-:W-:Y:S08]  /*11840*/  HMMA.16816.F32.BF16 R4, R108.reuse, R112, R4 ;  /* 0x000000706c04723c */ /* 0x040ff00000041804 */
[C---:B------:R-:W-:Y:S01]  /*11850*/  HMMA.16816.F32.BF16 R8, R108.reuse, R114, R8 ;  /* 0x000000726c08723c */ /* 0x040fe20000041808 */
[----:B------:R-:W-:Y:S07]  /*11860*/  LDSM.16.M88.4 R112, [R86+0x1000] ;  /* 0x001000005670783b */ /* 0x000fee0000000200 */
        /* <DEDUP_REMOVED lines=8> */
[----:B------:R-:W2:Y:S06]  /*118f0*/  LDSM.16.M88.4 R96, [R3+0x4800] ;  /* 0x004800000360783b */ /* 0x000eac0000000200 */
[----:B------:R-:W2:Y:S01]  /*11900*/  LDSM.16.M88.4 R108, [R3+0x4c00] ;  /* 0x004c0000036c783b */ /* 0x000ea20000000200 */
[C---:B------:R-:W-:Y:S08]  /*11910*/  HMMA.16816.F32.BF16 R4, R120.reuse, R124, R4 ;  /* 0x0000007c7804723c */ /* 0x040ff00000041804 */
[C---:B------:R-:W-:Y:S01]  /*11920*/  HMMA.16816.F32.BF16 R8, R120.reuse, R126, R8 ;  /* 0x0000007e7808723c */ /* 0x040fe20000041808 */
[----:B------:R-:W2:Y:S07]  /*11930*/  LDSM.16.M88.4 R124, [R135+0x2000] ;  /* 0x00200000877c783b */ /* 0x000eae0000000200 */
[C---:B-1----:R-:W-:Y:S08]  /*11940*/  HMMA.16816.F32.BF16 R12, R120.reuse, R100, R12 ;  /* 0x00000064780c723c */ /* 0x042ff0000004180c */
[C---:B------:R-:W-:Y:S01]  /*11950*/  HMMA.16816.F32.BF16 R16, R120.reuse, R102, R16 ;  /* 0x000000667810723c */ /* 0x040fe20000041810 */
[----:B------:R-:W-:Y:S07]  /*11960*/  LDSM.16.M88.4 R100, [R87+0x5800] ;  /* 0x005800005764783b */ /* 0x000fee0000000200 */
[C---:B---3--:R-:W-:Y:S08]  /*11970*/  HMMA.16816.F32.BF16 R20, R120.reuse, R88, R20 ;  /* 0x000000587814723c */ /* 0x048ff00000041814 */
[C---:B------:R-:W-:Y:S01]  /*11980*/  HMMA.16816.F32.BF16 R24, R120.reuse, R90, R24 ;  /* 0x0000005a7818723c */ /* 0x040fe20000041818 */
[----:B------:R-:W1:Y:S07]  /*11990*/  LDSM.16.M88.4 R88, [R87+0x5400] ;  /* 0x005400005758783b */ /* 0x000e6e0000000200 */
[C---:B------:R-:W-:Y:S08]  /*119a0*/  HMMA.16816.F32.BF16 R28, R120.reuse, R104, R28 ;  /* 0x00000068781c723c */ /* 0x040ff0000004181c */
[----:B------:R-:W-:Y:S01]  /*119b0*/  HMMA.16816.F32.BF16 R32, R120, R106, R32 ;  /* 0x0000006a7820723c */ /* 0x000fe20000041820 */
[----:B------:R-:W3:Y:S06]  /*119c0*/  LDSM.16.M88.4 R104, [R87+0x5c00] ;  /* 0x005c00005768783b */ /* 0x000eec0000000200 */
[----:B------:R-:W-:Y:S01]  /*119d0*/  LDSM.16.M88.4 R120, [R3+0x5000] ;  /* 0x005000000378783b */ /* 0x000fe20000000200 */
[C---:B----4-:R-:W-:Y:S08]  /*119e0*/  HMMA.16816.F32.BF16 R4, R112.reuse, R116, R4 ;  /* 0x000000747004723c */ /* 0x050ff00000041804 */
[C---:B------:R-:W-:Y:S01]  /*119f0*/  HMMA.16816.F32.BF16 R8, R112.reuse, R118, R8 ;  /* 0x000000767008723c */ /* 0x040fe20000041808 */
[----:B------:R-:W4:Y:S07]  /*11a00*/  LDSM.16.M88.4 R116, [R86+0x2000] ;  /* 0x002000005674783b */ /* 0x000f2e0000000200 */
[C---:B------:R-:W-:Y:S08]  /*11a10*/  HMMA.16816.F32.BF16 R12, R112.reuse, R92, R12 ;  /* 0x0000005c700c723c */ /* 0x040ff0000004180c */
[C---:B------:R-:W-:Y:S01]  /*11a20*/  HMMA.16816.F32.BF16 R16, R112.reuse, R94, R16 ;  /* 0x0000005e7010723c */ /* 0x040fe20000041810 */
[----:B------:R-:W-:Y:S07]  /*11a30*/  LDSM.16.M88.4 R92, [R3+0x5800] ;  /* 0x00580000035c783b */ /* 0x000fee0000000200 */
[C---:B--2---:R-:W-:Y:S08]  /*11a40*/  HMMA.16816.F32.BF16 R20, R112.reuse, R96, R20 ;  /* 0x000000607014723c */ /* 0x044ff00000041814 */
[C---:B------:R-:W-:Y:S08]  /*11a50*/  HMMA.16816.F32.BF16 R24, R112.reuse, R98, R24 ;  /* 0x000000627018723c */ /* 0x040ff00000041818 */
[C---:B------:R-:W-:Y:S08]  /*11a60*/  HMMA.16816.F32.BF16 R28, R112.reuse, R108, R28 ;  /* 0x0000006c701c723c */ /* 0x040ff0000004181c */
        /* <DEDUP_REMOVED lines=10> */
[C---:B----4-:R-:W-:Y:S08]  /*11b10*/  HMMA.16816.F32.BF16 R4, R116.reuse, R120, R4 ;  /* 0x000000787404723c */ /* 0x050ff00000041804 */
        /* <DEDUP_REMOVED lines=32> */
[----:B------:R5:W1:Y:S01]  /*11d20*/  MUFU.TANH R6, R115 ;  /* 0x0000007300067308 */ /* 0x000a620000002400 */
[-C--:B------:R-:W-:Y:S01]  /*11d30*/  FMUL.FTZ R23, R24, R143.reuse ;  /* 0x0000008f18177220 */ /* 0x080fe20000410000 */
[-C--:B------:R-:W-:Y:S08]  /*11d40*/  FMUL.FTZ R25, R25, R143.reuse ;  /* 0x0000008f19197220 */ /* 0x080ff00000410000 */
[----:B------:R-:W1:Y:S01]  /*11d50*/  MUFU.TANH R164, R164 ;  /* 0x000000a400a47308 */ /* 0x000e620000002400 */
[C---:B--2---:R-:W-:Y:S09]  /*11d60*/  HMMA.16816.F32.BF16 R28, R116.reuse, R88, R28 ;  /* 0x00000058741c723c */ /* 0x044ff2000004181c */
[----:B------:R-:W2:Y:S01]  /*11d70*/  MUFU.TANH R121, R121 ;  /* 0x0000007900797308 */ /* 0x000ea20000002400 */
[----:B------:R-:W-:Y:S01]  /*11d80*/  HMMA.16816.F32.BF16 R32, R116, R90, R32 ;  /* 0x0000005a7420723c */ /* 0x000fe20000041820 */
[----:B------:R-:W1:Y:S02]  /*11d90*/  S2R R90, SR_TID.X ;  /* 0x00000000005a7919 */ /* 0x000e640000002100 */
[-C--:B-----5:R-:W-:Y:S01]  /*11da0*/  FMUL.FTZ R115, R26, R143.reuse ;  /* 0x0000008f1a737220 */ /* 0x0a0fe20000410000 */
        /* <DEDUP_REMOVED lines=62> */
[----:B------:R-:W-:Y:S02]  /*12190*/  IABS R8, R12 ;  /* 0x0000000c00087213 */ /* 0x000fe40000000000 */
        /* <DEDUP_REMOVED lines=20> */
[----:B------:R-:W-:Y:S04]  /*122e0*/  LOP3.LUT R9, RZ, R15, RZ, 0x33, !PT ;  /* 0x0000000fff097212 */ /* 0x000fe800078e33ff */
[----:B------:R-:W-:Y:S07]  /*122f0*/  ISETP.GT.U32.AND P4, PT, R10, R3, PT ;  /* 0x000000030a00720c */ /* 0x000fee0003f84070 */
[----:B------:R-:W-:Y:S02]  /*12300*/  @!P6 IMAD.IADD R8, R8, 0x1, -R10 ;  /* 0x000000010808e824 */ /* 0x000fe400078e0a0a */
[----:B------:R-:W-:Y:S03]  /*12310*/  @!P6 VIADD R11, R11, 0x1 ;  /* 0x000000010b0be836 */ /* 0x000fe60000000000 */
[-C--:B------:R-:W-:Y:S01]  /*12320*/  ISETP.GE.U32.AND P5, PT, R8, R10.reuse, PT ;  /* 0x0000000a0800720c */ /* 0x080fe20003fa6070 */
[----:B------:R-:W-:Y:S01]  /*12330*/  @!P4 VIADD R14, R14, 0x1 ;  /* 0x000000010e0ec836 */ /* 0x000fe20000000000 */
[-C--:B------:R-:W-:Y:S02]  /*12340*/  @!P4 IADD3 R3, PT, PT, R3, -R10.reuse, RZ ;  /* 0x8000000a0303c210 */ /* 0x080fe40007ffe0ff */
[----:B------:R-:W-:Y:S02]  /*12350*/  ISETP.GE.AND P4, PT, R12, RZ, PT ;  /* 0x000000ff0c00720c */ /* 0x000fe40003f86270 */
[----:B------:R-:W-:Y:S01]  /*12360*/  ISETP.GE.U32.AND P6, PT, R3, R10, PT ;  /* 0x0000000a0300720c */ /* 0x000fe20003fc6070 */
[----:B------:R-:W3:Y:S06]  /*12370*/  LD.E.64 R12, desc[UR4][R84.64+0x38] ;  /* 0x00003804540c7980 */ /* 0x000eec000c101b00 */
        /* <DEDUP_REMOVED lines=29> */
.L_x_8683:
[----:B------:R-:W-:Y:S05]  /*12550*/  BSYNC.RECONVERGENT B0 ;  /* 0x0000000000007941 */ /* 0x000fea0003800200 */
.L_x_8682:
        /* <DEDUP_REMOVED lines=40> */
.L_x_8681:
[----:B------:R-:W-:Y:S05]  /*127e0*/  BSYNC.RECONVERGENT B1 ;  /* 0x0000000000017941 */ /* 0x000fea0003800200 */
.L_x_8680:
[----:B------:R-:W3:Y:S01]  /*127f0*/  LD.E R87, desc[UR4][R84.64+0xdc] ;  /* 0x0000dc0454577980 */ /* 0x000ee2000c101900 */
[C---:B------:R-:W-:Y:S01]  /*12800*/  ISETP.GE.AND P4, PT, R162.reuse, R159, PT ;  /* 0x0000009fa200720c */ /* 0x040fe20003f86270 */
[C---:B------:R-:W-:Y:S01]  /*12810*/  VIADD R24, R162.reuse, 0xffffffe1 ;  /* 0xffffffe1a2187836 */ /* 0x040fe20000000000 */
[C---:B------:R-:W-:Y:S01]  /*12820*/  ISETP.GE.AND P1, PT, R162.reuse, R157, PT ;  /* 0x0000009da200720c */ /* 0x040fe20003f26270 */
[----:B--2---:R-:W-:Y:S01]  /*12830*/  VIADD R5, R162, 0xffffffe9 ;  /* 0xffffffe9a2057836 */ /* 0x004fe20000000000 */
[----:B-1----:R-:W-:Y:S01]  /*12840*/  FSEL R28, R6, -INF , P4 ;  /* 0xff800000061c7808 */ /* 0x002fe20002000000 */
[----:B------:R-:W-:Y:S01]  /*12850*/  VIADD R9, R162, 0xfffffff1 ;  /* 0xfffffff1a2097836 */ /* 0x000fe20000000000 */
[-C--:B------:R-:W-:Y:S01]  /*12860*/  ISETP.GE.AND P4, PT, R24, R159.reuse, PT ;  /* 0x0000009f1800720c */ /* 0x080fe20003f86270 */
[C---:B------:R-:W-:Y:S01]  /*12870*/  VIADD R3, R162.reuse, 0xffffffe0 ;  /* 0xffffffe0a2037836 */ /* 0x040fe20000000000 */
[----:B------:R-:W-:Y:S01]  /*12880*/  FSEL R120, R7, -INF , P1 ;  /* 0xff80000007787808 */ /* 0x000fe20000800000 */
[C---:B------:R-:W-:Y:S01]  /*12890*/  VIADD R13, R162.reuse, 0xfffffff0 ;  /* 0xfffffff0a20d7836 */ /* 0x040fe20000000000 */
[----:B------:R-:W-:Y:S01]  /*128a0*/  FSEL R17, R129, -INF , P4 ;  /* 0xff80000081117808 */ /* 0x000fe20002000000 */
[C---:B------:R-:W-:Y:S01]  /*128b0*/  VIADD R16, R162.reuse, 0xfffffff9 ;  /* 0xfffffff9a2107836 */ /* 0x040fe20000000000 */
[----:B------:R-:W-:Y:S01]  /*128c0*/  ISETP.GE.AND P4, PT, R5, R159, PT ;  /* 0x0000009f0500720c */ /* 0x000fe20003f86270 */
[C---:B------:R-:W-:Y:S01]  /*128d0*/  VIADD R11, R162.reuse, 0xffffffe8 ;  /* 0xffffffe8a20b7836 */ /* 0x040fe20000000000 */
[-C--:B------:R-:W-:Y:S01]  /*128e0*/  ISETP.GE.AND P3, PT, R3, R157.reuse, PT ;  /* 0x0000009d0300720c */ /* 0x080fe20003f66270 */
[C---:B------:R-:W-:Y:S01]  /*128f0*/  VIADD R7, R162.reuse, 0xfffffff8 ;  /* 0xfffffff8a2077836 */ /* 0x040fe20000000000 */
[----:B------:R-:W-:Y:S01]  /*12900*/  FSEL R20, R121, -INF , P4 ;  /* 0xff80000079147808 */ /* 0x000fe20002000000 */
[----:B------:R-:W-:Y:S01]  /*12910*/  VIADD R10, R162, 0x8 ;  /* 0x00000008a20a7836 */ /* 0x000fe20000000000 */
[----:B------:R-:W-:Y:S01]  /*12920*/  ISETP.GE.AND P4, PT, R24, R157, PT ;  /* 0x0000009d1800720c */ /* 0x000fe20003f86270 */
[----:B------:R-:W-:Y:S01]  /*12930*/  VIADD R12, R162, 0x1 ;  /* 0x00000001a20c7836 */ /* 0x000fe20000000000 */
[----:B------:R-:W-:Y:S01]  /*12940*/  FSEL R15, R130, -INF , P3 ;  /* 0xff800000820f7808 */ /* 0x000fe20001800000 */
[C---:B------:R-:W-:Y:S01]  /*12950*/  VIADD R4, R162.reuse, 0x11 ;  /* 0x00000011a2047836 */ /* 0x040fe20000000000 */
[----:B------:R-:W-:Y:S01]  /*12960*/  FSEL R131, R131, -INF , P4 ;  /* 0xff80000083837808 */ /* 0x000fe20002000000 */
[C---:B------:R-:W-:Y:S01]  /*12970*/  VIADD R8, R162.reuse, 0x9 ;  /* 0x00000009a2087836 */ /* 0x040fe20000000000 */
[-C--:B------:R-:W-:Y:S01]  /*12980*/  ISETP.GE.AND P4, PT, R9, R159.reuse, PT ;  /* 0x0000009f0900720c */ /* 0x080fe20003f86270 */
[C---:B------:R-:W-:Y:S01]  /*12990*/  VIADD R14, R162.reuse, 0x19 ;  /* 0x00000019a20e7836 */ /* 0x040fe20000000000 */
[----:B------:R-:W-:Y:S01]  /*129a0*/  ISETP.GE.AND P3, PT, R13, R159, PT ;  /* 0x0000009f0d00720c */ /* 0x000fe20003f66270 */
        /* <DEDUP_REMOVED lines=12> */
[C---:B------:R-:W-:Y:S02]  /*12a70*/  ISETP.GE.AND P3, PT, R7.reuse, R159, PT ;  /* 0x0000009f0700720c */ /* 0x040fe40003f66270 */
[-C--:B------:R-:W-:Y:S02]  /*12a80*/  ISETP.GE.AND P4, PT, R7, R157.reuse, PT ;  /* 0x0000009d0700720c */ /* 0x080fe40003f86270 */
[----:B------:R-:W-:Y:S02]  /*12a90*/  FSEL R106, R106, -INF , P3 ;  /* 0xff8000006a6a7808 */ /* 0x000fe40001800000 */
[----:B------:R-:W-:Y:S02]  /*12aa0*/  FSEL R116, R113, -INF , P4 ;  /* 0xff80000071747808 */ /* 0x000fe40002000000 */
[----:B------:R-:W-:Y:S02]  /*12ab0*/  ISETP.GE.AND P3, PT, R13, R157, PT ;  /* 0x0000009d0d00720c */ /* 0x000fe40003f66270 */
[-C--:B------:R-:W-:Y:S02]  /*12ac0*/  ISETP.GE.AND P4, PT, R10, R159.reuse, PT ;  /* 0x0000009f0a00720c */ /* 0x080fe40003f86270 */
[----:B------:R-:W-:Y:S02]  /*12ad0*/  FSEL R35, R127, -INF , P3 ;  /* 0xff8000007f237808 */ /* 0x000fe40001800000 */
[----:B------:R-:W-:Y:S02]  /*12ae0*/  FSEL R23, R23, -INF , P4 ;  /* 0xff80000017177808 */ /* 0x000fe40002000000 */
[C---:B------:R-:W-:Y:S02]  /*12af0*/  ISETP.GE.AND P3, PT, R12.reuse, R159, PT ;  /* 0x0000009f0c00720c */ /* 0x040fe40003f66270 */
[----:B------:R-:W-:Y:S02]  /*12b00*/  ISETP.GE.AND P4, PT, R12, R157, PT ;  /* 0x0000009d0c00720c */ /* 0x000fe40003f86270 */
[C---:B------:R-:W-:Y:S02]  /*12b10*/  ISETP.GE.AND P0, PT, R3.reuse, R159, PT ;  /* 0x0000009f0300720c */ /* 0x040fe40003f06270 */
[----:B------:R-:W-:Y:S02]  /*12b20*/  FSEL R22, R22, -INF , P4 ;  /* 0xff80000016167808 */ /* 0x000fe40002000000 */
[----:B------:R-:W-:Y:S02]  /*12b30*/  ISETP.GE.AND P5, PT, R3, R156, PT ;  /* 0x0000009c0300720c */ /* 0x000fe40003fa6270 */
[----:B------:R-:W-:Y:S02]  /*12b40*/  FSEL R21, R21, -INF , P3 ;  /* 0xff80000015157808 */ /* 0x000fe40001800000 */
[-C--:B------:R-:W-:Y:S01]  /*12b50*/  ISETP.GE.AND P6, PT, R3, R158.reuse, PT ;  /* 0x0000009e0300720c */ /* 0x080fe20003fc6270 */
[----:B------:R-:W-:Y:S01]  /*12b60*/  VIADD R3, R162, 0x18 ;  /* 0x00000018a2037836 */ /* 0x000fe20000000000 */
[----:B------:R-:W-:Y:S02]  /*12b70*/  FSEL R19, R128, -INF , P0 ;  /* 0xff80000080137808 */ /* 0x000fe40000000000 */
[----:B------:R-:W-:Y:S02]  /*12b80*/  ISETP.GE.AND P0, PT, R162, R158, PT ;  /* 0x0000009ea200720c */ /* 0x000fe40003f06270 */
[----:B------:R-:W-:Y:S02]  /*12b90*/  ISETP.GE.AND P3, PT, R16, R157, PT ;  /* 0x0000009d1000720c */ /* 0x000fe40003f66270 */
[-C--:B------:R-:W-:Y:S02]  /*12ba0*/  ISETP.GE.AND P4, PT, R4, R159.reuse, PT ;  /* 0x0000009f0400720c */ /* 0x080fe40003f86270 */
[-C--:B------:R-:W-:Y:S02]  /*12bb0*/  ISETP.GE.AND P1, PT, R11, R159.reuse, PT ;  /* 0x0000009f0b00720c */ /* 0x080fe40003f26270 */
[----:B------:R-:W-:Y:S02]  /*12bc0*/  FSEL R125, R28, -INF , !P0 ;  /* 0xff8000001c7d7808 */ /* 0x000fe40004000000 */
[----:B------:R-:W-:Y:S02]  /*12bd0*/  FSEL R119, R119, -INF , P4 ;  /* 0xff80000077777808 */ /* 0x000fe40002000000 */
[----:B------:R-:W-:Y:S02]  /*12be0*/  FSEL R114, R114, -INF , P3 ;  /* 0xff80000072727808 */ /* 0x000fe40001800000 */
[-C--:B------:R-:W-:Y:S02]  /*12bf0*/  ISETP.GE.AND P0, PT, R3, R159.reuse, PT ;  /* 0x0000009f0300720c */ /* 0x080fe40003f06270 */
[C---:B------:R-:W-:Y:S02]  /*12c00*/  ISETP.GE.AND P3, PT, R8.reuse, R159, PT ;  /* 0x0000009f0800720c */ /* 0x040fe40003f66270 */
[-C--:B------:R-:W-:Y:S02]  /*12c10*/  ISETP.GE.AND P4, PT, R8, R157.reuse, PT ;  /* 0x0000009d0800720c */ /* 0x080fe40003f86270 */
[----:B------:R-:W-:Y:S02]  /*12c20*/  FSEL R164, R164, -INF , P1 ;  /* 0xff800000a4a47808 */ /* 0x000fe40000800000 */
[C---:B------:R-:W-:Y:S01]  /*12c30*/  ISETP.GE.AND P1, PT, R162.reuse, R156, PT ;  /* 0x0000009ca200720c */ /* 0x040fe20003f26270 */
[----:B------:R-:W-:Y:S01]  /*12c40*/  VIADD R162, R162, 0xffffffc0 ;  /* 0xffffffc0a2a27836 */ /* 0x000fe20000000000 */
[----:B------:R-:W-:Y:S02]  /*12c50*/  FSEL R26, R26, -INF , P4 ;  /* 0xff8000001a1a7808 */ /* 0x000fe40002000000 */
[----:B------:R-:W-:Y:S02]  /*12c60*/  FSEL R91, R117, -INF , P0 ;  /* 0xff800000755b7808 */ /* 0x000fe40000000000 */
[----:B------:R-:W-:Y:S02]  /*12c70*/  FSEL R129, R25, -INF , P3 ;  /* 0xff80000019817808 */ /* 0x000fe40001800000 */
[-C--:B------:R-:W-:Y:S02]  /*12c80*/  ISETP.GE.AND P0, PT, R14, R157.reuse, PT ;  /* 0x0000009d0e00720c */ /* 0x080fe40003f06270 */
[C---:B------:R-:W-:Y:S02]  /*12c90*/  ISETP.GE.AND P4, PT, R6.reuse, R157, PT ;  /* 0x0000009d0600720c */ /* 0x040fe40003f86270 */
[----:B------:R-:W-:Y:S02]  /*12ca0*/  ISETP.GE.AND P3, PT, R6, R159, PT ;  /* 0x0000009f0600720c */ /* 0x000fe40003f66270 */
[----:B------:R-:W-:Y:S02]  /*12cb0*/  FSEL R120, R120, -INF , !P1 ;  /* 0xff80000078787808 */ /* 0x000fe40004800000 */
[-C--:B------:R-:W-:Y:S02]  /*12cc0*/  ISETP.GE.AND P1, PT, R3, R157.reuse, PT ;  /* 0x0000009d0300720c */ /* 0x080fe40003f26270 */
[----:B------:R-:W-:Y:S02]  /*12cd0*/  FSEL R117, R30, -INF , P4 ;  /* 0xff8000001e757808 */ /* 0x000fe40002000000 */
[----:B------:R-:W-:Y:S02]  /*12ce0*/  FSEL R88, R34, -INF , P0 ;  /* 0xff80000022587808 */ /* 0x000fe40000000000 */
[----:B------:R-:W-:Y:S02]  /*12cf0*/  FSEL R121, R27, -INF , P3 ;  /* 0xff8000001b797808 */ /* 0x000fe40001800000 */
[----:B------:R-:W-:Y:S02]  /*12d00*/  ISETP.GE.AND P3, PT, R10, R157, PT ;  /* 0x0000009d0a00720c */ /* 0x000fe40003f66270 */
[-C--:B------:R-:W-:Y:S02]  /*12d10*/  ISETP.GE.AND P4, PT, R24, R158.reuse, PT ;  /* 0x0000009e1800720c */ /* 0x080fe40003f86270 */
[-C--:B------:R-:W-:Y:S02]  /*12d20*/  ISETP.GE.AND P0, PT, R11, R158.reuse, PT ;  /* 0x0000009e0b00720c */ /* 0x080fe40003f06270 */
[----:B------:R-:W-:Y:S02]  /*12d30*/  FSEL R19, R19, -INF , !P6 ;  /* 0xff80000013137808 */ /* 0x000fe40007000000 */
        /* <DEDUP_REMOVED lines=9> */
[-C--:B------:R-:W-:Y:S02]  /*12dd0*/  ISETP.GE.AND P0, PT, R13, R158.reuse, PT ;  /* 0x0000009e0d00720c */ /* 0x080fe40003f06270 */
[----:B------:R-:W-:Y:S02]  /*12de0*/  ISETP.GE.AND P5, PT, R9, R158, PT ;  /* 0x0000009e0900720c */ /* 0x000fe40003fa6270 */
[----:B------:R-:W-:Y:S02]  /*12df0*/  FSEL R5, R20, -INF , !P6 ;  /* 0xff80000014057808 */ /* 0x000fe40007000000 */
        /* <DEDUP_REMOVED lines=8> */
[----:B------:R-:W-:Y:S02]  /*12e80*/  FSEL R7, R123, -INF , !P4 ;  /* 0xff8000007b077808 */ /* 0x000fe40006000000 */
[----:B------:R-:W-:Y:S02]  /*12e90*/  ISETP.GE.AND P4, PT, R16, R156, PT ;  /* 0x0000009c1000720c */ /* 0x000fe40003f86270 */
[----:B------:R-:W-:Y:S02]  /*12ea0*/  ISETP.GE.AND P6, PT, R10, R158, PT ;  /* 0x0000009e0a00720c */ /* 0x000fe40003fc6270 */
[----:B------:R-:W-:Y:S02]  /*12eb0*/  FSEL R113, R29, -INF , P3 ;  /* 0xff8000001d717808 */ /* 0x000fe40001800000 */
[----:B------:R-:W-:Y:S02]  /*12ec0*/  ISETP.GE.AND P3, PT, R24, R156, PT ;  /* 0x0000009c1800720c */ /* 0x000fe40003f66270 */
[----:B------:R-:W-:Y:S02]  /*12ed0*/  FSEL R143, R23, -INF , !P6 ;  /* 0xff800000178f7808 */ /* 0x000fe40007000000 */
[----:B------:R-:W-:Y:S02]  /*12ee0*/  FSEL R123, R114, -INF , !P4 ;  /* 0xff800000727b7808 */ /* 0x000fe40006000000 */
[C---:B------:R-:W-:Y:S02]  /*12ef0*/  ISETP.GE.AND P4, PT, R6.reuse, R158, PT ;  /* 0x0000009e0600720c */ /* 0x040fe40003f86270 */
[-C--:B------:R-:W-:Y:S02]  /*12f00*/  ISETP.GE.AND P6, PT, R6, R156.reuse, PT ;  /* 0x0000009c0600720c */ /* 0x080fe40003fc6270 */
[----:B------:R-:W-:Y:S02]  /*12f10*/  FMNMX3.FTZ R6, R0, R19, R17, !PT ;  /* 0x0000001300067276 */ /* 0x000fe40007810011 */
[----:B------:R-:W-:Y:S02]  /*12f20*/  FSEL R13, R131, -INF , !P3 ;  /* 0xff800000830d7808 */ /* 0x000fe40005800000 */
[----:B------:R-:W-:Y:S02]  /*12f30*/  ISETP.GE.AND P3, PT, R9, R156, PT ;  /* 0x0000009c0900720c */ /* 0x000fe40003f66270 */
[----:B------:R-:W-:Y:S02]  /*12f40*/  FSEL R9, R122, -INF , !P1 ;  /* 0xff8000007a097808 */ /* 0x000fe40004800000 */
[-C--:B------:R-:W-:Y:S02]  /*12f50*/  ISETP.GE.AND P1, PT, R16, R158.reuse, PT ;  /* 0x0000009e1000720c */ /* 0x080fe40003f26270 */
[----:B------:R-:W-:Y:S02]  /*12f60*/  FMNMX3.FTZ R6, R6, R11, R5, !PT ;  /* 0x0000000b06067276 */ /* 0x000fe40007810005 */
[----:B------:R-:W-:Y:S02]  /*12f70*/  FSEL R112, R106, -INF , !P0 ;  /* 0xff8000006a707808 */ /* 0x000fe40004000000 */
[-C--:B------:R-:W-:Y:S02]  /*12f80*/  ISETP.GE.AND P0, PT, R12, R158.reuse, PT ;  /* 0x0000009e0c00720c */ /* 0x080fe40003f06270 */
[----:B------:R-:W-:Y:S02]  /*12f90*/  FSEL R115, R107, -INF , !P1 ;  /* 0xff8000006b737808 */ /* 0x000fe40004800000 */
[----:B------:R-:W-:Y:S02]  /*12fa0*/  FMNMX3.FTZ R6, R6, R27, R25, !PT ;  /* 0x0000001b06067276 */ /* 0x000fe40007810019 */
        /* <DEDUP_REMOVED lines=8> */
[----:B------:R-:W-:Y:S02]  /*13030*/  ISETP.GE.AND P0, PT, R4, R158, PT ;  /* 0x0000009e0400720c */ /* 0x000fe40003f06270 */
[----:B------:R-:W-:Y:S02]  /*13040*/  FMNMX3.FTZ R6, R6, R125, R118, !PT ;  /* 0x0000007d06067276 */ /* 0x000fe40007810076 */
[-C--:B------:R-:W-:Y:S02]  /*13050*/  ISETP.GE.AND P1, PT, R4, R156.reuse, PT ;  /* 0x0000009c0400720c */ /* 0x080fe40003f26270 */
[----:B------:R-:W-:Y:S02]  /*13060*/  FSEL R116, R116, -INF , !P5 ;  /* 0xff80000074747808 */ /* 0x000fe40006800000 */
[----:B------:R-:W-:Y:S02]  /*13070*/  FMNMX3.FTZ R4, R2, R15, R13, !PT ;  /* 0x0000000f02047276 */ /* 0x000fe4000781000d */
[----:B------:R-:W-:Y:S02]  /*13080*/  ISETP.GE.AND P5, PT, R8, R156, PT ;  /* 0x0000009c0800720c */ /* 0x000fe40003fa6270 */
[----:B------:R-:W-:Y:S02]  /*13090*/  FSEL R121, R121, -INF , !P4 ;  /* 0xff80000079797808 */ /* 0x000fe40006000000 */
        /* <DEDUP_REMOVED lines=288> */
.L_x_8677:
        /* <DEDUP_REMOVED lines=10> */
.L_x_8698:
        /* <DEDUP_REMOVED lines=19> */
[C---:B------:R-:W-:Y:S01]  /*14470*/  FMUL.FTZ R69, R7.reuse, R69 ;  /* 0x0000004507457220 */ /* 0x040fe20000410000 */
[----:B------:R-:W-:Y:S01]  /*14480*/  FMUL.FTZ R64, R7, R64 ;  /* 0x0000004007407220 */ /* 0x000fe20000410000 */
[----:B----4-:R-:W-:Y:S01]  /*14490*/  @P1 FMUL.FTZ R9, R9, 0.69314718246459960938 ;  /* 0x3f31721809091820 */ /* 0x010fe20000410000 */
[----:B------:R-:W-:Y:S01]  /*144a0*/  LOP3.LUT R133, R133, 0x6, R8, 0xf8, !PT ;  /* 0x0000000685857812 */ /* 0x000fe200078ef808 */
[C---:B------:R-:W-:Y:S01]  /*144b0*/  FMUL.FTZ R65, R7.reuse, R65 ;  /* 0x0000004107417220 */ /* 0x040fe20000410000 */
[----:B------:R-:W-:Y:S01]  /*144c0*/  SHF.L.U32 R8, R0, 0x3, RZ ;  /* 0x0000000300087819 */ /* 0x000fe200000006ff */
[----:B-----5:R-:W-:Y:S01]  /*144d0*/  @P1 FFMA.FTZ R2, R4, R86, R9 ;  /* 0x0000005604021223 */ /* 0x020fe20000010009 */
[C---:B------:R-:W-:Y:S01]  /*144e0*/  FMUL.FTZ R60, R7.reuse, R60 ;  /* 0x0000003c073c7220 */ /* 0x040fe20000410000 */
[C---:B------:R-:W-:Y:S01]  /*144f0*/  FMUL.FTZ R61, R7.reuse, R61 ;  /* 0x0000003d073d7220 */ /* 0x040fe20000410000 */
        /* <DEDUP_REMOVED lines=80> */
[----:B------:R-:W4:Y:S01]  /*14a00*/  LD.E R9, desc[UR4][R84.64+0x60] ;  /* 0x0000600454097980 */ /* 0x000f22000c101900 */
[----:B------:R-:W-:-:S03]  /*14a10*/  IMAD.SHL.U32 R3, R0, 0x4, RZ ;  /* 0x0000000400037824 */ /* 0x000fc600078e00ff */
[----:B--2---:R1:W5:Y:S01]  /*14a20*/  LD.E R52, desc[UR4][R84.64+0xcc] ;  /* 0x0000cc0454347980 */ /* 0x004362000c101900 */
[----:B------:R-:W-:Y:S01]  /*14a30*/  IMAD.SHL.U32 R147, R147, 0x40, RZ ;  /* 0x0000004093937824 */ /* 0x000fe200078e00ff */
[----:B------:R-:W-:Y:S02]  /*14a40*/  LOP3.LUT R13, R3, 0xd8, RZ, 0xc0, !PT ;  /* 0x000000d8030d7812 */ /* 0x000fe400078ec0ff */
[----:B------:R1:W5:Y:S01]  /*14a50*/  LD.E.64 R62, desc[UR4][R84.64+0x78] ;  /* 0x00007804543e7980 */ /* 0x000362000c101b00 */
[----:B------:R-:W-:Y:S02]  /*14a60*/  LOP3.LUT P0, RZ, R0, 0x3, RZ, 0xc0, !PT ;  /* 0x0000000300ff7812 */ /* 0x000fe4000780c0ff */
[----:B---3--:R-:W-:Y:S01]  /*14a70*/  LOP3.LUT R6, R13, 0x18, R132, 0x78, !PT ;  /* 0x000000180d067812 */ /* 0x008fe200078e7884 */
[----:B------:R1:W5:Y:S01]  /*14a80*/  LD.E.64 R60, desc[UR4][R84.64+0xa8] ;  /* 0x0000a804543c7980 */ /* 0x000362000c101b00 */
[----:B----4-:R-:W-:Y:S02]  /*14a90*/  LOP3.LUT R7, R132, 0x30, RZ, 0xc0, !PT ;  /* 0x0000003084077812 */ /* 0x010fe400078ec0ff */
[----:B------:R-:W-:-:S02]  /*14aa0*/  LOP3.LUT R6, R6, 0xf24, R3, 0xf8, !PT ;  /* 0x00000f2406067812 */ /* 0x000fc400078ef803 */
[----:B------:R-:W-:Y:S02]  /*14ab0*/  LOP3.LUT R58, R7, 0x7, R4, 0xf8, !PT ;  /* 0x00000007073a7812 */ /* 0x000fe400078ef804 */
[----:B------:R-:W-:Y:S01]  /*14ac0*/  LEA R53, R6, UR6, 0x2 ;  /* 0x0000000606357c11 */ /* 0x000fe2000f8e10ff */
[----:B------:R-:W-:Y:S06]  /*14ad0*/  BAR.SYNC.DEFER_BLOCKING 0x0 ;  /* 0x0000000000007b1d */ /* 0x000fec0000010000 */
        /* <DEDUP_REMOVED lines=17> */
[----:B-1----:R-:W-:Y:S01]  /*14bf0*/  IMAD.IADD R53, R148, 0x1, -R147 ;  /* 0x0000000194357824 */ /* 0x002fe200078e0a93 */
        /* <DEDUP_REMOVED lines=9> */
.L_x_8687:
[----:B------:R-:W-:Y:S05]  /*14c90*/  BSYNC.RECONVERGENT B0 ;  /* 0x0000000000007941 */ /* 0x000fea0003800200 */
.L_x_8686:
        /* <DEDUP_REMOVED lines=9> */
[C---:B------:R-:W-:Y:S02]  /*14d30*/  LOP3.LUT R57, R3.reuse, 0x20, RZ, 0xfc, !PT ;  /* 0x0000002003397812 */ /* 0x040fe400078efcff */
[-C--:B------:R-:W-:Y:S01]  /*14d40*/  ISETP.GE.AND P1, PT, R2, R147.reuse, PT ;  /* 0x000000930200720c */ /* 0x080fe20003f26270 */
[----:B------:R-:W-:Y:S01]  /*14d50*/  VIADD R2, R0, 0x30 ;  /* 0x0000003000027836 */ /* 0x000fe20000000000 */
[----:B------:R-:W-:Y:S01]  /*14d60*/  ISETP.GE.AND P5, PT, R52, R147, PT ;  /* 0x000000933400720c */ /* 0x000fe20003fa6270 */
[----:B------:R-:W-:Y:S01]  /*14d70*/  IMAD R0, R0, 0x60, R3 ;  /* 0x0000006000007824 */ /* 0x000fe200078e0203 */
[----:B------:R-:W-:-:S02]  /*14d80*/  LOP3.LUT R53, R3, 0x40, RZ, 0xfc, !PT ;  /* 0x0000004003357812 */ /* 0x000fc400078efcff */
[----:B------:R-:W-:Y:S02]  /*14d90*/  ISETP.GE.AND P6, PT, R2, R147, PT ;  /* 0x000000930200720c */ /* 0x000fe40003fc6270 */
[----:B------:R-:W-:-:S04]  /*14da0*/  IADD3 R59, P0, PT, R0, R55, RZ ;  /* 0x00000037003b7210 */ /* 0x000fc80007f1e0ff */
        /* <DEDUP_REMOVED lines=10> */
.L_x_8689:
[----:B------:R-:W-:Y:S05]  /*14e50*/  BSYNC.RECONVERGENT B0 ;  /* 0x0000000000007941 */ /* 0x000fea0003800200 */
.L_x_8688:
        /* <DEDUP_REMOVED lines=14> */
.L_x_8691:
[----:B------:R-:W-:Y:S05]  /*14f40*/  BSYNC.RECONVERGENT B0 ;  /* 0x0000000000007941 */ /* 0x000fea0003800200 */
.L_x_8690:
        /* <DEDUP_REMOVED lines=14> */
.L_x_8693:
[----:B------:R-:W-:Y:S05]  /*15030*/  BSYNC.RECONVERGENT B0 ;  /* 0x0000000000007941 */ /* 0x000fea0003800200 */
.L_x_8692:
[----:B------:R-:W-:-:S04]  /*15040*/  MOV R147, 0x0 ;  /* 0x0000000000937802 */ /* 0x000fc80000000f00 */
[----:B-1234-:R-:W-:Y:S05]  /*15050*/  @P6 RET.REL.NODEC R146 `(_ZN5flash24flash_fwd_splitkv_kernelI23Flash_fwd_kernel_traitsILi96ELi64ELi64ELi4ELb0ELb0EN7cutlass10bfloat16_tE19Flash_kernel_traitsILi96ELi64ELi64ELi4ES3_EELb0ELb1ELb0ELb0ELb0ELb1ELb1ELb1EEEvNS_16Flash_fwd_paramsE) ;  /* 0xfffffeac92e86950 */ /* 0x01efea0003c3ffff */
        /* <DEDUP_REMOVED lines=10> */
[----:B-1----:R-:W-:Y:S05]  /*15100*/  @P0 RET.REL.NODEC R146 `(_ZN5flash24flash_fwd_splitkv_kernelI23Flash_fwd_kernel_traitsILi96ELi64ELi64ELi4ELb0ELb0EN7cutlass10bfloat16_tE19Flash_kernel_traitsILi96ELi64ELi64ELi4ES3_EELb0ELb1ELb0ELb0ELb0ELb1ELb1ELb1EEEvNS_16Flash_fwd_paramsE) ;  /* 0xfffffeac92bc0950 */ /* 0x002fea0003c3ffff */
[----:B------:R-:W-:Y:S01]  /*15110*/  LEA R2, P0, R59, R62, 0x2 ;  /* 0x0000003e3b027211 */ /* 0x000fe200078010ff */
[----:B------:R-:W-:-:S03]  /*15120*/  IMAD.MOV.U32 R147, RZ, RZ, 0x0 ;  /* 0x00000000ff937424 */ /* 0x000fc600078e00ff */
[----:B------:R-:W-:-:S05]  /*15130*/  LEA.HI.X R3, R59, R63, R55, 0x2, P0 ;  /* 0x0000003f3b037211 */ /* 0x000fca00000f1437 */
[----:B------:R1:W-:Y:S02]  /*15140*/  ST.E.128 desc[UR4][R2.64+0x4900], R4 ;  /* 0x0049000402007985 */ /* 0x0003e4000c101d04 */
[----:B-1----:R-:W-:Y:S05]  /*15150*/  RET.REL.NODEC R146 `(_ZN5flash24flash_fwd_splitkv_kernelI23Flash_fwd_kernel_traitsILi96ELi64ELi64ELi4ELb0ELb0EN7cutlass10bfloat16_tE19Flash_kernel_traitsILi96ELi64ELi64ELi4ES3_EELb0ELb1ELb0ELb0ELb0ELb1ELb1ELb1EEEvNS_16Flash_fwd_paramsE) ;  /* 0xfffffeac92a87950 */ /* 0x002fea0003c3ffff */
.L_x_8685:
[----:B------:R-:W-:Y:S01]  /*15160*/  MOV R5, 0x2 ;  /* 0x0000000200057802 */ /* 0x000fe20000000f00 */
[----:B------:R-:W-:Y:S01]  /*15170*/  IMAD.MOV.U32 R0, RZ, RZ, 0x1f ;  /* 0x0000001fff007424 */ /* 0x000fe200078e00ff */
[----:B------:R-:W-:-:S07]  /*15180*/  MOV R2, 0xffffffff ;  /* 0xffffffff00027802 */ /* 0x000fce0000000f00 */
[----:B-1---5:R-:W-:Y:S05]  /*15190*/  WARPSYNC.COLLECTIVE R2, `(.L_x_8694) ;  /* 0x0000000002087348 */ /* 0x022fea0003c00000 */
[----:B------:R2:W3:Y:S02]  /*151a0*/  SHFL.BFLY P0, R11, R165, R5, R0 ;  /* 0x0c000005a50b7389 */ /* 0x0004e40000000000 */
[----:B-123-5:R-:W-:Y:S05]  /*151b0*/  ENDCOLLECTIVE ;  /* 0x000000000000791b */ /* 0x02efea0003800000 */
.L_x_8694:
[----:B------:R-:W-:Y:S02]  /*151c0*/  IMAD.MOV.U32 R8, RZ, RZ, R11 ;  /* 0x000000ffff087224 */ /* 0x000fe400078e000b */
[----:B------:R-:W-:Y:S02]  /*151d0*/  IMAD.MOV.U32 R5, RZ, RZ, 0x1 ;  /* 0x00000001ff057424 */ /* 0x000fe400078e00ff */
[----:B------:R-:W-:-:S05]  /*151e0*/  FADD.FTZ R8, R8, R165 ;  /* 0x000000a508087221 */ /* 0x000fca0000010000 */
[----:B------:R-:W-:-:S07]  /*151f0*/  MOV R165, R8 ;  /* 0x0000000800a57202 */ /* 0x000fce0000000f00 */
[----:B------:R-:W-:Y:S05]  /*15200*/  WARPSYNC.COLLECTIVE R2, `(.L_x_8695) ;  /* 0x0000000002087348 */ /* 0x000fea0003c00000 */
[----:B------:R1:W2:Y:S02]  /*15210*/  SHFL.BFLY P0, R11, R165, R5, R0 ;  /* 0x0c000005a50b7389 */ /* 0x0002a40000000000 */
[----:B-12---:R-:W-:Y:S05]  /*15220*/  ENDCOLLECTIVE ;  /* 0x000000000000791b */ /* 0x006fea0003800000 */
.L_x_8695:
[----:B------:R-:W-:Y:S01]  /*15230*/  MOV R165, R163 ;  /* 0x000000a300a57202 */ /* 0x000fe20000000f00 */
[----:B------:R-:W-:Y:S01]  /*15240*/  IMAD.MOV.U32 R5, RZ, RZ, 0x2 ;  /* 0x00000002ff057424 */ /* 0x000fe200078e00ff */
[----:B------:R-:W-:-:S07]  /*15250*/  MOV R7, R11 ;  /* 0x0000000b00077202 */ /* 0x000fce0000000f00 */
[----:B------:R-:W-:Y:S05]  /*15260*/  WARPSYNC.COLLECTIVE R2, `(.L_x_8696) ;  /* 0x0000000002087348 */ /* 0x000fea0003c00000 */
[----:B------:R1:W2:Y:S02]  /*15270*/  SHFL.BFLY P0, R11, R165, R5, R0 ;  /* 0x0c000005a50b7389 */ /* 0x0002a40000000000 */
[----:B-12---:R-:W-:Y:S05]  /*15280*/  ENDCOLLECTIVE ;  /* 0x000000000000791b */ /* 0x006fea0003800000 */
.L_x_8696:
[----:B------:R-:W-:Y:S01]  /*15290*/  FADD.FTZ R10, R8, R7 ;  /* 0x00000007080a7221 */ /* 0x000fe20000010000 */
[----:B------:R-:W-:Y:S01]  /*152a0*/  FADD.FTZ R6, R11, R163 ;  /* 0x000000a30b067221 */ /* 0x000fe20000010000 */
[----:B------:R-:W-:-:S04]  /*152b0*/  MOV R5, 0x1 ;  /* 0x0000000100057802 */ /* 0x000fc80000000f00 */
[----:B------:R-:W-:-:S07]  /*152c0*/  MOV R165, R6 ;  /* 0x0000000600a57202 */ /* 0x000fce0000000f00 */
[----:B------:R-:W-:Y:S05]  /*152d0*/  WARPSYNC.COLLECTIVE R2, `(.L_x_8697) ;  /* 0x0000000002087348 */ /* 0x000fea0003c00000 */
[----:B------:R1:W2:Y:S02]  /*152e0*/  SHFL.BFLY P0, R11, R165, R5, R0 ;  /* 0x0c000005a50b7389 */ /* 0x0002a40000000000 */
[----:B-12---:R-:W-:Y:S05]  /*152f0*/  ENDCOLLECTIVE ;  /* 0x000000000000791b */ /* 0x006fea0003800000 */
.L_x_8697:
[----:B------:R-:W-:Y:S05]  /*15300*/  BRA `(.L_x_8698) ;  /* 0xfffffff0000c7947 */ /* 0x000fea000383ffff */
.L_x_8699:
        /* <DEDUP_REMOVED lines=15> */
.L_x_11677:


//--------------------- .text._ZN5flash24flash_fwd_splitkv_kernelI23Flash_fwd_kernel_traitsILi96ELi64ELi64ELi4ELb0ELb0EN7cutlass10bfloat16_tE19Flash_kernel_traitsILi96ELi64ELi64ELi4ES3_EELb0ELb0ELb0ELb1ELb1ELb0ELb0ELb0EEEvNS_16Flash_fwd_paramsE --------------------------
	.section	.text._ZN5flash24flash_fwd_splitkv_kernelI23Flash_fwd_kernel_traitsILi96ELi64ELi64ELi4ELb0ELb0EN7cutlass10bfloat16_tE19Flash_kernel_traitsILi96ELi64ELi64ELi4ES3_EELb0ELb0ELb0ELb1ELb1ELb0ELb0ELb0EEEvNS_16Flash_fwd_paramsE,"ax",@progbits
	.align	128
        .global         _ZN5flash24flash_fwd_splitkv_kernelI23Flash_fwd_kernel_traitsILi96ELi64ELi64ELi4ELb0ELb0EN7cutlass10bfloat16_tE19Flash_kernel_traitsILi96ELi64ELi64ELi4ES3_EELb0ELb0ELb0ELb1ELb1ELb0ELb0ELb0EEEvNS_16Flash_fwd_paramsE
        .type           _ZN5flash24flash_fwd_splitkv_kernelI23Flash_fwd_kernel_traitsILi96ELi64ELi64ELi4ELb0ELb0EN7cutlass10bfloat16_tE19Flash_kernel_traitsILi96ELi64ELi64ELi4ES3_EELb0ELb0ELb0ELb1ELb1ELb0ELb0ELb0EEEvNS_16Flash_fwd_paramsE,@function
        .size           _ZN5flash24flash_fwd_splitkv_kernelI23Flash_fwd_kernel_traitsILi96ELi64ELi64ELi4ELb0ELb0EN7cutlass10bfloat16_tE19Flash_kernel_traitsILi96ELi64ELi64ELi4ES3_EELb0ELb0ELb0ELb1ELb1ELb0ELb0ELb0EEEvNS_16Flash_fwd_paramsE,(.L_x_11678 - _ZN5flash24flash_fwd_splitkv_kernelI23Flash_fwd_kernel_traitsILi96ELi64ELi64ELi4ELb0ELb0EN7cutlass10bfloat16_tE19Flash_kernel_traitsILi96ELi64ELi64ELi4ES3_EELb0ELb0ELb0ELb1ELb1ELb0ELb0ELb0EEEvNS_16Flash_fwd_paramsE)
        .other          _ZN5flash24flash_fwd_splitkv_kernelI23Flash_fwd_kernel_traitsILi96ELi64ELi64ELi4ELb0ELb0EN7cutlass10bfloat16_tE19Flash_kernel_traitsILi96ELi64ELi64ELi4ES3_EELb0ELb0ELb0ELb1ELb1ELb0ELb0ELb0EEEvNS_16Flash_fwd_paramsE,@"STO_CUDA_ENTRY STV_DEFAULT"
_ZN5flash24flash_fwd_splitkv_kernelI23Flash_fwd_kernel_traitsILi96ELi64ELi64ELi4ELb0ELb0EN7cutlass10bfloat16_tE19Flash_kernel_traitsILi96ELi64ELi64ELi4ES3_EELb0ELb0ELb0ELb1ELb1ELb0ELb0ELb0EEEvNS_16Flash_fwd_paramsE:
.text._ZN5flash24flash_fwd_splitkv_kernelI23Flash_fwd_kernel_traitsILi96ELi64ELi64ELi4ELb0ELb0EN7cutlass10bfloat16_tE19Flash_kernel_traitsILi96ELi64ELi64ELi4ES3_EELb0ELb0ELb0ELb1ELb1ELb0ELb0ELb0EEEvNS_16Flash_fwd_paramsE:
[----:B------:R-:W-:Y:S01]  /*0000*/  LDC R1, c[0x0][0x37c] ;  /* 0x0000df00ff017b82 */ /* 0x000fe20000000800 */
[----:B------:R-:W1:Y:S07]  /*0010*/  S2R R157, SR_CTAID.X ;  /* 0x00000000009d7919 */ /* 0x000e6e0000002500 */
[----:B------:R-:W2:Y:S01]  /*0020*/  LDC.64 R2, c[0x0][0x348] ;  /* 0x0000d200ff027b82 */ /* 0x000ea20000000a00 */
[----:B------:R-:W-:Y:S01]  /*0030*/  BSSY.RECONVERGENT B2, `(.L_x_8700) ;  /* 0x0000005000027945 */ /* 0x000fe20003800200 */
[----:B------:R-:W-:Y:S01]  /*0040*/  MOV R154, 0x80 ;  /* 0x00000080009a7802 */ /* 0x000fe20000000f00 */
[----:B------:R-:W3:Y:S01]  /*0050*/  S2R R156, SR_CTAID.Y ;  /* 0x00000000009c7919 */ /* 0x000ee20000002600 */
[----:B------:R-:W4:Y:S05]  /*0060*/  S2R R155, SR_CTAID.Z ;  /* 0x00000000009b7919 */ /* 0x000f2a0000002700 */
[----:B-1234-:R-:W-:Y:S05]  /*0070*/  CALL.REL.NOINC `($_ZN5flash24flash_fwd_splitkv_kernelI23Flash_fwd_kernel_traitsILi96ELi64ELi64ELi4ELb0ELb0EN7cutlass10bfloat16_tE19Flash_kernel_traitsILi96ELi64ELi64ELi4ES3_EELb0ELb0ELb0ELb1ELb1ELb0ELb0ELb0EEEvNS_16Flash_fwd_paramsE$_ZN5flash30compute_attn_1rowblock_splitkvI23Flash_fwd_kernel_traitsILi96ELi64ELi64ELi4ELb0ELb0EN7cutlass10bfloat16_tE19Flash_kernel_traitsILi96ELi64ELi64ELi4ES3_EELb0ELb0ELb0ELb1ELb1ELb0ELb0ELb0ENS_16Flash_fwd_paramsEEEvRKT8_iiiii) ;  /* 0x0000000000087944 */ /* 0x01efea0003c00000 */
[----:B------:R-:W-:Y:S05]  /*0080*/  BSYNC.RECONVERGENT B2 ;  /* 0x0000000000027941 */ /* 0x000fea0003800200 */
.L_x_8700:
[----:B------:R-:W-:Y:S05]  /*0090*/  EXIT ;  /* 0x000000000000794d */ /* 0x000fea0003800000 */
        .type           $_ZN5flash24flash_fwd_splitkv_kernelI23Flash_fwd_kernel_traitsILi96ELi64ELi64ELi4ELb0ELb0EN7cutlass10bfloat16_tE19Flash_kernel_traitsILi96ELi64ELi64ELi4ES3_EELb0ELb0ELb0ELb1ELb1ELb0ELb0ELb0EEEvNS_16Flash_fwd_paramsE$_ZN5flash30compute_attn_1rowblock_splitkvI23Flash_fwd_kernel_traitsILi96ELi64ELi64ELi4ELb0ELb0EN7cutlass10bfloat16_tE19Flash_kernel_traitsILi96ELi64ELi64ELi4ES3_EELb0ELb0ELb0ELb1ELb1ELb0ELb0ELb0ENS_16Flash_fwd_paramsEEEvRKT8_iiiii,@function
        .size           $_ZN5flash24flash_fwd_splitkv_kernelI23Flash_fwd_kernel_traitsILi96ELi64ELi64ELi4ELb0ELb0EN7cutlass10bfloat16_tE19Flash_kernel_traitsILi96ELi64ELi64ELi4ES3_EELb0ELb0ELb0ELb1ELb1ELb0ELb0ELb0EEEvNS_16Flash_fwd_paramsE$_ZN5flash30compute_attn_1rowblock_splitkvI23Flash_fwd_kernel_traitsILi96ELi64ELi64ELi4ELb0ELb0EN7cutlass10bfloat16_tE19Flash_kernel_traitsILi96ELi64ELi64ELi4ES3_EELb0ELb0ELb0ELb1ELb1ELb0ELb0ELb0ENS_16Flash_fwd_paramsEEEvRKT8_iiiii,(.L_x_11678 - $_ZN5flash24flash_fwd_splitkv_kernelI23Flash_fwd_kernel_traitsILi96ELi64ELi64ELi4ELb0ELb0EN7cutlass10bfloat16_tE19Flash_kernel_traitsILi96ELi64ELi64ELi4ES3_EELb0ELb0ELb0ELb1ELb1ELb0ELb0ELb0EEEvNS_16Flash_fwd_paramsE$_ZN5flash30compute_attn_1rowblock_splitkvI23Flash_fwd_kernel_traitsILi96ELi64ELi64ELi4ELb0ELb0EN7cutlass10bfloat16_tE19Flash_kernel_traitsILi96ELi64ELi64ELi4ES3_EELb0ELb0ELb0ELb1ELb1ELb0ELb0ELb0ENS_16Flash_fwd_paramsEEEvRKT8_iiiii)
$_ZN5flash24flash_fwd_splitkv_kernelI23Flash_fwd_kernel_traitsILi96ELi64ELi64ELi4ELb0ELb0EN7cutlass10bfloat16_tE19Flash_kernel_traitsILi96ELi64ELi64ELi4ES3_EELb0ELb0ELb0ELb1ELb1ELb0ELb0ELb0EEEvNS_16Flash_fwd_paramsE$_ZN5flash30compute_attn_1rowblock_splitkvI23Flash_fwd_kernel_traitsILi96ELi64ELi64ELi4ELb0ELb0EN7cutlass10bfloat16_tE19Flash_kernel_traitsILi96ELi64ELi64ELi4ES3_EELb0ELb0ELb0ELb1ELb1ELb0ELb0ELb0ENS_16Flash_fwd_paramsEEEvRKT8_iiiii:
        /* <DEDUP_REMOVED lines=24> */
.L_x_8704:
[----:B------:R-:W-:Y:S05]  /*0220*/  BSYNC.RECONVERGENT B0 ;  /* 0x0000000000007941 */ /* 0x000fea0003800200 */
.L_x_8703:
[----:B-----5:R-:W-:Y:S02]  /*0230*/  IADD3 R7, PT, PT, R7, R0, -R9 ;  /* 0x0000000007077210 */ /* 0x020fe40007ffe809 */
.L_x_8702:
[----:B------:R-:W-:Y:S05]  /*0240*/  BSYNC.RECONVERGENT B1 ;  /* 0x0000000000017941 */ /* 0x000fea0003800200 */
.L_x_8701:
[----:B------:R-:W-:Y:S01]  /*0250*/  IMAD.SHL.U32 R5, R157, 0x40, RZ ;  /* 0x000000409d057824 */ /* 0x000fe200078e00ff */
[----:B------:R-:W-:Y:S01]  /*0260*/  MOV R10, R154 ;  /* 0x0000009a000a7202 */ /* 0x000fe20000000f00 */
[----:B------:R-:W-:-:S03]  /*0270*/  IMAD.MOV.U32 R11, RZ, RZ, 0x0 ;  /* 0x00000000ff0b7424 */ /* 0x000fc600078e00ff */
[----:B-----5:R-:W-:-:S13]  /*0280*/  ISETP.GT.AND P0, PT, R162, R5, PT ;  /* 0x00000005a200720c */ /* 0x020fda0003f04270 */
[----:B-1----:R-:W-:Y:S05]  /*0290*/  @!P0 RET.REL.NODEC R10 `(_ZN5flash24flash_fwd_splitkv_kernelI23Flash_fwd_kernel_traitsILi96ELi64ELi64ELi4ELb0ELb0EN7cutlass10bfloat16_tE19Flash_kernel_traitsILi96ELi64ELi64ELi4ES3_EELb0ELb0ELb0ELb1ELb1ELb0ELb0ELb0EEEvNS_16Flash_fwd_paramsE) ;  /* 0xfffffffc0a588950 */ /* 0x002fea0003c3ffff */
[----:B------:R-:W-:Y:S01]  /*02a0*/  VIADD R11, R0, 0x3f ;  /* 0x0000003f000b7836 */ /* 0x000fe20000000000 */
[----:B------:R-:W1:Y:S01]  /*02b0*/  S2R R136, SR_TID.X ;  /* 0x0000000000887919 */ /* 0x000e620000002100 */
[----:B------:R-:W-:-:S03]  /*02c0*/  VIADD R7, R7, 0x3f ;  /* 0x0000003f07077836 */ /* 0x000fc60000000000 */
[----:B------:R-:W-:Y:S02]  /*02d0*/  SHF.R.S32.HI R4, RZ, 0x1f, R11 ;  /* 0x0000001fff047819 */ /* 0x000fe4000001140b */
[----:B------:R-:W-:Y:S02]  /*02e0*/  SHF.R.S32.HI R0, RZ, 0x1f, R7 ;  /* 0x0000001fff007819 */ /* 0x000fe40000011407 */
[----:B------:R-:W-:Y:S02]  /*02f0*/  LEA.HI R4, R4, R11, RZ, 0x6 ;  /* 0x0000000b04047211 */ /* 0x000fe400078f30ff */
[----:B------:R-:W-:Y:S02]  /*0300*/  LEA.HI R0, R0, R7, RZ, 0x6 ;  /* 0x0000000700007211 */ /* 0x000fe400078f30ff */
[----:B------:R-:W-:Y:S02]  /*0310*/  SHF.R.S32.HI R4, RZ, 0x6, R4 ;  /* 0x00000006ff047819 */ /* 0x000fe40000011404 */
[----:B------:R-:W-:-:S04]  /*0320*/  SHF.R.S32.HI R7, RZ, 0x6, R0 ;  /* 0x00000006ff077819 */ /* 0x000fc80000011400 */
[----:B------:R-:W-:-:S04]  /*0330*/  VIMNMX R84, PT, PT, R4, R7, PT ;  /* 0x0000000704547248 */ /* 0x000fc80003fe0100 */
[----:B------:R-:W-:-:S13]  /*0340*/  ISETP.GT.AND P0, PT, R84, RZ, PT ;  /* 0x000000ff5400720c */ /* 0x000fda0003f04270 */
[----:B-1----:R-:W-:Y:S05]  /*0350*/  @P0 BRA `(.L_x_8705) ;  /* 0x0000000000d00947 */ /* 0x002fea0003800000 */
[----:B------:R-:W2:Y:S04]  /*0360*/  LD.E.64 R10, desc[UR4][R2.64+0x88] ;  /* 0x00008804020a7980 */ /* 0x000ea8000c101b00 */
[----:B------:R-:W3:Y:S04]  /*0370*/  LD.E.64 R14, desc[UR4][R2.64+0x80] ;  /* 0x00008004020e7980 */ /* 0x000ee8000c101b00 */
[----:B------:R-:W4:Y:S04]  /*0380*/  LD.E.64 R8, desc[UR4][R2.64+0x90] ;  /* 0x0000900402087980 */ /* 0x000f28000c101b00 */
[----:B------:R-:W5:Y:S04]  /*0390*/  LD.E R0, desc[UR4][R2.64+0x60] ;  /* 0x0000600402007980 */ /* 0x000f68000c101900 */
[----:B------:R-:W5:Y:S04]  /*03a0*/  LD.E.64 R6, desc[UR4][R2.64+0x70] ;  /* 0x0000700402067980 */ /* 0x000f68000c101b00 */
[----:B------:R1:W5:Y:S01]  /*03b0*/  LD.E.64 R12, desc[UR4][R2.64+0xa0] ;  /* 0x0000a004020c7980 */ /* 0x000362000c101b00 */
[----:B------:R-:W-:-:S02]  /*03c0*/  IMAD.SHL.U32 R4, R136, 0x8, RZ ;  /* 0x0000000888047824 */ /* 0x000fc400078e00ff */
[----:B------:R-:W-:-:S03]  /*03d0*/  IMAD.MOV.U32 R17, RZ, RZ, RZ ;  /* 0x000000ffff117224 */ /* 0x000fc600078e00ff */
[----:B------:R-:W-:Y:S02]  /*03e0*/  LOP3.LUT R16, R4, 0x18, RZ, 0xc0, !PT ;  /* 0x0000001804107812 */ /* 0x000fe400078ec0ff */
[----:B-1----:R-:W-:Y:S02]  /*03f0*/  SHF.R.U32.HI R3, RZ, 0x2, R136 ;  /* 0x00000002ff037819 */ /* 0x002fe40000011688 */
[----:B------:R-:W-:Y:S01]  /*0400*/  LOP3.LUT P2, R136, R136, 0x3, RZ, 0xc0, !PT ;  /* 0x0000000388887812 */ /* 0x000fe2000784c0ff */
[----:B--2---:R-:W-:Y:S02]  /*0410*/  IMAD R4, R11, R5, RZ ;  /* 0x000000050b047224 */ /* 0x004fe400078e02ff */
[----:B------:R-:W-:-:S05]  /*0420*/  IMAD.WIDE.U32 R16, R5, R10, R16 ;  /* 0x0000000a05107225 */ /* 0x000fca00078e0010 */
[----:B------:R-:W-:Y:S01]  /*0430*/  IADD3 R17, PT, PT, R17, R4, RZ ;  /* 0x0000000411117210 */ /* 0x000fe20007ffe0ff */
[-C--:B---3--:R-:W-:Y:S02]  /*0440*/  IMAD R4, R15, R156.reuse, RZ ;  /* 0x0000009c0f047224 */ /* 0x088fe400078e02ff */
        /* <DEDUP_REMOVED lines=13> */
[C---:B------:R-:W-:Y:S02]  /*0520*/  IADD3 R9, P0, PT, R2.reuse, R3, RZ ;  /* 0x0000000302097210 */ /* 0x040fe40007f1e0ff */
[C---:B------:R-:W-:Y:S01]  /*0530*/  ISETP.GE.OR P2, PT, R3.reuse, R162, P2 ;  /* 0x000000a20300720c */ /* 0x040fe20001746670 */
[----:B------:R-:W-:Y:S01]  /*0540*/  VIADD R3, R3, 0x20 ;  /* 0x0000002003037836 */ /* 0x000fe20000000000 */
[----:B------:R-:W-:Y:S02]  /*0550*/  LEA.HI.X.SX32 R2, R2, RZ, 0x1, P0 ;  /* 0x000000ff02027211 */ /* 0x000fe400000f0eff */
[----:B------:R-:W-:-:S02]  /*0560*/  LEA R6, P0, R9, R12, 0x2 ;  /* 0x0000000c09067211 */ /* 0x000fc400078010ff */
[----:B------:R-:W-:Y:S02]  /*0570*/  LEA.HI.X R5, R8, R7, R5, 0x1, P1 ;  /* 0x0000000708057211 */ /* 0x000fe400008f0c05 */
[----:B------:R-:W-:Y:S02]  /*0580*/  LEA.HI.X R7, R9, R13, R2, 0x2, P0 ;  /* 0x0000000d09077211 */ /* 0x000fe400000f1402 */
[----:B------:R-:W-:Y:S01]  /*0590*/  ISETP.GE.AND P0, PT, R3, R162, PT ;  /* 0x000000a20300720c */ /* 0x000fe20003f06270 */
[----:B------:R-:W-:Y:S01]  /*05a0*/  ST.E.128 desc[UR4][R4.64], RZ ;  /* 0x000000ff04007985 */ /* 0x000fe2000c101d04 */
[----:B------:R-:W-:Y:S02]  /*05b0*/  LEA R8, P1, R10, R4, 0x6 ;  /* 0x000000040a087211 */ /* 0x000fe400078230ff */
[----:B------:R-:W-:Y:S01]  /*05c0*/  ISETP.NE.OR P0, PT, R136, RZ, P0 ;  /* 0x000000ff8800720c */ /* 0x000fe20000705670 */
[----:B------:R-:W-:Y:S01]  /*05d0*/  ST.E.128 desc[UR4][R4.64+0x40], RZ ;  /* 0x000040ff04007985 */ /* 0x000fe2000c101d04 */
[----:B------:R-:W-:-:S02]  /*05e0*/  LEA.HI.X R9, R10, R5, R11, 0x6, P1 ;  /* 0x000000050a097211 */ /* 0x000fc400008f340b */
[----:B------:R-:W-:Y:S01]  /*05f0*/  @!P2 MOV R11, 0x7f800000 ;  /* 0x7f800000000ba802 */ /* 0x000fe20000000f00 */
[----:B------:R-:W-:Y:S04]  /*0600*/  ST.E.128 desc[UR4][R4.64+0x80], RZ ;  /* 0x000080ff04007985 */ /* 0x000fe8000c101d04 */
[----:B------:R-:W-:Y:S04]  /*0610*/  ST.E.128 desc[UR4][R8.64], RZ ;  /* 0x000000ff08007985 */ /* 0x000fe8000c101d04 */
[----:B------:R-:W-:Y:S04]  /*0620*/  ST.E.128 desc[UR4][R8.64+0x40], RZ ;  /* 0x000040ff08007985 */ /* 0x000fe8000c101d04 */
[----:B------:R-:W-:Y:S04]  /*0630*/  ST.E.128 desc[UR4][R8.64+0x80], RZ ;  /* 0x000080ff08007985 */ /* 0x000fe8000c101d04 */
[----:B------:R1:W-:Y:S02]  /*0640*/  @!P2 ST.E desc[UR4][R6.64], R11 ;  /* 0x0000000b0600a985 */ /* 0x0003e4000c101904 */
[----:B-1----:R-:W-:Y:S05]  /*0650*/  @P0 RET.REL.NODEC R154 `(_ZN5flash24flash_fwd_splitkv_kernelI23Flash_fwd_kernel_traitsILi96ELi64ELi64ELi4ELb0ELb0EN7cutlass10bfloat16_tE19Flash_kernel_traitsILi96ELi64ELi64ELi4ES3_EELb0ELb0ELb0ELb1ELb1ELb0ELb0ELb0EEEvNS_16Flash_fwd_paramsE) ;  /* 0xfffffff89a680950 */ /* 0x002fea0003c3ffff */
[----:B------:R-:W-:Y:S02]  /*0660*/  MOV R3, 0x7f800000 ;  /* 0x7f80000000037802 */ /* 0x000fe40000000f00 */
[----:B------:R-:W-:-:S03]  /*0670*/  MOV R155, 0x0 ;  /* 0x00000000009b7802 */ /* 0x000fc60000000f00 */
[----:B------:R1:W-:Y:S02]  /*0680*/  ST.E desc[UR4][R6.64+0x80], R3 ;  /* 0x0000800306007985 */ /* 0x0003e4000c101904 */
[----:B-1----:R-:W-:Y:S05]  /*0690*/  RET.REL.NODEC R154 `(_ZN5flash24flash_fwd_splitkv_kernelI23Flash_fwd_kernel_traitsILi96ELi64ELi64ELi4ELb0ELb0EN7cutlass10bfloat16_tE19Flash_kernel_traitsILi96ELi64ELi64ELi4ES3_EELb0ELb0ELb0ELb1ELb1ELb0ELb0ELb0EEEvNS_16Flash_fwd_paramsE) ;  /* 0xfffffff89a587950 */ /* 0x002fea0003c3ffff */
.L_x_8705:
        /* <DEDUP_REMOVED lines=30> */
[----:B-----5:R-:W-:Y:S01]  /*0880*/  IMAD R7, R0, R5, RZ ;  /* 0x0000000500077224 */ /* 0x020fe200078e02ff */
        /* <DEDUP_REMOVED lines=50> */
[-C--:B------:R-:W-:Y:S02]  /*0bb0*/  IMAD R7, R17, R0.reuse, RZ ;  /* 0x0000000011077224 */ /* 0x080fe400078e02ff */
[----:B------:R-:W-:-:S04]  /*0bc0*/  IMAD.WIDE.U32 R18, R16, R0, RZ ;  /* 0x0000000010127225 */ /* 0x000fc800078e00ff */
[----:B------:R-:W-:Y:S02]  /*0bd0*/  IMAD R7, R16, R5, R7 ;  /* 0x0000000510077224 */ /* 0x000fe400078e0207 */
[----:B------:R-:W-:Y:S02]  /*0be0*/  IMAD.MOV.U32 R17, RZ, RZ, R4 ;  /* 0x000000ffff117224 */ /* 0x000fe400078e0004 */
[----:B------:R-:W-:Y:S01]  /*0bf0*/  IMAD R4, R77, R11, RZ ;  /* 0x0000000b4d047224 */ /* 0x000fe200078e02ff */
[----:B------:R-:W-:Y:S02]  /*0c00*/  IADD3 R19, PT, PT, R19, R7, RZ ;  /* 0x0000000713137210 */ /* 0x000fe40007ffe0ff */
[----:B------:R-:W-:Y:S01]  /*0c10*/  @!P0 IADD3 R17, PT, PT, -R17, RZ, RZ ;  /* 0x000000ff11118210 */ /* 0x000fe20007ffe1ff */
[----:B------:R-:W-:Y:S01]  /*0c20*/  IMAD R4, R76, R9, R4 ;  /* 0x000000094c047224 */ /* 0x000fe200078e0204 */
[----:B------:R-:W-:Y:S01]  /*0c30*/  @!P1 LOP3.LUT R17, RZ, R6, RZ, 0x33, !PT ;  /* 0x00000006ff119212 */ /* 0x000fe200078e33ff */
        /* <DEDUP_REMOVED lines=14> */
.L_x_8707:
[----:B------:R-:W2:Y:S04]  /*0d20*/  LD.E R6, desc[UR4][R2.64+0x68] ;  /* 0x0000680402067980 */ /* 0x000ea8000c101900 */
[----:B------:R-:W3:Y:S01]  /*0d30*/  LD.E.64 R76, desc[UR4][R2.64+0x38] ;  /* 0x00003804024c7980 */ /* 0x000ee2000c101b00 */
[----:B------:R-:W-:-:S03]  /*0d40*/  MOV R82, R2 ;  /* 0x0000000200527202 */ /* 0x000fc60000000f00 */
[----:B------:R-:W4:Y:S01]  /*0d50*/  LD.E.64 R16, desc[UR4][R2.64+0x20] ;  /* 0x0000200402107980 */ /* 0x000f22000c101b00 */
[----:B------:R-:W-:-:S05]  /*0d60*/  MOV R83, R3 ;  /* 0x0000000300537202 */ /* 0x000fca0000000f00 */
[----:B------:R-:W4:Y:S04]  /*0d70*/  LD.E.64 R86, desc[UR4][R82.64+0x40] ;  /* 0x0000400452567980 */ /* 0x000f28000c101b00 */
[----:B------:R-:W4:Y:S04]  /*0d80*/  LD.E.64 R14, desc[UR4][R82.64+0x50] ;  /* 0x00005004520e7980 */ /* 0x000f28000c101b00 */
[----:B------:R-:W4:Y:S04]  /*0d90*/  LD.E.64 R12, desc[UR4][R82.64+0x28] ;  /* 0x00002804520c7980 */ /* 0x000f28000c101b00 */
[----:B------:R2:W5:Y:S01]  /*0da0*/  LD.E.64 R24, desc[UR4][R82.64+0x58] ;  /* 0x0000580452187980 */ /* 0x000562000c101b00 */
[----:B------:R-:W-:Y:S01]  /*0db0*/  IMAD.MOV.U32 R18, RZ, RZ, RZ ;  /* 0x000000ffff127224 */ /* 0x000fe200078e00ff */
[----:B-1----:R-:W-:-:S02]  /*0dc0*/  IABS R5, R155 ;  /* 0x0000009b00057213 */ /* 0x002fc40000000000 */
[----:B------:R-:W-:Y:S02]  /*0dd0*/  CS2R R164, SRZ ;  /* 0x0000000000a47805 */ /* 0x000fe4000001ff00 */
[----:B------:R-:W-:Y:S02]  /*0de0*/  LEA R159, R84, 0xffffffc0, 0x6 ;  /* 0xffffffc0549f7811 */ /* 0x000fe400078e30ff */
[-C--:B--2---:R-:W-:Y:S02]  /*0df0*/  IABS R0, R6.reuse ;  /* 0x0000000600007213 */ /* 0x084fe40000000000 */
[----:B------:R-:W-:Y:S02]  /*0e00*/  IABS R11, R6 ;  /* 0x00000006000b7213 */ /* 0x000fe40000000000 */
[----:B------:R-:W1:Y:S02]  /*0e10*/  I2F.RP R10, R0 ;  /* 0x00000000000a7306 */ /* 0x000e640000209400 */
[----:B------:R-:W-:-:S06]  /*0e20*/  IADD3 R11, PT, PT, RZ, -R11, RZ ;  /* 0x8000000bff0b7210 */ /* 0x000fcc0007ffe0ff */
[----:B-1----:R-:W1:Y:S02]  /*0e30*/  MUFU.RCP R8, R10 ;  /* 0x0000000a00087308 */ /* 0x002e640000001000 */
[----:B-1----:R-:W-:Y:S01]  /*0e40*/  VIADD R8, R8, 0xffffffe ;  /* 0x0ffffffe08087836 */ /* 0x002fe20000000000 */
[----:B------:R-:W-:-:S05]  /*0e50*/  LOP3.LUT R10, R155, R6, RZ, 0x3c, !PT ;  /* 0x000000069b0a7212 */ /* 0x000fca00078e3cff */
[----:B------:R-:W1:Y:S01]  /*0e60*/  F2I.FTZ.U32.TRUNC.NTZ R19, R8 ;  /* 0x0000000800137305 */ /* 0x000e62000021f000 */
[----:B------:R-:W-:Y:S02]  /*0e70*/  ISETP.GE.AND P0, PT, R10, RZ, PT ;  /* 0x000000ff0a00720c */ /* 0x000fe40003f06270 */
[----:B-1----:R-:W-:Y:S01]  /*0e80*/  IADD3 R4, PT, PT, RZ, -R19, RZ ;  /* 0x80000013ff047210 */ /* 0x002fe20007ffe0ff */
[----:B---3--:R-:W-:-:S04]  /*0e90*/  IMAD R8, R77, R9, RZ ;  /* 0x000000094d087224 */ /* 0x008fc800078e02ff */
[----:B------:R-:W-:-:S04]  /*0ea0*/  IMAD R4, R4, R0, RZ ;  /* 0x0000000004047224 */ /* 0x000fc800078e02ff */
[----:B------:R-:W-:-:S04]  /*0eb0*/  IMAD.HI.U32 R4, R19, R4, R18 ;  /* 0x0000000413047227 */ /* 0x000fc800078e0012 */
[----:B------:R-:W-:-:S04]  /*0ec0*/  IMAD.WIDE.U32 R18, R76, R9, RZ ;  /* 0x000000094c127225 */ /* 0x000fc800078e00ff */
[----:B------:R-:W-:-:S04]  /*0ed0*/  IMAD.HI.U32 R4, R4, R5, RZ ;  /* 0x0000000504047227 */ /* 0x000fc800078e00ff */
[----:B------:R-:W-:Y:S01]  /*0ee0*/  IMAD R11, R4, R11, R5 ;  /* 0x0000000b040b7224 */ /* 0x000fe200078e0205 */
[----:B------:R-:W-:-:S04]  /*0ef0*/  SHF.R.S32.HI R5, RZ, 0x1f, R9 ;  /* 0x0000001fff057819 */ /* 0x000fc80000011409 */
[----:B------:R-:W-:Y:S01]  /*0f00*/  ISETP.GT.U32.AND P1, PT, R0, R11, PT ;  /* 0x0000000b0000720c */ /* 0x000fe20003f24070 */
[----:B------:R-:W-:-:S05]  /*0f10*/  IMAD R8, R76, R5, R8 ;  /* 0x000000054c087224 */ /* 0x000fca00078e0208 */
[----:B------:R-:W-:-:S07]  /*0f20*/  IADD3 R19, PT, PT, R19, R8, RZ ;  /* 0x0000000813137210 */ /* 0x000fce0007ffe0ff */
[----:B------:R-:W-:Y:S01]  /*0f30*/  @!P1 IMAD.IADD R11, R11, 0x1, -R0 ;  /* 0x000000010b0b9824 */ /* 0x000fe200078e0a00 */
[----:B------:R-:W-:Y:S02]  /*0f40*/  @!P1 IADD3 R4, PT, PT, R4, 0x1, RZ ;  /* 0x0000000104049810 */ /* 0x000fe40007ffe0ff */
[----:B------:R-:W-:Y:S02]  /*0f50*/  ISETP.NE.AND P1, PT, R6, RZ, PT ;  /* 0x000000ff0600720c */ /* 0x000fe40003f25270 */
[----:B------:R-:W-:Y:S01]  /*0f60*/  ISETP.GE.U32.AND P2, PT, R11, R0, PT ;  /* 0x000000000b00720c */ /* 0x000fe20003f46070 */
[----:B----45:R-:W-:Y:S01]  /*0f70*/  IMAD R11, R17, R7, RZ ;  /* 0x00000007110b7224 */ /* 0x030fe200078e02ff */
[----:B------:R-:W-:-:S05]  /*0f80*/  SHF.R.S32.HI R0, RZ, 0x1f, R7 ;  /* 0x0000001fff007819 */ /* 0x000fca0000011407 */
[C---:B------:R-:W-:Y:S02]  /*0f90*/  IMAD R8, R16.reuse, R0, R11 ;  /* 0x0000000010087224 */ /* 0x040fe400078e020b */
[----:B------:R-:W-:-:S04]  /*0fa0*/  IMAD.WIDE.U32 R16, R16, R7, R18 ;  /* 0x0000000710107225 */ /* 0x000fc800078e0012 */
[----:B------:R-:W-:Y:S01]  /*0fb0*/  @P2 IADD3 R4, PT, PT, R4, 0x1, RZ ;  /* 0x0000000104042810 */ /* 0x000fe20007ffe0ff */
[----:B------:R-:W-:Y:S02]  /*0fc0*/  IMAD.IADD R17, R17, 0x1, R8 ;  /* 0x0000000111117824 */ /* 0x000fe400078e0208 */
[----:B------:R-:W-:Y:S01]  /*0fd0*/  IMAD.WIDE.U32 R18, R86, R9, RZ ;  /* 0x0000000956127225 */ /* 0x000fe200078e00ff */
[----:B------:R-:W-:-:S03]  /*0fe0*/  MOV R11, R4 ;  /* 0x00000004000b7202 */ /* 0x000fc60000000f00 */
[----:B------:R-:W-:Y:S02]  /*0ff0*/  IMAD R4, R87, R9, RZ ;  /* 0x0000000957047224 */ /* 0x000fe400078e02ff */
[----:B------:R-:W-:Y:S02]  /*1000*/  IMAD R8, R77, R159, RZ ;  /* 0x0000009f4d087224 */ /* 0x000fe400078e02ff */
[----:B------:R-:W-:Y:S02]  /*1010*/  IMAD R4, R86, R5, R4 ;  /* 0x0000000556047224 */ /* 0x000fe400078e0204 */
[----:B------:R-:W-:-:S03]  /*1020*/  IMAD.WIDE.U32 R16, R76, R159, R16 ;  /* 0x0000009f4c107225 */ /* 0x000fc600078e0010 */
[----:B------:R-:W-:Y:S01]  /*1030*/  IADD3 R19, PT, PT, R19, R4, RZ ;  /* 0x0000000413137210 */ /* 0x000fe20007ffe0ff */
[----:B------:R-:W-:Y:S01]  /*1040*/  @!P0 IMAD.MOV R11, RZ, RZ, -R11 ;  /* 0x000000ffff0b8224 */ /* 0x000fe200078e0a0b */
[----:B------:R-:W-:Y:S01]  /*1050*/  @!P1 LOP3.LUT R11, RZ, R6, RZ, 0x33, !PT ;  /* 0x00000006ff0b9212 */ /* 0x000fe200078e33ff */
[----:B------:R-:W-:Y:S01]  /*1060*/  IMAD R5, R13, R7, RZ ;  /* 0x000000070d057224 */ /* 0x000fe200078e02ff */
[----:B------:R-:W-:Y:S02]  /*1070*/  IADD3 R17, PT, PT, R17, R8, RZ ;  /* 0x0000000811117210 */ /* 0x000fe40007ffe0ff */
[----:B------:R-:W-:Y:S01]  /*1080*/  SHF.R.S32.HI R4, RZ, 0x1f, R11 ;  /* 0x0000001fff047819 */ /* 0x000fe2000001140b */
[-C--:B------:R-:W-:Y:S02]  /*1090*/  IMAD R9, R15, R11.reuse, RZ ;  /* 0x0000000b0f097224 */ /* 0x080fe400078e02ff */
[----:B------:R-:W-:-:S04]  /*10a0*/  IMAD.WIDE.U32 R10, R14, R11, R16 ;  /* 0x0000000b0e0a7225 */ /* 0x000fc800078e0010 */
[----:B------:R-:W-:Y:S02]  /*10b0*/  IMAD R9, R14, R4, R9 ;  /* 0x000000040e097224 */ /* 0x000fe400078e0209 */
[C---:B------:R-:W-:Y:S02]  /*10c0*/  IMAD R5, R12.reuse, R0, R5 ;  /* 0x000000000c057224 */ /* 0x040fe400078e0205 */
[----:B------:R-:W-:Y:S01]  /*10d0*/  IMAD.WIDE.U32 R12, R12, R7, R18 ;  /* 0x000000070c0c7225 */ /* 0x000fe200078e0012 */
[----:B------:R-:W-:Y:S02]  /*10e0*/  IADD3 R0, PT, PT, R11, R9, RZ ;  /* 0x000000090b007210 */ /* 0x000fe40007ffe0ff */
[----:B------:R-:W-:Y:S01]  /*10f0*/  MOV R9, RZ ;  /* 0x000000ff00097202 */ /* 0x000fe20000000f00 */
[----:B------:R-:W-:Y:S01]  /*1100*/  IMAD.MOV.U32 R4, RZ, RZ, R10 ;  /* 0x000000ffff047224 */ /* 0x000fe200078e000a */
[----:B------:R-:W-:Y:S01]  /*1110*/  IADD3 R8, PT, PT, R13, R5, RZ ;  /* 0x000000050d087210 */ /* 0x000fe20007ffe0ff */
[----:B------:R-:W-:Y:S01]  /*1120*/  IMAD.MOV.U32 R10, RZ, RZ, R12 ;  /* 0x000000ffff0a7224 */ /* 0x000fe200078e000c */
[----:B------:R-:W-:-:S02]  /*1130*/  MOV R11, R159 ;  /* 0x0000009f000b7202 */ /* 0x000fc40000000f00 */
.L_x_8708:
[----:B------:R-:W-:Y:S05]  /*1140*/  BSYNC.RECONVERGENT B0 ;  /* 0x0000000000007941 */ /* 0x000fea0003800200 */
.L_x_8706:
        /* <DEDUP_REMOVED lines=26> */
[----:B------:R-:W-:-:S03]  /*12f0*/  IMAD R9, R9, R86, RZ ;  /* 0x0000005609097224 */ /* 0x000fc600078e02ff */
[----:B------:R-:W-:Y:S01]  /*1300*/  ISETP.GE.U32.AND P2, PT, R14, R7, PT ;  /* 0x000000070e00720c */ /* 0x000fe20003f46070 */
[----:B------:R-:W-:Y:S01]  /*1310*/  IMAD.X R29, RZ, RZ, R8, P0 ;  /* 0x000000ffff1d7224 */ /* 0x000fe200000e0608 */
[----:B------:R-:W-:Y:S01]  /*1320*/  ISETP.GE.AND P0, PT, R10, RZ, PT ;  /* 0x000000ff0a00720c */ /* 0x000fe20003f06270 */
[----:B------:R-:W-:Y:S01]  /*1330*/  @!P1 VIADD R5, R5, 0x1 ;  /* 0x0000000105059836 */ /* 0x000fe20000000000 */
[----:B------:R-:W-:Y:S01]  /*1340*/  ISETP.NE.AND P1, PT, R6, RZ, PT ;  /* 0x000000ff0600720c */ /* 0x000fe20003f25270 */
[----:B------:R-:W-:Y:S01]  /*1350*/  IMAD R9, R11, R87, R9 ;  /* 0x000000570b097224 */ /* 0x000fe200078e0209 */
[----:B------:R-:W-:Y:S01]  /*1360*/  LOP3.LUT R161, R145, 0xc0, RZ, 0xc0, !PT ;  /* 0x000000c091a17812 */ /* 0x000fe200078ec0ff */
[----:B------:R-:W-:Y:S01]  /*1370*/  IMAD.WIDE.U32 R14, R11, R86, R28 ;  /* 0x000000560b0e7225 */ /* 0x000fe200078e001c */
[----:B------:R-:W1:Y:S01]  /*1380*/  S2UR UR6, SR_CgaCtaId ;  /* 0x00000000000679c3 */ /* 0x000e620000008800 */
[----:B------:R-:W-:Y:S02]  /*1390*/  MOV R11, RZ ;  /* 0x000000ff000b7202 */ /* 0x000fe40000000f00 */
[----:B------:R-:W-:Y:S01]  /*13a0*/  IMAD.MOV.U32 R10, RZ, RZ, R144 ;  /* 0x000000ffff0a7224 */ /* 0x000fe200078e0090 */
[----:B------:R-:W-:Y:S01]  /*13b0*/  LOP3.LUT R161, R161, 0x18, R136, 0xf8, !PT ;  /* 0x00000018a1a17812 */ /* 0x000fe200078ef888 */
[----:B------:R-:W-:Y:S01]  /*13c0*/  @P2 VIADD R5, R5, 0x1 ;  /* 0x0000000105052836 */ /* 0x000fe20000000000 */
[----:B------:R-:W-:-:S03]  /*13d0*/  LOP3.LUT R8, R145, 0x1f20, RZ, 0xc0, !PT ;  /* 0x00001f2091087812 */ /* 0x000fc600078ec0ff */
[----:B------:R-:W-:Y:S01]  /*13e0*/  @!P0 IMAD.MOV R5, RZ, RZ, -R5 ;  /* 0x000000ffff058224 */ /* 0x000fe200078e0a05 */
[----:B------:R-:W-:Y:S01]  /*13f0*/  @!P1 LOP3.LUT R5, RZ, R6, RZ, 0x33, !PT ;  /* 0x00000006ff059212 */ /* 0x000fe200078e33ff */
[----:B------:R-:W-:-:S04]  /*1400*/  IMAD.IADD R15, R15, 0x1, R9 ;  /* 0x000000010f0f7824 */ /* 0x000fc800078e0209 */
[----:B------:R-:W-:Y:S02]  /*1410*/  IMAD R9, R25, R5, RZ ;  /* 0x0000000519097224 */ /* 0x000fe400078e02ff */
[----:B------:R-:W-:Y:S01]  /*1420*/  IMAD.WIDE.U32 R14, R5, R24, R14 ;  /* 0x00000018050e7225 */ /* 0x000fe200078e000e */
[----:B------:R-:W-:Y:S02]  /*1430*/  UMOV UR7, 0x400 ;  /* 0x0000040000077882 */ /* 0x000fe40000000000 */
[----:B-1----:R-:W-:-:S06]  /*1440*/  ULEA UR6, UR6, UR7, 0x18 ;  /* 0x0000000706067291 */ /* 0x002fcc000f8ec0ff */
[----:B------:R-:W-:Y:S01]  /*1450*/  IMAD.U32 R137, RZ, RZ, UR6 ;  /* 0x00000006ff897e24 */ /* 0x000fe2000f8e00ff */
[----:B------:R-:W-:Y:S01]  /*1460*/  SHF.R.U32.HI R140, RZ, 0x1, R136 ;  /* 0x00000001ff8c7819 */ /* 0x000fe20000011688 */
[C---:B------:R-:W-:Y:S02]  /*1470*/  IMAD.SHL.U32 R80, R136.reuse, 0x20, RZ ;  /* 0x0000002088507824 */ /* 0x040fe400078e00ff */
[----:B------:R-:W-:Y:S01]  /*1480*/  IMAD.SHL.U32 R138, R136, 0x4, RZ ;  /* 0x00000004888a7824 */ /* 0x000fe200078e00ff */
[----:B------:R-:W-:-:S04]  /*1490*/  LOP3.LUT R79, R140, 0x8, RZ, 0xc0, !PT ;  /* 0x000000088c4f7812 */ /* 0x000fc800078ec0ff */
[----:B------:R-:W-:Y:S01]  /*14a0*/  LOP3.LUT R79, R79, 0xc0, R80, 0xf8, !PT ;  /* 0x000000c04f4f7812 */ /* 0x000fe200078ef850 */
[----:B------:R-:W-:Y:S02]  /*14b0*/  IMAD.MOV.U32 R78, RZ, RZ, 0x20 ;  /* 0x00000020ff4e7424 */ /* 0x000fe400078e00ff */
[-C--:B--2---:R-:W-:Y:S02]  /*14c0*/  IMAD R7, R27, R156.reuse, RZ ;  /* 0x0000009c1b077224 */ /* 0x084fe400078e02ff */
[----:B------:R-:W-:Y:S01]  /*14d0*/  IMAD.WIDE.U32 R26, R26, R156, R10 ;  /* 0x0000009c1a1a7225 */ /* 0x000fe200078e000a */
[----:B------:R-:W-:Y:S02]  /*14e0*/  LOP3.LUT R11, R161, R144, RZ, 0x3c, !PT ;  /* 0x00000090a10b7212 */ /* 0x000fe400078e3cff */
[----:B------:R-:W-:Y:S02]  /*14f0*/  SHF.R.U32.HI R10, RZ, 0x2, R136 ;  /* 0x00000002ff0a7819 */ /* 0x000fe40000011688 */
[----:B------:R-:W-:Y:S01]  /*1500*/  LOP3.LUT R8, R8, R11, RZ, 0xfc, !PT ;  /* 0x0000000b08087212 */ /* 0x000fe200078efcff */
[----:B------:R-:W-:-:S02]  /*1510*/  IMAD.MOV.U32 R11, RZ, RZ, RZ ;  /* 0x000000ffff0b7224 */ /* 0x000fc400078e00ff */
[----:B------:R-:W-:Y:S02]  /*1520*/  IMAD.IADD R29, R27, 0x1, R7 ;  /* 0x000000011b1d7824 */ /* 0x000fe400078e0207 */
[----:B------:R-:W-:Y:S01]  /*1530*/  IMAD.MOV.U32 R28, RZ, RZ, R26 ;  /* 0x000000ffff1c7224 */ /* 0x000fe200078e001a */
[----:B------:R-:W-:Y:S01]  /*1540*/  SHF.R.S32.HI R7, RZ, 0x1f, R5 ;  /* 0x0000001fff077819 */ /* 0x000fe20000011405 */
[----:B------:R-:W-:Y:S01]  /*1550*/  IMAD.WIDE.U32 R26, R157, 0x40, R10 ;  /* 0x000000409d1a7825 */ /* 0x000fe200078e000a */
[C---:B----4-:R-:W-:Y:S02]  /*1560*/  SHF.L.U64.HI R31, R22.reuse, 0x5, R23 ;  /* 0x00000005161f7819 */ /* 0x050fe40000010217 */
[----:B------:R-:W-:Y:S01]  /*1570*/  SHF.L.U32 R30, R22, 0x5, RZ ;  /* 0x00000005161e7819 */ /* 0x000fe200000006ff */
[----:B---3--:R-:W-:Y:S02]  /*1580*/  IMAD R6, R21, R155, RZ ;  /* 0x0000009b15067224 */ /* 0x008fe400078e02ff */
[----:B------:R-:W-:-:S04]  /*1590*/  IMAD.WIDE.U32 R28, R155, R20, R28 ;  /* 0x000000149b1c7225 */ /* 0x000fc800078e001c */
[----:B------:R-:W-:Y:S02]  /*15a0*/  IMAD R5, R27, R22, RZ ;  /* 0x000000161b057224 */ /* 0x000fe400078e02ff */
[----:B------:R-:W-:Y:S01]  /*15b0*/  IMAD R7, R7, R24, R9 ;  /* 0x0000001807077224 */ /* 0x000fe200078e0209 */
[----:B------:R-:W-:Y:S01]  /*15c0*/  IADD3 R24, P1, PT, R144, R4, RZ ;  /* 0x0000000490187210 */ /* 0x000fe20007f3e0ff */
[----:B------:R-:W-:Y:S02]  /*15d0*/  IMAD.IADD R29, R29, 0x1, R6 ;  /* 0x000000011d1d7824 */ /* 0x000fe400078e0206 */
[----:B------:R-:W-:-:S04]  /*15e0*/  IMAD.WIDE.U32 R20, R22, R26, R30 ;  /* 0x0000001a16147225 */ /* 0x000fc800078e001e */
[-C--:B------:R-:W-:Y:S02]  /*15f0*/  IMAD R4, R23, R26.reuse, R5 ;  /* 0x0000001a17047224 */ /* 0x080fe400078e0205 */
[----:B------:R-:W-:Y:S01]  /*1600*/  IMAD.WIDE.U32 R22, R22, R26, R28 ;  /* 0x0000001a16167225 */ /* 0x000fe200078e001c */
[----:B------:R-:W-:-:S03]  /*1610*/  IADD3 R5, P0, PT, R28, R20, RZ ;  /* 0x000000141c057210 */ /* 0x000fc60007f1e0ff */
[----:B------:R-:W-:Y:S01]  /*1620*/  IMAD.X R25, RZ, RZ, R0, P1 ;  /* 0x000000ffff197224 */ /* 0x000fe200008e0600 */
[----:B-----5:R-:W-:Y:S01]  /*1630*/  LEA R20, P1, R22, R16, 0x1 ;  /* 0x0000001016147211 */ /* 0x020fe200078208ff */
[----:B------:R-:W-:Y:S02]  /*1640*/  IMAD.IADD R9, R23, 0x1, R4 ;  /* 0x0000000117097824 */ /* 0x000fe400078e0204 */
[----:B------:R-:W-:Y:S02]  /*1650*/  IMAD R6, R77, R10, RZ ;  /* 0x0000000a4d067224 */ /* 0x000fe400078e02ff */
[----:B------:R-:W-:Y:S01]  /*1660*/  IMAD.WIDE.U32 R24, R10, R76, R24 ;  /* 0x0000004c0a187225 */ /* 0x000fe200078e0018 */
[----:B------:R-:W-:Y:S02]  /*1670*/  IADD3.X R0, PT, PT, R29, R4, R21, P0, !PT ;  /* 0x000000041d007210 */ /* 0x000fe400007fe415 */
[----:B------:R-:W-:Y:S01]  /*1680*/  LEA R4, P0, R5, R16, 0x1 ;  /* 0x0000001005047211 */ /* 0x000fe200078008ff */
[----:B------:R-:W-:Y:S01]  /*1690*/  IMAD R167, R8, 0x2, R137 ;  /* 0x0000000208a77824 */ /* 0x000fe200078e0289 */
[----:B------:R-:W-:-:S02]  /*16a0*/  LEA.HI.X R21, R22, R17, R9, 0x1, P1 ;  /* 0x0000001116157211 */ /* 0x000fc400008f0c09 */
[----:B------:R-:W-:Y:S02]  /*16b0*/  IADD3 R151, PT, PT, R25, R6, RZ ;  /* 0x0000000619977210 */ /* 0x000fe40007ffe0ff */
[C---:B------:R-:W-:Y:S01]  /*16c0*/  LEA R150, P1, R24.reuse, R18, 0x1 ;  /* 0x0000001218967211 */ /* 0x040fe200078208ff */
[----:B------:R-:W-:Y:S01]  /*16d0*/  @!PT LDS RZ, [RZ] ;  /* 0x00000000fffff984 */ /* 0x000fe20000000800 */
[----:B------:R-:W-:Y:S01]  /*16e0*/  @!PT LDS RZ, [RZ] ;  /* 0x00000000fffff984 */ /* 0x000fe20000000800 */
[----:B------:R-:W-:Y:S01]  /*16f0*/  @!PT LDS RZ, [RZ] ;  /* 0x00000000fffff984 */ /* 0x000fe20000000800 */
[----:B------:R1:W-:Y:S01]  /*1700*/  LDGSTS.E.BYPASS.LTC128B.128 [R167], desc[UR4][R20.64] ;  /* 0x0000000014a77fae */ /* 0x0003e2000b981a04 */
[----:B------:R-:W-:Y:S02]  /*1710*/  LEA.HI.X R5, R5, R17, R0, 0x1, P0 ;  /* 0x0000001105057211 */ /* 0x000fe400000f0c00 */
[----:B------:R-:W-:Y:S01]  /*1720*/  LEA.HI.X R151, R24, R19, R151, 0x1, P1 ;  /* 0x0000001318977211 */ /* 0x000fe200008f0c97 */
[----:B------:R1:W-:Y:S01]  /*1730*/  LDGSTS.E.BYPASS.LTC128B.128 [R167+0x1000], desc[UR4][R20.64+0x40] ;  /* 0x0100004014a77fae */ /* 0x0003e2000b981a04 */
[----:B------:R-:W-:-:S03]  /*1740*/  LEA R16, P0, R76, R150, 0x6 ;  /* 0x000000964c107211 */ /* 0x000fc600078030ff */
[----:B------:R1:W-:Y:S01]  /*1750*/  LDGSTS.E.BYPASS.LTC128B.128 [R167+0x2000], desc[UR4][R20.64+0x80] ;  /* 0x0200008014a77fae */ /* 0x0003e2000b981a04 */
[----:B------:R-:W-:-:S03]  /*1760*/  LEA.HI.X R17, R76, R151, R77, 0x6, P0 ;  /* 0x000000974c117211 */ /* 0x000fc600000f344d */
        /* <DEDUP_REMOVED lines=10> */
[----:B------:R-:W-:-:S02]  /*1810*/  IMAD.IADD R15, R15, 0x1, R7 ;  /* 0x000000010f0f7824 */ /* 0x000fc400078e0207 */
[----:B------:R-:W-:Y:S02]  /*1820*/  IMAD R7, R87, R10, RZ ;  /* 0x0000000a57077224 */ /* 0x000fe400078e02ff */
[----:B------:R-:W-:-:S04]  /*1830*/  IMAD.WIDE.U32 R14, R10, R86, R14 ;  /* 0x000000560a0e7225 */ /* 0x000fc800078e000e */
[----:B------:R-:W-:Y:S01]  /*1840*/  IMAD.SHL.U32 R9, R136, 0x10, RZ ;  /* 0x0000001088097824 */ /* 0x000fe200078e00ff */
[----:B------:R-:W-:Y:S01]  /*1850*/  LEA R152, P0, R14, R12, 0x1 ;  /* 0x0000000c0e987211 */ /* 0x000fe200078008ff */
[----:B------:R-:W-:Y:S01]  /*1860*/  IMAD.IADD R7, R15, 0x1, R7 ;  /* 0x000000010f077824 */ /* 0x000fe200078e0207 */
[----:B------:R-:W-:-:S11]  /*1870*/  DEPBAR.LE SB0, 0x0 ;  /* 0x000080000000791a */ /* 0x000fd60000000000 */
[----:B------:R-:W-:Y:S05]  /*1880*/  WARPSYNC.ALL ;  /* 0x0000000000007948 */ /* 0x000fea0003800000 */
[C---:B------:R-:W-:Y:S02]  /*1890*/  LOP3.LUT R139, R9.reuse, 0x3e00, RZ, 0xc0, !PT ;  /* 0x00003e00098b7812 */ /* 0x040fe400078ec0ff */
[----:B------:R-:W-:Y:S01]  /*18a0*/  LEA.HI.X R153, R14, R13, R7, 0x1, P0 ;  /* 0x0000000d0e997211 */ /* 0x000fe200000f0c07 */
[----:B------:R-:W-:Y:S01]  /*18b0*/  BAR.SYNC.DEFER_BLOCKING 0x0 ;  /* 0x0000000000007b1d */ /* 0x000fe20000010000 */
[----:B------:R-:W-:Y:S02]  /*18c0*/  LOP3.LUT R9, R9, 0x100, RZ, 0xc0, !PT ;  /* 0x0000010009097812 */ /* 0x000fe400078ec0ff */
[----:B-1----:R-:W-:-:S02]  /*18d0*/  LOP3.LUT R5, R80, 0xc0, RZ, 0xc0, !PT ;  /* 0x000000c050057812 */ /* 0x002fc400078ec0ff */
[----:B------:R-:W-:Y:S02]  /*18e0*/  LOP3.LUT R6, R138, 0x18, RZ, 0xc0, !PT ;  /* 0x000000188a067812 */ /* 0x000fe400078ec0ff */
[--C-:B------:R-:W-:Y:S02]  /*18f0*/  LOP3.LUT R7, R139, 0x20, R80.reuse, 0xf8, !PT ;  /* 0x000000208b077812 */ /* 0x100fe400078ef850 */
[----:B------:R-:W-:Y:S02]  /*1900*/  LOP3.LUT R0, R9, 0x20, R80, 0xf8, !PT ;  /* 0x0000002009007812 */ /* 0x000fe400078ef850 */
[----:B------:R-:W-:Y:S02]  /*1910*/  LOP3.LUT R5, R5, 0x8, R136, 0xf8, !PT ;  /* 0x0000000805057812 */ /* 0x000fe400078ef888 */
[----:B------:R-:W-:Y:S02]  /*1920*/  LOP3.LUT R79, R79, R6, RZ, 0x3c, !PT ;  /* 0x000000064f4f7212 */ /* 0x000fe400078e3cff */
[----:B------:R-:W-:-:S02]  /*1930*/  LOP3.LUT R4, R7, 0x100, R80, 0xf8, !PT ;  /* 0x0000010007047812 */ /* 0x000fc400078ef850 */
[----:B------:R-:W-:Y:S02]  /*1940*/  LEA R8, P0, R86, R152, 0x6 ;  /* 0x0000009856087211 */ /* 0x000fe400078030ff */
[----:B------:R-:W-:Y:S02]  /*1950*/  LOP3.LUT R0, R0, R5, R6, 0xf6, !PT ;  /* 0x0000000500007212 */ /* 0x000fe400078ef606 */
[----:B------:R-:W-:Y:S02]  /*1960*/  LOP3.LUT R4, R4, R79, RZ, 0xfc, !PT ;  /* 0x0000004f04047212 */ /* 0x000fe400078efcff */
[----:B------:R-:W-:Y:S01]  /*1970*/  LEA.HI.X R9, R86, R153, R87, 0x6, P0 ;  /* 0x0000009956097211 */ /* 0x000fe200000f3457 */
[----:B------:R-:W-:Y:S01]  /*1980*/  @!PT LDS RZ, [RZ] ;  /* 0x00000000fffff984 */ /* 0x000fe20000000800 */
[----:B------:R-:W-:Y:S01]  /*1990*/  @!PT LDS RZ, [RZ] ;  /* 0x00000000fffff984 */ /* 0x000fe20000000800 */
[----:B------:R-:W-:Y:S01]  /*19a0*/  @!PT LDS RZ, [RZ] ;  /* 0x00000000fffff984 */ /* 0x000fe20000000800 */
[----:B------:R-:W-:Y:S01]  /*19b0*/  LDGSTS.E.BYPASS.LTC128B.128 [R167+0x6000], desc[UR4][R152.64] ;  /* 0x0600000098a77fae */ /* 0x000fe2000b981a04 */
[----:B------:R-:W-:Y:S01]  /*19c0*/  IMAD R85, R0, 0x2, R137 ;  /* 0x0000000200557824 */ /* 0x000fe200078e0289 */
[----:B------:R-:W-:Y:S02]  /*19d0*/  LEA R99, R4, R137, 0x1 ;  /* 0x0000008904637211 */ /* 0x000fe400078e08ff */
[----:B------:R-:W-:Y:S04]  /*19e0*/  LDGSTS.E.BYPASS.LTC128B.128 [R167+0x7000], desc[UR4][R152.64+0x40] ;  /* 0x0700004098a77fae */ /* 0x000fe8000b981a04 */
[----:B------:R-:W-:Y:S04]  /*19f0*/  LDGSTS.E.BYPASS.LTC128B.128 [R167+0x8000], desc[UR4][R152.64+0x80] ;  /* 0x0800008098a77fae */ /* 0x000fe8000b981a04 */
[----:B------:R-:W-:Y:S04]  /*1a00*/  LDGSTS.E.BYPASS.LTC128B.128 [R167+0x6800], desc[UR4][R8.64] ;  /* 0x0680000008a77fae */ /* 0x000fe8000b981a04 */
[----:B------:R-:W-:Y:S04]  /*1a10*/  LDGSTS.E.BYPASS.LTC128B.128 [R167+0x7800], desc[UR4][R8.64+0x40] ;  /* 0x0780004008a77fae */ /* 0x000fe8000b981a04 */
[----:B------:R1:W-:Y:S04]  /*1a20*/  LDGSTS.E.BYPASS.LTC128B.128 [R167+0x8800], desc[UR4][R8.64+0x80] ;  /* 0x0880008008a77fae */ /* 0x0003e8000b981a04 */
[----:B------:R-:W-:Y:S04]  /*1a30*/  LDSM.16.M88.4 R16, [R99] ;  /* 0x000000006310783b */ /* 0x000fe80000000200 */
[----:B------:R-:W1:Y:S04]  /*1a40*/  LDSM.16.M88.4 R4, [R85+0x3000] ;  /* 0x003000005504783b */ /* 0x000e680000000200 */
[----:B------:R-:W2:Y:S04]  /*1a50*/  LDSM.16.M88.4 R12, [R85+0x3400] ;  /* 0x00340000550c783b */ /* 0x000ea80000000200 */
[----:B------:R-:W3:Y:S04]  /*1a60*/  LDSM.16.M88.4 R88, [R85+0x3800] ;  /* 0x003800005558783b */ /* 0x000ee80000000200 */
[----:B------:R-:W4:Y:S01]  /*1a70*/  LDSM.16.M88.4 R44, [R85+0x3c00] ;  /* 0x003c0000552c783b */ /* 0x000f220000000200 */
[----:B------:R-:W-:-:S03]  /*1a80*/  LOP3.LUT P0, RZ, R136, 0x4, RZ, 0xc0, !PT ;  /* 0x0000000488ff7812 */ /* 0x000fc6000780c0ff */
[----:B------:R-:W-:Y:S01]  /*1a90*/  LDSM.16.M88.4 R40, [R99+0x1000] ;  /* 0x001000006328783b */ /* 0x000fe20000000200 */
[----:B------:R-:W-:-:S03]  /*1aa0*/  SEL R78, R78, 0xffffffe0, !P0 ;  /* 0xffffffe04e4e7807 */ /* 0x000fc60004000000 */
[----:B------:R-:W-:Y:S02]  /*1ab0*/  LDSM.16.M88.4 R56, [R85+0x4000] ;  /* 0x004000005538783b */ /* 0x000fe40000000200 */
[C---:B------:R-:W-:Y:S02]  /*1ac0*/  IMAD.IADD R81, R78.reuse, 0x1, R99 ;  /* 0x000000014e517824 */ /* 0x040fe400078e0263 */
[----:B------:R-:W-:Y:S01]  /*1ad0*/  IMAD.IADD R0, R78, 0x1, R85 ;  /* 0x000000014e007824 */ /* 0x000fe200078e0255 */
[----:B------:R-:W-:Y:S04]  /*1ae0*/  LDSM.16.M88.4 R52, [R85+0x4400] ;  /* 0x004400005534783b */ /* 0x000fe80000000200 */
[----:B------:R-:W-:Y:S04]  /*1af0*/  LDSM.16.M88.4 R28, [R81] ;  /* 0x00000000511c783b */ /* 0x000fe80000000200 */
[----:B------:R-:W5:Y:S04]  /*1b00*/  LDSM.16.M88.4 R64, [R0+0x3000] ;  /* 0x003000000040783b */ /* 0x000f680000000200 */
[----:B------:R-:W5:Y:S04]  /*1b10*/  LDSM.16.M88.4 R60, [R0+0x3400] ;  /* 0x00340000003c783b */ /* 0x000f680000000200 */
[----:B------:R-:W5:Y:S04]  /*1b20*/  LDSM.16.M88.4 R36, [R0+0x3800] ;  /* 0x003800000024783b */ /* 0x000f680000000200 */
[----:B------:R-:W5:Y:S01]  /*1b30*/  LDSM.16.M88.4 R32, [R0+0x3c00] ;  /* 0x003c00000020783b */ /* 0x000f620000000200 */
[C---:B-1----:R-:W-:Y:S03]  /*1b40*/  HMMA.16816.F32.BF16 R8, R16.reuse, R4, RZ ;  /* 0x000000041008723c */ /* 0x042fe600000418ff */
[----:B------:R-:W1:Y:S04]  /*1b50*/  LDSM.16.M88.4 R48, [R85+0x4800] ;  /* 0x004800005530783b */ /* 0x000e680000000200 */
[----:B------:R-:W-:Y:S01]  /*1b60*/  LDSM.16.M88.4 R68, [R81+0x1000] ;  /* 0x001000005144783b */ /* 0x000fe20000000200 */
[C---:B--2---:R-:W-:Y:S03]  /*1b70*/  HMMA.16816.F32.BF16 R24, R16.reuse, R12, RZ ;  /* 0x0000000c1018723c */ /* 0x044fe600000418ff */
[----:B------:R-:W-:Y:S04]  /*1b80*/  LDSM.16.M88.4 R72, [R0+0x4c00] ;  /* 0x004c00000048783b */ /* 0x000fe80000000200 */
[----:B------:R-:W0:Y:S01]  /*1b90*/  LDGDEPBAR ;  /* 0x00000000000079af */ /* 0x000e220000000000 */
[C---:B---3--:R-:W-:Y:S08]  /*1ba0*/  HMMA.16816.F32.BF16 R92, R16.reuse, R88, RZ ;  /* 0x00000058105c723c */ /* 0x048ff000000418ff */
[C---:B------:R-:W-:Y:S08]  /*1bb0*/  HMMA.16816.F32.BF16 R4, R16.reuse, R6, RZ ;  /* 0x000000061004723c */ /* 0x040ff000000418ff */
[C---:B------:R-:W-:Y:S08]  /*1bc0*/  HMMA.16816.F32.BF16 R12, R16.reuse, R14, RZ ;  /* 0x0000000e100c723c */ /* 0x040ff000000418ff */
[C---:B------:R-:W-:Y:S08]  /*1bd0*/  HMMA.16816.F32.BF16 R88, R16.reuse, R90, RZ ;  /* 0x0000005a1058723c */ /* 0x040ff000000418ff */
[C---:B----4-:R-:W-:Y:S08]  /*1be0*/  HMMA.16816.F32.BF16 R20, R16.reuse, R44, RZ ;  /* 0x0000002c1014723c */ /* 0x050ff000000418ff */
[----:B------:R-:W-:Y:S01]  /*1bf0*/  HMMA.16816.F32.BF16 R16, R16, R46, RZ ;  /* 0x0000002e1010723c */ /* 0x000fe200000418ff */
[----:B------:R-:W2:Y:S07]  /*1c00*/  LDSM.16.M88.4 R44, [R85+0x4c00] ;  /* 0x004c0000552c783b */ /* 0x000eae0000000200 */
[C---:B-----5:R-:W-:Y:S08]  /*1c10*/  HMMA.16816.F32.BF16 R8, R28.reuse, R64, R8 ;  /* 0x000000401c08723c */ /* 0x060ff00000041808 */
        /* <DEDUP_REMOVED lines=11> */
[----:B------:R-:W5:Y:S03]  /*1cd0*/  LDSM.16.M88.4 R28, [R0+0x4800] ;  /* 0x00480000001c783b */ /* 0x000f660000000200 */
        /* <DEDUP_REMOVED lines=9> */
[C---:B--2---:R-:W-:Y:S08]  /*1d70*/  HMMA.16816.F32.BF16 R20, R40.reuse, R44, R20 ;  /* 0x0000002c2814723c */ /* 0x044ff00000041814 */
[----:B------:R-:W-:Y:S01]  /*1d80*/  HMMA.16816.F32.BF16 R16, R40, R46, R16 ;  /* 0x0000002e2810723c */ /* 0x000fe20000041810 */
[----:B------:R-:W-:Y:S04]  /*1d90*/  LDSM.16.M88.4 R44, [R0+0x5000] ;  /* 0x00500000002c783b */ /* 0x000fe80000000200 */
[----:B------:R-:W-:Y:S03]  /*1da0*/  LDSM.16.M88.4 R40, [R0+0x5400] ;  /* 0x005400000028783b */ /* 0x000fe60000000200 */
[C---:B---3--:R-:W-:Y:S08]  /*1db0*/  HMMA.16816.F32.BF16 R8, R68.reuse, R36, R8 ;  /* 0x000000244408723c */ /* 0x048ff00000041808 */
[C---:B------:R-:W-:Y:S01]  /*1dc0*/  HMMA.16816.F32.BF16 R4, R68.reuse, R38, R4 ;  /* 0x000000264404723c */ /* 0x040fe20000041804 */
[----:B------:R-:W-:Y:S07]  /*1dd0*/  LDSM.16.M88.4 R36, [R0+0x5800] ;  /* 0x005800000024783b */ /* 0x000fee0000000200 */
[C---:B----4-:R-:W-:Y:S08]  /*1de0*/  HMMA.16816.F32.BF16 R24, R68.reuse, R32, R24 ;  /* 0x000000204418723c */ /* 0x050ff00000041818 */
[C---:B------:R-:W-:Y:S01]  /*1df0*/  HMMA.16816.F32.BF16 R12, R68.reuse, R34, R12 ;  /* 0x00000022440c723c */ /* 0x040fe2000004180c */
[----:B------:R2:W-:Y:S07]  /*1e00*/  LDSM.16.M88.4 R32, [R0+0x5c00] ;  /* 0x005c00000020783b */ /* 0x0005ee0000000200 */
[C---:B-----5:R-:W-:Y:S08]  /*1e10*/  HMMA.16816.F32.BF16 R92, R68.reuse, R28, R92 ;  /* 0x0000001c445c723c */ /* 0x060ff0000004185c */
[----:B------:R-:W-:Y:S01]  /*1e20*/  HMMA.16816.F32.BF16 R88, R68, R30, R88 ;  /* 0x0000001e4458723c */ /* 0x000fe20000041858 */
[----:B------:R-:W3:Y:S01]  /*1e30*/  LDSM.16.M88.4 R28, [R81+0x2000] ;  /* 0x00200000511c783b */ /* 0x000ee20000000200 */
[----:B------:R-:W-:Y:S01]  /*1e40*/  ISETP.NE.AND P4, PT, R84, 0x1, PT ;  /* 0x000000015400780c */ /* 0x000fe20003f85270 */
[----:B------:R-:W-:-:S05]  /*1e50*/  DEPBAR.LE SB0, 0x0 ;  /* 0x000080000000791a */ /* 0x000fca0000000000 */
        /* <DEDUP_REMOVED lines=12> */
[----:B--2---:R-:W-:Y:S01]  /*1f20*/  IMAD.SHL.U32 R0, R86, 0x20, RZ ;  /* 0x0000002056007824 */ /* 0x004fe200078e00ff */
[C---:B------:R-:W-:Y:S01]  /*1f30*/  SHF.L.U64.HI R149, R76.reuse, 0x5, R77 ;  /* 0x000000054c957819 */ /* 0x040fe2000001024d */
[----:B------:R-:W-:-:S03]  /*1f40*/  IMAD.SHL.U32 R148, R76, 0x20, RZ ;  /* 0x000000204c947824 */ /* 0x000fc600078e00ff */
[C---:B---3--:R-:W-:Y:S08]  /*1f50*/  HMMA.16816.F32.BF16 R8, R28.reuse, R44, R8 ;  /* 0x0000002c1c08723c */ /* 0x048ff00000041808 */
[C---:B------:R-:W-:Y:S08]  /*1f60*/  HMMA.16816.F32.BF16 R4, R28.reuse, R46, R4 ;  /* 0x0000002e1c04723c */ /* 0x040ff00000041804 */
[C---:B------:R-:W-:Y:S08]  /*1f70*/  HMMA.16816.F32.BF16 R24, R28.reuse, R40, R24 ;  /* 0x000000281c18723c */ /* 0x040ff00000041818 */
[C---:B------:R-:W-:Y:S08]  /*1f80*/  HMMA.16816.F32.BF16 R12, R28.reuse, R42, R12 ;  /* 0x0000002a1c0c723c */ /* 0x040ff0000004180c */
[C---:B------:R-:W-:Y:S08]  /*1f90*/  HMMA.16816.F32.BF16 R92, R28.reuse, R36, R92 ;  /* 0x000000241c5c723c */ /* 0x040ff0000004185c */
        /* <DEDUP_REMOVED lines=18> */
.L_x_8712:
[----:B------:R-:W2:Y:S01]  /*20c0*/  LD.E R36, desc[UR4][R2.64+0x170] ;  /* 0x0001700402247980 */ /* 0x000ea2000c101900 */
[C---:B------:R-:W-:Y:S02]  /*20d0*/  LEA R33, R84.reuse, 0xffffff80, 0x6 ;  /* 0xffffff8054217811 */ /* 0x040fe400078e30ff */
[----:B------:R-:W-:-:S04]  /*20e0*/  LEA R35, R84, 0xffffffc0, 0x6 ;  /* 0xffffffc054237811 */ /* 0x000fc800078e30ff */
[----:B------:R-:W-:Y:S02]  /*20f0*/  IABS R30, R35 ;  /* 0x00000023001e7213 */ /* 0x000fe40000000000 */
[-C--:B--2---:R-:W-:Y:S02]  /*2100*/  IABS R31, R36.reuse ;  /* 0x00000024001f7213 */ /* 0x084fe40000000000 */
[-C--:B------:R-:W-:Y:S02]  /*2110*/  IABS R29, R36.reuse ;  /* 0x00000024001d7213 */ /* 0x080fe40000000000 */
[----:B------:R-:W1:Y:S01]  /*2120*/  I2F.RP R32, R31 ;  /* 0x0000001f00207306 */ /* 0x000e620000209400 */
[----:B------:R-:W-:Y:S02]  /*2130*/  LOP3.LUT R35, R35, R36, RZ, 0x3c, !PT ;  /* 0x0000002423237212 */ /* 0x000fe400078e3cff */
        /* <DEDUP_REMOVED lines=10> */
[----:B------:R-:W-:Y:S02]  /*21e0*/  IMAD.HI.U32 R37, R39, R37, R38 ;  /* 0x0000002527257227 */ /* 0x000fe400078e0026 */
        /* <DEDUP_REMOVED lines=42> */
.L_x_8713:
[----:B------:R-:W-:Y:S05]  /*2490*/  BSYNC.RECONVERGENT B0 ;  /* 0x0000000000007941 */ /* 0x000fea0003800200 */
.L_x_8711:
        /* <DEDUP_REMOVED lines=12> */
.L_x_8710:
[----:B------:R-:W-:Y:S05]  /*2560*/  BSYNC.RECONVERGENT B1 ;  /* 0x0000000000017941 */ /* 0x000fea0003800200 */
.L_x_8709:
        /* <DEDUP_REMOVED lines=31> */
[----:B------:R-:W-:Y:S01]  /*2760*/  LDSM.16.MT88.4 R32, [R110+0x7400] ;  /* 0x007400006e20783b */ /* 0x000fe20000004200 */
[----:B-1----:R-:W-:Y:S02]  /*2770*/  FMNMX.FTZ R86, R29, R86, !PT ;  /* 0x000000561d567209 */ /* 0x002fe40007810000 */
[----:B---3--:R-:W-:-:S02]  /*2780*/  FMNMX.FTZ R85, R28, R85, !PT ;  /* 0x000000551c557209 */ /* 0x008fc40007810000 */
        /* <DEDUP_REMOVED lines=19> */
[-CC-:B------:R-:W-:Y:S01]  /*28c0*/  FFMA.FTZ R104, R12, R115.reuse, -R118.reuse ;  /* 0x000000730c687223 */ /* 0x180fe20000010876 */
[-C--:B------:R-:W-:Y:S01]  /*28d0*/  FFMA.FTZ R109, R13, R115.reuse, -R118 ;  /* 0x000000730d6d7223 */ /* 0x080fe20000010876 */
[----:B------:R-:W2:Y:S01]  /*28e0*/  LDSM.16.MT88.4 R8, [R117+0x6400] ;  /* 0x006400007508783b */ /* 0x000ea20000004200 */
[-CC-:B------:R-:W-:Y:S01]  /*28f0*/  FFMA.FTZ R111, R26, R115.reuse, -R116.reuse ;  /* 0x000000731a6f7223 */ /* 0x180fe20000010874 */
[-CC-:B------:R-:W-:Y:S01]  /*2900*/  FFMA.FTZ R114, R27, R115.reuse, -R116.reuse ;  /* 0x000000731b727223 */ /* 0x180fe20000010874 */
[----:B------:R-:W3:Y:S01]  /*2910*/  MUFU.EX2 R102, R102 ;  /* 0x0000006600667308 */ /* 0x000ee20000000800 */
[-CC-:B------:R-:W-:Y:S01]  /*2920*/  FFMA.FTZ R112, R14, R115.reuse, -R116.reuse ;  /* 0x000000730e707223 */ /* 0x180fe20000010874 */
[-C--:B------:R-:W-:Y:S01]  /*2930*/  FFMA.FTZ R113, R15, R115.reuse, -R116 ;  /* 0x000000730f717223 */ /* 0x080fe20000010874 */
[----:B------:R-:W-:Y:S01]  /*2940*/  LDSM.16.MT88.4 R24, [R110+0x6400] ;  /* 0x006400006e18783b */ /* 0x000fe20000004200 */
[-CC-:B------:R-:W-:Y:S01]  /*2950*/  FFMA.FTZ R92, R92, R115.reuse, -R118.reuse ;  /* 0x000000735c5c7223 */ /* 0x180fe20000010876 */
[-CC-:B------:R-:W-:Y:S01]  /*2960*/  FFMA.FTZ R93, R93, R115.reuse, -R118.reuse ;  /* 0x000000735d5d7223 */ /* 0x180fe20000010876 */
[-CC-:B------:R-:W-:Y:S01]  /*2970*/  FFMA.FTZ R88, R88, R115.reuse, -R118.reuse ;  /* 0x0000007358587223 */ /* 0x180fe20000010876 */
[----:B------:R-:W4:Y:S01]  /*2980*/  LDSM.16.MT88.4 R12, [R117+0x7400] ;  /* 0x00740000750c783b */ /* 0x000f220000004200 */
[----:B------:R-:W-:Y:S01]  /*2990*/  MUFU.EX2 R98, R98 ;  /* 0x0000006200627308 */ /* 0x000fe20000000800 */
[-C--:B------:R-:W-:Y:S01]  /*29a0*/  FFMA.FTZ R89, R89, R115.reuse, -R118 ;  /* 0x0000007359597223 */ /* 0x080fe20000010876 */
[-CC-:B------:R-:W-:Y:S01]  /*29b0*/  FFMA.FTZ R94, R94, R115.reuse, -R116.reuse ;  /* 0x000000735e5e7223 */ /* 0x180fe20000010874 */
[-CC-:B------:R-:W-:Y:S01]  /*29c0*/  FFMA.FTZ R95, R95, R115.reuse, -R116.reuse ;  /* 0x000000735f5f7223 */ /* 0x180fe20000010874 */
[-CC-:B------:R-:W-:Y:S01]  /*29d0*/  FFMA.FTZ R90, R90, R115.reuse, -R116.reuse ;  /* 0x000000735a5a7223 */ /* 0x180fe20000010874 */
[-C--:B------:R-:W-:Y:S01]  /*29e0*/  FFMA.FTZ R91, R91, R115.reuse, -R116 ;  /* 0x000000735b5b7223 */ /* 0x080fe20000010874 */
[-CC-:B------:R-:W-:Y:S01]  /*29f0*/  FFMA.FTZ R119, R20, R115.reuse, -R118.reuse ;  /* 0x0000007314777223 */ /* 0x180fe20000010876 */
[--C-:B------:R-:W-:Y:S01]  /*2a00*/  FFMA.FTZ R120, R21, R115, -R118.reuse ;  /* 0x0000007315787223 */ /* 0x100fe20000010876 */
[----:B------:R-:W5:Y:S01]  /*2a10*/  MUFU.EX2 R99, R99 ;  /* 0x0000006300637308 */ /* 0x000f620000000800 */
[----:B---3--:R-:W-:Y:S01]  /*2a20*/  F2FP.BF16.F32.PACK_AB R80, R102, R101 ;  /* 0x000000656650723e */ /* 0x008fe200000010ff */
[-CC-:B------:R-:W-:Y:S01]  /*2a30*/  FFMA.FTZ R121, R16, R115.reuse, -R118.reuse ;  /* 0x0000007310797223 */ /* 0x180fe20000010876 */
[-C--:B------:R-:W-:Y:S01]  /*2a40*/  FFMA.FTZ R166, R17, R115.reuse, -R118 ;  /* 0x0000007311a67223 */ /* 0x080fe20000010876 */
[-CC-:B------:R-:W-:Y:S01]  /*2a50*/  FFMA.FTZ R118, R22, R115.reuse, -R116.reuse ;  /* 0x0000007316767223 */ /* 0x180fe20000010874 */
[-CC-:B------:R-:W-:Y:S01]  /*2a60*/  FFMA.FTZ R123, R23, R115.reuse, -R116.reuse ;  /* 0x00000073177b7223 */ /* 0x180fe20000010874 */
[----:B------:R-:W-:Y:S01]  /*2a70*/  FFMA.FTZ R163, R19, R115, -R116 ;  /* 0x0000007313a37223 */ /* 0x000fe20000010874 */
[----:B------:R-:W-:Y:S01]  /*2a80*/  FADD.FTZ R101, R101, R102 ;  /* 0x0000006665657221 */ /* 0x000fe20000010000 */
[----:B------:R-:W-:Y:S01]  /*2a90*/  MUFU.EX2 R107, R107 ;  /* 0x0000006b006b7308 */ /* 0x000fe20000000800 */
[----:B------:R-:W-:Y:S07]  /*2aa0*/  LDSM.16.MT88.4 R20, [R117+0x7c00] ;  /* 0x007c00007514783b */ /* 0x000fee0000004200 */
[----:B------:R-:W3:Y:S01]  /*2ab0*/  MUFU.EX2 R108, R108 ;  /* 0x0000006c006c7308 */ /* 0x000ee20000000800 */
[----:B-----5:R-:W-:Y:S01]  /*2ac0*/  F2FP.BF16.F32.PACK_AB R82, R99, R98 ;  /* 0x000000626352723e */ /* 0x020fe200000010ff */
[----:B------:R-:W-:-:S04]  /*2ad0*/  FADD.FTZ R98, R98, R101 ;  /* 0x0000006562627221 */ /* 0x000fc80000010000 */
[----:B------:R-:W-:Y:S02]  /*2ae0*/  FADD.FTZ R99, R99, R98 ;  /* 0x0000006263637221 */ /* 0x000fe40000010000 */
[----:B------:R-:W-:Y:S08]  /*2af0*/  MUFU.EX2 R103, R103 ;  /* 0x0000006700677308 */ /* 0x000ff00000000800 */
[----:B------:R-:W5:Y:S01]  /*2b00*/  MUFU.EX2 R106, R106 ;  /* 0x0000006a006a7308 */ /* 0x000f620000000800 */
[----:B---3--:R-:W-:Y:S01]  /*2b10*/  F2FP.BF16.F32.PACK_AB R81, R108, R107 ;  /* 0x0000006b6c51723e */ /* 0x008fe200000010ff */
[----:B------:R-:W-:-:S06]  /*2b20*/  FADD.FTZ R108, R107, R108 ;  /* 0x0000006c6b6c7221 */ /* 0x000fcc0000010000 */
[----:B------:R-:W-:Y:S08]  /*2b30*/  MUFU.EX2 R100, R100 ;  /* 0x0000006400647308 */ /* 0x000ff00000000800 */
[----:B------:R-:W3:Y:S01]  /*2b40*/  MUFU.EX2 R105, R105 ;  /* 0x0000006900697308 */ /* 0x000ee20000000800 */
[----:B-----5:R-:W-:Y:S01]  /*2b50*/  F2FP.BF16.F32.PACK_AB R83, R106, R103 ;  /* 0x000000676a53723e */ /* 0x020fe200000010ff */
        /* <DEDUP_REMOVED lines=8> */
[----:B------:R-:W5:Y:S01]  /*2be0*/  MUFU.EX2 R114, R114 ;  /* 0x0000007200727308 */ /* 0x000f620000000800 */
[C---:B------:R-:W-:Y:S07]  /*2bf0*/  HMMA.16816.F32.BF16 R52, R80.reuse, R56, RZ ;  /* 0x000000385034723c */ /* 0x040fee00000418ff */
[----:B------:R-:W-:Y:S01]  /*2c00*/  MUFU.EX2 R112, R112 ;  /* 0x0000007000707308 */ /* 0x000fe20000000800 */
[C---:B------:R-:W-:Y:S07]  /*2c10*/  HMMA.16816.F32.BF16 R60, R80.reuse, R64, RZ ;  /* 0x00000040503c723c */ /* 0x040fee00000418ff */
[----:B------:R-:W2:Y:S01]  /*2c20*/  MUFU.EX2 R113, R113 ;  /* 0x0000007100717308 */ /* 0x000ea20000000800 */
[C---:B------:R-:W-:Y:S07]  /*2c30*/  HMMA.16816.F32.BF16 R68, R80.reuse, R72, RZ ;  /* 0x000000485044723c */ /* 0x040fee00000418ff */
[----:B------:R-:W-:Y:S01]  /*2c40*/  MUFU.EX2 R92, R92 ;  /* 0x0000005c005c7308 */ /* 0x000fe20000000800 */
        /* <DEDUP_REMOVED lines=8> */
[----:B-1----:R-:W-:Y:S01]  /*2cd0*/  HMMA.16816.F32.BF16 R76, R80, R4, RZ ;  /* 0x00000004504c723c */ /* 0x002fe200000418ff */
[----:B---3--:R-:W-:Y:S01]  /*2ce0*/  F2FP.BF16.F32.PACK_AB R4, R105, R100 ;  /* 0x000000646904723e */ /* 0x008fe200000010ff */
[----:B------:R-:W-:Y:S01]  /*2cf0*/  FADD.FTZ R100, R100, R99 ;  /* 0x0000006364647221 */ /* 0x000fe20000010000 */
[----:B-----5:R-:W-:-:S03]  /*2d00*/  F2FP.BF16.F32.PACK_AB R5, R114, R111 ;  /* 0x0000006f7205723e */ /* 0x020fc600000010ff */
[----:B------:R-:W-:Y:S01]  /*2d10*/  FADD.FTZ R105, R105, R100 ;  /* 0x0000006469697221 */ /* 0x000fe20000010000 */
[----:B------:R-:W1:Y:S01]  /*2d20*/  MUFU.EX2 R95, R95 ;  /* 0x0000005f005f7308 */ /* 0x000e620000000800 */
[----:B------:R-:W-:Y:S01]  /*2d30*/  HMMA.16816.F32.BF16 R80, R80, R6, RZ ;  /* 0x000000065050723c */ /* 0x000fe200000418ff */
[----:B------:R-:W-:Y:S01]  /*2d40*/  F2FP.BF16.F32.PACK_AB R6, R109, R104 ;  /* 0x000000686d06723e */ /* 0x000fe200000010ff */
[----:B------:R-:W-:Y:S01]  /*2d50*/  FADD.FTZ R104, R104, R105 ;  /* 0x0000006968687221 */ /* 0x000fe20000010000 */
[----:B--2---:R-:W-:-:S03]  /*2d60*/  F2FP.BF16.F32.PACK_AB R7, R113, R112 ;  /* 0x000000707107723e */ /* 0x004fc600000010ff */
[----:B------:R-:W-:Y:S01]  /*2d70*/  FADD.FTZ R109, R109, R104 ;  /* 0x000000686d6d7221 */ /* 0x000fe20000010000 */
[----:B------:R-:W-:Y:S03]  /*2d80*/  MUFU.EX2 R90, R90 ;  /* 0x0000005a005a7308 */ /* 0x000fe60000000800 */
[C---:B------:R-:W-:Y:S05]  /*2d90*/  HMMA.16816.F32.BF16 R36, R4.reuse, R8, R36 ;  /* 0x000000080424723c */ /* 0x040fea0000041824 */
[----:B------:R-:W2:Y:S03]  /*2da0*/  MUFU.EX2 R91, R91 ;  /* 0x0000005b005b7308 */ /* 0x000ea60000000800 */
[C---:B------:R-:W-:Y:S01]  /*2db0*/  HMMA.16816.F32.BF16 R40, R4.reuse, R10, R40 ;  /* 0x0000000a0428723c */ /* 0x040fe20000041828 */
[----:B------:R-:W3:Y:S04]  /*2dc0*/  LDSM.16.MT88.4 R8, [R117+0x8400] ;  /* 0x008400007508783b */ /* 0x000ee80000004200 */
[----:B------:R-:W-:Y:S03]  /*2dd0*/  MUFU.EX2 R119, R119 ;  /* 0x0000007700777308 */ /* 0x000fe60000000800 */
[C---:B----4-:R-:W-:Y:S05]  /*2de0*/  HMMA.16816.F32.BF16 R52, R4.reuse, R12, R52 ;  /* 0x0000000c0434723c */ /* 0x050fea0000041834 */
[----:B------:R-:W4:Y:S03]  /*2df0*/  MUFU.EX2 R120, R120 ;  /* 0x0000007800787308 */ /* 0x000f260000000800 */
        /* <DEDUP_REMOVED lines=18> */
[----:B------:R-:W4:Y:S01]  /*2f20*/  LDSM.16.MT88.4 R28, [R117+0x8800] ;  /* 0x00880000751c783b */ /* 0x000f220000004200 */
[----:B------:R-:W-:Y:S01]  /*2f30*/  F2FP.BF16.F32.PACK_AB R4, R93, R92 ;  /* 0x0000005c5d04723e */ /* 0x000fe200000010ff */
[----:B------:R-:W-:Y:S01]  /*2f40*/  FADD.FTZ R92, R92, R109 ;  /* 0x0000006d5c5c7221 */ /* 0x000fe20000010000 */
[----:B-1----:R-:W-:-:S02]  /*2f50*/  F2FP.BF16.F32.PACK_AB R5, R95, R94 ;  /* 0x0000005e5f05723e */ /* 0x002fc400000010ff */
[----:B------:R-:W-:Y:S01]  /*2f60*/  F2FP.BF16.F32.PACK_AB R6, R89, R88 ;  /* 0x000000585906723e */ /* 0x000fe200000010ff */
[----:B------:R-:W-:Y:S01]  /*2f70*/  FADD.FTZ R93, R93, R92 ;  /* 0x0000005c5d5d7221 */ /* 0x000fe20000010000 */
[----:B--2---:R-:W-:-:S07]  /*2f80*/  F2FP.BF16.F32.PACK_AB R7, R91, R90 ;  /* 0x0000005a5b07723e */ /* 0x004fce00000010ff */
[C---:B-----5:R-:W-:Y:S08]  /*2f90*/  HMMA.16816.F32.BF16 R44, R4.reuse, R12, R44 ;  /* 0x0000000c042c723c */ /* 0x060ff0000004182c */
[C---:B------:R-:W-:Y:S01]  /*2fa0*/  HMMA.16816.F32.BF16 R48, R4.reuse, R14, R48 ;  /* 0x0000000e0430723c */ /* 0x040fe20000041830 */
[----:B------:R-:W1:Y:S07]  /*2fb0*/  LDSM.16.MT88.4 R12, [R110+0x8800] ;  /* 0x008800006e0c783b */ /* 0x000e6e0000004200 */
[C---:B---3--:R-:W-:Y:S08]  /*2fc0*/  HMMA.16816.F32.BF16 R52, R4.reuse, R8, R52 ;  /* 0x000000080434723c */ /* 0x048ff00000041834 */
[C---:B------:R-:W-:Y:S01]  /*2fd0*/  HMMA.16816.F32.BF16 R56, R4.reuse, R10, R56 ;  /* 0x0000000a0438723c */ /* 0x040fe20000041838 */
[----:B------:R-:W2:Y:S07]  /*2fe0*/  LDSM.16.MT88.4 R8, [R117+0x8c00] ;  /* 0x008c00007508783b */ /* 0x000eae0000004200 */
[----:B------:R-:W-:Y:S01]  /*2ff0*/  HMMA.16816.F32.BF16 R60, R4, R32, R60 ;  /* 0x00000020043c723c */ /* 0x000fe2000004183c */
[----:B------:R-:W-:-:S02]  /*3000*/  FFMA.FTZ R32, R18, R115, -R116 ;  /* 0x0000007312207223 */ /* 0x000fc40000010874 */
[----:B------:R-:W3:Y:S04]  /*3010*/  LDSM.16.MT88.4 R16, [R110+0x6c00] ;  /* 0x006c00006e10783b */ /* 0x000ee80000004200 */
[----:B------:R-:W5:Y:S01]  /*3020*/  MUFU.EX2 R32, R32 ;  /* 0x0000002000207308 */ /* 0x000f620000000800 */
[C---:B----4-:R-:W-:Y:S08]  /*3030*/  HMMA.16816.F32.BF16 R68, R4.reuse, R28, R68 ;  /* 0x0000001c0444723c */ /* 0x050ff00000041844 */
[C---:B------:R-:W-:Y:S08]  /*3040*/  HMMA.16816.F32.BF16 R72, R4.reuse, R30, R72 ;  /* 0x0000001e0448723c */ /* 0x040ff00000041848 */
[C---:B------:R-:W-:Y:S08]  /*3050*/  HMMA.16816.F32.BF16 R36, R4.reuse, R24, R36 ;  /* 0x000000180424723c */ /* 0x040ff00000041824 */
[C---:B------:R-:W-:Y:S01]  /*3060*/  HMMA.16816.F32.BF16 R40, R4.reuse, R26, R40 ;  /* 0x0000001a0428723c */ /* 0x040fe20000041828 */
[----:B------:R-:W4:Y:S07]  /*3070*/  LDSM.16.MT88.4 R24, [R117+0x6c00] ;  /* 0x006c00007518783b */ /* 0x000f2e0000004200 */
[C---:B------:R-:W-:Y:S08]  /*3080*/  HMMA.16816.F32.BF16 R64, R4.reuse, R34, R64 ;  /* 0x000000220440723c */ /* 0x040ff00000041840 */
[C---:B-1----:R-:W-:Y:S08]  /*3090*/  HMMA.16816.F32.BF16 R76, R4.reuse, R12, R76 ;  /* 0x0000000c044c723c */ /* 0x042ff0000004184c */
[----:B------:R-:W-:Y:S01]  /*30a0*/  HMMA.16816.F32.BF16 R80, R4, R14, R80 ;  /* 0x0000000e0450723c */ /* 0x000fe20000041850 */
[----:B------:R-:W-:Y:S01]  /*30b0*/  F2FP.BF16.F32.PACK_AB R4, R120, R119 ;  /* 0x000000777804723e */ /* 0x000fe200000010ff */
[----:B------:R-:W-:Y:S01]  /*30c0*/  LDSM.16.MT88.4 R12, [R110+0x7c00] ;  /* 0x007c00006e0c783b */ /* 0x000fe20000004200 */
[----:B------:R-:W-:-:S02]  /*30d0*/  F2FP.BF16.F32.PACK_AB R5, R123, R118 ;  /* 0x000000767b05723e */ /* 0x000fc400000010ff */
[----:B------:R-:W-:Y:S02]  /*30e0*/  F2FP.BF16.F32.PACK_AB R6, R166, R121 ;  /* 0x00000079a606723e */ /* 0x000fe400000010ff */
[----:B-----5:R-:W-:-:S07]  /*30f0*/  F2FP.BF16.F32.PACK_AB R7, R163, R32 ;  /* 0x00000020a307723e */ /* 0x020fce00000010ff */
[C---:B--2---:R-:W-:Y:S08]  /*3100*/  HMMA.16816.F32.BF16 R68, R4.reuse, R8, R68 ;  /* 0x000000080444723c */ /* 0x044ff00000041844 */
[C---:B------:R-:W-:Y:S01]  /*3110*/  HMMA.16816.F32.BF16 R72, R4.reuse, R10, R72 ;  /* 0x0000000a0448723c */ /* 0x040fe20000041848 */
[----:B------:R-:W1:Y:S07]  /*3120*/  LDSM.16.MT88.4 R8, [R110+0x8c00] ;  /* 0x008c00006e08783b */ /* 0x000e6e0000004200 */
[----:B---3--:R-:W-:Y:S01]  /*3130*/  HMMA.16816.F32.BF16 R44, R4, R16, R44 ;  /* 0x00000010042c723c */ /* 0x008fe2000004182c */
[----:B------:R-:W-:-:S04]  /*3140*/  FADD.FTZ R17, R111, R106 ;  /* 0x0000006a6f117221 */ /* 0x000fc80000010000 */
[----:B------:R-:W-:-:S03]  /*3150*/  FADD.FTZ R17, R114, R17 ;  /* 0x0000001172117221 */ /* 0x000fc60000010000 */
[----:B----4-:R-:W-:Y:S01]  /*3160*/  HMMA.16816.F32.BF16 R36, R4, R24, R36 ;  /* 0x000000180424723c */ /* 0x010fe20000041824 */
        /* <DEDUP_REMOVED lines=34> */
.L_x_8721:
        /* <DEDUP_REMOVED lines=79> */
.L_x_8716:
[----:B------:R-:W-:Y:S05]  /*3880*/  BSYNC.RECONVERGENT B0 ;  /* 0x0000000000007941 */ /* 0x000fea0003800200 */
.L_x_8715:
        /* <DEDUP_REMOVED lines=13> */
[----:B------:R-:W-:Y:S01]  /*3960*/  SHF.R.U32.HI R140, RZ, 0x1, R136 ;  /* 0x00000001ff8c7819 */ /* 0x000fe20000011688 */
[----:B------:R-:W-:Y:S01]  /*3970*/  BSSY.RECONVERGENT B1, `(.L_x_8717) ;  /* 0x00000cd000017945 */ /* 0x000fe20003800200 */
[----:B------:R-:W-:Y:S02]  /*3980*/  LOP3.LUT R168, R167, R168, RZ, 0xfc, !PT ;  /* 0x000000a8a7a87212 */ /* 0x000fe400078efcff */
[----:B------:R-:W-:Y:S02]  /*3990*/  IADD3 R170, P0, PT, R146, R152, RZ ;  /* 0x0000009892aa7210 */ /* 0x000fe40007f1e0ff */
[----:B------:R-:W-:Y:S02]  /*39a0*/  LOP3.LUT R139, R91, 0x3e00, RZ, 0xc0, !PT ;  /* 0x00003e005b8b7812 */ /* 0x000fe400078ec0ff */
[----:B------:R-:W-:Y:S01]  /*39b0*/  LOP3.LUT R141, R140, 0x8, RZ, 0xc0, !PT ;  /* 0x000000088c8d7812 */ /* 0x000fe200078ec0ff */
[----:B------:R-:W-:Y:S01]  /*39c0*/  IMAD.X R171, R147, 0x1, R153, P0 ;  /* 0x0000000193ab7824 */ /* 0x000fe200000e0699 */
[----:B------:R-:W-:Y:S01]  /*39d0*/  LOP3.LUT R84, R138, 0x18, RZ, 0xc0, !PT ;  /* 0x000000188a547812 */ /* 0x000fe200078ec0ff */
[----:B-1----:R-:W-:Y:S01]  /*39e0*/  ULEA UR6, UR6, UR7, 0x18 ;  /* 0x0000000706067291 */ /* 0x002fe2000f8ec0ff */
[--C-:B------:R-:W-:Y:S02]  /*39f0*/  LOP3.LUT R85, R139, 0x20, R142.reuse, 0xf8, !PT ;  /* 0x000000208b557812 */ /* 0x100fe400078ef88e */
[----:B------:R-:W-:Y:S02]  /*3a00*/  LOP3.LUT R87, R136, 0x8, RZ, 0xc0, !PT ;  /* 0x0000000888577812 */ /* 0x000fe400078ec0ff */
[----:B------:R-:W-:Y:S01]  /*3a10*/  LOP3.LUT R91, R91, 0x100, RZ, 0xc0, !PT ;  /* 0x000001005b5b7812 */ /* 0x000fe200078ec0ff */
[----:B------:R-:W-:Y:S01]  /*3a20*/  IMAD.U32 R137, RZ, RZ, UR6 ;  /* 0x00000006ff897e24 */ /* 0x000fe2000f8e00ff */
[--C-:B------:R-:W-:Y:S02]  /*3a30*/  LOP3.LUT R141, R141, 0xc0, R142.reuse, 0xf8, !PT ;  /* 0x000000c08d8d7812 */ /* 0x100fe400078ef88e */
[--C-:B------:R-:W-:Y:S01]  /*3a40*/  LOP3.LUT R87, R87, 0xc0, R142.reuse, 0xf8, !PT ;  /* 0x000000c057577812 */ /* 0x100fe200078ef88e */
[--C-:B------:R-:W-:Y:S01]  /*3a50*/  IMAD R167, R168, 0x2, R137.reuse ;  /* 0x00000002a8a77824 */ /* 0x100fe200078e0289 */
[----:B------:R-:W-:Y:S02]  /*3a60*/  LOP3.LUT R141, R141, R84, RZ, 0x3c, !PT ;  /* 0x000000548d8d7212 */ /* 0x000fe400078e3cff */
[--C-:B------:R-:W-:Y:S02]  /*3a70*/  LOP3.LUT R88, R85, 0x100, R142.reuse, 0xf8, !PT ;  /* 0x0000010055587812 */ /* 0x100fe400078ef88e */
[----:B------:R-:W-:Y:S01]  /*3a80*/  @!PT LDS RZ, [RZ] ;  /* 0x00000000fffff984 */ /* 0x000fe20000000800 */
[----:B------:R-:W-:Y:S01]  /*3a90*/  @!PT LDS RZ, [RZ] ;  /* 0x00000000fffff984 */ /* 0x000fe20000000800 */
[----:B------:R-:W-:Y:S01]  /*3aa0*/  @!PT LDS RZ, [RZ] ;  /* 0x00000000fffff984 */ /* 0x000fe20000000800 */
[----:B------:R1:W-:Y:S01]  /*3ab0*/  LDGSTS.E.BYPASS.LTC128B.128 [R167+0x6000], desc[UR4][R152.64] ;  /* 0x0600000098a77fae */ /* 0x0003e2000b981a04 */
[----:B------:R-:W-:Y:S02]  /*3ac0*/  LOP3.LUT R86, R91, 0x20, R142, 0xf8, !PT ;  /* 0x000000205b567812 */ /* 0x000fe400078ef88e */
[----:B------:R-:W-:Y:S02]  /*3ad0*/  LOP3.LUT R88, R88, R141, RZ, 0xfc, !PT ;  /* 0x0000008d58587212 */ /* 0x000fe400078efcff */
[----:B------:R1:W-:Y:S01]  /*3ae0*/  LDGSTS.E.BYPASS.LTC128B.128 [R167+0x7000], desc[UR4][R152.64+0x40] ;  /* 0x0700004098a77fae */ /* 0x0003e2000b981a04 */
[----:B------:R-:W-:Y:S02]  /*3af0*/  LOP3.LUT R86, R86, R87, R84, 0xf6, !PT ;  /* 0x0000005756567212 */ /* 0x000fe400078ef654 */
[----:B------:R-:W-:Y:S02]  /*3b00*/  LOP3.LUT P0, RZ, R136, 0x4, RZ, 0xc0, !PT ;  /* 0x0000000488ff7812 */ /* 0x000fe4000780c0ff */
[----:B------:R1:W-:Y:S01]  /*3b10*/  LDGSTS.E.BYPASS.LTC128B.128 [R167+0x8000], desc[UR4][R152.64+0x80] ;  /* 0x0800008098a77fae */ /* 0x0003e2000b981a04 */
[--C-:B------:R-:W-:Y:S01]  /*3b20*/  IMAD R143, R88, 0x2, R137.reuse ;  /* 0x00000002588f7824 */ /* 0x100fe200078e0289 */
[----:B------:R-:W-:Y:S01]  /*3b30*/  ISETP.NE.AND P2, PT, R158, RZ, PT ;  /* 0x000000ff9e00720c */ /* 0x000fe20003f45270 */
[----:B------:R-:W-:Y:S02]  /*3b40*/  IMAD R91, R86, 0x2, R137 ;  /* 0x00000002565b7824 */ /* 0x000fe400078e0289 */
[----:B------:R1:W-:Y:S01]  /*3b50*/  LDGSTS.E.BYPASS.LTC128B.128 [R167+0x6800], desc[UR4][R170.64] ;  /* 0x06800000aaa77fae */ /* 0x0003e2000b981a04 */
[----:B------:R-:W-:Y:S04]  /*3b60*/  SEL R108, R108, 0xffffffe0, !P0 ;  /* 0xffffffe06c6c7807 */ /* 0x000fe80004000000 */
[----:B------:R1:W-:Y:S01]  /*3b70*/  LDGSTS.E.BYPASS.LTC128B.128 [R167+0x7800], desc[UR4][R170.64+0x40] ;  /* 0x07800040aaa77fae */ /* 0x0003e2000b981a04 */
[C---:B------:R-:W-:Y:S04]  /*3b80*/  IMAD.IADD R90, R108.reuse, 0x1, R143 ;  /* 0x000000016c5a7824 */ /* 0x040fe800078e028f */
[----:B------:R1:W-:Y:S01]  /*3b90*/  LDGSTS.E.BYPASS.LTC128B.128 [R167+0x8800], desc[UR4][R170.64+0x80] ;  /* 0x08800080aaa77fae */ /* 0x0003e2000b981a04 */
[----:B------:R-:W-:Y:S04]  /*3ba0*/  IMAD.IADD R88, R108, 0x1, R91 ;  /* 0x000000016c587824 */ /* 0x000fe800078e025b */
        /* <DEDUP_REMOVED lines=11> */
[----:B------:R-:W2:Y:S04]  /*3c60*/  LDSM.16.M88.4 R124, [R88+0x3c00] ;  /* 0x003c0000587c783b */ /* 0x000ea80000000200 */
[C---:B------:R-:W-:Y:S01]  /*3c70*/  HMMA.16816.F32.BF16 R8, R84.reuse, R94, RZ ;  /* 0x0000005e5408723c */ /* 0x040fe200000418ff */
[----:B------:R-:W-:Y:S05]  /*3c80*/  LDSM.16.M88.4 R128, [R143+0x1000] ;  /* 0x001000008f80783b */ /* 0x000fea0000000200 */
        /* <DEDUP_REMOVED lines=9> */
[----:B------:R-:W-:Y:S01]  /*3d20*/  HMMA.16816.F32.BF16 R32, R84, R106, RZ ;  /* 0x0000006a5420723c */ /* 0x000fe200000418ff */
[----:B------:R-:W3:Y:S05]  /*3d30*/  LDSM.16.M88.4 R84, [R91+0x4400] ;  /* 0x004400005b54783b */ /* 0x000eea0000000200 */
[----:B------:R-:W4:Y:S02]  /*3d40*/  LDSM.16.M88.4 R104, [R88+0x4000] ;  /* 0x004000005868783b */ /* 0x000f240000000200 */
        /* <DEDUP_REMOVED lines=11> */
[----:B------:R-:W1:Y:S05]  /*3e00*/  LDSM.16.M88.4 R108, [R88+0x4400] ;  /* 0x00440000586c783b */ /* 0x000e6a0000000200 */
[----:B------:R-:W-:Y:S02]  /*3e10*/  LDSM.16.M88.4 R124, [R91+0x5800] ;  /* 0x005800005b7c783b */ /* 0x000fe40000000200 */
        /* <DEDUP_REMOVED lines=9> */
[C---:B------:R-:W-:Y:S08]  /*3eb0*/  HMMA.16816.F32.BF16 R28, R128.reuse, R96, R28 ;  /* 0x00000060801c723c */ /* 0x040ff0000004181c */
[----:B------:R-:W-:Y:S01]  /*3ec0*/  HMMA.16816.F32.BF16 R32, R128, R98, R32 ;  /* 0x000000628020723c */ /* 0x000fe20000041820 */
[----:B------:R-:W3:Y:S05]  /*3ed0*/  LDSM.16.M88.4 R96, [R91+0x5c00] ;  /* 0x005c00005b60783b */ /* 0x000eea0000000200 */
[----:B------:R-:W-:Y:S02]  /*3ee0*/  LDSM.16.M88.4 R128, [R88+0x5800] ;  /* 0x005800005880783b */ /* 0x000fe40000000200 */
        /* <DEDUP_REMOVED lines=8> */
[----:B------:R-:W4:Y:S01]  /*3f70*/  LDSM.16.M88.4 R112, [R88+0x5400] ;  /* 0x005400005870783b */ /* 0x000f220000000200 */
[----:B------:R-:W-:Y:S04]  /*3f80*/  DEPBAR.LE SB0, 0x0 ;  /* 0x000080000000791a */ /* 0x000fe80000000000 */
[----:B------:R-:W-:Y:S02]  /*3f90*/  BAR.SYNC.DEFER_BLOCKING 0x0 ;  /* 0x0000000000007b1d */ /* 0x000fe40000010000 */
[C---:B------:R-:W-:Y:S08]  /*3fa0*/  HMMA.16816.F32.BF16 R28, R100.reuse, R116, R28 ;  /* 0x00000074641c723c */ /* 0x040ff0000004181c */
[----:B------:R-:W-:Y:S08]  /*3fb0*/  HMMA.16816.F32.BF16 R32, R100, R118, R32 ;  /* 0x000000766420723c */ /* 0x000ff00000041820 */
        /* <DEDUP_REMOVED lines=10> */
[C---:B----4-:R-:W-:Y:S08]  /*4060*/  HMMA.16816.F32.BF16 R12, R104.reuse, R112, R12 ;  /* 0x00000070680c723c */ /* 0x050ff0000004180c */
[C---:B------:R-:W-:Y:S08]  /*4070*/  HMMA.16816.F32.BF16 R16, R104.reuse, R114, R16 ;  /* 0x000000726810723c */ /* 0x040ff00000041810 */
[C---:B------:R-:W-:Y:S08]  /*4080*/  HMMA.16816.F32.BF16 R20, R104.reuse, R128, R20 ;  /* 0x000000806814723c */ /* 0x040ff00000041814 */
[C---:B------:R-:W-:Y:S08]  /*4090*/  HMMA.16816.F32.BF16 R24, R104.reuse, R130, R24 ;  /* 0x000000826818723c */ /* 0x040ff00000041818 */
[C---:B------:R-:W-:Y:S08]  /*40a0*/  HMMA.16816.F32.BF16 R28, R104.reuse, R132, R28 ;  /* 0x00000084681c723c */ /* 0x040ff0000004181c */
[----:B------:R-:W-:Y:S01]  /*40b0*/  HMMA.16816.F32.BF16 R32, R104, R134, R32 ;  /* 0x000000866820723c */ /* 0x000fe20000041820 */
[----:B------:R-:W-:Y:S08]  /*40c0*/  @!UPT UIADD3 URZ, UPT, UPT, URZ, URZ, URZ ;  /* 0x000000fffffff290 */ /* 0x000ff0000fffe0ff */
[----:B------:R-:W-:Y:S11]  /*40d0*/  @!P2 BRA `(.L_x_8718) ;  /* 0x000000040058a947 */ /* 0x000ff60003800000 */
[----:B------:R-:W2:Y:S01]  /*40e0*/  @!P1 LD.E R84, desc[UR4][R2.64+0x38] ;  /* 0x0000380402549980 */ /* 0x000ea2000c101900 */
[----:B------:R-:W-:Y:S01]  /*40f0*/  @!P1 IMAD.MOV.U32 R85, RZ, RZ, RZ ;  /* 0x000000ffff559224 */ /* 0x000fe200078e00ff */
[----:B------:R-:W-:Y:S04]  /*4100*/  BSSY.RECONVERGENT B0, `(.L_x_8719) ;  /* 0x0000047000007945 */ /* 0x000fe80003800200 */
        /* <DEDUP_REMOVED lines=47> */
[----:B------:R-:W-:Y:S01]  /*4400*/  SEL R87, R87, R92, !P4 ;  /* 0x0000005c57577207 */ /* 0x000fe20006000000 */
[----:B------:R-:W2:Y:S01]  /*4410*/  LD.E.64 R90, desc[UR4][R2.64+0x38] ;  /* 0x00003804025a7980 */ /* 0x000ea2000c101b00 */
        /* <DEDUP_REMOVED lines=21> */
.L_x_8720:
[----:B------:R-:W-:Y:S05]  /*4570*/  BSYNC.RECONVERGENT B0 ;  /* 0x0000000000007941 */ /* 0x000fea0003800200 */
.L_x_8719:
        /* <DEDUP_REMOVED lines=12> */
.L_x_8718:
[----:B------:R-:W-:Y:S05]  /*4640*/  BSYNC.RECONVERGENT B1 ;  /* 0x0000000000017941 */ /* 0x000fea0003800200 */
.L_x_8717:
        /* <DEDUP_REMOVED lines=281> */
.L_x_8714:
        /* <DEDUP_REMOVED lines=11> */
.L_x_8729:
        /* <DEDUP_REMOVED lines=61> */
[----:B------:R-:W-:Y:S02]  /*5c60*/  LOP3.LUT R138, R138, 0x40, RZ, 0xc0, !PT ;  /* 0x000000408a8a7812 */ /* 0x000fe400078ec0ff */
[----:B------:R-:W-:Y:S02]  /*5c70*/  F2FP.BF16.F32.PACK_AB R82, R5, R82 ;  /* 0x000000520552723e */ /* 0x000fe400000010ff */
[----:B------:R-:W-:Y:S02]  /*5c80*/  IADD3 R5, PT, PT, R137, -R0, RZ ;  /* 0x8000000089057210 */ /* 0x000fe40007ffe0ff */
[----:B------:R-:W-:Y:S02]  /*5c90*/  F2FP.BF16.F32.PACK_AB R36, R37, R36 ;  /* 0x000000242524723e */ /* 0x000fe400000010ff */
[----:B------:R-:W-:Y:S02]  /*5ca0*/  F2FP.BF16.F32.PACK_AB R38, R39, R38 ;  /* 0x000000262726723e */ /* 0x000fe400000010ff */
[----:B------:R-:W-:Y:S01]  /*5cb0*/  F2FP.BF16.F32.PACK_AB R40, R41, R40 ;  /* 0x000000282928723e */ /* 0x000fe200000010ff */
[----:B------:R-:W-:Y:S01]  /*5cc0*/  STS [R137], R36 ;  /* 0x0000002489007388 */ /* 0x000fe20000000800 */
[----:B------:R-:W-:-:S02]  /*5cd0*/  F2FP.BF16.F32.PACK_AB R42, R43, R42 ;  /* 0x0000002a2b2a723e */ /* 0x000fc400000010ff */
[----:B------:R-:W-:Y:S01]  /*5ce0*/  F2FP.BF16.F32.PACK_AB R44, R45, R44 ;  /* 0x0000002c2d2c723e */ /* 0x000fe200000010ff */
[----:B------:R-:W-:Y:S01]  /*5cf0*/  STS [R137+0x200], R38 ;  /* 0x0002002689007388 */ /* 0x000fe20000000800 */
[----:B------:R-:W-:Y:S02]  /*5d00*/  F2FP.BF16.F32.PACK_AB R46, R47, R46 ;  /* 0x0000002e2f2e723e */ /* 0x000fe400000010ff */
[----:B---3--:R-:W-:Y:S01]  /*5d10*/  IADD3 R9, PT, PT, R137, -R138, RZ ;  /* 0x8000008a89097210 */ /* 0x008fe20007ffe0ff */
[----:B------:R-:W-:Y:S01]  /*5d20*/  STS [R5+0x10], R40 ;  /* 0x0000102805007388 */ /* 0x000fe20000000800 */
[----:B------:R-:W-:Y:S02]  /*5d30*/  F2FP.BF16.F32.PACK_AB R48, R49, R48 ;  /* 0x000000303130723e */ /* 0x000fe400000010ff */
[----:B------:R-:W-:Y:S01]  /*5d40*/  F2FP.BF16.F32.PACK_AB R50, R51, R50 ;  /* 0x000000323332723e */ /* 0x000fe200000010ff */
[----:B------:R2:W-:Y:S01]  /*5d50*/  STS [R5+0x210], R42 ;  /* 0x0002102a05007388 */ /* 0x0005e20000000800 */
[----:B------:R-:W-:-:S02]  /*5d60*/  IADD3 R11, PT, PT, R5, -R138, RZ ;  /* 0x8000008a050b7210 */ /* 0x000fc40007ffe0ff */
        /* <DEDUP_REMOVED lines=35> */
[----:B------:R-:W3:Y:S04]  /*5fa0*/  LD.E.U8 R0, desc[UR4][R2.64+0x1c8] ;  /* 0x0001c80402007980 */ /* 0x000ee8000c101100 */
[----:B------:R-:W4:Y:S04]  /*5fb0*/  LD.E.64 R12, desc[UR4][R2.64+0x80] ;  /* 0x00008004020c7980 */ /* 0x000f28000c101b00 */
[----:B--2---:R-:W2:Y:S04]  /*5fc0*/  LD.E.64 R42, desc[UR4][R2.64+0x90] ;  /* 0x00009004022a7980 */ /* 0x004ea8000c101b00 */
[----:B------:R-:W2:Y:S04]  /*5fd0*/  LD.E.64 R38, desc[UR4][R2.64+0x88] ;  /* 0x0000880402267980 */ /* 0x000ea8000c101b00 */
[----:B------:R-:W2:Y:S01]  /*5fe0*/  LD.E.64 R36, desc[UR4][R2.64+0x70] ;  /* 0x0000700402247980 */ /* 0x000ea2000c101b00 */
[----:B------:R-:W-:Y:S05]  /*5ff0*/  WARPSYNC.ALL ;  /* 0x0000000000007948 */ /* 0x000fea0003800000 */
[----:B------:R-:W5:Y:S01]  /*6000*/  LD.E.64 R40, desc[UR4][R2.64+0xa0] ;  /* 0x0000a00402287980 */ /* 0x000f62000c101b00 */
[----:B------:R-:W-:-:S02]  /*6010*/  SHF.L.U32 R157, R157, 0x6, RZ ;  /* 0x000000069d9d7819 */ /* 0x000fc400000006ff */
[----:B------:R-:W-:Y:S02]  /*6020*/  MOV R145, RZ ;  /* 0x000000ff00917202 */ /* 0x000fe40000000f00 */
[----:B---3--:R-:W-:-:S13]  /*6030*/  ISETP.NE.AND P2, PT, R0, RZ, PT ;  /* 0x000000ff0000720c */ /* 0x008fda0003f45270 */
[----:B------:R-:W3:Y:S04]  /*6040*/  @!P2 LD.E R33, desc[UR4][R2.64+0x60] ;  /* 0x000060040221a980 */ /* 0x000ee8000c101900 */
[----:B------:R-:W3:Y:S04]  /*6050*/  @P2 LD.E R0, desc[UR4][R2.64+0xd4] ;  /* 0x0000d40402002980 */ /* 0x000ee8000c101900 */
[----:B------:R-:W3:Y:S04]  /*6060*/  @!P2 LD.E R32, desc[UR4][R2.64+0xb4] ;  /* 0x0000b4040220a980 */ /* 0x000ee8000c101900 */
[----:B------:R1:W3:Y:S01]  /*6070*/  @P2 LD.E R5, desc[UR4][R2.64+0xb4] ;  /* 0x0000b40402052980 */ /* 0x0002e2000c101900 */
[----:B------:R-:W-:Y:S01]  /*6080*/  BAR.SYNC.DEFER_BLOCKING 0x0 ;  /* 0x0000000000007b1d */ /* 0x000fe20000010000 */
[----:B----4-:R-:W-:-:S02]  /*6090*/  IMAD R34, R13, R156, RZ ;  /* 0x0000009c0d227224 */ /* 0x010fc400078e02ff */
[----:B------:R-:W-:-:S04]  /*60a0*/  IMAD.WIDE.U32 R8, R12, R156, RZ ;  /* 0x0000009c0c087225 */ /* 0x000fc800078e00ff */
[-C--:B--2---:R-:W-:Y:S02]  /*60b0*/  IMAD R35, R43, R155.reuse, RZ ;  /* 0x0000009b2b237224 */ /* 0x084fe400078e02ff */
[----:B------:R-:W-:-:S04]  /*60c0*/  IMAD.WIDE.U32 R42, R42, R155, RZ ;  /* 0x0000009b2a2a7225 */ /* 0x000fc800078e00ff */
[----:B------:R-:W-:Y:S01]  /*60d0*/  IMAD.WIDE.U32 R12, R157, R38, R144 ;  /* 0x000000269d0c7225 */ /* 0x000fe200078e0090 */
[----:B------:R-:W-:-:S03]  /*60e0*/  IADD3 R34, PT, PT, R9, R34, RZ ;  /* 0x0000002209227210 */ /* 0x000fc60007ffe0ff */
[----:B-1----:R-:W-:Y:S01]  /*60f0*/  IMAD R2, R39, R157, RZ ;  /* 0x0000009d27027224 */ /* 0x002fe200078e02ff */
[----:B------:R-:W-:Y:S01]  /*6100*/  IADD3 R42, P1, P0, R42, R12, R8 ;  /* 0x0000000c2a2a7210 */ /* 0x000fe2000783e008 */
[----:B------:R1:W2:Y:S03]  /*6110*/  LDS.128 R24, [R167] ;  /* 0x00000000a7187984 */ /* 0x0002a60000000c00 */
[----:B------:R-:W-:Y:S01]  /*6120*/  IADD3 R2, PT, PT, R13, R2, RZ ;  /* 0x000000020d027210 */ /* 0x000fe20007ffe0ff */
[----:B------:R1:W4:Y:S04]  /*6130*/  LDS.128 R16, [R167+0x1000] ;  /* 0x00100000a7107984 */ /* 0x0003280000000c00 */
[----:B------:R1:W1:Y:S04]  /*6140*/  LDS.128 R8, [R167+0x2000] ;  /* 0x00200000a7087984 */ /* 0x0002680000000c00 */
[----:B------:R1:W1:Y:S04]  /*6150*/  LDS.128 R20, [R167+0x800] ;  /* 0x00080000a7147984 */ /* 0x0002680000000c00 */
[----:B------:R1:W1:Y:S04]  /*6160*/  LDS.128 R12, [R167+0x1800] ;  /* 0x00180000a70c7984 */ /* 0x0002680000000c00 */
[----:B------:R1:W1:Y:S01]  /*6170*/  LDS.128 R28, [R167+0x2800] ;  /* 0x00280000a71c7984 */ /* 0x0002620000000c00 */
[----:B------:R-:W2:Y:S01]  /*6180*/  @P4 MUFU.LG2 R7, R7 ;  /* 0x0000000700074308 */ /* 0x000ea20000000c00 */
[----:B------:R-:W-:-:S07]  /*6190*/  IADD3 R35, PT, PT, R43, R35, RZ ;  /* 0x000000232b237210 */ /* 0x000fce0007ffe0ff */
[----:B------:R-:W4:Y:S01]  /*61a0*/  @P3 MUFU.LG2 R4, R4 ;  /* 0x0000000400043308 */ /* 0x000f220000000c00 */
[----:B------:R-:W-:Y:S02]  /*61b0*/  IADD3.X R43, PT, PT, R35, R2, R34, P1, P0 ;  /* 0x00000002232b7210 */ /* 0x000fe40000fe0422 */
[----:B------:R-:W-:Y:S02]  /*61c0*/  LOP3.LUT P5, RZ, R136, 0x3, RZ, 0xc0, !PT ;  /* 0x0000000388ff7812 */ /* 0x000fe400078ac0ff */
[----:B------:R-:W-:-:S05]  /*61d0*/  SHF.R.U32.HI R2, RZ, 0x2, R136 ;  /* 0x00000002ff027819 */ /* 0x000fca0000011688 */
[----:B------:R-:W-:-:S04]  /*61e0*/  IMAD.WIDE.U32 R42, R2, R38, R42 ;  /* 0x00000026022a7225 */ /* 0x000fc800078e002a */
[----:B------:R-:W-:Y:S01]  /*61f0*/  IMAD R3, R39, R2, RZ ;  /* 0x0000000227037224 */ /* 0x000fe200078e02ff */
[----:B------:R-:W-:Y:S01]  /*6200*/  LEA R36, P1, R42, R36, 0x1 ;  /* 0x000000242a247211 */ /* 0x000fe200078208ff */
[----:B--2---:R-:W-:Y:S01]  /*6210*/  @P4 FMUL.FTZ R7, R7, 0.69314718246459960938 ;  /* 0x3f31721807074820 */ /* 0x004fe20000410000 */
[----:B----4-:R-:W-:Y:S01]  /*6220*/  @P3 FMUL.FTZ R4, R4, 0.69314718246459960938 ;  /* 0x3f31721804043820 */ /* 0x010fe20000410000 */
[----:B------:R-:W-:Y:S01]  /*6230*/  BSSY.RECONVERGENT B0, `(.L_x_8723) ;  /* 0x000001a000007945 */ /* 0x000fe20003800200 */
[----:B------:R-:W-:Y:S02]  /*6240*/  IADD3 R3, PT, PT, R43, R3, RZ ;  /* 0x000000032b037210 */ /* 0x000fe40007ffe0ff */
[----:B------:R-:W-:Y:S01]  /*6250*/  MOV R34, 0x7f800000 ;  /* 0x7f80000000227802 */ /* 0x000fe20000000f00 */
[----:B-----5:R-:W-:Y:S01]  /*6260*/  @P4 FFMA.FTZ R34, R6, R86, R7 ;  /* 0x0000005606224223 */ /* 0x020fe20000010007 */
[----:B------:R-:W-:Y:S02]  /*6270*/  LEA R44, P0, R38, R36, 0x6 ;  /* 0x00000024262c7211 */ /* 0x000fe400078030ff */
[----:B------:R-:W-:Y:S01]  /*6280*/  LEA.HI.X R37, R42, R37, R3, 0x1, P1 ;  /* 0x000000252a257211 */ /* 0x000fe200008f0c03 */
[----:B---3--:R-:W-:-:S02]  /*6290*/  @!P2 IMAD R33, R33, R156, R155 ;  /* 0x0000009c2121a224 */ /* 0x008fc400078e029b */
[----:B------:R-:W-:Y:S02]  /*62a0*/  @P2 IMAD R0, R0, R155, RZ ;  /* 0x0000009b00002224 */ /* 0x000fe400078e02ff */
[----:B------:R-:W-:Y:S01]  /*62b0*/  @!P2 IMAD R32, R33, R32, RZ ;  /* 0x000000202120a224 */ /* 0x000fe200078e02ff */
[----:B------:R-:W-:Y:S01]  /*62c0*/  MOV R33, 0x7f800000 ;  /* 0x7f80000000217802 */ /* 0x000fe20000000f00 */
[----:B------:R-:W-:Y:S01]  /*62d0*/  @P3 FFMA.FTZ R33, R6, R85, R4 ;  /* 0x0000005506213223 */ /* 0x000fe20000010004 */
[----:B------:R-:W-:Y:S01]  /*62e0*/  @P2 IMAD R32, R5, R156, R0 ;  /* 0x0000009c05202224 */ /* 0x000fe200078e0200 */
[----:B-1----:R-:W-:Y:S06]  /*62f0*/  @P5 BRA `(.L_x_8724) ;  /* 0x0000000000345947 */ /* 0x002fec0003800000 */
[----:B------:R-:W-:-:S04]  /*6300*/  LOP3.LUT R3, R140, 0x30, RZ, 0xc0, !PT ;  /* 0x000000308c037812 */ /* 0x000fc800078ec0ff */
[----:B------:R-:W-:Y:S01]  /*6310*/  LOP3.LUT R2, R3, 0x7, R2, 0xf8, !PT ;  /* 0x0000000703027812 */ /* 0x000fe200078ef802 */
[----:B------:R-:W-:Y:S02]  /*6320*/  IMAD.IADD R3, R157, 0x1, R32 ;  /* 0x000000019d037824 */ /* 0x000fe400078e0220 */
[----:B------:R-:W-:Y:S02]  /*6330*/  IMAD.IADD R157, R162, 0x1, -R157 ;  /* 0x00000001a29d7824 */ /* 0x000fe400078e0a9d */
[C---:B------:R-:W-:Y:S01]  /*6340*/  VIADD R0, R2.reuse, 0x8 ;  /* 0x0000000802007836 */ /* 0x040fe20000000000 */
[C---:B------:R-:W-:Y:S02]  /*6350*/  IADD3 R5, P1, PT, R2.reuse, R3, RZ ;  /* 0x0000000302057210 */ /* 0x040fe40007f3e0ff */
[-C--:B------:R-:W-:Y:S02]  /*6360*/  ISETP.GE.AND P3, PT, R2, R157.reuse, PT ;  /* 0x0000009d0200720c */ /* 0x080fe40003f66270 */
[----:B------:R-:W-:-:S02]  /*6370*/  ISETP.GE.AND P2, PT, R0, R157, PT ;  /* 0x0000009d0000720c */ /* 0x000fc40003f46270 */
[----:B------:R-:W-:Y:S02]  /*6380*/  LEA.HI.X.SX32 R3, R3, RZ, 0x1, P1 ;  /* 0x000000ff03037211 */ /* 0x000fe400008f0eff */
[----:B------:R-:W-:-:S04]  /*6390*/  LEA R2, P1, R5, R40, 0x2 ;  /* 0x0000002805027211 */ /* 0x000fc800078210ff */
[----:B------:R-:W-:-:S05]  /*63a0*/  LEA.HI.X R3, R5, R41, R3, 0x2, P1 ;  /* 0x0000002905037211 */ /* 0x000fca00008f1403 */
[----:B------:R1:W-:Y:S04]  /*63b0*/  @!P3 ST.E desc[UR4][R2.64], R34 ;  /* 0x000000220200b985 */ /* 0x0003e8000c101904 */
[----:B------:R1:W-:Y:S02]  /*63c0*/  @!P2 ST.E desc[UR4][R2.64+0x20], R33 ;  /* 0x000020210200a985 */ /* 0x0003e4000c101904 */
.L_x_8724:
[----:B------:R-:W-:Y:S05]  /*63d0*/  BSYNC.RECONVERGENT B0 ;  /* 0x0000000000007941 */ /* 0x000fea0003800200 */
.L_x_8723:
        /* <DEDUP_REMOVED lines=8> */
[----:B-1----:R-:W-:Y:S05]  /*6460*/  RET.REL.NODEC R154 `(_ZN5flash24flash_fwd_splitkv_kernelI23Flash_fwd_kernel_traitsILi96ELi64ELi64ELi4ELb0ELb0EN7cutlass10bfloat16_tE19Flash_kernel_traitsILi96ELi64ELi64ELi4ES3_EELb0ELb0ELb0ELb1ELb1ELb0ELb0ELb0EEEvNS_16Flash_fwd_paramsE) ;  /* 0xffffff989ae47950 */ /* 0x002fea0003c3ffff */
.L_x_8722:
[----:B------:R-:W-:Y:S01]  /*6470*/  MOV R5, 0x2 ;  /* 0x0000000200057802 */ /* 0x000fe20000000f00 */
[----:B------:R-:W-:Y:S01]  /*6480*/  IMAD.MOV.U32 R0, RZ, RZ, 0x1f ;  /* 0x0000001fff007424 */ /* 0x000fe200078e00ff */
[----:B------:R-:W-:-:S07]  /*6490*/  MOV R4, 0xffffffff ;  /* 0xffffffff00047802 */ /* 0x000fce0000000f00 */
[----:B-1---5:R-:W-:Y:S05]  /*64a0*/  WARPSYNC.COLLECTIVE R4, `(.L_x_8725) ;  /* 0x0000000004087348 */ /* 0x022fea0003c00000 */
[----:B------:R2:W3:Y:S02]  /*64b0*/  SHFL.BFLY P0, R10, R166, R5, R0 ;  /* 0x0c000005a60a7389 */ /* 0x0004e40000000000 */
[----:B-123-5:R-:W-:Y:S05]  /*64c0*/  ENDCOLLECTIVE ;  /* 0x000000000000791b */ /* 0x02efea0003800000 */
.L_x_8725:
[----:B------:R-:W-:Y:S02]  /*64d0*/  IMAD.MOV.U32 R7, RZ, RZ, R10 ;  /* 0x000000ffff077224 */ /* 0x000fe400078e000a */
[----:B------:R-:W-:Y:S02]  /*64e0*/  IMAD.MOV.U32 R5, RZ, RZ, 0x1 ;  /* 0x00000001ff057424 */ /* 0x000fe400078e00ff */
[----:B------:R-:W-:-:S05]  /*64f0*/  FADD.FTZ R8, R7, R166 ;  /* 0x000000a607087221 */ /* 0x000fca0000010000 */
[----:B------:R-:W-:-:S07]  /*6500*/  MOV R166, R8 ;  /* 0x0000000800a67202 */ /* 0x000fce0000000f00 */
[----:B------:R-:W-:Y:S05]  /*6510*/  WARPSYNC.COLLECTIVE R4, `(.L_x_8726) ;  /* 0x0000000004087348 */ /* 0x000fea0003c00000 */
[----:B------:R1:W2:Y:S02]  /*6520*/  SHFL.BFLY P0, R10, R166, R5, R0 ;  /* 0x0c000005a60a7389 */ /* 0x0002a40000000000 */
[----:B-12---:R-:W-:Y:S05]  /*6530*/  ENDCOLLECTIVE ;  /* 0x000000000000791b */ /* 0x006fea0003800000 */
.L_x_8726:
[----:B------:R-:W-:Y:S01]  /*6540*/  MOV R166, R163 ;  /* 0x000000a300a67202 */ /* 0x000fe20000000f00 */
[----:B------:R-:W-:Y:S01]  /*6550*/  IMAD.MOV.U32 R5, RZ, RZ, 0x2 ;  /* 0x00000002ff057424 */ /* 0x000fe200078e00ff */
[----:B------:R-:W-:-:S07]  /*6560*/  MOV R7, R10 ;  /* 0x0000000a00077202 */ /* 0x000fce0000000f00 */
[----:B------:R-:W-:Y:S05]  /*6570*/  WARPSYNC.COLLECTIVE R4, `(.L_x_8727) ;  /* 0x0000000004087348 */ /* 0x000fea0003c00000 */
[----:B------:R1:W2:Y:S02]  /*6580*/  SHFL.BFLY P0, R10, R166, R5, R0 ;  /* 0x0c000005a60a7389 */ /* 0x0002a40000000000 */
[----:B-12---:R-:W-:Y:S05]  /*6590*/  ENDCOLLECTIVE ;  /* 0x000000000000791b */ /* 0x006fea0003800000 */
.L_x_8727:
[----:B------:R-:W-:Y:S01]  /*65a0*/  FADD.FTZ R7, R8, R7 ;  /* 0x0000000708077221 */ /* 0x000fe20000010000 */
[----:B------:R-:W-:Y:S01]  /*65b0*/  FADD.FTZ R9, R10, R163 ;  /* 0x000000a30a097221 */ /* 0x000fe20000010000 */
[----:B------:R-:W-:-:S04]  /*65c0*/  MOV R5, 0x1 ;  /* 0x0000000100057802 */ /* 0x000fc80000000f00 */
[----:B------:R-:W-:-:S07]  /*65d0*/  MOV R166, R9 ;  /* 0x0000000900a67202 */ /* 0x000fce0000000f00 */
[----:B------:R-:W-:Y:S05]  /*65e0*/  WARPSYNC.COLLECTIVE R4, `(.L_x_8728) ;  /* 0x0000000004087348 */ /* 0x000fea0003c00000 */
[----:B------:R1:W2:Y:S02]  /*65f0*/  SHFL.BFLY P0, R10, R166, R5, R0 ;  /* 0x0c000005a60a7389 */ /* 0x0002a40000000000 */
[----:B-12---:R-:W-:Y:S05]  /*6600*/  ENDCOLLECTIVE ;  /* 0x000000000000791b */ /* 0x006fea0003800000 */
.L_x_8728:
[----:B------:R-:W-:Y:S05]  /*6610*/  BRA `(.L_x_8729) ;  /* 0xfffffff0009c7947 */ /* 0x000fea000383ffff */
.L_x_8730:
        /* <DEDUP_REMOVED lines=14> */
.L_x_11678:


//--------------------- .text._ZN5flash24flash_fwd_splitkv_kernelI23Flash_fwd_kernel_traitsILi96ELi64ELi64ELi4ELb0ELb0EN7cutlass10bfloat16_tE19Flash_kernel_traitsILi96ELi64ELi64ELi4ES3_EELb0ELb0ELb0ELb1ELb1ELb1ELb0ELb0EEEvNS_16Flash_fwd_paramsE --------------------------
	.section	.text._ZN5flash24flash_fwd_splitkv_kernelI23Flash_fwd_kernel_traitsILi96ELi64ELi64ELi4ELb0ELb0EN7cutlass10bfloat16_tE19Flash_kernel_traitsILi96ELi64ELi64ELi4ES3_EELb0ELb0ELb0ELb1ELb1ELb1ELb0ELb0EEEvNS_16Flash_fwd_paramsE,"ax",@progbits
	.align	128
        .global         _ZN5flash24flash_fwd_splitkv_kernelI23Flash_fwd_kernel_traitsILi96ELi64ELi64ELi4ELb0ELb0EN7cutlass10bfloat16_tE19Flash_kernel_traitsILi96ELi64ELi64ELi4ES3_EELb0ELb0ELb0ELb1ELb1ELb1ELb0ELb0EEEvNS_16Flash_fwd_paramsE
        .type           _ZN5flash24flash_fwd_splitkv_kernelI23Flash_fwd_kernel_traitsILi96ELi64ELi64ELi4ELb0ELb0EN7cutlass10bfloat16_tE19Flash_kernel_traitsILi96ELi64ELi64ELi4ES3_EELb0ELb0ELb0ELb1ELb1ELb1ELb0ELb0EEEvNS_16Flash_fwd_paramsE,@function
        .size           _ZN5flash24flash_fwd_splitkv_kernelI23Flash_fwd_kernel_traitsILi96ELi64ELi64ELi4ELb0ELb0EN7cutlass10bfloat16_tE19Flash_kernel_traitsILi96ELi64ELi64ELi4ES3_EELb0ELb0ELb0ELb1ELb1ELb1ELb0ELb0EEEvNS_16Flash_fwd_paramsE,(.L_x_11679 - _ZN5flash24flash_fwd_splitkv_kernelI23Flash_fwd_kernel_traitsILi96ELi64ELi64ELi4ELb0ELb0EN7cutlass10bfloat16_tE19Flash_kernel_traitsILi96ELi64ELi64ELi4ES3_EELb0ELb0ELb0ELb1ELb1ELb1ELb0ELb0EEEvNS_16Flash_fwd_paramsE)
        .other          _ZN5flash24flash_fwd_splitkv_kernelI23Flash_fwd_kernel_traitsILi96ELi64ELi64ELi4ELb0ELb0EN7cutlass10bfloat16_tE19Flash_kernel_traitsILi96ELi64ELi64ELi4ES3_EELb0ELb0ELb0ELb1ELb1ELb1ELb0ELb0EEEvNS_16Flash_fwd_paramsE,@"STO_CUDA_ENTRY STV_DEFAULT"
_ZN5flash24flash_fwd_splitkv_kernelI23Flash_fwd_kernel_traitsILi96ELi64ELi64ELi4ELb0ELb0EN7cutlass10bfloat16_tE19Flash_kernel_traitsILi96ELi64ELi64ELi4ES3_EELb0ELb0ELb0ELb1ELb1ELb1ELb0ELb0EEEvNS_16Flash_fwd_paramsE:
.text._ZN5flash24flash_fwd_splitkv_kernelI23Flash_fwd_kernel_traitsILi96ELi64ELi64ELi4ELb0ELb0EN7cutlass10bfloat16_tE19Flash_kernel_traitsILi96ELi64ELi64ELi4ES3_EELb0ELb0ELb0ELb1ELb1ELb1ELb0ELb0EEEvNS_16Flash_fwd_paramsE:
[----:B------:R-:W-:Y:S01]  /*0000*/  LDC R1, c[0x0][0x37c] ;  /* 0x0000df00ff017b82 */ /* 0x000fe20000000800 */
[----:B------:R-:W1:Y:S07]  /*0010*/  S2R R153, SR_CTAID.X ;  /* 0x0000000000997919 */ /* 0x000e6e0000002500 */
[----:B------:R-:W2:Y:S01]  /*0020*/  LDC.64 R2, c[0x0][0x348] ;  /* 0x0000d200ff027b82 */ /* 0x000ea20000000a00 */
[----:B------:R-:W-:Y:S01]  /*0030*/  BSSY.RECONVERGENT B2, `(.L_x_8731) ;  /* 0x0000005000027945 */ /* 0x000fe20003800200 */
[----:B------:R-:W-:Y:S01]  /*0040*/  MOV R150, 0x80 ;  /* 0x0000008000967802 */ /* 0x000fe20000000f00 */
[----:B------:R-:W3:Y:S01]  /*0050*/  S2R R152, SR_CTAID.Y ;  /* 0x0000000000987919 */ /* 0x000ee20000002600 */
[----:B------:R-:W4:Y:S05]  /*0060*/  S2R R151, SR_CTAID.Z ;  /* 0x0000000000977919 */ /* 0x000f2a0000002700 */
[----:B-1234-:R-:W-:Y:S05]  /*0070*/  CALL.REL.NOINC `($_ZN5flash24flash_fwd_splitkv_kernelI23Flash_fwd_kernel_traitsILi96ELi64ELi64ELi4ELb0ELb0EN7cutlass10bfloat16_tE19Flash_kernel_traitsILi96ELi64ELi64ELi4ES3_EELb0ELb0ELb0ELb1ELb1ELb1ELb0ELb0EEEvNS_16Flash_fwd_paramsE$_ZN5flash30compute_attn_1rowblock_splitkvI23Flash_fwd_kernel_traitsILi96ELi64ELi64ELi4ELb0ELb0EN7cutlass10bfloat16_tE19Flash_kernel_traitsILi96ELi64ELi64ELi4ES3_EELb0ELb0ELb0ELb1ELb1ELb1ELb0ELb0ENS_16Flash_fwd_paramsEEEvRKT8_iiiii) ;  /* 0x0000000000087944 */ /* 0x01efea0003c00000 */
[----:B------:R-:W-:Y:S05]  /*0080*/  BSYNC.RECONVERGENT B2 ;  /* 0x0000000000027941 */ /* 0x000fea0003800200 */
.L_x_8731:
[----:B------:R-:W-:Y:S05]  /*0090*/  EXIT ;  /* 0x000000000000794d */ /* 0x000fea0003800000 */
        .type           $_ZN5flash24flash_fwd_splitkv_kernelI23Flash_fwd_kernel_traitsILi96ELi64ELi64ELi4ELb0ELb0EN7cutlass10bfloat16_tE19Flash_kernel_traitsILi96ELi64ELi64ELi4ES3_EELb0ELb0ELb0ELb1ELb1ELb1ELb0ELb0EEEvNS_16Flash_fwd_paramsE$_ZN5flash30compute_attn_1rowblock_splitkvI23Flash_fwd_kernel_traitsILi96ELi64ELi64ELi4ELb0ELb0EN7cutlass10bfloat16_tE19Flash_kernel_traitsILi96ELi64ELi64ELi4ES3_EELb0ELb0ELb0ELb1ELb1ELb1ELb0ELb0ENS_16Flash_fwd_paramsEEEvRKT8_iiiii,@function
        .size           $_ZN5flash24flash_fwd_splitkv_kernelI23Flash_fwd_kernel_traitsILi96ELi64ELi64ELi4ELb0ELb0EN7cutlass10bfloat16_tE19Flash_kernel_traitsILi96ELi64ELi64ELi4ES3_EELb0ELb0ELb0ELb1ELb1ELb1ELb0ELb0EEEvNS_16Flash_fwd_paramsE$_ZN5flash30compute_attn_1rowblock_splitkvI23Flash_fwd_kernel_traitsILi96ELi64ELi64ELi4ELb0ELb0EN7cutlass10bfloat16_tE19Flash_kernel_traitsILi96ELi64ELi64ELi4ES3_EELb0ELb0ELb0ELb1ELb1ELb1ELb0ELb0ENS_16Flash_fwd_paramsEEEvRKT8_iiiii,(.L_x_11679 - $_ZN5flash24flash_fwd_splitkv_kernelI23Flash_fwd_kernel_traitsILi96ELi64ELi64ELi4ELb0ELb0EN7cutlass10bfloat16_tE19Flash_kernel_traitsILi96ELi64ELi64ELi4ES3_EELb0ELb0ELb0ELb1ELb1ELb1ELb0ELb0EEEvNS_16Flash_fwd_paramsE$_ZN5flash30compute_attn_1rowblock_splitkvI23Flash_fwd_kernel_traitsILi96ELi64ELi64ELi4ELb0ELb0EN7cutlass10bfloat16_tE19Flash_kernel_traitsILi96ELi64ELi64ELi4ES3_EELb0ELb0ELb0ELb1ELb1ELb1ELb0ELb0ENS_16Flash_fwd_paramsEEEvRKT8_iiiii)
$_ZN5flash24flash_fwd_splitkv_kernelI23Flash_fwd_kernel_traitsILi96ELi64ELi64ELi4ELb0ELb0EN7cutlass10bfloat16_tE19Flash_kernel_traitsILi96ELi64ELi64ELi4ES3_EELb0ELb0ELb0ELb1ELb1ELb1ELb0ELb0EEEvNS_16Flash_fwd_paramsE$_ZN5flash30compute_attn_1rowblock_splitkvI23Flash_fwd_kernel_traitsILi96ELi64ELi64ELi4ELb0ELb0EN7cutlass10bfloat16_tE19Flash_kernel_traitsILi96ELi64ELi64ELi4ES3_EELb0ELb0ELb0ELb1ELb1ELb1ELb0ELb0ENS_16Flash_fwd_paramsEEEvRKT8_iiiii:
[----:B------:R-:W1:Y:S02]  /*00a0*/  LDCU.64 UR4, c[0x0][0x358] ;  /* 0x00006b00ff0477ac */ /* 0x000e640008000a00 */
[----:B-1----:R-:W2:Y:S04]  /*00b0*/  LD.E.64 R4, desc[UR4][R2.64+0xf8] ;  /* 0x0000f80402047980 */ /* 0x002ea8000c101b00 */
[----:B------:R-:W3:Y:S01]  /*00c0*/  LD.E.64 R6, desc[UR4][R2.64+0xf0] ;  /* 0x0000f00402067980 */ /* 0x000ee2000c101b00 */
[----:B------:R-:W-:-:S03]  /*00d0*/  IMAD.MOV.U32 R8, RZ, RZ, RZ ;  /* 0x000000ffff087224 */ /* 0x000fc600078e00ff */
        /* <DEDUP_REMOVED lines=8> */
[----:B------:R-:W2:Y:S04]  /*0160*/  @P1 LD.E R8, desc[UR4][R6.64] ;  /* 0x0000000406081980 */ /* 0x000ea8000c101900 */
[----:B------:R1:W5:Y:S01]  /*0170*/  LD.E R7, desc[UR4][R2.64+0xb8] ;  /* 0x0000b80402077980 */ /* 0x000362000c101900 */
        /* <DEDUP_REMOVED lines=10> */
.L_x_8735:
[----:B------:R-:W-:Y:S05]  /*0220*/  BSYNC.RECONVERGENT B0 ;  /* 0x0000000000007941 */ /* 0x000fea0003800200 */
.L_x_8734:
[----:B-----5:R-:W-:Y:S02]  /*0230*/  IADD3 R5, PT, PT, R5, R7, -R8 ;  /* 0x0000000705057210 */ /* 0x020fe40007ffe808 */
.L_x_8733:
[----:B------:R-:W-:Y:S05]  /*0240*/  BSYNC.RECONVERGENT B1 ;  /* 0x0000000000017941 */ /* 0x000fea0003800200 */
.L_x_8732:
[----:B------:R-:W-:Y:S01]  /*0250*/  IMAD.SHL.U32 R0, R153, 0x40, RZ ;  /* 0x0000004099007824 */ /* 0x000fe200078e00ff */
[----:B------:R-:W-:Y:S01]  /*0260*/  MOV R10, R150 ;  /* 0x00000096000a7202 */ /* 0x000fe20000000f00 */
[----:B------:R-:W-:-:S03]  /*0270*/  IMAD.MOV.U32 R11, RZ, RZ, 0x0 ;  /* 0x00000000ff0b7424 */ /* 0x000fc600078e00ff */
[----:B-----5:R-:W-:-:S13]  /*0280*/  ISETP.GT.AND P0, PT, R159, R0, PT ;  /* 0x000000009f00720c */ /* 0x020fda0003f04270 */
[----:B-1----:R-:W-:Y:S05]  /*0290*/  @!P0 RET.REL.NODEC R10 `(_ZN5flash24flash_fwd_splitkv_kernelI23Flash_fwd_kernel_traitsILi96ELi64ELi64ELi4ELb0ELb0EN7cutlass10bfloat16_tE19Flash_kernel_traitsILi96ELi64ELi64ELi4ES3_EELb0ELb0ELb0ELb1ELb1ELb1ELb0ELb0EEEvNS_16Flash_fwd_paramsE) ;  /* 0xfffffffc0a588950 */ /* 0x002fea0003c3ffff */
        /* <DEDUP_REMOVED lines=18> */
[----:B------:R-:W-:-:S02]  /*03c0*/  IMAD.MOV.U32 R17, RZ, RZ, RZ ;  /* 0x000000ffff117224 */ /* 0x000fc400078e00ff */
[----:B-1----:R-:W-:-:S05]  /*03d0*/  IMAD.SHL.U32 R2, R132, 0x8, RZ ;  /* 0x0000000884027824 */ /* 0x002fca00078e00ff */
[----:B------:R-:W-:Y:S01]  /*03e0*/  LOP3.LUT R16, R2, 0x18, RZ, 0xc0, !PT ;  /* 0x0000001802107812 */ /* 0x000fe200078ec0ff */
[----:B--2---:R-:W-:-:S04]  /*03f0*/  IMAD R2, R11, R0, RZ ;  /* 0x000000000b027224 */ /* 0x004fc800078e02ff */
[----:B------:R-:W-:-:S05]  /*0400*/  IMAD.WIDE.U32 R16, R0, R10, R16 ;  /* 0x0000000a00107225 */ /* 0x000fca00078e0010 */
[----:B------:R-:W-:Y:S01]  /*0410*/  IADD3 R17, PT, PT, R17, R2, RZ ;  /* 0x0000000211117210 */ /* 0x000fe20007ffe0ff */
[-C--:B---3--:R-:W-:Y:S02]  /*0420*/  IMAD R2, R15, R152.reuse, RZ ;  /* 0x000000980f027224 */ /* 0x088fe400078e02ff */
[----:B------:R-:W-:-:S04]  /*0430*/  IMAD.WIDE.U32 R14, R14, R152, R16 ;  /* 0x000000980e0e7225 */ /* 0x000fc800078e0010 */
[----:B------:R-:W-:Y:S02]  /*0440*/  IMAD.IADD R15, R15, 0x1, R2 ;  /* 0x000000010f0f7824 */ /* 0x000fe400078e0202 */
[-C--:B----4-:R-:W-:Y:S02]  /*0450*/  IMAD R2, R9, R151.reuse, RZ ;  /* 0x0000009709027224 */ /* 0x090fe400078e02ff */
[----:B------:R-:W-:-:S04]  /*0460*/  IMAD.WIDE.U32 R8, R8, R151, R14 ;  /* 0x0000009708087225 */ /* 0x000fc800078e000e */
[----:B-----5:R-:W-:Y:S01]  /*0470*/  IMAD R4, R4, R152, R151 ;  /* 0x0000009804047224 */ /* 0x020fe200078e0297 */
[----:B------:R-:W-:Y:S02]  /*0480*/  IADD3 R9, PT, PT, R9, R2, RZ ;  /* 0x0000000209097210 */ /* 0x000fe40007ffe0ff */
[----:B------:R-:W-:Y:S01]  /*0490*/  SHF.R.U32.HI R2, RZ, 0x2, R132 ;  /* 0x00000002ff027819 */ /* 0x000fe20000011684 */
[C-C-:B------:R-:W-:Y:S01]  /*04a0*/  IMAD R4, R159.reuse, R4, R0.reuse ;  /* 0x000000049f047224 */ /* 0x140fe200078e0200 */
[----:B------:R-:W-:Y:S01]  /*04b0*/  LOP3.LUT P2, R132, R132, 0x3, RZ, 0xc0, !PT ;  /* 0x0000000384847812 */ /* 0x000fe2000784c0ff */
[----:B------:R-:W-:Y:S02]  /*04c0*/  IMAD.IADD R0, R159, 0x1, -R0 ;  /* 0x000000019f007824 */ /* 0x000fe400078e0a00 */
[-C--:B------:R-:W-:Y:S01]  /*04d0*/  IMAD R3, R11, R2.reuse, RZ ;  /* 0x000000020b037224 */ /* 0x080fe200078e02ff */
[-C--:B------:R-:W-:Y:S01]  /*04e0*/  IADD3 R5, P0, PT, R4, R2.reuse, RZ ;  /* 0x0000000204057210 */ /* 0x080fe20007f1e0ff */
[----:B------:R-:W-:Y:S01]  /*04f0*/  IMAD.WIDE.U32 R8, R10, R2, R8 ;  /* 0x000000020a087225 */ /* 0x000fe200078e0008 */
[----:B------:R-:W-:-:S02]  /*0500*/  ISETP.GE.OR P2, PT, R2, R0, P2 ;  /* 0x000000000200720c */ /* 0x000fc40001746670 */
[----:B------:R-:W-:Y:S02]  /*0510*/  LEA.HI.X.SX32 R4, R4, RZ, 0x1, P0 ;  /* 0x000000ff04047211 */ /* 0x000fe400000f0eff */
[----:B------:R-:W-:Y:S02]  /*0520*/  IADD3 R3, PT, PT, R9, R3, RZ ;  /* 0x0000000309037210 */ /* 0x000fe40007ffe0ff */
[----:B------:R-:W-:Y:S02]  /*0530*/  LEA R6, P1, R8, R6, 0x1 ;  /* 0x0000000608067211 */ /* 0x000fe400078208ff */
[----:B------:R-:W-:Y:S02]  /*0540*/  IADD3 R2, PT, PT, R2, 0x20, RZ ;  /* 0x0000002002027810 */ /* 0x000fe40007ffe0ff */
[----:B------:R-:W-:Y:S02]  /*0550*/  LEA.HI.X R7, R8, R7, R3, 0x1, P1 ;  /* 0x0000000708077211 */ /* 0x000fe400008f0c03 */
[C---:B------:R-:W-:Y:S01]  /*0560*/  LEA R8, P0, R5.reuse, R12, 0x2 ;  /* 0x0000000c05087211 */ /* 0x040fe200078010ff */
[----:B------:R-:W-:Y:S01]  /*0570*/  @!P2 IMAD.MOV.U32 R3, RZ, RZ, 0x7f800000 ;  /* 0x7f800000ff03a424 */ /* 0x000fe200078e00ff */
[----:B------:R-:W-:Y:S01]  /*0580*/  LEA R12, P1, R10, R6, 0x6 ;  /* 0x000000060a0c7211 */ /* 0x000fe200078230ff */
[----:B------:R-:W-:Y:S01]  /*0590*/  ST.E.128 desc[UR4][R6.64], RZ ;  /* 0x000000ff06007985 */ /* 0x000fe2000c101d04 */
[----:B------:R-:W-:-:S02]  /*05a0*/  LEA.HI.X R9, R5, R13, R4, 0x2, P0 ;  /* 0x0000000d05097211 */ /* 0x000fc400000f1404 */
[----:B------:R-:W-:Y:S01]  /*05b0*/  ISETP.GE.AND P0, PT, R2, R0, PT ;  /* 0x000000000200720c */ /* 0x000fe20003f06270 */
[----:B------:R-:W-:Y:S01]  /*05c0*/  ST.E.128 desc[UR4][R6.64+0x40], RZ ;  /* 0x000040ff06007985 */ /* 0x000fe2000c101d04 */
[----:B------:R-:W-:Y:S01]  /*05d0*/  LEA.HI.X R13, R10, R7, R11, 0x6, P1 ;  /* 0x000000070a0d7211 */ /* 0x000fe200008f340b */
[----:B------:R-:W-:Y:S01]  /*05e0*/  IMAD.MOV.U32 R2, RZ, RZ, R150 ;  /* 0x000000ffff027224 */ /* 0x000fe200078e0096 */
[----:B------:R-:W-:Y:S01]  /*05f0*/  ISETP.NE.OR P0, PT, R132, RZ, P0 ;  /* 0x000000ff8400720c */ /* 0x000fe20000705670 */
[----:B------:R-:W-:Y:S04]  /*0600*/  ST.E.128 desc[UR4][R6.64+0x80], RZ ;  /* 0x000080ff06007985 */ /* 0x000fe8000c101d04 */
[----:B------:R-:W-:Y:S04]  /*0610*/  ST.E.128 desc[UR4][R12.64], RZ ;  /* 0x000000ff0c007985 */ /* 0x000fe8000c101d04 */
[----:B------:R-:W-:Y:S04]  /*0620*/  ST.E.128 desc[UR4][R12.64+0x40], RZ ;  /* 0x000040ff0c007985 */ /* 0x000fe8000c101d04 */
[----:B------:R-:W-:Y:S04]  /*0630*/  ST.E.128 desc[UR4][R12.64+0x80], RZ ;  /* 0x000080ff0c007985 */ /* 0x000fe8000c101d04 */
[----:B------:R1:W-:Y:S02]  /*0640*/  @!P2 ST.E desc[UR4][R8.64], R3 ;  /* 0x000000030800a985 */ /* 0x0003e4000c101904 */
[----:B-1----:R-:W-:-:S04]  /*0650*/  MOV R3, 0x0 ;  /* 0x0000000000037802 */ /* 0x002fc80000000f00 */
[----:B------:R-:W-:Y:S05]  /*0660*/  @P0 RET.REL.NODEC R2 `(_ZN5flash24flash_fwd_splitkv_kernelI23Flash_fwd_kernel_traitsILi96ELi64ELi64ELi4ELb0ELb0EN7cutlass10bfloat16_tE19Flash_kernel_traitsILi96ELi64ELi64ELi4ES3_EELb0ELb0ELb0ELb1ELb1ELb1ELb0ELb0EEEvNS_16Flash_fwd_paramsE) ;  /* 0xfffffff802640950 */ /* 0x000fea0003c3ffff */
[----:B------:R-:W-:Y:S02]  /*0670*/  MOV R0, 0x7f800000 ;  /* 0x7f80000000007802 */ /* 0x000fe40000000f00 */
[----:B------:R-:W-:-:S03]  /*0680*/  MOV R151, 0x0 ;  /* 0x0000000000977802 */ /* 0x000fc60000000f00 */
[----:B------:R1:W-:Y:S02]  /*0690*/  ST.E desc[UR4][R8.64+0x80], R0 ;  /* 0x0000800008007985 */ /* 0x0003e4000c101904 */
[----:B-1----:R-:W-:Y:S05]  /*06a0*/  RET.REL.NODEC R150 `(_ZN5flash24flash_fwd_splitkv_kernelI23Flash_fwd_kernel_traitsILi96ELi64ELi64ELi4ELb0ELb0EN7cutlass10bfloat16_tE19Flash_kernel_traitsILi96ELi64ELi64ELi4ES3_EELb0ELb0ELb0ELb1ELb1ELb1ELb0ELb0EEEvNS_16Flash_fwd_paramsE) ;  /* 0xfffffff896547950 */ /* 0x002fea0003c3ffff */
.L_x_8736:
        /* <DEDUP_REMOVED lines=27> */
[----:B-1---5:R-:W-:Y:S01]  /*0860*/  IADD3 R7, PT, PT, RZ, -R13, RZ ;  /* 0x8000000dff077210 */ /* 0x022fe20007ffe0ff */
        /* <DEDUP_REMOVED lines=10> */
[----:B------:R-:W-:Y:S01]  /*0910*/  @!P2 IADD3 R7, PT, PT, R7, 0x1, RZ ;  /* 0x000000010707a810 */ /* 0x000fe20007ffe0ff */
[-C--:B---3--:R-:W-:Y:S01]  /*0920*/  IMAD.WIDE.U32 R12, R8, R152.reuse, RZ ;  /* 0x00000098080c7225 */ /* 0x088fe200078e00ff */
[----:B------:R-:W-:Y:S02]  /*0930*/  ISETP.GE.AND P1, PT, R4, RZ, PT ;  /* 0x000000ff0400720c */ /* 0x000fe40003f26270 */
[----:B------:R-:W-:Y:S01]  /*0940*/  ISETP.NE.AND P2, PT, R10, RZ, PT ;  /* 0x000000ff0a00720c */ /* 0x000fe20003f45270 */
[----:B------:R-:W-:-:S04]  /*0950*/  IMAD R4, R9, R152, RZ ;  /* 0x0000009809047224 */ /* 0x000fc800078e02ff */
[----:B------:R-:W-:Y:S01]  /*0960*/  @P0 VIADD R7, R7, 0x1 ;  /* 0x0000000107070836 */ /* 0x000fe20000000000 */
[----:B------:R-:W-:Y:S01]  /*0970*/  LEA R82, P0, R12, R88, 0x2 ;  /* 0x000000580c527211 */ /* 0x000fe200078010ff */
[----:B------:R-:W-:-:S03]  /*0980*/  IMAD.IADD R4, R13, 0x1, R4 ;  /* 0x000000010d047824 */ /* 0x000fc600078e0204 */
[----:B------:R-:W-:Y:S02]  /*0990*/  MOV R9, R7 ;  /* 0x0000000700097202 */ /* 0x000fe40000000f00 */
[----:B------:R-:W-:Y:S02]  /*09a0*/  LEA.HI.X R81, R12, R89, R4, 0x2, P0 ;  /* 0x000000590c517211 */ /* 0x000fe400000f1404 */
[----:B------:R-:W-:Y:S01]  /*09b0*/  @!P1 IADD3 R9, PT, PT, -R9, RZ, RZ ;  /* 0x000000ff09099210 */ /* 0x000fe20007ffe1ff */
[----:B------:R-:W-:Y:S01]  /*09c0*/  IMAD.MOV.U32 R4, RZ, RZ, R82 ;  /* 0x000000ffff047224 */ /* 0x000fe200078e0052 */
[----:B------:R-:W-:Y:S01]  /*09d0*/  @!P2 LOP3.LUT R9, RZ, R10, RZ, 0x33, !PT ;  /* 0x0000000aff09a212 */ /* 0x000fe200078e33ff */
[----:B------:R-:W2:Y:S01]  /*09e0*/  LD.E.64 R12, desc[UR4][R2.64+0x28] ;  /* 0x00002804020c7980 */ /* 0x000ea2000c101b00 */
[----:B------:R-:W-:-:S03]  /*09f0*/  MOV R5, R81 ;  /* 0x0000005100057202 */ /* 0x000fc60000000f00 */
[----:B------:R-:W-:-:S06]  /*0a00*/  IMAD.WIDE R4, R9, 0x4, R4 ;  /* 0x0000000409047825 */ /* 0x000fcc00078e0204 */
[----:B------:R1:W3:Y:S01]  /*0a10*/  LD.E R4, desc[UR4][R4.64] ;  /* 0x0000000404047980 */ /* 0x0002e2000c101900 */
[----:B----4-:R-:W-:-:S04]  /*0a20*/  IABS R8, R14 ;  /* 0x0000000e00087213 */ /* 0x010fc80000000000 */
        /* <DEDUP_REMOVED lines=16> */
[----:B------:R-:W-:Y:S01]  /*0b30*/  IADD3 R6, PT, PT, -R9, RZ, RZ ;  /* 0x000000ff09067210 */ /* 0x000fe20007ffe1ff */
[----:B------:R-:W-:Y:S01]  /*0b40*/  @!P1 VIADD R5, R5, 0x1 ;  /* 0x0000000105059836 */ /* 0x000fe20000000000 */
[----:B------:R-:W-:Y:S02]  /*0b50*/  LOP3.LUT R9, R151, R14, RZ, 0x3c, !PT ;  /* 0x0000000e97097212 */ /* 0x000fe400078e3cff */
[----:B------:R-:W-:Y:S02]  /*0b60*/  ISETP.NE.AND P1, PT, R14, RZ, PT ;  /* 0x000000ff0e00720c */ /* 0x000fe40003f25270 */
[----:B------:R-:W-:Y:S01]  /*0b70*/  ISETP.GE.AND P0, PT, R9, RZ, PT ;  /* 0x000000ff0900720c */ /* 0x000fe20003f06270 */
[----:B------:R-:W-:-:S04]  /*0b80*/  IMAD R6, R10, R6, R0 ;  /* 0x000000060a067224 */ /* 0x000fc800078e0200 */
[----:B------:R-:W-:-:S04]  /*0b90*/  @P2 IADD3 R5, PT, PT, R5, 0x1, RZ ;  /* 0x0000000105052810 */ /* 0x000fc80007ffe0ff */
[----:B------:R-:W-:Y:S02]  /*0ba0*/  MOV R10, R5 ;  /* 0x00000005000a7202 */ /* 0x000fe40000000f00 */
[----:B------:R-:W-:-:S03]  /*0bb0*/  SHF.R.S32.HI R5, RZ, 0x1f, R6 ;  /* 0x0000001fff057819 */ /* 0x000fc60000011406 */
[----:B------:R-:W-:Y:S01]  /*0bc0*/  @!P0 IMAD.MOV R10, RZ, RZ, -R10 ;  /* 0x000000ffff0a8224 */ /* 0x000fe200078e0a0a */
[----:B------:R-:W-:-:S05]  /*0bd0*/  @!P1 LOP3.LUT R10, RZ, R14, RZ, 0x33, !PT ;  /* 0x0000000eff0a9212 */ /* 0x000fca00078e33ff */
[----:B------:R-:W-:Y:S01]  /*0be0*/  IMAD R9, R17, R10, RZ ;  /* 0x0000000a11097224 */ /* 0x000fe200078e02ff */
[----:B---3--:R-:W-:Y:S01]  /*0bf0*/  SHF.R.S32.HI R7, RZ, 0x1f, R4 ;  /* 0x0000001fff077819 */ /* 0x008fe20000011404 */
[----:B------:R-:W-:-:S04]  /*0c00*/  IMAD R8, R19, R4, RZ ;  /* 0x0000000413087224 */ /* 0x000fc800078e02ff */
[C---:B------:R-:W-:Y:S02]  /*0c10*/  IMAD R8, R18.reuse, R7, R8 ;  /* 0x0000000712087224 */ /* 0x040fe400078e0208 */
[----:B------:R-:W-:-:S04]  /*0c20*/  IMAD.WIDE.U32 R18, R18, R4, RZ ;  /* 0x0000000412127225 */ /* 0x000fc800078e00ff */
[----:B------:R-:W-:Y:S02]  /*0c30*/  IMAD.IADD R19, R19, 0x1, R8 ;  /* 0x0000000113137824 */ /* 0x000fe400078e0208 */
[----:B------:R-:W-:Y:S02]  /*0c40*/  IMAD R8, R77, R6, RZ ;  /* 0x000000064d087224 */ /* 0x000fe400078e02ff */
[----:B------:R-:W-:-:S04]  /*0c50*/  IMAD.WIDE.U32 R18, R6, R76, R18 ;  /* 0x0000004c06127225 */ /* 0x000fc800078e0012 */
[----:B------:R-:W-:-:S05]  /*0c60*/  IMAD R8, R76, R5, R8 ;  /* 0x000000054c087224 */ /* 0x000fca00078e0208 */
[----:B------:R-:W-:Y:S02]  /*0c70*/  IADD3 R19, PT, PT, R19, R8, RZ ;  /* 0x0000000813137210 */ /* 0x000fe40007ffe0ff */
[----:B------:R-:W-:-:S05]  /*0c80*/  SHF.R.S32.HI R8, RZ, 0x1f, R10 ;  /* 0x0000001fff087819 */ /* 0x000fca000001140a */
        /* <DEDUP_REMOVED lines=9> */
.L_x_8738:
        /* <DEDUP_REMOVED lines=8> */
[----:B------:R-:W-:Y:S01]  /*0da0*/  MOV R81, RZ ;  /* 0x000000ff00517202 */ /* 0x000fe20000000f00 */
[----:B------:R-:W-:Y:S01]  /*0db0*/  IMAD.MOV.U32 R82, RZ, RZ, RZ ;  /* 0x000000ffff527224 */ /* 0x000fe200078e00ff */
[----:B--2---:R-:W-:-:S04]  /*0dc0*/  IABS R0, R14 ;  /* 0x0000000e00007213 */ /* 0x004fc80000000000 */
[----:B-1----:R-:W1:Y:S08]  /*0dd0*/  I2F.RP R4, R0 ;  /* 0x0000000000047306 */ /* 0x002e700000209400 */
[----:B-1----:R-:W1:Y:S02]  /*0de0*/  MUFU.RCP R4, R4 ;  /* 0x0000000400047308 */ /* 0x002e640000001000 */
[----:B-1----:R-:W-:-:S06]  /*0df0*/  IADD3 R4, PT, PT, R4, 0xffffffe, RZ ;  /* 0x0ffffffe04047810 */ /* 0x002fcc0007ffe0ff */
        /* <DEDUP_REMOVED lines=10> */
[-C--:B---3--:R-:W-:Y:S01]  /*0ea0*/  IMAD R5, R77, R8.reuse, RZ ;  /* 0x000000084d057224 */ /* 0x088fe200078e02ff */
[----:B------:R-:W-:Y:S01]  /*0eb0*/  SHF.R.S32.HI R4, RZ, 0x1f, R8 ;  /* 0x0000001fff047819 */ /* 0x000fe20000011408 */
[----:B------:R-:W-:-:S10]  /*0ec0*/  IMAD.WIDE.U32 R18, R76, R8, RZ ;  /* 0x000000084c127225 */ /* 0x000fd400078e00ff */
[----:B------:R-:W-:Y:S01]  /*0ed0*/  @!P1 IADD3 R9, PT, PT, R9, -R0, RZ ;  /* 0x8000000009099210 */ /* 0x000fe20007ffe0ff */
[----:B------:R-:W-:-:S03]  /*0ee0*/  IMAD R5, R76, R4, R5 ;  /* 0x000000044c057224 */ /* 0x000fc600078e0205 */
[----:B------:R-:W-:Y:S01]  /*0ef0*/  ISETP.GE.U32.AND P2, PT, R9, R0, PT ;  /* 0x000000000900720c */ /* 0x000fe20003f46070 */
[----:B------:R-:W-:Y:S01]  /*0f00*/  IMAD.IADD R19, R19, 0x1, R5 ;  /* 0x0000000113137824 */ /* 0x000fe200078e0205 */
[----:B------:R-:W-:Y:S01]  /*0f10*/  LOP3.LUT R9, R151, R14, RZ, 0x3c, !PT ;  /* 0x0000000e97097212 */ /* 0x000fe200078e3cff */
[----:B----45:R-:W-:Y:S01]  /*0f20*/  IMAD R0, R17, R7, RZ ;  /* 0x0000000711007224 */ /* 0x030fe200078e02ff */
[----:B------:R-:W-:Y:S02]  /*0f30*/  SHF.R.S32.HI R5, RZ, 0x1f, R7 ;  /* 0x0000001fff057819 */ /* 0x000fe40000011407 */
[----:B------:R-:W-:Y:S02]  /*0f40*/  @!P1 IADD3 R6, PT, PT, R6, 0x1, RZ ;  /* 0x0000000106069810 */ /* 0x000fe40007ffe0ff */
[----:B------:R-:W-:Y:S02]  /*0f50*/  ISETP.GE.AND P0, PT, R9, RZ, PT ;  /* 0x000000ff0900720c */ /* 0x000fe40003f06270 */
[----:B------:R-:W-:Y:S01]  /*0f60*/  ISETP.NE.AND P1, PT, R14, RZ, PT ;  /* 0x000000ff0e00720c */ /* 0x000fe20003f25270 */
[----:B------:R-:W-:-:S02]  /*0f70*/  IMAD R0, R16, R5, R0 ;  /* 0x0000000510007224 */ /* 0x000fc400078e0200 */
[----:B------:R-:W-:Y:S02]  /*0f80*/  @P2 VIADD R6, R6, 0x1 ;  /* 0x0000000106062836 */ /* 0x000fe40000000000 */
[----:B------:R-:W-:-:S03]  /*0f90*/  IMAD.WIDE.U32 R16, R16, R7, R18 ;  /* 0x0000000710107225 */ /* 0x000fc600078e0012 */
[----:B------:R-:W-:Y:S01]  /*0fa0*/  MOV R15, R6 ;  /* 0x00000006000f7202 */ /* 0x000fe20000000f00 */
[----:B------:R-:W-:Y:S01]  /*0fb0*/  IMAD R6, R95, R8, RZ ;  /* 0x000000085f067224 */ /* 0x000fe200078e02ff */
[----:B------:R-:W-:Y:S02]  /*0fc0*/  IADD3 R17, PT, PT, R17, R0, RZ ;  /* 0x0000000011117210 */ /* 0x000fe40007ffe0ff */
[----:B------:R-:W-:Y:S01]  /*0fd0*/  LEA R0, R87, 0xffffffc0, 0x6 ;  /* 0xffffffc057007811 */ /* 0x000fe200078e30ff */
[C---:B------:R-:W-:Y:S01]  /*0fe0*/  IMAD R6, R94.reuse, R4, R6 ;  /* 0x000000045e067224 */ /* 0x040fe200078e0206 */
[----:B------:R-:W-:Y:S01]  /*0ff0*/  @!P0 IADD3 R15, PT, PT, -R15, RZ, RZ ;  /* 0x000000ff0f0f8210 */ /* 0x000fe20007ffe1ff */
[----:B------:R-:W-:Y:S01]  /*1000*/  IMAD.WIDE.U32 R18, R94, R8, RZ ;  /* 0x000000085e127225 */ /* 0x000fe200078e00ff */
[----:B------:R-:W-:-:S03]  /*1010*/  @!P1 LOP3.LUT R15, RZ, R14, RZ, 0x33, !PT ;  /* 0x0000000eff0f9212 */ /* 0x000fc600078e33ff */
[-C--:B------:R-:W-:Y:S02]  /*1020*/  IMAD R9, R77, R0.reuse, RZ ;  /* 0x000000004d097224 */ /* 0x080fe400078e02ff */
[----:B------:R-:W-:Y:S01]  /*1030*/  IMAD.WIDE.U32 R16, R76, R0, R16 ;  /* 0x000000004c107225 */ /* 0x000fe200078e0010 */
[----:B------:R-:W-:Y:S02]  /*1040*/  IADD3 R19, PT, PT, R19, R6, RZ ;  /* 0x0000000613137210 */ /* 0x000fe40007ffe0ff */
[----:B------:R-:W-:Y:S01]  /*1050*/  SHF.R.S32.HI R8, RZ, 0x1f, R15 ;  /* 0x0000001fff087819 */ /* 0x000fe2000001140f */
[----:B------:R-:W-:Y:S02]  /*1060*/  IMAD R4, R11, R7, RZ ;  /* 0x000000070b047224 */ /* 0x000fe400078e02ff */
[----:B------:R-:W-:Y:S02]  /*1070*/  IMAD.IADD R17, R17, 0x1, R9 ;  /* 0x0000000111117824 */ /* 0x000fe400078e0209 */
[----:B------:R-:W-:-:S02]  /*1080*/  IMAD R6, R13, R15, RZ ;  /* 0x0000000f0d067224 */ /* 0x000fc400078e02ff */
[----:B------:R-:W-:Y:S02]  /*1090*/  IMAD R4, R10, R5, R4 ;  /* 0x000000050a047224 */ /* 0x000fe400078e0204 */
[----:B------:R-:W-:-:S04]  /*10a0*/  IMAD.WIDE.U32 R16, R12, R15, R16 ;  /* 0x0000000f0c107225 */ /* 0x000fc800078e0010 */
[----:B------:R-:W-:Y:S02]  /*10b0*/  IMAD R6, R12, R8, R6 ;  /* 0x000000080c067224 */ /* 0x000fe400078e0206 */
[----:B------:R-:W-:Y:S01]  /*10c0*/  IMAD.WIDE.U32 R10, R10, R7, R18 ;  /* 0x000000070a0a7225 */ /* 0x000fe200078e0012 */
[----:B------:R-:W-:Y:S02]  /*10d0*/  MOV R8, R16 ;  /* 0x0000001000087202 */ /* 0x000fe40000000f00 */
[----:B------:R-:W-:Y:S01]  /*10e0*/  MOV R5, RZ ;  /* 0x000000ff00057202 */ /* 0x000fe20000000f00 */
[----:B------:R-:W-:Y:S01]  /*10f0*/  IMAD.IADD R7, R17, 0x1, R6 ;  /* 0x0000000111077824 */ /* 0x000fe200078e0206 */
[----:B------:R-:W-:Y:S02]  /*1100*/  IADD3 R9, PT, PT, R11, R4, RZ ;  /* 0x000000040b097210 */ /* 0x000fe40007ffe0ff */
[----:B------:R-:W-:Y:S02]  /*1110*/  MOV R6, R0 ;  /* 0x0000000000067202 */ /* 0x000fe40000000f00 */
.L_x_8739:
[----:B------:R-:W-:Y:S05]  /*1120*/  BSYNC.RECONVERGENT B0 ;  /* 0x0000000000007941 */ /* 0x000fea0003800200 */
.L_x_8737:
[----:B------:R-:W2:Y:S04]  /*1130*/  LD.E.64 R28, desc[UR4][R2.64+0x18] ;  /* 0x00001804021c7980 */ /* 0x000ea8000c101b00 */
[----:B------:R-:W3:Y:S04]  /*1140*/  LD.E.64 R24, desc[UR4][R2.64+0x48] ;  /* 0x0000480402187980 */ /* 0x000ee8000c101b00 */
[----:B------:R-:W4:Y:S04]  /*1150*/  LD.E.64 R26, desc[UR4][R2.64+0x30] ;  /* 0x00003004021a7980 */ /* 0x000f28000c101b00 */
[----:B------:R-:W4:Y:S04]  /*1160*/  LD.E.64 R18, desc[UR4][R2.64] ;  /* 0x0000000402127980 */ /* 0x000f28000c101b00 */
[----:B------:R-:W4:Y:S04]  /*1170*/  LD.E.64 R20, desc[UR4][R2.64+0x8] ;  /* 0x0000080402147980 */ /* 0x000f28000c101b00 */
        /* <DEDUP_REMOVED lines=8> */
[----:B------:R-:W-:Y:S01]  /*1200*/  SHF.L.U32 R140, R132, 0x3, RZ ;  /* 0x00000003848c7819 */ /* 0x000fe200000006ff */
[----:B-1----:R-:W-:-:S04]  /*1210*/  IMAD.MOV R11, RZ, RZ, -R31 ;  /* 0x000000ffff0b7224 */ /* 0x002fc800078e0a1f */
[----:B------:R-:W-:Y:S01]  /*1220*/  IMAD R13, R11, R4, RZ ;  /* 0x000000040b0d7224 */ /* 0x000fe200078e02ff */
[----:B------:R-:W-:-:S03]  /*1230*/  IABS R11, R14 ;  /* 0x0000000e000b7213 */ /* 0x000fc60000000000 */
[----:B------:R-:W-:Y:S01]  /*1240*/  IMAD.HI.U32 R13, R31, R13, R30 ;  /* 0x0000000d1f0d7227 */ /* 0x000fe200078e001e */
[----:B------:R-:W-:-:S03]  /*1250*/  LOP3.LUT R139, R140, 0x18, RZ, 0xc0, !PT ;  /* 0x000000188c8b7812 */ /* 0x000fc600078ec0ff */
[----:B------:R-:W-:Y:S02]  /*1260*/  IMAD.MOV R11, RZ, RZ, -R11 ;  /* 0x000000ffff0b7224 */ /* 0x000fe400078e0a0b */
[----:B------:R-:W-:Y:S01]  /*1270*/  IMAD.HI.U32 R13, R13, R12, RZ ;  /* 0x0000000c0d0d7227 */ /* 0x000fe200078e00ff */
[----:B------:R-:W-:Y:S02]  /*1280*/  LOP3.LUT R158, R140, 0xc0, RZ, 0xc0, !PT ;  /* 0x000000c08c9e7812 */ /* 0x000fe400078ec0ff */
[----:B------:R-:W-:Y:S01]  /*1290*/  IADD3 R30, P0, PT, R139, R10, RZ ;  /* 0x0000000a8b1e7210 */ /* 0x000fe20007f1e0ff */
[----:B------:R-:W-:Y:S01]  /*12a0*/  IMAD R12, R13, R11, R12 ;  /* 0x0000000b0d0c7224 */ /* 0x000fe200078e020c */
[----:B------:R-:W-:-:S03]  /*12b0*/  LOP3.LUT R158, R158, 0x18, R132, 0xf8, !PT ;  /* 0x000000189e9e7812 */ /* 0x000fc600078ef884 */
[----:B------:R-:W-:Y:S01]  /*12c0*/  IMAD.X R31, RZ, RZ, R9, P0 ;  /* 0x000000ffff1f7224 */ /* 0x000fe200000e0609 */
[----:B------:R-:W-:Y:S02]  /*12d0*/  ISETP.GT.U32.AND P0, PT, R4, R12, PT ;  /* 0x0000000c0400720c */ /* 0x000fe40003f04070 */
[----:B------:R-:W-:Y:S02]  /*12e0*/  LOP3.LUT R11, R151, R14, RZ, 0x3c, !PT ;  /* 0x0000000e970b7212 */ /* 0x000fe400078e3cff */
[----:B------:R-:W-:Y:S02]  /*12f0*/  LOP3.LUT R9, R140, 0x1f20, RZ, 0xc0, !PT ;  /* 0x00001f208c097812 */ /* 0x000fe400078ec0ff */
[----:B------:R-:W-:Y:S01]  /*1300*/  LOP3.LUT R10, R158, R139, RZ, 0x3c, !PT ;  /* 0x0000008b9e0a7212 */ /* 0x000fe200078e3cff */
[----:B------:R-:W1:Y:S01]  /*1310*/  S2UR UR6, SR_CgaCtaId ;  /* 0x00000000000679c3 */ /* 0x000e620000008800 */
[----:B------:R-:W-:Y:S01]  /*1320*/  IMAD R5, R5, R94, RZ ;  /* 0x0000005e05057224 */ /* 0x000fe200078e02ff */
[----:B------:R-:W-:-:S02]  /*1330*/  ISETP.GE.AND P2, PT, R11, RZ, PT ;  /* 0x000000ff0b00720c */ /* 0x000fc40003f46270 */
[----:B------:R-:W-:Y:S01]  /*1340*/  LOP3.LUT R9, R9, R10, RZ, 0xfc, !PT ;  /* 0x0000000a09097212 */ /* 0x000fe200078efcff */
[----:B------:R-:W-:Y:S01]  /*1350*/  IMAD.MOV.U32 R10, RZ, RZ, R139 ;  /* 0x000000ffff0a7224 */ /* 0x000fe200078e008b */
[----:B------:R-:W-:Y:S01]  /*1360*/  MOV R11, RZ ;  /* 0x000000ff000b7202 */ /* 0x000fe20000000f00 */
[C---:B------:R-:W-:Y:S02]  /*1370*/  IMAD R5, R6.reuse, R95, R5 ;  /* 0x0000005f06057224 */ /* 0x040fe400078e0205 */
[----:B------:R-:W-:-:S04]  /*1380*/  IMAD.WIDE.U32 R30, R6, R94, R30 ;  /* 0x0000005e061e7225 */ /* 0x000fc800078e001e */
[----:B------:R-:W-:-:S05]  /*1390*/  @!P0 IMAD.IADD R12, R12, 0x1, -R4 ;  /* 0x000000010c0c8824 */ /* 0x000fca00078e0a04 */
[----:B------:R-:W-:Y:S01]  /*13a0*/  ISETP.GE.U32.AND P4, PT, R12, R4, PT ;  /* 0x000000040c00720c */ /* 0x000fe20003f86070 */
[----:B------:R-:W-:Y:S01]  /*13b0*/  UMOV UR7, 0x400 ;  /* 0x0000040000077882 */ /* 0x000fe20000000000 */
[----:B------:R-:W-:Y:S01]  /*13c0*/  @!P0 VIADD R13, R13, 0x1 ;  /* 0x000000010d0d8836 */ /* 0x000fe20000000000 */
[----:B-1----:R-:W-:-:S06]  /*13d0*/  ULEA UR6, UR6, UR7, 0x18 ;  /* 0x0000000706067291 */ /* 0x002fcc000f8ec0ff */
[----:B------:R-:W-:-:S04]  /*13e0*/  MOV R133, UR6 ;  /* 0x0000000600857c02 */ /* 0x000fc80008000f00 */
[----:B------:R-:W-:Y:S02]  /*13f0*/  LEA R157, R9, R133, 0x1 ;  /* 0x00000085099d7211 */ /* 0x000fe400078e08ff */
[----:B------:R-:W-:Y:S02]  /*1400*/  ISETP.NE.AND P3, PT, R14, RZ, PT ;  /* 0x000000ff0e00720c */ /* 0x000fe40003f65270 */
[----:B------:R-:W-:-:S04]  /*1410*/  @P4 IADD3 R13, PT, PT, R13, 0x1, RZ ;  /* 0x000000010d0d4810 */ /* 0x000fc80007ffe0ff */
[----:B------:R-:W-:-:S07]  /*1420*/  @!P2 IADD3 R13, PT, PT, -R13, RZ, RZ ;  /* 0x000000ff0d0da210 */ /* 0x000fce0007ffe1ff */
[----:B------:R-:W-:Y:S01]  /*1430*/  @!P3 LOP3.LUT R13, RZ, R14, RZ, 0x33, !PT ;  /* 0x0000000eff0db212 */ /* 0x000fe200078e33ff */
[-C--:B--2---:R-:W-:Y:S02]  /*1440*/  IMAD R6, R29, R152.reuse, RZ ;  /* 0x000000981d067224 */ /* 0x084fe400078e02ff */
[----:B------:R-:W-:Y:S01]  /*1450*/  IMAD.WIDE.U32 R34, R28, R152, R10 ;  /* 0x000000981c227225 */ /* 0x000fe200078e000a */
[----:B------:R-:W-:Y:S02]  /*1460*/  IADD3 R29, PT, PT, R31, R5, RZ ;  /* 0x000000051f1d7210 */ /* 0x000fe40007ffe0ff */
[----:B------:R-:W-:Y:S01]  /*1470*/  MOV R28, R30 ;  /* 0x0000001e001c7202 */ /* 0x000fe20000000f00 */
[----:B------:R-:W-:Y:S01]  /*1480*/  IMAD.IADD R31, R35, 0x1, R6 ;  /* 0x00000001231f7824 */ /* 0x000fe200078e0206 */
[----:B------:R-:W-:Y:S01]  /*1490*/  SHF.R.U32.HI R10, RZ, 0x2, R132 ;  /* 0x00000002ff0a7819 */ /* 0x000fe20000011684 */
[----:B------:R-:W-:Y:S02]  /*14a0*/  IMAD.MOV.U32 R30, RZ, RZ, R34 ;  /* 0x000000ffff1e7224 */ /* 0x000fe400078e0022 */
[----:B---3--:R-:W-:-:S02]  /*14b0*/  IMAD R4, R25, R151, RZ ;  /* 0x0000009719047224 */ /* 0x008fc400078e02ff */
[----:B------:R-:W-:Y:S01]  /*14c0*/  IMAD.WIDE.U32 R30, R151, R24, R30 ;  /* 0x00000018971e7225 */ /* 0x000fe200078e001e */
[----:B----4-:R-:W-:-:S03]  /*14d0*/  SHF.L.U64.HI R37, R26, 0x5, R27 ;  /* 0x000000051a257819 */ /* 0x010fc6000001021b */
[----:B------:R-:W-:Y:S01]  /*14e0*/  IMAD.WIDE.U32 R32, R153, 0x40, R10 ;  /* 0x0000004099207825 */ /* 0x000fe200078e000a */
[C---:B------:R-:W-:Y:S02]  /*14f0*/  SHF.L.U32 R36, R26.reuse, 0x5, RZ ;  /* 0x000000051a247819 */ /* 0x040fe400000006ff */
[----:B------:R-:W-:Y:S01]  /*1500*/  IADD3 R31, PT, PT, R31, R4, RZ ;  /* 0x000000041f1f7210 */ /* 0x000fe20007ffe0ff */
[----:B------:R-:W-:Y:S01]  /*1510*/  IMAD R5, R33, R26, RZ ;  /* 0x0000001a21057224 */ /* 0x000fe200078e02ff */
[----:B------:R-:W-:Y:S01]  /*1520*/  IADD3 R34, P1, PT, R139, R8, RZ ;  /* 0x000000088b227210 */ /* 0x000fe20007f3e0ff */
[----:B------:R-:W-:-:S04]  /*1530*/  IMAD.WIDE.U32 R24, R26, R32, R36 ;  /* 0x000000201a187225 */ /* 0x000fc800078e0024 */
[-C--:B------:R-:W-:Y:S02]  /*1540*/  IMAD R5, R27, R32.reuse, R5 ;  /* 0x000000201b057224 */ /* 0x080fe400078e0205 */
[----:B------:R-:W-:Y:S01]  /*1550*/  IMAD.WIDE.U32 R32, R26, R32, R30 ;  /* 0x000000201a207225 */ /* 0x000fe200078e001e */
[----:B------:R-:W-:-:S03]  /*1560*/  IADD3 R4, P0, PT, R30, R24, RZ ;  /* 0x000000181e047210 */ /* 0x000fc60007f1e0ff */
[----:B------:R-:W-:Y:S01]  /*1570*/  IMAD.X R35, RZ, RZ, R7, P1 ;  /* 0x000000ffff237224 */ /* 0x000fe200008e0607 */
[----:B------:R-:W-:Y:S01]  /*1580*/  LEA R24, P1, R32, R18, 0x1 ;  /* 0x0000001220187211 */ /* 0x000fe200078208ff */
[----:B------:R-:W-:Y:S01]  /*1590*/  IMAD.IADD R7, R33, 0x1, R5 ;  /* 0x0000000121077824 */ /* 0x000fe200078e0205 */
[----:B------:R-:W-:Y:S01]  /*15a0*/  IADD3.X R5, PT, PT, R31, R5, R25, P0, !PT ;  /* 0x000000051f057210 */ /* 0x000fe200007fe419 */
[----:B------:R-:W-:Y:S01]  /*15b0*/  IMAD R6, R77, R10, RZ ;  /* 0x0000000a4d067224 */ /* 0x000fe200078e02ff */
[----:B------:R-:W-:Y:S01]  /*15c0*/  LEA R8, P0, R4, R18, 0x1 ;  /* 0x0000001204087211 */ /* 0x000fe200078008ff */
[----:B------:R-:W-:Y:S01]  /*15d0*/  IMAD.WIDE.U32 R26, R10, R76, R34 ;  /* 0x0000004c0a1a7225 */ /* 0x000fe200078e0022 */
[-C--:B------:R-:W-:Y:S02]  /*15e0*/  LEA.HI.X R25, R32, R19.reuse, R7, 0x1, P1 ;  /* 0x0000001320197211 */ /* 0x080fe400008f0c07 */
[----:B------:R-:W-:Y:S01]  /*15f0*/  LEA.HI.X R9, R4, R19, R5, 0x1, P0 ;  /* 0x0000001304097211 */ /* 0x000fe200000f0c05 */
[----:B------:R-:W-:Y:S01]  /*1600*/  IMAD.IADD R6, R27, 0x1, R6 ;  /* 0x000000011b067824 */ /* 0x000fe200078e0206 */
[C---:B------:R-:W-:Y:S01]  /*1610*/  LEA R146, P1, R26.reuse, R20, 0x1 ;  /* 0x000000141a927211 */ /* 0x040fe200078208ff */
[----:B------:R-:W-:Y:S01]  /*1620*/  @!PT LDS RZ, [RZ] ;  /* 0x00000000fffff984 */ /* 0x000fe20000000800 */
[----:B------:R-:W-:Y:S01]  /*1630*/  @!PT LDS RZ, [RZ] ;  /* 0x00000000fffff984 */ /* 0x000fe20000000800 */
[----:B------:R-:W-:Y:S01]  /*1640*/  @!PT LDS RZ, [RZ] ;  /* 0x00000000fffff984 */ /* 0x000fe20000000800 */
[----:B------:R-:W-:Y:S03]  /*1650*/  LDGSTS.E.BYPASS.LTC128B.128 [R157], desc[UR4][R24.64] ;  /* 0x00000000189d7fae */ /* 0x000fe6000b981a04 */
[----:B------:R-:W-:Y:S01]  /*1660*/  LEA.HI.X R145, R26, R21, R6, 0x1, P1 ;  /* 0x000000151a917211 */ /* 0x000fe200008f0c06 */
[----:B------:R-:W-:Y:S01]  /*1670*/  LDGSTS.E.BYPASS.LTC128B.128 [R157+0x1000], desc[UR4][R24.64+0x40] ;  /* 0x01000040189d7fae */ /* 0x000fe2000b981a04 */
[----:B------:R-:W-:-:S03]  /*1680*/  LEA R4, P0, R76, R146, 0x6 ;  /* 0x000000924c047211 */ /* 0x000fc600078030ff */
[----:B------:R-:W-:Y:S04]  /*1690*/  LDGSTS.E.BYPASS.LTC128B.128 [R157+0x2000], desc[UR4][R24.64+0x80] ;  /* 0x02000080189d7fae */ /* 0x000fe8000b981a04 */
[----:B------:R-:W-:Y:S04]  /*16a0*/  LDGSTS.E.BYPASS.LTC128B.128 [R157+0x800], desc[UR4][R8.64] ;  /* 0x00800000089d7fae */ /* 0x000fe8000b981a04 */
[----:B------:R-:W-:Y:S04]  /*16b0*/  LDGSTS.E.BYPASS.LTC128B.128 [R157+0x1800], desc[UR4][R8.64+0x40] ;  /* 0x01800040089d7fae */ /* 0x000fe8000b981a04 */
[----:B------:R1:W-:Y:S01]  /*16c0*/  LDGSTS.E.BYPASS.LTC128B.128 [R157+0x2800], desc[UR4][R8.64+0x80] ;  /* 0x02800080089d7fae */ /* 0x0003e2000b981a04 */
[-C--:B------:R-:W-:Y:S01]  /*16d0*/  LEA.HI.X R5, R76, R145.reuse, R77, 0x6, P0 ;  /* 0x000000914c057211 */ /* 0x080fe200000f344d */
[----:B-1----:R-:W-:Y:S01]  /*16e0*/  IMAD.MOV.U32 R8, RZ, RZ, R146 ;  /* 0x000000ffff087224 */ /* 0x002fe200078e0092 */
[----:B------:R-:W-:-:S05]  /*16f0*/  MOV R9, R145 ;  /* 0x0000009100097202 */ /* 0x000fca0000000f00 */
[----:B------:R1:W-:Y:S04]  /*1700*/  LDGSTS.E.BYPASS.LTC128B.128 [R157+0x3000], desc[UR4][R8.64] ;  /* 0x03000000089d7fae */ /* 0x0003e8000b981a04 */
[----:B------:R1:W-:Y:S04]  /*1710*/  LDGSTS.E.BYPASS.LTC128B.128 [R157+0x4000], desc[UR4][R8.64+0x40] ;  /* 0x04000040089d7fae */ /* 0x0003e8000b981a04 */
[----:B------:R1:W-:Y:S04]  /*1720*/  LDGSTS.E.BYPASS.LTC128B.128 [R157+0x5000], desc[UR4][R8.64+0x80] ;  /* 0x05000080089d7fae */ /* 0x0003e8000b981a04 */
[----:B------:R1:W-:Y:S04]  /*1730*/  LDGSTS.E.BYPASS.LTC128B.128 [R157+0x3800], desc[UR4][R4.64] ;  /* 0x03800000049d7fae */ /* 0x0003e8000b981a04 */
[----:B------:R1:W-:Y:S04]  /*1740*/  LDGSTS.E.BYPASS.LTC128B.128 [R157+0x4800], desc[UR4][R4.64+0x40] ;  /* 0x04800040049d7fae */ /* 0x0003e8000b981a04 */
[----:B------:R1:W-:Y:S04]  /*1750*/  LDGSTS.E.BYPASS.LTC128B.128 [R157+0x5800], desc[UR4][R4.64+0x80] ;  /* 0x05800080049d7fae */ /* 0x0003e8000b981a04 */
[----:B------:R-:W0:Y:S01]  /*1760*/  LDGDEPBAR ;  /* 0x00000000000079af */ /* 0x000e220000000000 */
[----:B------:R-:W-:Y:S01]  /*1770*/  IMAD.WIDE.U32 R28, R13, R22, R28 ;  /* 0x000000160d1c7225 */ /* 0x000fe200078e001c */
[----:B------:R-:W-:-:S03]  /*1780*/  SHF.R.S32.HI R7, RZ, 0x1f, R13 ;  /* 0x0000001fff077819 */ /* 0x000fc6000001140d */
[----:B------:R-:W-:-:S04]  /*1790*/  IMAD R13, R23, R13, RZ ;  /* 0x0000000d170d7224 */ /* 0x000fc800078e02ff */
[----:B------:R-:W-:-:S04]  /*17a0*/  IMAD R7, R7, R22, R13 ;  /* 0x0000001607077224 */ /* 0x000fc800078e020d */
[----:B------:R-:W-:Y:S01]  /*17b0*/  IMAD.IADD R29, R29, 0x1, R7 ;  /* 0x000000011d1d7824 */ /* 0x000fe200078e0207 */
[----:B------:R-:W-:-:S06]  /*17c0*/  DEPBAR.LE SB0, 0x0 ;  /* 0x000080000000791a */ /* 0x000fcc0000000000 */
[----:B------:R-:W-:Y:S05]  /*17d0*/  WARPSYNC.ALL ;  /* 0x0000000000007948 */ /* 0x000fea0003800000 */
[----:B-1----:R-:W-:Y:S02]  /*17e0*/  IMAD R4, R95, R10, RZ ;  /* 0x0000000a5f047224 */ /* 0x002fe400078e02ff */
[----:B------:R-:W-:-:S05]  /*17f0*/  IMAD.WIDE.U32 R10, R10, R94, R28 ;  /* 0x0000005e0a0a7225 */ /* 0x000fca00078e001c */
[----:B------:R-:W-:Y:S02]  /*1800*/  IADD3 R4, PT, PT, R11, R4, RZ ;  /* 0x000000040b047210 */ /* 0x000fe40007ffe0ff */
[----:B-----5:R-:W-:-:S04]  /*1810*/  LEA R92, P0, R10, R16, 0x1 ;  /* 0x000000100a5c7211 */ /* 0x020fc800078008ff */
[----:B------:R-:W-:Y:S01]  /*1820*/  LEA.HI.X R93, R10, R17, R4, 0x1, P0 ;  /* 0x000000110a5d7211 */ /* 0x000fe200000f0c04 */
[----:B------:R-:W-:Y:S01]  /*1830*/  BAR.SYNC.DEFER_BLOCKING 0x0 ;  /* 0x0000000000007b1d */ /* 0x000fe20000010000 */
[----:B------:R-:W-:-:S04]  /*1840*/  LEA R8, P0, R94, R92, 0x6 ;  /* 0x0000005c5e087211 */ /* 0x000fc800078030ff */
[----:B------:R-:W-:Y:S01]  /*1850*/  LEA.HI.X R9, R94, R93, R95, 0x6, P0 ;  /* 0x0000005d5e097211 */ /* 0x000fe200000f345f */
        /* <DEDUP_REMOVED lines=9> */
[----:B------:R-:W2:Y:S01]  /*18f0*/  LD.E R83, desc[UR4][R2.64+0x18c] ;  /* 0x00018c0402537980 */ /* 0x000ea2000c101900 */
[C---:B------:R-:W-:Y:S01]  /*1900*/  IMAD.SHL.U32 R4, R132.reuse, 0x10, RZ ;  /* 0x0000001084047824 */ /* 0x040fe200078e00ff */
[----:B------:R-:W-:Y:S01]  /*1910*/  SHF.R.U32.HI R136, RZ, 0x1, R132 ;  /* 0x00000001ff887819 */ /* 0x000fe20000011684 */
[C---:B------:R-:W-:Y:S01]  /*1920*/  IMAD.SHL.U32 R134, R132.reuse, 0x4, RZ ;  /* 0x0000000484867824 */ /* 0x040fe200078e00ff */
[----:B------:R-:W-:Y:S01]  /*1930*/  SHF.L.U32 R80, R132, 0x5, RZ ;  /* 0x0000000584507819 */ /* 0x000fe200000006ff */
[----:B------:R-:W0:Y:S01]  /*1940*/  LDGDEPBAR ;  /* 0x00000000000079af */ /* 0x000e220000000000 */
[----:B------:R-:W-:-:S02]  /*1950*/  LOP3.LUT R79, R136, 0x8, RZ, 0xc0, !PT ;  /* 0x00000008884f7812 */ /* 0x000fc400078ec0ff */
[C---:B------:R-:W-:Y:S02]  /*1960*/  LOP3.LUT R135, R4.reuse, 0x3e00, RZ, 0xc0, !PT ;  /* 0x00003e0004877812 */ /* 0x040fe400078ec0ff */
[----:B------:R-:W-:Y:S02]  /*1970*/  LOP3.LUT R4, R4, 0x100, RZ, 0xc0, !PT ;  /* 0x0000010004047812 */ /* 0x000fe400078ec0ff */
[----:B------:R-:W-:Y:S02]  /*1980*/  LOP3.LUT R7, R80, 0xc0, RZ, 0xc0, !PT ;  /* 0x000000c050077812 */ /* 0x000fe400078ec0ff */
[----:B------:R-:W-:Y:S02]  /*1990*/  LOP3.LUT R6, R134, 0x18, RZ, 0xc0, !PT ;  /* 0x0000001886067812 */ /* 0x000fe400078ec0ff */
[--C-:B------:R-:W-:Y:S02]  /*19a0*/  LOP3.LUT R79, R79, 0xc0, R80.reuse, 0xf8, !PT ;  /* 0x000000c04f4f7812 */ /* 0x100fe400078ef850 */
[----:B------:R-:W-:-:S02]  /*19b0*/  LOP3.LUT R5, R135, 0x20, R80, 0xf8, !PT ;  /* 0x0000002087057812 */ /* 0x000fc400078ef850 */
[----:B------:R-:W-:Y:S02]  /*19c0*/  LOP3.LUT R4, R4, 0x20, R80, 0xf8, !PT ;  /* 0x0000002004047812 */ /* 0x000fe400078ef850 */
[----:B------:R-:W-:Y:S02]  /*19d0*/  LOP3.LUT R7, R7, 0x8, R132, 0xf8, !PT ;  /* 0x0000000807077812 */ /* 0x000fe400078ef884 */
[----:B------:R-:W-:Y:S02]  /*19e0*/  LOP3.LUT R79, R79, R6, RZ, 0x3c, !PT ;  /* 0x000000064f4f7212 */ /* 0x000fe400078e3cff */
[----:B------:R-:W-:Y:S02]  /*19f0*/  LOP3.LUT R5, R5, 0x100, R80, 0xf8, !PT ;  /* 0x0000010005057812 */ /* 0x000fe400078ef850 */
[----:B------:R-:W-:Y:S02]  /*1a00*/  LOP3.LUT R4, R4, R7, R6, 0xf6, !PT ;  /* 0x0000000704047212 */ /* 0x000fe400078ef606 */
[----:B------:R-:W-:-:S03]  /*1a10*/  LOP3.LUT R5, R5, R79, RZ, 0xfc, !PT ;  /* 0x0000004f05057212 */ /* 0x000fc600078efcff */
[----:B------:R-:W-:Y:S01]  /*1a20*/  IMAD R85, R4, 0x2, R133 ;  /* 0x0000000204557824 */ /* 0x000fe200078e0285 */
[----:B------:R-:W-:-:S04]  /*1a30*/  LEA R90, R5, R133, 0x1 ;  /* 0x00000085055a7211 */ /* 0x000fc800078e08ff */
[----:B------:R-:W-:Y:S04]  /*1a40*/  LDSM.16.M88.4 R28, [R85+0x3000] ;  /* 0x00300000551c783b */ /* 0x000fe80000000200 */
[----:B------:R-:W3:Y:S01]  /*1a50*/  LDSM.16.M88.4 R40, [R90] ;  /* 0x000000005a28783b */ /* 0x000ee20000000200 */
[----:B------:R-:W-:Y:S02]  /*1a60*/  LOP3.LUT P0, RZ, R132, 0x4, RZ, 0xc0, !PT ;  /* 0x0000000484ff7812 */ /* 0x000fe4000780c0ff */
[----:B------:R-:W-:Y:S01]  /*1a70*/  MOV R78, 0x20 ;  /* 0x00000020004e7802 */ /* 0x000fe20000000f00 */
[----:B------:R-:W4:Y:S03]  /*1a80*/  LDSM.16.M88.4 R56, [R85+0x3400] ;  /* 0x003400005538783b */ /* 0x000f260000000200 */
[----:B------:R-:W-:Y:S01]  /*1a90*/  SEL R78, R78, 0xffffffe0, !P0 ;  /* 0xffffffe04e4e7807 */ /* 0x000fe20004000000 */
[----:B------:R-:W4:Y:S03]  /*1aa0*/  LDSM.16.M88.4 R48, [R85+0x3800] ;  /* 0x003800005530783b */ /* 0x000f260000000200 */
[C---:B------:R-:W-:Y:S01]  /*1ab0*/  IADD3 R84, PT, PT, R78.reuse, R85, RZ ;  /* 0x000000554e547210 */ /* 0x040fe20007ffe0ff */
[----:B------:R-:W-:Y:S01]  /*1ac0*/  IMAD.IADD R86, R78, 0x1, R90 ;  /* 0x000000014e567824 */ /* 0x000fe200078e025a */
[----:B-1----:R-:W1:Y:S04]  /*1ad0*/  LDSM.16.M88.4 R8, [R85+0x3c00] ;  /* 0x003c00005508783b */ /* 0x002e680000000200 */
[----:B------:R-:W-:Y:S04]  /*1ae0*/  LDSM.16.M88.4 R4, [R86] ;  /* 0x000000005604783b */ /* 0x000fe80000000200 */
[----:B------:R-:W1:Y:S04]  /*1af0*/  LDSM.16.M88.4 R20, [R84+0x3000] ;  /* 0x003000005414783b */ /* 0x000e680000000200 */
[----:B------:R-:W1:Y:S04]  /*1b00*/  LDSM.16.M88.4 R16, [R84+0x3400] ;  /* 0x003400005410783b */ /* 0x000e680000000200 */
[----:B------:R-:W-:Y:S04]  /*1b10*/  LDSM.16.M88.4 R64, [R90+0x1000] ;  /* 0x001000005a40783b */ /* 0x000fe80000000200 */
[----:B------:R-:W1:Y:S04]  /*1b20*/  LDSM.16.M88.4 R32, [R85+0x4000] ;  /* 0x004000005520783b */ /* 0x000e680000000200 */
[----:B------:R-:W1:Y:S01]  /*1b30*/  LDSM.16.M88.4 R60, [R84+0x3800] ;  /* 0x00380000543c783b */ /* 0x000e620000000200 */
[C---:B---3--:R-:W-:Y:S03]  /*1b40*/  HMMA.16816.F32.BF16 R12, R40.reuse, R28, RZ ;  /* 0x0000001c280c723c */ /* 0x048fe600000418ff */
[----:B------:R-:W-:Y:S04]  /*1b50*/  LDSM.16.M88.4 R36, [R86+0x1000] ;  /* 0x001000005624783b */ /* 0x000fe80000000200 */
[----:B------:R-:W-:Y:S01]  /*1b60*/  LDSM.16.M88.4 R72, [R84+0x4000] ;  /* 0x004000005448783b */ /* 0x000fe20000000200 */
[C---:B------:R-:W-:Y:S03]  /*1b70*/  HMMA.16816.F32.BF16 R28, R40.reuse, R30, RZ ;  /* 0x0000001e281c723c */ /* 0x040fe600000418ff */
[----:B------:R-:W-:Y:S05]  /*1b80*/  LDSM.16.M88.4 R68, [R85+0x4400] ;  /* 0x004400005544783b */ /* 0x000fea0000000200 */
[C---:B----4-:R-:W-:Y:S08]  /*1b90*/  HMMA.16816.F32.BF16 R24, R40.reuse, R56, RZ ;  /* 0x000000382818723c */ /* 0x050ff000000418ff */
        /* <DEDUP_REMOVED lines=22> */
[C---:B------:R-:W-:Y:S08]  /*1d00*/  HMMA.16816.F32.BF16 R12, R36.reuse, R72, R12 ;  /* 0x00000048240c723c */ /* 0x040ff0000004180c */
[----:B------:R-:W-:-:S12]  /*1d10*/  HMMA.16816.F32.BF16 R28, R36, R74, R28 ;  /* 0x0000004a241c723c */ /* 0x000fd8000004181c */
[C---:B---3--:R-:W-:Y:S08]  /*1d20*/  HMMA.16816.F32.BF16 R12, R20.reuse, R16, R12 ;  /* 0x00000010140c723c */ /* 0x048ff0000004180c */
[----:B------:R-:W-:Y:S01]  /*1d30*/  HMMA.16816.F32.BF16 R28, R20, R18, R28 ;  /* 0x00000012141c723c */ /* 0x000fe2000004181c */
[----:B------:R-:W-:Y:S11]  /*1d40*/  LDSM.16.M88.4 R16, [R85+0x4c00] ;  /* 0x004c00005510783b */ /* 0x000ff60000000200 */
[C---:B-1----:R-:W-:Y:S08]  /*1d50*/  HMMA.16816.F32.BF16 R12, R8.reuse, R4, R12 ;  /* 0x00000004080c723c */ /* 0x042ff0000004180c */
[----:B------:R-:W-:Y:S01]  /*1d60*/  HMMA.16816.F32.BF16 R28, R8, R6, R28 ;  /* 0x00000006081c723c */ /* 0x000fe2000004181c */
[----:B------:R-:W1:Y:S07]  /*1d70*/  LDSM.16.M88.4 R4, [R84+0x4800] ;  /* 0x004800005404783b */ /* 0x000e6e0000000200 */
[C---:B------:R-:W-:Y:S08]  /*1d80*/  HMMA.16816.F32.BF16 R24, R64.reuse, R68, R24 ;  /* 0x000000444018723c */ /* 0x040ff00000041818 */
[----:B------:R-:W-:Y:S01]  /*1d90*/  HMMA.16816.F32.BF16 R56, R64, R70, R56 ;  /* 0x000000464038723c */ /* 0x000fe20000041838 */
[-C--:B--2---:R-:W-:Y:S01]  /*1da0*/  FMUL.FTZ R12, R12, R83.reuse ;  /* 0x000000530c0c7220 */ /* 0x084fe20000410000 */
[-C--:B------:R-:W-:Y:S01]  /*1db0*/  FMUL.FTZ R13, R13, R83.reuse ;  /* 0x000000530d0d7220 */ /* 0x080fe20000410000 */
[-C--:B------:R-:W-:Y:S01]  /*1dc0*/  FMUL.FTZ R14, R14, R83.reuse ;  /* 0x000000530e0e7220 */ /* 0x080fe20000410000 */
[----:B------:R-:W-:-:S04]  /*1dd0*/  FMUL.FTZ R15, R15, R83 ;  /* 0x000000530f0f7220 */ /* 0x000fc80000410000 */
[C---:B------:R-:W-:Y:S01]  /*1de0*/  HMMA.16816.F32.BF16 R68, R64.reuse, R60, R52 ;  /* 0x0000003c4044723c */ /* 0x040fe20000041834 */
[----:B------:R-:W2:Y:S01]  /*1df0*/  MUFU.TANH R60, R12 ;  /* 0x0000000c003c7308 */ /* 0x000ea20000002400 */
[----:B------:R-:W3:Y:S06]  /*1e00*/  LDSM.16.M88.4 R52, [R85+0x5400] ;  /* 0x005400005534783b */ /* 0x000eec0000000200 */
[----:B------:R-:W-:Y:S01]  /*1e10*/  HMMA.16816.F32.BF16 R48, R64, R62, R48 ;  /* 0x0000003e4030723c */ /* 0x000fe20000041830 */
[----:B------:R-:W4:Y:S07]  /*1e20*/  MUFU.TANH R61, R13 ;  /* 0x0000000d003d7308 */ /* 0x000f2e0000002400 */
[C---:B------:R-:W-:Y:S01]  /*1e30*/  HMMA.16816.F32.BF16 R72, R36.reuse, R32, R24 ;  /* 0x000000202448723c */ /* 0x040fe20000041818 */
[----:B------:R-:W1:Y:S01]  /*1e40*/  MUFU.TANH R62, R14 ;  /* 0x0000000e003e7308 */ /* 0x000e620000002400 */
[----:B------:R-:W-:Y:S06]  /*1e50*/  LDSM.16.M88.4 R24, [R84+0x5400] ;  /* 0x005400005418783b */ /* 0x000fec0000000200 */
[C---:B------:R-:W-:Y:S01]  /*1e60*/  HMMA.16816.F32.BF16 R56, R36.reuse, R34, R56 ;  /* 0x000000222438723c */ /* 0x040fe20000041838 */
[----:B------:R2:W1:Y:S01]  /*1e70*/  MUFU.TANH R63, R15 ;  /* 0x0000000f003f7308 */ /* 0x0004620000002400 */
[----:B------:R-:W-:Y:S04]  /*1e80*/  LDSM.16.M88.4 R32, [R84+0x4c00] ;  /* 0x004c00005420783b */ /* 0x000fe80000000200 */
[----:B--2---:R-:W2:Y:S02]  /*1e90*/  LDSM.16.M88.4 R12, [R85+0x5800] ;  /* 0x00580000550c783b */ /* 0x004ea40000000200 */
[C---:B-1----:R-:W-:Y:S08]  /*1ea0*/  HMMA.16816.F32.BF16 R68, R36.reuse, R4, R68 ;  /* 0x000000042444723c */ /* 0x042ff00000041844 */
[----:B------:R-:W-:Y:S01]  /*1eb0*/  HMMA.16816.F32.BF16 R48, R36, R6, R48 ;  /* 0x000000062430723c */ /* 0x000fe20000041830 */
[----:B------:R-:W1:Y:S07]  /*1ec0*/  LDSM.16.M88.4 R4, [R85+0x5c00] ;  /* 0x005c00005504783b */ /* 0x000e6e0000000200 */
[C---:B------:R-:W-:Y:S08]  /*1ed0*/  HMMA.16816.F32.BF16 R44, R64.reuse, R16, R44 ;  /* 0x00000010402c723c */ /* 0x040ff0000004182c */
[----:B------:R-:W-:Y:S08]  /*1ee0*/  HMMA.16816.F32.BF16 R40, R64, R18, R40 ;  /* 0x000000124028723c */ /* 0x000ff00000041828 */
[C---:B---3--:R-:W-:Y:S08]  /*1ef0*/  HMMA.16816.F32.BF16 R72, R20.reuse, R52, R72 ;  /* 0x000000341448723c */ /* 0x048ff00000041848 */
[C---:B------:R-:W-:Y:S01]  /*1f00*/  HMMA.16816.F32.BF16 R56, R20.reuse, R54, R56 ;  /* 0x000000361438723c */ /* 0x040fe20000041838 */
[----:B------:R-:W3:Y:S07]  /*1f10*/  LDSM.16.M88.4 R52, [R84+0x5800] ;  /* 0x005800005434783b */ /* 0x000eee0000000200 */
[C---:B--2---:R-:W-:Y:S08]  /*1f20*/  HMMA.16816.F32.BF16 R68, R20.reuse, R12, R68 ;  /* 0x0000000c1444723c */ /* 0x044ff00000041844 */
[----:B------:R-:W-:Y:S01]  /*1f30*/  HMMA.16816.F32.BF16 R48, R20, R14, R48 ;  /* 0x0000000e1430723c */ /* 0x000fe20000041830 */
[----:B------:R-:W2:Y:S01]  /*1f40*/  LDSM.16.M88.4 R12, [R84+0x5c00] ;  /* 0x005c0000540c783b */ /* 0x000ea20000000200 */
[-C--:B------:R-:W-:Y:S01]  /*1f50*/  FMUL.FTZ R28, R28, R83.reuse ;  /* 0x000000531c1c7220 */ /* 0x080fe20000410000 */
[-C--:B------:R-:W-:Y:S01]  /*1f60*/  FMUL.FTZ R29, R29, R83.reuse ;  /* 0x000000531d1d7220 */ /* 0x080fe20000410000 */
[-C--:B------:R-:W-:Y:S01]  /*1f70*/  FMUL.FTZ R30, R30, R83.reuse ;  /* 0x000000531e1e7220 */ /* 0x080fe20000410000 */
[----:B------:R-:W-:-:S03]  /*1f80*/  FMUL.FTZ R31, R31, R83 ;  /* 0x000000531f1f7220 */ /* 0x000fc60000410000 */
[----:B------:R-:W-:Y:S01]  /*1f90*/  HMMA.16816.F32.BF16 R44, R36, R32, R44 ;  /* 0x00000020242c723c */ /* 0x000fe2000004182c */
[----:B------:R-:W-:Y:S01]  /*1fa0*/  ISETP.NE.AND P4, PT, R87, 0x1, PT ;  /* 0x000000015700780c */ /* 0x000fe20003f85270 */
[----:B------:R-:W-:-:S06]  /*1fb0*/  DEPBAR.LE SB0, 0x0 ;  /* 0x000080000000791a */ /* 0x000fcc0000000000 */
[----:B------:R-:W-:-:S12]  /*1fc0*/  HMMA.16816.F32.BF16 R40, R36, R34, R40 ;  /* 0x000000222428723c */ /* 0x000fd80000041828 */
[C---:B-1----:R-:W-:Y:S08]  /*1fd0*/  HMMA.16816.F32.BF16 R44, R20.reuse, R4, R44 ;  /* 0x00000004142c723c */ /* 0x042ff0000004182c */
[----:B------:R-:W-:Y:S08]  /*1fe0*/  HMMA.16816.F32.BF16 R40, R20, R6, R40 ;  /* 0x000000061428723c */ /* 0x000ff00000041828 */
[C---:B------:R-:W-:Y:S08]  /*1ff0*/  HMMA.16816.F32.BF16 R72, R8.reuse, R24, R72 ;  /* 0x000000180848723c */ /* 0x040ff00000041848 */
[C---:B------:R-:W-:Y:S08]  /*2000*/  HMMA.16816.F32.BF16 R56, R8.reuse, R26, R56 ;  /* 0x0000001a0838723c */ /* 0x040ff00000041838 */
[C---:B---3--:R-:W-:Y:S08]  /*2010*/  HMMA.16816.F32.BF16 R68, R8.reuse, R52, R68 ;  /* 0x000000340844723c */ /* 0x048ff00000041844 */
[C---:B------:R-:W-:Y:S08]  /*2020*/  HMMA.16816.F32.BF16 R48, R8.reuse, R54, R48 ;  /* 0x000000360830723c */ /* 0x040ff00000041830 */
[C---:B--2---:R-:W-:Y:S08]  /*2030*/  HMMA.16816.F32.BF16 R44, R8.reuse, R12, R44 ;  /* 0x0000000c082c723c */ /* 0x044ff0000004182c */
[----:B------:R-:W-:Y:S01]  /*2040*/  HMMA.16816.F32.BF16 R40, R8, R14, R40 ;  /* 0x0000000e0828723c */ /* 0x000fe20000041828 */
[----:B------:R1:W2:Y:S01]  /*2050*/  MUFU.TANH R91, R28 ;  /* 0x0000001c005b7308 */ /* 0x0002a20000002400 */
[-C--:B------:R-:W-:Y:S01]  /*2060*/  FMUL.FTZ R72, R72, R83.reuse ;  /* 0x0000005348487220 */ /* 0x080fe20000410000 */
[-C--:B------:R-:W-:Y:S01]  /*2070*/  FMUL.FTZ R26, R73, R83.reuse ;  /* 0x00000053491a7220 */ /* 0x080fe20000410000 */
[-C--:B------:R-:W-:Y:S01]  /*2080*/  FMUL.FTZ R17, R74, R83.reuse ;  /* 0x000000534a117220 */ /* 0x080fe20000410000 */
[-C--:B------:R-:W-:Y:S01]  /*2090*/  FMUL.FTZ R16, R75, R83.reuse ;  /* 0x000000534b107220 */ /* 0x080fe20000410000 */
[-C--:B------:R-:W-:Y:S01]  /*20a0*/  FMUL.FTZ R56, R56, R83.reuse ;  /* 0x0000005338387220 */ /* 0x080fe20000410000 */
[-C--:B------:R-:W-:Y:S01]  /*20b0*/  FMUL.FTZ R57, R57, R83.reuse ;  /* 0x0000005339397220 */ /* 0x080fe20000410000 */
[-C--:B------:R-:W-:Y:S01]  /*20c0*/  FMUL.FTZ R18, R58, R83.reuse ;  /* 0x000000533a127220 */ /* 0x080fe20000410000 */
        /* <DEDUP_REMOVED lines=9> */
[-C--:B-1----:R-:W-:Y:S01]  /*2160*/  FMUL.FTZ R28, R44, R83.reuse ;  /* 0x000000532c1c7220 */ /* 0x082fe20000410000 */
[-C--:B------:R-:W-:Y:S01]  /*2170*/  FMUL.FTZ R48, R48, R83.reuse ;  /* 0x0000005330307220 */ /* 0x080fe20000410000 */
[-C--:B------:R-:W-:Y:S01]  /*2180*/  FMUL.FTZ R46, R46, R83.reuse ;  /* 0x000000532e2e7220 */ /* 0x080fe20000410000 */
[-C--:B------:R-:W-:Y:S01]  /*2190*/  FMUL.FTZ R47, R47, R83.reuse ;  /* 0x000000532f2f7220 */ /* 0x080fe20000410000 */
[----:B------:R-:W-:-:S03]  /*21a0*/  FMUL.FTZ R41, R41, R83 ;  /* 0x0000005329297220 */ /* 0x000fc60000410000 */
[----:B------:R1:W1:Y:S01]  /*21b0*/  MUFU.TANH R97, R31 ;  /* 0x0000001f00617308 */ /* 0x0002620000002400 */
[-C--:B---3--:R-:W-:Y:S01]  /*21c0*/  FMUL.FTZ R29, R40, R83.reuse ;  /* 0x00000053281d7220 */ /* 0x088fe20000410000 */
[-C--:B------:R-:W-:Y:S01]  /*21d0*/  FMUL.FTZ R42, R42, R83.reuse ;  /* 0x000000532a2a7220 */ /* 0x080fe20000410000 */
[-C--:B------:R-:W-:Y:S01]  /*21e0*/  FMUL.FTZ R43, R43, R83.reuse ;  /* 0x000000532b2b7220 */ /* 0x080fe20000410000 */
[----:B----4-:R-:W-:-:S04]  /*21f0*/  FMUL.FTZ R30, R45, R83 ;  /* 0x000000532d1e7220 */ /* 0x010fc80000410000 */
[----:B------:R-:W3:Y:S01]  /*2200*/  MUFU.TANH R72, R72 ;  /* 0x0000004800487308 */ /* 0x000ee20000002400 */
[----:B-1----:R-:W-:-:S07]  /*2210*/  FMUL.FTZ R31, R71, R83 ;  /* 0x00000053471f7220 */ /* 0x002fce0000410000 */
[----:B------:R-:W1:Y:S08]  /*2220*/  MUFU.TANH R26, R26 ;  /* 0x0000001a001a7308 */ /* 0x000e700000002400 */
        /* <DEDUP_REMOVED lines=19> */
[----:B------:R1:W1:Y:S08]  /*2360*/  MUFU.TANH R123, R41 ;  /* 0x00000029007b7308 */ /* 0x0002700000002400 */
[----:B------:R1:W1:Y:S08]  /*2370*/  MUFU.TANH R116, R42 ;  /* 0x0000002a00747308 */ /* 0x0002700000002400 */
[----:B------:R1:W1:Y:S01]  /*2380*/  MUFU.TANH R117, R43 ;  /* 0x0000002b00757308 */ /* 0x0002620000002400 */
[----:B------:R-:W-:Y:S01]  /*2390*/  BSSY.RECONVERGENT B1, `(.L_x_8740) ;  /* 0x0000066000017945 */ /* 0x000fe20003800200 */
[C---:B------:R-:W-:Y:S01]  /*23a0*/  SHF.L.U64.HI R90, R94.reuse, 0x5, R95 ;  /* 0x000000055e5a7819 */ /* 0x040fe2000001025f */
[----:B------:R-:W-:Y:S01]  /*23b0*/  IMAD.SHL.U32 R84, R94, 0x20, RZ ;  /* 0x000000205e547824 */ /* 0x000fe200078e00ff */
[C---:B------:R-:W-:Y:S01]  /*23c0*/  SHF.L.U64.HI R144, R76.reuse, 0x5, R77 ;  /* 0x000000054c907819 */ /* 0x040fe2000001024d */
[----:B------:R-:W-:Y:S01]  /*23d0*/  IMAD.MOV.U32 R148, RZ, RZ, R93 ;  /* 0x000000ffff947224 */ /* 0x000fe200078e005d */
[----:B------:R-:W-:-:S02]  /*23e0*/  SHF.L.U32 R143, R76, 0x5, RZ ;  /* 0x000000054c8f7819 */ /* 0x000fc400000006ff */
[----:B------:R-:W-:Y:S02]  /*23f0*/  MOV R149, R92 ;  /* 0x0000005c00957202 */ /* 0x000fe40000000f00 */
[----:B------:R-:W-:Y:S02]  /*2400*/  MOV R160, R82 ;  /* 0x0000005200a07202 */ /* 0x000fe40000000f00 */
[----:B------:R-:W-:Y:S01]  /*2410*/  MOV R161, R81 ;  /* 0x0000005100a17202 */ /* 0x000fe20000000f00 */
        /* <DEDUP_REMOVED lines=15> */
.L_x_8743:
        /* <DEDUP_REMOVED lines=31> */
[----:B------:R-:W-:Y:S02]  /*2700*/  @!P3 IADD3 R5, PT, PT, R5, -R7, RZ ;  /* 0x800000070505b210 */ /* 0x000fe40007ffe0ff */
[----:B------:R-:W-:Y:S02]  /*2710*/  LOP3.LUT R4, RZ, R11, RZ, 0x33, !PT ;  /* 0x0000000bff047212 */ /* 0x000fe400078e33ff */
[----:B------:R-:W-:-:S07]  /*2720*/  ISETP.GE.U32.AND P6, PT, R5, R7, PT ;  /* 0x000000070500720c */ /* 0x000fce0003fc6070 */
[----:B------:R-:W-:-:S05]  /*2730*/  @P5 IADD3 R8, PT, PT, R8, 0x1, RZ ;  /* 0x0000000108085810 */ /* 0x000fca0007ffe0ff */
[----:B------:R-:W-:Y:S02]  /*2740*/  IMAD.MOV.U32 R7, RZ, RZ, R8 ;  /* 0x000000ffff077224 */ /* 0x000fe400078e0008 */
[----:B------:R-:W-:Y:S01]  /*2750*/  @P6 VIADD R10, R10, 0x1 ;  /* 0x000000010a0a6836 */ /* 0x000fe20000000000 */
[----:B------:R-:W2:Y:S02]  /*2760*/  LD.E.64 R8, desc[UR4][R2.64+0x38] ;  /* 0x0000380402087980 */ /* 0x000ea4000c101b00 */
[----:B------:R-:W-:Y:S01]  /*2770*/  @!P0 IADD3 R7, PT, PT, -R7, RZ, RZ ;  /* 0x000000ff07078210 */ /* 0x000fe20007ffe1ff */
[----:B------:R-:W-:-:S03]  /*2780*/  @!P2 IMAD.MOV R10, RZ, RZ, -R10 ;  /* 0x000000ffff0aa224 */ /* 0x000fc600078e0a0a */
        /* <DEDUP_REMOVED lines=23> */
.L_x_8744:
[----:B------:R-:W-:Y:S05]  /*2900*/  BSYNC.RECONVERGENT B0 ;  /* 0x0000000000007941 */ /* 0x000fea0003800200 */
.L_x_8742:
        /* <DEDUP_REMOVED lines=14> */
.L_x_8741:
[----:B------:R-:W-:Y:S05]  /*29f0*/  BSYNC.RECONVERGENT B1 ;  /* 0x0000000000017941 */ /* 0x000fea0003800200 */
.L_x_8740:
        /* <DEDUP_REMOVED lines=28> */
[----:B------:R-:W2:Y:S04]  /*2bc0*/  SHFL.BFLY PT, R86, R5, 0x1, 0x1f ;  /* 0x0c201f0005567f89 */ /* 0x000ea800000e0000 */
[----:B------:R-:W-:Y:S01]  /*2bd0*/  LDSM.16.MT88.4 R20, [R107+0x8400] ;  /* 0x008400006b14783b */ /* 0x000fe20000004200 */
[----:B-1----:R-:W-:-:S02]  /*2be0*/  FMNMX.FTZ R4, R6, R4, !PT ;  /* 0x0000000406047209 */ /* 0x002fc40007810000 */
[----:B--2---:R-:W-:-:S03]  /*2bf0*/  FMNMX.FTZ R86, R5, R86, !PT ;  /* 0x0000005605567209 */ /* 0x004fc60007810000 */
[----:B------:R-:W1:Y:S01]  /*2c00*/  SHFL.BFLY PT, R85, R4, 0x1, 0x1f ;  /* 0x0c201f0004557f89 */ /* 0x000e6200000e0000 */
[----:B------:R-:W-:Y:S02]  /*2c10*/  FSETP.NEU.FTZ.AND P0, PT, R86, -INF , PT ;  /* 0xff8000005600780b */ /* 0x000fe40003f1d000 */
[----:B-1----:R-:W-:Y:S02]  /*2c20*/  FMNMX.FTZ R85, R4, R85, !PT ;  /* 0x0000005504557209 */ /* 0x002fe40007810000 */
[----:B------:R-:W1:Y:S01]  /*2c30*/  LDSM.16.MT88.4 R4, [R122+0x6000] ;  /* 0x006000007a04783b */ /* 0x000e620000004200 */
        /* <DEDUP_REMOVED lines=24> */
[----:B------:R-:W-:Y:S01]  /*2dc0*/  LDSM.16.MT88.4 R16, [R107+0x6400] ;  /* 0x006400006b10783b */ /* 0x000fe20000004200 */
[-CC-:B------:R-:W-:Y:S01]  /*2dd0*/  FFMA.FTZ R108, R24, R118.reuse, -R124.reuse ;  /* 0x00000076186c7223 */ /* 0x180fe2000001087c */
[-CC-:B------:R-:W-:Y:S01]  /*2de0*/  FFMA.FTZ R109, R25, R118.reuse, -R124.reuse ;  /* 0x00000076196d7223 */ /* 0x180fe2000001087c */
[-CC-:B------:R-:W-:Y:S01]  /*2df0*/  FFMA.FTZ R110, R110, R118.reuse, -R124.reuse ;  /* 0x000000766e6e7223 */ /* 0x180fe2000001087c */
[----:B------:R-:W-:Y:S01]  /*2e00*/  LDSM.16.MT88.4 R24, [R107+0x7400] ;  /* 0x007400006b18783b */ /* 0x000fe20000004200 */
[-CC-:B------:R-:W-:Y:S01]  /*2e10*/  FFMA.FTZ R111, R35, R118.reuse, -R124.reuse ;  /* 0x00000076236f7223 */ /* 0x180fe2000001087c */
[----:B------:R-:W4:Y:S01]  /*2e20*/  MUFU.EX2 R102, R102 ;  /* 0x0000006600667308 */ /* 0x000f220000000800 */
[-CC-:B------:R-:W-:Y:S01]  /*2e30*/  FFMA.FTZ R112, R32, R118.reuse, -R119.reuse ;  /* 0x0000007620707223 */ /* 0x180fe20000010877 */
[-CC-:B------:R-:W-:Y:S01]  /*2e40*/  FFMA.FTZ R113, R31, R118.reuse, -R119.reuse ;  /* 0x000000761f717223 */ /* 0x180fe20000010877 */
[-CC-:B------:R-:W-:Y:S01]  /*2e50*/  FFMA.FTZ R114, R34, R118.reuse, -R119.reuse ;  /* 0x0000007622727223 */ /* 0x180fe20000010877 */
[-CC-:B------:R-:W-:Y:S01]  /*2e60*/  FFMA.FTZ R115, R33, R118.reuse, -R119.reuse ;  /* 0x0000007621737223 */ /* 0x180fe20000010877 */
[-CC-:B------:R-:W-:Y:S01]  /*2e70*/  FFMA.FTZ R125, R28, R118.reuse, -R124.reuse ;  /* 0x000000761c7d7223 */ /* 0x180fe2000001087c */
[----:B------:R-:W-:Y:S01]  /*2e80*/  LDSM.16.MT88.4 R32, [R107+0x7800] ;  /* 0x007800006b20783b */ /* 0x000fe20000004200 */
[--C-:B------:R-:W-:Y:S01]  /*2e90*/  FFMA.FTZ R126, R30, R118, -R124.reuse ;  /* 0x000000761e7e7223 */ /* 0x100fe2000001087c */
[----:B------:R-:W5:Y:S01]  /*2ea0*/  MUFU.EX2 R101, R101 ;  /* 0x0000006500657308 */ /* 0x000f620000000800 */
[----:B---3--:R-:W-:Y:S01]  /*2eb0*/  F2FP.BF16.F32.PACK_AB R48, R105, R106 ;  /* 0x0000006a6930723e */ /* 0x008fe200000010ff */
        /* <DEDUP_REMOVED lines=8> */
[----:B----4-:R-:W-:-:S03]  /*2f40*/  FADD.FTZ R105, R102, R105 ;  /* 0x0000006966697221 */ /* 0x010fc60000010000 */
[----:B------:R-:W3:Y:S01]  /*2f50*/  MUFU.EX2 R103, R103 ;  /* 0x0000006700677308 */ /* 0x000ee20000000800 */
[C---:B-----5:R-:W-:Y:S01]  /*2f60*/  F2FP.BF16.F32.PACK_AB R50, R101.reuse, R102 ;  /* 0x000000666532723e */ /* 0x060fe200000010ff */
[----:B------:R-:W-:-:S06]  /*2f70*/  FADD.FTZ R101, R101, R105 ;  /* 0x0000006965657221 */ /* 0x000fcc0000010000 */
[----:B------:R-:W4:Y:S08]  /*2f80*/  MUFU.EX2 R100, R100 ;  /* 0x0000006400647308 */ /* 0x000f300000000800 */
[----:B------:R-:W5:Y:S01]  /*2f90*/  MUFU.EX2 R99, R99 ;  /* 0x0000006300637308 */ /* 0x000f620000000800 */
[----:B---3--:R-:W-:Y:S01]  /*2fa0*/  F2FP.BF16.F32.PACK_AB R49, R103, R104 ;  /* 0x000000686731723e */ /* 0x008fe200000010ff */
[----:B------:R-:W-:-:S06]  /*2fb0*/  FADD.FTZ R103, R104, R103 ;  /* 0x0000006768677221 */ /* 0x000fcc0000010000 */
[----:B------:R-:W3:Y:S01]  /*2fc0*/  MUFU.EX2 R98, R98 ;  /* 0x0000006200627308 */ /* 0x000ee20000000800 */
[----:B----4-:R-:W-:-:S07]  /*2fd0*/  FADD.FTZ R103, R100, R103 ;  /* 0x0000006764677221 */ /* 0x010fce0000010000 */
[----:B------:R-:W-:Y:S01]  /*2fe0*/  MUFU.EX2 R97, R97 ;  /* 0x0000006100617308 */ /* 0x000fe20000000800 */
[C---:B-----5:R-:W-:Y:S01]  /*2ff0*/  F2FP.BF16.F32.PACK_AB R51, R99.reuse, R100 ;  /* 0x000000646333723e */ /* 0x060fe200000010ff */
[----:B------:R-:W-:-:S06]  /*3000*/  FADD.FTZ R99, R99, R103 ;  /* 0x0000006763637221 */ /* 0x000fcc0000010000 */
[----:B-1----:R-:W-:Y:S01]  /*3010*/  HMMA.16816.F32.BF16 R80, R48, R4, RZ ;  /* 0x000000043050723c */ /* 0x002fe200000418ff */
[----:B------:R-:W-:Y:S01]  /*3020*/  MUFU.EX2 R92, R92 ;  /* 0x0000005c005c7308 */ /* 0x000fe20000000800 */
[----:B---3--:R-:W-:-:S06]  /*3030*/  FADD.FTZ R101, R98, R101 ;  /* 0x0000006562657221 */ /* 0x008fcc0000010000 */
[C---:B------:R-:W-:Y:S01]  /*3040*/  HMMA.16816.F32.BF16 R76, R48.reuse, R6, RZ ;  /* 0x00000006304c723c */ /* 0x040fe200000418ff */
[----:B------:R-:W1:Y:S01]  /*3050*/  LDSM.16.MT88.4 R4, [R107+0x8000] ;  /* 0x008000006b04783b */ /* 0x000e620000004200 */
[----:B------:R-:W-:Y:S06]  /*3060*/  MUFU.EX2 R91, R91 ;  /* 0x0000005b005b7308 */ /* 0x000fec0000000800 */
[C---:B------:R-:W-:Y:S02]  /*3070*/  HMMA.16816.F32.BF16 R72, R48.reuse, R68, RZ ;  /* 0x000000443048723c */ /* 0x040fe400000418ff */
[----:B------:R-:W3:Y:S06]  /*3080*/  MUFU.EX2 R96, R96 ;  /* 0x0000006000607308 */ /* 0x000eec0000000800 */
[C---:B--2---:R-:W-:Y:S02]  /*3090*/  HMMA.16816.F32.BF16 R64, R48.reuse, R60, RZ ;  /* 0x0000003c3040723c */ /* 0x044fe400000418ff */
[----:B------:R-:W2:Y:S06]  /*30a0*/  MUFU.EX2 R95, R95 ;  /* 0x0000005f005f7308 */ /* 0x000eac0000000800 */
[----:B------:R-:W-:Y:S02]  /*30b0*/  HMMA.16816.F32.BF16 R56, R48, R52, RZ ;  /* 0x000000343038723c */ /* 0x000fe400000418ff */
[----:B------:R-:W-:Y:S01]  /*30c0*/  MUFU.EX2 R93, R93 ;  /* 0x0000005d005d7308 */ /* 0x000fe20000000800 */
[----:B---3--:R-:W-:-:S05]  /*30d0*/  FADD.FTZ R99, R96, R99 ;  /* 0x0000006360637221 */ /* 0x008fca0000010000 */
[C---:B------:R-:W-:Y:S02]  /*30e0*/  HMMA.16816.F32.BF16 R36, R48.reuse, R40, RZ ;  /* 0x000000283024723c */ /* 0x040fe400000418ff */
[----:B------:R-:W3:Y:S06]  /*30f0*/  MUFU.EX2 R94, R94 ;  /* 0x0000005e005e7308 */ /* 0x000eec0000000800 */
[C---:B------:R-:W-:Y:S02]  /*3100*/  HMMA.16816.F32.BF16 R68, R48.reuse, R70, RZ ;  /* 0x000000463044723c */ /* 0x040fe400000418ff */
[----:B------:R-:W4:Y:S06]  /*3110*/  MUFU.EX2 R108, R108 ;  /* 0x0000006c006c7308 */ /* 0x000f2c0000000800 */
[C---:B------:R-:W-:Y:S02]  /*3120*/  HMMA.16816.F32.BF16 R60, R48.reuse, R62, RZ ;  /* 0x0000003e303c723c */ /* 0x040fe400000418ff */
[----:B------:R-:W-:Y:S06]  /*3130*/  MUFU.EX2 R109, R109 ;  /* 0x0000006d006d7308 */ /* 0x000fec0000000800 */
[C---:B------:R-:W-:Y:S02]  /*3140*/  HMMA.16816.F32.BF16 R52, R48.reuse, R54, RZ ;  /* 0x000000363034723c */ /* 0x040fe400000418ff */
[----:B------:R-:W-:Y:S06]  /*3150*/  MUFU.EX2 R110, R110 ;  /* 0x0000006e006e7308 */ /* 0x000fec0000000800 */
[C---:B------:R-:W-:Y:S02]  /*3160*/  HMMA.16816.F32.BF16 R40, R48.reuse, R42, RZ ;  /* 0x0000002a3028723c */ /* 0x040fe400000418ff */
[----:B------:R-:W-:Y:S06]  /*3170*/  MUFU.EX2 R111, R111 ;  /* 0x0000006f006f7308 */ /* 0x000fec0000000800 */
[----:B-1----:R-:W-:Y:S01]  /*3180*/  HMMA.16816.F32.BF16 R44, R48, R4, RZ ;  /* 0x00000004302c723c */ /* 0x002fe200000418ff */
[----:B------:R-:W-:Y:S01]  /*3190*/  F2FP.BF16.F32.PACK_AB R4, R97, R98 ;  /* 0x000000626104723e */ /* 0x000fe200000010ff */
[----:B------:R-:W1:Y:S01]  /*31a0*/  MUFU.EX2 R112, R112 ;  /* 0x0000007000707308 */ /* 0x000e620000000800 */
[----:B--2---:R-:W-:Y:S01]  /*31b0*/  F2FP.BF16.F32.PACK_AB R5, R95, R96 ;  /* 0x000000605f05723e */ /* 0x004fe200000010ff */
[----:B------:R-:W-:Y:S01]  /*31c0*/  FADD.FTZ R97, R97, R101 ;  /* 0x0000006561617221 */ /* 0x000fe20000010000 */
[----:B------:R-:W-:-:S03]  /*31d0*/  FADD.FTZ R95, R95, R99 ;  /* 0x000000635f5f7221 */ /* 0x000fc60000010000 */
[----:B------:R-:W-:Y:S01]  /*31e0*/  HMMA.16816.F32.BF16 R48, R48, R6, RZ ;  /* 0x000000063030723c */ /* 0x000fe200000418ff */
[----:B------:R-:W-:Y:S01]  /*31f0*/  F2FP.BF16.F32.PACK_AB R6, R91, R92 ;  /* 0x0000005c5b06723e */ /* 0x000fe200000010ff */
[----:B------:R-:W2:Y:S01]  /*3200*/  MUFU.EX2 R113, R113 ;  /* 0x0000007100717308 */ /* 0x000ea20000000800 */
[----:B---3--:R-:W-:Y:S01]  /*3210*/  F2FP.BF16.F32.PACK_AB R7, R94, R93 ;  /* 0x0000005d5e07723e */ /* 0x008fe200000010ff */
[----:B------:R-:W-:Y:S01]  /*3220*/  FADD.FTZ R97, R92, R97 ;  /* 0x000000615c617221 */ /* 0x000fe20000010000 */
[----:B------:R-:W-:-:S03]  /*3230*/  FADD.FTZ R95, R93, R95 ;  /* 0x0000005f5d5f7221 */ /* 0x000fc60000010000 */
[----:B------:R-:W-:Y:S01]  /*3240*/  FADD.FTZ R91, R91, R97 ;  /* 0x000000615b5b7221 */ /* 0x000fe20000010000 */
[----:B------:R-:W-:Y:S01]  /*3250*/  FADD.FTZ R94, R94, R95 ;  /* 0x0000005f5e5e7221 */ /* 0x000fe20000010000 */
[----:B------:R-:W-:Y:S01]  /*3260*/  HMMA.16816.F32.BF16 R80, R4, R8, R80 ;  /* 0x000000080450723c */ /* 0x000fe20000041850 */
[----:B------:R-:W-:Y:S01]  /*3270*/  MUFU.EX2 R114, R114 ;  /* 0x0000007200727308 */ /* 0x000fe20000000800 */
[----:B----4-:R-:W-:Y:S01]  /*3280*/  FADD.FTZ R91, R108, R91 ;  /* 0x0000005b6c5b7221 */ /* 0x010fe20000010000 */
[----:B-1----:R-:W-:-:S05]  /*3290*/  FADD.FTZ R94, R112, R94 ;  /* 0x0000005e705e7221 */ /* 0x002fca0000010000 */
[C---:B------:R-:W-:Y:S01]  /*32a0*/  HMMA.16816.F32.BF16 R76, R4.reuse, R10, R76 ;  /* 0x0000000a044c723c */ /* 0x040fe2000004184c */
[----:B------:R-:W1:Y:S01]  /*32b0*/  LDSM.16.MT88.4 R8, [R122+0x8400] ;  /* 0x008400007a08783b */ /* 0x000e620000004200 */
[----:B------:R-:W3:Y:S06]  /*32c0*/  MUFU.EX2 R115, R115 ;  /* 0x0000007300737308 */ /* 0x000eec0000000800 */
[C---:B------:R-:W-:Y:S02]  /*32d0*/  HMMA.16816.F32.BF16 R64, R4.reuse, R12, R64 ;  /* 0x0000000c0440723c */ /* 0x040fe40000041840 */
[----:B------:R-:W4:Y:S06]  /*32e0*/  MUFU.EX2 R125, R125 ;  /* 0x0000007d007d7308 */ /* 0x000f2c0000000800 */
[C---:B------:R-:W-:Y:S01]  /*32f0*/  HMMA.16816.F32.BF16 R60, R4.reuse, R14, R60 ;  /* 0x0000000e043c723c */ /* 0x040fe2000004183c */
[----:B------:R-:W5:Y:S01]  /*3300*/  LDSM.16.MT88.4 R12, [R107+0x6800] ;  /* 0x006800006b0c783b */ /* 0x000f620000004200 */
[----:B------:R-:W-:Y:S06]  /*3310*/  MUFU.EX2 R126, R126 ;  /* 0x0000007e007e7308 */ /* 0x000fec0000000800 */
[C---:B------:R-:W-:Y:S02]  /*3320*/  HMMA.16816.F32.BF16 R72, R4.reuse, R16, R72 ;  /* 0x000000100448723c */ /* 0x040fe40000041848 */
[----:B------:R-:W-:Y:S06]  /*3330*/  MUFU.EX2 R127, R127 ;  /* 0x0000007f007f7308 */ /* 0x000fec0000000800 */
[C---:B------:R-:W-:Y:S01]  /*3340*/  HMMA.16816.F32.BF16 R68, R4.reuse, R18, R68 ;  /* 0x000000120444723c */ /* 0x040fe20000041844 */
[----:B------:R-:W-:Y:S01]  /*3350*/  LDSM.16.MT88.4 R16, [R122+0x6800] ;  /* 0x006800007a10783b */ /* 0x000fe20000004200 */
[----:B------:R-:W-:Y:S06]  /*3360*/  MUFU.EX2 R163, R163 ;  /* 0x000000a300a37308 */ /* 0x000fec0000000800 */
[C---:B------:R-:W-:Y:S02]  /*3370*/  HMMA.16816.F32.BF16 R56, R4.reuse, R24, R56 ;  /* 0x000000180438723c */ /* 0x040fe40000041838 */
[----:B------:R-:W4:Y:S06]  /*3380*/  MUFU.EX2 R121, R121 ;  /* 0x0000007900797308 */ /* 0x000f2c0000000800 */
[C---:B-1----:R-:W-:Y:S02]  /*3390*/  HMMA.16816.F32.BF16 R36, R4.reuse, R8, R36 ;  /* 0x000000080424723c */ /* 0x042fe40000041824 */
[----:B------:R-:W1:Y:S06]  /*33a0*/  MUFU.EX2 R120, R120 ;  /* 0x0000007800787308 */ /* 0x000e6c0000000800 */
[C---:B------:R-:W-:Y:S01]  /*33b0*/  HMMA.16816.F32.BF16 R40, R4.reuse, R10, R40 ;  /* 0x0000000a0428723c */ /* 0x040fe20000041828 */
[----:B------:R-:W1:Y:S01]  /*33c0*/  LDSM.16.MT88.4 R8, [R122+0x7800] ;  /* 0x007800007a08783b */ /* 0x000e620000004200 */
[----:B------:R-:W-:Y:S06]  /*33d0*/  MUFU.EX2 R162, R162 ;  /* 0x000000a200a27308 */ /* 0x000fec0000000800 */
        /* <DEDUP_REMOVED lines=20> */
[----:B------:R-:W2:Y:S01]  /*3520*/  LDSM.16.MT88.4 R12, [R107+0x8800] ;  /* 0x008800006b0c783b */ /* 0x000ea20000004200 */
[----:B-1----:R-:W-:Y:S01]  /*3530*/  FADD.FTZ R115, R120, R115 ;  /* 0x0000007378737221 */ /* 0x002fe20000010000 */
[----:B------:R-:W-:-:S05]  /*3540*/  FADD.FTZ R111, R127, R111 ;  /* 0x0000006f7f6f7221 */ /* 0x000fca0000010000 */
[C---:B------:R-:W-:Y:S08]  /*3550*/  HMMA.16816.F32.BF16 R64, R4.reuse, R8, R64 ;  /* 0x000000080440723c */ /* 0x040ff00000041840 */
[C---:B------:R-:W-:Y:S01]  /*3560*/  HMMA.16816.F32.BF16 R60, R4.reuse, R10, R60 ;  /* 0x0000000a043c723c */ /* 0x040fe2000004183c */
[----:B------:R-:W1:Y:S07]  /*3570*/  LDSM.16.MT88.4 R8, [R122+0x8c00] ;  /* 0x008c00007a08783b */ /* 0x000e6e0000004200 */
        /* <DEDUP_REMOVED lines=19> */
[C---:B-1----:R-:W-:Y:S08]  /*36b0*/  HMMA.16816.F32.BF16 R36, R4.reuse, R8, R36 ;  /* 0x000000080424723c */ /* 0x042ff00000041824 */
[C---:B------:R-:W-:Y:S01]  /*36c0*/  HMMA.16816.F32.BF16 R40, R4.reuse, R10, R40 ;  /* 0x0000000a0428723c */ /* 0x040fe20000041828 */
[----:B------:R-:W1:Y:S07]  /*36d0*/  LDSM.16.MT88.4 R8, [R107+0x8c00] ;  /* 0x008c00006b08783b */ /* 0x000e6e0000004200 */
[C---:B------:R-:W-:Y:S08]  /*36e0*/  HMMA.16816.F32.BF16 R80, R4.reuse, R24, R80 ;  /* 0x000000180450723c */ /* 0x040ff00000041850 */
[C---:B------:R-:W-:Y:S08]  /*36f0*/  HMMA.16816.F32.BF16 R76, R4.reuse, R26, R76 ;  /* 0x0000001a044c723c */ /* 0x040ff0000004184c */
[C---:B------:R-:W-:Y:S08]  /*3700*/  HMMA.16816.F32.BF16 R64, R4.reuse, R20, R64 ;  /* 0x000000140440723c */ /* 0x040ff00000041840 */
[C---:B------:R-:W-:Y:S08]  /*3710*/  HMMA.16816.F32.BF16 R60, R4.reuse, R22, R60 ;  /* 0x00000016043c723c */ /* 0x040ff0000004183c */
[C---:B---3--:R-:W-:Y:S08]  /*3720*/  HMMA.16816.F32.BF16 R72, R4.reuse, R16, R72 ;  /* 0x000000100448723c */ /* 0x048ff00000041848 */
        /* <DEDUP_REMOVED lines=13> */
[----:B------:R-:W-:Y:S02]  /*3800*/  MOV R0, R85 ;  /* 0x0000005500007202 */ /* 0x000fe40000000f00 */
[C---:B------:R-:W-:Y:S02]  /*3810*/  IADD3 R156, PT, PT, R87.reuse, -0x2, RZ ;  /* 0xfffffffe579c7810 */ /* 0x040fe40007ffe0ff */
[----:B------:R-:W-:-:S07]  /*3820*/  IADD3 R154, PT, PT, -R87, 0x1, RZ ;  /* 0x00000001579a7810 */ /* 0x000fce0007ffe1ff */
.L_x_8752:
        /* <DEDUP_REMOVED lines=78> */
.L_x_8747:
[----:B------:R-:W-:Y:S05]  /*3d10*/  BSYNC.RECONVERGENT B0 ;  /* 0x0000000000007941 */ /* 0x000fea0003800200 */
.L_x_8746:
[----:B------:R-:W1:Y:S01]  /*3d20*/  S2UR UR6, SR_CgaCtaId ;  /* 0x00000000000679c3 */ /* 0x000e620000008800 */
[C---:B------:R-:W-:Y:S01]  /*3d30*/  SHF.L.U32 R140, R132.reuse, 0x3, RZ ;  /* 0x00000003848c7819 */ /* 0x040fe200000006ff */
[----:B------:R-:W-:Y:S01]  /*3d40*/  UMOV UR7, 0x400 ;  /* 0x0000040000077882 */ /* 0x000fe20000000000 */
[----:B------:R-:W-:Y:S01]  /*3d50*/  LOP3.LUT R158, R132, 0x18, RZ, 0xc0, !PT ;  /* 0x00000018849e7812 */ /* 0x000fe200078ec0ff */
[----:B------:R-:W-:Y:S01]  /*3d60*/  IMAD.MOV.U32 R7, RZ, RZ, R148 ;  /* 0x000000ffff077224 */ /* 0x000fe200078e0094 */
[----:B------:R-:W-:Y:S01]  /*3d70*/  LOP3.LUT R4, R140, 0xc0, RZ, 0xc0, !PT ;  /* 0x000000c08c047812 */ /* 0x000fe200078ec0ff */
[----:B------:R-:W-:Y:S01]  /*3d80*/  IMAD.SHL.U32 R138, R132, 0x20, RZ ;  /* 0x00000020848a7824 */ /* 0x000fe200078e00ff */
[----:B------:R-:W-:Y:S01]  /*3d90*/  LOP3.LUT R139, R140, 0x18, RZ, 0xc0, !PT ;  /* 0x000000188c8b7812 */ /* 0x000fe200078ec0ff */
[----:B------:R-:W-:Y:S01]  /*3da0*/  IMAD.MOV.U32 R85, RZ, RZ, 0x20 ;  /* 0x00000020ff557424 */ /* 0x000fe200078e00ff */
[----:B------:R-:W-:Y:S01]  /*3db0*/  LOP3.LUT R158, R4, R158, RZ, 0xfc, !PT ;  /* 0x0000009e049e7212 */ /* 0x000fe200078efcff */
[----:B------:R-:W-:Y:S01]  /*3dc0*/  BSSY.RECONVERGENT B1, `(.L_x_8748) ;  /* 0x0000115000017945 */ /* 0x000fe20003800200 */
[----:B------:R-:W-:Y:S02]  /*3dd0*/  LOP3.LUT R4, R140, 0x1f20, RZ, 0xc0, !PT ;  /* 0x00001f208c047812 */ /* 0x000fe400078ec0ff */
[----:B------:R-:W-:Y:S02]  /*3de0*/  LOP3.LUT R157, R158, R139, RZ, 0x3c, !PT ;  /* 0x0000008b9e9d7212 */ /* 0x000fe400078e3cff */
[----:B------:R-:W-:Y:S02]  /*3df0*/  MOV R6, R149 ;  /* 0x0000009500067202 */ /* 0x000fe40000000f00 */
[----:B------:R-:W-:Y:S02]  /*3e00*/  LOP3.LUT R157, R4, R157, RZ, 0xfc, !PT ;  /* 0x0000009d049d7212 */ /* 0x000fe400078efcff */
[----:B------:R-:W-:Y:S02]  /*3e10*/  IADD3 R4, P0, PT, R141, R149, RZ ;  /* 0x000000958d047210 */ /* 0x000fe40007f1e0ff */
[----:B------:R-:W-:Y:S02]  /*3e20*/  SHF.R.U32.HI R136, RZ, 0x1, R132 ;  /* 0x00000001ff887819 */ /* 0x000fe40000011684 */
[----:B------:R-:W-:Y:S01]  /*3e30*/  SHF.L.U32 R134, R132, 0x2, RZ ;  /* 0x0000000284867819 */ /* 0x000fe200000006ff */
[----:B-1----:R-:W-:Y:S01]  /*3e40*/  ULEA UR6, UR6, UR7, 0x18 ;  /* 0x0000000706067291 */ /* 0x002fe2000f8ec0ff */
[----:B------:R-:W-:Y:S01]  /*3e50*/  IMAD.X R5, R142, 0x1, R148, P0 ;  /* 0x000000018e057824 */ /* 0x000fe200000e0694 */
[----:B------:R-:W-:Y:S02]  /*3e60*/  LOP3.LUT R137, R136, 0x8, RZ, 0xc0, !PT ;  /* 0x0000000888897812 */ /* 0x000fe400078ec0ff */
[----:B------:R-:W-:Y:S02]  /*3e70*/  LOP3.LUT P0, RZ, R132, 0x4, RZ, 0xc0, !PT ;  /* 0x0000000484ff7812 */ /* 0x000fe4000780c0ff */
[----:B------:R-:W-:Y:S02]  /*3e80*/  MOV R133, UR6 ;  /* 0x0000000600857c02 */ /* 0x000fe40008000f00 */
[--C-:B------:R-:W-:Y:S02]  /*3e90*/  LOP3.LUT R137, R137, 0xc0, R138.reuse, 0xf8, !PT ;  /* 0x000000c089897812 */ /* 0x100fe400078ef88a */
[----:B------:R-:W-:Y:S02]  /*3ea0*/  LEA R157, R157, R133, 0x1 ;  /* 0x000000859d9d7211 */ /* 0x000fe400078e08ff */
[----:B------:R-:W-:Y:S02]  /*3eb0*/  SEL R85, R85, 0xffffffe0, !P0 ;  /* 0xffffffe055557807 */ /* 0x000fe40004000000 */
[----:B------:R-:W-:Y:S01]  /*3ec0*/  IADD3 R154, PT, PT, R154, 0x1, RZ ;  /* 0x000000019a9a7810 */ /* 0x000fe20007ffe0ff */
[----:B------:R-:W-:Y:S01]  /*3ed0*/  @!PT LDS RZ, [RZ] ;  /* 0x00000000fffff984 */ /* 0x000fe20000000800 */
[----:B------:R-:W-:Y:S01]  /*3ee0*/  @!PT LDS RZ, [RZ] ;  /* 0x00000000fffff984 */ /* 0x000fe20000000800 */
[----:B------:R-:W-:Y:S01]  /*3ef0*/  @!PT LDS RZ, [RZ] ;  /* 0x00000000fffff984 */ /* 0x000fe20000000800 */
[----:B------:R-:W-:Y:S03]  /*3f00*/  LDGSTS.E.BYPASS.LTC128B.128 [R157+0x6000], desc[UR4][R6.64] ;  /* 0x06000000069d7fae */ /* 0x000fe6000b981a04 */
[----:B------:R-:W-:Y:S05]  /*3f10*/  ISETP.NE.AND P2, PT, R154, RZ, PT ;  /* 0x000000ff9a00720c */ /* 0x000fea0003f45270 */
[----:B------:R-:W-:Y:S08]  /*3f20*/  LDGSTS.E.BYPASS.LTC128B.128 [R157+0x7000], desc[UR4][R6.64+0x40] ;  /* 0x07000040069d7fae */ /* 0x000ff0000b981a04 */
[----:B------:R1:W-:Y:S08]  /*3f30*/  LDGSTS.E.BYPASS.LTC128B.128 [R157+0x8000], desc[UR4][R6.64+0x80] ;  /* 0x08000080069d7fae */ /* 0x0003f0000b981a04 */
[----:B------:R-:W-:Y:S08]  /*3f40*/  LDGSTS.E.BYPASS.LTC128B.128 [R157+0x6800], desc[UR4][R4.64] ;  /* 0x06800000049d7fae */ /* 0x000ff0000b981a04 */
[----:B------:R-:W-:Y:S08]  /*3f50*/  LDGSTS.E.BYPASS.LTC128B.128 [R157+0x7800], desc[UR4][R4.64+0x40] ;  /* 0x07800040049d7fae */ /* 0x000ff0000b981a04 */
[----:B------:R2:W-:Y:S01]  /*3f60*/  LDGSTS.E.BYPASS.LTC128B.128 [R157+0x8800], desc[UR4][R4.64+0x80] ;  /* 0x08800080049d7fae */ /* 0x0005e2000b981a04 */
[----:B-1----:R-:W-:Y:S04]  /*3f70*/  SHF.L.U32 R6, R132, 0x4, RZ ;  /* 0x0000000484067819 */ /* 0x002fe800000006ff */
[C---:B------:R-:W-:Y:S03]  /*3f80*/  LOP3.LUT R135, R6.reuse, 0x3e00, RZ, 0xc0, !PT ;  /* 0x00003e0006877812 */ /* 0x040fe600078ec0ff */
[----:B------:R-:W3:Y:S01]  /*3f90*/  LD.E R147, desc[UR4][R2.64+0x18c] ;  /* 0x00018c0402937980 */ /* 0x000ee2000c101900 */
[----:B------:R-:W-:Y:S02]  /*3fa0*/  LOP3.LUT R6, R6, 0x100, RZ, 0xc0, !PT ;  /* 0x0000010006067812 */ /* 0x000fe400078ec0ff */
[--C-:B------:R-:W-:Y:S01]  /*3fb0*/  LOP3.LUT R128, R135, 0x20, R138.reuse, 0xf8, !PT ;  /* 0x0000002087807812 */ /* 0x100fe200078ef88a */
[----:B------:R-:W0:Y:S01]  /*3fc0*/  LDGDEPBAR ;  /* 0x00000000000079af */ /* 0x000e220000000000 */
[--C-:B------:R-:W-:Y:S02]  /*3fd0*/  LOP3.LUT R6, R6, 0x20, R138.reuse, 0xf8, !PT ;  /* 0x0000002006067812 */ /* 0x100fe400078ef88a */
[--C-:B------:R-:W-:Y:S02]  /*3fe0*/  LOP3.LUT R128, R128, 0x100, R138.reuse, 0xf8, !PT ;  /* 0x0000010080807812 */ /* 0x100fe400078ef88a */
[----:B--2---:R-:W-:Y:S02]  /*3ff0*/  LOP3.LUT R4, R134, 0x18, RZ, 0xc0, !PT ;  /* 0x0000001886047812 */ /* 0x004fe400078ec0ff */
[----:B------:R-:W-:Y:S02]  /*4000*/  LOP3.LUT R5, R132, 0x8, RZ, 0xc0, !PT ;  /* 0x0000000884057812 */ /* 0x000fe400078ec0ff */
[----:B------:R-:W-:Y:S02]  /*4010*/  LOP3.LUT R137, R137, R4, RZ, 0x3c, !PT ;  /* 0x0000000489897212 */ /* 0x000fe400078e3cff */
[----:B------:R-:W-:Y:S02]  /*4020*/  LOP3.LUT R5, R5, 0xc0, R138, 0xf8, !PT ;  /* 0x000000c005057812 */ /* 0x000fe400078ef88a */
[----:B------:R-:W-:Y:S02]  /*4030*/  LOP3.LUT R128, R128, R137, RZ, 0xfc, !PT ;  /* 0x0000008980807212 */ /* 0x000fe400078efcff */
[----:B------:R-:W-:Y:S02]  /*4040*/  LOP3.LUT R5, R6, R5, R4, 0xf6, !PT ;  /* 0x0000000506057212 */ /* 0x000fe400078ef604 */
[-C--:B------:R-:W-:Y:S02]  /*4050*/  LEA R128, R128, R133.reuse, 0x1 ;  /* 0x0000008580807211 */ /* 0x080fe400078e08ff */
[----:B------:R-:W-:Y:S02]  /*4060*/  LEA R87, R5, R133, 0x1 ;  /* 0x0000008505577211 */ /* 0x000fe400078e08ff */
[C---:B------:R-:W-:Y:S01]  /*4070*/  IADD3 R86, PT, PT, R85.reuse, R128, RZ ;  /* 0x0000008055567210 */ /* 0x040fe20007ffe0ff */
[----:B------:R-:W-:Y:S01]  /*4080*/  LDSM.16.M88.4 R32, [R128] ;  /* 0x000000008020783b */ /* 0x000fe20000000200 */
[----:B------:R-:W-:Y:S07]  /*4090*/  IADD3 R85, PT, PT, R85, R87, RZ ;  /* 0x0000005755557210 */ /* 0x000fee0007ffe0ff */
[----:B------:R-:W1:Y:S08]  /*40a0*/  LDSM.16.M88.4 R8, [R87+0x3000] ;  /* 0x003000005708783b */ /* 0x000e700000000200 */
[----:B------:R-:W2:Y:S08]  /*40b0*/  LDSM.16.M88.4 R16, [R87+0x3400] ;  /* 0x003400005710783b */ /* 0x000eb00000000200 */
[----:B------:R-:W4:Y:S08]  /*40c0*/  LDSM.16.M88.4 R24, [R87+0x3800] ;  /* 0x003800005718783b */ /* 0x000f300000000200 */
[----:B------:R-:W5:Y:S08]  /*40d0*/  LDSM.16.M88.4 R88, [R87+0x3c00] ;  /* 0x003c00005758783b */ /* 0x000f700000000200 */
[----:B------:R-:W-:Y:S01]  /*40e0*/  LDSM.16.M88.4 R92, [R86] ;  /* 0x00000000565c783b */ /* 0x000fe20000000200 */
[C---:B-1----:R-:W-:Y:S07]  /*40f0*/  HMMA.16816.F32.BF16 R4, R32.reuse, R8, RZ ;  /* 0x000000082004723c */ /* 0x042fee00000418ff */
[----:B------:R-:W1:Y:S01]  /*4100*/  LDSM.16.M88.4 R96, [R85+0x3000] ;  /* 0x003000005560783b */ /* 0x000e620000000200 */
[C---:B------:R-:W-:Y:S07]  /*4110*/  HMMA.16816.F32.BF16 R8, R32.reuse, R10, RZ ;  /* 0x0000000a2008723c */ /* 0x040fee00000418ff */
[----:B------:R-:W1:Y:S01]  /*4120*/  LDSM.16.M88.4 R100, [R85+0x3400] ;  /* 0x003400005564783b */ /* 0x000e620000000200 */
[C---:B--2---:R-:W-:Y:S07]  /*4130*/  HMMA.16816.F32.BF16 R12, R32.reuse, R16, RZ ;  /* 0x00000010200c723c */ /* 0x044fee00000418ff */
[----:B------:R-:W2:Y:S01]  /*4140*/  LDSM.16.M88.4 R104, [R85+0x3800] ;  /* 0x003800005568783b */ /* 0x000ea20000000200 */
[C---:B------:R-:W-:Y:S07]  /*4150*/  HMMA.16816.F32.BF16 R16, R32.reuse, R18, RZ ;  /* 0x000000122010723c */ /* 0x040fee00000418ff */
[----:B------:R-:W2:Y:S01]  /*4160*/  LDSM.16.M88.4 R108, [R85+0x3c00] ;  /* 0x003c0000556c783b */ /* 0x000ea20000000200 */
[C---:B----4-:R-:W-:Y:S07]  /*4170*/  HMMA.16816.F32.BF16 R20, R32.reuse, R24, RZ ;  /* 0x000000182014723c */ /* 0x050fee00000418ff */
[----:B------:R-:W-:Y:S01]  /*4180*/  LDSM.16.M88.4 R112, [R128+0x1000] ;  /* 0x001000008070783b */ /* 0x000fe20000000200 */
[C---:B------:R-:W-:Y:S07]  /*4190*/  HMMA.16816.F32.BF16 R24, R32.reuse, R26, RZ ;  /* 0x0000001a2018723c */ /* 0x040fee00000418ff */
[----:B------:R-:W4:Y:S01]  /*41a0*/  LDSM.16.M88.4 R116, [R87+0x4000] ;  /* 0x004000005774783b */ /* 0x000f220000000200 */
[C---:B-----5:R-:W-:Y:S07]  /*41b0*/  HMMA.16816.F32.BF16 R28, R32.reuse, R88, RZ ;  /* 0x00000058201c723c */ /* 0x060fee00000418ff */
[----:B------:R-:W5:Y:S01]  /*41c0*/  LDSM.16.M88.4 R120, [R87+0x4400] ;  /* 0x004400005778783b */ /* 0x000f620000000200 */
[----:B------:R-:W-:Y:S07]  /*41d0*/  HMMA.16816.F32.BF16 R32, R32, R90, RZ ;  /* 0x0000005a2020723c */ /* 0x000fee00000418ff */
[----:B------:R-:W5:Y:S01]  /*41e0*/  LDSM.16.M88.4 R88, [R87+0x4800] ;  /* 0x004800005758783b */ /* 0x000f620000000200 */
[C---:B-1----:R-:W-:Y:S07]  /*41f0*/  HMMA.16816.F32.BF16 R4, R92.reuse, R96, R4 ;  /* 0x000000605c04723c */ /* 0x042fee0000041804 */
[----:B------:R-:W-:Y:S01]  /*4200*/  LDSM.16.M88.4 R124, [R85+0x4000] ;  /* 0x00400000557c783b */ /* 0x000fe20000000200 */
[C---:B------:R-:W-:Y:S07]  /*4210*/  HMMA.16816.F32.BF16 R8, R92.reuse, R98, R8 ;  /* 0x000000625c08723c */ /* 0x040fee0000041808 */
[----:B------:R-:W1:Y:S01]  /*4220*/  LDSM.16.M88.4 R96, [R87+0x4c00] ;  /* 0x004c00005760783b */ /* 0x000e620000000200 */
[C---:B------:R-:W-:Y:S08]  /*4230*/  HMMA.16816.F32.BF16 R12, R92.reuse, R100, R12 ;  /* 0x000000645c0c723c */ /* 0x040ff0000004180c */
[C---:B------:R-:W-:Y:S01]  /*4240*/  HMMA.16816.F32.BF16 R16, R92.reuse, R102, R16 ;  /* 0x000000665c10723c */ /* 0x040fe20000041810 */
[----:B------:R-:W1:Y:S07]  /*4250*/  LDSM.16.M88.4 R100, [R86+0x1000] ;  /* 0x001000005664783b */ /* 0x000e6e0000000200 */
[C---:B--2---:R-:W-:Y:S08]  /*4260*/  HMMA.16816.F32.BF16 R20, R92.reuse, R104, R20 ;  /* 0x000000685c14723c */ /* 0x044ff00000041814 */
[C---:B------:R-:W-:Y:S01]  /*4270*/  HMMA.16816.F32.BF16 R24, R92.reuse, R106, R24 ;  /* 0x0000006a5c18723c */ /* 0x040fe20000041818 */
[----:B------:R-:W-:Y:S07]  /*4280*/  LDSM.16.M88.4 R104, [R85+0x4800] ;  /* 0x004800005568783b */ /* 0x000fee0000000200 */
[C---:B------:R-:W-:Y:S08]  /*4290*/  HMMA.16816.F32.BF16 R28, R92.reuse, R108, R28 ;  /* 0x0000006c5c1c723c */ /* 0x040ff0000004181c */
[----:B------:R-:W-:Y:S01]  /*42a0*/  HMMA.16816.F32.BF16 R32, R92, R110, R32 ;  /* 0x0000006e5c20723c */ /* 0x000fe20000041820 */
[----:B------:R-:W2:Y:S07]  /*42b0*/  LDSM.16.M88.4 R92, [R85+0x4400] ;  /* 0x00440000555c783b */ /* 0x000eae0000000200 */
[C---:B----4-:R-:W-:Y:S01]  /*42c0*/  HMMA.16816.F32.BF16 R4, R112.reuse, R116, R4 ;  /* 0x000000747004723c */ /* 0x050fe20000041804 */
[----:B------:R-:W4:Y:S07]  /*42d0*/  LDSM.16.M88.4 R108, [R85+0x4c00] ;  /* 0x004c0000556c783b */ /* 0x000f2e0000000200 */
[C---:B------:R-:W-:Y:S01]  /*42e0*/  HMMA.16816.F32.BF16 R8, R112.reuse, R118, R8 ;  /* 0x000000767008723c */ /* 0x040fe20000041808 */
[----:B------:R-:W-:Y:S07]  /*42f0*/  LDSM.16.M88.4 R116, [R128+0x2000] ;  /* 0x002000008074783b */ /* 0x000fee0000000200 */
[C---:B-----5:R-:W-:Y:S01]  /*4300*/  HMMA.16816.F32.BF16 R12, R112.reuse, R120, R12 ;  /* 0x00000078700c723c */ /* 0x060fe2000004180c */
[----:B------:R-:W5:Y:S07]  /*4310*/  LDSM.16.M88.4 R128, [R87+0x5000] ;  /* 0x005000005780783b */ /* 0x000f6e0000000200 */
[C---:B------:R-:W-:Y:S01]  /*4320*/  HMMA.16816.F32.BF16 R16, R112.reuse, R122, R16 ;  /* 0x0000007a7010723c */ /* 0x040fe20000041810 */
[----:B------:R-:W-:Y:S07]  /*4330*/  LDSM.16.M88.4 R120, [R86+0x2000] ;  /* 0x002000005678783b */ /* 0x000fee0000000200 */
[C---:B------:R-:W-:Y:S08]  /*4340*/  HMMA.16816.F32.BF16 R20, R112.reuse, R88, R20 ;  /* 0x000000587014723c */ /* 0x040ff00000041814 */
[C---:B------:R-:W-:Y:S01]  /*4350*/  HMMA.16816.F32.BF16 R24, R112.reuse, R90, R24 ;  /* 0x0000005a7018723c */ /* 0x040fe20000041818 */
[----:B------:R-:W3:Y:S07]  /*4360*/  LDSM.16.M88.4 R88, [R87+0x5400] ;  /* 0x005400005758783b */ /* 0x000eee0000000200 */
[C---:B-1----:R-:W-:Y:S08]  /*4370*/  HMMA.16816.F32.BF16 R28, R112.reuse, R96, R28 ;  /* 0x00000060701c723c */ /* 0x042ff0000004181c */
[----:B------:R-:W-:Y:S01]  /*4380*/  HMMA.16816.F32.BF16 R32, R112, R98, R32 ;  /* 0x000000627020723c */ /* 0x000fe20000041820 */
[----:B------:R-:W1:Y:S07]  /*4390*/  LDSM.16.M88.4 R96, [R87+0x5800] ;  /* 0x005800005760783b */ /* 0x000e6e0000000200 */
[C---:B------:R-:W-:Y:S01]  /*43a0*/  HMMA.16816.F32.BF16 R4, R100.reuse, R124, R4 ;  /* 0x0000007c6404723c */ /* 0x040fe20000041804 */
[----:B------:R-:W1:Y:S07]  /*43b0*/  LDSM.16.M88.4 R112, [R87+0x5c00] ;  /* 0x005c00005770783b */ /* 0x000e6e0000000200 */
[C---:B------:R-:W-:Y:S01]  /*43c0*/  HMMA.16816.F32.BF16 R8, R100.reuse, R126, R8 ;  /* 0x0000007e6408723c */ /* 0x040fe20000041808 */
[----:B------:R-:W1:Y:S07]  /*43d0*/  LDSM.16.M88.4 R124, [R85+0x5000] ;  /* 0x00500000557c783b */ /* 0x000e6e0000000200 */
[C---:B--2---:R-:W-:Y:S08]  /*43e0*/  HMMA.16816.F32.BF16 R12, R100.reuse, R92, R12 ;  /* 0x0000005c640c723c */ /* 0x044ff0000004180c */
[C---:B------:R-:W-:Y:S08]  /*43f0*/  HMMA.16816.F32.BF16 R16, R100.reuse, R94, R16 ;  /* 0x0000005e6410723c */ /* 0x040ff00000041810 */
[C---:B------:R-:W-:Y:S08]  /*4400*/  HMMA.16816.F32.BF16 R20, R100.reuse, R104, R20 ;  /* 0x000000686414723c */ /* 0x040ff00000041814 */
[C---:B------:R-:W-:Y:S08]  /*4410*/  HMMA.16816.F32.BF16 R24, R100.reuse, R106, R24 ;  /* 0x0000006a6418723c */ /* 0x040ff00000041818 */
[C---:B----4-:R-:W-:Y:S08]  /*4420*/  HMMA.16816.F32.BF16 R28, R100.reuse, R108, R28 ;  /* 0x0000006c641c723c */ /* 0x050ff0000004181c */
[----:B------:R-:W-:Y:S08]  /*4430*/  HMMA.16816.F32.BF16 R32, R100, R110, R32 ;  /* 0x0000006e6420723c */ /* 0x000ff00000041820 */
[C---:B-----5:R-:W-:Y:S08]  /*4440*/  HMMA.16816.F32.BF16 R4, R116.reuse, R128, R4 ;  /* 0x000000807404723c */ /* 0x060ff00000041804 */
[C---:B------:R-:W-:Y:S08]  /*4450*/  HMMA.16816.F32.BF16 R8, R116.reuse, R130, R8 ;  /* 0x000000827408723c */ /* 0x040ff00000041808 */
[C---:B---3--:R-:W-:Y:S08]  /*4460*/  HMMA.16816.F32.BF16 R12, R116.reuse, R88, R12 ;  /* 0x00000058740c723c */ /* 0x048ff0000004180c */
[C---:B------:R-:W-:Y:S01]  /*4470*/  HMMA.16816.F32.BF16 R16, R116.reuse, R90, R16 ;  /* 0x0000005a7410723c */ /* 0x040fe20000041810 */
[----:B------:R-:W2:Y:S07]  /*4480*/  LDSM.16.M88.4 R88, [R85+0x5400] ;  /* 0x005400005558783b */ /* 0x000eae0000000200 */
[C---:B-1----:R-:W-:Y:S08]  /*4490*/  HMMA.16816.F32.BF16 R20, R116.reuse, R96, R20 ;  /* 0x000000607414723c */ /* 0x042ff00000041814 */
[C---:B------:R-:W-:Y:S08]  /*44a0*/  HMMA.16816.F32.BF16 R24, R116.reuse, R98, R24 ;  /* 0x000000627418723c */ /* 0x040ff00000041818 */
[C---:B------:R-:W-:Y:S08]  /*44b0*/  HMMA.16816.F32.BF16 R28, R116.reuse, R112, R28 ;  /* 0x00000070741c723c */ /* 0x040ff0000004181c */
        /* <DEDUP_REMOVED lines=91> */
[----:B------:R-:W-:Y:S02]  /*4a70*/  IABS R5, R10 ;  /* 0x0000000a00057213 */ /* 0x000fe40000000000 */
        /* <DEDUP_REMOVED lines=10> */
[----:B----4-:R-:W1:Y:S02]  /*4b20*/  F2I.FTZ.U32.TRUNC.NTZ R15, R14 ;  /* 0x0000000e000f7305 */ /* 0x010e64000021f000 */
[--C-:B-1----:R-:W-:Y:S02]  /*4b30*/  IMAD.MOV R11, RZ, RZ, -R15.reuse ;  /* 0x000000ffff0b7224 */ /* 0x102fe400078e0a0f */
[----:B------:R-:W-:Y:S02]  /*4b40*/  IMAD.MOV.U32 R14, RZ, RZ, RZ ;  /* 0x000000ffff0e7224 */ /* 0x000fe400078e00ff */
[----:B------:R-:W-:Y:S04]  /*4b50*/  IMAD R11, R11, R8, RZ ;  /* 0x000000080b0b7224 */ /* 0x000fe800078e02ff */
[----:B------:R-:W-:Y:S06]  /*4b60*/  IMAD.HI.U32 R11, R15, R11, R14 ;  /* 0x0000000b0f0b7227 */ /* 0x000fec00078e000e */
        /* <DEDUP_REMOVED lines=19> */
[----:B------:R-:W-:Y:S01]  /*4ca0*/  @!P3 IADD3 R11, PT, PT, -R11, RZ, RZ ;  /* 0x000000ff0b0bb210 */ /* 0x000fe20007ffe1ff */
[----:B------:R-:W2:Y:S03]  /*4cb0*/  LD.E.64 R8, desc[UR4][R2.64+0x38] ;  /* 0x0000380402087980 */ /* 0x000ea6000c101b00 */
[----:B------:R-:W-:Y:S02]  /*4cc0*/  SEL R11, R4, R11, !P4 ;  /* 0x0000000b040b7207 */ /* 0x000fe40006000000 */
[CC--:B------:R-:W-:Y:S02]  /*4cd0*/  LEA R4, P3, R6.reuse, R160.reuse, 0x2 ;  /* 0x000000a006047211 */ /* 0x0c0fe400078610ff */
[C---:B------:R-:W-:Y:S02]  /*4ce0*/  LEA R14, P2, R11.reuse, R160, 0x2 ;  /* 0x000000a00b0e7211 */ /* 0x040fe400078410ff */
[-C--:B------:R-:W-:Y:S01]  /*4cf0*/  LEA.HI.X.SX32 R5, R6, R161.reuse, 0x2, P3 ;  /* 0x000000a106057211 */ /* 0x080fe200018f16ff */
[C---:B------:R-:W-:Y:S01]  /*4d00*/  IMAD.IADD R6, R11.reuse, 0x1, -R6 ;  /* 0x000000010b067824 */ /* 0x040fe200078e0a06 */
[----:B------:R-:W-:Y:S03]  /*4d10*/  LEA.HI.X.SX32 R15, R11, R161, 0x2, P2 ;  /* 0x000000a10b0f7211 */ /* 0x000fe600010f16ff */
[----:B------:R-:W-:Y:S01]  /*4d20*/  IMAD R12, R12, R6, -0x40 ;  /* 0xffffffc00c0c7424 */ /* 0x000fe200078e0206 */
[----:B------:R-:W3:Y:S04]  /*4d30*/  LD.E R5, desc[UR4][R4.64] ;  /* 0x0000000404057980 */ /* 0x000ee8000c101900 */
        /* <DEDUP_REMOVED lines=15> */
.L_x_8751:
[----:B------:R-:W-:Y:S05]  /*4e30*/  BSYNC.RECONVERGENT B0 ;  /* 0x0000000000007941 */ /* 0x000fea0003800200 */
.L_x_8750:
        /* <DEDUP_REMOVED lines=13> */
.L_x_8749:
[----:B------:R-:W-:Y:S05]  /*4f10*/  BSYNC.RECONVERGENT B1 ;  /* 0x0000000000017941 */ /* 0x000fea0003800200 */
.L_x_8748:
        /* <DEDUP_REMOVED lines=281> */
.L_x_8745:
        /* <DEDUP_REMOVED lines=11> */
.L_x_8760:
        /* <DEDUP_REMOVED lines=29> */
[----:B------:R-:W-:Y:S01]  /*6330*/  LOP3.LUT R134, R134, 0x40, RZ, 0xc0, !PT ;  /* 0x0000004086867812 */ /* 0x000fe200078ec0ff */
[C---:B------:R-:W-:Y:S01]  /*6340*/  FMUL.FTZ R64, R4.reuse, R64 ;  /* 0x0000004004407220 */ /* 0x040fe20000410000 */
[C---:B------:R-:W-:Y:S01]  /*6350*/  FMUL.FTZ R65, R4.reuse, R65 ;  /* 0x0000004104417220 */ /* 0x040fe20000410000 */
[C---:B------:R-:W-:Y:S01]  /*6360*/  FMUL.FTZ R66, R7.reuse, R66 ;  /* 0x0000004207427220 */ /* 0x040fe20000410000 */
[----:B------:R-:W-:Y:S01]  /*6370*/  FMUL.FTZ R67, R7, R67 ;  /* 0x0000004307437220 */ /* 0x000fe20000410000 */
        /* <DEDUP_REMOVED lines=21> */
[----:B------:R-:W-:Y:S01]  /*64d0*/  IADD3 R9, PT, PT, R133, -R134, RZ ;  /* 0x8000008685097210 */ /* 0x000fe20007ffe0ff */
        /* <DEDUP_REMOVED lines=53> */
[----:B------:R-:W-:Y:S04]  /*6830*/  STS [R9+0x2020], R44 ;  /* 0x0020202c09007388 */ /* 0x000fe80000000800 */
[----:B------:R-:W-:Y:S04]  /*6840*/  STS [R9+0x2220], R46 ;  /* 0x0022202e09007388 */ /* 0x000fe80000000800 */
[----:B------:R1:W-:Y:S04]  /*6850*/  STS [R134+0x2030], R4 ;  /* 0x0020300486007388 */ /* 0x0003e80000000800 */
[----:B------:R3:W-:Y:S04]  /*6860*/  STS [R134+0x2230], R7 ;  /* 0x0022300786007388 */ /* 0x0007e80000000800 */
[----:B------:R-:W3:Y:S04]  /*6870*/  LD.E.64 R10, desc[UR4][R2.64+0x80] ;  /* 0x00008004020a7980 */ /* 0x000ee8000c101b00 */
[----:B--2---:R-:W2:Y:S04]  /*6880*/  LD.E.64 R38, desc[UR4][R2.64+0x88] ;  /* 0x0000880402267980 */ /* 0x004ea8000c101b00 */
[----:B----4-:R-:W4:Y:S04]  /*6890*/  LD.E.64 R42, desc[UR4][R2.64+0x90] ;  /* 0x00009004022a7980 */ /* 0x010f28000c101b00 */
[----:B------:R-:W4:Y:S01]  /*68a0*/  LD.E.64 R36, desc[UR4][R2.64+0x70] ;  /* 0x0000700402247980 */ /* 0x000f22000c101b00 */
[----:B------:R-:W-:Y:S05]  /*68b0*/  WARPSYNC.ALL ;  /* 0x0000000000007948 */ /* 0x000fea0003800000 */
[----:B-1----:R-:W3:Y:S04]  /*68c0*/  LD.E.U8 R4, desc[UR4][R2.64+0x1c8] ;  /* 0x0001c80402047980 */ /* 0x002ee8000c101100 */
[----:B------:R-:W5:Y:S01]  /*68d0*/  LD.E.64 R40, desc[UR4][R2.64+0xa0] ;  /* 0x0000a00402287980 */ /* 0x000f62000c101b00 */
[----:B------:R-:W-:-:S02]  /*68e0*/  SHF.L.U32 R153, R153, 0x6, RZ ;  /* 0x0000000699997819 */ /* 0x000fc400000006ff */
[----:B------:R-:W-:Y:S02]  /*68f0*/  MOV R12, R139 ;  /* 0x0000008b000c7202 */ /* 0x000fe40000000f00 */
[----:B------:R-:W-:Y:S01]  /*6900*/  MOV R13, RZ ;  /* 0x000000ff000d7202 */ /* 0x000fe20000000f00 */
[----:B------:R1:W1:Y:S01]  /*6910*/  @P4 MUFU.LG2 R34, R8 ;  /* 0x0000000800224308 */ /* 0x0002620000000c00 */
[----:B---3--:R-:W-:-:S13]  /*6920*/  ISETP.NE.AND P2, PT, R4, RZ, PT ;  /* 0x000000ff0400720c */ /* 0x008fda0003f45270 */
[----:B------:R-:W3:Y:S04]  /*6930*/  @!P2 LD.E R32, desc[UR4][R2.64+0x60] ;  /* 0x000060040220a980 */ /* 0x000ee8000c101900 */
[----:B------:R-:W3:Y:S04]  /*6940*/  @P2 LD.E R5, desc[UR4][R2.64+0xd4] ;  /* 0x0000d40402052980 */ /* 0x000ee8000c101900 */
[----:B------:R-:W3:Y:S04]  /*6950*/  @!P2 LD.E R7, desc[UR4][R2.64+0xb4] ;  /* 0x0000b4040207a980 */ /* 0x000ee8000c101900 */
[----:B------:R1:W3:Y:S01]  /*6960*/  @P2 LD.E R4, desc[UR4][R2.64+0xb4] ;  /* 0x0000b40402042980 */ /* 0x0002e2000c101900 */
[----:B------:R-:W-:Y:S01]  /*6970*/  BAR.SYNC.DEFER_BLOCKING 0x0 ;  /* 0x0000000000007b1d */ /* 0x000fe20000010000 */
[----:B--2---:R-:W-:-:S04]  /*6980*/  IMAD.WIDE.U32 R12, R153, R38, R12 ;  /* 0x00000026990c7225 */ /* 0x004fc800078e000c */
[----:B------:R-:W-:-:S05]  /*6990*/  IMAD R33, R39, R153, RZ ;  /* 0x0000009927217224 */ /* 0x000fca00078e02ff */
[----:B------:R-:W-:Y:S01]  /*69a0*/  IADD3 R33, PT, PT, R13, R33, RZ ;  /* 0x000000210d217210 */ /* 0x000fe20007ffe0ff */
[-C--:B-1----:R-:W-:Y:S02]  /*69b0*/  IMAD R2, R11, R152.reuse, RZ ;  /* 0x000000980b027224 */ /* 0x082fe400078e02ff */
[----:B----4-:R-:W-:Y:S01]  /*69c0*/  IMAD R3, R43, R151, RZ ;  /* 0x000000972b037224 */ /* 0x010fe200078e02ff */
[----:B------:R1:W2:Y:S01]  /*69d0*/  LDS.128 R24, [R157] ;  /* 0x000000009d187984 */ /* 0x0002a20000000c00 */
[----:B------:R-:W-:-:S03]  /*69e0*/  IMAD.WIDE.U32 R10, R10, R152, RZ ;  /* 0x000000980a0a7225 */ /* 0x000fc600078e00ff */
[----:B------:R1:W4:Y:S01]  /*69f0*/  LDS.128 R16, [R157+0x1000] ;  /* 0x001000009d107984 */ /* 0x0003220000000c00 */
[----:B------:R-:W-:Y:S01]  /*6a00*/  IMAD.WIDE.U32 R42, R42, R151, RZ ;  /* 0x000000972a2a7225 */ /* 0x000fe200078e00ff */
[----:B------:R-:W-:Y:S02]  /*6a10*/  IADD3 R2, PT, PT, R11, R2, RZ ;  /* 0x000000020b027210 */ /* 0x000fe40007ffe0ff */
[----:B------:R1:W1:Y:S01]  /*6a20*/  LDS.128 R20, [R157+0x800] ;  /* 0x000800009d147984 */ /* 0x0002620000000c00 */
[----:B------:R-:W-:-:S03]  /*6a30*/  IADD3 R42, P1, P0, R42, R12, R10 ;  /* 0x0000000c2a2a7210 */ /* 0x000fc6000783e00a */
[----:B------:R1:W1:Y:S04]  /*6a40*/  LDS.128 R8, [R157+0x2000] ;  /* 0x002000009d087984 */ /* 0x0002680000000c00 */
[----:B------:R1:W1:Y:S04]  /*6a50*/  LDS.128 R12, [R157+0x1800] ;  /* 0x001800009d0c7984 */ /* 0x0002680000000c00 */
[----:B------:R1:W1:Y:S01]  /*6a60*/  LDS.128 R28, [R157+0x2800] ;  /* 0x002800009d1c7984 */ /* 0x0002620000000c00 */
[----:B------:R-:W2:Y:S01]  /*6a70*/  @P3 MUFU.LG2 R0, R0 ;  /* 0x0000000000003308 */ /* 0x000ea20000000c00 */
[----:B------:R-:W-:-:S02]  /*6a80*/  IADD3 R3, PT, PT, R43, R3, RZ ;  /* 0x000000032b037210 */ /* 0x000fc40007ffe0ff */
[----:B------:R-:W-:Y:S02]  /*6a90*/  LOP3.LUT P5, RZ, R132, 0x3, RZ, 0xc0, !PT ;  /* 0x0000000384ff7812 */ /* 0x000fe400078ac0ff */
[----:B------:R-:W-:Y:S02]  /*6aa0*/  IADD3.X R43, PT, PT, R3, R33, R2, P1, P0 ;  /* 0x00000021032b7210 */ /* 0x000fe40000fe0402 */
[----:B------:R-:W-:-:S05]  /*6ab0*/  SHF.R.U32.HI R2, RZ, 0x2, R132 ;  /* 0x00000002ff027819 */ /* 0x000fca0000011684 */
[----:B------:R-:W-:-:S04]  /*6ac0*/  IMAD.WIDE.U32 R42, R2, R38, R42 ;  /* 0x00000026022a7225 */ /* 0x000fc800078e002a */
[----:B------:R-:W-:Y:S01]  /*6ad0*/  IMAD R3, R39, R2, RZ ;  /* 0x0000000227037224 */ /* 0x000fe200078e02ff */
[----:B------:R-:W-:Y:S01]  /*6ae0*/  LEA R36, P1, R42, R36, 0x1 ;  /* 0x000000242a247211 */ /* 0x000fe200078208ff */
[----:B------:R-:W-:Y:S01]  /*6af0*/  @P4 FMUL.FTZ R34, R34, 0.69314718246459960938 ;  /* 0x3f31721822224820 */ /* 0x000fe20000410000 */
[----:B--2---:R-:W-:Y:S01]  /*6b00*/  @P3 FMUL.FTZ R0, R0, 0.69314718246459960938 ;  /* 0x3f31721800003820 */ /* 0x004fe20000410000 */
        /* <DEDUP_REMOVED lines=12> */
[----:B-1--4-:R-:W-:Y:S06]  /*6bd0*/  @P5 BRA `(.L_x_8755) ;  /* 0x0000000000345947 */ /* 0x012fec0003800000 */
        /* <DEDUP_REMOVED lines=13> */
.L_x_8755:
[----:B------:R-:W-:Y:S05]  /*6cb0*/  BSYNC.RECONVERGENT B0 ;  /* 0x0000000000007941 */ /* 0x000fea0003800200 */
.L_x_8754:
        /* <DEDUP_REMOVED lines=8> */
[----:B-1----:R-:W-:Y:S05]  /*6d40*/  RET.REL.NODEC R150 `(_ZN5flash24flash_fwd_splitkv_kernelI23Flash_fwd_kernel_traitsILi96ELi64ELi64ELi4ELb0ELb0EN7cutlass10bfloat16_tE19Flash_kernel_traitsILi96ELi64ELi64ELi4ES3_EELb0ELb0ELb0ELb1ELb1ELb1ELb0ELb0EEEvNS_16Flash_fwd_paramsE) ;  /* 0xffffff9096ac7950 */ /* 0x002fea0003c3ffff */
.L_x_8753:
[----:B------:R-:W-:Y:S01]  /*6d50*/  MOV R0, 0x1f ;  /* 0x0000001f00007802 */ /* 0x000fe20000000f00 */
[----:B------:R-:W-:Y:S01]  /*6d60*/  IMAD.MOV.U32 R4, RZ, RZ, 0x2 ;  /* 0x00000002ff047424 */ /* 0x000fe200078e00ff */
[----:B------:R-:W-:Y:S01]  /*6d70*/  MOV R7, R163 ;  /* 0x000000a300077202 */ /* 0x000fe20000000f00 */
[----:B------:R-:W-:-:S07]  /*6d80*/  IMAD.MOV.U32 R5, RZ, RZ, -0x1 ;  /* 0xffffffffff057424 */ /* 0x000fce00078e00ff */
[----:B-1---5:R-:W-:Y:S05]  /*6d90*/  WARPSYNC.COLLECTIVE R5, `(.L_x_8756) ;  /* 0x0000000005087348 */ /* 0x022fea0003c00000 */
[----:B------:R2:W3:Y:S02]  /*6da0*/  SHFL.BFLY P0, R0, R7, R4, R0 ;  /* 0x0c00000407007389 */ /* 0x0004e40000000000 */
[----:B-123-5:R-:W-:Y:S05]  /*6db0*/  ENDCOLLECTIVE ;  /* 0x000000000000791b */ /* 0x02efea0003800000 */
.L_x_8756:
        /* <DEDUP_REMOVED lines=8> */
.L_x_8757:
        /* <DEDUP_REMOVED lines=8> */
.L_x_8758:
[----:B------:R-:W-:Y:S01]  /*6ec0*/  FADD.FTZ R162, R0, R162 ;  /* 0x000000a200a27221 */ /* 0x000fe20000010000 */
[----:B------:R-:W-:Y:S02]  /*6ed0*/  MOV R0, 0x1f ;  /* 0x0000001f00007802 */ /* 0x000fe40000000f00 */
[----:B------:R-:W-:Y:S01]  /*6ee0*/  MOV R4, 0x1 ;  /* 0x0000000100047802 */ /* 0x000fe20000000f00 */
[----:B------:R-:W-:-:S07]  /*6ef0*/  IMAD.MOV.U32 R7, RZ, RZ, R162 ;  /* 0x000000ffff077224 */ /* 0x000fce00078e00a2 */
[----:B------:R-:W-:Y:S05]  /*6f00*/  WARPSYNC.COLLECTIVE R5, `(.L_x_8759) ;  /* 0x0000000005087348 */ /* 0x000fea0003c00000 */
[----:B------:R1:W2:Y:S02]  /*6f10*/  SHFL.BFLY P0, R0, R7, R4, R0 ;  /* 0x0c00000407007389 */ /* 0x0002a40000000000 */
[----:B-12---:R-:W-:Y:S05]  /*6f20*/  ENDCOLLECTIVE ;  /* 0x000000000000791b */ /* 0x006fea0003800000 */
.L_x_8759:
[----:B------:R-:W-:Y:S05]  /*6f30*/  BRA `(.L_x_8760) ;  /* 0xfffffff000887947 */ /* 0x000fea000383ffff */
.L_x_8761:
        /* <DEDUP_REMOVED lines=12> */
.L_x_11679:


//--------------------- .text._ZN5flash24flash_fwd_splitkv_kernelI23Flash_fwd_kernel_traitsILi96ELi64ELi64ELi4ELb0ELb0EN7cutlass10bfloat16_tE19Flash_kernel_traitsILi96ELi64ELi64ELi4ES3_EELb0ELb0ELb1ELb0ELb0ELb0ELb0ELb0EEEvNS_16Flash_fwd_paramsE --------------------------
	.section	.text._ZN5flash24flash_fwd_splitkv_kernelI23Flash_fwd_kernel_traitsILi96ELi64ELi64ELi4ELb0ELb0EN7cutlass10bfloat16_tE19Flash_kernel_traitsILi96ELi64ELi64ELi4ES3_EELb0ELb0ELb1ELb0ELb0ELb0ELb0ELb0EEEvNS_16Flash_fwd_paramsE,"ax",@progbits
	.align	128
        .global         _ZN5flash24flash_fwd_splitkv_kernelI23Flash_fwd_kernel_traitsILi96ELi64ELi64ELi4ELb0ELb0EN7cutlass10bfloat16_tE19Flash_kernel_traitsILi96ELi64ELi64ELi4ES3_EELb0ELb0ELb1ELb0ELb0ELb0ELb0ELb0EEEvNS_16Flash_fwd_paramsE
        .type           _ZN5flash24flash_fwd_splitkv_kernelI23Flash_fwd_kernel_traitsILi96ELi64ELi64ELi4ELb0ELb0EN7cutlass10bfloat16_tE19Flash_kernel_traitsILi96ELi64ELi64ELi4ES3_EELb0ELb0ELb1ELb0ELb0ELb0ELb0ELb0EEEvNS_16Flash_fwd_paramsE,@function
        .size           _ZN5flash24flash_fwd_splitkv_kernelI23Flash_fwd_kernel_traitsILi96ELi64ELi64ELi4ELb0ELb0EN7cutlass10bfloat16_tE19Flash_kernel_traitsILi96ELi64ELi64ELi4ES3_EELb0ELb0ELb1ELb0ELb0ELb0ELb0ELb0EEEvNS_16Flash_fwd_paramsE,(.L_x_11680 - _ZN5flash24flash_fwd_splitkv_kernelI23Flash_fwd_kernel_traitsILi96ELi64ELi64ELi4ELb0ELb0EN7cutlass10bfloat16_tE19Flash_kernel_traitsILi96ELi64ELi64ELi4ES3_EELb0ELb0ELb1ELb0ELb0ELb0ELb0ELb0EEEvNS_16Flash_fwd_paramsE)
        .other          _ZN5flash24flash_fwd_splitkv_kernelI23Flash_fwd_kernel_traitsILi96ELi64ELi64ELi4ELb0ELb0EN7cutlass10bfloat16_tE19Flash_kernel_traitsILi96ELi64ELi64ELi4ES3_EELb0ELb0ELb1ELb0ELb0ELb0ELb0ELb0EEEvNS_16Flash_fwd_paramsE,@"STO_CUDA_ENTRY STV_DEFAULT"
_ZN5flash24flash_fwd_splitkv_kernelI23Flash_fwd_kernel_traitsILi96ELi64ELi64ELi4ELb0ELb0EN7cutlass10bfloat16_tE19Flash_kernel_traitsILi96ELi64ELi64ELi4ES3_EELb0ELb0ELb1ELb0ELb0ELb0ELb0ELb0EEEvNS_16Flash_fwd_paramsE:
.text._ZN5flash24flash_fwd_splitkv_kernelI23Flash_fwd_kernel_traitsILi96ELi64ELi64ELi4ELb0ELb0EN7cutlass10bfloat16_tE19Flash_kernel_traitsILi96ELi64ELi64ELi4ES3_EELb0ELb0ELb1ELb0ELb0ELb0ELb0ELb0EEEvNS_16Flash_fwd_paramsE:
[----:B------:R-:W-:Y:S01]  /*0000*/  LDC R1, c[0x0][0x37c] ;  /* 0x0000df00ff017b82 */ /* 0x000fe20000000800 */
[----:B------:R-:W1:Y:S07]  /*0010*/  S2R R147, SR_CTAID.X ;  /* 0x0000000000937919 */ /* 0x000e6e0000002500 */
[----:B------:R-:W2:Y:S01]  /*0020*/  LDC.64 R84, c[0x0][0x348] ;  /* 0x0000d200ff547b82 */ /* 0x000ea20000000a00 */
[----:B------:R-:W-:Y:S01]  /*0030*/  BSSY.RECONVERGENT B2, `(.L_x_8762) ;  /* 0x0000005000027945 */ /* 0x000fe20003800200 */
[----:B------:R-:W-:Y:S01]  /*0040*/  MOV R144, 0x80 ;  /* 0x0000008000907802 */ /* 0x000fe20000000f00 */
[----:B------:R-:W3:Y:S01]  /*0050*/  S2R R146, SR_CTAID.Y ;  /* 0x0000000000927919 */ /* 0x000ee20000002600 */
[----:B------:R-:W4:Y:S05]  /*0060*/  S2R R145, SR_CTAID.Z ;  /* 0x0000000000917919 */ /* 0x000f2a0000002700 */
[----:B-1234-:R-:W-:Y:S05]  /*0070*/  CALL.REL.NOINC `($_ZN5flash24flash_fwd_splitkv_kernelI23Flash_fwd_kernel_traitsILi96ELi64ELi64ELi4ELb0ELb0EN7cutlass10bfloat16_tE19Flash_kernel_traitsILi96ELi64ELi64ELi4ES3_EELb0ELb0ELb1ELb0ELb0ELb0ELb0ELb0EEEvNS_16Flash_fwd_paramsE$_ZN5flash30compute_attn_1rowblock_splitkvI23Flash_fwd_kernel_traitsILi96ELi64ELi64ELi4ELb0ELb0EN7cutlass10bfloat16_tE19Flash_kernel_traitsILi96ELi64ELi64ELi4ES3_EELb0ELb0ELb1ELb0ELb0ELb0ELb0ELb0ENS_16Flash_fwd_paramsEEEvRKT8_iiiii) ;  /* 0x0000000000087944 */ /* 0x01efea0003c00000 */
[----:B------:R-:W-:Y:S05]  /*0080*/  BSYNC.RECONVERGENT B2 ;  /* 0x0000000000027941 */ /* 0x000fea0003800200 */
.L_x_8762:
[----:B------:R-:W-:Y:S05]  /*0090*/  EXIT ;  /* 0x000000000000794d */ /* 0x000fea0003800000 */
        .type           $_ZN5flash24flash_fwd_splitkv_kernelI23Flash_fwd_kernel_traitsILi96ELi64ELi64ELi4ELb0ELb0EN7cutlass10bfloat16_tE19Flash_kernel_traitsILi96ELi64ELi64ELi4ES3_EELb0ELb0ELb1ELb0ELb0ELb0ELb0ELb0EEEvNS_16Flash_fwd_paramsE$_ZN5flash30compute_attn_1rowblock_splitkvI23Flash_fwd_kernel_traitsILi96ELi64ELi64ELi4ELb0ELb0EN7cutlass10bfloat16_tE19Flash_kernel_traitsILi96ELi64ELi64ELi4ES3_EELb0ELb0ELb1ELb0ELb0ELb0ELb0ELb0ENS_16Flash_fwd_paramsEEEvRKT8_iiiii,@function
        .size           $_ZN5flash24flash_fwd_splitkv_kernelI23Flash_fwd_kernel_traitsILi96ELi64ELi64ELi4ELb0ELb0EN7cutlass10bfloat16_tE19Flash_kernel_traitsILi96ELi64ELi64ELi4ES3_EELb0ELb0ELb1ELb0ELb0ELb0ELb0ELb0EEEvNS_16Flash_fwd_paramsE$_ZN5flash30compute_attn_1rowblock_splitkvI23Flash_fwd_kernel_traitsILi96ELi64ELi64ELi4ELb0ELb0EN7cutlass10bfloat16_tE19Flash_kernel_traitsILi96ELi64ELi64ELi4ES3_EELb0ELb0ELb1ELb0ELb0ELb0ELb0ELb0ENS_16Flash_fwd_paramsEEEvRKT8_iiiii,(.L_x_11680 - $_ZN5flash24flash_fwd_splitkv_kernelI23Flash_fwd_kernel_traitsILi96ELi64ELi64ELi4ELb0ELb0EN7cutlass10bfloat16_tE19Flash_kernel_traitsILi96ELi64ELi64ELi4ES3_EELb0ELb0ELb1ELb0ELb0ELb0ELb0ELb0EEEvNS_16Flash_fwd_paramsE$_ZN5flash30compute_attn_1rowblock_splitkvI23Flash_fwd_kernel_traitsILi96ELi64ELi64ELi4ELb0ELb0EN7cutlass10bfloat16_tE19Flash_kernel_traitsILi96ELi64ELi64ELi4ES3_EELb0ELb0ELb1ELb0ELb0ELb0ELb0ELb0ENS_16Flash_fwd_paramsEEEvRKT8_iiiii)
$_ZN5flash24flash_fwd_splitkv_kernelI23Flash_fwd_kernel_traitsILi96ELi64ELi64ELi4ELb0ELb0EN7cutlass10bfloat16_tE19Flash_kernel_traitsILi96ELi64ELi64ELi4ES3_EELb0ELb0ELb1ELb0ELb0ELb0ELb0ELb0EEEvNS_16Flash_fwd_paramsE$_ZN5flash30compute_attn_1rowblock_splitkvI23Flash_fwd_kernel_traitsILi96ELi64ELi64ELi4ELb0ELb0EN7cutlass10bfloat16_tE19Flash_kernel_traitsILi96ELi64ELi64ELi4ES3_EELb0ELb0ELb1ELb0ELb0ELb0ELb0ELb0ENS_16Flash_fwd_paramsEEEvRKT8_iiiii:
        /* <DEDUP_REMOVED lines=38> */
.L_x_8764:
[----:B------:R-:W-:Y:S05]  /*0300*/  BSYNC.RECONVERGENT B0 ;  /* 0x0000000000007941 */ /* 0x000fea0003800200 */
.L_x_8763:
[----:B------:R-:W-:Y:S04]  /*0310*/  BSSY.RECONVERGENT B0, `(.L_x_8765) ;  /* 0x0000007000007945 */ /* 0x000fe80003800200 */
[----:B------:R-:W-:Y:S05]  /*0320*/  @!P3 BRA `(.L_x_8766) ;  /* 0x000000000014b947 */ /* 0x000fea0003800000 */
[----:B-----5:R-:W2:Y:S02]  /*0330*/  LD.E.U8 R0, desc[UR4][R84.64+0x1b2] ;  /* 0x0001b20454007980 */ /* 0x020ea4000c101100 */
[----:B--2---:R-:W-:-:S13]  /*0340*/  ISETP.NE.AND P1, PT, R0, RZ, PT ;  /* 0x000000ff0000720c */ /* 0x004fda0003f25270 */
[----:B------:R-:W2:Y:S02]  /*0350*/  @P1 LD.E R0, desc[UR4][R12.64+0x4] ;  /* 0x000004040c001980 */ /* 0x000ea4000c101900 */
[----:B--2---:R-:W-:-:S06]  /*0360*/  @P1 IADD3 R0, PT, PT, R0, -R11, RZ ;  /* 0x8000000b00001210 */ /* 0x004fcc0007ffe0ff */
[----:B------:R2:W5:Y:S02]  /*0370*/  @!P1 LD.E R0, desc[UR4][R12.64] ;  /* 0x000000040c009980 */ /* 0x000564000c101900 */
.L_x_8766:
[----:B------:R-:W-:Y:S05]  /*0380*/  BSYNC.RECONVERGENT B0 ;  /* 0x0000000000007941 */ /* 0x000fea0003800200 */
.L_x_8765:
        /* <DEDUP_REMOVED lines=8> */
.L_x_8768:
[----:B------:R-:W3:Y:S01]  /*0410*/  LD.E.64 R6, desc[UR4][R84.64+0x108] ;  /* 0x0001080454067980 */ /* 0x000ee2000c101b00 */
[----:B------:R-:W-:Y:S01]  /*0420*/  BSSY.RECONVERGENT B0, `(.L_x_8770) ;  /* 0x0000006000007945 */ /* 0x000fe20003800200 */
[----:B------:R-:W-:Y:S01]  /*0430*/  IMAD.MOV.U32 R5, RZ, RZ, RZ ;  /* 0x000000ffff057224 */ /* 0x000fe200078e00ff */
[----:B---3--:R-:W-:-:S04]  /*0440*/  ISETP.NE.U32.AND P0, PT, R6, RZ, PT ;  /* 0x000000ff0600720c */ /* 0x008fc80003f05070 */
[----:B------:R-:W-:-:S13]  /*0450*/  ISETP.NE.AND.EX P0, PT, R7, RZ, PT, P0 ;  /* 0x000000ff0700720c */ /* 0x000fda0003f05300 */
[----:B------:R-:W-:Y:S05]  /*0460*/  @!P0 BRA `(.L_x_8771) ;  /* 0x0000000000048947 */ /* 0x000fea0003800000 */
[----:B------:R3:W5:Y:S02]  /*0470*/  LD.E R5, desc[UR4][R84.64+0xbc] ;  /* 0x0000bc0454057980 */ /* 0x000764000c101900 */
.L_x_8771:
[----:B------:R-:W-:Y:S05]  /*0480*/  BSYNC.RECONVERGENT B0 ;  /* 0x0000000000007941 */ /* 0x000fea0003800200 */
.L_x_8770:
[----:B-----5:R-:W-:Y:S02]  /*0490*/  IADD3 R0, PT, PT, R5, R0, -R10 ;  /* 0x0000000005007210 */ /* 0x020fe40007ffe80a */
.L_x_8769:
[----:B------:R-:W-:Y:S05]  /*04a0*/  BSYNC.RECONVERGENT B1 ;  /* 0x0000000000017941 */ /* 0x000fea0003800200 */
.L_x_8767:
[----:B------:R-:W-:Y:S01]  /*04b0*/  IMAD.SHL.U32 R135, R147, 0x40, RZ ;  /* 0x0000004093877824 */ /* 0x000fe200078e00ff */
[----:B------:R-:W-:Y:S01]  /*04c0*/  MOV R6, R144 ;  /* 0x0000009000067202 */ /* 0x000fe20000000f00 */
[----:B------:R-:W-:-:S03]  /*04d0*/  IMAD.MOV.U32 R7, RZ, RZ, 0x0 ;  /* 0x00000000ff077424 */ /* 0x000fc600078e00ff */
[----:B------:R-:W-:-:S13]  /*04e0*/  ISETP.GT.AND P0, PT, R2, R135, PT ;  /* 0x000000870200720c */ /* 0x000fda0003f04270 */
[----:B-123--:R-:W-:Y:S05]  /*04f0*/  @!P0 RET.REL.NODEC R6 `(_ZN5flash24flash_fwd_splitkv_kernelI23Flash_fwd_kernel_traitsILi96ELi64ELi64ELi4ELb0ELb0EN7cutlass10bfloat16_tE19Flash_kernel_traitsILi96ELi64ELi64ELi4ES3_EELb0ELb0ELb1ELb0ELb0ELb0ELb0ELb0EEEvNS_16Flash_fwd_paramsE) ;  /* 0xfffffff806c08950 */ /* 0x00efea0003c3ffff */
        /* <DEDUP_REMOVED lines=71> */
.L_x_8774:
[----:B------:R-:W-:Y:S05]  /*0970*/  BSYNC.RECONVERGENT B0 ;  /* 0x0000000000007941 */ /* 0x000fea0003800200 */
.L_x_8773:
        /* <DEDUP_REMOVED lines=17> */
.L_x_8776:
[----:B------:R-:W-:Y:S05]  /*0a90*/  BSYNC.RECONVERGENT B0 ;  /* 0x0000000000007941 */ /* 0x000fea0003800200 */
.L_x_8775:
[----:B------:R3:W-:Y:S01]  /*0aa0*/  @!P6 ST.E desc[UR4][R6.64], R2 ;  /* 0x000000020600e985 */ /* 0x0007e2000c101904 */
[----:B-----5:R-:W-:Y:S02]  /*0ab0*/  MOV R3, 0x0 ;  /* 0x0000000000037802 */ /* 0x020fe40000000f00 */
[----:B---3--:R-:W-:-:S04]  /*0ac0*/  MOV R2, R144 ;  /* 0x0000009000027202 */ /* 0x008fc80000000f00 */
[----:B-12---:R-:W-:Y:S05]  /*0ad0*/  @P5 RET.REL.NODEC R2 `(_ZN5flash24flash_fwd_splitkv_kernelI23Flash_fwd_kernel_traitsILi96ELi64ELi64ELi4ELb0ELb0EN7cutlass10bfloat16_tE19Flash_kernel_traitsILi96ELi64ELi64ELi4ES3_EELb0ELb0ELb1ELb0ELb0ELb0ELb0ELb0EEEvNS_16Flash_fwd_paramsE) ;  /* 0xfffffff402485950 */ /* 0x006fea0003c3ffff */
[----:B------:R-:W-:Y:S02]  /*0ae0*/  MOV R0, 0x7f800000 ;  /* 0x7f80000000007802 */ /* 0x000fe40000000f00 */
[----:B------:R-:W-:-:S03]  /*0af0*/  MOV R145, 0x0 ;  /* 0x0000000000917802 */ /* 0x000fc60000000f00 */
[----:B------:R1:W-:Y:S02]  /*0b00*/  ST.E desc[UR4][R6.64+0x80], R0 ;  /* 0x0000800006007985 */ /* 0x0003e4000c101904 */
[----:B-1----:R-:W-:Y:S05]  /*0b10*/  RET.REL.NODEC R144 `(_ZN5flash24flash_fwd_splitkv_kernelI23Flash_fwd_kernel_traitsILi96ELi64ELi64ELi4ELb0ELb0EN7cutlass10bfloat16_tE19Flash_kernel_traitsILi96ELi64ELi64ELi4ES3_EELb0ELb0ELb1ELb0ELb0ELb0ELb0ELb0EEEvNS_16Flash_fwd_paramsE) ;  /* 0xfffffff490387950 */ /* 0x002fea0003c3ffff */
.L_x_8772:
        /* <DEDUP_REMOVED lines=42> */
[----:B---3--:R-:W-:Y:S01]  /*0dc0*/  IMAD.WIDE.U32 R156, R8, R146, RZ ;  /* 0x00000092089c7225 */ /* 0x008fe200078e00ff */
[----:B------:R-:W-:-:S03]  /*0dd0*/  ISETP.GE.AND P1, PT, R3, RZ, PT ;  /* 0x000000ff0300720c */ /* 0x000fc60003f26270 */
[----:B------:R-:W-:-:S04]  /*0de0*/  IMAD R3, R9, R146, RZ ;  /* 0x0000009209037224 */ /* 0x000fc800078e02ff */
        /* <DEDUP_REMOVED lines=34> */
[----:B------:R-:W-:-:S04]  /*1010*/  @P2 VIADD R4, R4, 0x1 ;  /* 0x0000000104042836 */ /* 0x000fc80000000000 */
[----:B------:R-:W-:Y:S02]  /*1020*/  IMAD.MOV.U32 R7, RZ, RZ, R4 ;  /* 0x000000ffff077224 */ /* 0x000fe400078e0004 */
[----:B------:R-:W-:-:S03]  /*1030*/  IMAD R4, R141, R11, RZ ;  /* 0x0000000b8d047224 */ /* 0x000fc600078e02ff */
[----:B------:R-:W-:Y:S02]  /*1040*/  @!P0 IADD3 R7, PT, PT, -R7, RZ, RZ ;  /* 0x000000ff07078210 */ /* 0x000fe40007ffe1ff */
[----:B------:R-:W-:Y:S02]  /*1050*/  @!P1 LOP3.LUT R7, RZ, R21, RZ, 0x33, !PT ;  /* 0x00000015ff079212 */ /* 0x000fe400078e33ff */
[----:B---3--:R-:W-:Y:S01]  /*1060*/  SHF.R.S32.HI R5, RZ, 0x1f, R3 ;  /* 0x0000001fff057819 */ /* 0x008fe20000011403 */
[-C--:B------:R-:W-:Y:S02]  /*1070*/  IMAD R6, R17, R3.reuse, RZ ;  /* 0x0000000311067224 */ /* 0x080fe400078e02ff */
[----:B------:R-:W-:-:S04]  /*1080*/  IMAD.WIDE.U32 R8, R16, R3, RZ ;  /* 0x0000000310087225 */ /* 0x000fc800078e00ff */
[----:B------:R-:W-:Y:S01]  /*1090*/  IMAD R6, R16, R5, R6 ;  /* 0x0000000510067224 */ /* 0x000fe200078e0206 */
[----:B------:R-:W-:-:S04]  /*10a0*/  SHF.R.S32.HI R17, RZ, 0x1f, R11 ;  /* 0x0000001fff117819 */ /* 0x000fc8000001140b */
[----:B------:R-:W-:Y:S01]  /*10b0*/  IADD3 R9, PT, PT, R9, R6, RZ ;  /* 0x0000000609097210 */ /* 0x000fe20007ffe0ff */
        /* <DEDUP_REMOVED lines=15> */
.L_x_8778:
        /* <DEDUP_REMOVED lines=9> */
[----:B------:R-:W-:Y:S02]  /*1240*/  LEA R86, R88, 0xffffffc0, 0x6 ;  /* 0xffffffc058567811 */ /* 0x000fe400078e30ff */
[----:B------:R-:W-:Y:S02]  /*1250*/  CS2R R156, SRZ ;  /* 0x00000000009c7805 */ /* 0x000fe4000001ff00 */
[----:B--2---:R-:W-:-:S04]  /*1260*/  IABS R3, R21 ;  /* 0x0000001500037213 */ /* 0x004fc80000000000 */
[----:B-1----:R-:W1:Y:S08]  /*1270*/  I2F.RP R4, R3 ;  /* 0x0000000300047306 */ /* 0x002e700000209400 */
        /* <DEDUP_REMOVED lines=34> */
[----:B------:R-:W-:Y:S02]  /*14a0*/  LOP3.LUT R6, R7, R6, RZ, 0x3c, !PT ;  /* 0x0000000607067212 */ /* 0x000fe400078e3cff */
[----:B------:R-:W-:Y:S02]  /*14b0*/  ISETP.NE.AND P1, PT, R21, RZ, PT ;  /* 0x000000ff1500720c */ /* 0x000fe40003f25270 */
[----:B------:R-:W-:Y:S01]  /*14c0*/  LOP3.LUT R7, R7, R6, RZ, 0x3c, !PT ;  /* 0x0000000607077212 */ /* 0x000fe200078e3cff */
        /* <DEDUP_REMOVED lines=31> */
.L_x_8779:
[----:B------:R-:W-:Y:S05]  /*16c0*/  BSYNC.RECONVERGENT B0 ;  /* 0x0000000000007941 */ /* 0x000fea0003800200 */
.L_x_8777:
        /* <DEDUP_REMOVED lines=31> */
[----:B------:R-:W-:Y:S01]  /*18c0*/  @P3 IADD3 R20, PT, PT, R20, 0x1, RZ ;  /* 0x0000000114143810 */ /* 0x000fe20007ffe0ff */
[----:B------:R-:W-:Y:S01]  /*18d0*/  IMAD R14, R11, R139, R14 ;  /* 0x0000008b0b0e7224 */ /* 0x000fe200078e020e */
[----:B------:R-:W-:Y:S01]  /*18e0*/  LOP3.LUT R136, R137, 0x18, RZ, 0xc0, !PT ;  /* 0x0000001889887812 */ /* 0x000fe200078ec0ff */
[----:B------:R-:W-:-:S04]  /*18f0*/  IMAD.WIDE.U32 R16, R11, R138, RZ ;  /* 0x0000008a0b107225 */ /* 0x000fc800078e00ff */
[----:B------:R-:W-:Y:S01]  /*1900*/  @!P1 IMAD.MOV R20, RZ, RZ, -R20 ;  /* 0x000000ffff149224 */ /* 0x000fe200078e0a14 */
[----:B------:R-:W-:-:S04]  /*1910*/  @!P2 LOP3.LUT R20, RZ, R21, RZ, 0x33, !PT ;  /* 0x00000015ff14a212 */ /* 0x000fc800078e33ff */
[----:B------:R-:W-:Y:S01]  /*1920*/  SHF.R.S32.HI R15, RZ, 0x1f, R20 ;  /* 0x0000001fff0f7819 */ /* 0x000fe20000011414 */
[----:B------:R-:W-:Y:S01]  /*1930*/  IMAD R11, R27, R20, RZ ;  /* 0x000000141b0b7224 */ /* 0x000fe200078e02ff */
[----:B------:R-:W-:Y:S01]  /*1940*/  IADD3 R14, PT, PT, R17, R14, RZ ;  /* 0x0000000e110e7210 */ /* 0x000fe20007ffe0ff */
[----:B------:R-:W-:Y:S01]  /*1950*/  IMAD.WIDE.U32 R20, R26, R20, RZ ;  /* 0x000000141a147225 */ /* 0x000fe200078e00ff */
[----:B------:R-:W-:Y:S01]  /*1960*/  IADD3 R10, P2, P1, R16, R10, R136 ;  /* 0x0000000a100a7210 */ /* 0x000fe2000795e088 */
[----:B------:R-:W1:Y:S02]  /*1970*/  S2UR UR6, SR_CgaCtaId ;  /* 0x00000000000679c3 */ /* 0x000e640000008800 */
[----:B------:R-:W-:Y:S01]  /*1980*/  IMAD R11, R15, R26, R11 ;  /* 0x0000001a0f0b7224 */ /* 0x000fe200078e020b */
[----:B------:R-:W-:Y:S02]  /*1990*/  IADD3.X R14, PT, PT, R14, R7, RZ, P2, P1 ;  /* 0x000000070e0e7210 */ /* 0x000fe400017e24ff */
[----:B------:R-:W-:Y:S01]  /*19a0*/  IADD3 R16, P1, PT, R10, R20, RZ ;  /* 0x000000140a107210 */ /* 0x000fe20007f3e0ff */
[----:B------:R-:W-:Y:S01]  /*19b0*/  IMAD.IADD R11, R21, 0x1, R11 ;  /* 0x00000001150b7824 */ /* 0x000fe200078e020b */
[----:B------:R-:W-:-:S03]  /*19c0*/  LOP3.LUT R153, R137, 0xc0, RZ, 0xc0, !PT ;  /* 0x000000c089997812 */ /* 0x000fc600078ec0ff */
[----:B------:R-:W-:Y:S01]  /*19d0*/  IMAD.X R17, R14, 0x1, R11, P1 ;  /* 0x000000010e117824 */ /* 0x000fe200008e060b */
[----:B------:R-:W-:Y:S02]  /*19e0*/  IADD3 R14, P1, PT, R136, R6, RZ ;  /* 0x00000006880e7210 */ /* 0x000fe40007f3e0ff */
[--C-:B------:R-:W-:Y:S02]  /*19f0*/  LOP3.LUT R153, R153, 0x18, R128.reuse, 0xf8, !PT ;  /* 0x0000001899997812 */ /* 0x100fe400078ef880 */
[----:B------:R-:W-:Y:S01]  /*1a00*/  LOP3.LUT R11, R137, 0x1f20, RZ, 0xc0, !PT ;  /* 0x00001f20890b7812 */ /* 0x000fe200078ec0ff */
[----:B------:R-:W-:Y:S01]  /*1a10*/  IMAD.X R15, RZ, RZ, R3, P1 ;  /* 0x000000ffff0f7224 */ /* 0x000fe200008e0603 */
[----:B------:R-:W-:Y:S02]  /*1a20*/  LOP3.LUT R163, R153, R136, RZ, 0x3c, !PT ;  /* 0x0000008899a37212 */ /* 0x000fe400078e3cff */
[----:B------:R-:W-:Y:S02]  /*1a30*/  SHF.R.U32.HI R92, RZ, 0x2, R128 ;  /* 0x00000002ff5c7819 */ /* 0x000fe40000011680 */
[----:B------:R-:W-:-:S02]  /*1a40*/  IADD3 R135, PT, PT, -R135, R2, RZ ;  /* 0x0000000287877210 */ /* 0x000fc40007ffe1ff */
[----:B------:R-:W-:Y:S01]  /*1a50*/  LOP3.LUT R163, R11, R163, RZ, 0xfc, !PT ;  /* 0x000000a30ba37212 */ /* 0x000fe200078efcff */
[----:B------:R-:W-:Y:S02]  /*1a60*/  IMAD R6, R139, R92, RZ ;  /* 0x0000005c8b067224 */ /* 0x000fe400078e02ff */
[C---:B------:R-:W-:Y:S01]  /*1a70*/  IMAD.WIDE.U32 R16, R92.reuse, R138, R16 ;  /* 0x0000008a5c107225 */ /* 0x040fe200078e0010 */
[----:B------:R-:W-:Y:S02]  /*1a80*/  UMOV UR7, 0x400 ;  /* 0x0000040000077882 */ /* 0x000fe40000000000 */
[----:B-1----:R-:W-:Y:S01]  /*1a90*/  ULEA UR6, UR6, UR7, 0x18 ;  /* 0x0000000706067291 */ /* 0x002fe2000f8ec0ff */
[----:B------:R-:W-:Y:S02]  /*1aa0*/  IMAD R142, R141, R92, RZ ;  /* 0x0000005c8d8e7224 */ /* 0x000fe400078e02ff */
[----:B------:R-:W-:Y:S01]  /*1ab0*/  IMAD.WIDE.U32 R14, R92, R140, R14 ;  /* 0x0000008c5c0e7225 */ /* 0x000fe200078e000e */
[----:B------:R-:W-:-:S02]  /*1ac0*/  LOP3.LUT R157, R157, R156, RZ, 0x3c, !PT ;  /* 0x0000009c9d9d7212 */ /* 0x000fc400078e3cff */
[----:B------:R-:W-:Y:S01]  /*1ad0*/  MOV R93, RZ ;  /* 0x000000ff005d7202 */ /* 0x000fe20000000f00 */
[----:B------:R-:W-:Y:S01]  /*1ae0*/  IMAD.IADD R142, R15, 0x1, R142 ;  /* 0x000000010f8e7824 */ /* 0x000fe200078e028e */
[----:B------:R-:W-:Y:S01]  /*1af0*/  LOP3.LUT R156, R157, R156, RZ, 0x3c, !PT ;  /* 0x0000009c9d9c7212 */ /* 0x000fe200078e3cff */
[----:B------:R-:W-:Y:S01]  /*1b00*/  IMAD.U32 R132, RZ, RZ, UR6 ;  /* 0x00000006ff847e24 */ /* 0x000fe2000f8e00ff */
[----:B------:R-:W-:Y:S01]  /*1b10*/  BSSY.RECONVERGENT B0, `(.L_x_8780) ;  /* 0x000003d000007945 */ /* 0x000fe20003800200 */
[C---:B------:R-:W-:Y:S01]  /*1b20*/  SHF.L.U64.HI R139, R138.reuse, 0x5, R139 ;  /* 0x000000058a8b7819 */ /* 0x040fe2000001028b */
[----:B------:R-:W-:Y:S01]  /*1b30*/  IMAD.SHL.U32 R138, R138, 0x20, RZ ;  /* 0x000000208a8a7824 */ /* 0x000fe200078e00ff */
[C---:B------:R-:W-:Y:S01]  /*1b40*/  SHF.L.U64.HI R141, R140.reuse, 0x5, R141 ;  /* 0x000000058c8d7819 */ /* 0x040fe2000001028d */
[----:B------:R-:W-:Y:S01]  /*1b50*/  IMAD.SHL.U32 R140, R140, 0x20, RZ ;  /* 0x000000208c8c7824 */ /* 0x000fe200078e00ff */
[C---:B------:R-:W-:Y:S01]  /*1b60*/  LOP3.LUT R160, R136.reuse, 0x20, RZ, 0xfc, !PT ;  /* 0x0000002088a07812 */ /* 0x040fe200078efcff */
[----:B------:R-:W-:Y:S01]  /*1b70*/  IMAD R163, R163, 0x2, R132 ;  /* 0x00000002a3a37824 */ /* 0x000fe200078e0284 */
[----:B------:R-:W-:-:S02]  /*1b80*/  LOP3.LUT R155, R136, 0x40, RZ, 0xfc, !PT ;  /* 0x00000040889b7812 */ /* 0x000fc400078efcff */
[----:B------:R-:W-:Y:S01]  /*1b90*/  LOP3.LUT R157, R157, R156, RZ, 0x3c, !PT ;  /* 0x0000009c9d9d7212 */ /* 0x000fe200078e3cff */
[----:B--2---:R-:W-:-:S04]  /*1ba0*/  @P0 IMAD.WIDE.U32 R20, R12, R154, RZ ;  /* 0x0000009a0c140225 */ /* 0x004fc800078e00ff */
[----:B------:R-:W-:Y:S02]  /*1bb0*/  @P0 IMAD R3, R13, R154, RZ ;  /* 0x0000009a0d030224 */ /* 0x000fe400078e02ff */
[-C--:B---3--:R-:W-:Y:S02]  /*1bc0*/  @!P0 IMAD R7, R25, R146.reuse, RZ ;  /* 0x0000009219078224 */ /* 0x088fe400078e02ff */
[----:B------:R-:W-:-:S04]  /*1bd0*/  @!P0 IMAD.WIDE.U32 R24, R24, R146, RZ ;  /* 0x0000009218188225 */ /* 0x000fc800078e00ff */
[----:B------:R-:W-:Y:S01]  /*1be0*/  @!P0 IMAD.MOV.U32 R10, RZ, RZ, R24 ;  /* 0x000000ffff0a8224 */ /* 0x000fe200078e0018 */
[----:B------:R-:W-:Y:S01]  /*1bf0*/  @P0 MOV R10, R20 ;  /* 0x00000014000a0202 */ /* 0x000fe20000000f00 */
[----:B------:R-:W-:Y:S01]  /*1c00*/  @!P0 IMAD.MOV.U32 R11, RZ, RZ, R13 ;  /* 0x000000ffff0b8224 */ /* 0x000fe200078e000d */
[----:B------:R-:W-:Y:S02]  /*1c10*/  @!P0 IADD3 R7, PT, PT, R25, R7, RZ ;  /* 0x0000000719078210 */ /* 0x000fe40007ffe0ff */
[----:B------:R-:W-:Y:S01]  /*1c20*/  IADD3 R20, P1, PT, R136, R10, RZ ;  /* 0x0000000a88147210 */ /* 0x000fe20007f3e0ff */
[--C-:B------:R-:W-:Y:S02]  /*1c30*/  @!P0 IMAD.MOV.U32 R10, RZ, RZ, R12.reuse ;  /* 0x000000ffff0a8224 */ /* 0x100fe400078e000c */
[----:B------:R-:W-:Y:S02]  /*1c40*/  @P0 IMAD.IADD R7, R21, 0x1, R3 ;  /* 0x0000000115070824 */ /* 0x000fe400078e0203 */
[----:B------:R-:W-:-:S02]  /*1c50*/  @P0 IMAD.MOV.U32 R10, RZ, RZ, R12 ;  /* 0x000000ffff0a0224 */ /* 0x000fc400078e000c */
[----:B------:R-:W-:Y:S01]  /*1c60*/  @P0 IMAD.MOV.U32 R11, RZ, RZ, R13 ;  /* 0x000000ffff0b0224 */ /* 0x000fe200078e000d */
[----:B------:R-:W-:Y:S02]  /*1c70*/  ISETP.GE.AND P0, PT, R92, R135, PT ;  /* 0x000000875c00720c */ /* 0x000fe40003f06270 */
[----:B------:R-:W-:Y:S02]  /*1c80*/  IADD3 R3, PT, PT, R17, R6, RZ ;  /* 0x0000000611037210 */ /* 0x000fe40007ffe0ff */
[C---:B------:R-:W-:Y:S02]  /*1c90*/  LEA R158, P2, R16.reuse, R22, 0x1 ;  /* 0x00000016109e7211 */ /* 0x040fe400078408ff */
[----:B------:R-:W-:Y:S02]  /*1ca0*/  IADD3.X R21, PT, PT, RZ, R7, RZ, P1, !PT ;  /* 0x00000007ff157210 */ /* 0x000fe40000ffe4ff */
[----:B------:R-:W-:Y:S01]  /*1cb0*/  LEA.HI.X R159, R16, R23, R3, 0x1, P2 ;  /* 0x00000017109f7211 */ /* 0x000fe200010f0c03 */
[-C--:B----4-:R-:W-:Y:S01]  /*1cc0*/  IMAD R3, R9, R145.reuse, RZ ;  /* 0x0000009109037224 */ /* 0x090fe200078e02ff */
[----:B------:R-:W-:Y:S01]  /*1cd0*/  LEA R143, P3, R14, R18, 0x1 ;  /* 0x000000120e8f7211 */ /* 0x000fe200078608ff */
[----:B------:R-:W-:-:S03]  /*1ce0*/  IMAD.WIDE.U32 R8, R8, R145, R20 ;  /* 0x0000009108087225 */ /* 0x000fc600078e0014 */
[----:B------:R-:W-:Y:S01]  /*1cf0*/  LEA.HI.X R142, R14, R19, R142, 0x1, P3 ;  /* 0x000000130e8e7211 */ /* 0x000fe200018f0c8e */
[----:B------:R-:W-:Y:S01]  /*1d00*/  IMAD.WIDE.U32 R14, R147, 0x40, R92 ;  /* 0x00000040930e7825 */ /* 0x000fe200078e005c */
[----:B------:R-:W-:Y:S01]  /*1d10*/  IADD3 R13, PT, PT, R9, R3, RZ ;  /* 0x00000003090d7210 */ /* 0x000fe20007ffe0ff */
        /* <DEDUP_REMOVED lines=27> */
.L_x_8782:
[----:B------:R3:W-:Y:S02]  /*1ed0*/  STS.128 [R163+0x2000], RZ ;  /* 0x002000ffa3007388 */ /* 0x0007e40000000c00 */
.L_x_8781:
[----:B------:R-:W-:Y:S05]  /*1ee0*/  BSYNC.RECONVERGENT B0 ;  /* 0x0000000000007941 */ /* 0x000fea0003800200 */
.L_x_8780:
        /* <DEDUP_REMOVED lines=32> */
.L_x_8785:
[----:B------:R1:W-:Y:S02]  /*20f0*/  STS.128 [R163+0x2800], RZ ;  /* 0x002800ffa3007388 */ /* 0x0003e40000000c00 */
.L_x_8784:
[----:B------:R-:W-:Y:S05]  /*2100*/  BSYNC.RECONVERGENT B0 ;  /* 0x0000000000007941 */ /* 0x000fea0003800200 */
.L_x_8783:
        /* <DEDUP_REMOVED lines=30> */
.L_x_8788:
[----:B------:R4:W-:Y:S02]  /*22f0*/  STS.128 [R163+0x5000], RZ ;  /* 0x005000ffa3007388 */ /* 0x0009e40000000c00 */
.L_x_8787:
[----:B------:R-:W-:Y:S05]  /*2300*/  BSYNC.RECONVERGENT B0 ;  /* 0x0000000000007941 */ /* 0x000fea0003800200 */
.L_x_8786:
[----:B------:R-:W-:Y:S01]  /*2310*/  ISETP.GE.AND P0, PT, R6, R4, PT ;  /* 0x000000040600720c */ /* 0x000fe20003f06270 */
[----:B------:R-:W-:-:S12]  /*2320*/  BSSY.RECONVERGENT B0, `(.L_x_8789) ;  /* 0x0000016000007945 */ /* 0x000fd80003800200 */
[----:B------:R-:W-:Y:S05]  /*2330*/  @P0 BRA `(.L_x_8790) ;  /* 0x0000000000500947 */ /* 0x000fea0003800000 */
[-C--:B------:R-:W-:Y:S02]  /*2340*/  ISETP.GE.AND P2, PT, R136, R152.reuse, PT ;  /* 0x000000988800720c */ /* 0x080fe40003f46270 */
[-C--:B------:R-:W-:Y:S02]  /*2350*/  ISETP.GE.AND P1, PT, R160, R152.reuse, PT ;  /* 0x00000098a000720c */ /* 0x080fe40003f26270 */
[C---:B-1----:R-:W-:Y:S02]  /*2360*/  LEA R8, P3, R140.reuse, R143, 0x1 ;  /* 0x0000008f8c087211 */ /* 0x042fe400078608ff */
        /* <DEDUP_REMOVED lines=17> */
.L_x_8790:
[----:B------:R-:W-:Y:S05]  /*2480*/  BSYNC.RECONVERGENT B0 ;  /* 0x0000000000007941 */ /* 0x000fea0003800200 */
.L_x_8789:
[----:B------:R-:W2:Y:S04]  /*2490*/  LD.E.64 R12, desc[UR4][R84.64+0x1c0] ;  /* 0x0001c004540c7980 */ /* 0x000ea8000c101b00 */
[----:B-1----:R-:W3:Y:S01]  /*24a0*/  LD.E.64 R10, desc[UR4][R84.64+0x1b8] ;  /* 0x0001b804540a7980 */ /* 0x002ee2000c101b00 */
[----:B------:R-:W-:Y:S02]  /*24b0*/  MOV R8, R145 ;  /* 0x0000009100087202 */ /* 0x000fe40000000f00 */
        /* <DEDUP_REMOVED lines=9> */
[----:B----4-:R-:W2:Y:S01]  /*2550*/  MUFU.RCP R5, R5 ;  /* 0x0000000500057308 */ /* 0x010ea20000001000 */
        /* <DEDUP_REMOVED lines=25> */
.L_x_8793:
[----:B------:R3:W-:Y:S01]  /*26f0*/  STS.128 [R163+0x8000], RZ ;  /* 0x008000ffa3007388 */ /* 0x0007e20000000c00 */
[----:B------:R-:W-:Y:S05]  /*2700*/  BRA `(.L_x_8794) ;  /* 0x00000000000c7947 */ /* 0x000fea0003800000 */
.L_x_8792:
[----:B------:R2:W-:Y:S04]  /*2710*/  STS.128 [R163+0x6000], RZ ;  /* 0x006000ffa3007388 */ /* 0x0005e80000000c00 */
[----:B------:R2:W-:Y:S04]  /*2720*/  STS.128 [R163+0x7000], RZ ;  /* 0x007000ffa3007388 */ /* 0x0005e80000000c00 */
[----:B------:R2:W-:Y:S02]  /*2730*/  STS.128 [R163+0x8000], RZ ;  /* 0x008000ffa3007388 */ /* 0x0005e40000000c00 */
.L_x_8794:
[----:B------:R-:W-:Y:S05]  /*2740*/  BSYNC.RECONVERGENT B0 ;  /* 0x0000000000007941 */ /* 0x000fea0003800200 */
.L_x_8791:
        /* <DEDUP_REMOVED lines=27> */
.L_x_8797:
[----:B------:R1:W-:Y:S02]  /*2900*/  STS.128 [R163+0x8800], RZ ;  /* 0x008800ffa3007388 */ /* 0x0003e40000000c00 */
.L_x_8796:
[----:B------:R-:W-:Y:S05]  /*2910*/  BSYNC.RECONVERGENT B0 ;  /* 0x0000000000007941 */ /* 0x000fea0003800200 */
.L_x_8795:
        /* <DEDUP_REMOVED lines=12> */
[----:B------:R-:W-:Y:S02]  /*29e0*/  LOP3.LUT R6, R129, 0x18, RZ, 0xc0, !PT ;  /* 0x0000001881067812 */ /* 0x000fe400078ec0ff */
        /* <DEDUP_REMOVED lines=9> */
[--C-:B------:R-:W-:Y:S01]  /*2a80*/  IMAD R94, R4, 0x2, R132.reuse ;  /* 0x00000002045e7824 */ /* 0x100fe200078e0284 */
[----:B------:R-:W-:Y:S01]  /*2a90*/  ISETP.NE.AND P5, PT, R88, 0x1, PT ;  /* 0x000000015800780c */ /* 0x000fe20003fa5270 */
[----:B------:R-:W-:Y:S02]  /*2aa0*/  IMAD R95, R7, 0x2, R132 ;  /* 0x00000002075f7824 */ /* 0x000fe400078e0284 */
[--C-:B------:R-:W-:Y:S01]  /*2ab0*/  IMAD.IADD R87, R94, 0x1, R91.reuse ;  /* 0x000000015e577824 */ /* 0x100fe200078e025b */
[----:B------:R-:W-:Y:S01]  /*2ac0*/  LDSM.16.M88.4 R44, [R94+0x3000] ;  /* 0x003000005e2c783b */ /* 0x000fe20000000200 */
[----:B------:R-:W-:-:S03]  /*2ad0*/  IMAD.IADD R91, R95, 0x1, R91 ;  /* 0x000000015f5b7824 */ /* 0x000fc600078e025b */
[----:B------:R-:W1:Y:S04]  /*2ae0*/  LDSM.16.M88.4 R72, [R95] ;  /* 0x000000005f48783b */ /* 0x000e680000000200 */
[----:B------:R-:W5:Y:S04]  /*2af0*/  LDSM.16.M88.4 R36, [R94+0x3400] ;  /* 0x003400005e24783b */ /* 0x000f680000000200 */
[----:B------:R-:W2:Y:S04]  /*2b00*/  LDSM.16.M88.4 R28, [R94+0x3800] ;  /* 0x003800005e1c783b */ /* 0x000ea80000000200 */
[----:B------:R-:W3:Y:S04]  /*2b10*/  LDSM.16.M88.4 R20, [R94+0x3c00] ;  /* 0x003c00005e14783b */ /* 0x000ee80000000200 */
[----:B------:R-:W-:Y:S04]  /*2b20*/  LDSM.16.M88.4 R4, [R91] ;  /* 0x000000005b04783b */ /* 0x000fe80000000200 */
[----:B------:R-:W4:Y:S04]  /*2b30*/  LDSM.16.M88.4 R12, [R87+0x3800] ;  /* 0x00380000570c783b */ /* 0x000f280000000200 */
[----:B------:R-:W4:Y:S04]  /*2b40*/  LDSM.16.M88.4 R68, [R87+0x3000] ;  /* 0x003000005744783b */ /* 0x000f280000000200 */
[----:B------:R-:W4:Y:S04]  /*2b50*/  LDSM.16.M88.4 R64, [R87+0x3400] ;  /* 0x003400005740783b */ /* 0x000f280000000200 */
[----:B------:R-:W4:Y:S04]  /*2b60*/  LDSM.16.M88.4 R8, [R87+0x3c00] ;  /* 0x003c00005708783b */ /* 0x000f280000000200 */
[----:B------:R-:W-:Y:S01]  /*2b70*/  LDSM.16.M88.4 R60, [R94+0x4000] ;  /* 0x004000005e3c783b */ /* 0x000fe20000000200 */
[C---:B-1----:R-:W-:Y:S03]  /*2b80*/  HMMA.16816.F32.BF16 R48, R72.reuse, R44, RZ ;  /* 0x0000002c4830723c */ /* 0x042fe600000418ff */
[----:B------:R-:W1:Y:S04]  /*2b90*/  LDSM.16.M88.4 R16, [R95+0x1000] ;  /* 0x001000005f10783b */ /* 0x000e680000000200 */
[----:B------:R-:W1:Y:S01]  /*2ba0*/  LDSM.16.M88.4 R56, [R94+0x4400] ;  /* 0x004400005e38783b */ /* 0x000e620000000200 */
[C---:B-----5:R-:W-:Y:S03]  /*2bb0*/  HMMA.16816.F32.BF16 R40, R72.reuse, R36, RZ ;  /* 0x000000244828723c */ /* 0x060fe600000418ff */
[----:B------:R-:W5:Y:S04]  /*2bc0*/  LDSM.16.M88.4 R52, [R94+0x4800] ;  /* 0x004800005e34783b */ /* 0x000f680000000200 */
        /* <DEDUP_REMOVED lines=9> */
[C---:B----4-:R-:W-:Y:S08]  /*2c60*/  HMMA.16816.F32.BF16 R32, R4.reuse, R12, R32 ;  /* 0x0000000c0420723c */ /* 0x050ff00000041820 */
        /* <DEDUP_REMOVED lines=15> */
[C---:B------:R-:W-:Y:S08]  /*2d60*/  HMMA.16816.F32.BF16 R40, R16.reuse, R56, R40 ;  /* 0x000000381028723c */ /* 0x040ff00000041828 */
[C---:B------:R-:W-:Y:S01]  /*2d70*/  HMMA.16816.F32.BF16 R36, R16.reuse, R58, R36 ;  /* 0x0000003a1024723c */ /* 0x040fe20000041824 */
[----:B------:R-:W1:Y:S07]  /*2d80*/  LDSM.16.M88.4 R56, [R94+0x5800] ;  /* 0x005800005e38783b */ /* 0x000e6e0000000200 */
[C---:B-----5:R-:W-:Y:S08]  /*2d90*/  HMMA.16816.F32.BF16 R32, R16.reuse, R52, R32 ;  /* 0x000000341020723c */ /* 0x060ff00000041820 */
[C---:B------:R-:W-:Y:S01]  /*2da0*/  HMMA.16816.F32.BF16 R28, R16.reuse, R54, R28 ;  /* 0x00000036101c723c */ /* 0x040fe2000004181c */
[----:B------:R-:W5:Y:S07]  /*2db0*/  LDSM.16.M88.4 R52, [R94+0x5c00] ;  /* 0x005c00005e34783b */ /* 0x000f6e0000000200 */
[C---:B--2---:R-:W-:Y:S08]  /*2dc0*/  HMMA.16816.F32.BF16 R24, R16.reuse, R20, R24 ;  /* 0x000000141018723c */ /* 0x044ff00000041818 */
[----:B------:R-:W-:Y:S01]  /*2dd0*/  HMMA.16816.F32.BF16 R72, R16, R22, R72 ;  /* 0x000000161048723c */ /* 0x000fe20000041848 */
[----:B------:R-:W-:Y:S04]  /*2de0*/  LDSM.16.M88.4 R20, [R91+0x2000] ;  /* 0x002000005b14783b */ /* 0x000fe80000000200 */
[----:B------:R-:W-:Y:S03]  /*2df0*/  LDSM.16.M88.4 R16, [R87+0x5000] ;  /* 0x005000005710783b */ /* 0x000fe60000000200 */
[C---:B---3--:R-:W-:Y:S08]  /*2e00*/  HMMA.16816.F32.BF16 R48, R76.reuse, R12, R48 ;  /* 0x0000000c4c30723c */ /* 0x048ff00000041830 */
[C---:B------:R-:W-:Y:S01]  /*2e10*/  HMMA.16816.F32.BF16 R44, R76.reuse, R14, R44 ;  /* 0x0000000e4c2c723c */ /* 0x040fe2000004182c */
[----:B------:R-:W2:Y:S07]  /*2e20*/  LDSM.16.M88.4 R12, [R87+0x5400] ;  /* 0x00540000570c783b */ /* 0x000eae0000000200 */
[C---:B----4-:R-:W-:Y:S08]  /*2e30*/  HMMA.16816.F32.BF16 R40, R76.reuse, R8, R40 ;  /* 0x000000084c28723c */ /* 0x050ff00000041828 */
[C---:B------:R-:W-:Y:S01]  /*2e40*/  HMMA.16816.F32.BF16 R36, R76.reuse, R10, R36 ;  /* 0x0000000a4c24723c */ /* 0x040fe20000041824 */
[----:B------:R-:W3:Y:S07]  /*2e50*/  LDSM.16.M88.4 R8, [R87+0x5800] ;  /* 0x005800005708783b */ /* 0x000eee0000000200 */
        /* <DEDUP_REMOVED lines=12> */
[C---:B-----5:R-:W-:Y:S08]  /*2f20*/  HMMA.16816.F32.BF16 R24, R68.reuse, R52, R24 ;  /* 0x000000344418723c */ /* 0x060ff00000041818 */
[----:B------:R-:W-:Y:S08]  /*2f30*/  HMMA.16816.F32.BF16 R72, R68, R54, R72 ;  /* 0x000000364448723c */ /* 0x000ff00000041848 */
[C---:B--2---:R-:W-:Y:S08]  /*2f40*/  HMMA.16816.F32.BF16 R40, R20.reuse, R12, R40 ;  /* 0x0000000c1428723c */ /* 0x044ff00000041828 */
[C---:B------:R-:W-:Y:S08]  /*2f50*/  HMMA.16816.F32.BF16 R36, R20.reuse, R14, R36 ;  /* 0x0000000e1424723c */ /* 0x040ff00000041824 */
[C---:B------:R-:W-:Y:S08]  /*2f60*/  HMMA.16816.F32.BF16 R48, R20.reuse, R16, R48 ;  /* 0x000000101430723c */ /* 0x040ff00000041830 */
[C---:B------:R-:W-:Y:S08]  /*2f70*/  HMMA.16816.F32.BF16 R44, R20.reuse, R18, R44 ;  /* 0x00000012142c723c */ /* 0x040ff0000004182c */
[C---:B---3--:R-:W-:Y:S08]  /*2f80*/  HMMA.16816.F32.BF16 R12, R20.reuse, R8, R32 ;  /* 0x00000008140c723c */ /* 0x048ff00000041820 */
        /* <DEDUP_REMOVED lines=18> */
.L_x_8801:
        /* <DEDUP_REMOVED lines=30> */
[----:B------:R-:W-:Y:S02]  /*3290*/  ISETP.GE.AND P0, PT, R9, RZ, PT ;  /* 0x000000ff0900720c */ /* 0x000fe40003f06270 */
[----:B------:R-:W-:-:S02]  /*32a0*/  ISETP.GE.U32.AND P4, PT, R5, R7, PT ;  /* 0x000000070500720c */ /* 0x000fc40003f86070 */
[----:B------:R-:W-:-:S05]  /*32b0*/  LOP3.LUT R4, RZ, R11, RZ, 0x33, !PT ;  /* 0x0000000bff047212 */ /* 0x000fca00078e33ff */
        /* <DEDUP_REMOVED lines=29> */
.L_x_8802:
[----:B------:R-:W-:Y:S05]  /*3490*/  BSYNC.RECONVERGENT B0 ;  /* 0x0000000000007941 */ /* 0x000fea0003800200 */
.L_x_8800:
        /* <DEDUP_REMOVED lines=42> */
.L_x_8799:
[----:B------:R-:W-:Y:S05]  /*3740*/  BSYNC.RECONVERGENT B1 ;  /* 0x0000000000017941 */ /* 0x000fea0003800200 */
.L_x_8798:
[----:B------:R-:W3:Y:S01]  /*3750*/  LD.E R106, desc[UR4][R84.64+0xdc] ;  /* 0x0000dc04546a7980 */ /* 0x000ee2000c101900 */
[----:B------:R-:W-:Y:S01]  /*3760*/  LOP3.LUT R32, R92, 0x7, RZ, 0xc0, !PT ;  /* 0x000000075c207812 */ /* 0x000fe200078ec0ff */
[----:B------:R-:W-:Y:S01]  /*3770*/  IMAD.SHL.U32 R34, R128, 0x2, RZ ;  /* 0x0000000280227824 */ /* 0x000fe200078e00ff */
[----:B------:R-:W-:Y:S02]  /*3780*/  LEA R33, R88, 0xffffffc0, 0x6 ;  /* 0xffffffc058217811 */ /* 0x000fe400078e30ff */
[----:B------:R-:W-:Y:S02]  /*3790*/  LOP3.LUT R22, R32, 0x1f0, R130, 0xf8, !PT ;  /* 0x000001f020167812 */ /* 0x000fe400078ef882 */
[----:B------:R-:W-:-:S03]  /*37a0*/  LOP3.LUT R34, R34, 0x6, RZ, 0xc0, !PT ;  /* 0x0000000622227812 */ /* 0x000fc600078ec0ff */
[----:B------:R-:W-:Y:S01]  /*37b0*/  IMAD R22, R147, 0x40, R22 ;  /* 0x0000004093167824 */ /* 0x000fe200078e0216 */
[C-C-:B--2---:R-:W-:Y:S02]  /*37c0*/  LOP3.LUT R7, R33.reuse, 0x1, R34.reuse, 0xfe, !PT ;  /* 0x0000000121077812 */ /* 0x144fe400078efe22 */
[----:B------:R-:W-:Y:S02]  /*37d0*/  LOP3.LUT R4, R33, 0x8, R34, 0xfe, !PT ;  /* 0x0000000821047812 */ /* 0x000fe400078efe22 */
[----:B------:R-:W-:-:S05]  /*37e0*/  IADD3 R22, PT, PT, R0, R22, -R2 ;  /* 0x0000001600167210 */ /* 0x000fca0007ffe802 */
[C---:B------:R-:W-:Y:S02]  /*37f0*/  IMAD.IADD R5, R22.reuse, 0x1, -R7 ;  /* 0x0000000116057824 */ /* 0x040fe400078e0a07 */
[----:B------:R-:W-:-:S03]  /*3800*/  IMAD.IADD R35, R22, 0x1, -R4 ;  /* 0x0000000116237824 */ /* 0x000fc600078e0a04 */
[----:B------:R-:W-:Y:S02]  /*3810*/  IABS R5, R5 ;  /* 0x0000000500057213 */ /* 0x000fe40000000000 */
[----:B------:R-:W-:Y:S02]  /*3820*/  IABS R35, R35 ;  /* 0x0000002300237213 */ /* 0x000fe40000000000 */
[----:B------:R-:W-:Y:S02]  /*3830*/  I2FP.F32.S32 R5, R5 ;  /* 0x0000000500057245 */ /* 0x000fe40000201400 */
[----:B------:R-:W-:Y:S02]  /*3840*/  LOP3.LUT R9, R33, 0x11, R34, 0xfe, !PT ;  /* 0x0000001121097812 */ /* 0x000fe400078efe22 */
[----:B------:R-:W-:Y:S02]  /*3850*/  I2FP.F32.S32 R35, R35 ;  /* 0x0000002300237245 */ /* 0x000fe40000201400 */
[----:B------:R-:W-:-:S02]  /*3860*/  ISETP.GE.AND P3, PT, R4, R0, PT ;  /* 0x000000000400720c */ /* 0x000fc40003f66270 */
[--C-:B------:R-:W-:Y:S01]  /*3870*/  LOP3.LUT R4, R33, 0x19, R34.reuse, 0xfe, !PT ;  /* 0x0000001921047812 */ /* 0x100fe200078efe22 */
[----:B------:R-:W-:Y:S01]  /*3880*/  FFMA.FTZ R49, -R3, R5, R49 ;  /* 0x0000000503317223 */ /* 0x000fe20000010131 */
[----:B------:R-:W-:Y:S01]  /*3890*/  LOP3.LUT R8, R33, 0x18, R34, 0xfe, !PT ;  /* 0x0000001821087812 */ /* 0x000fe200078efe22 */
[C---:B------:R-:W-:Y:S02]  /*38a0*/  IMAD.IADD R5, R22.reuse, 0x1, -R9 ;  /* 0x0000000116057824 */ /* 0x040fe400078e0a09 */
[----:B------:R-:W-:Y:S01]  /*38b0*/  FFMA.FTZ R35, -R3, R35, R44 ;  /* 0x0000002303237223 */ /* 0x000fe2000001012c */
[C---:B------:R-:W-:Y:S01]  /*38c0*/  IMAD.IADD R11, R22.reuse, 0x1, -R4 ;  /* 0x00000001160b7824 */ /* 0x040fe200078e0a04 */
[----:B------:R-:W-:Y:S01]  /*38d0*/  LOP3.LUT R44, R33, 0x20, R34, 0xfe, !PT ;  /* 0x00000020212c7812 */ /* 0x000fe200078efe22 */
[C---:B------:R-:W-:Y:S01]  /*38e0*/  IMAD.IADD R19, R22.reuse, 0x1, -R8 ;  /* 0x0000000116137824 */ /* 0x040fe200078e0a08 */
[----:B------:R-:W-:Y:S02]  /*38f0*/  IABS R5, R5 ;  /* 0x0000000500057213 */ /* 0x000fe40000000000 */
[----:B------:R-:W-:Y:S01]  /*3900*/  IABS R11, R11 ;  /* 0x0000000b000b7213 */ /* 0x000fe20000000000 */
[----:B------:R-:W-:Y:S01]  /*3910*/  IMAD.IADD R18, R22, 0x1, -R44 ;  /* 0x0000000116127824 */ /* 0x000fe200078e0a2c */
[----:B------:R-:W-:-:S02]  /*3920*/  I2FP.F32.S32 R5, R5 ;  /* 0x0000000500057245 */ /* 0x000fc40000201400 */
[----:B------:R-:W-:Y:S02]  /*3930*/  IABS R19, R19 ;  /* 0x0000001300137213 */ /* 0x000fe40000000000 */
[----:B------:R-:W-:Y:S02]  /*3940*/  I2FP.F32.S32 R11, R11 ;  /* 0x0000000b000b7245 */ /* 0x000fe40000201400 */
[----:B------:R-:W-:Y:S01]  /*3950*/  IABS R18, R18 ;  /* 0x0000001200127213 */ /* 0x000fe20000000000 */
[C---:B------:R-:W-:Y:S01]  /*3960*/  FFMA.FTZ R5, -R3.reuse, R5, R41 ;  /* 0x0000000503057223 */ /* 0x040fe20000010129 */
[----:B------:R-:W-:Y:S01]  /*3970*/  I2FP.F32.S32 R19, R19 ;  /* 0x0000001300137245 */ /* 0x000fe20000201400 */
[----:B------:R-:W-:Y:S01]  /*3980*/  FFMA.FTZ R11, -R3, R11, R37 ;  /* 0x0000000b030b7223 */ /* 0x000fe20000010125 */
[C---:B------:R-:W-:Y:S02]  /*3990*/  LOP3.LUT R21, R33.reuse, R34, RZ, 0xfc, !PT ;  /* 0x0000002221157212 */ /* 0x040fe400078efcff */
[----:B------:R-:W-:Y:S01]  /*39a0*/  LOP3.LUT R41, R33, 0x21, R34, 0xfe, !PT ;  /* 0x0000002121297812 */ /* 0x000fe200078efe22 */
[C---:B------:R-:W-:Y:S01]  /*39b0*/  VIADD R37, R22.reuse, 0x8 ;  /* 0x0000000816257836 */ /* 0x040fe20000000000 */
[----:B------:R-:W-:Y:S01]  /*39c0*/  I2FP.F32.S32 R18, R18 ;  /* 0x0000001200127245 */ /* 0x000fe20000201400 */
[----:B------:R-:W-:Y:S01]  /*39d0*/  FFMA.FTZ R19, -R3, R19, R36 ;  /* 0x0000001303137223 */ /* 0x000fe20000010124 */
[--C-:B------:R-:W-:Y:S01]  /*39e0*/  LOP3.LUT R10, R33, 0x10, R34.reuse, 0xfe, !PT ;  /* 0x00000010210a7812 */ /* 0x100fe200078efe22 */
[C---:B------:R-:W-:Y:S01]  /*39f0*/  IMAD.IADD R17, R22.reuse, 0x1, -R41 ;  /* 0x0000000116117824 */ /* 0x040fe200078e0a29 */
[----:B------:R-:W-:Y:S01]  /*3a00*/  ISETP.GE.AND P0, PT, R21, R0, PT ;  /* 0x000000001500720c */ /* 0x000fe20003f06270 */
[--C-:B------:R-:W-:Y:S01]  /*3a10*/  IMAD.IADD R36, R22, 0x1, -R21.reuse ;  /* 0x0000000116247824 */ /* 0x100fe200078e0a15 */
[----:B------:R-:W-:Y:S01]  /*3a20*/  LOP3.LUT R20, R33, 0x9, R34, 0xfe, !PT ;  /* 0x0000000921147812 */ /* 0x000fe200078efe22 */
[----:B------:R-:W-:-:S02]  /*3a30*/  IMAD.IADD R21, R37, 0x1, -R21 ;  /* 0x0000000125157824 */ /* 0x000fc400078e0a15 */
[----:B------:R-:W-:Y:S01]  /*3a40*/  FFMA.FTZ R18, -R3, R18, R12 ;  /* 0x0000001203127223 */ /* 0x000fe2000001010c */
[----:B------:R-:W-:Y:S02]  /*3a50*/  IMAD.IADD R12, R37, 0x1, -R7 ;  /* 0x00000001250c7824 */ /* 0x000fe400078e0a07 */
[C---:B------:R-:W-:Y:S01]  /*3a60*/  IMAD.IADD R6, R22.reuse, 0x1, -R10 ;  /* 0x0000000116067824 */ /* 0x040fe200078e0a0a */
[----:B------:R-:W-:Y:S01]  /*3a70*/  IABS R17, R17 ;  /* 0x0000001100117213 */ /* 0x000fe20000000000 */
[--C-:B------:R-:W-:Y:S01]  /*3a80*/  IMAD.IADD R23, R22, 0x1, -R20.reuse ;  /* 0x0000000116177824 */ /* 0x100fe200078e0a14 */
[----:B------:R-:W-:Y:S01]  /*3a90*/  ISETP.GE.AND P4, PT, R7, R0, PT ;  /* 0x000000000700720c */ /* 0x000fe20003f86270 */
[----:B------:R-:W-:Y:S01]  /*3aa0*/  IMAD.IADD R7, R37, 0x1, -R20 ;  /* 0x0000000125077824 */ /* 0x000fe200078e0a14 */
[----:B------:R-:W-:Y:S02]  /*3ab0*/  IABS R36, R36 ;  /* 0x0000002400247213 */ /* 0x000fe40000000000 */
[----:B------:R-:W-:-:S02]  /*3ac0*/  IABS R21, R21 ;  /* 0x0000001500157213 */ /* 0x000fc40000000000 */
[----:B------:R-:W-:Y:S02]  /*3ad0*/  ISETP.GE.AND P2, PT, R20, R0, PT ;  /* 0x000000001400720c */ /* 0x000fe40003f46270 */
[----:B------:R-:W-:Y:S02]  /*3ae0*/  IABS R20, R12 ;  /* 0x0000000c00147213 */ /* 0x000fe40000000000 */
[----:B------:R-:W-:Y:S02]  /*3af0*/  IABS R6, R6 ;  /* 0x0000000600067213 */ /* 0x000fe40000000000 */
[----:B------:R-:W-:Y:S02]  /*3b00*/  I2FP.F32.S32 R17, R17 ;  /* 0x0000001100117245 */ /* 0x000fe40000201400 */
[----:B------:R-:W-:Y:S02]  /*3b10*/  I2FP.F32.S32 R36, R36 ;  /* 0x0000002400247245 */ /* 0x000fe40000201400 */
[----:B------:R-:W-:-:S02]  /*3b20*/  I2FP.F32.S32 R21, R21 ;  /* 0x0000001500157245 */ /* 0x000fc40000201400 */
[----:B------:R-:W-:Y:S02]  /*3b30*/  I2FP.F32.S32 R20, R20 ;  /* 0x0000001400147245 */ /* 0x000fe40000201400 */
[----:B------:R-:W-:Y:S01]  /*3b40*/  I2FP.F32.S32 R6, R6 ;  /* 0x0000000600067245 */ /* 0x000fe20000201400 */
[C---:B------:R-:W-:Y:S01]  /*3b50*/  FFMA.FTZ R17, -R3.reuse, R17, R13 ;  /* 0x0000001103117223 */ /* 0x040fe2000001010d */
[CC--:B------:R-:W-:Y:S01]  /*3b60*/  FFMA.FTZ R48, -R3.reuse, R36.reuse, R48 ;  /* 0x0000002403307223 */ /* 0x0c0fe20000010130 */
[C---:B------:R-:W-:Y:S01]  /*3b70*/  FFMA.FTZ R13, -R3.reuse, R21, R50 ;  /* 0x00000015030d7223 */ /* 0x040fe20000010132 */
[C---:B------:R-:W-:Y:S01]  /*3b80*/  FFMA.FTZ R12, -R3.reuse, R36, R46 ;  /* 0x00000024030c7223 */ /* 0x040fe2000001012e */
[C---:B------:R-:W-:Y:S01]  /*3b90*/  FFMA.FTZ R20, -R3.reuse, R20, R51 ;  /* 0x0000001403147223 */ /* 0x040fe20000010133 */
[----:B------:R-:W-:Y:S01]  /*3ba0*/  FFMA.FTZ R6, -R3, R6, R40 ;  /* 0x0000000603067223 */ /* 0x000fe20000010128 */
[----:B------:R-:W-:Y:S02]  /*3bb0*/  LOP3.LUT R40, R33, 0x28, R34, 0xfe, !PT ;  /* 0x0000002821287812 */ /* 0x000fe400078efe22 */
        /* <DEDUP_REMOVED lines=8> */
[----:B------:R-:W-:-:S02]  /*3c40*/  FSEL R35, R35, -INF , !P3 ;  /* 0xff80000023237808 */ /* 0x000fc40005800000 */
[----:B------:R-:W-:Y:S01]  /*3c50*/  FSEL R12, R12, -INF , !P3 ;  /* 0xff8000000c0c7808 */ /* 0x000fe20005800000 */
[----:B------:R-:W-:Y:S01]  /*3c60*/  IMAD.IADD R16, R22, 0x1, -R40 ;  /* 0x0000000116107824 */ /* 0x000fe200078e0a28 */
[-C--:B------:R-:W-:Y:S01]  /*3c70*/  ISETP.GE.AND P4, PT, R8, R0.reuse, PT ;  /* 0x000000000800720c */ /* 0x080fe20003f86270 */
[C---:B------:R-:W-:Y:S01]  /*3c80*/  IMAD.IADD R8, R37.reuse, 0x1, -R8 ;  /* 0x0000000125087824 */ /* 0x040fe200078e0a08 */
[----:B------:R-:W-:Y:S01]  /*3c90*/  ISETP.GE.AND P3, PT, R4, R0, PT ;  /* 0x000000000400720c */ /* 0x000fe20003f66270 */
[C---:B------:R-:W-:Y:S02]  /*3ca0*/  IMAD.IADD R4, R37.reuse, 0x1, -R4 ;  /* 0x0000000125047824 */ /* 0x040fe400078e0a04 */
[C---:B------:R-:W-:Y:S02]  /*3cb0*/  IMAD.IADD R111, R37.reuse, 0x1, -R41 ;  /* 0x00000001256f7824 */ /* 0x040fe400078e0a29 */
[C---:B------:R-:W-:Y:S02]  /*3cc0*/  IMAD.IADD R112, R37.reuse, 0x1, -R40 ;  /* 0x0000000125707824 */ /* 0x040fe400078e0a28 */
[----:B------:R-:W-:Y:S01]  /*3cd0*/  IMAD.IADD R110, R37, 0x1, -R44 ;  /* 0x00000001256e7824 */ /* 0x000fe200078e0a2c */
[----:B------:R-:W-:-:S02]  /*3ce0*/  IABS R10, R10 ;  /* 0x0000000a000a7213 */ /* 0x000fc40000000000 */
[----:B------:R-:W-:Y:S02]  /*3cf0*/  IABS R9, R9 ;  /* 0x0000000900097213 */ /* 0x000fe40000000000 */
[----:B------:R-:W-:Y:S02]  /*3d00*/  IABS R16, R16 ;  /* 0x0000001000107213 */ /* 0x000fe40000000000 */
[----:B------:R-:W-:Y:S02]  /*3d10*/  IABS R8, R8 ;  /* 0x0000000800087213 */ /* 0x000fe40000000000 */
[----:B------:R-:W-:Y:S02]  /*3d20*/  IABS R4, R4 ;  /* 0x0000000400047213 */ /* 0x000fe40000000000 */
[----:B------:R-:W-:Y:S02]  /*3d30*/  IABS R111, R111 ;  /* 0x0000006f006f7213 */ /* 0x000fe40000000000 */
[----:B------:R-:W-:-:S02]  /*3d40*/  IABS R112, R112 ;  /* 0x0000007000707213 */ /* 0x000fc40000000000 */
[----:B------:R-:W-:Y:S02]  /*3d50*/  IABS R110, R110 ;  /* 0x0000006e006e7213 */ /* 0x000fe40000000000 */
[----:B------:R-:W-:Y:S02]  /*3d60*/  IABS R23, R23 ;  /* 0x0000001700177213 */ /* 0x000fe40000000000 */
[----:B------:R-:W-:Y:S02]  /*3d70*/  IABS R7, R7 ;  /* 0x0000000700077213 */ /* 0x000fe40000000000 */
[----:B------:R-:W-:Y:S02]  /*3d80*/  I2FP.F32.S32 R10, R10 ;  /* 0x0000000a000a7245 */ /* 0x000fe40000201400 */
[----:B------:R-:W-:Y:S02]  /*3d90*/  I2FP.F32.S32 R9, R9 ;  /* 0x0000000900097245 */ /* 0x000fe40000201400 */
[----:B------:R-:W-:-:S02]  /*3da0*/  I2FP.F32.S32 R16, R16 ;  /* 0x0000001000107245 */ /* 0x000fc40000201400 */
[----:B------:R-:W-:Y:S02]  /*3db0*/  I2FP.F32.S32 R8, R8 ;  /* 0x0000000800087245 */ /* 0x000fe40000201400 */
[----:B------:R-:W-:Y:S02]  /*3dc0*/  I2FP.F32.S32 R4, R4 ;  /* 0x0000000400047245 */ /* 0x000fe40000201400 */
        /* <DEDUP_REMOVED lines=8> */
[C---:B------:R-:W-:Y:S01]  /*3e50*/  FFMA.FTZ R8, -R3.reuse, R8, R38 ;  /* 0x0000000803087223 */ /* 0x040fe20000010126 */
[C---:B------:R-:W-:Y:S01]  /*3e60*/  FFMA.FTZ R39, -R3.reuse, R4, R39 ;  /* 0x0000000403277223 */ /* 0x040fe20000010127 */
[C---:B------:R-:W-:Y:S01]  /*3e70*/  FFMA.FTZ R111, -R3.reuse, R111, R15 ;  /* 0x0000006f036f7223 */ /* 0x040fe2000001010f */
[C---:B------:R-:W-:Y:S01]  /*3e80*/  FFMA.FTZ R112, -R3.reuse, R112, R30 ;  /* 0x0000007003707223 */ /* 0x040fe2000001011e */
[----:B------:R-:W-:Y:S01]  /*3e90*/  FFMA.FTZ R110, -R3, R110, R14 ;  /* 0x0000006e036e7223 */ /* 0x000fe2000001010e */
[----:B------:R-:W-:-:S02]  /*3ea0*/  LOP3.LUT R38, R33, 0x29, R34, 0xfe, !PT ;  /* 0x0000002921267812 */ /* 0x000fc400078efe22 */
[C-C-:B------:R-:W-:Y:S02]  /*3eb0*/  LOP3.LUT R30, R33.reuse, 0x30, R34.reuse, 0xfe, !PT ;  /* 0x00000030211e7812 */ /* 0x140fe400078efe22 */
[C-C-:B------:R-:W-:Y:S02]  /*3ec0*/  LOP3.LUT R28, R33.reuse, 0x31, R34.reuse, 0xfe, !PT ;  /* 0x00000031211c7812 */ /* 0x140fe400078efe22 */
[--C-:B------:R-:W-:Y:S01]  /*3ed0*/  LOP3.LUT R15, R33, 0x38, R34.reuse, 0xfe, !PT ;  /* 0x00000038210f7812 */ /* 0x100fe200078efe22 */
[----:B------:R-:W-:Y:S01]  /*3ee0*/  FFMA.FTZ R23, -R3, R23, R45 ;  /* 0x0000001703177223 */ /* 0x000fe2000001012d */
[----:B------:R-:W-:Y:S01]  /*3ef0*/  LOP3.LUT R14, R33, 0x39, R34, 0xfe, !PT ;  /* 0x00000039210e7812 */ /* 0x000fe200078efe22 */
[----:B------:R-:W-:Y:S01]  /*3f00*/  FFMA.FTZ R7, -R3, R7, R47 ;  /* 0x0000000703077223 */ /* 0x000fe2000001012f */
[----:B------:R-:W-:Y:S02]  /*3f10*/  FSEL R6, R6, -INF , !P1 ;  /* 0xff80000006067808 */ /* 0x000fe40004800000 */
[----:B------:R-:W-:-:S02]  /*3f20*/  FSEL R10, R10, -INF , !P1 ;  /* 0xff8000000a0a7808 */ /* 0x000fc40004800000 */
[----:B------:R-:W-:Y:S02]  /*3f30*/  FSEL R5, R5, -INF , !P0 ;  /* 0xff80000005057808 */ /* 0x000fe40004000000 */
[----:B------:R-:W-:Y:S02]  /*3f40*/  FSEL R9, R9, -INF , !P0 ;  /* 0xff80000009097808 */ /* 0x000fe40004000000 */
[----:B------:R-:W-:Y:S01]  /*3f50*/  FSEL R4, R19, -INF , !P4 ;  /* 0xff80000013047808 */ /* 0x000fe20006000000 */
[C---:B------:R-:W-:Y:S01]  /*3f60*/  IMAD.IADD R42, R22.reuse, 0x1, -R38 ;  /* 0x00000001162a7824 */ /* 0x040fe200078e0a26 */
[-C--:B------:R-:W-:Y:S01]  /*3f70*/  ISETP.GE.AND P1, PT, R41, R0.reuse, PT ;  /* 0x000000002900720c */ /* 0x080fe20003f26270 */
[----:B------:R-:W-:Y:S01]  /*3f80*/  IMAD.IADD R41, R22, 0x1, -R30 ;  /* 0x0000000116297824 */ /* 0x000fe200078e0a1e */
[----:B------:R-:W-:Y:S01]  /*3f90*/  ISETP.GE.AND P0, PT, R40, R0, PT ;  /* 0x000000002800720c */ /* 0x000fe20003f06270 */
[C---:B------:R-:W-:Y:S01]  /*3fa0*/  IMAD.IADD R40, R22.reuse, 0x1, -R28 ;  /* 0x0000000116287824 */ /* 0x040fe200078e0a1c */
[----:B------:R-:W-:Y:S01]  /*3fb0*/  FSEL R19, R39, -INF , !P3 ;  /* 0xff80000027137808 */ /* 0x000fe20005800000 */
[----:B------:R-:W-:Y:S01]  /*3fc0*/  IMAD.IADD R39, R22, 0x1, -R15 ;  /* 0x0000000116277824 */ /* 0x000fe200078e0a0f */
[----:B------:R-:W-:Y:S01]  /*3fd0*/  FSEL R8, R8, -INF , !P4 ;  /* 0xff80000008087808 */ /* 0x000fe20006000000 */
[----:B------:R-:W-:Y:S01]  /*3fe0*/  IMAD.IADD R22, R22, 0x1, -R14 ;  /* 0x0000000116167824 */ /* 0x000fe200078e0a0e */
[----:B------:R-:W-:-:S02]  /*3ff0*/  FSEL R23, R23, -INF , !P2 ;  /* 0xff80000017177808 */ /* 0x000fc40005000000 */
[----:B------:R-:W-:Y:S02]  /*4000*/  FSEL R7, R7, -INF , !P2 ;  /* 0xff80000007077808 */ /* 0x000fe40005000000 */
[-C--:B------:R-:W-:Y:S01]  /*4010*/  ISETP.GE.AND P4, PT, R38, R0.reuse, PT ;  /* 0x000000002600720c */ /* 0x080fe20003f86270 */
[----:B------:R-:W-:Y:S01]  /*4020*/  IMAD.IADD R38, R37, 0x1, -R38 ;  /* 0x0000000125267824 */ /* 0x000fe200078e0a26 */
[----:B------:R-:W-:Y:S02]  /*4030*/  FSEL R11, R11, -INF , !P3 ;  /* 0xff8000000b0b7808 */ /* 0x000fe40005800000 */
[-C--:B------:R-:W-:Y:S02]  /*4040*/  ISETP.GE.AND P2, PT, R44, R0.reuse, PT ;  /* 0x000000002c00720c */ /* 0x080fe40003f46270 */
[----:B------:R-:W-:Y:S01]  /*4050*/  ISETP.GE.AND P3, PT, R30, R0, PT ;  /* 0x000000001e00720c */ /* 0x000fe20003f66270 */
[----:B------:R-:W-:Y:S01]  /*4060*/  IMAD.IADD R30, R37, 0x1, -R30 ;  /* 0x00000001251e7824 */ /* 0x000fe200078e0a1e */
[----:B------:R-:W-:-:S02]  /*4070*/  IABS R22, R22 ;  /* 0x0000001600167213 */ /* 0x000fc40000000000 */
[----:B------:R-:W-:Y:S02]  /*4080*/  FSEL R18, R18, -INF , !P2 ;  /* 0xff80000012127808 */ /* 0x000fe40005000000 */
[----:B------:R-:W-:Y:S02]  /*4090*/  FSEL R110, R110, -INF , !P2 ;  /* 0xff8000006e6e7808 */ /* 0x000fe40005000000 */
[----:B------:R-:W-:Y:S02]  /*40a0*/  FSEL R17, R17, -INF , !P1 ;  /* 0xff80000011117808 */ /* 0x000fe40004800000 */
[----:B------:R-:W-:Y:S02]  /*40b0*/  FSEL R111, R111, -INF , !P1 ;  /* 0xff8000006f6f7808 */ /* 0x000fe40004800000 */
[----:B------:R-:W-:Y:S02]  /*40c0*/  FSEL R16, R16, -INF , !P0 ;  /* 0xff80000010107808 */ /* 0x000fe40004000000 */
[----:B------:R-:W-:-:S02]  /*40d0*/  FSEL R112, R112, -INF , !P0 ;  /* 0xff80000070707808 */ /* 0x000fc40004000000 */
[-C--:B------:R-:W-:Y:S01]  /*40e0*/  ISETP.GE.AND P2, PT, R28, R0.reuse, PT ;  /* 0x000000001c00720c */ /* 0x080fe20003f46270 */
[----:B------:R-:W-:Y:S01]  /*40f0*/  IMAD.IADD R28, R37, 0x1, -R28 ;  /* 0x00000001251c7824 */ /* 0x000fe200078e0a1c */
[-C--:B------:R-:W-:Y:S01]  /*4100*/  ISETP.GE.AND P1, PT, R15, R0.reuse, PT ;  /* 0x000000000f00720c */ /* 0x080fe20003f26270 */
[C---:B------:R-:W-:Y:S01]  /*4110*/  IMAD.IADD R15, R37.reuse, 0x1, -R15 ;  /* 0x00000001250f7824 */ /* 0x040fe200078e0a0f */
[----:B------:R-:W-:Y:S01]  /*4120*/  ISETP.GE.AND P0, PT, R14, R0, PT ;  /* 0x000000000e00720c */ /* 0x000fe20003f06270 */
[----:B------:R-:W-:Y:S01]  /*4130*/  IMAD.IADD R14, R37, 0x1, -R14 ;  /* 0x00000001250e7824 */ /* 0x000fe200078e0a0e */
[----:B------:R-:W-:Y:S02]  /*4140*/  IABS R38, R38 ;  /* 0x0000002600267213 */ /* 0x000fe40000000000 */
[----:B------:R-:W-:Y:S02]  /*4150*/  IABS R30, R30 ;  /* 0x0000001e001e7213 */ /* 0x000fe40000000000 */
[----:B------:R-:W-:-:S02]  /*4160*/  I2FP.F32.S32 R37, R22 ;  /* 0x0000001600257245 */ /* 0x000fc40000201400 */
[----:B------:R-:W-:Y:S02]  /*4170*/  FMNMX3.FTZ R22, R21, R36, R35, !PT ;  /* 0x0000002415167276 */ /* 0x000fe40007810023 */
[----:B------:R-:W-:Y:S02]  /*4180*/  IABS R41, R41 ;  /* 0x0000002900297213 */ /* 0x000fe40000000000 */
[----:B------:R-:W-:Y:S02]  /*4190*/  I2FP.F32.S32 R38, R38 ;  /* 0x0000002600267245 */ /* 0x000fe40000201400 */
[----:B------:R-:W-:Y:S02]  /*41a0*/  IABS R42, R42 ;  /* 0x0000002a002a7213 */ /* 0x000fe40000000000 */
[----:B------:R-:W-:Y:S02]  /*41b0*/  I2FP.F32.S32 R30, R30 ;  /* 0x0000001e001e7245 */ /* 0x000fe40000201400 */
[----:B------:R-:W-:-:S02]  /*41c0*/  IABS R39, R39 ;  /* 0x0000002700277213 */ /* 0x000fc40000000000 */
[----:B------:R-:W-:Y:S01]  /*41d0*/  FMNMX3.FTZ R22, R22, R23, R6, !PT ;  /* 0x0000001716167276 */ /* 0x000fe20007810006 */
[C---:B------:R-:W-:Y:S01]  /*41e0*/  FFMA.FTZ R31, -R3.reuse, R38, R31 ;  /* 0x00000026031f7223 */ /* 0x040fe2000001011f */
[----:B------:R-:W-:Y:S01]  /*41f0*/  I2FP.F32.S32 R41, R41 ;  /* 0x0000002900297245 */ /* 0x000fe20000201400 */
[C---:B------:R-:W-:Y:S01]  /*4200*/  FFMA.FTZ R38, -R3.reuse, R30, R26 ;  /* 0x0000001e03267223 */ /* 0x040fe2000001011a */
[----:B------:R-:W-:Y:S02]  /*4210*/  IABS R40, R40 ;  /* 0x0000002800287213 */ /* 0x000fe40000000000 */
[----:B------:R-:W-:Y:S02]  /*4220*/  I2FP.F32.S32 R42, R42 ;  /* 0x0000002a002a7245 */ /* 0x000fe40000201400 */
[----:B------:R-:W-:Y:S02]  /*4230*/  I2FP.F32.S32 R39, R39 ;  /* 0x0000002700277245 */ /* 0x000fe40000201400 */
[----:B------:R-:W-:Y:S01]  /*4240*/  FMNMX3.FTZ R26, R22, R5, R4, !PT ;  /* 0x00000005161a7276 */ /* 0x000fe20007810004 */
[C---:B------:R-:W-:Y:S01]  /*4250*/  FFMA.FTZ R24, -R3.reuse, R41, R24 ;  /* 0x0000002903187223 */ /* 0x040fe20000010118 */
[----:B------:R-:W-:Y:S01]  /*4260*/  I2FP.F32.S32 R40, R40 ;  /* 0x0000002800287245 */ /* 0x000fe20000201400 */
[C---:B------:R-:W-:Y:S01]  /*4270*/  FFMA.FTZ R29, -R3.reuse, R42, R29 ;  /* 0x0000002a031d7223 */ /* 0x040fe2000001011d */
[----:B------:R-:W-:Y:S01]  /*4280*/  FMNMX3.FTZ R26, R26, R11, R18, !PT ;  /* 0x0000000b1a1a7276 */ /* 0x000fe20007810012 */
[C---:B------:R-:W-:Y:S01]  /*4290*/  FFMA.FTZ R39, -R3.reuse, R39, R72 ;  /* 0x0000002703277223 */ /* 0x040fe20000010148 */
[----:B------:R-:W-:Y:S01]  /*42a0*/  FSEL R30, R24, -INF , !P3 ;  /* 0xff800000181e7808 */ /* 0x000fe20005800000 */
[----:B------:R-:W-:Y:S01]  /*42b0*/  FFMA.FTZ R25, -R3, R40, R25 ;  /* 0x0000002803197223 */ /* 0x000fe20000010119 */
[----:B------:R-:W-:-:S02]  /*42c0*/  FSEL R108, R29, -INF , !P4 ;  /* 0xff8000001d6c7808 */ /* 0x000fc40006000000 */
[----:B------:R-:W-:Y:S02]  /*42d0*/  FMNMX3.FTZ R24, R26, R17, R16, !PT ;  /* 0x000000111a187276 */ /* 0x000fe40007810010 */
[----:B------:R-:W-:Y:S01]  /*42e0*/  IABS R22, R28 ;  /* 0x0000001c00167213 */ /* 0x000fe20000000000 */
[----:B------:R-:W-:Y:S01]  /*42f0*/  FFMA.FTZ R37, -R3, R37, R73 ;  /* 0x0000002503257223 */ /* 0x000fe20000010149 */
[----:B------:R-:W-:Y:S02]  /*4300*/  FSEL R28, R39, -INF , !P1 ;  /* 0xff800000271c7808 */ /* 0x000fe40004800000 */
[----:B------:R-:W-:Y:S02]  /*4310*/  FMNMX3.FTZ R39, R13, R20, R12, !PT ;  /* 0x000000140d277276 */ /* 0x000fe4000781000c */
[----:B------:R-:W-:Y:S02]  /*4320*/  FSEL R29, R25, -INF , !P2 ;  /* 0xff800000191d7808 */ /* 0x000fe40005000000 */
[----:B------:R-:W-:-:S02]  /*4330*/  FMNMX3.FTZ R24, R24, R108, R30, !PT ;  /* 0x0000006c18187276 */ /* 0x000fc4000781001e */
[----:B------:R-:W-:Y:S02]  /*4340*/  IABS R14, R14 ;  /* 0x0000000e000e7213 */ /* 0x000fe40000000000 */
[----:B------:R-:W-:Y:S02]  /*4350*/  FMNMX3.FTZ R39, R39, R7, R10, !PT ;  /* 0x0000000727277276 */ /* 0x000fe4000781000a */
[----:B------:R-:W-:Y:S02]  /*4360*/  FSEL R26, R37, -INF , !P0 ;  /* 0xff800000251a7808 */ /* 0x000fe40004000000 */
[----:B------:R-:W-:Y:S02]  /*4370*/  FMNMX3.FTZ R24, R24, R29, R28, !PT ;  /* 0x0000001d18187276 */ /* 0x000fe4000781001c */
[----:B------:R-:W-:Y:S01]  /*4380*/  IABS R15, R15 ;  /* 0x0000000f000f7213 */ /* 0x000fe20000000000 */
[----:B------:R-:W-:Y:S01]  /*4390*/  IMAD.MOV.U32 R25, RZ, RZ, R14 ;  /* 0x000000ffff197224 */ /* 0x000fe200078e000e */
[----:B------:R-:W-:-:S02]  /*43a0*/  I2FP.F32.S32 R37, R22 ;  /* 0x0000001600257245 */ /* 0x000fc40000201400 */
[----:B------:R-:W-:Y:S02]  /*43b0*/  FMNMX3.FTZ R22, R39, R9, R8, !PT ;  /* 0x0000000927167276 */ /* 0x000fe40007810008 */
[----:B------:R-:W-:Y:S02]  /*43c0*/  FMNMX.FTZ R14, R26, R24, !PT ;  /* 0x000000181a0e7209 */ /* 0x000fe40007810000 */
[----:B------:R-:W-:Y:S02]  /*43d0*/  I2FP.F32.S32 R24, R15 ;  /* 0x0000000f00187245 */ /* 0x000fe40000201400 */
[----:B------:R-:W-:Y:S01]  /*43e0*/  FMNMX3.FTZ R22, R22, R19, R110, !PT ;  /* 0x0000001316167276 */ /* 0x000fe2000781006e */
[C---:B------:R-:W-:Y:S01]  /*43f0*/  FFMA.FTZ R27, -R3.reuse, R37, R27 ;  /* 0x00000025031b7223 */ /* 0x040fe2000001011b */
[----:B------:R-:W-:Y:S01]  /*4400*/  I2FP.F32.S32 R25, R25 ;  /* 0x0000001900197245 */ /* 0x000fe20000201400 */
[----:B------:R-:W-:Y:S01]  /*4410*/  FFMA.FTZ R74, -R3, R24, R74 ;  /* 0x00000018034a7223 */ /* 0x000fe2000001014a */
[----:B------:R-:W-:-:S02]  /*4420*/  FSEL R31, R31, -INF , !P4 ;  /* 0xff8000001f1f7808 */ /* 0x000fc40006000000 */
[----:B------:R-:W-:Y:S02]  /*4430*/  FSEL R24, R38, -INF , !P3 ;  /* 0xff80000026187808 */ /* 0x000fe40005800000 */
[----:B------:R-:W-:Y:S01]  /*4440*/  FMNMX3.FTZ R22, R22, R111, R112, !PT ;  /* 0x0000006f16167276 */ /* 0x000fe20007810070 */
[----:B------:R-:W-:Y:S01]  /*4450*/  FFMA.FTZ R75, -R3, R25, R75 ;  /* 0x00000019034b7223 */ /* 0x000fe2000001014b */
[----:B------:R-:W-:Y:S02]  /*4460*/  FSEL R25, R27, -INF , !P2 ;  /* 0xff8000001b197808 */ /* 0x000fe40005000000 */
[----:B------:R-:W-:Y:S02]  /*4470*/  FSEL R115, R74, -INF , !P1 ;  /* 0xff8000004a737808 */ /* 0x000fe40004800000 */
[----:B------:R-:W-:Y:S02]  /*4480*/  FMNMX3.FTZ R22, R22, R31, R24, !PT ;  /* 0x0000001f16167276 */ /* 0x000fe40007810018 */
        /* <DEDUP_REMOVED lines=9> */
[----:B------:R-:W-:Y:S02]  /*4520*/  LOP3.LUT R117, R89, 0x120, R90, 0xf8, !PT ;  /* 0x0000012059757812 */ /* 0x000fe400078ef85a */
[----:B-1----:R-:W-:-:S04]  /*4530*/  FMNMX.FTZ R87, R15, R87, !PT ;  /* 0x000000570f577209 */ /* 0x002fc80007810000 */
[----:B------:R-:W-:Y:S01]  /*4540*/  FSETP.NEU.FTZ.AND P0, PT, R87, -INF , PT ;  /* 0xff8000005700780b */ /* 0x000fe20003f1d000 */
[----:B---3--:R-:W-:Y:S01]  /*4550*/  FMUL.FTZ R27, R106, R87 ;  /* 0x000000576a1b7220 */ /* 0x008fe20000410000 */
[----:B--2---:R-:W-:-:S04]  /*4560*/  FMNMX.FTZ R86, R14, R86, !PT ;  /* 0x000000560e567209 */ /* 0x004fc80007810000 */
[----:B------:R-:W-:Y:S02]  /*4570*/  FSEL R27, R27, RZ, P0 ;  /* 0x000000ff1b1b7208 */ /* 0x000fe40000000000 */
[----:B------:R-:W-:Y:S01]  /*4580*/  FSETP.NEU.FTZ.AND P0, PT, R86, -INF , PT ;  /* 0xff8000005600780b */ /* 0x000fe20003f1d000 */
[----:B------:R-:W-:Y:S01]  /*4590*/  FMUL.FTZ R113, R106, R86 ;  /* 0x000000566a717220 */ /* 0x000fe20000410000 */
[----:B------:R-:W-:-:S04]  /*45a0*/  IMAD R117, R117, 0x2, R132 ;  /* 0x0000000275757824 */ /* 0x000fc800078e0284 */
[----:B------:R-:W-:Y:S01]  /*45b0*/  FSEL R113, R113, RZ, P0 ;  /* 0x000000ff71717208 */ /* 0x000fe20000000000 */
[----:B------:R-:W1:Y:S04]  /*45c0*/  LDSM.16.MT88.4 R76, [R117+0x6000] ;  /* 0x00600000754c783b */ /* 0x000e680000004200 */
[-C--:B------:R-:W-:Y:S01]  /*45d0*/  FFMA.FTZ R103, R13, R106.reuse, -R113 ;  /* 0x0000006a0d677223 */ /* 0x080fe20000010871 */
[----:B------:R-:W-:Y:S02]  /*45e0*/  VIADD R13, R117, 0x6000 ;  /* 0x00006000750d7836 */ /* 0x000fe40000000000 */
[-CC-:B------:R-:W-:Y:S01]  /*45f0*/  FFMA.FTZ R101, R21, R106.reuse, -R27.reuse ;  /* 0x0000006a15657223 */ /* 0x180fe2000001081b */
[----:B------:R-:W-:Y:S02]  /*4600*/  VIADD R104, R117, 0x6020 ;  /* 0x0000602075687836 */ /* 0x000fe40000000000 */
[----:B------:R-:W-:Y:S01]  /*4610*/  FFMA.FTZ R100, R36, R106, -R27 ;  /* 0x0000006a24647223 */ /* 0x000fe2000001081b */
[----:B------:R-:W-:-:S02]  /*4620*/  @P6 VIADD R104, R13, 0xffffffe0 ;  /* 0xffffffe00d686836 */ /* 0x000fc40000000000 */
[-CC-:B------:R-:W-:Y:S01]  /*4630*/  FFMA.FTZ R95, R35, R106.reuse, -R27.reuse ;  /* 0x0000006a235f7223 */ /* 0x180fe2000001081b */
[-C--:B------:R-:W-:Y:S01]  /*4640*/  FFMA.FTZ R94, R23, R106.reuse, -R27 ;  /* 0x0000006a175e7223 */ /* 0x080fe2000001081b */
[-CC-:B------:R-:W-:Y:S01]  /*4650*/  FFMA.FTZ R102, R20, R106.reuse, -R113.reuse ;  /* 0x0000006a14667223 */ /* 0x180fe20000010871 */
[----:B------:R-:W-:Y:S01]  /*4660*/  LDSM.16.MT88.4 R48, [R117+0x7000] ;  /* 0x007000007530783b */ /* 0x000fe20000004200 */
[-CC-:B------:R-:W-:Y:S01]  /*4670*/  FFMA.FTZ R99, R12, R106.reuse, -R113.reuse ;  /* 0x0000006a0c637223 */ /* 0x180fe20000010871 */
[-C--:B------:R-:W-:Y:S02]  /*4680*/  FFMA.FTZ R98, R7, R106.reuse, -R113 ;  /* 0x0000006a07627223 */ /* 0x080fe40000010871 */
[----:B------:R-:W2:Y:S01]  /*4690*/  LDSM.16.MT88.4 R40, [R104] ;  /* 0x000000006828783b */ /* 0x000ea20000004200 */
[-CC-:B------:R-:W-:Y:S01]  /*46a0*/  FFMA.FTZ R91, R6, R106.reuse, -R27.reuse ;  /* 0x0000006a065b7223 */ /* 0x180fe2000001081b */
[-CC-:B------:R-:W-:Y:S01]  /*46b0*/  FFMA.FTZ R90, R5, R106.reuse, -R27.reuse ;  /* 0x0000006a055a7223 */ /* 0x180fe2000001081b */
[-CC-:B------:R-:W-:Y:S01]  /*46c0*/  FFMA.FTZ R89, R4, R106.reuse, -R27.reuse ;  /* 0x0000006a04597223 */ /* 0x180fe2000001081b */
[----:B------:R-:W3:Y:S04]  /*46d0*/  LDSM.16.MT88.4 R56, [R104+0x1000] ;  /* 0x001000006838783b */ /* 0x000ee80000004200 */
[----:B------:R-:W4:Y:S04]  /*46e0*/  LDSM.16.MT88.4 R60, [R117+0x8000] ;  /* 0x00800000753c783b */ /* 0x000f280000004200 */
[----:B------:R-:W5:Y:S01]  /*46f0*/  LDSM.16.MT88.4 R4, [R104+0x2000] ;  /* 0x002000006804783b */ /* 0x000f620000004200 */
[----:B------:R-:W-:Y:S03]  /*4700*/  MUFU.EX2 R101, R101 ;  /* 0x0000006500657308 */ /* 0x000fe60000000800 */
[----:B------:R-:W5:Y:S05]  /*4710*/  LDSM.16.MT88.4 R12, [R117+0x6400] ;  /* 0x00640000750c783b */ /* 0x000f6a0000004200 */
[----:B------:R-:W1:Y:S08]  /*4720*/  MUFU.EX2 R100, R100 ;  /* 0x0000006400647308 */ /* 0x000e700000000800 */
[----:B------:R-:W-:Y:S01]  /*4730*/  MUFU.EX2 R103, R103 ;  /* 0x0000006700677308 */ /* 0x000fe20000000800 */
[-C--:B------:R-:W-:Y:S01]  /*4740*/  FFMA.FTZ R35, R11, R106.reuse, -R27 ;  /* 0x0000006a0b237223 */ /* 0x080fe2000001081b */
[-CC-:B------:R-:W-:Y:S01]  /*4750*/  FFMA.FTZ R93, R10, R106.reuse, -R113.reuse ;  /* 0x0000006a0a5d7223 */ /* 0x180fe20000010871 */
[-CC-:B------:R-:W-:Y:S01]  /*4760*/  FFMA.FTZ R97, R9, R106.reuse, -R113.reuse ;  /* 0x0000006a09617223 */ /* 0x180fe20000010871 */
[-CC-:B------:R-:W-:Y:S01]  /*4770*/  FFMA.FTZ R92, R8, R106.reuse, -R113.reuse ;  /* 0x0000006a085c7223 */ /* 0x180fe20000010871 */
[----:B------:R-:W-:Y:S01]  /*4780*/  FFMA.FTZ R96, R19, R106, -R113 ;  /* 0x0000006a13607223 */ /* 0x000fe20000010871 */
[----:B------:R-:W5:Y:S02]  /*4790*/  LDSM.16.MT88.4 R8, [R104+0x400] ;  /* 0x000400006808783b */ /* 0x000f640000004200 */
[----:B------:R-:W-:Y:S02]  /*47a0*/  MUFU.EX2 R95, R95 ;  /* 0x0000005f005f7308 */ /* 0x000fe40000000800 */
[----:B------:R-:W-:Y:S06]  /*47b0*/  LDSM.16.MT88.4 R20, [R117+0x7400] ;  /* 0x007400007514783b */ /* 0x000fec0000004200 */
[----:B------:R-:W2:Y:S08]  /*47c0*/  MUFU.EX2 R94, R94 ;  /* 0x0000005e005e7308 */ /* 0x000eb00000000800 */
[----:B------:R-:W3:Y:S08]  /*47d0*/  MUFU.EX2 R102, R102 ;  /* 0x0000006600667308 */ /* 0x000ef00000000800 */
[----:B------:R-:W-:Y:S08]  /*47e0*/  MUFU.EX2 R99, R99 ;  /* 0x0000006300637308 */ /* 0x000ff00000000800 */
[----:B------:R-:W4:Y:S01]  /*47f0*/  MUFU.EX2 R98, R98 ;  /* 0x0000006200627308 */ /* 0x000f220000000800 */
[----:B-1----:R-:W-:-:S02]  /*4800*/  F2FP.BF16.F32.PACK_AB R68, R100, R101 ;  /* 0x000000656444723e */ /* 0x002fc400000010ff */
[----:B--2---:R-:W-:Y:S02]  /*4810*/  F2FP.BF16.F32.PACK_AB R70, R94, R95 ;  /* 0x0000005f5e46723e */ /* 0x004fe400000010ff */
[----:B---3--:R-:W-:-:S03]  /*4820*/  F2FP.BF16.F32.PACK_AB R69, R102, R103 ;  /* 0x000000676645723e */ /* 0x008fc600000010ff */
        /* <DEDUP_REMOVED lines=33> */
[----:B------:R-:W-:-:S02]  /*4a40*/  FFMA.FTZ R109, R16, R106, -R27 ;  /* 0x0000006a106d7223 */ /* 0x000fc4000001081b */
[----:B------:R-:W3:Y:S01]  /*4a50*/  LDSM.16.MT88.4 R16, [R104+0x2400] ;  /* 0x002400006810783b */ /* 0x000ee20000004200 */
[-C--:B------:R-:W-:Y:S01]  /*4a60*/  FFMA.FTZ R108, R108, R106.reuse, -R27 ;  /* 0x0000006a6c6c7223 */ /* 0x080fe2000001081b */
[-CC-:B------:R-:W-:Y:S01]  /*4a70*/  FFMA.FTZ R110, R110, R106.reuse, -R113.reuse ;  /* 0x0000006a6e6e7223 */ /* 0x180fe20000010871 */
[-CC-:B------:R-:W-:Y:S01]  /*4a80*/  FFMA.FTZ R111, R111, R106.reuse, -R113.reuse ;  /* 0x0000006a6f6f7223 */ /* 0x180fe20000010871 */
[-CC-:B------:R-:W-:Y:S01]  /*4a90*/  FFMA.FTZ R112, R112, R106.reuse, -R113.reuse ;  /* 0x0000006a70707223 */ /* 0x180fe20000010871 */
[-C--:B------:R-:W-:Y:S01]  /*4aa0*/  FFMA.FTZ R116, R31, R106.reuse, -R113 ;  /* 0x0000006a1f747223 */ /* 0x080fe20000010871 */
[C---:B-1----:R-:W-:Y:S08]  /*4ab0*/  HMMA.16816.F32.BF16 R52, R4.reuse, R12, R52 ;  /* 0x0000000c0434723c */ /* 0x042ff00000041834 */
[C---:B------:R-:W-:Y:S01]  /*4ac0*/  HMMA.16816.F32.BF16 R56, R4.reuse, R14, R56 ;  /* 0x0000000e0438723c */ /* 0x040fe20000041838 */
[----:B------:R-:W1:Y:S07]  /*4ad0*/  LDSM.16.MT88.4 R12, [R104+0x800] ;  /* 0x00080000680c783b */ /* 0x000e6e0000004200 */
        /* <DEDUP_REMOVED lines=11> */
[----:B------:R-:W-:Y:S01]  /*4b90*/  HMMA.16816.F32.BF16 R44, R4, R20, R44 ;  /* 0x00000014042c723c */ /* 0x000fe2000004182c */
[-CC-:B------:R-:W-:Y:S01]  /*4ba0*/  FFMA.FTZ R118, R30, R106.reuse, -R27.reuse ;  /* 0x0000006a1e767223 */ /* 0x180fe2000001081b */
[-CC-:B------:R-:W-:Y:S01]  /*4bb0*/  FFMA.FTZ R119, R29, R106.reuse, -R27.reuse ;  /* 0x0000006a1d777223 */ /* 0x180fe2000001081b */
[----:B------:R-:W-:-:S02]  /*4bc0*/  FFMA.FTZ R120, R28, R106, -R27 ;  /* 0x0000006a1c787223 */ /* 0x000fc4000001081b */
[----:B------:R-:W2:Y:S03]  /*4bd0*/  LDSM.16.MT88.4 R28, [R117+0x8800] ;  /* 0x00880000751c783b */ /* 0x000ea60000004200 */
[C---:B------:R-:W-:Y:S01]  /*4be0*/  HMMA.16816.F32.BF16 R48, R4.reuse, R22, R48 ;  /* 0x000000160430723c */ /* 0x040fe20000041830 */
[----:B------:R-:W2:Y:S07]  /*4bf0*/  LDSM.16.MT88.4 R20, [R117+0x6800] ;  /* 0x006800007514783b */ /* 0x000eae0000004200 */
[C---:B---3--:R-:W-:Y:S08]  /*4c00*/  HMMA.16816.F32.BF16 R64, R4.reuse, R16, R64 ;  /* 0x000000100440723c */ /* 0x048ff00000041840 */
[----:B------:R-:W-:Y:S01]  /*4c10*/  HMMA.16816.F32.BF16 R68, R4, R18, R68 ;  /* 0x000000120444723c */ /* 0x000fe20000041844 */
[----:B----4-:R-:W-:Y:S01]  /*4c20*/  F2FP.BF16.F32.PACK_AB R4, R107, R105 ;  /* 0x000000696b04723e */ /* 0x010fe200000010ff */
        /* <DEDUP_REMOVED lines=14> */
[----:B------:R-:W-:Y:S01]  /*4d10*/  FFMA.FTZ R161, R114, R106, -R113 ;  /* 0x0000006a72a17223 */ /* 0x000fe20000010871 */
[----:B------:R-:W-:Y:S01]  /*4d20*/  MUFU.EX2 R118, R118 ;  /* 0x0000007600767308 */ /* 0x000fe20000000800 */
[C---:B------:R-:W-:Y:S01]  /*4d30*/  HMMA.16816.F32.BF16 R72, R4.reuse, R28, R72 ;  /* 0x0000001c0448723c */ /* 0x040fe20000041848 */
[----:B------:R-:W-:Y:S01]  /*4d40*/  FADD.FTZ R100, R101, R100 ;  /* 0x0000006465647221 */ /* 0x000fe20000010000 */
[----:B------:R-:W-:Y:S01]  /*4d50*/  FADD.FTZ R102, R103, R102 ;  /* 0x0000006667667221 */ /* 0x000fe20000010000 */
[----:B------:R-:W4:Y:S04]  /*4d60*/  LDSM.16.MT88.4 R24, [R117+0x6c00] ;  /* 0x006c00007518783b */ /* 0x000f280000004200 */
[----:B------:R-:W5:Y:S01]  /*4d70*/  MUFU.EX2 R119, R119 ;  /* 0x0000007700777308 */ /* 0x000f620000000800 */
[C---:B------:R-:W-:Y:S07]  /*4d80*/  HMMA.16816.F32.BF16 R60, R4.reuse, R30, R60 ;  /* 0x0000001e043c723c */ /* 0x040fee000004183c */
[----:B------:R-:W-:Y:S08]  /*4d90*/  MUFU.EX2 R120, R120 ;  /* 0x0000007800787308 */ /* 0x000ff00000000800 */
[----:B------:R-:W2:Y:S08]  /*4da0*/  MUFU.EX2 R162, R162 ;  /* 0x000000a200a27308 */ /* 0x000eb00000000800 */
[----:B------:R-:W-:Y:S08]  /*4db0*/  MUFU.EX2 R121, R121 ;  /* 0x0000007900797308 */ /* 0x000ff00000000800 */
[----:B------:R-:W4:Y:S08]  /*4dc0*/  MUFU.EX2 R122, R122 ;  /* 0x0000007a007a7308 */ /* 0x000f300000000800 */
[----:B------:R-:W-:Y:S08]  /*4dd0*/  MUFU.EX2 R115, R115 ;  /* 0x0000007300737308 */ /* 0x000ff00000000800 */
[----:B------:R-:W4:Y:S01]  /*4de0*/  MUFU.EX2 R161, R161 ;  /* 0x000000a100a17308 */ /* 0x000f220000000800 */
[----:B------:R-:W-:Y:S01]  /*4df0*/  HMMA.16816.F32.BF16 R80, R4, R20, R80 ;  /* 0x000000140450723c */ /* 0x000fe20000041850 */
[----:B------:R-:W-:Y:S01]  /*4e00*/  FADD.FTZ R100, R95, R100 ;  /* 0x000000645f647221 */ /* 0x000fe20000010000 */
[----:B------:R-:W-:-:S06]  /*4e10*/  FADD.FTZ R102, R99, R102 ;  /* 0x0000006663667221 */ /* 0x000fcc0000010000 */
[C---:B------:R-:W-:Y:S01]  /*4e20*/  HMMA.16816.F32.BF16 R76, R4.reuse, R22, R76 ;  /* 0x00000016044c723c */ /* 0x040fe2000004184c */
[----:B------:R-:W-:Y:S01]  /*4e30*/  FADD.FTZ R94, R94, R100 ;  /* 0x000000645e5e7221 */ /* 0x000fe20000010000 */
[----:B------:R-:W-:Y:S01]  /*4e40*/  FADD.FTZ R98, R98, R102 ;  /* 0x0000006662627221 */ /* 0x000fe20000010000 */
[----:B------:R-:W4:Y:S05]  /*4e50*/  LDSM.16.MT88.4 R20, [R117+0x7c00] ;  /* 0x007c00007514783b */ /* 0x000f2a0000004200 */
[C---:B---3--:R-:W-:Y:S08]  /*4e60*/  HMMA.16816.F32.BF16 R52, R4.reuse, R16, R52 ;  /* 0x000000100434723c */ /* 0x048ff00000041834 */
[C---:B------:R-:W-:Y:S08]  /*4e70*/  HMMA.16816.F32.BF16 R56, R4.reuse, R18, R56 ;  /* 0x000000120438723c */ /* 0x040ff00000041838 */
[C---:B-1----:R-:W-:Y:S08]  /*4e80*/  HMMA.16816.F32.BF16 R64, R4.reuse, R12, R64 ;  /* 0x0000000c0440723c */ /* 0x042ff00000041840 */
[----:B------:R-:W-:Y:S01]  /*4e90*/  HMMA.16816.F32.BF16 R68, R4, R14, R68 ;  /* 0x0000000e0444723c */ /* 0x000fe20000041844 */
[----:B-----5:R-:W-:Y:S01]  /*4ea0*/  F2FP.BF16.F32.PACK_AB R4, R119, R118 ;  /* 0x000000767704723e */ /* 0x020fe200000010ff */
[----:B------:R-:W-:Y:S01]  /*4eb0*/  FADD.FTZ R94, R91, R94 ;  /* 0x0000005e5b5e7221 */ /* 0x000fe20000010000 */
[----:B--2---:R-:W-:Y:S01]  /*4ec0*/  F2FP.BF16.F32.PACK_AB R6, R162, R120 ;  /* 0x00000078a206723e */ /* 0x004fe200000010ff */
[----:B------:R-:W-:Y:S01]  /*4ed0*/  FADD.FTZ R98, R93, R98 ;  /* 0x000000625d627221 */ /* 0x000fe20000010000 */
[----:B----4-:R-:W-:Y:S01]  /*4ee0*/  F2FP.BF16.F32.PACK_AB R5, R122, R121 ;  /* 0x000000797a05723e */ /* 0x010fe200000010ff */
[----:B------:R-:W1:Y:S01]  /*4ef0*/  LDSM.16.MT88.4 R16, [R104+0xc00] ;  /* 0x000c00006810783b */ /* 0x000e620000004200 */
[----:B------:R-:W-:-:S03]  /*4f00*/  F2FP.BF16.F32.PACK_AB R7, R161, R115 ;  /* 0x00000073a107723e */ /* 0x000fc600000010ff */
[----:B------:R-:W2:Y:S04]  /*4f10*/  LDSM.16.MT88.4 R12, [R104+0x1c00] ;  /* 0x001c0000680c783b */ /* 0x000ea80000004200 */
[----:B------:R-:W-:Y:S01]  /*4f20*/  HMMA.16816.F32.BF16 R72, R4, R8, R72 ;  /* 0x000000080448723c */ /* 0x000fe20000041848 */
        /* <DEDUP_REMOVED lines=24> */
[----:B------:R-:W-:Y:S01]  /*50b0*/  FADD.FTZ R162, R162, R108 ;  /* 0x0000006ca2a27221 */ /* 0x000fe20000010000 */
[----:B------:R-:W-:-:S06]  /*50c0*/  FADD.FTZ R161, R161, R116 ;  /* 0x00000074a1a17221 */ /* 0x000fcc0000010000 */
        /* <DEDUP_REMOVED lines=10> */
[----:B------:R-:W-:Y:S01]  /*5170*/  IMAD R0, R147, 0x40, R0 ;  /* 0x0000004093007824 */ /* 0x000fe200078e0200 */
[----:B------:R-:W-:Y:S01]  /*5180*/  LOP3.LUT R130, R130, 0x1f0, RZ, 0xc0, !PT ;  /* 0x000001f082827812 */ /* 0x000fe200078ec0ff */
[----:B------:R-:W-:Y:S01]  /*5190*/  IMAD.MOV.U32 R151, RZ, RZ, R33 ;  /* 0x000000ffff977224 */ /* 0x000fe200078e0021 */
[----:B------:R-:W-:Y:S01]  /*51a0*/  ISETP.NE.U32.AND P6, PT, R164, RZ, PT ;  /* 0x000000ffa400720c */ /* 0x000fe20003fc5070 */
[----:B------:R-:W-:Y:S01]  /*51b0*/  VIADD R150, R88, 0xfffffffe ;  /* 0xfffffffe58967836 */ /* 0x000fe20000000000 */
[----:B------:R-:W-:Y:S02]  /*51c0*/  IADD3 R0, PT, PT, R32, R0, R130 ;  /* 0x0000000020007210 */ /* 0x000fe40007ffe082 */
[----:B------:R-:W-:Y:S02]  /*51d0*/  ISETP.NE.AND.EX P6, PT, R165, RZ, PT, P6 ;  /* 0x000000ffa500720c */ /* 0x000fe40003fc5360 */
[----:B------:R-:W-:Y:S02]  /*51e0*/  IADD3 R0, PT, PT, -R34, R0, -R2 ;  /* 0x0000000022007210 */ /* 0x000fe40007ffe902 */
[----:B------:R-:W-:-:S02]  /*51f0*/  MOV R2, R87 ;  /* 0x0000005700027202 */ /* 0x000fc40000000f00 */
[C---:B------:R-:W-:Y:S01]  /*5200*/  IADD3 R148, PT, PT, -R88.reuse, 0x1, RZ ;  /* 0x0000000158947810 */ /* 0x040fe20007ffe1ff */
[----:B------:R-:W-:Y:S02]  /*5210*/  IMAD R149, R88, -0x40, R0 ;  /* 0xffffffc058957824 */ /* 0x000fe400078e0200 */
[----:B------:R-:W-:-:S03]  /*5220*/  IMAD.MOV.U32 R0, RZ, RZ, R86 ;  /* 0x000000ffff007224 */ /* 0x000fc600078e0056 */
[----:B------:R-:W-:-:S07]  /*5230*/  IADD3 R149, PT, PT, R149, 0x88, RZ ;  /* 0x0000008895957810 */ /* 0x000fce0007ffe0ff */
.L_x_8810:
[----:B------:R-:W-:Y:S04]  /*5240*/  DEPBAR.LE SB0, 0x0 ;  /* 0x000080000000791a */ /* 0x000fe80000000000 */
[----:B------:R-:W-:Y:S05]  /*5250*/  WARPSYNC.ALL ;  /* 0x0000000000007948 */ /* 0x000fea0003800000 */
[----:B------:R-:W-:Y:S01]  /*5260*/  BAR.SYNC.DEFER_BLOCKING 0x0 ;  /* 0x0000000000007b1d */ /* 0x000fe20000010000 */
[----:B------:R-:W-:Y:S02]  /*5270*/  @!P6 IMAD.MOV.U32 R7, RZ, RZ, RZ ;  /* 0x000000ffff07e224 */ /* 0x000fe400078e00ff */
[----:B------:R-:W-:Y:S02]  /*5280*/  IMAD.MOV.U32 R5, RZ, RZ, R158 ;  /* 0x000000ffff057224 */ /* 0x000fe400078e009e */
[----:B------:R-:W-:Y:S01]  /*5290*/  IMAD.MOV.U32 R4, RZ, RZ, R159 ;  /* 0x000000ffff047224 */ /* 0x000fe200078e009f */
        /* <DEDUP_REMOVED lines=11> */
[----:B------:R-:W-:Y:S04]  /*5350*/  @!P6 SHF.R.S64 R7, R7, 0x1f, R6 ;  /* 0x0000001f0707e819 */ /* 0x000fe80000001006 */
[----:B------:R-:W-:Y:S04]  /*5360*/  @!P6 IADD3 R7, P0, PT, R158, R7, RZ ;  /* 0x000000079e07e210 */ /* 0x000fe80007f1e0ff */
[----:B------:R-:W-:Y:S01]  /*5370*/  @!P6 LEA.HI.X.SX32 R6, R6, R159, 0x1, P0 ;  /* 0x0000009f0606e211 */ /* 0x000fe200000f0eff */
[----:B------:R-:W-:Y:S04]  /*5380*/  @!P6 IMAD.MOV.U32 R158, RZ, RZ, R7 ;  /* 0x000000ffff9ee224 */ /* 0x000fe800078e0007 */
[----:B------:R-:W-:Y:S01]  /*5390*/  @!P6 IMAD.MOV.U32 R159, RZ, RZ, R6 ;  /* 0x000000ffff9fe224 */ /* 0x000fe200078e0006 */
        /* <DEDUP_REMOVED lines=63> */
.L_x_8805:
[----:B------:R-:W-:Y:S05]  /*5790*/  BSYNC.RECONVERGENT B0 ;  /* 0x0000000000007941 */ /* 0x000fea0003800200 */
.L_x_8804:
[----:B------:R-:W1:Y:S01]  /*57a0*/  S2UR UR6, SR_CgaCtaId ;  /* 0x00000000000679c3 */ /* 0x000e620000008800 */
[----:B------:R-:W-:Y:S01]  /*57b0*/  UMOV UR7, 0x400 ;  /* 0x0000040000077882 */ /* 0x000fe20000000000 */
[----:B------:R-:W-:Y:S01]  /*57c0*/  LOP3.LUT R4, R137, 0x1f20, RZ, 0xc0, !PT ;  /* 0x00001f2089047812 */ /* 0x000fe200078ec0ff */
[C---:B------:R-:W-:Y:S01]  /*57d0*/  IMAD.SHL.U32 R131, R128.reuse, 0x10, RZ ;  /* 0x0000001080837824 */ /* 0x040fe200078e00ff */
[----:B------:R-:W-:Y:S01]  /*57e0*/  LOP3.LUT R163, R153, R136, RZ, 0x3c, !PT ;  /* 0x0000008899a37212 */ /* 0x000fe200078e3cff */
[----:B------:R-:W-:Y:S01]  /*57f0*/  IMAD.SHL.U32 R134, R128, 0x20, RZ ;  /* 0x0000002080867824 */ /* 0x000fe200078e00ff */
[-C--:B------:R-:W-:Y:S01]  /*5800*/  ISETP.GE.AND P5, PT, R136, R152.reuse, PT ;  /* 0x000000988800720c */ /* 0x080fe20003fa6270 */
        /* <DEDUP_REMOVED lines=13> */
[C---:B------:R-:W-:Y:S02]  /*58e0*/  LOP3.LUT R7, R131.reuse, 0x100, RZ, 0xc0, !PT ;  /* 0x0000010083077812 */ /* 0x040fe400078ec0ff */
[----:B------:R-:W-:Y:S02]  /*58f0*/  LOP3.LUT R133, R130, 0x8, RZ, 0xc0, !PT ;  /* 0x0000000882857812 */ /* 0x000fe400078ec0ff */
[----:B------:R-:W-:Y:S01]  /*5900*/  LOP3.LUT R131, R131, 0x3e00, RZ, 0xc0, !PT ;  /* 0x00003e0083837812 */ /* 0x000fe200078ec0ff */
[----:B------:R-:W-:Y:S01]  /*5910*/  IMAD.U32 R132, RZ, RZ, UR6 ;  /* 0x00000006ff847e24 */ /* 0x000fe2000f8e00ff */
[----:B------:R-:W-:Y:S02]  /*5920*/  LOP3.LUT R5, R129, 0x18, RZ, 0xc0, !PT ;  /* 0x0000001881057812 */ /* 0x000fe400078ec0ff */
[----:B------:R-:W-:Y:S01]  /*5930*/  LOP3.LUT R6, R134, 0xc0, RZ, 0xc0, !PT ;  /* 0x000000c086067812 */ /* 0x000fe200078ec0ff */
[----:B------:R-:W-:Y:S01]  /*5940*/  IMAD R163, R163, 0x2, R132 ;  /* 0x00000002a3a37824 */ /* 0x000fe200078e0284 */
[--C-:B------:R-:W-:Y:S02]  /*5950*/  LOP3.LUT R133, R133, 0xc0, R134.reuse, 0xf8, !PT ;  /* 0x000000c085857812 */ /* 0x100fe400078ef886 */
[--C-:B------:R-:W-:Y:S02]  /*5960*/  LOP3.LUT R4, R131, 0x20, R134.reuse, 0xf8, !PT ;  /* 0x0000002083047812 */ /* 0x100fe400078ef886 */
[----:B------:R-:W-:Y:S01]  /*5970*/  @!PT LDS RZ, [RZ] ;  /* 0x00000000fffff984 */ /* 0x000fe20000000800 */
[----:B------:R-:W-:Y:S01]  /*5980*/  @!PT LDS RZ, [RZ] ;  /* 0x00000000fffff984 */ /* 0x000fe20000000800 */
[----:B------:R-:W-:Y:S01]  /*5990*/  @!PT LDS RZ, [RZ] ;  /* 0x00000000fffff984 */ /* 0x000fe20000000800 */
[----:B------:R-:W-:Y:S01]  /*59a0*/  @!P5 LDGSTS.E.BYPASS.LTC128B.128 [R163+0x6000], desc[UR4][R158.64] ;  /* 0x060000009ea3dfae */ /* 0x000fe2000b981a04 */
[----:B------:R-:W-:Y:S02]  /*59b0*/  LOP3.LUT R7, R7, 0x20, R134, 0xf8, !PT ;  /* 0x0000002007077812 */ /* 0x000fe400078ef886 */
[----:B------:R-:W-:Y:S01]  /*59c0*/  LOP3.LUT R6, R6, 0x8, R128, 0xf8, !PT ;  /* 0x0000000806067812 */ /* 0x000fe200078ef880 */
[----:B------:R-:W-:Y:S01]  /*59d0*/  @P5 STS.128 [R163+0x6000], RZ ;  /* 0x006000ffa3005388 */ /* 0x000fe20000000c00 */
[----:B------:R-:W-:Y:S02]  /*59e0*/  LOP3.LUT R133, R133, R5, RZ, 0x3c, !PT ;  /* 0x0000000585857212 */ /* 0x000fe400078e3cff */
[----:B------:R-:W-:Y:S01]  /*59f0*/  LOP3.LUT R4, R4, 0x100, R134, 0xf8, !PT ;  /* 0x0000010004047812 */ /* 0x000fe200078ef886 */
[----:B------:R-:W-:Y:S01]  /*5a00*/  @!PT LDS RZ, [RZ] ;  /* 0x00000000fffff984 */ /* 0x000fe20000000800 */
[----:B------:R-:W-:Y:S01]  /*5a10*/  @!PT LDS RZ, [RZ] ;  /* 0x00000000fffff984 */ /* 0x000fe20000000800 */
[----:B------:R-:W-:Y:S01]  /*5a20*/  @!PT LDS RZ, [RZ] ;  /* 0x00000000fffff984 */ /* 0x000fe20000000800 */
[----:B------:R-:W-:Y:S01]  /*5a30*/  @!P4 LDGSTS.E.BYPASS.LTC128B.128 [R163+0x7000], desc[UR4][R158.64+0x40] ;  /* 0x070000409ea3cfae */ /* 0x000fe2000b981a04 */
[----:B------:R-:W-:Y:S02]  /*5a40*/  LOP3.LUT R6, R7, R6, R5, 0xf6, !PT ;  /* 0x0000000607067212 */ /* 0x000fe400078ef605 */
[----:B------:R-:W-:Y:S01]  /*5a50*/  LOP3.LUT R4, R4, R133, RZ, 0xfc, !PT ;  /* 0x0000008504047212 */ /* 0x000fe200078efcff */
[----:B------:R-:W-:Y:S01]  /*5a60*/  @P4 STS.128 [R163+0x7000], RZ ;  /* 0x007000ffa3004388 */ /* 0x000fe20000000c00 */
[----:B------:R-:W-:Y:S01]  /*5a70*/  LOP3.LUT P0, RZ, R128, 0x4, RZ, 0xc0, !PT ;  /* 0x0000000480ff7812 */ /* 0x000fe2000780c0ff */
[--C-:B------:R-:W-:Y:S01]  /*5a80*/  IMAD R87, R6, 0x2, R132.reuse ;  /* 0x0000000206577824 */ /* 0x100fe200078e0284 */
[----:B------:R-:W-:Y:S01]  /*5a90*/  ISETP.NE.AND P1, PT, R148, RZ, PT ;  /* 0x000000ff9400720c */ /* 0x000fe20003f25270 */
[----:B------:R-:W-:Y:S01]  /*5aa0*/  @!PT LDS RZ, [RZ] ;  /* 0x00000000fffff984 */ /* 0x000fe20000000800 */
[----:B------:R-:W-:Y:S01]  /*5ab0*/  @!PT LDS RZ, [RZ] ;  /* 0x00000000fffff984 */ /* 0x000fe20000000800 */
[----:B------:R-:W-:Y:S01]  /*5ac0*/  @!PT LDS RZ, [RZ] ;  /* 0x00000000fffff984 */ /* 0x000fe20000000800 */
[----:B------:R-:W-:Y:S01]  /*5ad0*/  @!P3 LDGSTS.E.BYPASS.LTC128B.128 [R163+0x8000], desc[UR4][R158.64+0x80] ;  /* 0x080000809ea3bfae */ /* 0x000fe2000b981a04 */
[----:B------:R-:W-:Y:S01]  /*5ae0*/  IMAD R125, R4, 0x2, R132 ;  /* 0x00000002047d7824 */ /* 0x000fe200078e0284 */
[----:B------:R-:W-:Y:S02]  /*5af0*/  SEL R124, R124, 0xffffffe0, !P0 ;  /* 0xffffffe07c7c7807 */ /* 0x000fe40004000000 */
[----:B------:R-:W-:Y:S03]  /*5b00*/  @P3 STS.128 [R163+0x8000], RZ ;  /* 0x008000ffa3003388 */ /* 0x000fe60000000c00 */
[--C-:B------:R-:W-:Y:S01]  /*5b10*/  IMAD.IADD R86, R125, 0x1, R124.reuse ;  /* 0x000000017d567824 */ /* 0x100fe200078e027c */
[----:B------:R-:W-:Y:S01]  /*5b20*/  @!PT LDS RZ, [RZ] ;  /* 0x00000000fffff984 */ /* 0x000fe20000000800 */
[----:B------:R-:W-:Y:S01]  /*5b30*/  @!PT LDS RZ, [RZ] ;  /* 0x00000000fffff984 */ /* 0x000fe20000000800 */
[----:B------:R-:W-:Y:S01]  /*5b40*/  @!PT LDS RZ, [RZ] ;  /* 0x00000000fffff984 */ /* 0x000fe20000000800 */
[----:B------:R-:W-:Y:S01]  /*5b50*/  @!P5 LDGSTS.E.BYPASS.LTC128B.128 [R163+0x6800], desc[UR4][R8.64] ;  /* 0x0680000008a3dfae */ /* 0x000fe2000b981a04 */
[----:B------:R-:W-:Y:S03]  /*5b60*/  IMAD.IADD R124, R87, 0x1, R124 ;  /* 0x00000001577c7824 */ /* 0x000fe600078e027c */
        /* <DEDUP_REMOVED lines=21> */
[----:B------:R-:W5:Y:S04]  /*5cc0*/  LDSM.16.M88.4 R108, [R124+0x3c00] ;  /* 0x003c00007c6c783b */ /* 0x000f680000000200 */
        /* <DEDUP_REMOVED lines=33> */
[----:B------:R-:W5:Y:S07]  /*5ee0*/  LDSM.16.M88.4 R120, [R87+0x5000] ;  /* 0x005000005778783b */ /* 0x000f6e0000000200 */
[C---:B--2---:R-:W-:Y:S08]  /*5ef0*/  HMMA.16816.F32.BF16 R28, R88.reuse, R96, R28 ;  /* 0x00000060581c723c */ /* 0x044ff0000004181c */
[----:B------:R-:W-:Y:S01]  /*5f00*/  HMMA.16816.F32.BF16 R32, R88, R98, R32 ;  /* 0x000000625820723c */ /* 0x000fe20000041820 */
[----:B------:R-:W2:Y:S04]  /*5f10*/  LDSM.16.M88.4 R88, [R87+0x5400] ;  /* 0x005400005758783b */ /* 0x000ea80000000200 */
[----:B------:R-:W2:Y:S03]  /*5f20*/  LDSM.16.M88.4 R96, [R87+0x5800] ;  /* 0x005800005760783b */ /* 0x000ea60000000200 */
        /* <DEDUP_REMOVED lines=8> */
[----:B------:R-:W-:Y:S07]  /*5fb0*/  LDSM.16.M88.4 R108, [R124+0x5400] ;  /* 0x005400007c6c783b */ /* 0x000fee0000000200 */
[C---:B-1----:R-:W-:Y:S08]  /*5fc0*/  HMMA.16816.F32.BF16 R28, R92.reuse, R112, R28 ;  /* 0x000000705c1c723c */ /* 0x042ff0000004181c */
[----:B------:R-:W-:Y:S01]  /*5fd0*/  HMMA.16816.F32.BF16 R32, R92, R114, R32 ;  /* 0x000000725c20723c */ /* 0x000fe20000041820 */
[----:B------:R-:W1:Y:S04]  /*5fe0*/  LDSM.16.M88.4 R92, [R86+0x2000] ;  /* 0x00200000565c783b */ /* 0x000e680000000200 */
[----:B------:R-:W4:Y:S03]  /*5ff0*/  LDSM.16.M88.4 R112, [R124+0x5800] ;  /* 0x005800007c70783b */ /* 0x000f260000000200 */
[C---:B-----5:R-:W-:Y:S01]  /*6000*/  HMMA.16816.F32.BF16 R4, R116.reuse, R120, R4 ;  /* 0x000000787404723c */ /* 0x060fe20000041804 */
[----:B------:R-:W5:Y:S01]  /*6010*/  LDSM.16.M88.4 R124, [R124+0x5c00] ;  /* 0x005c00007c7c783b */ /* 0x000f620000000200 */
[----:B------:R-:W-:Y:S04]  /*6020*/  DEPBAR.LE SB0, 0x0 ;  /* 0x000080000000791a */ /* 0x000fe80000000000 */
[----:B------:R-:W-:Y:S02]  /*6030*/  BAR.SYNC.DEFER_BLOCKING 0x0 ;  /* 0x0000000000007b1d */ /* 0x000fe40000010000 */
[C---:B------:R-:W-:Y:S08]  /*6040*/  HMMA.16816.F32.BF16 R8, R116.reuse, R122, R8 ;  /* 0x0000007a7408723c */ /* 0x040ff00000041808 */
[C---:B--2---:R-:W-:Y:S08]  /*6050*/  HMMA.16816.F32.BF16 R12, R116.reuse, R88, R12 ;  /* 0x00000058740c723c */ /* 0x044ff0000004180c */
        /* <DEDUP_REMOVED lines=9> */
[C---:B----4-:R-:W-:Y:S08]  /*60f0*/  HMMA.16816.F32.BF16 R20, R92.reuse, R112, R20 ;  /* 0x000000705c14723c */ /* 0x050ff00000041814 */
        /* <DEDUP_REMOVED lines=81> */
.L_x_8809:
[----:B------:R-:W-:Y:S05]  /*6610*/  BSYNC.RECONVERGENT B0 ;  /* 0x0000000000007941 */ /* 0x000fea0003800200 */
.L_x_8808:
[--C-:B------:R-:W-:Y:S01]  /*6620*/  @!P5 IMAD.MOV.U32 R86, RZ, RZ, R143.reuse ;  /* 0x000000ffff56d224 */ /* 0x100fe200078e008f */
[CC--:B------:R-:W-:Y:S01]  /*6630*/  @!P5 LEA R90, P1, R140.reuse, R143.reuse, 0x1 ;  /* 0x0000008f8c5ad211 */ /* 0x0c0fe200078208ff */
[--C-:B------:R-:W-:Y:S01]  /*6640*/  @!P5 IMAD.MOV.U32 R87, RZ, RZ, R142.reuse ;  /* 0x000000ffff57d224 */ /* 0x100fe200078e008e */
[CC--:B------:R-:W-:Y:S01]  /*6650*/  @!P4 LEA R88, P2, R140.reuse, R143.reuse, 0x1 ;  /* 0x0000008f8c58c211 */ /* 0x0c0fe200078408ff */
[----:B------:R-:W-:Y:S01]  /*6660*/  @!P4 IMAD.MOV.U32 R92, RZ, RZ, R143 ;  /* 0x000000ffff5cc224 */ /* 0x000fe200078e008f */
[CCC-:B------:R-:W-:Y:S01]  /*6670*/  @!P5 LEA.HI.X R91, R140.reuse, R142.reuse, R141.reuse, 0x1, P1 ;  /* 0x0000008e8c5bd211 */ /* 0x1c0fe200008f0c8d */
[--C-:B------:R-:W-:Y:S01]  /*6680*/  @!P4 IMAD.MOV.U32 R93, RZ, RZ, R142.reuse ;  /* 0x000000ffff5dc224 */ /* 0x100fe200078e008e */
        /* <DEDUP_REMOVED lines=36> */
.L_x_8807:
[----:B------:R-:W-:Y:S05]  /*68d0*/  BSYNC.RECONVERGENT B1 ;  /* 0x0000000000017941 */ /* 0x000fea0003800200 */
.L_x_8806:
[----:B--2---:R-:W2:Y:S01]  /*68e0*/  LD.E R88, desc[UR4][R84.64+0xdc] ;  /* 0x0000dc0454587980 */ /* 0x004ea2000c101900 */
[----:B------:R-:W-:Y:S02]  /*68f0*/  IABS R86, R149 ;  /* 0x0000009500567213 */ /* 0x000fe40000000000 */
[C---:B------:R-:W-:Y:S02]  /*6900*/  IADD3 R89, PT, PT, R149.reuse, -0x9, RZ ;  /* 0xfffffff795597810 */ /* 0x040fe40007ffe0ff */
[----:B------:R-:W-:Y:S02]  /*6910*/  I2FP.F32.S32 R86, R86 ;  /* 0x0000005600567245 */ /* 0x000fe40000201400 */
[----:B------:R-:W-:Y:S02]  /*6920*/  IADD3 R91, PT, PT, R149, -0x1, RZ ;  /* 0xffffffff955b7810 */ /* 0x000fe40007ffe0ff */
[----:B------:R-:W-:Y:S01]  /*6930*/  IABS R89, R89 ;  /* 0x0000005900597213 */ /* 0x000fe20000000000 */
[----:B------:R-:W-:Y:S01]  /*6940*/  FFMA.FTZ R6, -R3, R86, R6 ;  /* 0x0000005603067223 */ /* 0x000fe20000010106 */
[----:B------:R-:W-:Y:S02]  /*6950*/  IABS R91, R91 ;  /* 0x0000005b005b7213 */ /* 0x000fe40000000000 */
[----:B------:R-:W-:Y:S02]  /*6960*/  IADD3 R86, PT, PT, R149, -0x10, RZ ;  /* 0xfffffff095567810 */ /* 0x000fe40007ffe0ff */
        /* <DEDUP_REMOVED lines=8> */
[----:B------:R-:W-:Y:S02]  /*69f0*/  I2FP.F32.S32 R86, R86 ;  /* 0x0000005600567245 */ /* 0x000fe40000201400 */
[----:B------:R-:W-:Y:S02]  /*6a00*/  IABS R87, R87 ;  /* 0x0000005700577213 */ /* 0x000fe40000000000 */
[----:B------:R-:W-:Y:S01]  /*6a10*/  IABS R90, R90 ;  /* 0x0000005a005a7213 */ /* 0x000fe20000000000 */
[-C--:B------:R-:W-:Y:S01]  /*6a20*/  FFMA.FTZ R8, -R3, R86.reuse, R8 ;  /* 0x0000005603087223 */ /* 0x080fe20000010108 */
[----:B------:R-:W-:Y:S01]  /*6a30*/  IADD3 R89, PT, PT, R149, -0x19, RZ ;  /* 0xffffffe795597810 */ /* 0x000fe20007ffe0ff */
[----:B------:R-:W-:Y:S01]  /*6a40*/  FFMA.FTZ R14, -R3, R86, R14 ;  /* 0x00000056030e7223 */ /* 0x000fe2000001010e */
[----:B------:R-:W-:Y:S02]  /*6a50*/  IADD3 R91, PT, PT, R149, -0x20, RZ ;  /* 0xffffffe0955b7810 */ /* 0x000fe40007ffe0ff */
[----:B------:R-:W-:Y:S02]  /*6a60*/  I2FP.F32.S32 R87, R87 ;  /* 0x0000005700577245 */ /* 0x000fe40000201400 */
[----:B------:R-:W-:Y:S02]  /*6a70*/  I2FP.F32.S32 R90, R90 ;  /* 0x0000005a005a7245 */ /* 0x000fe40000201400 */
[----:B------:R-:W-:Y:S01]  /*6a80*/  IABS R89, R89 ;  /* 0x0000005900597213 */ /* 0x000fe20000000000 */
[-C--:B------:R-:W-:Y:S01]  /*6a90*/  FFMA.FTZ R9, -R3, R87.reuse, R9 ;  /* 0x0000005703097223 */ /* 0x080fe20000010109 */
[----:B------:R-:W-:Y:S01]  /*6aa0*/  IADD3 R86, PT, PT, R149, -0x18, RZ ;  /* 0xffffffe895567810 */ /* 0x000fe20007ffe0ff */
[C---:B------:R-:W-:Y:S01]  /*6ab0*/  FFMA.FTZ R15, -R3.reuse, R87, R15 ;  /* 0x00000057030f7223 */ /* 0x040fe2000001010f */
[----:B------:R-:W-:Y:S01]  /*6ac0*/  IABS R91, R91 ;  /* 0x0000005b005b7213 */ /* 0x000fe20000000000 */
[CC--:B------:R-:W-:Y:S01]  /*6ad0*/  FFMA.FTZ R10, -R3.reuse, R90.reuse, R10 ;  /* 0x0000005a030a7223 */ /* 0x0c0fe2000001010a */
[----:B------:R-:W-:Y:S01]  /*6ae0*/  I2FP.F32.S32 R89, R89 ;  /* 0x0000005900597245 */ /* 0x000fe20000201400 */
[C---:B------:R-:W-:Y:S01]  /*6af0*/  FFMA.FTZ R4, -R3.reuse, R90, R4 ;  /* 0x0000005a03047223 */ /* 0x040fe20000010104 */
[----:B------:R-:W-:Y:S02]  /*6b00*/  IABS R86, R86 ;  /* 0x0000005600567213 */ /* 0x000fe40000000000 */
        /* <DEDUP_REMOVED lines=9> */
[-C--:B------:R-:W-:Y:S01]  /*6ba0*/  FFMA.FTZ R12, -R3, R86.reuse, R12 ;  /* 0x00000056030c7223 */ /* 0x080fe2000001010c */
[----:B------:R-:W-:Y:S01]  /*6bb0*/  IADD3 R89, PT, PT, R149, -0x41, RZ ;  /* 0xffffffbf95597810 */ /* 0x000fe20007ffe0ff */
[C---:B------:R-:W-:Y:S01]  /*6bc0*/  FFMA.FTZ R18, -R3.reuse, R86, R18 ;  /* 0x0000005603127223 */ /* 0x040fe20000010112 */
        /* <DEDUP_REMOVED lines=10> */
[----:B------:R-:W-:Y:S01]  /*6c70*/  FMNMX3.FTZ R92, R2, R4, R5, !PT ;  /* 0x00000004025c7276 */ /* 0x000fe20007810005 */
[-C--:B------:R-:W-:Y:S01]  /*6c80*/  FFMA.FTZ R26, -R3, R91.reuse, R26 ;  /* 0x0000005b031a7223 */ /* 0x080fe2000001011a */
[----:B------:R-:W-:Y:S01]  /*6c90*/  IADD3 R90, PT, PT, R149, -0x30, RZ ;  /* 0xffffffd0955a7810 */ /* 0x000fe20007ffe0ff */
[----:B------:R-:W-:Y:S01]  /*6ca0*/  FFMA.FTZ R20, -R3, R91, R20 ;  /* 0x0000005b03147223 */ /* 0x000fe20000010114 */
[----:B------:R-:W-:Y:S01]  /*6cb0*/  IADD3 R86, PT, PT, R149, -0x31, RZ ;  /* 0xffffffcf95567810 */ /* 0x000fe20007ffe0ff */
[C---:B------:R-:W-:Y:S01]  /*6cc0*/  FFMA.FTZ R27, -R3.reuse, R87, R27 ;  /* 0x00000057031b7223 */ /* 0x040fe2000001011b */
[----:B------:R-:W-:Y:S01]  /*6cd0*/  FMNMX3.FTZ R92, R92, R8, R9, !PT ;  /* 0x000000085c5c7276 */ /* 0x000fe20007810009 */
[C---:B------:R-:W-:Y:S01]  /*6ce0*/  FFMA.FTZ R33, -R3.reuse, R89, R33 ;  /* 0x0000005903217223 */ /* 0x040fe20000010121 */
[----:B------:R-:W-:Y:S01]  /*6cf0*/  FFMA.FTZ R21, -R3, R87, R21 ;  /* 0x0000005703157223 */ /* 0x000fe20000010115 */
[----:B------:R-:W-:Y:S02]  /*6d00*/  FMNMX3.FTZ R91, R0, R6, R7, !PT ;  /* 0x00000006005b7276 */ /* 0x000fe40007810007 */
[----:B------:R-:W-:Y:S02]  /*6d10*/  IABS R90, R90 ;  /* 0x0000005a005a7213 */ /* 0x000fe40000000000 */
[----:B------:R-:W-:Y:S02]  /*6d20*/  IABS R86, R86 ;  /* 0x0000005600567213 */ /* 0x000fe40000000000 */
[C---:B------:R-:W-:Y:S02]  /*6d30*/  IADD3 R89, PT, PT, R149.reuse, -0x38, RZ ;  /* 0xffffffc895597810 */ /* 0x040fe40007ffe0ff */
[----:B------:R-:W-:Y:S02]  /*6d40*/  IADD3 R87, PT, PT, R149, -0x39, RZ ;  /* 0xffffffc795577810 */ /* 0x000fe40007ffe0ff */
[----:B------:R-:W-:Y:S02]  /*6d50*/  FMNMX3.FTZ R92, R92, R12, R13, !PT ;  /* 0x0000000c5c5c7276 */ /* 0x000fe4000781000d */
[----:B------:R-:W-:Y:S02]  /*6d60*/  FMNMX3.FTZ R91, R91, R10, R11, !PT ;  /* 0x0000000a5b5b7276 */ /* 0x000fe4000781000b */
[----:B------:R-:W-:Y:S02]  /*6d70*/  I2FP.F32.S32 R90, R90 ;  /* 0x0000005a005a7245 */ /* 0x000fe40000201400 */
[----:B------:R-:W-:Y:S02]  /*6d80*/  I2FP.F32.S32 R86, R86 ;  /* 0x0000005600567245 */ /* 0x000fe40000201400 */
[----:B------:R-:W-:Y:S01]  /*6d90*/  IADD3 R93, PT, PT, R149, -0x40, RZ ;  /* 0xffffffc0955d7810 */ /* 0x000fe20007ffe0ff */
[C---:B------:R-:W-:Y:S01]  /*6da0*/  FFMA.FTZ R24, -R3.reuse, R90, R24 ;  /* 0x0000005a03187223 */ /* 0x040fe20000010118 */
[----:B------:R-:W-:Y:S01]  /*6db0*/  IABS R89, R89 ;  /* 0x0000005900597213 */ /* 0x000fe20000000000 */
[C---:B------:R-:W-:Y:S01]  /*6dc0*/  FFMA.FTZ R25, -R3.reuse, R86, R25 ;  /* 0x0000005603197223 */ /* 0x040fe20000010119 */
[----:B------:R-:W-:Y:S01]  /*6dd0*/  IABS R87, R87 ;  /* 0x0000005700577213 */ /* 0x000fe20000000000 */
[C---:B------:R-:W-:Y:S01]  /*6de0*/  FFMA.FTZ R30, -R3.reuse, R90, R30 ;  /* 0x0000005a031e7223 */ /* 0x040fe2000001011e */
[----:B------:R-:W-:Y:S01]  /*6df0*/  FMNMX3.FTZ R92, R92, R16, R17, !PT ;  /* 0x000000105c5c7276 */ /* 0x000fe20007810011 */
[----:B------:R-:W-:Y:S01]  /*6e00*/  FFMA.FTZ R31, -R3, R86, R31 ;  /* 0x00000056031f7223 */ /* 0x000fe2000001011f */
[----:B------:R-:W-:Y:S02]  /*6e10*/  FMNMX3.FTZ R91, R91, R14, R15, !PT ;  /* 0x0000000e5b5b7276 */ /* 0x000fe4000781000f */
[----:B------:R-:W-:Y:S02]  /*6e20*/  IABS R93, R93 ;  /* 0x0000005d005d7213 */ /* 0x000fe40000000000 */
[----:B------:R-:W-:Y:S02]  /*6e30*/  I2FP.F32.S32 R89, R89 ;  /* 0x0000005900597245 */ /* 0x000fe40000201400 */
[----:B------:R-:W-:Y:S02]  /*6e40*/  I2FP.F32.S32 R87, R87 ;  /* 0x0000005700577245 */ /* 0x000fe40000201400 */
[----:B------:R-:W-:Y:S01]  /*6e50*/  FMNMX3.FTZ R92, R92, R20, R21, !PT ;  /* 0x000000145c5c7276 */ /* 0x000fe20007810015 */
[----:B------:R-:W-:Y:S01]  /*6e60*/  FFMA.FTZ R28, -R3, R89, R28 ;  /* 0x00000059031c7223 */ /* 0x000fe2000001011c */
[----:B------:R-:W-:Y:S01]  /*6e70*/  FMNMX3.FTZ R91, R91, R18, R19, !PT ;  /* 0x000000125b5b7276 */ /* 0x000fe20007810013 */
[C---:B------:R-:W-:Y:S01]  /*6e80*/  FFMA.FTZ R29, -R3.reuse, R87, R29 ;  /* 0x00000057031d7223 */ /* 0x040fe2000001011d */
[----:B------:R-:W-:Y:S01]  /*6e90*/  I2FP.F32.S32 R93, R93 ;  /* 0x0000005d005d7245 */ /* 0x000fe20000201400 */
[C---:B------:R-:W-:Y:S01]  /*6ea0*/  FFMA.FTZ R34, -R3.reuse, R89, R34 ;  /* 0x0000005903227223 */ /* 0x040fe20000010122 */
        /* <DEDUP_REMOVED lines=8> */
[----:B------:R-:W-:Y:S01]  /*6f30*/  LOP3.LUT R90, R133, 0x120, R134, 0xf8, !PT ;  /* 0x00000120855a7812 */ /* 0x000fe200078ef886 */
[----:B------:R-:W1:Y:S01]  /*6f40*/  SHFL.BFLY PT, R87, R92, 0x2, 0x1f ;  /* 0x0c401f005c577f89 */ /* 0x000e6200000e0000 */
[----:B------:R-:W-:Y:S02]  /*6f50*/  FMNMX3.FTZ R86, R86, R34, R35, !PT ;  /* 0x0000002256567276 */ /* 0x000fe40007810023 */
[----:B------:R-:W-:Y:S02]  /*6f60*/  LEA R90, R90, R132, 0x1 ;  /* 0x000000845a5a7211 */ /* 0x000fe400078e08ff */
[----:B------:R-:W-:Y:S03]  /*6f70*/  IADD3 R150, PT, PT, R150, -0x1, RZ ;  /* 0xffffffff96967810 */ /* 0x000fe60007ffe0ff */
[----:B------:R-:W3:Y:S01]  /*6f80*/  SHFL.BFLY PT, R89, R86, 0x2, 0x1f ;  /* 0x0c401f0056597f89 */ /* 0x000ee200000e0000 */
[----:B------:R-:W-:Y:S02]  /*6f90*/  IADD3 R151, PT, PT, R151, -0x40, RZ ;  /* 0xffffffc097977810 */ /* 0x000fe40007ffe0ff */
[----:B------:R-:W-:Y:S05]  /*6fa0*/  IADD3 R149, PT, PT, R149, 0x40, RZ ;  /* 0x0000004095957810 */ /* 0x000fea0007ffe0ff */
[----:B------:R-:W-:Y:S01]  /*6fb0*/  LDSM.16.MT88.4 R100, [R90+0x7000] ;  /* 0x007000005a64783b */ /* 0x000fe20000004200 */
[----:B-1----:R-:W-:Y:S07]  /*6fc0*/  FMNMX.FTZ R92, R92, R87, !PT ;  /* 0x000000575c5c7209 */ /* 0x002fee0007810000 */
[----:B------:R-:W1:Y:S01]  /*6fd0*/  SHFL.BFLY PT, R87, R92, 0x1, 0x1f ;  /* 0x0c201f005c577f89 */ /* 0x000e6200000e0000 */
[----:B---3--:R-:W-:Y:S07]  /*6fe0*/  FMNMX.FTZ R89, R86, R89, !PT ;  /* 0x0000005956597209 */ /* 0x008fee0007810000 */
[----:B------:R-:W3:Y:S01]  /*6ff0*/  SHFL.BFLY PT, R86, R89, 0x1, 0x1f ;  /* 0x0c201f0059567f89 */ /* 0x000ee200000e0000 */
[----:B-1----:R-:W-:Y:S07]  /*7000*/  FMNMX.FTZ R87, R92, R87, !PT ;  /* 0x000000575c577209 */ /* 0x002fee0007810000 */
[----:B------:R-:W1:Y:S01]  /*7010*/  LDSM.16.MT88.4 R92, [R90+0x6000] ;  /* 0x006000005a5c783b */ /* 0x000e620000004200 */
[C---:B------:R-:W-:Y:S01]  /*7020*/  FSETP.NEU.FTZ.AND P1, PT, R87.reuse, -INF , PT ;  /* 0xff8000005700780b */ /* 0x040fe20003f3d000 */
[----:B------:R-:W-:Y:S01]  /*7030*/  FADD.FTZ R2, -R87, R2 ;  /* 0x0000000257027221 */ /* 0x000fe20000010100 */
[----:B---3--:R-:W-:Y:S02]  /*7040*/  FMNMX.FTZ R86, R89, R86, !PT ;  /* 0x0000005659567209 */ /* 0x008fe40007810000 */
[----:B------:R-:W-:Y:S03]  /*7050*/  IADD3 R89, PT, PT, R90, 0x6020, RZ ;  /* 0x000060205a597810 */ /* 0x000fe60007ffe0ff */
        /* <DEDUP_REMOVED lines=36> */
[C---:B---3--:R-:W-:Y:S01]  /*72a0*/  FMUL.FTZ R6, R0.reuse, R82 ;  /* 0x0000005200067220 */ /* 0x048fe20000410000 */
[C---:B------:R-:W-:Y:S01]  /*72b0*/  FMUL.FTZ R7, R0.reuse, R83 ;  /* 0x0000005300077220 */ /* 0x040fe20000410000 */
[C---:B------:R-:W-:Y:S01]  /*72c0*/  FMUL.FTZ R10, R0.reuse, R78 ;  /* 0x0000004e000a7220 */ /* 0x040fe20000410000 */
[C---:B------:R-:W-:Y:S01]  /*72d0*/  FMUL.FTZ R11, R0.reuse, R79 ;  /* 0x0000004f000b7220 */ /* 0x040fe20000410000 */
[C---:B------:R-:W-:Y:S01]  /*72e0*/  FMUL.FTZ R38, R0.reuse, R38 ;  /* 0x0000002600267220 */ /* 0x040fe20000410000 */
[----:B------:R-:W3:Y:S01]  /*72f0*/  LDSM.16.MT88.4 R76, [R89+0x1000] ;  /* 0x00100000594c783b */ /* 0x000ee20000004200 */
        /* <DEDUP_REMOVED lines=8> */
[----:B------:R-:W-:Y:S03]  /*7380*/  FMUL.FTZ R50, R0, R50 ;  /* 0x0000003200327220 */ /* 0x000fe60000410000 */
        /* <DEDUP_REMOVED lines=16> */
[----:B------:R-:W2:Y:S01]  /*7490*/  MUFU.EX2 R105, R105 ;  /* 0x0000006900697308 */ /* 0x000ea20000000800 */
[----:B-----5:R-:W-:Y:S01]  /*74a0*/  F2FP.BF16.F32.PACK_AB R81, R110, R107 ;  /* 0x0000006b6e51723e */ /* 0x020fe200000010ff */
[-CC-:B------:R-:W-:Y:S01]  /*74b0*/  FFMA.FTZ R114, R17, R88.reuse, -R112.reuse ;  /* 0x0000005811727223 */ /* 0x180fe20000010870 */
[-CC-:B------:R-:W-:Y:S01]  /*74c0*/  FFMA.FTZ R115, R18, R88.reuse, -R111.reuse ;  /* 0x0000005812737223 */ /* 0x180fe2000001086f */
[--C-:B------:R-:W-:Y:S01]  /*74d0*/  FFMA.FTZ R116, R19, R88, -R111.reuse ;  /* 0x0000005813747223 */ /* 0x100fe2000001086f */
[C---:B------:R-:W-:Y:S01]  /*74e0*/  FMUL.FTZ R64, R2.reuse, R64 ;  /* 0x0000004002407220 */ /* 0x040fe20000410000 */
[----:B------:R-:W-:Y:S01]  /*74f0*/  FMUL.FTZ R65, R2, R65 ;  /* 0x0000004102417220 */ /* 0x000fe20000410000 */
[C---:B------:R-:W-:Y:S03]  /*7500*/  FMUL.FTZ R66, R0.reuse, R66 ;  /* 0x0000004200427220 */ /* 0x040fe60000410000 */
[----:B------:R-:W5:Y:S01]  /*7510*/  MUFU.EX2 R104, R104 ;  /* 0x0000006800687308 */ /* 0x000f620000000800 */
[----:B------:R-:W-:Y:S01]  /*7520*/  FMUL.FTZ R67, R0, R67 ;  /* 0x0000004300437220 */ /* 0x000fe20000410000 */
[C---:B------:R-:W-:Y:S01]  /*7530*/  FMUL.FTZ R16, R2.reuse, R68 ;  /* 0x0000004402107220 */ /* 0x040fe20000410000 */
[----:B------:R-:W-:Y:S01]  /*7540*/  FMUL.FTZ R17, R2, R69 ;  /* 0x0000004502117220 */ /* 0x000fe20000410000 */
[C---:B------:R-:W-:Y:S01]  /*7550*/  FMUL.FTZ R18, R0.reuse, R70 ;  /* 0x0000004600127220 */ /* 0x040fe20000410000 */
[----:B------:R-:W-:Y:S01]  /*7560*/  FMUL.FTZ R19, R0, R71 ;  /* 0x0000004700137220 */ /* 0x000fe20000410000 */
[-CC-:B------:R-:W-:Y:S01]  /*7570*/  FFMA.FTZ R118, R20, R88.reuse, -R112.reuse ;  /* 0x0000005814767223 */ /* 0x180fe20000010870 */
[--C-:B------:R-:W-:Y:S03]  /*7580*/  FFMA.FTZ R117, R21, R88, -R112.reuse ;  /* 0x0000005815757223 */ /* 0x100fe60000010870 */
[----:B------:R-:W1:Y:S01]  /*7590*/  MUFU.EX2 R91, R91 ;  /* 0x0000005b005b7308 */ /* 0x000e620000000800 */
[----:B--2---:R-:W-:Y:S01]  /*75a0*/  F2FP.BF16.F32.PACK_AB R82, R105, R106 ;  /* 0x0000006a6952723e */ /* 0x004fe200000010ff */
[-CC-:B------:R-:W-:Y:S01]  /*75b0*/  FFMA.FTZ R119, R22, R88.reuse, -R111.reuse ;  /* 0x0000005816777223 */ /* 0x180fe2000001086f */
[----:B------:R-:W-:Y:S01]  /*75c0*/  FFMA.FTZ R120, R23, R88, -R111 ;  /* 0x0000005817787223 */ /* 0x000fe2000001086f */
[----:B------:R-:W-:Y:S01]  /*75d0*/  FFMA.FTZ R109, R2, R162, R109 ;  /* 0x000000a2026d7223 */ /* 0x000fe2000001006d */
[----:B------:R-:W-:Y:S01]  /*75e0*/  ISETP.NE.AND P0, PT, R150, -0x1, PT ;  /* 0xffffffff9600780c */ /* 0x000fe20003f05270 */
[----:B------:R-:W-:Y:S04]  /*75f0*/  FFMA.FTZ R107, R0, R161, R107 ;  /* 0x000000a1006b7223 */ /* 0x000fe8000001006b */
[----:B------:R-:W-:Y:S01]  /*7600*/  MUFU.EX2 R113, R113 ;  /* 0x0000007100717308 */ /* 0x000fe20000000800 */
[----:B------:R-:W-:Y:S01]  /*7610*/  FADD.FTZ R109, R108, R109 ;  /* 0x0000006d6c6d7221 */ /* 0x000fe20000010000 */
[----:B------:R-:W-:Y:S03]  /*7620*/  FADD.FTZ R107, R110, R107 ;  /* 0x0000006b6e6b7221 */ /* 0x000fe60000010000 */
[----:B------:R-:W-:Y:S01]  /*7630*/  FADD.FTZ R109, R106, R109 ;  /* 0x0000006d6a6d7221 */ /* 0x000fe20000010000 */
[----:B-----5:R-:W-:Y:S04]  /*7640*/  FADD.FTZ R107, R104, R107 ;  /* 0x0000006b686b7221 */ /* 0x020fe80000010000 */
[----:B------:R-:W2:Y:S01]  /*7650*/  MUFU.EX2 R114, R114 ;  /* 0x0000007200727308 */ /* 0x000ea20000000800 */
[----:B-1----:R-:W-:Y:S01]  /*7660*/  F2FP.BF16.F32.PACK_AB R83, R91, R104 ;  /* 0x000000685b53723e */ /* 0x002fe200000010ff */
[----:B------:R-:W-:Y:S01]  /*7670*/  FADD.FTZ R105, R105, R109 ;  /* 0x0000006d69697221 */ /* 0x000fe20000010000 */
[----:B------:R-:W-:Y:S05]  /*7680*/  FADD.FTZ R91, R91, R107 ;  /* 0x0000006b5b5b7221 */ /* 0x000fea0000010000 */
[C---:B------:R-:W-:Y:S02]  /*7690*/  HMMA.16816.F32.BF16 R4, R80.reuse, R92, R4 ;  /* 0x0000005c5004723c */ /* 0x040fe40000041804 */
[----:B------:R-:W-:Y:S06]  /*76a0*/  MUFU.EX2 R115, R115 ;  /* 0x0000007300737308 */ /* 0x000fec0000000800 */
        /* <DEDUP_REMOVED lines=8> */
[----:B------:R-:W4:Y:S01]  /*7730*/  MUFU.EX2 R117, R117 ;  /* 0x0000007500757308 */ /* 0x000f220000000800 */
[----:B-----5:R-:W-:Y:S01]  /*7740*/  F2FP.BF16.F32.PACK_AB R71, R116, R115 ;  /* 0x000000737447723e */ /* 0x020fe200000010ff */
[C---:B------:R-:W-:Y:S08]  /*7750*/  HMMA.16816.F32.BF16 R44, R80.reuse, R100, R44 ;  /* 0x00000064502c723c */ /* 0x040ff0000004182c */
[----:B------:R-:W-:Y:S01]  /*7760*/  MUFU.EX2 R119, R119 ;  /* 0x0000007700777308 */ /* 0x000fe20000000800 */
[--C-:B------:R-:W-:Y:S01]  /*7770*/  FFMA.FTZ R100, R12, R88, -R112.reuse ;  /* 0x000000580c647223 */ /* 0x100fe20000010870 */
[C---:B------:R-:W-:Y:S01]  /*7780*/  FMUL.FTZ R12, R2.reuse, R72 ;  /* 0x00000048020c7220 */ /* 0x040fe20000410000 */
[----:B------:R-:W-:Y:S01]  /*7790*/  FFMA.FTZ R101, R13, R88, -R112 ;  /* 0x000000580d657223 */ /* 0x000fe20000010870 */
[----:B------:R-:W-:Y:S01]  /*77a0*/  FMUL.FTZ R13, R2, R73 ;  /* 0x00000049020d7220 */ /* 0x000fe20000410000 */
[----:B------:R-:W-:Y:S01]  /*77b0*/  MOV R2, R87 ;  /* 0x0000005700027202 */ /* 0x000fe20000000f00 */
[C---:B------:R-:W-:Y:S04]  /*77c0*/  HMMA.16816.F32.BF16 R48, R80.reuse, R102, R48 ;  /* 0x000000665030723c */ /* 0x040fe80000041830 */
[----:B------:R-:W5:Y:S01]  /*77d0*/  MUFU.EX2 R100, R100 ;  /* 0x0000006400647308 */ /* 0x000f620000000800 */
[----:B----4-:R-:W-:Y:S01]  /*77e0*/  F2FP.BF16.F32.PACK_AB R20, R117, R118 ;  /* 0x000000767514723e */ /* 0x010fe200000010ff */
[--C-:B------:R-:W-:Y:S01]  /*77f0*/  FFMA.FTZ R102, R14, R88, -R111.reuse ;  /* 0x000000580e667223 */ /* 0x100fe2000001086f */
[C---:B------:R-:W-:Y:S01]  /*7800*/  FMUL.FTZ R14, R0.reuse, R74 ;  /* 0x0000004a000e7220 */ /* 0x040fe20000410000 */
[----:B------:R-:W-:Y:S01]  /*7810*/  FFMA.FTZ R103, R15, R88, -R111 ;  /* 0x000000580f677223 */ /* 0x000fe2000001086f */
[----:B------:R-:W-:Y:S01]  /*7820*/  FMUL.FTZ R15, R0, R75 ;  /* 0x0000004b000f7220 */ /* 0x000fe20000410000 */
[C---:B---3--:R-:W-:Y:S01]  /*7830*/  HMMA.16816.F32.BF16 R52, R80.reuse, R76, R52 ;  /* 0x0000004c5034723c */ /* 0x048fe20000041834 */
[----:B------:R-:W3:Y:S03]  /*7840*/  LDSM.16.MT88.4 R72, [R90+0x6400] ;  /* 0x006400005a48783b */ /* 0x000ee60000004200 */
[----:B------:R-:W4:Y:S01]  /*7850*/  MUFU.EX2 R101, R101 ;  /* 0x0000006500657308 */ /* 0x000f220000000800 */
[----:B------:R-:W-:Y:S03]  /*7860*/  MOV R0, R86 ;  /* 0x0000005600007202 */ /* 0x000fe60000000f00 */
[C---:B------:R-:W-:Y:S01]  /*7870*/  HMMA.16816.F32.BF16 R56, R80.reuse, R78, R56 ;  /* 0x0000004e5038723c */ /* 0x040fe20000041838 */
[----:B------:R-:W3:Y:S05]  /*7880*/  LDSM.16.MT88.4 R76, [R89+0x400] ;  /* 0x00040000594c783b */ /* 0x000eea0000004200 */
[----:B------:R-:W2:Y:S01]  /*7890*/  MUFU.EX2 R102, R102 ;  /* 0x0000006600667308 */ /* 0x000ea20000000800 */
[----:B-----5:R-:W-:Y:S01]  /*78a0*/  FADD.FTZ R105, R100, R105 ;  /* 0x0000006964697221 */ /* 0x020fe20000010000 */
[C---:B-1----:R-:W-:Y:S08]  /*78b0*/  HMMA.16816.F32.BF16 R12, R80.reuse, R92, R12 ;  /* 0x0000005c500c723c */ /* 0x042ff0000004180c */
[----:B------:R-:W1:Y:S01]  /*78c0*/  MUFU.EX2 R103, R103 ;  /* 0x0000006700677308 */ /* 0x000e620000000800 */
[C---:B----4-:R-:W-:Y:S01]  /*78d0*/  F2FP.BF16.F32.PACK_AB R68, R101.reuse, R100 ;  /* 0x000000646544723e */ /* 0x050fe200000010ff */
[----:B------:R-:W-:Y:S01]  /*78e0*/  FADD.FTZ R101, R101, R105 ;  /* 0x0000006965657221 */ /* 0x000fe20000010000 */
[C---:B------:R-:W-:Y:S01]  /*78f0*/  HMMA.16816.F32.BF16 R60, R80.reuse, R94, R60 ;  /* 0x0000005e503c723c */ /* 0x040fe2000004183c */
[----:B------:R-:W4:Y:S06]  /*7900*/  LDSM.16.MT88.4 R92, [R90+0x7400] ;  /* 0x007400005a5c783b */ /* 0x000f2c0000004200 */
[----:B------:R-:W5:Y:S01]  /*7910*/  MUFU.EX2 R120, R120 ;  /* 0x0000007800787308 */ /* 0x000f620000000800 */
[----:B--2---:R-:W-:Y:S01]  /*7920*/  FADD.FTZ R91, R102, R91 ;  /* 0x0000005b665b7221 */ /* 0x004fe20000010000 */
[----:B------:R-:W-:Y:S01]  /*7930*/  FADD.FTZ R101, R113, R101 ;  /* 0x0000006571657221 */ /* 0x000fe20000010000 */
[C---:B------:R-:W-:Y:S07]  /*7940*/  HMMA.16816.F32.BF16 R64, R80.reuse, R96, R64 ;  /* 0x000000605040723c */ /* 0x040fee0000041840 */
[----:B------:R-:W-:Y:S01]  /*7950*/  MUFU.EX2 R121, R121 ;  /* 0x0000007900797308 */ /* 0x000fe20000000800 */
[C---:B-1----:R-:W-:Y:S01]  /*7960*/  F2FP.BF16.F32.PACK_AB R69, R103.reuse, R102 ;  /* 0x000000666745723e */ /* 0x042fe200000010ff */
[----:B------:R-:W-:Y:S01]  /*7970*/  FADD.FTZ R103, R103, R91 ;  /* 0x0000005b67677221 */ /* 0x000fe20000010000 */
[----:B------:R-:W-:Y:S01]  /*7980*/  FADD.FTZ R114, R114, R101 ;  /* 0x0000006572727221 */ /* 0x000fe20000010000 */
[----:B------:R-:W-:Y:S01]  /*7990*/  HMMA.16816.F32.BF16 R16, R80, R98, R16 ;  /* 0x000000625010723c */ /* 0x000fe20000041810 */
[----:B------:R-:W1:Y:S05]  /*79a0*/  LDSM.16.MT88.4 R80, [R89+0x1400] ;  /* 0x001400005950783b */ /* 0x000e6a0000004200 */
[----:B------:R-:W2:Y:S01]  /*79b0*/  MUFU.EX2 R122, R122 ;  /* 0x0000007a007a7308 */ /* 0x000ea20000000800 */
[----:B-----5:R-:W-:Y:S01]  /*79c0*/  F2FP.BF16.F32.PACK_AB R21, R120, R119 ;  /* 0x000000777815723e */ /* 0x020fe200000010ff */
[----:B------:R-:W-:Y:S01]  /*79d0*/  FADD.FTZ R103, R115, R103 ;  /* 0x0000006773677221 */ /* 0x000fe20000010000 */
[----:B------:R-:W-:Y:S01]  /*79e0*/  FADD.FTZ R114, R118, R114 ;  /* 0x0000007276727221 */ /* 0x000fe20000010000 */
[C---:B---3--:R-:W-:Y:S01]  /*79f0*/  HMMA.16816.F32.BF16 R4, R68.reuse, R72, R4 ;  /* 0x000000484404723c */ /* 0x048fe20000041804 */
[----:B------:R-:W-:Y:S04]  /*7a00*/  LDSM.16.MT88.4 R96, [R89+0x2400] ;  /* 0x002400005960783b */ /* 0x000fe80000004200 */
[----:B------:R-:W-:Y:S01]  /*7a10*/  FADD.FTZ R116, R116, R103 ;  /* 0x0000006774747221 */ /* 0x000fe20000010000 */
[----:B------:R-:W-:Y:S02]  /*7a20*/  FADD.FTZ R117, R117, R114 ;  /* 0x0000007275757221 */ /* 0x000fe40000010000 */
[C---:B------:R-:W-:Y:S01]  /*7a30*/  HMMA.16816.F32.BF16 R8, R68.reuse, R74, R8 ;  /* 0x0000004a4408723c */ /* 0x040fe20000041808 */
[----:B------:R-:W3:Y:S02]  /*7a40*/  LDSM.16.MT88.4 R72, [R90+0x8400] ;  /* 0x008400005a48783b */ /* 0x000ee40000004200 */
[----:B--2---:R-:W-:Y:S01]  /*7a50*/  F2FP.BF16.F32.PACK_AB R22, R122, R121 ;  /* 0x000000797a16723e */ /* 0x004fe200000010ff */
[----:B------:R-:W-:Y:S01]  /*7a60*/  FADD.FTZ R116, R119, R116 ;  /* 0x0000007477747221 */ /* 0x000fe20000010000 */
[----:B------:R-:W-:Y:S03]  /*7a70*/  FADD.FTZ R117, R121, R117 ;  /* 0x0000007579757221 */ /* 0x000fe60000010000 */
[C---:B------:R-:W-:Y:S03]  /*7a80*/  HMMA.16816.F32.BF16 R36, R68.reuse, R76, R36 ;  /* 0x0000004c4424723c */ /* 0x040fe60000041824 */
[----:B------:R-:W-:Y:S01]  /*7a90*/  FADD.FTZ R120, R120, R116 ;  /* 0x0000007478787221 */ /* 0x000fe20000010000 */
[----:B------:R-:W-:Y:S04]  /*7aa0*/  FADD.FTZ R122, R122, R117 ;  /* 0x000000757a7a7221 */ /* 0x000fe80000010000 */
[C---:B------:R-:W-:Y:S01]  /*7ab0*/  HMMA.16816.F32.BF16 R40, R68.reuse, R78, R40 ;  /* 0x0000004e4428723c */ /* 0x040fe20000041828 */
[----:B------:R-:W2:Y:S07]  /*7ac0*/  LDSM.16.MT88.4 R76, [R90+0x6800] ;  /* 0x006800005a4c783b */ /* 0x000eae0000004200 */
[C---:B----4-:R-:W-:Y:S03]  /*7ad0*/  HMMA.16816.F32.BF16 R44, R68.reuse, R92, R44 ;  /* 0x0000005c442c723c */ /* 0x050fe6000004182c */
[-CC-:B------:R-:W-:Y:S01]  /*7ae0*/  FFMA.FTZ R92, R26, R88.reuse, -R111.reuse ;  /* 0x000000581a5c7223 */ /* 0x180fe2000001086f */
[-CC-:B------:R-:W-:Y:S02]  /*7af0*/  FFMA.FTZ R93, R27, R88.reuse, -R111.reuse ;  /* 0x000000581b5d7223 */ /* 0x180fe4000001086f */
[----:B------:R-:W4:Y:S02]  /*7b00*/  LDSM.16.MT88.4 R24, [R89+0x800] ;  /* 0x000800005918783b */ /* 0x000f240000004200 */
[C---:B------:R-:W-:Y:S01]  /*7b10*/  HMMA.16816.F32.BF16 R48, R68.reuse, R94, R48 ;  /* 0x0000005e4430723c */ /* 0x040fe20000041830 */
[----:B------:R-:W5:Y:S02]  /*7b20*/  MUFU.EX2 R92, R92 ;  /* 0x0000005c005c7308 */ /* 0x000f640000000800 */
[-CC-:B------:R-:W-:Y:S01]  /*7b30*/  FFMA.FTZ R94, R28, R88.reuse, -R112.reuse ;  /* 0x000000581c5e7223 */ /* 0x180fe20000010870 */
[----:B------:R-:W-:Y:S04]  /*7b40*/  FFMA.FTZ R95, R29, R88, -R112 ;  /* 0x000000581d5f7223 */ /* 0x000fe80000010870 */
[C---:B-1----:R-:W-:Y:S03]  /*7b50*/  HMMA.16816.F32.BF16 R52, R68.reuse, R80, R52 ;  /* 0x000000504434723c */ /* 0x042fe60000041834 */
[----:B------:R-:W1:Y:S05]  /*7b60*/  MUFU.EX2 R93, R93 ;  /* 0x0000005d005d7308 */ /* 0x000e6a0000000800 */
[C---:B------:R-:W-:Y:S01]  /*7b70*/  HMMA.16816.F32.BF16 R56, R68.reuse, R82, R56 ;  /* 0x000000524438723c */ /* 0x040fe20000041838 */
[----:B------:R-:W-:Y:S04]  /*7b80*/  LDSM.16.MT88.4 R80, [R89+0x2800] ;  /* 0x002800005950783b */ /* 0x000fe80000004200 */
[----:B------:R-:W2:Y:S01]  /*7b90*/  MUFU.EX2 R94, R94 ;  /* 0x0000005e005e7308 */ /* 0x000ea20000000800 */
[----:B-----5:R-:W-:Y:S02]  /*7ba0*/  FADD.FTZ R120, R92, R120 ;  /* 0x000000785c787221 */ /* 0x020fe40000010000 */
[C---:B---3--:R-:W-:Y:S07]  /*7bb0*/  HMMA.16816.F32.BF16 R12, R68.reuse, R72, R12 ;  /* 0x00000048440c723c */ /* 0x048fee000004180c */
[----:B------:R-:W-:Y:S01]  /*7bc0*/  MUFU.EX2 R95, R95 ;  /* 0x0000005f005f7308 */ /* 0x000fe20000000800 */
[C---:B-1----:R-:W-:Y:S01]  /*7bd0*/  F2FP.BF16.F32.PACK_AB R23, R93.reuse, R92 ;  /* 0x0000005c5d17723e */ /* 0x042fe200000010ff */
[----:B------:R-:W-:Y:S01]  /*7be0*/  FADD.FTZ R93, R93, R120 ;  /* 0x000000785d5d7221 */ /* 0x000fe20000010000 */
[C---:B------:R-:W-:Y:S01]  /*7bf0*/  HMMA.16816.F32.BF16 R60, R68.reuse, R74, R60 ;  /* 0x0000004a443c723c */ /* 0x040fe2000004183c */
[----:B------:R-:W-:Y:S02]  /*7c00*/  LDSM.16.MT88.4 R72, [R89+0x1800] ;  /* 0x001800005948783b */ /* 0x000fe40000004200 */
[----:B--2---:R-:W-:Y:S05]  /*7c10*/  FADD.FTZ R122, R94, R122 ;  /* 0x0000007a5e7a7221 */ /* 0x004fea0000010000 */
[C---:B------:R-:W-:Y:S03]  /*7c20*/  HMMA.16816.F32.BF16 R64, R68.reuse, R96, R64 ;  /* 0x000000604440723c */ /* 0x040fe60000041840 */
[-CC-:B------:R-:W-:Y:S01]  /*7c30*/  FFMA.FTZ R96, R30, R88.reuse, -R111.reuse ;  /* 0x000000581e607223 */ /* 0x180fe2000001086f */
[-CC-:B------:R-:W-:Y:S02]  /*7c40*/  FFMA.FTZ R97, R31, R88.reuse, -R111.reuse ;  /* 0x000000581f617223 */ /* 0x180fe4000001086f */
[----:B------:R-:W-:Y:S02]  /*7c50*/  LDSM.16.MT88.4 R28, [R89+0xc00] ;  /* 0x000c0000591c783b */ /* 0x000fe40000004200 */
[----:B------:R-:W-:Y:S01]  /*7c60*/  HMMA.16816.F32.BF16 R16, R68, R98, R16 ;  /* 0x000000624410723c */ /* 0x000fe20000041810 */
[----:B------:R-:W1:Y:S02]  /*7c70*/  MUFU.EX2 R96, R96 ;  /* 0x0000006000607308 */ /* 0x000e640000000800 */
[-CC-:B------:R-:W-:Y:S01]  /*7c80*/  FFMA.FTZ R98, R32, R88.reuse, -R112.reuse ;  /* 0x0000005820627223 */ /* 0x180fe20000010870 */
[-CC-:B------:R-:W-:Y:S01]  /*7c90*/  FFMA.FTZ R99, R34, R88.reuse, -R111.reuse ;  /* 0x0000005822637223 */ /* 0x180fe2000001086f */
[-C--:B------:R-:W-:Y:S01]  /*7ca0*/  FFMA.FTZ R112, R33, R88.reuse, -R112 ;  /* 0x0000005821707223 */ /* 0x080fe20000010870 */
[----:B------:R-:W2:Y:S01]  /*7cb0*/  LDSM.16.MT88.4 R68, [R90+0x7800] ;  /* 0x007800005a44783b */ /* 0x000ea20000004200 */
[----:B------:R-:W-:Y:S01]  /*7cc0*/  FFMA.FTZ R111, R35, R88, -R111 ;  /* 0x00000058236f7223 */ /* 0x000fe2000001086f */
[C---:B------:R-:W-:Y:S03]  /*7cd0*/  HMMA.16816.F32.BF16 R4, R20.reuse, R76, R4 ;  /* 0x0000004c1404723c */ /* 0x040fe60000041804 */
[----:B------:R-:W3:Y:S03]  /*7ce0*/  MUFU.EX2 R97, R97 ;  /* 0x0000006100617308 */ /* 0x000ee60000000800 */
[----:B------:R-:W-:Y:S02]  /*7cf0*/  LDSM.16.MT88.4 R32, [R90+0x7c00] ;  /* 0x007c00005a20783b */ /* 0x000fe40000004200 */
[C---:B------:R-:W-:Y:S05]  /*7d00*/  HMMA.16816.F32.BF16 R8, R20.reuse, R78, R8 ;  /* 0x0000004e1408723c */ /* 0x040fea0000041808 */
[----:B------:R-:W-:Y:S01]  /*7d10*/  MUFU.EX2 R98, R98 ;  /* 0x0000006200627308 */ /* 0x000fe20000000800 */
[----:B-1----:R-:W-:Y:S01]  /*7d20*/  FADD.FTZ R93, R96, R93 ;  /* 0x0000005d605d7221 */ /* 0x002fe20000010000 */
[----:B------:R-:W1:Y:S01]  /*7d30*/  LDSM.16.MT88.4 R76, [R90+0x8800] ;  /* 0x008800005a4c783b */ /* 0x000e620000004200 */
[C---:B----4-:R-:W-:Y:S07]  /*7d40*/  HMMA.16816.F32.BF16 R36, R20.reuse, R24, R36 ;  /* 0x000000181424723c */ /* 0x050fee0000041824 */
[----:B------:R-:W4:Y:S01]  /*7d50*/  MUFU.EX2 R112, R112 ;  /* 0x0000007000707308 */ /* 0x000f220000000800 */
[C---:B------:R-:W-:Y:S01]  /*7d60*/  HMMA.16816.F32.BF16 R40, R20.reuse, R26, R40 ;  /* 0x0000001a1428723c */ /* 0x040fe20000041828 */
[----:B------:R-:W5:Y:S08]  /*7d70*/  LDSM.16.MT88.4 R24, [R90+0x6c00] ;  /* 0x006c00005a18783b */ /* 0x000f700000004200 */
[----:B------:R-:W-:Y:S10]  /*7d80*/  MUFU.EX2 R99, R99 ;  /* 0x0000006300637308 */ /* 0x000ff40000000800 */
[----:B------:R-:W1:Y:S01]  /*7d90*/  MUFU.EX2 R111, R111 ;  /* 0x0000006f006f7308 */ /* 0x000e620000000800 */
[C---:B--2---:R-:W-:Y:S03]  /*7da0*/  HMMA.16816.F32.BF16 R44, R20.reuse, R68, R44 ;  /* 0x00000044142c723c */ /* 0x044fe6000004182c */
[C---:B------:R-:W-:Y:S01]  /*7db0*/  F2FP.BF16.F32.PACK_AB R68, R95.reuse, R94 ;  /* 0x0000005e5f44723e */ /* 0x040fe200000010ff */
[----:B------:R-:W-:Y:S01]  /*7dc0*/  FADD.FTZ R95, R95, R122 ;  /* 0x0000007a5f5f7221 */ /* 0x000fe20000010000 */
[C---:B---3--:R-:W-:Y:S01]  /*7dd0*/  F2FP.BF16.F32.PACK_AB R69, R97.reuse, R96 ;  /* 0x000000606145723e */ /* 0x048fe200000010ff */
[----:B------:R-:W-:Y:S02]  /*7de0*/  FADD.FTZ R97, R97, R93 ;  /* 0x0000005d61617221 */ /* 0x000fe40000010000 */
[C---:B------:R-:W-:Y:S03]  /*7df0*/  HMMA.16816.F32.BF16 R48, R20.reuse, R70, R48 ;  /* 0x000000461430723c */ /* 0x040fe60000041830 */
[----:B----4-:R-:W-:Y:S01]  /*7e00*/  F2FP.BF16.F32.PACK_AB R70, R112, R98 ;  /* 0x000000627046723e */ /* 0x010fe200000010ff */
[----:B------:R-:W-:Y:S01]  /*7e10*/  FADD.FTZ R95, R98, R95 ;  /* 0x0000005f625f7221 */ /* 0x000fe20000010000 */
[----:B-1----:R-:W-:Y:S01]  /*7e20*/  F2FP.BF16.F32.PACK_AB R71, R111, R99 ;  /* 0x000000636f47723e */ /* 0x002fe200000010ff */
[----:B------:R-:W-:Y:S02]  /*7e30*/  FADD.FTZ R97, R99, R97 ;  /* 0x0000006163617221 */ /* 0x000fe40000010000 */
[C---:B------:R-:W-:Y:S03]  /*7e40*/  HMMA.16816.F32.BF16 R52, R20.reuse, R72, R52 ;  /* 0x000000481434723c */ /* 0x040fe60000041834 */
[----:B------:R-:W-:Y:S01]  /*7e50*/  FADD.FTZ R162, R112, R95 ;  /* 0x0000005f70a27221 */ /* 0x000fe20000010000 */
[----:B------:R-:W-:Y:S04]  /*7e60*/  FADD.FTZ R161, R111, R97 ;  /* 0x000000616fa17221 */ /* 0x000fe80000010000 */
[C---:B------:R-:W-:Y:S01]  /*7e70*/  HMMA.16816.F32.BF16 R56, R20.reuse, R74, R56 ;  /* 0x0000004a1438723c */ /* 0x040fe20000041838 */
[----:B------:R-:W1:Y:S07]  /*7e80*/  LDSM.16.MT88.4 R72, [R89+0x1c00] ;  /* 0x001c00005948783b */ /* 0x000e6e0000004200 */
[C---:B------:R-:W-:Y:S08]  /*7e90*/  HMMA.16816.F32.BF16 R12, R20.reuse, R76, R12 ;  /* 0x0000004c140c723c */ /* 0x040ff0000004180c */
[C---:B------:R-:W-:Y:S08]  /*7ea0*/  HMMA.16816.F32.BF16 R60, R20.reuse, R78, R60 ;  /* 0x0000004e143c723c */ /* 0x040ff0000004183c */
[C---:B------:R-:W-:Y:S08]  /*7eb0*/  HMMA.16816.F32.BF16 R64, R20.reuse, R80, R64 ;  /* 0x000000501440723c */ /* 0x040ff00000041840 */
[----:B------:R-:W-:Y:S08]  /*7ec0*/  HMMA.16816.F32.BF16 R16, R20, R82, R16 ;  /* 0x000000521410723c */ /* 0x000ff00000041810 */
[C---:B-----5:R-:W-:Y:S01]  /*7ed0*/  HMMA.16816.F32.BF16 R80, R68.reuse, R24, R4 ;  /* 0x000000184450723c */ /* 0x060fe20000041804 */
[----:B------:R-:W2:Y:S07]  /*7ee0*/  LDSM.16.MT88.4 R4, [R90+0x8c00] ;  /* 0x008c00005a04783b */ /* 0x000eae0000004200 */
        /* <DEDUP_REMOVED lines=12> */
[----:B------:R-:W-:Y:S08]  /*7fb0*/  @!UPT UIADD3 URZ, UPT, UPT, URZ, URZ, URZ ;  /* 0x000000fffffff290 */ /* 0x000ff0000fffe0ff */
[----:B------:R-:W-:Y:S11]  /*7fc0*/  @P0 BRA `(.L_x_8810) ;  /* 0xffffffd0009c0947 */ /* 0x000ff6000383ffff */
.L_x_8803:
        /* <DEDUP_REMOVED lines=11> */
.L_x_8822:
        /* <DEDUP_REMOVED lines=115> */
[----:B------:R1:W5:Y:S04]  /*87b0*/  LD.E.64 R32, desc[UR4][R84.64+0x90] ;  /* 0x0000900454207980 */ /* 0x000368000c101b00 */
[----:B---3--:R-:W3:Y:S04]  /*87c0*/  LD.E.U8 R0, desc[UR4][R84.64+0x1c8] ;  /* 0x0001c80454007980 */ /* 0x008ee8000c101100 */
[----:B------:R1:W5:Y:S01]  /*87d0*/  @!P2 LD.E.64 R34, desc[UR4][R84.64+0x80] ;  /* 0x000080045422a980 */ /* 0x000362000c101b00 */
[----:B---3--:R-:W-:-:S13]  /*87e0*/  ISETP.NE.AND P0, PT, R0, RZ, PT ;  /* 0x000000ff0000720c */ /* 0x008fda0003f05270 */
[----:B----4-:R-:W3:Y:S04]  /*87f0*/  @!P0 LD.E R3, desc[UR4][R84.64+0x60] ;  /* 0x0000600454038980 */ /* 0x010ee8000c101900 */
[----:B------:R-:W4:Y:S01]  /*8800*/  @!P0 LD.E R28, desc[UR4][R84.64+0xb4] ;  /* 0x0000b404541c8980 */ /* 0x000f22000c101900 */
[----:B------:R-:W1:Y:S08]  /*8810*/  @P3 MUFU.LG2 R6, R6 ;  /* 0x0000000600063308 */ /* 0x000e700000000c00 */
[----:B------:R-:W1:Y:S01]  /*8820*/  @P1 MUFU.LG2 R161, R161 ;  /* 0x000000a100a11308 */ /* 0x000e620000000c00 */
[----:B------:R-:W-:Y:S01]  /*8830*/  BSSY.RECONVERGENT B0, `(.L_x_8812) ;  /* 0x0000011000007945 */ /* 0x000fe20003800200 */
[----:B------:R-:W-:Y:S01]  /*8840*/  MOV R2, 0x7f800000 ;  /* 0x7f80000000027802 */ /* 0x000fe20000000f00 */
[----:B--2---:R-:W-:Y:S01]  /*8850*/  @P2 IMAD.WIDE.U32 R38, R36, R154, RZ ;  /* 0x0000009a24262225 */ /* 0x004fe200078e00ff */
[----:B------:R-:W-:-:S03]  /*8860*/  MOV R0, 0x7f800000 ;  /* 0x7f80000000007802 */ /* 0x000fc60000000f00 */
[----:B-1----:R-:W-:-:S04]  /*8870*/  @P3 FMUL.FTZ R6, R6, 0.69314718246459960938 ;  /* 0x3f31721806063820 */ /* 0x002fc80000410000 */
[----:B-----5:R-:W-:Y:S01]  /*8880*/  @P3 FFMA.FTZ R2, R4, R87, R6 ;  /* 0x0000005704023223 */ /* 0x020fe20000010006 */
[----:B------:R-:W-:-:S04]  /*8890*/  @P1 FMUL.FTZ R161, R161, 0.69314718246459960938 ;  /* 0x3f317218a1a11820 */ /* 0x000fc80000410000 */
[----:B------:R-:W-:Y:S01]  /*88a0*/  @P1 FFMA.FTZ R0, R4, R86, R161 ;  /* 0x0000005604001223 */ /* 0x000fe200000100a1 */
[----:B---3--:R-:W-:-:S04]  /*88b0*/  @!P0 IMAD R3, R3, R146, R145 ;  /* 0x0000009203038224 */ /* 0x008fc800078e0291 */
[----:B----4-:R-:W-:Y:S02]  /*88c0*/  @!P0 IMAD R28, R3, R28, RZ ;  /* 0x0000001c031c8224 */ /* 0x010fe400078e02ff */
[----:B------:R-:W-:Y:S01]  /*88d0*/  @P2 IMAD R3, R37, R154, RZ ;  /* 0x0000009a25032224 */ /* 0x000fe200078e02ff */
[----:B------:R-:W-:Y:S06]  /*88e0*/  @!P0 BRA `(.L_x_8813) ;  /* 0x0000000000148947 */ /* 0x000fec0003800000 */
[----:B------:R-:W2:Y:S04]  /*88f0*/  @!P2 LD.E R4, desc[UR4][R84.64+0xb4] ;  /* 0x0000b4045404a980 */ /* 0x000ea8000c101900 */
[----:B------:R-:W3:Y:S01]  /*8900*/  LD.E R5, desc[UR4][R84.64+0xd4] ;  /* 0x0000d40454057980 */ /* 0x000ee2000c101900 */
[----:B--2---:R-:W-:Y:S02]  /*8910*/  @!P2 IMAD R154, R4, R146, RZ ;  /* 0x00000092049aa224 */ /* 0x004fe400078e02ff */
[----:B---3--:R-:W-:-:S05]  /*8920*/  IMAD R5, R5, R145, RZ ;  /* 0x0000009105057224 */ /* 0x008fca00078e02ff */
[----:B------:R-:W-:Y:S02]  /*8930*/  IADD3 R28, PT, PT, R5, R154, RZ ;  /* 0x0000009a051c7210 */ /* 0x000fe40007ffe0ff */
.L_x_8813:
[----:B------:R-:W-:Y:S05]  /*8940*/  BSYNC.RECONVERGENT B0 ;  /* 0x0000000000007941 */ /* 0x000fea0003800200 */
.L_x_8812:
        /* <DEDUP_REMOVED lines=27> */
.L_x_8815:
[----:B------:R-:W-:Y:S05]  /*8b00*/  BSYNC.RECONVERGENT B0 ;  /* 0x0000000000007941 */ /* 0x000fea0003800200 */
.L_x_8814:
[----:B-1----:R1:W5:Y:S01]  /*8b10*/  LD.E R84, desc[UR4][R84.64+0xc0] ;  /* 0x0000c00454547980 */ /* 0x002362000c101900 */
        /* <DEDUP_REMOVED lines=8> */
[----:B------:R-:W-:Y:S02]  /*8ba0*/  IMAD R0, R33, R145, RZ ;  /* 0x0000009121007224 */ /* 0x000fe400078e02ff */
[----:B------:R-:W-:-:S04]  /*8bb0*/  IMAD.WIDE.U32 R30, R147, R36, R30 ;  /* 0x00000024931e7225 */ /* 0x000fc800078e001e */
        /* <DEDUP_REMOVED lines=21> */
.L_x_8817:
[----:B------:R-:W-:Y:S05]  /*8d10*/  BSYNC.RECONVERGENT B0 ;  /* 0x0000000000007941 */ /* 0x000fea0003800200 */
.L_x_8816:
[----:B------:R-:W-:Y:S02]  /*8d20*/  MOV R2, R144 ;  /* 0x0000009000027202 */ /* 0x000fe40000000f00 */
[----:B------:R-:W-:-:S04]  /*8d30*/  MOV R3, 0x0 ;  /* 0x0000000000037802 */ /* 0x000fc80000000f00 */
[----:B-12345:R-:W-:Y:S05]  /*8d40*/  @P0 RET.REL.NODEC R2 `(_ZN5flash24flash_fwd_splitkv_kernelI23Flash_fwd_kernel_traitsILi96ELi64ELi64ELi4ELb0ELb0EN7cutlass10bfloat16_tE19Flash_kernel_traitsILi96ELi64ELi64ELi4ES3_EELb0ELb0ELb1ELb0ELb0ELb0ELb0ELb0EEEvNS_16Flash_fwd_paramsE) ;  /* 0xffffff7002ac0950 */ /* 0x03efea0003c3ffff */
        /* <DEDUP_REMOVED lines=17> */
[----:B-1----:R-:W-:Y:S05]  /*8e60*/  @P0 RET.REL.NODEC R2 `(_ZN5flash24flash_fwd_splitkv_kernelI23Flash_fwd_kernel_traitsILi96ELi64ELi64ELi4ELb0ELb0EN7cutlass10bfloat16_tE19Flash_kernel_traitsILi96ELi64ELi64ELi4ES3_EELb0ELb0ELb1ELb0ELb0ELb0ELb0ELb0EEEvNS_16Flash_fwd_paramsE) ;  /* 0xffffff7002640950 */ /* 0x002fea0003c3ffff */
[----:B------:R-:W-:Y:S01]  /*8e70*/  MOV R145, 0x0 ;  /* 0x0000000000917802 */ /* 0x000fe20000000f00 */
[----:B------:R1:W-:Y:S03]  /*8e80*/  ST.E.128 desc[UR4][R4.64+0x80], R24 ;  /* 0x0000801804007985 */ /* 0x0003e6000c101d04 */
[----:B-1----:R-:W-:Y:S05]  /*8e90*/  RET.REL.NODEC R144 `(_ZN5flash24flash_fwd_splitkv_kernelI23Flash_fwd_kernel_traitsILi96ELi64ELi64ELi4ELb0ELb0EN7cutlass10bfloat16_tE19Flash_kernel_traitsILi96ELi64ELi64ELi4ES3_EELb0ELb0ELb1ELb0ELb0ELb0ELb0ELb0EEEvNS_16Flash_fwd_paramsE) ;  /* 0xffffff7090587950 */ /* 0x002fea0003c3ffff */
.L_x_8811:
[----:B------:R-:W-:Y:S01]  /*8ea0*/  MOV R0, 0x1f ;  /* 0x0000001f00007802 */ /* 0x000fe20000000f00 */
[----:B------:R-:W-:Y:S01]  /*8eb0*/  IMAD.MOV.U32 R2, RZ, RZ, 0x2 ;  /* 0x00000002ff027424 */ /* 0x000fe200078e00ff */
[----:B------:R-:W-:Y:S01]  /*8ec0*/  MOV R5, R162 ;  /* 0x000000a200057202 */ /* 0x000fe20000000f00 */
[----:B------:R-:W-:-:S07]  /*8ed0*/  IMAD.MOV.U32 R3, RZ, RZ, -0x1 ;  /* 0xffffffffff037424 */ /* 0x000fce00078e00ff */
[----:B-1---5:R-:W-:Y:S05]  /*8ee0*/  WARPSYNC.COLLECTIVE R3, `(.L_x_8818) ;  /* 0x0000000003087348 */ /* 0x022fea0003c00000 */
[----:B------:R2:W3:Y:S02]  /*8ef0*/  SHFL.BFLY P0, R0, R5, R2, R0 ;  /* 0x0c00000205007389 */ /* 0x0004e40000000000 */
[----:B-123-5:R-:W-:Y:S05]  /*8f00*/  ENDCOLLECTIVE ;  /* 0x000000000000791b */ /* 0x02efea0003800000 */
.L_x_8818:
        /* <DEDUP_REMOVED lines=8> */
.L_x_8819:
        /* <DEDUP_REMOVED lines=8> */
.L_x_8820:
[----:B------:R-:W-:Y:S01]  /*9010*/  FADD.FTZ R161, R0, R161 ;  /* 0x000000a100a17221 */ /* 0x000fe20000010000 */
[----:B------:R-:W-:Y:S02]  /*9020*/  MOV R0, 0x1f ;  /* 0x0000001f00007802 */ /* 0x000fe40000000f00 */
[----:B------:R-:W-:Y:S01]  /*9030*/  MOV R2, 0x1 ;  /* 0x0000000100027802 */ /* 0x000fe20000000f00 */
[----:B------:R-:W-:-:S07]  /*9040*/  IMAD.MOV.U32 R5, RZ, RZ, R161 ;  /* 0x000000ffff057224 */ /* 0x000fce00078e00a1 */
[----:B------:R-:W-:Y:S05]  /*9050*/  WARPSYNC.COLLECTIVE R3, `(.L_x_8821) ;  /* 0x0000000003087348 */ /* 0x000fea0003c00000 */
[----:B------:R1:W2:Y:S02]  /*9060*/  SHFL.BFLY P0, R0, R5, R2, R0 ;  /* 0x0c00000205007389 */ /* 0x0002a40000000000 */
[----:B-12---:R-:W-:Y:S05]  /*9070*/  ENDCOLLECTIVE ;  /* 0x000000000000791b */ /* 0x006fea0003800000 */
.L_x_8821:
[----:B------:R-:W-:Y:S05]  /*9080*/  BRA `(.L_x_8822) ;  /* 0xffffffec00fc7947 */ /* 0x000fea000383ffff */
.L_x_8823:
        /* <DEDUP_REMOVED lines=15> */
.L_x_11680:


//--------------------- .text._ZN5flash24flash_fwd_splitkv_kernelI23Flash_fwd_kernel_traitsILi96ELi64ELi64ELi4ELb0ELb0EN7cutlass10bfloat16_tE19Flash_kernel_traitsILi96ELi64ELi64ELi4ES3_EELb0ELb0ELb1ELb0ELb0ELb1ELb0ELb0EEEvNS_16Flash_fwd_paramsE --------------------------
	.section	.text._ZN5flash24flash_fwd_splitkv_kernelI23Flash_fwd_kernel_traitsILi96ELi64ELi64ELi4ELb0ELb0EN7cutlass10bfloat16_tE19Flash_kernel_traitsILi96ELi64ELi64ELi4ES3_EELb0ELb0ELb1ELb0ELb0ELb1ELb0ELb0EEEvNS_16Flash_fwd_paramsE,"ax",@progbits
	.align	128
        .global         _ZN5flash24flash_fwd_splitkv_kernelI23Flash_fwd_kernel_traitsILi96ELi64ELi64ELi4ELb0ELb0EN7cutlass10bfloat16_tE19Flash_kernel_traitsILi96ELi64ELi64ELi4ES3_EELb0ELb0ELb1ELb0ELb0ELb1ELb0ELb0EEEvNS_16Flash_fwd_paramsE
        .type           _ZN5flash24flash_fwd_splitkv_kernelI23Flash_fwd_kernel_traitsILi96ELi64ELi64ELi4ELb0ELb0EN7cutlass10bfloat16_tE19Flash_kernel_traitsILi96ELi64ELi64ELi4ES3_EELb0ELb0ELb1ELb0ELb0ELb1ELb0ELb0EEEvNS_16Flash_fwd_paramsE,@function
        .size           _ZN5flash24flash_fwd_splitkv_kernelI23Flash_fwd_kernel_traitsILi96ELi64ELi64ELi4ELb0ELb0EN7cutlass10bfloat16_tE19Flash_kernel_traitsILi96ELi64ELi64ELi4ES3_EELb0ELb0ELb1ELb0ELb0ELb1ELb0ELb0EEEvNS_16Flash_fwd_paramsE,(.L_x_11681 - _ZN5flash24flash_fwd_splitkv_kernelI23Flash_fwd_kernel_traitsILi96ELi64ELi64ELi4ELb0ELb0EN7cutlass10bfloat16_tE19Flash_kernel_traitsILi96ELi64ELi64ELi4ES3_EELb0ELb0ELb1ELb0ELb0ELb1ELb0ELb0EEEvNS_16Flash_fwd_paramsE)
        .other          _ZN5flash24flash_fwd_splitkv_kernelI23Flash_fwd_kernel_traitsILi96ELi64ELi64ELi4ELb0ELb0EN7cutlass10bfloat16_tE19Flash_kernel_traitsILi96ELi64ELi64ELi4ES3_EELb0ELb0ELb1ELb0ELb0ELb1ELb0ELb0EEEvNS_16Flash_fwd_paramsE,@"STO_CUDA_ENTRY STV_DEFAULT"
_ZN5flash24flash_fwd_splitkv_kernelI23Flash_fwd_kernel_traitsILi96ELi64ELi64ELi4ELb0ELb0EN7cutlass10bfloat16_tE19Flash_kernel_traitsILi96ELi64ELi64ELi4ES3_EELb0ELb0ELb1ELb0ELb0ELb1ELb0ELb0EEEvNS_16Flash_fwd_paramsE:
.text._ZN5flash24flash_fwd_splitkv_kernelI23Flash_fwd_kernel_traitsILi96ELi64ELi64ELi4ELb0ELb0EN7cutlass10bfloat16_tE19Flash_kernel_traitsILi96ELi64ELi64ELi4ES3_EELb0ELb0ELb1ELb0ELb0ELb1ELb0ELb0EEEvNS_16Flash_fwd_paramsE:
[----:B------:R-:W-:Y:S01]  /*0000*/  LDC R1, c[0x0][0x37c] ;  /* 0x0000df00ff017b82 */ /* 0x000fe20000000800 */
[----:B------:R-:W1:Y:S07]  /*0010*/  S2R R147, SR_CTAID.X ;  /* 0x0000000000937919 */ /* 0x000e6e0000002500 */
[----:B------:R-:W2:Y:S01]  /*0020*/  LDC.64 R2, c[0x0][0x348] ;  /* 0x0000d200ff027b82 */ /* 0x000ea20000000a00 */
[----:B------:R-:W-:Y:S01]  /*0030*/  BSSY.RECONVERGENT B2, `(.L_x_8824) ;  /* 0x0000005000027945 */ /* 0x000fe20003800200 */
[----:B------:R-:W-:Y:S01]  /*0040*/  MOV R144, 0x80 ;  /* 0x0000008000907802 */ /* 0x000fe20000000f00 */
[----:B------:R-:W3:Y:S01]  /*0050*/  S2R R146, SR_CTAID.Y ;  /* 0x0000000000927919 */ /* 0x000ee20000002600 */
[----:B------:R-:W4:Y:S05]  /*0060*/  S2R R145, SR_CTAID.Z ;  /* 0x0000000000917919 */ /* 0x000f2a0000002700 */
[----:B-1234-:R-:W-:Y:S05]  /*0070*/  CALL.REL.NOINC `($_ZN5flash24flash_fwd_splitkv_kernelI23Flash_fwd_kernel_traitsILi96ELi64ELi64ELi4ELb0ELb0EN7cutlass10bfloat16_tE19Flash_kernel_traitsILi96ELi64ELi64ELi4ES3_EELb0ELb0ELb1ELb0ELb0ELb1ELb0ELb0EEEvNS_16Flash_fwd_paramsE$_ZN5flash30compute_attn_1rowblock_splitkvI23Flash_fwd_kernel_traitsILi96ELi64ELi64ELi4ELb0ELb0EN7cutlass10bfloat16_tE19Flash_kernel_traitsILi96ELi64ELi64ELi4ES3_EELb0ELb0ELb1ELb0ELb0ELb1ELb0ELb0ENS_16Flash_fwd_paramsEEEvRKT8_iiiii) ;  /* 0x0000000000087944 */ /* 0x01efea0003c00000 */
[----:B------:R-:W-:Y:S05]  /*0080*/  BSYNC.RECONVERGENT B2 ;  /* 0x0000000000027941 */ /* 0x000fea0003800200 */
.L_x_8824:
[----:B------:R-:W-:Y:S05]  /*0090*/  EXIT ;  /* 0x000000000000794d */ /* 0x000fea0003800000 */
        .type           $_ZN5flash24flash_fwd_splitkv_kernelI23Flash_fwd_kernel_traitsILi96ELi64ELi64ELi4ELb0ELb0EN7cutlass10bfloat16_tE19Flash_kernel_traitsILi96ELi64ELi64ELi4ES3_EELb0ELb0ELb1ELb0ELb0ELb1ELb0ELb0EEEvNS_16Flash_fwd_paramsE$_ZN5flash30compute_attn_1rowblock_splitkvI23Flash_fwd_kernel_traitsILi96ELi64ELi64ELi4ELb0ELb0EN7cutlass10bfloat16_tE19Flash_kernel_traitsILi96ELi64ELi64ELi4ES3_EELb0ELb0ELb1ELb0ELb0ELb1ELb0ELb0ENS_16Flash_fwd_paramsEEEvRKT8_iiiii,@function
        .size           $_ZN5flash24flash_fwd_splitkv_kernelI23Flash_fwd_kernel_traitsILi96ELi64ELi64ELi4ELb0ELb0EN7cutlass10bfloat16_tE19Flash_kernel_traitsILi96ELi64ELi64ELi4ES3_EELb0ELb0ELb1ELb0ELb0ELb1ELb0ELb0EEEvNS_16Flash_fwd_paramsE$_ZN5flash30compute_attn_1rowblock_splitkvI23Flash_fwd_kernel_traitsILi96ELi64ELi64ELi4ELb0ELb0EN7cutlass10bfloat16_tE19Flash_kernel_traitsILi96ELi64ELi64ELi4ES3_EELb0ELb0ELb1ELb0ELb0ELb1ELb0ELb0ENS_16Flash_fwd_paramsEEEvRKT8_iiiii,(.L_x_11681 - $_ZN5flash24flash_fwd_splitkv_kernelI23Flash_fwd_kernel_traitsILi96ELi64ELi64ELi4ELb0ELb0EN7cutlass10bfloat16_tE19Flash_kernel_traitsILi96ELi64ELi64ELi4ES3_EELb0ELb0ELb1ELb0ELb0ELb1ELb0ELb0EEEvNS_16Flash_fwd_paramsE$_ZN5flash30compute_attn_1rowblock_splitkvI23Flash_fwd_kernel_traitsILi96ELi64ELi64ELi4ELb0ELb0EN7cutlass10bfloat16_tE19Flash_kernel_traitsILi96ELi64ELi64ELi4ES3_EELb0ELb0ELb1ELb0ELb0ELb1ELb0ELb0ENS_16Flash_fwd_paramsEEEvRKT8_iiiii)
$_ZN5flash24flash_fwd_splitkv_kernelI23Flash_fwd_kernel_traitsILi96ELi64ELi64ELi4ELb0ELb0EN7cutlass10bfloat16_tE19Flash_kernel_traitsILi96ELi64ELi64ELi4ES3_EELb0ELb0ELb1ELb0ELb0ELb1ELb0ELb0EEEvNS_16Flash_fwd_paramsE$_ZN5flash30compute_attn_1rowblock_splitkvI23Flash_fwd_kernel_traitsILi96ELi64ELi64ELi4ELb0ELb0EN7cutlass10bfloat16_tE19Flash_kernel_traitsILi96ELi64ELi64ELi4ES3_EELb0ELb0ELb1ELb0ELb0ELb1ELb0ELb0ENS_16Flash_fwd_paramsEEEvRKT8_iiiii:
        /* <DEDUP_REMOVED lines=38> */
.L_x_8826:
[----:B------:R-:W-:Y:S05]  /*0300*/  BSYNC.RECONVERGENT B0 ;  /* 0x0000000000007941 */ /* 0x000fea0003800200 */
.L_x_8825:
[----:B------:R-:W-:Y:S04]  /*0310*/  BSSY.RECONVERGENT B0, `(.L_x_8827) ;  /* 0x0000007000007945 */ /* 0x000fe80003800200 */
[----:B------:R-:W-:Y:S05]  /*0320*/  @!P3 BRA `(.L_x_8828) ;  /* 0x000000000014b947 */ /* 0x000fea0003800000 */
[----:B------:R-:W2:Y:S02]  /*0330*/  LD.E.U8 R6, desc[UR4][R2.64+0x1b2] ;  /* 0x0001b20402067980 */ /* 0x000ea4000c101100 */
[----:B--2---:R-:W-:-:S13]  /*0340*/  ISETP.NE.AND P1, PT, R6, RZ, PT ;  /* 0x000000ff0600720c */ /* 0x004fda0003f25270 */
[----:B-----5:R-:W2:Y:S02]  /*0350*/  @P1 LD.E R84, desc[UR4][R10.64+0x4] ;  /* 0x000004040a541980 */ /* 0x020ea4000c101900 */
[----:B--2---:R-:W-:-:S06]  /*0360*/  @P1 IADD3 R84, PT, PT, R84, -R15, RZ ;  /* 0x8000000f54541210 */ /* 0x004fcc0007ffe0ff */
[----:B------:R2:W5:Y:S02]  /*0370*/  @!P1 LD.E R84, desc[UR4][R10.64] ;  /* 0x000000040a549980 */ /* 0x000564000c101900 */
.L_x_8828:
[----:B------:R-:W-:Y:S05]  /*0380*/  BSYNC.RECONVERGENT B0 ;  /* 0x0000000000007941 */ /* 0x000fea0003800200 */
.L_x_8827:
        /* <DEDUP_REMOVED lines=8> */
.L_x_8830:
[----:B------:R-:W3:Y:S01]  /*0410*/  LD.E.64 R6, desc[UR4][R2.64+0x108] ;  /* 0x0001080402067980 */ /* 0x000ee2000c101b00 */
[----:B------:R-:W-:Y:S01]  /*0420*/  BSSY.RECONVERGENT B0, `(.L_x_8832) ;  /* 0x0000006000007945 */ /* 0x000fe20003800200 */
[----:B------:R-:W-:Y:S01]  /*0430*/  IMAD.MOV.U32 R5, RZ, RZ, RZ ;  /* 0x000000ffff057224 */ /* 0x000fe200078e00ff */
[----:B---3--:R-:W-:-:S04]  /*0440*/  ISETP.NE.U32.AND P0, PT, R6, RZ, PT ;  /* 0x000000ff0600720c */ /* 0x008fc80003f05070 */
[----:B------:R-:W-:-:S13]  /*0450*/  ISETP.NE.AND.EX P0, PT, R7, RZ, PT, P0 ;  /* 0x000000ff0700720c */ /* 0x000fda0003f05300 */
[----:B------:R-:W-:Y:S05]  /*0460*/  @!P0 BRA `(.L_x_8833) ;  /* 0x0000000000048947 */ /* 0x000fea0003800000 */
[----:B------:R3:W5:Y:S02]  /*0470*/  LD.E R5, desc[UR4][R2.64+0xbc] ;  /* 0x0000bc0402057980 */ /* 0x000764000c101900 */
.L_x_8833:
[----:B------:R-:W-:Y:S05]  /*0480*/  BSYNC.RECONVERGENT B0 ;  /* 0x0000000000007941 */ /* 0x000fea0003800200 */
.L_x_8832:
[----:B-----5:R-:W-:Y:S02]  /*0490*/  IADD3 R84, PT, PT, R5, R84, -R14 ;  /* 0x0000005405547210 */ /* 0x020fe40007ffe80e */
.L_x_8831:
[----:B------:R-:W-:Y:S05]  /*04a0*/  BSYNC.RECONVERGENT B1 ;  /* 0x0000000000017941 */ /* 0x000fea0003800200 */
.L_x_8829:
[----:B------:R-:W-:Y:S01]  /*04b0*/  IMAD.SHL.U32 R132, R147, 0x40, RZ ;  /* 0x0000004093847824 */ /* 0x000fe200078e00ff */
[----:B------:R-:W-:Y:S01]  /*04c0*/  MOV R6, R144 ;  /* 0x0000009000067202 */ /* 0x000fe20000000f00 */
[----:B------:R-:W-:-:S03]  /*04d0*/  IMAD.MOV.U32 R7, RZ, RZ, 0x0 ;  /* 0x00000000ff077424 */ /* 0x000fc600078e00ff */
[----:B------:R-:W-:-:S13]  /*04e0*/  ISETP.GT.AND P0, PT, R85, R132, PT ;  /* 0x000000845500720c */ /* 0x000fda0003f04270 */
[----:B-123--:R-:W-:Y:S05]  /*04f0*/  @!P0 RET.REL.NODEC R6 `(_ZN5flash24flash_fwd_splitkv_kernelI23Flash_fwd_kernel_traitsILi96ELi64ELi64ELi4ELb0ELb0EN7cutlass10bfloat16_tE19Flash_kernel_traitsILi96ELi64ELi64ELi4ES3_EELb0ELb0ELb1ELb0ELb0ELb1ELb0ELb0EEEvNS_16Flash_fwd_paramsE) ;  /* 0xfffffff806c08950 */ /* 0x00efea0003c3ffff */
        /* <DEDUP_REMOVED lines=20> */
[----:B------:R-:W-:-:S03]  /*0640*/  IMAD.SHL.U32 R6, R124, 0x8, RZ ;  /* 0x000000087c067824 */ /* 0x000fc600078e00ff */
[----:B------:R-:W5:Y:S01]  /*0650*/  LD.E R4, desc[UR4][R2.64+0xc0] ;  /* 0x0000c00402047980 */ /* 0x000f62000c101900 */
[----:B------:R-:W-:Y:S01]  /*0660*/  IMAD.MOV.U32 R21, RZ, RZ, RZ ;  /* 0x000000ffff157224 */ /* 0x000fe200078e00ff */
[----:B------:R-:W-:Y:S02]  /*0670*/  LOP3.LUT R20, R6, 0x18, RZ, 0xc0, !PT ;  /* 0x0000001806147812 */ /* 0x000fe400078ec0ff */
[----:B------:R1:W5:Y:S01]  /*0680*/  LD.E.64 R14, desc[UR4][R2.64+0x70] ;  /* 0x00007004020e7980 */ /* 0x000362000c101b00 */
[----:B------:R-:W-:Y:S02]  /*0690*/  IADD3 R85, PT, PT, -R132, R85, RZ ;  /* 0x0000005584557210 */ /* 0x000fe40007ffe1ff */
[----:B------:R-:W-:Y:S02]  /*06a0*/  SHF.R.U32.HI R124, RZ, 0x2, R124 ;  /* 0x00000002ff7c7819 */ /* 0x000fe4000001167c */
[----:B------:R-:W-:Y:S02]  /*06b0*/  ISETP.NE.AND P5, PT, R20, RZ, PT ;  /* 0x000000ff1400720c */ /* 0x000fe40003fa5270 */
[----:B------:R-:W-:-:S02]  /*06c0*/  ISETP.GE.AND P2, PT, R124, R85, PT ;  /* 0x000000557c00720c */ /* 0x000fc40003f46270 */
[----:B------:R-:W-:Y:S01]  /*06d0*/  ISETP.GE.OR P6, PT, R124, R85, P5 ;  /* 0x000000557c00720c */ /* 0x000fe20002fc6670 */
[----:B------:R-:W-:Y:S01]  /*06e0*/  BSSY.RECONVERGENT B0, `(.L_x_8835) ;  /* 0x0000029000007945 */ /* 0x000fe20003800200 */
[----:B--2---:R-:W-:-:S04]  /*06f0*/  @P0 IMAD.WIDE.U32 R16, R12, R155, RZ ;  /* 0x0000009b0c100225 */ /* 0x004fc800078e00ff */
[----:B-1----:R-:W-:Y:S02]  /*0700*/  @P0 IMAD R2, R13, R155, RZ ;  /* 0x0000009b0d020224 */ /* 0x002fe400078e02ff */
        /* <DEDUP_REMOVED lines=11> */
[----:B------:R-:W-:Y:S01]  /*07c0*/  IADD3.X R7, PT, PT, R3, R19, R132, P0, !PT ;  /* 0x0000001303077210 */ /* 0x000fe200007fe484 */
[----:B------:R-:W-:Y:S01]  /*07d0*/  VIADD R3, R124, 0x20 ;  /* 0x000000207c037836 */ /* 0x000fe20000000000 */
[----:B------:R-:W-:-:S04]  /*07e0*/  IADD3 R2, P0, PT, R0, R124, RZ ;  /* 0x0000007c00027210 */ /* 0x000fc80007f1e0ff */
[CC--:B------:R-:W-:Y:S02]  /*07f0*/  ISETP.GE.AND P1, PT, R3.reuse, R85.reuse, PT ;  /* 0x000000550300720c */ /* 0x0c0fe40003f26270 */
[----:B------:R-:W-:Y:S01]  /*0800*/  ISETP.GE.OR P5, PT, R3, R85, P5 ;  /* 0x000000550300720c */ /* 0x000fe20002fa6670 */
[-C--:B------:R-:W-:Y:S01]  /*0810*/  IMAD.WIDE.U32 R6, R10, R145.reuse, R6 ;  /* 0x000000910a067225 */ /* 0x080fe200078e0006 */
[----:B------:R-:W-:Y:S02]  /*0820*/  LEA.HI.X.SX32 R3, R0, RZ, 0x1, P0 ;  /* 0x000000ff00037211 */ /* 0x000fe400000f0eff */
[----:B------:R-:W-:Y:S01]  /*0830*/  LEA R8, P0, R2, R8, 0x2 ;  /* 0x0000000802087211 */ /* 0x000fe200078010ff */
[----:B------:R-:W-:Y:S01]  /*0840*/  IMAD R0, R11, R145, RZ ;  /* 0x000000910b007224 */ /* 0x000fe200078e02ff */
[----:B------:R-:W-:Y:S02]  /*0850*/  LOP3.LUT R5, R20, 0x20, RZ, 0xfc, !PT ;  /* 0x0000002014057812 */ /* 0x000fe400078efcff */
[----:B------:R-:W-:Y:S01]  /*0860*/  LEA.HI.X R9, R2, R9, R3, 0x2, P0 ;  /* 0x0000000902097211 */ /* 0x000fe200000f1403 */
[----:B------:R-:W-:Y:S01]  /*0870*/  @!P6 IMAD.MOV.U32 R2, RZ, RZ, 0x7f800000 ;  /* 0x7f800000ff02e424 */ /* 0x000fe200078e00ff */
[----:B------:R-:W-:-:S02]  /*0880*/  LOP3.LUT R3, R20, 0x40, RZ, 0xfc, !PT ;  /* 0x0000004014037812 */ /* 0x000fc400078efcff */
[----:B------:R-:W-:Y:S01]  /*0890*/  IADD3 R11, PT, PT, R7, R0, RZ ;  /* 0x00000000070b7210 */ /* 0x000fe20007ffe0ff */
[----:B------:R-:W-:Y:S06]  /*08a0*/  @P2 BRA `(.L_x_8836) ;  /* 0x0000000000302947 */ /* 0x000fec0003800000 */
[----:B------:R-:W-:Y:S01]  /*08b0*/  IMAD.MOV.U32 R10, RZ, RZ, R6 ;  /* 0x000000ffff0a7224 */ /* 0x000fe200078e0006 */
[----:B-----5:R-:W-:Y:S01]  /*08c0*/  ISETP.GE.AND P4, PT, R20, R4, PT ;  /* 0x000000041400720c */ /* 0x020fe20003f86270 */
[----:B------:R-:W-:Y:S01]  /*08d0*/  IMAD R0, R13, R124, RZ ;  /* 0x0000007c0d007224 */ /* 0x000fe200078e02ff */
[----:B------:R-:W-:Y:S01]  /*08e0*/  ISETP.GE.AND P3, PT, R5, R4, PT ;  /* 0x000000040500720c */ /* 0x000fe20003f66270 */
        /* <DEDUP_REMOVED lines=8> */
.L_x_8836:
[----:B------:R-:W-:Y:S05]  /*0970*/  BSYNC.RECONVERGENT B0 ;  /* 0x0000000000007941 */ /* 0x000fea0003800200 */
.L_x_8835:
        /* <DEDUP_REMOVED lines=17> */
.L_x_8838:
[----:B------:R-:W-:Y:S05]  /*0a90*/  BSYNC.RECONVERGENT B0 ;  /* 0x0000000000007941 */ /* 0x000fea0003800200 */
.L_x_8837:
[----:B------:R3:W-:Y:S01]  /*0aa0*/  @!P6 ST.E desc[UR4][R8.64], R2 ;  /* 0x000000020800e985 */ /* 0x0007e2000c101904 */
[----:B------:R-:W-:Y:S02]  /*0ab0*/  MOV R3, 0x0 ;  /* 0x0000000000037802 */ /* 0x000fe40000000f00 */
[----:B---3--:R-:W-:-:S04]  /*0ac0*/  MOV R2, R144 ;  /* 0x0000009000027202 */ /* 0x008fc80000000f00 */
[----:B-12--5:R-:W-:Y:S05]  /*0ad0*/  @P5 RET.REL.NODEC R2 `(_ZN5flash24flash_fwd_splitkv_kernelI23Flash_fwd_kernel_traitsILi96ELi64ELi64ELi4ELb0ELb0EN7cutlass10bfloat16_tE19Flash_kernel_traitsILi96ELi64ELi64ELi4ES3_EELb0ELb0ELb1ELb0ELb0ELb1ELb0ELb0EEEvNS_16Flash_fwd_paramsE) ;  /* 0xfffffff402485950 */ /* 0x026fea0003c3ffff */
[----:B------:R-:W-:Y:S02]  /*0ae0*/  MOV R0, 0x7f800000 ;  /* 0x7f80000000007802 */ /* 0x000fe40000000f00 */
[----:B------:R-:W-:-:S03]  /*0af0*/  MOV R145, 0x0 ;  /* 0x0000000000917802 */ /* 0x000fc60000000f00 */
[----:B------:R1:W-:Y:S02]  /*0b00*/  ST.E desc[UR4][R8.64+0x80], R0 ;  /* 0x0000800008007985 */ /* 0x0003e4000c101904 */
[----:B-1----:R-:W-:Y:S05]  /*0b10*/  RET.REL.NODEC R144 `(_ZN5flash24flash_fwd_splitkv_kernelI23Flash_fwd_kernel_traitsILi96ELi64ELi64ELi4ELb0ELb0EN7cutlass10bfloat16_tE19Flash_kernel_traitsILi96ELi64ELi64ELi4ES3_EELb0ELb0ELb1ELb0ELb0ELb1ELb0ELb0EEEvNS_16Flash_fwd_paramsE) ;  /* 0xfffffff490387950 */ /* 0x002fea0003c3ffff */
.L_x_8834:
        /* <DEDUP_REMOVED lines=47> */
[----:B------:R1:W5:Y:S01]  /*0e10*/  LD.E.64 R6, desc[UR4][R2.64+0x40] ;  /* 0x0000400402067980 */ /* 0x000362000c101b00 */
[----:B------:R-:W-:Y:S01]  /*0e20*/  LEA.HI.X R156, R8, R163, R0, 0x2, P0 ;  /* 0x000000a3089c7211 */ /* 0x000fe200000f1400 */
[----:B------:R-:W-:Y:S01]  /*0e30*/  @!P1 IMAD.MOV R12, RZ, RZ, -R12 ;  /* 0x000000ffff0c9224 */ /* 0x000fe200078e0a0c */
[----:B------:R-:W-:-:S02]  /*0e40*/  @!P2 LOP3.LUT R12, RZ, R15, RZ, 0x33, !PT ;  /* 0x0000000fff0ca212 */ /* 0x000fc400078e33ff */
[----:B------:R-:W-:Y:S01]  /*0e50*/  MOV R4, R157 ;  /* 0x0000009d00047202 */ /* 0x000fe20000000f00 */
[----:B------:R-:W-:-:S04]  /*0e60*/  IMAD.MOV.U32 R5, RZ, RZ, R156 ;  /* 0x000000ffff057224 */ /* 0x000fc800078e009c */
[----:B------:R-:W-:-:S05]  /*0e70*/  IMAD.WIDE R4, R12, 0x4, R4 ;  /* 0x000000040c047825 */ /* 0x000fca00078e0204 */
[----:B------:R-:W2:Y:S04]  /*0e80*/  LD.E R0, desc[UR4][R4.64] ;  /* 0x0000000404007980 */ /* 0x000ea8000c101900 */
[----:B------:R-:W3:Y:S01]  /*0e90*/  LD.E.64 R4, desc[UR4][R2.64+0x38] ;  /* 0x0000380402047980 */ /* 0x000ee2000c101b00 */
        /* <DEDUP_REMOVED lines=24> */
[----:B------:R-:W-:-:S05]  /*1020*/  IMAD.MOV.U32 R11, RZ, RZ, R8 ;  /* 0x000000ffff0b7224 */ /* 0x000fca00078e0008 */
[----:B------:R-:W-:Y:S02]  /*1030*/  @!P0 IADD3 R11, PT, PT, -R11, RZ, RZ ;  /* 0x000000ff0b0b8210 */ /* 0x000fe40007ffe1ff */
[----:B------:R-:W-:Y:S02]  /*1040*/  @!P1 LOP3.LUT R11, RZ, R25, RZ, 0x33, !PT ;  /* 0x00000019ff0b9212 */ /* 0x000fe400078e33ff */
[----:B--2---:R-:W-:Y:S01]  /*1050*/  SHF.R.S32.HI R9, RZ, 0x1f, R0 ;  /* 0x0000001fff097819 */ /* 0x004fe20000011400 */
[-C--:B------:R-:W-:Y:S02]  /*1060*/  IMAD R10, R21, R0.reuse, RZ ;  /* 0x00000000150a7224 */ /* 0x080fe400078e02ff */
[----:B-----5:R-:W-:-:S04]  /*1070*/  IMAD.WIDE.U32 R12, R20, R0, RZ ;  /* 0x00000000140c7225 */ /* 0x020fc800078e00ff */
[----:B------:R-:W-:Y:S01]  /*1080*/  IMAD R10, R20, R9, R10 ;  /* 0x00000009140a7224 */ /* 0x000fe200078e020a */
[----:B------:R-:W-:-:S04]  /*1090*/  SHF.R.S32.HI R21, RZ, 0x1f, R15 ;  /* 0x0000001fff157819 */ /* 0x000fc8000001140f */
[----:B------:R-:W-:Y:S01]  /*10a0*/  IADD3 R13, PT, PT, R13, R10, RZ ;  /* 0x0000000a0d0d7210 */ /* 0x000fe20007ffe0ff */
[----:B------:R-:W-:Y:S02]  /*10b0*/  IMAD R10, R19, R11, RZ ;  /* 0x0000000b130a7224 */ /* 0x000fe400078e02ff */
[----:B---3--:R-:W-:Y:S02]  /*10c0*/  IMAD R8, R5, R15, RZ ;  /* 0x0000000f05087224 */ /* 0x008fe400078e02ff */
        /* <DEDUP_REMOVED lines=14> */
.L_x_8840:
[----:B------:R-:W2:Y:S01]  /*11b0*/  LD.E R25, desc[UR4][R2.64+0x68] ;  /* 0x0000680402197980 */ /* 0x000ea2000c101900 */
[----:B------:R-:W-:-:S03]  /*11c0*/  ISETP.NE.AND P2, PT, R15, -0x1, PT ;  /* 0xffffffff0f00780c */ /* 0x000fc60003f45270 */
[----:B-1----:R-:W3:Y:S04]  /*11d0*/  LD.E.64 R4, desc[UR4][R2.64+0x38] ;  /* 0x0000380402047980 */ /* 0x002ee8000c101b00 */
        /* <DEDUP_REMOVED lines=77> */
[----:B-1----:R-:W-:Y:S02]  /*16b0*/  MOV R15, R78 ;  /* 0x0000004e000f7202 */ /* 0x002fe40000000f00 */
.L_x_8841:
[----:B------:R-:W-:Y:S05]  /*16c0*/  BSYNC.RECONVERGENT B0 ;  /* 0x0000000000007941 */ /* 0x000fea0003800200 */
.L_x_8839:
        /* <DEDUP_REMOVED lines=31> */
[----:B------:R-:W-:Y:S01]  /*18c0*/  @P3 IADD3 R24, PT, PT, R24, 0x1, RZ ;  /* 0x0000000118183810 */ /* 0x000fe20007ffe0ff */
[C---:B------:R-:W-:Y:S01]  /*18d0*/  IMAD R18, R15.reuse, R7, R18 ;  /* 0x000000070f127224 */ /* 0x040fe200078e0212 */
        /* <DEDUP_REMOVED lines=17> */
[----:B------:R-:W-:Y:S02]  /*19f0*/  LOP3.LUT R154, R154, 0x18, R124, 0xf8, !PT ;  /* 0x000000189a9a7812 */ /* 0x000fe400078ef87c */
        /* <DEDUP_REMOVED lines=10> */
[----:B------:R-:W-:Y:S01]  /*1aa0*/  IMAD R141, R5, R80, RZ ;  /* 0x00000050058d7224 */ /* 0x000fe200078e02ff */
[----:B------:R-:W-:Y:S01]  /*1ab0*/  LOP3.LUT R157, R157, R156, RZ, 0x3c, !PT ;  /* 0x0000009c9d9d7212 */ /* 0x000fe200078e3cff */
[----:B------:R-:W-:Y:S01]  /*1ac0*/  IMAD.WIDE.U32 R18, R80, R4, R18 ;  /* 0x0000000450127225 */ /* 0x000fe200078e0012 */
[----:B------:R-:W-:Y:S01]  /*1ad0*/  MOV R81, RZ ;  /* 0x000000ff00517202 */ /* 0x000fe20000000f00 */
[----:B------:R-:W-:Y:S01]  /*1ae0*/  BSSY.RECONVERGENT B0, `(.L_x_8842) ;  /* 0x0000040000007945 */ /* 0x000fe20003800200 */
[----:B------:R-:W-:Y:S01]  /*1af0*/  LOP3.LUT R156, R157, R156, RZ, 0x3c, !PT ;  /* 0x0000009c9d9c7212 */ /* 0x000fe200078e3cff */
[----:B------:R-:W-:-:S02]  /*1b00*/  IMAD.IADD R141, R19, 0x1, R141 ;  /* 0x00000001138d7824 */ /* 0x000fc400078e028d */
[----:B------:R-:W-:Y:S01]  /*1b10*/  IMAD.U32 R128, RZ, RZ, UR6 ;  /* 0x00000006ff807e24 */ /* 0x000fe2000f8e00ff */
[C---:B------:R-:W-:Y:S01]  /*1b20*/  SHF.L.U64.HI R138, R6.reuse, 0x5, R7 ;  /* 0x00000005068a7819 */ /* 0x040fe20000010207 */
[----:B------:R-:W-:Y:S01]  /*1b30*/  IMAD.SHL.U32 R137, R6, 0x20, RZ ;  /* 0x0000002006897824 */ /* 0x000fe200078e00ff */
[C---:B------:R-:W-:Y:S01]  /*1b40*/  SHF.L.U64.HI R140, R4.reuse, 0x5, R5 ;  /* 0x00000005048c7819 */ /* 0x040fe20000010205 */
[----:B------:R-:W-:Y:S01]  /*1b50*/  IMAD.SHL.U32 R139, R4, 0x20, RZ ;  /* 0x00000020048b7824 */ /* 0x000fe200078e00ff */
[----:B------:R-:W-:Y:S01]  /*1b60*/  LOP3.LUT R134, R135, 0x20, RZ, 0xfc, !PT ;  /* 0x0000002087867812 */ /* 0x000fe200078efcff */
[----:B------:R-:W-:Y:S01]  /*1b70*/  IMAD R153, R153, 0x2, R128 ;  /* 0x0000000299997824 */ /* 0x000fe200078e0280 */
[----:B------:R-:W-:Y:S02]  /*1b80*/  LOP3.LUT R133, R135, 0x40, RZ, 0xfc, !PT ;  /* 0x0000004087857812 */ /* 0x000fe400078efcff */
        /* <DEDUP_REMOVED lines=10> */
[----:B------:R-:W-:Y:S02]  /*1c30*/  @!P0 IMAD.MOV.U32 R14, RZ, RZ, R16 ;  /* 0x000000ffff0e8224 */ /* 0x000fe400078e0010 */
        /* <DEDUP_REMOVED lines=41> */
.L_x_8844:
[----:B------:R3:W-:Y:S02]  /*1ed0*/  STS.128 [R153+0x2000], RZ ;  /* 0x002000ff99007388 */ /* 0x0007e40000000c00 */
.L_x_8843:
[----:B------:R-:W-:Y:S05]  /*1ee0*/  BSYNC.RECONVERGENT B0 ;  /* 0x0000000000007941 */ /* 0x000fea0003800200 */
.L_x_8842:
        /* <DEDUP_REMOVED lines=32> */
.L_x_8847:
[----:B------:R1:W-:Y:S02]  /*20f0*/  STS.128 [R153+0x2800], RZ ;  /* 0x002800ff99007388 */ /* 0x0003e40000000c00 */
.L_x_8846:
[----:B------:R-:W-:Y:S05]  /*2100*/  BSYNC.RECONVERGENT B0 ;  /* 0x0000000000007941 */ /* 0x000fea0003800200 */
.L_x_8845:
        /* <DEDUP_REMOVED lines=30> */
.L_x_8850:
[----:B------:R4:W-:Y:S02]  /*22f0*/  STS.128 [R153+0x5000], RZ ;  /* 0x005000ff99007388 */ /* 0x0009e40000000c00 */
.L_x_8849:
[----:B------:R-:W-:Y:S05]  /*2300*/  BSYNC.RECONVERGENT B0 ;  /* 0x0000000000007941 */ /* 0x000fea0003800200 */
.L_x_8848:
[----:B------:R-:W-:Y:S01]  /*2310*/  ISETP.GE.AND P0, PT, R4, R5, PT ;  /* 0x000000050400720c */ /* 0x000fe20003f06270 */
[----:B------:R-:W-:-:S12]  /*2320*/  BSSY.RECONVERGENT B0, `(.L_x_8851) ;  /* 0x0000016000007945 */ /* 0x000fd80003800200 */
[----:B------:R-:W-:Y:S05]  /*2330*/  @P0 BRA `(.L_x_8852) ;  /* 0x0000000000500947 */ /* 0x000fea0003800000 */
[-C--:B-----5:R-:W-:Y:S02]  /*2340*/  ISETP.GE.AND P2, PT, R135, R152.reuse, PT ;  /* 0x000000988700720c */ /* 0x0a0fe40003f46270 */
[----:B------:R-:W-:Y:S02]  /*2350*/  ISETP.GE.AND P1, PT, R134, R152, PT ;  /* 0x000000988600720c */ /* 0x000fe40003f26270 */
[----:B-1----:R-:W-:Y:S02]  /*2360*/  LEA R6, P3, R139, R142, 0x1 ;  /* 0x0000008e8b067211 */ /* 0x002fe400078608ff */
        /* <DEDUP_REMOVED lines=17> */
.L_x_8852:
[----:B------:R-:W-:Y:S05]  /*2480*/  BSYNC.RECONVERGENT B0 ;  /* 0x0000000000007941 */ /* 0x000fea0003800200 */
.L_x_8851:
[----:B------:R-:W2:Y:S04]  /*2490*/  LD.E.64 R12, desc[UR4][R2.64+0x1c0] ;  /* 0x0001c004020c7980 */ /* 0x000ea8000c101b00 */
[----:B------:R-:W3:Y:S01]  /*24a0*/  LD.E.64 R10, desc[UR4][R2.64+0x1b8] ;  /* 0x0001b804020a7980 */ /* 0x000ee2000c101b00 */
[----:B-1--45:R-:W-:Y:S02]  /*24b0*/  MOV R8, R145 ;  /* 0x0000009100087202 */ /* 0x032fe40000000f00 */
        /* <DEDUP_REMOVED lines=35> */
.L_x_8855:
[----:B------:R3:W-:Y:S01]  /*26f0*/  STS.128 [R153+0x8000], RZ ;  /* 0x008000ff99007388 */ /* 0x0007e20000000c00 */
[----:B------:R-:W-:Y:S05]  /*2700*/  BRA `(.L_x_8856) ;  /* 0x00000000000c7947 */ /* 0x000fea0003800000 */
.L_x_8854:
[----:B------:R2:W-:Y:S04]  /*2710*/  STS.128 [R153+0x6000], RZ ;  /* 0x006000ff99007388 */ /* 0x0005e80000000c00 */
[----:B------:R2:W-:Y:S04]  /*2720*/  STS.128 [R153+0x7000], RZ ;  /* 0x007000ff99007388 */ /* 0x0005e80000000c00 */
[----:B------:R2:W-:Y:S02]  /*2730*/  STS.128 [R153+0x8000], RZ ;  /* 0x008000ff99007388 */ /* 0x0005e40000000c00 */
.L_x_8856:
[----:B------:R-:W-:Y:S05]  /*2740*/  BSYNC.RECONVERGENT B0 ;  /* 0x0000000000007941 */ /* 0x000fea0003800200 */
.L_x_8853:
        /* <DEDUP_REMOVED lines=27> */
.L_x_8859:
[----:B------:R1:W-:Y:S02]  /*2900*/  STS.128 [R153+0x8800], RZ ;  /* 0x008800ff99007388 */ /* 0x0003e40000000c00 */
.L_x_8858:
[----:B------:R-:W-:Y:S05]  /*2910*/  BSYNC.RECONVERGENT B0 ;  /* 0x0000000000007941 */ /* 0x000fea0003800200 */
.L_x_8857:
[----:B------:R-:W5:Y:S01]  /*2920*/  LD.E R79, desc[UR4][R2.64+0x18c] ;  /* 0x00018c04024f7980 */ /* 0x000f62000c101900 */
        /* <DEDUP_REMOVED lines=10> */
[----:B------:R-:W-:Y:S02]  /*29d0*/  LOP3.LUT R6, R125, 0x18, RZ, 0xc0, !PT ;  /* 0x000000187d067812 */ /* 0x000fe400078ec0ff */
        /* <DEDUP_REMOVED lines=10> */
[----:B------:R-:W-:Y:S01]  /*2a80*/  LOP3.LUT P6, RZ, R124, 0x4, RZ, 0xc0, !PT ;  /* 0x000000047cff7812 */ /* 0x000fe200078cc0ff */
[----:B------:R-:W-:Y:S01]  /*2a90*/  LDSM.16.M88.4 R28, [R83+0x3000] ;  /* 0x00300000531c783b */ /* 0x000fe20000000200 */
[----:B------:R-:W-:Y:S02]  /*2aa0*/  MOV R86, 0x20 ;  /* 0x0000002000567802 */ /* 0x000fe40000000f00 */
[----:B------:R-:W-:Y:S01]  /*2ab0*/  ISETP.NE.AND P5, PT, R88, 0x1, PT ;  /* 0x000000015800780c */ /* 0x000fe20003fa5270 */
[----:B------:R-:W1:Y:S01]  /*2ac0*/  LDSM.16.M88.4 R40, [R87] ;  /* 0x000000005728783b */ /* 0x000e620000000200 */
[----:B------:R-:W-:-:S03]  /*2ad0*/  SEL R86, R86, 0xffffffe0, !P6 ;  /* 0xffffffe056567807 */ /* 0x000fc60007000000 */
[----:B------:R-:W2:Y:S01]  /*2ae0*/  LDSM.16.M88.4 R56, [R83+0x3400] ;  /* 0x003400005338783b */ /* 0x000ea20000000200 */
[-C--:B------:R-:W-:Y:S02]  /*2af0*/  IADD3 R82, PT, PT, R83, R86.reuse, RZ ;  /* 0x0000005653527210 */ /* 0x080fe40007ffe0ff */
[----:B------:R-:W-:Y:S01]  /*2b00*/  IADD3 R86, PT, PT, R87, R86, RZ ;  /* 0x0000005657567210 */ /* 0x000fe20007ffe0ff */
[----:B------:R-:W3:Y:S04]  /*2b10*/  LDSM.16.M88.4 R48, [R83+0x3800] ;  /* 0x003800005330783b */ /* 0x000ee80000000200 */
[----:B------:R-:W4:Y:S04]  /*2b20*/  LDSM.16.M88.4 R8, [R83+0x3c00] ;  /* 0x003c00005308783b */ /* 0x000f280000000200 */
[----:B------:R-:W-:Y:S04]  /*2b30*/  LDSM.16.M88.4 R20, [R82+0x3000] ;  /* 0x003000005214783b */ /* 0x000fe80000000200 */
[----:B------:R-:W4:Y:S04]  /*2b40*/  LDSM.16.M88.4 R4, [R86] ;  /* 0x000000005604783b */ /* 0x000f280000000200 */
[----:B------:R-:W4:Y:S04]  /*2b50*/  LDSM.16.M88.4 R16, [R82+0x3400] ;  /* 0x003400005210783b */ /* 0x000f280000000200 */
[----:B------:R-:W-:Y:S04]  /*2b60*/  LDSM.16.M88.4 R32, [R83+0x4000] ;  /* 0x004000005320783b */ /* 0x000fe80000000200 */
[----:B------:R-:W4:Y:S04]  /*2b70*/  LDSM.16.M88.4 R64, [R87+0x1000] ;  /* 0x001000005740783b */ /* 0x000f280000000200 */
[----:B------:R-:W4:Y:S01]  /*2b80*/  LDSM.16.M88.4 R60, [R82+0x3800] ;  /* 0x00380000523c783b */ /* 0x000f220000000200 */
[C---:B-1----:R-:W-:Y:S03]  /*2b90*/  HMMA.16816.F32.BF16 R12, R40.reuse, R28, RZ ;  /* 0x0000001c280c723c */ /* 0x042fe600000418ff */
[----:B------:R-:W-:Y:S04]  /*2ba0*/  LDSM.16.M88.4 R72, [R82+0x4000] ;  /* 0x004000005248783b */ /* 0x000fe80000000200 */
[----:B------:R-:W-:Y:S01]  /*2bb0*/  LDSM.16.M88.4 R36, [R86+0x1000] ;  /* 0x001000005624783b */ /* 0x000fe20000000200 */
[C---:B------:R-:W-:Y:S03]  /*2bc0*/  HMMA.16816.F32.BF16 R28, R40.reuse, R30, RZ ;  /* 0x0000001e281c723c */ /* 0x040fe600000418ff */
[----:B------:R-:W-:Y:S05]  /*2bd0*/  LDSM.16.M88.4 R68, [R83+0x4400] ;  /* 0x004400005344783b */ /* 0x000fea0000000200 */
[C---:B--2---:R-:W-:Y:S08]  /*2be0*/  HMMA.16816.F32.BF16 R24, R40.reuse, R56, RZ ;  /* 0x000000382818723c */ /* 0x044ff000000418ff */
[C---:B---3--:R-:W-:Y:S08]  /*2bf0*/  HMMA.16816.F32.BF16 R52, R40.reuse, R48, RZ ;  /* 0x000000302834723c */ /* 0x048ff000000418ff */
[C---:B------:R-:W-:Y:S08]  /*2c00*/  HMMA.16816.F32.BF16 R56, R40.reuse, R58, RZ ;  /* 0x0000003a2838723c */ /* 0x040ff000000418ff */
[C---:B------:R-:W-:Y:S08]  /*2c10*/  HMMA.16816.F32.BF16 R48, R40.reuse, R50, RZ ;  /* 0x000000322830723c */ /* 0x040ff000000418ff */
[C---:B----4-:R-:W-:Y:S08]  /*2c20*/  HMMA.16816.F32.BF16 R44, R40.reuse, R8, RZ ;  /* 0x00000008282c723c */ /* 0x050ff000000418ff */
[----:B------:R-:W-:Y:S01]  /*2c30*/  HMMA.16816.F32.BF16 R40, R40, R10, RZ ;  /* 0x0000000a2828723c */ /* 0x000fe200000418ff */
[----:B------:R-:W1:Y:S07]  /*2c40*/  LDSM.16.M88.4 R8, [R82+0x3c00] ;  /* 0x003c00005208783b */ /* 0x000e6e0000000200 */
[C---:B------:R-:W-:Y:S08]  /*2c50*/  HMMA.16816.F32.BF16 R12, R4.reuse, R20, R12 ;  /* 0x00000014040c723c */ /* 0x040ff0000004180c */
[C---:B------:R-:W-:Y:S01]  /*2c60*/  HMMA.16816.F32.BF16 R28, R4.reuse, R22, R28 ;  /* 0x00000016041c723c */ /* 0x040fe2000004181c */
[----:B------:R-:W-:Y:S07]  /*2c70*/  LDSM.16.M88.4 R20, [R87+0x2000] ;  /* 0x002000005714783b */ /* 0x000fee0000000200 */
[C---:B------:R-:W-:Y:S08]  /*2c80*/  HMMA.16816.F32.BF16 R24, R4.reuse, R16, R24 ;  /* 0x000000100418723c */ /* 0x040ff00000041818 */
        /* <DEDUP_REMOVED lines=13> */
[----:B------:R-:W-:Y:S08]  /*2d60*/  HMMA.16816.F32.BF16 R28, R36, R74, R28 ;  /* 0x0000004a241c723c */ /* 0x000ff0000004181c */
[----:B------:R-:W-:Y:S08]  /*2d70*/  HMMA.16816.F32.BF16 R24, R64, R68, R24 ;  /* 0x000000444018723c */ /* 0x000ff00000041818 */
[C---:B--2---:R-:W-:Y:S08]  /*2d80*/  HMMA.16816.F32.BF16 R12, R20.reuse, R16, R12 ;  /* 0x00000010140c723c */ /* 0x044ff0000004180c */
[----:B------:R-:W-:Y:S01]  /*2d90*/  HMMA.16816.F32.BF16 R28, R20, R18, R28 ;  /* 0x00000012141c723c */ /* 0x000fe2000004181c */
[----:B------:R-:W-:Y:S07]  /*2da0*/  LDSM.16.M88.4 R16, [R83+0x4c00] ;  /* 0x004c00005310783b */ /* 0x000fee0000000200 */
[----:B------:R-:W-:Y:S08]  /*2db0*/  HMMA.16816.F32.BF16 R56, R64, R70, R56 ;  /* 0x000000464038723c */ /* 0x000ff00000041838 */
[C---:B-1----:R-:W-:Y:S08]  /*2dc0*/  HMMA.16816.F32.BF16 R12, R8.reuse, R4, R12 ;  /* 0x00000004080c723c */ /* 0x042ff0000004180c */
[----:B------:R-:W-:Y:S01]  /*2dd0*/  HMMA.16816.F32.BF16 R28, R8, R6, R28 ;  /* 0x00000006081c723c */ /* 0x000fe2000004181c */
[----:B------:R-:W1:Y:S07]  /*2de0*/  LDSM.16.M88.4 R4, [R82+0x4800] ;  /* 0x004800005204783b */ /* 0x000e6e0000000200 */
[----:B------:R-:W-:Y:S01]  /*2df0*/  HMMA.16816.F32.BF16 R68, R64, R60, R52 ;  /* 0x0000003c4044723c */ /* 0x000fe20000041834 */
[----:B------:R-:W2:Y:S02]  /*2e00*/  LDSM.16.M88.4 R52, [R83+0x5400] ;  /* 0x005400005334783b */ /* 0x000ea40000000200 */
[-C--:B-----5:R-:W-:Y:S01]  /*2e10*/  FMUL.FTZ R12, R12, R79.reuse ;  /* 0x0000004f0c0c7220 */ /* 0x0a0fe20000410000 */
[-C--:B------:R-:W-:Y:S01]  /*2e20*/  FMUL.FTZ R13, R13, R79.reuse ;  /* 0x0000004f0d0d7220 */ /* 0x080fe20000410000 */
[-C--:B------:R-:W-:Y:S01]  /*2e30*/  FMUL.FTZ R14, R14, R79.reuse ;  /* 0x0000004f0e0e7220 */ /* 0x080fe20000410000 */
[----:B------:R-:W-:-:S02]  /*2e40*/  FMUL.FTZ R15, R15, R79 ;  /* 0x0000004f0f0f7220 */ /* 0x000fc40000410000 */
[----:B------:R-:W-:Y:S01]  /*2e50*/  HMMA.16816.F32.BF16 R48, R64, R62, R48 ;  /* 0x0000003e4030723c */ /* 0x000fe20000041830 */
[----:B------:R-:W3:Y:S07]  /*2e60*/  MUFU.TANH R60, R12 ;  /* 0x0000000c003c7308 */ /* 0x000eee0000002400 */
[C---:B------:R-:W-:Y:S01]  /*2e70*/  HMMA.16816.F32.BF16 R72, R36.reuse, R32, R24 ;  /* 0x000000202448723c */ /* 0x040fe20000041818 */
[----:B------:R-:W4:Y:S01]  /*2e80*/  MUFU.TANH R61, R13 ;  /* 0x0000000d003d7308 */ /* 0x000f220000002400 */
[----:B------:R-:W-:Y:S06]  /*2e90*/  LDSM.16.M88.4 R24, [R82+0x5400] ;  /* 0x005400005218783b */ /* 0x000fec0000000200 */
[C---:B------:R-:W-:Y:S01]  /*2ea0*/  HMMA.16816.F32.BF16 R56, R36.reuse, R34, R56 ;  /* 0x000000222438723c */ /* 0x040fe20000041838 */
[----:B------:R-:W2:Y:S01]  /*2eb0*/  MUFU.TANH R62, R14 ;  /* 0x0000000e003e7308 */ /* 0x000ea20000002400 */
[----:B------:R-:W5:Y:S06]  /*2ec0*/  LDSM.16.M88.4 R32, [R82+0x4c00] ;  /* 0x004c00005220783b */ /* 0x000f6c0000000200 */
[C---:B-1----:R-:W-:Y:S01]  /*2ed0*/  HMMA.16816.F32.BF16 R68, R36.reuse, R4, R68 ;  /* 0x000000042444723c */ /* 0x042fe20000041844 */
[----:B------:R1:W1:Y:S07]  /*2ee0*/  MUFU.TANH R63, R15 ;  /* 0x0000000f003f7308 */ /* 0x00026e0000002400 */
[----:B------:R-:W-:Y:S01]  /*2ef0*/  HMMA.16816.F32.BF16 R48, R36, R6, R48 ;  /* 0x000000062430723c */ /* 0x000fe20000041830 */
[----:B------:R-:W-:Y:S07]  /*2f00*/  LDSM.16.M88.4 R4, [R83+0x5c00] ;  /* 0x005c00005304783b */ /* 0x000fee0000000200 */
[----:B------:R-:W-:Y:S01]  /*2f10*/  HMMA.16816.F32.BF16 R44, R64, R16, R44 ;  /* 0x00000010402c723c */ /* 0x000fe2000004182c */
[-C--:B------:R-:W-:Y:S01]  /*2f20*/  FMUL.FTZ R16, R28, R79.reuse ;  /* 0x0000004f1c107220 */ /* 0x080fe20000410000 */
[----:B-1----:R-:W1:Y:S01]  /*2f30*/  LDSM.16.M88.4 R12, [R83+0x5800] ;  /* 0x00580000530c783b */ /* 0x002e620000000200 */
[----:B------:R-:W-:-:S04]  /*2f40*/  FMUL.FTZ R17, R29, R79 ;  /* 0x0000004f1d117220 */ /* 0x000fc80000410000 */
[----:B------:R-:W1:Y:S01]  /*2f50*/  MUFU.TANH R16, R16 ;  /* 0x0000001000107308 */ /* 0x000e620000002400 */
[----:B------:R-:W-:Y:S07]  /*2f60*/  HMMA.16816.F32.BF16 R40, R64, R18, R40 ;  /* 0x000000124028723c */ /* 0x000fee0000041828 */
[----:B------:R-:W1:Y:S01]  /*2f70*/  MUFU.TANH R17, R17 ;  /* 0x0000001100117308 */ /* 0x000e620000002400 */
[C---:B--2---:R-:W-:Y:S08]  /*2f80*/  HMMA.16816.F32.BF16 R72, R20.reuse, R52, R72 ;  /* 0x000000341448723c */ /* 0x044ff00000041848 */
[----:B------:R-:W-:Y:S01]  /*2f90*/  HMMA.16816.F32.BF16 R56, R20, R54, R56 ;  /* 0x000000361438723c */ /* 0x000fe20000041838 */
[----:B------:R-:W2:Y:S07]  /*2fa0*/  LDSM.16.M88.4 R52, [R82+0x5800] ;  /* 0x005800005234783b */ /* 0x000eae0000000200 */
[C---:B-----5:R-:W-:Y:S08]  /*2fb0*/  HMMA.16816.F32.BF16 R44, R36.reuse, R32, R44 ;  /* 0x00000020242c723c */ /* 0x060ff0000004182c */
[----:B------:R-:W-:Y:S08]  /*2fc0*/  HMMA.16816.F32.BF16 R40, R36, R34, R40 ;  /* 0x000000222428723c */ /* 0x000ff00000041828 */
[C---:B-1----:R-:W-:Y:S08]  /*2fd0*/  HMMA.16816.F32.BF16 R68, R20.reuse, R12, R68 ;  /* 0x0000000c1444723c */ /* 0x042ff00000041844 */
[----:B------:R-:W-:Y:S01]  /*2fe0*/  HMMA.16816.F32.BF16 R48, R20, R14, R48 ;  /* 0x0000000e1430723c */ /* 0x000fe20000041830 */
[----:B------:R-:W1:Y:S01]  /*2ff0*/  LDSM.16.M88.4 R12, [R82+0x5c00] ;  /* 0x005c0000520c783b */ /* 0x000e620000000200 */
[----:B------:R-:W-:-:S06]  /*3000*/  DEPBAR.LE SB0, 0x0 ;  /* 0x000080000000791a */ /* 0x000fcc0000000000 */
[C---:B------:R-:W-:Y:S08]  /*3010*/  HMMA.16816.F32.BF16 R44, R20.reuse, R4, R44 ;  /* 0x00000004142c723c */ /* 0x040ff0000004182c */
[----:B------:R-:W-:Y:S08]  /*3020*/  HMMA.16816.F32.BF16 R40, R20, R6, R40 ;  /* 0x000000061428723c */ /* 0x000ff00000041828 */
[----:B------:R-:W-:Y:S01]  /*3030*/  HMMA.16816.F32.BF16 R72, R8, R24, R72 ;  /* 0x000000180848723c */ /* 0x000fe20000041848 */
[-C--:B------:R-:W-:Y:S01]  /*3040*/  FMUL.FTZ R24, R30, R79.reuse ;  /* 0x0000004f1e187220 */ /* 0x080fe20000410000 */
[----:B------:R-:W-:-:S05]  /*3050*/  FMUL.FTZ R25, R31, R79 ;  /* 0x0000004f1f197220 */ /* 0x000fca0000410000 */
[----:B------:R-:W1:Y:S01]  /*3060*/  MUFU.TANH R24, R24 ;  /* 0x0000001800187308 */ /* 0x000e620000002400 */
[C---:B------:R-:W-:Y:S07]  /*3070*/  HMMA.16816.F32.BF16 R56, R8.reuse, R26, R56 ;  /* 0x0000001a0838723c */ /* 0x040fee0000041838 */
[----:B------:R-:W1:Y:S01]  /*3080*/  MUFU.TANH R25, R25 ;  /* 0x0000001900197308 */ /* 0x000e620000002400 */
[----:B--2---:R-:W-:Y:S03]  /*3090*/  HMMA.16816.F32.BF16 R68, R8, R52, R68 ;  /* 0x000000340844723c */ /* 0x004fe60000041844 */
[-C--:B------:R-:W-:Y:S01]  /*30a0*/  FMUL.FTZ R28, R72, R79.reuse ;  /* 0x0000004f481c7220 */ /* 0x080fe20000410000 */
[-C--:B------:R-:W-:Y:S01]  /*30b0*/  FMUL.FTZ R26, R73, R79.reuse ;  /* 0x0000004f491a7220 */ /* 0x080fe20000410000 */
[-C--:B------:R-:W-:Y:S01]  /*30c0*/  FMUL.FTZ R27, R74, R79.reuse ;  /* 0x0000004f4a1b7220 */ /* 0x080fe20000410000 */
[----:B------:R-:W-:-:S02]  /*30d0*/  FMUL.FTZ R29, R75, R79 ;  /* 0x0000004f4b1d7220 */ /* 0x000fc40000410000 */
[C---:B------:R-:W-:Y:S01]  /*30e0*/  HMMA.16816.F32.BF16 R48, R8.reuse, R54, R48 ;  /* 0x000000360830723c */ /* 0x040fe20000041830 */
[----:B------:R-:W2:Y:S02]  /*30f0*/  MUFU.TANH R28, R28 ;  /* 0x0000001c001c7308 */ /* 0x000ea40000002400 */
[-C--:B------:R-:W-:Y:S01]  /*3100*/  FMUL.FTZ R30, R56, R79.reuse ;  /* 0x0000004f381e7220 */ /* 0x080fe20000410000 */
[-C--:B------:R-:W-:Y:S01]  /*3110*/  FMUL.FTZ R31, R57, R79.reuse ;  /* 0x0000004f391f7220 */ /* 0x080fe20000410000 */
[-C--:B------:R-:W-:Y:S01]  /*3120*/  FMUL.FTZ R18, R58, R79.reuse ;  /* 0x0000004f3a127220 */ /* 0x080fe20000410000 */
[-C--:B------:R-:W-:Y:S02]  /*3130*/  FMUL.FTZ R4, R59, R79.reuse ;  /* 0x0000004f3b047220 */ /* 0x080fe40000410000 */
[----:B-1----:R-:W-:Y:S01]  /*3140*/  HMMA.16816.F32.BF16 R44, R8, R12, R44 ;  /* 0x0000000c082c723c */ /* 0x002fe2000004182c */
[----:B------:R-:W1:Y:S02]  /*3150*/  MUFU.TANH R26, R26 ;  /* 0x0000001a001a7308 */ /* 0x000e640000002400 */
        /* <DEDUP_REMOVED lines=54> */
.L_x_8863:
        /* <DEDUP_REMOVED lines=9> */
[----:B------:R-:W-:-:S04]  /*3550*/  LOP3.LUT R78, R78, R34, RZ, 0x3c, !PT ;  /* 0x000000224e4e7212 */ /* 0x000fc800078e3cff */
        /* <DEDUP_REMOVED lines=52> */
.L_x_8864:
[----:B------:R-:W-:Y:S05]  /*38a0*/  BSYNC.RECONVERGENT B0 ;  /* 0x0000000000007941 */ /* 0x000fea0003800200 */
.L_x_8862:
        /* <DEDUP_REMOVED lines=42> */
.L_x_8861:
[----:B------:R-:W-:Y:S05]  /*3b50*/  BSYNC.RECONVERGENT B1 ;  /* 0x0000000000017941 */ /* 0x000fea0003800200 */
.L_x_8860:
[----:B------:R-:W2:Y:S01]  /*3b60*/  LD.E R113, desc[UR4][R2.64+0xdc] ;  /* 0x0000dc0402717980 */ /* 0x000ea2000c101900 */
[----:B---3--:R-:W-:Y:S01]  /*3b70*/  LOP3.LUT R32, R80, 0x7, RZ, 0xc0, !PT ;  /* 0x0000000750207812 */ /* 0x008fe200078ec0ff */
[----:B------:R-:W-:Y:S01]  /*3b80*/  IMAD.SHL.U32 R34, R124, 0x2, RZ ;  /* 0x000000027c227824 */ /* 0x000fe200078e00ff */
[----:B------:R-:W-:Y:S02]  /*3b90*/  LEA R33, R88, 0xffffffc0, 0x6 ;  /* 0xffffffc058217811 */ /* 0x000fe400078e30ff */
[----:B------:R-:W-:Y:S02]  /*3ba0*/  LOP3.LUT R43, R32, 0x1f0, R126, 0xf8, !PT ;  /* 0x000001f0202b7812 */ /* 0x000fe400078ef87e */
[----:B------:R-:W-:-:S03]  /*3bb0*/  LOP3.LUT R34, R34, 0x6, RZ, 0xc0, !PT ;  /* 0x0000000622227812 */ /* 0x000fc600078ec0ff */
[----:B------:R-:W-:Y:S01]  /*3bc0*/  IMAD R43, R147, 0x40, R43 ;  /* 0x00000040932b7824 */ /* 0x000fe200078e022b */
[----:B------:R-:W-:-:S04]  /*3bd0*/  LOP3.LUT R6, R33, 0x8, R34, 0xfe, !PT ;  /* 0x0000000821067812 */ /* 0x000fc800078efe22 */
[----:B------:R-:W-:-:S05]  /*3be0*/  IADD3 R43, PT, PT, R84, R43, -R85 ;  /* 0x0000002b542b7210 */ /* 0x000fca0007ffe855 */
[----:B------:R-:W-:-:S05]  /*3bf0*/  IMAD.IADD R45, R43, 0x1, -R6 ;  /* 0x000000012b2d7824 */ /* 0x000fca00078e0a06 */
[----:B------:R-:W-:Y:S02]  /*3c00*/  IABS R45, R45 ;  /* 0x0000002d002d7213 */ /* 0x000fe40000000000 */
[C-C-:B------:R-:W-:Y:S02]  /*3c10*/  LOP3.LUT R51, R33.reuse, 0x9, R34.reuse, 0xfe, !PT ;  /* 0x0000000921337812 */ /* 0x140fe400078efe22 */
[----:B------:R-:W-:Y:S02]  /*3c20*/  I2FP.F32.S32 R45, R45 ;  /* 0x0000002d002d7245 */ /* 0x000fe40000201400 */
[----:B------:R-:W-:Y:S01]  /*3c30*/  LOP3.LUT R8, R33, 0x19, R34, 0xfe, !PT ;  /* 0x0000001921087812 */ /* 0x000fe200078efe22 */
[C---:B------:R-:W-:Y:S02]  /*3c40*/  IMAD.IADD R44, R43.reuse, 0x1, -R51 ;  /* 0x000000012b2c7824 */ /* 0x040fe400078e0a33 */
[----:B------:R-:W-:Y:S02]  /*3c50*/  FFMA.FTZ R45, -R0, R45, R16 ;  /* 0x0000002d002d7223 */ /* 0x000fe40000010110 */
[----:B------:R-:W-:Y:S01]  /*3c60*/  IMAD.IADD R16, R43, 0x1, -R8 ;  /* 0x000000012b107824 */ /* 0x000fe200078e0a08 */
[----:B------:R-:W-:-:S02]  /*3c70*/  LOP3.LUT R11, R33, 0x18, R34, 0xfe, !PT ;  /* 0x00000018210b7812 */ /* 0x000fc400078efe22 */
[--C-:B------:R-:W-:Y:S02]  /*3c80*/  LOP3.LUT R41, R33, 0x11, R34.reuse, 0xfe, !PT ;  /* 0x0000001121297812 */ /* 0x100fe400078efe22 */
[----:B------:R-:W-:Y:S02]  /*3c90*/  IABS R44, R44 ;  /* 0x0000002c002c7213 */ /* 0x000fe40000000000 */
[----:B------:R-:W-:Y:S01]  /*3ca0*/  IABS R16, R16 ;  /* 0x0000001000107213 */ /* 0x000fe20000000000 */
[C---:B------:R-:W-:Y:S01]  /*3cb0*/  IMAD.IADD R40, R43.reuse, 0x1, -R11 ;  /* 0x000000012b287824 */ /* 0x040fe200078e0a0b */
[----:B------:R-:W-:Y:S01]  /*3cc0*/  I2FP.F32.S32 R44, R44 ;  /* 0x0000002c002c7245 */ /* 0x000fe20000201400 */
[----:B------:R-:W-:Y:S01]  /*3cd0*/  IMAD.IADD R9, R43, 0x1, -R41 ;  /* 0x000000012b097824 */ /* 0x000fe200078e0a29 */
[----:B------:R-:W-:Y:S02]  /*3ce0*/  I2FP.F32.S32 R16, R16 ;  /* 0x0000001000107245 */ /* 0x000fe40000201400 */
[----:B------:R-:W-:-:S02]  /*3cf0*/  LOP3.LUT R48, R33, 0x21, R34, 0xfe, !PT ;  /* 0x0000002121307812 */ /* 0x000fc400078efe22 */
[C-C-:B------:R-:W-:Y:S02]  /*3d00*/  LOP3.LUT R47, R33.reuse, 0x28, R34.reuse, 0xfe, !PT ;  /* 0x00000028212f7812 */ /* 0x140fe400078efe22 */
[----:B------:R-:W-:Y:S01]  /*3d10*/  IABS R40, R40 ;  /* 0x0000002800287213 */ /* 0x000fe20000000000 */
[C---:B------:R-:W-:Y:S01]  /*3d20*/  FFMA.FTZ R44, -R0.reuse, R44, R17 ;  /* 0x0000002c002c7223 */ /* 0x040fe20000010111 */
[----:B------:R-:W-:Y:S01]  /*3d30*/  LOP3.LUT R50, R33, 0x10, R34, 0xfe, !PT ;  /* 0x0000001021327812 */ /* 0x000fe200078efe22 */
[----:B-1----:R-:W-:Y:S01]  /*3d40*/  FFMA.FTZ R31, -R0, R16, R31 ;  /* 0x00000010001f7223 */ /* 0x002fe2000001011f */
[----:B------:R-:W-:Y:S01]  /*3d50*/  IABS R9, R9 ;  /* 0x0000000900097213 */ /* 0x000fe20000000000 */
[C---:B------:R-:W-:Y:S01]  /*3d60*/  IMAD.IADD R17, R43.reuse, 0x1, -R48 ;  /* 0x000000012b117824 */ /* 0x040fe200078e0a30 */
[----:B------:R-:W-:Y:S01]  /*3d70*/  I2FP.F32.S32 R40, R40 ;  /* 0x0000002800287245 */ /* 0x000fe20000201400 */
[C---:B------:R-:W-:Y:S01]  /*3d80*/  IMAD.IADD R16, R43.reuse, 0x1, -R47 ;  /* 0x000000012b107824 */ /* 0x040fe200078e0a2f */
[----:B------:R-:W-:Y:S01]  /*3d90*/  ISETP.GE.AND P3, PT, R6, R84, PT ;  /* 0x000000540600720c */ /* 0x000fe20003f66270 */
[----:B------:R-:W-:Y:S01]  /*3da0*/  IMAD.IADD R6, R43, 0x1, -R50 ;  /* 0x000000012b067824 */ /* 0x000fe200078e0a32 */
[----:B------:R-:W-:Y:S01]  /*3db0*/  I2FP.F32.S32 R9, R9 ;  /* 0x0000000900097245 */ /* 0x000fe20000201400 */
[----:B------:R-:W-:Y:S01]  /*3dc0*/  FFMA.FTZ R30, -R0, R40, R30 ;  /* 0x00000028001e7223 */ /* 0x000fe2000001011e */
[----:B------:R-:W-:-:S02]  /*3dd0*/  IABS R17, R17 ;  /* 0x0000001100117213 */ /* 0x000fc40000000000 */
[----:B------:R-:W-:Y:S01]  /*3de0*/  IABS R16, R16 ;  /* 0x0000001000107213 */ /* 0x000fe20000000000 */
[----:B------:R-:W-:Y:S01]  /*3df0*/  FFMA.FTZ R9, -R0, R9, R26 ;  /* 0x0000000900097223 */ /* 0x000fe2000001011a */
[----:B------:R-:W-:Y:S01]  /*3e00*/  LOP3.LUT R40, R33, R34, RZ, 0xfc, !PT ;  /* 0x0000002221287212 */ /* 0x000fe200078efcff */
[----:B------:R-:W-:Y:S01]  /*3e10*/  VIADD R26, R43, 0x8 ;  /* 0x000000082b1a7836 */ /* 0x000fe20000000000 */
[----:B------:R-:W-:Y:S02]  /*3e20*/  IABS R6, R6 ;  /* 0x0000000600067213 */ /* 0x000fe40000000000 */
[----:B------:R-:W-:Y:S02]  /*3e30*/  I2FP.F32.S32 R17, R17 ;  /* 0x0000001100117245 */ /* 0x000fe40000201400 */
[----:B------:R-:W-:Y:S02]  /*3e40*/  I2FP.F32.S32 R16, R16 ;  /* 0x0000001000107245 */ /* 0x000fe40000201400 */
[----:B------:R-:W-:Y:S01]  /*3e50*/  LOP3.LUT R10, R33, 0x1, R34, 0xfe, !PT ;  /* 0x00000001210a7812 */ /* 0x000fe200078efe22 */
[----:B------:R-:W-:Y:S01]  /*3e60*/  IMAD.IADD R52, R43, 0x1, -R40 ;  /* 0x000000012b347824 */ /* 0x000fe200078e0a28 */
[----:B------:R-:W-:-:S02]  /*3e70*/  I2FP.F32.S32 R6, R6 ;  /* 0x0000000600067245 */ /* 0x000fc40000201400 */
[----:B------:R-:W-:Y:S01]  /*3e80*/  ISETP.GE.AND P0, PT, R40, R84, PT ;  /* 0x000000542800720c */ /* 0x000fe20003f06270 */
[----:B------:R-:W-:Y:S01]  /*3e90*/  IMAD.IADD R40, R26, 0x1, -R40 ;  /* 0x000000011a287824 */ /* 0x000fe200078e0a28 */
[----:B------:R-:W-:Y:S01]  /*3ea0*/  LOP3.LUT R49, R33, 0x20, R34, 0xfe, !PT ;  /* 0x0000002021317812 */ /* 0x000fe200078efe22 */
[C---:B------:R-:W-:Y:S01]  /*3eb0*/  FFMA.FTZ R17, -R0.reuse, R17, R36 ;  /* 0x0000001100117223 */ /* 0x040fe20000010124 */
[----:B------:R-:W-:Y:S01]  /*3ec0*/  FFMA.FTZ R16, -R0, R16, R37 ;  /* 0x0000001000107223 */ /* 0x000fe20000010125 */
[C---:B------:R-:W-:Y:S02]  /*3ed0*/  IMAD.IADD R37, R26.reuse, 0x1, -R10 ;  /* 0x000000011a257824 */ /* 0x040fe400078e0a0a */
[----:B------:R-:W-:Y:S02]  /*3ee0*/  IMAD.IADD R36, R26, 0x1, -R51 ;  /* 0x000000011a247824 */ /* 0x000fe400078e0a33 */
[----:B------:R-:W-:Y:S01]  /*3ef0*/  FFMA.FTZ R6, -R0, R6, R28 ;  /* 0x0000000600067223 */ /* 0x000fe2000001011c */
[C---:B------:R-:W-:Y:S01]  /*3f00*/  IMAD.IADD R28, R43.reuse, 0x1, -R49 ;  /* 0x000000012b1c7824 */ /* 0x040fe200078e0a31 */
[----:B------:R-:W-:Y:S01]  /*3f10*/  IABS R52, R52 ;  /* 0x0000003400347213 */ /* 0x000fe20000000000 */
[----:B------:R-:W-:Y:S01]  /*3f20*/  IMAD.IADD R46, R43, 0x1, -R10 ;  /* 0x000000012b2e7824 */ /* 0x000fe200078e0a0a */
[----:B------:R-:W-:-:S02]  /*3f30*/  IABS R40, R40 ;  /* 0x0000002800287213 */ /* 0x000fc40000000000 */
[----:B------:R-:W-:Y:S02]  /*3f40*/  IABS R37, R37 ;  /* 0x0000002500257213 */ /* 0x000fe40000000000 */
[----:B------:R-:W-:Y:S02]  /*3f50*/  IABS R36, R36 ;  /* 0x0000002400247213 */ /* 0x000fe40000000000 */
[----:B------:R-:W-:Y:S02]  /*3f60*/  I2FP.F32.S32 R52, R52 ;  /* 0x0000003400347245 */ /* 0x000fe40000201400 */
[----:B------:R-:W-:Y:S02]  /*3f70*/  I2FP.F32.S32 R40, R40 ;  /* 0x0000002800287245 */ /* 0x000fe40000201400 */
[----:B------:R-:W-:Y:S02]  /*3f80*/  IABS R28, R28 ;  /* 0x0000001c001c7213 */ /* 0x000fe40000000000 */
[----:B------:R-:W-:-:S02]  /*3f90*/  IABS R46, R46 ;  /* 0x0000002e002e7213 */ /* 0x000fc40000000000 */
[----:B------:R-:W-:Y:S02]  /*3fa0*/  I2FP.F32.S32 R37, R37 ;  /* 0x0000002500257245 */ /* 0x000fe40000201400 */
[----:B------:R-:W-:Y:S01]  /*3fb0*/  I2FP.F32.S32 R36, R36 ;  /* 0x0000002400247245 */ /* 0x000fe20000201400 */
[C---:B------:R-:W-:Y:S01]  /*3fc0*/  FFMA.FTZ R42, -R0.reuse, R52, R60 ;  /* 0x00000034002a7223 */ /* 0x040fe2000001013c */
[----:B------:R-:W-:Y:S01]  /*3fd0*/  I2FP.F32.S32 R28, R28 ;  /* 0x0000001c001c7245 */ /* 0x000fe20000201400 */
[C---:B------:R-:W-:Y:S01]  /*3fe0*/  FFMA.FTZ R40, -R0.reuse, R40, R62 ;  /* 0x0000002800287223 */ /* 0x040fe2000001013e */
[----:B------:R-:W-:Y:S01]  /*3ff0*/  I2FP.F32.S32 R46, R46 ;  /* 0x0000002e002e7245 */ /* 0x000fe20000201400 */
[C---:B------:R-:W-:Y:S01]  /*4000*/  FFMA.FTZ R37, -R0.reuse, R37, R63 ;  /* 0x0000002500257223 */ /* 0x040fe2000001013f */
[----:B------:R-:W-:Y:S01]  /*4010*/  FFMA.FTZ R25, -R0, R36, R25 ;  /* 0x0000002400197223 */ /* 0x000fe20000010119 */
[----:B------:R-:W-:Y:S01]  /*4020*/  ISETP.GE.AND P4, PT, R10, R84, PT ;  /* 0x000000540a00720c */ /* 0x000fe20003f86270 */
[C---:B------:R-:W-:Y:S01]  /*4030*/  FFMA.FTZ R24, -R0.reuse, R52, R24 ;  /* 0x0000003400187223 */ /* 0x040fe20000010118 */
[----:B------:R-:W-:Y:S01]  /*4040*/  ISETP.GE.AND P2, PT, R51, R84, PT ;  /* 0x000000543300720c */ /* 0x000fe20003f46270 */
[----:B------:R-:W-:Y:S01]  /*4050*/  FFMA.FTZ R28, -R0, R28, R5 ;  /* 0x0000001c001c7223 */ /* 0x000fe20000010105 */
[----:B------:R-:W-:Y:S01]  /*4060*/  FSEL R42, R42, -INF , !P0 ;  /* 0xff8000002a2a7808 */ /* 0x000fe20004000000 */
[----:B------:R-:W-:Y:S01]  /*4070*/  FFMA.FTZ R46, -R0, R46, R61 ;  /* 0x0000002e002e7223 */ /* 0x000fe2000001013d */
[----:B------:R-:W-:Y:S01]  /*4080*/  FSEL R40, R40, -INF , !P0 ;  /* 0xff80000028287808 */ /* 0x000fe20004000000 */
[----:B------:R-:W-:Y:S01]  /*4090*/  IMAD.IADD R5, R26, 0x1, -R41 ;  /* 0x000000011a057824 */ /* 0x000fe200078e0a29 */
[----:B------:R-:W-:-:S02]  /*40a0*/  ISETP.GE.AND P0, PT, R41, R84, PT ;  /* 0x000000542900720c */ /* 0x000fc40003f06270 */
[----:B------:R-:W-:Y:S02]  /*40b0*/  FSEL R41, R37, -INF , !P4 ;  /* 0xff80000025297808 */ /* 0x000fe40006000000 */
[----:B------:R-:W-:Y:S01]  /*40c0*/  FSEL R36, R25, -INF , !P2 ;  /* 0xff80000019247808 */ /* 0x000fe20005000000 */
[----:B------:R-:W-:Y:S01]  /*40d0*/  IMAD.IADD R25, R26, 0x1, -R11 ;  /* 0x000000011a197824 */ /* 0x000fe200078e0a0b */
[----:B------:R-:W-:Y:S01]  /*40e0*/  FSEL R37, R24, -INF , !P3 ;  /* 0xff80000018257808 */ /* 0x000fe20005800000 */
[----:B------:R-:W-:Y:S01]  /*40f0*/  IMAD.IADD R24, R26, 0x1, -R8 ;  /* 0x000000011a187824 */ /* 0x000fe200078e0a08 */
[----:B------:R-:W-:Y:S02]  /*4100*/  FSEL R46, R46, -INF , !P4 ;  /* 0xff8000002e2e7808 */ /* 0x000fe40006000000 */
[----:B------:R-:W-:Y:S01]  /*4110*/  FSEL R45, R45, -INF , !P3 ;  /* 0xff8000002d2d7808 */ /* 0x000fe20005800000 */
[C---:B------:R-:W-:Y:S01]  /*4120*/  IMAD.IADD R109, R26.reuse, 0x1, -R49 ;  /* 0x000000011a6d7824 */ /* 0x040fe200078e0a31 */
[-C--:B------:R-:W-:Y:S01]  /*4130*/  ISETP.GE.AND P4, PT, R11, R84.reuse, PT ;  /* 0x000000540b00720c */ /* 0x080fe20003f86270 */
[----:B------:R-:W-:Y:S01]  /*4140*/  IMAD.IADD R11, R26, 0x1, -R48 ;  /* 0x000000011a0b7824 */ /* 0x000fe200078e0a30 */
[----:B------:R-:W-:Y:S01]  /*4150*/  ISETP.GE.AND P3, PT, R8, R84, PT ;  /* 0x000000540800720c */ /* 0x000fe20003f66270 */
[----:B------:R-:W-:Y:S01]  /*4160*/  IMAD.IADD R10, R26, 0x1, -R50 ;  /* 0x000000011a0a7824 */ /* 0x000fe200078e0a32 */
[----:B------:R-:W-:-:S02]  /*4170*/  IABS R8, R25 ;  /* 0x0000001900087213 */ /* 0x000fc40000000000 */
[----:B------:R-:W-:Y:S02]  /*4180*/  IABS R24, R24 ;  /* 0x0000001800187213 */ /* 0x000fe40000000000 */
[----:B------:R-:W-:Y:S02]  /*4190*/  IABS R5, R5 ;  /* 0x0000000500057213 */ /* 0x000fe40000000000 */
[----:B------:R-:W-:Y:S02]  /*41a0*/  I2FP.F32.S32 R8, R8 ;  /* 0x0000000800087245 */ /* 0x000fe40000201400 */
[----:B------:R-:W-:Y:S02]  /*41b0*/  IABS R109, R109 ;  /* 0x0000006d006d7213 */ /* 0x000fe40000000000 */
[----:B------:R-:W-:Y:S02]  /*41c0*/  IABS R11, R11 ;  /* 0x0000000b000b7213 */ /* 0x000fe40000000000 */
[----:B------:R-:W-:-:S02]  /*41d0*/  I2FP.F32.S32 R24, R24 ;  /* 0x0000001800187245 */ /* 0x000fc40000201400 */
[----:B------:R-:W-:Y:S02]  /*41e0*/  IABS R10, R10 ;  /* 0x0000000a000a7213 */ /* 0x000fe40000000000 */
[----:B------:R-:W-:Y:S01]  /*41f0*/  LOP3.LUT R25, R33, 0x30, R34, 0xfe, !PT ;  /* 0x0000003021197812 */ /* 0x000fe200078efe22 */
[----:B------:R-:W-:Y:S01]  /*4200*/  IMAD.IADD R111, R26, 0x1, -R47 ;  /* 0x000000011a6f7824 */ /* 0x000fe200078e0a2f */
[----:B------:R-:W-:Y:S01]  /*4210*/  I2FP.F32.S32 R5, R5 ;  /* 0x0000000500057245 */ /* 0x000fe20000201400 */
[C---:B------:R-:W-:Y:S01]  /*4220*/  FFMA.FTZ R8, -R0.reuse, R8, R18 ;  /* 0x0000000800087223 */ /* 0x040fe20000010112 */
[----:B------:R-:W-:Y:S01]  /*4230*/  I2FP.F32.S32 R109, R109 ;  /* 0x0000006d006d7245 */ /* 0x000fe20000201400 */
[----:B------:R-:W-:Y:S01]  /*4240*/  FFMA.FTZ R18, -R0, R24, R4 ;  /* 0x0000001800127223 */ /* 0x000fe20000010104 */
[----:B------:R-:W-:Y:S02]  /*4250*/  I2FP.F32.S32 R11, R11 ;  /* 0x0000000b000b7245 */ /* 0x000fe40000201400 */
[----:B------:R-:W-:-:S02]  /*4260*/  I2FP.F32.S32 R10, R10 ;  /* 0x0000000a000a7245 */ /* 0x000fc40000201400 */
[----:B------:R-:W-:Y:S01]  /*4270*/  FSEL R89, R30, -INF , !P4 ;  /* 0xff8000001e597808 */ /* 0x000fe20006000000 */
[----:B------:R-:W-:Y:S02]  /*4280*/  IMAD.IADD R30, R43, 0x1, -R25 ;  /* 0x000000012b1e7824 */ /* 0x000fe400078e0a19 */
[C---:B------:R-:W-:Y:S01]  /*4290*/  FFMA.FTZ R29, -R0.reuse, R5, R29 ;  /* 0x00000005001d7223 */ /* 0x040fe2000001011d */
[----:B------:R-:W-:Y:S01]  /*42a0*/  IABS R111, R111 ;  /* 0x0000006f006f7213 */ /* 0x000fe20000000000 */
[C---:B------:R-:W-:Y:S01]  /*42b0*/  FFMA.FTZ R109, -R0.reuse, R109, R19 ;  /* 0x0000006d006d7223 */ /* 0x040fe20000010113 */
[C---:B------:R-:W-:Y:S01]  /*42c0*/  FFMA.FTZ R35, -R0.reuse, R11, R35 ;  /* 0x0000000b00237223 */ /* 0x040fe20000010123 */
[----:B------:R-:W-:Y:S01]  /*42d0*/  LOP3.LUT R24, R33, 0x31, R34, 0xfe, !PT ;  /* 0x0000003121187812 */ /* 0x000fe200078efe22 */
[----:B------:R-:W-:Y:S01]  /*42e0*/  FFMA.FTZ R10, -R0, R10, R27 ;  /* 0x0000000a000a7223 */ /* 0x000fe2000001011b */
[----:B------:R-:W-:Y:S02]  /*42f0*/  FSEL R11, R31, -INF , !P3 ;  /* 0xff8000001f0b7808 */ /* 0x000fe40005800000 */
[----:B------:R-:W-:-:S02]  /*4300*/  FSEL R19, R18, -INF , !P3 ;  /* 0xff80000012137808 */ /* 0x000fc40005800000 */
[----:B------:R-:W-:Y:S02]  /*4310*/  LOP3.LUT R27, R33, 0x29, R34, 0xfe, !PT ;  /* 0x00000029211b7812 */ /* 0x000fe400078efe22 */
[----:B------:R-:W-:Y:S01]  /*4320*/  ISETP.GE.AND P3, PT, R25, R84, PT ;  /* 0x000000541900720c */ /* 0x000fe20003f66270 */
[----:B------:R-:W-:Y:S01]  /*4330*/  IMAD.IADD R25, R26, 0x1, -R25 ;  /* 0x000000011a197824 */ /* 0x000fe200078e0a19 */
[----:B------:R-:W-:Y:S02]  /*4340*/  IABS R30, R30 ;  /* 0x0000001e001e7213 */ /* 0x000fe40000000000 */
[----:B------:R-:W-:Y:S02]  /*4350*/  FSEL R5, R9, -INF , !P0 ;  /* 0xff80000009057808 */ /* 0x000fe40004000000 */
[----:B------:R-:W-:Y:S02]  /*4360*/  I2FP.F32.S32 R111, R111 ;  /* 0x0000006f006f7245 */ /* 0x000fe40000201400 */
[----:B------:R-:W-:Y:S01]  /*4370*/  FSEL R9, R29, -INF , !P0 ;  /* 0xff8000001d097808 */ /* 0x000fe20004000000 */
[C---:B------:R-:W-:Y:S01]  /*4380*/  IMAD.IADD R29, R43.reuse, 0x1, -R24 ;  /* 0x000000012b1d7824 */ /* 0x040fe200078e0a18 */
[----:B------:R-:W-:Y:S01]  /*4390*/  I2FP.F32.S32 R30, R30 ;  /* 0x0000001e001e7245 */ /* 0x000fe20000201400 */
[----:B------:R-:W-:Y:S01]  /*43a0*/  IMAD.IADD R31, R43, 0x1, -R27 ;  /* 0x000000012b1f7824 */ /* 0x000fe200078e0a1b */
[----:B------:R-:W-:Y:S01]  /*43b0*/  ISETP.GE.AND P1, PT, R50, R84, PT ;  /* 0x000000543200720c */ /* 0x000fe20003f26270 */
[----:B------:R-:W-:Y:S01]  /*43c0*/  FFMA.FTZ R111, -R0, R111, R20 ;  /* 0x0000006f006f7223 */ /* 0x000fe20000010114 */
[----:B------:R-:W-:-:S02]  /*43d0*/  FSEL R44, R44, -INF , !P2 ;  /* 0xff8000002c2c7808 */ /* 0x000fc40005000000 */
[----:B------:R-:W-:Y:S02]  /*43e0*/  IABS R25, R25 ;  /* 0x0000001900197213 */ /* 0x000fe40000000000 */
[----:B------:R-:W-:Y:S02]  /*43f0*/  ISETP.GE.AND P2, PT, R49, R84, PT ;  /* 0x000000543100720c */ /* 0x000fe40003f46270 */
[--C-:B------:R-:W-:Y:S01]  /*4400*/  LOP3.LUT R20, R33, 0x38, R34.reuse, 0xfe, !PT ;  /* 0x0000003821147812 */ /* 0x100fe200078efe22 */
[----:B------:R-:W-:Y:S01]  /*4410*/  FFMA.FTZ R30, -R0, R30, R13 ;  /* 0x0000001e001e7223 */ /* 0x000fe2000001010d */
[----:B------:R-:W-:Y:S02]  /*4420*/  IABS R29, R29 ;  /* 0x0000001d001d7213 */ /* 0x000fe40000000000 */
[----:B------:R-:W-:Y:S02]  /*4430*/  ISETP.GE.AND P0, PT, R47, R84, PT ;  /* 0x000000542f00720c */ /* 0x000fe40003f06270 */
[----:B------:R-:W-:-:S02]  /*4440*/  LOP3.LUT R4, R33, 0x39, R34, 0xfe, !PT ;  /* 0x0000003921047812 */ /* 0x000fc400078efe22 */
[----:B------:R-:W-:Y:S02]  /*4450*/  FSEL R6, R6, -INF , !P1 ;  /* 0xff80000006067808 */ /* 0x000fe40004800000 */
[----:B------:R-:W-:Y:S02]  /*4460*/  FSEL R10, R10, -INF , !P1 ;  /* 0xff8000000a0a7808 */ /* 0x000fe40004800000 */
[----:B------:R-:W-:Y:S02]  /*4470*/  IABS R31, R31 ;  /* 0x0000001f001f7213 */ /* 0x000fe40000000000 */
[----:B------:R-:W-:Y:S02]  /*4480*/  FMNMX3.FTZ R13, R42, R46, R45, !PT ;  /* 0x0000002e2a0d7276 */ /* 0x000fe4000781002d */
[----:B------:R-:W-:Y:S02]  /*4490*/  I2FP.F32.S32 R25, R25 ;  /* 0x0000001900197245 */ /* 0x000fe40000201400 */
[----:B------:R-:W-:-:S02]  /*44a0*/  ISETP.GE.AND P1, PT, R48, R84, PT ;  /* 0x000000543000720c */ /* 0x000fc40003f26270 */
[----:B------:R-:W-:Y:S02]  /*44b0*/  FSEL R8, R8, -INF , !P4 ;  /* 0xff80000008087808 */ /* 0x000fe40006000000 */
[----:B------:R-:W-:Y:S01]  /*44c0*/  FSEL R18, R28, -INF , !P2 ;  /* 0xff8000001c127808 */ /* 0x000fe20005000000 */
[----:B------:R-:W-:Y:S01]  /*44d0*/  IMAD.IADD R28, R43, 0x1, -R20 ;  /* 0x000000012b1c7824 */ /* 0x000fe200078e0a14 */
[-C--:B------:R-:W-:Y:S01]  /*44e0*/  ISETP.GE.AND P4, PT, R27, R84.reuse, PT ;  /* 0x000000541b00720c */ /* 0x080fe20003f86270 */
[----:B------:R-:W-:Y:S01]  /*44f0*/  IMAD.IADD R27, R26, 0x1, -R27 ;  /* 0x000000011a1b7824 */ /* 0x000fe200078e0a1b */
[----:B------:R-:W-:Y:S02]  /*4500*/  FSEL R109, R109, -INF , !P2 ;  /* 0xff8000006d6d7808 */ /* 0x000fe40005000000 */
[----:B------:R-:W-:Y:S01]  /*4510*/  I2FP.F32.S32 R29, R29 ;  /* 0x0000001d001d7245 */ /* 0x000fe20000201400 */
[----:B------:R-:W-:Y:S01]  /*4520*/  IMAD.IADD R43, R43, 0x1, -R4 ;  /* 0x000000012b2b7824 */ /* 0x000fe200078e0a04 */
[----:B------:R-:W-:Y:S01]  /*4530*/  ISETP.GE.AND P2, PT, R24, R84, PT ;  /* 0x000000541800720c */ /* 0x000fe20003f46270 */
[----:B------:R-:W-:Y:S01]  /*4540*/  IMAD.IADD R24, R26, 0x1, -R24 ;  /* 0x000000011a187824 */ /* 0x000fe200078e0a18 */
[----:B------:R-:W-:-:S02]  /*4550*/  FSEL R16, R16, -INF , !P0 ;  /* 0xff80000010107808 */ /* 0x000fc40004000000 */
[----:B------:R-:W-:Y:S01]  /*4560*/  FSEL R111, R111, -INF , !P0 ;  /* 0xff8000006f6f7808 */ /* 0x000fe20004000000 */
[----:B------:R-:W-:Y:S01]  /*4570*/  FFMA.FTZ R25, -R0, R25, R23 ;  /* 0x0000001900197223 */ /* 0x000fe20000010117 */
[----:B------:R-:W-:Y:S01]  /*4580*/  ISETP.GE.AND P0, PT, R4, R84, PT ;  /* 0x000000540400720c */ /* 0x000fe20003f06270 */
[----:B------:R-:W-:Y:S01]  /*4590*/  IMAD.IADD R4, R26, 0x1, -R4 ;  /* 0x000000011a047824 */ /* 0x000fe200078e0a04 */
[----:B------:R-:W-:Y:S02]  /*45a0*/  I2FP.F32.S32 R31, R31 ;  /* 0x0000001f001f7245 */ /* 0x000fe40000201400 */
[----:B------:R-:W-:Y:S02]  /*45b0*/  FMNMX3.FTZ R13, R13, R44, R6, !PT ;  /* 0x0000002c0d0d7276 */ /* 0x000fe40007810006 */
[----:B------:R-:W-:Y:S02]  /*45c0*/  FSEL R17, R17, -INF , !P1 ;  /* 0xff80000011117808 */ /* 0x000fe40004800000 */
[----:B------:R-:W-:Y:S01]  /*45d0*/  FSEL R110, R35, -INF , !P1 ;  /* 0xff800000236e7808 */ /* 0x000fe20004800000 */
[----:B------:R-:W-:Y:S01]  /*45e0*/  FFMA.FTZ R29, -R0, R29, R22 ;  /* 0x0000001d001d7223 */ /* 0x000fe20000010116 */
[----:B------:R-:W-:Y:S01]  /*45f0*/  ISETP.GE.AND P1, PT, R20, R84, PT ;  /* 0x000000541400720c */ /* 0x000fe20003f26270 */
[----:B------:R-:W-:Y:S01]  /*4600*/  IMAD.IADD R20, R26, 0x1, -R20 ;  /* 0x000000011a147824 */ /* 0x000fe200078e0a14 */
[----:B------:R-:W-:-:S02]  /*4610*/  FMNMX3.FTZ R23, R40, R41, R37, !PT ;  /* 0x0000002928177276 */ /* 0x000fc40007810025 */
[----:B------:R-:W-:Y:S01]  /*4620*/  IABS R28, R28 ;  /* 0x0000001c001c7213 */ /* 0x000fe20000000000 */
[----:B------:R-:W-:Y:S01]  /*4630*/  FFMA.FTZ R7, -R0, R31, R7 ;  /* 0x0000001f00077223 */ /* 0x000fe20000010107 */
[----:B------:R-:W-:Y:S02]  /*4640*/  IABS R27, R27 ;  /* 0x0000001b001b7213 */ /* 0x000fe40000000000 */
[----:B------:R-:W-:Y:S02]  /*4650*/  FMNMX3.FTZ R22, R13, R5, R89, !PT ;  /* 0x000000050d167276 */ /* 0x000fe40007810059 */
[----:B------:R-:W-:Y:S02]  /*4660*/  IABS R13, R24 ;  /* 0x00000018000d7213 */ /* 0x000fe40000000000 */
[----:B------:R-:W-:Y:S02]  /*4670*/  IABS R4, R4 ;  /* 0x0000000400047213 */ /* 0x000fe40000000000 */
[----:B------:R-:W-:-:S02]  /*4680*/  FMNMX3.FTZ R23, R23, R36, R10, !PT ;  /* 0x0000002417177276 */ /* 0x000fc4000781000a */
[----:B------:R-:W-:Y:S02]  /*4690*/  IABS R43, R43 ;  /* 0x0000002b002b7213 */ /* 0x000fe40000000000 */
[----:B------:R-:W-:Y:S02]  /*46a0*/  I2FP.F32.S32 R28, R28 ;  /* 0x0000001c001c7245 */ /* 0x000fe40000201400 */
[----:B------:R-:W-:Y:S02]  /*46b0*/  I2FP.F32.S32 R27, R27 ;  /* 0x0000001b001b7245 */ /* 0x000fe40000201400 */
[----:B------:R-:W-:Y:S02]  /*46c0*/  IABS R20, R20 ;  /* 0x0000001400147213 */ /* 0x000fe40000000000 */
[----:B------:R-:W-:Y:S02]  /*46d0*/  FMNMX3.FTZ R22, R22, R11, R18, !PT ;  /* 0x0000000b16167276 */ /* 0x000fe40007810012 */
[----:B------:R-:W-:-:S02]  /*46e0*/  I2FP.F32.S32 R24, R13 ;  /* 0x0000000d00187245 */ /* 0x000fc40000201400 */
[----:B------:R-:W-:Y:S01]  /*46f0*/  FSEL R107, R7, -INF , !P4 ;  /* 0xff800000076b7808 */ /* 0x000fe20006000000 */
[----:B------:R-:W-:Y:S01]  /*4700*/  IMAD.MOV.U32 R7, RZ, RZ, R4 ;  /* 0x000000ffff077224 */ /* 0x000fe200078e0004 */
[----:B------:R-:W-:Y:S01]  /*4710*/  FMNMX3.FTZ R13, R23, R9, R8, !PT ;  /* 0x00000009170d7276 */ /* 0x000fe20007810008 */
[C---:B------:R-:W-:Y:S01]  /*4720*/  FFMA.FTZ R28, -R0.reuse, R28, R38 ;  /* 0x0000001c001c7223 */ /* 0x040fe20000010126 */
[----:B------:R-:W-:Y:S01]  /*4730*/  I2FP.F32.S32 R43, R43 ;  /* 0x0000002b002b7245 */ /* 0x000fe20000201400 */
[----:B------:R-:W-:Y:S01]  /*4740*/  FFMA.FTZ R12, -R0, R27, R12 ;  /* 0x0000001b000c7223 */ /* 0x000fe2000001010c */
[----:B------:R-:W-:Y:S02]  /*4750*/  I2FP.F32.S32 R20, R20 ;  /* 0x0000001400147245 */ /* 0x000fe40000201400 */
[----:B------:R-:W-:Y:S02]  /*4760*/  FSEL R30, R30, -INF , !P3 ;  /* 0xff8000001e1e7808 */ /* 0x000fe40005800000 */
[----:B------:R-:W-:Y:S01]  /*4770*/  FMNMX3.FTZ R22, R22, R17, R16, !PT ;  /* 0x0000001116167276 */ /* 0x000fe20007810010 */
[C---:B------:R-:W-:Y:S01]  /*4780*/  FFMA.FTZ R24, -R0.reuse, R24, R14 ;  /* 0x0000001800187223 */ /* 0x040fe2000001010e */
[----:B------:R-:W-:Y:S01]  /*4790*/  FMNMX3.FTZ R13, R13, R19, R109, !PT ;  /* 0x000000130d0d7276 */ /* 0x000fe2000781006d */
[C---:B------:R-:W-:Y:S01]  /*47a0*/  FFMA.FTZ R39, -R0.reuse, R43, R39 ;  /* 0x0000002b00277223 */ /* 0x040fe20000010127 */
[----:B------:R-:W-:Y:S01]  /*47b0*/  I2FP.F32.S32 R14, R7 ;  /* 0x00000007000e7245 */ /* 0x000fe20000201400 */
[----:B------:R-:W-:Y:S01]  /*47c0*/  FFMA.FTZ R20, -R0, R20, R21 ;  /* 0x0000001400147223 */ /* 0x000fe20000010115 */
[----:B------:R-:W-:-:S02]  /*47d0*/  FSEL R29, R29, -INF , !P2 ;  /* 0xff8000001d1d7808 */ /* 0x000fc40005000000 */
[----:B------:R-:W-:Y:S02]  /*47e0*/  FSEL R28, R28, -INF , !P1 ;  /* 0xff8000001c1c7808 */ /* 0x000fe40004800000 */
[----:B------:R-:W-:Y:S02]  /*47f0*/  FMNMX3.FTZ R22, R22, R107, R30, !PT ;  /* 0x0000006b16167276 */ /* 0x000fe4000781001e */
[----:B------:R-:W-:Y:S02]  /*4800*/  FSEL R31, R12, -INF , !P4 ;  /* 0xff8000000c1f7808 */ /* 0x000fe40006000000 */
[----:B------:R-:W-:Y:S02]  /*4810*/  FSEL R25, R25, -INF , !P3 ;  /* 0xff80000019197808 */ /* 0x000fe40005800000 */
[----:B------:R-:W-:Y:S01]  /*4820*/  FMNMX3.FTZ R13, R13, R110, R111, !PT ;  /* 0x0000006e0d0d7276 */ /* 0x000fe2000781006f */
[----:B------:R-:W-:Y:S01]  /*4830*/  FFMA.FTZ R14, -R0, R14, R15 ;  /* 0x0000000e000e7223 */ /* 0x000fe2000001010f */
[----:B------:R-:W-:-:S02]  /*4840*/  FSEL R27, R39, -INF , !P0 ;  /* 0xff800000271b7808 */ /* 0x000fc40004000000 */
[----:B------:R-:W-:Y:S02]  /*4850*/  FMNMX3.FTZ R22, R22, R29, R28, !PT ;  /* 0x0000001d16167276 */ /* 0x000fe4000781001c */
        /* <DEDUP_REMOVED lines=8> */
[----:B------:R-:W3:Y:S01]  /*48e0*/  SHFL.BFLY PT, R12, R13, 0x2, 0x1f ;  /* 0x0c401f000d0c7f89 */ /* 0x000ee200000e0000 */
[----:B-1----:R-:W-:-:S05]  /*48f0*/  FMNMX.FTZ R7, R4, R7, !PT ;  /* 0x0000000704077209 */ /* 0x002fca0007810000 */
[----:B------:R-:W1:Y:S01]  /*4900*/  SHFL.BFLY PT, R87, R7, 0x1, 0x1f ;  /* 0x0c201f0007577f89 */ /* 0x000e6200000e0000 */
[----:B---3--:R-:W-:-:S05]  /*4910*/  FMNMX.FTZ R4, R13, R12, !PT ;  /* 0x0000000c0d047209 */ /* 0x008fca0007810000 */
[----:B------:R-:W3:Y:S01]  /*4920*/  SHFL.BFLY PT, R86, R4, 0x1, 0x1f ;  /* 0x0c201f0004567f89 */ /* 0x000ee200000e0000 */
[----:B------:R-:W-:-:S05]  /*4930*/  LOP3.LUT R117, R76, 0x120, R77, 0xf8, !PT ;  /* 0x000001204c757812 */ /* 0x000fca00078ef84d */
[----:B------:R-:W-:-:S05]  /*4940*/  IMAD R117, R117, 0x2, R128 ;  /* 0x0000000275757824 */ /* 0x000fca00078e0280 */
[----:B------:R-:W4:Y:S01]  /*4950*/  LDSM.16.MT88.4 R76, [R117+0x6000] ;  /* 0x00600000754c783b */ /* 0x000f220000004200 */
[----:B-1----:R-:W-:-:S03]  /*4960*/  FMNMX.FTZ R87, R7, R87, !PT ;  /* 0x0000005707577209 */ /* 0x002fc60007810000 */
[----:B------:R-:W-:Y:S01]  /*4970*/  LDSM.16.MT88.4 R60, [R117+0x7000] ;  /* 0x00700000753c783b */ /* 0x000fe20000004200 */
[----:B------:R-:W-:Y:S01]  /*4980*/  FSETP.NEU.FTZ.AND P0, PT, R87, -INF , PT ;  /* 0xff8000005700780b */ /* 0x000fe20003f1d000 */
[----:B--2---:R-:W-:Y:S01]  /*4990*/  FMUL.FTZ R26, R113, R87 ;  /* 0x00000057711a7220 */ /* 0x004fe20000410000 */
[----:B---3--:R-:W-:Y:S01]  /*49a0*/  FMNMX.FTZ R86, R4, R86, !PT ;  /* 0x0000005604567209 */ /* 0x008fe20007810000 */
[----:B------:R-:W-:-:S03]  /*49b0*/  VIADD R4, R117, 0x6000 ;  /* 0x0000600075047836 */ /* 0x000fc60000000000 */
[----:B------:R-:W-:Y:S01]  /*49c0*/  FSEL R26, R26, RZ, P0 ;  /* 0x000000ff1a1a7208 */ /* 0x000fe20000000000 */
[----:B------:R-:W-:Y:S01]  /*49d0*/  VIADD R104, R117, 0x6020 ;  /* 0x0000602075687836 */ /* 0x000fe20000000000 */
[----:B------:R-:W-:Y:S01]  /*49e0*/  FSETP.NEU.FTZ.AND P0, PT, R86, -INF , PT ;  /* 0xff8000005600780b */ /* 0x000fe20003f1d000 */
[----:B------:R-:W-:Y:S01]  /*49f0*/  FMUL.FTZ R112, R113, R86 ;  /* 0x0000005671707220 */ /* 0x000fe20000410000 */
[----:B------:R-:W-:Y:S01]  /*4a00*/  @P6 VIADD R104, R4, 0xffffffe0 ;  /* 0xffffffe004686836 */ /* 0x000fe20000000000 */
[----:B------:R-:W-:Y:S03]  /*4a10*/  LDSM.16.MT88.4 R12, [R117+0x6400] ;  /* 0x00640000750c783b */ /* 0x000fe60000004200 */
[----:B------:R-:W-:Y:S01]  /*4a20*/  FSEL R112, R112, RZ, P0 ;  /* 0x000000ff70707208 */ /* 0x000fe20000000000 */
[----:B------:R-:W1:Y:S01]  /*4a30*/  LDSM.16.MT88.4 R68, [R104] ;  /* 0x000000006844783b */ /* 0x000e620000004200 */
        /* <DEDUP_REMOVED lines=8> */
[----:B------:R-:W2:Y:S01]  /*4ac0*/  LDSM.16.MT88.4 R52, [R104+0x1000] ;  /* 0x001000006834783b */ /* 0x000ea20000004200 */
[-CC-:B------:R-:W-:Y:S01]  /*4ad0*/  FFMA.FTZ R91, R6, R113.reuse, -R26.reuse ;  /* 0x00000071065b7223 */ /* 0x180fe2000001081a */
[----:B------:R-:W-:-:S02]  /*4ae0*/  FFMA.FTZ R90, R5, R113, -R26 ;  /* 0x00000071055a7223 */ /* 0x000fc4000001081a */
[----:B------:R-:W3:Y:S04]  /*4af0*/  LDSM.16.MT88.4 R40, [R117+0x8000] ;  /* 0x008000007528783b */ /* 0x000ee80000004200 */
[----:B------:R-:W5:Y:S01]  /*4b00*/  LDSM.16.MT88.4 R4, [R104+0x2000] ;  /* 0x002000006804783b */ /* 0x000f620000004200 */
[----:B------:R-:W-:Y:S03]  /*4b10*/  MUFU.EX2 R103, R103 ;  /* 0x0000006700677308 */ /* 0x000fe60000000800 */
[----:B------:R-:W-:Y:S05]  /*4b20*/  LDSM.16.MT88.4 R20, [R117+0x7400] ;  /* 0x007400007514783b */ /* 0x000fea0000004200 */
[----:B------:R-:W4:Y:S08]  /*4b30*/  MUFU.EX2 R102, R102 ;  /* 0x0000006600667308 */ /* 0x000f300000000800 */
[----:B------:R-:W-:Y:S08]  /*4b40*/  MUFU.EX2 R99, R99 ;  /* 0x0000006300637308 */ /* 0x000ff00000000800 */
[----:B------:R-:W1:Y:S08]  /*4b50*/  MUFU.EX2 R98, R98 ;  /* 0x0000006200627308 */ /* 0x000e700000000800 */
[----:B------:R-:W-:Y:S08]  /*4b60*/  MUFU.EX2 R101, R101 ;  /* 0x0000006500657308 */ /* 0x000ff00000000800 */
[----:B------:R-:W2:Y:S08]  /*4b70*/  MUFU.EX2 R100, R100 ;  /* 0x0000006400647308 */ /* 0x000eb00000000800 */
[----:B------:R-:W-:Y:S08]  /*4b80*/  MUFU.EX2 R97, R97 ;  /* 0x0000006100617308 */ /* 0x000ff00000000800 */
[----:B------:R-:W3:Y:S01]  /*4b90*/  MUFU.EX2 R96, R96 ;  /* 0x0000006000607308 */ /* 0x000ee20000000800 */
[-C--:B------:R-:W-:Y:S01]  /*4ba0*/  FFMA.FTZ R35, R11, R113.reuse, -R26 ;  /* 0x000000710b237223 */ /* 0x080fe2000001081a */
[-CC-:B------:R-:W-:Y:S01]  /*4bb0*/  FFMA.FTZ R93, R10, R113.reuse, -R112.reuse ;  /* 0x000000710a5d7223 */ /* 0x180fe20000010870 */
[-CC-:B------:R-:W-:Y:S01]  /*4bc0*/  FFMA.FTZ R95, R9, R113.reuse, -R112.reuse ;  /* 0x00000071095f7223 */ /* 0x180fe20000010870 */
[----:B------:R-:W-:-:S02]  /*4bd0*/  FFMA.FTZ R92, R8, R113, -R112 ;  /* 0x00000071085c7223 */ /* 0x000fc40000010870 */
[----:B------:R-:W5:Y:S01]  /*4be0*/  LDSM.16.MT88.4 R8, [R104+0x400] ;  /* 0x000400006808783b */ /* 0x000f620000004200 */
[-C--:B------:R-:W-:Y:S01]  /*4bf0*/  FFMA.FTZ R89, R89, R113.reuse, -R26 ;  /* 0x0000007159597223 */ /* 0x080fe2000001081a */
[----:B------:R-:W-:Y:S01]  /*4c00*/  FFMA.FTZ R94, R19, R113, -R112 ;  /* 0x00000071135e7223 */ /* 0x000fe20000010870 */
[----:B----4-:R-:W-:Y:S02]  /*4c10*/  F2FP.BF16.F32.PACK_AB R48, R102, R103 ;  /* 0x000000676630723e */ /* 0x010fe400000010ff */
[----:B-1----:R-:W-:Y:S02]  /*4c20*/  F2FP.BF16.F32.PACK_AB R50, R98, R99 ;  /* 0x000000636232723e */ /* 0x002fe400000010ff */
[----:B--2---:R-:W-:Y:S02]  /*4c30*/  F2FP.BF16.F32.PACK_AB R49, R100, R101 ;  /* 0x000000656431723e */ /* 0x004fe400000010ff */
[----:B---3--:R-:W-:Y:S01]  /*4c40*/  F2FP.BF16.F32.PACK_AB R51, R96, R97 ;  /* 0x000000616033723e */ /* 0x008fe200000010ff */
[----:B------:R-:W-:Y:S08]  /*4c50*/  MUFU.EX2 R91, R91 ;  /* 0x0000005b005b7308 */ /* 0x000ff00000000800 */
[----:B------:R-:W1:Y:S01]  /*4c60*/  MUFU.EX2 R90, R90 ;  /* 0x0000005a005a7308 */ /* 0x000e620000000800 */
[C---:B------:R-:W-:Y:S07]  /*4c70*/  HMMA.16816.F32.BF16 R80, R48.reuse, R76, RZ ;  /* 0x0000004c3050723c */ /* 0x040fee00000418ff */
[----:B------:R-:W-:Y:S01]  /*4c80*/  MUFU.EX2 R89, R89 ;  /* 0x0000005900597308 */ /* 0x000fe20000000800 */
[C---:B------:R-:W-:Y:S07]  /*4c90*/  HMMA.16816.F32.BF16 R76, R48.reuse, R78, RZ ;  /* 0x0000004e304c723c */ /* 0x040fee00000418ff */
[----:B------:R-:W-:Y:S08]  /*4ca0*/  MUFU.EX2 R35, R35 ;  /* 0x0000002300237308 */ /* 0x000ff00000000800 */
        /* <DEDUP_REMOVED lines=154> */
.L_x_8872:
        /* <DEDUP_REMOVED lines=80> */
.L_x_8867:
[----:B------:R-:W-:Y:S05]  /*5b50*/  BSYNC.RECONVERGENT B0 ;  /* 0x0000000000007941 */ /* 0x000fea0003800200 */
.L_x_8866:
[----:B------:R-:W1:Y:S01]  /*5b60*/  S2UR UR6, SR_CgaCtaId ;  /* 0x00000000000679c3 */ /* 0x000e620000008800 */
[C---:B------:R-:W-:Y:S01]  /*5b70*/  SHF.L.U32 R136, R124.reuse, 0x3, RZ ;  /* 0x000000037c887819 */ /* 0x040fe200000006ff */
[----:B------:R-:W-:Y:S01]  /*5b80*/  UMOV UR7, 0x400 ;  /* 0x0000040000077882 */ /* 0x000fe20000000000 */
[C---:B------:R-:W-:Y:S01]  /*5b90*/  LOP3.LUT R154, R124.reuse, 0x18, RZ, 0xc0, !PT ;  /* 0x000000187c9a7812 */ /* 0x040fe200078ec0ff */
[----:B------:R-:W-:Y:S01]  /*5ba0*/  IMAD.SHL.U32 R6, R124, 0x10, RZ ;  /* 0x000000107c067824 */ /* 0x000fe200078e00ff */
[----:B------:R-:W-:Y:S01]  /*5bb0*/  LOP3.LUT R4, R136, 0xc0, RZ, 0xc0, !PT ;  /* 0x000000c088047812 */ /* 0x000fe200078ec0ff */
[----:B------:R-:W-:Y:S01]  /*5bc0*/  IMAD.SHL.U32 R130, R124, 0x20, RZ ;  /* 0x000000207c827824 */ /* 0x000fe200078e00ff */
[----:B------:R-:W-:Y:S01]  /*5bd0*/  LOP3.LUT R135, R136, 0x18, RZ, 0xc0, !PT ;  /* 0x0000001888877812 */ /* 0x000fe200078ec0ff */
[----:B------:R-:W-:Y:S01]  /*5be0*/  BSSY.RECONVERGENT B1, `(.L_x_8868) ;  /* 0x000014d000017945 */ /* 0x000fe20003800200 */
[----:B------:R-:W-:Y:S02]  /*5bf0*/  LOP3.LUT R154, R4, R154, RZ, 0xfc, !PT ;  /* 0x0000009a049a7212 */ /* 0x000fe400078efcff */
[CC--:B------:R-:W-:Y:S02]  /*5c00*/  ISETP.GE.AND P5, PT, R135.reuse, R152.reuse, PT ;  /* 0x000000988700720c */ /* 0x0c0fe40003fa6270 */
[----:B------:R-:W-:Y:S02]  /*5c10*/  LOP3.LUT R4, R136, 0x1f20, RZ, 0xc0, !PT ;  /* 0x00001f2088047812 */ /* 0x000fe400078ec0ff */
[----:B------:R-:W-:Y:S02]  /*5c20*/  LOP3.LUT R153, R154, R135, RZ, 0x3c, !PT ;  /* 0x000000879a997212 */ /* 0x000fe400078e3cff */
[C---:B------:R-:W-:Y:S02]  /*5c30*/  LOP3.LUT R134, R135.reuse, 0x20, RZ, 0xfc, !PT ;  /* 0x0000002087867812 */ /* 0x040fe400078efcff */
[----:B------:R-:W-:Y:S02]  /*5c40*/  LOP3.LUT R153, R4, R153, RZ, 0xfc, !PT ;  /* 0x0000009904997212 */ /* 0x000fe400078efcff */
[----:B------:R-:W-:Y:S02]  /*5c50*/  ISETP.GE.AND P4, PT, R134, R152, PT ;  /* 0x000000988600720c */ /* 0x000fe40003f86270 */
        /* <DEDUP_REMOVED lines=19> */
[--C-:B------:R-:W-:Y:S03]  /*5d90*/  LOP3.LUT R6, R6, 0x20, R130.reuse, 0xf8, !PT ;  /* 0x0000002006067812 */ /* 0x100fe600078ef882 */
[----:B------:R-:W-:Y:S01]  /*5da0*/  @!PT LDS RZ, [RZ] ;  /* 0x00000000fffff984 */ /* 0x000fe20000000800 */
[----:B------:R-:W-:Y:S01]  /*5db0*/  @!PT LDS RZ, [RZ] ;  /* 0x00000000fffff984 */ /* 0x000fe20000000800 */
[----:B------:R-:W-:Y:S01]  /*5dc0*/  @!PT LDS RZ, [RZ] ;  /* 0x00000000fffff984 */ /* 0x000fe20000000800 */
[----:B------:R-:W-:Y:S01]  /*5dd0*/  @!P4 LDGSTS.E.BYPASS.LTC128B.128 [R153+0x7000], desc[UR4][R158.64+0x40] ;  /* 0x070000409e99cfae */ /* 0x000fe2000b981a04 */
[----:B------:R-:W-:Y:S02]  /*5de0*/  LOP3.LUT R120, R120, 0x100, R130, 0xf8, !PT ;  /* 0x0000010078787812 */ /* 0x000fe400078ef882 */
[----:B------:R-:W-:Y:S03]  /*5df0*/  MOV R86, 0x20 ;  /* 0x0000002000567802 */ /* 0x000fe60000000f00 */
        /* <DEDUP_REMOVED lines=51> */
[----:B------:R-:W3:Y:S03]  /*6130*/  LDSM.16.M88.4 R116, [R131+0x4000] ;  /* 0x004000008374783b */ /* 0x000ee60000000200 */
[C---:B------:R-:W-:Y:S08]  /*6140*/  HMMA.16816.F32.BF16 R16, R32.reuse, R18, RZ ;  /* 0x000000122010723c */ /* 0x040ff000000418ff */
        /* <DEDUP_REMOVED lines=26> */
[----:B------:R-:W-:Y:S06]  /*62f0*/  LDSM.16.M88.4 R96, [R120+0x2000] ;  /* 0x002000007860783b */ /* 0x000fec0000000200 */
[----:B------:R-:W5:Y:S01]  /*6300*/  LDSM.16.M88.4 R120, [R131+0x5000] ;  /* 0x005000008378783b */ /* 0x000f620000000200 */
[C---:B------:R-:W-:Y:S08]  /*6310*/  HMMA.16816.F32.BF16 R28, R112.reuse, R100, R28 ;  /* 0x00000064701c723c */ /* 0x040ff0000004181c */
[----:B------:R-:W-:Y:S01]  /*6320*/  HMMA.16816.F32.BF16 R32, R112, R102, R32 ;  /* 0x000000667020723c */ /* 0x000fe20000041820 */
[----:B------:R-:W2:Y:S06]  /*6330*/  LDSM.16.M88.4 R100, [R131+0x5400] ;  /* 0x005400008364783b */ /* 0x000eac0000000200 */
[----:B------:R-:W-:Y:S01]  /*6340*/  LDSM.16.M88.4 R112, [R87+0x2000] ;  /* 0x002000005770783b */ /* 0x000fe20000000200 */
        /* <DEDUP_REMOVED lines=12> */
[C---:B-----5:R-:W-:Y:S08]  /*6410*/  HMMA.16816.F32.BF16 R4, R96.reuse, R120, R4 ;  /* 0x000000786004723c */ /* 0x060ff00000041804 */
[C---:B------:R-:W-:Y:S08]  /*6420*/  HMMA.16816.F32.BF16 R8, R96.reuse, R122, R8 ;  /* 0x0000007a6008723c */ /* 0x040ff00000041808 */
[C---:B--2---:R-:W-:Y:S08]  /*6430*/  HMMA.16816.F32.BF16 R12, R96.reuse, R100, R12 ;  /* 0x00000064600c723c */ /* 0x044ff0000004180c */
[C---:B------:R-:W-:Y:S08]  /*6440*/  HMMA.16816.F32.BF16 R16, R96.reuse, R102, R16 ;  /* 0x000000666010723c */ /* 0x040ff00000041810 */
[C---:B-1----:R-:W-:Y:S08]  /*6450*/  HMMA.16816.F32.BF16 R20, R96.reuse, R104, R20 ;  /* 0x000000686014723c */ /* 0x042ff00000041814 */
[C---:B------:R-:W-:Y:S08]  /*6460*/  HMMA.16816.F32.BF16 R24, R96.reuse, R106, R24 ;  /* 0x0000006a6018723c */ /* 0x040ff00000041818 */
[C---:B------:R-:W-:Y:S08]  /*6470*/  HMMA.16816.F32.BF16 R28, R96.reuse, R108, R28 ;  /* 0x0000006c601c723c */ /* 0x040ff0000004181c */
[----:B------:R-:W-:Y:S08]  /*6480*/  HMMA.16816.F32.BF16 R32, R96, R110, R32 ;  /* 0x0000006e6020723c */ /* 0x000ff00000041820 */
[C---:B---3--:R-:W-:Y:S08]  /*6490*/  HMMA.16816.F32.BF16 R4, R112.reuse, R116, R4 ;  /* 0x000000747004723c */ /* 0x048ff00000041804 */
[C---:B------:R-:W-:Y:S08]  /*64a0*/  HMMA.16816.F32.BF16 R8, R112.reuse, R118, R8 ;  /* 0x000000767008723c */ /* 0x040ff00000041808 */
[C---:B----4-:R-:W-:Y:S03]  /*64b0*/  HMMA.16816.F32.BF16 R12, R112.reuse, R88, R12 ;  /* 0x00000058700c723c */ /* 0x050fe6000004180c */
        /* <DEDUP_REMOVED lines=16> */
[-C--:B------:R-:W-:Y:S09]  /*65c0*/  FMUL.FTZ R19, R19, R143.reuse ;  /* 0x0000008f13137220 */ /* 0x080ff20000410000 */
        /* <DEDUP_REMOVED lines=17> */
[-C--:B--2---:R-:W-:Y:S05]  /*66e0*/  FMUL.FTZ R14, R18, R143.reuse ;  /* 0x0000008f120e7220 */ /* 0x084fea0000410000 */
[----:B------:R-:W2:Y:S01]  /*66f0*/  MUFU.TANH R5, R5 ;  /* 0x0000000500057308 */ /* 0x000ea20000002400 */
        /* <DEDUP_REMOVED lines=9> */
[C---:B-----5:R-:W-:Y:S03]  /*6790*/  HMMA.16816.F32.BF16 R28, R112.reuse, R8, R28 ;  /* 0x00000008701c723c */ /* 0x060fe6000004181c */
[-C--:B------:R-:W-:Y:S06]  /*67a0*/  FMUL.FTZ R27, R27, R143.reuse ;  /* 0x0000008f1b1b7220 */ /* 0x080fec0000410000 */
[----:B------:R1:W1:Y:S01]  /*67b0*/  MUFU.TANH R116, R19 ;  /* 0x0000001300747308 */ /* 0x0002620000002400 */
[----:B------:R-:W-:Y:S09]  /*67c0*/  HMMA.16816.F32.BF16 R32, R112, R10, R32 ;  /* 0x0000000a7020723c */ /* 0x000ff20000041820 */
[----:B------:R1:W1:Y:S01]  /*67d0*/  MUFU.TANH R118, R20 ;  /* 0x0000001400767308 */ /* 0x0002620000002400 */
[-C--:B---3--:R-:W-:Y:S01]  /*67e0*/  FMUL.FTZ R15, R28, R143.reuse ;  /* 0x0000008f1c0f7220 */ /* 0x088fe20000410000 */
        /* <DEDUP_REMOVED lines=22> */
[----:B--2-4-:R-:W-:Y:S05]  /*6950*/  @!P1 BRA `(.L_x_8869) ;  /* 0x0000000400d49947 */ /* 0x014fea0003800000 */
        /* <DEDUP_REMOVED lines=17> */
[----:B---3--:R-:W3:Y:S01]  /*6a70*/  LD.E.64 R22, desc[UR4][R2.64+0x20] ;  /* 0x0000200402167980 */ /* 0x008ee2000c101b00 */
[----:B------:R-:W-:Y:S02]  /*6a80*/  IABS R9, R6 ;  /* 0x0000000600097213 */ /* 0x000fe40000000000 */
[-C--:B--2---:R-:W-:Y:S02]  /*6a90*/  IABS R10, R18.reuse ;  /* 0x00000012000a7213 */ /* 0x084fe40000000000 */
[-C--:B------:R-:W-:Y:S02]  /*6aa0*/  IABS R8, R18.reuse ;  /* 0x0000001200087213 */ /* 0x080fe40000000000 */
[----:B-1----:R-:W1:Y:S01]  /*6ab0*/  I2F.RP R20, R10 ;  /* 0x0000000a00147306 */ /* 0x002e620000209400 */
        /* <DEDUP_REMOVED lines=54> */
.L_x_8871:
[----:B------:R-:W-:Y:S05]  /*6e20*/  BSYNC.RECONVERGENT B0 ;  /* 0x0000000000007941 */ /* 0x000fea0003800200 */
.L_x_8870:
        /* <DEDUP_REMOVED lines=40> */
.L_x_8869:
[----:B------:R-:W-:Y:S05]  /*70b0*/  BSYNC.RECONVERGENT B1 ;  /* 0x0000000000017941 */ /* 0x000fea0003800200 */
.L_x_8868:
[----:B------:R-:W2:Y:S01]  /*70c0*/  LD.E R88, desc[UR4][R2.64+0xdc] ;  /* 0x0000dc0402587980 */ /* 0x000ea2000c101900 */
[C---:B----4-:R-:W-:Y:S02]  /*70d0*/  IADD3 R6, PT, PT, R149.reuse, -0x1, RZ ;  /* 0xffffffff95067810 */ /* 0x050fe40007ffe0ff */
[C---:B------:R-:W-:Y:S02]  /*70e0*/  IADD3 R11, PT, PT, R149.reuse, -0x11, RZ ;  /* 0xffffffef950b7810 */ /* 0x040fe40007ffe0ff */
[----:B------:R-:W-:Y:S02]  /*70f0*/  IABS R6, R6 ;  /* 0x0000000600067213 */ /* 0x000fe40000000000 */
[C---:B------:R-:W-:Y:S02]  /*7100*/  IADD3 R115, PT, PT, R149.reuse, -0x18, RZ ;  /* 0xffffffe895737810 */ /* 0x040fe40007ffe0ff */
[----:B------:R-:W-:Y:S02]  /*7110*/  I2FP.F32.S32 R6, R6 ;  /* 0x0000000600067245 */ /* 0x000fe40000201400 */
[----:B------:R-:W-:Y:S02]  /*7120*/  IABS R11, R11 ;  /* 0x0000000b000b7213 */ /* 0x000fe40000000000 */
[----:B------:R-:W-:Y:S01]  /*7130*/  IABS R8, R149 ;  /* 0x0000009500087213 */ /* 0x000fe20000000000 */
[C---:B-1----:R-:W-:Y:S01]  /*7140*/  FFMA.FTZ R97, -R0.reuse, R6, R97 ;  /* 0x0000000600617223 */ /* 0x042fe20000010161 */
[C---:B------:R-:W-:Y:S02]  /*7150*/  IADD3 R6, PT, PT, R149.reuse, -0x10, RZ ;  /* 0xfffffff095067810 */ /* 0x040fe40007ffe0ff */
[----:B------:R-:W-:Y:S02]  /*7160*/  IABS R115, R115 ;  /* 0x0000007300737213 */ /* 0x000fe40000000000 */
[----:B------:R-:W-:Y:S02]  /*7170*/  I2FP.F32.S32 R11, R11 ;  /* 0x0000000b000b7245 */ /* 0x000fe40000201400 */
[----:B------:R-:W-:Y:S02]  /*7180*/  I2FP.F32.S32 R8, R8 ;  /* 0x0000000800087245 */ /* 0x000fe40000201400 */
[----:B------:R-:W-:Y:S01]  /*7190*/  IABS R6, R6 ;  /* 0x0000000600067213 */ /* 0x000fe20000000000 */
[C---:B------:R-:W-:Y:S01]  /*71a0*/  FFMA.FTZ R108, -R0.reuse, R11, R108 ;  /* 0x0000000b006c7223 */ /* 0x040fe2000001016c */
[C---:B------:R-:W-:Y:S01]  /*71b0*/  IADD3 R16, PT, PT, R149.reuse, -0x19, RZ ;  /* 0xffffffe795107810 */ /* 0x040fe20007ffe0ff */
[C---:B------:R-:W-:Y:S01]  /*71c0*/  FFMA.FTZ R96, -R0.reuse, R8, R96 ;  /* 0x0000000800607223 */ /* 0x040fe20000010160 */
[----:B------:R-:W-:Y:S01]  /*71d0*/  I2FP.F32.S32 R115, R115 ;  /* 0x0000007300737245 */ /* 0x000fe20000201400 */
[C---:B------:R-:W-:Y:S01]  /*71e0*/  FFMA.FTZ R98, -R0.reuse, R11, R98 ;  /* 0x0000000b00627223 */ /* 0x040fe20000010162 */
[----:B------:R-:W-:Y:S02]  /*71f0*/  I2FP.F32.S32 R6, R6 ;  /* 0x0000000600067245 */ /* 0x000fe40000201400 */
[----:B------:R-:W-:Y:S01]  /*7200*/  IABS R16, R16 ;  /* 0x0000001000107213 */ /* 0x000fe20000000000 */
[CC--:B---3--:R-:W-:Y:S01]  /*7210*/  FFMA.FTZ R33, -R0.reuse, R115.reuse, R12 ;  /* 0x0000007300217223 */ /* 0x0c8fe2000001010c */
[C---:B------:R-:W-:Y:S01]  /*7220*/  IADD3 R7, PT, PT, R149.reuse, -0x8, RZ ;  /* 0xfffffff895077810 */ /* 0x040fe20007ffe0ff */
[CC--:B------:R-:W-:Y:S01]  /*7230*/  FFMA.FTZ R99, -R0.reuse, R6.reuse, R99 ;  /* 0x0000000600637223 */ /* 0x0c0fe20000010163 */
[C---:B------:R-:W-:Y:S01]  /*7240*/  IADD3 R8, PT, PT, R149.reuse, -0x9, RZ ;  /* 0xfffffff795087810 */ /* 0x040fe20007ffe0ff */
[C---:B------:R-:W-:Y:S01]  /*7250*/  FFMA.FTZ R109, -R0.reuse, R6, R109 ;  /* 0x00000006006d7223 */ /* 0x040fe2000001016d */
[C---:B------:R-:W-:Y:S01]  /*7260*/  IADD3 R11, PT, PT, R149.reuse, -0x21, RZ ;  /* 0xffffffdf950b7810 */ /* 0x040fe20007ffe0ff */
[C---:B------:R-:W-:Y:S01]  /*7270*/  FFMA.FTZ R115, -R0.reuse, R115, R14 ;  /* 0x0000007300737223 */ /* 0x040fe2000001010e */
[----:B------:R-:W-:Y:S02]  /*7280*/  I2FP.F32.S32 R6, R16 ;  /* 0x0000001000067245 */ /* 0x000fe40000201400 */
[----:B------:R-:W-:Y:S02]  /*7290*/  IABS R7, R7 ;  /* 0x0000000700077213 */ /* 0x000fe40000000000 */
[----:B------:R-:W-:Y:S01]  /*72a0*/  IABS R8, R8 ;  /* 0x0000000800087213 */ /* 0x000fe20000000000 */
[CC--:B------:R-:W-:Y:S01]  /*72b0*/  FFMA.FTZ R32, -R0.reuse, R6.reuse, R13 ;  /* 0x0000000600207223 */ /* 0x0c0fe2000001010d */
[----:B------:R-:W-:Y:S01]  /*72c0*/  IABS R11, R11 ;  /* 0x0000000b000b7213 */ /* 0x000fe20000000000 */
[C---:B------:R-:W-:Y:S01]  /*72d0*/  FFMA.FTZ R116, -R0.reuse, R6, R116 ;  /* 0x0000000600747223 */ /* 0x040fe20000010174 */
[C---:B------:R-:W-:Y:S02]  /*72e0*/  IADD3 R14, PT, PT, R149.reuse, -0x20, RZ ;  /* 0xffffffe0950e7810 */ /* 0x040fe40007ffe0ff */
[C---:B------:R-:W-:Y:S02]  /*72f0*/  IADD3 R12, PT, PT, R149.reuse, -0x41, RZ ;  /* 0xffffffbf950c7810 */ /* 0x040fe40007ffe0ff */
[----:B------:R-:W-:Y:S02]  /*7300*/  I2FP.F32.S32 R7, R7 ;  /* 0x0000000700077245 */ /* 0x000fe40000201400 */
[----:B------:R-:W-:Y:S02]  /*7310*/  I2FP.F32.S32 R8, R8 ;  /* 0x0000000800087245 */ /* 0x000fe40000201400 */
[----:B------:R-:W-:Y:S01]  /*7320*/  I2FP.F32.S32 R11, R11 ;  /* 0x0000000b000b7245 */ /* 0x000fe20000201400 */
[C---:B------:R-:W-:Y:S01]  /*7330*/  FFMA.FTZ R10, -R0.reuse, R7, R87 ;  /* 0x00000007000a7223 */ /* 0x040fe20000010157 */
        /* <DEDUP_REMOVED lines=8> */
[----:B------:R-:W-:Y:S01]  /*73c0*/  I2FP.F32.S32 R14, R14 ;  /* 0x0000000e000e7245 */ /* 0x000fe20000201400 */
[C---:B------:R-:W-:Y:S01]  /*73d0*/  FFMA.FTZ R7, -R0.reuse, R7, R100 ;  /* 0x0000000700077223 */ /* 0x040fe20000010164 */
[----:B------:R-:W-:Y:S02]  /*73e0*/  I2FP.F32.S32 R4, R12 ;  /* 0x0000000c00047245 */ /* 0x000fe40000201400 */
[----:B------:R-:W-:Y:S01]  /*73f0*/  IABS R6, R6 ;  /* 0x0000000600067213 */ /* 0x000fe20000000000 */
[CC--:B------:R-:W-:Y:S01]  /*7400*/  FFMA.FTZ R119, -R0.reuse, R14.reuse, R119 ;  /* 0x0000000e00777223 */ /* 0x0c0fe20000010177 */
[----:B------:R-:W-:Y:S01]  /*7410*/  IABS R13, R13 ;  /* 0x0000000d000d7213 */ /* 0x000fe20000000000 */
[C---:B------:R-:W-:Y:S01]  /*7420*/  FFMA.FTZ R112, -R0.reuse, R14, R5 ;  /* 0x0000000e00707223 */ /* 0x040fe20000010105 */
[----:B------:R-:W-:Y:S01]  /*7430*/  FMNMX3.FTZ R14, R85, R10, R9, !PT ;  /* 0x0000000a550e7276 */ /* 0x000fe20007810009 */
[C---:B------:R-:W-:Y:S01]  /*7440*/  FFMA.FTZ R94, -R0.reuse, R4, R94 ;  /* 0x00000004005e7223 */ /* 0x040fe2000001015e */
[----:B------:R-:W-:Y:S02]  /*7450*/  I2FP.F32.S32 R6, R6 ;  /* 0x0000000600067245 */ /* 0x000fe40000201400 */
[----:B------:R-:W-:Y:S02]  /*7460*/  I2FP.F32.S32 R5, R13 ;  /* 0x0000000d00057245 */ /* 0x000fe40000201400 */
[C---:B------:R-:W-:Y:S01]  /*7470*/  IADD3 R11, PT, PT, R149.reuse, -0x30, RZ ;  /* 0xffffffd0950b7810 */ /* 0x040fe20007ffe0ff */
[CC--:B------:R-:W-:Y:S01]  /*7480*/  FFMA.FTZ R131, -R0.reuse, R6.reuse, R131 ;  /* 0x0000000600837223 */ /* 0x0c0fe20000010183 */
[C---:B------:R-:W-:Y:S01]  /*7490*/  IADD3 R4, PT, PT, R149.reuse, -0x31, RZ ;  /* 0xffffffcf95047810 */ /* 0x040fe20007ffe0ff */
[----:B------:R-:W-:Y:S01]  /*74a0*/  FFMA.FTZ R123, -R0, R5, R123 ;  /* 0x00000005007b7223 */ /* 0x000fe2000001017b */
        /* <DEDUP_REMOVED lines=17> */
[----:B------:R-:W-:Y:S01]  /*75c0*/  FFMA.FTZ R92, -R0, R11, R92 ;  /* 0x0000000b005c7223 */ /* 0x000fe2000001015c */
[----:B------:R-:W-:Y:S01]  /*75d0*/  FMNMX3.FTZ R14, R14, R112, R113, !PT ;  /* 0x000000700e0e7276 */ /* 0x000fe20007810071 */
[----:B------:R-:W-:Y:S01]  /*75e0*/  FFMA.FTZ R91, -R0, R4, R91 ;  /* 0x00000004005b7223 */ /* 0x000fe2000001015b */
[----:B------:R-:W-:Y:S02]  /*75f0*/  FMNMX3.FTZ R13, R13, R109, R108, !PT ;  /* 0x0000006d0d0d7276 */ /* 0x000fe4000781006c */
[----:B------:R-:W-:Y:S02]  /*7600*/  IABS R12, R12 ;  /* 0x0000000c000c7213 */ /* 0x000fe40000000000 */
[----:B------:R-:W-:Y:S02]  /*7610*/  I2FP.F32.S32 R6, R6 ;  /* 0x0000000600067245 */ /* 0x000fe40000201400 */
[----:B------:R-:W-:Y:S02]  /*7620*/  I2FP.F32.S32 R5, R5 ;  /* 0x0000000500057245 */ /* 0x000fe40000201400 */
[----:B------:R-:W-:Y:S01]  /*7630*/  FMNMX3.FTZ R14, R14, R118, R117, !PT ;  /* 0x000000760e0e7276 */ /* 0x000fe20007810075 */
[C---:B------:R-:W-:Y:S01]  /*7640*/  FFMA.FTZ R114, -R0.reuse, R6, R15 ;  /* 0x0000000600727223 */ /* 0x040fe2000001010f */
[----:B------:R-:W-:Y:S01]  /*7650*/  FMNMX3.FTZ R13, R13, R115, R116, !PT ;  /* 0x000000730d0d7276 */ /* 0x000fe20007810074 */
[CC--:B------:R-:W-:Y:S01]  /*7660*/  FFMA.FTZ R111, -R0.reuse, R5.reuse, R111 ;  /* 0x00000005006f7223 */ /* 0x0c0fe2000001016f */
[----:B------:R-:W-:Y:S01]  /*7670*/  I2FP.F32.S32 R12, R12 ;  /* 0x0000000c000c7245 */ /* 0x000fe20000201400 */
[----:B------:R-:W-:Y:S01]  /*7680*/  FFMA.FTZ R89, -R0, R5, R89 ;  /* 0x0000000500597223 */ /* 0x000fe20000010159 */
[----:B------:R-:W-:Y:S01]  /*7690*/  FMNMX3.FTZ R14, R14, R121, R122, !PT ;  /* 0x000000790e0e7276 */ /* 0x000fe2000781007a */
[C---:B------:R-:W-:Y:S01]  /*76a0*/  FFMA.FTZ R90, -R0.reuse, R6, R90 ;  /* 0x00000006005a7223 */ /* 0x040fe2000001015a */
[----:B------:R-:W-:Y:S01]  /*76b0*/  FMNMX3.FTZ R13, R13, R119, R120, !PT ;  /* 0x000000770d0d7276 */ /* 0x000fe20007810078 */
[----:B------:R-:W-:Y:S01]  /*76c0*/  FFMA.FTZ R95, -R0, R12, R95 ;  /* 0x0000000c005f7223 */ /* 0x000fe2000001015f */
[----:B------:R-:W-:Y:S02]  /*76d0*/  FMNMX3.FTZ R14, R14, R114, R111, !PT ;  /* 0x000000720e0e7276 */ /* 0x000fe4000781006f */
[----:B------:R-:W-:Y:S02]  /*76e0*/  FMNMX3.FTZ R4, R13, R131, R123, !PT ;  /* 0x000000830d047276 */ /* 0x000fe4000781007b */
[----:B------:R-:W-:Y:S02]  /*76f0*/  FMNMX3.FTZ R14, R14, R95, R94, !PT ;  /* 0x0000005f0e0e7276 */ /* 0x000fe4000781005e */
[----:B------:R-:W-:Y:S02]  /*7700*/  FMNMX3.FTZ R4, R4, R92, R91, !PT ;  /* 0x0000005c04047276 */ /* 0x000fe4000781005b */
[----:B------:R-:W-:Y:S01]  /*7710*/  IADD3 R150, PT, PT, R150, -0x1, RZ ;  /* 0xffffffff96967810 */ /* 0x000fe20007ffe0ff */
[----:B------:R-:W1:Y:S01]  /*7720*/  SHFL.BFLY PT, R6, R14, 0x2, 0x1f ;  /* 0x0c401f000e067f89 */ /* 0x000e6200000e0000 */
[----:B------:R-:W-:Y:S02]  /*7730*/  FMNMX3.FTZ R4, R4, R90, R89, !PT ;  /* 0x0000005a04047276 */ /* 0x000fe40007810059 */
[----:B------:R-:W-:Y:S02]  /*7740*/  IADD3 R151, PT, PT, R151, -0x40, RZ ;  /* 0xffffffc097977810 */ /* 0x000fe40007ffe0ff */
[----:B------:R-:W-:Y:S03]  /*7750*/  IADD3 R149, PT, PT, R149, 0x40, RZ ;  /* 0x0000004095957810 */ /* 0x000fe60007ffe0ff */
[----:B------:R-:W3:Y:S01]  /*7760*/  SHFL.BFLY PT, R5, R4, 0x2, 0x1f ;  /* 0x0c401f0004057f89 */ /* 0x000ee200000e0000 */
[----:B-1----:R-:W-:Y:S07]  /*7770*/  FMNMX.FTZ R14, R14, R6, !PT ;  /* 0x000000060e0e7209 */ /* 0x002fee0007810000 */
[----:B------:R-:W1:Y:S01]  /*7780*/  SHFL.BFLY PT, R87, R14, 0x1, 0x1f ;  /* 0x0c201f000e577f89 */ /* 0x000e6200000e0000 */
[----:B---3--:R-:W-:Y:S07]  /*7790*/  FMNMX.FTZ R5, R4, R5, !PT ;  /* 0x0000000504057209 */ /* 0x008fee0007810000 */
[----:B------:R-:W3:Y:S01]  /*77a0*/  SHFL.BFLY PT, R86, R5, 0x1, 0x1f ;  /* 0x0c201f0005567f89 */ /* 0x000ee200000e0000 */
[----:B-1----:R-:W-:Y:S04]  /*77b0*/  FMNMX.FTZ R87, R14, R87, !PT ;  /* 0x000000570e577209 */ /* 0x002fe80007810000 */
[C---:B------:R-:W-:Y:S01]  /*77c0*/  FSETP.NEU.FTZ.AND P1, PT, R87.reuse, -INF , PT ;  /* 0xff8000005700780b */ /* 0x040fe20003f3d000 */
[----:B------:R-:W-:Y:S01]  /*77d0*/  FADD.FTZ R4, -R87, R85 ;  /* 0x0000005557047221 */ /* 0x000fe20000010100 */
[----:B---3--:R-:W-:Y:S01]  /*77e0*/  FMNMX.FTZ R86, R5, R86, !PT ;  /* 0x0000005605567209 */ /* 0x008fe20007810000 */
[C---:B--2---:R-:W-:Y:S04]  /*77f0*/  FMUL.FTZ R110, R88.reuse, R87 ;  /* 0x00000057586e7220 */ /* 0x044fe80000410000 */
[C---:B------:R-:W-:Y:S01]  /*7800*/  FMUL.FTZ R93, R88.reuse, R86 ;  /* 0x00000056585d7220 */ /* 0x040fe20000410000 */
        /* <DEDUP_REMOVED lines=13> */
[----:B------:R-:W-:Y:S02]  /*78e0*/  LOP3.LUT R97, R129, 0x120, R130, 0xf8, !PT ;  /* 0x0000012081617812 */ /* 0x000fe400078ef882 */
[----:B------:R2:W3:Y:S01]  /*78f0*/  MUFU.EX2 R84, R4 ;  /* 0x0000000400547308 */ /* 0x0004e20000000800 */
[-CC-:B------:R-:W-:Y:S01]  /*7900*/  FFMA.FTZ R102, R96, R88.reuse, -R93.reuse ;  /* 0x0000005860667223 */ /* 0x180fe2000001085d */
[--C-:B------:R-:W-:Y:S01]  /*7910*/  FFMA.FTZ R99, R7, R88, -R93.reuse ;  /* 0x0000005807637223 */ /* 0x100fe2000001085d */
[----:B------:R-:W-:Y:S01]  /*7920*/  LEA R97, R97, R128, 0x1 ;  /* 0x0000008061617211 */ /* 0x000fe200078e08ff */
[-CC-:B------:R-:W-:Y:S01]  /*7930*/  FFMA.FTZ R98, R8, R88.reuse, -R93.reuse ;  /* 0x0000005808627223 */ /* 0x180fe2000001085d */
[-CC-:B------:R-:W-:Y:S01]  /*7940*/  FFMA.FTZ R130, R92, R88.reuse, -R93.reuse ;  /* 0x000000585c827223 */ /* 0x180fe2000001085d */
[--C-:B------:R-:W-:Y:S01]  /*7950*/  FFMA.FTZ R109, R109, R88, -R93.reuse ;  /* 0x000000586d6d7223 */ /* 0x100fe2000001085d */
[----:B------:R-:W-:Y:S01]  /*7960*/  IADD3 R96, PT, PT, R97, 0x6020, RZ ;  /* 0x0000602061607810 */ /* 0x000fe20007ffe0ff */
[----:B------:R-:W4:Y:S02]  /*7970*/  LDSM.16.MT88.4 R12, [R97+0x6000] ;  /* 0x00600000610c783b */ /* 0x000f240000004200 */
[----:B------:R-:W-:Y:S01]  /*7980*/  MUFU.EX2 R104, R104 ;  /* 0x0000006800687308 */ /* 0x000fe20000000800 */
[C---:B-1----:R-:W-:Y:S01]  /*7990*/  FMUL.FTZ R5, R85.reuse, R81 ;  /* 0x0000005155057220 */ /* 0x042fe20000410000 */
[C---:B------:R-:W-:Y:S01]  /*79a0*/  FMUL.FTZ R8, R85.reuse, R76 ;  /* 0x0000004c55087220 */ /* 0x040fe20000410000 */
[C---:B------:R-:W-:Y:S01]  /*79b0*/  FMUL.FTZ R9, R85.reuse, R77 ;  /* 0x0000004d55097220 */ /* 0x040fe20000410000 */
[C---:B------:R-:W-:Y:S01]  /*79c0*/  FMUL.FTZ R16, R85.reuse, R68 ;  /* 0x0000004455107220 */ /* 0x040fe20000410000 */
[C---:B------:R-:W-:Y:S01]  /*79d0*/  FMUL.FTZ R17, R85.reuse, R69 ;  /* 0x0000004555117220 */ /* 0x040fe20000410000 */
[----:B------:R-:W-:Y:S01]  /*79e0*/  FMUL.FTZ R24, R85, R60 ;  /* 0x0000003c55187220 */ /* 0x000fe20000410000 */
[----:B------:R-:W-:Y:S01]  /*79f0*/  LDSM.16.MT88.4 R28, [R97+0x7000] ;  /* 0x00700000611c783b */ /* 0x000fe20000004200 */
[----:B--2---:R-:W-:Y:S02]  /*7a00*/  IADD3 R4, PT, PT, R97, 0x6000, RZ ;  /* 0x0000600061047810 */ /* 0x004fe40007ffe0ff */
[----:B------:R-:W1:Y:S01]  /*7a10*/  MUFU.EX2 R103, R103 ;  /* 0x0000006700677308 */ /* 0x000e620000000800 */
[C---:B---3--:R-:W-:Y:S01]  /*7a20*/  FMUL.FTZ R6, R84.reuse, R82 ;  /* 0x0000005254067220 */ /* 0x048fe20000410000 */
[----:B------:R-:W-:Y:S01]  /*7a30*/  FMUL.FTZ R7, R84, R83 ;  /* 0x0000005354077220 */ /* 0x000fe20000410000 */
[----:B------:R-:W-:Y:S01]  /*7a40*/  @P0 IADD3 R96, PT, PT, R4, -0x20, RZ ;  /* 0xffffffe004600810 */ /* 0x000fe20007ffe0ff */
[C---:B------:R-:W-:Y:S01]  /*7a50*/  FMUL.FTZ R4, R85.reuse, R80 ;  /* 0x0000005055047220 */ /* 0x040fe20000410000 */
[C---:B------:R-:W-:Y:S01]  /*7a60*/  FMUL.FTZ R10, R84.reuse, R78 ;  /* 0x0000004e540a7220 */ /* 0x040fe20000410000 */
[C---:B------:R-:W-:Y:S01]  /*7a70*/  FMUL.FTZ R11, R84.reuse, R79 ;  /* 0x0000004f540b7220 */ /* 0x040fe20000410000 */
[C---:B------:R-:W-:Y:S03]  /*7a80*/  FMUL.FTZ R18, R84.reuse, R70 ;  /* 0x0000004654127220 */ /* 0x040fe60000410000 */
[----:B------:R-:W-:Y:S01]  /*7a90*/  MUFU.EX2 R102, R102 ;  /* 0x0000006600667308 */ /* 0x000fe20000000800 */
[----:B------:R-:W2:Y:S01]  /*7aa0*/  LDSM.16.MT88.4 R20, [R96] ;  /* 0x000000006014783b */ /* 0x000ea20000004200 */
[C---:B------:R-:W-:Y:S01]  /*7ab0*/  FMUL.FTZ R19, R84.reuse, R71 ;  /* 0x0000004754137220 */ /* 0x040fe20000410000 */
[----:B------:R-:W-:Y:S01]  /*7ac0*/  FMUL.FTZ R25, R85, R61 ;  /* 0x0000003d55197220 */ /* 0x000fe20000410000 */
[C---:B------:R-:W-:Y:S01]  /*7ad0*/  FMUL.FTZ R26, R84.reuse, R62 ;  /* 0x0000003e541a7220 */ /* 0x040fe20000410000 */
[C---:B------:R-:W-:Y:S01]  /*7ae0*/  FMUL.FTZ R27, R84.reuse, R63 ;  /* 0x0000003f541b7220 */ /* 0x040fe20000410000 */
[C---:B------:R-:W-:Y:S01]  /*7af0*/  FMUL.FTZ R34, R84.reuse, R54 ;  /* 0x0000003654227220 */ /* 0x040fe20000410000 */
[----:B------:R-:W-:Y:S03]  /*7b00*/  FMUL.FTZ R35, R84, R55 ;  /* 0x0000003754237220 */ /* 0x000fe60000410000 */
[----:B------:R-:W3:Y:S01]  /*7b10*/  MUFU.EX2 R105, R105 ;  /* 0x0000006900697308 */ /* 0x000ee20000000800 */
[----:B-1----:R-:W-:Y:S01]  /*7b20*/  F2FP.BF16.F32.PACK_AB R80, R103, R104 ;  /* 0x000000686750723e */ /* 0x002fe200000010ff */
[----:B------:R-:W-:Y:S01]  /*7b30*/  LDSM.16.MT88.4 R60, [R97+0x8000] ;  /* 0x00800000613c783b */ /* 0x000fe20000004200 */
[-CC-:B------:R-:W-:Y:S01]  /*7b40*/  FFMA.FTZ R106, R33, R88.reuse, -R110.reuse ;  /* 0x00000058216a7223 */ /* 0x180fe2000001086e */
[C---:B------:R-:W-:Y:S01]  /*7b50*/  FMUL.FTZ R33, R85.reuse, R53 ;  /* 0x0000003555217220 */ /* 0x040fe20000410000 */
[--C-:B------:R-:W-:Y:S01]  /*7b60*/  FFMA.FTZ R107, R32, R88, -R110.reuse ;  /* 0x00000058206b7223 */ /* 0x100fe2000001086e */
[C---:B------:R-:W-:Y:S01]  /*7b70*/  FMUL.FTZ R32, R85.reuse, R52 ;  /* 0x0000003455207220 */ /* 0x040fe20000410000 */
[C---:B------:R-:W-:Y:S03]  /*7b80*/  FMUL.FTZ R36, R85.reuse, R36 ;  /* 0x0000002455247220 */ /* 0x040fe60000410000 */
[----:B------:R-:W-:Y:S01]  /*7b90*/  MUFU.EX2 R101, R101 ;  /* 0x0000006500657308 */ /* 0x000fe20000000800 */
[C---:B------:R-:W-:Y:S01]  /*7ba0*/  FMUL.FTZ R37, R85.reuse, R37 ;  /* 0x0000002555257220 */ /* 0x040fe20000410000 */
[----:B------:R-:W-:Y:S01]  /*7bb0*/  LDSM.16.MT88.4 R52, [R96+0x2000] ;  /* 0x002000006034783b */ /* 0x000fe20000004200 */
[C---:B------:R-:W-:Y:S01]  /*7bc0*/  FMUL.FTZ R38, R84.reuse, R38 ;  /* 0x0000002654267220 */ /* 0x040fe20000410000 */
[C---:B------:R-:W-:Y:S01]  /*7bd0*/  FMUL.FTZ R39, R84.reuse, R39 ;  /* 0x0000002754277220 */ /* 0x040fe20000410000 */
[C---:B------:R-:W-:Y:S01]  /*7be0*/  FMUL.FTZ R40, R85.reuse, R40 ;  /* 0x0000002855287220 */ /* 0x040fe20000410000 */
[----:B------:R-:W-:Y:S01]  /*7bf0*/  FMUL.FTZ R41, R85, R41 ;  /* 0x0000002955297220 */ /* 0x000fe20000410000 */
[C---:B------:R-:W-:Y:S03]  /*7c00*/  FMUL.FTZ R42, R84.reuse, R42 ;  /* 0x0000002a542a7220 */ /* 0x040fe60000410000 */
[----:B------:R-:W1:Y:S01]  /*7c10*/  MUFU.EX2 R100, R100 ;  /* 0x0000006400647308 */ /* 0x000e620000000800 */
[----:B---3--:R-:W-:Y:S01]  /*7c20*/  F2FP.BF16.F32.PACK_AB R81, R105, R102 ;  /* 0x000000666951723e */ /* 0x008fe200000010ff */
[----:B------:R-:W-:Y:S01]  /*7c30*/  LDSM.16.MT88.4 R68, [R96+0x1400] ;  /* 0x001400006044783b */ /* 0x000fe20000004200 */
[----:B------:R-:W-:Y:S01]  /*7c40*/  FMUL.FTZ R43, R84, R43 ;  /* 0x0000002b542b7220 */ /* 0x000fe20000410000 */
[-CC-:B------:R-:W-:Y:S01]  /*7c50*/  FFMA.FTZ R112, R112, R88.reuse, -R110.reuse ;  /* 0x0000005870707223 */ /* 0x180fe2000001086e */
[-CC-:B------:R-:W-:Y:S01]  /*7c60*/  FFMA.FTZ R113, R113, R88.reuse, -R110.reuse ;  /* 0x0000005871717223 */ /* 0x180fe2000001086e */
[-CC-:B------:R-:W-:Y:S01]  /*7c70*/  FFMA.FTZ R115, R115, R88.reuse, -R93.reuse ;  /* 0x0000005873737223 */ /* 0x180fe2000001085d */
[-CC-:B------:R-:W-:Y:S03]  /*7c80*/  FFMA.FTZ R116, R116, R88.reuse, -R93.reuse ;  /* 0x0000005874747223 */ /* 0x180fe6000001085d */
[----:B------:R-:W-:Y:S01]  /*7c90*/  MUFU.EX2 R99, R99 ;  /* 0x0000006300637308 */ /* 0x000fe20000000800 */
[-CC-:B------:R-:W-:Y:S01]  /*7ca0*/  FFMA.FTZ R118, R118, R88.reuse, -R110.reuse ;  /* 0x0000005876767223 */ /* 0x180fe2000001086e */
[----:B------:R-:W-:Y:S01]  /*7cb0*/  LDSM.16.MT88.4 R76, [R97+0x6c00] ;  /* 0x006c0000614c783b */ /* 0x000fe20000004200 */
        /* <DEDUP_REMOVED lines=8> */
[-CC-:B------:R-:W-:Y:S01]  /*7d40*/  FFMA.FTZ R123, R123, R88.reuse, -R93.reuse ;  /* 0x000000587b7b7223 */ /* 0x180fe2000001085d */
[-CC-:B------:R-:W-:Y:S01]  /*7d50*/  FFMA.FTZ R114, R114, R88.reuse, -R110.reuse ;  /* 0x0000005872727223 */ /* 0x180fe2000001086e */
[-CC-:B------:R-:W-:Y:S01]  /*7d60*/  FFMA.FTZ R111, R111, R88.reuse, -R110.reuse ;  /* 0x000000586f6f7223 */ /* 0x180fe2000001086e */
[-C--:B------:R-:W-:Y:S01]  /*7d70*/  FFMA.FTZ R110, R94, R88.reuse, -R110 ;  /* 0x000000585e6e7223 */ /* 0x080fe2000001086e */
[-CC-:B------:R-:W-:Y:S01]  /*7d80*/  FFMA.FTZ R131, R91, R88.reuse, -R93.reuse ;  /* 0x000000585b837223 */ /* 0x180fe2000001085d */
[--C-:B------:R-:W-:Y:S02]  /*7d90*/  FFMA.FTZ R164, R90, R88, -R93.reuse ;  /* 0x000000585aa47223 */ /* 0x100fe4000001085d */
[----:B------:R-:W1:Y:S01]  /*7da0*/  MUFU.EX2 R106, R106 ;  /* 0x0000006a006a7308 */ /* 0x000e620000000800 */
[C---:B------:R-:W-:Y:S01]  /*7db0*/  FMUL.FTZ R44, R85.reuse, R44 ;  /* 0x0000002c552c7220 */ /* 0x040fe20000410000 */
[C---:B------:R-:W-:Y:S01]  /*7dc0*/  FMUL.FTZ R45, R85.reuse, R45 ;  /* 0x0000002d552d7220 */ /* 0x040fe20000410000 */
[C---:B------:R-:W-:Y:S01]  /*7dd0*/  FMUL.FTZ R46, R84.reuse, R46 ;  /* 0x0000002e542e7220 */ /* 0x040fe20000410000 */
[C---:B------:R-:W-:Y:S01]  /*7de0*/  FMUL.FTZ R47, R84.reuse, R47 ;  /* 0x0000002f542f7220 */ /* 0x040fe20000410000 */
[C---:B------:R-:W-:Y:S01]  /*7df0*/  FMUL.FTZ R48, R85.reuse, R48 ;  /* 0x0000003055307220 */ /* 0x040fe20000410000 */
[C---:B------:R-:W-:Y:S01]  /*7e00*/  FMUL.FTZ R49, R85.reuse, R49 ;  /* 0x0000003155317220 */ /* 0x040fe20000410000 */
[----:B------:R-:W-:Y:S01]  /*7e10*/  FMUL.FTZ R50, R84, R50 ;  /* 0x0000003254327220 */ /* 0x000fe20000410000 */
[----:B---3--:R-:W-:Y:S02]  /*7e20*/  F2FP.BF16.F32.PACK_AB R83, R98, R99 ;  /* 0x000000636253723e */ /* 0x008fe400000010ff */
[----:B------:R-:W-:Y:S01]  /*7e30*/  MUFU.EX2 R107, R107 ;  /* 0x0000006b006b7308 */ /* 0x000fe20000000800 */
[----:B------:R-:W-:Y:S01]  /*7e40*/  FMUL.FTZ R51, R84, R51 ;  /* 0x0000003354337220 */ /* 0x000fe20000410000 */
[C---:B------:R-:W-:Y:S01]  /*7e50*/  FFMA.FTZ R104, R85.reuse, R161, R104 ;  /* 0x000000a155687223 */ /* 0x040fe20000010068 */
[----:B------:R-:W-:Y:S01]  /*7e60*/  ISETP.NE.AND P0, PT, R150, -0x1, PT ;  /* 0xffffffff9600780c */ /* 0x000fe20003f05270 */
[C---:B------:R-:W-:Y:S01]  /*7e70*/  FFMA.FTZ R102, R84.reuse, R160, R102 ;  /* 0x000000a054667223 */ /* 0x040fe20000010066 */
[C---:B----4-:R-:W-:Y:S05]  /*7e80*/  HMMA.16816.F32.BF16 R4, R80.reuse, R12, R4 ;  /* 0x0000000c5004723c */ /* 0x050fea0000041804 */
[----:B------:R-:W-:Y:S01]  /*7e90*/  MUFU.EX2 R112, R112 ;  /* 0x0000007000707308 */ /* 0x000fe20000000800 */
[C---:B------:R-:W-:Y:S01]  /*7ea0*/  FMUL.FTZ R12, R85.reuse, R72 ;  /* 0x00000048550c7220 */ /* 0x040fe20000410000 */
[----:B------:R-:W-:Y:S01]  /*7eb0*/  FMUL.FTZ R13, R85, R73 ;  /* 0x00000049550d7220 */ /* 0x000fe20000410000 */
[----:B------:R-:W-:Y:S01]  /*7ec0*/  FADD.FTZ R104, R103, R104 ;  /* 0x0000006867687221 */ /* 0x000fe20000010000 */
[C---:B------:R-:W-:Y:S06]  /*7ed0*/  HMMA.16816.F32.BF16 R8, R80.reuse, R14, R8 ;  /* 0x0000000e5008723c */ /* 0x040fec0000041808 */
[----:B------:R-:W-:Y:S01]  /*7ee0*/  MUFU.EX2 R113, R113 ;  /* 0x0000007100717308 */ /* 0x000fe20000000800 */
[C---:B------:R-:W-:Y:S01]  /*7ef0*/  FMUL.FTZ R14, R84.reuse, R74 ;  /* 0x0000004a540e7220 */ /* 0x040fe20000410000 */
[----:B------:R-:W-:Y:S01]  /*7f00*/  FMUL.FTZ R15, R84, R75 ;  /* 0x0000004b540f7220 */ /* 0x000fe20000410000 */
[----:B------:R-:W-:Y:S01]  /*7f10*/  FADD.FTZ R102, R105, R102 ;  /* 0x0000006669667221 */ /* 0x000fe20000010000 */
[----:B------:R-:W3:Y:S01]  /*7f20*/  LDSM.16.MT88.4 R72, [R96+0x1000] ;  /* 0x001000006048783b */ /* 0x000ee20000004200 */
[----:B------:R-:W-:Y:S02]  /*7f30*/  FADD.FTZ R104, R101, R104 ;  /* 0x0000006865687221 */ /* 0x000fe40000010000 */
[----:B------:R-:W-:Y:S03]  /*7f40*/  FADD.FTZ R102, R99, R102 ;  /* 0x0000006663667221 */ /* 0x000fe60000010000 */
[----:B------:R-:W-:Y:S01]  /*7f50*/  MUFU.EX2 R115, R115 ;  /* 0x0000007300737308 */ /* 0x000fe20000000800 */
[C---:B--2---:R-:W-:Y:S03]  /*7f60*/  HMMA.16816.F32.BF16 R12, R80.reuse, R20, R12 ;  /* 0x00000014500c723c */ /* 0x044fe6000004180c */
[C---:B------:R-:W-:Y:S01]  /*7f70*/  FMUL.FTZ R20, R85.reuse, R64 ;  /* 0x0000004055147220 */ /* 0x040fe20000410000 */
[C---:B------:R-:W-:Y:S01]  /*7f80*/  FMUL.FTZ R21, R85.reuse, R65 ;  /* 0x0000004155157220 */ /* 0x040fe20000410000 */
[----:B------:R-:W-:Y:S01]  /*7f90*/  FADD.FTZ R100, R100, R104 ;  /* 0x0000006864647221 */ /* 0x000fe20000010000 */
[----:B------:R-:W-:Y:S03]  /*7fa0*/  FADD.FTZ R98, R98, R102 ;  /* 0x0000006662627221 */ /* 0x000fe60000010000 */
[----:B------:R-:W-:Y:S01]  /*7fb0*/  MUFU.EX2 R116, R116 ;  /* 0x0000007400747308 */ /* 0x000fe20000000800 */
[C---:B------:R-:W-:Y:S03]  /*7fc0*/  HMMA.16816.F32.BF16 R16, R80.reuse, R22, R16 ;  /* 0x000000165010723c */ /* 0x040fe60000041810 */
[C---:B------:R-:W-:Y:S01]  /*7fd0*/  FMUL.FTZ R22, R84.reuse, R66 ;  /* 0x0000004254167220 */ /* 0x040fe20000410000 */
[----:B------:R-:W-:Y:S01]  /*7fe0*/  FMUL.FTZ R23, R84, R67 ;  /* 0x0000004354177220 */ /* 0x000fe20000410000 */
[----:B-1----:R-:W-:Y:S01]  /*7ff0*/  FADD.FTZ R100, R106, R100 ;  /* 0x000000646a647221 */ /* 0x002fe20000010000 */
[----:B------:R-:W-:Y:S03]  /*8000*/  LDSM.16.MT88.4 R64, [R97+0x7400] ;  /* 0x007400006140783b */ /* 0x000fe60000004200 */
[----:B------:R-:W-:Y:S02]  /*8010*/  MUFU.EX2 R118, R118 ;  /* 0x0000007600767308 */ /* 0x000fe40000000800 */
[C---:B------:R-:W-:Y:S03]  /*8020*/  HMMA.16816.F32.BF16 R20, R80.reuse, R28, R20 ;  /* 0x0000001c5014723c */ /* 0x040fe60000041814 */
[C---:B------:R-:W-:Y:S01]  /*8030*/  FMUL.FTZ R28, R85.reuse, R56 ;  /* 0x00000038551c7220 */ /* 0x040fe20000410000 */
[-CC-:B------:R-:W-:Y:S01]  /*8040*/  FFMA.FTZ R56, R108, R88.reuse, -R93.reuse ;  /* 0x000000586c387223 */ /* 0x180fe2000001085d */
[----:B------:R-:W-:Y:S03]  /*8050*/  FMUL.FTZ R29, R85, R57 ;  /* 0x00000039551d7220 */ /* 0x000fe60000410000 */
[----:B------:R-:W1:Y:S01]  /*8060*/  MUFU.EX2 R108, R109 ;  /* 0x0000006d006c7308 */ /* 0x000e620000000800 */
[----:B------:R-:W-:Y:S01]  /*8070*/  FFMA.FTZ R93, R89, R88, -R93 ;  /* 0x00000058595d7223 */ /* 0x000fe2000001085d */
[C---:B------:R-:W-:Y:S03]  /*8080*/  HMMA.16816.F32.BF16 R24, R80.reuse, R30, R24 ;  /* 0x0000001e5018723c */ /* 0x040fe60000041818 */
[C---:B------:R-:W-:Y:S01]  /*8090*/  FMUL.FTZ R30, R84.reuse, R58 ;  /* 0x0000003a541e7220 */ /* 0x040fe20000410000 */
[----:B------:R-:W-:Y:S01]  /*80a0*/  FMUL.FTZ R31, R84, R59 ;  /* 0x0000003b541f7220 */ /* 0x000fe20000410000 */
[----:B------:R-:W-:Y:S03]  /*80b0*/  MOV R84, R86 ;  /* 0x0000005600547202 */ /* 0x000fe60000000f00 */
[----:B------:R2:W4:Y:S01]  /*80c0*/  MUFU.EX2 R109, R56 ;  /* 0x00000038006d7308 */ /* 0x0005220000000800 */
[----:B------:R-:W-:Y:S02]  /*80d0*/  MOV R85, R87 ;  /* 0x0000005700557202 */ /* 0x000fe40000000f00 */
[C---:B---3--:R-:W-:Y:S07]  /*80e0*/  HMMA.16816.F32.BF16 R28, R80.reuse, R72, R28 ;  /* 0x00000048501c723c */ /* 0x048fee000004181c */
[----:B------:R3:W-:Y:S01]  /*80f0*/  MUFU.EX2 R165, R93 ;  /* 0x0000005d00a57308 */ /* 0x0007e20000000800 */
[----:B-1----:R-:W-:Y:S01]  /*8100*/  FADD.FTZ R98, R108, R98 ;  /* 0x000000626c627221 */ /* 0x002fe20000010000 */
[C---:B------:R-:W-:Y:S01]  /*8110*/  HMMA.16816.F32.BF16 R32, R80.reuse, R74, R32 ;  /* 0x0000004a5020723c */ /* 0x040fe20000041820 */
[----:B------:R-:W-:Y:S07]  /*8120*/  LDSM.16.MT88.4 R72, [R96+0x2400] ;  /* 0x002400006048783b */ /* 0x000fee0000004200 */
[----:B------:R-:W-:Y:S01]  /*8130*/  MUFU.EX2 R117, R117 ;  /* 0x0000007500757308 */ /* 0x000fe20000000800 */
[C---:B------:R-:W-:Y:S01]  /*8140*/  HMMA.16816.F32.BF16 R36, R80.reuse, R60, R36 ;  /* 0x0000003c5024723c */ /* 0x040fe20000041824 */
[----:B--2---:R-:W1:Y:S08]  /*8150*/  LDSM.16.MT88.4 R56, [R97+0x6400] ;  /* 0x006400006138783b */ /* 0x004e700000004200 */
[----:B------:R-:W2:Y:S01]  /*8160*/  MUFU.EX2 R119, R119 ;  /* 0x0000007700777308 */ /* 0x000ea20000000800 */
[C---:B------:R-:W-:Y:S01]  /*8170*/  HMMA.16816.F32.BF16 R40, R80.reuse, R62, R40 ;  /* 0x0000003e5028723c */ /* 0x040fe20000041828 */
[----:B------:R-:W5:Y:S08]  /*8180*/  LDSM.16.MT88.4 R60, [R96+0x400] ;  /* 0x00040000603c783b */ /* 0x000f700000004200 */
[----:B------:R-:W-:Y:S01]  /*8190*/  MUFU.EX2 R120, R120 ;  /* 0x0000007800787308 */ /* 0x000fe20000000800 */
[C---:B------:R-:W-:Y:S01]  /*81a0*/  HMMA.16816.F32.BF16 R44, R80.reuse, R52, R44 ;  /* 0x00000034502c723c */ /* 0x040fe2000004182c */
[----:B---3--:R-:W-:Y:S02]  /*81b0*/  LDSM.16.MT88.4 R92, [R96+0x1c00] ;  /* 0x001c0000605c783b */ /* 0x008fe40000004200 */
[----:B------:R-:W-:Y:S06]  /*81c0*/  F2FP.BF16.F32.PACK_AB R52, R107, R106 ;  /* 0x0000006a6b34723e */ /* 0x000fec00000010ff */
[----:B------:R-:W-:Y:S01]  /*81d0*/  MUFU.EX2 R121, R121 ;  /* 0x0000007900797308 */ /* 0x000fe20000000800 */
[----:B----4-:R-:W-:Y:S01]  /*81e0*/  F2FP.BF16.F32.PACK_AB R53, R109, R108 ;  /* 0x0000006c6d35723e */ /* 0x010fe200000010ff */
[----:B------:R-:W-:Y:S01]  /*81f0*/  FADD.FTZ R107, R107, R100 ;  /* 0x000000646b6b7221 */ /* 0x000fe20000010000 */
[----:B------:R-:W-:Y:S01]  /*8200*/  FADD.FTZ R109, R109, R98 ;  /* 0x000000626d6d7221 */ /* 0x000fe20000010000 */
[----:B------:R-:W-:Y:S03]  /*8210*/  HMMA.16816.F32.BF16 R48, R80, R54, R48 ;  /* 0x000000365030723c */ /* 0x000fe60000041830 */
[----:B------:R-:W-:Y:S03]  /*8220*/  F2FP.BF16.F32.PACK_AB R54, R113, R112 ;  /* 0x000000707136723e */ /* 0x000fe600000010ff */
[----:B------:R-:W-:Y:S01]  /*8230*/  MUFU.EX2 R122, R122 ;  /* 0x0000007a007a7308 */ /* 0x000fe20000000800 */
[----:B------:R-:W-:Y:S01]  /*8240*/  F2FP.BF16.F32.PACK_AB R55, R116, R115 ;  /* 0x000000737437723e */ /* 0x000fe200000010ff */
[----:B------:R-:W-:Y:S01]  /*8250*/  FADD.FTZ R107, R112, R107 ;  /* 0x0000006b706b7221 */ /* 0x000fe20000010000 */
[----:B------:R-:W-:Y:S03]  /*8260*/  FADD.FTZ R109, R115, R109 ;  /* 0x0000006d736d7221 */ /* 0x000fe60000010000 */
[----:B------:R-:W-:Y:S01]  /*8270*/  FADD.FTZ R113, R113, R107 ;  /* 0x0000006b71717221 */ /* 0x000fe20000010000 */
[----:B------:R-:W-:Y:S03]  /*8280*/  FADD.FTZ R116, R116, R109 ;  /* 0x0000006d74747221 */ /* 0x000fe60000010000 */
[----:B------:R-:W-:Y:S01]  /*8290*/  MUFU.EX2 R129, R129 ;  /* 0x0000008100817308 */ /* 0x000fe20000000800 */
[----:B------:R-:W-:Y:S01]  /*82a0*/  FADD.FTZ R113, R118, R113 ;  /* 0x0000007176717221 */ /* 0x000fe20000010000 */
[----:B--2---:R-:W-:Y:S01]  /*82b0*/  FADD.FTZ R116, R119, R116 ;  /* 0x0000007477747221 */ /* 0x004fe20000010000 */
[C---:B-1----:R-:W-:Y:S07]  /*82c0*/  HMMA.16816.F32.BF16 R4, R52.reuse, R56, R4 ;  /* 0x000000383404723c */ /* 0x042fee0000041804 */
[----:B------:R-:W-:Y:S01]  /*82d0*/  MUFU.EX2 R123, R123 ;  /* 0x0000007b007b7308 */ /* 0x000fe20000000800 */
[C---:B------:R-:W-:Y:S01]  /*82e0*/  HMMA.16816.F32.BF16 R8, R52.reuse, R58, R8 ;  /* 0x0000003a3408723c */ /* 0x040fe20000041808 */
[----:B------:R-:W1:Y:S08]  /*82f0*/  LDSM.16.MT88.4 R56, [R97+0x8400] ;  /* 0x008400006138783b */ /* 0x000e700000004200 */
[----:B------:R-:W-:Y:S01]  /*8300*/  MUFU.EX2 R114, R114 ;  /* 0x0000007200727308 */ /* 0x000fe20000000800 */
[C---:B-----5:R-:W-:Y:S09]  /*8310*/  HMMA.16816.F32.BF16 R12, R52.reuse, R60, R12 ;  /* 0x0000003c340c723c */ /* 0x060ff2000004180c */
        /* <DEDUP_REMOVED lines=15> */
[----:B------:R-:W4:Y:S01]  /*8410*/  MUFU.EX2 R164, R164 ;  /* 0x000000a400a47308 */ /* 0x000f220000000800 */
[C---:B-1----:R-:W-:Y:S03]  /*8420*/  HMMA.16816.F32.BF16 R36, R52.reuse, R56, R36 ;  /* 0x000000383424723c */ /* 0x042fe60000041824 */
[----:B-----5:R-:W-:Y:S05]  /*8430*/  F2FP.BF16.F32.PACK_AB R90, R110, R143 ;  /* 0x0000008f6e5a723e */ /* 0x020fea00000010ff */
[C---:B------:R-:W-:Y:S01]  /*8440*/  HMMA.16816.F32.BF16 R40, R52.reuse, R58, R40 ;  /* 0x0000003a3428723c */ /* 0x040fe20000041828 */
[----:B------:R-:W1:Y:S02]  /*8450*/  LDSM.16.MT88.4 R56, [R97+0x7800] ;  /* 0x007800006138783b */ /* 0x000e640000004200 */
[----:B----4-:R-:W-:Y:S05]  /*8460*/  F2FP.BF16.F32.PACK_AB R91, R165, R164 ;  /* 0x000000a4a55b723e */ /* 0x010fea00000010ff */
[C---:B------:R-:W-:Y:S08]  /*8470*/  HMMA.16816.F32.BF16 R44, R52.reuse, R72, R44 ;  /* 0x00000048342c723c */ /* 0x040ff0000004182c */
[----:B------:R-:W-:Y:S01]  /*8480*/  HMMA.16816.F32.BF16 R48, R52, R74, R48 ;  /* 0x0000004a3430723c */ /* 0x000fe20000041830 */
[----:B------:R-:W-:Y:S02]  /*8490*/  LDSM.16.MT88.4 R72, [R96+0x2800] ;  /* 0x002800006048783b */ /* 0x000fe40000004200 */
[C---:B------:R-:W-:Y:S01]  /*84a0*/  F2FP.BF16.F32.PACK_AB R52, R117.reuse, R118 ;  /* 0x000000767534723e */ /* 0x040fe200000010ff */
[----:B------:R-:W-:Y:S01]  /*84b0*/  FADD.FTZ R117, R117, R113 ;  /* 0x0000007175757221 */ /* 0x000fe20000010000 */
[C---:B------:R-:W-:Y:S01]  /*84c0*/  F2FP.BF16.F32.PACK_AB R53, R120.reuse, R119 ;  /* 0x000000777835723e */ /* 0x040fe200000010ff */
[----:B------:R-:W-:Y:S01]  /*84d0*/  FADD.FTZ R120, R120, R116 ;  /* 0x0000007478787221 */ /* 0x000fe20000010000 */
[C---:B------:R-:W-:Y:S01]  /*84e0*/  F2FP.BF16.F32.PACK_AB R54, R122.reuse, R121 ;  /* 0x000000797a36723e */ /* 0x040fe200000010ff */
        /* <DEDUP_REMOVED lines=19> */
[C---:B-1----:R-:W-:Y:S08]  /*8620*/  HMMA.16816.F32.BF16 R20, R52.reuse, R56, R20 ;  /* 0x000000383414723c */ /* 0x042ff00000041814 */
[C---:B------:R-:W-:Y:S01]  /*8630*/  HMMA.16816.F32.BF16 R24, R52.reuse, R58, R24 ;  /* 0x0000003a3418723c */ /* 0x040fe20000041818 */
[----:B------:R-:W1:Y:S07]  /*8640*/  LDSM.16.MT88.4 R56, [R97+0x7c00] ;  /* 0x007c00006138783b */ /* 0x000e6e0000004200 */
[C---:B---3--:R-:W-:Y:S08]  /*8650*/  HMMA.16816.F32.BF16 R28, R52.reuse, R60, R28 ;  /* 0x0000003c341c723c */ /* 0x048ff0000004181c */
[C---:B------:R-:W-:Y:S08]  /*8660*/  HMMA.16816.F32.BF16 R32, R52.reuse, R62, R32 ;  /* 0x0000003e3420723c */ /* 0x040ff00000041820 */
[C---:B------:R-:W-:Y:S08]  /*8670*/  HMMA.16816.F32.BF16 R36, R52.reuse, R68, R36 ;  /* 0x000000443424723c */ /* 0x040ff00000041824 */
[C---:B------:R-:W-:Y:S08]  /*8680*/  HMMA.16816.F32.BF16 R40, R52.reuse, R70, R40 ;  /* 0x000000463428723c */ /* 0x040ff00000041828 */
[C---:B------:R-:W-:Y:S08]  /*8690*/  HMMA.16816.F32.BF16 R44, R52.reuse, R72, R44 ;  /* 0x00000048342c723c */ /* 0x040ff0000004182c */
[----:B------:R-:W-:Y:S08]  /*86a0*/  HMMA.16816.F32.BF16 R48, R52, R74, R48 ;  /* 0x0000004a3430723c */ /* 0x000ff00000041830 */
[C---:B------:R-:W-:Y:S01]  /*86b0*/  HMMA.16816.F32.BF16 R80, R88.reuse, R76, R4 ;  /* 0x0000004c5850723c */ /* 0x040fe20000041804 */
[----:B------:R-:W3:Y:S07]  /*86c0*/  LDSM.16.MT88.4 R4, [R97+0x8c00] ;  /* 0x008c00006104783b */ /* 0x000eee0000004200 */
[C---:B------:R-:W-:Y:S01]  /*86d0*/  HMMA.16816.F32.BF16 R76, R88.reuse, R78, R8 ;  /* 0x0000004e584c723c */ /* 0x040fe20000041808 */
[----:B------:R-:W4:Y:S07]  /*86e0*/  LDSM.16.MT88.4 R8, [R96+0x2c00] ;  /* 0x002c00006008783b */ /* 0x000f2e0000004200 */
[C---:B--2---:R-:W-:Y:S08]  /*86f0*/  HMMA.16816.F32.BF16 R72, R88.reuse, R64, R12 ;  /* 0x000000405848723c */ /* 0x044ff0000004180c */
[C---:B------:R-:W-:Y:S08]  /*8700*/  HMMA.16816.F32.BF16 R68, R88.reuse, R66, R16 ;  /* 0x000000425844723c */ /* 0x040ff00000041810 */
[C---:B-1----:R-:W-:Y:S08]  /*8710*/  HMMA.16816.F32.BF16 R64, R88.reuse, R56, R20 ;  /* 0x000000385840723c */ /* 0x042ff00000041814 */
[C---:B------:R-:W-:Y:S08]  /*8720*/  HMMA.16816.F32.BF16 R60, R88.reuse, R58, R24 ;  /* 0x0000003a583c723c */ /* 0x040ff00000041818 */
[C---:B------:R-:W-:Y:S08]  /*8730*/  HMMA.16816.F32.BF16 R56, R88.reuse, R92, R28 ;  /* 0x0000005c5838723c */ /* 0x040ff0000004181c */
[C---:B------:R-:W-:Y:S08]  /*8740*/  HMMA.16816.F32.BF16 R52, R88.reuse, R94, R32 ;  /* 0x0000005e5834723c */ /* 0x040ff00000041820 */
[C---:B---3--:R-:W-:Y:S08]  /*8750*/  HMMA.16816.F32.BF16 R36, R88.reuse, R4, R36 ;  /* 0x000000045824723c */ /* 0x048ff00000041824 */
[C---:B------:R-:W-:Y:S08]  /*8760*/  HMMA.16816.F32.BF16 R40, R88.reuse, R6, R40 ;  /* 0x000000065828723c */ /* 0x040ff00000041828 */
[C---:B----4-:R-:W-:Y:S08]  /*8770*/  HMMA.16816.F32.BF16 R44, R88.reuse, R8, R44 ;  /* 0x00000008582c723c */ /* 0x050ff0000004182c */
[----:B------:R-:W-:Y:S01]  /*8780*/  HMMA.16816.F32.BF16 R48, R88, R10, R48 ;  /* 0x0000000a5830723c */ /* 0x000fe20000041830 */
[----:B------:R-:W-:Y:S08]  /*8790*/  @!UPT UIADD3 URZ, UPT, UPT, URZ, URZ, URZ ;  /* 0x000000fffffff290 */ /* 0x000ff0000fffe0ff */
[----:B------:R-:W-:Y:S11]  /*87a0*/  @P0 BRA `(.L_x_8872) ;  /* 0xffffffcc00a80947 */ /* 0x000ff6000383ffff */
.L_x_8865:
        /* <DEDUP_REMOVED lines=11> */
.L_x_8884:
        /* <DEDUP_REMOVED lines=125> */
[-C--:B--2---:R-:W-:Y:S01]  /*9030*/  @P2 IMAD R29, R39, R155.reuse, RZ ;  /* 0x0000009b271d2224 */ /* 0x084fe200078e02ff */
[----:B------:R-:W-:Y:S01]  /*9040*/  MOV R0, 0x7f800000 ;  /* 0x7f80000000007802 */ /* 0x000fe20000000f00 */
[----:B------:R-:W-:-:S04]  /*9050*/  @P2 IMAD.WIDE.U32 R40, R38, R155, RZ ;  /* 0x0000009b26282225 */ /* 0x000fc800078e00ff */
[----:B-1----:R-:W-:-:S04]  /*9060*/  @P3 FMUL.FTZ R8, R8, 0.69314718246459960938 ;  /* 0x3f31721808083820 */ /* 0x002fc80000410000 */
[----:B-----5:R-:W-:Y:S01]  /*9070*/  @P3 FFMA.FTZ R28, R6, R87, R8 ;  /* 0x00000057061c3223 */ /* 0x020fe20000010008 */
[----:B------:R-:W-:-:S04]  /*9080*/  @P1 FMUL.FTZ R160, R160, 0.69314718246459960938 ;  /* 0x3f317218a0a01820 */ /* 0x000fc80000410000 */
[----:B------:R-:W-:Y:S01]  /*9090*/  @P1 FFMA.FTZ R0, R6, R86, R160 ;  /* 0x0000005606001223 */ /* 0x000fe200000100a0 */
        /* <DEDUP_REMOVED lines=8> */
.L_x_8875:
[----:B------:R-:W-:Y:S05]  /*9120*/  BSYNC.RECONVERGENT B0 ;  /* 0x0000000000007941 */ /* 0x000fea0003800200 */
.L_x_8874:
        /* <DEDUP_REMOVED lines=27> */
.L_x_8877:
[----:B------:R-:W-:Y:S05]  /*92e0*/  BSYNC.RECONVERGENT B0 ;  /* 0x0000000000007941 */ /* 0x000fea0003800200 */
.L_x_8876:
[-C--:B-1----:R-:W-:Y:S01]  /*92f0*/  @!P2 IMAD R0, R37, R146.reuse, RZ ;  /* 0x000000922500a224 */ /* 0x082fe200078e02ff */
[----:B------:R-:W-:Y:S01]  /*9300*/  MOV R33, RZ ;  /* 0x000000ff00217202 */ /* 0x000fe20000000f00 */
[----:B------:R-:W-:Y:S01]  /*9310*/  @!P2 IMAD.WIDE.U32 R36, R36, R146, RZ ;  /* 0x000000922424a225 */ /* 0x000fe200078e00ff */
[C---:B------:R-:W-:Y:S01]  /*9320*/  ISETP.GE.AND P1, PT, R124.reuse, R132, PT ;  /* 0x000000847c00720c */ /* 0x040fe20003f26270 */
[----:B------:R1:W5:Y:S01]  /*9330*/  LD.E R2, desc[UR4][R2.64+0xc0] ;  /* 0x0000c00402027980 */ /* 0x000362000c101900 */
[----:B------:R-:W-:Y:S01]  /*9340*/  BSSY.RECONVERGENT B0, `(.L_x_8878) ;  /* 0x000001c000007945 */ /* 0x000fe20003800200 */
[----:B------:R-:W-:Y:S01]  /*9350*/  IMAD.MOV.U32 R32, RZ, RZ, R135 ;  /* 0x000000ffff207224 */ /* 0x000fe200078e0087 */
[----:B------:R-:W-:Y:S01]  /*9360*/  @!P2 MOV R28, R36 ;  /* 0x00000024001ca202 */ /* 0x000fe20000000f00 */
[----:B------:R-:W-:Y:S01]  /*9370*/  VIADD R30, R124, 0x20 ;  /* 0x000000207c1e7836 */ /* 0x000fe20000000000 */
[----:B------:R-:W-:Y:S01]  /*9380*/  @P2 MOV R28, R40 ;  /* 0x00000028001c2202 */ /* 0x000fe20000000f00 */
[----:B------:R-:W-:-:S03]  /*9390*/  IMAD.WIDE.U32 R32, R147, R38, R32 ;  /* 0x0000002693207225 */ /* 0x000fc600078e0020 */
[----:B------:R-:W-:Y:S01]  /*93a0*/  ISETP.GE.AND P0, PT, R30, R132, PT ;  /* 0x000000841e00720c */ /* 0x000fe20003f06270 */
[----:B------:R-:W-:-:S05]  /*93b0*/  IMAD R147, R39, R147, RZ ;  /* 0x0000009327937224 */ /* 0x000fca00078e02ff */
[----:B------:R-:W-:Y:S02]  /*93c0*/  IADD3 R147, PT, PT, R33, R147, RZ ;  /* 0x0000009321937210 */ /* 0x000fe40007ffe0ff */
[----:B-1----:R-:W-:Y:S01]  /*93d0*/  @!P2 IADD3 R3, PT, PT, R37, R0, RZ ;  /* 0x000000002503a210 */ /* 0x002fe20007ffe0ff */
[-C--:B------:R-:W-:Y:S02]  /*93e0*/  IMAD R0, R35, R145.reuse, RZ ;  /* 0x0000009123007224 */ /* 0x080fe400078e02ff */
[----:B------:R-:W-:-:S04]  /*93f0*/  IMAD.WIDE.U32 R34, R34, R145, RZ ;  /* 0x0000009122227225 */ /* 0x000fc800078e00ff */
[----:B------:R-:W-:Y:S01]  /*9400*/  @P2 IMAD.IADD R3, R41, 0x1, R29 ;  /* 0x0000000129032824 */ /* 0x000fe200078e021d */
[----:B------:R-:W-:Y:S02]  /*9410*/  IADD3 R0, PT, PT, R35, R0, RZ ;  /* 0x0000000023007210 */ /* 0x000fe40007ffe0ff */
[----:B------:R-:W-:-:S04]  /*9420*/  IADD3 R28, P3, P2, R34, R32, R28 ;  /* 0x00000020221c7210 */ /* 0x000fc80007a7e01c */
[----:B------:R-:W-:Y:S01]  /*9430*/  IADD3.X R29, PT, PT, R0, R147, R3, P3, P2 ;  /* 0x00000093001d7210 */ /* 0x000fe20001fe4403 */
[----:B------:R-:W-:Y:S08]  /*9440*/  @P1 BRA `(.L_x_8879) ;  /* 0x00000000002c1947 */ /* 0x000ff00003800000 */
        /* <DEDUP_REMOVED lines=11> */
.L_x_8879:
[----:B------:R-:W-:Y:S05]  /*9500*/  BSYNC.RECONVERGENT B0 ;  /* 0x0000000000007941 */ /* 0x000fea0003800200 */
.L_x_8878:
[----:B-1----:R-:W-:Y:S02]  /*9510*/  MOV R4, R144 ;  /* 0x0000009000047202 */ /* 0x002fe40000000f00 */
[----:B------:R-:W-:-:S04]  /*9520*/  MOV R5, 0x0 ;  /* 0x0000000000057802 */ /* 0x000fc80000000f00 */
[----:B--2345:R-:W-:Y:S05]  /*9530*/  @P0 RET.REL.NODEC R4 `(_ZN5flash24flash_fwd_splitkv_kernelI23Flash_fwd_kernel_traitsILi96ELi64ELi64ELi4ELb0ELb0EN7cutlass10bfloat16_tE19Flash_kernel_traitsILi96ELi64ELi64ELi4ES3_EELb0ELb0ELb1ELb0ELb0ELb1ELb0ELb0EEEvNS_16Flash_fwd_paramsE) ;  /* 0xffffff6804b00950 */ /* 0x03cfea0003c3ffff */
[----:B------:R-:W-:Y:S01]  /*9540*/  IADD3 R124, P0, PT, R124, 0x20, RZ ;  /* 0x000000207c7c7810 */ /* 0x000fe20007f1e0ff */
[----:B------:R-:W-:Y:S01]  /*9550*/  IMAD.MOV.U32 R4, RZ, RZ, R28 ;  /* 0x000000ffff047224 */ /* 0x000fe200078e001c */
[----:B------:R-:W-:Y:S01]  /*9560*/  MOV R5, R29 ;  /* 0x0000001d00057202 */ /* 0x000fe20000000f00 */
[----:B------:R-:W-:Y:S01]  /*9570*/  IMAD.MOV.U32 R3, RZ, RZ, 0x0 ;  /* 0x00000000ff037424 */ /* 0x000fe200078e00ff */
[-C--:B------:R-:W-:Y:S01]  /*9580*/  ISETP.GE.AND P2, PT, R135, R2.reuse, PT ;  /* 0x000000028700720c */ /* 0x080fe20003f46270 */
[----:B------:R-:W-:Y:S01]  /*9590*/  IMAD.X R0, RZ, RZ, RZ, P0 ;  /* 0x000000ffff007224 */ /* 0x000fe200000e06ff */
[----:B------:R-:W-:Y:S01]  /*95a0*/  ISETP.GE.AND P1, PT, R134, R2, PT ;  /* 0x000000028600720c */ /* 0x000fe20003f26270 */
[----:B------:R-:W-:Y:S01]  /*95b0*/  IMAD.WIDE.U32 R4, R38, R124, R4 ;  /* 0x0000007c26047225 */ /* 0x000fe200078e0004 */
[----:B------:R-:W-:Y:S02]  /*95c0*/  ISETP.GE.AND P0, PT, R133, R2, PT ;  /* 0x000000028500720c */ /* 0x000fe40003f06270 */
[----:B------:R-:W-:Y:S01]  /*95d0*/  MOV R2, R144 ;  /* 0x0000009000027202 */ /* 0x000fe20000000f00 */
[----:B------:R-:W-:Y:S01]  /*95e0*/  IMAD R0, R0, R38, RZ ;  /* 0x0000002600007224 */ /* 0x000fe200078e02ff */
[----:B------:R-:W-:-:S03]  /*95f0*/  LEA R6, P3, R4, R42, 0x1 ;  /* 0x0000002a04067211 */ /* 0x000fc600078608ff */
[----:B------:R-:W-:-:S04]  /*9600*/  IMAD R0, R39, R124, R0 ;  /* 0x0000007c27007224 */ /* 0x000fc800078e0200 */
[----:B------:R-:W-:-:S05]  /*9610*/  IMAD.IADD R0, R5, 0x1, R0 ;  /* 0x0000000105007824 */ /* 0x000fca00078e0200 */
[----:B------:R-:W-:-:S05]  /*9620*/  LEA.HI.X R7, R4, R43, R0, 0x1, P3 ;  /* 0x0000002b04077211 */ /* 0x000fca00018f0c00 */
[----:B------:R-:W-:Y:S04]  /*9630*/  @!P2 ST.E.128 desc[UR4][R6.64], R16 ;  /* 0x000000100600a985 */ /* 0x000fe8000c101d04 */
[----:B------:R1:W-:Y:S02]  /*9640*/  @!P1 ST.E.128 desc[UR4][R6.64+0x40], R8 ;  /* 0x0000400806009985 */ /* 0x0003e4000c101d04 */
[----:B-1----:R-:W-:Y:S05]  /*9650*/  @P0 RET.REL.NODEC R2 `(_ZN5flash24flash_fwd_splitkv_kernelI23Flash_fwd_kernel_traitsILi96ELi64ELi64ELi4ELb0ELb0EN7cutlass10bfloat16_tE19Flash_kernel_traitsILi96ELi64ELi64ELi4ES3_EELb0ELb0ELb1ELb0ELb0ELb1ELb0ELb0EEEvNS_16Flash_fwd_paramsE) ;  /* 0xffffff6802680950 */ /* 0x002fea0003c3ffff */
[----:B------:R-:W-:Y:S01]  /*9660*/  MOV R145, 0x0 ;  /* 0x0000000000917802 */ /* 0x000fe20000000f00 */
[----:B------:R1:W-:Y:S03]  /*9670*/  ST.E.128 desc[UR4][R6.64+0x80], R24 ;  /* 0x0000801806007985 */ /* 0x0003e6000c101d04 */
[----:B-1----:R-:W-:Y:S05]  /*9680*/  RET.REL.NODEC R144 `(_ZN5flash24flash_fwd_splitkv_kernelI23Flash_fwd_kernel_traitsILi96ELi64ELi64ELi4ELb0ELb0EN7cutlass10bfloat16_tE19Flash_kernel_traitsILi96ELi64ELi64ELi4ES3_EELb0ELb0ELb1ELb0ELb0ELb1ELb0ELb0EEEvNS_16Flash_fwd_paramsE) ;  /* 0xffffff68905c7950 */ /* 0x002fea0003c3ffff */
.L_x_8873:
[----:B------:R-:W-:Y:S01]  /*9690*/  MOV R0, 0x1f ;  /* 0x0000001f00007802 */ /* 0x000fe20000000f00 */
[----:B------:R-:W-:Y:S01]  /*96a0*/  IMAD.MOV.U32 R4, RZ, RZ, 0x2 ;  /* 0x00000002ff047424 */ /* 0x000fe200078e00ff */
[----:B------:R-:W-:Y:S01]  /*96b0*/  MOV R7, R161 ;  /* 0x000000a100077202 */ /* 0x000fe20000000f00 */
[----:B------:R-:W-:-:S07]  /*96c0*/  IMAD.MOV.U32 R5, RZ, RZ, -0x1 ;  /* 0xffffffffff057424 */ /* 0x000fce00078e00ff */
[----:B-1---5:R-:W-:Y:S05]  /*96d0*/  WARPSYNC.COLLECTIVE R5, `(.L_x_8880) ;  /* 0x0000000005087348 */ /* 0x022fea0003c00000 */
[----:B------:R2:W3:Y:S02]  /*96e0*/  SHFL.BFLY P0, R0, R7, R4, R0 ;  /* 0x0c00000407007389 */ /* 0x0004e40000000000 */
[----:B-123-5:R-:W-:Y:S05]  /*96f0*/  ENDCOLLECTIVE ;  /* 0x000000000000791b */ /* 0x02efea0003800000 */
.L_x_8880:
        /* <DEDUP_REMOVED lines=8> */
.L_x_8881:
        /* <DEDUP_REMOVED lines=8> */
.L_x_8882:
[----:B------:R-:W-:Y:S01]  /*9800*/  FADD.FTZ R160, R0, R160 ;  /* 0x000000a000a07221 */ /* 0x000fe20000010000 */
[----:B------:R-:W-:Y:S02]  /*9810*/  MOV R0, 0x1f ;  /* 0x0000001f00007802 */ /* 0x000fe40000000f00 */
[----:B------:R-:W-:Y:S01]  /*9820*/  MOV R4, 0x1 ;  /* 0x0000000100047802 */ /* 0x000fe20000000f00 */
[----:B------:R-:W-:-:S07]  /*9830*/  IMAD.MOV.U32 R7, RZ, RZ, R160 ;  /* 0x000000ffff077224 */ /* 0x000fce00078e00a0 */
[----:B------:R-:W-:Y:S05]  /*9840*/  WARPSYNC.COLLECTIVE R5, `(.L_x_8883) ;  /* 0x0000000005087348 */ /* 0x000fea0003c00000 */
[----:B------:R1:W2:Y:S02]  /*9850*/  SHFL.BFLY P0, R0, R7, R4, R0 ;  /* 0x0c00000407007389 */ /* 0x0002a40000000000 */
[----:B-12---:R-:W-:Y:S05]  /*9860*/  ENDCOLLECTIVE ;  /* 0x000000000000791b */ /* 0x006fea0003800000 */
.L_x_8883:
[----:B------:R-:W-:Y:S05]  /*9870*/  BRA `(.L_x_8884) ;  /* 0xffffffec00f87947 */ /* 0x000fea000383ffff */
.L_x_8885:
        /* <DEDUP_REMOVED lines=16> */
.L_x_11681:


//--------------------- .text._ZN5flash24flash_fwd_splitkv_kernelI23Flash_fwd_kernel_traitsILi96ELi64ELi64ELi4ELb0ELb0EN7cutlass10bfloat16_tE19Flash_kernel_traitsILi96ELi64ELi64ELi4ES3_EELb0ELb0ELb0ELb0ELb1ELb0ELb0ELb1EEEvNS_16Flash_fwd_paramsE --------------------------
	.section	.text._ZN5flash24flash_fwd_splitkv_kernelI23Flash_fwd_kernel_traitsILi96ELi64ELi64ELi4ELb0ELb0EN7cutlass10bfloat16_tE19Flash_kernel_traitsILi96ELi64ELi64ELi4ES3_EELb0ELb0ELb0ELb0ELb1ELb0ELb0ELb1EEEvNS_16Flash_fwd_paramsE,"ax",@progbits
	.align	128
        .global         _ZN5flash24flash_fwd_splitkv_kernelI23Flash_fwd_kernel_traitsILi96ELi64ELi64ELi4ELb0ELb0EN7cutlass10bfloat16_tE19Flash_kernel_traitsILi96ELi64ELi64ELi4ES3_EELb0ELb0ELb0ELb0ELb1ELb0ELb0ELb1EEEvNS_16Flash_fwd_paramsE
        .type           _ZN5flash24flash_fwd_splitkv_kernelI23Flash_fwd_kernel_traitsILi96ELi64ELi64ELi4ELb0ELb0EN7cutlass10bfloat16_tE19Flash_kernel_traitsILi96ELi64ELi64ELi4ES3_EELb0ELb0ELb0ELb0ELb1ELb0ELb0ELb1EEEvNS_16Flash_fwd_paramsE,@function
        .size           _ZN5flash24flash_fwd_splitkv_kernelI23Flash_fwd_kernel_traitsILi96ELi64ELi64ELi4ELb0ELb0EN7cutlass10bfloat16_tE19Flash_kernel_traitsILi96ELi64ELi64ELi4ES3_EELb0ELb0ELb0ELb0ELb1ELb0ELb0ELb1EEEvNS_16Flash_fwd_paramsE,(.L_x_11682 - _ZN5flash24flash_fwd_splitkv_kernelI23Flash_fwd_kernel_traitsILi96ELi64ELi64ELi4ELb0ELb0EN7cutlass10bfloat16_tE19Flash_kernel_traitsILi96ELi64ELi64ELi4ES3_EELb0ELb0ELb0ELb0ELb1ELb0ELb0ELb1EEEvNS_16Flash_fwd_paramsE)
        .other          _ZN5flash24flash_fwd_splitkv_kernelI23Flash_fwd_kernel_traitsILi96ELi64ELi64ELi4ELb0ELb0EN7cutlass10bfloat16_tE19Flash_kernel_traitsILi96ELi64ELi64ELi4ES3_EELb0ELb0ELb0ELb0ELb1ELb0ELb0ELb1EEEvNS_16Flash_fwd_paramsE,@"STO_CUDA_ENTRY STV_DEFAULT"
_ZN5flash24flash_fwd_splitkv_kernelI23Flash_fwd_kernel_traitsILi96ELi64ELi64ELi4ELb0ELb0EN7cutlass10bfloat16_tE19Flash_kernel_traitsILi96ELi64ELi64ELi4ES3_EELb0ELb0ELb0ELb0ELb1ELb0ELb0ELb1EEEvNS_16Flash_fwd_paramsE:
.text._ZN5flash24flash_fwd_splitkv_kernelI23Flash_fwd_kernel_traitsILi96ELi64ELi64ELi4ELb0ELb0EN7cutlass10bfloat16_tE19Flash_kernel_traitsILi96ELi64ELi64ELi4ES3_EELb0ELb0ELb0ELb0ELb1ELb0ELb0ELb1EEEvNS_16Flash_fwd_paramsE:
[----:B------:R-:W-:Y:S01]  /*0000*/  LDC R1, c[0x0][0x37c] ;  /* 0x0000df00ff017b82 */ /* 0x000fe20000000800 */
[----:B------:R-:W1:Y:S07]  /*0010*/  S2R R117, SR_CTAID.X ;  /* 0x0000000000757919 */ /* 0x000e6e0000002500 */
[----:B------:R-:W2:Y:S01]  /*0020*/  LDC.64 R84, c[0x0][0x348] ;  /* 0x0000d200ff547b82 */ /* 0x000ea20000000a00 */
[----:B------:R-:W-:Y:S01]  /*0030*/  BSSY.RECONVERGENT B3, `(.L_x_8886) ;  /* 0x0000005000037945 */ /* 0x000fe20003800200 */
[----:B------:R-:W-:Y:S01]  /*0040*/  MOV R114, 0x80 ;  /* 0x0000008000727802 */ /* 0x000fe20000000f00 */
[----:B------:R-:W3:Y:S01]  /*0050*/  S2R R116, SR_CTAID.Y ;  /* 0x0000000000747919 */ /* 0x000ee20000002600 */
[----:B------:R-:W4:Y:S05]  /*0060*/  S2R R115, SR_CTAID.Z ;  /* 0x0000000000737919 */ /* 0x000f2a0000002700 */
[----:B-1234-:R-:W-:Y:S05]  /*0070*/  CALL.REL.NOINC `($_ZN5flash24flash_fwd_splitkv_kernelI23Flash_fwd_kernel_traitsILi96ELi64ELi64ELi4ELb0ELb0EN7cutlass10bfloat16_tE19Flash_kernel_traitsILi96ELi64ELi64ELi4ES3_EELb0ELb0ELb0ELb0ELb1ELb0ELb0ELb1EEEvNS_16Flash_fwd_paramsE$_ZN5flash30compute_attn_1rowblock_splitkvI23Flash_fwd_kernel_traitsILi96ELi64ELi64ELi4ELb0ELb0EN7cutlass10bfloat16_tE19Flash_kernel_traitsILi96ELi64ELi64ELi4ES3_EELb0ELb0ELb0ELb0ELb1ELb0ELb0ELb1ENS_16Flash_fwd_paramsEEEvRKT8_iiiii) ;  /* 0x0000000000087944 */ /* 0x01efea0003c00000 */
[----:B------:R-:W-:Y:S05]  /*0080*/  BSYNC.RECONVERGENT B3 ;  /* 0x0000000000037941 */ /* 0x000fea0003800200 */
.L_x_8886:
[----:B------:R-:W-:Y:S05]  /*0090*/  EXIT ;  /* 0x000000000000794d */ /* 0x000fea0003800000 */
        .type           $_ZN5flash24flash_fwd_splitkv_kernelI23Flash_fwd_kernel_traitsILi96ELi64ELi64ELi4ELb0ELb0EN7cutlass10bfloat16_tE19Flash_kernel_traitsILi96ELi64ELi64ELi4ES3_EELb0ELb0ELb0ELb0ELb1ELb0ELb0ELb1EEEvNS_16Flash_fwd_paramsE$_ZN5flash30compute_attn_1rowblock_splitkvI23Flash_fwd_kernel_traitsILi96ELi64ELi64ELi4ELb0ELb0EN7cutlass10bfloat16_tE19Flash_kernel_traitsILi96ELi64ELi64ELi4ES3_EELb0ELb0ELb0ELb0ELb1ELb0ELb0ELb1ENS_16Flash_fwd_paramsEEEvRKT8_iiiii,@function
        .size           $_ZN5flash24flash_fwd_splitkv_kernelI23Flash_fwd_kernel_traitsILi96ELi64ELi64ELi4ELb0ELb0EN7cutlass10bfloat16_tE19Flash_kernel_traitsILi96ELi64ELi64ELi4ES3_EELb0ELb0ELb0ELb0ELb1ELb0ELb0ELb1EEEvNS_16Flash_fwd_paramsE$_ZN5flash30compute_attn_1rowblock_splitkvI23Flash_fwd_kernel_traitsILi96ELi64ELi64ELi4ELb0ELb0EN7cutlass10bfloat16_tE19Flash_kernel_traitsILi96ELi64ELi64ELi4ES3_EELb0ELb0ELb0ELb0ELb1ELb0ELb0ELb1ENS_16Flash_fwd_paramsEEEvRKT8_iiiii,(.L_x_11682 - $_ZN5flash24flash_fwd_splitkv_kernelI23Flash_fwd_kernel_traitsILi96ELi64ELi64ELi4ELb0ELb0EN7cutlass10bfloat16_tE19Flash_kernel_traitsILi96ELi64ELi64ELi4ES3_EELb0ELb0ELb0ELb0ELb1ELb0ELb0ELb1EEEvNS_16Flash_fwd_paramsE$_ZN5flash30compute_attn_1rowblock_splitkvI23Flash_fwd_kernel_traitsILi96ELi64ELi64ELi4ELb0ELb0EN7cutlass10bfloat16_tE19Flash_kernel_traitsILi96ELi64ELi64ELi4ES3_EELb0ELb0ELb0ELb0ELb1ELb0ELb0ELb1ENS_16Flash_fwd_paramsEEEvRKT8_iiiii)
$_ZN5flash24flash_fwd_splitkv_kernelI23Flash_fwd_kernel_traitsILi96ELi64ELi64ELi4ELb0ELb0EN7cutlass10bfloat16_tE19Flash_kernel_traitsILi96ELi64ELi64ELi4ES3_EELb0ELb0ELb0ELb0ELb1ELb0ELb0ELb1EEEvNS_16Flash_fwd_paramsE$_ZN5flash30compute_attn_1rowblock_splitkvI23Flash_fwd_kernel_traitsILi96ELi64ELi64ELi4ELb0ELb0EN7cutlass10bfloat16_tE19Flash_kernel_traitsILi96ELi64ELi64ELi4ES3_EELb0ELb0ELb0ELb0ELb1ELb0ELb0ELb1ENS_16Flash_fwd_paramsEEEvRKT8_iiiii:
        /* <DEDUP_REMOVED lines=38> */
.L_x_8888:
[----:B------:R-:W-:Y:S05]  /*0300*/  BSYNC.RECONVERGENT B0 ;  /* 0x0000000000007941 */ /* 0x000fea0003800200 */
.L_x_8887:
[----:B------:R-:W-:Y:S04]  /*0310*/  BSSY.RECONVERGENT B0, `(.L_x_8889) ;  /* 0x0000007000007945 */ /* 0x000fe80003800200 */
[----:B------:R-:W-:Y:S05]  /*0320*/  @!P3 BRA `(.L_x_8890) ;  /* 0x000000000014b947 */ /* 0x000fea0003800000 */
[----:B-----5:R-:W3:Y:S02]  /*0330*/  LD.E.U8 R0, desc[UR4][R84.64+0x1b2] ;  /* 0x0001b20454007980 */ /* 0x020ee4000c101100 */
[----:B---3--:R-:W-:-:S13]  /*0340*/  ISETP.NE.AND P1, PT, R0, RZ, PT ;  /* 0x000000ff0000720c */ /* 0x008fda0003f25270 */
[----:B------:R-:W3:Y:S02]  /*0350*/  @P1 LD.E R5, desc[UR4][R8.64+0x4] ;  /* 0x0000040408051980 */ /* 0x000ee4000c101900 */
[----:B---3--:R-:W-:-:S06]  /*0360*/  @P1 IADD3 R0, PT, PT, R5, -R18, RZ ;  /* 0x8000001205001210 */ /* 0x008fcc0007ffe0ff */
[----:B------:R3:W5:Y:S02]  /*0370*/  @!P1 LD.E R0, desc[UR4][R8.64] ;  /* 0x0000000408009980 */ /* 0x000764000c101900 */
.L_x_8890:
[----:B------:R-:W-:Y:S05]  /*0380*/  BSYNC.RECONVERGENT B0 ;  /* 0x0000000000007941 */ /* 0x000fea0003800200 */
.L_x_8889:
        /* <DEDUP_REMOVED lines=9> */
.L_x_8892:
[----:B------:R-:W4:Y:S01]  /*0420*/  LD.E.64 R4, desc[UR4][R84.64+0x108] ;  /* 0x0001080454047980 */ /* 0x000f22000c101b00 */
[----:B------:R-:W-:Y:S01]  /*0430*/  BSSY.RECONVERGENT B0, `(.L_x_8894) ;  /* 0x0000006000007945 */ /* 0x000fe20003800200 */
[----:B------:R-:W-:Y:S01]  /*0440*/  IMAD.MOV.U32 R0, RZ, RZ, RZ ;  /* 0x000000ffff007224 */ /* 0x000fe200078e00ff */
[----:B----4-:R-:W-:-:S04]  /*0450*/  ISETP.NE.U32.AND P0, PT, R4, RZ, PT ;  /* 0x000000ff0400720c */ /* 0x010fc80003f05070 */
[----:B------:R-:W-:-:S13]  /*0460*/  ISETP.NE.AND.EX P0, PT, R5, RZ, PT, P0 ;  /* 0x000000ff0500720c */ /* 0x000fda0003f05300 */
[----:B------:R-:W-:Y:S05]  /*0470*/  @!P0 BRA `(.L_x_8895) ;  /* 0x0000000000048947 */ /* 0x000fea0003800000 */
[----:B------:R4:W5:Y:S02]  /*0480*/  LD.E R0, desc[UR4][R84.64+0xbc] ;  /* 0x0000bc0454007980 */ /* 0x000964000c101900 */
.L_x_8895:
[----:B------:R-:W-:Y:S05]  /*0490*/  BSYNC.RECONVERGENT B0 ;  /* 0x0000000000007941 */ /* 0x000fea0003800200 */
.L_x_8894:
[----:B-----5:R-:W-:Y:S02]  /*04a0*/  IADD3 R71, PT, PT, R89, R0, RZ ;  /* 0x0000000059477210 */ /* 0x020fe40007ffe0ff */
.L_x_8893:
[----:B------:R-:W-:Y:S05]  /*04b0*/  BSYNC.RECONVERGENT B1 ;  /* 0x0000000000017941 */ /* 0x000fea0003800200 */
.L_x_8891:
[----:B------:R-:W-:Y:S01]  /*04c0*/  IMAD.SHL.U32 R125, R117, 0x40, RZ ;  /* 0x00000040757d7824 */ /* 0x000fe200078e00ff */
[----:B------:R-:W-:Y:S01]  /*04d0*/  MOV R4, R114 ;  /* 0x0000007200047202 */ /* 0x000fe20000000f00 */
[----:B------:R-:W-:-:S03]  /*04e0*/  IMAD.MOV.U32 R5, RZ, RZ, 0x0 ;  /* 0x00000000ff057424 */ /* 0x000fc600078e00ff */
[----:B------:R-:W-:-:S13]  /*04f0*/  ISETP.GT.AND P0, PT, R118, R125, PT ;  /* 0x0000007d7600720c */ /* 0x000fda0003f04270 */
[----:B-1234-:R-:W-:Y:S05]  /*0500*/  @!P0 RET.REL.NODEC R4 `(_ZN5flash24flash_fwd_splitkv_kernelI23Flash_fwd_kernel_traitsILi96ELi64ELi64ELi4ELb0ELb0EN7cutlass10bfloat16_tE19Flash_kernel_traitsILi96ELi64ELi64ELi4ES3_EELb0ELb0ELb0ELb0ELb1ELb0ELb0ELb1EEEvNS_16Flash_fwd_paramsE) ;  /* 0xfffffff804bc8950 */ /* 0x01efea0003c3ffff */
        /* <DEDUP_REMOVED lines=21> */
[----:B------:R-:W-:-:S02]  /*0660*/  IMAD.SHL.U32 R8, R0, 0x8, RZ ;  /* 0x0000000800087824 */ /* 0x000fc400078e00ff */
[----:B------:R-:W-:-:S03]  /*0670*/  IMAD.MOV.U32 R23, RZ, RZ, RZ ;  /* 0x000000ffff177224 */ /* 0x000fc600078e00ff */
[----:B------:R-:W-:Y:S01]  /*0680*/  LOP3.LUT R22, R8, 0x18, RZ, 0xc0, !PT ;  /* 0x0000001808167812 */ /* 0x000fe200078ec0ff */
[----:B------:R-:W-:Y:S01]  /*0690*/  IMAD.IADD R118, R118, 0x1, -R125 ;  /* 0x0000000176767824 */ /* 0x000fe200078e0a7d */
[----:B------:R-:W-:Y:S02]  /*06a0*/  SHF.R.U32.HI R11, RZ, 0x2, R0 ;  /* 0x00000002ff0b7819 */ /* 0x000fe40000011600 */
[----:B------:R-:W-:Y:S02]  /*06b0*/  LOP3.LUT P4, R0, R0, 0x3, RZ, 0xc0, !PT ;  /* 0x0000000300007812 */ /* 0x000fe4000788c0ff */
[C---:B------:R-:W-:Y:S02]  /*06c0*/  IADD3 R9, PT, PT, R11.reuse, 0x20, RZ ;  /* 0x000000200b097810 */ /* 0x040fe40007ffe0ff */
[CC--:B------:R-:W-:Y:S02]  /*06d0*/  ISETP.GE.AND P2, PT, R11.reuse, R118.reuse, PT ;  /* 0x000000760b00720c */ /* 0x0c0fe40003f46270 */
[----:B------:R-:W-:-:S02]  /*06e0*/  ISETP.GE.OR P4, PT, R11, R118, P4 ;  /* 0x000000760b00720c */ /* 0x000fc40002786670 */
[----:B------:R-:W-:Y:S01]  /*06f0*/  ISETP.GE.AND P1, PT, R9, R118, PT ;  /* 0x000000760900720c */ /* 0x000fe20003f26270 */
[----:B------:R-:W-:Y:S01]  /*0700*/  BSSY.RECONVERGENT B0, `(.L_x_8897) ;  /* 0x0000022000007945 */ /* 0x000fe20003800200 */
[----:B--2---:R-:W-:-:S04]  /*0710*/  @P0 IMAD.WIDE.U32 R18, R14, R119, RZ ;  /* 0x000000770e120225 */ /* 0x004fc800078e00ff */
[----:B------:R-:W-:Y:S02]  /*0720*/  @P0 IMAD R6, R15, R119, RZ ;  /* 0x000000770f060224 */ /* 0x000fe400078e02ff */
[-C--:B---3--:R-:W-:Y:S02]  /*0730*/  IMAD R3, R3, R116.reuse, R115 ;  /* 0x0000007403037224 */ /* 0x088fe400078e0273 */
        /* <DEDUP_REMOVED lines=11> */
[----:B------:R-:W-:Y:S02]  /*07f0*/  IADD3.X R9, PT, PT, R7, R23, R6, P3, !PT ;  /* 0x0000001707097210 */ /* 0x000fe40001ffe406 */
[----:B------:R-:W-:Y:S01]  /*0800*/  ISETP.NE.OR P3, PT, R0, RZ, P1 ;  /* 0x000000ff0000720c */ /* 0x000fe20000f65670 */
[-C--:B------:R-:W-:Y:S01]  /*0810*/  IMAD R0, R13, R115.reuse, RZ ;  /* 0x000000730d007224 */ /* 0x080fe200078e02ff */
[----:B------:R-:W-:Y:S01]  /*0820*/  LEA.HI.X.SX32 R2, R2, RZ, 0x1, P0 ;  /* 0x000000ff02027211 */ /* 0x000fe200000f0eff */
[----:B------:R-:W-:Y:S01]  /*0830*/  IMAD.WIDE.U32 R8, R12, R115, R8 ;  /* 0x000000730c087225 */ /* 0x000fe200078e0008 */
[----:B------:R-:W-:-:S04]  /*0840*/  LEA R4, P0, R3, R4, 0x2 ;  /* 0x0000000403047211 */ /* 0x000fc800078010ff */
[----:B------:R-:W-:Y:S01]  /*0850*/  LEA.HI.X R5, R3, R5, R2, 0x2, P0 ;  /* 0x0000000503057211 */ /* 0x000fe200000f1402 */
[----:B------:R-:W-:Y:S01]  /*0860*/  @!P4 IMAD.MOV.U32 R3, RZ, RZ, 0x7f800000 ;  /* 0x7f800000ff03c424 */ /* 0x000fe200078e00ff */
[----:B------:R-:W-:Y:S01]  /*0870*/  IADD3 R13, PT, PT, R9, R0, RZ ;  /* 0x00000000090d7210 */ /* 0x000fe20007ffe0ff */
[----:B-1----:R-:W-:Y:S06]  /*0880*/  @P2 BRA `(.L_x_8898) ;  /* 0x0000000000242947 */ /* 0x002fec0003800000 */
        /* <DEDUP_REMOVED lines=9> */
.L_x_8898:
[----:B------:R-:W-:Y:S05]  /*0920*/  BSYNC.RECONVERGENT B0 ;  /* 0x0000000000007941 */ /* 0x000fea0003800200 */
.L_x_8897:
        /* <DEDUP_REMOVED lines=14> */
.L_x_8900:
[----:B------:R-:W-:Y:S05]  /*0a10*/  BSYNC.RECONVERGENT B0 ;  /* 0x0000000000007941 */ /* 0x000fea0003800200 */
.L_x_8899:
[----:B------:R-:W-:Y:S01]  /*0a20*/  MOV R115, 0x0 ;  /* 0x0000000000737802 */ /* 0x000fe20000000f00 */
[----:B------:R1:W-:Y:S03]  /*0a30*/  @!P4 ST.E desc[UR4][R4.64], R3 ;  /* 0x000000030400c985 */ /* 0x0003e6000c101904 */
[----:B-12--5:R-:W-:Y:S05]  /*0a40*/  @P3 RET.REL.NODEC R114 `(_ZN5flash24flash_fwd_splitkv_kernelI23Flash_fwd_kernel_traitsILi96ELi64ELi64ELi4ELb0ELb0EN7cutlass10bfloat16_tE19Flash_kernel_traitsILi96ELi64ELi64ELi4ES3_EELb0ELb0ELb0ELb0ELb1ELb0ELb0ELb1EEEvNS_16Flash_fwd_paramsE) ;  /* 0xfffffff4726c3950 */ /* 0x026fea0003c3ffff */
[----:B------:R-:W-:Y:S02]  /*0a50*/  MOV R3, 0x7f800000 ;  /* 0x7f80000000037802 */ /* 0x000fe40000000f00 */
[----:B------:R-:W-:-:S03]  /*0a60*/  MOV R115, 0x0 ;  /* 0x0000000000737802 */ /* 0x000fc60000000f00 */
[----:B------:R1:W-:Y:S02]  /*0a70*/  ST.E desc[UR4][R4.64+0x80], R3 ;  /* 0x0000800304007985 */ /* 0x0003e4000c101904 */
[----:B-1----:R-:W-:Y:S05]  /*0a80*/  RET.REL.NODEC R114 `(_ZN5flash24flash_fwd_splitkv_kernelI23Flash_fwd_kernel_traitsILi96ELi64ELi64ELi4ELb0ELb0EN7cutlass10bfloat16_tE19Flash_kernel_traitsILi96ELi64ELi64ELi4ES3_EELb0ELb0ELb0ELb0ELb1ELb0ELb0ELb1EEEvNS_16Flash_fwd_paramsE) ;  /* 0xfffffff4725c7950 */ /* 0x002fea0003c3ffff */
.L_x_8896:
        /* <DEDUP_REMOVED lines=14> */
[----:B------:R-:W-:Y:S02]  /*0b70*/  IMAD.MOV.U32 R16, RZ, RZ, R84 ;  /* 0x000000ffff107224 */ /* 0x000fe400078e0054 */
[----:B------:R-:W-:-:S05]  /*0b80*/  IMAD.MOV.U32 R17, RZ, RZ, R85 ;  /* 0x000000ffff117224 */ /* 0x000fca00078e0055 */
[----:B------:R-:W3:Y:S01]  /*0b90*/  LD.E R6, desc[UR4][R16.64+0x68] ;  /* 0x0000680410067980 */ /* 0x000ee2000c101900 */
[----:B------:R-:W-:-:S03]  /*0ba0*/  LEA R8, R88, 0xffffffc0, 0x6 ;  /* 0xffffffc058087811 */ /* 0x000fc600078e30ff */
[----:B------:R-:W4:Y:S04]  /*0bb0*/  LD.E.64 R22, desc[UR4][R16.64+0x20] ;  /* 0x0000200410167980 */ /* 0x000f28000c101b00 */
[----:B------:R-:W4:Y:S04]  /*0bc0*/  LD.E.64 R20, desc[UR4][R16.64+0x50] ;  /* 0x0000500410147980 */ /* 0x000f28000c101b00 */
[----:B------:R-:W5:Y:S01]  /*0bd0*/  LD.E.64 R30, desc[UR4][R16.64+0x58] ;  /* 0x00005804101e7980 */ /* 0x000f62000c101b00 */
[----:B-1----:R-:W-:-:S04]  /*0be0*/  IABS R4, R15 ;  /* 0x0000000f00047213 */ /* 0x002fc80000000000 */
[----:B------:R-:W1:Y:S08]  /*0bf0*/  I2F.RP R5, R4 ;  /* 0x0000000400057306 */ /* 0x000e700000209400 */
[----:B-1----:R-:W1:Y:S02]  /*0c00*/  MUFU.RCP R12, R5 ;  /* 0x00000005000c7308 */ /* 0x002e640000001000 */
[----:B-1----:R-:W-:-:S06]  /*0c10*/  IADD3 R12, PT, PT, R12, 0xffffffe, RZ ;  /* 0x0ffffffe0c0c7810 */ /* 0x002fcc0007ffe0ff */
        /* <DEDUP_REMOVED lines=15> */
[----:B------:R-:W-:Y:S01]  /*0d10*/  ISETP.GE.AND P1, PT, R2, RZ, PT ;  /* 0x000000ff0200720c */ /* 0x000fe20003f26270 */
[----:B------:R-:W4:Y:S01]  /*0d20*/  LD.E.64 R4, desc[UR4][R16.64+0x38] ;  /* 0x0000380410047980 */ /* 0x000f22000c101b00 */
[----:B------:R-:W-:Y:S01]  /*0d30*/  ISETP.NE.AND P2, PT, R15, RZ, PT ;  /* 0x000000ff0f00720c */ /* 0x000fe20003f45270 */
[-C--:B--2---:R-:W-:Y:S02]  /*0d40*/  IMAD R2, R19, R116.reuse, RZ ;  /* 0x0000007413027224 */ /* 0x084fe400078e02ff */
[----:B------:R-:W-:-:S04]  /*0d50*/  IMAD.WIDE.U32 R18, R18, R116, RZ ;  /* 0x0000007412127225 */ /* 0x000fc800078e00ff */
[----:B------:R-:W-:Y:S02]  /*0d60*/  IMAD.IADD R121, R19, 0x1, R2 ;  /* 0x0000000113797824 */ /* 0x000fe400078e0202 */
[----:B------:R-:W-:Y:S01]  /*0d70*/  @P0 IADD3 R13, PT, PT, R13, 0x1, RZ ;  /* 0x000000010d0d0810 */ /* 0x000fe20007ffe0ff */
[----:B------:R-:W5:Y:S01]  /*0d80*/  LD.E.64 R2, desc[UR4][R16.64+0x40] ;  /* 0x0000400410027980 */ /* 0x000f62000c101b00 */
[C---:B------:R-:W-:Y:S02]  /*0d90*/  LEA R120, P0, R18.reuse, R128, 0x2 ;  /* 0x0000008012787211 */ /* 0x040fe400078010ff */
        /* <DEDUP_REMOVED lines=11> */
[----:B------:R-:W-:Y:S01]  /*0e50*/  IMAD.MOV.U32 R26, RZ, RZ, RZ ;  /* 0x000000ffff1a7224 */ /* 0x000fe200078e00ff */
[----:B-1----:R-:W-:Y:S02]  /*0e60*/  IABS R11, R115 ;  /* 0x00000073000b7213 */ /* 0x002fe40000000000 */
[----:B------:R-:W-:Y:S02]  /*0e70*/  IABS R10, R6 ;  /* 0x00000006000a7213 */ /* 0x000fe40000000000 */
[----:B---3--:R-:W-:-:S05]  /*0e80*/  IADD3 R9, PT, PT, RZ, -R27, RZ ;  /* 0x8000001bff097210 */ /* 0x008fca0007ffe0ff */
        /* <DEDUP_REMOVED lines=16> */
[----:B------:R-:W-:-:S05]  /*0f90*/  MOV R15, R9 ;  /* 0x00000009000f7202 */ /* 0x000fca0000000f00 */
[----:B------:R-:W-:Y:S01]  /*0fa0*/  @!P0 IMAD.MOV R15, RZ, RZ, -R15 ;  /* 0x000000ffff0f8224 */ /* 0x000fe200078e0a0f */
[----:B------:R-:W-:Y:S01]  /*0fb0*/  @!P1 LOP3.LUT R15, RZ, R6, RZ, 0x33, !PT ;  /* 0x00000006ff0f9212 */ /* 0x000fe200078e33ff */
[----:B----4-:R-:W-:-:S04]  /*0fc0*/  IMAD R9, R5, R8, RZ ;  /* 0x0000000805097224 */ /* 0x010fc800078e02ff */
[----:B------:R-:W-:Y:S01]  /*0fd0*/  IMAD R9, R4, R11, R9 ;  /* 0x0000000b04097224 */ /* 0x000fe200078e0209 */
        /* <DEDUP_REMOVED lines=18> */
.L_x_8902:
        /* <DEDUP_REMOVED lines=11> */
[----:B-----5:R-:W-:Y:S02]  /*11b0*/  @!P2 SHF.R.S32.HI R12, RZ, 0x1f, R14 ;  /* 0x0000001fff0ca819 */ /* 0x020fe4000001140e */
        /* <DEDUP_REMOVED lines=18> */
[----:B------:R-:W-:Y:S02]  /*12e0*/  @!P2 IMAD R8, R8, R4, R9 ;  /* 0x000000040808a224 */ /* 0x000fe400078e0209 */
[----:B----4-:R-:W-:-:S03]  /*12f0*/  @!P2 IMAD R11, R25, R14, RZ ;  /* 0x0000000e190ba224 */ /* 0x010fc600078e02ff */
[----:B------:R-:W-:Y:S01]  /*1300*/  @!P2 IADD3 R27, PT, PT, R27, R8, RZ ;  /* 0x000000081b1ba210 */ /* 0x000fe20007ffe0ff */
[----:B------:R-:W-:Y:S01]  /*1310*/  @!P1 IMAD.IADD R10, R10, 0x1, -R7 ;  /* 0x000000010a0a9824 */ /* 0x000fe200078e0a07 */
[----:B------:R-:W-:Y:S01]  /*1320*/  @P2 IADD3 R8, PT, PT, R15, R18, RZ ;  /* 0x000000120f082210 */ /* 0x000fe20007ffe0ff */
[C---:B------:R-:W-:Y:S01]  /*1330*/  @!P2 IMAD R11, R24.reuse, R12, R11 ;  /* 0x0000000c180ba224 */ /* 0x040fe200078e020b */
[----:B------:R-:W-:Y:S01]  /*1340*/  LOP3.LUT R9, R115, R6, RZ, 0x3c, !PT ;  /* 0x0000000673097212 */ /* 0x000fe200078e3cff */
[----:B------:R-:W-:Y:S01]  /*1350*/  @!P2 IMAD.WIDE.U32 R26, R24, R14, R26 ;  /* 0x0000000e181aa225 */ /* 0x000fe200078e001a */
[----:B------:R-:W-:Y:S02]  /*1360*/  ISETP.GE.U32.AND P3, PT, R10, R7, PT ;  /* 0x000000070a00720c */ /* 0x000fe40003f66070 */
[----:B------:R-:W-:Y:S01]  /*1370*/  ISETP.GE.AND P0, PT, R9, RZ, PT ;  /* 0x000000ff0900720c */ /* 0x000fe20003f06270 */
[-C--:B------:R-:W-:Y:S01]  /*1380*/  @P2 IMAD R7, R5, R8.reuse, RZ ;  /* 0x0000000805072224 */ /* 0x080fe200078e02ff */
[----:B------:R-:W-:Y:S01]  /*1390*/  @!P1 IADD3 R13, PT, PT, R13, 0x1, RZ ;  /* 0x000000010d0d9810 */ /* 0x000fe20007ffe0ff */
[----:B------:R-:W-:Y:S01]  /*13a0*/  @P2 IMAD.WIDE.U32 R24, R4, R8, RZ ;  /* 0x0000000804182225 */ /* 0x000fe200078e00ff */
[----:B------:R-:W-:-:S02]  /*13b0*/  ISETP.NE.AND P1, PT, R6, RZ, PT ;  /* 0x000000ff0600720c */ /* 0x000fc40003f25270 */
[----:B------:R-:W-:Y:S01]  /*13c0*/  @!P2 IADD3 R11, PT, PT, R27, R11, RZ ;  /* 0x0000000b1b0ba210 */ /* 0x000fe20007ffe0ff */
[----:B------:R-:W-:Y:S01]  /*13d0*/  @P2 IMAD.IADD R11, R25, 0x1, R7 ;  /* 0x00000001190b2824 */ /* 0x000fe200078e0207 */
[----:B------:R-:W-:Y:S02]  /*13e0*/  @!P2 MOV R12, R26 ;  /* 0x0000001a000ca202 */ /* 0x000fe40000000f00 */
[----:B------:R-:W-:Y:S01]  /*13f0*/  @P2 MOV R12, R24 ;  /* 0x00000018000c2202 */ /* 0x000fe20000000f00 */
[----:B------:R-:W-:Y:S01]  /*1400*/  @!P2 IMAD R9, R3, R15, RZ ;  /* 0x0000000f0309a224 */ /* 0x000fe200078e02ff */
[----:B------:R-:W-:Y:S02]  /*1410*/  @!P2 SHF.R.S32.HI R7, RZ, 0x1f, R15 ;  /* 0x0000001fff07a819 */ /* 0x000fe4000001140f */
[----:B------:R-:W-:Y:S01]  /*1420*/  LEA R8, R88, 0xffffffc0, 0x6 ;  /* 0xffffffc058087811 */ /* 0x000fe200078e30ff */
[----:B------:R-:W-:Y:S01]  /*1430*/  IMAD.MOV.U32 R24, RZ, RZ, R12 ;  /* 0x000000ffff187224 */ /* 0x000fe200078e000c */
[----:B------:R-:W-:-:S02]  /*1440*/  MOV R25, R11 ;  /* 0x0000000b00197202 */ /* 0x000fc40000000f00 */
[----:B------:R-:W-:Y:S01]  /*1450*/  @P3 IADD3 R13, PT, PT, R13, 0x1, RZ ;  /* 0x000000010d0d3810 */ /* 0x000fe20007ffe0ff */
[----:B------:R-:W-:Y:S02]  /*1460*/  @!P2 IMAD R7, R7, R2, R9 ;  /* 0x000000020707a224 */ /* 0x000fe400078e0209 */
[----:B------:R-:W-:Y:S01]  /*1470*/  @!P2 IMAD.WIDE.U32 R26, R2, R15, RZ ;  /* 0x0000000f021aa225 */ /* 0x000fe200078e00ff */
[----:B------:R-:W-:Y:S02]  /*1480*/  @!P0 IADD3 R13, PT, PT, -R13, RZ, RZ ;  /* 0x000000ff0d0d8210 */ /* 0x000fe40007ffe1ff */
[----:B------:R-:W-:Y:S01]  /*1490*/  @!P1 LOP3.LUT R13, RZ, R6, RZ, 0x33, !PT ;  /* 0x00000006ff0d9212 */ /* 0x000fe200078e33ff */
[-C--:B------:R-:W-:Y:S02]  /*14a0*/  IMAD R10, R5, R8.reuse, RZ ;  /* 0x00000008050a7224 */ /* 0x080fe400078e02ff */
[----:B------:R-:W-:Y:S01]  /*14b0*/  IMAD.WIDE.U32 R24, R4, R8, R24 ;  /* 0x0000000804187225 */ /* 0x000fe200078e0018 */
[----:B------:R-:W-:-:S03]  /*14c0*/  @P2 IADD3 R15, PT, PT, R15, R18, RZ ;  /* 0x000000120f0f2210 */ /* 0x000fc60007ffe0ff */
[----:B------:R-:W-:Y:S01]  /*14d0*/  @!P2 IMAD.IADD R27, R27, 0x1, R7 ;  /* 0x000000011b1ba824 */ /* 0x000fe200078e0207 */
[----:B------:R-:W-:Y:S01]  /*14e0*/  @!P2 SHF.R.S32.HI R7, RZ, 0x1f, R14 ;  /* 0x0000001fff07a819 */ /* 0x000fe2000001140e */
[----:B------:R-:W-:Y:S01]  /*14f0*/  IMAD.IADD R19, R25, 0x1, R10 ;  /* 0x0000000119137824 */ /* 0x000fe200078e020a */
[----:B------:R-:W-:Y:S01]  /*1500*/  MOV R18, R24 ;  /* 0x0000001800127202 */ /* 0x000fe20000000f00 */
[-C--:B------:R-:W-:Y:S01]  /*1510*/  @!P2 IMAD R9, R23, R14.reuse, RZ ;  /* 0x0000000e1709a224 */ /* 0x080fe200078e02ff */
[----:B------:R-:W-:Y:S01]  /*1520*/  SHF.R.S32.HI R10, RZ, 0x1f, R13 ;  /* 0x0000001fff0a7819 */ /* 0x000fe2000001140d */
[----:B------:R-:W-:Y:S02]  /*1530*/  IMAD R11, R21, R13, RZ ;  /* 0x0000000d150b7224 */ /* 0x000fe400078e02ff */
[C---:B------:R-:W-:Y:S02]  /*1540*/  @!P2 IMAD R7, R22.reuse, R7, R9 ;  /* 0x000000071607a224 */ /* 0x040fe400078e0209 */
[----:B------:R-:W-:-:S04]  /*1550*/  @!P2 IMAD.WIDE.U32 R22, R22, R14, R26 ;  /* 0x0000000e1616a225 */ /* 0x000fc800078e001a */
[----:B------:R-:W-:-:S04]  /*1560*/  IMAD.WIDE.U32 R12, R20, R13, R18 ;  /* 0x0000000d140c7225 */ /* 0x000fc800078e0012 */
[----:B------:R-:W-:Y:S02]  /*1570*/  IMAD R11, R20, R10, R11 ;  /* 0x0000000a140b7224 */ /* 0x000fe400078e020b */
[-C--:B------:R-:W-:Y:S02]  /*1580*/  @P2 IMAD R9, R3, R15.reuse, RZ ;  /* 0x0000000f03092224 */ /* 0x080fe400078e02ff */
[----:B------:R-:W-:Y:S01]  /*1590*/  @P2 IMAD.WIDE.U32 R14, R2, R15, RZ ;  /* 0x0000000f020e2225 */ /* 0x000fe200078e00ff */
[----:B------:R-:W-:Y:S02]  /*15a0*/  @!P2 IADD3 R18, PT, PT, R23, R7, RZ ;  /* 0x000000071712a210 */ /* 0x000fe40007ffe0ff */
[----:B------:R-:W-:Y:S01]  /*15b0*/  IADD3 R7, PT, PT, R13, R11, RZ ;  /* 0x0000000b0d077210 */ /* 0x000fe20007ffe0ff */
[----:B------:R-:W-:Y:S01]  /*15c0*/  @!P2 IMAD.MOV.U32 R20, RZ, RZ, R22 ;  /* 0x000000ffff14a224 */ /* 0x000fe200078e0016 */
[----:B------:R-:W-:Y:S01]  /*15d0*/  MOV R10, R12 ;  /* 0x0000000c000a7202 */ /* 0x000fe20000000f00 */
[----:B------:R-:W-:Y:S01]  /*15e0*/  @P2 IMAD.IADD R18, R15, 0x1, R9 ;  /* 0x000000010f122824 */ /* 0x000fe200078e0209 */
[----:B------:R-:W-:-:S02]  /*15f0*/  @P2 MOV R20, R14 ;  /* 0x0000000e00142202 */ /* 0x000fc40000000f00 */
[----:B-1----:R-:W-:Y:S02]  /*1600*/  MOV R11, RZ ;  /* 0x000000ff000b7202 */ /* 0x002fe40000000f00 */
.L_x_8903:
[----:B------:R-:W-:Y:S05]  /*1610*/  BSYNC.RECONVERGENT B0 ;  /* 0x0000000000007941 */ /* 0x000fea0003800200 */
.L_x_8901:
        /* <DEDUP_REMOVED lines=25> */
[-C--:B------:R-:W-:Y:S02]  /*17b0*/  @!P3 IADD3 R24, PT, PT, R24, -R19.reuse, RZ ;  /* 0x800000131818b210 */ /* 0x080fe40007ffe0ff */
[----:B------:R-:W-:Y:S02]  /*17c0*/  LOP3.LUT R28, R81, 0x18, RZ, 0xc0, !PT ;  /* 0x00000018511c7812 */ /* 0x000fe400078ec0ff */
[----:B------:R-:W-:-:S02]  /*17d0*/  ISETP.GE.U32.AND P4, PT, R24, R19, PT ;  /* 0x000000131800720c */ /* 0x000fc40003f86070 */
[----:B------:R-:W-:Y:S02]  /*17e0*/  IADD3 R24, P1, PT, R28, R20, RZ ;  /* 0x000000141c187210 */ /* 0x000fe40007f3e0ff */
[----:B------:R-:W-:Y:S02]  /*17f0*/  LOP3.LUT R19, R115, R6, RZ, 0x3c, !PT ;  /* 0x0000000673137212 */ /* 0x000fe400078e3cff */
[----:B------:R-:W-:Y:S01]  /*1800*/  @!P3 IADD3 R21, PT, PT, R21, 0x1, RZ ;  /* 0x000000011515b810 */ /* 0x000fe20007ffe0ff */
[----:B------:R-:W-:Y:S01]  /*1810*/  IMAD.X R25, RZ, RZ, R18, P1 ;  /* 0x000000ffff197224 */ /* 0x000fe200008e0612 */
[----:B------:R-:W-:Y:S01]  /*1820*/  ISETP.GE.AND P2, PT, R19, RZ, PT ;  /* 0x000000ff1300720c */ /* 0x000fe20003f46270 */
[----:B------:R-:W-:Y:S01]  /*1830*/  IMAD R11, R11, R2, RZ ;  /* 0x000000020b0b7224 */ /* 0x000fe200078e02ff */
[----:B------:R-:W-:-:S03]  /*1840*/  ISETP.NE.AND P1, PT, R6, RZ, PT ;  /* 0x000000ff0600720c */ /* 0x000fc60003f25270 */
[----:B------:R-:W-:Y:S02]  /*1850*/  @P4 VIADD R21, R21, 0x1 ;  /* 0x0000000115154836 */ /* 0x000fe40000000000 */
[C---:B------:R-:W-:Y:S02]  /*1860*/  IMAD R11, R8.reuse, R3, R11 ;  /* 0x00000003080b7224 */ /* 0x040fe400078e020b */
[----:B------:R-:W-:-:S04]  /*1870*/  IMAD.WIDE.U32 R24, R8, R2, R24 ;  /* 0x0000000208187225 */ /* 0x000fc800078e0018 */
[----:B------:R-:W-:Y:S01]  /*1880*/  IMAD.MOV.U32 R8, RZ, RZ, R21 ;  /* 0x000000ffff087224 */ /* 0x000fe200078e0015 */
[----:B------:R-:W-:-:S03]  /*1890*/  IADD3 R25, PT, PT, R25, R11, RZ ;  /* 0x0000000b19197210 */ /* 0x000fc60007ffe0ff */
[----:B------:R-:W-:Y:S01]  /*18a0*/  @!P2 IMAD.MOV R8, RZ, RZ, -R8 ;  /* 0x000000ffff08a224 */ /* 0x000fe200078e0a08 */
[----:B------:R-:W-:-:S04]  /*18b0*/  @!P1 LOP3.LUT R8, RZ, R6, RZ, 0x33, !PT ;  /* 0x00000006ff089212 */ /* 0x000fc800078e33ff */
[----:B------:R-:W-:Y:S01]  /*18c0*/  SHF.R.S32.HI R6, RZ, 0x1f, R8 ;  /* 0x0000001fff067819 */ /* 0x000fe20000011408 */
[----:B------:R-:W-:Y:S01]  /*18d0*/  IMAD.WIDE.U32 R24, R8, R30, R24 ;  /* 0x0000001e08187225 */ /* 0x000fe200078e0018 */
[----:B------:R-:W-:-:S03]  /*18e0*/  SHF.R.U32.HI R126, RZ, 0x2, R0 ;  /* 0x00000002ff7e7819 */ /* 0x000fc60000011600 */
[----:B------:R-:W-:Y:S01]  /*18f0*/  IMAD.MOV.U32 R127, RZ, RZ, RZ ;  /* 0x000000ffff7f7224 */ /* 0x000fe200078e00ff */
[----:B------:R-:W1:Y:S01]  /*1900*/  S2UR UR6, SR_CgaCtaId ;  /* 0x00000000000679c3 */ /* 0x000e620000008800 */
[----:B------:R-:W-:Y:S01]  /*1910*/  UMOV UR7, 0x400 ;  /* 0x0000040000077882 */ /* 0x000fe20000000000 */
[----:B------:R-:W-:Y:S01]  /*1920*/  IMAD R111, R5, R126, RZ ;  /* 0x0000007e056f7224 */ /* 0x000fe200078e02ff */
[----:B------:R-:W-:Y:S01]  /*1930*/  SHF.L.U64.HI R110, R4, 0x5, R5 ;  /* 0x00000005046e7819 */ /* 0x000fe20000010205 */
[----:B------:R-:W-:Y:S01]  /*1940*/  IMAD.SHL.U32 R87, R2, 0x20, RZ ;  /* 0x0000002002577824 */ /* 0x000fe200078e00ff */
[----:B------:R-:W-:Y:S02]  /*1950*/  SHF.L.U32 R109, R4, 0x5, RZ ;  /* 0x00000005046d7819 */ /* 0x000fe400000006ff */
[----:B------:R-:W-:Y:S02]  /*1960*/  SHF.L.U64.HI R86, R2, 0x5, R3 ;  /* 0x0000000502567819 */ /* 0x000fe40000010203 */
[----:B------:R-:W-:Y:S01]  /*1970*/  SHF.L.U32 R102, R0, 0x2, RZ ;  /* 0x0000000200667819 */ /* 0x000fe200000006ff */
[----:B-1----:R-:W-:Y:S01]  /*1980*/  ULEA UR6, UR6, UR7, 0x18 ;  /* 0x0000000706067291 */ /* 0x002fe2000f8ec0ff */
[----:B--2---:R-:W-:-:S04]  /*1990*/  @P0 IMAD.WIDE.U32 R20, R22, R119, RZ ;  /* 0x0000007716140225 */ /* 0x004fc800078e00ff */
[----:B------:R-:W-:Y:S02]  /*19a0*/  @P0 IMAD R11, R23, R119, RZ ;  /* 0x00000077170b0224 */ /* 0x000fe400078e02ff */
[----:B---3--:R-:W-:Y:S01]  /*19b0*/  @!P0 IMAD.WIDE.U32 R18, R32, R116, RZ ;  /* 0x0000007420128225 */ /* 0x008fe200078e00ff */
[----:B------:R-:W-:-:S03]  /*19c0*/  @P0 MOV R18, R20 ;  /* 0x0000001400120202 */ /* 0x000fc60000000f00 */
[----:B------:R-:W-:Y:S01]  /*19d0*/  @!P0 IMAD R32, R33, R116, RZ ;  /* 0x0000007421208224 */ /* 0x000fe200078e02ff */
[----:B------:R-:W-:-:S03]  /*19e0*/  IADD3 R34, P1, PT, R28, R18, RZ ;  /* 0x000000121c227210 */ /* 0x000fc60007f3e0ff */
[----:B------:R-:W-:Y:S01]  /*19f0*/  @!P0 IMAD.IADD R32, R19, 0x1, R32 ;  /* 0x0000000113208824 */ /* 0x000fe200078e0220 */
[----:B------:R-:W-:Y:S01]  /*1a00*/  LOP3.LUT R19, R81, 0xc0, RZ, 0xc0, !PT ;  /* 0x000000c051137812 */ /* 0x000fe200078ec0ff */
[----:B------:R-:W-:Y:S02]  /*1a10*/  @P0 IMAD.IADD R32, R21, 0x1, R11 ;  /* 0x0000000115200824 */ /* 0x000fe400078e020b */
[----:B------:R-:W-:Y:S01]  /*1a20*/  IMAD R11, R31, R8, RZ ;  /* 0x000000081f0b7224 */ /* 0x000fe200078e02ff */
[----:B------:R-:W-:Y:S01]  /*1a30*/  LOP3.LUT R20, R19, 0x18, R0, 0xf8, !PT ;  /* 0x0000001813147812 */ /* 0x000fe200078ef800 */
[----:B------:R-:W-:Y:S02]  /*1a40*/  IMAD.X R35, RZ, RZ, R32, P1 ;  /* 0x000000ffff237224 */ /* 0x000fe400008e0620 */
[----:B------:R-:W-:Y:S01]  /*1a50*/  IMAD R18, R6, R30, R11 ;  /* 0x0000001e06127224 */ /* 0x000fe200078e020b */
[----:B------:R-:W-:Y:S01]  /*1a60*/  LOP3.LUT R20, R20, 0x18, R81, 0x78, !PT ;  /* 0x0000001814147812 */ /* 0x000fe200078e7851 */
[----:B------:R-:W-:-:S02]  /*1a70*/  IMAD R11, R27, R115, RZ ;  /* 0x000000731b0b7224 */ /* 0x000fc400078e02ff */
[----:B------:R-:W-:Y:S01]  /*1a80*/  IMAD.WIDE.U32 R34, R26, R115, R34 ;  /* 0x000000731a227225 */ /* 0x000fe200078e0022 */
[----:B------:R-:W-:Y:S02]  /*1a90*/  IADD3 R19, PT, PT, R25, R18, RZ ;  /* 0x0000001219137210 */ /* 0x000fe40007ffe0ff */
[----:B------:R-:W-:Y:S01]  /*1aa0*/  LOP3.LUT R81, R20, 0x1f20, R81, 0xf8, !PT ;  /* 0x00001f2014517812 */ /* 0x000fe200078ef851 */
[----:B------:R-:W-:Y:S01]  /*1ab0*/  IMAD.IADD R25, R35, 0x1, R11 ;  /* 0x0000000123197824 */ /* 0x000fe200078e020b */
[----:B------:R-:W-:Y:S01]  /*1ac0*/  IADD3 R20, P0, PT, R28, R10, RZ ;  /* 0x0000000a1c147210 */ /* 0x000fe20007f1e0ff */
[----:B------:R-:W-:-:S04]  /*1ad0*/  IMAD.WIDE.U32 R10, R117, 0x40, R126 ;  /* 0x00000040750a7825 */ /* 0x000fc800078e007e */
[----:B------:R-:W-:Y:S01]  /*1ae0*/  IMAD.MOV.U32 R18, RZ, RZ, R24 ;  /* 0x000000ffff127224 */ /* 0x000fe200078e0018 */
[----:B------:R-:W-:Y:S01]  /*1af0*/  MOV R24, R34 ;  /* 0x0000002200187202 */ /* 0x000fe20000000f00 */
[----:B------:R-:W-:Y:S01]  /*1b00*/  IMAD R11, R11, R22, RZ ;  /* 0x000000160b0b7224 */ /* 0x000fe200078e02ff */
[C---:B------:R-:W-:Y:S01]  /*1b10*/  SHF.L.U64.HI R83, R22.reuse, 0x5, R23 ;  /* 0x0000000516537819 */ /* 0x040fe20000010217 */
[----:B------:R-:W-:Y:S01]  /*1b20*/  IMAD.X R21, RZ, RZ, R7, P0 ;  /* 0x000000ffff157224 */ /* 0x000fe200000e0607 */
[----:B------:R-:W-:Y:S01]  /*1b30*/  SHF.L.U32 R82, R22, 0x5, RZ ;  /* 0x0000000516527819 */ /* 0x000fe200000006ff */
[----:B------:R-:W-:Y:S02]  /*1b40*/  IMAD R11, R10, R23, R11 ;  /* 0x000000170a0b7224 */ /* 0x000fe400078e020b */
        /* <DEDUP_REMOVED lines=9> */
[----:B------:R-:W-:Y:S01]  /*1be0*/  ISETP.GE.AND P0, PT, R7, R88, PT ;  /* 0x000000580700720c */ /* 0x000fe20003f06270 */
[----:B------:R-:W-:Y:S01]  /*1bf0*/  IMAD.WIDE.U32 R20, R126, R4, R20 ;  /* 0x000000047e147225 */ /* 0x000fe200078e0014 */
[----:B------:R-:W-:Y:S02]  /*1c00*/  IADD3 R11, PT, PT, R23, R11, RZ ;  /* 0x0000000b170b7210 */ /* 0x000fe40007ffe0ff */
[----:B------:R-:W-:Y:S01]  /*1c10*/  LEA R130, P2, R22, R16, 0x1 ;  /* 0x0000001016827211 */ /* 0x000fe200078408ff */
[----:B------:R-:W-:Y:S01]  /*1c20*/  IMAD.IADD R111, R21, 0x1, R111 ;  /* 0x00000001156f7824 */ /* 0x000fe200078e026f */
[----:B------:R-:W-:Y:S02]  /*1c30*/  LEA R112, P1, R20, R14, 0x1 ;  /* 0x0000000e14707211 */ /* 0x000fe400078208ff */
[----:B------:R-:W-:Y:S02]  /*1c40*/  LEA R81, R81, UR6, 0x1 ;  /* 0x0000000651517c11 */ /* 0x000fe4000f8e08ff */
[----:B------:R-:W-:-:S02]  /*1c50*/  LEA.HI.X R131, R22, R17, R11, 0x1, P2 ;  /* 0x0000001116837211 */ /* 0x000fc400010f0c0b */
[----:B------:R-:W-:Y:S01]  /*1c60*/  LEA.HI.X R111, R20, R15, R111, 0x1, P1 ;  /* 0x0000000f146f7211 */ /* 0x000fe200008f0c6f */
[----:B------:R-:W-:Y:S06]  /*1c70*/  @P0 BRA `(.L_x_8904) ;  /* 0x0000004000bc0947 */ /* 0x000fec0003800000 */
        /* <DEDUP_REMOVED lines=11> */
[----:B------:R-:W-:Y:S01]  /*1d30*/  IMAD.MOV.U32 R29, RZ, RZ, RZ ;  /* 0x000000ffff1d7224 */ /* 0x000fe200078e00ff */
[----:B------:R-:W-:Y:S01]  /*1d40*/  LEA R100, R88, 0xffffffc0, 0x6 ;  /* 0xffffffc058647811 */ /* 0x000fe200078e30ff */
[----:B------:R-:W-:Y:S01]  /*1d50*/  VIADD R70, R126, 0x20 ;  /* 0x000000207e467836 */ /* 0x000fe20000000000 */
[--C-:B------:R-:W-:Y:S01]  /*1d60*/  SHF.R.S32.HI R13, RZ, 0x1f, R89.reuse ;  /* 0x0000001fff0d7819 */ /* 0x100fe20000011459 */
[C---:B------:R-:W-:Y:S01]  /*1d70*/  IMAD R107, R88.reuse, -0x40, R89 ;  /* 0xffffffc0586b7824 */ /* 0x040fe200078e0259 */
[----:B------:R-:W-:Y:S01]  /*1d80*/  IADD3 R3, P0, PT, -R89, R126, RZ ;  /* 0x0000007e59037210 */ /* 0x000fe20007f1e1ff */
[----:B------:R-:W-:Y:S01]  /*1d90*/  IMAD R105, R88, -0x40, R71 ;  /* 0xffffffc058697824 */ /* 0x000fe200078e0247 */
[----:B------:R-:W-:Y:S01]  /*1da0*/  LOP3.LUT R0, R0, 0x3, RZ, 0xc0, !PT ;  /* 0x0000000300007812 */ /* 0x000fe200078ec0ff */
[----:B------:R-:W-:Y:S01]  /*1db0*/  IMAD.MOV.U32 R103, RZ, RZ, R88 ;  /* 0x000000ffff677224 */ /* 0x000fe200078e0058 */
[----:B------:R-:W-:Y:S01]  /*1dc0*/  VIMNMX R80, PT, PT, RZ, R7, !PT ;  /* 0x00000007ff507248 */ /* 0x000fe20007fe0100 */
[----:B------:R-:W-:Y:S01]  /*1dd0*/  IMAD.X R13, RZ, RZ, ~R13, P0 ;  /* 0x000000ffff0d7224 */ /* 0x000fe200000e0e0d */
        /* <DEDUP_REMOVED lines=10> */
[----:B------:R-:W-:-:S03]  /*1e80*/  SHF.L.U64.HI R99, R16, 0x5, R17 ;  /* 0x0000000510637819 */ /* 0x000fc60000010211 */
[----:B------:R-:W-:Y:S01]  /*1e90*/  IMAD.IADD R31, R31, 0x1, R2 ;  /* 0x000000011f1f7824 */ /* 0x000fe200078e0202 */
[----:B------:R-:W-:Y:S01]  /*1ea0*/  SHF.L.U32 R101, R16, 0x5, RZ ;  /* 0x0000000510657819 */ /* 0x000fe200000006ff */
[----:B------:R-:W-:Y:S02]  /*1eb0*/  IMAD R2, R19, R116, RZ ;  /* 0x0000007413027224 */ /* 0x000fe400078e02ff */
[----:B------:R-:W-:Y:S02]  /*1ec0*/  IMAD R19, R25, R8, RZ ;  /* 0x0000000819137224 */ /* 0x000fe400078e02ff */
[----:B------:R-:W-:Y:S01]  /*1ed0*/  IMAD R18, R17, R100, RZ ;  /* 0x0000006411127224 */ /* 0x000fe200078e02ff */
[----:B------:R-:W-:Y:S01]  /*1ee0*/  IADD3 R27, PT, PT, R27, R2, RZ ;  /* 0x000000021b1b7210 */ /* 0x000fe20007ffe0ff */
[----:B------:R-:W-:Y:S01]  /*1ef0*/  IMAD R2, R24, R6, R19 ;  /* 0x0000000618027224 */ /* 0x000fe200078e0213 */
[----:B------:R-:W-:Y:S01]  /*1f00*/  LEA.HI R113, R12, R12, RZ, 0x1 ;  /* 0x0000000c0c717211 */ /* 0x000fe200078f08ff */
[----:B------:R-:W-:-:S03]  /*1f10*/  IMAD.WIDE.U32 R24, R8, R24, R30 ;  /* 0x0000001808187225 */ /* 0x000fc600078e001e */
[----:B------:R-:W-:Y:S01]  /*1f20*/  SHF.R.S32.HI R113, RZ, 0x1, R113 ;  /* 0x00000001ff717819 */ /* 0x000fe20000011471 */
[----:B------:R-:W-:Y:S01]  /*1f30*/  IMAD.WIDE.U32 R26, R100, R16, R26 ;  /* 0x00000010641a7225 */ /* 0x000fe200078e001a */
[----:B------:R-:W-:-:S03]  /*1f40*/  IADD3 R25, PT, PT, R25, R2, RZ ;  /* 0x0000000219197210 */ /* 0x000fc60007ffe0ff */
[----:B------:R-:W-:Y:S02]  /*1f50*/  IMAD R19, R23, R8, RZ ;  /* 0x0000000817137224 */ /* 0x000fe400078e02ff */
[----:B------:R-:W-:Y:S02]  /*1f60*/  IMAD.IADD R27, R27, 0x1, R18 ;  /* 0x000000011b1b7824 */ /* 0x000fe400078e0212 */
[----:B------:R-:W-:Y:S02]  /*1f70*/  IMAD R6, R22, R6, R19 ;  /* 0x0000000616067224 */ /* 0x000fe400078e0213 */
[----:B------:R-:W-:Y:S01]  /*1f80*/  IMAD.WIDE.U32 R18, R8, R22, R26 ;  /* 0x0000001608127225 */ /* 0x000fe200078e001a */
[----:B------:R-:W-:-:S03]  /*1f90*/  LOP3.LUT R26, R28, 0x20, RZ, 0xfc, !PT ;  /* 0x000000201c1a7812 */ /* 0x000fc600078efcff */
[----:B------:R-:W-:Y:S02]  /*1fa0*/  IMAD R2, R13, R134, RZ ;  /* 0x000000860d027224 */ /* 0x000fe400078e02ff */
[----:B------:R-:W-:Y:S01]  /*1fb0*/  IMAD.IADD R19, R19, 0x1, R6 ;  /* 0x0000000113137824 */ /* 0x000fe200078e0206 */
[----:B-----5:R-:W-:Y:S01]  /*1fc0*/  IADD3 R6, PT, PT, R100, R9, RZ ;  /* 0x0000000964067210 */ /* 0x020fe20007ffe0ff */
[-C--:B------:R-:W-:Y:S02]  /*1fd0*/  IMAD R2, R135, R3.reuse, R2 ;  /* 0x0000000387027224 */ /* 0x080fe400078e0202 */
[----:B------:R-:W-:-:S04]  /*1fe0*/  IMAD.WIDE.U32 R24, R134, R3, R24 ;  /* 0x0000000386187225 */ /* 0x000fc800078e0018 */
[----:B------:R-:W-:Y:S01]  /*1ff0*/  IMAD R95, R126, R113, RZ ;  /* 0x000000717e5f7224 */ /* 0x000fe200078e02ff */
[----:B------:R-:W-:Y:S01]  /*2000*/  IADD3 R2, PT, PT, R25, R2, RZ ;  /* 0x0000000219027210 */ /* 0x000fe20007ffe0ff */
[----:B------:R-:W-:Y:S01]  /*2010*/  IMAD R6, R113, R6, RZ ;  /* 0x0000000671067224 */ /* 0x000fe200078e02ff */
[----:B------:R-:W-:Y:S01]  /*2020*/  LEA R90, P0, R24, R20, 0x1 ;  /* 0x00000014185a7211 */ /* 0x000fe200078008ff */
[C---:B------:R-:W-:Y:S01]  /*2030*/  IMAD R9, R0.reuse, 0x4, R95 ;  /* 0x0000000400097824 */ /* 0x040fe200078e025f */
[----:B------:R-:W-:Y:S01]  /*2040*/  LEA R95, R0, R95, 0x3 ;  /* 0x0000005f005f7211 */ /* 0x000fe200078e18ff */
[----:B------:R-:W-:Y:S01]  /*2050*/  IMAD R31, R13, R16, RZ ;  /* 0x000000100d1f7224 */ /* 0x000fe200078e02ff */
[----:B------:R-:W-:Y:S01]  /*2060*/  LEA.HI.X R91, R24, R21, R2, 0x1, P0 ;  /* 0x00000015185b7211 */ /* 0x000fe200000f0c02 */
[----:B------:R-:W-:Y:S01]  /*2070*/  IMAD.WIDE.U32 R18, R16, R3, R18 ;  /* 0x0000000310127225 */ /* 0x000fe200078e0012 */
[C---:B------:R-:W-:Y:S02]  /*2080*/  IADD3 R2, P1, PT, R6.reuse, R95, RZ ;  /* 0x0000005f06027210 */ /* 0x040fe40007f3e0ff */
[----:B------:R-:W-:Y:S01]  /*2090*/  SHF.R.S32.HI R0, RZ, 0x1f, R6 ;  /* 0x0000001fff007819 */ /* 0x000fe20000011406 */
[----:B------:R-:W-:Y:S01]  /*20a0*/  IMAD R31, R17, R3, R31 ;  /* 0x00000003111f7224 */ /* 0x000fe200078e021f */
[----:B------:R-:W-:Y:S01]  /*20b0*/  IADD3 R3, P2, PT, R6, R9, RZ ;  /* 0x0000000906037210 */ /* 0x000fe20007f5e0ff */
[----:B------:R-:W-:Y:S01]  /*20c0*/  IMAD.SHL.U32 R94, R2, 0x2, RZ ;  /* 0x00000002025e7824 */ /* 0x000fe200078e00ff */
[----:B------:R-:W-:Y:S01]  /*20d0*/  LEA.HI.X.SX32 R95, R95, R0, 0x1, P1 ;  /* 0x000000005f5f7211 */ /* 0x000fe200008f0eff */
[----:B------:R-:W-:Y:S01]  /*20e0*/  IMAD.IADD R31, R19, 0x1, R31 ;  /* 0x00000001131f7824 */ /* 0x000fe200078e021f */
[----:B------:R-:W-:-:S02]  /*20f0*/  LEA R30, P0, R18, R14, 0x1 ;  /* 0x0000000e121e7211 */ /* 0x000fc400078008ff */
[----:B------:R-:W-:Y:S02]  /*2100*/  SHF.L.U32 R32, R3, 0x1, RZ ;  /* 0x0000000103207819 */ /* 0x000fe400000006ff */
[----:B------:R-:W-:Y:S02]  /*2110*/  LEA.HI.X.SX32 R0, R9, R0, 0x1, P2 ;  /* 0x0000000009007211 */ /* 0x000fe400010f0eff */
        /* <DEDUP_REMOVED lines=9> */
[----:B------:R-:W-:Y:S02]  /*21b0*/  SHF.L.U32 R113, R113, 0x5, RZ ;  /* 0x0000000571717819 */ /* 0x000fe400000006ff */
[-C--:B------:R-:W-:Y:S02]  /*21c0*/  IADD3.X R69, PT, PT, R11, R0.reuse, RZ, P1, !PT ;  /* 0x000000000b457210 */ /* 0x080fe40000ffe4ff */
[----:B------:R-:W-:Y:S02]  /*21d0*/  IADD3.X R33, PT, PT, R5, R0, RZ, P0, !PT ;  /* 0x0000000005217210 */ /* 0x000fe400007fe4ff */
[----:B------:R-:W-:-:S02]  /*21e0*/  LOP3.LUT R25, R28, 0x40, RZ, 0xfc, !PT ;  /* 0x000000401c197812 */ /* 0x000fc400078efcff */
[----:B------:R-:W-:-:S07]  /*21f0*/  SHF.R.S32.HI R98, RZ, 0x1f, R113 ;  /* 0x0000001fff627819 */ /* 0x000fce0000011471 */
.L_x_8919:
[----:B------:R-:W-:Y:S01]  /*2200*/  VIADD R105, R105, 0x40 ;  /* 0x0000004069697836 */ /* 0x000fe20000000000 */
[----:B------:R-:W-:Y:S01]  /*2210*/  UMOV UR6, URZ ;  /* 0x000000ff00067c82 */ /* 0x000fe20008000000 */
[----:B------:R-:W-:Y:S01]  /*2220*/  VIADD R107, R107, 0x40 ;  /* 0x000000406b6b7836 */ /* 0x000fe20000000000 */
[----:B------:R-:W-:Y:S01]  /*2230*/  BSSY.RECONVERGENT B1, `(.L_x_8905) ;  /* 0x000036a000017945 */ /* 0x000fe20003800200 */
[----:B------:R-:W-:Y:S01]  /*2240*/  VIADD R103, R103, 0xffffffff ;  /* 0xffffffff67677836 */ /* 0x000fe20000000000 */
[-C--:B------:R-:W-:Y:S01]  /*2250*/  ISETP.GE.AND P0, PT, R126, R105.reuse, PT ;  /* 0x000000697e00720c */ /* 0x080fe20003f06270 */
[----:B------:R-:W-:Y:S01]  /*2260*/  IMAD.MOV.U32 R104, RZ, RZ, R100 ;  /* 0x000000ffff687224 */ /* 0x000fe200078e0064 */
[----:B------:R-:W-:Y:S01]  /*2270*/  ISETP.GE.AND P4, PT, R70, R105, PT ;  /* 0x000000694600720c */ /* 0x000fe20003f86270 */
[----:B------:R-:W-:Y:S01]  /*2280*/  VIADD R100, R100, 0xffffffc0 ;  /* 0xffffffc064647836 */ /* 0x000fe20000000000 */
[-C--:B------:R-:W-:Y:S02]  /*2290*/  ISETP.GE.AND P0, PT, R126, R107.reuse, !P0 ;  /* 0x0000006b7e00720c */ /* 0x080fe40004706270 */
[----:B------:R-:W-:Y:S02]  /*22a0*/  ISETP.GE.AND P4, PT, R70, R107, !P4 ;  /* 0x0000006b4600720c */ /* 0x000fe40006786270 */
[----:B------:R-:W-:Y:S09]  /*22b0*/  ISETP.GT.AND P3, PT, R103, R80, PT ;  /* 0x000000506700720c */ /* 0x000ff20003f64270 */
[----:B------:R-:W2:Y:S02]  /*22c0*/  @P0 LD.E.128 R8, desc[UR4][R90.64] ;  /* 0x000000045a080980 */ /* 0x000ea4000c101d00 */
[C---:B------:R-:W-:Y:S04]  /*22d0*/  @P4 LEA R20, P1, R134.reuse, R90, 0x6 ;  /* 0x0000005a86144211 */ /* 0x040fe800078230ff */
[----:B------:R-:W-:Y:S02]  /*22e0*/  @P4 LEA.HI.X R21, R134, R91, R135, 0x6, P1 ;  /* 0x0000005b86154211 */ /* 0x000fe400008f3487 */
[C---:B------:R-:W-:Y:S04]  /*22f0*/  @P4 LEA R22, P1, R87.reuse, R96, 0x1 ;  /* 0x0000006057164211 */ /* 0x040fe800078208ff */
[----:B------:R-:W-:Y:S02]  /*2300*/  @P4 LEA.HI.X R23, R87, R97, R86, 0x1, P1 ;  /* 0x0000006157174211 */ /* 0x000fe400008f0c56 */
[----:B------:R-:W-:Y:S01]  /*2310*/  IADD3 R0, P1, PT, RZ, -UR6, RZ ;  /* 0x80000006ff007c10 */ /* 0x000fe2000ff3e0ff */
[----:B--2---:R1:W-:Y:S04]  /*2320*/  @P0 ST.E.128 desc[UR4][R96.64], R8 ;  /* 0x0000000860000985 */ /* 0x0043e8000c101d04 */
[----:B------:R-:W2:Y:S04]  /*2330*/  @P0 LD.E.128 R4, desc[UR4][R90.64+0x40] ;  /* 0x000040045a040980 */ /* 0x000ea8000c101d00 */
[----:B--2---:R2:W-:Y:S04]  /*2340*/  @P0 ST.E.128 desc[UR4][R96.64+0x40], R4 ;  /* 0x0000400460000985 */ /* 0x0045e8000c101d04 */
[----:B------:R-:W3:Y:S04]  /*2350*/  @P0 LD.E.128 R16, desc[UR4][R90.64+0x80] ;  /* 0x000080045a100980 */ /* 0x000ee8000c101d00 */
[----:B---3--:R-:W-:Y:S04]  /*2360*/  @P0 ST.E.128 desc[UR4][R96.64+0x80], R16 ;  /* 0x0000801060000985 */ /* 0x008fe8000c101d04 */
[----:B------:R-:W3:Y:S04]  /*2370*/  @P4 LD.E.128 R12, desc[UR4][R20.64] ;  /* 0x00000004140c4980 */ /* 0x000ee8000c101d00 */
[----:B---3--:R3:W-:Y:S04]  /*2380*/  @P4 ST.E.128 desc[UR4][R22.64], R12 ;  /* 0x0000000c16004985 */ /* 0x0087e8000c101d04 */
[----:B-1----:R-:W4:Y:S04]  /*2390*/  @P4 LD.E.128 R8, desc[UR4][R20.64+0x40] ;  /* 0x0000400414084980 */ /* 0x002f28000c101d00 */
[----:B----4-:R1:W-:Y:S04]  /*23a0*/  @P4 ST.E.128 desc[UR4][R22.64+0x40], R8 ;  /* 0x0000400816004985 */ /* 0x0103e8000c101d04 */
[----:B--2---:R-:W2:Y:S04]  /*23b0*/  @P4 LD.E.128 R4, desc[UR4][R20.64+0x80] ;  /* 0x0000800414044980 */ /* 0x004ea8000c101d00 */
[----:B--2---:R1:W-:Y:S04]  /*23c0*/  @P4 ST.E.128 desc[UR4][R22.64+0x80], R4 ;  /* 0x0000800416004985 */ /* 0x0043e8000c101d04 */
[----:B------:R-:W2:Y:S04]  /*23d0*/  LD.E R3, desc[UR4][R84.64+0x130] ;  /* 0x0001300454037980 */ /* 0x000ea8000c101900 */
[----:B------:R-:W4:Y:S01]  /*23e0*/  LD.E R27, desc[UR4][R84.64+0xd0] ;  /* 0x0000d004541b7980 */ /* 0x000f22000c101900 */
[----:B--2---:R-:W-:Y:S01]  /*23f0*/  IMAD.SHL.U32 R3, R3, 0x40, RZ ;  /* 0x0000004003037824 */ /* 0x004fe200078e00ff */
[----:B----4-:R-:W-:Y:S03]  /*2400*/  ISETP.NE.AND P2, PT, R27, RZ, PT ;  /* 0x000000ff1b00720c */ /* 0x010fe60003f45270 */
[----:B------:R-:W-:Y:S05]  /*2410*/  IMAD.X R3, RZ, RZ, ~R3, P1 ;  /* 0x000000ffff037224 */ /* 0x000fea00008e0e03 */
[----:B---3--:R-:W-:Y:S04]  /*2420*/  SHF.R.S64 R13, R0, 0x1f, R3 ;  /* 0x0000001f000d7819 */ /* 0x008fe80000001003 */
[----:B------:R-:W-:Y:S04]  /*2430*/  IADD3 R90, P1, PT, R90, R13, RZ ;  /* 0x0000000d5a5a7210 */ /* 0x000fe80007f3e0ff */
[----:B------:R-:W-:Y:S01]  /*2440*/  LEA.HI.X.SX32 R91, R3, R91, 0x1, P1 ;  /* 0x0000005b035b7211 */ /* 0x000fe200008f0eff */
[----:B-1----:R-:W-:Y:S08]  /*2450*/  @P2 BRA `(.L_x_8906) ;  /* 0x0000000000482947 */ /* 0x002ff00003800000 */
[----:B------:R-:W2:Y:S04]  /*2460*/  @P0 LD.E.128 R12, desc[UR4][R30.64] ;  /* 0x000000041e0c0980 */ /* 0x000ea8000c101d00 */
[----:B--2---:R1:W-:Y:S04]  /*2470*/  @P0 ST.E.128 desc[UR4][R132.64], R12 ;  /* 0x0000000c84000985 */ /* 0x0043e8000c101d04 */
[----:B------:R-:W2:Y:S04]  /*2480*/  @P0 LD.E.128 R8, desc[UR4][R30.64+0x40] ;  /* 0x000040041e080980 */ /* 0x000ea8000c101d00 */
[----:B--2---:R1:W-:Y:S04]  /*2490*/  @P0 ST.E.128 desc[UR4][R132.64+0x40], R8 ;  /* 0x0000400884000985 */ /* 0x0043e8000c101d04 */
[----:B------:R-:W2:Y:S04]  /*24a0*/  @P0 LD.E.128 R4, desc[UR4][R30.64+0x80] ;  /* 0x000080041e040980 */ /* 0x000ea8000c101d00 */
[----:B--2---:R1:W-:Y:S01]  /*24b0*/  @P0 ST.E.128 desc[UR4][R132.64+0x80], R4 ;  /* 0x0000800484000985 */ /* 0x0043e2000c101d04 */
[----:B------:R-:W-:Y:S05]  /*24c0*/  @!P4 BRA `(.L_x_8907) ;  /* 0x000000340000c947 */ /* 0x000fea0003800000 */
[C---:B------:R-:W-:Y:S04]  /*24d0*/  LEA R16, P0, R101.reuse, R30, 0x1 ;  /* 0x0000001e65107211 */ /* 0x040fe800078008ff */
[----:B------:R-:W-:Y:S02]  /*24e0*/  LEA.HI.X R17, R101, R31, R99, 0x1, P0 ;  /* 0x0000001f65117211 */ /* 0x000fe400000f0c63 */
[C---:B------:R-:W-:Y:S03]  /*24f0*/  LEA R2, P0, R109.reuse, R132, 0x1 ;  /* 0x000000846d027211 */ /* 0x040fe600078008ff */
[----:B-1----:R-:W2:Y:S01]  /*2500*/  LD.E.128 R12, desc[UR4][R16.64] ;  /* 0x00000004100c7980 */ /* 0x002ea2000c101d00 */
[----:B------:R-:W-:Y:S05]  /*2510*/  LEA.HI.X R3, R109, R133, R110, 0x1, P0 ;  /* 0x000000856d037211 */ /* 0x000fea00000f0c6e */
[----:B--2---:R2:W-:Y:S04]  /*2520*/  ST.E.128 desc[UR4][R2.64], R12 ;  /* 0x0000000c02007985 */ /* 0x0045e8000c101d04 */
[----:B------:R-:W3:Y:S04]  /*2530*/  LD.E.128 R8, desc[UR4][R16.64+0x40] ;  /* 0x0000400410087980 */ /* 0x000ee8000c101d00 */
[----:B---3--:R2:W-:Y:S04]  /*2540*/  ST.E.128 desc[UR4][R2.64+0x40], R8 ;  /* 0x0000400802007985 */ /* 0x0085e8000c101d04 */
[----:B------:R-:W3:Y:S04]  /*2550*/  LD.E.128 R4, desc[UR4][R16.64+0x80] ;  /* 0x0000800410047980 */ /* 0x000ee8000c101d00 */
[----:B---3--:R2:W-:Y:S01]  /*2560*/  ST.E.128 desc[UR4][R2.64+0x80], R4 ;  /* 0x0000800402007985 */ /* 0x0085e2000c101d04 */
[----:B------:R-:W-:Y:S05]  /*2570*/  BRA `(.L_x_8907) ;  /* 0x0000003000d47947 */ /* 0x000fea0003800000 */
.L_x_8906:
[----:B------:R-:W2:Y:S02]  /*2580*/  LD.E.U8 R0, desc[UR4][R84.64+0x1b3] ;  /* 0x0001b30454007980 */ /* 0x000ea4000c101100 */
[----:B--2---:R-:W-:Y:S11]  /*2590*/  ISETP.NE.AND P1, PT, R0, RZ, PT ;  /* 0x000000ff0000720c */ /* 0x004ff60003f25270 */
[----:B------:R-:W-:Y:S02]  /*25a0*/  @!UPT UIADD3 URZ, UPT, UPT, URZ, URZ, URZ ;  /* 0x000000fffffff290 */ /* 0x000fe4000fffe0ff */
[----:B------:R-:W-:Y:S05]  /*25b0*/  @!P1 BRA `(.L_x_8908) ;  /* 0x0000001000949947 */ /* 0x000fea0003800000 */
[----:B------:R-:W-:Y:S04]  /*25c0*/  BSSY.RECONVERGENT B0, `(.L_x_8909) ;  /* 0x0000089000007945 */ /* 0x000fe80003800200 */
[----:B------:R-:W-:Y:S05]  /*25d0*/  @!P0 BRA `(.L_x_8910) ;  /* 0x00000008001c8947 */ /* 0x000fea0003800000 */
        /* <DEDUP_REMOVED lines=135> */
.L_x_8910:
[----:B------:R-:W-:Y:S05]  /*2e50*/  BSYNC.RECONVERGENT B0 ;  /* 0x0000000000007941 */ /* 0x000fea0003800200 */
.L_x_8909:
[----:B------:R-:W-:Y:S04]  /*2e60*/  BSSY.RECONVERGENT B0, `(.L_x_8911) ;  /* 0x0000093000007945 */ /* 0x000fe80003800200 */
[----:B------:R-:W-:Y:S05]  /*2e70*/  @!P4 BRA `(.L_x_8912) ;  /* 0x000000080044c947 */ /* 0x000fea0003800000 */
[----:B------:R-:W-:Y:S02]  /*2e80*/  LEA R48, P1, R101, R30, 0x1 ;  /* 0x0000001e65307211 */ /* 0x000fe400078208ff */
[----:B------:R-:W-:Y:S02]  /*2e90*/  SHF.L.U32 R51, R113, 0x1, RZ ;  /* 0x0000000171337819 */ /* 0x000fe400000006ff */
[----:B------:R-:W-:Y:S02]  /*2ea0*/  ISETP.GE.AND P0, PT, R28, R27, PT ;  /* 0x0000001b1c00720c */ /* 0x000fe40003f06270 */
[----:B------:R-:W-:Y:S02]  /*2eb0*/  LEA.HI.X R49, R101, R31, R99, 0x1, P1 ;  /* 0x0000001f65317211 */ /* 0x000fe400008f0c63 */
[----:B------:R-:W-:Y:S02]  /*2ec0*/  SHF.L.U64.HI R47, R113, 0x1, R98 ;  /* 0x00000001712f7819 */ /* 0x000fe40000010262 */
[-C--:B------:R-:W-:Y:S01]  /*2ed0*/  IADD3 R44, P1, PT, R68, R51.reuse, RZ ;  /* 0x00000033442c7210 */ /* 0x080fe20007f3e0ff */
[----:B------:R-:W1:Y:S01]  /*2ee0*/  LD.E.128 R20, desc[UR4][R48.64] ;  /* 0x0000000430147980 */ /* 0x000e62000c101d00 */
[----:B------:R-:W-:Y:S02]  /*2ef0*/  IADD3 R34, P2, PT, R32, R51, RZ ;  /* 0x0000003320227210 */ /* 0x000fe40007f5e0ff */
[----:B------:R-:W-:Y:S02]  /*2f00*/  IADD3.X R45, PT, PT, R69, R47, RZ, P1, !PT ;  /* 0x0000002f452d7210 */ /* 0x000fe40000ffe4ff */
[----:B------:R-:W-:Y:S01]  /*2f10*/  ISETP.GE.AND P1, PT, R26, R27, PT ;  /* 0x0000001b1a00720c */ /* 0x000fe20003f26270 */
[----:B------:R-:W-:Y:S01]  /*2f20*/  IMAD.X R35, R33, 0x1, R47, P2 ;  /* 0x0000000121237824 */ /* 0x000fe200010e062f */
[----:B------:R-:W-:Y:S01]  /*2f30*/  LEA R46, P2, R109, R132, 0x1 ;  /* 0x000000846d2e7211 */ /* 0x000fe200078408ff */
[----:B------:R-:W2:Y:S06]  /*2f40*/  @!P0 LD.E.64 R42, desc[UR4][R44.64] ;  /* 0x000000042c2a8980 */ /* 0x000eac000c101b00 */
[----:B------:R-:W3:Y:S01]  /*2f50*/  @!P0 LD.E.64 R14, desc[UR4][R34.64] ;  /* 0x00000004220e8980 */ /* 0x000ee2000c101b00 */
[----:B-1----:R-:W-:Y:S01]  /*2f60*/  @!P0 LOP3.LUT R17, R20, 0xffff0000, RZ, 0xc0, !PT ;  /* 0xffff000014118812 */ /* 0x002fe200078ec0ff */
[----:B------:R-:W-:Y:S01]  /*2f70*/  @!P0 IMAD.U32 R38, R22, 0x10000, RZ ;  /* 0x0001000016268824 */ /* 0x000fe200078e00ff */
[----:B------:R-:W-:Y:S02]  /*2f80*/  @!P0 SHF.L.U32 R39, R20, 0x10, RZ ;  /* 0x0000001014278819 */ /* 0x000fe400000006ff */
[----:B------:R-:W-:Y:S02]  /*2f90*/  @!P0 LOP3.LUT R19, R21, 0xffff0000, RZ, 0xc0, !PT ;  /* 0xffff000015138812 */ /* 0x000fe400078ec0ff */
[----:B------:R-:W-:Y:S02]  /*2fa0*/  @!P0 LOP3.LUT R18, R22, 0xffff0000, RZ, 0xc0, !PT ;  /* 0xffff000016128812 */ /* 0x000fe400078ec0ff */
[C---:B--2---:R-:W-:Y:S01]  /*2fb0*/  @!P0 LOP3.LUT R41, R42.reuse, 0xffff0000, RZ, 0xc0, !PT ;  /* 0xffff00002a298812 */ /* 0x044fe200078ec0ff */
[----:B------:R-:W-:Y:S01]  /*2fc0*/  @!P0 IMAD.U32 R37, R42, 0x10000, RZ ;  /* 0x000100002a258824 */ /* 0x000fe200078e00ff */
[----:B------:R-:W-:Y:S01]  /*2fd0*/  @!P0 SHF.L.U32 R40, R23, 0x10, RZ ;  /* 0x0000001017288819 */ /* 0x000fe200000006ff */
[C---:B------:R-:W-:Y:S01]  /*2fe0*/  @!P0 IMAD.U32 R36, R43.reuse, 0x10000, RZ ;  /* 0x000100002b248824 */ /* 0x040fe200078e00ff */
[----:B------:R-:W-:Y:S01]  /*2ff0*/  @!P0 LOP3.LUT R43, R43, 0xffff0000, RZ, 0xc0, !PT ;  /* 0xffff00002b2b8812 */ /* 0x000fe200078ec0ff */
[----:B------:R-:W-:Y:S01]  /*3000*/  @!P0 FMUL.FTZ R47, R17, R37 ;  /* 0x00000025112f8220 */ /* 0x000fe20000410000 */
[C---:B---3--:R-:W-:Y:S01]  /*3010*/  @!P0 SHF.L.U32 R13, R15.reuse, 0x10, RZ ;  /* 0x000000100f0d8819 */ /* 0x048fe200000006ff */
[C---:B------:R-:W-:Y:S01]  /*3020*/  @!P0 IMAD.U32 R16, R14.reuse, 0x10000, RZ ;  /* 0x000100000e108824 */ /* 0x040fe200078e00ff */
[----:B------:R-:W-:Y:S01]  /*3030*/  @!P0 LOP3.LUT R14, R14, 0xffff0000, RZ, 0xc0, !PT ;  /* 0xffff00000e0e8812 */ /* 0x000fe200078ec0ff */
[C---:B------:R-:W-:Y:S01]  /*3040*/  @!P0 FMUL.FTZ R50, R18.reuse, R36 ;  /* 0x0000002412328220 */ /* 0x040fe20000410000 */
[----:B------:R-:W-:Y:S01]  /*3050*/  @!P0 LOP3.LUT R15, R15, 0xffff0000, RZ, 0xc0, !PT ;  /* 0xffff00000f0f8812 */ /* 0x000fe200078ec0ff */
[-C--:B------:R-:W-:Y:S01]  /*3060*/  @!P0 FMUL.FTZ R0, R17, R16.reuse ;  /* 0x0000001011008220 */ /* 0x080fe20000410000 */
[----:B------:R-:W-:Y:S01]  /*3070*/  @!P0 FFMA.FTZ R47, R39, R16, -R47 ;  /* 0x00000010272f8223 */ /* 0x000fe2000001082f */
[----:B------:R-:W-:Y:S01]  /*3080*/  @!P0 LOP3.LUT R16, R23, 0xffff0000, RZ, 0xc0, !PT ;  /* 0xffff000017108812 */ /* 0x000fe200078ec0ff */
[----:B------:R-:W-:Y:S01]  /*3090*/  @!P0 FMUL.FTZ R2, R19, R14 ;  /* 0x0000000e13028220 */ /* 0x000fe20000410000 */
[----:B------:R-:W-:Y:S01]  /*30a0*/  @!P0 FFMA.FTZ R0, R37, R39, R0 ;  /* 0x0000002725008223 */ /* 0x000fe20000010000 */
[----:B------:R-:W-:Y:S01]  /*30b0*/  @!P0 SHF.L.U32 R37, R21, 0x10, RZ ;  /* 0x0000001015258819 */ /* 0x000fe200000006ff */
[----:B------:R-:W-:Y:S01]  /*30c0*/  @!P0 FMUL.FTZ R3, R18, R13 ;  /* 0x0000000d12038220 */ /* 0x000fe20000410000 */
[----:B------:R-:W-:Y:S01]  /*30d0*/  @!P0 FMUL.FTZ R51, R19, R41 ;  /* 0x0000002913338220 */ /* 0x000fe20000410000 */
[----:B------:R-:W-:Y:S01]  /*30e0*/  @!P0 FMUL.FTZ R53, R16, R43 ;  /* 0x0000002b10358220 */ /* 0x000fe20000410000 */
[----:B------:R-:W-:Y:S01]  /*30f0*/  @!P0 F2FP.BF16.F32.PACK_AB R52, R0, R47 ;  /* 0x0000002f0034823e */ /* 0x000fe200000010ff */
[----:B------:R-:W-:Y:S01]  /*3100*/  @!P0 FMUL.FTZ R4, R16, R15 ;  /* 0x0000000f10048220 */ /* 0x000fe20000410000 */
[----:B------:R-:W-:Y:S01]  /*3110*/  LEA.HI.X R47, R109, R133, R110, 0x1, P2 ;  /* 0x000000856d2f7211 */ /* 0x000fe200010f0c6e */
[----:B------:R-:W-:Y:S01]  /*3120*/  @!P0 FFMA.FTZ R2, R41, R37, R2 ;  /* 0x0000002529028223 */ /* 0x000fe20000010002 */
[----:B------:R-:W-:Y:S01]  /*3130*/  @!P0 FFMA.FTZ R50, R38, R13, -R50 ;  /* 0x0000000d26328223 */ /* 0x000fe20000010832 */
[----:B------:R-:W-:Y:S01]  /*3140*/  @!P0 FFMA.FTZ R3, R36, R38, R3 ;  /* 0x0000002624038223 */ /* 0x000fe20000010003 */
[----:B------:R-:W-:Y:S01]  /*3150*/  @!P0 FFMA.FTZ R51, R37, R14, -R51 ;  /* 0x0000000e25338223 */ /* 0x000fe20000010833 */
[----:B------:R-:W-:Y:S01]  /*3160*/  @!P0 FFMA.FTZ R53, R40, R15, -R53 ;  /* 0x0000000f28358223 */ /* 0x000fe20000010835 */
[----:B------:R-:W-:Y:S01]  /*3170*/  @!P0 FFMA.FTZ R4, R43, R40, R4 ;  /* 0x000000282b048223 */ /* 0x000fe20000010004 */
[----:B------:R-:W-:Y:S01]  /*3180*/  @!P0 IMAD.MOV.U32 R20, RZ, RZ, R52 ;  /* 0x000000ffff148224 */ /* 0x000fe200078e0034 */
[----:B------:R-:W-:Y:S02]  /*3190*/  @!P0 F2FP.BF16.F32.PACK_AB R50, R3, R50 ;  /* 0x000000320332823e */ /* 0x000fe400000010ff */
[----:B------:R-:W-:Y:S02]  /*31a0*/  @!P0 F2FP.BF16.F32.PACK_AB R51, R2, R51 ;  /* 0x000000330233823e */ /* 0x000fe400000010ff */
[----:B------:R-:W-:Y:S01]  /*31b0*/  @!P0 F2FP.BF16.F32.PACK_AB R53, R4, R53 ;  /* 0x000000350435823e */ /* 0x000fe200000010ff */
[----:B------:R-:W-:Y:S01]  /*31c0*/  @!P0 IMAD.MOV.U32 R22, RZ, RZ, R50 ;  /* 0x000000ffff168224 */ /* 0x000fe200078e0032 */
[----:B------:R-:W-:Y:S02]  /*31d0*/  @!P0 MOV R21, R51 ;  /* 0x0000003300158202 */ /* 0x000fe40000000f00 */
[----:B------:R-:W-:Y:S02]  /*31e0*/  @!P0 MOV R23, R53 ;  /* 0x0000003500178202 */ /* 0x000fe40000000f00 */
[----:B------:R-:W-:Y:S03]  /*31f0*/  ISETP.GE.AND P0, PT, R25, R27, PT ;  /* 0x0000001b1900720c */ /* 0x000fe60003f06270 */
[----:B------:R1:W-:Y:S08]  /*3200*/  ST.E.128 desc[UR4][R46.64], R20 ;  /* 0x000000142e007985 */ /* 0x0003f0000c101d04 */
[----:B------:R-:W2:Y:S08]  /*3210*/  LD.E.128 R16, desc[UR4][R48.64+0x40] ;  /* 0x0000400430107980 */ /* 0x000eb0000c101d00 */
[----:B------:R-:W3:Y:S06]  /*3220*/  @!P1 LD.E.64 R14, desc[UR4][R34.64+0x20] ;  /* 0x00002004220e9980 */ /* 0x000eec000c101b00 */
[----:B------:R-:W4:Y:S01]  /*3230*/  @!P1 LD.E.64 R40, desc[UR4][R44.64+0x20] ;  /* 0x000020042c289980 */ /* 0x000f22000c101b00 */
[C---:B--2---:R-:W-:Y:S01]  /*3240*/  @!P1 LOP3.LUT R27, R16.reuse, 0xffff0000, RZ, 0xc0, !PT ;  /* 0xffff0000101b9812 */ /* 0x044fe200078ec0ff */
[----:B------:R-:W-:Y:S01]  /*3250*/  @!P1 IMAD.U32 R37, R16, 0x10000, RZ ;  /* 0x0001000010259824 */ /* 0x000fe200078e00ff */
[----:B-1----:R-:W-:Y:S02]  /*3260*/  @!P1 LOP3.LUT R21, R17, 0xffff0000, RZ, 0xc0, !PT ;  /* 0xffff000011159812 */ /* 0x002fe400078ec0ff */
[----:B------:R-:W-:Y:S02]  /*3270*/  @!P1 LOP3.LUT R22, R18, 0xffff0000, RZ, 0xc0, !PT ;  /* 0xffff000012169812 */ /* 0x000fe400078ec0ff */
[----:B------:R-:W-:Y:S02]  /*3280*/  @!P1 LOP3.LUT R20, R19, 0xffff0000, RZ, 0xc0, !PT ;  /* 0xffff000013149812 */ /* 0x000fe400078ec0ff */
[C---:B---3--:R-:W-:Y:S01]  /*3290*/  @!P1 SHF.L.U32 R13, R15.reuse, 0x10, RZ ;  /* 0x000000100f0d9819 */ /* 0x048fe200000006ff */
[C---:B------:R-:W-:Y:S01]  /*32a0*/  @!P1 IMAD.U32 R24, R14.reuse, 0x10000, RZ ;  /* 0x000100000e189824 */ /* 0x040fe200078e00ff */
[----:B------:R-:W-:Y:S02]  /*32b0*/  @!P1 LOP3.LUT R14, R14, 0xffff0000, RZ, 0xc0, !PT ;  /* 0xffff00000e0e9812 */ /* 0x000fe400078ec0ff */
[----:B------:R-:W-:Y:S01]  /*32c0*/  @!P1 LOP3.LUT R15, R15, 0xffff0000, RZ, 0xc0, !PT ;  /* 0xffff00000f0f9812 */ /* 0x000fe200078ec0ff */
[----:B------:R-:W-:Y:S01]  /*32d0*/  @!P1 FMUL.FTZ R5, R27, R24 ;  /* 0x000000181b059220 */ /* 0x000fe20000410000 */
[----:B----4-:R-:W-:Y:S01]  /*32e0*/  @!P1 SHF.L.U32 R38, R41, 0x10, RZ ;  /* 0x0000001029269819 */ /* 0x010fe200000006ff */
[C---:B------:R-:W-:Y:S01]  /*32f0*/  @!P1 IMAD.U32 R36, R40.reuse, 0x10000, RZ ;  /* 0x0001000028249824 */ /* 0x040fe200078e00ff */
[----:B------:R-:W-:Y:S01]  /*3300*/  @!P1 LOP3.LUT R39, R40, 0xffff0000, RZ, 0xc0, !PT ;  /* 0xffff000028279812 */ /* 0x000fe200078ec0ff */
[----:B------:R-:W-:Y:S01]  /*3310*/  @!P1 FMUL.FTZ R6, R21, R14 ;  /* 0x0000000e15069220 */ /* 0x000fe20000410000 */
[----:B------:R-:W-:Y:S01]  /*3320*/  @!P1 LOP3.LUT R41, R41, 0xffff0000, RZ, 0xc0, !PT ;  /* 0xffff000029299812 */ /* 0x000fe200078ec0ff */
[----:B------:R-:W-:Y:S01]  /*3330*/  @!P1 FMUL.FTZ R50, R27, R36 ;  /* 0x000000241b329220 */ /* 0x000fe20000410000 */
[----:B------:R-:W-:Y:S01]  /*3340*/  @!P1 SHF.L.U32 R40, R19, 0x10, RZ ;  /* 0x0000001013289819 */ /* 0x000fe200000006ff */
[----:B------:R-:W-:Y:S01]  /*3350*/  @!P1 FFMA.FTZ R5, R36, R37, R5 ;  /* 0x0000002524059223 */ /* 0x000fe20000010005 */
[C---:B------:R-:W-:Y:S01]  /*3360*/  @!P1 FMUL.FTZ R52, R22.reuse, R38 ;  /* 0x0000002616349220 */ /* 0x040fe20000410000 */
[----:B------:R-:W-:Y:S01]  /*3370*/  @!P1 FFMA.FTZ R50, R37, R24, -R50 ;  /* 0x0000001825329223 */ /* 0x000fe20000010832 */
[----:B------:R-:W-:Y:S01]  /*3380*/  @!P1 SHF.L.U32 R37, R17, 0x10, RZ ;  /* 0x0000001011259819 */ /* 0x000fe200000006ff */
[----:B------:R-:W-:Y:S01]  /*3390*/  @!P1 FMUL.FTZ R7, R22, R13 ;  /* 0x0000000d16079220 */ /* 0x000fe20000410000 */
[----:B------:R-:W-:Y:S02]  /*33a0*/  @!P1 IMAD.U32 R36, R18, 0x10000, RZ ;  /* 0x0001000012249824 */ /* 0x000fe400078e00ff */
[----:B------:R-:W-:Y:S01]  /*33b0*/  @!P1 FMUL.FTZ R51, R21, R39 ;  /* 0x0000002715339220 */ /* 0x000fe20000410000 */
[----:B------:R-:W-:Y:S01]  /*33c0*/  @!P1 F2FP.BF16.F32.PACK_AB R50, R5, R50 ;  /* 0x000000320532923e */ /* 0x000fe200000010ff */
[C---:B------:R-:W-:Y:S01]  /*33d0*/  @!P1 FMUL.FTZ R53, R20.reuse, R41 ;  /* 0x0000002914359220 */ /* 0x040fe20000410000 */
[----:B------:R-:W-:Y:S01]  /*33e0*/  @!P1 FMUL.FTZ R8, R20, R15 ;  /* 0x0000000f14089220 */ /* 0x000fe20000410000 */
        /* <DEDUP_REMOVED lines=12> */
[----:B------:R-:W-:Y:S05]  /*34b0*/  @!P1 MOV R19, R53 ;  /* 0x0000003500139202 */ /* 0x000fea0000000f00 */
        /* <DEDUP_REMOVED lines=14> */
[C---:B----4-:R-:W-:Y:S01]  /*35a0*/  @!P0 LOP3.LUT R39, R44.reuse, 0xffff0000, RZ, 0xc0, !PT ;  /* 0xffff00002c278812 */ /* 0x050fe200078ec0ff */
[----:B------:R-:W-:Y:S01]  /*35b0*/  @!P0 IMAD.U32 R36, R44, 0x10000, RZ ;  /* 0x000100002c248824 */ /* 0x000fe200078e00ff */
[----:B------:R-:W-:Y:S01]  /*35c0*/  @!P0 SHF.L.U32 R38, R45, 0x10, RZ ;  /* 0x000000102d268819 */ /* 0x000fe200000006ff */
[----:B------:R-:W-:Y:S01]  /*35d0*/  @!P0 FMUL.FTZ R10, R17, R14 ;  /* 0x0000000e110a8220 */ /* 0x000fe20000410000 */
[----:B------:R-:W-:Y:S01]  /*35e0*/  @!P0 LOP3.LUT R41, R45, 0xffff0000, RZ, 0xc0, !PT ;  /* 0xffff00002d298812 */ /* 0x000fe200078ec0ff */
[----:B------:R-:W-:Y:S01]  /*35f0*/  @!P0 FMUL.FTZ R48, R27, R36 ;  /* 0x000000241b308220 */ /* 0x000fe20000410000 */
[----:B------:R-:W-:Y:S01]  /*3600*/  @!P0 SHF.L.U32 R40, R23, 0x10, RZ ;  /* 0x0000001017288819 */ /* 0x000fe200000006ff */
[----:B------:R-:W-:Y:S01]  /*3610*/  @!P0 FFMA.FTZ R9, R36, R37, R9 ;  /* 0x0000002524098223 */ /* 0x000fe20000010009 */
[----:B------:R-:W-:Y:S02]  /*3620*/  @!P0 IMAD.U32 R36, R22, 0x10000, RZ ;  /* 0x0001000016248824 */ /* 0x000fe400078e00ff */
[----:B------:R-:W-:Y:S01]  /*3630*/  @!P0 FFMA.FTZ R48, R37, R24, -R48 ;  /* 0x0000001825308223 */ /* 0x000fe20000010830 */
[----:B------:R-:W-:Y:S01]  /*3640*/  @!P0 SHF.L.U32 R37, R21, 0x10, RZ ;  /* 0x0000001015258819 */ /* 0x000fe200000006ff */
[----:B------:R-:W-:Y:S01]  /*3650*/  @!P0 FMUL.FTZ R49, R17, R39 ;  /* 0x0000002711318220 */ /* 0x000fe20000410000 */
        /* <DEDUP_REMOVED lines=19> */
.L_x_8912:
[----:B------:R-:W-:Y:S05]  /*3790*/  BSYNC.RECONVERGENT B0 ;  /* 0x0000000000007941 */ /* 0x000fea0003800200 */
.L_x_8911:
[----:B------:R-:W3:Y:S02]  /*37a0*/  LD.E R3, desc[UR4][R84.64+0xd0] ;  /* 0x0000d00454037980 */ /* 0x000ee4000c101900 */
[----:B---3--:R-:W-:Y:S05]  /*37b0*/  IMAD.U32 R3, R3, -0x20, RZ ;  /* 0xffffffe003037824 */ /* 0x008fea00078e00ff */
[C---:B------:R-:W-:Y:S02]  /*37c0*/  LEA R32, P1, R3.reuse, R32, 0x1 ;  /* 0x0000002003207211 */ /* 0x040fe400078208ff */
[C---:B------:R-:W-:Y:S02]  /*37d0*/  LEA R68, P0, R3.reuse, R68, 0x1 ;  /* 0x0000004403447211 */ /* 0x040fe400078008ff */
[C---:B------:R-:W-:Y:S02]  /*37e0*/  LEA.HI.X.SX32 R33, R3.reuse, R33, 0x1, P1 ;  /* 0x0000002103217211 */ /* 0x040fe400008f0eff */
[----:B------:R-:W-:Y:S01]  /*37f0*/  LEA.HI.X.SX32 R69, R3, R69, 0x1, P0 ;  /* 0x0000004503457211 */ /* 0x000fe200000f0eff */
[----:B------:R-:W-:Y:S05]  /*3800*/  BRA `(.L_x_8907) ;  /* 0x0000002000307947 */ /* 0x000fea0003800000 */
.L_x_8908:
        /* <DEDUP_REMOVED lines=69> */
[----:B------:R-:W-:Y:S01]  /*3c60*/  @!P1 ISETP.GT.AND P2, PT, R35, 0x20, PT ;  /* 0x000000202300980c */ /* 0x000fe20003f44270 */
[----:B------:R-:W-:Y:S01]  /*3c70*/  @!P0 IMAD.U32 R52, R74, 0x10000, RZ ;  /* 0x000100004a348824 */ /* 0x000fe200078e00ff */
[----:B------:R-:W-:Y:S01]  /*3c80*/  @!P0 F2FP.BF16.F32.PACK_AB R76, R2, R0 ;  /* 0x00000000024c823e */ /* 0x000fe200000010ff */
        /* <DEDUP_REMOVED lines=9> */
[----:B------:R-:W-:Y:S01]  /*3d20*/  @!P1 SEL R78, R78, 0x20, !P2 ;  /* 0x000000204e4e9807 */ /* 0x000fe20005000000 */
[----:B------:R-:W-:Y:S02]  /*3d30*/  @!P0 IMAD.U32 R52, R75, 0x10000, RZ ;  /* 0x000100004b348824 */ /* 0x000fe400078e00ff */
[----:B------:R-:W-:Y:S01]  /*3d40*/  @!P0 FMUL.FTZ R8, R39, R38 ;  /* 0x0000002627088220 */ /* 0x000fe20000410000 */
[----:B------:R-:W-:Y:S01]  /*3d50*/  @!P1 SEL R39, R37, R34, P2 ;  /* 0x0000002225279207 */ /* 0x000fe20001000000 */
[----:B------:R-:W-:Y:S01]  /*3d60*/  @!P0 FFMA.FTZ R6, R55, R56, R6 ;  /* 0x0000003837068223 */ /* 0x000fe20000010006 */
[----:B------:R-:W-:Y:S01]  /*3d70*/  @!P0 FFMA.FTZ R7, R52, R57, R7 ;  /* 0x0000003934078223 */ /* 0x000fe20000010007 */
[----:B------:R-:W-:Y:S02]  /*3d80*/  @!P1 IMAD.X R79, RZ, RZ, R106, P5 ;  /* 0x000000ffff4f9224 */ /* 0x000fe400028e066a */
[----:B------:R-:W-:Y:S01]  /*3d90*/  @!P0 FFMA.FTZ R8, R59, R58, R8 ;  /* 0x0000003a3b088223 */ /* 0x000fe20000010008 */
[----:B------:R-:W-:Y:S02]  /*3da0*/  @!P0 IMAD.MOV.U32 R72, RZ, RZ, R76 ;  /* 0x000000ffff488224 */ /* 0x000fe400078e004c */
[----:B------:R-:W-:Y:S01]  /*3db0*/  @!P0 IMAD.MOV.U32 R73, RZ, RZ, R77 ;  /* 0x000000ffff498224 */ /* 0x000fe200078e004d */
[----:B------:R-:W-:Y:S01]  /*3dc0*/  @!P1 SEL R137, R79, RZ, !P2 ;  /* 0x000000ff4f899207 */ /* 0x000fe20005000000 */
[----:B------:R-:W-:Y:S01]  /*3dd0*/  @!P1 IMAD.WIDE R40, R39, 0x2, R30 ;  /* 0x0000000227289825 */ /* 0x000fe200078e021e */
[----:B------:R-:W-:Y:S02]  /*3de0*/  @!P0 F2FP.BF16.F32.PACK_AB R124, R8, R7 ;  /* 0x00000007087c823e */ /* 0x000fe400000010ff */
[----:B------:R-:W-:Y:S02]  /*3df0*/  @!P0 F2FP.BF16.F32.PACK_AB R79, R6, R5 ;  /* 0x00000005064f823e */ /* 0x000fe400000010ff */
[C---:B------:R-:W-:Y:S01]  /*3e00*/  @!P1 SHF.L.U64.HI R108, R78.reuse, 0x1, R137 ;  /* 0x000000014e6c9819 */ /* 0x040fe20000010289 */
[----:B------:R-:W-:Y:S01]  /*3e10*/  @!P0 IMAD.MOV.U32 R75, RZ, RZ, R124 ;  /* 0x000000ffff4b8224 */ /* 0x000fe200078e007c */
[----:B------:R-:W-:Y:S02]  /*3e20*/  @!P1 SHF.L.U32 R137, R78, 0x1, RZ ;  /* 0x000000014e899819 */ /* 0x000fe400000006ff */
[----:B------:R-:W-:Y:S02]  /*3e30*/  @!P0 MOV R74, R79 ;  /* 0x0000004f004a8202 */ /* 0x000fe40000000f00 */
[C---:B------:R-:W-:Y:S03]  /*3e40*/  @!P1 IADD3 R76, P0, PT, R137.reuse, R92, RZ ;  /* 0x0000005c894c9210 */ /* 0x040fe60007f1e0ff */
[----:B------:R1:W-:Y:S02]  /*3e50*/  ST.E.128 desc[UR4][R132.64], R72 ;  /* 0x0000004884007985 */ /* 0x0003e4000c101d04 */
        /* <DEDUP_REMOVED lines=26> */
[----:B----4-:R-:W-:Y:S01]  /*4000*/  @!P1 IMAD.U32 R57, R61, 0x10000, RZ ;  /* 0x000100003d399824 */ /* 0x010fe200078e00ff */
[----:B------:R-:W-:Y:S01]  /*4010*/  @!P1 LOP3.LUT R38, R79, 0xffff0000, RZ, 0xc0, !PT ;  /* 0xffff00004f269812 */ /* 0x000fe200078ec0ff */
[----:B------:R-:W-:Y:S01]  /*4020*/  @P0 FADD.FTZ R43, -R43, -RZ ;  /* 0x800000ff2b2b0221 */ /* 0x000fe20000010100 */
[C---:B------:R-:W-:Y:S01]  /*4030*/  @!P1 SHF.L.U32 R54, R60.reuse, 0x10, RZ ;  /* 0x000000103c369819 */ /* 0x040fe200000006ff */
[----:B------:R-:W-:Y:S01]  /*4040*/  @P0 FADD.FTZ R51, -R51, -RZ ;  /* 0x800000ff33330221 */ /* 0x000fe20000010100 */
[----:B------:R-:W-:Y:S01]  /*4050*/  @!P1 LOP3.LUT R56, R60, 0xffff0000, RZ, 0xc0, !PT ;  /* 0xffff00003c389812 */ /* 0x000fe200078ec0ff */
[----:B------:R-:W-:Y:S01]  /*4060*/  @P0 FADD.FTZ R49, -R49, -RZ ;  /* 0x800000ff31310221 */ /* 0x000fe20000010100 */
[----:B-----5:R-:W-:Y:S01]  /*4070*/  @!P1 LOP3.LUT R55, R64, 0xffff0000, RZ, 0xc0, !PT ;  /* 0xffff000040379812 */ /* 0x020fe200078ec0ff */
[----:B------:R-:W-:Y:S01]  /*4080*/  @P0 FADD.FTZ R41, -R41, -RZ ;  /* 0x800000ff29290221 */ /* 0x000fe20000010100 */
[----:B------:R-:W-:Y:S01]  /*4090*/  @!P1 SHF.L.U32 R58, R65, 0x10, RZ ;  /* 0x00000010413a9819 */ /* 0x000fe200000006ff */
[----:B------:R-:W-:Y:S01]  /*40a0*/  @P0 FADD.FTZ R38, -R38, -RZ ;  /* 0x800000ff26260221 */ /* 0x000fe20000010100 */
[----:B------:R-:W-:Y:S01]  /*40b0*/  ISETP.GE.AND P0, PT, R25, R27, PT ;  /* 0x0000001b1900720c */ /* 0x000fe20003f06270 */
[----:B------:R-:W-:Y:S01]  /*40c0*/  @!P1 FMUL.FTZ R9, R48, R53 ;  /* 0x0000003530099220 */ /* 0x000fe20000410000 */
        /* <DEDUP_REMOVED lines=9> */
[----:B------:R-:W-:Y:S02]  /*4160*/  @!P1 IMAD.U32 R52, R66, 0x10000, RZ ;  /* 0x0001000042349824 */ /* 0x000fe400078e00ff */
[----:B------:R-:W-:Y:S01]  /*4170*/  @!P1 FFMA.FTZ R10, R55, R56, R10 ;  /* 0x00000038370a9223 */ /* 0x000fe2000001000a */
[----:B------:R-:W-:Y:S01]  /*4180*/  @!P0 IADD3 R78, P5, PT, R34, 0x40, RZ ;  /* 0x00000040224e8810 */ /* 0x000fe20007fbe0ff */
[----:B------:R-:W-:Y:S01]  /*4190*/  @!P1 FFMA.FTZ R11, R58, R57, R11 ;  /* 0x000000393a0b9223 */ /* 0x000fe2000001000b */
[----:B------:R-:W-:Y:S01]  /*41a0*/  @!P1 LOP3.LUT R56, R62, 0xffff0000, RZ, 0xc0, !PT ;  /* 0xffff00003e389812 */ /* 0x000fe200078ec0ff */
[----:B------:R-:W-:Y:S01]  /*41b0*/  @!P1 FFMA.FTZ R12, R59, R60, R12 ;  /* 0x0000003c3b0c9223 */ /* 0x000fe2000001000c */
[----:B------:R-:W-:Y:S01]  /*41c0*/  @!P1 LOP3.LUT R55, R66, 0xffff0000, RZ, 0xc0, !PT ;  /* 0xffff000042379812 */ /* 0x000fe200078ec0ff */
[----:B------:R-:W-:Y:S01]  /*41d0*/  @!P1 FFMA.FTZ R13, R52, R54, R13 ;  /* 0x00000036340d9223 */ /* 0x000fe2000001000d */
[----:B------:R-:W-:Y:S01]  /*41e0*/  @!P1 SHF.L.U32 R52, R67, 0x10, RZ ;  /* 0x0000001043349819 */ /* 0x000fe200000006ff */
[----:B------:R-:W-:Y:S01]  /*41f0*/  @!P1 FMUL.FTZ R14, R40, R43 ;  /* 0x0000002b280e9220 */ /* 0x000fe20000410000 */
[C---:B------:R-:W-:Y:S01]  /*4200*/  @!P1 LOP3.LUT R58, R63.reuse, 0xffff0000, RZ, 0xc0, !PT ;  /* 0xffff00003f3a9812 */ /* 0x040fe200078ec0ff */
[----:B------:R-:W-:Y:S01]  /*4210*/  @!P1 IMAD.U32 R57, R63, 0x10000, RZ ;  /* 0x000100003f399824 */ /* 0x000fe200078e00ff */
[----:B------:R-:W-:Y:S01]  /*4220*/  @!P1 LOP3.LUT R59, R67, 0xffff0000, RZ, 0xc0, !PT ;  /* 0xffff0000433b9812 */ /* 0x000fe200078ec0ff */
[----:B------:R-:W-:Y:S01]  /*4230*/  @!P1 FMUL.FTZ R15, R36, R41 ;  /* 0x00000029240f9220 */ /* 0x000fe20000410000 */
[----:B------:R-:W-:Y:S01]  /*4240*/  @!P0 ISETP.GT.AND P2, PT, R35, 0x40, PT ;  /* 0x000000402300880c */ /* 0x000fe20003f44270 */
[----:B------:R-:W-:Y:S01]  /*4250*/  @!P1 FMUL.FTZ R16, R39, R38 ;  /* 0x0000002627109220 */ /* 0x000fe20000410000 */
[----:B------:R-:W-:Y:S01]  /*4260*/  @!P1 F2FP.BF16.F32.PACK_AB R76, R10, R9 ;  /* 0x000000090a4c923e */ /* 0x000fe200000010ff */
[----:B------:R-:W-:Y:S01]  /*4270*/  @!P0 IMAD.X R79, RZ, RZ, R106, P5 ;  /* 0x000000ffff4f8224 */ /* 0x000fe200028e066a */
[----:B------:R-:W-:Y:S01]  /*4280*/  @!P0 SEL R78, R78, 0x40, !P2 ;  /* 0x000000404e4e8807 */ /* 0x000fe20005000000 */
[----:B------:R-:W-:Y:S01]  /*4290*/  @!P1 FFMA.FTZ R14, R55, R56, R14 ;  /* 0x00000038370e9223 */ /* 0x000fe2000001000e */
[----:B------:R-:W-:Y:S01]  /*42a0*/  @!P1 F2FP.BF16.F32.PACK_AB R77, R12, R11 ;  /* 0x0000000b0c4d923e */ /* 0x000fe200000010ff */
[----:B------:R-:W-:Y:S01]  /*42b0*/  @!P1 FFMA.FTZ R15, R52, R57, R15 ;  /* 0x00000039340f9223 */ /* 0x000fe2000001000f */
[----:B------:R-:W-:Y:S01]  /*42c0*/  @!P0 SEL R137, R79, RZ, !P2 ;  /* 0x000000ff4f898207 */ /* 0x000fe20005000000 */
[----:B------:R-:W-:Y:S01]  /*42d0*/  @!P1 FFMA.FTZ R16, R59, R58, R16 ;  /* 0x0000003a3b109223 */ /* 0x000fe20000010010 */
[----:B------:R-:W-:Y:S01]  /*42e0*/  @!P1 F2FP.BF16.F32.PACK_AB R79, R14, R13 ;  /* 0x0000000d0e4f923e */ /* 0x000fe200000010ff */
[----:B------:R-:W-:Y:S01]  /*42f0*/  @!P1 IMAD.MOV.U32 R64, RZ, RZ, R76 ;  /* 0x000000ffff409224 */ /* 0x000fe200078e004c */
[----:B------:R-:W-:Y:S02]  /*4300*/  @!P0 SHF.L.U64.HI R108, R78, 0x1, R137 ;  /* 0x000000014e6c8819 */ /* 0x000fe40000010289 */
[----:B------:R-:W-:Y:S01]  /*4310*/  @!P1 F2FP.BF16.F32.PACK_AB R124, R16, R15 ;  /* 0x0000000f107c923e */ /* 0x000fe200000010ff */
[----:B------:R-:W-:Y:S01]  /*4320*/  @!P1 IMAD.MOV.U32 R66, RZ, RZ, R79 ;  /* 0x000000ffff429224 */ /* 0x000fe200078e004f */
[----:B------:R-:W-:Y:S02]  /*4330*/  @!P0 SHF.L.U32 R137, R78, 0x1, RZ ;  /* 0x000000014e898819 */ /* 0x000fe400000006ff */
[----:B------:R-:W-:Y:S02]  /*4340*/  @!P1 MOV R65, R77 ;  /* 0x0000004d00419202 */ /* 0x000fe40000000f00 */
        /* <DEDUP_REMOVED lines=78> */
.L_x_8914:
[----:B------:R-:W-:Y:S05]  /*4830*/  BSYNC.RECONVERGENT B0 ;  /* 0x0000000000007941 */ /* 0x000fea0003800200 */
.L_x_8913:
        /* <DEDUP_REMOVED lines=22> */
[----:B-1----:R1:W5:Y:S01]  /*49a0*/  @!P0 LD.E.128 R72, desc[UR4][R56.64] ;  /* 0x0000000438488980 */ /* 0x002362000c101d00 */
[C---:B--2---:R-:W-:Y:S01]  /*49b0*/  @!P0 LOP3.LUT R59, R64.reuse, 0xffff0000, RZ, 0xc0, !PT ;  /* 0xffff0000403b8812 */ /* 0x044fe200078ec0ff */
[----:B-1----:R-:W-:Y:S01]  /*49c0*/  @!P0 IMAD.U32 R57, R64, 0x10000, RZ ;  /* 0x0001000040398824 */ /* 0x002fe200078e00ff */
[C---:B------:R-:W-:Y:S01]  /*49d0*/  @!P0 LOP3.LUT R61, R65.reuse, 0xffff0000, RZ, 0xc0, !PT ;  /* 0xffff0000413d8812 */ /* 0x040fe200078ec0ff */
[----:B------:R-:W-:Y:S01]  /*49e0*/  @!P0 IMAD.U32 R58, R65, 0x10000, RZ ;  /* 0x00010000413a8824 */ /* 0x000fe200078e00ff */
[C---:B---3--:R-:W-:Y:S01]  /*49f0*/  @!P0 SHF.L.U32 R46, R41.reuse, 0x10, RZ ;  /* 0x00000010292e8819 */ /* 0x048fe200000006ff */
[----:B------:R-:W-:Y:S01]  /*4a00*/  @!P0 IMAD.U32 R50, R40, 0x10000, RZ ;  /* 0x0001000028328824 */ /* 0x000fe200078e00ff */
[----:B------:R-:W-:Y:S01]  /*4a10*/  @!P0 LOP3.LUT R47, R41, 0xffff0000, RZ, 0xc0, !PT ;  /* 0xffff0000292f8812 */ /* 0x000fe200078ec0ff */
[----:B------:R-:W-:Y:S01]  /*4a20*/  @!P0 IMAD.U32 R44, R42, 0x10000, RZ ;  /* 0x000100002a2c8824 */ /* 0x000fe200078e00ff */
        /* <DEDUP_REMOVED lines=18> */
[C---:B------:R-:W-:Y:S01]  /*4b50*/  @!P0 SHF.L.U32 R60, R73.reuse, 0x10, RZ ;  /* 0x00000010493c8819 */ /* 0x040fe200000006ff */
[----:B------:R-:W-:Y:S01]  /*4b60*/  @P1 FADD.FTZ R52, -R52, -RZ ;  /* 0x800000ff34341221 */ /* 0x000fe20000010100 */
[----:B------:R-:W-:Y:S01]  /*4b70*/  @!P0 LOP3.LUT R62, R73, 0xffff0000, RZ, 0xc0, !PT ;  /* 0xffff0000493e8812 */ /* 0x000fe200078ec0ff */
[----:B------:R-:W-:Y:S01]  /*4b80*/  @P1 FADD.FTZ R49, -R49, -RZ ;  /* 0x800000ff31311221 */ /* 0x000fe20000010100 */
[----:B------:R-:W-:Y:S01]  /*4b90*/  LEA R136, P4, R109, R132, 0x1 ;  /* 0x000000846d887211 */ /* 0x000fe200078808ff */
[----:B------:R-:W-:Y:S01]  /*4ba0*/  @P1 FADD.FTZ R45, -R45, -RZ ;  /* 0x800000ff2d2d1221 */ /* 0x000fe20000010100 */
[----:B------:R-:W-:Y:S01]  /*4bb0*/  @P1 FADD.FTZ R40, -R40, -RZ ;  /* 0x800000ff28281221 */ /* 0x000fe20000010100 */
[----:B------:R-:W-:Y:S01]  /*4bc0*/  ISETP.GE.AND P1, PT, R26, R27, PT ;  /* 0x0000001b1a00720c */ /* 0x000fe20003f26270 */
[----:B------:R-:W-:Y:S01]  /*4bd0*/  @!P0 FMUL.FTZ R0, R50, R55 ;  /* 0x0000003732008220 */ /* 0x000fe20000410000 */
[----:B------:R-:W-:Y:S01]  /*4be0*/  @!P0 FMUL.FTZ R2, R48, R53 ;  /* 0x0000003530028220 */ /* 0x000fe20000410000 */
[----:B------:R-:W-:Y:S01]  /*4bf0*/  @!P0 FMUL.FTZ R3, R46, R51 ;  /* 0x000000332e038220 */ /* 0x000fe20000410000 */
[----:B------:R-:W-:Y:S01]  /*4c00*/  @!P0 FMUL.FTZ R4, R47, R52 ;  /* 0x000000342f048220 */ /* 0x000fe20000410000 */
[----:B------:R-:W-:Y:S01]  /*4c10*/  @!P0 FFMA.FTZ R0, R57, R54, R0 ;  /* 0x0000003639008223 */ /* 0x000fe20000010000 */
[----:B------:R-:W-:Y:S01]  /*4c20*/  @!P0 LOP3.LUT R57, R66, 0xffff0000, RZ, 0xc0, !PT ;  /* 0xffff000042398812 */ /* 0x000fe200078ec0ff */
[----:B------:R-:W-:Y:S01]  /*4c30*/  @!P0 FFMA.FTZ R2, R59, R56, R2 ;  /* 0x000000383b028223 */ /* 0x000fe20000010002 */
[----:B------:R-:W-:Y:S01]  /*4c40*/  @!P0 SHF.L.U32 R56, R74, 0x10, RZ ;  /* 0x000000104a388819 */ /* 0x000fe200000006ff */
[----:B------:R-:W-:Y:S01]  /*4c50*/  @!P0 FFMA.FTZ R3, R58, R60, R3 ;  /* 0x0000003c3a038223 */ /* 0x000fe20000010003 */
[----:B------:R-:W-:Y:S01]  /*4c60*/  @!P0 LOP3.LUT R58, R74, 0xffff0000, RZ, 0xc0, !PT ;  /* 0xffff00004a3a8812 */ /* 0x000fe200078ec0ff */
[----:B------:R-:W-:Y:S01]  /*4c70*/  @!P0 FFMA.FTZ R4, R61, R62, R4 ;  /* 0x0000003e3d048223 */ /* 0x000fe20000010004 */
[----:B------:R-:W-:Y:S01]  /*4c80*/  @!P0 F2FP.BF16.F32.PACK_AB R108, R2, R0 ;  /* 0x00000000026c823e */ /* 0x000fe200000010ff */
[----:B------:R-:W-:Y:S01]  /*4c90*/  @!P0 FMUL.FTZ R6, R41, R42 ;  /* 0x0000002a29068220 */ /* 0x000fe20000410000 */
[----:B------:R-:W-:Y:S01]  /*4ca0*/  @!P1 ISETP.GT.AND P2, PT, R35, 0x20, PT ;  /* 0x000000202300980c */ /* 0x000fe20003f44270 */
[----:B------:R-:W-:Y:S01]  /*4cb0*/  @!P0 FMUL.FTZ R5, R44, R49 ;  /* 0x000000312c058220 */ /* 0x000fe20000410000 */
[----:B------:R-:W-:Y:S01]  /*4cc0*/  @!P0 F2FP.BF16.F32.PACK_AB R137, R4, R3 ;  /* 0x000000030489823e */ /* 0x000fe200000010ff */
[----:B------:R-:W-:Y:S01]  /*4cd0*/  @!P0 IMAD.U32 R54, R66, 0x10000, RZ ;  /* 0x0001000042368824 */ /* 0x000fe200078e00ff */
[----:B------:R-:W-:Y:S01]  /*4ce0*/  @!P0 MOV R64, R108 ;  /* 0x0000006c00408202 */ /* 0x000fe20000000f00 */
[C---:B------:R-:W-:Y:S01]  /*4cf0*/  @!P0 IMAD.U32 R59, R75.reuse, 0x10000, RZ ;  /* 0x000100004b3b8824 */ /* 0x040fe200078e00ff */
[----:B------:R-:W-:Y:S01]  /*4d00*/  @!P1 SEL R108, R34, RZ, !P2 ;  /* 0x000000ff226c9207 */ /* 0x000fe20005000000 */
[----:B------:R-:W-:Y:S01]  /*4d10*/  @!P0 FFMA.FTZ R5, R54, R56, R5 ;  /* 0x0000003836058223 */ /* 0x000fe20000010005 */
[----:B------:R-:W-:Y:S01]  /*4d20*/  @!P0 LOP3.LUT R60, R75, 0xffff0000, RZ, 0xc0, !PT ;  /* 0xffff00004b3c8812 */ /* 0x000fe200078ec0ff */
[----:B------:R-:W-:Y:S01]  /*4d30*/  @!P0 FMUL.FTZ R8, R43, R40 ;  /* 0x000000282b088220 */ /* 0x000fe20000410000 */
[----:B------:R-:W-:Y:S01]  /*4d40*/  @!P0 LOP3.LUT R61, R67, 0xffff0000, RZ, 0xc0, !PT ;  /* 0xffff0000433d8812 */ /* 0x000fe200078ec0ff */
[----:B------:R-:W-:Y:S01]  /*4d50*/  @!P0 FMUL.FTZ R7, R36, R45 ;  /* 0x0000002d24078220 */ /* 0x000fe20000410000 */
[----:B------:R-:W-:Y:S01]  /*4d60*/  @!P1 IADD3 R139, P5, PT, R113, R108, RZ ;  /* 0x0000006c718b9210 */ /* 0x000fe20007fbe0ff */
[----:B------:R-:W-:Y:S01]  /*4d70*/  @!P0 IMAD.U32 R54, R67, 0x10000, RZ ;  /* 0x0001000043368824 */ /* 0x000fe200078e00ff */
[----:B------:R-:W-:Y:S01]  /*4d80*/  @!P1 SEL R41, R37, R34, P2 ;  /* 0x0000002225299207 */ /* 0x000fe20001000000 */
[----:B------:R-:W-:Y:S01]  /*4d90*/  @!P0 IMAD.MOV.U32 R65, RZ, RZ, R137 ;  /* 0x000000ffff418224 */ /* 0x000fe200078e0089 */
[----:B------:R-:W-:Y:S01]  /*4da0*/  @!P1 SEL R137, R106, RZ, !P2 ;  /* 0x000000ff6a899207 */ /* 0x000fe20005000000 */
[----:B------:R-:W-:Y:S01]  /*4db0*/  @!P0 FFMA.FTZ R6, R57, R58, R6 ;  /* 0x0000003a39068223 */ /* 0x000fe20000010006 */
[----:B------:R-:W-:Y:S01]  /*4dc0*/  ISETP.GT.AND P2, PT, R35, 0x20, !P1 ;  /* 0x000000202300780c */ /* 0x000fe20004f44270 */
[----:B------:R-:W-:Y:S01]  /*4dd0*/  @!P0 FFMA.FTZ R7, R54, R59, R7 ;  /* 0x0000003b36078223 */ /* 0x000fe20000010007 */
[----:B------:R-:W-:Y:S01]  /*4de0*/  @!P0 FFMA.FTZ R8, R61, R60, R8 ;  /* 0x0000003c3d088223 */ /* 0x000fe20000010008 */
[----:B------:R-:W-:Y:S01]  /*4df0*/  @!P1 IMAD.X R108, R98, 0x1, R137, P5 ;  /* 0x00000001626c9824 */ /* 0x000fe200028e0689 */
[----:B------:R-:W-:Y:S01]  /*4e00*/  @!P0 F2FP.BF16.F32.PACK_AB R124, R6, R5 ;  /* 0x00000005067c823e */ /* 0x000fe200000010ff */
[----:B------:R-:W-:Y:S01]  /*4e10*/  @!P1 IMAD.WIDE R40, R41, 0x2, R38 ;  /* 0x0000000229289825 */ /* 0x000fe200078e0226 */
[----:B------:R-:W-:Y:S02]  /*4e20*/  LEA.HI.X R137, R109, R133, R110, 0x1, P4 ;  /* 0x000000856d897211 */ /* 0x000fe400020f0c6e */
[----:B------:R-:W-:Y:S01]  /*4e30*/  @!P0 F2FP.BF16.F32.PACK_AB R141, R8, R7 ;  /* 0x00000007088d823e */ /* 0x000fe200000010ff */
[----:B------:R-:W-:Y:S01]  /*4e40*/  @!P0 IMAD.MOV.U32 R66, RZ, RZ, R124 ;  /* 0x000000ffff428224 */ /* 0x000fe200078e007c */
        /* <DEDUP_REMOVED lines=9> */
[----:B------:R-:W-:Y:S06]  /*4ee0*/  ISETP.GE.AND P0, PT, R25, R27, PT ;  /* 0x0000001b1900720c */ /* 0x000fec0003f06270 */
[----:B------:R-:W3:Y:S08]  /*4ef0*/  @!P1 LD.E.128 R40, desc[UR4][R40.64+0x40] ;  /* 0x0000400428289980 */ /* 0x000ef0000c101d00 */
[----:B------:R-:W4:Y:S08]  /*4f00*/  LD.E.128 R72, desc[UR4][R38.64+0x40] ;  /* 0x0000400426487980 */ /* 0x000f30000c101d00 */
[----:B------:R5:W5:Y:S01]  /*4f10*/  @!P1 LD.E.128 R76, desc[UR4][R56.64+0x40] ;  /* 0x00004004384c9980 */ /* 0x000b62000c101d00 */
[----:B--2---:R-:W-:Y:S01]  /*4f20*/  @!P1 SHF.L.U32 R52, R140, 0x10, RZ ;  /* 0x000000108c349819 */ /* 0x004fe200000006ff */
[----:B------:R-:W-:Y:S01]  /*4f30*/  @!P1 IMAD.U32 R48, R142, 0x10000, RZ ;  /* 0x000100008e309824 */ /* 0x000fe200078e00ff */
[----:B------:R-:W-:Y:S01]  /*4f40*/  @!P1 LOP3.LUT R50, R140, 0xffff0000, RZ, 0xc0, !PT ;  /* 0xffff00008c329812 */ /* 0x000fe200078ec0ff */
[C---:B------:R-:W-:Y:S01]  /*4f50*/  @!P1 IMAD.U32 R53, R141.reuse, 0x10000, RZ ;  /* 0x000100008d359824 */ /* 0x040fe200078e00ff */
[----:B------:R-:W-:Y:S01]  /*4f60*/  @!P1 LOP3.LUT R51, R141, 0xffff0000, RZ, 0xc0, !PT ;  /* 0xffff00008d339812 */ /* 0x000fe200078ec0ff */
[----:B------:R-:W-:Y:S01]  /*4f70*/  @P2 FADD.FTZ R52, -R52, -RZ ;  /* 0x800000ff34342221 */ /* 0x000fe20000010100 */
[----:B------:R-:W-:Y:S01]  /*4f80*/  @!P1 LOP3.LUT R45, R142, 0xffff0000, RZ, 0xc0, !PT ;  /* 0xffff00008e2d9812 */ /* 0x000fe200078ec0ff */
[----:B------:R-:W-:Y:S01]  /*4f90*/  @P2 FADD.FTZ R50, -R50, -RZ ;  /* 0x800000ff32322221 */ /* 0x000fe20000010100 */
[C---:B---3--:R-:W-:Y:S01]  /*4fa0*/  @!P1 LOP3.LUT R47, R40.reuse, 0xffff0000, RZ, 0xc0, !PT ;  /* 0xffff0000282f9812 */ /* 0x048fe200078ec0ff */
[----:B------:R-:W-:Y:S01]  /*4fb0*/  @!P1 IMAD.U32 R49, R40, 0x10000, RZ ;  /* 0x0001000028319824 */ /* 0x000fe200078e00ff */
[----:B------:R-:W-:Y:S01]  /*4fc0*/  @!P1 SHF.L.U32 R44, R41, 0x10, RZ ;  /* 0x00000010292c9819 */ /* 0x000fe200000006ff */
[----:B------:R-:W-:Y:S01]  /*4fd0*/  @!P1 IMAD.U32 R27, R43, 0x10000, RZ ;  /* 0x000100002b1b9824 */ /* 0x000fe200078e00ff */
[----:B------:R-:W-:Y:S01]  /*4fe0*/  @!P1 LOP3.LUT R46, R41, 0xffff0000, RZ, 0xc0, !PT ;  /* 0xffff0000292e9812 */ /* 0x000fe200078ec0ff */
[----:B------:R-:W-:Y:S01]  /*4ff0*/  @!P1 FMUL.FTZ R9, R49, R52 ;  /* 0x0000003431099220 */ /* 0x000fe20000410000 */
[C---:B------:R-:W-:Y:S01]  /*5000*/  @!P1 LOP3.LUT R40, R42.reuse, 0xffff0000, RZ, 0xc0, !PT ;  /* 0xffff00002a289812 */ /* 0x040fe200078ec0ff */
[----:B------:R-:W-:Y:S01]  /*5010*/  @!P1 IMAD.U32 R41, R42, 0x10000, RZ ;  /* 0x000100002a299824 */ /* 0x000fe200078e00ff */
[C---:B----4-:R-:W-:Y:S01]  /*5020*/  @!P1 SHF.L.U32 R54, R72.reuse, 0x10, RZ ;  /* 0x0000001048369819 */ /* 0x050fe200000006ff */
[----:B------:R-:W-:Y:S01]  /*5030*/  @!P1 FMUL.FTZ R10, R47, R50 ;  /* 0x000000322f0a9220 */ /* 0x000fe20000410000 */
[----:B-----5:R-:W-:Y:S01]  /*5040*/  @!P1 LOP3.LUT R57, R72, 0xffff0000, RZ, 0xc0, !PT ;  /* 0xffff000048399812 */ /* 0x020fe200078ec0ff */
[----:B------:R-:W-:Y:S01]  /*5050*/  @P2 FADD.FTZ R53, -R53, -RZ ;  /* 0x800000ff35352221 */ /* 0x000fe20000010100 */
[----:B------:R-:W-:Y:S01]  /*5060*/  @!P1 SHF.L.U32 R42, R143, 0x10, RZ ;  /* 0x000000108f2a9819 */ /* 0x000fe200000006ff */
[----:B------:R-:W-:Y:S01]  /*5070*/  @P2 FADD.FTZ R51, -R51, -RZ ;  /* 0x800000ff33332221 */ /* 0x000fe20000010100 */
[----:B------:R-:W-:Y:S01]  /*5080*/  @!P1 LOP3.LUT R36, R143, 0xffff0000, RZ, 0xc0, !PT ;  /* 0xffff00008f249812 */ /* 0x000fe200078ec0ff */
[----:B------:R-:W-:Y:S01]  /*5090*/  @!P1 FMUL.FTZ R11, R44, R53 ;  /* 0x000000352c0b9220 */ /* 0x000fe20000410000 */
[C---:B------:R-:W-:Y:S01]  /*50a0*/  @!P1 LOP3.LUT R58, R76.reuse, 0xffff0000, RZ, 0xc0, !PT ;  /* 0xffff00004c3a9812 */ /* 0x040fe200078ec0ff */
[----:B------:R-:W-:Y:S01]  /*50b0*/  @!P1 IMAD.U32 R56, R76, 0x10000, RZ ;  /* 0x000100004c389824 */ /* 0x000fe200078e00ff */
[----:B------:R-:W-:Y:S01]  /*50c0*/  @!P1 SHF.L.U32 R60, R73, 0x10, RZ ;  /* 0x00000010493c9819 */ /* 0x000fe200000006ff */
[----:B------:R-:W-:Y:S01]  /*50d0*/  @P2 FADD.FTZ R48, -R48, -RZ ;  /* 0x800000ff30302221 */ /* 0x000fe20000010100 */
[----:B------:R-:W-:Y:S01]  /*50e0*/  @!P1 LOP3.LUT R61, R77, 0xffff0000, RZ, 0xc0, !PT ;  /* 0xffff00004d3d9812 */ /* 0x000fe200078ec0ff */
[----:B------:R-:W-:Y:S01]  /*50f0*/  @!P1 FFMA.FTZ R9, R54, R56, R9 ;  /* 0x0000003836099223 */ /* 0x000fe20000010009 */
[----:B------:R-:W-:Y:S01]  /*5100*/  @!P1 LOP3.LUT R43, R43, 0xffff0000, RZ, 0xc0, !PT ;  /* 0xffff00002b2b9812 */ /* 0x000fe200078ec0ff */
[----:B------:R-:W-:Y:S01]  /*5110*/  @!P1 FFMA.FTZ R10, R57, R58, R10 ;  /* 0x0000003a390a9223 */ /* 0x000fe2000001000a */
[----:B------:R-:W-:Y:S01]  /*5120*/  @!P1 LOP3.LUT R57, R73, 0xffff0000, RZ, 0xc0, !PT ;  /* 0xffff000049399812 */ /* 0x000fe200078ec0ff */
[----:B------:R-:W-:Y:S01]  /*5130*/  @!P1 IMAD.U32 R59, R77, 0x10000, RZ ;  /* 0x000100004d3b9824 */ /* 0x000fe200078e00ff */
[----:B------:R-:W-:Y:S01]  /*5140*/  @!P1 LOP3.LUT R63, R78, 0xffff0000, RZ, 0xc0, !PT ;  /* 0xffff00004e3f9812 */ /* 0x000fe200078ec0ff */
[----:B------:R-:W-:Y:S01]  /*5150*/  @P2 FADD.FTZ R42, -R42, -RZ ;  /* 0x800000ff2a2a2221 */ /* 0x000fe20000010100 */
[----:B-1----:R-:W-:Y:S01]  /*5160*/  @!P1 LOP3.LUT R65, R79, 0xffff0000, RZ, 0xc0, !PT ;  /* 0xffff00004f419812 */ /* 0x002fe200078ec0ff */
[----:B------:R-:W-:Y:S01]  /*5170*/  @!P1 FMUL.FTZ R12, R46, R51 ;  /* 0x000000332e0c9220 */ /* 0x000fe20000410000 */
[----:B------:R-:W-:Y:S01]  /*5180*/  @P2 FADD.FTZ R36, -R36, -RZ ;  /* 0x800000ff24242221 */ /* 0x000fe20000010100 */
[----:B------:R-:W-:Y:S01]  /*5190*/  @P2 FADD.FTZ R45, -R45, -RZ ;  /* 0x800000ff2d2d2221 */ /* 0x000fe20000010100 */
[----:B------:R-:W-:Y:S01]  /*51a0*/  @!P0 ISETP.GT.AND P2, PT, R35, 0x40, PT ;  /* 0x000000402300880c */ /* 0x000fe20003f44270 */
[----:B------:R-:W-:Y:S02]  /*51b0*/  @!P1 IMAD.U32 R62, R78, 0x10000, RZ ;  /* 0x000100004e3e9824 */ /* 0x000fe400078e00ff */
[----:B------:R-:W-:Y:S01]  /*51c0*/  @!P1 FMUL.FTZ R13, R41, R48 ;  /* 0x00000030290d9220 */ /* 0x000fe20000410000 */
[----:B------:R-:W-:Y:S01]  /*51d0*/  @!P1 IMAD.U32 R54, R74, 0x10000, RZ ;  /* 0x000100004a369824 */ /* 0x000fe200078e00ff */
[----:B------:R-:W-:Y:S01]  /*51e0*/  @!P0 SEL R108, R34, RZ, !P2 ;  /* 0x000000ff226c8207 */ /* 0x000fe20005000000 */
[----:B------:R-:W-:Y:S01]  /*51f0*/  @!P1 FFMA.FTZ R11, R60, R59, R11 ;  /* 0x0000003b3c0b9223 */ /* 0x000fe2000001000b */
[----:B------:R-:W-:Y:S01]  /*5200*/  @!P1 LOP3.LUT R59, R75, 0xffff0000, RZ, 0xc0, !PT ;  /* 0xffff00004b3b9812 */ /* 0x000fe200078ec0ff */
[----:B------:R-:W-:Y:S01]  /*5210*/  @!P1 FFMA.FTZ R12, R57, R61, R12 ;  /* 0x0000003d390c9223 */ /* 0x000fe2000001000c */
[----:B------:R-:W-:Y:S01]  /*5220*/  @!P1 LOP3.LUT R57, R74, 0xffff0000, RZ, 0xc0, !PT ;  /* 0xffff00004a399812 */ /* 0x000fe200078ec0ff */
[----:B------:R-:W-:Y:S01]  /*5230*/  @!P1 FFMA.FTZ R13, R54, R62, R13 ;  /* 0x0000003e360d9223 */ /* 0x000fe2000001000d */
[----:B------:R-:W-:Y:S01]  /*5240*/  @!P1 SHF.L.U32 R54, R75, 0x10, RZ ;  /* 0x000000104b369819 */ /* 0x000fe200000006ff */
[----:B------:R-:W-:Y:S01]  /*5250*/  @!P1 FMUL.FTZ R14, R40, R45 ;  /* 0x0000002d280e9220 */ /* 0x000fe20000410000 */
[----:B------:R-:W-:Y:S01]  /*5260*/  @!P0 SEL R141, R106, RZ, !P2 ;  /* 0x000000ff6a8d8207 */ /* 0x000fe20005000000 */
[----:B------:R-:W-:Y:S01]  /*5270*/  @!P1 FMUL.FTZ R15, R27, R42 ;  /* 0x0000002a1b0f9220 */ /* 0x000fe20000410000 */
[----:B------:R-:W-:Y:S01]  /*5280*/  @!P0 IADD3 R139, P4, PT, R113, R108, RZ ;  /* 0x0000006c718b8210 */ /* 0x000fe20007f9e0ff */
[----:B------:R-:W-:Y:S01]  /*5290*/  @!P1 IMAD.U32 R64, R79, 0x10000, RZ ;  /* 0x000100004f409824 */ /* 0x000fe200078e00ff */
[----:B------:R-:W-:Y:S01]  /*52a0*/  @!P1 F2FP.BF16.F32.PACK_AB R108, R10, R9 ;  /* 0x000000090a6c923e */ /* 0x000fe200000010ff */
[----:B------:R-:W-:Y:S01]  /*52b0*/  @!P1 FMUL.FTZ R16, R43, R36 ;  /* 0x000000242b109220 */ /* 0x000fe20000410000 */
[----:B------:R-:W-:Y:S01]  /*52c0*/  @!P0 SEL R27, R37, R34, P2 ;  /* 0x00000022251b8207 */ /* 0x000fe20001000000 */
[----:B------:R-:W-:Y:S01]  /*52d0*/  @!P1 FFMA.FTZ R14, R57, R63, R14 ;  /* 0x0000003f390e9223 */ /* 0x000fe2000001000e */
[----:B------:R-:W-:Y:S01]  /*52e0*/  @!P1 MOV R72, R108 ;  /* 0x0000006c00489202 */ /* 0x000fe20000000f00 */
[----:B------:R-:W-:Y:S01]  /*52f0*/  @!P1 FFMA.FTZ R15, R54, R64, R15 ;  /* 0x00000040360f9223 */ /* 0x000fe2000001000f */
[----:B------:R-:W-:Y:S01]  /*5300*/  @!P1 FFMA.FTZ R16, R59, R65, R16 ;  /* 0x000000413b109223 */ /* 0x000fe20000010010 */
[----:B------:R-:W-:Y:S01]  /*5310*/  @!P0 IMAD.X R106, R98, 0x1, R141, P4 ;  /* 0x00000001626a8824 */ /* 0x000fe200020e068d */
[----:B------:R-:W-:Y:S01]  /*5320*/  @!P1 F2FP.BF16.F32.PACK_AB R141, R12, R11 ;  /* 0x0000000b0c8d923e */ /* 0x000fe200000010ff */
[----:B------:R-:W-:Y:S01]  /*5330*/  @!P0 IMAD.WIDE R40, R27, 0x2, R38 ;  /* 0x000000021b288825 */ /* 0x000fe200078e0226 */
[----:B------:R-:W-:Y:S02]  /*5340*/  @!P1 F2FP.BF16.F32.PACK_AB R124, R14, R13 ;  /* 0x0000000d0e7c923e */ /* 0x000fe400000010ff */
[----:B------:R-:W-:Y:S01]  /*5350*/  @!P1 F2FP.BF16.F32.PACK_AB R143, R16, R15 ;  /* 0x0000000f108f923e */ /* 0x000fe200000010ff */
[----:B------:R-:W-:Y:S01]  /*5360*/  @!P1 IMAD.MOV.U32 R73, RZ, RZ, R141 ;  /* 0x000000ffff499224 */ /* 0x000fe200078e008d */
[C---:B------:R-:W-:Y:S01]  /*5370*/  @!P0 SHF.L.U64.HI R106, R139.reuse, 0x1, R106 ;  /* 0x000000018b6a8819 */ /* 0x040fe2000001026a */
[----:B------:R-:W-:Y:S01]  /*5380*/  @!P0 IMAD.SHL.U32 R139, R139, 0x2, RZ ;  /* 0x000000028b8b8824 */ /* 0x000fe200078e00ff */
[----:B------:R-:W-:Y:S01]  /*5390*/  @!P1 MOV R74, R124 ;  /* 0x0000007c004a9202 */ /* 0x000fe20000000f00 */
[----:B------:R-:W-:Y:S03]  /*53a0*/  @!P1 IMAD.MOV.U32 R75, RZ, RZ, R143 ;  /* 0x000000ffff4b9224 */ /* 0x000fe600078e008f */
[C---:B------:R-:W-:Y:S02]  /*53b0*/  @!P0 IADD3 R144, P4, PT, R139.reuse, R92, RZ ;  /* 0x0000005c8b908210 */ /* 0x040fe40007f9e0ff */
[----:B------:R-:W-:Y:S01]  /*53c0*/  @!P0 IADD3 R56, P1, PT, R139, R94, RZ ;  /* 0x0000005e8b388210 */ /* 0x000fe20007f3e0ff */
[----:B------:R2:W-:Y:S02]  /*53d0*/  ST.E.128 desc[UR4][R136.64+0x40], R72 ;  /* 0x0000404888007985 */ /* 0x0005e4000c101d04 */
[C---:B------:R-:W-:Y:S01]  /*53e0*/  @!P0 IMAD.X R145, R106.reuse, 0x1, R93, P4 ;  /* 0x000000016a918824 */ /* 0x040fe200020e065d */
[----:B------:R-:W-:Y:S02]  /*53f0*/  @!P0 IADD3.X R57, PT, PT, R106, R95, RZ, P1, !PT ;  /* 0x0000005f6a398210 */ /* 0x000fe40000ffe4ff */
[----:B------:R-:W-:Y:S03]  /*5400*/  ISETP.GT.AND P1, PT, R35, 0x40, !P0 ;  /* 0x000000402300780c */ /* 0x000fe60004724270 */
[----:B------:R-:W3:Y:S08]  /*5410*/  @!P0 LD.E.128 R140, desc[UR4][R144.64+0x80] ;  /* 0x00008004908c8980 */ /* 0x000ef0000c101d00 */
[----:B------:R-:W4:Y:S08]  /*5420*/  @!P0 LD.E.128 R40, desc[UR4][R40.64+0x80] ;  /* 0x0000800428288980 */ /* 0x000f30000c101d00 */
[----:B------:R-:W5:Y:S08]  /*5430*/  @!P0 LD.E.128 R64, desc[UR4][R56.64+0x80] ;  /* 0x0000800438408980 */ /* 0x000f70000c101d00 */
[----:B------:R-:W2:Y:S01]  /*5440*/  LD.E.128 R76, desc[UR4][R38.64+0x80] ;  /* 0x00008004264c7980 */ /* 0x000ea2000c101d00 */
[C---:B---3--:R-:W-:Y:S01]  /*5450*/  @!P0 LOP3.LUT R47, R140.reuse, 0xffff0000, RZ, 0xc0, !PT ;  /* 0xffff00008c2f8812 */ /* 0x048fe200078ec0ff */
[----:B------:R-:W-:Y:S01]  /*5460*/  @!P0 IMAD.U32 R49, R140, 0x10000, RZ ;  /* 0x000100008c318824 */ /* 0x000fe200078e00ff */
[C---:B------:R-:W-:Y:S01]  /*5470*/  @!P0 SHF.L.U32 R45, R141.reuse, 0x10, RZ ;  /* 0x000000108d2d8819 */ /* 0x040fe200000006ff */
[C---:B------:R-:W-:Y:S01]  /*5480*/  @!P0 IMAD.U32 R36, R142.reuse, 0x10000, RZ ;  /* 0x000100008e248824 */ /* 0x040fe200078e00ff */
        /* <DEDUP_REMOVED lines=8> */
[C---:B------:R-:W-:Y:S01]  /*5510*/  @!P0 SHF.L.U32 R34, R143.reuse, 0x10, RZ ;  /* 0x000000108f228819 */ /* 0x040fe200000006ff */
[----:B------:R-:W-:Y:S01]  /*5520*/  @!P0 FMUL.FTZ R17, R50, R49 ;  /* 0x0000003132118220 */ /* 0x000fe20000410000 */
[----:B------:R-:W-:Y:S01]  /*5530*/  @!P0 LOP3.LUT R27, R143, 0xffff0000, RZ, 0xc0, !PT ;  /* 0xffff00008f1b8812 */ /* 0x000fe200078ec0ff */
[----:B------:R-:W-:Y:S01]  /*5540*/  @!P0 FMUL.FTZ R18, R48, R47 ;  /* 0x0000002f30128220 */ /* 0x000fe20000410000 */
[C---:B-----5:R-:W-:Y:S01]  /*5550*/  @!P0 LOP3.LUT R58, R64.reuse, 0xffff0000, RZ, 0xc0, !PT ;  /* 0xffff0000403a8812 */ /* 0x060fe200078ec0ff */
[----:B------:R-:W-:Y:S01]  /*5560*/  @!P0 IMAD.U32 R56, R64, 0x10000, RZ ;  /* 0x0001000040388824 */ /* 0x000fe200078e00ff */
[----:B------:R-:W-:Y:S01]  /*5570*/  @!P0 LOP3.LUT R41, R41, 0xffff0000, RZ, 0xc0, !PT ;  /* 0xffff000029298812 */ /* 0x000fe200078ec0ff */
[----:B------:R-:W-:Y:S01]  /*5580*/  @!P0 FMUL.FTZ R19, R46, R45 ;  /* 0x0000002d2e138220 */ /* 0x000fe20000410000 */
[----:B------:R-:W-:Y:S01]  /*5590*/  @!P0 SHF.L.U32 R59, R65, 0x10, RZ ;  /* 0x00000010413b8819 */ /* 0x000fe200000006ff */
[----:B------:R-:W-:Y:S01]  /*55a0*/  @!P0 IMAD.U32 R62, R66, 0x10000, RZ ;  /* 0x00010000423e8824 */ /* 0x000fe200078e00ff */
[----:B------:R-:W-:Y:S01]  /*55b0*/  @!P0 LOP3.LUT R40, R42, 0xffff0000, RZ, 0xc0, !PT ;  /* 0xffff00002a288812 */ /* 0x000fe200078ec0ff */
[----:B------:R-:W-:Y:S01]  /*55c0*/  @P1 FADD.FTZ R44, -R44, -RZ ;  /* 0x800000ff2c2c1221 */ /* 0x000fe20000010100 */
[C---:B--2---:R-:W-:Y:S01]  /*55d0*/  @!P0 LOP3.LUT R57, R76.reuse, 0xffff0000, RZ, 0xc0, !PT ;  /* 0xffff00004c398812 */ /* 0x044fe200078ec0ff */
[----:B------:R-:W-:Y:S01]  /*55e0*/  @!P0 IMAD.U32 R54, R76, 0x10000, RZ ;  /* 0x000100004c368824 */ /* 0x000fe200078e00ff */
[----:B------:R-:W-:Y:S01]  /*55f0*/  @!P0 SHF.L.U32 R60, R77, 0x10, RZ ;  /* 0x000000104d3c8819 */ /* 0x000fe200000006ff */
[----:B------:R-:W-:Y:S01]  /*5600*/  @!P0 IMAD.U32 R39, R42, 0x10000, RZ ;  /* 0x000100002a278824 */ /* 0x000fe200078e00ff */
[C---:B------:R-:W-:Y:S01]  /*5610*/  @!P0 SHF.L.U32 R37, R43.reuse, 0x10, RZ ;  /* 0x000000102b258819 */ /* 0x040fe200000006ff */
[----:B------:R-:W-:Y:S01]  /*5620*/  @!P0 FFMA.FTZ R17, R54, R56, R17 ;  /* 0x0000003836118223 */ /* 0x000fe20000010011 */
        /* <DEDUP_REMOVED lines=10> */
[C---:B------:R-:W-:Y:S01]  /*56d0*/  @!P0 LOP3.LUT R59, R78.reuse, 0xffff0000, RZ, 0xc0, !PT ;  /* 0xffff00004e3b8812 */ /* 0x040fe200078ec0ff */
[----:B------:R-:W-:Y:S01]  /*56e0*/  @!P0 FMUL.FTZ R20, R41, R44 ;  /* 0x0000002c29148220 */ /* 0x000fe20000410000 */
[----:B------:R-:W-:Y:S01]  /*56f0*/  @!P0 SHF.L.U32 R56, R79, 0x10, RZ ;  /* 0x000000104f388819 */ /* 0x000fe200000006ff */
[----:B------:R-:W-:Y:S01]  /*5700*/  @P1 FADD.FTZ R27, -R27, -RZ ;  /* 0x800000ff1b1b1221 */ /* 0x000fe20000010100 */
[----:B------:R-:W-:Y:S01]  /*5710*/  @!P0 LOP3.LUT R66, R67, 0xffff0000, RZ, 0xc0, !PT ;  /* 0xffff000043428812 */ /* 0x000fe200078ec0ff */
[----:B------:R-:W-:Y:S01]  /*5720*/  @!P0 IMAD.U32 R54, R78, 0x10000, RZ ;  /* 0x000100004e368824 */ /* 0x000fe200078e00ff */
[----:B------:R-:W-:Y:S01]  /*5730*/  @!P0 LOP3.LUT R65, R79, 0xffff0000, RZ, 0xc0, !PT ;  /* 0xffff00004f418812 */ /* 0x000fe200078ec0ff */
[----:B------:R-:W-:Y:S01]  /*5740*/  @!P0 FMUL.FTZ R21, R39, R36 ;  /* 0x0000002427158220 */ /* 0x000fe20000410000 */
[----:B------:R-:W-:Y:S01]  /*5750*/  @!P0 F2FP.BF16.F32.PACK_AB R106, R18, R17 ;  /* 0x00000011126a823e */ /* 0x000fe200000010ff */
        /* <DEDUP_REMOVED lines=16> */
.L_x_8916:
[----:B------:R-:W-:Y:S05]  /*5860*/  BSYNC.RECONVERGENT B0 ;  /* 0x0000000000007941 */ /* 0x000fea0003800200 */
.L_x_8915:
[----:B------:R-:W3:Y:S02]  /*5870*/  LD.E R3, desc[UR4][R84.64+0xd0] ;  /* 0x0000d00454037980 */ /* 0x000ee4000c101900 */
[----:B---3--:R-:W-:Y:S05]  /*5880*/  IMAD.U32 R3, R3, -0x20, RZ ;  /* 0xffffffe003037824 */ /* 0x008fea00078e00ff */
[C---:B------:R-:W-:Y:S02]  /*5890*/  LEA R94, P1, R3.reuse, R94, 0x1 ;  /* 0x0000005e035e7211 */ /* 0x040fe400078208ff */
[C---:B------:R-:W-:Y:S02]  /*58a0*/  LEA R92, P0, R3.reuse, R92, 0x1 ;  /* 0x0000005c035c7211 */ /* 0x040fe400078008ff */
[C---:B------:R-:W-:Y:S02]  /*58b0*/  LEA.HI.X.SX32 R95, R3.reuse, R95, 0x1, P1 ;  /* 0x0000005f035f7211 */ /* 0x040fe400008f0eff */
[----:B------:R-:W-:Y:S09]  /*58c0*/  LEA.HI.X.SX32 R93, R3, R93, 0x1, P0 ;  /* 0x0000005d035d7211 */ /* 0x000ff200000f0eff */
.L_x_8907:
[----:B------:R-:W-:Y:S05]  /*58d0*/  BSYNC.RECONVERGENT B1 ;  /* 0x0000000000017941 */ /* 0x000fea0003800200 */
.L_x_8905:
[----:B------:R-:W-:Y:S01]  /*58e0*/  ISETP.NE.U32.AND P4, PT, R128, RZ, PT ;  /* 0x000000ff8000720c */ /* 0x000fe20003f85070 */
[----:B-12---:R-:W2:Y:S01]  /*58f0*/  LD.E R5, desc[UR4][R84.64+0x128] ;  /* 0x0001280454057980 */ /* 0x006ea2000c101900 */
        /* <DEDUP_REMOVED lines=31> */
[----:B------:R-:W5:Y:S01]  /*5af0*/  LD.E.64 R16, desc[UR4][R84.64+0x28] ;  /* 0x0000280454107980 */ /* 0x000f62000c101b00 */
        /* <DEDUP_REMOVED lines=59> */
[----:B-----5:R-:W-:Y:S04]  /*5eb0*/  IMAD.WIDE.U32 R18, R12, R16, R18 ;  /* 0x000000100c127225 */ /* 0x020fe800078e0012 */
        /* <DEDUP_REMOVED lines=9> */
.L_x_8918:
[----:B------:R-:W-:Y:S05]  /*5f50*/  BSYNC.RECONVERGENT B0 ;  /* 0x0000000000007941 */ /* 0x000fea0003800200 */
.L_x_8917:
[----:B------:R-:W-:Y:S05]  /*5f60*/  @P3 BRA `(.L_x_8919) ;  /* 0xffffffc000a43947 */ /* 0x000fea000383ffff */
.L_x_8904:
        /* <DEDUP_REMOVED lines=18> */
.L_x_8923:
[----:B------:R-:W-:Y:S05]  /*6090*/  BSYNC.RECONVERGENT B0 ;  /* 0x0000000000007941 */ /* 0x000fea0003800200 */
.L_x_8922:
        /* <DEDUP_REMOVED lines=10> */
.L_x_8921:
        /* <DEDUP_REMOVED lines=75> */
.L_x_8929:
[----:B------:R-:W-:Y:S05]  /*65f0*/  BSYNC.RECONVERGENT B0 ;  /* 0x0000000000007941 */ /* 0x000fea0003800200 */
.L_x_8928:
        /* <DEDUP_REMOVED lines=43> */
.L_x_8931:
[----:B------:R-:W-:Y:S05]  /*68b0*/  BSYNC.RECONVERGENT B0 ;  /* 0x0000000000007941 */ /* 0x000fea0003800200 */
.L_x_8930:
        /* <DEDUP_REMOVED lines=44> */
.L_x_8933:
[----:B------:R-:W-:Y:S05]  /*6b80*/  BSYNC.RECONVERGENT B0 ;  /* 0x0000000000007941 */ /* 0x000fea0003800200 */
.L_x_8932:
[----:B-----5:R2:W-:Y:S02]  /*6b90*/  STS.128 [R81+0x2000], R8 ;  /* 0x0020000851007388 */ /* 0x0205e40000000c00 */
.L_x_8927:
[----:B------:R-:W-:Y:S05]  /*6ba0*/  BSYNC.RECONVERGENT B1 ;  /* 0x0000000000017941 */ /* 0x000fea0003800200 */
.L_x_8926:
[----:B------:R-:W-:-:S04]  /*6bb0*/  IADD3 R36, PT, PT, R126, 0x20, RZ ;  /* 0x000000207e247810 */ /* 0x000fc80007ffe0ff */
[----:B------:R-:W-:-:S13]  /*6bc0*/  ISETP.GE.AND P0, PT, R36, R125, PT ;  /* 0x0000007d2400720c */ /* 0x000fda0003f06270 */
[----:B------:R-:W-:Y:S05]  /*6bd0*/  @P0 BRA `(.L_x_8924) ;  /* 0x0000002800300947 */ /* 0x000fea0003800000 */
[----:B------:R-:W-:Y:S02]  /*6be0*/  LEA R24, P2, R82, R130, 0x1 ;  /* 0x0000008252187211 */ /* 0x000fe400078408ff */
[----:B------:R-:W-:Y:S02]  /*6bf0*/  ISETP.GE.AND P1, PT, R28, R3, PT ;  /* 0x000000031c00720c */ /* 0x000fe40003f26270 */
        /* <DEDUP_REMOVED lines=44> */
.L_x_8935:
[----:B------:R-:W-:Y:S05]  /*6ec0*/  BSYNC.RECONVERGENT B0 ;  /* 0x0000000000007941 */ /* 0x000fea0003800200 */
.L_x_8934:
        /* <DEDUP_REMOVED lines=43> */
.L_x_8937:
[----:B------:R-:W-:Y:S05]  /*7180*/  BSYNC.RECONVERGENT B0 ;  /* 0x0000000000007941 */ /* 0x000fea0003800200 */
.L_x_8936:
[----:B-----5:R3:W-:Y:S04]  /*7190*/  STS.128 [R81+0x1800], R12 ;  /* 0x0018000c51007388 */ /* 0x0207e80000000c00 */
[----:B----4-:R3:W5:Y:S01]  /*71a0*/  LD.E.128 R8, desc[UR4][R24.64+0x80] ;  /* 0x0000800418087980 */ /* 0x010762000c101d00 */
[----:B------:R-:W-:Y:S01]  /*71b0*/  LOP3.LUT R28, R28, 0x40, RZ, 0xfc, !PT ;  /* 0x000000401c1c7812 */ /* 0x000fe200078efcff */
[----:B------:R-:W-:Y:S03]  /*71c0*/  BSSY.RECONVERGENT B0, `(.L_x_8938) ;  /* 0x000002a000007945 */ /* 0x000fe60003800200 */
[----:B------:R-:W-:-:S13]  /*71d0*/  ISETP.GE.AND P0, PT, R28, R3, PT ;  /* 0x000000031c00720c */ /* 0x000fda0003f06270 */
[----:B------:R-:W-:Y:S05]  /*71e0*/  @P0 BRA `(.L_x_8939) ;  /* 0x00000000009c0947 */ /* 0x000fea0003800000 */
[----:B------:R-:W4:Y:S04]  /*71f0*/  LD.E.64 R2, desc[UR4][R18.64+0x40] ;  /* 0x0000400412027980 */ /* 0x000f28000c101b00 */
[----:B------:R1:W2:Y:S01]  /*7200*/  LD.E.64 R4, desc[UR4][R16.64+0x40] ;  /* 0x0000400410047980 */ /* 0x0002a2000c101b00 */
[C---:B-----5:R-:W-:Y:S01]  /*7210*/  SHF.L.U32 R21, R11.reuse, 0x10, RZ ;  /* 0x000000100b157819 */ /* 0x060fe200000006ff */
[----:B---3--:R-:W-:Y:S01]  /*7220*/  IMAD.U32 R14, R10, 0x10000, RZ ;  /* 0x000100000a0e7824 */ /* 0x008fe200078e00ff */
        /* <DEDUP_REMOVED lines=35> */
.L_x_8939:
[----:B------:R-:W-:Y:S05]  /*7460*/  BSYNC.RECONVERGENT B0 ;  /* 0x0000000000007941 */ /* 0x000fea0003800200 */
.L_x_8938:
[----:B-----5:R4:W-:Y:S01]  /*7470*/  STS.128 [R81+0x2800], R8 ;  /* 0x0028000851007388 */ /* 0x0209e20000000c00 */
[----:B------:R-:W-:Y:S05]  /*7480*/  BRA `(.L_x_8924) ;  /* 0x0000002000047947 */ /* 0x000fea0003800000 */
.L_x_8925:
        /* <DEDUP_REMOVED lines=15> */
[----:B-----5:R-:W-:Y:S02]  /*7580*/  SEL R9, R26, RZ, !P2 ;  /* 0x000000ff1a097207 */ /* 0x020fe40005000000 */
        /* <DEDUP_REMOVED lines=12> */
[----:B------:R-:W4:Y:S01]  /*7650*/  LD.E.128 R8, desc[UR4][R8.64] ;  /* 0x0000000408087980 */ /* 0x000f22000c101d00 */
[C---:B------:R-:W-:Y:S01]  /*7660*/  SHF.L.U32 R21, R16.reuse, 0x10, RZ ;  /* 0x0000001010157819 */ /* 0x040fe200000006ff */
        /* <DEDUP_REMOVED lines=59> */
.L_x_8943:
[----:B------:R-:W-:Y:S05]  /*7a20*/  BSYNC.RECONVERGENT B0 ;  /* 0x0000000000007941 */ /* 0x000fea0003800200 */
.L_x_8942:
[----:B-----5:R2:W-:Y:S04]  /*7a30*/  STS.128 [R81], R16 ;  /* 0x0000001051007388 */ /* 0x0205e80000000c00 */
[----:B------:R2:W5:Y:S01]  /*7a40*/  LD.E.128 R20, desc[UR4][R130.64+0x40] ;  /* 0x0000400482147980 */ /* 0x000562000c101d00 */
        /* <DEDUP_REMOVED lines=79> */
.L_x_8945:
[----:B------:R-:W-:Y:S05]  /*7f40*/  BSYNC.RECONVERGENT B0 ;  /* 0x0000000000007941 */ /* 0x000fea0003800200 */
.L_x_8944:
        /* <DEDUP_REMOVED lines=82> */
.L_x_8947:
[----:B------:R-:W-:Y:S05]  /*8470*/  BSYNC.RECONVERGENT B0 ;  /* 0x0000000000007941 */ /* 0x000fea0003800200 */
.L_x_8946:
[----:B-----5:R2:W-:Y:S02]  /*8480*/  STS.128 [R81+0x2000], R16 ;  /* 0x0020001051007388 */ /* 0x0205e40000000c00 */
.L_x_8941:
[----:B------:R-:W-:Y:S05]  /*8490*/  BSYNC.RECONVERGENT B1 ;  /* 0x0000000000017941 */ /* 0x000fea0003800200 */
.L_x_8940:
[----:B------:R-:W-:-:S04]  /*84a0*/  IADD3 R36, PT, PT, R126, 0x20, RZ ;  /* 0x000000207e247810 */ /* 0x000fc80007ffe0ff */
[----:B------:R-:W-:-:S13]  /*84b0*/  ISETP.GE.AND P0, PT, R36, R27, PT ;  /* 0x0000001b2400720c */ /* 0x000fda0003f06270 */
[----:B------:R-:W-:Y:S05]  /*84c0*/  @P0 BRA `(.L_x_8924) ;  /* 0x0000000c00f40947 */ /* 0x000fea0003800000 */
[----:B------:R-:W-:Y:S02]  /*84d0*/  LEA R40, P2, R82, R130, 0x1 ;  /* 0x0000008252287211 */ /* 0x000fe400078408ff */
[----:B------:R-:W-:Y:S02]  /*84e0*/  ISETP.GE.AND P1, PT, R28, R3, PT ;  /* 0x000000031c00720c */ /* 0x000fe40003f26270 */
[----:B------:R-:W-:Y:S02]  /*84f0*/  LEA.HI.X R41, R82, R131, R83, 0x1, P2 ;  /* 0x0000008352297211 */ /* 0x000fe400010f0c53 */
[----:B------:R-:W-:-:S03]  /*8500*/  LOP3.LUT R4, R28, 0x20, RZ, 0xfc, !PT ;  /* 0x000000201c047812 */ /* 0x000fc600078efcff */
[----:B---3--:R3:W5:Y:S01]  /*8510*/  LD.E.128 R20, desc[UR4][R40.64] ;  /* 0x0000000428147980 */ /* 0x008762000c101d00 */
        /* <DEDUP_REMOVED lines=9> */
[----:B-----5:R-:W-:-:S03]  /*85b0*/  IMAD.SHL.U32 R9, R4, 0x2, RZ ;  /* 0x0000000204097824 */ /* 0x020fc600078e00ff */
[----:B------:R-:W-:Y:S02]  /*85c0*/  SHF.L.U64.HI R11, R4, 0x1, R11 ;  /* 0x00000001040b7819 */ /* 0x000fe4000001020b */
[----:B------:R-:W-:-:S04]  /*85d0*/  IADD3 R4, P1, PT, R32, R9, RZ ;  /* 0x0000000920047210 */ /* 0x000fc80007f3e0ff */
        /* <DEDUP_REMOVED lines=68> */
.L_x_8949:
[----:B------:R-:W-:Y:S05]  /*8a20*/  BSYNC.RECONVERGENT B0 ;  /* 0x0000000000007941 */ /* 0x000fea0003800200 */
.L_x_8948:
        /* <DEDUP_REMOVED lines=81> */
.L_x_8951:
[----:B------:R-:W-:Y:S05]  /*8f40*/  BSYNC.RECONVERGENT B0 ;  /* 0x0000000000007941 */ /* 0x000fea0003800200 */
.L_x_8950:
        /* <DEDUP_REMOVED lines=83> */
.L_x_8953:
[----:B------:R-:W-:Y:S05]  /*9480*/  BSYNC.RECONVERGENT B0 ;  /* 0x0000000000007941 */ /* 0x000fea0003800200 */
.L_x_8952:
[----:B-----5:R1:W-:Y:S02]  /*9490*/  STS.128 [R81+0x2800], R4 ;  /* 0x0028000451007388 */ /* 0x0203e40000000c00 */
.L_x_8924:
[----:B------:R-:W-:Y:S05]  /*94a0*/  BSYNC.RECONVERGENT B2 ;  /* 0x0000000000027941 */ /* 0x000fea0003800200 */
.L_x_8920:
[----:B------:R-:W-:Y:S01]  /*94b0*/  IMAD R0, R88, -0x40, R71 ;  /* 0xffffffc058007824 */ /* 0x000fe200078e0247 */
[----:B------:R-:W3:Y:S01]  /*94c0*/  S2R R105, SR_TID.X ;  /* 0x0000000000697919 */ /* 0x000ee20000002100 */
[----:B------:R-:W1:Y:S01]  /*94d0*/  S2UR UR6, SR_CgaCtaId ;  /* 0x00000000000679c3 */ /* 0x000e620000008800 */
[----:B------:R-:W-:Y:S01]  /*94e0*/  UMOV UR7, 0x400 ;  /* 0x0000040000077882 */ /* 0x000fe20000000000 */
[----:B--2---:R-:W-:Y:S01]  /*94f0*/  VIADD R3, R0, 0x40 ;  /* 0x0000004000037836 */ /* 0x004fe20000000000 */
[----:B------:R-:W-:Y:S01]  /*9500*/  LEA R127, R88, 0xffffffc0, 0x6 ;  /* 0xffffffc0587f7811 */ /* 0x000fe200078e30ff */
[----:B------:R-:W-:Y:S01]  /*9510*/  IMAD.MOV.U32 R69, RZ, RZ, 0x20 ;  /* 0x00000020ff457424 */ /* 0x000fe200078e00ff */
[----:B------:R-:W-:Y:S02]  /*9520*/  BSSY.RECONVERGENT B1, `(.L_x_8954) ;  /* 0x0000131000017945 */ /* 0x000fe40003800200 */
[-C--:B------:R-:W-:Y:S02]  /*9530*/  ISETP.GE.AND P2, PT, R36, R3.reuse, PT ;  /* 0x000000032400720c */ /* 0x080fe40003f46270 */
[----:B------:R-:W-:-:S02]  /*9540*/  ISETP.GE.AND P3, PT, R126, R3, PT ;  /* 0x000000037e00720c */ /* 0x000fc40003f66270 */
[----:B------:R-:W-:-:S09]  /*9550*/  ISETP.GE.AND P1, PT, R36, R3, PT ;  /* 0x000000032400720c */ /* 0x000fd20003f26270 */
[C---:B----4-:R-:W-:Y:S02]  /*9560*/  @!P2 LEA R8, P0, R109.reuse, R112, 0x1 ;  /* 0x000000706d08a211 */ /* 0x050fe400078008ff */
[----:B------:R-:W-:Y:S02]  /*9570*/  @!P3 IMAD.MOV.U32 R113, RZ, RZ, R111 ;  /* 0x000000ffff71b224 */ /* 0x000fe400078e006f */
[----:B-----5:R-:W-:Y:S01]  /*9580*/  @!P2 LEA.HI.X R9, R109, R111, R110, 0x1, P0 ;  /* 0x0000006f6d09a211 */ /* 0x020fe200000f0c6e */
[----:B-1----:R-:W-:Y:S01]  /*9590*/  ULEA UR6, UR6, UR7, 0x18 ;  /* 0x0000000706067291 */ /* 0x002fe2000f8ec0ff */
[----:B------:R-:W-:Y:S01]  /*95a0*/  @!P1 LEA R6, P0, R87, R122, 0x1 ;  /* 0x0000007a57069211 */ /* 0x000fe200078008ff */
[----:B------:R-:W-:Y:S01]  /*95b0*/  @!PT LDS RZ, [RZ] ;  /* 0x00000000fffff984 */ /* 0x000fe20000000800 */
[----:B------:R-:W-:Y:S01]  /*95c0*/  @!PT LDS RZ, [RZ] ;  /* 0x00000000fffff984 */ /* 0x000fe20000000800 */
[----:B------:R-:W-:Y:S01]  /*95d0*/  @!PT LDS RZ, [RZ] ;  /* 0x00000000fffff984 */ /* 0x000fe20000000800 */
[----:B------:R-:W-:Y:S04]  /*95e0*/  @!P3 LDGSTS.E.BYPASS.LTC128B.128 [R81+0x3000], desc[UR4][R112.64] ;  /* 0x030000007051bfae */ /* 0x000fe8000b981a04 */
[----:B------:R-:W-:Y:S01]  /*95f0*/  @!P3 LDGSTS.E.BYPASS.LTC128B.128 [R81+0x4000], desc[UR4][R112.64+0x40] ;  /* 0x040000407051bfae */ /* 0x000fe2000b981a04 */
[C---:B---3--:R-:W-:Y:S01]  /*9600*/  IMAD.SHL.U32 R5, R105.reuse, 0x10, RZ ;  /* 0x0000001069057824 */ /* 0x048fe200078e00ff */
[----:B------:R-:W-:Y:S01]  /*9610*/  SHF.R.U32.HI R106, RZ, 0x1, R105 ;  /* 0x00000001ff6a7819 */ /* 0x000fe20000011669 */
[C---:B------:R-:W-:Y:S01]  /*9620*/  IMAD.SHL.U32 R68, R105.reuse, 0x20, RZ ;  /* 0x0000002069447824 */ /* 0x040fe200078e00ff */
[----:B------:R-:W-:Y:S01]  /*9630*/  @!P3 LDGSTS.E.BYPASS.LTC128B.128 [R81+0x5000], desc[UR4][R112.64+0x80] ;  /* 0x050000807051bfae */ /* 0x000fe2000b981a04 */
[C---:B------:R-:W-:Y:S01]  /*9640*/  LOP3.LUT R7, R105.reuse, 0x8, RZ, 0xc0, !PT ;  /* 0x0000000869077812 */ /* 0x040fe200078ec0ff */
[----:B------:R-:W-:Y:S01]  /*9650*/  IMAD.SHL.U32 R104, R105, 0x4, RZ ;  /* 0x0000000469687824 */ /* 0x000fe200078e00ff */
[----:B------:R-:W-:Y:S01]  /*9660*/  LOP3.LUT R107, R5, 0x3e00, RZ, 0xc0, !PT ;  /* 0x00003e00056b7812 */ /* 0x000fe200078ec0ff */
[----:B------:R-:W-:Y:S01]  /*9670*/  @!P2 LDGSTS.E.BYPASS.LTC128B.128 [R81+0x3800], desc[UR4][R8.64] ;  /* 0x038000000851afae */ /* 0x000fe2000b981a04 */
[----:B------:R-:W-:-:S02]  /*9680*/  LOP3.LUT R3, R106, 0x8, RZ, 0xc0, !PT ;  /* 0x000000086a037812 */ /* 0x000fc400078ec0ff */
[--C-:B------:R-:W-:Y:S01]  /*9690*/  LOP3.LUT R0, R7, 0xc0, R68.reuse, 0xf8, !PT ;  /* 0x000000c007007812 */ /* 0x100fe200078ef844 */
[----:B------:R-:W-:Y:S01]  /*96a0*/  @!P2 LDGSTS.E.BYPASS.LTC128B.128 [R81+0x4800], desc[UR4][R8.64+0x40] ;  /* 0x048000400851afae */ /* 0x000fe2000b981a04 */
[----:B------:R-:W-:Y:S02]  /*96b0*/  LOP3.LUT R5, R5, 0x100, RZ, 0xc0, !PT ;  /* 0x0000010005057812 */ /* 0x000fe400078ec0ff */
[----:B------:R-:W-:Y:S01]  /*96c0*/  LOP3.LUT R2, R104, 0x18, RZ, 0xc0, !PT ;  /* 0x0000001868027812 */ /* 0x000fe200078ec0ff */
[----:B------:R1:W-:Y:S01]  /*96d0*/  @!P2 LDGSTS.E.BYPASS.LTC128B.128 [R81+0x5800], desc[UR4][R8.64+0x80] ;  /* 0x058000800851afae */ /* 0x0003e2000b981a04 */
[--C-:B------:R-:W-:Y:S02]  /*96e0*/  LOP3.LUT R3, R3, 0xc0, R68.reuse, 0xf8, !PT ;  /* 0x000000c003037812 */ /* 0x100fe400078ef844 */
[--C-:B------:R-:W-:Y:S01]  /*96f0*/  LOP3.LUT R7, R107, 0x20, R68.reuse, 0xf8, !PT ;  /* 0x000000206b077812 */ /* 0x100fe200078ef844 */
[----:B------:R-:W0:Y:S01]  /*9700*/  LDGDEPBAR ;  /* 0x00000000000079af */ /* 0x000e220000000000 */
[----:B------:R-:W-:-:S02]  /*9710*/  LOP3.LUT R5, R5, 0x20, R68, 0xf8, !PT ;  /* 0x0000002005057812 */ /* 0x000fc400078ef844 */
[----:B------:R-:W-:Y:S02]  /*9720*/  LOP3.LUT R3, R3, R2, RZ, 0x3c, !PT ;  /* 0x0000000203037212 */ /* 0x000fe400078e3cff */
[----:B------:R-:W-:Y:S02]  /*9730*/  LOP3.LUT R4, R7, 0x100, R68, 0xf8, !PT ;  /* 0x0000010007047812 */ /* 0x000fe400078ef844 */
[----:B------:R-:W-:Y:S02]  /*9740*/  LOP3.LUT R0, R5, R0, R2, 0xf6, !PT ;  /* 0x0000000005007212 */ /* 0x000fe400078ef602 */
[----:B------:R-:W-:Y:S02]  /*9750*/  LOP3.LUT R4, R4, R3, RZ, 0xfc, !PT ;  /* 0x0000000304047212 */ /* 0x000fe400078efcff */
[----:B------:R-:W-:Y:S02]  /*9760*/  @!P1 LEA.HI.X R7, R87, R123, R86, 0x1, P0 ;  /* 0x0000007b57079211 */ /* 0x000fe400000f0c56 */
[----:B------:R-:W-:-:S02]  /*9770*/  LEA R70, R0, UR6, 0x1 ;  /* 0x0000000600467c11 */ /* 0x000fc4000f8e08ff */
[----:B------:R-:W-:Y:S02]  /*9780*/  LEA R90, R4, UR6, 0x1 ;  /* 0x00000006045a7c11 */ /* 0x000fe4000f8e08ff */
[----:B------:R-:W-:-:S04]  /*9790*/  LOP3.LUT P0, RZ, R105, 0x4, RZ, 0xc0, !PT ;  /* 0x0000000469ff7812 */ /* 0x000fc8000780c0ff */
[----:B------:R-:W-:Y:S01]  /*97a0*/  SEL R69, R69, 0xffffffe0, !P0 ;  /* 0xffffffe045457807 */ /* 0x000fe20004000000 */
[----:B------:R-:W-:-:S04]  /*97b0*/  DEPBAR.LE SB0, 0x0 ;  /* 0x000080000000791a */ /* 0x000fc80000000000 */
[----:B------:R-:W-:Y:S01]  /*97c0*/  BAR.SYNC.DEFER_BLOCKING 0x0 ;  /* 0x0000000000007b1d */ /* 0x000fe20000010000 */
[--C-:B------:R-:W-:Y:S02]  /*97d0*/  IMAD.IADD R2, R90, 0x1, R69.reuse ;  /* 0x000000015a027824 */ /* 0x100fe400078e0245 */
[----:B------:R-:W-:-:S03]  /*97e0*/  IMAD.IADD R0, R70, 0x1, R69 ;  /* 0x0000000146007824 */ /* 0x000fc600078e0245 */
        /* <DEDUP_REMOVED lines=20> */
[----:B------:R-:W4:Y:S04]  /*9930*/  LDSM.16.M88.4 R56, [R70+0x3400] ;  /* 0x003400004638783b */ /* 0x000f280000000200 */
[----:B------:R-:W4:Y:S04]  /*9940*/  LDSM.16.M88.4 R48, [R70+0x3800] ;  /* 0x003800004630783b */ /* 0x000f280000000200 */
[----:B------:R-:W4:Y:S04]  /*9950*/  LDSM.16.M88.4 R20, [R70+0x3c00] ;  /* 0x003c00004614783b */ /* 0x000f280000000200 */
[----:B-1----:R-:W-:Y:S04]  /*9960*/  LDSM.16.M88.4 R8, [R2] ;  /* 0x000000000208783b */ /* 0x002fe80000000200 */
[----:B------:R-:W1:Y:S04]  /*9970*/  LDSM.16.M88.4 R72, [R0+0x3000] ;  /* 0x003000000048783b */ /* 0x000e680000000200 */
[----:B------:R-:W1:Y:S04]  /*9980*/  LDSM.16.M88.4 R64, [R0+0x3400] ;  /* 0x003400000040783b */ /* 0x000e680000000200 */
[----:B------:R-:W1:Y:S04]  /*9990*/  LDSM.16.M88.4 R36, [R0+0x3800] ;  /* 0x003800000024783b */ /* 0x000e680000000200 */
[----:B------:R-:W1:Y:S04]  /*99a0*/  LDSM.16.M88.4 R32, [R0+0x3c00] ;  /* 0x003c00000020783b */ /* 0x000e680000000200 */
[----:B--2---:R-:W-:Y:S01]  /*99b0*/  LDSM.16.M88.4 R4, [R90+0x1000] ;  /* 0x001000005a04783b */ /* 0x004fe20000000200 */
[C---:B---3--:R-:W-:Y:S03]  /*99c0*/  HMMA.16816.F32.BF16 R16, R40.reuse, R12, RZ ;  /* 0x0000000c2810723c */ /* 0x048fe600000418ff */
[----:B------:R-:W2:Y:S04]  /*99d0*/  LDSM.16.M88.4 R28, [R70+0x4000] ;  /* 0x00400000461c783b */ /* 0x000ea80000000200 */
[----:B------:R-:W-:Y:S01]  /*99e0*/  LDSM.16.M88.4 R24, [R70+0x4400] ;  /* 0x004400004618783b */ /* 0x000fe20000000200 */
[C---:B----4-:R-:W-:Y:S03]  /*99f0*/  HMMA.16816.F32.BF16 R60, R40.reuse, R56, RZ ;  /* 0x00000038283c723c */ /* 0x050fe600000418ff */
        /* <DEDUP_REMOVED lines=23> */
[----:B------:R-:W4:Y:S03]  /*9b70*/  LDSM.16.M88.4 R32, [R70+0x5000] ;  /* 0x005000004620783b */ /* 0x000f260000000200 */
[C---:B--2---:R-:W-:Y:S08]  /*9b80*/  HMMA.16816.F32.BF16 R16, R4.reuse, R28, R16 ;  /* 0x0000001c0410723c */ /* 0x044ff00000041810 */
[C---:B------:R-:W-:Y:S01]  /*9b90*/  HMMA.16816.F32.BF16 R12, R4.reuse, R30, R12 ;  /* 0x0000001e040c723c */ /* 0x040fe2000004180c */
[----:B------:R-:W-:Y:S07]  /*9ba0*/  LDSM.16.M88.4 R28, [R70+0x5400] ;  /* 0x00540000461c783b */ /* 0x000fee0000000200 */
[C---:B---3--:R-:W-:Y:S08]  /*9bb0*/  HMMA.16816.F32.BF16 R52, R4.reuse, R20, R52 ;  /* 0x000000140434723c */ /* 0x048ff00000041834 */
[C---:B------:R-:W-:Y:S01]  /*9bc0*/  HMMA.16816.F32.BF16 R48, R4.reuse, R22, R48 ;  /* 0x000000160430723c */ /* 0x040fe20000041830 */
[----:B------:R-:W2:Y:S07]  /*9bd0*/  LDSM.16.M88.4 R20, [R70+0x5c00] ;  /* 0x005c00004614783b */ /* 0x000eae0000000200 */
[C---:B------:R-:W-:Y:S08]  /*9be0*/  HMMA.16816.F32.BF16 R60, R4.reuse, R24, R60 ;  /* 0x00000018043c723c */ /* 0x040ff0000004183c */
[C---:B-1----:R-:W-:Y:S08]  /*9bf0*/  HMMA.16816.F32.BF16 R44, R4.reuse, R8, R44 ;  /* 0x00000008042c723c */ /* 0x042ff0000004182c */
[C---:B------:R-:W-:Y:S01]  /*9c00*/  HMMA.16816.F32.BF16 R40, R4.reuse, R10, R40 ;  /* 0x0000000a0428723c */ /* 0x040fe20000041828 */
[----:B------:R-:W-:Y:S07]  /*9c10*/  LDSM.16.M88.4 R8, [R0+0x5000] ;  /* 0x005000000008783b */ /* 0x000fee0000000200 */
[----:B------:R-:W-:Y:S01]  /*9c20*/  HMMA.16816.F32.BF16 R56, R4, R26, R56 ;  /* 0x0000001a0438723c */ /* 0x000fe20000041838 */
[----:B------:R1:W3:Y:S04]  /*9c30*/  LDSM.16.M88.4 R4, [R2+0x2000] ;  /* 0x002000000204783b */ /* 0x0002e80000000200 */
[----:B------:R-:W3:Y:S03]  /*9c40*/  LDSM.16.M88.4 R24, [R70+0x5800] ;  /* 0x005800004618783b */ /* 0x000ee60000000200 */
[C---:B------:R-:W-:Y:S08]  /*9c50*/  HMMA.16816.F32.BF16 R16, R80.reuse, R92, R16 ;  /* 0x0000005c5010723c */ /* 0x040ff00000041810 */
[C---:B------:R-:W-:Y:S08]  /*9c60*/  HMMA.16816.F32.BF16 R12, R80.reuse, R94, R12 ;  /* 0x0000005e500c723c */ /* 0x040ff0000004180c */
[----:B------:R-:W-:Y:S03]  /*9c70*/  HMMA.16816.F32.BF16 R44, R80, R64, R44 ;  /* 0x00000040502c723c */ /* 0x000fe6000004182c */
[----:B-1----:R-:W-:-:S05]  /*9c80*/  IMAD.SHL.U32 R2, R105, 0x2, RZ ;  /* 0x0000000269027824 */ /* 0x002fca00078e00ff */
[----:B------:R-:W-:Y:S01]  /*9c90*/  LOP3.LUT R2, R127, 0x6, R2, 0xf8, !PT ;  /* 0x000000067f027812 */ /* 0x000fe200078ef802 */
[----:B------:R-:W-:Y:S01]  /*9ca0*/  HMMA.16816.F32.BF16 R64, R80, R66, R40 ;  /* 0x000000425040723c */ /* 0x000fe20000041828 */
[----:B------:R-:W1:Y:S02]  /*9cb0*/  LDSM.16.M88.4 R40, [R0+0x5400] ;  /* 0x005400000028783b */ /* 0x000e640000000200 */
[----:B------:R-:W-:-:S05]  /*9cc0*/  ISETP.GE.AND P1, PT, R2, R71, PT ;  /* 0x000000470200720c */ /* 0x000fca0003f26270 */
[----:B----4-:R-:W-:Y:S08]  /*9cd0*/  HMMA.16816.F32.BF16 R16, R36, R32, R16 ;  /* 0x000000202410723c */ /* 0x010ff00000041810 */
[----:B------:R-:W-:Y:S08]  /*9ce0*/  HMMA.16816.F32.BF16 R60, R80, R76, R60 ;  /* 0x0000004c503c723c */ /* 0x000ff0000004183c */
[C---:B------:R-:W-:Y:S08]  /*9cf0*/  HMMA.16816.F32.BF16 R12, R36.reuse, R34, R12 ;  /* 0x00000022240c723c */ /* 0x040ff0000004180c */
[C---:B--2---:R-:W-:Y:S08]  /*9d00*/  HMMA.16816.F32.BF16 R44, R36.reuse, R20, R44 ;  /* 0x00000014242c723c */ /* 0x044ff0000004182c */
[----:B------:R-:W-:Y:S01]  /*9d10*/  HMMA.16816.F32.BF16 R64, R36, R22, R64 ;  /* 0x000000162440723c */ /* 0x000fe20000041840 */
[----:B------:R-:W2:Y:S07]  /*9d20*/  LDSM.16.M88.4 R20, [R0+0x5800] ;  /* 0x005800000014783b */ /* 0x000eae0000000200 */
[----:B------:R-:W-:Y:S08]  /*9d30*/  HMMA.16816.F32.BF16 R48, R80, R74, R48 ;  /* 0x0000004a5030723c */ /* 0x000ff00000041830 */
[----:B---3--:R-:W-:Y:S05]  /*9d40*/  HMMA.16816.F32.BF16 R16, R4, R8, R16 ;  /* 0x000000080410723c */ /* 0x008fea0000041810 */
[----:B------:R-:W-:-:S04]  /*9d50*/  LOP3.LUT R8, R2, 0x1, RZ, 0xfc, !PT ;  /* 0x0000000102087812 */ /* 0x000fc800078efcff */
[----:B------:R-:W-:Y:S01]  /*9d60*/  ISETP.GE.AND P0, PT, R8, R71, PT ;  /* 0x000000470800720c */ /* 0x000fe20003f06270 */
[C---:B------:R-:W-:Y:S08]  /*9d70*/  HMMA.16816.F32.BF16 R56, R80.reuse, R78, R56 ;  /* 0x0000004e5038723c */ /* 0x040ff00000041838 */
[----:B------:R-:W-:Y:S03]  /*9d80*/  HMMA.16816.F32.BF16 R52, R80, R72, R52 ;  /* 0x000000485034723c */ /* 0x000fe60000041834 */
[----:B------:R-:W-:-:S05]  /*9d90*/  FSEL R19, R19, -INF , !P0 ;  /* 0xff80000013137808 */ /* 0x000fca0004000000 */
[----:B------:R-:W-:Y:S05]  /*9da0*/  HMMA.16816.F32.BF16 R60, R36, R28, R60 ;  /* 0x0000001c243c723c */ /* 0x000fea000004183c */
[----:B------:R-:W-:Y:S02]  /*9db0*/  LOP3.LUT R28, R2, 0x10, RZ, 0xfc, !PT ;  /* 0x00000010021c7812 */ /* 0x000fe400078efcff */
[----:B------:R-:W-:Y:S02]  /*9dc0*/  FSEL R29, R17, -INF , !P0 ;  /* 0xff800000111d7808 */ /* 0x000fe40004000000 */
[----:B------:R-:W-:Y:S01]  /*9dd0*/  ISETP.GE.AND P4, PT, R28, R71, PT ;  /* 0x000000471c00720c */ /* 0x000fe20003f86270 */
[----:B------:R-:W-:Y:S01]  /*9de0*/  HMMA.16816.F32.BF16 R12, R4, R10, R12 ;  /* 0x0000000a040c723c */ /* 0x000fe2000004180c */
[----:B------:R3:W4:Y:S01]  /*9df0*/  LDSM.16.M88.4 R8, [R0+0x5c00] ;  /* 0x005c00000008783b */ /* 0x0007220000000200 */
[----:B------:R-:W-:-:S06]  /*9e00*/  DEPBAR.LE SB0, 0x0 ;  /* 0x000080000000791a */ /* 0x000fcc0000000000 */
[C---:B------:R-:W-:Y:S05]  /*9e10*/  HMMA.16816.F32.BF16 R48, R36.reuse, R26, R48 ;  /* 0x0000001a2430723c */ /* 0x040fea0000041830 */
[----:B------:R-:W-:Y:S02]  /*9e20*/  FSEL R27, R16, -INF , !P1 ;  /* 0xff800000101b7808 */ /* 0x000fe40004800000 */
[C---:B------:R-:W-:Y:S02]  /*9e30*/  LOP3.LUT R16, R2.reuse, 0x21, RZ, 0xfc, !PT ;  /* 0x0000002102107812 */ /* 0x040fe400078efcff */
[C---:B------:R-:W-:Y:S01]  /*9e40*/  LOP3.LUT R26, R2.reuse, 0x11, RZ, 0xfc, !PT ;  /* 0x00000011021a7812 */ /* 0x040fe200078efcff */
[----:B------:R-:W-:Y:S03]  /*9e50*/  HMMA.16816.F32.BF16 R56, R36, R30, R56 ;  /* 0x0000001e2438723c */ /* 0x000fe60000041838 */
[----:B------:R-:W-:-:S02]  /*9e60*/  LOP3.LUT R30, R2, 0x9, RZ, 0xfc, !PT ;  /* 0x00000009021e7812 */ /* 0x000fc400078efcff */
[-C--:B------:R-:W-:Y:S02]  /*9e70*/  ISETP.GE.AND P3, PT, R26, R71.reuse, PT ;  /* 0x000000471a00720c */ /* 0x080fe40003f66270 */
[-C--:B------:R-:W-:Y:S01]  /*9e80*/  ISETP.GE.AND P5, PT, R30, R71.reuse, PT ;  /* 0x000000471e00720c */ /* 0x080fe20003fa6270 */
[----:B------:R-:W-:Y:S03]  /*9e90*/  HMMA.16816.F32.BF16 R52, R36, R24, R52 ;  /* 0x000000182434723c */ /* 0x000fe60000041834 */
[C---:B------:R-:W-:Y:S02]  /*9ea0*/  LOP3.LUT R24, R2.reuse, 0x8, RZ, 0xfc, !PT ;  /* 0x0000000802187812 */ /* 0x040fe400078efcff */
[----:B---3--:R-:W-:Y:S02]  /*9eb0*/  LOP3.LUT R0, R2, 0x20, RZ, 0xfc, !PT ;  /* 0x0000002002007812 */ /* 0x008fe400078efcff */
[----:B------:R-:W-:-:S02]  /*9ec0*/  ISETP.GE.AND P6, PT, R24, R71, PT ;  /* 0x000000471800720c */ /* 0x000fc40003fc6270 */
[-C--:B------:R-:W-:Y:S01]  /*9ed0*/  ISETP.GE.AND P0, PT, R0, R71.reuse, PT ;  /* 0x000000470000720c */ /* 0x080fe20003f06270 */
[----:B-1----:R-:W-:Y:S05]  /*9ee0*/  HMMA.16816.F32.BF16 R60, R4, R40, R60 ;  /* 0x00000028043c723c */ /* 0x002fea000004183c */
[----:B------:R-:W-:Y:S02]  /*9ef0*/  FSEL R14, R14, -INF , !P6 ;  /* 0xff8000000e0e7808 */ /* 0x000fe40007000000 */
[----:B------:R-:W-:Y:S02]  /*9f00*/  FSEL R12, R12, -INF , !P6 ;  /* 0xff8000000c0c7808 */ /* 0x000fe40007000000 */
[----:B------:R-:W-:-:S02]  /*9f10*/  ISETP.GE.AND P6, PT, R16, R71, PT ;  /* 0x000000471000720c */ /* 0x000fc40003fc6270 */
[C---:B------:R-:W-:Y:S01]  /*9f20*/  LOP3.LUT R16, R2.reuse, 0x29, RZ, 0xfc, !PT ;  /* 0x0000002902107812 */ /* 0x040fe200078efcff */
[C---:B--2---:R-:W-:Y:S03]  /*9f30*/  HMMA.16816.F32.BF16 R48, R4.reuse, R22, R48 ;  /* 0x000000160430723c */ /* 0x044fe60000041830 */
[C---:B------:R-:W-:Y:S02]  /*9f40*/  LOP3.LUT R0, R2.reuse, 0x28, RZ, 0xfc, !PT ;  /* 0x0000002802007812 */ /* 0x040fe400078efcff */
[----:B------:R-:W-:Y:S02]  /*9f50*/  LOP3.LUT R24, R2, 0x18, RZ, 0xfc, !PT ;  /* 0x0000001802187812 */ /* 0x000fe400078efcff */
[----:B------:R-:W-:Y:S02]  /*9f60*/  FSEL R15, R15, -INF , !P5 ;  /* 0xff8000000f0f7808 */ /* 0x000fe40006800000 */
[----:B------:R-:W-:Y:S01]  /*9f70*/  ISETP.GE.AND P2, PT, R24, R71, PT ;  /* 0x000000471800720c */ /* 0x000fe20003f46270 */
[----:B------:R-:W-:Y:S03]  /*9f80*/  HMMA.16816.F32.BF16 R56, R4, R42, R56 ;  /* 0x0000002a0438723c */ /* 0x000fe60000041838 */
[----:B------:R-:W-:-:S02]  /*9f90*/  LOP3.LUT R24, R2, 0x19, RZ, 0xfc, !PT ;  /* 0x0000001902187812 */ /* 0x000fc400078efcff */
[----:B------:R-:W-:Y:S02]  /*9fa0*/  FSEL R23, R60, -INF , !P4 ;  /* 0xff8000003c177808 */ /* 0x000fe40006000000 */
[----:B------:R-:W-:Y:S02]  /*9fb0*/  FSEL R63, R63, -INF , !P3 ;  /* 0xff8000003f3f7808 */ /* 0x000fe40005800000 */
[----:B------:R-:W-:Y:S01]  /*9fc0*/  FSEL R61, R61, -INF , !P3 ;  /* 0xff8000003d3d7808 */ /* 0x000fe20005800000 */
[----:B------:R-:W-:Y:S03]  /*9fd0*/  HMMA.16816.F32.BF16 R52, R4, R20, R52 ;  /* 0x000000140434723c */ /* 0x000fe60000041834 */
[----:B------:R-:W-:Y:S02]  /*9fe0*/  FSEL R21, R13, -INF , !P5 ;  /* 0xff8000000d157808 */ /* 0x000fe40006800000 */
[----:B------:R-:W-:-:S02]  /*9ff0*/  FSEL R13, R62, -INF , !P4 ;  /* 0xff8000003e0d7808 */ /* 0x000fc40006000000 */
[-C--:B------:R-:W-:Y:S02]  /*a000*/  ISETP.GE.AND P4, PT, R16, R71.reuse, PT ;  /* 0x000000471000720c */ /* 0x080fe40003f86270 */
[----:B------:R-:W-:Y:S01]  /*a010*/  ISETP.GE.AND P5, PT, R0, R71, PT ;  /* 0x000000470000720c */ /* 0x000fe20003fa6270 */
[----:B----4-:R-:W-:Y:S03]  /*a020*/  HMMA.16816.F32.BF16 R44, R4, R8, R44 ;  /* 0x00000008042c723c */ /* 0x010fe6000004182c */
[----:B------:R-:W-:Y:S02]  /*a030*/  FSEL R133, R51, -INF , !P4 ;  /* 0xff80000033857808 */ /* 0x000fe40006000000 */
[----:B------:R-:W-:Y:S02]  /*a040*/  FSEL R141, R49, -INF , !P4 ;  /* 0xff800000318d7808 */ /* 0x000fe40006000000 */
[----:B------:R-:W-:-:S02]  /*a050*/  ISETP.NE.AND P4, PT, R88, 0x1, PT ;  /* 0x000000015800780c */ /* 0x000fc40003f85270 */
[----:B------:R-:W-:Y:S01]  /*a060*/  LOP3.LUT R0, R2, 0x30, RZ, 0xfc, !PT ;  /* 0x0000003002007812 */ /* 0x000fe200078efcff */
[----:B------:R-:W-:Y:S03]  /*a070*/  HMMA.16816.F32.BF16 R64, R4, R10, R64 ;  /* 0x0000000a0440723c */ /* 0x000fe60000041840 */
[----:B------:R-:W-:Y:S02]  /*a080*/  FSEL R25, R18, -INF , !P1 ;  /* 0xff80000012197808 */ /* 0x000fe40004800000 */
        /* <DEDUP_REMOVED lines=41> */
.L_x_8957:
        /* <DEDUP_REMOVED lines=60> */
.L_x_8958:
[----:B------:R-:W-:Y:S05]  /*a6e0*/  BSYNC.RECONVERGENT B0 ;  /* 0x0000000000007941 */ /* 0x000fea0003800200 */
.L_x_8956:
[----:B------:R-:W-:Y:S01]  /*a6f0*/  IMAD.SHL.U32 R5, R105, 0x8, RZ ;  /* 0x0000000869057824 */ /* 0x000fe200078e00ff */
[----:B------:R-:W-:Y:S01]  /*a700*/  LEA R4, P0, R109, R112, 0x1 ;  /* 0x000000706d047211 */ /* 0x000fe200078008ff */
[----:B------:R-:W-:Y:S02]  /*a710*/  IMAD.MOV.U32 R6, RZ, RZ, R112 ;  /* 0x000000ffff067224 */ /* 0x000fe400078e0070 */
[----:B------:R-:W-:Y:S01]  /*a720*/  IMAD.MOV.U32 R7, RZ, RZ, R111 ;  /* 0x000000ffff077224 */ /* 0x000fe200078e006f */
[----:B------:R-:W-:-:S04]  /*a730*/  LOP3.LUT R0, R5, 0xc0, RZ, 0xc0, !PT ;  /* 0x000000c005007812 */ /* 0x000fc800078ec0ff */
[----:B------:R-:W-:-:S04]  /*a740*/  LOP3.LUT R0, R0, 0x18, R105, 0xf8, !PT ;  /* 0x0000001800007812 */ /* 0x000fc800078ef869 */
[----:B------:R-:W-:-:S04]  /*a750*/  LOP3.LUT R0, R0, 0x18, R5, 0x78, !PT ;  /* 0x0000001800007812 */ /* 0x000fc800078e7805 */
[----:B------:R-:W-:Y:S02]  /*a760*/  LOP3.LUT R0, R0, 0x1f20, R5, 0xf8, !PT ;  /* 0x00001f2000007812 */ /* 0x000fe400078ef805 */
[----:B------:R-:W-:Y:S02]  /*a770*/  LEA.HI.X R5, R109, R111, R110, 0x1, P0 ;  /* 0x0000006f6d057211 */ /* 0x000fe400000f0c6e */
[----:B------:R-:W-:-:S05]  /*a780*/  LEA R0, R0, UR6, 0x1 ;  /* 0x0000000600007c11 */ /* 0x000fca000f8e08ff */
        /* <DEDUP_REMOVED lines=10> */
.L_x_8955:
[----:B------:R-:W-:Y:S05]  /*a830*/  BSYNC.RECONVERGENT B1 ;  /* 0x0000000000017941 */ /* 0x000fea0003800200 */
.L_x_8954:
[----:B------:R-:W2:Y:S01]  /*a840*/  LD.E R95, desc[UR4][R84.64+0xdc] ;  /* 0x0000dc04545f7980 */ /* 0x000ea2000c101900 */
[----:B-1----:R-:W-:Y:S02]  /*a850*/  FMNMX3.FTZ R0, R27, R29, R12, !PT ;  /* 0x0000001d1b007276 */ /* 0x002fe4000781000c */
[----:B------:R-:W-:Y:S02]  /*a860*/  LOP3.LUT R34, R3, 0x120, R68, 0xf8, !PT ;  /* 0x0000012003227812 */ /* 0x000fe400078ef844 */
[----:B------:R-:W-:Y:S02]  /*a870*/  FMNMX3.FTZ R0, R0, R21, R23, !PT ;  /* 0x0000001500007276 */ /* 0x000fe40007810017 */
[----:B------:R-:W-:Y:S02]  /*a880*/  LEA R34, R34, UR6, 0x1 ;  /* 0x0000000622227c11 */ /* 0x000fe4000f8e08ff */
[----:B------:R-:W-:Y:S02]  /*a890*/  FMNMX3.FTZ R0, R0, R61, R31, !PT ;  /* 0x0000003d00007276 */ /* 0x000fe4000781001f */
[----:B------:R-:W-:Y:S01]  /*a8a0*/  IADD3 R33, PT, PT, R69, R34, RZ ;  /* 0x0000002245217210 */ /* 0x000fe20007ffe0ff */
[----:B------:R-:W-:Y:S01]  /*a8b0*/  LDSM.16.MT88.4 R48, [R34+0x7000] ;  /* 0x007000002230783b */ /* 0x000fe20000004200 */
[----:B------:R-:W-:-:S03]  /*a8c0*/  FMNMX3.FTZ R0, R0, R57, R125, !PT ;  /* 0x0000003900007276 */ /* 0x000fc6000781007d */
[----:B------:R-:W-:Y:S01]  /*a8d0*/  LDSM.16.MT88.4 R40, [R33+0x6000] ;  /* 0x006000002128783b */ /* 0x000fe20000004200 */
[----:B------:R-:W-:Y:S02]  /*a8e0*/  FMNMX3.FTZ R5, R0, R137, R139, !PT ;  /* 0x0000008900057276 */ /* 0x000fe4000781008b */
[----:B------:R-:W-:Y:S01]  /*a8f0*/  FMNMX3.FTZ R0, R25, R19, R14, !PT ;  /* 0x0000001319007276 */ /* 0x000fe2000781000e */
[----:B------:R-:W-:Y:S01]  /*a900*/  LDSM.16.MT88.4 R64, [R34+0x8000] ;  /* 0x008000002240783b */ /* 0x000fe20000004200 */
[----:B------:R-:W-:Y:S02]  /*a910*/  FMNMX3.FTZ R5, R5, R141, R102, !PT ;  /* 0x0000008d05057276 */ /* 0x000fe40007810066 */
[----:B------:R-:W-:Y:S01]  /*a920*/  FMNMX3.FTZ R0, R0, R15, R13, !PT ;  /* 0x0000000f00007276 */ /* 0x000fe2000781000d */
[----:B------:R-:W-:Y:S01]  /*a930*/  LDSM.16.MT88.4 R76, [R34+0x6000] ;  /* 0x00600000224c783b */ /* 0x000fe20000004200 */
[----:B------:R-:W-:Y:S02]  /*a940*/  FMNMX3.FTZ R5, R5, R99, R100, !PT ;  /* 0x0000006305057276 */ /* 0x000fe40007810064 */
[----:B------:R-:W-:-:S02]  /*a950*/  FMNMX3.FTZ R0, R0, R63, R17, !PT ;  /* 0x0000003f00007276 */ /* 0x000fc40007810011 */
[----:B------:R-:W-:Y:S02]  /*a960*/  FMNMX.FTZ R4, R98, R5, !PT ;  /* 0x0000000562047209 */ /* 0x000fe40007810000 */
[----:B------:R-:W-:-:S03]  /*a970*/  FMNMX3.FTZ R0, R0, R9, R113, !PT ;  /* 0x0000000900007276 */ /* 0x000fc60007810071 */
[----:B------:R-:W1:Y:S01]  /*a980*/  SHFL.BFLY PT, R11, R4, 0x2, 0x1f ;  /* 0x0c401f00040b7f89 */ /* 0x000e6200000e0000 */
        /* <DEDUP_REMOVED lines=29> */
[----:B------:R-:W-:Y:S01]  /*ab60*/  LDSM.16.MT88.4 R8, [R34+0x7400] ;  /* 0x007400002208783b */ /* 0x000fe20000004200 */
[-CC-:B------:R-:W-:Y:S01]  /*ab70*/  FFMA.FTZ R29, R61, R95.reuse, -R108.reuse ;  /* 0x0000005f3d1d7223 */ /* 0x180fe2000001086c */
[-C--:B------:R-:W-:Y:S01]  /*ab80*/  FFMA.FTZ R21, R57, R95.reuse, -R108 ;  /* 0x0000005f39157223 */ /* 0x080fe2000001086c */
[-CC-:B------:R-:W-:Y:S01]  /*ab90*/  FFMA.FTZ R28, R13, R95.reuse, -R90.reuse ;  /* 0x0000005f0d1c7223 */ /* 0x180fe2000001085a */
[-CC-:B------:R-:W-:Y:S01]  /*aba0*/  FFMA.FTZ R23, R63, R95.reuse, -R90.reuse ;  /* 0x0000005f3f177223 */ /* 0x180fe2000001085a */
[----:B------:R-:W1:Y:S01]  /*abb0*/  MUFU.EX2 R92, R92 ;  /* 0x0000005c005c7308 */ /* 0x000e620000000800 */
[-C--:B------:R-:W-:Y:S01]  /*abc0*/  FFMA.FTZ R20, R17, R95.reuse, -R90 ;  /* 0x0000005f11147223 */ /* 0x080fe2000001085a */
[----:B------:R-:W-:Y:S01]  /*abd0*/  LDSM.16.MT88.4 R12, [R33+0x6400] ;  /* 0x00640000210c783b */ /* 0x000fe20000004200 */
[-C--:B------:R-:W-:Y:S01]  /*abe0*/  FFMA.FTZ R126, R125, R95.reuse, -R108 ;  /* 0x0000005f7d7e7223 */ /* 0x080fe2000001086c */
[-C--:B------:R-:W-:Y:S01]  /*abf0*/  FFMA.FTZ R124, R113, R95.reuse, -R90 ;  /* 0x0000005f717c7223 */ /* 0x080fe2000001085a */
[-C--:B------:R-:W-:Y:S01]  /*ac00*/  FFMA.FTZ R125, R137, R95.reuse, -R108 ;  /* 0x0000005f897d7223 */ /* 0x080fe2000001086c */
[----:B------:R-:W2:Y:S01]  /*ac10*/  LDSM.16.MT88.4 R56, [R33+0x7000] ;  /* 0x007000002138783b */ /* 0x000ea20000004200 */
[-CC-:B------:R-:W-:Y:S01]  /*ac20*/  FFMA.FTZ R113, R135, R95.reuse, -R90.reuse ;  /* 0x0000005f87717223 */ /* 0x180fe2000001085a */
[----:B------:R-:W-:Y:S01]  /*ac30*/  MUFU.EX2 R91, R91 ;  /* 0x0000005b005b7308 */ /* 0x000fe20000000800 */
[-CC-:B------:R-:W-:Y:S01]  /*ac40*/  FFMA.FTZ R101, R101, R95.reuse, -R90.reuse ;  /* 0x0000005f65657223 */ /* 0x180fe2000001085a */
[----:B------:R-:W3:Y:S01]  /*ac50*/  LDSM.16.MT88.4 R24, [R34+0x6400] ;  /* 0x006400002218783b */ /* 0x000ee20000004200 */
[-C--:B------:R-:W-:Y:S01]  /*ac60*/  FFMA.FTZ R89, R89, R95.reuse, -R90 ;  /* 0x0000005f59597223 */ /* 0x080fe2000001085a */
[-CC-:B------:R-:W-:Y:S01]  /*ac70*/  FFMA.FTZ R102, R102, R95.reuse, -R108.reuse ;  /* 0x0000005f66667223 */ /* 0x180fe2000001086c */
[-CC-:B------:R-:W-:Y:S01]  /*ac80*/  FFMA.FTZ R99, R99, R95.reuse, -R108.reuse ;  /* 0x0000005f63637223 */ /* 0x180fe2000001086c */
[----:B------:R-:W-:Y:S01]  /*ac90*/  LDSM.16.MT88.4 R16, [R33+0x7400] ;  /* 0x007400002110783b */ /* 0x000fe20000004200 */
[----:B------:R-:W-:Y:S01]  /*aca0*/  FFMA.FTZ R100, R100, R95, -R108 ;  /* 0x0000005f64647223 */ /* 0x000fe2000001086c */
        /* <DEDUP_REMOVED lines=39> */
[C---:B------:R-:W-:Y:S06]  /*af20*/  HMMA.16816.F32.BF16 R80, R72.reuse, R76, RZ ;  /* 0x0000004c4850723c */ /* 0x040fec00000418ff */
[----:B------:R-:W1:Y:S01]  /*af30*/  MUFU.EX2 R125, R125 ;  /* 0x0000007d007d7308 */ /* 0x000e620000000800 */
[----:B----4-:R-:W-:Y:S01]  /*af40*/  F2FP.BF16.F32.PACK_AB R7, R3, R20 ;  /* 0x000000140307723e */ /* 0x010fe200000010ff */
[----:B--2---:R-:W-:Y:S01]  /*af50*/  HMMA.16816.F32.BF16 R52, R72, R56, RZ ;  /* 0x000000384834723c */ /* 0x004fe200000418ff */
        /* <DEDUP_REMOVED lines=17> */
[----:B---3--:R-:W-:Y:S05]  /*b070*/  HMMA.16816.F32.BF16 R80, R4, R24, R80 ;  /* 0x000000180450723c */ /* 0x008fea0000041850 */
[-CC-:B------:R-:W-:Y:S01]  /*b080*/  FFMA.FTZ R25, R131, R95.reuse, -R90.reuse ;  /* 0x0000005f83197223 */ /* 0x180fe2000001085a */
[-C--:B------:R-:W-:Y:S01]  /*b090*/  FFMA.FTZ R24, R133, R95.reuse, -R90 ;  /* 0x0000005f85187223 */ /* 0x080fe2000001085a */
[-C--:B------:R-:W-:Y:S01]  /*b0a0*/  FFMA.FTZ R131, R98, R95.reuse, -R108 ;  /* 0x0000005f62837223 */ /* 0x080fe2000001086c */
[-CC-:B------:R-:W-:Y:S01]  /*b0b0*/  FFMA.FTZ R98, R103, R95.reuse, -R90.reuse ;  /* 0x0000005f67627223 */ /* 0x180fe2000001085a */
[----:B------:R-:W-:-:S02]  /*b0c0*/  FFMA.FTZ R90, R35, R95, -R90 ;  /* 0x0000005f235a7223 */ /* 0x000fc4000001085a */
        /* <DEDUP_REMOVED lines=87> */
.L_x_8966:
        /* <DEDUP_REMOVED lines=15> */
[----:B------:R-:W-:Y:S03]  /*b730*/  @!P1 IMAD.MOV.U32 R122, RZ, RZ, R4 ;  /* 0x000000ffff7a9224 */ /* 0x000fe600078e0004 */
[----:B------:R-:W-:Y:S01]  /*b740*/  @!P1 MOV R123, R3 ;  /* 0x00000003007b9202 */ /* 0x000fe20000000f00 */
[----:B-1----:R-:W-:Y:S06]  /*b750*/  @!P1 BRA `(.L_x_8961) ;  /* 0x0000000000f89947 */ /* 0x002fec0003800000 */
        /* <DEDUP_REMOVED lines=62> */
.L_x_8961:
[----:B------:R-:W-:Y:S05]  /*bb40*/  BSYNC.RECONVERGENT B0 ;  /* 0x0000000000007941 */ /* 0x000fea0003800200 */
.L_x_8960:
[----:B------:R-:W1:Y:S01]  /*bb50*/  S2UR UR7, SR_CgaCtaId ;  /* 0x00000000000779c3 */ /* 0x000e620000008800 */
[C---:B------:R-:W-:Y:S01]  /*bb60*/  IMAD.SHL.U32 R4, R105.reuse, 0x8, RZ ;  /* 0x0000000869047824 */ /* 0x040fe200078e00ff */
[C---:B------:R-:W-:Y:S01]  /*bb70*/  LOP3.LUT R9, R105.reuse, 0x18, RZ, 0xc0, !PT ;  /* 0x0000001869097812 */ /* 0x040fe200078ec0ff */
[----:B------:R-:W-:Y:S01]  /*bb80*/  UMOV UR8, 0x400 ;  /* 0x0000040000087882 */ /* 0x000fe20000000000 */
[C---:B------:R-:W-:Y:S01]  /*bb90*/  IMAD.SHL.U32 R107, R105.reuse, 0x10, RZ ;  /* 0x00000010696b7824 */ /* 0x040fe200078e00ff */
[----:B------:R-:W-:Y:S01]  /*bba0*/  SHF.R.U32.HI R106, RZ, 0x1, R105 ;  /* 0x00000001ff6a7819 */ /* 0x000fe20000011669 */
[----:B------:R-:W-:Y:S01]  /*bbb0*/  IMAD.SHL.U32 R108, R105, 0x20, RZ ;  /* 0x00000020696c7824 */ /* 0x000fe200078e00ff */
[--C-:B------:R-:W-:Y:S01]  /*bbc0*/  LOP3.LUT R9, R9, 0xc0, R4.reuse, 0xf8, !PT ;  /* 0x000000c009097812 */ /* 0x100fe200078ef804 */
[----:B------:R-:W-:Y:S01]  /*bbd0*/  IMAD.SHL.U32 R104, R105, 0x4, RZ ;  /* 0x0000000469687824 */ /* 0x000fe200078e00ff */
[----:B------:R-:W-:Y:S01]  /*bbe0*/  IADD3 R28, P0, PT, R122, R125, RZ ;  /* 0x0000007d7a1c7210 */ /* 0x000fe20007f1e0ff */
[----:B------:R-:W-:Y:S01]  /*bbf0*/  IMAD.MOV.U32 R86, RZ, RZ, 0x20 ;  /* 0x00000020ff567424 */ /* 0x000fe200078e00ff */
[----:B------:R-:W-:Y:S01]  /*bc00*/  LOP3.LUT R9, R9, 0x18, R4, 0x78, !PT ;  /* 0x0000001809097812 */ /* 0x000fe200078e7804 */
[----:B------:R-:W-:Y:S01]  /*bc10*/  BSSY.RECONVERGENT B1, `(.L_x_8962) ;  /* 0x00000cc000017945 */ /* 0x000fe20003800200 */
[----:B------:R-:W-:Y:S01]  /*bc20*/  LOP3.LUT R3, R107, 0x100, RZ, 0xc0, !PT ;  /* 0x000001006b037812 */ /* 0x000fe200078ec0ff */
[----:B------:R-:W-:Y:S01]  /*bc30*/  IMAD.X R29, R123, 0x1, R124, P0 ;  /* 0x000000017b1d7824 */ /* 0x000fe200000e067c */
[----:B------:R-:W-:Y:S02]  /*bc40*/  LOP3.LUT R9, R9, 0x1f20, R4, 0xf8, !PT ;  /* 0x00001f2009097812 */ /* 0x000fe400078ef804 */
[----:B------:R-:W-:Y:S02]  /*bc50*/  LOP3.LUT R7, R106, 0x8, RZ, 0xc0, !PT ;  /* 0x000000086a077812 */ /* 0x000fe400078ec0ff */
[----:B------:R-:W-:Y:S02]  /*bc60*/  LOP3.LUT R107, R107, 0x3e00, RZ, 0xc0, !PT ;  /* 0x00003e006b6b7812 */ /* 0x000fe400078ec0ff */
[--C-:B------:R-:W-:Y:S02]  /*bc70*/  LOP3.LUT R2, R3, 0x20, R108.reuse, 0xf8, !PT ;  /* 0x0000002003027812 */ /* 0x100fe400078ef86c */
[----:B------:R-:W-:Y:S01]  /*bc80*/  LOP3.LUT R5, R105, 0x8, RZ, 0xc0, !PT ;  /* 0x0000000869057812 */ /* 0x000fe200078ec0ff */
[----:B-1----:R-:W-:Y:S01]  /*bc90*/  ULEA UR6, UR7, UR8, 0x18 ;  /* 0x0000000807067291 */ /* 0x002fe2000f8ec0ff */
[----:B------:R-:W-:Y:S02]  /*bca0*/  LOP3.LUT R0, R104, 0x18, RZ, 0xc0, !PT ;  /* 0x0000001868007812 */ /* 0x000fe400078ec0ff */
[--C-:B------:R-:W-:Y:S02]  /*bcb0*/  LOP3.LUT R7, R7, 0xc0, R108.reuse, 0xf8, !PT ;  /* 0x000000c007077812 */ /* 0x100fe400078ef86c */
[--C-:B------:R-:W-:Y:S02]  /*bcc0*/  LOP3.LUT R3, R107, 0x20, R108.reuse, 0xf8, !PT ;  /* 0x000000206b037812 */ /* 0x100fe400078ef86c */
[----:B------:R-:W-:Y:S02]  /*bcd0*/  LEA R91, R9, UR6, 0x1 ;  /* 0x00000006095b7c11 */ /* 0x000fe4000f8e08ff */
[--C-:B------:R-:W-:Y:S02]  /*bce0*/  LOP3.LUT R5, R5, 0xc0, R108.reuse, 0xf8, !PT ;  /* 0x000000c005057812 */ /* 0x100fe400078ef86c */
[----:B------:R-:W-:Y:S01]  /*bcf0*/  LOP3.LUT R3, R3, 0x100, R108, 0xf8, !PT ;  /* 0x0000010003037812 */ /* 0x000fe200078ef86c */
[----:B------:R-:W-:Y:S01]  /*bd00*/  @!PT LDS RZ, [RZ] ;  /* 0x00000000fffff984 */ /* 0x000fe20000000800 */
[----:B------:R-:W-:Y:S01]  /*bd10*/  @!PT LDS RZ, [RZ] ;  /* 0x00000000fffff984 */ /* 0x000fe20000000800 */
[----:B------:R-:W-:Y:S01]  /*bd20*/  @!PT LDS RZ, [RZ] ;  /* 0x00000000fffff984 */ /* 0x000fe20000000800 */
[----:B------:R-:W-:Y:S01]  /*bd30*/  LDGSTS.E.BYPASS.LTC128B.128 [R91+0x6000], desc[UR4][R122.64] ;  /* 0x060000007a5b7fae */ /* 0x000fe2000b981a04 */
[----:B------:R-:W-:Y:S02]  /*bd40*/  LOP3.LUT R90, R7, R0, RZ, 0x3c, !PT ;  /* 0x00000000075a7212 */ /* 0x000fe400078e3cff */
[----:B------:R-:W-:Y:S02]  /*bd50*/  LOP3.LUT R2, R2, R5, R0, 0xf6, !PT ;  /* 0x0000000502027212 */ /* 0x000fe400078ef600 */
[----:B------:R-:W-:Y:S01]  /*bd60*/  LDGSTS.E.BYPASS.LTC128B.128 [R91+0x7000], desc[UR4][R122.64+0x40] ;  /* 0x070000407a5b7fae */ /* 0x000fe2000b981a04 */
[----:B------:R-:W-:Y:S02]  /*bd70*/  LOP3.LUT R0, R3, R90, RZ, 0xfc, !PT ;  /* 0x0000005a03007212 */ /* 0x000fe400078efcff */
[----:B------:R-:W-:Y:S02]  /*bd80*/  LEA R2, R2, UR6, 0x1 ;  /* 0x0000000602027c11 */ /* 0x000fe4000f8e08ff */
[----:B------:R-:W-:Y:S01]  /*bd90*/  LDGSTS.E.BYPASS.LTC128B.128 [R91+0x8000], desc[UR4][R122.64+0x80] ;  /* 0x080000807a5b7fae */ /* 0x000fe2000b981a04 */
[----:B------:R-:W-:Y:S02]  /*bda0*/  LEA R3, R0, UR6, 0x1 ;  /* 0x0000000600037c11 */ /* 0x000fe4000f8e08ff */
[----:B------:R-:W-:Y:S02]  /*bdb0*/  LOP3.LUT P0, RZ, R105, 0x4, RZ, 0xc0, !PT ;  /* 0x0000000469ff7812 */ /* 0x000fe4000780c0ff */
[----:B------:R-:W-:Y:S01]  /*bdc0*/  LDGSTS.E.BYPASS.LTC128B.128 [R91+0x6800], desc[UR4][R28.64] ;  /* 0x068000001c5b7fae */ /* 0x000fe2000b981a04 */
[----:B------:R-:W-:Y:S02]  /*bdd0*/  ISETP.NE.AND P2, PT, R126, RZ, PT ;  /* 0x000000ff7e00720c */ /* 0x000fe40003f45270 */
[----:B------:R-:W-:Y:S02]  /*bde0*/  SEL R86, R86, 0xffffffe0, !P0 ;  /* 0xffffffe056567807 */ /* 0x000fe40004000000 */
[----:B------:R-:W-:Y:S05]  /*bdf0*/  LDGSTS.E.BYPASS.LTC128B.128 [R91+0x7800], desc[UR4][R28.64+0x40] ;  /* 0x078000401c5b7fae */ /* 0x000fea000b981a04 */
[----:B------:R1:W-:Y:S01]  /*be00*/  LDGSTS.E.BYPASS.LTC128B.128 [R91+0x8800], desc[UR4][R28.64+0x80] ;  /* 0x088000801c5b7fae */ /* 0x0003e2000b981a04 */
[--C-:B------:R-:W-:Y:S02]  /*be10*/  IMAD.IADD R100, R3, 0x1, R86.reuse ;  /* 0x0000000103647824 */ /* 0x100fe400078e0256 */
[----:B------:R-:W-:Y:S02]  /*be20*/  IMAD.IADD R0, R2, 0x1, R86 ;  /* 0x0000000102007824 */ /* 0x000fe400078e0256 */
[----:B------:R-:W-:Y:S05]  /*be30*/  LDSM.16.M88.4 R32, [R3] ;  /* 0x000000000320783b */ /* 0x000fea0000000200 */
[----:B------:R-:W2:Y:S05]  /*be40*/  LDSM.16.M88.4 R8, [R2+0x3000] ;  /* 0x003000000208783b */ /* 0x000eaa0000000200 */
[----:B------:R-:W3:Y:S05]  /*be50*/  LDSM.16.M88.4 R16, [R2+0x3400] ;  /* 0x003400000210783b */ /* 0x000eea0000000200 */
[----:B------:R-:W4:Y:S05]  /*be60*/  LDSM.16.M88.4 R24, [R2+0x3800] ;  /* 0x003800000218783b */ /* 0x000f2a0000000200 */
[----:B------:R-:W0:Y:S05]  /*be70*/  LDGDEPBAR ;  /* 0x00000000000079af */ /* 0x000e2a0000000000 */
[----:B------:R-:W1:Y:S05]  /*be80*/  LDSM.16.M88.4 R92, [R2+0x3c00] ;  /* 0x003c0000025c783b */ /* 0x000e6a0000000200 */
[----:B------:R-:W-:Y:S01]  /*be90*/  LDSM.16.M88.4 R96, [R100] ;  /* 0x000000006460783b */ /* 0x000fe20000000200 */
[C---:B--2---:R-:W-:Y:S08]  /*bea0*/  HMMA.16816.F32.BF16 R4, R32.reuse, R8, RZ ;  /* 0x000000082004723c */ /* 0x044ff000000418ff */
[C---:B------:R-:W-:Y:S08]  /*beb0*/  HMMA.16816.F32.BF16 R8, R32.reuse, R10, RZ ;  /* 0x0000000a2008723c */ /* 0x040ff000000418ff */
[C---:B---3--:R-:W-:Y:S08]  /*bec0*/  HMMA.16816.F32.BF16 R12, R32.reuse, R16, RZ ;  /* 0x00000010200c723c */ /* 0x048ff000000418ff */
[C---:B------:R-:W-:Y:S08]  /*bed0*/  HMMA.16816.F32.BF16 R16, R32.reuse, R18, RZ ;  /* 0x000000122010723c */ /* 0x040ff000000418ff */
[C---:B----4-:R-:W-:Y:S08]  /*bee0*/  HMMA.16816.F32.BF16 R20, R32.reuse, R24, RZ ;  /* 0x000000182014723c */ /* 0x050ff000000418ff */
[C---:B------:R-:W-:Y:S08]  /*bef0*/  HMMA.16816.F32.BF16 R24, R32.reuse, R26, RZ ;  /* 0x0000001a2018723c */ /* 0x040ff000000418ff */
[C---:B-1----:R-:W-:Y:S08]  /*bf00*/  HMMA.16816.F32.BF16 R28, R32.reuse, R92, RZ ;  /* 0x0000005c201c723c */ /* 0x042ff000000418ff */
        /* <DEDUP_REMOVED lines=27> */
[----:B------:R-:W1:Y:S05]  /*c0c0*/  LDSM.16.M88.4 R96, [R0+0x4000] ;  /* 0x004000000060783b */ /* 0x000e6a0000000200 */
        /* <DEDUP_REMOVED lines=114> */
.L_x_8965:
[----:B------:R-:W-:Y:S05]  /*c7f0*/  BSYNC.RECONVERGENT B0 ;  /* 0x0000000000007941 */ /* 0x000fea0003800200 */
.L_x_8964:
        /* <DEDUP_REMOVED lines=13> */
.L_x_8963:
[----:B------:R-:W-:Y:S05]  /*c8d0*/  BSYNC.RECONVERGENT B1 ;  /* 0x0000000000017941 */ /* 0x000fea0003800200 */
.L_x_8962:
        /* <DEDUP_REMOVED lines=22> */
[----:B------:R-:W-:Y:S02]  /*ca40*/  LEA R92, R90, UR6, 0x1 ;  /* 0x000000065a5c7c11 */ /* 0x000fe4000f8e08ff */
[----:B---3--:R-:W-:Y:S03]  /*ca50*/  FMNMX.FTZ R91, R93, R0, !PT ;  /* 0x000000005d5b7209 */ /* 0x008fe60007810000 */
[----:B------:R-:W1:Y:S08]  /*ca60*/  SHFL.BFLY PT, R2, R95, 0x1, 0x1f ;  /* 0x0c201f005f027f89 */ /* 0x000e7000000e0000 */
[----:B------:R-:W3:Y:S01]  /*ca70*/  SHFL.BFLY PT, R0, R91, 0x1, 0x1f ;  /* 0x0c201f005b007f89 */ /* 0x000ee200000e0000 */
[----:B-1----:R-:W-:Y:S02]  /*ca80*/  FMNMX.FTZ R2, R95, R2, !PT ;  /* 0x000000025f027209 */ /* 0x002fe40007810000 */
[----:B---3--:R-:W-:Y:S03]  /*ca90*/  FMNMX.FTZ R0, R91, R0, !PT ;  /* 0x000000005b007209 */ /* 0x008fe60007810000 */
[C---:B------:R-:W-:Y:S01]  /*caa0*/  FADD.FTZ R86, -R2.reuse, R89 ;  /* 0x0000005902567221 */ /* 0x040fe20000010100 */
[----:B------:R-:W-:Y:S03]  /*cab0*/  FSETP.NEU.FTZ.AND P2, PT, R2, -INF , PT ;  /* 0xff8000000200780b */ /* 0x000fe60003f5d000 */
        /* <DEDUP_REMOVED lines=59> */
[----:B--2---:R-:W-:Y:S01]  /*ce70*/  F2FP.BF16.F32.PACK_AB R80, R95, R100 ;  /* 0x000000645f50723e */ /* 0x004fe200000010ff */
[C---:B------:R-:W-:Y:S01]  /*ce80*/  FMUL.FTZ R62, R86.reuse, R62 ;  /* 0x0000003e563e7220 */ /* 0x040fe20000410000 */
[C---:B------:R-:W-:Y:S01]  /*ce90*/  FMUL.FTZ R63, R86.reuse, R63 ;  /* 0x0000003f563f7220 */ /* 0x040fe20000410000 */
[C---:B------:R-:W-:Y:S01]  /*cea0*/  FMUL.FTZ R64, R87.reuse, R64 ;  /* 0x0000004057407220 */ /* 0x040fe20000410000 */
[----:B------:R-:W-:Y:S01]  /*ceb0*/  FMUL.FTZ R65, R87, R65 ;  /* 0x0000004157417220 */ /* 0x000fe20000410000 */
[C---:B------:R-:W-:Y:S01]  /*cec0*/  FMUL.FTZ R66, R86.reuse, R66 ;  /* 0x0000004256427220 */ /* 0x040fe20000410000 */
[C---:B------:R-:W-:Y:S03]  /*ced0*/  FMUL.FTZ R67, R86.reuse, R67 ;  /* 0x0000004356437220 */ /* 0x040fe60000410000 */
[----:B------:R-:W2:Y:S01]  /*cee0*/  MUFU.EX2 R93, R93 ;  /* 0x0000005d005d7308 */ /* 0x000ea20000000800 */
[----:B---3--:R-:W-:Y:S01]  /*cef0*/  F2FP.BF16.F32.PACK_AB R81, R97, R103 ;  /* 0x000000676151723e */ /* 0x008fe200000010ff */
[----:B------:R-:W-:Y:S01]  /*cf00*/  FFMA.FTZ R102, R15, R3, -R96 ;  /* 0x000000030f667223 */ /* 0x000fe20000010860 */
[----:B------:R-:W-:Y:S01]  /*cf10*/  FMUL.FTZ R15, R86, R75 ;  /* 0x0000004b560f7220 */ /* 0x000fe20000410000 */
[-CC-:B------:R-:W-:Y:S01]  /*cf20*/  FFMA.FTZ R101, R16, R3.reuse, -R128.reuse ;  /* 0x0000000310657223 */ /* 0x180fe20000010880 */
[-C--:B------:R-:W-:Y:S01]  /*cf30*/  FFMA.FTZ R108, R17, R3.reuse, -R128 ;  /* 0x00000003116c7223 */ /* 0x080fe20000010880 */
[-CC-:B------:R-:W-:Y:S01]  /*cf40*/  FFMA.FTZ R113, R18, R3.reuse, -R96.reuse ;  /* 0x0000000312717223 */ /* 0x180fe20000010860 */
[----:B------:R-:W-:Y:S03]  /*cf50*/  FFMA.FTZ R132, R19, R3, -R96 ;  /* 0x0000000313847223 */ /* 0x000fe60000010860 */
[----:B------:R-:W3:Y:S01]  /*cf60*/  MUFU.EX2 R94, R94 ;  /* 0x0000005e005e7308 */ /* 0x000ee20000000800 */
[C---:B------:R-:W-:Y:S01]  /*cf70*/  FMUL.FTZ R68, R87.reuse, R68 ;  /* 0x0000004457447220 */ /* 0x040fe20000410000 */
[----:B------:R-:W-:Y:S01]  /*cf80*/  FMUL.FTZ R69, R87, R69 ;  /* 0x0000004557457220 */ /* 0x000fe20000410000 */
[C---:B------:R-:W-:Y:S01]  /*cf90*/  FMUL.FTZ R70, R86.reuse, R70 ;  /* 0x0000004656467220 */ /* 0x040fe20000410000 */
[----:B------:R-:W-:Y:S01]  /*cfa0*/  FMUL.FTZ R71, R86, R71 ;  /* 0x0000004756477220 */ /* 0x000fe20000410000 */
[-CC-:B------:R-:W-:Y:S01]  /*cfb0*/  FFMA.FTZ R129, R20, R3.reuse, -R128.reuse ;  /* 0x0000000314817223 */ /* 0x180fe20000010880 */
[-C--:B------:R-:W-:Y:S01]  /*cfc0*/  FFMA.FTZ R134, R21, R3.reuse, -R128 ;  /* 0x0000000315867223 */ /* 0x080fe20000010880 */
[-CC-:B------:R-:W-:Y:S03]  /*cfd0*/  FFMA.FTZ R133, R22, R3.reuse, -R96.reuse ;  /* 0x0000000316857223 */ /* 0x180fe60000010860 */
[----:B------:R-:W-:Y:S01]  /*cfe0*/  MUFU.EX2 R102, R102 ;  /* 0x0000006600667308 */ /* 0x000fe20000000800 */
[----:B--2---:R-:W-:Y:S01]  /*cff0*/  F2FP.BF16.F32.PACK_AB R82, R93, R98 ;  /* 0x000000625d52723e */ /* 0x004fe200000010ff */
[-C--:B------:R-:W-:Y:S01]  /*d000*/  FFMA.FTZ R136, R23, R3.reuse, -R96 ;  /* 0x0000000317887223 */ /* 0x080fe20000010860 */
[-CC-:B------:R-:W-:Y:S01]  /*d010*/  FFMA.FTZ R135, R24, R3.reuse, -R128.reuse ;  /* 0x0000000318877223 */ /* 0x180fe20000010880 */
[----:B------:R-:W-:Y:S01]  /*d020*/  LDSM.16.MT88.4 R20, [R92+0x6800] ;  /* 0x006800005c14783b */ /* 0x000fe20000004200 */
[-C--:B------:R-:W-:Y:S01]  /*d030*/  FFMA.FTZ R138, R25, R3.reuse, -R128 ;  /* 0x00000003198a7223 */ /* 0x080fe20000010880 */
[-C--:B------:R-:W-:Y:S01]  /*d040*/  FFMA.FTZ R137, R26, R3.reuse, -R96 ;  /* 0x000000031a897223 */ /* 0x080fe20000010860 */
[----:B------:R-:W-:Y:S03]  /*d050*/  FFMA.FTZ R29, R29, R3, -R128 ;  /* 0x000000031d1d7223 */ /* 0x000fe60000010880 */
[----:B------:R-:W-:Y:S01]  /*d060*/  MUFU.EX2 R101, R101 ;  /* 0x0000006500657308 */ /* 0x000fe20000000800 */
[----:B---3--:R-:W-:Y:S01]  /*d070*/  F2FP.BF16.F32.PACK_AB R83, R94, R99 ;  /* 0x000000635e53723e */ /* 0x008fe200000010ff */
[----:B------:R-:W-:Y:S01]  /*d080*/  FFMA.FTZ R103, R86, R131, R103 ;  /* 0x0000008356677223 */ /* 0x000fe20000010067 */
[----:B------:R-:W-:Y:S01]  /*d090*/  FFMA.FTZ R100, R87, R130, R100 ;  /* 0x0000008257647223 */ /* 0x000fe20000010064 */
[-CC-:B------:R-:W-:Y:S01]  /*d0a0*/  FFMA.FTZ R130, R31, R3.reuse, -R96.reuse ;  /* 0x000000031f827223 */ /* 0x180fe20000010860 */
[-C--:B------:R-:W-:Y:S02]  /*d0b0*/  FFMA.FTZ R34, R34, R3.reuse, -R96 ;  /* 0x0000000322227223 */ /* 0x080fe40000010860 */
[----:B------:R-:W-:Y:S01]  /*d0c0*/  FADD.FTZ R95, R95, R100 ;  /* 0x000000645f5f7221 */ /* 0x000fe20000010000 */
[C---:B-1----:R-:W-:Y:S02]  /*d0d0*/  HMMA.16816.F32.BF16 R4, R80.reuse, R88, R4 ;  /* 0x000000585004723c */ /* 0x042fe40000041804 */
[----:B------:R-:W-:Y:S03]  /*d0e0*/  MUFU.EX2 R129, R129 ;  /* 0x0000008100817308 */ /* 0x000fe60000000800 */
[----:B------:R-:W-:Y:S01]  /*d0f0*/  IADD3 R89, PT, PT, R92, 0x6000, RZ ;  /* 0x000060005c597810 */ /* 0x000fe20007ffe0ff */
[----:B------:R-:W-:Y:S01]  /*d100*/  FADD.FTZ R98, R98, R95 ;  /* 0x0000005f62627221 */ /* 0x000fe20000010000 */
[----:B------:R-:W-:Y:S01]  /*d110*/  IADD3 R88, PT, PT, R92, 0x6020, RZ ;  /* 0x000060205c587810 */ /* 0x000fe20007ffe0ff */
[C---:B------:R-:W-:Y:S04]  /*d120*/  HMMA.16816.F32.BF16 R8, R80.reuse, R90, R8 ;  /* 0x0000005a5008723c */ /* 0x040fe80000041808 */
[----:B------:R-:W1:Y:S01]  /*d130*/  MUFU.EX2 R108, R108 ;  /* 0x0000006c006c7308 */ /* 0x000e620000000800 */
[----:B------:R-:W-:Y:S01]  /*d140*/  @P0 IADD3 R88, PT, PT, R89, -0x20, RZ ;  /* 0xffffffe059580810 */ /* 0x000fe20007ffe0ff */
[-CC-:B------:R-:W-:Y:S01]  /*d150*/  FFMA.FTZ R89, R12, R3.reuse, -R128.reuse ;  /* 0x000000030c597223 */ /* 0x180fe20000010880 */
[-C--:B------:R-:W-:Y:S01]  /*d160*/  FFMA.FTZ R90, R13, R3.reuse, -R128 ;  /* 0x000000030d5a7223 */ /* 0x080fe20000010880 */
[--C-:B------:R-:W-:Y:S01]  /*d170*/  FFMA.FTZ R91, R14, R3, -R96.reuse ;  /* 0x000000030e5b7223 */ /* 0x100fe20000010860 */
[C---:B------:R-:W-:Y:S01]  /*d180*/  FMUL.FTZ R12, R87.reuse, R72 ;  /* 0x00000048570c7220 */ /* 0x040fe20000410000 */
[----:B------:R-:W2:Y:S01]  /*d190*/  LDSM.16.MT88.4 R76, [R88] ;  /* 0x00000000584c783b */ /* 0x000ea20000004200 */
[----:B------:R-:W-:Y:S01]  /*d1a0*/  FMUL.FTZ R13, R87, R73 ;  /* 0x00000049570d7220 */ /* 0x000fe20000410000 */
[----:B------:R-:W-:Y:S01]  /*d1b0*/  FMUL.FTZ R14, R86, R74 ;  /* 0x0000004a560e7220 */ /* 0x000fe20000410000 */
[--C-:B------:R-:W-:Y:S01]  /*d1c0*/  FFMA.FTZ R87, R30, R3, -R96.reuse ;  /* 0x000000031e577223 */ /* 0x100fe20000010860 */
[----:B------:R-:W-:Y:S01]  /*d1d0*/  MUFU.EX2 R134, R134 ;  /* 0x0000008600867308 */ /* 0x000fe20000000800 */
[C---:B------:R-:W-:Y:S02]  /*d1e0*/  ISETP.GT.AND P0, PT, R126.reuse, RZ, PT ;  /* 0x000000ff7e00720c */ /* 0x040fe40003f04270 */
[----:B------:R-:W-:Y:S01]  /*d1f0*/  IADD3 R126, PT, PT, R126, -0x1, RZ ;  /* 0xffffffff7e7e7810 */ /* 0x000fe20007ffe0ff */
[----:B------:R-:W-:Y:S01]  /*d200*/  LDSM.16.MT88.4 R72, [R92+0x6400] ;  /* 0x006400005c48783b */ /* 0x000fe20000004200 */
[----:B-1----:R-:W-:Y:S05]  /*d210*/  F2FP.BF16.F32.PACK_AB R18, R108, R101 ;  /* 0x000000656c12723e */ /* 0x002fea00000010ff */
        /* <DEDUP_REMOVED lines=9> */
[----:B------:R-:W2:Y:S10]  /*d2b0*/  MUFU.EX2 R90, R90 ;  /* 0x0000005a005a7308 */ /* 0x000eb40000000800 */
[----:B------:R-:W3:Y:S10]  /*d2c0*/  MUFU.EX2 R91, R91 ;  /* 0x0000005b005b7308 */ /* 0x000ef40000000800 */
[----:B------:R-:W-:Y:S01]  /*d2d0*/  MUFU.EX2 R113, R113 ;  /* 0x0000007100717308 */ /* 0x000fe20000000800 */
[----:B--2---:R-:W-:Y:S09]  /*d2e0*/  F2FP.BF16.F32.PACK_AB R16, R90, R89 ;  /* 0x000000595a10723e */ /* 0x004ff200000010ff */
[----:B------:R-:W2:Y:S01]  /*d2f0*/  MUFU.EX2 R132, R132 ;  /* 0x0000008400847308 */ /* 0x000ea20000000800 */
[----:B---3--:R-:W-:Y:S01]  /*d300*/  F2FP.BF16.F32.PACK_AB R17, R102, R91 ;  /* 0x0000005b6611723e */ /* 0x008fe200000010ff */
[C---:B-1----:R-:W-:Y:S08]  /*d310*/  HMMA.16816.F32.BF16 R44, R80.reuse, R76, R44 ;  /* 0x0000004c502c723c */ /* 0x042ff0000004182c */
[----:B------:R-:W-:Y:S01]  /*d320*/  MUFU.EX2 R87, R87 ;  /* 0x0000005700577308 */ /* 0x000fe20000000800 */
[C---:B------:R-:W-:Y:S01]  /*d330*/  HMMA.16816.F32.BF16 R48, R80.reuse, R78, R48 ;  /* 0x0000004e5030723c */ /* 0x040fe20000041830 */
[----:B------:R-:W1:Y:S08]  /*d340*/  LDSM.16.MT88.4 R76, [R88+0x1000] ;  /* 0x00100000584c783b */ /* 0x000e700000004200 */
[----:B------:R-:W-:Y:S01]  /*d350*/  MUFU.EX2 R130, R130 ;  /* 0x0000008200827308 */ /* 0x000fe20000000800 */
[----:B--2---:R-:W-:Y:S09]  /*d360*/  F2FP.BF16.F32.PACK_AB R19, R132, R113 ;  /* 0x000000718413723e */ /* 0x004ff200000010ff */
        /* <DEDUP_REMOVED lines=9> */
[----:B------:R-:W-:Y:S07]  /*d400*/  LDSM.16.MT88.4 R76, [R92+0x6c00] ;  /* 0x006c00005c4c783b */ /* 0x000fee0000004200 */
        /* <DEDUP_REMOVED lines=16> */
[-C--:B------:R-:W-:Y:S01]  /*d510*/  FFMA.FTZ R73, R27, R3.reuse, -R96 ;  /* 0x000000031b497223 */ /* 0x080fe20000010860 */
[-CC-:B------:R-:W-:Y:S01]  /*d520*/  FFMA.FTZ R72, R28, R3.reuse, -R128.reuse ;  /* 0x000000031c487223 */ /* 0x180fe20000010880 */
[--C-:B------:R-:W-:Y:S01]  /*d530*/  FFMA.FTZ R28, R32, R3, -R128.reuse ;  /* 0x00000003201c7223 */ /* 0x100fe20000010880 */
[----:B------:R-:W1:Y:S01]  /*d540*/  LDSM.16.MT88.4 R24, [R88+0x800] ;  /* 0x000800005818783b */ /* 0x000e620000004200 */
[----:B------:R-:W2:Y:S01]  /*d550*/  MUFU.EX2 R32, R73 ;  /* 0x0000004900207308 */ /* 0x000ea20000000800 */
[----:B------:R-:W-:Y:S03]  /*d560*/  HMMA.16816.F32.BF16 R12, R16, R74, R12 ;  /* 0x0000004a100c723c */ /* 0x000fe6000004180c */
[----:B------:R-:W-:Y:S01]  /*d570*/  F2FP.BF16.F32.PACK_AB R16, R134, R129 ;  /* 0x000000818610723e */ /* 0x000fe200000010ff */
[----:B------:R-:W-:Y:S01]  /*d580*/  FFMA.FTZ R128, R33, R3, -R128 ;  /* 0x0000000321807223 */ /* 0x000fe20000010880 */
[----:B------:R-:W-:Y:S01]  /*d590*/  F2FP.BF16.F32.PACK_AB R17, R136, R133 ;  /* 0x000000858811723e */ /* 0x000fe200000010ff */
[----:B------:R-:W-:Y:S01]  /*d5a0*/  FFMA.FTZ R96, R35, R3, -R96 ;  /* 0x0000000323607223 */ /* 0x000fe20000010860 */
[----:B------:R-:W-:Y:S02]  /*d5b0*/  F2FP.BF16.F32.PACK_AB R18, R138, R135 ;  /* 0x000000878a12723e */ /* 0x000fe400000010ff */
[----:B------:R-:W-:Y:S01]  /*d5c0*/  MUFU.EX2 R33, R29 ;  /* 0x0000001d00217308 */ /* 0x000fe20000000800 */
[----:B--2---:R-:W-:Y:S09]  /*d5d0*/  F2FP.BF16.F32.PACK_AB R19, R32, R137 ;  /* 0x000000892013723e */ /* 0x004ff200000010ff */
[----:B------:R2:W-:Y:S01]  /*d5e0*/  MUFU.EX2 R131, R28 ;  /* 0x0000001c00837308 */ /* 0x0005e20000000800 */
[----:B------:R-:W-:Y:S01]  /*d5f0*/  F2FP.BF16.F32.PACK_AB R73, R130, R87 ;  /* 0x000000578249723e */ /* 0x000fe200000010ff */
[C---:B------:R-:W-:Y:S08]  /*d600*/  HMMA.16816.F32.BF16 R4, R16.reuse, R20, R4 ;  /* 0x000000141004723c */ /* 0x040ff00000041804 */
[----:B------:R-:W3:Y:S01]  /*d610*/  MUFU.EX2 R86, R72 ;  /* 0x0000004800567308 */ /* 0x000ee20000000800 */
[C---:B------:R-:W-:Y:S01]  /*d620*/  HMMA.16816.F32.BF16 R8, R16.reuse, R22, R8 ;  /* 0x000000161008723c */ /* 0x040fe20000041808 */
[----:B------:R-:W4:Y:S08]  /*d630*/  LDSM.16.MT88.4 R20, [R92+0x7800] ;  /* 0x007800005c14783b */ /* 0x000f300000004200 */
[----:B------:R-:W5:Y:S01]  /*d640*/  MUFU.EX2 R128, R128 ;  /* 0x0000008000807308 */ /* 0x000f620000000800 */
[C---:B-1----:R-:W-:Y:S01]  /*d650*/  HMMA.16816.F32.BF16 R36, R16.reuse, R24, R36 ;  /* 0x000000181024723c */ /* 0x042fe20000041824 */
[----:B--2---:R-:W-:Y:S02]  /*d660*/  LDSM.16.MT88.4 R28, [R92+0x7c00] ;  /* 0x007c00005c1c783b */ /* 0x004fe40000004200 */
[----:B---3--:R-:W-:Y:S05]  /*d670*/  F2FP.BF16.F32.PACK_AB R72, R33, R86 ;  /* 0x000000562148723e */ /* 0x008fea00000010ff */
[C---:B------:R-:W-:Y:S01]  /*d680*/  HMMA.16816.F32.BF16 R40, R16.reuse, R26, R40 ;  /* 0x0000001a1028723c */ /* 0x040fe20000041828 */
[----:B------:R-:W1:Y:S02]  /*d690*/  LDSM.16.MT88.4 R24, [R88+0x1800] ;  /* 0x001800005818783b */ /* 0x000e640000004200 */
[----:B-----5:R-:W-:Y:S05]  /*d6a0*/  F2FP.BF16.F32.PACK_AB R74, R128, R131 ;  /* 0x00000083804a723e */ /* 0x020fea00000010ff */
[C---:B----4-:R-:W-:Y:S08]  /*d6b0*/  HMMA.16816.F32.BF16 R44, R16.reuse, R20, R44 ;  /* 0x00000014102c723c */ /* 0x050ff0000004182c */
[C---:B------:R-:W-:Y:S01]  /*d6c0*/  HMMA.16816.F32.BF16 R48, R16.reuse, R22, R48 ;  /* 0x000000161030723c */ /* 0x040fe20000041830 */
[----:B------:R-:W2:Y:S07]  /*d6d0*/  LDSM.16.MT88.4 R20, [R92+0x8800] ;  /* 0x008800005c14783b */ /* 0x000eae0000004200 */
[C---:B-1----:R-:W-:Y:S08]  /*d6e0*/  HMMA.16816.F32.BF16 R52, R16.reuse, R24, R52 ;  /* 0x000000181034723c */ /* 0x042ff00000041834 */
[C---:B------:R-:W-:Y:S01]  /*d6f0*/  HMMA.16816.F32.BF16 R56, R16.reuse, R26, R56 ;  /* 0x0000001a1038723c */ /* 0x040fe20000041838 */
[----:B------:R-:W1:Y:S07]  /*d700*/  LDSM.16.MT88.4 R24, [R88+0x2800] ;  /* 0x002800005818783b */ /* 0x000e6e0000004200 */
[C---:B--2---:R-:W-:Y:S03]  /*d710*/  HMMA.16816.F32.BF16 R60, R16.reuse, R20, R60 ;  /* 0x00000014103c723c */ /* 0x044fe6000004183c */
[----:B------:R-:W-:Y:S04]  /*d720*/  FADD.FTZ R20, R97, R103 ;  /* 0x0000006761147221 */ /* 0x000fe80000010000 */
[----:B------:R-:W-:Y:S01]  /*d730*/  FADD.FTZ R99, R99, R20 ;  /* 0x0000001463637221 */ /* 0x000fe20000010000 */
[C---:B------:R-:W-:Y:S01]  /*d740*/  HMMA.16816.F32.BF16 R64, R16.reuse, R22, R64 ;  /* 0x000000161040723c */ /* 0x040fe20000041840 */
[----:B------:R-:W2:Y:S02]  /*d750*/  LDSM.16.MT88.4 R20, [R88+0xc00] ;  /* 0x000c00005814783b */ /* 0x000ea40000004200 */
[----:B------:R-:W-:Y:S04]  /*d760*/  FADD.FTZ R94, R94, R99 ;  /* 0x000000635e5e7221 */ /* 0x000fe80000010000 */
[----:B------:R-:W-:Y:S01]  /*d770*/  FADD.FTZ R91, R91, R94 ;  /* 0x0000005e5b5b7221 */ /* 0x000fe20000010000 */
[C---:B-1----:R-:W-:Y:S01]  /*d780*/  HMMA.16816.F32.BF16 R68, R16.reuse, R24, R68 ;  /* 0x000000181044723c */ /* 0x042fe20000041844 */
[----:B------:R-:W1:Y:S02]  /*d790*/  MUFU.EX2 R25, R96 ;  /* 0x0000006000197308 */ /* 0x000e640000000800 */
[----:B------:R-:W-:Y:S01]  /*d7a0*/  FADD.FTZ R24, R93, R98 ;  /* 0x000000625d187221 */ /* 0x000fe20000010000 */
[----:B------:R-:W-:Y:S03]  /*d7b0*/  FADD.FTZ R102, R102, R91 ;  /* 0x0000005b66667221 */ /* 0x000fe60000010000 */
[----:B------:R-:W-:Y:S01]  /*d7c0*/  FADD.FTZ R89, R89, R24 ;  /* 0x0000001859597221 */ /* 0x000fe20000010000 */
[----:B------:R-:W-:Y:S01]  /*d7d0*/  HMMA.16816.F32.BF16 R12, R16, R26, R12 ;  /* 0x0000001a100c723c */ /* 0x000fe2000004180c */
[----:B------:R-:W3:Y:S02]  /*d7e0*/  LDSM.16.MT88.4 R16, [R88+0x1c00] ;  /* 0x001c00005810783b */ /* 0x000ee40000004200 */
[----:B------:R-:W-:Y:S01]  /*d7f0*/  FADD.FTZ R90, R90, R89 ;  /* 0x000000595a5a7221 */ /* 0x000fe20000010000 */
[----:B------:R-:W-:Y:S01]  /*d800*/  MOV R89, R2 ;  /* 0x0000000200597202 */ /* 0x000fe20000000f00 */
[----:B------:R-:W-:Y:S02]  /*d810*/  FADD.FTZ R113, R113, R102 ;  /* 0x0000006671717221 */ /* 0x000fe40000010000 */
[----:B------:R-:W-:Y:S02]  /*d820*/  FADD.FTZ R101, R101, R90 ;  /* 0x0000005a65657221 */ /* 0x000fe40000010000 */
[----:B------:R-:W-:Y:S01]  /*d830*/  FADD.FTZ R132, R132, R113 ;  /* 0x0000007184847221 */ /* 0x000fe20000010000 */
[----:B-1----:R-:W-:Y:S01]  /*d840*/  F2FP.BF16.F32.PACK_AB R75, R25, R34 ;  /* 0x00000022194b723e */ /* 0x002fe200000010ff */
[----:B------:R-:W-:Y:S02]  /*d850*/  FADD.FTZ R108, R108, R101 ;  /* 0x000000656c6c7221 */ /* 0x000fe40000010000 */
[----:B------:R-:W-:Y:S02]  /*d860*/  FADD.FTZ R133, R133, R132 ;  /* 0x0000008485857221 */ /* 0x000fe40000010000 */
[----:B------:R-:W-:Y:S02]  /*d870*/  FADD.FTZ R129, R129, R108 ;  /* 0x0000006c81817221 */ /* 0x000fe40000010000 */
[C---:B------:R-:W-:Y:S01]  /*d880*/  HMMA.16816.F32.BF16 R80, R72.reuse, R76, R4 ;  /* 0x0000004c4850723c */ /* 0x040fe20000041804 */
[----:B------:R-:W1:Y:S04]  /*d890*/  LDSM.16.MT88.4 R4, [R92+0x8c00] ;  /* 0x008c00005c04783b */ /* 0x000e680000004200 */
[----:B------:R-:W-:Y:S01]  /*d8a0*/  FADD.FTZ R134, R134, R129 ;  /* 0x0000008186867221 */ /* 0x000fe20000010000 */
[----:B------:R-:W-:Y:S02]  /*d8b0*/  FADD.FTZ R136, R136, R133 ;  /* 0x0000008588887221 */ /* 0x000fe40000010000 */
[C---:B------:R-:W-:Y:S01]  /*d8c0*/  HMMA.16816.F32.BF16 R76, R72.reuse, R78, R8 ;  /* 0x0000004e484c723c */ /* 0x040fe20000041808 */
[----:B------:R-:W4:Y:S02]  /*d8d0*/  LDSM.16.MT88.4 R8, [R88+0x2c00] ;  /* 0x002c00005808783b */ /* 0x000f240000004200 */
[----:B------:R-:W-:Y:S04]  /*d8e0*/  FADD.FTZ R137, R137, R136 ;  /* 0x0000008889897221 */ /* 0x000fe80000010000 */
[----:B------:R-:W-:Y:S01]  /*d8f0*/  FADD.FTZ R32, R32, R137 ;  /* 0x0000008920207221 */ /* 0x000fe20000010000 */
[C---:B--2---:R-:W-:Y:S08]  /*d900*/  HMMA.16816.F32.BF16 R36, R72.reuse, R20, R36 ;  /* 0x000000144824723c */ /* 0x044ff00000041824 */
[C---:B------:R-:W-:Y:S08]  /*d910*/  HMMA.16816.F32.BF16 R40, R72.reuse, R22, R40 ;  /* 0x000000164828723c */ /* 0x040ff00000041828 */
[C---:B------:R-:W-:Y:S08]  /*d920*/  HMMA.16816.F32.BF16 R44, R72.reuse, R28, R44 ;  /* 0x0000001c482c723c */ /* 0x040ff0000004182c */
[C---:B------:R-:W-:Y:S08]  /*d930*/  HMMA.16816.F32.BF16 R48, R72.reuse, R30, R48 ;  /* 0x0000001e4830723c */ /* 0x040ff00000041830 */
[C---:B---3--:R-:W-:Y:S08]  /*d940*/  HMMA.16816.F32.BF16 R52, R72.reuse, R16, R52 ;  /* 0x000000104834723c */ /* 0x048ff00000041834 */
[C---:B------:R-:W-:Y:S08]  /*d950*/  HMMA.16816.F32.BF16 R56, R72.reuse, R18, R56 ;  /* 0x000000124838723c */ /* 0x040ff00000041838 */
[C---:B-1----:R-:W-:Y:S03]  /*d960*/  HMMA.16816.F32.BF16 R60, R72.reuse, R4, R60 ;  /* 0x00000004483c723c */ /* 0x042fe6000004183c */
[----:B------:R-:W-:Y:S04]  /*d970*/  FADD.FTZ R5, R135, R134 ;  /* 0x0000008687057221 */ /* 0x000fe80000010000 */
[----:B------:R-:W-:Y:S01]  /*d980*/  FADD.FTZ R5, R138, R5 ;  /* 0x000000058a057221 */ /* 0x000fe20000010000 */
[C---:B------:R-:W-:Y:S03]  /*d990*/  HMMA.16816.F32.BF16 R64, R72.reuse, R6, R64 ;  /* 0x000000064840723c */ /* 0x040fe60000041840 */
[----:B------:R-:W-:Y:S01]  /*d9a0*/  FADD.FTZ R4, R86, R5 ;  /* 0x0000000556047221 */ /* 0x000fe20000010000 */
[----:B------:R-:W-:Y:S01]  /*d9b0*/  FADD.FTZ R5, R87, R32 ;  /* 0x0000002057057221 */ /* 0x000fe20000010000 */
[----:B------:R-:W-:Y:S02]  /*d9c0*/  MOV R87, R0 ;  /* 0x0000000000577202 */ /* 0x000fe40000000f00 */
[----:B------:R-:W-:Y:S01]  /*d9d0*/  FADD.FTZ R4, R33, R4 ;  /* 0x0000000421047221 */ /* 0x000fe20000010000 */
[C---:B----4-:R-:W-:Y:S03]  /*d9e0*/  HMMA.16816.F32.BF16 R68, R72.reuse, R8, R68 ;  /* 0x000000084844723c */ /* 0x050fe60000041844 */
        /* <DEDUP_REMOVED lines=8> */
.L_x_8959:
        /* <DEDUP_REMOVED lines=10> */
.L_x_8977:
[----:B------:R-:W2:Y:S01]  /*db10*/  MUFU.RCP R3, R6 ;  /* 0x0000000600037308 */ /* 0x000ea20000001000 */
[----:B------:R-:W-:Y:S01]  /*db20*/  FSETP.NE.FTZ.AND P2, PT, R6, RZ, PT ;  /* 0x000000ff0600720b */ /* 0x000fe20003f55000 */
[----:B----4-:R-:W-:Y:S01]  /*db30*/  FADD.FTZ R10, R8, R10 ;  /* 0x0000000a080a7221 */ /* 0x010fe20000010000 */
[----:B------:R-:W-:Y:S02]  /*db40*/  SHF.L.U32 R4, R105, 0x1, RZ ;  /* 0x0000000169047819 */ /* 0x000fe400000006ff */
[----:B------:R-:W-:Y:S02]  /*db50*/  LOP3.LUT R9, R104, 0x20, RZ, 0xc0, !PT ;  /* 0x0000002068097812 */ /* 0x000fe400078ec0ff */
[----:B------:R-:W-:Y:S01]  /*db60*/  LOP3.LUT R4, R107, 0x6, R4, 0xf8, !PT ;  /* 0x000000066b047812 */ /* 0x000fe200078ef804 */
[----:B------:R-:W4:Y:S01]  /*db70*/  MUFU.RCP R5, R10 ;  /* 0x0000000a00057308 */ /* 0x000f220000001000 */
[----:B------:R-:W-:Y:S02]  /*db80*/  FSETP.NE.FTZ.AND P1, PT, R10, RZ, PT ;  /* 0x000000ff0a00720b */ /* 0x000fe40003f35000 */
[----:B------:R-:W-:-:S02]  /*db90*/  LOP3.LUT R104, R104, 0x40, RZ, 0xc0, !PT ;  /* 0x0000004068687812 */ /* 0x000fc400078ec0ff */
        /* <DEDUP_REMOVED lines=25> */
[----:B----4-:R-:W-:-:S02]  /*dd30*/  FSEL R5, R5, 1, P1 ;  /* 0x3f80000005057808 */ /* 0x010fc40000800000 */
[----:B------:R-:W-:Y:S02]  /*dd40*/  F2FP.BF16.F32.PACK_AB R80, R81, R80 ;  /* 0x000000505150723e */ /* 0x000fe400000010ff */
[----:B------:R-:W-:Y:S01]  /*dd50*/  F2FP.BF16.F32.PACK_AB R72, R3, R72 ;  /* 0x000000480348723e */ /* 0x000fe200000010ff */
[----:B------:R-:W-:Y:S01]  /*dd60*/  FMUL.FTZ R82, R5, R82 ;  /* 0x0000005205527220 */ /* 0x000fe20000410000 */
[----:B------:R-:W-:Y:S01]  /*dd70*/  SHF.L.U32 R3, R105, 0x3, RZ ;  /* 0x0000000369037819 */ /* 0x000fe200000006ff */
[C---:B------:R-:W-:Y:S01]  /*dd80*/  FMUL.FTZ R83, R5.reuse, R83 ;  /* 0x0000005305537220 */ /* 0x040fe20000410000 */
[C---:B------:R-:W-:Y:S01]  /*dd90*/  FMUL.FTZ R78, R5.reuse, R78 ;  /* 0x0000004e054e7220 */ /* 0x040fe20000410000 */
[----:B------:R-:W-:Y:S01]  /*dda0*/  FMUL.FTZ R79, R5, R79 ;  /* 0x0000004f054f7220 */ /* 0x000fe20000410000 */
[----:B---3--:R-:W-:Y:S01]  /*ddb0*/  LOP3.LUT R8, R3, 0xc0, RZ, 0xc0, !PT ;  /* 0x000000c003087812 */ /* 0x008fe200078ec0ff */
[C---:B------:R-:W-:Y:S01]  /*ddc0*/  FMUL.FTZ R38, R5.reuse, R38 ;  /* 0x0000002605267220 */ /* 0x040fe20000410000 */
[----:B------:R-:W-:Y:S01]  /*ddd0*/  LOP3.LUT R4, R4, 0x20, R3, 0xf8, !PT ;  /* 0x0000002004047812 */ /* 0x000fe200078ef803 */
[C---:B------:R-:W-:Y:S01]  /*dde0*/  FMUL.FTZ R39, R5.reuse, R39 ;  /* 0x0000002705277220 */ /* 0x040fe20000410000 */
[----:B------:R-:W-:Y:S01]  /*ddf0*/  LOP3.LUT R8, R8, 0x18, R105, 0xf8, !PT ;  /* 0x0000001808087812 */ /* 0x000fe200078ef869 */
[C---:B------:R-:W-:Y:S01]  /*de00*/  FMUL.FTZ R42, R5.reuse, R42 ;  /* 0x0000002a052a7220 */ /* 0x040fe20000410000 */
[C---:B------:R-:W-:Y:S01]  /*de10*/  FMUL.FTZ R43, R5.reuse, R43 ;  /* 0x0000002b052b7220 */ /* 0x040fe20000410000 */
[C---:B------:R-:W-:Y:S01]  /*de20*/  FMUL.FTZ R46, R5.reuse, R46 ;  /* 0x0000002e052e7220 */ /* 0x040fe20000410000 */
[----:B------:R-:W-:Y:S01]  /*de30*/  LOP3.LUT R4, R4, R8, RZ, 0xfc, !PT ;  /* 0x0000000804047212 */ /* 0x000fe200078efcff */
[C---:B------:R-:W-:Y:S01]  /*de40*/  FMUL.FTZ R47, R5.reuse, R47 ;  /* 0x0000002f052f7220 */ /* 0x040fe20000410000 */
[C---:B------:R-:W-:Y:S01]  /*de50*/  FMUL.FTZ R50, R5.reuse, R50 ;  /* 0x0000003205327220 */ /* 0x040fe20000410000 */
[C---:B------:R-:W-:Y:S01]  /*de60*/  FMUL.FTZ R51, R5.reuse, R51 ;  /* 0x0000003305337220 */ /* 0x040fe20000410000 */
[----:B------:R-:W-:Y:S01]  /*de70*/  LEA R11, R4, UR6, 0x1 ;  /* 0x00000006040b7c11 */ /* 0x000fe2000f8e08ff */
        /* <DEDUP_REMOVED lines=41> */
[----:B------:R2:W-:Y:S01]  /*e110*/  STS [R15+0x30], R40 ;  /* 0x000030280f007388 */ /* 0x0005e20000000800 */
        /* <DEDUP_REMOVED lines=24> */
[----:B------:R-:W2:Y:S04]  /*e2a0*/  @!P0 LD.E.64 R20, desc[UR4][R84.64+0x80] ;  /* 0x0000800454148980 */ /* 0x000ea8000c101b00 */
[----:B------:R1:W5:Y:S01]  /*e2b0*/  LD.E.64 R38, desc[UR4][R84.64+0x70] ;  /* 0x0000700454267980 */ /* 0x000362000c101b00 */
[----:B----4-:R-:W-:-:S13]  /*e2c0*/  ISETP.NE.AND P5, PT, R4, RZ, PT ;  /* 0x000000ff0400720c */ /* 0x010fda0003fa5270 */
[----:B------:R-:W4:Y:S04]  /*e2d0*/  @!P5 LD.E R14, desc[UR4][R84.64+0x60] ;  /* 0x00006004540ed980 */ /* 0x000f28000c101900 */
[----:B------:R-:W4:Y:S01]  /*e2e0*/  @!P5 LD.E R12, desc[UR4][R84.64+0xb4] ;  /* 0x0000b404540cd980 */ /* 0x000f22000c101900 */
[----:B------:R-:W1:Y:S01]  /*e2f0*/  @P2 MUFU.LG2 R6, R6 ;  /* 0x0000000600062308 */ /* 0x000e620000000c00 */
[----:B---3--:R-:W-:Y:S02]  /*e300*/  SHF.L.U32 R5, R117, 0x6, RZ ;  /* 0x0000000675057819 */ /* 0x008fe400000006ff */
[----:B------:R-:W-:-:S05]  /*e310*/  SHF.R.U32.HI R4, RZ, 0x2, R105 ;  /* 0x00000002ff047819 */ /* 0x000fca0000011669 */
[----:B------:R-:W3:Y:S01]  /*e320*/  @P1 MUFU.LG2 R10, R10 ;  /* 0x0000000a000a1308 */ /* 0x000ee20000000c00 */
[----:B------:R-:W-:Y:S02]  /*e330*/  IADD3 R13, PT, PT, -R5, R118, RZ ;  /* 0x00000076050d7210 */ /* 0x000fe40007ffe1ff */
[----:B------:R-:W-:-:S04]  /*e340*/  IADD3 R18, PT, PT, R4, 0x20, RZ ;  /* 0x0000002004127810 */ /* 0x000fc80007ffe0ff */
[----:B------:R-:W-:Y:S01]  /*e350*/  ISETP.GE.AND P3, PT, R18, R13, PT ;  /* 0x0000000d1200720c */ /* 0x000fe20003f66270 */
[----:B-1----:R-:W-:Y:S01]  /*e360*/  @P2 FMUL.FTZ R18, R6, 0.69314718246459960938 ;  /* 0x3f31721806122820 */ /* 0x002fe20000410000 */
[----:B------:R-:W-:Y:S01]  /*e370*/  MOV R11, 0x7f800000 ;  /* 0x7f800000000b7802 */ /* 0x000fe20000000f00 */
[-C--:B--2---:R-:W-:Y:S01]  /*e380*/  @!P0 IMAD R6, R21, R116.reuse, RZ ;  /* 0x0000007415068224 */ /* 0x084fe200078e02ff */
[----:B------:R-:W-:Y:S01]  /*e390*/  MOV R21, RZ ;  /* 0x000000ff00157202 */ /* 0x000fe20000000f00 */
[----:B------:R-:W-:Y:S01]  /*e3a0*/  @!P0 IMAD.WIDE.U32 R42, R20, R116, RZ ;  /* 0x00000074142a8225 */ /* 0x000fe200078e00ff */
[----:B------:R-:W-:-:S03]  /*e3b0*/  LOP3.LUT R20, R3, 0x18, RZ, 0xc0, !PT ;  /* 0x0000001803147812 */ /* 0x000fc600078ec0ff */
[----:B-----5:R-:W-:Y:S01]  /*e3c0*/  @P2 FFMA.FTZ R11, R7, R2, R18 ;  /* 0x00000002070b2223 */ /* 0x020fe20000010012 */
[----:B---3--:R-:W-:Y:S01]  /*e3d0*/  @P1 FMUL.FTZ R15, R10, 0.69314718246459960938 ;  /* 0x3f3172180a0f1820 */ /* 0x008fe20000410000 */
[----:B------:R-:W-:Y:S01]  /*e3e0*/  @P0 IMAD.WIDE.U32 R18, R40, R119, RZ ;  /* 0x0000007728120225 */ /* 0x000fe200078e00ff */
[----:B------:R-:W-:-:S03]  /*e3f0*/  MOV R9, 0x7f800000 ;  /* 0x7f80000000097802 */ /* 0x000fc60000000f00 */
[----:B------:R-:W-:Y:S01]  /*e400*/  @P1 FFMA.FTZ R9, R7, R0, R15 ;  /* 0x0000000007091223 */ /* 0x000fe2000001000f */
[----:B------:R-:W-:Y:S01]  /*e410*/  IMAD R7, R17, R115, RZ ;  /* 0x0000007311077224 */ /* 0x000fe200078e02ff */
[----:B------:R-:W-:Y:S01]  /*e420*/  @P0 MOV R42, R18 ;  /* 0x00000012002a0202 */ /* 0x000fe20000000f00 */
[----:B------:R-:W-:Y:S02]  /*e430*/  @P0 IMAD R0, R41, R119, RZ ;  /* 0x0000007729000224 */ /* 0x000fe400078e02ff */
[----:B------:R-:W-:-:S04]  /*e440*/  IMAD.WIDE.U32 R20, R5, R40, R20 ;  /* 0x0000002805147225 */ /* 0x000fc800078e0014 */
[----:B------:R-:W-:Y:S02]  /*e450*/  IMAD R2, R41, R5, RZ ;  /* 0x0000000529027224 */ /* 0x000fe400078e02ff */
[----:B------:R-:W-:Y:S01]  /*e460*/  IMAD.WIDE.U32 R16, R16, R115, RZ ;  /* 0x0000007310107225 */ /* 0x000fe200078e00ff */
[----:B------:R-:W-:Y:S02]  /*e470*/  ISETP.GE.AND P4, PT, R4, R13, PT ;  /* 0x0000000d0400720c */ /* 0x000fe40003f86270 */
[----:B------:R-:W-:Y:S02]  /*e480*/  @!P0 IADD3 R6, PT, PT, R43, R6, RZ ;  /* 0x000000062b068210 */ /* 0x000fe40007ffe0ff */
[----:B------:R-:W-:Y:S02]  /*e490*/  @P0 IADD3 R6, PT, PT, R19, R0, RZ ;  /* 0x0000000013060210 */ /* 0x000fe40007ffe0ff */
[----:B------:R-:W-:Y:S02]  /*e4a0*/  LOP3.LUT R8, R8, 0x18, R3, 0x78, !PT ;  /* 0x0000001808087812 */ /* 0x000fe400078e7803 */
[----:B------:R-:W-:-:S02]  /*e4b0*/  IADD3 R13, PT, PT, R21, R2, RZ ;  /* 0x00000002150d7210 */ /* 0x000fc40007ffe0ff */
[----:B------:R-:W-:Y:S02]  /*e4c0*/  IADD3 R7, PT, PT, R17, R7, RZ ;  /* 0x0000000711077210 */ /* 0x000fe40007ffe0ff */
[----:B------:R-:W-:Y:S02]  /*e4d0*/  IADD3 R42, P2, P1, R16, R20, R42 ;  /* 0x00000014102a7210 */ /* 0x000fe4000795e02a */
[----:B------:R-:W-:Y:S02]  /*e4e0*/  LOP3.LUT P6, RZ, R105, 0x3, RZ, 0xc0, !PT ;  /* 0x0000000369ff7812 */ /* 0x000fe400078cc0ff */
[----:B------:R-:W-:Y:S02]  /*e4f0*/  LOP3.LUT R2, R8, 0x1f20, R3, 0xf8, !PT ;  /* 0x00001f2008027812 */ /* 0x000fe400078ef803 */
        /* <DEDUP_REMOVED lines=9> */
.L_x_8968:
[----:B------:R-:W-:Y:S05]  /*e590*/  WARPSYNC.ALL ;  /* 0x0000000000007948 */ /* 0x000fea0003800000 */
[----:B------:R-:W-:Y:S01]  /*e5a0*/  BAR.SYNC.DEFER_BLOCKING 0x0 ;  /* 0x0000000000007b1d */ /* 0x000fe20000010000 */
[----:B------:R-:W-:-:S05]  /*e5b0*/  LEA R2, R2, UR6, 0x1 ;  /* 0x0000000602027c11 */ /* 0x000fca000f8e08ff */
        /* <DEDUP_REMOVED lines=21> */
.L_x_8970:
[----:B------:R-:W-:Y:S05]  /*e710*/  BSYNC.RECONVERGENT B0 ;  /* 0x0000000000007941 */ /* 0x000fea0003800200 */
.L_x_8969:
        /* <DEDUP_REMOVED lines=10> */
.L_x_8972:
[----:B------:R-:W-:Y:S05]  /*e7c0*/  BSYNC.RECONVERGENT B0 ;  /* 0x0000000000007941 */ /* 0x000fea0003800200 */
.L_x_8971:
[----:B------:R-:W-:-:S04]  /*e7d0*/  MOV R115, 0x0 ;  /* 0x0000000000737802 */ /* 0x000fc80000000f00 */
[----:B-1234-:R-:W-:Y:S05]  /*e7e0*/  @P3 RET.REL.NODEC R114 `(_ZN5flash24flash_fwd_splitkv_kernelI23Flash_fwd_kernel_traitsILi96ELi64ELi64ELi4ELb0ELb0EN7cutlass10bfloat16_tE19Flash_kernel_traitsILi96ELi64ELi64ELi4ES3_EELb0ELb0ELb0ELb0ELb1ELb0ELb0ELb1EEEvNS_16Flash_fwd_paramsE) ;  /* 0xffffff1872043950 */ /* 0x01efea0003c3ffff */
        /* <DEDUP_REMOVED lines=14> */
[----:B-1----:R-:W-:Y:S05]  /*e8d0*/  RET.REL.NODEC R114 `(_ZN5flash24flash_fwd_splitkv_kernelI23Flash_fwd_kernel_traitsILi96ELi64ELi64ELi4ELb0ELb0EN7cutlass10bfloat16_tE19Flash_kernel_traitsILi96ELi64ELi64ELi4ES3_EELb0ELb0ELb0ELb0ELb1ELb0ELb0ELb1EEEvNS_16Flash_fwd_paramsE) ;  /* 0xffffff1472c87950 */ /* 0x002fea0003c3ffff */
.L_x_8967:
[----:B------:R-:W-:Y:S01]  /*e8e0*/  MOV R4, 0x2 ;  /* 0x0000000200047802 */ /* 0x000fe20000000f00 */
[----:B------:R-:W-:Y:S01]  /*e8f0*/  IMAD.MOV.U32 R3, RZ, RZ, 0x1f ;  /* 0x0000001fff037424 */ /* 0x000fe200078e00ff */
[----:B------:R-:W-:-:S07]  /*e900*/  MOV R5, 0xffffffff ;  /* 0xffffffff00057802 */ /* 0x000fce0000000f00 */
[----:B-1---5:R-:W-:Y:S05]  /*e910*/  WARPSYNC.COLLECTIVE R5, `(.L_x_8973) ;  /* 0x0000000005087348 */ /* 0x022fea0003c00000 */
[----:B------:R2:W3:Y:S02]  /*e920*/  SHFL.BFLY P0, R10, R130, R4, R3 ;  /* 0x0c000004820a7389 */ /* 0x0004e40000000003 */
[----:B-123-5:R-:W-:Y:S05]  /*e930*/  ENDCOLLECTIVE ;  /* 0x000000000000791b */ /* 0x02efea0003800000 */
.L_x_8973:
[----:B------:R-:W-:Y:S02]  /*e940*/  IMAD.MOV.U32 R9, RZ, RZ, R10 ;  /* 0x000000ffff097224 */ /* 0x000fe400078e000a */
[----:B------:R-:W-:Y:S02]  /*e950*/  IMAD.MOV.U32 R4, RZ, RZ, 0x1 ;  /* 0x00000001ff047424 */ /* 0x000fe400078e00ff */
[----:B------:R-:W-:-:S05]  /*e960*/  FADD.FTZ R9, R9, R130 ;  /* 0x0000008209097221 */ /* 0x000fca0000010000 */
[----:B------:R-:W-:-:S07]  /*e970*/  MOV R130, R9 ;  /* 0x0000000900827202 */ /* 0x000fce0000000f00 */
[----:B------:R-:W-:Y:S05]  /*e980*/  WARPSYNC.COLLECTIVE R5, `(.L_x_8974) ;  /* 0x0000000005087348 */ /* 0x000fea0003c00000 */
[----:B------:R1:W2:Y:S02]  /*e990*/  SHFL.BFLY P0, R10, R130, R4, R3 ;  /* 0x0c000004820a7389 */ /* 0x0002a40000000003 */
[----:B-12---:R-:W-:Y:S05]  /*e9a0*/  ENDCOLLECTIVE ;  /* 0x000000000000791b */ /* 0x006fea0003800000 */
.L_x_8974:
[----:B------:R-:W-:Y:S01]  /*e9b0*/  MOV R130, R131 ;  /* 0x0000008300827202 */ /* 0x000fe20000000f00 */
[----:B------:R-:W-:Y:S01]  /*e9c0*/  IMAD.MOV.U32 R4, RZ, RZ, 0x2 ;  /* 0x00000002ff047424 */ /* 0x000fe200078e00ff */
[----:B------:R-:W-:-:S07]  /*e9d0*/  MOV R6, R10 ;  /* 0x0000000a00067202 */ /* 0x000fce0000000f00 */
[----:B------:R-:W-:Y:S05]  /*e9e0*/  WARPSYNC.COLLECTIVE R5, `(.L_x_8975) ;  /* 0x0000000005087348 */ /* 0x000fea0003c00000 */
[----:B------:R1:W2:Y:S02]  /*e9f0*/  SHFL.BFLY P0, R10, R130, R4, R3 ;  /* 0x0c000004820a7389 */ /* 0x0002a40000000003 */
[----:B-12---:R-:W-:Y:S05]  /*ea00*/  ENDCOLLECTIVE ;  /* 0x000000000000791b */ /* 0x006fea0003800000 */
.L_x_8975:
[----:B------:R-:W-:Y:S01]  /*ea10*/  FADD.FTZ R6, R9, R6 ;  /* 0x0000000609067221 */ /* 0x000fe20000010000 */
[----:B------:R-:W-:Y:S01]  /*ea20*/  FADD.FTZ R8, R10, R131 ;  /* 0x000000830a087221 */ /* 0x000fe20000010000 */
[----:B------:R-:W-:-:S04]  /*ea30*/  MOV R4, 0x1 ;  /* 0x0000000100047802 */ /* 0x000fc80000000f00 */
[----:B------:R-:W-:-:S07]  /*ea40*/  MOV R130, R8 ;  /* 0x0000000800827202 */ /* 0x000fce0000000f00 */
[----:B------:R-:W-:Y:S05]  /*ea50*/  WARPSYNC.COLLECTIVE R5, `(.L_x_8976) ;  /* 0x0000000005087348 */ /* 0x000fea0003c00000 */
[----:B------:R1:W2:Y:S02]  /*ea60*/  SHFL.BFLY P0, R10, R130, R4, R3 ;  /* 0x0c000004820a7389 */ /* 0x0002a40000000003 */
[----:B-12---:R-:W-:Y:S05]  /*ea70*/  ENDCOLLECTIVE ;  /* 0x000000000000791b */ /* 0x006fea0003800000 */
.L_x_8976:
[----:B------:R-:W-:Y:S05]  /*ea80*/  BRA `(.L_x_8977) ;  /* 0xfffffff000207947 */ /* 0x000fea000383ffff */
.L_x_8978:
        /* <DEDUP_REMOVED lines=15> */
.L_x_11682:


//--------------------- .text._ZN5flash24flash_fwd_splitkv_kernelI23Flash_fwd_kernel_traitsILi96ELi64ELi64ELi4ELb0ELb0EN7cutlass10bfloat16_tE19Flash_kernel_traitsILi96ELi64ELi64ELi4ES3_EELb0ELb0ELb0ELb0ELb1ELb1ELb0ELb1EEEvNS_16Flash_fwd_paramsE --------------------------
	.section	.text._ZN5flash24flash_fwd_splitkv_kernelI23Flash_fwd_kernel_traitsILi96ELi64ELi64ELi4ELb0ELb0EN7cutlass10bfloat16_tE19Flash_kernel_traitsILi96ELi64ELi64ELi4ES3_EELb0ELb0ELb0ELb0ELb1ELb1ELb0ELb1EEEvNS_16Flash_fwd_paramsE,"ax",@progbits
	.align	128
        .global         _ZN5flash24flash_fwd_splitkv_kernelI23Flash_fwd_kernel_traitsILi96ELi64ELi64ELi4ELb0ELb0EN7cutlass10bfloat16_tE19Flash_kernel_traitsILi96ELi64ELi64ELi4ES3_EELb0ELb0ELb0ELb0ELb1ELb1ELb0ELb1EEEvNS_16Flash_fwd_paramsE
        .type           _ZN5flash24flash_fwd_splitkv_kernelI23Flash_fwd_kernel_traitsILi96ELi64ELi64ELi4ELb0ELb0EN7cutlass10bfloat16_tE19Flash_kernel_traitsILi96ELi64ELi64ELi4ES3_EELb0ELb0ELb0ELb0ELb1ELb1ELb0ELb1EEEvNS_16Flash_fwd_paramsE,@function
        .size           _ZN5flash24flash_fwd_splitkv_kernelI23Flash_fwd_kernel_traitsILi96ELi64ELi64ELi4ELb0ELb0EN7cutlass10bfloat16_tE19Flash_kernel_traitsILi96ELi64ELi64ELi4ES3_EELb0ELb0ELb0ELb0ELb1ELb1ELb0ELb1EEEvNS_16Flash_fwd_paramsE,(.L_x_11683 - _ZN5flash24flash_fwd_splitkv_kernelI23Flash_fwd_kernel_traitsILi96ELi64ELi64ELi4ELb0ELb0EN7cutlass10bfloat16_tE19Flash_kernel_traitsILi96ELi64ELi64ELi4ES3_EELb0ELb0ELb0ELb0ELb1ELb1ELb0ELb1EEEvNS_16Flash_fwd_paramsE)
        .other          _ZN5flash24flash_fwd_splitkv_kernelI23Flash_fwd_kernel_traitsILi96ELi64ELi64ELi4ELb0ELb0EN7cutlass10bfloat16_tE19Flash_kernel_traitsILi96ELi64ELi64ELi4ES3_EELb0ELb0ELb0ELb0ELb1ELb1ELb0ELb1EEEvNS_16Flash_fwd_paramsE,@"STO_CUDA_ENTRY STV_DEFAULT"
_ZN5flash24flash_fwd_splitkv_kernelI23Flash_fwd_kernel_traitsILi96ELi64ELi64ELi4ELb0ELb0EN7cutlass10bfloat16_tE19Flash_kernel_traitsILi96ELi64ELi64ELi4ES3_EELb0ELb0ELb0ELb0ELb1ELb1ELb0ELb1EEEvNS_16Flash_fwd_paramsE:
.text._ZN5flash24flash_fwd_splitkv_kernelI23Flash_fwd_kernel_traitsILi96ELi64ELi64ELi4ELb0ELb0EN7cutlass10bfloat16_tE19Flash_kernel_traitsILi96ELi64ELi64ELi4ES3_EELb0ELb0ELb0ELb0ELb1ELb1ELb0ELb1EEEvNS_16Flash_fwd_paramsE:
[----:B------:R-:W-:Y:S01]  /*0000*/  LDC R1, c[0x0][0x37c] ;  /* 0x0000df00ff017b82 */ /* 0x000fe20000000800 */
[----:B------:R-:W1:Y:S07]  /*0010*/  S2R R115, SR_CTAID.X ;  /* 0x0000000000737919 */ /* 0x000e6e0000002500 */
[----:B------:R-:W2:Y:S01]  /*0020*/  LDC.64 R84, c[0x0][0x348] ;  /* 0x0000d200ff547b82 */ /* 0x000ea20000000a00 */
[----:B------:R-:W-:Y:S01]  /*0030*/  BSSY.RECONVERGENT B3, `(.L_x_8979) ;  /* 0x0000005000037945 */ /* 0x000fe20003800200 */
[----:B------:R-:W-:Y:S01]  /*0040*/  MOV R112, 0x80 ;  /* 0x0000008000707802 */ /* 0x000fe20000000f00 */
[----:B------:R-:W3:Y:S01]  /*0050*/  S2R R114, SR_CTAID.Y ;  /* 0x0000000000727919 */ /* 0x000ee20000002600 */
[----:B------:R-:W4:Y:S05]  /*0060*/  S2R R113, SR_CTAID.Z ;  /* 0x0000000000717919 */ /* 0x000f2a0000002700 */
[----:B-1234-:R-:W-:Y:S05]  /*0070*/  CALL.REL.NOINC `($_ZN5flash24flash_fwd_splitkv_kernelI23Flash_fwd_kernel_traitsILi96ELi64ELi64ELi4ELb0ELb0EN7cutlass10bfloat16_tE19Flash_kernel_traitsILi96ELi64ELi64ELi4ES3_EELb0ELb0ELb0ELb0ELb1ELb1ELb0ELb1EEEvNS_16Flash_fwd_paramsE$_ZN5flash30compute_attn_1rowblock_splitkvI23Flash_fwd_kernel_traitsILi96ELi64ELi64ELi4ELb0ELb0EN7cutlass10bfloat16_tE19Flash_kernel_traitsILi96ELi64ELi64ELi4ES3_EELb0ELb0ELb0ELb0ELb1ELb1ELb0ELb1ENS_16Flash_fwd_paramsEEEvRKT8_iiiii) ;  /* 0x0000000000087944 */ /* 0x01efea0003c00000 */
[----:B------:R-:W-:Y:S05]  /*0080*/  BSYNC.RECONVERGENT B3 ;  /* 0x0000000000037941 */ /* 0x000fea0003800200 */
.L_x_8979:
[----:B------:R-:W-:Y:S05]  /*0090*/  EXIT ;  /* 0x000000000000794d */ /* 0x000fea0003800000 */
        .type           $_ZN5flash24flash_fwd_splitkv_kernelI23Flash_fwd_kernel_traitsILi96ELi64ELi64ELi4ELb0ELb0EN7cutlass10bfloat16_tE19Flash_kernel_traitsILi96ELi64ELi64ELi4ES3_EELb0ELb0ELb0ELb0ELb1ELb1ELb0ELb1EEEvNS_16Flash_fwd_paramsE$_ZN5flash30compute_attn_1rowblock_splitkvI23Flash_fwd_kernel_traitsILi96ELi64ELi64ELi4ELb0ELb0EN7cutlass10bfloat16_tE19Flash_kernel_traitsILi96ELi64ELi64ELi4ES3_EELb0ELb0ELb0ELb0ELb1ELb1ELb0ELb1ENS_16Flash_fwd_paramsEEEvRKT8_iiiii,@function
        .size           $_ZN5flash24flash_fwd_splitkv_kernelI23Flash_fwd_kernel_traitsILi96ELi64ELi64ELi4ELb0ELb0EN7cutlass10bfloat16_tE19Flash_kernel_traitsILi96ELi64ELi64ELi4ES3_EELb0ELb0ELb0ELb0ELb1ELb1ELb0ELb1EEEvNS_16Flash_fwd_paramsE$_ZN5flash30compute_attn_1rowblock_splitkvI23Flash_fwd_kernel_traitsILi96ELi64ELi64ELi4ELb0ELb0EN7cutlass10bfloat16_tE19Flash_kernel_traitsILi96ELi64ELi64ELi4ES3_EELb0ELb0ELb0ELb0ELb1ELb1ELb0ELb1ENS_16Flash_fwd_paramsEEEvRKT8_iiiii,(.L_x_11683 - $_ZN5flash24flash_fwd_splitkv_kernelI23Flash_fwd_kernel_traitsILi96ELi64ELi64ELi4ELb0ELb0EN7cutlass10bfloat16_tE19Flash_kernel_traitsILi96ELi64ELi64ELi4ES3_EELb0ELb0ELb0ELb0ELb1ELb1ELb0ELb1EEEvNS_16Flash_fwd_paramsE$_ZN5flash30compute_attn_1rowblock_splitkvI23Flash_fwd_kernel_traitsILi96ELi64ELi64ELi4ELb0ELb0EN7cutlass10bfloat16_tE19Flash_kernel_traitsILi96ELi64ELi64ELi4ES3_EELb0ELb0ELb0ELb0ELb1ELb1ELb0ELb1ENS_16Flash_fwd_paramsEEEvRKT8_iiiii)
$_ZN5flash24flash_fwd_splitkv_kernelI23Flash_fwd_kernel_traitsILi96ELi64ELi64ELi4ELb0ELb0EN7cutlass10bfloat16_tE19Flash_kernel_traitsILi96ELi64ELi64ELi4ES3_EELb0ELb0ELb0ELb0ELb1ELb1ELb0ELb1EEEvNS_16Flash_fwd_paramsE$_ZN5flash30compute_attn_1rowblock_splitkvI23Flash_fwd_kernel_traitsILi96ELi64ELi64ELi4ELb0ELb0EN7cutlass10bfloat16_tE19Flash_kernel_traitsILi96ELi64ELi64ELi4ES3_EELb0ELb0ELb0ELb0ELb1ELb1ELb0ELb1ENS_16Flash_fwd_paramsEEEvRKT8_iiiii:
        /* <DEDUP_REMOVED lines=38> */
.L_x_8981:
[----:B------:R-:W-:Y:S05]  /*0300*/  BSYNC.RECONVERGENT B0 ;  /* 0x0000000000007941 */ /* 0x000fea0003800200 */
.L_x_8980:
[----:B------:R-:W-:Y:S04]  /*0310*/  BSSY.RECONVERGENT B0, `(.L_x_8982) ;  /* 0x0000007000007945 */ /* 0x000fe80003800200 */
[----:B------:R-:W-:Y:S05]  /*0320*/  @!P3 BRA `(.L_x_8983) ;  /* 0x000000000014b947 */ /* 0x000fea0003800000 */
[----:B-----5:R-:W3:Y:S02]  /*0330*/  LD.E.U8 R0, desc[UR4][R84.64+0x1b2] ;  /* 0x0001b20454007980 */ /* 0x020ee4000c101100 */
[----:B---3--:R-:W-:-:S13]  /*0340*/  ISETP.NE.AND P1, PT, R0, RZ, PT ;  /* 0x000000ff0000720c */ /* 0x008fda0003f25270 */
[----:B------:R-:W3:Y:S02]  /*0350*/  @P1 LD.E R5, desc[UR4][R8.64+0x4] ;  /* 0x0000040408051980 */ /* 0x000ee4000c101900 */
[----:B---3--:R-:W-:-:S06]  /*0360*/  @P1 IADD3 R0, PT, PT, R5, -R18, RZ ;  /* 0x8000001205001210 */ /* 0x008fcc0007ffe0ff */
[----:B------:R3:W5:Y:S02]  /*0370*/  @!P1 LD.E R0, desc[UR4][R8.64] ;  /* 0x0000000408009980 */ /* 0x000764000c101900 */
.L_x_8983:
[----:B------:R-:W-:Y:S05]  /*0380*/  BSYNC.RECONVERGENT B0 ;  /* 0x0000000000007941 */ /* 0x000fea0003800200 */
.L_x_8982:
        /* <DEDUP_REMOVED lines=9> */
.L_x_8985:
[----:B------:R-:W4:Y:S01]  /*0420*/  LD.E.64 R4, desc[UR4][R84.64+0x108] ;  /* 0x0001080454047980 */ /* 0x000f22000c101b00 */
[----:B------:R-:W-:Y:S01]  /*0430*/  BSSY.RECONVERGENT B0, `(.L_x_8987) ;  /* 0x0000006000007945 */ /* 0x000fe20003800200 */
[----:B------:R-:W-:Y:S01]  /*0440*/  IMAD.MOV.U32 R0, RZ, RZ, RZ ;  /* 0x000000ffff007224 */ /* 0x000fe200078e00ff */
[----:B----4-:R-:W-:-:S04]  /*0450*/  ISETP.NE.U32.AND P0, PT, R4, RZ, PT ;  /* 0x000000ff0400720c */ /* 0x010fc80003f05070 */
[----:B------:R-:W-:-:S13]  /*0460*/  ISETP.NE.AND.EX P0, PT, R5, RZ, PT, P0 ;  /* 0x000000ff0500720c */ /* 0x000fda0003f05300 */
[----:B------:R-:W-:Y:S05]  /*0470*/  @!P0 BRA `(.L_x_8988) ;  /* 0x0000000000048947 */ /* 0x000fea0003800000 */
[----:B------:R4:W5:Y:S02]  /*0480*/  LD.E R0, desc[UR4][R84.64+0xbc] ;  /* 0x0000bc0454007980 */ /* 0x000964000c101900 */
.L_x_8988:
[----:B------:R-:W-:Y:S05]  /*0490*/  BSYNC.RECONVERGENT B0 ;  /* 0x0000000000007941 */ /* 0x000fea0003800200 */
.L_x_8987:
[----:B-----5:R-:W-:Y:S02]  /*04a0*/  IADD3 R71, PT, PT, R83, R0, RZ ;  /* 0x0000000053477210 */ /* 0x020fe40007ffe0ff */
.L_x_8986:
[----:B------:R-:W-:Y:S05]  /*04b0*/  BSYNC.RECONVERGENT B1 ;  /* 0x0000000000017941 */ /* 0x000fea0003800200 */
.L_x_8984:
[----:B------:R-:W-:Y:S01]  /*04c0*/  IMAD.SHL.U32 R104, R115, 0x40, RZ ;  /* 0x0000004073687824 */ /* 0x000fe200078e00ff */
[----:B------:R-:W-:Y:S01]  /*04d0*/  MOV R4, R112 ;  /* 0x0000007000047202 */ /* 0x000fe20000000f00 */
[----:B------:R-:W-:-:S03]  /*04e0*/  IMAD.MOV.U32 R5, RZ, RZ, 0x0 ;  /* 0x00000000ff057424 */ /* 0x000fc600078e00ff */
[----:B------:R-:W-:-:S13]  /*04f0*/  ISETP.GT.AND P0, PT, R116, R104, PT ;  /* 0x000000687400720c */ /* 0x000fda0003f04270 */
[----:B-1234-:R-:W-:Y:S05]  /*0500*/  @!P0 RET.REL.NODEC R4 `(_ZN5flash24flash_fwd_splitkv_kernelI23Flash_fwd_kernel_traitsILi96ELi64ELi64ELi4ELb0ELb0EN7cutlass10bfloat16_tE19Flash_kernel_traitsILi96ELi64ELi64ELi4ES3_EELb0ELb0ELb0ELb0ELb1ELb1ELb0ELb1EEEvNS_16Flash_fwd_paramsE) ;  /* 0xfffffff804bc8950 */ /* 0x01efea0003c3ffff */
        /* <DEDUP_REMOVED lines=33> */
[-C--:B---3--:R-:W-:Y:S02]  /*0720*/  IMAD R2, R2, R114.reuse, R113 ;  /* 0x0000007202027224 */ /* 0x088fe400078e0271 */
[----:B------:R-:W-:Y:S02]  /*0730*/  @P0 IMAD R6, R15, R117, RZ ;  /* 0x000000750f060224 */ /* 0x000fe400078e02ff */
        /* <DEDUP_REMOVED lines=30> */
.L_x_8991:
[----:B------:R-:W-:Y:S05]  /*0920*/  BSYNC.RECONVERGENT B0 ;  /* 0x0000000000007941 */ /* 0x000fea0003800200 */
.L_x_8990:
        /* <DEDUP_REMOVED lines=14> */
.L_x_8993:
[----:B------:R-:W-:Y:S05]  /*0a10*/  BSYNC.RECONVERGENT B0 ;  /* 0x0000000000007941 */ /* 0x000fea0003800200 */
.L_x_8992:
[----:B------:R-:W-:Y:S01]  /*0a20*/  MOV R113, 0x0 ;  /* 0x0000000000717802 */ /* 0x000fe20000000f00 */
[----:B------:R1:W-:Y:S03]  /*0a30*/  @!P4 ST.E desc[UR4][R4.64], R3 ;  /* 0x000000030400c985 */ /* 0x0003e6000c101904 */
[----:B-12--5:R-:W-:Y:S05]  /*0a40*/  @P3 RET.REL.NODEC R112 `(_ZN5flash24flash_fwd_splitkv_kernelI23Flash_fwd_kernel_traitsILi96ELi64ELi64ELi4ELb0ELb0EN7cutlass10bfloat16_tE19Flash_kernel_traitsILi96ELi64ELi64ELi4ES3_EELb0ELb0ELb0ELb0ELb1ELb1ELb0ELb1EEEvNS_16Flash_fwd_paramsE) ;  /* 0xfffffff4706c3950 */ /* 0x026fea0003c3ffff */
[----:B------:R-:W-:Y:S02]  /*0a50*/  MOV R3, 0x7f800000 ;  /* 0x7f80000000037802 */ /* 0x000fe40000000f00 */
[----:B------:R-:W-:-:S03]  /*0a60*/  MOV R113, 0x0 ;  /* 0x0000000000717802 */ /* 0x000fc60000000f00 */
[----:B------:R1:W-:Y:S02]  /*0a70*/  ST.E desc[UR4][R4.64+0x80], R3 ;  /* 0x0000800304007985 */ /* 0x0003e4000c101904 */
[----:B-1----:R-:W-:Y:S05]  /*0a80*/  RET.REL.NODEC R112 `(_ZN5flash24flash_fwd_splitkv_kernelI23Flash_fwd_kernel_traitsILi96ELi64ELi64ELi4ELb0ELb0EN7cutlass10bfloat16_tE19Flash_kernel_traitsILi96ELi64ELi64ELi4ES3_EELb0ELb0ELb0ELb0ELb1ELb1ELb0ELb1EEEvNS_16Flash_fwd_paramsE) ;  /* 0xfffffff4705c7950 */ /* 0x002fea0003c3ffff */
.L_x_8989:
        /* <DEDUP_REMOVED lines=103> */
.L_x_8995:
        /* <DEDUP_REMOVED lines=81> */
.L_x_8996:
[----:B------:R-:W-:Y:S05]  /*1610*/  BSYNC.RECONVERGENT B0 ;  /* 0x0000000000007941 */ /* 0x000fea0003800200 */
.L_x_8994:
        /* <DEDUP_REMOVED lines=190> */
.L_x_9012:
[----:B------:R-:W-:Y:S01]  /*2200*/  VIADD R105, R105, 0x40 ;  /* 0x0000004069697836 */ /* 0x000fe20000000000 */
[----:B------:R-:W-:Y:S01]  /*2210*/  UMOV UR6, URZ ;  /* 0x000000ff00067c82 */ /* 0x000fe20008000000 */
[----:B------:R-:W-:Y:S01]  /*2220*/  VIADD R111, R111, 0x40 ;  /* 0x000000406f6f7836 */ /* 0x000fe20000000000 */
[----:B------:R-:W-:Y:S01]  /*2230*/  BSSY.RECONVERGENT B1, `(.L_x_8998) ;  /* 0x000036b000017945 */ /* 0x000fe20003800200 */
[----:B------:R-:W-:Y:S01]  /*2240*/  IMAD.MOV.U32 R91, RZ, RZ, R89 ;  /* 0x000000ffff5b7224 */ /* 0x000fe200078e0059 */
[-C--:B------:R-:W-:Y:S01]  /*2250*/  ISETP.GE.AND P0, PT, R128, R105.reuse, PT ;  /* 0x000000698000720c */ /* 0x080fe20003f06270 */
[----:B------:R-:W-:Y:S01]  /*2260*/  VIADD R103, R103, 0xffffffff ;  /* 0xffffffff67677836 */ /* 0x000fe20000000000 */
[----:B------:R-:W-:Y:S01]  /*2270*/  ISETP.GE.AND P4, PT, R70, R105, PT ;  /* 0x000000694600720c */ /* 0x000fe20003f86270 */
[----:B------:R-:W-:Y:S01]  /*2280*/  IMAD.MOV.U32 R106, RZ, RZ, R100 ;  /* 0x000000ffff6a7224 */ /* 0x000fe200078e0064 */
[-C--:B------:R-:W-:Y:S01]  /*2290*/  ISETP.GE.AND P0, PT, R128, R111.reuse, !P0 ;  /* 0x0000006f8000720c */ /* 0x080fe20004706270 */
[----:B------:R-:W-:Y:S01]  /*22a0*/  VIADD R100, R100, 0xffffffc0 ;  /* 0xffffffc064647836 */ /* 0x000fe20000000000 */
        /* <DEDUP_REMOVED lines=12> */
[----:B---3--:R3:W-:Y:S04]  /*2370*/  @P0 ST.E.128 desc[UR4][R96.64+0x80], R16 ;  /* 0x0000801060000985 */ /* 0x0087e8000c101d04 */
[----:B------:R-:W4:Y:S04]  /*2380*/  @P4 LD.E.128 R12, desc[UR4][R20.64] ;  /* 0x00000004140c4980 */ /* 0x000f28000c101d00 */
[----:B----4-:R3:W-:Y:S04]  /*2390*/  @P4 ST.E.128 desc[UR4][R22.64], R12 ;  /* 0x0000000c16004985 */ /* 0x0107e8000c101d04 */
        /* <DEDUP_REMOVED lines=9> */
[----:B------:R-:W-:Y:S04]  /*2430*/  SHF.R.S64 R3, R0, 0x1f, R89 ;  /* 0x0000001f00037819 */ /* 0x000fe80000001059 */
[----:B------:R-:W-:Y:S04]  /*2440*/  IADD3 R90, P1, PT, R90, R3, RZ ;  /* 0x000000035a5a7210 */ /* 0x000fe80007f3e0ff */
[----:B------:R-:W-:Y:S01]  /*2450*/  LEA.HI.X.SX32 R89, R89, R91, 0x1, P1 ;  /* 0x0000005b59597211 */ /* 0x000fe200008f0eff */
[----:B---3--:R-:W-:Y:S08]  /*2460*/  @P2 BRA `(.L_x_8999) ;  /* 0x0000000000482947 */ /* 0x008ff00003800000 */
        /* <DEDUP_REMOVED lines=18> */
.L_x_8999:
        /* <DEDUP_REMOVED lines=141> */
.L_x_9003:
[----:B------:R-:W-:Y:S05]  /*2e60*/  BSYNC.RECONVERGENT B0 ;  /* 0x0000000000007941 */ /* 0x000fea0003800200 */
.L_x_9002:
        /* <DEDUP_REMOVED lines=147> */
.L_x_9005:
[----:B------:R-:W-:Y:S05]  /*37a0*/  BSYNC.RECONVERGENT B0 ;  /* 0x0000000000007941 */ /* 0x000fea0003800200 */
.L_x_9004:
[----:B------:R-:W3:Y:S02]  /*37b0*/  LD.E R3, desc[UR4][R84.64+0xd0] ;  /* 0x0000d00454037980 */ /* 0x000ee4000c101900 */
[----:B---3--:R-:W-:Y:S05]  /*37c0*/  IMAD.U32 R3, R3, -0x20, RZ ;  /* 0xffffffe003037824 */ /* 0x008fea00078e00ff */
[C---:B------:R-:W-:Y:S02]  /*37d0*/  LEA R32, P1, R3.reuse, R32, 0x1 ;  /* 0x0000002003207211 */ /* 0x040fe400078208ff */
[C---:B------:R-:W-:Y:S02]  /*37e0*/  LEA R68, P0, R3.reuse, R68, 0x1 ;  /* 0x0000004403447211 */ /* 0x040fe400078008ff */
[C---:B------:R-:W-:Y:S02]  /*37f0*/  LEA.HI.X.SX32 R33, R3.reuse, R33, 0x1, P1 ;  /* 0x0000002103217211 */ /* 0x040fe400008f0eff */
[----:B------:R-:W-:Y:S01]  /*3800*/  LEA.HI.X.SX32 R69, R3, R69, 0x1, P0 ;  /* 0x0000004503457211 */ /* 0x000fe200000f0eff */
[----:B------:R-:W-:Y:S05]  /*3810*/  BRA `(.L_x_9000) ;  /* 0x0000002000307947 */ /* 0x000fea0003800000 */
.L_x_9001:
        /* <DEDUP_REMOVED lines=258> */
.L_x_9007:
[----:B------:R-:W-:Y:S05]  /*4840*/  BSYNC.RECONVERGENT B0 ;  /* 0x0000000000007941 */ /* 0x000fea0003800200 */
.L_x_9006:
        /* <DEDUP_REMOVED lines=110> */
[C---:B--2---:R-:W-:Y:S01]  /*4f30*/  @!P1 SHF.L.U32 R52, R140.reuse, 0x10, RZ ;  /* 0x000000108c349819 */ /* 0x044fe200000006ff */
[C---:B------:R-:W-:Y:S01]  /*4f40*/  @!P1 IMAD.U32 R53, R141.reuse, 0x10000, RZ ;  /* 0x000100008d359824 */ /* 0x040fe200078e00ff */
[----:B------:R-:W-:Y:S01]  /*4f50*/  @!P1 LOP3.LUT R50, R140, 0xffff0000, RZ, 0xc0, !PT ;  /* 0xffff00008c329812 */ /* 0x000fe200078ec0ff */
[----:B------:R-:W-:Y:S01]  /*4f60*/  @!P1 IMAD.U32 R48, R142, 0x10000, RZ ;  /* 0x000100008e309824 */ /* 0x000fe200078e00ff */
        /* <DEDUP_REMOVED lines=9> */
[C---:B------:R-:W-:Y:S01]  /*5000*/  @!P1 IMAD.U32 R41, R42.reuse, 0x10000, RZ ;  /* 0x000100002a299824 */ /* 0x040fe200078e00ff */
[----:B------:R-:W-:Y:S01]  /*5010*/  @!P1 LOP3.LUT R40, R42, 0xffff0000, RZ, 0xc0, !PT ;  /* 0xffff00002a289812 */ /* 0x000fe200078ec0ff */
[----:B------:R-:W-:Y:S01]  /*5020*/  @!P1 FMUL.FTZ R9, R49, R52 ;  /* 0x0000003431099220 */ /* 0x000fe20000410000 */
        /* <DEDUP_REMOVED lines=17> */
[----:B------:R-:W-:Y:S01]  /*5140*/  @P2 FADD.FTZ R42, -R42, -RZ ;  /* 0x800000ff2a2a2221 */ /* 0x000fe20000010100 */
[----:B------:R-:W-:Y:S01]  /*5150*/  @!P1 LOP3.LUT R63, R78, 0xffff0000, RZ, 0xc0, !PT ;  /* 0xffff00004e3f9812 */ /* 0x000fe200078ec0ff */
[----:B------:R-:W-:Y:S01]  /*5160*/  @!P1 IMAD.U32 R59, R77, 0x10000, RZ ;  /* 0x000100004d3b9824 */ /* 0x000fe200078e00ff */
[----:B-1----:R-:W-:Y:S01]  /*5170*/  @!P1 LOP3.LUT R65, R79, 0xffff0000, RZ, 0xc0, !PT ;  /* 0xffff00004f419812 */ /* 0x002fe200078ec0ff */
[----:B------:R-:W-:Y:S01]  /*5180*/  @P2 FADD.FTZ R36, -R36, -RZ ;  /* 0x800000ff24242221 */ /* 0x000fe20000010100 */
[----:B------:R-:W-:Y:S01]  /*5190*/  @!P1 F2FP.BF16.F32.PACK_AB R124, R10, R9 ;  /* 0x000000090a7c923e */ /* 0x000fe200000010ff */
[----:B------:R-:W-:Y:S01]  /*51a0*/  @P2 FADD.FTZ R45, -R45, -RZ ;  /* 0x800000ff2d2d2221 */ /* 0x000fe20000010100 */
[----:B------:R-:W-:Y:S01]  /*51b0*/  @!P0 ISETP.GT.AND P2, PT, R35, 0x40, PT ;  /* 0x000000402300880c */ /* 0x000fe20003f44270 */
[----:B------:R-:W-:Y:S01]  /*51c0*/  @!P1 FMUL.FTZ R12, R46, R51 ;  /* 0x000000332e0c9220 */ /* 0x000fe20000410000 */
[----:B------:R-:W-:Y:S01]  /*51d0*/  @!P1 MOV R72, R124 ;  /* 0x0000007c00489202 */ /* 0x000fe20000000f00 */
[----:B------:R-:W-:Y:S01]  /*51e0*/  @!P1 IMAD.U32 R62, R78, 0x10000, RZ ;  /* 0x000100004e3e9824 */ /* 0x000fe200078e00ff */
[----:B------:R-:W-:Y:S01]  /*51f0*/  @!P0 SEL R122, R34, RZ, !P2 ;  /* 0x000000ff227a8207 */ /* 0x000fe20005000000 */
[----:B------:R-:W-:Y:S01]  /*5200*/  @!P1 FMUL.FTZ R13, R41, R48 ;  /* 0x00000030290d9220 */ /* 0x000fe20000410000 */
[----:B------:R-:W-:Y:S01]  /*5210*/  @!P0 SEL R139, R91, RZ, !P2 ;  /* 0x000000ff5b8b8207 */ /* 0x000fe20005000000 */
[----:B------:R-:W-:Y:S01]  /*5220*/  @!P1 IMAD.U32 R54, R74, 0x10000, RZ ;  /* 0x000100004a369824 */ /* 0x000fe200078e00ff */
[----:B------:R-:W-:Y:S01]  /*5230*/  @!P0 IADD3 R91, P4, PT, R123, R122, RZ ;  /* 0x0000007a7b5b8210 */ /* 0x000fe20007f9e0ff */
[----:B------:R-:W-:Y:S01]  /*5240*/  @!P1 FFMA.FTZ R11, R60, R59, R11 ;  /* 0x0000003b3c0b9223 */ /* 0x000fe2000001000b */
[----:B------:R-:W-:Y:S01]  /*5250*/  @!P1 LOP3.LUT R59, R75, 0xffff0000, RZ, 0xc0, !PT ;  /* 0xffff00004b3b9812 */ /* 0x000fe200078ec0ff */
[----:B------:R-:W-:Y:S01]  /*5260*/  @!P1 FFMA.FTZ R12, R57, R61, R12 ;  /* 0x0000003d390c9223 */ /* 0x000fe2000001000c */
[----:B------:R-:W-:Y:S01]  /*5270*/  @!P1 LOP3.LUT R57, R74, 0xffff0000, RZ, 0xc0, !PT ;  /* 0xffff00004a399812 */ /* 0x000fe200078ec0ff */
[----:B------:R-:W-:Y:S01]  /*5280*/  @!P1 FFMA.FTZ R13, R54, R62, R13 ;  /* 0x0000003e360d9223 */ /* 0x000fe2000001000d */
[----:B------:R-:W-:Y:S01]  /*5290*/  @!P1 SHF.L.U32 R54, R75, 0x10, RZ ;  /* 0x000000104b369819 */ /* 0x000fe200000006ff */
[----:B------:R-:W-:Y:S01]  /*52a0*/  @!P1 FMUL.FTZ R14, R40, R45 ;  /* 0x0000002d280e9220 */ /* 0x000fe20000410000 */
[----:B------:R-:W-:Y:S01]  /*52b0*/  @!P1 FMUL.FTZ R15, R27, R42 ;  /* 0x0000002a1b0f9220 */ /* 0x000fe20000410000 */
[----:B------:R-:W-:Y:S01]  /*52c0*/  @!P0 SEL R27, R37, R34, P2 ;  /* 0x00000022251b8207 */ /* 0x000fe20001000000 */
[----:B------:R-:W-:Y:S02]  /*52d0*/  @!P1 IMAD.U32 R64, R79, 0x10000, RZ ;  /* 0x000100004f409824 */ /* 0x000fe400078e00ff */
[----:B------:R-:W-:Y:S01]  /*52e0*/  @!P1 FMUL.FTZ R16, R43, R36 ;  /* 0x000000242b109220 */ /* 0x000fe20000410000 */
[----:B------:R-:W-:Y:S01]  /*52f0*/  @!P1 FFMA.FTZ R14, R57, R63, R14 ;  /* 0x0000003f390e9223 */ /* 0x000fe2000001000e */
[----:B------:R-:W-:Y:S01]  /*5300*/  @!P0 IMAD.X R122, R98, 0x1, R139, P4 ;  /* 0x00000001627a8824 */ /* 0x000fe200020e068b */
[----:B------:R-:W-:Y:S01]  /*5310*/  @!P1 F2FP.BF16.F32.PACK_AB R139, R12, R11 ;  /* 0x0000000b0c8b923e */ /* 0x000fe200000010ff */
[----:B------:R-:W-:Y:S01]  /*5320*/  @!P1 FFMA.FTZ R15, R54, R64, R15 ;  /* 0x00000040360f9223 */ /* 0x000fe2000001000f */
[----:B------:R-:W-:Y:S01]  /*5330*/  @!P1 FFMA.FTZ R16, R59, R65, R16 ;  /* 0x000000413b109223 */ /* 0x000fe20000010010 */
[----:B------:R-:W-:Y:S01]  /*5340*/  @!P1 F2FP.BF16.F32.PACK_AB R138, R14, R13 ;  /* 0x0000000d0e8a923e */ /* 0x000fe200000010ff */
[----:B------:R-:W-:Y:S01]  /*5350*/  @!P0 IMAD.WIDE R40, R27, 0x2, R38 ;  /* 0x000000021b288825 */ /* 0x000fe200078e0226 */
[C---:B------:R-:W-:Y:S02]  /*5360*/  @!P0 SHF.L.U64.HI R122, R91.reuse, 0x1, R122 ;  /* 0x000000015b7a8819 */ /* 0x040fe4000001027a */
[----:B------:R-:W-:Y:S01]  /*5370*/  @!P1 F2FP.BF16.F32.PACK_AB R141, R16, R15 ;  /* 0x0000000f108d923e */ /* 0x000fe200000010ff */
[----:B------:R-:W-:Y:S01]  /*5380*/  @!P0 IMAD.SHL.U32 R91, R91, 0x2, RZ ;  /* 0x000000025b5b8824 */ /* 0x000fe200078e00ff */
[----:B------:R-:W-:Y:S01]  /*5390*/  @!P1 MOV R74, R138 ;  /* 0x0000008a004a9202 */ /* 0x000fe20000000f00 */
[----:B------:R-:W-:Y:S02]  /*53a0*/  @!P1 IMAD.MOV.U32 R73, RZ, RZ, R139 ;  /* 0x000000ffff499224 */ /* 0x000fe400078e008b */
[----:B------:R-:W-:Y:S01]  /*53b0*/  @!P1 IMAD.MOV.U32 R75, RZ, RZ, R141 ;  /* 0x000000ffff4b9224 */ /* 0x000fe200078e008d */
[C---:B------:R-:W-:Y:S02]  /*53c0*/  @!P0 IADD3 R142, P4, PT, R91.reuse, R92, RZ ;  /* 0x0000005c5b8e8210 */ /* 0x040fe40007f9e0ff */
[----:B------:R-:W-:Y:S02]  /*53d0*/  @!P0 IADD3 R56, P1, PT, R91, R94, RZ ;  /* 0x0000005e5b388210 */ /* 0x000fe40007f3e0ff */
[----:B------:R2:W-:Y:S01]  /*53e0*/  ST.E.128 desc[UR4][R136.64+0x40], R72 ;  /* 0x0000404888007985 */ /* 0x0005e2000c101d04 */
[C---:B------:R-:W-:Y:S01]  /*53f0*/  @!P0 IMAD.X R143, R122.reuse, 0x1, R93, P4 ;  /* 0x000000017a8f8824 */ /* 0x040fe200020e065d */
[----:B------:R-:W-:Y:S02]  /*5400*/  @!P0 IADD3.X R57, PT, PT, R122, R95, RZ, P1, !PT ;  /* 0x0000005f7a398210 */ /* 0x000fe40000ffe4ff */
[----:B------:R-:W-:Y:S04]  /*5410*/  ISETP.GT.AND P1, PT, R35, 0x40, !P0 ;  /* 0x000000402300780c */ /* 0x000fe80004724270 */
        /* <DEDUP_REMOVED lines=69> */
.L_x_9009:
[----:B------:R-:W-:Y:S05]  /*5870*/  BSYNC.RECONVERGENT B0 ;  /* 0x0000000000007941 */ /* 0x000fea0003800200 */
.L_x_9008:
[----:B------:R-:W3:Y:S02]  /*5880*/  LD.E R3, desc[UR4][R84.64+0xd0] ;  /* 0x0000d00454037980 */ /* 0x000ee4000c101900 */
[----:B---3--:R-:W-:Y:S05]  /*5890*/  IMAD.U32 R3, R3, -0x20, RZ ;  /* 0xffffffe003037824 */ /* 0x008fea00078e00ff */
[C---:B------:R-:W-:Y:S02]  /*58a0*/  LEA R94, P1, R3.reuse, R94, 0x1 ;  /* 0x0000005e035e7211 */ /* 0x040fe400078208ff */
[C---:B------:R-:W-:Y:S02]  /*58b0*/  LEA R92, P0, R3.reuse, R92, 0x1 ;  /* 0x0000005c035c7211 */ /* 0x040fe400078008ff */
[C---:B------:R-:W-:Y:S02]  /*58c0*/  LEA.HI.X.SX32 R95, R3.reuse, R95, 0x1, P1 ;  /* 0x0000005f035f7211 */ /* 0x040fe400008f0eff */
[----:B------:R-:W-:Y:S09]  /*58d0*/  LEA.HI.X.SX32 R93, R3, R93, 0x1, P0 ;  /* 0x0000005d035d7211 */ /* 0x000ff200000f0eff */
.L_x_9000:
[----:B------:R-:W-:Y:S05]  /*58e0*/  BSYNC.RECONVERGENT B1 ;  /* 0x0000000000017941 */ /* 0x000fea0003800200 */
.L_x_8998:
        /* <DEDUP_REMOVED lines=103> */
.L_x_9011:
[----:B------:R-:W-:Y:S05]  /*5f60*/  BSYNC.RECONVERGENT B0 ;  /* 0x0000000000007941 */ /* 0x000fea0003800200 */
.L_x_9010:
[----:B------:R-:W-:Y:S05]  /*5f70*/  @P3 BRA `(.L_x_9012) ;  /* 0xffffffc000a03947 */ /* 0x000fea000383ffff */
.L_x_8997:
        /* <DEDUP_REMOVED lines=18> */
.L_x_9016:
[----:B------:R-:W-:Y:S05]  /*60a0*/  BSYNC.RECONVERGENT B0 ;  /* 0x0000000000007941 */ /* 0x000fea0003800200 */
.L_x_9015:
        /* <DEDUP_REMOVED lines=10> */
.L_x_9014:
        /* <DEDUP_REMOVED lines=75> */
.L_x_9022:
[----:B------:R-:W-:Y:S05]  /*6600*/  BSYNC.RECONVERGENT B0 ;  /* 0x0000000000007941 */ /* 0x000fea0003800200 */
.L_x_9021:
        /* <DEDUP_REMOVED lines=43> */
.L_x_9024:
[----:B------:R-:W-:Y:S05]  /*68c0*/  BSYNC.RECONVERGENT B0 ;  /* 0x0000000000007941 */ /* 0x000fea0003800200 */
.L_x_9023:
        /* <DEDUP_REMOVED lines=44> */
.L_x_9026:
[----:B------:R-:W-:Y:S05]  /*6b90*/  BSYNC.RECONVERGENT B0 ;  /* 0x0000000000007941 */ /* 0x000fea0003800200 */
.L_x_9025:
[----:B-----5:R2:W-:Y:S02]  /*6ba0*/  STS.128 [R125+0x2000], R8 ;  /* 0x002000087d007388 */ /* 0x0205e40000000c00 */
.L_x_9020:
[----:B------:R-:W-:Y:S05]  /*6bb0*/  BSYNC.RECONVERGENT B1 ;  /* 0x0000000000017941 */ /* 0x000fea0003800200 */
.L_x_9019:
        /* <DEDUP_REMOVED lines=49> */
.L_x_9028:
[----:B------:R-:W-:Y:S05]  /*6ed0*/  BSYNC.RECONVERGENT B0 ;  /* 0x0000000000007941 */ /* 0x000fea0003800200 */
.L_x_9027:
        /* <DEDUP_REMOVED lines=43> */
.L_x_9030:
[----:B------:R-:W-:Y:S05]  /*7190*/  BSYNC.RECONVERGENT B0 ;  /* 0x0000000000007941 */ /* 0x000fea0003800200 */
.L_x_9029:
        /* <DEDUP_REMOVED lines=45> */
.L_x_9032:
[----:B------:R-:W-:Y:S05]  /*7470*/  BSYNC.RECONVERGENT B0 ;  /* 0x0000000000007941 */ /* 0x000fea0003800200 */
.L_x_9031:
[----:B-----5:R4:W-:Y:S01]  /*7480*/  STS.128 [R125+0x2800], R8 ;  /* 0x002800087d007388 */ /* 0x0209e20000000c00 */
[----:B------:R-:W-:Y:S05]  /*7490*/  BRA `(.L_x_9017) ;  /* 0x0000002000047947 */ /* 0x000fea0003800000 */
.L_x_9018:
        /* <DEDUP_REMOVED lines=89> */
.L_x_9036:
[----:B------:R-:W-:Y:S05]  /*7a30*/  BSYNC.RECONVERGENT B0 ;  /* 0x0000000000007941 */ /* 0x000fea0003800200 */
.L_x_9035:
        /* <DEDUP_REMOVED lines=81> */
.L_x_9038:
[----:B------:R-:W-:Y:S05]  /*7f50*/  BSYNC.RECONVERGENT B0 ;  /* 0x0000000000007941 */ /* 0x000fea0003800200 */
.L_x_9037:
        /* <DEDUP_REMOVED lines=82> */
.L_x_9040:
[----:B------:R-:W-:Y:S05]  /*8480*/  BSYNC.RECONVERGENT B0 ;  /* 0x0000000000007941 */ /* 0x000fea0003800200 */
.L_x_9039:
[----:B-----5:R2:W-:Y:S02]  /*8490*/  STS.128 [R125+0x2000], R16 ;  /* 0x002000107d007388 */ /* 0x0205e40000000c00 */
.L_x_9034:
[----:B------:R-:W-:Y:S05]  /*84a0*/  BSYNC.RECONVERGENT B1 ;  /* 0x0000000000017941 */ /* 0x000fea0003800200 */
.L_x_9033:
        /* <DEDUP_REMOVED lines=88> */
.L_x_9042:
[----:B------:R-:W-:Y:S05]  /*8a30*/  BSYNC.RECONVERGENT B0 ;  /* 0x0000000000007941 */ /* 0x000fea0003800200 */
.L_x_9041:
        /* <DEDUP_REMOVED lines=81> */
.L_x_9044:
[----:B------:R-:W-:Y:S05]  /*8f50*/  BSYNC.RECONVERGENT B0 ;  /* 0x0000000000007941 */ /* 0x000fea0003800200 */
.L_x_9043:
        /* <DEDUP_REMOVED lines=83> */
.L_x_9046:
[----:B------:R-:W-:Y:S05]  /*9490*/  BSYNC.RECONVERGENT B0 ;  /* 0x0000000000007941 */ /* 0x000fea0003800200 */
.L_x_9045:
[----:B-----5:R1:W-:Y:S02]  /*94a0*/  STS.128 [R125+0x2800], R4 ;  /* 0x002800047d007388 */ /* 0x0203e40000000c00 */
.L_x_9017:
[----:B------:R-:W-:Y:S05]  /*94b0*/  BSYNC.RECONVERGENT B2 ;  /* 0x0000000000027941 */ /* 0x000fea0003800200 */
.L_x_9013:
[----:B------:R-:W-:-:S04]  /*94c0*/  IMAD R0, R88, -0x40, R71 ;  /* 0xffffffc058007824 */ /* 0x000fc800078e0247 */
[----:B--2---:R-:W-:-:S05]  /*94d0*/  VIADD R3, R0, 0x40 ;  /* 0x0000004000037836 */ /* 0x004fca0000000000 */
[-C--:B------:R-:W-:Y:S02]  /*94e0*/  ISETP.GE.AND P0, PT, R36, R3.reuse, PT ;  /* 0x000000032400720c */ /* 0x080fe40003f06270 */
[----:B------:R-:W-:-:S11]  /*94f0*/  ISETP.GE.AND P2, PT, R128, R3, PT ;  /* 0x000000038000720c */ /* 0x000fd60003f46270 */
[C---:B-1----:R-:W-:Y:S02]  /*9500*/  @!P0 LEA R4, P1, R107.reuse, R110, 0x1 ;  /* 0x0000006e6b048211 */ /* 0x042fe400078208ff */
[----:B------:R-:W-:Y:S02]  /*9510*/  @!P2 IMAD.MOV.U32 R111, RZ, RZ, R109 ;  /* 0x000000ffff6fa224 */ /* 0x000fe400078e006d */
[----:B------:R-:W-:Y:S02]  /*9520*/  @!P0 LEA.HI.X R5, R107, R109, R108, 0x1, P1 ;  /* 0x0000006d6b058211 */ /* 0x000fe400008f0c6c */
[----:B------:R-:W-:Y:S01]  /*9530*/  ISETP.GE.AND P1, PT, R36, R3, PT ;  /* 0x000000032400720c */ /* 0x000fe20003f26270 */
        /* <DEDUP_REMOVED lines=8> */
[----:B------:R1:W-:Y:S01]  /*95c0*/  @!P0 LDGSTS.E.BYPASS.LTC128B.128 [R125+0x5800], desc[UR4][R4.64+0x80] ;  /* 0x05800080047d8fae */ /* 0x0003e2000b981a04 */
[----:B------:R-:W-:-:S03]  /*95d0*/  @!P1 LEA R2, P0, R87, R120, 0x1 ;  /* 0x0000007857029211 */ /* 0x000fc600078008ff */
        /* <DEDUP_REMOVED lines=23> */
[----:B------:R-:W3:Y:S01]  /*9750*/  S2UR UR6, SR_CgaCtaId ;  /* 0x00000000000679c3 */ /* 0x000ee20000008800 */
[----:B------:R-:W-:Y:S01]  /*9760*/  UMOV UR7, 0x400 ;  /* 0x0000040000077882 */ /* 0x000fe20000000000 */
[----:B------:R-:W-:Y:S01]  /*9770*/  LEA R124, R88, 0xffffffc0, 0x6 ;  /* 0xffffffc0587c7811 */ /* 0x000fe200078e30ff */
[----:B------:R-:W1:Y:S01]  /*9780*/  S2R R94, SR_TID.X ;  /* 0x00000000005e7919 */ /* 0x000e620000002100 */
[----:B------:R-:W-:Y:S01]  /*9790*/  BSSY.RECONVERGENT B1, `(.L_x_9047) ;  /* 0x000014c000017945 */ /* 0x000fe20003800200 */
[----:B------:R-:W0:Y:S01]  /*97a0*/  LDGDEPBAR ;  /* 0x00000000000079af */ /* 0x000e220000000000 */
[----:B---3--:R-:W-:Y:S01]  /*97b0*/  ULEA UR6, UR6, UR7, 0x18 ;  /* 0x0000000706067291 */ /* 0x008fe2000f8ec0ff */
[C---:B-1----:R-:W-:Y:S01]  /*97c0*/  IMAD.SHL.U32 R4, R94.reuse, 0x10, RZ ;  /* 0x000000105e047824 */ /* 0x042fe200078e00ff */
[----:B------:R-:W-:Y:S01]  /*97d0*/  SHF.R.U32.HI R95, RZ, 0x1, R94 ;  /* 0x00000001ff5f7819 */ /* 0x000fe2000001165e */
[C---:B------:R-:W-:Y:S01]  /*97e0*/  IMAD.SHL.U32 R69, R94.reuse, 0x20, RZ ;  /* 0x000000205e457824 */ /* 0x040fe200078e00ff */
[C---:B--2---:R-:W-:Y:S01]  /*97f0*/  LOP3.LUT R2, R94.reuse, 0x8, RZ, 0xc0, !PT ;  /* 0x000000085e027812 */ /* 0x044fe200078ec0ff */
[----:B------:R-:W-:Y:S01]  /*9800*/  IMAD.SHL.U32 R92, R94, 0x4, RZ ;  /* 0x000000045e5c7824 */ /* 0x000fe200078e00ff */
[----:B------:R-:W-:-:S02]  /*9810*/  LOP3.LUT R68, R95, 0x8, RZ, 0xc0, !PT ;  /* 0x000000085f447812 */ /* 0x000fc400078ec0ff */
[----:B------:R-:W-:Y:S02]  /*9820*/  LOP3.LUT R104, R4, 0x3e00, RZ, 0xc0, !PT ;  /* 0x00003e0004687812 */ /* 0x000fe400078ec0ff */
[----:B------:R-:W-:Y:S02]  /*9830*/  LOP3.LUT R3, R92, 0x18, RZ, 0xc0, !PT ;  /* 0x000000185c037812 */ /* 0x000fe400078ec0ff */
[--C-:B------:R-:W-:Y:S02]  /*9840*/  LOP3.LUT R68, R68, 0xc0, R69.reuse, 0xf8, !PT ;  /* 0x000000c044447812 */ /* 0x100fe400078ef845 */
[--C-:B------:R-:W-:Y:S02]  /*9850*/  LOP3.LUT R6, R104, 0x20, R69.reuse, 0xf8, !PT ;  /* 0x0000002068067812 */ /* 0x100fe400078ef845 */
[----:B------:R-:W-:Y:S02]  /*9860*/  LOP3.LUT R4, R4, 0x100, RZ, 0xc0, !PT ;  /* 0x0000010004047812 */ /* 0x000fe400078ec0ff */
[----:B------:R-:W-:-:S02]  /*9870*/  LOP3.LUT R2, R2, 0xc0, R69, 0xf8, !PT ;  /* 0x000000c002027812 */ /* 0x000fc400078ef845 */
[----:B------:R-:W-:Y:S02]  /*9880*/  LOP3.LUT R68, R68, R3, RZ, 0x3c, !PT ;  /* 0x0000000344447212 */ /* 0x000fe400078e3cff */
[--C-:B------:R-:W-:Y:S02]  /*9890*/  LOP3.LUT R5, R6, 0x100, R69.reuse, 0xf8, !PT ;  /* 0x0000010006057812 */ /* 0x100fe400078ef845 */
[----:B------:R-:W-:Y:S02]  /*98a0*/  LOP3.LUT R4, R4, 0x20, R69, 0xf8, !PT ;  /* 0x0000002004047812 */ /* 0x000fe400078ef845 */
[----:B------:R-:W-:Y:S02]  /*98b0*/  LOP3.LUT R5, R5, R68, RZ, 0xfc, !PT ;  /* 0x0000004405057212 */ /* 0x000fe400078efcff */
[----:B------:R-:W-:Y:S01]  /*98c0*/  LOP3.LUT R2, R4, R2, R3, 0xf6, !PT ;  /* 0x0000000204027212 */ /* 0x000fe200078ef603 */
[----:B------:R-:W-:Y:S01]  /*98d0*/  IMAD.MOV.U32 R3, RZ, RZ, 0x20 ;  /* 0x00000020ff037424 */ /* 0x000fe200078e00ff */
[----:B------:R-:W-:-:S02]  /*98e0*/  LEA R90, R5, UR6, 0x1 ;  /* 0x00000006055a7c11 */ /* 0x000fc4000f8e08ff */
[----:B------:R-:W-:Y:S02]  /*98f0*/  LEA R70, R2, UR6, 0x1 ;  /* 0x0000000602467c11 */ /* 0x000fe4000f8e08ff */
[----:B------:R-:W-:Y:S01]  /*9900*/  LOP3.LUT P0, RZ, R94, 0x4, RZ, 0xc0, !PT ;  /* 0x000000045eff7812 */ /* 0x000fe2000780c0ff */
[----:B------:R-:W-:Y:S03]  /*9910*/  LDSM.16.M88.4 R36, [R90] ;  /* 0x000000005a24783b */ /* 0x000fe60000000200 */
[----:B------:R-:W-:Y:S01]  /*9920*/  SEL R3, R3, 0xffffffe0, !P0 ;  /* 0xffffffe003037807 */ /* 0x000fe20004000000 */
[----:B------:R-:W1:Y:S04]  /*9930*/  LDSM.16.M88.4 R24, [R70+0x3000] ;  /* 0x003000004618783b */ /* 0x000e680000000200 */
[--C-:B------:R-:W-:Y:S01]  /*9940*/  IMAD.IADD R89, R90, 0x1, R3.reuse ;  /* 0x000000015a597824 */ /* 0x100fe200078e0203 */
[----:B------:R-:W2:Y:S01]  /*9950*/  LDSM.16.M88.4 R52, [R70+0x3400] ;  /* 0x003400004634783b */ /* 0x000ea20000000200 */
[----:B------:R-:W-:-:S03]  /*9960*/  IMAD.IADD R2, R70, 0x1, R3 ;  /* 0x0000000146027824 */ /* 0x000fc600078e0203 */
[----:B------:R-:W-:Y:S04]  /*9970*/  LDSM.16.M88.4 R76, [R89] ;  /* 0x00000000594c783b */ /* 0x000fe80000000200 */
[----:B------:R-:W3:Y:S04]  /*9980*/  LDSM.16.M88.4 R96, [R2+0x3000] ;  /* 0x003000000260783b */ /* 0x000ee80000000200 */
[----:B------:R-:W3:Y:S04]  /*9990*/  LDSM.16.M88.4 R44, [R70+0x3800] ;  /* 0x00380000462c783b */ /* 0x000ee80000000200 */
[----:B------:R-:W3:Y:S04]  /*99a0*/  LDSM.16.M88.4 R4, [R70+0x3c00] ;  /* 0x003c00004604783b */ /* 0x000ee80000000200 */
[----:B-----5:R-:W-:Y:S04]  /*99b0*/  LDSM.16.M88.4 R32, [R90+0x1000] ;  /* 0x001000005a20783b */ /* 0x020fe80000000200 */
[----:B------:R-:W3:Y:S04]  /*99c0*/  LDSM.16.M88.4 R80, [R70+0x4000] ;  /* 0x004000004650783b */ /* 0x000ee80000000200 */
[----:B------:R-:W3:Y:S04]  /*99d0*/  LDSM.16.M88.4 R72, [R2+0x3400] ;  /* 0x003400000248783b */ /* 0x000ee80000000200 */
[----:B------:R-:W3:Y:S01]  /*99e0*/  LDSM.16.M88.4 R64, [R2+0x3800] ;  /* 0x003800000240783b */ /* 0x000ee20000000200 */
[C---:B-1----:R-:W-:Y:S03]  /*99f0*/  HMMA.16816.F32.BF16 R12, R36.reuse, R24, RZ ;  /* 0x00000018240c723c */ /* 0x042fe600000418ff */
[----:B------:R-:W1:Y:S04]  /*9a00*/  LDSM.16.M88.4 R60, [R2+0x3c00] ;  /* 0x003c0000023c783b */ /* 0x000e680000000200 */
[----:B----4-:R-:W-:Y:S01]  /*9a10*/  LDSM.16.M88.4 R20, [R89+0x1000] ;  /* 0x001000005914783b */ /* 0x010fe20000000200 */
[C---:B------:R-:W-:Y:S03]  /*9a20*/  HMMA.16816.F32.BF16 R24, R36.reuse, R26, RZ ;  /* 0x0000001a2418723c */ /* 0x040fe600000418ff */
[----:B------:R-:W4:Y:S04]  /*9a30*/  LDSM.16.M88.4 R16, [R2+0x4000] ;  /* 0x004000000210783b */ /* 0x000f280000000200 */
[----:B------:R-:W4:Y:S01]  /*9a40*/  LDSM.16.M88.4 R28, [R70+0x4400] ;  /* 0x00440000461c783b */ /* 0x000f220000000200 */
[----:B--2---:R-:W-:Y:S03]  /*9a50*/  HMMA.16816.F32.BF16 R56, R36, R52, RZ ;  /* 0x000000342438723c */ /* 0x004fe600000418ff */
[----:B------:R-:W-:Y:S05]  /*9a60*/  LDSM.16.M88.4 R8, [R70+0x5000] ;  /* 0x005000004608783b */ /* 0x000fea0000000200 */
[----:B---3--:R-:W-:Y:S08]  /*9a70*/  HMMA.16816.F32.BF16 R12, R76, R96, R12 ;  /* 0x000000604c0c723c */ /* 0x008ff0000004180c */
[----:B------:R-:W-:Y:S08]  /*9a80*/  HMMA.16816.F32.BF16 R52, R36, R54, RZ ;  /* 0x000000362434723c */ /* 0x000ff000000418ff */
[----:B------:R-:W-:Y:S08]  /*9a90*/  HMMA.16816.F32.BF16 R24, R76, R98, R24 ;  /* 0x000000624c18723c */ /* 0x000ff00000041818 */
[C---:B------:R-:W-:Y:S08]  /*9aa0*/  HMMA.16816.F32.BF16 R48, R36.reuse, R44, RZ ;  /* 0x0000002c2430723c */ /* 0x040ff000000418ff */
[C---:B------:R-:W-:Y:S08]  /*9ab0*/  HMMA.16816.F32.BF16 R44, R36.reuse, R46, RZ ;  /* 0x0000002e242c723c */ /* 0x040ff000000418ff */
[C---:B------:R-:W-:Y:S08]  /*9ac0*/  HMMA.16816.F32.BF16 R40, R36.reuse, R4, RZ ;  /* 0x000000042428723c */ /* 0x040ff000000418ff */
[----:B------:R-:W-:Y:S01]  /*9ad0*/  HMMA.16816.F32.BF16 R36, R36, R6, RZ ;  /* 0x000000062424723c */ /* 0x000fe200000418ff */
[----:B------:R-:W2:Y:S07]  /*9ae0*/  LDSM.16.M88.4 R4, [R90+0x2000] ;  /* 0x002000005a04783b */ /* 0x000eae0000000200 */
[----:B------:R-:W-:Y:S08]  /*9af0*/  HMMA.16816.F32.BF16 R12, R32, R80, R12 ;  /* 0x00000050200c723c */ /* 0x000ff0000004180c */
[C---:B------:R-:W-:Y:S08]  /*9b00*/  HMMA.16816.F32.BF16 R56, R76.reuse, R72, R56 ;  /* 0x000000484c38723c */ /* 0x040ff00000041838 */
[----:B------:R-:W-:Y:S01]  /*9b10*/  HMMA.16816.F32.BF16 R52, R76, R74, R52 ;  /* 0x0000004a4c34723c */ /* 0x000fe20000041834 */
[----:B------:R-:W3:Y:S07]  /*9b20*/  LDSM.16.M88.4 R72, [R2+0x4400] ;  /* 0x004400000248783b */ /* 0x000eee0000000200 */
[----:B------:R-:W-:Y:S08]  /*9b30*/  HMMA.16816.F32.BF16 R24, R32, R82, R24 ;  /* 0x000000522018723c */ /* 0x000ff00000041818 */
[C---:B------:R-:W-:Y:S08]  /*9b40*/  HMMA.16816.F32.BF16 R48, R76.reuse, R64, R48 ;  /* 0x000000404c30723c */ /* 0x040ff00000041830 */
[C---:B------:R-:W-:Y:S08]  /*9b50*/  HMMA.16816.F32.BF16 R44, R76.reuse, R66, R44 ;  /* 0x000000424c2c723c */ /* 0x040ff0000004182c */
[C---:B-1----:R-:W-:Y:S08]  /*9b60*/  HMMA.16816.F32.BF16 R40, R76.reuse, R60, R40 ;  /* 0x0000003c4c28723c */ /* 0x042ff00000041828 */
[----:B------:R-:W-:Y:S01]  /*9b70*/  HMMA.16816.F32.BF16 R36, R76, R62, R36 ;  /* 0x0000003e4c24723c */ /* 0x000fe20000041824 */
[----:B------:R-:W-:Y:S07]  /*9b80*/  LDSM.16.M88.4 R60, [R2+0x5000] ;  /* 0x00500000023c783b */ /* 0x000fee0000000200 */
[C---:B----4-:R-:W-:Y:S01]  /*9b90*/  HMMA.16816.F32.BF16 R64, R20.reuse, R16, R12 ;  /* 0x000000101440723c */ /* 0x050fe2000004180c */
[----:B------:R-:W1:Y:S07]  /*9ba0*/  LDSM.16.M88.4 R12, [R89+0x2000] ;  /* 0x00200000590c783b */ /* 0x000e6e0000000200 */
[----:B------:R-:W-:Y:S01]  /*9bb0*/  HMMA.16816.F32.BF16 R24, R20, R18, R24 ;  /* 0x000000121418723c */ /* 0x000fe20000041818 */
[----:B------:R-:W4:Y:S07]  /*9bc0*/  LDSM.16.M88.4 R16, [R70+0x5400] ;  /* 0x005400004610783b */ /* 0x000f2e0000000200 */
        /* <DEDUP_REMOVED lines=9> */
[C---:B-1----:R-:W-:Y:S08]  /*9c60*/  HMMA.16816.F32.BF16 R64, R12.reuse, R60, R64 ;  /* 0x0000003c0c40723c */ /* 0x042ff00000041840 */
[----:B------:R-:W-:Y:S01]  /*9c70*/  HMMA.16816.F32.BF16 R24, R12, R62, R24 ;  /* 0x0000003e0c18723c */ /* 0x000fe20000041818 */
[----:B------:R-:W1:Y:S07]  /*9c80*/  LDSM.16.M88.4 R60, [R70+0x4c00] ;  /* 0x004c0000463c783b */ /* 0x000e6e0000000200 */
[----:B----4-:R-:W-:Y:S05]  /*9c90*/  HMMA.16816.F32.BF16 R56, R4, R16, R56 ;  /* 0x000000100438723c */ /* 0x010fea0000041838 */
[-C--:B------:R-:W-:Y:S01]  /*9ca0*/  FMUL.FTZ R64, R64, R0.reuse ;  /* 0x0000000040407220 */ /* 0x080fe20000410000 */
[-C--:B------:R-:W-:Y:S01]  /*9cb0*/  FMUL.FTZ R65, R65, R0.reuse ;  /* 0x0000000041417220 */ /* 0x080fe20000410000 */
[----:B------:R-:W-:-:S02]  /*9cc0*/  FMUL.FTZ R66, R66, R0 ;  /* 0x0000000042427220 */ /* 0x000fc40000410000 */
[----:B------:R-:W-:Y:S01]  /*9cd0*/  MUFU.TANH R76, R64 ;  /* 0x00000040004c7308 */ /* 0x000fe20000002400 */
[----:B------:R-:W-:Y:S01]  /*9ce0*/  HMMA.16816.F32.BF16 R52, R4, R18, R52 ;  /* 0x000000120434723c */ /* 0x000fe20000041834 */
[----:B------:R-:W4:Y:S02]  /*9cf0*/  LDSM.16.M88.4 R16, [R70+0x5800] ;  /* 0x005800004610783b */ /* 0x000f240000000200 */
[-C--:B------:R-:W-:Y:S01]  /*9d00*/  FMUL.FTZ R24, R24, R0.reuse ;  /* 0x0000000018187220 */ /* 0x080fe20000410000 */
[-C--:B------:R-:W-:Y:S01]  /*9d10*/  FMUL.FTZ R25, R25, R0.reuse ;  /* 0x0000000019197220 */ /* 0x080fe20000410000 */
[-C--:B------:R-:W-:Y:S01]  /*9d20*/  FMUL.FTZ R26, R26, R0.reuse ;  /* 0x000000001a1a7220 */ /* 0x080fe20000410000 */
[-C--:B------:R-:W-:Y:S01]  /*9d30*/  FMUL.FTZ R27, R27, R0.reuse ;  /* 0x000000001b1b7220 */ /* 0x080fe20000410000 */
[----:B------:R-:W-:Y:S01]  /*9d40*/  MUFU.TANH R77, R65 ;  /* 0x00000041004d7308 */ /* 0x000fe20000002400 */
[----:B------:R-:W-:Y:S05]  /*9d50*/  HMMA.16816.F32.BF16 R48, R32, R28, R48 ;  /* 0x0000001c2030723c */ /* 0x000fea0000041830 */
[----:B------:R-:W-:-:S02]  /*9d60*/  FMUL.FTZ R28, R67, R0 ;  /* 0x00000000431c7220 */ /* 0x000fc40000410000 */
[----:B------:R-:W-:Y:S01]  /*9d70*/  MUFU.TANH R29, R24 ;  /* 0x00000018001d7308 */ /* 0x000fe20000002400 */
[----:B--2---:R-:W-:Y:S07]  /*9d80*/  HMMA.16816.F32.BF16 R56, R12, R8, R56 ;  /* 0x000000080c38723c */ /* 0x004fee0000041838 */
[----:B------:R-:W-:Y:S01]  /*9d90*/  MUFU.TANH R79, R25 ;  /* 0x00000019004f7308 */ /* 0x000fe20000002400 */
[----:B------:R-:W-:Y:S07]  /*9da0*/  HMMA.16816.F32.BF16 R44, R32, R30, R44 ;  /* 0x0000001e202c723c */ /* 0x000fee000004182c */
[----:B------:R-:W-:Y:S01]  /*9db0*/  MUFU.TANH R30, R27 ;  /* 0x0000001b001e7308 */ /* 0x000fe20000002400 */
[----:B------:R-:W-:Y:S01]  /*9dc0*/  HMMA.16816.F32.BF16 R52, R12, R10, R52 ;  /* 0x0000000a0c34723c */ /* 0x000fe20000041834 */
[----:B------:R-:W2:Y:S04]  /*9dd0*/  LDSM.16.M88.4 R8, [R2+0x4c00] ;  /* 0x004c00000208783b */ /* 0x000ea80000000200 */
[-C--:B------:R-:W-:Y:S01]  /*9de0*/  FMUL.FTZ R31, R56, R0.reuse ;  /* 0x00000000381f7220 */ /* 0x080fe20000410000 */
[-C--:B------:R-:W-:Y:S01]  /*9df0*/  FMUL.FTZ R56, R57, R0.reuse ;  /* 0x0000000039387220 */ /* 0x080fe20000410000 */
[-C--:B------:R-:W-:Y:S01]  /*9e00*/  FMUL.FTZ R57, R58, R0.reuse ;  /* 0x000000003a397220 */ /* 0x080fe20000410000 */
[-C--:B------:R-:W-:Y:S01]  /*9e10*/  FMUL.FTZ R58, R59, R0.reuse ;  /* 0x000000003b3a7220 */ /* 0x080fe20000410000 */
[----:B------:R4:W2:Y:S01]  /*9e20*/  MUFU.TANH R78, R66 ;  /* 0x00000042004e7308 */ /* 0x0008a20000002400 */
[C---:B---3--:R-:W-:Y:S07]  /*9e30*/  HMMA.16816.F32.BF16 R48, R20.reuse, R72, R48 ;  /* 0x000000481430723c */ /* 0x048fee0000041830 */
[----:B------:R3:W-:Y:S01]  /*9e40*/  MUFU.TANH R72, R26 ;  /* 0x0000001a00487308 */ /* 0x0007e20000002400 */
[----:B------:R-:W-:Y:S03]  /*9e50*/  HMMA.16816.F32.BF16 R44, R20, R74, R44 ;  /* 0x0000004a142c723c */ /* 0x000fe6000004182c */
[-C--:B------:R-:W-:Y:S01]  /*9e60*/  FMUL.FTZ R52, R52, R0.reuse ;  /* 0x0000000034347220 */ /* 0x080fe20000410000 */
[-C--:B------:R-:W-:Y:S01]  /*9e70*/  FMUL.FTZ R54, R54, R0.reuse ;  /* 0x0000000036367220 */ /* 0x080fe20000410000 */
[----:B------:R-:W-:-:S02]  /*9e80*/  FMUL.FTZ R53, R53, R0 ;  /* 0x0000000035357220 */ /* 0x000fc40000410000 */
[----:B------:R-:W2:Y:S01]  /*9e90*/  MUFU.TANH R28, R28 ;  /* 0x0000001c001c7308 */ /* 0x000ea20000002400 */
[C---:B-1----:R-:W-:Y:S01]  /*9ea0*/  HMMA.16816.F32.BF16 R40, R32.reuse, R60, R40 ;  /* 0x0000003c2028723c */ /* 0x042fe20000041828 */
[----:B----4-:R-:W1:Y:S06]  /*9eb0*/  LDSM.16.M88.4 R64, [R2+0x5800] ;  /* 0x005800000240783b */ /* 0x010e6c0000000200 */
[----:B------:R-:W-:Y:S01]  /*9ec0*/  MUFU.TANH R31, R31 ;  /* 0x0000001f001f7308 */ /* 0x000fe20000002400 */
[----:B---3--:R-:W3:Y:S01]  /*9ed0*/  LDSM.16.M88.4 R24, [R70+0x5c00] ;  /* 0x005c00004618783b */ /* 0x008ee20000000200 */
[----:B------:R-:W-:Y:S06]  /*9ee0*/  HMMA.16816.F32.BF16 R36, R32, R62, R36 ;  /* 0x0000003e2024723c */ /* 0x000fec0000041824 */
[----:B------:R-:W4:Y:S02]  /*9ef0*/  MUFU.TANH R57, R57 ;  /* 0x0000003900397308 */ /* 0x000f240000002400 */
[C---:B------:R-:W-:Y:S06]  /*9f00*/  HMMA.16816.F32.BF16 R48, R4.reuse, R16, R48 ;  /* 0x000000100430723c */ /* 0x040fec0000041830 */
[----:B------:R-:W-:Y:S02]  /*9f10*/  MUFU.TANH R56, R56 ;  /* 0x0000003800387308 */ /* 0x000fe40000002400 */
[----:B------:R-:W-:Y:S01]  /*9f20*/  HMMA.16816.F32.BF16 R44, R4, R18, R44 ;  /* 0x00000012042c723c */ /* 0x000fe2000004182c */
[----:B------:R4:W3:Y:S01]  /*9f30*/  LDSM.16.M88.4 R16, [R2+0x5c00] ;  /* 0x005c00000210783b */ /* 0x0008e20000000200 */
[----:B------:R-:W-:-:S04]  /*9f40*/  DEPBAR.LE SB0, 0x0 ;  /* 0x000080000000791a */ /* 0x000fc80000000000 */
[----:B------:R-:W3:Y:S02]  /*9f50*/  MUFU.TANH R58, R58 ;  /* 0x0000003a003a7308 */ /* 0x000ee40000002400 */
[C---:B--2---:R-:W-:Y:S05]  /*9f60*/  HMMA.16816.F32.BF16 R40, R20.reuse, R8, R40 ;  /* 0x000000081428723c */ /* 0x044fea0000041828 */
[----:B------:R-:W-:Y:S02]  /*9f70*/  IMAD.SHL.U32 R9, R94, 0x2, RZ ;  /* 0x000000025e097824 */ /* 0x000fe400078e00ff */
[----:B------:R-:W-:Y:S01]  /*9f80*/  FMUL.FTZ R8, R55, R0 ;  /* 0x0000000037087220 */ /* 0x000fe20000410000 */
[----:B------:R-:W-:Y:S01]  /*9f90*/  MUFU.TANH R52, R52 ;  /* 0x0000003400347308 */ /* 0x000fe20000002400 */
[----:B------:R-:W-:Y:S07]  /*9fa0*/  HMMA.16816.F32.BF16 R36, R20, R10, R36 ;  /* 0x0000000a1424723c */ /* 0x000fee0000041824 */
[----:B------:R-:W-:Y:S01]  /*9fb0*/  MUFU.TANH R54, R54 ;  /* 0x0000003600367308 */ /* 0x000fe20000002400 */
[----:B----4-:R-:W-:Y:S01]  /*9fc0*/  LOP3.LUT R2, R124, 0x6, R9, 0xf8, !PT ;  /* 0x000000067c027812 */ /* 0x010fe200078ef809 */
[----:B-1----:R-:W-:Y:S05]  /*9fd0*/  HMMA.16816.F32.BF16 R48, R12, R64, R48 ;  /* 0x000000400c30723c */ /* 0x002fea0000041830 */
[----:B------:R-:W-:-:S02]  /*9fe0*/  ISETP.GE.AND P2, PT, R2, R71, PT ;  /* 0x000000470200720c */ /* 0x000fc40003f46270 */
[----:B------:R-:W-:Y:S01]  /*9ff0*/  LOP3.LUT R10, R2, 0x9, RZ, 0xfc, !PT ;  /* 0x00000009020a7812 */ /* 0x000fe200078efcff */
[----:B------:R-:W-:Y:S01]  /*a000*/  MUFU.TANH R53, R53 ;  /* 0x0000003500357308 */ /* 0x000fe20000002400 */
[----:B------:R-:W-:Y:S01]  /*a010*/  FSEL R78, R78, -INF , !P2 ;  /* 0xff8000004e4e7808 */ /* 0x000fe20005000000 */
[----:B---3--:R-:W-:Y:S05]  /*a020*/  HMMA.16816.F32.BF16 R40, R4, R24, R40 ;  /* 0x000000180428723c */ /* 0x008fea0000041828 */
[----:B------:R-:W-:-:S04]  /*a030*/  ISETP.GE.AND P6, PT, R10, R71, PT ;  /* 0x000000470a00720c */ /* 0x000fc80003fc6270 */
[----:B------:R-:W-:Y:S01]  /*a040*/  FSEL R79, R79, -INF , !P6 ;  /* 0xff8000004f4f7808 */ /* 0x000fe20007000000 */
[----:B------:R-:W-:Y:S01]  /*a050*/  MUFU.TANH R8, R8 ;  /* 0x0000000800087308 */ /* 0x000fe20000002400 */
[----:B------:R-:W-:Y:S03]  /*a060*/  HMMA.16816.F32.BF16 R36, R4, R26, R36 ;  /* 0x0000001a0424723c */ /* 0x000fe60000041824 */
[C---:B------:R-:W-:Y:S02]  /*a070*/  LOP3.LUT R4, R2.reuse, 0x8, RZ, 0xfc, !PT ;  /* 0x0000000802047812 */ /* 0x040fe400078efcff */
        /* <DEDUP_REMOVED lines=13> */
[----:B------:R-:W-:Y:S03]  /*a150*/  HMMA.16816.F32.BF16 R40, R12, R16, R40 ;  /* 0x000000100c28723c */ /* 0x000fe60000041828 */
[----:B------:R-:W-:Y:S01]  /*a160*/  ISETP.GE.AND P3, PT, R4, R71, PT ;  /* 0x000000470400720c */ /* 0x000fe20003f66270 */
[----:B------:R-:W1:Y:S01]  /*a170*/  MUFU.TANH R111, R51 ;  /* 0x00000033006f7308 */ /* 0x000e620000002400 */
[----:B------:R-:W-:-:S02]  /*a180*/  LOP3.LUT R4, R2, 0x19, RZ, 0xfc, !PT ;  /* 0x0000001902047812 */ /* 0x000fc400078efcff */
[----:B------:R-:W-:Y:S02]  /*a190*/  FSEL R17, R76, -INF , !P2 ;  /* 0xff8000004c117808 */ /* 0x000fe40005000000 */
[-C--:B------:R-:W-:Y:S01]  /*a1a0*/  ISETP.GE.AND P2, PT, R4, R71.reuse, PT ;  /* 0x000000470400720c */ /* 0x080fe20003f46270 */
[----:B------:R-:W-:Y:S03]  /*a1b0*/  HMMA.16816.F32.BF16 R36, R12, R18, R36 ;  /* 0x000000120c24723c */ /* 0x000fe60000041824 */
[----:B------:R-:W-:Y:S01]  /*a1c0*/  LOP3.LUT R4, R2, 0x20, RZ, 0xfc, !PT ;  /* 0x0000002002047812 */ /* 0x000fe200078efcff */
[----:B------:R-:W-:Y:S01]  /*a1d0*/  MUFU.TANH R137, R48 ;  /* 0x0000003000897308 */ /* 0x000fe20000002400 */
[----:B------:R-:W-:Y:S01]  /*a1e0*/  FSEL R15, R28, -INF , !P1 ;  /* 0xff8000001c0f7808 */ /* 0x000fe20004800000 */
[-C--:B------:R-:W-:Y:S01]  /*a1f0*/  FMUL.FTZ R44, R44, R0.reuse ;  /* 0x000000002c2c7220 */ /* 0x080fe20000410000 */
[-C--:B------:R-:W-:Y:S01]  /*a200*/  ISETP.GE.AND P1, PT, R4, R71.reuse, PT ;  /* 0x000000470400720c */ /* 0x080fe20003f26270 */
[-C--:B------:R-:W-:Y:S01]  /*a210*/  FMUL.FTZ R45, R45, R0.reuse ;  /* 0x000000002d2d7220 */ /* 0x080fe20000410000 */
[----:B------:R-:W-:Y:S01]  /*a220*/  LOP3.LUT R4, R2, 0x21, RZ, 0xfc, !PT ;  /* 0x0000002102047812 */ /* 0x000fe200078efcff */
[-C--:B------:R-:W-:Y:S01]  /*a230*/  FMUL.FTZ R46, R46, R0.reuse ;  /* 0x000000002e2e7220 */ /* 0x080fe20000410000 */
[----:B------:R-:W-:Y:S01]  /*a240*/  FSEL R11, R72, -INF , !P0 ;  /* 0xff800000480b7808 */ /* 0x000fe20004000000 */
[----:B------:R-:W2:Y:S01]  /*a250*/  MUFU.TANH R129, R50 ;  /* 0x0000003200817308 */ /* 0x000ea20000002400 */
[----:B------:R-:W-:Y:S01]  /*a260*/  FSEL R29, R29, -INF , !P0 ;  /* 0xff8000001d1d7808 */ /* 0x000fe20004000000 */
[-C--:B------:R-:W-:Y:S01]  /*a270*/  FMUL.FTZ R47, R47, R0.reuse ;  /* 0x000000002f2f7220 */ /* 0x080fe20000410000 */
[-C--:B------:R-:W-:Y:S01]  /*a280*/  ISETP.GE.AND P0, PT, R4, R71.reuse, PT ;  /* 0x000000470400720c */ /* 0x080fe20003f06270 */
[-C--:B------:R-:W-:Y:S01]  /*a290*/  FMUL.FTZ R40, R40, R0.reuse ;  /* 0x0000000028287220 */ /* 0x080fe20000410000 */
[C---:B------:R-:W-:Y:S01]  /*a2a0*/  LOP3.LUT R6, R2.reuse, 0x10, RZ, 0xfc, !PT ;  /* 0x0000001002067812 */ /* 0x040fe200078efcff */
[-C--:B------:R-:W-:Y:S01]  /*a2b0*/  FMUL.FTZ R41, R41, R0.reuse ;  /* 0x0000000029297220 */ /* 0x080fe20000410000 */
[----:B------:R-:W-:Y:S01]  /*a2c0*/  LOP3.LUT R4, R2, 0x28, RZ, 0xfc, !PT ;  /* 0x0000002802047812 */ /* 0x000fe200078efcff */
[-C--:B------:R-:W-:Y:S01]  /*a2d0*/  FMUL.FTZ R42, R42, R0.reuse ;  /* 0x000000002a2a7220 */ /* 0x080fe20000410000 */
[----:B------:R-:W-:Y:S01]  /*a2e0*/  FSEL R13, R30, -INF , !P6 ;  /* 0xff8000001e0d7808 */ /* 0x000fe20007000000 */
[-C--:B------:R-:W-:Y:S01]  /*a2f0*/  FMUL.FTZ R35, R39, R0.reuse ;  /* 0x0000000027237220 */ /* 0x080fe20000410000 */
[-C--:B------:R-:W-:Y:S01]  /*a300*/  ISETP.GE.AND P5, PT, R6, R71.reuse, PT ;  /* 0x000000470600720c */ /* 0x080fe20003fa6270 */
[-C--:B------:R-:W-:Y:S01]  /*a310*/  FMUL.FTZ R43, R43, R0.reuse ;  /* 0x000000002b2b7220 */ /* 0x080fe20000410000 */
[-C--:B------:R-:W-:Y:S01]  /*a320*/  ISETP.GE.AND P6, PT, R4, R71.reuse, PT ;  /* 0x000000470400720c */ /* 0x080fe20003fc6270 */
[-C--:B------:R-:W-:Y:S01]  /*a330*/  FMUL.FTZ R36, R36, R0.reuse ;  /* 0x0000000024247220 */ /* 0x080fe20000410000 */
[----:B------:R-:W-:Y:S01]  /*a340*/  LOP3.LUT R4, R2, 0x29, RZ, 0xfc, !PT ;  /* 0x0000002902047812 */ /* 0x000fe200078efcff */
[-C--:B------:R-:W-:Y:S01]  /*a350*/  FMUL.FTZ R37, R37, R0.reuse ;  /* 0x0000000025257220 */ /* 0x080fe20000410000 */
[----:B------:R-:W-:Y:S01]  /*a360*/  FSEL R57, R57, -INF , !P5 ;  /* 0xff80000039397808 */ /* 0x000fe20006800000 */
        /* <DEDUP_REMOVED lines=8> */
[----:B-1----:R-:W-:Y:S02]  /*a3f0*/  FSEL R111, R111, -INF , !P0 ;  /* 0xff8000006f6f7808 */ /* 0x002fe40004000000 */
[----:B------:R-:W-:Y:S02]  /*a400*/  FSEL R123, R123, -INF , !P0 ;  /* 0xff8000007b7b7808 */ /* 0x000fe40004000000 */
[----:B------:R-:W-:-:S02]  /*a410*/  ISETP.GE.AND P4, PT, R4, R71, PT ;  /* 0x000000470400720c */ /* 0x000fc40003f86270 */
[----:B------:R-:W-:Y:S01]  /*a420*/  ISETP.NE.AND P0, PT, R88, 0x1, PT ;  /* 0x000000015800780c */ /* 0x000fe20003f05270 */
[----:B------:R-:W1:Y:S01]  /*a430*/  MUFU.TANH R127, R46 ;  /* 0x0000002e007f7308 */ /* 0x000e620000002400 */
[----:B------:R-:W-:Y:S02]  /*a440*/  LOP3.LUT R4, R2, 0x31, RZ, 0xfc, !PT ;  /* 0x0000003102047812 */ /* 0x000fe400078efcff */
[----:B------:R-:W-:Y:S02]  /*a450*/  FSEL R7, R54, -INF , !P3 ;  /* 0xff80000036077808 */ /* 0x000fe40005800000 */
[----:B------:R-:W-:Y:S02]  /*a460*/  FSEL R21, R52, -INF , !P3 ;  /* 0xff80000034157808 */ /* 0x000fe40005800000 */
[----:B------:R-:W-:Y:S01]  /*a470*/  ISETP.GE.AND P3, PT, R4, R71, PT ;  /* 0x000000470400720c */ /* 0x000fe20003f66270 */
[----:B------:R-:W3:Y:S01]  /*a480*/  MUFU.TANH R125, R47 ;  /* 0x0000002f007d7308 */ /* 0x000ee20000002400 */
[----:B------:R-:W-:-:S02]  /*a490*/  LOP3.LUT R4, R2, 0x38, RZ, 0xfc, !PT ;  /* 0x0000003802047812 */ /* 0x000fc400078efcff */
[----:B------:R-:W-:Y:S02]  /*a4a0*/  LOP3.LUT R2, R2, 0x39, RZ, 0xfc, !PT ;  /* 0x0000003902027812 */ /* 0x000fe400078efcff */
[----:B------:R-:W-:Y:S02]  /*a4b0*/  FSEL R5, R8, -INF , !P2 ;  /* 0xff80000008057808 */ /* 0x000fe40005000000 */
[----:B------:R-:W-:Y:S01]  /*a4c0*/  FSEL R53, R53, -INF , !P2 ;  /* 0xff80000035357808 */ /* 0x000fe20005000000 */
[----:B------:R-:W4:Y:S01]  /*a4d0*/  MUFU.TANH R122, R40 ;  /* 0x00000028007a7308 */ /* 0x000f220000002400 */
[----:B--2---:R-:W-:Y:S02]  /*a4e0*/  FSEL R129, R129, -INF , !P1 ;  /* 0xff80000081817808 */ /* 0x004fe40004800000 */
[----:B------:R-:W-:Y:S02]  /*a4f0*/  FSEL R137, R137, -INF , !P1 ;  /* 0xff80000089897808 */ /* 0x000fe40004800000 */
[----:B------:R-:W-:-:S02]  /*a500*/  ISETP.GE.AND P2, PT, R4, R71, PT ;  /* 0x000000470400720c */ /* 0x000fc40003f46270 */
[----:B------:R-:W-:Y:S01]  /*a510*/  ISETP.GE.AND P1, PT, R2, R71, PT ;  /* 0x000000470200720c */ /* 0x000fe20003f26270 */
[----:B------:R-:W2:Y:S01]  /*a520*/  MUFU.TANH R101, R41 ;  /* 0x0000002900657308 */ /* 0x000ea20000002400 */
[----:B-1----:R-:W-:Y:S02]  /*a530*/  FSEL R127, R127, -INF , !P6 ;  /* 0xff8000007f7f7808 */ /* 0x002fe40007000000 */
[----:B------:R-:W-:Y:S02]  /*a540*/  FSEL R135, R135, -INF , !P6 ;  /* 0xff80000087877808 */ /* 0x000fe40007000000 */
[----:B---3--:R-:W-:Y:S02]  /*a550*/  FSEL R125, R125, -INF , !P5 ;  /* 0xff8000007d7d7808 */ /* 0x008fe40006800000 */
[----:B------:R-:W-:Y:S01]  /*a560*/  FSEL R133, R133, -INF , !P5 ;  /* 0xff80000085857808 */ /* 0x000fe20006800000 */
[----:B------:R-:W1:Y:S01]  /*a570*/  MUFU.TANH R105, R42 ;  /* 0x0000002a00697308 */ /* 0x000e620000002400 */
[----:B----4-:R-:W-:-:S07]  /*a580*/  FSEL R122, R122, -INF , !P4 ;  /* 0xff8000007a7a7808 */ /* 0x010fce0006000000 */
        /* <DEDUP_REMOVED lines=27> */
.L_x_9050:
        /* <DEDUP_REMOVED lines=60> */
.L_x_9051:
[----:B------:R-:W-:Y:S05]  /*ab00*/  BSYNC.RECONVERGENT B0 ;  /* 0x0000000000007941 */ /* 0x000fea0003800200 */
.L_x_9049:
[----:B------:R-:W-:Y:S01]  /*ab10*/  IMAD.SHL.U32 R23, R94, 0x8, RZ ;  /* 0x000000085e177824 */ /* 0x000fe200078e00ff */
[----:B------:R-:W-:Y:S01]  /*ab20*/  LEA R22, P1, R107, R110, 0x1 ;  /* 0x0000006e6b167211 */ /* 0x000fe200078208ff */
[----:B------:R-:W-:-:S03]  /*ab30*/  IMAD.MOV.U32 R24, RZ, RZ, R110 ;  /* 0x000000ffff187224 */ /* 0x000fc600078e006e */
[----:B------:R-:W-:-:S04]  /*ab40*/  LOP3.LUT R25, R23, 0xc0, RZ, 0xc0, !PT ;  /* 0x000000c017197812 */ /* 0x000fc800078ec0ff */
[----:B------:R-:W-:Y:S01]  /*ab50*/  LOP3.LUT R0, R25, 0x18, R94, 0xf8, !PT ;  /* 0x0000001819007812 */ /* 0x000fe200078ef85e */
[----:B------:R-:W-:-:S03]  /*ab60*/  IMAD.MOV.U32 R25, RZ, RZ, R109 ;  /* 0x000000ffff197224 */ /* 0x000fc600078e006d */
        /* <DEDUP_REMOVED lines=14> */
.L_x_9048:
[----:B------:R-:W-:Y:S05]  /*ac50*/  BSYNC.RECONVERGENT B1 ;  /* 0x0000000000017941 */ /* 0x000fea0003800200 */
.L_x_9047:
        /* <DEDUP_REMOVED lines=28> */
[----:B---3--:R-:W-:Y:S02]  /*ae20*/  FMNMX.FTZ R2, R25, R2, !PT ;  /* 0x0000000219027209 */ /* 0x008fe40007810000 */
[----:B------:R-:W-:Y:S02]  /*ae30*/  LDSM.16.MT88.4 R24, [R34+0x6400] ;  /* 0x006400002218783b */ /* 0x000fe40000004200 */
[----:B------:R-:W-:Y:S01]  /*ae40*/  FSETP.NEU.FTZ.AND P1, PT, R2, -INF , PT ;  /* 0xff8000000200780b */ /* 0x000fe20003f3d000 */
[----:B--2---:R-:W-:-:S05]  /*ae50*/  FMUL.FTZ R126, R97, R2 ;  /* 0x00000002617e7220 */ /* 0x004fca0000410000 */
[----:B------:R-:W-:-:S05]  /*ae60*/  FSEL R126, R126, RZ, P1 ;  /* 0x000000ff7e7e7208 */ /* 0x000fca0000800000 */
[-CC-:B------:R-:W-:Y:S01]  /*ae70*/  FFMA.FTZ R96, R17, R97.reuse, -R126.reuse ;  /* 0x0000006111607223 */ /* 0x180fe2000001087e */
[-CC-:B------:R-:W-:Y:S01]  /*ae80*/  FFMA.FTZ R30, R31, R97.reuse, -R126.reuse ;  /* 0x000000611f1e7223 */ /* 0x180fe2000001087e */
[----:B------:R-:W1:Y:S01]  /*ae90*/  SHFL.BFLY PT, R17, R4, 0x1, 0x1f ;  /* 0x0c201f0004117f89 */ /* 0x000e6200000e0000 */
        /* <DEDUP_REMOVED lines=11> */
[----:B------:R-:W2:Y:S01]  /*af50*/  MUFU.EX2 R93, R93 ;  /* 0x0000005d005d7308 */ /* 0x000ea20000000800 */
[-CC-:B------:R-:W-:Y:S01]  /*af60*/  FFMA.FTZ R101, R101, R97.reuse, -R126.reuse ;  /* 0x0000006165657223 */ /* 0x180fe2000001087e */
[----:B------:R-:W-:-:S06]  /*af70*/  FFMA.FTZ R106, R106, R97, -R126 ;  /* 0x000000616a6a7223 */ /* 0x000fcc000001087e */
[----:B------:R-:W-:Y:S01]  /*af80*/  MUFU.EX2 R91, R91 ;  /* 0x0000005b005b7308 */ /* 0x000fe20000000800 */
[----:B-1----:R-:W-:Y:S02]  /*af90*/  FMNMX.FTZ R0, R4, R17, !PT ;  /* 0x0000001104007209 */ /* 0x002fe40007810000 */
[----:B------:R-:W-:Y:S02]  /*afa0*/  LDSM.16.MT88.4 R16, [R33+0x7400] ;  /* 0x007400002110783b */ /* 0x000fe40000004200 */
[----:B------:R-:W-:Y:S01]  /*afb0*/  FSETP.NEU.FTZ.AND P1, PT, R0, -INF , PT ;  /* 0xff8000000000780b */ /* 0x000fe20003f3d000 */
[----:B------:R-:W-:Y:S02]  /*afc0*/  FMUL.FTZ R90, R97, R0 ;  /* 0x00000000615a7220 */ /* 0x000fe40000410000 */
[----:B------:R-:W1:Y:S01]  /*afd0*/  MUFU.EX2 R32, R32 ;  /* 0x0000002000207308 */ /* 0x000e620000000800 */
[----:B--2---:R-:W-:Y:S01]  /*afe0*/  F2FP.BF16.F32.PACK_AB R48, R93, R96 ;  /* 0x000000605d30723e */ /* 0x004fe200000010ff */
[----:B------:R-:W-:Y:S01]  /*aff0*/  FADD.FTZ R96, R96, R93 ;  /* 0x0000005d60607221 */ /* 0x000fe20000010000 */
[----:B------:R-:W-:-:S05]  /*b000*/  FSEL R90, R90, RZ, P1 ;  /* 0x000000ff5a5a7208 */ /* 0x000fca0000800000 */
[----:B------:R-:W-:Y:S01]  /*b010*/  MUFU.EX2 R30, R30 ;  /* 0x0000001e001e7308 */ /* 0x000fe20000000800 */
[-CC-:B------:R-:W-:Y:S01]  /*b020*/  FFMA.FTZ R100, R78, R97.reuse, -R90.reuse ;  /* 0x000000614e647223 */ /* 0x180fe2000001085a */
[-CC-:B------:R-:W-:Y:S01]  /*b030*/  FFMA.FTZ R99, R15, R97.reuse, -R90.reuse ;  /* 0x000000610f637223 */ /* 0x180fe2000001085a */
[-CC-:B------:R-:W-:Y:S01]  /*b040*/  FFMA.FTZ R98, R11, R97.reuse, -R90.reuse ;  /* 0x000000610b627223 */ /* 0x180fe2000001085a */
[-CC-:B------:R-:W-:Y:S01]  /*b050*/  FFMA.FTZ R31, R13, R97.reuse, -R90.reuse ;  /* 0x000000610d1f7223 */ /* 0x180fe2000001085a */
[-CC-:B------:R-:W-:Y:S01]  /*b060*/  FFMA.FTZ R23, R9, R97.reuse, -R90.reuse ;  /* 0x0000006109177223 */ /* 0x180fe2000001085a */
[-CC-:B------:R-:W-:Y:S01]  /*b070*/  FFMA.FTZ R28, R57, R97.reuse, -R90.reuse ;  /* 0x00000061391c7223 */ /* 0x180fe2000001085a */
[----:B------:R-:W-:Y:S01]  /*b080*/  LDSM.16.MT88.4 R8, [R34+0x7400] ;  /* 0x007400002208783b */ /* 0x000fe20000004200 */
[----:B------:R-:W-:Y:S01]  /*b090*/  MUFU.EX2 R100, R100 ;  /* 0x0000006400647308 */ /* 0x000fe20000000800 */
[-CC-:B------:R-:W-:Y:S01]  /*b0a0*/  FFMA.FTZ R20, R7, R97.reuse, -R90.reuse ;  /* 0x0000006107147223 */ /* 0x180fe2000001085a */
[--C-:B------:R-:W-:Y:S01]  /*b0b0*/  FFMA.FTZ R3, R5, R97, -R90.reuse ;  /* 0x0000006105037223 */ /* 0x100fe2000001085a */
[----:B-1----:R-:W-:Y:S01]  /*b0c0*/  F2FP.BF16.F32.PACK_AB R50, R32, R91 ;  /* 0x0000005b2032723e */ /* 0x002fe200000010ff */
[----:B------:R-:W-:Y:S01]  /*b0d0*/  LDSM.16.MT88.4 R12, [R33+0x6400] ;  /* 0x00640000210c783b */ /* 0x000fe20000004200 */
[-CC-:B------:R-:W-:Y:S01]  /*b0e0*/  FFMA.FTZ R128, R129, R97.reuse, -R90.reuse ;  /* 0x0000006181807223 */ /* 0x180fe2000001085a */
[-CC-:B------:R-:W-:Y:S01]  /*b0f0*/  FFMA.FTZ R111, R111, R97.reuse, -R90.reuse ;  /* 0x000000616f6f7223 */ /* 0x180fe2000001085a */
[-CC-:B------:R-:W-:Y:S01]  /*b100*/  FFMA.FTZ R103, R103, R97.reuse, -R90.reuse ;  /* 0x0000006167677223 */ /* 0x180fe2000001085a */
[----:B------:R-:W1:Y:S01]  /*b110*/  MUFU.EX2 R99, R99 ;  /* 0x0000006300637308 */ /* 0x000e620000000800 */
[----:B------:R-:W2:Y:S01]  /*b120*/  LDSM.16.MT88.4 R76, [R34+0x6000] ;  /* 0x00600000224c783b */ /* 0x000ea20000004200 */
[----:B------:R-:W-:Y:S01]  /*b130*/  FFMA.FTZ R89, R89, R97, -R90 ;  /* 0x0000006159597223 */ /* 0x000fe2000001085a */
[----:B------:R-:W-:-:S04]  /*b140*/  FADD.FTZ R91, R91, R96 ;  /* 0x000000605b5b7221 */ /* 0x000fc80000010000 */
[----:B------:R-:W-:Y:S01]  /*b150*/  FADD.FTZ R91, R32, R91 ;  /* 0x0000005b205b7221 */ /* 0x000fe20000010000 */
[----:B------:R-:W-:Y:S08]  /*b160*/  MUFU.EX2 R98, R98 ;  /* 0x0000006200627308 */ /* 0x000ff00000000800 */
[----:B------:R-:W3:Y:S01]  /*b170*/  MUFU.EX2 R31, R31 ;  /* 0x0000001f001f7308 */ /* 0x000ee20000000800 */
[----:B-1----:R-:W-:Y:S01]  /*b180*/  F2FP.BF16.F32.PACK_AB R49, R99, R100 ;  /* 0x000000646331723e */ /* 0x002fe200000010ff */
[----:B------:R-:W-:-:S06]  /*b190*/  FADD.FTZ R99, R100, R99 ;  /* 0x0000006364637221 */ /* 0x000fcc0000010000 */
[----:B------:R-:W1:Y:S08]  /*b1a0*/  MUFU.EX2 R29, R29 ;  /* 0x0000001d001d7308 */ /* 0x000e700000000800 */
[----:B------:R-:W-:Y:S01]  /*b1b0*/  MUFU.EX2 R22, R22 ;  /* 0x0000001600167308 */ /* 0x000fe20000000800 */
[----:B---3--:R-:W-:Y:S01]  /*b1c0*/  F2FP.BF16.F32.PACK_AB R51, R31, R98 ;  /* 0x000000621f33723e */ /* 0x008fe200000010ff */
[----:B------:R-:W-:-:S04]  /*b1d0*/  FADD.FTZ R98, R98, R99 ;  /* 0x0000006362627221 */ /* 0x000fc80000010000 */
[----:B------:R-:W-:Y:S02]  /*b1e0*/  FADD.FTZ R31, R31, R98 ;  /* 0x000000621f1f7221 */ /* 0x000fe40000010000 */
[----:B------:R-:W3:Y:S01]  /*b1f0*/  MUFU.EX2 R21, R21 ;  /* 0x0000001500157308 */ /* 0x000ee20000000800 */
[----:B------:R-:W-:Y:S03]  /*b200*/  HMMA.16816.F32.BF16 R64, R48, R60, RZ ;  /* 0x0000003c3040723c */ /* 0x000fe600000418ff */
[----:B-1----:R-:W-:Y:S01]  /*b210*/  F2FP.BF16.F32.PACK_AB R4, R29, R30 ;  /* 0x0000001e1d04723e */ /* 0x002fe200000010ff */
[----:B------:R-:W-:-:S04]  /*b220*/  FADD.FTZ R30, R30, R91 ;  /* 0x0000005b1e1e7221 */ /* 0x000fc80000010000 */
[----:B------:R-:W-:Y:S01]  /*b230*/  FADD.FTZ R29, R29, R30 ;  /* 0x0000001e1d1d7221 */ /* 0x000fe20000010000 */
[----:B------:R-:W-:Y:S01]  /*b240*/  MUFU.EX2 R28, R28 ;  /* 0x0000001c001c7308 */ /* 0x000fe20000000800 */
[C---:B------:R-:W-:Y:S07]  /*b250*/  HMMA.16816.F32.BF16 R60, R48.reuse, R62, RZ ;  /* 0x0000003e303c723c */ /* 0x040fee00000418ff */
[----:B------:R-:W1:Y:S01]  /*b260*/  MUFU.EX2 R23, R23 ;  /* 0x0000001700177308 */ /* 0x000e620000000800 */
[----:B---3--:R-:W-:Y:S01]  /*b270*/  F2FP.BF16.F32.PACK_AB R6, R21, R22 ;  /* 0x000000161506723e */ /* 0x008fe200000010ff */
[----:B------:R-:W-:Y:S01]  /*b280*/  HMMA.16816.F32.BF16 R72, R48, R68, RZ ;  /* 0x000000443048723c */ /* 0x000fe200000418ff */
[----:B------:R-:W-:-:S04]  /*b290*/  FADD.FTZ R22, R22, R29 ;  /* 0x0000001d16167221 */ /* 0x000fc80000010000 */
[----:B------:R-:W-:Y:S01]  /*b2a0*/  FADD.FTZ R21, R21, R22 ;  /* 0x0000001615157221 */ /* 0x000fe20000010000 */
[----:B------:R-:W-:Y:S02]  /*b2b0*/  MUFU.EX2 R20, R20 ;  /* 0x0000001400147308 */ /* 0x000fe40000000800 */
[C---:B------:R-:W-:Y:S06]  /*b2c0*/  HMMA.16816.F32.BF16 R68, R48.reuse, R70, RZ ;  /* 0x000000463044723c */ /* 0x040fec00000418ff */
[----:B------:R-:W3:Y:S01]  /*b2d0*/  MUFU.EX2 R3, R3 ;  /* 0x0000000300037308 */ /* 0x000ee20000000800 */
[----:B-1----:R-:W-:Y:S01]  /*b2e0*/  F2FP.BF16.F32.PACK_AB R5, R23, R28 ;  /* 0x0000001c1705723e */ /* 0x002fe200000010ff */
[----:B------:R-:W-:Y:S01]  /*b2f0*/  HMMA.16816.F32.BF16 R36, R48, R40, RZ ;  /* 0x000000283024723c */ /* 0x000fe200000418ff */
[----:B------:R-:W-:-:S04]  /*b300*/  FADD.FTZ R28, R28, R31 ;  /* 0x0000001f1c1c7221 */ /* 0x000fc80000010000 */
[----:B------:R-:W-:Y:S01]  /*b310*/  FADD.FTZ R23, R23, R28 ;  /* 0x0000001c17177221 */ /* 0x000fe20000010000 */
[----:B------:R-:W-:Y:S02]  /*b320*/  MUFU.EX2 R132, R132 ;  /* 0x0000008400847308 */ /* 0x000fe40000000800 */
[C---:B------:R-:W-:Y:S06]  /*b330*/  HMMA.16816.F32.BF16 R40, R48.reuse, R42, RZ ;  /* 0x0000002a3028723c */ /* 0x040fec00000418ff */
[----:B------:R-:W1:Y:S01]  /*b340*/  MUFU.EX2 R123, R123 ;  /* 0x0000007b007b7308 */ /* 0x000e620000000800 */
[----:B---3--:R-:W-:Y:S01]  /*b350*/  F2FP.BF16.F32.PACK_AB R7, R3, R20 ;  /* 0x000000140307723e */ /* 0x008fe200000010ff */
[----:B--2---:R-:W-:Y:S01]  /*b360*/  HMMA.16816.F32.BF16 R80, R48, R76, RZ ;  /* 0x0000004c3050723c */ /* 0x004fe200000418ff */
[----:B------:R-:W-:-:S04]  /*b370*/  FADD.FTZ R20, R20, R23 ;  /* 0x0000001714147221 */ /* 0x000fc80000010000 */
[----:B------:R-:W-:Y:S01]  /*b380*/  FADD.FTZ R3, R3, R20 ;  /* 0x0000001403037221 */ /* 0x000fe20000010000 */
[----:B------:R-:W-:Y:S02]  /*b390*/  MUFU.EX2 R128, R128 ;  /* 0x0000008000807308 */ /* 0x000fe40000000800 */
[C---:B------:R-:W-:Y:S06]  /*b3a0*/  HMMA.16816.F32.BF16 R64, R4.reuse, R8, R64 ;  /* 0x000000080440723c */ /* 0x040fec0000041840 */
[----:B------:R-:W2:Y:S02]  /*b3b0*/  MUFU.EX2 R111, R111 ;  /* 0x0000006f006f7308 */ /* 0x000ea40000000800 */
        /* <DEDUP_REMOVED lines=10> */
[C---:B------:R-:W-:Y:S06]  /*b460*/  HMMA.16816.F32.BF16 R76, R48.reuse, R78, RZ ;  /* 0x0000004e304c723c */ /* 0x040fec00000418ff */
[----:B------:R-:W-:Y:S02]  /*b470*/  MUFU.EX2 R89, R89 ;  /* 0x0000005900597308 */ /* 0x000fe40000000800 */
[----:B------:R-:W-:Y:S08]  /*b480*/  HMMA.16816.F32.BF16 R52, R48, R54, RZ ;  /* 0x000000363034723c */ /* 0x000ff000000418ff */
[C---:B---3--:R-:W-:Y:S08]  /*b490*/  HMMA.16816.F32.BF16 R36, R4.reuse, R8, R36 ;  /* 0x000000080424723c */ /* 0x048ff00000041824 */
[----:B------:R-:W-:Y:S01]  /*b4a0*/  HMMA.16816.F32.BF16 R40, R4, R10, R40 ;  /* 0x0000000a0428723c */ /* 0x000fe20000041828 */
[----:B------:R-:W3:Y:S07]  /*b4b0*/  LDSM.16.MT88.4 R8, [R33+0x8400] ;  /* 0x008400002108783b */ /* 0x000eee0000004200 */
[C---:B----4-:R-:W-:Y:S08]  /*b4c0*/  HMMA.16816.F32.BF16 R44, R48.reuse, R12, RZ ;  /* 0x0000000c302c723c */ /* 0x050ff000000418ff */
[----:B------:R-:W-:Y:S01]  /*b4d0*/  HMMA.16816.F32.BF16 R48, R48, R14, RZ ;  /* 0x0000000e3030723c */ /* 0x000fe200000418ff */
[----:B------:R-:W-:Y:S07]  /*b4e0*/  LDSM.16.MT88.4 R12, [R34+0x7c00] ;  /* 0x007c0000220c783b */ /* 0x000fee0000004200 */
[----:B------:R-:W-:Y:S05]  /*b4f0*/  HMMA.16816.F32.BF16 R80, R4, R24, R80 ;  /* 0x000000180450723c */ /* 0x000fea0000041850 */
[-CC-:B------:R-:W-:Y:S01]  /*b500*/  FFMA.FTZ R25, R127, R97.reuse, -R90.reuse ;  /* 0x000000617f197223 */ /* 0x180fe2000001085a */
[-C--:B------:R-:W-:Y:S01]  /*b510*/  FFMA.FTZ R24, R125, R97.reuse, -R90 ;  /* 0x000000617d187223 */ /* 0x080fe2000001085a */
[-C--:B------:R-:W-:Y:S01]  /*b520*/  FFMA.FTZ R125, R102, R97.reuse, -R126 ;  /* 0x00000061667d7223 */ /* 0x080fe2000001087e */
[----:B------:R-:W-:-:S03]  /*b530*/  FFMA.FTZ R102, R105, R97, -R90 ;  /* 0x0000006169667223 */ /* 0x000fc6000001085a */
[----:B------:R-:W-:Y:S01]  /*b540*/  MUFU.EX2 R25, R25 ;  /* 0x0000001900197308 */ /* 0x000fe20000000800 */
[----:B------:R-:W-:Y:S03]  /*b550*/  HMMA.16816.F32.BF16 R76, R4, R26, R76 ;  /* 0x0000001a044c723c */ /* 0x000fe6000004184c */
[-CC-:B------:R-:W-:Y:S01]  /*b560*/  FFMA.FTZ R27, R135, R97.reuse, -R126.reuse ;  /* 0x00000061871b7223 */ /* 0x180fe2000001087e */
[-C--:B------:R-:W-:Y:S01]  /*b570*/  FFMA.FTZ R26, R133, R97.reuse, -R126 ;  /* 0x00000061851a7223 */ /* 0x080fe2000001087e */
[----:B------:R-:W-:-:S04]  /*b580*/  FFMA.FTZ R126, R35, R97, -R90 ;  /* 0x00000061237e7223 */ /* 0x000fc8000001085a */
[----:B------:R-:W-:Y:S01]  /*b590*/  MUFU.EX2 R27, R27 ;  /* 0x0000001b001b7308 */ /* 0x000fe20000000800 */
[C---:B------:R-:W-:Y:S07]  /*b5a0*/  HMMA.16816.F32.BF16 R56, R4.reuse, R16, R56 ;  /* 0x000000100438723c */ /* 0x040fee0000041838 */
[----:B------:R-:W4:Y:S01]  /*b5b0*/  MUFU.EX2 R26, R26 ;  /* 0x0000001a001a7308 */ /* 0x000f220000000800 */
[C---:B---3--:R-:W-:Y:S07]  /*b5c0*/  HMMA.16816.F32.BF16 R44, R4.reuse, R8, R44 ;  /* 0x00000008042c723c */ /* 0x048fee000004182c */
[----:B------:R-:W3:Y:S01]  /*b5d0*/  MUFU.EX2 R24, R24 ;  /* 0x0000001800187308 */ /* 0x000ee20000000800 */
[C---:B------:R-:W-:Y:S01]  /*b5e0*/  HMMA.16816.F32.BF16 R48, R4.reuse, R10, R48 ;  /* 0x0000000a0430723c */ /* 0x040fe20000041830 */
[----:B------:R-:W5:Y:S06]  /*b5f0*/  LDSM.16.MT88.4 R8, [R34+0x6800] ;  /* 0x006800002208783b */ /* 0x000f6c0000004200 */
[----:B------:R-:W-:Y:S01]  /*b600*/  MUFU.EX2 R125, R125 ;  /* 0x0000007d007d7308 */ /* 0x000fe20000000800 */
[----:B------:R-:W-:Y:S03]  /*b610*/  HMMA.16816.F32.BF16 R52, R4, R18, R52 ;  /* 0x000000120434723c */ /* 0x000fe60000041834 */
[----:B-1----:R-:W-:Y:S01]  /*b620*/  F2FP.BF16.F32.PACK_AB R4, R123, R132 ;  /* 0x000000847b04723e */ /* 0x002fe200000010ff */
[----:B------:R-:W-:Y:S01]  /*b630*/  LDSM.16.MT88.4 R16, [R34+0x6c00] ;  /* 0x006c00002210783b */ /* 0x000fe20000004200 */
[----:B--2---:R-:W-:-:S02]  /*b640*/  F2FP.BF16.F32.PACK_AB R5, R111, R128 ;  /* 0x000000806f05723e */ /* 0x004fc400000010ff */
[----:B----4-:R-:W-:Y:S01]  /*b650*/  F2FP.BF16.F32.PACK_AB R6, R26, R27 ;  /* 0x0000001b1a06723e */ /* 0x010fe200000010ff */
[----:B------:R-:W1:Y:S01]  /*b660*/  MUFU.EX2 R102, R102 ;  /* 0x0000006600667308 */ /* 0x000e620000000800 */
[----:B---3--:R-:W-:-:S07]  /*b670*/  F2FP.BF16.F32.PACK_AB R7, R24, R25 ;  /* 0x000000191807723e */ /* 0x008fce00000010ff */
[----:B------:R-:W2:Y:S01]  /*b680*/  MUFU.EX2 R126, R126 ;  /* 0x0000007e007e7308 */ /* 0x000ea20000000800 */
        /* <DEDUP_REMOVED lines=18> */
[----:B------:R-:W-:-:S02]  /*b7b0*/  F2FP.BF16.F32.PACK_AB R4, R101, R122 ;  /* 0x0000007a6504723e */ /* 0x000fc400000010ff */
[----:B-1----:R-:W-:Y:S02]  /*b7c0*/  F2FP.BF16.F32.PACK_AB R5, R103, R102 ;  /* 0x000000666705723e */ /* 0x002fe400000010ff */
        /* <DEDUP_REMOVED lines=20> */
[----:B------:R-:W-:-:S04]  /*b910*/  FADD.FTZ R122, R122, R3 ;  /* 0x000000037a7a7221 */ /* 0x000fc80000010000 */
[----:B------:R-:W-:Y:S01]  /*b920*/  FADD.FTZ R101, R101, R122 ;  /* 0x0000007a65657221 */ /* 0x000fe20000010000 */
[----:B------:R-:W-:Y:S03]  /*b930*/  HMMA.16816.F32.BF16 R68, R4, R18, R68 ;  /* 0x000000120444723c */ /* 0x000fe60000041844 */
[----:B------:R-:W-:-:S04]  /*b940*/  FADD.FTZ R106, R106, R101 ;  /* 0x000000656a6a7221 */ /* 0x000fc80000010000 */
[----:B------:R-:W-:Y:S01]  /*b950*/  FADD.FTZ R128, R125, R106 ;  /* 0x0000006a7d807221 */ /* 0x000fe20000010000 */
[----:B---3--:R-:W-:Y:S03]  /*b960*/  HMMA.16816.F32.BF16 R44, R4, R8, R44 ;  /* 0x00000008042c723c */ /* 0x008fe6000004182c */
        /* <DEDUP_REMOVED lines=15> */
.L_x_9059:
        /* <DEDUP_REMOVED lines=80> */
.L_x_9054:
[----:B------:R-:W-:Y:S05]  /*bf60*/  BSYNC.RECONVERGENT B0 ;  /* 0x0000000000007941 */ /* 0x000fea0003800200 */
.L_x_9053:
[----:B------:R-:W1:Y:S01]  /*bf70*/  S2UR UR7, SR_CgaCtaId ;  /* 0x00000000000779c3 */ /* 0x000e620000008800 */
[C---:B------:R-:W-:Y:S01]  /*bf80*/  SHF.L.U32 R6, R94.reuse, 0x3, RZ ;  /* 0x000000035e067819 */ /* 0x040fe200000006ff */
[----:B------:R-:W-:Y:S01]  /*bf90*/  UMOV UR8, 0x400 ;  /* 0x0000040000087882 */ /* 0x000fe20000000000 */
[----:B------:R-:W-:Y:S01]  /*bfa0*/  LOP3.LUT R7, R94, 0x18, RZ, 0xc0, !PT ;  /* 0x000000185e077812 */ /* 0x000fe200078ec0ff */
[----:B------:R-:W-:Y:S01]  /*bfb0*/  BSSY.RECONVERGENT B1, `(.L_x_9055) ;  /* 0x0000114000017945 */ /* 0x000fe20003800200 */
[----:B------:R-:W-:Y:S02]  /*bfc0*/  IADD3 R28, P0, PT, R120, R123, RZ ;  /* 0x0000007b781c7210 */ /* 0x000fe40007f1e0ff */
[--C-:B------:R-:W-:Y:S02]  /*bfd0*/  LOP3.LUT R7, R7, 0xc0, R6.reuse, 0xf8, !PT ;  /* 0x000000c007077812 */ /* 0x100fe400078ef806 */
[----:B------:R-:W-:Y:S02]  /*bfe0*/  IADD3.X R29, PT, PT, R121, R125, RZ, P0, !PT ;  /* 0x0000007d791d7210 */ /* 0x000fe400007fe4ff */
[--C-:B------:R-:W-:Y:S02]  /*bff0*/  LOP3.LUT R7, R7, 0x18, R6.reuse, 0x78, !PT ;  /* 0x0000001807077812 */ /* 0x100fe400078e7806 */
[C---:B------:R-:W-:Y:S02]  /*c000*/  SHF.L.U32 R104, R94.reuse, 0x4, RZ ;  /* 0x000000045e687819 */ /* 0x040fe400000006ff */
[----:B------:R-:W-:Y:S02]  /*c010*/  LOP3.LUT R7, R7, 0x1f20, R6, 0xf8, !PT ;  /* 0x00001f2007077812 */ /* 0x000fe400078ef806 */
[----:B------:R-:W-:Y:S02]  /*c020*/  SHF.R.U32.HI R95, RZ, 0x1, R94 ;  /* 0x00000001ff5f7819 */ /* 0x000fe4000001165e */
[----:B------:R-:W-:Y:S02]  /*c030*/  SHF.L.U32 R106, R94, 0x5, RZ ;  /* 0x000000055e6a7819 */ /* 0x000fe400000006ff */
[----:B------:R-:W-:Y:S02]  /*c040*/  LOP3.LUT R3, R104, 0x100, RZ, 0xc0, !PT ;  /* 0x0000010068037812 */ /* 0x000fe400078ec0ff */
[----:B------:R-:W-:Y:S01]  /*c050*/  SHF.L.U32 R92, R94, 0x2, RZ ;  /* 0x000000025e5c7819 */ /* 0x000fe200000006ff */
[----:B-1----:R-:W-:Y:S01]  /*c060*/  ULEA UR6, UR7, UR8, 0x18 ;  /* 0x0000000807067291 */ /* 0x002fe2000f8ec0ff */
[----:B------:R-:W-:Y:S02]  /*c070*/  LOP3.LUT R104, R104, 0x3e00, RZ, 0xc0, !PT ;  /* 0x00003e0068687812 */ /* 0x000fe400078ec0ff */
[----:B------:R-:W-:Y:S02]  /*c080*/  LOP3.LUT R105, R95, 0x8, RZ, 0xc0, !PT ;  /* 0x000000085f697812 */ /* 0x000fe400078ec0ff */
[--C-:B------:R-:W-:Y:S02]  /*c090*/  LOP3.LUT R2, R3, 0x20, R106.reuse, 0xf8, !PT ;  /* 0x0000002003027812 */ /* 0x100fe400078ef86a */
[----:B------:R-:W-:Y:S02]  /*c0a0*/  LEA R127, R7, UR6, 0x1 ;  /* 0x00000006077f7c11 */ /* 0x000fe4000f8e08ff */
[----:B------:R-:W-:Y:S02]  /*c0b0*/  LOP3.LUT R0, R92, 0x18, RZ, 0xc0, !PT ;  /* 0x000000185c007812 */ /* 0x000fe400078ec0ff */
[--C-:B------:R-:W-:Y:S01]  /*c0c0*/  LOP3.LUT R3, R104, 0x20, R106.reuse, 0xf8, !PT ;  /* 0x0000002068037812 */ /* 0x100fe200078ef86a */
[----:B------:R-:W-:Y:S01]  /*c0d0*/  @!PT LDS RZ, [RZ] ;  /* 0x00000000fffff984 */ /* 0x000fe20000000800 */
[----:B------:R-:W-:Y:S01]  /*c0e0*/  @!PT LDS RZ, [RZ] ;  /* 0x00000000fffff984 */ /* 0x000fe20000000800 */
[----:B------:R-:W-:Y:S01]  /*c0f0*/  @!PT LDS RZ, [RZ] ;  /* 0x00000000fffff984 */ /* 0x000fe20000000800 */
[----:B------:R-:W-:Y:S01]  /*c100*/  LDGSTS.E.BYPASS.LTC128B.128 [R127+0x6000], desc[UR4][R120.64] ;  /* 0x06000000787f7fae */ /* 0x000fe2000b981a04 */
[--C-:B------:R-:W-:Y:S02]  /*c110*/  LOP3.LUT R105, R105, 0xc0, R106.reuse, 0xf8, !PT ;  /* 0x000000c069697812 */ /* 0x100fe400078ef86a */
[----:B------:R-:W-:Y:S02]  /*c120*/  LOP3.LUT R5, R94, 0x8, RZ, 0xc0, !PT ;  /* 0x000000085e057812 */ /* 0x000fe400078ec0ff */
[----:B------:R-:W-:Y:S02]  /*c130*/  LOP3.LUT R105, R105, R0, RZ, 0x3c, !PT ;  /* 0x0000000069697212 */ /* 0x000fe400078e3cff */
[--C-:B------:R-:W-:Y:S01]  /*c140*/  LOP3.LUT R4, R3, 0x100, R106.reuse, 0xf8, !PT ;  /* 0x0000010003047812 */ /* 0x100fe200078ef86a */
[----:B------:R-:W-:Y:S01]  /*c150*/  LDGSTS.E.BYPASS.LTC128B.128 [R127+0x7000], desc[UR4][R120.64+0x40] ;  /* 0x07000040787f7fae */ /* 0x000fe2000b981a04 */
[----:B------:R-:W-:Y:S02]  /*c160*/  LOP3.LUT R5, R5, 0xc0, R106, 0xf8, !PT ;  /* 0x000000c005057812 */ /* 0x000fe400078ef86a */
[----:B------:R-:W-:Y:S02]  /*c170*/  LOP3.LUT R4, R4, R105, RZ, 0xfc, !PT ;  /* 0x0000006904047212 */ /* 0x000fe400078efcff */
[----:B------:R-:W-:Y:S02]  /*c180*/  LOP3.LUT R2, R2, R5, R0, 0xf6, !PT ;  /* 0x0000000502027212 */ /* 0x000fe400078ef600 */
[----:B------:R-:W-:Y:S01]  /*c190*/  LEA R86, R4, UR6, 0x1 ;  /* 0x0000000604567c11 */ /* 0x000fe2000f8e08ff */
[----:B------:R-:W-:Y:S01]  /*c1a0*/  LDGSTS.E.BYPASS.LTC128B.128 [R127+0x8000], desc[UR4][R120.64+0x80] ;  /* 0x08000080787f7fae */ /* 0x000fe2000b981a04 */
[----:B------:R-:W-:Y:S02]  /*c1b0*/  LEA R2, R2, UR6, 0x1 ;  /* 0x0000000602027c11 */ /* 0x000fe4000f8e08ff */
[----:B------:R-:W-:Y:S02]  /*c1c0*/  MOV R87, 0x20 ;  /* 0x0000002000577802 */ /* 0x000fe40000000f00 */
[----:B------:R-:W-:Y:S02]  /*c1d0*/  LOP3.LUT P0, RZ, R94, 0x4, RZ, 0xc0, !PT ;  /* 0x000000045eff7812 */ /* 0x000fe4000780c0ff */
[----:B------:R-:W-:Y:S01]  /*c1e0*/  ISETP.NE.AND P2, PT, R122, RZ, PT ;  /* 0x000000ff7a00720c */ /* 0x000fe20003f45270 */
[----:B------:R-:W-:Y:S01]  /*c1f0*/  LDGSTS.E.BYPASS.LTC128B.128 [R127+0x6800], desc[UR4][R28.64] ;  /* 0x068000001c7f7fae */ /* 0x000fe2000b981a04 */
[----:B------:R-:W-:Y:S04]  /*c200*/  SEL R87, R87, 0xffffffe0, !P0 ;  /* 0xffffffe057577807 */ /* 0x000fe80004000000 */
[-C--:B------:R-:W-:Y:S02]  /*c210*/  IADD3 R3, PT, PT, R86, R87.reuse, RZ ;  /* 0x0000005756037210 */ /* 0x080fe40007ffe0ff */
[----:B------:R-:W-:Y:S01]  /*c220*/  IADD3 R0, PT, PT, R2, R87, RZ ;  /* 0x0000005702007210 */ /* 0x000fe20007ffe0ff */
[----:B------:R-:W-:Y:S08]  /*c230*/  LDGSTS.E.BYPASS.LTC128B.128 [R127+0x7800], desc[UR4][R28.64+0x40] ;  /* 0x078000401c7f7fae */ /* 0x000ff0000b981a04 */
[----:B------:R1:W-:Y:S08]  /*c240*/  LDGSTS.E.BYPASS.LTC128B.128 [R127+0x8800], desc[UR4][R28.64+0x80] ;  /* 0x088000801c7f7fae */ /* 0x0003f0000b981a04 */
[----:B------:R-:W-:Y:S08]  /*c250*/  LDSM.16.M88.4 R32, [R86] ;  /* 0x000000005620783b */ /* 0x000ff00000000200 */
[----:B------:R-:W2:Y:S08]  /*c260*/  LDSM.16.M88.4 R8, [R2+0x3000] ;  /* 0x003000000208783b */ /* 0x000eb00000000200 */
[----:B------:R-:W3:Y:S08]  /*c270*/  LDSM.16.M88.4 R16, [R2+0x3400] ;  /* 0x003400000210783b */ /* 0x000ef00000000200 */
[----:B------:R-:W4:Y:S08]  /*c280*/  LDSM.16.M88.4 R24, [R2+0x3800] ;  /* 0x003800000218783b */ /* 0x000f300000000200 */
[----:B------:R-:W0:Y:S08]  /*c290*/  LDGDEPBAR ;  /* 0x00000000000079af */ /* 0x000e300000000000 */
[----:B------:R-:W1:Y:S08]  /*c2a0*/  LDSM.16.M88.4 R96, [R2+0x3c00] ;  /* 0x003c00000260783b */ /* 0x000e700000000200 */
[----:B------:R-:W-:Y:S01]  /*c2b0*/  LDSM.16.M88.4 R100, [R3] ;  /* 0x000000000364783b */ /* 0x000fe20000000200 */
[C---:B--2---:R-:W-:Y:S07]  /*c2c0*/  HMMA.16816.F32.BF16 R4, R32.reuse, R8, RZ ;  /* 0x000000082004723c */ /* 0x044fee00000418ff */
[----:B------:R-:W2:Y:S01]  /*c2d0*/  LD.E R90, desc[UR4][R84.64+0x18c] ;  /* 0x00018c04545a7980 */ /* 0x000ea2000c101900 */
        /* <DEDUP_REMOVED lines=66> */
[-C--:B------:R-:W-:Y:S02]  /*c700*/  FMUL.FTZ R2, R7, R90.reuse ;  /* 0x0000005a07027220 */ /* 0x080fe40000410000 */
[----:B------:R-:W2:Y:S01]  /*c710*/  LDSM.16.M88.4 R4, [R0+0x5800] ;  /* 0x005800000004783b */ /* 0x000ea20000000200 */
[----:B------:R-:W3:Y:S02]  /*c720*/  MUFU.TANH R142, R142 ;  /* 0x0000008e008e7308 */ /* 0x000ee40000002400 */
[-C--:B------:R-:W-:Y:S01]  /*c730*/  FMUL.FTZ R8, R8, R90.reuse ;  /* 0x0000005a08087220 */ /* 0x080fe20000410000 */
[-C--:B------:R-:W-:Y:S01]  /*c740*/  FMUL.FTZ R9, R9, R90.reuse ;  /* 0x0000005a09097220 */ /* 0x080fe20000410000 */
[-C--:B------:R-:W-:Y:S01]  /*c750*/  FMUL.FTZ R10, R10, R90.reuse ;  /* 0x0000005a0a0a7220 */ /* 0x080fe20000410000 */
[-C--:B------:R-:W-:Y:S05]  /*c760*/  FMUL.FTZ R11, R11, R90.reuse ;  /* 0x0000005a0b0b7220 */ /* 0x080fea0000410000 */
[----:B------:R-:W4:Y:S10]  /*c770*/  MUFU.TANH R165, R9 ;  /* 0x0000000900a57308 */ /* 0x000f340000002400 */
[----:B------:R-:W2:Y:S10]  /*c780*/  MUFU.TANH R163, R10 ;  /* 0x0000000a00a37308 */ /* 0x000eb40000002400 */
[----:B------:R-:W2:Y:S01]  /*c790*/  MUFU.TANH R161, R11 ;  /* 0x0000000b00a17308 */ /* 0x000ea20000002400 */
[C---:B-1----:R-:W-:Y:S09]  /*c7a0*/  HMMA.16816.F32.BF16 R12, R96.reuse, R100, R12 ;  /* 0x00000064600c723c */ /* 0x042ff2000004180c */
[----:B------:R-:W1:Y:S01]  /*c7b0*/  MUFU.TANH R159, R159 ;  /* 0x0000009f009f7308 */ /* 0x000e620000002400 */
[C---:B------:R-:W-:Y:S09]  /*c7c0*/  HMMA.16816.F32.BF16 R16, R96.reuse, R102, R16 ;  /* 0x000000666010723c */ /* 0x040ff20000041810 */
[----:B------:R5:W1:Y:S01]  /*c7d0*/  MUFU.TANH R103, R8 ;  /* 0x0000000800677308 */ /* 0x000a620000002400 */
[C---:B--2---:R-:W-:Y:S03]  /*c7e0*/  HMMA.16816.F32.BF16 R20, R96.reuse, R4, R20 ;  /* 0x000000046014723c */ /* 0x044fe60000041814 */
[-C--:B------:R-:W-:Y:S01]  /*c7f0*/  FMUL.FTZ R12, R12, R90.reuse ;  /* 0x0000005a0c0c7220 */ /* 0x080fe20000410000 */
[-C--:B------:R-:W-:Y:S01]  /*c800*/  FMUL.FTZ R13, R13, R90.reuse ;  /* 0x0000005a0d0d7220 */ /* 0x080fe20000410000 */
[-C--:B------:R-:W-:Y:S01]  /*c810*/  FMUL.FTZ R14, R14, R90.reuse ;  /* 0x0000005a0e0e7220 */ /* 0x080fe20000410000 */
[-C--:B------:R-:W-:Y:S03]  /*c820*/  FMUL.FTZ R15, R15, R90.reuse ;  /* 0x0000005a0f0f7220 */ /* 0x080fe60000410000 */
[----:B------:R-:W2:Y:S01]  /*c830*/  MUFU.TANH R143, R143 ;  /* 0x0000008f008f7308 */ /* 0x000ea20000002400 */
[C---:B------:R-:W-:Y:S03]  /*c840*/  HMMA.16816.F32.BF16 R24, R96.reuse, R6, R24 ;  /* 0x000000066018723c */ /* 0x040fe60000041818 */
[-C--:B------:R-:W-:Y:S01]  /*c850*/  FMUL.FTZ R16, R16, R90.reuse ;  /* 0x0000005a10107220 */ /* 0x080fe20000410000 */
[-C--:B------:R-:W-:Y:S01]  /*c860*/  FMUL.FTZ R17, R17, R90.reuse ;  /* 0x0000005a11117220 */ /* 0x080fe20000410000 */
[-C--:B------:R-:W-:Y:S01]  /*c870*/  FMUL.FTZ R18, R18, R90.reuse ;  /* 0x0000005a12127220 */ /* 0x080fe20000410000 */
[-C--:B------:R-:W-:Y:S03]  /*c880*/  FMUL.FTZ R19, R19, R90.reuse ;  /* 0x0000005a13137220 */ /* 0x080fe60000410000 */
[----:B------:R1:W1:Y:S01]  /*c890*/  MUFU.TANH R101, R2 ;  /* 0x0000000200657308 */ /* 0x0002620000002400 */
[----:B-----5:R-:W5:Y:S01]  /*c8a0*/  LDSM.16.M88.4 R8, [R0+0x5c00] ;  /* 0x005c00000008783b */ /* 0x020f620000000200 */
[----:B------:R-:W-:Y:S04]  /*c8b0*/  DEPBAR.LE SB0, 0x0 ;  /* 0x000080000000791a */ /* 0x000fe80000000000 */
[-C--:B------:R-:W-:Y:S01]  /*c8c0*/  FMUL.FTZ R20, R20, R90.reuse ;  /* 0x0000005a14147220 */ /* 0x080fe20000410000 */
[-C--:B------:R-:W-:Y:S03]  /*c8d0*/  FMUL.FTZ R21, R21, R90.reuse ;  /* 0x0000005a15157220 */ /* 0x080fe60000410000 */
[----:B------:R1:W1:Y:S01]  /*c8e0*/  MUFU.TANH R157, R12 ;  /* 0x0000000c009d7308 */ /* 0x0002620000002400 */
[----:B------:R-:W-:Y:S01]  /*c8f0*/  BAR.SYNC.DEFER_BLOCKING 0x0 ;  /* 0x0000000000007b1d */ /* 0x000fe20000010000 */
[-C--:B------:R-:W-:Y:S01]  /*c900*/  FMUL.FTZ R22, R22, R90.reuse ;  /* 0x0000005a16167220 */ /* 0x080fe20000410000 */
[-C--:B------:R-:W-:Y:S01]  /*c910*/  FMUL.FTZ R23, R23, R90.reuse ;  /* 0x0000005a17177220 */ /* 0x080fe20000410000 */
[-C--:B------:R-:W-:Y:S01]  /*c920*/  FMUL.FTZ R136, R24, R90.reuse ;  /* 0x0000005a18887220 */ /* 0x080fe20000410000 */
[-C--:B------:R-:W-:Y:S01]  /*c930*/  FMUL.FTZ R25, R25, R90.reuse ;  /* 0x0000005a19197220 */ /* 0x080fe20000410000 */
[-C--:B------:R-:W-:Y:S01]  /*c940*/  FMUL.FTZ R26, R26, R90.reuse ;  /* 0x0000005a1a1a7220 */ /* 0x080fe20000410000 */
[-C--:B------:R-:W-:Y:S03]  /*c950*/  FMUL.FTZ R27, R27, R90.reuse ;  /* 0x0000005a1b1b7220 */ /* 0x080fe60000410000 */
[----:B------:R1:W1:Y:S10]  /*c960*/  MUFU.TANH R155, R13 ;  /* 0x0000000d009b7308 */ /* 0x0002740000002400 */
[----:B------:R1:W1:Y:S10]  /*c970*/  MUFU.TANH R153, R14 ;  /* 0x0000000e00997308 */ /* 0x0002740000002400 */
[----:B------:R1:W1:Y:S10]  /*c980*/  MUFU.TANH R151, R15 ;  /* 0x0000000f00977308 */ /* 0x0002740000002400 */
[----:B------:R1:W1:Y:S01]  /*c990*/  MUFU.TANH R149, R16 ;  /* 0x0000001000957308 */ /* 0x0002620000002400 */
[C---:B-----5:R-:W-:Y:S09]  /*c9a0*/  HMMA.16816.F32.BF16 R28, R96.reuse, R8, R28 ;  /* 0x00000008601c723c */ /* 0x060ff2000004181c */
        /* <DEDUP_REMOVED lines=41> */
[----:B-1----:R-:W-:Y:S02]  /*cc40*/  IABS R2, R7 ;  /* 0x0000000700027213 */ /* 0x002fe40000000000 */
        /* <DEDUP_REMOVED lines=60> */
.L_x_9058:
[----:B------:R-:W-:Y:S05]  /*d010*/  BSYNC.RECONVERGENT B0 ;  /* 0x0000000000007941 */ /* 0x000fea0003800200 */
.L_x_9057:
[----:B------:R-:W-:Y:S01]  /*d020*/  IMAD.MOV.U32 R111, RZ, RZ, R109 ;  /* 0x000000ffff6f7224 */ /* 0x000fe200078e006d */
[C---:B-1----:R-:W-:Y:S04]  /*d030*/  LEA R2, P2, R107.reuse, R110, 0x1 ;  /* 0x0000006e6b027211 */ /* 0x042fe800078408ff */
        /* <DEDUP_REMOVED lines=11> */
.L_x_9056:
[----:B------:R-:W-:Y:S05]  /*d0f0*/  BSYNC.RECONVERGENT B1 ;  /* 0x0000000000017941 */ /* 0x000fea0003800200 */
.L_x_9055:
[----:B--2---:R-:W2:Y:S01]  /*d100*/  LD.E R3, desc[UR4][R84.64+0xdc] ;  /* 0x0000dc0454037980 */ /* 0x004ea2000c101900 */
        /* <DEDUP_REMOVED lines=36> */
[----:B------:R-:W-:Y:S01]  /*d350*/  FSEL R150, R150, RZ, P2 ;  /* 0x000000ff96967208 */ /* 0x000fe20001000000 */
[----:B------:R-:W2:Y:S01]  /*d360*/  MUFU.EX2 R91, R6 ;  /* 0x00000006005b7308 */ /* 0x000ea20000000800 */
[----:B------:R-:W-:Y:S01]  /*d370*/  FSETP.NEU.FTZ.AND P2, PT, R0, -INF , PT ;  /* 0xff8000000000780b */ /* 0x000fe20003f5d000 */
[----:B------:R-:W-:Y:S02]  /*d380*/  FMUL.FTZ R90, R3, R4 ;  /* 0x00000004035a7220 */ /* 0x000fe40000410000 */
[-CC-:B------:R-:W-:Y:S01]  /*d390*/  FFMA.FTZ R148, R142, R3.reuse, -R150.reuse ;  /* 0x000000038e947223 */ /* 0x180fe20000010896 */
[----:B------:R-:W-:Y:S01]  /*d3a0*/  FSEL R100, R100, RZ, P2 ;  /* 0x000000ff64647208 */ /* 0x000fe20001000000 */
[-CC-:B------:R-:W-:Y:S01]  /*d3b0*/  FFMA.FTZ R99, R159, R3.reuse, -R150.reuse ;  /* 0x000000039f637223 */ /* 0x180fe20000010896 */
[-CC-:B------:R-:W-:Y:S01]  /*d3c0*/  FFMA.FTZ R103, R103, R3.reuse, -R150.reuse ;  /* 0x0000000367677223 */ /* 0x180fe20000010896 */
[-C--:B------:R-:W-:Y:S02]  /*d3d0*/  FFMA.FTZ R98, R165, R3.reuse, -R150 ;  /* 0x00000003a5627223 */ /* 0x080fe40000010896 */
[----:B------:R-:W3:Y:S01]  /*d3e0*/  MUFU.EX2 R90, R90 ;  /* 0x0000005a005a7308 */ /* 0x000ee20000000800 */
[-CC-:B------:R-:W-:Y:S01]  /*d3f0*/  FFMA.FTZ R143, R143, R3.reuse, -R100.reuse ;  /* 0x000000038f8f7223 */ /* 0x180fe20000010864 */
[-CC-:B------:R-:W-:Y:S01]  /*d400*/  FFMA.FTZ R101, R101, R3.reuse, -R100.reuse ;  /* 0x0000000365657223 */ /* 0x180fe20000010864 */
[-CC-:B------:R-:W-:Y:S01]  /*d410*/  FFMA.FTZ R102, R163, R3.reuse, -R100.reuse ;  /* 0x00000003a3667223 */ /* 0x180fe20000010864 */
        /* <DEDUP_REMOVED lines=30> */
[----:B------:R-:W-:Y:S01]  /*d600*/  LDSM.16.MT88.4 R52, [R93+0x8000] ;  /* 0x008000005d34783b */ /* 0x000fe20000004200 */
[C---:B------:R-:W-:Y:S01]  /*d610*/  FMUL.FTZ R37, R91.reuse, R37 ;  /* 0x000000255b257220 */ /* 0x040fe20000410000 */
[C---:B------:R-:W-:Y:S01]  /*d620*/  FMUL.FTZ R38, R90.reuse, R38 ;  /* 0x000000265a267220 */ /* 0x040fe20000410000 */
[C---:B------:R-:W-:Y:S01]  /*d630*/  FMUL.FTZ R39, R90.reuse, R39 ;  /* 0x000000275a277220 */ /* 0x040fe20000410000 */
[C---:B------:R-:W-:Y:S01]  /*d640*/  FMUL.FTZ R40, R91.reuse, R40 ;  /* 0x000000285b287220 */ /* 0x040fe20000410000 */
[----:B------:R-:W-:Y:S03]  /*d650*/  FMUL.FTZ R41, R91, R41 ;  /* 0x000000295b297220 */ /* 0x000fe60000410000 */
[----:B------:R-:W-:Y:S01]  /*d660*/  MUFU.EX2 R103, R103 ;  /* 0x0000006700677308 */ /* 0x000fe20000000800 */
[C---:B------:R-:W-:Y:S01]  /*d670*/  FMUL.FTZ R42, R90.reuse, R42 ;  /* 0x0000002a5a2a7220 */ /* 0x040fe20000410000 */
[C---:B------:R-:W-:Y:S01]  /*d680*/  FMUL.FTZ R43, R90.reuse, R43 ;  /* 0x0000002b5a2b7220 */ /* 0x040fe20000410000 */
[-C--:B------:R-:W-:Y:S01]  /*d690*/  FFMA.FTZ R142, R151, R3.reuse, -R100 ;  /* 0x00000003978e7223 */ /* 0x080fe20000010864 */
[-CC-:B------:R-:W-:Y:S01]  /*d6a0*/  FFMA.FTZ R127, R149, R3.reuse, -R150.reuse ;  /* 0x00000003957f7223 */ /* 0x180fe20000010896 */
[-C--:B------:R-:W-:Y:S01]  /*d6b0*/  FFMA.FTZ R146, R147, R3.reuse, -R150 ;  /* 0x0000000393927223 */ /* 0x080fe20000010896 */
[-CC-:B------:R-:W-:Y:S01]  /*d6c0*/  FFMA.FTZ R144, R145, R3.reuse, -R100.reuse ;  /* 0x0000000391907223 */ /* 0x180fe20000010864 */
[--C-:B------:R-:W-:Y:S03]  /*d6d0*/  FFMA.FTZ R141, R141, R3, -R100.reuse ;  /* 0x000000038d8d7223 */ /* 0x100fe60000010864 */
[----:B------:R-:W2:Y:S01]  /*d6e0*/  MUFU.EX2 R98, R98 ;  /* 0x0000006200627308 */ /* 0x000ea20000000800 */
[----:B---3--:R-:W-:Y:S01]  /*d6f0*/  F2FP.BF16.F32.PACK_AB R81, R101, R143 ;  /* 0x0000008f6551723e */ /* 0x008fe200000010ff */
        /* <DEDUP_REMOVED lines=9> */
[----:B------:R-:W-:Y:S01]  /*d790*/  LDSM.16.MT88.4 R76, [R93+0x6c00] ;  /* 0x006c00005d4c783b */ /* 0x000fe20000004200 */
[-C--:B------:R-:W-:Y:S01]  /*d7a0*/  FFMA.FTZ R152, R137, R3.reuse, -R100 ;  /* 0x0000000389987223 */ /* 0x080fe20000010864 */
[-CC-:B------:R-:W-:Y:S01]  /*d7b0*/  FFMA.FTZ R137, R130, R3.reuse, -R150.reuse ;  /* 0x0000000382897223 */ /* 0x180fe20000010896 */
[-CC-:B------:R-:W-:Y:S01]  /*d7c0*/  FFMA.FTZ R132, R132, R3.reuse, -R150.reuse ;  /* 0x0000000384847223 */ /* 0x180fe20000010896 */
[----:B------:R-:W-:Y:S03]  /*d7d0*/  FFMA.FTZ R133, R133, R3, -R150 ;  /* 0x0000000385857223 */ /* 0x000fe60000010896 */
[----:B------:R-:W3:Y:S01]  /*d7e0*/  MUFU.EX2 R97, R97 ;  /* 0x0000006100617308 */ /* 0x000ee20000000800 */
[----:B--2---:R-:W-:Y:S01]  /*d7f0*/  F2FP.BF16.F32.PACK_AB R82, R98, R103 ;  /* 0x000000676252723e */ /* 0x004fe200000010ff */
[-C--:B------:R-:W-:Y:S01]  /*d800*/  FFMA.FTZ R135, R135, R3.reuse, -R100 ;  /* 0x0000000387877223 */ /* 0x080fe20000010864 */
[-C--:B------:R-:W-:Y:S01]  /*d810*/  FFMA.FTZ R136, R136, R3.reuse, -R150 ;  /* 0x0000000388887223 */ /* 0x080fe20000010896 */
[-CC-:B------:R-:W-:Y:S01]  /*d820*/  FFMA.FTZ R129, R129, R3.reuse, -R100.reuse ;  /* 0x0000000381817223 */ /* 0x180fe20000010864 */
[-C--:B------:R-:W-:Y:S01]  /*d830*/  FFMA.FTZ R130, R131, R3.reuse, -R100 ;  /* 0x0000000383827223 */ /* 0x080fe20000010864 */
[----:B------:R-:W-:Y:S01]  /*d840*/  FFMA.FTZ R148, R91, R128, R148 ;  /* 0x000000805b947223 */ /* 0x000fe20000010094 */
[-C--:B------:R-:W-:Y:S03]  /*d850*/  FFMA.FTZ R128, R89, R3.reuse, -R100 ;  /* 0x0000000359807223 */ /* 0x080fe60000010864 */
[----:B------:R-:W-:Y:S01]  /*d860*/  MUFU.EX2 R105, R105 ;  /* 0x0000006900697308 */ /* 0x000fe20000000800 */
[----:B------:R-:W-:Y:S01]  /*d870*/  FFMA.FTZ R143, R90, R126, R143 ;  /* 0x0000007e5a8f7223 */ /* 0x000fe2000001008f */
[-CC-:B------:R-:W-:Y:S01]  /*d880*/  FFMA.FTZ R131, R134, R3.reuse, -R150.reuse ;  /* 0x0000000386837223 */ /* 0x180fe20000010896 */
[-CC-:B------:R-:W-:Y:S01]  /*d890*/  FFMA.FTZ R138, R138, R3.reuse, -R150.reuse ;  /* 0x000000038a8a7223 */ /* 0x180fe20000010896 */
[-CC-:B------:R-:W-:Y:S01]  /*d8a0*/  FFMA.FTZ R134, R140, R3.reuse, -R150.reuse ;  /* 0x000000038c867223 */ /* 0x180fe20000010896 */
[-C--:B------:R-:W-:Y:S01]  /*d8b0*/  FFMA.FTZ R150, R139, R3.reuse, -R150 ;  /* 0x000000038b967223 */ /* 0x080fe20000010896 */
[-CC-:B------:R-:W-:Y:S01]  /*d8c0*/  FFMA.FTZ R139, R88, R3.reuse, -R100.reuse ;  /* 0x00000003588b7223 */ /* 0x180fe20000010864 */
[-CC-:B------:R-:W-:Y:S03]  /*d8d0*/  FFMA.FTZ R87, R87, R3.reuse, -R100.reuse ;  /* 0x0000000357577223 */ /* 0x180fe60000010864 */
[----:B------:R-:W-:Y:S01]  /*d8e0*/  MUFU.EX2 R106, R106 ;  /* 0x0000006a006a7308 */ /* 0x000fe20000000800 */
[----:B---3--:R-:W-:Y:S01]  /*d8f0*/  F2FP.BF16.F32.PACK_AB R83, R97, R102 ;  /* 0x000000666153723e */ /* 0x008fe200000010ff */
[----:B------:R-:W-:Y:S01]  /*d900*/  FFMA.FTZ R100, R86, R3, -R100 ;  /* 0x0000000356647223 */ /* 0x000fe20000010864 */
[----:B------:R-:W-:Y:S01]  /*d910*/  FADD.FTZ R148, R99, R148 ;  /* 0x0000009463947221 */ /* 0x000fe20000010000 */
[----:B------:R-:W-:Y:S03]  /*d920*/  FADD.FTZ R143, R101, R143 ;  /* 0x0000008f658f7221 */ /* 0x000fe60000010000 */
[----:B------:R-:W-:Y:S01]  /*d930*/  FADD.FTZ R103, R103, R148 ;  /* 0x0000009467677221 */ /* 0x000fe20000010000 */
[C---:B-1----:R-:W-:Y:S02]  /*d940*/  HMMA.16816.F32.BF16 R4, R80.reuse, R12, R4 ;  /* 0x0000000c5004723c */ /* 0x042fe40000041804 */
[----:B------:R-:W-:Y:S03]  /*d950*/  MUFU.EX2 R132, R132 ;  /* 0x0000008400847308 */ /* 0x000fe60000000800 */
[----:B------:R-:W-:Y:S01]  /*d960*/  IADD3 R12, PT, PT, R93, 0x6000, RZ ;  /* 0x000060005d0c7810 */ /* 0x000fe20007ffe0ff */
[C---:B------:R-:W-:Y:S01]  /*d970*/  FMUL.FTZ R13, R91.reuse, R73 ;  /* 0x000000495b0d7220 */ /* 0x040fe20000410000 */
[----:B------:R-:W-:Y:S01]  /*d980*/  FADD.FTZ R86, R102, R143 ;  /* 0x0000008f66567221 */ /* 0x000fe20000010000 */
[C---:B------:R-:W-:Y:S04]  /*d990*/  HMMA.16816.F32.BF16 R8, R80.reuse, R14, R8 ;  /* 0x0000000e5008723c */ /* 0x040fe80000041808 */
[----:B------:R-:W-:Y:S01]  /*d9a0*/  MUFU.EX2 R111, R111 ;  /* 0x0000006f006f7308 */ /* 0x000fe20000000800 */
[----:B------:R-:W-:Y:S01]  /*d9b0*/  @P0 IADD3 R96, PT, PT, R12, -0x20, RZ ;  /* 0xffffffe00c600810 */ /* 0x000fe20007ffe0ff */
[----:B------:R-:W-:Y:S01]  /*d9c0*/  FMUL.FTZ R12, R91, R72 ;  /* 0x000000485b0c7220 */ /* 0x000fe20000410000 */
[C---:B------:R-:W-:Y:S01]  /*d9d0*/  FMUL.FTZ R14, R90.reuse, R74 ;  /* 0x0000004a5a0e7220 */ /* 0x040fe20000410000 */
[----:B------:R-:W-:Y:S01]  /*d9e0*/  FMUL.FTZ R15, R90, R75 ;  /* 0x0000004b5a0f7220 */ /* 0x000fe20000410000 */
[----:B------:R-:W-:Y:S01]  /*d9f0*/  FADD.FTZ R98, R98, R103 ;  /* 0x0000006762627221 */ /* 0x000fe20000010000 */
[----:B------:R-:W1:Y:S04]  /*da00*/  LDSM.16.MT88.4 R20, [R96] ;  /* 0x000000006014783b */ /* 0x000e680000004200 */
[----:B------:R-:W-:Y:S01]  /*da10*/  MUFU.EX2 R133, R133 ;  /* 0x0000008500857308 */ /* 0x000fe20000000800 */
[C---:B------:R-:W-:Y:S01]  /*da20*/  ISETP.GT.AND P0, PT, R122.reuse, RZ, PT ;  /* 0x000000ff7a00720c */ /* 0x040fe20003f04270 */
[----:B------:R-:W-:Y:S01]  /*da30*/  FADD.FTZ R86, R97, R86 ;  /* 0x0000005661567221 */ /* 0x000fe20000010000 */
[----:B------:R-:W-:Y:S01]  /*da40*/  IADD3 R122, PT, PT, R122, -0x1, RZ ;  /* 0xffffffff7a7a7810 */ /* 0x000fe20007ffe0ff */
        /* <DEDUP_REMOVED lines=9> */
[C---:B------:R-:W-:Y:S01]  /*dae0*/  FMUL.FTZ R21, R91.reuse, R65 ;  /* 0x000000415b157220 */ /* 0x040fe20000410000 */
[C---:B------:R-:W-:Y:S07]  /*daf0*/  HMMA.16816.F32.BF16 R16, R80.reuse, R22, R16 ;  /* 0x000000165010723c */ /* 0x040fee0000041810 */
[----:B------:R-:W-:Y:S01]  /*db00*/  MUFU.EX2 R142, R142 ;  /* 0x0000008e008e7308 */ /* 0x000fe20000000800 */
[C---:B------:R-:W-:Y:S01]  /*db10*/  FMUL.FTZ R22, R90.reuse, R66 ;  /* 0x000000425a167220 */ /* 0x040fe20000410000 */
[C---:B------:R-:W-:Y:S08]  /*db20*/  FMUL.FTZ R23, R90.reuse, R67 ;  /* 0x000000435a177220 */ /* 0x040ff00000410000 */
[----:B------:R-:W-:Y:S01]  /*db30*/  MUFU.EX2 R130, R130 ;  /* 0x0000008200827308 */ /* 0x000fe20000000800 */
[C---:B------:R-:W-:Y:S03]  /*db40*/  HMMA.16816.F32.BF16 R20, R80.reuse, R28, R20 ;  /* 0x0000001c5014723c */ /* 0x040fe60000041814 */
[C---:B------:R-:W-:Y:S01]  /*db50*/  FMUL.FTZ R28, R91.reuse, R56 ;  /* 0x000000385b1c7220 */ /* 0x040fe20000410000 */
[----:B------:R-:W-:Y:S05]  /*db60*/  FMUL.FTZ R29, R91, R57 ;  /* 0x000000395b1d7220 */ /* 0x000fea0000410000 */
[----:B------:R-:W-:Y:S01]  /*db70*/  MUFU.EX2 R127, R127 ;  /* 0x0000007f007f7308 */ /* 0x000fe20000000800 */
[C---:B------:R-:W-:Y:S03]  /*db80*/  HMMA.16816.F32.BF16 R24, R80.reuse, R30, R24 ;  /* 0x0000001e5018723c */ /* 0x040fe60000041818 */
[C---:B------:R-:W-:Y:S01]  /*db90*/  FMUL.FTZ R30, R90.reuse, R58 ;  /* 0x0000003a5a1e7220 */ /* 0x040fe20000410000 */
[----:B------:R-:W-:Y:S02]  /*dba0*/  FMUL.FTZ R31, R90, R59 ;  /* 0x0000003b5a1f7220 */ /* 0x000fe40000410000 */
[----:B------:R-:W-:Y:S03]  /*dbb0*/  LDSM.16.MT88.4 R56, [R93+0x6400] ;  /* 0x006400005d38783b */ /* 0x000fe60000004200 */
[----:B------:R-:W-:Y:S02]  /*dbc0*/  MUFU.EX2 R146, R146 ;  /* 0x0000009200927308 */ /* 0x000fe40000000800 */
[C---:B--2---:R-:W-:Y:S08]  /*dbd0*/  HMMA.16816.F32.BF16 R28, R80.reuse, R60, R28 ;  /* 0x0000003c501c723c */ /* 0x044ff0000004181c */
[----:B------:R-:W-:Y:S01]  /*dbe0*/  MUFU.EX2 R144, R144 ;  /* 0x0000009000907308 */ /* 0x000fe20000000800 */
[C---:B------:R-:W-:Y:S01]  /*dbf0*/  HMMA.16816.F32.BF16 R32, R80.reuse, R62, R32 ;  /* 0x0000003e5020723c */ /* 0x040fe20000041820 */
[----:B------:R-:W-:Y:S08]  /*dc00*/  LDSM.16.MT88.4 R60, [R96+0x800] ;  /* 0x00080000603c783b */ /* 0x000ff00000004200 */
[----:B------:R-:W-:Y:S01]  /*dc10*/  MUFU.EX2 R141, R141 ;  /* 0x0000008d008d7308 */ /* 0x000fe20000000800 */
[C---:B------:R-:W-:Y:S09]  /*dc20*/  HMMA.16816.F32.BF16 R36, R80.reuse, R52, R36 ;  /* 0x000000345024723c */ /* 0x040ff20000041824 */
        /* <DEDUP_REMOVED lines=9> */
[----:B---3--:R-:W-:Y:S01]  /*dcc0*/  F2FP.BF16.F32.PACK_AB R89, R139, R128 ;  /* 0x000000808b59723e */ /* 0x008fe200000010ff */
[C---:B-1----:R-:W-:Y:S03]  /*dcd0*/  HMMA.16816.F32.BF16 R44, R80.reuse, R52, R44 ;  /* 0x00000034502c723c */ /* 0x042fe6000004182c */
[----:B------:R-:W-:Y:S05]  /*dce0*/  F2FP.BF16.F32.PACK_AB R52, R106, R105 ;  /* 0x000000696a34723e */ /* 0x000fea00000010ff */
        /* <DEDUP_REMOVED lines=8> */
[----:B--2---:R-:W-:Y:S03]  /*dd70*/  F2FP.BF16.F32.PACK_AB R90, R145, R134 ;  /* 0x00000086915a723e */ /* 0x004fe600000010ff */
        /* <DEDUP_REMOVED lines=43> */
[----:B------:R3:W4:Y:S07]  /*e030*/  LDSM.16.MT88.4 R4, [R93+0x8c00] ;  /* 0x008c00005d04783b */ /* 0x00072e0000004200 */
[C---:B------:R-:W-:Y:S01]  /*e040*/  HMMA.16816.F32.BF16 R76, R88.reuse, R78, R8 ;  /* 0x0000004e584c723c */ /* 0x040fe20000041808 */
[----:B------:R-:W5:Y:S07]  /*e050*/  LDSM.16.MT88.4 R8, [R96+0x2c00] ;  /* 0x002c00006008783b */ /* 0x000f6e0000004200 */
[C---:B------:R-:W-:Y:S03]  /*e060*/  HMMA.16816.F32.BF16 R72, R88.reuse, R68, R12 ;  /* 0x000000445848723c */ /* 0x040fe6000004180c */
[----:B------:R-:W-:Y:S04]  /*e070*/  FADD.FTZ R13, R111, R86 ;  /* 0x000000566f0d7221 */ /* 0x000fe80000010000 */
[----:B------:R-:W-:Y:S01]  /*e080*/  FADD.FTZ R13, R142, R13 ;  /* 0x0000000d8e0d7221 */ /* 0x000fe20000010000 */
[C---:B------:R-:W-:Y:S03]  /*e090*/  HMMA.16816.F32.BF16 R68, R88.reuse, R70, R16 ;  /* 0x000000465844723c */ /* 0x040fe60000041810 */
[----:B---3--:R-:W-:Y:S01]  /*e0a0*/  MOV R93, R2 ;  /* 0x00000002005d7202 */ /* 0x008fe20000000f00 */
        /* <DEDUP_REMOVED lines=8> */
[----:B------:R-:W-:Y:S04]  /*e130*/  FADD.FTZ R152, R152, R135 ;  /* 0x0000008798987221 */ /* 0x000fe80000010000 */
[C---:B--2---:R-:W-:Y:S08]  /*e140*/  HMMA.16816.F32.BF16 R56, R88.reuse, R52, R28 ;  /* 0x000000345838723c */ /* 0x044ff0000004181c */
        /* <DEDUP_REMOVED lines=20> */
.L_x_9052:
        /* <DEDUP_REMOVED lines=10> */
.L_x_9070:
[----:B----4-:R-:W-:Y:S01]  /*e330*/  FADD.FTZ R10, R8, R10 ;  /* 0x0000000a080a7221 */ /* 0x010fe20000010000 */
[----:B------:R-:W2:Y:S01]  /*e340*/  MUFU.RCP R3, R6 ;  /* 0x0000000600037308 */ /* 0x000ea20000001000 */
[----:B------:R-:W-:Y:S02]  /*e350*/  SHF.L.U32 R5, R94, 0x1, RZ ;  /* 0x000000015e057819 */ /* 0x000fe400000006ff */
[----:B------:R-:W-:Y:S02]  /*e360*/  FSETP.NE.FTZ.AND P2, PT, R6, RZ, PT ;  /* 0x000000ff0600720b */ /* 0x000fe40003f55000 */
[----:B------:R-:W-:Y:S02]  /*e370*/  FSETP.NE.FTZ.AND P1, PT, R10, RZ, PT ;  /* 0x000000ff0a00720b */ /* 0x000fe40003f35000 */
[----:B------:R-:W-:Y:S01]  /*e380*/  LOP3.LUT R5, R104, 0x6, R5, 0xf8, !PT ;  /* 0x0000000668057812 */ /* 0x000fe200078ef805 */
[----:B------:R-:W4:Y:S01]  /*e390*/  MUFU.RCP R4, R10 ;  /* 0x0000000a00047308 */ /* 0x000f220000001000 */
[----:B---3--:R-:W-:-:S02]  /*e3a0*/  LOP3.LUT R8, R92, 0x20, RZ, 0xc0, !PT ;  /* 0x000000205c087812 */ /* 0x008fc400078ec0ff */
[----:B------:R-:W-:Y:S02]  /*e3b0*/  LOP3.LUT R92, R92, 0x40, RZ, 0xc0, !PT ;  /* 0x000000405c5c7812 */ /* 0x000fe400078ec0ff */
[----:B--2---:R-:W-:-:S05]  /*e3c0*/  FSEL R3, R3, 1, P2 ;  /* 0x3f80000003037808 */ /* 0x004fca0001000000 */
        /* <DEDUP_REMOVED lines=34> */
[C---:B------:R-:W-:Y:S01]  /*e5f0*/  FMUL.FTZ R64, R3.reuse, R64 ;  /* 0x0000004003407220 */ /* 0x040fe20000410000 */
[C---:B------:R-:W-:Y:S01]  /*e600*/  FMUL.FTZ R65, R3.reuse, R65 ;  /* 0x0000004103417220 */ /* 0x040fe20000410000 */
[----:B------:R-:W-:Y:S01]  /*e610*/  LOP3.LUT R9, R4, 0xc0, RZ, 0xc0, !PT ;  /* 0x000000c004097812 */ /* 0x000fe200078ec0ff */
[----:B------:R-:W-:Y:S01]  /*e620*/  FMUL.FTZ R60, R3, R60 ;  /* 0x0000003c033c7220 */ /* 0x000fe20000410000 */
[----:B------:R-:W-:Y:S01]  /*e630*/  LOP3.LUT R5, R5, 0x20, R4, 0xf8, !PT ;  /* 0x0000002005057812 */ /* 0x000fe200078ef804 */
[----:B------:R-:W-:Y:S01]  /*e640*/  FMUL.FTZ R61, R3, R61 ;  /* 0x0000003d033d7220 */ /* 0x000fe20000410000 */
[----:B------:R-:W-:Y:S01]  /*e650*/  LOP3.LUT R9, R9, 0x18, R94, 0xf8, !PT ;  /* 0x0000001809097812 */ /* 0x000fe200078ef85e */
[----:B------:R-:W-:Y:S01]  /*e660*/  FMUL.FTZ R56, R3, R56 ;  /* 0x0000003803387220 */ /* 0x000fe20000410000 */
[----:B------:R-:W-:Y:S01]  /*e670*/  F2FP.BF16.F32.PACK_AB R80, R81, R80 ;  /* 0x000000505150723e */ /* 0x000fe200000010ff */
[----:B------:R-:W-:Y:S01]  /*e680*/  FMUL.FTZ R57, R3, R57 ;  /* 0x0000003903397220 */ /* 0x000fe20000410000 */
[----:B------:R-:W-:Y:S01]  /*e690*/  LOP3.LUT R5, R5, R9, RZ, 0xfc, !PT ;  /* 0x0000000905057212 */ /* 0x000fe200078efcff */
[----:B------:R-:W-:Y:S01]  /*e6a0*/  FMUL.FTZ R52, R3, R52 ;  /* 0x0000003403347220 */ /* 0x000fe20000410000 */
[----:B------:R-:W-:Y:S01]  /*e6b0*/  F2FP.BF16.F32.PACK_AB R82, R83, R82 ;  /* 0x000000525352723e */ /* 0x000fe200000010ff */
[----:B------:R-:W-:Y:S01]  /*e6c0*/  FMUL.FTZ R53, R3, R53 ;  /* 0x0000003503357220 */ /* 0x000fe20000410000 */
        /* <DEDUP_REMOVED lines=60> */
[----:B------:R-:W4:Y:S04]  /*ea90*/  LD.E.64 R48, desc[UR4][R84.64+0x88] ;  /* 0x0000880454307980 */ /* 0x000f28000c101b00 */
[----:B------:R-:W4:Y:S04]  /*eaa0*/  LD.E.64 R18, desc[UR4][R84.64+0x90] ;  /* 0x0000900454127980 */ /* 0x000f28000c101b00 */
[----:B--2---:R2:W5:Y:S04]  /*eab0*/  LD.E.64 R36, desc[UR4][R84.64+0xa0] ;  /* 0x0000a00454247980 */ /* 0x004568000c101b00 */
[----:B------:R-:W2:Y:S04]  /*eac0*/  @!P0 LD.E.64 R22, desc[UR4][R84.64+0x80] ;  /* 0x0000800454168980 */ /* 0x000ea8000c101b00 */
[----:B---3--:R3:W5:Y:S01]  /*ead0*/  LD.E.64 R38, desc[UR4][R84.64+0x70] ;  /* 0x0000700454267980 */ /* 0x008762000c101b00 */
[----:B----4-:R-:W-:-:S13]  /*eae0*/  ISETP.NE.AND P5, PT, R8, RZ, PT ;  /* 0x000000ff0800720c */ /* 0x010fda0003fa5270 */
[----:B------:R-:W1:Y:S04]  /*eaf0*/  @!P5 LD.E R14, desc[UR4][R84.64+0x60] ;  /* 0x00006004540ed980 */ /* 0x000e68000c101900 */
[----:B------:R-:W4:Y:S01]  /*eb00*/  @!P5 LD.E R12, desc[UR4][R84.64+0xb4] ;  /* 0x0000b404540cd980 */ /* 0x000f22000c101900 */
[----:B------:R-:W3:Y:S08]  /*eb10*/  @P2 MUFU.LG2 R6, R6 ;  /* 0x0000000600062308 */ /* 0x000ef00000000c00 */
[----:B------:R-:W2:Y:S01]  /*eb20*/  @P1 MUFU.LG2 R10, R10 ;  /* 0x0000000a000a1308 */ /* 0x000ea20000000c00 */
[----:B------:R-:W-:-:S02]  /*eb30*/  SHF.L.U32 R5, R115, 0x6, RZ ;  /* 0x0000000673057819 */ /* 0x000fc400000006ff */
[----:B------:R-:W-:Y:S02]  /*eb40*/  SHF.R.U32.HI R3, RZ, 0x2, R94 ;  /* 0x00000002ff037819 */ /* 0x000fe4000001165e */
[----:B------:R-:W-:Y:S02]  /*eb50*/  IADD3 R16, PT, PT, -R5, R116, RZ ;  /* 0x0000007405107210 */ /* 0x000fe40007ffe1ff */
[C---:B------:R-:W-:Y:S01]  /*eb60*/  IADD3 R11, PT, PT, R3.reuse, 0x20, RZ ;  /* 0x00000020030b7810 */ /* 0x040fe20007ffe0ff */
[----:B---3--:R-:W-:Y:S01]  /*eb70*/  @P2 FMUL.FTZ R20, R6, 0.69314718246459960938 ;  /* 0x3f31721806142820 */ /* 0x008fe20000410000 */
[-C--:B------:R-:W-:Y:S02]  /*eb80*/  ISETP.GE.AND P4, PT, R3, R16.reuse, PT ;  /* 0x000000100300720c */ /* 0x080fe40003f86270 */
[----:B------:R-:W-:Y:S02]  /*eb90*/  ISETP.GE.AND P3, PT, R11, R16, PT ;  /* 0x000000100b00720c */ /* 0x000fe40003f66270 */
[----:B------:R-:W-:Y:S01]  /*eba0*/  MOV R11, 0x7f800000 ;  /* 0x7f800000000b7802 */ /* 0x000fe20000000f00 */
[----:B-----5:R-:W-:Y:S01]  /*ebb0*/  @P2 FFMA.FTZ R11, R7, R2, R20 ;  /* 0x00000002070b2223 */ /* 0x020fe20000010014 */
[----:B------:R-:W-:Y:S01]  /*ebc0*/  LOP3.LUT R16, R4, 0x18, RZ, 0xc0, !PT ;  /* 0x0000001804107812 */ /* 0x000fe200078ec0ff */
[----:B--2---:R-:W-:Y:S01]  /*ebd0*/  @P1 FMUL.FTZ R13, R10, 0.69314718246459960938 ;  /* 0x3f3172180a0d1820 */ /* 0x004fe20000410000 */
[----:B------:R-:W-:Y:S01]  /*ebe0*/  MOV R17, RZ ;  /* 0x000000ff00117202 */ /* 0x000fe20000000f00 */
[----:B------:R-:W-:Y:S01]  /*ebf0*/  @P0 IMAD.WIDE.U32 R20, R48, R117, RZ ;  /* 0x0000007530140225 */ /* 0x000fe200078e00ff */
[----:B------:R-:W-:-:S03]  /*ec00*/  MOV R8, 0x7f800000 ;  /* 0x7f80000000087802 */ /* 0x000fc60000000f00 */
[----:B------:R-:W-:Y:S01]  /*ec10*/  @P1 FFMA.FTZ R8, R7, R0, R13 ;  /* 0x0000000007081223 */ /* 0x000fe2000001000d */
[-C--:B------:R-:W-:Y:S02]  /*ec20*/  @!P0 IMAD R6, R23, R114.reuse, RZ ;  /* 0x0000007217068224 */ /* 0x080fe400078e02ff */
[----:B------:R-:W-:Y:S01]  /*ec30*/  @!P0 IMAD.WIDE.U32 R40, R22, R114, RZ ;  /* 0x0000007216288225 */ /* 0x000fe200078e00ff */
[----:B------:R-:W-:-:S03]  /*ec40*/  @P0 MOV R40, R20 ;  /* 0x0000001400280202 */ /* 0x000fc60000000f00 */
[----:B------:R-:W-:Y:S02]  /*ec50*/  IMAD R7, R19, R113, RZ ;  /* 0x0000007113077224 */ /* 0x000fe400078e02ff */
[----:B------:R-:W-:Y:S02]  /*ec60*/  @P0 IMAD R0, R49, R117, RZ ;  /* 0x0000007531000224 */ /* 0x000fe400078e02ff */
[----:B------:R-:W-:-:S04]  /*ec70*/  IMAD.WIDE.U32 R16, R5, R48, R16 ;  /* 0x0000003005107225 */ /* 0x000fc800078e0010 */
[----:B------:R-:W-:Y:S02]  /*ec80*/  IMAD R2, R49, R5, RZ ;  /* 0x0000000531027224 */ /* 0x000fe400078e02ff */
[----:B------:R-:W-:Y:S01]  /*ec90*/  IMAD.WIDE.U32 R18, R18, R113, RZ ;  /* 0x0000007112127225 */ /* 0x000fe200078e00ff */
[----:B------:R-:W-:Y:S02]  /*eca0*/  @!P0 IADD3 R6, PT, PT, R41, R6, RZ ;  /* 0x0000000629068210 */ /* 0x000fe40007ffe0ff */
[----:B------:R-:W-:Y:S02]  /*ecb0*/  @P0 IADD3 R6, PT, PT, R21, R0, RZ ;  /* 0x0000000015060210 */ /* 0x000fe40007ffe0ff */
[----:B------:R-:W-:Y:S02]  /*ecc0*/  LOP3.LUT R9, R9, 0x18, R4, 0x78, !PT ;  /* 0x0000001809097812 */ /* 0x000fe400078e7804 */
[----:B------:R-:W-:Y:S02]  /*ecd0*/  IADD3 R13, PT, PT, R17, R2, RZ ;  /* 0x00000002110d7210 */ /* 0x000fe40007ffe0ff */
[----:B------:R-:W-:-:S02]  /*ece0*/  IADD3 R7, PT, PT, R19, R7, RZ ;  /* 0x0000000713077210 */ /* 0x000fc40007ffe0ff */
[----:B------:R-:W-:Y:S02]  /*ecf0*/  IADD3 R40, P2, P1, R18, R16, R40 ;  /* 0x0000001012287210 */ /* 0x000fe4000795e028 */
[----:B------:R-:W-:Y:S02]  /*ed00*/  LOP3.LUT P6, RZ, R94, 0x3, RZ, 0xc0, !PT ;  /* 0x000000035eff7812 */ /* 0x000fe400078cc0ff */
[----:B------:R-:W-:Y:S02]  /*ed10*/  LOP3.LUT R2, R9, 0x1f20, R4, 0xf8, !PT ;  /* 0x00001f2009027812 */ /* 0x000fe400078ef804 */
[----:B------:R-:W-:Y:S01]  /*ed20*/  IADD3.X R41, PT, PT, R7, R13, R6, P2, P1 ;  /* 0x0000000d07297210 */ /* 0x000fe200017e2406 */
[----:B-1----:R-:W-:-:S04]  /*ed30*/  @!P5 IMAD R15, R14, R114, R113 ;  /* 0x000000720e0fd224 */ /* 0x002fc800078e0271 */
[----:B----4-:R-:W-:Y:S01]  /*ed40*/  @!P5 IMAD R0, R15, R12, RZ ;  /* 0x0000000c0f00d224 */ /* 0x010fe200078e02ff */
[----:B------:R-:W-:Y:S06]  /*ed50*/  @!P5 BRA `(.L_x_9061) ;  /* 0x000000000014d947 */ /* 0x000fec0003800000 */
[----:B------:R-:W2:Y:S04]  /*ed60*/  @!P0 LD.E R7, desc[UR4][R84.64+0xb4] ;  /* 0x0000b40454078980 */ /* 0x000ea8000c101900 */
[----:B------:R-:W3:Y:S01]  /*ed70*/  LD.E R0, desc[UR4][R84.64+0xd4] ;  /* 0x0000d40454007980 */ /* 0x000ee2000c101900 */
[----:B--2---:R-:W-:Y:S02]  /*ed80*/  @!P0 IMAD R117, R7, R114, RZ ;  /* 0x0000007207758224 */ /* 0x004fe400078e02ff */
[----:B---3--:R-:W-:-:S05]  /*ed90*/  IMAD R0, R0, R113, RZ ;  /* 0x0000007100007224 */ /* 0x008fca00078e02ff */
[----:B------:R-:W-:Y:S02]  /*eda0*/  IADD3 R0, PT, PT, R0, R117, RZ ;  /* 0x0000007500007210 */ /* 0x000fe40007ffe0ff */
.L_x_9061:
        /* <DEDUP_REMOVED lines=24> */
.L_x_9063:
[----:B------:R-:W-:Y:S05]  /*ef30*/  BSYNC.RECONVERGENT B0 ;  /* 0x0000000000007941 */ /* 0x000fea0003800200 */
.L_x_9062:
        /* <DEDUP_REMOVED lines=10> */
.L_x_9065:
[----:B------:R-:W-:Y:S05]  /*efe0*/  BSYNC.RECONVERGENT B0 ;  /* 0x0000000000007941 */ /* 0x000fea0003800200 */
.L_x_9064:
[----:B------:R-:W-:-:S04]  /*eff0*/  MOV R113, 0x0 ;  /* 0x0000000000717802 */ /* 0x000fc80000000f00 */
[----:B-1234-:R-:W-:Y:S05]  /*f000*/  @P3 RET.REL.NODEC R112 `(_ZN5flash24flash_fwd_splitkv_kernelI23Flash_fwd_kernel_traitsILi96ELi64ELi64ELi4ELb0ELb0EN7cutlass10bfloat16_tE19Flash_kernel_traitsILi96ELi64ELi64ELi4ES3_EELb0ELb0ELb0ELb0ELb1ELb1ELb0ELb1EEEvNS_16Flash_fwd_paramsE) ;  /* 0xffffff0c70fc3950 */ /* 0x01efea0003c3ffff */
        /* <DEDUP_REMOVED lines=14> */
[----:B-1----:R-:W-:Y:S05]  /*f0f0*/  RET.REL.NODEC R112 `(_ZN5flash24flash_fwd_splitkv_kernelI23Flash_fwd_kernel_traitsILi96ELi64ELi64ELi4ELb0ELb0EN7cutlass10bfloat16_tE19Flash_kernel_traitsILi96ELi64ELi64ELi4ES3_EELb0ELb0ELb0ELb0ELb1ELb1ELb0ELb1EEEvNS_16Flash_fwd_paramsE) ;  /* 0xffffff0c70c07950 */ /* 0x002fea0003c3ffff */
.L_x_9060:
[----:B------:R-:W-:Y:S01]  /*f100*/  MOV R4, 0x2 ;  /* 0x0000000200047802 */ /* 0x000fe20000000f00 */
[----:B------:R-:W-:Y:S01]  /*f110*/  IMAD.MOV.U32 R3, RZ, RZ, 0x1f ;  /* 0x0000001fff037424 */ /* 0x000fe200078e00ff */
[----:B------:R-:W-:-:S07]  /*f120*/  MOV R5, 0xffffffff ;  /* 0xffffffff00057802 */ /* 0x000fce0000000f00 */
[----:B-1---5:R-:W-:Y:S05]  /*f130*/  WARPSYNC.COLLECTIVE R5, `(.L_x_9066) ;  /* 0x0000000005087348 */ /* 0x022fea0003c00000 */
[----:B------:R2:W3:Y:S02]  /*f140*/  SHFL.BFLY P0, R10, R128, R4, R3 ;  /* 0x0c000004800a7389 */ /* 0x0004e40000000003 */
[----:B-123-5:R-:W-:Y:S05]  /*f150*/  ENDCOLLECTIVE ;  /* 0x000000000000791b */ /* 0x02efea0003800000 */
.L_x_9066:
[----:B------:R-:W-:Y:S02]  /*f160*/  IMAD.MOV.U32 R9, RZ, RZ, R10 ;  /* 0x000000ffff097224 */ /* 0x000fe400078e000a */
[----:B------:R-:W-:Y:S02]  /*f170*/  IMAD.MOV.U32 R4, RZ, RZ, 0x1 ;  /* 0x00000001ff047424 */ /* 0x000fe400078e00ff */
[----:B------:R-:W-:-:S05]  /*f180*/  FADD.FTZ R9, R9, R128 ;  /* 0x0000008009097221 */ /* 0x000fca0000010000 */
[----:B------:R-:W-:-:S07]  /*f190*/  MOV R128, R9 ;  /* 0x0000000900807202 */ /* 0x000fce0000000f00 */
[----:B------:R-:W-:Y:S05]  /*f1a0*/  WARPSYNC.COLLECTIVE R5, `(.L_x_9067) ;  /* 0x0000000005087348 */ /* 0x000fea0003c00000 */
[----:B------:R1:W2:Y:S02]  /*f1b0*/  SHFL.BFLY P0, R10, R128, R4, R3 ;  /* 0x0c000004800a7389 */ /* 0x0002a40000000003 */
[----:B-12---:R-:W-:Y:S05]  /*f1c0*/  ENDCOLLECTIVE ;  /* 0x000000000000791b */ /* 0x006fea0003800000 */
.L_x_9067:
[----:B------:R-:W-:Y:S01]  /*f1d0*/  MOV R128, R126 ;  /* 0x0000007e00807202 */ /* 0x000fe20000000f00 */
[----:B------:R-:W-:Y:S01]  /*f1e0*/  IMAD.MOV.U32 R4, RZ, RZ, 0x2 ;  /* 0x00000002ff047424 */ /* 0x000fe200078e00ff */
[----:B------:R-:W-:-:S07]  /*f1f0*/  MOV R6, R10 ;  /* 0x0000000a00067202 */ /* 0x000fce0000000f00 */
[----:B------:R-:W-:Y:S05]  /*f200*/  WARPSYNC.COLLECTIVE R5, `(.L_x_9068) ;  /* 0x0000000005087348 */ /* 0x000fea0003c00000 */
[----:B------:R1:W2:Y:S02]  /*f210*/  SHFL.BFLY P0, R10, R128, R4, R3 ;  /* 0x0c000004800a7389 */ /* 0x0002a40000000003 */
[----:B-12---:R-:W-:Y:S05]  /*f220*/  ENDCOLLECTIVE ;  /* 0x000000000000791b */ /* 0x006fea0003800000 */
.L_x_9068:
[----:B------:R-:W-:Y:S01]  /*f230*/  FADD.FTZ R6, R9, R6 ;  /* 0x0000000609067221 */ /* 0x000fe20000010000 */
[----:B------:R-:W-:Y:S01]  /*f240*/  FADD.FTZ R8, R10, R126 ;  /* 0x0000007e0a087221 */ /* 0x000fe20000010000 */
[----:B------:R-:W-:-:S04]  /*f250*/  MOV R4, 0x1 ;  /* 0x0000000100047802 */ /* 0x000fc80000000f00 */
[----:B------:R-:W-:-:S07]  /*f260*/  MOV R128, R8 ;  /* 0x0000000800807202 */ /* 0x000fce0000000f00 */
[----:B------:R-:W-:Y:S05]  /*f270*/  WARPSYNC.COLLECTIVE R5, `(.L_x_9069) ;  /* 0x0000000005087348 */ /* 0x000fea0003c00000 */
[----:B------:R1:W2:Y:S02]  /*f280*/  SHFL.BFLY P0, R10, R128, R4, R3 ;  /* 0x0c000004800a7389 */ /* 0x0002a40000000003 */
[----:B-12---:R-:W-:Y:S05]  /*f290*/  ENDCOLLECTIVE ;  /* 0x000000000000791b */ /* 0x006fea0003800000 */
.L_x_9069:
[----:B------:R-:W-:Y:S05]  /*f2a0*/  BRA `(.L_x_9070) ;  /* 0xfffffff000207947 */ /* 0x000fea000383ffff */
.L_x_9071:
        /* <DEDUP_REMOVED lines=13> */
.L_x_11683:


//--------------------- .text._ZN5flash24flash_fwd_splitkv_kernelI23Flash_fwd_kernel_traitsILi96ELi64ELi64ELi4ELb0ELb0EN7cutlass10bfloat16_tE19Flash_kernel_traitsILi96ELi64ELi64ELi4ES3_EELb0ELb0ELb1ELb0ELb0ELb0ELb0ELb1EEEvNS_16Flash_fwd_paramsE --------------------------
	.section	.text._ZN5flash24flash_fwd_splitkv_kernelI23Flash_fwd_kernel_traitsILi96ELi64ELi64ELi4ELb0ELb0EN7cutlass10bfloat16_tE19Flash_kernel_traitsILi96ELi64ELi64ELi4ES3_EELb0ELb0ELb1ELb0ELb0ELb0ELb0ELb1EEEvNS_16Flash_fwd_paramsE,"ax",@progbits
	.align	128
        .global         _ZN5flash24flash_fwd_splitkv_kernelI23Flash_fwd_kernel_traitsILi96ELi64ELi64ELi4ELb0ELb0EN7cutlass10bfloat16_tE19Flash_kernel_traitsILi96ELi64ELi64ELi4ES3_EELb0ELb0ELb1ELb0ELb0ELb0ELb0ELb1EEEvNS_16Flash_fwd_paramsE
        .type           _ZN5flash24flash_fwd_splitkv_kernelI23Flash_fwd_kernel_traitsILi96ELi64ELi64ELi4ELb0ELb0EN7cutlass10bfloat16_tE19Flash_kernel_traitsILi96ELi64ELi64ELi4ES3_EELb0ELb0ELb1ELb0ELb0ELb0ELb0ELb1EEEvNS_16Flash_fwd_paramsE,@function
        .size           _ZN5flash24flash_fwd_splitkv_kernelI23Flash_fwd_kernel_traitsILi96ELi64ELi64ELi4ELb0ELb0EN7cutlass10bfloat16_tE19Flash_kernel_traitsILi96ELi64ELi64ELi4ES3_EELb0ELb0ELb1ELb0ELb0ELb0ELb0ELb1EEEvNS_16Flash_fwd_paramsE,(.L_x_11684 - _ZN5flash24flash_fwd_splitkv_kernelI23Flash_fwd_kernel_traitsILi96ELi64ELi64ELi4ELb0ELb0EN7cutlass10bfloat16_tE19Flash_kernel_traitsILi96ELi64ELi64ELi4ES3_EELb0ELb0ELb1ELb0ELb0ELb0ELb0ELb1EEEvNS_16Flash_fwd_paramsE)
        .other          _ZN5flash24flash_fwd_splitkv_kernelI23Flash_fwd_kernel_traitsILi96ELi64ELi64ELi4ELb0ELb0EN7cutlass10bfloat16_tE19Flash_kernel_traitsILi96ELi64ELi64ELi4ES3_EELb0ELb0ELb1ELb0ELb0ELb0ELb0ELb1EEEvNS_16Flash_fwd_paramsE,@"STO_CUDA_ENTRY STV_DEFAULT"
_ZN5flash24flash_fwd_splitkv_kernelI23Flash_fwd_kernel_traitsILi96ELi64ELi64ELi4ELb0ELb0EN7cutlass10bfloat16_tE19Flash_kernel_traitsILi96ELi64ELi64ELi4ES3_EELb0ELb0ELb1ELb0ELb0ELb0ELb0ELb1EEEvNS_16Flash_fwd_paramsE:
.text._ZN5flash24flash_fwd_splitkv_kernelI23Flash_fwd_kernel_traitsILi96ELi64ELi64ELi4ELb0ELb0EN7cutlass10bfloat16_tE19Flash_kernel_traitsILi96ELi64ELi64ELi4ES3_EELb0ELb0ELb1ELb0ELb0ELb0ELb0ELb1EEEvNS_16Flash_fwd_paramsE:
[----:B------:R-:W-:Y:S01]  /*0000*/  LDC R1, c[0x0][0x37c] ;  /* 0x0000df00ff017b82 */ /* 0x000fe20000000800 */
[----:B------:R-:W1:Y:S07]  /*0010*/  S2R R147, SR_CTAID.X ;  /* 0x0000000000937919 */ /* 0x000e6e0000002500 */
[----:B------:R-:W2:Y:S01]  /*0020*/  LDC.64 R84, c[0x0][0x348] ;  /* 0x0000d200ff547b82 */ /* 0x000ea20000000a00 */
[----:B------:R-:W-:Y:S01]  /*0030*/  BSSY.RECONVERGENT B4, `(.L_x_9072) ;  /* 0x0000005000047945 */ /* 0x000fe20003800200 */
[----:B------:R-:W-:Y:S01]  /*0040*/  MOV R144, 0x80 ;  /* 0x0000008000907802 */ /* 0x000fe20000000f00 */
[----:B------:R-:W3:Y:S01]  /*0050*/  S2R R145, SR_CTAID.Y ;  /* 0x0000000000917919 */ /* 0x000ee20000002600 */
[----:B------:R-:W4:Y:S05]  /*0060*/  S2R R146, SR_CTAID.Z ;  /* 0x0000000000927919 */ /* 0x000f2a0000002700 */
[----:B-1234-:R-:W-:Y:S05]  /*0070*/  CALL.REL.NOINC `($_ZN5flash24flash_fwd_splitkv_kernelI23Flash_fwd_kernel_traitsILi96ELi64ELi64ELi4ELb0ELb0EN7cutlass10bfloat16_tE19Flash_kernel_traitsILi96ELi64ELi64ELi4ES3_EELb0ELb0ELb1ELb0ELb0ELb0ELb0ELb1EEEvNS_16Flash_fwd_paramsE$_ZN5flash30compute_attn_1rowblock_splitkvI23Flash_fwd_kernel_traitsILi96ELi64ELi64ELi4ELb0ELb0EN7cutlass10bfloat16_tE19Flash_kernel_traitsILi96ELi64ELi64ELi4ES3_EELb0ELb0ELb1ELb0ELb0ELb0ELb0ELb1ENS_16Flash_fwd_paramsEEEvRKT8_iiiii) ;  /* 0x0000000000087944 */ /* 0x01efea0003c00000 */
[----:B------:R-:W-:Y:S05]  /*0080*/  BSYNC.RECONVERGENT B4 ;  /* 0x0000000000047941 */ /* 0x000fea0003800200 */
.L_x_9072:
[----:B------:R-:W-:Y:S05]  /*0090*/  EXIT ;  /* 0x000000000000794d */ /* 0x000fea0003800000 */
        .type           $_ZN5flash24flash_fwd_splitkv_kernelI23Flash_fwd_kernel_traitsILi96ELi64ELi64ELi4ELb0ELb0EN7cutlass10bfloat16_tE19Flash_kernel_traitsILi96ELi64ELi64ELi4ES3_EELb0ELb0ELb1ELb0ELb0ELb0ELb0ELb1EEEvNS_16Flash_fwd_paramsE$_ZN5flash30compute_attn_1rowblock_splitkvI23Flash_fwd_kernel_traitsILi96ELi64ELi64ELi4ELb0ELb0EN7cutlass10bfloat16_tE19Flash_kernel_traitsILi96ELi64ELi64ELi4ES3_EELb0ELb0ELb1ELb0ELb0ELb0ELb0ELb1ENS_16Flash_fwd_paramsEEEvRKT8_iiiii,@function
        .size           $_ZN5flash24flash_fwd_splitkv_kernelI23Flash_fwd_kernel_traitsILi96ELi64ELi64ELi4ELb0ELb0EN7cutlass10bfloat16_tE19Flash_kernel_traitsILi96ELi64ELi64ELi4ES3_EELb0ELb0ELb1ELb0ELb0ELb0ELb0ELb1EEEvNS_16Flash_fwd_paramsE$_ZN5flash30compute_attn_1rowblock_splitkvI23Flash_fwd_kernel_traitsILi96ELi64ELi64ELi4ELb0ELb0EN7cutlass10bfloat16_tE19Flash_kernel_traitsILi96ELi64ELi64ELi4ES3_EELb0ELb0ELb1ELb0ELb0ELb0ELb0ELb1ENS_16Flash_fwd_paramsEEEvRKT8_iiiii,(.L_x_11684 - $_ZN5flash24flash_fwd_splitkv_kernelI23Flash_fwd_kernel_traitsILi96ELi64ELi64ELi4ELb0ELb0EN7cutlass10bfloat16_tE19Flash_kernel_traitsILi96ELi64ELi64ELi4ES3_EELb0ELb0ELb1ELb0ELb0ELb0ELb0ELb1EEEvNS_16Flash_fwd_paramsE$_ZN5flash30compute_attn_1rowblock_splitkvI23Flash_fwd_kernel_traitsILi96ELi64ELi64ELi4ELb0ELb0EN7cutlass10bfloat16_tE19Flash_kernel_traitsILi96ELi64ELi64ELi4ES3_EELb0ELb0ELb1ELb0ELb0ELb0ELb0ELb1ENS_16Flash_fwd_paramsEEEvRKT8_iiiii)
$_ZN5flash24flash_fwd_splitkv_kernelI23Flash_fwd_kernel_traitsILi96ELi64ELi64ELi4ELb0ELb0EN7cutlass10bfloat16_tE19Flash_kernel_traitsILi96ELi64ELi64ELi4ES3_EELb0ELb0ELb1ELb0ELb0ELb0ELb0ELb1EEEvNS_16Flash_fwd_paramsE$_ZN5flash30compute_attn_1rowblock_splitkvI23Flash_fwd_kernel_traitsILi96ELi64ELi64ELi4ELb0ELb0EN7cutlass10bfloat16_tE19Flash_kernel_traitsILi96ELi64ELi64ELi4ES3_EELb0ELb0ELb1ELb0ELb0ELb0ELb0ELb1ENS_16Flash_fwd_paramsEEEvRKT8_iiiii:
        /* <DEDUP_REMOVED lines=39> */
.L_x_9074:
[----:B------:R-:W-:Y:S05]  /*0310*/  BSYNC.RECONVERGENT B0 ;  /* 0x0000000000007941 */ /* 0x000fea0003800200 */
.L_x_9073:
[----:B------:R-:W-:Y:S04]  /*0320*/  BSSY.RECONVERGENT B0, `(.L_x_9075) ;  /* 0x0000007000007945 */ /* 0x000fe80003800200 */
[----:B------:R-:W-:Y:S05]  /*0330*/  @!P3 BRA `(.L_x_9076) ;  /* 0x000000000014b947 */ /* 0x000fea0003800000 */
[----:B------:R-:W4:Y:S02]  /*0340*/  LD.E.U8 R0, desc[UR4][R84.64+0x1b2] ;  /* 0x0001b20454007980 */ /* 0x000f24000c101100 */
[----:B----4-:R-:W-:-:S13]  /*0350*/  ISETP.NE.AND P1, PT, R0, RZ, PT ;  /* 0x000000ff0000720c */ /* 0x010fda0003f25270 */
[----:B------:R-:W4:Y:S02]  /*0360*/  @P1 LD.E R0, desc[UR4][R6.64+0x4] ;  /* 0x0000040406001980 */ /* 0x000f24000c101900 */
[----:B----45:R-:W-:-:S06]  /*0370*/  @P1 IADD3 R63, PT, PT, R0, -R15, RZ ;  /* 0x8000000f003f1210 */ /* 0x030fcc0007ffe0ff */
[----:B------:R4:W5:Y:S02]  /*0380*/  @!P1 LD.E R63, desc[UR4][R6.64] ;  /* 0x00000004063f9980 */ /* 0x000964000c101900 */
.L_x_9076:
[----:B------:R-:W-:Y:S05]  /*0390*/  BSYNC.RECONVERGENT B0 ;  /* 0x0000000000007941 */ /* 0x000fea0003800200 */
.L_x_9075:
        /* <DEDUP_REMOVED lines=9> */
.L_x_9078:
[----:B------:R-:W5:Y:S01]  /*0430*/  LD.E.64 R2, desc[UR4][R84.64+0x108] ;  /* 0x0001080454027980 */ /* 0x000f62000c101b00 */
[----:B------:R-:W-:Y:S01]  /*0440*/  BSSY.RECONVERGENT B0, `(.L_x_9080) ;  /* 0x0000006000007945 */ /* 0x000fe20003800200 */
[----:B------:R-:W-:Y:S01]  /*0450*/  IMAD.MOV.U32 R0, RZ, RZ, RZ ;  /* 0x000000ffff007224 */ /* 0x000fe200078e00ff */
[----:B-----5:R-:W-:-:S04]  /*0460*/  ISETP.NE.U32.AND P0, PT, R2, RZ, PT ;  /* 0x000000ff0200720c */ /* 0x020fc80003f05070 */
[----:B------:R-:W-:-:S13]  /*0470*/  ISETP.NE.AND.EX P0, PT, R3, RZ, PT, P0 ;  /* 0x000000ff0300720c */ /* 0x000fda0003f05300 */
[----:B------:R-:W-:Y:S05]  /*0480*/  @!P0 BRA `(.L_x_9081) ;  /* 0x0000000000048947 */ /* 0x000fea0003800000 */
[----:B------:R1:W5:Y:S02]  /*0490*/  LD.E R0, desc[UR4][R84.64+0xbc] ;  /* 0x0000bc0454007980 */ /* 0x000364000c101900 */
.L_x_9081:
[----:B------:R-:W-:Y:S05]  /*04a0*/  BSYNC.RECONVERGENT B0 ;  /* 0x0000000000007941 */ /* 0x000fea0003800200 */
.L_x_9080:
[----:B-----5:R-:W-:Y:S02]  /*04b0*/  IADD3 R89, PT, PT, R63, R0, RZ ;  /* 0x000000003f597210 */ /* 0x020fe40007ffe0ff */
.L_x_9079:
[----:B------:R-:W-:Y:S05]  /*04c0*/  BSYNC.RECONVERGENT B1 ;  /* 0x0000000000017941 */ /* 0x000fea0003800200 */
.L_x_9077:
[----:B------:R-:W-:Y:S01]  /*04d0*/  IMAD.SHL.U32 R67, R147, 0x40, RZ ;  /* 0x0000004093437824 */ /* 0x000fe200078e00ff */
[----:B------:R-:W-:Y:S01]  /*04e0*/  MOV R2, R144 ;  /* 0x0000009000027202 */ /* 0x000fe20000000f00 */
[----:B------:R-:W-:-:S03]  /*04f0*/  IMAD.MOV.U32 R3, RZ, RZ, 0x0 ;  /* 0x00000000ff037424 */ /* 0x000fc600078e00ff */
[----:B------:R-:W-:-:S13]  /*0500*/  ISETP.GT.AND P0, PT, R148, R67, PT ;  /* 0x000000439400720c */ /* 0x000fda0003f04270 */
[----:B-1234-:R-:W-:Y:S05]  /*0510*/  @!P0 RET.REL.NODEC R2 `(_ZN5flash24flash_fwd_splitkv_kernelI23Flash_fwd_kernel_traitsILi96ELi64ELi64ELi4ELb0ELb0EN7cutlass10bfloat16_tE19Flash_kernel_traitsILi96ELi64ELi64ELi4ES3_EELb0ELb0ELb1ELb0ELb0ELb0ELb0ELb1EEEvNS_16Flash_fwd_paramsE) ;  /* 0xfffffff802b88950 */ /* 0x01efea0003c3ffff */
        /* <DEDUP_REMOVED lines=70> */
.L_x_9084:
[----:B------:R-:W-:Y:S05]  /*0980*/  BSYNC.RECONVERGENT B0 ;  /* 0x0000000000007941 */ /* 0x000fea0003800200 */
.L_x_9083:
        /* <DEDUP_REMOVED lines=18> */
.L_x_9086:
[----:B------:R-:W-:Y:S05]  /*0ab0*/  BSYNC.RECONVERGENT B0 ;  /* 0x0000000000007941 */ /* 0x000fea0003800200 */
.L_x_9085:
[----:B------:R-:W-:Y:S01]  /*0ac0*/  MOV R145, 0x0 ;  /* 0x0000000000917802 */ /* 0x000fe20000000f00 */
[----:B------:R1:W-:Y:S03]  /*0ad0*/  @!P6 ST.E desc[UR4][R6.64], R5 ;  /* 0x000000050600e985 */ /* 0x0003e6000c101904 */
[----:B-12--5:R-:W-:Y:S05]  /*0ae0*/  @P5 RET.REL.NODEC R144 `(_ZN5flash24flash_fwd_splitkv_kernelI23Flash_fwd_kernel_traitsILi96ELi64ELi64ELi4ELb0ELb0EN7cutlass10bfloat16_tE19Flash_kernel_traitsILi96ELi64ELi64ELi4ES3_EELb0ELb0ELb1ELb0ELb0ELb0ELb0ELb1EEEvNS_16Flash_fwd_paramsE) ;  /* 0xfffffff490445950 */ /* 0x026fea0003c3ffff */
[----:B------:R-:W-:Y:S02]  /*0af0*/  MOV R3, 0x7f800000 ;  /* 0x7f80000000037802 */ /* 0x000fe40000000f00 */
[----:B------:R-:W-:-:S03]  /*0b00*/  MOV R145, 0x0 ;  /* 0x0000000000917802 */ /* 0x000fc60000000f00 */
[----:B------:R1:W-:Y:S02]  /*0b10*/  ST.E desc[UR4][R6.64+0x80], R3 ;  /* 0x0000800306007985 */ /* 0x0003e4000c101904 */
[----:B-1----:R-:W-:Y:S05]  /*0b20*/  RET.REL.NODEC R144 `(_ZN5flash24flash_fwd_splitkv_kernelI23Flash_fwd_kernel_traitsILi96ELi64ELi64ELi4ELb0ELb0EN7cutlass10bfloat16_tE19Flash_kernel_traitsILi96ELi64ELi64ELi4ES3_EELb0ELb0ELb1ELb0ELb0ELb0ELb0ELb1EEEvNS_16Flash_fwd_paramsE) ;  /* 0xfffffff490347950 */ /* 0x002fea0003c3ffff */
.L_x_9082:
        /* <DEDUP_REMOVED lines=14> */
[----:B------:R-:W-:Y:S02]  /*0c10*/  IMAD.MOV.U32 R16, RZ, RZ, R84 ;  /* 0x000000ffff107224 */ /* 0x000fe400078e0054 */
[----:B------:R-:W-:-:S05]  /*0c20*/  IMAD.MOV.U32 R17, RZ, RZ, R85 ;  /* 0x000000ffff117224 */ /* 0x000fca00078e0055 */
        /* <DEDUP_REMOVED lines=26> */
[----:B------:R-:W2:Y:S01]  /*0dd0*/  LD.E.64 R4, desc[UR4][R16.64+0x38] ;  /* 0x0000380410047980 */ /* 0x000ea2000c101b00 */
[----:B------:R-:W-:Y:S01]  /*0de0*/  ISETP.NE.AND P2, PT, R15, RZ, PT ;  /* 0x000000ff0f00720c */ /* 0x000fe20003f45270 */
[-C--:B---3--:R-:W-:Y:S02]  /*0df0*/  IMAD R2, R9, R145.reuse, RZ ;  /* 0x0000009109027224 */ /* 0x088fe400078e02ff */
[----:B------:R-:W-:-:S04]  /*0e00*/  IMAD.WIDE.U32 R8, R8, R145, RZ ;  /* 0x0000009108087225 */ /* 0x000fc800078e00ff */
[----:B------:R-:W-:Y:S02]  /*0e10*/  IMAD.IADD R153, R9, 0x1, R2 ;  /* 0x0000000109997824 */ /* 0x000fe400078e0202 */
[----:B------:R-:W-:Y:S01]  /*0e20*/  @P0 IADD3 R11, PT, PT, R11, 0x1, RZ ;  /* 0x000000010b0b0810 */ /* 0x000fe20007ffe0ff */
[----:B------:R-:W5:Y:S01]  /*0e30*/  LD.E.64 R2, desc[UR4][R16.64+0x40] ;  /* 0x0000400410027980 */ /* 0x000f62000c101b00 */
        /* <DEDUP_REMOVED lines=30> */
[----:B------:R-:W-:-:S05]  /*1020*/  MOV R11, R7 ;  /* 0x00000007000b7202 */ /* 0x000fca0000000f00 */
[----:B------:R-:W-:Y:S01]  /*1030*/  @!P0 IMAD.MOV R11, RZ, RZ, -R11 ;  /* 0x000000ffff0b8224 */ /* 0x000fe200078e0a0b */
[----:B------:R-:W-:Y:S01]  /*1040*/  @!P1 LOP3.LUT R11, RZ, R13, RZ, 0x33, !PT ;  /* 0x0000000dff0b9212 */ /* 0x000fe200078e33ff */
[----:B--2---:R-:W-:Y:S01]  /*1050*/  IMAD R7, R5, R0, RZ ;  /* 0x0000000005077224 */ /* 0x004fe200078e02ff */
[----:B---3--:R-:W-:Y:S01]  /*1060*/  SHF.R.S32.HI R9, RZ, 0x1f, R6 ;  /* 0x0000001fff097819 */ /* 0x008fe20000011406 */
        /* <DEDUP_REMOVED lines=19> */
.L_x_9088:
        /* <DEDUP_REMOVED lines=11> */
[----:B------:R-:W-:Y:S02]  /*1250*/  IABS R7, R146 ;  /* 0x0000009200077213 */ /* 0x000fe40000000000 */
[----:B------:R-:W-:Y:S02]  /*1260*/  CS2R R152, SRZ ;  /* 0x0000000000987805 */ /* 0x000fe4000001ff00 */
        /* <DEDUP_REMOVED lines=19> */
[----:B------:R-:W-:Y:S01]  /*13a0*/  @!P1 IMAD.IADD R7, R7, 0x1, -R6 ;  /* 0x0000000107079824 */ /* 0x000fe200078e0a06 */
[----:B------:R-:W-:Y:S02]  /*13b0*/  @!P2 IADD3 R25, PT, PT, R25, R0, RZ ;  /* 0x000000001919a210 */ /* 0x000fe40007ffe0ff */
[----:B------:R-:W-:Y:S02]  /*13c0*/  @P2 IADD3 R0, PT, PT, R14, R15, RZ ;  /* 0x0000000f0e002210 */ /* 0x000fe40007ffe0ff */
[----:B------:R-:W-:Y:S01]  /*13d0*/  ISETP.GE.U32.AND P3, PT, R7, R6, PT ;  /* 0x000000060700720c */ /* 0x000fe20003f66070 */
[----:B------:R-:W-:Y:S01]  /*13e0*/  @!P2 IMAD R9, R22, R8, R9 ;  /* 0x000000081609a224 */ /* 0x000fe200078e0209 */
[----:B------:R-:W-:Y:S01]  /*13f0*/  LOP3.LUT R7, R146, R13, RZ, 0x3c, !PT ;  /* 0x0000000d92077212 */ /* 0x000fe200078e3cff */
[----:B------:R-:W-:Y:S01]  /*1400*/  @!P2 IMAD.WIDE.U32 R24, R22, R12, R24 ;  /* 0x0000000c1618a225 */ /* 0x000fe200078e0018 */
[----:B------:R-:W-:Y:S02]  /*1410*/  @!P1 IADD3 R11, PT, PT, R11, 0x1, RZ ;  /* 0x000000010b0b9810 */ /* 0x000fe40007ffe0ff */
[----:B------:R-:W-:Y:S01]  /*1420*/  ISETP.GE.AND P0, PT, R7, RZ, PT ;  /* 0x000000ff0700720c */ /* 0x000fe20003f06270 */
[----:B------:R-:W-:-:S02]  /*1430*/  @P2 IMAD R6, R5, R0, RZ ;  /* 0x0000000005062224 */ /* 0x000fc400078e02ff */
[----:B------:R-:W-:Y:S01]  /*1440*/  @P2 IMAD.WIDE.U32 R22, R4, R0, RZ ;  /* 0x0000000004162225 */ /* 0x000fe200078e00ff */
[----:B------:R-:W-:Y:S02]  /*1450*/  ISETP.NE.AND P1, PT, R13, RZ, PT ;  /* 0x000000ff0d00720c */ /* 0x000fe40003f25270 */
[----:B------:R-:W-:Y:S01]  /*1460*/  @!P2 IADD3 R9, PT, PT, R25, R9, RZ ;  /* 0x000000091909a210 */ /* 0x000fe20007ffe0ff */
[----:B------:R-:W-:Y:S01]  /*1470*/  @P2 IMAD.IADD R9, R23, 0x1, R6 ;  /* 0x0000000117092824 */ /* 0x000fe200078e0206 */
[----:B------:R-:W-:Y:S02]  /*1480*/  @!P2 MOV R10, R24 ;  /* 0x00000018000aa202 */ /* 0x000fe40000000f00 */
[----:B------:R-:W-:Y:S02]  /*1490*/  @P2 MOV R10, R22 ;  /* 0x00000016000a2202 */ /* 0x000fe40000000f00 */
[----:B------:R-:W-:Y:S02]  /*14a0*/  LEA R0, R88, 0xffffffc0, 0x6 ;  /* 0xffffffc058007811 */ /* 0x000fe400078e30ff */
[----:B------:R-:W-:Y:S01]  /*14b0*/  MOV R23, R9 ;  /* 0x0000000900177202 */ /* 0x000fe20000000f00 */
[----:B------:R-:W-:Y:S01]  /*14c0*/  IMAD.MOV.U32 R22, RZ, RZ, R10 ;  /* 0x000000ffff167224 */ /* 0x000fe200078e000a */
[----:B------:R-:W-:Y:S01]  /*14d0*/  @!P2 SHF.R.S32.HI R7, RZ, 0x1f, R14 ;  /* 0x0000001fff07a819 */ /* 0x000fe2000001140e */
[----:B------:R-:W-:Y:S01]  /*14e0*/  @!P2 IMAD R6, R3, R14, RZ ;  /* 0x0000000e0306a224 */ /* 0x000fe200078e02ff */
[----:B------:R-:W-:Y:S01]  /*14f0*/  @P3 IADD3 R11, PT, PT, R11, 0x1, RZ ;  /* 0x000000010b0b3810 */ /* 0x000fe20007ffe0ff */
[----:B------:R-:W-:-:S02]  /*1500*/  IMAD R8, R5, R0, RZ ;  /* 0x0000000005087224 */ /* 0x000fc400078e02ff */
[----:B------:R-:W-:Y:S01]  /*1510*/  IMAD.WIDE.U32 R22, R4, R0, R22 ;  /* 0x0000000004167225 */ /* 0x000fe200078e0016 */
[----:B------:R-:W-:Y:S02]  /*1520*/  @!P0 IADD3 R11, PT, PT, -R11, RZ, RZ ;  /* 0x000000ff0b0b8210 */ /* 0x000fe40007ffe1ff */
        /* <DEDUP_REMOVED lines=17> */
[----:B------:R-:W-:Y:S01]  /*1640*/  IADD3 R7, PT, PT, R11, R9, RZ ;  /* 0x000000090b077210 */ /* 0x000fe20007ffe0ff */
[----:B------:R-:W-:Y:S01]  /*1650*/  @P2 IMAD.IADD R6, R15, 0x1, R8 ;  /* 0x000000010f062824 */ /* 0x000fe200078e0208 */
[----:B------:R-:W-:Y:S02]  /*1660*/  @P2 MOV R20, R14 ;  /* 0x0000000e00142202 */ /* 0x000fe40000000f00 */
[----:B------:R-:W-:Y:S02]  /*1670*/  MOV R19, RZ ;  /* 0x000000ff00137202 */ /* 0x000fe40000000f00 */
.L_x_9089:
[----:B------:R-:W-:Y:S05]  /*1680*/  BSYNC.RECONVERGENT B0 ;  /* 0x0000000000007941 */ /* 0x000fea0003800200 */
.L_x_9087:
        /* <DEDUP_REMOVED lines=28> */
[----:B------:R-:W-:Y:S02]  /*1850*/  LOP3.LUT R12, R55, 0x18, RZ, 0xc0, !PT ;  /* 0x00000018370c7812 */ /* 0x000fe400078ec0ff */
[----:B------:R-:W-:Y:S02]  /*1860*/  LOP3.LUT R21, R146, R13, RZ, 0x3c, !PT ;  /* 0x0000000d92157212 */ /* 0x000fe400078e3cff */
[----:B------:R-:W-:Y:S01]  /*1870*/  IADD3 R24, P1, PT, R12, R20, RZ ;  /* 0x000000140c187210 */ /* 0x000fe20007f3e0ff */
[----:B------:R-:W-:Y:S01]  /*1880*/  @!P3 VIADD R18, R18, 0x1 ;  /* 0x000000011212b836 */ /* 0x000fe20000000000 */
[----:B------:R-:W-:-:S03]  /*1890*/  ISETP.GE.AND P2, PT, R21, RZ, PT ;  /* 0x000000ff1500720c */ /* 0x000fc60003f46270 */
[----:B------:R-:W-:Y:S01]  /*18a0*/  IMAD.X R25, RZ, RZ, R6, P1 ;  /* 0x000000ffff197224 */ /* 0x000fe200008e0606 */
[----:B------:R-:W-:Y:S02]  /*18b0*/  ISETP.NE.AND P1, PT, R13, RZ, PT ;  /* 0x000000ff0d00720c */ /* 0x000fe40003f25270 */
[----:B------:R-:W-:Y:S01]  /*18c0*/  @P4 IADD3 R18, PT, PT, R18, 0x1, RZ ;  /* 0x0000000112124810 */ /* 0x000fe20007ffe0ff */
[-C--:B------:R-:W-:Y:S01]  /*18d0*/  IMAD R19, R19, R2.reuse, RZ ;  /* 0x0000000213137224 */ /* 0x080fe200078e02ff */
[----:B------:R-:W1:Y:S01]  /*18e0*/  S2R R60, SR_CgaCtaId ;  /* 0x00000000003c7919 */ /* 0x000e620000008800 */
[----:B------:R-:W-:-:S04]  /*18f0*/  IMAD.WIDE.U32 R24, R0, R2, R24 ;  /* 0x0000000200187225 */ /* 0x000fc800078e0018 */
[----:B------:R-:W-:Y:S02]  /*1900*/  IMAD.MOV.U32 R6, RZ, RZ, R18 ;  /* 0x000000ffff067224 */ /* 0x000fe400078e0012 */
[----:B------:R-:W-:Y:S02]  /*1910*/  IMAD R19, R0, R3, R19 ;  /* 0x0000000300137224 */ /* 0x000fe400078e0213 */
[----:B------:R-:W-:Y:S01]  /*1920*/  @!P2 IMAD.MOV R6, RZ, RZ, -R6 ;  /* 0x000000ffff06a224 */ /* 0x000fe200078e0a06 */
[----:B------:R-:W-:Y:S02]  /*1930*/  @!P1 LOP3.LUT R6, RZ, R13, RZ, 0x33, !PT ;  /* 0x0000000dff069212 */ /* 0x000fe400078e33ff */
[----:B------:R-:W-:-:S03]  /*1940*/  IADD3 R25, PT, PT, R25, R19, RZ ;  /* 0x0000001319197210 */ /* 0x000fc60007ffe0ff */
[----:B------:R-:W-:Y:S01]  /*1950*/  IMAD R19, R29, R6, RZ ;  /* 0x000000061d137224 */ /* 0x000fe200078e02ff */
[----:B------:R-:W-:Y:S01]  /*1960*/  SHF.R.U32.HI R96, RZ, 0x2, R54 ;  /* 0x00000002ff607819 */ /* 0x000fe20000011636 */
[----:B------:R-:W-:-:S04]  /*1970*/  IMAD.MOV.U32 R97, RZ, RZ, RZ ;  /* 0x000000ffff617224 */ /* 0x000fc800078e00ff */
[----:B------:R-:W-:Y:S01]  /*1980*/  IMAD R141, R5, R96, RZ ;  /* 0x00000060058d7224 */ /* 0x000fe200078e02ff */
[C---:B------:R-:W-:Y:S01]  /*1990*/  SHF.L.U64.HI R140, R4.reuse, 0x5, R5 ;  /* 0x00000005048c7819 */ /* 0x040fe20000010205 */
[----:B------:R-:W-:Y:S01]  /*19a0*/  IMAD.SHL.U32 R139, R4, 0x20, RZ ;  /* 0x00000020048b7824 */ /* 0x000fe200078e00ff */
[C---:B------:R-:W-:Y:S01]  /*19b0*/  SHF.L.U64.HI R138, R2.reuse, 0x5, R3 ;  /* 0x00000005028a7819 */ /* 0x040fe20000010203 */
[----:B------:R-:W-:Y:S02]  /*19c0*/  IMAD.SHL.U32 R137, R2, 0x20, RZ ;  /* 0x0000002002897824 */ /* 0x000fe400078e00ff */
[----:B--2---:R-:W-:-:S04]  /*19d0*/  @P0 IMAD.WIDE.U32 R32, R22, R150, RZ ;  /* 0x0000009616200225 */ /* 0x004fc800078e00ff */
[----:B------:R-:W-:Y:S02]  /*19e0*/  @P0 IMAD R18, R23, R150, RZ ;  /* 0x0000009617120224 */ /* 0x000fe400078e02ff */
[----:B---3--:R-:W-:-:S04]  /*19f0*/  @!P0 IMAD.WIDE.U32 R20, R30, R145, RZ ;  /* 0x000000911e148225 */ /* 0x008fc800078e00ff */
[----:B------:R-:W-:Y:S01]  /*1a00*/  @!P0 IMAD.MOV.U32 R0, RZ, RZ, R20 ;  /* 0x000000ffff008224 */ /* 0x000fe200078e0014 */
[----:B------:R-:W-:Y:S01]  /*1a10*/  @P0 MOV R0, R32 ;  /* 0x0000002000000202 */ /* 0x000fe20000000f00 */
[----:B------:R-:W-:-:S03]  /*1a20*/  @!P0 IMAD R30, R31, R145, RZ ;  /* 0x000000911f1e8224 */ /* 0x000fc600078e02ff */
[----:B------:R-:W-:Y:S01]  /*1a30*/  IADD3 R32, P1, PT, R12, R0, RZ ;  /* 0x000000000c207210 */ /* 0x000fe20007f3e0ff */
[----:B------:R-:W-:Y:S01]  /*1a40*/  @!P0 IMAD.IADD R30, R21, 0x1, R30 ;  /* 0x00000001151e8824 */ /* 0x000fe200078e021e */
[----:B------:R-:W-:Y:S01]  /*1a50*/  SHF.R.S32.HI R0, RZ, 0x1f, R6 ;  /* 0x0000001fff007819 */ /* 0x000fe20000011406 */
[----:B------:R-:W-:-:S04]  /*1a60*/  @P0 IMAD.IADD R30, R33, 0x1, R18 ;  /* 0x00000001211e0824 */ /* 0x000fc800078e0212 */
[----:B------:R-:W-:Y:S02]  /*1a70*/  IMAD.X R33, RZ, RZ, R30, P1 ;  /* 0x000000ffff217224 */ /* 0x000fe400008e061e */
[----:B------:R-:W-:-:S04]  /*1a80*/  IMAD.WIDE.U32 R30, R6, R28, R24 ;  /* 0x0000001c061e7225 */ /* 0x000fc800078e0018 */
[----:B------:R-:W-:Y:S02]  /*1a90*/  IMAD R19, R0, R28, R19 ;  /* 0x0000001c00137224 */ /* 0x000fe400078e0213 */
[-C--:B------:R-:W-:Y:S02]  /*1aa0*/  IMAD R18, R27, R146.reuse, RZ ;  /* 0x000000921b127224 */ /* 0x080fe400078e02ff */
[----:B------:R-:W-:Y:S01]  /*1ab0*/  IMAD.WIDE.U32 R26, R26, R146, R32 ;  /* 0x000000921a1a7225 */ /* 0x000fe200078e0020 */
[----:B------:R-:W-:Y:S02]  /*1ac0*/  IADD3 R29, PT, PT, R31, R19, RZ ;  /* 0x000000131f1d7210 */ /* 0x000fe40007ffe0ff */
[----:B------:R-:W-:Y:S01]  /*1ad0*/  LOP3.LUT R21, R55, 0xc0, RZ, 0xc0, !PT ;  /* 0x000000c037157812 */ /* 0x000fe200078ec0ff */
[----:B------:R-:W-:Y:S01]  /*1ae0*/  IMAD.IADD R19, R27, 0x1, R18 ;  /* 0x000000011b137824 */ /* 0x000fe200078e0212 */
[----:B------:R-:W-:Y:S01]  /*1af0*/  MOV R18, R26 ;  /* 0x0000001a00127202 */ /* 0x000fe20000000f00 */
[----:B------:R-:W-:Y:S01]  /*1b00*/  IMAD.WIDE.U32 R26, R147, 0x40, R96 ;  /* 0x00000040931a7825 */ /* 0x000fe200078e0060 */
[----:B------:R-:W-:-:S03]  /*1b10*/  LOP3.LUT R20, R21, 0x18, R54, 0xf8, !PT ;  /* 0x0000001815147812 */ /* 0x000fc600078ef836 */
[----:B------:R-:W-:Y:S01]  /*1b20*/  IMAD R21, R27, R22, RZ ;  /* 0x000000161b157224 */ /* 0x000fe200078e02ff */
[----:B------:R-:W-:Y:S01]  /*1b30*/  MOV R25, 0x400 ;  /* 0x0000040000197802 */ /* 0x000fe20000000f00 */
[----:B------:R-:W-:Y:S01]  /*1b40*/  IMAD.MOV.U32 R28, RZ, RZ, R30 ;  /* 0x000000ffff1c7224 */ /* 0x000fe200078e001e */
[----:B------:R-:W-:Y:S01]  /*1b50*/  IADD3 R24, P0, PT, R12, R10, RZ ;  /* 0x0000000a0c187210 */ /* 0x000fe20007f1e0ff */
[C---:B------:R-:W-:Y:S01]  /*1b60*/  IMAD R21, R26.reuse, R23, R21 ;  /* 0x000000171a157224 */ /* 0x040fe200078e0215 */
[----:B------:R-:W-:Y:S01]  /*1b70*/  SHF.R.S32.HI R10, RZ, 0x1f, R63 ;  /* 0x0000001fff0a7819 */ /* 0x000fe2000001143f */
[----:B------:R-:W-:Y:S01]  /*1b80*/  IMAD.WIDE.U32 R26, R26, R22, R18 ;  /* 0x000000161a1a7225 */ /* 0x000fe200078e0012 */
[C---:B------:R-:W-:Y:S02]  /*1b90*/  SHF.L.U64.HI R62, R22.reuse, 0x5, R23 ;  /* 0x00000005163e7819 */ /* 0x040fe40000010217 */
[----:B------:R-:W-:Y:S01]  /*1ba0*/  SHF.L.U32 R61, R22, 0x5, RZ ;  /* 0x00000005163d7819 */ /* 0x000fe200000006ff */
[----:B------:R-:W-:Y:S01]  /*1bb0*/  IMAD R19, R3, R96, RZ ;  /* 0x0000006003137224 */ /* 0x000fe200078e02ff */
[----:B-1----:R-:W-:Y:S01]  /*1bc0*/  LEA R60, R60, R25, 0x18 ;  /* 0x000000193c3c7211 */ /* 0x002fe200078ec0ff */
[----:B------:R-:W-:-:S04]  /*1bd0*/  IMAD.WIDE.U32 R22, R96, R2, R28 ;  /* 0x0000000260167225 */ /* 0x000fc800078e001c */
[----:B------:R-:W-:Y:S01]  /*1be0*/  IMAD.X R25, RZ, RZ, R7, P0 ;  /* 0x000000ffff197224 */ /* 0x000fe200000e0607 */
[----:B------:R-:W-:Y:S02]  /*1bf0*/  LEA.HI R7, R10, R63, RZ, 0x6 ;  /* 0x0000003f0a077211 */ /* 0x000fe400078f30ff */
[----:B------:R-:W-:Y:S02]  /*1c00*/  IADD3 R19, PT, PT, R23, R19, RZ ;  /* 0x0000001317137210 */ /* 0x000fe40007ffe0ff */
[C---:B----4-:R-:W-:Y:S02]  /*1c10*/  LEA R154, P0, R22.reuse, R8, 0x1 ;  /* 0x00000008169a7211 */ /* 0x050fe400078008ff */
[----:B------:R-:W-:Y:S02]  /*1c20*/  SHF.R.S32.HI R7, RZ, 0x6, R7 ;  /* 0x00000006ff077819 */ /* 0x000fe40000011407 */
[----:B------:R-:W-:Y:S02]  /*1c30*/  LEA.HI.X R155, R22, R9, R19, 0x1, P0 ;  /* 0x00000009169b7211 */ /* 0x000fe400000f0c13 */
[----:B------:R-:W-:Y:S01]  /*1c40*/  ISETP.GE.AND P0, PT, R7, R88, PT ;  /* 0x000000580700720c */ /* 0x000fe20003f06270 */
[----:B------:R-:W-:Y:S01]  /*1c50*/  IMAD.WIDE.U32 R24, R96, R4, R24 ;  /* 0x0000000460187225 */ /* 0x000fe200078e0018 */
[----:B------:R-:W-:-:S02]  /*1c60*/  LOP3.LUT R20, R20, 0x18, R55, 0x78, !PT ;  /* 0x0000001814147812 */ /* 0x000fc400078e7837 */
[----:B------:R-:W-:Y:S01]  /*1c70*/  LEA R94, P2, R26, R16, 0x1 ;  /* 0x000000101a5e7211 */ /* 0x000fe200078408ff */
[----:B------:R-:W-:Y:S01]  /*1c80*/  IMAD.IADD R141, R25, 0x1, R141 ;  /* 0x00000001198d7824 */ /* 0x000fe200078e028d */
[----:B------:R-:W-:Y:S01]  /*1c90*/  LOP3.LUT R55, R20, 0x1f20, R55, 0xf8, !PT ;  /* 0x00001f2014377812 */ /* 0x000fe200078ef837 */
[----:B------:R-:W-:Y:S01]  /*1ca0*/  IMAD.IADD R21, R27, 0x1, R21 ;  /* 0x000000011b157824 */ /* 0x000fe200078e0215 */
[----:B------:R-:W-:Y:S02]  /*1cb0*/  LEA R142, P1, R24, R14, 0x1 ;  /* 0x0000000e188e7211 */ /* 0x000fe400078208ff */
[----:B------:R-:W-:Y:S02]  /*1cc0*/  LOP3.LUT R10, R12, 0x20, RZ, 0xfc, !PT ;  /* 0x000000200c0a7812 */ /* 0x000fe400078efcff */
[----:B------:R-:W-:Y:S02]  /*1cd0*/  LEA.HI.X R95, R26, R17, R21, 0x1, P2 ;  /* 0x000000111a5f7211 */ /* 0x000fe400010f0c15 */
[----:B------:R-:W-:-:S02]  /*1ce0*/  LEA.HI.X R141, R24, R15, R141, 0x1, P1 ;  /* 0x0000000f188d7211 */ /* 0x000fc400008f0c8d */
[----:B------:R-:W-:Y:S02]  /*1cf0*/  LOP3.LUT R9, R12, 0x40, RZ, 0xfc, !PT ;  /* 0x000000400c097812 */ /* 0x000fe400078efcff */
[----:B------:R-:W-:Y:S01]  /*1d00*/  LEA R55, R55, R60, 0x1 ;  /* 0x0000003c37377211 */ /* 0x000fe200078e08ff */
        /* <DEDUP_REMOVED lines=15> */
[----:B------:R-:W-:Y:S01]  /*1e00*/  IADD3 R3, P0, PT, -R63, R96, RZ ;  /* 0x000000603f037210 */ /* 0x000fe20007f1e1ff */
[C---:B------:R-:W-:Y:S01]  /*1e10*/  IMAD R91, R88.reuse, -0x40, R63 ;  /* 0xffffffc0585b7824 */ /* 0x040fe200078e023f */
[----:B------:R-:W-:Y:S01]  /*1e20*/  VIMNMX R68, PT, PT, RZ, R7, !PT ;  /* 0x00000007ff447248 */ /* 0x000fe20007fe0100 */
[----:B------:R-:W-:Y:S01]  /*1e30*/  IMAD R87, R88, -0x40, R89 ;  /* 0xffffffc058577824 */ /* 0x000fe200078e0259 */
[----:B------:R-:W-:Y:S01]  /*1e40*/  MOV R76, R154 ;  /* 0x0000009a004c7202 */ /* 0x000fe20000000f00 */
[----:B------:R-:W-:Y:S01]  /*1e50*/  IMAD.MOV.U32 R83, RZ, RZ, R88 ;  /* 0x000000ffff537224 */ /* 0x000fe200078e0058 */
[----:B------:R-:W-:Y:S01]  /*1e60*/  MOV R98, R142 ;  /* 0x0000008e00627202 */ /* 0x000fe20000000f00 */
[----:B------:R-:W-:Y:S01]  /*1e70*/  IMAD.MOV.U32 R77, RZ, RZ, R155 ;  /* 0x000000ffff4d7224 */ /* 0x000fe200078e009b */
[----:B------:R-:W-:Y:S01]  /*1e80*/  MOV R99, R141 ;  /* 0x0000008d00637202 */ /* 0x000fe20000000f00 */
[----:B--2---:R-:W-:-:S02]  /*1e90*/  IMAD R2, R33, R145, RZ ;  /* 0x0000009121027224 */ /* 0x004fc400078e02ff */
[----:B------:R-:W-:-:S04]  /*1ea0*/  IMAD.WIDE.U32 R32, R145, R32, R12 ;  /* 0x0000002091207225 */ /* 0x000fc800078e000c */
[----:B------:R-:W-:Y:S02]  /*1eb0*/  IMAD.IADD R33, R33, 0x1, R2 ;  /* 0x0000000121217824 */ /* 0x000fe400078e0202 */
[----:B---3--:R-:W-:Y:S02]  /*1ec0*/  IMAD R2, R101, R80, RZ ;  /* 0x0000005065027224 */ /* 0x008fe400078e02ff */
[----:B------:R-:W-:-:S04]  /*1ed0*/  IMAD.WIDE.U32 R32, R80, R100, R32 ;  /* 0x0000006450207225 */ /* 0x000fc800078e0020 */
[----:B----4-:R-:W-:Y:S01]  /*1ee0*/  IMAD.WIDE.U32 R30, R145, R14, R12 ;  /* 0x0000000e911e7225 */ /* 0x010fe200078e000c */
[----:B------:R-:W-:Y:S02]  /*1ef0*/  IADD3 R33, PT, PT, R33, R2, RZ ;  /* 0x0000000221217210 */ /* 0x000fe40007ffe0ff */
[C---:B------:R-:W-:Y:S01]  /*1f00*/  SHF.L.U64.HI R79, R20.reuse, 0x5, R21 ;  /* 0x00000005144f7819 */ /* 0x040fe20000010215 */
[----:B------:R-:W-:Y:S01]  /*1f10*/  IMAD R2, R15, R145, RZ ;  /* 0x000000910f027224 */ /* 0x000fe200078e02ff */
[----:B------:R-:W-:Y:S01]  /*1f20*/  SHF.R.S32.HI R15, RZ, 0x1f, R63 ;  /* 0x0000001fff0f7819 */ /* 0x000fe2000001143f */
[----:B------:R-:W-:Y:S01]  /*1f30*/  IMAD R23, R29, R6, RZ ;  /* 0x000000061d177224 */ /* 0x000fe200078e02ff */
[----:B------:R-:W-:Y:S01]  /*1f40*/  SHF.L.U32 R81, R20, 0x5, RZ ;  /* 0x0000000514517819 */ /* 0x000fe200000006ff */
[----:B------:R-:W-:Y:S01]  /*1f50*/  IMAD.IADD R31, R31, 0x1, R2 ;  /* 0x000000011f1f7824 */ /* 0x000fe200078e0202 */
[----:B------:R-:W-:Y:S01]  /*1f60*/  IADD3.X R15, PT, PT, RZ, ~R15, RZ, P0, !PT ;  /* 0x8000000fff0f7210 */ /* 0x000fe200007fe4ff */
[----:B------:R-:W-:Y:S01]  /*1f70*/  IMAD R2, R28, R0, R23 ;  /* 0x000000001c027224 */ /* 0x000fe200078e0217 */
[----:B------:R-:W-:Y:S01]  /*1f80*/  LEA.HI R93, R8, R8, RZ, 0x1 ;  /* 0x00000008085d7211 */ /* 0x000fe200078f08ff */
[----:B------:R-:W-:-:S02]  /*1f90*/  IMAD R14, R21, R80, RZ ;  /* 0x00000050150e7224 */ /* 0x000fc400078e02ff */
[----:B------:R-:W-:Y:S01]  /*1fa0*/  IMAD.WIDE.U32 R22, R80, R20, R30 ;  /* 0x0000001450167225 */ /* 0x000fe200078e001e */
[----:B------:R-:W-:-:S03]  /*1fb0*/  SHF.R.S32.HI R93, RZ, 0x1, R93 ;  /* 0x00000001ff5d7819 */ /* 0x000fc6000001145d */
[----:B------:R-:W-:Y:S01]  /*1fc0*/  IMAD.WIDE.U32 R28, R6, R28, R32 ;  /* 0x0000001c061c7225 */ /* 0x000fe200078e0020 */
[----:B------:R-:W-:-:S03]  /*1fd0*/  IADD3 R31, PT, PT, R23, R14, RZ ;  /* 0x0000000e171f7210 */ /* 0x000fc60007ffe0ff */
[----:B------:R-:W-:Y:S02]  /*1fe0*/  IMAD R23, R27, R6, RZ ;  /* 0x000000061b177224 */ /* 0x000fe400078e02ff */
[----:B------:R-:W-:Y:S02]  /*1ff0*/  IMAD.MOV.U32 R30, RZ, RZ, R22 ;  /* 0x000000ffff1e7224 */ /* 0x000fe400078e0016 */
[----:B------:R-:W-:Y:S02]  /*2000*/  IMAD R0, R26, R0, R23 ;  /* 0x000000001a007224 */ /* 0x000fe400078e0217 */
[----:B------:R-:W-:Y:S02]  /*2010*/  IMAD.IADD R29, R29, 0x1, R2 ;  /* 0x000000011d1d7824 */ /* 0x000fe400078e0202 */
[----:B------:R-:W-:Y:S01]  /*2020*/  IMAD.WIDE.U32 R22, R6, R26, R30 ;  /* 0x0000001a06167225 */ /* 0x000fe200078e001e */
[----:B-----5:R-:W-:-:S03]  /*2030*/  IADD3 R6, PT, PT, R80, R11, RZ ;  /* 0x0000000b50067210 */ /* 0x020fc60007ffe0ff */
[----:B------:R-:W-:Y:S02]  /*2040*/  IMAD R2, R15, R100, RZ ;  /* 0x000000640f027224 */ /* 0x000fe400078e02ff */
[----:B------:R-:W-:Y:S01]  /*2050*/  IMAD.IADD R23, R23, 0x1, R0 ;  /* 0x0000000117177824 */ /* 0x000fe200078e0200 */
[----:B------:R-:W-:Y:S01]  /*2060*/  LOP3.LUT R0, R54, 0x3, RZ, 0xc0, !PT ;  /* 0x0000000336007812 */ /* 0x000fe200078ec0ff */
        /* <DEDUP_REMOVED lines=16> */
[----:B------:R-:W-:Y:S01]  /*2170*/  LEA R14, P0, R22, R16, 0x1 ;  /* 0x00000010160e7211 */ /* 0x000fe200078008ff */
[----:B------:R-:W-:Y:S01]  /*2180*/  IMAD.IADD R15, R23, 0x1, R15 ;  /* 0x00000001170f7824 */ /* 0x000fe200078e020f */
[----:B------:R-:W-:-:S02]  /*2190*/  LEA.HI.X.SX32 R75, R75, R0, 0x1, P1 ;  /* 0x000000004b4b7211 */ /* 0x000fc400008f0eff */
        /* <DEDUP_REMOVED lines=14> */
[----:B------:R-:W-:-:S07]  /*2280*/  SHF.R.S32.HI R78, RZ, 0x1f, R93 ;  /* 0x0000001fff4e7819 */ /* 0x000fce000001145d */
.L_x_9127:
[----:B------:R-:W-:Y:S01]  /*2290*/  VIADD R87, R87, 0x40 ;  /* 0x0000004057577836 */ /* 0x000fe20000000000 */
[----:B------:R-:W-:Y:S01]  /*22a0*/  BSSY.RECONVERGENT B0, `(.L_x_9091) ;  /* 0x0000011000007945 */ /* 0x000fe20003800200 */
[----:B------:R-:W-:Y:S02]  /*22b0*/  VIADD R91, R91, 0x40 ;  /* 0x000000405b5b7836 */ /* 0x000fe40000000000 */
[----:B------:R-:W-:Y:S01]  /*22c0*/  IMAD.MOV.U32 R71, RZ, RZ, R69 ;  /* 0x000000ffff477224 */ /* 0x000fe200078e0045 */
        /* <DEDUP_REMOVED lines=14> */
.L_x_9092:
[----:B------:R-:W-:Y:S05]  /*23b0*/  BSYNC.RECONVERGENT B0 ;  /* 0x0000000000007941 */ /* 0x000fea0003800200 */
.L_x_9091:
        /* <DEDUP_REMOVED lines=15> */
.L_x_9094:
[----:B------:R-:W-:Y:S05]  /*24b0*/  BSYNC.RECONVERGENT B0 ;  /* 0x0000000000007941 */ /* 0x000fea0003800200 */
.L_x_9093:
        /* <DEDUP_REMOVED lines=26> */
.L_x_9098:
[----:B------:R-:W-:Y:S05]  /*2660*/  BSYNC.RECONVERGENT B0 ;  /* 0x0000000000007941 */ /* 0x000fea0003800200 */
.L_x_9097:
        /* <DEDUP_REMOVED lines=17> */
.L_x_9096:
        /* <DEDUP_REMOVED lines=58> */
.L_x_9104:
[----:B------:R-:W-:Y:S05]  /*2b20*/  BSYNC.RECONVERGENT B0 ;  /* 0x0000000000007941 */ /* 0x000fea0003800200 */
.L_x_9103:
        /* <DEDUP_REMOVED lines=48> */
.L_x_9106:
[----:B------:R-:W-:Y:S05]  /*2e30*/  BSYNC.RECONVERGENT B0 ;  /* 0x0000000000007941 */ /* 0x000fea0003800200 */
.L_x_9105:
        /* <DEDUP_REMOVED lines=47> */
.L_x_9102:
[----:B------:R-:W-:Y:S05]  /*3130*/  BSYNC.RECONVERGENT B1 ;  /* 0x0000000000017941 */ /* 0x000fea0003800200 */
.L_x_9101:
        /* <DEDUP_REMOVED lines=63> */
.L_x_9110:
[----:B------:R-:W-:Y:S05]  /*3530*/  BSYNC.RECONVERGENT B0 ;  /* 0x0000000000007941 */ /* 0x000fea0003800200 */
.L_x_9109:
        /* <DEDUP_REMOVED lines=48> */
.L_x_9112:
[----:B------:R-:W-:Y:S05]  /*3840*/  BSYNC.RECONVERGENT B0 ;  /* 0x0000000000007941 */ /* 0x000fea0003800200 */
.L_x_9111:
        /* <DEDUP_REMOVED lines=47> */
.L_x_9108:
[----:B------:R-:W-:Y:S05]  /*3b40*/  BSYNC.RECONVERGENT B1 ;  /* 0x0000000000017941 */ /* 0x000fea0003800200 */
.L_x_9107:
[----:B------:R-:W2:Y:S02]  /*3b50*/  LD.E R3, desc[UR4][R84.64+0xd0] ;  /* 0x0000d00454037980 */ /* 0x000ea4000c101900 */
[----:B--2---:R-:W-:Y:S05]  /*3b60*/  IMAD.U32 R3, R3, -0x20, RZ ;  /* 0xffffffe003037824 */ /* 0x004fea00078e00ff */
[C---:B------:R-:W-:Y:S02]  /*3b70*/  LEA R16, P1, R3.reuse, R16, 0x1 ;  /* 0x0000001003107211 */ /* 0x040fe400078208ff */
[C---:B------:R-:W-:Y:S02]  /*3b80*/  LEA R52, P0, R3.reuse, R52, 0x1 ;  /* 0x0000003403347211 */ /* 0x040fe400078008ff */
[C---:B------:R-:W-:Y:S02]  /*3b90*/  LEA.HI.X.SX32 R17, R3.reuse, R17, 0x1, P1 ;  /* 0x0000001103117211 */ /* 0x040fe400008f0eff */
[----:B------:R-:W-:Y:S01]  /*3ba0*/  LEA.HI.X.SX32 R53, R3, R53, 0x1, P0 ;  /* 0x0000003503357211 */ /* 0x000fe200000f0eff */
[----:B------:R-:W-:Y:S05]  /*3bb0*/  BRA `(.L_x_9099) ;  /* 0x0000002000987947 */ /* 0x000fea0003800000 */
.L_x_9100:
        /* <DEDUP_REMOVED lines=96> */
.L_x_9116:
[----:B------:R-:W-:Y:S05]  /*41c0*/  BSYNC.RECONVERGENT B0 ;  /* 0x0000000000007941 */ /* 0x000fea0003800200 */
.L_x_9115:
        /* <DEDUP_REMOVED lines=87> */
.L_x_9118:
[----:B------:R-:W-:Y:S05]  /*4740*/  BSYNC.RECONVERGENT B0 ;  /* 0x0000000000007941 */ /* 0x000fea0003800200 */
.L_x_9117:
        /* <DEDUP_REMOVED lines=86> */
.L_x_9114:
[----:B------:R-:W-:Y:S05]  /*4cb0*/  BSYNC.RECONVERGENT B1 ;  /* 0x0000000000017941 */ /* 0x000fea0003800200 */
.L_x_9113:
        /* <DEDUP_REMOVED lines=96> */
.L_x_9122:
[----:B------:R-:W-:Y:S05]  /*52c0*/  BSYNC.RECONVERGENT B0 ;  /* 0x0000000000007941 */ /* 0x000fea0003800200 */
.L_x_9121:
        /* <DEDUP_REMOVED lines=87> */
.L_x_9124:
[----:B------:R-:W-:Y:S05]  /*5840*/  BSYNC.RECONVERGENT B0 ;  /* 0x0000000000007941 */ /* 0x000fea0003800200 */
.L_x_9123:
        /* <DEDUP_REMOVED lines=86> */
.L_x_9120:
[----:B------:R-:W-:Y:S05]  /*5db0*/  BSYNC.RECONVERGENT B1 ;  /* 0x0000000000017941 */ /* 0x000fea0003800200 */
.L_x_9119:
[----:B------:R-:W3:Y:S02]  /*5dc0*/  LD.E R3, desc[UR4][R84.64+0xd0] ;  /* 0x0000d00454037980 */ /* 0x000ee4000c101900 */
[----:B---3--:R-:W-:Y:S05]  /*5dd0*/  IMAD.U32 R3, R3, -0x20, RZ ;  /* 0xffffffe003037824 */ /* 0x008fea00078e00ff */
[C---:B------:R-:W-:Y:S02]  /*5de0*/  LEA R74, P1, R3.reuse, R74, 0x1 ;  /* 0x0000004a034a7211 */ /* 0x040fe400078208ff */
[C---:B------:R-:W-:Y:S02]  /*5df0*/  LEA R72, P0, R3.reuse, R72, 0x1 ;  /* 0x0000004803487211 */ /* 0x040fe400078008ff */
[C---:B------:R-:W-:Y:S02]  /*5e00*/  LEA.HI.X.SX32 R75, R3.reuse, R75, 0x1, P1 ;  /* 0x0000004b034b7211 */ /* 0x040fe400008f0eff */
[----:B------:R-:W-:Y:S09]  /*5e10*/  LEA.HI.X.SX32 R73, R3, R73, 0x1, P0 ;  /* 0x0000004903497211 */ /* 0x000ff200000f0eff */
.L_x_9099:
[----:B------:R-:W-:Y:S05]  /*5e20*/  BSYNC.RECONVERGENT B2 ;  /* 0x0000000000027941 */ /* 0x000fea0003800200 */
.L_x_9095:
        /* <DEDUP_REMOVED lines=103> */
.L_x_9126:
[----:B------:R-:W-:Y:S05]  /*64a0*/  BSYNC.RECONVERGENT B0 ;  /* 0x0000000000007941 */ /* 0x000fea0003800200 */
.L_x_9125:
[----:B------:R-:W-:Y:S11]  /*64b0*/  ISETP.GT.AND P0, PT, R83, R68, PT ;  /* 0x000000445300720c */ /* 0x000ff60003f04270 */
[----:B------:R-:W-:Y:S02]  /*64c0*/  @!UPT UIADD3 URZ, UPT, UPT, URZ, URZ, URZ ;  /* 0x000000fffffff290 */ /* 0x000fe4000fffe0ff */
[----:B------:R-:W-:Y:S05]  /*64d0*/  @P0 BRA `(.L_x_9127) ;  /* 0xffffffbc006c0947 */ /* 0x000fea000383ffff */
.L_x_9090:
        /* <DEDUP_REMOVED lines=30> */
.L_x_9132:
[----:B------:R3:W-:Y:S02]  /*66c0*/  STS.128 [R55+0x2000], RZ ;  /* 0x002000ff37007388 */ /* 0x0007e40000000c00 */
.L_x_9131:
[----:B------:R-:W-:Y:S05]  /*66d0*/  BSYNC.RECONVERGENT B0 ;  /* 0x0000000000007941 */ /* 0x000fea0003800200 */
.L_x_9130:
        /* <DEDUP_REMOVED lines=24> */
.L_x_9134:
[----:B------:R1:W-:Y:S01]  /*6860*/  STS.128 [R55+0x2800], RZ ;  /* 0x002800ff37007388 */ /* 0x0003e20000000c00 */
[----:B------:R-:W-:Y:S05]  /*6870*/  BRA `(.L_x_9133) ;  /* 0x0000003400bc7947 */ /* 0x000fea0003800000 */
.L_x_9129:
        /* <DEDUP_REMOVED lines=21> */
[----:B-----5:R1:W5:Y:S01]  /*69d0*/  LD.E R11, desc[UR4][R84.64+0xc0] ;  /* 0x0000c004540b7980 */ /* 0x020362000c101900 */
[----:B------:R-:W-:Y:S01]  /*69e0*/  IMAD.IADD R67, R148, 0x1, -R67 ;  /* 0x0000000194437824 */ /* 0x000fe200078e0a43 */
[----:B------:R-:W-:Y:S01]  /*69f0*/  BSSY.RECONVERGENT B2, `(.L_x_9136) ;  /* 0x000009f000027945 */ /* 0x000fe20003800200 */
[C---:B------:R-:W-:Y:S01]  /*6a00*/  IMAD.SHL.U32 R21, R5.reuse, 0x2, RZ ;  /* 0x0000000205157824 */ /* 0x040fe200078e00ff */
[----:B------:R-:W-:Y:S02]  /*6a10*/  SHF.L.U64.HI R5, R5, 0x1, R4 ;  /* 0x0000000105057819 */ /* 0x000fe40000010204 */
[----:B------:R-:W-:Y:S02]  /*6a20*/  ISETP.GE.AND P2, PT, R96, R67, PT ;  /* 0x000000436000720c */ /* 0x000fe40003f46270 */
[-C--:B------:R-:W-:Y:S02]  /*6a30*/  IADD3 R14, P1, PT, R32, R21.reuse, RZ ;  /* 0x00000015200e7210 */ /* 0x080fe40007f3e0ff */
[----:B------:R-:W-:-:S03]  /*6a40*/  IADD3 R20, P0, PT, R30, R21, RZ ;  /* 0x000000151e147210 */ /* 0x000fc60007f1e0ff */
[--C-:B------:R-:W-:Y:S02]  /*6a50*/  IMAD.X R15, R33, 0x1, R5.reuse, P1 ;  /* 0x00000001210f7824 */ /* 0x100fe400008e0605 */
[----:B------:R-:W-:-:S04]  /*6a60*/  IMAD.X R21, R31, 0x1, R5, P0 ;  /* 0x000000011f157824 */ /* 0x000fc800000e0605 */
        /* <DEDUP_REMOVED lines=48> */
.L_x_9141:
[----:B------:R-:W-:Y:S05]  /*6d70*/  BSYNC.RECONVERGENT B0 ;  /* 0x0000000000007941 */ /* 0x000fea0003800200 */
.L_x_9140:
[----:B-----5:R-:W-:Y:S01]  /*6d80*/  IMAD.MOV.U32 R6, RZ, RZ, R18 ;  /* 0x000000ffff067224 */ /* 0x020fe200078e0012 */
[----:B------:R-:W-:Y:S01]  /*6d90*/  MOV R4, R16 ;  /* 0x0000001000047202 */ /* 0x000fe20000000f00 */
[----:B------:R-:W-:Y:S01]  /*6da0*/  IMAD.MOV.U32 R7, RZ, RZ, R19 ;  /* 0x000000ffff077224 */ /* 0x000fe200078e0013 */
[----:B------:R-:W-:Y:S02]  /*6db0*/  MOV R5, R17 ;  /* 0x0000001100057202 */ /* 0x000fe40000000f00 */
.L_x_9139:
[----:B------:R-:W-:Y:S05]  /*6dc0*/  BSYNC.RECONVERGENT B1 ;  /* 0x0000000000017941 */ /* 0x000fea0003800200 */
.L_x_9138:
        /* <DEDUP_REMOVED lines=47> */
.L_x_9145:
[----:B------:R-:W-:Y:S05]  /*70c0*/  BSYNC.RECONVERGENT B0 ;  /* 0x0000000000007941 */ /* 0x000fea0003800200 */
.L_x_9144:
[----:B-----5:R1:W-:Y:S02]  /*70d0*/  STS.128 [R55+0x1000], R16 ;  /* 0x0010001037007388 */ /* 0x0203e40000000c00 */
.L_x_9143:
[----:B------:R-:W-:Y:S05]  /*70e0*/  BSYNC.RECONVERGENT B1 ;  /* 0x0000000000017941 */ /* 0x000fea0003800200 */
.L_x_9142:
        /* <DEDUP_REMOVED lines=45> */
.L_x_9147:
[----:B------:R-:W-:Y:S05]  /*73c0*/  BSYNC.RECONVERGENT B0 ;  /* 0x0000000000007941 */ /* 0x000fea0003800200 */
.L_x_9146:
[----:B-----5:R1:W-:Y:S02]  /*73d0*/  STS.128 [R55+0x2000], R16 ;  /* 0x0020001037007388 */ /* 0x0203e40000000c00 */
.L_x_9137:
[----:B------:R-:W-:Y:S05]  /*73e0*/  BSYNC.RECONVERGENT B2 ;  /* 0x0000000000027941 */ /* 0x000fea0003800200 */
.L_x_9136:
        /* <DEDUP_REMOVED lines=51> */
.L_x_9151:
[----:B------:R-:W-:Y:S05]  /*7720*/  BSYNC.RECONVERGENT B0 ;  /* 0x0000000000007941 */ /* 0x000fea0003800200 */
.L_x_9150:
[----:B-----5:R1:W-:Y:S02]  /*7730*/  STS.128 [R55+0x800], R16 ;  /* 0x0008001037007388 */ /* 0x0203e40000000c00 */
.L_x_9149:
[----:B------:R-:W-:Y:S05]  /*7740*/  BSYNC.RECONVERGENT B1 ;  /* 0x0000000000017941 */ /* 0x000fea0003800200 */
.L_x_9148:
        /* <DEDUP_REMOVED lines=46> */
.L_x_9155:
[----:B------:R-:W-:Y:S05]  /*7a30*/  BSYNC.RECONVERGENT B0 ;  /* 0x0000000000007941 */ /* 0x000fea0003800200 */
.L_x_9154:
[----:B-----5:R1:W-:Y:S02]  /*7a40*/  STS.128 [R55+0x1800], R16 ;  /* 0x0018001037007388 */ /* 0x0203e40000000c00 */
.L_x_9153:
[----:B------:R-:W-:Y:S05]  /*7a50*/  BSYNC.RECONVERGENT B1 ;  /* 0x0000000000017941 */ /* 0x000fea0003800200 */
.L_x_9152:
        /* <DEDUP_REMOVED lines=47> */
.L_x_9157:
[----:B------:R-:W-:Y:S05]  /*7d50*/  BSYNC.RECONVERGENT B0 ;  /* 0x0000000000007941 */ /* 0x000fea0003800200 */
.L_x_9156:
[----:B-----5:R1:W-:Y:S01]  /*7d60*/  STS.128 [R55+0x2800], R16 ;  /* 0x0028001037007388 */ /* 0x0203e20000000c00 */
[----:B------:R-:W-:Y:S05]  /*7d70*/  BRA `(.L_x_9133) ;  /* 0x00000020007c7947 */ /* 0x000fea0003800000 */
.L_x_9135:
[----:B-----5:R1:W5:Y:S01]  /*7d80*/  LD.E R11, desc[UR4][R84.64+0xc0] ;  /* 0x0000c004540b7980 */ /* 0x020362000c101900 */
        /* <DEDUP_REMOVED lines=94> */
.L_x_9162:
[----:B------:R-:W-:Y:S05]  /*8370*/  BSYNC.RECONVERGENT B0 ;  /* 0x0000000000007941 */ /* 0x000fea0003800200 */
.L_x_9161:
[----:B------:R-:W-:Y:S05]  /*8380*/  BSYNC.RECONVERGENT B1 ;  /* 0x0000000000017941 */ /* 0x000fea0003800200 */
.L_x_9160:
        /* <DEDUP_REMOVED lines=86> */
.L_x_9166:
[----:B------:R-:W-:Y:S05]  /*88f0*/  BSYNC.RECONVERGENT B0 ;  /* 0x0000000000007941 */ /* 0x000fea0003800200 */
.L_x_9165:
[----:B-----5:R1:W-:Y:S02]  /*8900*/  STS.128 [R55+0x1000], R24 ;  /* 0x0010001837007388 */ /* 0x0203e40000000c00 */
.L_x_9164:
[----:B------:R-:W-:Y:S05]  /*8910*/  BSYNC.RECONVERGENT B1 ;  /* 0x0000000000017941 */ /* 0x000fea0003800200 */
.L_x_9163:
        /* <DEDUP_REMOVED lines=84> */
.L_x_9168:
[----:B------:R-:W-:Y:S05]  /*8e60*/  BSYNC.RECONVERGENT B0 ;  /* 0x0000000000007941 */ /* 0x000fea0003800200 */
.L_x_9167:
[----:B-----5:R1:W-:Y:S02]  /*8e70*/  STS.128 [R55+0x2000], R24 ;  /* 0x0020001837007388 */ /* 0x0203e40000000c00 */
.L_x_9159:
[----:B------:R-:W-:Y:S05]  /*8e80*/  BSYNC.RECONVERGENT B2 ;  /* 0x0000000000027941 */ /* 0x000fea0003800200 */
.L_x_9158:
        /* <DEDUP_REMOVED lines=91> */
.L_x_9172:
[----:B------:R-:W-:Y:S05]  /*9440*/  BSYNC.RECONVERGENT B0 ;  /* 0x0000000000007941 */ /* 0x000fea0003800200 */
.L_x_9171:
[----:B-----5:R1:W-:Y:S02]  /*9450*/  STS.128 [R55+0x800], R24 ;  /* 0x0008001837007388 */ /* 0x0203e40000000c00 */
.L_x_9170:
[----:B------:R-:W-:Y:S05]  /*9460*/  BSYNC.RECONVERGENT B1 ;  /* 0x0000000000017941 */ /* 0x000fea0003800200 */
.L_x_9169:
        /* <DEDUP_REMOVED lines=86> */
.L_x_9176:
[----:B------:R-:W-:Y:S05]  /*99d0*/  BSYNC.RECONVERGENT B0 ;  /* 0x0000000000007941 */ /* 0x000fea0003800200 */
.L_x_9175:
[----:B-----5:R1:W-:Y:S02]  /*99e0*/  STS.128 [R55+0x1800], R24 ;  /* 0x0018001837007388 */ /* 0x0203e40000000c00 */
.L_x_9174:
[----:B------:R-:W-:Y:S05]  /*99f0*/  BSYNC.RECONVERGENT B1 ;  /* 0x0000000000017941 */ /* 0x000fea0003800200 */
.L_x_9173:
        /* <DEDUP_REMOVED lines=85> */
.L_x_9178:
[----:B------:R-:W-:Y:S05]  /*9f50*/  BSYNC.RECONVERGENT B0 ;  /* 0x0000000000007941 */ /* 0x000fea0003800200 */
.L_x_9177:
[----:B-----5:R1:W-:Y:S02]  /*9f60*/  STS.128 [R55+0x2800], R4 ;  /* 0x0028000437007388 */ /* 0x0203e40000000c00 */
.L_x_9133:
[----:B------:R-:W-:Y:S05]  /*9f70*/  BSYNC.RECONVERGENT B3 ;  /* 0x0000000000037941 */ /* 0x000fea0003800200 */
.L_x_9128:
[----:B-1-3--:R-:W-:Y:S01]  /*9f80*/  IMAD R5, R88, -0x40, R89 ;  /* 0xffffffc058057824 */ /* 0x00afe200078e0259 */
[----:B------:R-:W-:Y:S04]  /*9f90*/  BSSY.RECONVERGENT B0, `(.L_x_9179) ;  /* 0x000001c000007945 */ /* 0x000fe80003800200 */
[----:B------:R-:W-:-:S04]  /*9fa0*/  IADD3 R5, PT, PT, R5, 0x40, RZ ;  /* 0x0000004005057810 */ /* 0x000fc80007ffe0ff */
        /* <DEDUP_REMOVED lines=25> */
.L_x_9181:
[----:B------:R3:W-:Y:S02]  /*a140*/  STS.128 [R55+0x5000], RZ ;  /* 0x005000ff37007388 */ /* 0x0007e40000000c00 */
.L_x_9180:
[----:B------:R-:W-:Y:S05]  /*a150*/  BSYNC.RECONVERGENT B0 ;  /* 0x0000000000007941 */ /* 0x000fea0003800200 */
.L_x_9179:
[----:B------:R-:W-:Y:S01]  /*a160*/  ISETP.GE.AND P0, PT, R34, R5, PT ;  /* 0x000000052200720c */ /* 0x000fe20003f06270 */
[----:B------:R-:W-:-:S12]  /*a170*/  BSSY.RECONVERGENT B0, `(.L_x_9182) ;  /* 0x0000016000007945 */ /* 0x000fd80003800200 */
[----:B------:R-:W-:Y:S05]  /*a180*/  @P0 BRA `(.L_x_9183) ;  /* 0x0000000000500947 */ /* 0x000fea0003800000 */
[-C--:B-----5:R-:W-:Y:S02]  /*a190*/  ISETP.GE.AND P2, PT, R12, R149.reuse, PT ;  /* 0x000000950c00720c */ /* 0x0a0fe40003f46270 */
        /* <DEDUP_REMOVED lines=19> */
.L_x_9183:
[----:B------:R-:W-:Y:S05]  /*a2d0*/  BSYNC.RECONVERGENT B0 ;  /* 0x0000000000007941 */ /* 0x000fea0003800200 */
.L_x_9182:
[----:B------:R-:W2:Y:S04]  /*a2e0*/  LD.E.64 R16, desc[UR4][R84.64+0x1c0] ;  /* 0x0001c00454107980 */ /* 0x000ea8000c101b00 */
[----:B------:R-:W3:Y:S01]  /*a2f0*/  LD.E.64 R14, desc[UR4][R84.64+0x1b8] ;  /* 0x0001b804540e7980 */ /* 0x000ee2000c101b00 */
[----:B------:R-:W-:Y:S02]  /*a300*/  MOV R6, R146 ;  /* 0x0000009200067202 */ /* 0x000fe40000000f00 */
[----:B------:R-:W-:Y:S01]  /*a310*/  MOV R7, RZ ;  /* 0x000000ff00077202 */ /* 0x000fe20000000f00 */
[----:B-1--4-:R-:W4:Y:S04]  /*a320*/  LD.E R2, desc[UR4][R84.64+0xd8] ;  /* 0x0000d80454027980 */ /* 0x012f28000c101900 */
        /* <DEDUP_REMOVED lines=32> */
.L_x_9186:
[----:B------:R2:W-:Y:S01]  /*a530*/  STS.128 [R55+0x8000], RZ ;  /* 0x008000ff37007388 */ /* 0x0005e20000000c00 */
[----:B------:R-:W-:Y:S05]  /*a540*/  BRA `(.L_x_9187) ;  /* 0x00000000000c7947 */ /* 0x000fea0003800000 */
.L_x_9185:
[----:B------:R1:W-:Y:S04]  /*a550*/  STS.128 [R55+0x6000], RZ ;  /* 0x006000ff37007388 */ /* 0x0003e80000000c00 */
[----:B------:R1:W-:Y:S04]  /*a560*/  STS.128 [R55+0x7000], RZ ;  /* 0x007000ff37007388 */ /* 0x0003e80000000c00 */
[----:B------:R1:W-:Y:S02]  /*a570*/  STS.128 [R55+0x8000], RZ ;  /* 0x008000ff37007388 */ /* 0x0003e40000000c00 */
.L_x_9187:
[----:B------:R-:W-:Y:S05]  /*a580*/  BSYNC.RECONVERGENT B0 ;  /* 0x0000000000007941 */ /* 0x000fea0003800200 */
.L_x_9184:
        /* <DEDUP_REMOVED lines=27> */
.L_x_9190:
[----:B------:R1:W-:Y:S02]  /*a740*/  STS.128 [R55+0x8800], RZ ;  /* 0x008800ff37007388 */ /* 0x0003e40000000c00 */
.L_x_9189:
[----:B------:R-:W-:Y:S05]  /*a750*/  BSYNC.RECONVERGENT B0 ;  /* 0x0000000000007941 */ /* 0x000fea0003800200 */
.L_x_9188:
[C---:B-----5:R-:W-:Y:S01]  /*a760*/  IMAD.SHL.U32 R11, R54.reuse, 0x10, RZ ;  /* 0x00000010360b7824 */ /* 0x060fe200078e00ff */
[----:B------:R-:W-:Y:S01]  /*a770*/  SHF.R.U32.HI R132, RZ, 0x1, R54 ;  /* 0x00000001ff847819 */ /* 0x000fe20000011636 */
[C---:B------:R-:W-:Y:S01]  /*a780*/  IMAD.SHL.U32 R8, R54.reuse, 0x20, RZ ;  /* 0x0000002036087824 */ /* 0x040fe200078e00ff */
[----:B------:R-:W-:Y:S01]  /*a790*/  LOP3.LUT P6, RZ, R54, 0x4, RZ, 0xc0, !PT ;  /* 0x0000000436ff7812 */ /* 0x000fe200078cc0ff */
[----:B------:R-:W0:Y:S01]  /*a7a0*/  LDGDEPBAR ;  /* 0x00000000000079af */ /* 0x000e220000000000 */
[----:B------:R-:W-:Y:S01]  /*a7b0*/  LOP3.LUT R7, R132, 0x8, RZ, 0xc0, !PT ;  /* 0x0000000884077812 */ /* 0x000fe200078ec0ff */
[----:B------:R-:W-:Y:S01]  /*a7c0*/  BSSY.RECONVERGENT B1, `(.L_x_9191) ;  /* 0x00000d8000017945 */ /* 0x000fe20003800200 */
[C---:B------:R-:W-:Y:S02]  /*a7d0*/  LOP3.LUT R133, R11.reuse, 0x3e00, RZ, 0xc0, !PT ;  /* 0x00003e000b857812 */ /* 0x040fe400078ec0ff */
[----:B-1----:R-:W-:Y:S02]  /*a7e0*/  LOP3.LUT R5, R8, 0xc0, RZ, 0xc0, !PT ;  /* 0x000000c008057812 */ /* 0x002fe400078ec0ff */
[----:B------:R-:W-:-:S02]  /*a7f0*/  LOP3.LUT R11, R11, 0x100, RZ, 0xc0, !PT ;  /* 0x000001000b0b7812 */ /* 0x000fc400078ec0ff */
[--C-:B------:R-:W-:Y:S02]  /*a800*/  LOP3.LUT R7, R7, 0xc0, R8.reuse, 0xf8, !PT ;  /* 0x000000c007077812 */ /* 0x100fe400078ef808 */
[----:B------:R-:W-:Y:S02]  /*a810*/  LOP3.LUT R15, R133, 0x20, R8, 0xf8, !PT ;  /* 0x00000020850f7812 */ /* 0x000fe400078ef808 */
[----:B------:R-:W-:Y:S02]  /*a820*/  LOP3.LUT R5, R5, 0x8, R54, 0xf8, !PT ;  /* 0x0000000805057812 */ /* 0x000fe400078ef836 */
[----:B------:R-:W-:Y:S02]  /*a830*/  LOP3.LUT R0, R11, 0x20, R8, 0xf8, !PT ;  /* 0x000000200b007812 */ /* 0x000fe400078ef808 */
[----:B------:R-:W-:Y:S02]  /*a840*/  LOP3.LUT R2, R7, 0x18, R90, 0x78, !PT ;  /* 0x0000001807027812 */ /* 0x000fe400078e785a */
[----:B------:R-:W-:-:S02]  /*a850*/  LOP3.LUT R15, R15, 0x100, R8, 0xf8, !PT ;  /* 0x000001000f0f7812 */ /* 0x000fc400078ef808 */
[----:B------:R-:W-:Y:S02]  /*a860*/  LOP3.LUT R5, R5, 0x18, R90, 0x78, !PT ;  /* 0x0000001805057812 */ /* 0x000fe400078e785a */
[----:B------:R-:W-:Y:S02]  /*a870*/  LOP3.LUT R15, R15, R2, RZ, 0xfc, !PT ;  /* 0x000000020f0f7212 */ /* 0x000fe400078efcff */
[----:B------:R-:W-:Y:S01]  /*a880*/  LOP3.LUT R5, R0, R5, RZ, 0xfc, !PT ;  /* 0x0000000500057212 */ /* 0x000fe200078efcff */
[----:B------:R-:W-:Y:S01]  /*a890*/  IMAD.MOV.U32 R0, RZ, RZ, 0x20 ;  /* 0x00000020ff007424 */ /* 0x000fe200078e00ff */
[----:B------:R-:W-:Y:S01]  /*a8a0*/  ISETP.NE.AND P5, PT, R88, 0x1, PT ;  /* 0x000000015800780c */ /* 0x000fe20003fa5270 */
[--C-:B------:R-:W-:Y:S02]  /*a8b0*/  IMAD R15, R15, 0x2, R60.reuse ;  /* 0x000000020f0f7824 */ /* 0x100fe400078e023c */
[----:B------:R-:W-:Y:S01]  /*a8c0*/  IMAD R14, R5, 0x2, R60 ;  /* 0x00000002050e7824 */ /* 0x000fe200078e023c */
[----:B------:R-:W-:-:S02]  /*a8d0*/  SEL R0, R0, 0xffffffe0, !P6 ;  /* 0xffffffe000007807 */ /* 0x000fc40007000000 */
[----:B------:R-:W-:Y:S03]  /*a8e0*/  LDSM.16.M88.4 R92, [R15] ;  /* 0x000000000f5c783b */ /* 0x000fe60000000200 */
[--C-:B------:R-:W-:Y:S01]  /*a8f0*/  IMAD.IADD R11, R15, 0x1, R0.reuse ;  /* 0x000000010f0b7824 */ /* 0x100fe200078e0200 */
[----:B------:R-:W1:Y:S01]  /*a900*/  LDSM.16.M88.4 R56, [R14+0x3000] ;  /* 0x003000000e38783b */ /* 0x000e620000000200 */
[----:B------:R-:W-:-:S03]  /*a910*/  IMAD.IADD R0, R14, 0x1, R0 ;  /* 0x000000010e007824 */ /* 0x000fc600078e0200 */
        /* <DEDUP_REMOVED lines=12> */
[C---:B--2---:R-:W-:Y:S03]  /*a9e0*/  HMMA.16816.F32.BF16 R48, R92.reuse, R44, RZ ;  /* 0x0000002c5c30723c */ /* 0x044fe600000418ff */
[----:B------:R-:W2:Y:S04]  /*a9f0*/  LDSM.16.M88.4 R64, [R14+0x4800] ;  /* 0x004800000e40783b */ /* 0x000ea80000000200 */
[----:B------:R-:W-:Y:S01]  /*aa00*/  LDSM.16.M88.4 R96, [R11+0x1000] ;  /* 0x001000000b60783b */ /* 0x000fe20000000200 */
[C---:B---3--:R-:W-:Y:S03]  /*aa10*/  HMMA.16816.F32.BF16 R40, R92.reuse, R36, RZ ;  /* 0x000000245c28723c */ /* 0x048fe600000418ff */
[----:B------:R-:W-:Y:S05]  /*aa20*/  LDSM.16.M88.4 R100, [R0+0x4c00] ;  /* 0x004c00000064783b */ /* 0x000fea0000000200 */
[C---:B------:R-:W-:Y:S08]  /*aa30*/  HMMA.16816.F32.BF16 R56, R92.reuse, R58, RZ ;  /* 0x0000003a5c38723c */ /* 0x040ff000000418ff */
[C---:B------:R-:W-:Y:S08]  /*aa40*/  HMMA.16816.F32.BF16 R44, R92.reuse, R46, RZ ;  /* 0x0000002e5c2c723c */ /* 0x040ff000000418ff */
[C---:B------:R-:W-:Y:S08]  /*aa50*/  HMMA.16816.F32.BF16 R36, R92.reuse, R38, RZ ;  /* 0x000000265c24723c */ /* 0x040ff000000418ff */
[C---:B----4-:R-:W-:Y:S08]  /*aa60*/  HMMA.16816.F32.BF16 R32, R92.reuse, R28, RZ ;  /* 0x0000001c5c20723c */ /* 0x050ff000000418ff */
[----:B------:R-:W-:Y:S01]  /*aa70*/  HMMA.16816.F32.BF16 R92, R92, R30, RZ ;  /* 0x0000001e5c5c723c */ /* 0x000fe200000418ff */
        /* <DEDUP_REMOVED lines=23> */
[C---:B---3--:R-:W-:Y:S08]  /*abf0*/  HMMA.16816.F32.BF16 R32, R24.reuse, R28, R32 ;  /* 0x0000001c1820723c */ /* 0x048ff00000041820 */
[----:B------:R-:W-:Y:S01]  /*ac00*/  HMMA.16816.F32.BF16 R92, R24, R30, R92 ;  /* 0x0000001e185c723c */ /* 0x000fe2000004185c */
[----:B------:R-:W-:Y:S04]  /*ac10*/  LDSM.16.M88.4 R28, [R11+0x2000] ;  /* 0x002000000b1c783b */ /* 0x000fe80000000200 */
[----:B------:R-:W3:Y:S03]  /*ac20*/  LDSM.16.M88.4 R24, [R0+0x5000] ;  /* 0x005000000018783b */ /* 0x000ee60000000200 */
[C---:B----4-:R-:W-:Y:S08]  /*ac30*/  HMMA.16816.F32.BF16 R60, R96.reuse, R20, R60 ;  /* 0x00000014603c723c */ /* 0x050ff0000004183c */
        /* <DEDUP_REMOVED lines=11> */
[C---:B------:R-:W-:Y:S08]  /*acf0*/  HMMA.16816.F32.BF16 R60, R80.reuse, R76, R60 ;  /* 0x0000004c503c723c */ /* 0x040ff0000004183c */
        /* <DEDUP_REMOVED lines=9> */
[C---:B----4-:R-:W-:Y:S08]  /*ad90*/  HMMA.16816.F32.BF16 R48, R28.reuse, R20, R48 ;  /* 0x000000141c30723c */ /* 0x050ff00000041830 */
        /* <DEDUP_REMOVED lines=20> */
.L_x_9194:
        /* <DEDUP_REMOVED lines=9> */
[----:B------:R-:W-:-:S02]  /*af70*/  ISETP.GE.AND P2, PT, R0, RZ, PT ;  /* 0x000000ff0000720c */ /* 0x000fc40003f46270 */
[----:B------:R-:W-:Y:S01]  /*af80*/  LOP3.LUT R0, RZ, R17, RZ, 0x33, !PT ;  /* 0x00000011ff007212 */ /* 0x000fe200078e33ff */
        /* <DEDUP_REMOVED lines=19> */
[----:B------:R-:W-:Y:S01]  /*b0c0*/  ISETP.GE.AND P0, PT, R14, RZ, PT ;  /* 0x000000ff0e00720c */ /* 0x000fe20003f06270 */
[----:B------:R-:W-:Y:S01]  /*b0d0*/  @!P1 VIADD R11, R11, 0x1 ;  /* 0x000000010b0b9836 */ /* 0x000fe20000000000 */
[-C--:B------:R-:W-:Y:S02]  /*b0e0*/  ISETP.GE.U32.AND P3, PT, R4, R7.reuse, PT ;  /* 0x000000070400720c */ /* 0x080fe40003f66070 */
[----:B------:R-:W-:Y:S02]  /*b0f0*/  ISETP.GE.U32.AND P4, PT, R6, R7, PT ;  /* 0x000000070600720c */ /* 0x000fe40003f86070 */
[----:B------:R-:W-:-:S09]  /*b100*/  ISETP.NE.AND P1, PT, R17, RZ, PT ;  /* 0x000000ff1100720c */ /* 0x000fd20003f25270 */
        /* <DEDUP_REMOVED lines=26> */
.L_x_9195:
[----:B------:R-:W-:Y:S05]  /*b2b0*/  BSYNC.RECONVERGENT B0 ;  /* 0x0000000000007941 */ /* 0x000fea0003800200 */
.L_x_9193:
        /* <DEDUP_REMOVED lines=40> */
.L_x_9192:
[----:B------:R-:W-:Y:S05]  /*b540*/  BSYNC.RECONVERGENT B1 ;  /* 0x0000000000017941 */ /* 0x000fea0003800200 */
.L_x_9191:
[----:B------:R-:W3:Y:S01]  /*b550*/  LD.E R112, desc[UR4][R84.64+0xdc] ;  /* 0x0000dc0454707980 */ /* 0x000ee2000c101900 */
[----:B------:R-:W1:Y:S01]  /*b560*/  S2R R134, SR_TID.X ;  /* 0x0000000000867919 */ /* 0x000e620000002100 */
[----:B------:R-:W-:Y:S02]  /*b570*/  LEA R159, R88, 0xffffffc0, 0x6 ;  /* 0xffffffc0589f7811 */ /* 0x000fe400078e30ff */
[----:B-1----:R-:W-:-:S04]  /*b580*/  SHF.R.U32.HI R91, RZ, 0x2, R134 ;  /* 0x00000002ff5b7819 */ /* 0x002fc80000011686 */
[----:B------:R-:W-:Y:S01]  /*b590*/  LOP3.LUT R91, R91, 0x7, RZ, 0xc0, !PT ;  /* 0x000000075b5b7812 */ /* 0x000fe200078ec0ff */
[----:B------:R-:W-:-:S03]  /*b5a0*/  IMAD.SHL.U32 R0, R134, 0x2, RZ ;  /* 0x0000000286007824 */ /* 0x000fc600078e00ff */
[----:B--2---:R-:W-:Y:S02]  /*b5b0*/  LOP3.LUT R4, R91, 0x1f0, R132, 0xf8, !PT ;  /* 0x000001f05b047812 */ /* 0x004fe400078ef884 */
[----:B------:R-:W-:-:S03]  /*b5c0*/  LOP3.LUT R0, R0, 0x6, RZ, 0xc0, !PT ;  /* 0x0000000600007812 */ /* 0x000fc600078ec0ff */
[----:B------:R-:W-:Y:S01]  /*b5d0*/  IMAD R7, R147, 0x40, R4 ;  /* 0x0000004093077824 */ /* 0x000fe200078e0204 */
[----:B------:R-:W-:-:S04]  /*b5e0*/  LOP3.LUT R4, R159, 0x8, R0, 0xfe, !PT ;  /* 0x000000089f047812 */ /* 0x000fc800078efe00 */
[----:B------:R-:W-:Y:S02]  /*b5f0*/  IADD3 R7, PT, PT, R89, R7, -R148 ;  /* 0x0000000759077210 */ /* 0x000fe40007ffe894 */
[----:B------:R-:W-:-:S03]  /*b600*/  LOP3.LUT R10, R159, 0x1, R0, 0xfe, !PT ;  /* 0x000000019f0a7812 */ /* 0x000fc600078efe00 */
[C---:B------:R-:W-:Y:S02]  /*b610*/  IMAD.IADD R5, R7.reuse, 0x1, -R4 ;  /* 0x0000000107057824 */ /* 0x040fe400078e0a04 */
[----:B------:R-:W-:-:S03]  /*b620*/  IMAD.IADD R6, R7, 0x1, -R10 ;  /* 0x0000000107067824 */ /* 0x000fc600078e0a0a */
[----:B------:R-:W-:Y:S02]  /*b630*/  IABS R5, R5 ;  /* 0x0000000500057213 */ /* 0x000fe40000000000 */
[----:B------:R-:W-:Y:S02]  /*b640*/  IABS R6, R6 ;  /* 0x0000000600067213 */ /* 0x000fe40000000000 */
[----:B------:R-:W-:Y:S02]  /*b650*/  I2FP.F32.S32 R5, R5 ;  /* 0x0000000500057245 */ /* 0x000fe40000201400 */
[----:B------:R-:W-:Y:S02]  /*b660*/  I2FP.F32.S32 R6, R6 ;  /* 0x0000000600067245 */ /* 0x000fe40000201400 */
[----:B------:R-:W-:Y:S01]  /*b670*/  LOP3.LUT R64, R159, 0x9, R0, 0xfe, !PT ;  /* 0x000000099f407812 */ /* 0x000fe200078efe00 */
[----:B------:R-:W-:Y:S01]  /*b680*/  FFMA.FTZ R52, -R3, R5, R56 ;  /* 0x0000000503347223 */ /* 0x000fe20000010138 */
[--C-:B------:R-:W-:Y:S01]  /*b690*/  LOP3.LUT R56, R159, 0x10, R0.reuse, 0xfe, !PT ;  /* 0x000000109f387812 */ /* 0x100fe200078efe00 */
[----:B------:R-:W-:Y:S01]  /*b6a0*/  FFMA.FTZ R9, -R3, R6, R61 ;  /* 0x0000000603097223 */ /* 0x000fe2000001013d */
[----:B------:R-:W-:Y:S01]  /*b6b0*/  LOP3.LUT R14, R159, 0x18, R0, 0xfe, !PT ;  /* 0x000000189f0e7812 */ /* 0x000fe200078efe00 */
[----:B------:R-:W-:-:S02]  /*b6c0*/  IMAD.IADD R6, R7, 0x1, -R64 ;  /* 0x0000000107067824 */ /* 0x000fc400078e0a40 */
[C---:B------:R-:W-:Y:S02]  /*b6d0*/  IMAD.IADD R11, R7.reuse, 0x1, -R56 ;  /* 0x00000001070b7824 */ /* 0x040fe400078e0a38 */
[----:B------:R-:W-:Y:S01]  /*b6e0*/  IMAD.IADD R5, R7, 0x1, -R14 ;  /* 0x0000000107057824 */ /* 0x000fe200078e0a0e */
[----:B------:R-:W-:Y:S02]  /*b6f0*/  IABS R6, R6 ;  /* 0x0000000600067213 */ /* 0x000fe40000000000 */
[----:B------:R-:W-:Y:S02]  /*b700*/  IABS R11, R11 ;  /* 0x0000000b000b7213 */ /* 0x000fe40000000000 */
[----:B------:R-:W-:Y:S02]  /*b710*/  I2FP.F32.S32 R6, R6 ;  /* 0x0000000600067245 */ /* 0x000fe40000201400 */
[----:B------:R-:W-:Y:S02]  /*b720*/  IABS R5, R5 ;  /* 0x0000000500057213 */ /* 0x000fe40000000000 */
[----:B------:R-:W-:-:S02]  /*b730*/  I2FP.F32.S32 R11, R11 ;  /* 0x0000000b000b7245 */ /* 0x000fc40000201400 */
[----:B------:R-:W-:Y:S01]  /*b740*/  LOP3.LUT R28, R159, 0x28, R0, 0xfe, !PT ;  /* 0x000000289f1c7812 */ /* 0x000fe200078efe00 */
[C---:B------:R-:W-:Y:S01]  /*b750*/  FFMA.FTZ R57, -R3.reuse, R6, R57 ;  /* 0x0000000603397223 */ /* 0x040fe20000010139 */
[----:B------:R-:W-:Y:S01]  /*b760*/  I2FP.F32.S32 R5, R5 ;  /* 0x0000000500057245 */ /* 0x000fe20000201400 */
[----:B------:R-:W-:Y:S01]  /*b770*/  FFMA.FTZ R6, -R3, R11, R48 ;  /* 0x0000000b03067223 */ /* 0x000fe20000010130 */
[----:B------:R-:W-:Y:S01]  /*b780*/  LOP3.LUT R20, R159, R0, RZ, 0xfc, !PT ;  /* 0x000000009f147212 */ /* 0x000fe200078efcff */
[C---:B------:R-:W-:Y:S02]  /*b790*/  IMAD.IADD R15, R7.reuse, 0x1, -R28 ;  /* 0x00000001070f7824 */ /* 0x040fe400078e0a1c */
[----:B------:R-:W-:Y:S02]  /*b7a0*/  VIADD R11, R7, 0x8 ;  /* 0x00000008070b7836 */ /* 0x000fe40000000000 */
[----:B------:R-:W-:Y:S01]  /*b7b0*/  FFMA.FTZ R26, -R3, R5, R44 ;  /* 0x00000005031a7223 */ /* 0x000fe2000001012c */
[----:B------:R-:W-:Y:S01]  /*b7c0*/  ISETP.GE.AND P4, PT, R10, R89, PT ;  /* 0x000000590a00720c */ /* 0x000fe20003f86270 */
[--C-:B------:R-:W-:Y:S01]  /*b7d0*/  IMAD.IADD R13, R7, 0x1, -R20.reuse ;  /* 0x00000001070d7824 */ /* 0x100fe200078e0a14 */
[----:B------:R-:W-:Y:S01]  /*b7e0*/  IABS R15, R15 ;  /* 0x0000000f000f7213 */ /* 0x000fe20000000000 */
[----:B------:R-:W-:-:S02]  /*b7f0*/  IMAD.IADD R5, R11, 0x1, -R20 ;  /* 0x000000010b057824 */ /* 0x000fc400078e0a14 */
[----:B------:R-:W-:Y:S01]  /*b800*/  IMAD.IADD R10, R11, 0x1, -R10 ;  /* 0x000000010b0a7824 */ /* 0x000fe200078e0a0a */
[----:B------:R-:W-:Y:S02]  /*b810*/  IABS R13, R13 ;  /* 0x0000000d000d7213 */ /* 0x000fe40000000000 */
[----:B------:R-:W-:Y:S02]  /*b820*/  IABS R5, R5 ;  /* 0x0000000500057213 */ /* 0x000fe40000000000 */
[----:B------:R-:W-:Y:S02]  /*b830*/  I2FP.F32.S32 R15, R15 ;  /* 0x0000000f000f7245 */ /* 0x000fe40000201400 */
[----:B------:R-:W-:Y:S02]  /*b840*/  IABS R10, R10 ;  /* 0x0000000a000a7213 */ /* 0x000fe40000000000 */
[----:B------:R-:W-:Y:S01]  /*b850*/  ISETP.GE.AND P0, PT, R20, R89, PT ;  /* 0x000000591400720c */ /* 0x000fe20003f06270 */
[----:B------:R-:W-:Y:S01]  /*b860*/  FFMA.FTZ R20, -R3, R15, R36 ;  /* 0x0000000f03147223 */ /* 0x000fe20000010124 */
[----:B------:R-:W-:-:S02]  /*b870*/  I2FP.F32.S32 R13, R13 ;  /* 0x0000000d000d7245 */ /* 0x000fc40000201400 */
[----:B------:R-:W-:Y:S02]  /*b880*/  I2FP.F32.S32 R5, R5 ;  /* 0x0000000500057245 */ /* 0x000fe40000201400 */
[----:B------:R-:W-:Y:S01]  /*b890*/  I2FP.F32.S32 R10, R10 ;  /* 0x0000000a000a7245 */ /* 0x000fe20000201400 */
[----:B------:R-:W-:Y:S01]  /*b8a0*/  IMAD.IADD R15, R11, 0x1, -R56 ;  /* 0x000000010b0f7824 */ /* 0x000fe200078e0a38 */
[----:B------:R-:W-:Y:S01]  /*b8b0*/  LOP3.LUT R54, R159, 0x20, R0, 0xfe, !PT ;  /* 0x000000209f367812 */ /* 0x000fe200078efe00 */
[C---:B------:R-:W-:Y:S01]  /*b8c0*/  FFMA.FTZ R48, -R3.reuse, R13, R60 ;  /* 0x0000000d03307223 */ /* 0x040fe2000001013c */
[C---:B------:R-:W-:Y:S01]  /*b8d0*/  FFMA.FTZ R5, -R3.reuse, R5, R62 ;  /* 0x0000000503057223 */ /* 0x040fe2000001013e */
[----:B------:R-:W-:Y:S01]  /*b8e0*/  FFMA.FTZ R44, -R3, R10, R63 ;  /* 0x0000000a032c7223 */ /* 0x000fe2000001013f */
[----:B------:R-:W-:Y:S01]  /*b8f0*/  LOP3.LUT R16, R159, 0x11, R0, 0xfe, !PT ;  /* 0x000000119f107812 */ /* 0x000fe200078efe00 */
[----:B------:R-:W-:Y:S01]  /*b900*/  IMAD.IADD R24, R7, 0x1, -R54 ;  /* 0x0000000107187824 */ /* 0x000fe200078e0a36 */
[----:B------:R-:W-:-:S02]  /*b910*/  IABS R15, R15 ;  /* 0x0000000f000f7213 */ /* 0x000fc40000000000 */
[----:B------:R-:W-:Y:S01]  /*b920*/  ISETP.GE.AND P3, PT, R4, R89, PT ;  /* 0x000000590400720c */ /* 0x000fe20003f66270 */
[----:B------:R-:W-:Y:S01]  /*b930*/  IMAD.IADD R4, R7, 0x1, -R16 ;  /* 0x0000000107047824 */ /* 0x000fe200078e0a10 */
[----:B------:R-:W-:Y:S02]  /*b940*/  FSEL R48, R48, -INF , !P0 ;  /* 0xff80000030307808 */ /* 0x000fe40004000000 */
[----:B------:R-:W-:Y:S02]  /*b950*/  FSEL R5, R5, -INF , !P0 ;  /* 0xff80000005057808 */ /* 0x000fe40004000000 */
[----:B------:R-:W-:Y:S02]  /*b960*/  FSEL R9, R9, -INF , !P4 ;  /* 0xff80000009097808 */ /* 0x000fe40006000000 */
[----:B------:R-:W-:Y:S02]  /*b970*/  FSEL R44, R44, -INF , !P4 ;  /* 0xff8000002c2c7808 */ /* 0x000fe40006000000 */
[----:B------:R-:W-:-:S02]  /*b980*/  IABS R24, R24 ;  /* 0x0000001800187213 */ /* 0x000fc40000000000 */
[----:B------:R-:W-:Y:S01]  /*b990*/  ISETP.GE.AND P0, PT, R16, R89, PT ;  /* 0x000000591000720c */ /* 0x000fe20003f06270 */
[C---:B------:R-:W-:Y:S01]  /*b9a0*/  IMAD.IADD R16, R11.reuse, 0x1, -R16 ;  /* 0x000000010b107824 */ /* 0x040fe200078e0a10 */
[----:B------:R-:W-:Y:S02]  /*b9b0*/  I2FP.F32.S32 R15, R15 ;  /* 0x0000000f000f7245 */ /* 0x000fe40000201400 */
[----:B------:R-:W-:Y:S01]  /*b9c0*/  ISETP.GE.AND P4, PT, R14, R89, PT ;  /* 0x000000590e00720c */ /* 0x000fe20003f86270 */
[----:B------:R-:W-:Y:S01]  /*b9d0*/  IMAD.IADD R14, R11, 0x1, -R14 ;  /* 0x000000010b0e7824 */ /* 0x000fe200078e0a0e */
[----:B------:R-:W-:Y:S01]  /*b9e0*/  I2FP.F32.S32 R24, R24 ;  /* 0x0000001800187245 */ /* 0x000fe20000201400 */
[----:B------:R-:W-:Y:S01]  /*b9f0*/  FFMA.FTZ R10, -R3, R15, R50 ;  /* 0x0000000f030a7223 */ /* 0x000fe20000010132 */
[----:B------:R-:W-:Y:S01]  /*ba00*/  IABS R4, R4 ;  /* 0x0000000400047213 */ /* 0x000fe20000000000 */
[----:B------:R-:W-:Y:S01]  /*ba10*/  IMAD.IADD R15, R11, 0x1, -R54 ;  /* 0x000000010b0f7824 */ /* 0x000fe200078e0a36 */
[----:B------:R-:W-:-:S02]  /*ba20*/  IABS R16, R16 ;  /* 0x0000001000107213 */ /* 0x000fc40000000000 */
[----:B------:R-:W-:Y:S01]  /*ba30*/  IABS R14, R14 ;  /* 0x0000000e000e7213 */ /* 0x000fe20000000000 */
[----:B------:R-:W-:Y:S01]  /*ba40*/  FFMA.FTZ R24, -R3, R24, R40 ;  /* 0x0000001803187223 */ /* 0x000fe20000010128 */
[----:B------:R-:W-:Y:S01]  /*ba50*/  IMAD.IADD R36, R11, 0x1, -R64 ;  /* 0x000000010b247824 */ /* 0x000fe200078e0a40 */
[----:B------:R-:W-:Y:S01]  /*ba60*/  I2FP.F32.S32 R4, R4 ;  /* 0x0000000400047245 */ /* 0x000fe20000201400 */
[----:B------:R-:W-:Y:S01]  /*ba70*/  FFMA.FTZ R40, -R3, R13, R58 ;  /* 0x0000000d03287223 */ /* 0x000fe2000001013a */
[----:B------:R-:W-:Y:S01]  /*ba80*/  I2FP.F32.S32 R16, R16 ;  /* 0x0000001000107245 */ /* 0x000fe20000201400 */
[----:B------:R-:W-:Y:S01]  /*ba90*/  IMAD.IADD R13, R11, 0x1, -R28 ;  /* 0x000000010b0d7824 */ /* 0x000fe200078e0a1c */
[----:B------:R-:W-:Y:S02]  /*baa0*/  I2FP.F32.S32 R14, R14 ;  /* 0x0000000e000e7245 */ /* 0x000fe40000201400 */
[C-C-:B------:R-:W-:Y:S02]  /*bab0*/  LOP3.LUT R12, R159.reuse, 0x19, R0.reuse, 0xfe, !PT ;  /* 0x000000199f0c7812 */ /* 0x140fe400078efe00 */
[----:B------:R-:W-:-:S02]  /*bac0*/  LOP3.LUT R30, R159, 0x21, R0, 0xfe, !PT ;  /* 0x000000219f1e7812 */ /* 0x000fc400078efe00 */
[----:B------:R-:W-:Y:S02]  /*bad0*/  ISETP.GE.AND P1, PT, R56, R89, PT ;  /* 0x000000593800720c */ /* 0x000fe40003f26270 */
[----:B------:R-:W-:Y:S01]  /*bae0*/  IABS R15, R15 ;  /* 0x0000000f000f7213 */ /* 0x000fe20000000000 */
[C---:B------:R-:W-:Y:S01]  /*baf0*/  FFMA.FTZ R4, -R3.reuse, R4, R49 ;  /* 0x0000000403047223 */ /* 0x040fe20000010131 */
[----:B------:R-:W-:Y:S01]  /*bb00*/  IABS R36, R36 ;  /* 0x0000002400247213 */ /* 0x000fe20000000000 */
[C---:B------:R-:W-:Y:S01]  /*bb10*/  FFMA.FTZ R16, -R3.reuse, R16, R51 ;  /* 0x0000001003107223 */ /* 0x040fe20000010133 */
[----:B------:R-:W-:Y:S01]  /*bb20*/  FSEL R52, R52, -INF , !P3 ;  /* 0xff80000034347808 */ /* 0x000fe20005800000 */
[----:B------:R-:W-:Y:S01]  /*bb30*/  FFMA.FTZ R14, -R3, R14, R46 ;  /* 0x0000000e030e7223 */ /* 0x000fe2000001012e */
[----:B------:R-:W-:Y:S01]  /*bb40*/  FSEL R40, R40, -INF , !P3 ;  /* 0xff80000028287808 */ /* 0x000fe20005800000 */
[C---:B------:R-:W-:Y:S01]  /*bb50*/  IMAD.IADD R18, R7.reuse, 0x1, -R12 ;  /* 0x0000000107127824 */ /* 0x040fe200078e0a0c */
[----:B------:R-:W-:Y:S01]  /*bb60*/  FSEL R6, R6, -INF , !P1 ;  /* 0xff80000006067808 */ /* 0x000fe20004800000 */
[----:B------:R-:W-:Y:S01]  /*bb70*/  IMAD.IADD R22, R7, 0x1, -R30 ;  /* 0x0000000107167824 */ /* 0x000fe200078e0a1e */
[----:B------:R-:W-:-:S02]  /*bb80*/  FSEL R10, R10, -INF , !P1 ;  /* 0xff8000000a0a7808 */ /* 0x000fc40004800000 */
[----:B------:R-:W-:Y:S02]  /*bb90*/  I2FP.F32.S32 R15, R15 ;  /* 0x0000000f000f7245 */ /* 0x000fe40000201400 */
[-C--:B------:R-:W-:Y:S01]  /*bba0*/  ISETP.GE.AND P3, PT, R12, R89.reuse, PT ;  /* 0x000000590c00720c */ /* 0x080fe20003f66270 */
[C---:B------:R-:W-:Y:S01]  /*bbb0*/  IMAD.IADD R12, R11.reuse, 0x1, -R12 ;  /* 0x000000010b0c7824 */ /* 0x040fe200078e0a0c */
[----:B------:R-:W-:Y:S01]  /*bbc0*/  ISETP.GE.AND P1, PT, R30, R89, PT ;  /* 0x000000591e00720c */ /* 0x000fe20003f26270 */
[----:B------:R-:W-:Y:S01]  /*bbd0*/  IMAD.IADD R30, R11, 0x1, -R30 ;  /* 0x000000010b1e7824 */ /* 0x000fe200078e0a1e */
[----:B------:R-:W-:Y:S02]  /*bbe0*/  IABS R13, R13 ;  /* 0x0000000d000d7213 */ /* 0x000fe40000000000 */
[----:B------:R-:W-:Y:S02]  /*bbf0*/  LOP3.LUT R46, R159, 0x29, R0, 0xfe, !PT ;  /* 0x000000299f2e7812 */ /* 0x000fe400078efe00 */
[----:B------:R-:W-:Y:S01]  /*bc00*/  I2FP.F32.S32 R36, R36 ;  /* 0x0000002400247245 */ /* 0x000fe20000201400 */
[----:B------:R-:W-:Y:S01]  /*bc10*/  FFMA.FTZ R128, -R3, R15, R42 ;  /* 0x0000000f03807223 */ /* 0x000fe2000001012a */
[----:B------:R-:W-:Y:S01]  /*bc20*/  FSEL R4, R4, -INF , !P0 ;  /* 0xff80000004047808 */ /* 0x000fe20004000000 */
[----:B------:R-:W-:Y:S01]  /*bc30*/  IMAD.IADD R15, R7, 0x1, -R46 ;  /* 0x00000001070f7824 */ /* 0x000fe200078e0a2e */
[----:B------:R-:W-:-:S02]  /*bc40*/  FSEL R16, R16, -INF , !P0 ;  /* 0xff80000010107808 */ /* 0x000fc40004000000 */
[----:B------:R-:W-:Y:S02]  /*bc50*/  I2FP.F32.S32 R13, R13 ;  /* 0x0000000d000d7245 */ /* 0x000fe40000201400 */
[----:B------:R-:W-:Y:S01]  /*bc60*/  ISETP.GE.AND P0, PT, R28, R89, PT ;  /* 0x000000591c00720c */ /* 0x000fe20003f06270 */
[----:B------:R-:W-:Y:S01]  /*bc70*/  FFMA.FTZ R36, -R3, R36, R59 ;  /* 0x0000002403247223 */ /* 0x000fe2000001013b */
[----:B------:R-:W-:Y:S02]  /*bc80*/  IABS R18, R18 ;  /* 0x0000001200127213 */ /* 0x000fe40000000000 */
[----:B------:R-:W-:Y:S02]  /*bc90*/  IABS R22, R22 ;  /* 0x0000001600167213 */ /* 0x000fe40000000000 */
[----:B------:R-:W-:Y:S02]  /*bca0*/  IABS R12, R12 ;  /* 0x0000000c000c7213 */ /* 0x000fe40000000000 */
[----:B------:R-:W-:-:S02]  /*bcb0*/  IABS R28, R30 ;  /* 0x0000001e001c7213 */ /* 0x000fc40000000000 */
[----:B------:R-:W-:Y:S01]  /*bcc0*/  LOP3.LUT R42, R159, 0x30, R0, 0xfe, !PT ;  /* 0x000000309f2a7812 */ /* 0x000fe200078efe00 */
[----:B------:R-:W-:Y:S01]  /*bcd0*/  FFMA.FTZ R116, -R3, R13, R38 ;  /* 0x0000000d03747223 */ /* 0x000fe20000010126 */
[----:B------:R-:W-:Y:S02]  /*bce0*/  ISETP.GE.AND P2, PT, R64, R89, PT ;  /* 0x000000594000720c */ /* 0x000fe40003f46270 */
[----:B------:R-:W-:Y:S02]  /*bcf0*/  I2FP.F32.S32 R18, R18 ;  /* 0x0000001200127245 */ /* 0x000fe40000201400 */
[----:B------:R-:W-:Y:S02]  /*bd00*/  I2FP.F32.S32 R22, R22 ;  /* 0x0000001600167245 */ /* 0x000fe40000201400 */
[----:B------:R-:W-:Y:S02]  /*bd10*/  I2FP.F32.S32 R12, R12 ;  /* 0x0000000c000c7245 */ /* 0x000fe40000201400 */
[----:B------:R-:W-:-:S02]  /*bd20*/  I2FP.F32.S32 R28, R28 ;  /* 0x0000001c001c7245 */ /* 0x000fc40000201400 */
[----:B------:R-:W-:Y:S02]  /*bd30*/  LOP3.LUT R38, R159, 0x31, R0, 0xfe, !PT ;  /* 0x000000319f267812 */ /* 0x000fe400078efe00 */
[----:B------:R-:W-:Y:S01]  /*bd40*/  IABS R15, R15 ;  /* 0x0000000f000f7213 */ /* 0x000fe20000000000 */
[----:B------:R-:W-:Y:S01]  /*bd50*/  IMAD.IADD R13, R7, 0x1, -R42 ;  /* 0x00000001070d7824 */ /* 0x000fe200078e0a2a */
[----:B------:R-:W-:Y:S02]  /*bd60*/  LOP3.LUT R30, R159, 0x38, R0, 0xfe, !PT ;  /* 0x000000389f1e7812 */ /* 0x000fe400078efe00 */
[----:B------:R-:W-:Y:S02]  /*bd70*/  FSEL R50, R57, -INF , !P2 ;  /* 0xff80000039327808 */ /* 0x000fe40005000000 */
[----:B------:R-:W-:Y:S02]  /*bd80*/  FSEL R36, R36, -INF , !P2 ;  /* 0xff80000024247808 */ /* 0x000fe40005000000 */
[----:B------:R-:W-:Y:S01]  /*bd90*/  ISETP.GE.AND P2, PT, R54, R89, PT ;  /* 0x000000593600720c */ /* 0x000fe20003f46270 */
[C---:B------:R-:W-:Y:S01]  /*bda0*/  FFMA.FTZ R18, -R3.reuse, R18, R45 ;  /* 0x0000001203127223 */ /* 0x040fe2000001012d */
[----:B------:R-:W-:Y:S01]  /*bdb0*/  I2FP.F32.S32 R54, R15 ;  /* 0x0000000f00367245 */ /* 0x000fe20000201400 */
[C---:B------:R-:W-:Y:S01]  /*bdc0*/  FFMA.FTZ R22, -R3.reuse, R22, R41 ;  /* 0x0000001603167223 */ /* 0x040fe20000010129 */
[C---:B------:R-:W-:Y:S01]  /*bdd0*/  FFMA.FTZ R12, -R3.reuse, R12, R47 ;  /* 0x0000000c030c7223 */ /* 0x040fe2000001012f */
[----:B------:R-:W-:Y:S01]  /*bde0*/  FFMA.FTZ R43, -R3, R28, R43 ;  /* 0x0000001c032b7223 */ /* 0x000fe2000001012b */
[C---:B------:R-:W-:Y:S01]  /*bdf0*/  IMAD.IADD R19, R7.reuse, 0x1, -R38 ;  /* 0x0000000107137824 */ /* 0x040fe200078e0a26 */
[----:B------:R-:W-:Y:S01]  /*be00*/  FMNMX3.FTZ R15, R48, R9, R52, !PT ;  /* 0x00000009300f7276 */ /* 0x000fe20007810034 */
[----:B------:R-:W-:Y:S01]  /*be10*/  IMAD.IADD R17, R7, 0x1, -R30 ;  /* 0x0000000107117824 */ /* 0x000fe200078e0a1e */
[----:B------:R-:W-:-:S02]  /*be20*/  IABS R13, R13 ;  /* 0x0000000d000d7213 */ /* 0x000fc40000000000 */
[----:B------:R-:W-:Y:S02]  /*be30*/  LOP3.LUT R28, R159, 0x39, R0, 0xfe, !PT ;  /* 0x000000399f1c7812 */ /* 0x000fe400078efe00 */
[----:B------:R-:W-:Y:S02]  /*be40*/  FSEL R26, R26, -INF , !P4 ;  /* 0xff8000001a1a7808 */ /* 0x000fe40006000000 */
[----:B------:R-:W-:Y:S02]  /*be50*/  FMNMX3.FTZ R15, R15, R50, R6, !PT ;  /* 0x000000320f0f7276 */ /* 0x000fe40007810006 */
[----:B------:R-:W-:Y:S02]  /*be60*/  FSEL R14, R14, -INF , !P4 ;  /* 0xff8000000e0e7808 */ /* 0x000fe40006000000 */
[----:B------:R-:W-:Y:S02]  /*be70*/  FSEL R18, R18, -INF , !P3 ;  /* 0xff80000012127808 */ /* 0x000fe40005800000 */
[----:B------:R-:W-:-:S02]  /*be80*/  FSEL R12, R12, -INF , !P3 ;  /* 0xff8000000c0c7808 */ /* 0x000fc40005800000 */
[----:B------:R-:W-:Y:S02]  /*be90*/  FSEL R24, R24, -INF , !P2 ;  /* 0xff80000018187808 */ /* 0x000fe40005000000 */
[----:B------:R-:W-:Y:S02]  /*bea0*/  FSEL R128, R128, -INF , !P2 ;  /* 0xff80000080807808 */ /* 0x000fe40005000000 */
[----:B------:R-:W-:Y:S02]  /*beb0*/  FSEL R22, R22, -INF , !P1 ;  /* 0xff80000016167808 */ /* 0x000fe40004800000 */
[----:B------:R-:W-:Y:S02]  /*bec0*/  FSEL R114, R43, -INF , !P1 ;  /* 0xff8000002b727808 */ /* 0x000fe40004800000 */
[----:B------:R-:W-:Y:S02]  /*bed0*/  IABS R19, R19 ;  /* 0x0000001300137213 */ /* 0x000fe40000000000 */
        /* <DEDUP_REMOVED lines=8> */
[----:B------:R-:W-:-:S02]  /*bf60*/  I2FP.F32.S32 R13, R13 ;  /* 0x0000000d000d7245 */ /* 0x000fc40000201400 */
[----:B------:R-:W-:Y:S01]  /*bf70*/  IABS R17, R17 ;  /* 0x0000001100117213 */ /* 0x000fe20000000000 */
[--C-:B------:R-:W-:Y:S01]  /*bf80*/  IMAD.IADD R7, R7, 0x1, -R28.reuse ;  /* 0x0000000107077824 */ /* 0x100fe200078e0a1c */
[----:B------:R-:W-:Y:S01]  /*bf90*/  FSEL R20, R20, -INF , !P0 ;  /* 0xff80000014147808 */ /* 0x000fe20004000000 */
[----:B------:R-:W-:Y:S01]  /*bfa0*/  IMAD.IADD R11, R11, 0x1, -R28 ;  /* 0x000000010b0b7824 */ /* 0x000fe200078e0a1c */
[----:B------:R-:W-:Y:S02]  /*bfb0*/  FSEL R116, R116, -INF , !P0 ;  /* 0xff80000074747808 */ /* 0x000fe40004000000 */
[----:B------:R-:W-:Y:S02]  /*bfc0*/  ISETP.GE.AND P0, PT, R28, R89, PT ;  /* 0x000000591c00720c */ /* 0x000fe40003f06270 */
[----:B------:R-:W-:Y:S02]  /*bfd0*/  FMNMX3.FTZ R15, R15, R4, R26, !PT ;  /* 0x000000040f0f7276 */ /* 0x000fe4000781001a */
[----:B------:R-:W-:Y:S01]  /*bfe0*/  I2FP.F32.S32 R28, R19 ;  /* 0x00000013001c7245 */ /* 0x000fe20000201400 */
[C---:B------:R-:W-:Y:S01]  /*bff0*/  FFMA.FTZ R37, -R3.reuse, R54, R37 ;  /* 0x0000003603257223 */ /* 0x040fe20000010125 */
[----:B------:R-:W-:Y:S01]  /*c000*/  I2FP.F32.S32 R17, R17 ;  /* 0x0000001100117245 */ /* 0x000fe20000201400 */
[----:B------:R-:W-:Y:S01]  /*c010*/  FFMA.FTZ R13, -R3, R13, R32 ;  /* 0x0000000d030d7223 */ /* 0x000fe20000010120 */
[----:B------:R-:W-:Y:S01]  /*c020*/  FMNMX3.FTZ R15, R15, R18, R24, !PT ;  /* 0x000000120f0f7276 */ /* 0x000fe20007810018 */
[C---:B------:R-:W-:Y:S01]  /*c030*/  FFMA.FTZ R28, -R3.reuse, R28, R33 ;  /* 0x0000001c031c7223 */ /* 0x040fe20000010121 */
[----:B------:R-:W-:Y:S01]  /*c040*/  IABS R7, R7 ;  /* 0x0000000700077213 */ /* 0x000fe20000000000 */
[----:B------:R-:W-:Y:S01]  /*c050*/  FFMA.FTZ R17, -R3, R17, R92 ;  /* 0x0000001103117223 */ /* 0x000fe2000001015c */
[----:B------:R-:W-:-:S02]  /*c060*/  FSEL R130, R37, -INF , !P4 ;  /* 0xff80000025827808 */ /* 0x000fc40006000000 */
[----:B------:R-:W-:Y:S02]  /*c070*/  FSEL R126, R13, -INF , !P3 ;  /* 0xff8000000d7e7808 */ /* 0x000fe40005800000 */
[----:B------:R-:W-:Y:S02]  /*c080*/  FMNMX3.FTZ R15, R15, R22, R20, !PT ;  /* 0x000000160f0f7276 */ /* 0x000fe40007810014 */
[----:B------:R-:W-:Y:S02]  /*c090*/  I2FP.F32.S32 R32, R7 ;  /* 0x0000000700207245 */ /* 0x000fe40000201400 */
[----:B------:R-:W-:Y:S02]  /*c0a0*/  IABS R38, R38 ;  /* 0x0000002600267213 */ /* 0x000fe40000000000 */
[----:B------:R-:W-:Y:S02]  /*c0b0*/  IABS R7, R30 ;  /* 0x0000001e00077213 */ /* 0x000fe40000000000 */
[----:B------:R-:W-:-:S02]  /*c0c0*/  FSEL R30, R28, -INF , !P2 ;  /* 0xff8000001c1e7808 */ /* 0x000fc40005000000 */
[----:B------:R-:W-:Y:S02]  /*c0d0*/  FSEL R28, R17, -INF , !P1 ;  /* 0xff800000111c7808 */ /* 0x000fe40004800000 */
[----:B------:R-:W-:Y:S01]  /*c0e0*/  FMNMX3.FTZ R15, R15, R130, R126, !PT ;  /* 0x000000820f0f7276 */ /* 0x000fe2000781007e */
[----:B------:R-:W-:-:S03]  /*c0f0*/  IMAD.MOV.U32 R13, RZ, RZ, R38 ;  /* 0x000000ffff0d7224 */ /* 0x000fc600078e0026 */
[----:B------:R-:W-:Y:S02]  /*c100*/  FMNMX3.FTZ R38, R15, R30, R28, !PT ;  /* 0x0000001e0f267276 */ /* 0x000fe4000781001c */
[----:B------:R-:W-:Y:S01]  /*c110*/  FMNMX3.FTZ R15, R5, R44, R40, !PT ;  /* 0x0000002c050f7276 */ /* 0x000fe20007810028 */
[----:B------:R-:W-:Y:S01]  /*c120*/  FFMA.FTZ R32, -R3, R32, R93 ;  /* 0x0000002003207223 */ /* 0x000fe2000001015d */
[----:B------:R-:W-:Y:S02]  /*c130*/  IABS R46, R46 ;  /* 0x0000002e002e7213 */ /* 0x000fe40000000000 */
[----:B------:R-:W-:Y:S02]  /*c140*/  IABS R42, R42 ;  /* 0x0000002a002a7213 */ /* 0x000fe40000000000 */
[----:B------:R-:W-:Y:S02]  /*c150*/  FMNMX3.FTZ R15, R15, R36, R10, !PT ;  /* 0x000000240f0f7276 */ /* 0x000fe4000781000a */
[----:B------:R-:W-:-:S02]  /*c160*/  I2FP.F32.S32 R46, R46 ;  /* 0x0000002e002e7245 */ /* 0x000fc40000201400 */
[----:B------:R-:W-:Y:S02]  /*c170*/  I2FP.F32.S32 R42, R42 ;  /* 0x0000002a002a7245 */ /* 0x000fe40000201400 */
[----:B------:R-:W-:Y:S02]  /*c180*/  FSEL R121, R32, -INF , !P0 ;  /* 0xff80000020797808 */ /* 0x000fe40004000000 */
[----:B------:R-:W-:Y:S02]  /*c190*/  FMNMX3.FTZ R15, R15, R16, R14, !PT ;  /* 0x000000100f0f7276 */ /* 0x000fe4000781000e */
[----:B------:R-:W-:Y:S01]  /*c1a0*/  I2FP.F32.S32 R32, R13 ;  /* 0x0000000d00207245 */ /* 0x000fe20000201400 */
[C---:B------:R-:W-:Y:S01]  /*c1b0*/  FFMA.FTZ R39, -R3.reuse, R46, R39 ;  /* 0x0000002e03277223 */ /* 0x040fe20000010127 */
[----:B------:R-:W-:Y:S01]  /*c1c0*/  IABS R11, R11 ;  /* 0x0000000b000b7213 */ /* 0x000fe20000000000 */
[----:B------:R-:W-:Y:S01]  /*c1d0*/  FFMA.FTZ R34, -R3, R42, R34 ;  /* 0x0000002a03227223 */ /* 0x000fe20000010122 */
[----:B------:R-:W-:-:S02]  /*c1e0*/  I2FP.F32.S32 R13, R7 ;  /* 0x00000007000d7245 */ /* 0x000fc40000201400 */
[----:B------:R-:W-:Y:S01]  /*c1f0*/  FMNMX3.FTZ R15, R15, R12, R128, !PT ;  /* 0x0000000c0f0f7276 */ /* 0x000fe20007810080 */
[C---:B------:R-:W-:Y:S01]  /*c200*/  FFMA.FTZ R35, -R3.reuse, R32, R35 ;  /* 0x0000002003237223 */ /* 0x040fe20000010123 */
[----:B------:R-:W-:Y:S01]  /*c210*/  I2FP.F32.S32 R42, R11 ;  /* 0x0000000b002a7245 */ /* 0x000fe20000201400 */
[----:B------:R-:W-:Y:S01]  /*c220*/  FFMA.FTZ R13, -R3, R13, R94 ;  /* 0x0000000d030d7223 */ /* 0x000fe2000001015e */
[----:B------:R-:W-:Y:S02]  /*c230*/  FSEL R32, R39, -INF , !P4 ;  /* 0xff80000027207808 */ /* 0x000fe40006000000 */
[----:B------:R-:W-:Y:S02]  /*c240*/  FSEL R124, R34, -INF , !P3 ;  /* 0xff800000227c7808 */ /* 0x000fe40005800000 */
[----:B------:R-:W-:Y:S01]  /*c250*/  FMNMX3.FTZ R15, R15, R114, R116, !PT ;  /* 0x000000720f0f7276 */ /* 0x000fe20007810074 */
[----:B------:R-:W-:Y:S01]  /*c260*/  FFMA.FTZ R42, -R3, R42, R95 ;  /* 0x0000002a032a7223 */ /* 0x000fe2000001015f */
[----:B------:R-:W-:-:S02]  /*c270*/  FSEL R122, R35, -INF , !P2 ;  /* 0xff800000237a7808 */ /* 0x000fc40005000000 */
[----:B------:R-:W-:Y:S02]  /*c280*/  FSEL R120, R13, -INF , !P1 ;  /* 0xff8000000d787808 */ /* 0x000fe40004800000 */
[----:B------:R-:W-:Y:S02]  /*c290*/  FMNMX3.FTZ R15, R15, R32, R124, !PT ;  /* 0x000000200f0f7276 */ /* 0x000fe4000781007c */
[----:B------:R-:W-:Y:S02]  /*c2a0*/  FMNMX.FTZ R38, R121, R38, !PT ;  /* 0x0000002679267209 */ /* 0x000fe40007810000 */
[----:B------:R-:W-:Y:S02]  /*c2b0*/  FSEL R118, R42, -INF , !P0 ;  /* 0xff8000002a767808 */ /* 0x000fe40004000000 */
[----:B------:R-:W-:Y:S01]  /*c2c0*/  FMNMX3.FTZ R11, R15, R122, R120, !PT ;  /* 0x0000007a0f0b7276 */ /* 0x000fe20007810078 */
[----:B------:R-:W1:Y:S03]  /*c2d0*/  SHFL.BFLY PT, R7, R38, 0x2, 0x1f ;  /* 0x0c401f0026077f89 */ /* 0x000e6600000e0000 */
[----:B------:R-:W-:-:S05]  /*c2e0*/  FMNMX.FTZ R11, R118, R11, !PT ;  /* 0x0000000b760b7209 */ /* 0x000fca0007810000 */
[----:B------:R-:W2:Y:S01]  /*c2f0*/  SHFL.BFLY PT, R34, R11, 0x2, 0x1f ;  /* 0x0c401f000b227f89 */ /* 0x000ea200000e0000 */
[----:B------:R-:W4:Y:S01]  /*c300*/  S2UR UR6, SR_CgaCtaId ;  /* 0x00000000000679c3 */ /* 0x000f220000008800 */
[----:B-1----:R-:W-:-:S05]  /*c310*/  FMNMX.FTZ R38, R38, R7, !PT ;  /* 0x0000000726267209 */ /* 0x002fca0007810000 */
[----:B------:R-:W1:Y:S01]  /*c320*/  SHFL.BFLY PT, R87, R38, 0x1, 0x1f ;  /* 0x0c201f0026577f89 */ /* 0x000e6200000e0000 */
[----:B--2---:R-:W-:-:S05]  /*c330*/  FMNMX.FTZ R7, R11, R34, !PT ;  /* 0x000000220b077209 */ /* 0x004fca0007810000 */
[----:B------:R-:W2:Y:S01]  /*c340*/  SHFL.BFLY PT, R86, R7, 0x1, 0x1f ;  /* 0x0c201f0007567f89 */ /* 0x000ea200000e0000 */
[----:B------:R-:W-:Y:S02]  /*c350*/  UMOV UR7, 0x400 ;  /* 0x0000040000077882 */ /* 0x000fe40000000000 */
[----:B----4-:R-:W-:Y:S01]  /*c360*/  ULEA UR6, UR6, UR7, 0x18 ;  /* 0x0000000706067291 */ /* 0x010fe2000f8ec0ff */
[----:B------:R-:W-:-:S05]  /*c370*/  LOP3.LUT R119, R2, 0x120, R8, 0xf8, !PT ;  /* 0x0000012002777812 */ /* 0x000fca00078ef808 */
[----:B------:R-:W-:-:S05]  /*c380*/  LEA R119, R119, UR6, 0x1 ;  /* 0x0000000677777c11 */ /* 0x000fca000f8e08ff */
[----:B------:R-:W4:Y:S01]  /*c390*/  LDSM.16.MT88.4 R76, [R119+0x6000] ;  /* 0x00600000774c783b */ /* 0x000f220000004200 */
[----:B-1----:R-:W-:-:S03]  /*c3a0*/  FMNMX.FTZ R87, R38, R87, !PT ;  /* 0x0000005726577209 */ /* 0x002fc60007810000 */
[----:B------:R-:W-:Y:S01]  /*c3b0*/  LDSM.16.MT88.4 R60, [R119+0x8000] ;  /* 0x00800000773c783b */ /* 0x000fe20000004200 */
[----:B------:R-:W-:Y:S01]  /*c3c0*/  FSETP.NEU.FTZ.AND P0, PT, R87, -INF , PT ;  /* 0xff8000005700780b */ /* 0x000fe20003f1d000 */
[----:B---3--:R-:W-:Y:S01]  /*c3d0*/  FMUL.FTZ R123, R112, R87 ;  /* 0x00000057707b7220 */ /* 0x008fe20000410000 */
[----:B--2---:R-:W-:-:S04]  /*c3e0*/  FMNMX.FTZ R86, R7, R86, !PT ;  /* 0x0000005607567209 */ /* 0x004fc80007810000 */
[----:B------:R-:W-:Y:S01]  /*c3f0*/  FSEL R123, R123, RZ, P0 ;  /* 0x000000ff7b7b7208 */ /* 0x000fe20000000000 */
[C---:B------:R-:W-:Y:S01]  /*c400*/  VIADD R2, R119.reuse, 0x6000 ;  /* 0x0000600077027836 */ /* 0x040fe20000000000 */
[----:B------:R-:W-:Y:S01]  /*c410*/  FSETP.NEU.FTZ.AND P0, PT, R86, -INF , PT ;  /* 0xff8000005600780b */ /* 0x000fe20003f1d000 */
[----:B------:R-:W-:Y:S01]  /*c420*/  FMUL.FTZ R117, R112, R86 ;  /* 0x0000005670757220 */ /* 0x000fe20000410000 */
[----:B------:R-:W-:Y:S02]  /*c430*/  VIADD R106, R119, 0x6020 ;  /* 0x00006020776a7836 */ /* 0x000fe40000000000 */
[-CC-:B------:R-:W-:Y:S01]  /*c440*/  FFMA.FTZ R105, R48, R112.reuse, -R123.reuse ;  /* 0x0000007030697223 */ /* 0x180fe2000001087b */
[----:B------:R-:W-:Y:S01]  /*c450*/  @P6 VIADD R106, R2, 0xffffffe0 ;  /* 0xffffffe0026a6836 */ /* 0x000fe20000000000 */
[----:B------:R-:W-:Y:S01]  /*c460*/  FSEL R117, R117, RZ, P0 ;  /* 0x000000ff75757208 */ /* 0x000fe20000000000 */
[-CC-:B------:R-:W-:Y:S02]  /*c470*/  FFMA.FTZ R98, R50, R112.reuse, -R123.reuse ;  /* 0x0000007032627223 */ /* 0x180fe4000001087b */
[----:B------:R-:W1:Y:S01]  /*c480*/  LDSM.16.MT88.4 R48, [R119+0x7000] ;  /* 0x007000007730783b */ /* 0x000e620000004200 */
[-CC-:B------:R-:W-:Y:S01]  /*c490*/  FFMA.FTZ R102, R9, R112.reuse, -R123.reuse ;  /* 0x0000007009667223 */ /* 0x180fe2000001087b */
[-C--:B------:R-:W-:Y:S01]  /*c4a0*/  FFMA.FTZ R101, R52, R112.reuse, -R123 ;  /* 0x0000007034657223 */ /* 0x080fe2000001087b */
[-CC-:B------:R-:W-:Y:S01]  /*c4b0*/  FFMA.FTZ R107, R5, R112.reuse, -R117.reuse ;  /* 0x00000070056b7223 */ /* 0x180fe20000010875 */
[-CC-:B------:R-:W-:Y:S01]  /*c4c0*/  FFMA.FTZ R104, R44, R112.reuse, -R117.reuse ;  /* 0x000000702c687223 */ /* 0x180fe20000010875 */
[-CC-:B------:R-:W-:Y:S01]  /*c4d0*/  FFMA.FTZ R103, R40, R112.reuse, -R117.reuse ;  /* 0x0000007028677223 */ /* 0x180fe20000010875 */
[-C--:B------:R-:W-:Y:S01]  /*c4e0*/  FFMA.FTZ R100, R36, R112.reuse, -R117 ;  /* 0x0000007024647223 */ /* 0x080fe20000010875 */
[----:B------:R-:W2:Y:S01]  /*c4f0*/  LDSM.16.MT88.4 R40, [R106] ;  /* 0x000000006a28783b */ /* 0x000ea20000004200 */
[-CC-:B------:R-:W-:Y:S01]  /*c500*/  FFMA.FTZ R99, R6, R112.reuse, -R123.reuse ;  /* 0x0000007006637223 */ /* 0x180fe2000001087b */
[----:B------:R-:W-:-:S02]  /*c510*/  FFMA.FTZ R96, R4, R112, -R123 ;  /* 0x0000007004607223 */ /* 0x000fc4000001087b */
[----:B------:R-:W3:Y:S04]  /*c520*/  LDSM.16.MT88.4 R56, [R106+0x1000] ;  /* 0x001000006a38783b */ /* 0x000ee80000004200 */
[----:B------:R-:W5:Y:S01]  /*c530*/  LDSM.16.MT88.4 R4, [R106+0x2000] ;  /* 0x002000006a04783b */ /* 0x000f620000004200 */
[----:B------:R-:W-:Y:S01]  /*c540*/  MUFU.EX2 R105, R105 ;  /* 0x0000006900697308 */ /* 0x000fe20000000800 */
[-CC-:B------:R-:W-:Y:S02]  /*c550*/  FFMA.FTZ R97, R10, R112.reuse, -R117.reuse ;  /* 0x000000700a617223 */ /* 0x180fe40000010875 */
[----:B------:R-:W5:Y:S05]  /*c560*/  LDSM.16.MT88.4 R8, [R119+0x6400] ;  /* 0x006400007708783b */ /* 0x000f6a0000004200 */
[----:B------:R-:W4:Y:S08]  /*c570*/  MUFU.EX2 R102, R102 ;  /* 0x0000006600667308 */ /* 0x000f300000000800 */
[----:B------:R-:W-:Y:S08]  /*c580*/  MUFU.EX2 R101, R101 ;  /* 0x0000006500657308 */ /* 0x000ff00000000800 */
[----:B------:R-:W1:Y:S08]  /*c590*/  MUFU.EX2 R98, R98 ;  /* 0x0000006200627308 */ /* 0x000e700000000800 */
[----:B------:R-:W-:Y:S08]  /*c5a0*/  MUFU.EX2 R107, R107 ;  /* 0x0000006b006b7308 */ /* 0x000ff00000000800 */
[----:B------:R-:W2:Y:S08]  /*c5b0*/  MUFU.EX2 R104, R104 ;  /* 0x0000006800687308 */ /* 0x000eb00000000800 */
[----:B------:R-:W-:Y:S08]  /*c5c0*/  MUFU.EX2 R103, R103 ;  /* 0x0000006700677308 */ /* 0x000ff00000000800 */
[----:B------:R-:W3:Y:S01]  /*c5d0*/  MUFU.EX2 R100, R100 ;  /* 0x0000006400647308 */ /* 0x000ee20000000800 */
[-CC-:B------:R-:W-:Y:S01]  /*c5e0*/  FFMA.FTZ R92, R14, R112.reuse, -R117.reuse ;  /* 0x000000700e5c7223 */ /* 0x180fe20000010875 */
[----:B------:R-:W-:-:S02]  /*c5f0*/  FFMA.FTZ R95, R12, R112, -R117 ;  /* 0x000000700c5f7223 */ /* 0x000fc40000010875 */
[----:B------:R-:W5:Y:S01]  /*c600*/  LDSM.16.MT88.4 R12, [R119+0x7400] ;  /* 0x00740000770c783b */ /* 0x000f620000004200 */
[-CC-:B------:R-:W-:Y:S01]  /*c610*/  FFMA.FTZ R93, R26, R112.reuse, -R123.reuse ;  /* 0x000000701a5d7223 */ /* 0x180fe2000001087b */
[-C--:B------:R-:W-:Y:S01]  /*c620*/  FFMA.FTZ R2, R18, R112.reuse, -R123 ;  /* 0x0000007012027223 */ /* 0x080fe2000001087b */
[----:B------:R-:W-:Y:S01]  /*c630*/  FFMA.FTZ R94, R16, R112, -R117 ;  /* 0x00000070105e7223 */ /* 0x000fe20000010875 */
[----:B----4-:R-:W-:Y:S02]  /*c640*/  F2FP.BF16.F32.PACK_AB R68, R102, R105 ;  /* 0x000000696644723e */ /* 0x010fe400000010ff */
[----:B-1----:R-:W-:Y:S02]  /*c650*/  F2FP.BF16.F32.PACK_AB R70, R98, R101 ;  /* 0x000000656246723e */ /* 0x002fe400000010ff */
[----:B--2---:R-:W-:Y:S01]  /*c660*/  F2FP.BF16.F32.PACK_AB R69, R104, R107 ;  /* 0x0000006b6845723e */ /* 0x004fe200000010ff */
[----:B------:R-:W-:Y:S01]  /*c670*/  MUFU.EX2 R99, R99 ;  /* 0x0000006300637308 */ /* 0x000fe20000000800 */
[----:B------:R-:W1:Y:S01]  /*c680*/  LDSM.16.MT88.4 R16, [R106+0x400] ;  /* 0x000400006a10783b */ /* 0x000e620000004200 */
[----:B---3--:R-:W-:-:S06]  /*c690*/  F2FP.BF16.F32.PACK_AB R71, R100, R103 ;  /* 0x000000676447723e */ /* 0x008fcc00000010ff */
[----:B------:R-:W2:Y:S01]  /*c6a0*/  MUFU.EX2 R96, R96 ;  /* 0x0000006000607308 */ /* 0x000ea20000000800 */
[C---:B------:R-:W-:Y:S07]  /*c6b0*/  HMMA.16816.F32.BF16 R80, R68.reuse, R76, RZ ;  /* 0x0000004c4450723c */ /* 0x040fee00000418ff */
[----:B------:R-:W-:Y:S01]  /*c6c0*/  MUFU.EX2 R93, R93 ;  /* 0x0000005d005d7308 */ /* 0x000fe20000000800 */
[C---:B------:R-:W-:Y:S07]  /*c6d0*/  HMMA.16816.F32.BF16 R76, R68.reuse, R78, RZ ;  /* 0x0000004e444c723c */ /* 0x040fee00000418ff */
[----:B------:R-:W-:Y:S08]  /*c6e0*/  MUFU.EX2 R2, R2 ;  /* 0x0000000200027308 */ /* 0x000ff00000000800 */
[----:B------:R-:W-:Y:S08]  /*c6f0*/  MUFU.EX2 R97, R97 ;  /* 0x0000006100617308 */ /* 0x000ff00000000800 */
[----:B------:R-:W3:Y:S08]  /*c700*/  MUFU.EX2 R94, R94 ;  /* 0x0000005e005e7308 */ /* 0x000ef00000000800 */
        /* <DEDUP_REMOVED lines=11> */
[----:B--2---:R-:W-:-:S02]  /*c7c0*/  F2FP.BF16.F32.PACK_AB R4, R96, R99 ;  /* 0x000000636004723e */ /* 0x004fc400000010ff */
[----:B---3--:R-:W-:-:S05]  /*c7d0*/  F2FP.BF16.F32.PACK_AB R5, R94, R97 ;  /* 0x000000615e05723e */ /* 0x008fca00000010ff */
[----:B------:R-:W-:Y:S01]  /*c7e0*/  HMMA.16816.F32.BF16 R68, R68, R6, RZ ;  /* 0x000000064444723c */ /* 0x000fe200000418ff */
[----:B------:R-:W-:Y:S02]  /*c7f0*/  F2FP.BF16.F32.PACK_AB R6, R2, R93 ;  /* 0x0000005d0206723e */ /* 0x000fe400000010ff */
[----:B----4-:R-:W-:Y:S01]  /*c800*/  F2FP.BF16.F32.PACK_AB R7, R95, R92 ;  /* 0x0000005c5f07723e */ /* 0x010fe200000010ff */
[-CC-:B------:R-:W-:Y:S01]  /*c810*/  FFMA.FTZ R108, R24, R112.reuse, -R123.reuse ;  /* 0x00000070186c7223 */ /* 0x180fe2000001087b */
[-CC-:B------:R-:W-:Y:S01]  /*c820*/  FFMA.FTZ R109, R22, R112.reuse, -R123.reuse ;  /* 0x00000070166d7223 */ /* 0x180fe2000001087b */
[-C--:B------:R-:W-:Y:S01]  /*c830*/  FFMA.FTZ R110, R20, R112.reuse, -R123 ;  /* 0x00000070146e7223 */ /* 0x080fe2000001087b */
[----:B------:R-:W2:Y:S03]  /*c840*/  LDSM.16.MT88.4 R24, [R106+0x1400] ;  /* 0x001400006a18783b */ /* 0x000ea60000004200 */
[C---:B------:R-:W-:Y:S01]  /*c850*/  HMMA.16816.F32.BF16 R80, R4.reuse, R8, R80 ;  /* 0x000000080450723c */ /* 0x040fe20000041850 */
[----:B------:R-:W-:Y:S07]  /*c860*/  LDSM.16.MT88.4 R20, [R106+0x2400] ;  /* 0x002400006a14783b */ /* 0x000fee0000004200 */
[C---:B------:R-:W-:Y:S01]  /*c870*/  HMMA.16816.F32.BF16 R76, R4.reuse, R10, R76 ;  /* 0x0000000a044c723c */ /* 0x040fe2000004184c */
[----:B------:R-:W3:Y:S07]  /*c880*/  LDSM.16.MT88.4 R8, [R119+0x8400] ;  /* 0x008400007708783b */ /* 0x000eee0000004200 */
[C---:B------:R-:W-:Y:S08]  /*c890*/  HMMA.16816.F32.BF16 R44, R4.reuse, R12, R44 ;  /* 0x0000000c042c723c */ /* 0x040ff0000004182c */
[C---:B------:R-:W-:Y:S01]  /*c8a0*/  HMMA.16816.F32.BF16 R48, R4.reuse, R14, R48 ;  /* 0x0000000e0430723c */ /* 0x040fe20000041830 */
[----:B------:R-:W4:Y:S01]  /*c8b0*/  LDSM.16.MT88.4 R12, [R106+0x800] ;  /* 0x000800006a0c783b */ /* 0x000f220000004200 */
[-C--:B------:R-:W-:Y:S01]  /*c8c0*/  FFMA.FTZ R115, R116, R112.reuse, -R117 ;  /* 0x0000007074737223 */ /* 0x080fe20000010875 */
[-C--:B------:R-:W-:Y:S01]  /*c8d0*/  FFMA.FTZ R111, R130, R112.reuse, -R123 ;  /* 0x00000070826f7223 */ /* 0x080fe2000001087b */
[-CC-:B------:R-:W-:Y:S01]  /*c8e0*/  FFMA.FTZ R113, R128, R112.reuse, -R117.reuse ;  /* 0x0000007080717223 */ /* 0x180fe20000010875 */
[-CC-:B------:R-:W-:Y:S01]  /*c8f0*/  FFMA.FTZ R114, R114, R112.reuse, -R117.reuse ;  /* 0x0000007072727223 */ /* 0x180fe20000010875 */
[----:B------:R-:W-:Y:S01]  /*c900*/  FFMA.FTZ R116, R32, R112, -R117 ;  /* 0x0000007020747223 */ /* 0x000fe20000010875 */
[----:B------:R-:W-:Y:S01]  /*c910*/  MUFU.EX2 R108, R108 ;  /* 0x0000006c006c7308 */ /* 0x000fe20000000800 */
[C---:B-1----:R-:W-:Y:S01]  /*c920*/  HMMA.16816.F32.BF16 R36, R4.reuse, R16, R36 ;  /* 0x000000100424723c */ /* 0x042fe20000041824 */
[----:B------:R-:W-:Y:S06]  /*c930*/  LDSM.16.MT88.4 R32, [R106+0x1800] ;  /* 0x001800006a20783b */ /* 0x000fec0000004200 */
[----:B------:R-:W1:Y:S01]  /*c940*/  MUFU.EX2 R109, R109 ;  /* 0x0000006d006d7308 */ /* 0x000e620000000800 */
        /* <DEDUP_REMOVED lines=8> */
[C---:B--2---:R-:W-:Y:S08]  /*c9d0*/  HMMA.16816.F32.BF16 R52, R4.reuse, R24, R52 ;  /* 0x000000180434723c */ /* 0x044ff00000041834 */
[C---:B------:R-:W-:Y:S08]  /*c9e0*/  HMMA.16816.F32.BF16 R56, R4.reuse, R26, R56 ;  /* 0x0000001a0438723c */ /* 0x040ff00000041838 */
[C---:B---3--:R-:W-:Y:S08]  /*c9f0*/  HMMA.16816.F32.BF16 R72, R4.reuse, R8, R72 ;  /* 0x000000080448723c */ /* 0x048ff00000041848 */
[C---:B------:R-:W-:Y:S01]  /*ca00*/  HMMA.16816.F32.BF16 R60, R4.reuse, R10, R60 ;  /* 0x0000000a043c723c */ /* 0x040fe2000004183c */
[----:B------:R-:W2:Y:S07]  /*ca10*/  LDSM.16.MT88.4 R8, [R119+0x7800] ;  /* 0x007800007708783b */ /* 0x000eae0000004200 */
[C---:B------:R-:W-:Y:S08]  /*ca20*/  HMMA.16816.F32.BF16 R64, R4.reuse, R20, R64 ;  /* 0x000000140440723c */ /* 0x040ff00000041840 */
[----:B------:R-:W-:Y:S01]  /*ca30*/  HMMA.16816.F32.BF16 R68, R4, R22, R68 ;  /* 0x000000160444723c */ /* 0x000fe20000041844 */
[----:B-1----:R-:W-:Y:S01]  /*ca40*/  F2FP.BF16.F32.PACK_AB R4, R109, R108 ;  /* 0x0000006c6d04723e */ /* 0x002fe200000010ff */
[--C-:B------:R-:W-:Y:S01]  /*ca50*/  FFMA.FTZ R125, R126, R112, -R123.reuse ;  /* 0x000000707e7d7223 */ /* 0x100fe2000001087b */
[----:B----4-:R-:W-:Y:S01]  /*ca60*/  F2FP.BF16.F32.PACK_AB R6, R111, R110 ;  /* 0x0000006e6f06723e */ /* 0x010fe200000010ff */
[-CC-:B------:R-:W-:Y:S01]  /*ca70*/  FFMA.FTZ R127, R28, R112.reuse, -R123.reuse ;  /* 0x000000701c7f7223 */ /* 0x180fe2000001087b */
[----:B-----5:R-:W-:Y:S01]  /*ca80*/  F2FP.BF16.F32.PACK_AB R5, R114, R113 ;  /* 0x000000717205723e */ /* 0x020fe200000010ff */
[-C--:B------:R-:W-:Y:S01]  /*ca90*/  FFMA.FTZ R128, R121, R112.reuse, -R123 ;  /* 0x0000007079807223 */ /* 0x080fe2000001087b */
[----:B------:R-:W-:Y:S01]  /*caa0*/  F2FP.BF16.F32.PACK_AB R7, R116, R115 ;  /* 0x000000737407723e */ /* 0x000fe200000010ff */
[-CC-:B------:R-:W-:Y:S01]  /*cab0*/  FFMA.FTZ R122, R122, R112.reuse, -R117.reuse ;  /* 0x000000707a7a7223 */ /* 0x180fe20000010875 */
[-C--:B------:R-:W-:Y:S01]  /*cac0*/  FFMA.FTZ R161, R118, R112.reuse, -R117 ;  /* 0x0000007076a17223 */ /* 0x080fe20000010875 */
[----:B------:R-:W-:Y:S01]  /*cad0*/  FADD.FTZ R102, R105, R102 ;  /* 0x0000006669667221 */ /* 0x000fe20000010000 */
[----:B------:R-:W-:Y:S01]  /*cae0*/  FADD.FTZ R104, R107, R104 ;  /* 0x000000686b687221 */ /* 0x000fe20000010000 */
[----:B------:R-:W-:Y:S02]  /*caf0*/  LDSM.16.MT88.4 R24, [R119+0x6c00] ;  /* 0x006c00007718783b */ /* 0x000fe40000004200 */
[C---:B------:R-:W-:Y:S02]  /*cb00*/  HMMA.16816.F32.BF16 R36, R4.reuse, R12, R36 ;  /* 0x0000000c0424723c */ /* 0x040fe40000041824 */
[----:B------:R-:W-:Y:S06]  /*cb10*/  LDSM.16.MT88.4 R20, [R119+0x7c00] ;  /* 0x007c00007714783b */ /* 0x000fec0000004200 */
[----:B------:R-:W-:Y:S01]  /*cb20*/  HMMA.16816.F32.BF16 R40, R4, R14, R40 ;  /* 0x0000000e0428723c */ /* 0x000fe20000041828 */
[----:B------:R-:W1:Y:S01]  /*cb30*/  LDSM.16.MT88.4 R12, [R106+0x2800] ;  /* 0x002800006a0c783b */ /* 0x000e620000004200 */
[----:B------:R-:W-:-:S03]  /*cb40*/  FFMA.FTZ R126, R30, R112, -R123 ;  /* 0x000000701e7e7223 */ /* 0x000fc6000001087b */
[----:B------:R-:W3:Y:S03]  /*cb50*/  LDSM.16.MT88.4 R28, [R119+0x8800] ;  /* 0x00880000771c783b */ /* 0x000ee60000004200 */
[C---:B------:R-:W-:Y:S08]  /*cb60*/  HMMA.16816.F32.BF16 R80, R4.reuse, R16, R80 ;  /* 0x000000100450723c */ /* 0x040ff00000041850 */
[C---:B------:R-:W-:Y:S01]  /*cb70*/  HMMA.16816.F32.BF16 R76, R4.reuse, R18, R76 ;  /* 0x00000012044c723c */ /* 0x040fe2000004184c */
[----:B------:R-:W4:Y:S07]  /*cb80*/  LDSM.16.MT88.4 R16, [R106+0xc00] ;  /* 0x000c00006a10783b */ /* 0x000f2e0000004200 */
[C---:B--2---:R-:W-:Y:S08]  /*cb90*/  HMMA.16816.F32.BF16 R44, R4.reuse, R8, R44 ;  /* 0x00000008042c723c */ /* 0x044ff0000004182c */
[----:B------:R-:W-:Y:S01]  /*cba0*/  HMMA.16816.F32.BF16 R48, R4, R10, R48 ;  /* 0x0000000a0430723c */ /* 0x000fe20000041830 */
[----:B------:R-:W2:Y:S01]  /*cbb0*/  LDSM.16.MT88.4 R8, [R119+0x8c00] ;  /* 0x008c00007708783b */ /* 0x000ea20000004200 */
[----:B------:R-:W-:-:S06]  /*cbc0*/  FFMA.FTZ R121, R124, R112, -R117 ;  /* 0x000000707c797223 */ /* 0x000fcc0000010875 */
[C---:B-1----:R-:W-:Y:S08]  /*cbd0*/  HMMA.16816.F32.BF16 R64, R4.reuse, R12, R64 ;  /* 0x0000000c0440723c */ /* 0x042ff00000041840 */
[C---:B------:R-:W-:Y:S01]  /*cbe0*/  HMMA.16816.F32.BF16 R68, R4.reuse, R14, R68 ;  /* 0x0000000e0444723c */ /* 0x040fe20000041844 */
[----:B------:R-:W1:Y:S07]  /*cbf0*/  LDSM.16.MT88.4 R12, [R106+0x1c00] ;  /* 0x001c00006a0c783b */ /* 0x000e6e0000004200 */
[C---:B------:R-:W-:Y:S01]  /*cc00*/  HMMA.16816.F32.BF16 R52, R4.reuse, R32, R52 ;  /* 0x000000200434723c */ /* 0x040fe20000041834 */
[----:B------:R-:W-:Y:S01]  /*cc10*/  FFMA.FTZ R32, R120, R112, -R117 ;  /* 0x0000007078207223 */ /* 0x000fe20000010875 */
[----:B------:R-:W-:Y:S08]  /*cc20*/  MUFU.EX2 R125, R125 ;  /* 0x0000007d007d7308 */ /* 0x000ff00000000800 */
[----:B------:R-:W5:Y:S01]  /*cc30*/  MUFU.EX2 R126, R126 ;  /* 0x0000007e007e7308 */ /* 0x000f620000000800 */
[C---:B---3--:R-:W-:Y:S07]  /*cc40*/  HMMA.16816.F32.BF16 R72, R4.reuse, R28, R72 ;  /* 0x0000001c0448723c */ /* 0x048fee0000041848 */
[----:B------:R-:W-:Y:S01]  /*cc50*/  MUFU.EX2 R127, R127 ;  /* 0x0000007f007f7308 */ /* 0x000fe20000000800 */
[C---:B------:R-:W-:Y:S07]  /*cc60*/  HMMA.16816.F32.BF16 R60, R4.reuse, R30, R60 ;  /* 0x0000001e043c723c */ /* 0x040fee000004183c */
[----:B------:R-:W3:Y:S08]  /*cc70*/  MUFU.EX2 R128, R128 ;  /* 0x0000008000807308 */ /* 0x000ef00000000800 */
[----:B------:R-:W-:Y:S08]  /*cc80*/  MUFU.EX2 R121, R121 ;  /* 0x0000007900797308 */ /* 0x000ff00000000800 */
[----:B------:R-:W4:Y:S08]  /*cc90*/  MUFU.EX2 R122, R122 ;  /* 0x0000007a007a7308 */ /* 0x000f300000000800 */
[----:B------:R-:W-:Y:S08]  /*cca0*/  MUFU.EX2 R32, R32 ;  /* 0x0000002000207308 */ /* 0x000ff00000000800 */
[----:B------:R-:W2:Y:S01]  /*ccb0*/  MUFU.EX2 R161, R161 ;  /* 0x000000a100a17308 */ /* 0x000ea20000000800 */
[----:B------:R-:W-:Y:S01]  /*ccc0*/  HMMA.16816.F32.BF16 R56, R4, R34, R56 ;  /* 0x000000220438723c */ /* 0x000fe20000041838 */
[----:B------:R-:W-:Y:S01]  /*ccd0*/  FADD.FTZ R101, R101, R102 ;  /* 0x0000006665657221 */ /* 0x000fe20000010000 */
[----:B-----5:R-:W-:Y:S01]  /*cce0*/  F2FP.BF16.F32.PACK_AB R4, R126, R125 ;  /* 0x0000007d7e04723e */ /* 0x020fe200000010ff */
[----:B------:R-:W-:Y:S01]  /*ccf0*/  FADD.FTZ R103, R103, R104 ;  /* 0x0000006867677221 */ /* 0x000fe20000010000 */
[----:B---3--:R-:W-:-:S02]  /*cd00*/  F2FP.BF16.F32.PACK_AB R6, R128, R127 ;  /* 0x0000007f8006723e */ /* 0x008fc400000010ff */
[----:B----4-:R-:W-:Y:S01]  /*cd10*/  F2FP.BF16.F32.PACK_AB R5, R122, R121 ;  /* 0x000000797a05723e */ /* 0x010fe200000010ff */
[----:B------:R-:W-:Y:S01]  /*cd20*/  FADD.FTZ R98, R98, R101 ;  /* 0x0000006562627221 */ /* 0x000fe20000010000 */
[----:B------:R-:W-:Y:S01]  /*cd30*/  FADD.FTZ R100, R100, R103 ;  /* 0x0000006764647221 */ /* 0x000fe20000010000 */
[----:B--2---:R-:W-:Y:S02]  /*cd40*/  F2FP.BF16.F32.PACK_AB R7, R161, R32 ;  /* 0x00000020a107723e */ /* 0x004fe400000010ff */
[----:B------:R-:W-:-:S05]  /*cd50*/  FADD.FTZ R99, R99, R98 ;  /* 0x0000006263637221 */ /* 0x000fca0000010000 */
[----:B------:R-:W-:Y:S01]  /*cd60*/  HMMA.16816.F32.BF16 R36, R4, R16, R36 ;  /* 0x000000100424723c */ /* 0x000fe20000041824 */
[----:B------:R-:W-:Y:S01]  /*cd70*/  FADD.FTZ R17, R97, R100 ;  /* 0x0000006461117221 */ /* 0x000fe20000010000 */
[----:B------:R-:W-:-:S06]  /*cd80*/  FADD.FTZ R96, R96, R99 ;  /* 0x0000006360607221 */ /* 0x000fcc0000010000 */
[----:B------:R-:W-:Y:S01]  /*cd90*/  HMMA.16816.F32.BF16 R72, R4, R8, R72 ;  /* 0x000000080448723c */ /* 0x000fe20000041848 */
[----:B------:R-:W-:-:S07]  /*cda0*/  FADD.FTZ R17, R94, R17 ;  /* 0x000000115e117221 */ /* 0x000fce0000010000 */
[----:B------:R-:W-:Y:S01]  /*cdb0*/  HMMA.16816.F32.BF16 R60, R4, R10, R60 ;  /* 0x0000000a043c723c */ /* 0x000fe2000004183c */
[----:B------:R-:W2:Y:S01]  /*cdc0*/  LDSM.16.MT88.4 R8, [R106+0x2c00] ;  /* 0x002c00006a08783b */ /* 0x000ea20000004200 */
[----:B------:R-:W-:-:S06]  /*cdd0*/  FADD.FTZ R92, R92, R17 ;  /* 0x000000115c5c7221 */ /* 0x000fcc0000010000 */
[----:B-1----:R-:W-:Y:S01]  /*cde0*/  HMMA.16816.F32.BF16 R52, R4, R12, R52 ;  /* 0x0000000c0434723c */ /* 0x002fe20000041834 */
[----:B------:R-:W-:-:S04]  /*cdf0*/  FADD.FTZ R13, R93, R96 ;  /* 0x000000605d0d7221 */ /* 0x000fc80000010000 */
        /* <DEDUP_REMOVED lines=22> */
[C---:B------:R-:W-:Y:S08]  /*cf60*/  HMMA.16816.F32.BF16 R40, R4.reuse, R18, R40 ;  /* 0x000000120428723c */ /* 0x040ff00000041828 */
[C---:B------:R-:W-:Y:S08]  /*cf70*/  HMMA.16816.F32.BF16 R56, R4.reuse, R14, R56 ;  /* 0x0000000e0438723c */ /* 0x040ff00000041838 */
[C---:B--2---:R-:W-:Y:S08]  /*cf80*/  HMMA.16816.F32.BF16 R64, R4.reuse, R8, R64 ;  /* 0x000000080440723c */ /* 0x044ff00000041840 */
[----:B------:R-:W-:Y:S01]  /*cf90*/  HMMA.16816.F32.BF16 R68, R4, R10, R68 ;  /* 0x0000000a0444723c */ /* 0x000fe20000041844 */
[----:B------:R-:W-:-:S04]  /*cfa0*/  NOP ;  /* 0x0000000000007918 */ /* 0x000fc80000000000 */
[----:B------:R-:W-:-:S15]  /*cfb0*/  @!P5 BRA `(.L_x_9196) ;  /* 0x0000002c008cd947 */ /* 0x000fde0003800000 */
[----:B------:R-:W-:Y:S01]  /*cfc0*/  IMAD R89, R147, 0x40, R89 ;  /* 0x0000004093597824 */ /* 0x000fe200078e0259 */
[----:B------:R-:W-:Y:S01]  /*cfd0*/  LOP3.LUT R132, R132, 0x1f0, RZ, 0xc0, !PT ;  /* 0x000001f084847812 */ /* 0x000fe200078ec0ff */
[----:B------:R-:W-:Y:S01]  /*cfe0*/  VIADD R158, R88, 0xfffffffe ;  /* 0xfffffffe589e7836 */ /* 0x000fe20000000000 */
[----:B------:R-:W-:Y:S02]  /*cff0*/  ISETP.NE.U32.AND P6, PT, R156, RZ, PT ;  /* 0x000000ff9c00720c */ /* 0x000fe40003fc5070 */
[----:B------:R-:W-:Y:S02]  /*d000*/  IADD3 R89, PT, PT, R91, R89, R132 ;  /* 0x000000595b597210 */ /* 0x000fe40007ffe084 */
[----:B------:R-:W-:Y:S02]  /*d010*/  ISETP.NE.AND.EX P6, PT, R157, RZ, PT, P6 ;  /* 0x000000ff9d00720c */ /* 0x000fe40003fc5360 */
[----:B------:R-:W-:Y:S02]  /*d020*/  IADD3 R89, PT, PT, -R0, R89, -R148 ;  /* 0x0000005900597210 */ /* 0x000fe40007ffe994 */
[----:B------:R-:W-:-:S03]  /*d030*/  MOV R0, R87 ;  /* 0x0000005700007202 */ /* 0x000fc60000000f00 */
[----:B------:R-:W-:Y:S02]  /*d040*/  IMAD R151, R88, -0x40, R89 ;  /* 0xffffffc058977824 */ /* 0x000fe400078e0259 */
[----:B------:R-:W-:-:S03]  /*d050*/  IMAD.MOV.U32 R89, RZ, RZ, R86 ;  /* 0x000000ffff597224 */ /* 0x000fc600078e0056 */
[----:B------:R-:W-:-:S07]  /*d060*/  IADD3 R151, PT, PT, R151, 0x88, RZ ;  /* 0x0000008897977810 */ /* 0x000fce0007ffe0ff */
.L_x_9203:
[----:B------:R-:W-:Y:S01]  /*d070*/  MOV R4, R154 ;  /* 0x0000009a00047202 */ /* 0x000fe20000000f00 */
[----:B------:R-:W1:Y:S01]  /*d080*/  S2R R134, SR_TID.X ;  /* 0x0000000000867919 */ /* 0x000e620000002100 */
[----:B------:R-:W-:Y:S04]  /*d090*/  DEPBAR.LE SB0, 0x0 ;  /* 0x000080000000791a */ /* 0x000fe80000000000 */
[----:B------:R-:W-:Y:S05]  /*d0a0*/  WARPSYNC.ALL ;  /* 0x0000000000007948 */ /* 0x000fea0003800000 */
[----:B------:R-:W-:Y:S01]  /*d0b0*/  BAR.SYNC.DEFER_BLOCKING 0x0 ;  /* 0x0000000000007b1d */ /* 0x000fe20000010000 */
[----:B------:R-:W-:Y:S05]  /*d0c0*/  @!P6 IMAD.MOV.U32 R2, RZ, RZ, RZ ;  /* 0x000000ffff02e224 */ /* 0x000fea00078e00ff */
[----:B------:R-:W-:Y:S02]  /*d0d0*/  @!P6 IADD3 R2, P0, PT, RZ, -R2, RZ ;  /* 0x80000002ff02e210 */ /* 0x000fe40007f1e0ff */
[C---:B-1----:R-:W-:Y:S01]  /*d0e0*/  LOP3.LUT R143, R134.reuse, 0x18, RZ, 0xc0, !PT ;  /* 0x00000018868f7812 */ /* 0x042fe200078ec0ff */
[----:B------:R-:W-:Y:S01]  /*d0f0*/  IMAD.SHL.U32 R160, R134, 0x8, RZ ;  /* 0x0000000886a07824 */ /* 0x000fe200078e00ff */
[----:B------:R-:W2:Y:S01]  /*d100*/  @!P6 LD.E R5, desc[UR4][R84.64+0x40] ;  /* 0x000040045405e980 */ /* 0x000ea2000c101900 */
[----:B------:R-:W-:Y:S03]  /*d110*/  BSSY.RECONVERGENT B0, `(.L_x_9197) ;  /* 0x0000049000007945 */ /* 0x000fe60003800200 */
[----:B------:R-:W-:Y:S01]  /*d120*/  LOP3.LUT R143, R143, 0xc0, R160, 0xf8, !PT ;  /* 0x000000c08f8f7812 */ /* 0x000fe200078ef8a0 */
        /* <DEDUP_REMOVED lines=71> */
.L_x_9198:
[----:B------:R-:W-:Y:S05]  /*d5a0*/  BSYNC.RECONVERGENT B0 ;  /* 0x0000000000007941 */ /* 0x000fea0003800200 */
.L_x_9197:
[----:B------:R-:W1:Y:S01]  /*d5b0*/  S2UR UR7, SR_CgaCtaId ;  /* 0x00000000000779c3 */ /* 0x000e620000008800 */
[--C-:B------:R-:W-:Y:S01]  /*d5c0*/  LOP3.LUT R143, R143, 0x18, R160.reuse, 0x78, !PT ;  /* 0x000000188f8f7812 */ /* 0x100fe200078e78a0 */
[----:B------:R-:W-:Y:S01]  /*d5d0*/  UMOV UR8, 0x400 ;  /* 0x0000040000087882 */ /* 0x000fe20000000000 */
[----:B------:R-:W-:Y:S01]  /*d5e0*/  LEA R130, P0, R137, R154, 0x1 ;  /* 0x0000009a89827211 */ /* 0x000fe200078008ff */
[C---:B------:R-:W-:Y:S01]  /*d5f0*/  IMAD.SHL.U32 R133, R134.reuse, 0x10, RZ ;  /* 0x0000001086857824 */ /* 0x040fe200078e00ff */
[----:B------:R-:W-:Y:S01]  /*d600*/  LOP3.LUT R165, R143, 0x1f20, R160, 0xf8, !PT ;  /* 0x00001f208fa57812 */ /* 0x000fe200078ef8a0 */
[----:B------:R-:W-:Y:S01]  /*d610*/  IMAD.SHL.U32 R136, R134, 0x20, RZ ;  /* 0x0000002086887824 */ /* 0x000fe200078e00ff */
[----:B------:R-:W-:Y:S01]  /*d620*/  LOP3.LUT R160, R160, 0x18, RZ, 0xc0, !PT ;  /* 0x00000018a0a07812 */ /* 0x000fe200078ec0ff */
[----:B------:R-:W-:Y:S01]  /*d630*/  IMAD.SHL.U32 R90, R134, 0x4, RZ ;  /* 0x00000004865a7824 */ /* 0x000fe200078e00ff */
[----:B------:R-:W-:Y:S01]  /*d640*/  LEA.HI.X R131, R137, R155, R138, 0x1, P0 ;  /* 0x0000009b89837211 */ /* 0x000fe200000f0c8a */
[----:B------:R-:W-:Y:S01]  /*d650*/  BSSY.RECONVERGENT B1, `(.L_x_9199) ;  /* 0x0000109000017945 */ /* 0x000fe20003800200 */
[CC--:B------:R-:W-:Y:S02]  /*d660*/  ISETP.GE.AND P3, PT, R160.reuse, R149.reuse, PT ;  /* 0x00000095a000720c */ /* 0x0c0fe40003f66270 */
[C---:B------:R-:W-:Y:S02]  /*d670*/  LOP3.LUT R164, R160.reuse, 0x20, RZ, 0xfc, !PT ;  /* 0x00000020a0a47812 */ /* 0x040fe400078efcff */
[----:B------:R-:W-:Y:S02]  /*d680*/  LOP3.LUT R162, R160, 0x40, RZ, 0xfc, !PT ;  /* 0x00000040a0a27812 */ /* 0x000fe400078efcff */
[-C--:B------:R-:W-:Y:S02]  /*d690*/  ISETP.GE.AND P2, PT, R164, R149.reuse, PT ;  /* 0x00000095a400720c */ /* 0x080fe40003f46270 */
[----:B------:R-:W-:Y:S02]  /*d6a0*/  ISETP.GE.AND P1, PT, R162, R149, PT ;  /* 0x00000095a200720c */ /* 0x000fe40003f26270 */
[----:B------:R-:W-:Y:S02]  /*d6b0*/  SHF.R.U32.HI R132, RZ, 0x1, R134 ;  /* 0x00000001ff847819 */ /* 0x000fe40000011686 */
[C---:B------:R-:W-:Y:S01]  /*d6c0*/  LOP3.LUT R87, R133.reuse, 0x100, RZ, 0xc0, !PT ;  /* 0x0000010085577812 */ /* 0x040fe200078ec0ff */
        /* <DEDUP_REMOVED lines=10> */
[----:B------:R-:W-:Y:S01]  /*d770*/  @!P3 LDGSTS.E.BYPASS.LTC128B.128 [R165+0x6000], desc[UR4][R154.64] ;  /* 0x060000009aa5bfae */ /* 0x000fe2000b981a04 */
[--C-:B------:R-:W-:Y:S02]  /*d780*/  LOP3.LUT R135, R135, 0xc0, R136.reuse, 0xf8, !PT ;  /* 0x000000c087877812 */ /* 0x100fe400078ef888 */
[----:B------:R-:W-:Y:S01]  /*d790*/  LOP3.LUT R91, R136, 0xc0, RZ, 0xc0, !PT ;  /* 0x000000c0885b7812 */ /* 0x000fe200078ec0ff */
[----:B------:R-:W-:Y:S01]  /*d7a0*/  @P3 STS.128 [R165+0x6000], RZ ;  /* 0x006000ffa5003388 */ /* 0x000fe20000000c00 */
[----:B------:R-:W-:Y:S02]  /*d7b0*/  LOP3.LUT R135, R135, R2, RZ, 0x3c, !PT ;  /* 0x0000000287877212 */ /* 0x000fe400078e3cff */
[----:B------:R-:W-:Y:S01]  /*d7c0*/  LOP3.LUT R88, R87, 0x100, R136, 0xf8, !PT ;  /* 0x0000010057587812 */ /* 0x000fe200078ef888 */
[----:B------:R-:W-:Y:S01]  /*d7d0*/  @!PT LDS RZ, [RZ] ;  /* 0x00000000fffff984 */ /* 0x000fe20000000800 */
[----:B------:R-:W-:Y:S01]  /*d7e0*/  @!PT LDS RZ, [RZ] ;  /* 0x00000000fffff984 */ /* 0x000fe20000000800 */
[----:B------:R-:W-:Y:S01]  /*d7f0*/  @!PT LDS RZ, [RZ] ;  /* 0x00000000fffff984 */ /* 0x000fe20000000800 */
[----:B------:R-:W-:Y:S01]  /*d800*/  @!P2 LDGSTS.E.BYPASS.LTC128B.128 [R165+0x7000], desc[UR4][R154.64+0x40] ;  /* 0x070000409aa5afae */ /* 0x000fe2000b981a04 */
[----:B------:R-:W-:Y:S02]  /*d810*/  LOP3.LUT R91, R91, 0x8, R134, 0xf8, !PT ;  /* 0x000000085b5b7812 */ /* 0x000fe400078ef886 */
[----:B------:R-:W-:Y:S01]  /*d820*/  LOP3.LUT R88, R88, R135, RZ, 0xfc, !PT ;  /* 0x0000008758587212 */ /* 0x000fe200078efcff */
[----:B------:R-:W-:Y:S01]  /*d830*/  @P2 STS.128 [R165+0x7000], RZ ;  /* 0x007000ffa5002388 */ /* 0x000fe20000000c00 */
[----:B------:R-:W-:Y:S01]  /*d840*/  LOP3.LUT R86, R86, R91, R2, 0xf6, !PT ;  /* 0x0000005b56567212 */ /* 0x000fe200078ef602 */
[----:B------:R-:W-:Y:S01]  /*d850*/  IMAD.MOV.U32 R91, RZ, RZ, 0x20 ;  /* 0x00000020ff5b7424 */ /* 0x000fe200078e00ff */
[----:B------:R-:W-:Y:S01]  /*d860*/  LEA R88, R88, UR6, 0x1 ;  /* 0x0000000658587c11 */ /* 0x000fe2000f8e08ff */
[----:B------:R-:W-:Y:S01]  /*d870*/  @!PT LDS RZ, [RZ] ;  /* 0x00000000fffff984 */ /* 0x000fe20000000800 */
[----:B------:R-:W-:Y:S01]  /*d880*/  @!PT LDS RZ, [RZ] ;  /* 0x00000000fffff984 */ /* 0x000fe20000000800 */
[----:B------:R-:W-:Y:S01]  /*d890*/  @!PT LDS RZ, [RZ] ;  /* 0x00000000fffff984 */ /* 0x000fe20000000800 */
[----:B------:R-:W-:Y:S01]  /*d8a0*/  @!P1 LDGSTS.E.BYPASS.LTC128B.128 [R165+0x8000], desc[UR4][R154.64+0x80] ;  /* 0x080000809aa59fae */ /* 0x000fe2000b981a04 */
[----:B------:R-:W-:Y:S02]  /*d8b0*/  LEA R86, R86, UR6, 0x1 ;  /* 0x0000000656567c11 */ /* 0x000fe4000f8e08ff */
[----:B------:R-:W-:Y:S01]  /*d8c0*/  LOP3.LUT P0, RZ, R134, 0x4, RZ, 0xc0, !PT ;  /* 0x0000000486ff7812 */ /* 0x000fe2000780c0ff */
[----:B------:R-:W-:Y:S03]  /*d8d0*/  @P1 STS.128 [R165+0x8000], RZ ;  /* 0x008000ffa5001388 */ /* 0x000fe60000000c00 */
[----:B------:R-:W-:Y:S01]  /*d8e0*/  SEL R91, R91, 0xffffffe0, !P0 ;  /* 0xffffffe05b5b7807 */ /* 0x000fe20004000000 */
[----:B------:R-:W-:Y:S01]  /*d8f0*/  @!PT LDS RZ, [RZ] ;  /* 0x00000000fffff984 */ /* 0x000fe20000000800 */
[----:B------:R-:W-:Y:S01]  /*d900*/  @!PT LDS RZ, [RZ] ;  /* 0x00000000fffff984 */ /* 0x000fe20000000800 */
[----:B------:R-:W-:Y:S01]  /*d910*/  @!PT LDS RZ, [RZ] ;  /* 0x00000000fffff984 */ /* 0x000fe20000000800 */
[----:B------:R-:W-:Y:S04]  /*d920*/  @!P3 LDGSTS.E.BYPASS.LTC128B.128 [R165+0x6800], desc[UR4][R130.64] ;  /* 0x0680000082a5bfae */ /* 0x000fe8000b981a04 */
[----:B------:R-:W-:Y:S01]  /*d930*/  @P3 STS.128 [R165+0x6800], RZ ;  /* 0x006800ffa5003388 */ /* 0x000fe20000000c00 */
[--C-:B------:R-:W-:Y:S02]  /*d940*/  IMAD.IADD R2, R88, 0x1, R91.reuse ;  /* 0x0000000158027824 */ /* 0x100fe400078e025b */
[----:B------:R-:W-:Y:S01]  /*d950*/  IMAD.IADD R87, R86, 0x1, R91 ;  /* 0x0000000156577824 */ /* 0x000fe200078e025b */
[----:B------:R-:W-:Y:S01]  /*d960*/  @!PT LDS RZ, [RZ] ;  /* 0x00000000fffff984 */ /* 0x000fe20000000800 */
[----:B------:R-:W-:Y:S01]  /*d970*/  @!PT LDS RZ, [RZ] ;  /* 0x00000000fffff984 */ /* 0x000fe20000000800 */
[----:B------:R-:W-:Y:S01]  /*d980*/  @!PT LDS RZ, [RZ] ;  /* 0x00000000fffff984 */ /* 0x000fe20000000800 */
[----:B------:R-:W-:Y:S01]  /*d990*/  @!P2 LDGSTS.E.BYPASS.LTC128B.128 [R165+0x7800], desc[UR4][R130.64+0x40] ;  /* 0x0780004082a5afae */ /* 0x000fe2000b981a04 */
[----:B------:R-:W-:Y:S03]  /*d9a0*/  IMAD.MOV.U32 R91, RZ, RZ, 0x20 ;  /* 0x00000020ff5b7424 */ /* 0x000fe600078e00ff */
[----:B------:R-:W-:Y:S02]  /*d9b0*/  @P2 STS.128 [R165+0x7800], RZ ;  /* 0x007800ffa5002388 */ /* 0x000fe40000000c00 */
[----:B------:R-:W-:Y:S02]  /*d9c0*/  SEL R91, R91, 0xffffffe0, !P0 ;  /* 0xffffffe05b5b7807 */ /* 0x000fe40004000000 */
[----:B------:R-:W-:Y:S01]  /*d9d0*/  @!PT LDS RZ, [RZ] ;  /* 0x00000000fffff984 */ /* 0x000fe20000000800 */
[----:B------:R-:W-:Y:S01]  /*d9e0*/  @!PT LDS RZ, [RZ] ;  /* 0x00000000fffff984 */ /* 0x000fe20000000800 */
[----:B------:R-:W-:Y:S01]  /*d9f0*/  @!PT LDS RZ, [RZ] ;  /* 0x00000000fffff984 */ /* 0x000fe20000000800 */
[----:B------:R1:W-:Y:S04]  /*da00*/  @!P1 LDGSTS.E.BYPASS.LTC128B.128 [R165+0x8800], desc[UR4][R130.64+0x80] ;  /* 0x0880008082a59fae */ /* 0x0003e8000b981a04 */
[----:B------:R-:W-:Y:S01]  /*da10*/  @P1 STS.128 [R165+0x8800], RZ ;  /* 0x008800ffa5001388 */ /* 0x000fe20000000c00 */
[----:B------:R-:W-:Y:S03]  /*da20*/  ISETP.NE.AND P1, PT, R158, RZ, PT ;  /* 0x000000ff9e00720c */ /* 0x000fe60003f25270 */
[----:B------:R-:W-:Y:S04]  /*da30*/  LDSM.16.M88.4 R92, [R88] ;  /* 0x00000000585c783b */ /* 0x000fe80000000200 */
[----:B------:R-:W2:Y:S04]  /*da40*/  LDSM.16.M88.4 R96, [R86+0x3000] ;  /* 0x003000005660783b */ /* 0x000ea80000000200 */
[----:B------:R-:W3:Y:S04]  /*da50*/  LDSM.16.M88.4 R100, [R86+0x3400] ;  /* 0x003400005664783b */ /* 0x000ee80000000200 */
[----:B------:R-:W4:Y:S04]  /*da60*/  LDSM.16.M88.4 R104, [R86+0x3800] ;  /* 0x003800005668783b */ /* 0x000f280000000200 */
[----:B------:R-:W0:Y:S04]  /*da70*/  LDGDEPBAR ;  /* 0x00000000000079af */ /* 0x000e280000000000 */
[----:B------:R-:W5:Y:S04]  /*da80*/  LDSM.16.M88.4 R108, [R86+0x3c00] ;  /* 0x003c0000566c783b */ /* 0x000f680000000200 */
[----:B------:R-:W-:Y:S04]  /*da90*/  LDSM.16.M88.4 R112, [R2] ;  /* 0x000000000270783b */ /* 0x000fe80000000200 */
[----:B------:R-:W5:Y:S04]  /*daa0*/  LDSM.16.M88.4 R116, [R87+0x3000] ;  /* 0x003000005774783b */ /* 0x000f680000000200 */
[----:B------:R-:W5:Y:S04]  /*dab0*/  LDSM.16.M88.4 R120, [R87+0x3400] ;  /* 0x003400005778783b */ /* 0x000f680000000200 */
[----:B------:R-:W5:Y:S04]  /*dac0*/  LDSM.16.M88.4 R124, [R87+0x3800] ;  /* 0x00380000577c783b */ /* 0x000f680000000200 */
[----:B-1----:R-:W-:Y:S01]  /*dad0*/  LDSM.16.M88.4 R128, [R86+0x4000] ;  /* 0x004000005680783b */ /* 0x002fe20000000200 */
[C---:B--2---:R-:W-:Y:S08]  /*dae0*/  HMMA.16816.F32.BF16 R4, R92.reuse, R96, RZ ;  /* 0x000000605c04723c */ /* 0x044ff000000418ff */
[C---:B------:R-:W-:Y:S01]  /*daf0*/  HMMA.16816.F32.BF16 R8, R92.reuse, R98, RZ ;  /* 0x000000625c08723c */ /* 0x040fe200000418ff */
[----:B------:R1:W2:Y:S07]  /*db00*/  LDSM.16.M88.4 R96, [R87+0x3c00] ;  /* 0x003c00005760783b */ /* 0x0002ae0000000200 */
[C---:B---3--:R-:W-:Y:S08]  /*db10*/  HMMA.16816.F32.BF16 R12, R92.reuse, R100, RZ ;  /* 0x000000645c0c723c */ /* 0x048ff000000418ff */
[C---:B------:R-:W-:Y:S01]  /*db20*/  HMMA.16816.F32.BF16 R16, R92.reuse, R102, RZ ;  /* 0x000000665c10723c */ /* 0x040fe200000418ff */
[----:B------:R-:W3:Y:S07]  /*db30*/  LDSM.16.M88.4 R100, [R88+0x1000] ;  /* 0x001000005864783b */ /* 0x000eee0000000200 */
[C---:B----4-:R-:W-:Y:S01]  /*db40*/  HMMA.16816.F32.BF16 R20, R92.reuse, R104, RZ ;  /* 0x000000685c14723c */ /* 0x050fe200000418ff */
[----:B-1----:R-:W-:Y:S07]  /*db50*/  IMAD.IADD R87, R86, 0x1, R91 ;  /* 0x0000000156577824 */ /* 0x002fee00078e025b */
[C---:B------:R-:W-:Y:S01]  /*db60*/  HMMA.16816.F32.BF16 R24, R92.reuse, R106, RZ ;  /* 0x0000006a5c18723c */ /* 0x040fe200000418ff */
[----:B------:R-:W-:Y:S07]  /*db70*/  LDSM.16.M88.4 R104, [R86+0x4800] ;  /* 0x004800005668783b */ /* 0x000fee0000000200 */
[C---:B-----5:R-:W-:Y:S08]  /*db80*/  HMMA.16816.F32.BF16 R28, R92.reuse, R108, RZ ;  /* 0x0000006c5c1c723c */ /* 0x060ff000000418ff */
[----:B------:R-:W-:Y:S01]  /*db90*/  HMMA.16816.F32.BF16 R32, R92, R110, RZ ;  /* 0x0000006e5c20723c */ /* 0x000fe200000418ff */
[----:B------:R-:W1:Y:S04]  /*dba0*/  LDSM.16.M88.4 R92, [R86+0x4400] ;  /* 0x00440000565c783b */ /* 0x000e680000000200 */
[----:B------:R-:W4:Y:S03]  /*dbb0*/  LDSM.16.M88.4 R108, [R86+0x4c00] ;  /* 0x004c0000566c783b */ /* 0x000f260000000200 */
[C---:B------:R-:W-:Y:S08]  /*dbc0*/  HMMA.16816.F32.BF16 R4, R112.reuse, R116, R4 ;  /* 0x000000747004723c */ /* 0x040ff00000041804 */
[C---:B------:R-:W-:Y:S01]  /*dbd0*/  HMMA.16816.F32.BF16 R8, R112.reuse, R118, R8 ;  /* 0x000000767008723c */ /* 0x040fe20000041808 */
[----:B------:R-:W-:Y:S07]  /*dbe0*/  LDSM.16.M88.4 R116, [R2+0x1000] ;  /* 0x001000000274783b */ /* 0x000fee0000000200 */
[C---:B------:R-:W-:Y:S08]  /*dbf0*/  HMMA.16816.F32.BF16 R12, R112.reuse, R120, R12 ;  /* 0x00000078700c723c */ /* 0x040ff0000004180c */
[C---:B------:R-:W-:Y:S01]  /*dc00*/  HMMA.16816.F32.BF16 R16, R112.reuse, R122, R16 ;  /* 0x0000007a7010723c */ /* 0x040fe20000041810 */
[----:B------:R-:W5:Y:S07]  /*dc10*/  LDSM.16.M88.4 R120, [R87+0x4000] ;  /* 0x004000005778783b */ /* 0x000f6e0000000200 */
        /* <DEDUP_REMOVED lines=16> */
[C---:B----4-:R-:W-:Y:S08]  /*dd20*/  HMMA.16816.F32.BF16 R28, R100.reuse, R108, R28 ;  /* 0x0000006c641c723c */ /* 0x050ff0000004181c */
[----:B------:R-:W-:Y:S01]  /*dd30*/  HMMA.16816.F32.BF16 R32, R100, R110, R32 ;  /* 0x0000006e6420723c */ /* 0x000fe20000041820 */
[----:B------:R-:W1:Y:S04]  /*dd40*/  LDSM.16.M88.4 R100, [R86+0x5000] ;  /* 0x005000005664783b */ /* 0x000e680000000200 */
[----:B------:R-:W3:Y:S03]  /*dd50*/  LDSM.16.M88.4 R108, [R86+0x5800] ;  /* 0x00580000566c783b */ /* 0x000ee60000000200 */
[C---:B-----5:R-:W-:Y:S08]  /*dd60*/  HMMA.16816.F32.BF16 R4, R116.reuse, R120, R4 ;  /* 0x000000787404723c */ /* 0x060ff00000041804 */
        /* <DEDUP_REMOVED lines=12> */
[C---:B-1----:R-:W-:Y:S01]  /*de30*/  HMMA.16816.F32.BF16 R4, R92.reuse, R100, R4 ;  /* 0x000000645c04723c */ /* 0x042fe20000041804 */
[----:B------:R-:W-:Y:S04]  /*de40*/  DEPBAR.LE SB0, 0x0 ;  /* 0x000080000000791a */ /* 0x000fe80000000000 */
[----:B------:R-:W-:Y:S03]  /*de50*/  BAR.SYNC.DEFER_BLOCKING 0x0 ;  /* 0x0000000000007b1d */ /* 0x000fe60000010000 */
[C---:B------:R-:W-:Y:S08]  /*de60*/  HMMA.16816.F32.BF16 R8, R92.reuse, R102, R8 ;  /* 0x000000665c08723c */ /* 0x040ff00000041808 */
[C---:B------:R-:W-:Y:S08]  /*de70*/  HMMA.16816.F32.BF16 R12, R92.reuse, R104, R12 ;  /* 0x000000685c0c723c */ /* 0x040ff0000004180c */
[C---:B------:R-:W-:Y:S08]  /*de80*/  HMMA.16816.F32.BF16 R16, R92.reuse, R106, R16 ;  /* 0x0000006a5c10723c */ /* 0x040ff00000041810 */
[C---:B---3--:R-:W-:Y:S08]  /*de90*/  HMMA.16816.F32.BF16 R20, R92.reuse, R108, R20 ;  /* 0x0000006c5c14723c */ /* 0x048ff00000041814 */
[C---:B------:R-:W-:Y:S08]  /*dea0*/  HMMA.16816.F32.BF16 R24, R92.reuse, R110, R24 ;  /* 0x0000006e5c18723c */ /* 0x040ff00000041818 */
[C---:B------:R-:W-:Y:S08]  /*deb0*/  HMMA.16816.F32.BF16 R28, R92.reuse, R128, R28 ;  /* 0x000000805c1c723c */ /* 0x040ff0000004181c */
[----:B------:R-:W-:Y:S08]  /*dec0*/  HMMA.16816.F32.BF16 R32, R92, R130, R32 ;  /* 0x000000825c20723c */ /* 0x000ff00000041820 */
[C---:B--2---:R-:W-:Y:S08]  /*ded0*/  HMMA.16816.F32.BF16 R4, R96.reuse, R112, R4 ;  /* 0x000000706004723c */ /* 0x044ff00000041804 */
        /* <DEDUP_REMOVED lines=10> */
[----:B------:R-:W-:Y:S01]  /*df80*/  BSSY.RECONVERGENT B0, `(.L_x_9201) ;  /* 0x000004d000007945 */ /* 0x000fe20003800200 */
[-C--:B------:R-:W-:Y:S02]  /*df90*/  ISETP.GE.AND P5, PT, R160, R149.reuse, PT ;  /* 0x00000095a000720c */ /* 0x080fe40003fa6270 */
[----:B------:R-:W-:Y:S02]  /*dfa0*/  ISETP.NE.AND.EX P6, PT, R157, RZ, PT, P6 ;  /* 0x000000ff9d00720c */ /* 0x000fe40003fc5360 */
[-C--:B------:R-:W-:Y:S02]  /*dfb0*/  ISETP.GE.AND P4, PT, R164, R149.reuse, PT ;  /* 0x00000095a400720c */ /* 0x080fe40003f86270 */
[----:B------:R-:W-:Y:S09]  /*dfc0*/  ISETP.GE.AND P3, PT, R162, R149, PT ;  /* 0x00000095a200720c */ /* 0x000ff20003f66270 */
        /* <DEDUP_REMOVED lines=72> */
.L_x_9202:
[----:B------:R-:W-:Y:S05]  /*e450*/  BSYNC.RECONVERGENT B0 ;  /* 0x0000000000007941 */ /* 0x000fea0003800200 */
.L_x_9201:
        /* <DEDUP_REMOVED lines=40> */
.L_x_9200:
[----:B------:R-:W-:Y:S05]  /*e6e0*/  BSYNC.RECONVERGENT B1 ;  /* 0x0000000000017941 */ /* 0x000fea0003800200 */
.L_x_9199:
[----:B------:R-:W3:Y:S01]  /*e6f0*/  LD.E R88, desc[UR4][R84.64+0xdc] ;  /* 0x0000dc0454587980 */ /* 0x000ee2000c101900 */
[C---:B--2---:R-:W-:Y:S02]  /*e700*/  IADD3 R86, PT, PT, R151.reuse, -0x9, RZ ;  /* 0xfffffff797567810 */ /* 0x044fe40007ffe0ff */
[C---:B------:R-:W-:Y:S02]  /*e710*/  IADD3 R87, PT, PT, R151.reuse, -0x10, RZ ;  /* 0xfffffff097577810 */ /* 0x040fe40007ffe0ff */
[----:B------:R-:W-:Y:S02]  /*e720*/  IABS R86, R86 ;  /* 0x0000005600567213 */ /* 0x000fe40000000000 */
[----:B------:R-:W-:Y:S02]  /*e730*/  IABS R87, R87 ;  /* 0x0000005700577213 */ /* 0x000fe40000000000 */
[----:B------:R-:W-:Y:S02]  /*e740*/  IABS R2, R151 ;  /* 0x0000009700027213 */ /* 0x000fe40000000000 */
[----:B------:R-:W-:Y:S02]  /*e750*/  IADD3 R92, PT, PT, R151, -0x1, RZ ;  /* 0xffffffff975c7810 */ /* 0x000fe40007ffe0ff */
[----:B------:R-:W-:Y:S02]  /*e760*/  I2FP.F32.S32 R86, R86 ;  /* 0x0000005600567245 */ /* 0x000fe40000201400 */
[----:B------:R-:W-:Y:S02]  /*e770*/  I2FP.F32.S32 R87, R87 ;  /* 0x0000005700577245 */ /* 0x000fe40000201400 */
[----:B------:R-:W-:Y:S01]  /*e780*/  I2FP.F32.S32 R2, R2 ;  /* 0x0000000200027245 */ /* 0x000fe20000201400 */
[----:B------:R-:W-:Y:S01]  /*e790*/  FFMA.FTZ R11, -R3, R86, R11 ;  /* 0x00000056030b7223 */ /* 0x000fe2000001010b */
[----:B------:R-:W-:Y:S01]  /*e7a0*/  IADD3 R91, PT, PT, R151, -0x8, RZ ;  /* 0xfffffff8975b7810 */ /* 0x000fe20007ffe0ff */
[CC--:B------:R-:W-:Y:S01]  /*e7b0*/  FFMA.FTZ R8, -R3.reuse, R87.reuse, R8 ;  /* 0x0000005703087223 */ /* 0x0c0fe20000010108 */
[----:B------:R-:W-:Y:S01]  /*e7c0*/  IABS R92, R92 ;  /* 0x0000005c005c7213 */ /* 0x000fe20000000000 */
[C---:B------:R-:W-:Y:S01]  /*e7d0*/  FFMA.FTZ R14, -R3.reuse, R87, R14 ;  /* 0x00000057030e7223 */ /* 0x040fe2000001010e */
[C---:B------:R-:W-:Y:S01]  /*e7e0*/  FFMA.FTZ R6, -R3.reuse, R2, R6 ;  /* 0x0000000203067223 */ /* 0x040fe20000010106 */
[----:B------:R-:W-:Y:S01]  /*e7f0*/  FFMA.FTZ R5, -R3, R86, R5 ;  /* 0x0000005603057223 */ /* 0x000fe20000010105 */
[----:B------:R-:W-:Y:S02]  /*e800*/  IABS R91, R91 ;  /* 0x0000005b005b7213 */ /* 0x000fe40000000000 */
[----:B------:R-:W-:Y:S02]  /*e810*/  I2FP.F32.S32 R92, R92 ;  /* 0x0000005c005c7245 */ /* 0x000fe40000201400 */
[C---:B------:R-:W-:Y:S02]  /*e820*/  IADD3 R2, PT, PT, R151.reuse, -0x11, RZ ;  /* 0xffffffef97027810 */ /* 0x040fe40007ffe0ff */
[----:B------:R-:W-:Y:S01]  /*e830*/  IADD3 R86, PT, PT, R151, -0x19, RZ ;  /* 0xffffffe797567810 */ /* 0x000fe20007ffe0ff */
[----:B------:R-:W-:Y:S01]  /*e840*/  FFMA.FTZ R7, -R3, R92, R7 ;  /* 0x0000005c03077223 */ /* 0x000fe20000010107 */
[----:B------:R-:W-:Y:S02]  /*e850*/  IADD3 R87, PT, PT, R151, -0x20, RZ ;  /* 0xffffffe097577810 */ /* 0x000fe40007ffe0ff */
[----:B------:R-:W-:Y:S02]  /*e860*/  I2FP.F32.S32 R91, R91 ;  /* 0x0000005b005b7245 */ /* 0x000fe40000201400 */
[----:B------:R-:W-:Y:S02]  /*e870*/  IABS R2, R2 ;  /* 0x0000000200027213 */ /* 0x000fe40000000000 */
[----:B------:R-:W-:Y:S01]  /*e880*/  IABS R86, R86 ;  /* 0x0000005600567213 */ /* 0x000fe20000000000 */
[C---:B------:R-:W-:Y:S01]  /*e890*/  FFMA.FTZ R10, -R3.reuse, R91, R10 ;  /* 0x0000005b030a7223 */ /* 0x040fe2000001010a */
[----:B------:R-:W-:Y:S01]  /*e8a0*/  IABS R87, R87 ;  /* 0x0000005700577213 */ /* 0x000fe20000000000 */
[----:B------:R-:W-:Y:S01]  /*e8b0*/  FFMA.FTZ R4, -R3, R91, R4 ;  /* 0x0000005b03047223 */ /* 0x000fe20000010104 */
[----:B------:R-:W-:Y:S02]  /*e8c0*/  IADD3 R92, PT, PT, R151, -0x21, RZ ;  /* 0xffffffdf975c7810 */ /* 0x000fe40007ffe0ff */
[----:B------:R-:W-:Y:S02]  /*e8d0*/  I2FP.F32.S32 R2, R2 ;  /* 0x0000000200027245 */ /* 0x000fe40000201400 */
[----:B------:R-:W-:Y:S02]  /*e8e0*/  I2FP.F32.S32 R86, R86 ;  /* 0x0000005600567245 */ /* 0x000fe40000201400 */
[----:B------:R-:W-:Y:S01]  /*e8f0*/  I2FP.F32.S32 R87, R87 ;  /* 0x0000005700577245 */ /* 0x000fe20000201400 */
[-C--:B------:R-:W-:Y:S01]  /*e900*/  FFMA.FTZ R9, -R3, R2.reuse, R9 ;  /* 0x0000000203097223 */ /* 0x080fe20000010109 */
[----:B------:R-:W-:Y:S01]  /*e910*/  IADD3 R91, PT, PT, R151, -0x18, RZ ;  /* 0xffffffe8975b7810 */ /* 0x000fe20007ffe0ff */
[C---:B------:R-:W-:Y:S01]  /*e920*/  FFMA.FTZ R15, -R3.reuse, R2, R15 ;  /* 0x00000002030f7223 */ /* 0x040fe2000001010f */
[----:B------:R-:W-:Y:S01]  /*e930*/  IABS R92, R92 ;  /* 0x0000005c005c7213 */ /* 0x000fe20000000000 */
[CC--:B------:R-:W-:Y:S01]  /*e940*/  FFMA.FTZ R13, -R3.reuse, R86.reuse, R13 ;  /* 0x00000056030d7223 */ /* 0x0c0fe2000001010d */
[C---:B------:R-:W-:Y:S01]  /*e950*/  FFMA.FTZ R19, -R3.reuse, R86, R19 ;  /* 0x0000005603137223 */ /* 0x040fe20000010113 */
[CC--:B------:R-:W-:Y:S01]  /*e960*/  FFMA.FTZ R16, -R3.reuse, R87.reuse, R16 ;  /* 0x0000005703107223 */ /* 0x0c0fe20000010110 */
[----:B------:R-:W-:Y:S01]  /*e970*/  FFMA.FTZ R22, -R3, R87, R22 ;  /* 0x0000005703167223 */ /* 0x000fe20000010116 */
[----:B------:R-:W-:Y:S02]  /*e980*/  IABS R91, R91 ;  /* 0x0000005b005b7213 */ /* 0x000fe40000000000 */
[C---:B------:R-:W-:Y:S02]  /*e990*/  IADD3 R87, PT, PT, R151.reuse, -0x28, RZ ;  /* 0xffffffd897577810 */ /* 0x040fe40007ffe0ff */
[----:B------:R-:W-:Y:S02]  /*e9a0*/  IADD3 R86, PT, PT, R151, -0x29, RZ ;  /* 0xffffffd797567810 */ /* 0x000fe40007ffe0ff */
[----:B------:R-:W-:Y:S02]  /*e9b0*/  MOV R2, R92 ;  /* 0x0000005c00027202 */ /* 0x000fe40000000f00 */
        /* <DEDUP_REMOVED lines=8> */
[C---:B------:R-:W-:Y:S01]  /*ea40*/  FFMA.FTZ R17, -R3.reuse, R2, R17 ;  /* 0x0000000203117223 */ /* 0x040fe20000010111 */
[----:B------:R-:W-:Y:S01]  /*ea50*/  I2FP.F32.S32 R86, R86 ;  /* 0x0000005600567245 */ /* 0x000fe20000201400 */
[C---:B------:R-:W-:Y:S01]  /*ea60*/  FFMA.FTZ R23, -R3.reuse, R2, R23 ;  /* 0x0000000203177223 */ /* 0x040fe20000010117 */
[----:B------:R-:W-:Y:S01]  /*ea70*/  IABS R92, R92 ;  /* 0x0000005c005c7213 */ /* 0x000fe20000000000 */
[CC--:B------:R-:W-:Y:S01]  /*ea80*/  FFMA.FTZ R26, -R3.reuse, R87.reuse, R26 ;  /* 0x00000057031a7223 */ /* 0x0c0fe2000001011a */
[----:B------:R-:W-:Y:S01]  /*ea90*/  FMNMX3.FTZ R93, R0, R4, R5, !PT ;  /* 0x00000004005d7276 */ /* 0x000fe20007810005 */
[-C--:B------:R-:W-:Y:S01]  /*eaa0*/  FFMA.FTZ R27, -R3, R86.reuse, R27 ;  /* 0x00000056031b7223 */ /* 0x080fe2000001011b */
[----:B------:R-:W-:Y:S01]  /*eab0*/  IADD3 R91, PT, PT, R151, -0x30, RZ ;  /* 0xffffffd0975b7810 */ /* 0x000fe20007ffe0ff */
[----:B------:R-:W-:Y:S01]  /*eac0*/  FFMA.FTZ R20, -R3, R87, R20 ;  /* 0x0000005703147223 */ /* 0x000fe20000010114 */
[----:B------:R-:W-:Y:S01]  /*ead0*/  IADD3 R2, PT, PT, R151, -0x31, RZ ;  /* 0xffffffcf97027810 */ /* 0x000fe20007ffe0ff */
[----:B------:R-:W-:Y:S01]  /*eae0*/  FFMA.FTZ R21, -R3, R86, R21 ;  /* 0x0000005603157223 */ /* 0x000fe20000010115 */
[----:B------:R-:W-:Y:S02]  /*eaf0*/  I2FP.F32.S32 R92, R92 ;  /* 0x0000005c005c7245 */ /* 0x000fe40000201400 */
[----:B------:R-:W-:Y:S02]  /*eb00*/  FMNMX3.FTZ R93, R93, R8, R9, !PT ;  /* 0x000000085d5d7276 */ /* 0x000fe40007810009 */
[----:B------:R-:W-:Y:S01]  /*eb10*/  IABS R91, R91 ;  /* 0x0000005b005b7213 */ /* 0x000fe20000000000 */
[----:B------:R-:W-:Y:S01]  /*eb20*/  FFMA.FTZ R33, -R3, R92, R33 ;  /* 0x0000005c03217223 */ /* 0x000fe20000010121 */
[----:B------:R-:W-:Y:S02]  /*eb30*/  IABS R2, R2 ;  /* 0x0000000200027213 */ /* 0x000fe40000000000 */
[C---:B------:R-:W-:Y:S02]  /*eb40*/  IADD3 R87, PT, PT, R151.reuse, -0x38, RZ ;  /* 0xffffffc897577810 */ /* 0x040fe40007ffe0ff */
[----:B------:R-:W-:Y:S02]  /*eb50*/  IADD3 R86, PT, PT, R151, -0x39, RZ ;  /* 0xffffffc797567810 */ /* 0x000fe40007ffe0ff */
[----:B------:R-:W-:Y:S02]  /*eb60*/  FMNMX3.FTZ R93, R93, R12, R13, !PT ;  /* 0x0000000c5d5d7276 */ /* 0x000fe4000781000d */
[----:B------:R-:W-:Y:S02]  /*eb70*/  I2FP.F32.S32 R91, R91 ;  /* 0x0000005b005b7245 */ /* 0x000fe40000201400 */
[----:B------:R-:W-:Y:S02]  /*eb80*/  I2FP.F32.S32 R2, R2 ;  /* 0x0000000200027245 */ /* 0x000fe40000201400 */
[----:B------:R-:W-:Y:S01]  /*eb90*/  IABS R87, R87 ;  /* 0x0000005700577213 */ /* 0x000fe20000000000 */
[CC--:B------:R-:W-:Y:S01]  /*eba0*/  FFMA.FTZ R24, -R3.reuse, R91.reuse, R24 ;  /* 0x0000005b03187223 */ /* 0x0c0fe20000010118 */
[----:B------:R-:W-:Y:S01]  /*ebb0*/  IABS R86, R86 ;  /* 0x0000005600567213 */ /* 0x000fe20000000000 */
[----:B------:R-:W-:Y:S01]  /*ebc0*/  FFMA.FTZ R25, -R3, R2, R25 ;  /* 0x0000000203197223 */ /* 0x000fe20000010119 */
[----:B------:R-:W-:Y:S01]  /*ebd0*/  FMNMX3.FTZ R92, R89, R6, R7, !PT ;  /* 0x00000006595c7276 */ /* 0x000fe20007810007 */
[----:B------:R-:W-:Y:S01]  /*ebe0*/  FFMA.FTZ R30, -R3, R91, R30 ;  /* 0x0000005b031e7223 */ /* 0x000fe2000001011e */
[----:B------:R-:W-:Y:S01]  /*ebf0*/  IADD3 R95, PT, PT, R151, -0x40, RZ ;  /* 0xffffffc0975f7810 */ /* 0x000fe20007ffe0ff */
[----:B------:R-:W-:Y:S01]  /*ec00*/  FFMA.FTZ R31, -R3, R2, R31 ;  /* 0x00000002031f7223 */ /* 0x000fe2000001011f */
[----:B------:R-:W-:Y:S02]  /*ec10*/  FMNMX3.FTZ R93, R93, R16, R17, !PT ;  /* 0x000000105d5d7276 */ /* 0x000fe40007810011 */
[----:B------:R-:W-:Y:S02]  /*ec20*/  FMNMX3.FTZ R92, R92, R10, R11, !PT ;  /* 0x0000000a5c5c7276 */ /* 0x000fe4000781000b */
[----:B------:R-:W-:Y:S02]  /*ec30*/  I2FP.F32.S32 R87, R87 ;  /* 0x0000005700577245 */ /* 0x000fe40000201400 */
[----:B------:R-:W-:Y:S02]  /*ec40*/  I2FP.F32.S32 R86, R86 ;  /* 0x0000005600567245 */ /* 0x000fe40000201400 */
[----:B------:R-:W-:Y:S01]  /*ec50*/  IABS R95, R95 ;  /* 0x0000005f005f7213 */ /* 0x000fe20000000000 */
[-C--:B------:R-:W-:Y:S01]  /*ec60*/  FFMA.FTZ R28, -R3, R87.reuse, R28 ;  /* 0x00000057031c7223 */ /* 0x080fe2000001011c */
[----:B------:R-:W-:Y:S01]  /*ec70*/  FMNMX3.FTZ R93, R93, R20, R21, !PT ;  /* 0x000000145d5d7276 */ /* 0x000fe20007810015 */
[C---:B------:R-:W-:Y:S01]  /*ec80*/  FFMA.FTZ R29, -R3.reuse, R86, R29 ;  /* 0x00000056031d7223 */ /* 0x040fe2000001011d */
[----:B------:R-:W-:Y:S01]  /*ec90*/  FMNMX3.FTZ R92, R92, R14, R15, !PT ;  /* 0x0000000e5c5c7276 */ /* 0x000fe2000781000f */
[C---:B------:R-:W-:Y:S01]  /*eca0*/  FFMA.FTZ R34, -R3.reuse, R87, R34 ;  /* 0x0000005703227223 */ /* 0x040fe20000010122 */
        /* <DEDUP_REMOVED lines=12> */
[----:B------:R-:W-:Y:S02]  /*ed70*/  IADD3 R159, PT, PT, R159, -0x40, RZ ;  /* 0xffffffc09f9f7810 */ /* 0x000fe40007ffe0ff */
[----:B------:R-:W-:Y:S02]  /*ed80*/  FMNMX3.FTZ R95, R2, R34, R35, !PT ;  /* 0x00000022025f7276 */ /* 0x000fe40007810023 */
[----:B------:R-:W-:Y:S03]  /*ed90*/  IADD3 R151, PT, PT, R151, 0x40, RZ ;  /* 0x0000004097977810 */ /* 0x000fe60007ffe0ff */
[----:B------:R-:W2:Y:S01]  /*eda0*/  SHFL.BFLY PT, R2, R95, 0x2, 0x1f ;  /* 0x0c401f005f027f89 */ /* 0x000ea200000e0000 */
[----:B-1----:R-:W-:Y:S07]  /*edb0*/  FMNMX.FTZ R92, R94, R87, !PT ;  /* 0x000000575e5c7209 */ /* 0x002fee0007810000 */
[----:B------:R-:W1:Y:S01]  /*edc0*/  SHFL.BFLY PT, R87, R92, 0x1, 0x1f ;  /* 0x0c201f005c577f89 */ /* 0x000e6200000e0000 */
[----:B--2---:R-:W-:Y:S07]  /*edd0*/  FMNMX.FTZ R93, R95, R2, !PT ;  /* 0x000000025f5d7209 */ /* 0x004fee0007810000 */
[----:B------:R-:W2:Y:S01]  /*ede0*/  SHFL.BFLY PT, R86, R93, 0x1, 0x1f ;  /* 0x0c201f005d567f89 */ /* 0x000ea200000e0000 */
[----:B-1----:R-:W-:Y:S04]  /*edf0*/  FMNMX.FTZ R87, R92, R87, !PT ;  /* 0x000000575c577209 */ /* 0x002fe80007810000 */
[C---:B------:R-:W-:Y:S01]  /*ee00*/  FSETP.NEU.FTZ.AND P1, PT, R87.reuse, -INF , PT ;  /* 0xff8000005700780b */ /* 0x040fe20003f3d000 */
[----:B------:R-:W-:Y:S01]  /*ee10*/  FADD.FTZ R91, -R87, R0 ;  /* 0x00000000575b7221 */ /* 0x000fe20000010100 */
[----:B--2---:R-:W-:Y:S05]  /*ee20*/  FMNMX.FTZ R86, R93, R86, !PT ;  /* 0x000000565d567209 */ /* 0x004fea0007810000 */
[----:B------:R-:W-:Y:S01]  /*ee30*/  FADD.FTZ R89, -R86, R89 ;  /* 0x0000005956597221 */ /* 0x000fe20000010100 */
[C---:B---3--:R-:W-:Y:S01]  /*ee40*/  FMUL.FTZ R2, R88.reuse, R91 ;  /* 0x0000005b58027220 */ /* 0x048fe20000410000 */
[----:B------:R-:W-:Y:S01]  /*ee50*/  LEA R91, R135, UR6, 0x1 ;  /* 0x00000006875b7c11 */ /* 0x000fe2000f8e08ff */
[C---:B------:R-:W-:Y:S01]  /*ee60*/  FMUL.FTZ R115, R88.reuse, R87 ;  /* 0x0000005758737220 */ /* 0x040fe20000410000 */
[C---:B------:R-:W-:Y:S01]  /*ee70*/  FMUL.FTZ R113, R88.reuse, R86 ;  /* 0x0000005658717220 */ /* 0x040fe20000410000 */
[----:B------:R-:W-:Y:S01]  /*ee80*/  FMUL.FTZ R0, R88, R89 ;  /* 0x0000005958007220 */ /* 0x000fe20000410000 */
[----:B------:R-:W-:Y:S01]  /*ee90*/  IADD3 R89, PT, PT, R91, 0x6020, RZ ;  /* 0x000060205b597810 */ /* 0x000fe20007ffe0ff */
[----:B------:R-:W1:Y:S01]  /*eea0*/  LDSM.16.MT88.4 R92, [R91+0x6000] ;  /* 0x006000005b5c783b */ /* 0x000e620000004200 */
[----:B------:R-:W-:Y:S01]  /*eeb0*/  FSEL R115, R115, RZ, P1 ;  /* 0x000000ff73737208 */ /* 0x000fe20000800000 */
[----:B------:R-:W2:Y:S01]  /*eec0*/  MUFU.EX2 R2, R2 ;  /* 0x0000000200027308 */ /* 0x000ea20000000800 */
[----:B------:R-:W-:Y:S03]  /*eed0*/  FSETP.NEU.FTZ.AND P1, PT, R86, -INF , PT ;  /* 0xff8000005600780b */ /* 0x000fe60003f3d000 */
[-CC-:B------:R-:W-:Y:S01]  /*eee0*/  FFMA.FTZ R109, R4, R88.reuse, -R115.reuse ;  /* 0x00000058046d7223 */ /* 0x180fe20000010873 */
[----:B------:R-:W-:Y:S01]  /*eef0*/  FSEL R113, R113, RZ, P1 ;  /* 0x000000ff71717208 */ /* 0x000fe20000800000 */
[-CC-:B------:R-:W-:Y:S01]  /*ef00*/  FFMA.FTZ R108, R5, R88.reuse, -R115.reuse ;  /* 0x00000058056c7223 */ /* 0x180fe20000010873 */
[----:B------:R-:W-:Y:S01]  /*ef10*/  IADD3 R4, PT, PT, R91, 0x6000, RZ ;  /* 0x000060005b047810 */ /* 0x000fe20007ffe0ff */
[-CC-:B------:R-:W-:Y:S01]  /*ef20*/  FFMA.FTZ R111, R8, R88.reuse, -R115.reuse ;  /* 0x00000058086f7223 */ /* 0x180fe20000010873 */
[-C--:B------:R-:W-:Y:S01]  /*ef30*/  FFMA.FTZ R106, R9, R88.reuse, -R115 ;  /* 0x00000058096a7223 */ /* 0x080fe20000010873 */
[-CC-:B------:R-:W-:Y:S01]  /*ef40*/  FFMA.FTZ R107, R6, R88.reuse, -R113.reuse ;  /* 0x00000058066b7223 */ /* 0x180fe20000010871 */
[-CC-:B------:R-:W-:Y:S01]  /*ef50*/  FFMA.FTZ R110, R7, R88.reuse, -R113.reuse ;  /* 0x00000058076e7223 */ /* 0x180fe20000010871 */
[-CC-:B------:R-:W-:Y:S01]  /*ef60*/  FFMA.FTZ R105, R10, R88.reuse, -R113.reuse ;  /* 0x000000580a697223 */ /* 0x180fe20000010871 */
[----:B------:R-:W-:Y:S01]  /*ef70*/  FFMA.FTZ R104, R11, R88, -R113 ;  /* 0x000000580b687223 */ /* 0x000fe20000010871 */
[----:B------:R-:W-:Y:S01]  /*ef80*/  @P0 IADD3 R89, PT, PT, R4, -0x20, RZ ;  /* 0xffffffe004590810 */ /* 0x000fe20007ffe0ff */
[----:B------:R-:W3:Y:S01]  /*ef90*/  MUFU.EX2 R0, R0 ;  /* 0x0000000000007308 */ /* 0x000ee20000000800 */
[----:B------:R-:W-:Y:S01]  /*efa0*/  LDSM.16.MT88.4 R100, [R91+0x7000] ;  /* 0x007000005b64783b */ /* 0x000fe20000004200 */
[C---:B--2---:R-:W-:Y:S01]  /*efb0*/  FMUL.FTZ R4, R2.reuse, R80 ;  /* 0x0000005002047220 */ /* 0x044fe20000410000 */
[C---:B------:R-:W-:Y:S01]  /*efc0*/  FMUL.FTZ R5, R2.reuse, R81 ;  /* 0x0000005102057220 */ /* 0x040fe20000410000 */
[C---:B------:R-:W-:Y:S01]  /*efd0*/  FMUL.FTZ R8, R2.reuse, R76 ;  /* 0x0000004c02087220 */ /* 0x040fe20000410000 */
[C---:B------:R-:W-:Y:S01]  /*efe0*/  FMUL.FTZ R9, R2.reuse, R77 ;  /* 0x0000004d02097220 */ /* 0x040fe20000410000 */
[C---:B------:R-:W-:Y:S01]  /*eff0*/  FMUL.FTZ R36, R2.reuse, R36 ;  /* 0x0000002402247220 */ /* 0x040fe20000410000 */
[----:B------:R-:W-:Y:S03]  /*f000*/  FMUL.FTZ R37, R2, R37 ;  /* 0x0000002502257220 */ /* 0x000fe60000410000 */
[----:B------:R-:W-:Y:S01]  /*f010*/  MUFU.EX2 R109, R109 ;  /* 0x0000006d006d7308 */ /* 0x000fe20000000800 */
[----:B------:R-:W2:Y:S01]  /*f020*/  LDSM.16.MT88.4 R96, [R89] ;  /* 0x000000005960783b */ /* 0x000ea20000004200 */
[-CC-:B------:R-:W-:Y:S01]  /*f030*/  FFMA.FTZ R120, R24, R88.reuse, -R115.reuse ;  /* 0x0000005818787223 */ /* 0x180fe20000010873 */
[--C-:B------:R-:W-:Y:S01]  /*f040*/  FFMA.FTZ R125, R25, R88, -R115.reuse ;  /* 0x00000058197d7223 */ /* 0x100fe20000010873 */
[C---:B------:R-:W-:Y:S01]  /*f050*/  FMUL.FTZ R40, R2.reuse, R40 ;  /* 0x0000002802287220 */ /* 0x040fe20000410000 */
[C---:B------:R-:W-:Y:S01]  /*f060*/  FMUL.FTZ R41, R2.reuse, R41 ;  /* 0x0000002902297220 */ /* 0x040fe20000410000 */
[C---:B------:R-:W-:Y:S01]  /*f070*/  FMUL.FTZ R44, R2.reuse, R44 ;  /* 0x0000002c022c7220 */ /* 0x040fe20000410000 */
[----:B------:R-:W-:Y:S03]  /*f080*/  FMUL.FTZ R45, R2, R45 ;  /* 0x0000002d022d7220 */ /* 0x000fe60000410000 */
[----:B------:R-:W4:Y:S01]  /*f090*/  MUFU.EX2 R108, R108 ;  /* 0x0000006c006c7308 */ /* 0x000f220000000800 */
        /* <DEDUP_REMOVED lines=32> */
[----:B-----5:R-:W-:Y:S01]  /*f2a0*/  F2FP.BF16.F32.PACK_AB R81, R110, R107 ;  /* 0x0000006b6e51723e */ /* 0x020fe200000010ff */
[-CC-:B------:R-:W-:Y:S01]  /*f2b0*/  FFMA.FTZ R117, R16, R88.reuse, -R115.reuse ;  /* 0x0000005810757223 */ /* 0x180fe20000010873 */
[-C--:B------:R-:W-:Y:S01]  /*f2c0*/  FFMA.FTZ R112, R17, R88.reuse, -R115 ;  /* 0x0000005811707223 */ /* 0x080fe20000010873 */
[-CC-:B------:R-:W-:Y:S01]  /*f2d0*/  FFMA.FTZ R114, R18, R88.reuse, -R113.reuse ;  /* 0x0000005812727223 */ /* 0x180fe20000010871 */
[----:B------:R-:W-:Y:S01]  /*f2e0*/  FFMA.FTZ R119, R19, R88, -R113 ;  /* 0x0000005813777223 */ /* 0x000fe20000010871 */
        /* <DEDUP_REMOVED lines=9> */
[-CC-:B------:R-:W-:Y:S03]  /*f380*/  FFMA.FTZ R121, R20, R88.reuse, -R115.reuse ;  /* 0x0000005814797223 */ /* 0x180fe60000010873 */
[----:B------:R-:W5:Y:S01]  /*f390*/  MUFU.EX2 R104, R104 ;  /* 0x0000006800687308 */ /* 0x000f620000000800 */
[----:B----4-:R-:W-:Y:S01]  /*f3a0*/  F2FP.BF16.F32.PACK_AB R82, R106, R111 ;  /* 0x0000006f6a52723e */ /* 0x010fe200000010ff */
[-C--:B------:R-:W-:Y:S01]  /*f3b0*/  FFMA.FTZ R116, R21, R88.reuse, -R115 ;  /* 0x0000005815747223 */ /* 0x080fe20000010873 */
[-CC-:B------:R-:W-:Y:S01]  /*f3c0*/  FFMA.FTZ R118, R22, R88.reuse, -R113.reuse ;  /* 0x0000005816767223 */ /* 0x180fe20000010871 */
[----:B------:R-:W-:Y:S01]  /*f3d0*/  FFMA.FTZ R123, R23, R88, -R113 ;  /* 0x00000058177b7223 */ /* 0x000fe20000010871 */
[----:B------:R-:W-:Y:S01]  /*f3e0*/  FFMA.FTZ R109, R2, R163, R109 ;  /* 0x000000a3026d7223 */ /* 0x000fe2000001006d */
[----:B------:R-:W-:Y:S01]  /*f3f0*/  ISETP.GT.AND P0, PT, R158, RZ, PT ;  /* 0x000000ff9e00720c */ /* 0x000fe20003f04270 */
[----:B------:R-:W-:Y:S03]  /*f400*/  FFMA.FTZ R107, R0, R161, R107 ;  /* 0x000000a1006b7223 */ /* 0x000fe6000001006b */
[----:B------:R-:W-:Y:S01]  /*f410*/  MUFU.EX2 R117, R117 ;  /* 0x0000007500757308 */ /* 0x000fe20000000800 */
[----:B------:R-:W-:Y:S01]  /*f420*/  FADD.FTZ R108, R108, R109 ;  /* 0x0000006d6c6c7221 */ /* 0x000fe20000010000 */
[----:B------:R-:W-:Y:S01]  /*f430*/  IADD3 R158, PT, PT, R158, -0x1, RZ ;  /* 0xffffffff9e9e7810 */ /* 0x000fe20007ffe0ff */
[----:B------:R-:W-:Y:S02]  /*f440*/  FADD.FTZ R110, R110, R107 ;  /* 0x0000006b6e6e7221 */ /* 0x000fe40000010000 */
[----:B------:R-:W-:Y:S05]  /*f450*/  FADD.FTZ R111, R111, R108 ;  /* 0x0000006c6f6f7221 */ /* 0x000fea0000010000 */
[----:B------:R-:W4:Y:S01]  /*f460*/  MUFU.EX2 R112, R112 ;  /* 0x0000007000707308 */ /* 0x000f220000000800 */
[----:B-----5:R-:W-:Y:S01]  /*f470*/  F2FP.BF16.F32.PACK_AB R83, R104, R105 ;  /* 0x000000696853723e */ /* 0x020fe200000010ff */
[----:B------:R-:W-:Y:S06]  /*f480*/  FADD.FTZ R111, R106, R111 ;  /* 0x0000006f6a6f7221 */ /* 0x000fec0000010000 */
[C---:B-1----:R-:W-:Y:S02]  /*f490*/  HMMA.16816.F32.BF16 R4, R80.reuse, R92, R4 ;  /* 0x0000005c5004723c */ /* 0x042fe40000041804 */
[----:B------:R-:W-:Y:S06]  /*f4a0*/  MUFU.EX2 R114, R114 ;  /* 0x0000007200727308 */ /* 0x000fec0000000800 */
[C---:B------:R-:W-:Y:S01]  /*f4b0*/  HMMA.16816.F32.BF16 R8, R80.reuse, R94, R8 ;  /* 0x0000005e5008723c */ /* 0x040fe20000041808 */
[----:B------:R-:W1:Y:S03]  /*f4c0*/  LDSM.16.MT88.4 R92, [R91+0x8000] ;  /* 0x008000005b5c783b */ /* 0x000e660000004200 */
[----:B------:R-:W5:Y:S01]  /*f4d0*/  MUFU.EX2 R119, R119 ;  /* 0x0000007700777308 */ /* 0x000f620000000800 */
[----:B----4-:R-:W-:Y:S03]  /*f4e0*/  F2FP.BF16.F32.PACK_AB R70, R112, R117 ;  /* 0x000000757046723e */ /* 0x010fe600000010ff */
[C---:B--2---:R-:W-:Y:S06]  /*f4f0*/  HMMA.16816.F32.BF16 R36, R80.reuse, R96, R36 ;  /* 0x000000605024723c */ /* 0x044fec0000041824 */
        /* <DEDUP_REMOVED lines=9> */
[-C--:B------:R-:W-:Y:S01]  /*f590*/  FFMA.FTZ R101, R13, R88.reuse, -R115 ;  /* 0x000000580d657223 */ /* 0x080fe20000010873 */
[----:B------:R-:W-:Y:S01]  /*f5a0*/  FMUL.FTZ R13, R2, R73 ;  /* 0x00000049020d7220 */ /* 0x000fe20000410000 */
[C---:B------:R-:W-:Y:S05]  /*f5b0*/  HMMA.16816.F32.BF16 R48, R80.reuse, R102, R48 ;  /* 0x000000665030723c */ /* 0x040fea0000041830 */
[----:B------:R-:W-:Y:S01]  /*f5c0*/  MUFU.EX2 R100, R100 ;  /* 0x0000006400647308 */ /* 0x000fe20000000800 */
[--C-:B------:R-:W-:Y:S01]  /*f5d0*/  FFMA.FTZ R102, R14, R88, -R113.reuse ;  /* 0x000000580e667223 */ /* 0x100fe20000010871 */
[C---:B------:R-:W-:Y:S01]  /*f5e0*/  FMUL.FTZ R14, R0.reuse, R74 ;  /* 0x0000004a000e7220 */ /* 0x040fe20000410000 */
[----:B------:R-:W-:Y:S01]  /*f5f0*/  FFMA.FTZ R103, R15, R88, -R113 ;  /* 0x000000580f677223 */ /* 0x000fe20000010871 */
[----:B------:R-:W-:Y:S01]  /*f600*/  FMUL.FTZ R15, R0, R75 ;  /* 0x0000004b000f7220 */ /* 0x000fe20000410000 */
[----:B----4-:R-:W-:Y:S01]  /*f610*/  F2FP.BF16.F32.PACK_AB R20, R116, R121 ;  /* 0x000000797414723e */ /* 0x010fe200000010ff */
[C---:B---3--:R-:W-:Y:S01]  /*f620*/  HMMA.16816.F32.BF16 R52, R80.reuse, R76, R52 ;  /* 0x0000004c5034723c */ /* 0x048fe20000041834 */
[----:B------:R-:W3:Y:S03]  /*f630*/  LDSM.16.MT88.4 R72, [R91+0x6400] ;  /* 0x006400005b48783b */ /* 0x000ee60000004200 */
[----:B------:R-:W4:Y:S04]  /*f640*/  MUFU.EX2 R101, R101 ;  /* 0x0000006500657308 */ /* 0x000f280000000800 */
[C---:B------:R-:W-:Y:S01]  /*f650*/  HMMA.16816.F32.BF16 R56, R80.reuse, R78, R56 ;  /* 0x0000004e5038723c */ /* 0x040fe20000041838 */
[----:B------:R-:W5:Y:S05]  /*f660*/  LDSM.16.MT88.4 R76, [R89+0x400] ;  /* 0x00040000594c783b */ /* 0x000f6a0000004200 */
[----:B------:R-:W-:Y:S02]  /*f670*/  MUFU.EX2 R102, R102 ;  /* 0x0000006600667308 */ /* 0x000fe40000000800 */
[C---:B-1----:R-:W-:Y:S08]  /*f680*/  HMMA.16816.F32.BF16 R12, R80.reuse, R92, R12 ;  /* 0x0000005c500c723c */ /* 0x042ff0000004180c */
[----:B------:R-:W1:Y:S01]  /*f690*/  MUFU.EX2 R103, R103 ;  /* 0x0000006700677308 */ /* 0x000e620000000800 */
[C---:B----4-:R-:W-:Y:S01]  /*f6a0*/  F2FP.BF16.F32.PACK_AB R68, R101.reuse, R100 ;  /* 0x000000646544723e */ /* 0x050fe200000010ff */
[----:B------:R-:W-:Y:S01]  /*f6b0*/  FADD.FTZ R100, R100, R111 ;  /* 0x0000006f64647221 */ /* 0x000fe20000010000 */
[C---:B------:R-:W-:Y:S01]  /*f6c0*/  HMMA.16816.F32.BF16 R60, R80.reuse, R94, R60 ;  /* 0x0000005e503c723c */ /* 0x040fe2000004183c */
[----:B------:R-:W4:Y:S06]  /*f6d0*/  LDSM.16.MT88.4 R92, [R91+0x7400] ;  /* 0x007400005b5c783b */ /* 0x000f2c0000004200 */
[----:B------:R-:W3:Y:S01]  /*f6e0*/  MUFU.EX2 R123, R123 ;  /* 0x0000007b007b7308 */ /* 0x000ee20000000800 */
[----:B------:R-:W-:Y:S04]  /*f6f0*/  FADD.FTZ R100, R101, R100 ;  /* 0x0000006465647221 */ /* 0x000fe80000010000 */
[----:B------:R-:W-:Y:S01]  /*f700*/  FADD.FTZ R117, R117, R100 ;  /* 0x0000006475757221 */ /* 0x000fe20000010000 */
[C---:B--2---:R-:W-:Y:S04]  /*f710*/  HMMA.16816.F32.BF16 R64, R80.reuse, R96, R64 ;  /* 0x000000605040723c */ /* 0x044fe80000041840 */
[----:B------:R-:W-:Y:S01]  /*f720*/  MUFU.EX2 R120, R120 ;  /* 0x0000007800787308 */ /* 0x000fe20000000800 */
[----:B-1----:R-:W-:Y:S01]  /*f730*/  F2FP.BF16.F32.PACK_AB R69, R103, R102 ;  /* 0x000000666745723e */ /* 0x002fe200000010ff */
[----:B------:R-:W-:Y:S02]  /*f740*/  FADD.FTZ R112, R112, R117 ;  /* 0x0000007570707221 */ /* 0x000fe40000010000 */
[----:B------:R-:W-:Y:S01]  /*f750*/  HMMA.16816.F32.BF16 R16, R80, R98, R16 ;  /* 0x000000625010723c */ /* 0x000fe20000041810 */
[----:B------:R-:W1:Y:S05]  /*f760*/  LDSM.16.MT88.4 R80, [R89+0x1400] ;  /* 0x001400005950783b */ /* 0x000e6a0000004200 */
[----:B------:R-:W2:Y:S01]  /*f770*/  MUFU.EX2 R125, R125 ;  /* 0x0000007d007d7308 */ /* 0x000ea20000000800 */
[----:B---3--:R-:W-:Y:S01]  /*f780*/  F2FP.BF16.F32.PACK_AB R21, R123, R118 ;  /* 0x000000767b15723e */ /* 0x008fe200000010ff */
[----:B------:R-:W-:Y:S01]  /*f790*/  FADD.FTZ R121, R121, R112 ;  /* 0x0000007079797221 */ /* 0x000fe20000010000 */
[C---:B------:R-:W-:Y:S01]  /*f7a0*/  HMMA.16816.F32.BF16 R4, R68.reuse, R72, R4 ;  /* 0x000000484404723c */ /* 0x040fe20000041804 */
[----:B------:R-:W-:Y:S04]  /*f7b0*/  LDSM.16.MT88.4 R96, [R89+0x2400] ;  /* 0x002400005960783b */ /* 0x000fe80000004200 */
[----:B------:R-:W-:Y:S03]  /*f7c0*/  FADD.FTZ R121, R116, R121 ;  /* 0x0000007974797221 */ /* 0x000fe60000010000 */
[C---:B------:R-:W-:Y:S01]  /*f7d0*/  HMMA.16816.F32.BF16 R8, R68.reuse, R74, R8 ;  /* 0x0000004a4408723c */ /* 0x040fe20000041808 */
[----:B------:R-:W3:Y:S02]  /*f7e0*/  LDSM.16.MT88.4 R72, [R91+0x8400] ;  /* 0x008400005b48783b */ /* 0x000ee40000004200 */
[C---:B--2---:R-:W-:Y:S01]  /*f7f0*/  F2FP.BF16.F32.PACK_AB R22, R125.reuse, R120 ;  /* 0x000000787d16723e */ /* 0x044fe200000010ff */
[----:B------:R-:W-:Y:S04]  /*f800*/  FADD.FTZ R120, R120, R121 ;  /* 0x0000007978787221 */ /* 0x000fe80000010000 */
[C---:B-----5:R-:W-:Y:S03]  /*f810*/  HMMA.16816.F32.BF16 R36, R68.reuse, R76, R36 ;  /* 0x0000004c4424723c */ /* 0x060fe60000041824 */
[----:B------:R-:W-:Y:S05]  /*f820*/  FADD.FTZ R125, R125, R120 ;  /* 0x000000787d7d7221 */ /* 0x000fea0000010000 */
[C---:B------:R-:W-:Y:S01]  /*f830*/  HMMA.16816.F32.BF16 R40, R68.reuse, R78, R40 ;  /* 0x0000004e4428723c */ /* 0x040fe20000041828 */
[----:B------:R-:W2:Y:S07]  /*f840*/  LDSM.16.MT88.4 R76, [R91+0x6800] ;  /* 0x006800005b4c783b */ /* 0x000eae0000004200 */
[C---:B----4-:R-:W-:Y:S03]  /*f850*/  HMMA.16816.F32.BF16 R44, R68.reuse, R92, R44 ;  /* 0x0000005c442c723c */ /* 0x050fe6000004182c */
[-CC-:B------:R-:W-:Y:S01]  /*f860*/  FFMA.FTZ R92, R26, R88.reuse, -R113.reuse ;  /* 0x000000581a5c7223 */ /* 0x180fe20000010871 */
[-C--:B------:R-:W-:Y:S02]  /*f870*/  FFMA.FTZ R93, R27, R88.reuse, -R113 ;  /* 0x000000581b5d7223 */ /* 0x080fe40000010871 */
[----:B------:R-:W4:Y:S02]  /*f880*/  LDSM.16.MT88.4 R24, [R89+0x800] ;  /* 0x000800005918783b */ /* 0x000f240000004200 */
[C---:B------:R-:W-:Y:S01]  /*f890*/  HMMA.16816.F32.BF16 R48, R68.reuse, R94, R48 ;  /* 0x0000005e4430723c */ /* 0x040fe20000041830 */
[----:B------:R-:W-:Y:S02]  /*f8a0*/  MUFU.EX2 R92, R92 ;  /* 0x0000005c005c7308 */ /* 0x000fe40000000800 */
[-CC-:B------:R-:W-:Y:S01]  /*f8b0*/  FFMA.FTZ R94, R28, R88.reuse, -R115.reuse ;  /* 0x000000581c5e7223 */ /* 0x180fe20000010873 */
[----:B------:R-:W-:Y:S04]  /*f8c0*/  FFMA.FTZ R95, R29, R88, -R115 ;  /* 0x000000581d5f7223 */ /* 0x000fe80000010873 */
[C---:B-1----:R-:W-:Y:S03]  /*f8d0*/  HMMA.16816.F32.BF16 R52, R68.reuse, R80, R52 ;  /* 0x000000504434723c */ /* 0x042fe60000041834 */
[----:B------:R-:W1:Y:S05]  /*f8e0*/  MUFU.EX2 R93, R93 ;  /* 0x0000005d005d7308 */ /* 0x000e6a0000000800 */
[C---:B------:R-:W-:Y:S01]  /*f8f0*/  HMMA.16816.F32.BF16 R56, R68.reuse, R82, R56 ;  /* 0x000000524438723c */ /* 0x040fe20000041838 */
[----:B------:R-:W-:Y:S04]  /*f900*/  LDSM.16.MT88.4 R80, [R89+0x2800] ;  /* 0x002800005950783b */ /* 0x000fe80000004200 */
[----:B------:R-:W-:Y:S03]  /*f910*/  MUFU.EX2 R94, R94 ;  /* 0x0000005e005e7308 */ /* 0x000fe60000000800 */
[C---:B---3--:R-:W-:Y:S07]  /*f920*/  HMMA.16816.F32.BF16 R12, R68.reuse, R72, R12 ;  /* 0x00000048440c723c */ /* 0x048fee000004180c */
[----:B------:R-:W3:Y:S01]  /*f930*/  MUFU.EX2 R95, R95 ;  /* 0x0000005f005f7308 */ /* 0x000ee20000000800 */
[----:B-1----:R-:W-:Y:S01]  /*f940*/  F2FP.BF16.F32.PACK_AB R23, R93, R92 ;  /* 0x0000005c5d17723e */ /* 0x002fe200000010ff */
[C---:B------:R-:W-:Y:S01]  /*f950*/  HMMA.16816.F32.BF16 R60, R68.reuse, R74, R60 ;  /* 0x0000004a443c723c */ /* 0x040fe2000004183c */
[----:B------:R-:W-:Y:S07]  /*f960*/  LDSM.16.MT88.4 R72, [R89+0x1800] ;  /* 0x001800005948783b */ /* 0x000fee0000004200 */
[C---:B------:R-:W-:Y:S03]  /*f970*/  HMMA.16816.F32.BF16 R64, R68.reuse, R96, R64 ;  /* 0x000000604440723c */ /* 0x040fe60000041840 */
[-CC-:B------:R-:W-:Y:S01]  /*f980*/  FFMA.FTZ R96, R30, R88.reuse, -R113.reuse ;  /* 0x000000581e607223 */ /* 0x180fe20000010871 */
[-C--:B------:R-:W-:Y:S02]  /*f990*/  FFMA.FTZ R97, R31, R88.reuse, -R113 ;  /* 0x000000581f617223 */ /* 0x080fe40000010871 */
[----:B------:R-:W-:Y:S02]  /*f9a0*/  LDSM.16.MT88.4 R28, [R89+0xc00] ;  /* 0x000c0000591c783b */ /* 0x000fe40000004200 */
[----:B------:R-:W-:Y:S01]  /*f9b0*/  HMMA.16816.F32.BF16 R16, R68, R98, R16 ;  /* 0x000000624410723c */ /* 0x000fe20000041810 */
[----:B------:R-:W-:Y:S02]  /*f9c0*/  MUFU.EX2 R96, R96 ;  /* 0x0000006000607308 */ /* 0x000fe40000000800 */
[-CC-:B------:R-:W-:Y:S01]  /*f9d0*/  FFMA.FTZ R98, R32, R88.reuse, -R115.reuse ;  /* 0x0000005820627223 */ /* 0x180fe20000010873 */
[-C--:B------:R-:W-:Y:S01]  /*f9e0*/  FFMA.FTZ R115, R33, R88.reuse, -R115 ;  /* 0x0000005821737223 */ /* 0x080fe20000010873 */
[-CC-:B------:R-:W-:Y:S01]  /*f9f0*/  FFMA.FTZ R99, R34, R88.reuse, -R113.reuse ;  /* 0x0000005822637223 */ /* 0x180fe20000010871 */
[----:B------:R-:W1:Y:S01]  /*fa00*/  LDSM.16.MT88.4 R68, [R91+0x7800] ;  /* 0x007800005b44783b */ /* 0x000e620000004200 */
[----:B------:R-:W-:Y:S01]  /*fa10*/  FFMA.FTZ R113, R35, R88, -R113 ;  /* 0x0000005823717223 */ /* 0x000fe20000010871 */
[C---:B--2---:R-:W-:Y:S03]  /*fa20*/  HMMA.16816.F32.BF16 R4, R20.reuse, R76, R4 ;  /* 0x0000004c1404723c */ /* 0x044fe60000041804 */
[----:B------:R-:W2:Y:S03]  /*fa30*/  MUFU.EX2 R97, R97 ;  /* 0x0000006100617308 */ /* 0x000ea60000000800 */
[----:B------:R-:W-:Y:S02]  /*fa40*/  LDSM.16.MT88.4 R32, [R91+0x7c00] ;  /* 0x007c00005b20783b */ /* 0x000fe40000004200 */
[C---:B------:R-:W-:Y:S05]  /*fa50*/  HMMA.16816.F32.BF16 R8, R20.reuse, R78, R8 ;  /* 0x0000004e1408723c */ /* 0x040fea0000041808 */
[----:B------:R-:W-:Y:S01]  /*fa60*/  MUFU.EX2 R98, R98 ;  /* 0x0000006200627308 */ /* 0x000fe20000000800 */
[----:B------:R-:W5:Y:S02]  /*fa70*/  LDSM.16.MT88.4 R76, [R91+0x8800] ;  /* 0x008800005b4c783b */ /* 0x000f640000004200 */
[C---:B----4-:R-:W-:Y:S07]  /*fa80*/  HMMA.16816.F32.BF16 R36, R20.reuse, R24, R36 ;  /* 0x000000181424723c */ /* 0x050fee0000041824 */
[----:B------:R-:W4:Y:S01]  /*fa90*/  MUFU.EX2 R115, R115 ;  /* 0x0000007300737308 */ /* 0x000f220000000800 */
[C---:B------:R-:W-:Y:S01]  /*faa0*/  HMMA.16816.F32.BF16 R40, R20.reuse, R26, R40 ;  /* 0x0000001a1428723c */ /* 0x040fe20000041828 */
[----:B------:R-:W5:Y:S08]  /*fab0*/  LDSM.16.MT88.4 R24, [R91+0x6c00] ;  /* 0x006c00005b18783b */ /* 0x000f700000004200 */
[----:B------:R-:W-:Y:S10]  /*fac0*/  MUFU.EX2 R99, R99 ;  /* 0x0000006300637308 */ /* 0x000ff40000000800 */
[----:B------:R-:W4:Y:S01]  /*fad0*/  MUFU.EX2 R122, R113 ;  /* 0x00000071007a7308 */ /* 0x000f220000000800 */
[C---:B-1----:R-:W-:Y:S03]  /*fae0*/  HMMA.16816.F32.BF16 R44, R20.reuse, R68, R44 ;  /* 0x00000044142c723c */ /* 0x042fe6000004182c */
[----:B---3--:R-:W-:Y:S01]  /*faf0*/  F2FP.BF16.F32.PACK_AB R68, R95, R94 ;  /* 0x0000005e5f44723e */ /* 0x008fe200000010ff */
[----:B------:R-:W-:Y:S01]  /*fb00*/  FADD.FTZ R94, R94, R125 ;  /* 0x0000007d5e5e7221 */ /* 0x000fe20000010000 */
[----:B--2---:R-:W-:Y:S03]  /*fb10*/  F2FP.BF16.F32.PACK_AB R69, R97, R96 ;  /* 0x000000606145723e */ /* 0x004fe600000010ff */
[C---:B------:R-:W-:Y:S03]  /*fb20*/  HMMA.16816.F32.BF16 R48, R20.reuse, R70, R48 ;  /* 0x000000461430723c */ /* 0x040fe60000041830 */
[----:B----4-:R-:W-:Y:S01]  /*fb30*/  F2FP.BF16.F32.PACK_AB R70, R115, R98 ;  /* 0x000000627346723e */ /* 0x010fe200000010ff */
[----:B------:R-:W-:Y:S01]  /*fb40*/  FADD.FTZ R95, R95, R94 ;  /* 0x0000005e5f5f7221 */ /* 0x000fe20000010000 */
[----:B------:R-:W-:Y:S03]  /*fb50*/  F2FP.BF16.F32.PACK_AB R71, R122, R99 ;  /* 0x000000637a47723e */ /* 0x000fe600000010ff */
[C---:B------:R-:W-:Y:S03]  /*fb60*/  HMMA.16816.F32.BF16 R52, R20.reuse, R72, R52 ;  /* 0x000000481434723c */ /* 0x040fe60000041834 */
[----:B------:R-:W-:Y:S04]  /*fb70*/  FADD.FTZ R98, R98, R95 ;  /* 0x0000005f62627221 */ /* 0x000fe80000010000 */
[----:B------:R-:W-:Y:S01]  /*fb80*/  FADD.FTZ R163, R115, R98 ;  /* 0x0000006273a37221 */ /* 0x000fe20000010000 */
[C---:B------:R-:W-:Y:S01]  /*fb90*/  HMMA.16816.F32.BF16 R56, R20.reuse, R74, R56 ;  /* 0x0000004a1438723c */ /* 0x040fe20000041838 */
[----:B------:R-:W1:Y:S07]  /*fba0*/  LDSM.16.MT88.4 R72, [R89+0x1c00] ;  /* 0x001c00005948783b */ /* 0x000e6e0000004200 */
[C---:B-----5:R-:W-:Y:S08]  /*fbb0*/  HMMA.16816.F32.BF16 R12, R20.reuse, R76, R12 ;  /* 0x0000004c140c723c */ /* 0x060ff0000004180c */
[C---:B------:R-:W-:Y:S08]  /*fbc0*/  HMMA.16816.F32.BF16 R60, R20.reuse, R78, R60 ;  /* 0x0000004e143c723c */ /* 0x040ff0000004183c */
[C---:B------:R-:W-:Y:S08]  /*fbd0*/  HMMA.16816.F32.BF16 R64, R20.reuse, R80, R64 ;  /* 0x000000501440723c */ /* 0x040ff00000041840 */
[----:B------:R-:W-:Y:S03]  /*fbe0*/  HMMA.16816.F32.BF16 R16, R20, R82, R16 ;  /* 0x000000521410723c */ /* 0x000fe60000041810 */
[----:B------:R-:W-:Y:S04]  /*fbf0*/  FADD.FTZ R21, R105, R110 ;  /* 0x0000006e69157221 */ /* 0x000fe80000010000 */
[----:B------:R-:W-:Y:S01]  /*fc00*/  FADD.FTZ R21, R104, R21 ;  /* 0x0000001568157221 */ /* 0x000fe20000010000 */
[C---:B------:R-:W-:Y:S01]  /*fc10*/  HMMA.16816.F32.BF16 R80, R68.reuse, R24, R4 ;  /* 0x000000184450723c */ /* 0x040fe20000041804 */
[----:B------:R-:W2:Y:S04]  /*fc20*/  LDSM.16.MT88.4 R4, [R91+0x8c00] ;  /* 0x008c00005b04783b */ /* 0x000ea80000004200 */
[----:B------:R-:W-:Y:S03]  /*fc30*/  FADD.FTZ R102, R102, R21 ;  /* 0x0000001566667221 */ /* 0x000fe60000010000 */
[C---:B------:R-:W-:Y:S01]  /*fc40*/  HMMA.16816.F32.BF16 R76, R68.reuse, R26, R8 ;  /* 0x0000001a444c723c */ /* 0x040fe20000041808 */
[----:B------:R3:W4:Y:S02]  /*fc50*/  LDSM.16.MT88.4 R8, [R89+0x2c00] ;  /* 0x002c00005908783b */ /* 0x0007240000004200 */
        /* <DEDUP_REMOVED lines=9> */
[----:B---3--:R-:W-:Y:S01]  /*fcf0*/  MOV R89, R86 ;  /* 0x0000005600597202 */ /* 0x008fe20000000f00 */
[----:B------:R-:W-:Y:S04]  /*fd00*/  FADD.FTZ R93, R93, R92 ;  /* 0x0000005c5d5d7221 */ /* 0x000fe80000010000 */
[C---:B------:R-:W-:Y:S03]  /*fd10*/  HMMA.16816.F32.BF16 R48, R68.reuse, R34, R48 ;  /* 0x000000224430723c */ /* 0x040fe60000041830 */
[----:B------:R-:W-:Y:S04]  /*fd20*/  FADD.FTZ R0, R96, R93 ;  /* 0x0000005d60007221 */ /* 0x000fe80000010000 */
[----:B------:R-:W-:Y:S01]  /*fd30*/  FADD.FTZ R0, R97, R0 ;  /* 0x0000000061007221 */ /* 0x000fe20000010000 */
[C---:B-1----:R-:W-:Y:S03]  /*fd40*/  HMMA.16816.F32.BF16 R52, R68.reuse, R72, R52 ;  /* 0x000000484434723c */ /* 0x042fe60000041834 */
[----:B------:R-:W-:Y:S01]  /*fd50*/  FADD.FTZ R99, R99, R0 ;  /* 0x0000000063637221 */ /* 0x000fe20000010000 */
[----:B------:R-:W-:Y:S03]  /*fd60*/  MOV R0, R87 ;  /* 0x0000005700007202 */ /* 0x000fe60000000f00 */
[----:B------:R-:W-:Y:S01]  /*fd70*/  FADD.FTZ R161, R122, R99 ;  /* 0x000000637aa17221 */ /* 0x000fe20000010000 */
[C---:B------:R-:W-:Y:S08]  /*fd80*/  HMMA.16816.F32.BF16 R56, R68.reuse, R74, R56 ;  /* 0x0000004a4438723c */ /* 0x040ff00000041838 */
[C---:B--2---:R-:W-:Y:S08]  /*fd90*/  HMMA.16816.F32.BF16 R72, R68.reuse, R4, R12 ;  /* 0x000000044448723c */ /* 0x044ff0000004180c */
[C---:B------:R-:W-:Y:S08]  /*fda0*/  HMMA.16816.F32.BF16 R60, R68.reuse, R6, R60 ;  /* 0x00000006443c723c */ /* 0x040ff0000004183c */
[C---:B----4-:R-:W-:Y:S08]  /*fdb0*/  HMMA.16816.F32.BF16 R64, R68.reuse, R8, R64 ;  /* 0x000000084440723c */ /* 0x050ff00000041840 */
[----:B------:R-:W-:Y:S01]  /*fdc0*/  HMMA.16816.F32.BF16 R68, R68, R10, R16 ;  /* 0x0000000a4444723c */ /* 0x000fe20000041810 */
[----:B------:R-:W-:Y:S08]  /*fdd0*/  @!UPT UIADD3 URZ, UPT, UPT, URZ, URZ, URZ ;  /* 0x000000fffffff290 */ /* 0x000ff0000fffe0ff */
[----:B------:R-:W-:Y:S11]  /*fde0*/  @P0 BRA `(.L_x_9203) ;  /* 0xffffffd000a00947 */ /* 0x000ff6000383ffff */
.L_x_9196:
        /* <DEDUP_REMOVED lines=11> */
.L_x_9215:
[----:B----4-:R-:W-:Y:S01]  /*fea0*/  FADD.FTZ R8, R7, R8 ;  /* 0x0000000807087221 */ /* 0x010fe20000010000 */
[----:B------:R-:W2:Y:S01]  /*feb0*/  MUFU.RCP R0, R5 ;  /* 0x0000000500007308 */ /* 0x000ea20000001000 */
[C---:B------:R-:W-:Y:S02]  /*fec0*/  SHF.L.U32 R2, R134.reuse, 0x1, RZ ;  /* 0x0000000186027819 */ /* 0x040fe400000006ff */
[----:B---3--:R-:W-:Y:S02]  /*fed0*/  SHF.L.U32 R7, R134, 0x3, RZ ;  /* 0x0000000386077819 */ /* 0x008fe400000006ff */
[----:B------:R-:W-:Y:S02]  /*fee0*/  LOP3.LUT R2, R133, 0x6, R2, 0xf8, !PT ;  /* 0x0000000685027812 */ /* 0x000fe400078ef802 */
[----:B------:R-:W-:Y:S01]  /*fef0*/  LOP3.LUT R9, R7, 0xc0, RZ, 0xc0, !PT ;  /* 0x000000c007097812 */ /* 0x000fe200078ec0ff */
[----:B------:R-:W3:Y:S01]  /*ff00*/  MUFU.RCP R3, R8 ;  /* 0x0000000800037308 */ /* 0x000ee20000001000 */
[----:B------:R-:W-:-:S02]  /*ff10*/  FSETP.NE.FTZ.AND P3, PT, R5, RZ, PT ;  /* 0x000000ff0500720b */ /* 0x000fc40003f75000 */
[----:B------:R-:W-:Y:S02]  /*ff20*/  FSETP.NE.FTZ.AND P2, PT, R8, RZ, PT ;  /* 0x000000ff0800720b */ /* 0x000fe40003f55000 */
[----:B------:R-:W-:Y:S02]  /*ff30*/  LOP3.LUT R2, R2, 0x20, R7, 0xf8, !PT ;  /* 0x0000002002027812 */ /* 0x000fe400078ef807 */
[----:B------:R-:W-:Y:S02]  /*ff40*/  LOP3.LUT R9, R9, 0x18, R134, 0xf8, !PT ;  /* 0x0000001809097812 */ /* 0x000fe400078ef886 */
[----:B--2---:R-:W-:Y:S02]  /*ff50*/  FSEL R0, R0, 1, P3 ;  /* 0x3f80000000007808 */ /* 0x004fe40001800000 */
[----:B------:R-:W-:-:S03]  /*ff60*/  LOP3.LUT R2, R2, R9, RZ, 0xfc, !PT ;  /* 0x0000000902027212 */ /* 0x000fc600078efcff */
        /* <DEDUP_REMOVED lines=106> */
[----:B------:R1:W5:Y:S06]  /*10610*/  LD.E.64 R34, desc[UR4][R84.64+0x90] ;  /* 0x0000900454227980 */ /* 0x00036c000c101b00 */
[----:B------:R1:W5:Y:S01]  /*10620*/  @!P0 LD.E.64 R36, desc[UR4][R84.64+0x80] ;  /* 0x0000800454248980 */ /* 0x000362000c101b00 */
[----:B----4-:R-:W-:-:S13]  /*10630*/  ISETP.NE.AND P1, PT, R0, RZ, PT ;  /* 0x000000ff0000720c */ /* 0x010fda0003f25270 */
[----:B------:R-:W4:Y:S04]  /*10640*/  @!P1 LD.E R10, desc[UR4][R84.64+0x60] ;  /* 0x00006004540a9980 */ /* 0x000f28000c101900 */
[----:B------:R-:W4:Y:S01]  /*10650*/  @!P1 LD.E R6, desc[UR4][R84.64+0xb4] ;  /* 0x0000b40454069980 */ /* 0x000f22000c101900 */
[----:B------:R-:W3:Y:S08]  /*10660*/  @P3 MUFU.LG2 R5, R5 ;  /* 0x0000000500053308 */ /* 0x000ef00000000c00 */
[----:B------:R-:W1:Y:S01]  /*10670*/  @P2 MUFU.LG2 R8, R8 ;  /* 0x0000000800082308 */ /* 0x000e620000000c00 */
[----:B------:R-:W-:Y:S01]  /*10680*/  MOV R2, 0x7f800000 ;  /* 0x7f80000000027802 */ /* 0x000fe20000000f00 */
[----:B------:R-:W-:Y:S01]  /*10690*/  BSSY.RECONVERGENT B0, `(.L_x_9205) ;  /* 0x0000011000007945 */ /* 0x000fe20003800200 */
[----:B------:R-:W-:Y:S01]  /*106a0*/  MOV R0, 0x7f800000 ;  /* 0x7f80000000007802 */ /* 0x000fe20000000f00 */
[----:B---3--:R-:W-:Y:S01]  /*106b0*/  @P3 FMUL.FTZ R3, R5, 0.69314718246459960938 ;  /* 0x3f31721805033820 */ /* 0x008fe20000410000 */
[----:B--2---:R-:W-:-:S04]  /*106c0*/  @P0 IMAD.WIDE.U32 R40, R38, R150, RZ ;  /* 0x0000009626280225 */ /* 0x004fc800078e00ff */
[----:B-----5:R-:W-:Y:S01]  /*106d0*/  @P3 FFMA.FTZ R2, R4, R87, R3 ;  /* 0x0000005704023223 */ /* 0x020fe20000010003 */
[----:B-1----:R-:W-:-:S04]  /*106e0*/  @P2 FMUL.FTZ R11, R8, 0.69314718246459960938 ;  /* 0x3f317218080b2820 */ /* 0x002fc80000410000 */
[----:B------:R-:W-:Y:S01]  /*106f0*/  @P2 FFMA.FTZ R0, R4, R86, R11 ;  /* 0x0000005604002223 */ /* 0x000fe2000001000b */
[----:B------:R-:W-:Y:S02]  /*10700*/  @P0 IMAD R4, R39, R150, RZ ;  /* 0x0000009627040224 */ /* 0x000fe400078e02ff */
[----:B----4-:R-:W-:-:S04]  /*10710*/  @!P1 IMAD R13, R10, R145, R146 ;  /* 0x000000910a0d9224 */ /* 0x010fc800078e0292 */
[----:B------:R-:W-:Y:S01]  /*10720*/  @!P1 IMAD R3, R13, R6, RZ ;  /* 0x000000060d039224 */ /* 0x000fe200078e02ff */
[----:B------:R-:W-:Y:S01]  /*10730*/  LOP3.LUT R6, R9, 0x18, R7, 0x78, !PT ;  /* 0x0000001809067812 */ /* 0x000fe200078e7807 */
[----:B------:R-:W-:Y:S06]  /*10740*/  @!P1 BRA `(.L_x_9206) ;  /* 0x0000000000149947 */ /* 0x000fec0003800000 */
[----:B------:R-:W2:Y:S04]  /*10750*/  @!P0 LD.E R8, desc[UR4][R84.64+0xb4] ;  /* 0x0000b40454088980 */ /* 0x000ea8000c101900 */
[----:B------:R-:W3:Y:S01]  /*10760*/  LD.E R3, desc[UR4][R84.64+0xd4] ;  /* 0x0000d40454037980 */ /* 0x000ee2000c101900 */
[----:B--2---:R-:W-:Y:S02]  /*10770*/  @!P0 IMAD R150, R8, R145, RZ ;  /* 0x0000009108968224 */ /* 0x004fe400078e02ff */
[----:B---3--:R-:W-:-:S05]  /*10780*/  IMAD R3, R3, R146, RZ ;  /* 0x0000009203037224 */ /* 0x008fca00078e02ff */
[----:B------:R-:W-:Y:S02]  /*10790*/  IADD3 R3, PT, PT, R3, R150, RZ ;  /* 0x0000009603037210 */ /* 0x000fe40007ffe0ff */
.L_x_9206:
[----:B------:R-:W-:Y:S05]  /*107a0*/  BSYNC.RECONVERGENT B0 ;  /* 0x0000000000007941 */ /* 0x000fea0003800200 */
.L_x_9205:
[----:B------:R1:W5:Y:S01]  /*107b0*/  LD.E.64 R42, desc[UR4][R84.64+0x70] ;  /* 0x00007004542a7980 */ /* 0x000362000c101b00 */
[----:B------:R-:W-:Y:S05]  /*107c0*/  WARPSYNC.ALL ;  /* 0x0000000000007948 */ /* 0x000fea0003800000 */
[----:B------:R1:W5:Y:S01]  /*107d0*/  LD.E.64 R44, desc[UR4][R84.64+0xa0] ;  /* 0x0000a004542c7980 */ /* 0x000362000c101b00 */
[----:B------:R-:W-:Y:S01]  /*107e0*/  LOP3.LUT R5, R6, 0x1f20, R7, 0xf8, !PT ;  /* 0x00001f2006057812 */ /* 0x000fe200078ef807 */
[----:B------:R-:W-:Y:S01]  /*107f0*/  IMAD.SHL.U32 R147, R147, 0x40, RZ ;  /* 0x0000004093937824 */ /* 0x000fe200078e00ff */
[----:B------:R-:W-:Y:S02]  /*10800*/  BAR.SYNC.DEFER_BLOCKING 0x0 ;  /* 0x0000000000007b1d */ /* 0x000fe40000010000 */
[----:B------:R-:W-:-:S02]  /*10810*/  LEA R5, R5, UR6, 0x1 ;  /* 0x0000000605057c11 */ /* 0x000fc4000f8e08ff */
[----:B------:R-:W-:Y:S02]  /*10820*/  LOP3.LUT P1, RZ, R134, 0x3, RZ, 0xc0, !PT ;  /* 0x0000000386ff7812 */ /* 0x000fe4000782c0ff */
[----:B------:R-:W-:Y:S01]  /*10830*/  SHF.R.U32.HI R134, RZ, 0x2, R134 ;  /* 0x00000002ff867819 */ /* 0x000fe20000011686 */
        /* <DEDUP_REMOVED lines=21> */
.L_x_9208:
[----:B------:R-:W-:Y:S05]  /*10990*/  BSYNC.RECONVERGENT B0 ;  /* 0x0000000000007941 */ /* 0x000fea0003800200 */
.L_x_9207:
        /* <DEDUP_REMOVED lines=36> */
.L_x_9210:
[----:B------:R-:W-:Y:S05]  /*10be0*/  BSYNC.RECONVERGENT B0 ;  /* 0x0000000000007941 */ /* 0x000fea0003800200 */
.L_x_9209:
[----:B------:R-:W-:-:S04]  /*10bf0*/  MOV R145, 0x0 ;  /* 0x0000000000917802 */ /* 0x000fc80000000f00 */
[----:B-12345:R-:W-:Y:S05]  /*10c00*/  @P1 RET.REL.NODEC R144 `(_ZN5flash24flash_fwd_splitkv_kernelI23Flash_fwd_kernel_traitsILi96ELi64ELi64ELi4ELb0ELb0EN7cutlass10bfloat16_tE19Flash_kernel_traitsILi96ELi64ELi64ELi4ES3_EELb0ELb0ELb1ELb0ELb0ELb0ELb0ELb1EEEvNS_16Flash_fwd_paramsE) ;  /* 0xfffffef090fc1950 */ /* 0x03efea0003c3ffff */
        /* <DEDUP_REMOVED lines=16> */
[----:B-1----:R-:W-:Y:S05]  /*10d10*/  @P0 RET.REL.NODEC R144 `(_ZN5flash24flash_fwd_splitkv_kernelI23Flash_fwd_kernel_traitsILi96ELi64ELi64ELi4ELb0ELb0EN7cutlass10bfloat16_tE19Flash_kernel_traitsILi96ELi64ELi64ELi4ES3_EELb0ELb0ELb1ELb0ELb0ELb0ELb0ELb1EEEvNS_16Flash_fwd_paramsE) ;  /* 0xfffffef090b80950 */ /* 0x002fea0003c3ffff */
[----:B------:R-:W-:Y:S01]  /*10d20*/  MOV R145, 0x0 ;  /* 0x0000000000917802 */ /* 0x000fe20000000f00 */
[----:B------:R1:W-:Y:S03]  /*10d30*/  ST.E.128 desc[UR4][R2.64+0x80], R8 ;  /* 0x0000800802007985 */ /* 0x0003e6000c101d04 */
[----:B-1----:R-:W-:Y:S05]  /*10d40*/  RET.REL.NODEC R144 `(_ZN5flash24flash_fwd_splitkv_kernelI23Flash_fwd_kernel_traitsILi96ELi64ELi64ELi4ELb0ELb0EN7cutlass10bfloat16_tE19Flash_kernel_traitsILi96ELi64ELi64ELi4ES3_EELb0ELb0ELb1ELb0ELb0ELb0ELb0ELb1EEEvNS_16Flash_fwd_paramsE) ;  /* 0xfffffef090ac7950 */ /* 0x002fea0003c3ffff */
.L_x_9204:
[----:B------:R-:W-:Y:S01]  /*10d50*/  MOV R3, 0x2 ;  /* 0x0000000200037802 */ /* 0x000fe20000000f00 */
[----:B------:R-:W-:Y:S01]  /*10d60*/  IMAD.MOV.U32 R0, RZ, RZ, 0x1f ;  /* 0x0000001fff007424 */ /* 0x000fe200078e00ff */
[----:B------:R-:W-:-:S07]  /*10d70*/  MOV R2, 0xffffffff ;  /* 0xffffffff00027802 */ /* 0x000fce0000000f00 */
[----:B-1---5:R-:W-:Y:S05]  /*10d80*/  WARPSYNC.COLLECTIVE R2, `(.L_x_9211) ;  /* 0x0000000002087348 */ /* 0x022fea0003c00000 */
[----:B------:R2:W3:Y:S02]  /*10d90*/  SHFL.BFLY P0, R8, R163, R3, R0 ;  /* 0x0c000003a3087389 */ /* 0x0004e40000000000 */
[----:B-123-5:R-:W-:Y:S05]  /*10da0*/  ENDCOLLECTIVE ;  /* 0x000000000000791b */ /* 0x02efea0003800000 */
.L_x_9211:
[----:B------:R-:W-:Y:S02]  /*10db0*/  IMAD.MOV.U32 R6, RZ, RZ, R8 ;  /* 0x000000ffff067224 */ /* 0x000fe400078e0008 */
[----:B------:R-:W-:Y:S02]  /*10dc0*/  IMAD.MOV.U32 R3, RZ, RZ, 0x1 ;  /* 0x00000001ff037424 */ /* 0x000fe400078e00ff */
[----:B------:R-:W-:-:S05]  /*10dd0*/  FADD.FTZ R6, R6, R163 ;  /* 0x000000a306067221 */ /* 0x000fca0000010000 */
[----:B------:R-:W-:-:S07]  /*10de0*/  MOV R163, R6 ;  /* 0x0000000600a37202 */ /* 0x000fce0000000f00 */
[----:B------:R-:W-:Y:S05]  /*10df0*/  WARPSYNC.COLLECTIVE R2, `(.L_x_9212) ;  /* 0x0000000002087348 */ /* 0x000fea0003c00000 */
[----:B------:R1:W2:Y:S02]  /*10e00*/  SHFL.BFLY P0, R8, R163, R3, R0 ;  /* 0x0c000003a3087389 */ /* 0x0002a40000000000 */
[----:B-12---:R-:W-:Y:S05]  /*10e10*/  ENDCOLLECTIVE ;  /* 0x000000000000791b */ /* 0x006fea0003800000 */
.L_x_9212:
[----:B------:R-:W-:Y:S01]  /*10e20*/  MOV R163, R161 ;  /* 0x000000a100a37202 */ /* 0x000fe20000000f00 */
[----:B------:R-:W-:Y:S01]  /*10e30*/  IMAD.MOV.U32 R3, RZ, RZ, 0x2 ;  /* 0x00000002ff037424 */ /* 0x000fe200078e00ff */
[----:B------:R-:W-:-:S07]  /*10e40*/  MOV R5, R8 ;  /* 0x0000000800057202 */ /* 0x000fce0000000f00 */
[----:B------:R-:W-:Y:S05]  /*10e50*/  WARPSYNC.COLLECTIVE R2, `(.L_x_9213) ;  /* 0x0000000002087348 */ /* 0x000fea0003c00000 */
[----:B------:R1:W2:Y:S02]  /*10e60*/  SHFL.BFLY P0, R8, R163, R3, R0 ;  /* 0x0c000003a3087389 */ /* 0x0002a40000000000 */
[----:B-12---:R-:W-:Y:S05]  /*10e70*/  ENDCOLLECTIVE ;  /* 0x000000000000791b */ /* 0x006fea0003800000 */
.L_x_9213:
[----:B------:R-:W-:Y:S01]  /*10e80*/  FADD.FTZ R5, R6, R5 ;  /* 0x0000000506057221 */ /* 0x000fe20000010000 */
[----:B------:R-:W-:Y:S01]  /*10e90*/  FADD.FTZ R7, R8, R161 ;  /* 0x000000a108077221 */ /* 0x000fe20000010000 */
[----:B------:R-:W-:-:S04]  /*10ea0*/  MOV R3, 0x1 ;  /* 0x0000000100037802 */ /* 0x000fc80000000f00 */
[----:B------:R-:W-:-:S07]  /*10eb0*/  MOV R163, R7 ;  /* 0x0000000700a37202 */ /* 0x000fce0000000f00 */
[----:B------:R-:W-:Y:S05]  /*10ec0*/  WARPSYNC.COLLECTIVE R2, `(.L_x_9214) ;  /* 0x0000000002087348 */ /* 0x000fea0003c00000 */
[----:B------:R1:W2:Y:S02]  /*10ed0*/  SHFL.BFLY P0, R8, R163, R3, R0 ;  /* 0x0c000003a3087389 */ /* 0x0002a40000000000 */
[----:B-12---:R-:W-:Y:S05]  /*10ee0*/  ENDCOLLECTIVE ;  /* 0x000000000000791b */ /* 0x006fea0003800000 */
.L_x_9214:
[----:B------:R-:W-:Y:S05]  /*10ef0*/  BRA `(.L_x_9215) ;  /* 0xffffffec00e87947 */ /* 0x000fea000383ffff */
.L_x_9216:
        /* <DEDUP_REMOVED lines=16> */
.L_x_11684:


//--------------------- .text._ZN5flash24flash_fwd_splitkv_kernelI23Flash_fwd_kernel_traitsILi96ELi64ELi64ELi4ELb0ELb0EN7cutlass10bfloat16_tE19Flash_kernel_traitsILi96ELi64ELi64ELi4ES3_EELb0ELb0ELb1ELb0ELb0ELb1ELb0ELb1EEEvNS_16Flash_fwd_paramsE --------------------------
	.section	.text._ZN5flash24flash_fwd_splitkv_kernelI23Flash_fwd_kernel_traitsILi96ELi64ELi64ELi4ELb0ELb0EN7cutlass10bfloat16_tE19Flash_kernel_traitsILi96ELi64ELi64ELi4ES3_EELb0ELb0ELb1ELb0ELb0ELb1ELb0ELb1EEEvNS_16Flash_fwd_paramsE,"ax",@progbits
	.align	128
        .global         _ZN5flash24flash_fwd_splitkv_kernelI23Flash_fwd_kernel_traitsILi96ELi64ELi64ELi4ELb0ELb0EN7cutlass10bfloat16_tE19Flash_kernel_traitsILi96ELi64ELi64ELi4ES3_EELb0ELb0ELb1ELb0ELb0ELb1ELb0ELb1EEEvNS_16Flash_fwd_paramsE
        .type           _ZN5flash24flash_fwd_splitkv_kernelI23Flash_fwd_kernel_traitsILi96ELi64ELi64ELi4ELb0ELb0EN7cutlass10bfloat16_tE19Flash_kernel_traitsILi96ELi64ELi64ELi4ES3_EELb0ELb0ELb1ELb0ELb0ELb1ELb0ELb1EEEvNS_16Flash_fwd_paramsE,@function
        .size           _ZN5flash24flash_fwd_splitkv_kernelI23Flash_fwd_kernel_traitsILi96ELi64ELi64ELi4ELb0ELb0EN7cutlass10bfloat16_tE19Flash_kernel_traitsILi96ELi64ELi64ELi4ES3_EELb0ELb0ELb1ELb0ELb0ELb1ELb0ELb1EEEvNS_16Flash_fwd_paramsE,(.L_x_11685 - _ZN5flash24flash_fwd_splitkv_kernelI23Flash_fwd_kernel_traitsILi96ELi64ELi64ELi4ELb0ELb0EN7cutlass10bfloat16_tE19Flash_kernel_traitsILi96ELi64ELi64ELi4ES3_EELb0ELb0ELb1ELb0ELb0ELb1ELb0ELb1EEEvNS_16Flash_fwd_paramsE)
        .other          _ZN5flash24flash_fwd_splitkv_kernelI23Flash_fwd_kernel_traitsILi96ELi64ELi64ELi4ELb0ELb0EN7cutlass10bfloat16_tE19Flash_kernel_traitsILi96ELi64ELi64ELi4ES3_EELb0ELb0ELb1ELb0ELb0ELb1ELb0ELb1EEEvNS_16Flash_fwd_paramsE,@"STO_CUDA_ENTRY STV_DEFAULT"
_ZN5flash24flash_fwd_splitkv_kernelI23Flash_fwd_kernel_traitsILi96ELi64ELi64ELi4ELb0ELb0EN7cutlass10bfloat16_tE19Flash_kernel_traitsILi96ELi64ELi64ELi4ES3_EELb0ELb0ELb1ELb0ELb0ELb1ELb0ELb1EEEvNS_16Flash_fwd_paramsE:
.text._ZN5flash24flash_fwd_splitkv_kernelI23Flash_fwd_kernel_traitsILi96ELi64ELi64ELi4ELb0ELb0EN7cutlass10bfloat16_tE19Flash_kernel_traitsILi96ELi64ELi64ELi4ES3_EELb0ELb0ELb1ELb0ELb0ELb1ELb0ELb1EEEvNS_16Flash_fwd_paramsE:
[----:B------:R-:W-:Y:S01]  /*0000*/  LDC R1, c[0x0][0x37c] ;  /* 0x0000df00ff017b82 */ /* 0x000fe20000000800 */
[----:B------:R-:W1:Y:S07]  /*0010*/  S2R R145, SR_CTAID.X ;  /* 0x0000000000917919 */ /* 0x000e6e0000002500 */
[----:B------:R-:W2:Y:S01]  /*0020*/  LDC.64 R84, c[0x0][0x348] ;  /* 0x0000d200ff547b82 */ /* 0x000ea20000000a00 */
[----:B------:R-:W-:Y:S01]  /*0030*/  BSSY.RECONVERGENT B4, `(.L_x_9217) ;  /* 0x0000005000047945 */ /* 0x000fe20003800200 */
[----:B------:R-:W-:Y:S01]  /*0040*/  MOV R142, 0x80 ;  /* 0x00000080008e7802 */ /* 0x000fe20000000f00 */
[----:B------:R-:W3:Y:S01]  /*0050*/  S2R R144, SR_CTAID.Y ;  /* 0x0000000000907919 */ /* 0x000ee20000002600 */
[----:B------:R-:W4:Y:S05]  /*0060*/  S2R R143, SR_CTAID.Z ;  /* 0x00000000008f7919 */ /* 0x000f2a0000002700 */
[----:B-1234-:R-:W-:Y:S05]  /*0070*/  CALL.REL.NOINC `($_ZN5flash24flash_fwd_splitkv_kernelI23Flash_fwd_kernel_traitsILi96ELi64ELi64ELi4ELb0ELb0EN7cutlass10bfloat16_tE19Flash_kernel_traitsILi96ELi64ELi64ELi4ES3_EELb0ELb0ELb1ELb0ELb0ELb1ELb0ELb1EEEvNS_16Flash_fwd_paramsE$_ZN5flash30compute_attn_1rowblock_splitkvI23Flash_fwd_kernel_traitsILi96ELi64ELi64ELi4ELb0ELb0EN7cutlass10bfloat16_tE19Flash_kernel_traitsILi96ELi64ELi64ELi4ES3_EELb0ELb0ELb1ELb0ELb0ELb1ELb0ELb1ENS_16Flash_fwd_paramsEEEvRKT8_iiiii) ;  /* 0x0000000000087944 */ /* 0x01efea0003c00000 */
[----:B------:R-:W-:Y:S05]  /*0080*/  BSYNC.RECONVERGENT B4 ;  /* 0x0000000000047941 */ /* 0x000fea0003800200 */
.L_x_9217:
[----:B------:R-:W-:Y:S05]  /*0090*/  EXIT ;  /* 0x000000000000794d */ /* 0x000fea0003800000 */
        .type           $_ZN5flash24flash_fwd_splitkv_kernelI23Flash_fwd_kernel_traitsILi96ELi64ELi64ELi4ELb0ELb0EN7cutlass10bfloat16_tE19Flash_kernel_traitsILi96ELi64ELi64ELi4ES3_EELb0ELb0ELb1ELb0ELb0ELb1ELb0ELb1EEEvNS_16Flash_fwd_paramsE$_ZN5flash30compute_attn_1rowblock_splitkvI23Flash_fwd_kernel_traitsILi96ELi64ELi64ELi4ELb0ELb0EN7cutlass10bfloat16_tE19Flash_kernel_traitsILi96ELi64ELi64ELi4ES3_EELb0ELb0ELb1ELb0ELb0ELb1ELb0ELb1ENS_16Flash_fwd_paramsEEEvRKT8_iiiii,@function
        .size           $_ZN5flash24flash_fwd_splitkv_kernelI23Flash_fwd_kernel_traitsILi96ELi64ELi64ELi4ELb0ELb0EN7cutlass10bfloat16_tE19Flash_kernel_traitsILi96ELi64ELi64ELi4ES3_EELb0ELb0ELb1ELb0ELb0ELb1ELb0ELb1EEEvNS_16Flash_fwd_paramsE$_ZN5flash30compute_attn_1rowblock_splitkvI23Flash_fwd_kernel_traitsILi96ELi64ELi64ELi4ELb0ELb0EN7cutlass10bfloat16_tE19Flash_kernel_traitsILi96ELi64ELi64ELi4ES3_EELb0ELb0ELb1ELb0ELb0ELb1ELb0ELb1ENS_16Flash_fwd_paramsEEEvRKT8_iiiii,(.L_x_11685 - $_ZN5flash24flash_fwd_splitkv_kernelI23Flash_fwd_kernel_traitsILi96ELi64ELi64ELi4ELb0ELb0EN7cutlass10bfloat16_tE19Flash_kernel_traitsILi96ELi64ELi64ELi4ES3_EELb0ELb0ELb1ELb0ELb0ELb1ELb0ELb1EEEvNS_16Flash_fwd_paramsE$_ZN5flash30compute_attn_1rowblock_splitkvI23Flash_fwd_kernel_traitsILi96ELi64ELi64ELi4ELb0ELb0EN7cutlass10bfloat16_tE19Flash_kernel_traitsILi96ELi64ELi64ELi4ES3_EELb0ELb0ELb1ELb0ELb0ELb1ELb0ELb1ENS_16Flash_fwd_paramsEEEvRKT8_iiiii)
$_ZN5flash24flash_fwd_splitkv_kernelI23Flash_fwd_kernel_traitsILi96ELi64ELi64ELi4ELb0ELb0EN7cutlass10bfloat16_tE19Flash_kernel_traitsILi96ELi64ELi64ELi4ES3_EELb0ELb0ELb1ELb0ELb0ELb1ELb0ELb1EEEvNS_16Flash_fwd_paramsE$_ZN5flash30compute_attn_1rowblock_splitkvI23Flash_fwd_kernel_traitsILi96ELi64ELi64ELi4ELb0ELb0EN7cutlass10bfloat16_tE19Flash_kernel_traitsILi96ELi64ELi64ELi4ES3_EELb0ELb0ELb1ELb0ELb0ELb1ELb0ELb1ENS_16Flash_fwd_paramsEEEvRKT8_iiiii:
        /* <DEDUP_REMOVED lines=32> */
[----:B--2---:R-:W-:-:S05]  /*02a0*/  IADD3 R6, P1, PT, R2, R51, RZ ;  /* 0x0000003302067210 */ /* 0x004fca0007f3e0ff */
[----:B------:R-:W-:Y:S01]  /*02b0*/  IMAD.X R7, R3, 0x1, R50, P1 ;  /* 0x0000000103077824 */ /* 0x000fe200008e0632 */
[----:B-1----:R-:W-:Y:S07]  /*02c0*/  @!P2 BRA `(.L_x_9219) ;  /* 0x000000000010a947 */ /* 0x002fee0003800000 */
[----:B------:R-:W2:Y:S02]  /*02d0*/  LD.E.U8 R2, desc[UR4][R84.64+0x1b2] ;  /* 0x0001b20454027980 */ /* 0x000ea4000c101100 */
[----:B--2---:R-:W-:-:S13]  /*02e0*/  ISETP.NE.AND P1, PT, R2, RZ, PT ;  /* 0x000000ff0200720c */ /* 0x004fda0003f25270 */
[----:B------:R-:W-:Y:S05]  /*02f0*/  @!P1 BRA `(.L_x_9219) ;  /* 0x0000000000049947 */ /* 0x000fea0003800000 */
[----:B------:R1:W5:Y:S02]  /*0300*/  LD.E R17, desc[UR4][R6.64] ;  /* 0x0000000406117980 */ /* 0x000364000c101900 */
.L_x_9219:
[----:B------:R-:W-:Y:S05]  /*0310*/  BSYNC.RECONVERGENT B0 ;  /* 0x0000000000007941 */ /* 0x000fea0003800200 */
.L_x_9218:
[----:B------:R-:W-:Y:S04]  /*0320*/  BSSY.RECONVERGENT B0, `(.L_x_9220) ;  /* 0x0000007000007945 */ /* 0x000fe80003800200 */
[----:B------:R-:W-:Y:S05]  /*0330*/  @!P3 BRA `(.L_x_9221) ;  /* 0x000000000014b947 */ /* 0x000fea0003800000 */
[----:B------:R-:W2:Y:S02]  /*0340*/  LD.E.U8 R2, desc[UR4][R84.64+0x1b2] ;  /* 0x0001b20454027980 */ /* 0x000ea4000c101100 */
[----:B--2---:R-:W-:-:S13]  /*0350*/  ISETP.NE.AND P1, PT, R2, RZ, PT ;  /* 0x000000ff0200720c */ /* 0x004fda0003f25270 */
[----:B-----5:R-:W2:Y:S02]  /*0360*/  @P1 LD.E R49, desc[UR4][R6.64+0x4] ;  /* 0x0000040406311980 */ /* 0x020ea4000c101900 */
[----:B--2---:R-:W-:-:S06]  /*0370*/  @P1 IADD3 R49, PT, PT, R49, -R17, RZ ;  /* 0x8000001131311210 */ /* 0x004fcc0007ffe0ff */
[----:B------:R2:W5:Y:S02]  /*0380*/  @!P1 LD.E R49, desc[UR4][R6.64] ;  /* 0x0000000406319980 */ /* 0x000564000c101900 */
.L_x_9221:
[----:B------:R-:W-:Y:S05]  /*0390*/  BSYNC.RECONVERGENT B0 ;  /* 0x0000000000007941 */ /* 0x000fea0003800200 */
.L_x_9220:
        /* <DEDUP_REMOVED lines=9> */
.L_x_9223:
[----:B------:R-:W3:Y:S01]  /*0430*/  LD.E.64 R2, desc[UR4][R84.64+0x108] ;  /* 0x0001080454027980 */ /* 0x000ee2000c101b00 */
[----:B------:R-:W-:Y:S01]  /*0440*/  BSSY.RECONVERGENT B0, `(.L_x_9225) ;  /* 0x0000006000007945 */ /* 0x000fe20003800200 */
[----:B------:R-:W-:Y:S01]  /*0450*/  IMAD.MOV.U32 R89, RZ, RZ, RZ ;  /* 0x000000ffff597224 */ /* 0x000fe200078e00ff */
[----:B---3--:R-:W-:-:S04]  /*0460*/  ISETP.NE.U32.AND P0, PT, R2, RZ, PT ;  /* 0x000000ff0200720c */ /* 0x008fc80003f05070 */
[----:B------:R-:W-:-:S13]  /*0470*/  ISETP.NE.AND.EX P0, PT, R3, RZ, PT, P0 ;  /* 0x000000ff0300720c */ /* 0x000fda0003f05300 */
[----:B------:R-:W-:Y:S05]  /*0480*/  @!P0 BRA `(.L_x_9226) ;  /* 0x0000000000048947 */ /* 0x000fea0003800000 */
[----:B------:R3:W5:Y:S02]  /*0490*/  LD.E R89, desc[UR4][R84.64+0xbc] ;  /* 0x0000bc0454597980 */ /* 0x000764000c101900 */
.L_x_9226:
[----:B------:R-:W-:Y:S05]  /*04a0*/  BSYNC.RECONVERGENT B0 ;  /* 0x0000000000007941 */ /* 0x000fea0003800200 */
.L_x_9225:
[----:B-----5:R-:W-:Y:S02]  /*04b0*/  IADD3 R89, PT, PT, R49, R89, RZ ;  /* 0x0000005931597210 */ /* 0x020fe40007ffe0ff */
.L_x_9224:
[----:B------:R-:W-:Y:S05]  /*04c0*/  BSYNC.RECONVERGENT B1 ;  /* 0x0000000000017941 */ /* 0x000fea0003800200 */
.L_x_9222:
[----:B------:R-:W-:Y:S01]  /*04d0*/  IMAD.SHL.U32 R52, R145, 0x40, RZ ;  /* 0x0000004091347824 */ /* 0x000fe200078e00ff */
[----:B------:R-:W-:Y:S01]  /*04e0*/  MOV R2, R142 ;  /* 0x0000008e00027202 */ /* 0x000fe20000000f00 */
[----:B------:R-:W-:-:S03]  /*04f0*/  IMAD.MOV.U32 R3, RZ, RZ, 0x0 ;  /* 0x00000000ff037424 */ /* 0x000fc600078e00ff */
[----:B------:R-:W-:-:S13]  /*0500*/  ISETP.GT.AND P0, PT, R147, R52, PT ;  /* 0x000000349300720c */ /* 0x000fda0003f04270 */
[----:B-123--:R-:W-:Y:S05]  /*0510*/  @!P0 RET.REL.NODEC R2 `(_ZN5flash24flash_fwd_splitkv_kernelI23Flash_fwd_kernel_traitsILi96ELi64ELi64ELi4ELb0ELb0EN7cutlass10bfloat16_tE19Flash_kernel_traitsILi96ELi64ELi64ELi4ES3_EELb0ELb0ELb1ELb0ELb0ELb1ELb0ELb1EEEvNS_16Flash_fwd_paramsE) ;  /* 0xfffffff802b88950 */ /* 0x00efea0003c3ffff */
        /* <DEDUP_REMOVED lines=70> */
.L_x_9229:
[----:B------:R-:W-:Y:S05]  /*0980*/  BSYNC.RECONVERGENT B0 ;  /* 0x0000000000007941 */ /* 0x000fea0003800200 */
.L_x_9228:
        /* <DEDUP_REMOVED lines=17> */
.L_x_9231:
[----:B------:R-:W-:Y:S05]  /*0aa0*/  BSYNC.RECONVERGENT B0 ;  /* 0x0000000000007941 */ /* 0x000fea0003800200 */
.L_x_9230:
[----:B------:R3:W-:Y:S01]  /*0ab0*/  @!P6 ST.E desc[UR4][R8.64], R3 ;  /* 0x000000030800e985 */ /* 0x0007e2000c101904 */
[----:B-----5:R-:W-:Y:S02]  /*0ac0*/  MOV R2, R142 ;  /* 0x0000008e00027202 */ /* 0x020fe40000000f00 */
[----:B---3--:R-:W-:-:S04]  /*0ad0*/  MOV R3, 0x0 ;  /* 0x0000000000037802 */ /* 0x008fc80000000f00 */
[----:B-12---:R-:W-:Y:S05]  /*0ae0*/  @P5 RET.REL.NODEC R2 `(_ZN5flash24flash_fwd_splitkv_kernelI23Flash_fwd_kernel_traitsILi96ELi64ELi64ELi4ELb0ELb0EN7cutlass10bfloat16_tE19Flash_kernel_traitsILi96ELi64ELi64ELi4ES3_EELb0ELb0ELb1ELb0ELb0ELb1ELb0ELb1EEEvNS_16Flash_fwd_paramsE) ;  /* 0xfffffff402445950 */ /* 0x006fea0003c3ffff */
[----:B------:R-:W-:Y:S02]  /*0af0*/  MOV R0, 0x7f800000 ;  /* 0x7f80000000007802 */ /* 0x000fe40000000f00 */
[----:B------:R-:W-:-:S03]  /*0b00*/  MOV R143, 0x0 ;  /* 0x00000000008f7802 */ /* 0x000fc60000000f00 */
[----:B------:R1:W-:Y:S02]  /*0b10*/  ST.E desc[UR4][R8.64+0x80], R0 ;  /* 0x0000800008007985 */ /* 0x0003e4000c101904 */
[----:B-1----:R-:W-:Y:S05]  /*0b20*/  RET.REL.NODEC R142 `(_ZN5flash24flash_fwd_splitkv_kernelI23Flash_fwd_kernel_traitsILi96ELi64ELi64ELi4ELb0ELb0EN7cutlass10bfloat16_tE19Flash_kernel_traitsILi96ELi64ELi64ELi4ES3_EELb0ELb0ELb1ELb0ELb0ELb1ELb0ELb1EEEvNS_16Flash_fwd_paramsE) ;  /* 0xfffffff48e347950 */ /* 0x002fea0003c3ffff */
.L_x_9227:
        /* <DEDUP_REMOVED lines=84> */
[----:B------:R-:W-:Y:S01]  /*1070*/  @!P1 LOP3.LUT R13, RZ, R6, RZ, 0x33, !PT ;  /* 0x00000006ff0d9212 */ /* 0x000fe200078e33ff */
[----:B--2---:R-:W-:Y:S01]  /*1080*/  IMAD R10, R5, R7, RZ ;  /* 0x00000007050a7224 */ /* 0x004fe200078e02ff */
        /* <DEDUP_REMOVED lines=21> */
.L_x_9233:
        /* <DEDUP_REMOVED lines=11> */
[----:B------:R-:W-:Y:S02]  /*1290*/  @!P2 SHF.R.S32.HI R11, RZ, 0x1f, R16 ;  /* 0x0000001fff0ba819 */ /* 0x000fe40000011410 */
        /* <DEDUP_REMOVED lines=13> */
[----:B------:R-:W-:Y:S02]  /*1370*/  IMAD R10, R14, R10, R7 ;  /* 0x0000000a0e0a7224 */ /* 0x000fe400078e0207 */
        /* <DEDUP_REMOVED lines=19> */
[-C--:B------:R-:W-:Y:S02]  /*14b0*/  LOP3.LUT R13, R13, R12.reuse, RZ, 0x3c, !PT ;  /* 0x0000000c0d0d7212 */ /* 0x080fe400078e3cff */
[----:B------:R-:W-:Y:S02]  /*14c0*/  ISETP.GE.AND P0, PT, R10, RZ, PT ;  /* 0x000000ff0a00720c */ /* 0x000fe40003f06270 */
[----:B------:R-:W-:Y:S02]  /*14d0*/  @!P1 IADD3 R14, PT, PT, R14, 0x1, RZ ;  /* 0x000000010e0e9810 */ /* 0x000fe40007ffe0ff */
[----:B------:R-:W-:Y:S02]  /*14e0*/  ISETP.NE.AND P1, PT, R6, RZ, PT ;  /* 0x000000ff0600720c */ /* 0x000fe40003f25270 */
[----:B------:R-:W-:Y:S02]  /*14f0*/  LOP3.LUT R12, R13, R12, RZ, 0x3c, !PT ;  /* 0x0000000c0d0c7212 */ /* 0x000fe400078e3cff */
[----:B------:R-:W-:-:S02]  /*1500*/  LEA R7, R88, 0xffffffc0, 0x6 ;  /* 0xffffffc058077811 */ /* 0x000fc400078e30ff */
[----:B------:R-:W-:Y:S01]  /*1510*/  LOP3.LUT R13, R13, R12, RZ, 0x3c, !PT ;  /* 0x0000000c0d0d7212 */ /* 0x000fe200078e3cff */
[----:B------:R-:W-:Y:S01]  /*1520*/  @!P2 IMAD R10, R3, R16, RZ ;  /* 0x00000010030aa224 */ /* 0x000fe200078e02ff */
[----:B------:R-:W-:Y:S01]  /*1530*/  @!P2 SHF.R.S32.HI R0, RZ, 0x1f, R16 ;  /* 0x0000001fff00a819 */ /* 0x000fe20000011410 */
[----:B------:R-:W-:Y:S02]  /*1540*/  @P3 VIADD R14, R14, 0x1 ;  /* 0x000000010e0e3836 */ /* 0x000fe40000000000 */
        /* <DEDUP_REMOVED lines=14> */
[----:B------:R-:W-:Y:S02]  /*1630*/  @!P2 IMAD R0, R20, R0, R10 ;  /* 0x000000001400a224 */ /* 0x000fe400078e020a */
[----:B------:R-:W-:Y:S02]  /*1640*/  IMAD R10, R18, R12, R11 ;  /* 0x0000000c120a7224 */ /* 0x000fe400078e020b */
[----:B------:R-:W-:-:S04]  /*1650*/  @!P2 IMAD.WIDE.U32 R20, R20, R15, R26 ;  /* 0x0000000f1414a225 */ /* 0x000fc800078e001a */
[----:B------:R-:W-:Y:S02]  /*1660*/  @P2 IMAD R12, R3, R16, RZ ;  /* 0x00000010030c2224 */ /* 0x000fe400078e02ff */
[----:B------:R-:W-:-:S04]  /*1670*/  IMAD.WIDE.U32 R14, R18, R14, R22 ;  /* 0x0000000e120e7225 */ /* 0x000fc800078e0016 */
[----:B------:R-:W-:Y:S01]  /*1680*/  @P2 IMAD.WIDE.U32 R16, R2, R16, RZ ;  /* 0x0000001002102225 */ /* 0x000fe200078e00ff */
[----:B------:R-:W-:Y:S02]  /*1690*/  MOV R11, R14 ;  /* 0x0000000e000b7202 */ /* 0x000fe40000000f00 */
[----:B------:R-:W-:Y:S01]  /*16a0*/  IADD3 R10, PT, PT, R15, R10, RZ ;  /* 0x0000000a0f0a7210 */ /* 0x000fe20007ffe0ff */
[----:B------:R-:W-:Y:S01]  /*16b0*/  @!P2 IMAD.IADD R13, R21, 0x1, R0 ;  /* 0x00000001150da824 */ /* 0x000fe200078e0200 */
[----:B------:R-:W-:Y:S01]  /*16c0*/  @P2 MOV R20, R16 ;  /* 0x0000001000142202 */ /* 0x000fe20000000f00 */
[----:B------:R-:W-:Y:S01]  /*16d0*/  @P2 IMAD.IADD R13, R17, 0x1, R12 ;  /* 0x00000001110d2824 */ /* 0x000fe200078e020c */
[----:B------:R-:W-:Y:S02]  /*16e0*/  MOV R19, RZ ;  /* 0x000000ff00137202 */ /* 0x000fe40000000f00 */
.L_x_9234:
[----:B------:R-:W-:Y:S05]  /*16f0*/  BSYNC.RECONVERGENT B0 ;  /* 0x0000000000007941 */ /* 0x000fea0003800200 */
.L_x_9232:
        /* <DEDUP_REMOVED lines=14> */
[----:B------:R-:W-:Y:S02]  /*17e0*/  MOV R32, RZ ;  /* 0x000000ff00207202 */ /* 0x000fe40000000f00 */
[----:B------:R-:W-:-:S03]  /*17f0*/  IABS R21, R143 ;  /* 0x0000008f00157213 */ /* 0x000fc60000000000 */
[----:B------:R1:W5:Y:S02]  /*1800*/  @P4 LD.E R0, desc[UR4][R24.64] ;  /* 0x0000000418004980 */ /* 0x000364000c101900 */
[----:B-1----:R-:W-:-:S04]  /*1810*/  IMAD.MOV R18, RZ, RZ, -R33 ;  /* 0x000000ffff127224 */ /* 0x002fc800078e0a21 */
[----:B------:R-:W-:-:S04]  /*1820*/  IMAD R18, R18, R12, RZ ;  /* 0x0000000c12127224 */ /* 0x000fc800078e02ff */
[----:B------:R-:W-:Y:S01]  /*1830*/  IMAD.HI.U32 R18, R33, R18, R32 ;  /* 0x0000001221127227 */ /* 0x000fe200078e0020 */
[----:B------:R-:W-:-:S05]  /*1840*/  IABS R24, R6 ;  /* 0x0000000600187213 */ /* 0x000fca0000000000 */
[----:B------:R-:W-:-:S04]  /*1850*/  IMAD.HI.U32 R18, R18, R21, RZ ;  /* 0x0000001512127227 */ /* 0x000fc800078e00ff */
[----:B------:R-:W-:-:S04]  /*1860*/  IMAD.MOV R24, RZ, RZ, -R24 ;  /* 0x000000ffff187224 */ /* 0x000fc800078e0a18 */
[----:B------:R-:W-:-:S05]  /*1870*/  IMAD R21, R18, R24, R21 ;  /* 0x0000001812157224 */ /* 0x000fca00078e0215 */
[----:B------:R-:W-:Y:S01]  /*1880*/  ISETP.GT.U32.AND P3, PT, R12, R21, PT ;  /* 0x000000150c00720c */ /* 0x000fe20003f64070 */
[----:B------:R-:W-:Y:S01]  /*1890*/  IMAD.SHL.U32 R45, R44, 0x8, RZ ;  /* 0x000000082c2d7824 */ /* 0x000fe200078e00ff */
[----:B------:R-:W1:Y:S11]  /*18a0*/  S2R R46, SR_CgaCtaId ;  /* 0x00000000002e7919 */ /* 0x000e760000008800 */
[----:B------:R-:W-:-:S05]  /*18b0*/  @!P3 IMAD.IADD R21, R21, 0x1, -R12 ;  /* 0x000000011515b824 */ /* 0x000fca00078e0a0c */
[----:B------:R-:W-:Y:S02]  /*18c0*/  ISETP.GE.U32.AND P4, PT, R21, R12, PT ;  /* 0x0000000c1500720c */ /* 0x000fe40003f86070 */
[----:B------:R-:W-:Y:S02]  /*18d0*/  LOP3.LUT R12, R45, 0x18, RZ, 0xc0, !PT ;  /* 0x000000182d0c7812 */ /* 0x000fe400078ec0ff */
[----:B------:R-:W-:Y:S02]  /*18e0*/  LOP3.LUT R21, R143, R6, RZ, 0x3c, !PT ;  /* 0x000000068f157212 */ /* 0x000fe400078e3cff */
[----:B------:R-:W-:Y:S01]  /*18f0*/  IADD3 R24, P1, PT, R12, R20, RZ ;  /* 0x000000140c187210 */ /* 0x000fe20007f3e0ff */
[----:B------:R-:W-:Y:S01]  /*1900*/  @!P3 VIADD R18, R18, 0x1 ;  /* 0x000000011212b836 */ /* 0x000fe20000000000 */
[----:B------:R-:W-:Y:S01]  /*1910*/  ISETP.GE.AND P2, PT, R21, RZ, PT ;  /* 0x000000ff1500720c */ /* 0x000fe20003f46270 */
[----:B-----5:R-:W-:Y:S01]  /*1920*/  IMAD R19, R19, R2, RZ ;  /* 0x0000000213137224 */ /* 0x020fe200078e02ff */
[----:B------:R-:W-:-:S02]  /*1930*/  IADD3.X R25, PT, PT, RZ, R13, RZ, P1, !PT ;  /* 0x0000000dff197210 */ /* 0x000fc40000ffe4ff */
[----:B------:R-:W-:Y:S01]  /*1940*/  ISETP.NE.AND P1, PT, R6, RZ, PT ;  /* 0x000000ff0600720c */ /* 0x000fe20003f25270 */
[----:B------:R-:W-:Y:S02]  /*1950*/  @P4 VIADD R18, R18, 0x1 ;  /* 0x0000000112124836 */ /* 0x000fe40000000000 */
[C---:B------:R-:W-:Y:S02]  /*1960*/  IMAD R19, R7.reuse, R3, R19 ;  /* 0x0000000307137224 */ /* 0x040fe400078e0213 */
[----:B------:R-:W-:-:S04]  /*1970*/  IMAD.WIDE.U32 R24, R7, R2, R24 ;  /* 0x0000000207187225 */ /* 0x000fc800078e0018 */
[----:B------:R-:W-:Y:S02]  /*1980*/  IMAD.MOV.U32 R7, RZ, RZ, R18 ;  /* 0x000000ffff077224 */ /* 0x000fe400078e0012 */
[----:B------:R-:W-:Y:S02]  /*1990*/  IMAD.IADD R25, R25, 0x1, R19 ;  /* 0x0000000119197824 */ /* 0x000fe400078e0213 */
[----:B------:R-:W-:Y:S01]  /*19a0*/  @!P2 IMAD.MOV R7, RZ, RZ, -R7 ;  /* 0x000000ffff07a224 */ /* 0x000fe200078e0a07 */
[----:B------:R-:W-:-:S04]  /*19b0*/  @!P1 LOP3.LUT R7, RZ, R6, RZ, 0x33, !PT ;  /* 0x00000006ff079212 */ /* 0x000fc800078e33ff */
[----:B------:R-:W-:Y:S01]  /*19c0*/  SHF.R.S32.HI R6, RZ, 0x1f, R7 ;  /* 0x0000001fff067819 */ /* 0x000fe20000011407 */
[----:B------:R-:W-:Y:S01]  /*19d0*/  IMAD.WIDE.U32 R24, R7, R28, R24 ;  /* 0x0000001c07187225 */ /* 0x000fe200078e0018 */
[----:B------:R-:W-:Y:S02]  /*19e0*/  SHF.R.U32.HI R74, RZ, 0x2, R44 ;  /* 0x00000002ff4a7819 */ /* 0x000fe4000001162c */
[----:B------:R-:W-:Y:S01]  /*19f0*/  SHF.R.S32.HI R54, RZ, 0x1f, R49 ;  /* 0x0000001fff367819 */ /* 0x000fe20000011431 */
[----:B------:R-:W-:-:S03]  /*1a00*/  IMAD.MOV.U32 R75, RZ, RZ, RZ ;  /* 0x000000ffff4b7224 */ /* 0x000fc600078e00ff */
[----:B------:R-:W-:-:S04]  /*1a10*/  LEA.HI R54, R54, R49, RZ, 0x6 ;  /* 0x0000003136367211 */ /* 0x000fc800078f30ff */
[----:B------:R-:W-:Y:S01]  /*1a20*/  SHF.R.S32.HI R54, RZ, 0x6, R54 ;  /* 0x00000006ff367819 */ /* 0x000fe20000011436 */
[----:B------:R-:W-:Y:S01]  /*1a30*/  IMAD R139, R5, R74, RZ ;  /* 0x0000004a058b7224 */ /* 0x000fe200078e02ff */
[----:B------:R-:W-:-:S04]  /*1a40*/  LOP3.LUT R151, R151, R150, RZ, 0x3c, !PT ;  /* 0x0000009697977212 */ /* 0x000fc800078e3cff */
[C---:B------:R-:W-:Y:S01]  /*1a50*/  LOP3.LUT R150, R151.reuse, R150, RZ, 0x3c, !PT ;  /* 0x0000009697967212 */ /* 0x040fe200078e3cff */
[C---:B------:R-:W-:Y:S01]  /*1a60*/  IMAD.SHL.U32 R137, R4.reuse, 0x20, RZ ;  /* 0x0000002004897824 */ /* 0x040fe200078e00ff */
[----:B------:R-:W-:Y:S02]  /*1a70*/  SHF.L.U64.HI R138, R4, 0x5, R5 ;  /* 0x00000005048a7819 */ /* 0x000fe40000010205 */
[C---:B------:R-:W-:Y:S02]  /*1a80*/  SHF.L.U64.HI R136, R2.reuse, 0x5, R3 ;  /* 0x0000000502887819 */ /* 0x040fe40000010203 */
[----:B------:R-:W-:Y:S02]  /*1a90*/  SHF.L.U32 R135, R2, 0x5, RZ ;  /* 0x0000000502877819 */ /* 0x000fe400000006ff */
[----:B------:R-:W-:Y:S01]  /*1aa0*/  LOP3.LUT R151, R151, R150, RZ, 0x3c, !PT ;  /* 0x0000009697977212 */ /* 0x000fe200078e3cff */
        /* <DEDUP_REMOVED lines=8> */
[----:B------:R-:W-:Y:S01]  /*1b30*/  IADD3 R32, P1, PT, R12, R18, RZ ;  /* 0x000000120c207210 */ /* 0x000fe20007f3e0ff */
[----:B------:R-:W-:Y:S01]  /*1b40*/  IMAD R18, R29, R7, RZ ;  /* 0x000000071d127224 */ /* 0x000fe200078e02ff */
[----:B------:R-:W-:Y:S02]  /*1b50*/  LOP3.LUT R19, R45, 0xc0, RZ, 0xc0, !PT ;  /* 0x000000c02d137812 */ /* 0x000fe400078ec0ff */
[----:B------:R-:W-:Y:S02]  /*1b60*/  IADD3.X R33, PT, PT, RZ, R30, RZ, P1, !PT ;  /* 0x0000001eff217210 */ /* 0x000fe40000ffe4ff */
[----:B------:R-:W-:Y:S01]  /*1b70*/  MOV R21, 0x400 ;  /* 0x0000040000157802 */ /* 0x000fe20000000f00 */
[----:B------:R-:W-:Y:S01]  /*1b80*/  IMAD R18, R6, R28, R18 ;  /* 0x0000001c06127224 */ /* 0x000fe200078e0212 */
[----:B------:R-:W-:Y:S01]  /*1b90*/  LOP3.LUT R19, R19, 0x18, R44, 0xf8, !PT ;  /* 0x0000001813137812 */ /* 0x000fe200078ef82c */
[----:B------:R-:W-:Y:S01]  /*1ba0*/  IMAD R20, R27, R143, RZ ;  /* 0x0000008f1b147224 */ /* 0x000fe200078e02ff */
[----:B-1----:R-:W-:Y:S01]  /*1bb0*/  LEA R46, R46, R21, 0x18 ;  /* 0x000000152e2e7211 */ /* 0x002fe200078ec0ff */
[----:B------:R-:W-:Y:S01]  /*1bc0*/  IMAD.WIDE.U32 R26, R26, R143, R32 ;  /* 0x0000008f1a1a7225 */ /* 0x000fe200078e0020 */
[----:B------:R-:W-:-:S03]  /*1bd0*/  LOP3.LUT R21, R19, 0x18, R45, 0x78, !PT ;  /* 0x0000001813157812 */ /* 0x000fc600078e782d */
[----:B------:R-:W-:Y:S01]  /*1be0*/  IMAD.IADD R19, R25, 0x1, R18 ;  /* 0x0000000119137824 */ /* 0x000fe200078e0212 */
[----:B------:R-:W-:Y:S01]  /*1bf0*/  MOV R18, R24 ;  /* 0x0000001800127202 */ /* 0x000fe20000000f00 */
[----:B------:R-:W-:Y:S01]  /*1c00*/  IMAD.IADD R25, R27, 0x1, R20 ;  /* 0x000000011b197824 */ /* 0x000fe200078e0214 */
[----:B------:R-:W-:Y:S02]  /*1c10*/  IADD3 R20, P0, PT, R12, R11, RZ ;  /* 0x0000000b0c147210 */ /* 0x000fe40007f1e0ff */
[----:B------:R-:W-:Y:S01]  /*1c20*/  LOP3.LUT R45, R21, 0x1f20, R45, 0xf8, !PT ;  /* 0x00001f20152d7812 */ /* 0x000fe200078ef82d */
[----:B------:R-:W-:Y:S01]  /*1c30*/  IMAD.WIDE.U32 R18, R74, R2, R18 ;  /* 0x000000024a127225 */ /* 0x000fe200078e0012 */
[----:B------:R-:W-:-:S03]  /*1c40*/  IADD3.X R21, PT, PT, RZ, R10, RZ, P0, !PT ;  /* 0x0000000aff157210 */ /* 0x000fc600007fe4ff */
[----:B------:R-:W-:Y:S01]  /*1c50*/  IMAD R10, R3, R74, RZ ;  /* 0x0000004a030a7224 */ /* 0x000fe200078e02ff */
[----:B----4-:R-:W-:Y:S01]  /*1c60*/  LEA R152, P0, R18, R8, 0x1 ;  /* 0x0000000812987211 */ /* 0x010fe200078008ff */
[----:B------:R-:W-:Y:S02]  /*1c70*/  IMAD.MOV.U32 R24, RZ, RZ, R26 ;  /* 0x000000ffff187224 */ /* 0x000fe400078e001a */
[----:B------:R-:W-:Y:S02]  /*1c80*/  IMAD.IADD R10, R19, 0x1, R10 ;  /* 0x00000001130a7824 */ /* 0x000fe400078e020a */
[----:B------:R-:W-:-:S03]  /*1c90*/  IMAD.WIDE.U32 R26, R145, 0x40, R74 ;  /* 0x00000040911a7825 */ /* 0x000fc600078e004a */
[----:B------:R-:W-:Y:S01]  /*1ca0*/  LEA.HI.X R153, R18, R9, R10, 0x1, P0 ;  /* 0x0000000912997211 */ /* 0x000fe200000f0c0a */
[----:B------:R-:W-:Y:S01]  /*1cb0*/  IMAD R11, R27, R22, RZ ;  /* 0x000000161b0b7224 */ /* 0x000fe200078e02ff */
[----:B------:R-:W-:Y:S01]  /*1cc0*/  ISETP.GE.AND P0, PT, R54, R88, PT ;  /* 0x000000583600720c */ /* 0x000fe20003f06270 */
[C---:B------:R-:W-:Y:S01]  /*1cd0*/  IMAD.SHL.U32 R47, R22.reuse, 0x20, RZ ;  /* 0x00000020162f7824 */ /* 0x040fe200078e00ff */
[----:B------:R-:W-:Y:S01]  /*1ce0*/  SHF.L.U64.HI R48, R22, 0x5, R23 ;  /* 0x0000000516307819 */ /* 0x000fe20000010217 */
[----:B------:R-:W-:Y:S02]  /*1cf0*/  IMAD R11, R26, R23, R11 ;  /* 0x000000171a0b7224 */ /* 0x000fe400078e020b */
[----:B------:R-:W-:-:S04]  /*1d00*/  IMAD.WIDE.U32 R20, R74, R4, R20 ;  /* 0x000000044a147225 */ /* 0x000fc800078e0014 */
[----:B------:R-:W-:Y:S01]  /*1d10*/  IMAD.WIDE.U32 R22, R26, R22, R24 ;  /* 0x000000161a167225 */ /* 0x000fe200078e0018 */
[----:B------:R-:W-:-:S03]  /*1d20*/  LEA R140, P1, R20, R14, 0x1 ;  /* 0x0000000e148c7211 */ /* 0x000fc600078208ff */
[----:B------:R-:W-:Y:S01]  /*1d30*/  IMAD.IADD R139, R21, 0x1, R139 ;  /* 0x00000001158b7824 */ /* 0x000fe200078e028b */
[----:B------:R-:W-:Y:S02]  /*1d40*/  IADD3 R11, PT, PT, R23, R11, RZ ;  /* 0x0000000b170b7210 */ /* 0x000fe40007ffe0ff */
[----:B------:R-:W-:Y:S01]  /*1d50*/  LEA R72, P2, R22, R16, 0x1 ;  /* 0x0000001016487211 */ /* 0x000fe200078408ff */
[----:B------:R-:W-:Y:S01]  /*1d60*/  IMAD R45, R45, 0x2, R46 ;  /* 0x000000022d2d7824 */ /* 0x000fe200078e022e */
[----:B------:R-:W-:Y:S02]  /*1d70*/  LEA.HI.X R139, R20, R15, R139, 0x1, P1 ;  /* 0x0000000f148b7211 */ /* 0x000fe400008f0c8b */
[----:B------:R-:W-:Y:S02]  /*1d80*/  LEA.HI.X R73, R22, R17, R11, 0x1, P2 ;  /* 0x0000001116497211 */ /* 0x000fe400010f0c0b */
[C---:B------:R-:W-:Y:S02]  /*1d90*/  LOP3.LUT R10, R12.reuse, 0x20, RZ, 0xfc, !PT ;  /* 0x000000200c0a7812 */ /* 0x040fe400078efcff */
[----:B------:R-:W-:Y:S01]  /*1da0*/  LOP3.LUT R9, R12, 0x40, RZ, 0xfc, !PT ;  /* 0x000000400c097812 */ /* 0x000fe200078efcff */
        /* <DEDUP_REMOVED lines=15> */
[C---:B------:R-:W-:Y:S01]  /*1ea0*/  IMAD R69, R88.reuse, -0x40, R49 ;  /* 0xffffffc058457824 */ /* 0x040fe200078e0231 */
[----:B------:R-:W-:Y:S01]  /*1eb0*/  IADD3 R3, P0, PT, -R49, R74, RZ ;  /* 0x0000004a31037210 */ /* 0x000fe20007f1e1ff */
        /* <DEDUP_REMOVED lines=17> */
[----:B------:R-:W-:Y:S01]  /*1fd0*/  IMAD R8, R27, R7, RZ ;  /* 0x000000071b087224 */ /* 0x000fe200078e02ff */
[----:B------:R-:W-:Y:S02]  /*1fe0*/  LEA.HI R70, R11, R11, RZ, 0x1 ;  /* 0x0000000b0b467211 */ /* 0x000fe400078f08ff */
[----:B------:R-:W-:Y:S01]  /*1ff0*/  IADD3 R29, PT, PT, R29, R2, RZ ;  /* 0x000000021d1d7210 */ /* 0x000fe20007ffe0ff */
[----:B------:R-:W-:Y:S01]  /*2000*/  IMAD R8, R26, R6, R8 ;  /* 0x000000061a087224 */ /* 0x000fe200078e0208 */
[----:B------:R-:W-:Y:S01]  /*2010*/  SHF.R.S32.HI R2, RZ, 0x1f, R49 ;  /* 0x0000001fff027819 */ /* 0x000fe20000011431 */
[----:B------:R-:W-:Y:S01]  /*2020*/  IMAD.WIDE.U32 R26, R7, R26, R14 ;  /* 0x0000001a071a7225 */ /* 0x000fe200078e000e */
[----:B------:R-:W-:-:S03]  /*2030*/  SHF.R.S32.HI R70, RZ, 0x1, R70 ;  /* 0x00000001ff467819 */ /* 0x000fc60000011446 */
[----:B------:R-:W-:Y:S01]  /*2040*/  IMAD R14, R21, R71, RZ ;  /* 0x00000047150e7224 */ /* 0x000fe200078e02ff */
[----:B------:R-:W-:Y:S01]  /*2050*/  IADD3 R27, PT, PT, R27, R8, RZ ;  /* 0x000000081b1b7210 */ /* 0x000fe20007ffe0ff */
[----:B------:R-:W-:-:S04]  /*2060*/  IMAD.WIDE.U32 R28, R71, R20, R28 ;  /* 0x00000014471c7225 */ /* 0x000fc800078e001c */
[----:B------:R-:W-:Y:S02]  /*2070*/  IMAD.IADD R29, R29, 0x1, R14 ;  /* 0x000000011d1d7824 */ /* 0x000fe400078e020e */
[----:B------:R-:W-:Y:S02]  /*2080*/  IMAD R14, R25, R7, RZ ;  /* 0x00000007190e7224 */ /* 0x000fe400078e02ff */
[----:B------:R-:W-:Y:S02]  /*2090*/  IMAD.X R2, RZ, RZ, ~R2, P0 ;  /* 0x000000ffff027224 */ /* 0x000fe400000e0e02 */
[----:B------:R-:W-:Y:S02]  /*20a0*/  IMAD R6, R24, R6, R14 ;  /* 0x0000000618067224 */ /* 0x000fe400078e020e */
[----:B------:R-:W-:-:S04]  /*20b0*/  IMAD.WIDE.U32 R24, R7, R24, R28 ;  /* 0x0000001807187225 */ /* 0x000fc800078e001c */
[----:B------:R-:W-:Y:S02]  /*20c0*/  IMAD R8, R2, R78, RZ ;  /* 0x0000004e02087224 */ /* 0x000fe400078e02ff */
[----:B------:R-:W-:Y:S01]  /*20d0*/  IMAD.IADD R25, R25, 0x1, R6 ;  /* 0x0000000119197824 */ /* 0x000fe200078e0206 */
[----:B------:R-:W-:Y:S01]  /*20e0*/  IADD3 R6, PT, PT, R71, R0, RZ ;  /* 0x0000000047067210 */ /* 0x000fe20007ffe0ff */
[-C--:B------:R-:W-:Y:S01]  /*20f0*/  IMAD R8, R79, R3.reuse, R8 ;  /* 0x000000034f087224 */ /* 0x080fe200078e0208 */
[----:B------:R-:W-:Y:S01]  /*2100*/  LOP3.LUT R0, R44, 0x3, RZ, 0xc0, !PT ;  /* 0x000000032c007812 */ /* 0x000fe200078ec0ff */
[----:B------:R-:W-:-:S04]  /*2110*/  IMAD.WIDE.U32 R26, R78, R3, R26 ;  /* 0x000000034e1a7225 */ /* 0x000fc800078e001a */
[----:B------:R-:W-:Y:S01]  /*2120*/  IMAD R60, R74, R70, RZ ;  /* 0x000000464a3c7224 */ /* 0x000fe200078e02ff */
[----:B------:R-:W-:Y:S01]  /*2130*/  IADD3 R8, PT, PT, R27, R8, RZ ;  /* 0x000000081b087210 */ /* 0x000fe20007ffe0ff */
[----:B------:R-:W-:Y:S01]  /*2140*/  IMAD R15, R2, R20, RZ ;  /* 0x00000014020f7224 */ /* 0x000fe200078e02ff */
[----:B------:R-:W-:Y:S01]  /*2150*/  LEA R56, P0, R26, R22, 0x1 ;  /* 0x000000161a387211 */ /* 0x000fe200078008ff */
[C---:B------:R-:W-:Y:S01]  /*2160*/  IMAD R2, R70.reuse, R6, RZ ;  /* 0x0000000646027224 */ /* 0x040fe200078e02ff */
[----:B------:R-:W-:Y:S01]  /*2170*/  SHF.L.U32 R70, R70, 0x5, RZ ;  /* 0x0000000546467819 */ /* 0x000fe200000006ff */
[C---:B------:R-:W-:Y:S01]  /*2180*/  IMAD R6, R0.reuse, 0x4, R60 ;  /* 0x0000000400067824 */ /* 0x040fe200078e023c */
[----:B------:R-:W-:Y:S01]  /*2190*/  LEA R60, R0, R60, 0x3 ;  /* 0x0000003c003c7211 */ /* 0x000fe200078e18ff */
[----:B------:R-:W-:Y:S01]  /*21a0*/  IMAD R15, R21, R3, R15 ;  /* 0x00000003150f7224 */ /* 0x000fe200078e020f */
[----:B------:R-:W-:Y:S01]  /*21b0*/  LEA.HI.X R55, R26, R23, R8, 0x1, P0 ;  /* 0x000000171a377211 */ /* 0x000fe200000f0c08 */
[----:B------:R-:W-:Y:S01]  /*21c0*/  IMAD.WIDE.U32 R22, R20, R3, R24 ;  /* 0x0000000314167225 */ /* 0x000fe200078e0018 */
[----:B------:R-:W-:-:S02]  /*21d0*/  IADD3 R3, P1, PT, R2, R60, RZ ;  /* 0x0000003c02037210 */ /* 0x000fc40007f3e0ff */
[----:B------:R-:W-:Y:S01]  /*21e0*/  SHF.R.S32.HI R0, RZ, 0x1f, R2 ;  /* 0x0000001fff007819 */ /* 0x000fe20000011402 */
[----:B------:R-:W-:Y:S01]  /*21f0*/  IMAD.IADD R15, R23, 0x1, R15 ;  /* 0x00000001170f7824 */ /* 0x000fe200078e020f */
[----:B------:R-:W-:Y:S01]  /*2200*/  IADD3 R2, P2, PT, R2, R6, RZ ;  /* 0x0000000602027210 */ /* 0x000fe20007f5e0ff */
[----:B------:R-:W-:Y:S01]  /*2210*/  IMAD.SHL.U32 R61, R3, 0x2, RZ ;  /* 0x00000002033d7824 */ /* 0x000fe200078e00ff */
[----:B------:R-:W-:Y:S02]  /*2220*/  LEA R14, P0, R22, R16, 0x1 ;  /* 0x00000010160e7211 */ /* 0x000fe400078008ff */
[-C--:B------:R-:W-:Y:S02]  /*2230*/  LEA.HI.X.SX32 R60, R60, R0.reuse, 0x1, P1 ;  /* 0x000000003c3c7211 */ /* 0x080fe400008f0eff */
        /* <DEDUP_REMOVED lines=14> */
.L_x_9272:
[----:B------:R-:W-:Y:S01]  /*2320*/  VIADD R68, R68, 0x40 ;  /* 0x0000004044447836 */ /* 0x000fe20000000000 */
[----:B------:R-:W-:Y:S01]  /*2330*/  BSSY.RECONVERGENT B0, `(.L_x_9236) ;  /* 0x0000017000007945 */ /* 0x000fe20003800200 */
[----:B------:R-:W-:Y:S02]  /*2340*/  VIADD R69, R69, 0x40 ;  /* 0x0000004045457836 */ /* 0x000fe40000000000 */
[----:B------:R-:W-:Y:S01]  /*2350*/  IMAD.MOV.U32 R57, RZ, RZ, R55 ;  /* 0x000000ffff397224 */ /* 0x000fe200078e0037 */
[CC--:B------:R-:W-:Y:S02]  /*2360*/  ISETP.GE.AND P3, PT, R74.reuse, R68.reuse, PT ;  /* 0x000000444a00720c */ /* 0x0c0fe40003f66270 */
        /* <DEDUP_REMOVED lines=19> */
.L_x_9237:
[----:B------:R-:W-:Y:S05]  /*24a0*/  BSYNC.RECONVERGENT B0 ;  /* 0x0000000000007941 */ /* 0x000fea0003800200 */
.L_x_9236:
        /* <DEDUP_REMOVED lines=15> */
.L_x_9239:
[----:B------:R-:W-:Y:S05]  /*25a0*/  BSYNC.RECONVERGENT B0 ;  /* 0x0000000000007941 */ /* 0x000fea0003800200 */
.L_x_9238:
[----:B------:R-:W-:Y:S01]  /*25b0*/  VIADD R67, R67, 0xffffffff ;  /* 0xffffffff43437836 */ /* 0x000fe20000000000 */
[----:B------:R-:W3:Y:S01]  /*25c0*/  LD.E R55, desc[UR4][R84.64+0x130] ;  /* 0x0001300454377980 */ /* 0x000ee2000c101900 */
[----:B------:R-:W-:Y:S01]  /*25d0*/  UMOV UR6, URZ ;  /* 0x000000ff00067c82 */ /* 0x000fe20008000000 */
[----:B------:R-:W-:Y:S01]  /*25e0*/  BSSY.RECONVERGENT B2, `(.L_x_9240) ;  /* 0x0000397000027945 */ /* 0x000fe20003800200 */
[----:B------:R-:W-:Y:S01]  /*25f0*/  IADD3 R0, P0, PT, RZ, -UR6, RZ ;  /* 0x80000006ff007c10 */ /* 0x000fe2000ff1e0ff */
[----:B------:R-:W4:Y:S02]  /*2600*/  LD.E R11, desc[UR4][R84.64+0xd0] ;  /* 0x0000d004540b7980 */ /* 0x000f24000c101900 */
[----:B----4-:R-:W-:Y:S01]  /*2610*/  ISETP.NE.AND P1, PT, R11, RZ, PT ;  /* 0x000000ff0b00720c */ /* 0x010fe20003f25270 */
[----:B---3--:R-:W-:Y:S04]  /*2620*/  IMAD.SHL.U32 R55, R55, 0x40, RZ ;  /* 0x0000004037377824 */ /* 0x008fe800078e00ff */
[----:B------:R-:W-:Y:S05]  /*2630*/  IMAD.X R55, RZ, RZ, ~R55, P0 ;  /* 0x000000ffff377224 */ /* 0x000fea00000e0e37 */
[----:B------:R-:W-:Y:S04]  /*2640*/  SHF.R.S64 R0, R0, 0x1f, R55 ;  /* 0x0000001f00007819 */ /* 0x000fe80000001037 */
[----:B------:R-:W-:Y:S04]  /*2650*/  IADD3 R56, P0, PT, R56, R0, RZ ;  /* 0x0000000038387210 */ /* 0x000fe80007f1e0ff */
[----:B------:R-:W-:Y:S01]  /*2660*/  LEA.HI.X.SX32 R55, R55, R57, 0x1, P0 ;  /* 0x0000003937377211 */ /* 0x000fe200000f0eff */
[----:B------:R-:W-:Y:S02]  /*2670*/  IMAD.MOV.U32 R57, RZ, RZ, R71 ;  /* 0x000000ffff397224 */ /* 0x000fe400078e0047 */
[----:B------:R-:W-:Y:S01]  /*2680*/  VIADD R71, R71, 0xffffffc0 ;  /* 0xffffffc047477836 */ /* 0x000fe20000000000 */
[----:B------:R-:W-:Y:S06]  /*2690*/  @P1 BRA `(.L_x_9241) ;  /* 0x0000000000741947 */ /* 0x000fec0003800000 */
        /* <DEDUP_REMOVED lines=11> */
.L_x_9243:
[----:B------:R-:W-:Y:S05]  /*2750*/  BSYNC.RECONVERGENT B0 ;  /* 0x0000000000007941 */ /* 0x000fea0003800200 */
.L_x_9242:
        /* <DEDUP_REMOVED lines=17> */
.L_x_9241:
        /* <DEDUP_REMOVED lines=58> */
.L_x_9249:
[----:B------:R-:W-:Y:S05]  /*2c10*/  BSYNC.RECONVERGENT B0 ;  /* 0x0000000000007941 */ /* 0x000fea0003800200 */
.L_x_9248:
        /* <DEDUP_REMOVED lines=48> */
.L_x_9251:
[----:B------:R-:W-:Y:S05]  /*2f20*/  BSYNC.RECONVERGENT B0 ;  /* 0x0000000000007941 */ /* 0x000fea0003800200 */
.L_x_9250:
        /* <DEDUP_REMOVED lines=47> */
.L_x_9247:
[----:B------:R-:W-:Y:S05]  /*3220*/  BSYNC.RECONVERGENT B1 ;  /* 0x0000000000017941 */ /* 0x000fea0003800200 */
.L_x_9246:
        /* <DEDUP_REMOVED lines=63> */
.L_x_9255:
[----:B------:R-:W-:Y:S05]  /*3620*/  BSYNC.RECONVERGENT B0 ;  /* 0x0000000000007941 */ /* 0x000fea0003800200 */
.L_x_9254:
        /* <DEDUP_REMOVED lines=48> */
.L_x_9257:
[----:B------:R-:W-:Y:S05]  /*3930*/  BSYNC.RECONVERGENT B0 ;  /* 0x0000000000007941 */ /* 0x000fea0003800200 */
.L_x_9256:
        /* <DEDUP_REMOVED lines=47> */
.L_x_9253:
[----:B------:R-:W-:Y:S05]  /*3c30*/  BSYNC.RECONVERGENT B1 ;  /* 0x0000000000017941 */ /* 0x000fea0003800200 */
.L_x_9252:
[----:B------:R-:W3:Y:S02]  /*3c40*/  LD.E R0, desc[UR4][R84.64+0xd0] ;  /* 0x0000d00454007980 */ /* 0x000ee4000c101900 */
[----:B---3--:R-:W-:Y:S05]  /*3c50*/  IMAD.U32 R0, R0, -0x20, RZ ;  /* 0xffffffe000007824 */ /* 0x008fea00078e00ff */
[C---:B------:R-:W-:Y:S02]  /*3c60*/  LEA R16, P1, R0.reuse, R16, 0x1 ;  /* 0x0000001000107211 */ /* 0x040fe400078208ff */
[C---:B------:R-:W-:Y:S02]  /*3c70*/  LEA R34, P0, R0.reuse, R34, 0x1 ;  /* 0x0000002200227211 */ /* 0x040fe400078008ff */
[C---:B------:R-:W-:Y:S02]  /*3c80*/  LEA.HI.X.SX32 R17, R0.reuse, R17, 0x1, P1 ;  /* 0x0000001100117211 */ /* 0x040fe400008f0eff */
[----:B------:R-:W-:Y:S01]  /*3c90*/  LEA.HI.X.SX32 R35, R0, R35, 0x1, P0 ;  /* 0x0000002300237211 */ /* 0x000fe200000f0eff */
[----:B------:R-:W-:Y:S05]  /*3ca0*/  BRA `(.L_x_9244) ;  /* 0x0000002000a87947 */ /* 0x000fea0003800000 */
.L_x_9245:
        /* <DEDUP_REMOVED lines=96> */
.L_x_9261:
[----:B------:R-:W-:Y:S05]  /*42b0*/  BSYNC.RECONVERGENT B0 ;  /* 0x0000000000007941 */ /* 0x000fea0003800200 */
.L_x_9260:
        /* <DEDUP_REMOVED lines=87> */
.L_x_9263:
[----:B------:R-:W-:Y:S05]  /*4830*/  BSYNC.RECONVERGENT B0 ;  /* 0x0000000000007941 */ /* 0x000fea0003800200 */
.L_x_9262:
        /* <DEDUP_REMOVED lines=86> */
.L_x_9259:
[----:B------:R-:W-:Y:S05]  /*4da0*/  BSYNC.RECONVERGENT B1 ;  /* 0x0000000000017941 */ /* 0x000fea0003800200 */
.L_x_9258:
        /* <DEDUP_REMOVED lines=96> */
.L_x_9267:
[----:B------:R-:W-:Y:S05]  /*53b0*/  BSYNC.RECONVERGENT B0 ;  /* 0x0000000000007941 */ /* 0x000fea0003800200 */
.L_x_9266:
        /* <DEDUP_REMOVED lines=87> */
.L_x_9269:
[----:B------:R-:W-:Y:S05]  /*5930*/  BSYNC.RECONVERGENT B0 ;  /* 0x0000000000007941 */ /* 0x000fea0003800200 */
.L_x_9268:
        /* <DEDUP_REMOVED lines=86> */
.L_x_9265:
[----:B------:R-:W-:Y:S05]  /*5ea0*/  BSYNC.RECONVERGENT B1 ;  /* 0x0000000000017941 */ /* 0x000fea0003800200 */
.L_x_9264:
        /* <DEDUP_REMOVED lines=10> */
.L_x_9244:
[----:B------:R-:W-:Y:S05]  /*5f50*/  BSYNC.RECONVERGENT B2 ;  /* 0x0000000000027941 */ /* 0x000fea0003800200 */
.L_x_9240:
        /* <DEDUP_REMOVED lines=103> */
.L_x_9271:
[----:B------:R-:W-:Y:S05]  /*65d0*/  BSYNC.RECONVERGENT B0 ;  /* 0x0000000000007941 */ /* 0x000fea0003800200 */
.L_x_9270:
[----:B------:R-:W-:Y:S11]  /*65e0*/  ISETP.GT.AND P0, PT, R67, R54, PT ;  /* 0x000000364300720c */ /* 0x000ff60003f04270 */
[----:B------:R-:W-:Y:S02]  /*65f0*/  @!UPT UIADD3 URZ, UPT, UPT, URZ, URZ, URZ ;  /* 0x000000fffffff290 */ /* 0x000fe4000fffe0ff */
[----:B------:R-:W-:Y:S05]  /*6600*/  @P0 BRA `(.L_x_9272) ;  /* 0xffffffbc00440947 */ /* 0x000fea000383ffff */
.L_x_9235:
        /* <DEDUP_REMOVED lines=30> */
.L_x_9277:
[----:B------:R3:W-:Y:S02]  /*67f0*/  STS.128 [R45+0x2000], RZ ;  /* 0x002000ff2d007388 */ /* 0x0007e40000000c00 */
.L_x_9276:
[----:B------:R-:W-:Y:S05]  /*6800*/  BSYNC.RECONVERGENT B0 ;  /* 0x0000000000007941 */ /* 0x000fea0003800200 */
.L_x_9275:
        /* <DEDUP_REMOVED lines=24> */
.L_x_9279:
[----:B------:R1:W-:Y:S01]  /*6990*/  STS.128 [R45+0x2800], RZ ;  /* 0x002800ff2d007388 */ /* 0x0003e20000000c00 */
[----:B------:R-:W-:Y:S05]  /*69a0*/  BRA `(.L_x_9278) ;  /* 0x0000003800487947 */ /* 0x000fea0003800000 */
.L_x_9274:
[----:B------:R-:W2:Y:S01]  /*69b0*/  LD.E.64 R2, desc[UR4][R84.64+0xf0] ;  /* 0x0000f00454027980 */ /* 0x000ea2000c101b00 */
[----:B------:R-:W-:-:S03]  /*69c0*/  IMAD.MOV.U32 R4, RZ, RZ, RZ ;  /* 0x000000ffff047224 */ /* 0x000fc600078e00ff */
[----:B-----5:R-:W5:Y:S04]  /*69d0*/  LD.E.64 R32, desc[UR4][R84.64+0x148] ;  /* 0x0001480454207980 */ /* 0x020f68000c101b00 */
[----:B------:R-:W5:Y:S01]  /*69e0*/  LD.E.64 R30, desc[UR4][R84.64+0x150] ;  /* 0x00015004541e7980 */ /* 0x000f62000c101b00 */
[----:B--2---:R-:W-:-:S04]  /*69f0*/  ISETP.NE.U32.AND P1, PT, R2, RZ, PT ;  /* 0x000000ff0200720c */ /* 0x004fc80003f25070 */
[----:B------:R-:W-:-:S13]  /*6a00*/  ISETP.NE.AND.EX P1, PT, R3, RZ, PT, P1 ;  /* 0x000000ff0300720c */ /* 0x000fda0003f25310 */
[----:B------:R-:W-:-:S05]  /*6a10*/  @P1 IADD3 R2, P0, PT, R2, R51, RZ ;  /* 0x0000003302021210 */ /* 0x000fca0007f1e0ff */
[----:B------:R-:W-:-:S05]  /*6a20*/  @P1 IMAD.X R3, R3, 0x1, R50, P0 ;  /* 0x0000000103031824 */ /* 0x000fca00000e0632 */
[----:B------:R1:W2:Y:S04]  /*6a30*/  @P1 LD.E R4, desc[UR4][R2.64] ;  /* 0x0000000402041980 */ /* 0x0002a8000c101900 */
[----:B------:R-:W3:Y:S01]  /*6a40*/  LD.E.U8 R2, desc[UR4][R84.64+0x1b3] ;  /* 0x0001b30454027980 */ /* 0x000ee2000c101100 */
[----:B------:R-:W-:-:S04]  /*6a50*/  LEA.HI R11, R0, R0, RZ, 0x1 ;  /* 0x00000000000b7211 */ /* 0x000fc800078f08ff */
[----:B------:R-:W-:Y:S02]  /*6a60*/  SHF.R.S32.HI R11, RZ, 0x1, R11 ;  /* 0x00000001ff0b7819 */ /* 0x000fe4000001140b */
[----:B-1----:R-:W-:Y:S01]  /*6a70*/  LOP3.LUT R3, R128, 0xc, RZ, 0xc0, !PT ;  /* 0x0000000c80037812 */ /* 0x002fe200078ec0ff */
[----:B--2---:R-:W-:-:S04]  /*6a80*/  IMAD.IADD R4, R49, 0x1, R4 ;  /* 0x0000000131047824 */ /* 0x004fc800078e0204 */
[----:B------:R-:W-:-:S05]  /*6a90*/  IMAD R4, R4, R11, RZ ;  /* 0x0000000b04047224 */ /* 0x000fca00078e02ff */
[----:B------:R-:W-:-:S04]  /*6aa0*/  IADD3 R5, P1, PT, R4, R3, RZ ;  /* 0x0000000304057210 */ /* 0x000fc80007f3e0ff */
[----:B------:R-:W-:Y:S02]  /*6ab0*/  IADD3 R3, P0, PT, R3, R5, RZ ;  /* 0x0000000503037210 */ /* 0x000fe40007f1e0ff */
[----:B------:R-:W-:Y:S02]  /*6ac0*/  LEA.HI.X.SX32 R4, R4, RZ, 0x1, P1 ;  /* 0x000000ff04047211 */ /* 0x000fe400008f0eff */
[----:B---3--:R-:W-:-:S03]  /*6ad0*/  ISETP.NE.AND P2, PT, R2, RZ, PT ;  /* 0x000000ff0200720c */ /* 0x008fc60003f45270 */
[----:B------:R-:W-:-:S10]  /*6ae0*/  IMAD.X R2, RZ, RZ, R4, P0 ;  /* 0x000000ffff027224 */ /* 0x000fd400000e0604 */
[----:B------:R-:W-:Y:S05]  /*6af0*/  @!P2 BRA `(.L_x_9280) ;  /* 0x000000140044a947 */ /* 0x000fea0003800000 */
[----:B------:R1:W5:Y:S01]  /*6b00*/  LD.E R8, desc[UR4][R84.64+0xc0] ;  /* 0x0000c00454087980 */ /* 0x000362000c101900 */
[----:B------:R-:W-:Y:S01]  /*6b10*/  IMAD.IADD R52, R147, 0x1, -R52 ;  /* 0x0000000193347824 */ /* 0x000fe200078e0a34 */
[C---:B------:R-:W-:Y:S01]  /*6b20*/  SHF.L.U64.HI R4, R5.reuse, 0x1, R4 ;  /* 0x0000000105047819 */ /* 0x040fe20000010204 */
[----:B------:R-:W-:Y:S01]  /*6b30*/  IMAD.SHL.U32 R20, R5, 0x2, RZ ;  /* 0x0000000205147824 */ /* 0x000fe200078e00ff */
[----:B------:R-:W-:Y:S02]  /*6b40*/  BSSY.RECONVERGENT B2, `(.L_x_9281) ;  /* 0x00000a9000027945 */ /* 0x000fe40003800200 */
        /* <DEDUP_REMOVED lines=17> */
[C---:B-----5:R-:W-:Y:S01]  /*6c60*/  IMAD.U32 R25, R19.reuse, 0x10000, RZ ;  /* 0x0001000013197824 */ /* 0x060fe200078e00ff */
[----:B------:R-:W-:Y:S02]  /*6c70*/  LOP3.LUT R24, R19, 0xffff0000, RZ, 0xc0, !PT ;  /* 0xffff000013187812 */ /* 0x000fe400078ec0ff */
[C---:B------:R-:W-:Y:S02]  /*6c80*/  SHF.L.U32 R7, R17.reuse, 0x10, RZ ;  /* 0x0000001011077819 */ /* 0x040fe400000006ff */
[----:B------:R-:W-:-:S02]  /*6c90*/  LOP3.LUT R6, R17, 0xffff0000, RZ, 0xc0, !PT ;  /* 0xffff000011067812 */ /* 0x000fc400078ec0ff */
[C---:B------:R-:W-:Y:S02]  /*6ca0*/  SHF.L.U32 R11, R16.reuse, 0x10, RZ ;  /* 0x00000010100b7819 */ /* 0x040fe400000006ff */
[----:B------:R-:W-:Y:S02]  /*6cb0*/  LOP3.LUT R27, R16, 0xffff0000, RZ, 0xc0, !PT ;  /* 0xffff0000101b7812 */ /* 0x000fe400078ec0ff */
[C---:B------:R-:W-:Y:S02]  /*6cc0*/  SHF.L.U32 R26, R18.reuse, 0x10, RZ ;  /* 0x00000010121a7819 */ /* 0x040fe400000006ff */
[----:B------:R-:W-:Y:S02]  /*6cd0*/  LOP3.LUT R28, R18, 0xffff0000, RZ, 0xc0, !PT ;  /* 0xffff0000121c7812 */ /* 0x000fe400078ec0ff */
[C---:B---3--:R-:W-:Y:S01]  /*6ce0*/  LOP3.LUT R19, R2.reuse, 0xffff0000, RZ, 0xc0, !PT ;  /* 0xffff000002137812 */ /* 0x048fe200078ec0ff */
[----:B------:R-:W-:Y:S01]  /*6cf0*/  IMAD.U32 R2, R2, 0x10000, RZ ;  /* 0x0001000002027824 */ /* 0x000fe200078e00ff */
[C---:B------:R-:W-:Y:S01]  /*6d00*/  LOP3.LUT R17, R3.reuse, 0xffff0000, RZ, 0xc0, !PT ;  /* 0xffff000003117812 */ /* 0x040fe200078ec0ff */
[----:B------:R-:W-:Y:S01]  /*6d10*/  IMAD.U32 R3, R3, 0x10000, RZ ;  /* 0x0001000003037824 */ /* 0x000fe200078e00ff */
[----:B----4-:R-:W-:Y:S01]  /*6d20*/  LOP3.LUT R23, R4, 0xffff0000, RZ, 0xc0, !PT ;  /* 0xffff000004177812 */ /* 0x010fe200078ec0ff */
[----:B------:R-:W-:Y:S01]  /*6d30*/  FMUL.FTZ R16, R6, R19 ;  /* 0x0000001306107220 */ /* 0x000fe20000410000 */
[C---:B------:R-:W-:Y:S01]  /*6d40*/  LOP3.LUT R22, R5.reuse, 0xffff0000, RZ, 0xc0, !PT ;  /* 0xffff000005167812 */ /* 0x040fe200078ec0ff */
[----:B------:R-:W-:Y:S01]  /*6d50*/  FMUL.FTZ R18, R24, R17 ;  /* 0x0000001118127220 */ /* 0x000fe20000410000 */
[----:B------:R-:W-:Y:S01]  /*6d60*/  SHF.L.U32 R4, R4, 0x10, RZ ;  /* 0x0000001004047819 */ /* 0x000fe200000006ff */
[-C--:B------:R-:W-:Y:S01]  /*6d70*/  FMUL.FTZ R6, R6, R23.reuse ;  /* 0x0000001706067220 */ /* 0x080fe20000410000 */
[----:B------:R-:W-:Y:S01]  /*6d80*/  SHF.L.U32 R5, R5, 0x10, RZ ;  /* 0x0000001005057819 */ /* 0x000fe200000006ff */
[----:B------:R-:W-:Y:S01]  /*6d90*/  FMUL.FTZ R24, R24, R22 ;  /* 0x0000001618187220 */ /* 0x000fe20000410000 */
[C---:B------:R-:W-:Y:S01]  /*6da0*/  FFMA.FTZ R16, R7.reuse, R23, -R16 ;  /* 0x0000001707107223 */ /* 0x040fe20000010810 */
[----:B------:R-:W-:Y:S01]  /*6db0*/  FFMA.FTZ R6, R7, R19, R6 ;  /* 0x0000001307067223 */ /* 0x000fe20000010006 */
[----:B------:R-:W-:Y:S01]  /*6dc0*/  FMUL.FTZ R7, R27, R2 ;  /* 0x000000021b077220 */ /* 0x000fe20000410000 */
[----:B------:R-:W-:Y:S01]  /*6dd0*/  FFMA.FTZ R24, R25, R17, R24 ;  /* 0x0000001119187223 */ /* 0x000fe20000010018 */
[----:B------:R-:W-:Y:S01]  /*6de0*/  FMUL.FTZ R27, R27, R4 ;  /* 0x000000041b1b7220 */ /* 0x000fe20000410000 */
[C---:B------:R-:W-:Y:S01]  /*6df0*/  FMUL.FTZ R17, R28.reuse, R3 ;  /* 0x000000031c117220 */ /* 0x040fe20000410000 */
[-C--:B------:R-:W-:Y:S01]  /*6e00*/  FMUL.FTZ R28, R28, R5.reuse ;  /* 0x000000051c1c7220 */ /* 0x080fe20000410000 */
        /* <DEDUP_REMOVED lines=9> */
[----:B------:R-:W-:Y:S01]  /*6ea0*/  MOV R17, R16 ;  /* 0x0000001000117202 */ /* 0x000fe20000000f00 */
[----:B------:R-:W-:Y:S01]  /*6eb0*/  IMAD.MOV.U32 R16, RZ, RZ, R7 ;  /* 0x000000ffff107224 */ /* 0x000fe200078e0007 */
[----:B------:R-:W-:Y:S02]  /*6ec0*/  MOV R19, R18 ;  /* 0x0000001200137202 */ /* 0x000fe40000000f00 */
[----:B------:R-:W-:-:S02]  /*6ed0*/  MOV R18, R28 ;  /* 0x0000001c00127202 */ /* 0x000fc40000000f00 */
.L_x_9286:
[----:B------:R-:W-:Y:S05]  /*6ee0*/  BSYNC.RECONVERGENT B0 ;  /* 0x0000000000007941 */ /* 0x000fea0003800200 */
.L_x_9285:
[----:B-----5:R-:W-:Y:S01]  /*6ef0*/  IMAD.MOV.U32 R6, RZ, RZ, R18 ;  /* 0x000000ffff067224 */ /* 0x020fe200078e0012 */
[----:B------:R-:W-:Y:S01]  /*6f00*/  MOV R4, R16 ;  /* 0x0000001000047202 */ /* 0x000fe20000000f00 */
[----:B------:R-:W-:Y:S01]  /*6f10*/  IMAD.MOV.U32 R7, RZ, RZ, R19 ;  /* 0x000000ffff077224 */ /* 0x000fe200078e0013 */
[----:B------:R-:W-:Y:S02]  /*6f20*/  MOV R5, R17 ;  /* 0x0000001100057202 */ /* 0x000fe40000000f00 */
.L_x_9284:
[----:B------:R-:W-:Y:S05]  /*6f30*/  BSYNC.RECONVERGENT B1 ;  /* 0x0000000000017941 */ /* 0x000fea0003800200 */
.L_x_9283:
        /* <DEDUP_REMOVED lines=9> */
[----:B------:R-:W2:Y:S04]  /*6fd0*/  LD.E.64 R2, desc[UR4][R20.64+0x20] ;  /* 0x0000200414027980 */ /* 0x000ea8000c101b00 */
[----:B---3--:R-:W3:Y:S01]  /*6fe0*/  LD.E.64 R4, desc[UR4][R14.64+0x20] ;  /* 0x000020040e047980 */ /* 0x008ee2000c101b00 */
        /* <DEDUP_REMOVED lines=8> */
[C---:B--2---:R-:W-:Y:S01]  /*7070*/  LOP3.LUT R19, R2.reuse, 0xffff0000, RZ, 0xc0, !PT ;  /* 0xffff000002137812 */ /* 0x044fe200078ec0ff */
[----:B------:R-:W-:Y:S01]  /*7080*/  IMAD.U32 R2, R2, 0x10000, RZ ;  /* 0x0001000002027824 */ /* 0x000fe200078e00ff */
[C---:B------:R-:W-:Y:S01]  /*7090*/  LOP3.LUT R17, R3.reuse, 0xffff0000, RZ, 0xc0, !PT ;  /* 0xffff000003117812 */ /* 0x040fe200078ec0ff */
[----:B------:R-:W-:Y:S01]  /*70a0*/  IMAD.U32 R3, R3, 0x10000, RZ ;  /* 0x0001000003037824 */ /* 0x000fe200078e00ff */
[----:B---3--:R-:W-:Y:S01]  /*70b0*/  LOP3.LUT R23, R4, 0xffff0000, RZ, 0xc0, !PT ;  /* 0xffff000004177812 */ /* 0x008fe200078ec0ff */
        /* <DEDUP_REMOVED lines=27> */
.L_x_9290:
[----:B------:R-:W-:Y:S05]  /*7270*/  BSYNC.RECONVERGENT B0 ;  /* 0x0000000000007941 */ /* 0x000fea0003800200 */
.L_x_9289:
[----:B-----5:R1:W-:Y:S02]  /*7280*/  STS.128 [R45+0x1000], R16 ;  /* 0x001000102d007388 */ /* 0x0203e40000000c00 */
.L_x_9288:
[----:B------:R-:W-:Y:S05]  /*7290*/  BSYNC.RECONVERGENT B1 ;  /* 0x0000000000017941 */ /* 0x000fea0003800200 */
.L_x_9287:
        /* <DEDUP_REMOVED lines=49> */
.L_x_9292:
[----:B------:R-:W-:Y:S05]  /*75b0*/  BSYNC.RECONVERGENT B0 ;  /* 0x0000000000007941 */ /* 0x000fea0003800200 */
.L_x_9291:
[----:B-----5:R1:W-:Y:S02]  /*75c0*/  STS.128 [R45+0x2000], R16 ;  /* 0x002000102d007388 */ /* 0x0203e40000000c00 */
.L_x_9282:
[----:B------:R-:W-:Y:S05]  /*75d0*/  BSYNC.RECONVERGENT B2 ;  /* 0x0000000000027941 */ /* 0x000fea0003800200 */
.L_x_9281:
        /* <DEDUP_REMOVED lines=55> */
.L_x_9296:
[----:B------:R-:W-:Y:S05]  /*7950*/  BSYNC.RECONVERGENT B0 ;  /* 0x0000000000007941 */ /* 0x000fea0003800200 */
.L_x_9295:
[----:B-----5:R1:W-:Y:S02]  /*7960*/  STS.128 [R45+0x800], R16 ;  /* 0x000800102d007388 */ /* 0x0203e40000000c00 */
.L_x_9294:
[----:B------:R-:W-:Y:S05]  /*7970*/  BSYNC.RECONVERGENT B1 ;  /* 0x0000000000017941 */ /* 0x000fea0003800200 */
.L_x_9293:
        /* <DEDUP_REMOVED lines=50> */
.L_x_9300:
[----:B------:R-:W-:Y:S05]  /*7ca0*/  BSYNC.RECONVERGENT B0 ;  /* 0x0000000000007941 */ /* 0x000fea0003800200 */
.L_x_9299:
[----:B-----5:R1:W-:Y:S02]  /*7cb0*/  STS.128 [R45+0x1800], R16 ;  /* 0x001800102d007388 */ /* 0x0203e40000000c00 */
.L_x_9298:
[----:B------:R-:W-:Y:S05]  /*7cc0*/  BSYNC.RECONVERGENT B1 ;  /* 0x0000000000017941 */ /* 0x000fea0003800200 */
.L_x_9297:
[----:B------:R-:W-:-:S13]  /*7cd0*/  ISETP.GE.AND P0, PT, R9, R8, PT ;  /* 0x000000080900720c */ /* 0x000fda0003f06270 */
[----:B------:R1:W-:Y:S01]  /*7ce0*/  @P0 STS.128 [R45+0x2800], RZ ;  /* 0x002800ff2d000388 */ /* 0x0003e20000000c00 */
[----:B------:R-:W-:Y:S05]  /*7cf0*/  @P0 BRA `(.L_x_9278) ;  /* 0x0000002400740947 */ /* 0x000fea0003800000 */
[----:B-1----:R1:W5:Y:S01]  /*7d00*/  LD.E.128 R16, desc[UR4][R28.64+0x80] ;  /* 0x000080041c107980 */ /* 0x002362000c101d00 */
[----:B------:R-:W-:Y:S01]  /*7d10*/  ISETP.GE.AND P0, PT, R9, R0, PT ;  /* 0x000000000900720c */ /* 0x000fe20003f06270 */
[----:B------:R-:W-:-:S12]  /*7d20*/  BSSY.RECONVERGENT B0, `(.L_x_9301) ;  /* 0x000002c000007945 */ /* 0x000fd80003800200 */
[----:B------:R-:W-:Y:S05]  /*7d30*/  @P0 BRA `(.L_x_9302) ;  /* 0x0000000000a80947 */ /* 0x000fea0003800000 */
[----:B------:R2:W4:Y:S04]  /*7d40*/  LD.E.64 R2, desc[UR4][R20.64+0x40] ;  /* 0x0000400414027980 */ /* 0x000528000c101b00 */
[----:B---3--:R4:W3:Y:S01]  /*7d50*/  LD.E.64 R4, desc[UR4][R14.64+0x40] ;  /* 0x000040040e047980 */ /* 0x0088e2000c101b00 */
[C---:B-----5:R-:W-:Y:S02]  /*7d60*/  SHF.L.U32 R6, R17.reuse, 0x10, RZ ;  /* 0x0000001011067819 */ /* 0x060fe400000006ff */
[----:B------:R-:W-:Y:S02]  /*7d70*/  LOP3.LUT R0, R17, 0xffff0000, RZ, 0xc0, !PT ;  /* 0xffff000011007812 */ /* 0x000fe400078ec0ff */
[----:B------:R-:W-:Y:S02]  /*7d80*/  SHF.L.U32 R7, R16, 0x10, RZ ;  /* 0x0000001010077819 */ /* 0x000fe400000006ff */
[----:B------:R-:W-:-:S02]  /*7d90*/  LOP3.LUT R17, R19, 0xffff0000, RZ, 0xc0, !PT ;  /* 0xffff000013117812 */ /* 0x000fc400078ec0ff */
[----:B------:R-:W-:Y:S02]  /*7da0*/  LOP3.LUT R22, R18, 0xffff0000, RZ, 0xc0, !PT ;  /* 0xffff000012167812 */ /* 0x000fe400078ec0ff */
[----:B--2---:R-:W-:Y:S01]  /*7db0*/  LOP3.LUT R21, R16, 0xffff0000, RZ, 0xc0, !PT ;  /* 0xffff000010157812 */ /* 0x004fe200078ec0ff */
[----:B------:R-:W-:Y:S01]  /*7dc0*/  IMAD.U32 R20, R19, 0x10000, RZ ;  /* 0x0001000013147824 */ /* 0x000fe200078e00ff */
[----:B------:R-:W-:Y:S02]  /*7dd0*/  SHF.L.U32 R19, R18, 0x10, RZ ;  /* 0x0000001012137819 */ /* 0x000fe400000006ff */
[C---:B----4-:R-:W-:Y:S01]  /*7de0*/  LOP3.LUT R14, R2.reuse, 0xffff0000, RZ, 0xc0, !PT ;  /* 0xffff0000020e7812 */ /* 0x050fe200078ec0ff */
[----:B------:R-:W-:Y:S01]  /*7df0*/  IMAD.U32 R2, R2, 0x10000, RZ ;  /* 0x0001000002027824 */ /* 0x000fe200078e00ff */
[C---:B------:R-:W-:Y:S01]  /*7e00*/  LOP3.LUT R11, R3.reuse, 0xffff0000, RZ, 0xc0, !PT ;  /* 0xffff0000030b7812 */ /* 0x040fe200078ec0ff */
[----:B------:R-:W-:Y:S01]  /*7e10*/  IMAD.U32 R3, R3, 0x10000, RZ ;  /* 0x0001000003037824 */ /* 0x000fe200078e00ff */
[----:B---3--:R-:W-:Y:S01]  /*7e20*/  LOP3.LUT R16, R4, 0xffff0000, RZ, 0xc0, !PT ;  /* 0xffff000004107812 */ /* 0x008fe200078ec0ff */
[----:B------:R-:W-:Y:S01]  /*7e30*/  FMUL.FTZ R8, R0, R14 ;  /* 0x0000000e00087220 */ /* 0x000fe20000410000 */
[----:B------:R-:W-:Y:S01]  /*7e40*/  LOP3.LUT R15, R5, 0xffff0000, RZ, 0xc0, !PT ;  /* 0xffff0000050f7812 */ /* 0x000fe200078ec0ff */
[----:B------:R-:W-:Y:S01]  /*7e50*/  FMUL.FTZ R18, R17, R11 ;  /* 0x0000000b11127220 */ /* 0x000fe20000410000 */
[----:B------:R-:W-:Y:S01]  /*7e60*/  SHF.L.U32 R4, R4, 0x10, RZ ;  /* 0x0000001004047819 */ /* 0x000fe200000006ff */
[-C--:B------:R-:W-:Y:S01]  /*7e70*/  FMUL.FTZ R0, R0, R16.reuse ;  /* 0x0000001000007220 */ /* 0x080fe20000410000 */
[----:B------:R-:W-:Y:S01]  /*7e80*/  SHF.L.U32 R5, R5, 0x10, RZ ;  /* 0x0000001005057819 */ /* 0x000fe200000006ff */
[----:B------:R-:W-:Y:S01]  /*7e90*/  FMUL.FTZ R17, R17, R15 ;  /* 0x0000000f11117220 */ /* 0x000fe20000410000 */
[C---:B------:R-:W-:Y:S01]  /*7ea0*/  FFMA.FTZ R8, R6.reuse, R16, -R8 ;  /* 0x0000001006087223 */ /* 0x040fe20000010808 */
[----:B------:R-:W-:Y:S01]  /*7eb0*/  FFMA.FTZ R0, R6, R14, R0 ;  /* 0x0000000e06007223 */ /* 0x000fe20000010000 */
[C---:B------:R-:W-:Y:S01]  /*7ec0*/  FMUL.FTZ R6, R21.reuse, R2 ;  /* 0x0000000215067220 */ /* 0x040fe20000410000 */
[----:B------:R-:W-:Y:S01]  /*7ed0*/  FFMA.FTZ R17, R20, R11, R17 ;  /* 0x0000000b14117223 */ /* 0x000fe20000010011 */
        /* <DEDUP_REMOVED lines=15> */
[----:B------:R-:W-:-:S02]  /*7fd0*/  MOV R18, R11 ;  /* 0x0000000b00127202 */ /* 0x000fc40000000f00 */
.L_x_9302:
[----:B------:R-:W-:Y:S05]  /*7fe0*/  BSYNC.RECONVERGENT B0 ;  /* 0x0000000000007941 */ /* 0x000fea0003800200 */
.L_x_9301:
[----:B-----5:R1:W-:Y:S01]  /*7ff0*/  STS.128 [R45+0x2800], R16 ;  /* 0x002800102d007388 */ /* 0x0203e20000000c00 */
[----:B------:R-:W-:Y:S05]  /*8000*/  BRA `(.L_x_9278) ;  /* 0x0000002000b07947 */ /* 0x000fea0003800000 */
.L_x_9280:
        /* <DEDUP_REMOVED lines=70> */
[C---:B------:R-:W-:Y:S01]  /*8470*/  IMAD.U32 R7, R21.reuse, 0x10000, RZ ;  /* 0x0001000015077824 */ /* 0x040fe200078e00ff */
        /* <DEDUP_REMOVED lines=25> */
.L_x_9307:
[----:B------:R-:W-:Y:S05]  /*8610*/  BSYNC.RECONVERGENT B0 ;  /* 0x0000000000007941 */ /* 0x000fea0003800200 */
.L_x_9306:
[----:B------:R-:W-:Y:S05]  /*8620*/  BSYNC.RECONVERGENT B1 ;  /* 0x0000000000017941 */ /* 0x000fea0003800200 */
.L_x_9305:
        /* <DEDUP_REMOVED lines=69> */
[C---:B------:R-:W-:Y:S01]  /*8a80*/  LOP3.LUT R18, R19.reuse, 0xffff0000, RZ, 0xc0, !PT ;  /* 0xffff000013127812 */ /* 0x040fe200078ec0ff */
        /* <DEDUP_REMOVED lines=19> */
.L_x_9311:
[----:B------:R-:W-:Y:S05]  /*8bc0*/  BSYNC.RECONVERGENT B0 ;  /* 0x0000000000007941 */ /* 0x000fea0003800200 */
.L_x_9310:
[----:B-----5:R1:W-:Y:S02]  /*8bd0*/  STS.128 [R45+0x1000], R24 ;  /* 0x001000182d007388 */ /* 0x0203e40000000c00 */
.L_x_9309:
[----:B------:R-:W-:Y:S05]  /*8be0*/  BSYNC.RECONVERGENT B1 ;  /* 0x0000000000017941 */ /* 0x000fea0003800200 */
.L_x_9308:
        /* <DEDUP_REMOVED lines=87> */
.L_x_9313:
[----:B------:R-:W-:Y:S05]  /*9160*/  BSYNC.RECONVERGENT B0 ;  /* 0x0000000000007941 */ /* 0x000fea0003800200 */
.L_x_9312:
[----:B-----5:R1:W-:Y:S02]  /*9170*/  STS.128 [R45+0x2000], R24 ;  /* 0x002000182d007388 */ /* 0x0203e40000000c00 */
.L_x_9304:
[----:B------:R-:W-:Y:S05]  /*9180*/  BSYNC.RECONVERGENT B2 ;  /* 0x0000000000027941 */ /* 0x000fea0003800200 */
.L_x_9303:
        /* <DEDUP_REMOVED lines=29> */
[C---:B-----5:R-:W-:Y:S01]  /*9360*/  LOP3.LUT R14, R25.reuse, 0xffff0000, RZ, 0xc0, !PT ;  /* 0xffff0000190e7812 */ /* 0x060fe200078ec0ff */
[----:B------:R-:W-:Y:S01]  /*9370*/  IMAD.U32 R37, R25, 0x10000, RZ ;  /* 0x0001000019257824 */ /* 0x000fe200078e00ff */
[C---:B------:R-:W-:Y:S01]  /*9380*/  LOP3.LUT R25, R27.reuse, 0xffff0000, RZ, 0xc0, !PT ;  /* 0xffff00001b197812 */ /* 0x040fe200078ec0ff */
[----:B------:R-:W-:Y:S01]  /*9390*/  IMAD.U32 R39, R27, 0x10000, RZ ;  /* 0x000100001b277824 */ /* 0x000fe200078e00ff */
[----:B------:R-:W-:Y:S02]  /*93a0*/  SHF.L.U32 R35, R24, 0x10, RZ ;  /* 0x0000001018237819 */ /* 0x000fe400000006ff */
[----:B------:R-:W-:-:S02]  /*93b0*/  SHF.L.U32 R36, R26, 0x10, RZ ;  /* 0x000000101a247819 */ /* 0x000fc400000006ff */
[----:B------:R-:W-:Y:S02]  /*93c0*/  LOP3.LUT R24, R24, 0xffff0000, RZ, 0xc0, !PT ;  /* 0xffff000018187812 */ /* 0x000fe400078ec0ff */
[----:B------:R-:W-:Y:S02]  /*93d0*/  LOP3.LUT R26, R26, 0xffff0000, RZ, 0xc0, !PT ;  /* 0xffff00001a1a7812 */ /* 0x000fe400078ec0ff */
[C---:B---3--:R-:W-:Y:S02]  /*93e0*/  SHF.L.U32 R38, R4.reuse, 0x10, RZ ;  /* 0x0000001004267819 */ /* 0x048fe400000006ff */
[----:B------:R-:W-:Y:S01]  /*93f0*/  LOP3.LUT R27, R4, 0xffff0000, RZ, 0xc0, !PT ;  /* 0xffff0000041b7812 */ /* 0x000fe200078ec0ff */
[C---:B------:R-:W-:Y:S01]  /*9400*/  IMAD.U32 R4, R5.reuse, 0x10000, RZ ;  /* 0x0001000005047824 */ /* 0x040fe200078e00ff */
[----:B------:R-:W-:Y:S01]  /*9410*/  SHF.L.U32 R42, R6, 0x10, RZ ;  /* 0x00000010062a7819 */ /* 0x000fe200000006ff */
[----:B------:R-:W-:Y:S01]  /*9420*/  @P1 FADD.FTZ R38, -R38, -RZ ;  /* 0x800000ff26261221 */ /* 0x000fe20000010100 */
[----:B------:R-:W-:Y:S01]  /*9430*/  LOP3.LUT R43, R5, 0xffff0000, RZ, 0xc0, !PT ;  /* 0xffff0000052b7812 */ /* 0x000fe200078ec0ff */
[----:B------:R-:W-:Y:S01]  /*9440*/  IMAD.U32 R5, R7, 0x10000, RZ ;  /* 0x0001000007057824 */ /* 0x000fe200078e00ff */
[----:B------:R-:W-:Y:S01]  /*9450*/  LOP3.LUT R6, R6, 0xffff0000, RZ, 0xc0, !PT ;  /* 0xffff000006067812 */ /* 0x000fe200078ec0ff */
[----:B------:R-:W-:Y:S01]  /*9460*/  @P1 FADD.FTZ R27, -R27, -RZ ;  /* 0x800000ff1b1b1221 */ /* 0x000fe20000010100 */
[----:B------:R-:W-:Y:S01]  /*9470*/  LOP3.LUT R7, R7, 0xffff0000, RZ, 0xc0, !PT ;  /* 0xffff000007077812 */ /* 0x000fe200078ec0ff */
[----:B------:R-:W-:Y:S01]  /*9480*/  @P1 FADD.FTZ R4, -R4, -RZ ;  /* 0x800000ff04041221 */ /* 0x000fe20000010100 */
[----:B--2---:R-:W-:Y:S01]  /*9490*/  SHF.L.U32 R48, R20, 0x10, RZ ;  /* 0x0000001014307819 */ /* 0x004fe200000006ff */
[----:B------:R-:W-:Y:S01]  /*94a0*/  @P1 FADD.FTZ R6, -R6, -RZ ;  /* 0x800000ff06061221 */ /* 0x000fe20000010100 */
        /* <DEDUP_REMOVED lines=11> */
[----:B------:R-:W-:Y:S01]  /*9560*/  FMUL.FTZ R20, R20, R4 ;  /* 0x0000000414147220 */ /* 0x000fe20000410000 */
[----:B------:R-:W-:Y:S01]  /*9570*/  FMUL.FTZ R22, R22, R6 ;  /* 0x0000000616167220 */ /* 0x000fe20000410000 */
[----:B------:R-:W-:Y:S01]  /*9580*/  FMUL.FTZ R21, R21, R5 ;  /* 0x0000000515157220 */ /* 0x000fe20000410000 */
[----:B------:R-:W-:Y:S01]  /*9590*/  @P1 FADD.FTZ R42, -R42, -RZ ;  /* 0x800000ff2a2a1221 */ /* 0x000fe20000010100 */
[C---:B----4-:R-:W-:Y:S01]  /*95a0*/  SHF.L.U32 R6, R16.reuse, 0x10, RZ ;  /* 0x0000001010067819 */ /* 0x050fe200000006ff */
[----:B------:R-:W-:Y:S01]  /*95b0*/  IMAD.U32 R4, R17, 0x10000, RZ ;  /* 0x0001000011047824 */ /* 0x000fe200078e00ff */
[----:B------:R-:W-:Y:S01]  /*95c0*/  LOP3.LUT R5, R16, 0xffff0000, RZ, 0xc0, !PT ;  /* 0xffff000010057812 */ /* 0x000fe200078ec0ff */
[----:B------:R-:W-:Y:S01]  /*95d0*/  FMUL.FTZ R23, R23, R7 ;  /* 0x0000000717177220 */ /* 0x000fe20000410000 */
[----:B------:R-:W-:Y:S01]  /*95e0*/  LOP3.LUT R27, R17, 0xffff0000, RZ, 0xc0, !PT ;  /* 0xffff0000111b7812 */ /* 0x000fe200078ec0ff */
[----:B------:R-:W-:Y:S01]  /*95f0*/  FMUL.FTZ R50, R50, R43 ;  /* 0x0000002b32327220 */ /* 0x000fe20000410000 */
[C---:B------:R-:W-:Y:S01]  /*9600*/  SHF.L.U32 R17, R18.reuse, 0x10, RZ ;  /* 0x0000001012117819 */ /* 0x040fe200000006ff */
[C---:B------:R-:W-:Y:S01]  /*9610*/  IMAD.U32 R7, R19.reuse, 0x10000, RZ ;  /* 0x0001000013077824 */ /* 0x040fe200078e00ff */
[----:B------:R-:W-:Y:S01]  /*9620*/  LOP3.LUT R16, R18, 0xffff0000, RZ, 0xc0, !PT ;  /* 0xffff000012107812 */ /* 0x000fe200078ec0ff */
        /* <DEDUP_REMOVED lines=13> */
[----:B------:R-:W-:Y:S01]  /*9700*/  F2FP.BF16.F32.PACK_AB R5, R5, R6 ;  /* 0x000000060505723e */ /* 0x000fe200000010ff */
[----:B------:R-:W-:Y:S01]  /*9710*/  IMAD.MOV.U32 R25, RZ, RZ, R4 ;  /* 0x000000ffff197224 */ /* 0x000fe200078e0004 */
[----:B------:R-:W-:Y:S01]  /*9720*/  F2FP.BF16.F32.PACK_AB R16, R16, R17 ;  /* 0x000000111010723e */ /* 0x000fe200000010ff */
[----:B------:R-:W-:Y:S01]  /*9730*/  IMAD.MOV.U32 R27, RZ, RZ, R7 ;  /* 0x000000ffff1b7224 */ /* 0x000fe200078e0007 */
[----:B------:R-:W-:Y:S02]  /*9740*/  MOV R24, R5 ;  /* 0x0000000500187202 */ /* 0x000fe40000000f00 */
[----:B------:R-:W-:Y:S02]  /*9750*/  MOV R26, R16 ;  /* 0x00000010001a7202 */ /* 0x000fe40000000f00 */
.L_x_9317:
[----:B------:R-:W-:Y:S05]  /*9760*/  BSYNC.RECONVERGENT B0 ;  /* 0x0000000000007941 */ /* 0x000fea0003800200 */
.L_x_9316:
[----:B-----5:R1:W-:Y:S02]  /*9770*/  STS.128 [R45+0x800], R24 ;  /* 0x000800182d007388 */ /* 0x0203e40000000c00 */
.L_x_9315:
[----:B------:R-:W-:Y:S05]  /*9780*/  BSYNC.RECONVERGENT B1 ;  /* 0x0000000000017941 */ /* 0x000fea0003800200 */
.L_x_9314:
        /* <DEDUP_REMOVED lines=88> */
.L_x_9321:
[----:B------:R-:W-:Y:S05]  /*9d10*/  BSYNC.RECONVERGENT B0 ;  /* 0x0000000000007941 */ /* 0x000fea0003800200 */
.L_x_9320:
[----:B-----5:R1:W-:Y:S02]  /*9d20*/  STS.128 [R45+0x1800], R24 ;  /* 0x001800182d007388 */ /* 0x0203e40000000c00 */
.L_x_9319:
[----:B------:R-:W-:Y:S05]  /*9d30*/  BSYNC.RECONVERGENT B1 ;  /* 0x0000000000017941 */ /* 0x000fea0003800200 */
.L_x_9318:
        /* <DEDUP_REMOVED lines=13> */
[----:B------:R-:W-:Y:S02]  /*9e10*/  IMAD.SHL.U32 R0, R3, 0x2, RZ ;  /* 0x0000000203007824 */ /* 0x000fe400078e00ff */
        /* <DEDUP_REMOVED lines=21> */
[C---:B------:R-:W-:Y:S01]  /*9f70*/  SHF.L.U32 R14, R16.reuse, 0x10, RZ ;  /* 0x00000010100e7819 */ /* 0x040fe200000006ff */
[----:B----4-:R-:W-:Y:S01]  /*9f80*/  IMAD.U32 R18, R21, 0x10000, RZ ;  /* 0x0001000015127824 */ /* 0x010fe200078e00ff */
[----:B------:R-:W-:Y:S01]  /*9f90*/  LOP3.LUT R7, R16, 0xffff0000, RZ, 0xc0, !PT ;  /* 0xffff000010077812 */ /* 0x000fe200078ec0ff */
[----:B------:R-:W-:Y:S01]  /*9fa0*/  IMAD.U32 R16, R19, 0x10000, RZ ;  /* 0x0001000013107824 */ /* 0x000fe200078e00ff */
[----:B------:R-:W-:Y:S01]  /*9fb0*/  LOP3.LUT R33, R21, 0xffff0000, RZ, 0xc0, !PT ;  /* 0xffff000015217812 */ /* 0x000fe200078ec0ff */
[----:B------:R-:W-:Y:S01]  /*9fc0*/  @P1 FADD.FTZ R18, -R18, -RZ ;  /* 0x800000ff12121221 */ /* 0x000fe20000010100 */
[----:B------:R-:W-:-:S02]  /*9fd0*/  LOP3.LUT R31, R19, 0xffff0000, RZ, 0xc0, !PT ;  /* 0xffff0000131f7812 */ /* 0x000fc400078ec0ff */
[C---:B------:R-:W-:Y:S01]  /*9fe0*/  SHF.L.U32 R32, R22.reuse, 0x10, RZ ;  /* 0x0000001016207819 */ /* 0x040fe200000006ff */
[----:B------:R-:W-:Y:S01]  /*9ff0*/  @P1 FADD.FTZ R33, -R33, -RZ ;  /* 0x800000ff21211221 */ /* 0x000fe20000010100 */
        /* <DEDUP_REMOVED lines=8> */
[----:B------:R-:W-:Y:S01]  /*a080*/  @P1 FADD.FTZ R30, -R30, -RZ ;  /* 0x800000ff1e1e1221 */ /* 0x000fe20000010100 */
[----:B------:R-:W-:Y:S01]  /*a090*/  @P1 FADD.FTZ R19, -R19, -RZ ;  /* 0x800000ff13131221 */ /* 0x000fe20000010100 */
[----:B------:R-:W-:Y:S01]  /*a0a0*/  @P1 FADD.FTZ R20, -R20, -RZ ;  /* 0x800000ff14141221 */ /* 0x000fe20000010100 */
[----:B------:R-:W-:Y:S01]  /*a0b0*/  @P1 FADD.FTZ R22, -R22, -RZ ;  /* 0x800000ff16161221 */ /* 0x000fe20000010100 */
[----:B---3--:R-:W-:Y:S01]  /*a0c0*/  SHF.L.U32 R23, R26, 0x10, RZ ;  /* 0x000000101a177819 */ /* 0x008fe200000006ff */
[----:B------:R-:W-:Y:S01]  /*a0d0*/  FMUL.FTZ R7, R7, R19 ;  /* 0x0000001307077220 */ /* 0x000fe20000410000 */
[----:B------:R-:W-:Y:S01]  /*a0e0*/  FMUL.FTZ R16, R16, R20 ;  /* 0x0000001410107220 */ /* 0x000fe20000410000 */
[----:B------:R-:W-:Y:S01]  /*a0f0*/  FMUL.FTZ R31, R31, R22 ;  /* 0x000000161f1f7220 */ /* 0x000fe20000410000 */
[C---:B------:R-:W-:Y:S01]  /*a100*/  SHF.L.U32 R20, R24.reuse, 0x10, RZ ;  /* 0x0000001018147819 */ /* 0x040fe200000006ff */
[----:B------:R-:W-:Y:S01]  /*a110*/  FMUL.FTZ R17, R17, R21 ;  /* 0x0000001511117220 */ /* 0x000fe20000410000 */
[----:B------:R-:W-:Y:S01]  /*a120*/  LOP3.LUT R19, R24, 0xffff0000, RZ, 0xc0, !PT ;  /* 0xffff000018137812 */ /* 0x000fe200078ec0ff */
[----:B------:R-:W-:Y:S01]  /*a130*/  FMUL.FTZ R29, R29, R33 ;  /* 0x000000211d1d7220 */ /* 0x000fe20000410000 */
[----:B------:R-:W-:Y:S01]  /*a140*/  LOP3.LUT R22, R26, 0xffff0000, RZ, 0xc0, !PT ;  /* 0xffff00001a167812 */ /* 0x000fe200078ec0ff */
[C---:B------:R-:W-:Y:S01]  /*a150*/  IMAD.U32 R18, R25.reuse, 0x10000, RZ ;  /* 0x0001000019127824 */ /* 0x040fe200078e00ff */
        /* <DEDUP_REMOVED lines=21> */
.L_x_9323:
[----:B------:R-:W-:Y:S05]  /*a2b0*/  BSYNC.RECONVERGENT B0 ;  /* 0x0000000000007941 */ /* 0x000fea0003800200 */
.L_x_9322:
[----:B-----5:R1:W-:Y:S02]  /*a2c0*/  STS.128 [R45+0x2800], R4 ;  /* 0x002800042d007388 */ /* 0x0203e40000000c00 */
.L_x_9278:
[----:B------:R-:W-:Y:S05]  /*a2d0*/  BSYNC.RECONVERGENT B3 ;  /* 0x0000000000037941 */ /* 0x000fea0003800200 */
.L_x_9273:
[----:B-1--4-:R-:W-:Y:S01]  /*a2e0*/  IMAD R2, R88, -0x40, R89 ;  /* 0xffffffc058027824 */ /* 0x012fe200078e0259 */
[----:B------:R-:W-:Y:S04]  /*a2f0*/  BSSY.RECONVERGENT B0, `(.L_x_9324) ;  /* 0x000001e000007945 */ /* 0x000fe80003800200 */
[----:B------:R-:W-:-:S04]  /*a300*/  IADD3 R2, PT, PT, R2, 0x40, RZ ;  /* 0x0000004002027810 */ /* 0x000fc80007ffe0ff */
        /* <DEDUP_REMOVED lines=27> */
.L_x_9326:
[----:B------:R4:W-:Y:S02]  /*a4c0*/  STS.128 [R45+0x5000], RZ ;  /* 0x005000ff2d007388 */ /* 0x0009e40000000c00 */
.L_x_9325:
[----:B------:R-:W-:Y:S05]  /*a4d0*/  BSYNC.RECONVERGENT B0 ;  /* 0x0000000000007941 */ /* 0x000fea0003800200 */
.L_x_9324:
[----:B------:R-:W-:Y:S01]  /*a4e0*/  ISETP.GE.AND P0, PT, R34, R2, PT ;  /* 0x000000022200720c */ /* 0x000fe20003f06270 */
[----:B------:R-:W-:-:S12]  /*a4f0*/  BSSY.RECONVERGENT B0, `(.L_x_9327) ;  /* 0x0000016000007945 */ /* 0x000fd80003800200 */
[----:B------:R-:W-:Y:S05]  /*a500*/  @P0 BRA `(.L_x_9328) ;  /* 0x0000000000500947 */ /* 0x000fea0003800000 */
[-C--:B------:R-:W-:Y:S02]  /*a510*/  ISETP.GE.AND P2, PT, R12, R146.reuse, PT ;  /* 0x000000920c00720c */ /* 0x080fe40003f46270 */
[----:B------:R-:W-:Y:S02]  /*a520*/  ISETP.GE.AND P1, PT, R10, R146, PT ;  /* 0x000000920a00720c */ /* 0x000fe40003f26270 */
        /* <DEDUP_REMOVED lines=18> */
.L_x_9328:
[----:B------:R-:W-:Y:S05]  /*a650*/  BSYNC.RECONVERGENT B0 ;  /* 0x0000000000007941 */ /* 0x000fea0003800200 */
.L_x_9327:
[----:B------:R-:W2:Y:S04]  /*a660*/  LD.E.64 R14, desc[UR4][R84.64+0x1c0] ;  /* 0x0001c004540e7980 */ /* 0x000ea8000c101b00 */
[----:B-1-3--:R-:W3:Y:S01]  /*a670*/  LD.E.64 R6, desc[UR4][R84.64+0x1b8] ;  /* 0x0001b80454067980 */ /* 0x00aee2000c101b00 */
        /* <DEDUP_REMOVED lines=35> */
.L_x_9331:
[----:B------:R2:W-:Y:S01]  /*a8b0*/  STS.128 [R45+0x8000], RZ ;  /* 0x008000ff2d007388 */ /* 0x0005e20000000c00 */
[----:B------:R-:W-:Y:S05]  /*a8c0*/  BRA `(.L_x_9332) ;  /* 0x00000000000c7947 */ /* 0x000fea0003800000 */
.L_x_9330:
[----:B------:R1:W-:Y:S04]  /*a8d0*/  STS.128 [R45+0x6000], RZ ;  /* 0x006000ff2d007388 */ /* 0x0003e80000000c00 */
[----:B------:R1:W-:Y:S04]  /*a8e0*/  STS.128 [R45+0x7000], RZ ;  /* 0x007000ff2d007388 */ /* 0x0003e80000000c00 */
[----:B------:R1:W-:Y:S02]  /*a8f0*/  STS.128 [R45+0x8000], RZ ;  /* 0x008000ff2d007388 */ /* 0x0003e40000000c00 */
.L_x_9332:
[----:B------:R-:W-:Y:S05]  /*a900*/  BSYNC.RECONVERGENT B0 ;  /* 0x0000000000007941 */ /* 0x000fea0003800200 */
.L_x_9329:
        /* <DEDUP_REMOVED lines=27> */
.L_x_9335:
[----:B------:R1:W-:Y:S02]  /*aac0*/  STS.128 [R45+0x8800], RZ ;  /* 0x008800ff2d007388 */ /* 0x0003e40000000c00 */
.L_x_9334:
[----:B------:R-:W-:Y:S05]  /*aad0*/  BSYNC.RECONVERGENT B0 ;  /* 0x0000000000007941 */ /* 0x000fea0003800200 */
.L_x_9333:
[----:B-1----:R-:W2:Y:S01]  /*aae0*/  LD.E R2, desc[UR4][R84.64+0x18c] ;  /* 0x00018c0454027980 */ /* 0x002ea2000c101900 */
[----:B------:R-:W-:Y:S01]  /*aaf0*/  SHF.R.U32.HI R129, RZ, 0x1, R44 ;  /* 0x00000001ff817819 */ /* 0x000fe2000001162c */
[----:B------:R-:W-:Y:S01]  /*ab00*/  BSSY.RECONVERGENT B1, `(.L_x_9336) ;  /* 0x0000121000017945 */ /* 0x000fe20003800200 */
[C---:B------:R-:W-:Y:S01]  /*ab10*/  SHF.L.U32 R3, R44.reuse, 0x4, RZ ;  /* 0x000000042c037819 */ /* 0x040fe200000006ff */
[----:B------:R-:W0:Y:S01]  /*ab20*/  LDGDEPBAR ;  /* 0x00000000000079af */ /* 0x000e220000000000 */
[----:B------:R-:W-:Y:S02]  /*ab30*/  SHF.L.U32 R11, R44, 0x5, RZ ;  /* 0x000000052c0b7819 */ /* 0x000fe400000006ff */
[----:B-----5:R-:W-:Y:S02]  /*ab40*/  LOP3.LUT R8, R129, 0x8, RZ, 0xc0, !PT ;  /* 0x0000000881087812 */ /* 0x020fe400078ec0ff */
[----:B------:R-:W-:Y:S02]  /*ab50*/  LOP3.LUT R130, R3, 0x3e00, RZ, 0xc0, !PT ;  /* 0x00003e0003827812 */ /* 0x000fe400078ec0ff */
[----:B------:R-:W-:-:S02]  /*ab60*/  LOP3.LUT R14, R11, 0xc0, RZ, 0xc0, !PT ;  /* 0x000000c00b0e7812 */ /* 0x000fc400078ec0ff */
[----:B------:R-:W-:Y:S02]  /*ab70*/  LOP3.LUT R3, R3, 0x100, RZ, 0xc0, !PT ;  /* 0x0000010003037812 */ /* 0x000fe400078ec0ff */
[--C-:B------:R-:W-:Y:S02]  /*ab80*/  LOP3.LUT R8, R8, 0xc0, R11.reuse, 0xf8, !PT ;  /* 0x000000c008087812 */ /* 0x100fe400078ef80b */
[--C-:B------:R-:W-:Y:S02]  /*ab90*/  LOP3.LUT R47, R130, 0x20, R11.reuse, 0xf8, !PT ;  /* 0x00000020822f7812 */ /* 0x100fe400078ef80b */
[----:B------:R-:W-:Y:S02]  /*aba0*/  LOP3.LUT R14, R14, 0x8, R44, 0xf8, !PT ;  /* 0x000000080e0e7812 */ /* 0x000fe400078ef82c */
[----:B------:R-:W-:Y:S02]  /*abb0*/  LOP3.LUT R3, R3, 0x20, R11, 0xf8, !PT ;  /* 0x0000002003037812 */ /* 0x000fe400078ef80b */
[----:B------:R-:W-:-:S02]  /*abc0*/  LOP3.LUT R8, R8, 0x18, R128, 0x78, !PT ;  /* 0x0000001808087812 */ /* 0x000fc400078e7880 */
[----:B------:R-:W-:Y:S02]  /*abd0*/  LOP3.LUT R47, R47, 0x100, R11, 0xf8, !PT ;  /* 0x000001002f2f7812 */ /* 0x000fe400078ef80b */
[----:B------:R-:W-:Y:S02]  /*abe0*/  LOP3.LUT R14, R14, 0x18, R128, 0x78, !PT ;  /* 0x000000180e0e7812 */ /* 0x000fe400078e7880 */
[----:B------:R-:W-:Y:S02]  /*abf0*/  LOP3.LUT R47, R47, R8, RZ, 0xfc, !PT ;  /* 0x000000082f2f7212 */ /* 0x000fe400078efcff */
[----:B------:R-:W-:Y:S02]  /*ac00*/  LOP3.LUT R14, R3, R14, RZ, 0xfc, !PT ;  /* 0x0000000e030e7212 */ /* 0x000fe400078efcff */
[-C--:B------:R-:W-:Y:S02]  /*ac10*/  LEA R47, R47, R46.reuse, 0x1 ;  /* 0x0000002e2f2f7211 */ /* 0x080fe400078e08ff */
[----:B------:R-:W-:-:S02]  /*ac20*/  LEA R14, R14, R46, 0x1 ;  /* 0x0000002e0e0e7211 */ /* 0x000fc400078e08ff */
[----:B------:R-:W-:Y:S01]  /*ac30*/  LOP3.LUT P6, RZ, R44, 0x4, RZ, 0xc0, !PT ;  /* 0x000000042cff7812 */ /* 0x000fe200078cc0ff */
[----:B------:R-:W-:Y:S01]  /*ac40*/  LDSM.16.M88.4 R52, [R47] ;  /* 0x000000002f34783b */ /* 0x000fe20000000200 */
[----:B------:R-:W-:Y:S02]  /*ac50*/  MOV R3, 0x20 ;  /* 0x0000002000037802 */ /* 0x000fe40000000f00 */
[----:B------:R-:W-:Y:S01]  /*ac60*/  ISETP.NE.AND P5, PT, R88, 0x1, PT ;  /* 0x000000015800780c */ /* 0x000fe20003fa5270 */
[----:B------:R-:W1:Y:S01]  /*ac70*/  LDSM.16.M88.4 R36, [R14+0x3000] ;  /* 0x003000000e24783b */ /* 0x000e620000000200 */
[----:B------:R-:W-:-:S03]  /*ac80*/  SEL R3, R3, 0xffffffe0, !P6 ;  /* 0xffffffe003037807 */ /* 0x000fc60007000000 */
[----:B------:R-:W3:Y:S01]  /*ac90*/  LDSM.16.M88.4 R68, [R14+0x3400] ;  /* 0x003400000e44783b */ /* 0x000ee20000000200 */
[-C--:B------:R-:W-:Y:S02]  /*aca0*/  IADD3 R15, PT, PT, R47, R3.reuse, RZ ;  /* 0x000000032f0f7210 */ /* 0x080fe40007ffe0ff */
[----:B------:R-:W-:Y:S01]  /*acb0*/  IADD3 R3, PT, PT, R14, R3, RZ ;  /* 0x000000030e037210 */ /* 0x000fe20007ffe0ff */
[----:B------:R-:W4:Y:S04]  /*acc0*/  LDSM.16.M88.4 R60, [R14+0x3800] ;  /* 0x003800000e3c783b */ /* 0x000f280000000200 */
[----:B------:R-:W4:Y:S04]  /*acd0*/  LDSM.16.M88.4 R16, [R14+0x3c00] ;  /* 0x003c00000e10783b */ /* 0x000f280000000200 */
[----:B------:R-:W-:Y:S04]  /*ace0*/  LDSM.16.M88.4 R4, [R15] ;  /* 0x000000000f04783b */ /* 0x000fe80000000200 */
[----:B------:R-:W4:Y:S04]  /*acf0*/  LDSM.16.M88.4 R28, [R3+0x3000] ;  /* 0x00300000031c783b */ /* 0x000f280000000200 */
        /* <DEDUP_REMOVED lines=35> */
[C---:B---3--:R-:W-:Y:S08]  /*af30*/  HMMA.16816.F32.BF16 R20, R28.reuse, R24, R20 ;  /* 0x000000181c14723c */ /* 0x048ff00000041814 */
[----:B------:R-:W-:Y:S01]  /*af40*/  HMMA.16816.F32.BF16 R36, R28, R26, R36 ;  /* 0x0000001a1c24723c */ /* 0x000fe20000041824 */
[----:B------:R-:W3:Y:S07]  /*af50*/  LDSM.16.M88.4 R24, [R14+0x4c00] ;  /* 0x004c00000e18783b */ /* 0x000eee0000000200 */
[----:B------:R-:W-:Y:S08]  /*af60*/  HMMA.16816.F32.BF16 R68, R76, R82, R68 ;  /* 0x000000524c44723c */ /* 0x000ff00000041844 */
[C---:B-1----:R-:W-:Y:S08]  /*af70*/  HMMA.16816.F32.BF16 R20, R16.reuse, R4, R20 ;  /* 0x000000041014723c */ /* 0x042ff00000041814 */
[----:B------:R-:W-:Y:S01]  /*af80*/  HMMA.16816.F32.BF16 R36, R16, R6, R36 ;  /* 0x000000061024723c */ /* 0x000fe20000041824 */
[----:B------:R-:W1:Y:S07]  /*af90*/  LDSM.16.M88.4 R4, [R3+0x4800] ;  /* 0x004800000304783b */ /* 0x000e6e0000000200 */
[----:B------:R-:W-:Y:S01]  /*afa0*/  HMMA.16816.F32.BF16 R80, R76, R72, R64 ;  /* 0x000000484c50723c */ /* 0x000fe20000041840 */
[----:B------:R-:W4:Y:S07]  /*afb0*/  LDSM.16.M88.4 R64, [R14+0x5400] ;  /* 0x005400000e40783b */ /* 0x000f2e0000000200 */
[----:B------:R-:W-:Y:S01]  /*afc0*/  HMMA.16816.F32.BF16 R92, R48, R40, R32 ;  /* 0x00000028305c723c */ /* 0x000fe20000041820 */
[----:B------:R-:W-:Y:S01]  /*afd0*/  LDSM.16.M88.4 R32, [R3+0x5400] ;  /* 0x005400000320783b */ /* 0x000fe20000000200 */
[-C--:B--2---:R-:W-:Y:S01]  /*afe0*/  FMUL.FTZ R21, R21, R2.reuse ;  /* 0x0000000215157220 */ /* 0x084fe20000410000 */
[-C--:B------:R-:W-:Y:S01]  /*aff0*/  FMUL.FTZ R22, R22, R2.reuse ;  /* 0x0000000216167220 */ /* 0x080fe20000410000 */
[-C--:B------:R-:W-:Y:S01]  /*b000*/  FMUL.FTZ R23, R23, R2.reuse ;  /* 0x0000000217177220 */ /* 0x080fe20000410000 */
[-C--:B------:R-:W-:Y:S01]  /*b010*/  FMUL.FTZ R15, R20, R2.reuse ;  /* 0x00000002140f7220 */ /* 0x080fe20000410000 */
[----:B------:R-:W2:Y:S02]  /*b020*/  MUFU.TANH R44, R21 ;  /* 0x00000015002c7308 */ /* 0x000ea40000002400 */
[----:B------:R-:W-:Y:S06]  /*b030*/  HMMA.16816.F32.BF16 R60, R76, R74, R60 ;  /* 0x0000004a4c3c723c */ /* 0x000fec000004183c */
[----:B------:R-:W1:Y:S02]  /*b040*/  MUFU.TANH R46, R22 ;  /* 0x00000016002e7308 */ /* 0x000e640000002400 */
[----:B------:R-:W-:Y:S01]  /*b050*/  HMMA.16816.F32.BF16 R68, R48, R42, R68 ;  /* 0x0000002a3044723c */ /* 0x000fe20000041844 */
[----:B------:R-:W2:Y:S05]  /*b060*/  LDSM.16.M88.4 R40, [R3+0x4c00] ;  /* 0x004c00000328783b */ /* 0x000eaa0000000200 */
[----:B------:R4:W2:Y:S02]  /*b070*/  MUFU.TANH R47, R23 ;  /* 0x00000017002f7308 */ /* 0x0008a40000002400 */
[----:B---3--:R-:W-:Y:S01]  /*b080*/  HMMA.16816.F32.BF16 R56, R76, R24, R56 ;  /* 0x000000184c38723c */ /* 0x008fe20000041838 */
[-C--:B------:R-:W-:Y:S01]  /*b090*/  FMUL.FTZ R24, R36, R2.reuse ;  /* 0x0000000224187220 */ /* 0x080fe20000410000 */
[----:B------:R-:W-:-:S04]  /*b0a0*/  FMUL.FTZ R25, R37, R2 ;  /* 0x0000000225197220 */ /* 0x000fc80000410000 */
[----:B------:R-:W3:Y:S02]  /*b0b0*/  MUFU.TANH R15, R15 ;  /* 0x0000000f000f7308 */ /* 0x000ee40000002400 */
[C---:B-1----:R-:W-:Y:S06]  /*b0c0*/  HMMA.16816.F32.BF16 R80, R48.reuse, R4, R80 ;  /* 0x000000043050723c */ /* 0x042fec0000041850 */
[----:B------:R-:W1:Y:S01]  /*b0d0*/  MUFU.TANH R24, R24 ;  /* 0x0000001800187308 */ /* 0x000e620000002400 */
[----:B----4-:R-:W4:Y:S01]  /*b0e0*/  LDSM.16.M88.4 R20, [R14+0x5800] ;  /* 0x005800000e14783b */ /* 0x010f220000000200 */
[----:B------:R-:W-:Y:S03]  /*b0f0*/  HMMA.16816.F32.BF16 R60, R48, R6, R60 ;  /* 0x00000006303c723c */ /* 0x000fe6000004183c */
[----:B------:R-:W3:Y:S03]  /*b100*/  LDSM.16.M88.4 R4, [R14+0x5c00] ;  /* 0x005c00000e04783b */ /* 0x000ee60000000200 */
[----:B------:R-:W1:Y:S02]  /*b110*/  MUFU.TANH R25, R25 ;  /* 0x0000001900197308 */ /* 0x000e640000002400 */
[----:B------:R-:W-:Y:S08]  /*b120*/  HMMA.16816.F32.BF16 R52, R76, R26, R52 ;  /* 0x0000001a4c34723c */ /* 0x000ff00000041834 */
[C---:B------:R-:W-:Y:S08]  /*b130*/  HMMA.16816.F32.BF16 R92, R28.reuse, R64, R92 ;  /* 0x000000401c5c723c */ /* 0x040ff0000004185c */
[----:B------:R-:W-:Y:S01]  /*b140*/  HMMA.16816.F32.BF16 R68, R28, R66, R68 ;  /* 0x000000421c44723c */ /* 0x000fe20000041844 */
[----:B------:R-:W1:Y:S07]  /*b150*/  LDSM.16.M88.4 R64, [R3+0x5800] ;  /* 0x005800000340783b */ /* 0x000e6e0000000200 */
[----:B--2---:R-:W-:Y:S08]  /*b160*/  HMMA.16816.F32.BF16 R56, R48, R40, R56 ;  /* 0x000000283038723c */ /* 0x004ff00000041838 */
[C---:B----4-:R-:W-:Y:S08]  /*b170*/  HMMA.16816.F32.BF16 R80, R28.reuse, R20, R80 ;  /* 0x000000141c50723c */ /* 0x050ff00000041850 */
[----:B------:R-:W-:Y:S01]  /*b180*/  HMMA.16816.F32.BF16 R60, R28, R22, R60 ;  /* 0x000000161c3c723c */ /* 0x000fe2000004183c */
[----:B------:R-:W2:Y:S01]  /*b190*/  LDSM.16.M88.4 R20, [R3+0x5c00] ;  /* 0x005c00000314783b */ /* 0x000ea20000000200 */
[----:B------:R-:W-:-:S06]  /*b1a0*/  DEPBAR.LE SB0, 0x0 ;  /* 0x000080000000791a */ /* 0x000fcc0000000000 */
[----:B------:R-:W-:Y:S08]  /*b1b0*/  HMMA.16816.F32.BF16 R52, R48, R42, R52 ;  /* 0x0000002a3034723c */ /* 0x000ff00000041834 */
[----:B---3--:R-:W-:Y:S08]  /*b1c0*/  HMMA.16816.F32.BF16 R56, R28, R4, R56 ;  /* 0x000000041c38723c */ /* 0x008ff00000041838 */
[----:B------:R-:W-:Y:S01]  /*b1d0*/  HMMA.16816.F32.BF16 R92, R16, R32, R92 ;  /* 0x00000020105c723c */ /* 0x000fe2000004185c */
[-C--:B------:R-:W-:Y:S01]  /*b1e0*/  FMUL.FTZ R32, R38, R2.reuse ;  /* 0x0000000226207220 */ /* 0x080fe20000410000 */
[----:B------:R-:W-:-:S05]  /*b1f0*/  FMUL.FTZ R33, R39, R2 ;  /* 0x0000000227217220 */ /* 0x000fca0000410000 */
[----:B------:R-:W3:Y:S01]  /*b200*/  MUFU.TANH R32, R32 ;  /* 0x0000002000207308 */ /* 0x000ee20000002400 */
[----:B------:R-:W-:Y:S07]  /*b210*/  HMMA.16816.F32.BF16 R52, R28, R6, R52 ;  /* 0x000000061c34723c */ /* 0x000fee0000041834 */
[----:B------:R-:W4:Y:S01]  /*b220*/  MUFU.TANH R33, R33 ;  /* 0x0000002100217308 */ /* 0x000f220000002400 */
[----:B------:R-:W-:Y:S03]  /*b230*/  HMMA.16816.F32.BF16 R68, R16, R34, R68 ;  /* 0x000000221044723c */ /* 0x000fe60000041844 */
[-C--:B------:R-:W-:Y:S01]  /*b240*/  FMUL.FTZ R36, R92, R2.reuse ;  /* 0x000000025c247220 */ /* 0x080fe20000410000 */
[-C--:B------:R-:W-:Y:S01]  /*b250*/  FMUL.FTZ R14, R93, R2.reuse ;  /* 0x000000025d0e7220 */ /* 0x080fe20000410000 */
[-C--:B------:R-:W-:Y:S01]  /*b260*/  FMUL.FTZ R34, R94, R2.reuse ;  /* 0x000000025e227220 */ /* 0x080fe20000410000 */
[----:B------:R-:W-:-:S02]  /*b270*/  FMUL.FTZ R35, R95, R2 ;  /* 0x000000025f237220 */ /* 0x000fc40000410000 */
[C---:B-1----:R-:W-:Y:S01]  /*b280*/  HMMA.16816.F32.BF16 R80, R16.reuse, R64, R80 ;  /* 0x000000401050723c */ /* 0x042fe20000041850 */
[----:B------:R-:W1:Y:S07]  /*b290*/  MUFU.TANH R36, R36 ;  /* 0x0000002400247308 */ /* 0x000e6e0000002400 */
[----:B------:R-:W-:Y:S01]  /*b2a0*/  HMMA.16816.F32.BF16 R60, R16, R66, R60 ;  /* 0x00000042103c723c */ /* 0x000fe2000004183c */
[----:B------:R-:W1:Y:S02]  /*b2b0*/  MUFU.TANH R14, R14 ;  /* 0x0000000e000e7308 */ /* 0x000e640000002400 */
[-C--:B------:R-:W-:Y:S01]  /*b2c0*/  FMUL.FTZ R37, R68, R2.reuse ;  /* 0x0000000244257220 */ /* 0x080fe20000410000 */
[-C--:B------:R-:W-:Y:S01]  /*b2d0*/  FMUL.FTZ R38, R69, R2.reuse ;  /* 0x0000000245267220 */ /* 0x080fe20000410000 */
[-C--:B------:R-:W-:Y:S01]  /*b2e0*/  FMUL.FTZ R26, R70, R2.reuse ;  /* 0x00000002461a7220 */ /* 0x080fe20000410000 */
[----:B------:R-:W-:-:S02]  /*b2f0*/  FMUL.FTZ R4, R71, R2 ;  /* 0x0000000247047220 */ /* 0x000fc40000410000 */
[C---:B--2---:R-:W-:Y:S01]  /*b300*/  HMMA.16816.F32.BF16 R56, R16.reuse, R20, R56 ;  /* 0x000000141038723c */ /* 0x044fe20000041838 */
[----:B------:R-:W2:Y:S02]  /*b310*/  MUFU.TANH R34, R34 ;  /* 0x0000002200227308 */ /* 0x000ea40000002400 */
        /* <DEDUP_REMOVED lines=53> */
.L_x_9339:
        /* <DEDUP_REMOVED lines=63> */
.L_x_9340:
[----:B------:R-:W-:Y:S05]  /*ba60*/  BSYNC.RECONVERGENT B0 ;  /* 0x0000000000007941 */ /* 0x000fea0003800200 */
.L_x_9338:
        /* <DEDUP_REMOVED lines=42> */
.L_x_9337:
[----:B------:R-:W-:Y:S05]  /*bd10*/  BSYNC.RECONVERGENT B1 ;  /* 0x0000000000017941 */ /* 0x000fea0003800200 */
.L_x_9336:
[----:B------:R-:W2:Y:S01]  /*bd20*/  LD.E R117, desc[UR4][R84.64+0xdc] ;  /* 0x0000dc0454757980 */ /* 0x000ea2000c101900 */
[----:B------:R-:W4:Y:S01]  /*bd30*/  S2R R131, SR_TID.X ;  /* 0x0000000000837919 */ /* 0x000f220000002100 */
[----:B---3--:R-:W-:Y:S02]  /*bd40*/  LEA R2, R88, 0xffffffc0, 0x6 ;  /* 0xffffffc058027811 */ /* 0x008fe400078e30ff */
[----:B----4-:R-:W-:-:S04]  /*bd50*/  SHF.R.U32.HI R3, RZ, 0x2, R131 ;  /* 0x00000002ff037819 */ /* 0x010fc80000011683 */
[----:B------:R-:W-:Y:S01]  /*bd60*/  LOP3.LUT R3, R3, 0x7, RZ, 0xc0, !PT ;  /* 0x0000000703037812 */ /* 0x000fe200078ec0ff */
[----:B------:R-:W-:-:S03]  /*bd70*/  IMAD.SHL.U32 R90, R131, 0x2, RZ ;  /* 0x00000002835a7824 */ /* 0x000fc600078e00ff */
        /* <DEDUP_REMOVED lines=9> */
[----:B------:R-:W-:-:S03]  /*be10*/  LOP3.LUT R54, R2, 0x9, R90, 0xfe, !PT ;  /* 0x0000000902367812 */ /* 0x000fc600078efe5a */
[----:B------:R-:W-:Y:S01]  /*be20*/  FFMA.FTZ R24, -R0, R6, R24 ;  /* 0x0000000600187223 */ /* 0x000fe20000010118 */
[C---:B------:R-:W-:Y:S01]  /*be30*/  IMAD.IADD R6, R42.reuse, 0x1, -R53 ;  /* 0x000000012a067824 */ /* 0x040fe200078e0a35 */
[----:B------:R-:W-:Y:S01]  /*be40*/  ISETP.GE.AND P3, PT, R9, R89, PT ;  /* 0x000000590900720c */ /* 0x000fe20003f66270 */
[----:B------:R-:W-:Y:S01]  /*be50*/  IMAD.IADD R9, R42, 0x1, -R54 ;  /* 0x000000012a097824 */ /* 0x000fe200078e0a36 */
[----:B------:R-:W-:Y:S02]  /*be60*/  LOP3.LUT R12, R2, 0x18, R90, 0xfe, !PT ;  /* 0x00000018020c7812 */ /* 0x000fe400078efe5a */
[----:B------:R-:W-:Y:S02]  /*be70*/  IABS R6, R6 ;  /* 0x0000000600067213 */ /* 0x000fe40000000000 */
[----:B------:R-:W-:Y:S01]  /*be80*/  IABS R9, R9 ;  /* 0x0000000900097213 */ /* 0x000fe20000000000 */
[----:B------:R-:W-:Y:S01]  /*be90*/  IMAD.IADD R13, R42, 0x1, -R12 ;  /* 0x000000012a0d7824 */ /* 0x000fe200078e0a0c */
[----:B------:R-:W-:-:S02]  /*bea0*/  I2FP.F32.S32 R6, R6 ;  /* 0x0000000600067245 */ /* 0x000fc40000201400 */
[----:B------:R-:W-:Y:S02]  /*beb0*/  I2FP.F32.S32 R9, R9 ;  /* 0x0000000900097245 */ /* 0x000fe40000201400 */
[----:B------:R-:W-:Y:S01]  /*bec0*/  IABS R13, R13 ;  /* 0x0000000d000d7213 */ /* 0x000fe20000000000 */
[----:B-1----:R-:W-:Y:S01]  /*bed0*/  FFMA.FTZ R6, -R0, R6, R36 ;  /* 0x0000000600067223 */ /* 0x002fe20000010124 */
[C---:B------:R-:W-:Y:S02]  /*bee0*/  LOP3.LUT R36, R2.reuse, R90, RZ, 0xfc, !PT ;  /* 0x0000005a02247212 */ /* 0x040fe400078efcff */
[----:B------:R-:W-:Y:S01]  /*bef0*/  LOP3.LUT R18, R2, 0x1, R90, 0xfe, !PT ;  /* 0x0000000102127812 */ /* 0x000fe200078efe5a */
[----:B------:R-:W-:Y:S01]  /*bf00*/  FFMA.FTZ R9, -R0, R9, R25 ;  /* 0x0000000900097223 */ /* 0x000fe20000010119 */
[----:B------:R-:W-:Y:S01]  /*bf10*/  I2FP.F32.S32 R13, R13 ;  /* 0x0000000d000d7245 */ /* 0x000fe20000201400 */
[----:B------:R-:W-:Y:S01]  /*bf20*/  IMAD.IADD R25, R42, 0x1, -R36 ;  /* 0x000000012a197824 */ /* 0x000fe200078e0a24 */
[----:B------:R-:W-:Y:S01]  /*bf30*/  LOP3.LUT R49, R2, 0x28, R90, 0xfe, !PT ;  /* 0x0000002802317812 */ /* 0x000fe200078efe5a */
[----:B------:R-:W-:Y:S01]  /*bf40*/  IMAD.IADD R43, R42, 0x1, -R18 ;  /* 0x000000012a2b7824 */ /* 0x000fe200078e0a12 */
[----:B------:R-:W-:-:S02]  /*bf50*/  LOP3.LUT R52, R2, 0x11, R90, 0xfe, !PT ;  /* 0x0000001102347812 */ /* 0x000fc400078efe5a */
[----:B------:R-:W-:Y:S01]  /*bf60*/  LOP3.LUT R10, R2, 0x19, R90, 0xfe, !PT ;  /* 0x00000019020a7812 */ /* 0x000fe200078efe5a */
[----:B------:R-:W-:Y:S01]  /*bf70*/  FFMA.FTZ R13, -R0, R13, R37 ;  /* 0x0000000d000d7223 */ /* 0x000fe20000010125 */
[C---:B------:R-:W-:Y:S01]  /*bf80*/  IMAD.IADD R37, R42.reuse, 0x1, -R49 ;  /* 0x000000012a257824 */ /* 0x040fe200078e0a31 */
[----:B------:R-:W-:Y:S01]  /*bf90*/  IABS R25, R25 ;  /* 0x0000001900197213 */ /* 0x000fe20000000000 */
[C---:B------:R-:W-:Y:S01]  /*bfa0*/  IMAD.IADD R22, R42.reuse, 0x1, -R52 ;  /* 0x000000012a167824 */ /* 0x040fe200078e0a34 */
[----:B------:R-:W-:Y:S01]  /*bfb0*/  IABS R43, R43 ;  /* 0x0000002b002b7213 */ /* 0x000fe20000000000 */
[----:B------:R-:W-:Y:S01]  /*bfc0*/  IMAD.IADD R48, R42, 0x1, -R10 ;  /* 0x000000012a307824 */ /* 0x000fe200078e0a0a */
[----:B------:R-:W-:Y:S02]  /*bfd0*/  IABS R37, R37 ;  /* 0x0000002500257213 */ /* 0x000fe40000000000 */
[----:B------:R-:W-:Y:S02]  /*bfe0*/  I2FP.F32.S32 R25, R25 ;  /* 0x0000001900197245 */ /* 0x000fe40000201400 */
[----:B------:R-:W-:-:S02]  /*bff0*/  I2FP.F32.S32 R43, R43 ;  /* 0x0000002b002b7245 */ /* 0x000fc40000201400 */
[----:B------:R-:W-:Y:S02]  /*c000*/  IABS R22, R22 ;  /* 0x0000001600167213 */ /* 0x000fe40000000000 */
[----:B------:R-:W-:Y:S01]  /*c010*/  IABS R48, R48 ;  /* 0x0000003000307213 */ /* 0x000fe20000000000 */
[C---:B------:R-:W-:Y:S01]  /*c020*/  FFMA.FTZ R15, -R0.reuse, R25, R15 ;  /* 0x00000019000f7223 */ /* 0x040fe2000001010f */
[----:B------:R-:W-:Y:S01]  /*c030*/  I2FP.F32.S32 R37, R37 ;  /* 0x0000002500257245 */ /* 0x000fe20000201400 */
[----:B------:R-:W-:Y:S01]  /*c040*/  FFMA.FTZ R43, -R0, R43, R44 ;  /* 0x0000002b002b7223 */ /* 0x000fe2000001012c */
[----:B------:R-:W-:Y:S02]  /*c050*/  I2FP.F32.S32 R22, R22 ;  /* 0x0000001600167245 */ /* 0x000fe40000201400 */
[----:B------:R-:W-:Y:S01]  /*c060*/  I2FP.F32.S32 R48, R48 ;  /* 0x0000003000307245 */ /* 0x000fe20000201400 */
[----:B------:R-:W-:Y:S01]  /*c070*/  VIADD R44, R42, 0x8 ;  /* 0x000000082a2c7836 */ /* 0x000fe20000000000 */
[----:B------:R-:W-:-:S02]  /*c080*/  LOP3.LUT R51, R2, 0x20, R90, 0xfe, !PT ;  /* 0x0000002002337812 */ /* 0x000fc400078efe5a */
[----:B------:R-:W-:Y:S01]  /*c090*/  ISETP.GE.AND P0, PT, R36, R89, PT ;  /* 0x000000592400720c */ /* 0x000fe20003f06270 */
[C---:B------:R-:W-:Y:S01]  /*c0a0*/  FFMA.FTZ R20, -R0.reuse, R37, R20 ;  /* 0x0000002500147223 */ /* 0x040fe20000010114 */
[C---:B------:R-:W-:Y:S01]  /*c0b0*/  FFMA.FTZ R14, -R0.reuse, R22, R14 ;  /* 0x00000016000e7223 */ /* 0x040fe2000001010e */
[----:B------:R-:W-:Y:S01]  /*c0c0*/  FFMA.FTZ R48, -R0, R48, R38 ;  /* 0x0000003000307223 */ /* 0x000fe20000010126 */
[----:B------:R-:W-:Y:S01]  /*c0d0*/  LOP3.LUT R50, R2, 0x21, R90, 0xfe, !PT ;  /* 0x0000002102327812 */ /* 0x000fe200078efe5a */
[----:B------:R-:W-:Y:S01]  /*c0e0*/  IMAD.IADD R22, R42, 0x1, -R51 ;  /* 0x000000012a167824 */ /* 0x000fe200078e0a33 */
[----:B------:R-:W-:Y:S01]  /*c0f0*/  FSEL R37, R15, -INF , !P0 ;  /* 0xff8000000f257808 */ /* 0x000fe20004000000 */
[C---:B------:R-:W-:Y:S02]  /*c100*/  IMAD.IADD R38, R44.reuse, 0x1, -R18 ;  /* 0x000000012c267824 */ /* 0x040fe400078e0a12 */
[----:B------:R-:W-:Y:S01]  /*c110*/  IMAD.IADD R15, R44, 0x1, -R53 ;  /* 0x000000012c0f7824 */ /* 0x000fe200078e0a35 */
[----:B------:R-:W-:Y:S01]  /*c120*/  ISETP.GE.AND P4, PT, R18, R89, PT ;  /* 0x000000591200720c */ /* 0x000fe20003f86270 */
[----:B------:R-:W-:Y:S01]  /*c130*/  IMAD.IADD R45, R42, 0x1, -R50 ;  /* 0x000000012a2d7824 */ /* 0x000fe200078e0a32 */
        /* <DEDUP_REMOVED lines=8> */
[----:B------:R-:W-:Y:S02]  /*c1c0*/  I2FP.F32.S32 R38, R38 ;  /* 0x0000002600267245 */ /* 0x000fe40000201400 */
        /* <DEDUP_REMOVED lines=8> */
[-C--:B------:R-:W-:Y:S01]  /*c250*/  ISETP.GE.AND P2, PT, R54, R89.reuse, PT ;  /* 0x000000593600720c */ /* 0x080fe20003f46270 */
[----:B------:R-:W-:Y:S01]  /*c260*/  IMAD.IADD R5, R44, 0x1, -R52 ;  /* 0x000000012c057824 */ /* 0x000fe200078e0a34 */
[----:B------:R-:W-:Y:S01]  /*c270*/  ISETP.GE.AND P1, PT, R53, R89, PT ;  /* 0x000000593500720c */ /* 0x000fe20003f26270 */
[C---:B------:R-:W-:Y:S01]  /*c280*/  FFMA.FTZ R45, -R0.reuse, R45, R40 ;  /* 0x0000002d002d7223 */ /* 0x040fe20000010128 */
[----:B------:R-:W-:Y:S01]  /*c290*/  I2FP.F32.S32 R36, R36 ;  /* 0x0000002400247245 */ /* 0x000fe20000201400 */
[----:B------:R-:W-:Y:S01]  /*c2a0*/  FFMA.FTZ R18, -R0, R18, R33 ;  /* 0x0000001200127223 */ /* 0x000fe20000010121 */
[----:B------:R-:W-:Y:S01]  /*c2b0*/  FSEL R38, R9, -INF , !P2 ;  /* 0xff80000009267808 */ /* 0x000fe20005000000 */
[C---:B------:R-:W-:Y:S01]  /*c2c0*/  IMAD.IADD R15, R44.reuse, 0x1, -R12 ;  /* 0x000000012c0f7824 */ /* 0x040fe200078e0a0c */
[----:B------:R-:W-:Y:S01]  /*c2d0*/  FSEL R43, R43, -INF , !P4 ;  /* 0xff8000002b2b7808 */ /* 0x000fe20006000000 */
[----:B------:R-:W-:Y:S01]  /*c2e0*/  IMAD.IADD R33, R44, 0x1, -R50 ;  /* 0x000000012c217824 */ /* 0x000fe200078e0a32 */
[----:B------:R-:W-:-:S02]  /*c2f0*/  FSEL R25, R25, -INF , !P4 ;  /* 0xff80000019197808 */ /* 0x000fc40006000000 */
[----:B------:R-:W-:Y:S02]  /*c300*/  FSEL R40, R24, -INF , !P3 ;  /* 0xff80000018287808 */ /* 0x000fe40005800000 */
[----:B------:R-:W-:Y:S01]  /*c310*/  FSEL R9, R34, -INF , !P1 ;  /* 0xff80000022097808 */ /* 0x000fe20004800000 */
[----:B------:R-:W-:Y:S01]  /*c320*/  IMAD.IADD R34, R44, 0x1, -R51 ;  /* 0x000000012c227824 */ /* 0x000fe200078e0a33 */
[----:B------:R-:W-:Y:S02]  /*c330*/  IABS R5, R5 ;  /* 0x0000000500057213 */ /* 0x000fe40000000000 */
[-C--:B------:R-:W-:Y:S01]  /*c340*/  ISETP.GE.AND P4, PT, R12, R89.reuse, PT ;  /* 0x000000590c00720c */ /* 0x080fe20003f86270 */
[----:B------:R-:W-:Y:S01]  /*c350*/  IMAD.IADD R12, R44, 0x1, -R10 ;  /* 0x000000012c0c7824 */ /* 0x000fe200078e0a0a */
[----:B------:R-:W-:Y:S01]  /*c360*/  FSEL R24, R32, -INF , !P3 ;  /* 0xff80000020187808 */ /* 0x000fe20005800000 */
[----:B------:R-:W-:Y:S02]  /*c370*/  IMAD.IADD R32, R44, 0x1, -R49 ;  /* 0x000000012c207824 */ /* 0x000fe400078e0a31 */
[----:B------:R-:W-:Y:S01]  /*c380*/  FFMA.FTZ R36, -R0, R36, R46 ;  /* 0x0000002400247223 */ /* 0x000fe2000001012e */
[----:B------:R-:W-:-:S02]  /*c390*/  ISETP.GE.AND P3, PT, R10, R89, PT ;  /* 0x000000590a00720c */ /* 0x000fc40003f66270 */
[----:B------:R-:W-:Y:S02]  /*c3a0*/  I2FP.F32.S32 R5, R5 ;  /* 0x0000000500057245 */ /* 0x000fe40000201400 */
[----:B------:R-:W-:Y:S02]  /*c3b0*/  IABS R10, R15 ;  /* 0x0000000f000a7213 */ /* 0x000fe40000000000 */
[----:B------:R-:W-:Y:S02]  /*c3c0*/  IABS R33, R33 ;  /* 0x0000002100217213 */ /* 0x000fe40000000000 */
[----:B------:R-:W-:Y:S02]  /*c3d0*/  IABS R34, R34 ;  /* 0x0000002200227213 */ /* 0x000fe40000000000 */
[----:B------:R-:W-:Y:S02]  /*c3e0*/  IABS R12, R12 ;  /* 0x0000000c000c7213 */ /* 0x000fe40000000000 */
[----:B------:R-:W-:Y:S01]  /*c3f0*/  IABS R32, R32 ;  /* 0x0000002000207213 */ /* 0x000fe20000000000 */
[----:B------:R-:W-:Y:S01]  /*c400*/  FFMA.FTZ R35, -R0, R5, R35 ;  /* 0x0000000500237223 */ /* 0x000fe20000010123 */
[----:B------:R-:W-:-:S02]  /*c410*/  FSEL R36, R36, -INF , !P0 ;  /* 0xff80000024247808 */ /* 0x000fc40004000000 */
[----:B------:R-:W-:Y:S02]  /*c420*/  I2FP.F32.S32 R10, R10 ;  /* 0x0000000a000a7245 */ /* 0x000fe40000201400 */
[----:B------:R-:W-:Y:S02]  /*c430*/  I2FP.F32.S32 R33, R33 ;  /* 0x0000002100217245 */ /* 0x000fe40000201400 */
[----:B------:R-:W-:Y:S02]  /*c440*/  ISETP.GE.AND P0, PT, R52, R89, PT ;  /* 0x000000593400720c */ /* 0x000fe40003f06270 */
[----:B------:R-:W-:Y:S02]  /*c450*/  I2FP.F32.S32 R34, R34 ;  /* 0x0000002200227245 */ /* 0x000fe40000201400 */
[----:B------:R-:W-:Y:S02]  /*c460*/  I2FP.F32.S32 R12, R12 ;  /* 0x0000000c000c7245 */ /* 0x000fe40000201400 */
[----:B------:R-:W-:Y:S01]  /*c470*/  I2FP.F32.S32 R32, R32 ;  /* 0x0000002000207245 */ /* 0x000fe20000201400 */
[----:B------:R-:W-:Y:S01]  /*c480*/  FFMA.FTZ R10, -R0, R10, R26 ;  /* 0x0000000a000a7223 */ /* 0x000fe2000001011a */
[----:B------:R-:W-:Y:S01]  /*c490*/  FSEL R5, R14, -INF , !P0 ;  /* 0xff8000000e057808 */ /* 0x000fe20004000000 */
[----:B------:R-:W-:Y:S01]  /*c4a0*/  FFMA.FTZ R33, -R0, R33, R39 ;  /* 0x0000002100217223 */ /* 0x000fe20000010127 */
[----:B------:R-:W-:Y:S01]  /*c4b0*/  FSEL R6, R6, -INF , !P1 ;  /* 0xff80000006067808 */ /* 0x000fe20004800000 */
[C---:B------:R-:W-:Y:S01]  /*c4c0*/  FFMA.FTZ R34, -R0.reuse, R34, R27 ;  /* 0x0000002200227223 */ /* 0x040fe2000001011b */
[----:B------:R-:W-:Y:S01]  /*c4d0*/  FSEL R14, R35, -INF , !P0 ;  /* 0xff800000230e7808 */ /* 0x000fe20004000000 */
[----:B------:R-:W-:Y:S01]  /*c4e0*/  FFMA.FTZ R12, -R0, R12, R4 ;  /* 0x0000000c000c7223 */ /* 0x000fe20000010104 */
[----:B------:R-:W-:Y:S01]  /*c4f0*/  LOP3.LUT R39, R2, 0x29, R90, 0xfe, !PT ;  /* 0x0000002902277812 */ /* 0x000fe200078efe5a */
[----:B------:R-:W-:Y:S01]  /*c500*/  FFMA.FTZ R32, -R0, R32, R21 ;  /* 0x0000002000207223 */ /* 0x000fe20000010115 */
[----:B------:R-:W-:-:S02]  /*c510*/  FSEL R18, R18, -INF , !P2 ;  /* 0xff80000012127808 */ /* 0x000fc40005000000 */
[-C--:B------:R-:W-:Y:S02]  /*c520*/  ISETP.GE.AND P1, PT, R50, R89.reuse, PT ;  /* 0x000000593200720c */ /* 0x080fe40003f26270 */
[C-C-:B------:R-:W-:Y:S02]  /*c530*/  LOP3.LUT R35, R2.reuse, 0x30, R90.reuse, 0xfe, !PT ;  /* 0x0000003002237812 */ /* 0x140fe400078efe5a */
[C-C-:B------:R-:W-:Y:S02]  /*c540*/  LOP3.LUT R27, R2.reuse, 0x31, R90.reuse, 0xfe, !PT ;  /* 0x00000031021b7812 */ /* 0x140fe400078efe5a */
[----:B------:R-:W-:Y:S02]  /*c550*/  LOP3.LUT R26, R2, 0x38, R90, 0xfe, !PT ;  /* 0x00000038021a7812 */ /* 0x000fe400078efe5a */
[-C--:B------:R-:W-:Y:S02]  /*c560*/  ISETP.GE.AND P2, PT, R51, R89.reuse, PT ;  /* 0x000000593300720c */ /* 0x080fe40003f46270 */
[----:B------:R-:W-:-:S02]  /*c570*/  ISETP.GE.AND P0, PT, R49, R89, PT ;  /* 0x000000593100720c */ /* 0x000fc40003f06270 */
[----:B------:R-:W-:Y:S02]  /*c580*/  LOP3.LUT R4, R2, 0x39, R90, 0xfe, !PT ;  /* 0x0000003902047812 */ /* 0x000fe400078efe5a */
        /* <DEDUP_REMOVED lines=12> */
[----:B------:R-:W-:Y:S02]  /*c650*/  FSEL R33, R33, -INF , !P1 ;  /* 0xff80000021217808 */ /* 0x000fe40004800000 */
[----:B------:R-:W-:Y:S02]  /*c660*/  FSEL R20, R20, -INF , !P0 ;  /* 0xff80000014147808 */ /* 0x000fe40004000000 */
[----:B------:R-:W-:Y:S02]  /*c670*/  FSEL R32, R32, -INF , !P0 ;  /* 0xff80000020207808 */ /* 0x000fe40004000000 */
[-C--:B------:R-:W-:Y:S01]  /*c680*/  ISETP.GE.AND P4, PT, R39, R89.reuse, PT ;  /* 0x000000592700720c */ /* 0x080fe20003f86270 */
[C---:B------:R-:W-:Y:S01]  /*c690*/  IMAD.IADD R39, R44.reuse, 0x1, -R39 ;  /* 0x000000012c277824 */ /* 0x040fe200078e0a27 */
[-C--:B------:R-:W-:Y:S01]  /*c6a0*/  ISETP.GE.AND P3, PT, R35, R89.reuse, PT ;  /* 0x000000592300720c */ /* 0x080fe20003f66270 */
[C---:B------:R-:W-:Y:S01]  /*c6b0*/  IMAD.IADD R35, R44.reuse, 0x1, -R35 ;  /* 0x000000012c237824 */ /* 0x040fe200078e0a23 */
[-C--:B------:R-:W-:Y:S01]  /*c6c0*/  ISETP.GE.AND P2, PT, R27, R89.reuse, PT ;  /* 0x000000591b00720c */ /* 0x080fe20003f46270 */
[----:B------:R-:W-:Y:S01]  /*c6d0*/  IMAD.IADD R27, R44, 0x1, -R27 ;  /* 0x000000012c1b7824 */ /* 0x000fe200078e0a1b */
[-C--:B------:R-:W-:Y:S01]  /*c6e0*/  ISETP.GE.AND P1, PT, R26, R89.reuse, PT ;  /* 0x000000591a00720c */ /* 0x080fe20003f26270 */
[----:B------:R-:W-:Y:S01]  /*c6f0*/  IMAD.IADD R26, R44, 0x1, -R26 ;  /* 0x000000012c1a7824 */ /* 0x000fe200078e0a1a */
[----:B------:R-:W-:Y:S01]  /*c700*/  ISETP.GE.AND P0, PT, R4, R89, PT ;  /* 0x000000590400720c */ /* 0x000fe20003f06270 */
[----:B------:R-:W-:Y:S01]  /*c710*/  IMAD.IADD R4, R44, 0x1, -R4 ;  /* 0x000000012c047824 */ /* 0x000fe200078e0a04 */
[----:B------:R-:W-:-:S02]  /*c720*/  FMNMX3.FTZ R44, R37, R43, R40, !PT ;  /* 0x0000002b252c7276 */ /* 0x000fc40007810028 */
[----:B------:R-:W-:Y:S02]  /*c730*/  IABS R46, R46 ;  /* 0x0000002e002e7213 */ /* 0x000fe40000000000 */
[----:B------:R-:W-:Y:S02]  /*c740*/  IABS R45, R45 ;  /* 0x0000002d002d7213 */ /* 0x000fe40000000000 */
[----:B------:R-:W-:Y:S02]  /*c750*/  IABS R42, R42 ;  /* 0x0000002a002a7213 */ /* 0x000fe40000000000 */
[----:B------:R-:W-:Y:S02]  /*c760*/  FMNMX3.FTZ R44, R44, R38, R6, !PT ;  /* 0x000000262c2c7276 */ /* 0x000fe40007810006 */
[----:B------:R-:W-:Y:S02]  /*c770*/  I2FP.F32.S32 R46, R46 ;  /* 0x0000002e002e7245 */ /* 0x000fe40000201400 */
[----:B------:R-:W-:-:S02]  /*c780*/  I2FP.F32.S32 R45, R45 ;  /* 0x0000002d002d7245 */ /* 0x000fc40000201400 */
[----:B------:R-:W-:Y:S02]  /*c790*/  IABS R48, R48 ;  /* 0x0000003000307213 */ /* 0x000fe40000000000 */
[----:B------:R-:W-:Y:S02]  /*c7a0*/  IABS R47, R47 ;  /* 0x0000002f002f7213 */ /* 0x000fe40000000000 */
[----:B------:R-:W-:Y:S02]  /*c7b0*/  I2FP.F32.S32 R42, R42 ;  /* 0x0000002a002a7245 */ /* 0x000fe40000201400 */
[----:B------:R-:W-:Y:S01]  /*c7c0*/  FMNMX3.FTZ R44, R44, R5, R15, !PT ;  /* 0x000000052c2c7276 */ /* 0x000fe2000781000f */
[C---:B------:R-:W-:Y:S01]  /*c7d0*/  FFMA.FTZ R7, -R0.reuse, R46, R7 ;  /* 0x0000002e00077223 */ /* 0x040fe20000010107 */
[----:B------:R-:W-:Y:S01]  /*c7e0*/  IABS R39, R39 ;  /* 0x0000002700277213 */ /* 0x000fe20000000000 */
[----:B------:R-:W-:Y:S01]  /*c7f0*/  FFMA.FTZ R29, -R0, R45, R29 ;  /* 0x0000002d001d7223 */ /* 0x000fe2000001011d */
[----:B------:R-:W-:-:S02]  /*c800*/  I2FP.F32.S32 R48, R48 ;  /* 0x0000003000307245 */ /* 0x000fc40000201400 */
[----:B------:R-:W-:Y:S01]  /*c810*/  I2FP.F32.S32 R47, R47 ;  /* 0x0000002f002f7245 */ /* 0x000fe20000201400 */
[----:B------:R-:W-:Y:S01]  /*c820*/  FFMA.FTZ R41, -R0, R42, R41 ;  /* 0x0000002a00297223 */ /* 0x000fe20000010129 */
[----:B------:R-:W-:Y:S01]  /*c830*/  FMNMX3.FTZ R44, R44, R10, R22, !PT ;  /* 0x0000000a2c2c7276 */ /* 0x000fe20007810016 */
[C---:B------:R-:W-:Y:S01]  /*c840*/  FFMA.FTZ R48, -R0.reuse, R48, R30 ;  /* 0x0000003000307223 */ /* 0x040fe2000001011e */
[----:B------:R-:W-:Y:S01]  /*c850*/  I2FP.F32.S32 R39, R39 ;  /* 0x0000002700277245 */ /* 0x000fe20000201400 */
[----:B------:R-:W-:Y:S01]  /*c860*/  FFMA.FTZ R31, -R0, R47, R31 ;  /* 0x0000002f001f7223 */ /* 0x000fe2000001011f */
[----:B------:R-:W-:Y:S02]  /*c870*/  IABS R42, R35 ;  /* 0x00000023002a7213 */ /* 0x000fe40000000000 */
        /* <DEDUP_REMOVED lines=8> */
[----:B------:R-:W-:-:S02]  /*c900*/  FMNMX3.FTZ R7, R7, R29, R28, !PT ;  /* 0x0000001d07077276 */ /* 0x000fc4000781001c */
[----:B------:R-:W-:Y:S02]  /*c910*/  IABS R26, R26 ;  /* 0x0000001a001a7213 */ /* 0x000fe40000000000 */
[----:B------:R-:W-:Y:S02]  /*c920*/  FMNMX3.FTZ R41, R36, R25, R24, !PT ;  /* 0x0000001924297276 */ /* 0x000fe40007810018 */
[----:B------:R-:W-:Y:S02]  /*c930*/  IABS R4, R4 ;  /* 0x0000000400047213 */ /* 0x000fe40000000000 */
[----:B------:R-:W-:Y:S01]  /*c940*/  FMNMX.FTZ R7, R124, R7, !PT ;  /* 0x000000077c077209 */ /* 0x000fe20007810000 */
[----:B------:R-:W-:Y:S01]  /*c950*/  IMAD.MOV.U32 R31, RZ, RZ, R26 ;  /* 0x000000ffff1f7224 */ /* 0x000fe200078e001a */
[----:B------:R-:W-:Y:S01]  /*c960*/  FMNMX3.FTZ R41, R41, R18, R9, !PT ;  /* 0x0000001229297276 */ /* 0x000fe20007810009 */
[----:B------:R-:W-:Y:S01]  /*c970*/  IMAD.MOV.U32 R26, RZ, RZ, R4 ;  /* 0x000000ffff1a7224 */ /* 0x000fe200078e0004 */
[----:B------:R-:W-:-:S02]  /*c980*/  IABS R27, R27 ;  /* 0x0000001b001b7213 */ /* 0x000fc40000000000 */
[----:B------:R-:W-:Y:S01]  /*c990*/  I2FP.F32.S32 R42, R42 ;  /* 0x0000002a002a7245 */ /* 0x000fe20000201400 */
[----:B------:R-:W1:Y:S01]  /*c9a0*/  SHFL.BFLY PT, R4, R7, 0x2, 0x1f ;  /* 0x0c401f0007047f89 */ /* 0x000e6200000e0000 */
[----:B------:R-:W-:Y:S02]  /*c9b0*/  FMNMX3.FTZ R41, R41, R14, R13, !PT ;  /* 0x0000000e29297276 */ /* 0x000fe4000781000d */
[----:B------:R-:W-:Y:S01]  /*c9c0*/  I2FP.F32.S32 R27, R27 ;  /* 0x0000001b001b7245 */ /* 0x000fe20000201400 */
[C---:B------:R-:W-:Y:S01]  /*c9d0*/  FFMA.FTZ R16, -R0.reuse, R42, R16 ;  /* 0x0000002a00107223 */ /* 0x040fe20000010110 */
        /* <DEDUP_REMOVED lines=13> */
[----:B------:R-:W-:-:S04]  /*cab0*/  FMNMX3.FTZ R16, R41, R121, R119, !PT ;  /* 0x0000007929107276 */ /* 0x000fc80007810077 */
[----:B------:R-:W-:Y:S02]  /*cac0*/  FMNMX.FTZ R16, R118, R16, !PT ;  /* 0x0000001076107209 */ /* 0x000fe40007810000 */
[----:B-1----:R-:W-:-:S03]  /*cad0*/  FMNMX.FTZ R7, R7, R4, !PT ;  /* 0x0000000407077209 */ /* 0x002fc60007810000 */
[----:B------:R-:W1:Y:S01]  /*cae0*/  SHFL.BFLY PT, R4, R16, 0x2, 0x1f ;  /* 0x0c401f0010047f89 */ /* 0x000e6200000e0000 */
[----:B------:R-:W3:Y:S03]  /*caf0*/  S2UR UR6, SR_CgaCtaId ;  /* 0x00000000000679c3 */ /* 0x000ee60000008800 */
[----:B------:R-:W4:Y:S01]  /*cb00*/  SHFL.BFLY PT, R87, R7, 0x1, 0x1f ;  /* 0x0c201f0007577f89 */ /* 0x000f2200000e0000 */
[----:B-1----:R-:W-:-:S05]  /*cb10*/  FMNMX.FTZ R4, R16, R4, !PT ;  /* 0x0000000410047209 */ /* 0x002fca0007810000 */
[----:B------:R-:W1:Y:S01]  /*cb20*/  SHFL.BFLY PT, R86, R4, 0x1, 0x1f ;  /* 0x0c201f0004567f89 */ /* 0x000e6200000e0000 */
[----:B------:R-:W-:Y:S01]  /*cb30*/  UMOV UR7, 0x400 ;  /* 0x0000040000077882 */ /* 0x000fe20000000000 */
[----:B----4-:R-:W-:Y:S01]  /*cb40*/  FMNMX.FTZ R87, R7, R87, !PT ;  /* 0x0000005707577209 */ /* 0x010fe20007810000 */
[----:B---3--:R-:W-:Y:S01]  /*cb50*/  ULEA UR6, UR6, UR7, 0x18 ;  /* 0x0000000706067291 */ /* 0x008fe2000f8ec0ff */
[----:B------:R-:W-:Y:S02]  /*cb60*/  LOP3.LUT R120, R8, 0x120, R11, 0xf8, !PT ;  /* 0x0000012008787812 */ /* 0x000fe400078ef80b */
[----:B------:R-:W-:Y:S01]  /*cb70*/  FSETP.NEU.FTZ.AND P0, PT, R87, -INF , PT ;  /* 0xff8000005700780b */ /* 0x000fe20003f1d000 */
[----:B--2---:R-:W-:Y:S02]  /*cb80*/  FMUL.FTZ R123, R117, R87 ;  /* 0x00000057757b7220 */ /* 0x004fe40000410000 */
[----:B------:R-:W-:-:S03]  /*cb90*/  LEA R120, R120, UR6, 0x1 ;  /* 0x0000000678787c11 */ /* 0x000fc6000f8e08ff */
[----:B------:R-:W-:Y:S02]  /*cba0*/  FSEL R123, R123, RZ, P0 ;  /* 0x000000ff7b7b7208 */ /* 0x000fe40000000000 */
[----:B------:R-:W2:Y:S01]  /*cbb0*/  LDSM.16.MT88.4 R76, [R120+0x6000] ;  /* 0x00600000784c783b */ /* 0x000ea20000004200 */
[----:B-1----:R-:W-:Y:S01]  /*cbc0*/  FMNMX.FTZ R86, R4, R86, !PT ;  /* 0x0000005604567209 */ /* 0x002fe20007810000 */
[----:B------:R-:W-:Y:S02]  /*cbd0*/  VIADD R4, R120, 0x6000 ;  /* 0x0000600078047836 */ /* 0x000fe40000000000 */
[----:B------:R-:W-:Y:S01]  /*cbe0*/  LDSM.16.MT88.4 R60, [R120+0x7000] ;  /* 0x00700000783c783b */ /* 0x000fe20000004200 */
[----:B------:R-:W-:Y:S01]  /*cbf0*/  FSETP.NEU.FTZ.AND P0, PT, R86, -INF , PT ;  /* 0xff8000005600780b */ /* 0x000fe20003f1d000 */
[----:B------:R-:W-:Y:S01]  /*cc00*/  FMUL.FTZ R116, R117, R86 ;  /* 0x0000005675747220 */ /* 0x000fe20000410000 */
[----:B------:R-:W-:Y:S02]  /*cc10*/  VIADD R107, R120, 0x6020 ;  /* 0x00006020786b7836 */ /* 0x000fe40000000000 */
[----:B------:R-:W-:-:S02]  /*cc20*/  @P6 VIADD R107, R4, 0xffffffe0 ;  /* 0xffffffe0046b6836 */ /* 0x000fc40000000000 */
        /* <DEDUP_REMOVED lines=8> */
[-C--:B------:R-:W-:Y:S01]  /*ccb0*/  FFMA.FTZ R99, R18, R117.reuse, -R116 ;  /* 0x0000007512637223 */ /* 0x080fe20000010874 */
[----:B------:R-:W1:Y:S01]  /*ccc0*/  LDSM.16.MT88.4 R68, [R107] ;  /* 0x000000006b44783b */ /* 0x000e620000004200 */
[-CC-:B------:R-:W-:Y:S01]  /*ccd0*/  FFMA.FTZ R98, R6, R117.reuse, -R123.reuse ;  /* 0x0000007506627223 */ /* 0x180fe2000001087b */
[----:B------:R-:W-:-:S02]  /*cce0*/  FFMA.FTZ R97, R5, R117, -R123 ;  /* 0x0000007505617223 */ /* 0x000fc4000001087b */
[----:B------:R-:W3:Y:S04]  /*ccf0*/  LDSM.16.MT88.4 R52, [R107+0x1000] ;  /* 0x001000006b34783b */ /* 0x000ee80000004200 */
[----:B------:R-:W4:Y:S04]  /*cd00*/  LDSM.16.MT88.4 R40, [R120+0x8000] ;  /* 0x008000007828783b */ /* 0x000f280000004200 */
[----:B------:R-:W5:Y:S01]  /*cd10*/  LDSM.16.MT88.4 R4, [R107+0x2000] ;  /* 0x002000006b04783b */ /* 0x000f620000004200 */
[----:B------:R-:W-:Y:S01]  /*cd20*/  MUFU.EX2 R104, R104 ;  /* 0x0000006800687308 */ /* 0x000fe20000000800 */
[-CC-:B------:R-:W-:Y:S01]  /*cd30*/  FFMA.FTZ R91, R10, R117.reuse, -R123.reuse ;  /* 0x000000750a5b7223 */ /* 0x180fe2000001087b */
[-CC-:B------:R-:W-:Y:S01]  /*cd40*/  FFMA.FTZ R96, R9, R117.reuse, -R116.reuse ;  /* 0x0000007509607223 */ /* 0x180fe20000010874 */
[-CC-:B------:R-:W-:Y:S01]  /*cd50*/  FFMA.FTZ R92, R15, R117.reuse, -R123.reuse ;  /* 0x000000750f5c7223 */ /* 0x180fe2000001087b */
[----:B------:R-:W5:Y:S04]  /*cd60*/  LDSM.16.MT88.4 R8, [R120+0x6400] ;  /* 0x006400007808783b */ /* 0x000f680000004200 */
[----:B------:R-:W2:Y:S01]  /*cd70*/  MUFU.EX2 R103, R103 ;  /* 0x0000006700677308 */ /* 0x000ea20000000800 */
[-CC-:B------:R-:W-:Y:S01]  /*cd80*/  FFMA.FTZ R95, R14, R117.reuse, -R116.reuse ;  /* 0x000000750e5f7223 */ /* 0x180fe20000010874 */
[-CC-:B------:R-:W-:Y:S01]  /*cd90*/  FFMA.FTZ R93, R13, R117.reuse, -R116.reuse ;  /* 0x000000750d5d7223 */ /* 0x180fe20000010874 */
[-C--:B------:R-:W-:Y:S01]  /*cda0*/  FFMA.FTZ R94, R12, R117.reuse, -R116 ;  /* 0x000000750c5e7223 */ /* 0x080fe20000010874 */
[----:B------:R-:W-:Y:S04]  /*cdb0*/  LDSM.16.MT88.4 R16, [R107+0x400] ;  /* 0x000400006b10783b */ /* 0x000fe80000004200 */
[----:B------:R-:W-:Y:S01]  /*cdc0*/  MUFU.EX2 R102, R102 ;  /* 0x0000006600667308 */ /* 0x000fe20000000800 */
[----:B------:R-:W5:Y:S01]  /*cdd0*/  LDSM.16.MT88.4 R12, [R120+0x7400] ;  /* 0x00740000780c783b */ /* 0x000f620000004200 */
[-CC-:B------:R-:W-:Y:S01]  /*cde0*/  FFMA.FTZ R108, R22, R117.reuse, -R123.reuse ;  /* 0x00000075166c7223 */ /* 0x180fe2000001087b */
[-CC-:B------:R-:W-:Y:S01]  /*cdf0*/  FFMA.FTZ R109, R21, R117.reuse, -R123.reuse ;  /* 0x00000075156d7223 */ /* 0x180fe2000001087b */
[----:B------:R-:W-:Y:S01]  /*ce00*/  FFMA.FTZ R110, R20, R117, -R123 ;  /* 0x00000075146e7223 */ /* 0x000fe2000001087b */
[----:B------:R-:W-:Y:S03]  /*ce10*/  LDSM.16.MT88.4 R24, [R107+0x1400] ;  /* 0x001400006b18783b */ /* 0x000fe60000004200 */
[----:B------:R-:W1:Y:S08]  /*ce20*/  MUFU.EX2 R101, R101 ;  /* 0x0000006500657308 */ /* 0x000e700000000800 */
[----:B------:R-:W-:Y:S08]  /*ce30*/  MUFU.EX2 R106, R106 ;  /* 0x0000006a006a7308 */ /* 0x000ff00000000800 */
[----:B------:R-:W3:Y:S08]  /*ce40*/  MUFU.EX2 R105, R105 ;  /* 0x0000006900697308 */ /* 0x000ef00000000800 */
[----:B------:R-:W-:Y:S08]  /*ce50*/  MUFU.EX2 R100, R100 ;  /* 0x0000006400647308 */ /* 0x000ff00000000800 */
[----:B------:R-:W4:Y:S01]  /*ce60*/  MUFU.EX2 R99, R99 ;  /* 0x0000006300637308 */ /* 0x000f220000000800 */
[----:B--2---:R-:W-:Y:S01]  /*ce70*/  F2FP.BF16.F32.PACK_AB R48, R103, R104 ;  /* 0x000000686730723e */ /* 0x004fe200000010ff */
[----:B------:R-:W-:Y:S01]  /*ce80*/  LDSM.16.MT88.4 R20, [R107+0x2400] ;  /* 0x002400006b14783b */ /* 0x000fe20000004200 */
[----:B-1----:R-:W-:-:S02]  /*ce90*/  F2FP.BF16.F32.PACK_AB R50, R101, R102 ;  /* 0x000000666532723e */ /* 0x002fc400000010ff */
        /* <DEDUP_REMOVED lines=37> */
[----:B------:R-:W-:Y:S01]  /*d0f0*/  MUFU.EX2 R108, R108 ;  /* 0x0000006c006c7308 */ /* 0x000fe20000000800 */
[----:B------:R-:W-:Y:S01]  /*d100*/  LDSM.16.MT88.4 R32, [R107+0x1800] ;  /* 0x001800006b20783b */ /* 0x000fe20000004200 */
[C---:B------:R-:W-:Y:S06]  /*d110*/  HMMA.16816.F32.BF16 R72, R4.reuse, R16, R72 ;  /* 0x000000100448723c */ /* 0x040fec0000041848 */
[----:B------:R-:W3:Y:S02]  /*d120*/  MUFU.EX2 R109, R109 ;  /* 0x0000006d006d7308 */ /* 0x000ee40000000800 */
[C---:B-1----:R-:W-:Y:S08]  /*d130*/  HMMA.16816.F32.BF16 R36, R4.reuse, R8, R36 ;  /* 0x000000080424723c */ /* 0x042ff00000041824 */
[C---:B------:R-:W-:Y:S01]  /*d140*/  HMMA.16816.F32.BF16 R40, R4.reuse, R10, R40 ;  /* 0x0000000a0428723c */ /* 0x040fe20000041828 */
[----:B------:R-:W1:Y:S01]  /*d150*/  LDSM.16.MT88.4 R8, [R120+0x7800] ;  /* 0x007800007808783b */ /* 0x000e620000004200 */
[----:B------:R-:W-:Y:S08]  /*d160*/  MUFU.EX2 R110, R110 ;  /* 0x0000006e006e7308 */ /* 0x000ff00000000800 */
[----:B------:R-:W4:Y:S01]  /*d170*/  MUFU.EX2 R111, R111 ;  /* 0x0000006f006f7308 */ /* 0x000f220000000800 */
[C---:B------:R-:W-:Y:S01]  /*d180*/  HMMA.16816.F32.BF16 R68, R4.reuse, R18, R68 ;  /* 0x000000120444723c */ /* 0x040fe20000041844 */
[-CC-:B------:R-:W-:Y:S01]  /*d190*/  FFMA.FTZ R125, R30, R117.reuse, -R123.reuse ;  /* 0x000000751e7d7223 */ /* 0x180fe2000001087b */
[-CC-:B------:R-:W-:Y:S01]  /*d1a0*/  FFMA.FTZ R126, R29, R117.reuse, -R123.reuse ;  /* 0x000000751d7e7223 */ /* 0x180fe2000001087b */
[-CC-:B------:R-:W-:Y:S01]  /*d1b0*/  FFMA.FTZ R127, R28, R117.reuse, -R123.reuse ;  /* 0x000000751c7f7223 */ /* 0x180fe2000001087b */
[----:B------:R-:W-:Y:S03]  /*d1c0*/  LDSM.16.MT88.4 R16, [R120+0x6800] ;  /* 0x006800007810783b */ /* 0x000fe60000004200 */
[----:B------:R-:W-:Y:S01]  /*d1d0*/  MUFU.EX2 R112, R112 ;  /* 0x0000007000707308 */ /* 0x000fe20000000800 */
[----:B------:R-:W5:Y:S07]  /*d1e0*/  LDSM.16.MT88.4 R28, [R120+0x8800] ;  /* 0x00880000781c783b */ /* 0x000f6e0000004200 */
[----:B------:R-:W2:Y:S08]  /*d1f0*/  MUFU.EX2 R113, R113 ;  /* 0x0000007100717308 */ /* 0x000eb00000000800 */
[----:B------:R-:W-:Y:S08]  /*d200*/  MUFU.EX2 R114, R114 ;  /* 0x0000007200727308 */ /* 0x000ff00000000800 */
[----:B------:R-:W1:Y:S01]  /*d210*/  MUFU.EX2 R115, R115 ;  /* 0x0000007300737308 */ /* 0x000e620000000800 */
[C---:B------:R-:W-:Y:S08]  /*d220*/  HMMA.16816.F32.BF16 R56, R4.reuse, R24, R56 ;  /* 0x000000180438723c */ /* 0x040ff00000041838 */
[C---:B------:R-:W-:Y:S08]  /*d230*/  HMMA.16816.F32.BF16 R52, R4.reuse, R26, R52 ;  /* 0x0000001a0434723c */ /* 0x040ff00000041834 */
[C---:B------:R-:W-:Y:S08]  /*d240*/  HMMA.16816.F32.BF16 R44, R4.reuse, R20, R44 ;  /* 0x00000014042c723c */ /* 0x040ff0000004182c */
[----:B------:R-:W-:Y:S01]  /*d250*/  HMMA.16816.F32.BF16 R48, R4, R22, R48 ;  /* 0x000000160430723c */ /* 0x000fe20000041830 */
[----:B---3--:R-:W-:Y:S01]  /*d260*/  F2FP.BF16.F32.PACK_AB R4, R109, R108 ;  /* 0x0000006c6d04723e */ /* 0x008fe200000010ff */
[-C--:B------:R-:W-:Y:S01]  /*d270*/  FFMA.FTZ R159, R124, R117.reuse, -R123 ;  /* 0x000000757c9f7223 */ /* 0x080fe2000001087b */
[----:B----4-:R-:W-:Y:S01]  /*d280*/  F2FP.BF16.F32.PACK_AB R6, R111, R110 ;  /* 0x0000006e6f06723e */ /* 0x010fe200000010ff */
[-CC-:B------:R-:W-:Y:S01]  /*d290*/  FFMA.FTZ R122, R122, R117.reuse, -R116.reuse ;  /* 0x000000757a7a7223 */ /* 0x180fe20000010874 */
[----:B--2---:R-:W-:Y:S01]  /*d2a0*/  F2FP.BF16.F32.PACK_AB R5, R113, R112 ;  /* 0x000000707105723e */ /* 0x004fe200000010ff */
[-CC-:B------:R-:W-:Y:S01]  /*d2b0*/  FFMA.FTZ R121, R121, R117.reuse, -R116.reuse ;  /* 0x0000007579797223 */ /* 0x180fe20000010874 */
[----:B-1----:R-:W-:Y:S01]  /*d2c0*/  F2FP.BF16.F32.PACK_AB R7, R115, R114 ;  /* 0x000000727307723e */ /* 0x002fe200000010ff */
[-CC-:B------:R-:W-:Y:S01]  /*d2d0*/  FFMA.FTZ R158, R118, R117.reuse, -R116.reuse ;  /* 0x00000075769e7223 */ /* 0x180fe20000010874 */
[----:B------:R-:W-:Y:S01]  /*d2e0*/  MUFU.EX2 R125, R125 ;  /* 0x0000007d007d7308 */ /* 0x000fe20000000800 */
[----:B------:R-:W-:Y:S01]  /*d2f0*/  FADD.FTZ R103, R104, R103 ;  /* 0x0000006768677221 */ /* 0x000fe20000010000 */
[----:B------:R-:W-:Y:S01]  /*d300*/  FADD.FTZ R105, R106, R105 ;  /* 0x000000696a697221 */ /* 0x000fe20000010000 */
[----:B------:R-:W-:Y:S02]  /*d310*/  LDSM.16.MT88.4 R24, [R120+0x6c00] ;  /* 0x006c00007818783b */ /* 0x000fe40000004200 */
[C---:B------:R-:W-:Y:S02]  /*d320*/  HMMA.16816.F32.BF16 R72, R4.reuse, R12, R72 ;  /* 0x0000000c0448723c */ /* 0x040fe40000041848 */
[----:B------:R-:W-:Y:S06]  /*d330*/  LDSM.16.MT88.4 R20, [R120+0x7c00] ;  /* 0x007c00007814783b */ /* 0x000fec0000004200 */
[C---:B------:R-:W-:Y:S01]  /*d340*/  HMMA.16816.F32.BF16 R68, R4.reuse, R14, R68 ;  /* 0x0000000e0444723c */ /* 0x040fe20000041844 */
[----:B------:R-:W1:Y:S07]  /*d350*/  LDSM.16.MT88.4 R12, [R107+0x2800] ;  /* 0x002800006b0c783b */ /* 0x000e6e0000004200 */
[C---:B------:R-:W-:Y:S08]  /*d360*/  HMMA.16816.F32.BF16 R64, R4.reuse, R8, R64 ;  /* 0x000000080440723c */ /* 0x040ff00000041840 */
[C---:B------:R-:W-:Y:S01]  /*d370*/  HMMA.16816.F32.BF16 R60, R4.reuse, R10, R60 ;  /* 0x0000000a043c723c */ /* 0x040fe2000004183c */
[----:B------:R-:W2:Y:S07]  /*d380*/  LDSM.16.MT88.4 R8, [R120+0x8c00] ;  /* 0x008c00007808783b */ /* 0x000eae0000004200 */
[C---:B------:R-:W-:Y:S01]  /*d390*/  HMMA.16816.F32.BF16 R56, R4.reuse, R32, R56 ;  /* 0x000000200438723c */ /* 0x040fe20000041838 */
[----:B------:R-:W-:Y:S01]  /*d3a0*/  FFMA.FTZ R32, R119, R117, -R116 ;  /* 0x0000007577207223 */ /* 0x000fe20000010874 */
[----:B------:R-:W3:Y:S08]  /*d3b0*/  MUFU.EX2 R126, R126 ;  /* 0x0000007e007e7308 */ /* 0x000ef00000000800 */
[----:B------:R-:W-:Y:S01]  /*d3c0*/  MUFU.EX2 R127, R127 ;  /* 0x0000007f007f7308 */ /* 0x000fe20000000800 */
[C---:B-----5:R-:W-:Y:S07]  /*d3d0*/  HMMA.16816.F32.BF16 R36, R4.reuse, R28, R36 ;  /* 0x0000001c0424723c */ /* 0x060fee0000041824 */
[----:B------:R-:W4:Y:S01]  /*d3e0*/  MUFU.EX2 R159, R159 ;  /* 0x0000009f009f7308 */ /* 0x000f220000000800 */
[C---:B------:R-:W-:Y:S07]  /*d3f0*/  HMMA.16816.F32.BF16 R40, R4.reuse, R30, R40 ;  /* 0x0000001e0428723c */ /* 0x040fee0000041828 */
[----:B------:R-:W-:Y:S08]  /*d400*/  MUFU.EX2 R122, R122 ;  /* 0x0000007a007a7308 */ /* 0x000ff00000000800 */
[----:B------:R-:W5:Y:S08]  /*d410*/  MUFU.EX2 R121, R121 ;  /* 0x0000007900797308 */ /* 0x000f700000000800 */
[----:B------:R-:W-:Y:S08]  /*d420*/  MUFU.EX2 R32, R32 ;  /* 0x0000002000207308 */ /* 0x000ff00000000800 */
[----:B------:R-:W2:Y:S01]  /*d430*/  MUFU.EX2 R158, R158 ;  /* 0x0000009e009e7308 */ /* 0x000ea20000000800 */
[----:B------:R-:W-:Y:S01]  /*d440*/  HMMA.16816.F32.BF16 R80, R4, R16, R80 ;  /* 0x000000100450723c */ /* 0x000fe20000041850 */
[----:B------:R-:W-:Y:S01]  /*d450*/  FADD.FTZ R103, R102, R103 ;  /* 0x0000006766677221 */ /* 0x000fe20000010000 */
[----:B------:R-:W-:-:S06]  /*d460*/  FADD.FTZ R105, R100, R105 ;  /* 0x0000006964697221 */ /* 0x000fcc0000010000 */
[C---:B------:R-:W-:Y:S01]  /*d470*/  HMMA.16816.F32.BF16 R76, R4.reuse, R18, R76 ;  /* 0x00000012044c723c */ /* 0x040fe2000004184c */
[----:B------:R-:W-:Y:S01]  /*d480*/  FADD.FTZ R101, R101, R103 ;  /* 0x0000006765657221 */ /* 0x000fe20000010000 */
[----:B------:R-:W-:Y:S01]  /*d490*/  FADD.FTZ R99, R99, R105 ;  /* 0x0000006963637221 */ /* 0x000fe20000010000 */
[----:B------:R-:W2:Y:S05]  /*d4a0*/  LDSM.16.MT88.4 R16, [R107+0xc00] ;  /* 0x000c00006b10783b */ /* 0x000eaa0000004200 */
[C---:B------:R-:W-:Y:S08]  /*d4b0*/  HMMA.16816.F32.BF16 R52, R4.reuse, R34, R52 ;  /* 0x000000220434723c */ /* 0x040ff00000041834 */
[C---:B-1----:R-:W-:Y:S08]  /*d4c0*/  HMMA.16816.F32.BF16 R44, R4.reuse, R12, R44 ;  /* 0x0000000c042c723c */ /* 0x042ff0000004182c */
[----:B------:R-:W-:Y:S01]  /*d4d0*/  HMMA.16816.F32.BF16 R48, R4, R14, R48 ;  /* 0x0000000e0430723c */ /* 0x000fe20000041830 */
[----:B---3--:R-:W-:Y:S01]  /*d4e0*/  F2FP.BF16.F32.PACK_AB R4, R126, R125 ;  /* 0x0000007d7e04723e */ /* 0x008fe200000010ff */
[----:B------:R-:W-:Y:S01]  /*d4f0*/  FADD.FTZ R101, R98, R101 ;  /* 0x0000006562657221 */ /* 0x000fe20000010000 */
[----:B----4-:R-:W-:Y:S01]  /*d500*/  F2FP.BF16.F32.PACK_AB R6, R159, R127 ;  /* 0x0000007f9f06723e */ /* 0x010fe200000010ff */
[----:B------:R-:W-:Y:S01]  /*d510*/  FADD.FTZ R99, R96, R99 ;  /* 0x0000006360637221 */ /* 0x000fe20000010000 */
[----:B-----5:R-:W-:Y:S01]  /*d520*/  F2FP.BF16.F32.PACK_AB R5, R121, R122 ;  /* 0x0000007a7905723e */ /* 0x020fe200000010ff */
[----:B------:R-:W1:Y:S01]  /*d530*/  LDSM.16.MT88.4 R12, [R107+0x1c00] ;  /* 0x001c00006b0c783b */ /* 0x000e620000004200 */
[----:B--2---:R-:W-:Y:S01]  /*d540*/  F2FP.BF16.F32.PACK_AB R7, R158, R32 ;  /* 0x000000209e07723e */ /* 0x004fe200000010ff */
[----:B------:R-:W-:Y:S01]  /*d550*/  FADD.FTZ R97, R97, R101 ;  /* 0x0000006561617221 */ /* 0x000fe20000010000 */
[----:B------:R-:W-:-:S05]  /*d560*/  FADD.FTZ R95, R95, R99 ;  /* 0x000000635f5f7221 */ /* 0x000fca0000010000 */
[C---:B------:R-:W-:Y:S08]  /*d570*/  HMMA.16816.F32.BF16 R36, R4.reuse, R8, R36 ;  /* 0x000000080424723c */ /* 0x040ff00000041824 */
        /* <DEDUP_REMOVED lines=32> */
[----:B------:R-:W-:-:S04]  /*d780*/  NOP ;  /* 0x0000000000007918 */ /* 0x000fc80000000000 */
[----:B------:R-:W-:-:S15]  /*d790*/  @!P5 BRA `(.L_x_9341) ;  /* 0x00000030008cd947 */ /* 0x000fde0003800000 */
[----:B------:R-:W-:Y:S01]  /*d7a0*/  IMAD R89, R145, 0x40, R89 ;  /* 0x0000004091597824 */ /* 0x000fe200078e0259 */
[----:B------:R-:W-:Y:S01]  /*d7b0*/  LOP3.LUT R129, R129, 0x1f0, RZ, 0xc0, !PT ;  /* 0x000001f081817812 */ /* 0x000fe200078ec0ff */
[----:B------:R-:W-:Y:S01]  /*d7c0*/  IMAD.MOV.U32 R157, RZ, RZ, R2 ;  /* 0x000000ffff9d7224 */ /* 0x000fe200078e0002 */
[----:B------:R-:W-:Y:S01]  /*d7d0*/  ISETP.NE.U32.AND P6, PT, R154, RZ, PT ;  /* 0x000000ff9a00720c */ /* 0x000fe20003fc5070 */
[----:B------:R-:W-:Y:S01]  /*d7e0*/  IMAD.MOV.U32 R2, RZ, RZ, R86 ;  /* 0x000000ffff027224 */ /* 0x000fe200078e0056 */
[----:B------:R-:W-:Y:S01]  /*d7f0*/  IADD3 R89, PT, PT, R3, R89, R129 ;  /* 0x0000005903597210 */ /* 0x000fe20007ffe081 */
[----:B------:R-:W-:Y:S01]  /*d800*/  VIADD R156, R88, 0xfffffffe ;  /* 0xfffffffe589c7836 */ /* 0x000fe20000000000 */
[----:B------:R-:W-:Y:S02]  /*d810*/  ISETP.NE.AND.EX P6, PT, R155, RZ, PT, P6 ;  /* 0x000000ff9b00720c */ /* 0x000fe40003fc5360 */
[----:B------:R-:W-:Y:S02]  /*d820*/  IADD3 R89, PT, PT, -R90, R89, -R147 ;  /* 0x000000595a597210 */ /* 0x000fe40007ffe993 */
[----:B------:R-:W-:-:S03]  /*d830*/  MOV R3, R87 ;  /* 0x0000005700037202 */ /* 0x000fc60000000f00 */
[----:B------:R-:W-:-:S05]  /*d840*/  IMAD R149, R88, -0x40, R89 ;  /* 0xffffffc058957824 */ /* 0x000fca00078e0259 */
[----:B------:R-:W-:-:S07]  /*d850*/  IADD3 R149, PT, PT, R149, 0x88, RZ ;  /* 0x0000008895957810 */ /* 0x000fce0007ffe0ff */
.L_x_9348:
        /* <DEDUP_REMOVED lines=80> */
.L_x_9343:
[----:B------:R-:W-:Y:S05]  /*dd60*/  BSYNC.RECONVERGENT B0 ;  /* 0x0000000000007941 */ /* 0x000fea0003800200 */
.L_x_9342:
[----:B------:R-:W1:Y:S01]  /*dd70*/  S2UR UR7, SR_CgaCtaId ;  /* 0x00000000000779c3 */ /* 0x000e620000008800 */
[C---:B------:R-:W-:Y:S01]  /*dd80*/  IMAD.SHL.U32 R4, R131.reuse, 0x8, RZ ;  /* 0x0000000883047824 */ /* 0x040fe200078e00ff */
[C---:B------:R-:W-:Y:S01]  /*dd90*/  LOP3.LUT R161, R131.reuse, 0x18, RZ, 0xc0, !PT ;  /* 0x0000001883a17812 */ /* 0x040fe200078ec0ff */
[----:B------:R-:W-:Y:S01]  /*dda0*/  UMOV UR8, 0x400 ;  /* 0x0000040000087882 */ /* 0x000fe20000000000 */
[C---:B------:R-:W-:Y:S01]  /*ddb0*/  SHF.L.U32 R6, R131.reuse, 0x4, RZ ;  /* 0x0000000483067819 */ /* 0x040fe200000006ff */
[----:B------:R-:W-:Y:S01]  /*ddc0*/  IMAD.SHL.U32 R128, R131, 0x4, RZ ;  /* 0x0000000483807824 */ /* 0x000fe200078e00ff */
[--C-:B------:R-:W-:Y:S01]  /*ddd0*/  LOP3.LUT R161, R161, 0xc0, R4.reuse, 0xf8, !PT ;  /* 0x000000c0a1a17812 */ /* 0x100fe200078ef804 */
[----:B------:R-:W-:Y:S01]  /*dde0*/  IMAD.MOV.U32 R108, RZ, RZ, 0x20 ;  /* 0x00000020ff6c7424 */ /* 0x000fe200078e00ff */
[----:B------:R-:W-:Y:S01]  /*ddf0*/  LOP3.LUT R162, R4, 0x18, RZ, 0xc0, !PT ;  /* 0x0000001804a27812 */ /* 0x000fe200078ec0ff */
[----:B------:R-:W-:Y:S01]  /*de00*/  BSSY.RECONVERGENT B1, `(.L_x_9344) ;  /* 0x000014d000017945 */ /* 0x000fe20003800200 */
[--C-:B------:R-:W-:Y:S02]  /*de10*/  LOP3.LUT R161, R161, 0x18, R4.reuse, 0x78, !PT ;  /* 0x00000018a1a17812 */ /* 0x100fe400078e7804 */
[CC--:B------:R-:W-:Y:S02]  /*de20*/  ISETP.GE.AND P3, PT, R162.reuse, R146.reuse, PT ;  /* 0x00000092a200720c */ /* 0x0c0fe40003f66270 */
[----:B------:R-:W-:Y:S02]  /*de30*/  LOP3.LUT R161, R161, 0x1f20, R4, 0xf8, !PT ;  /* 0x00001f20a1a17812 */ /* 0x000fe400078ef804 */
[C---:B------:R-:W-:Y:S02]  /*de40*/  LOP3.LUT R160, R162.reuse, 0x20, RZ, 0xfc, !PT ;  /* 0x00000020a2a07812 */ /* 0x040fe400078efcff */
[----:B------:R-:W-:Y:S02]  /*de50*/  LOP3.LUT R141, R162, 0x40, RZ, 0xfc, !PT ;  /* 0x00000040a28d7812 */ /* 0x000fe400078efcff */
[-C--:B------:R-:W-:Y:S02]  /*de60*/  ISETP.GE.AND P2, PT, R160, R146.reuse, PT ;  /* 0x00000092a000720c */ /* 0x080fe40003f46270 */
[----:B------:R-:W-:Y:S01]  /*de70*/  ISETP.GE.AND P1, PT, R141, R146, PT ;  /* 0x000000928d00720c */ /* 0x000fe20003f26270 */
[----:B-1----:R-:W-:Y:S01]  /*de80*/  ULEA UR6, UR7, UR8, 0x18 ;  /* 0x0000000807067291 */ /* 0x002fe2000f8ec0ff */
[C---:B------:R-:W-:Y:S02]  /*de90*/  LEA R4, P0, R135.reuse, R152, 0x1 ;  /* 0x0000009887047211 */ /* 0x040fe400078008ff */
[----:B------:R-:W-:Y:S02]  /*dea0*/  SHF.R.U32.HI R129, RZ, 0x1, R131 ;  /* 0x00000001ff817819 */ /* 0x000fe40000011683 */
[----:B------:R-:W-:Y:S02]  /*deb0*/  LEA.HI.X R5, R135, R153, R136, 0x1, P0 ;  /* 0x0000009987057211 */ /* 0x000fe400000f0c88 */
[----:B------:R-:W-:Y:S02]  /*dec0*/  LEA R161, R161, UR6, 0x1 ;  /* 0x00000006a1a17c11 */ /* 0x000fe4000f8e08ff */
[----:B------:R-:W-:Y:S02]  /*ded0*/  SHF.L.U32 R133, R131, 0x5, RZ ;  /* 0x0000000583857819 */ /* 0x000fe400000006ff */
[----:B------:R-:W-:Y:S01]  /*dee0*/  LOP3.LUT R132, R129, 0x8, RZ, 0xc0, !PT ;  /* 0x0000000881847812 */ /* 0x000fe200078ec0ff */
        /* <DEDUP_REMOVED lines=17> */
[----:B------:R-:W-:Y:S03]  /*e000*/  MOV R86, 0x20 ;  /* 0x0000002000567802 */ /* 0x000fe60000000f00 */
[----:B------:R-:W-:Y:S01]  /*e010*/  @!PT LDS RZ, [RZ] ;  /* 0x00000000fffff984 */ /* 0x000fe20000000800 */
[----:B------:R-:W-:Y:S01]  /*e020*/  @!PT LDS RZ, [RZ] ;  /* 0x00000000fffff984 */ /* 0x000fe20000000800 */
[----:B------:R-:W-:Y:S01]  /*e030*/  @!PT LDS RZ, [RZ] ;  /* 0x00000000fffff984 */ /* 0x000fe20000000800 */
[----:B------:R-:W-:Y:S01]  /*e040*/  @!P1 LDGSTS.E.BYPASS.LTC128B.128 [R161+0x8000], desc[UR4][R152.64+0x80] ;  /* 0x0800008098a19fae */ /* 0x000fe2000b981a04 */
[----:B------:R-:W-:Y:S02]  /*e050*/  SEL R108, R108, 0xffffffe0, !P0 ;  /* 0xffffffe06c6c7807 */ /* 0x000fe40004000000 */
[----:B------:R-:W-:Y:S03]  /*e060*/  SEL R86, R86, 0xffffffe0, !P0 ;  /* 0xffffffe056567807 */ /* 0x000fe60004000000 */
        /* <DEDUP_REMOVED lines=16> */
[----:B------:R-:W-:Y:S05]  /*e170*/  ISETP.NE.AND P1, PT, R156, RZ, PT ;  /* 0x000000ff9c00720c */ /* 0x000fea0003f25270 */
[----:B------:R-:W2:Y:S06]  /*e180*/  LD.E R163, desc[UR4][R84.64+0x18c] ;  /* 0x00018c0454a37980 */ /* 0x000eac000c101900 */
[----:B------:R-:W0:Y:S01]  /*e190*/  LDGDEPBAR ;  /* 0x00000000000079af */ /* 0x000e220000000000 */
[----:B-1----:R-:W-:Y:S02]  /*e1a0*/  LOP3.LUT R4, R128, 0x18, RZ, 0xc0, !PT ;  /* 0x0000001880047812 */ /* 0x002fe400078ec0ff */
[----:B------:R-:W-:Y:S02]  /*e1b0*/  LOP3.LUT R5, R133, 0xc0, RZ, 0xc0, !PT ;  /* 0x000000c085057812 */ /* 0x000fe400078ec0ff */
[----:B------:R-:W-:Y:S02]  /*e1c0*/  LOP3.LUT R132, R132, R4, RZ, 0x3c, !PT ;  /* 0x0000000484847212 */ /* 0x000fe400078e3cff */
[----:B------:R-:W-:Y:S02]  /*e1d0*/  LOP3.LUT R5, R5, 0x8, R131, 0xf8, !PT ;  /* 0x0000000805057812 */ /* 0x000fe400078ef883 */
[----:B------:R-:W-:Y:S02]  /*e1e0*/  LOP3.LUT R124, R124, R132, RZ, 0xfc, !PT ;  /* 0x000000847c7c7212 */ /* 0x000fe400078efcff */
[----:B------:R-:W-:Y:S02]  /*e1f0*/  LOP3.LUT R5, R6, R5, R4, 0xf6, !PT ;  /* 0x0000000506057212 */ /* 0x000fe400078ef604 */
[----:B------:R-:W-:Y:S02]  /*e200*/  LEA R124, R124, UR6, 0x1 ;  /* 0x000000067c7c7c11 */ /* 0x000fe4000f8e08ff */
[----:B------:R-:W-:Y:S02]  /*e210*/  LEA R134, R5, UR6, 0x1 ;  /* 0x0000000605867c11 */ /* 0x000fe4000f8e08ff */
[----:B------:R-:W-:Y:S01]  /*e220*/  IADD3 R87, PT, PT, R124, R108, RZ ;  /* 0x0000006c7c577210 */ /* 0x000fe20007ffe0ff */
[----:B------:R-:W-:Y:S02]  /*e230*/  LDSM.16.M88.4 R32, [R124] ;  /* 0x000000007c20783b */ /* 0x000fe40000000200 */
[C---:B------:R-:W-:Y:S02]  /*e240*/  IMAD.IADD R108, R134.reuse, 0x1, R108 ;  /* 0x00000001866c7824 */ /* 0x040fe400078e026c */
[----:B------:R-:W-:Y:S02]  /*e250*/  IMAD.IADD R86, R134, 0x1, R86 ;  /* 0x0000000186567824 */ /* 0x000fe400078e0256 */
[----:B------:R-:W1:Y:S06]  /*e260*/  LDSM.16.M88.4 R8, [R134+0x3000] ;  /* 0x003000008608783b */ /* 0x000e6c0000000200 */
        /* <DEDUP_REMOVED lines=15> */
[C---:B----4-:R-:W-:Y:S08]  /*e360*/  HMMA.16816.F32.BF16 R20, R32.reuse, R24, RZ ;  /* 0x000000182014723c */ /* 0x050ff000000418ff */
[C---:B------:R-:W-:Y:S08]  /*e370*/  HMMA.16816.F32.BF16 R24, R32.reuse, R26, RZ ;  /* 0x0000001a2018723c */ /* 0x040ff000000418ff */
[C---:B-----5:R-:W-:Y:S08]  /*e380*/  HMMA.16816.F32.BF16 R28, R32.reuse, R88, RZ ;  /* 0x00000058201c723c */ /* 0x060ff000000418ff */
[----:B------:R-:W-:Y:S01]  /*e390*/  HMMA.16816.F32.BF16 R32, R32, R90, RZ ;  /* 0x0000005a2020723c */ /* 0x000fe200000418ff */
        /* <DEDUP_REMOVED lines=10> */
[C---:B------:R-:W-:Y:S08]  /*e440*/  HMMA.16816.F32.BF16 R28, R92.reuse, R108, R28 ;  /* 0x0000006c5c1c723c */ /* 0x040ff0000004181c */
[----:B------:R-:W-:Y:S01]  /*e450*/  HMMA.16816.F32.BF16 R32, R92, R110, R32 ;  /* 0x0000006e5c20723c */ /* 0x000fe20000041820 */
[----:B------:R-:W5:Y:S06]  /*e460*/  LDSM.16.M88.4 R92, [R86+0x4400] ;  /* 0x00440000565c783b */ /* 0x000f6c0000000200 */
[----:B------:R-:W-:Y:S01]  /*e470*/  LDSM.16.M88.4 R108, [R124+0x2000] ;  /* 0x002000007c6c783b */ /* 0x000fe20000000200 */
[C---:B---3--:R-:W-:Y:S05]  /*e480*/  HMMA.16816.F32.BF16 R4, R88.reuse, R96, R4 ;  /* 0x000000605804723c */ /* 0x048fea0000041804 */
[----:B------:R-:W-:Y:S03]  /*e490*/  LDSM.16.M88.4 R124, [R134+0x5000] ;  /* 0x00500000867c783b */ /* 0x000fe60000000200 */
[C---:B------:R-:W-:Y:S03]  /*e4a0*/  HMMA.16816.F32.BF16 R8, R88.reuse, R98, R8 ;  /* 0x000000625808723c */ /* 0x040fe60000041808 */
[----:B------:R-:W3:Y:S05]  /*e4b0*/  LDSM.16.M88.4 R96, [R86+0x4800] ;  /* 0x004800005660783b */ /* 0x000eea0000000200 */
[C---:B----4-:R-:W-:Y:S08]  /*e4c0*/  HMMA.16816.F32.BF16 R12, R88.reuse, R100, R12 ;  /* 0x00000064580c723c */ /* 0x050ff0000004180c */
[C---:B------:R-:W-:Y:S01]  /*e4d0*/  HMMA.16816.F32.BF16 R16, R88.reuse, R102, R16 ;  /* 0x000000665810723c */ /* 0x040fe20000041810 */
[----:B------:R-:W4:Y:S07]  /*e4e0*/  LDSM.16.M88.4 R100, [R86+0x4c00] ;  /* 0x004c00005664783b */ /* 0x000f2e0000000200 */
[C---:B-1----:R-:W-:Y:S08]  /*e4f0*/  HMMA.16816.F32.BF16 R20, R88.reuse, R104, R20 ;  /* 0x000000685814723c */ /* 0x042ff00000041814 */
[C---:B------:R-:W-:Y:S01]  /*e500*/  HMMA.16816.F32.BF16 R24, R88.reuse, R106, R24 ;  /* 0x0000006a5818723c */ /* 0x040fe20000041818 */
[----:B------:R-:W-:Y:S07]  /*e510*/  LDSM.16.M88.4 R104, [R134+0x5800] ;  /* 0x005800008668783b */ /* 0x000fee0000000200 */
[C---:B------:R-:W-:Y:S08]  /*e520*/  HMMA.16816.F32.BF16 R28, R88.reuse, R112, R28 ;  /* 0x00000070581c723c */ /* 0x040ff0000004181c */
[----:B------:R-:W-:Y:S01]  /*e530*/  HMMA.16816.F32.BF16 R32, R88, R114, R32 ;  /* 0x000000725820723c */ /* 0x000fe20000041820 */
[----:B------:R-:W1:Y:S06]  /*e540*/  LDSM.16.M88.4 R88, [R134+0x5400] ;  /* 0x005400008658783b */ /* 0x000e6c0000000200 */
[----:B------:R-:W-:Y:S01]  /*e550*/  LDSM.16.M88.4 R112, [R87+0x2000] ;  /* 0x002000005770783b */ /* 0x000fe20000000200 */
[C---:B------:R-:W-:Y:S08]  /*e560*/  HMMA.16816.F32.BF16 R4, R116.reuse, R120, R4 ;  /* 0x000000787404723c */ /* 0x040ff00000041804 */
[C---:B------:R-:W-:Y:S01]  /*e570*/  HMMA.16816.F32.BF16 R8, R116.reuse, R122, R8 ;  /* 0x0000007a7408723c */ /* 0x040fe20000041808 */
[----:B------:R-:W-:Y:S07]  /*e580*/  LDSM.16.M88.4 R120, [R86+0x5000] ;  /* 0x005000005678783b */ /* 0x000fee0000000200 */
[C---:B-----5:R-:W-:Y:S08]  /*e590*/  HMMA.16816.F32.BF16 R12, R116.reuse, R92, R12 ;  /* 0x0000005c740c723c */ /* 0x060ff0000004180c */
[C---:B------:R-:W-:Y:S01]  /*e5a0*/  HMMA.16816.F32.BF16 R16, R116.reuse, R94, R16 ;  /* 0x0000005e7410723c */ /* 0x040fe20000041810 */
[----:B------:R-:W5:Y:S07]  /*e5b0*/  LDSM.16.M88.4 R92, [R134+0x5c00] ;  /* 0x005c0000865c783b */ /* 0x000f6e0000000200 */
[C---:B---3--:R-:W-:Y:S08]  /*e5c0*/  HMMA.16816.F32.BF16 R20, R116.reuse, R96, R20 ;  /* 0x000000607414723c */ /* 0x048ff00000041814 */
        /* <DEDUP_REMOVED lines=10> */
[C---:B-----5:R-:W-:Y:S08]  /*e670*/  HMMA.16816.F32.BF16 R28, R108.reuse, R92, R28 ;  /* 0x0000005c6c1c723c */ /* 0x060ff0000004181c */
[----:B------:R-:W-:Y:S08]  /*e680*/  HMMA.16816.F32.BF16 R32, R108, R94, R32 ;  /* 0x0000005e6c20723c */ /* 0x000ff00000041820 */
[C---:B------:R-:W-:Y:S08]  /*e690*/  HMMA.16816.F32.BF16 R4, R112.reuse, R120, R4 ;  /* 0x000000787004723c */ /* 0x040ff00000041804 */
        /* <DEDUP_REMOVED lines=26> */
[----:B------:R-:W1:Y:S01]  /*e840*/  MUFU.TANH R12, R12 ;  /* 0x0000000c000c7308 */ /* 0x000e620000002400 */
[----:B-----5:R-:W5:Y:S01]  /*e850*/  LDSM.16.M88.4 R8, [R86+0x5c00] ;  /* 0x005c00005608783b */ /* 0x020f620000000200 */
[----:B------:R-:W-:Y:S08]  /*e860*/  DEPBAR.LE SB0, 0x0 ;  /* 0x000080000000791a */ /* 0x000ff00000000000 */
[----:B------:R-:W1:Y:S01]  /*e870*/  MUFU.TANH R13, R13 ;  /* 0x0000000d000d7308 */ /* 0x000e620000002400 */
[----:B------:R-:W-:Y:S01]  /*e880*/  BAR.SYNC.DEFER_BLOCKING 0x0 ;  /* 0x0000000000007b1d */ /* 0x000fe20000010000 */
[C---:B----4-:R-:W-:Y:S05]  /*e890*/  HMMA.16816.F32.BF16 R20, R112.reuse, R4, R20 ;  /* 0x000000047014723c */ /* 0x050fea0000041814 */
[-C--:B------:R-:W-:Y:S03]  /*e8a0*/  FMUL.FTZ R5, R16, R163.reuse ;  /* 0x000000a310057220 */ /* 0x080fe60000410000 */
[----:B------:R4:W1:Y:S01]  /*e8b0*/  MUFU.TANH R108, R15 ;  /* 0x0000000f006c7308 */ /* 0x0008620000002400 */
        /* <DEDUP_REMOVED lines=61> */
[----:B----4-:R-:W3:Y:S01]  /*ec90*/  LD.E.64 R22, desc[UR4][R84.64+0x20] ;  /* 0x0000200454167980 */ /* 0x010ee2000c101b00 */
[----:B------:R-:W-:Y:S02]  /*eca0*/  IABS R10, R6 ;  /* 0x00000006000a7213 */ /* 0x000fe40000000000 */
[-C--:B--2---:R-:W-:Y:S02]  /*ecb0*/  IABS R11, R18.reuse ;  /* 0x00000012000b7213 */ /* 0x084fe40000000000 */
[-C--:B------:R-:W-:Y:S02]  /*ecc0*/  IABS R8, R18.reuse ;  /* 0x0000001200087213 */ /* 0x080fe40000000000 */
[----:B------:R-:W2:Y:S01]  /*ecd0*/  I2F.RP R20, R11 ;  /* 0x0000000b00147306 */ /* 0x000ea20000209400 */
[-C--:B------:R-:W-:Y:S02]  /*ece0*/  LOP3.LUT R6, R6, R18.reuse, RZ, 0x3c, !PT ;  /* 0x0000001206067212 */ /* 0x080fe400078e3cff */
[----:B------:R-:W-:Y:S01]  /*ecf0*/  IMAD.MOV R8, RZ, RZ, -R8 ;  /* 0x000000ffff087224 */ /* 0x000fe200078e0a08 */
[----:B------:R-:W-:Y:S06]  /*ed00*/  LOP3.LUT R16, R16, R18, RZ, 0x3c, !PT ;  /* 0x0000001210107212 */ /* 0x000fec00078e3cff */
[----:B--2---:R-:W2:Y:S02]  /*ed10*/  MUFU.RCP R20, R20 ;  /* 0x0000001400147308 */ /* 0x004ea40000001000 */
[----:B--2---:R-:W-:Y:S08]  /*ed20*/  VIADD R20, R20, 0xffffffe ;  /* 0x0ffffffe14147836 */ /* 0x004ff00000000000 */
[----:B------:R-:W2:Y:S02]  /*ed30*/  F2I.FTZ.U32.TRUNC.NTZ R21, R20 ;  /* 0x0000001400157305 */ /* 0x000ea4000021f000 */
[--C-:B--2---:R-:W-:Y:S02]  /*ed40*/  IMAD.MOV R17, RZ, RZ, -R21.reuse ;  /* 0x000000ffff117224 */ /* 0x104fe400078e0a15 */
[----:B------:R-:W-:Y:S02]  /*ed50*/  IMAD.MOV.U32 R20, RZ, RZ, RZ ;  /* 0x000000ffff147224 */ /* 0x000fe400078e00ff */
[----:B------:R-:W-:Y:S04]  /*ed60*/  IMAD R17, R17, R11, RZ ;  /* 0x0000000b11117224 */ /* 0x000fe800078e02ff */
[----:B------:R-:W-:Y:S02]  /*ed70*/  IMAD.HI.U32 R17, R21, R17, R20 ;  /* 0x0000001115117227 */ /* 0x000fe400078e0014 */
[----:B------:R-:W2:Y:S04]  /*ed80*/  LD.E.64 R20, desc[UR4][R84.64+0x38] ;  /* 0x0000380454147980 */ /* 0x000ea8000c101b00 */
        /* <DEDUP_REMOVED lines=30> */
[----:B-----5:R-:W-:Y:S01]  /*ef70*/  SHF.R.S32.HI R10, RZ, 0x1f, R18 ;  /* 0x0000001fff0a7819 */ /* 0x020fe20000011412 */
        /* <DEDUP_REMOVED lines=12> */
.L_x_9347:
[----:B------:R-:W-:Y:S05]  /*f040*/  BSYNC.RECONVERGENT B0 ;  /* 0x0000000000007941 */ /* 0x000fea0003800200 */
.L_x_9346:
        /* <DEDUP_REMOVED lines=40> */
.L_x_9345:
[----:B------:R-:W-:Y:S05]  /*f2d0*/  BSYNC.RECONVERGENT B1 ;  /* 0x0000000000017941 */ /* 0x000fea0003800200 */
.L_x_9344:
[----:B------:R-:W2:Y:S01]  /*f2e0*/  LD.E R88, desc[UR4][R84.64+0xdc] ;  /* 0x0000dc0454587980 */ /* 0x000ea2000c101900 */
[C---:B---3--:R-:W-:Y:S02]  /*f2f0*/  IADD3 R6, PT, PT, R149.reuse, -0x1, RZ ;  /* 0xffffffff95067810 */ /* 0x048fe40007ffe0ff */
[C---:B------:R-:W-:Y:S02]  /*f300*/  IADD3 R115, PT, PT, R149.reuse, -0x18, RZ ;  /* 0xffffffe895737810 */ /* 0x040fe40007ffe0ff */
[----:B------:R-:W-:Y:S02]  /*f310*/  IABS R6, R6 ;  /* 0x0000000600067213 */ /* 0x000fe40000000000 */
[C---:B----4-:R-:W-:Y:S02]  /*f320*/  IADD3 R15, PT, PT, R149.reuse, -0x11, RZ ;  /* 0xffffffef950f7810 */ /* 0x050fe40007ffe0ff */
[----:B------:R-:W-:Y:S02]  /*f330*/  I2FP.F32.S32 R6, R6 ;  /* 0x0000000600067245 */ /* 0x000fe40000201400 */
[----:B------:R-:W-:Y:S02]  /*f340*/  IABS R115, R115 ;  /* 0x0000007300737213 */ /* 0x000fe40000000000 */
[----:B------:R-:W-:Y:S01]  /*f350*/  IABS R8, R149 ;  /* 0x0000009500087213 */ /* 0x000fe20000000000 */
[C---:B-1----:R-:W-:Y:S01]  /*f360*/  FFMA.FTZ R97, -R0.reuse, R6, R97 ;  /* 0x0000000600617223 */ /* 0x042fe20000010161 */
[C---:B------:R-:W-:Y:S02]  /*f370*/  IADD3 R6, PT, PT, R149.reuse, -0x10, RZ ;  /* 0xfffffff095067810 */ /* 0x040fe40007ffe0ff */
[C---:B------:R-:W-:Y:S02]  /*f380*/  IADD3 R16, PT, PT, R149.reuse, -0x19, RZ ;  /* 0xffffffe795107810 */ /* 0x040fe40007ffe0ff */
[----:B------:R-:W-:Y:S02]  /*f390*/  IABS R6, R6 ;  /* 0x0000000600067213 */ /* 0x000fe40000000000 */
[----:B------:R-:W-:Y:S02]  /*f3a0*/  IABS R15, R15 ;  /* 0x0000000f000f7213 */ /* 0x000fe40000000000 */
[----:B------:R-:W-:Y:S02]  /*f3b0*/  I2FP.F32.S32 R6, R6 ;  /* 0x0000000600067245 */ /* 0x000fe40000201400 */
[----:B------:R-:W-:Y:S02]  /*f3c0*/  I2FP.F32.S32 R115, R115 ;  /* 0x0000007300737245 */ /* 0x000fe40000201400 */
[----:B------:R-:W-:Y:S01]  /*f3d0*/  I2FP.F32.S32 R8, R8 ;  /* 0x0000000800087245 */ /* 0x000fe20000201400 */
[C---:B------:R-:W-:Y:S01]  /*f3e0*/  FFMA.FTZ R109, -R0.reuse, R6, R109 ;  /* 0x00000006006d7223 */ /* 0x040fe2000001016d */
[----:B------:R-:W-:Y:S01]  /*f3f0*/  IABS R16, R16 ;  /* 0x0000001000107213 */ /* 0x000fe20000000000 */
[C---:B------:R-:W-:Y:S01]  /*f400*/  FFMA.FTZ R33, -R0.reuse, R115, R12 ;  /* 0x0000007300217223 */ /* 0x040fe2000001010c */
[----:B------:R-:W-:Y:S01]  /*f410*/  I2FP.F32.S32 R15, R15 ;  /* 0x0000000f000f7245 */ /* 0x000fe20000201400 */
[C---:B------:R-:W-:Y:S01]  /*f420*/  FFMA.FTZ R96, -R0.reuse, R8, R96 ;  /* 0x0000000800607223 */ /* 0x040fe20000010160 */
[C---:B------:R-:W-:Y:S01]  /*f430*/  FFMA.FTZ R99, -R0.reuse, R6, R99 ;  /* 0x0000000600637223 */ /* 0x040fe20000010163 */
[----:B------:R-:W-:Y:S01]  /*f440*/  I2FP.F32.S32 R6, R16 ;  /* 0x0000001000067245 */ /* 0x000fe20000201400 */
[C---:B------:R-:W-:Y:S01]  /*f450*/  FFMA.FTZ R115, -R0.reuse, R115, R14 ;  /* 0x0000007300737223 */ /* 0x040fe2000001010e */
[C---:B------:R-:W-:Y:S01]  /*f460*/  IADD3 R7, PT, PT, R149.reuse, -0x8, RZ ;  /* 0xfffffff895077810 */ /* 0x040fe20007ffe0ff */
[CC--:B------:R-:W-:Y:S01]  /*f470*/  FFMA.FTZ R108, -R0.reuse, R15.reuse, R108 ;  /* 0x0000000f006c7223 */ /* 0x0c0fe2000001016c */
[C---:B------:R-:W-:Y:S01]  /*f480*/  IADD3 R8, PT, PT, R149.reuse, -0x9, RZ ;  /* 0xfffffff795087810 */ /* 0x040fe20007ffe0ff */
[C---:B------:R-:W-:Y:S01]  /*f490*/  FFMA.FTZ R98, -R0.reuse, R15, R98 ;  /* 0x0000000f00627223 */ /* 0x040fe20000010162 */
[C---:B------:R-:W-:Y:S01]  /*f4a0*/  IADD3 R12, PT, PT, R149.reuse, -0x21, RZ ;  /* 0xffffffdf950c7810 */ /* 0x040fe20007ffe0ff */
[CC--:B------:R-:W-:Y:S01]  /*f4b0*/  FFMA.FTZ R32, -R0.reuse, R6.reuse, R13 ;  /* 0x0000000600207223 */ /* 0x0c0fe2000001010d */
[C---:B------:R-:W-:Y:S01]  /*f4c0*/  IADD3 R15, PT, PT, R149.reuse, -0x20, RZ ;  /* 0xffffffe0950f7810 */ /* 0x040fe20007ffe0ff */
[C---:B------:R-:W-:Y:S01]  /*f4d0*/  FFMA.FTZ R116, -R0.reuse, R6, R116 ;  /* 0x0000000600747223 */ /* 0x040fe20000010174 */
[----:B------:R-:W-:Y:S02]  /*f4e0*/  IABS R7, R7 ;  /* 0x0000000700077213 */ /* 0x000fe40000000000 */
[----:B------:R-:W-:Y:S02]  /*f4f0*/  IABS R8, R8 ;  /* 0x0000000800087213 */ /* 0x000fe40000000000 */
[----:B------:R-:W-:Y:S02]  /*f500*/  IABS R12, R12 ;  /* 0x0000000c000c7213 */ /* 0x000fe40000000000 */
[C---:B------:R-:W-:Y:S02]  /*f510*/  IADD3 R13, PT, PT, R149.reuse, -0x41, RZ ;  /* 0xffffffbf950d7810 */ /* 0x040fe40007ffe0ff */
[----:B------:R-:W-:Y:S02]  /*f520*/  IABS R15, R15 ;  /* 0x0000000f000f7213 */ /* 0x000fe40000000000 */
[C---:B------:R-:W-:Y:S02]  /*f530*/  IADD3 R6, PT, PT, R149.reuse, -0x28, RZ ;  /* 0xffffffd895067810 */ /* 0x040fe40007ffe0ff */
[----:B------:R-:W-:Y:S02]  /*f540*/  I2FP.F32.S32 R7, R7 ;  /* 0x0000000700077245 */ /* 0x000fe40000201400 */
[----:B------:R-:W-:Y:S02]  /*f550*/  I2FP.F32.S32 R8, R8 ;  /* 0x0000000800087245 */ /* 0x000fe40000201400 */
[----:B------:R-:W-:Y:S01]  /*f560*/  I2FP.F32.S32 R12, R12 ;  /* 0x0000000c000c7245 */ /* 0x000fe20000201400 */
[C---:B------:R-:W-:Y:S01]  /*f570*/  FFMA.FTZ R11, -R0.reuse, R7, R87 ;  /* 0x00000007000b7223 */ /* 0x040fe20000010157 */
[----:B------:R-:W-:Y:S01]  /*f580*/  IADD3 R14, PT, PT, R149, -0x29, RZ ;  /* 0xffffffd7950e7810 */ /* 0x000fe20007ffe0ff */
[C---:B------:R-:W-:Y:S01]  /*f590*/  FFMA.FTZ R10, -R0.reuse, R8, R93 ;  /* 0x00000008000a7223 */ /* 0x040fe2000001015d */
[----:B------:R-:W-:Y:S01]  /*f5a0*/  IABS R13, R13 ;  /* 0x0000000d000d7213 */ /* 0x000fe20000000000 */
[CC--:B------:R-:W-:Y:S01]  /*f5b0*/  FFMA.FTZ R112, -R0.reuse, R12.reuse, R4 ;  /* 0x0000000c00707223 */ /* 0x0c0fe20000010104 */
[----:B------:R-:W-:Y:S01]  /*f5c0*/  I2FP.F32.S32 R15, R15 ;  /* 0x0000000f000f7245 */ /* 0x000fe20000201400 */
        /* <DEDUP_REMOVED lines=10> */
[C---:B------:R-:W-:Y:S01]  /*f670*/  FFMA.FTZ R94, -R0.reuse, R4, R94 ;  /* 0x00000004005e7223 */ /* 0x040fe2000001015e */
[----:B------:R-:W-:Y:S01]  /*f680*/  FMNMX3.FTZ R14, R3, R11, R10, !PT ;  /* 0x0000000b030e7276 */ /* 0x000fe2000781000a */
[CC--:B------:R-:W-:Y:S01]  /*f690*/  FFMA.FTZ R118, -R0.reuse, R6.reuse, R118 ;  /* 0x0000000600767223 */ /* 0x0c0fe20000010176 */
[C---:B------:R-:W-:Y:S01]  /*f6a0*/  FFMA.FTZ R124, -R0.reuse, R6, R124 ;  /* 0x00000006007c7223 */ /* 0x040fe2000001017c */
[C---:B------:R-:W-:Y:S01]  /*f6b0*/  IADD3 R12, PT, PT, R149.reuse, -0x30, RZ ;  /* 0xffffffd0950c7810 */ /* 0x040fe20007ffe0ff */
[CC--:B------:R-:W-:Y:S01]  /*f6c0*/  FFMA.FTZ R117, -R0.reuse, R5.reuse, R117 ;  /* 0x0000000500757223 */ /* 0x0c0fe20000010175 */
[C---:B------:R-:W-:Y:S01]  /*f6d0*/  IADD3 R4, PT, PT, R149.reuse, -0x31, RZ ;  /* 0xffffffcf95047810 */ /* 0x040fe20007ffe0ff */
[----:B------:R-:W-:Y:S01]  /*f6e0*/  FFMA.FTZ R123, -R0, R5, R123 ;  /* 0x00000005007b7223 */ /* 0x000fe2000001017b */
[C---:B------:R-:W-:Y:S02]  /*f6f0*/  IADD3 R6, PT, PT, R149.reuse, -0x38, RZ ;  /* 0xffffffc895067810 */ /* 0x040fe40007ffe0ff */
[----:B------:R-:W-:Y:S02]  /*f700*/  FMNMX3.FTZ R14, R14, R99, R98, !PT ;  /* 0x000000630e0e7276 */ /* 0x000fe40007810062 */
[----:B------:R-:W-:Y:S02]  /*f710*/  FMNMX3.FTZ R15, R2, R96, R97, !PT ;  /* 0x00000060020f7276 */ /* 0x000fe40007810061 */
[----:B------:R-:W-:Y:S02]  /*f720*/  IABS R12, R12 ;  /* 0x0000000c000c7213 */ /* 0x000fe40000000000 */
[----:B------:R-:W-:Y:S02]  /*f730*/  IABS R4, R4 ;  /* 0x0000000400047213 */ /* 0x000fe40000000000 */
[----:B------:R-:W-:Y:S02]  /*f740*/  IADD3 R5, PT, PT, R149, -0x39, RZ ;  /* 0xffffffc795057810 */ /* 0x000fe40007ffe0ff */
[----:B------:R-:W-:Y:S02]  /*f750*/  IABS R6, R6 ;  /* 0x0000000600067213 */ /* 0x000fe40000000000 */
[----:B------:R-:W-:Y:S02]  /*f760*/  FMNMX3.FTZ R14, R14, R33, R32, !PT ;  /* 0x000000210e0e7276 */ /* 0x000fe40007810020 */
[----:B------:R-:W-:Y:S02]  /*f770*/  FMNMX3.FTZ R15, R15, R7, R8, !PT ;  /* 0x000000070f0f7276 */ /* 0x000fe40007810008 */
[----:B------:R-:W-:Y:S02]  /*f780*/  I2FP.F32.S32 R12, R12 ;  /* 0x0000000c000c7245 */ /* 0x000fe40000201400 */
[----:B------:R-:W-:Y:S02]  /*f790*/  IADD3 R13, PT, PT, R149, -0x40, RZ ;  /* 0xffffffc0950d7810 */ /* 0x000fe40007ffe0ff */
[----:B------:R-:W-:Y:S01]  /*f7a0*/  I2FP.F32.S32 R4, R4 ;  /* 0x0000000400047245 */ /* 0x000fe20000201400 */
[CC--:B------:R-:W-:Y:S01]  /*f7b0*/  FFMA.FTZ R121, -R0.reuse, R12.reuse, R121 ;  /* 0x0000000c00797223 */ /* 0x0c0fe20000010179 */
[----:B------:R-:W-:Y:S01]  /*f7c0*/  IABS R5, R5 ;  /* 0x0000000500057213 */ /* 0x000fe20000000000 */
[C---:B------:R-:W-:Y:S01]  /*f7d0*/  FFMA.FTZ R92, -R0.reuse, R12, R92 ;  /* 0x0000000c005c7223 */ /* 0x040fe2000001015c */
[----:B------:R-:W-:Y:S01]  /*f7e0*/  I2FP.F32.S32 R6, R6 ;  /* 0x0000000600067245 */ /* 0x000fe20000201400 */
[-C--:B------:R-:W-:Y:S01]  /*f7f0*/  FFMA.FTZ R122, -R0, R4.reuse, R122 ;  /* 0x00000004007a7223 */ /* 0x080fe2000001017a */
[----:B------:R-:W-:Y:S01]  /*f800*/  FMNMX3.FTZ R14, R14, R113, R112, !PT ;  /* 0x000000710e0e7276 */ /* 0x000fe20007810070 */
[C---:B------:R-:W-:Y:S01]  /*f810*/  FFMA.FTZ R91, -R0.reuse, R4, R91 ;  /* 0x00000004005b7223 */ /* 0x040fe2000001015b */
[----:B------:R-:W-:Y:S01]  /*f820*/  FMNMX3.FTZ R15, R15, R109, R108, !PT ;  /* 0x0000006d0f0f7276 */ /* 0x000fe2000781006c */
[CC--:B------:R-:W-:Y:S01]  /*f830*/  FFMA.FTZ R114, -R0.reuse, R6.reuse, R9 ;  /* 0x0000000600727223 */ /* 0x0c0fe20000010109 */
[----:B------:R-:W-:Y:S01]  /*f840*/  IABS R13, R13 ;  /* 0x0000000d000d7213 */ /* 0x000fe20000000000 */
[----:B------:R-:W-:Y:S01]  /*f850*/  FFMA.FTZ R90, -R0, R6, R90 ;  /* 0x00000006005a7223 */ /* 0x000fe2000001015a */
[----:B------:R-:W-:Y:S02]  /*f860*/  I2FP.F32.S32 R5, R5 ;  /* 0x0000000500057245 */ /* 0x000fe40000201400 */
[----:B------:R-:W-:Y:S02]  /*f870*/  FMNMX3.FTZ R14, R14, R118, R117, !PT ;  /* 0x000000760e0e7276 */ /* 0x000fe40007810075 */
        /* <DEDUP_REMOVED lines=14> */
[----:B------:R-:W-:Y:S05]  /*f960*/  IADD3 R149, PT, PT, R149, 0x40, RZ ;  /* 0x0000004095957810 */ /* 0x000fea0007ffe0ff */
        /* <DEDUP_REMOVED lines=12> */
[C---:B------:R-:W-:Y:S01]  /*fa30*/  FMUL.FTZ R3, R88.reuse, R3 ;  /* 0x0000000358037220 */ /* 0x040fe20000410000 */
[----:B------:R-:W-:Y:S02]  /*fa40*/  FMUL.FTZ R2, R88, R2 ;  /* 0x0000000258027220 */ /* 0x000fe40000410000 */
[----:B------:R-:W-:Y:S02]  /*fa50*/  FSEL R110, R110, RZ, P1 ;  /* 0x000000ff6e6e7208 */ /* 0x000fe40000800000 */
[----:B------:R-:W-:Y:S01]  /*fa60*/  FSETP.NEU.FTZ.AND P1, PT, R86, -INF , PT ;  /* 0xff8000005600780b */ /* 0x000fe20003f3d000 */
[----:B------:R-:W1:Y:S02]  /*fa70*/  MUFU.EX2 R3, R3 ;  /* 0x0000000300037308 */ /* 0x000e640000000800 */
[-CC-:B------:R-:W-:Y:S01]  /*fa80*/  FFMA.FTZ R105, R99, R88.reuse, -R110.reuse ;  /* 0x0000005863697223 */ /* 0x180fe2000001086e */
[----:B------:R-:W-:Y:S01]  /*fa90*/  FSEL R93, R93, RZ, P1 ;  /* 0x000000ff5d5d7208 */ /* 0x000fe20000800000 */
[-CC-:B------:R-:W-:Y:S01]  /*faa0*/  FFMA.FTZ R100, R98, R88.reuse, -R110.reuse ;  /* 0x0000005862647223 */ /* 0x180fe2000001086e */
[-CC-:B------:R-:W-:Y:S01]  /*fab0*/  FFMA.FTZ R103, R11, R88.reuse, -R110.reuse ;  /* 0x000000580b677223 */ /* 0x180fe2000001086e */
[-CC-:B------:R-:W-:Y:S01]  /*fac0*/  FFMA.FTZ R102, R10, R88.reuse, -R110.reuse ;  /* 0x000000580a667223 */ /* 0x180fe2000001086e */
[-CC-:B------:R-:W-:Y:S01]  /*fad0*/  FFMA.FTZ R127, R95, R88.reuse, -R110.reuse ;  /* 0x000000585f7f7223 */ /* 0x180fe2000001086e */
[-C--:B------:R-:W-:Y:S01]  /*fae0*/  FFMA.FTZ R104, R97, R88.reuse, -R93 ;  /* 0x0000005861687223 */ /* 0x080fe2000001085d */
[----:B------:R-:W-:Y:S01]  /*faf0*/  LOP3.LUT R97, R132, 0x120, R133, 0xf8, !PT ;  /* 0x0000012084617812 */ /* 0x000fe200078ef885 */
[-CC-:B------:R-:W-:Y:S01]  /*fb00*/  FFMA.FTZ R101, R96, R88.reuse, -R93.reuse ;  /* 0x0000005860657223 */ /* 0x180fe2000001085d */
[-CC-:B------:R-:W-:Y:S01]  /*fb10*/  FFMA.FTZ R99, R7, R88.reuse, -R93.reuse ;  /* 0x0000005807637223 */ /* 0x180fe2000001085d */
[-CC-:B------:R-:W-:Y:S01]  /*fb20*/  FFMA.FTZ R98, R8, R88.reuse, -R93.reuse ;  /* 0x0000005808627223 */ /* 0x180fe2000001085d */
[----:B------:R-:W-:Y:S01]  /*fb30*/  LEA R97, R97, UR6, 0x1 ;  /* 0x0000000661617c11 */ /* 0x000fe2000f8e08ff */
[----:B------:R-:W2:Y:S01]  /*fb40*/  MUFU.EX2 R2, R2 ;  /* 0x0000000200027308 */ /* 0x000ea20000000800 */
[-CC-:B------:R-:W-:Y:S01]  /*fb50*/  FFMA.FTZ R125, R92, R88.reuse, -R93.reuse ;  /* 0x000000585c7d7223 */ /* 0x180fe2000001085d */
[--C-:B------:R-:W-:Y:S01]  /*fb60*/  FFMA.FTZ R109, R109, R88, -R93.reuse ;  /* 0x000000586d6d7223 */ /* 0x100fe2000001085d */
[C---:B------:R-:W-:Y:S01]  /*fb70*/  IADD3 R4, PT, PT, R97.reuse, 0x6000, RZ ;  /* 0x0000600061047810 */ /* 0x040fe20007ffe0ff */
[----:B------:R-:W3:Y:S01]  /*fb80*/  LDSM.16.MT88.4 R12, [R97+0x6000] ;  /* 0x00600000610c783b */ /* 0x000ee20000004200 */
[----:B------:R-:W-:Y:S01]  /*fb90*/  IADD3 R96, PT, PT, R97, 0x6020, RZ ;  /* 0x0000602061607810 */ /* 0x000fe20007ffe0ff */
[C---:B-1----:R-:W-:Y:S01]  /*fba0*/  FMUL.FTZ R5, R3.reuse, R81 ;  /* 0x0000005103057220 */ /* 0x042fe20000410000 */
[----:B------:R-:W-:Y:S03]  /*fbb0*/  @P0 IADD3 R96, PT, PT, R4, -0x20, RZ ;  /* 0xffffffe004600810 */ /* 0x000fe60007ffe0ff */
[----:B------:R-:W-:Y:S01]  /*fbc0*/  MUFU.EX2 R103, R103 ;  /* 0x0000006700677308 */ /* 0x000fe20000000800 */
[C---:B------:R-:W-:Y:S01]  /*fbd0*/  FMUL.FTZ R4, R3.reuse, R80 ;  /* 0x0000005003047220 */ /* 0x040fe20000410000 */
[C---:B------:R-:W-:Y:S01]  /*fbe0*/  FMUL.FTZ R8, R3.reuse, R76 ;  /* 0x0000004c03087220 */ /* 0x040fe20000410000 */
[C---:B------:R-:W-:Y:S01]  /*fbf0*/  FMUL.FTZ R9, R3.reuse, R77 ;  /* 0x0000004d03097220 */ /* 0x040fe20000410000 */
[----:B------:R-:W1:Y:S01]  /*fc00*/  LDSM.16.MT88.4 R20, [R96] ;  /* 0x000000006014783b */ /* 0x000e620000004200 */
[C---:B------:R-:W-:Y:S01]  /*fc10*/  FMUL.FTZ R16, R3.reuse, R68 ;  /* 0x0000004403107220 */ /* 0x040fe20000410000 */
[C---:B------:R-:W-:Y:S01]  /*fc20*/  FMUL.FTZ R17, R3.reuse, R69 ;  /* 0x0000004503117220 */ /* 0x040fe20000410000 */
[C---:B------:R-:W-:Y:S03]  /*fc30*/  FMUL.FTZ R24, R3.reuse, R60 ;  /* 0x0000003c03187220 */ /* 0x040fe60000410000 */
[----:B------:R-:W4:Y:S01]  /*fc40*/  MUFU.EX2 R102, R102 ;  /* 0x0000006600667308 */ /* 0x000f220000000800 */
[C---:B--2---:R-:W-:Y:S01]  /*fc50*/  FMUL.FTZ R6, R2.reuse, R82 ;  /* 0x0000005202067220 */ /* 0x044fe20000410000 */
[C---:B------:R-:W-:Y:S01]  /*fc60*/  FMUL.FTZ R7, R2.reuse, R83 ;  /* 0x0000005302077220 */ /* 0x040fe20000410000 */
[C---:B------:R-:W-:Y:S01]  /*fc70*/  FMUL.FTZ R10, R2.reuse, R78 ;  /* 0x0000004e020a7220 */ /* 0x040fe20000410000 */
[----:B------:R-:W2:Y:S01]  /*fc80*/  LDSM.16.MT88.4 R28, [R97+0x7000] ;  /* 0x00700000611c783b */ /* 0x000ea20000004200 */
[C---:B------:R-:W-:Y:S01]  /*fc90*/  FMUL.FTZ R11, R2.reuse, R79 ;  /* 0x0000004f020b7220 */ /* 0x040fe20000410000 */
[C---:B------:R-:W-:Y:S01]  /*fca0*/  FMUL.FTZ R18, R2.reuse, R70 ;  /* 0x0000004602127220 */ /* 0x040fe20000410000 */
[C---:B------:R-:W-:Y:S03]  /*fcb0*/  FMUL.FTZ R19, R2.reuse, R71 ;  /* 0x0000004702137220 */ /* 0x040fe60000410000 */
[----:B------:R-:W-:Y:S01]  /*fcc0*/  MUFU.EX2 R101, R101 ;  /* 0x0000006500657308 */ /* 0x000fe20000000800 */
[----:B------:R-:W-:Y:S01]  /*fcd0*/  FMUL.FTZ R25, R3, R61 ;  /* 0x0000003d03197220 */ /* 0x000fe20000410000 */
[C---:B------:R-:W-:Y:S01]  /*fce0*/  FMUL.FTZ R26, R2.reuse, R62 ;  /* 0x0000003e021a7220 */ /* 0x040fe20000410000 */
[C---:B------:R-:W-:Y:S01]  /*fcf0*/  FMUL.FTZ R27, R2.reuse, R63 ;  /* 0x0000003f021b7220 */ /* 0x040fe20000410000 */
[----:B------:R-:W-:Y:S01]  /*fd00*/  LDSM.16.MT88.4 R68, [R96+0x1400] ;  /* 0x001400006044783b */ /* 0x000fe20000004200 */
[C---:B------:R-:W-:Y:S01]  /*fd10*/  FMUL.FTZ R34, R2.reuse, R54 ;  /* 0x0000003602227220 */ /* 0x040fe20000410000 */
[----:B------:R-:W-:Y:S01]  /*fd20*/  FMUL.FTZ R35, R2, R55 ;  /* 0x0000003702237220 */ /* 0x000fe20000410000 */
[-CC-:B------:R-:W-:Y:S03]  /*fd30*/  FFMA.FTZ R106, R33, R88.reuse, -R110.reuse ;  /* 0x00000058216a7223 */ /* 0x180fe6000001086e */
[----:B------:R-:W5:Y:S01]  /*fd40*/  MUFU.EX2 R104, R104 ;  /* 0x0000006800687308 */ /* 0x000f620000000800 */
[----:B----4-:R-:W-:Y:S01]  /*fd50*/  F2FP.BF16.F32.PACK_AB R80, R102, R103 ;  /* 0x000000676650723e */ /* 0x010fe200000010ff */
[C---:B------:R-:W-:Y:S01]  /*fd60*/  FMUL.FTZ R33, R3.reuse, R53 ;  /* 0x0000003503217220 */ /* 0x040fe20000410000 */
[--C-:B------:R-:W-:Y:S01]  /*fd70*/  FFMA.FTZ R107, R32, R88, -R110.reuse ;  /* 0x00000058206b7223 */ /* 0x100fe2000001086e */
[----:B------:R-:W-:Y:S01]  /*fd80*/  LDSM.16.MT88.4 R60, [R97+0x8000] ;  /* 0x00800000613c783b */ /* 0x000fe20000004200 */
[C---:B------:R-:W-:Y:S01]  /*fd90*/  FMUL.FTZ R32, R3.reuse, R52 ;  /* 0x0000003403207220 */ /* 0x040fe20000410000 */
[C---:B------:R-:W-:Y:S01]  /*fda0*/  FMUL.FTZ R36, R3.reuse, R36 ;  /* 0x0000002403247220 */ /* 0x040fe20000410000 */
[C---:B------:R-:W-:Y:S03]  /*fdb0*/  FMUL.FTZ R37, R3.reuse, R37 ;  /* 0x0000002503257220 */ /* 0x040fe60000410000 */
[----:B------:R-:W-:Y:S01]  /*fdc0*/  MUFU.EX2 R105, R105 ;  /* 0x0000006900697308 */ /* 0x000fe20000000800 */
[C---:B------:R-:W-:Y:S01]  /*fdd0*/  FMUL.FTZ R38, R2.reuse, R38 ;  /* 0x0000002602267220 */ /* 0x040fe20000410000 */
[C---:B------:R-:W-:Y:S01]  /*fde0*/  FMUL.FTZ R39, R2.reuse, R39 ;  /* 0x0000002702277220 */ /* 0x040fe20000410000 */
[C---:B------:R-:W-:Y:S01]  /*fdf0*/  FMUL.FTZ R40, R3.reuse, R40 ;  /* 0x0000002803287220 */ /* 0x040fe20000410000 */
[----:B------:R-:W-:Y:S01]  /*fe00*/  LDSM.16.MT88.4 R52, [R96+0x2000] ;  /* 0x002000006034783b */ /* 0x000fe20000004200 */
[----:B------:R-:W-:Y:S01]  /*fe10*/  FMUL.FTZ R41, R3, R41 ;  /* 0x0000002903297220 */ /* 0x000fe20000410000 */
[C---:B------:R-:W-:Y:S01]  /*fe20*/  FMUL.FTZ R42, R2.reuse, R42 ;  /* 0x0000002a022a7220 */ /* 0x040fe20000410000 */
[----:B------:R-:W-:Y:S03]  /*fe30*/  FMUL.FTZ R43, R2, R43 ;  /* 0x0000002b022b7220 */ /* 0x000fe60000410000 */
[----:B------:R-:W4:Y:S01]  /*fe40*/  MUFU.EX2 R100, R100 ;  /* 0x0000006400647308 */ /* 0x000f220000000800 */
[----:B-----5:R-:W-:Y:S01]  /*fe50*/  F2FP.BF16.F32.PACK_AB R81, R104, R101 ;  /* 0x000000656851723e */ /* 0x020fe200000010ff */
[-CC-:B------:R-:W-:Y:S01]  /*fe60*/  FFMA.FTZ R113, R113, R88.reuse, -R110.reuse ;  /* 0x0000005871717223 */ /* 0x180fe2000001086e */
[-CC-:B------:R-:W-:Y:S01]  /*fe70*/  FFMA.FTZ R112, R112, R88.reuse, -R110.reuse ;  /* 0x0000005870707223 */ /* 0x180fe2000001086e */
        /* <DEDUP_REMOVED lines=12> */
[----:B------:R-:W5:Y:S01]  /*ff40*/  MUFU.EX2 R98, R98 ;  /* 0x0000006200627308 */ /* 0x000f620000000800 */
[----:B----4-:R-:W-:Y:S01]  /*ff50*/  F2FP.BF16.F32.PACK_AB R82, R100, R105 ;  /* 0x000000696452723e */ /* 0x010fe200000010ff */
[-CC-:B------:R-:W-:Y:S01]  /*ff60*/  FFMA.FTZ R114, R114, R88.reuse, -R110.reuse ;  /* 0x0000005872727223 */ /* 0x180fe2000001086e */
[-CC-:B------:R-:W-:Y:S01]  /*ff70*/  FFMA.FTZ R111, R111, R88.reuse, -R110.reuse ;  /* 0x000000586f6f7223 */ /* 0x180fe2000001086e */
[-C--:B------:R-:W-:Y:S01]  /*ff80*/  FFMA.FTZ R110, R94, R88.reuse, -R110 ;  /* 0x000000585e6e7223 */ /* 0x080fe2000001086e */
[-CC-:B------:R-:W-:Y:S01]  /*ff90*/  FFMA.FTZ R126, R91, R88.reuse, -R93.reuse ;  /* 0x000000585b7e7223 */ /* 0x180fe2000001085d */
[----:B------:R-:W-:Y:S01]  /*ffa0*/  FFMA.FTZ R132, R90, R88, -R93 ;  /* 0x000000585a847223 */ /* 0x000fe2000001085d */
        /* <DEDUP_REMOVED lines=10> */
[----:B-----5:R-:W-:Y:S01]  /*10050*/  F2FP.BF16.F32.PACK_AB R83, R98, R99 ;  /* 0x000000636253723e */ /* 0x020fe200000010ff */
[C---:B------:R-:W-:Y:S01]  /*10060*/  FFMA.FTZ R103, R3.reuse, R159, R103 ;  /* 0x0000009f03677223 */ /* 0x040fe20000010067 */
[----:B------:R-:W-:Y:S01]  /*10070*/  ISETP.GT.AND P0, PT, R156, RZ, PT ;  /* 0x000000ff9c00720c */ /* 0x000fe20003f04270 */
[----:B------:R-:W-:Y:S01]  /*10080*/  FFMA.FTZ R101, R2, R158, R101 ;  /* 0x0000009e02657223 */ /* 0x000fe20000010065 */
[----:B------:R-:W-:Y:S01]  /*10090*/  IADD3 R156, PT, PT, R156, -0x1, RZ ;  /* 0xffffffff9c9c7810 */ /* 0x000fe20007ffe0ff */
[----:B------:R-:W-:Y:S02]  /*100a0*/  FADD.FTZ R103, R102, R103 ;  /* 0x0000006766677221 */ /* 0x000fe40000010000 */
[C---:B---3--:R-:W-:Y:S02]  /*100b0*/  HMMA.16816.F32.BF16 R4, R80.reuse, R12, R4 ;  /* 0x0000000c5004723c */ /* 0x048fe40000041804 */
[----:B------:R-:W-:Y:S03]  /*100c0*/  MUFU.EX2 R113, R113 ;  /* 0x0000007100717308 */ /* 0x000fe60000000800 */
        /* <DEDUP_REMOVED lines=10> */
[----:B------:R-:W-:Y:S01]  /*10170*/  MUFU.EX2 R115, R115 ;  /* 0x0000007300737308 */ /* 0x000fe20000000800 */
[----:B------:R-:W-:Y:S01]  /*10180*/  FADD.FTZ R105, R100, R105 ;  /* 0x0000006964697221 */ /* 0x000fe20000010000 */
[C---:B-1----:R-:W-:Y:S03]  /*10190*/  HMMA.16816.F32.BF16 R12, R80.reuse, R20, R12 ;  /* 0x00000014500c723c */ /* 0x042fe6000004180c */
[C---:B------:R-:W-:Y:S01]  /*101a0*/  FMUL.FTZ R20, R3.reuse, R64 ;  /* 0x0000004003147220 */ /* 0x040fe20000410000 */
[C---:B------:R-:W-:Y:S01]  /*101b0*/  FMUL.FTZ R21, R3.reuse, R65 ;  /* 0x0000004103157220 */ /* 0x040fe20000410000 */
[----:B------:R-:W-:Y:S03]  /*101c0*/  FADD.FTZ R98, R98, R101 ;  /* 0x0000006562627221 */ /* 0x000fe60000010000 */
[----:B------:R-:W-:Y:S01]  /*101d0*/  MUFU.EX2 R116, R116 ;  /* 0x0000007400747308 */ /* 0x000fe20000000800 */
[C---:B------:R-:W-:Y:S03]  /*101e0*/  HMMA.16816.F32.BF16 R16, R80.reuse, R22, R16 ;  /* 0x000000165010723c */ /* 0x040fe60000041810 */
[C---:B------:R-:W-:Y:S01]  /*101f0*/  FMUL.FTZ R22, R2.reuse, R66 ;  /* 0x0000004202167220 */ /* 0x040fe20000410000 */
[----:B------:R-:W-:Y:S02]  /*10200*/  FMUL.FTZ R23, R2, R67 ;  /* 0x0000004302177220 */ /* 0x000fe40000410000 */
[----:B------:R-:W-:Y:S03]  /*10210*/  LDSM.16.MT88.4 R64, [R97+0x7400] ;  /* 0x007400006140783b */ /* 0x000fe60000004200 */
[----:B------:R-:W-:Y:S02]  /*10220*/  MUFU.EX2 R118, R118 ;  /* 0x0000007600767308 */ /* 0x000fe40000000800 */
[C---:B--2---:R-:W-:Y:S03]  /*10230*/  HMMA.16816.F32.BF16 R20, R80.reuse, R28, R20 ;  /* 0x0000001c5014723c */ /* 0x044fe60000041814 */
        /* <DEDUP_REMOVED lines=27> */
[C---:B----4-:R-:W-:Y:S01]  /*103f0*/  F2FP.BF16.F32.PACK_AB R53, R109.reuse, R108 ;  /* 0x0000006c6d35723e */ /* 0x050fe200000010ff */
[----:B------:R-:W-:Y:S01]  /*10400*/  FADD.FTZ R106, R106, R105 ;  /* 0x000000696a6a7221 */ /* 0x000fe20000010000 */
[----:B------:R-:W-:Y:S01]  /*10410*/  FADD.FTZ R109, R109, R98 ;  /* 0x000000626d6d7221 */ /* 0x000fe20000010000 */
[----:B------:R-:W-:Y:S03]  /*10420*/  HMMA.16816.F32.BF16 R48, R80, R54, R48 ;  /* 0x000000365030723c */ /* 0x000fe60000041830 */
[----:B------:R-:W-:Y:S03]  /*10430*/  F2FP.BF16.F32.PACK_AB R54, R112, R113 ;  /* 0x000000717036723e */ /* 0x000fe600000010ff */
[----:B------:R-:W-:Y:S01]  /*10440*/  MUFU.EX2 R122, R122 ;  /* 0x0000007a007a7308 */ /* 0x000fe20000000800 */
[C---:B------:R-:W-:Y:S01]  /*10450*/  F2FP.BF16.F32.PACK_AB R55, R116.reuse, R115 ;  /* 0x000000737437723e */ /* 0x040fe200000010ff */
        /* <DEDUP_REMOVED lines=87> */
.L_x_9341:
        /* <DEDUP_REMOVED lines=11> */
.L_x_9360:
[----:B------:R-:W2:Y:S01]  /*10a80*/  MUFU.RCP R2, R6 ;  /* 0x0000000600027308 */ /* 0x000ea20000001000 */
[----:B------:R-:W-:Y:S01]  /*10a90*/  FSETP.NE.FTZ.AND P3, PT, R6, RZ, PT ;  /* 0x000000ff0600720b */ /* 0x000fe20003f75000 */
[----:B---34-:R-:W-:Y:S01]  /*10aa0*/  FADD.FTZ R158, R158, R0 ;  /* 0x000000009e9e7221 */ /* 0x018fe20000010000 */
[----:B------:R-:W-:Y:S02]  /*10ab0*/  SHF.L.U32 R0, R131, 0x1, RZ ;  /* 0x0000000183007819 */ /* 0x000fe400000006ff */
[----:B------:R-:W-:Y:S02]  /*10ac0*/  LOP3.LUT R7, R128, 0x20, RZ, 0xc0, !PT ;  /* 0x0000002080077812 */ /* 0x000fe400078ec0ff */
[----:B------:R-:W-:Y:S01]  /*10ad0*/  LOP3.LUT R0, R130, 0x6, R0, 0xf8, !PT ;  /* 0x0000000682007812 */ /* 0x000fe200078ef800 */
[----:B------:R-:W3:Y:S01]  /*10ae0*/  MUFU.RCP R3, R158 ;  /* 0x0000009e00037308 */ /* 0x000ee20000001000 */
        /* <DEDUP_REMOVED lines=27> */
[----:B---3--:R-:W-:-:S02]  /*10ca0*/  FSEL R3, R3, 1, P2 ;  /* 0x3f80000003037808 */ /* 0x008fc40001000000 */
[----:B------:R-:W-:Y:S02]  /*10cb0*/  F2FP.BF16.F32.PACK_AB R80, R81, R80 ;  /* 0x000000505150723e */ /* 0x000fe400000010ff */
[----:B------:R-:W-:Y:S01]  /*10cc0*/  F2FP.BF16.F32.PACK_AB R48, R2, R48 ;  /* 0x000000300230723e */ /* 0x000fe200000010ff */
[----:B------:R-:W-:Y:S01]  /*10cd0*/  FMUL.FTZ R82, R3, R82 ;  /* 0x0000005203527220 */ /* 0x000fe20000410000 */
[----:B------:R-:W-:Y:S01]  /*10ce0*/  SHF.L.U32 R2, R131, 0x3, RZ ;  /* 0x0000000383027819 */ /* 0x000fe200000006ff */
[C---:B------:R-:W-:Y:S01]  /*10cf0*/  FMUL.FTZ R83, R3.reuse, R83 ;  /* 0x0000005303537220 */ /* 0x040fe20000410000 */
[C---:B------:R-:W-:Y:S01]  /*10d00*/  FMUL.FTZ R78, R3.reuse, R78 ;  /* 0x0000004e034e7220 */ /* 0x040fe20000410000 */
[C---:B------:R-:W-:Y:S01]  /*10d10*/  FMUL.FTZ R79, R3.reuse, R79 ;  /* 0x0000004f034f7220 */ /* 0x040fe20000410000 */
[----:B------:R-:W-:Y:S01]  /*10d20*/  LOP3.LUT R5, R2, 0xc0, RZ, 0xc0, !PT ;  /* 0x000000c002057812 */ /* 0x000fe200078ec0ff */
[C---:B------:R-:W-:Y:S01]  /*10d30*/  FMUL.FTZ R74, R3.reuse, R74 ;  /* 0x0000004a034a7220 */ /* 0x040fe20000410000 */
[----:B------:R-:W-:Y:S01]  /*10d40*/  LOP3.LUT R0, R0, 0x20, R2, 0xf8, !PT ;  /* 0x0000002000007812 */ /* 0x000fe200078ef802 */
[----:B------:R-:W-:Y:S01]  /*10d50*/  FMUL.FTZ R75, R3, R75 ;  /* 0x0000004b034b7220 */ /* 0x000fe20000410000 */
        /* <DEDUP_REMOVED lines=11> */
[C---:B------:R-:W-:Y:S01]  /*10e10*/  FMUL.FTZ R59, R3.reuse, R59 ;  /* 0x0000003b033b7220 */ /* 0x040fe20000410000 */
[C---:B------:R-:W-:Y:S01]  /*10e20*/  IADD3 R7, PT, PT, R0.reuse, -R7, RZ ;  /* 0x8000000700077210 */ /* 0x040fe20007ffe0ff */
        /* <DEDUP_REMOVED lines=8> */
[C---:B------:R-:W-:Y:S01]  /*10eb0*/  FMUL.FTZ R42, R3.reuse, R42 ;  /* 0x0000002a032a7220 */ /* 0x040fe20000410000 */
        /* <DEDUP_REMOVED lines=46> */
[----:B------:R-:W-:Y:S04]  /*111a0*/  STS [R128+0x2030], R48 ;  /* 0x0020303080007388 */ /* 0x000fe80000000800 */
[----:B------:R4:W-:Y:S04]  /*111b0*/  STS [R128+0x2230], R3 ;  /* 0x0022300380007388 */ /* 0x0009e80000000800 */
[----:B--2---:R-:W2:Y:S01]  /*111c0*/  LD.E.U8 R0, desc[UR4][R84.64+0x1c8] ;  /* 0x0001c80454007980 */ /* 0x004ea2000c101100 */
[----:B------:R-:W-:-:S03]  /*111d0*/  ISETP.NE.AND P0, PT, R148, -0x1, PT ;  /* 0xffffffff9400780c */ /* 0x000fc60003f05270 */
[----:B------:R-:W4:Y:S04]  /*111e0*/  LD.E.64 R38, desc[UR4][R84.64+0x88] ;  /* 0x0000880454267980 */ /* 0x000f28000c101b00 */
[----:B------:R1:W5:Y:S06]  /*111f0*/  LD.E.64 R34, desc[UR4][R84.64+0x90] ;  /* 0x0000900454227980 */ /* 0x00036c000c101b00 */
[----:B------:R1:W5:Y:S01]  /*11200*/  @!P0 LD.E.64 R36, desc[UR4][R84.64+0x80] ;  /* 0x0000800454248980 */ /* 0x000362000c101b00 */
[----:B--2---:R-:W-:-:S13]  /*11210*/  ISETP.NE.AND P1, PT, R0, RZ, PT ;  /* 0x000000ff0000720c */ /* 0x004fda0003f25270 */
[----:B---3--:R-:W2:Y:S04]  /*11220*/  @!P1 LD.E R7, desc[UR4][R84.64+0x60] ;  /* 0x0000600454079980 */ /* 0x008ea8000c101900 */
[----:B------:R-:W3:Y:S01]  /*11230*/  @!P1 LD.E R28, desc[UR4][R84.64+0xb4] ;  /* 0x0000b404541c9980 */ /* 0x000ee2000c101900 */
[----:B------:R-:W1:Y:S08]  /*11240*/  @P3 MUFU.LG2 R6, R6 ;  /* 0x0000000600063308 */ /* 0x000e700000000c00 */
[----:B------:R-:W1:Y:S01]  /*11250*/  @P2 MUFU.LG2 R158, R158 ;  /* 0x0000009e009e2308 */ /* 0x000e620000000c00 */
[----:B------:R-:W-:Y:S01]  /*11260*/  BSSY.RECONVERGENT B0, `(.L_x_9350) ;  /* 0x0000012000007945 */ /* 0x000fe20003800200 */
[----:B----4-:R-:W-:-:S02]  /*11270*/  MOV R3, 0x7f800000 ;  /* 0x7f80000000037802 */ /* 0x010fc40000000f00 */
[----:B------:R-:W-:Y:S01]  /*11280*/  MOV R0, 0x7f800000 ;  /* 0x7f80000000007802 */ /* 0x000fe20000000f00 */
[----:B-1----:R-:W-:Y:S01]  /*11290*/  @P3 FMUL.FTZ R6, R6, 0.69314718246459960938 ;  /* 0x3f31721806063820 */ /* 0x002fe20000410000 */
[-C--:B------:R-:W-:Y:S02]  /*112a0*/  @P0 IMAD R29, R39, R148.reuse, RZ ;  /* 0x00000094271d0224 */ /* 0x080fe400078e02ff */
[----:B------:R-:W-:-:S04]  /*112b0*/  @P0 IMAD.WIDE.U32 R40, R38, R148, RZ ;  /* 0x0000009426280225 */ /* 0x000fc800078e00ff */
[----:B-----5:R-:W-:Y:S01]  /*112c0*/  @P3 FFMA.FTZ R3, R4, R87, R6 ;  /* 0x0000005704033223 */ /* 0x020fe20000010006 */
[----:B------:R-:W-:-:S04]  /*112d0*/  @P2 FMUL.FTZ R158, R158, 0.69314718246459960938 ;  /* 0x3f3172189e9e2820 */ /* 0x000fc80000410000 */
[----:B------:R-:W-:Y:S01]  /*112e0*/  @P2 FFMA.FTZ R0, R4, R86, R158 ;  /* 0x0000005604002223 */ /* 0x000fe2000001009e */
[----:B------:R-:W-:Y:S01]  /*112f0*/  LOP3.LUT R4, R5, 0x18, R2, 0x78, !PT ;  /* 0x0000001805047812 */ /* 0x000fe200078e7802 */
[----:B--2---:R-:W-:-:S04]  /*11300*/  @!P1 IMAD R7, R7, R144, R143 ;  /* 0x0000009007079224 */ /* 0x004fc800078e028f */
[----:B---3--:R-:W-:Y:S01]  /*11310*/  @!P1 IMAD R28, R7, R28, RZ ;  /* 0x0000001c071c9224 */ /* 0x008fe200078e02ff */
[----:B------:R-:W-:Y:S06]  /*11320*/  @!P1 BRA `(.L_x_9351) ;  /* 0x0000000000149947 */ /* 0x000fec0003800000 */
[----:B------:R-:W2:Y:S04]  /*11330*/  @!P0 LD.E R5, desc[UR4][R84.64+0xb4] ;  /* 0x0000b40454058980 */ /* 0x000ea8000c101900 */
[----:B------:R-:W3:Y:S01]  /*11340*/  LD.E R6, desc[UR4][R84.64+0xd4] ;  /* 0x0000d40454067980 */ /* 0x000ee2000c101900 */
[----:B--2---:R-:W-:Y:S02]  /*11350*/  @!P0 IMAD R148, R5, R144, RZ ;  /* 0x0000009005948224 */ /* 0x004fe400078e02ff */
[----:B---3--:R-:W-:-:S05]  /*11360*/  IMAD R6, R6, R143, RZ ;  /* 0x0000008f06067224 */ /* 0x008fca00078e02ff */
[----:B------:R-:W-:Y:S02]  /*11370*/  IADD3 R28, PT, PT, R6, R148, RZ ;  /* 0x00000094061c7210 */ /* 0x000fe40007ffe0ff */
.L_x_9351:
[----:B------:R-:W-:Y:S05]  /*11380*/  BSYNC.RECONVERGENT B0 ;  /* 0x0000000000007941 */ /* 0x000fea0003800200 */
.L_x_9350:
        /* <DEDUP_REMOVED lines=30> */
.L_x_9353:
[----:B------:R-:W-:Y:S05]  /*11570*/  BSYNC.RECONVERGENT B0 ;  /* 0x0000000000007941 */ /* 0x000fea0003800200 */
.L_x_9352:
        /* <DEDUP_REMOVED lines=14> */
[----:B------:R-:W-:Y:S02]  /*11660*/  IMAD R145, R39, R145, RZ ;  /* 0x0000009127917224 */ /* 0x000fe400078e02ff */
[----:B------:R-:W-:-:S03]  /*11670*/  IMAD.WIDE.U32 R34, R34, R143, RZ ;  /* 0x0000008f22227225 */ /* 0x000fc600078e00ff */
[----:B------:R-:W-:Y:S01]  /*11680*/  IADD3 R145, PT, PT, R33, R145, RZ ;  /* 0x0000009121917210 */ /* 0x000fe20007ffe0ff */
[----:B------:R-:W-:Y:S02]  /*11690*/  @!P0 IMAD.IADD R0, R37, 0x1, R0 ;  /* 0x0000000125008824 */ /* 0x000fe400078e0200 */
[----:B------:R-:W-:Y:S01]  /*116a0*/  @P0 IMAD.IADD R0, R41, 0x1, R29 ;  /* 0x0000000129000824 */ /* 0x000fe200078e021d */
[----:B------:R-:W-:Y:S01]  /*116b0*/  IADD3 R32, P2, P0, R34, R32, R2 ;  /* 0x0000002022207210 */ /* 0x000fe2000785e002 */
[----:B------:R-:W-:Y:S01]  /*116c0*/  IMAD.IADD R3, R35, 0x1, R3 ;  /* 0x0000000123037824 */ /* 0x000fe200078e0203 */
[----:B------:R-:W-:-:S04]  /*116d0*/  LOP3.LUT R2, R30, 0x20, RZ, 0xfc, !PT ;  /* 0x000000201e027812 */ /* 0x000fc800078efcff */
        /* <DEDUP_REMOVED lines=14> */
.L_x_9355:
[----:B------:R-:W-:Y:S05]  /*117c0*/  BSYNC.RECONVERGENT B0 ;  /* 0x0000000000007941 */ /* 0x000fea0003800200 */
.L_x_9354:
[----:B-1----:R-:W-:Y:S02]  /*117d0*/  MOV R8, R142 ;  /* 0x0000008e00087202 */ /* 0x002fe40000000f00 */
[----:B------:R-:W-:-:S04]  /*117e0*/  MOV R9, 0x0 ;  /* 0x0000000000097802 */ /* 0x000fc80000000f00 */
[----:B--2345:R-:W-:Y:S05]  /*117f0*/  @P1 RET.REL.NODEC R8 `(_ZN5flash24flash_fwd_splitkv_kernelI23Flash_fwd_kernel_traitsILi96ELi64ELi64ELi4ELb0ELb0EN7cutlass10bfloat16_tE19Flash_kernel_traitsILi96ELi64ELi64ELi4ES3_EELb0ELb0ELb1ELb0ELb0ELb1ELb0ELb1EEEvNS_16Flash_fwd_paramsE) ;  /* 0xfffffee808001950 */ /* 0x03cfea0003c3ffff */
[----:B------:R-:W-:Y:S01]  /*11800*/  IADD3 R131, P0, PT, R131, 0x20, RZ ;  /* 0x0000002083837810 */ /* 0x000fe20007f1e0ff */
[----:B------:R-:W-:Y:S01]  /*11810*/  IMAD.MOV.U32 R8, RZ, RZ, R32 ;  /* 0x000000ffff087224 */ /* 0x000fe200078e0020 */
[----:B------:R-:W-:Y:S02]  /*11820*/  MOV R9, R33 ;  /* 0x0000002100097202 */ /* 0x000fe40000000f00 */
[-C--:B------:R-:W-:Y:S01]  /*11830*/  ISETP.GE.AND P2, PT, R30, R84.reuse, PT ;  /* 0x000000541e00720c */ /* 0x080fe20003f46270 */
[----:B------:R-:W-:Y:S01]  /*11840*/  IMAD.X R3, RZ, RZ, RZ, P0 ;  /* 0x000000ffff037224 */ /* 0x000fe200000e06ff */
[-C--:B------:R-:W-:Y:S01]  /*11850*/  ISETP.GE.AND P1, PT, R2, R84.reuse, PT ;  /* 0x000000540200720c */ /* 0x080fe20003f26270 */
        /* <DEDUP_REMOVED lines=11> */
[----:B-1----:R-:W-:Y:S05]  /*11910*/  @P0 RET.REL.NODEC R8 `(_ZN5flash24flash_fwd_splitkv_kernelI23Flash_fwd_kernel_traitsILi96ELi64ELi64ELi4ELb0ELb0EN7cutlass10bfloat16_tE19Flash_kernel_traitsILi96ELi64ELi64ELi4ES3_EELb0ELb0ELb1ELb0ELb0ELb1ELb0ELb1EEEvNS_16Flash_fwd_paramsE) ;  /* 0xfffffee408b80950 */ /* 0x002fea0003c3ffff */
[----:B------:R-:W-:Y:S01]  /*11920*/  MOV R143, 0x0 ;  /* 0x00000000008f7802 */ /* 0x000fe20000000f00 */
[----:B------:R1:W-:Y:S03]  /*11930*/  ST.E.128 desc[UR4][R2.64+0x80], R4 ;  /* 0x0000800402007985 */ /* 0x0003e6000c101d04 */
[----:B-1----:R-:W-:Y:S05]  /*11940*/  RET.REL.NODEC R142 `(_ZN5flash24flash_fwd_splitkv_kernelI23Flash_fwd_kernel_traitsILi96ELi64ELi64ELi4ELb0ELb0EN7cutlass10bfloat16_tE19Flash_kernel_traitsILi96ELi64ELi64ELi4ES3_EELb0ELb0ELb1ELb0ELb0ELb1ELb0ELb1EEEvNS_16Flash_fwd_paramsE) ;  /* 0xfffffee48eac7950 */ /* 0x002fea0003c3ffff */
.L_x_9349:
[----:B------:R-:W-:Y:S01]  /*11950*/  MOV R0, 0x1f ;  /* 0x0000001f00007802 */ /* 0x000fe20000000f00 */
[----:B------:R-:W-:Y:S01]  /*11960*/  IMAD.MOV.U32 R2, RZ, RZ, 0x2 ;  /* 0x00000002ff027424 */ /* 0x000fe200078e00ff */
[----:B------:R-:W-:Y:S01]  /*11970*/  MOV R5, R159 ;  /* 0x0000009f00057202 */ /* 0x000fe20000000f00 */
[----:B------:R-:W-:-:S07]  /*11980*/  IMAD.MOV.U32 R3, RZ, RZ, -0x1 ;  /* 0xffffffffff037424 */ /* 0x000fce00078e00ff */
[----:B-1---5:R-:W-:Y:S05]  /*11990*/  WARPSYNC.COLLECTIVE R3, `(.L_x_9356) ;  /* 0x0000000003087348 */ /* 0x022fea0003c00000 */
[----:B------:R2:W3:Y:S02]  /*119a0*/  SHFL.BFLY P0, R0, R5, R2, R0 ;  /* 0x0c00000205007389 */ /* 0x0004e40000000000 */
[----:B-123-5:R-:W-:Y:S05]  /*119b0*/  ENDCOLLECTIVE ;  /* 0x000000000000791b */ /* 0x02efea0003800000 */
.L_x_9356:
        /* <DEDUP_REMOVED lines=8> */
.L_x_9357:
        /* <DEDUP_REMOVED lines=8> */
.L_x_9358:
[----:B------:R-:W-:Y:S01]  /*11ac0*/  FADD.FTZ R158, R0, R158 ;  /* 0x0000009e009e7221 */ /* 0x000fe20000010000 */
[----:B------:R-:W-:Y:S02]  /*11ad0*/  MOV R0, 0x1f ;  /* 0x0000001f00007802 */ /* 0x000fe40000000f00 */
[----:B------:R-:W-:Y:S01]  /*11ae0*/  MOV R2, 0x1 ;  /* 0x0000000100027802 */ /* 0x000fe20000000f00 */
[----:B------:R-:W-:-:S07]  /*11af0*/  IMAD.MOV.U32 R5, RZ, RZ, R158 ;  /* 0x000000ffff057224 */ /* 0x000fce00078e009e */
[----:B------:R-:W-:Y:S05]  /*11b00*/  WARPSYNC.COLLECTIVE R3, `(.L_x_9359) ;  /* 0x0000000003087348 */ /* 0x000fea0003c00000 */
[----:B------:R1:W2:Y:S02]  /*11b10*/  SHFL.BFLY P0, R0, R5, R2, R0 ;  /* 0x0c00000205007389 */ /* 0x0002a40000000000 */
[----:B-12---:R-:W-:Y:S05]  /*11b20*/  ENDCOLLECTIVE ;  /* 0x000000000000791b */ /* 0x006fea0003800000 */
.L_x_9359:
[----:B------:R-:W-:Y:S05]  /*11b30*/  BRA `(.L_x_9360) ;  /* 0xffffffec00d07947 */ /* 0x000fea000383ffff */
.L_x_9361:
        /* <DEDUP_REMOVED lines=12> */
.L_x_11685:


//--------------------- .text._ZN5flash24flash_fwd_splitkv_kernelI23Flash_fwd_kernel_traitsILi96ELi64ELi64ELi4ELb0ELb0EN7cutlass10bfloat16_tE19Flash_kernel_traitsILi96ELi64ELi64ELi4ES3_EELb0ELb0ELb0ELb1ELb1ELb0ELb1ELb0EEEvNS_16Flash_fwd_paramsE --------------------------
	.section	.text._ZN5flash24flash_fwd_splitkv_kernelI23Flash_fwd_kernel_traitsILi96ELi64ELi64ELi4ELb0ELb0EN7cutlass10bfloat16_tE19Flash_kernel_traitsILi96ELi64ELi64ELi4ES3_EELb0ELb0ELb0ELb1ELb1ELb0ELb1ELb0EEEvNS_16Flash_fwd_paramsE,"ax",@progbits
	.align	128
        .global         _ZN5flash24flash_fwd_splitkv_kernelI23Flash_fwd_kernel_traitsILi96ELi64ELi64ELi4ELb0ELb0EN7cutlass10bfloat16_tE19Flash_kernel_traitsILi96ELi64ELi64ELi4ES3_EELb0ELb0ELb0ELb1ELb1ELb0ELb1ELb0EEEvNS_16Flash_fwd_paramsE
        .type           _ZN5flash24flash_fwd_splitkv_kernelI23Flash_fwd_kernel_traitsILi96ELi64ELi64ELi4ELb0ELb0EN7cutlass10bfloat16_tE19Flash_kernel_traitsILi96ELi64ELi64ELi4ES3_EELb0ELb0ELb0ELb1ELb1ELb0ELb1ELb0EEEvNS_16Flash_fwd_paramsE,@function
        .size           _ZN5flash24flash_fwd_splitkv_kernelI23Flash_fwd_kernel_traitsILi96ELi64ELi64ELi4ELb0ELb0EN7cutlass10bfloat16_tE19Flash_kernel_traitsILi96ELi64ELi64ELi4ES3_EELb0ELb0ELb0ELb1ELb1ELb0ELb1ELb0EEEvNS_16Flash_fwd_paramsE,(.L_x_11686 - _ZN5flash24flash_fwd_splitkv_kernelI23Flash_fwd_kernel_traitsILi96ELi64ELi64ELi4ELb0ELb0EN7cutlass10bfloat16_tE19Flash_kernel_traitsILi96ELi64ELi64ELi4ES3_EELb0ELb0ELb0ELb1ELb1ELb0ELb1ELb0EEEvNS_16Flash_fwd_paramsE)
        .other          _ZN5flash24flash_fwd_splitkv_kernelI23Flash_fwd_kernel_traitsILi96ELi64ELi64ELi4ELb0ELb0EN7cutlass10bfloat16_tE19Flash_kernel_traitsILi96ELi64ELi64ELi4ES3_EELb0ELb0ELb0ELb1ELb1ELb0ELb1ELb0EEEvNS_16Flash_fwd_paramsE,@"STO_CUDA_ENTRY STV_DEFAULT"
_ZN5flash24flash_fwd_splitkv_kernelI23Flash_fwd_kernel_traitsILi96ELi64ELi64ELi4ELb0ELb0EN7cutlass10bfloat16_tE19Flash_kernel_traitsILi96ELi64ELi64ELi4ES3_EELb0ELb0ELb0ELb1ELb1ELb0ELb1ELb0EEEvNS_16Flash_fwd_paramsE:
.text._ZN5flash24flash_fwd_splitkv_kernelI23Flash_fwd_kernel_traitsILi96ELi64ELi64ELi4ELb0ELb0EN7cutlass10bfloat16_tE19Flash_kernel_traitsILi96ELi64ELi64ELi4ES3_EELb0ELb0ELb0ELb1ELb1ELb0ELb1ELb0EEEvNS_16Flash_fwd_paramsE:
        /* <DEDUP_REMOVED lines=29> */
[----:B------:R-:W-:Y:S05]  /*01d0*/  CALL.REL.NOINC `($_ZN5flash24flash_fwd_splitkv_kernelI23Flash_fwd_kernel_traitsILi96ELi64ELi64ELi4ELb0ELb0EN7cutlass10bfloat16_tE19Flash_kernel_traitsILi96ELi64ELi64ELi4ES3_EELb0ELb0ELb0ELb1ELb1ELb0ELb1ELb0EEEvNS_16Flash_fwd_paramsE$_ZN5flash30compute_attn_1rowblock_splitkvI23Flash_fwd_kernel_traitsILi96ELi64ELi64ELi4ELb0ELb0EN7cutlass10bfloat16_tE19Flash_kernel_traitsILi96ELi64ELi64ELi4ES3_EELb0ELb0ELb0ELb1ELb1ELb0ELb1ELb0ENS_16Flash_fwd_paramsEEEvRKT8_iiiii) ;  /* 0x0000000000087944 */ /* 0x000fea0003c00000 */
[----:B------:R-:W-:Y:S05]  /*01e0*/  BSYNC.RECONVERGENT B2 ;  /* 0x0000000000027941 */ /* 0x000fea0003800200 */
.L_x_9362:
[----:B------:R-:W-:Y:S05]  /*01f0*/  EXIT ;  /* 0x000000000000794d */ /* 0x000fea0003800000 */
        .type           $_ZN5flash24flash_fwd_splitkv_kernelI23Flash_fwd_kernel_traitsILi96ELi64ELi64ELi4ELb0ELb0EN7cutlass10bfloat16_tE19Flash_kernel_traitsILi96ELi64ELi64ELi4ES3_EELb0ELb0ELb0ELb1ELb1ELb0ELb1ELb0EEEvNS_16Flash_fwd_paramsE$_ZN5flash30compute_attn_1rowblock_splitkvI23Flash_fwd_kernel_traitsILi96ELi64ELi64ELi4ELb0ELb0EN7cutlass10bfloat16_tE19Flash_kernel_traitsILi96ELi64ELi64ELi4ES3_EELb0ELb0ELb0ELb1ELb1ELb0ELb1ELb0ENS_16Flash_fwd_paramsEEEvRKT8_iiiii,@function
        .size           $_ZN5flash24flash_fwd_splitkv_kernelI23Flash_fwd_kernel_traitsILi96ELi64ELi64ELi4ELb0ELb0EN7cutlass10bfloat16_tE19Flash_kernel_traitsILi96ELi64ELi64ELi4ES3_EELb0ELb0ELb0ELb1ELb1ELb0ELb1ELb0EEEvNS_16Flash_fwd_paramsE$_ZN5flash30compute_attn_1rowblock_splitkvI23Flash_fwd_kernel_traitsILi96ELi64ELi64ELi4ELb0ELb0EN7cutlass10bfloat16_tE19Flash_kernel_traitsILi96ELi64ELi64ELi4ES3_EELb0ELb0ELb0ELb1ELb1ELb0ELb1ELb0ENS_16Flash_fwd_paramsEEEvRKT8_iiiii,(.L_x_11686 - $_ZN5flash24flash_fwd_splitkv_kernelI23Flash_fwd_kernel_traitsILi96ELi64ELi64ELi4ELb0ELb0EN7cutlass10bfloat16_tE19Flash_kernel_traitsILi96ELi64ELi64ELi4ES3_EELb0ELb0ELb0ELb1ELb1ELb0ELb1ELb0EEEvNS_16Flash_fwd_paramsE$_ZN5flash30compute_attn_1rowblock_splitkvI23Flash_fwd_kernel_traitsILi96ELi64ELi64ELi4ELb0ELb0EN7cutlass10bfloat16_tE19Flash_kernel_traitsILi96ELi64ELi64ELi4ES3_EELb0ELb0ELb0ELb1ELb1ELb0ELb1ELb0ENS_16Flash_fwd_paramsEEEvRKT8_iiiii)
$_ZN5flash24flash_fwd_splitkv_kernelI23Flash_fwd_kernel_traitsILi96ELi64ELi64ELi4ELb0ELb0EN7cutlass10bfloat16_tE19Flash_kernel_traitsILi96ELi64ELi64ELi4ES3_EELb0ELb0ELb0ELb1ELb1ELb0ELb1ELb0EEEvNS_16Flash_fwd_paramsE$_ZN5flash30compute_attn_1rowblock_splitkvI23Flash_fwd_kernel_traitsILi96ELi64ELi64ELi4ELb0ELb0EN7cutlass10bfloat16_tE19Flash_kernel_traitsILi96ELi64ELi64ELi4ES3_EELb0ELb0ELb0ELb1ELb1ELb0ELb1ELb0ENS_16Flash_fwd_paramsEEEvRKT8_iiiii:
        /* <DEDUP_REMOVED lines=24> */
.L_x_9366:
[----:B------:R-:W-:Y:S05]  /*0380*/  BSYNC.RECONVERGENT B0 ;  /* 0x0000000000007941 */ /* 0x000fea0003800200 */
.L_x_9365:
[----:B-----5:R-:W-:Y:S02]  /*0390*/  IADD3 R10, PT, PT, R10, R4, -R13 ;  /* 0x000000040a0a7210 */ /* 0x020fe40007ffe80d */
.L_x_9364:
[----:B------:R-:W-:Y:S05]  /*03a0*/  BSYNC.RECONVERGENT B1 ;  /* 0x0000000000017941 */ /* 0x000fea0003800200 */
.L_x_9363:
[----:B------:R-:W-:Y:S01]  /*03b0*/  IMAD.SHL.U32 R0, R151, 0x40, RZ ;  /* 0x0000004097007824 */ /* 0x000fe200078e00ff */
[----:B------:R-:W-:Y:S01]  /*03c0*/  MOV R6, R150 ;  /* 0x0000009600067202 */ /* 0x000fe20000000f00 */
[----:B------:R-:W-:-:S03]  /*03d0*/  IMAD.MOV.U32 R7, RZ, RZ, 0x0 ;  /* 0x00000000ff077424 */ /* 0x000fc600078e00ff */
[----:B-----5:R-:W-:-:S13]  /*03e0*/  ISETP.GT.AND P0, PT, R155, R0, PT ;  /* 0x000000009b00720c */ /* 0x020fda0003f04270 */
[----:B-1----:R-:W-:Y:S05]  /*03f0*/  @!P0 RET.REL.NODEC R6 `(_ZN5flash24flash_fwd_splitkv_kernelI23Flash_fwd_kernel_traitsILi96ELi64ELi64ELi4ELb0ELb0EN7cutlass10bfloat16_tE19Flash_kernel_traitsILi96ELi64ELi64ELi4ES3_EELb0ELb0ELb0ELb1ELb1ELb0ELb1ELb0EEEvNS_16Flash_fwd_paramsE) ;  /* 0xfffffffc06008950 */ /* 0x002fea0003c3ffff */
[----:B------:R-:W-:Y:S01]  /*0400*/  IABS R7, R8 ;  /* 0x0000000800077213 */ /* 0x000fe20000000000 */
[----:B------:R-:W-:Y:S01]  /*0410*/  VIADD R4, R4, 0x3f ;  /* 0x0000003f04047836 */ /* 0x000fe20000000000 */
[----:B------:R-:W1:Y:S02]  /*0420*/  S2R R137, SR_TID.X ;  /* 0x0000000000897919 */ /* 0x000e640000002100 */
[----:B------:R-:W2:Y:S02]  /*0430*/  I2F.RP R5, R7 ;  /* 0x0000000700057306 */ /* 0x000ea40000209400 */
[----:B------:R-:W-:-:S04]  /*0440*/  SHF.R.S32.HI R9, RZ, 0x1f, R4 ;  /* 0x0000001fff097819 */ /* 0x000fc80000011404 */
[----:B------:R-:W-:Y:S02]  /*0450*/  LEA.HI R9, R9, R4, RZ, 0x6 ;  /* 0x0000000409097211 */ /* 0x000fe400078f30ff */
[-C--:B------:R-:W-:Y:S02]  /*0460*/  IABS R4, R8.reuse ;  /* 0x0000000800047213 */ /* 0x080fe40000000000 */
[----:B------:R-:W-:-:S03]  /*0470*/  LEA.HI.SX32 R9, R9, R8, 0x1a ;  /* 0x0000000809097211 */ /* 0x000fc600078fd2ff */
[----:B------:R-:W-:Y:S01]  /*0480*/  IMAD.MOV R4, RZ, RZ, -R4 ;  /* 0x000000ffff047224 */ /* 0x000fe200078e0a04 */
[----:B--2---:R-:W2:Y:S01]  /*0490*/  MUFU.RCP R14, R5 ;  /* 0x00000005000e7308 */ /* 0x004ea20000001000 */
[----:B------:R-:W-:Y:S02]  /*04a0*/  VIADD R9, R9, 0xffffffff ;  /* 0xffffffff09097836 */ /* 0x000fe40000000000 */
[----:B--2---:R-:W-:-:S03]  /*04b0*/  VIADD R14, R14, 0xffffffe ;  /* 0x0ffffffe0e0e7836 */ /* 0x004fc60000000000 */
[----:B------:R-:W-:Y:S02]  /*04c0*/  IABS R5, R9 ;  /* 0x0000000900057213 */ /* 0x000fe40000000000 */
[----:B------:R-:W-:Y:S01]  /*04d0*/  LOP3.LUT R9, R9, R8, RZ, 0x3c, !PT ;  /* 0x0000000809097212 */ /* 0x000fe200078e3cff */
[----:B------:R-:W2:Y:S03]  /*04e0*/  F2I.FTZ.U32.TRUNC.NTZ R15, R14 ;  /* 0x0000000e000f7305 */ /* 0x000ea6000021f000 */
[----:B------:R-:W-:Y:S01]  /*04f0*/  ISETP.GE.AND P0, PT, R9, RZ, PT ;  /* 0x000000ff0900720c */ /* 0x000fe20003f06270 */
[----:B--2---:R-:W-:Y:S02]  /*0500*/  IMAD.MOV R6, RZ, RZ, -R15 ;  /* 0x000000ffff067224 */ /* 0x004fe400078e0a0f */
[----:B------:R-:W-:Y:S02]  /*0510*/  IMAD.MOV.U32 R14, RZ, RZ, RZ ;  /* 0x000000ffff0e7224 */ /* 0x000fe400078e00ff */
[----:B------:R-:W-:-:S04]  /*0520*/  IMAD R6, R6, R7, RZ ;  /* 0x0000000706067224 */ /* 0x000fc800078e02ff */
[----:B------:R-:W-:-:S06]  /*0530*/  IMAD.HI.U32 R6, R15, R6, R14 ;  /* 0x000000060f067227 */ /* 0x000fcc00078e000e */
[----:B------:R-:W-:-:S04]  /*0540*/  IMAD.HI.U32 R6, R6, R5, RZ ;  /* 0x0000000506067227 */ /* 0x000fc800078e00ff */
        /* <DEDUP_REMOVED lines=17> */
[----:B------:R-:W2:Y:S04]  /*0660*/  LD.E R10, desc[UR4][R2.64+0xb0] ;  /* 0x0000b004020a7980 */ /* 0x000ea8000c101900 */
[----:B------:R-:W3:Y:S04]  /*0670*/  LD.E R5, desc[UR4][R2.64+0x60] ;  /* 0x0000600402057980 */ /* 0x000ee8000c101900 */
[----:B------:R-:W4:Y:S04]  /*0680*/  LD.E R4, desc[UR4][R2.64+0xcc] ;  /* 0x0000cc0402047980 */ /* 0x000f28000c101900 */
[----:B------:R-:W5:Y:S04]  /*0690*/  LD.E.64 R12, desc[UR4][R2.64+0xa8] ;  /* 0x0000a804020c7980 */ /* 0x000f68000c101b00 */
[----:B------:R1:W5:Y:S01]  /*06a0*/  LD.E.64 R8, desc[UR4][R2.64+0x78] ;  /* 0x0000780402087980 */ /* 0x000362000c101b00 */
[----:B------:R-:W-:Y:S01]  /*06b0*/  SHF.R.U32.HI R6, RZ, 0x3, R137 ;  /* 0x00000003ff067819 */ /* 0x000fe20000011689 */
[----:B------:R-:W-:-:S04]  /*06c0*/  IMAD.SHL.U32 R11, R137, 0x4, RZ ;  /* 0x00000004890b7824 */ /* 0x000fc800078e00ff */
[C---:B------:R-:W-:Y:S01]  /*06d0*/  VIADD R7, R6.reuse, 0x10 ;  /* 0x0000001006077836 */ /* 0x040fe20000000000 */
[----:B------:R-:W-:Y:S01]  /*06e0*/  LOP3.LUT R15, R11, 0x1c, RZ, 0xc0, !PT ;  /* 0x0000001c0b0f7812 */ /* 0x000fe200078ec0ff */
[----:B------:R-:W-:Y:S01]  /*06f0*/  VIADD R11, R6, 0x20 ;  /* 0x00000020060b7836 */ /* 0x000fe20000000000 */
[----:B------:R-:W-:-:S03]  /*0700*/  LOP3.LUT P4, R137, R137, 0x7, RZ, 0xc0, !PT ;  /* 0x0000000789897812 */ /* 0x000fc6000788c0ff */
[----:B------:R-:W-:Y:S02]  /*0710*/  IMAD R15, R6, 0x60, R15 ;  /* 0x00000060060f7824 */ /* 0x000fe400078e020f */
[----:B------:R-:W-:Y:S02]  /*0720*/  IMAD.MOV.U32 R151, RZ, RZ, 0x0 ;  /* 0x00000000ff977424 */ /* 0x000fe400078e00ff */
[----:B--2---:R-:W-:-:S04]  /*0730*/  IMAD R157, R10, UR8, R157 ;  /* 0x000000080a9d7c24 */ /* 0x004fc8000f8e029d */
[----:B---3--:R-:W-:-:S04]  /*0740*/  IMAD R5, R157, R5, R156 ;  /* 0x000000059d057224 */ /* 0x008fc800078e029c */
[----:B------:R-:W-:-:S05]  /*0750*/  IMAD R5, R155, R5, R0 ;  /* 0x000000059b057224 */ /* 0x000fca00078e0200 */
[C---:B-1----:R-:W-:Y:S01]  /*0760*/  IADD3 R3, P0, PT, R5.reuse, R6, RZ ;  /* 0x0000000605037210 */ /* 0x042fe20007f1e0ff */
[----:B----4-:R-:W-:Y:S02]  /*0770*/  IMAD R4, R5, R4, RZ ;  /* 0x0000000405047224 */ /* 0x010fe400078e02ff */
[----:B------:R-:W-:Y:S01]  /*0780*/  IMAD.IADD R10, R155, 0x1, -R0 ;  /* 0x000000019b0a7824 */ /* 0x000fe200078e0a00 */
[----:B------:R-:W-:Y:S02]  /*0790*/  LEA.HI.X.SX32 R5, R5, RZ, 0x1, P0 ;  /* 0x000000ff05057211 */ /* 0x000fe400000f0eff */
[----:B-----5:R-:W-:Y:S02]  /*07a0*/  LEA R2, P0, R3, R12, 0x2 ;  /* 0x0000000c03027211 */ /* 0x020fe400078010ff */
[-C--:B------:R-:W-:Y:S02]  /*07b0*/  ISETP.GE.AND P3, PT, R7, R10.reuse, PT ;  /* 0x0000000a0700720c */ /* 0x080fe40003f66270 */
[----:B------:R-:W-:-:S02]  /*07c0*/  ISETP.GE.AND P2, PT, R11, R10, PT ;  /* 0x0000000a0b00720c */ /* 0x000fc40003f46270 */
[----:B------:R-:W-:Y:S01]  /*07d0*/  LEA.HI.X R3, R3, R13, R5, 0x2, P0 ;  /* 0x0000000d03037211 */ /* 0x000fe200000f1405 */
[C---:B------:R-:W-:Y:S01]  /*07e0*/  VIADD R13, R6.reuse, 0x30 ;  /* 0x00000030060d7836 */ /* 0x040fe20000000000 */
[-C--:B------:R-:W-:Y:S02]  /*07f0*/  ISETP.GE.OR P4, PT, R6, R10.reuse, P4 ;  /* 0x0000000a0600720c */ /* 0x080fe40002786670 */
[C---:B------:R-:W-:Y:S02]  /*0800*/  ISETP.NE.OR P3, PT, R137.reuse, RZ, P3 ;  /* 0x000000ff8900720c */ /* 0x040fe40001f65670 */
[----:B------:R-:W-:Y:S02]  /*0810*/  ISETP.NE.OR P2, PT, R137, RZ, P2 ;  /* 0x000000ff8900720c */ /* 0x000fe40001745670 */
[----:B------:R-:W-:Y:S02]  /*0820*/  ISETP.GE.AND P0, PT, R13, R10, PT ;  /* 0x0000000a0d00720c */ /* 0x000fe40003f06270 */
[----:B------:R-:W-:-:S02]  /*0830*/  IADD3 R15, P1, PT, R4, R15, RZ ;  /* 0x0000000f040f7210 */ /* 0x000fc40007f3e0ff */
[----:B------:R-:W-:Y:S02]  /*0840*/  ISETP.NE.OR P0, PT, R137, RZ, P0 ;  /* 0x000000ff8900720c */ /* 0x000fe40000705670 */
[----:B------:R-:W-:Y:S02]  /*0850*/  LEA.HI.X.SX32 R4, R4, RZ, 0x1, P1 ;  /* 0x000000ff04047211 */ /* 0x000fe400008f0eff */
[C---:B------:R-:W-:Y:S01]  /*0860*/  LEA R8, P1, R15.reuse, R8, 0x2 ;  /* 0x000000080f087211 */ /* 0x040fe200078210ff */
[----:B------:R-:W-:Y:S02]  /*0870*/  @!P4 IMAD.MOV.U32 R11, RZ, RZ, -0x800000 ;  /* 0xff800000ff0bc424 */ /* 0x000fe400078e00ff */
[----:B------:R-:W-:Y:S01]  /*0880*/  @!P3 IMAD.MOV.U32 R7, RZ, RZ, -0x800000 ;  /* 0xff800000ff07b424 */ /* 0x000fe200078e00ff */
[----:B------:R-:W-:Y:S01]  /*0890*/  LEA.HI.X R9, R15, R9, R4, 0x2, P1 ;  /* 0x000000090f097211 */ /* 0x000fe200008f1404 */
[----:B------:R-:W-:-:S04]  /*08a0*/  @!P2 IMAD.MOV.U32 R5, RZ, RZ, -0x800000 ;  /* 0xff800000ff05a424 */ /* 0x000fc800078e00ff */
        /* <DEDUP_REMOVED lines=15> */
[----:B-1----:R-:W-:Y:S05]  /*09a0*/  @P0 RET.REL.NODEC R150 `(_ZN5flash24flash_fwd_splitkv_kernelI23Flash_fwd_kernel_traitsILi96ELi64ELi64ELi4ELb0ELb0EN7cutlass10bfloat16_tE19Flash_kernel_traitsILi96ELi64ELi64ELi4ES3_EELb0ELb0ELb0ELb1ELb1ELb0ELb1ELb0EEEvNS_16Flash_fwd_paramsE) ;  /* 0xfffffff496940950 */ /* 0x002fea0003c3ffff */
[----:B------:R-:W-:Y:S02]  /*09b0*/  MOV R5, 0xff800000 ;  /* 0xff80000000057802 */ /* 0x000fe40000000f00 */
[----:B------:R-:W-:-:S03]  /*09c0*/  MOV R151, 0x0 ;  /* 0x0000000000977802 */ /* 0x000fc60000000f00 */
[----:B------:R1:W-:Y:S02]  /*09d0*/  ST.E desc[UR4][R2.64+0xc0], R5 ;  /* 0x0000c00502007985 */ /* 0x0003e4000c101904 */
[----:B-1----:R-:W-:Y:S05]  /*09e0*/  RET.REL.NODEC R150 `(_ZN5flash24flash_fwd_splitkv_kernelI23Flash_fwd_kernel_traitsILi96ELi64ELi64ELi4ELb0ELb0EN7cutlass10bfloat16_tE19Flash_kernel_traitsILi96ELi64ELi64ELi4ES3_EELb0ELb0ELb0ELb1ELb1ELb0ELb1ELb0EEEvNS_16Flash_fwd_paramsE) ;  /* 0xfffffff496847950 */ /* 0x002fea0003c3ffff */
.L_x_9367:
        /* <DEDUP_REMOVED lines=20> */
[----:B------:R-:W5:Y:S04]  /*0b30*/  LD.E.64 R86, desc[UR4][R96.64+0x40] ;  /* 0x0000400460567980 */ /* 0x000f68000c101b00 */
        /* <DEDUP_REMOVED lines=29> */
[----:B------:R-:W-:Y:S02]  /*0d10*/  LEA.HI.X R165, R12, R93, R165, 0x2, P0 ;  /* 0x0000005d0ca57211 */ /* 0x000fe400000f14a5 */
[----:B------:R-:W3:Y:S01]  /*0d20*/  LD.E.64 R12, desc[UR4][R96.64+0x20] ;  /* 0x00002004600c7980 */ /* 0x000ee2000c101b00 */
[----:B------:R-:W-:-:S05]  /*0d30*/  IMAD.WIDE R4, R8, 0x4, R164 ;  /* 0x0000000408047825 */ /* 0x000fca00078e02a4 */
[----:B------:R1:W2:Y:S01]  /*0d40*/  LD.E R0, desc[UR4][R4.64] ;  /* 0x0000000404007980 */ /* 0x0002a2000c101900 */
        /* <DEDUP_REMOVED lines=21> */
[----:B------:R-:W-:-:S05]  /*0ea0*/  ISETP.NE.AND P1, PT, R9, RZ, PT ;  /* 0x000000ff0900720c */ /* 0x000fca0003f25270 */
[----:B------:R-:W-:-:S04]  /*0eb0*/  @P2 VIADD R4, R4, 0x1 ;  /* 0x0000000104042836 */ /* 0x000fc80000000000 */
[----:B------:R-:W-:-:S05]  /*0ec0*/  IMAD.MOV.U32 R7, RZ, RZ, R4 ;  /* 0x000000ffff077224 */ /* 0x000fca00078e0004 */
[----:B------:R-:W-:Y:S02]  /*0ed0*/  @!P0 IADD3 R7, PT, PT, -R7, RZ, RZ ;  /* 0x000000ff07078210 */ /* 0x000fe40007ffe1ff */
[----:B------:R-:W-:-:S05]  /*0ee0*/  @!P1 LOP3.LUT R7, RZ, R9, RZ, 0x33, !PT ;  /* 0x00000009ff079212 */ /* 0x000fca00078e33ff */
[----:B------:R-:W-:Y:S01]  /*0ef0*/  IMAD R17, R17, R7, RZ ;  /* 0x0000000711117224 */ /* 0x000fe200078e02ff */
[----:B--2---:R-:W-:Y:S01]  /*0f00*/  SHF.R.S32.HI R5, RZ, 0x1f, R0 ;  /* 0x0000001fff057819 */ /* 0x004fe20000011400 */
[----:B---3--:R-:W-:Y:S02]  /*0f10*/  IMAD R6, R13, R0, RZ ;  /* 0x000000000d067224 */ /* 0x008fe400078e02ff */
[----:B------:R-:W-:Y:S02]  /*0f20*/  IMAD R13, R10, R8, R161 ;  /* 0x000000080a0d7224 */ /* 0x000fe400078e02a1 */
[C---:B------:R-:W-:Y:S02]  /*0f30*/  IMAD R6, R12.reuse, R5, R6 ;  /* 0x000000050c067224 */ /* 0x040fe400078e0206 */
[----:B------:R-:W-:Y:S01]  /*0f40*/  IMAD.WIDE.U32 R18, R12, R0, RZ ;  /* 0x000000000c127225 */ /* 0x000fe200078e00ff */
[----:B------:R-:W-:-:S03]  /*0f50*/  SHF.R.S32.HI R11, RZ, 0x1f, R13 ;  /* 0x0000001fff0b7819 */ /* 0x000fc6000001140d */
[----:B------:R-:W-:Y:S01]  /*0f60*/  IMAD R4, R81, R13, RZ ;  /* 0x0000000d51047224 */ /* 0x000fe200078e02ff */
[----:B------:R-:W-:-:S03]  /*0f70*/  IADD3 R19, PT, PT, R19, R6, RZ ;  /* 0x0000000613137210 */ /* 0x000fc60007ffe0ff */
[----:B------:R-:W-:Y:S02]  /*0f80*/  IMAD R4, R80, R11, R4 ;  /* 0x0000000b50047224 */ /* 0x000fe400078e0204 */
[----:B------:R-:W-:Y:S01]  /*0f90*/  IMAD.WIDE.U32 R18, R13, R80, R18 ;  /* 0x000000500d127225 */ /* 0x000fe200078e0012 */
[----:B------:R-:W-:-:S03]  /*0fa0*/  SHF.R.S32.HI R6, RZ, 0x1f, R7 ;  /* 0x0000001fff067819 */ /* 0x000fc60000011407 */
        /* <DEDUP_REMOVED lines=11> */
.L_x_9369:
[----:B------:R-:W2:Y:S04]  /*1060*/  LD.E R9, desc[UR4][R2.64+0x68] ;  /* 0x0000680402097980 */ /* 0x000ea8000c101900 */
[----:B------:R-:W3:Y:S04]  /*1070*/  LD.E.64 R80, desc[UR4][R2.64+0x38] ;  /* 0x0000380402507980 */ /* 0x000ee8000c101b00 */
[----:B------:R-:W4:Y:S01]  /*1080*/  LD.E.64 R18, desc[UR4][R2.64+0x20] ;  /* 0x0000200402127980 */ /* 0x000f22000c101b00 */
[----:B------:R-:W-:Y:S02]  /*1090*/  MOV R96, R2 ;  /* 0x0000000200607202 */ /* 0x000fe40000000f00 */
[----:B------:R-:W-:-:S05]  /*10a0*/  MOV R97, R3 ;  /* 0x0000000300617202 */ /* 0x000fca0000000f00 */
[----:B------:R-:W4:Y:S04]  /*10b0*/  LD.E.64 R86, desc[UR4][R96.64+0x40] ;  /* 0x0000400460567980 */ /* 0x000f28000c101b00 */
[----:B------:R-:W4:Y:S04]  /*10c0*/  LD.E.64 R14, desc[UR4][R96.64+0x28] ;  /* 0x00002804600e7980 */ /* 0x000f28000c101b00 */
[----:B------:R-:W4:Y:S04]  /*10d0*/  LD.E.64 R16, desc[UR4][R96.64+0x50] ;  /* 0x0000500460107980 */ /* 0x000f28000c101b00 */
[----:B------:R1:W5:Y:S01]  /*10e0*/  LD.E.64 R26, desc[UR4][R96.64+0x58] ;  /* 0x00005804601a7980 */ /* 0x000362000c101b00 */
[----:B------:R-:W-:-:S02]  /*10f0*/  MOV R20, RZ ;  /* 0x000000ff00147202 */ /* 0x000fc40000000f00 */
[----:B------:R-:W-:Y:S02]  /*1100*/  IABS R11, R156 ;  /* 0x0000009c000b7213 */ /* 0x000fe40000000000 */
[----:B------:R-:W-:Y:S02]  /*1110*/  LEA R161, R84, 0xffffffc0, 0x6 ;  /* 0xffffffc054a17811 */ /* 0x000fe400078e30ff */
[----:B------:R-:W-:Y:S02]  /*1120*/  CS2R R164, SRZ ;  /* 0x0000000000a47805 */ /* 0x000fe4000001ff00 */
[----:B--2---:R-:W-:-:S04]  /*1130*/  IABS R0, R9 ;  /* 0x0000000900007213 */ /* 0x004fc80000000000 */
[----:B------:R-:W1:Y:S08]  /*1140*/  I2F.RP R7, R0 ;  /* 0x0000000000077306 */ /* 0x000e700000209400 */
[----:B-1----:R-:W1:Y:S02]  /*1150*/  MUFU.RCP R5, R7 ;  /* 0x0000000700057308 */ /* 0x002e640000001000 */
[----:B-1----:R-:W-:-:S06]  /*1160*/  VIADD R5, R5, 0xffffffe ;  /* 0x0ffffffe05057836 */ /* 0x002fcc0000000000 */
[----:B------:R-:W1:Y:S02]  /*1170*/  F2I.FTZ.U32.TRUNC.NTZ R21, R5 ;  /* 0x0000000500157305 */ /* 0x000e64000021f000 */
[----:B-1----:R-:W-:-:S05]  /*1180*/  IADD3 R4, PT, PT, RZ, -R21, RZ ;  /* 0x80000015ff047210 */ /* 0x002fca0007ffe0ff */
[----:B------:R-:W-:Y:S01]  /*1190*/  IMAD R6, R4, R0, RZ ;  /* 0x0000000004067224 */ /* 0x000fe200078e02ff */
[----:B------:R-:W-:-:S03]  /*11a0*/  IABS R4, R9 ;  /* 0x0000000900047213 */ /* 0x000fc60000000000 */
[----:B------:R-:W-:-:S04]  /*11b0*/  IMAD.HI.U32 R6, R21, R6, R20 ;  /* 0x0000000615067227 */ /* 0x000fc800078e0014 */
[----:B------:R-:W-:Y:S02]  /*11c0*/  IMAD.MOV R4, RZ, RZ, -R4 ;  /* 0x000000ffff047224 */ /* 0x000fe400078e0a04 */
[----:B------:R-:W-:-:S04]  /*11d0*/  IMAD.HI.U32 R7, R6, R11, RZ ;  /* 0x0000000b06077227 */ /* 0x000fc800078e00ff */
[----:B------:R-:W-:-:S05]  /*11e0*/  IMAD R11, R7, R4, R11 ;  /* 0x00000004070b7224 */ /* 0x000fca00078e020b */
[----:B------:R-:W-:Y:S01]  /*11f0*/  ISETP.GT.U32.AND P1, PT, R0, R11, PT ;  /* 0x0000000b0000720c */ /* 0x000fe20003f24070 */
[-C--:B---3--:R-:W-:Y:S01]  /*1200*/  IMAD R4, R81, R13.reuse, RZ ;  /* 0x0000000d51047224 */ /* 0x088fe200078e02ff */
[----:B------:R-:W-:Y:S01]  /*1210*/  SHF.R.S32.HI R5, RZ, 0x1f, R13 ;  /* 0x0000001fff057819 */ /* 0x000fe2000001140d */
[----:B------:R-:W-:-:S04]  /*1220*/  IMAD.WIDE.U32 R20, R80, R13, RZ ;  /* 0x0000000d50147225 */ /* 0x000fc800078e00ff */
[----:B------:R-:W-:-:S06]  /*1230*/  IMAD R4, R80, R5, R4 ;  /* 0x0000000550047224 */ /* 0x000fcc00078e0204 */
[----:B------:R-:W-:Y:S02]  /*1240*/  @!P1 IADD3 R11, PT, PT, R11, -R0, RZ ;  /* 0x800000000b0b9210 */ /* 0x000fe40007ffe0ff */
[----:B------:R-:W-:Y:S02]  /*1250*/  IADD3 R21, PT, PT, R21, R4, RZ ;  /* 0x0000000415157210 */ /* 0x000fe40007ffe0ff */
[----:B------:R-:W-:Y:S01]  /*1260*/  ISETP.GE.U32.AND P2, PT, R11, R0, PT ;  /* 0x000000000b00720c */ /* 0x000fe20003f46070 */
[----:B----45:R-:W-:Y:S01]  /*1270*/  IMAD R11, R19, R8, RZ ;  /* 0x00000008130b7224 */ /* 0x030fe200078e02ff */
[----:B------:R-:W-:Y:S02]  /*1280*/  SHF.R.S32.HI R0, RZ, 0x1f, R8 ;  /* 0x0000001fff007819 */ /* 0x000fe40000011408 */
[----:B------:R-:W-:Y:S01]  /*1290*/  LOP3.LUT R6, R156, R9, RZ, 0x3c, !PT ;  /* 0x000000099c067212 */ /* 0x000fe200078e3cff */
[----:B------:R-:W-:Y:S01]  /*12a0*/  @!P1 VIADD R7, R7, 0x1 ;  /* 0x0000000107079836 */ /* 0x000fe20000000000 */
[----:B------:R-:W-:Y:S01]  /*12b0*/  ISETP.NE.AND P1, PT, R9, RZ, PT ;  /* 0x000000ff0900720c */ /* 0x000fe20003f25270 */
[----:B------:R-:W-:Y:S01]  /*12c0*/  IMAD R4, R18, R0, R11 ;  /* 0x0000000012047224 */ /* 0x000fe200078e020b */
[----:B------:R-:W-:Y:S01]  /*12d0*/  ISETP.GE.AND P0, PT, R6, RZ, PT ;  /* 0x000000ff0600720c */ /* 0x000fe20003f06270 */
[----:B------:R-:W-:Y:S01]  /*12e0*/  IMAD.WIDE.U32 R18, R18, R8, R20 ;  /* 0x0000000812127225 */ /* 0x000fe200078e0014 */
[----:B------:R-:W-:-:S03]  /*12f0*/  SHF.R.S32.HI R11, RZ, 0x1f, R161 ;  /* 0x0000001fff0b7819 */ /* 0x000fc600000114a1 */
[----:B------:R-:W-:Y:S01]  /*1300*/  IMAD R6, R81, R161, RZ ;  /* 0x000000a151067224 */ /* 0x000fe200078e02ff */
[----:B------:R-:W-:Y:S01]  /*1310*/  IADD3 R19, PT, PT, R19, R4, RZ ;  /* 0x0000000413137210 */ /* 0x000fe20007ffe0ff */
[----:B------:R-:W-:Y:S01]  /*1320*/  IMAD R4, R87, R13, RZ ;  /* 0x0000000d57047224 */ /* 0x000fe200078e02ff */
[----:B------:R-:W-:Y:S01]  /*1330*/  @P2 IADD3 R7, PT, PT, R7, 0x1, RZ ;  /* 0x0000000107072810 */ /* 0x000fe20007ffe0ff */
[C---:B------:R-:W-:Y:S02]  /*1340*/  IMAD R6, R80.reuse, R11, R6 ;  /* 0x0000000b50067224 */ /* 0x040fe400078e0206 */
[----:B------:R-:W-:-:S04]  /*1350*/  IMAD.WIDE.U32 R18, R80, R161, R18 ;  /* 0x000000a150127225 */ /* 0x000fc800078e0012 */
[C---:B------:R-:W-:Y:S02]  /*1360*/  IMAD R4, R86.reuse, R5, R4 ;  /* 0x0000000556047224 */ /* 0x040fe400078e0204 */
[----:B------:R-:W-:Y:S01]  /*1370*/  IMAD.WIDE.U32 R12, R86, R13, RZ ;  /* 0x0000000d560c7225 */ /* 0x000fe200078e00ff */
[----:B------:R-:W-:-:S03]  /*1380*/  IADD3 R21, PT, PT, R19, R6, RZ ;  /* 0x0000000613157210 */ /* 0x000fc60007ffe0ff */
[----:B------:R-:W-:Y:S01]  /*1390*/  @!P0 IMAD.MOV R7, RZ, RZ, -R7 ;  /* 0x000000ffff078224 */ /* 0x000fe200078e0a07 */
[----:B------:R-:W-:Y:S01]  /*13a0*/  @!P1 LOP3.LUT R7, RZ, R9, RZ, 0x33, !PT ;  /* 0x00000009ff079212 */ /* 0x000fe200078e33ff */
[----:B------:R-:W-:Y:S01]  /*13b0*/  IMAD.MOV.U32 R20, RZ, RZ, R18 ;  /* 0x000000ffff147224 */ /* 0x000fe200078e0012 */
[----:B------:R-:W-:Y:S01]  /*13c0*/  IADD3 R19, PT, PT, R13, R4, RZ ;  /* 0x000000040d137210 */ /* 0x000fe20007ffe0ff */
[----:B------:R-:W-:Y:S01]  /*13d0*/  IMAD R5, R15, R8, RZ ;  /* 0x000000080f057224 */ /* 0x000fe200078e02ff */
[----:B------:R-:W-:Y:S01]  /*13e0*/  SHF.R.S32.HI R4, RZ, 0x1f, R7 ;  /* 0x0000001fff047819 */ /* 0x000fe20000011407 */
[-C--:B------:R-:W-:Y:S01]  /*13f0*/  IMAD R13, R17, R7.reuse, RZ ;  /* 0x00000007110d7224 */ /* 0x080fe200078e02ff */
[----:B------:R-:W-:Y:S01]  /*1400*/  MOV R18, R12 ;  /* 0x0000000c00127202 */ /* 0x000fe20000000f00 */
[----:B------:R-:W-:Y:S02]  /*1410*/  IMAD R5, R14, R0, R5 ;  /* 0x000000000e057224 */ /* 0x000fe400078e0205 */
[----:B------:R-:W-:-:S04]  /*1420*/  IMAD.WIDE.U32 R6, R16, R7, R20 ;  /* 0x0000000710067225 */ /* 0x000fc800078e0014 */
[----:B------:R-:W-:Y:S02]  /*1430*/  IMAD R4, R16, R4, R13 ;  /* 0x0000000410047224 */ /* 0x000fe400078e020d */
[----:B------:R-:W-:Y:S01]  /*1440*/  IMAD.WIDE.U32 R14, R14, R8, R18 ;  /* 0x000000080e0e7225 */ /* 0x000fe200078e0012 */
[----:B------:R-:W-:Y:S02]  /*1450*/  MOV R13, R161 ;  /* 0x000000a1000d7202 */ /* 0x000fe40000000f00 */
[----:B------:R-:W-:Y:S01]  /*1460*/  IADD3 R4, PT, PT, R7, R4, RZ ;  /* 0x0000000407047210 */ /* 0x000fe20007ffe0ff */
[----:B------:R-:W-:Y:S01]  /*1470*/  IMAD.IADD R8, R15, 0x1, R5 ;  /* 0x000000010f087824 */ /* 0x000fe200078e0205 */
[----:B------:R-:W-:Y:S02]  /*1480*/  MOV R10, R14 ;  /* 0x0000000e000a7202 */ /* 0x000fe40000000f00 */
.L_x_9370:
[----:B------:R-:W-:Y:S05]  /*1490*/  BSYNC.RECONVERGENT B0 ;  /* 0x0000000000007941 */ /* 0x000fea0003800200 */
.L_x_9368:
[----:B------:R-:W2:Y:S04]  /*14a0*/  LD.E.64 R24, desc[UR4][R96.64+0x18] ;  /* 0x0000180460187980 */ /* 0x000ea8000c101b00 */
[----:B------:R-:W3:Y:S04]  /*14b0*/  LD.E.64 R20, desc[UR4][R96.64+0x48] ;  /* 0x0000480460147980 */ /* 0x000ee8000c101b00 */
[----:B------:R-:W4:Y:S04]  /*14c0*/  LD.E.64 R22, desc[UR4][R96.64+0x30] ;  /* 0x0000300460167980 */ /* 0x000f28000c101b00 */
[----:B------:R-:W5:Y:S04]  /*14d0*/  LD.E.64 R16, desc[UR4][R96.64] ;  /* 0x0000000460107980 */ /* 0x000f68000c101b00 */
[----:B------:R-:W5:Y:S04]  /*14e0*/  LD.E.64 R18, desc[UR4][R96.64+0x8] ;  /* 0x0000080460127980 */ /* 0x000f68000c101b00 */
[----:B------:R-:W5:Y:S01]  /*14f0*/  LD.E.64 R14, desc[UR4][R96.64+0x10] ;  /* 0x00001004600e7980 */ /* 0x000f62000c101b00 */
[----:B------:R-:W-:Y:S01]  /*1500*/  IABS R0, R9 ;  /* 0x0000000900007213 */ /* 0x000fe20000000000 */
[----:B------:R-:W-:Y:S01]  /*1510*/  IMAD.MOV.U32 R30, RZ, RZ, RZ ;  /* 0x000000ffff1e7224 */ /* 0x000fe200078e00ff */
[----:B------:R-:W-:Y:S01]  /*1520*/  IABS R12, R156 ;  /* 0x0000009c000c7213 */ /* 0x000fe20000000000 */
[----:B------:R-:W-:Y:S01]  /*1530*/  IMAD.SHL.U32 R154, R137, 0x8, RZ ;  /* 0x00000008899a7824 */ /* 0x000fe200078e00ff */
[----:B------:R-:W1:Y:S01]  /*1540*/  I2F.RP R29, R0 ;  /* 0x00000000001d7306 */ /* 0x000e620000209400 */
[----:B------:R-:W-:Y:S01]  /*1550*/  IMAD R11, R11, R86, RZ ;  /* 0x000000560b0b7224 */ /* 0x000fe200078e02ff */
[----:B------:R-:W1:Y:S01]  /*1560*/  S2UR UR6, SR_CgaCtaId ;  /* 0x00000000000679c3 */ /* 0x000e620000008800 */
[----:B------:R-:W-:Y:S01]  /*1570*/  ISETP.NE.AND P2, PT, R9, RZ, PT ;  /* 0x000000ff0900720c */ /* 0x000fe20003f45270 */
[----:B------:R-:W-:Y:S01]  /*1580*/  UMOV UR7, 0x400 ;  /* 0x0000040000077882 */ /* 0x000fe20000000000 */
[----:B------:R-:W-:Y:S01]  /*1590*/  SHF.R.U32.HI R141, RZ, 0x1, R137 ;  /* 0x00000001ff8d7819 */ /* 0x000fe20000011689 */
[C---:B------:R-:W-:Y:S01]  /*15a0*/  IMAD.SHL.U32 R99, R137.reuse, 0x20, RZ ;  /* 0x0000002089637824 */ /* 0x040fe200078e00ff */
[----:B------:R-:W-:Y:S01]  /*15b0*/  SHF.L.U64.HI R144, R80, 0x5, R81 ;  /* 0x0000000550907819 */ /* 0x000fe20000010251 */
[----:B------:R-:W-:-:S02]  /*15c0*/  IMAD.SHL.U32 R136, R137, 0x4, RZ ;  /* 0x0000000489887824 */ /* 0x000fc400078e00ff */
[----:B------:R-:W-:Y:S02]  /*15d0*/  IMAD.MOV.U32 R83, RZ, RZ, 0x20 ;  /* 0x00000020ff537424 */ /* 0x000fe400078e00ff */
[----:B------:R-:W-:Y:S02]  /*15e0*/  VIADD R152, R84, 0xffffffff ;  /* 0xffffffff54987836 */ /* 0x000fe40000000000 */
[----:B------:R-:W-:Y:S01]  /*15f0*/  IMAD.SHL.U32 R143, R80, 0x20, RZ ;  /* 0x00000020508f7824 */ /* 0x000fe200078e00ff */
[----:B-1----:R-:W1:Y:S01]  /*1600*/  MUFU.RCP R28, R29 ;  /* 0x0000001d001c7308 */ /* 0x002e620000001000 */
[----:B------:R-:W-:Y:S01]  /*1610*/  ULEA UR6, UR6, UR7, 0x18 ;  /* 0x0000000706067291 */ /* 0x000fe2000f8ec0ff */
[----:B-1----:R-:W-:Y:S01]  /*1620*/  VIADD R28, R28, 0xffffffe ;  /* 0x0ffffffe1c1c7836 */ /* 0x002fe20000000000 */
[----:B------:R-:W-:-:S04]  /*1630*/  MOV R29, RZ ;  /* 0x000000ff001d7202 */ /* 0x000fc80000000f00 */
[----:B------:R-:W-:Y:S01]  /*1640*/  IMAD.U32 R139, RZ, RZ, UR6 ;  /* 0x00000006ff8b7e24 */ /* 0x000fe2000f8e00ff */
[----:B------:R-:W1:Y:S02]  /*1650*/  F2I.FTZ.U32.TRUNC.NTZ R31, R28 ;  /* 0x0000001c001f7305 */ /* 0x000e64000021f000 */
[----:B-1----:R-:W-:Y:S01]  /*1660*/  IMAD.MOV R5, RZ, RZ, -R31 ;  /* 0x000000ffff057224 */ /* 0x002fe200078e0a1f */
[----:B------:R-:W-:-:S03]  /*1670*/  SHF.R.U32.HI R28, RZ, 0x2, R137 ;  /* 0x00000002ff1c7819 */ /* 0x000fc60000011689 */
[----:B------:R-:W-:Y:S01]  /*1680*/  IMAD R7, R5, R0, RZ ;  /* 0x0000000005077224 */ /* 0x000fe200078e02ff */
[----:B------:R-:W-:-:S03]  /*1690*/  IABS R5, R9 ;  /* 0x0000000900057213 */ /* 0x000fc60000000000 */
[----:B------:R-:W-:-:S04]  /*16a0*/  IMAD.HI.U32 R7, R31, R7, R30 ;  /* 0x000000071f077227 */ /* 0x000fc800078e001e */
[----:B------:R-:W-:Y:S02]  /*16b0*/  IMAD.MOV R5, RZ, RZ, -R5 ;  /* 0x000000ffff057224 */ /* 0x000fe400078e0a05 */
[----:B------:R-:W-:-:S04]  /*16c0*/  IMAD.HI.U32 R7, R7, R12, RZ ;  /* 0x0000000c07077227 */ /* 0x000fc800078e00ff */
[----:B------:R-:W-:Y:S01]  /*16d0*/  IMAD R5, R7, R5, R12 ;  /* 0x0000000507057224 */ /* 0x000fe200078e020c */
[----:B------:R-:W-:-:S04]  /*16e0*/  LOP3.LUT R12, R154, 0x18, RZ, 0xc0, !PT ;  /* 0x000000189a0c7812 */ /* 0x000fc800078ec0ff */
[----:B------:R-:W-:Y:S02]  /*16f0*/  ISETP.GT.U32.AND P0, PT, R0, R5, PT ;  /* 0x000000050000720c */ /* 0x000fe40003f04070 */
[----:B------:R-:W-:Y:S02]  /*1700*/  IADD3 R30, P1, PT, R12, R10, RZ ;  /* 0x0000000a0c1e7210 */ /* 0x000fe40007f3e0ff */
[----:B------:R-:W-:-:S03]  /*1710*/  LOP3.LUT R10, R154, 0xc0, RZ, 0xc0, !PT ;  /* 0x000000c09a0a7812 */ /* 0x000fc600078ec0ff */
[----:B------:R-:W-:Y:S01]  /*1720*/  IMAD.X R31, RZ, RZ, R8, P1 ;  /* 0x000000ffff1f7224 */ /* 0x000fe200008e0608 */
[----:B------:R-:W-:Y:S01]  /*1730*/  LOP3.LUT R153, R10, 0x18, R137, 0xf8, !PT ;  /* 0x000000180a997812 */ /* 0x000fe200078ef889 */
[C---:B------:R-:W-:Y:S01]  /*1740*/  IMAD R8, R13.reuse, R87, R11 ;  /* 0x000000570d087224 */ /* 0x040fe200078e020b */
[----:B------:R-:W-:Y:S01]  /*1750*/  LOP3.LUT R10, R156, R9, RZ, 0x3c, !PT ;  /* 0x000000099c0a7212 */ /* 0x000fe200078e3cff */
[----:B------:R-:W-:Y:S01]  /*1760*/  IMAD.WIDE.U32 R30, R13, R86, R30 ;  /* 0x000000560d1e7225 */ /* 0x000fe200078e001e */
[----:B------:R-:W-:Y:S02]  /*1770*/  SHF.R.S32.HI R11, RZ, 0x1f, R156 ;  /* 0x0000001fff0b7819 */ /* 0x000fe4000001149c */
[----:B------:R-:W-:Y:S01]  /*1780*/  ISETP.GE.AND P1, PT, R10, RZ, PT ;  /* 0x000000ff0a00720c */ /* 0x000fe20003f26270 */
[----:B------:R-:W-:Y:S02]  /*1790*/  @!P0 IMAD.IADD R5, R5, 0x1, -R0 ;  /* 0x0000000105058824 */ /* 0x000fe400078e0a00 */
[----:B------:R-:W-:-:S02]  /*17a0*/  IMAD.MOV.U32 R13, RZ, RZ, RZ ;  /* 0x000000ffff0d7224 */ /* 0x000fc400078e00ff */
[----:B------:R-:W-:Y:S01]  /*17b0*/  @!P0 VIADD R7, R7, 0x1 ;  /* 0x0000000107078836 */ /* 0x000fe20000000000 */
[----:B------:R-:W-:Y:S01]  /*17c0*/  ISETP.GE.U32.AND P3, PT, R5, R0, PT ;  /* 0x000000000500720c */ /* 0x000fe20003f66070 */
[----:B------:R-:W-:Y:S01]  /*17d0*/  IMAD.IADD R31, R31, 0x1, R8 ;  /* 0x000000011f1f7824 */ /* 0x000fe200078e0208 */
[----:B------:R-:W-:Y:S02]  /*17e0*/  LOP3.LUT R0, R154, 0x1f20, RZ, 0xc0, !PT ;  /* 0x00001f209a007812 */ /* 0x000fe400078ec0ff */
[----:B------:R-:W-:Y:S02]  /*17f0*/  LOP3.LUT R5, R153, R12, RZ, 0x3c, !PT ;  /* 0x0000000c99057212 */ /* 0x000fe400078e3cff */
[----:B------:R-:W-:Y:S02]  /*1800*/  IADD3 R10, P0, PT, R12, R6, RZ ;  /* 0x000000060c0a7210 */ /* 0x000fe40007f1e0ff */
[----:B------:R-:W-:-:S05]  /*1810*/  LOP3.LUT R0, R0, R5, RZ, 0xfc, !PT ;  /* 0x0000000500007212 */ /* 0x000fca00078efcff */
[----:B------:R-:W-:Y:S02]  /*1820*/  @P3 VIADD R7, R7, 0x1 ;  /* 0x0000000107073836 */ /* 0x000fe40000000000 */
[----:B------:R-:W-:Y:S01]  /*1830*/  IMAD R82, R0, 0x2, R139 ;  /* 0x0000000200527824 */ /* 0x000fe200078e028b */
[----:B------:R-:W-:Y:S01]  /*1840*/  LOP3.LUT R0, R99, 0xc0, RZ, 0xc0, !PT ;  /* 0x000000c063007812 */ /* 0x000fe200078ec0ff */
[----:B------:R-:W-:Y:S01]  /*1850*/  @!P1 IMAD.MOV R7, RZ, RZ, -R7 ;  /* 0x000000ffff079224 */ /* 0x000fe200078e0a07 */
[----:B------:R-:W-:-:S04]  /*1860*/  @!P2 LOP3.LUT R7, RZ, R9, RZ, 0x33, !PT ;  /* 0x00000009ff07a212 */ /* 0x000fc800078e33ff */
[----:B------:R-:W-:Y:S01]  /*1870*/  SHF.R.S32.HI R8, RZ, 0x1f, R7 ;  /* 0x0000001fff087819 */ /* 0x000fe20000011407 */
[----:B------:R-:W-:Y:S02]  /*1880*/  IMAD R9, R27, R7, RZ ;  /* 0x000000071b097224 */ /* 0x000fe400078e02ff */
[----:B------:R-:W-:-:S04]  /*1890*/  IMAD.WIDE.U32 R30, R7, R26, R30 ;  /* 0x0000001a071e7225 */ /* 0x000fc800078e001e */
[----:B------:R-:W-:-:S05]  /*18a0*/  IMAD R8, R8, R26, R9 ;  /* 0x0000001a08087224 */ /* 0x000fca00078e0209 */
[----:B------:R-:W-:Y:S02]  /*18b0*/  IADD3 R31, PT, PT, R31, R8, RZ ;  /* 0x000000081f1f7210 */ /* 0x000fe40007ffe0ff */
[----:B------:R-:W-:Y:S01]  /*18c0*/  LOP3.LUT R8, R141, 0x8, RZ, 0xc0, !PT ;  /* 0x000000088d087812 */ /* 0x000fe200078ec0ff */
[----:B------:R-:W-:-:S04]  /*18d0*/  IMAD.WIDE.U32 R30, R28, R86, R30 ;  /* 0x000000561c1e7225 */ /* 0x000fc800078e001e */
[-C--:B--2---:R-:W-:Y:S02]  /*18e0*/  IMAD R5, R25, R157.reuse, RZ ;  /* 0x0000009d19057224 */ /* 0x084fe400078e02ff */
[----:B------:R-:W-:-:S04]  /*18f0*/  IMAD.WIDE.U32 R24, R24, R157, R12 ;  /* 0x0000009d18187225 */ /* 0x000fc800078e000c */
[----:B---3--:R-:W-:Y:S02]  /*1900*/  IMAD R6, R21, R156, RZ ;  /* 0x0000009c15067224 */ /* 0x008fe400078e02ff */
[----:B------:R-:W-:Y:S01]  /*1910*/  IMAD.IADD R25, R25, 0x1, R5 ;  /* 0x0000000119197824 */ /* 0x000fe200078e0205 */
[----:B----4-:R-:W-:Y:S01]  /*1920*/  SHF.L.U64.HI R33, R22, 0x5, R23 ;  /* 0x0000000516217819 */ /* 0x010fe20000010217 */
[----:B------:R-:W-:-:S04]  /*1930*/  IMAD.WIDE.U32 R12, R151, 0x40, R28 ;  /* 0x00000040970c7825 */ /* 0x000fc800078e001c */
[----:B------:R-:W-:Y:S02]  /*1940*/  IMAD R6, R20, R11, R6 ;  /* 0x0000000b14067224 */ /* 0x000fe400078e0206 */
[----:B------:R-:W-:-:S04]  /*1950*/  IMAD.WIDE.U32 R24, R156, R20, R24 ;  /* 0x000000149c187225 */ /* 0x000fc800078e0018 */
[C---:B------:R-:W-:Y:S02]  /*1960*/  IMAD.SHL.U32 R32, R22.reuse, 0x20, RZ ;  /* 0x0000002016207824 */ /* 0x040fe400078e00ff */
[----:B------:R-:W-:Y:S02]  /*1970*/  IMAD R5, R13, R22, RZ ;  /* 0x000000160d057224 */ /* 0x000fe400078e02ff */
[----:B------:R-:W-:Y:S02]  /*1980*/  IMAD.IADD R25, R25, 0x1, R6 ;  /* 0x0000000119197824 */ /* 0x000fe400078e0206 */
[----:B------:R-:W-:-:S04]  /*1990*/  IMAD.WIDE.U32 R20, R22, R12, R32 ;  /* 0x0000000c16147225 */ /* 0x000fc800078e0020 */
[----:B------:R-:W-:Y:S01]  /*19a0*/  IMAD R6, R23, R12, R5 ;  /* 0x0000000c17067224 */ /* 0x000fe200078e0205 */
[----:B------:R-:W-:Y:S01]  /*19b0*/  IADD3 R5, P1, PT, R24, R20, RZ ;  /* 0x0000001418057210 */ /* 0x000fe20007f3e0ff */
[----:B------:R-:W-:-:S04]  /*19c0*/  IMAD.WIDE.U32 R22, R22, R12, R24 ;  /* 0x0000000c16167225 */ /* 0x000fc800078e0018 */
[----:B------:R-:W-:Y:S01]  /*19d0*/  IMAD.X R11, RZ, RZ, R4, P0 ;  /* 0x000000ffff0b7224 */ /* 0x000fe200000e0604 */
[----:B-----5:R-:W-:Y:S01]  /*19e0*/  LEA R12, P0, R22, R16, 0x1 ;  /* 0x00000010160c7211 */ /* 0x020fe200078008ff */
[----:B------:R-:W-:Y:S01]  /*19f0*/  IMAD.IADD R7, R23, 0x1, R6 ;  /* 0x0000000117077824 */ /* 0x000fe200078e0206 */
[----:B------:R-:W-:Y:S01]  /*1a00*/  IADD3.X R6, PT, PT, R25, R6, R21, P1, !PT ;  /* 0x0000000619067210 */ /* 0x000fe20000ffe415 */
[----:B------:R-:W-:Y:S02]  /*1a10*/  IMAD R4, R81, R28, RZ ;  /* 0x0000001c51047224 */ /* 0x000fe400078e02ff */
[----:B------:R-:W-:Y:S01]  /*1a20*/  IMAD.WIDE.U32 R10, R28, R80, R10 ;  /* 0x000000501c0a7225 */ /* 0x000fe200078e000a */
[----:B------:R-:W-:-:S03]  /*1a30*/  LEA.HI.X R13, R22, R17, R7, 0x1, P0 ;  /* 0x00000011160d7211 */ /* 0x000fc600000f0c07 */
[----:B------:R-:W-:Y:S01]  /*1a40*/  IMAD.IADD R147, R11, 0x1, R4 ;  /* 0x000000010b937824 */ /* 0x000fe200078e0204 */
[----:B------:R-:W-:Y:S01]  /*1a50*/  LEA R4, P0, R5, R16, 0x1 ;  /* 0x0000001005047211 */ /* 0x000fe200078008ff */
[----:B------:R-:W-:Y:S01]  /*1a60*/  @!PT LDS RZ, [RZ] ;  /* 0x00000000fffff984 */ /* 0x000fe20000000800 */
[----:B------:R-:W-:Y:S01]  /*1a70*/  @!PT LDS RZ, [RZ] ;  /* 0x00000000fffff984 */ /* 0x000fe20000000800 */
[----:B------:R-:W-:Y:S01]  /*1a80*/  @!PT LDS RZ, [RZ] ;  /* 0x00000000fffff984 */ /* 0x000fe20000000800 */
[----:B------:R-:W-:Y:S01]  /*1a90*/  LDGSTS.E.BYPASS.LTC128B.128 [R82], desc[UR4][R12.64] ;  /* 0x000000000c527fae */ /* 0x000fe2000b981a04 */
[C---:B------:R-:W-:Y:S01]  /*1aa0*/  LEA R146, P1, R10.reuse, R18, 0x1 ;  /* 0x000000120a927211 */ /* 0x040fe200078208ff */
[----:B------:R-:W-:Y:S01]  /*1ab0*/  IMAD R7, R87, R28, RZ ;  /* 0x0000001c57077224 */ /* 0x000fe200078e02ff */
[----:B------:R-:W-:Y:S01]  /*1ac0*/  LEA.HI.X R5, R5, R17, R6, 0x1, P0 ;  /* 0x0000001105057211 */ /* 0x000fe200000f0c06 */
[----:B------:R-:W-:Y:S01]  /*1ad0*/  LDGSTS.E.BYPASS.LTC128B.128 [R82+0x1000], desc[UR4][R12.64+0x40] ;  /* 0x010000400c527fae */ /* 0x000fe2000b981a04 */
[----:B------:R-:W-:Y:S01]  /*1ae0*/  LEA.HI.X R147, R10, R19, R147, 0x1, P1 ;  /* 0x000000130a937211 */ /* 0x000fe200008f0c93 */
[----:B------:R-:W-:Y:S01]  /*1af0*/  IMAD.IADD R7, R31, 0x1, R7 ;  /* 0x000000011f077824 */ /* 0x000fe200078e0207 */
[----:B------:R-:W-:Y:S01]  /*1b00*/  LEA R10, P0, R80, R146, 0x6 ;  /* 0x00000092500a7211 */ /* 0x000fe200078030ff */
[----:B------:R1:W-:Y:S01]  /*1b10*/  LDGSTS.E.BYPASS.LTC128B.128 [R82+0x2000], desc[UR4][R12.64+0x80] ;  /* 0x020000800c527fae */ /* 0x0003e2000b981a04 */
[----:B------:R-:W-:-:S02]  /*1b20*/  LOP3.LUT R6, R136, 0x18, RZ, 0xc0, !PT ;  /* 0x0000001888067812 */ /* 0x000fc400078ec0ff */
[----:B------:R-:W-:Y:S01]  /*1b30*/  LEA.HI.X R11, R80, R147, R81, 0x6, P0 ;  /* 0x00000093500b7211 */ /* 0x000fe200000f3451 */
[----:B------:R-:W-:Y:S01]  /*1b40*/  LDGSTS.E.BYPASS.LTC128B.128 [R82+0x800], desc[UR4][R4.64] ;  /* 0x0080000004527fae */ /* 0x000fe2000b981a04 */
[----:B------:R-:W-:-:S03]  /*1b50*/  LEA R148, P0, R30, R14, 0x1 ;  /* 0x0000000e1e947211 */ /* 0x000fc600078008ff */
[----:B------:R-:W-:Y:S01]  /*1b60*/  LDGSTS.E.BYPASS.LTC128B.128 [R82+0x1800], desc[UR4][R4.64+0x40] ;  /* 0x0180004004527fae */ /* 0x000fe2000b981a04 */
[----:B------:R-:W-:Y:S02]  /*1b70*/  LEA.HI.X R149, R30, R15, R7, 0x1, P0 ;  /* 0x0000000f1e957211 */ /* 0x000fe400000f0c07 */
[----:B------:R-:W-:Y:S01]  /*1b80*/  LOP3.LUT R7, R8, 0xc0, R99, 0xf8, !PT ;  /* 0x000000c008077812 */ /* 0x000fe200078ef863 */
[----:B------:R2:W-:Y:S04]  /*1b90*/  LDGSTS.E.BYPASS.LTC128B.128 [R82+0x2800], desc[UR4][R4.64+0x80] ;  /* 0x0280008004527fae */ /* 0x0005e8000b981a04 */
[----:B------:R3:W-:Y:S04]  /*1ba0*/  LDGSTS.E.BYPASS.LTC128B.128 [R82+0x3000], desc[UR4][R146.64] ;  /* 0x0300000092527fae */ /* 0x0007e8000b981a04 */
[----:B------:R3:W-:Y:S04]  /*1bb0*/  LDGSTS.E.BYPASS.LTC128B.128 [R82+0x4000], desc[UR4][R146.64+0x40] ;  /* 0x0400004092527fae */ /* 0x0007e8000b981a04 */
[----:B------:R3:W-:Y:S01]  /*1bc0*/  LDGSTS.E.BYPASS.LTC128B.128 [R82+0x5000], desc[UR4][R146.64+0x80] ;  /* 0x0500008092527fae */ /* 0x0007e2000b981a04 */
[----:B-1----:R-:W-:-:S03]  /*1bd0*/  LEA R12, P0, R86, R148, 0x6 ;  /* 0x00000094560c7211 */ /* 0x002fc600078030ff */
[----:B------:R3:W-:Y:S01]  /*1be0*/  LDGSTS.E.BYPASS.LTC128B.128 [R82+0x3800], desc[UR4][R10.64] ;  /* 0x038000000a527fae */ /* 0x0007e2000b981a04 */
[----:B------:R-:W-:-:S03]  /*1bf0*/  LEA.HI.X R13, R86, R149, R87, 0x6, P0 ;  /* 0x00000095560d7211 */ /* 0x000fc600000f3457 */
[----:B------:R3:W-:Y:S01]  /*1c00*/  LDGSTS.E.BYPASS.LTC128B.128 [R82+0x4800], desc[UR4][R10.64+0x40] ;  /* 0x048000400a527fae */ /* 0x0007e2000b981a04 */
[----:B------:R-:W-:-:S03]  /*1c10*/  LOP3.LUT P0, RZ, R137, 0x4, RZ, 0xc0, !PT ;  /* 0x0000000489ff7812 */ /* 0x000fc6000780c0ff */
[----:B------:R3:W-:Y:S01]  /*1c20*/  LDGSTS.E.BYPASS.LTC128B.128 [R82+0x5800], desc[UR4][R10.64+0x80] ;  /* 0x058000800a527fae */ /* 0x0007e2000b981a04 */
[----:B------:R-:W-:Y:S01]  /*1c30*/  SEL R83, R83, 0xffffffe0, !P0 ;  /* 0xffffffe053537807 */ /* 0x000fe20004000000 */
[----:B--2---:R-:W-:Y:S02]  /*1c40*/  IMAD.SHL.U32 R4, R137, 0x10, RZ ;  /* 0x0000001089047824 */ /* 0x004fe400078e00ff */
[----:B------:R-:W0:Y:S01]  /*1c50*/  LDGDEPBAR ;  /* 0x00000000000079af */ /* 0x000e220000000000 */
[----:B------:R-:W-:Y:S02]  /*1c60*/  LOP3.LUT R5, R0, 0x8, R137, 0xf8, !PT ;  /* 0x0000000800057812 */ /* 0x000fe400078ef889 */
[----:B------:R-:W-:Y:S02]  /*1c70*/  LOP3.LUT R0, R7, R6, RZ, 0x3c, !PT ;  /* 0x0000000607007212 */ /* 0x000fe400078e3cff */
[C---:B------:R-:W-:Y:S02]  /*1c80*/  LOP3.LUT R140, R4.reuse, 0x3e00, RZ, 0xc0, !PT ;  /* 0x00003e00048c7812 */ /* 0x040fe400078ec0ff */
[----:B------:R-:W-:-:S02]  /*1c90*/  LOP3.LUT R4, R4, 0x100, RZ, 0xc0, !PT ;  /* 0x0000010004047812 */ /* 0x000fc400078ec0ff */
[--C-:B------:R-:W-:Y:S02]  /*1ca0*/  LOP3.LUT R8, R140, 0x20, R99.reuse, 0xf8, !PT ;  /* 0x000000208c087812 */ /* 0x100fe400078ef863 */
[--C-:B------:R-:W-:Y:S02]  /*1cb0*/  LOP3.LUT R4, R4, 0x20, R99.reuse, 0xf8, !PT ;  /* 0x0000002004047812 */ /* 0x100fe400078ef863 */
[----:B------:R-:W-:Y:S02]  /*1cc0*/  LOP3.LUT R7, R8, 0x100, R99, 0xf8, !PT ;  /* 0x0000010008077812 */ /* 0x000fe400078ef863 */
[----:B------:R-:W-:Y:S02]  /*1cd0*/  LOP3.LUT R4, R4, R5, R6, 0xf6, !PT ;  /* 0x0000000504047212 */ /* 0x000fe400078ef606 */
[----:B------:R-:W-:Y:S02]  /*1ce0*/  LOP3.LUT R100, R7, R0, RZ, 0xfc, !PT ;  /* 0x0000000007647212 */ /* 0x000fe400078efcff */
[----:B------:R-:W-:Y:S01]  /*1cf0*/  ISETP.GT.AND P0, PT, R152, R145, PT ;  /* 0x000000919800720c */ /* 0x000fe20003f04270 */
[----:B------:R-:W-:Y:S01]  /*1d00*/  IMAD R98, R4, 0x2, R139 ;  /* 0x0000000204627824 */ /* 0x000fe200078e028b */
[----:B------:R-:W-:Y:S01]  /*1d10*/  LEA R100, R100, R139, 0x1 ;  /* 0x0000008b64647211 */ /* 0x000fe200078e08ff */
[----:B------:R-:W-:-:S10]  /*1d20*/  DEPBAR.LE SB0, 0x0 ;  /* 0x000080000000791a */ /* 0x000fd40000000000 */
[----:B------:R-:W-:Y:S05]  /*1d30*/  WARPSYNC.ALL ;  /* 0x0000000000007948 */ /* 0x000fea0003800000 */
[----:B------:R-:W-:Y:S01]  /*1d40*/  BAR.SYNC.DEFER_BLOCKING 0x0 ;  /* 0x0000000000007b1d */ /* 0x000fe20000010000 */
[C---:B------:R-:W-:Y:S02]  /*1d50*/  IMAD.IADD R94, R83.reuse, 0x1, R100 ;  /* 0x00000001535e7824 */ /* 0x040fe400078e0264 */
[----:B------:R-:W-:-:S03]  /*1d60*/  IMAD.IADD R85, R83, 0x1, R98 ;  /* 0x0000000153557824 */ /* 0x000fc600078e0262 */
[----:B------:R-:W-:Y:S01]  /*1d70*/  BSSY.RECONVERGENT B1, `(.L_x_9371) ;  /* 0x00000b5000017945 */ /* 0x000fe20003800200 */
        /* <DEDUP_REMOVED lines=11> */
[----:B---3--:R-:W1:Y:S04]  /*1e30*/  LDSM.16.M88.4 R8, [R98+0x3400] ;  /* 0x003400006208783b */ /* 0x008e680000000200 */
[----:B------:R-:W3:Y:S04]  /*1e40*/  LDSM.16.M88.4 R28, [R98+0x3800] ;  /* 0x00380000621c783b */ /* 0x000ee80000000200 */
[----:B------:R-:W4:Y:S04]  /*1e50*/  LDSM.16.M88.4 R48, [R98+0x3c00] ;  /* 0x003c00006230783b */ /* 0x000f280000000200 */
[----:B------:R-:W-:Y:S04]  /*1e60*/  LDSM.16.M88.4 R24, [R94] ;  /* 0x000000005e18783b */ /* 0x000fe80000000200 */
[----:B------:R-:W5:Y:S04]  /*1e70*/  LDSM.16.M88.4 R68, [R85+0x3000] ;  /* 0x003000005544783b */ /* 0x000f680000000200 */
[----:B------:R-:W5:Y:S04]  /*1e80*/  LDSM.16.M88.4 R64, [R85+0x3400] ;  /* 0x003400005540783b */ /* 0x000f680000000200 */
[----:B------:R-:W5:Y:S04]  /*1e90*/  LDSM.16.M88.4 R40, [R85+0x3800] ;  /* 0x003800005528783b */ /* 0x000f680000000200 */
[----:B------:R-:W5:Y:S04]  /*1ea0*/  LDSM.16.M88.4 R36, [R85+0x3c00] ;  /* 0x003c00005524783b */ /* 0x000f680000000200 */
[----:B------:R-:W-:Y:S01]  /*1eb0*/  LDSM.16.M88.4 R44, [R100+0x1000] ;  /* 0x00100000642c783b */ /* 0x000fe20000000200 */
[C---:B--2---:R-:W-:Y:S03]  /*1ec0*/  HMMA.16816.F32.BF16 R16, R88.reuse, R4, RZ ;  /* 0x000000045810723c */ /* 0x044fe600000418ff */
[----:B------:R-:W2:Y:S04]  /*1ed0*/  LDSM.16.M88.4 R60, [R98+0x4000] ;  /* 0x00400000623c783b */ /* 0x000ea80000000200 */
[----:B------:R-:W2:Y:S01]  /*1ee0*/  LDSM.16.M88.4 R56, [R98+0x4400] ;  /* 0x004400006238783b */ /* 0x000ea20000000200 */
[C---:B-1----:R-:W-:Y:S03]  /*1ef0*/  HMMA.16816.F32.BF16 R12, R88.reuse, R8, RZ ;  /* 0x00000008580c723c */ /* 0x042fe600000418ff */
[----:B------:R-:W1:Y:S04]  /*1f00*/  LDSM.16.M88.4 R52, [R98+0x4800] ;  /* 0x004800006234783b */ /* 0x000e680000000200 */
[----:B------:R-:W-:Y:S01]  /*1f10*/  LDSM.16.M88.4 R72, [R94+0x1000] ;  /* 0x001000005e48783b */ /* 0x000fe20000000200 */
[C---:B---3--:R-:W-:Y:S03]  /*1f20*/  HMMA.16816.F32.BF16 R32, R88.reuse, R28, RZ ;  /* 0x0000001c5820723c */ /* 0x048fe600000418ff */
[----:B------:R-:W-:Y:S04]  /*1f30*/  LDSM.16.M88.4 R76, [R85+0x4c00] ;  /* 0x004c0000554c783b */ /* 0x000fe80000000200 */
[----:B------:R-:W0:Y:S01]  /*1f40*/  LDGDEPBAR ;  /* 0x00000000000079af */ /* 0x000e220000000000 */
[C---:B------:R-:W-:Y:S08]  /*1f50*/  HMMA.16816.F32.BF16 R4, R88.reuse, R6, RZ ;  /* 0x000000065804723c */ /* 0x040ff000000418ff */
[C---:B------:R-:W-:Y:S08]  /*1f60*/  HMMA.16816.F32.BF16 R8, R88.reuse, R10, RZ ;  /* 0x0000000a5808723c */ /* 0x040ff000000418ff */
[C---:B------:R-:W-:Y:S08]  /*1f70*/  HMMA.16816.F32.BF16 R28, R88.reuse, R30, RZ ;  /* 0x0000001e581c723c */ /* 0x040ff000000418ff */
[C---:B----4-:R-:W-:Y:S08]  /*1f80*/  HMMA.16816.F32.BF16 R20, R88.reuse, R48, RZ ;  /* 0x000000305814723c */ /* 0x050ff000000418ff */
[----:B------:R-:W-:Y:S01]  /*1f90*/  HMMA.16816.F32.BF16 R88, R88, R50, RZ ;  /* 0x000000325858723c */ /* 0x000fe200000418ff */
[----:B------:R-:W3:Y:S07]  /*1fa0*/  LDSM.16.M88.4 R48, [R98+0x4c00] ;  /* 0x004c00006230783b */ /* 0x000eee0000000200 */
        /* <DEDUP_REMOVED lines=22> */
[C---:B---3--:R-:W-:Y:S08]  /*2110*/  HMMA.16816.F32.BF16 R20, R44.reuse, R48, R20 ;  /* 0x000000302c14723c */ /* 0x048ff00000041814 */
[----:B------:R-:W-:Y:S01]  /*2120*/  HMMA.16816.F32.BF16 R88, R44, R50, R88 ;  /* 0x000000322c58723c */ /* 0x000fe20000041858 */
[----:B------:R-:W-:Y:S04]  /*2130*/  LDSM.16.M88.4 R48, [R85+0x5000] ;  /* 0x005000005530783b */ /* 0x000fe80000000200 */
[----:B------:R-:W-:Y:S03]  /*2140*/  LDSM.16.M88.4 R44, [R85+0x5400] ;  /* 0x00540000552c783b */ /* 0x000fe60000000200 */
[C---:B----4-:R-:W-:Y:S08]  /*2150*/  HMMA.16816.F32.BF16 R16, R72.reuse, R40, R16 ;  /* 0x000000284810723c */ /* 0x050ff00000041810 */
[C---:B------:R-:W-:Y:S01]  /*2160*/  HMMA.16816.F32.BF16 R4, R72.reuse, R42, R4 ;  /* 0x0000002a4804723c */ /* 0x040fe20000041804 */
[----:B------:R-:W-:Y:S07]  /*2170*/  LDSM.16.M88.4 R40, [R85+0x5800] ;  /* 0x005800005528783b */ /* 0x000fee0000000200 */
[C---:B-----5:R-:W-:Y:S08]  /*2180*/  HMMA.16816.F32.BF16 R12, R72.reuse, R36, R12 ;  /* 0x00000024480c723c */ /* 0x060ff0000004180c */
[C---:B------:R-:W-:Y:S01]  /*2190*/  HMMA.16816.F32.BF16 R8, R72.reuse, R38, R8 ;  /* 0x000000264808723c */ /* 0x040fe20000041808 */
[----:B------:R-:W-:Y:S07]  /*21a0*/  LDSM.16.M88.4 R36, [R85+0x5c00] ;  /* 0x005c00005524783b */ /* 0x000fee0000000200 */
[C---:B------:R-:W-:Y:S08]  /*21b0*/  HMMA.16816.F32.BF16 R32, R72.reuse, R24, R32 ;  /* 0x000000184820723c */ /* 0x040ff00000041820 */
[----:B------:R-:W-:Y:S01]  /*21c0*/  HMMA.16816.F32.BF16 R28, R72, R26, R28 ;  /* 0x0000001a481c723c */ /* 0x000fe2000004181c */
[----:B------:R2:W3:Y:S01]  /*21d0*/  LDSM.16.M88.4 R24, [R94+0x2000] ;  /* 0x002000005e18783b */ /* 0x0004e20000000200 */
[----:B------:R-:W-:-:S06]  /*21e0*/  DEPBAR.LE SB0, 0x0 ;  /* 0x000080000000791a */ /* 0x000fcc0000000000 */
[C---:B------:R-:W-:Y:S08]  /*21f0*/  HMMA.16816.F32.BF16 R20, R72.reuse, R76, R20 ;  /* 0x0000004c4814723c */ /* 0x040ff00000041814 */
[----:B------:R-:W-:Y:S08]  /*2200*/  HMMA.16816.F32.BF16 R88, R72, R78, R88 ;  /* 0x0000004e4858723c */ /* 0x000ff00000041858 */
[----:B-1----:R-:W-:Y:S01]  /*2210*/  HMMA.16816.F32.BF16 R16, R52, R68, R16 ;  /* 0x000000443410723c */ /* 0x002fe20000041810 */
[C---:B--2---:R-:W-:Y:S01]  /*2220*/  SHF.L.U64.HI R94, R86.reuse, 0x5, R87 ;  /* 0x00000005565e7819 */ /* 0x044fe20000010257 */
[----:B------:R-:W-:-:S06]  /*2230*/  IMAD.SHL.U32 R87, R86, 0x20, RZ ;  /* 0x0000002056577824 */ /* 0x000fcc00078e00ff */
[C---:B------:R-:W-:Y:S08]  /*2240*/  HMMA.16816.F32.BF16 R4, R52.reuse, R70, R4 ;  /* 0x000000463404723c */ /* 0x040ff00000041804 */
        /* <DEDUP_REMOVED lines=29> */
.L_x_9374:
        /* <DEDUP_REMOVED lines=61> */
.L_x_9375:
[----:B------:R-:W-:Y:S05]  /*27f0*/  BSYNC.RECONVERGENT B0 ;  /* 0x0000000000007941 */ /* 0x000fea0003800200 */
.L_x_9373:
        /* <DEDUP_REMOVED lines=12> */
.L_x_9372:
[----:B------:R-:W-:Y:S05]  /*28c0*/  BSYNC.RECONVERGENT B1 ;  /* 0x0000000000017941 */ /* 0x000fea0003800200 */
.L_x_9371:
        /* <DEDUP_REMOVED lines=52> */
[-C--:B------:R-:W-:Y:S01]  /*2c10*/  FFMA.FTZ R103, R13, R115.reuse, -R122 ;  /* 0x000000730d677223 */ /* 0x080fe2000001087a */
[-CC-:B------:R-:W-:Y:S01]  /*2c20*/  FFMA.FTZ R107, R14, R115.reuse, -R116.reuse ;  /* 0x000000730e6b7223 */ /* 0x180fe20000010874 */
[-C--:B------:R-:W-:Y:S01]  /*2c30*/  FFMA.FTZ R110, R15, R115.reuse, -R116 ;  /* 0x000000730f6e7223 */ /* 0x080fe20000010874 */
[-CC-:B------:R-:W-:Y:S01]  /*2c40*/  FFMA.FTZ R102, R8, R115.reuse, -R122.reuse ;  /* 0x0000007308667223 */ /* 0x180fe2000001087a */
[----:B------:R-:W2:Y:S01]  /*2c50*/  LDSM.16.MT88.4 R12, [R138+0x6400] ;  /* 0x006400008a0c783b */ /* 0x000ea20000004200 */
[-C--:B------:R-:W-:Y:S01]  /*2c60*/  FFMA.FTZ R105, R9, R115.reuse, -R122 ;  /* 0x0000007309697223 */ /* 0x080fe2000001087a */
        /* <DEDUP_REMOVED lines=14> */
[----:B------:R-:W-:Y:S01]  /*2d50*/  LDSM.16.MT88.4 R32, [R106+0x7800] ;  /* 0x007800006a20783b */ /* 0x000fe20000004200 */
[--C-:B------:R-:W-:Y:S01]  /*2d60*/  FFMA.FTZ R121, R20, R115, -R122.reuse ;  /* 0x0000007314797223 */ /* 0x100fe2000001087a */
[----:B------:R-:W5:Y:S01]  /*2d70*/  MUFU.EX2 R96, R96 ;  /* 0x0000006000607308 */ /* 0x000f620000000800 */
[----:B---3--:R-:W-:Y:S01]  /*2d80*/  F2FP.BF16.F32.PACK_AB R80, R98, R97 ;  /* 0x000000616250723e */ /* 0x008fe200000010ff */
[----:B------:R-:W-:Y:S01]  /*2d90*/  LDSM.16.MT88.4 R28, [R138+0x8800] ;  /* 0x008800008a1c783b */ /* 0x000fe20000004200 */
[-CC-:B------:R-:W-:Y:S01]  /*2da0*/  FFMA.FTZ R124, R21, R115.reuse, -R122.reuse ;  /* 0x00000073157c7223 */ /* 0x180fe2000001087a */
[-CC-:B------:R-:W-:Y:S01]  /*2db0*/  FFMA.FTZ R88, R88, R115.reuse, -R122.reuse ;  /* 0x0000007358587223 */ /* 0x180fe2000001087a */
[-C--:B------:R-:W-:Y:S01]  /*2dc0*/  FFMA.FTZ R89, R89, R115.reuse, -R122 ;  /* 0x0000007359597223 */ /* 0x080fe2000001087a */
[-CC-:B------:R-:W-:Y:S01]  /*2dd0*/  FFMA.FTZ R122, R22, R115.reuse, -R116.reuse ;  /* 0x00000073167a7223 */ /* 0x180fe20000010874 */
[-CC-:B------:R-:W-:Y:S01]  /*2de0*/  FFMA.FTZ R123, R23, R115.reuse, -R116.reuse ;  /* 0x00000073177b7223 */ /* 0x180fe20000010874 */
[----:B------:R-:W-:Y:S01]  /*2df0*/  MUFU.EX2 R101, R101 ;  /* 0x0000006500657308 */ /* 0x000fe20000000800 */
[-CC-:B------:R-:W-:Y:S01]  /*2e00*/  FFMA.FTZ R90, R90, R115.reuse, -R116.reuse ;  /* 0x000000735a5a7223 */ /* 0x180fe20000010874 */
[----:B------:R-:W-:Y:S01]  /*2e10*/  FFMA.FTZ R163, R91, R115, -R116 ;  /* 0x000000735ba37223 */ /* 0x000fe20000010874 */
[----:B------:R-:W-:Y:S01]  /*2e20*/  FADD.FTZ R98, R97, R98 ;  /* 0x0000006261627221 */ /* 0x000fe20000010000 */
[----:B------:R-:W-:Y:S01]  /*2e30*/  LDSM.16.MT88.4 R20, [R106+0x6c00] ;  /* 0x006c00006a14783b */ /* 0x000fe20000004200 */
[----:B------:R-:W-:-:S03]  /*2e40*/  ISETP.GE.AND P0, PT, R84, R145, PT ;  /* 0x000000915400720c */ /* 0x000fc60003f06270 */
[----:B------:R-:W3:Y:S01]  /*2e50*/  MUFU.EX2 R104, R104 ;  /* 0x0000006800687308 */ /* 0x000ee20000000800 */
[----:B-----5:R-:W-:-:S07]  /*2e60*/  F2FP.BF16.F32.PACK_AB R82, R96, R95 ;  /* 0x0000005f6052723e */ /* 0x020fce00000010ff */
        /* <DEDUP_REMOVED lines=31> */
[----:B---3--:R-:W-:-:S02]  /*3060*/  F2FP.BF16.F32.PACK_AB R4, R103, R0 ;  /* 0x000000006704723e */ /* 0x008fc400000010ff */
[----:B-----5:R-:W-:-:S04]  /*3070*/  F2FP.BF16.F32.PACK_AB R5, R110, R107 ;  /* 0x0000006b6e05723e */ /* 0x020fc800000010ff */
[----:B------:R-:W1:Y:S01]  /*3080*/  MUFU.EX2 R118, R118 ;  /* 0x0000007600767308 */ /* 0x000e620000000800 */
[----:B------:R-:W-:Y:S01]  /*3090*/  HMMA.16816.F32.BF16 R80, R80, R6, RZ ;  /* 0x000000065050723c */ /* 0x000fe200000418ff */
[----:B------:R-:W-:Y:S02]  /*30a0*/  F2FP.BF16.F32.PACK_AB R6, R105, R102 ;  /* 0x000000666906723e */ /* 0x000fe400000010ff */
[----:B--2---:R-:W-:-:S04]  /*30b0*/  F2FP.BF16.F32.PACK_AB R7, R109, R108 ;  /* 0x0000006c6d07723e */ /* 0x004fc800000010ff */
[----:B------:R-:W-:Y:S03]  /*30c0*/  MUFU.EX2 R119, R119 ;  /* 0x0000007700777308 */ /* 0x000fe60000000800 */
[C---:B------:R-:W-:Y:S05]  /*30d0*/  HMMA.16816.F32.BF16 R36, R4.reuse, R12, R36 ;  /* 0x0000000c0424723c */ /* 0x040fea0000041824 */
[----:B------:R-:W2:Y:S03]  /*30e0*/  MUFU.EX2 R120, R120 ;  /* 0x0000007800787308 */ /* 0x000ea60000000800 */
[C---:B------:R-:W-:Y:S01]  /*30f0*/  HMMA.16816.F32.BF16 R40, R4.reuse, R14, R40 ;  /* 0x0000000e0428723c */ /* 0x040fe20000041828 */
[----:B------:R-:W3:Y:S04]  /*3100*/  LDSM.16.MT88.4 R12, [R138+0x8400] ;  /* 0x008400008a0c783b */ /* 0x000ee80000004200 */
[----:B------:R-:W-:Y:S03]  /*3110*/  MUFU.EX2 R121, R121 ;  /* 0x0000007900797308 */ /* 0x000fe60000000800 */
[C---:B------:R-:W-:Y:S05]  /*3120*/  HMMA.16816.F32.BF16 R44, R4.reuse, R24, R44 ;  /* 0x00000018042c723c */ /* 0x040fea000004182c */
[----:B------:R-:W5:Y:S03]  /*3130*/  MUFU.EX2 R124, R124 ;  /* 0x0000007c007c7308 */ /* 0x000f660000000800 */
[C---:B------:R-:W-:Y:S01]  /*3140*/  HMMA.16816.F32.BF16 R48, R4.reuse, R26, R48 ;  /* 0x0000001a0430723c */ /* 0x040fe20000041830 */
[----:B------:R-:W1:Y:S04]  /*3150*/  LDSM.16.MT88.4 R24, [R106+0x8400] ;  /* 0x008400006a18783b */ /* 0x000e680000004200 */
[----:B------:R-:W-:Y:S03]  /*3160*/  MUFU.EX2 R88, R88 ;  /* 0x0000005800587308 */ /* 0x000fe60000000800 */
[C---:B----4-:R-:W-:Y:S05]  /*3170*/  HMMA.16816.F32.BF16 R52, R4.reuse, R8, R52 ;  /* 0x000000080434723c */ /* 0x050fea0000041834 */
[----:B------:R-:W-:Y:S03]  /*3180*/  MUFU.EX2 R89, R89 ;  /* 0x0000005900597308 */ /* 0x000fe60000000800 */
[C---:B------:R-:W-:Y:S01]  /*3190*/  HMMA.16816.F32.BF16 R56, R4.reuse, R10, R56 ;  /* 0x0000000a0438723c */ /* 0x040fe20000041838 */
[----:B------:R-:W4:Y:S04]  /*31a0*/  LDSM.16.MT88.4 R8, [R138+0x6800] ;  /* 0x006800008a08783b */ /* 0x000f280000004200 */
[----:B------:R-:W-:Y:S03]  /*31b0*/  MUFU.EX2 R122, R122 ;  /* 0x0000007a007a7308 */ /* 0x000fe60000000800 */
[C---:B------:R-:W-:Y:S05]  /*31c0*/  HMMA.16816.F32.BF16 R60, R4.reuse, R16, R60 ;  /* 0x00000010043c723c */ /* 0x040fea000004183c */
[----:B------:R-:W5:Y:S03]  /*31d0*/  MUFU.EX2 R123, R123 ;  /* 0x0000007b007b7308 */ /* 0x000f660000000800 */
[C---:B---3--:R-:W-:Y:S05]  /*31e0*/  HMMA.16816.F32.BF16 R68, R4.reuse, R12, R68 ;  /* 0x0000000c0444723c */ /* 0x048fea0000041844 */
[----:B------:R-:W-:Y:S03]  /*31f0*/  MUFU.EX2 R90, R90 ;  /* 0x0000005a005a7308 */ /* 0x000fe60000000800 */
[C---:B------:R-:W-:Y:S01]  /*3200*/  HMMA.16816.F32.BF16 R72, R4.reuse, R14, R72 ;  /* 0x0000000e0448723c */ /* 0x040fe20000041848 */
[----:B------:R-:W3:Y:S04]  /*3210*/  LDSM.16.MT88.4 R12, [R138+0x7800] ;  /* 0x007800008a0c783b */ /* 0x000ee80000004200 */
[----:B------:R-:W5:Y:S03]  /*3220*/  MUFU.EX2 R163, R163 ;  /* 0x000000a300a37308 */ /* 0x000f660000000800 */
[C---:B------:R-:W-:Y:S01]  /*3230*/  HMMA.16816.F32.BF16 R64, R4.reuse, R18, R64 ;  /* 0x000000120440723c */ /* 0x040fe20000041840 */
[----:B------:R-:W5:Y:S07]  /*3240*/  LDSM.16.MT88.4 R16, [R106+0x6800] ;  /* 0x006800006a10783b */ /* 0x000f6e0000004200 */
[C---:B-1----:R-:W-:Y:S08]  /*3250*/  HMMA.16816.F32.BF16 R76, R4.reuse, R24, R76 ;  /* 0x00000018044c723c */ /* 0x042ff0000004184c */
[----:B------:R-:W-:Y:S01]  /*3260*/  HMMA.16816.F32.BF16 R80, R4, R26, R80 ;  /* 0x0000001a0450723c */ /* 0x000fe20000041850 */
[----:B------:R-:W-:Y:S01]  /*3270*/  F2FP.BF16.F32.PACK_AB R4, R112, R111 ;  /* 0x0000006f7004723e */ /* 0x000fe200000010ff */
[----:B------:R-:W-:Y:S01]  /*3280*/  LDSM.16.MT88.4 R24, [R138+0x6c00] ;  /* 0x006c00008a18783b */ /* 0x000fe20000004200 */
[----:B------:R-:W-:-:S02]  /*3290*/  F2FP.BF16.F32.PACK_AB R5, R118, R117 ;  /* 0x000000757605723e */ /* 0x000fc400000010ff */
[----:B------:R-:W-:Y:S02]  /*32a0*/  F2FP.BF16.F32.PACK_AB R6, R114, R113 ;  /* 0x000000717206723e */ /* 0x000fe400000010ff */
[----:B--2---:R-:W-:-:S07]  /*32b0*/  F2FP.BF16.F32.PACK_AB R7, R120, R119 ;  /* 0x000000777807723e */ /* 0x004fce00000010ff */
[C---:B----4-:R-:W-:Y:S08]  /*32c0*/  HMMA.16816.F32.BF16 R36, R4.reuse, R8, R36 ;  /* 0x000000080424723c */ /* 0x050ff00000041824 */
[C---:B------:R-:W-:Y:S01]  /*32d0*/  HMMA.16816.F32.BF16 R40, R4.reuse, R10, R40 ;  /* 0x0000000a0428723c */ /* 0x040fe20000041828 */
[----:B------:R-:W1:Y:S07]  /*32e0*/  LDSM.16.MT88.4 R8, [R106+0x8800] ;  /* 0x008800006a08783b */ /* 0x000e6e0000004200 */
[C---:B---3--:R-:W-:Y:S08]  /*32f0*/  HMMA.16816.F32.BF16 R52, R4.reuse, R12, R52 ;  /* 0x0000000c0434723c */ /* 0x048ff00000041834 */
        /* <DEDUP_REMOVED lines=8> */
[----:B------:R-:W1:Y:S07]  /*3380*/  LDSM.16.MT88.4 R8, [R138+0x8c00] ;  /* 0x008c00008a08783b */ /* 0x000e6e0000004200 */
[C---:B------:R-:W-:Y:S08]  /*3390*/  HMMA.16816.F32.BF16 R64, R4.reuse, R34, R64 ;  /* 0x000000220440723c */ /* 0x040ff00000041840 */
[C---:B------:R-:W-:Y:S08]  /*33a0*/  HMMA.16816.F32.BF16 R68, R4.reuse, R28, R68 ;  /* 0x0000001c0444723c */ /* 0x040ff00000041844 */
[----:B------:R-:W-:Y:S01]  /*33b0*/  HMMA.16816.F32.BF16 R72, R4, R30, R72 ;  /* 0x0000001e0448723c */ /* 0x000fe20000041848 */
[----:B------:R-:W-:-:S02]  /*33c0*/  F2FP.BF16.F32.PACK_AB R4, R124, R121 ;  /* 0x000000797c04723e */ /* 0x000fc400000010ff */
[----:B------:R-:W-:Y:S02]  /*33d0*/  F2FP.BF16.F32.PACK_AB R5, R123, R122 ;  /* 0x0000007a7b05723e */ /* 0x000fe400000010ff */
[----:B------:R-:W-:Y:S02]  /*33e0*/  F2FP.BF16.F32.PACK_AB R6, R89, R88 ;  /* 0x000000585906723e */ /* 0x000fe400000010ff */
[----:B------:R-:W-:-:S07]  /*33f0*/  F2FP.BF16.F32.PACK_AB R7, R163, R90 ;  /* 0x0000005aa307723e */ /* 0x000fce00000010ff */
        /* <DEDUP_REMOVED lines=49> */
.L_x_9383:
        /* <DEDUP_REMOVED lines=79> */
.L_x_9378:
[----:B------:R-:W-:Y:S05]  /*3c00*/  BSYNC.RECONVERGENT B0 ;  /* 0x0000000000007941 */ /* 0x000fea0003800200 */
.L_x_9377:
[----:B------:R-:W1:Y:S01]  /*3c10*/  S2UR UR6, SR_CgaCtaId ;  /* 0x00000000000679c3 */ /* 0x000e620000008800 */
[C---:B------:R-:W-:Y:S01]  /*3c20*/  LOP3.LUT R170, R154.reuse, 0xc0, RZ, 0xc0, !PT ;  /* 0x000000c09aaa7812 */ /* 0x040fe200078ec0ff */
[----:B------:R-:W-:Y:S01]  /*3c30*/  UMOV UR7, 0x400 ;  /* 0x0000040000077882 */ /* 0x000fe20000000000 */
[C---:B------:R-:W-:Y:S01]  /*3c40*/  LOP3.LUT R153, R137.reuse, 0x18, RZ, 0xc0, !PT ;  /* 0x0000001889997812 */ /* 0x040fe200078ec0ff */
[C---:B------:R-:W-:Y:S01]  /*3c50*/  IMAD.SHL.U32 R93, R137.reuse, 0x10, RZ ;  /* 0x00000010895d7824 */ /* 0x040fe200078e00ff */
[----:B------:R-:W-:Y:S01]  /*3c60*/  LOP3.LUT R168, R154, 0x18, RZ, 0xc0, !PT ;  /* 0x000000189aa87812 */ /* 0x000fe200078ec0ff */
[C---:B------:R-:W-:Y:S01]  /*3c70*/  IMAD.SHL.U32 R90, R137.reuse, 0x20, RZ ;  /* 0x00000020895a7824 */ /* 0x040fe200078e00ff */
[----:B------:R-:W-:Y:S01]  /*3c80*/  LOP3.LUT R153, R170, R153, RZ, 0xfc, !PT ;  /* 0x00000099aa997212 */ /* 0x000fe200078efcff */
        /* <DEDUP_REMOVED lines=8> */
[----:B------:R-:W-:Y:S02]  /*3d10*/  IADD3 R170, P0, PT, R159, R148, RZ ;  /* 0x000000949faa7210 */ /* 0x000fe40007f1e0ff */
[----:B------:R-:W-:Y:S02]  /*3d20*/  LOP3.LUT R140, R93, 0x3e00, RZ, 0xc0, !PT ;  /* 0x00003e005d8c7812 */ /* 0x000fe400078ec0ff */
[----:B------:R-:W-:Y:S01]  /*3d30*/  SHF.R.U32.HI R141, RZ, 0x1, R137 ;  /* 0x00000001ff8d7819 */ /* 0x000fe20000011689 */
[----:B------:R-:W-:Y:S01]  /*3d40*/  IMAD.X R171, R160, 0x1, R149, P0 ;  /* 0x00000001a0ab7824 */ /* 0x000fe200000e0695 */
[--C-:B------:R-:W-:Y:S01]  /*3d50*/  LOP3.LUT R86, R85, 0xc0, R90.reuse, 0xf8, !PT ;  /* 0x000000c055567812 */ /* 0x100fe200078ef85a */
[----:B-1----:R-:W-:Y:S01]  /*3d60*/  ULEA UR6, UR6, UR7, 0x18 ;  /* 0x0000000706067291 */ /* 0x002fe2000f8ec0ff */
[----:B------:R-:W-:Y:S02]  /*3d70*/  LOP3.LUT R93, R93, 0x100, RZ, 0xc0, !PT ;  /* 0x000001005d5d7812 */ /* 0x000fe400078ec0ff */
[----:B------:R-:W-:Y:S02]  /*3d80*/  LOP3.LUT R91, R141, 0x8, RZ, 0xc0, !PT ;  /* 0x000000088d5b7812 */ /* 0x000fe400078ec0ff */
[--C-:B------:R-:W-:Y:S01]  /*3d90*/  LOP3.LUT R85, R140, 0x20, R90.reuse, 0xf8, !PT ;  /* 0x000000208c557812 */ /* 0x100fe200078ef85a */
[----:B------:R-:W-:Y:S01]  /*3da0*/  IMAD.U32 R139, RZ, RZ, UR6 ;  /* 0x00000006ff8b7e24 */ /* 0x000fe2000f8e00ff */
[----:B------:R-:W-:Y:S02]  /*3db0*/  LOP3.LUT R87, R136, 0x18, RZ, 0xc0, !PT ;  /* 0x0000001888577812 */ /* 0x000fe400078ec0ff */
[--C-:B------:R-:W-:Y:S01]  /*3dc0*/  LOP3.LUT R88, R93, 0x20, R90.reuse, 0xf8, !PT ;  /* 0x000000205d587812 */ /* 0x100fe200078ef85a */
[----:B------:R-:W-:Y:S01]  /*3dd0*/  IMAD R167, R168, 0x2, R139 ;  /* 0x00000002a8a77824 */ /* 0x000fe200078e028b */
[--C-:B------:R-:W-:Y:S02]  /*3de0*/  LOP3.LUT R85, R85, 0x100, R90.reuse, 0xf8, !PT ;  /* 0x0000010055557812 */ /* 0x100fe400078ef85a */
[----:B------:R-:W-:Y:S02]  /*3df0*/  LOP3.LUT R84, R91, 0xc0, R90, 0xf8, !PT ;  /* 0x000000c05b547812 */ /* 0x000fe400078ef85a */
[----:B------:R-:W-:Y:S01]  /*3e00*/  @!PT LDS RZ, [RZ] ;  /* 0x00000000fffff984 */ /* 0x000fe20000000800 */
[----:B------:R-:W-:Y:S01]  /*3e10*/  @!PT LDS RZ, [RZ] ;  /* 0x00000000fffff984 */ /* 0x000fe20000000800 */
[----:B------:R-:W-:Y:S01]  /*3e20*/  @!PT LDS RZ, [RZ] ;  /* 0x00000000fffff984 */ /* 0x000fe20000000800 */
[----:B------:R1:W-:Y:S01]  /*3e30*/  LDGSTS.E.BYPASS.LTC128B.128 [R167+0x6000], desc[UR4][R148.64] ;  /* 0x0600000094a77fae */ /* 0x0003e2000b981a04 */
[--C-:B------:R-:W-:Y:S02]  /*3e40*/  LOP3.LUT R86, R88, R86, R87.reuse, 0xf6, !PT ;  /* 0x0000005658567212 */ /* 0x100fe400078ef657 */
[----:B------:R-:W-:Y:S02]  /*3e50*/  LOP3.LUT R84, R85, R84, R87, 0xf6, !PT ;  /* 0x0000005455547212 */ /* 0x000fe400078ef657 */
[----:B------:R1:W-:Y:S01]  /*3e60*/  LDGSTS.E.BYPASS.LTC128B.128 [R167+0x7000], desc[UR4][R148.64+0x40] ;  /* 0x0700004094a77fae */ /* 0x0003e2000b981a04 */
[----:B------:R-:W-:Y:S01]  /*3e70*/  LOP3.LUT P0, RZ, R137, 0x4, RZ, 0xc0, !PT ;  /* 0x0000000489ff7812 */ /* 0x000fe2000780c0ff */
[--C-:B------:R-:W-:Y:S01]  /*3e80*/  IMAD R91, R86, 0x2, R139.reuse ;  /* 0x00000002565b7824 */ /* 0x100fe200078e028b */
[----:B------:R-:W-:Y:S02]  /*3e90*/  ISETP.GT.AND P2, PT, R152, R145, PT ;  /* 0x000000919800720c */ /* 0x000fe40003f44270 */
[----:B------:R1:W-:Y:S01]  /*3ea0*/  LDGSTS.E.BYPASS.LTC128B.128 [R167+0x8000], desc[UR4][R148.64+0x80] ;  /* 0x0800008094a77fae */ /* 0x0003e2000b981a04 */
[----:B------:R-:W-:Y:S01]  /*3eb0*/  IMAD R142, R84, 0x2, R139 ;  /* 0x00000002548e7824 */ /* 0x000fe200078e028b */
[----:B------:R-:W-:Y:S03]  /*3ec0*/  SEL R108, R108, 0xffffffe0, !P0 ;  /* 0xffffffe06c6c7807 */ /* 0x000fe60004000000 */
[----:B------:R1:W-:Y:S02]  /*3ed0*/  LDGSTS.E.BYPASS.LTC128B.128 [R167+0x6800], desc[UR4][R170.64] ;  /* 0x06800000aaa77fae */ /* 0x0003e4000b981a04 */
[C---:B------:R-:W-:Y:S03]  /*3ee0*/  IMAD.IADD R90, R108.reuse, 0x1, R142 ;  /* 0x000000016c5a7824 */ /* 0x040fe600078e028e */
[----:B------:R1:W-:Y:S01]  /*3ef0*/  LDGSTS.E.BYPASS.LTC128B.128 [R167+0x7800], desc[UR4][R170.64+0x40] ;  /* 0x07800040aaa77fae */ /* 0x0003e2000b981a04 */
        /* <DEDUP_REMOVED lines=158> */
.L_x_9382:
[----:B------:R-:W-:Y:S05]  /*48e0*/  BSYNC.RECONVERGENT B0 ;  /* 0x0000000000007941 */ /* 0x000fea0003800200 */
.L_x_9381:
        /* <DEDUP_REMOVED lines=12> */
.L_x_9380:
[----:B------:R-:W-:Y:S05]  /*49b0*/  BSYNC.RECONVERGENT B1 ;  /* 0x0000000000017941 */ /* 0x000fea0003800200 */
.L_x_9379:
[----:B------:R-:W2:Y:S01]  /*49c0*/  LD.E R87, desc[UR4][R2.64+0xdc] ;  /* 0x0000dc0402577980 */ /* 0x000ea2000c101900 */
        /* <DEDUP_REMOVED lines=29> */
[----:B------:R-:W-:Y:S02]  /*4ba0*/  FSETP.NEU.FTZ.AND P2, PT, R86, -INF , PT ;  /* 0xff8000005600780b */ /* 0x000fe40003f5d000 */
[----:B------:R-:W-:Y:S01]  /*4bb0*/  MOV R88, R158 ;  /* 0x0000009e00587202 */ /* 0x000fe20000000f00 */
[----:B------:R-:W-:Y:S01]  /*4bc0*/  FADD.FTZ R0, -R85, R0 ;  /* 0x0000000055007221 */ /* 0x000fe20000010100 */
[----:B------:R-:W-:Y:S02]  /*4bd0*/  @P0 IADD3 R88, PT, PT, R162, -0x20, RZ ;  /* 0xffffffe0a2580810 */ /* 0x000fe40007ffe0ff */
[----:B------:R-:W-:Y:S03]  /*4be0*/  ISETP.GT.AND P0, PT, R152, R145, PT ;  /* 0x000000919800720c */ /* 0x000fe60003f04270 */
[----:B------:R-:W1:Y:S01]  /*4bf0*/  LDSM.16.MT88.4 R100, [R88] ;  /* 0x000000005864783b */ /* 0x000e620000004200 */
[C---:B--2---:R-:W-:Y:S01]  /*4c00*/  FMUL.FTZ R112, R87.reuse, R86 ;  /* 0x0000005657707220 */ /* 0x044fe20000410000 */
[C---:B------:R-:W-:Y:S01]  /*4c10*/  FMUL.FTZ R116, R87.reuse, R85 ;  /* 0x0000005557747220 */ /* 0x040fe20000410000 */
[C---:B------:R-:W-:Y:S01]  /*4c20*/  FMUL.FTZ R90, R87.reuse, R0 ;  /* 0x00000000575a7220 */ /* 0x040fe20000410000 */
[----:B------:R-:W-:Y:S02]  /*4c30*/  FMUL.FTZ R89, R87, R84 ;  /* 0x0000005457597220 */ /* 0x000fe40000410000 */
[----:B------:R-:W-:Y:S01]  /*4c40*/  FSEL R112, R112, RZ, P2 ;  /* 0x000000ff70707208 */ /* 0x000fe20001000000 */
[----:B------:R-:W2:Y:S01]  /*4c50*/  MUFU.EX2 R0, R90 ;  /* 0x0000005a00007308 */ /* 0x000ea20000000800 */
[----:B------:R-:W-:Y:S03]  /*4c60*/  FSETP.NEU.FTZ.AND P2, PT, R85, -INF , PT ;  /* 0xff8000005500780b */ /* 0x000fe60003f5d000 */
        /* <DEDUP_REMOVED lines=19> */
[----:B------:R-:W-:Y:S01]  /*4da0*/  FMUL.FTZ R47, R0, R47 ;  /* 0x0000002f002f7220 */ /* 0x000fe20000410000 */
[----:B------:R-:W-:Y:S03]  /*4db0*/  FFMA.FTZ R128, R15, R87, -R116 ;  /* 0x000000570f807223 */ /* 0x000fe60000010874 */
[----:B------:R-:W2:Y:S01]  /*4dc0*/  MUFU.EX2 R122, R122 ;  /* 0x0000007a007a7308 */ /* 0x000ea20000000800 */
[C---:B---3--:R-:W-:Y:S01]  /*4dd0*/  FMUL.FTZ R36, R84.reuse, R36 ;  /* 0x0000002454247220 */ /* 0x048fe20000410000 */
[C---:B------:R-:W-:Y:S01]  /*4de0*/  FMUL.FTZ R37, R84.reuse, R37 ;  /* 0x0000002554257220 */ /* 0x040fe20000410000 */
[C---:B------:R-:W-:Y:S01]  /*4df0*/  FMUL.FTZ R40, R84.reuse, R40 ;  /* 0x0000002854287220 */ /* 0x040fe20000410000 */
[C---:B------:R-:W-:Y:S01]  /*4e00*/  FMUL.FTZ R41, R84.reuse, R41 ;  /* 0x0000002954297220 */ /* 0x040fe20000410000 */
[C---:B------:R-:W-:Y:S01]  /*4e10*/  FMUL.FTZ R44, R84.reuse, R44 ;  /* 0x0000002c542c7220 */ /* 0x040fe20000410000 */
[----:B------:R-:W-:Y:S01]  /*4e20*/  FMUL.FTZ R45, R84, R45 ;  /* 0x0000002d542d7220 */ /* 0x000fe20000410000 */
        /* <DEDUP_REMOVED lines=9> */
[----:B------:R2:W3:Y:S01]  /*4ec0*/  MUFU.EX2 R90, R92 ;  /* 0x0000005c005a7308 */ /* 0x0004e20000000800 */
[-CC-:B------:R-:W-:Y:S01]  /*4ed0*/  FFMA.FTZ R168, R24, R87.reuse, -R112.reuse ;  /* 0x0000005718a87223 */ /* 0x180fe20000010870 */
[-C--:B------:R-:W-:Y:S01]  /*4ee0*/  FFMA.FTZ R169, R25, R87.reuse, -R112 ;  /* 0x0000005719a97223 */ /* 0x080fe20000010870 */
        /* <DEDUP_REMOVED lines=8> */
[----:B------:R-:W-:Y:S01]  /*4f70*/  LDSM.16.MT88.4 R112, [R138+0x6c00] ;  /* 0x006c00008a70783b */ /* 0x000fe20000004200 */
[-CC-:B------:R-:W-:Y:S01]  /*4f80*/  FFMA.FTZ R31, R31, R87.reuse, -R116.reuse ;  /* 0x000000571f1f7223 */ /* 0x180fe20000010874 */
[-CC-:B------:R-:W-:Y:S01]  /*4f90*/  FFMA.FTZ R174, R34, R87.reuse, -R116.reuse ;  /* 0x0000005722ae7223 */ /* 0x180fe20000010874 */
[----:B------:R-:W-:Y:S01]  /*4fa0*/  FFMA.FTZ R175, R35, R87, -R116 ;  /* 0x0000005723af7223 */ /* 0x000fe20000010874 */
[----:B------:R-:W-:Y:S03]  /*4fb0*/  FMUL.FTZ R48, R84, R48 ;  /* 0x0000003054307220 */ /* 0x000fe60000410000 */
[----:B------:R-:W4:Y:S01]  /*4fc0*/  MUFU.EX2 R120, R120 ;  /* 0x0000007800787308 */ /* 0x000f220000000800 */
[----:B--2---:R-:W-:Y:S01]  /*4fd0*/  F2FP.BF16.F32.PACK_AB R92, R122, R121 ;  /* 0x000000797a5c723e */ /* 0x004fe200000010ff */
[----:B------:R-:W-:Y:S01]  /*4fe0*/  FMUL.FTZ R49, R84, R49 ;  /* 0x0000003154317220 */ /* 0x000fe20000410000 */
[----:B---3--:R-:W-:Y:S01]  /*4ff0*/  F2FP.BF16.F32.PACK_AB R93, R90, R125 ;  /* 0x0000007d5a5d723e */ /* 0x008fe200000010ff */
[----:B------:R-:W-:Y:S01]  /*5000*/  LDSM.16.MT88.4 R116, [R138+0x7c00] ;  /* 0x007c00008a74783b */ /* 0x000fe20000004200 */
        /* <DEDUP_REMOVED lines=12> */
[----:B----4-:R-:W-:Y:S01]  /*50d0*/  F2FP.BF16.F32.PACK_AB R94, R120, R91 ;  /* 0x0000005b785e723e */ /* 0x010fe200000010ff */
        /* <DEDUP_REMOVED lines=14> */
[----:B------:R-:W-:Y:S01]  /*51c0*/  FMUL.FTZ R74, R0, R74 ;  /* 0x0000004a004a7220 */ /* 0x000fe20000410000 */
[----:B--2---:R-:W-:Y:S01]  /*51d0*/  F2FP.BF16.F32.PACK_AB R95, R124, R123 ;  /* 0x0000007b7c5f723e */ /* 0x004fe200000010ff */
[----:B------:R-:W-:Y:S01]  /*51e0*/  FMUL.FTZ R75, R0, R75 ;  /* 0x0000004b004b7220 */ /* 0x000fe20000410000 */
[C---:B------:R-:W-:Y:S01]  /*51f0*/  FMUL.FTZ R76, R84.reuse, R76 ;  /* 0x0000004c544c7220 */ /* 0x040fe20000410000 */
[----:B------:R-:W-:Y:S01]  /*5200*/  FMUL.FTZ R77, R84, R77 ;  /* 0x0000004d544d7220 */ /* 0x000fe20000410000 */
[C---:B------:R-:W-:Y:S01]  /*5210*/  FMUL.FTZ R78, R0.reuse, R78 ;  /* 0x0000004e004e7220 */ /* 0x040fe20000410000 */
[----:B------:R-:W-:Y:S01]  /*5220*/  FMUL.FTZ R79, R0, R79 ;  /* 0x0000004f004f7220 */ /* 0x000fe20000410000 */
[C---:B------:R-:W-:Y:S01]  /*5230*/  FMUL.FTZ R80, R84.reuse, R80 ;  /* 0x0000005054507220 */ /* 0x040fe20000410000 */
[C---:B------:R-:W-:Y:S01]  /*5240*/  HMMA.16816.F32.BF16 R36, R92.reuse, R96, R36 ;  /* 0x000000605c24723c */ /* 0x040fe20000041824 */
[----:B------:R-:W-:Y:S04]  /*5250*/  MUFU.EX2 R134, R134 ;  /* 0x0000008600867308 */ /* 0x000fe80000000800 */
[----:B------:R-:W-:Y:S01]  /*5260*/  FMUL.FTZ R81, R84, R81 ;  /* 0x0000005154517220 */ /* 0x000fe20000410000 */
[C---:B------:R-:W-:Y:S01]  /*5270*/  FMUL.FTZ R82, R0.reuse, R82 ;  /* 0x0000005200527220 */ /* 0x040fe20000410000 */
[----:B------:R-:W-:Y:S01]  /*5280*/  FMUL.FTZ R83, R0, R83 ;  /* 0x0000005300537220 */ /* 0x000fe20000410000 */
[C---:B------:R-:W-:Y:S01]  /*5290*/  HMMA.16816.F32.BF16 R40, R92.reuse, R98, R40 ;  /* 0x000000625c28723c */ /* 0x040fe20000041828 */
[----:B------:R-:W2:Y:S02]  /*52a0*/  LDSM.16.MT88.4 R96, [R88+0x1000] ;  /* 0x001000005860783b */ /* 0x000ea40000004200 */
[----:B------:R-:W-:Y:S01]  /*52b0*/  MUFU.EX2 R135, R135 ;  /* 0x0000008700877308 */ /* 0x000fe20000000800 */
[----:B------:R-:W-:Y:S01]  /*52c0*/  FFMA.FTZ R121, R84, R166, R121 ;  /* 0x000000a654797223 */ /* 0x000fe20000010079 */
[----:B------:R-:W-:Y:S01]  /*52d0*/  MOV R89, R86 ;  /* 0x0000005600597202 */ /* 0x000fe20000000f00 */
[----:B------:R-:W-:Y:S01]  /*52e0*/  FFMA.FTZ R125, R0, R163, R125 ;  /* 0x000000a3007d7223 */ /* 0x000fe2000001007d */
[----:B------:R-:W-:Y:S01]  /*52f0*/  MOV R0, R85 ;  /* 0x0000005500007202 */ /* 0x000fe20000000f00 */
[----:B------:R-:W-:Y:S01]  /*5300*/  FADD.FTZ R122, R122, R121 ;  /* 0x000000797a7a7221 */ /* 0x000fe20000010000 */
[C---:B-1----:R-:W-:Y:S04]  /*5310*/  HMMA.16816.F32.BF16 R44, R92.reuse, R100, R44 ;  /* 0x000000645c2c723c */ /* 0x042fe8000004182c */
[----:B------:R-:W-:Y:S01]  /*5320*/  MUFU.EX2 R167, R167 ;  /* 0x000000a700a77308 */ /* 0x000fe20000000800 */
[----:B------:R-:W-:Y:S01]  /*5330*/  FADD.FTZ R90, R90, R125 ;  /* 0x0000007d5a5a7221 */ /* 0x000fe20000010000 */
[----:B------:R-:W-:Y:S03]  /*5340*/  FADD.FTZ R91, R91, R122 ;  /* 0x0000007a5b5b7221 */ /* 0x000fe60000010000 */
[----:B------:R-:W-:Y:S01]  /*5350*/  FADD.FTZ R123, R123, R90 ;  /* 0x0000005a7b7b7221 */ /* 0x000fe20000010000 */
[C---:B------:R-:W-:Y:S01]  /*5360*/  HMMA.16816.F32.BF16 R48, R92.reuse, R102, R48 ;  /* 0x000000665c30723c */ /* 0x040fe20000041830 */
[----:B------:R-:W1:Y:S03]  /*5370*/  LDSM.16.MT88.4 R100, [R138+0x8000] ;  /* 0x008000008a64783b */ /* 0x000e660000004200 */
[----:B------:R-:W-:Y:S01]  /*5380*/  MUFU.EX2 R142, R142 ;  /* 0x0000008e008e7308 */ /* 0x000fe20000000800 */
[----:B------:R-:W-:Y:S01]  /*5390*/  FADD.FTZ R91, R120, R91 ;  /* 0x0000005b785b7221 */ /* 0x000fe20000010000 */
[----:B------:R-:W-:Y:S02]  /*53a0*/  FADD.FTZ R124, R124, R123 ;  /* 0x0000007b7c7c7221 */ /* 0x000fe40000010000 */
[C---:B------:R-:W-:Y:S06]  /*53b0*/  HMMA.16816.F32.BF16 R52, R92.reuse, R104, R52 ;  /* 0x000000685c34723c */ /* 0x040fec0000041834 */
[----:B------:R-:W-:Y:S02]  /*53c0*/  MUFU.EX2 R168, R168 ;  /* 0x000000a800a87308 */ /* 0x000fe40000000800 */
[C---:B------:R-:W-:Y:S01]  /*53d0*/  HMMA.16816.F32.BF16 R56, R92.reuse, R106, R56 ;  /* 0x0000006a5c38723c */ /* 0x040fe20000041838 */
[----:B------:R-:W3:Y:S07]  /*53e0*/  LDSM.16.MT88.4 R104, [R88+0x2000] ;  /* 0x002000005868783b */ /* 0x000eee0000004200 */
        /* <DEDUP_REMOVED lines=8> */
[C---:B------:R-:W-:Y:S01]  /*5470*/  HMMA.16816.F32.BF16 R72, R92.reuse, R102, R72 ;  /* 0x000000665c48723c */ /* 0x040fe20000041848 */
[----:B------:R-:W1:Y:S08]  /*5480*/  LDSM.16.MT88.4 R100, [R88+0x400] ;  /* 0x000400005864783b */ /* 0x000e700000004200 */
        /* <DEDUP_REMOVED lines=24> */
[C---:B--2---:R-:W-:Y:S02]  /*5610*/  HMMA.16816.F32.BF16 R36, R92.reuse, R96, R36 ;  /* 0x000000605c24723c */ /* 0x044fe40000041824 */
[----:B------:R-:W-:Y:S06]  /*5620*/  MUFU.EX2 R30, R30 ;  /* 0x0000001e001e7308 */ /* 0x000fec0000000800 */
[C---:B------:R-:W-:Y:S01]  /*5630*/  HMMA.16816.F32.BF16 R40, R92.reuse, R98, R40 ;  /* 0x000000625c28723c */ /* 0x040fe20000041828 */
[----:B------:R-:W2:Y:S03]  /*5640*/  LDSM.16.MT88.4 R96, [R88+0x1400] ;  /* 0x001400005860783b */ /* 0x000ea60000004200 */
[----:B------:R-:W3:Y:S01]  /*5650*/  MUFU.EX2 R31, R31 ;  /* 0x0000001f001f7308 */ /* 0x000ee20000000800 */
[----:B----4-:R-:W-:Y:S03]  /*5660*/  F2FP.BF16.F32.PACK_AB R32, R171, R170 ;  /* 0x000000aaab20723e */ /* 0x010fe600000010ff */
[C---:B-1----:R-:W-:Y:S06]  /*5670*/  HMMA.16816.F32.BF16 R44, R92.reuse, R100, R44 ;  /* 0x000000645c2c723c */ /* 0x042fec000004182c */
[----:B------:R-:W-:Y:S02]  /*5680*/  MUFU.EX2 R172, R172 ;  /* 0x000000ac00ac7308 */ /* 0x000fe40000000800 */
[C---:B------:R-:W-:Y:S01]  /*5690*/  HMMA.16816.F32.BF16 R48, R92.reuse, R102, R48 ;  /* 0x000000665c30723c */ /* 0x040fe20000041830 */
[----:B------:R-:W1:Y:S07]  /*56a0*/  LDSM.16.MT88.4 R100, [R138+0x8400] ;  /* 0x008400008a64783b */ /* 0x000e6e0000004200 */
        /* <DEDUP_REMOVED lines=8> */
[C---:B--2---:R-:W-:Y:S08]  /*5730*/  HMMA.16816.F32.BF16 R60, R92.reuse, R96, R60 ;  /* 0x000000605c3c723c */ /* 0x044ff0000004183c */
[C---:B------:R-:W-:Y:S01]  /*5740*/  HMMA.16816.F32.BF16 R64, R92.reuse, R98, R64 ;  /* 0x000000625c40723c */ /* 0x040fe20000041840 */
[----:B------:R-:W2:Y:S02]  /*5750*/  LDSM.16.MT88.4 R96, [R88+0x800] ;  /* 0x000800005860783b */ /* 0x000ea40000004200 */
[----:B-----5:R-:W-:Y:S05]  /*5760*/  F2FP.BF16.F32.PACK_AB R35, R175, R174 ;  /* 0x000000aeaf23723e */ /* 0x020fea00000010ff */
[C---:B-1----:R-:W-:Y:S08]  /*5770*/  HMMA.16816.F32.BF16 R68, R92.reuse, R100, R68 ;  /* 0x000000645c44723c */ /* 0x042ff00000041844 */
[C---:B------:R-:W-:Y:S01]  /*5780*/  HMMA.16816.F32.BF16 R72, R92.reuse, R102, R72 ;  /* 0x000000665c48723c */ /* 0x040fe20000041848 */
[----:B------:R-:W1:Y:S07]  /*5790*/  LDSM.16.MT88.4 R100, [R138+0x7800] ;  /* 0x007800008a64783b */ /* 0x000e6e0000004200 */
        /* <DEDUP_REMOVED lines=28> */
[----:B------:R-:W-:Y:S05]  /*5960*/  FADD.FTZ R163, R175, R174 ;  /* 0x000000aeafa37221 */ /* 0x000fea0000010000 */
[C---:B-1----:R-:W-:Y:S08]  /*5970*/  HMMA.16816.F32.BF16 R52, R92.reuse, R100, R52 ;  /* 0x000000645c34723c */ /* 0x042ff00000041834 */
[C---:B------:R-:W-:Y:S01]  /*5980*/  HMMA.16816.F32.BF16 R56, R92.reuse, R102, R56 ;  /* 0x000000665c38723c */ /* 0x040fe20000041838 */
[----:B------:R-:W1:Y:S07]  /*5990*/  LDSM.16.MT88.4 R100, [R88+0xc00] ;  /* 0x000c00005864783b */ /* 0x000e6e0000004200 */
[C---:B----4-:R-:W-:Y:S08]  /*59a0*/  HMMA.16816.F32.BF16 R60, R92.reuse, R104, R60 ;  /* 0x000000685c3c723c */ /* 0x050ff0000004183c */
[C---:B------:R-:W-:Y:S01]  /*59b0*/  HMMA.16816.F32.BF16 R64, R92.reuse, R106, R64 ;  /* 0x0000006a5c40723c */ /* 0x040fe20000041840 */
[----:B------:R-:W4:Y:S07]  /*59c0*/  LDSM.16.MT88.4 R104, [R88+0x1c00] ;  /* 0x001c00005868783b */ /* 0x000f2e0000004200 */
[C---:B---3--:R-:W-:Y:S08]  /*59d0*/  HMMA.16816.F32.BF16 R68, R92.reuse, R108, R68 ;  /* 0x0000006c5c44723c */ /* 0x048ff00000041844 */
[C---:B------:R-:W-:Y:S08]  /*59e0*/  HMMA.16816.F32.BF16 R72, R92.reuse, R110, R72 ;  /* 0x0000006e5c48723c */ /* 0x040ff00000041848 */
[C---:B--2---:R-:W-:Y:S08]  /*59f0*/  HMMA.16816.F32.BF16 R76, R92.reuse, R96, R76 ;  /* 0x000000605c4c723c */ /* 0x044ff0000004184c */
[----:B------:R-:W-:Y:S01]  /*5a00*/  HMMA.16816.F32.BF16 R80, R92, R98, R80 ;  /* 0x000000625c50723c */ /* 0x000fe20000041850 */
[----:B------:R-:W2:Y:S07]  /*5a10*/  LDSM.16.MT88.4 R92, [R138+0x8c00] ;  /* 0x008c00008a5c783b */ /* 0x000eae0000004200 */
[C---:B------:R-:W-:Y:S01]  /*5a20*/  HMMA.16816.F32.BF16 R36, R32.reuse, R112, R36 ;  /* 0x000000702024723c */ /* 0x040fe20000041824 */
[----:B------:R-:W3:Y:S07]  /*5a30*/  LDSM.16.MT88.4 R96, [R88+0x2c00] ;  /* 0x002c00005860783b */ /* 0x000eee0000004200 */
[C---:B------:R-:W-:Y:S08]  /*5a40*/  HMMA.16816.F32.BF16 R40, R32.reuse, R114, R40 ;  /* 0x000000722028723c */ /* 0x040ff00000041828 */
[C---:B-1----:R-:W-:Y:S08]  /*5a50*/  HMMA.16816.F32.BF16 R44, R32.reuse, R100, R44 ;  /* 0x00000064202c723c */ /* 0x042ff0000004182c */
[C---:B------:R-:W-:Y:S08]  /*5a60*/  HMMA.16816.F32.BF16 R48, R32.reuse, R102, R48 ;  /* 0x000000662030723c */ /* 0x040ff00000041830 */
[C---:B------:R-:W-:Y:S08]  /*5a70*/  HMMA.16816.F32.BF16 R52, R32.reuse, R116, R52 ;  /* 0x000000742034723c */ /* 0x040ff00000041834 */
[C---:B------:R-:W-:Y:S08]  /*5a80*/  HMMA.16816.F32.BF16 R56, R32.reuse, R118, R56 ;  /* 0x000000762038723c */ /* 0x040ff00000041838 */
[C---:B----4-:R-:W-:Y:S08]  /*5a90*/  HMMA.16816.F32.BF16 R60, R32.reuse, R104, R60 ;  /* 0x00000068203c723c */ /* 0x050ff0000004183c */
[C---:B------:R-:W-:Y:S08]  /*5aa0*/  HMMA.16816.F32.BF16 R64, R32.reuse, R106, R64 ;  /* 0x0000006a2040723c */ /* 0x040ff00000041840 */
[C---:B--2---:R-:W-:Y:S08]  /*5ab0*/  HMMA.16816.F32.BF16 R68, R32.reuse, R92, R68 ;  /* 0x0000005c2044723c */ /* 0x044ff00000041844 */
[C---:B------:R-:W-:Y:S08]  /*5ac0*/  HMMA.16816.F32.BF16 R72, R32.reuse, R94, R72 ;  /* 0x0000005e2048723c */ /* 0x040ff00000041848 */
[C---:B---3--:R-:W-:Y:S08]  /*5ad0*/  HMMA.16816.F32.BF16 R76, R32.reuse, R96, R76 ;  /* 0x00000060204c723c */ /* 0x048ff0000004184c */
[----:B------:R-:W-:Y:S01]  /*5ae0*/  HMMA.16816.F32.BF16 R80, R32, R98, R80 ;  /* 0x000000622050723c */ /* 0x000fe20000041850 */
[----:B------:R-:W-:Y:S08]  /*5af0*/  @!UPT UIADD3 URZ, UPT, UPT, URZ, URZ, URZ ;  /* 0x000000fffffff290 */ /* 0x000ff0000fffe0ff */
[----:B------:R-:W-:Y:S11]  /*5b00*/  @P0 BRA `(.L_x_9383) ;  /* 0xffffffdc00000947 */ /* 0x000ff6000383ffff */
.L_x_9376:
        /* <DEDUP_REMOVED lines=11> */
.L_x_9391:
[----:B----4-:R-:W-:Y:S01]  /*5bc0*/  FADD.FTZ R6, R10, R11 ;  /* 0x0000000b0a067221 */ /* 0x010fe20000010000 */
[----:B------:R-:W-:Y:S01]  /*5bd0*/  FSETP.NE.FTZ.AND P1, PT, R12, RZ, PT ;  /* 0x000000ff0c00720b */ /* 0x000fe20003f35000 */
[----:B------:R-:W2:Y:S01]  /*5be0*/  MUFU.RCP R8, R12 ;  /* 0x0000000c00087308 */ /* 0x000ea20000001000 */
[----:B------:R-:W-:Y:S01]  /*5bf0*/  SHF.L.U32 R7, R137, 0x1, RZ ;  /* 0x0000000189077819 */ /* 0x000fe200000006ff */
[----:B------:R-:W-:Y:S05]  /*5c00*/  WARPSYNC.ALL ;  /* 0x0000000000007948 */ /* 0x000fea0003800000 */
[----:B------:R-:W-:Y:S01]  /*5c10*/  FSETP.NE.FTZ.AND P0, PT, R6, RZ, PT ;  /* 0x000000ff0600720b */ /* 0x000fe20003f15000 */
[----:B------:R-:W-:Y:S01]  /*5c20*/  MUFU.RCP R5, R6 ;  /* 0x0000000600057308 */ /* 0x000fe20000001000 */
[----:B------:R-:W-:-:S02]  /*5c30*/  LOP3.LUT R7, R140, 0x6, R7, 0xf8, !PT ;  /* 0x000000068c077812 */ /* 0x000fc400078ef807 */
[----:B------:R-:W-:Y:S02]  /*5c40*/  MOV R84, 0xff800000 ;  /* 0xff80000000547802 */ /* 0x000fe40000000f00 */
[----:B------:R-:W-:-:S03]  /*5c50*/  MOV R0, 0xff800000 ;  /* 0xff80000000007802 */ /* 0x000fc60000000f00 */
[----:B------:R-:W-:Y:S01]  /*5c60*/  @P1 MUFU.LG2 R9, R12 ;  /* 0x0000000c00091308 */ /* 0x000fe20000000c00 */
[----:B--2---:R-:W-:-:S05]  /*5c70*/  FSEL R8, R8, 1, P1 ;  /* 0x3f80000008087808 */ /* 0x004fca0000800000 */
[C---:B------:R-:W-:Y:S01]  /*5c80*/  FMUL.FTZ R36, R8.reuse, R36 ;  /* 0x0000002408247220 */ /* 0x040fe20000410000 */
[C---:B------:R-:W-:Y:S01]  /*5c90*/  FMUL.FTZ R37, R8.reuse, R37 ;  /* 0x0000002508257220 */ /* 0x040fe20000410000 */
[----:B------:R-:W2:Y:S01]  /*5ca0*/  @P0 MUFU.LG2 R6, R6 ;  /* 0x0000000600060308 */ /* 0x000ea20000000c00 */
        /* <DEDUP_REMOVED lines=22> */
[----:B------:R-:W-:Y:S01]  /*5e10*/  LOP3.LUT R8, R7, 0x20, R154, 0xf8, !PT ;  /* 0x0000002007087812 */ /* 0x000fe200078ef89a */
[----:B--2---:R-:W-:Y:S01]  /*5e20*/  @P0 FMUL.FTZ R7, R6, 0.69314718246459960938 ;  /* 0x3f31721806070820 */ /* 0x004fe20000410000 */
[----:B------:R-:W-:Y:S01]  /*5e30*/  FSEL R5, R5, 1, P0 ;  /* 0x3f80000005057808 */ /* 0x000fe20000000000 */
[----:B------:R-:W-:Y:S01]  /*5e40*/  @P1 FMUL.FTZ R9, R9, 0.69314718246459960938 ;  /* 0x3f31721809091820 */ /* 0x000fe20000410000 */
[----:B------:R-:W-:Y:S01]  /*5e50*/  LOP3.LUT R8, R8, R153, RZ, 0xfc, !PT ;  /* 0x0000009908087212 */ /* 0x000fe200078efcff */
[C---:B-----5:R-:W-:Y:S01]  /*5e60*/  @P0 FFMA.FTZ R84, R4.reuse, R85, R7 ;  /* 0x0000005504540223 */ /* 0x060fe20000010007 */
[----:B------:R-:W-:Y:S01]  /*5e70*/  SHF.R.U32.HI R85, RZ, 0x2, R137 ;  /* 0x00000002ff557819 */ /* 0x000fe20000011689 */
        /* <DEDUP_REMOVED lines=25> */
[----:B------:R-:W-:Y:S01]  /*6010*/  BAR.SYNC.DEFER_BLOCKING 0x0 ;  /* 0x0000000000007b1d */ /* 0x000fe20000010000 */
[----:B------:R-:W-:Y:S01]  /*6020*/  LOP3.LUT R4, R154, 0x40, RZ, 0xc0, !PT ;  /* 0x000000409a047812 */ /* 0x000fe200078ec0ff */
[----:B------:R-:W-:Y:S01]  /*6030*/  IMAD R5, R8, 0x4, R139 ;  /* 0x0000000408057824 */ /* 0x000fe200078e028b */
        /* <DEDUP_REMOVED lines=29> */
[----:B------:R-:W2:Y:S04]  /*6210*/  LD.E R9, desc[UR4][R2.64+0x60] ;  /* 0x0000600402097980 */ /* 0x000ea8000c101900 */
[----:B----4-:R-:W4:Y:S04]  /*6220*/  LD.E R54, desc[UR4][R2.64+0xcc] ;  /* 0x0000cc0402367980 */ /* 0x010f28000c101900 */
[----:B-1----:R-:W4:Y:S04]  /*6230*/  LD.E.64 R56, desc[UR4][R2.64+0x78] ;  /* 0x0000780402387980 */ /* 0x002f28000c101b00 */
[----:B---3--:R1:W5:Y:S01]  /*6240*/  LD.E.64 R58, desc[UR4][R2.64+0xa8] ;  /* 0x0000a804023a7980 */ /* 0x008362000c101b00 */
[----:B------:R-:W-:Y:S01]  /*6250*/  LOP3.LUT R6, R136, 0xd8, RZ, 0xc0, !PT ;  /* 0x000000d888067812 */ /* 0x000fe200078ec0ff */
[----:B------:R-:W-:Y:S01]  /*6260*/  BSSY.RECONVERGENT B0, `(.L_x_9385) ;  /* 0x000002b000007945 */ /* 0x000fe20003800200 */
[----:B------:R-:W-:-:S02]  /*6270*/  SHF.R.U32.HI R55, RZ, 0x3, R137 ;  /* 0x00000003ff377819 */ /* 0x000fc40000011689 */
[----:B------:R-:W-:Y:S01]  /*6280*/  LOP3.LUT R5, R6, 0x18, R141, 0x78, !PT ;  /* 0x0000001806057812 */ /* 0x000fe200078e788d */
[----:B------:R-:W-:Y:S01]  /*6290*/  BAR.SYNC.DEFER_BLOCKING 0x0 ;  /* 0x0000000000007b1d */ /* 0x000fe20000010000 */
[----:B------:R-:W-:Y:S02]  /*62a0*/  LOP3.LUT P1, RZ, R137, 0x3, RZ, 0xc0, !PT ;  /* 0x0000000389ff7812 */ /* 0x000fe4000782c0ff */
[----:B------:R-:W-:Y:S02]  /*62b0*/  LOP3.LUT R6, R5, 0xf24, R136, 0xf8, !PT ;  /* 0x00000f2405067812 */ /* 0x000fe400078ef888 */
[----:B------:R-:W-:-:S03]  /*62c0*/  LOP3.LUT R136, R136, 0x1c, RZ, 0xc0, !PT ;  /* 0x0000001c88887812 */ /* 0x000fc600078ec0ff */
[----:B------:R-:W-:Y:S02]  /*62d0*/  IMAD R139, R6, 0x4, R139 ;  /* 0x00000004068b7824 */ /* 0x000fe400078e028b */
[----:B------:R-:W-:Y:S01]  /*62e0*/  IMAD R55, R55, 0x60, R136 ;  /* 0x0000006037377824 */ /* 0x000fe200078e0288 */
[----:B-1----:R-:W-:-:S04]  /*62f0*/  LOP3.LUT R2, R141, 0x30, RZ, 0xc0, !PT ;  /* 0x000000308d027812 */ /* 0x002fc800078ec0ff */
        /* <DEDUP_REMOVED lines=12> */
[----:B--2---:R-:W-:-:S04]  /*63c0*/  IMAD R52, R52, UR8, R157 ;  /* 0x0000000834347c24 */ /* 0x004fc8000f8e029d */
[----:B------:R-:W-:Y:S02]  /*63d0*/  IMAD R156, R52, R9, R156 ;  /* 0x00000009349c7224 */ /* 0x000fe400078e029c */
[----:B------:R2:W1:Y:S01]  /*63e0*/  LDS.128 R8, [R139+0x5000] ;  /* 0x005000008b087984 */ /* 0x0004620000000c00 */
[----:B------:R-:W-:-:S04]  /*63f0*/  IMAD.SHL.U32 R52, R151, 0x40, RZ ;  /* 0x0000004097347824 */ /* 0x000fc800078e00ff */
[----:B------:R-:W-:-:S04]  /*6400*/  IMAD R53, R53, R156, R52 ;  /* 0x0000009c35357224 */ /* 0x000fc800078e0234 */
[----:B----4-:R-:W-:-:S05]  /*6410*/  IMAD R54, R53, R54, RZ ;  /* 0x0000003635367224 */ /* 0x010fca00078e02ff */
[----:B------:R-:W-:-:S04]  /*6420*/  IADD3 R55, P0, PT, R55, R54, RZ ;  /* 0x0000003637377210 */ /* 0x000fc80007f1e0ff */
[----:B------:R-:W-:Y:S02]  /*6430*/  LEA.HI.X.SX32 R54, R54, RZ, 0x1, P0 ;  /* 0x000000ff36367211 */ /* 0x000fe400000f0eff */
[----:B------:R-:W-:-:S04]  /*6440*/  LEA R56, P0, R55, R56, 0x2 ;  /* 0x0000003837387211 */ /* 0x000fc800078010ff */
[----:B------:R-:W-:Y:S01]  /*6450*/  LEA.HI.X R57, R55, R57, R54, 0x2, P0 ;  /* 0x0000003937397211 */ /* 0x000fe200000f1436 */
[----:B--23--:R-:W-:Y:S08]  /*6460*/  @P1 BRA `(.L_x_9386) ;  /* 0x0000000000281947 */ /* 0x00cff00003800000 */
[----:B------:R-:W-:Y:S01]  /*6470*/  IMAD.IADD R155, R155, 0x1, -R52 ;  /* 0x000000019b9b7824 */ /* 0x000fe200078e0a34 */
        /* <DEDUP_REMOVED lines=9> */
.L_x_9386:
[----:B------:R-:W-:Y:S05]  /*6510*/  BSYNC.RECONVERGENT B0 ;  /* 0x0000000000007941 */ /* 0x000fea0003800200 */
.L_x_9385:
[----:B------:R-:W-:Y:S01]  /*6520*/  MOV R151, 0x0 ;  /* 0x0000000000977802 */ /* 0x000fe20000000f00 */
[----:B------:R-:W-:Y:S04]  /*6530*/  ST.E.128 desc[UR4][R56.64], R48 ;  /* 0x0000003038007985 */ /* 0x000fe8000c101d04 */
[----:B-1----:R-:W-:Y:S04]  /*6540*/  ST.E.128 desc[UR4][R56.64+0x80], R32 ;  /* 0x0000802038007985 */ /* 0x002fe8000c101d04 */
        /* <DEDUP_REMOVED lines=9> */
[----:B------:R2:W-:Y:S02]  /*65e0*/  ST.E.128 desc[UR4][R56.64+0x4900], R4 ;  /* 0x0049000438007985 */ /* 0x0005e4000c101d04 */
[----:B--2--5:R-:W-:Y:S05]  /*65f0*/  RET.REL.NODEC R150 `(_ZN5flash24flash_fwd_splitkv_kernelI23Flash_fwd_kernel_traitsILi96ELi64ELi64ELi4ELb0ELb0EN7cutlass10bfloat16_tE19Flash_kernel_traitsILi96ELi64ELi64ELi4ES3_EELb0ELb0ELb0ELb1ELb1ELb0ELb1ELb0EEEvNS_16Flash_fwd_paramsE) ;  /* 0xffffff9896807950 */ /* 0x024fea0003c3ffff */
.L_x_9384:
[----:B------:R-:W-:Y:S01]  /*6600*/  MOV R5, 0x2 ;  /* 0x0000000200057802 */ /* 0x000fe20000000f00 */
[----:B------:R-:W-:Y:S01]  /*6610*/  IMAD.MOV.U32 R6, RZ, RZ, -0x1 ;  /* 0xffffffffff067424 */ /* 0x000fe200078e00ff */
[----:B------:R-:W-:-:S07]  /*6620*/  MOV R0, 0x1f ;  /* 0x0000001f00007802 */ /* 0x000fce0000000f00 */
[----:B-1---5:R-:W-:Y:S05]  /*6630*/  WARPSYNC.COLLECTIVE R6, `(.L_x_9387) ;  /* 0x0000000006087348 */ /* 0x022fea0003c00000 */
[----:B------:R2:W3:Y:S02]  /*6640*/  SHFL.BFLY P0, R9, R166, R5, R0 ;  /* 0x0c000005a6097389 */ /* 0x0004e40000000000 */
[----:B-123-5:R-:W-:Y:S05]  /*6650*/  ENDCOLLECTIVE ;  /* 0x000000000000791b */ /* 0x02efea0003800000 */
.L_x_9387:
[----:B------:R-:W-:Y:S02]  /*6660*/  MOV R7, R9 ;  /* 0x0000000900077202 */ /* 0x000fe40000000f00 */
[----:B------:R-:W-:-:S03]  /*6670*/  MOV R5, 0x1 ;  /* 0x0000000100057802 */ /* 0x000fc60000000f00 */
[----:B------:R-:W-:-:S04]  /*6680*/  FADD.FTZ R8, R7, R166 ;  /* 0x000000a607087221 */ /* 0x000fc80000010000 */
[----:B------:R-:W-:-:S07]  /*6690*/  IMAD.MOV.U32 R166, RZ, RZ, R8 ;  /* 0x000000ffffa67224 */ /* 0x000fce00078e0008 */
[----:B------:R-:W-:Y:S05]  /*66a0*/  WARPSYNC.COLLECTIVE R6, `(.L_x_9388) ;  /* 0x0000000006087348 */ /* 0x000fea0003c00000 */
[----:B------:R1:W2:Y:S02]  /*66b0*/  SHFL.BFLY P0, R9, R166, R5, R0 ;  /* 0x0c000005a6097389 */ /* 0x0002a40000000000 */
[----:B-12---:R-:W-:Y:S05]  /*66c0*/  ENDCOLLECTIVE ;  /* 0x000000000000791b */ /* 0x006fea0003800000 */
.L_x_9388:
[----:B------:R-:W-:Y:S01]  /*66d0*/  MOV R166, R163 ;  /* 0x000000a300a67202 */ /* 0x000fe20000000f00 */
[----:B------:R-:W-:Y:S01]  /*66e0*/  IMAD.MOV.U32 R7, RZ, RZ, R9 ;  /* 0x000000ffff077224 */ /* 0x000fe200078e0009 */
[----:B------:R-:W-:-:S03]  /*66f0*/  MOV R5, 0x2 ;  /* 0x0000000200057802 */ /* 0x000fc60000000f00 */
[----:B------:R-:W-:-:S07]  /*6700*/  FADD.FTZ R12, R8, R7 ;  /* 0x00000007080c7221 */ /* 0x000fce0000010000 */
[----:B------:R-:W-:Y:S05]  /*6710*/  WARPSYNC.COLLECTIVE R6, `(.L_x_9389) ;  /* 0x0000000006087348 */ /* 0x000fea0003c00000 */
[----:B------:R1:W2:Y:S02]  /*6720*/  SHFL.BFLY P0, R9, R166, R5, R0 ;  /* 0x0c000005a6097389 */ /* 0x0002a40000000000 */
[----:B-12---:R-:W-:Y:S05]  /*6730*/  ENDCOLLECTIVE ;  /* 0x000000000000791b */ /* 0x006fea0003800000 */
.L_x_9389:
[----:B------:R-:W-:Y:S01]  /*6740*/  FADD.FTZ R10, R9, R163 ;  /* 0x000000a3090a7221 */ /* 0x000fe20000010000 */
[----:B------:R-:W-:-:S03]  /*6750*/  MOV R5, 0x1 ;  /* 0x0000000100057802 */ /* 0x000fc60000000f00 */
[----:B------:R-:W-:-:S07]  /*6760*/  IMAD.MOV.U32 R166, RZ, RZ, R10 ;  /* 0x000000ffffa67224 */ /* 0x000fce00078e000a */
[----:B------:R-:W-:Y:S05]  /*6770*/  WARPSYNC.COLLECTIVE R6, `(.L_x_9390) ;  /* 0x0000000006087348 */ /* 0x000fea0003c00000 */
[----:B------:R1:W2:Y:S02]  /*6780*/  SHFL.BFLY P0, R9, R166, R5, R0 ;  /* 0x0c000005a6097389 */ /* 0x0002a40000000000 */
[----:B-12---:R-:W-:Y:S05]  /*6790*/  ENDCOLLECTIVE ;  /* 0x000000000000791b */ /* 0x006fea0003800000 */
.L_x_9390:
[----:B------:R-:W-:Y:S01]  /*67a0*/  MOV R11, R9 ;  /* 0x00000009000b7202 */ /* 0x000fe20000000f00 */
[----:B------:R-:W-:Y:S06]  /*67b0*/  BRA `(.L_x_9391) ;  /* 0xfffffff400007947 */ /* 0x000fec000383ffff */
.L_x_9392:
        /* <DEDUP_REMOVED lines=12> */
.L_x_11686:


//--------------------- .text._ZN5flash24flash_fwd_splitkv_kernelI23Flash_fwd_kernel_traitsILi96ELi64ELi64ELi4ELb0ELb0EN7cutlass10bfloat16_tE19Flash_kernel_traitsILi96ELi64ELi64ELi4ES3_EELb0ELb0ELb0ELb1ELb1ELb1ELb1ELb0EEEvNS_16Flash_fwd_paramsE --------------------------
	.section	.text._ZN5flash24flash_fwd_splitkv_kernelI23Flash_fwd_kernel_traitsILi96ELi64ELi64ELi4ELb0ELb0EN7cutlass10bfloat16_tE19Flash_kernel_traitsILi96ELi64ELi64ELi4ES3_EELb0ELb0ELb0ELb1ELb1ELb1ELb1ELb0EEEvNS_16Flash_fwd_paramsE,"ax",@progbits
	.align	128
        .global         _ZN5flash24flash_fwd_splitkv_kernelI23Flash_fwd_kernel_traitsILi96ELi64ELi64ELi4ELb0ELb0EN7cutlass10bfloat16_tE19Flash_kernel_traitsILi96ELi64ELi64ELi4ES3_EELb0ELb0ELb0ELb1ELb1ELb1ELb1ELb0EEEvNS_16Flash_fwd_paramsE
        .type           _ZN5flash24flash_fwd_splitkv_kernelI23Flash_fwd_kernel_traitsILi96ELi64ELi64ELi4ELb0ELb0EN7cutlass10bfloat16_tE19Flash_kernel_traitsILi96ELi64ELi64ELi4ES3_EELb0ELb0ELb0ELb1ELb1ELb1ELb1ELb0EEEvNS_16Flash_fwd_paramsE,@function
        .size           _ZN5flash24flash_fwd_splitkv_kernelI23Flash_fwd_kernel_traitsILi96ELi64ELi64ELi4ELb0ELb0EN7cutlass10bfloat16_tE19Flash_kernel_traitsILi96ELi64ELi64ELi4ES3_EELb0ELb0ELb0ELb1ELb1ELb1ELb1ELb0EEEvNS_16Flash_fwd_paramsE,(.L_x_11687 - _ZN5flash24flash_fwd_splitkv_kernelI23Flash_fwd_kernel_traitsILi96ELi64ELi64ELi4ELb0ELb0EN7cutlass10bfloat16_tE19Flash_kernel_traitsILi96ELi64ELi64ELi4ES3_EELb0ELb0ELb0ELb1ELb1ELb1ELb1ELb0EEEvNS_16Flash_fwd_paramsE)
        .other          _ZN5flash24flash_fwd_splitkv_kernelI23Flash_fwd_kernel_traitsILi96ELi64ELi64ELi4ELb0ELb0EN7cutlass10bfloat16_tE19Flash_kernel_traitsILi96ELi64ELi64ELi4ES3_EELb0ELb0ELb0ELb1ELb1ELb1ELb1ELb0EEEvNS_16Flash_fwd_paramsE,@"STO_CUDA_ENTRY STV_DEFAULT"
_ZN5flash24flash_fwd_splitkv_kernelI23Flash_fwd_kernel_traitsILi96ELi64ELi64ELi4ELb0ELb0EN7cutlass10bfloat16_tE19Flash_kernel_traitsILi96ELi64ELi64ELi4ES3_EELb0ELb0ELb0ELb1ELb1ELb1ELb1ELb0EEEvNS_16Flash_fwd_paramsE:
.text._ZN5flash24flash_fwd_splitkv_kernelI23Flash_fwd_kernel_traitsILi96ELi64ELi64ELi4ELb0ELb0EN7cutlass10bfloat16_tE19Flash_kernel_traitsILi96ELi64ELi64ELi4ES3_EELb0ELb0ELb0ELb1ELb1ELb1ELb1ELb0EEEvNS_16Flash_fwd_paramsE:
        /* <DEDUP_REMOVED lines=29> */
[----:B-1----:R-:W-:Y:S05]  /*01d0*/  CALL.REL.NOINC `($_ZN5flash24flash_fwd_splitkv_kernelI23Flash_fwd_kernel_traitsILi96ELi64ELi64ELi4ELb0ELb0EN7cutlass10bfloat16_tE19Flash_kernel_traitsILi96ELi64ELi64ELi4ES3_EELb0ELb0ELb0ELb1ELb1ELb1ELb1ELb0EEEvNS_16Flash_fwd_paramsE$_ZN5flash30compute_attn_1rowblock_splitkvI23Flash_fwd_kernel_traitsILi96ELi64ELi64ELi4ELb0ELb0EN7cutlass10bfloat16_tE19Flash_kernel_traitsILi96ELi64ELi64ELi4ES3_EELb0ELb0ELb0ELb1ELb1ELb1ELb1ELb0ENS_16Flash_fwd_paramsEEEvRKT8_iiiii) ;  /* 0x0000000000087944 */ /* 0x002fea0003c00000 */
[----:B------:R-:W-:Y:S05]  /*01e0*/  BSYNC.RECONVERGENT B2 ;  /* 0x0000000000027941 */ /* 0x000fea0003800200 */
.L_x_9393:
[----:B------:R-:W-:Y:S05]  /*01f0*/  EXIT ;  /* 0x000000000000794d */ /* 0x000fea0003800000 */
        .type           $_ZN5flash24flash_fwd_splitkv_kernelI23Flash_fwd_kernel_traitsILi96ELi64ELi64ELi4ELb0ELb0EN7cutlass10bfloat16_tE19Flash_kernel_traitsILi96ELi64ELi64ELi4ES3_EELb0ELb0ELb0ELb1ELb1ELb1ELb1ELb0EEEvNS_16Flash_fwd_paramsE$_ZN5flash30compute_attn_1rowblock_splitkvI23Flash_fwd_kernel_traitsILi96ELi64ELi64ELi4ELb0ELb0EN7cutlass10bfloat16_tE19Flash_kernel_traitsILi96ELi64ELi64ELi4ES3_EELb0ELb0ELb0ELb1ELb1ELb1ELb1ELb0ENS_16Flash_fwd_paramsEEEvRKT8_iiiii,@function
        .size           $_ZN5flash24flash_fwd_splitkv_kernelI23Flash_fwd_kernel_traitsILi96ELi64ELi64ELi4ELb0ELb0EN7cutlass10bfloat16_tE19Flash_kernel_traitsILi96ELi64ELi64ELi4ES3_EELb0ELb0ELb0ELb1ELb1ELb1ELb1ELb0EEEvNS_16Flash_fwd_paramsE$_ZN5flash30compute_attn_1rowblock_splitkvI23Flash_fwd_kernel_traitsILi96ELi64ELi64ELi4ELb0ELb0EN7cutlass10bfloat16_tE19Flash_kernel_traitsILi96ELi64ELi64ELi4ES3_EELb0ELb0ELb0ELb1ELb1ELb1ELb1ELb0ENS_16Flash_fwd_paramsEEEvRKT8_iiiii,(.L_x_11687 - $_ZN5flash24flash_fwd_splitkv_kernelI23Flash_fwd_kernel_traitsILi96ELi64ELi64ELi4ELb0ELb0EN7cutlass10bfloat16_tE19Flash_kernel_traitsILi96ELi64ELi64ELi4ES3_EELb0ELb0ELb0ELb1ELb1ELb1ELb1ELb0EEEvNS_16Flash_fwd_paramsE$_ZN5flash30compute_attn_1rowblock_splitkvI23Flash_fwd_kernel_traitsILi96ELi64ELi64ELi4ELb0ELb0EN7cutlass10bfloat16_tE19Flash_kernel_traitsILi96ELi64ELi64ELi4ES3_EELb0ELb0ELb0ELb1ELb1ELb1ELb1ELb0ENS_16Flash_fwd_paramsEEEvRKT8_iiiii)
$_ZN5flash24flash_fwd_splitkv_kernelI23Flash_fwd_kernel_traitsILi96ELi64ELi64ELi4ELb0ELb0EN7cutlass10bfloat16_tE19Flash_kernel_traitsILi96ELi64ELi64ELi4ES3_EELb0ELb0ELb0ELb1ELb1ELb1ELb1ELb0EEEvNS_16Flash_fwd_paramsE$_ZN5flash30compute_attn_1rowblock_splitkvI23Flash_fwd_kernel_traitsILi96ELi64ELi64ELi4ELb0ELb0EN7cutlass10bfloat16_tE19Flash_kernel_traitsILi96ELi64ELi64ELi4ES3_EELb0ELb0ELb0ELb1ELb1ELb1ELb1ELb0ENS_16Flash_fwd_paramsEEEvRKT8_iiiii:
        /* <DEDUP_REMOVED lines=24> */
.L_x_9397:
[----:B------:R-:W-:Y:S05]  /*0380*/  BSYNC.RECONVERGENT B0 ;  /* 0x0000000000007941 */ /* 0x000fea0003800200 */
.L_x_9396:
[----:B-----5:R-:W-:Y:S02]  /*0390*/  IADD3 R10, PT, PT, R10, R4, -R11 ;  /* 0x000000040a0a7210 */ /* 0x020fe40007ffe80b */
.L_x_9395:
[----:B------:R-:W-:Y:S05]  /*03a0*/  BSYNC.RECONVERGENT B1 ;  /* 0x0000000000017941 */ /* 0x000fea0003800200 */
.L_x_9394:
[----:B------:R-:W-:Y:S01]  /*03b0*/  IMAD.SHL.U32 R0, R147, 0x40, RZ ;  /* 0x0000004093007824 */ /* 0x000fe200078e00ff */
[----:B------:R-:W-:Y:S01]  /*03c0*/  MOV R6, R146 ;  /* 0x0000009200067202 */ /* 0x000fe20000000f00 */
[----:B------:R-:W-:-:S03]  /*03d0*/  IMAD.MOV.U32 R7, RZ, RZ, 0x0 ;  /* 0x00000000ff077424 */ /* 0x000fc600078e00ff */
[----:B-----5:R-:W-:-:S13]  /*03e0*/  ISETP.GT.AND P0, PT, R151, R0, PT ;  /* 0x000000009700720c */ /* 0x020fda0003f04270 */
[----:B-1----:R-:W-:Y:S05]  /*03f0*/  @!P0 RET.REL.NODEC R6 `(_ZN5flash24flash_fwd_splitkv_kernelI23Flash_fwd_kernel_traitsILi96ELi64ELi64ELi4ELb0ELb0EN7cutlass10bfloat16_tE19Flash_kernel_traitsILi96ELi64ELi64ELi4ES3_EELb0ELb0ELb0ELb1ELb1ELb1ELb1ELb0EEEvNS_16Flash_fwd_paramsE) ;  /* 0xfffffffc06008950 */ /* 0x002fea0003c3ffff */
[----:B------:R-:W-:Y:S01]  /*0400*/  IABS R7, R8 ;  /* 0x0000000800077213 */ /* 0x000fe20000000000 */
[----:B------:R-:W-:Y:S01]  /*0410*/  VIADD R4, R4, 0x3f ;  /* 0x0000003f04047836 */ /* 0x000fe20000000000 */
[----:B------:R-:W1:Y:S01]  /*0420*/  S2R R133, SR_TID.X ;  /* 0x0000000000857919 */ /* 0x000e620000002100 */
[----:B------:R-:W-:Y:S01]  /*0430*/  VIADD R10, R10, 0x3f ;  /* 0x0000003f0a0a7836 */ /* 0x000fe20000000000 */
[----:B------:R-:W2:Y:S02]  /*0440*/  I2F.RP R12, R7 ;  /* 0x00000007000c7306 */ /* 0x000ea40000209400 */
[----:B------:R-:W-:-:S04]  /*0450*/  SHF.R.S32.HI R9, RZ, 0x1f, R4 ;  /* 0x0000001fff097819 */ /* 0x000fc80000011404 */
[----:B------:R-:W-:Y:S02]  /*0460*/  LEA.HI R9, R9, R4, RZ, 0x6 ;  /* 0x0000000409097211 */ /* 0x000fe400078f30ff */
[-C--:B------:R-:W-:Y:S02]  /*0470*/  IABS R4, R8.reuse ;  /* 0x0000000800047213 */ /* 0x080fe40000000000 */
[----:B------:R-:W-:-:S03]  /*0480*/  LEA.HI.SX32 R9, R9, R8, 0x1a ;  /* 0x0000000809097211 */ /* 0x000fc600078fd2ff */
[----:B------:R-:W-:Y:S01]  /*0490*/  IMAD.MOV R4, RZ, RZ, -R4 ;  /* 0x000000ffff047224 */ /* 0x000fe200078e0a04 */
[----:B--2---:R-:W2:Y:S01]  /*04a0*/  MUFU.RCP R12, R12 ;  /* 0x0000000c000c7308 */ /* 0x004ea20000001000 */
[----:B------:R-:W-:-:S05]  /*04b0*/  VIADD R9, R9, 0xffffffff ;  /* 0xffffffff09097836 */ /* 0x000fca0000000000 */
[----:B------:R-:W-:Y:S02]  /*04c0*/  IABS R5, R9 ;  /* 0x0000000900057213 */ /* 0x000fe40000000000 */
[----:B------:R-:W-:-:S04]  /*04d0*/  LOP3.LUT R9, R9, R8, RZ, 0x3c, !PT ;  /* 0x0000000809097212 */ /* 0x000fc800078e3cff */
[----:B------:R-:W-:Y:S01]  /*04e0*/  ISETP.GE.AND P0, PT, R9, RZ, PT ;  /* 0x000000ff0900720c */ /* 0x000fe20003f06270 */
[----:B--2---:R-:W-:-:S04]  /*04f0*/  VIADD R12, R12, 0xffffffe ;  /* 0x0ffffffe0c0c7836 */ /* 0x004fc80000000000 */
[----:B------:R-:W2:Y:S02]  /*0500*/  F2I.FTZ.U32.TRUNC.NTZ R13, R12 ;  /* 0x0000000c000d7305 */ /* 0x000ea4000021f000 */
[----:B--2---:R-:W-:Y:S02]  /*0510*/  IMAD.MOV R6, RZ, RZ, -R13 ;  /* 0x000000ffff067224 */ /* 0x004fe400078e0a0d */
        /* <DEDUP_REMOVED lines=25> */
[----:B------:R-:W-:-:S05]  /*06b0*/  IMAD.SHL.U32 R9, R133, 0x4, RZ ;  /* 0x0000000485097824 */ /* 0x000fca00078e00ff */
[----:B------:R-:W-:Y:S02]  /*06c0*/  LOP3.LUT R12, R9, 0x1c, RZ, 0xc0, !PT ;  /* 0x0000001c090c7812 */ /* 0x000fe400078ec0ff */
[----:B-1----:R-:W-:-:S05]  /*06d0*/  SHF.R.U32.HI R2, RZ, 0x3, R133 ;  /* 0x00000003ff027819 */ /* 0x002fca0000011685 */
[C---:B------:R-:W-:Y:S01]  /*06e0*/  VIADD R3, R2.reuse, 0x10 ;  /* 0x0000001002037836 */ /* 0x040fe20000000000 */
[----:B------:R-:W-:Y:S01]  /*06f0*/  LOP3.LUT P4, R133, R133, 0x7, RZ, 0xc0, !PT ;  /* 0x0000000785857812 */ /* 0x000fe2000788c0ff */
[C---:B------:R-:W-:Y:S02]  /*0700*/  VIADD R9, R2.reuse, 0x20 ;  /* 0x0000002002097836 */ /* 0x040fe40000000000 */
[----:B------:R-:W-:Y:S02]  /*0710*/  IMAD R12, R2, 0x60, R12 ;  /* 0x00000060020c7824 */ /* 0x000fe400078e020c */
[----:B--2---:R-:W-:-:S04]  /*0720*/  IMAD R153, R8, UR8, R153 ;  /* 0x0000000808997c24 */ /* 0x004fc8000f8e0299 */
[----:B---3--:R-:W-:Y:S02]  /*0730*/  IMAD R5, R153, R5, R152 ;  /* 0x0000000599057224 */ /* 0x008fe400078e0298 */
[C-C-:B------:R-:W-:Y:S02]  /*0740*/  IMAD.IADD R8, R151.reuse, 0x1, -R0.reuse ;  /* 0x0000000197087824 */ /* 0x140fe400078e0a00 */
[----:B------:R-:W-:-:S03]  /*0750*/  IMAD R5, R151, R5, R0 ;  /* 0x0000000597057224 */ /* 0x000fc600078e0200 */
[----:B------:R-:W-:Y:S02]  /*0760*/  ISETP.GE.AND P3, PT, R3, R8, PT ;  /* 0x000000080300720c */ /* 0x000fe40003f66270 */
[C---:B------:R-:W-:Y:S01]  /*0770*/  IADD3 R0, P0, PT, R5.reuse, R2, RZ ;  /* 0x0000000205007210 */ /* 0x040fe20007f1e0ff */
[----:B----4-:R-:W-:Y:S01]  /*0780*/  IMAD R4, R5, R4, RZ ;  /* 0x0000000405047224 */ /* 0x010fe200078e02ff */
[-C--:B------:R-:W-:Y:S02]  /*0790*/  ISETP.GE.AND P2, PT, R9, R8.reuse, PT ;  /* 0x000000080900720c */ /* 0x080fe40003f46270 */
[C---:B------:R-:W-:Y:S01]  /*07a0*/  ISETP.GE.OR P4, PT, R2.reuse, R8, P4 ;  /* 0x000000080200720c */ /* 0x040fe20002786670 */
[----:B------:R-:W-:Y:S01]  /*07b0*/  VIADD R2, R2, 0x30 ;  /* 0x0000003002027836 */ /* 0x000fe20000000000 */
[----:B------:R-:W-:Y:S02]  /*07c0*/  ISETP.NE.OR P3, PT, R133, RZ, P3 ;  /* 0x000000ff8500720c */ /* 0x000fe40001f65670 */
[----:B------:R-:W-:-:S02]  /*07d0*/  LEA.HI.X.SX32 R5, R5, RZ, 0x1, P0 ;  /* 0x000000ff05057211 */ /* 0x000fc400000f0eff */
[----:B-----5:R-:W-:Y:S02]  /*07e0*/  LEA R10, P0, R0, R10, 0x2 ;  /* 0x0000000a000a7211 */ /* 0x020fe400078010ff */
[----:B------:R-:W-:Y:S02]  /*07f0*/  IADD3 R12, P1, PT, R4, R12, RZ ;  /* 0x0000000c040c7210 */ /* 0x000fe40007f3e0ff */
[----:B------:R-:W-:Y:S02]  /*0800*/  ISETP.NE.OR P2, PT, R133, RZ, P2 ;  /* 0x000000ff8500720c */ /* 0x000fe40001745670 */
[----:B------:R-:W-:Y:S02]  /*0810*/  LEA.HI.X R11, R0, R11, R5, 0x2, P0 ;  /* 0x0000000b000b7211 */ /* 0x000fe400000f1405 */
[----:B------:R-:W-:Y:S02]  /*0820*/  ISETP.GE.AND P0, PT, R2, R8, PT ;  /* 0x000000080200720c */ /* 0x000fe40003f06270 */
[----:B------:R-:W-:-:S02]  /*0830*/  LEA.HI.X.SX32 R4, R4, RZ, 0x1, P1 ;  /* 0x000000ff04047211 */ /* 0x000fc400008f0eff */
[C---:B------:R-:W-:Y:S02]  /*0840*/  LEA R6, P1, R12.reuse, R6, 0x2 ;  /* 0x000000060c067211 */ /* 0x040fe400078210ff */
[----:B------:R-:W-:Y:S01]  /*0850*/  ISETP.NE.OR P0, PT, R133, RZ, P0 ;  /* 0x000000ff8500720c */ /* 0x000fe20000705670 */
[----:B------:R-:W-:Y:S01]  /*0860*/  @!P3 IMAD.MOV.U32 R3, RZ, RZ, -0x800000 ;  /* 0xff800000ff03b424 */ /* 0x000fe200078e00ff */
[----:B------:R-:W-:Y:S01]  /*0870*/  LEA.HI.X R7, R12, R7, R4, 0x2, P1 ;  /* 0x000000070c077211 */ /* 0x000fe200008f1404 */
[----:B------:R-:W-:Y:S02]  /*0880*/  @!P4 IMAD.MOV.U32 R4, RZ, RZ, -0x800000 ;  /* 0xff800000ff04c424 */ /* 0x000fe400078e00ff */
[----:B------:R-:W-:Y:S02]  /*0890*/  @!P2 IMAD.MOV.U32 R0, RZ, RZ, -0x800000 ;  /* 0xff800000ff00a424 */ /* 0x000fe400078e00ff */
[----:B------:R-:W-:Y:S01]  /*08a0*/  ST.E.128 desc[UR4][R6.64], RZ ;  /* 0x000000ff06007985 */ /* 0x000fe2000c101d04 */
[----:B------:R-:W-:-:S03]  /*08b0*/  IMAD.MOV.U32 R2, RZ, RZ, R146 ;  /* 0x000000ffff027224 */ /* 0x000fc600078e0092 */
        /* <DEDUP_REMOVED lines=11> */
[----:B------:R1:W-:Y:S04]  /*0970*/  @!P3 ST.E desc[UR4][R10.64+0x40], R3 ;  /* 0x000040030a00b985 */ /* 0x0003e8000c101904 */
[----:B------:R-:W-:Y:S04]  /*0980*/  @!P4 ST.E desc[UR4][R10.64], R4 ;  /* 0x000000040a00c985 */ /* 0x000fe8000c101904 */
[----:B------:R2:W-:Y:S01]  /*0990*/  @!P2 ST.E desc[UR4][R10.64+0x80], R0 ;  /* 0x000080000a00a985 */ /* 0x0005e2000c101904 */
[----:B-1----:R-:W-:-:S04]  /*09a0*/  IMAD.MOV.U32 R3, RZ, RZ, 0x0 ;  /* 0x00000000ff037424 */ /* 0x002fc800078e00ff */
[----:B--2---:R-:W-:Y:S05]  /*09b0*/  @P0 RET.REL.NODEC R2 `(_ZN5flash24flash_fwd_splitkv_kernelI23Flash_fwd_kernel_traitsILi96ELi64ELi64ELi4ELb0ELb0EN7cutlass10bfloat16_tE19Flash_kernel_traitsILi96ELi64ELi64ELi4ES3_EELb0ELb0ELb0ELb1ELb1ELb1ELb1ELb0EEEvNS_16Flash_fwd_paramsE) ;  /* 0xfffffff402900950 */ /* 0x004fea0003c3ffff */
[----:B------:R-:W-:Y:S02]  /*09c0*/  MOV R0, 0xff800000 ;  /* 0xff80000000007802 */ /* 0x000fe40000000f00 */
[----:B------:R-:W-:-:S03]  /*09d0*/  MOV R147, 0x0 ;  /* 0x0000000000937802 */ /* 0x000fc60000000f00 */
[----:B------:R1:W-:Y:S02]  /*09e0*/  ST.E desc[UR4][R10.64+0xc0], R0 ;  /* 0x0000c0000a007985 */ /* 0x0003e4000c101904 */
[----:B-1----:R-:W-:Y:S05]  /*09f0*/  RET.REL.NODEC R146 `(_ZN5flash24flash_fwd_splitkv_kernelI23Flash_fwd_kernel_traitsILi96ELi64ELi64ELi4ELb0ELb0EN7cutlass10bfloat16_tE19Flash_kernel_traitsILi96ELi64ELi64ELi4ES3_EELb0ELb0ELb0ELb1ELb1ELb1ELb1ELb0EEEvNS_16Flash_fwd_paramsE) ;  /* 0xfffffff492807950 */ /* 0x002fea0003c3ffff */
.L_x_9398:
        /* <DEDUP_REMOVED lines=44> */
[----:B------:R-:W-:Y:S02]  /*0cc0*/  @P0 VIADD R7, R7, 0x1 ;  /* 0x0000000107070836 */ /* 0x000fe40000000000 */
[----:B------:R-:W-:Y:S01]  /*0cd0*/  IMAD.IADD R4, R83, 0x1, R4 ;  /* 0x0000000153047824 */ /* 0x000fe200078e0204 */
[C---:B------:R-:W-:Y:S02]  /*0ce0*/  LEA R83, P0, R82.reuse, R88, 0x2 ;  /* 0x0000005852537211 */ /* 0x040fe400078010ff */
[----:B------:R-:W-:Y:S02]  /*0cf0*/  MOV R9, R7 ;  /* 0x0000000700097202 */ /* 0x000fe40000000f00 */
[----:B------:R-:W-:Y:S02]  /*0d00*/  LEA.HI.X R82, R82, R89, R4, 0x2, P0 ;  /* 0x0000005952527211 */ /* 0x000fe400000f1404 */
[----:B------:R-:W-:Y:S01]  /*0d10*/  @!P1 IADD3 R9, PT, PT, -R9, RZ, RZ ;  /* 0x000000ff09099210 */ /* 0x000fe20007ffe1ff */
[----:B------:R-:W-:Y:S01]  /*0d20*/  IMAD.MOV.U32 R4, RZ, RZ, R83 ;  /* 0x000000ffff047224 */ /* 0x000fe200078e0053 */
[----:B------:R-:W-:-:S02]  /*0d30*/  @!P2 LOP3.LUT R9, RZ, R10, RZ, 0x33, !PT ;  /* 0x0000000aff09a212 */ /* 0x000fc400078e33ff */
        /* <DEDUP_REMOVED lines=51> */
.L_x_9400:
[----:B------:R-:W2:Y:S04]  /*1070*/  LD.E R15, desc[UR4][R2.64+0x68] ;  /* 0x00006804020f7980 */ /* 0x000ea8000c101900 */
[----:B------:R-:W3:Y:S04]  /*1080*/  LD.E.64 R76, desc[UR4][R2.64+0x38] ;  /* 0x00003804024c7980 */ /* 0x000ee8000c101b00 */
[----:B------:R-:W4:Y:S04]  /*1090*/  LD.E.64 R18, desc[UR4][R2.64+0x20] ;  /* 0x0000200402127980 */ /* 0x000f28000c101b00 */
[----:B------:R-:W4:Y:S04]  /*10a0*/  LD.E.64 R86, desc[UR4][R2.64+0x40] ;  /* 0x0000400402567980 */ /* 0x000f28000c101b00 */
[----:B------:R-:W4:Y:S04]  /*10b0*/  LD.E.64 R16, desc[UR4][R2.64+0x50] ;  /* 0x0000500402107980 */ /* 0x000f28000c101b00 */
[----:B------:R-:W4:Y:S04]  /*10c0*/  LD.E.64 R12, desc[UR4][R2.64+0x28] ;  /* 0x00002804020c7980 */ /* 0x000f28000c101b00 */
[----:B------:R1:W5:Y:S01]  /*10d0*/  LD.E.64 R22, desc[UR4][R2.64+0x58] ;  /* 0x0000580402167980 */ /* 0x000362000c101b00 */
[----:B------:R-:W-:-:S02]  /*10e0*/  MOV R20, RZ ;  /* 0x000000ff00147202 */ /* 0x000fc40000000f00 */
[----:B------:R-:W-:Y:S02]  /*10f0*/  CS2R R82, SRZ ;  /* 0x0000000000527805 */ /* 0x000fe4000001ff00 */
[-C--:B--2---:R-:W-:Y:S02]  /*1100*/  IABS R0, R15.reuse ;  /* 0x0000000f00007213 */ /* 0x084fe40000000000 */
[----:B------:R-:W-:Y:S02]  /*1110*/  IABS R6, R15 ;  /* 0x0000000f00067213 */ /* 0x000fe40000000000 */
[----:B-1----:R-:W1:Y:S01]  /*1120*/  I2F.RP R4, R0 ;  /* 0x0000000000047306 */ /* 0x002e620000209400 */
[-C--:B---3--:R-:W-:Y:S02]  /*1130*/  IMAD R5, R77, R11.reuse, RZ ;  /* 0x0000000b4d057224 */ /* 0x088fe400078e02ff */
[----:B------:R-:W-:Y:S02]  /*1140*/  IMAD.MOV R6, RZ, RZ, -R6 ;  /* 0x000000ffff067224 */ /* 0x000fe400078e0a06 */
[----:B----4-:R-:W-:-:S03]  /*1150*/  IMAD R7, R87, R11, RZ ;  /* 0x0000000b57077224 */ /* 0x010fc600078e02ff */
[----:B-1----:R-:W1:Y:S02]  /*1160*/  MUFU.RCP R4, R4 ;  /* 0x0000000400047308 */ /* 0x002e640000001000 */
[----:B-1----:R-:W-:-:S06]  /*1170*/  IADD3 R4, PT, PT, R4, 0xffffffe, RZ ;  /* 0x0ffffffe04047810 */ /* 0x002fcc0007ffe0ff */
[----:B------:R-:W1:Y:S02]  /*1180*/  F2I.FTZ.U32.TRUNC.NTZ R21, R4 ;  /* 0x0000000400157305 */ /* 0x000e64000021f000 */
[----:B-1----:R-:W-:-:S05]  /*1190*/  IADD3 R4, PT, PT, RZ, -R21, RZ ;  /* 0x80000015ff047210 */ /* 0x002fca0007ffe0ff */
[----:B------:R-:W-:Y:S01]  /*11a0*/  IMAD R9, R4, R0, RZ ;  /* 0x0000000004097224 */ /* 0x000fe200078e02ff */
[----:B------:R-:W-:-:S03]  /*11b0*/  IABS R4, R152 ;  /* 0x0000009800047213 */ /* 0x000fc60000000000 */
[----:B------:R-:W-:-:S04]  /*11c0*/  IMAD.HI.U32 R9, R21, R9, R20 ;  /* 0x0000000915097227 */ /* 0x000fc800078e0014 */
[----:B------:R-:W-:-:S04]  /*11d0*/  IMAD.WIDE.U32 R20, R76, R11, RZ ;  /* 0x0000000b4c147225 */ /* 0x000fc800078e00ff */
[----:B------:R-:W-:-:S04]  /*11e0*/  IMAD.HI.U32 R9, R9, R4, RZ ;  /* 0x0000000409097227 */ /* 0x000fc800078e00ff */
[----:B------:R-:W-:Y:S01]  /*11f0*/  IMAD R6, R9, R6, R4 ;  /* 0x0000000609067224 */ /* 0x000fe200078e0204 */
[----:B------:R-:W-:-:S04]  /*1200*/  SHF.R.S32.HI R4, RZ, 0x1f, R11 ;  /* 0x0000001fff047819 */ /* 0x000fc8000001140b */
[----:B------:R-:W-:Y:S01]  /*1210*/  ISETP.GT.U32.AND P1, PT, R0, R6, PT ;  /* 0x000000060000720c */ /* 0x000fe20003f24070 */
[-C--:B------:R-:W-:Y:S02]  /*1220*/  IMAD R5, R76, R4.reuse, R5 ;  /* 0x000000044c057224 */ /* 0x080fe400078e0205 */
[----:B------:R-:W-:Y:S02]  /*1230*/  IMAD R7, R86, R4, R7 ;  /* 0x0000000456077224 */ /* 0x000fe400078e0207 */
[-C--:B-----5:R-:W-:Y:S01]  /*1240*/  IMAD R4, R13, R10.reuse, RZ ;  /* 0x0000000a0d047224 */ /* 0x0a0fe200078e02ff */
[----:B------:R-:W-:Y:S01]  /*1250*/  IADD3 R21, PT, PT, R21, R5, RZ ;  /* 0x0000000515157210 */ /* 0x000fe20007ffe0ff */
[----:B------:R-:W-:-:S06]  /*1260*/  IMAD R5, R19, R10, RZ ;  /* 0x0000000a13057224 */ /* 0x000fcc00078e02ff */
[-C--:B------:R-:W-:Y:S01]  /*1270*/  @!P1 IADD3 R6, PT, PT, R6, -R0.reuse, RZ ;  /* 0x8000000006069210 */ /* 0x080fe20007ffe0ff */
[----:B------:R-:W-:Y:S01]  /*1280*/  @!P1 VIADD R9, R9, 0x1 ;  /* 0x0000000109099836 */ /* 0x000fe20000000000 */
[----:B------:R-:W-:Y:S02]  /*1290*/  ISETP.NE.AND P1, PT, R15, RZ, PT ;  /* 0x000000ff0f00720c */ /* 0x000fe40003f25270 */
[----:B------:R-:W-:Y:S02]  /*12a0*/  ISETP.GE.U32.AND P2, PT, R6, R0, PT ;  /* 0x000000000600720c */ /* 0x000fe40003f46070 */
[----:B------:R-:W-:Y:S02]  /*12b0*/  SHF.R.S32.HI R6, RZ, 0x1f, R10 ;  /* 0x0000001fff067819 */ /* 0x000fe4000001140a */
[----:B------:R-:W-:-:S03]  /*12c0*/  LOP3.LUT R0, R152, R15, RZ, 0x3c, !PT ;  /* 0x0000000f98007212 */ /* 0x000fc600078e3cff */
[----:B------:R-:W-:Y:S01]  /*12d0*/  IMAD R5, R18, R6, R5 ;  /* 0x0000000612057224 */ /* 0x000fe200078e0205 */
[----:B------:R-:W-:Y:S01]  /*12e0*/  ISETP.GE.AND P0, PT, R0, RZ, PT ;  /* 0x000000ff0000720c */ /* 0x000fe20003f06270 */
[----:B------:R-:W-:Y:S01]  /*12f0*/  IMAD.WIDE.U32 R18, R18, R10, R20 ;  /* 0x0000000a12127225 */ /* 0x000fe200078e0014 */
[----:B------:R-:W-:-:S03]  /*1300*/  LEA R0, R84, 0xffffffc0, 0x6 ;  /* 0xffffffc054007811 */ /* 0x000fc600078e30ff */
[----:B------:R-:W-:Y:S01]  /*1310*/  @P2 IADD3 R9, PT, PT, R9, 0x1, RZ ;  /* 0x0000000109092810 */ /* 0x000fe20007ffe0ff */
[----:B------:R-:W-:Y:S01]  /*1320*/  IMAD.WIDE.U32 R20, R86, R11, RZ ;  /* 0x0000000b56147225 */ /* 0x000fe200078e00ff */
[----:B------:R-:W-:Y:S02]  /*1330*/  IADD3 R19, PT, PT, R19, R5, RZ ;  /* 0x0000000513137210 */ /* 0x000fe40007ffe0ff */
[----:B------:R-:W-:Y:S01]  /*1340*/  SHF.R.S32.HI R5, RZ, 0x1f, R0 ;  /* 0x0000001fff057819 */ /* 0x000fe20000011400 */
[-C--:B------:R-:W-:Y:S01]  /*1350*/  IMAD R8, R77, R0.reuse, RZ ;  /* 0x000000004d087224 */ /* 0x080fe200078e02ff */
[----:B------:R-:W-:Y:S01]  /*1360*/  IADD3 R21, PT, PT, R21, R7, RZ ;  /* 0x0000000715157210 */ /* 0x000fe20007ffe0ff */
[----:B------:R-:W-:-:S04]  /*1370*/  IMAD.WIDE.U32 R18, R76, R0, R18 ;  /* 0x000000004c127225 */ /* 0x000fc800078e0012 */
[----:B------:R-:W-:Y:S02]  /*1380*/  IMAD R8, R76, R5, R8 ;  /* 0x000000054c087224 */ /* 0x000fe400078e0208 */
[----:B------:R-:W-:Y:S01]  /*1390*/  @!P0 IMAD.MOV R9, RZ, RZ, -R9 ;  /* 0x000000ffff098224 */ /* 0x000fe200078e0a09 */
[----:B------:R-:W-:Y:S01]  /*13a0*/  @!P1 LOP3.LUT R9, RZ, R15, RZ, 0x33, !PT ;  /* 0x0000000fff099212 */ /* 0x000fe200078e33ff */
[C---:B------:R-:W-:Y:S01]  /*13b0*/  IMAD R4, R12.reuse, R6, R4 ;  /* 0x000000060c047224 */ /* 0x040fe200078e0204 */
[----:B------:R-:W-:Y:S01]  /*13c0*/  IADD3 R19, PT, PT, R19, R8, RZ ;  /* 0x0000000813137210 */ /* 0x000fe20007ffe0ff */
[----:B------:R-:W-:Y:S01]  /*13d0*/  IMAD.WIDE.U32 R10, R12, R10, R20 ;  /* 0x0000000a0c0a7225 */ /* 0x000fe200078e0014 */
[----:B------:R-:W-:Y:S02]  /*13e0*/  SHF.R.S32.HI R8, RZ, 0x1f, R9 ;  /* 0x0000001fff087819 */ /* 0x000fe40000011409 */
[----:B------:R-:W-:Y:S01]  /*13f0*/  MOV R6, R0 ;  /* 0x0000000000067202 */ /* 0x000fe20000000f00 */
[----:B------:R-:W-:-:S02]  /*1400*/  IMAD R7, R17, R9, RZ ;  /* 0x0000000911077224 */ /* 0x000fc400078e02ff */
[----:B------:R-:W-:Y:S01]  /*1410*/  IMAD.WIDE.U32 R18, R16, R9, R18 ;  /* 0x0000000910127225 */ /* 0x000fe200078e0012 */
[----:B------:R-:W-:-:S03]  /*1420*/  IADD3 R9, PT, PT, R11, R4, RZ ;  /* 0x000000040b097210 */ /* 0x000fc60007ffe0ff */
[----:B------:R-:W-:Y:S02]  /*1430*/  IMAD R7, R16, R8, R7 ;  /* 0x0000000810077224 */ /* 0x000fe400078e0207 */
[----:B------:R-:W-:-:S03]  /*1440*/  IMAD.MOV.U32 R8, RZ, RZ, R18 ;  /* 0x000000ffff087224 */ /* 0x000fc600078e0012 */
[----:B------:R-:W-:Y:S02]  /*1450*/  IADD3 R7, PT, PT, R19, R7, RZ ;  /* 0x0000000713077210 */ /* 0x000fe40007ffe0ff */
.L_x_9401:
[----:B------:R-:W-:Y:S05]  /*1460*/  BSYNC.RECONVERGENT B0 ;  /* 0x0000000000007941 */ /* 0x000fea0003800200 */
.L_x_9399:
[----:B------:R-:W2:Y:S04]  /*1470*/  LD.E.64 R28, desc[UR4][R2.64+0x18] ;  /* 0x00001804021c7980 */ /* 0x000ea8000c101b00 */
[----:B------:R-:W3:Y:S04]  /*1480*/  LD.E.64 R24, desc[UR4][R2.64+0x48] ;  /* 0x0000480402187980 */ /* 0x000ee8000c101b00 */
[----:B------:R-:W4:Y:S04]  /*1490*/  LD.E.64 R26, desc[UR4][R2.64+0x30] ;  /* 0x00003004021a7980 */ /* 0x000f28000c101b00 */
[----:B------:R-:W4:Y:S04]  /*14a0*/  LD.E.64 R18, desc[UR4][R2.64] ;  /* 0x0000000402127980 */ /* 0x000f28000c101b00 */
[----:B------:R-:W4:Y:S04]  /*14b0*/  LD.E.64 R20, desc[UR4][R2.64+0x8] ;  /* 0x0000080402147980 */ /* 0x000f28000c101b00 */
[----:B------:R-:W4:Y:S01]  /*14c0*/  LD.E.64 R16, desc[UR4][R2.64+0x10] ;  /* 0x0000100402107980 */ /* 0x000f22000c101b00 */
[----:B------:R-:W-:Y:S01]  /*14d0*/  IABS R4, R15 ;  /* 0x0000000f00047213 */ /* 0x000fe20000000000 */
[----:B------:R-:W1:Y:S01]  /*14e0*/  S2UR UR6, SR_CgaCtaId ;  /* 0x00000000000679c3 */ /* 0x000e620000008800 */
[----:B------:R-:W-:Y:S01]  /*14f0*/  MOV R30, RZ ;  /* 0x000000ff001e7202 */ /* 0x000fe20000000f00 */
[----:B-----5:R-:W-:Y:S01]  /*1500*/  IMAD R5, R5, R86, RZ ;  /* 0x0000005605057224 */ /* 0x020fe200078e02ff */
[----:B------:R-:W1:Y:S01]  /*1510*/  I2F.RP R11, R4 ;  /* 0x00000004000b7306 */ /* 0x000e620000209400 */
[----:B------:R-:W-:Y:S01]  /*1520*/  IABS R13, R152 ;  /* 0x00000098000d7213 */ /* 0x000fe20000000000 */
[----:B------:R-:W-:Y:S01]  /*1530*/  UMOV UR7, 0x400 ;  /* 0x0000040000077882 */ /* 0x000fe20000000000 */
[----:B------:R-:W-:Y:S01]  /*1540*/  SHF.L.U32 R150, R133, 0x3, RZ ;  /* 0x0000000385967819 */ /* 0x000fe200000006ff */
[----:B------:R-:W-:Y:S01]  /*1550*/  IMAD R5, R6, R87, R5 ;  /* 0x0000005706057224 */ /* 0x000fe200078e0205 */
[----:B------:R-:W-:-:S02]  /*1560*/  LOP3.LUT R12, R152, R15, RZ, 0x3c, !PT ;  /* 0x0000000f980c7212 */ /* 0x000fc400078e3cff */
[----:B------:R-:W-:Y:S02]  /*1570*/  LOP3.LUT R149, R150, 0xc0, RZ, 0xc0, !PT ;  /* 0x000000c096957812 */ /* 0x000fe400078ec0ff */
[----:B------:R-:W-:Y:S02]  /*1580*/  ISETP.GE.AND P2, PT, R12, RZ, PT ;  /* 0x000000ff0c00720c */ /* 0x000fe40003f46270 */
[--C-:B------:R-:W-:Y:S02]  /*1590*/  SHF.R.U32.HI R12, RZ, 0x2, R133.reuse ;  /* 0x00000002ff0c7819 */ /* 0x100fe40000011685 */
[----:B------:R-:W-:Y:S01]  /*15a0*/  LOP3.LUT R149, R149, 0x18, R133, 0xf8, !PT ;  /* 0x0000001895957812 */ /* 0x000fe200078ef885 */
[----:B-1----:R-:W1:Y:S01]  /*15b0*/  MUFU.RCP R11, R11 ;  /* 0x0000000b000b7308 */ /* 0x002e620000001000 */
[----:B------:R-:W-:Y:S01]  /*15c0*/  ISETP.NE.AND P3, PT, R15, RZ, PT ;  /* 0x000000ff0f00720c */ /* 0x000fe20003f65270 */
[----:B------:R-:W-:-:S06]  /*15d0*/  ULEA UR6, UR6, UR7, 0x18 ;  /* 0x0000000706067291 */ /* 0x000fcc000f8ec0ff */
[----:B------:R-:W-:Y:S02]  /*15e0*/  MOV R135, UR6 ;  /* 0x0000000600877c02 */ /* 0x000fe40008000f00 */
[----:B-1----:R-:W-:-:S04]  /*15f0*/  IADD3 R11, PT, PT, R11, 0xffffffe, RZ ;  /* 0x0ffffffe0b0b7810 */ /* 0x002fc80007ffe0ff */
[----:B------:R-:W1:Y:S02]  /*1600*/  F2I.FTZ.U32.TRUNC.NTZ R31, R11 ;  /* 0x0000000b001f7305 */ /* 0x000e64000021f000 */
[----:B-1----:R-:W-:-:S04]  /*1610*/  IMAD.MOV R11, RZ, RZ, -R31 ;  /* 0x000000ffff0b7224 */ /* 0x002fc800078e0a1f */
[----:B------:R-:W-:Y:S01]  /*1620*/  IMAD R14, R11, R4, RZ ;  /* 0x000000040b0e7224 */ /* 0x000fe200078e02ff */
[----:B------:R-:W-:-:S03]  /*1630*/  IABS R11, R15 ;  /* 0x0000000f000b7213 */ /* 0x000fc60000000000 */
[----:B------:R-:W-:Y:S01]  /*1640*/  IMAD.HI.U32 R14, R31, R14, R30 ;  /* 0x0000000e1f0e7227 */ /* 0x000fe200078e001e */
[----:B------:R-:W-:-:S03]  /*1650*/  LOP3.LUT R30, R150, 0x18, RZ, 0xc0, !PT ;  /* 0x00000018961e7812 */ /* 0x000fc600078ec0ff */
[----:B------:R-:W-:Y:S01]  /*1660*/  IMAD.MOV R11, RZ, RZ, -R11 ;  /* 0x000000ffff0b7224 */ /* 0x000fe200078e0a0b */
[----:B------:R-:W-:Y:S01]  /*1670*/  IADD3 R32, P1, PT, R30, R10, RZ ;  /* 0x0000000a1e207210 */ /* 0x000fe20007f3e0ff */
[----:B------:R-:W-:Y:S01]  /*1680*/  IMAD.HI.U32 R14, R14, R13, RZ ;  /* 0x0000000d0e0e7227 */ /* 0x000fe200078e00ff */
[----:B------:R-:W-:-:S03]  /*1690*/  LOP3.LUT R10, R150, 0x1f20, RZ, 0xc0, !PT ;  /* 0x00001f20960a7812 */ /* 0x000fc600078ec0ff */
[----:B------:R-:W-:Y:S01]  /*16a0*/  IMAD R13, R14, R11, R13 ;  /* 0x0000000b0e0d7224 */ /* 0x000fe200078e020d */
[----:B------:R-:W-:Y:S01]  /*16b0*/  LOP3.LUT R11, R149, R30, RZ, 0x3c, !PT ;  /* 0x0000001e950b7212 */ /* 0x000fe200078e3cff */
[----:B------:R-:W-:Y:S02]  /*16c0*/  IMAD.MOV.U32 R31, RZ, RZ, RZ ;  /* 0x000000ffff1f7224 */ /* 0x000fe400078e00ff */
[----:B------:R-:W-:Y:S01]  /*16d0*/  IMAD.X R33, RZ, RZ, R9, P1 ;  /* 0x000000ffff217224 */ /* 0x000fe200008e0609 */
[----:B------:R-:W-:Y:S02]  /*16e0*/  ISETP.GT.U32.AND P0, PT, R4, R13, PT ;  /* 0x0000000d0400720c */ /* 0x000fe40003f04070 */
[----:B------:R-:W-:Y:S01]  /*16f0*/  LOP3.LUT R10, R10, R11, RZ, 0xfc, !PT ;  /* 0x0000000b0a0a7212 */ /* 0x000fe200078efcff */
[----:B------:R-:W-:Y:S01]  /*1700*/  IMAD.WIDE.U32 R34, R6, R86, R32 ;  /* 0x0000005606227225 */ /* 0x000fe200078e0020 */
[----:B------:R-:W-:Y:S02]  /*1710*/  IADD3 R32, P1, PT, R30, R8, RZ ;  /* 0x000000081e207210 */ /* 0x000fe40007f3e0ff */
[----:B------:R-:W-:Y:S01]  /*1720*/  SHF.R.S32.HI R8, RZ, 0x1f, R152 ;  /* 0x0000001fff087819 */ /* 0x000fe20000011498 */
[----:B------:R-:W-:Y:S01]  /*1730*/  IMAD.IADD R9, R35, 0x1, R5 ;  /* 0x0000000123097824 */ /* 0x000fe200078e0205 */
[----:B------:R-:W-:Y:S01]  /*1740*/  LEA R81, R10, R135, 0x1 ;  /* 0x000000870a517211 */ /* 0x000fe200078e08ff */
[----:B------:R-:W-:-:S04]  /*1750*/  IMAD.X R33, RZ, RZ, R7, P1 ;  /* 0x000000ffff217224 */ /* 0x000fc800008e0607 */
[----:B------:R-:W-:Y:S01]  /*1760*/  @!P0 IADD3 R13, PT, PT, R13, -R4, RZ ;  /* 0x800000040d0d8210 */ /* 0x000fe20007ffe0ff */
[----:B------:R-:W-:Y:S01]  /*1770*/  IMAD.WIDE.U32 R32, R12, R76, R32 ;  /* 0x0000004c0c207225 */ /* 0x000fe200078e0020 */
[----:B------:R-:W-:Y:S02]  /*1780*/  @!P0 IADD3 R14, PT, PT, R14, 0x1, RZ ;  /* 0x000000010e0e8810 */ /* 0x000fe40007ffe0ff */
[----:B------:R-:W-:Y:S02]  /*1790*/  ISETP.GE.U32.AND P4, PT, R13, R4, PT ;  /* 0x000000040d00720c */ /* 0x000fe40003f86070 */
[----:B------:R-:W-:-:S11]  /*17a0*/  MOV R13, RZ ;  /* 0x000000ff000d7202 */ /* 0x000fd60000000f00 */
[----:B------:R-:W-:-:S04]  /*17b0*/  @P4 IADD3 R14, PT, PT, R14, 0x1, RZ ;  /* 0x000000010e0e4810 */ /* 0x000fc80007ffe0ff */
[----:B------:R-:W-:Y:S02]  /*17c0*/  @!P2 IADD3 R14, PT, PT, -R14, RZ, RZ ;  /* 0x000000ff0e0ea210 */ /* 0x000fe40007ffe1ff */
[----:B------:R-:W-:Y:S01]  /*17d0*/  @!P3 LOP3.LUT R14, RZ, R15, RZ, 0x33, !PT ;  /* 0x0000000fff0eb212 */ /* 0x000fe200078e33ff */
[-C--:B--2---:R-:W-:Y:S02]  /*17e0*/  IMAD R4, R29, R153.reuse, RZ ;  /* 0x000000991d047224 */ /* 0x084fe400078e02ff */
[----:B------:R-:W-:-:S04]  /*17f0*/  IMAD.WIDE.U32 R36, R28, R153, R30 ;  /* 0x000000991c247225 */ /* 0x000fc800078e001e */
[----:B---3--:R-:W-:Y:S02]  /*1800*/  IMAD R6, R25, R152, RZ ;  /* 0x0000009819067224 */ /* 0x008fe400078e02ff */
[----:B------:R-:W-:Y:S01]  /*1810*/  IMAD.IADD R37, R37, 0x1, R4 ;  /* 0x0000000125257824 */ /* 0x000fe200078e0204 */
[C---:B----4-:R-:W-:Y:S01]  /*1820*/  SHF.L.U64.HI R31, R26.reuse, 0x5, R27 ;  /* 0x000000051a1f7819 */ /* 0x050fe2000001021b */
[----:B------:R-:W-:Y:S01]  /*1830*/  IMAD.WIDE.U32 R28, R147, 0x40, R12 ;  /* 0x00000040931c7825 */ /* 0x000fe200078e000c */
[----:B------:R-:W-:-:S03]  /*1840*/  SHF.L.U32 R30, R26, 0x5, RZ ;  /* 0x000000051a1e7819 */ /* 0x000fc600000006ff */
[----:B------:R-:W-:Y:S01]  /*1850*/  IMAD R6, R24, R8, R6 ;  /* 0x0000000818067224 */ /* 0x000fe200078e0206 */
[----:B------:R-:W-:Y:S01]  /*1860*/  MOV R8, R34 ;  /* 0x0000002200087202 */ /* 0x000fe20000000f00 */
[----:B------:R-:W-:-:S04]  /*1870*/  IMAD.WIDE.U32 R36, R152, R24, R36 ;  /* 0x0000001898247225 */ /* 0x000fc800078e0024 */
[----:B------:R-:W-:-:S04]  /*1880*/  IMAD.WIDE.U32 R24, R26, R28, R30 ;  /* 0x0000001c1a187225 */ /* 0x000fc800078e001e */
[----:B------:R-:W-:Y:S01]  /*1890*/  IMAD R5, R29, R26, RZ ;  /* 0x0000001a1d057224 */ /* 0x000fe200078e02ff */
[----:B------:R-:W-:Y:S01]  /*18a0*/  IADD3 R4, P0, PT, R36, R24, RZ ;  /* 0x0000001824047210 */ /* 0x000fe20007f1e0ff */
[----:B------:R-:W-:Y:S02]  /*18b0*/  IMAD.IADD R31, R37, 0x1, R6 ;  /* 0x00000001251f7824 */ /* 0x000fe400078e0206 */
[----:B------:R-:W-:Y:S02]  /*18c0*/  IMAD.MOV.U32 R30, RZ, RZ, R36 ;  /* 0x000000ffff1e7224 */ /* 0x000fe400078e0024 */
[-C--:B------:R-:W-:Y:S02]  /*18d0*/  IMAD R5, R27, R28.reuse, R5 ;  /* 0x0000001c1b057224 */ /* 0x080fe400078e0205 */
[----:B------:R-:W-:-:S04]  /*18e0*/  IMAD.WIDE.U32 R26, R26, R28, R30 ;  /* 0x0000001c1a1a7225 */ /* 0x000fc800078e001e */
[----:B------:R-:W-:Y:S01]  /*18f0*/  IMAD.IADD R7, R27, 0x1, R5 ;  /* 0x000000011b077824 */ /* 0x000fe200078e0205 */
[----:B------:R-:W-:Y:S01]  /*1900*/  LEA R24, P1, R26, R18, 0x1 ;  /* 0x000000121a187211 */ /* 0x000fe200078208ff */
[----:B------:R-:W-:Y:S01]  /*1910*/  IMAD R6, R77, R12, RZ ;  /* 0x0000000c4d067224 */ /* 0x000fe200078e02ff */
[----:B------:R-:W-:Y:S01]  /*1920*/  IADD3.X R5, PT, PT, R31, R5, R25, P0, !PT ;  /* 0x000000051f057210 */ /* 0x000fe200007fe419 */
[----:B------:R-:W-:Y:S01]  /*1930*/  IMAD.WIDE.U32 R8, R14, R22, R8 ;  /* 0x000000160e087225 */ /* 0x000fe200078e0008 */
[----:B------:R-:W-:Y:S02]  /*1940*/  LEA.HI.X R25, R26, R19, R7, 0x1, P1 ;  /* 0x000000131a197211 */ /* 0x000fe400008f0c07 */
[----:B------:R-:W-:Y:S01]  /*1950*/  LEA R142, P1, R32, R20, 0x1 ;  /* 0x00000014208e7211 */ /* 0x000fe200078208ff */
[----:B------:R-:W-:Y:S01]  /*1960*/  IMAD.IADD R6, R33, 0x1, R6 ;  /* 0x0000000121067824 */ /* 0x000fe200078e0206 */
[----:B------:R-:W-:Y:S01]  /*1970*/  LEA R18, P0, R4, R18, 0x1 ;  /* 0x0000001204127211 */ /* 0x000fe200078008ff */
[----:B------:R-:W-:Y:S01]  /*1980*/  @!PT LDS RZ, [RZ] ;  /* 0x00000000fffff984 */ /* 0x000fe20000000800 */
[----:B------:R-:W-:Y:S01]  /*1990*/  @!PT LDS RZ, [RZ] ;  /* 0x00000000fffff984 */ /* 0x000fe20000000800 */
[----:B------:R-:W-:Y:S01]  /*19a0*/  @!PT LDS RZ, [RZ] ;  /* 0x00000000fffff984 */ /* 0x000fe20000000800 */
[----:B------:R-:W-:Y:S01]  /*19b0*/  LDGSTS.E.BYPASS.LTC128B.128 [R81], desc[UR4][R24.64] ;  /* 0x0000000018517fae */ /* 0x000fe2000b981a04 */
[----:B------:R-:W-:Y:S01]  /*19c0*/  SHF.R.S32.HI R7, RZ, 0x1f, R14 ;  /* 0x0000001fff077819 */ /* 0x000fe2000001140e */
[----:B------:R-:W-:Y:S01]  /*19d0*/  IMAD.MOV.U32 R10, RZ, RZ, R142 ;  /* 0x000000ffff0a7224 */ /* 0x000fe200078e008e */
[----:B------:R-:W-:Y:S01]  /*19e0*/  LEA.HI.X R141, R32, R21, R6, 0x1, P1 ;  /* 0x00000015208d7211 */ /* 0x000fe200008f0c06 */
[----:B------:R-:W-:Y:S01]  /*19f0*/  LDGSTS.E.BYPASS.LTC128B.128 [R81+0x1000], desc[UR4][R24.64+0x40] ;  /* 0x0100004018517fae */ /* 0x000fe2000b981a04 */
[----:B------:R-:W-:Y:S01]  /*1a00*/  LEA.HI.X R19, R4, R19, R5, 0x1, P0 ;  /* 0x0000001304137211 */ /* 0x000fe200000f0c05 */
[----:B------:R-:W-:Y:S01]  /*1a10*/  IMAD R14, R23, R14, RZ ;  /* 0x0000000e170e7224 */ /* 0x000fe200078e02ff */
[C---:B------:R-:W-:Y:S01]  /*1a20*/  LEA R4, P0, R76.reuse, R142, 0x6 ;  /* 0x0000008e4c047211 */ /* 0x040fe200078030ff */
[----:B------:R-:W-:Y:S01]  /*1a30*/  LDGSTS.E.BYPASS.LTC128B.128 [R81+0x2000], desc[UR4][R24.64+0x80] ;  /* 0x0200008018517fae */ /* 0x000fe2000b981a04 */
[-C--:B------:R-:W-:Y:S01]  /*1a40*/  MOV R11, R141.reuse ;  /* 0x0000008d000b7202 */ /* 0x080fe20000000f00 */
[----:B------:R-:W-:Y:S01]  /*1a50*/  IMAD R7, R7, R22, R14 ;  /* 0x0000001607077224 */ /* 0x000fe200078e020e */
[----:B------:R-:W-:Y:S01]  /*1a60*/  LEA.HI.X R5, R76, R141, R77, 0x6, P0 ;  /* 0x0000008d4c057211 */ /* 0x000fe200000f344d */
[----:B------:R-:W-:Y:S02]  /*1a70*/  LDGSTS.E.BYPASS.LTC128B.128 [R81+0x800], desc[UR4][R18.64] ;  /* 0x0080000012517fae */ /* 0x000fe4000b981a04 */
[----:B------:R-:W-:-:S02]  /*1a80*/  IMAD.IADD R9, R9, 0x1, R7 ;  /* 0x0000000109097824 */ /* 0x000fc400078e0207 */
[----:B------:R-:W-:Y:S01]  /*1a90*/  LDGSTS.E.BYPASS.LTC128B.128 [R81+0x1800], desc[UR4][R18.64+0x40] ;  /* 0x0180004012517fae */ /* 0x000fe2000b981a04 */
[----:B------:R-:W-:-:S03]  /*1aa0*/  IMAD.WIDE.U32 R8, R12, R86, R8 ;  /* 0x000000560c087225 */ /* 0x000fc600078e0008 */
[----:B------:R-:W-:Y:S01]  /*1ab0*/  LDGSTS.E.BYPASS.LTC128B.128 [R81+0x2800], desc[UR4][R18.64+0x80] ;  /* 0x0280008012517fae */ /* 0x000fe2000b981a04 */
[----:B------:R-:W-:-:S03]  /*1ac0*/  LEA R92, P0, R8, R16, 0x1 ;  /* 0x00000010085c7211 */ /* 0x000fc600078008ff */
[----:B------:R-:W-:Y:S04]  /*1ad0*/  LDGSTS.E.BYPASS.LTC128B.128 [R81+0x3000], desc[UR4][R10.64] ;  /* 0x030000000a517fae */ /* 0x000fe8000b981a04 */
[----:B------:R-:W-:Y:S04]  /*1ae0*/  LDGSTS.E.BYPASS.LTC128B.128 [R81+0x4000], desc[UR4][R10.64+0x40] ;  /* 0x040000400a517fae */ /* 0x000fe8000b981a04 */
[----:B------:R-:W-:Y:S04]  /*1af0*/  LDGSTS.E.BYPASS.LTC128B.128 [R81+0x5000], desc[UR4][R10.64+0x80] ;  /* 0x050000800a517fae */ /* 0x000fe8000b981a04 */
[----:B------:R-:W-:Y:S04]  /*1b00*/  LDGSTS.E.BYPASS.LTC128B.128 [R81+0x3800], desc[UR4][R4.64] ;  /* 0x0380000004517fae */ /* 0x000fe8000b981a04 */
[----:B------:R-:W-:Y:S04]  /*1b10*/  LDGSTS.E.BYPASS.LTC128B.128 [R81+0x4800], desc[UR4][R4.64+0x40] ;  /* 0x0480004004517fae */ /* 0x000fe8000b981a04 */
[----:B------:R1:W-:Y:S04]  /*1b20*/  LDGSTS.E.BYPASS.LTC128B.128 [R81+0x5800], desc[UR4][R4.64+0x80] ;  /* 0x0580008004517fae */ /* 0x0003e8000b981a04 */
[----:B------:R-:W0:Y:S01]  /*1b30*/  LDGDEPBAR ;  /* 0x00000000000079af */ /* 0x000e220000000000 */
[----:B-1----:R-:W-:Y:S01]  /*1b40*/  IMAD R4, R87, R12, RZ ;  /* 0x0000000c57047224 */ /* 0x002fe200078e02ff */
[----:B------:R-:W-:-:S06]  /*1b50*/  DEPBAR.LE SB0, 0x0 ;  /* 0x000080000000791a */ /* 0x000fcc0000000000 */
[----:B------:R-:W-:Y:S05]  /*1b60*/  WARPSYNC.ALL ;  /* 0x0000000000007948 */ /* 0x000fea0003800000 */
[----:B------:R-:W-:-:S04]  /*1b70*/  IADD3 R4, PT, PT, R9, R4, RZ ;  /* 0x0000000409047210 */ /* 0x000fc80007ffe0ff */
        /* <DEDUP_REMOVED lines=19> */
[----:B------:R-:W-:Y:S01]  /*1cb0*/  LOP3.LUT R79, R137, 0x8, RZ, 0xc0, !PT ;  /* 0x00000008894f7812 */ /* 0x000fe200078ec0ff */
[----:B------:R-:W-:Y:S01]  /*1cc0*/  VIADD R148, R84, 0xffffffff ;  /* 0xffffffff54947836 */ /* 0x000fe20000000000 */
[C---:B------:R-:W-:Y:S01]  /*1cd0*/  LOP3.LUT R136, R4.reuse, 0x3e00, RZ, 0xc0, !PT ;  /* 0x00003e0004887812 */ /* 0x040fe200078ec0ff */
[----:B------:R-:W-:Y:S01]  /*1ce0*/  BSSY.RECONVERGENT B1, `(.L_x_9402) ;  /* 0x0000108000017945 */ /* 0x000fe20003800200 */
[----:B------:R-:W-:Y:S01]  /*1cf0*/  LOP3.LUT R4, R4, 0x100, RZ, 0xc0, !PT ;  /* 0x0000010004047812 */ /* 0x000fe200078ec0ff */
[----:B------:R-:W-:Y:S01]  /*1d00*/  IMAD.SHL.U32 R138, R76, 0x20, RZ ;  /* 0x000000204c8a7824 */ /* 0x000fe200078e00ff */
[----:B------:R-:W-:Y:S01]  /*1d10*/  LOP3.LUT R7, R80, 0xc0, RZ, 0xc0, !PT ;  /* 0x000000c050077812 */ /* 0x000fe200078ec0ff */
[----:B------:R-:W-:Y:S01]  /*1d20*/  IMAD.MOV.U32 R144, RZ, RZ, R93 ;  /* 0x000000ffff907224 */ /* 0x000fe200078e005d */
[----:B------:R-:W-:-:S02]  /*1d30*/  LOP3.LUT R6, R132, 0x18, RZ, 0xc0, !PT ;  /* 0x0000001884067812 */ /* 0x000fc400078ec0ff */
[--C-:B------:R-:W-:Y:S02]  /*1d40*/  LOP3.LUT R79, R79, 0xc0, R80.reuse, 0xf8, !PT ;  /* 0x000000c04f4f7812 */ /* 0x100fe400078ef850 */
[--C-:B------:R-:W-:Y:S02]  /*1d50*/  LOP3.LUT R5, R136, 0x20, R80.reuse, 0xf8, !PT ;  /* 0x0000002088057812 */ /* 0x100fe400078ef850 */
[--C-:B------:R-:W-:Y:S02]  /*1d60*/  LOP3.LUT R4, R4, 0x20, R80.reuse, 0xf8, !PT ;  /* 0x0000002004047812 */ /* 0x100fe400078ef850 */
[----:B------:R-:W-:Y:S02]  /*1d70*/  LOP3.LUT R7, R7, 0x8, R133, 0xf8, !PT ;  /* 0x0000000807077812 */ /* 0x000fe400078ef885 */
[----:B------:R-:W-:Y:S02]  /*1d80*/  LOP3.LUT R79, R79, R6, RZ, 0x3c, !PT ;  /* 0x000000064f4f7212 */ /* 0x000fe400078e3cff */
[----:B------:R-:W-:-:S02]  /*1d90*/  LOP3.LUT R5, R5, 0x100, R80, 0xf8, !PT ;  /* 0x0000010005057812 */ /* 0x000fc400078ef850 */
[----:B------:R-:W-:Y:S02]  /*1da0*/  LOP3.LUT R4, R4, R7, R6, 0xf6, !PT ;  /* 0x0000000704047212 */ /* 0x000fe400078ef606 */
[----:B------:R-:W-:Y:S02]  /*1db0*/  LOP3.LUT R5, R5, R79, RZ, 0xfc, !PT ;  /* 0x0000004f05057212 */ /* 0x000fe400078efcff */
[----:B------:R-:W-:Y:S01]  /*1dc0*/  LOP3.LUT P0, RZ, R133, 0x4, RZ, 0xc0, !PT ;  /* 0x0000000485ff7812 */ /* 0x000fe2000780c0ff */
[----:B------:R-:W-:Y:S01]  /*1dd0*/  IMAD R91, R4, 0x2, R135 ;  /* 0x00000002045b7824 */ /* 0x000fe200078e0287 */
[----:B------:R-:W-:Y:S02]  /*1de0*/  LEA R95, R5, R135, 0x1 ;  /* 0x00000087055f7211 */ /* 0x000fe400078e08ff */
[----:B------:R-:W-:Y:S02]  /*1df0*/  MOV R78, 0x20 ;  /* 0x00000020004e7802 */ /* 0x000fe40000000f00 */
[----:B------:R-:W-:Y:S01]  /*1e00*/  LDSM.16.M88.4 R28, [R91+0x3000] ;  /* 0x003000005b1c783b */ /* 0x000fe20000000200 */
[----:B------:R-:W-:-:S02]  /*1e10*/  SHF.L.U64.HI R139, R76, 0x5, R77 ;  /* 0x000000054c8b7819 */ /* 0x000fc4000001024d */
[----:B------:R-:W-:Y:S01]  /*1e20*/  SEL R78, R78, 0xffffffe0, !P0 ;  /* 0xffffffe04e4e7807 */ /* 0x000fe20004000000 */
[----:B------:R-:W3:Y:S01]  /*1e30*/  LDSM.16.M88.4 R40, [R95] ;  /* 0x000000005f28783b */ /* 0x000ee20000000200 */
[----:B------:R-:W-:Y:S02]  /*1e40*/  ISETP.GT.AND P0, PT, R148, R140, PT ;  /* 0x0000008c9400720c */ /* 0x000fe40003f04270 */
[C---:B------:R-:W-:Y:S01]  /*1e50*/  IADD3 R90, PT, PT, R78.reuse, R91, RZ ;  /* 0x0000005b4e5a7210 */ /* 0x040fe20007ffe0ff */
[----:B------:R-:W-:Y:S01]  /*1e60*/  IMAD.IADD R94, R78, 0x1, R95 ;  /* 0x000000014e5e7824 */ /* 0x000fe200078e025f */
[----:B------:R-:W4:Y:S01]  /*1e70*/  LDSM.16.M88.4 R56, [R91+0x3400] ;  /* 0x003400005b38783b */ /* 0x000f220000000200 */
[----:B------:R-:W-:Y:S02]  /*1e80*/  MOV R145, R92 ;  /* 0x0000005c00917202 */ /* 0x000fe40000000f00 */
[----:B------:R-:W-:Y:S01]  /*1e90*/  MOV R160, R83 ;  /* 0x0000005300a07202 */ /* 0x000fe20000000f00 */
[----:B------:R-:W5:Y:S01]  /*1ea0*/  LDSM.16.M88.4 R48, [R91+0x3800] ;  /* 0x003800005b30783b */ /* 0x000f620000000200 */
[----:B------:R-:W-:-:S03]  /*1eb0*/  MOV R161, R82 ;  /* 0x0000005200a17202 */ /* 0x000fc60000000f00 */
        /* <DEDUP_REMOVED lines=13> */
[C---:B-----5:R-:W-:Y:S08]  /*1f90*/  HMMA.16816.F32.BF16 R52, R40.reuse, R48, RZ ;  /* 0x000000302834723c */ /* 0x060ff000000418ff */
        /* <DEDUP_REMOVED lines=31> */
[C---:B------:R-:W-:Y:S01]  /*2190*/  HMMA.16816.F32.BF16 R68, R64.reuse, R60, R52 ;  /* 0x0000003c4044723c */ /* 0x040fe20000041834 */
[----:B------:R-:W4:Y:S07]  /*21a0*/  LDSM.16.M88.4 R52, [R91+0x5400] ;  /* 0x005400005b34783b */ /* 0x000f2e0000000200 */
[----:B------:R-:W-:Y:S01]  /*21b0*/  HMMA.16816.F32.BF16 R48, R64, R62, R48 ;  /* 0x0000003e4030723c */ /* 0x000fe20000041830 */
[-C--:B--2---:R-:W-:Y:S01]  /*21c0*/  FMUL.FTZ R12, R12, R85.reuse ;  /* 0x000000550c0c7220 */ /* 0x084fe20000410000 */
[-C--:B------:R-:W-:Y:S01]  /*21d0*/  FMUL.FTZ R13, R13, R85.reuse ;  /* 0x000000550d0d7220 */ /* 0x080fe20000410000 */
[-C--:B------:R-:W-:Y:S01]  /*21e0*/  FMUL.FTZ R14, R14, R85.reuse ;  /* 0x000000550e0e7220 */ /* 0x080fe20000410000 */
[-C--:B------:R-:W-:Y:S01]  /*21f0*/  FMUL.FTZ R15, R15, R85.reuse ;  /* 0x000000550f0f7220 */ /* 0x080fe20000410000 */
[----:B------:R-:W2:Y:S01]  /*2200*/  MUFU.TANH R60, R12 ;  /* 0x0000000c003c7308 */ /* 0x000ea20000002400 */
[----:B------:R-:W-:-:S02]  /*2210*/  FMUL.FTZ R28, R28, R85 ;  /* 0x000000551c1c7220 */ /* 0x000fc40000410000 */
[C---:B------:R-:W-:Y:S01]  /*2220*/  HMMA.16816.F32.BF16 R72, R36.reuse, R32, R24 ;  /* 0x000000202448723c */ /* 0x040fe20000041818 */
[----:B------:R-:W-:Y:S01]  /*2230*/  LDSM.16.M88.4 R24, [R90+0x5400] ;  /* 0x005400005a18783b */ /* 0x000fe20000000200 */
[-C--:B------:R-:W-:Y:S01]  /*2240*/  FMUL.FTZ R29, R29, R85.reuse ;  /* 0x000000551d1d7220 */ /* 0x080fe20000410000 */
[-C--:B------:R-:W-:Y:S01]  /*2250*/  FMUL.FTZ R30, R30, R85.reuse ;  /* 0x000000551e1e7220 */ /* 0x080fe20000410000 */
[----:B------:R-:W-:Y:S01]  /*2260*/  FMUL.FTZ R31, R31, R85 ;  /* 0x000000551f1f7220 */ /* 0x000fe20000410000 */
[----:B------:R-:W1:Y:S03]  /*2270*/  MUFU.TANH R61, R13 ;  /* 0x0000000d003d7308 */ /* 0x000e660000002400 */
[----:B------:R-:W-:Y:S01]  /*2280*/  HMMA.16816.F32.BF16 R56, R36, R34, R56 ;  /* 0x000000222438723c */ /* 0x000fe20000041838 */
[----:B------:R-:W5:Y:S04]  /*2290*/  LDSM.16.M88.4 R32, [R90+0x4c00] ;  /* 0x004c00005a20783b */ /* 0x000f680000000200 */
[----:B------:R-:W2:Y:S03]  /*22a0*/  MUFU.TANH R62, R14 ;  /* 0x0000000e003e7308 */ /* 0x000ea60000002400 */
[----:B---3--:R-:W-:Y:S05]  /*22b0*/  HMMA.16816.F32.BF16 R44, R64, R16, R44 ;  /* 0x00000010402c723c */ /* 0x008fea000004182c */
[----:B------:R3:W2:Y:S03]  /*22c0*/  MUFU.TANH R63, R15 ;  /* 0x0000000f003f7308 */ /* 0x0006a60000002400 */
[C---:B-1----:R-:W-:Y:S05]  /*22d0*/  HMMA.16816.F32.BF16 R68, R36.reuse, R4, R68 ;  /* 0x000000042444723c */ /* 0x042fea0000041844 */
[----:B------:R-:W1:Y:S03]  /*22e0*/  MUFU.TANH R94, R28 ;  /* 0x0000001c005e7308 */ /* 0x000e660000002400 */
[----:B------:R-:W-:Y:S01]  /*22f0*/  HMMA.16816.F32.BF16 R48, R36, R6, R48 ;  /* 0x000000062430723c */ /* 0x000fe20000041830 */
[----:B------:R-:W-:Y:S04]  /*2300*/  LDSM.16.M88.4 R4, [R91+0x5c00] ;  /* 0x005c00005b04783b */ /* 0x000fe80000000200 */
[----:B------:R-:W1:Y:S01]  /*2310*/  MUFU.TANH R96, R29 ;  /* 0x0000001d00607308 */ /* 0x000e620000002400 */
[----:B---3--:R-:W3:Y:S02]  /*2320*/  LDSM.16.M88.4 R12, [R91+0x5800] ;  /* 0x005800005b0c783b */ /* 0x008ee40000000200 */
[----:B------:R-:W-:Y:S05]  /*2330*/  HMMA.16816.F32.BF16 R40, R64, R18, R40 ;  /* 0x000000124028723c */ /* 0x000fea0000041828 */
[----:B------:R-:W1:Y:S03]  /*2340*/  MUFU.TANH R95, R30 ;  /* 0x0000001e005f7308 */ /* 0x000e660000002400 */
[C---:B----4-:R-:W-:Y:S05]  /*2350*/  HMMA.16816.F32.BF16 R72, R20.reuse, R52, R72 ;  /* 0x000000341448723c */ /* 0x050fea0000041848 */
[----:B------:R4:W1:Y:S03]  /*2360*/  MUFU.TANH R97, R31 ;  /* 0x0000001f00617308 */ /* 0x0008660000002400 */
[----:B------:R-:W-:Y:S01]  /*2370*/  HMMA.16816.F32.BF16 R56, R20, R54, R56 ;  /* 0x000000361438723c */ /* 0x000fe20000041838 */
[----:B------:R-:W2:Y:S07]  /*2380*/  LDSM.16.M88.4 R52, [R90+0x5800] ;  /* 0x005800005a34783b */ /* 0x000eae0000000200 */
[C---:B-----5:R-:W-:Y:S08]  /*2390*/  HMMA.16816.F32.BF16 R44, R36.reuse, R32, R44 ;  /* 0x00000020242c723c */ /* 0x060ff0000004182c */
[----:B------:R-:W-:Y:S08]  /*23a0*/  HMMA.16816.F32.BF16 R40, R36, R34, R40 ;  /* 0x000000222428723c */ /* 0x000ff00000041828 */
[C---:B---3--:R-:W-:Y:S08]  /*23b0*/  HMMA.16816.F32.BF16 R68, R20.reuse, R12, R68 ;  /* 0x0000000c1444723c */ /* 0x048ff00000041844 */
[----:B------:R-:W-:Y:S01]  /*23c0*/  HMMA.16816.F32.BF16 R48, R20, R14, R48 ;  /* 0x0000000e1430723c */ /* 0x000fe20000041830 */
[----:B------:R3:W5:Y:S01]  /*23d0*/  LDSM.16.M88.4 R12, [R90+0x5c00] ;  /* 0x005c00005a0c783b */ /* 0x0007620000000200 */
[----:B------:R-:W-:-:S06]  /*23e0*/  DEPBAR.LE SB0, 0x0 ;  /* 0x000080000000791a */ /* 0x000fcc0000000000 */
[C---:B------:R-:W-:Y:S08]  /*23f0*/  HMMA.16816.F32.BF16 R44, R20.reuse, R4, R44 ;  /* 0x00000004142c723c */ /* 0x040ff0000004182c */
[----:B------:R-:W-:Y:S08]  /*2400*/  HMMA.16816.F32.BF16 R40, R20, R6, R40 ;  /* 0x000000061428723c */ /* 0x000ff00000041828 */
[----:B------:R-:W-:Y:S01]  /*2410*/  HMMA.16816.F32.BF16 R56, R8, R26, R56 ;  /* 0x0000001a0838723c */ /* 0x000fe20000041838 */
[----:B---3--:R-:W-:-:S02]  /*2420*/  SHF.L.U64.HI R90, R86, 0x5, R87 ;  /* 0x00000005565a7819 */ /* 0x008fc40000010257 */
[----:B------:R-:W-:-:S05]  /*2430*/  SHF.L.U32 R87, R86, 0x5, RZ ;  /* 0x0000000556577819 */ /* 0x000fca00000006ff */
[C---:B------:R-:W-:Y:S08]  /*2440*/  HMMA.16816.F32.BF16 R72, R8.reuse, R24, R72 ;  /* 0x000000180848723c */ /* 0x040ff00000041848 */
[----:B--2---:R-:W-:Y:S03]  /*2450*/  HMMA.16816.F32.BF16 R68, R8, R52, R68 ;  /* 0x000000340844723c */ /* 0x004fe60000041844 */
[-C--:B------:R-:W-:Y:S01]  /*2460*/  FMUL.FTZ R56, R56, R85.reuse ;  /* 0x0000005538387220 */ /* 0x080fe20000410000 */
[-C--:B------:R-:W-:Y:S01]  /*2470*/  FMUL.FTZ R18, R58, R85.reuse ;  /* 0x000000553a127220 */ /* 0x080fe20000410000 */
[----:B------:R-:W-:-:S03]  /*2480*/  FMUL.FTZ R59, R59, R85 ;  /* 0x000000553b3b7220 */ /* 0x000fc60000410000 */
[C---:B------:R-:W-:Y:S01]  /*2490*/  HMMA.16816.F32.BF16 R48, R8.reuse, R54, R48 ;  /* 0x000000360830723c */ /* 0x040fe20000041830 */
[----:B------:R-:W2:Y:S02]  /*24a0*/  MUFU.TANH R109, R59 ;  /* 0x0000003b006d7308 */ /* 0x000ea40000002400 */
[-C--:B------:R-:W-:Y:S01]  /*24b0*/  FMUL.FTZ R17, R74, R85.reuse ;  /* 0x000000554a117220 */ /* 0x080fe20000410000 */
[-C--:B------:R-:W-:Y:S01]  /*24c0*/  FMUL.FTZ R72, R72, R85.reuse ;  /* 0x0000005548487220 */ /* 0x080fe20000410000 */
[-C--:B------:R-:W-:Y:S01]  /*24d0*/  FMUL.FTZ R73, R73, R85.reuse ;  /* 0x0000005549497220 */ /* 0x080fe20000410000 */
[-C--:B------:R-:W-:Y:S02]  /*24e0*/  FMUL.FTZ R16, R75, R85.reuse ;  /* 0x000000554b107220 */ /* 0x080fe40000410000 */
[----:B-----5:R-:W-:Y:S01]  /*24f0*/  HMMA.16816.F32.BF16 R44, R8, R12, R44 ;  /* 0x0000000c082c723c */ /* 0x020fe2000004182c */
[----:B------:R3:W1:Y:S02]  /*2500*/  MUFU.TANH R74, R56 ;  /* 0x00000038004a7308 */ /* 0x0006640000002400 */
[-C--:B----4-:R-:W-:Y:S01]  /*2510*/  FMUL.FTZ R31, R70, R85.reuse ;  /* 0x00000055461f7220 */ /* 0x090fe20000410000 */
[-C--:B------:R-:W-:Y:S01]  /*2520*/  FMUL.FTZ R30, R71, R85.reuse ;  /* 0x00000055471e7220 */ /* 0x080fe20000410000 */
[-C--:B------:R-:W-:Y:S01]  /*2530*/  FMUL.FTZ R68, R68, R85.reuse ;  /* 0x0000005544447220 */ /* 0x080fe20000410000 */
[----:B------:R-:W-:-:S02]  /*2540*/  FMUL.FTZ R69, R69, R85 ;  /* 0x0000005545457220 */ /* 0x000fc40000410000 */
[----:B------:R-:W-:Y:S01]  /*2550*/  HMMA.16816.F32.BF16 R40, R8, R14, R40 ;  /* 0x0000000e0828723c */ /* 0x000fe20000041828 */
[----:B------:R-:W4:Y:S02]  /*2560*/  MUFU.TANH R72, R72 ;  /* 0x0000004800487308 */ /* 0x000f240000002400 */
[-C--:B------:R-:W-:Y:S01]  /*2570*/  FMUL.FTZ R35, R48, R85.reuse ;  /* 0x0000005530237220 */ /* 0x080fe20000410000 */
[-C--:B------:R-:W-:Y:S01]  /*2580*/  FMUL.FTZ R33, R50, R85.reuse ;  /* 0x0000005532217220 */ /* 0x080fe20000410000 */
[-C--:B------:R-:W-:Y:S01]  /*2590*/  FMUL.FTZ R32, R51, R85.reuse ;  /* 0x0000005533207220 */ /* 0x080fe20000410000 */
[----:B------:R-:W-:-:S03]  /*25a0*/  FMUL.FTZ R49, R49, R85 ;  /* 0x0000005531317220 */ /* 0x000fc60000410000 */
[----:B------:R-:W1:Y:S01]  /*25b0*/  MUFU.TANH R73, R73 ;  /* 0x0000004900497308 */ /* 0x000e620000002400 */
[-C--:B---3--:R-:W-:Y:S01]  /*25c0*/  FMUL.FTZ R56, R57, R85.reuse ;  /* 0x0000005539387220 */ /* 0x088fe20000410000 */
[-C--:B------:R-:W-:Y:S01]  /*25d0*/  FMUL.FTZ R28, R44, R85.reuse ;  /* 0x000000552c1c7220 */ /* 0x080fe20000410000 */
[-C--:B------:R-:W-:Y:S01]  /*25e0*/  FMUL.FTZ R29, R45, R85.reuse ;  /* 0x000000552d1d7220 */ /* 0x080fe20000410000 */
[-C--:B------:R-:W-:Y:S01]  /*25f0*/  FMUL.FTZ R25, R46, R85.reuse ;  /* 0x000000552e197220 */ /* 0x080fe20000410000 */
[----:B------:R-:W-:-:S03]  /*2600*/  FMUL.FTZ R24, R47, R85 ;  /* 0x000000552f187220 */ /* 0x000fc60000410000 */
[----:B------:R-:W3:Y:S02]  /*2610*/  MUFU.TANH R17, R17 ;  /* 0x0000001100117308 */ /* 0x000ee40000002400 */
        /* <DEDUP_REMOVED lines=38> */
.L_x_9405:
[----:B------:R-:W2:Y:S01]  /*2880*/  LD.E R12, desc[UR4][R2.64+0x170] ;  /* 0x00017004020c7980 */ /* 0x000ea2000c101900 */
[----:B------:R-:W-:-:S04]  /*2890*/  SHF.L.U32 R4, R148, 0x6, RZ ;  /* 0x0000000694047819 */ /* 0x000fc800000006ff */
[----:B------:R-:W-:Y:S01]  /*28a0*/  IABS R7, R4 ;  /* 0x0000000400077213 */ /* 0x000fe20000000000 */
[----:B------:R-:W-:-:S05]  /*28b0*/  VIADD R10, R4, 0xffffffc0 ;  /* 0xffffffc0040a7836 */ /* 0x000fca0000000000 */
[----:B------:R-:W-:Y:S02]  /*28c0*/  IABS R5, R10 ;  /* 0x0000000a00057213 */ /* 0x000fe40000000000 */
[-C--:B--2---:R-:W-:Y:S02]  /*28d0*/  IABS R8, R12.reuse ;  /* 0x0000000c00087213 */ /* 0x084fe40000000000 */
[-C--:B------:R-:W-:Y:S02]  /*28e0*/  IABS R6, R12.reuse ;  /* 0x0000000c00067213 */ /* 0x080fe40000000000 */
[----:B------:R-:W2:Y:S01]  /*28f0*/  I2F.RP R14, R8 ;  /* 0x00000008000e7306 */ /* 0x000ea20000209400 */
[----:B------:R-:W-:Y:S02]  /*2900*/  LOP3.LUT R4, R4, R12, RZ, 0x3c, !PT ;  /* 0x0000000c04047212 */ /* 0x000fe400078e3cff */
[----:B------:R-:W-:Y:S02]  /*2910*/  IADD3 R6, PT, PT, RZ, -R6, RZ ;  /* 0x80000006ff067210 */ /* 0x000fe40007ffe0ff */
[----:B------:R-:W-:-:S02]  /*2920*/  LOP3.LUT R10, R10, R12, RZ, 0x3c, !PT ;  /* 0x0000000c0a0a7212 */ /* 0x000fc400078e3cff */
[----:B------:R-:W-:Y:S02]  /*2930*/  ISETP.GE.AND P2, PT, R4, RZ, PT ;  /* 0x000000ff0400720c */ /* 0x000fe40003f46270 */
[----:B------:R-:W-:Y:S02]  /*2940*/  ISETP.GE.AND P0, PT, R10, RZ, PT ;  /* 0x000000ff0a00720c */ /* 0x000fe40003f06270 */
[----:B------:R-:W-:Y:S01]  /*2950*/  LOP3.LUT R4, RZ, R12, RZ, 0x33, !PT ;  /* 0x0000000cff047212 */ /* 0x000fe200078e33ff */
        /* <DEDUP_REMOVED lines=16> */
[-C--:B------:R-:W-:Y:S02]  /*2a60*/  ISETP.GE.U32.AND P4, PT, R5, R8.reuse, PT ;  /* 0x000000080500720c */ /* 0x080fe40003f86070 */
[-C--:B------:R-:W-:Y:S02]  /*2a70*/  @!P3 IADD3 R6, PT, PT, R6, -R8.reuse, RZ ;  /* 0x800000080606b210 */ /* 0x080fe40007ffe0ff */
[----:B------:R-:W-:Y:S02]  /*2a80*/  @!P3 IADD3 R11, PT, PT, R11, 0x1, RZ ;  /* 0x000000010b0bb810 */ /* 0x000fe40007ffe0ff */
[----:B------:R-:W-:-:S07]  /*2a90*/  ISETP.GE.U32.AND P5, PT, R6, R8, PT ;  /* 0x000000080600720c */ /* 0x000fce0003fa6070 */
[----:B------:R-:W-:-:S04]  /*2aa0*/  @P4 VIADD R9, R9, 0x1 ;  /* 0x0000000109094836 */ /* 0x000fc80000000000 */
[----:B------:R-:W-:Y:S02]  /*2ab0*/  IMAD.MOV.U32 R7, RZ, RZ, R9 ;  /* 0x000000ffff077224 */ /* 0x000fe400078e0009 */
[----:B------:R-:W-:Y:S01]  /*2ac0*/  @P5 IADD3 R11, PT, PT, R11, 0x1, RZ ;  /* 0x000000010b0b5810 */ /* 0x000fe20007ffe0ff */
[----:B------:R-:W2:Y:S02]  /*2ad0*/  LD.E.64 R8, desc[UR4][R2.64+0x38] ;  /* 0x0000380402087980 */ /* 0x000ea4000c101b00 */
[----:B------:R-:W-:Y:S02]  /*2ae0*/  @!P0 IADD3 R7, PT, PT, -R7, RZ, RZ ;  /* 0x000000ff07078210 */ /* 0x000fe40007ffe1ff */
[----:B------:R-:W-:Y:S02]  /*2af0*/  @!P2 IMAD.MOV R11, RZ, RZ, -R11 ;  /* 0x000000ffff0ba224 */ /* 0x000fe400078e0a0b */
[----:B------:R-:W-:-:S03]  /*2b00*/  SEL R7, R4, R7, !P1 ;  /* 0x0000000704077207 */ /* 0x000fc60004800000 */
[----:B------:R-:W-:Y:S02]  /*2b10*/  SEL R4, R4, R11, !P1 ;  /* 0x0000000b04047207 */ /* 0x000fe40004800000 */
        /* <DEDUP_REMOVED lines=21> */
.L_x_9406:
[----:B------:R-:W-:Y:S05]  /*2c70*/  BSYNC.RECONVERGENT B0 ;  /* 0x0000000000007941 */ /* 0x000fea0003800200 */
.L_x_9404:
        /* <DEDUP_REMOVED lines=14> */
.L_x_9403:
[----:B------:R-:W-:Y:S05]  /*2d60*/  BSYNC.RECONVERGENT B1 ;  /* 0x0000000000017941 */ /* 0x000fea0003800200 */
.L_x_9402:
        /* <DEDUP_REMOVED lines=64> */
[-CC-:B------:R-:W-:Y:S01]  /*3170*/  FFMA.FTZ R111, R35, R119.reuse, -R122.reuse ;  /* 0x00000077236f7223 */ /* 0x180fe2000001087a */
[-C--:B------:R-:W-:Y:S01]  /*3180*/  FFMA.FTZ R110, R110, R119.reuse, -R122 ;  /* 0x000000776e6e7223 */ /* 0x080fe2000001087a */
[-CC-:B------:R-:W-:Y:S01]  /*3190*/  FFMA.FTZ R112, R31, R119.reuse, -R118.reuse ;  /* 0x000000771f707223 */ /* 0x180fe20000010876 */
[----:B------:R-:W4:Y:S01]  /*31a0*/  MUFU.EX2 R100, R100 ;  /* 0x0000006400647308 */ /* 0x000f220000000800 */
[-CC-:B------:R-:W-:Y:S01]  /*31b0*/  FFMA.FTZ R115, R30, R119.reuse, -R118.reuse ;  /* 0x000000771e737223 */ /* 0x180fe20000010876 */
[-CC-:B------:R-:W-:Y:S01]  /*31c0*/  FFMA.FTZ R116, R33, R119.reuse, -R118.reuse ;  /* 0x0000007721747223 */ /* 0x180fe20000010876 */
[-C--:B------:R-:W-:Y:S01]  /*31d0*/  FFMA.FTZ R117, R32, R119.reuse, -R118 ;  /* 0x0000007720757223 */ /* 0x080fe20000010876 */
[-CC-:B------:R-:W-:Y:S01]  /*31e0*/  FFMA.FTZ R120, R28, R119.reuse, -R122.reuse ;  /* 0x000000771c787223 */ /* 0x180fe2000001087a */
[-CC-:B------:R-:W-:Y:S01]  /*31f0*/  FFMA.FTZ R121, R29, R119.reuse, -R122.reuse ;  /* 0x000000771d797223 */ /* 0x180fe2000001087a */
[----:B------:R-:W-:Y:S01]  /*3200*/  LDSM.16.MT88.4 R32, [R107+0x7800] ;  /* 0x007800006b20783b */ /* 0x000fe20000004200 */
[-CC-:B------:R-:W-:Y:S01]  /*3210*/  FFMA.FTZ R123, R27, R119.reuse, -R122.reuse ;  /* 0x000000771b7b7223 */ /* 0x180fe2000001087a */
[----:B------:R-:W5:Y:S01]  /*3220*/  MUFU.EX2 R99, R99 ;  /* 0x0000006300637308 */ /* 0x000f620000000800 */
[----:B---3--:R-:W-:Y:S01]  /*3230*/  F2FP.BF16.F32.PACK_AB R48, R103, R104 ;  /* 0x000000686730723e */ /* 0x008fe200000010ff */
[----:B------:R-:W-:Y:S01]  /*3240*/  LDSM.16.MT88.4 R28, [R134+0x8800] ;  /* 0x00880000861c783b */ /* 0x000fe20000004200 */
[-C--:B------:R-:W-:Y:S01]  /*3250*/  FFMA.FTZ R162, R26, R119.reuse, -R122 ;  /* 0x000000771aa27223 */ /* 0x080fe2000001087a */
[-CC-:B------:R-:W-:Y:S01]  /*3260*/  FFMA.FTZ R122, R25, R119.reuse, -R118.reuse ;  /* 0x00000077197a7223 */ /* 0x180fe20000010876 */
[-CC-:B------:R-:W-:Y:S01]  /*3270*/  FFMA.FTZ R124, R24, R119.reuse, -R118.reuse ;  /* 0x00000077187c7223 */ /* 0x180fe20000010876 */
[-CC-:B------:R-:W-:Y:S01]  /*3280*/  FFMA.FTZ R113, R113, R119.reuse, -R118.reuse ;  /* 0x0000007771717223 */ /* 0x180fe20000010876 */
[----:B------:R-:W-:Y:S01]  /*3290*/  FFMA.FTZ R159, R114, R119, -R118 ;  /* 0x00000077729f7223 */ /* 0x000fe20000010876 */
[----:B------:R-:W-:Y:S01]  /*32a0*/  MUFU.EX2 R106, R106 ;  /* 0x0000006a006a7308 */ /* 0x000fe20000000800 */
[----:B------:R-:W-:Y:S01]  /*32b0*/  FADD.FTZ R103, R104, R103 ;  /* 0x0000006768677221 */ /* 0x000fe20000010000 */
[----:B------:R-:W-:Y:S01]  /*32c0*/  LDSM.16.MT88.4 R24, [R134+0x6c00] ;  /* 0x006c00008618783b */ /* 0x000fe20000004200 */
[----:B------:R-:W-:-:S02]  /*32d0*/  ISETP.GE.AND P0, PT, R84, R140, PT ;  /* 0x0000008c5400720c */ /* 0x000fc40003f06270 */
        /* <DEDUP_REMOVED lines=65> */
[----:B------:R-:W4:Y:S01]  /*36f0*/  LDSM.16.MT88.4 R12, [R134+0x6800] ;  /* 0x00680000860c783b */ /* 0x000f220000004200 */
[----:B------:R-:W-:Y:S06]  /*3700*/  MUFU.EX2 R162, R162 ;  /* 0x000000a200a27308 */ /* 0x000fec0000000800 */
[C---:B------:R-:W-:Y:S02]  /*3710*/  HMMA.16816.F32.BF16 R44, R4.reuse, R20, R44 ;  /* 0x00000014042c723c */ /* 0x040fe4000004182c */
[----:B------:R-:W4:Y:S06]  /*3720*/  MUFU.EX2 R122, R122 ;  /* 0x0000007a007a7308 */ /* 0x000f2c0000000800 */
[C---:B-1----:R-:W-:Y:S02]  /*3730*/  HMMA.16816.F32.BF16 R56, R4.reuse, R8, R56 ;  /* 0x000000080438723c */ /* 0x042fe40000041838 */
[----:B------:R-:W1:Y:S06]  /*3740*/  MUFU.EX2 R124, R124 ;  /* 0x0000007c007c7308 */ /* 0x000e6c0000000800 */
[C---:B------:R-:W-:Y:S01]  /*3750*/  HMMA.16816.F32.BF16 R52, R4.reuse, R10, R52 ;  /* 0x0000000a0434723c */ /* 0x040fe20000041834 */
[----:B------:R-:W1:Y:S01]  /*3760*/  LDSM.16.MT88.4 R8, [R107+0x6800] ;  /* 0x006800006b08783b */ /* 0x000e620000004200 */
[----:B------:R-:W1:Y:S06]  /*3770*/  MUFU.EX2 R113, R113 ;  /* 0x0000007100717308 */ /* 0x000e6c0000000800 */
[C---:B-----5:R-:W-:Y:S02]  /*3780*/  HMMA.16816.F32.BF16 R36, R4.reuse, R16, R36 ;  /* 0x000000100424723c */ /* 0x060fe40000041824 */
[----:B------:R-:W5:Y:S06]  /*3790*/  MUFU.EX2 R159, R159 ;  /* 0x0000009f009f7308 */ /* 0x000f6c0000000800 */
[C---:B------:R-:W-:Y:S01]  /*37a0*/  HMMA.16816.F32.BF16 R40, R4.reuse, R18, R40 ;  /* 0x000000120428723c */ /* 0x040fe20000041828 */
[----:B------:R-:W5:Y:S07]  /*37b0*/  LDSM.16.MT88.4 R16, [R134+0x7800] ;  /* 0x007800008610783b */ /* 0x000f6e0000004200 */
        /* <DEDUP_REMOVED lines=18> */
[----:B-1----:R-:W-:Y:S01]  /*38e0*/  FADD.FTZ R117, R124, R117 ;  /* 0x000000757c757221 */ /* 0x002fe20000010000 */
[----:B------:R-:W-:-:S03]  /*38f0*/  FADD.FTZ R110, R123, R110 ;  /* 0x0000006e7b6e7221 */ /* 0x000fc60000010000 */
[----:B------:R-:W-:Y:S02]  /*3900*/  FADD.FTZ R117, R113, R117 ;  /* 0x0000007571757221 */ /* 0x000fe40000010000 */
[C---:B------:R-:W-:Y:S08]  /*3910*/  HMMA.16816.F32.BF16 R72, R4.reuse, R8, R72 ;  /* 0x000000080448723c */ /* 0x040ff00000041848 */
[C---:B------:R-:W-:Y:S01]  /*3920*/  HMMA.16816.F32.BF16 R68, R4.reuse, R10, R68 ;  /* 0x0000000a0444723c */ /* 0x040fe20000041844 */
[----:B------:R-:W1:Y:S07]  /*3930*/  LDSM.16.MT88.4 R8, [R134+0x7c00] ;  /* 0x007c00008608783b */ /* 0x000e6e0000004200 */
[C---:B-----5:R-:W-:Y:S08]  /*3940*/  HMMA.16816.F32.BF16 R64, R4.reuse, R16, R64 ;  /* 0x000000100440723c */ /* 0x060ff00000041840 */
[C---:B------:R-:W-:Y:S01]  /*3950*/  HMMA.16816.F32.BF16 R60, R4.reuse, R18, R60 ;  /* 0x00000012043c723c */ /* 0x040fe2000004183c */
[----:B------:R-:W3:Y:S07]  /*3960*/  LDSM.16.MT88.4 R16, [R107+0x7c00] ;  /* 0x007c00006b10783b */ /* 0x000eee0000004200 */
[C---:B------:R-:W-:Y:S08]  /*3970*/  HMMA.16816.F32.BF16 R56, R4.reuse, R32, R56 ;  /* 0x000000200438723c */ /* 0x040ff00000041838 */
[C---:B------:R-:W-:Y:S08]  /*3980*/  HMMA.16816.F32.BF16 R52, R4.reuse, R34, R52 ;  /* 0x000000220434723c */ /* 0x040ff00000041834 */
[C---:B------:R-:W-:Y:S08]  /*3990*/  HMMA.16816.F32.BF16 R36, R4.reuse, R28, R36 ;  /* 0x0000001c0424723c */ /* 0x040ff00000041824 */
        /* <DEDUP_REMOVED lines=26> */
[----:B------:R-:W-:Y:S01]  /*3b40*/  IMAD.MOV.U32 R157, RZ, RZ, R0 ;  /* 0x000000ffff9d7224 */ /* 0x000fe200078e0000 */
[C---:B------:R-:W-:Y:S01]  /*3b50*/  SHF.L.U64.HI R156, R87.reuse, 0x1, R90 ;  /* 0x00000001579c7819 */ /* 0x040fe2000001025a */
[----:B------:R-:W-:Y:S01]  /*3b60*/  IMAD.SHL.U32 R155, R87, 0x2, RZ ;  /* 0x00000002579b7824 */ /* 0x000fe200078e00ff */
[----:B------:R-:W-:Y:S01]  /*3b70*/  ISETP.NE.AND.EX P1, PT, R89, RZ, PT, P1 ;  /* 0x000000ff5900720c */ /* 0x000fe20003f25310 */
[----:B------:R-:W-:Y:S01]  /*3b80*/  IMAD.MOV.U32 R84, RZ, RZ, R86 ;  /* 0x000000ffff547224 */ /* 0x000fe200078e0056 */
[----:B------:R-:W-:Y:S01]  /*3b90*/  MOV R0, R85 ;  /* 0x0000005500007202 */ /* 0x000fe20000000f00 */
[C---:B------:R-:W-:Y:S01]  /*3ba0*/  VIADD R154, R134.reuse, 0x6020 ;  /* 0x00006020869a7836 */ /* 0x040fe20000000000 */
[----:B------:R-:W-:-:S09]  /*3bb0*/  IADD3 R158, PT, PT, R134, 0x6000, RZ ;  /* 0x00006000869e7810 */ /* 0x000fd20007ffe0ff */
.L_x_9414:
        /* <DEDUP_REMOVED lines=78> */
.L_x_9409:
[----:B------:R-:W-:Y:S05]  /*40a0*/  BSYNC.RECONVERGENT B0 ;  /* 0x0000000000007941 */ /* 0x000fea0003800200 */
.L_x_9408:
        /* <DEDUP_REMOVED lines=12> */
[-C--:B------:R-:W-:Y:S02]  /*4170*/  MOV R5, R144.reuse ;  /* 0x0000009000057202 */ /* 0x080fe40000000f00 */
[----:B------:R-:W-:Y:S01]  /*4180*/  LOP3.LUT R163, R4, R163, RZ, 0xfc, !PT ;  /* 0x000000a304a37212 */ /* 0x000fe200078efcff */
[----:B------:R-:W-:Y:S01]  /*4190*/  IMAD.MOV.U32 R4, RZ, RZ, R145 ;  /* 0x000000ffff047224 */ /* 0x000fe200078e0091 */
[----:B------:R-:W-:Y:S02]  /*41a0*/  IADD3 R10, P0, PT, R155, R145, RZ ;  /* 0x000000919b0a7210 */ /* 0x000fe40007f1e0ff */
[----:B------:R-:W-:Y:S02]  /*41b0*/  SHF.L.U32 R9, R133, 0x4, RZ ;  /* 0x0000000485097819 */ /* 0x000fe400000006ff */
[----:B------:R-:W-:Y:S01]  /*41c0*/  IADD3.X R11, PT, PT, R156, R144, RZ, P0, !PT ;  /* 0x000000909c0b7210 */ /* 0x000fe200007fe4ff */
[----:B-1----:R-:W-:Y:S01]  /*41d0*/  ULEA UR6, UR6, UR7, 0x18 ;  /* 0x0000000706067291 */ /* 0x002fe2000f8ec0ff */
[----:B------:R-:W-:Y:S02]  /*41e0*/  LOP3.LUT R136, R9, 0x3e00, RZ, 0xc0, !PT ;  /* 0x00003e0009887812 */ /* 0x000fe400078ec0ff */
[----:B------:R-:W-:Y:S02]  /*41f0*/  SHF.R.U32.HI R137, RZ, 0x1, R133 ;  /* 0x00000001ff897819 */ /* 0x000fe40000011685 */
[----:B------:R-:W-:Y:S02]  /*4200*/  LOP3.LUT R7, R133, 0x8, RZ, 0xc0, !PT ;  /* 0x0000000885077812 */ /* 0x000fe400078ec0ff */
[----:B------:R-:W-:Y:S02]  /*4210*/  MOV R135, UR6 ;  /* 0x0000000600877c02 */ /* 0x000fe40008000f00 */
[----:B------:R-:W-:Y:S02]  /*4220*/  LOP3.LUT R9, R9, 0x100, RZ, 0xc0, !PT ;  /* 0x0000010009097812 */ /* 0x000fe400078ec0ff */
[----:B------:R-:W-:Y:S02]  /*4230*/  LEA R163, R163, R135, 0x1 ;  /* 0x00000087a3a37211 */ /* 0x000fe400078e08ff */
[----:B------:R-:W-:Y:S02]  /*4240*/  SHF.L.U32 R132, R133, 0x2, RZ ;  /* 0x0000000285847819 */ /* 0x000fe400000006ff */
[--C-:B------:R-:W-:Y:S01]  /*4250*/  LOP3.LUT R7, R7, 0xc0, R8.reuse, 0xf8, !PT ;  /* 0x000000c007077812 */ /* 0x100fe200078ef808 */
[----:B------:R-:W-:Y:S01]  /*4260*/  @!PT LDS RZ, [RZ] ;  /* 0x00000000fffff984 */ /* 0x000fe20000000800 */
[----:B------:R-:W-:Y:S01]  /*4270*/  @!PT LDS RZ, [RZ] ;  /* 0x00000000fffff984 */ /* 0x000fe20000000800 */
[----:B------:R-:W-:Y:S01]  /*4280*/  @!PT LDS RZ, [RZ] ;  /* 0x00000000fffff984 */ /* 0x000fe20000000800 */
[----:B------:R-:W-:Y:S01]  /*4290*/  LDGSTS.E.BYPASS.LTC128B.128 [R163+0x6000], desc[UR4][R4.64] ;  /* 0x0600000004a37fae */ /* 0x000fe2000b981a04 */
[----:B------:R-:W-:Y:S02]  /*42a0*/  LOP3.LUT R9, R9, 0x20, R8, 0xf8, !PT ;  /* 0x0000002009097812 */ /* 0x000fe400078ef808 */
[----:B------:R-:W-:Y:S02]  /*42b0*/  LOP3.LUT R6, R132, 0x18, RZ, 0xc0, !PT ;  /* 0x0000001884067812 */ /* 0x000fe400078ec0ff */
[----:B------:R-:W-:Y:S02]  /*42c0*/  LOP3.LUT P0, RZ, R133, 0x4, RZ, 0xc0, !PT ;  /* 0x0000000485ff7812 */ /* 0x000fe4000780c0ff */
[----:B------:R-:W-:Y:S01]  /*42d0*/  LOP3.LUT R7, R9, R7, R6, 0xf6, !PT ;  /* 0x0000000709077212 */ /* 0x000fe200078ef606 */
[----:B------:R-:W-:Y:S01]  /*42e0*/  LDGSTS.E.BYPASS.LTC128B.128 [R163+0x7000], desc[UR4][R4.64+0x40] ;  /* 0x0700004004a37fae */ /* 0x000fe2000b981a04 */
[----:B------:R-:W-:Y:S02]  /*42f0*/  SEL R85, R85, 0xffffffe0, !P0 ;  /* 0xffffffe055557807 */ /* 0x000fe40004000000 */
[-C--:B------:R-:W-:Y:S02]  /*4300*/  LEA R87, R7, R135.reuse, 0x1 ;  /* 0x0000008707577211 */ /* 0x080fe400078e08ff */
[----:B------:R-:W-:Y:S03]  /*4310*/  IADD3 R148, PT, PT, R148, -0x1, RZ ;  /* 0xffffffff94947810 */ /* 0x000fe60007ffe0ff */
[----:B------:R1:W-:Y:S01]  /*4320*/  LDGSTS.E.BYPASS.LTC128B.128 [R163+0x8000], desc[UR4][R4.64+0x80] ;  /* 0x0800008004a37fae */ /* 0x0003e2000b981a04 */
[----:B------:R-:W-:Y:S07]  /*4330*/  ISETP.GT.AND P2, PT, R148, R140, PT ;  /* 0x0000008c9400720c */ /* 0x000fee0003f44270 */
[----:B------:R-:W-:Y:S08]  /*4340*/  LDGSTS.E.BYPASS.LTC128B.128 [R163+0x6800], desc[UR4][R10.64] ;  /* 0x068000000aa37fae */ /* 0x000ff0000b981a04 */
[----:B------:R-:W-:Y:S08]  /*4350*/  LDGSTS.E.BYPASS.LTC128B.128 [R163+0x7800], desc[UR4][R10.64+0x40] ;  /* 0x078000400aa37fae */ /* 0x000ff0000b981a04 */
[----:B------:R2:W-:Y:S01]  /*4360*/  LDGSTS.E.BYPASS.LTC128B.128 [R163+0x8800], desc[UR4][R10.64+0x80] ;  /* 0x088000800aa37fae */ /* 0x0005e2000b981a04 */
[--C-:B-1----:R-:W-:Y:S02]  /*4370*/  LOP3.LUT R5, R136, 0x20, R8.reuse, 0xf8, !PT ;  /* 0x0000002088057812 */ /* 0x102fe400078ef808 */
[----:B------:R-:W-:Y:S02]  /*4380*/  LOP3.LUT R4, R137, 0x8, RZ, 0xc0, !PT ;  /* 0x0000000889047812 */ /* 0x000fe400078ec0ff */
[--C-:B------:R-:W-:Y:S03]  /*4390*/  LOP3.LUT R5, R5, 0x100, R8.reuse, 0xf8, !PT ;  /* 0x0000010005057812 */ /* 0x100fe600078ef808 */
[----:B------:R-:W-:Y:S01]  /*43a0*/  LDSM.16.M88.4 R16, [R87+0x3400] ;  /* 0x003400005710783b */ /* 0x000fe20000000200 */
[----:B------:R-:W-:Y:S04]  /*43b0*/  LOP3.LUT R4, R4, 0xc0, R8, 0xf8, !PT ;  /* 0x000000c004047812 */ /* 0x000fe800078ef808 */
[----:B------:R-:W-:Y:S03]  /*43c0*/  LOP3.LUT R4, R5, R4, R6, 0xf6, !PT ;  /* 0x0000000405047212 */ /* 0x000fe600078ef606 */
[----:B------:R-:W-:Y:S01]  /*43d0*/  LDSM.16.M88.4 R24, [R87+0x3800] ;  /* 0x003800005718783b */ /* 0x000fe20000000200 */
[----:B------:R-:W-:Y:S04]  /*43e0*/  LEA R128, R4, R135, 0x1 ;  /* 0x0000008704807211 */ /* 0x000fe800078e08ff */
[C---:B------:R-:W-:Y:S02]  /*43f0*/  IADD3 R86, PT, PT, R85.reuse, R128, RZ ;  /* 0x0000008055567210 */ /* 0x040fe40007ffe0ff */
[----:B------:R-:W-:Y:S01]  /*4400*/  IADD3 R85, PT, PT, R85, R87, RZ ;  /* 0x0000005755557210 */ /* 0x000fe20007ffe0ff */
[----:B------:R-:W-:Y:S08]  /*4410*/  LDSM.16.M88.4 R32, [R128] ;  /* 0x000000008020783b */ /* 0x000ff00000000200 */
[----:B--2---:R-:W1:Y:S08]  /*4420*/  LDSM.16.M88.4 R8, [R87+0x3000] ;  /* 0x003000005708783b */ /* 0x004e700000000200 */
[----:B------:R-:W0:Y:S08]  /*4430*/  LDGDEPBAR ;  /* 0x00000000000079af */ /* 0x000e300000000000 */
[----:B------:R-:W2:Y:S08]  /*4440*/  LDSM.16.M88.4 R88, [R87+0x3c00] ;  /* 0x003c00005758783b */ /* 0x000eb00000000200 */
[----:B------:R-:W-:Y:S08]  /*4450*/  LDSM.16.M88.4 R92, [R86] ;  /* 0x00000000565c783b */ /* 0x000ff00000000200 */
[----:B------:R-:W3:Y:S08]  /*4460*/  LDSM.16.M88.4 R96, [R85+0x3000] ;  /* 0x003000005560783b */ /* 0x000ef00000000200 */
[----:B------:R-:W4:Y:S01]  /*4470*/  LD.E R143, desc[UR4][R2.64+0x18c] ;  /* 0x00018c04028f7980 */ /* 0x000f22000c101900 */
[C---:B-1----:R-:W-:Y:S03]  /*4480*/  HMMA.16816.F32.BF16 R4, R32.reuse, R8, RZ ;  /* 0x000000082004723c */ /* 0x042fe600000418ff */
[----:B------:R-:W1:Y:S05]  /*4490*/  LDSM.16.M88.4 R100, [R85+0x3400] ;  /* 0x003400005564783b */ /* 0x000e6a0000000200 */
[C---:B------:R-:W-:Y:S03]  /*44a0*/  HMMA.16816.F32.BF16 R8, R32.reuse, R10, RZ ;  /* 0x0000000a2008723c */ /* 0x040fe600000418ff */
[----:B------:R-:W5:Y:S05]  /*44b0*/  LDSM.16.M88.4 R104, [R85+0x3800] ;  /* 0x003800005568783b */ /* 0x000f6a0000000200 */
[C---:B------:R-:W-:Y:S03]  /*44c0*/  HMMA.16816.F32.BF16 R12, R32.reuse, R16, RZ ;  /* 0x00000010200c723c */ /* 0x040fe600000418ff */
[----:B------:R-:W5:Y:S05]  /*44d0*/  LDSM.16.M88.4 R108, [R85+0x3c00] ;  /* 0x003c0000556c783b */ /* 0x000f6a0000000200 */
[C---:B------:R-:W-:Y:S03]  /*44e0*/  HMMA.16816.F32.BF16 R16, R32.reuse, R18, RZ ;  /* 0x000000122010723c */ /* 0x040fe600000418ff */
[----:B------:R-:W-:Y:S05]  /*44f0*/  LDSM.16.M88.4 R112, [R128+0x1000] ;  /* 0x001000008070783b */ /* 0x000fea0000000200 */
[C---:B------:R-:W-:Y:S03]  /*4500*/  HMMA.16816.F32.BF16 R20, R32.reuse, R24, RZ ;  /* 0x000000182014723c */ /* 0x040fe600000418ff */
[----:B------:R-:W5:Y:S05]  /*4510*/  LDSM.16.M88.4 R116, [R87+0x4000] ;  /* 0x004000005774783b */ /* 0x000f6a0000000200 */
[C---:B------:R-:W-:Y:S03]  /*4520*/  HMMA.16816.F32.BF16 R24, R32.reuse, R26, RZ ;  /* 0x0000001a2018723c */ /* 0x040fe600000418ff */
[----:B------:R-:W5:Y:S05]  /*4530*/  LDSM.16.M88.4 R120, [R87+0x4400] ;  /* 0x004400005778783b */ /* 0x000f6a0000000200 */
[C---:B--2---:R-:W-:Y:S03]  /*4540*/  HMMA.16816.F32.BF16 R28, R32.reuse, R88, RZ ;  /* 0x00000058201c723c */ /* 0x044fe600000418ff */
[----:B------:R-:W-:Y:S05]  /*4550*/  LDSM.16.M88.4 R124, [R85+0x4000] ;  /* 0x00400000557c783b */ /* 0x000fea0000000200 */
[----:B------:R-:W-:Y:S03]  /*4560*/  HMMA.16816.F32.BF16 R32, R32, R90, RZ ;  /* 0x0000005a2020723c */ /* 0x000fe600000418ff */
[----:B------:R-:W2:Y:S05]  /*4570*/  LDSM.16.M88.4 R88, [R87+0x4800] ;  /* 0x004800005758783b */ /* 0x000eaa0000000200 */
[C---:B---3--:R-:W-:Y:S08]  /*4580*/  HMMA.16816.F32.BF16 R4, R92.reuse, R96, R4 ;  /* 0x000000605c04723c */ /* 0x048ff00000041804 */
[C---:B------:R-:W-:Y:S01]  /*4590*/  HMMA.16816.F32.BF16 R8, R92.reuse, R98, R8 ;  /* 0x000000625c08723c */ /* 0x040fe20000041808 */
[----:B------:R-:W3:Y:S07]  /*45a0*/  LDSM.16.M88.4 R96, [R87+0x4c00] ;  /* 0x004c00005760783b */ /* 0x000eee0000000200 */
[C---:B-1----:R-:W-:Y:S08]  /*45b0*/  HMMA.16816.F32.BF16 R12, R92.reuse, R100, R12 ;  /* 0x000000645c0c723c */ /* 0x042ff0000004180c */
[C---:B------:R-:W-:Y:S01]  /*45c0*/  HMMA.16816.F32.BF16 R16, R92.reuse, R102, R16 ;  /* 0x000000665c10723c */ /* 0x040fe20000041810 */
[----:B------:R-:W1:Y:S07]  /*45d0*/  LDSM.16.M88.4 R100, [R86+0x1000] ;  /* 0x001000005664783b */ /* 0x000e6e0000000200 */
[C---:B-----5:R-:W-:Y:S08]  /*45e0*/  HMMA.16816.F32.BF16 R20, R92.reuse, R104, R20 ;  /* 0x000000685c14723c */ /* 0x060ff00000041814 */
[C---:B------:R-:W-:Y:S01]  /*45f0*/  HMMA.16816.F32.BF16 R24, R92.reuse, R106, R24 ;  /* 0x0000006a5c18723c */ /* 0x040fe20000041818 */
[----:B------:R-:W-:Y:S07]  /*4600*/  LDSM.16.M88.4 R104, [R85+0x4800] ;  /* 0x004800005568783b */ /* 0x000fee0000000200 */
[C---:B------:R-:W-:Y:S08]  /*4610*/  HMMA.16816.F32.BF16 R28, R92.reuse, R108, R28 ;  /* 0x0000006c5c1c723c */ /* 0x040ff0000004181c */
[----:B------:R-:W-:Y:S01]  /*4620*/  HMMA.16816.F32.BF16 R32, R92, R110, R32 ;  /* 0x0000006e5c20723c */ /* 0x000fe20000041820 */
[----:B------:R-:W5:Y:S07]  /*4630*/  LDSM.16.M88.4 R92, [R85+0x4400] ;  /* 0x00440000555c783b */ /* 0x000f6e0000000200 */
[C---:B------:R-:W-:Y:S01]  /*4640*/  HMMA.16816.F32.BF16 R4, R112.reuse, R116, R4 ;  /* 0x000000747004723c */ /* 0x040fe20000041804 */
[----:B------:R-:W5:Y:S07]  /*4650*/  LDSM.16.M88.4 R108, [R85+0x4c00] ;  /* 0x004c0000556c783b */ /* 0x000f6e0000000200 */
[C---:B------:R-:W-:Y:S01]  /*4660*/  HMMA.16816.F32.BF16 R8, R112.reuse, R118, R8 ;  /* 0x000000767008723c */ /* 0x040fe20000041808 */
[----:B------:R-:W-:Y:S07]  /*4670*/  LDSM.16.M88.4 R116, [R128+0x2000] ;  /* 0x002000008074783b */ /* 0x000fee0000000200 */
[C---:B------:R-:W-:Y:S01]  /*4680*/  HMMA.16816.F32.BF16 R12, R112.reuse, R120, R12 ;  /* 0x00000078700c723c */ /* 0x040fe2000004180c */
[----:B------:R-:W5:Y:S07]  /*4690*/  LDSM.16.M88.4 R128, [R87+0x5000] ;  /* 0x005000005780783b */ /* 0x000f6e0000000200 */
        /* <DEDUP_REMOVED lines=8> */
[C---:B-1----:R-:W-:Y:S01]  /*4720*/  HMMA.16816.F32.BF16 R4, R100.reuse, R124, R4 ;  /* 0x0000007c6404723c */ /* 0x042fe20000041804 */
[----:B------:R-:W1:Y:S07]  /*4730*/  LDSM.16.M88.4 R112, [R87+0x5c00] ;  /* 0x005c00005770783b */ /* 0x000e6e0000000200 */
[C---:B------:R-:W-:Y:S01]  /*4740*/  HMMA.16816.F32.BF16 R8, R100.reuse, R126, R8 ;  /* 0x0000007e6408723c */ /* 0x040fe20000041808 */
[----:B------:R-:W1:Y:S07]  /*4750*/  LDSM.16.M88.4 R124, [R85+0x5000] ;  /* 0x00500000557c783b */ /* 0x000e6e0000000200 */
        /* <DEDUP_REMOVED lines=9> */
[C---:B------:R-:W-:Y:S01]  /*47f0*/  HMMA.16816.F32.BF16 R16, R116.reuse, R90, R16 ;  /* 0x0000005a7410723c */ /* 0x040fe20000041810 */
[----:B------:R-:W2:Y:S07]  /*4800*/  LDSM.16.M88.4 R88, [R85+0x5400] ;  /* 0x005400005558783b */ /* 0x000eae0000000200 */
[C---:B---3--:R-:W-:Y:S08]  /*4810*/  HMMA.16816.F32.BF16 R20, R116.reuse, R96, R20 ;  /* 0x000000607414723c */ /* 0x048ff00000041814 */
[C---:B------:R-:W-:Y:S08]  /*4820*/  HMMA.16816.F32.BF16 R24, R116.reuse, R98, R24 ;  /* 0x000000627418723c */ /* 0x040ff00000041818 */
[C---:B-1----:R-:W-:Y:S08]  /*4830*/  HMMA.16816.F32.BF16 R28, R116.reuse, R112, R28 ;  /* 0x00000070741c723c */ /* 0x042ff0000004181c */
[----:B------:R-:W-:Y:S08]  /*4840*/  HMMA.16816.F32.BF16 R32, R116, R114, R32 ;  /* 0x000000727420723c */ /* 0x000ff00000041820 */
[C---:B------:R-:W-:Y:S08]  /*4850*/  HMMA.16816.F32.BF16 R4, R120.reuse, R124, R4 ;  /* 0x0000007c7804723c */ /* 0x040ff00000041804 */
[C---:B------:R-:W-:Y:S08]  /*4860*/  HMMA.16816.F32.BF16 R8, R120.reuse, R126, R8 ;  /* 0x0000007e7808723c */ /* 0x040ff00000041808 */
[C---:B--2---:R-:W-:Y:S03]  /*4870*/  HMMA.16816.F32.BF16 R12, R120.reuse, R88, R12 ;  /* 0x00000058780c723c */ /* 0x044fe6000004180c */
[-C--:B----4-:R-:W-:Y:S01]  /*4880*/  FMUL.FTZ R4, R4, R143.reuse ;  /* 0x0000008f04047220 */ /* 0x090fe20000410000 */
        /* <DEDUP_REMOVED lines=146> */
.L_x_9413:
[----:B------:R-:W-:Y:S05]  /*51b0*/  BSYNC.RECONVERGENT B0 ;  /* 0x0000000000007941 */ /* 0x000fea0003800200 */
.L_x_9412:
        /* <DEDUP_REMOVED lines=13> */
.L_x_9411:
[----:B------:R-:W-:Y:S05]  /*5290*/  BSYNC.RECONVERGENT B1 ;  /* 0x0000000000017941 */ /* 0x000fea0003800200 */
.L_x_9410:
[----:B------:R-:W3:Y:S01]  /*52a0*/  LD.E R87, desc[UR4][R2.64+0xdc] ;  /* 0x0000dc0402577980 */ /* 0x000ee2000c101900 */
[----:B-1----:R-:W-:Y:S02]  /*52b0*/  FMNMX3.FTZ R6, R84, R94, R102, !PT ;  /* 0x0000005e54067276 */ /* 0x002fe40007810066 */
[----:B--2---:R-:W-:Y:S01]  /*52c0*/  FMNMX3.FTZ R4, R0, R101, R100, !PT ;  /* 0x0000006500047276 */ /* 0x004fe20007810064 */
[----:B----4-:R-:W-:Y:S01]  /*52d0*/  LDSM.16.MT88.4 R12, [R134+0x6000] ;  /* 0x00600000860c783b */ /* 0x010fe20000004200 */
        /* <DEDUP_REMOVED lines=49> */
[C---:B------:R-:W-:Y:S01]  /*55f0*/  FMUL.FTZ R4, R84.reuse, R80 ;  /* 0x0000005054047220 */ /* 0x040fe20000410000 */
[C---:B------:R-:W-:Y:S01]  /*5600*/  FMUL.FTZ R16, R84.reuse, R68 ;  /* 0x0000004454107220 */ /* 0x040fe20000410000 */
[C---:B------:R-:W-:Y:S01]  /*5610*/  FMUL.FTZ R17, R84.reuse, R69 ;  /* 0x0000004554117220 */ /* 0x040fe20000410000 */
[----:B------:R-:W-:Y:S01]  /*5620*/  FMUL.FTZ R24, R84, R60 ;  /* 0x0000003c54187220 */ /* 0x000fe20000410000 */
[-CC-:B------:R-:W-:Y:S01]  /*5630*/  FFMA.FTZ R106, R101, R87.reuse, -R94.reuse ;  /* 0x00000057656a7223 */ /* 0x180fe2000001085e */
[-CC-:B------:R-:W-:Y:S01]  /*5640*/  FFMA.FTZ R103, R100, R87.reuse, -R94.reuse ;  /* 0x0000005764677223 */ /* 0x180fe2000001085e */
[-CC-:B------:R-:W-:Y:S01]  /*5650*/  FFMA.FTZ R102, R128, R87.reuse, -R94.reuse ;  /* 0x0000005780667223 */ /* 0x180fe2000001085e */
[--C-:B------:R-:W-:Y:S01]  /*5660*/  FFMA.FTZ R101, R127, R87, -R94.reuse ;  /* 0x000000577f657223 */ /* 0x100fe2000001085e */
[----:B------:R-:W-:Y:S01]  /*5670*/  MOV R100, R154 ;  /* 0x0000009a00647202 */ /* 0x000fe20000000f00 */
[----:B------:R-:W1:Y:S01]  /*5680*/  MUFU.EX2 R107, R107 ;  /* 0x0000006b006b7308 */ /* 0x000e620000000800 */
[----:B------:R-:W-:Y:S01]  /*5690*/  @P0 IADD3 R100, PT, PT, R158, -0x20, RZ ;  /* 0xffffffe09e640810 */ /* 0x000fe20007ffe0ff */
[C---:B---3--:R-:W-:Y:S01]  /*56a0*/  FMUL.FTZ R6, R0.reuse, R82 ;  /* 0x0000005200067220 */ /* 0x048fe20000410000 */
[C---:B------:R-:W-:Y:S01]  /*56b0*/  FMUL.FTZ R7, R0.reuse, R83 ;  /* 0x0000005300077220 */ /* 0x040fe20000410000 */
[C---:B------:R-:W-:Y:S01]  /*56c0*/  FMUL.FTZ R10, R0.reuse, R78 ;  /* 0x0000004e000a7220 */ /* 0x040fe20000410000 */
[C---:B------:R-:W-:Y:S01]  /*56d0*/  FMUL.FTZ R11, R0.reuse, R79 ;  /* 0x0000004f000b7220 */ /* 0x040fe20000410000 */
[----:B------:R-:W2:Y:S01]  /*56e0*/  LDSM.16.MT88.4 R20, [R100] ;  /* 0x000000006414783b */ /* 0x000ea20000004200 */
[C---:B------:R-:W-:Y:S03]  /*56f0*/  FMUL.FTZ R18, R0.reuse, R70 ;  /* 0x0000004600127220 */ /* 0x040fe60000410000 */
[----:B------:R-:W-:Y:S01]  /*5700*/  MUFU.EX2 R106, R106 ;  /* 0x0000006a006a7308 */ /* 0x000fe20000000800 */
[----:B------:R-:W-:Y:S01]  /*5710*/  FMUL.FTZ R19, R0, R71 ;  /* 0x0000004700137220 */ /* 0x000fe20000410000 */
[----:B------:R-:W-:Y:S01]  /*5720*/  FMUL.FTZ R25, R84, R61 ;  /* 0x0000003d54197220 */ /* 0x000fe20000410000 */
[C---:B------:R-:W-:Y:S01]  /*5730*/  FMUL.FTZ R26, R0.reuse, R62 ;  /* 0x0000003e001a7220 */ /* 0x040fe20000410000 */
[----:B------:R-:W-:Y:S01]  /*5740*/  FMUL.FTZ R27, R0, R63 ;  /* 0x0000003f001b7220 */ /* 0x000fe20000410000 */
[C---:B------:R-:W-:Y:S01]  /*5750*/  FMUL.FTZ R32, R84.reuse, R52 ;  /* 0x0000003454207220 */ /* 0x040fe20000410000 */
[----:B------:R-:W-:Y:S01]  /*5760*/  LDSM.16.MT88.4 R60, [R134+0x8000] ;  /* 0x00800000863c783b */ /* 0x000fe20000004200 */
[----:B------:R-:W-:Y:S03]  /*5770*/  FMUL.FTZ R33, R84, R53 ;  /* 0x0000003554217220 */ /* 0x000fe60000410000 */
[----:B------:R-:W3:Y:S01]  /*5780*/  MUFU.EX2 R103, R103 ;  /* 0x0000006700677308 */ /* 0x000ee20000000800 */
[----:B-1----:R-:W-:Y:S01]  /*5790*/  F2FP.BF16.F32.PACK_AB R80, R107, R108 ;  /* 0x0000006c6b50723e */ /* 0x002fe200000010ff */
[C---:B------:R-:W-:Y:S01]  /*57a0*/  FMUL.FTZ R34, R0.reuse, R54 ;  /* 0x0000003600227220 */ /* 0x040fe20000410000 */
[----:B------:R-:W-:Y:S01]  /*57b0*/  FMUL.FTZ R35, R0, R55 ;  /* 0x0000003700237220 */ /* 0x000fe20000410000 */
[-CC-:B------:R-:W-:Y:S01]  /*57c0*/  FFMA.FTZ R112, R112, R87.reuse, -R94.reuse ;  /* 0x0000005770707223 */ /* 0x180fe2000001085e */
[-CC-:B------:R-:W-:Y:S01]  /*57d0*/  FFMA.FTZ R111, R111, R87.reuse, -R94.reuse ;  /* 0x000000576f6f7223 */ /* 0x180fe2000001085e */
[----:B------:R-:W-:Y:S01]  /*57e0*/  LDSM.16.MT88.4 R52, [R100+0x2000] ;  /* 0x002000006434783b */ /* 0x000fe20000004200 */
[-CC-:B------:R-:W-:Y:S03]  /*57f0*/  FFMA.FTZ R116, R116, R87.reuse, -R94.reuse ;  /* 0x0000005774747223 */ /* 0x180fe6000001085e */
[----:B------:R-:W-:Y:S01]  /*5800*/  MUFU.EX2 R105, R105 ;  /* 0x0000006900697308 */ /* 0x000fe20000000800 */
[-CC-:B------:R-:W-:Y:S01]  /*5810*/  FFMA.FTZ R115, R115, R87.reuse, -R94.reuse ;  /* 0x0000005773737223 */ /* 0x180fe2000001085e */
[-CC-:B------:R-:W-:Y:S01]  /*5820*/  FFMA.FTZ R122, R125, R87.reuse, -R94.reuse ;  /* 0x000000577d7a7223 */ /* 0x180fe2000001085e */
[-CC-:B------:R-:W-:Y:S01]  /*5830*/  FFMA.FTZ R118, R118, R87.reuse, -R94.reuse ;  /* 0x0000005776767223 */ /* 0x180fe2000001085e */
[-CC-:B------:R-:W-:Y:S01]  /*5840*/  FFMA.FTZ R117, R117, R87.reuse, -R94.reuse ;  /* 0x0000005775757223 */ /* 0x180fe2000001085e */
[-CC-:B------:R-:W-:Y:S01]  /*5850*/  FFMA.FTZ R125, R95, R87.reuse, -R97.reuse ;  /* 0x000000575f7d7223 */ /* 0x180fe20000010861 */
[----:B------:R-:W-:Y:S01]  /*5860*/  LDSM.16.MT88.4 R68, [R100+0x2400] ;  /* 0x002400006444783b */ /* 0x000fe20000004200 */
[-CC-:B------:R-:W-:Y:S03]  /*5870*/  FFMA.FTZ R127, R91, R87.reuse, -R94.reuse ;  /* 0x000000575b7f7223 */ /* 0x180fe6000001085e */
[----:B------:R-:W1:Y:S01]  /*5880*/  MUFU.EX2 R104, R104 ;  /* 0x0000006800687308 */ /* 0x000e620000000800 */
[----:B---3--:R-:W-:Y:S01]  /*5890*/  F2FP.BF16.F32.PACK_AB R81, R103, R106 ;  /* 0x0000006a6751723e */ /* 0x008fe200000010ff */
[-CC-:B------:R-:W-:Y:S01]  /*58a0*/  FFMA.FTZ R128, R90, R87.reuse, -R94.reuse ;  /* 0x000000575a807223 */ /* 0x180fe2000001085e */
[--C-:B------:R-:W-:Y:S01]  /*58b0*/  FFMA.FTZ R131, R89, R87, -R94.reuse ;  /* 0x0000005759837223 */ /* 0x100fe2000001085e */
[C---:B------:R-:W-:Y:S01]  /*58c0*/  FMUL.FTZ R36, R84.reuse, R36 ;  /* 0x0000002454247220 */ /* 0x040fe20000410000 */
[----:B------:R-:W-:Y:S01]  /*58d0*/  FMUL.FTZ R37, R84, R37 ;  /* 0x0000002554257220 */ /* 0x000fe20000410000 */
[----:B------:R-:W-:Y:S01]  /*58e0*/  LDSM.16.MT88.4 R76, [R134+0x6c00] ;  /* 0x006c0000864c783b */ /* 0x000fe20000004200 */
[C---:B------:R-:W-:Y:S03]  /*58f0*/  FMUL.FTZ R38, R0.reuse, R38 ;  /* 0x0000002600267220 */ /* 0x040fe60000410000 */
[----:B------:R-:W-:Y:S01]  /*5900*/  MUFU.EX2 R102, R102 ;  /* 0x0000006600667308 */ /* 0x000fe20000000800 */
[----:B------:R-:W-:Y:S01]  /*5910*/  FMUL.FTZ R39, R0, R39 ;  /* 0x0000002700277220 */ /* 0x000fe20000410000 */
[C---:B------:R-:W-:Y:S01]  /*5920*/  FMUL.FTZ R40, R84.reuse, R40 ;  /* 0x0000002854287220 */ /* 0x040fe20000410000 */
[----:B------:R-:W-:Y:S01]  /*5930*/  FMUL.FTZ R41, R84, R41 ;  /* 0x0000002954297220 */ /* 0x000fe20000410000 */
[C---:B------:R-:W-:Y:S01]  /*5940*/  FMUL.FTZ R42, R0.reuse, R42 ;  /* 0x0000002a002a7220 */ /* 0x040fe20000410000 */
[----:B------:R-:W-:Y:S01]  /*5950*/  FMUL.FTZ R43, R0, R43 ;  /* 0x0000002b002b7220 */ /* 0x000fe20000410000 */
[-CC-:B------:R-:W-:Y:S01]  /*5960*/  FFMA.FTZ R114, R114, R87.reuse, -R97.reuse ;  /* 0x0000005772727223 */ /* 0x180fe20000010861 */
[--C-:B------:R-:W-:Y:S03]  /*5970*/  FFMA.FTZ R121, R124, R87, -R97.reuse ;  /* 0x000000577c797223 */ /* 0x100fe60000010861 */
[----:B------:R-:W3:Y:S01]  /*5980*/  MUFU.EX2 R101, R101 ;  /* 0x0000006500657308 */ /* 0x000ee20000000800 */
[----:B-1----:R-:W-:Y:S01]  /*5990*/  F2FP.BF16.F32.PACK_AB R82, R104, R105 ;  /* 0x000000696852723e */ /* 0x002fe200000010ff */
[-CC-:B------:R-:W-:Y:S01]  /*59a0*/  FFMA.FTZ R124, R98, R87.reuse, -R94.reuse ;  /* 0x00000057627c7223 */ /* 0x180fe2000001085e */
[-CC-:B------:R-:W-:Y:S01]  /*59b0*/  FFMA.FTZ R120, R126, R87.reuse, -R97.reuse ;  /* 0x000000577e787223 */ /* 0x180fe20000010861 */
[-CC-:B------:R-:W-:Y:S01]  /*59c0*/  FFMA.FTZ R126, R96, R87.reuse, -R97.reuse ;  /* 0x00000057607e7223 */ /* 0x180fe20000010861 */
[-CC-:B------:R-:W-:Y:S01]  /*59d0*/  FFMA.FTZ R119, R119, R87.reuse, -R97.reuse ;  /* 0x0000005777777223 */ /* 0x180fe20000010861 */
[-C--:B------:R-:W-:Y:S01]  /*59e0*/  FFMA.FTZ R97, R93, R87.reuse, -R97 ;  /* 0x000000575d617223 */ /* 0x080fe20000010861 */
[----:B------:R-:W-:Y:S03]  /*59f0*/  FFMA.FTZ R87, R88, R87, -R94 ;  /* 0x0000005758577223 */ /* 0x000fe6000001085e */
[----:B------:R-:W1:Y:S01]  /*5a00*/  MUFU.EX2 R109, R109 ;  /* 0x0000006d006d7308 */ /* 0x000e620000000800 */
[----:B------:R-:W-:Y:S01]  /*5a10*/  LDSM.16.MT88.4 R92, [R134+0x7c00] ;  /* 0x007c0000865c783b */ /* 0x000fe20000004200 */
[C---:B------:R-:W-:Y:S01]  /*5a20*/  FMUL.FTZ R44, R84.reuse, R44 ;  /* 0x0000002c542c7220 */ /* 0x040fe20000410000 */
[----:B------:R-:W-:Y:S01]  /*5a30*/  FMUL.FTZ R45, R84, R45 ;  /* 0x0000002d542d7220 */ /* 0x000fe20000410000 */
[C---:B------:R-:W-:Y:S01]  /*5a40*/  FMUL.FTZ R46, R0.reuse, R46 ;  /* 0x0000002e002e7220 */ /* 0x040fe20000410000 */
[----:B------:R-:W-:Y:S01]  /*5a50*/  FMUL.FTZ R47, R0, R47 ;  /* 0x0000002f002f7220 */ /* 0x000fe20000410000 */
[C---:B------:R-:W-:Y:S01]  /*5a60*/  FMUL.FTZ R48, R84.reuse, R48 ;  /* 0x0000003054307220 */ /* 0x040fe20000410000 */
[----:B------:R-:W-:Y:S03]  /*5a70*/  FMUL.FTZ R49, R84, R49 ;  /* 0x0000003154317220 */ /* 0x000fe60000410000 */
[----:B------:R4:W-:Y:S01]  /*5a80*/  MUFU.EX2 R130, R97 ;  /* 0x0000006100827308 */ /* 0x0009e20000000800 */
[----:B---3--:R-:W-:Y:S01]  /*5a90*/  F2FP.BF16.F32.PACK_AB R83, R101, R102 ;  /* 0x000000666553723e */ /* 0x008fe200000010ff */
[C---:B------:R-:W-:Y:S01]  /*5aa0*/  FMUL.FTZ R50, R0.reuse, R50 ;  /* 0x0000003200327220 */ /* 0x040fe20000410000 */
[----:B------:R-:W-:Y:S01]  /*5ab0*/  FMUL.FTZ R51, R0, R51 ;  /* 0x0000003300337220 */ /* 0x000fe20000410000 */
[----:B------:R-:W-:Y:S01]  /*5ac0*/  FFMA.FTZ R108, R84, R162, R108 ;  /* 0x000000a2546c7223 */ /* 0x000fe2000001006c */
[----:B------:R-:W-:Y:S01]  /*5ad0*/  ISETP.GT.AND P0, PT, R148, R140, PT ;  /* 0x0000008c9400720c */ /* 0x000fe20003f04270 */
[----:B------:R-:W-:Y:S02]  /*5ae0*/  FFMA.FTZ R106, R0, R159, R106 ;  /* 0x0000009f006a7223 */ /* 0x000fe4000001006a */
[C---:B------:R-:W-:Y:S02]  /*5af0*/  HMMA.16816.F32.BF16 R4, R80.reuse, R12, R4 ;  /* 0x0000000c5004723c */ /* 0x040fe40000041804 */
[----:B------:R-:W3:Y:S03]  /*5b00*/  MUFU.EX2 R110, R110 ;  /* 0x0000006e006e7308 */ /* 0x000ee60000000800 */
[C---:B------:R-:W-:Y:S01]  /*5b10*/  FMUL.FTZ R12, R84.reuse, R72 ;  /* 0x00000048540c7220 */ /* 0x040fe20000410000 */
[----:B------:R-:W-:Y:S01]  /*5b20*/  FMUL.FTZ R13, R84, R73 ;  /* 0x00000049540d7220 */ /* 0x000fe20000410000 */
[----:B------:R-:W-:Y:S01]  /*5b30*/  FADD.FTZ R108, R107, R108 ;  /* 0x0000006c6b6c7221 */ /* 0x000fe20000010000 */
[C---:B------:R-:W-:Y:S01]  /*5b40*/  HMMA.16816.F32.BF16 R8, R80.reuse, R14, R8 ;  /* 0x0000000e5008723c */ /* 0x040fe20000041808 */
[----:B----4-:R-:W-:Y:S03]  /*5b50*/  LDSM.16.MT88.4 R96, [R100+0x1c00] ;  /* 0x001c00006460783b */ /* 0x010fe60000004200 */
[----:B------:R-:W-:Y:S01]  /*5b60*/  MUFU.EX2 R112, R112 ;  /* 0x0000007000707308 */ /* 0x000fe20000000800 */
[C---:B------:R-:W-:Y:S01]  /*5b70*/  FMUL.FTZ R14, R0.reuse, R74 ;  /* 0x0000004a000e7220 */ /* 0x040fe20000410000 */
[----:B------:R-:W-:Y:S01]  /*5b80*/  FMUL.FTZ R15, R0, R75 ;  /* 0x0000004b000f7220 */ /* 0x000fe20000410000 */
[----:B------:R-:W-:Y:S01]  /*5b90*/  FADD.FTZ R106, R103, R106 ;  /* 0x0000006a676a7221 */ /* 0x000fe20000010000 */
[----:B------:R-:W-:Y:S01]  /*5ba0*/  FADD.FTZ R108, R105, R108 ;  /* 0x0000006c696c7221 */ /* 0x000fe20000010000 */
[----:B------:R-:W4:Y:S05]  /*5bb0*/  LDSM.16.MT88.4 R72, [R100+0x1000] ;  /* 0x001000006448783b */ /* 0x000f2a0000004200 */
[----:B------:R-:W5:Y:S01]  /*5bc0*/  MUFU.EX2 R111, R111 ;  /* 0x0000006f006f7308 */ /* 0x000f620000000800 */
[C---:B--2---:R-:W-:Y:S03]  /*5bd0*/  HMMA.16816.F32.BF16 R12, R80.reuse, R20, R12 ;  /* 0x00000014500c723c */ /* 0x044fe6000004180c */
[C---:B------:R-:W-:Y:S01]  /*5be0*/  FMUL.FTZ R20, R84.reuse, R64 ;  /* 0x0000004054147220 */ /* 0x040fe20000410000 */
[----:B------:R-:W-:Y:S01]  /*5bf0*/  FMUL.FTZ R21, R84, R65 ;  /* 0x0000004154157220 */ /* 0x000fe20000410000 */
[----:B------:R-:W-:Y:S01]  /*5c00*/  FADD.FTZ R102, R102, R106 ;  /* 0x0000006a66667221 */ /* 0x000fe20000010000 */
[----:B------:R-:W-:Y:S03]  /*5c10*/  FADD.FTZ R104, R104, R108 ;  /* 0x0000006c68687221 */ /* 0x000fe60000010000 */
[----:B------:R-:W-:Y:S01]  /*5c20*/  MUFU.EX2 R113, R113 ;  /* 0x0000007100717308 */ /* 0x000fe20000000800 */
[C---:B------:R-:W-:Y:S03]  /*5c30*/  HMMA.16816.F32.BF16 R16, R80.reuse, R22, R16 ;  /* 0x000000165010723c */ /* 0x040fe60000041810 */
[C---:B------:R-:W-:Y:S01]  /*5c40*/  FMUL.FTZ R22, R0.reuse, R66 ;  /* 0x0000004200167220 */ /* 0x040fe20000410000 */
[----:B------:R-:W-:Y:S01]  /*5c50*/  FMUL.FTZ R23, R0, R67 ;  /* 0x0000004300177220 */ /* 0x000fe20000410000 */
[----:B------:R-:W-:Y:S01]  /*5c60*/  FADD.FTZ R102, R101, R102 ;  /* 0x0000006665667221 */ /* 0x000fe20000010000 */
[----:B------:R-:W-:Y:S03]  /*5c70*/  LDSM.16.MT88.4 R64, [R134+0x7400] ;  /* 0x007400008640783b */ /* 0x000fe60000004200 */
[----:B------:R-:W2:Y:S01]  /*5c80*/  MUFU.EX2 R114, R114 ;  /* 0x0000007200727308 */ /* 0x000ea20000000800 */
[----:B-1----:R-:W-:Y:S01]  /*5c90*/  FADD.FTZ R104, R109, R104 ;  /* 0x000000686d687221 */ /* 0x002fe20000010000 */
[C---:B------:R-:W-:Y:S03]  /*5ca0*/  HMMA.16816.F32.BF16 R20, R80.reuse, R28, R20 ;  /* 0x0000001c5014723c */ /* 0x040fe60000041814 */
[C---:B------:R-:W-:Y:S01]  /*5cb0*/  FMUL.FTZ R28, R84.reuse, R56 ;  /* 0x00000038541c7220 */ /* 0x040fe20000410000 */
[----:B------:R-:W-:Y:S04]  /*5cc0*/  FMUL.FTZ R29, R84, R57 ;  /* 0x00000039541d7220 */ /* 0x000fe80000410000 */
[----:B------:R-:W-:Y:S01]  /*5cd0*/  MUFU.EX2 R116, R116 ;  /* 0x0000007400747308 */ /* 0x000fe20000000800 */
[----:B------:R-:W-:Y:S01]  /*5ce0*/  MOV R84, R86 ;  /* 0x0000005600547202 */ /* 0x000fe20000000f00 */
[C---:B------:R-:W-:Y:S03]  /*5cf0*/  HMMA.16816.F32.BF16 R24, R80.reuse, R30, R24 ;  /* 0x0000001e5018723c */ /* 0x040fe60000041818 */
[C---:B------:R-:W-:Y:S01]  /*5d00*/  FMUL.FTZ R30, R0.reuse, R58 ;  /* 0x0000003a001e7220 */ /* 0x040fe20000410000 */
[----:B------:R-:W-:Y:S04]  /*5d10*/  FMUL.FTZ R31, R0, R59 ;  /* 0x0000003b001f7220 */ /* 0x000fe80000410000 */
[----:B------:R-:W1:Y:S01]  /*5d20*/  MUFU.EX2 R115, R115 ;  /* 0x0000007300737308 */ /* 0x000e620000000800 */
[----:B------:R-:W1:Y:S01]  /*5d30*/  LDSM.16.MT88.4 R56, [R134+0x6400] ;  /* 0x006400008638783b */ /* 0x000e620000004200 */
[----:B------:R-:W-:Y:S01]  /*5d40*/  MOV R0, R85 ;  /* 0x0000005500007202 */ /* 0x000fe20000000f00 */
[C---:B----4-:R-:W-:Y:S07]  /*5d50*/  HMMA.16816.F32.BF16 R28, R80.reuse, R72, R28 ;  /* 0x00000048501c723c */ /* 0x050fee000004181c */
[----:B------:R-:W4:Y:S01]  /*5d60*/  MUFU.EX2 R120, R120 ;  /* 0x0000007800787308 */ /* 0x000f220000000800 */
[C---:B------:R-:W-:Y:S09]  /*5d70*/  HMMA.16816.F32.BF16 R32, R80.reuse, R74, R32 ;  /* 0x0000004a5020723c */ /* 0x040ff20000041820 */
[----:B------:R-:W-:Y:S01]  /*5d80*/  MUFU.EX2 R121, R121 ;  /* 0x0000007900797308 */ /* 0x000fe20000000800 */
[C---:B------:R-:W-:Y:S09]  /*5d90*/  HMMA.16816.F32.BF16 R36, R80.reuse, R60, R36 ;  /* 0x0000003c5024723c */ /* 0x040ff20000041824 */
[----:B------:R-:W-:Y:S01]  /*5da0*/  MUFU.EX2 R122, R122 ;  /* 0x0000007a007a7308 */ /* 0x000fe20000000800 */
[C---:B------:R-:W-:Y:S01]  /*5db0*/  HMMA.16816.F32.BF16 R40, R80.reuse, R62, R40 ;  /* 0x0000003e5028723c */ /* 0x040fe20000041828 */
[----:B------:R-:W4:Y:S08]  /*5dc0*/  LDSM.16.MT88.4 R60, [R100+0x400] ;  /* 0x00040000643c783b */ /* 0x000f300000004200 */
[----:B------:R-:W-:Y:S01]  /*5dd0*/  MUFU.EX2 R118, R118 ;  /* 0x0000007600767308 */ /* 0x000fe20000000800 */
[C---:B------:R-:W-:Y:S09]  /*5de0*/  HMMA.16816.F32.BF16 R44, R80.reuse, R52, R44 ;  /* 0x00000034502c723c */ /* 0x040ff2000004182c */
[----:B------:R-:W-:Y:S01]  /*5df0*/  MUFU.EX2 R119, R119 ;  /* 0x0000007700777308 */ /* 0x000fe20000000800 */
[C---:B---3--:R-:W-:Y:S01]  /*5e00*/  F2FP.BF16.F32.PACK_AB R52, R110.reuse, R109 ;  /* 0x0000006d6e34723e */ /* 0x048fe200000010ff */
[----:B------:R-:W-:Y:S01]  /*5e10*/  FADD.FTZ R110, R110, R104 ;  /* 0x000000686e6e7221 */ /* 0x000fe20000010000 */
[C---:B-----5:R-:W-:Y:S01]  /*5e20*/  F2FP.BF16.F32.PACK_AB R53, R111.reuse, R112 ;  /* 0x000000706f35723e */ /* 0x060fe200000010ff */
[----:B------:R-:W-:Y:S01]  /*5e30*/  FADD.FTZ R112, R112, R102 ;  /* 0x0000006670707221 */ /* 0x000fe20000010000 */
[----:B------:R-:W-:Y:S05]  /*5e40*/  HMMA.16816.F32.BF16 R48, R80, R54, R48 ;  /* 0x000000365030723c */ /* 0x000fea0000041830 */
[----:B------:R-:W-:Y:S01]  /*5e50*/  MUFU.EX2 R123, R123 ;  /* 0x0000007b007b7308 */ /* 0x000fe20000000800 */
[----:B--2---:R-:W-:Y:S01]  /*5e60*/  F2FP.BF16.F32.PACK_AB R54, R114, R113 ;  /* 0x000000717236723e */ /* 0x004fe200000010ff */
[----:B------:R-:W-:Y:S01]  /*5e70*/  FADD.FTZ R112, R111, R112 ;  /* 0x000000706f707221 */ /* 0x000fe20000010000 */
[----:B-1----:R-:W-:Y:S01]  /*5e80*/  F2FP.BF16.F32.PACK_AB R55, R115, R116 ;  /* 0x000000747337723e */ /* 0x002fe200000010ff */
[----:B------:R-:W-:Y:S02]  /*5e90*/  FADD.FTZ R110, R113, R110 ;  /* 0x0000006e716e7221 */ /* 0x000fe40000010000 */
[----:B------:R-:W-:Y:S04]  /*5ea0*/  FADD.FTZ R116, R116, R112 ;  /* 0x0000007074747221 */ /* 0x000fe80000010000 */
[----:B------:R-:W-:Y:S01]  /*5eb0*/  MUFU.EX2 R117, R117 ;  /* 0x0000007500757308 */ /* 0x000fe20000000800 */
[----:B------:R-:W-:Y:S01]  /*5ec0*/  FADD.FTZ R114, R114, R110 ;  /* 0x0000006e72727221 */ /* 0x000fe20000010000 */
[C---:B------:R-:W-:Y:S05]  /*5ed0*/  HMMA.16816.F32.BF16 R4, R52.reuse, R56, R4 ;  /* 0x000000383404723c */ /* 0x040fea0000041804 */
[----:B------:R-:W-:Y:S03]  /*5ee0*/  FADD.FTZ R116, R115, R116 ;  /* 0x0000007473747221 */ /* 0x000fe60000010000 */
[----:B------:R-:W-:Y:S01]  /*5ef0*/  MUFU.EX2 R124, R124 ;  /* 0x0000007c007c7308 */ /* 0x000fe20000000800 */
[----:B----4-:R-:W-:Y:S01]  /*5f00*/  FADD.FTZ R114, R120, R114 ;  /* 0x0000007278727221 */ /* 0x010fe20000010000 */
[C---:B------:R-:W-:Y:S01]  /*5f10*/  HMMA.16816.F32.BF16 R8, R52.reuse, R58, R8 ;  /* 0x0000003a3408723c */ /* 0x040fe20000041808 */
[----:B------:R-:W1:Y:S07]  /*5f20*/  LDSM.16.MT88.4 R56, [R100+0x1400] ;  /* 0x001400006438783b */ /* 0x000e6e0000004200 */
[----:B------:R-:W-:Y:S01]  /*5f30*/  MUFU.EX2 R125, R125 ;  /* 0x0000007d007d7308 */ /* 0x000fe20000000800 */
[C---:B------:R-:W-:Y:S09]  /*5f40*/  HMMA.16816.F32.BF16 R12, R52.reuse, R60, R12 ;  /* 0x0000003c340c723c */ /* 0x040ff2000004180c */
        /* <DEDUP_REMOVED lines=74> */
.L_x_9407:
        /* <DEDUP_REMOVED lines=11> */
.L_x_9422:
[----:B----4-:R-:W-:Y:S01]  /*64a0*/  FADD.FTZ R6, R159, R6 ;  /* 0x000000069f067221 */ /* 0x010fe20000010000 */
[----:B------:R-:W-:Y:S01]  /*64b0*/  FSETP.NE.FTZ.AND P1, PT, R8, RZ, PT ;  /* 0x000000ff0800720b */ /* 0x000fe20003f35000 */
[----:B------:R-:W2:Y:S01]  /*64c0*/  MUFU.RCP R7, R8 ;  /* 0x0000000800077308 */ /* 0x000ea20000001000 */
[----:B------:R-:W-:Y:S01]  /*64d0*/  SHF.L.U32 R9, R133, 0x1, RZ ;  /* 0x0000000185097819 */ /* 0x000fe200000006ff */
[----:B------:R-:W-:Y:S05]  /*64e0*/  WARPSYNC.ALL ;  /* 0x0000000000007948 */ /* 0x000fea0003800000 */
[----:B------:R-:W-:Y:S01]  /*64f0*/  FSETP.NE.FTZ.AND P0, PT, R6, RZ, PT ;  /* 0x000000ff0600720b */ /* 0x000fe20003f15000 */
[----:B------:R-:W4:Y:S01]  /*6500*/  MUFU.RCP R5, R6 ;  /* 0x0000000600057308 */ /* 0x000f220000001000 */
[----:B------:R-:W-:-:S02]  /*6510*/  LOP3.LUT R136, R136, 0x6, R9, 0xf8, !PT ;  /* 0x0000000688887812 */ /* 0x000fc400078ef809 */
[----:B------:R-:W-:Y:S02]  /*6520*/  MOV R84, 0xff800000 ;  /* 0xff80000000547802 */ /* 0x000fe40000000f00 */
[----:B------:R-:W-:Y:S02]  /*6530*/  LOP3.LUT R136, R136, 0x20, R150, 0xf8, !PT ;  /* 0x0000002088887812 */ /* 0x000fe400078ef896 */
[----:B------:R-:W-:Y:S01]  /*6540*/  MOV R0, 0xff800000 ;  /* 0xff80000000007802 */ /* 0x000fe20000000f00 */
[----:B------:R-:W1:Y:S01]  /*6550*/  @P1 MUFU.LG2 R8, R8 ;  /* 0x0000000800081308 */ /* 0x000e620000000c00 */
[----:B--2---:R-:W-:Y:S02]  /*6560*/  FSEL R7, R7, 1, P1 ;  /* 0x3f80000007077808 */ /* 0x004fe40000800000 */
[----:B------:R-:W-:-:S03]  /*6570*/  LOP3.LUT R136, R136, R149, RZ, 0xfc, !PT ;  /* 0x0000009588887212 */ /* 0x000fc600078efcff */
[C---:B------:R-:W-:Y:S01]  /*6580*/  FMUL.FTZ R80, R7.reuse, R80 ;  /* 0x0000005007507220 */ /* 0x040fe20000410000 */
[----:B------:R-:W-:Y:S01]  /*6590*/  FMUL.FTZ R81, R7, R81 ;  /* 0x0000005107517220 */ /* 0x000fe20000410000 */
[----:B------:R-:W2:Y:S01]  /*65a0*/  @P0 MUFU.LG2 R6, R6 ;  /* 0x0000000600060308 */ /* 0x000ea20000000c00 */
        /* <DEDUP_REMOVED lines=8> */
[----:B-1----:R-:W-:Y:S01]  /*6630*/  @P1 FMUL.FTZ R8, R8, 0.69314718246459960938 ;  /* 0x3f31721808081820 */ /* 0x002fe20000410000 */
[C---:B------:R-:W-:Y:S01]  /*6640*/  FMUL.FTZ R65, R7.reuse, R65 ;  /* 0x0000004107417220 */ /* 0x040fe20000410000 */
[C---:B------:R-:W-:Y:S01]  /*6650*/  FMUL.FTZ R60, R7.reuse, R60 ;  /* 0x0000003c073c7220 */ /* 0x040fe20000410000 */
[C---:B------:R-:W-:Y:S01]  /*6660*/  FMUL.FTZ R61, R7.reuse, R61 ;  /* 0x0000003d073d7220 */ /* 0x040fe20000410000 */
[----:B-----5:R-:W-:Y:S01]  /*6670*/  @P1 FFMA.FTZ R0, R4, R86, R8 ;  /* 0x0000005604001223 */ /* 0x020fe20000010008 */
[C---:B------:R-:W-:Y:S01]  /*6680*/  FMUL.FTZ R56, R7.reuse, R56 ;  /* 0x0000003807387220 */ /* 0x040fe20000410000 */
[C---:B------:R-:W-:Y:S01]  /*6690*/  FMUL.FTZ R57, R7.reuse, R57 ;  /* 0x0000003907397220 */ /* 0x040fe20000410000 */
[C---:B------:R-:W-:Y:S01]  /*66a0*/  FMUL.FTZ R52, R7.reuse, R52 ;  /* 0x0000003407347220 */ /* 0x040fe20000410000 */
[----:B--2---:R-:W-:Y:S01]  /*66b0*/  @P0 FMUL.FTZ R6, R6, 0.69314718246459960938 ;  /* 0x3f31721806060820 */ /* 0x004fe20000410000 */
[C---:B------:R-:W-:Y:S01]  /*66c0*/  FMUL.FTZ R53, R7.reuse, R53 ;  /* 0x0000003507357220 */ /* 0x040fe20000410000 */
[C---:B------:R-:W-:Y:S01]  /*66d0*/  FMUL.FTZ R36, R7.reuse, R36 ;  /* 0x0000002407247220 */ /* 0x040fe20000410000 */
[C---:B------:R-:W-:Y:S01]  /*66e0*/  FMUL.FTZ R37, R7.reuse, R37 ;  /* 0x0000002507257220 */ /* 0x040fe20000410000 */
[----:B------:R-:W-:Y:S01]  /*66f0*/  @P0 FFMA.FTZ R84, R4, R85, R6 ;  /* 0x0000005504540223 */ /* 0x000fe20000010006 */
        /* <DEDUP_REMOVED lines=30> */
[----:B------:R-:W-:Y:S01]  /*68e0*/  SHF.R.U32.HI R85, RZ, 0x2, R133 ;  /* 0x00000002ff557819 */ /* 0x000fe20000011685 */
        /* <DEDUP_REMOVED lines=31> */
[----:B-1----:R-:W3:Y:S04]  /*6ae0*/  LD.E.64 R52, desc[UR4][R2.64+0xb0] ;  /* 0x0000b00402347980 */ /* 0x002ee8000c101b00 */
[----:B--2---:R-:W2:Y:S04]  /*6af0*/  LD.E R54, desc[UR4][R2.64+0xcc] ;  /* 0x0000cc0402367980 */ /* 0x004ea8000c101900 */
[----:B----4-:R-:W4:Y:S04]  /*6b00*/  LD.E R4, desc[UR4][R2.64+0x60] ;  /* 0x0000600402047980 */ /* 0x010f28000c101900 */
[----:B------:R-:W2:Y:S01]  /*6b10*/  LD.E.64 R56, desc[UR4][R2.64+0x78] ;  /* 0x0000780402387980 */ /* 0x000ea2000c101b00 */
[----:B---3--:R-:W-:-:S04]  /*6b20*/  LOP3.LUT R5, R132, 0xd8, RZ, 0xc0, !PT ;  /* 0x000000d884057812 */ /* 0x008fc800078ec0ff */
[----:B------:R-:W-:Y:S01]  /*6b30*/  LOP3.LUT R5, R5, 0x18, R137, 0x78, !PT ;  /* 0x0000001805057812 */ /* 0x000fe200078e7889 */
[----:B------:R-:W5:Y:S03]  /*6b40*/  LD.E.64 R2, desc[UR4][R2.64+0xa8] ;  /* 0x0000a80402027980 */ /* 0x000f66000c101b00 */
[----:B------:R-:W-:-:S05]  /*6b50*/  LOP3.LUT R5, R5, 0xf24, R132, 0xf8, !PT ;  /* 0x00000f2405057812 */ /* 0x000fca00078ef884 */
[----:B------:R-:W-:Y:S01]  /*6b60*/  IMAD R135, R5, 0x4, R135 ;  /* 0x0000000405877824 */ /* 0x000fe200078e0287 */
[----:B------:R-:W-:Y:S01]  /*6b70*/  BAR.SYNC.DEFER_BLOCKING 0x0 ;  /* 0x0000000000007b1d */ /* 0x000fe20000010000 */
[----:B------:R-:W-:Y:S01]  /*6b80*/  IMAD.SHL.U32 R147, R147, 0x40, RZ ;  /* 0x0000004093937824 */ /* 0x000fe200078e00ff */
[----:B------:R-:W-:-:S04]  /*6b90*/  LOP3.LUT R132, R132, 0x1c, RZ, 0xc0, !PT ;  /* 0x0000001c84847812 */ /* 0x000fc800078ec0ff */
        /* <DEDUP_REMOVED lines=13> */
[----:B------:R-:W-:-:S04]  /*6c70*/  LOP3.LUT R137, R137, 0x30, RZ, 0xc0, !PT ;  /* 0x0000003089897812 */ /* 0x000fc800078ec0ff */
[----:B------:R-:W-:Y:S01]  /*6c80*/  LOP3.LUT R85, R137, 0x7, R85, 0xf8, !PT ;  /* 0x0000000789557812 */ /* 0x000fe200078ef855 */
[----:B------:R-:W-:-:S04]  /*6c90*/  IMAD R52, R52, UR8, R153 ;  /* 0x0000000834347c24 */ /* 0x000fc8000f8e0299 */
[----:B----4-:R-:W-:Y:S02]  /*6ca0*/  IMAD R152, R52, R4, R152 ;  /* 0x0000000434987224 */ /* 0x010fe400078e0298 */
[----:B------:R4:W1:Y:S01]  /*6cb0*/  LDS.128 R4, [R135+0x5800] ;  /* 0x0058000087047984 */ /* 0x0008620000000c00 */
[----:B------:R-:W-:Y:S01]  /*6cc0*/  SHF.R.U32.HI R52, RZ, 0x3, R133 ;  /* 0x00000003ff347819 */ /* 0x000fe20000011685 */
[----:B------:R-:W-:-:S04]  /*6cd0*/  IMAD R53, R53, R152, R147 ;  /* 0x0000009835357224 */ /* 0x000fc800078e0293 */
[----:B------:R-:W-:Y:S02]  /*6ce0*/  IMAD R52, R52, 0x60, R132 ;  /* 0x0000006034347824 */ /* 0x000fe400078e0284 */
[----:B--2---:R-:W-:-:S05]  /*6cf0*/  IMAD R54, R53, R54, RZ ;  /* 0x0000003635367224 */ /* 0x004fca00078e02ff */
[----:B------:R-:W-:-:S04]  /*6d00*/  IADD3 R52, P0, PT, R52, R54, RZ ;  /* 0x0000003634347210 */ /* 0x000fc80007f1e0ff */
[----:B------:R-:W-:Y:S02]  /*6d10*/  LEA.HI.X.SX32 R54, R54, RZ, 0x1, P0 ;  /* 0x000000ff36367211 */ /* 0x000fe400000f0eff */
[----:B------:R-:W-:-:S04]  /*6d20*/  LEA R56, P0, R52, R56, 0x2 ;  /* 0x0000003834387211 */ /* 0x000fc800078010ff */
[----:B------:R-:W-:Y:S01]  /*6d30*/  LEA.HI.X R57, R52, R57, R54, 0x2, P0 ;  /* 0x0000003934397211 */ /* 0x000fe200000f1436 */
[----:B---34-:R-:W-:Y:S08]  /*6d40*/  @P1 BRA `(.L_x_9417) ;  /* 0x0000000000281947 */ /* 0x018ff00003800000 */
        /* <DEDUP_REMOVED lines=10> */
.L_x_9417:
[----:B------:R-:W-:Y:S05]  /*6df0*/  BSYNC.RECONVERGENT B0 ;  /* 0x0000000000007941 */ /* 0x000fea0003800200 */
.L_x_9416:
        /* <DEDUP_REMOVED lines=13> */
[----:B--2--5:R-:W-:Y:S05]  /*6ed0*/  RET.REL.NODEC R146 `(_ZN5flash24flash_fwd_splitkv_kernelI23Flash_fwd_kernel_traitsILi96ELi64ELi64ELi4ELb0ELb0EN7cutlass10bfloat16_tE19Flash_kernel_traitsILi96ELi64ELi64ELi4ES3_EELb0ELb0ELb0ELb1ELb1ELb1ELb1ELb0EEEvNS_16Flash_fwd_paramsE) ;  /* 0xffffff9092487950 */ /* 0x024fea0003c3ffff */
.L_x_9415:
[----:B------:R-:W-:Y:S01]  /*6ee0*/  MOV R0, 0x1f ;  /* 0x0000001f00007802 */ /* 0x000fe20000000f00 */
[----:B------:R-:W-:Y:S01]  /*6ef0*/  IMAD.MOV.U32 R5, RZ, RZ, 0x2 ;  /* 0x00000002ff057424 */ /* 0x000fe200078e00ff */
[----:B------:R-:W-:Y:S01]  /*6f00*/  MOV R7, R162 ;  /* 0x000000a200077202 */ /* 0x000fe20000000f00 */
[----:B------:R-:W-:-:S07]  /*6f10*/  IMAD.MOV.U32 R6, RZ, RZ, -0x1 ;  /* 0xffffffffff067424 */ /* 0x000fce00078e00ff */
[----:B-1---5:R-:W-:Y:S05]  /*6f20*/  WARPSYNC.COLLECTIVE R6, `(.L_x_9418) ;  /* 0x0000000006087348 */ /* 0x022fea0003c00000 */
[----:B------:R2:W3:Y:S02]  /*6f30*/  SHFL.BFLY P0, R0, R7, R5, R0 ;  /* 0x0c00000507007389 */ /* 0x0004e40000000000 */
[----:B-123-5:R-:W-:Y:S05]  /*6f40*/  ENDCOLLECTIVE ;  /* 0x000000000000791b */ /* 0x02efea0003800000 */
.L_x_9418:
        /* <DEDUP_REMOVED lines=8> */
.L_x_9419:
        /* <DEDUP_REMOVED lines=8> */
.L_x_9420:
[----:B------:R-:W-:Y:S01]  /*7050*/  FADD.FTZ R159, R0, R159 ;  /* 0x0000009f009f7221 */ /* 0x000fe20000010000 */
[----:B------:R-:W-:Y:S01]  /*7060*/  MOV R0, 0x1f ;  /* 0x0000001f00007802 */ /* 0x000fe20000000f00 */
[----:B------:R-:W-:-:S03]  /*7070*/  IMAD.MOV.U32 R5, RZ, RZ, 0x1 ;  /* 0x00000001ff057424 */ /* 0x000fc600078e00ff */
[----:B------:R-:W-:-:S07]  /*7080*/  MOV R7, R159 ;  /* 0x0000009f00077202 */ /* 0x000fce0000000f00 */
[----:B------:R-:W-:Y:S05]  /*7090*/  WARPSYNC.COLLECTIVE R6, `(.L_x_9421) ;  /* 0x0000000006087348 */ /* 0x000fea0003c00000 */
[----:B------:R1:W2:Y:S02]  /*70a0*/  SHFL.BFLY P0, R0, R7, R5, R0 ;  /* 0x0c00000507007389 */ /* 0x0002a40000000000 */
[----:B-12---:R-:W-:Y:S05]  /*70b0*/  ENDCOLLECTIVE ;  /* 0x000000000000791b */ /* 0x006fea0003800000 */
.L_x_9421:
[----:B------:R-:W-:Y:S01]  /*70c0*/  MOV R6, R0 ;  /* 0x0000000000067202 */ /* 0x000fe20000000f00 */
[----:B------:R-:W-:Y:S06]  /*70d0*/  BRA `(.L_x_9422) ;  /* 0xfffffff000f07947 */ /* 0x000fec000383ffff */
.L_x_9423:
        /* <DEDUP_REMOVED lines=10> */
.L_x_11687:


//--------------------- .text._ZN5flash24flash_fwd_splitkv_kernelI23Flash_fwd_kernel_traitsILi96ELi64ELi64ELi4ELb0ELb0EN7cutlass10bfloat16_tE19Flash_kernel_traitsILi96ELi64ELi64ELi4ES3_EELb0ELb0ELb1ELb0ELb0ELb0ELb1ELb0EEEvNS_16Flash_fwd_paramsE --------------------------
	.section	.text._ZN5flash24flash_fwd_splitkv_kernelI23Flash_fwd_kernel_traitsILi96ELi64ELi64ELi4ELb0ELb0EN7cutlass10bfloat16_tE19Flash_kernel_traitsILi96ELi64ELi64ELi4ES3_EELb0ELb0ELb1ELb0ELb0ELb0ELb1ELb0EEEvNS_16Flash_fwd_paramsE,"ax",@progbits
	.align	128
        .global         _ZN5flash24flash_fwd_splitkv_kernelI23Flash_fwd_kernel_traitsILi96ELi64ELi64ELi4ELb0ELb0EN7cutlass10bfloat16_tE19Flash_kernel_traitsILi96ELi64ELi64ELi4ES3_EELb0ELb0ELb1ELb0ELb0ELb0ELb1ELb0EEEvNS_16Flash_fwd_paramsE
        .type           _ZN5flash24flash_fwd_splitkv_kernelI23Flash_fwd_kernel_traitsILi96ELi64ELi64ELi4ELb0ELb0EN7cutlass10bfloat16_tE19Flash_kernel_traitsILi96ELi64ELi64ELi4ES3_EELb0ELb0ELb1ELb0ELb0ELb0ELb1ELb0EEEvNS_16Flash_fwd_paramsE,@function
        .size           _ZN5flash24flash_fwd_splitkv_kernelI23Flash_fwd_kernel_traitsILi96ELi64ELi64ELi4ELb0ELb0EN7cutlass10bfloat16_tE19Flash_kernel_traitsILi96ELi64ELi64ELi4ES3_EELb0ELb0ELb1ELb0ELb0ELb0ELb1ELb0EEEvNS_16Flash_fwd_paramsE,(.L_x_11688 - _ZN5flash24flash_fwd_splitkv_kernelI23Flash_fwd_kernel_traitsILi96ELi64ELi64ELi4ELb0ELb0EN7cutlass10bfloat16_tE19Flash_kernel_traitsILi96ELi64ELi64ELi4ES3_EELb0ELb0ELb1ELb0ELb0ELb0ELb1ELb0EEEvNS_16Flash_fwd_paramsE)
        .other          _ZN5flash24flash_fwd_splitkv_kernelI23Flash_fwd_kernel_traitsILi96ELi64ELi64ELi4ELb0ELb0EN7cutlass10bfloat16_tE19Flash_kernel_traitsILi96ELi64ELi64ELi4ES3_EELb0ELb0ELb1ELb0ELb0ELb0ELb1ELb0EEEvNS_16Flash_fwd_paramsE,@"STO_CUDA_ENTRY STV_DEFAULT"
_ZN5flash24flash_fwd_splitkv_kernelI23Flash_fwd_kernel_traitsILi96ELi64ELi64ELi4ELb0ELb0EN7cutlass10bfloat16_tE19Flash_kernel_traitsILi96ELi64ELi64ELi4ES3_EELb0ELb0ELb1ELb0ELb0ELb0ELb1ELb0EEEvNS_16Flash_fwd_paramsE:
.text._ZN5flash24flash_fwd_splitkv_kernelI23Flash_fwd_kernel_traitsILi96ELi64ELi64ELi4ELb0ELb0EN7cutlass10bfloat16_tE19Flash_kernel_traitsILi96ELi64ELi64ELi4ES3_EELb0ELb0ELb1ELb0ELb0ELb0ELb1ELb0EEEvNS_16Flash_fwd_paramsE:
        /* <DEDUP_REMOVED lines=29> */
[----:B------:R-:W-:Y:S05]  /*01d0*/  CALL.REL.NOINC `($_ZN5flash24flash_fwd_splitkv_kernelI23Flash_fwd_kernel_traitsILi96ELi64ELi64ELi4ELb0ELb0EN7cutlass10bfloat16_tE19Flash_kernel_traitsILi96ELi64ELi64ELi4ES3_EELb0ELb0ELb1ELb0ELb0ELb0ELb1ELb0EEEvNS_16Flash_fwd_paramsE$_ZN5flash30compute_attn_1rowblock_splitkvI23Flash_fwd_kernel_traitsILi96ELi64ELi64ELi4ELb0ELb0EN7cutlass10bfloat16_tE19Flash_kernel_traitsILi96ELi64ELi64ELi4ES3_EELb0ELb0ELb1ELb0ELb0ELb0ELb1ELb0ENS_16Flash_fwd_paramsEEEvRKT8_iiiii) ;  /* 0x0000000000087944 */ /* 0x000fea0003c00000 */
[----:B------:R-:W-:Y:S05]  /*01e0*/  BSYNC.RECONVERGENT B2 ;  /* 0x0000000000027941 */ /* 0x000fea0003800200 */
.L_x_9424:
[----:B------:R-:W-:Y:S05]  /*01f0*/  EXIT ;  /* 0x000000000000794d */ /* 0x000fea0003800000 */
        .type           $_ZN5flash24flash_fwd_splitkv_kernelI23Flash_fwd_kernel_traitsILi96ELi64ELi64ELi4ELb0ELb0EN7cutlass10bfloat16_tE19Flash_kernel_traitsILi96ELi64ELi64ELi4ES3_EELb0ELb0ELb1ELb0ELb0ELb0ELb1ELb0EEEvNS_16Flash_fwd_paramsE$_ZN5flash30compute_attn_1rowblock_splitkvI23Flash_fwd_kernel_traitsILi96ELi64ELi64ELi4ELb0ELb0EN7cutlass10bfloat16_tE19Flash_kernel_traitsILi96ELi64ELi64ELi4ES3_EELb0ELb0ELb1ELb0ELb0ELb0ELb1ELb0ENS_16Flash_fwd_paramsEEEvRKT8_iiiii,@function
        .size           $_ZN5flash24flash_fwd_splitkv_kernelI23Flash_fwd_kernel_traitsILi96ELi64ELi64ELi4ELb0ELb0EN7cutlass10bfloat16_tE19Flash_kernel_traitsILi96ELi64ELi64ELi4ES3_EELb0ELb0ELb1ELb0ELb0ELb0ELb1ELb0EEEvNS_16Flash_fwd_paramsE$_ZN5flash30compute_attn_1rowblock_splitkvI23Flash_fwd_kernel_traitsILi96ELi64ELi64ELi4ELb0ELb0EN7cutlass10bfloat16_tE19Flash_kernel_traitsILi96ELi64ELi64ELi4ES3_EELb0ELb0ELb1ELb0ELb0ELb0ELb1ELb0ENS_16Flash_fwd_paramsEEEvRKT8_iiiii,(.L_x_11688 - $_ZN5flash24flash_fwd_splitkv_kernelI23Flash_fwd_kernel_traitsILi96ELi64ELi64ELi4ELb0ELb0EN7cutlass10bfloat16_tE19Flash_kernel_traitsILi96ELi64ELi64ELi4ES3_EELb0ELb0ELb1ELb0ELb0ELb0ELb1ELb0EEEvNS_16Flash_fwd_paramsE$_ZN5flash30compute_attn_1rowblock_splitkvI23Flash_fwd_kernel_traitsILi96ELi64ELi64ELi4ELb0ELb0EN7cutlass10bfloat16_tE19Flash_kernel_traitsILi96ELi64ELi64ELi4ES3_EELb0ELb0ELb1ELb0ELb0ELb0ELb1ELb0ENS_16Flash_fwd_paramsEEEvRKT8_iiiii)
$_ZN5flash24flash_fwd_splitkv_kernelI23Flash_fwd_kernel_traitsILi96ELi64ELi64ELi4ELb0ELb0EN7cutlass10bfloat16_tE19Flash_kernel_traitsILi96ELi64ELi64ELi4ES3_EELb0ELb0ELb1ELb0ELb0ELb0ELb1ELb0EEEvNS_16Flash_fwd_paramsE$_ZN5flash30compute_attn_1rowblock_splitkvI23Flash_fwd_kernel_traitsILi96ELi64ELi64ELi4ELb0ELb0EN7cutlass10bfloat16_tE19Flash_kernel_traitsILi96ELi64ELi64ELi4ES3_EELb0ELb0ELb1ELb0ELb0ELb0ELb1ELb0ENS_16Flash_fwd_paramsEEEvRKT8_iiiii:
        /* <DEDUP_REMOVED lines=38> */
.L_x_9426:
[----:B------:R-:W-:Y:S05]  /*0460*/  BSYNC.RECONVERGENT B0 ;  /* 0x0000000000007941 */ /* 0x000fea0003800200 */
.L_x_9425:
[----:B------:R-:W-:Y:S04]  /*0470*/  BSSY.RECONVERGENT B0, `(.L_x_9427) ;  /* 0x0000007000007945 */ /* 0x000fe80003800200 */
[----:B------:R-:W-:Y:S05]  /*0480*/  @!P3 BRA `(.L_x_9428) ;  /* 0x000000000014b947 */ /* 0x000fea0003800000 */
[----:B------:R-:W3:Y:S02]  /*0490*/  LD.E.U8 R8, desc[UR4][R2.64+0x1b2] ;  /* 0x0001b20402087980 */ /* 0x000ee4000c101100 */
[----:B---3--:R-:W-:-:S13]  /*04a0*/  ISETP.NE.AND P1, PT, R8, RZ, PT ;  /* 0x000000ff0800720c */ /* 0x008fda0003f25270 */
[----:B------:R-:W3:Y:S02]  /*04b0*/  @P1 LD.E R8, desc[UR4][R12.64+0x4] ;  /* 0x000004040c081980 */ /* 0x000ee4000c101900 */
[----:B---3-5:R-:W-:-:S06]  /*04c0*/  @P1 IADD3 R9, PT, PT, R8, -R15, RZ ;  /* 0x8000000f08091210 */ /* 0x028fcc0007ffe0ff */
[----:B------:R3:W5:Y:S02]  /*04d0*/  @!P1 LD.E R9, desc[UR4][R12.64] ;  /* 0x000000040c099980 */ /* 0x000764000c101900 */
.L_x_9428:
[----:B------:R-:W-:Y:S05]  /*04e0*/  BSYNC.RECONVERGENT B0 ;  /* 0x0000000000007941 */ /* 0x000fea0003800200 */
.L_x_9427:
[----:B------:R-:W-:Y:S01]  /*04f0*/  BSSY.RECONVERGENT B1, `(.L_x_9429) ;  /* 0x0000011000017945 */ /* 0x000fe20003800200 */
[----:B-----5:R-:W-:-:S03]  /*0500*/  @P4 IADD3 R85, PT, PT, R0, -R7, RZ ;  /* 0x8000000700554210 */ /* 0x020fc60007ffe0ff */
[----:B------:R-:W-:Y:S05]  /*0510*/  @!P0 BRA `(.L_x_9430) ;  /* 0x0000000000148947 */ /* 0x000fea0003800000 */
[----:B------:R-:W-:-:S05]  /*0520*/  IADD3 R8, P0, PT, R10, R5, RZ ;  /* 0x000000050a087210 */ /* 0x000fca0007f1e0ff */
[----:B------:R-:W-:-:S06]  /*0530*/  IMAD.X R9, R11, 0x1, R4, P0 ;  /* 0x000000010b097824 */ /* 0x000fcc00000e0604 */
[----:B------:R-:W4:Y:S02]  /*0540*/  LD.E R9, desc[UR4][R8.64] ;  /* 0x0000000408097980 */ /* 0x000f24000c101900 */
[----:B----4-:R-:W-:Y:S01]  /*0550*/  IADD3 R84, PT, PT, R9, -R14, RZ ;  /* 0x8000000e09547210 */ /* 0x010fe20007ffe0ff */
[----:B------:R-:W-:Y:S05]  /*0560*/  BRA `(.L_x_9431) ;  /* 0x0000000000247947 */ /* 0x000fea0003800000 */
.L_x_9430:
[----:B------:R-:W4:Y:S01]  /*0570*/  LD.E.64 R10, desc[UR4][R2.64+0x108] ;  /* 0x00010804020a7980 */ /* 0x000f22000c101b00 */
[----:B------:R-:W-:Y:S01]  /*0580*/  BSSY.RECONVERGENT B0, `(.L_x_9432) ;  /* 0x0000006000007945 */ /* 0x000fe20003800200 */
[----:B------:R-:W-:Y:S01]  /*0590*/  IMAD.MOV.U32 R84, RZ, RZ, RZ ;  /* 0x000000ffff547224 */ /* 0x000fe200078e00ff */
[----:B----4-:R-:W-:-:S04]  /*05a0*/  ISETP.NE.U32.AND P0, PT, R10, RZ, PT ;  /* 0x000000ff0a00720c */ /* 0x010fc80003f05070 */
[----:B------:R-:W-:-:S13]  /*05b0*/  ISETP.NE.AND.EX P0, PT, R11, RZ, PT, P0 ;  /* 0x000000ff0b00720c */ /* 0x000fda0003f05300 */
[----:B------:R-:W-:Y:S05]  /*05c0*/  @!P0 BRA `(.L_x_9433) ;  /* 0x0000000000048947 */ /* 0x000fea0003800000 */
[----:B------:R4:W5:Y:S02]  /*05d0*/  LD.E R84, desc[UR4][R2.64+0xbc] ;  /* 0x0000bc0402547980 */ /* 0x000964000c101900 */
.L_x_9433:
[----:B------:R-:W-:Y:S05]  /*05e0*/  BSYNC.RECONVERGENT B0 ;  /* 0x0000000000007941 */ /* 0x000fea0003800200 */
.L_x_9432:
[----:B-----5:R-:W-:Y:S02]  /*05f0*/  IADD3 R84, PT, PT, R84, R9, -R14 ;  /* 0x0000000954547210 */ /* 0x020fe40007ffe80e */
.L_x_9431:
[----:B------:R-:W-:Y:S05]  /*0600*/  BSYNC.RECONVERGENT B1 ;  /* 0x0000000000017941 */ /* 0x000fea0003800200 */
.L_x_9429:
[----:B------:R-:W-:Y:S01]  /*0610*/  IMAD.SHL.U32 R0, R147, 0x40, RZ ;  /* 0x0000004093007824 */ /* 0x000fe200078e00ff */
[----:B------:R-:W-:Y:S01]  /*0620*/  MOV R8, R146 ;  /* 0x0000009200087202 */ /* 0x000fe20000000f00 */
[----:B------:R-:W-:-:S03]  /*0630*/  IMAD.MOV.U32 R9, RZ, RZ, 0x0 ;  /* 0x00000000ff097424 */ /* 0x000fc600078e00ff */
[----:B------:R-:W-:-:S13]  /*0640*/  ISETP.GT.AND P0, PT, R85, R0, PT ;  /* 0x000000005500720c */ /* 0x000fda0003f04270 */
[----:B-1234-:R-:W-:Y:S05]  /*0650*/  @!P0 RET.REL.NODEC R8 `(_ZN5flash24flash_fwd_splitkv_kernelI23Flash_fwd_kernel_traitsILi96ELi64ELi64ELi4ELb0ELb0EN7cutlass10bfloat16_tE19Flash_kernel_traitsILi96ELi64ELi64ELi4ES3_EELb0ELb0ELb1ELb0ELb0ELb0ELb1ELb0EEEvNS_16Flash_fwd_paramsE) ;  /* 0xfffffff808688950 */ /* 0x01efea0003c3ffff */
        /* <DEDUP_REMOVED lines=56> */
[----:B------:R-:W-:Y:S01]  /*09e0*/  ISETP.NE.AND P6, PT, R13, RZ, PT ;  /* 0x000000ff0d00720c */ /* 0x000fe20003fc5270 */
[----:B------:R-:W-:Y:S01]  /*09f0*/  IMAD R2, R4, 0x60, R13 ;  /* 0x0000006004027824 */ /* 0x000fe200078e020d */
[CC--:B------:R-:W-:Y:S02]  /*0a00*/  ISETP.GE.AND P0, PT, R0.reuse, R85.reuse, PT ;  /* 0x000000550000720c */ /* 0x0c0fe40003f06270 */
[----:B------:R-:W-:Y:S02]  /*0a10*/  ISETP.GE.OR P4, PT, R0, R85, P6 ;  /* 0x000000550000720c */ /* 0x000fe40003786670 */
[----:B------:R-:W-:Y:S01]  /*0a20*/  IADD3 R7, P1, PT, R3, R2, RZ ;  /* 0x0000000203077210 */ /* 0x000fe20007f3e0ff */
[----:B------:R-:W-:Y:S01]  /*0a30*/  VIADD R2, R4, 0x20 ;  /* 0x0000002004027836 */ /* 0x000fe20000000000 */
[C---:B------:R-:W-:Y:S02]  /*0a40*/  LOP3.LUT R17, R13.reuse, 0x20, RZ, 0xfc, !PT ;  /* 0x000000200d117812 */ /* 0x040fe400078efcff */
[----:B------:R-:W-:-:S02]  /*0a50*/  LOP3.LUT R15, R13, 0x40, RZ, 0xfc, !PT ;  /* 0x000000400d0f7812 */ /* 0x000fc400078efcff */
        /* <DEDUP_REMOVED lines=10> */
.L_x_9436:
[----:B------:R-:W-:Y:S05]  /*0b00*/  BSYNC.RECONVERGENT B0 ;  /* 0x0000000000007941 */ /* 0x000fea0003800200 */
.L_x_9435:
        /* <DEDUP_REMOVED lines=16> */
.L_x_9438:
[----:B------:R-:W-:Y:S05]  /*0c10*/  BSYNC.RECONVERGENT B0 ;  /* 0x0000000000007941 */ /* 0x000fea0003800200 */
.L_x_9437:
        /* <DEDUP_REMOVED lines=15> */
.L_x_9440:
[----:B------:R-:W-:Y:S05]  /*0d10*/  BSYNC.RECONVERGENT B0 ;  /* 0x0000000000007941 */ /* 0x000fea0003800200 */
.L_x_9439:
        /* <DEDUP_REMOVED lines=15> */
.L_x_9442:
[----:B------:R-:W-:Y:S05]  /*0e10*/  BSYNC.RECONVERGENT B0 ;  /* 0x0000000000007941 */ /* 0x000fea0003800200 */
.L_x_9441:
        /* <DEDUP_REMOVED lines=13> */
[----:B-123--:R-:W-:Y:S05]  /*0ef0*/  @P6 RET.REL.NODEC R146 `(_ZN5flash24flash_fwd_splitkv_kernelI23Flash_fwd_kernel_traitsILi96ELi64ELi64ELi4ELb0ELb0EN7cutlass10bfloat16_tE19Flash_kernel_traitsILi96ELi64ELi64ELi4ES3_EELb0ELb0ELb1ELb0ELb0ELb0ELb1ELb0EEEvNS_16Flash_fwd_paramsE) ;  /* 0xfffffff092406950 */ /* 0x00efea0003c3ffff */
[----:B------:R-:W-:Y:S02]  /*0f00*/  MOV R5, 0xff800000 ;  /* 0xff80000000057802 */ /* 0x000fe40000000f00 */
[----:B------:R-:W-:-:S03]  /*0f10*/  MOV R147, 0x0 ;  /* 0x0000000000937802 */ /* 0x000fc60000000f00 */
[----:B------:R1:W-:Y:S02]  /*0f20*/  ST.E desc[UR4][R2.64+0xc0], R5 ;  /* 0x0000c00502007985 */ /* 0x0003e4000c101904 */
[----:B-1----:R-:W-:Y:S05]  /*0f30*/  RET.REL.NODEC R146 `(_ZN5flash24flash_fwd_splitkv_kernelI23Flash_fwd_kernel_traitsILi96ELi64ELi64ELi4ELb0ELb0EN7cutlass10bfloat16_tE19Flash_kernel_traitsILi96ELi64ELi64ELi4ES3_EELb0ELb0ELb1ELb0ELb0ELb0ELb1ELb0EEEvNS_16Flash_fwd_paramsE) ;  /* 0xfffffff092307950 */ /* 0x002fea0003c3ffff */
.L_x_9434:
        /* <DEDUP_REMOVED lines=18> */
[----:B------:R-:W4:Y:S04]  /*1060*/  LD.E.64 R18, desc[UR4][R100.64+0x20] ;  /* 0x0000200464127980 */ /* 0x000f28000c101b00 */
[----:B------:R-:W4:Y:S04]  /*1070*/  LD.E.64 R140, desc[UR4][R100.64+0x38] ;  /* 0x00003804648c7980 */ /* 0x000f28000c101b00 */
[----:B------:R-:W5:Y:S04]  /*1080*/  LD.E.64 R28, desc[UR4][R100.64+0x58] ;  /* 0x00005804641c7980 */ /* 0x000f68000c101b00 */
[----:B------:R-:W5:Y:S01]  /*1090*/  LD.E.64 R138, desc[UR4][R100.64+0x40] ;  /* 0x00004004648a7980 */ /* 0x000f62000c101b00 */
[----:B--2---:R-:W-:-:S04]  /*10a0*/  IABS R6, R13 ;  /* 0x0000000d00067213 */ /* 0x004fc80000000000 */
[----:B-1----:R-:W1:Y:S08]  /*10b0*/  I2F.RP R9, R6 ;  /* 0x0000000600097306 */ /* 0x002e700000209400 */
        /* <DEDUP_REMOVED lines=29> */
[----:B------:R-:W-:-:S06]  /*1290*/  IMAD.WIDE R4, R10, 0x4, R156 ;  /* 0x000000040a047825 */ /* 0x000fcc00078e029c */
[----:B------:R1:W2:Y:S01]  /*12a0*/  LD.E R4, desc[UR4][R4.64] ;  /* 0x0000000404047980 */ /* 0x0002a2000c101900 */
[----:B----4-:R-:W-:-:S04]  /*12b0*/  IABS R9, R11 ;  /* 0x0000000b00097213 */ /* 0x010fc80000000000 */
[----:B------:R-:W4:Y:S08]  /*12c0*/  I2F.RP R20, R9 ;  /* 0x0000000900147306 */ /* 0x000f300000209400 */
[----:B----45:R-:W4:Y:S02]  /*12d0*/  MUFU.RCP R12, R20 ;  /* 0x00000014000c7308 */ /* 0x030f240000001000 */
[----:B----4-:R-:W-:-:S06]  /*12e0*/  IADD3 R12, PT, PT, R12, 0xffffffe, RZ ;  /* 0x0ffffffe0c0c7810 */ /* 0x010fcc0007ffe0ff */
        /* <DEDUP_REMOVED lines=17> */
[----:B------:R-:W-:Y:S01]  /*1400*/  ISETP.NE.AND P1, PT, R11, RZ, PT ;  /* 0x000000ff0b00720c */ /* 0x000fe20003f25270 */
[----:B------:R-:W-:-:S06]  /*1410*/  IMAD R9, R13, R9, R86 ;  /* 0x000000090d097224 */ /* 0x000fcc00078e0256 */
[----:B------:R-:W-:Y:S01]  /*1420*/  @P2 VIADD R5, R5, 0x1 ;  /* 0x0000000105052836 */ /* 0x000fe20000000000 */
[----:B------:R-:W-:Y:S02]  /*1430*/  SHF.R.S32.HI R13, RZ, 0x1f, R9 ;  /* 0x0000001fff0d7819 */ /* 0x000fe40000011409 */
[----:B--2---:R-:W-:Y:S01]  /*1440*/  SHF.R.S32.HI R21, RZ, 0x1f, R4 ;  /* 0x0000001fff157819 */ /* 0x004fe20000011404 */
        /* <DEDUP_REMOVED lines=9> */
[----:B------:R-:W-:-:S03]  /*14e0*/  IMAD.WIDE.U32 R22, R9, R140, R22 ;  /* 0x0000008c09167225 */ /* 0x000fc600078e0016 */
[----:B------:R-:W-:Y:S01]  /*14f0*/  SHF.R.S32.HI R6, RZ, 0x1f, R19 ;  /* 0x0000001fff067819 */ /* 0x000fe20000011413 */
        /* <DEDUP_REMOVED lines=12> */
.L_x_9444:
        /* <DEDUP_REMOVED lines=12> */
[----:B------:R-:W-:Y:S02]  /*1680*/  LEA R86, R89, 0xffffffc0, 0x6 ;  /* 0xffffffc059567811 */ /* 0x000fe400078e30ff */
        /* <DEDUP_REMOVED lines=19> */
[-C--:B------:R-:W-:Y:S01]  /*17c0*/  @!P1 IADD3 R6, PT, PT, R6, -R5.reuse, RZ ;  /* 0x8000000506069210 */ /* 0x080fe20007ffe0ff */
[----:B------:R-:W-:Y:S01]  /*17d0*/  @!P2 IMAD.IADD R23, R23, 0x1, R4 ;  /* 0x000000011717a824 */ /* 0x000fe200078e0204 */
[----:B-----5:R-:W-:Y:S01]  /*17e0*/  @!P2 SHF.R.S32.HI R4, RZ, 0x1f, R12 ;  /* 0x0000001fff04a819 */ /* 0x020fe2000001140c */
[----:B----4-:R-:W-:Y:S01]  /*17f0*/  @!P2 IMAD R9, R21, R12, RZ ;  /* 0x0000000c1509a224 */ /* 0x010fe200078e02ff */
        /* <DEDUP_REMOVED lines=8> */
[----:B------:R-:W-:Y:S02]  /*1880*/  @!P1 IADD3 R10, PT, PT, R10, 0x1, RZ ;  /* 0x000000010a0a9810 */ /* 0x000fe40007ffe0ff */
[----:B------:R-:W-:Y:S01]  /*1890*/  @!P2 MOV R8, R22 ;  /* 0x000000160008a202 */ /* 0x000fe20000000f00 */
[----:B------:R-:W-:Y:S01]  /*18a0*/  @!P2 IMAD.IADD R9, R23, 0x1, R9 ;  /* 0x000000011709a824 */ /* 0x000fe200078e0209 */
[----:B------:R-:W-:Y:S01]  /*18b0*/  @P2 IADD3 R9, PT, PT, R21, R4, RZ ;  /* 0x0000000415092210 */ /* 0x000fe20007ffe0ff */
[----:B------:R-:W-:Y:S01]  /*18c0*/  @P2 IMAD.MOV.U32 R8, RZ, RZ, R20 ;  /* 0x000000ffff082224 */ /* 0x000fe200078e0014 */
[----:B------:R-:W-:Y:S01]  /*18d0*/  @!P2 SHF.R.S32.HI R5, RZ, 0x1f, R14 ;  /* 0x0000001fff05a819 */ /* 0x000fe2000001140e */
[----:B------:R-:W-:Y:S01]  /*18e0*/  @!P2 IMAD R4, R139, R14, RZ ;  /* 0x0000000e8b04a224 */ /* 0x000fe200078e02ff */
[----:B------:R-:W-:Y:S01]  /*18f0*/  SHF.R.S32.HI R13, RZ, 0x1f, R86 ;  /* 0x0000001fff0d7819 */ /* 0x000fe20000011456 */
[-C--:B------:R-:W-:Y:S01]  /*1900*/  IMAD R6, R141, R86.reuse, RZ ;  /* 0x000000568d067224 */ /* 0x080fe200078e02ff */
[----:B------:R-:W-:Y:S01]  /*1910*/  @P4 IADD3 R10, PT, PT, R10, 0x1, RZ ;  /* 0x000000010a0a4810 */ /* 0x000fe20007ffe0ff */
[----:B------:R-:W-:-:S03]  /*1920*/  IMAD.WIDE.U32 R20, R140, R86, R8 ;  /* 0x000000568c147225 */ /* 0x000fc600078e0008 */
[----:B------:R-:W-:Y:S01]  /*1930*/  @!P0 IADD3 R10, PT, PT, -R10, RZ, RZ ;  /* 0x000000ff0a0a8210 */ /* 0x000fe20007ffe1ff */
[----:B------:R-:W-:Y:S02]  /*1940*/  @!P2 IMAD R4, R5, R138, R4 ;  /* 0x0000008a0504a224 */ /* 0x000fe400078e0204 */
[----:B------:R-:W-:Y:S01]  /*1950*/  @!P2 IMAD.WIDE.U32 R8, R138, R14, RZ ;  /* 0x0000000e8a08a225 */ /* 0x000fe200078e00ff */
[----:B------:R-:W-:-:S03]  /*1960*/  @!P3 LOP3.LUT R10, RZ, R11, RZ, 0x33, !PT ;  /* 0x0000000bff0ab212 */ /* 0x000fc600078e33ff */
[----:B------:R-:W-:Y:S01]  /*1970*/  IMAD R6, R13, R140, R6 ;  /* 0x0000008c0d067224 */ /* 0x000fe200078e0206 */
[----:B------:R-:W-:Y:S01]  /*1980*/  @!P2 SHF.R.S32.HI R5, RZ, 0x1f, R12 ;  /* 0x0000001fff05a819 */ /* 0x000fe2000001140c */
[----:B------:R-:W-:Y:S01]  /*1990*/  @!P2 IMAD.IADD R23, R9, 0x1, R4 ;  /* 0x000000010917a824 */ /* 0x000fe200078e0204 */
[----:B------:R-:W-:Y:S01]  /*19a0*/  @P2 IADD3 R14, PT, PT, R14, R15, RZ ;  /* 0x0000000f0e0e2210 */ /* 0x000fe20007ffe0ff */
[----:B------:R-:W-:Y:S01]  /*19b0*/  IMAD.IADD R21, R21, 0x1, R6 ;  /* 0x0000000115157824 */ /* 0x000fe200078e0206 */
[----:B------:R-:W-:Y:S01]  /*19c0*/  @!P2 MOV R22, R8 ;  /* 0x000000080016a202 */ /* 0x000fe20000000f00 */
[----:B------:R-:W-:Y:S01]  /*19d0*/  @!P2 IMAD R4, R19, R12, RZ ;  /* 0x0000000c1304a224 */ /* 0x000fe200078e02ff */
[----:B------:R-:W-:Y:S01]  /*19e0*/  SHF.R.S32.HI R6, RZ, 0x1f, R10 ;  /* 0x0000001fff067819 */ /* 0x000fe2000001140a */
[----:B------:R-:W-:Y:S02]  /*19f0*/  IMAD R9, R17, R10, RZ ;  /* 0x0000000a11097224 */ /* 0x000fe400078e02ff */
[----:B------:R-:W-:-:S02]  /*1a00*/  @!P2 IMAD R4, R18, R5, R4 ;  /* 0x000000051204a224 */ /* 0x000fc400078e0204 */
        /* <DEDUP_REMOVED lines=11> */
[----:B------:R-:W-:-:S02]  /*1ac0*/  MOV R9, R86 ;  /* 0x0000005600097202 */ /* 0x000fc40000000f00 */
.L_x_9445:
[----:B------:R-:W-:Y:S05]  /*1ad0*/  BSYNC.RECONVERGENT B0 ;  /* 0x0000000000007941 */ /* 0x000fea0003800200 */
.L_x_9443:
        /* <DEDUP_REMOVED lines=28> */
[----:B------:R-:W-:-:S05]  /*1ca0*/  ISETP.NE.AND P1, PT, R11, RZ, PT ;  /* 0x000000ff0b00720c */ /* 0x000fca0003f25270 */
[----:B------:R-:W-:Y:S02]  /*1cb0*/  @P2 VIADD R21, R21, 0x1 ;  /* 0x0000000115152836 */ /* 0x000fe40000000000 */
[-C--:B------:R-:W-:Y:S02]  /*1cc0*/  IMAD R10, R13, R138.reuse, RZ ;  /* 0x0000008a0d0a7224 */ /* 0x080fe400078e02ff */
[----:B------:R-:W-:Y:S01]  /*1cd0*/  IMAD.MOV.U32 R16, RZ, RZ, R21 ;  /* 0x000000ffff107224 */ /* 0x000fe200078e0015 */
[----:B------:R-:W-:Y:S01]  /*1ce0*/  SHF.L.U32 R153, R129, 0x3, RZ ;  /* 0x0000000381997819 */ /* 0x000fe200000006ff */
[C---:B------:R-:W-:Y:S02]  /*1cf0*/  IMAD R10, R9.reuse, R139, R10 ;  /* 0x0000008b090a7224 */ /* 0x040fe400078e020a */
[----:B------:R-:W-:Y:S01]  /*1d00*/  @!P0 IMAD.MOV R16, RZ, RZ, -R16 ;  /* 0x000000ffff108224 */ /* 0x000fe200078e0a10 */
[----:B------:R-:W-:Y:S01]  /*1d10*/  @!P1 LOP3.LUT R16, RZ, R11, RZ, 0x33, !PT ;  /* 0x0000000bff109212 */ /* 0x000fe200078e33ff */
[----:B------:R-:W-:Y:S01]  /*1d20*/  IMAD.WIDE.U32 R30, R9, R138, RZ ;  /* 0x0000008a091e7225 */ /* 0x000fe200078e00ff */
[----:B------:R-:W-:-:S02]  /*1d30*/  LOP3.LUT R97, R153, 0x18, RZ, 0xc0, !PT ;  /* 0x0000001899617812 */ /* 0x000fc400078ec0ff */
[----:B------:R-:W-:Y:S01]  /*1d40*/  LOP3.LUT R152, R153, 0xc0, RZ, 0xc0, !PT ;  /* 0x000000c099987812 */ /* 0x000fe200078ec0ff */
[----:B------:R-:W-:Y:S01]  /*1d50*/  IMAD.IADD R9, R31, 0x1, R10 ;  /* 0x000000011f097824 */ /* 0x000fe200078e020a */
[----:B------:R-:W-:Y:S01]  /*1d60*/  SHF.R.S32.HI R13, RZ, 0x1f, R16 ;  /* 0x0000001fff0d7819 */ /* 0x000fe20000011410 */
[----:B------:R-:W-:Y:S01]  /*1d70*/  IMAD R10, R29, R16, RZ ;  /* 0x000000101d0a7224 */ /* 0x000fe200078e02ff */
[----:B------:R-:W-:Y:S01]  /*1d80*/  IADD3 R11, P1, P0, R30, R20, R97 ;  /* 0x000000141e0b7210 */ /* 0x000fe2000783e061 */
[----:B------:R-:W-:Y:S01]  /*1d90*/  IMAD.WIDE.U32 R16, R28, R16, RZ ;  /* 0x000000101c107225 */ /* 0x000fe200078e00ff */
[----:B------:R-:W-:Y:S01]  /*1da0*/  LOP3.LUT R152, R152, 0x18, R129, 0xf8, !PT ;  /* 0x0000001898987812 */ /* 0x000fe200078ef881 */
[----:B------:R-:W1:Y:S02]  /*1db0*/  S2UR UR6, SR_CgaCtaId ;  /* 0x00000000000679c3 */ /* 0x000e640000008800 */
[----:B------:R-:W-:Y:S01]  /*1dc0*/  IMAD R10, R13, R28, R10 ;  /* 0x0000001c0d0a7224 */ /* 0x000fe200078e020a */
[----:B------:R-:W-:-:S02]  /*1dd0*/  IADD3.X R9, PT, PT, R9, R12, RZ, P1, P0 ;  /* 0x0000000c09097210 */ /* 0x000fc40000fe04ff */
[----:B------:R-:W-:Y:S02]  /*1de0*/  LOP3.LUT R12, R153, 0x1f20, RZ, 0xc0, !PT ;  /* 0x00001f20990c7812 */ /* 0x000fe400078ec0ff */
[----:B------:R-:W-:Y:S02]  /*1df0*/  LOP3.LUT R95, R152, R97, RZ, 0x3c, !PT ;  /* 0x00000061985f7212 */ /* 0x000fe400078e3cff */
[----:B------:R-:W-:Y:S02]  /*1e00*/  IADD3 R16, P0, PT, R11, R16, RZ ;  /* 0x000000100b107210 */ /* 0x000fe40007f1e0ff */
[----:B------:R-:W-:Y:S02]  /*1e10*/  IADD3 R10, PT, PT, R17, R10, RZ ;  /* 0x0000000a110a7210 */ /* 0x000fe40007ffe0ff */
[----:B------:R-:W-:Y:S02]  /*1e20*/  LOP3.LUT R95, R12, R95, RZ, 0xfc, !PT ;  /* 0x0000005f0c5f7212 */ /* 0x000fe400078efcff */
[----:B------:R-:W-:Y:S01]  /*1e30*/  SHF.R.U32.HI R98, RZ, 0x2, R129 ;  /* 0x00000002ff627819 */ /* 0x000fe20000011681 */
[----:B------:R-:W-:Y:S01]  /*1e40*/  IMAD.X R17, R9, 0x1, R10, P0 ;  /* 0x0000000109117824 */ /* 0x000fe200000e060a */
[----:B------:R-:W-:Y:S01]  /*1e50*/  IADD3 R10, P0, PT, R97, R8, RZ ;  /* 0x00000008610a7210 */ /* 0x000fe20007f1e0ff */
[----:B------:R-:W-:-:S02]  /*1e60*/  IMAD.IADD R137, R85, 0x1, -R0 ;  /* 0x0000000155897824 */ /* 0x000fc400078e0a00 */
[----:B------:R-:W-:Y:S01]  /*1e70*/  IMAD.WIDE.U32 R20, R98, R138, R16 ;  /* 0x0000008a62147225 */ /* 0x000fe200078e0010 */
[----:B------:R-:W-:-:S03]  /*1e80*/  UMOV UR7, 0x400 ;  /* 0x0000040000077882 */ /* 0x000fc60000000000 */
[----:B------:R-:W-:Y:S01]  /*1e90*/  IMAD R143, R141, R98, RZ ;  /* 0x000000628d8f7224 */ /* 0x000fe200078e02ff */
[----:B-1----:R-:W-:Y:S01]  /*1ea0*/  ULEA UR6, UR6, UR7, 0x18 ;  /* 0x0000000706067291 */ /* 0x002fe2000f8ec0ff */
[----:B------:R-:W-:Y:S01]  /*1eb0*/  IMAD.MOV.U32 R99, RZ, RZ, RZ ;  /* 0x000000ffff637224 */ /* 0x000fe200078e00ff */
[----:B------:R-:W-:Y:S04]  /*1ec0*/  BSSY.RECONVERGENT B0, `(.L_x_9446) ;  /* 0x000003f000007945 */ /* 0x000fe80003800200 */
[----:B------:R-:W-:Y:S02]  /*1ed0*/  MOV R132, UR6 ;  /* 0x0000000600847c02 */ /* 0x000fe40008000f00 */
[----:B------:R-:W-:Y:S02]  /*1ee0*/  SHF.L.U64.HI R141, R140, 0x5, R141 ;  /* 0x000000058c8d7819 */ /* 0x000fe4000001028d */
[----:B------:R-:W-:Y:S01]  /*1ef0*/  LOP3.LUT R91, R97, 0x20, RZ, 0xfc, !PT ;  /* 0x00000020615b7812 */ /* 0x000fe200078efcff */
[----:B------:R-:W-:Y:S01]  /*1f00*/  IMAD R95, R95, 0x2, R132 ;  /* 0x000000025f5f7824 */ /* 0x000fe200078e0284 */
[----:B------:R-:W-:Y:S01]  /*1f10*/  LOP3.LUT R87, R97, 0x40, RZ, 0xfc, !PT ;  /* 0x0000004061577812 */ /* 0x000fe200078efcff */
[----:B--2---:R-:W-:-:S04]  /*1f20*/  @P3 IMAD.WIDE.U32 R12, R18, R7, RZ ;  /* 0x00000007120c3225 */ /* 0x004fc800078e00ff */
[----:B------:R-:W-:Y:S02]  /*1f30*/  @P3 IMAD R9, R19, R7, RZ ;  /* 0x0000000713093224 */ /* 0x000fe400078e02ff */
[-C--:B---3--:R-:W-:Y:S02]  /*1f40*/  @!P3 IMAD R11, R27, R155.reuse, RZ ;  /* 0x0000009b1b0bb224 */ /* 0x088fe400078e02ff */
[----:B------:R-:W-:-:S03]  /*1f50*/  @!P3 IMAD.WIDE.U32 R26, R26, R155, RZ ;  /* 0x0000009b1a1ab225 */ /* 0x000fc600078e00ff */
[----:B------:R-:W-:Y:S02]  /*1f60*/  @!P3 MOV R8, R26 ;  /* 0x0000001a0008b202 */ /* 0x000fe40000000f00 */
[----:B------:R-:W-:Y:S01]  /*1f70*/  @P3 MOV R8, R12 ;  /* 0x0000000c00083202 */ /* 0x000fe20000000f00 */
[----:B------:R-:W-:Y:S02]  /*1f80*/  @!P3 IMAD.IADD R7, R27, 0x1, R11 ;  /* 0x000000011b07b824 */ /* 0x000fe400078e020b */
[----:B------:R-:W-:Y:S02]  /*1f90*/  @P3 IMAD.IADD R7, R13, 0x1, R9 ;  /* 0x000000010d073824 */ /* 0x000fe400078e0209 */
[----:B------:R-:W-:Y:S01]  /*1fa0*/  IMAD.X R11, RZ, RZ, R6, P0 ;  /* 0x000000ffff0b7224 */ /* 0x000fe200000e0606 */
[----:B------:R-:W-:Y:S01]  /*1fb0*/  IADD3 R16, P0, PT, R97, R8, RZ ;  /* 0x0000000861107210 */ /* 0x000fe20007f1e0ff */
[----:B------:R-:W-:-:S03]  /*1fc0*/  IMAD.WIDE.U32 R10, R98, R140, R10 ;  /* 0x0000008c620a7225 */ /* 0x000fc600078e000a */
[----:B------:R-:W-:Y:S02]  /*1fd0*/  IADD3.X R17, PT, PT, RZ, R7, RZ, P0, !PT ;  /* 0x00000007ff117210 */ /* 0x000fe400007fe4ff */
[----:B------:R-:W-:Y:S01]  /*1fe0*/  ISETP.GE.AND P0, PT, R98, R137, PT ;  /* 0x000000896200720c */ /* 0x000fe20003f06270 */
[----:B------:R-:W-:Y:S01]  /*1ff0*/  IMAD.IADD R143, R11, 0x1, R143 ;  /* 0x000000010b8f7824 */ /* 0x000fe200078e028f */
[----:B------:R-:W-:Y:S01]  /*2000*/  SHF.R.S32.HI R9, RZ, 0x1f, R154 ;  /* 0x0000001fff097819 */ /* 0x000fe2000001149a */
[----:B------:R-:W-:Y:S02]  /*2010*/  IMAD R13, R139, R98, RZ ;  /* 0x000000628b0d7224 */ /* 0x000fe400078e02ff */
[----:B------:R-:W-:Y:S01]  /*2020*/  IMAD R11, R15, R154, RZ ;  /* 0x0000009a0f0b7224 */ /* 0x000fe200078e02ff */
[----:B----4-:R-:W-:Y:S01]  /*2030*/  LEA R158, P1, R20, R24, 0x1 ;  /* 0x00000018149e7211 */ /* 0x010fe200078208ff */
[----:B------:R-:W-:Y:S02]  /*2040*/  IMAD.IADD R13, R21, 0x1, R13 ;  /* 0x00000001150d7824 */ /* 0x000fe400078e020d */
[----:B------:R-:W-:Y:S01]  /*2050*/  IMAD R6, R14, R9, R11 ;  /* 0x000000090e067224 */ /* 0x000fe200078e020b */
[----:B------:R-:W-:Y:S01]  /*2060*/  LEA R144, P2, R10, R22, 0x1 ;  /* 0x000000160a907211 */ /* 0x000fe200078408ff */
[----:B------:R-:W-:Y:S01]  /*2070*/  IMAD.WIDE.U32 R14, R154, R14, R16 ;  /* 0x0000000e9a0e7225 */ /* 0x000fe200078e0010 */
[----:B------:R-:W-:-:S02]  /*2080*/  LEA.HI.X R159, R20, R25, R13, 0x1, P1 ;  /* 0x00000019149f7211 */ /* 0x000fc400008f0c0d */
[C---:B------:R-:W-:Y:S01]  /*2090*/  SHF.L.U64.HI R139, R138.reuse, 0x5, R139 ;  /* 0x000000058a8b7819 */ /* 0x040fe2000001028b */
[----:B------:R-:W-:Y:S01]  /*20a0*/  IMAD.SHL.U32 R138, R138, 0x20, RZ ;  /* 0x000000208a8a7824 */ /* 0x000fe200078e00ff */
[----:B------:R-:W-:Y:S01]  /*20b0*/  LEA.HI.X R143, R10, R23, R143, 0x1, P2 ;  /* 0x000000170a8f7211 */ /* 0x000fe200010f0c8f */
[----:B------:R-:W-:Y:S01]  /*20c0*/  IMAD.WIDE.U32 R16, R147, 0x40, R98 ;  /* 0x0000004093107825 */ /* 0x000fe200078e0062 */
[----:B------:R-:W-:Y:S02]  /*20d0*/  SHF.L.U32 R140, R140, 0x5, RZ ;  /* 0x000000058c8c7819 */ /* 0x000fe400000006ff */
        /* <DEDUP_REMOVED lines=28> */
.L_x_9448:
[----:B------:R3:W-:Y:S02]  /*22a0*/  STS.128 [R95+0x2000], RZ ;  /* 0x002000ff5f007388 */ /* 0x0007e40000000c00 */
.L_x_9447:
[----:B------:R-:W-:Y:S05]  /*22b0*/  BSYNC.RECONVERGENT B0 ;  /* 0x0000000000007941 */ /* 0x000fea0003800200 */
.L_x_9446:
        /* <DEDUP_REMOVED lines=32> */
.L_x_9451:
[----:B------:R2:W-:Y:S02]  /*24c0*/  STS.128 [R95+0x2800], RZ ;  /* 0x002800ff5f007388 */ /* 0x0005e40000000c00 */
.L_x_9450:
[----:B------:R-:W-:Y:S05]  /*24d0*/  BSYNC.RECONVERGENT B0 ;  /* 0x0000000000007941 */ /* 0x000fea0003800200 */
.L_x_9449:
[----:B-1--45:R-:W-:Y:S01]  /*24e0*/  IMAD R5, R89, -0x40, R84 ;  /* 0xffffffc059057824 */ /* 0x032fe200078e0254 */
[----:B------:R-:W-:Y:S04]  /*24f0*/  BSSY.RECONVERGENT B0, `(.L_x_9452) ;  /* 0x000001c000007945 */ /* 0x000fe80003800200 */
[----:B------:R-:W-:-:S04]  /*2500*/  IADD3 R5, PT, PT, R5, 0x40, RZ ;  /* 0x0000004005057810 */ /* 0x000fc80007ffe0ff */
        /* <DEDUP_REMOVED lines=25> */
.L_x_9454:
[----:B------:R4:W-:Y:S02]  /*26a0*/  STS.128 [R95+0x5000], RZ ;  /* 0x005000ff5f007388 */ /* 0x0009e40000000c00 */
.L_x_9453:
[----:B------:R-:W-:Y:S05]  /*26b0*/  BSYNC.RECONVERGENT B0 ;  /* 0x0000000000007941 */ /* 0x000fea0003800200 */
.L_x_9452:
[----:B------:R-:W-:Y:S01]  /*26c0*/  ISETP.GE.AND P0, PT, R6, R5, PT ;  /* 0x000000050600720c */ /* 0x000fe20003f06270 */
[----:B------:R-:W-:-:S12]  /*26d0*/  BSSY.RECONVERGENT B0, `(.L_x_9455) ;  /* 0x0000016000007945 */ /* 0x000fd80003800200 */
[----:B------:R-:W-:Y:S05]  /*26e0*/  @P0 BRA `(.L_x_9456) ;  /* 0x0000000000500947 */ /* 0x000fea0003800000 */
[-C--:B------:R-:W-:Y:S02]  /*26f0*/  ISETP.GE.AND P2, PT, R97, R150.reuse, PT ;  /* 0x000000966100720c */ /* 0x080fe40003f46270 */
[----:B------:R-:W-:Y:S02]  /*2700*/  ISETP.GE.AND P1, PT, R91, R150, PT ;  /* 0x000000965b00720c */ /* 0x000fe40003f26270 */
        /* <DEDUP_REMOVED lines=18> */
.L_x_9456:
[----:B------:R-:W-:Y:S05]  /*2830*/  BSYNC.RECONVERGENT B0 ;  /* 0x0000000000007941 */ /* 0x000fea0003800200 */
.L_x_9455:
        /* <DEDUP_REMOVED lines=37> */
.L_x_9459:
[----:B------:R4:W-:Y:S01]  /*2a90*/  STS.128 [R95+0x8000], RZ ;  /* 0x008000ff5f007388 */ /* 0x0009e20000000c00 */
[----:B------:R-:W-:Y:S05]  /*2aa0*/  BRA `(.L_x_9460) ;  /* 0x00000000000c7947 */ /* 0x000fea0003800000 */
.L_x_9458:
[----:B------:R2:W-:Y:S04]  /*2ab0*/  STS.128 [R95+0x6000], RZ ;  /* 0x006000ff5f007388 */ /* 0x0005e80000000c00 */
[----:B------:R2:W-:Y:S04]  /*2ac0*/  STS.128 [R95+0x7000], RZ ;  /* 0x007000ff5f007388 */ /* 0x0005e80000000c00 */
[----:B------:R2:W-:Y:S02]  /*2ad0*/  STS.128 [R95+0x8000], RZ ;  /* 0x008000ff5f007388 */ /* 0x0005e40000000c00 */
.L_x_9460:
[----:B------:R-:W-:Y:S05]  /*2ae0*/  BSYNC.RECONVERGENT B0 ;  /* 0x0000000000007941 */ /* 0x000fea0003800200 */
.L_x_9457:
        /* <DEDUP_REMOVED lines=27> */
.L_x_9463:
[----:B------:R1:W-:Y:S02]  /*2ca0*/  STS.128 [R95+0x8800], RZ ;  /* 0x008800ff5f007388 */ /* 0x0003e40000000c00 */
.L_x_9462:
[----:B------:R-:W-:Y:S05]  /*2cb0*/  BSYNC.RECONVERGENT B0 ;  /* 0x0000000000007941 */ /* 0x000fea0003800200 */
.L_x_9461:
[C---:B-1----:R-:W-:Y:S01]  /*2cc0*/  IMAD.SHL.U32 R10, R129.reuse, 0x10, RZ ;  /* 0x00000010810a7824 */ /* 0x042fe200078e00ff */
[----:B------:R-:W-:Y:S01]  /*2cd0*/  SHF.R.U32.HI R130, RZ, 0x1, R129 ;  /* 0x00000001ff827819 */ /* 0x000fe20000011681 */
[C---:B------:R-:W-:Y:S01]  /*2ce0*/  IMAD.SHL.U32 R93, R129.reuse, 0x20, RZ ;  /* 0x00000020815d7824 */ /* 0x040fe200078e00ff */
[C---:B------:R-:W-:Y:S01]  /*2cf0*/  LOP3.LUT P6, RZ, R129.reuse, 0x4, RZ, 0xc0, !PT ;  /* 0x0000000481ff7812 */ /* 0x040fe200078cc0ff */
[----:B------:R-:W-:Y:S01]  /*2d00*/  IMAD.SHL.U32 R128, R129, 0x4, RZ ;  /* 0x0000000481807824 */ /* 0x000fe200078e00ff */
[----:B------:R-:W-:Y:S01]  /*2d10*/  LOP3.LUT R8, R130, 0x8, RZ, 0xc0, !PT ;  /* 0x0000000882087812 */ /* 0x000fe200078ec0ff */
[----:B------:R-:W0:Y:S01]  /*2d20*/  LDGDEPBAR ;  /* 0x00000000000079af */ /* 0x000e220000000000 */
[----:B------:R-:W-:Y:S01]  /*2d30*/  LOP3.LUT R131, R10, 0x3e00, RZ, 0xc0, !PT ;  /* 0x00003e000a837812 */ /* 0x000fe200078ec0ff */
[----:B------:R-:W-:Y:S01]  /*2d40*/  VIADD R151, R89, 0xffffffff ;  /* 0xffffffff59977836 */ /* 0x000fe20000000000 */
[----:B------:R-:W-:Y:S01]  /*2d50*/  LOP3.LUT R6, R128, 0x18, RZ, 0xc0, !PT ;  /* 0x0000001880067812 */ /* 0x000fe200078ec0ff */
[----:B------:R-:W-:Y:S01]  /*2d60*/  BSSY.RECONVERGENT B1, `(.L_x_9464) ;  /* 0x00000d5000017945 */ /* 0x000fe20003800200 */
[----:B------:R-:W-:-:S02]  /*2d70*/  LOP3.LUT R7, R8, 0xc0, R93, 0xf8, !PT ;  /* 0x000000c008077812 */ /* 0x000fc400078ef85d */
[----:B------:R-:W-:Y:S02]  /*2d80*/  LOP3.LUT R10, R10, 0x100, RZ, 0xc0, !PT ;  /* 0x000001000a0a7812 */ /* 0x000fe400078ec0ff */
[----:B------:R-:W-:Y:S02]  /*2d90*/  LOP3.LUT R4, R93, 0xc0, RZ, 0xc0, !PT ;  /* 0x000000c05d047812 */ /* 0x000fe400078ec0ff */
[--C-:B------:R-:W-:Y:S02]  /*2da0*/  LOP3.LUT R8, R131, 0x20, R93.reuse, 0xf8, !PT ;  /* 0x0000002083087812 */ /* 0x100fe400078ef85d */
[----:B------:R-:W-:Y:S02]  /*2db0*/  LOP3.LUT R92, R7, R6, RZ, 0x3c, !PT ;  /* 0x00000006075c7212 */ /* 0x000fe400078e3cff */
[----:B------:R-:W-:Y:S02]  /*2dc0*/  LOP3.LUT R5, R10, 0x20, R93, 0xf8, !PT ;  /* 0x000000200a057812 */ /* 0x000fe400078ef85d */
[----:B------:R-:W-:-:S02]  /*2dd0*/  LOP3.LUT R4, R4, 0x8, R129, 0xf8, !PT ;  /* 0x0000000804047812 */ /* 0x000fc400078ef881 */
[----:B------:R-:W-:Y:S02]  /*2de0*/  LOP3.LUT R7, R8, 0x100, R93, 0xf8, !PT ;  /* 0x0000010008077812 */ /* 0x000fe400078ef85d */
[----:B------:R-:W-:Y:S02]  /*2df0*/  LOP3.LUT R5, R5, R4, R6, 0xf6, !PT ;  /* 0x0000000405057212 */ /* 0x000fe400078ef606 */
[----:B------:R-:W-:Y:S02]  /*2e00*/  LOP3.LUT R7, R7, R92, RZ, 0xfc, !PT ;  /* 0x0000005c07077212 */ /* 0x000fe400078efcff */
[----:B------:R-:W-:Y:S01]  /*2e10*/  ISETP.GT.AND P0, PT, R151, R142, PT ;  /* 0x0000008e9700720c */ /* 0x000fe20003f04270 */
[--C-:B------:R-:W-:Y:S02]  /*2e20*/  IMAD R94, R5, 0x2, R132.reuse ;  /* 0x00000002055e7824 */ /* 0x100fe400078e0284 */
[----:B------:R-:W-:Y:S02]  /*2e30*/  IMAD R96, R7, 0x2, R132 ;  /* 0x0000000207607824 */ /* 0x000fe400078e0284 */
[----:B------:R-:W-:Y:S01]  /*2e40*/  IMAD.MOV.U32 R5, RZ, RZ, 0x20 ;  /* 0x00000020ff057424 */ /* 0x000fe200078e00ff */
[----:B------:R-:W-:Y:S04]  /*2e50*/  LDSM.16.M88.4 R44, [R94+0x3000] ;  /* 0x003000005e2c783b */ /* 0x000fe80000000200 */
[----:B------:R-:W1:Y:S01]  /*2e60*/  LDSM.16.M88.4 R72, [R96] ;  /* 0x000000006048783b */ /* 0x000e620000000200 */
[----:B------:R-:W-:-:S03]  /*2e70*/  SEL R5, R5, 0xffffffe0, !P6 ;  /* 0xffffffe005057807 */ /* 0x000fc60007000000 */
[----:B------:R-:W5:Y:S02]  /*2e80*/  LDSM.16.M88.4 R36, [R94+0x3400] ;  /* 0x003400005e24783b */ /* 0x000f640000000200 */
[--C-:B------:R-:W-:Y:S02]  /*2e90*/  IMAD.IADD R88, R94, 0x1, R5.reuse ;  /* 0x000000015e587824 */ /* 0x100fe400078e0205 */
[----:B------:R-:W2:Y:S01]  /*2ea0*/  LDSM.16.M88.4 R28, [R94+0x3800] ;  /* 0x003800005e1c783b */ /* 0x000ea20000000200 */
[----:B------:R-:W-:-:S03]  /*2eb0*/  IMAD.IADD R90, R96, 0x1, R5 ;  /* 0x00000001605a7824 */ /* 0x000fc600078e0205 */
[----:B------:R-:W3:Y:S04]  /*2ec0*/  LDSM.16.M88.4 R20, [R94+0x3c00] ;  /* 0x003c00005e14783b */ /* 0x000ee80000000200 */
        /* <DEDUP_REMOVED lines=45> */
[----:B------:R-:W2:Y:S03]  /*31a0*/  LDSM.16.M88.4 R20, [R90+0x2000] ;  /* 0x002000005a14783b */ /* 0x000ea60000000200 */
[C---:B---3--:R-:W-:Y:S08]  /*31b0*/  HMMA.16816.F32.BF16 R48, R76.reuse, R12, R48 ;  /* 0x0000000c4c30723c */ /* 0x048ff00000041830 */
[C---:B------:R-:W-:Y:S01]  /*31c0*/  HMMA.16816.F32.BF16 R44, R76.reuse, R14, R44 ;  /* 0x0000000e4c2c723c */ /* 0x040fe2000004182c */
[----:B------:R-:W3:Y:S07]  /*31d0*/  LDSM.16.M88.4 R12, [R88+0x5400] ;  /* 0x00540000580c783b */ /* 0x000eee0000000200 */
[C---:B----4-:R-:W-:Y:S08]  /*31e0*/  HMMA.16816.F32.BF16 R40, R76.reuse, R8, R40 ;  /* 0x000000084c28723c */ /* 0x050ff00000041828 */
        /* <DEDUP_REMOVED lines=14> */
[C---:B-----5:R-:W-:Y:S08]  /*32d0*/  HMMA.16816.F32.BF16 R24, R68.reuse, R52, R24 ;  /* 0x000000344418723c */ /* 0x060ff00000041818 */
[----:B------:R-:W-:Y:S08]  /*32e0*/  HMMA.16816.F32.BF16 R72, R68, R54, R72 ;  /* 0x000000364448723c */ /* 0x000ff00000041848 */
[C---:B--2---:R-:W-:Y:S08]  /*32f0*/  HMMA.16816.F32.BF16 R48, R20.reuse, R16, R48 ;  /* 0x000000101430723c */ /* 0x044ff00000041830 */
[C---:B------:R-:W-:Y:S08]  /*3300*/  HMMA.16816.F32.BF16 R44, R20.reuse, R18, R44 ;  /* 0x00000012142c723c */ /* 0x040ff0000004182c */
[C---:B---3--:R-:W-:Y:S08]  /*3310*/  HMMA.16816.F32.BF16 R40, R20.reuse, R12, R40 ;  /* 0x0000000c1428723c */ /* 0x048ff00000041828 */
[C---:B------:R-:W-:Y:S08]  /*3320*/  HMMA.16816.F32.BF16 R36, R20.reuse, R14, R36 ;  /* 0x0000000e1424723c */ /* 0x040ff00000041824 */
[C---:B----4-:R-:W-:Y:S08]  /*3330*/  HMMA.16816.F32.BF16 R32, R20.reuse, R8, R32 ;  /* 0x000000081420723c */ /* 0x050ff00000041820 */
        /* <DEDUP_REMOVED lines=18> */
.L_x_9467:
        /* <DEDUP_REMOVED lines=60> */
.L_x_9468:
[----:B------:R-:W-:Y:S05]  /*3820*/  BSYNC.RECONVERGENT B0 ;  /* 0x0000000000007941 */ /* 0x000fea0003800200 */
.L_x_9466:
        /* <DEDUP_REMOVED lines=40> */
.L_x_9465:
[----:B------:R-:W-:Y:S05]  /*3ab0*/  BSYNC.RECONVERGENT B1 ;  /* 0x0000000000017941 */ /* 0x000fea0003800200 */
.L_x_9464:
[----:B------:R-:W3:Y:S01]  /*3ac0*/  LD.E R113, desc[UR4][R2.64+0xdc] ;  /* 0x0000dc0402717980 */ /* 0x000ee2000c101900 */
[----:B------:R-:W-:Y:S01]  /*3ad0*/  LOP3.LUT R91, R98, 0x7, RZ, 0xc0, !PT ;  /* 0x00000007625b7812 */ /* 0x000fe200078ec0ff */
[----:B------:R-:W-:Y:S01]  /*3ae0*/  IMAD.SHL.U32 R90, R129, 0x2, RZ ;  /* 0x00000002815a7824 */ /* 0x000fe200078e00ff */
[----:B------:R-:W-:Y:S01]  /*3af0*/  LOP3.LUT R93, R92, 0x120, R93, 0xf8, !PT ;  /* 0x000001205c5d7812 */ /* 0x000fe200078ef85d */
[----:B------:R-:W-:Y:S01]  /*3b00*/  IMAD.SHL.U32 R88, R89, 0x40, RZ ;  /* 0x0000004059587824 */ /* 0x000fe200078e00ff */
[----:B--2---:R-:W-:Y:S01]  /*3b10*/  LOP3.LUT R4, R91, 0x1f0, R130, 0xf8, !PT ;  /* 0x000001f05b047812 */ /* 0x004fe200078ef882 */
[----:B------:R-:W-:Y:S01]  /*3b20*/  VIADD R89, R89, 0xfffffffe ;  /* 0xfffffffe59597836 */ /* 0x000fe20000000000 */
[----:B------:R-:W-:Y:S01]  /*3b30*/  LOP3.LUT R90, R90, 0x6, RZ, 0xc0, !PT ;  /* 0x000000065a5a7812 */ /* 0x000fe200078ec0ff */
[----:B------:R-:W-:Y:S02]  /*3b40*/  IMAD R120, R93, 0x2, R132 ;  /* 0x000000025d787824 */ /* 0x000fe400078e0284 */
[----:B------:R-:W-:Y:S01]  /*3b50*/  IMAD R5, R147, 0x40, R4 ;  /* 0x0000004093057824 */ /* 0x000fe200078e0204 */
[----:B------:R-:W-:Y:S01]  /*3b60*/  LOP3.LUT R7, R88, R90, RZ, 0xfc, !PT ;  /* 0x0000005a58077212 */ /* 0x000fe200078efcff */
[----:B------:R-:W-:-:S03]  /*3b70*/  VIADD R108, R120, 0x6020 ;  /* 0x00006020786c7836 */ /* 0x000fc60000000000 */
[----:B------:R-:W-:Y:S01]  /*3b80*/  IADD3 R5, PT, PT, R84, R5, -R85 ;  /* 0x0000000554057210 */ /* 0x000fe20007ffe855 */
[C---:B------:R-:W-:Y:S02]  /*3b90*/  VIADD R4, R7.reuse, 0xffffffc8 ;  /* 0xffffffc807047836 */ /* 0x040fe40000000000 */
[----:B------:R-:W-:Y:S02]  /*3ba0*/  VIADD R53, R7, 0xffffffd1 ;  /* 0xffffffd107357836 */ /* 0x000fe40000000000 */
[----:B------:R-:W-:Y:S01]  /*3bb0*/  IMAD.IADD R13, R5, 0x1, -R4 ;  /* 0x00000001050d7824 */ /* 0x000fe200078e0a04 */
[-C--:B------:R-:W-:Y:S01]  /*3bc0*/  ISETP.GE.AND P1, PT, R4, R84.reuse, PT ;  /* 0x000000540400720c */ /* 0x080fe20003f26270 */
[----:B------:R-:W-:Y:S01]  /*3bd0*/  VIADD R15, R7, 0xffffffe0 ;  /* 0xffffffe0070f7836 */ /* 0x000fe20000000000 */
[----:B------:R-:W-:Y:S01]  /*3be0*/  ISETP.GE.AND P4, PT, R53, R84, PT ;  /* 0x000000543500720c */ /* 0x000fe20003f86270 */
[----:B------:R-:W-:Y:S01]  /*3bf0*/  IMAD.IADD R10, R5, 0x1, -R53 ;  /* 0x00000001050a7824 */ /* 0x000fe200078e0a35 */
[----:B------:R-:W-:Y:S01]  /*3c00*/  IABS R13, R13 ;  /* 0x0000000d000d7213 */ /* 0x000fe20000000000 */
[----:B------:R-:W-:-:S02]  /*3c10*/  VIADD R57, R7, 0xffffffc1 ;  /* 0xffffffc107397836 */ /* 0x000fc40000000000 */
[C---:B------:R-:W-:Y:S01]  /*3c20*/  IMAD.IADD R23, R5.reuse, 0x1, -R15 ;  /* 0x0000000105177824 */ /* 0x040fe200078e0a0f */
[----:B------:R-:W-:Y:S01]  /*3c30*/  I2FP.F32.S32 R13, R13 ;  /* 0x0000000d000d7245 */ /* 0x000fe20000201400 */
[----:B------:R-:W-:Y:S01]  /*3c40*/  IMAD.IADD R6, R5, 0x1, -R57 ;  /* 0x0000000105067824 */ /* 0x000fe200078e0a39 */
[----:B------:R-:W-:Y:S01]  /*3c50*/  IABS R10, R10 ;  /* 0x0000000a000a7213 */ /* 0x000fe20000000000 */
[C---:B------:R-:W-:Y:S01]  /*3c60*/  VIADD R9, R7.reuse, 0xffffffd0 ;  /* 0xffffffd007097836 */ /* 0x040fe20000000000 */
[----:B------:R-:W-:Y:S01]  /*3c70*/  IABS R23, R23 ;  /* 0x0000001700177213 */ /* 0x000fe20000000000 */
[C---:B------:R-:W-:Y:S01]  /*3c80*/  FFMA.FTZ R44, -R0.reuse, R13, R44 ;  /* 0x0000000d002c7223 */ /* 0x040fe2000001012c */
[C---:B------:R-:W-:Y:S01]  /*3c90*/  VIADD R13, R7.reuse, 0xffffffe1 ;  /* 0xffffffe1070d7836 */ /* 0x040fe20000000000 */
[----:B------:R-:W-:Y:S01]  /*3ca0*/  I2FP.F32.S32 R10, R10 ;  /* 0x0000000a000a7245 */ /* 0x000fe20000201400 */
[----:B------:R-:W-:Y:S01]  /*3cb0*/  VIADD R17, R7, 0xffffffd9 ;  /* 0xffffffd907117836 */ /* 0x000fe20000000000 */
[----:B------:R-:W-:Y:S01]  /*3cc0*/  IABS R6, R6 ;  /* 0x0000000600067213 */ /* 0x000fe20000000000 */
[----:B------:R-:W-:Y:S01]  /*3cd0*/  IMAD.IADD R4, R5, 0x1, -R13 ;  /* 0x0000000105047824 */ /* 0x000fe200078e0a0d */
[----:B------:R-:W-:Y:S01]  /*3ce0*/  I2FP.F32.S32 R23, R23 ;  /* 0x0000001700177245 */ /* 0x000fe20000201400 */
[----:B------:R-:W-:Y:S01]  /*3cf0*/  FFMA.FTZ R10, -R0, R10, R41 ;  /* 0x0000000a000a7223 */ /* 0x000fe20000010129 */
[----:B------:R-:W-:Y:S01]  /*3d00*/  I2FP.F32.S32 R6, R6 ;  /* 0x0000000600067245 */ /* 0x000fe20000201400 */
[----:B------:R-:W-:Y:S01]  /*3d10*/  VIADD R41, R7, 0xffffffc0 ;  /* 0xffffffc007297836 */ /* 0x000fe20000000000 */
[----:B------:R-:W-:Y:S01]  /*3d20*/  IABS R4, R4 ;  /* 0x0000000400047213 */ /* 0x000fe20000000000 */
[----:B------:R-:W-:-:S02]  /*3d30*/  VIADD R8, R5, 0x8 ;  /* 0x0000000805087836 */ /* 0x000fc40000000000 */
[C---:B------:R-:W-:Y:S01]  /*3d40*/  FFMA.FTZ R32, -R0.reuse, R23, R32 ;  /* 0x0000001700207223 */ /* 0x040fe20000010120 */
[----:B------:R-:W-:Y:S01]  /*3d50*/  VIADD R55, R7, 0xffffffc9 ;  /* 0xffffffc907377836 */ /* 0x000fe20000000000 */
[----:B------:R-:W-:Y:S01]  /*3d60*/  I2FP.F32.S32 R4, R4 ;  /* 0x0000000400047245 */ /* 0x000fe20000201400 */
[C---:B------:R-:W-:Y:S02]  /*3d70*/  IMAD.IADD R11, R5.reuse, 0x1, -R9 ;  /* 0x00000001050b7824 */ /* 0x040fe400078e0a09 */
[C---:B------:R-:W-:Y:S01]  /*3d80*/  FFMA.FTZ R49, -R0.reuse, R6, R49 ;  /* 0x0000000600317223 */ /* 0x040fe20000010131 */
[----:B------:R-:W-:Y:S01]  /*3d90*/  IMAD.IADD R6, R5, 0x1, -R17 ;  /* 0x0000000105067824 */ /* 0x000fe200078e0a11 */
[----:B------:R-:W-:Y:S01]  /*3da0*/  ISETP.GE.AND P3, PT, R41, R84, PT ;  /* 0x000000542900720c */ /* 0x000fe20003f66270 */
[----:B------:R-:W-:Y:S01]  /*3db0*/  FFMA.FTZ R23, -R0, R4, R33 ;  /* 0x0000000400177223 */ /* 0x000fe20000010121 */
[-C--:B------:R-:W-:Y:S01]  /*3dc0*/  ISETP.GE.AND P2, PT, R57, R84.reuse, PT ;  /* 0x000000543900720c */ /* 0x080fe20003f46270 */
[--C-:B------:R-:W-:Y:S01]  /*3dd0*/  IMAD.IADD R4, R5, 0x1, -R41.reuse ;  /* 0x0000000105047824 */ /* 0x100fe200078e0a29 */
[----:B------:R-:W-:Y:S01]  /*3de0*/  IABS R11, R11 ;  /* 0x0000000b000b7213 */ /* 0x000fe20000000000 */
[C---:B------:R-:W-:Y:S01]  /*3df0*/  IMAD.IADD R41, R8.reuse, 0x1, -R41 ;  /* 0x0000000108297824 */ /* 0x040fe200078e0a29 */
[----:B------:R-:W-:Y:S01]  /*3e00*/  ISETP.GE.AND P0, PT, R55, R84, PT ;  /* 0x000000543700720c */ /* 0x000fe20003f06270 */
[C---:B------:R-:W-:Y:S01]  /*3e10*/  IMAD.IADD R57, R8.reuse, 0x1, -R57 ;  /* 0x0000000108397824 */ /* 0x040fe200078e0a39 */
[----:B------:R-:W-:Y:S01]  /*3e20*/  IABS R6, R6 ;  /* 0x0000000600067213 */ /* 0x000fe20000000000 */
[--C-:B------:R-:W-:Y:S01]  /*3e30*/  IMAD.IADD R12, R5, 0x1, -R55.reuse ;  /* 0x00000001050c7824 */ /* 0x100fe200078e0a37 */
[----:B------:R-:W-:Y:S01]  /*3e40*/  IABS R4, R4 ;  /* 0x0000000400047213 */ /* 0x000fe20000000000 */
[C---:B------:R-:W-:Y:S01]  /*3e50*/  IMAD.IADD R55, R8.reuse, 0x1, -R55 ;  /* 0x0000000108377824 */ /* 0x040fe200078e0a37 */
[----:B------:R-:W-:Y:S01]  /*3e60*/  IABS R41, R41 ;  /* 0x0000002900297213 */ /* 0x000fe20000000000 */
[----:B------:R-:W-:Y:S01]  /*3e70*/  VIADD R21, R7, 0xffffffd8 ;  /* 0xffffffd807157836 */ /* 0x000fe20000000000 */
[----:B------:R-:W-:Y:S01]  /*3e80*/  IABS R57, R57 ;  /* 0x0000003900397213 */ /* 0x000fe20000000000 */
[----:B------:R-:W-:Y:S01]  /*3e90*/  IMAD.IADD R53, R8, 0x1, -R53 ;  /* 0x0000000108357824 */ /* 0x000fe200078e0a35 */
[----:B------:R-:W-:Y:S01]  /*3ea0*/  I2FP.F32.S32 R11, R11 ;  /* 0x0000000b000b7245 */ /* 0x000fe20000201400 */
[----:B------:R-:W-:Y:S01]  /*3eb0*/  IMAD.IADD R19, R5, 0x1, -R21 ;  /* 0x0000000105137824 */ /* 0x000fe200078e0a15 */
[----:B------:R-:W-:-:S02]  /*3ec0*/  I2FP.F32.S32 R6, R6 ;  /* 0x0000000600067245 */ /* 0x000fc40000201400 */
[----:B------:R-:W-:Y:S01]  /*3ed0*/  I2FP.F32.S32 R33, R4 ;  /* 0x0000000400217245 */ /* 0x000fe20000201400 */
        /* <DEDUP_REMOVED lines=9> */
[----:B------:R-:W-:Y:S01]  /*3f70*/  FFMA.FTZ R16, -R0, R4, R51 ;  /* 0x0000000400107223 */ /* 0x000fe20000010133 */
[----:B------:R-:W-:Y:S01]  /*3f80*/  I2FP.F32.S32 R12, R12 ;  /* 0x0000000c000c7245 */ /* 0x000fe20000201400 */
[----:B------:R-:W-:Y:S01]  /*3f90*/  VIADD R55, R7, 0xfffffff9 ;  /* 0xfffffff907377836 */ /* 0x000fe20000000000 */
[----:B------:R-:W-:Y:S01]  /*3fa0*/  FSEL R6, R6, -INF , !P3 ;  /* 0xff80000006067808 */ /* 0x000fe20005800000 */
[C---:B------:R-:W-:Y:S01]  /*3fb0*/  FFMA.FTZ R37, -R0.reuse, R14, R47 ;  /* 0x0000000e00257223 */ /* 0x040fe2000001012f */
[----:B------:R-:W-:Y:S01]  /*3fc0*/  FSEL R4, R41, -INF , !P3 ;  /* 0xff80000029047808 */ /* 0x000fe20005800000 */
[----:B------:R-:W-:Y:S01]  /*3fd0*/  FFMA.FTZ R12, -R0, R12, R45 ;  /* 0x0000000c000c7223 */ /* 0x000fe2000001012d */
[----:B------:R-:W-:Y:S01]  /*3fe0*/  FSEL R47, R16, -INF , !P2 ;  /* 0xff800000102f7808 */ /* 0x000fe20005000000 */
[C---:B------:R-:W-:Y:S01]  /*3ff0*/  IMAD.IADD R16, R8.reuse, 0x1, -R21 ;  /* 0x0000000108107824 */ /* 0x040fe200078e0a15 */
[----:B------:R-:W-:Y:S01]  /*4000*/  ISETP.GE.AND P3, PT, R21, R84, PT ;  /* 0x000000541500720c */ /* 0x000fe20003f66270 */
[----:B------:R-:W-:Y:S01]  /*4010*/  IMAD.IADD R21, R8, 0x1, -R15 ;  /* 0x0000000108157824 */ /* 0x000fe200078e0a0f */
[----:B------:R-:W-:Y:S01]  /*4020*/  FSEL R41, R12, -INF , !P0 ;  /* 0xff8000000c297808 */ /* 0x000fe20004000000 */
[----:B------:R-:W-:-:S02]  /*4030*/  IMAD.IADD R14, R8, 0x1, -R17 ;  /* 0x00000001080e7824 */ /* 0x000fc400078e0a11 */
[----:B------:R-:W-:Y:S01]  /*4040*/  FFMA.FTZ R45, -R0, R33, R46 ;  /* 0x00000021002d7223 */ /* 0x000fe2000001012e */
[C---:B------:R-:W-:Y:S01]  /*4050*/  IMAD.IADD R12, R8.reuse, 0x1, -R13 ;  /* 0x00000001080c7824 */ /* 0x040fe200078e0a0d */
[----:B------:R-:W-:Y:S01]  /*4060*/  IABS R21, R21 ;  /* 0x0000001500157213 */ /* 0x000fe20000000000 */
[----:B------:R-:W-:Y:S01]  /*4070*/  VIADD R33, R7, 0xfffffff1 ;  /* 0xfffffff107217836 */ /* 0x000fe20000000000 */
[----:B------:R-:W-:Y:S01]  /*4080*/  ISETP.GE.AND P5, PT, R9, R84, PT ;  /* 0x000000540900720c */ /* 0x000fe20003fa6270 */
[----:B------:R-:W-:Y:S01]  /*4090*/  IMAD.IADD R9, R8, 0x1, -R9 ;  /* 0x0000000108097824 */ /* 0x000fe200078e0a09 */
[----:B------:R-:W-:Y:S01]  /*40a0*/  FSEL R51, R49, -INF , !P2 ;  /* 0xff80000031337808 */ /* 0x000fe20005000000 */
[----:B------:R-:W-:Y:S01]  /*40b0*/  IMAD.IADD R22, R5, 0x1, -R55 ;  /* 0x0000000105167824 */ /* 0x000fe200078e0a37 */
[----:B------:R-:W-:Y:S02]  /*40c0*/  IABS R14, R14 ;  /* 0x0000000e000e7213 */ /* 0x000fe40000000000 */
[----:B------:R-:W-:-:S02]  /*40d0*/  ISETP.GE.AND P2, PT, R17, R84, PT ;  /* 0x000000541100720c */ /* 0x000fc40003f46270 */
[----:B------:R-:W-:Y:S01]  /*40e0*/  IABS R17, R53 ;  /* 0x0000003500117213 */ /* 0x000fe20000000000 */
[----:B------:R-:W-:Y:S01]  /*40f0*/  VIADD R53, R7, 0xffffffe8 ;  /* 0xffffffe807357836 */ /* 0x000fe20000000000 */
[----:B------:R-:W-:Y:S02]  /*4100*/  IABS R12, R12 ;  /* 0x0000000c000c7213 */ /* 0x000fe40000000000 */
[----:B------:R-:W-:Y:S01]  /*4110*/  I2FP.F32.S32 R21, R21 ;  /* 0x0000001500157245 */ /* 0x000fe20000201400 */
[----:B------:R-:W-:Y:S01]  /*4120*/  IMAD.IADD R20, R5, 0x1, -R53 ;  /* 0x0000000105147824 */ /* 0x000fe200078e0a35 */
[----:B------:R-:W-:Y:S02]  /*4130*/  FSEL R49, R44, -INF , !P1 ;  /* 0xff8000002c317808 */ /* 0x000fe40004800000 */
[----:B------:R-:W-:Y:S01]  /*4140*/  FSEL R45, R45, -INF , !P1 ;  /* 0xff8000002d2d7808 */ /* 0x000fe20004800000 */
[----:B------:R-:W-:Y:S01]  /*4150*/  FFMA.FTZ R34, -R0, R21, R34 ;  /* 0x0000001500227223 */ /* 0x000fe20000010122 */
[----:B------:R-:W-:Y:S01]  /*4160*/  ISETP.GE.AND P1, PT, R15, R84, PT ;  /* 0x000000540f00720c */ /* 0x000fe20003f26270 */
[----:B------:R-:W-:Y:S01]  /*4170*/  VIADD R21, R7, 0xfffffff8 ;  /* 0xfffffff807157836 */ /* 0x000fe20000000000 */
[----:B------:R-:W-:-:S02]  /*4180*/  I2FP.F32.S32 R14, R14 ;  /* 0x0000000e000e7245 */ /* 0x000fc40000201400 */
[----:B------:R-:W-:Y:S02]  /*4190*/  IABS R19, R19 ;  /* 0x0000001300137213 */ /* 0x000fe40000000000 */
[----:B------:R-:W-:Y:S02]  /*41a0*/  IABS R9, R9 ;  /* 0x0000000900097213 */ /* 0x000fe40000000000 */
[----:B------:R-:W-:Y:S02]  /*41b0*/  IABS R15, R16 ;  /* 0x00000010000f7213 */ /* 0x000fe40000000000 */
[----:B------:R-:W-:Y:S02]  /*41c0*/  I2FP.F32.S32 R17, R17 ;  /* 0x0000001100117245 */ /* 0x000fe40000201400 */
[----:B------:R-:W-:Y:S02]  /*41d0*/  I2FP.F32.S32 R12, R12 ;  /* 0x0000000c000c7245 */ /* 0x000fe40000201400 */
[----:B------:R-:W-:Y:S01]  /*41e0*/  FSEL R37, R37, -INF , !P0 ;  /* 0xff80000025257808 */ /* 0x000fe20004000000 */
[C---:B------:R-:W-:Y:S01]  /*41f0*/  FFMA.FTZ R17, -R0.reuse, R17, R43 ;  /* 0x0000001100117223 */ /* 0x040fe2000001012b */
[----:B------:R-:W-:Y:S01]  /*4200*/  ISETP.GE.AND P0, PT, R13, R84, PT ;  /* 0x000000540d00720c */ /* 0x000fe20003f06270 */
[C---:B------:R-:W-:Y:S01]  /*4210*/  FFMA.FTZ R13, -R0.reuse, R14, R39 ;  /* 0x0000000e000d7223 */ /* 0x040fe20000010127 */
[----:B------:R-:W-:Y:S01]  /*4220*/  I2FP.F32.S32 R19, R19 ;  /* 0x0000001300137245 */ /* 0x000fe20000201400 */
[C---:B------:R-:W-:Y:S01]  /*4230*/  VIADD R39, R7.reuse, 0xfffffff0 ;  /* 0xfffffff007277836 */ /* 0x040fe20000000000 */
[----:B------:R-:W-:Y:S01]  /*4240*/  I2FP.F32.S32 R9, R9 ;  /* 0x0000000900097245 */ /* 0x000fe20000201400 */
[----:B------:R-:W-:Y:S01]  /*4250*/  FFMA.FTZ R35, -R0, R12, R35 ;  /* 0x0000000c00237223 */ /* 0x000fe20000010123 */
[----:B------:R-:W-:Y:S01]  /*4260*/  I2FP.F32.S32 R15, R15 ;  /* 0x0000000f000f7245 */ /* 0x000fe20000201400 */
[----:B------:R-:W-:-:S02]  /*4270*/  VIADD R43, R7, 0xffffffe9 ;  /* 0xffffffe9072b7836 */ /* 0x000fc40000000000 */
[C---:B------:R-:W-:Y:S01]  /*4280*/  FFMA.FTZ R19, -R0.reuse, R19, R36 ;  /* 0x0000001300137223 */ /* 0x040fe20000010124 */
[C---:B------:R-:W-:Y:S02]  /*4290*/  IMAD.IADD R12, R5.reuse, 0x1, -R21 ;  /* 0x00000001050c7824 */ /* 0x040fe400078e0a15 */
[C---:B------:R-:W-:Y:S01]  /*42a0*/  FFMA.FTZ R9, -R0.reuse, R9, R42 ;  /* 0x0000000900097223 */ /* 0x040fe2000001012a */
[----:B------:R-:W-:Y:S01]  /*42b0*/  FFMA.FTZ R15, -R0, R15, R38 ;  /* 0x0000000f000f7223 */ /* 0x000fe20000010126 */
[----:B------:R-:W-:Y:S01]  /*42c0*/  IMAD.IADD R16, R5, 0x1, -R39 ;  /* 0x0000000105107824 */ /* 0x000fe200078e0a27 */
        /* <DEDUP_REMOVED lines=8> */
[----:B------:R-:W-:-:S02]  /*4350*/  FSEL R7, R40, -INF , !P5 ;  /* 0xff80000028077808 */ /* 0x000fc40006800000 */
[----:B------:R-:W-:Y:S02]  /*4360*/  FSEL R9, R9, -INF , !P5 ;  /* 0xff80000009097808 */ /* 0x000fe40006800000 */
[----:B------:R-:W-:Y:S02]  /*4370*/  FSEL R19, R19, -INF , !P3 ;  /* 0xff80000013137808 */ /* 0x000fe40005800000 */
[----:B------:R-:W-:Y:S02]  /*4380*/  FSEL R15, R15, -INF , !P3 ;  /* 0xff8000000f0f7808 */ /* 0x000fe40005800000 */
[----:B------:R-:W-:Y:S02]  /*4390*/  FSEL R11, R11, -INF , !P2 ;  /* 0xff8000000b0b7808 */ /* 0x000fe40005000000 */
[----:B------:R-:W-:Y:S02]  /*43a0*/  FSEL R13, R13, -INF , !P2 ;  /* 0xff8000000d0d7808 */ /* 0x000fe40005000000 */
[----:B------:R-:W-:-:S02]  /*43b0*/  IABS R20, R20 ;  /* 0x0000001400147213 */ /* 0x000fc40000000000 */
[----:B------:R-:W-:Y:S02]  /*43c0*/  IABS R16, R16 ;  /* 0x0000001000107213 */ /* 0x000fe40000000000 */
        /* <DEDUP_REMOVED lines=10> */
[----:B------:R-:W-:Y:S02]  /*4470*/  FSEL R23, R23, -INF , !P0 ;  /* 0xff80000017177808 */ /* 0x000fe40004000000 */
[----:B------:R-:W-:Y:S02]  /*4480*/  FSEL R35, R35, -INF , !P0 ;  /* 0xff80000023237808 */ /* 0x000fe40004000000 */
[----:B------:R-:W-:Y:S02]  /*4490*/  I2FP.F32.S32 R57, R12 ;  /* 0x0000000c00397245 */ /* 0x000fe40000201400 */
[-C--:B------:R-:W-:Y:S02]  /*44a0*/  ISETP.GE.AND P1, PT, R21, R84.reuse, PT ;  /* 0x000000541500720c */ /* 0x080fe40003f26270 */
[----:B------:R-:W-:-:S02]  /*44b0*/  ISETP.GE.AND P0, PT, R55, R84, PT ;  /* 0x000000543700720c */ /* 0x000fc40003f06270 */
[----:B------:R-:W-:Y:S02]  /*44c0*/  FMNMX3.FTZ R12, R6, R51, R49, !PT ;  /* 0x00000033060c7276 */ /* 0x000fe40007810031 */
[----:B------:R-:W-:Y:S02]  /*44d0*/  I2FP.F32.S32 R21, R20 ;  /* 0x0000001400157245 */ /* 0x000fe40000201400 */
[----:B------:R-:W-:Y:S02]  /*44e0*/  I2FP.F32.S32 R55, R16 ;  /* 0x0000001000377245 */ /* 0x000fe40000201400 */
[----:B------:R-:W-:Y:S01]  /*44f0*/  IABS R18, R18 ;  /* 0x0000001200127213 */ /* 0x000fe20000000000 */
[C---:B------:R-:W-:Y:S01]  /*4500*/  FFMA.FTZ R21, -R0.reuse, R21, R28 ;  /* 0x0000001500157223 */ /* 0x040fe2000001011c */
[----:B------:R-:W-:Y:S01]  /*4510*/  IABS R16, R43 ;  /* 0x0000002b00107213 */ /* 0x000fe20000000000 */
[----:B------:R-:W-:Y:S01]  /*4520*/  FFMA.FTZ R24, -R0, R55, R24 ;  /* 0x0000003700187223 */ /* 0x000fe20000010118 */
[----:B------:R-:W-:-:S02]  /*4530*/  I2FP.F32.S32 R20, R22 ;  /* 0x0000001600147245 */ /* 0x000fc40000201400 */
[----:B------:R-:W-:Y:S02]  /*4540*/  IABS R14, R14 ;  /* 0x0000000e000e7213 */ /* 0x000fe40000000000 */
[----:B------:R-:W-:Y:S01]  /*4550*/  FMNMX3.FTZ R12, R12, R41, R7, !PT ;  /* 0x000000290c0c7276 */ /* 0x000fe20007810007 */
[C---:B------:R-:W-:Y:S01]  /*4560*/  FFMA.FTZ R73, -R0.reuse, R20, R73 ;  /* 0x0000001400497223 */ /* 0x040fe20000010149 */
[----:B------:R-:W-:Y:S02]  /*4570*/  I2FP.F32.S32 R18, R18 ;  /* 0x0000001200127245 */ /* 0x000fe40000201400 */
[----:B------:R-:W-:Y:S02]  /*4580*/  I2FP.F32.S32 R16, R16 ;  /* 0x0000001000107245 */ /* 0x000fe40000201400 */
[----:B------:R-:W-:Y:S01]  /*4590*/  I2FP.F32.S32 R14, R14 ;  /* 0x0000000e000e7245 */ /* 0x000fe20000201400 */
[----:B------:R-:W-:Y:S01]  /*45a0*/  FFMA.FTZ R18, -R0, R18, R29 ;  /* 0x0000001200127223 */ /* 0x000fe2000001011d */
[----:B------:R-:W-:Y:S01]  /*45b0*/  FMNMX3.FTZ R20, R12, R5, R19, !PT ;  /* 0x000000050c147276 */ /* 0x000fe20007810013 */
[C---:B------:R-:W-:Y:S01]  /*45c0*/  FFMA.FTZ R12, -R0.reuse, R16, R31 ;  /* 0x00000010000c7223 */ /* 0x040fe2000001011f */
[----:B------:R-:W-:Y:S01]  /*45d0*/  FSEL R21, R21, -INF , !P5 ;  /* 0xff80000015157808 */ /* 0x000fe20006800000 */
[----:B------:R-:W-:Y:S01]  /*45e0*/  FFMA.FTZ R14, -R0, R14, R25 ;  /* 0x0000000e000e7223 */ /* 0x000fe20000010119 */
[----:B------:R-:W-:Y:S01]  /*45f0*/  FMNMX3.FTZ R16, R20, R11, R109, !PT ;  /* 0x0000000b14107276 */ /* 0x000fe2000781006d */
[----:B------:R-:W-:Y:S01]  /*4600*/  FFMA.FTZ R29, -R0, R57, R72 ;  /* 0x00000039001d7223 */ /* 0x000fe20000010148 */
[----:B------:R-:W-:Y:S01]  /*4610*/  IABS R25, R39 ;  /* 0x0000002700197213 */ /* 0x000fe20000000000 */
[----:B------:R-:W-:Y:S01]  /*4620*/  LDSM.16.MT88.4 R56, [R120+0x7000] ;  /* 0x007000007838783b */ /* 0x000fe20000004200 */
[----:B------:R-:W-:-:S02]  /*4630*/  FSEL R133, R18, -INF , !P4 ;  /* 0xff80000012857808 */ /* 0x000fc40006000000 */
[----:B------:R-:W-:Y:S02]  /*4640*/  FSEL R127, R24, -INF , !P3 ;  /* 0xff800000187f7808 */ /* 0x000fe40005800000 */
[----:B------:R-:W-:Y:S02]  /*4650*/  FMNMX3.FTZ R16, R16, R23, R21, !PT ;  /* 0x0000001710107276 */ /* 0x000fe40007810015 */
[----:B------:R-:W-:Y:S02]  /*4660*/  IABS R53, R53 ;  /* 0x0000003500357213 */ /* 0x000fe40000000000 */
[----:B------:R-:W-:Y:S02]  /*4670*/  I2FP.F32.S32 R25, R25 ;  /* 0x0000001900197245 */ /* 0x000fe40000201400 */
[----:B------:R-:W-:Y:S01]  /*4680*/  FSEL R31, R14, -INF , !P2 ;  /* 0xff8000000e1f7808 */ /* 0x000fe20005000000 */
[----:B------:R-:W-:Y:S01]  /*4690*/  IMAD.MOV.U32 R39, RZ, RZ, R53 ;  /* 0x000000ffff277224 */ /* 0x000fe200078e0035 */
[----:B------:R-:W-:Y:S01]  /*46a0*/  FSEL R29, R29, -INF , !P1 ;  /* 0xff8000001d1d7808 */ /* 0x000fe20004800000 */
[----:B------:R-:W-:Y:S01]  /*46b0*/  FFMA.FTZ R26, -R0, R25, R26 ;  /* 0x00000019001a7223 */ /* 0x000fe2000001011a */
[----:B------:R-:W-:-:S02]  /*46c0*/  FMNMX3.FTZ R16, R16, R133, R127, !PT ;  /* 0x0000008510107276 */ /* 0x000fc4000781007f */
[----:B------:R-:W-:Y:S02]  /*46d0*/  IABS R33, R33 ;  /* 0x0000002100217213 */ /* 0x000fe40000000000 */
[----:B------:R-:W-:Y:S02]  /*46e0*/  FSEL R122, R73, -INF , !P0 ;  /* 0xff800000497a7808 */ /* 0x000fe40004000000 */
[----:B------:R-:W-:Y:S01]  /*46f0*/  FMNMX3.FTZ R25, R16, R31, R29, !PT ;  /* 0x0000001f10197276 */ /* 0x000fe2000781001d */
[----:B------:R-:W-:Y:S01]  /*4700*/  IMAD.MOV.U32 R16, RZ, RZ, R33 ;  /* 0x000000ffff107224 */ /* 0x000fe200078e0021 */
[----:B------:R-:W-:Y:S02]  /*4710*/  IABS R10, R10 ;  /* 0x0000000a000a7213 */ /* 0x000fe40000000000 */
[----:B------:R-:W-:Y:S02]  /*4720*/  FMNMX3.FTZ R14, R4, R47, R45, !PT ;  /* 0x0000002f040e7276 */ /* 0x000fe4000781002d */
[----:B------:R-:W-:Y:S01]  /*4730*/  I2FP.F32.S32 R39, R39 ;  /* 0x0000002700277245 */ /* 0x000fe20000201400 */
[----:B------:R-:W-:Y:S01]  /*4740*/  IMAD.MOV.U32 R33, RZ, RZ, R10 ;  /* 0x000000ffff217224 */ /* 0x000fe200078e000a */
[----:B------:R-:W-:-:S02]  /*4750*/  IABS R8, R8 ;  /* 0x0000000800087213 */ /* 0x000fc40000000000 */
[----:B------:R-:W-:Y:S01]  /*4760*/  FMNMX.FTZ R25, R122, R25, !PT ;  /* 0x000000197a197209 */ /* 0x000fe20007810000 */
[----:B------:R-:W-:Y:S01]  /*4770*/  FFMA.FTZ R30, -R0, R39, R30 ;  /* 0x00000027001e7223 */ /* 0x000fe2000001011e */
[----:B------:R-:W-:Y:S01]  /*4780*/  FMNMX3.FTZ R14, R14, R37, R9, !PT ;  /* 0x000000250e0e7276 */ /* 0x000fe20007810009 */
[----:B------:R-:W-:Y:S01]  /*4790*/  IMAD.MOV.U32 R10, RZ, RZ, R8 ;  /* 0x000000ffff0a7224 */ /* 0x000fe200078e0008 */
[----:B------:R-:W-:Y:S01]  /*47a0*/  I2FP.F32.S32 R16, R16 ;  /* 0x0000001000107245 */ /* 0x000fe20000201400 */
[----:B------:R-:W1:Y:S01]  /*47b0*/  SHFL.BFLY PT, R8, R25, 0x2, 0x1f ;  /* 0x0c401f0019087f89 */ /* 0x000e6200000e0000 */
[----:B------:R-:W-:Y:S02]  /*47c0*/  FMNMX3.FTZ R14, R14, R17, R15, !PT ;  /* 0x000000110e0e7276 */ /* 0x000fe4000781000f */
[----:B------:R-:W-:Y:S01]  /*47d0*/  I2FP.F32.S32 R33, R33 ;  /* 0x0000002100217245 */ /* 0x000fe20000201400 */
[----:B------:R-:W-:Y:S01]  /*47e0*/  FFMA.FTZ R27, -R0, R16, R27 ;  /* 0x00000010001b7223 */ /* 0x000fe2000001011b */
[----:B------:R-:W-:-:S02]  /*47f0*/  FSEL R117, R30, -INF , !P5 ;  /* 0xff8000001e757808 */ /* 0x000fc40006800000 */
[----:B------:R-:W-:Y:S01]  /*4800*/  FMNMX3.FTZ R14, R14, R13, R115, !PT ;  /* 0x0000000d0e0e7276 */ /* 0x000fe20007810073 */
[----:B------:R-:W-:Y:S01]  /*4810*/  FFMA.FTZ R74, -R0, R33, R74 ;  /* 0x00000021004a7223 */ /* 0x000fe2000001014a */
[----:B------:R-:W-:Y:S02]  /*4820*/  I2FP.F32.S32 R10, R10 ;  /* 0x0000000a000a7245 */ /* 0x000fe40000201400 */
[----:B------:R-:W-:Y:S02]  /*4830*/  FSEL R33, R12, -INF , !P4 ;  /* 0xff8000000c217808 */ /* 0x000fe40006000000 */
[----:B------:R-:W-:Y:S01]  /*4840*/  FSEL R125, R26, -INF , !P3 ;  /* 0xff8000001a7d7808 */ /* 0x000fe20005800000 */
[----:B------:R-:W-:Y:S01]  /*4850*/  FFMA.FTZ R10, -R0, R10, R75 ;  /* 0x0000000a000a7223 */ /* 0x000fe2000001014b */
[----:B------:R-:W-:Y:S02]  /*4860*/  FMNMX3.FTZ R14, R14, R35, R117, !PT ;  /* 0x000000230e0e7276 */ /* 0x000fe40007810075 */
[----:B------:R-:W-:-:S02]  /*4870*/  FSEL R123, R27, -INF , !P2 ;  /* 0xff8000001b7b7808 */ /* 0x000fc40005000000 */
[----:B------:R-:W-:Y:S02]  /*4880*/  FSEL R121, R74, -INF , !P1 ;  /* 0xff8000004a797808 */ /* 0x000fe40004800000 */
[----:B------:R-:W-:Y:S01]  /*4890*/  FMNMX3.FTZ R14, R14, R33, R125, !PT ;  /* 0x000000210e0e7276 */ /* 0x000fe2000781007d */
[----:B------:R-:W-:Y:S01]  /*48a0*/  LDSM.16.MT88.4 R72, [R120+0x8000] ;  /* 0x008000007848783b */ /* 0x000fe20000004200 */
[----:B------:R-:W-:Y:S02]  /*48b0*/  FSEL R119, R10, -INF , !P0 ;  /* 0xff8000000a777808 */ /* 0x000fe40004000000 */
[----:B------:R-:W-:Y:S02]  /*48c0*/  FMNMX3.FTZ R10, R14, R123, R121, !PT ;  /* 0x0000007b0e0a7276 */ /* 0x000fe40007810079 */
[----:B-1----:R-:W-:Y:S02]  /*48d0*/  FMNMX.FTZ R8, R25, R8, !PT ;  /* 0x0000000819087209 */ /* 0x002fe40007810000 */
        /* <DEDUP_REMOVED lines=27> */
[----:B-1----:R-:W-:Y:S01]  /*4a90*/  FMNMX.FTZ R86, R25, R86, !PT ;  /* 0x0000005619567209 */ /* 0x002fe20007810000 */
[----:B------:R-:W-:Y:S01]  /*4aa0*/  LDSM.16.MT88.4 R28, [R120+0x8800] ;  /* 0x00880000781c783b */ /* 0x000fe20000004200 */
[----:B------:R-:W-:-:S02]  /*4ab0*/  FFMA.FTZ R160, R122, R113, -R124 ;  /* 0x000000717aa07223 */ /* 0x000fc4000001087c */
[----:B------:R-:W-:Y:S01]  /*4ac0*/  FSETP.NEU.FTZ.AND P0, PT, R86, -INF , PT ;  /* 0xff8000005600780b */ /* 0x000fe20003f1d000 */
[----:B------:R-:W-:Y:S01]  /*4ad0*/  FMUL.FTZ R118, R113, R86 ;  /* 0x0000005671767220 */ /* 0x000fe20000410000 */
[----:B------:R-:W-:Y:S04]  /*4ae0*/  MUFU.EX2 R99, R99 ;  /* 0x0000006300637308 */ /* 0x000fe80000000800 */
[----:B------:R-:W-:Y:S02]  /*4af0*/  FSEL R118, R118, RZ, P0 ;  /* 0x000000ff76767208 */ /* 0x000fe40000000000 */
[----:B------:R-:W-:Y:S02]  /*4b00*/  ISETP.GE.AND P0, PT, R89, R142, PT ;  /* 0x0000008e5900720c */ /* 0x000fe40003f06270 */
[----:B------:R-:W1:Y:S01]  /*4b10*/  MUFU.EX2 R98, R98 ;  /* 0x0000006200627308 */ /* 0x000e620000000800 */
[----:B------:R-:W-:Y:S01]  /*4b20*/  FFMA.FTZ R107, R4, R113, -R118 ;  /* 0x00000071046b7223 */ /* 0x000fe20000010876 */
[----:B------:R-:W-:-:S02]  /*4b30*/  VIADD R4, R120, 0x6000 ;  /* 0x0000600078047836 */ /* 0x000fc40000000000 */
[-CC-:B------:R-:W-:Y:S01]  /*4b40*/  FFMA.FTZ R106, R47, R113.reuse, -R118.reuse ;  /* 0x000000712f6a7223 */ /* 0x180fe20000010876 */
[-CC-:B------:R-:W-:Y:S01]  /*4b50*/  FFMA.FTZ R103, R45, R113.reuse, -R118.reuse ;  /* 0x000000712d677223 */ /* 0x180fe20000010876 */
[-CC-:B------:R-:W-:Y:S01]  /*4b60*/  FFMA.FTZ R102, R37, R113.reuse, -R118.reuse ;  /* 0x0000007125667223 */ /* 0x180fe20000010876 */
[----:B------:R-:W-:Y:S02]  /*4b70*/  @P6 VIADD R108, R4, 0xffffffe0 ;  /* 0xffffffe0046c6836 */ /* 0x000fe40000000000 */
[-CC-:B------:R-:W-:Y:S01]  /*4b80*/  FFMA.FTZ R97, R9, R113.reuse, -R118.reuse ;  /* 0x0000007109617223 */ /* 0x180fe20000010876 */
[----:B------:R-:W-:Y:S01]  /*4b90*/  MUFU.EX2 R107, R107 ;  /* 0x0000006b006b7308 */ /* 0x000fe20000000800 */
[----:B------:R-:W-:Y:S01]  /*4ba0*/  LDSM.16.MT88.4 R8, [R120+0x6400] ;  /* 0x006400007808783b */ /* 0x000fe20000004200 */
[-CC-:B------:R-:W-:Y:S01]  /*4bb0*/  FFMA.FTZ R100, R17, R113.reuse, -R118.reuse ;  /* 0x0000007111647223 */ /* 0x180fe20000010876 */
[-CC-:B------:R-:W-:Y:S01]  /*4bc0*/  FFMA.FTZ R96, R15, R113.reuse, -R118.reuse ;  /* 0x000000710f607223 */ /* 0x180fe20000010876 */
[--C-:B------:R-:W-:Y:S01]  /*4bd0*/  FFMA.FTZ R101, R13, R113, -R118.reuse ;  /* 0x000000710d657223 */ /* 0x100fe20000010876 */
[----:B------:R-:W4:Y:S01]  /*4be0*/  LDSM.16.MT88.4 R48, [R108] ;  /* 0x000000006c30783b */ /* 0x000f220000004200 */
[----:B---3--:R-:W-:Y:S01]  /*4bf0*/  F2FP.BF16.F32.PACK_AB R80, R104, R105 ;  /* 0x000000696850723e */ /* 0x008fe200000010ff */
[--C-:B------:R-:W-:Y:S01]  /*4c00*/  FFMA.FTZ R114, R115, R113, -R118.reuse ;  /* 0x0000007173727223 */ /* 0x100fe20000010876 */
[----:B------:R-:W3:Y:S01]  /*4c10*/  MUFU.EX2 R106, R106 ;  /* 0x0000006a006a7308 */ /* 0x000ee20000000800 */
[----:B------:R-:W5:Y:S01]  /*4c20*/  LDSM.16.MT88.4 R64, [R108+0x1000] ;  /* 0x001000006c40783b */ /* 0x000f620000004200 */
[----:B-1----:R-:W-:Y:S01]  /*4c30*/  F2FP.BF16.F32.PACK_AB R82, R98, R99 ;  /* 0x000000636252723e */ /* 0x002fe200000010ff */
[-CC-:B------:R-:W-:Y:S01]  /*4c40*/  FFMA.FTZ R116, R117, R113.reuse, -R118.reuse ;  /* 0x0000007175747223 */ /* 0x180fe20000010876 */
[-CC-:B------:R-:W-:Y:S01]  /*4c50*/  FFMA.FTZ R115, R35, R113.reuse, -R118.reuse ;  /* 0x0000007123737223 */ /* 0x180fe20000010876 */
[----:B------:R-:W1:Y:S01]  /*4c60*/  LDSM.16.MT88.4 R4, [R108+0x2000] ;  /* 0x002000006c04783b */ /* 0x000e620000004200 */
[-CC-:B------:R-:W-:Y:S01]  /*4c70*/  FFMA.FTZ R117, R33, R113.reuse, -R118.reuse ;  /* 0x0000007121757223 */ /* 0x180fe20000010876 */
[-CC-:B------:R-:W-:Y:S01]  /*4c80*/  FFMA.FTZ R122, R125, R113.reuse, -R118.reuse ;  /* 0x000000717d7a7223 */ /* 0x180fe20000010876 */
[----:B------:R-:W-:Y:S01]  /*4c90*/  MUFU.EX2 R103, R103 ;  /* 0x0000006700677308 */ /* 0x000fe20000000800 */
[----:B------:R-:W1:Y:S01]  /*4ca0*/  LDSM.16.MT88.4 R12, [R120+0x7400] ;  /* 0x00740000780c783b */ /* 0x000e620000004200 */
[-CC-:B------:R-:W-:Y:S01]  /*4cb0*/  FFMA.FTZ R123, R123, R113.reuse, -R118.reuse ;  /* 0x000000717b7b7223 */ /* 0x180fe20000010876 */
[----:B------:R-:W-:Y:S01]  /*4cc0*/  FFMA.FTZ R161, R119, R113, -R118 ;  /* 0x0000007177a17223 */ /* 0x000fe20000010876 */
[----:B------:R-:W-:Y:S01]  /*4cd0*/  FADD.FTZ R104, R105, R104 ;  /* 0x0000006869687221 */ /* 0x000fe20000010000 */
[----:B------:R-:W1:Y:S03]  /*4ce0*/  LDSM.16.MT88.4 R16, [R108+0x400] ;  /* 0x000400006c10783b */ /* 0x000e660000004200 */
[----:B------:R-:W2:Y:S01]  /*4cf0*/  MUFU.EX2 R102, R102 ;  /* 0x0000006600667308 */ /* 0x000ea20000000800 */
[----:B---3--:R-:W-:Y:S01]  /*4d00*/  F2FP.BF16.F32.PACK_AB R81, R106, R107 ;  /* 0x0000006b6a51723e */ /* 0x008fe200000010ff */
[----:B------:R-:W3:Y:S01]  /*4d10*/  LDSM.16.MT88.4 R24, [R108+0x1400] ;  /* 0x001400006c18783b */ /* 0x000ee20000004200 */
[----:B------:R-:W-:Y:S01]  /*4d20*/  FADD.FTZ R106, R107, R106 ;  /* 0x0000006a6b6a7221 */ /* 0x000fe20000010000 */
[----:B------:R-:W-:-:S02]  /*4d30*/  FADD.FTZ R99, R99, R104 ;  /* 0x0000006863637221 */ /* 0x000fc40000010000 */
[----:B------:R-:W-:Y:S02]  /*4d40*/  LDSM.16.MT88.4 R20, [R108+0x2400] ;  /* 0x002400006c14783b */ /* 0x000fe40000004200 */
[----:B------:R-:W-:Y:S01]  /*4d50*/  MUFU.EX2 R95, R95 ;  /* 0x0000005f005f7308 */ /* 0x000fe20000000800 */
[----:B------:R-:W-:Y:S01]  /*4d60*/  FADD.FTZ R98, R98, R99 ;  /* 0x0000006362627221 */ /* 0x000fe20000010000 */
[----:B------:R-:W-:Y:S06]  /*4d70*/  LDSM.16.MT88.4 R32, [R108+0x1800] ;  /* 0x001800006c20783b */ /* 0x000fec0000004200 */
[----:B------:R-:W1:Y:S01]  /*4d80*/  MUFU.EX2 R94, R94 ;  /* 0x0000005e005e7308 */ /* 0x000e620000000800 */
[----:B--2---:R-:W-:Y:S01]  /*4d90*/  F2FP.BF16.F32.PACK_AB R83, R102, R103 ;  /* 0x000000676653723e */ /* 0x004fe200000010ff */
[----:B------:R-:W-:-:S04]  /*4da0*/  FADD.FTZ R103, R103, R106 ;  /* 0x0000006a67677221 */ /* 0x000fc80000010000 */
[----:B------:R-:W-:Y:S02]  /*4db0*/  FADD.FTZ R102, R102, R103 ;  /* 0x0000006766667221 */ /* 0x000fe40000010000 */
[----:B------:R-:W-:Y:S01]  /*4dc0*/  MUFU.EX2 R93, R93 ;  /* 0x0000005d005d7308 */ /* 0x000fe20000000800 */
[C---:B------:R-:W-:Y:S07]  /*4dd0*/  HMMA.16816.F32.BF16 R36, R80.reuse, R40, RZ ;  /* 0x000000285024723c */ /* 0x040fee00000418ff */
[----:B------:R-:W-:Y:S01]  /*4de0*/  MUFU.EX2 R92, R92 ;  /* 0x0000005c005c7308 */ /* 0x000fe20000000800 */
[C---:B------:R-:W-:Y:S07]  /*4df0*/  HMMA.16816.F32.BF16 R40, R80.reuse, R42, RZ ;  /* 0x0000002a5028723c */ /* 0x040fee00000418ff */
[----:B------:R-:W-:Y:S01]  /*4e00*/  MUFU.EX2 R97, R97 ;  /* 0x0000006100617308 */ /* 0x000fe20000000800 */
[C---:B----4-:R-:W-:Y:S07]  /*4e10*/  HMMA.16816.F32.BF16 R44, R80.reuse, R48, RZ ;  /* 0x00000030502c723c */ /* 0x050fee00000418ff */
[----:B------:R-:W2:Y:S01]  /*4e20*/  MUFU.EX2 R100, R100 ;  /* 0x0000006400647308 */ /* 0x000ea20000000800 */
[C---:B------:R-:W-:Y:S07]  /*4e30*/  HMMA.16816.F32.BF16 R52, R80.reuse, R56, RZ ;  /* 0x000000385034723c */ /* 0x040fee00000418ff */
[----:B------:R-:W-:Y:S01]  /*4e40*/  MUFU.EX2 R96, R96 ;  /* 0x0000006000607308 */ /* 0x000fe20000000800 */
[C---:B-----5:R-:W-:Y:S07]  /*4e50*/  HMMA.16816.F32.BF16 R60, R80.reuse, R64, RZ ;  /* 0x00000040503c723c */ /* 0x060fee00000418ff */
        /* <DEDUP_REMOVED lines=8> */
[----:B------:R-:W5:Y:S01]  /*4ee0*/  MUFU.EX2 R112, R112 ;  /* 0x0000007000707308 */ /* 0x000f620000000800 */
[C---:B------:R-:W-:Y:S07]  /*4ef0*/  HMMA.16816.F32.BF16 R72, R80.reuse, R74, RZ ;  /* 0x0000004a5048723c */ /* 0x040fee00000418ff */
[----:B------:R-:W-:Y:S01]  /*4f00*/  MUFU.EX2 R114, R114 ;  /* 0x0000007200727308 */ /* 0x000fe20000000800 */
[----:B-1----:R-:W-:Y:S01]  /*4f10*/  HMMA.16816.F32.BF16 R76, R80, R4, RZ ;  /* 0x00000004504c723c */ /* 0x002fe200000418ff */
[----:B------:R-:W-:Y:S01]  /*4f20*/  F2FP.BF16.F32.PACK_AB R4, R94, R95 ;  /* 0x0000005f5e04723e */ /* 0x000fe200000010ff */
[----:B------:R-:W-:Y:S01]  /*4f30*/  FADD.FTZ R95, R95, R98 ;  /* 0x000000625f5f7221 */ /* 0x000fe20000010000 */
[----:B--2---:R-:W-:-:S03]  /*4f40*/  F2FP.BF16.F32.PACK_AB R5, R100, R97 ;  /* 0x000000616405723e */ /* 0x004fc600000010ff */
[----:B------:R-:W-:Y:S01]  /*4f50*/  FADD.FTZ R94, R94, R95 ;  /* 0x0000005f5e5e7221 */ /* 0x000fe20000010000 */
[----:B------:R-:W1:Y:S01]  /*4f60*/  MUFU.EX2 R115, R115 ;  /* 0x0000007300737308 */ /* 0x000e620000000800 */
[----:B------:R-:W-:Y:S01]  /*4f70*/  HMMA.16816.F32.BF16 R80, R80, R6, RZ ;  /* 0x000000065050723c */ /* 0x000fe200000418ff */
[----:B------:R-:W-:Y:S01]  /*4f80*/  F2FP.BF16.F32.PACK_AB R6, R92, R93 ;  /* 0x0000005d5c06723e */ /* 0x000fe200000010ff */
[----:B------:R-:W-:Y:S01]  /*4f90*/  FADD.FTZ R93, R93, R94 ;  /* 0x0000005e5d5d7221 */ /* 0x000fe20000010000 */
[----:B----4-:R-:W-:-:S03]  /*4fa0*/  F2FP.BF16.F32.PACK_AB R7, R101, R96 ;  /* 0x000000606507723e */ /* 0x010fc600000010ff */
[----:B------:R-:W-:Y:S01]  /*4fb0*/  FADD.FTZ R92, R92, R93 ;  /* 0x0000005d5c5c7221 */ /* 0x000fe20000010000 */
[----:B------:R-:W-:Y:S03]  /*4fc0*/  MUFU.EX2 R116, R116 ;  /* 0x0000007400747308 */ /* 0x000fe60000000800 */
[C---:B------:R-:W-:Y:S05]  /*4fd0*/  HMMA.16816.F32.BF16 R36, R4.reuse, R8, R36 ;  /* 0x000000080424723c */ /* 0x040fea0000041824 */
[----:B------:R-:W2:Y:S03]  /*4fe0*/  MUFU.EX2 R117, R117 ;  /* 0x0000007500757308 */ /* 0x000ea60000000800 */
[C---:B------:R-:W-:Y:S01]  /*4ff0*/  HMMA.16816.F32.BF16 R40, R4.reuse, R10, R40 ;  /* 0x0000000a0428723c */ /* 0x040fe20000041828 */
[----:B------:R-:W4:Y:S04]  /*5000*/  LDSM.16.MT88.4 R8, [R120+0x8400] ;  /* 0x008400007808783b */ /* 0x000f280000004200 */
[----:B------:R-:W-:Y:S03]  /*5010*/  MUFU.EX2 R126, R126 ;  /* 0x0000007e007e7308 */ /* 0x000fe60000000800 */
[C---:B------:R-:W-:Y:S05]  /*5020*/  HMMA.16816.F32.BF16 R52, R4.reuse, R12, R52 ;  /* 0x0000000c0434723c */ /* 0x040fea0000041834 */
[----:B------:R-:W2:Y:S03]  /*5030*/  MUFU.EX2 R127, R127 ;  /* 0x0000007f007f7308 */ /* 0x000ea60000000800 */
[C---:B------:R-:W-:Y:S01]  /*5040*/  HMMA.16816.F32.BF16 R56, R4.reuse, R14, R56 ;  /* 0x0000000e0438723c */ /* 0x040fe20000041838 */
[----:B------:R-:W2:Y:S04]  /*5050*/  LDSM.16.MT88.4 R12, [R108+0x800] ;  /* 0x000800006c0c783b */ /* 0x000ea80000004200 */
[----:B------:R-:W-:Y:S03]  /*5060*/  MUFU.EX2 R133, R133 ;  /* 0x0000008500857308 */ /* 0x000fe60000000800 */
[C---:B------:R-:W-:Y:S05]  /*5070*/  HMMA.16816.F32.BF16 R44, R4.reuse, R16, R44 ;  /* 0x00000010042c723c */ /* 0x040fea000004182c */
[----:B------:R-:W2:Y:S03]  /*5080*/  MUFU.EX2 R160, R160 ;  /* 0x000000a000a07308 */ /* 0x000ea60000000800 */
[C---:B------:R-:W-:Y:S01]  /*5090*/  HMMA.16816.F32.BF16 R48, R4.reuse, R18, R48 ;  /* 0x000000120430723c */ /* 0x040fe20000041830 */
[----:B------:R-:W-:Y:S04]  /*50a0*/  LDSM.16.MT88.4 R16, [R120+0x6800] ;  /* 0x006800007810783b */ /* 0x000fe80000004200 */
[----:B------:R-:W-:Y:S03]  /*50b0*/  MUFU.EX2 R122, R122 ;  /* 0x0000007a007a7308 */ /* 0x000fe60000000800 */
[C---:B---3--:R-:W-:Y:S05]  /*50c0*/  HMMA.16816.F32.BF16 R60, R4.reuse, R24, R60 ;  /* 0x00000018043c723c */ /* 0x048fea000004183c */
[----:B------:R-:W3:Y:S03]  /*50d0*/  MUFU.EX2 R123, R123 ;  /* 0x0000007b007b7308 */ /* 0x000ee60000000800 */
        /* <DEDUP_REMOVED lines=8> */
[----:B-----5:R-:W-:Y:S01]  /*5160*/  F2FP.BF16.F32.PACK_AB R4, R110, R109 ;  /* 0x0000006d6e04723e */ /* 0x020fe200000010ff */
[----:B------:R-:W-:Y:S01]  /*5170*/  LDSM.16.MT88.4 R20, [R120+0x7c00] ;  /* 0x007c00007814783b */ /* 0x000fe20000004200 */
[----:B------:R-:W-:Y:S01]  /*5180*/  F2FP.BF16.F32.PACK_AB R6, R112, R111 ;  /* 0x0000006f7006723e */ /* 0x000fe200000010ff */
[----:B------:R-:W-:Y:S01]  /*5190*/  FADD.FTZ R109, R109, R92 ;  /* 0x0000005c6d6d7221 */ /* 0x000fe20000010000 */
[----:B-1----:R-:W-:-:S02]  /*51a0*/  F2FP.BF16.F32.PACK_AB R5, R115, R114 ;  /* 0x000000727305723e */ /* 0x002fc400000010ff */
[----:B--2---:R-:W-:Y:S01]  /*51b0*/  F2FP.BF16.F32.PACK_AB R7, R117, R116 ;  /* 0x000000747507723e */ /* 0x004fe200000010ff */
[----:B------:R-:W-:-:S06]  /*51c0*/  FADD.FTZ R110, R110, R109 ;  /* 0x0000006d6e6e7221 */ /* 0x000fcc0000010000 */
[C---:B------:R-:W-:Y:S08]  /*51d0*/  HMMA.16816.F32.BF16 R44, R4.reuse, R12, R44 ;  /* 0x0000000c042c723c */ /* 0x040ff0000004182c */
[C---:B------:R-:W-:Y:S01]  /*51e0*/  HMMA.16816.F32.BF16 R48, R4.reuse, R14, R48 ;  /* 0x0000000e0430723c */ /* 0x040fe20000041830 */
[----:B------:R-:W1:Y:S07]  /*51f0*/  LDSM.16.MT88.4 R12, [R108+0x2800] ;  /* 0x002800006c0c783b */ /* 0x000e6e0000004200 */
[C---:B----4-:R-:W-:Y:S08]  /*5200*/  HMMA.16816.F32.BF16 R52, R4.reuse, R8, R52 ;  /* 0x000000080434723c */ /* 0x050ff00000041834 */
[C---:B------:R-:W-:Y:S01]  /*5210*/  HMMA.16816.F32.BF16 R56, R4.reuse, R10, R56 ;  /* 0x0000000a0438723c */ /* 0x040fe20000041838 */
[----:B------:R-:W2:Y:S07]  /*5220*/  LDSM.16.MT88.4 R8, [R120+0x8c00] ;  /* 0x008c00007808783b */ /* 0x000eae0000004200 */
[----:B------:R-:W-:Y:S01]  /*5230*/  HMMA.16816.F32.BF16 R60, R4, R32, R60 ;  /* 0x00000020043c723c */ /* 0x000fe2000004183c */
[----:B------:R-:W-:-:S06]  /*5240*/  FFMA.FTZ R32, R121, R113, -R118 ;  /* 0x0000007179207223 */ /* 0x000fcc0000010876 */
[----:B------:R-:W4:Y:S01]  /*5250*/  MUFU.EX2 R32, R32 ;  /* 0x0000002000207308 */ /* 0x000f220000000800 */
[C---:B------:R-:W-:Y:S08]  /*5260*/  HMMA.16816.F32.BF16 R36, R4.reuse, R16, R36 ;  /* 0x000000100424723c */ /* 0x040ff00000041824 */
[C---:B------:R-:W-:Y:S01]  /*5270*/  HMMA.16816.F32.BF16 R40, R4.reuse, R18, R40 ;  /* 0x000000120428723c */ /* 0x040fe20000041828 */
[----:B------:R-:W5:Y:S07]  /*5280*/  LDSM.16.MT88.4 R16, [R108+0xc00] ;  /* 0x000c00006c10783b */ /* 0x000f6e0000004200 */
[C---:B------:R-:W-:Y:S08]  /*5290*/  HMMA.16816.F32.BF16 R68, R4.reuse, R28, R68 ;  /* 0x0000001c0444723c */ /* 0x040ff00000041844 */
[C---:B------:R-:W-:Y:S08]  /*52a0*/  HMMA.16816.F32.BF16 R72, R4.reuse, R30, R72 ;  /* 0x0000001e0448723c */ /* 0x040ff00000041848 */
[C---:B------:R-:W-:Y:S08]  /*52b0*/  HMMA.16816.F32.BF16 R64, R4.reuse, R34, R64 ;  /* 0x000000220440723c */ /* 0x040ff00000041840 */
[C---:B-1----:R-:W-:Y:S08]  /*52c0*/  HMMA.16816.F32.BF16 R76, R4.reuse, R12, R76 ;  /* 0x0000000c044c723c */ /* 0x042ff0000004184c */
[----:B------:R-:W-:Y:S01]  /*52d0*/  HMMA.16816.F32.BF16 R80, R4, R14, R80 ;  /* 0x0000000e0450723c */ /* 0x000fe20000041850 */
[----:B------:R-:W-:Y:S01]  /*52e0*/  F2FP.BF16.F32.PACK_AB R4, R127, R126 ;  /* 0x0000007e7f04723e */ /* 0x000fe200000010ff */
[----:B------:R-:W-:Y:S01]  /*52f0*/  LDSM.16.MT88.4 R12, [R108+0x1c00] ;  /* 0x001c00006c0c783b */ /* 0x000fe20000004200 */
[----:B------:R-:W-:-:S02]  /*5300*/  F2FP.BF16.F32.PACK_AB R6, R160, R133 ;  /* 0x00000085a006723e */ /* 0x000fc400000010ff */
[----:B---3--:R-:W-:Y:S02]  /*5310*/  F2FP.BF16.F32.PACK_AB R5, R123, R122 ;  /* 0x0000007a7b05723e */ /* 0x008fe400000010ff */
[----:B----4-:R-:W-:-:S07]  /*5320*/  F2FP.BF16.F32.PACK_AB R7, R161, R32 ;  /* 0x00000020a107723e */ /* 0x010fce00000010ff */
[C---:B--2---:R-:W-:Y:S08]  /*5330*/  HMMA.16816.F32.BF16 R68, R4.reuse, R8, R68 ;  /* 0x000000080444723c */ /* 0x044ff00000041844 */
        /* <DEDUP_REMOVED lines=38> */
[----:B------:R-:W-:Y:S01]  /*55a0*/  IADD3 R85, PT, PT, -R90, R84, -R85 ;  /* 0x000000545a557210 */ /* 0x000fe20007ffe955 */
[----:B------:R-:W-:-:S03]  /*55b0*/  IMAD.MOV.U32 R84, RZ, RZ, R87 ;  /* 0x000000ffff547224 */ /* 0x000fc600078e0057 */
[----:B------:R-:W-:Y:S01]  /*55c0*/  IADD3 R149, PT, PT, R85, 0x88, -R88 ;  /* 0x0000008855957810 */ /* 0x000fe20007ffe858 */
[----:B------:R-:W-:-:S07]  /*55d0*/  IMAD.MOV.U32 R85, RZ, RZ, R86 ;  /* 0x000000ffff557224 */ /* 0x000fce00078e0056 */
.L_x_9476:
        /* <DEDUP_REMOVED lines=83> */
.L_x_9471:
[----:B------:R-:W-:Y:S05]  /*5b10*/  BSYNC.RECONVERGENT B0 ;  /* 0x0000000000007941 */ /* 0x000fea0003800200 */
.L_x_9470:
[----:B------:R-:W1:Y:S01]  /*5b20*/  S2UR UR6, SR_CgaCtaId ;  /* 0x00000000000679c3 */ /* 0x000e620000008800 */
[----:B------:R-:W-:Y:S01]  /*5b30*/  LOP3.LUT R165, R153, 0x18, RZ, 0xc0, !PT ;  /* 0x0000001899a57812 */ /* 0x000fe200078ec0ff */
[----:B------:R-:W-:Y:S01]  /*5b40*/  UMOV UR7, 0x400 ;  /* 0x0000040000077882 */ /* 0x000fe20000000000 */
[----:B------:R-:W-:Y:S01]  /*5b50*/  LOP3.LUT R152, R145, R152, RZ, 0xfc, !PT ;  /* 0x0000009891987212 */ /* 0x000fe200078efcff */
[----:B------:R-:W-:Y:S01]  /*5b60*/  IMAD.SHL.U32 R131, R129, 0x10, RZ ;  /* 0x0000001081837824 */ /* 0x000fe200078e00ff */
[----:B------:R-:W-:Y:S01]  /*5b70*/  LOP3.LUT R133, R153, 0x1f20, RZ, 0xc0, !PT ;  /* 0x00001f2099857812 */ /* 0x000fe200078ec0ff */
[----:B------:R-:W-:Y:S01]  /*5b80*/  IMAD.SHL.U32 R134, R129, 0x20, RZ ;  /* 0x0000002081867824 */ /* 0x000fe200078e00ff */
[----:B------:R-:W-:Y:S01]  /*5b90*/  LOP3.LUT R128, R152, R165, RZ, 0x3c, !PT ;  /* 0x000000a598807212 */ /* 0x000fe200078e3cff */
[----:B------:R-:W-:Y:S01]  /*5ba0*/  IMAD.MOV.U32 R104, RZ, RZ, 0x20 ;  /* 0x00000020ff687424 */ /* 0x000fe200078e00ff */
[----:B------:R-:W-:Y:S01]  /*5bb0*/  ISETP.GE.AND P5, PT, R165, R150, PT ;  /* 0x00000096a500720c */ /* 0x000fe20003fa6270 */
[----:B------:R-:W-:Y:S01]  /*5bc0*/  VIADD R151, R151, 0xffffffff ;  /* 0xffffffff97977836 */ /* 0x000fe20000000000 */
[C---:B------:R-:W-:Y:S01]  /*5bd0*/  LOP3.LUT R164, R165.reuse, 0x20, RZ, 0xfc, !PT ;  /* 0x00000020a5a47812 */ /* 0x040fe200078efcff */
[----:B------:R-:W-:Y:S01]  /*5be0*/  BSSY.RECONVERGENT B1, `(.L_x_9472) ;  /* 0x0000106000017945 */ /* 0x000fe20003800200 */
[----:B------:R-:W-:Y:S02]  /*5bf0*/  LOP3.LUT R145, R165, 0x40, RZ, 0xfc, !PT ;  /* 0x00000040a5917812 */ /* 0x000fe400078efcff */
[----:B------:R-:W-:Y:S01]  /*5c00*/  LOP3.LUT R165, R133, R128, RZ, 0xfc, !PT ;  /* 0x0000008085a57212 */ /* 0x000fe200078efcff */
[----:B------:R-:W-:Y:S01]  /*5c10*/  IMAD.SHL.U32 R128, R129, 0x4, RZ ;  /* 0x0000000481807824 */ /* 0x000fe200078e00ff */
[-C--:B------:R-:W-:Y:S02]  /*5c20*/  ISETP.GE.AND P4, PT, R164, R150.reuse, PT ;  /* 0x00000096a400720c */ /* 0x080fe40003f86270 */
[----:B------:R-:W-:Y:S02]  /*5c30*/  ISETP.GE.AND P3, PT, R145, R150, PT ;  /* 0x000000969100720c */ /* 0x000fe40003f66270 */
[C---:B------:R-:W-:Y:S02]  /*5c40*/  LEA R126, P0, R138.reuse, R158, 0x1 ;  /* 0x0000009e8a7e7211 */ /* 0x040fe400078008ff */
[----:B------:R-:W-:Y:S01]  /*5c50*/  SHF.R.U32.HI R130, RZ, 0x1, R129 ;  /* 0x00000001ff827819 */ /* 0x000fe20000011681 */
[----:B-1----:R-:W-:Y:S01]  /*5c60*/  ULEA UR6, UR6, UR7, 0x18 ;  /* 0x0000000706067291 */ /* 0x002fe2000f8ec0ff */
[----:B------:R-:W-:Y:S02]  /*5c70*/  LEA.HI.X R127, R138, R159, R139, 0x1, P0 ;  /* 0x0000009f8a7f7211 */ /* 0x000fe400000f0c8b */
[----:B------:R-:W-:Y:S02]  /*5c80*/  LOP3.LUT R91, R130, 0x8, RZ, 0xc0, !PT ;  /* 0x00000008825b7812 */ /* 0x000fe400078ec0ff */
[C---:B------:R-:W-:Y:S01]  /*5c90*/  LOP3.LUT R89, R131.reuse, 0x100, RZ, 0xc0, !PT ;  /* 0x0000010083597812 */ /* 0x040fe200078ec0ff */
        /* <DEDUP_REMOVED lines=11> */
[----:B------:R-:W-:Y:S01]  /*5d50*/  LOP3.LUT R88, R88, 0x8, R129, 0xf8, !PT ;  /* 0x0000000858587812 */ /* 0x000fe200078ef881 */
[----:B------:R-:W-:Y:S01]  /*5d60*/  @P5 STS.128 [R165+0x6000], RZ ;  /* 0x006000ffa5005388 */ /* 0x000fe20000000c00 */
[--C-:B------:R-:W-:Y:S02]  /*5d70*/  LOP3.LUT R89, R89, 0x20, R134.reuse, 0xf8, !PT ;  /* 0x0000002059597812 */ /* 0x100fe400078ef886 */
        /* <DEDUP_REMOVED lines=49> */
[----:B------:R-:W1:Y:S07]  /*6090*/  LDSM.16.M88.4 R92, [R86+0x3c00] ;  /* 0x003c0000565c783b */ /* 0x000e6e0000000200 */
[C---:B---3--:R-:W-:Y:S08]  /*60a0*/  HMMA.16816.F32.BF16 R12, R88.reuse, R96, RZ ;  /* 0x00000060580c723c */ /* 0x048ff000000418ff */
[C---:B------:R-:W-:Y:S01]  /*60b0*/  HMMA.16816.F32.BF16 R16, R88.reuse, R98, RZ ;  /* 0x000000625810723c */ /* 0x040fe200000418ff */
[----:B------:R-:W2:Y:S07]  /*60c0*/  LDSM.16.M88.4 R96, [R136+0x1000] ;  /* 0x001000008860783b */ /* 0x000eae0000000200 */
[C---:B----4-:R-:W-:Y:S08]  /*60d0*/  HMMA.16816.F32.BF16 R20, R88.reuse, R100, RZ ;  /* 0x000000645814723c */ /* 0x050ff000000418ff */
[C---:B------:R-:W-:Y:S01]  /*60e0*/  HMMA.16816.F32.BF16 R24, R88.reuse, R102, RZ ;  /* 0x000000665818723c */ /* 0x040fe200000418ff */
[----:B------:R-:W-:Y:S07]  /*60f0*/  LDSM.16.M88.4 R100, [R135+0x4800] ;  /* 0x004800008764783b */ /* 0x000fee0000000200 */
[C---:B-----5:R-:W-:Y:S08]  /*6100*/  HMMA.16816.F32.BF16 R28, R88.reuse, R104, RZ ;  /* 0x00000068581c723c */ /* 0x060ff000000418ff */
[----:B------:R-:W-:Y:S01]  /*6110*/  HMMA.16816.F32.BF16 R32, R88, R106, RZ ;  /* 0x0000006a5820723c */ /* 0x000fe200000418ff */
[----:B------:R-:W3:Y:S04]  /*6120*/  LDSM.16.M88.4 R88, [R135+0x4400] ;  /* 0x004400008758783b */ /* 0x000ee80000000200 */
        /* <DEDUP_REMOVED lines=25> */
[----:B------:R-:W2:Y:S04]  /*62c0*/  LDSM.16.M88.4 R96, [R135+0x5000] ;  /* 0x005000008760783b */ /* 0x000ea80000000200 */
[----:B------:R-:W3:Y:S03]  /*62d0*/  LDSM.16.M88.4 R104, [R135+0x5800] ;  /* 0x005800008768783b */ /* 0x000ee60000000200 */
        /* <DEDUP_REMOVED lines=10> */
[----:B------:R-:W-:Y:S01]  /*6380*/  HMMA.16816.F32.BF16 R32, R112, R122, R32 ;  /* 0x0000007a7020723c */ /* 0x000fe20000041820 */
[----:B------:R-:W4:Y:S04]  /*6390*/  LDSM.16.M88.4 R112, [R86+0x5800] ;  /* 0x005800005670783b */ /* 0x000f280000000200 */
[----:B------:R-:W5:Y:S03]  /*63a0*/  LDSM.16.M88.4 R120, [R86+0x5c00] ;  /* 0x005c00005678783b */ /* 0x000f660000000200 */
[C---:B--2---:R-:W-:Y:S01]  /*63b0*/  HMMA.16816.F32.BF16 R4, R88.reuse, R96, R4 ;  /* 0x000000605804723c */ /* 0x044fe20000041804 */
        /* <DEDUP_REMOVED lines=95> */
.L_x_9475:
[----:B------:R-:W-:Y:S05]  /*69b0*/  BSYNC.RECONVERGENT B0 ;  /* 0x0000000000007941 */ /* 0x000fea0003800200 */
.L_x_9474:
        /* <DEDUP_REMOVED lines=40> */
.L_x_9473:
[----:B------:R-:W-:Y:S05]  /*6c40*/  BSYNC.RECONVERGENT B1 ;  /* 0x0000000000017941 */ /* 0x000fea0003800200 */
.L_x_9472:
[----:B--2---:R-:W2:Y:S01]  /*6c50*/  LD.E R88, desc[UR4][R2.64+0xdc] ;  /* 0x0000dc0402587980 */ /* 0x004ea2000c101900 */
[----:B------:R-:W-:Y:S02]  /*6c60*/  IABS R86, R149 ;  /* 0x0000009500567213 */ /* 0x000fe40000000000 */
[C---:B------:R-:W-:Y:S02]  /*6c70*/  IADD3 R90, PT, PT, R149.reuse, -0x9, RZ ;  /* 0xfffffff7955a7810 */ /* 0x040fe40007ffe0ff */
[----:B------:R-:W-:Y:S02]  /*6c80*/  I2FP.F32.S32 R87, R86 ;  /* 0x0000005600577245 */ /* 0x000fe40000201400 */
[----:B------:R-:W-:Y:S02]  /*6c90*/  IABS R90, R90 ;  /* 0x0000005a005a7213 */ /* 0x000fe40000000000 */
[C---:B------:R-:W-:Y:S01]  /*6ca0*/  IADD3 R91, PT, PT, R149.reuse, -0x1, RZ ;  /* 0xffffffff955b7810 */ /* 0x040fe20007ffe0ff */
[C---:B------:R-:W-:Y:S01]  /*6cb0*/  FFMA.FTZ R6, -R0.reuse, R87, R6 ;  /* 0x0000005700067223 */ /* 0x040fe20000010106 */
[C---:B------:R-:W-:Y:S02]  /*6cc0*/  IADD3 R87, PT, PT, R149.reuse, -0x10, RZ ;  /* 0xfffffff095577810 */ /* 0x040fe40007ffe0ff */
[----:B------:R-:W-:Y:S02]  /*6cd0*/  I2FP.F32.S32 R90, R90 ;  /* 0x0000005a005a7245 */ /* 0x000fe40000201400 */
[----:B------:R-:W-:Y:S02]  /*6ce0*/  IABS R87, R87 ;  /* 0x0000005700577213 */ /* 0x000fe40000000000 */
[----:B------:R-:W-:Y:S01]  /*6cf0*/  IABS R91, R91 ;  /* 0x0000005b005b7213 */ /* 0x000fe20000000000 */
[CC--:B------:R-:W-:Y:S01]  /*6d00*/  FFMA.FTZ R11, -R0.reuse, R90.reuse, R11 ;  /* 0x0000005a000b7223 */ /* 0x0c0fe2000001010b */
[----:B------:R-:W-:Y:S01]  /*6d10*/  I2FP.F32.S32 R87, R87 ;  /* 0x0000005700577245 */ /* 0x000fe20000201400 */
[C---:B------:R-:W-:Y:S01]  /*6d20*/  FFMA.FTZ R5, -R0.reuse, R90, R5 ;  /* 0x0000005a00057223 */ /* 0x040fe20000010105 */
[C---:B------:R-:W-:Y:S02]  /*6d30*/  IADD3 R89, PT, PT, R149.reuse, -0x8, RZ ;  /* 0xfffffff895597810 */ /* 0x040fe40007ffe0ff */
[----:B------:R-:W-:Y:S01]  /*6d40*/  I2FP.F32.S32 R91, R91 ;  /* 0x0000005b005b7245 */ /* 0x000fe20000201400 */
[CC--:B------:R-:W-:Y:S01]  /*6d50*/  FFMA.FTZ R8, -R0.reuse, R87.reuse, R8 ;  /* 0x0000005700087223 */ /* 0x0c0fe20000010108 */
[C---:B------:R-:W-:Y:S01]  /*6d60*/  FFMA.FTZ R14, -R0.reuse, R87, R14 ;  /* 0x00000057000e7223 */ /* 0x040fe2000001010e */
[C---:B------:R-:W-:Y:S02]  /*6d70*/  IADD3 R86, PT, PT, R149.reuse, -0x11, RZ ;  /* 0xffffffef95567810 */ /* 0x040fe40007ffe0ff */
[----:B------:R-:W-:Y:S01]  /*6d80*/  IABS R89, R89 ;  /* 0x0000005900597213 */ /* 0x000fe20000000000 */
[C---:B------:R-:W-:Y:S01]  /*6d90*/  FFMA.FTZ R7, -R0.reuse, R91, R7 ;  /* 0x0000005b00077223 */ /* 0x040fe20000010107 */
[C---:B------:R-:W-:Y:S02]  /*6da0*/  IADD3 R90, PT, PT, R149.reuse, -0x19, RZ ;  /* 0xffffffe7955a7810 */ /* 0x040fe40007ffe0ff */
[C---:B------:R-:W-:Y:S02]  /*6db0*/  IADD3 R87, PT, PT, R149.reuse, -0x20, RZ ;  /* 0xffffffe095577810 */ /* 0x040fe40007ffe0ff */
[----:B------:R-:W-:Y:S02]  /*6dc0*/  IABS R86, R86 ;  /* 0x0000005600567213 */ /* 0x000fe40000000000 */
        /* <DEDUP_REMOVED lines=8> */
[----:B------:R-:W-:Y:S01]  /*6e50*/  I2FP.F32.S32 R87, R87 ;  /* 0x0000005700577245 */ /* 0x000fe20000201400 */
[CC--:B------:R-:W-:Y:S01]  /*6e60*/  FFMA.FTZ R9, -R0.reuse, R86.reuse, R9 ;  /* 0x0000005600097223 */ /* 0x0c0fe20000010109 */
[----:B------:R-:W-:Y:S01]  /*6e70*/  IABS R91, R91 ;  /* 0x0000005b005b7213 */ /* 0x000fe20000000000 */
[C---:B------:R-:W-:Y:S01]  /*6e80*/  FFMA.FTZ R15, -R0.reuse, R86, R15 ;  /* 0x00000056000f7223 */ /* 0x040fe2000001010f */
[C---:B------:R-:W-:Y:S01]  /*6e90*/  IADD3 R89, PT, PT, R149.reuse, -0x18, RZ ;  /* 0xffffffe895597810 */ /* 0x040fe20007ffe0ff */
[CC--:B------:R-:W-:Y:S01]  /*6ea0*/  FFMA.FTZ R13, -R0.reuse, R90.reuse, R13 ;  /* 0x0000005a000d7223 */ /* 0x0c0fe2000001010d */
[C---:B------:R-:W-:Y:S01]  /*6eb0*/  FFMA.FTZ R19, -R0.reuse, R90, R19 ;  /* 0x0000005a00137223 */ /* 0x040fe20000010113 */
[CC--:B------:R-:W-:Y:S01]  /*6ec0*/  FFMA.FTZ R16, -R0.reuse, R87.reuse, R16 ;  /* 0x0000005700107223 */ /* 0x0c0fe20000010110 */
[C---:B------:R-:W-:Y:S01]  /*6ed0*/  FFMA.FTZ R22, -R0.reuse, R87, R22 ;  /* 0x0000005700167223 */ /* 0x040fe20000010116 */
[----:B------:R-:W-:Y:S02]  /*6ee0*/  MOV R86, R91 ;  /* 0x0000005b00567202 */ /* 0x000fe40000000f00 */
[C---:B------:R-:W-:Y:S02]  /*6ef0*/  IADD3 R90, PT, PT, R149.reuse, -0x41, RZ ;  /* 0xffffffbf955a7810 */ /* 0x040fe40007ffe0ff */
[----:B------:R-:W-:Y:S02]  /*6f00*/  IABS R89, R89 ;  /* 0x0000005900597213 */ /* 0x000fe40000000000 */
[C---:B------:R-:W-:Y:S02]  /*6f10*/  IADD3 R91, PT, PT, R149.reuse, -0x28, RZ ;  /* 0xffffffd8955b7810 */ /* 0x040fe40007ffe0ff */
[C---:B------:R-:W-:Y:S02]  /*6f20*/  IADD3 R87, PT, PT, R149.reuse, -0x29, RZ ;  /* 0xffffffd795577810 */ /* 0x040fe40007ffe0ff */
[----:B------:R-:W-:Y:S02]  /*6f30*/  IABS R90, R90 ;  /* 0x0000005a005a7213 */ /* 0x000fe40000000000 */
[----:B------:R-:W-:Y:S02]  /*6f40*/  I2FP.F32.S32 R89, R89 ;  /* 0x0000005900597245 */ /* 0x000fe40000201400 */
[----:B------:R-:W-:Y:S02]  /*6f50*/  I2FP.F32.S32 R86, R86 ;  /* 0x0000005600567245 */ /* 0x000fe40000201400 */
[----:B------:R-:W-:Y:S01]  /*6f60*/  IABS R91, R91 ;  /* 0x0000005b005b7213 */ /* 0x000fe20000000000 */
[C---:B------:R-:W-:Y:S01]  /*6f70*/  FFMA.FTZ R12, -R0.reuse, R89, R12 ;  /* 0x00000059000c7223 */ /* 0x040fe2000001010c */
[----:B------:R-:W-:Y:S01]  /*6f80*/  IABS R87, R87 ;  /* 0x0000005700577213 */ /* 0x000fe20000000000 */
[C---:B------:R-:W-:Y:S01]  /*6f90*/  FFMA.FTZ R18, -R0.reuse, R89, R18 ;  /* 0x0000005900127223 */ /* 0x040fe20000010112 */
[----:B------:R-:W-:Y:S01]  /*6fa0*/  I2FP.F32.S32 R90, R90 ;  /* 0x0000005a005a7245 */ /* 0x000fe20000201400 */
[----:B------:R-:W-:Y:S01]  /*6fb0*/  FFMA.FTZ R17, -R0, R86, R17 ;  /* 0x0000005600117223 */ /* 0x000fe20000010111 */
[----:B------:R-:W-:Y:S01]  /*6fc0*/  FMNMX3.FTZ R92, R84, R4, R5, !PT ;  /* 0x00000004545c7276 */ /* 0x000fe20007810005 */
[C---:B------:R-:W-:Y:S01]  /*6fd0*/  FFMA.FTZ R23, -R0.reuse, R86, R23 ;  /* 0x0000005600177223 */ /* 0x040fe20000010117 */
[----:B------:R-:W-:Y:S01]  /*6fe0*/  I2FP.F32.S32 R91, R91 ;  /* 0x0000005b005b7245 */ /* 0x000fe20000201400 */
[C---:B------:R-:W-:Y:S01]  /*6ff0*/  FFMA.FTZ R33, -R0.reuse, R90, R33 ;  /* 0x0000005a00217223 */ /* 0x040fe20000010121 */
[----:B------:R-:W-:Y:S02]  /*7000*/  I2FP.F32.S32 R87, R87 ;  /* 0x0000005700577245 */ /* 0x000fe40000201400 */
[C---:B------:R-:W-:Y:S01]  /*7010*/  IADD3 R89, PT, PT, R149.reuse, -0x30, RZ ;  /* 0xffffffd095597810 */ /* 0x040fe20007ffe0ff */
[CC--:B------:R-:W-:Y:S01]  /*7020*/  FFMA.FTZ R20, -R0.reuse, R91.reuse, R20 ;  /* 0x0000005b00147223 */ /* 0x0c0fe20000010114 */
[----:B------:R-:W-:Y:S01]  /*7030*/  IADD3 R86, PT, PT, R149, -0x31, RZ ;  /* 0xffffffcf95567810 */ /* 0x000fe20007ffe0ff */
[----:B------:R-:W-:Y:S01]  /*7040*/  FFMA.FTZ R26, -R0, R91, R26 ;  /* 0x0000005b001a7223 */ /* 0x000fe2000001011a */
[----:B------:R-:W-:Y:S01]  /*7050*/  FMNMX3.FTZ R92, R92, R8, R9, !PT ;  /* 0x000000085c5c7276 */ /* 0x000fe20007810009 */
[CC--:B------:R-:W-:Y:S01]  /*7060*/  FFMA.FTZ R21, -R0.reuse, R87.reuse, R21 ;  /* 0x0000005700157223 */ /* 0x0c0fe20000010115 */
[----:B------:R-:W-:Y:S01]  /*7070*/  FFMA.FTZ R27, -R0, R87, R27 ;  /* 0x00000057001b7223 */ /* 0x000fe2000001011b */
[----:B------:R-:W-:Y:S02]  /*7080*/  IABS R89, R89 ;  /* 0x0000005900597213 */ /* 0x000fe40000000000 */
[----:B------:R-:W-:Y:S02]  /*7090*/  IABS R86, R86 ;  /* 0x0000005600567213 */ /* 0x000fe40000000000 */
[----:B------:R-:W-:Y:S02]  /*70a0*/  FMNMX3.FTZ R91, R85, R6, R7, !PT ;  /* 0x00000006555b7276 */ /* 0x000fe40007810007 */
[C---:B------:R-:W-:Y:S02]  /*70b0*/  IADD3 R87, PT, PT, R149.reuse, -0x38, RZ ;  /* 0xffffffc895577810 */ /* 0x040fe40007ffe0ff */
[----:B------:R-:W-:Y:S02]  /*70c0*/  IADD3 R90, PT, PT, R149, -0x39, RZ ;  /* 0xffffffc7955a7810 */ /* 0x000fe40007ffe0ff */
[----:B------:R-:W-:Y:S02]  /*70d0*/  FMNMX3.FTZ R92, R92, R12, R13, !PT ;  /* 0x0000000c5c5c7276 */ /* 0x000fe4000781000d */
[----:B------:R-:W-:Y:S02]  /*70e0*/  I2FP.F32.S32 R89, R89 ;  /* 0x0000005900597245 */ /* 0x000fe40000201400 */
[----:B------:R-:W-:Y:S02]  /*70f0*/  I2FP.F32.S32 R86, R86 ;  /* 0x0000005600567245 */ /* 0x000fe40000201400 */
[----:B------:R-:W-:Y:S01]  /*7100*/  FMNMX3.FTZ R91, R91, R10, R11, !PT ;  /* 0x0000000a5b5b7276 */ /* 0x000fe2000781000b */
[C---:B------:R-:W-:Y:S01]  /*7110*/  FFMA.FTZ R24, -R0.reuse, R89, R24 ;  /* 0x0000005900187223 */ /* 0x040fe20000010118 */
[----:B------:R-:W-:Y:S01]  /*7120*/  IABS R87, R87 ;  /* 0x0000005700577213 */ /* 0x000fe20000000000 */
[C---:B------:R-:W-:Y:S01]  /*7130*/  FFMA.FTZ R25, -R0.reuse, R86, R25 ;  /* 0x0000005600197223 */ /* 0x040fe20000010119 */
[----:B------:R-:W-:Y:S01]  /*7140*/  IABS R90, R90 ;  /* 0x0000005a005a7213 */ /* 0x000fe20000000000 */
[C---:B------:R-:W-:Y:S01]  /*7150*/  FFMA.FTZ R30, -R0.reuse, R89, R30 ;  /* 0x00000059001e7223 */ /* 0x040fe2000001011e */
[----:B------:R-:W-:Y:S01]  /*7160*/  IADD3 R93, PT, PT, R149, -0x40, RZ ;  /* 0xffffffc0955d7810 */ /* 0x000fe20007ffe0ff */
[----:B------:R-:W-:Y:S01]  /*7170*/  FFMA.FTZ R31, -R0, R86, R31 ;  /* 0x00000056001f7223 */ /* 0x000fe2000001011f */
[----:B------:R-:W-:Y:S02]  /*7180*/  FMNMX3.FTZ R92, R92, R16, R17, !PT ;  /* 0x000000105c5c7276 */ /* 0x000fe40007810011 */
[----:B------:R-:W-:Y:S02]  /*7190*/  I2FP.F32.S32 R87, R87 ;  /* 0x0000005700577245 */ /* 0x000fe40000201400 */
[----:B------:R-:W-:Y:S02]  /*71a0*/  I2FP.F32.S32 R90, R90 ;  /* 0x0000005a005a7245 */ /* 0x000fe40000201400 */
[----:B------:R-:W-:Y:S01]  /*71b0*/  IABS R93, R93 ;  /* 0x0000005d005d7213 */ /* 0x000fe20000000000 */
[CC--:B------:R-:W-:Y:S01]  /*71c0*/  FFMA.FTZ R28, -R0.reuse, R87.reuse, R28 ;  /* 0x00000057001c7223 */ /* 0x0c0fe2000001011c */
[----:B------:R-:W-:Y:S01]  /*71d0*/  FMNMX3.FTZ R91, R91, R14, R15, !PT ;  /* 0x0000000e5b5b7276 */ /* 0x000fe2000781000f */
[----:B------:R-:W-:Y:S01]  /*71e0*/  FFMA.FTZ R29, -R0, R90, R29 ;  /* 0x0000005a001d7223 */ /* 0x000fe2000001011d */
        /* <DEDUP_REMOVED lines=25> */
[----:B---3--:R-:W-:Y:S03]  /*7380*/  FMNMX.FTZ R86, R91, R86, !PT ;  /* 0x000000565b567209 */ /* 0x008fe60007810000 */
[----:B--2---:R-:W-:Y:S02]  /*7390*/  FMUL.FTZ R90, R88, R89 ;  /* 0x00000059585a7220 */ /* 0x004fe40000410000 */
[----:B------:R-:W-:Y:S01]  /*73a0*/  FADD.FTZ R89, -R86, R85 ;  /* 0x0000005556597221 */ /* 0x000fe20000010100 */
[C---:B------:R-:W-:Y:S01]  /*73b0*/  FMUL.FTZ R127, R88.reuse, R87 ;  /* 0x00000057587f7220 */ /* 0x040fe20000410000 */
[C---:B------:R-:W-:Y:S01]  /*73c0*/  FMUL.FTZ R123, R88.reuse, R86 ;  /* 0x00000056587b7220 */ /* 0x040fe20000410000 */
[----:B------:R1:W2:Y:S01]  /*73d0*/  MUFU.EX2 R85, R90 ;  /* 0x0000005a00557308 */ /* 0x0002a20000000800 */
[----:B------:R-:W-:Y:S02]  /*73e0*/  FMUL.FTZ R84, R88, R89 ;  /* 0x0000005958547220 */ /* 0x000fe40000410000 */
        /* <DEDUP_REMOVED lines=10> */
[--C-:B------:R-:W-:Y:S01]  /*7490*/  FFMA.FTZ R116, R10, R88, -R123.reuse ;  /* 0x000000580a747223 */ /* 0x100fe2000001087b */
[----:B-1----:R-:W-:Y:S01]  /*74a0*/  LEA R90, R133, R132, 0x1 ;  /* 0x00000084855a7211 */ /* 0x002fe200078e08ff */
[----:B------:R-:W-:Y:S01]  /*74b0*/  FFMA.FTZ R91, R11, R88, -R123 ;  /* 0x000000580b5b7223 */ /* 0x000fe2000001087b */
[C---:B--2---:R-:W-:Y:S01]  /*74c0*/  FMUL.FTZ R36, R85.reuse, R36 ;  /* 0x0000002455247220 */ /* 0x044fe20000410000 */
[C---:B------:R-:W-:Y:S01]  /*74d0*/  FMUL.FTZ R37, R85.reuse, R37 ;  /* 0x0000002555257220 */ /* 0x040fe20000410000 */
[C---:B------:R-:W-:Y:S01]  /*74e0*/  IADD3 R92, PT, PT, R90.reuse, 0x6000, RZ ;  /* 0x000060005a5c7810 */ /* 0x040fe20007ffe0ff */
[----:B------:R-:W1:Y:S01]  /*74f0*/  LDSM.16.MT88.4 R96, [R90+0x6000] ;  /* 0x006000005a60783b */ /* 0x000e620000004200 */
[----:B------:R-:W-:Y:S01]  /*7500*/  IADD3 R89, PT, PT, R90, 0x6020, RZ ;  /* 0x000060205a597810 */ /* 0x000fe20007ffe0ff */
[----:B------:R-:W-:Y:S01]  /*7510*/  MUFU.EX2 R122, R122 ;  /* 0x0000007a007a7308 */ /* 0x000fe20000000800 */
[----:B------:R-:W-:Y:S01]  /*7520*/  @P0 IADD3 R89, PT, PT, R92, -0x20, RZ ;  /* 0xffffffe05c590810 */ /* 0x000fe20007ffe0ff */
[C---:B------:R-:W-:Y:S01]  /*7530*/  FMUL.FTZ R40, R85.reuse, R40 ;  /* 0x0000002855287220 */ /* 0x040fe20000410000 */
[C---:B------:R-:W-:Y:S01]  /*7540*/  FMUL.FTZ R41, R85.reuse, R41 ;  /* 0x0000002955297220 */ /* 0x040fe20000410000 */
[C---:B------:R-:W-:Y:S01]  /*7550*/  FMUL.FTZ R44, R85.reuse, R44 ;  /* 0x0000002c552c7220 */ /* 0x040fe20000410000 */
[C---:B------:R-:W-:Y:S01]  /*7560*/  FMUL.FTZ R45, R85.reuse, R45 ;  /* 0x0000002d552d7220 */ /* 0x040fe20000410000 */
[----:B------:R-:W2:Y:S01]  /*7570*/  LDSM.16.MT88.4 R100, [R89] ;  /* 0x000000005964783b */ /* 0x000ea20000004200 */
[C---:B---3--:R-:W-:Y:S03]  /*7580*/  FMUL.FTZ R38, R84.reuse, R38 ;  /* 0x0000002654267220 */ /* 0x048fe60000410000 */
[----:B------:R-:W3:Y:S01]  /*7590*/  MUFU.EX2 R120, R120 ;  /* 0x0000007800787308 */ /* 0x000ee20000000800 */
[C---:B------:R-:W-:Y:S01]  /*75a0*/  FMUL.FTZ R39, R84.reuse, R39 ;  /* 0x0000002754277220 */ /* 0x040fe20000410000 */
[C---:B------:R-:W-:Y:S01]  /*75b0*/  FMUL.FTZ R42, R84.reuse, R42 ;  /* 0x0000002a542a7220 */ /* 0x040fe20000410000 */
[C---:B------:R-:W-:Y:S01]  /*75c0*/  FMUL.FTZ R43, R84.reuse, R43 ;  /* 0x0000002b542b7220 */ /* 0x040fe20000410000 */
[C---:B------:R-:W-:Y:S01]  /*75d0*/  FMUL.FTZ R46, R84.reuse, R46 ;  /* 0x0000002e542e7220 */ /* 0x040fe20000410000 */
[C---:B------:R-:W-:Y:S01]  /*75e0*/  FMUL.FTZ R47, R84.reuse, R47 ;  /* 0x0000002f542f7220 */ /* 0x040fe20000410000 */
[----:B------:R-:W4:Y:S01]  /*75f0*/  LDSM.16.MT88.4 R104, [R90+0x7000] ;  /* 0x007000005a68783b */ /* 0x000f220000004200 */
[C---:B------:R-:W-:Y:S03]  /*7600*/  FMUL.FTZ R48, R85.reuse, R48 ;  /* 0x0000003055307220 */ /* 0x040fe60000410000 */
[----:B------:R-:W-:Y:S01]  /*7610*/  MUFU.EX2 R119, R119 ;  /* 0x0000007700777308 */ /* 0x000fe20000000800 */
[C---:B------:R-:W-:Y:S01]  /*7620*/  FMUL.FTZ R49, R85.reuse, R49 ;  /* 0x0000003155317220 */ /* 0x040fe20000410000 */
[C---:B------:R-:W-:Y:S01]  /*7630*/  FMUL.FTZ R50, R84.reuse, R50 ;  /* 0x0000003254327220 */ /* 0x040fe20000410000 */
[----:B------:R-:W-:Y:S01]  /*7640*/  FMUL.FTZ R51, R84, R51 ;  /* 0x0000003354337220 */ /* 0x000fe20000410000 */
[-C--:B------:R-:W-:Y:S01]  /*7650*/  FFMA.FTZ R9, R32, R88.reuse, -R127 ;  /* 0x0000005820097223 */ /* 0x080fe2000001087f */
[----:B------:R-:W-:Y:S01]  /*7660*/  FFMA.FTZ R11, R34, R88, -R123 ;  /* 0x00000058220b7223 */ /* 0x000fe2000001087b */
[----:B------:R-:W-:Y:S01]  /*7670*/  LDSM.16.MT88.4 R108, [R90+0x7400] ;  /* 0x007400005a6c783b */ /* 0x000fe20000004200 */
[C---:B------:R-:W-:Y:S03]  /*7680*/  FMUL.FTZ R52, R85.reuse, R52 ;  /* 0x0000003455347220 */ /* 0x040fe60000410000 */
[----:B------:R-:W5:Y:S01]  /*7690*/  MUFU.EX2 R124, R124 ;  /* 0x0000007c007c7308 */ /* 0x000f620000000800 */
[----:B---3--:R-:W-:Y:S01]  /*76a0*/  F2FP.BF16.F32.PACK_AB R92, R120, R122 ;  /* 0x0000007a785c723e */ /* 0x008fe200000010ff */
[C---:B------:R-:W-:Y:S01]  /*76b0*/  FMUL.FTZ R53, R85.reuse, R53 ;  /* 0x0000003555357220 */ /* 0x040fe20000410000 */
[C---:B------:R-:W-:Y:S01]  /*76c0*/  FMUL.FTZ R54, R84.reuse, R54 ;  /* 0x0000003654367220 */ /* 0x040fe20000410000 */
[C---:B------:R-:W-:Y:S01]  /*76d0*/  FMUL.FTZ R55, R84.reuse, R55 ;  /* 0x0000003754377220 */ /* 0x040fe20000410000 */
[C---:B------:R-:W-:Y:S01]  /*76e0*/  FMUL.FTZ R56, R85.reuse, R56 ;  /* 0x0000003855387220 */ /* 0x040fe20000410000 */
[----:B------:R-:W-:Y:S01]  /*76f0*/  LDSM.16.MT88.4 R112, [R89+0x2400] ;  /* 0x002400005970783b */ /* 0x000fe20000004200 */
        /* <DEDUP_REMOVED lines=9> */
[----:B------:R-:W3:Y:S01]  /*7790*/  MUFU.EX2 R117, R117 ;  /* 0x0000007500757308 */ /* 0x000ee20000000800 */
[----:B-----5:R-:W-:Y:S01]  /*77a0*/  F2FP.BF16.F32.PACK_AB R93, R124, R119 ;  /* 0x000000777c5d723e */ /* 0x020fe200000010ff */
        /* <DEDUP_REMOVED lines=13> */
[----:B------:R-:W-:Y:S03]  /*7880*/  FFMA.FTZ R126, R13, R88, -R127 ;  /* 0x000000580d7e7223 */ /* 0x000fe6000001087f */
[----:B------:R-:W5:Y:S01]  /*7890*/  MUFU.EX2 R91, R91 ;  /* 0x0000005b005b7308 */ /* 0x000f620000000800 */
[----:B---3--:R-:W-:Y:S01]  /*78a0*/  F2FP.BF16.F32.PACK_AB R94, R117, R118 ;  /* 0x00000076755e723e */ /* 0x008fe200000010ff */
[-CC-:B------:R-:W-:Y:S01]  /*78b0*/  FFMA.FTZ R125, R14, R88.reuse, -R123.reuse ;  /* 0x000000580e7d7223 */ /* 0x180fe2000001087b */
[-C--:B------:R-:W-:Y:S01]  /*78c0*/  FFMA.FTZ R134, R15, R88.reuse, -R123 ;  /* 0x000000580f867223 */ /* 0x080fe2000001087b */
[-CC-:B------:R-:W-:Y:S01]  /*78d0*/  FFMA.FTZ R133, R16, R88.reuse, -R127.reuse ;  /* 0x0000005810857223 */ /* 0x180fe2000001087f */
[-C--:B------:R-:W-:Y:S01]  /*78e0*/  FFMA.FTZ R136, R17, R88.reuse, -R127 ;  /* 0x0000005811887223 */ /* 0x080fe2000001087f */
[-CC-:B------:R-:W-:Y:S01]  /*78f0*/  FFMA.FTZ R135, R18, R88.reuse, -R123.reuse ;  /* 0x0000005812877223 */ /* 0x180fe2000001087b */
[----:B------:R-:W-:Y:S03]  /*7900*/  FFMA.FTZ R164, R19, R88, -R123 ;  /* 0x0000005813a47223 */ /* 0x000fe6000001087b */
        /* <DEDUP_REMOVED lines=10> */
[----:B------:R-:W-:Y:S01]  /*79b0*/  FMUL.FTZ R83, R84, R83 ;  /* 0x0000005354537220 */ /* 0x000fe20000410000 */
[-CC-:B------:R-:W-:Y:S01]  /*79c0*/  FFMA.FTZ R145, R20, R88.reuse, -R127.reuse ;  /* 0x0000005814917223 */ /* 0x180fe2000001087f */
[-C--:B------:R-:W-:Y:S01]  /*79d0*/  FFMA.FTZ R21, R21, R88.reuse, -R127 ;  /* 0x0000005815157223 */ /* 0x080fe2000001087f */
[-CC-:B------:R-:W-:Y:S01]  /*79e0*/  FFMA.FTZ R165, R22, R88.reuse, -R123.reuse ;  /* 0x0000005816a57223 */ /* 0x180fe2000001087b */
[-CC-:B------:R-:W-:Y:S01]  /*79f0*/  FFMA.FTZ R23, R23, R88.reuse, -R123.reuse ;  /* 0x0000005817177223 */ /* 0x180fe2000001087b */
[-C--:B------:R-:W-:Y:S01]  /*7a00*/  FFMA.FTZ R10, R27, R88.reuse, -R123 ;  /* 0x000000581b0a7223 */ /* 0x080fe2000001087b */
[C---:B-1----:R-:W-:Y:S02]  /*7a10*/  HMMA.16816.F32.BF16 R36, R92.reuse, R96, R36 ;  /* 0x000000605c24723c */ /* 0x042fe40000041824 */
[----:B------:R-:W-:Y:S03]  /*7a20*/  MUFU.EX2 R125, R125 ;  /* 0x0000007d007d7308 */ /* 0x000fe60000000800 */
[-CC-:B------:R-:W-:Y:S01]  /*7a30*/  FFMA.FTZ R24, R24, R88.reuse, -R127.reuse ;  /* 0x0000005818187223 */ /* 0x180fe2000001087f */
[-C--:B------:R-:W-:Y:S01]  /*7a40*/  FFMA.FTZ R25, R25, R88.reuse, -R127 ;  /* 0x0000005819197223 */ /* 0x080fe2000001087f */
[----:B------:R-:W-:Y:S01]  /*7a50*/  FFMA.FTZ R26, R26, R88, -R123 ;  /* 0x000000581a1a7223 */ /* 0x000fe2000001087b */
[C---:B------:R-:W-:Y:S01]  /*7a60*/  HMMA.16816.F32.BF16 R40, R92.reuse, R98, R40 ;  /* 0x000000625c28723c */ /* 0x040fe20000041828 */
[----:B------:R-:W1:Y:S03]  /*7a70*/  LDSM.16.MT88.4 R96, [R89+0x1000] ;  /* 0x001000005960783b */ /* 0x000e660000004200 */
[----:B------:R-:W5:Y:S01]  /*7a80*/  MUFU.EX2 R134, R134 ;  /* 0x0000008600867308 */ /* 0x000f620000000800 */
[----:B------:R-:W-:Y:S01]  /*7a90*/  FFMA.FTZ R122, R85, R160, R122 ;  /* 0x000000a0557a7223 */ /* 0x000fe2000001007a */
[----:B------:R-:W-:Y:S01]  /*7aa0*/  ISETP.GT.AND P0, PT, R151, R142, PT ;  /* 0x0000008e9700720c */ /* 0x000fe20003f04270 */
[----:B------:R-:W-:Y:S02]  /*7ab0*/  FFMA.FTZ R119, R84, R161, R119 ;  /* 0x000000a154777223 */ /* 0x000fe40000010077 */
[----:B------:R-:W-:Y:S01]  /*7ac0*/  FADD.FTZ R85, R120, R122 ;  /* 0x0000007a78557221 */ /* 0x000fe20000010000 */
[C---:B--2---:R-:W-:Y:S04]  /*7ad0*/  HMMA.16816.F32.BF16 R44, R92.reuse, R100, R44 ;  /* 0x000000645c2c723c */ /* 0x044fe8000004182c */
[----:B------:R-:W-:Y:S01]  /*7ae0*/  MUFU.EX2 R133, R133 ;  /* 0x0000008500857308 */ /* 0x000fe20000000800 */
[----:B------:R-:W-:Y:S01]  /*7af0*/  FADD.FTZ R119, R124, R119 ;  /* 0x000000777c777221 */ /* 0x000fe20000010000 */
[----:B------:R-:W-:Y:S01]  /*7b00*/  FADD.FTZ R84, R118, R85 ;  /* 0x0000005576547221 */ /* 0x000fe20000010000 */
[----:B------:R-:W-:Y:S02]  /*7b10*/  MOV R85, R86 ;  /* 0x0000005600557202 */ /* 0x000fe40000000f00 */
[----:B------:R-:W-:Y:S01]  /*7b20*/  FADD.FTZ R116, R116, R119 ;  /* 0x0000007774747221 */ /* 0x000fe20000010000 */
[C---:B------:R-:W-:Y:S01]  /*7b30*/  HMMA.16816.F32.BF16 R48, R92.reuse, R102, R48 ;  /* 0x000000665c30723c */ /* 0x040fe20000041830 */
[----:B------:R-:W2:Y:S03]  /*7b40*/  LDSM.16.MT88.4 R100, [R90+0x8000] ;  /* 0x008000005a64783b */ /* 0x000ea60000004200 */
[----:B------:R-:W5:Y:S01]  /*7b50*/  MUFU.EX2 R136, R136 ;  /* 0x0000008800887308 */ /* 0x000f620000000800 */
[----:B------:R-:W-:Y:S03]  /*7b60*/  FADD.FTZ R84, R117, R84 ;  /* 0x0000005475547221 */ /* 0x000fe60000010000 */
[C---:B----4-:R-:W-:Y:S06]  /*7b70*/  HMMA.16816.F32.BF16 R52, R92.reuse, R104, R52 ;  /* 0x000000685c34723c */ /* 0x050fec0000041834 */
[----:B------:R-:W-:Y:S02]  /*7b80*/  MUFU.EX2 R135, R135 ;  /* 0x0000008700877308 */ /* 0x000fe40000000800 */
[C---:B------:R-:W-:Y:S01]  /*7b90*/  HMMA.16816.F32.BF16 R56, R92.reuse, R106, R56 ;  /* 0x0000006a5c38723c */ /* 0x040fe20000041838 */
[----:B------:R-:W4:Y:S07]  /*7ba0*/  LDSM.16.MT88.4 R104, [R89+0x2000] ;  /* 0x002000005968783b */ /* 0x000f2e0000004200 */
[----:B------:R-:W5:Y:S01]  /*7bb0*/  MUFU.EX2 R164, R164 ;  /* 0x000000a400a47308 */ /* 0x000f620000000800 */
[C---:B-1----:R-:W-:Y:S09]  /*7bc0*/  HMMA.16816.F32.BF16 R60, R92.reuse, R96, R60 ;  /* 0x000000605c3c723c */ /* 0x042ff2000004183c */
[----:B------:R-:W-:Y:S01]  /*7bd0*/  MUFU.EX2 R145, R145 ;  /* 0x0000009100917308 */ /* 0x000fe20000000800 */
[C---:B------:R-:W-:Y:S01]  /*7be0*/  HMMA.16816.F32.BF16 R64, R92.reuse, R98, R64 ;  /* 0x000000625c40723c */ /* 0x040fe20000041840 */
[----:B------:R-:W1:Y:S08]  /*7bf0*/  LDSM.16.MT88.4 R96, [R90+0x6400] ;  /* 0x006400005a60783b */ /* 0x000e700000004200 */
[----:B------:R-:W5:Y:S01]  /*7c00*/  MUFU.EX2 R21, R21 ;  /* 0x0000001500157308 */ /* 0x000f620000000800 */
[C---:B--2---:R-:W-:Y:S09]  /*7c10*/  HMMA.16816.F32.BF16 R68, R92.reuse, R100, R68 ;  /* 0x000000645c44723c */ /* 0x044ff20000041844 */
[----:B------:R-:W-:Y:S01]  /*7c20*/  MUFU.EX2 R165, R165 ;  /* 0x000000a500a57308 */ /* 0x000fe20000000800 */
[C---:B------:R-:W-:Y:S01]  /*7c30*/  HMMA.16816.F32.BF16 R72, R92.reuse, R102, R72 ;  /* 0x000000665c48723c */ /* 0x040fe20000041848 */
[----:B------:R-:W2:Y:S08]  /*7c40*/  LDSM.16.MT88.4 R100, [R89+0x400] ;  /* 0x000400005964783b */ /* 0x000eb00000004200 */
[----:B------:R-:W1:Y:S01]  /*7c50*/  MUFU.EX2 R23, R23 ;  /* 0x0000001700177308 */ /* 0x000e620000000800 */
[C---:B----4-:R-:W-:Y:S09]  /*7c60*/  HMMA.16816.F32.BF16 R76, R92.reuse, R104, R76 ;  /* 0x000000685c4c723c */ /* 0x050ff2000004184c */
[----:B------:R4:W-:Y:S01]  /*7c70*/  MUFU.EX2 R5, R24 ;  /* 0x0000001800057308 */ /* 0x0009e20000000800 */
[----:B------:R-:W-:Y:S01]  /*7c80*/  HMMA.16816.F32.BF16 R80, R92, R106, R80 ;  /* 0x0000006a5c50723c */ /* 0x000fe20000041850 */
[----:B------:R-:W2:Y:S08]  /*7c90*/  LDSM.16.MT88.4 R104, [R89+0x1400] ;  /* 0x001400005968783b */ /* 0x000eb00000004200 */
[----:B------:R1:W2:Y:S01]  /*7ca0*/  MUFU.EX2 R6, R25 ;  /* 0x0000001900067308 */ /* 0x0002a20000000800 */
[----:B---3--:R-:W-:Y:S01]  /*7cb0*/  F2FP.BF16.F32.PACK_AB R92, R126, R121 ;  /* 0x000000797e5c723e */ /* 0x008fe200000010ff */
[----:B------:R-:W-:Y:S01]  /*7cc0*/  FADD.FTZ R121, R121, R84 ;  /* 0x0000005479797221 */ /* 0x000fe20000010000 */
[----:B-----5:R-:W-:Y:S02]  /*7cd0*/  F2FP.BF16.F32.PACK_AB R93, R134, R125 ;  /* 0x0000007d865d723e */ /* 0x020fe400000010ff */
[----:B------:R-:W-:Y:S01]  /*7ce0*/  F2FP.BF16.F32.PACK_AB R94, R136, R133 ;  /* 0x00000085885e723e */ /* 0x000fe200000010ff */
[----:B------:R-:W-:Y:S01]  /*7cf0*/  FADD.FTZ R126, R126, R121 ;  /* 0x000000797e7e7221 */ /* 0x000fe20000010000 */
[----:B------:R-:W-:Y:S03]  /*7d00*/  F2FP.BF16.F32.PACK_AB R95, R164, R135 ;  /* 0x00000087a45f723e */ /* 0x000fe600000010ff */
[----:B------:R2:W-:Y:S01]  /*7d10*/  MUFU.EX2 R7, R26 ;  /* 0x0000001a00077308 */ /* 0x0005e20000000800 */
[----:B----4-:R-:W-:Y:S01]  /*7d20*/  F2FP.BF16.F32.PACK_AB R24, R21, R145 ;  /* 0x000000911518723e */ /* 0x010fe200000010ff */
[----:B------:R-:W-:Y:S02]  /*7d30*/  FADD.FTZ R133, R133, R126 ;  /* 0x0000007e85857221 */ /* 0x000fe40000010000 */
[C---:B-1----:R-:W-:Y:S06]  /*7d40*/  HMMA.16816.F32.BF16 R36, R92.reuse, R96, R36 ;  /* 0x000000605c24723c */ /* 0x042fec0000041824 */
[----:B------:R-:W1:Y:S01]  /*7d50*/  MUFU.EX2 R10, R10 ;  /* 0x0000000a000a7308 */ /* 0x000e620000000800 */
[----:B------:R-:W-:Y:S01]  /*7d60*/  F2FP.BF16.F32.PACK_AB R25, R23, R165 ;  /* 0x000000a51719723e */ /* 0x000fe200000010ff */
[----:B------:R-:W-:Y:S01]  /*7d70*/  FADD.FTZ R136, R136, R133 ;  /* 0x0000008588887221 */ /* 0x000fe20000010000 */
[C---:B------:R-:W-:Y:S01]  /*7d80*/  HMMA.16816.F32.BF16 R40, R92.reuse, R98, R40 ;  /* 0x000000625c28723c */ /* 0x040fe20000041828 */
[----:B------:R-:W3:Y:S06]  /*7d90*/  LDSM.16.MT88.4 R96, [R90+0x8400] ;  /* 0x008400005a60783b */ /* 0x000eec0000004200 */
[----:B------:R-:W-:Y:S01]  /*7da0*/  MUFU.EX2 R9, R9 ;  /* 0x0000000900097308 */ /* 0x000fe20000000800 */
[----:B--2---:R-:W-:Y:S01]  /*7db0*/  F2FP.BF16.F32.PACK_AB R26, R6, R5 ;  /* 0x00000005061a723e */ /* 0x004fe200000010ff */
[C---:B------:R-:W-:Y:S08]  /*7dc0*/  HMMA.16816.F32.BF16 R44, R92.reuse, R100, R44 ;  /* 0x000000645c2c723c */ /* 0x040ff0000004182c */
[----:B------:R-:W-:Y:S01]  /*7dd0*/  MUFU.EX2 R11, R11 ;  /* 0x0000000b000b7308 */ /* 0x000fe20000000800 */
[----:B-1----:R-:W-:Y:S01]  /*7de0*/  F2FP.BF16.F32.PACK_AB R27, R10, R7 ;  /* 0x000000070a1b723e */ /* 0x002fe200000010ff */
[C---:B------:R-:W-:Y:S01]  /*7df0*/  HMMA.16816.F32.BF16 R48, R92.reuse, R102, R48 ;  /* 0x000000665c30723c */ /* 0x040fe20000041830 */
[----:B------:R-:W1:Y:S07]  /*7e00*/  LDSM.16.MT88.4 R100, [R90+0x6800] ;  /* 0x006800005a64783b */ /* 0x000e6e0000004200 */
        /* <DEDUP_REMOVED lines=8> */
[----:B------:R-:W-:Y:S07]  /*7e90*/  LDSM.16.MT88.4 R96, [R89+0x1800] ;  /* 0x001800005960783b */ /* 0x000fee0000004200 */
[C---:B------:R-:W-:Y:S03]  /*7ea0*/  HMMA.16816.F32.BF16 R76, R92.reuse, R112, R76 ;  /* 0x000000705c4c723c */ /* 0x040fe6000004184c */
[-CC-:B------:R-:W-:Y:S01]  /*7eb0*/  FFMA.FTZ R112, R28, R88.reuse, -R127.reuse ;  /* 0x000000581c707223 */ /* 0x180fe2000001087f */
[-CC-:B------:R-:W-:Y:S01]  /*7ec0*/  FFMA.FTZ R113, R29, R88.reuse, -R127.reuse ;  /* 0x000000581d717223 */ /* 0x180fe2000001087f */
[-C--:B------:R-:W-:Y:S03]  /*7ed0*/  FFMA.FTZ R127, R33, R88.reuse, -R127 ;  /* 0x00000058217f7223 */ /* 0x080fe6000001087f */
[----:B------:R-:W-:Y:S01]  /*7ee0*/  HMMA.16816.F32.BF16 R80, R92, R114, R80 ;  /* 0x000000725c50723c */ /* 0x000fe20000041850 */
[----:B------:R-:W3:Y:S01]  /*7ef0*/  LDSM.16.MT88.4 R92, [R90+0x7800] ;  /* 0x007800005a5c783b */ /* 0x000ee20000004200 */
[----:B------:R-:W-:Y:S01]  /*7f00*/  MUFU.EX2 R112, R112 ;  /* 0x0000007000707308 */ /* 0x000fe20000000800 */
[-CC-:B------:R-:W-:Y:S01]  /*7f10*/  FFMA.FTZ R114, R30, R88.reuse, -R123.reuse ;  /* 0x000000581e727223 */ /* 0x180fe2000001087b */
[-CC-:B------:R-:W-:Y:S01]  /*7f20*/  FFMA.FTZ R115, R31, R88.reuse, -R123.reuse ;  /* 0x000000581f737223 */ /* 0x180fe2000001087b */
[----:B------:R-:W-:Y:S03]  /*7f30*/  FFMA.FTZ R123, R35, R88, -R123 ;  /* 0x00000058237b7223 */ /* 0x000fe6000001087b */
[C---:B-1----:R-:W-:Y:S01]  /*7f40*/  HMMA.16816.F32.BF16 R36, R24.reuse, R100, R36 ;  /* 0x000000641824723c */ /* 0x042fe20000041824 */
[----:B------:R-:W-:Y:S03]  /*7f50*/  LDSM.16.MT88.4 R28, [R90+0x6c00] ;  /* 0x006c00005a1c783b */ /* 0x000fe60000004200 */
[----:B------:R-:W1:Y:S04]  /*7f60*/  MUFU.EX2 R113, R113 ;  /* 0x0000007100717308 */ /* 0x000e680000000800 */
[C---:B------:R-:W-:Y:S01]  /*7f70*/  HMMA.16816.F32.BF16 R40, R24.reuse, R102, R40 ;  /* 0x000000661828723c */ /* 0x040fe20000041828 */
[----:B------:R-:W4:Y:S05]  /*7f80*/  LDSM.16.MT88.4 R100, [R90+0x8800] ;  /* 0x008800005a64783b */ /* 0x000f2a0000004200 */
[----:B------:R-:W-:Y:S02]  /*7f90*/  MUFU.EX2 R114, R114 ;  /* 0x0000007200727308 */ /* 0x000fe40000000800 */
[C---:B--2---:R-:W-:Y:S01]  /*7fa0*/  HMMA.16816.F32.BF16 R44, R24.reuse, R108, R44 ;  /* 0x0000006c182c723c */ /* 0x044fe2000004182c */
[----:B------:R-:W-:Y:S07]  /*7fb0*/  LDSM.16.MT88.4 R32, [R90+0x7c00] ;  /* 0x007c00005a20783b */ /* 0x000fee0000004200 */
[----:B------:R-:W2:Y:S01]  /*7fc0*/  MUFU.EX2 R115, R115 ;  /* 0x0000007300737308 */ /* 0x000ea20000000800 */
[C---:B------:R-:W-:Y:S01]  /*7fd0*/  HMMA.16816.F32.BF16 R48, R24.reuse, R110, R48 ;  /* 0x0000006e1830723c */ /* 0x040fe20000041830 */
[----:B------:R-:W5:Y:S08]  /*7fe0*/  LDSM.16.MT88.4 R108, [R89+0xc00] ;  /* 0x000c0000596c783b */ /* 0x000f700000004200 */
[----:B------:R-:W2:Y:S01]  /*7ff0*/  MUFU.EX2 R127, R127 ;  /* 0x0000007f007f7308 */ /* 0x000ea20000000800 */
[C---:B---3--:R-:W-:Y:S08]  /*8000*/  HMMA.16816.F32.BF16 R52, R24.reuse, R92, R52 ;  /* 0x0000005c1834723c */ /* 0x048ff00000041834 */
[C---:B------:R-:W-:Y:S01]  /*8010*/  HMMA.16816.F32.BF16 R56, R24.reuse, R94, R56 ;  /* 0x0000005e1838723c */ /* 0x040fe20000041838 */
[----:B------:R-:W3:Y:S07]  /*8020*/  LDSM.16.MT88.4 R92, [R89+0x1c00] ;  /* 0x001c0000595c783b */ /* 0x000eee0000004200 */
[C---:B------:R-:W-:Y:S01]  /*8030*/  HMMA.16816.F32.BF16 R60, R24.reuse, R96, R60 ;  /* 0x00000060183c723c */ /* 0x040fe2000004183c */
[----:B------:R-:W5:Y:S07]  /*8040*/  MUFU.EX2 R96, R123 ;  /* 0x0000007b00607308 */ /* 0x000f6e0000000800 */
[C---:B------:R-:W-:Y:S08]  /*8050*/  HMMA.16816.F32.BF16 R64, R24.reuse, R98, R64 ;  /* 0x000000621840723c */ /* 0x040ff00000041840 */
[C---:B----4-:R-:W-:Y:S08]  /*8060*/  HMMA.16816.F32.BF16 R68, R24.reuse, R100, R68 ;  /* 0x000000641844723c */ /* 0x050ff00000041844 */
[C---:B------:R-:W-:Y:S08]  /*8070*/  HMMA.16816.F32.BF16 R72, R24.reuse, R102, R72 ;  /* 0x000000661848723c */ /* 0x040ff00000041848 */
[C---:B------:R-:W-:Y:S08]  /*8080*/  HMMA.16816.F32.BF16 R76, R24.reuse, R104, R76 ;  /* 0x00000068184c723c */ /* 0x040ff0000004184c */
[----:B------:R-:W-:Y:S03]  /*8090*/  HMMA.16816.F32.BF16 R80, R24, R106, R80 ;  /* 0x0000006a1850723c */ /* 0x000fe60000041850 */
[----:B-1----:R-:W-:Y:S02]  /*80a0*/  F2FP.BF16.F32.PACK_AB R24, R113, R112 ;  /* 0x000000707118723e */ /* 0x002fe400000010ff */
[----:B--2---:R-:W-:Y:S02]  /*80b0*/  F2FP.BF16.F32.PACK_AB R25, R115, R114 ;  /* 0x000000727319723e */ /* 0x004fe400000010ff */
[----:B------:R-:W-:Y:S02]  /*80c0*/  F2FP.BF16.F32.PACK_AB R26, R127, R9 ;  /* 0x000000097f1a723e */ /* 0x000fe400000010ff */
[----:B-----5:R-:W-:Y:S07]  /*80d0*/  F2FP.BF16.F32.PACK_AB R27, R96, R11 ;  /* 0x0000000b601b723e */ /* 0x020fee00000010ff */
[C---:B------:R-:W-:Y:S08]  /*80e0*/  HMMA.16816.F32.BF16 R36, R24.reuse, R28, R36 ;  /* 0x0000001c1824723c */ /* 0x040ff00000041824 */
[C---:B------:R-:W-:Y:S01]  /*80f0*/  HMMA.16816.F32.BF16 R40, R24.reuse, R30, R40 ;  /* 0x0000001e1828723c */ /* 0x040fe20000041828 */
[----:B------:R1:W2:Y:S07]  /*8100*/  LDSM.16.MT88.4 R28, [R90+0x8c00] ;  /* 0x008c00005a1c783b */ /* 0x0002ae0000004200 */
[C---:B------:R-:W-:Y:S08]  /*8110*/  HMMA.16816.F32.BF16 R44, R24.reuse, R108, R44 ;  /* 0x0000006c182c723c */ /* 0x040ff0000004182c */
[C---:B------:R-:W-:Y:S08]  /*8120*/  HMMA.16816.F32.BF16 R48, R24.reuse, R110, R48 ;  /* 0x0000006e1830723c */ /* 0x040ff00000041830 */
[C---:B------:R-:W-:Y:S03]  /*8130*/  HMMA.16816.F32.BF16 R52, R24.reuse, R32, R52 ;  /* 0x000000201834723c */ /* 0x040fe60000041834 */
[----:B-1----:R-:W-:Y:S04]  /*8140*/  FADD.FTZ R90, R91, R116 ;  /* 0x000000745b5a7221 */ /* 0x002fe80000010000 */
[----:B------:R-:W-:Y:S01]  /*8150*/  FADD.FTZ R125, R125, R90 ;  /* 0x0000005a7d7d7221 */ /* 0x000fe20000010000 */
[C---:B------:R-:W-:Y:S01]  /*8160*/  HMMA.16816.F32.BF16 R56, R24.reuse, R34, R56 ;  /* 0x000000221838723c */ /* 0x040fe20000041838 */
[----:B------:R-:W1:Y:S02]  /*8170*/  LDSM.16.MT88.4 R32, [R89+0x2c00] ;  /* 0x002c00005920783b */ /* 0x000e640000004200 */
        /* <DEDUP_REMOVED lines=8> */
[C---:B--2---:R-:W-:Y:S03]  /*8200*/  HMMA.16816.F32.BF16 R68, R24.reuse, R28, R68 ;  /* 0x0000001c1844723c */ /* 0x044fe60000041844 */
[----:B------:R-:W-:Y:S01]  /*8210*/  MOV R84, R87 ;  /* 0x0000005700547202 */ /* 0x000fe20000000f00 */
[----:B------:R-:W-:Y:S01]  /*8220*/  FADD.FTZ R28, R145, R136 ;  /* 0x00000088911c7221 */ /* 0x000fe20000010000 */
[----:B------:R-:W-:Y:S03]  /*8230*/  FADD.FTZ R23, R10, R23 ;  /* 0x000000170a177221 */ /* 0x000fe60000010000 */
        /* <DEDUP_REMOVED lines=12> */
[----:B------:R-:W-:Y:S04]  /*8300*/  FADD.FTZ R28, R9, R28 ;  /* 0x0000001c091c7221 */ /* 0x000fe80000010000 */
[----:B------:R-:W-:Y:S01]  /*8310*/  FADD.FTZ R160, R127, R28 ;  /* 0x0000001c7fa07221 */ /* 0x000fe20000010000 */
[----:B------:R-:W-:Y:S08]  /*8320*/  @P0 BRA `(.L_x_9476) ;  /* 0xffffffd000ac0947 */ /* 0x000ff0000383ffff */
.L_x_9469:
        /* <DEDUP_REMOVED lines=10> */
.L_x_9490:
        /* <DEDUP_REMOVED lines=91> */
[----:B--2---:R-:W2:Y:S04]  /*8980*/  LD.E.64 R56, desc[UR4][R2.64+0xb0] ;  /* 0x0000b00402387980 */ /* 0x004ea8000c101b00 */
[----:B------:R-:W2:Y:S01]  /*8990*/  LD.E R11, desc[UR4][R2.64+0x60] ;  /* 0x00006004020b7980 */ /* 0x000ea2000c101900 */
[----:B------:R-:W4:Y:S01]  /*89a0*/  @P1 MUFU.LG2 R5, R5 ;  /* 0x0000000500051308 */ /* 0x000f220000000c00 */
[----:B---3--:R-:W-:-:S02]  /*89b0*/  LOP3.LUT R7, R128, 0xd8, RZ, 0xc0, !PT ;  /* 0x000000d880077812 */ /* 0x008fc400078ec0ff */
[----:B------:R1:W5:Y:S01]  /*89c0*/  LD.E R52, desc[UR4][R2.64+0xcc] ;  /* 0x0000cc0402347980 */ /* 0x000362000c101900 */
[----:B------:R-:W-:Y:S02]  /*89d0*/  LOP3.LUT R13, R130, 0x30, RZ, 0xc0, !PT ;  /* 0x00000030820d7812 */ /* 0x000fe400078ec0ff */
[----:B------:R-:W-:Y:S01]  /*89e0*/  SHF.R.U32.HI R54, RZ, 0x2, R129 ;  /* 0x00000002ff367819 */ /* 0x000fe20000011681 */
[----:B------:R1:W5:Y:S01]  /*89f0*/  LD.E.64 R62, desc[UR4][R2.64+0x78] ;  /* 0x00007804023e7980 */ /* 0x000362000c101b00 */
[----:B------:R-:W3:Y:S03]  /*8a00*/  @P0 MUFU.LG2 R4, R4 ;  /* 0x0000000400040308 */ /* 0x000ee60000000c00 */
[----:B------:R1:W5:Y:S01]  /*8a10*/  LD.E.64 R60, desc[UR4][R2.64+0xa8] ;  /* 0x0000a804023c7980 */ /* 0x000362000c101b00 */
[----:B------:R-:W-:-:S04]  /*8a20*/  LOP3.LUT R7, R7, 0x18, R130, 0x78, !PT ;  /* 0x0000001807077812 */ /* 0x000fc800078e7882 */
[----:B------:R-:W-:Y:S01]  /*8a30*/  LOP3.LUT R7, R7, 0xf24, R128, 0xf8, !PT ;  /* 0x00000f2407077812 */ /* 0x000fe200078ef880 */
[----:B----4-:R-:W-:Y:S01]  /*8a40*/  @P1 FMUL.FTZ R5, R5, 0.69314718246459960938 ;  /* 0x3f31721805051820 */ /* 0x010fe20000410000 */
        /* <DEDUP_REMOVED lines=22> */
[----:B------:R-:W-:-:S04]  /*8bb0*/  IMAD R11, R56, R11, R154 ;  /* 0x0000000b380b7224 */ /* 0x000fc800078e029a */
        /* <DEDUP_REMOVED lines=13> */
.L_x_9479:
[----:B------:R-:W-:Y:S05]  /*8c90*/  BSYNC.RECONVERGENT B0 ;  /* 0x0000000000007941 */ /* 0x000fea0003800200 */
.L_x_9478:
[----:B------:R-:W-:Y:S01]  /*8ca0*/  SHF.R.U32.HI R54, RZ, 0x3, R129 ;  /* 0x00000003ff367819 */ /* 0x000fe20000011681 */
[----:B-1----:R1:W5:Y:S01]  /*8cb0*/  LD.E R2, desc[UR4][R2.64+0xc0] ;  /* 0x0000c00402027980 */ /* 0x002362000c101900 */
        /* <DEDUP_REMOVED lines=24> */
.L_x_9481:
[----:B------:R-:W-:Y:S05]  /*8e40*/  BSYNC.RECONVERGENT B0 ;  /* 0x0000000000007941 */ /* 0x000fea0003800200 */
.L_x_9480:
        /* <DEDUP_REMOVED lines=14> */
.L_x_9483:
[----:B------:R-:W-:Y:S05]  /*8f30*/  BSYNC.RECONVERGENT B0 ;  /* 0x0000000000007941 */ /* 0x000fea0003800200 */
.L_x_9482:
        /* <DEDUP_REMOVED lines=14> */
.L_x_9485:
[----:B------:R-:W-:Y:S05]  /*9020*/  BSYNC.RECONVERGENT B0 ;  /* 0x0000000000007941 */ /* 0x000fea0003800200 */
.L_x_9484:
[----:B------:R-:W-:-:S04]  /*9030*/  MOV R147, 0x0 ;  /* 0x0000000000937802 */ /* 0x000fc80000000f00 */
[----:B-12345:R-:W-:Y:S05]  /*9040*/  @P6 RET.REL.NODEC R146 `(_ZN5flash24flash_fwd_splitkv_kernelI23Flash_fwd_kernel_traitsILi96ELi64ELi64ELi4ELb0ELb0EN7cutlass10bfloat16_tE19Flash_kernel_traitsILi96ELi64ELi64ELi4ES3_EELb0ELb0ELb1ELb0ELb0ELb0ELb1ELb0EEEvNS_16Flash_fwd_paramsE) ;  /* 0xffffff6c92ec6950 */ /* 0x03efea0003c3ffff */
        /* <DEDUP_REMOVED lines=10> */
[----:B-1----:R-:W-:Y:S05]  /*90f0*/  @P0 RET.REL.NODEC R146 `(_ZN5flash24flash_fwd_splitkv_kernelI23Flash_fwd_kernel_traitsILi96ELi64ELi64ELi4ELb0ELb0EN7cutlass10bfloat16_tE19Flash_kernel_traitsILi96ELi64ELi64ELi4ES3_EELb0ELb0ELb1ELb0ELb0ELb0ELb1ELb0EEEvNS_16Flash_fwd_paramsE) ;  /* 0xffffff6c92c00950 */ /* 0x002fea0003c3ffff */
[----:B------:R-:W-:Y:S01]  /*9100*/  LEA R2, P0, R59, R62, 0x2 ;  /* 0x0000003e3b027211 */ /* 0x000fe200078010ff */
[----:B------:R-:W-:-:S03]  /*9110*/  IMAD.MOV.U32 R147, RZ, RZ, 0x0 ;  /* 0x00000000ff937424 */ /* 0x000fc600078e00ff */
[----:B------:R-:W-:-:S05]  /*9120*/  LEA.HI.X R3, R59, R63, R57, 0x2, P0 ;  /* 0x0000003f3b037211 */ /* 0x000fca00000f1439 */
[----:B------:R1:W-:Y:S02]  /*9130*/  ST.E.128 desc[UR4][R2.64+0x4900], R4 ;  /* 0x0049000402007985 */ /* 0x0003e4000c101d04 */
[----:B-1----:R-:W-:Y:S05]  /*9140*/  RET.REL.NODEC R146 `(_ZN5flash24flash_fwd_splitkv_kernelI23Flash_fwd_kernel_traitsILi96ELi64ELi64ELi4ELb0ELb0EN7cutlass10bfloat16_tE19Flash_kernel_traitsILi96ELi64ELi64ELi4ES3_EELb0ELb0ELb1ELb0ELb0ELb0ELb1ELb0EEEvNS_16Flash_fwd_paramsE) ;  /* 0xffffff6c92ac7950 */ /* 0x002fea0003c3ffff */
.L_x_9477:
[----:B------:R-:W-:Y:S01]  /*9150*/  MOV R7, 0x2 ;  /* 0x0000000200077802 */ /* 0x000fe20000000f00 */
[----:B------:R-:W-:Y:S01]  /*9160*/  IMAD.MOV.U32 R4, RZ, RZ, 0x1f ;  /* 0x0000001fff047424 */ /* 0x000fe200078e00ff */
[----:B------:R-:W-:-:S07]  /*9170*/  MOV R6, 0xffffffff ;  /* 0xffffffff00067802 */ /* 0x000fce0000000f00 */
[----:B-1---5:R-:W-:Y:S05]  /*9180*/  WARPSYNC.COLLECTIVE R6, `(.L_x_9486) ;  /* 0x0000000006087348 */ /* 0x022fea0003c00000 */
[----:B------:R2:W3:Y:S02]  /*9190*/  SHFL.BFLY P0, R10, R160, R7, R4 ;  /* 0x0c000007a00a7389 */ /* 0x0004e40000000004 */
[----:B-123-5:R-:W-:Y:S05]  /*91a0*/  ENDCOLLECTIVE ;  /* 0x000000000000791b */ /* 0x02efea0003800000 */
.L_x_9486:
[----:B------:R-:W-:Y:S02]  /*91b0*/  IMAD.MOV.U32 R5, RZ, RZ, R10 ;  /* 0x000000ffff057224 */ /* 0x000fe400078e000a */
[----:B------:R-:W-:Y:S02]  /*91c0*/  IMAD.MOV.U32 R7, RZ, RZ, 0x1 ;  /* 0x00000001ff077424 */ /* 0x000fe400078e00ff */
[----:B------:R-:W-:-:S05]  /*91d0*/  FADD.FTZ R8, R5, R160 ;  /* 0x000000a005087221 */ /* 0x000fca0000010000 */
[----:B------:R-:W-:-:S07]  /*91e0*/  MOV R160, R8 ;  /* 0x0000000800a07202 */ /* 0x000fce0000000f00 */
[----:B------:R-:W-:Y:S05]  /*91f0*/  WARPSYNC.COLLECTIVE R6, `(.L_x_9487) ;  /* 0x0000000006087348 */ /* 0x000fea0003c00000 */
[----:B------:R1:W2:Y:S02]  /*9200*/  SHFL.BFLY P0, R10, R160, R7, R4 ;  /* 0x0c000007a00a7389 */ /* 0x0002a40000000004 */
[----:B-12---:R-:W-:Y:S05]  /*9210*/  ENDCOLLECTIVE ;  /* 0x000000000000791b */ /* 0x006fea0003800000 */
.L_x_9487:
[----:B------:R-:W-:Y:S01]  /*9220*/  MOV R160, R161 ;  /* 0x000000a100a07202 */ /* 0x000fe20000000f00 */
[----:B------:R-:W-:Y:S01]  /*9230*/  IMAD.MOV.U32 R7, RZ, RZ, 0x2 ;  /* 0x00000002ff077424 */ /* 0x000fe200078e00ff */
[----:B------:R-:W-:-:S07]  /*9240*/  MOV R5, R10 ;  /* 0x0000000a00057202 */ /* 0x000fce0000000f00 */
[----:B------:R-:W-:Y:S05]  /*9250*/  WARPSYNC.COLLECTIVE R6, `(.L_x_9488) ;  /* 0x0000000006087348 */ /* 0x000fea0003c00000 */
[----:B------:R1:W2:Y:S02]  /*9260*/  SHFL.BFLY P0, R10, R160, R7, R4 ;  /* 0x0c000007a00a7389 */ /* 0x0002a40000000004 */
[----:B-12---:R-:W-:Y:S05]  /*9270*/  ENDCOLLECTIVE ;  /* 0x000000000000791b */ /* 0x006fea0003800000 */
.L_x_9488:
[----:B------:R-:W-:Y:S01]  /*9280*/  FADD.FTZ R5, R8, R5 ;  /* 0x0000000508057221 */ /* 0x000fe20000010000 */
[----:B------:R-:W-:Y:S01]  /*9290*/  FADD.FTZ R9, R10, R161 ;  /* 0x000000a10a097221 */ /* 0x000fe20000010000 */
[----:B------:R-:W-:-:S04]  /*92a0*/  MOV R7, 0x1 ;  /* 0x0000000100077802 */ /* 0x000fc80000000f00 */
[----:B------:R-:W-:-:S07]  /*92b0*/  MOV R160, R9 ;  /* 0x0000000900a07202 */ /* 0x000fce0000000f00 */
[----:B------:R-:W-:Y:S05]  /*92c0*/  WARPSYNC.COLLECTIVE R6, `(.L_x_9489) ;  /* 0x0000000006087348 */ /* 0x000fea0003c00000 */
[----:B------:R1:W2:Y:S02]  /*92d0*/  SHFL.BFLY P0, R10, R160, R7, R4 ;  /* 0x0c000007a00a7389 */ /* 0x0002a40000000004 */
[----:B-12---:R-:W-:Y:S05]  /*92e0*/  ENDCOLLECTIVE ;  /* 0x000000000000791b */ /* 0x006fea0003800000 */
.L_x_9489:
[----:B------:R-:W-:Y:S05]  /*92f0*/  BRA `(.L_x_9490) ;  /* 0xfffffff000347947 */ /* 0x000fea000383ffff */
.L_x_9491:
        /* <DEDUP_REMOVED lines=16> */
.L_x_11688:


//--------------------- .text._ZN5flash24flash_fwd_splitkv_kernelI23Flash_fwd_kernel_traitsILi96ELi64ELi64ELi4ELb0ELb0EN7cutlass10bfloat16_tE19Flash_kernel_traitsILi96ELi64ELi64ELi4ES3_EELb0ELb0ELb1ELb0ELb0ELb1ELb1ELb0EEEvNS_16Flash_fwd_paramsE --------------------------
	.section	.text._ZN5flash24flash_fwd_splitkv_kernelI23Flash_fwd_kernel_traitsILi96ELi64ELi64ELi4ELb0ELb0EN7cutlass10bfloat16_tE19Flash_kernel_traitsILi96ELi64ELi64ELi4ES3_EELb0ELb0ELb1ELb0ELb0ELb1ELb1ELb0EEEvNS_16Flash_fwd_paramsE,"ax",@progbits
	.align	128
        .global         _ZN5flash24flash_fwd_splitkv_kernelI23Flash_fwd_kernel_traitsILi96ELi64ELi64ELi4ELb0ELb0EN7cutlass10bfloat16_tE19Flash_kernel_traitsILi96ELi64ELi64ELi4ES3_EELb0ELb0ELb1ELb0ELb0ELb1ELb1ELb0EEEvNS_16Flash_fwd_paramsE
        .type           _ZN5flash24flash_fwd_splitkv_kernelI23Flash_fwd_kernel_traitsILi96ELi64ELi64ELi4ELb0ELb0EN7cutlass10bfloat16_tE19Flash_kernel_traitsILi96ELi64ELi64ELi4ES3_EELb0ELb0ELb1ELb0ELb0ELb1ELb1ELb0EEEvNS_16Flash_fwd_paramsE,@function
        .size           _ZN5flash24flash_fwd_splitkv_kernelI23Flash_fwd_kernel_traitsILi96ELi64ELi64ELi4ELb0ELb0EN7cutlass10bfloat16_tE19Flash_kernel_traitsILi96ELi64ELi64ELi4ES3_EELb0ELb0ELb1ELb0ELb0ELb1ELb1ELb0EEEvNS_16Flash_fwd_paramsE,(.L_x_11689 - _ZN5flash24flash_fwd_splitkv_kernelI23Flash_fwd_kernel_traitsILi96ELi64ELi64ELi4ELb0ELb0EN7cutlass10bfloat16_tE19Flash_kernel_traitsILi96ELi64ELi64ELi4ES3_EELb0ELb0ELb1ELb0ELb0ELb1ELb1ELb0EEEvNS_16Flash_fwd_paramsE)
        .other          _ZN5flash24flash_fwd_splitkv_kernelI23Flash_fwd_kernel_traitsILi96ELi64ELi64ELi4ELb0ELb0EN7cutlass10bfloat16_tE19Flash_kernel_traitsILi96ELi64ELi64ELi4ES3_EELb0ELb0ELb1ELb0ELb0ELb1ELb1ELb0EEEvNS_16Flash_fwd_paramsE,@"STO_CUDA_ENTRY STV_DEFAULT"
_ZN5flash24flash_fwd_splitkv_kernelI23Flash_fwd_kernel_traitsILi96ELi64ELi64ELi4ELb0ELb0EN7cutlass10bfloat16_tE19Flash_kernel_traitsILi96ELi64ELi64ELi4ES3_EELb0ELb0ELb1ELb0ELb0ELb1ELb1ELb0EEEvNS_16Flash_fwd_paramsE:
.text._ZN5flash24flash_fwd_splitkv_kernelI23Flash_fwd_kernel_traitsILi96ELi64ELi64ELi4ELb0ELb0EN7cutlass10bfloat16_tE19Flash_kernel_traitsILi96ELi64ELi64ELi4ES3_EELb0ELb0ELb1ELb0ELb0ELb1ELb1ELb0EEEvNS_16Flash_fwd_paramsE:
        /* <DEDUP_REMOVED lines=29> */
[----:B-1----:R-:W-:Y:S05]  /*01d0*/  CALL.REL.NOINC `($_ZN5flash24flash_fwd_splitkv_kernelI23Flash_fwd_kernel_traitsILi96ELi64ELi64ELi4ELb0ELb0EN7cutlass10bfloat16_tE19Flash_kernel_traitsILi96ELi64ELi64ELi4ES3_EELb0ELb0ELb1ELb0ELb0ELb1ELb1ELb0EEEvNS_16Flash_fwd_paramsE$_ZN5flash30compute_attn_1rowblock_splitkvI23Flash_fwd_kernel_traitsILi96ELi64ELi64ELi4ELb0ELb0EN7cutlass10bfloat16_tE19Flash_kernel_traitsILi96ELi64ELi64ELi4ES3_EELb0ELb0ELb1ELb0ELb0ELb1ELb1ELb0ENS_16Flash_fwd_paramsEEEvRKT8_iiiii) ;  /* 0x0000000000087944 */ /* 0x002fea0003c00000 */
[----:B------:R-:W-:Y:S05]  /*01e0*/  BSYNC.RECONVERGENT B2 ;  /* 0x0000000000027941 */ /* 0x000fea0003800200 */
.L_x_9492:
[----:B------:R-:W-:Y:S05]  /*01f0*/  EXIT ;  /* 0x000000000000794d */ /* 0x000fea0003800000 */
        .type           $_ZN5flash24flash_fwd_splitkv_kernelI23Flash_fwd_kernel_traitsILi96ELi64ELi64ELi4ELb0ELb0EN7cutlass10bfloat16_tE19Flash_kernel_traitsILi96ELi64ELi64ELi4ES3_EELb0ELb0ELb1ELb0ELb0ELb1ELb1ELb0EEEvNS_16Flash_fwd_paramsE$_ZN5flash30compute_attn_1rowblock_splitkvI23Flash_fwd_kernel_traitsILi96ELi64ELi64ELi4ELb0ELb0EN7cutlass10bfloat16_tE19Flash_kernel_traitsILi96ELi64ELi64ELi4ES3_EELb0ELb0ELb1ELb0ELb0ELb1ELb1ELb0ENS_16Flash_fwd_paramsEEEvRKT8_iiiii,@function
        .size           $_ZN5flash24flash_fwd_splitkv_kernelI23Flash_fwd_kernel_traitsILi96ELi64ELi64ELi4ELb0ELb0EN7cutlass10bfloat16_tE19Flash_kernel_traitsILi96ELi64ELi64ELi4ES3_EELb0ELb0ELb1ELb0ELb0ELb1ELb1ELb0EEEvNS_16Flash_fwd_paramsE$_ZN5flash30compute_attn_1rowblock_splitkvI23Flash_fwd_kernel_traitsILi96ELi64ELi64ELi4ELb0ELb0EN7cutlass10bfloat16_tE19Flash_kernel_traitsILi96ELi64ELi64ELi4ES3_EELb0ELb0ELb1ELb0ELb0ELb1ELb1ELb0ENS_16Flash_fwd_paramsEEEvRKT8_iiiii,(.L_x_11689 - $_ZN5flash24flash_fwd_splitkv_kernelI23Flash_fwd_kernel_traitsILi96ELi64ELi64ELi4ELb0ELb0EN7cutlass10bfloat16_tE19Flash_kernel_traitsILi96ELi64ELi64ELi4ES3_EELb0ELb0ELb1ELb0ELb0ELb1ELb1ELb0EEEvNS_16Flash_fwd_paramsE$_ZN5flash30compute_attn_1rowblock_splitkvI23Flash_fwd_kernel_traitsILi96ELi64ELi64ELi4ELb0ELb0EN7cutlass10bfloat16_tE19Flash_kernel_traitsILi96ELi64ELi64ELi4ES3_EELb0ELb0ELb1ELb0ELb0ELb1ELb1ELb0ENS_16Flash_fwd_paramsEEEvRKT8_iiiii)
$_ZN5flash24flash_fwd_splitkv_kernelI23Flash_fwd_kernel_traitsILi96ELi64ELi64ELi4ELb0ELb0EN7cutlass10bfloat16_tE19Flash_kernel_traitsILi96ELi64ELi64ELi4ES3_EELb0ELb0ELb1ELb0ELb0ELb1ELb1ELb0EEEvNS_16Flash_fwd_paramsE$_ZN5flash30compute_attn_1rowblock_splitkvI23Flash_fwd_kernel_traitsILi96ELi64ELi64ELi4ELb0ELb0EN7cutlass10bfloat16_tE19Flash_kernel_traitsILi96ELi64ELi64ELi4ES3_EELb0ELb0ELb1ELb0ELb0ELb1ELb1ELb0ENS_16Flash_fwd_paramsEEEvRKT8_iiiii:
[----:B------:R-:W1:Y:S02]  /*0200*/  LDCU.64 UR4, c[0x0][0x358] ;  /* 0x00006b00ff0477ac */ /* 0x000e640008000a00 */
[----:B-1----:R-:W2:Y:S04]  /*0210*/  LD.E.64 R6, desc[UR4][R2.64+0xe0] ;  /* 0x0000e00402067980 */ /* 0x002ea8000c101b00 */
[----:B------:R-:W3:Y:S04]  /*0220*/  LD.E.64 R12, desc[UR4][R2.64+0xe8] ;  /* 0x0000e804020c7980 */ /* 0x000ee8000c101b00 */
[----:B------:R-:W4:Y:S01]  /*0230*/  LD.E.64 R14, desc[UR4][R2.64+0xf0] ;  /* 0x0000f004020e7980 */ /* 0x000f22000c101b00 */
[----:B------:R-:W-:-:S03]  /*0240*/  IMAD.MOV.U32 R11, RZ, RZ, -0x1 ;  /* 0xffffffffff0b7424 */ /* 0x000fc600078e00ff */
[----:B------:R-:W4:Y:S01]  /*0250*/  LD.E.64 R8, desc[UR4][R2.64+0xf8] ;  /* 0x0000f80402087980 */ /* 0x000f22000c101b00 */
[C---:B--2---:R-:W-:Y:S02]  /*0260*/  ISETP.NE.U32.AND P2, PT, R6.reuse, RZ, PT ;  /* 0x000000ff0600720c */ /* 0x044fe40003f45070 */
[----:B------:R-:W-:Y:S02]  /*0270*/  ISETP.NE.U32.AND P4, PT, R6, RZ, PT ;  /* 0x000000ff0600720c */ /* 0x000fe40003f85070 */
[----:B---3--:R-:W-:Y:S02]  /*0280*/  ISETP.NE.U32.AND P3, PT, R12, RZ, PT ;  /* 0x000000ff0c00720c */ /* 0x008fe40003f65070 */
[C---:B------:R-:W-:Y:S02]  /*0290*/  ISETP.NE.AND.EX P2, PT, R7.reuse, RZ, PT, P2 ;  /* 0x000000ff0700720c */ /* 0x040fe40003f45320 */
[----:B------:R-:W-:Y:S02]  /*02a0*/  ISETP.NE.AND.EX P4, PT, R7, RZ, PT, P4 ;  /* 0x000000ff0700720c */ /* 0x000fe40003f85340 */
[----:B------:R-:W-:Y:S01]  /*02b0*/  ISETP.NE.AND.EX P3, PT, R13, RZ, PT, P3 ;  /* 0x000000ff0d00720c */ /* 0x000fe20003f65330 */
[----:B------:R-:W-:-:S08]  /*02c0*/  IMAD.WIDE.U32 R6, R153, 0x4, R6 ;  /* 0x0000000499067825 */ /* 0x000fd000078e0006 */
[----:B------:R1:W5:Y:S04]  /*02d0*/  @P2 LD.E R11, desc[UR4][R6.64] ;  /* 0x00000004060b2980 */ /* 0x000368000c101900 */
[----:B------:R1:W5:Y:S04]  /*02e0*/  @!P4 LD.E R85, desc[UR4][R2.64+0xb4] ;  /* 0x0000b4040255c980 */ /* 0x000368000c101900 */
[----:B------:R1:W5:Y:S04]  /*02f0*/  @!P3 LD.E R84, desc[UR4][R2.64+0xb8] ;  /* 0x0000b8040254b980 */ /* 0x000368000c101900 */
[----:B------:R1:W5:Y:S01]  /*0300*/  @P4 LD.E R6, desc[UR4][R6.64+0x4] ;  /* 0x0000040406064980 */ /* 0x000362000c101900 */
[----:B----4-:R-:W-:-:S04]  /*0310*/  ISETP.NE.U32.AND P1, PT, R14, RZ, PT ;  /* 0x000000ff0e00720c */ /* 0x010fc80003f25070 */
[----:B------:R-:W-:Y:S01]  /*0320*/  ISETP.NE.AND.EX P1, PT, R15, RZ, PT, P1 ;  /* 0x000000ff0f00720c */ /* 0x000fe20003f25310 */
[----:B------:R-:W-:Y:S01]  /*0330*/  IMAD.SHL.U32 R4, R153, 0x4, RZ ;  /* 0x0000000499047824 */ /* 0x000fe200078e00ff */
        /* <DEDUP_REMOVED lines=18> */
.L_x_9494:
[----:B------:R-:W-:Y:S05]  /*0460*/  BSYNC.RECONVERGENT B0 ;  /* 0x0000000000007941 */ /* 0x000fea0003800200 */
.L_x_9493:
[----:B------:R-:W-:Y:S04]  /*0470*/  BSSY.RECONVERGENT B0, `(.L_x_9495) ;  /* 0x0000007000007945 */ /* 0x000fe80003800200 */
[----:B------:R-:W-:Y:S05]  /*0480*/  @!P3 BRA `(.L_x_9496) ;  /* 0x000000000014b947 */ /* 0x000fea0003800000 */
[----:B-1----:R-:W3:Y:S02]  /*0490*/  LD.E.U8 R7, desc[UR4][R2.64+0x1b2] ;  /* 0x0001b20402077980 */ /* 0x002ee4000c101100 */
[----:B---3--:R-:W-:-:S13]  /*04a0*/  ISETP.NE.AND P1, PT, R7, RZ, PT ;  /* 0x000000ff0700720c */ /* 0x008fda0003f25270 */
[----:B-----5:R-:W3:Y:S02]  /*04b0*/  @P1 LD.E R84, desc[UR4][R12.64+0x4] ;  /* 0x000004040c541980 */ /* 0x020ee4000c101900 */
[----:B---3--:R-:W-:-:S06]  /*04c0*/  @P1 IADD3 R84, PT, PT, R84, -R18, RZ ;  /* 0x8000001254541210 */ /* 0x008fcc0007ffe0ff */
[----:B------:R3:W5:Y:S02]  /*04d0*/  @!P1 LD.E R84, desc[UR4][R12.64] ;  /* 0x000000040c549980 */ /* 0x000764000c101900 */
.L_x_9496:
[----:B------:R-:W-:Y:S05]  /*04e0*/  BSYNC.RECONVERGENT B0 ;  /* 0x0000000000007941 */ /* 0x000fea0003800200 */
.L_x_9495:
        /* <DEDUP_REMOVED lines=8> */
.L_x_9498:
[----:B-1----:R-:W4:Y:S01]  /*0570*/  LD.E.64 R6, desc[UR4][R2.64+0x108] ;  /* 0x0001080402067980 */ /* 0x002f22000c101b00 */
[----:B------:R-:W-:Y:S01]  /*0580*/  BSSY.RECONVERGENT B0, `(.L_x_9500) ;  /* 0x0000006000007945 */ /* 0x000fe20003800200 */
[----:B----4-:R-:W-:Y:S01]  /*0590*/  ISETP.NE.U32.AND P0, PT, R6, RZ, PT ;  /* 0x000000ff0600720c */ /* 0x010fe20003f05070 */
[----:B------:R-:W-:-:S03]  /*05a0*/  IMAD.MOV.U32 R6, RZ, RZ, RZ ;  /* 0x000000ffff067224 */ /* 0x000fc600078e00ff */
[----:B------:R-:W-:-:S13]  /*05b0*/  ISETP.NE.AND.EX P0, PT, R7, RZ, PT, P0 ;  /* 0x000000ff0700720c */ /* 0x000fda0003f05300 */
[----:B------:R-:W-:Y:S05]  /*05c0*/  @!P0 BRA `(.L_x_9501) ;  /* 0x0000000000048947 */ /* 0x000fea0003800000 */
[----:B------:R1:W5:Y:S02]  /*05d0*/  LD.E R6, desc[UR4][R2.64+0xbc] ;  /* 0x0000bc0402067980 */ /* 0x000364000c101900 */
.L_x_9501:
[----:B------:R-:W-:Y:S05]  /*05e0*/  BSYNC.RECONVERGENT B0 ;  /* 0x0000000000007941 */ /* 0x000fea0003800200 */
.L_x_9500:
[----:B-----5:R-:W-:Y:S02]  /*05f0*/  IADD3 R84, PT, PT, R6, R84, -R17 ;  /* 0x0000005406547210 */ /* 0x020fe40007ffe811 */
.L_x_9499:
[----:B------:R-:W-:Y:S05]  /*0600*/  BSYNC.RECONVERGENT B1 ;  /* 0x0000000000017941 */ /* 0x000fea0003800200 */
.L_x_9497:
[----:B------:R-:W-:Y:S01]  /*0610*/  IMAD.SHL.U32 R136, R145, 0x40, RZ ;  /* 0x0000004091887824 */ /* 0x000fe200078e00ff */
[----:B------:R-:W-:Y:S01]  /*0620*/  MOV R6, R144 ;  /* 0x0000009000067202 */ /* 0x000fe20000000f00 */
[----:B------:R-:W-:-:S03]  /*0630*/  IMAD.MOV.U32 R7, RZ, RZ, 0x0 ;  /* 0x00000000ff077424 */ /* 0x000fc600078e00ff */
[----:B------:R-:W-:-:S13]  /*0640*/  ISETP.GT.AND P0, PT, R85, R136, PT ;  /* 0x000000885500720c */ /* 0x000fda0003f04270 */
[----:B-123--:R-:W-:Y:S05]  /*0650*/  @!P0 RET.REL.NODEC R6 `(_ZN5flash24flash_fwd_splitkv_kernelI23Flash_fwd_kernel_traitsILi96ELi64ELi64ELi4ELb0ELb0EN7cutlass10bfloat16_tE19Flash_kernel_traitsILi96ELi64ELi64ELi4ES3_EELb0ELb0ELb1ELb0ELb0ELb1ELb1ELb0EEEvNS_16Flash_fwd_paramsE) ;  /* 0xfffffff806688950 */ /* 0x00efea0003c3ffff */
        /* <DEDUP_REMOVED lines=74> */
.L_x_9504:
[----:B------:R-:W-:Y:S05]  /*0b00*/  BSYNC.RECONVERGENT B0 ;  /* 0x0000000000007941 */ /* 0x000fea0003800200 */
.L_x_9503:
        /* <DEDUP_REMOVED lines=16> */
.L_x_9506:
[----:B------:R-:W-:Y:S05]  /*0c10*/  BSYNC.RECONVERGENT B0 ;  /* 0x0000000000007941 */ /* 0x000fea0003800200 */
.L_x_9505:
        /* <DEDUP_REMOVED lines=15> */
.L_x_9508:
[----:B------:R-:W-:Y:S05]  /*0d10*/  BSYNC.RECONVERGENT B0 ;  /* 0x0000000000007941 */ /* 0x000fea0003800200 */
.L_x_9507:
        /* <DEDUP_REMOVED lines=15> */
.L_x_9510:
[----:B------:R-:W-:Y:S05]  /*0e10*/  BSYNC.RECONVERGENT B0 ;  /* 0x0000000000007941 */ /* 0x000fea0003800200 */
.L_x_9509:
        /* <DEDUP_REMOVED lines=14> */
[----:B--23--:R-:W-:Y:S05]  /*0f00*/  @P6 RET.REL.NODEC R4 `(_ZN5flash24flash_fwd_splitkv_kernelI23Flash_fwd_kernel_traitsILi96ELi64ELi64ELi4ELb0ELb0EN7cutlass10bfloat16_tE19Flash_kernel_traitsILi96ELi64ELi64ELi4ES3_EELb0ELb0ELb1ELb0ELb0ELb1ELb1ELb0EEEvNS_16Flash_fwd_paramsE) ;  /* 0xfffffff0043c6950 */ /* 0x00cfea0003c3ffff */
[----:B------:R-:W-:Y:S02]  /*0f10*/  MOV R0, 0xff800000 ;  /* 0xff80000000007802 */ /* 0x000fe40000000f00 */
[----:B------:R-:W-:-:S03]  /*0f20*/  MOV R145, 0x0 ;  /* 0x0000000000917802 */ /* 0x000fc60000000f00 */
[----:B------:R1:W-:Y:S02]  /*0f30*/  ST.E desc[UR4][R2.64+0xc0], R0 ;  /* 0x0000c00002007985 */ /* 0x0003e4000c101904 */
[----:B-1----:R-:W-:Y:S05]  /*0f40*/  RET.REL.NODEC R144 `(_ZN5flash24flash_fwd_splitkv_kernelI23Flash_fwd_kernel_traitsILi96ELi64ELi64ELi4ELb0ELb0EN7cutlass10bfloat16_tE19Flash_kernel_traitsILi96ELi64ELi64ELi4ES3_EELb0ELb0ELb1ELb0ELb0ELb1ELb1ELb0EEEvNS_16Flash_fwd_paramsE) ;  /* 0xfffffff0902c7950 */ /* 0x002fea0003c3ffff */
.L_x_9502:
        /* <DEDUP_REMOVED lines=54> */
[----:B------:R-:W3:Y:S04]  /*12b0*/  LD.E R0, desc[UR4][R4.64] ;  /* 0x0000000404007980 */ /* 0x000ee8000c101900 */
[----:B------:R-:W2:Y:S01]  /*12c0*/  LD.E.64 R4, desc[UR4][R2.64+0x38] ;  /* 0x0000380402047980 */ /* 0x000ea2000c101b00 */
        /* <DEDUP_REMOVED lines=16> */
[----:B------:R-:W-:Y:S01]  /*13d0*/  ISETP.GE.U32.AND P2, PT, R9, R12, PT ;  /* 0x0000000c0900720c */ /* 0x000fe20003f46070 */
[----:B------:R-:W-:Y:S01]  /*13e0*/  IMAD.MOV R12, RZ, RZ, -R14 ;  /* 0x000000ffff0c7224 */ /* 0x000fe200078e0a0e */
[----:B------:R-:W-:Y:S02]  /*13f0*/  LOP3.LUT R14, R152, R13, RZ, 0x3c, !PT ;  /* 0x0000000d980e7212 */ /* 0x000fe400078e3cff */
[----:B------:R-:W-:Y:S02]  /*1400*/  @!P1 IADD3 R8, PT, PT, R8, 0x1, RZ ;  /* 0x0000000108089810 */ /* 0x000fe40007ffe0ff */
[----:B------:R-:W-:Y:S02]  /*1410*/  ISETP.GE.AND P0, PT, R14, RZ, PT ;  /* 0x000000ff0e00720c */ /* 0x000fe40003f06270 */
[----:B------:R-:W-:Y:S01]  /*1420*/  ISETP.NE.AND P1, PT, R13, RZ, PT ;  /* 0x000000ff0d00720c */ /* 0x000fe20003f25270 */
[----:B------:R-:W-:-:S04]  /*1430*/  IMAD R12, R15, R12, R78 ;  /* 0x0000000c0f0c7224 */ /* 0x000fc800078e024e */
[----:B------:R-:W-:-:S04]  /*1440*/  @P2 VIADD R8, R8, 0x1 ;  /* 0x0000000108082836 */ /* 0x000fc80000000000 */
[----:B------:R-:W-:-:S05]  /*1450*/  IMAD.MOV.U32 R14, RZ, RZ, R8 ;  /* 0x000000ffff0e7224 */ /* 0x000fca00078e0008 */
[----:B------:R-:W-:Y:S02]  /*1460*/  @!P0 IADD3 R14, PT, PT, -R14, RZ, RZ ;  /* 0x000000ff0e0e8210 */ /* 0x000fe40007ffe1ff */
[----:B------:R-:W-:Y:S02]  /*1470*/  @!P1 LOP3.LUT R14, RZ, R13, RZ, 0x33, !PT ;  /* 0x0000000dff0e9212 */ /* 0x000fe400078e33ff */
[----:B---3--:R-:W-:Y:S01]  /*1480*/  SHF.R.S32.HI R9, RZ, 0x1f, R0 ;  /* 0x0000001fff097819 */ /* 0x008fe20000011400 */
[-C--:B--2---:R-:W-:Y:S02]  /*1490*/  IMAD R10, R17, R0.reuse, RZ ;  /* 0x00000000110a7224 */ /* 0x084fe400078e02ff */
[----:B------:R-:W-:-:S04]  /*14a0*/  IMAD.WIDE.U32 R22, R16, R0, RZ ;  /* 0x0000000010167225 */ /* 0x000fc800078e00ff */
[----:B------:R-:W-:Y:S01]  /*14b0*/  IMAD R10, R16, R9, R10 ;  /* 0x00000009100a7224 */ /* 0x000fe200078e020a */
[----:B------:R-:W-:-:S04]  /*14c0*/  SHF.R.S32.HI R16, RZ, 0x1f, R12 ;  /* 0x0000001fff107819 */ /* 0x000fc8000001140c */
[----:B------:R-:W-:Y:S01]  /*14d0*/  IADD3 R23, PT, PT, R23, R10, RZ ;  /* 0x0000000a17177210 */ /* 0x000fe20007ffe0ff */
[----:B------:R-:W-:Y:S02]  /*14e0*/  IMAD R10, R21, R14, RZ ;  /* 0x0000000e150a7224 */ /* 0x000fe400078e02ff */
        /* <DEDUP_REMOVED lines=8> */
[----:B------:R-:W-:Y:S01]  /*1570*/  IMAD.WIDE.U32 R20, R18, R0, RZ ;  /* 0x0000000012147225 */ /* 0x000fe200078e00ff */
[----:B------:R-:W-:-:S03]  /*1580*/  IADD3 R0, PT, PT, R15, R10, RZ ;  /* 0x0000000a0f007210 */ /* 0x000fc60007ffe0ff */
[----:B------:R-:W-:Y:S01]  /*1590*/  IMAD R8, R18, R9, R8 ;  /* 0x0000000912087224 */ /* 0x000fe200078e0208 */
[----:B------:R-:W-:Y:S01]  /*15a0*/  MOV R15, R20 ;  /* 0x00000014000f7202 */ /* 0x000fe20000000f00 */
[----:B------:R-:W-:-:S03]  /*15b0*/  IMAD.MOV.U32 R10, RZ, RZ, R14 ;  /* 0x000000ffff0a7224 */ /* 0x000fc600078e000e */
[----:B------:R-:W-:Y:S01]  /*15c0*/  IADD3 R14, PT, PT, R21, R8, RZ ;  /* 0x00000008150e7210 */ /* 0x000fe20007ffe0ff */
[----:B-1----:R-:W-:Y:S05]  /*15d0*/  BRA `(.L_x_9513) ;  /* 0x0000000400447947 */ /* 0x002fea0003800000 */
.L_x_9512:
        /* <DEDUP_REMOVED lines=8> */
[----:B------:R-:W-:Y:S01]  /*1660*/  IMAD.MOV.U32 R26, RZ, RZ, RZ ;  /* 0x000000ffff1a7224 */ /* 0x000fe200078e00ff */
[----:B------:R-:W-:-:S02]  /*1670*/  IABS R12, R152 ;  /* 0x00000098000c7213 */ /* 0x000fc40000000000 */
[----:B------:R-:W-:Y:S02]  /*1680*/  @!P2 SHF.R.S32.HI R10, RZ, 0x1f, R17 ;  /* 0x0000001fff0aa819 */ /* 0x000fe40000011411 */
[----:B------:R-:W-:-:S04]  /*1690*/  LEA R78, R88, 0xffffffc0, 0x6 ;  /* 0xffffffc0584e7811 */ /* 0x000fc800078e30ff */
[----:B------:R-:W-:Y:S02]  /*16a0*/  SHF.R.S32.HI R16, RZ, 0x1f, R78 ;  /* 0x0000001fff107819 */ /* 0x000fe4000001144e */
        /* <DEDUP_REMOVED lines=33> */
[----:B------:R-:W-:Y:S02]  /*18c0*/  @P2 MOV R12, R24 ;  /* 0x00000018000c2202 */ /* 0x000fe40000000f00 */
[----:B------:R-:W-:Y:S01]  /*18d0*/  @!P1 IADD3 R14, PT, PT, R14, 0x1, RZ ;  /* 0x000000010e0e9810 */ /* 0x000fe20007ffe0ff */
[-C--:B------:R-:W-:Y:S01]  /*18e0*/  @!P2 IMAD R8, R7, R17.reuse, RZ ;  /* 0x000000110708a224 */ /* 0x080fe200078e02ff */
[----:B------:R-:W-:Y:S01]  /*18f0*/  @!P2 SHF.R.S32.HI R0, RZ, 0x1f, R17 ;  /* 0x0000001fff00a819 */ /* 0x000fe20000011411 */
[----:B------:R-:W-:Y:S01]  /*1900*/  IMAD.MOV.U32 R24, RZ, RZ, R12 ;  /* 0x000000ffff187224 */ /* 0x000fe200078e000c */
[----:B------:R-:W-:Y:S01]  /*1910*/  MOV R25, R10 ;  /* 0x0000000a00197202 */ /* 0x000fe20000000f00 */
[----:B------:R-:W-:Y:S01]  /*1920*/  IMAD R9, R5, R78, RZ ;  /* 0x0000004e05097224 */ /* 0x000fe200078e02ff */
[----:B------:R-:W-:Y:S01]  /*1930*/  @P4 IADD3 R14, PT, PT, R14, 0x1, RZ ;  /* 0x000000010e0e4810 */ /* 0x000fe20007ffe0ff */
[----:B------:R-:W-:Y:S02]  /*1940*/  @!P2 IMAD R0, R0, R6, R8 ;  /* 0x000000060000a224 */ /* 0x000fe400078e0208 */
[----:B------:R-:W-:Y:S01]  /*1950*/  @!P2 IMAD.WIDE.U32 R26, R6, R17, RZ ;  /* 0x00000011061aa225 */ /* 0x000fe200078e00ff */
[----:B------:R-:W-:-:S02]  /*1960*/  @!P0 IADD3 R14, PT, PT, -R14, RZ, RZ ;  /* 0x000000ff0e0e8210 */ /* 0x000fc40007ffe1ff */
[----:B------:R-:W-:Y:S01]  /*1970*/  @!P3 LOP3.LUT R14, RZ, R13, RZ, 0x33, !PT ;  /* 0x0000000dff0eb212 */ /* 0x000fe200078e33ff */
[----:B------:R-:W-:Y:S01]  /*1980*/  IMAD.WIDE.U32 R24, R4, R78, R24 ;  /* 0x0000004e04187225 */ /* 0x000fe200078e0018 */
[----:B------:R-:W-:-:S03]  /*1990*/  @P2 IADD3 R17, PT, PT, R17, R18, RZ ;  /* 0x0000001211112210 */ /* 0x000fc60007ffe0ff */
[----:B------:R-:W-:Y:S02]  /*19a0*/  IMAD R9, R16, R4, R9 ;  /* 0x0000000410097224 */ /* 0x000fe400078e0209 */
[----:B------:R-:W-:Y:S01]  /*19b0*/  @!P2 IMAD.IADD R27, R27, 0x1, R0 ;  /* 0x000000011b1ba824 */ /* 0x000fe200078e0200 */
[----:B------:R-:W-:Y:S01]  /*19c0*/  @!P2 SHF.R.S32.HI R0, RZ, 0x1f, R15 ;  /* 0x0000001fff00a819 */ /* 0x000fe2000001140f */
[----:B------:R-:W-:Y:S01]  /*19d0*/  IMAD.IADD R19, R25, 0x1, R9 ;  /* 0x0000000119137824 */ /* 0x000fe200078e0209 */
[----:B------:R-:W-:Y:S01]  /*19e0*/  MOV R18, R24 ;  /* 0x0000001800127202 */ /* 0x000fe20000000f00 */
        /* <DEDUP_REMOVED lines=16> */
.L_x_9513:
[----:B------:R-:W-:Y:S05]  /*1af0*/  BSYNC.RECONVERGENT B0 ;  /* 0x0000000000007941 */ /* 0x000fea0003800200 */
.L_x_9511:
        /* <DEDUP_REMOVED lines=30> */
[----:B------:R-:W-:Y:S01]  /*1ce0*/  @P2 IADD3 R30, PT, PT, R30, 0x1, RZ ;  /* 0x000000011e1e2810 */ /* 0x000fe20007ffe0ff */
[----:B------:R-:W-:-:S04]  /*1cf0*/  IMAD.SHL.U32 R151, R129, 0x8, RZ ;  /* 0x0000000881977824 */ /* 0x000fc800078e00ff */
[----:B------:R-:W-:Y:S02]  /*1d00*/  IMAD.MOV.U32 R17, RZ, RZ, R30 ;  /* 0x000000ffff117224 */ /* 0x000fe400078e001e */
[C---:B------:R-:W-:Y:S02]  /*1d10*/  IMAD R16, R12.reuse, R7, R16 ;  /* 0x000000070c107224 */ /* 0x040fe400078e0210 */
[----:B------:R-:W-:Y:S01]  /*1d20*/  IMAD.WIDE.U32 R26, R12, R6, RZ ;  /* 0x000000060c1a7225 */ /* 0x000fe200078e00ff */
[----:B------:R-:W-:Y:S02]  /*1d30*/  @!P0 IADD3 R17, PT, PT, -R17, RZ, RZ ;  /* 0x000000ff11118210 */ /* 0x000fe40007ffe1ff */
[----:B------:R-:W-:Y:S01]  /*1d40*/  @!P1 LOP3.LUT R17, RZ, R13, RZ, 0x33, !PT ;  /* 0x0000000dff119212 */ /* 0x000fe200078e33ff */
[----:B------:R-:W-:Y:S01]  /*1d50*/  IMAD.IADD R12, R27, 0x1, R16 ;  /* 0x000000011b0c7824 */ /* 0x000fe200078e0210 */
[----:B------:R-:W-:Y:S02]  /*1d60*/  LOP3.LUT R82, R151, 0x18, RZ, 0xc0, !PT ;  /* 0x0000001897527812 */ /* 0x000fe400078ec0ff */
[----:B------:R-:W-:Y:S01]  /*1d70*/  SHF.R.S32.HI R16, RZ, 0x1f, R17 ;  /* 0x0000001fff107819 */ /* 0x000fe20000011411 */
[----:B------:R-:W-:Y:S01]  /*1d80*/  IMAD R13, R33, R17, RZ ;  /* 0x00000011210d7224 */ /* 0x000fe200078e02ff */
[----:B------:R-:W-:Y:S01]  /*1d90*/  IADD3 R15, P1, P0, R26, R15, R82 ;  /* 0x0000000f1a0f7210 */ /* 0x000fe2000783e052 */
[----:B------:R-:W-:Y:S01]  /*1da0*/  IMAD.WIDE.U32 R26, R32, R17, RZ ;  /* 0x00000011201a7225 */ /* 0x000fe200078e00ff */
[----:B------:R-:W1:Y:S03]  /*1db0*/  S2UR UR6, SR_CgaCtaId ;  /* 0x00000000000679c3 */ /* 0x000e660000008800 */
[----:B------:R-:W-:Y:S01]  /*1dc0*/  IMAD R13, R16, R32, R13 ;  /* 0x00000020100d7224 */ /* 0x000fe200078e020d */
[----:B------:R-:W-:-:S02]  /*1dd0*/  IADD3.X R12, PT, PT, R12, R14, RZ, P1, P0 ;  /* 0x0000000e0c0c7210 */ /* 0x000fc40000fe04ff */
[----:B------:R-:W-:Y:S01]  /*1de0*/  IADD3 R16, P0, PT, R15, R26, RZ ;  /* 0x0000001a0f107210 */ /* 0x000fe20007f1e0ff */
[----:B------:R-:W-:Y:S01]  /*1df0*/  IMAD.IADD R13, R27, 0x1, R13 ;  /* 0x000000011b0d7824 */ /* 0x000fe200078e020d */
[----:B------:R-:W-:-:S04]  /*1e00*/  SHF.R.U32.HI R86, RZ, 0x2, R129 ;  /* 0x00000002ff567819 */ /* 0x000fc80000011681 */
[----:B------:R-:W-:Y:S02]  /*1e10*/  IADD3.X R17, PT, PT, R12, R13, RZ, P0, !PT ;  /* 0x0000000d0c117210 */ /* 0x000fe400007fe4ff */
[----:B------:R-:W-:Y:S01]  /*1e20*/  IADD3 R26, P0, PT, R82, R10, RZ ;  /* 0x0000000a521a7210 */ /* 0x000fe20007f1e0ff */
[----:B------:R-:W-:-:S04]  /*1e30*/  IMAD.IADD R136, R85, 0x1, -R136 ;  /* 0x0000000155887824 */ /* 0x000fc800078e0a88 */
[----:B------:R-:W-:Y:S01]  /*1e40*/  IMAD.X R27, RZ, RZ, R0, P0 ;  /* 0x000000ffff1b7224 */ /* 0x000fe200000e0600 */
[----:B------:R-:W-:Y:S01]  /*1e50*/  LOP3.LUT R150, R151, 0xc0, RZ, 0xc0, !PT ;  /* 0x000000c097967812 */ /* 0x000fe200078ec0ff */
[----:B------:R-:W-:Y:S01]  /*1e60*/  UMOV UR7, 0x400 ;  /* 0x0000040000077882 */ /* 0x000fe20000000000 */
[-C--:B------:R-:W-:Y:S02]  /*1e70*/  IMAD R10, R7, R86.reuse, RZ ;  /* 0x00000056070a7224 */ /* 0x080fe400078e02ff */
[----:B------:R-:W-:Y:S01]  /*1e80*/  LOP3.LUT R150, R150, 0x18, R129, 0xf8, !PT ;  /* 0x0000001896967812 */ /* 0x000fe200078ef881 */
[----:B-1----:R-:W-:Y:S01]  /*1e90*/  ULEA UR6, UR6, UR7, 0x18 ;  /* 0x0000000706067291 */ /* 0x002fe2000f8ec0ff */
[----:B------:R-:W-:Y:S01]  /*1ea0*/  IMAD R142, R5, R86, RZ ;  /* 0x00000056058e7224 */ /* 0x000fe200078e02ff */
[----:B------:R-:W-:Y:S01]  /*1eb0*/  LOP3.LUT R14, R151, 0x1f20, RZ, 0xc0, !PT ;  /* 0x00001f20970e7812 */ /* 0x000fe200078ec0ff */
[----:B------:R-:W-:Y:S01]  /*1ec0*/  IMAD.WIDE.U32 R26, R86, R4, R26 ;  /* 0x00000004561a7225 */ /* 0x000fe200078e001a */
[----:B------:R-:W-:-:S02]  /*1ed0*/  LOP3.LUT R81, R150, R82, RZ, 0x3c, !PT ;  /* 0x0000005296517212 */ /* 0x000fc400078e3cff */
[-C--:B------:R-:W-:Y:S01]  /*1ee0*/  LOP3.LUT R155, R155, R154.reuse, RZ, 0x3c, !PT ;  /* 0x0000009a9b9b7212 */ /* 0x080fe200078e3cff */
[----:B------:R-:W-:Y:S01]  /*1ef0*/  IMAD.IADD R142, R27, 0x1, R142 ;  /* 0x000000011b8e7824 */ /* 0x000fe200078e028e */
[----:B------:R-:W-:Y:S01]  /*1f00*/  LOP3.LUT R81, R14, R81, RZ, 0xfc, !PT ;  /* 0x000000510e517212 */ /* 0x000fe200078efcff */
[----:B------:R-:W-:Y:S01]  /*1f10*/  IMAD.U32 R132, RZ, RZ, UR6 ;  /* 0x00000006ff847e24 */ /* 0x000fe2000f8e00ff */
[----:B------:R-:W-:Y:S01]  /*1f20*/  LOP3.LUT R154, R155, R154, RZ, 0x3c, !PT ;  /* 0x0000009a9b9a7212 */ /* 0x000fe200078e3cff */
[----:B------:R-:W-:Y:S01]  /*1f30*/  IMAD.MOV.U32 R87, RZ, RZ, RZ ;  /* 0x000000ffff577224 */ /* 0x000fe200078e00ff */
[----:B------:R-:W-:Y:S01]  /*1f40*/  BSSY.RECONVERGENT B0, `(.L_x_9514) ;  /* 0x0000040000007945 */ /* 0x000fe20003800200 */
[C---:B------:R-:W-:Y:S01]  /*1f50*/  SHF.L.U64.HI R138, R6.reuse, 0x5, R7 ;  /* 0x00000005068a7819 */ /* 0x040fe20000010207 */
[----:B------:R-:W-:Y:S01]  /*1f60*/  IMAD.SHL.U32 R137, R6, 0x20, RZ ;  /* 0x0000002006897824 */ /* 0x000fe200078e00ff */
[C---:B------:R-:W-:Y:S02]  /*1f70*/  SHF.L.U64.HI R140, R4.reuse, 0x5, R5 ;  /* 0x00000005048c7819 */ /* 0x040fe40000010205 */
[----:B------:R-:W-:-:S02]  /*1f80*/  SHF.L.U32 R139, R4, 0x5, RZ ;  /* 0x00000005048b7819 */ /* 0x000fc400000006ff */
[C---:B------:R-:W-:Y:S02]  /*1f90*/  LOP3.LUT R80, R82.reuse, 0x20, RZ, 0xfc, !PT ;  /* 0x0000002052507812 */ /* 0x040fe400078efcff */
[----:B------:R-:W-:Y:S02]  /*1fa0*/  LOP3.LUT R79, R82, 0x40, RZ, 0xfc, !PT ;  /* 0x00000040524f7812 */ /* 0x000fe400078efcff */
[----:B------:R-:W-:Y:S02]  /*1fb0*/  LEA R81, R81, R132, 0x1 ;  /* 0x0000008451517211 */ /* 0x000fe400078e08ff */
[----:B------:R-:W-:Y:S01]  /*1fc0*/  LOP3.LUT R155, R155, R154, RZ, 0x3c, !PT ;  /* 0x0000009a9b9b7212 */ /* 0x000fe200078e3cff */
[----:B--2---:R-:W-:-:S04]  /*1fd0*/  @P3 IMAD.WIDE.U32 R30, R20, R11, RZ ;  /* 0x0000000b141e3225 */ /* 0x004fc800078e00ff */
[----:B------:R-:W-:Y:S02]  /*1fe0*/  @P3 IMAD R13, R21, R11, RZ ;  /* 0x0000000b150d3224 */ /* 0x000fe400078e02ff */
[-C--:B---3--:R-:W-:Y:S02]  /*1ff0*/  @!P3 IMAD R15, R29, R153.reuse, RZ ;  /* 0x000000991d0fb224 */ /* 0x088fe400078e02ff */
[----:B------:R-:W-:-:S04]  /*2000*/  @!P3 IMAD.WIDE.U32 R28, R28, R153, RZ ;  /* 0x000000991c1cb225 */ /* 0x000fc800078e00ff */
[----:B------:R-:W-:Y:S02]  /*2010*/  @!P3 IMAD.MOV.U32 R12, RZ, RZ, R28 ;  /* 0x000000ffff0cb224 */ /* 0x000fe400078e001c */
[----:B------:R-:W-:Y:S02]  /*2020*/  @P3 IMAD.MOV.U32 R12, RZ, RZ, R30 ;  /* 0x000000ffff0c3224 */ /* 0x000fe400078e001e */
[----:B------:R-:W-:Y:S01]  /*2030*/  @!P3 IMAD.IADD R11, R29, 0x1, R15 ;  /* 0x000000011d0bb824 */ /* 0x000fe200078e020f */
[----:B------:R-:W-:Y:S01]  /*2040*/  @P3 IADD3 R11, PT, PT, R31, R13, RZ ;  /* 0x0000000d1f0b3210 */ /* 0x000fe20007ffe0ff */
[----:B------:R-:W-:Y:S01]  /*2050*/  IMAD.WIDE.U32 R28, R86, R6, R16 ;  /* 0x00000006561c7225 */ /* 0x000fe200078e0010 */
[----:B------:R-:W-:-:S05]  /*2060*/  IADD3 R16, P0, PT, R82, R12, RZ ;  /* 0x0000000c52107210 */ /* 0x000fca0007f1e0ff */
[----:B------:R-:W-:Y:S01]  /*2070*/  IMAD.X R17, RZ, RZ, R11, P0 ;  /* 0x000000ffff117224 */ /* 0x000fe200000e060b */
[----:B------:R-:W-:Y:S01]  /*2080*/  ISETP.GE.AND P0, PT, R86, R136, PT ;  /* 0x000000885600720c */ /* 0x000fe20003f06270 */
[----:B------:R-:W-:Y:S01]  /*2090*/  IMAD R0, R19, R152, RZ ;  /* 0x0000009813007224 */ /* 0x000fe200078e02ff */
[----:B------:R-:W-:Y:S02]  /*20a0*/  SHF.R.S32.HI R13, RZ, 0x1f, R152 ;  /* 0x0000001fff0d7819 */ /* 0x000fe40000011498 */
[----:B------:R-:W-:Y:S02]  /*20b0*/  IADD3 R10, PT, PT, R29, R10, RZ ;  /* 0x0000000a1d0a7210 */ /* 0x000fe40007ffe0ff */
[----:B----4-:R-:W-:Y:S01]  /*20c0*/  LEA R156, P1, R28, R24, 0x1 ;  /* 0x000000181c9c7211 */ /* 0x010fe200078208ff */
[----:B------:R-:W-:Y:S01]  /*20d0*/  IMAD R0, R18, R13, R0 ;  /* 0x0000000d12007224 */ /* 0x000fe200078e0200 */
[----:B------:R-:W-:Y:S01]  /*20e0*/  LEA R143, P2, R26, R22, 0x1 ;  /* 0x000000161a8f7211 */ /* 0x000fe200078408ff */
[----:B------:R-:W-:Y:S01]  /*20f0*/  IMAD.WIDE.U32 R18, R152, R18, R16 ;  /* 0x0000001298127225 */ /* 0x000fe200078e0010 */
[----:B------:R-:W-:-:S02]  /*2100*/  @!P3 MOV R14, R20 ;  /* 0x00000014000eb202 */ /* 0x000fc40000000f00 */
[----:B------:R-:W-:Y:S01]  /*2110*/  LEA.HI.X R157, R28, R25, R10, 0x1, P1 ;  /* 0x000000191c9d7211 */ /* 0x000fe200008f0c0a */
[----:B------:R-:W-:Y:S01]  /*2120*/  @!P3 IMAD.MOV.U32 R15, RZ, RZ, R21 ;  /* 0x000000ffff0fb224 */ /* 0x000fe200078e0015 */
[----:B------:R-:W-:Y:S01]  /*2130*/  LEA.HI.X R142, R26, R23, R142, 0x1, P2 ;  /* 0x000000171a8e7211 */ /* 0x000fe200010f0c8e */
[----:B------:R-:W-:Y:S01]  /*2140*/  @P3 IMAD.MOV.U32 R14, RZ, RZ, R20 ;  /* 0x000000ffff0e3224 */ /* 0x000fe200078e0014 */
[----:B------:R-:W-:Y:S01]  /*2150*/  @P3 MOV R15, R21 ;  /* 0x00000015000f3202 */ /* 0x000fe20000000f00 */
        /* <DEDUP_REMOVED lines=29> */
.L_x_9516:
[----:B------:R3:W-:Y:S02]  /*2330*/  STS.128 [R81+0x2000], RZ ;  /* 0x002000ff51007388 */ /* 0x0007e40000000c00 */
.L_x_9515:
[----:B------:R-:W-:Y:S05]  /*2340*/  BSYNC.RECONVERGENT B0 ;  /* 0x0000000000007941 */ /* 0x000fea0003800200 */
.L_x_9514:
        /* <DEDUP_REMOVED lines=32> */
.L_x_9519:
[----:B------:R1:W-:Y:S02]  /*2550*/  STS.128 [R81+0x2800], RZ ;  /* 0x002800ff51007388 */ /* 0x0003e40000000c00 */
.L_x_9518:
[----:B------:R-:W-:Y:S05]  /*2560*/  BSYNC.RECONVERGENT B0 ;  /* 0x0000000000007941 */ /* 0x000fea0003800200 */
.L_x_9517:
        /* <DEDUP_REMOVED lines=30> */
.L_x_9522:
[----:B------:R4:W-:Y:S02]  /*2750*/  STS.128 [R81+0x5000], RZ ;  /* 0x005000ff51007388 */ /* 0x0009e40000000c00 */
.L_x_9521:
[----:B------:R-:W-:Y:S05]  /*2760*/  BSYNC.RECONVERGENT B0 ;  /* 0x0000000000007941 */ /* 0x000fea0003800200 */
.L_x_9520:
[----:B------:R-:W-:Y:S01]  /*2770*/  ISETP.GE.AND P0, PT, R4, R5, PT ;  /* 0x000000050400720c */ /* 0x000fe20003f06270 */
[----:B------:R-:W-:-:S12]  /*2780*/  BSSY.RECONVERGENT B0, `(.L_x_9523) ;  /* 0x0000016000007945 */ /* 0x000fd80003800200 */
[----:B------:R-:W-:Y:S05]  /*2790*/  @P0 BRA `(.L_x_9524) ;  /* 0x0000000000500947 */ /* 0x000fea0003800000 */
[-C--:B------:R-:W-:Y:S02]  /*27a0*/  ISETP.GE.AND P2, PT, R82, R149.reuse, PT ;  /* 0x000000955200720c */ /* 0x080fe40003f46270 */
        /* <DEDUP_REMOVED lines=19> */
.L_x_9524:
[----:B------:R-:W-:Y:S05]  /*28e0*/  BSYNC.RECONVERGENT B0 ;  /* 0x0000000000007941 */ /* 0x000fea0003800200 */
.L_x_9523:
[----:B-1----:R-:W2:Y:S04]  /*28f0*/  LD.E.64 R6, desc[UR4][R2.64+0x1c0] ;  /* 0x0001c00402067980 */ /* 0x002ea8000c101b00 */
[----:B----4-:R-:W4:Y:S01]  /*2900*/  LD.E.64 R8, desc[UR4][R2.64+0x1b8] ;  /* 0x0001b80402087980 */ /* 0x010f22000c101b00 */
[----:B------:R-:W-:-:S03]  /*2910*/  MOV R12, R152 ;  /* 0x00000098000c7202 */ /* 0x000fc60000000f00 */
[----:B------:R-:W3:Y:S04]  /*2920*/  LD.E R0, desc[UR4][R2.64+0xd8] ;  /* 0x0000d80402007980 */ /* 0x000ee8000c101900 */
[----:B------:R-:W0:Y:S01]  /*2930*/  LDGDEPBAR ;  /* 0x00000000000079af */ /* 0x000e220000000000 */
        /* <DEDUP_REMOVED lines=32> */
.L_x_9527:
[----:B------:R4:W-:Y:S01]  /*2b40*/  STS.128 [R81+0x8000], RZ ;  /* 0x008000ff51007388 */ /* 0x0009e20000000c00 */
[----:B------:R-:W-:Y:S05]  /*2b50*/  BRA `(.L_x_9528) ;  /* 0x00000000000c7947 */ /* 0x000fea0003800000 */
.L_x_9526:
[----:B------:R2:W-:Y:S04]  /*2b60*/  STS.128 [R81+0x6000], RZ ;  /* 0x006000ff51007388 */ /* 0x0005e80000000c00 */
[----:B------:R2:W-:Y:S04]  /*2b70*/  STS.128 [R81+0x7000], RZ ;  /* 0x007000ff51007388 */ /* 0x0005e80000000c00 */
[----:B------:R2:W-:Y:S02]  /*2b80*/  STS.128 [R81+0x8000], RZ ;  /* 0x008000ff51007388 */ /* 0x0005e40000000c00 */
.L_x_9528:
[----:B------:R-:W-:Y:S05]  /*2b90*/  BSYNC.RECONVERGENT B0 ;  /* 0x0000000000007941 */ /* 0x000fea0003800200 */
.L_x_9525:
        /* <DEDUP_REMOVED lines=27> */
.L_x_9531:
[----:B------:R1:W-:Y:S02]  /*2d50*/  STS.128 [R81+0x8800], RZ ;  /* 0x008800ff51007388 */ /* 0x0003e40000000c00 */
.L_x_9530:
[----:B------:R-:W-:Y:S05]  /*2d60*/  BSYNC.RECONVERGENT B0 ;  /* 0x0000000000007941 */ /* 0x000fea0003800200 */
.L_x_9529:
        /* <DEDUP_REMOVED lines=24> */
[----:B------:R-:W-:-:S03]  /*2ef0*/  MOV R91, 0x20 ;  /* 0x00000020005b7802 */ /* 0x000fc60000000f00 */
        /* <DEDUP_REMOVED lines=69> */
[C---:B------:R-:W-:Y:S01]  /*3350*/  HMMA.16816.F32.BF16 R40, R64.reuse, R18, R40 ;  /* 0x000000124028723c */ /* 0x040fe20000041828 */
[----:B-1----:R-:W1:Y:S07]  /*3360*/  LDSM.16.M88.4 R12, [R90+0x5800] ;  /* 0x005800005a0c783b */ /* 0x002e6e0000000200 */
[----:B------:R-:W-:Y:S01]  /*3370*/  HMMA.16816.F32.BF16 R44, R64, R16, R44 ;  /* 0x00000010402c723c */ /* 0x000fe2000004182c */
[-C--:B------:R-:W-:Y:S01]  /*3380*/  FMUL.FTZ R16, R28, R83.reuse ;  /* 0x000000531c107220 */ /* 0x080fe20000410000 */
[----:B------:R-:W-:-:S05]  /*3390*/  FMUL.FTZ R17, R29, R83 ;  /* 0x000000531d117220 */ /* 0x000fca0000410000 */
[----:B------:R-:W1:Y:S01]  /*33a0*/  MUFU.TANH R16, R16 ;  /* 0x0000001000107308 */ /* 0x000e620000002400 */
[C---:B--2---:R-:W-:Y:S07]  /*33b0*/  HMMA.16816.F32.BF16 R72, R20.reuse, R52, R72 ;  /* 0x000000341448723c */ /* 0x044fee0000041848 */
[----:B------:R-:W2:Y:S01]  /*33c0*/  MUFU.TANH R17, R17 ;  /* 0x0000001100117308 */ /* 0x000ea20000002400 */
[----:B------:R-:W-:Y:S01]  /*33d0*/  HMMA.16816.F32.BF16 R56, R20, R54, R56 ;  /* 0x000000361438723c */ /* 0x000fe20000041838 */
[----:B------:R-:W3:Y:S07]  /*33e0*/  LDSM.16.M88.4 R52, [R89+0x5800] ;  /* 0x005800005934783b */ /* 0x000eee0000000200 */
[C---:B-----5:R-:W-:Y:S08]  /*33f0*/  HMMA.16816.F32.BF16 R40, R36.reuse, R34, R40 ;  /* 0x000000222428723c */ /* 0x060ff00000041828 */
[----:B------:R-:W-:Y:S08]  /*3400*/  HMMA.16816.F32.BF16 R44, R36, R32, R44 ;  /* 0x00000020242c723c */ /* 0x000ff0000004182c */
[C---:B-1----:R-:W-:Y:S08]  /*3410*/  HMMA.16816.F32.BF16 R68, R20.reuse, R12, R68 ;  /* 0x0000000c1444723c */ /* 0x042ff00000041844 */
[----:B------:R-:W-:Y:S01]  /*3420*/  HMMA.16816.F32.BF16 R48, R20, R14, R48 ;  /* 0x0000000e1430723c */ /* 0x000fe20000041830 */
[----:B------:R1:W5:Y:S01]  /*3430*/  LDSM.16.M88.4 R12, [R89+0x5c00] ;  /* 0x005c0000590c783b */ /* 0x0003620000000200 */
[----:B------:R-:W-:-:S06]  /*3440*/  DEPBAR.LE SB0, 0x0 ;  /* 0x000080000000791a */ /* 0x000fcc0000000000 */
[C---:B------:R-:W-:Y:S08]  /*3450*/  HMMA.16816.F32.BF16 R40, R20.reuse, R6, R40 ;  /* 0x000000061428723c */ /* 0x040ff00000041828 */
[----:B------:R-:W-:Y:S08]  /*3460*/  HMMA.16816.F32.BF16 R44, R20, R4, R44 ;  /* 0x00000004142c723c */ /* 0x000ff0000004182c */
[----:B------:R-:W-:Y:S01]  /*3470*/  HMMA.16816.F32.BF16 R72, R8, R24, R72 ;  /* 0x000000180848723c */ /* 0x000fe20000041848 */
[-C--:B------:R-:W-:Y:S01]  /*3480*/  FMUL.FTZ R24, R30, R83.reuse ;  /* 0x000000531e187220 */ /* 0x080fe20000410000 */
[----:B------:R-:W-:Y:S01]  /*3490*/  FMUL.FTZ R25, R31, R83 ;  /* 0x000000531f197220 */ /* 0x000fe20000410000 */
[----:B-1----:R-:W-:-:S04]  /*34a0*/  IADD3 R89, PT, PT, R88, -0x1, RZ ;  /* 0xffffffff58597810 */ /* 0x002fc80007ffe0ff */
[----:B------:R-:W-:Y:S01]  /*34b0*/  ISETP.GT.AND P0, PT, R89, R141, PT ;  /* 0x0000008d5900720c */ /* 0x000fe20003f04270 */
[C---:B------:R-:W-:Y:S01]  /*34c0*/  HMMA.16816.F32.BF16 R56, R8.reuse, R26, R56 ;  /* 0x0000001a0838723c */ /* 0x040fe20000041838 */
[----:B------:R-:W1:Y:S07]  /*34d0*/  MUFU.TANH R24, R24 ;  /* 0x0000001800187308 */ /* 0x000e6e0000002400 */
[----:B---3--:R-:W-:Y:S01]  /*34e0*/  HMMA.16816.F32.BF16 R68, R8, R52, R68 ;  /* 0x000000340844723c */ /* 0x008fe20000041844 */
[----:B------:R-:W3:Y:S02]  /*34f0*/  MUFU.TANH R25, R25 ;  /* 0x0000001900197308 */ /* 0x000ee40000002400 */
[-C--:B------:R-:W-:Y:S01]  /*3500*/  FMUL.FTZ R28, R72, R83.reuse ;  /* 0x00000053481c7220 */ /* 0x080fe20000410000 */
[-C--:B------:R-:W-:Y:S01]  /*3510*/  FMUL.FTZ R26, R73, R83.reuse ;  /* 0x00000053491a7220 */ /* 0x080fe20000410000 */
[-C--:B------:R-:W-:Y:S01]  /*3520*/  FMUL.FTZ R27, R74, R83.reuse ;  /* 0x000000534a1b7220 */ /* 0x080fe20000410000 */
[----:B------:R-:W-:-:S02]  /*3530*/  FMUL.FTZ R29, R75, R83 ;  /* 0x000000534b1d7220 */ /* 0x000fc40000410000 */
[C---:B-----5:R-:W-:Y:S01]  /*3540*/  HMMA.16816.F32.BF16 R40, R8.reuse, R14, R40 ;  /* 0x0000000e0828723c */ /* 0x060fe20000041828 */
        /* <DEDUP_REMOVED lines=61> */
.L_x_9535:
        /* <DEDUP_REMOVED lines=31> */
[----:B------:R-:W-:Y:S02]  /*3b10*/  LOP3.LUT R8, RZ, R21, RZ, 0x33, !PT ;  /* 0x00000015ff087212 */ /* 0x000fe400078e33ff */
        /* <DEDUP_REMOVED lines=11> */
[----:B------:R3:W4:Y:S04]  /*3bd0*/  LD.E R10, desc[UR4][R44.64] ;  /* 0x000000042c0a7980 */ /* 0x000728000c101900 */
[----:B------:R-:W4:Y:S04]  /*3be0*/  LD.E R9, desc[UR4][R42.64] ;  /* 0x000000042a097980 */ /* 0x000f28000c101900 */
[----:B------:R-:W5:Y:S01]  /*3bf0*/  LD.E.64 R42, desc[UR4][R2.64+0x20] ;  /* 0x00002004022a7980 */ /* 0x000f62000c101b00 */
[----:B------:R-:W-:-:S05]  /*3c00*/  IADD3 R8, PT, PT, R8, -R12, RZ ;  /* 0x8000000c08087210 */ /* 0x000fca0007ffe0ff */
[----:B------:R-:W-:-:S05]  /*3c10*/  IMAD R21, R21, R8, -0x40 ;  /* 0xffffffc015157424 */ /* 0x000fca00078e0208 */
[----:B------:R-:W-:Y:S01]  /*3c20*/  SHF.R.S32.HI R12, RZ, 0x1f, R21 ;  /* 0x0000001fff0c7819 */ /* 0x000fe20000011415 */
[-C--:B--2---:R-:W-:Y:S02]  /*3c30*/  IMAD R8, R15, R21.reuse, RZ ;  /* 0x000000150f087224 */ /* 0x084fe400078e02ff */
[----:B---3--:R-:W-:-:S04]  /*3c40*/  IMAD.WIDE.U32 R44, R14, R21, RZ ;  /* 0x000000150e2c7225 */ /* 0x008fc800078e00ff */
[----:B------:R-:W-:Y:S02]  /*3c50*/  IMAD R8, R14, R12, R8 ;  /* 0x0000000c0e087224 */ /* 0x000fe400078e0208 */
[----:B------:R-:W-:Y:S02]  /*3c60*/  IMAD.MOV.U32 R12, RZ, RZ, R44 ;  /* 0x000000ffff0c7224 */ /* 0x000fe400078e002c */
[----:B----4-:R-:W-:Y:S01]  /*3c70*/  IMAD.IADD R9, R10, 0x1, -R9 ;  /* 0x000000010a097824 */ /* 0x010fe200078e0a09 */
[----:B------:R-:W-:-:S04]  /*3c80*/  IADD3 R13, PT, PT, R45, R8, RZ ;  /* 0x000000082d0d7210 */ /* 0x000fc80007ffe0ff */
[----:B------:R-:W-:Y:S01]  /*3c90*/  SHF.R.S32.HI R10, RZ, 0x1f, R9 ;  /* 0x0000001fff0a7819 */ /* 0x000fe20000011409 */
[----:B-----5:R-:W-:Y:S02]  /*3ca0*/  IMAD R8, R43, R9, RZ ;  /* 0x000000092b087224 */ /* 0x020fe400078e02ff */
[----:B------:R-:W-:-:S04]  /*3cb0*/  IMAD.WIDE.U32 R12, R9, R42, R12 ;  /* 0x0000002a090c7225 */ /* 0x000fc800078e000c */
[----:B------:R-:W-:Y:S01]  /*3cc0*/  IMAD R8, R42, R10, R8 ;  /* 0x0000000a2a087224 */ /* 0x000fe200078e0208 */
[----:B------:R-:W-:-:S04]  /*3cd0*/  LEA R143, P0, R12, R143, 0x1 ;  /* 0x0000008f0c8f7211 */ /* 0x000fc800078008ff */
[----:B------:R-:W-:-:S04]  /*3ce0*/  IADD3 R8, PT, PT, R13, R8, RZ ;  /* 0x000000080d087210 */ /* 0x000fc80007ffe0ff */
[----:B------:R-:W-:Y:S02]  /*3cf0*/  LEA.HI.X R142, R12, R142, R8, 0x1, P0 ;  /* 0x0000008e0c8e7211 */ /* 0x000fe400000f0c08 */
.L_x_9536:
[----:B------:R-:W-:Y:S05]  /*3d00*/  BSYNC.RECONVERGENT B0 ;  /* 0x0000000000007941 */ /* 0x000fea0003800200 */
.L_x_9534:
        /* <DEDUP_REMOVED lines=42> */
.L_x_9533:
[----:B------:R-:W-:Y:S05]  /*3fb0*/  BSYNC.RECONVERGENT B1 ;  /* 0x0000000000017941 */ /* 0x000fea0003800200 */
.L_x_9532:
[----:B------:R-:W2:Y:S01]  /*3fc0*/  LD.E R118, desc[UR4][R2.64+0xdc] ;  /* 0x0000dc0402767980 */ /* 0x000ea2000c101900 */
[----:B------:R-:W-:Y:S01]  /*3fd0*/  LOP3.LUT R91, R86, 0x7, RZ, 0xc0, !PT ;  /* 0x00000007565b7812 */ /* 0x000fe200078ec0ff */
[----:B------:R-:W-:Y:S01]  /*3fe0*/  IMAD.SHL.U32 R92, R129, 0x2, RZ ;  /* 0x00000002815c7824 */ /* 0x000fe200078e00ff */
[----:B------:R-:W-:Y:S01]  /*3ff0*/  LOP3.LUT R122, R76, 0x120, R77, 0xf8, !PT ;  /* 0x000001204c7a7812 */ /* 0x000fe200078ef84d */
[C---:B------:R-:W-:Y:S01]  /*4000*/  IMAD.SHL.U32 R90, R88.reuse, 0x40, RZ ;  /* 0x00000040585a7824 */ /* 0x040fe200078e00ff */
[----:B---3--:R-:W-:Y:S01]  /*4010*/  LOP3.LUT R8, R91, 0x1f0, R130, 0xf8, !PT ;  /* 0x000001f05b087812 */ /* 0x008fe200078ef882 */
[----:B------:R-:W-:Y:S01]  /*4020*/  VIADD R88, R88, 0xfffffffe ;  /* 0xfffffffe58587836 */ /* 0x000fe20000000000 */
[----:B------:R-:W-:Y:S01]  /*4030*/  LOP3.LUT R92, R92, 0x6, RZ, 0xc0, !PT ;  /* 0x000000065c5c7812 */ /* 0x000fe200078ec0ff */
[----:B------:R-:W-:Y:S02]  /*4040*/  IMAD R122, R122, 0x2, R132 ;  /* 0x000000027a7a7824 */ /* 0x000fe400078e0284 */
[----:B------:R-:W-:Y:S01]  /*4050*/  IMAD R8, R145, 0x40, R8 ;  /* 0x0000004091087824 */ /* 0x000fe200078e0208 */
[----:B------:R-:W-:Y:S01]  /*4060*/  LOP3.LUT R9, R90, R92, RZ, 0xfc, !PT ;  /* 0x0000005c5a097212 */ /* 0x000fe200078efcff */
[----:B------:R-:W-:Y:S01]  /*4070*/  VIADD R109, R122, 0x6020 ;  /* 0x000060207a6d7836 */ /* 0x000fe20000000000 */
[----:B------:R-:W-:Y:S02]  /*4080*/  LDSM.16.MT88.4 R76, [R122+0x6000] ;  /* 0x006000007a4c783b */ /* 0x000fe40000004200 */
[----:B------:R-:W-:Y:S01]  /*4090*/  IADD3 R8, PT, PT, R84, R8, -R85 ;  /* 0x0000000854087210 */ /* 0x000fe20007ffe855 */
[----:B------:R-:W-:-:S02]  /*40a0*/  VIADD R46, R9, 0xffffffc9 ;  /* 0xffffffc9092e7836 */ /* 0x000fc40000000000 */
[C---:B------:R-:W-:Y:S02]  /*40b0*/  VIADD R12, R9.reuse, 0xffffffc8 ;  /* 0xffffffc8090c7836 */ /* 0x040fe40000000000 */
[----:B------:R-:W-:Y:S01]  /*40c0*/  IMAD.IADD R15, R8, 0x1, -R46 ;  /* 0x00000001080f7824 */ /* 0x000fe200078e0a2e */
[-C--:B------:R-:W-:Y:S01]  /*40d0*/  ISETP.GE.AND P0, PT, R46, R84.reuse, PT ;  /* 0x000000542e00720c */ /* 0x080fe20003f06270 */
[C---:B------:R-:W-:Y:S01]  /*40e0*/  VIADD R45, R9.reuse, 0xffffffd1 ;  /* 0xffffffd1092d7836 */ /* 0x040fe20000000000 */
[-C--:B------:R-:W-:Y:S01]  /*40f0*/  ISETP.GE.AND P1, PT, R12, R84.reuse, PT ;  /* 0x000000540c00720c */ /* 0x080fe20003f26270 */
[----:B------:R-:W-:Y:S01]  /*4100*/  VIADD R41, R9, 0xffffffd0 ;  /* 0xffffffd009297836 */ /* 0x000fe20000000000 */
[----:B------:R-:W-:Y:S01]  /*4110*/  IABS R15, R15 ;  /* 0x0000000f000f7213 */ /* 0x000fe20000000000 */
[C---:B------:R-:W-:Y:S01]  /*4120*/  IMAD.IADD R10, R8.reuse, 0x1, -R12 ;  /* 0x00000001080a7824 */ /* 0x040fe200078e0a0c */
[----:B------:R-:W-:Y:S01]  /*4130*/  ISETP.GE.AND P4, PT, R45, R84, PT ;  /* 0x000000542d00720c */ /* 0x000fe20003f86270 */
[C---:B------:R-:W-:Y:S01]  /*4140*/  IMAD.IADD R12, R8.reuse, 0x1, -R45 ;  /* 0x00000001080c7824 */ /* 0x040fe200078e0a2d */
[----:B------:R-:W-:Y:S01]  /*4150*/  I2FP.F32.S32 R15, R15 ;  /* 0x0000000f000f7245 */ /* 0x000fe20000201400 */
[C---:B------:R-:W-:Y:S01]  /*4160*/  VIADD R42, R9.reuse, 0xffffffe0 ;  /* 0xffffffe0092a7836 */ /* 0x040fe20000000000 */
[----:B------:R-:W-:Y:S01]  /*4170*/  IABS R10, R10 ;  /* 0x0000000a000a7213 */ /* 0x000fe20000000000 */
[----:B------:R-:W-:Y:S01]  /*4180*/  IMAD.IADD R13, R8, 0x1, -R41 ;  /* 0x00000001080d7824 */ /* 0x000fe200078e0a29 */
[----:B------:R-:W-:Y:S01]  /*4190*/  IABS R12, R12 ;  /* 0x0000000c000c7213 */ /* 0x000fe20000000000 */
[----:B------:R-:W-:-:S02]  /*41a0*/  VIADD R43, R9, 0xffffffd9 ;  /* 0xffffffd9092b7836 */ /* 0x000fc40000000000 */
[----:B------:R-:W-:Y:S01]  /*41b0*/  FFMA.FTZ R15, -R0, R15, R17 ;  /* 0x0000000f000f7223 */ /* 0x000fe20000010111 */
[C---:B------:R-:W-:Y:S01]  /*41c0*/  IMAD.IADD R22, R8.reuse, 0x1, -R42 ;  /* 0x0000000108167824 */ /* 0x040fe200078e0a2a */
[----:B------:R-:W-:Y:S01]  /*41d0*/  IABS R13, R13 ;  /* 0x0000000d000d7213 */ /* 0x000fe20000000000 */
[----:B------:R-:W-:Y:S01]  /*41e0*/  IMAD.IADD R17, R8, 0x1, -R43 ;  /* 0x0000000108117824 */ /* 0x000fe200078e0a2b */
[----:B------:R-:W-:Y:S01]  /*41f0*/  I2FP.F32.S32 R10, R10 ;  /* 0x0000000a000a7245 */ /* 0x000fe20000201400 */
[C---:B------:R-:W-:Y:S01]  /*4200*/  VIADD R44, R9.reuse, 0xffffffd8 ;  /* 0xffffffd8092c7836 */ /* 0x040fe20000000000 */
[----:B------:R-:W-:Y:S01]  /*4210*/  I2FP.F32.S32 R12, R12 ;  /* 0x0000000c000c7245 */ /* 0x000fe20000201400 */
[C---:B------:R-:W-:Y:S01]  /*4220*/  VIADD R47, R9.reuse, 0xffffffc1 ;  /* 0xffffffc1092f7836 */ /* 0x040fe20000000000 */
[----:B------:R-:W-:Y:S01]  /*4230*/  IABS R22, R22 ;  /* 0x0000001600167213 */ /* 0x000fe20000000000 */
[C---:B------:R-:W-:Y:S01]  /*4240*/  FFMA.FTZ R16, -R0.reuse, R10, R16 ;  /* 0x0000000a00107223 */ /* 0x040fe20000010110 */
[----:B------:R-:W-:Y:S01]  /*4250*/  I2FP.F32.S32 R13, R13 ;  /* 0x0000000d000d7245 */ /* 0x000fe20000201400 */
[----:B-1----:R-:W-:Y:S01]  /*4260*/  FFMA.FTZ R12, -R0, R12, R26 ;  /* 0x0000000c000c7223 */ /* 0x002fe2000001011a */
        /* <DEDUP_REMOVED lines=8> */
[----:B------:R-:W-:Y:S01]  /*42f0*/  FFMA.FTZ R22, -R0, R22, R5 ;  /* 0x0000001600167223 */ /* 0x000fe20000010105 */
[C---:B------:R-:W-:Y:S01]  /*4300*/  IMAD.IADD R5, R8.reuse, 0x1, -R17 ;  /* 0x0000000108057824 */ /* 0x040fe200078e0a11 */
[----:B------:R-:W-:Y:S01]  /*4310*/  I2FP.F32.S32 R10, R10 ;  /* 0x0000000a000a7245 */ /* 0x000fe20000201400 */
[----:B------:R-:W-:Y:S01]  /*4320*/  IMAD.IADD R14, R8, 0x1, -R47 ;  /* 0x00000001080e7824 */ /* 0x000fe200078e0a2f */
[----:B------:R-:W-:Y:S01]  /*4330*/  ISETP.GE.AND P3, PT, R17, R84, PT ;  /* 0x000000541100720c */ /* 0x000fe20003f66270 */
[----:B------:R-:W-:Y:S01]  /*4340*/  IMAD.IADD R46, R28, 0x1, -R46 ;  /* 0x000000011c2e7824 */ /* 0x000fe200078e0a2e */
[----:B------:R-:W-:Y:S01]  /*4350*/  IABS R5, R5 ;  /* 0x0000000500057213 */ /* 0x000fe20000000000 */
[----:B------:R-:W-:Y:S01]  /*4360*/  FFMA.FTZ R10, -R0, R10, R30 ;  /* 0x0000000a000a7223 */ /* 0x000fe2000001011e */
[----:B------:R-:W-:Y:S01]  /*4370*/  IABS R14, R14 ;  /* 0x0000000e000e7213 */ /* 0x000fe20000000000 */
        /* <DEDUP_REMOVED lines=8> */
[CC--:B------:R-:W-:Y:S01]  /*4400*/  FFMA.FTZ R60, -R0.reuse, R5.reuse, R60 ;  /* 0x00000005003c7223 */ /* 0x0c0fe2000001013c */
[C---:B------:R-:W-:Y:S01]  /*4410*/  FFMA.FTZ R5, -R0.reuse, R5, R24 ;  /* 0x0000000500057223 */ /* 0x040fe20000010118 */
[----:B------:R-:W-:Y:S01]  /*4420*/  FFMA.FTZ R61, -R0, R14, R61 ;  /* 0x0000000e003d7223 */ /* 0x000fe2000001013d */
[----:B------:R-:W-:-:S02]  /*4430*/  VIADD R14, R9, 0xffffffe1 ;  /* 0xffffffe1090e7836 */ /* 0x000fc40000000000 */
[----:B------:R-:W-:Y:S01]  /*4440*/  FFMA.FTZ R30, -R0, R30, R25 ;  /* 0x0000001e001e7223 */ /* 0x000fe20000010119 */
[-C--:B------:R-:W-:Y:S01]  /*4450*/  ISETP.GE.AND P2, PT, R47, R84.reuse, PT ;  /* 0x000000542f00720c */ /* 0x080fe20003f46270 */
        /* <DEDUP_REMOVED lines=8> */
[C---:B------:R-:W-:Y:S01]  /*44e0*/  IMAD.IADD R51, R28.reuse, 0x1, -R43 ;  /* 0x000000011c337824 */ /* 0x040fe200078e0a2b */
[-C--:B------:R-:W-:Y:S01]  /*44f0*/  ISETP.GE.AND P5, PT, R41, R84.reuse, PT ;  /* 0x000000542900720c */ /* 0x080fe20003fa6270 */
[----:B------:R-:W-:Y:S01]  /*4500*/  IMAD.IADD R41, R28, 0x1, -R41 ;  /* 0x000000011c297824 */ /* 0x000fe200078e0a29 */
[----:B------:R-:W-:Y:S01]  /*4510*/  ISETP.GE.AND P0, PT, R14, R84, PT ;  /* 0x000000540e00720c */ /* 0x000fe20003f06270 */
[----:B------:R-:W-:Y:S01]  /*4520*/  VIADD R30, R9, 0xfffffff0 ;  /* 0xfffffff0091e7836 */ /* 0x000fe20000000000 */
[----:B------:R-:W-:-:S02]  /*4530*/  IABS R17, R17 ;  /* 0x0000001100117213 */ /* 0x000fc40000000000 */
[----:B------:R-:W-:Y:S01]  /*4540*/  IABS R14, R45 ;  /* 0x0000002d000e7213 */ /* 0x000fe20000000000 */
[----:B------:R-:W-:Y:S01]  /*4550*/  IMAD.IADD R46, R8, 0x1, -R30 ;  /* 0x00000001082e7824 */ /* 0x000fe200078e0a1e */
[----:B------:R-:W-:Y:S02]  /*4560*/  IABS R47, R47 ;  /* 0x0000002f002f7213 */ /* 0x000fe40000000000 */
[----:B------:R-:W-:Y:S02]  /*4570*/  I2FP.F32.S32 R17, R17 ;  /* 0x0000001100117245 */ /* 0x000fe40000201400 */
[----:B------:R-:W-:Y:S02]  /*4580*/  I2FP.F32.S32 R14, R14 ;  /* 0x0000000e000e7245 */ /* 0x000fe40000201400 */
[----:B------:R-:W-:Y:S01]  /*4590*/  IABS R41, R41 ;  /* 0x0000002900297213 */ /* 0x000fe20000000000 */
[C---:B------:R-:W-:Y:S01]  /*45a0*/  FFMA.FTZ R24, -R0.reuse, R17, R62 ;  /* 0x0000001100187223 */ /* 0x040fe2000001013e */
[----:B------:R-:W-:Y:S01]  /*45b0*/  I2FP.F32.S32 R47, R47 ;  /* 0x0000002f002f7245 */ /* 0x000fe20000201400 */
[C---:B------:R-:W-:Y:S01]  /*45c0*/  FFMA.FTZ R14, -R0.reuse, R14, R29 ;  /* 0x0000000e000e7223 */ /* 0x040fe2000001011d */
[----:B------:R-:W-:Y:S01]  /*45d0*/  IABS R21, R21 ;  /* 0x0000001500157213 */ /* 0x000fe20000000000 */
[----:B------:R-:W-:Y:S01]  /*45e0*/  VIADD R29, R9, 0xfffffff1 ;  /* 0xfffffff1091d7836 */ /* 0x000fe20000000000 */
[----:B------:R-:W-:Y:S01]  /*45f0*/  IABS R52, R52 ;  /* 0x0000003400347213 */ /* 0x000fe20000000000 */
[----:B------:R-:W-:Y:S01]  /*4600*/  FFMA.FTZ R17, -R0, R47, R63 ;  /* 0x0000002f00117223 */ /* 0x000fe2000001013f */
[----:B------:R-:W-:Y:S01]  /*4610*/  I2FP.F32.S32 R41, R41 ;  /* 0x0000002900297245 */ /* 0x000fe20000201400 */
[----:B------:R-:W-:Y:S01]  /*4620*/  IMAD.IADD R45, R8, 0x1, -R29 ;  /* 0x00000001082d7824 */ /* 0x000fe200078e0a1d */
[----:B------:R-:W-:-:S02]  /*4630*/  I2FP.F32.S32 R21, R21 ;  /* 0x0000001500157245 */ /* 0x000fc40000201400 */
[----:B------:R-:W-:Y:S01]  /*4640*/  IABS R49, R49 ;  /* 0x0000003100317213 */ /* 0x000fe20000000000 */
[C---:B------:R-:W-:Y:S01]  /*4650*/  FFMA.FTZ R53, -R0.reuse, R41, R27 ;  /* 0x0000002900357223 */ /* 0x040fe2000001011b */
[----:B------:R-:W-:Y:S01]  /*4660*/  I2FP.F32.S32 R52, R52 ;  /* 0x0000003400347245 */ /* 0x000fe20000201400 */
[C---:B------:R-:W-:Y:S01]  /*4670*/  FFMA.FTZ R21, -R0.reuse, R21, R32 ;  /* 0x0000001500157223 */ /* 0x040fe20000010120 */
[----:B------:R-:W-:Y:S01]  /*4680*/  IABS R5, R5 ;  /* 0x0000000500057213 */ /* 0x000fe20000000000 */
[----:B------:R-:W-:Y:S01]  /*4690*/  VIADD R32, R9, 0xffffffe9 ;  /* 0xffffffe909207836 */ /* 0x000fe20000000000 */
[----:B------:R-:W-:Y:S01]  /*46a0*/  FSEL R27, R61, -INF , !P2 ;  /* 0xff8000003d1b7808 */ /* 0x000fe20005000000 */
[----:B------:R-:W-:Y:S01]  /*46b0*/  FFMA.FTZ R52, -R0, R52, R18 ;  /* 0x0000003400347223 */ /* 0x000fe20000010112 */
[----:B------:R-:W-:Y:S01]  /*46c0*/  FSEL R17, R17, -INF , !P2 ;  /* 0xff80000011117808 */ /* 0x000fe20005000000 */
[----:B------:R-:W-:Y:S01]  /*46d0*/  VIADD R18, R9, 0xfffffff8 ;  /* 0xfffffff809127836 */ /* 0x000fe20000000000 */
[----:B------:R-:W-:Y:S01]  /*46e0*/  I2FP.F32.S32 R49, R49 ;  /* 0x0000003100317245 */ /* 0x000fe20000201400 */
[----:B------:R-:W-:Y:S01]  /*46f0*/  IMAD.IADD R47, R8, 0x1, -R32 ;  /* 0x00000001082f7824 */ /* 0x000fe200078e0a20 */
[-C--:B------:R-:W-:Y:S01]  /*4700*/  ISETP.GE.AND P2, PT, R43, R84.reuse, PT ;  /* 0x000000542b00720c */ /* 0x080fe20003f46270 */
[C---:B------:R-:W-:Y:S01]  /*4710*/  VIADD R43, R9.reuse, 0xfffffff9 ;  /* 0xfffffff9092b7836 */ /* 0x040fe20000000000 */
[-C--:B------:R-:W-:Y:S01]  /*4720*/  ISETP.GE.AND P1, PT, R42, R84.reuse, PT ;  /* 0x000000542a00720c */ /* 0x080fe20003f26270 */
[----:B------:R-:W-:Y:S01]  /*4730*/  VIADD R42, R9, 0xffffffe8 ;  /* 0xffffffe8092a7836 */ /* 0x000fe20000000000 */
[----:B------:R-:W-:Y:S01]  /*4740*/  IABS R51, R51 ;  /* 0x0000003300337213 */ /* 0x000fe20000000000 */
[----:B------:R-:W-:Y:S01]  /*4750*/  FFMA.FTZ R49, -R0, R49, R33 ;  /* 0x0000003100317223 */ /* 0x000fe20000010121 */
[----:B------:R-:W-:Y:S01]  /*4760*/  I2FP.F32.S32 R5, R5 ;  /* 0x0000000500057245 */ /* 0x000fe20000201400 */
[----:B------:R-:W-:Y:S01]  /*4770*/  IMAD.IADD R48, R8, 0x1, -R42 ;  /* 0x0000000108307824 */ /* 0x000fe200078e0a2a */
[----:B------:R-:W-:Y:S01]  /*4780*/  FSEL R41, R60, -INF , !P3 ;  /* 0xff8000003c297808 */ /* 0x000fe20005800000 */
[----:B------:R-:W-:Y:S01]  /*4790*/  IMAD.IADD R50, R8, 0x1, -R43 ;  /* 0x0000000108327824 */ /* 0x000fe200078e0a2b */
[----:B------:R-:W-:Y:S01]  /*47a0*/  FSEL R24, R24, -INF , !P3 ;  /* 0xff80000018187808 */ /* 0x000fe20005800000 */
[----:B------:R-:W-:Y:S01]  /*47b0*/  FFMA.FTZ R33, -R0, R5, R34 ;  /* 0x0000000500217223 */ /* 0x000fe20000010122 */
[----:B------:R-:W-:Y:S01]  /*47c0*/  IABS R45, R45 ;  /* 0x0000002d002d7213 */ /* 0x000fe20000000000 */
[----:B------:R-:W-:Y:S01]  /*47d0*/  LDSM.16.MT88.4 R60, [R122+0x7000] ;  /* 0x007000007a3c783b */ /* 0x000fe20000004200 */
[----:B------:R-:W-:Y:S01]  /*47e0*/  ISETP.GE.AND P3, PT, R44, R84, PT ;  /* 0x000000542c00720c */ /* 0x000fe20003f66270 */
[----:B------:R-:W-:Y:S01]  /*47f0*/  IMAD.IADD R44, R8, 0x1, -R18 ;  /* 0x00000001082c7824 */ /* 0x000fe200078e0a12 */
[----:B------:R-:W-:-:S02]  /*4800*/  I2FP.F32.S32 R51, R51 ;  /* 0x0000003300337245 */ /* 0x000fc40000201400 */
[----:B------:R-:W-:Y:S02]  /*4810*/  FSEL R5, R13, -INF , !P5 ;  /* 0xff8000000d057808 */ /* 0x000fe40006800000 */
[----:B------:R-:W-:Y:S01]  /*4820*/  FSEL R8, R53, -INF , !P5 ;  /* 0xff80000035087808 */ /* 0x000fe20006800000 */
[----:B------:R-:W-:Y:S01]  /*4830*/  FFMA.FTZ R51, -R0, R51, R4 ;  /* 0x0000003300337223 */ /* 0x000fe20000010104 */
[-C--:B------:R-:W-:Y:S01]  /*4840*/  ISETP.GE.AND P5, PT, R42, R84.reuse, PT ;  /* 0x000000542a00720c */ /* 0x080fe20003fa6270 */
[----:B------:R-:W-:Y:S01]  /*4850*/  IMAD.IADD R42, R28, 0x1, -R42 ;  /* 0x000000011c2a7824 */ /* 0x000fe200078e0a2a */
[----:B------:R-:W-:Y:S02]  /*4860*/  I2FP.F32.S32 R45, R45 ;  /* 0x0000002d002d7245 */ /* 0x000fe40000201400 */
[----:B------:R-:W-:Y:S02]  /*4870*/  FSEL R4, R12, -INF , !P4 ;  /* 0xff8000000c047808 */ /* 0x000fe40006000000 */
[----:B------:R-:W-:Y:S01]  /*4880*/  FSEL R14, R14, -INF , !P4 ;  /* 0xff8000000e0e7808 */ /* 0x000fe20006000000 */
[----:B------:R-:W-:Y:S01]  /*4890*/  FFMA.FTZ R45, -R0, R45, R35 ;  /* 0x0000002d002d7223 */ /* 0x000fe20000010123 */
[----:B------:R-:W-:Y:S01]  /*48a0*/  ISETP.GE.AND P4, PT, R32, R84, PT ;  /* 0x000000542000720c */ /* 0x000fe20003f86270 */
[----:B------:R-:W-:Y:S01]  /*48b0*/  IMAD.IADD R32, R28, 0x1, -R32 ;  /* 0x000000011c207824 */ /* 0x000fe200078e0a20 */
[----:B------:R-:W-:-:S02]  /*48c0*/  IABS R48, R48 ;  /* 0x0000003000307213 */ /* 0x000fc40000000000 */
[----:B------:R-:W-:Y:S02]  /*48d0*/  IABS R35, R42 ;  /* 0x0000002a00237213 */ /* 0x000fe40000000000 */
[----:B------:R-:W-:Y:S02]  /*48e0*/  FSEL R10, R10, -INF , !P3 ;  /* 0xff8000000a0a7808 */ /* 0x000fe40005800000 */
[----:B------:R-:W-:Y:S02]  /*48f0*/  FSEL R13, R52, -INF , !P3 ;  /* 0xff800000340d7808 */ /* 0x000fe40005800000 */
[----:B------:R-:W-:Y:S02]  /*4900*/  FSEL R9, R31, -INF , !P2 ;  /* 0xff8000001f097808 */ /* 0x000fe40005000000 */
[----:B------:R-:W-:Y:S02]  /*4910*/  IABS R44, R44 ;  /* 0x0000002c002c7213 */ /* 0x000fe40000000000 */
[----:B------:R-:W-:Y:S01]  /*4920*/  ISETP.GE.AND P3, PT, R30, R84, PT ;  /* 0x000000541e00720c */ /* 0x000fe20003f66270 */
[----:B------:R-:W-:Y:S01]  /*4930*/  IMAD.IADD R30, R28, 0x1, -R30 ;  /* 0x000000011c1e7824 */ /* 0x000fe200078e0a1e */
[----:B------:R-:W-:-:S02]  /*4940*/  FMNMX3.FTZ R31, R41, R27, R26, !PT ;  /* 0x0000001b291f7276 */ /* 0x000fc4000781001a */
[----:B------:R-:W-:Y:S02]  /*4950*/  IABS R47, R47 ;  /* 0x0000002f002f7213 */ /* 0x000fe40000000000 */
[----:B------:R-:W-:Y:S02]  /*4960*/  IABS R46, R46 ;  /* 0x0000002e002e7213 */ /* 0x000fe40000000000 */
[----:B------:R-:W-:Y:S02]  /*4970*/  I2FP.F32.S32 R48, R48 ;  /* 0x0000003000307245 */ /* 0x000fe40000201400 */
[----:B------:R-:W-:Y:S02]  /*4980*/  IABS R32, R32 ;  /* 0x0000002000207213 */ /* 0x000fe40000000000 */
[----:B------:R-:W-:Y:S01]  /*4990*/  I2FP.F32.S32 R35, R35 ;  /* 0x0000002300237245 */ /* 0x000fe20000201400 */
[----:B------:R-:W-:Y:S01]  /*49a0*/  FFMA.FTZ R19, -R0, R48, R19 ;  /* 0x0000003000137223 */ /* 0x000fe20000010113 */
[----:B------:R-:W-:-:S02]  /*49b0*/  I2FP.F32.S32 R44, R44 ;  /* 0x0000002c002c7245 */ /* 0x000fc40000201400 */
[----:B------:R-:W-:Y:S01]  /*49c0*/  IABS R50, R50 ;  /* 0x0000003200327213 */ /* 0x000fe20000000000 */
[----:B------:R-:W-:Y:S01]  /*49d0*/  FFMA.FTZ R7, -R0, R35, R7 ;  /* 0x0000002300077223 */ /* 0x000fe20000010107 */
[----:B------:R-:W-:Y:S02]  /*49e0*/  FMNMX3.FTZ R31, R31, R25, R5, !PT ;  /* 0x000000191f1f7276 */ /* 0x000fe40007810005 */
[----:B------:R-:W-:Y:S02]  /*49f0*/  FSEL R12, R51, -INF , !P2 ;  /* 0xff800000330c7808 */ /* 0x000fe40005000000 */
[----:B------:R-:W-:Y:S02]  /*4a00*/  FSEL R22, R22, -INF , !P1 ;  /* 0xff80000016167808 */ /* 0x000fe40004800000 */
[----:B------:R-:W-:Y:S02]  /*4a10*/  FSEL R34, R49, -INF , !P1 ;  /* 0xff80000031227808 */ /* 0x000fe40004800000 */
[----:B------:R-:W-:-:S02]  /*4a20*/  FSEL R21, R21, -INF , !P0 ;  /* 0xff80000015157808 */ /* 0x000fc40004000000 */
[----:B------:R-:W-:Y:S02]  /*4a30*/  FSEL R33, R33, -INF , !P0 ;  /* 0xff80000021217808 */ /* 0x000fe40004000000 */
[----:B------:R-:W-:Y:S02]  /*4a40*/  I2FP.F32.S32 R47, R47 ;  /* 0x0000002f002f7245 */ /* 0x000fe40000201400 */
[-C--:B------:R-:W-:Y:S01]  /*4a50*/  ISETP.GE.AND P2, PT, R29, R84.reuse, PT ;  /* 0x000000541d00720c */ /* 0x080fe20003f46270 */
[----:B------:R-:W-:Y:S01]  /*4a60*/  IMAD.IADD R29, R28, 0x1, -R29 ;  /* 0x000000011c1d7824 */ /* 0x000fe200078e0a1d */
[-C--:B------:R-:W-:Y:S01]  /*4a70*/  ISETP.GE.AND P1, PT, R18, R84.reuse, PT ;  /* 0x000000541200720c */ /* 0x080fe20003f26270 */
[C---:B------:R-:W-:Y:S01]  /*4a80*/  IMAD.IADD R18, R28.reuse, 0x1, -R18 ;  /* 0x000000011c127824 */ /* 0x040fe200078e0a12 */
[----:B------:R-:W-:Y:S01]  /*4a90*/  ISETP.GE.AND P0, PT, R43, R84, PT ;  /* 0x000000542b00720c */ /* 0x000fe20003f06270 */
[----:B------:R-:W-:Y:S01]  /*4aa0*/  IMAD.IADD R43, R28, 0x1, -R43 ;  /* 0x000000011c2b7824 */ /* 0x000fe200078e0a2b */
[----:B------:R-:W-:Y:S01]  /*4ab0*/  I2FP.F32.S32 R46, R46 ;  /* 0x0000002e002e7245 */ /* 0x000fe20000201400 */
[C---:B------:R-:W-:Y:S01]  /*4ac0*/  FFMA.FTZ R28, -R0.reuse, R44, R39 ;  /* 0x0000002c001c7223 */ /* 0x040fe20000010127 */
[----:B------:R-:W-:Y:S01]  /*4ad0*/  IABS R30, R30 ;  /* 0x0000001e001e7213 */ /* 0x000fe20000000000 */
[----:B------:R-:W-:Y:S01]  /*4ae0*/  IMAD.MOV.U32 R39, RZ, RZ, R50 ;  /* 0x000000ffff277224 */ /* 0x000fe200078e0032 */
[----:B------:R-:W-:Y:S01]  /*4af0*/  I2FP.F32.S32 R32, R32 ;  /* 0x0000002000207245 */ /* 0x000fe20000201400 */
[C---:B------:R-:W-:Y:S01]  /*4b00*/  FFMA.FTZ R6, -R0.reuse, R47, R6 ;  /* 0x0000002f00067223 */ /* 0x040fe20000010106 */
[----:B------:R-:W-:Y:S01]  /*4b10*/  FMNMX3.FTZ R35, R31, R4, R10, !PT ;  /* 0x000000041f237276 */ /* 0x000fe2000781000a */
[C---:B------:R-:W-:Y:S01]  /*4b20*/  FFMA.FTZ R23, -R0.reuse, R46, R23 ;  /* 0x0000002e00177223 */ /* 0x040fe20000010117 */
        /* <DEDUP_REMOVED lines=10> */
[----:B------:R-:W-:-:S02]  /*4bd0*/  IABS R19, R29 ;  /* 0x0000001d00137213 */ /* 0x000fc40000000000 */
[----:B------:R-:W-:Y:S02]  /*4be0*/  FSEL R29, R45, -INF , !P2 ;  /* 0xff8000002d1d7808 */ /* 0x000fe40005000000 */
[----:B------:R-:W-:Y:S01]  /*4bf0*/  FSEL R28, R28, -INF , !P1 ;  /* 0xff8000001c1c7808 */ /* 0x000fe20004800000 */
[----:B------:R-:W-:Y:S01]  /*4c00*/  IMAD.MOV.U32 R123, RZ, RZ, R19 ;  /* 0x000000ffff7b7224 */ /* 0x000fe200078e0013 */
[----:B------:R-:W-:Y:S02]  /*4c10*/  FMNMX3.FTZ R6, R6, R35, R30, !PT ;  /* 0x0000002306067276 */ /* 0x000fe4000781001e */
[----:B------:R-:W-:Y:S02]  /*4c20*/  IABS R18, R18 ;  /* 0x0000001200127213 */ /* 0x000fe40000000000 */
[----:B------:R-:W-:Y:S02]  /*4c30*/  FSEL R126, R40, -INF , !P0 ;  /* 0xff800000287e7808 */ /* 0x000fe40004000000 */
[----:B------:R-:W-:Y:S01]  /*4c40*/  FMNMX3.FTZ R6, R6, R29, R28, !PT ;  /* 0x0000001d06067276 */ /* 0x000fe2000781001c */
[----:B------:R-:W-:Y:S01]  /*4c50*/  IMAD.MOV.U32 R19, RZ, RZ, R18 ;  /* 0x000000ffff137224 */ /* 0x000fe200078e0012 */
[----:B------:R-:W-:-:S02]  /*4c60*/  FMNMX3.FTZ R23, R24, R17, R16, !PT ;  /* 0x0000001118177276 */ /* 0x000fc40007810010 */
[----:B------:R-:W-:Y:S02]  /*4c70*/  FMNMX.FTZ R18, R126, R6, !PT ;  /* 0x000000067e127209 */ /* 0x000fe40007810000 */
[----:B------:R-:W-:Y:S02]  /*4c80*/  FMNMX3.FTZ R23, R23, R15, R8, !PT ;  /* 0x0000000f17177276 */ /* 0x000fe40007810008 */
[----:B------:R-:W-:Y:S01]  /*4c90*/  I2FP.F32.S32 R123, R123 ;  /* 0x0000007b007b7245 */ /* 0x000fe20000201400 */
[----:B------:R-:W1:Y:S01]  /*4ca0*/  SHFL.BFLY PT, R6, R18, 0x2, 0x1f ;  /* 0x0c401f0012067f89 */ /* 0x000e6200000e0000 */
[----:B------:R-:W-:Y:S02]  /*4cb0*/  IABS R32, R43 ;  /* 0x0000002b00207213 */ /* 0x000fe40000000000 */
[----:B------:R-:W-:Y:S01]  /*4cc0*/  FMNMX3.FTZ R23, R23, R14, R13, !PT ;  /* 0x0000000e17177276 */ /* 0x000fe2000781000d */
[----:B------:R-:W-:Y:S01]  /*4cd0*/  FFMA.FTZ R123, -R0, R123, R11 ;  /* 0x0000007b007b7223 */ /* 0x000fe2000001010b */
[----:B------:R-:W-:-:S02]  /*4ce0*/  I2FP.F32.S32 R19, R19 ;  /* 0x0000001300137245 */ /* 0x000fc40000201400 */
[----:B------:R-:W-:Y:S02]  /*4cf0*/  I2FP.F32.S32 R11, R32 ;  /* 0x00000020000b7245 */ /* 0x000fe40000201400 */
[----:B------:R-:W-:Y:S01]  /*4d00*/  FSEL R32, R7, -INF , !P5 ;  /* 0xff80000007207808 */ /* 0x000fe20006800000 */
[C---:B------:R-:W-:Y:S01]  /*4d10*/  FFMA.FTZ R19, -R0.reuse, R19, R37 ;  /* 0x0000001300137223 */ /* 0x040fe20000010125 */
[----:B------:R-:W-:Y:S01]  /*4d20*/  FMNMX3.FTZ R7, R23, R12, R34, !PT ;  /* 0x0000000c17077276 */ /* 0x000fe20007810022 */
[----:B------:R-:W-:Y:S01]  /*4d30*/  FFMA.FTZ R11, -R0, R11, R36 ;  /* 0x0000000b000b7223 */ /* 0x000fe20000010124 */
[----:B------:R-:W-:Y:S02]  /*4d40*/  FSEL R31, R31, -INF , !P4 ;  /* 0xff8000001f1f7808 */ /* 0x000fe40006000000 */
[----:B------:R-:W-:Y:S02]  /*4d50*/  FSEL R124, R38, -INF , !P3 ;  /* 0xff800000267c7808 */ /* 0x000fe40005800000 */
[----:B------:R-:W-:-:S02]  /*4d60*/  FMNMX3.FTZ R7, R7, R33, R32, !PT ;  /* 0x0000002107077276 */ /* 0x000fc40007810020 */
        /* <DEDUP_REMOVED lines=33> */
[----:B-1----:R-:W-:Y:S01]  /*4f80*/  FMNMX.FTZ R86, R6, R86, !PT ;  /* 0x0000005606567209 */ /* 0x002fe20007810000 */
[----:B------:R-:W-:-:S02]  /*4f90*/  VIADD R6, R122, 0x6000 ;  /* 0x000060007a067836 */ /* 0x000fc40000000000 */
[----:B------:R-:W-:Y:S01]  /*4fa0*/  FFMA.FTZ R159, R126, R118, -R125 ;  /* 0x000000767e9f7223 */ /* 0x000fe2000001087d */
[----:B------:R-:W-:Y:S01]  /*4fb0*/  FSETP.NEU.FTZ.AND P0, PT, R86, -INF , PT ;  /* 0xff8000005600780b */ /* 0x000fe20003f1d000 */
[----:B------:R-:W-:Y:S01]  /*4fc0*/  FMUL.FTZ R119, R118, R86 ;  /* 0x0000005676777220 */ /* 0x000fe20000410000 */
[----:B------:R-:W-:Y:S01]  /*4fd0*/  @P6 VIADD R109, R6, 0xffffffe0 ;  /* 0xffffffe0066d6836 */ /* 0x000fe20000000000 */
[----:B------:R-:W-:Y:S03]  /*4fe0*/  MUFU.EX2 R104, R104 ;  /* 0x0000006800687308 */ /* 0x000fe60000000800 */
[----:B------:R-:W-:Y:S01]  /*4ff0*/  FSEL R119, R119, RZ, P0 ;  /* 0x000000ff77777208 */ /* 0x000fe20000000000 */
[----:B------:R-:W1:Y:S01]  /*5000*/  LDSM.16.MT88.4 R68, [R109] ;  /* 0x000000006d44783b */ /* 0x000e620000004200 */
[----:B------:R-:W-:Y:S02]  /*5010*/  ISETP.GE.AND P0, PT, R88, R141, PT ;  /* 0x0000008d5800720c */ /* 0x000fe40003f06270 */
[----:B--2---:R-:W-:Y:S01]  /*5020*/  F2FP.BF16.F32.PACK_AB R48, R107, R108 ;  /* 0x0000006c6b30723e */ /* 0x004fe200000010ff */
[-CC-:B------:R-:W-:Y:S01]  /*5030*/  FFMA.FTZ R106, R24, R118.reuse, -R119.reuse ;  /* 0x00000076186a7223 */ /* 0x180fe20000010877 */
[-CC-:B------:R-:W-:Y:S01]  /*5040*/  FFMA.FTZ R105, R17, R118.reuse, -R119.reuse ;  /* 0x0000007611697223 */ /* 0x180fe20000010877 */
[-CC-:B------:R-:W-:Y:S01]  /*5050*/  FFMA.FTZ R102, R16, R118.reuse, -R119.reuse ;  /* 0x0000007610667223 */ /* 0x180fe20000010877 */
[-CC-:B------:R-:W-:Y:S01]  /*5060*/  FFMA.FTZ R101, R15, R118.reuse, -R119.reuse ;  /* 0x000000760f657223 */ /* 0x180fe20000010877 */
[----:B------:R-:W2:Y:S01]  /*5070*/  LDSM.16.MT88.4 R52, [R109+0x1000] ;  /* 0x001000006d34783b */ /* 0x000ea20000004200 */
[----:B------:R-:W3:Y:S01]  /*5080*/  MUFU.EX2 R103, R103 ;  /* 0x0000006700677308 */ /* 0x000ee20000000800 */
[-CC-:B------:R-:W-:Y:S01]  /*5090*/  FFMA.FTZ R98, R8, R118.reuse, -R119.reuse ;  /* 0x0000007608627223 */ /* 0x180fe20000010877 */
[-CC-:B------:R-:W-:Y:S01]  /*50a0*/  FFMA.FTZ R100, R14, R118.reuse, -R119.reuse ;  /* 0x000000760e647223 */ /* 0x180fe20000010877 */
[----:B------:R-:W4:Y:S01]  /*50b0*/  LDSM.16.MT88.4 R4, [R109+0x2000] ;  /* 0x002000006d04783b */ /* 0x000f220000004200 */
[-CC-:B------:R-:W-:Y:S01]  /*50c0*/  FFMA.FTZ R97, R13, R118.reuse, -R119.reuse ;  /* 0x000000760d617223 */ /* 0x180fe20000010877 */
[-CC-:B------:R-:W-:Y:S01]  /*50d0*/  FFMA.FTZ R99, R12, R118.reuse, -R119.reuse ;  /* 0x000000760c637223 */ /* 0x180fe20000010877 */
[-CC-:B------:R-:W-:Y:S01]  /*50e0*/  FFMA.FTZ R114, R34, R118.reuse, -R119.reuse ;  /* 0x0000007622727223 */ /* 0x180fe20000010877 */
[----:B------:R-:W5:Y:S01]  /*50f0*/  LDSM.16.MT88.4 R8, [R122+0x6400] ;  /* 0x006400007a08783b */ /* 0x000f620000004200 */
[----:B------:R-:W-:Y:S01]  /*5100*/  MUFU.EX2 R106, R106 ;  /* 0x0000006a006a7308 */ /* 0x000fe20000000800 */
[-CC-:B------:R-:W-:Y:S01]  /*5110*/  FFMA.FTZ R115, R33, R118.reuse, -R119.reuse ;  /* 0x0000007621737223 */ /* 0x180fe20000010877 */
[-CC-:B------:R-:W-:Y:S01]  /*5120*/  FFMA.FTZ R116, R32, R118.reuse, -R119.reuse ;  /* 0x0000007620747223 */ /* 0x180fe20000010877 */
[----:B------:R-:W5:Y:S01]  /*5130*/  LDSM.16.MT88.4 R12, [R122+0x7400] ;  /* 0x007400007a0c783b */ /* 0x000f620000004200 */
[-CC-:B------:R-:W-:Y:S01]  /*5140*/  FFMA.FTZ R117, R31, R118.reuse, -R119.reuse ;  /* 0x000000761f757223 */ /* 0x180fe20000010877 */
[-CC-:B------:R-:W-:Y:S01]  /*5150*/  FFMA.FTZ R124, R124, R118.reuse, -R119.reuse ;  /* 0x000000767c7c7223 */ /* 0x180fe20000010877 */
[--C-:B------:R-:W-:Y:S01]  /*5160*/  FFMA.FTZ R123, R123, R118, -R119.reuse ;  /* 0x000000767b7b7223 */ /* 0x100fe20000010877 */
[----:B------:R-:W5:Y:S01]  /*5170*/  LDSM.16.MT88.4 R16, [R109+0x400] ;  /* 0x000400006d10783b */ /* 0x000f620000004200 */
[----:B------:R-:W1:Y:S01]  /*5180*/  MUFU.EX2 R105, R105 ;  /* 0x0000006900697308 */ /* 0x000e620000000800 */
[----:B---3--:R-:W-:Y:S01]  /*5190*/  F2FP.BF16.F32.PACK_AB R50, R103, R104 ;  /* 0x000000686732723e */ /* 0x008fe200000010ff */
[----:B------:R-:W-:Y:S01]  /*51a0*/  FFMA.FTZ R158, R120, R118, -R119 ;  /* 0x00000076789e7223 */ /* 0x000fe20000010877 */
[----:B------:R-:W3:Y:S01]  /*51b0*/  LDSM.16.MT88.4 R24, [R109+0x1400] ;  /* 0x001400006d18783b */ /* 0x000ee20000004200 */
[----:B------:R-:W-:-:S03]  /*51c0*/  FADD.FTZ R107, R108, R107 ;  /* 0x0000006b6c6b7221 */ /* 0x000fc60000010000 */
[----:B------:R-:W-:Y:S01]  /*51d0*/  LDSM.16.MT88.4 R20, [R109+0x2400] ;  /* 0x002400006d14783b */ /* 0x000fe20000004200 */
[----:B------:R-:W2:Y:S01]  /*51e0*/  MUFU.EX2 R102, R102 ;  /* 0x0000006600667308 */ /* 0x000ea20000000800 */
[----:B------:R-:W-:Y:S02]  /*51f0*/  FADD.FTZ R107, R104, R107 ;  /* 0x0000006b686b7221 */ /* 0x000fe40000010000 */
[----:B------:R-:W-:Y:S02]  /*5200*/  LDSM.16.MT88.4 R32, [R109+0x1800] ;  /* 0x001800006d20783b */ /* 0x000fe40000004200 */
[----:B------:R-:W-:Y:S02]  /*5210*/  FADD.FTZ R103, R103, R107 ;  /* 0x0000006b67677221 */ /* 0x000fe40000010000 */
[----:B------:R-:W-:Y:S01]  /*5220*/  LDSM.16.MT88.4 R28, [R122+0x8800] ;  /* 0x008800007a1c783b */ /* 0x000fe20000004200 */
        /* <DEDUP_REMOVED lines=41> */
[----:B-1----:R-:W-:Y:S01]  /*54c0*/  F2FP.BF16.F32.PACK_AB R7, R99, R97 ;  /* 0x000000616307723e */ /* 0x002fe200000010ff */
[----:B------:R-:W-:Y:S02]  /*54d0*/  FADD.FTZ R93, R93, R95 ;  /* 0x0000005f5d5d7221 */ /* 0x000fe40000010000 */
[----:B------:R-:W-:Y:S01]  /*54e0*/  FADD.FTZ R99, R99, R100 ;  /* 0x0000006463637221 */ /* 0x000fe20000010000 */
[----:B------:R-:W-:Y:S01]  /*54f0*/  MUFU.EX2 R116, R116 ;  /* 0x0000007400747308 */ /* 0x000fe20000000800 */
[----:B-----5:R-:W-:-:S02]  /*5500*/  FADD.FTZ R93, R110, R93 ;  /* 0x0000005d6e5d7221 */ /* 0x020fc40000010000 */
[----:B------:R-:W-:Y:S01]  /*5510*/  HMMA.16816.F32.BF16 R80, R4, R8, R80 ;  /* 0x000000080450723c */ /* 0x000fe20000041850 */
[----:B---3--:R-:W-:-:S04]  /*5520*/  FADD.FTZ R99, R114, R99 ;  /* 0x0000006372637221 */ /* 0x008fc80000010000 */
        /* <DEDUP_REMOVED lines=26> */
[----:B------:R-:W-:Y:S01]  /*56d0*/  F2FP.BF16.F32.PACK_AB R6, R113, R112 ;  /* 0x000000707106723e */ /* 0x000fe200000010ff */
[----:B------:R-:W-:Y:S01]  /*56e0*/  FADD.FTZ R111, R111, R93 ;  /* 0x0000005d6f6f7221 */ /* 0x000fe20000010000 */
[C---:B--2---:R-:W-:Y:S01]  /*56f0*/  F2FP.BF16.F32.PACK_AB R5, R115.reuse, R114 ;  /* 0x000000727305723e */ /* 0x044fe200000010ff */
        /* <DEDUP_REMOVED lines=31> */
[C---:B------:R-:W-:Y:S01]  /*58f0*/  F2FP.BF16.F32.PACK_AB R6, R159.reuse, R134 ;  /* 0x000000869f06723e */ /* 0x040fe200000010ff */
[----:B------:R-:W-:Y:S01]  /*5900*/  FADD.FTZ R159, R159, R113 ;  /* 0x000000719f9f7221 */ /* 0x000fe20000010000 */
[----:B------:R-:W-:-:S02]  /*5910*/  F2FP.BF16.F32.PACK_AB R5, R123, R124 ;  /* 0x0000007c7b05723e */ /* 0x000fc400000010ff */
        /* <DEDUP_REMOVED lines=20> */
[----:B------:R-:W-:Y:S01]  /*5a60*/  ISETP.NE.U32.AND P6, PT, R160, RZ, PT ;  /* 0x000000ffa000720c */ /* 0x000fe20003fc5070 */
[----:B------:R-:W-:Y:S01]  /*5a70*/  IMAD.MOV.U32 R148, RZ, RZ, R89 ;  /* 0x000000ffff947224 */ /* 0x000fe200078e0059 */
[----:B------:R-:W-:Y:S02]  /*5a80*/  IADD3 R84, PT, PT, R91, R84, R130 ;  /* 0x000000545b547210 */ /* 0x000fe40007ffe082 */
[----:B------:R-:W-:Y:S02]  /*5a90*/  ISETP.NE.AND.EX P6, PT, R161, RZ, PT, P6 ;  /* 0x000000ffa100720c */ /* 0x000fe40003fc5360 */
[----:B------:R-:W-:Y:S01]  /*5aa0*/  IADD3 R84, PT, PT, -R92, R84, -R85 ;  /* 0x000000545c547210 */ /* 0x000fe20007ffe955 */
[----:B------:R-:W-:-:S03]  /*5ab0*/  IMAD.MOV.U32 R85, RZ, RZ, R87 ;  /* 0x000000ffff557224 */ /* 0x000fc600078e0057 */
[----:B------:R-:W-:Y:S01]  /*5ac0*/  IADD3 R147, PT, PT, R84, 0x88, -R90 ;  /* 0x0000008854937810 */ /* 0x000fe20007ffe85a */
[----:B------:R-:W-:-:S07]  /*5ad0*/  IMAD.MOV.U32 R84, RZ, RZ, R86 ;  /* 0x000000ffff547224 */ /* 0x000fce00078e0056 */
.L_x_9544:
        /* <DEDUP_REMOVED lines=80> */
.L_x_9539:
[----:B------:R-:W-:Y:S05]  /*5fe0*/  BSYNC.RECONVERGENT B0 ;  /* 0x0000000000007941 */ /* 0x000fea0003800200 */
.L_x_9538:
        /* <DEDUP_REMOVED lines=17> */
[--C-:B------:R-:W-:Y:S02]  /*6100*/  SHF.R.U32.HI R130, RZ, 0x1, R129.reuse ;  /* 0x00000001ff827819 */ /* 0x100fe40000011681 */
[----:B------:R-:W-:Y:S02]  /*6110*/  ISETP.GE.AND P3, PT, R4, R149, PT ;  /* 0x000000950400720c */ /* 0x000fe40003f66270 */
[----:B------:R-:W-:Y:S01]  /*6120*/  LEA R4, P0, R137, R156, 0x1 ;  /* 0x0000009c89047211 */ /* 0x000fe200078008ff */
[----:B------:R-:W-:Y:S01]  /*6130*/  IMAD.U32 R132, RZ, RZ, UR6 ;  /* 0x00000006ff847e24 */ /* 0x000fe2000f8e00ff */
[----:B------:R-:W-:Y:S02]  /*6140*/  SHF.L.U32 R128, R129, 0x2, RZ ;  /* 0x0000000281807819 */ /* 0x000fe400000006ff */
        /* <DEDUP_REMOVED lines=92> */
[C---:B---3--:R-:W-:Y:S08]  /*6710*/  HMMA.16816.F32.BF16 R4, R88.reuse, R96, R4 ;  /* 0x000000605804723c */ /* 0x048ff00000041804 */
[C---:B------:R-:W-:Y:S01]  /*6720*/  HMMA.16816.F32.BF16 R8, R88.reuse, R98, R8 ;  /* 0x000000625808723c */ /* 0x040fe20000041808 */
[----:B------:R-:W3:Y:S07]  /*6730*/  LDSM.16.M88.4 R96, [R86+0x4800] ;  /* 0x004800005660783b */ /* 0x000eee0000000200 */
[C---:B------:R-:W-:Y:S08]  /*6740*/  HMMA.16816.F32.BF16 R12, R88.reuse, R112, R12 ;  /* 0x00000070580c723c */ /* 0x040ff0000004180c */
[C---:B------:R-:W-:Y:S01]  /*6750*/  HMMA.16816.F32.BF16 R16, R88.reuse, R114, R16 ;  /* 0x000000725810723c */ /* 0x040fe20000041810 */
[----:B------:R-:W-:Y:S06]  /*6760*/  LDSM.16.M88.4 R112, [R124+0x2000] ;  /* 0x002000007c70783b */ /* 0x000fec0000000200 */
[----:B------:R-:W2:Y:S01]  /*6770*/  LDSM.16.M88.4 R124, [R135+0x5000] ;  /* 0x00500000877c783b */ /* 0x000ea20000000200 */
[C---:B------:R-:W-:Y:S08]  /*6780*/  HMMA.16816.F32.BF16 R20, R88.reuse, R116, R20 ;  /* 0x000000745814723c */ /* 0x040ff00000041814 */
[C---:B------:R-:W-:Y:S01]  /*6790*/  HMMA.16816.F32.BF16 R24, R88.reuse, R118, R24 ;  /* 0x000000765818723c */ /* 0x040fe20000041818 */
[----:B------:R-:W-:Y:S07]  /*67a0*/  LDSM.16.M88.4 R116, [R87+0x2000] ;  /* 0x002000005774783b */ /* 0x000fee0000000200 */
[C---:B----4-:R-:W-:Y:S08]  /*67b0*/  HMMA.16816.F32.BF16 R28, R88.reuse, R100, R28 ;  /* 0x00000064581c723c */ /* 0x050ff0000004181c */
[----:B------:R-:W-:Y:S01]  /*67c0*/  HMMA.16816.F32.BF16 R32, R88, R102, R32 ;  /* 0x000000665820723c */ /* 0x000fe20000041820 */
[----:B------:R-:W4:Y:S06]  /*67d0*/  LDSM.16.M88.4 R88, [R135+0x5400] ;  /* 0x005400008758783b */ /* 0x000f2c0000000200 */
[----:B------:R-:W4:Y:S01]  /*67e0*/  LDSM.16.M88.4 R100, [R135+0x5800] ;  /* 0x005800008764783b */ /* 0x000f220000000200 */
[C---:B-1----:R-:W-:Y:S08]  /*67f0*/  HMMA.16816.F32.BF16 R4, R104.reuse, R120, R4 ;  /* 0x000000786804723c */ /* 0x042ff00000041804 */
[C---:B------:R-:W-:Y:S01]  /*6800*/  HMMA.16816.F32.BF16 R8, R104.reuse, R122, R8 ;  /* 0x0000007a6808723c */ /* 0x040fe20000041808 */
[----:B------:R-:W-:Y:S07]  /*6810*/  LDSM.16.M88.4 R120, [R86+0x5000] ;  /* 0x005000005678783b */ /* 0x000fee0000000200 */
[C---:B-----5:R-:W-:Y:S08]  /*6820*/  HMMA.16816.F32.BF16 R12, R104.reuse, R92, R12 ;  /* 0x0000005c680c723c */ /* 0x060ff0000004180c */
[C---:B------:R-:W-:Y:S01]  /*6830*/  HMMA.16816.F32.BF16 R16, R104.reuse, R94, R16 ;  /* 0x0000005e6810723c */ /* 0x040fe20000041810 */
[----:B------:R-:W1:Y:S07]  /*6840*/  LDSM.16.M88.4 R92, [R135+0x5c00] ;  /* 0x005c0000875c783b */ /* 0x000e6e0000000200 */
[C---:B---3--:R-:W-:Y:S08]  /*6850*/  HMMA.16816.F32.BF16 R20, R104.reuse, R96, R20 ;  /* 0x000000606814723c */ /* 0x048ff00000041814 */
[C---:B------:R-:W-:Y:S08]  /*6860*/  HMMA.16816.F32.BF16 R24, R104.reuse, R98, R24 ;  /* 0x000000626818723c */ /* 0x040ff00000041818 */
[C---:B------:R-:W-:Y:S08]  /*6870*/  HMMA.16816.F32.BF16 R28, R104.reuse, R108, R28 ;  /* 0x0000006c681c723c */ /* 0x040ff0000004181c */
[----:B------:R-:W-:Y:S08]  /*6880*/  HMMA.16816.F32.BF16 R32, R104, R110, R32 ;  /* 0x0000006e6820723c */ /* 0x000ff00000041820 */
[C---:B--2---:R-:W-:Y:S08]  /*6890*/  HMMA.16816.F32.BF16 R4, R112.reuse, R124, R4 ;  /* 0x0000007c7004723c */ /* 0x044ff00000041804 */
[C---:B------:R-:W-:Y:S08]  /*68a0*/  HMMA.16816.F32.BF16 R8, R112.reuse, R126, R8 ;  /* 0x0000007e7008723c */ /* 0x040ff00000041808 */
[C---:B----4-:R-:W-:Y:S08]  /*68b0*/  HMMA.16816.F32.BF16 R12, R112.reuse, R88, R12 ;  /* 0x00000058700c723c */ /* 0x050ff0000004180c */
[C---:B------:R-:W-:Y:S01]  /*68c0*/  HMMA.16816.F32.BF16 R16, R112.reuse, R90, R16 ;  /* 0x0000005a7010723c */ /* 0x040fe20000041810 */
[----:B------:R-:W2:Y:S07]  /*68d0*/  LDSM.16.M88.4 R88, [R86+0x5400] ;  /* 0x005400005658783b */ /* 0x000eae0000000200 */
[C---:B------:R-:W-:Y:S08]  /*68e0*/  HMMA.16816.F32.BF16 R20, R112.reuse, R100, R20 ;  /* 0x000000647014723c */ /* 0x040ff00000041814 */
[C---:B------:R-:W-:Y:S08]  /*68f0*/  HMMA.16816.F32.BF16 R24, R112.reuse, R102, R24 ;  /* 0x000000667018723c */ /* 0x040ff00000041818 */
[C---:B-1----:R-:W-:Y:S08]  /*6900*/  HMMA.16816.F32.BF16 R28, R112.reuse, R92, R28 ;  /* 0x0000005c701c723c */ /* 0x042ff0000004181c */
        /* <DEDUP_REMOVED lines=22> */
[-C--:B------:R-:W-:Y:S07]  /*6a70*/  FMUL.FTZ R18, R18, R163.reuse ;  /* 0x000000a312127220 */ /* 0x080fee0000410000 */
        /* <DEDUP_REMOVED lines=15> */
[C---:B------:R-:W-:Y:S09]  /*6b70*/  HMMA.16816.F32.BF16 R24, R116.reuse, R6, R24 ;  /* 0x000000067418723c */ /* 0x040ff20000041818 */
[----:B------:R4:W1:Y:S01]  /*6b80*/  MUFU.TANH R112, R16 ;  /* 0x0000001000707308 */ /* 0x0008620000002400 */
[-C--:B------:R-:W-:Y:S01]  /*6b90*/  FMUL.FTZ R5, R21, R163.reuse ;  /* 0x000000a315057220 */ /* 0x080fe20000410000 */
[-C--:B--2---:R-:W-:Y:S01]  /*6ba0*/  FMUL.FTZ R14, R22, R163.reuse ;  /* 0x000000a3160e7220 */ /* 0x084fe20000410000 */
[-C--:B------:R-:W-:Y:S07]  /*6bb0*/  FMUL.FTZ R20, R20, R163.reuse ;  /* 0x000000a314147220 */ /* 0x080fee0000410000 */
[----:B------:R4:W2:Y:S01]  /*6bc0*/  MUFU.TANH R113, R17 ;  /* 0x0000001100717308 */ /* 0x0008a20000002400 */
        /* <DEDUP_REMOVED lines=47> */
[C---:B----4-:R-:W-:Y:S01]  /*6ec0*/  VIADD R16, R146.reuse, 0xffffff80 ;  /* 0xffffff8092107836 */ /* 0x050fe20000000000 */
[----:B------:R-:W2:Y:S01]  /*6ed0*/  LD.E R18, desc[UR4][R2.64+0x170] ;  /* 0x0001700402127980 */ /* 0x000ea2000c101900 */
[----:B------:R-:W-:Y:S03]  /*6ee0*/  IADD3 R7, PT, PT, R146, -0x40, RZ ;  /* 0xffffffc092077810 */ /* 0x000fe60007ffe0ff */
[----:B------:R-:W-:Y:S01]  /*6ef0*/  IABS R8, R16 ;  /* 0x0000001000087213 */ /* 0x000fe20000000000 */
[----:B------:R-:W3:Y:S01]  /*6f00*/  LD.E.64 R22, desc[UR4][R2.64+0x20] ;  /* 0x0000200402167980 */ /* 0x000ee2000c101b00 */
        /* <DEDUP_REMOVED lines=33> */
[C---:B------:R-:W-:Y:S02]  /*7120*/  ISETP.NE.AND P1, PT, R18.reuse, RZ, PT ;  /* 0x000000ff1200720c */ /* 0x040fe40003f25270 */
        /* <DEDUP_REMOVED lines=24> */
.L_x_9543:
[----:B------:R-:W-:Y:S05]  /*72b0*/  BSYNC.RECONVERGENT B0 ;  /* 0x0000000000007941 */ /* 0x000fea0003800200 */
.L_x_9542:
[--C-:B------:R-:W-:Y:S01]  /*72c0*/  @!P5 IMAD.MOV.U32 R8, RZ, RZ, R143.reuse ;  /* 0x000000ffff08d224 */ /* 0x100fe200078e008f */
[CC--:B----4-:R-:W-:Y:S01]  /*72d0*/  @!P5 LEA R16, P1, R139.reuse, R143.reuse, 0x1 ;  /* 0x0000008f8b10d211 */ /* 0x0d0fe200078208ff */
        /* <DEDUP_REMOVED lines=16> */
[C---:B--2---:R-:W-:Y:S04]  /*73e0*/  @!P3 LEA R8, P1, R139.reuse, R143, 0x1 ;  /* 0x0000008f8b08b211 */ /* 0x044fe800078208ff */
[----:B------:R-:W-:Y:S01]  /*73f0*/  @!P3 LEA.HI.X R9, R139, R142, R140, 0x1, P1 ;  /* 0x0000008e8b09b211 */ /* 0x000fe200008f0c8c */
[----:B----4-:R-:W-:Y:S02]  /*7400*/  @!P3 IMAD.MOV.U32 R18, RZ, RZ, R143 ;  /* 0x000000ffff12b224 */ /* 0x010fe400078e008f */
        /* <DEDUP_REMOVED lines=22> */
.L_x_9541:
[----:B------:R-:W-:Y:S05]  /*7570*/  BSYNC.RECONVERGENT B1 ;  /* 0x0000000000017941 */ /* 0x000fea0003800200 */
.L_x_9540:
[----:B------:R-:W2:Y:S01]  /*7580*/  LD.E R88, desc[UR4][R2.64+0xdc] ;  /* 0x0000dc0402587980 */ /* 0x000ea2000c101900 */
[C---:B---3--:R-:W-:Y:S02]  /*7590*/  IADD3 R11, PT, PT, R147.reuse, -0x18, RZ ;  /* 0xffffffe8930b7810 */ /* 0x048fe40007ffe0ff */
[C---:B------:R-:W-:Y:S02]  /*75a0*/  IADD3 R8, PT, PT, R147.reuse, -0x1, RZ ;  /* 0xffffffff93087810 */ /* 0x040fe40007ffe0ff */
[----:B------:R-:W-:Y:S02]  /*75b0*/  IABS R11, R11 ;  /* 0x0000000b000b7213 */ /* 0x000fe40000000000 */
[----:B------:R-:W-:Y:S02]  /*75c0*/  IABS R8, R8 ;  /* 0x0000000800087213 */ /* 0x000fe40000000000 */
[C---:B------:R-:W-:Y:S02]  /*75d0*/  IADD3 R116, PT, PT, R147.reuse, -0x19, RZ ;  /* 0xffffffe793747810 */ /* 0x040fe40007ffe0ff */
[----:B------:R-:W-:Y:S02]  /*75e0*/  I2FP.F32.S32 R11, R11 ;  /* 0x0000000b000b7245 */ /* 0x000fe40000201400 */
[----:B------:R-:W-:Y:S02]  /*75f0*/  I2FP.F32.S32 R8, R8 ;  /* 0x0000000800087245 */ /* 0x000fe40000201400 */
[----:B------:R-:W-:Y:S01]  /*7600*/  IABS R116, R116 ;  /* 0x0000007400747213 */ /* 0x000fe20000000000 */
[CC--:B-1--4-:R-:W-:Y:S01]  /*7610*/  FFMA.FTZ R33, -R0.reuse, R11.reuse, R12 ;  /* 0x0000000b00217223 */ /* 0x0d2fe2000001010c */
[C---:B------:R-:W-:Y:S01]  /*7620*/  FFMA.FTZ R115, -R0.reuse, R11, R115 ;  /* 0x0000000b00737223 */ /* 0x040fe20000010173 */
[C---:B------:R-:W-:Y:S01]  /*7630*/  FFMA.FTZ R97, -R0.reuse, R8, R97 ;  /* 0x0000000800617223 */ /* 0x040fe20000010161 */
[----:B------:R-:W-:Y:S02]  /*7640*/  I2FP.F32.S32 R116, R116 ;  /* 0x0000007400747245 */ /* 0x000fe40000201400 */
[C---:B------:R-:W-:Y:S02]  /*7650*/  IADD3 R7, PT, PT, R147.reuse, -0x8, RZ ;  /* 0xfffffff893077810 */ /* 0x040fe40007ffe0ff */
[C---:B------:R-:W-:Y:S01]  /*7660*/  IADD3 R8, PT, PT, R147.reuse, -0x9, RZ ;  /* 0xfffffff793087810 */ /* 0x040fe20007ffe0ff */
[CC--:B------:R-:W-:Y:S01]  /*7670*/  FFMA.FTZ R32, -R0.reuse, R116.reuse, R13 ;  /* 0x0000007400207223 */ /* 0x0c0fe2000001010d */
[C---:B------:R-:W-:Y:S01]  /*7680*/  IADD3 R11, PT, PT, R147.reuse, -0x21, RZ ;  /* 0xffffffdf930b7810 */ /* 0x040fe20007ffe0ff */
[C---:B------:R-:W-:Y:S01]  /*7690*/  FFMA.FTZ R116, -R0.reuse, R116, R4 ;  /* 0x0000007400747223 */ /* 0x040fe20000010104 */
[----:B------:R-:W-:Y:S02]  /*76a0*/  IABS R9, R147 ;  /* 0x0000009300097213 */ /* 0x000fe40000000000 */
[C---:B------:R-:W-:Y:S02]  /*76b0*/  IADD3 R119, PT, PT, R147.reuse, -0x20, RZ ;  /* 0xffffffe093777810 */ /* 0x040fe40007ffe0ff */
[C---:B------:R-:W-:Y:S02]  /*76c0*/  IADD3 R15, PT, PT, R147.reuse, -0x11, RZ ;  /* 0xffffffef930f7810 */ /* 0x040fe40007ffe0ff */
[----:B------:R-:W-:Y:S02]  /*76d0*/  IABS R7, R7 ;  /* 0x0000000700077213 */ /* 0x000fe40000000000 */
[C---:B------:R-:W-:Y:S02]  /*76e0*/  IADD3 R16, PT, PT, R147.reuse, -0x10, RZ ;  /* 0xfffffff093107810 */ /* 0x040fe40007ffe0ff */
[----:B------:R-:W-:Y:S02]  /*76f0*/  IABS R8, R8 ;  /* 0x0000000800087213 */ /* 0x000fe40000000000 */
[----:B------:R-:W-:Y:S02]  /*7700*/  IABS R11, R11 ;  /* 0x0000000b000b7213 */ /* 0x000fe40000000000 */
[C---:B------:R-:W-:Y:S02]  /*7710*/  IADD3 R13, PT, PT, R147.reuse, -0x41, RZ ;  /* 0xffffffbf930d7810 */ /* 0x040fe40007ffe0ff */
[C---:B------:R-:W-:Y:S02]  /*7720*/  IADD3 R4, PT, PT, R147.reuse, -0x29, RZ ;  /* 0xffffffd793047810 */ /* 0x040fe40007ffe0ff */
[----:B------:R-:W-:Y:S02]  /*7730*/  I2FP.F32.S32 R9, R9 ;  /* 0x0000000900097245 */ /* 0x000fe40000201400 */
[----:B------:R-:W-:Y:S02]  /*7740*/  IABS R119, R119 ;  /* 0x0000007700777213 */ /* 0x000fe40000000000 */
[----:B------:R-:W-:Y:S01]  /*7750*/  IABS R15, R15 ;  /* 0x0000000f000f7213 */ /* 0x000fe20000000000 */
[C---:B------:R-:W-:Y:S01]  /*7760*/  FFMA.FTZ R96, -R0.reuse, R9, R96 ;  /* 0x0000000900607223 */ /* 0x040fe20000010160 */
[----:B------:R-:W-:Y:S02]  /*7770*/  I2FP.F32.S32 R7, R7 ;  /* 0x0000000700077245 */ /* 0x000fe40000201400 */
[----:B------:R-:W-:Y:S02]  /*7780*/  IABS R16, R16 ;  /* 0x0000001000107213 */ /* 0x000fe40000000000 */
[----:B------:R-:W-:Y:S01]  /*7790*/  I2FP.F32.S32 R8, R8 ;  /* 0x0000000800087245 */ /* 0x000fe20000201400 */
[C---:B------:R-:W-:Y:S01]  /*77a0*/  FFMA.FTZ R10, -R0.reuse, R7, R87 ;  /* 0x00000007000a7223 */ /* 0x040fe20000010157 */
[----:B------:R-:W-:Y:S01]  /*77b0*/  I2FP.F32.S32 R11, R11 ;  /* 0x0000000b000b7245 */ /* 0x000fe20000201400 */
[C---:B------:R-:W-:Y:S01]  /*77c0*/  FFMA.FTZ R7, -R0.reuse, R7, R100 ;  /* 0x0000000700077223 */ /* 0x040fe20000010164 */
[----:B------:R-:W-:Y:S01]  /*77d0*/  IABS R13, R13 ;  /* 0x0000000d000d7213 */ /* 0x000fe20000000000 */
[C---:B------:R-:W-:Y:S01]  /*77e0*/  FFMA.FTZ R9, -R0.reuse, R8, R93 ;  /* 0x0000000800097223 */ /* 0x040fe2000001015d */
[----:B------:R-:W-:Y:S01]  /*77f0*/  IABS R4, R4 ;  /* 0x0000000400047213 */ /* 0x000fe20000000000 */
[CC--:B------:R-:W-:Y:S01]  /*7800*/  FFMA.FTZ R120, -R0.reuse, R11.reuse, R120 ;  /* 0x0000000b00787223 */ /* 0x0c0fe20000010178 */
[----:B------:R-:W-:Y:S01]  /*7810*/  IADD3 R12, PT, PT, R147, -0x28, RZ ;  /* 0xffffffd8930c7810 */ /* 0x000fe20007ffe0ff */
[C---:B------:R-:W-:Y:S01]  /*7820*/  FFMA.FTZ R113, -R0.reuse, R11, R113 ;  /* 0x0000000b00717223 */ /* 0x040fe20000010171 */
[----:B------:R-:W-:Y:S01]  /*7830*/  I2FP.F32.S32 R119, R119 ;  /* 0x0000007700777245 */ /* 0x000fe20000201400 */
[C---:B------:R-:W-:Y:S01]  /*7840*/  FFMA.FTZ R8, -R0.reuse, R8, R101 ;  /* 0x0000000800087223 */ /* 0x040fe20000010165 */
        /* <DEDUP_REMOVED lines=9> */
[----:B------:R-:W-:Y:S01]  /*78e0*/  FMNMX3.FTZ R14, R85, R10, R9, !PT ;  /* 0x0000000a550e7276 */ /* 0x000fe20007810009 */
[C---:B------:R-:W-:Y:S01]  /*78f0*/  FFMA.FTZ R94, -R0.reuse, R11, R94 ;  /* 0x0000000b005e7223 */ /* 0x040fe2000001015e */
[----:B------:R-:W-:Y:S01]  /*7900*/  I2FP.F32.S32 R12, R12 ;  /* 0x0000000c000c7245 */ /* 0x000fe20000201400 */
[CC--:B------:R-:W-:Y:S01]  /*7910*/  FFMA.FTZ R123, -R0.reuse, R4.reuse, R123 ;  /* 0x00000004007b7223 */ /* 0x0c0fe2000001017b */
[C---:B------:R-:W-:Y:S01]  /*7920*/  FFMA.FTZ R117, -R0.reuse, R4, R5 ;  /* 0x0000000400757223 */ /* 0x040fe20000010105 */
[C---:B------:R-:W-:Y:S01]  /*7930*/  IADD3 R11, PT, PT, R147.reuse, -0x30, RZ ;  /* 0xffffffd0930b7810 */ /* 0x040fe20007ffe0ff */
[C---:B------:R-:W-:Y:S01]  /*7940*/  FFMA.FTZ R108, -R0.reuse, R15, R108 ;  /* 0x0000000f006c7223 */ /* 0x040fe2000001016c */
[C---:B------:R-:W-:Y:S01]  /*7950*/  IADD3 R4, PT, PT, R147.reuse, -0x31, RZ ;  /* 0xffffffcf93047810 */ /* 0x040fe20007ffe0ff */
[----:B------:R-:W-:Y:S01]  /*7960*/  FFMA.FTZ R118, -R0, R12, R6 ;  /* 0x0000000c00767223 */ /* 0x000fe20000010106 */
[----:B------:R-:W-:Y:S01]  /*7970*/  FMNMX3.FTZ R14, R14, R99, R98, !PT ;  /* 0x000000630e0e7276 */ /* 0x000fe20007810062 */
[----:B------:R-:W-:Y:S01]  /*7980*/  FFMA.FTZ R109, -R0, R16, R109 ;  /* 0x00000010006d7223 */ /* 0x000fe2000001016d */
[----:B------:R-:W-:Y:S01]  /*7990*/  FMNMX3.FTZ R13, R84, R96, R97, !PT ;  /* 0x00000060540d7276 */ /* 0x000fe20007810061 */
[----:B------:R-:W-:Y:S01]  /*79a0*/  FFMA.FTZ R124, -R0, R12, R124 ;  /* 0x0000000c007c7223 */ /* 0x000fe2000001017c */
        /* <DEDUP_REMOVED lines=150> */
[----:B------:R-:W-:Y:S01]  /*8310*/  ISETP.GT.AND P0, PT, R148, R141, PT ;  /* 0x0000008d9400720c */ /* 0x000fe20003f04270 */
        /* <DEDUP_REMOVED lines=148> */
.L_x_9537:
        /* <DEDUP_REMOVED lines=11> */
.L_x_9558:
        /* <DEDUP_REMOVED lines=140> */
.L_x_9547:
[----:B------:R-:W-:Y:S05]  /*95d0*/  BSYNC.RECONVERGENT B0 ;  /* 0x0000000000007941 */ /* 0x000fea0003800200 */
.L_x_9546:
        /* <DEDUP_REMOVED lines=26> */
.L_x_9549:
[----:B------:R-:W-:Y:S05]  /*9780*/  BSYNC.RECONVERGENT B0 ;  /* 0x0000000000007941 */ /* 0x000fea0003800200 */
.L_x_9548:
        /* <DEDUP_REMOVED lines=14> */
.L_x_9551:
[----:B------:R-:W-:Y:S05]  /*9870*/  BSYNC.RECONVERGENT B0 ;  /* 0x0000000000007941 */ /* 0x000fea0003800200 */
.L_x_9550:
        /* <DEDUP_REMOVED lines=14> */
.L_x_9553:
[----:B------:R-:W-:Y:S05]  /*9960*/  BSYNC.RECONVERGENT B0 ;  /* 0x0000000000007941 */ /* 0x000fea0003800200 */
.L_x_9552:
[----:B---3--:R-:W-:Y:S02]  /*9970*/  MOV R8, R144 ;  /* 0x0000009000087202 */ /* 0x008fe40000000f00 */
[----:B------:R-:W-:-:S04]  /*9980*/  MOV R9, 0x0 ;  /* 0x0000000000097802 */ /* 0x000fc80000000f00 */
[----:B-12-45:R-:W-:Y:S05]  /*9990*/  @P6 RET.REL.NODEC R8 `(_ZN5flash24flash_fwd_splitkv_kernelI23Flash_fwd_kernel_traitsILi96ELi64ELi64ELi4ELb0ELb0EN7cutlass10bfloat16_tE19Flash_kernel_traitsILi96ELi64ELi64ELi4ES3_EELb0ELb0ELb1ELb0ELb0ELb1ELb1ELb0EEEvNS_16Flash_fwd_paramsE) ;  /* 0xffffff6408986950 */ /* 0x036fea0003c3ffff */
        /* <DEDUP_REMOVED lines=11> */
[----:B-1----:R-:W-:Y:S05]  /*9a50*/  @P0 RET.REL.NODEC R2 `(_ZN5flash24flash_fwd_splitkv_kernelI23Flash_fwd_kernel_traitsILi96ELi64ELi64ELi4ELb0ELb0EN7cutlass10bfloat16_tE19Flash_kernel_traitsILi96ELi64ELi64ELi4ES3_EELb0ELb0ELb1ELb0ELb0ELb1ELb1ELb0EEEvNS_16Flash_fwd_paramsE) ;  /* 0xffffff6402680950 */ /* 0x002fea0003c3ffff */
[----:B------:R-:W-:Y:S01]  /*9a60*/  LEA R2, P0, R129, R60, 0x2 ;  /* 0x0000003c81027211 */ /* 0x000fe200078010ff */
[----:B------:R-:W-:-:S03]  /*9a70*/  IMAD.MOV.U32 R145, RZ, RZ, 0x0 ;  /* 0x00000000ff917424 */ /* 0x000fc600078e00ff */
[----:B------:R-:W-:-:S05]  /*9a80*/  LEA.HI.X R3, R129, R61, R52, 0x2, P0 ;  /* 0x0000003d81037211 */ /* 0x000fca00000f1434 */
[----:B------:R1:W-:Y:S02]  /*9a90*/  ST.E.128 desc[UR4][R2.64+0x4900], R4 ;  /* 0x0049000402007985 */ /* 0x0003e4000c101d04 */
[----:B-1----:R-:W-:Y:S05]  /*9aa0*/  RET.REL.NODEC R144 `(_ZN5flash24flash_fwd_splitkv_kernelI23Flash_fwd_kernel_traitsILi96ELi64ELi64ELi4ELb0ELb0EN7cutlass10bfloat16_tE19Flash_kernel_traitsILi96ELi64ELi64ELi4ES3_EELb0ELb0ELb1ELb0ELb0ELb1ELb1ELb0EEEvNS_16Flash_fwd_paramsE) ;  /* 0xffffff6490547950 */ /* 0x002fea0003c3ffff */
.L_x_9545:
[----:B------:R-:W-:Y:S01]  /*9ab0*/  MOV R4, 0x1f ;  /* 0x0000001f00047802 */ /* 0x000fe20000000f00 */
[----:B------:R-:W-:Y:S01]  /*9ac0*/  IMAD.MOV.U32 R5, RZ, RZ, 0x2 ;  /* 0x00000002ff057424 */ /* 0x000fe200078e00ff */
[----:B------:R-:W-:Y:S01]  /*9ad0*/  MOV R7, R159 ;  /* 0x0000009f00077202 */ /* 0x000fe20000000f00 */
[----:B------:R-:W-:-:S07]  /*9ae0*/  IMAD.MOV.U32 R6, RZ, RZ, -0x1 ;  /* 0xffffffffff067424 */ /* 0x000fce00078e00ff */
[----:B-1---5:R-:W-:Y:S05]  /*9af0*/  WARPSYNC.COLLECTIVE R6, `(.L_x_9554) ;  /* 0x0000000006087348 */ /* 0x022fea0003c00000 */
[----:B------:R2:W3:Y:S02]  /*9b00*/  SHFL.BFLY P0, R4, R7, R5, R4 ;  /* 0x0c00000507047389 */ /* 0x0004e40000000004 */
[----:B-123-5:R-:W-:Y:S05]  /*9b10*/  ENDCOLLECTIVE ;  /* 0x000000000000791b */ /* 0x02efea0003800000 */
.L_x_9554:
        /* <DEDUP_REMOVED lines=8> */
.L_x_9555:
[----:B------:R-:W-:Y:S01]  /*9ba0*/  MOV R8, R4 ;  /* 0x0000000400087202 */ /* 0x000fe20000000f00 */
[----:B------:R-:W-:Y:S01]  /*9bb0*/  IMAD.MOV.U32 R7, RZ, RZ, R158 ;  /* 0x000000ffff077224 */ /* 0x000fe200078e009e */
[----:B------:R-:W-:Y:S02]  /*9bc0*/  MOV R4, 0x1f ;  /* 0x0000001f00047802 */ /* 0x000fe40000000f00 */
[----:B------:R-:W-:-:S07]  /*9bd0*/  MOV R5, 0x2 ;  /* 0x0000000200057802 */ /* 0x000fce0000000f00 */
[----:B------:R-:W-:Y:S05]  /*9be0*/  WARPSYNC.COLLECTIVE R6, `(.L_x_9556) ;  /* 0x0000000006087348 */ /* 0x000fea0003c00000 */
[----:B------:R1:W2:Y:S02]  /*9bf0*/  SHFL.BFLY P0, R4, R7, R5, R4 ;  /* 0x0c00000507047389 */ /* 0x0002a40000000004 */
[----:B-12---:R-:W-:Y:S05]  /*9c00*/  ENDCOLLECTIVE ;  /* 0x000000000000791b */ /* 0x006fea0003800000 */
.L_x_9556:
[----:B------:R-:W-:Y:S01]  /*9c10*/  FADD.FTZ R158, R4, R158 ;  /* 0x0000009e049e7221 */ /* 0x000fe20000010000 */
[----:B------:R-:W-:Y:S02]  /*9c20*/  MOV R4, 0x1f ;  /* 0x0000001f00047802 */ /* 0x000fe40000000f00 */
[----:B------:R-:W-:Y:S01]  /*9c30*/  MOV R5, 0x1 ;  /* 0x0000000100057802 */ /* 0x000fe20000000f00 */
[----:B------:R-:W-:-:S07]  /*9c40*/  IMAD.MOV.U32 R7, RZ, RZ, R158 ;  /* 0x000000ffff077224 */ /* 0x000fce00078e009e */
[----:B------:R-:W-:Y:S05]  /*9c50*/  WARPSYNC.COLLECTIVE R6, `(.L_x_9557) ;  /* 0x0000000006087348 */ /* 0x000fea0003c00000 */
[----:B------:R1:W2:Y:S02]  /*9c60*/  SHFL.BFLY P0, R4, R7, R5, R4 ;  /* 0x0c00000507047389 */ /* 0x0002a40000000004 */
[----:B-12---:R-:W-:Y:S05]  /*9c70*/  ENDCOLLECTIVE ;  /* 0x000000000000791b */ /* 0x006fea0003800000 */
.L_x_9557:
[----:B------:R-:W-:Y:S01]  /*9c80*/  FADD.FTZ R5, R159, R8 ;  /* 0x000000089f057221 */ /* 0x000fe20000010000 */
[----:B------:R-:W-:Y:S06]  /*9c90*/  BRA `(.L_x_9558) ;  /* 0xfffffff0001c7947 */ /* 0x000fec000383ffff */
.L_x_9559:
        /* <DEDUP_REMOVED lines=14> */
.L_x_11689:


//--------------------- .text._ZN5flash24flash_fwd_splitkv_kernelI23Flash_fwd_kernel_traitsILi96ELi64ELi64ELi4ELb0ELb0EN7cutlass10bfloat16_tE19Flash_kernel_traitsILi96ELi64ELi64ELi4ES3_EELb0ELb0ELb0ELb0ELb1ELb0ELb1ELb1EEEvNS_16Flash_fwd_paramsE --------------------------
	.section	.text._ZN5flash24flash_fwd_splitkv_kernelI23Flash_fwd_kernel_traitsILi96ELi64ELi64ELi4ELb0ELb0EN7cutlass10bfloat16_tE19Flash_kernel_traitsILi96ELi64ELi64ELi4ES3_EELb0ELb0ELb0ELb0ELb1ELb0ELb1ELb1EEEvNS_16Flash_fwd_paramsE,"ax",@progbits
	.align	128
        .global         _ZN5flash24flash_fwd_splitkv_kernelI23Flash_fwd_kernel_traitsILi96ELi64ELi64ELi4ELb0ELb0EN7cutlass10bfloat16_tE19Flash_kernel_traitsILi96ELi64ELi64ELi4ES3_EELb0ELb0ELb0ELb0ELb1ELb0ELb1ELb1EEEvNS_16Flash_fwd_paramsE
        .type           _ZN5flash24flash_fwd_splitkv_kernelI23Flash_fwd_kernel_traitsILi96ELi64ELi64ELi4ELb0ELb0EN7cutlass10bfloat16_tE19Flash_kernel_traitsILi96ELi64ELi64ELi4ES3_EELb0ELb0ELb0ELb0ELb1ELb0ELb1ELb1EEEvNS_16Flash_fwd_paramsE,@function
        .size           _ZN5flash24flash_fwd_splitkv_kernelI23Flash_fwd_kernel_traitsILi96ELi64ELi64ELi4ELb0ELb0EN7cutlass10bfloat16_tE19Flash_kernel_traitsILi96ELi64ELi64ELi4ES3_EELb0ELb0ELb0ELb0ELb1ELb0ELb1ELb1EEEvNS_16Flash_fwd_paramsE,(.L_x_11690 - _ZN5flash24flash_fwd_splitkv_kernelI23Flash_fwd_kernel_traitsILi96ELi64ELi64ELi4ELb0ELb0EN7cutlass10bfloat16_tE19Flash_kernel_traitsILi96ELi64ELi64ELi4ES3_EELb0ELb0ELb0ELb0ELb1ELb0ELb1ELb1EEEvNS_16Flash_fwd_paramsE)
        .other          _ZN5flash24flash_fwd_splitkv_kernelI23Flash_fwd_kernel_traitsILi96ELi64ELi64ELi4ELb0ELb0EN7cutlass10bfloat16_tE19Flash_kernel_traitsILi96ELi64ELi64ELi4ES3_EELb0ELb0ELb0ELb0ELb1ELb0ELb1ELb1EEEvNS_16Flash_fwd_paramsE,@"STO_CUDA_ENTRY STV_DEFAULT"
_ZN5flash24flash_fwd_splitkv_kernelI23Flash_fwd_kernel_traitsILi96ELi64ELi64ELi4ELb0ELb0EN7cutlass10bfloat16_tE19Flash_kernel_traitsILi96ELi64ELi64ELi4ES3_EELb0ELb0ELb0ELb0ELb1ELb0ELb1ELb1EEEvNS_16Flash_fwd_paramsE:
.text._ZN5flash24flash_fwd_splitkv_kernelI23Flash_fwd_kernel_traitsILi96ELi64ELi64ELi4ELb0ELb0EN7cutlass10bfloat16_tE19Flash_kernel_traitsILi96ELi64ELi64ELi4ES3_EELb0ELb0ELb0ELb0ELb1ELb0ELb1ELb1EEEvNS_16Flash_fwd_paramsE:
        /* <DEDUP_REMOVED lines=29> */
[----:B------:R-:W-:Y:S05]  /*01d0*/  CALL.REL.NOINC `($_ZN5flash24flash_fwd_splitkv_kernelI23Flash_fwd_kernel_traitsILi96ELi64ELi64ELi4ELb0ELb0EN7cutlass10bfloat16_tE19Flash_kernel_traitsILi96ELi64ELi64ELi4ES3_EELb0ELb0ELb0ELb0ELb1ELb0ELb1ELb1EEEvNS_16Flash_fwd_paramsE$_ZN5flash30compute_attn_1rowblock_splitkvI23Flash_fwd_kernel_traitsILi96ELi64ELi64ELi4ELb0ELb0EN7cutlass10bfloat16_tE19Flash_kernel_traitsILi96ELi64ELi64ELi4ES3_EELb0ELb0ELb0ELb0ELb1ELb0ELb1ELb1ENS_16Flash_fwd_paramsEEEvRKT8_iiiii) ;  /* 0x0000000000087944 */ /* 0x000fea0003c00000 */
[----:B------:R-:W-:Y:S05]  /*01e0*/  BSYNC.RECONVERGENT B3 ;  /* 0x0000000000037941 */ /* 0x000fea0003800200 */
.L_x_9560:
[----:B------:R-:W-:Y:S05]  /*01f0*/  EXIT ;  /* 0x000000000000794d */ /* 0x000fea0003800000 */
        .type           $_ZN5flash24flash_fwd_splitkv_kernelI23Flash_fwd_kernel_traitsILi96ELi64ELi64ELi4ELb0ELb0EN7cutlass10bfloat16_tE19Flash_kernel_traitsILi96ELi64ELi64ELi4ES3_EELb0ELb0ELb0ELb0ELb1ELb0ELb1ELb1EEEvNS_16Flash_fwd_paramsE$_ZN5flash30compute_attn_1rowblock_splitkvI23Flash_fwd_kernel_traitsILi96ELi64ELi64ELi4ELb0ELb0EN7cutlass10bfloat16_tE19Flash_kernel_traitsILi96ELi64ELi64ELi4ES3_EELb0ELb0ELb0ELb0ELb1ELb0ELb1ELb1ENS_16Flash_fwd_paramsEEEvRKT8_iiiii,@function
        .size           $_ZN5flash24flash_fwd_splitkv_kernelI23Flash_fwd_kernel_traitsILi96ELi64ELi64ELi4ELb0ELb0EN7cutlass10bfloat16_tE19Flash_kernel_traitsILi96ELi64ELi64ELi4ES3_EELb0ELb0ELb0ELb0ELb1ELb0ELb1ELb1EEEvNS_16Flash_fwd_paramsE$_ZN5flash30compute_attn_1rowblock_splitkvI23Flash_fwd_kernel_traitsILi96ELi64ELi64ELi4ELb0ELb0EN7cutlass10bfloat16_tE19Flash_kernel_traitsILi96ELi64ELi64ELi4ES3_EELb0ELb0ELb0ELb0ELb1ELb0ELb1ELb1ENS_16Flash_fwd_paramsEEEvRKT8_iiiii,(.L_x_11690 - $_ZN5flash24flash_fwd_splitkv_kernelI23Flash_fwd_kernel_traitsILi96ELi64ELi64ELi4ELb0ELb0EN7cutlass10bfloat16_tE19Flash_kernel_traitsILi96ELi64ELi64ELi4ES3_EELb0ELb0ELb0ELb0ELb1ELb0ELb1ELb1EEEvNS_16Flash_fwd_paramsE$_ZN5flash30compute_attn_1rowblock_splitkvI23Flash_fwd_kernel_traitsILi96ELi64ELi64ELi4ELb0ELb0EN7cutlass10bfloat16_tE19Flash_kernel_traitsILi96ELi64ELi64ELi4ES3_EELb0ELb0ELb0ELb0ELb1ELb0ELb1ELb1ENS_16Flash_fwd_paramsEEEvRKT8_iiiii)
$_ZN5flash24flash_fwd_splitkv_kernelI23Flash_fwd_kernel_traitsILi96ELi64ELi64ELi4ELb0ELb0EN7cutlass10bfloat16_tE19Flash_kernel_traitsILi96ELi64ELi64ELi4ES3_EELb0ELb0ELb0ELb0ELb1ELb0ELb1ELb1EEEvNS_16Flash_fwd_paramsE$_ZN5flash30compute_attn_1rowblock_splitkvI23Flash_fwd_kernel_traitsILi96ELi64ELi64ELi4ELb0ELb0EN7cutlass10bfloat16_tE19Flash_kernel_traitsILi96ELi64ELi64ELi4ES3_EELb0ELb0ELb0ELb0ELb1ELb0ELb1ELb1ENS_16Flash_fwd_paramsEEEvRKT8_iiiii:
        /* <DEDUP_REMOVED lines=39> */
.L_x_9562:
[----:B------:R-:W-:Y:S05]  /*0470*/  BSYNC.RECONVERGENT B0 ;  /* 0x0000000000007941 */ /* 0x000fea0003800200 */
.L_x_9561:
[----:B------:R-:W-:Y:S04]  /*0480*/  BSSY.RECONVERGENT B0, `(.L_x_9563) ;  /* 0x0000007000007945 */ /* 0x000fe80003800200 */
[----:B------:R-:W-:Y:S05]  /*0490*/  @!P3 BRA `(.L_x_9564) ;  /* 0x000000000014b947 */ /* 0x000fea0003800000 */
[----:B------:R-:W4:Y:S02]  /*04a0*/  LD.E.U8 R2, desc[UR4][R84.64+0x1b2] ;  /* 0x0001b20454027980 */ /* 0x000f24000c101100 */
[----:B----4-:R-:W-:-:S13]  /*04b0*/  ISETP.NE.AND P1, PT, R2, RZ, PT ;  /* 0x000000ff0200720c */ /* 0x010fda0003f25270 */
[----:B------:R-:W4:Y:S02]  /*04c0*/  @P1 LD.E R3, desc[UR4][R10.64+0x4] ;  /* 0x000004040a031980 */ /* 0x000f24000c101900 */
[----:B----45:R-:W-:-:S06]  /*04d0*/  @P1 IADD3 R92, PT, PT, R3, -R18, RZ ;  /* 0x80000012035c1210 */ /* 0x030fcc0007ffe0ff */
[----:B------:R4:W5:Y:S02]  /*04e0*/  @!P1 LD.E R92, desc[UR4][R10.64] ;  /* 0x000000040a5c9980 */ /* 0x000964000c101900 */
.L_x_9564:
[----:B------:R-:W-:Y:S05]  /*04f0*/  BSYNC.RECONVERGENT B0 ;  /* 0x0000000000007941 */ /* 0x000fea0003800200 */
.L_x_9563:
[----:B------:R-:W-:Y:S01]  /*0500*/  BSSY.RECONVERGENT B1, `(.L_x_9565) ;  /* 0x0000012000017945 */ /* 0x000fe20003800200 */
[----:B-----5:R-:W-:Y:S02]  /*0510*/  @P5 IADD3 R112, PT, PT, R0, -R7, RZ ;  /* 0x8000000700705210 */ /* 0x020fe40007ffe0ff */
[----:B------:R-:W-:Y:S01]  /*0520*/  IADD3 R92, PT, PT, R92, -R13, RZ ;  /* 0x8000000d5c5c7210 */ /* 0x000fe20007ffe0ff */
[----:B------:R-:W-:Y:S05]  /*0530*/  @!P0 BRA `(.L_x_9566) ;  /* 0x0000000000148947 */ /* 0x000fea0003800000 */
[----:B------:R-:W-:-:S05]  /*0540*/  IADD3 R2, P0, PT, R8, R95, RZ ;  /* 0x0000005f08027210 */ /* 0x000fca0007f1e0ff */
[----:B------:R-:W-:-:S05]  /*0550*/  IMAD.X R3, R9, 0x1, R94, P0 ;  /* 0x0000000109037824 */ /* 0x000fca00000e065e */
[----:B------:R-:W5:Y:S02]  /*0560*/  LD.E R90, desc[UR4][R2.64] ;  /* 0x00000004025a7980 */ /* 0x000f64000c101900 */
[----:B-----5:R-:W-:Y:S01]  /*0570*/  IADD3 R90, PT, PT, R90, -R13, RZ ;  /* 0x8000000d5a5a7210 */ /* 0x020fe20007ffe0ff */
[----:B------:R-:W-:Y:S05]  /*0580*/  BRA `(.L_x_9567) ;  /* 0x0000000000247947 */ /* 0x000fea0003800000 */
.L_x_9566:
[----:B------:R-:W5:Y:S01]  /*0590*/  LD.E.64 R2, desc[UR4][R84.64+0x108] ;  /* 0x0001080454027980 */ /* 0x000f62000c101b00 */
[----:B------:R-:W-:Y:S01]  /*05a0*/  BSSY.RECONVERGENT B0, `(.L_x_9568) ;  /* 0x0000006000007945 */ /* 0x000fe20003800200 */
[----:B-----5:R-:W-:-:S04]  /*05b0*/  ISETP.NE.U32.AND P0, PT, R2, RZ, PT ;  /* 0x000000ff0200720c */ /* 0x020fc80003f05070 */
[----:B------:R-:W-:Y:S01]  /*05c0*/  ISETP.NE.AND.EX P0, PT, R3, RZ, PT, P0 ;  /* 0x000000ff0300720c */ /* 0x000fe20003f05300 */
[----:B------:R-:W-:-:S12]  /*05d0*/  IMAD.MOV.U32 R3, RZ, RZ, RZ ;  /* 0x000000ffff037224 */ /* 0x000fd800078e00ff */
[----:B------:R-:W-:Y:S05]  /*05e0*/  @!P0 BRA `(.L_x_9569) ;  /* 0x0000000000048947 */ /* 0x000fea0003800000 */
[----:B------:R1:W5:Y:S02]  /*05f0*/  LD.E R3, desc[UR4][R84.64+0xbc] ;  /* 0x0000bc0454037980 */ /* 0x000364000c101900 */
.L_x_9569:
[----:B------:R-:W-:Y:S05]  /*0600*/  BSYNC.RECONVERGENT B0 ;  /* 0x0000000000007941 */ /* 0x000fea0003800200 */
.L_x_9568:
[----:B-----5:R-:W-:Y:S02]  /*0610*/  IADD3 R90, PT, PT, R92, R3, RZ ;  /* 0x000000035c5a7210 */ /* 0x020fe40007ffe0ff */
.L_x_9567:
[----:B------:R-:W-:Y:S05]  /*0620*/  BSYNC.RECONVERGENT B1 ;  /* 0x0000000000017941 */ /* 0x000fea0003800200 */
.L_x_9565:
[----:B------:R-:W-:Y:S01]  /*0630*/  IMAD.SHL.U32 R97, R109, 0x40, RZ ;  /* 0x000000406d617824 */ /* 0x000fe200078e00ff */
[----:B------:R-:W-:Y:S01]  /*0640*/  MOV R2, R108 ;  /* 0x0000006c00027202 */ /* 0x000fe20000000f00 */
[----:B------:R-:W-:-:S03]  /*0650*/  IMAD.MOV.U32 R3, RZ, RZ, 0x0 ;  /* 0x00000000ff037424 */ /* 0x000fc600078e00ff */
[----:B------:R-:W-:-:S13]  /*0660*/  ISETP.GT.AND P0, PT, R112, R97, PT ;  /* 0x000000617000720c */ /* 0x000fda0003f04270 */
[----:B-1234-:R-:W-:Y:S05]  /*0670*/  @!P0 RET.REL.NODEC R2 `(_ZN5flash24flash_fwd_splitkv_kernelI23Flash_fwd_kernel_traitsILi96ELi64ELi64ELi4ELb0ELb0EN7cutlass10bfloat16_tE19Flash_kernel_traitsILi96ELi64ELi64ELi4ES3_EELb0ELb0ELb0ELb0ELb1ELb0ELb1ELb1EEEvNS_16Flash_fwd_paramsE) ;  /* 0xfffffff802608950 */ /* 0x01efea0003c3ffff */
        /* <DEDUP_REMOVED lines=42> */
[----:B------:R-:W5:Y:S01]  /*0920*/  LD.E.64 R8, desc[UR4][R84.64+0xa8] ;  /* 0x0000a80454087980 */ /* 0x000f62000c101b00 */
[----:B------:R-:W-:-:S02]  /*0930*/  IMAD.MOV.U32 R109, RZ, RZ, 0x0 ;  /* 0x00000000ff6d7424 */ /* 0x000fc400078e00ff */
[----:B--2---:R-:W-:Y:S02]  /*0940*/  IMAD R115, R2, UR8, R115 ;  /* 0x0000000802737c24 */ /* 0x004fe4000f8e0273 */
[----:B------:R-:W-:Y:S02]  /*0950*/  IMAD.SHL.U32 R2, R71, 0x4, RZ ;  /* 0x0000000447027824 */ /* 0x000fe400078e00ff */
[----:B---3--:R-:W-:Y:S01]  /*0960*/  IMAD R10, R115, R4, R113 ;  /* 0x00000004730a7224 */ /* 0x008fe200078e0271 */
[----:B------:R-:W-:Y:S02]  /*0970*/  SHF.R.U32.HI R4, RZ, 0x3, R71 ;  /* 0x00000003ff047819 */ /* 0x000fe40000011647 */
[----:B------:R-:W-:Y:S01]  /*0980*/  LOP3.LUT R5, R2, 0x1c, RZ, 0xc0, !PT ;  /* 0x0000001c02057812 */ /* 0x000fe200078ec0ff */
[--C-:B------:R-:W-:Y:S01]  /*0990*/  IMAD R3, R3, R10, R97.reuse ;  /* 0x0000000a03037224 */ /* 0x100fe200078e0261 */
[----:B------:R-:W-:Y:S01]  /*09a0*/  LOP3.LUT P6, R71, R71, 0x7, RZ, 0xc0, !PT ;  /* 0x0000000747477812 */ /* 0x000fe200078cc0ff */
[----:B------:R-:W-:-:S02]  /*09b0*/  IMAD.IADD R97, R112, 0x1, -R97 ;  /* 0x0000000170617824 */ /* 0x000fc400078e0a61 */
[C---:B------:R-:W-:Y:S02]  /*09c0*/  IMAD R5, R4.reuse, 0x60, R5 ;  /* 0x0000006004057824 */ /* 0x040fe400078e0205 */
[----:B----4-:R-:W-:Y:S01]  /*09d0*/  IMAD R0, R3, R0, RZ ;  /* 0x0000000003007224 */ /* 0x010fe200078e02ff */
[CC--:B------:R-:W-:Y:S01]  /*09e0*/  ISETP.GE.AND P1, PT, R4.reuse, R97.reuse, PT ;  /* 0x000000610400720c */ /* 0x0c0fe20003f26270 */
[C---:B------:R-:W-:Y:S01]  /*09f0*/  VIADD R10, R4.reuse, 0x10 ;  /* 0x00000010040a7836 */ /* 0x040fe20000000000 */
[C---:B------:R-:W-:Y:S01]  /*0a00*/  ISETP.GE.OR P6, PT, R4.reuse, R97, P6 ;  /* 0x000000610400720c */ /* 0x040fe200037c6670 */
[----:B------:R-:W-:Y:S01]  /*0a10*/  VIADD R2, R4, 0x20 ;  /* 0x0000002004027836 */ /* 0x000fe20000000000 */
[----:B------:R-:W-:Y:S02]  /*0a20*/  IADD3 R5, P0, PT, R0, R5, RZ ;  /* 0x0000000500057210 */ /* 0x000fe40007f1e0ff */
[----:B------:R-:W-:Y:S02]  /*0a30*/  ISETP.GE.AND P3, PT, R10, R97, PT ;  /* 0x000000610a00720c */ /* 0x000fe40003f66270 */
[----:B------:R-:W-:-:S02]  /*0a40*/  LEA.HI.X.SX32 R0, R0, RZ, 0x1, P0 ;  /* 0x000000ff00007211 */ /* 0x000fc400000f0eff */
[C---:B-----5:R-:W-:Y:S02]  /*0a50*/  LEA R6, P0, R5.reuse, R6, 0x2 ;  /* 0x0000000605067211 */ /* 0x060fe400078010ff */
[----:B------:R-:W-:Y:S02]  /*0a60*/  ISETP.GE.AND P2, PT, R2, R97, PT ;  /* 0x000000610200720c */ /* 0x000fe40003f46270 */
[----:B------:R-:W-:Y:S01]  /*0a70*/  LEA.HI.X R7, R5, R7, R0, 0x2, P0 ;  /* 0x0000000705077211 */ /* 0x000fe200000f1400 */
[----:B------:R-:W-:Y:S01]  /*0a80*/  @!P6 IMAD.MOV.U32 R11, RZ, RZ, -0x800000 ;  /* 0xff800000ff0be424 */ /* 0x000fe200078e00ff */
[----:B------:R-:W-:Y:S01]  /*0a90*/  IADD3 R5, P0, PT, R3, R4, RZ ;  /* 0x0000000403057210 */ /* 0x000fe20007f1e0ff */
[----:B------:R-:W-:Y:S01]  /*0aa0*/  VIADD R4, R4, 0x30 ;  /* 0x0000003004047836 */ /* 0x000fe20000000000 */
[C---:B------:R-:W-:Y:S01]  /*0ab0*/  ISETP.NE.OR P5, PT, R71.reuse, RZ, P3 ;  /* 0x000000ff4700720c */ /* 0x040fe20001fa5670 */
[----:B------:R-:W-:Y:S01]  /*0ac0*/  @!P1 ST.E.128 desc[UR4][R6.64], RZ ;  /* 0x000000ff06009985 */ /* 0x000fe2000c101d04 */
[----:B------:R-:W-:-:S02]  /*0ad0*/  ISETP.NE.OR P4, PT, R71, RZ, P2 ;  /* 0x000000ff4700720c */ /* 0x000fc40001785670 */
[----:B------:R-:W-:Y:S01]  /*0ae0*/  LEA.HI.X.SX32 R3, R3, RZ, 0x1, P0 ;  /* 0x000000ff03037211 */ /* 0x000fe200000f0eff */
[----:B------:R-:W-:Y:S01]  /*0af0*/  @!P1 ST.E.128 desc[UR4][R6.64+0x80], RZ ;  /* 0x000080ff06009985 */ /* 0x000fe2000c101d04 */
[----:B------:R-:W-:-:S03]  /*0b00*/  LEA R2, P0, R5, R8, 0x2 ;  /* 0x0000000805027211 */ /* 0x000fc600078010ff */
[----:B------:R-:W-:Y:S01]  /*0b10*/  @!P1 ST.E.128 desc[UR4][R6.64+0x100], RZ ;  /* 0x000100ff06009985 */ /* 0x000fe2000c101d04 */
[----:B------:R-:W-:Y:S02]  /*0b20*/  ISETP.GE.AND P1, PT, R4, R97, PT ;  /* 0x000000610400720c */ /* 0x000fe40003f26270 */
        /* <DEDUP_REMOVED lines=16> */
[----:B-1----:R-:W-:Y:S05]  /*0c30*/  @P1 RET.REL.NODEC R108 `(_ZN5flash24flash_fwd_splitkv_kernelI23Flash_fwd_kernel_traitsILi96ELi64ELi64ELi4ELb0ELb0EN7cutlass10bfloat16_tE19Flash_kernel_traitsILi96ELi64ELi64ELi4ES3_EELb0ELb0ELb0ELb0ELb1ELb0ELb1ELb1EEEvNS_16Flash_fwd_paramsE) ;  /* 0xfffffff06cf01950 */ /* 0x002fea0003c3ffff */
[----:B------:R-:W-:Y:S02]  /*0c40*/  MOV R5, 0xff800000 ;  /* 0xff80000000057802 */ /* 0x000fe40000000f00 */
[----:B------:R-:W-:-:S03]  /*0c50*/  MOV R109, 0x0 ;  /* 0x00000000006d7802 */ /* 0x000fc60000000f00 */
[----:B------:R1:W-:Y:S02]  /*0c60*/  ST.E desc[UR4][R2.64+0xc0], R5 ;  /* 0x0000c00502007985 */ /* 0x0003e4000c101904 */
[----:B-1----:R-:W-:Y:S05]  /*0c70*/  RET.REL.NODEC R108 `(_ZN5flash24flash_fwd_splitkv_kernelI23Flash_fwd_kernel_traitsILi96ELi64ELi64ELi4ELb0ELb0EN7cutlass10bfloat16_tE19Flash_kernel_traitsILi96ELi64ELi64ELi4ES3_EELb0ELb0ELb0ELb0ELb1ELb0ELb1ELb1EEEvNS_16Flash_fwd_paramsE) ;  /* 0xfffffff06ce07950 */ /* 0x002fea0003c3ffff */
.L_x_9570:
        /* <DEDUP_REMOVED lines=24> */
[----:B--2--5:R-:W2:Y:S02]  /*0e00*/  MUFU.RCP R12, R5 ;  /* 0x00000005000c7308 */ /* 0x024ea40000001000 */
        /* <DEDUP_REMOVED lines=22> */
[----:B------:R-:W-:Y:S01]  /*0f70*/  @P0 IADD3 R10, PT, PT, R10, 0x1, RZ ;  /* 0x000000010a0a0810 */ /* 0x000fe20007ffe0ff */
[----:B------:R-:W5:Y:S01]  /*0f80*/  LD.E.64 R2, desc[UR4][R16.64+0x40] ;  /* 0x0000400410027980 */ /* 0x000f62000c101b00 */
[----:B------:R-:W-:Y:S02]  /*0f90*/  LEA R116, P0, R8, R120, 0x2 ;  /* 0x0000007808747211 */ /* 0x000fe400078010ff */
        /* <DEDUP_REMOVED lines=28> */
[----:B------:R-:W-:Y:S02]  /*1160*/  @P2 IADD3 R5, PT, PT, R5, 0x1, RZ ;  /* 0x0000000105052810 */ /* 0x000fe40007ffe0ff */
[----:B------:R-:W-:Y:S02]  /*1170*/  SHF.R.S32.HI R9, RZ, 0x1f, R14 ;  /* 0x0000001fff097819 */ /* 0x000fe4000001140e */
[----:B------:R-:W-:Y:S01]  /*1180*/  MOV R11, R5 ;  /* 0x00000005000b7202 */ /* 0x000fe20000000f00 */
[----:B------:R-:W-:-:S04]  /*1190*/  IMAD R5, R103, R14, RZ ;  /* 0x0000000e67057224 */ /* 0x000fc800078e02ff */
[----:B------:R-:W-:Y:S01]  /*11a0*/  @!P0 IMAD.MOV R11, RZ, RZ, -R11 ;  /* 0x000000ffff0b8224 */ /* 0x000fe200078e0a0b */
[----:B------:R-:W-:Y:S01]  /*11b0*/  @!P1 LOP3.LUT R11, RZ, R0, RZ, 0x33, !PT ;  /* 0x00000000ff0b9212 */ /* 0x000fe200078e33ff */
[----:B------:R-:W-:Y:S01]  /*11c0*/  IMAD R5, R102, R9, R5 ;  /* 0x0000000966057224 */ /* 0x000fe200078e0205 */
        /* <DEDUP_REMOVED lines=18> */
.L_x_9572:
        /* <DEDUP_REMOVED lines=30> */
[----:B----45:R-:W-:-:S03]  /*14d0*/  @!P2 IMAD R11, R15, R12, RZ ;  /* 0x0000000c0f0ba224 */ /* 0x030fc600078e02ff */
[----:B------:R-:W-:Y:S01]  /*14e0*/  @!P2 IADD3 R25, PT, PT, R25, R4, RZ ;  /* 0x000000041919a210 */ /* 0x000fe20007ffe0ff */
[----:B------:R-:W-:Y:S01]  /*14f0*/  @!P1 IMAD.IADD R6, R6, 0x1, -R5 ;  /* 0x0000000106069824 */ /* 0x000fe200078e0a05 */
[----:B------:R-:W-:Y:S02]  /*1500*/  @!P2 SHF.R.S32.HI R4, RZ, 0x1f, R12 ;  /* 0x0000001fff04a819 */ /* 0x000fe4000001140c */
[----:B------:R-:W-:Y:S02]  /*1510*/  @P2 IADD3 R9, PT, PT, R13, R18, RZ ;  /* 0x000000120d092210 */ /* 0x000fe40007ffe0ff */
[----:B------:R-:W-:Y:S01]  /*1520*/  ISETP.GE.U32.AND P5, PT, R6, R5, PT ;  /* 0x000000050600720c */ /* 0x000fe20003fa6070 */
[C---:B------:R-:W-:Y:S01]  /*1530*/  @!P2 IMAD R11, R14.reuse, R4, R11 ;  /* 0x000000040e0ba224 */ /* 0x040fe200078e020b */
[----:B------:R-:W-:Y:S01]  /*1540*/  LOP3.LUT R5, R113, R0, RZ, 0x3c, !PT ;  /* 0x0000000071057212 */ /* 0x000fe200078e3cff */
[----:B------:R-:W-:Y:S01]  /*1550*/  @!P2 IMAD.WIDE.U32 R14, R14, R12, R24 ;  /* 0x0000000c0e0ea225 */ /* 0x000fe200078e0018 */
[----:B------:R-:W-:-:S02]  /*1560*/  ISETP.NE.AND P3, PT, R0, RZ, PT ;  /* 0x000000ff0000720c */ /* 0x000fc40003f65270 */
[----:B------:R-:W-:Y:S01]  /*1570*/  ISETP.GE.AND P0, PT, R5, RZ, PT ;  /* 0x000000ff0500720c */ /* 0x000fe20003f06270 */
[-C--:B------:R-:W-:Y:S01]  /*1580*/  @P2 IMAD.WIDE.U32 R24, R102, R9.reuse, RZ ;  /* 0x0000000966182225 */ /* 0x080fe200078e00ff */
[----:B------:R-:W-:Y:S02]  /*1590*/  @!P2 MOV R10, R14 ;  /* 0x0000000e000aa202 */ /* 0x000fe40000000f00 */
[----:B------:R-:W-:Y:S01]  /*15a0*/  LEA R14, R89, 0xffffffc0, 0x6 ;  /* 0xffffffc0590e7811 */ /* 0x000fe200078e30ff */
[----:B------:R-:W-:Y:S01]  /*15b0*/  @P2 IMAD R4, R103, R9, RZ ;  /* 0x0000000967042224 */ /* 0x000fe200078e02ff */
[----:B------:R-:W-:Y:S02]  /*15c0*/  @!P1 IADD3 R8, PT, PT, R8, 0x1, RZ ;  /* 0x0000000108089810 */ /* 0x000fe40007ffe0ff */
[----:B------:R-:W-:Y:S01]  /*15d0*/  @!P2 IADD3 R11, PT, PT, R15, R11, RZ ;  /* 0x0000000b0f0ba210 */ /* 0x000fe20007ffe0ff */
        /* <DEDUP_REMOVED lines=32> */
[----:B------:R-:W-:Y:S02]  /*17e0*/  @P2 MOV R20, R12 ;  /* 0x0000000c00142202 */ /* 0x000fe40000000f00 */
.L_x_9573:
[----:B------:R-:W-:Y:S05]  /*17f0*/  BSYNC.RECONVERGENT B0 ;  /* 0x0000000000007941 */ /* 0x000fea0003800200 */
.L_x_9571:
        /* <DEDUP_REMOVED lines=23> */
[----:B------:R-:W-:-:S04]  /*1970*/  SHF.L.U32 R4, R71, 0x3, RZ ;  /* 0x0000000347047819 */ /* 0x000fc800000006ff */
[----:B------:R-:W-:Y:S01]  /*1980*/  LOP3.LUT R30, R4, 0x18, RZ, 0xc0, !PT ;  /* 0x00000018041e7812 */ /* 0x000fe200078ec0ff */
[----:B------:R1:W5:Y:S06]  /*1990*/  @P4 LD.E R15, desc[UR4][R32.64] ;  /* 0x00000004200f4980 */ /* 0x00036c000c101900 */
[----:B------:R-:W-:-:S05]  /*19a0*/  @!P3 IMAD.IADD R19, R19, 0x1, -R6 ;  /* 0x000000011313b824 */ /* 0x000fca00078e0a06 */
[----:B------:R-:W-:Y:S02]  /*19b0*/  ISETP.GE.U32.AND P4, PT, R19, R6, PT ;  /* 0x000000061300720c */ /* 0x000fe40003f86070 */
[----:B------:R-:W-:Y:S01]  /*19c0*/  LOP3.LUT R6, R113, R0, RZ, 0x3c, !PT ;  /* 0x0000000071067212 */ /* 0x000fe200078e3cff */
[----:B-----5:R-:W-:Y:S01]  /*19d0*/  IMAD R9, R9, R2, RZ ;  /* 0x0000000209097224 */ /* 0x020fe200078e02ff */
[----:B------:R-:W-:Y:S02]  /*19e0*/  @!P3 IADD3 R21, PT, PT, R21, 0x1, RZ ;  /* 0x000000011515b810 */ /* 0x000fe40007ffe0ff */
[----:B------:R-:W-:Y:S02]  /*19f0*/  ISETP.GE.AND P2, PT, R6, RZ, PT ;  /* 0x000000ff0600720c */ /* 0x000fe40003f46270 */
[----:B-1----:R-:W-:Y:S01]  /*1a00*/  IADD3 R32, P1, PT, R30, R20, RZ ;  /* 0x000000141e207210 */ /* 0x002fe20007f3e0ff */
[----:B------:R-:W-:-:S04]  /*1a10*/  IMAD R9, R14, R3, R9 ;  /* 0x000000030e097224 */ /* 0x000fc800078e0209 */
[----:B------:R-:W-:Y:S01]  /*1a20*/  IMAD.X R33, RZ, RZ, R18, P1 ;  /* 0x000000ffff217224 */ /* 0x000fe200008e0612 */
[----:B------:R-:W-:Y:S01]  /*1a30*/  ISETP.NE.AND P1, PT, R0, RZ, PT ;  /* 0x000000ff0000720c */ /* 0x000fe20003f25270 */
[----:B------:R-:W-:Y:S02]  /*1a40*/  @P4 VIADD R21, R21, 0x1 ;  /* 0x0000000115154836 */ /* 0x000fe40000000000 */
[----:B------:R-:W-:-:S04]  /*1a50*/  IMAD.WIDE.U32 R32, R14, R2, R32 ;  /* 0x000000020e207225 */ /* 0x000fc800078e0020 */
[----:B------:R-:W-:Y:S01]  /*1a60*/  IMAD.MOV.U32 R6, RZ, RZ, R21 ;  /* 0x000000ffff067224 */ /* 0x000fe200078e0015 */
[----:B------:R-:W-:Y:S02]  /*1a70*/  IADD3 R21, PT, PT, R33, R9, RZ ;  /* 0x0000000921157210 */ /* 0x000fe40007ffe0ff */
[----:B------:R-:W-:Y:S01]  /*1a80*/  SHF.R.S32.HI R9, RZ, 0x1f, R113 ;  /* 0x0000001fff097819 */ /* 0x000fe20000011471 */
[----:B------:R-:W-:Y:S02]  /*1a90*/  @!P2 IMAD.MOV R6, RZ, RZ, -R6 ;  /* 0x000000ffff06a224 */ /* 0x000fe400078e0a06 */
[----:B------:R-:W-:Y:S01]  /*1aa0*/  @!P1 LOP3.LUT R6, RZ, R0, RZ, 0x33, !PT ;  /* 0x00000000ff069212 */ /* 0x000fe200078e33ff */
[----:B------:R-:W-:Y:S01]  /*1ab0*/  IMAD.MOV.U32 R20, RZ, RZ, R32 ;  /* 0x000000ffff147224 */ /* 0x000fe200078e0020 */
[----:B------:R-:W-:Y:S02]  /*1ac0*/  SHF.R.U32.HI R136, RZ, 0x2, R71 ;  /* 0x00000002ff887819 */ /* 0x000fe40000011647 */
[----:B------:R-:W-:Y:S01]  /*1ad0*/  SHF.R.S32.HI R0, RZ, 0x1f, R6 ;  /* 0x0000001fff007819 */ /* 0x000fe20000011406 */
[----:B------:R-:W-:-:S02]  /*1ae0*/  IMAD.MOV.U32 R137, RZ, RZ, RZ ;  /* 0x000000ffff897224 */ /* 0x000fc400078e00ff */
[----:B------:R-:W-:Y:S01]  /*1af0*/  IMAD.WIDE.U32 R20, R6, R26, R20 ;  /* 0x0000001a06147225 */ /* 0x000fe200078e0014 */
[----:B------:R-:W1:Y:S03]  /*1b00*/  S2R R67, SR_CgaCtaId ;  /* 0x0000000000437919 */ /* 0x000e660000008800 */
[----:B------:R-:W-:Y:S02]  /*1b10*/  IMAD R105, R103, R136, RZ ;  /* 0x0000008867697224 */ /* 0x000fe400078e02ff */
[C---:B------:R-:W-:Y:S01]  /*1b20*/  IMAD.SHL.U32 R70, R89.reuse, 0x40, RZ ;  /* 0x0000004059467824 */ /* 0x040fe200078e00ff */
[----:B------:R-:W-:Y:S01]  /*1b30*/  SHF.L.U64.HI R103, R102, 0x5, R103 ;  /* 0x0000000566677819 */ /* 0x000fe20000010267 */
[----:B------:R-:W-:Y:S01]  /*1b40*/  VIADD R111, R89, 0xffffffff ;  /* 0xffffffff596f7836 */ /* 0x000fe20000000000 */
[----:B------:R-:W-:Y:S01]  /*1b50*/  SHF.L.U64.HI R86, R2, 0x5, R3 ;  /* 0x0000000502567819 */ /* 0x000fe20000010203 */
[----:B------:R-:W-:Y:S01]  /*1b60*/  VIADD R110, R70, 0xffffffc0 ;  /* 0xffffffc0466e7836 */ /* 0x000fe20000000000 */
[----:B------:R-:W-:Y:S01]  /*1b70*/  SHF.L.U32 R87, R2, 0x5, RZ ;  /* 0x0000000502577819 */ /* 0x000fe200000006ff */
[----:B--2---:R-:W-:-:S02]  /*1b80*/  @P0 IMAD R18, R23, R7, RZ ;  /* 0x0000000717120224 */ /* 0x004fc400078e02ff */
[----:B------:R-:W-:-:S04]  /*1b90*/  @P0 IMAD.WIDE.U32 R34, R22, R7, RZ ;  /* 0x0000000716220225 */ /* 0x000fc800078e00ff */
[-C--:B---3--:R-:W-:Y:S02]  /*1ba0*/  @!P0 IMAD R14, R29, R115.reuse, RZ ;  /* 0x000000731d0e8224 */ /* 0x088fe400078e02ff */
[----:B------:R-:W-:-:S04]  /*1bb0*/  @!P0 IMAD.WIDE.U32 R28, R28, R115, RZ ;  /* 0x000000731c1c8225 */ /* 0x000fc800078e00ff */
[----:B------:R-:W-:Y:S01]  /*1bc0*/  @!P0 IMAD.MOV.U32 R7, RZ, RZ, R28 ;  /* 0x000000ffff078224 */ /* 0x000fe200078e001c */
[----:B------:R-:W-:Y:S01]  /*1bd0*/  @!P0 IADD3 R14, PT, PT, R29, R14, RZ ;  /* 0x0000000e1d0e8210 */ /* 0x000fe20007ffe0ff */
[----:B------:R-:W-:Y:S01]  /*1be0*/  @P0 IMAD.MOV.U32 R7, RZ, RZ, R34 ;  /* 0x000000ffff070224 */ /* 0x000fe200078e0022 */
[----:B------:R-:W-:Y:S01]  /*1bf0*/  @P0 IADD3 R14, PT, PT, R35, R18, RZ ;  /* 0x00000012230e0210 */ /* 0x000fe20007ffe0ff */
[----:B------:R-:W-:Y:S01]  /*1c00*/  IMAD R19, R25, R113, RZ ;  /* 0x0000007119137224 */ /* 0x000fe200078e02ff */
[----:B------:R-:W-:Y:S02]  /*1c10*/  LOP3.LUT R18, R4, 0xc0, RZ, 0xc0, !PT ;  /* 0x000000c004127812 */ /* 0x000fe400078ec0ff */
[----:B------:R-:W-:Y:S01]  /*1c20*/  IADD3 R28, P1, PT, R30, R7, RZ ;  /* 0x000000071e1c7210 */ /* 0x000fe20007f3e0ff */
[----:B------:R-:W-:Y:S01]  /*1c30*/  IMAD R9, R24, R9, R19 ;  /* 0x0000000918097224 */ /* 0x000fe200078e0213 */
[----:B------:R-:W-:Y:S01]  /*1c40*/  LOP3.LUT R19, R18, 0x18, R71, 0xf8, !PT ;  /* 0x0000001812137812 */ /* 0x000fe200078ef847 */
[----:B------:R-:W-:-:S02]  /*1c50*/  IMAD R7, R27, R6, RZ ;  /* 0x000000061b077224 */ /* 0x000fc400078e02ff */
[----:B------:R-:W-:Y:S01]  /*1c60*/  IMAD.X R29, RZ, RZ, R14, P1 ;  /* 0x000000ffff1d7224 */ /* 0x000fe200008e060e */
[----:B------:R-:W-:Y:S01]  /*1c70*/  LOP3.LUT R25, R19, 0x18, R4, 0x78, !PT ;  /* 0x0000001813197812 */ /* 0x000fe200078e7804 */
[----:B------:R-:W-:Y:S02]  /*1c80*/  IMAD R7, R0, R26, R7 ;  /* 0x0000001a00077224 */ /* 0x000fe400078e0207 */
[----:B------:R-:W-:Y:S01]  /*1c90*/  IMAD.WIDE.U32 R26, R113, R24, R28 ;  /* 0x00000018711a7225 */ /* 0x000fe200078e001c */
[----:B------:R-:W-:-:S03]  /*1ca0*/  LOP3.LUT R4, R25, 0x1f20, R4, 0xf8, !PT ;  /* 0x00001f2019047812 */ /* 0x000fc600078ef804 */
[----:B------:R-:W-:Y:S01]  /*1cb0*/  IMAD.WIDE.U32 R24, R109, 0x40, R136 ;  /* 0x000000406d187825 */ /* 0x000fe200078e0088 */
[----:B------:R-:W-:-:S03]  /*1cc0*/  IADD3 R27, PT, PT, R27, R9, RZ ;  /* 0x000000091b1b7210 */ /* 0x000fc60007ffe0ff */
[----:B------:R-:W-:Y:S02]  /*1cd0*/  IMAD.IADD R19, R21, 0x1, R7 ;  /* 0x0000000115137824 */ /* 0x000fe400078e0207 */
[-C--:B------:R-:W-:Y:S01]  /*1ce0*/  IMAD R7, R25, R22.reuse, RZ ;  /* 0x0000001619077224 */ /* 0x080fe200078e02ff */
[C---:B------:R-:W-:Y:S01]  /*1cf0*/  SHF.L.U64.HI R93, R22.reuse, 0x5, R23 ;  /* 0x00000005165d7819 */ /* 0x040fe20000010217 */
[----:B------:R-:W-:Y:S02]  /*1d00*/  IMAD.SHL.U32 R88, R22, 0x20, RZ ;  /* 0x0000002016587824 */ /* 0x000fe400078e00ff */
[C---:B------:R-:W-:Y:S02]  /*1d10*/  IMAD R7, R24.reuse, R23, R7 ;  /* 0x0000001718077224 */ /* 0x040fe400078e0207 */
[----:B------:R-:W-:Y:S01]  /*1d20*/  IMAD.WIDE.U32 R22, R24, R22, R26 ;  /* 0x0000001618167225 */ /* 0x000fe200078e001a */
[----:B------:R-:W-:-:S03]  /*1d30*/  SHF.R.S32.HI R9, RZ, 0x1f, R92 ;  /* 0x0000001fff097819 */ /* 0x000fc6000001145c */
[----:B------:R-:W-:Y:S01]  /*1d40*/  IMAD.MOV.U32 R18, RZ, RZ, R20 ;  /* 0x000000ffff127224 */ /* 0x000fe200078e0014 */
[----:B------:R-:W-:Y:S02]  /*1d50*/  IADD3 R20, P0, PT, R30, R8, RZ ;  /* 0x000000081e147210 */ /* 0x000fe40007f1e0ff */
[----:B------:R-:W-:Y:S02]  /*1d60*/  IADD3 R7, PT, PT, R23, R7, RZ ;  /* 0x0000000717077210 */ /* 0x000fe40007ffe0ff */
[----:B----4-:R-:W-:Y:S02]  /*1d70*/  LEA R134, P2, R22, R16, 0x1 ;  /* 0x0000001016867211 */ /* 0x010fe400078408ff */
[----:B------:R-:W-:Y:S01]  /*1d80*/  LEA.HI R8, R9, R92, RZ, 0x6 ;  /* 0x0000005c09087211 */ /* 0x000fe200078f30ff */
[----:B------:R-:W-:Y:S01]  /*1d90*/  IMAD.WIDE.U32 R18, R136, R2, R18 ;  /* 0x0000000288127225 */ /* 0x000fe200078e0012 */
[----:B------:R-:W-:Y:S02]  /*1da0*/  IADD3.X R21, PT, PT, RZ, R5, RZ, P0, !PT ;  /* 0x00000005ff157210 */ /* 0x000fe400007fe4ff */
[----:B------:R-:W-:Y:S01]  /*1db0*/  LEA.HI.X R135, R22, R17, R7, 0x1, P2 ;  /* 0x0000001116877211 */ /* 0x000fe200010f0c07 */
[----:B------:R-:W-:Y:S01]  /*1dc0*/  IMAD R5, R3, R136, RZ ;  /* 0x0000008803057224 */ /* 0x000fe200078e02ff */
[----:B------:R-:W-:-:S02]  /*1dd0*/  SHF.R.S32.HI R7, RZ, 0x6, R8 ;  /* 0x00000006ff077819 */ /* 0x000fc40000011408 */
[----:B------:R-:W-:Y:S01]  /*1de0*/  LEA R118, P0, R18, R10, 0x1 ;  /* 0x0000000a12767211 */ /* 0x000fe200078008ff */
[----:B------:R-:W-:Y:S01]  /*1df0*/  IMAD.IADD R5, R19, 0x1, R5 ;  /* 0x0000000113057824 */ /* 0x000fe200078e0205 */
[----:B------:R-:W-:-:S04]  /*1e00*/  VIMNMX R96, PT, PT, R104, R7, !PT ;  /* 0x0000000768607248 */ /* 0x000fc80007fe0100 */
[----:B------:R-:W-:Y:S02]  /*1e10*/  LEA.HI.X R119, R18, R11, R5, 0x1, P0 ;  /* 0x0000000b12777211 */ /* 0x000fe400000f0c05 */
[----:B------:R-:W-:Y:S01]  /*1e20*/  ISETP.GT.AND P0, PT, R89, R96, PT ;  /* 0x000000605900720c */ /* 0x000fe20003f04270 */
[----:B------:R-:W-:Y:S01]  /*1e30*/  IMAD.WIDE.U32 R20, R136, R102, R20 ;  /* 0x0000006688147225 */ /* 0x000fe200078e0014 */
[----:B------:R-:W-:-:S03]  /*1e40*/  MOV R14, 0x400 ;  /* 0x00000400000e7802 */ /* 0x000fc60000000f00 */
[----:B------:R-:W-:Y:S01]  /*1e50*/  IMAD.IADD R105, R21, 0x1, R105 ;  /* 0x0000000115697824 */ /* 0x000fe200078e0269 */
[----:B-1----:R-:W-:Y:S02]  /*1e60*/  LEA R67, R67, R14, 0x18 ;  /* 0x0000000e43437211 */ /* 0x002fe400078ec0ff */
[----:B------:R-:W-:Y:S02]  /*1e70*/  LEA R106, P1, R20, R12, 0x1 ;  /* 0x0000000c146a7211 */ /* 0x000fe400078208ff */
[----:B------:R-:W-:Y:S02]  /*1e80*/  SHF.L.U32 R102, R102, 0x5, RZ ;  /* 0x0000000566667819 */ /* 0x000fe400000006ff */
[----:B------:R-:W-:Y:S02]  /*1e90*/  LEA.HI.X R105, R20, R13, R105, 0x1, P1 ;  /* 0x0000000d14697211 */ /* 0x000fe400008f0c69 */
        /* <DEDUP_REMOVED lines=14> */
[C---:B------:R-:W-:Y:S01]  /*1f80*/  IMAD R130, R89.reuse, -0x40, R92 ;  /* 0xffffffc059827824 */ /* 0x040fe200078e025c */
[----:B------:R-:W-:Y:S01]  /*1f90*/  SHF.R.S32.HI R14, RZ, 0x1f, R110 ;  /* 0x0000001fff0e7819 */ /* 0x000fe2000001146e */
[----:B------:R-:W-:Y:S01]  /*1fa0*/  IMAD R129, R89, -0x40, R90 ;  /* 0xffffffc059817824 */ /* 0x000fe200078e025a */
[----:B------:R-:W-:Y:S01]  /*1fb0*/  IADD3 R131, PT, PT, R136, 0x20, RZ ;  /* 0x0000002088837810 */ /* 0x000fe20007ffe0ff */
[----:B------:R-:W-:Y:S01]  /*1fc0*/  IMAD.MOV.U32 R128, RZ, RZ, R110 ;  /* 0x000000ffff807224 */ /* 0x000fe200078e006e */
[----:B------:R-:W-:Y:S01]  /*1fd0*/  MOV R122, R118 ;  /* 0x00000076007a7202 */ /* 0x000fe20000000f00 */
[----:B------:R-:W-:Y:S01]  /*1fe0*/  IMAD.MOV.U32 R127, RZ, RZ, R89 ;  /* 0x000000ffff7f7224 */ /* 0x000fe200078e0059 */
[----:B------:R-:W-:Y:S01]  /*1ff0*/  MOV R138, R106 ;  /* 0x0000006a008a7202 */ /* 0x000fe20000000f00 */
[----:B------:R-:W-:-:S02]  /*2000*/  IMAD.MOV.U32 R123, RZ, RZ, R119 ;  /* 0x000000ffff7b7224 */ /* 0x000fc400078e0077 */
[----:B------:R-:W-:Y:S02]  /*2010*/  IMAD.MOV.U32 R139, RZ, RZ, R105 ;  /* 0x000000ffff8b7224 */ /* 0x000fe400078e0069 */
[----:B--2---:R-:W-:Y:S02]  /*2020*/  IMAD R3, R25, R115, RZ ;  /* 0x0000007319037224 */ /* 0x004fe400078e02ff */
[----:B------:R-:W-:-:S04]  /*2030*/  IMAD.WIDE.U32 R24, R115, R24, R30 ;  /* 0x0000001873187225 */ /* 0x000fc800078e001e */
[----:B---3--:R-:W-:Y:S01]  /*2040*/  IMAD.WIDE.U32 R18, R115, R26, R30 ;  /* 0x0000001a73127225 */ /* 0x008fe200078e001e */
[----:B------:R-:W-:-:S03]  /*2050*/  IADD3 R25, PT, PT, R25, R3, RZ ;  /* 0x0000000319197210 */ /* 0x000fc60007ffe0ff */
[----:B------:R-:W-:Y:S02]  /*2060*/  IMAD R3, R27, R115, RZ ;  /* 0x000000731b037224 */ /* 0x000fe400078e02ff */
[-C--:B----4-:R-:W-:Y:S01]  /*2070*/  IMAD R7, R141, R110.reuse, RZ ;  /* 0x0000006e8d077224 */ /* 0x090fe200078e02ff */
[----:B-----5:R-:W-:Y:S01]  /*2080*/  SHF.L.U64.HI R125, R16, 0x5, R17 ;  /* 0x00000005107d7819 */ /* 0x020fe20000010211 */
[----:B------:R-:W-:Y:S02]  /*2090*/  IMAD.IADD R19, R19, 0x1, R3 ;  /* 0x0000000113137824 */ /* 0x000fe400078e0203 */
[----:B------:R-:W-:Y:S02]  /*20a0*/  IMAD R3, R17, R110, RZ ;  /* 0x0000006e11037224 */ /* 0x000fe400078e02ff */
[C---:B------:R-:W-:Y:S02]  /*20b0*/  IMAD R7, R140.reuse, R14, R7 ;  /* 0x0000000e8c077224 */ /* 0x040fe400078e0207 */
[----:B------:R-:W-:-:S04]  /*20c0*/  IMAD.WIDE.U32 R24, R140, R110, R24 ;  /* 0x0000006e8c187225 */ /* 0x000fc800078e0018 */
[C---:B------:R-:W-:Y:S01]  /*20d0*/  IMAD R3, R16.reuse, R14, R3 ;  /* 0x0000000e10037224 */ /* 0x040fe200078e0203 */
[----:B------:R-:W-:Y:S01]  /*20e0*/  IADD3 R25, PT, PT, R25, R7, RZ ;  /* 0x0000000719197210 */ /* 0x000fe20007ffe0ff */
[----:B------:R-:W-:Y:S01]  /*20f0*/  IMAD.WIDE.U32 R26, R16, R110, R18 ;  /* 0x0000006e101a7225 */ /* 0x000fe200078e0012 */
[----:B------:R-:W-:-:S03]  /*2100*/  LEA.HI R133, R2, R2, RZ, 0x1 ;  /* 0x0000000202857211 */ /* 0x000fc600078f08ff */
[-C--:B------:R-:W-:Y:S01]  /*2110*/  IMAD R7, R23, R6.reuse, RZ ;  /* 0x0000000617077224 */ /* 0x080fe200078e02ff */
[----:B------:R-:W-:Y:S01]  /*2120*/  SHF.R.S32.HI R133, RZ, 0x1, R133 ;  /* 0x00000001ff857819 */ /* 0x000fe20000011485 */
[----:B------:R-:W-:Y:S02]  /*2130*/  IMAD.IADD R27, R27, 0x1, R3 ;  /* 0x000000011b1b7824 */ /* 0x000fe400078e0203 */
[----:B------:R-:W-:Y:S02]  /*2140*/  IMAD R3, R21, R6, RZ ;  /* 0x0000000615037224 */ /* 0x000fe400078e02ff */
[-C--:B------:R-:W-:Y:S01]  /*2150*/  IMAD R18, R22, R0.reuse, R7 ;  /* 0x0000000016127224 */ /* 0x080fe200078e0207 */
[----:B------:R-:W-:Y:S01]  /*2160*/  SHF.R.S32.HI R7, RZ, 0x1f, R92 ;  /* 0x0000001fff077819 */ /* 0x000fe2000001145c */
[----:B------:R-:W-:Y:S01]  /*2170*/  IMAD R0, R20, R0, R3 ;  /* 0x0000000014007224 */ /* 0x000fe200078e0203 */
[----:B------:R-:W-:Y:S01]  /*2180*/  IADD3 R3, P0, PT, -R92, R136, RZ ;  /* 0x000000885c037210 */ /* 0x000fe20007f1e1ff */
[----:B------:R-:W-:Y:S01]  /*2190*/  IMAD.WIDE.U32 R20, R6, R20, R26 ;  /* 0x0000001406147225 */ /* 0x000fe200078e001a */
[----:B------:R-:W-:-:S03]  /*21a0*/  LOP3.LUT R26, R30, 0x20, RZ, 0xfc, !PT ;  /* 0x000000201e1a7812 */ /* 0x000fc600078efcff */
[----:B------:R-:W-:Y:S01]  /*21b0*/  IMAD.WIDE.U32 R22, R6, R22, R24 ;  /* 0x0000001606167225 */ /* 0x000fe200078e0018 */
[----:B------:R-:W-:Y:S02]  /*21c0*/  IADD3 R6, PT, PT, R15, R110, RZ ;  /* 0x0000006e0f067210 */ /* 0x000fe40007ffe0ff */
[----:B------:R-:W-:Y:S01]  /*21d0*/  LOP3.LUT R25, R30, 0x40, RZ, 0xfc, !PT ;  /* 0x000000401e197812 */ /* 0x000fe200078efcff */
[----:B------:R-:W-:Y:S01]  /*21e0*/  IMAD.X R7, RZ, RZ, ~R7, P0 ;  /* 0x000000ffff077224 */ /* 0x000fe200000e0e07 */
[----:B------:R-:W-:Y:S01]  /*21f0*/  IADD3 R19, PT, PT, R23, R18, RZ ;  /* 0x0000001217137210 */ /* 0x000fe20007ffe0ff */
[----:B------:R-:W-:Y:S01]  /*2200*/  IMAD.IADD R21, R21, 0x1, R0 ;  /* 0x0000000115157824 */ /* 0x000fe200078e0200 */
[----:B------:R-:W-:Y:S01]  /*2210*/  LOP3.LUT R0, R71, 0x3, RZ, 0xc0, !PT ;  /* 0x0000000347007812 */ /* 0x000fe200078ec0ff */
[----:B------:R-:W-:Y:S01]  /*2220*/  IMAD R107, R136, R133, RZ ;  /* 0x00000085886b7224 */ /* 0x000fe200078e02ff */
[----:B------:R-:W-:Y:S01]  /*2230*/  MOV R18, R22 ;  /* 0x0000001600127202 */ /* 0x000fe20000000f00 */
[----:B------:R-:W-:-:S02]  /*2240*/  IMAD R2, R7, R16, RZ ;  /* 0x0000001007027224 */ /* 0x000fc400078e02ff */
[----:B------:R-:W-:Y:S01]  /*2250*/  IMAD R99, R7, R140, RZ ;  /* 0x0000008c07637224 */ /* 0x000fe200078e02ff */
[C---:B------:R-:W-:Y:S01]  /*2260*/  LEA R7, R0.reuse, R107, 0x2 ;  /* 0x0000006b00077211 */ /* 0x040fe200078e10ff */
[C---:B------:R-:W-:Y:S01]  /*2270*/  IMAD R6, R133.reuse, R6, RZ ;  /* 0x0000000685067224 */ /* 0x040fe200078e02ff */
[----:B------:R-:W-:Y:S01]  /*2280*/  SHF.L.U32 R133, R133, 0x5, RZ ;  /* 0x0000000585857819 */ /* 0x000fe200000006ff */
[----:B------:R-:W-:Y:S02]  /*2290*/  IMAD R107, R0, 0x8, R107 ;  /* 0x00000008006b7824 */ /* 0x000fe400078e026b */
[----:B------:R-:W-:Y:S01]  /*22a0*/  IMAD.SHL.U32 R124, R16, 0x20, RZ ;  /* 0x00000020107c7824 */ /* 0x000fe200078e00ff */
[----:B------:R-:W-:Y:S01]  /*22b0*/  SHF.R.S32.HI R0, RZ, 0x1f, R6 ;  /* 0x0000001fff007819 */ /* 0x000fe20000011406 */
[----:B------:R-:W-:Y:S01]  /*22c0*/  IMAD R29, R17, R3, R2 ;  /* 0x00000003111d7224 */ /* 0x000fe200078e0202 */
[----:B------:R-:W-:Y:S01]  /*22d0*/  IADD3 R2, P2, PT, R6, R107, RZ ;  /* 0x0000006b06027210 */ /* 0x000fe20007f5e0ff */
[-C--:B------:R-:W-:Y:S01]  /*22e0*/  IMAD R99, R141, R3.reuse, R99 ;  /* 0x000000038d637224 */ /* 0x080fe200078e0263 */
[----:B------:R-:W-:Y:S01]  /*22f0*/  SHF.R.S32.HI R126, RZ, 0x1f, R133 ;  /* 0x0000001fff7e7819 */ /* 0x000fe20000011485 */
[----:B------:R-:W-:Y:S01]  /*2300*/  IMAD.WIDE.U32 R18, R140, R3, R18 ;  /* 0x000000038c127225 */ /* 0x000fe200078e0012 */
[----:B------:R-:W-:-:S02]  /*2310*/  LEA.HI.X.SX32 R107, R107, R0, 0x1, P2 ;  /* 0x000000006b6b7211 */ /* 0x000fc400010f0eff */
[----:B------:R-:W-:Y:S01]  /*2320*/  SHF.L.U32 R114, R2, 0x1, RZ ;  /* 0x0000000102727819 */ /* 0x000fe200000006ff */
[----:B------:R-:W-:Y:S01]  /*2330*/  IMAD.WIDE.U32 R16, R16, R3, R20 ;  /* 0x0000000310107225 */ /* 0x000fe200078e0014 */
[----:B------:R-:W-:Y:S02]  /*2340*/  IADD3 R3, P3, PT, R6, R7, RZ ;  /* 0x0000000706037210 */ /* 0x000fe40007f7e0ff */
[----:B------:R-:W-:Y:S01]  /*2350*/  IADD3 R99, PT, PT, R19, R99, RZ ;  /* 0x0000006313637210 */ /* 0x000fe20007ffe0ff */
[----:B------:R-:W-:Y:S01]  /*2360*/  IMAD.IADD R29, R17, 0x1, R29 ;  /* 0x00000001111d7824 */ /* 0x000fe200078e021d */
[----:B------:R-:W-:Y:S01]  /*2370*/  LEA R98, P1, R18, R12, 0x1 ;  /* 0x0000000c12627211 */ /* 0x000fe200078208ff */
[----:B------:R-:W-:Y:S01]  /*2380*/  IMAD.SHL.U32 R32, R3, 0x2, RZ ;  /* 0x0000000203207824 */ /* 0x000fe200078e00ff */
[----:B------:R-:W-:Y:S02]  /*2390*/  LEA R28, P0, R16, R10, 0x1 ;  /* 0x0000000a101c7211 */ /* 0x000fe400078008ff */
[----:B------:R-:W-:-:S02]  /*23a0*/  LEA.HI.X.SX32 R0, R7, R0, 0x1, P3 ;  /* 0x0000000007007211 */ /* 0x000fc400018f0eff */
[----:B------:R-:W-:Y:S02]  /*23b0*/  LEA.HI.X R99, R18, R13, R99, 0x1, P1 ;  /* 0x0000000d12637211 */ /* 0x000fe400008f0c63 */
[----:B------:R-:W-:Y:S02]  /*23c0*/  LEA.HI.X R29, R16, R11, R29, 0x1, P0 ;  /* 0x0000000b101d7211 */ /* 0x000fe400000f0c1d */
[----:B------:R-:W-:Y:S02]  /*23d0*/  IADD3 R68, P1, PT, R8, R32, RZ ;  /* 0x0000002008447210 */ /* 0x000fe40007f3e0ff */
[----:B------:R-:W-:Y:S02]  /*23e0*/  SHF.L.U64.HI R107, R2, 0x1, R107 ;  /* 0x00000001026b7819 */ /* 0x000fe4000001026b */
[----:B------:R-:W-:Y:S02]  /*23f0*/  SHF.L.U64.HI R0, R3, 0x1, R0 ;  /* 0x0000000103007819 */ /* 0x000fe40000010200 */
[----:B------:R-:W-:-:S02]  /*2400*/  IADD3 R100, P3, PT, R8, R114, RZ ;  /* 0x0000007208647210 */ /* 0x000fc40007f7e0ff */
[C---:B------:R-:W-:Y:S01]  /*2410*/  IADD3 R32, P0, PT, R4.reuse, R32, RZ ;  /* 0x0000002004207210 */ /* 0x040fe20007f1e0ff */
[C-C-:B------:R-:W-:Y:S01]  /*2420*/  IMAD.X R69, R9.reuse, 0x1, R0.reuse, P1 ;  /* 0x0000000109457824 */ /* 0x140fe200008e0600 */
[----:B------:R-:W-:Y:S02]  /*2430*/  IADD3 R114, P2, PT, R4, R114, RZ ;  /* 0x0000007204727210 */ /* 0x000fe40007f5e0ff */
[-C--:B------:R-:W-:Y:S01]  /*2440*/  IADD3.X R101, PT, PT, R9, R107.reuse, RZ, P3, !PT ;  /* 0x0000006b09657210 */ /* 0x080fe20001ffe4ff */
[C---:B------:R-:W-:Y:S01]  /*2450*/  IMAD.X R33, R5.reuse, 0x1, R0, P0 ;  /* 0x0000000105217824 */ /* 0x040fe200000e0600 */
[----:B------:R-:W-:-:S09]  /*2460*/  IADD3.X R107, PT, PT, R5, R107, RZ, P2, !PT ;  /* 0x0000006b056b7210 */ /* 0x000fd200017fe4ff */
.L_x_9589:
        /* <DEDUP_REMOVED lines=11> */
[----:B------:R-:W-:Y:S09]  /*2520*/  ISETP.GT.AND P3, PT, R127, R96, PT ;  /* 0x000000607f00720c */ /* 0x000ff20003f64270 */
[----:B--2---:R-:W2:Y:S02]  /*2530*/  @P0 LD.E.128 R8, desc[UR4][R98.64] ;  /* 0x0000000462080980 */ /* 0x004ea4000c101d00 */
        /* <DEDUP_REMOVED lines=35> */
[----:B---3--:R-:W2:Y:S01]  /*2770*/  LD.E.128 R12, desc[UR4][R16.64] ;  /* 0x00000004100c7980 */ /* 0x008ea2000c101d00 */
[----:B------:R-:W-:Y:S05]  /*2780*/  LEA.HI.X R3, R102, R139, R103, 0x1, P0 ;  /* 0x0000008b66037211 */ /* 0x000fea00000f0c67 */
[----:B--2---:R4:W-:Y:S04]  /*2790*/  ST.E.128 desc[UR4][R2.64], R12 ;  /* 0x0000000c02007985 */ /* 0x0049e8000c101d04 */
[----:B------:R-:W2:Y:S04]  /*27a0*/  LD.E.128 R8, desc[UR4][R16.64+0x40] ;  /* 0x0000400410087980 */ /* 0x000ea8000c101d00 */
[----:B--2---:R4:W-:Y:S04]  /*27b0*/  ST.E.128 desc[UR4][R2.64+0x40], R8 ;  /* 0x0000400802007985 */ /* 0x0049e8000c101d04 */
[----:B------:R-:W2:Y:S04]  /*27c0*/  LD.E.128 R4, desc[UR4][R16.64+0x80] ;  /* 0x0000800410047980 */ /* 0x000ea8000c101d00 */
[----:B--2---:R4:W-:Y:S01]  /*27d0*/  ST.E.128 desc[UR4][R2.64+0x80], R4 ;  /* 0x0000800402007985 */ /* 0x0049e2000c101d04 */
[----:B------:R-:W-:Y:S05]  /*27e0*/  BRA `(.L_x_9577) ;  /* 0x0000003000dc7947 */ /* 0x000fea0003800000 */
.L_x_9576:
        /* <DEDUP_REMOVED lines=141> */
.L_x_9580:
[----:B------:R-:W-:Y:S05]  /*30c0*/  BSYNC.RECONVERGENT B0 ;  /* 0x0000000000007941 */ /* 0x000fea0003800200 */
.L_x_9579:
[----:B------:R-:W-:Y:S04]  /*30d0*/  BSSY.RECONVERGENT B0, `(.L_x_9581) ;  /* 0x0000093000007945 */ /* 0x000fe80003800200 */
[----:B------:R-:W-:Y:S05]  /*30e0*/  @!P4 BRA `(.L_x_9582) ;  /* 0x000000080044c947 */ /* 0x000fea0003800000 */
[----:B------:R-:W-:Y:S02]  /*30f0*/  LEA R48, P1, R124, R28, 0x1 ;  /* 0x0000001c7c307211 */ /* 0x000fe400078208ff */
[C---:B------:R-:W-:Y:S02]  /*3100*/  SHF.L.U32 R51, R133.reuse, 0x1, RZ ;  /* 0x0000000185337819 */ /* 0x040fe400000006ff */
        /* <DEDUP_REMOVED lines=143> */
.L_x_9582:
[----:B------:R-:W-:Y:S05]  /*3a00*/  BSYNC.RECONVERGENT B0 ;  /* 0x0000000000007941 */ /* 0x000fea0003800200 */
.L_x_9581:
[----:B------:R-:W3:Y:S02]  /*3a10*/  LD.E R3, desc[UR4][R84.64+0xd0] ;  /* 0x0000d00454037980 */ /* 0x000ee4000c101900 */
[----:B---3--:R-:W-:Y:S05]  /*3a20*/  IMAD.U32 R3, R3, -0x20, RZ ;  /* 0xffffffe003037824 */ /* 0x008fea00078e00ff */
[C---:B------:R-:W-:Y:S02]  /*3a30*/  LEA R32, P1, R3.reuse, R32, 0x1 ;  /* 0x0000002003207211 */ /* 0x040fe400078208ff */
[C---:B------:R-:W-:Y:S02]  /*3a40*/  LEA R68, P0, R3.reuse, R68, 0x1 ;  /* 0x0000004403447211 */ /* 0x040fe400078008ff */
[C---:B------:R-:W-:Y:S02]  /*3a50*/  LEA.HI.X.SX32 R33, R3.reuse, R33, 0x1, P1 ;  /* 0x0000002103217211 */ /* 0x040fe400008f0eff */
[----:B------:R-:W-:Y:S01]  /*3a60*/  LEA.HI.X.SX32 R69, R3, R69, 0x1, P0 ;  /* 0x0000004503457211 */ /* 0x000fe200000f0eff */
[----:B------:R-:W-:Y:S05]  /*3a70*/  BRA `(.L_x_9577) ;  /* 0x0000002000387947 */ /* 0x000fea0003800000 */
.L_x_9578:
        /* <DEDUP_REMOVED lines=86> */
[----:B------:R-:W-:Y:S01]  /*3fe0*/  @!P1 SHF.L.U32 R143, R80, 0x1, RZ ;  /* 0x00000001508f9819 */ /* 0x000fe200000006ff */
        /* <DEDUP_REMOVED lines=9> */
[----:B------:R-:W-:Y:S01]  /*4080*/  @!P1 SHF.L.U64.HI R144, R80, 0x1, R83 ;  /* 0x0000000150909819 */ /* 0x000fe20000010253 */
[----:B------:R-:W-:Y:S01]  /*4090*/  @!P0 IMAD.MOV.U32 R79, RZ, RZ, R82 ;  /* 0x000000ffff4f8224 */ /* 0x000fe200078e0052 */
        /* <DEDUP_REMOVED lines=53> */
[----:B------:R-:W-:Y:S01]  /*43f0*/  @!P1 LOP3.LUT R56, R62, 0xffff0000, RZ, 0xc0, !PT ;  /* 0xffff00003e389812 */ /* 0x000fe200078ec0ff */
[----:B------:R-:W-:Y:S01]  /*4400*/  @!P1 FFMA.FTZ R11, R58, R57, R11 ;  /* 0x000000393a0b9223 */ /* 0x000fe2000001000b */
[----:B------:R-:W-:Y:S01]  /*4410*/  @!P1 LOP3.LUT R55, R74, 0xffff0000, RZ, 0xc0, !PT ;  /* 0xffff00004a379812 */ /* 0x000fe200078ec0ff */
[----:B------:R-:W-:Y:S01]  /*4420*/  @!P1 FFMA.FTZ R12, R59, R60, R12 ;  /* 0x0000003c3b0c9223 */ /* 0x000fe2000001000c */
[----:B------:R-:W-:Y:S01]  /*4430*/  @!P0 IADD3 R80, P5, PT, R34, 0x40, RZ ;  /* 0x0000004022508810 */ /* 0x000fe20007fbe0ff */
        /* <DEDUP_REMOVED lines=10> */
[----:B------:R-:W-:Y:S01]  /*44e0*/  @!P1 FFMA.FTZ R14, R55, R56, R14 ;  /* 0x00000038370e9223 */ /* 0x000fe2000001000e */
[----:B------:R-:W-:Y:S01]  /*44f0*/  @!P0 SEL R80, R80, 0x40, !P2 ;  /* 0x0000004050508807 */ /* 0x000fe20005000000 */
[----:B------:R-:W-:Y:S01]  /*4500*/  @!P0 IMAD.X R81, RZ, RZ, R142, P5 ;  /* 0x000000ffff518224 */ /* 0x000fe200028e068e */
[----:B------:R-:W-:Y:S01]  /*4510*/  @!P1 F2FP.BF16.F32.PACK_AB R66, R12, R11 ;  /* 0x0000000b0c42923e */ /* 0x000fe200000010ff */
[----:B------:R-:W-:Y:S01]  /*4520*/  @!P1 FFMA.FTZ R15, R52, R57, R15 ;  /* 0x00000039340f9223 */ /* 0x000fe2000001000f */
[----:B------:R-:W-:Y:S01]  /*4530*/  @!P0 SHF.L.U32 R143, R80, 0x1, RZ ;  /* 0x00000001508f8819 */ /* 0x000fe200000006ff */
[----:B------:R-:W-:Y:S01]  /*4540*/  @!P1 FFMA.FTZ R16, R59, R58, R16 ;  /* 0x0000003a3b109223 */ /* 0x000fe20000010010 */
[----:B------:R-:W-:Y:S01]  /*4550*/  @!P0 SEL R83, R81, RZ, !P2 ;  /* 0x000000ff51538207 */ /* 0x000fe20005000000 */
[----:B------:R-:W-:Y:S01]  /*4560*/  @!P1 IMAD.MOV.U32 R72, RZ, RZ, R65 ;  /* 0x000000ffff489224 */ /* 0x000fe200078e0041 */
[----:B------:R-:W-:Y:S02]  /*4570*/  @!P1 F2FP.BF16.F32.PACK_AB R81, R14, R13 ;  /* 0x0000000d0e51923e */ /* 0x000fe400000010ff */
[----:B------:R-:W-:Y:S02]  /*4580*/  @!P1 F2FP.BF16.F32.PACK_AB R82, R16, R15 ;  /* 0x0000000f1052923e */ /* 0x000fe400000010ff */
[----:B------:R-:W-:Y:S01]  /*4590*/  @!P1 MOV R73, R66 ;  /* 0x0000004200499202 */ /* 0x000fe20000000f00 */
[----:B------:R-:W-:Y:S01]  /*45a0*/  @!P1 IMAD.MOV.U32 R74, RZ, RZ, R81 ;  /* 0x000000ffff4a9224 */ /* 0x000fe200078e0051 */
        /* <DEDUP_REMOVED lines=79> */
.L_x_9584:
[----:B------:R-:W-:Y:S05]  /*4aa0*/  BSYNC.RECONVERGENT B0 ;  /* 0x0000000000007941 */ /* 0x000fea0003800200 */
.L_x_9583:
        /* <DEDUP_REMOVED lines=44> */
[C---:B-----5:R-:W-:Y:S01]  /*4d70*/  @!P0 IMAD.U32 R54, R76.reuse, 0x10000, RZ ;  /* 0x000100004c368824 */ /* 0x060fe200078e00ff */
[----:B------:R-:W-:Y:S01]  /*4d80*/  @!P0 LOP3.LUT R40, R147, 0xffff0000, RZ, 0xc0, !PT ;  /* 0xffff000093288812 */ /* 0x000fe200078ec0ff */
[----:B------:R-:W-:Y:S01]  /*4d90*/  @P1 FADD.FTZ R51, -R51, -RZ ;  /* 0x800000ff33331221 */ /* 0x000fe20000010100 */
[----:B------:R-:W-:Y:S01]  /*4da0*/  @!P0 LOP3.LUT R56, R76, 0xffff0000, RZ, 0xc0, !PT ;  /* 0xffff00004c388812 */ /* 0x000fe200078ec0ff */
[----:B------:R-:W-:Y:S01]  /*4db0*/  @P1 FADD.FTZ R52, -R52, -RZ ;  /* 0x800000ff34341221 */ /* 0x000fe20000010100 */
[C---:B------:R-:W-:Y:S01]  /*4dc0*/  @!P0 SHF.L.U32 R60, R77.reuse, 0x10, RZ ;  /* 0x000000104d3c8819 */ /* 0x040fe200000006ff */
[----:B------:R-:W-:Y:S01]  /*4dd0*/  @P1 FADD.FTZ R42, -R42, -RZ ;  /* 0x800000ff2a2a1221 */ /* 0x000fe20000010100 */
[----:B------:R-:W-:Y:S01]  /*4de0*/  @!P0 LOP3.LUT R62, R77, 0xffff0000, RZ, 0xc0, !PT ;  /* 0xffff00004d3e8812 */ /* 0x000fe200078ec0ff */
[----:B------:R-:W-:Y:S01]  /*4df0*/  @!P0 FMUL.FTZ R0, R50, R55 ;  /* 0x0000003732008220 */ /* 0x000fe20000410000 */
[----:B------:R-:W-:Y:S01]  /*4e00*/  @P1 FADD.FTZ R49, -R49, -RZ ;  /* 0x800000ff31311221 */ /* 0x000fe20000010100 */
[----:B------:R-:W-:Y:S01]  /*4e10*/  @P1 FADD.FTZ R45, -R45, -RZ ;  /* 0x800000ff2d2d1221 */ /* 0x000fe20000010100 */
[----:B------:R-:W-:Y:S01]  /*4e20*/  @P1 FADD.FTZ R40, -R40, -RZ ;  /* 0x800000ff28281221 */ /* 0x000fe20000010100 */
[----:B------:R-:W-:Y:S01]  /*4e30*/  ISETP.GE.AND P1, PT, R26, R27, PT ;  /* 0x0000001b1a00720c */ /* 0x000fe20003f26270 */
        /* <DEDUP_REMOVED lines=13> */
[C---:B------:R-:W-:Y:S01]  /*4f10*/  @!P0 IMAD.U32 R59, R79.reuse, 0x10000, RZ ;  /* 0x000100004f3b8824 */ /* 0x040fe200078e00ff */
[----:B------:R-:W-:Y:S01]  /*4f20*/  @!P0 F2FP.BF16.F32.PACK_AB R144, R4, R3 ;  /* 0x000000030490823e */ /* 0x000fe200000010ff */
[----:B------:R-:W-:Y:S01]  /*4f30*/  @!P0 FMUL.FTZ R5, R44, R49 ;  /* 0x000000312c058220 */ /* 0x000fe20000410000 */
[----:B------:R-:W-:Y:S01]  /*4f40*/  @!P0 LOP3.LUT R60, R79, 0xffff0000, RZ, 0xc0, !PT ;  /* 0xffff00004f3c8812 */ /* 0x000fe200078ec0ff */
[----:B------:R-:W-:Y:S01]  /*4f50*/  @!P0 IMAD.U32 R54, R74, 0x10000, RZ ;  /* 0x000100004a368824 */ /* 0x000fe200078e00ff */
[C---:B------:R-:W-:Y:S01]  /*4f60*/  @!P0 LOP3.LUT R61, R75.reuse, 0xffff0000, RZ, 0xc0, !PT ;  /* 0xffff00004b3d8812 */ /* 0x040fe200078ec0ff */
[----:B------:R-:W-:Y:S01]  /*4f70*/  @!P0 IMAD.MOV.U32 R73, RZ, RZ, R144 ;  /* 0x000000ffff498224 */ /* 0x000fe200078e0090 */
[----:B------:R-:W-:Y:S01]  /*4f80*/  @!P1 SEL R144, R34, RZ, !P2 ;  /* 0x000000ff22909207 */ /* 0x000fe20005000000 */
[----:B------:R-:W-:Y:S01]  /*4f90*/  @!P0 FFMA.FTZ R5, R54, R56, R5 ;  /* 0x0000003836058223 */ /* 0x000fe20000010005 */
[----:B------:R-:W-:Y:S01]  /*4fa0*/  @!P0 MOV R72, R143 ;  /* 0x0000008f00488202 */ /* 0x000fe20000000f00 */
[----:B------:R-:W-:Y:S01]  /*4fb0*/  @!P0 FMUL.FTZ R7, R36, R45 ;  /* 0x0000002d24078220 */ /* 0x000fe20000410000 */
[----:B------:R-:W-:Y:S01]  /*4fc0*/  @!P1 SEL R145, R142, RZ, !P2 ;  /* 0x000000ff8e919207 */ /* 0x000fe20005000000 */
[----:B------:R-:W-:Y:S01]  /*4fd0*/  @!P0 IMAD.U32 R54, R75, 0x10000, RZ ;  /* 0x000100004b368824 */ /* 0x000fe200078e00ff */
[----:B------:R-:W-:Y:S01]  /*4fe0*/  @!P1 IADD3 R143, P5, PT, R133, R144, RZ ;  /* 0x00000090858f9210 */ /* 0x000fe20007fbe0ff */
[----:B------:R-:W-:Y:S01]  /*4ff0*/  @!P0 FMUL.FTZ R8, R43, R40 ;  /* 0x000000282b088220 */ /* 0x000fe20000410000 */
[----:B------:R-:W-:Y:S01]  /*5000*/  LEA R144, P4, R102, R138, 0x1 ;  /* 0x0000008a66907211 */ /* 0x000fe200078808ff */
[----:B------:R-:W-:Y:S01]  /*5010*/  @!P0 FFMA.FTZ R6, R57, R58, R6 ;  /* 0x0000003a39068223 */ /* 0x000fe20000010006 */
[----:B------:R-:W-:Y:S01]  /*5020*/  @!P1 SEL R41, R37, R34, P2 ;  /* 0x0000002225299207 */ /* 0x000fe20001000000 */
[----:B------:R-:W-:Y:S01]  /*5030*/  @!P0 FFMA.FTZ R7, R54, R59, R7 ;  /* 0x0000003b36078223 */ /* 0x000fe20000010007 */
[----:B------:R-:W-:Y:S01]  /*5040*/  ISETP.GT.AND P2, PT, R35, 0x20, !P1 ;  /* 0x000000202300780c */ /* 0x000fe20004f44270 */
[----:B------:R-:W-:Y:S01]  /*5050*/  @!P0 FFMA.FTZ R8, R61, R60, R8 ;  /* 0x0000003c3d088223 */ /* 0x000fe20000010008 */
[----:B------:R-:W-:Y:S01]  /*5060*/  @!P0 F2FP.BF16.F32.PACK_AB R147, R6, R5 ;  /* 0x000000050693823e */ /* 0x000fe200000010ff */
[----:B------:R-:W-:Y:S01]  /*5070*/  @!P1 IMAD.X R146, R126, 0x1, R145, P5 ;  /* 0x000000017e929824 */ /* 0x000fe200028e0691 */
[----:B------:R-:W-:Y:S01]  /*5080*/  LEA.HI.X R145, R102, R139, R103, 0x1, P4 ;  /* 0x0000008b66917211 */ /* 0x000fe200020f0c67 */
[----:B------:R-:W-:Y:S01]  /*5090*/  @!P1 IMAD.WIDE R40, R41, 0x2, R38 ;  /* 0x0000000229289825 */ /* 0x000fe200078e0226 */
[----:B------:R-:W-:Y:S02]  /*50a0*/  @!P0 F2FP.BF16.F32.PACK_AB R148, R8, R7 ;  /* 0x000000070894823e */ /* 0x000fe400000010ff */
[C---:B------:R-:W-:Y:S01]  /*50b0*/  @!P1 SHF.L.U64.HI R146, R143.reuse, 0x1, R146 ;  /* 0x000000018f929819 */ /* 0x040fe20000010292 */
[----:B------:R-:W-:Y:S01]  /*50c0*/  @!P0 IMAD.MOV.U32 R74, RZ, RZ, R147 ;  /* 0x000000ffff4a8224 */ /* 0x000fe200078e0093 */
        /* <DEDUP_REMOVED lines=48> */
[----:B------:R-:W-:Y:S01]  /*53d0*/  @!P1 LOP3.LUT R65, R83, 0xffff0000, RZ, 0xc0, !PT ;  /* 0xffff000053419812 */ /* 0x000fe200078ec0ff */
[----:B------:R-:W-:Y:S01]  /*53e0*/  @P2 FADD.FTZ R36, -R36, -RZ ;  /* 0x800000ff24242221 */ /* 0x000fe20000010100 */
[----:B------:R-:W-:Y:S01]  /*53f0*/  @P2 FADD.FTZ R45, -R45, -RZ ;  /* 0x800000ff2d2d2221 */ /* 0x000fe20000010100 */
[----:B------:R-:W-:Y:S01]  /*5400*/  @!P0 ISETP.GT.AND P2, PT, R35, 0x40, PT ;  /* 0x000000402300880c */ /* 0x000fe20003f44270 */
[----:B------:R-:W-:Y:S01]  /*5410*/  @!P1 FMUL.FTZ R12, R46, R51 ;  /* 0x000000332e0c9220 */ /* 0x000fe20000410000 */
[----:B------:R-:W-:Y:S02]  /*5420*/  @!P1 IMAD.U32 R62, R82, 0x10000, RZ ;  /* 0x00010000523e9824 */ /* 0x000fe400078e00ff */
[----:B------:R-:W-:Y:S01]  /*5430*/  @!P1 FMUL.FTZ R13, R41, R48 ;  /* 0x00000030290d9220 */ /* 0x000fe20000410000 */
[----:B------:R-:W-:Y:S01]  /*5440*/  @!P0 SEL R146, R34, RZ, !P2 ;  /* 0x000000ff22928207 */ /* 0x000fe20005000000 */
        /* <DEDUP_REMOVED lines=9> */
[----:B------:R-:W-:Y:S01]  /*54e0*/  @!P0 IADD3 R143, P4, PT, R133, R146, RZ ;  /* 0x00000092858f8210 */ /* 0x000fe20007f9e0ff */
[----:B------:R-:W-:Y:S01]  /*54f0*/  @!P1 FMUL.FTZ R15, R27, R42 ;  /* 0x0000002a1b0f9220 */ /* 0x000fe20000410000 */
[----:B------:R-:W-:Y:S01]  /*5500*/  @!P1 F2FP.BF16.F32.PACK_AB R146, R10, R9 ;  /* 0x000000090a92923e */ /* 0x000fe200000010ff */
[----:B------:R-:W-:Y:S01]  /*5510*/  @!P1 IMAD.U32 R64, R83, 0x10000, RZ ;  /* 0x0001000053409824 */ /* 0x000fe200078e00ff */
[----:B------:R-:W-:Y:S01]  /*5520*/  @!P0 SEL R27, R37, R34, P2 ;  /* 0x00000022251b8207 */ /* 0x000fe20001000000 */
[----:B------:R-:W-:Y:S01]  /*5530*/  @!P1 FMUL.FTZ R16, R43, R36 ;  /* 0x000000242b109220 */ /* 0x000fe20000410000 */
[----:B------:R-:W-:Y:S01]  /*5540*/  @!P1 MOV R76, R146 ;  /* 0x00000092004c9202 */ /* 0x000fe20000000f00 */
[----:B------:R-:W-:Y:S01]  /*5550*/  @!P1 FFMA.FTZ R14, R57, R63, R14 ;  /* 0x0000003f390e9223 */ /* 0x000fe2000001000e */
        /* <DEDUP_REMOVED lines=21> */
[----:B-1----:R-:W2:Y:S01]  /*56b0*/  LD.E.128 R72, desc[UR4][R38.64+0x80] ;  /* 0x0000800426487980 */ /* 0x002ea2000c101d00 */
        /* <DEDUP_REMOVED lines=65> */
.L_x_9586:
[----:B------:R-:W-:Y:S05]  /*5ad0*/  BSYNC.RECONVERGENT B0 ;  /* 0x0000000000007941 */ /* 0x000fea0003800200 */
.L_x_9585:
        /* <DEDUP_REMOVED lines=8> */
.L_x_9577:
[----:B------:R-:W-:Y:S05]  /*5b60*/  BSYNC.RECONVERGENT B1 ;  /* 0x0000000000017941 */ /* 0x000fea0003800200 */
.L_x_9575:
[----:B------:R-:W-:Y:S01]  /*5b70*/  ISETP.NE.U32.AND P4, PT, R120, RZ, PT ;  /* 0x000000ff7800720c */ /* 0x000fe20003f85070 */
[----:B---34-:R-:W3:Y:S01]  /*5b80*/  LD.E R5, desc[UR4][R84.64+0x128] ;  /* 0x0001280454057980 */ /* 0x018ee2000c101900 */
[----:B------:R-:W-:Y:S01]  /*5b90*/  UMOV UR6, URZ ;  /* 0x000000ff00067c82 */ /* 0x000fe20008000000 */
[----:B------:R-:W-:Y:S01]  /*5ba0*/  BSSY.RECONVERGENT B0, `(.L_x_9587) ;  /* 0x0000064000007945 */ /* 0x000fe20003800200 */
[----:B------:R-:W-:Y:S02]  /*5bb0*/  ISETP.NE.AND.EX P4, PT, R121, RZ, PT, P4 ;  /* 0x000000ff7900720c */ /* 0x000fe40003f85340 */
[----:B------:R-:W-:Y:S11]  /*5bc0*/  IADD3 R2, P0, PT, RZ, -UR6, RZ ;  /* 0x80000006ff027c10 */ /* 0x000ff6000ff1e0ff */
[----:B------:R-:W4:Y:S04]  /*5bd0*/  @!P4 LD.E R3, desc[UR4][R84.64+0x38] ;  /* 0x000038045403c980 */ /* 0x000f28000c101900 */
[----:B------:R-:W5:Y:S02]  /*5be0*/  @!P4 LD.E R0, desc[UR4][R84.64+0x40] ;  /* 0x000040045400c980 */ /* 0x000f64000c101900 */
[----:B-----5:R-:W-:Y:S02]  /*5bf0*/  @!P4 IMAD.SHL.U32 R0, R0, 0x40, RZ ;  /* 0x000000400000c824 */ /* 0x020fe400078e00ff */
[----:B----4-:R-:W-:Y:S02]  /*5c00*/  @!P4 IMAD.SHL.U32 R3, R3, 0x40, RZ ;  /* 0x000000400303c824 */ /* 0x010fe400078e00ff */
[----:B---3--:R-:W-:Y:S02]  /*5c10*/  IMAD.SHL.U32 R5, R5, 0x40, RZ ;  /* 0x0000004005057824 */ /* 0x008fe400078e00ff */
        /* <DEDUP_REMOVED lines=9> */
[----:B-1----:R-:W-:Y:S01]  /*5cb0*/  @!P4 IMAD.MOV.U32 R138, RZ, RZ, R2 ;  /* 0x000000ffff8ac224 */ /* 0x002fe200078e0002 */
        /* <DEDUP_REMOVED lines=8> */
[----:B------:R-:W3:Y:S01]  /*5d40*/  LD.E R3, desc[UR4][R84.64+0x170] ;  /* 0x0001700454037980 */ /* 0x000ee2000c101900 */
[----:B------:R-:W-:Y:S03]  /*5d50*/  IABS R8, R132 ;  /* 0x0000008400087213 */ /* 0x000fe60000000000 */
[----:B--2---:R-:W2:Y:S06]  /*5d60*/  LD.E.64 R20, desc[UR4][R84.64+0x40] ;  /* 0x0000400454147980 */ /* 0x004eac000c101b00 */
[----:B------:R-:W4:Y:S06]  /*5d70*/  LD.E.64 R18, desc[UR4][R84.64+0x20] ;  /* 0x0000200454127980 */ /* 0x000f2c000c101b00 */
[----:B------:R-:W5:Y:S01]  /*5d80*/  LD.E.64 R16, desc[UR4][R84.64+0x28] ;  /* 0x0000280454107980 */ /* 0x000f62000c101b00 */
[-C--:B---3--:R-:W-:Y:S02]  /*5d90*/  IABS R11, R3.reuse ;  /* 0x00000003000b7213 */ /* 0x088fe40000000000 */
        /* <DEDUP_REMOVED lines=11> */
[----:B------:R-:W3:Y:S02]  /*5e50*/  LD.E.64 R14, desc[UR4][R84.64+0x38] ;  /* 0x00003804540e7980 */ /* 0x000ee4000c101b00 */
        /* <DEDUP_REMOVED lines=32> */
[----:B--2---:R-:W-:Y:S01]  /*6060*/  IMAD R10, R21, R0, RZ ;  /* 0x00000000150a7224 */ /* 0x004fe200078e02ff */
[----:B------:R-:W-:Y:S05]  /*6070*/  SHF.R.S32.HI R8, RZ, 0x1f, R0 ;  /* 0x0000001fff087819 */ /* 0x000fea0000011400 */
[C---:B------:R-:W-:Y:S02]  /*6080*/  IMAD R10, R20.reuse, R8, R10 ;  /* 0x00000008140a7224 */ /* 0x040fe400078e020a */
[-C--:B-1----:R-:W-:Y:S04]  /*6090*/  IMAD.WIDE.U32 R22, R20, R0.reuse, RZ ;  /* 0x0000000014167225 */ /* 0x082fe800078e00ff */
[----:B---3--:R-:W-:Y:S04]  /*60a0*/  IMAD R13, R15, R0, RZ ;  /* 0x000000000f0d7224 */ /* 0x008fe800078e02ff */
        /* <DEDUP_REMOVED lines=19> */
.L_x_9588:
[----:B------:R-:W-:Y:S05]  /*61e0*/  BSYNC.RECONVERGENT B0 ;  /* 0x0000000000007941 */ /* 0x000fea0003800200 */
.L_x_9587:
[----:B------:R-:W-:Y:S05]  /*61f0*/  @P3 BRA `(.L_x_9589) ;  /* 0xffffffc0009c3947 */ /* 0x000fea000383ffff */
.L_x_9574:
[----:B------:R-:W-:Y:S05]  /*6200*/  WARPSYNC.ALL ;  /* 0x0000000000007948 */ /* 0x000fea0003800000 */
[----:B------:R-:W-:Y:S06]  /*6210*/  BAR.SYNC.DEFER_BLOCKING 0x0 ;  /* 0x0000000000007b1d */ /* 0x000fec0000010000 */
[----:B------:R-:W3:Y:S01]  /*6220*/  LD.E R3, desc[UR4][R84.64+0xd0] ;  /* 0x0000d00454037980 */ /* 0x000ee2000c101900 */
[----:B------:R-:W-:Y:S01]  /*6230*/  BSSY.RECONVERGENT B2, `(.L_x_9590) ;  /* 0x0000351000027945 */ /* 0x000fe20003800200 */
[----:B------:R-:W-:-:S02]  /*6240*/  SHF.L.U32 R96, R71, 0x2, RZ ;  /* 0x0000000247607819 */ /* 0x000fc400000006ff */
[----:B---3--:R-:W-:-:S13]  /*6250*/  ISETP.NE.AND P0, PT, R3, RZ, PT ;  /* 0x000000ff0300720c */ /* 0x008fda0003f05270 */
        /* <DEDUP_REMOVED lines=13> */
.L_x_9593:
[----:B------:R-:W-:Y:S05]  /*6330*/  BSYNC.RECONVERGENT B0 ;  /* 0x0000000000007941 */ /* 0x000fea0003800200 */
.L_x_9592:
        /* <DEDUP_REMOVED lines=10> */
.L_x_9591:
[----:B------:R-:W3:Y:S04]  /*63e0*/  LD.E.64 R4, desc[UR4][R84.64+0xf0] ;  /* 0x0000f00454047980 */ /* 0x000ee8000c101b00 */
[----:B------:R-:W4:Y:S04]  /*63f0*/  LD.E.U8 R0, desc[UR4][R84.64+0x1b3] ;  /* 0x0001b30454007980 */ /* 0x000f28000c101100 */
[----:B------:R1:W5:Y:S04]  /*6400*/  LD.E.64 R34, desc[UR4][R84.64+0x148] ;  /* 0x0001480454227980 */ /* 0x000368000c101b00 */
[----:B------:R1:W5:Y:S01]  /*6410*/  LD.E.64 R32, desc[UR4][R84.64+0x150] ;  /* 0x0001500454207980 */ /* 0x000362000c101b00 */
[----:B---3--:R-:W-:-:S04]  /*6420*/  ISETP.NE.U32.AND P1, PT, R4, RZ, PT ;  /* 0x000000ff0400720c */ /* 0x008fc80003f25070 */
[----:B------:R-:W-:-:S13]  /*6430*/  ISETP.NE.AND.EX P1, PT, R5, RZ, PT, P1 ;  /* 0x000000ff0500720c */ /* 0x000fda0003f25310 */
[----:B------:R-:W-:-:S05]  /*6440*/  @P1 IADD3 R6, P0, PT, R4, R95, RZ ;  /* 0x0000005f04061210 */ /* 0x000fca0007f1e0ff */
[----:B------:R-:W-:Y:S02]  /*6450*/  @P1 IMAD.X R7, R5, 0x1, R94, P0 ;  /* 0x0000000105071824 */ /* 0x000fe400000e065e */
[----:B------:R-:W-:-:S06]  /*6460*/  IMAD.MOV.U32 R5, RZ, RZ, RZ ;  /* 0x000000ffff057224 */ /* 0x000fcc00078e00ff */
[----:B------:R-:W3:Y:S01]  /*6470*/  @P1 LD.E R5, desc[UR4][R6.64] ;  /* 0x0000000406051980 */ /* 0x000ee2000c101900 */
[----:B------:R-:W-:-:S04]  /*6480*/  LEA.HI R25, R3, R3, RZ, 0x1 ;  /* 0x0000000303197211 */ /* 0x000fc800078f08ff */
[----:B------:R-:W-:Y:S02]  /*6490*/  SHF.R.S32.HI R25, RZ, 0x1, R25 ;  /* 0x00000001ff197819 */ /* 0x000fe40000011419 */
[----:B----4-:R-:W-:Y:S02]  /*64a0*/  ISETP.NE.AND P2, PT, R0, RZ, PT ;  /* 0x000000ff0000720c */ /* 0x010fe40003f45270 */
[----:B------:R-:W-:Y:S01]  /*64b0*/  LOP3.LUT R2, R96, 0xc, RZ, 0xc0, !PT ;  /* 0x0000000c60027812 */ /* 0x000fe200078ec0ff */
[----:B---3--:R-:W-:-:S04]  /*64c0*/  IMAD.IADD R4, R92, 0x1, R5 ;  /* 0x000000015c047824 */ /* 0x008fc800078e0205 */
        /* <DEDUP_REMOVED lines=22> */
[----:B------:R-:W3:Y:S04]  /*6630*/  LD.E.64 R4, desc[UR4][R18.64] ;  /* 0x0000000412047980 */ /* 0x000ee8000c101b00 */
[----:B------:R-:W4:Y:S01]  /*6640*/  LD.E.64 R6, desc[UR4][R16.64] ;  /* 0x0000000410067980 */ /* 0x000f22000c101b00 */
[C---:B-----5:R-:W-:Y:S01]  /*6650*/  LOP3.LUT R0, R9.reuse, 0xffff0000, RZ, 0xc0, !PT ;  /* 0xffff000009007812 */ /* 0x060fe200078ec0ff */
[----:B------:R-:W-:Y:S01]  /*6660*/  IMAD.U32 R14, R10, 0x10000, RZ ;  /* 0x000100000a0e7824 */ /* 0x000fe200078e00ff */
[----:B------:R-:W-:Y:S02]  /*6670*/  SHF.L.U32 R2, R9, 0x10, RZ ;  /* 0x0000001009027819 */ /* 0x000fe400000006ff */
[C---:B------:R-:W-:Y:S02]  /*6680*/  SHF.L.U32 R9, R8.reuse, 0x10, RZ ;  /* 0x0000001008097819 */ /* 0x040fe400000006ff */
[----:B--2---:R-:W-:-:S02]  /*6690*/  LOP3.LUT R20, R8, 0xffff0000, RZ, 0xc0, !PT ;  /* 0xffff000008147812 */ /* 0x004fc400078ec0ff */
        /* <DEDUP_REMOVED lines=31> */
.L_x_9599:
[----:B------:R-:W-:Y:S05]  /*6890*/  BSYNC.RECONVERGENT B0 ;  /* 0x0000000000007941 */ /* 0x000fea0003800200 */
.L_x_9598:
[----:B-----5:R3:W-:Y:S04]  /*68a0*/  STS.128 [R91], R8 ;  /* 0x000000085b007388 */ /* 0x0207e80000000c00 */
[----:B------:R3:W5:Y:S01]  /*68b0*/  LD.E.128 R12, desc[UR4][R134.64+0x40] ;  /* 0x00004004860c7980 */ /* 0x000762000c101d00 */
[----:B------:R-:W-:Y:S04]  /*68c0*/  BSSY.RECONVERGENT B0, `(.L_x_9600) ;  /* 0x0000029000007945 */ /* 0x000fe80003800200 */
[----:B------:R-:W-:Y:S05]  /*68d0*/  @P0 BRA `(.L_x_9601) ;  /* 0x00000000009c0947 */ /* 0x000fea0003800000 */
[----:B------:R-:W4:Y:S04]  /*68e0*/  LD.E.64 R4, desc[UR4][R18.64+0x20] ;  /* 0x0000200412047980 */ /* 0x000f28000c101b00 */
[----:B------:R-:W4:Y:S01]  /*68f0*/  LD.E.64 R6, desc[UR4][R16.64+0x20] ;  /* 0x0000200410067980 */ /* 0x000f22000c101b00 */
[C---:B-----5:R-:W-:Y:S01]  /*6900*/  SHF.L.U32 R2, R13.reuse, 0x10, RZ ;  /* 0x000000100d027819 */ /* 0x060fe200000006ff */
[----:B--2---:R-:W-:Y:S01]  /*6910*/  IMAD.U32 R20, R14, 0x10000, RZ ;  /* 0x000100000e147824 */ /* 0x004fe200078e00ff */
[----:B------:R-:W-:Y:S02]  /*6920*/  LOP3.LUT R0, R13, 0xffff0000, RZ, 0xc0, !PT ;  /* 0xffff00000d007812 */ /* 0x000fe400078ec0ff */
[----:B------:R-:W-:Y:S02]  /*6930*/  SHF.L.U32 R21, R15, 0x10, RZ ;  /* 0x000000100f157819 */ /* 0x000fe400000006ff */
[----:B---3--:R-:W-:-:S02]  /*6940*/  SHF.L.U32 R8, R12, 0x10, RZ ;  /* 0x000000100c087819 */ /* 0x008fc400000006ff */
[----:B------:R-:W-:Y:S02]  /*6950*/  LOP3.LUT R22, R12, 0xffff0000, RZ, 0xc0, !PT ;  /* 0xffff00000c167812 */ /* 0x000fe400078ec0ff */
[----:B------:R-:W-:Y:S02]  /*6960*/  LOP3.LUT R15, R15, 0xffff0000, RZ, 0xc0, !PT ;  /* 0xffff00000f0f7812 */ /* 0x000fe400078ec0ff */
[----:B------:R-:W-:Y:S02]  /*6970*/  LOP3.LUT R23, R14, 0xffff0000, RZ, 0xc0, !PT ;  /* 0xffff00000e177812 */ /* 0x000fe400078ec0ff */
        /* <DEDUP_REMOVED lines=29> */
.L_x_9601:
[----:B------:R-:W-:Y:S05]  /*6b50*/  BSYNC.RECONVERGENT B0 ;  /* 0x0000000000007941 */ /* 0x000fea0003800200 */
.L_x_9600:
[----:B-----5:R4:W-:Y:S04]  /*6b60*/  STS.128 [R91+0x1000], R12 ;  /* 0x0010000c5b007388 */ /* 0x0209e80000000c00 */
[----:B---3--:R4:W5:Y:S01]  /*6b70*/  LD.E.128 R8, desc[UR4][R134.64+0x80] ;  /* 0x0000800486087980 */ /* 0x008962000c101d00 */
[----:B------:R-:W-:Y:S01]  /*6b80*/  LOP3.LUT R0, R30, 0x40, RZ, 0xfc, !PT ;  /* 0x000000401e007812 */ /* 0x000fe200078efcff */
[----:B------:R-:W-:Y:S03]  /*6b90*/  BSSY.RECONVERGENT B0, `(.L_x_9602) ;  /* 0x0000029000007945 */ /* 0x000fe60003800200 */
[----:B------:R-:W-:-:S13]  /*6ba0*/  ISETP.GE.AND P0, PT, R0, R3, PT ;  /* 0x000000030000720c */ /* 0x000fda0003f06270 */
[----:B------:R-:W-:Y:S05]  /*6bb0*/  @P0 BRA `(.L_x_9603) ;  /* 0x0000000000980947 */ /* 0x000fea0003800000 */
[----:B------:R-:W3:Y:S04]  /*6bc0*/  LD.E.64 R4, desc[UR4][R18.64+0x40] ;  /* 0x0000400412047980 */ /* 0x000ee8000c101b00 */
[----:B------:R-:W3:Y:S01]  /*6bd0*/  LD.E.64 R6, desc[UR4][R16.64+0x40] ;  /* 0x0000400410067980 */ /* 0x000ee2000c101b00 */
[C---:B-----5:R-:W-:Y:S01]  /*6be0*/  LOP3.LUT R0, R9.reuse, 0xffff0000, RZ, 0xc0, !PT ;  /* 0xffff000009007812 */ /* 0x060fe200078ec0ff */
[----:B----4-:R-:W-:Y:S01]  /*6bf0*/  IMAD.U32 R14, R10, 0x10000, RZ ;  /* 0x000100000a0e7824 */ /* 0x010fe200078e00ff */
        /* <DEDUP_REMOVED lines=34> */
.L_x_9603:
[----:B------:R-:W-:Y:S05]  /*6e20*/  BSYNC.RECONVERGENT B0 ;  /* 0x0000000000007941 */ /* 0x000fea0003800200 */
.L_x_9602:
[----:B-----5:R3:W-:Y:S02]  /*6e30*/  STS.128 [R91+0x2000], R8 ;  /* 0x002000085b007388 */ /* 0x0207e40000000c00 */
.L_x_9597:
[----:B------:R-:W-:Y:S05]  /*6e40*/  BSYNC.RECONVERGENT B1 ;  /* 0x0000000000017941 */ /* 0x000fea0003800200 */
.L_x_9596:
        /* <DEDUP_REMOVED lines=49> */
.L_x_9605:
[----:B------:R-:W-:Y:S05]  /*7160*/  BSYNC.RECONVERGENT B0 ;  /* 0x0000000000007941 */ /* 0x000fea0003800200 */
.L_x_9604:
[----:B-----5:R1:W-:Y:S04]  /*7170*/  STS.128 [R91+0x800], R8 ;  /* 0x000800085b007388 */ /* 0x0203e80000000c00 */
[----:B----4-:R1:W5:Y:S01]  /*7180*/  LD.E.128 R12, desc[UR4][R24.64+0x40] ;  /* 0x00004004180c7980 */ /* 0x010362000c101d00 */
[----:B------:R-:W-:Y:S04]  /*7190*/  BSSY.RECONVERGENT B0, `(.L_x_9606) ;  /* 0x0000029000007945 */ /* 0x000fe80003800200 */
[----:B------:R-:W-:Y:S05]  /*71a0*/  @P0 BRA `(.L_x_9607) ;  /* 0x00000000009c0947 */ /* 0x000fea0003800000 */
[----:B------:R-:W4:Y:S04]  /*71b0*/  LD.E.64 R4, desc[UR4][R18.64+0x20] ;  /* 0x0000200412047980 */ /* 0x000f28000c101b00 */
[----:B------:R-:W3:Y:S01]  /*71c0*/  LD.E.64 R6, desc[UR4][R16.64+0x20] ;  /* 0x0000200410067980 */ /* 0x000ee2000c101b00 */
[C---:B-----5:R-:W-:Y:S01]  /*71d0*/  SHF.L.U32 R2, R13.reuse, 0x10, RZ ;  /* 0x000000100d027819 */ /* 0x060fe200000006ff */
[----:B--2---:R-:W-:Y:S01]  /*71e0*/  IMAD.U32 R20, R14, 0x10000, RZ ;  /* 0x000100000e147824 */ /* 0x004fe200078e00ff */
[----:B------:R-:W-:Y:S02]  /*71f0*/  LOP3.LUT R0, R13, 0xffff0000, RZ, 0xc0, !PT ;  /* 0xffff00000d007812 */ /* 0x000fe400078ec0ff */
[----:B------:R-:W-:Y:S02]  /*7200*/  SHF.L.U32 R21, R15, 0x10, RZ ;  /* 0x000000100f157819 */ /* 0x000fe400000006ff */
[----:B-1----:R-:W-:-:S02]  /*7210*/  SHF.L.U32 R8, R12, 0x10, RZ ;  /* 0x000000100c087819 */ /* 0x002fc400000006ff */
[----:B------:R-:W-:Y:S02]  /*7220*/  LOP3.LUT R22, R12, 0xffff0000, RZ, 0xc0, !PT ;  /* 0xffff00000c167812 */ /* 0x000fe400078ec0ff */
[----:B------:R-:W-:Y:S02]  /*7230*/  LOP3.LUT R15, R15, 0xffff0000, RZ, 0xc0, !PT ;  /* 0xffff00000f0f7812 */ /* 0x000fe400078ec0ff */
[----:B------:R-:W-:Y:S02]  /*7240*/  LOP3.LUT R23, R14, 0xffff0000, RZ, 0xc0, !PT ;  /* 0xffff00000e177812 */ /* 0x000fe400078ec0ff */
[----:B----4-:R-:W-:Y:S02]  /*7250*/  LOP3.LUT R11, R4, 0xffff0000, RZ, 0xc0, !PT ;  /* 0xffff0000040b7812 */ /* 0x010fe400078ec0ff */
[C---:B------:R-:W-:Y:S01]  /*7260*/  LOP3.LUT R10, R5.reuse, 0xffff0000, RZ, 0xc0, !PT ;  /* 0xffff0000050a7812 */ /* 0x040fe200078ec0ff */
[----:B------:R-:W-:Y:S01]  /*7270*/  IMAD.U32 R5, R5, 0x10000, RZ ;  /* 0x0001000005057824 */ /* 0x000fe200078e00ff */
        /* <DEDUP_REMOVED lines=26> */
.L_x_9607:
[----:B------:R-:W-:Y:S05]  /*7420*/  BSYNC.RECONVERGENT B0 ;  /* 0x0000000000007941 */ /* 0x000fea0003800200 */
.L_x_9606:
[----:B-----5:R4:W-:Y:S04]  /*7430*/  STS.128 [R91+0x1800], R12 ;  /* 0x0018000c5b007388 */ /* 0x0209e80000000c00 */
[----:B-1----:R4:W5:Y:S01]  /*7440*/  LD.E.128 R8, desc[UR4][R24.64+0x80] ;  /* 0x0000800418087980 */ /* 0x002962000c101d00 */
[----:B------:R-:W-:Y:S01]  /*7450*/  LOP3.LUT R30, R30, 0x40, RZ, 0xfc, !PT ;  /* 0x000000401e1e7812 */ /* 0x000fe200078efcff */
[----:B------:R-:W-:Y:S03]  /*7460*/  BSSY.RECONVERGENT B0, `(.L_x_9608) ;  /* 0x000002a000007945 */ /* 0x000fe60003800200 */
[----:B------:R-:W-:-:S13]  /*7470*/  ISETP.GE.AND P0, PT, R30, R3, PT ;  /* 0x000000031e00720c */ /* 0x000fda0003f06270 */
[----:B------:R-:W-:Y:S05]  /*7480*/  @P0 BRA `(.L_x_9609) ;  /* 0x00000000009c0947 */ /* 0x000fea0003800000 */
[----:B------:R-:W3:Y:S04]  /*7490*/  LD.E.64 R2, desc[UR4][R18.64+0x40] ;  /* 0x0000400412027980 */ /* 0x000ee8000c101b00 */
[----:B------:R1:W3:Y:S01]  /*74a0*/  LD.E.64 R4, desc[UR4][R16.64+0x40] ;  /* 0x0000400410047980 */ /* 0x0002e2000c101b00 */
[C---:B--2--5:R-:W-:Y:S01]  /*74b0*/  SHF.L.U32 R21, R11.reuse, 0x10, RZ ;  /* 0x000000100b157819 */ /* 0x064fe200000006ff */
[----:B----4-:R-:W-:Y:S01]  /*74c0*/  IMAD.U32 R14, R10, 0x10000, RZ ;  /* 0x000100000a0e7824 */ /* 0x010fe200078e00ff */
[----:B------:R-:W-:Y:S02]  /*74d0*/  LOP3.LUT R15, R11, 0xffff0000, RZ, 0xc0, !PT ;  /* 0xffff00000b0f7812 */ /* 0x000fe400078ec0ff */
[C---:B------:R-:W-:Y:S02]  /*74e0*/  LOP3.LUT R0, R9.reuse, 0xffff0000, RZ, 0xc0, !PT ;  /* 0xffff000009007812 */ /* 0x040fe400078ec0ff */
[----:B------:R-:W-:-:S02]  /*74f0*/  SHF.L.U32 R6, R9, 0x10, RZ ;  /* 0x0000001009067819 */ /* 0x000fc400000006ff */
[C---:B------:R-:W-:Y:S02]  /*7500*/  SHF.L.U32 R7, R8.reuse, 0x10, RZ ;  /* 0x0000001008077819 */ /* 0x040fe400000006ff */
[----:B------:R-:W-:Y:S02]  /*7510*/  LOP3.LUT R20, R8, 0xffff0000, RZ, 0xc0, !PT ;  /* 0xffff000008147812 */ /* 0x000fe400078ec0ff */
[----:B-1----:R-:W-:Y:S02]  /*7520*/  LOP3.LUT R16, R10, 0xffff0000, RZ, 0xc0, !PT ;  /* 0xffff00000a107812 */ /* 0x002fe400078ec0ff */
[----:B---3--:R-:W-:Y:S02]  /*7530*/  LOP3.LUT R11, R2, 0xffff0000, RZ, 0xc0, !PT ;  /* 0xffff0000020b7812 */ /* 0x008fe400078ec0ff */
        /* <DEDUP_REMOVED lines=28> */
.L_x_9609:
[----:B------:R-:W-:Y:S05]  /*7700*/  BSYNC.RECONVERGENT B0 ;  /* 0x0000000000007941 */ /* 0x000fea0003800200 */
.L_x_9608:
[----:B-----5:R1:W-:Y:S01]  /*7710*/  STS.128 [R91+0x2800], R8 ;  /* 0x002800085b007388 */ /* 0x0203e20000000c00 */
[----:B------:R-:W-:Y:S05]  /*7720*/  BRA `(.L_x_9594) ;  /* 0x0000002000047947 */ /* 0x000fea0003800000 */
.L_x_9595:
        /* <DEDUP_REMOVED lines=25> */
[----:B------:R-:W3:Y:S01]  /*78c0*/  LD.E.128 R4, desc[UR4][R4.64] ;  /* 0x0000000404047980 */ /* 0x000ee2000c101d00 */
[----:B------:R-:W-:-:S03]  /*78d0*/  IMAD.X R9, R35, 0x1, R9, P1 ;  /* 0x0000000123097824 */ /* 0x000fc600008e0609 */
[----:B------:R-:W4:Y:S04]  /*78e0*/  LD.E.128 R12, desc[UR4][R12.64] ;  /* 0x000000040c0c7980 */ /* 0x000f28000c101d00 */
[----:B------:R-:W4:Y:S01]  /*78f0*/  LD.E.128 R8, desc[UR4][R8.64] ;  /* 0x0000000408087980 */ /* 0x000f22000c101d00 */
[C---:B--2---:R-:W-:Y:S01]  /*7900*/  SHF.L.U32 R21, R16.reuse, 0x10, RZ ;  /* 0x0000001010157819 */ /* 0x044fe200000006ff */
        /* <DEDUP_REMOVED lines=59> */
.L_x_9613:
[----:B------:R-:W-:Y:S05]  /*7cc0*/  BSYNC.RECONVERGENT B0 ;  /* 0x0000000000007941 */ /* 0x000fea0003800200 */
.L_x_9612:
[----:B-----5:R3:W-:Y:S04]  /*7cd0*/  STS.128 [R91], R16 ;  /* 0x000000105b007388 */ /* 0x0207e80000000c00 */
        /* <DEDUP_REMOVED lines=24> */
[----:B------:R-:W-:-:S02]  /*7e60*/  SHF.L.U32 R21, R22, 0x10, RZ ;  /* 0x0000001016157819 */ /* 0x000fc400000006ff */
[----:B------:R-:W-:Y:S02]  /*7e70*/  LOP3.LUT R20, R22, 0xffff0000, RZ, 0xc0, !PT ;  /* 0xffff000016147812 */ /* 0x000fe400078ec0ff */
[----:B------:R-:W-:Y:S02]  /*7e80*/  LOP3.LUT R19, R23, 0xffff0000, RZ, 0xc0, !PT ;  /* 0xffff000017137812 */ /* 0x000fe400078ec0ff */
[C---:B--2---:R-:W-:Y:S02]  /*7e90*/  SHF.L.U32 R23, R4.reuse, 0x10, RZ ;  /* 0x0000001004177819 */ /* 0x044fe400000006ff */
        /* <DEDUP_REMOVED lines=52> */
.L_x_9615:
[----:B------:R-:W-:Y:S05]  /*81e0*/  BSYNC.RECONVERGENT B0 ;  /* 0x0000000000007941 */ /* 0x000fea0003800200 */
.L_x_9614:
[----:B-----5:R2:W-:Y:S04]  /*81f0*/  STS.128 [R91+0x1000], R20 ;  /* 0x001000145b007388 */ /* 0x0205e80000000c00 */
[----:B---3--:R2:W5:Y:S01]  /*8200*/  LD.E.128 R16, desc[UR4][R134.64+0x80] ;  /* 0x0000800486107980 */ /* 0x008562000c101d00 */
        /* <DEDUP_REMOVED lines=80> */
.L_x_9617:
[----:B------:R-:W-:Y:S05]  /*8710*/  BSYNC.RECONVERGENT B0 ;  /* 0x0000000000007941 */ /* 0x000fea0003800200 */
.L_x_9616:
[----:B-----5:R3:W-:Y:S02]  /*8720*/  STS.128 [R91+0x2000], R16 ;  /* 0x002000105b007388 */ /* 0x0207e40000000c00 */
.L_x_9611:
[----:B------:R-:W-:Y:S05]  /*8730*/  BSYNC.RECONVERGENT B1 ;  /* 0x0000000000017941 */ /* 0x000fea0003800200 */
.L_x_9610:
        /* <DEDUP_REMOVED lines=25> */
[----:B------:R-:W2:Y:S04]  /*88d0*/  LD.E.128 R12, desc[UR4][R12.64] ;  /* 0x000000040c0c7980 */ /* 0x000ea8000c101d00 */
[----:B------:R-:W2:Y:S01]  /*88e0*/  LD.E.128 R8, desc[UR4][R8.64] ;  /* 0x0000000408087980 */ /* 0x000ea2000c101d00 */
[C---:B---3--:R-:W-:Y:S01]  /*88f0*/  SHF.L.U32 R18, R20.reuse, 0x10, RZ ;  /* 0x0000001014127819 */ /* 0x048fe200000006ff */
        /* <DEDUP_REMOVED lines=60> */
.L_x_9619:
[----:B------:R-:W-:Y:S05]  /*8cc0*/  BSYNC.RECONVERGENT B0 ;  /* 0x0000000000007941 */ /* 0x000fea0003800200 */
.L_x_9618:
[----:B-----5:R4:W-:Y:S04]  /*8cd0*/  STS.128 [R91+0x800], R20 ;  /* 0x000800145b007388 */ /* 0x0209e80000000c00 */
[----:B---3--:R4:W5:Y:S01]  /*8ce0*/  LD.E.128 R16, desc[UR4][R38.64+0x40] ;  /* 0x0000400426107980 */ /* 0x008962000c101d00 */
        /* <DEDUP_REMOVED lines=17> */
[----:B------:R-:W2:Y:S01]  /*8e00*/  LD.E.128 R8, desc[UR4][R8.64+0x40] ;  /* 0x0000400408087980 */ /* 0x000ea2000c101d00 */
        /* <DEDUP_REMOVED lines=61> */
.L_x_9621:
[----:B------:R-:W-:Y:S05]  /*91e0*/  BSYNC.RECONVERGENT B0 ;  /* 0x0000000000007941 */ /* 0x000fea0003800200 */
.L_x_9620:
        /* <DEDUP_REMOVED lines=14> */
[----:B---3--:R-:W-:Y:S02]  /*92d0*/  SHF.L.U64.HI R17, R2, 0x1, R9 ;  /* 0x0000000102117819 */ /* 0x008fe40000010209 */
[----:B------:R-:W-:-:S03]  /*92e0*/  IADD3 R12, P0, PT, R32, R3, RZ ;  /* 0x00000003200c7210 */ /* 0x000fc60007f1e0ff */
[----:B------:R-:W3:Y:S01]  /*92f0*/  LD.E.128 R8, desc[UR4][R10.64+0x80] ;  /* 0x000080040a087980 */ /* 0x000ee2000c101d00 */
[----:B------:R-:W-:Y:S02]  /*9300*/  IADD3.X R13, PT, PT, R33, R17, RZ, P0, !PT ;  /* 0x00000011210d7210 */ /* 0x000fe400007fe4ff */
[----:B------:R-:W-:-:S04]  /*9310*/  IADD3 R16, P0, PT, R34, R3, RZ ;  /* 0x0000000322107210 */ /* 0x000fc80007f1e0ff */
[----:B------:R-:W2:Y:S01]  /*9320*/  LD.E.128 R12, desc[UR4][R12.64+0x80] ;  /* 0x000080040c0c7980 */ /* 0x000ea2000c101d00 */
[----:B------:R-:W-:-:S06]  /*9330*/  IMAD.X R17, R35, 0x1, R17, P0 ;  /* 0x0000000123117824 */ /* 0x000fcc00000e0611 */
[----:B------:R-:W2:Y:S01]  /*9340*/  LD.E.128 R16, desc[UR4][R16.64+0x80] ;  /* 0x0000800410107980 */ /* 0x000ea2000c101d00 */
        /* <DEDUP_REMOVED lines=8> */
[C---:B---3--:R-:W-:Y:S01]  /*93d0*/  IMAD.U32 R6, R9.reuse, 0x10000, RZ ;  /* 0x0001000009067824 */ /* 0x048fe200078e00ff */
[----:B------:R-:W-:-:S02]  /*93e0*/  LOP3.LUT R25, R9, 0xffff0000, RZ, 0xc0, !PT ;  /* 0xffff000009197812 */ /* 0x000fc400078ec0ff */
[C---:B------:R-:W-:Y:S02]  /*93f0*/  SHF.L.U32 R24, R10.reuse, 0x10, RZ ;  /* 0x000000100a187819 */ /* 0x040fe400000006ff */
[----:B------:R-:W-:Y:S02]  /*9400*/  LOP3.LUT R9, R10, 0xffff0000, RZ, 0xc0, !PT ;  /* 0xffff00000a097812 */ /* 0x000fe400078ec0ff */
[C---:B--2---:R-:W-:Y:S02]  /*9410*/  SHF.L.U32 R27, R12.reuse, 0x10, RZ ;  /* 0x000000100c1b7819 */ /* 0x044fe400000006ff */
        /* <DEDUP_REMOVED lines=48> */
.L_x_9623:
[----:B------:R-:W-:Y:S05]  /*9720*/  BSYNC.RECONVERGENT B0 ;  /* 0x0000000000007941 */ /* 0x000fea0003800200 */
.L_x_9622:
[----:B-----5:R1:W-:Y:S02]  /*9730*/  STS.128 [R91+0x2800], R4 ;  /* 0x002800045b007388 */ /* 0x0203e40000000c00 */
.L_x_9594:
[----:B------:R-:W-:Y:S05]  /*9740*/  BSYNC.RECONVERGENT B2 ;  /* 0x0000000000027941 */ /* 0x000fea0003800200 */
.L_x_9590:
[----:B---3--:R-:W-:Y:S01]  /*9750*/  IMAD.IADD R3, R90, 0x1, -R110 ;  /* 0x000000015a037824 */ /* 0x008fe200078e0a6e */
[----:B------:R-:W-:Y:S01]  /*9760*/  SHF.R.U32.HI R88, RZ, 0x1, R71 ;  /* 0x00000001ff587819 */ /* 0x000fe20000011647 */
[C---:B------:R-:W-:Y:S01]  /*9770*/  IMAD.SHL.U32 R64, R71.reuse, 0x20, RZ ;  /* 0x0000002047407824 */ /* 0x040fe200078e00ff */
[----:B------:R-:W-:Y:S01]  /*9780*/  BSSY.RECONVERGENT B1, `(.L_x_9624) ;  /* 0x0000128000017945 */ /* 0x000fe20003800200 */
[----:B------:R-:W-:Y:S01]  /*9790*/  IMAD.SHL.U32 R98, R71, 0x10, RZ ;  /* 0x0000001047627824 */ /* 0x000fe200078e00ff */
[-C--:B------:R-:W-:Y:S01]  /*97a0*/  ISETP.GE.AND P2, PT, R36, R3.reuse, PT ;  /* 0x000000032400720c */ /* 0x080fe20003f46270 */
[----:B------:R-:W-:Y:S01]  /*97b0*/  IMAD.MOV.U32 R66, RZ, RZ, 0x20 ;  /* 0x00000020ff427424 */ /* 0x000fe200078e00ff */
[-C--:B------:R-:W-:Y:S02]  /*97c0*/  ISETP.GE.AND P3, PT, R136, R3.reuse, PT ;  /* 0x000000038800720c */ /* 0x080fe40003f66270 */
[----:B------:R-:W-:Y:S02]  /*97d0*/  ISETP.GE.AND P1, PT, R36, R3, PT ;  /* 0x000000032400720c */ /* 0x000fe40003f26270 */
[----:B------:R-:W-:-:S02]  /*97e0*/  LOP3.LUT R0, R64, 0xc0, RZ, 0xc0, !PT ;  /* 0x000000c040007812 */ /* 0x000fc400078ec0ff */
[----:B-1----:R-:W-:Y:S02]  /*97f0*/  LOP3.LUT R7, R98, 0x3e00, RZ, 0xc0, !PT ;  /* 0x00003e0062077812 */ /* 0x002fe400078ec0ff */
[----:B------:R-:W-:Y:S02]  /*9800*/  LOP3.LUT R3, R88, 0x8, RZ, 0xc0, !PT ;  /* 0x0000000858037812 */ /* 0x000fe400078ec0ff */
[----:B------:R-:W-:Y:S02]  /*9810*/  LOP3.LUT R5, R98, 0x100, RZ, 0xc0, !PT ;  /* 0x0000010062057812 */ /* 0x000fe400078ec0ff */
[----:B------:R-:W-:Y:S01]  /*9820*/  @!P2 LEA R10, P0, R102, R106, 0x1 ;  /* 0x0000006a660aa211 */ /* 0x000fe200078008ff */
[----:B------:R-:W-:Y:S01]  /*9830*/  @!P3 IMAD.MOV.U32 R107, RZ, RZ, R105 ;  /* 0x000000ffff6bb224 */ /* 0x000fe200078e0069 */
[----:B------:R-:W-:Y:S02]  /*9840*/  LOP3.LUT R9, R0, 0x8, R71, 0xf8, !PT ;  /* 0x0000000800097812 */ /* 0x000fe400078ef847 */
[----:B------:R-:W-:-:S02]  /*9850*/  @!P2 LEA.HI.X R11, R102, R105, R103, 0x1, P0 ;  /* 0x00000069660ba211 */ /* 0x000fc400000f0c67 */
[----:B------:R-:W-:Y:S01]  /*9860*/  @!PT LDS RZ, [RZ] ;  /* 0x00000000fffff984 */ /* 0x000fe20000000800 */
[----:B------:R-:W-:Y:S01]  /*9870*/  @!PT LDS RZ, [RZ] ;  /* 0x00000000fffff984 */ /* 0x000fe20000000800 */
[----:B------:R-:W-:Y:S01]  /*9880*/  @!PT LDS RZ, [RZ] ;  /* 0x00000000fffff984 */ /* 0x000fe20000000800 */
[----:B------:R-:W-:Y:S01]  /*9890*/  @!P3 LDGSTS.E.BYPASS.LTC128B.128 [R91+0x3000], desc[UR4][R106.64] ;  /* 0x030000006a5bbfae */ /* 0x000fe2000b981a04 */
[--C-:B------:R-:W-:Y:S02]  /*98a0*/  LOP3.LUT R7, R7, 0x20, R64.reuse, 0xf8, !PT ;  /* 0x0000002007077812 */ /* 0x100fe400078ef840 */
[--C-:B------:R-:W-:Y:S01]  /*98b0*/  LOP3.LUT R3, R3, 0xc0, R64.reuse, 0xf8, !PT ;  /* 0x000000c003037812 */ /* 0x100fe200078ef840 */
[----:B------:R-:W-:Y:S01]  /*98c0*/  @!P3 LDGSTS.E.BYPASS.LTC128B.128 [R91+0x4000], desc[UR4][R106.64+0x40] ;  /* 0x040000406a5bbfae */ /* 0x000fe2000b981a04 */
[----:B------:R-:W-:Y:S02]  /*98d0*/  LOP3.LUT R5, R5, 0x20, R64, 0xf8, !PT ;  /* 0x0000002005057812 */ /* 0x000fe400078ef840 */
[----:B------:R-:W-:Y:S01]  /*98e0*/  LOP3.LUT R2, R9, 0x18, R96, 0x78, !PT ;  /* 0x0000001809027812 */ /* 0x000fe200078e7860 */
[----:B------:R-:W-:Y:S01]  /*98f0*/  @!P3 LDGSTS.E.BYPASS.LTC128B.128 [R91+0x5000], desc[UR4][R106.64+0x80] ;  /* 0x050000806a5bbfae */ /* 0x000fe2000b981a04 */
[----:B------:R-:W-:Y:S02]  /*9900*/  LOP3.LUT R0, R7, 0x100, R64, 0xf8, !PT ;  /* 0x0000010007007812 */ /* 0x000fe400078ef840 */
[----:B------:R-:W-:Y:S01]  /*9910*/  LOP3.LUT R3, R3, 0x18, R96, 0x78, !PT ;  /* 0x0000001803037812 */ /* 0x000fe200078e7860 */
[----:B------:R-:W-:Y:S01]  /*9920*/  @!P2 LDGSTS.E.BYPASS.LTC128B.128 [R91+0x3800], desc[UR4][R10.64] ;  /* 0x038000000a5bafae */ /* 0x000fe2000b981a04 */
[----:B------:R-:W-:-:S02]  /*9930*/  @!P1 LEA R6, P0, R87, R118, 0x1 ;  /* 0x0000007657069211 */ /* 0x000fc400078008ff */
[----:B------:R-:W-:Y:S01]  /*9940*/  LOP3.LUT R2, R5, R2, RZ, 0xfc, !PT ;  /* 0x0000000205027212 */ /* 0x000fe200078efcff */
[----:B------:R-:W-:Y:S01]  /*9950*/  @!P2 LDGSTS.E.BYPASS.LTC128B.128 [R91+0x4800], desc[UR4][R10.64+0x40] ;  /* 0x048000400a5bafae */ /* 0x000fe2000b981a04 */
[----:B------:R-:W-:Y:S02]  /*9960*/  LOP3.LUT R0, R0, R3, RZ, 0xfc, !PT ;  /* 0x0000000300007212 */ /* 0x000fe400078efcff */
[----:B------:R-:W-:Y:S01]  /*9970*/  @!P1 LEA.HI.X R7, R87, R119, R86, 0x1, P0 ;  /* 0x0000007757079211 */ /* 0x000fe200000f0c56 */
[----:B------:R1:W-:Y:S01]  /*9980*/  @!P2 LDGSTS.E.BYPASS.LTC128B.128 [R91+0x5800], desc[UR4][R10.64+0x80] ;  /* 0x058000800a5bafae */ /* 0x0003e2000b981a04 */
[--C-:B------:R-:W-:Y:S01]  /*9990*/  IMAD R65, R2, 0x2, R67.reuse ;  /* 0x0000000202417824 */ /* 0x100fe200078e0243 */
[----:B------:R-:W-:Y:S01]  /*99a0*/  LOP3.LUT P0, RZ, R71, 0x4, RZ, 0xc0, !PT ;  /* 0x0000000447ff7812 */ /* 0x000fe2000780c0ff */
[----:B------:R-:W-:Y:S01]  /*99b0*/  IMAD R97, R0, 0x2, R67 ;  /* 0x0000000200617824 */ /* 0x000fe200078e0243 */
[----:B------:R-:W0:Y:S02]  /*99c0*/  LDGDEPBAR ;  /* 0x00000000000079af */ /* 0x000e240000000000 */
[----:B------:R-:W-:-:S05]  /*99d0*/  SEL R66, R66, 0xffffffe0, !P0 ;  /* 0xffffffe042427807 */ /* 0x000fca0004000000 */
[--C-:B------:R-:W-:Y:S02]  /*99e0*/  IMAD.IADD R2, R97, 0x1, R66.reuse ;  /* 0x0000000161027824 */ /* 0x100fe400078e0242 */
[----:B------:R-:W-:Y:S01]  /*99f0*/  IMAD.IADD R0, R65, 0x1, R66 ;  /* 0x0000000141007824 */ /* 0x000fe200078e0242 */
        /* <DEDUP_REMOVED lines=21> */
[----:B----4-:R-:W4:Y:S04]  /*9b50*/  LDSM.16.M88.4 R12, [R65+0x3000] ;  /* 0x00300000410c783b */ /* 0x010f280000000200 */
[----:B------:R-:W4:Y:S04]  /*9b60*/  LDSM.16.M88.4 R56, [R65+0x3400] ;  /* 0x003400004138783b */ /* 0x000f280000000200 */
[----:B------:R-:W4:Y:S04]  /*9b70*/  LDSM.16.M88.4 R48, [R65+0x3800] ;  /* 0x003800004130783b */ /* 0x000f280000000200 */
[----:B-1----:R-:W1:Y:S04]  /*9b80*/  LDSM.16.M88.4 R8, [R65+0x3c00] ;  /* 0x003c00004108783b */ /* 0x002e680000000200 */
[----:B--2---:R-:W-:Y:S04]  /*9b90*/  LDSM.16.M88.4 R36, [R2] ;  /* 0x000000000224783b */ /* 0x004fe80000000200 */
[----:B------:R-:W2:Y:S04]  /*9ba0*/  LDSM.16.M88.4 R20, [R0+0x3000] ;  /* 0x003000000014783b */ /* 0x000ea80000000200 */
[----:B---3--:R-:W3:Y:S04]  /*9bb0*/  LDSM.16.M88.4 R4, [R0+0x3800] ;  /* 0x003800000004783b */ /* 0x008ee80000000200 */
[----:B------:R-:W3:Y:S04]  /*9bc0*/  LDSM.16.M88.4 R72, [R0+0x3c00] ;  /* 0x003c00000048783b */ /* 0x000ee80000000200 */
[----:B------:R-:W3:Y:S04]  /*9bd0*/  LDSM.16.M88.4 R76, [R0+0x3400] ;  /* 0x00340000004c783b */ /* 0x000ee80000000200 */
[----:B-----5:R-:W-:Y:S01]  /*9be0*/  LDSM.16.M88.4 R32, [R65+0x4000] ;  /* 0x004000004120783b */ /* 0x020fe20000000200 */
[C---:B----4-:R-:W-:Y:S03]  /*9bf0*/  HMMA.16816.F32.BF16 R16, R40.reuse, R12, RZ ;  /* 0x0000000c2810723c */ /* 0x050fe600000418ff */
[----:B------:R-:W-:Y:S04]  /*9c00*/  LDSM.16.M88.4 R24, [R65+0x4800] ;  /* 0x004800004118783b */ /* 0x000fe80000000200 */
[----:B------:R-:W-:Y:S01]  /*9c10*/  LDSM.16.M88.4 R28, [R65+0x4400] ;  /* 0x00440000411c783b */ /* 0x000fe20000000200 */
[C---:B------:R-:W-:Y:S03]  /*9c20*/  HMMA.16816.F32.BF16 R12, R40.reuse, R14, RZ ;  /* 0x0000000e280c723c */ /* 0x040fe600000418ff */
[----:B------:R-:W-:Y:S04]  /*9c30*/  LDSM.16.M88.4 R92, [R2+0x1000] ;  /* 0x00100000025c783b */ /* 0x000fe80000000200 */
[----:B------:R-:W-:Y:S01]  /*9c40*/  LDSM.16.M88.4 R80, [R0+0x4400] ;  /* 0x004400000050783b */ /* 0x000fe20000000200 */
[C---:B------:R-:W-:Y:S03]  /*9c50*/  HMMA.16816.F32.BF16 R60, R40.reuse, R56, RZ ;  /* 0x00000038283c723c */ /* 0x040fe600000418ff */
[----:B------:R-:W0:Y:S05]  /*9c60*/  LDGDEPBAR ;  /* 0x00000000000079af */ /* 0x000e2a0000000000 */
        /* <DEDUP_REMOVED lines=30> */
[----:B------:R-:W-:Y:S04]  /*9e50*/  LDSM.16.M88.4 R8, [R2+0x2000] ;  /* 0x002000000208783b */ /* 0x000fe80000000200 */
[----:B------:R-:W-:Y:S03]  /*9e60*/  LDSM.16.M88.4 R28, [R65+0x5400] ;  /* 0x00540000411c783b */ /* 0x000fe60000000200 */
[C---:B---3--:R-:W-:Y:S08]  /*9e70*/  HMMA.16816.F32.BF16 R16, R92.reuse, R4, R16 ;  /* 0x000000045c10723c */ /* 0x048ff00000041810 */
[C---:B------:R-:W-:Y:S01]  /*9e80*/  HMMA.16816.F32.BF16 R12, R92.reuse, R6, R12 ;  /* 0x000000065c0c723c */ /* 0x040fe2000004180c */
[----:B------:R-:W3:Y:S07]  /*9e90*/  LDSM.16.M88.4 R4, [R0+0x5000] ;  /* 0x005000000004783b */ /* 0x000eee0000000200 */
[C---:B----4-:R-:W-:Y:S08]  /*9ea0*/  HMMA.16816.F32.BF16 R44, R92.reuse, R72, R44 ;  /* 0x000000485c2c723c */ /* 0x050ff0000004182c */
[C---:B------:R-:W-:Y:S01]  /*9eb0*/  HMMA.16816.F32.BF16 R72, R92.reuse, R74, R40 ;  /* 0x0000004a5c48723c */ /* 0x040fe20000041828 */
[----:B------:R-:W4:Y:S07]  /*9ec0*/  LDSM.16.M88.4 R40, [R0+0x5400] ;  /* 0x005400000028783b */ /* 0x000f2e0000000200 */
[----:B------:R-:W-:Y:S08]  /*9ed0*/  HMMA.16816.F32.BF16 R48, R92, R78, R48 ;  /* 0x0000004e5c30723c */ /* 0x000ff00000041830 */
[----:B-1----:R-:W-:Y:S08]  /*9ee0*/  HMMA.16816.F32.BF16 R16, R36, R32, R16 ;  /* 0x000000202410723c */ /* 0x002ff00000041810 */
[----:B------:R-:W-:Y:S08]  /*9ef0*/  HMMA.16816.F32.BF16 R60, R92, R80, R60 ;  /* 0x000000505c3c723c */ /* 0x000ff0000004183c */
[C---:B------:R-:W-:Y:S08]  /*9f00*/  HMMA.16816.F32.BF16 R12, R36.reuse, R34, R12 ;  /* 0x00000022240c723c */ /* 0x040ff0000004180c */
[C---:B--2---:R-:W-:Y:S08]  /*9f10*/  HMMA.16816.F32.BF16 R44, R36.reuse, R20, R44 ;  /* 0x00000014242c723c */ /* 0x044ff0000004182c */
[C---:B------:R-:W-:Y:S01]  /*9f20*/  HMMA.16816.F32.BF16 R72, R36.reuse, R22, R72 ;  /* 0x000000162448723c */ /* 0x040fe20000041848 */
[----:B------:R-:W1:Y:S07]  /*9f30*/  LDSM.16.M88.4 R20, [R0+0x5800] ;  /* 0x005800000014783b */ /* 0x000e6e0000000200 */
[----:B------:R-:W-:Y:S03]  /*9f40*/  HMMA.16816.F32.BF16 R48, R36, R26, R48 ;  /* 0x0000001a2430723c */ /* 0x000fe60000041830 */
[----:B------:R-:W-:-:S05]  /*9f50*/  IMAD.SHL.U32 R27, R71, 0x2, RZ ;  /* 0x00000002471b7824 */ /* 0x000fca00078e00ff */
[----:B------:R-:W-:Y:S01]  /*9f60*/  LOP3.LUT R27, R110, 0x6, R27, 0xf8, !PT ;  /* 0x000000066e1b7812 */ /* 0x000fe200078ef81b */
[C---:B------:R-:W-:Y:S05]  /*9f70*/  HMMA.16816.F32.BF16 R52, R92.reuse, R76, R52 ;  /* 0x0000004c5c34723c */ /* 0x040fea0000041834 */
[C---:B------:R-:W-:Y:S02]  /*9f80*/  LOP3.LUT R33, R27.reuse, 0x9, RZ, 0xfc, !PT ;  /* 0x000000091b217812 */ /* 0x040fe400078efcff */
[-C--:B------:R-:W-:Y:S02]  /*9f90*/  ISETP.GE.AND P1, PT, R27, R90.reuse, PT ;  /* 0x0000005a1b00720c */ /* 0x080fe40003f26270 */
[----:B------:R-:W-:Y:S01]  /*9fa0*/  ISETP.GE.AND P5, PT, R33, R90, PT ;  /* 0x0000005a2100720c */ /* 0x000fe20003fa6270 */
[----:B------:R-:W-:Y:S03]  /*9fb0*/  HMMA.16816.F32.BF16 R56, R92, R82, R56 ;  /* 0x000000525c38723c */ /* 0x000fe60000041838 */
[----:B------:R-:W-:-:S02]  /*9fc0*/  LOP3.LUT R33, R27, 0x20, RZ, 0xfc, !PT ;  /* 0x000000201b217812 */ /* 0x000fc400078efcff */
[----:B------:R-:W-:-:S03]  /*9fd0*/  LOP3.LUT R35, R27, 0x38, RZ, 0xfc, !PT ;  /* 0x000000381b237812 */ /* 0x000fc600078efcff */
[----:B---3--:R-:W-:Y:S05]  /*9fe0*/  HMMA.16816.F32.BF16 R16, R8, R4, R16 ;  /* 0x000000040810723c */ /* 0x008fea0000041810 */
[----:B------:R-:W-:-:S04]  /*9ff0*/  LOP3.LUT R5, R27, 0x1, RZ, 0xfc, !PT ;  /* 0x000000011b057812 */ /* 0x000fc800078efcff */
[----:B------:R-:W-:Y:S01]  /*a000*/  ISETP.GE.AND P0, PT, R5, R90, PT ;  /* 0x0000005a0500720c */ /* 0x000fe20003f06270 */
[----:B------:R-:W-:Y:S05]  /*a010*/  HMMA.16816.F32.BF16 R60, R36, R28, R60 ;  /* 0x0000001c243c723c */ /* 0x000fea000004183c */
[----:B------:R-:W-:-:S04]  /*a020*/  LOP3.LUT R29, R27, 0x11, RZ, 0xfc, !PT ;  /* 0x000000111b1d7812 */ /* 0x000fc800078efcff */
[----:B------:R-:W-:Y:S01]  /*a030*/  ISETP.GE.AND P3, PT, R29, R90, PT ;  /* 0x0000005a1d00720c */ /* 0x000fe20003f66270 */
[----:B------:R-:W-:Y:S01]  /*a040*/  HMMA.16816.F32.BF16 R12, R8, R6, R12 ;  /* 0x00000006080c723c */ /* 0x000fe2000004180c */
[----:B------:R-:W2:Y:S01]  /*a050*/  LDSM.16.M88.4 R4, [R0+0x5c00] ;  /* 0x005c00000004783b */ /* 0x000ea20000000200 */
[----:B------:R-:W-:-:S04]  /*a060*/  DEPBAR.LE SB0, 0x0 ;  /* 0x000080000000791a */ /* 0x000fc80000000000 */
[----:B------:R-:W-:Y:S02]  /*a070*/  FSEL R29, R16, -INF , !P1 ;  /* 0xff800000101d7808 */ /* 0x000fe40004800000 */
[----:B------:R-:W-:Y:S05]  /*a080*/  HMMA.16816.F32.BF16 R52, R36, R24, R52 ;  /* 0x000000182434723c */ /* 0x000fea0000041834 */
[----:B------:R-:W-:Y:S02]  /*a090*/  LOP3.LUT R25, R27, 0x8, RZ, 0xfc, !PT ;  /* 0x000000081b197812 */ /* 0x000fe400078efcff */
[----:B------:R-:W-:Y:S02]  /*a0a0*/  FSEL R19, R19, -INF , !P0 ;  /* 0xff80000013137808 */ /* 0x000fe40004000000 */
[----:B------:R-:W-:-:S02]  /*a0b0*/  ISETP.GE.AND P6, PT, R25, R90, PT ;  /* 0x0000005a1900720c */ /* 0x000fc40003fc6270 */
[C---:B------:R-:W-:Y:S01]  /*a0c0*/  LOP3.LUT R25, R27.reuse, 0x18, RZ, 0xfc, !PT ;  /* 0x000000181b197812 */ /* 0x040fe200078efcff */
[----:B------:R-:W-:Y:S03]  /*a0d0*/  HMMA.16816.F32.BF16 R56, R36, R30, R56 ;  /* 0x0000001e2438723c */ /* 0x000fe60000041838 */
[----:B------:R-:W-:Y:S02]  /*a0e0*/  LOP3.LUT R31, R27, 0x10, RZ, 0xfc, !PT ;  /* 0x000000101b1f7812 */ /* 0x000fe400078efcff */
[-C--:B------:R-:W-:Y:S02]  /*a0f0*/  ISETP.GE.AND P2, PT, R25, R90.reuse, PT ;  /* 0x0000005a1900720c */ /* 0x080fe40003f46270 */
[----:B------:R-:W-:Y:S02]  /*a100*/  ISETP.GE.AND P4, PT, R31, R90, PT ;  /* 0x0000005a1f00720c */ /* 0x000fe40003f86270 */
[----:B------:R-:W-:Y:S01]  /*a110*/  LOP3.LUT R31, R27, 0x19, RZ, 0xfc, !PT ;  /* 0x000000191b1f7812 */ /* 0x000fe200078efcff */
[----:B----4-:R-:W-:Y:S05]  /*a120*/  HMMA.16816.F32.BF16 R60, R8, R40, R60 ;  /* 0x00000028083c723c */ /* 0x010fea000004183c */
[----:B------:R-:W-:-:S02]  /*a130*/  FSEL R25, R18, -INF , !P1 ;  /* 0xff80000012197808 */ /* 0x000fc40004800000 */
[-C--:B------:R-:W-:Y:S02]  /*a140*/  ISETP.GE.AND P1, PT, R31, R90.reuse, PT ;  /* 0x0000005a1f00720c */ /* 0x080fe40003f26270 */
[----:B------:R-:W-:Y:S02]  /*a150*/  FSEL R31, R17, -INF , !P0 ;  /* 0xff800000111f7808 */ /* 0x000fe40004000000 */
[----:B------:R-:W-:Y:S01]  /*a160*/  ISETP.GE.AND P0, PT, R33, R90, PT ;  /* 0x0000005a2100720c */ /* 0x000fe20003f06270 */
[----:B-1----:R-:W-:Y:S03]  /*a170*/  HMMA.16816.F32.BF16 R48, R8, R22, R48 ;  /* 0x000000160830723c */ /* 0x002fe60000041830 */
[----:B------:R-:W-:Y:S02]  /*a180*/  FSEL R14, R14, -INF , !P6 ;  /* 0xff8000000e0e7808 */ /* 0x000fe40007000000 */
[----:B------:R-:W-:-:S02]  /*a190*/  FSEL R12, R12, -INF , !P6 ;  /* 0xff8000000c0c7808 */ /* 0x000fc40007000000 */
[C---:B------:R-:W-:Y:S02]  /*a1a0*/  LOP3.LUT R33, R27.reuse, 0x29, RZ, 0xfc, !PT ;  /* 0x000000291b217812 */ /* 0x040fe400078efcff */
[C---:B------:R-:W-:Y:S01]  /*a1b0*/  LOP3.LUT R17, R27.reuse, 0x28, RZ, 0xfc, !PT ;  /* 0x000000281b117812 */ /* 0x040fe200078efcff */
[----:B------:R-:W-:Y:S03]  /*a1c0*/  HMMA.16816.F32.BF16 R52, R8, R20, R52 ;  /* 0x000000140834723c */ /* 0x000fe60000041834 */
[----:B------:R-:W-:Y:S02]  /*a1d0*/  LOP3.LUT R21, R27, 0x21, RZ, 0xfc, !PT ;  /* 0x000000211b157812 */ /* 0x000fe400078efcff */
[----:B------:R-:W-:Y:S02]  /*a1e0*/  FSEL R23, R60, -INF , !P4 ;  /* 0xff8000003c177808 */ /* 0x000fe40006000000 */
[----:B------:R-:W-:-:S02]  /*a1f0*/  ISETP.GE.AND P6, PT, R21, R90, PT ;  /* 0x0000005a1500720c */ /* 0x000fc40003fc6270 */
[----:B------:R-:W-:Y:S01]  /*a200*/  FSEL R21, R13, -INF , !P5 ;  /* 0xff8000000d157808 */ /* 0x000fe20006800000 */
[C---:B------:R-:W-:Y:S03]  /*a210*/  HMMA.16816.F32.BF16 R56, R8.reuse, R42, R56 ;  /* 0x0000002a0838723c */ /* 0x040fe60000041838 */
[----:B------:R-:W-:Y:S02]  /*a220*/  FSEL R13, R62, -INF , !P4 ;  /* 0xff8000003e0d7808 */ /* 0x000fe40006000000 */
[----:B------:R-:W-:Y:S02]  /*a230*/  ISETP.GE.AND P4, PT, R33, R90, PT ;  /* 0x0000005a2100720c */ /* 0x000fe40003f86270 */
[----:B------:R-:W-:Y:S02]  /*a240*/  FSEL R15, R15, -INF , !P5 ;  /* 0xff8000000f0f7808 */ /* 0x000fe40006800000 */
[----:B------:R-:W-:Y:S01]  /*a250*/  FSEL R127, R51, -INF , !P4 ;  /* 0xff800000337f7808 */ /* 0x000fe20006000000 */
[----:B--2---:R-:W-:Y:S03]  /*a260*/  HMMA.16816.F32.BF16 R44, R8, R4, R44 ;  /* 0x00000004082c723c */ /* 0x004fe6000004182c */
[----:B------:R-:W-:-:S02]  /*a270*/  FSEL R135, R49, -INF , !P4 ;  /* 0xff80000031877808 */ /* 0x000fc40006000000 */
[----:B------:R-:W-:Y:S02]  /*a280*/  ISETP.GT.AND P4, PT, R111, R104, PT ;  /* 0x000000686f00720c */ /* 0x000fe40003f84270 */
[----:B------:R-:W-:Y:S02]  /*a290*/  ISETP.GE.AND P5, PT, R17, R90, PT ;  /* 0x0000005a1100720c */ /* 0x000fe40003fa6270 */
[C---:B------:R-:W-:Y:S01]  /*a2a0*/  LOP3.LUT R17, R27.reuse, 0x30, RZ, 0xfc, !PT ;  /* 0x000000301b117812 */ /* 0x040fe200078efcff */
[----:B------:R-:W-:Y:S03]  /*a2b0*/  HMMA.16816.F32.BF16 R72, R8, R6, R72 ;  /* 0x000000060848723c */ /* 0x000fe60000041848 */
[----:B------:R-:W-:Y:S02]  /*a2c0*/  LOP3.LUT R5, R27, 0x31, RZ, 0xfc, !PT ;  /* 0x000000311b057812 */ /* 0x000fe400078efcff */
[----:B------:R-:W-:-:S02]  /*a2d0*/  FSEL R63, R63, -INF , !P3 ;  /* 0xff8000003f3f7808 */ /* 0x000fc40005800000 */
[----:B------:R-:W-:Y:S02]  /*a2e0*/  FSEL R61, R61, -INF , !P3 ;  /* 0xff8000003d3d7808 */ /* 0x000fe40005800000 */
[-C--:B------:R-:W-:Y:S02]  /*a2f0*/  ISETP.GE.AND P3, PT, R17, R90.reuse, PT ;  /* 0x0000005a1100720c */ /* 0x080fe40003f66270 */
[----:B------:R-:W-:Y:S02]  /*a300*/  LOP3.LUT R27, R27, 0x39, RZ, 0xfc, !PT ;  /* 0x000000391b1b7812 */ /* 0x000fe400078efcff */
[----:B------:R-:W-:Y:S02]  /*a310*/  FSEL R17, R58, -INF , !P2 ;  /* 0xff8000003a117808 */ /* 0x000fe40005000000 */
[----:B------:R-:W-:Y:S02]  /*a320*/  FSEL R33, R56, -INF , !P2 ;  /* 0xff80000038217808 */ /* 0x000fe40005000000 */
[----:B------:R-:W-:-:S02]  /*a330*/  ISETP.GE.AND P2, PT, R5, R90, PT ;  /* 0x0000005a0500720c */ /* 0x000fc40003f46270 */
[----:B------:R-:W-:Y:S02]  /*a340*/  FSEL R5, R59, -INF , !P1 ;  /* 0xff8000003b057808 */ /* 0x000fe40004800000 */
[----:B------:R-:W-:Y:S02]  /*a350*/  FSEL R57, R57, -INF , !P1 ;  /* 0xff80000039397808 */ /* 0x000fe40004800000 */
[----:B------:R-:W-:Y:S02]  /*a360*/  FSEL R107, R54, -INF , !P0 ;  /* 0xff800000366b7808 */ /* 0x000fe40004000000 */
        /* <DEDUP_REMOVED lines=30> */
.L_x_9627:
        /* <DEDUP_REMOVED lines=60> */
.L_x_9628:
[----:B------:R-:W-:Y:S05]  /*a910*/  BSYNC.RECONVERGENT B0 ;  /* 0x0000000000007941 */ /* 0x000fea0003800200 */
.L_x_9626:
        /* <DEDUP_REMOVED lines=14> */
.L_x_9625:
[----:B------:R-:W-:Y:S05]  /*aa00*/  BSYNC.RECONVERGENT B1 ;  /* 0x0000000000017941 */ /* 0x000fea0003800200 */
.L_x_9624:
[----:B------:R-:W2:Y:S01]  /*aa10*/  LD.E R95, desc[UR4][R84.64+0xdc] ;  /* 0x0000dc04545f7980 */ /* 0x000ea2000c101900 */
[----:B------:R-:W-:Y:S02]  /*aa20*/  FMNMX3.FTZ R0, R29, R31, R12, !PT ;  /* 0x0000001f1d007276 */ /* 0x000fe4000781000c */
[----:B------:R-:W-:Y:S02]  /*aa30*/  LOP3.LUT R64, R3, 0x120, R64, 0xf8, !PT ;  /* 0x0000012003407812 */ /* 0x000fe400078ef840 */
[----:B------:R-:W-:Y:S02]  /*aa40*/  FMNMX3.FTZ R0, R0, R21, R23, !PT ;  /* 0x0000001500007276 */ /* 0x000fe40007810017 */
[----:B------:R-:W-:Y:S02]  /*aa50*/  IADD3 R89, PT, PT, R89, -0x2, RZ ;  /* 0xfffffffe59597810 */ /* 0x000fe40007ffe0ff */
[----:B------:R-:W-:-:S04]  /*aa60*/  FMNMX3.FTZ R0, R0, R61, R33, !PT ;  /* 0x0000003d00007276 */ /* 0x000fc80007810021 */
[----:B------:R-:W-:-:S04]  /*aa70*/  FMNMX3.FTZ R0, R0, R57, R123, !PT ;  /* 0x0000003900007276 */ /* 0x000fc8000781007b */
[----:B-1----:R-:W-:Y:S02]  /*aa80*/  FMNMX3.FTZ R7, R0, R131, R133, !PT ;  /* 0x0000008300077276 */ /* 0x002fe40007810085 */
[----:B------:R-:W-:Y:S02]  /*aa90*/  FMNMX3.FTZ R0, R25, R19, R14, !PT ;  /* 0x0000001319007276 */ /* 0x000fe4000781000e */
        /* <DEDUP_REMOVED lines=23> */
[--C-:B------:R-:W-:Y:S01]  /*ac10*/  FFMA.FTZ R20, R33, R95, -R132.reuse ;  /* 0x0000005f21147223 */ /* 0x100fe20000010884 */
[----:B------:R-:W-:Y:S01]  /*ac20*/  LEA R33, R64, R67, 0x1 ;  /* 0x0000004340217211 */ /* 0x000fe200078e08ff */
[-CC-:B------:R-:W-:Y:S01]  /*ac30*/  FFMA.FTZ R93, R31, R95.reuse, -R132.reuse ;  /* 0x0000005f1f5d7223 */ /* 0x180fe20000010884 */
[----:B------:R-:W-:Y:S01]  /*ac40*/  FSEL R126, R126, RZ, P0 ;  /* 0x000000ff7e7e7208 */ /* 0x000fe20000000000 */
[-CC-:B------:R-:W-:Y:S01]  /*ac50*/  FFMA.FTZ R94, R29, R95.reuse, -R132.reuse ;  /* 0x0000005f1d5e7223 */ /* 0x180fe20000010884 */
[-CC-:B------:R-:W-:Y:S01]  /*ac60*/  FFMA.FTZ R92, R12, R95.reuse, -R132.reuse ;  /* 0x0000005f0c5c7223 */ /* 0x180fe20000010884 */
[----:B------:R-:W1:Y:S01]  /*ac70*/  LDSM.16.MT88.4 R48, [R33+0x7000] ;  /* 0x007000002130783b */ /* 0x000e620000004200 */
[-C--:B------:R-:W-:Y:S01]  /*ac80*/  FFMA.FTZ R91, R21, R95.reuse, -R132 ;  /* 0x0000005f155b7223 */ /* 0x080fe20000010884 */
[-CC-:B------:R-:W-:Y:S01]  /*ac90*/  FFMA.FTZ R128, R25, R95.reuse, -R126.reuse ;  /* 0x0000005f19807223 */ /* 0x180fe2000001087e */
[-CC-:B------:R-:W-:Y:S01]  /*aca0*/  FFMA.FTZ R101, R19, R95.reuse, -R126.reuse ;  /* 0x0000005f13657223 */ /* 0x180fe2000001087e */
[-CC-:B------:R-:W-:Y:S01]  /*acb0*/  FFMA.FTZ R130, R14, R95.reuse, -R126.reuse ;  /* 0x0000005f0e827223 */ /* 0x180fe2000001087e */
[----:B------:R-:W-:Y:S01]  /*acc0*/  FFMA.FTZ R31, R15, R95, -R126 ;  /* 0x0000005f0f1f7223 */ /* 0x000fe2000001087e */
[----:B------:R-:W-:Y:S01]  /*acd0*/  IADD3 R32, PT, PT, R66, R33, RZ ;  /* 0x0000002142207210 */ /* 0x000fe20007ffe0ff */
[----:B------:R-:W-:Y:S01]  /*ace0*/  MUFU.EX2 R94, R94 ;  /* 0x0000005e005e7308 */ /* 0x000fe20000000800 */
[----:B------:R-:W-:Y:S01]  /*acf0*/  LDSM.16.MT88.4 R8, [R33+0x7400] ;  /* 0x007400002108783b */ /* 0x000fe20000004200 */
        /* <DEDUP_REMOVED lines=10> */
[-C--:B------:R-:W-:Y:S01]  /*ada0*/  FFMA.FTZ R136, R123, R95.reuse, -R132 ;  /* 0x0000005f7b887223 */ /* 0x080fe20000010884 */
[-C--:B------:R-:W-:Y:S01]  /*adb0*/  FFMA.FTZ R134, R107, R95.reuse, -R126 ;  /* 0x0000005f6b867223 */ /* 0x080fe2000001087e */
[-C--:B------:R-:W-:Y:S01]  /*adc0*/  FFMA.FTZ R123, R131, R95.reuse, -R132 ;  /* 0x0000005f837b7223 */ /* 0x080fe20000010884 */
[----:B------:R-:W4:Y:S01]  /*add0*/  LDSM.16.MT88.4 R64, [R33+0x8000] ;  /* 0x008000002140783b */ /* 0x000f220000004200 */
[----:B------:R-:W-:Y:S01]  /*ade0*/  MUFU.EX2 R92, R92 ;  /* 0x0000005c005c7308 */ /* 0x000fe20000000800 */
[-C--:B------:R-:W-:Y:S01]  /*adf0*/  FFMA.FTZ R107, R129, R95.reuse, -R126 ;  /* 0x0000005f816b7223 */ /* 0x080fe2000001087e */
[-CC-:B------:R-:W-:Y:S01]  /*ae00*/  FFMA.FTZ R122, R122, R95.reuse, -R132.reuse ;  /* 0x0000005f7a7a7223 */ /* 0x180fe20000010884 */
[----:B------:R-:W5:Y:S01]  /*ae10*/  LDSM.16.MT88.4 R76, [R33+0x6000] ;  /* 0x00600000214c783b */ /* 0x000f620000004200 */
[-CC-:B------:R-:W-:Y:S01]  /*ae20*/  FFMA.FTZ R99, R99, R95.reuse, -R132.reuse ;  /* 0x0000005f63637223 */ /* 0x180fe20000010884 */
[-C--:B------:R-:W-:Y:S01]  /*ae30*/  FFMA.FTZ R114, R114, R95.reuse, -R132 ;  /* 0x0000005f72727223 */ /* 0x080fe20000010884 */
[-CC-:B------:R-:W-:Y:S01]  /*ae40*/  FFMA.FTZ R35, R35, R95.reuse, -R126.reuse ;  /* 0x0000005f23237223 */ /* 0x180fe2000001087e */
[----:B------:R-:W5:Y:S01]  /*ae50*/  LDSM.16.MT88.4 R56, [R32+0x7000] ;  /* 0x007000002038783b */ /* 0x000f620000004200 */
[----:B------:R-:W1:Y:S01]  /*ae60*/  MUFU.EX2 R91, R91 ;  /* 0x0000005b005b7308 */ /* 0x000e620000000800 */
[----:B---3--:R-:W-:Y:S01]  /*ae70*/  F2FP.BF16.F32.PACK_AB R72, R93, R94 ;  /* 0x0000005e5d48723e */ /* 0x008fe200000010ff */
[----:B------:R-:W-:Y:S01]  /*ae80*/  FFMA.FTZ R34, R34, R95, -R126 ;  /* 0x0000005f22227223 */ /* 0x000fe2000001087e */
[----:B------:R-:W3:Y:S01]  /*ae90*/  LDSM.16.MT88.4 R24, [R33+0x6400] ;  /* 0x006400002118783b */ /* 0x000ee20000004200 */
[----:B------:R-:W-:Y:S01]  /*aea0*/  FADD.FTZ R93, R94, R93 ;  /* 0x0000005d5e5d7221 */ /* 0x000fe20000010000 */
[----:B------:R-:W-:-:S02]  /*aeb0*/  ISETP.GE.AND P0, PT, R89, R104, PT ;  /* 0x000000685900720c */ /* 0x000fc40003f06270 */
[----:B------:R-:W-:Y:S01]  /*aec0*/  LDSM.16.MT88.4 R16, [R32+0x7400] ;  /* 0x007400002010783b */ /* 0x000fe20000004200 */
        /* <DEDUP_REMOVED lines=18> */
[----:B--2---:R-:W-:Y:S01]  /*aff0*/  F2FP.BF16.F32.PACK_AB R4, R23, R28 ;  /* 0x0000001c1704723e */ /* 0x004fe200000010ff */
[----:B------:R-:W-:-:S04]  /*b000*/  FADD.FTZ R28, R28, R91 ;  /* 0x0000005b1c1c7221 */ /* 0x000fc80000010000 */
[----:B------:R-:W-:Y:S01]  /*b010*/  FADD.FTZ R23, R23, R28 ;  /* 0x0000001c17177221 */ /* 0x000fe20000010000 */
[----:B------:R-:W-:Y:S01]  /*b020*/  MUFU.EX2 R30, R30 ;  /* 0x0000001e001e7308 */ /* 0x000fe20000000800 */
[C---:B------:R-:W-:Y:S07]  /*b030*/  HMMA.16816.F32.BF16 R36, R72.reuse, R40, RZ ;  /* 0x000000284824723c */ /* 0x040fee00000418ff */
[----:B------:R-:W2:Y:S01]  /*b040*/  MUFU.EX2 R29, R29 ;  /* 0x0000001d001d7308 */ /* 0x000ea20000000800 */
[----:B-1----:R-:W-:Y:S01]  /*b050*/  F2FP.BF16.F32.PACK_AB R6, R3, R20 ;  /* 0x000000140306723e */ /* 0x002fe200000010ff */
[----:B------:R-:W-:Y:S01]  /*b060*/  HMMA.16816.F32.BF16 R40, R72, R42, RZ ;  /* 0x0000002a4828723c */ /* 0x000fe200000418ff */
[----:B------:R-:W-:-:S04]  /*b070*/  FADD.FTZ R20, R20, R23 ;  /* 0x0000001714147221 */ /* 0x000fc80000010000 */
[----:B------:R-:W-:Y:S01]  /*b080*/  FADD.FTZ R3, R3, R20 ;  /* 0x0000001403037221 */ /* 0x000fe20000010000 */
[----:B------:R-:W-:Y:S02]  /*b090*/  MUFU.EX2 R22, R22 ;  /* 0x0000001600167308 */ /* 0x000fe40000000800 */
[C---:B----4-:R-:W-:Y:S06]  /*b0a0*/  HMMA.16816.F32.BF16 R60, R72.reuse, R64, RZ ;  /* 0x00000040483c723c */ /* 0x050fec00000418ff */
[----:B------:R-:W1:Y:S01]  /*b0b0*/  MUFU.EX2 R21, R21 ;  /* 0x0000001500157308 */ /* 0x000e620000000800 */
[----:B--2---:R-:W-:Y:S01]  /*b0c0*/  F2FP.BF16.F32.PACK_AB R5, R29, R30 ;  /* 0x0000001e1d05723e */ /* 0x004fe200000010ff */
[----:B------:R-:W-:Y:S01]  /*b0d0*/  HMMA.16816.F32.BF16 R64, R72, R66, RZ ;  /* 0x000000424840723c */ /* 0x000fe200000418ff */
[----:B------:R-:W-:-:S04]  /*b0e0*/  FADD.FTZ R30, R30, R31 ;  /* 0x0000001f1e1e7221 */ /* 0x000fc80000010000 */
[----:B------:R-:W-:Y:S01]  /*b0f0*/  FADD.FTZ R29, R29, R30 ;  /* 0x0000001e1d1d7221 */ /* 0x000fe20000010000 */
[----:B------:R-:W-:Y:S02]  /*b100*/  MUFU.EX2 R136, R136 ;  /* 0x0000008800887308 */ /* 0x000fe40000000800 */
[C---:B-----5:R-:W-:Y:S06]  /*b110*/  HMMA.16816.F32.BF16 R80, R72.reuse, R76, RZ ;  /* 0x0000004c4850723c */ /* 0x060fec00000418ff */
        /* <DEDUP_REMOVED lines=112> */
.L_x_9636:
        /* <DEDUP_REMOVED lines=80> */
.L_x_9631:
[----:B------:R-:W-:Y:S05]  /*bd20*/  BSYNC.RECONVERGENT B0 ;  /* 0x0000000000007941 */ /* 0x000fea0003800200 */
.L_x_9630:
[----:B------:R-:W1:Y:S01]  /*bd30*/  S2UR UR6, SR_CgaCtaId ;  /* 0x00000000000679c3 */ /* 0x000e620000008800 */
[C---:B------:R-:W-:Y:S01]  /*bd40*/  IMAD.SHL.U32 R4, R101.reuse, 0x8, RZ ;  /* 0x0000000865047824 */ /* 0x040fe200078e00ff */
[----:B------:R-:W-:Y:S01]  /*bd50*/  UMOV UR7, 0x400 ;  /* 0x0000040000077882 */ /* 0x000fe20000000000 */
[C---:B------:R-:W-:Y:S01]  /*bd60*/  IMAD.SHL.U32 R98, R101.reuse, 0x10, RZ ;  /* 0x0000001065627824 */ /* 0x040fe200078e00ff */
[----:B------:R-:W-:Y:S01]  /*bd70*/  IADD3 R28, P0, PT, R118, R123, RZ ;  /* 0x0000007b761c7210 */ /* 0x000fe20007f1e0ff */
[C---:B------:R-:W-:Y:S01]  /*bd80*/  IMAD.SHL.U32 R100, R101.reuse, 0x20, RZ ;  /* 0x0000002065647824 */ /* 0x040fe200078e00ff */
[----:B------:R-:W-:Y:S01]  /*bd90*/  LOP3.LUT R0, R4, 0xc0, RZ, 0xc0, !PT ;  /* 0x000000c004007812 */ /* 0x000fe200078ec0ff */
[----:B------:R-:W-:Y:S01]  /*bda0*/  IMAD.SHL.U32 R96, R101, 0x4, RZ ;  /* 0x0000000465607824 */ /* 0x000fe200078e00ff */
[----:B------:R-:W-:Y:S01]  /*bdb0*/  LOP3.LUT R5, R98, 0x100, RZ, 0xc0, !PT ;  /* 0x0000010062057812 */ /* 0x000fe200078ec0ff */
[----:B------:R-:W-:Y:S01]  /*bdc0*/  IMAD.X R29, R119, 0x1, R125, P0 ;  /* 0x00000001771d7824 */ /* 0x000fe200000e067d */
[--C-:B------:R-:W-:Y:S01]  /*bdd0*/  LOP3.LUT R7, R0, 0x18, R101.reuse, 0xf8, !PT ;  /* 0x0000001800077812 */ /* 0x100fe200078ef865 */
[----:B------:R-:W-:Y:S01]  /*bde0*/  IMAD.MOV.U32 R92, RZ, RZ, 0x20 ;  /* 0x00000020ff5c7424 */ /* 0x000fe200078e00ff */
[----:B------:R-:W-:Y:S01]  /*bdf0*/  LOP3.LUT R2, R5, 0x20, R100, 0xf8, !PT ;  /* 0x0000002005027812 */ /* 0x000fe200078ef864 */
[----:B------:R-:W-:Y:S01]  /*be00*/  VIADD R111, R111, 0xffffffff ;  /* 0xffffffff6f6f7836 */ /* 0x000fe20000000000 */
[--C-:B------:R-:W-:Y:S01]  /*be10*/  LOP3.LUT R5, R7, 0x18, R4.reuse, 0x78, !PT ;  /* 0x0000001807057812 */ /* 0x100fe200078e7804 */
[----:B------:R-:W-:Y:S01]  /*be20*/  BSSY.RECONVERGENT B1, `(.L_x_9632) ;  /* 0x00000c4000017945 */ /* 0x000fe20003800200 */
[----:B------:R-:W-:Y:S02]  /*be30*/  LOP3.LUT R0, R100, 0xc0, RZ, 0xc0, !PT ;  /* 0x000000c064007812 */ /* 0x000fe400078ec0ff */
[----:B------:R-:W-:Y:S02]  /*be40*/  LOP3.LUT R5, R5, 0x1f20, R4, 0xf8, !PT ;  /* 0x00001f2005057812 */ /* 0x000fe400078ef804 */
[----:B------:R-:W-:Y:S02]  /*be50*/  LOP3.LUT R99, R96, 0x18, RZ, 0xc0, !PT ;  /* 0x0000001860637812 */ /* 0x000fe400078ec0ff */
[----:B------:R-:W-:Y:S01]  /*be60*/  LOP3.LUT R0, R0, 0x8, R101, 0xf8, !PT ;  /* 0x0000000800007812 */ /* 0x000fe200078ef865 */
[----:B-1----:R-:W-:Y:S01]  /*be70*/  ULEA UR6, UR6, UR7, 0x18 ;  /* 0x0000000706067291 */ /* 0x002fe2000f8ec0ff */
[----:B------:R-:W-:Y:S02]  /*be80*/  LOP3.LUT P0, RZ, R101, 0x4, RZ, 0xc0, !PT ;  /* 0x0000000465ff7812 */ /* 0x000fe4000780c0ff */
[----:B------:R-:W-:Y:S02]  /*be90*/  LOP3.LUT R0, R2, R0, R99, 0xf6, !PT ;  /* 0x0000000002007212 */ /* 0x000fe400078ef663 */
[----:B------:R-:W-:Y:S02]  /*bea0*/  SEL R92, R92, 0xffffffe0, !P0 ;  /* 0xffffffe05c5c7807 */ /* 0x000fe40004000000 */
[----:B------:R-:W-:Y:S02]  /*beb0*/  LEA R129, R5, UR6, 0x1 ;  /* 0x0000000605817c11 */ /* 0x000fe4000f8e08ff */
[----:B------:R-:W-:Y:S01]  /*bec0*/  LEA R2, R0, UR6, 0x1 ;  /* 0x0000000600027c11 */ /* 0x000fe2000f8e08ff */
[--C-:B------:R-:W-:Y:S01]  /*bed0*/  IMAD.IADD R86, R97, 0x1, R92.reuse ;  /* 0x0000000161567824 */ /* 0x100fe200078e025c */
[----:B------:R-:W-:Y:S01]  /*bee0*/  ISETP.GT.AND P2, PT, R111, R104, PT ;  /* 0x000000686f00720c */ /* 0x000fe20003f44270 */
[----:B------:R-:W-:Y:S01]  /*bef0*/  @!PT LDS RZ, [RZ] ;  /* 0x00000000fffff984 */ /* 0x000fe20000000800 */
[----:B------:R-:W-:Y:S01]  /*bf00*/  @!PT LDS RZ, [RZ] ;  /* 0x00000000fffff984 */ /* 0x000fe20000000800 */
[----:B------:R-:W-:Y:S01]  /*bf10*/  @!PT LDS RZ, [RZ] ;  /* 0x00000000fffff984 */ /* 0x000fe20000000800 */
[----:B------:R-:W-:Y:S02]  /*bf20*/  LDGSTS.E.BYPASS.LTC128B.128 [R129+0x6000], desc[UR4][R118.64] ;  /* 0x0600000076817fae */ /* 0x000fe4000b981a04 */
[----:B------:R-:W-:Y:S03]  /*bf30*/  IMAD.IADD R0, R2, 0x1, R92 ;  /* 0x0000000102007824 */ /* 0x000fe600078e025c */
        /* <DEDUP_REMOVED lines=164> */
.L_x_9635:
[----:B------:R-:W-:Y:S05]  /*c980*/  BSYNC.RECONVERGENT B0 ;  /* 0x0000000000007941 */ /* 0x000fea0003800200 */
.L_x_9634:
        /* <DEDUP_REMOVED lines=13> */
.L_x_9633:
[----:B------:R-:W-:Y:S05]  /*ca60*/  BSYNC.RECONVERGENT B1 ;  /* 0x0000000000017941 */ /* 0x000fea0003800200 */
.L_x_9632:
        /* <DEDUP_REMOVED lines=28> */
[----:B------:R-:W-:Y:S01]  /*cc30*/  FADD.FTZ R88, -R0, R87 ;  /* 0x0000005700587221 */ /* 0x000fe20000010100 */
[C---:B--2---:R-:W-:Y:S03]  /*cc40*/  FMUL.FTZ R130, R89.reuse, R2 ;  /* 0x0000000259827220 */ /* 0x044fe60000410000 */
[C---:B------:R-:W-:Y:S01]  /*cc50*/  FMUL.FTZ R3, R89.reuse, R88 ;  /* 0x0000005859037220 */ /* 0x040fe20000410000 */
[C---:B------:R-:W-:Y:S01]  /*cc60*/  FMUL.FTZ R87, R89.reuse, R86 ;  /* 0x0000005659577220 */ /* 0x040fe20000410000 */
[----:B------:R-:W-:Y:S01]  /*cc70*/  SHF.R.U32.HI R88, RZ, 0x1, R101 ;  /* 0x00000001ff587819 */ /* 0x000fe20000011665 */
[----:B------:R-:W-:Y:S01]  /*cc80*/  FMUL.FTZ R132, R89, R0 ;  /* 0x0000000059847220 */ /* 0x000fe20000410000 */
[----:B------:R-:W-:Y:S01]  /*cc90*/  FSEL R130, R130, RZ, P2 ;  /* 0x000000ff82827208 */ /* 0x000fe20001000000 */
[----:B------:R-:W1:Y:S01]  /*cca0*/  MUFU.EX2 R86, R87 ;  /* 0x0000005700567308 */ /* 0x000e620000000800 */
[----:B------:R-:W-:Y:S03]  /*ccb0*/  FSETP.NEU.FTZ.AND P2, PT, R0, -INF , PT ;  /* 0xff8000000000780b */ /* 0x000fe60003f5d000 */
[-CC-:B------:R-:W-:Y:S01]  /*ccc0*/  FFMA.FTZ R101, R5, R89.reuse, -R130.reuse ;  /* 0x0000005905657223 */ /* 0x180fe20000010882 */
[----:B------:R-:W-:Y:S01]  /*ccd0*/  LOP3.LUT R5, R88, 0x8, RZ, 0xc0, !PT ;  /* 0x0000000858057812 */ /* 0x000fe200078ec0ff */
[-CC-:B------:R-:W-:Y:S01]  /*cce0*/  FFMA.FTZ R129, R4, R89.reuse, -R130.reuse ;  /* 0x0000005904817223 */ /* 0x180fe20000010882 */
[-C--:B------:R-:W-:Y:S03]  /*ccf0*/  FFMA.FTZ R8, R8, R89.reuse, -R130 ;  /* 0x0000005908087223 */ /* 0x080fe60000010882 */
[----:B------:R-:W2:Y:S01]  /*cd00*/  MUFU.EX2 R3, R3 ;  /* 0x0000000300037308 */ /* 0x000ea20000000800 */
[----:B------:R-:W-:Y:S01]  /*cd10*/  LOP3.LUT R4, R5, 0xc0, R100, 0xf8, !PT ;  /* 0x000000c005047812 */ /* 0x000fe200078ef864 */
[-CC-:B------:R-:W-:Y:S01]  /*cd20*/  FFMA.FTZ R91, R9, R89.reuse, -R130.reuse ;  /* 0x00000059095b7223 */ /* 0x180fe20000010882 */
[----:B------:R-:W-:Y:S01]  /*cd30*/  LOP3.LUT R100, R100, 0x120, RZ, 0xc0, !PT ;  /* 0x0000012064647812 */ /* 0x000fe200078ec0ff */
[-CC-:B------:R-:W-:Y:S01]  /*cd40*/  FFMA.FTZ R133, R12, R89.reuse, -R130.reuse ;  /* 0x000000590c857223 */ /* 0x180fe20000010882 */
[----:B------:R-:W-:Y:S01]  /*cd50*/  FSEL R132, R132, RZ, P2 ;  /* 0x000000ff84847208 */ /* 0x000fe20001000000 */
[----:B------:R-:W-:Y:S01]  /*cd60*/  FFMA.FTZ R140, R20, R89, -R130 ;  /* 0x00000059148c7223 */ /* 0x000fe20000010882 */
[----:B------:R-:W-:Y:S03]  /*cd70*/  LOP3.LUT R4, R100, R4, R99, 0xf6, !PT ;  /* 0x0000000464047212 */ /* 0x000fe600078ef663 */
[----:B------:R-:W-:Y:S01]  /*cd80*/  MUFU.EX2 R129, R129 ;  /* 0x0000008100817308 */ /* 0x000fe20000000800 */
[----:B-1----:R-:W-:Y:S01]  /*cd90*/  FMUL.FTZ R9, R86, R77 ;  /* 0x0000004d56097220 */ /* 0x002fe20000410000 */
[-CC-:B------:R-:W-:Y:S01]  /*cda0*/  FFMA.FTZ R122, R10, R89.reuse, -R132.reuse ;  /* 0x000000590a7a7223 */ /* 0x180fe20000010884 */
[----:B------:R-:W-:Y:S01]  /*cdb0*/  LEA R87, R4, UR6, 0x1 ;  /* 0x0000000604577c11 */ /* 0x000fe2000f8e08ff */
[-CC-:B------:R-:W-:Y:S01]  /*cdc0*/  FFMA.FTZ R99, R11, R89.reuse, -R132.reuse ;  /* 0x000000590b637223 */ /* 0x180fe20000010884 */
[-CC-:B------:R-:W-:Y:S01]  /*cdd0*/  FFMA.FTZ R124, R6, R89.reuse, -R132.reuse ;  /* 0x00000059067c7223 */ /* 0x180fe20000010884 */
[--C-:B------:R-:W-:Y:S01]  /*cde0*/  FFMA.FTZ R107, R7, R89, -R132.reuse ;  /* 0x00000059076b7223 */ /* 0x100fe20000010884 */
[----:B------:R-:W-:Y:S03]  /*cdf0*/  IADD3 R90, PT, PT, R87, 0x6020, RZ ;  /* 0x00006020575a7810 */ /* 0x000fe60007ffe0ff */
[----:B------:R1:W-:Y:S01]  /*ce00*/  MUFU.EX2 R100, R8 ;  /* 0x0000000800647308 */ /* 0x0003e20000000800 */
[----:B------:R-:W3:Y:S01]  /*ce10*/  LDSM.16.MT88.4 R92, [R87+0x6000] ;  /* 0x00600000575c783b */ /* 0x000ee20000004200 */
[C---:B--2---:R-:W-:Y:S01]  /*ce20*/  FMUL.FTZ R10, R3.reuse, R78 ;  /* 0x0000004e030a7220 */ /* 0x044fe20000410000 */
        /* <DEDUP_REMOVED lines=14> */
[C---:B-1----:R-:W-:Y:S01]  /*cf10*/  FMUL.FTZ R8, R86.reuse, R76 ;  /* 0x0000004c56087220 */ /* 0x042fe20000410000 */
[----:B------:R-:W-:Y:S01]  /*cf20*/  IADD3 R76, PT, PT, R87, 0x6000, RZ ;  /* 0x00006000574c7810 */ /* 0x000fe20007ffe0ff */
[C---:B------:R-:W-:Y:S01]  /*cf30*/  FMUL.FTZ R43, R3.reuse, R43 ;  /* 0x0000002b032b7220 */ /* 0x040fe20000410000 */
[C---:B------:R-:W-:Y:S01]  /*cf40*/  FMUL.FTZ R44, R86.reuse, R44 ;  /* 0x0000002c562c7220 */ /* 0x040fe20000410000 */
[----:B------:R-:W-:Y:S01]  /*cf50*/  FMUL.FTZ R45, R86, R45 ;  /* 0x0000002d562d7220 */ /* 0x000fe20000410000 */
[----:B------:R-:W-:Y:S01]  /*cf60*/  @P0 IADD3 R90, PT, PT, R76, -0x20, RZ ;  /* 0xffffffe04c5a0810 */ /* 0x000fe20007ffe0ff */
[----:B------:R-:W-:Y:S03]  /*cf70*/  FMUL.FTZ R46, R3, R46 ;  /* 0x0000002e032e7220 */ /* 0x000fe60000410000 */
[----:B------:R-:W1:Y:S01]  /*cf80*/  MUFU.EX2 R107, R107 ;  /* 0x0000006b006b7308 */ /* 0x000e620000000800 */
[----:B--2---:R-:W-:Y:S01]  /*cf90*/  F2FP.BF16.F32.PACK_AB R80, R101, R129 ;  /* 0x000000816550723e */ /* 0x004fe200000010ff */
[C---:B------:R-:W-:Y:S01]  /*cfa0*/  FMUL.FTZ R47, R3.reuse, R47 ;  /* 0x0000002f032f7220 */ /* 0x040fe20000410000 */
[----:B------:R-:W2:Y:S01]  /*cfb0*/  LDSM.16.MT88.4 R76, [R90] ;  /* 0x000000005a4c783b */ /* 0x000ea20000004200 */
        /* <DEDUP_REMOVED lines=18> */
[----:B------:R-:W-:Y:S01]  /*d0e0*/  FMUL.FTZ R63, R3, R63 ;  /* 0x0000003f033f7220 */ /* 0x000fe20000410000 */
[C---:B------:R-:W-:Y:S03]  /*d0f0*/  FMUL.FTZ R64, R86.reuse, R64 ;  /* 0x0000004056407220 */ /* 0x040fe60000410000 */
[----:B------:R-:W1:Y:S01]  /*d100*/  MUFU.EX2 R99, R99 ;  /* 0x0000006300637308 */ /* 0x000e620000000800 */
[----:B----4-:R-:W-:Y:S01]  /*d110*/  F2FP.BF16.F32.PACK_AB R82, R91, R100 ;  /* 0x000000645b52723e */ /* 0x010fe200000010ff */
[----:B------:R-:W-:Y:S01]  /*d120*/  FMUL.FTZ R65, R86, R65 ;  /* 0x0000004156417220 */ /* 0x000fe20000410000 */
[C---:B------:R-:W-:Y:S01]  /*d130*/  FMUL.FTZ R66, R3.reuse, R66 ;  /* 0x0000004203427220 */ /* 0x040fe20000410000 */
[C---:B------:R-:W-:Y:S01]  /*d140*/  FMUL.FTZ R67, R3.reuse, R67 ;  /* 0x0000004303437220 */ /* 0x040fe20000410000 */
[--C-:B------:R-:W-:Y:S01]  /*d150*/  FFMA.FTZ R128, R14, R89, -R132.reuse ;  /* 0x000000590e807223 */ /* 0x100fe20000010884 */
[C---:B------:R-:W-:Y:S01]  /*d160*/  FMUL.FTZ R12, R86.reuse, R72 ;  /* 0x00000048560c7220 */ /* 0x040fe20000410000 */
[C---:B------:R-:W-:Y:S01]  /*d170*/  FMUL.FTZ R14, R3.reuse, R74 ;  /* 0x0000004a030e7220 */ /* 0x040fe20000410000 */
[C---:B------:R-:W-:Y:S01]  /*d180*/  FMUL.FTZ R68, R86.reuse, R68 ;  /* 0x0000004456447220 */ /* 0x040fe20000410000 */
[----:B------:R-:W-:Y:S01]  /*d190*/  FMUL.FTZ R69, R86, R69 ;  /* 0x0000004556457220 */ /* 0x000fe20000410000 */
[C---:B------:R-:W-:Y:S01]  /*d1a0*/  FMUL.FTZ R70, R3.reuse, R70 ;  /* 0x0000004603467220 */ /* 0x040fe20000410000 */
[----:B------:R-:W-:Y:S01]  /*d1b0*/  FMUL.FTZ R71, R3, R71 ;  /* 0x0000004703477220 */ /* 0x000fe20000410000 */
[-CC-:B------:R-:W-:Y:S01]  /*d1c0*/  FFMA.FTZ R131, R18, R89.reuse, -R132.reuse ;  /* 0x0000005912837223 */ /* 0x180fe20000010884 */
[-C--:B------:R-:W-:Y:S01]  /*d1d0*/  FFMA.FTZ R126, R19, R89.reuse, -R132 ;  /* 0x00000059137e7223 */ /* 0x080fe20000010884 */
[-C--:B------:R-:W-:Y:S01]  /*d1e0*/  FFMA.FTZ R137, R21, R89.reuse, -R130 ;  /* 0x0000005915897223 */ /* 0x080fe20000010882 */
[-C--:B------:R-:W-:Y:S01]  /*d1f0*/  FFMA.FTZ R138, R22, R89.reuse, -R132 ;  /* 0x00000059168a7223 */ /* 0x080fe20000010884 */
[----:B------:R-:W-:Y:S01]  /*d200*/  MUFU.EX2 R133, R133 ;  /* 0x0000008500857308 */ /* 0x000fe20000000800 */
[----:B-1----:R-:W-:Y:S01]  /*d210*/  F2FP.BF16.F32.PACK_AB R83, R99, R122 ;  /* 0x0000007a6353723e */ /* 0x002fe200000010ff */
[-CC-:B------:R-:W-:Y:S01]  /*d220*/  FFMA.FTZ R136, R24, R89.reuse, -R130.reuse ;  /* 0x0000005918887223 */ /* 0x180fe20000010882 */
[-C--:B------:R-:W-:Y:S01]  /*d230*/  FFMA.FTZ R135, R25, R89.reuse, -R130 ;  /* 0x0000005919877223 */ /* 0x080fe20000010882 */
[-C--:B------:R-:W-:Y:S01]  /*d240*/  FFMA.FTZ R134, R26, R89.reuse, -R132 ;  /* 0x000000591a867223 */ /* 0x080fe20000010884 */
[-CC-:B------:R-:W-:Y:S01]  /*d250*/  FFMA.FTZ R28, R28, R89.reuse, -R130.reuse ;  /* 0x000000591c1c7223 */ /* 0x180fe20000010882 */
[-CC-:B------:R-:W-:Y:S01]  /*d260*/  FFMA.FTZ R29, R29, R89.reuse, -R130.reuse ;  /* 0x000000591d1d7223 */ /* 0x180fe20000010882 */
[-CC-:B------:R-:W-:Y:S01]  /*d270*/  FFMA.FTZ R32, R32, R89.reuse, -R130.reuse ;  /* 0x0000005920207223 */ /* 0x180fe20000010882 */
[C---:B---3--:R-:W-:Y:S02]  /*d280*/  HMMA.16816.F32.BF16 R4, R80.reuse, R92, R4 ;  /* 0x0000005c5004723c */ /* 0x048fe40000041804 */
        /* <DEDUP_REMOVED lines=13> */
[-CC-:B------:R-:W-:Y:S01]  /*d360*/  FFMA.FTZ R33, R27, R89.reuse, -R132.reuse ;  /* 0x000000591b217223 */ /* 0x180fe20000010884 */
[-CC-:B------:R-:W-:Y:S01]  /*d370*/  FFMA.FTZ R30, R30, R89.reuse, -R132.reuse ;  /* 0x000000591e1e7223 */ /* 0x180fe20000010884 */
[----:B------:R-:W-:Y:S01]  /*d380*/  LDSM.16.MT88.4 R24, [R90+0x800] ;  /* 0x000800005a18783b */ /* 0x000fe20000004200 */
[-CC-:B------:R-:W-:Y:S01]  /*d390*/  FFMA.FTZ R31, R31, R89.reuse, -R132.reuse ;  /* 0x000000591f1f7223 */ /* 0x180fe20000010884 */
[----:B------:R-:W-:Y:S01]  /*d3a0*/  FFMA.FTZ R34, R34, R89, -R132 ;  /* 0x0000005922227223 */ /* 0x000fe20000010884 */
[C---:B------:R-:W-:Y:S04]  /*d3b0*/  HMMA.16816.F32.BF16 R40, R80.reuse, R78, R40 ;  /* 0x0000004e5028723c */ /* 0x040fe80000041828 */
[----:B------:R-:W1:Y:S01]  /*d3c0*/  MUFU.EX2 R92, R92 ;  /* 0x0000005c005c7308 */ /* 0x000e620000000800 */
[----:B------:R-:W-:Y:S01]  /*d3d0*/  FFMA.FTZ R129, R86, R127, R129 ;  /* 0x0000007f56817223 */ /* 0x000fe20000010081 */
[----:B------:R-:W-:Y:S01]  /*d3e0*/  FFMA.FTZ R124, R3, R114, R124 ;  /* 0x00000072037c7223 */ /* 0x000fe2000001007c */
[----:B------:R-:W2:Y:S01]  /*d3f0*/  LDSM.16.MT88.4 R76, [R87+0x7000] ;  /* 0x00700000574c783b */ /* 0x000ea20000004200 */
[----:B------:R-:W-:Y:S01]  /*d400*/  ISETP.GT.AND P0, PT, R111, R104, PT ;  /* 0x000000686f00720c */ /* 0x000fe20003f04270 */
[----:B------:R-:W-:Y:S01]  /*d410*/  FADD.FTZ R129, R101, R129 ;  /* 0x0000008165817221 */ /* 0x000fe20000010000 */
[----:B------:R-:W-:Y:S04]  /*d420*/  FADD.FTZ R107, R107, R124 ;  /* 0x0000007c6b6b7221 */ /* 0x000fe80000010000 */
[----:B------:R-:W-:Y:S01]  /*d430*/  MUFU.EX2 R136, R136 ;  /* 0x0000008800887308 */ /* 0x000fe20000000800 */
[----:B------:R-:W-:Y:S01]  /*d440*/  FADD.FTZ R100, R100, R129 ;  /* 0x0000008164647221 */ /* 0x000fe20000010000 */
[----:B------:R-:W-:Y:S03]  /*d450*/  FADD.FTZ R122, R122, R107 ;  /* 0x0000006b7a7a7221 */ /* 0x000fe60000010000 */
[----:B------:R-:W-:Y:S01]  /*d460*/  FADD.FTZ R100, R91, R100 ;  /* 0x000000645b647221 */ /* 0x000fe20000010000 */
[----:B------:R-:W-:Y:S04]  /*d470*/  FADD.FTZ R99, R99, R122 ;  /* 0x0000007a63637221 */ /* 0x000fe80000010000 */
[----:B------:R-:W-:Y:S01]  /*d480*/  MUFU.EX2 R135, R135 ;  /* 0x0000008700877308 */ /* 0x000fe20000000800 */
[C---:B-1----:R-:W-:Y:S01]  /*d490*/  F2FP.BF16.F32.PACK_AB R16, R92.reuse, R133 ;  /* 0x000000855c10723e */ /* 0x042fe200000010ff */
[----:B------:R-:W-:Y:S04]  /*d4a0*/  FADD.FTZ R133, R133, R100 ;  /* 0x0000006485857221 */ /* 0x000fe80000010000 */
[----:B------:R-:W-:Y:S04]  /*d4b0*/  FADD.FTZ R133, R92, R133 ;  /* 0x000000855c857221 */ /* 0x000fe80000010000 */
[----:B------:R-:W-:Y:S10]  /*d4c0*/  MUFU.EX2 R134, R134 ;  /* 0x0000008600867308 */ /* 0x000ff40000000800 */
[----:B------:R-:W-:Y:S10]  /*d4d0*/  MUFU.EX2 R33, R33 ;  /* 0x0000002100217308 */ /* 0x000ff40000000800 */
[----:B------:R-:W-:Y:S01]  /*d4e0*/  MUFU.EX2 R128, R128 ;  /* 0x0000008000807308 */ /* 0x000fe20000000800 */
[C---:B--2---:R-:W-:Y:S09]  /*d4f0*/  HMMA.16816.F32.BF16 R44, R80.reuse, R76, R44 ;  /* 0x0000004c502c723c */ /* 0x044ff2000004182c */
[----:B------:R-:W1:Y:S01]  /*d500*/  MUFU.EX2 R93, R93 ;  /* 0x0000005d005d7308 */ /* 0x000e620000000800 */
[C---:B------:R-:W-:Y:S01]  /*d510*/  HMMA.16816.F32.BF16 R48, R80.reuse, R78, R48 ;  /* 0x0000004e5030723c */ /* 0x040fe20000041830 */
[----:B------:R-:W2:Y:S08]  /*d520*/  LDSM.16.MT88.4 R76, [R90+0x1000] ;  /* 0x001000005a4c783b */ /* 0x000eb00000004200 */
[----:B------:R-:W-:Y:S10]  /*d530*/  MUFU.EX2 R94, R94 ;  /* 0x0000005e005e7308 */ /* 0x000ff40000000800 */
        /* <DEDUP_REMOVED lines=9> */
[----:B------:R-:W-:Y:S01]  /*d5d0*/  MUFU.EX2 R28, R28 ;  /* 0x0000001c001c7308 */ /* 0x000fe20000000800 */
[C---:B--2---:R-:W-:Y:S09]  /*d5e0*/  HMMA.16816.F32.BF16 R52, R80.reuse, R76, R52 ;  /* 0x0000004c5034723c */ /* 0x044ff20000041834 */
[----:B------:R-:W2:Y:S01]  /*d5f0*/  MUFU.EX2 R29, R29 ;  /* 0x0000001d001d7308 */ /* 0x000ea20000000800 */
[C---:B-1----:R-:W-:Y:S01]  /*d600*/  F2FP.BF16.F32.PACK_AB R19, R126.reuse, R131 ;  /* 0x000000837e13723e */ /* 0x042fe200000010ff */
[----:B------:R-:W-:Y:S01]  /*d610*/  FADD.FTZ R131, R131, R128 ;  /* 0x0000008083837221 */ /* 0x000fe20000010000 */
[C---:B------:R-:W-:Y:S01]  /*d620*/  HMMA.16816.F32.BF16 R56, R80.reuse, R78, R56 ;  /* 0x0000004e5038723c */ /* 0x040fe20000041838 */
[----:B------:R-:W1:Y:S06]  /*d630*/  LDSM.16.MT88.4 R76, [R87+0x8000] ;  /* 0x00800000574c783b */ /* 0x000e6c0000004200 */
[----:B------:R-:W-:Y:S01]  /*d640*/  MUFU.EX2 R30, R30 ;  /* 0x0000001e001e7308 */ /* 0x000fe20000000800 */
[----:B------:R-:W-:Y:S09]  /*d650*/  FADD.FTZ R131, R126, R131 ;  /* 0x000000837e837221 */ /* 0x000ff20000010000 */
[----:B------:R-:W3:Y:S10]  /*d660*/  MUFU.EX2 R31, R31 ;  /* 0x0000001f001f7308 */ /* 0x000ef40000000800 */
        /* <DEDUP_REMOVED lines=14> */
[----:B--2---:R-:W-:Y:S02]  /*d750*/  F2FP.BF16.F32.PACK_AB R72, R29, R28 ;  /* 0x0000001c1d48723e */ /* 0x004fe400000010ff */
[----:B---3--:R-:W-:Y:S01]  /*d760*/  F2FP.BF16.F32.PACK_AB R73, R31, R30 ;  /* 0x0000001e1f49723e */ /* 0x008fe200000010ff */
        /* <DEDUP_REMOVED lines=76> */
.L_x_9629:
        /* <DEDUP_REMOVED lines=11> */
.L_x_9644:
[----:B------:R-:W2:Y:S01]  /*dce0*/  S2R R4, SR_TID.X ;  /* 0x0000000000047919 */ /* 0x000ea20000002100 */
[----:B---34-:R-:W-:Y:S01]  /*dcf0*/  FADD.FTZ R7, R7, R12 ;  /* 0x0000000c07077221 */ /* 0x018fe20000010000 */
[----:B------:R-:W-:Y:S01]  /*dd00*/  FSETP.NE.FTZ.AND P1, PT, R11, RZ, PT ;  /* 0x000000ff0b00720b */ /* 0x000fe20003f35000 */
        /* <DEDUP_REMOVED lines=13> */
[----:B------:R-:W-:Y:S01]  /*dde0*/  FMUL.FTZ R37, R8, R37 ;  /* 0x0000002508257220 */ /* 0x000fe20000410000 */
[----:B--2---:R-:W-:Y:S01]  /*ddf0*/  SHF.L.U32 R9, R4, 0x1, RZ ;  /* 0x0000000104097819 */ /* 0x004fe200000006ff */
[C---:B------:R-:W-:Y:S01]  /*de00*/  FMUL.FTZ R40, R8.reuse, R40 ;  /* 0x0000002808287220 */ /* 0x040fe20000410000 */
[C---:B------:R-:W-:Y:S01]  /*de10*/  FMUL.FTZ R41, R8.reuse, R41 ;  /* 0x0000002908297220 */ /* 0x040fe20000410000 */
[----:B------:R-:W-:Y:S01]  /*de20*/  FMUL.FTZ R44, R8, R44 ;  /* 0x0000002c082c7220 */ /* 0x000fe20000410000 */
[----:B------:R-:W-:Y:S01]  /*de30*/  LOP3.LUT R9, R9, 0x6, RZ, 0xc0, !PT ;  /* 0x0000000609097812 */ /* 0x000fe200078ec0ff */
[----:B----4-:R-:W-:Y:S01]  /*de40*/  @P1 FMUL.FTZ R10, R10, 0.69314718246459960938 ;  /* 0x3f3172180a0a1820 */ /* 0x010fe20000410000 */
[C---:B------:R-:W-:Y:S01]  /*de50*/  FMUL.FTZ R45, R8.reuse, R45 ;  /* 0x0000002d082d7220 */ /* 0x040fe20000410000 */
[C---:B------:R-:W-:Y:S01]  /*de60*/  FMUL.FTZ R48, R8.reuse, R48 ;  /* 0x0000003008307220 */ /* 0x040fe20000410000 */
[----:B------:R-:W-:Y:S01]  /*de70*/  LOP3.LUT R98, R9, 0x3e00, R98, 0xf8, !PT ;  /* 0x00003e0009627812 */ /* 0x000fe200078ef862 */
[----:B------:R-:W-:Y:S01]  /*de80*/  FMUL.FTZ R49, R8, R49 ;  /* 0x0000003108317220 */ /* 0x000fe20000410000 */
[----:B------:R-:W-:Y:S01]  /*de90*/  SHF.L.U32 R9, R4, 0x3, RZ ;  /* 0x0000000304097819 */ /* 0x000fe200000006ff */
[C---:B------:R-:W-:Y:S01]  /*dea0*/  FMUL.FTZ R52, R8.reuse, R52 ;  /* 0x0000003408347220 */ /* 0x040fe20000410000 */
        /* <DEDUP_REMOVED lines=14> */
[----:B------:R-:W-:Y:S01]  /*df90*/  LOP3.LUT R11, R11, 0x18, R4, 0xf8, !PT ;  /* 0x000000180b0b7812 */ /* 0x000fe200078ef804 */
[C---:B-----5:R-:W-:Y:S01]  /*dfa0*/  @P1 FFMA.FTZ R3, R5.reuse, R2, R10 ;  /* 0x0000000205031223 */ /* 0x060fe2000001000a */
        /* <DEDUP_REMOVED lines=65> */
[----:B--2---:R-:W2:Y:S04]  /*e3c0*/  LD.E R52, desc[UR4][R84.64+0xcc] ;  /* 0x0000cc0454347980 */ /* 0x004ea8000c101900 */
[----:B---3--:R-:W3:Y:S04]  /*e3d0*/  LD.E.64 R54, desc[UR4][R84.64+0x78] ;  /* 0x0000780454367980 */ /* 0x008ee8000c101b00 */
[----:B----4-:R4:W5:Y:S01]  /*e3e0*/  LD.E.64 R56, desc[UR4][R84.64+0xa8] ;  /* 0x0000a80454387980 */ /* 0x010962000c101b00 */
[----:B------:R-:W-:Y:S01]  /*e3f0*/  LOP3.LUT R11, R96, 0xd8, RZ, 0xc0, !PT ;  /* 0x000000d8600b7812 */ /* 0x000fe200078ec0ff */
[----:B------:R-:W-:Y:S01]  /*e400*/  IMAD.SHL.U32 R109, R109, 0x40, RZ ;  /* 0x000000406d6d7824 */ /* 0x000fe200078e00ff */
[----:B------:R-:W-:Y:S01]  /*e410*/  SHF.R.U32.HI R53, RZ, 0x3, R4 ;  /* 0x00000003ff357819 */ /* 0x000fe20000011604 */
[----:B------:R-:W-:Y:S01]  /*e420*/  BSSY.RECONVERGENT B0, `(.L_x_9638) ;  /* 0x0000031000007945 */ /* 0x000fe20003800200 */
[----:B------:R-:W-:Y:S01]  /*e430*/  LOP3.LUT R11, R11, 0x18, R88, 0x78, !PT ;  /* 0x000000180b0b7812 */ /* 0x000fe200078e7858 */
[----:B-1----:R-:W-:Y:S01]  /*e440*/  IMAD.IADD R60, R112, 0x1, -R109 ;  /* 0x00000001703c7824 */ /* 0x002fe200078e0a6d */
[----:B------:R-:W-:Y:S01]  /*e450*/  BAR.SYNC.DEFER_BLOCKING 0x0 ;  /* 0x0000000000007b1d */ /* 0x000fe20000010000 */
[----:B------:R-:W-:Y:S01]  /*e460*/  LOP3.LUT P5, RZ, R4, 0x3, RZ, 0xc0, !PT ;  /* 0x0000000304ff7812 */ /* 0x000fe200078ac0ff */
[----:B------:R-:W-:Y:S01]  /*e470*/  VIADD R63, R53, 0x10 ;  /* 0x00000010353f7836 */ /* 0x000fe20000000000 */
[----:B------:R-:W-:Y:S01]  /*e480*/  LOP3.LUT R11, R11, 0xf24, R96, 0xf8, !PT ;  /* 0x00000f240b0b7812 */ /* 0x000fe200078ef860 */
[----:B------:R-:W-:Y:S01]  /*e490*/  VIADD R61, R53, 0x20 ;  /* 0x00000020353d7836 */ /* 0x000fe20000000000 */
[----:B------:R-:W-:-:S02]  /*e4a0*/  LOP3.LUT R58, R96, 0x1c, RZ, 0xc0, !PT ;  /* 0x0000001c603a7812 */ /* 0x000fc400078ec0ff */
[----:B------:R-:W-:Y:S02]  /*e4b0*/  LEA R62, R11, UR6, 0x2 ;  /* 0x000000060b3e7c11 */ /* 0x000fe4000f8e10ff */
[CC--:B------:R-:W-:Y:S01]  /*e4c0*/  ISETP.GE.AND P4, PT, R53.reuse, R60.reuse, PT ;  /* 0x0000003c3500720c */ /* 0x0c0fe20003f86270 */
[----:B------:R-:W-:Y:S01]  /*e4d0*/  IMAD R58, R53, 0x60, R58 ;  /* 0x00000060353a7824 */ /* 0x000fe200078e023a */
[-C--:B------:R-:W-:Y:S01]  /*e4e0*/  ISETP.GE.AND P3, PT, R63, R60.reuse, PT ;  /* 0x0000003c3f00720c */ /* 0x080fe20003f66270 */
[----:B------:R-:W-:Y:S01]  /*e4f0*/  VIADD R53, R53, 0x30 ;  /* 0x0000003035357836 */ /* 0x000fe20000000000 */
[----:B------:R-:W-:-:S04]  /*e500*/  ISETP.GE.AND P2, PT, R61, R60, PT ;  /* 0x0000003c3d00720c */ /* 0x000fc80003f46270 */
[----:B------:R-:W-:Y:S02]  /*e510*/  ISETP.GE.AND P1, PT, R53, R60, PT ;  /* 0x0000003c3500720c */ /* 0x000fe40003f26270 */
[----:B------:R-:W-:-:S04]  /*e520*/  LOP3.LUT R53, R88, 0x30, RZ, 0xc0, !PT ;  /* 0x0000003058357812 */ /* 0x000fc800078ec0ff */
        /* <DEDUP_REMOVED lines=12> */
[----:B------:R-:W-:Y:S02]  /*e5f0*/  IMAD R6, R6, R12, R113 ;  /* 0x0000000c06067224 */ /* 0x000fe400078e0271 */
[----:B------:R4:W1:Y:S02]  /*e600*/  LDS.128 R12, [R62+0x4800] ;  /* 0x004800003e0c7984 */ /* 0x0008640000000c00 */
[----:B------:R-:W-:Y:S02]  /*e610*/  IMAD R59, R7, R6, R109 ;  /* 0x00000006073b7224 */ /* 0x000fe400078e026d */
[----:B------:R4:W1:Y:S02]  /*e620*/  LDS.128 R4, [R62+0x5800] ;  /* 0x005800003e047984 */ /* 0x0008640000000c00 */
[----:B--2---:R-:W-:-:S05]  /*e630*/  IMAD R65, R59, R52, RZ ;  /* 0x000000343b417224 */ /* 0x004fca00078e02ff */
[----:B------:R-:W-:-:S04]  /*e640*/  IADD3 R67, P0, PT, R58, R65, RZ ;  /* 0x000000413a437210 */ /* 0x000fc80007f1e0ff */
[----:B------:R-:W-:Y:S02]  /*e650*/  LEA.HI.X.SX32 R65, R65, RZ, 0x1, P0 ;  /* 0x000000ff41417211 */ /* 0x000fe400000f0eff */
[----:B---3--:R-:W-:-:S04]  /*e660*/  LEA R54, P0, R67, R54, 0x2 ;  /* 0x0000003643367211 */ /* 0x008fc800078010ff */
[----:B------:R-:W-:Y:S01]  /*e670*/  LEA.HI.X R55, R67, R55, R65, 0x2, P0 ;  /* 0x0000003743377211 */ /* 0x000fe200000f1441 */
[----:B------:R-:W-:Y:S08]  /*e680*/  @P5 BRA `(.L_x_9639) ;  /* 0x0000000000285947 */ /* 0x000ff00003800000 */
        /* <DEDUP_REMOVED lines=10> */
.L_x_9639:
[----:B------:R-:W-:Y:S05]  /*e730*/  BSYNC.RECONVERGENT B0 ;  /* 0x0000000000007941 */ /* 0x000fea0003800200 */
.L_x_9638:
[----:B------:R-:W-:Y:S01]  /*e740*/  MOV R109, 0x0 ;  /* 0x00000000006d7802 */ /* 0x000fe20000000f00 */
[----:B-1----:R-:W-:Y:S04]  /*e750*/  @!P4 ST.E.128 desc[UR4][R54.64], R48 ;  /* 0x000000303600c985 */ /* 0x002fe8000c101d04 */
[----:B------:R-:W-:Y:S04]  /*e760*/  @!P4 ST.E.128 desc[UR4][R54.64+0x80], R32 ;  /* 0x000080203600c985 */ /* 0x000fe8000c101d04 */
[----:B------:R-:W-:Y:S04]  /*e770*/  @!P4 ST.E.128 desc[UR4][R54.64+0x100], R16 ;  /* 0x000100103600c985 */ /* 0x000fe8000c101d04 */
[----:B------:R-:W-:Y:S04]  /*e780*/  @!P3 ST.E.128 desc[UR4][R54.64+0x1800], R44 ;  /* 0x0018002c3600b985 */ /* 0x000fe8000c101d04 */
[----:B------:R-:W-:Y:S04]  /*e790*/  @!P3 ST.E.128 desc[UR4][R54.64+0x1880], R28 ;  /* 0x0018801c3600b985 */ /* 0x000fe8000c101d04 */
[----:B------:R-:W-:Y:S04]  /*e7a0*/  @!P3 ST.E.128 desc[UR4][R54.64+0x1900], R12 ;  /* 0x0019000c3600b985 */ /* 0x000fe8000c101d04 */
[----:B------:R-:W-:Y:S04]  /*e7b0*/  @!P2 ST.E.128 desc[UR4][R54.64+0x3000], R40 ;  /* 0x003000283600a985 */ /* 0x000fe8000c101d04 */
[----:B------:R-:W-:Y:S04]  /*e7c0*/  @!P2 ST.E.128 desc[UR4][R54.64+0x3080], R24 ;  /* 0x003080183600a985 */ /* 0x000fe8000c101d04 */
[----:B------:R2:W-:Y:S02]  /*e7d0*/  @!P2 ST.E.128 desc[UR4][R54.64+0x3100], R8 ;  /* 0x003100083600a985 */ /* 0x0005e4000c101d04 */
[----:B--2-45:R-:W-:Y:S05]  /*e7e0*/  @P1 RET.REL.NODEC R108 `(_ZN5flash24flash_fwd_splitkv_kernelI23Flash_fwd_kernel_traitsILi96ELi64ELi64ELi4ELb0ELb0EN7cutlass10bfloat16_tE19Flash_kernel_traitsILi96ELi64ELi64ELi4ES3_EELb0ELb0ELb0ELb0ELb1ELb0ELb1ELb1EEEvNS_16Flash_fwd_paramsE) ;  /* 0xffffff186c041950 */ /* 0x034fea0003c3ffff */
[----:B------:R-:W-:Y:S01]  /*e7f0*/  MOV R109, 0x0 ;  /* 0x00000000006d7802 */ /* 0x000fe20000000f00 */
[----:B------:R-:W-:Y:S04]  /*e800*/  ST.E.128 desc[UR4][R54.64+0x4800], R36 ;  /* 0x0048002436007985 */ /* 0x000fe8000c101d04 */
[----:B------:R-:W-:Y:S04]  /*e810*/  ST.E.128 desc[UR4][R54.64+0x4880], R20 ;  /* 0x0048801436007985 */ /* 0x000fe8000c101d04 */
[----:B------:R1:W-:Y:S02]  /*e820*/  ST.E.128 desc[UR4][R54.64+0x4900], R4 ;  /* 0x0049000436007985 */ /* 0x0003e4000c101d04 */
[----:B-1----:R-:W-:Y:S05]  /*e830*/  RET.REL.NODEC R108 `(_ZN5flash24flash_fwd_splitkv_kernelI23Flash_fwd_kernel_traitsILi96ELi64ELi64ELi4ELb0ELb0EN7cutlass10bfloat16_tE19Flash_kernel_traitsILi96ELi64ELi64ELi4ES3_EELb0ELb0ELb0ELb0ELb1ELb0ELb1ELb1EEEvNS_16Flash_fwd_paramsE) ;  /* 0xffffff146cf07950 */ /* 0x002fea0003c3ffff */
.L_x_9637:
[----:B------:R-:W-:Y:S01]  /*e840*/  MOV R4, 0x2 ;  /* 0x0000000200047802 */ /* 0x000fe20000000f00 */
[----:B------:R-:W-:Y:S01]  /*e850*/  IMAD.MOV.U32 R3, RZ, RZ, 0x1f ;  /* 0x0000001fff037424 */ /* 0x000fe200078e00ff */
[----:B------:R-:W-:-:S07]  /*e860*/  MOV R6, 0xffffffff ;  /* 0xffffffff00067802 */ /* 0x000fce0000000f00 */
[----:B-1---5:R-:W-:Y:S05]  /*e870*/  WARPSYNC.COLLECTIVE R6, `(.L_x_9640) ;  /* 0x0000000006087348 */ /* 0x022fea0003c00000 */
[----:B------:R2:W3:Y:S02]  /*e880*/  SHFL.BFLY P0, R12, R127, R4, R3 ;  /* 0x0c0000047f0c7389 */ /* 0x0004e40000000003 */
[----:B-123-5:R-:W-:Y:S05]  /*e890*/  ENDCOLLECTIVE ;  /* 0x000000000000791b */ /* 0x02efea0003800000 */
.L_x_9640:
[----:B------:R-:W-:Y:S02]  /*e8a0*/  IMAD.MOV.U32 R8, RZ, RZ, R12 ;  /* 0x000000ffff087224 */ /* 0x000fe400078e000c */
[----:B------:R-:W-:Y:S02]  /*e8b0*/  IMAD.MOV.U32 R4, RZ, RZ, 0x1 ;  /* 0x00000001ff047424 */ /* 0x000fe400078e00ff */
[----:B------:R-:W-:-:S05]  /*e8c0*/  FADD.FTZ R9, R8, R127 ;  /* 0x0000007f08097221 */ /* 0x000fca0000010000 */
[----:B------:R-:W-:-:S07]  /*e8d0*/  MOV R127, R9 ;  /* 0x00000009007f7202 */ /* 0x000fce0000000f00 */
[----:B------:R-:W-:Y:S05]  /*e8e0*/  WARPSYNC.COLLECTIVE R6, `(.L_x_9641) ;  /* 0x0000000006087348 */ /* 0x000fea0003c00000 */
[----:B------:R1:W2:Y:S02]  /*e8f0*/  SHFL.BFLY P0, R12, R127, R4, R3 ;  /* 0x0c0000047f0c7389 */ /* 0x0002a40000000003 */
[----:B-12---:R-:W-:Y:S05]  /*e900*/  ENDCOLLECTIVE ;  /* 0x000000000000791b */ /* 0x006fea0003800000 */
.L_x_9641:
[----:B------:R-:W-:Y:S01]  /*e910*/  MOV R127, R114 ;  /* 0x00000072007f7202 */ /* 0x000fe20000000f00 */
[----:B------:R-:W-:Y:S01]  /*e920*/  IMAD.MOV.U32 R4, RZ, RZ, 0x2 ;  /* 0x00000002ff047424 */ /* 0x000fe200078e00ff */
[----:B------:R-:W-:-:S07]  /*e930*/  MOV R8, R12 ;  /* 0x0000000c00087202 */ /* 0x000fce0000000f00 */
[----:B------:R-:W-:Y:S05]  /*e940*/  WARPSYNC.COLLECTIVE R6, `(.L_x_9642) ;  /* 0x0000000006087348 */ /* 0x000fea0003c00000 */
[----:B------:R1:W2:Y:S02]  /*e950*/  SHFL.BFLY P0, R12, R127, R4, R3 ;  /* 0x0c0000047f0c7389 */ /* 0x0002a40000000003 */
[----:B-12---:R-:W-:Y:S05]  /*e960*/  ENDCOLLECTIVE ;  /* 0x000000000000791b */ /* 0x006fea0003800000 */
.L_x_9642:
[----:B------:R-:W-:Y:S01]  /*e970*/  FADD.FTZ R11, R9, R8 ;  /* 0x00000008090b7221 */ /* 0x000fe20000010000 */
[----:B------:R-:W-:Y:S01]  /*e980*/  FADD.FTZ R7, R12, R114 ;  /* 0x000000720c077221 */ /* 0x000fe20000010000 */
[----:B------:R-:W-:-:S04]  /*e990*/  MOV R4, 0x1 ;  /* 0x0000000100047802 */ /* 0x000fc80000000f00 */
[----:B------:R-:W-:-:S07]  /*e9a0*/  MOV R127, R7 ;  /* 0x00000007007f7202 */ /* 0x000fce0000000f00 */
[----:B------:R-:W-:Y:S05]  /*e9b0*/  WARPSYNC.COLLECTIVE R6, `(.L_x_9643) ;  /* 0x0000000006087348 */ /* 0x000fea0003c00000 */
[----:B------:R1:W2:Y:S02]  /*e9c0*/  SHFL.BFLY P0, R12, R127, R4, R3 ;  /* 0x0c0000047f0c7389 */ /* 0x0002a40000000003 */
[----:B-12---:R-:W-:Y:S05]  /*e9d0*/  ENDCOLLECTIVE ;  /* 0x000000000000791b */ /* 0x006fea0003800000 */
.L_x_9643:
[----:B------:R-:W-:Y:S05]  /*e9e0*/  BRA `(.L_x_9644) ;  /* 0xfffffff000bc7947 */ /* 0x000fea000383ffff */
.L_x_9645:
        /* <DEDUP_REMOVED lines=9> */
.L_x_11690:


//--------------------- .text._ZN5flash24flash_fwd_splitkv_kernelI23Flash_fwd_kernel_traitsILi96ELi64ELi64ELi4ELb0ELb0EN7cutlass10bfloat16_tE19Flash_kernel_traitsILi96ELi64ELi64ELi4ES3_EELb0ELb0ELb0ELb0ELb1ELb1ELb1ELb1EEEvNS_16Flash_fwd_paramsE --------------------------
	.section	.text._ZN5flash24flash_fwd_splitkv_kernelI23Flash_fwd_kernel_traitsILi96ELi64ELi64ELi4ELb0ELb0EN7cutlass10bfloat16_tE19Flash_kernel_traitsILi96ELi64ELi64ELi4ES3_EELb0ELb0ELb0ELb0ELb1ELb1ELb1ELb1EEEvNS_16Flash_fwd_paramsE,"ax",@progbits
	.align	128
        .global         _ZN5flash24flash_fwd_splitkv_kernelI23Flash_fwd_kernel_traitsILi96ELi64ELi64ELi4ELb0ELb0EN7cutlass10bfloat16_tE19Flash_kernel_traitsILi96ELi64ELi64ELi4ES3_EELb0ELb0ELb0ELb0ELb1ELb1ELb1ELb1EEEvNS_16Flash_fwd_paramsE
        .type           _ZN5flash24flash_fwd_splitkv_kernelI23Flash_fwd_kernel_traitsILi96ELi64ELi64ELi4ELb0ELb0EN7cutlass10bfloat16_tE19Flash_kernel_traitsILi96ELi64ELi64ELi4ES3_EELb0ELb0ELb0ELb0ELb1ELb1ELb1ELb1EEEvNS_16Flash_fwd_paramsE,@function
        .size           _ZN5flash24flash_fwd_splitkv_kernelI23Flash_fwd_kernel_traitsILi96ELi64ELi64ELi4ELb0ELb0EN7cutlass10bfloat16_tE19Flash_kernel_traitsILi96ELi64ELi64ELi4ES3_EELb0ELb0ELb0ELb0ELb1ELb1ELb1ELb1EEEvNS_16Flash_fwd_paramsE,(.L_x_11691 - _ZN5flash24flash_fwd_splitkv_kernelI23Flash_fwd_kernel_traitsILi96ELi64ELi64ELi4ELb0ELb0EN7cutlass10bfloat16_tE19Flash_kernel_traitsILi96ELi64ELi64ELi4ES3_EELb0ELb0ELb0ELb0ELb1ELb1ELb1ELb1EEEvNS_16Flash_fwd_paramsE)
        .other          _ZN5flash24flash_fwd_splitkv_kernelI23Flash_fwd_kernel_traitsILi96ELi64ELi64ELi4ELb0ELb0EN7cutlass10bfloat16_tE19Flash_kernel_traitsILi96ELi64ELi64ELi4ES3_EELb0ELb0ELb0ELb0ELb1ELb1ELb1ELb1EEEvNS_16Flash_fwd_paramsE,@"STO_CUDA_ENTRY STV_DEFAULT"
_ZN5flash24flash_fwd_splitkv_kernelI23Flash_fwd_kernel_traitsILi96ELi64ELi64ELi4ELb0ELb0EN7cutlass10bfloat16_tE19Flash_kernel_traitsILi96ELi64ELi64ELi4ES3_EELb0ELb0ELb0ELb0ELb1ELb1ELb1ELb1EEEvNS_16Flash_fwd_paramsE:
.text._ZN5flash24flash_fwd_splitkv_kernelI23Flash_fwd_kernel_traitsILi96ELi64ELi64ELi4ELb0ELb0EN7cutlass10bfloat16_tE19Flash_kernel_traitsILi96ELi64ELi64ELi4ES3_EELb0ELb0ELb0ELb0ELb1ELb1ELb1ELb1EEEvNS_16Flash_fwd_paramsE:
        /* <DEDUP_REMOVED lines=29> */
[----:B------:R-:W-:Y:S05]  /*01d0*/  CALL.REL.NOINC `($_ZN5flash24flash_fwd_splitkv_kernelI23Flash_fwd_kernel_traitsILi96ELi64ELi64ELi4ELb0ELb0EN7cutlass10bfloat16_tE19Flash_kernel_traitsILi96ELi64ELi64ELi4ES3_EELb0ELb0ELb0ELb0ELb1ELb1ELb1ELb1EEEvNS_16Flash_fwd_paramsE$_ZN5flash30compute_attn_1rowblock_splitkvI23Flash_fwd_kernel_traitsILi96ELi64ELi64ELi4ELb0ELb0EN7cutlass10bfloat16_tE19Flash_kernel_traitsILi96ELi64ELi64ELi4ES3_EELb0ELb0ELb0ELb0ELb1ELb1ELb1ELb1ENS_16Flash_fwd_paramsEEEvRKT8_iiiii) ;  /* 0x0000000000087944 */ /* 0x000fea0003c00000 */
[----:B------:R-:W-:Y:S05]  /*01e0*/  BSYNC.RECONVERGENT B3 ;  /* 0x0000000000037941 */ /* 0x000fea0003800200 */
.L_x_9646:
[----:B------:R-:W-:Y:S05]  /*01f0*/  EXIT ;  /* 0x000000000000794d */ /* 0x000fea0003800000 */
        .type           $_ZN5flash24flash_fwd_splitkv_kernelI23Flash_fwd_kernel_traitsILi96ELi64ELi64ELi4ELb0ELb0EN7cutlass10bfloat16_tE19Flash_kernel_traitsILi96ELi64ELi64ELi4ES3_EELb0ELb0ELb0ELb0ELb1ELb1ELb1ELb1EEEvNS_16Flash_fwd_paramsE$_ZN5flash30compute_attn_1rowblock_splitkvI23Flash_fwd_kernel_traitsILi96ELi64ELi64ELi4ELb0ELb0EN7cutlass10bfloat16_tE19Flash_kernel_traitsILi96ELi64ELi64ELi4ES3_EELb0ELb0ELb0ELb0ELb1ELb1ELb1ELb1ENS_16Flash_fwd_paramsEEEvRKT8_iiiii,@function
        .size           $_ZN5flash24flash_fwd_splitkv_kernelI23Flash_fwd_kernel_traitsILi96ELi64ELi64ELi4ELb0ELb0EN7cutlass10bfloat16_tE19Flash_kernel_traitsILi96ELi64ELi64ELi4ES3_EELb0ELb0ELb0ELb0ELb1ELb1ELb1ELb1EEEvNS_16Flash_fwd_paramsE$_ZN5flash30compute_attn_1rowblock_splitkvI23Flash_fwd_kernel_traitsILi96ELi64ELi64ELi4ELb0ELb0EN7cutlass10bfloat16_tE19Flash_kernel_traitsILi96ELi64ELi64ELi4ES3_EELb0ELb0ELb0ELb0ELb1ELb1ELb1ELb1ENS_16Flash_fwd_paramsEEEvRKT8_iiiii,(.L_x_11691 - $_ZN5flash24flash_fwd_splitkv_kernelI23Flash_fwd_kernel_traitsILi96ELi64ELi64ELi4ELb0ELb0EN7cutlass10bfloat16_tE19Flash_kernel_traitsILi96ELi64ELi64ELi4ES3_EELb0ELb0ELb0ELb0ELb1ELb1ELb1ELb1EEEvNS_16Flash_fwd_paramsE$_ZN5flash30compute_attn_1rowblock_splitkvI23Flash_fwd_kernel_traitsILi96ELi64ELi64ELi4ELb0ELb0EN7cutlass10bfloat16_tE19Flash_kernel_traitsILi96ELi64ELi64ELi4ES3_EELb0ELb0ELb0ELb0ELb1ELb1ELb1ELb1ENS_16Flash_fwd_paramsEEEvRKT8_iiiii)
$_ZN5flash24flash_fwd_splitkv_kernelI23Flash_fwd_kernel_traitsILi96ELi64ELi64ELi4ELb0ELb0EN7cutlass10bfloat16_tE19Flash_kernel_traitsILi96ELi64ELi64ELi4ES3_EELb0ELb0ELb0ELb0ELb1ELb1ELb1ELb1EEEvNS_16Flash_fwd_paramsE$_ZN5flash30compute_attn_1rowblock_splitkvI23Flash_fwd_kernel_traitsILi96ELi64ELi64ELi4ELb0ELb0EN7cutlass10bfloat16_tE19Flash_kernel_traitsILi96ELi64ELi64ELi4ES3_EELb0ELb0ELb0ELb0ELb1ELb1ELb1ELb1ENS_16Flash_fwd_paramsEEEvRKT8_iiiii:
        /* <DEDUP_REMOVED lines=39> */
.L_x_9648:
[----:B------:R-:W-:Y:S05]  /*0470*/  BSYNC.RECONVERGENT B0 ;  /* 0x0000000000007941 */ /* 0x000fea0003800200 */
.L_x_9647:
[----:B------:R-:W-:Y:S04]  /*0480*/  BSSY.RECONVERGENT B0, `(.L_x_9649) ;  /* 0x0000007000007945 */ /* 0x000fe80003800200 */
[----:B------:R-:W-:Y:S05]  /*0490*/  @!P3 BRA `(.L_x_9650) ;  /* 0x000000000014b947 */ /* 0x000fea0003800000 */
[----:B------:R-:W4:Y:S02]  /*04a0*/  LD.E.U8 R2, desc[UR4][R84.64+0x1b2] ;  /* 0x0001b20454027980 */ /* 0x000f24000c101100 */
[----:B----4-:R-:W-:-:S13]  /*04b0*/  ISETP.NE.AND P1, PT, R2, RZ, PT ;  /* 0x000000ff0200720c */ /* 0x010fda0003f25270 */
[----:B------:R-:W4:Y:S02]  /*04c0*/  @P1 LD.E R3, desc[UR4][R10.64+0x4] ;  /* 0x000004040a031980 */ /* 0x000f24000c101900 */
[----:B----45:R-:W-:-:S06]  /*04d0*/  @P1 IADD3 R92, PT, PT, R3, -R18, RZ ;  /* 0x80000012035c1210 */ /* 0x030fcc0007ffe0ff */
[----:B------:R4:W5:Y:S02]  /*04e0*/  @!P1 LD.E R92, desc[UR4][R10.64] ;  /* 0x000000040a5c9980 */ /* 0x000964000c101900 */
.L_x_9650:
[----:B------:R-:W-:Y:S05]  /*04f0*/  BSYNC.RECONVERGENT B0 ;  /* 0x0000000000007941 */ /* 0x000fea0003800200 */
.L_x_9649:
        /* <DEDUP_REMOVED lines=9> */
.L_x_9652:
[----:B------:R-:W5:Y:S01]  /*0590*/  LD.E.64 R2, desc[UR4][R84.64+0x108] ;  /* 0x0001080454027980 */ /* 0x000f62000c101b00 */
[----:B------:R-:W-:Y:S01]  /*05a0*/  BSSY.RECONVERGENT B0, `(.L_x_9654) ;  /* 0x0000006000007945 */ /* 0x000fe20003800200 */
[----:B-----5:R-:W-:-:S04]  /*05b0*/  ISETP.NE.U32.AND P0, PT, R2, RZ, PT ;  /* 0x000000ff0200720c */ /* 0x020fc80003f05070 */
[----:B------:R-:W-:Y:S01]  /*05c0*/  ISETP.NE.AND.EX P0, PT, R3, RZ, PT, P0 ;  /* 0x000000ff0300720c */ /* 0x000fe20003f05300 */
[----:B------:R-:W-:-:S12]  /*05d0*/  IMAD.MOV.U32 R3, RZ, RZ, RZ ;  /* 0x000000ffff037224 */ /* 0x000fd800078e00ff */
[----:B------:R-:W-:Y:S05]  /*05e0*/  @!P0 BRA `(.L_x_9655) ;  /* 0x0000000000048947 */ /* 0x000fea0003800000 */
[----:B------:R1:W5:Y:S02]  /*05f0*/  LD.E R3, desc[UR4][R84.64+0xbc] ;  /* 0x0000bc0454037980 */ /* 0x000364000c101900 */
.L_x_9655:
[----:B------:R-:W-:Y:S05]  /*0600*/  BSYNC.RECONVERGENT B0 ;  /* 0x0000000000007941 */ /* 0x000fea0003800200 */
.L_x_9654:
[----:B-----5:R-:W-:Y:S02]  /*0610*/  IADD3 R88, PT, PT, R92, R3, RZ ;  /* 0x000000035c587210 */ /* 0x020fe40007ffe0ff */
.L_x_9653:
[----:B------:R-:W-:Y:S05]  /*0620*/  BSYNC.RECONVERGENT B1 ;  /* 0x0000000000017941 */ /* 0x000fea0003800200 */
.L_x_9651:
[----:B------:R-:W-:Y:S01]  /*0630*/  IMAD.SHL.U32 R97, R109, 0x40, RZ ;  /* 0x000000406d617824 */ /* 0x000fe200078e00ff */
[----:B------:R-:W-:Y:S01]  /*0640*/  MOV R2, R108 ;  /* 0x0000006c00027202 */ /* 0x000fe20000000f00 */
[----:B------:R-:W-:-:S03]  /*0650*/  IMAD.MOV.U32 R3, RZ, RZ, 0x0 ;  /* 0x00000000ff037424 */ /* 0x000fc600078e00ff */
[----:B------:R-:W-:-:S13]  /*0660*/  ISETP.GT.AND P0, PT, R112, R97, PT ;  /* 0x000000617000720c */ /* 0x000fda0003f04270 */
[----:B-1234-:R-:W-:Y:S05]  /*0670*/  @!P0 RET.REL.NODEC R2 `(_ZN5flash24flash_fwd_splitkv_kernelI23Flash_fwd_kernel_traitsILi96ELi64ELi64ELi4ELb0ELb0EN7cutlass10bfloat16_tE19Flash_kernel_traitsILi96ELi64ELi64ELi4ES3_EELb0ELb0ELb0ELb0ELb1ELb1ELb1ELb1EEEvNS_16Flash_fwd_paramsE) ;  /* 0xfffffff802608950 */ /* 0x01efea0003c3ffff */
        /* <DEDUP_REMOVED lines=91> */
[----:B-1----:R-:W-:Y:S05]  /*0c30*/  @P1 RET.REL.NODEC R108 `(_ZN5flash24flash_fwd_splitkv_kernelI23Flash_fwd_kernel_traitsILi96ELi64ELi64ELi4ELb0ELb0EN7cutlass10bfloat16_tE19Flash_kernel_traitsILi96ELi64ELi64ELi4ES3_EELb0ELb0ELb0ELb0ELb1ELb1ELb1ELb1EEEvNS_16Flash_fwd_paramsE) ;  /* 0xfffffff06cf01950 */ /* 0x002fea0003c3ffff */
[----:B------:R-:W-:Y:S02]  /*0c40*/  MOV R5, 0xff800000 ;  /* 0xff80000000057802 */ /* 0x000fe40000000f00 */
[----:B------:R-:W-:-:S03]  /*0c50*/  MOV R109, 0x0 ;  /* 0x00000000006d7802 */ /* 0x000fc60000000f00 */
[----:B------:R1:W-:Y:S02]  /*0c60*/  ST.E desc[UR4][R2.64+0xc0], R5 ;  /* 0x0000c00502007985 */ /* 0x0003e4000c101904 */
[----:B-1----:R-:W-:Y:S05]  /*0c70*/  RET.REL.NODEC R108 `(_ZN5flash24flash_fwd_splitkv_kernelI23Flash_fwd_kernel_traitsILi96ELi64ELi64ELi4ELb0ELb0EN7cutlass10bfloat16_tE19Flash_kernel_traitsILi96ELi64ELi64ELi4ES3_EELb0ELb0ELb0ELb0ELb1ELb1ELb1ELb1EEEvNS_16Flash_fwd_paramsE) ;  /* 0xfffffff06ce07950 */ /* 0x002fea0003c3ffff */
.L_x_9656:
        /* <DEDUP_REMOVED lines=103> */
.L_x_9658:
        /* <DEDUP_REMOVED lines=80> */
.L_x_9659:
[----:B------:R-:W-:Y:S05]  /*17f0*/  BSYNC.RECONVERGENT B0 ;  /* 0x0000000000007941 */ /* 0x000fea0003800200 */
.L_x_9657:
        /* <DEDUP_REMOVED lines=199> */
.L_x_9675:
        /* <DEDUP_REMOVED lines=56> */
.L_x_9662:
        /* <DEDUP_REMOVED lines=141> */
.L_x_9666:
[----:B------:R-:W-:Y:S05]  /*30c0*/  BSYNC.RECONVERGENT B0 ;  /* 0x0000000000007941 */ /* 0x000fea0003800200 */
.L_x_9665:
        /* <DEDUP_REMOVED lines=147> */
.L_x_9668:
[----:B------:R-:W-:Y:S05]  /*3a00*/  BSYNC.RECONVERGENT B0 ;  /* 0x0000000000007941 */ /* 0x000fea0003800200 */
.L_x_9667:
[----:B------:R-:W3:Y:S02]  /*3a10*/  LD.E R3, desc[UR4][R84.64+0xd0] ;  /* 0x0000d00454037980 */ /* 0x000ee4000c101900 */
[----:B---3--:R-:W-:Y:S05]  /*3a20*/  IMAD.U32 R3, R3, -0x20, RZ ;  /* 0xffffffe003037824 */ /* 0x008fea00078e00ff */
[C---:B------:R-:W-:Y:S02]  /*3a30*/  LEA R32, P1, R3.reuse, R32, 0x1 ;  /* 0x0000002003207211 */ /* 0x040fe400078208ff */
[C---:B------:R-:W-:Y:S02]  /*3a40*/  LEA R68, P0, R3.reuse, R68, 0x1 ;  /* 0x0000004403447211 */ /* 0x040fe400078008ff */
[C---:B------:R-:W-:Y:S02]  /*3a50*/  LEA.HI.X.SX32 R33, R3.reuse, R33, 0x1, P1 ;  /* 0x0000002103217211 */ /* 0x040fe400008f0eff */
[----:B------:R-:W-:Y:S01]  /*3a60*/  LEA.HI.X.SX32 R69, R3, R69, 0x1, P0 ;  /* 0x0000004503457211 */ /* 0x000fe200000f0eff */
[----:B------:R-:W-:Y:S05]  /*3a70*/  BRA `(.L_x_9663) ;  /* 0x0000002000387947 */ /* 0x000fea0003800000 */
.L_x_9664:
        /* <DEDUP_REMOVED lines=258> */
.L_x_9670:
[----:B------:R-:W-:Y:S05]  /*4aa0*/  BSYNC.RECONVERGENT B0 ;  /* 0x0000000000007941 */ /* 0x000fea0003800200 */
.L_x_9669:
        /* <DEDUP_REMOVED lines=258> */
.L_x_9672:
[----:B------:R-:W-:Y:S05]  /*5ad0*/  BSYNC.RECONVERGENT B0 ;  /* 0x0000000000007941 */ /* 0x000fea0003800200 */
.L_x_9671:
        /* <DEDUP_REMOVED lines=8> */
.L_x_9663:
[----:B------:R-:W-:Y:S05]  /*5b60*/  BSYNC.RECONVERGENT B1 ;  /* 0x0000000000017941 */ /* 0x000fea0003800200 */
.L_x_9661:
        /* <DEDUP_REMOVED lines=103> */
.L_x_9674:
[----:B------:R-:W-:Y:S05]  /*61e0*/  BSYNC.RECONVERGENT B0 ;  /* 0x0000000000007941 */ /* 0x000fea0003800200 */
.L_x_9673:
[----:B------:R-:W-:Y:S05]  /*61f0*/  @P3 BRA `(.L_x_9675) ;  /* 0xffffffc0009c3947 */ /* 0x000fea000383ffff */
.L_x_9660:
        /* <DEDUP_REMOVED lines=19> */
.L_x_9679:
[----:B------:R-:W-:Y:S05]  /*6330*/  BSYNC.RECONVERGENT B0 ;  /* 0x0000000000007941 */ /* 0x000fea0003800200 */
.L_x_9678:
        /* <DEDUP_REMOVED lines=10> */
.L_x_9677:
        /* <DEDUP_REMOVED lines=75> */
.L_x_9685:
[----:B------:R-:W-:Y:S05]  /*6890*/  BSYNC.RECONVERGENT B0 ;  /* 0x0000000000007941 */ /* 0x000fea0003800200 */
.L_x_9684:
        /* <DEDUP_REMOVED lines=43> */
.L_x_9687:
[----:B------:R-:W-:Y:S05]  /*6b50*/  BSYNC.RECONVERGENT B0 ;  /* 0x0000000000007941 */ /* 0x000fea0003800200 */
.L_x_9686:
        /* <DEDUP_REMOVED lines=44> */
.L_x_9689:
[----:B------:R-:W-:Y:S05]  /*6e20*/  BSYNC.RECONVERGENT B0 ;  /* 0x0000000000007941 */ /* 0x000fea0003800200 */
.L_x_9688:
[----:B-----5:R3:W-:Y:S02]  /*6e30*/  STS.128 [R91+0x2000], R8 ;  /* 0x002000085b007388 */ /* 0x0207e40000000c00 */
.L_x_9683:
[----:B------:R-:W-:Y:S05]  /*6e40*/  BSYNC.RECONVERGENT B1 ;  /* 0x0000000000017941 */ /* 0x000fea0003800200 */
.L_x_9682:
        /* <DEDUP_REMOVED lines=49> */
.L_x_9691:
[----:B------:R-:W-:Y:S05]  /*7160*/  BSYNC.RECONVERGENT B0 ;  /* 0x0000000000007941 */ /* 0x000fea0003800200 */
.L_x_9690:
        /* <DEDUP_REMOVED lines=43> */
.L_x_9693:
[----:B------:R-:W-:Y:S05]  /*7420*/  BSYNC.RECONVERGENT B0 ;  /* 0x0000000000007941 */ /* 0x000fea0003800200 */
.L_x_9692:
        /* <DEDUP_REMOVED lines=45> */
.L_x_9695:
[----:B------:R-:W-:Y:S05]  /*7700*/  BSYNC.RECONVERGENT B0 ;  /* 0x0000000000007941 */ /* 0x000fea0003800200 */
.L_x_9694:
[----:B-----5:R1:W-:Y:S01]  /*7710*/  STS.128 [R91+0x2800], R8 ;  /* 0x002800085b007388 */ /* 0x0203e20000000c00 */
[----:B------:R-:W-:Y:S05]  /*7720*/  BRA `(.L_x_9680) ;  /* 0x0000002000047947 */ /* 0x000fea0003800000 */
.L_x_9681:
        /* <DEDUP_REMOVED lines=89> */
.L_x_9699:
[----:B------:R-:W-:Y:S05]  /*7cc0*/  BSYNC.RECONVERGENT B0 ;  /* 0x0000000000007941 */ /* 0x000fea0003800200 */
.L_x_9698:
        /* <DEDUP_REMOVED lines=81> */
.L_x_9701:
[----:B------:R-:W-:Y:S05]  /*81e0*/  BSYNC.RECONVERGENT B0 ;  /* 0x0000000000007941 */ /* 0x000fea0003800200 */
.L_x_9700:
        /* <DEDUP_REMOVED lines=82> */
.L_x_9703:
[----:B------:R-:W-:Y:S05]  /*8710*/  BSYNC.RECONVERGENT B0 ;  /* 0x0000000000007941 */ /* 0x000fea0003800200 */
.L_x_9702:
[----:B-----5:R3:W-:Y:S02]  /*8720*/  STS.128 [R91+0x2000], R16 ;  /* 0x002000105b007388 */ /* 0x0207e40000000c00 */
.L_x_9697:
[----:B------:R-:W-:Y:S05]  /*8730*/  BSYNC.RECONVERGENT B1 ;  /* 0x0000000000017941 */ /* 0x000fea0003800200 */
.L_x_9696:
        /* <DEDUP_REMOVED lines=88> */
.L_x_9705:
[----:B------:R-:W-:Y:S05]  /*8cc0*/  BSYNC.RECONVERGENT B0 ;  /* 0x0000000000007941 */ /* 0x000fea0003800200 */
.L_x_9704:
        /* <DEDUP_REMOVED lines=81> */
.L_x_9707:
[----:B------:R-:W-:Y:S05]  /*91e0*/  BSYNC.RECONVERGENT B0 ;  /* 0x0000000000007941 */ /* 0x000fea0003800200 */
.L_x_9706:
        /* <DEDUP_REMOVED lines=83> */
.L_x_9709:
[----:B------:R-:W-:Y:S05]  /*9720*/  BSYNC.RECONVERGENT B0 ;  /* 0x0000000000007941 */ /* 0x000fea0003800200 */
.L_x_9708:
[----:B-----5:R1:W-:Y:S02]  /*9730*/  STS.128 [R91+0x2800], R4 ;  /* 0x002800045b007388 */ /* 0x0203e40000000c00 */
.L_x_9680:
[----:B------:R-:W-:Y:S05]  /*9740*/  BSYNC.RECONVERGENT B2 ;  /* 0x0000000000027941 */ /* 0x000fea0003800200 */
.L_x_9676:
[----:B---3--:R-:W-:-:S05]  /*9750*/  IMAD.IADD R3, R88, 0x1, -R110 ;  /* 0x0000000158037824 */ /* 0x008fca00078e0a6e */
        /* <DEDUP_REMOVED lines=39> */
[C---:B------:R-:W-:Y:S01]  /*99d0*/  IMAD.SHL.U32 R98, R71.reuse, 0x10, RZ ;  /* 0x0000001047627824 */ /* 0x040fe200078e00ff */
[----:B------:R-:W-:Y:S01]  /*99e0*/  SHF.R.U32.HI R101, RZ, 0x1, R71 ;  /* 0x00000001ff657819 */ /* 0x000fe20000011647 */
[C---:B------:R-:W-:Y:S01]  /*99f0*/  IMAD.SHL.U32 R66, R71.reuse, 0x20, RZ ;  /* 0x0000002047427824 */ /* 0x040fe200078e00ff */
[----:B------:R-:W-:Y:S01]  /*9a00*/  LOP3.LUT P0, RZ, R71, 0x4, RZ, 0xc0, !PT ;  /* 0x0000000447ff7812 */ /* 0x000fe2000780c0ff */
[----:B------:R-:W-:Y:S01]  /*9a10*/  IMAD.MOV.U32 R64, RZ, RZ, 0x20 ;  /* 0x00000020ff407424 */ /* 0x000fe200078e00ff */
[----:B------:R-:W-:Y:S01]  /*9a20*/  LOP3.LUT R9, R98, 0x3e00, RZ, 0xc0, !PT ;  /* 0x00003e0062097812 */ /* 0x000fe200078ec0ff */
[----:B------:R-:W0:Y:S01]  /*9a30*/  LDGDEPBAR ;  /* 0x00000000000079af */ /* 0x000e220000000000 */
[----:B------:R-:W-:Y:S01]  /*9a40*/  LOP3.LUT R3, R101, 0x8, RZ, 0xc0, !PT ;  /* 0x0000000865037812 */ /* 0x000fe200078ec0ff */
[----:B------:R-:W-:Y:S01]  /*9a50*/  BSSY.RECONVERGENT B1, `(.L_x_9710) ;  /* 0x000013b000017945 */ /* 0x000fe20003800200 */
[----:B------:R-:W-:-:S02]  /*9a60*/  LOP3.LUT R0, R66, 0xc0, RZ, 0xc0, !PT ;  /* 0x000000c042007812 */ /* 0x000fc400078ec0ff */
[----:B-1----:R-:W-:Y:S02]  /*9a70*/  LOP3.LUT R5, R98, 0x100, RZ, 0xc0, !PT ;  /* 0x0000010062057812 */ /* 0x002fe400078ec0ff */
[--C-:B------:R-:W-:Y:S02]  /*9a80*/  LOP3.LUT R9, R9, 0x20, R66.reuse, 0xf8, !PT ;  /* 0x0000002009097812 */ /* 0x100fe400078ef842 */
[--C-:B------:R-:W-:Y:S02]  /*9a90*/  LOP3.LUT R3, R3, 0xc0, R66.reuse, 0xf8, !PT ;  /* 0x000000c003037812 */ /* 0x100fe400078ef842 */
[----:B------:R-:W-:Y:S02]  /*9aa0*/  LOP3.LUT R5, R5, 0x20, R66, 0xf8, !PT ;  /* 0x0000002005057812 */ /* 0x000fe400078ef842 */
[----:B------:R-:W-:Y:S02]  /*9ab0*/  LOP3.LUT R3, R3, 0x18, R96, 0x78, !PT ;  /* 0x0000001803037812 */ /* 0x000fe400078e7860 */
[----:B------:R-:W-:-:S02]  /*9ac0*/  SEL R64, R64, 0xffffffe0, !P0 ;  /* 0xffffffe040407807 */ /* 0x000fc40004000000 */
[----:B---3--:R-:W-:Y:S01]  /*9ad0*/  LOP3.LUT R7, R0, 0x8, R71, 0xf8, !PT ;  /* 0x0000000800077812 */ /* 0x008fe200078ef847 */
[----:B------:R-:W-:Y:S01]  /*9ae0*/  IMAD.SHL.U32 R71, R71, 0x2, RZ ;  /* 0x0000000247477824 */ /* 0x000fe200078e00ff */
[----:B------:R-:W-:Y:S02]  /*9af0*/  LOP3.LUT R0, R9, 0x100, R66, 0xf8, !PT ;  /* 0x0000010009007812 */ /* 0x000fe400078ef842 */
[----:B------:R-:W-:Y:S02]  /*9b00*/  LOP3.LUT R4, R7, 0x18, R96, 0x78, !PT ;  /* 0x0000001807047812 */ /* 0x000fe400078e7860 */
[----:B------:R-:W-:Y:S02]  /*9b10*/  LOP3.LUT R0, R0, R3, RZ, 0xfc, !PT ;  /* 0x0000000300007212 */ /* 0x000fe400078efcff */
[----:B------:R-:W-:-:S03]  /*9b20*/  LOP3.LUT R4, R5, R4, RZ, 0xfc, !PT ;  /* 0x0000000405047212 */ /* 0x000fc600078efcff */
[--C-:B------:R-:W-:Y:S02]  /*9b30*/  IMAD R97, R0, 0x2, R67.reuse ;  /* 0x0000000200617824 */ /* 0x100fe400078e0243 */
[----:B------:R-:W-:Y:S02]  /*9b40*/  IMAD R65, R4, 0x2, R67 ;  /* 0x0000000204417824 */ /* 0x000fe400078e0243 */
[--C-:B------:R-:W-:Y:S01]  /*9b50*/  IMAD.IADD R68, R97, 0x1, R64.reuse ;  /* 0x0000000161447824 */ /* 0x100fe200078e0240 */
[----:B------:R-:W-:Y:S01]  /*9b60*/  LDSM.16.M88.4 R76, [R97] ;  /* 0x00000000614c783b */ /* 0x000fe20000000200 */
[----:B------:R-:W-:-:S03]  /*9b70*/  IMAD.IADD R0, R65, 0x1, R64 ;  /* 0x0000000141007824 */ /* 0x000fc600078e0240 */
[----:B----4-:R-:W1:Y:S04]  /*9b80*/  LDSM.16.M88.4 R24, [R65+0x3000] ;  /* 0x003000004118783b */ /* 0x010e680000000200 */
[----:B------:R-:W3:Y:S04]  /*9b90*/  LDSM.16.M88.4 R48, [R65+0x3400] ;  /* 0x003400004130783b */ /* 0x000ee80000000200 */
[----:B------:R-:W-:Y:S04]  /*9ba0*/  LDSM.16.M88.4 R80, [R68] ;  /* 0x000000004450783b */ /* 0x000fe80000000200 */
[----:B--2---:R-:W2:Y:S04]  /*9bb0*/  LDSM.16.M88.4 R20, [R0+0x3000] ;  /* 0x003000000014783b */ /* 0x004ea80000000200 */
[----:B------:R-:W4:Y:S04]  /*9bc0*/  LDSM.16.M88.4 R40, [R65+0x3800] ;  /* 0x003800004128783b */ /* 0x000f280000000200 */
[----:B------:R-:W4:Y:S04]  /*9bd0*/  LDSM.16.M88.4 R16, [R0+0x3400] ;  /* 0x003400000010783b */ /* 0x000f280000000200 */
[----:B------:R-:W-:Y:S04]  /*9be0*/  LDSM.16.M88.4 R72, [R97+0x1000] ;  /* 0x001000006148783b */ /* 0x000fe80000000200 */
[----:B------:R-:W4:Y:S04]  /*9bf0*/  LDSM.16.M88.4 R4, [R65+0x4000] ;  /* 0x004000004104783b */ /* 0x000f280000000200 */
[----:B------:R-:W4:Y:S04]  /*9c00*/  LDSM.16.M88.4 R8, [R0+0x3800] ;  /* 0x003800000008783b */ /* 0x000f280000000200 */
[----:B------:R-:W4:Y:S01]  /*9c10*/  LDSM.16.M88.4 R28, [R65+0x3c00] ;  /* 0x003c0000411c783b */ /* 0x000f220000000200 */
[C---:B-1----:R-:W-:Y:S03]  /*9c20*/  HMMA.16816.F32.BF16 R12, R76.reuse, R24, RZ ;  /* 0x000000184c0c723c */ /* 0x042fe600000418ff */
[----:B-----5:R-:W-:Y:S04]  /*9c30*/  LDSM.16.M88.4 R32, [R68+0x1000] ;  /* 0x001000004420783b */ /* 0x020fe80000000200 */
[----:B------:R-:W1:Y:S01]  /*9c40*/  LDSM.16.M88.4 R124, [R0+0x4000] ;  /* 0x00400000007c783b */ /* 0x000e620000000200 */
[C---:B---3--:R-:W-:Y:S03]  /*9c50*/  HMMA.16816.F32.BF16 R52, R76.reuse, R48, RZ ;  /* 0x000000304c34723c */ /* 0x048fe600000418ff */
[----:B------:R-:W-:Y:S04]  /*9c60*/  LDSM.16.M88.4 R92, [R0+0x3c00] ;  /* 0x003c0000005c783b */ /* 0x000fe80000000200 */
[----:B------:R-:W-:Y:S01]  /*9c70*/  LDSM.16.M88.4 R60, [R65+0x4400] ;  /* 0x00440000413c783b */ /* 0x000fe20000000200 */
[C---:B------:R-:W-:Y:S03]  /*9c80*/  HMMA.16816.F32.BF16 R24, R76.reuse, R26, RZ ;  /* 0x0000001a4c18723c */ /* 0x040fe600000418ff */
[----:B------:R-:W-:Y:S05]  /*9c90*/  LDSM.16.M88.4 R56, [R65+0x4800] ;  /* 0x004800004138783b */ /* 0x000fea0000000200 */
[----:B------:R-:W-:Y:S08]  /*9ca0*/  HMMA.16816.F32.BF16 R48, R76, R50, RZ ;  /* 0x000000324c30723c */ /* 0x000ff000000418ff */
[----:B--2---:R-:W-:Y:S08]  /*9cb0*/  HMMA.16816.F32.BF16 R12, R80, R20, R12 ;  /* 0x00000014500c723c */ /* 0x004ff0000004180c */
[C---:B----4-:R-:W-:Y:S08]  /*9cc0*/  HMMA.16816.F32.BF16 R44, R76.reuse, R40, RZ ;  /* 0x000000284c2c723c */ /* 0x050ff000000418ff */
[----:B------:R-:W-:Y:S08]  /*9cd0*/  HMMA.16816.F32.BF16 R40, R76, R42, RZ ;  /* 0x0000002a4c28723c */ /* 0x000ff000000418ff */
[C---:B------:R-:W-:Y:S01]  /*9ce0*/  HMMA.16816.F32.BF16 R24, R80.reuse, R22, R24 ;  /* 0x000000165018723c */ /* 0x040fe20000041818 */
[----:B------:R-:W-:Y:S07]  /*9cf0*/  LDSM.16.M88.4 R20, [R97+0x2000] ;  /* 0x002000006114783b */ /* 0x000fee0000000200 */
[C---:B------:R-:W-:Y:S08]  /*9d00*/  HMMA.16816.F32.BF16 R52, R80.reuse, R16, R52 ;  /* 0x000000105034723c */ /* 0x040ff00000041834 */
[----:B------:R-:W-:Y:S01]  /*9d10*/  HMMA.16816.F32.BF16 R48, R80, R18, R48 ;  /* 0x000000125030723c */ /* 0x000fe20000041830 */
[----:B------:R-:W2:Y:S07]  /*9d20*/  LDSM.16.M88.4 R16, [R65+0x5000] ;  /* 0x005000004110783b */ /* 0x000eae0000000200 */
[----:B------:R-:W-:Y:S08]  /*9d30*/  HMMA.16816.F32.BF16 R12, R72, R4, R12 ;  /* 0x00000004480c723c */ /* 0x000ff0000004180c */
[C---:B------:R-:W-:Y:S08]  /*9d40*/  HMMA.16816.F32.BF16 R44, R80.reuse, R8, R44 ;  /* 0x00000008502c723c */ /* 0x040ff0000004182c */
[----:B------:R-:W-:Y:S01]  /*9d50*/  HMMA.16816.F32.BF16 R40, R80, R10, R40 ;  /* 0x0000000a5028723c */ /* 0x000fe20000041828 */
[----:B------:R-:W-:Y:S07]  /*9d60*/  LDSM.16.M88.4 R8, [R68+0x2000] ;  /* 0x002000004408783b */ /* 0x000fee0000000200 */
[----:B------:R-:W-:Y:S01]  /*9d70*/  HMMA.16816.F32.BF16 R24, R72, R6, R24 ;  /* 0x000000064818723c */ /* 0x000fe20000041818 */
[----:B------:R-:W3:Y:S07]  /*9d80*/  LDSM.16.M88.4 R4, [R0+0x5000] ;  /* 0x005000000004783b */ /* 0x000eee0000000200 */
[----:B------:R-:W-:Y:S08]  /*9d90*/  HMMA.16816.F32.BF16 R36, R76, R28, RZ ;  /* 0x0000001c4c24723c */ /* 0x000ff000000418ff */
[----:B-1----:R-:W-:Y:S08]  /*9da0*/  HMMA.16816.F32.BF16 R12, R32, R124, R12 ;  /* 0x0000007c200c723c */ /* 0x002ff0000004180c */
[----:B------:R-:W-:Y:S01]  /*9db0*/  HMMA.16816.F32.BF16 R76, R76, R30, RZ ;  /* 0x0000001e4c4c723c */ /* 0x000fe200000418ff */
[----:B------:R-:W1:Y:S07]  /*9dc0*/  LDSM.16.M88.4 R28, [R0+0x4400] ;  /* 0x00440000001c783b */ /* 0x000e6e0000000200 */
[----:B------:R-:W-:Y:S08]  /*9dd0*/  HMMA.16816.F32.BF16 R24, R32, R126, R24 ;  /* 0x0000007e2018723c */ /* 0x000ff00000041818 */
[----:B--2---:R-:W-:Y:S08]  /*9de0*/  HMMA.16816.F32.BF16 R12, R20, R16, R12 ;  /* 0x00000010140c723c */ /* 0x004ff0000004180c */
[C---:B------:R-:W-:Y:S08]  /*9df0*/  HMMA.16816.F32.BF16 R36, R80.reuse, R92, R36 ;  /* 0x0000005c5024723c */ /* 0x040ff00000041824 */
[----:B------:R-:W-:Y:S08]  /*9e00*/  HMMA.16816.F32.BF16 R76, R80, R94, R76 ;  /* 0x0000005e504c723c */ /* 0x000ff0000004184c */
[C---:B------:R-:W-:Y:S01]  /*9e10*/  HMMA.16816.F32.BF16 R80, R72.reuse, R60, R52 ;  /* 0x0000003c4850723c */ /* 0x040fe20000041834 */
[----:B------:R-:W2:Y:S07]  /*9e20*/  LDSM.16.M88.4 R52, [R65+0x5400] ;  /* 0x005400004134783b */ /* 0x000eae0000000200 */
[----:B------:R-:W-:Y:S08]  /*9e30*/  HMMA.16816.F32.BF16 R48, R72, R62, R48 ;  /* 0x0000003e4830723c */ /* 0x000ff00000041830 */
[----:B---3--:R-:W-:Y:S08]  /*9e40*/  HMMA.16816.F32.BF16 R12, R8, R4, R12 ;  /* 0x00000004080c723c */ /* 0x008ff0000004180c */
[----:B------:R-:W-:Y:S01]  /*9e50*/  HMMA.16816.F32.BF16 R24, R20, R18, R24 ;  /* 0x000000121418723c */ /* 0x000fe20000041818 */
[----:B------:R-:W3:Y:S07]  /*9e60*/  LDSM.16.M88.4 R16, [R0+0x5400] ;  /* 0x005400000010783b */ /* 0x000eee0000000200 */
[C---:B-1----:R-:W-:Y:S08]  /*9e70*/  HMMA.16816.F32.BF16 R80, R32.reuse, R28, R80 ;  /* 0x0000001c2050723c */ /* 0x042ff00000041850 */
[----:B------:R-:W-:Y:S01]  /*9e80*/  HMMA.16816.F32.BF16 R48, R32, R30, R48 ;  /* 0x0000001e2030723c */ /* 0x000fe20000041830 */
[----:B------:R-:W1:Y:S02]  /*9e90*/  LDSM.16.M88.4 R28, [R0+0x4800] ;  /* 0x00480000001c783b */ /* 0x000e640000000200 */
[----:B------:R-:W-:-:S05]  /*9ea0*/  FMUL.FTZ R12, R12, R2 ;  /* 0x000000020c0c7220 */ /* 0x000fca0000410000 */
[----:B------:R-:W-:Y:S05]  /*9eb0*/  HMMA.16816.F32.BF16 R24, R8, R6, R24 ;  /* 0x000000060818723c */ /* 0x000fea0000041818 */
[-C--:B------:R-:W-:Y:S01]  /*9ec0*/  FMUL.FTZ R60, R14, R2.reuse ;  /* 0x000000020e3c7220 */ /* 0x080fe20000410000 */
[----:B------:R-:W-:Y:S05]  /*9ed0*/  LDSM.16.M88.4 R4, [R65+0x5800] ;  /* 0x005800004104783b */ /* 0x000fea0000000200 */
[----:B------:R-:W4:Y:S01]  /*9ee0*/  MUFU.TANH R60, R60 ;  /* 0x0000003c003c7308 */ /* 0x000f220000002400 */
[----:B------:R-:W-:Y:S05]  /*9ef0*/  HMMA.16816.F32.BF16 R44, R72, R56, R44 ;  /* 0x00000038482c723c */ /* 0x000fea000004182c */
[----:B------:R-:W-:-:S02]  /*9f00*/  FMUL.FTZ R57, R13, R2 ;  /* 0x000000020d397220 */ /* 0x000fc40000410000 */
[----:B------:R3:W4:Y:S01]  /*9f10*/  MUFU.TANH R56, R12 ;  /* 0x0000000c00387308 */ /* 0x0007220000002400 */
[----:B--2---:R-:W-:Y:S05]  /*9f20*/  HMMA.16816.F32.BF16 R80, R20, R52, R80 ;  /* 0x000000341450723c */ /* 0x004fea0000041850 */
[-C--:B------:R-:W-:Y:S01]  /*9f30*/  FMUL.FTZ R24, R24, R2.reuse ;  /* 0x0000000218187220 */ /* 0x080fe20000410000 */
[-C--:B------:R-:W-:Y:S01]  /*9f40*/  FMUL.FTZ R61, R25, R2.reuse ;  /* 0x00000002193d7220 */ /* 0x080fe20000410000 */
[----:B------:R-:W2:Y:S01]  /*9f50*/  MUFU.TANH R57, R57 ;  /* 0x0000003900397308 */ /* 0x000ea20000002400 */
[----:B------:R-:W-:Y:S05]  /*9f60*/  HMMA.16816.F32.BF16 R40, R72, R58, R40 ;  /* 0x0000003a4828723c */ /* 0x000fea0000041828 */
[----:B------:R-:W-:-:S02]  /*9f70*/  FMUL.FTZ R58, R15, R2 ;  /* 0x000000020f3a7220 */ /* 0x000fc40000410000 */
[----:B------:R4:W-:Y:S01]  /*9f80*/  MUFU.TANH R59, R24 ;  /* 0x00000018003b7308 */ /* 0x0009e20000002400 */
[----:B---3--:R-:W3:Y:S01]  /*9f90*/  LDSM.16.M88.4 R12, [R65+0x4c00] ;  /* 0x004c0000410c783b */ /* 0x008ee20000000200 */
[----:B------:R-:W-:Y:S06]  /*9fa0*/  HMMA.16816.F32.BF16 R48, R20, R54, R48 ;  /* 0x000000361430723c */ /* 0x000fec0000041830 */
[----:B------:R-:W2:Y:S02]  /*9fb0*/  MUFU.TANH R58, R58 ;  /* 0x0000003a003a7308 */ /* 0x000ea40000002400 */
[----:B------:R-:W-:Y:S05]  /*9fc0*/  HMMA.16816.F32.BF16 R80, R8, R16, R80 ;  /* 0x000000100850723c */ /* 0x000fea0000041850 */
[-C--:B------:R-:W-:Y:S01]  /*9fd0*/  FMUL.FTZ R16, R26, R2.reuse ;  /* 0x000000021a107220 */ /* 0x080fe20000410000 */
[----:B------:R-:W-:Y:S02]  /*9fe0*/  MUFU.TANH R61, R61 ;  /* 0x0000003d003d7308 */ /* 0x000fe40000002400 */
[C---:B-1----:R-:W-:Y:S05]  /*9ff0*/  HMMA.16816.F32.BF16 R52, R32.reuse, R28, R44 ;  /* 0x0000001c2034723c */ /* 0x042fea000004182c */
[-C--:B------:R-:W-:Y:S01]  /*a000*/  FMUL.FTZ R29, R27, R2.reuse ;  /* 0x000000021b1d7220 */ /* 0x080fe20000410000 */
[----:B------:R-:W-:Y:S04]  /*a010*/  LDSM.16.M88.4 R44, [R0+0x5800] ;  /* 0x00580000002c783b */ /* 0x000fe80000000200 */
[----:B----4-:R-:W1:Y:S01]  /*a020*/  LDSM.16.M88.4 R24, [R0+0x4c00] ;  /* 0x004c00000018783b */ /* 0x010e620000000200 */
[----:B------:R4:W2:Y:S01]  /*a030*/  MUFU.TANH R28, R16 ;  /* 0x00000010001c7308 */ /* 0x0008a20000002400 */
[----:B------:R-:W-:Y:S03]  /*a040*/  HMMA.16816.F32.BF16 R40, R32, R30, R40 ;  /* 0x0000001e2028723c */ /* 0x000fe60000041828 */
[-C--:B------:R-:W-:Y:S01]  /*a050*/  FMUL.FTZ R30, R80, R2.reuse ;  /* 0x00000002501e7220 */ /* 0x080fe20000410000 */
[-C--:B------:R-:W-:Y:S01]  /*a060*/  FMUL.FTZ R62, R82, R2.reuse ;  /* 0x00000002523e7220 */ /* 0x080fe20000410000 */
[----:B------:R-:W-:-:S02]  /*a070*/  FMUL.FTZ R31, R81, R2 ;  /* 0x00000002511f7220 */ /* 0x000fc40000410000 */
[----:B------:R-:W2:Y:S01]  /*a080*/  MUFU.TANH R29, R29 ;  /* 0x0000001d001d7308 */ /* 0x000ea20000002400 */
[----:B------:R-:W-:Y:S07]  /*a090*/  HMMA.16816.F32.BF16 R48, R8, R18, R48 ;  /* 0x000000120830723c */ /* 0x000fee0000041830 */
[----:B------:R-:W-:Y:S01]  /*a0a0*/  MUFU.TANH R30, R30 ;  /* 0x0000001e001e7308 */ /* 0x000fe20000002400 */
[----:B---3--:R-:W-:Y:S01]  /*a0b0*/  HMMA.16816.F32.BF16 R36, R72, R12, R36 ;  /* 0x0000000c4824723c */ /* 0x008fe20000041824 */
[----:B----4-:R-:W3:Y:S04]  /*a0c0*/  LDSM.16.M88.4 R16, [R65+0x5c00] ;  /* 0x005c00004110783b */ /* 0x010ee80000000200 */
[----:B------:R-:W-:-:S02]  /*a0d0*/  FMUL.FTZ R12, R83, R2 ;  /* 0x00000002530c7220 */ /* 0x000fc40000410000 */
[----:B------:R-:W4:Y:S01]  /*a0e0*/  MUFU.TANH R62, R62 ;  /* 0x0000003e003e7308 */ /* 0x000f220000002400 */
[----:B------:R-:W-:Y:S03]  /*a0f0*/  HMMA.16816.F32.BF16 R76, R72, R14, R76 ;  /* 0x0000000e484c723c */ /* 0x000fe6000004184c */
[-C--:B------:R-:W-:Y:S01]  /*a100*/  FMUL.FTZ R13, R48, R2.reuse ;  /* 0x00000002300d7220 */ /* 0x080fe20000410000 */
[----:B------:R-:W-:-:S03]  /*a110*/  FMUL.FTZ R14, R51, R2 ;  /* 0x00000002330e7220 */ /* 0x000fc60000410000 */
[----:B------:R-:W-:Y:S01]  /*a120*/  MUFU.TANH R31, R31 ;  /* 0x0000001f001f7308 */ /* 0x000fe20000002400 */
[C---:B------:R-:W-:Y:S07]  /*a130*/  HMMA.16816.F32.BF16 R52, R20.reuse, R4, R52 ;  /* 0x000000041434723c */ /* 0x040fee0000041834 */
[----:B------:R-:W-:Y:S01]  /*a140*/  MUFU.TANH R12, R12 ;  /* 0x0000000c000c7308 */ /* 0x000fe20000002400 */
[----:B------:R-:W-:Y:S01]  /*a150*/  HMMA.16816.F32.BF16 R40, R20, R6, R40 ;  /* 0x000000061428723c */ /* 0x000fe20000041828 */
[----:B------:R-:W2:Y:S01]  /*a160*/  LDSM.16.M88.4 R4, [R0+0x5c00] ;  /* 0x005c00000004783b */ /* 0x000ea20000000200 */
[----:B------:R-:W-:-:S05]  /*a170*/  DEPBAR.LE SB0, 0x0 ;  /* 0x000080000000791a */ /* 0x000fca0000000000 */
[----:B------:R-:W-:Y:S01]  /*a180*/  MUFU.TANH R13, R13 ;  /* 0x0000000d000d7308 */ /* 0x000fe20000002400 */
[----:B-1----:R-:W-:Y:S05]  /*a190*/  HMMA.16816.F32.BF16 R36, R32, R24, R36 ;  /* 0x000000182024723c */ /* 0x002fea0000041824 */
[----:B------:R-:W-:-:S06]  /*a1a0*/  FMUL.FTZ R24, R50, R2 ;  /* 0x0000000232187220 */ /* 0x000fcc0000410000 */
[----:B------:R-:W-:Y:S01]  /*a1b0*/  MUFU.TANH R24, R24 ;  /* 0x0000001800187308 */ /* 0x000fe20000002400 */
[----:B------:R-:W-:Y:S07]  /*a1c0*/  HMMA.16816.F32.BF16 R76, R32, R26, R76 ;  /* 0x0000001a204c723c */ /* 0x000fee000004184c */
[----:B------:R-:W-:Y:S01]  /*a1d0*/  MUFU.TANH R14, R14 ;  /* 0x0000000e000e7308 */ /* 0x000fe20000002400 */
[----:B------:R-:W-:Y:S05]  /*a1e0*/  HMMA.16816.F32.BF16 R52, R8, R44, R52 ;  /* 0x0000002c0834723c */ /* 0x000fea0000041834 */
[----:B------:R-:W-:-:S06]  /*a1f0*/  FMUL.FTZ R44, R49, R2 ;  /* 0x00000002312c7220 */ /* 0x000fcc0000410000 */
[----:B------:R-:W-:Y:S01]  /*a200*/  MUFU.TANH R44, R44 ;  /* 0x0000002c002c7308 */ /* 0x000fe20000002400 */
[C---:B---3--:R-:W-:Y:S08]  /*a210*/  HMMA.16816.F32.BF16 R36, R20.reuse, R16, R36 ;  /* 0x000000101424723c */ /* 0x048ff00000041824 */
[----:B------:R-:W-:Y:S03]  /*a220*/  HMMA.16816.F32.BF16 R76, R20, R18, R76 ;  /* 0x00000012144c723c */ /* 0x000fe6000004184c */
[----:B------:R-:W-:Y:S01]  /*a230*/  LOP3.LUT R21, R110, 0x6, R71, 0xf8, !PT ;  /* 0x000000066e157812 */ /* 0x000fe200078ef847 */
[-C--:B------:R-:W-:Y:S01]  /*a240*/  FMUL.FTZ R53, R53, R2.reuse ;  /* 0x0000000235357220 */ /* 0x080fe20000410000 */
[----:B------:R-:W-:-:S02]  /*a250*/  FMUL.FTZ R55, R55, R2 ;  /* 0x0000000237377220 */ /* 0x000fc40000410000 */
[C---:B------:R-:W-:Y:S01]  /*a260*/  ISETP.GE.AND P2, PT, R21.reuse, R88, PT ;  /* 0x000000581500720c */ /* 0x040fe20003f46270 */
[-C--:B------:R-:W-:Y:S01]  /*a270*/  FMUL.FTZ R52, R52, R2.reuse ;  /* 0x0000000234347220 */ /* 0x080fe20000410000 */
[----:B------:R-:W-:Y:S01]  /*a280*/  LOP3.LUT R15, R21, 0x1, RZ, 0xfc, !PT ;  /* 0x00000001150f7812 */ /* 0x000fe200078efcff */
[----:B------:R-:W-:Y:S05]  /*a290*/  HMMA.16816.F32.BF16 R40, R8, R46, R40 ;  /* 0x0000002e0828723c */ /* 0x000fea0000041828 */
[----:B------:R-:W-:Y:S01]  /*a2a0*/  FSEL R60, R60, -INF , !P2 ;  /* 0xff8000003c3c7808 */ /* 0x000fe20005000000 */
[----:B------:R-:W-:Y:S01]  /*a2b0*/  MUFU.TANH R125, R53 ;  /* 0x00000035007d7308 */ /* 0x000fe20000002400 */
[----:B------:R-:W-:Y:S01]  /*a2c0*/  FSEL R19, R56, -INF , !P2 ;  /* 0xff80000038137808 */ /* 0x000fe20005000000 */
[----:B------:R-:W-:Y:S01]  /*a2d0*/  FMUL.FTZ R54, R54, R2 ;  /* 0x0000000236367220 */ /* 0x000fe20000410000 */
[----:B------:R-:W-:-:S02]  /*a2e0*/  ISETP.GE.AND P1, PT, R15, R88, PT ;  /* 0x000000580f00720c */ /* 0x000fc40003f26270 */
[C---:B------:R-:W-:Y:S01]  /*a2f0*/  LOP3.LUT R15, R21.reuse, 0x10, RZ, 0xfc, !PT ;  /* 0x00000010150f7812 */ /* 0x040fe200078efcff */
[C---:B--2---:R-:W-:Y:S03]  /*a300*/  HMMA.16816.F32.BF16 R36, R8.reuse, R4, R36 ;  /* 0x000000040824723c */ /* 0x044fe60000041824 */
[----:B------:R-:W-:Y:S01]  /*a310*/  LOP3.LUT R5, R21, 0x8, RZ, 0xfc, !PT ;  /* 0x0000000815057812 */ /* 0x000fe200078efcff */
[----:B------:R-:W1:Y:S01]  /*a320*/  MUFU.TANH R123, R55 ;  /* 0x00000037007b7308 */ /* 0x000e620000002400 */
[----:B------:R-:W-:Y:S02]  /*a330*/  FSEL R57, R57, -INF , !P1 ;  /* 0xff80000039397808 */ /* 0x000fe40004800000 */
[-C--:B------:R-:W-:Y:S02]  /*a340*/  ISETP.GE.AND P0, PT, R5, R88.reuse, PT ;  /* 0x000000580500720c */ /* 0x080fe40003f06270 */
[----:B------:R-:W-:Y:S01]  /*a350*/  LOP3.LUT R5, R21, 0x11, RZ, 0xfc, !PT ;  /* 0x0000001115057812 */ /* 0x000fe200078efcff */
[----:B------:R-:W-:Y:S03]  /*a360*/  HMMA.16816.F32.BF16 R76, R8, R6, R76 ;  /* 0x00000006084c723c */ /* 0x000fe6000004184c */
[----:B------:R-:W-:Y:S01]  /*a370*/  FSEL R11, R58, -INF , !P1 ;  /* 0xff8000003a0b7808 */ /* 0x000fe20004800000 */
[----:B------:R-:W-:Y:S01]  /*a380*/  MUFU.TANH R137, R52 ;  /* 0x0000003400897308 */ /* 0x000fe20000002400 */
[----:B------:R-:W-:Y:S01]  /*a390*/  ISETP.GE.AND P4, PT, R5, R88, PT ;  /* 0x000000580500720c */ /* 0x000fe20003f86270 */
[-C--:B------:R-:W-:Y:S01]  /*a3a0*/  FMUL.FTZ R40, R40, R2.reuse ;  /* 0x0000000228287220 */ /* 0x080fe20000410000 */
[----:B------:R-:W-:Y:S01]  /*a3b0*/  LOP3.LUT R5, R21, 0x18, RZ, 0xfc, !PT ;  /* 0x0000001815057812 */ /* 0x000fe200078efcff */
[-C--:B------:R-:W-:Y:S01]  /*a3c0*/  FMUL.FTZ R41, R41, R2.reuse ;  /* 0x0000000229297220 */ /* 0x080fe20000410000 */
[----:B------:R-:W-:Y:S01]  /*a3d0*/  LOP3.LUT R17, R21, 0x9, RZ, 0xfc, !PT ;  /* 0x0000000915117812 */ /* 0x000fe200078efcff */
[----:B------:R-:W-:Y:S01]  /*a3e0*/  FMUL.FTZ R42, R42, R2 ;  /* 0x000000022a2a7220 */ /* 0x000fe20000410000 */
[----:B------:R-:W-:Y:S01]  /*a3f0*/  ISETP.GE.AND P3, PT, R5, R88, PT ;  /* 0x000000580500720c */ /* 0x000fe20003f66270 */
[----:B------:R-:W2:Y:S01]  /*a400*/  MUFU.TANH R131, R54 ;  /* 0x0000003600837308 */ /* 0x000ea20000002400 */
        /* <DEDUP_REMOVED lines=21> */
[----:B------:R-:W-:Y:S02]  /*a560*/  FSEL R29, R29, -INF , !P6 ;  /* 0xff8000001d1d7808 */ /* 0x000fe40007000000 */
[----:B------:R-:W-:Y:S02]  /*a570*/  FSEL R61, R61, -INF , !P6 ;  /* 0xff8000003d3d7808 */ /* 0x000fe40007000000 */
[----:B------:R-:W-:Y:S01]  /*a580*/  ISETP.GE.AND P6, PT, R5, R88, PT ;  /* 0x000000580500720c */ /* 0x000fe20003fc6270 */
[----:B------:R-:W-:Y:S01]  /*a590*/  MUFU.TANH R133, R41 ;  /* 0x0000002900857308 */ /* 0x000fe20000002400 */
[----:B------:R-:W-:Y:S02]  /*a5a0*/  LOP3.LUT R5, R21, 0x29, RZ, 0xfc, !PT ;  /* 0x0000002915057812 */ /* 0x000fe400078efcff */
[----:B----4-:R-:W-:Y:S02]  /*a5b0*/  FSEL R9, R62, -INF , !P5 ;  /* 0xff8000003e097808 */ /* 0x010fe40006800000 */
[----:B------:R-:W-:-:S02]  /*a5c0*/  FSEL R23, R30, -INF , !P5 ;  /* 0xff8000001e177808 */ /* 0x000fc40006800000 */
[----:B------:R-:W-:Y:S01]  /*a5d0*/  ISETP.GE.AND P5, PT, R5, R88, PT ;  /* 0x000000580500720c */ /* 0x000fe20003fa6270 */
[----:B------:R-:W3:Y:S01]  /*a5e0*/  MUFU.TANH R129, R42 ;  /* 0x0000002a00817308 */ /* 0x000ee20000002400 */
[----:B-1----:R-:W-:Y:S02]  /*a5f0*/  FSEL R123, R123, -INF , !P0 ;  /* 0xff8000007b7b7808 */ /* 0x002fe40004000000 */
[----:B------:R-:W-:Y:S02]  /*a600*/  FSEL R125, R125, -INF , !P0 ;  /* 0xff8000007d7d7808 */ /* 0x000fe40004000000 */
[----:B------:R-:W-:Y:S02]  /*a610*/  LOP3.LUT R5, R21, 0x30, RZ, 0xfc, !PT ;  /* 0x0000003015057812 */ /* 0x000fe400078efcff */
[----:B------:R-:W-:Y:S01]  /*a620*/  ISETP.GT.AND P0, PT, R111, R104, PT ;  /* 0x000000686f00720c */ /* 0x000fe20003f04270 */
[----:B------:R-:W1:Y:S01]  /*a630*/  MUFU.TANH R127, R43 ;  /* 0x0000002b007f7308 */ /* 0x000e620000002400 */
[----:B------:R-:W-:-:S02]  /*a640*/  FSEL R17, R12, -INF , !P4 ;  /* 0xff8000000c117808 */ /* 0x000fc40006000000 */
[----:B------:R-:W-:Y:S02]  /*a650*/  FSEL R31, R31, -INF , !P4 ;  /* 0xff8000001f1f7808 */ /* 0x000fe40006000000 */
[----:B------:R-:W-:Y:S02]  /*a660*/  ISETP.GE.AND P4, PT, R5, R88, PT ;  /* 0x000000580500720c */ /* 0x000fe40003f86270 */
[C---:B------:R-:W-:Y:S01]  /*a670*/  LOP3.LUT R5, R21.reuse, 0x31, RZ, 0xfc, !PT ;  /* 0x0000003115057812 */ /* 0x040fe200078efcff */
[----:B------:R-:W4:Y:S01]  /*a680*/  MUFU.TANH R114, R36 ;  /* 0x0000002400727308 */ /* 0x000f220000002400 */
[C---:B------:R-:W-:Y:S02]  /*a690*/  LOP3.LUT R27, R21.reuse, 0x38, RZ, 0xfc, !PT ;  /* 0x00000038151b7812 */ /* 0x040fe400078efcff */
[----:B------:R-:W-:Y:S02]  /*a6a0*/  LOP3.LUT R21, R21, 0x39, RZ, 0xfc, !PT ;  /* 0x0000003915157812 */ /* 0x000fe400078efcff */
[----:B------:R-:W-:-:S02]  /*a6b0*/  FSEL R7, R24, -INF , !P3 ;  /* 0xff80000018077808 */ /* 0x000fc40005800000 */
[----:B------:R-:W-:Y:S01]  /*a6c0*/  FSEL R13, R13, -INF , !P3 ;  /* 0xff8000000d0d7808 */ /* 0x000fe20005800000 */
[----:B------:R-:W-:Y:S01]  /*a6d0*/  MUFU.TANH R99, R37 ;  /* 0x0000002500637308 */ /* 0x000fe20000002400 */
[----:B------:R-:W-:Y:S02]  /*a6e0*/  ISETP.GE.AND P3, PT, R5, R88, PT ;  /* 0x000000580500720c */ /* 0x000fe40003f66270 */
[----:B------:R-:W-:Y:S02]  /*a6f0*/  FSEL R5, R14, -INF , !P2 ;  /* 0xff8000000e057808 */ /* 0x000fe40005000000 */
[----:B------:R-:W-:Y:S02]  /*a700*/  FSEL R25, R44, -INF , !P2 ;  /* 0xff8000002c197808 */ /* 0x000fe40005000000 */
[----:B--2---:R-:W-:Y:S01]  /*a710*/  FSEL R131, R131, -INF , !P1 ;  /* 0xff80000083837808 */ /* 0x004fe20004800000 */
[----:B------:R-:W2:Y:S01]  /*a720*/  MUFU.TANH R122, R38 ;  /* 0x00000026007a7308 */ /* 0x000ea20000002400 */
[----:B------:R-:W-:-:S02]  /*a730*/  FSEL R137, R137, -INF , !P1 ;  /* 0xff80000089897808 */ /* 0x000fc40004800000 */
[-C--:B------:R-:W-:Y:S02]  /*a740*/  ISETP.GE.AND P2, PT, R27, R88.reuse, PT ;  /* 0x000000581b00720c */ /* 0x080fe40003f46270 */
[----:B------:R-:W-:Y:S02]  /*a750*/  ISETP.GE.AND P1, PT, R21, R88, PT ;  /* 0x000000581500720c */ /* 0x000fe40003f26270 */
[----:B---3--:R-:W-:Y:S01]  /*a760*/  FSEL R129, R129, -INF , !P6 ;  /* 0xff80000081817808 */ /* 0x008fe20007000000 */
[----:B------:R-:W3:Y:S01]  /*a770*/  MUFU.TANH R0, R0 ;  /* 0x0000000000007308 */ /* 0x000ee20000002400 */
[----:B------:R-:W-:Y:S02]  /*a780*/  FSEL R135, R135, -INF , !P6 ;  /* 0xff80000087877808 */ /* 0x000fe40007000000 */
[----:B-1----:R-:W-:Y:S02]  /*a790*/  FSEL R127, R127, -INF , !P5 ;  /* 0xff8000007f7f7808 */ /* 0x002fe40006800000 */
[----:B------:R-:W-:-:S02]  /*a7a0*/  FSEL R133, R133, -INF , !P5 ;  /* 0xff80000085857808 */ /* 0x000fc40006800000 */
[----:B----4-:R-:W-:Y:S01]  /*a7b0*/  FSEL R114, R114, -INF , !P4 ;  /* 0xff80000072727808 */ /* 0x010fe20006000000 */
        /* <DEDUP_REMOVED lines=26> */
.L_x_9713:
        /* <DEDUP_REMOVED lines=60> */
.L_x_9714:
[----:B------:R-:W-:Y:S05]  /*ad20*/  BSYNC.RECONVERGENT B0 ;  /* 0x0000000000007941 */ /* 0x000fea0003800200 */
.L_x_9712:
        /* <DEDUP_REMOVED lines=13> */
.L_x_9711:
[----:B------:R-:W-:Y:S05]  /*ae00*/  BSYNC.RECONVERGENT B1 ;  /* 0x0000000000017941 */ /* 0x000fea0003800200 */
.L_x_9710:
[----:B------:R-:W2:Y:S01]  /*ae10*/  LD.E R95, desc[UR4][R84.64+0xdc] ;  /* 0x0000dc04545f7980 */ /* 0x000ea2000c101900 */
        /* <DEDUP_REMOVED lines=10> */
[----:B-1----:R-:W-:Y:S02]  /*aec0*/  FMNMX3.FTZ R21, R0, R125, R135, !PT ;  /* 0x0000007d00157276 */ /* 0x002fe40007810087 */
[----:B------:R-:W-:Y:S01]  /*aed0*/  FMNMX3.FTZ R0, R60, R11, R15, !PT ;  /* 0x0000000b3c007276 */ /* 0x000fe2000781000f */
[----:B------:R-:W-:Y:S01]  /*aee0*/  LDSM.16.MT88.4 R76, [R33+0x6000] ;  /* 0x00600000214c783b */ /* 0x000fe20000004200 */
[----:B------:R-:W-:Y:S02]  /*aef0*/  FMNMX3.FTZ R21, R21, R133, R114, !PT ;  /* 0x0000008515157276 */ /* 0x000fe40007810072 */
[----:B------:R-:W-:Y:S01]  /*af00*/  FMNMX3.FTZ R0, R0, R29, R9, !PT ;  /* 0x0000001d00007276 */ /* 0x000fe20007810009 */
[----:B------:R-:W-:Y:S01]  /*af10*/  LDSM.16.MT88.4 R52, [R32+0x7000] ;  /* 0x007000002034783b */ /* 0x000fe20000004200 */
[----:B------:R-:W-:-:S02]  /*af20*/  FMNMX3.FTZ R21, R21, R99, R100, !PT ;  /* 0x0000006315157276 */ /* 0x000fc40007810064 */
[----:B------:R-:W-:Y:S02]  /*af30*/  FMNMX3.FTZ R0, R0, R17, R7, !PT ;  /* 0x0000001100007276 */ /* 0x000fe40007810007 */
        /* <DEDUP_REMOVED lines=11> */
[----:B---3--:R-:W-:-:S04]  /*aff0*/  FMNMX.FTZ R2, R27, R2, !PT ;  /* 0x000000021b027209 */ /* 0x008fc80007810000 */
        /* <DEDUP_REMOVED lines=14> */
[----:B------:R-:W-:Y:S01]  /*b0e0*/  LDSM.16.MT88.4 R24, [R33+0x6400] ;  /* 0x006400002118783b */ /* 0x000fe20000004200 */
[-CC-:B------:R-:W-:Y:S01]  /*b0f0*/  FFMA.FTZ R125, R125, R95.reuse, -R130.reuse ;  /* 0x0000005f7d7d7223 */ /* 0x180fe20000010882 */
[-CC-:B------:R-:W-:Y:S01]  /*b100*/  FFMA.FTZ R114, R114, R95.reuse, -R130.reuse ;  /* 0x0000005f72727223 */ /* 0x180fe20000010882 */
[-CC-:B------:R-:W-:Y:S01]  /*b110*/  FFMA.FTZ R99, R99, R95.reuse, -R130.reuse ;  /* 0x0000005f63637223 */ /* 0x180fe20000010882 */
[----:B------:R-:W2:Y:S01]  /*b120*/  MUFU.EX2 R92, R92 ;  /* 0x0000005c005c7308 */ /* 0x000ea20000000800 */
[----:B------:R-:W-:-:S07]  /*b130*/  FFMA.FTZ R100, R100, R95, -R130 ;  /* 0x0000005f64647223 */ /* 0x000fce0000010882 */
[----:B------:R-:W-:Y:S01]  /*b140*/  MUFU.EX2 R91, R91 ;  /* 0x0000005b005b7308 */ /* 0x000fe20000000800 */
[----:B-1----:R-:W-:-:S04]  /*b150*/  FMNMX.FTZ R0, R4, R19, !PT ;  /* 0x0000001304007209 */ /* 0x002fc80007810000 */
[----:B------:R-:W-:Y:S01]  /*b160*/  FSETP.NEU.FTZ.AND P0, PT, R0, -INF , PT ;  /* 0xff8000000000780b */ /* 0x000fe20003f1d000 */
[----:B------:R-:W-:Y:S02]  /*b170*/  FMUL.FTZ R124, R95, R0 ;  /* 0x000000005f7c7220 */ /* 0x000fe40000410000 */
[----:B------:R-:W1:Y:S01]  /*b180*/  MUFU.EX2 R90, R90 ;  /* 0x0000005a005a7308 */ /* 0x000e620000000800 */
[----:B--2---:R-:W-:Y:S01]  /*b190*/  F2FP.BF16.F32.PACK_AB R48, R92, R93 ;  /* 0x0000005d5c30723e */ /* 0x004fe200000010ff */
[----:B------:R-:W-:Y:S01]  /*b1a0*/  FADD.FTZ R92, R93, R92 ;  /* 0x0000005c5d5c7221 */ /* 0x000fe20000010000 */
[----:B------:R-:W-:Y:S02]  /*b1b0*/  FSEL R124, R124, RZ, P0 ;  /* 0x000000ff7c7c7208 */ /* 0x000fe40000000000 */
[----:B------:R-:W-:-:S03]  /*b1c0*/  ISETP.GE.AND P0, PT, R89, R104, PT ;  /* 0x000000685900720c */ /* 0x000fc60003f06270 */
[----:B------:R-:W-:Y:S01]  /*b1d0*/  MUFU.EX2 R28, R28 ;  /* 0x0000001c001c7308 */ /* 0x000fe20000000800 */
        /* <DEDUP_REMOVED lines=8> */
[----:B------:R-:W3:Y:S01]  /*b260*/  LDSM.16.MT88.4 R8, [R33+0x7400] ;  /* 0x007400002108783b */ /* 0x000ee20000004200 */
[-CC-:B------:R-:W-:Y:S01]  /*b270*/  FFMA.FTZ R22, R7, R95.reuse, -R124.reuse ;  /* 0x0000005f07167223 */ /* 0x180fe2000001087c */
[--C-:B------:R-:W-:Y:S01]  /*b280*/  FFMA.FTZ R21, R5, R95, -R124.reuse ;  /* 0x0000005f05157223 */ /* 0x100fe2000001087c */
[----:B-1----:R-:W-:Y:S01]  /*b290*/  F2FP.BF16.F32.PACK_AB R50, R90, R91 ;  /* 0x0000005b5a32723e */ /* 0x002fe200000010ff */
[----:B------:R-:W1:Y:S01]  /*b2a0*/  LDSM.16.MT88.4 R12, [R32+0x6400] ;  /* 0x00640000200c783b */ /* 0x000e620000004200 */
[-CC-:B------:R-:W-:Y:S01]  /*b2b0*/  FFMA.FTZ R132, R131, R95.reuse, -R124.reuse ;  /* 0x0000005f83847223 */ /* 0x180fe2000001087c */
[-CC-:B------:R-:W-:Y:S01]  /*b2c0*/  FFMA.FTZ R123, R123, R95.reuse, -R124.reuse ;  /* 0x0000005f7b7b7223 */ /* 0x180fe2000001087c */
[----:B------:R-:W4:Y:S01]  /*b2d0*/  MUFU.EX2 R107, R107 ;  /* 0x0000006b006b7308 */ /* 0x000f220000000800 */
[----:B------:R-:W-:Y:S01]  /*b2e0*/  LDSM.16.MT88.4 R16, [R32+0x7400] ;  /* 0x007400002010783b */ /* 0x000fe20000004200 */
[-CC-:B------:R-:W-:Y:S01]  /*b2f0*/  FFMA.FTZ R35, R35, R95.reuse, -R124.reuse ;  /* 0x0000005f23237223 */ /* 0x180fe2000001087c */
[----:B------:R-:W-:Y:S01]  /*b300*/  FFMA.FTZ R34, R34, R95, -R124 ;  /* 0x0000005f22227223 */ /* 0x000fe2000001087c */
[----:B------:R-:W-:-:S04]  /*b310*/  FADD.FTZ R91, R91, R92 ;  /* 0x0000005c5b5b7221 */ /* 0x000fc80000010000 */
[----:B------:R-:W-:Y:S01]  /*b320*/  MUFU.EX2 R128, R128 ;  /* 0x0000008000807308 */ /* 0x000fe20000000800 */
[----:B------:R-:W-:-:S07]  /*b330*/  FADD.FTZ R91, R90, R91 ;  /* 0x0000005b5a5b7221 */ /* 0x000fce0000010000 */
[----:B------:R-:W5:Y:S01]  /*b340*/  MUFU.EX2 R31, R31 ;  /* 0x0000001f001f7308 */ /* 0x000f620000000800 */
[----:B----4-:R-:W-:Y:S01]  /*b350*/  F2FP.BF16.F32.PACK_AB R49, R107, R126 ;  /* 0x0000007e6b31723e */ /* 0x010fe200000010ff */
[----:B------:R-:W-:-:S06]  /*b360*/  FADD.FTZ R107, R126, R107 ;  /* 0x0000006b7e6b7221 */ /* 0x000fcc0000010000 */
[----:B------:R-:W4:Y:S08]  /*b370*/  MUFU.EX2 R23, R23 ;  /* 0x0000001700177308 */ /* 0x000f300000000800 */
[----:B------:R-:W-:Y:S01]  /*b380*/  MUFU.EX2 R20, R20 ;  /* 0x0000001400147308 */ /* 0x000fe20000000800 */
[----:B-----5:R-:W-:Y:S01]  /*b390*/  F2FP.BF16.F32.PACK_AB R51, R31, R128 ;  /* 0x000000801f33723e */ /* 0x020fe200000010ff */
[----:B------:R-:W-:-:S04]  /*b3a0*/  FADD.FTZ R128, R128, R107 ;  /* 0x0000006b80807221 */ /* 0x000fc80000010000 */
[----:B------:R-:W-:Y:S02]  /*b3b0*/  FADD.FTZ R31, R31, R128 ;  /* 0x000000801f1f7221 */ /* 0x000fe40000010000 */
[----:B------:R-:W5:Y:S01]  /*b3c0*/  MUFU.EX2 R3, R3 ;  /* 0x0000000300037308 */ /* 0x000f620000000800 */
[----:B--2---:R-:W-:Y:S03]  /*b3d0*/  HMMA.16816.F32.BF16 R64, R48, R60, RZ ;  /* 0x0000003c3040723c */ /* 0x004fe600000418ff */
[----:B----4-:R-:W-:Y:S01]  /*b3e0*/  F2FP.BF16.F32.PACK_AB R4, R23, R28 ;  /* 0x0000001c1704723e */ /* 0x010fe200000010ff */
[----:B------:R-:W-:-:S04]  /*b3f0*/  FADD.FTZ R28, R28, R91 ;  /* 0x0000005b1c1c7221 */ /* 0x000fc80000010000 */
[----:B------:R-:W-:Y:S01]  /*b400*/  FADD.FTZ R23, R23, R28 ;  /* 0x0000001c17177221 */ /* 0x000fe20000010000 */
[----:B------:R-:W-:Y:S01]  /*b410*/  MUFU.EX2 R30, R30 ;  /* 0x0000001e001e7308 */ /* 0x000fe20000000800 */
[C---:B------:R-:W-:Y:S07]  /*b420*/  HMMA.16816.F32.BF16 R60, R48.reuse, R62, RZ ;  /* 0x0000003e303c723c */ /* 0x040fee00000418ff */
[----:B------:R-:W2:Y:S01]  /*b430*/  MUFU.EX2 R29, R29 ;  /* 0x0000001d001d7308 */ /* 0x000ea20000000800 */
[----:B-----5:R-:W-:Y:S01]  /*b440*/  F2FP.BF16.F32.PACK_AB R6, R3, R20 ;  /* 0x000000140306723e */ /* 0x020fe200000010ff */
[----:B------:R-:W-:Y:S01]  /*b450*/  HMMA.16816.F32.BF16 R72, R48, R68, RZ ;  /* 0x000000443048723c */ /* 0x000fe200000418ff */
[----:B------:R-:W-:-:S04]  /*b460*/  FADD.FTZ R20, R20, R23 ;  /* 0x0000001714147221 */ /* 0x000fc80000010000 */
[----:B------:R-:W-:Y:S01]  /*b470*/  FADD.FTZ R3, R3, R20 ;  /* 0x0000001403037221 */ /* 0x000fe20000010000 */
[----:B------:R-:W-:Y:S02]  /*b480*/  MUFU.EX2 R22, R22 ;  /* 0x0000001600167308 */ /* 0x000fe40000000800 */
[C---:B------:R-:W-:Y:S06]  /*b490*/  HMMA.16816.F32.BF16 R68, R48.reuse, R70, RZ ;  /* 0x000000463044723c */ /* 0x040fec00000418ff */
[----:B------:R-:W4:Y:S01]  /*b4a0*/  MUFU.EX2 R21, R21 ;  /* 0x0000001500157308 */ /* 0x000f220000000800 */
[----:B--2---:R-:W-:Y:S01]  /*b4b0*/  F2FP.BF16.F32.PACK_AB R5, R29, R30 ;  /* 0x0000001e1d05723e */ /* 0x004fe200000010ff */
[----:B------:R-:W-:Y:S01]  /*b4c0*/  HMMA.16816.F32.BF16 R36, R48, R40, RZ ;  /* 0x000000283024723c */ /* 0x000fe200000418ff */
[----:B------:R-:W-:-:S04]  /*b4d0*/  FADD.FTZ R30, R30, R31 ;  /* 0x0000001f1e1e7221 */ /* 0x000fc80000010000 */
[----:B------:R-:W-:Y:S01]  /*b4e0*/  FADD.FTZ R29, R29, R30 ;  /* 0x0000001e1d1d7221 */ /* 0x000fe20000010000 */
[----:B------:R-:W-:Y:S02]  /*b4f0*/  MUFU.EX2 R134, R134 ;  /* 0x0000008600867308 */ /* 0x000fe40000000800 */
[C---:B------:R-:W-:Y:S06]  /*b500*/  HMMA.16816.F32.BF16 R40, R48.reuse, R42, RZ ;  /* 0x0000002a3028723c */ /* 0x040fec00000418ff */
[----:B------:R-:W2:Y:S01]  /*b510*/  MUFU.EX2 R125, R125 ;  /* 0x0000007d007d7308 */ /* 0x000ea20000000800 */
[----:B----4-:R-:W-:Y:S01]  /*b520*/  F2FP.BF16.F32.PACK_AB R7, R21, R22 ;  /* 0x000000161507723e */ /* 0x010fe200000010ff */
[----:B------:R-:W-:Y:S01]  /*b530*/  HMMA.16816.F32.BF16 R80, R48, R76, RZ ;  /* 0x0000004c3050723c */ /* 0x000fe200000418ff */
[----:B------:R-:W-:-:S04]  /*b540*/  FADD.FTZ R22, R22, R29 ;  /* 0x0000001d16167221 */ /* 0x000fc80000010000 */
[----:B------:R-:W-:Y:S01]  /*b550*/  FADD.FTZ R21, R21, R22 ;  /* 0x0000001615157221 */ /* 0x000fe20000010000 */
[----:B------:R-:W-:Y:S02]  /*b560*/  MUFU.EX2 R132, R132 ;  /* 0x0000008400847308 */ /* 0x000fe40000000800 */
[C---:B---3--:R-:W-:Y:S06]  /*b570*/  HMMA.16816.F32.BF16 R64, R4.reuse, R8, R64 ;  /* 0x000000080440723c */ /* 0x048fec0000041840 */
[----:B------:R-:W3:Y:S02]  /*b580*/  MUFU.EX2 R123, R123 ;  /* 0x0000007b007b7308 */ /* 0x000ee40000000800 */
[C---:B------:R-:W-:Y:S01]  /*b590*/  HMMA.16816.F32.BF16 R60, R4.reuse, R10, R60 ;  /* 0x0000000a043c723c */ /* 0x040fe2000004183c */
[----:B------:R-:W4:Y:S05]  /*b5a0*/  LDSM.16.MT88.4 R8, [R33+0x8400] ;  /* 0x008400002108783b */ /* 0x000f2a0000004200 */
[----:B------:R-:W-:Y:S02]  /*b5b0*/  MUFU.EX2 R114, R114 ;  /* 0x0000007200727308 */ /* 0x000fe40000000800 */
[C---:B-1----:R-:W-:Y:S06]  /*b5c0*/  HMMA.16816.F32.BF16 R72, R4.reuse, R12, R72 ;  /* 0x0000000c0448723c */ /* 0x042fec0000041848 */
[----:B------:R-:W-:Y:S02]  /*b5d0*/  MUFU.EX2 R99, R99 ;  /* 0x0000006300637308 */ /* 0x000fe40000000800 */
[----:B------:R-:W-:Y:S01]  /*b5e0*/  HMMA.16816.F32.BF16 R68, R4, R14, R68 ;  /* 0x0000000e0444723c */ /* 0x000fe20000041844 */
[----:B------:R-:W1:Y:S05]  /*b5f0*/  LDSM.16.MT88.4 R12, [R32+0x8000] ;  /* 0x00800000200c783b */ /* 0x000e6a0000004200 */
[----:B------:R-:W-:Y:S02]  /*b600*/  MUFU.EX2 R100, R100 ;  /* 0x0000006400647308 */ /* 0x000fe40000000800 */
[C---:B------:R-:W-:Y:S06]  /*b610*/  HMMA.16816.F32.BF16 R56, R48.reuse, R52, RZ ;  /* 0x000000343038723c */ /* 0x040fec00000418ff */
[----:B------:R-:W-:Y:S02]  /*b620*/  MUFU.EX2 R35, R35 ;  /* 0x0000002300237308 */ /* 0x000fe40000000800 */
[C---:B------:R-:W-:Y:S06]  /*b630*/  HMMA.16816.F32.BF16 R76, R48.reuse, R78, RZ ;  /* 0x0000004e304c723c */ /* 0x040fec00000418ff */
[----:B------:R-:W-:Y:S02]  /*b640*/  MUFU.EX2 R34, R34 ;  /* 0x0000002200227308 */ /* 0x000fe40000000800 */
[----:B------:R-:W-:Y:S08]  /*b650*/  HMMA.16816.F32.BF16 R52, R48, R54, RZ ;  /* 0x000000363034723c */ /* 0x000ff000000418ff */
[C---:B----4-:R-:W-:Y:S08]  /*b660*/  HMMA.16816.F32.BF16 R36, R4.reuse, R8, R36 ;  /* 0x000000080424723c */ /* 0x050ff00000041824 */
[----:B------:R-:W-:Y:S01]  /*b670*/  HMMA.16816.F32.BF16 R40, R4, R10, R40 ;  /* 0x0000000a0428723c */ /* 0x000fe20000041828 */
[----:B------:R-:W4:Y:S07]  /*b680*/  LDSM.16.MT88.4 R8, [R32+0x8400] ;  /* 0x008400002008783b */ /* 0x000f2e0000004200 */
[C---:B-1----:R-:W-:Y:S08]  /*b690*/  HMMA.16816.F32.BF16 R44, R48.reuse, R12, RZ ;  /* 0x0000000c302c723c */ /* 0x042ff000000418ff */
[----:B------:R-:W-:Y:S01]  /*b6a0*/  HMMA.16816.F32.BF16 R48, R48, R14, RZ ;  /* 0x0000000e3030723c */ /* 0x000fe200000418ff */
[----:B------:R-:W-:Y:S07]  /*b6b0*/  LDSM.16.MT88.4 R12, [R33+0x7c00] ;  /* 0x007c0000210c783b */ /* 0x000fee0000004200 */
[----:B------:R-:W-:Y:S05]  /*b6c0*/  HMMA.16816.F32.BF16 R80, R4, R24, R80 ;  /* 0x000000180450723c */ /* 0x000fea0000041850 */
[-CC-:B------:R-:W-:Y:S01]  /*b6d0*/  FFMA.FTZ R25, R129, R95.reuse, -R124.reuse ;  /* 0x0000005f81197223 */ /* 0x180fe2000001087c */
[-C--:B------:R-:W-:Y:S01]  /*b6e0*/  FFMA.FTZ R24, R127, R95.reuse, -R124 ;  /* 0x0000005f7f187223 */ /* 0x080fe2000001087c */
[-C--:B------:R-:W-:Y:S01]  /*b6f0*/  FFMA.FTZ R127, R94, R95.reuse, -R130 ;  /* 0x0000005f5e7f7223 */ /* 0x080fe20000010882 */
[-CC-:B------:R-:W-:Y:S01]  /*b700*/  FFMA.FTZ R94, R122, R95.reuse, -R124.reuse ;  /* 0x0000005f7a5e7223 */ /* 0x180fe2000001087c */
[----:B------:R-:W-:-:S02]  /*b710*/  FFMA.FTZ R129, R88, R95, -R124 ;  /* 0x0000005f58817223 */ /* 0x000fc4000001087c */
[----:B------:R-:W-:Y:S01]  /*b720*/  MUFU.EX2 R25, R25 ;  /* 0x0000001900197308 */ /* 0x000fe20000000800 */
[----:B------:R-:W-:Y:S03]  /*b730*/  HMMA.16816.F32.BF16 R76, R4, R26, R76 ;  /* 0x0000001a044c723c */ /* 0x000fe6000004184c */
[-CC-:B------:R-:W-:Y:S01]  /*b740*/  FFMA.FTZ R27, R135, R95.reuse, -R130.reuse ;  /* 0x0000005f871b7223 */ /* 0x180fe20000010882 */
[----:B------:R-:W-:-:S05]  /*b750*/  FFMA.FTZ R26, R133, R95, -R130 ;  /* 0x0000005f851a7223 */ /* 0x000fca0000010882 */
[----:B------:R-:W-:Y:S01]  /*b760*/  MUFU.EX2 R27, R27 ;  /* 0x0000001b001b7308 */ /* 0x000fe20000000800 */
[C---:B------:R-:W-:Y:S07]  /*b770*/  HMMA.16816.F32.BF16 R56, R4.reuse, R16, R56 ;  /* 0x000000100438723c */ /* 0x040fee0000041838 */
[----:B------:R-:W1:Y:S01]  /*b780*/  MUFU.EX2 R26, R26 ;  /* 0x0000001a001a7308 */ /* 0x000e620000000800 */
[C---:B----4-:R-:W-:Y:S07]  /*b790*/  HMMA.16816.F32.BF16 R44, R4.reuse, R8, R44 ;  /* 0x00000008042c723c */ /* 0x050fee000004182c */
[----:B------:R-:W4:Y:S01]  /*b7a0*/  MUFU.EX2 R24, R24 ;  /* 0x0000001800187308 */ /* 0x000f220000000800 */
[C---:B------:R-:W-:Y:S01]  /*b7b0*/  HMMA.16816.F32.BF16 R48, R4.reuse, R10, R48 ;  /* 0x0000000a0430723c */ /* 0x040fe20000041830 */
[----:B------:R-:W5:Y:S06]  /*b7c0*/  LDSM.16.MT88.4 R8, [R33+0x6800] ;  /* 0x006800002108783b */ /* 0x000f6c0000004200 */
[----:B------:R-:W-:Y:S01]  /*b7d0*/  MUFU.EX2 R127, R127 ;  /* 0x0000007f007f7308 */ /* 0x000fe20000000800 */
[----:B------:R-:W-:Y:S03]  /*b7e0*/  HMMA.16816.F32.BF16 R52, R4, R18, R52 ;  /* 0x000000120434723c */ /* 0x000fe60000041834 */
[----:B--2---:R-:W-:Y:S01]  /*b7f0*/  F2FP.BF16.F32.PACK_AB R4, R125, R134 ;  /* 0x000000867d04723e */ /* 0x004fe200000010ff */
[----:B------:R-:W-:Y:S01]  /*b800*/  LDSM.16.MT88.4 R16, [R33+0x6c00] ;  /* 0x006c00002110783b */ /* 0x000fe20000004200 */
[----:B---3--:R-:W-:-:S02]  /*b810*/  F2FP.BF16.F32.PACK_AB R5, R123, R132 ;  /* 0x000000847b05723e */ /* 0x008fc400000010ff */
[----:B-1----:R-:W-:Y:S01]  /*b820*/  F2FP.BF16.F32.PACK_AB R6, R26, R27 ;  /* 0x0000001b1a06723e */ /* 0x002fe200000010ff */
[----:B------:R-:W-:Y:S01]  /*b830*/  MUFU.EX2 R94, R94 ;  /* 0x0000005e005e7308 */ /* 0x000fe20000000800 */
[----:B----4-:R-:W-:-:S07]  /*b840*/  F2FP.BF16.F32.PACK_AB R7, R24, R25 ;  /* 0x000000191807723e */ /* 0x010fce00000010ff */
[----:B------:R-:W1:Y:S01]  /*b850*/  MUFU.EX2 R129, R129 ;  /* 0x0000008100817308 */ /* 0x000e620000000800 */
        /* <DEDUP_REMOVED lines=18> */
[----:B------:R-:W-:-:S02]  /*b980*/  F2FP.BF16.F32.PACK_AB R4, R99, R114 ;  /* 0x000000726304723e */ /* 0x000fc400000010ff */
[----:B-1----:R-:W-:Y:S02]  /*b990*/  F2FP.BF16.F32.PACK_AB R5, R129, R94 ;  /* 0x0000005e8105723e */ /* 0x002fe400000010ff */
[----:B------:R-:W-:Y:S02]  /*b9a0*/  F2FP.BF16.F32.PACK_AB R6, R127, R100 ;  /* 0x000000647f06723e */ /* 0x000fe400000010ff */
        /* <DEDUP_REMOVED lines=39> */
.L_x_9722:
        /* <DEDUP_REMOVED lines=80> */
.L_x_9717:
[----:B------:R-:W-:Y:S05]  /*c120*/  BSYNC.RECONVERGENT B0 ;  /* 0x0000000000007941 */ /* 0x000fea0003800200 */
.L_x_9716:
[----:B------:R-:W1:Y:S01]  /*c130*/  S2UR UR6, SR_CgaCtaId ;  /* 0x00000000000679c3 */ /* 0x000e620000008800 */
[C---:B------:R-:W-:Y:S01]  /*c140*/  SHF.L.U32 R4, R101.reuse, 0x3, RZ ;  /* 0x0000000365047819 */ /* 0x040fe200000006ff */
[----:B------:R-:W-:Y:S01]  /*c150*/  UMOV UR7, 0x400 ;  /* 0x0000040000077882 */ /* 0x000fe20000000000 */
[C---:B------:R-:W-:Y:S01]  /*c160*/  SHF.L.U32 R98, R101.reuse, 0x4, RZ ;  /* 0x0000000465627819 */ /* 0x040fe200000006ff */
[----:B------:R-:W-:Y:S01]  /*c170*/  BSSY.RECONVERGENT B1, `(.L_x_9718) ;  /* 0x000010f000017945 */ /* 0x000fe20003800200 */
[----:B------:R-:W-:Y:S02]  /*c180*/  LOP3.LUT R0, R4, 0xc0, RZ, 0xc0, !PT ;  /* 0x000000c004007812 */ /* 0x000fe400078ec0ff */
[----:B------:R-:W-:Y:S02]  /*c190*/  SHF.L.U32 R100, R101, 0x5, RZ ;  /* 0x0000000565647819 */ /* 0x000fe400000006ff */
[----:B------:R-:W-:Y:S02]  /*c1a0*/  LOP3.LUT R5, R98, 0x100, RZ, 0xc0, !PT ;  /* 0x0000010062057812 */ /* 0x000fe400078ec0ff */
[--C-:B------:R-:W-:Y:S02]  /*c1b0*/  LOP3.LUT R7, R0, 0x18, R101.reuse, 0xf8, !PT ;  /* 0x0000001800077812 */ /* 0x100fe400078ef865 */
[----:B------:R-:W-:Y:S02]  /*c1c0*/  LOP3.LUT R2, R5, 0x20, R100, 0xf8, !PT ;  /* 0x0000002005027812 */ /* 0x000fe400078ef864 */
[--C-:B------:R-:W-:Y:S02]  /*c1d0*/  LOP3.LUT R5, R7, 0x18, R4.reuse, 0x78, !PT ;  /* 0x0000001807057812 */ /* 0x100fe400078e7804 */
[----:B------:R-:W-:Y:S02]  /*c1e0*/  IADD3 R28, P0, PT, R118, R123, RZ ;  /* 0x0000007b761c7210 */ /* 0x000fe40007f1e0ff */
[----:B------:R-:W-:Y:S02]  /*c1f0*/  LOP3.LUT R5, R5, 0x1f20, R4, 0xf8, !PT ;  /* 0x00001f2005057812 */ /* 0x000fe400078ef804 */
[----:B------:R-:W-:Y:S02]  /*c200*/  IADD3.X R29, PT, PT, R119, R125, RZ, P0, !PT ;  /* 0x0000007d771d7210 */ /* 0x000fe400007fe4ff */
[----:B------:R-:W-:Y:S01]  /*c210*/  SHF.L.U32 R96, R101, 0x2, RZ ;  /* 0x0000000265607819 */ /* 0x000fe200000006ff */
[----:B-1----:R-:W-:Y:S01]  /*c220*/  ULEA UR6, UR6, UR7, 0x18 ;  /* 0x0000000706067291 */ /* 0x002fe2000f8ec0ff */
[----:B------:R-:W-:Y:S02]  /*c230*/  LOP3.LUT R0, R100, 0xc0, RZ, 0xc0, !PT ;  /* 0x000000c064007812 */ /* 0x000fe400078ec0ff */
[----:B------:R-:W-:Y:S02]  /*c240*/  LOP3.LUT R99, R96, 0x18, RZ, 0xc0, !PT ;  /* 0x0000001860637812 */ /* 0x000fe400078ec0ff */
[----:B------:R-:W-:Y:S02]  /*c250*/  LOP3.LUT R0, R0, 0x8, R101, 0xf8, !PT ;  /* 0x0000000800007812 */ /* 0x000fe400078ef865 */
[----:B------:R-:W-:Y:S02]  /*c260*/  LEA R129, R5, UR6, 0x1 ;  /* 0x0000000605817c11 */ /* 0x000fe4000f8e08ff */
[----:B------:R-:W-:Y:S02]  /*c270*/  LOP3.LUT R0, R2, R0, R99, 0xf6, !PT ;  /* 0x0000000002007212 */ /* 0x000fe400078ef663 */
[----:B------:R-:W-:Y:S01]  /*c280*/  MOV R92, 0x20 ;  /* 0x00000020005c7802 */ /* 0x000fe20000000f00 */
[----:B------:R-:W-:Y:S01]  /*c290*/  @!PT LDS RZ, [RZ] ;  /* 0x00000000fffff984 */ /* 0x000fe20000000800 */
[----:B------:R-:W-:Y:S01]  /*c2a0*/  @!PT LDS RZ, [RZ] ;  /* 0x00000000fffff984 */ /* 0x000fe20000000800 */
[----:B------:R-:W-:Y:S01]  /*c2b0*/  @!PT LDS RZ, [RZ] ;  /* 0x00000000fffff984 */ /* 0x000fe20000000800 */
[----:B------:R-:W-:Y:S01]  /*c2c0*/  LDGSTS.E.BYPASS.LTC128B.128 [R129+0x6000], desc[UR4][R118.64] ;  /* 0x0600000076817fae */ /* 0x000fe2000b981a04 */
[----:B------:R-:W-:Y:S02]  /*c2d0*/  LEA R2, R0, UR6, 0x1 ;  /* 0x0000000600027c11 */ /* 0x000fe4000f8e08ff */
[----:B------:R-:W-:Y:S02]  /*c2e0*/  LOP3.LUT P0, RZ, R101, 0x4, RZ, 0xc0, !PT ;  /* 0x0000000465ff7812 */ /* 0x000fe4000780c0ff */
[----:B------:R-:W-:Y:S02]  /*c2f0*/  IADD3 R111, PT, PT, R111, -0x1, RZ ;  /* 0xffffffff6f6f7810 */ /* 0x000fe40007ffe0ff */
[----:B------:R-:W-:Y:S01]  /*c300*/  SEL R92, R92, 0xffffffe0, !P0 ;  /* 0xffffffe05c5c7807 */ /* 0x000fe20004000000 */
[----:B------:R-:W-:Y:S01]  /*c310*/  LDGSTS.E.BYPASS.LTC128B.128 [R129+0x7000], desc[UR4][R118.64+0x40] ;  /* 0x0700004076817fae */ /* 0x000fe2000b981a04 */
[----:B------:R-:W-:Y:S02]  /*c320*/  ISETP.GT.AND P2, PT, R111, R104, PT ;  /* 0x000000686f00720c */ /* 0x000fe40003f44270 */
[-C--:B------:R-:W-:Y:S02]  /*c330*/  IADD3 R86, PT, PT, R97, R92.reuse, RZ ;  /* 0x0000005c61567210 */ /* 0x080fe40007ffe0ff */
[----:B------:R-:W-:Y:S03]  /*c340*/  IADD3 R0, PT, PT, R2, R92, RZ ;  /* 0x0000005c02007210 */ /* 0x000fe60007ffe0ff */
        /* <DEDUP_REMOVED lines=90> */
[----:B------:R1:W3:Y:S01]  /*c8f0*/  MUFU.TANH R151, R8 ;  /* 0x0000000800977308 */ /* 0x0002e20000002400 */
[C---:B------:R-:W-:Y:S01]  /*c900*/  HMMA.16816.F32.BF16 R16, R88.reuse, R94, R16 ;  /* 0x0000005e5810723c */ /* 0x040fe20000041810 */
[----:B------:R-:W5:Y:S01]  /*c910*/  LDSM.16.M88.4 R92, [R0+0x5800] ;  /* 0x00580000005c783b */ /* 0x000f620000000200 */
[----:B------:R-:W-:Y:S07]  /*c920*/  DEPBAR.LE SB0, 0x0 ;  /* 0x000080000000791a */ /* 0x000fee0000000000 */
[----:B------:R1:W1:Y:S10]  /*c930*/  MUFU.TANH R149, R9 ;  /* 0x0000000900957308 */ /* 0x0002740000002400 */
        /* <DEDUP_REMOVED lines=10> */
[-C--:B------:R-:W-:Y:S08]  /*c9e0*/  FMUL.FTZ R19, R19, R107.reuse ;  /* 0x0000006b13137220 */ /* 0x080ff00000410000 */
[----:B------:R1:W1:Y:S10]  /*c9f0*/  MUFU.TANH R124, R13 ;  /* 0x0000000d007c7308 */ /* 0x0002740000002400 */
[----:B------:R1:W1:Y:S01]  /*ca00*/  MUFU.TANH R133, R14 ;  /* 0x0000000e00857308 */ /* 0x0002620000002400 */
[C---:B-----5:R-:W-:Y:S09]  /*ca10*/  HMMA.16816.F32.BF16 R20, R88.reuse, R92, R20 ;  /* 0x0000005c5814723c */ /* 0x060ff20000041814 */
[----:B------:R1:W1:Y:S01]  /*ca20*/  MUFU.TANH R93, R10 ;  /* 0x0000000a005d7308 */ /* 0x0002620000002400 */
[C---:B------:R-:W-:Y:S09]  /*ca30*/  HMMA.16816.F32.BF16 R24, R88.reuse, R94, R24 ;  /* 0x0000005e5818723c */ /* 0x040ff20000041818 */
[----:B------:R1:W1:Y:S01]  /*ca40*/  MUFU.TANH R126, R15 ;  /* 0x0000000f007e7308 */ /* 0x0002620000002400 */
[C---:B------:R-:W-:Y:S03]  /*ca50*/  HMMA.16816.F32.BF16 R28, R88.reuse, R4, R28 ;  /* 0x00000004581c723c */ /* 0x040fe6000004181c */
[-C--:B------:R-:W-:Y:S01]  /*ca60*/  FMUL.FTZ R20, R20, R107.reuse ;  /* 0x0000006b14147220 */ /* 0x080fe20000410000 */
[-C--:B------:R-:W-:Y:S05]  /*ca70*/  FMUL.FTZ R21, R21, R107.reuse ;  /* 0x0000006b15157220 */ /* 0x080fea0000410000 */
[----:B------:R1:W1:Y:S01]  /*ca80*/  MUFU.TANH R128, R16 ;  /* 0x0000001000807308 */ /* 0x0002620000002400 */
[-C--:B------:R-:W-:Y:S01]  /*ca90*/  FMUL.FTZ R22, R22, R107.reuse ;  /* 0x0000006b16167220 */ /* 0x080fe20000410000 */
[-C--:B------:R-:W-:Y:S01]  /*caa0*/  FMUL.FTZ R23, R23, R107.reuse ;  /* 0x0000006b17177220 */ /* 0x080fe20000410000 */
[----:B------:R-:W-:Y:S03]  /*cab0*/  HMMA.16816.F32.BF16 R32, R88, R6, R32 ;  /* 0x000000065820723c */ /* 0x000fe60000041820 */
[-C--:B------:R-:W-:Y:S01]  /*cac0*/  FMUL.FTZ R24, R24, R107.reuse ;  /* 0x0000006b18187220 */ /* 0x080fe20000410000 */
[-C--:B------:R-:W-:Y:S03]  /*cad0*/  FMUL.FTZ R25, R25, R107.reuse ;  /* 0x0000006b19197220 */ /* 0x080fe60000410000 */
        /* <DEDUP_REMOVED lines=9> */
[-C--:B------:R-:W-:Y:S06]  /*cb70*/  FMUL.FTZ R33, R33, R107.reuse ;  /* 0x0000006b21217220 */ /* 0x080fec0000410000 */
[----:B------:R1:W1:Y:S01]  /*cb80*/  MUFU.TANH R134, R19 ;  /* 0x0000001300867308 */ /* 0x0002620000002400 */
[-C--:B------:R-:W-:Y:S01]  /*cb90*/  FMUL.FTZ R34, R34, R107.reuse ;  /* 0x0000006b22227220 */ /* 0x080fe20000410000 */
[----:B------:R-:W-:Y:S08]  /*cba0*/  FMUL.FTZ R35, R35, R107 ;  /* 0x0000006b23237220 */ /* 0x000ff00000410000 */
        /* <DEDUP_REMOVED lines=30> */
[----:B-1----:R-:W-:Y:S01]  /*cd90*/  VIADD R8, R110, 0xffffff80 ;  /* 0xffffff806e087836 */ /* 0x002fe20000000000 */
[----:B------:R-:W2:Y:S01]  /*cda0*/  LD.E R13, desc[UR4][R84.64+0x170] ;  /* 0x00017004540d7980 */ /* 0x000ea2000c101900 */
[----:B------:R-:W-:Y:S03]  /*cdb0*/  IMAD.MOV.U32 R4, RZ, RZ, RZ ;  /* 0x000000ffff047224 */ /* 0x000fe600078e00ff */
        /* <DEDUP_REMOVED lines=10> */
[--C-:B-1----:R-:W-:Y:S04]  /*ce60*/  IMAD.MOV R0, RZ, RZ, -R5.reuse ;  /* 0x000000ffff007224 */ /* 0x102fe800078e0a05 */
        /* <DEDUP_REMOVED lines=49> */
.L_x_9721:
[----:B------:R-:W-:Y:S05]  /*d180*/  BSYNC.RECONVERGENT B0 ;  /* 0x0000000000007941 */ /* 0x000fea0003800200 */
.L_x_9720:
        /* <DEDUP_REMOVED lines=13> */
.L_x_9719:
[----:B------:R-:W-:Y:S05]  /*d260*/  BSYNC.RECONVERGENT B1 ;  /* 0x0000000000017941 */ /* 0x000fea0003800200 */
.L_x_9718:
[----:B------:R-:W3:Y:S01]  /*d270*/  LD.E R89, desc[UR4][R84.64+0xdc] ;  /* 0x0000dc0454597980 */ /* 0x000ee2000c101900 */
[----:B------:R-:W-:Y:S02]  /*d280*/  FMNMX3.FTZ R0, R87, R122, R153, !PT ;  /* 0x0000007a57007276 */ /* 0x000fe40007810099 */
[----:B------:R-:W-:Y:S02]  /*d290*/  FMNMX3.FTZ R2, R3, R130, R155, !PT ;  /* 0x0000008203027276 */ /* 0x000fe4000781009b */
        /* <DEDUP_REMOVED lines=14> */
[----:B------:R-:W-:Y:S01]  /*d380*/  SHF.R.U32.HI R101, RZ, 0x1, R101 ;  /* 0x00000001ff657819 */ /* 0x000fe20000011665 */
        /* <DEDUP_REMOVED lines=8> */
[----:B------:R-:W-:Y:S02]  /*d410*/  LOP3.LUT R5, R101, 0x8, RZ, 0xc0, !PT ;  /* 0x0000000865057812 */ /* 0x000fe400078ec0ff */
[----:B--2---:R-:W-:Y:S01]  /*d420*/  FMNMX.FTZ R2, R8, R9, !PT ;  /* 0x0000000908027209 */ /* 0x004fe20007810000 */
[----:B------:R-:W-:Y:S03]  /*d430*/  FADD.FTZ R4, -R0, R87 ;  /* 0x0000005700047221 */ /* 0x000fe60000010100 */
[C---:B------:R-:W-:Y:S01]  /*d440*/  FSETP.NEU.FTZ.AND P2, PT, R2.reuse, -INF , PT ;  /* 0xff8000000200780b */ /* 0x040fe20003f5d000 */
[----:B------:R-:W-:Y:S01]  /*d450*/  FADD.FTZ R6, -R2, R3 ;  /* 0x0000000302067221 */ /* 0x000fe20000010100 */
[----:B---3--:R-:W-:Y:S01]  /*d460*/  FMUL.FTZ R3, R89, R4 ;  /* 0x0000000459037220 */ /* 0x008fe20000410000 */
[----:B------:R-:W-:Y:S01]  /*d470*/  LOP3.LUT R4, R5, 0xc0, R100, 0xf8, !PT ;  /* 0x000000c005047812 */ /* 0x000fe200078ef864 */
[C---:B------:R-:W-:Y:S01]  /*d480*/  FMUL.FTZ R150, R89.reuse, R2 ;  /* 0x0000000259967220 */ /* 0x040fe20000410000 */
[----:B------:R-:W-:Y:S01]  /*d490*/  LOP3.LUT R100, R100, 0x120, RZ, 0xc0, !PT ;  /* 0x0000012064647812 */ /* 0x000fe200078ec0ff */
[C---:B------:R-:W-:Y:S01]  /*d4a0*/  FMUL.FTZ R152, R89.reuse, R0 ;  /* 0x0000000059987220 */ /* 0x040fe20000410000 */
[----:B------:R-:W-:Y:S01]  /*d4b0*/  FMUL.FTZ R86, R89, R6 ;  /* 0x0000000659567220 */ /* 0x000fe20000410000 */
[----:B------:R-:W1:Y:S01]  /*d4c0*/  MUFU.EX2 R3, R3 ;  /* 0x0000000300037308 */ /* 0x000e620000000800 */
[----:B------:R-:W-:Y:S02]  /*d4d0*/  LOP3.LUT R4, R100, R4, R99, 0xf6, !PT ;  /* 0x0000000464047212 */ /* 0x000fe400078ef663 */
[----:B------:R-:W-:Y:S02]  /*d4e0*/  FSEL R150, R150, RZ, P2 ;  /* 0x000000ff96967208 */ /* 0x000fe40001000000 */
[----:B------:R-:W-:Y:S02]  /*d4f0*/  LEA R87, R4, UR6, 0x1 ;  /* 0x0000000604577c11 */ /* 0x000fe4000f8e08ff */
[----:B------:R-:W-:Y:S01]  /*d500*/  FSETP.NEU.FTZ.AND P2, PT, R0, -INF , PT ;  /* 0xff8000000000780b */ /* 0x000fe20003f5d000 */
[-CC-:B------:R-:W-:Y:S01]  /*d510*/  FFMA.FTZ R131, R130, R89.reuse, -R150.reuse ;  /* 0x0000005982837223 */ /* 0x180fe20000010896 */
[-CC-:B------:R-:W-:Y:S01]  /*d520*/  FFMA.FTZ R107, R155, R89.reuse, -R150.reuse ;  /* 0x000000599b6b7223 */ /* 0x180fe20000010896 */
[----:B------:R-:W2:Y:S01]  /*d530*/  LDSM.16.MT88.4 R12, [R87+0x6000] ;  /* 0x00600000570c783b */ /* 0x000ea20000004200 */
[----:B------:R-:W-:Y:S01]  /*d540*/  FSEL R152, R152, RZ, P2 ;  /* 0x000000ff98987208 */ /* 0x000fe20001000000 */
[-CC-:B------:R-:W-:Y:S01]  /*d550*/  FFMA.FTZ R95, R151, R89.reuse, -R150.reuse ;  /* 0x00000059975f7223 */ /* 0x180fe20000010896 */
[-C--:B------:R-:W-:Y:S01]  /*d560*/  FFMA.FTZ R94, R149, R89.reuse, -R150 ;  /* 0x00000059955e7223 */ /* 0x080fe20000010896 */
[----:B------:R-:W3:Y:S01]  /*d570*/  MUFU.EX2 R86, R86 ;  /* 0x0000005600567308 */ /* 0x000ee20000000800 */
[----:B------:R-:W-:Y:S01]  /*d580*/  IADD3 R99, PT, PT, R87, 0x6020, RZ ;  /* 0x0000602057637810 */ /* 0x000fe20007ffe0ff */
[-CC-:B------:R-:W-:Y:S01]  /*d590*/  FFMA.FTZ R130, R122, R89.reuse, -R152.reuse ;  /* 0x000000597a827223 */ /* 0x180fe20000010898 */
[-CC-:B------:R-:W-:Y:S01]  /*d5a0*/  FFMA.FTZ R100, R93, R89.reuse, -R152.reuse ;  /* 0x000000595d647223 */ /* 0x180fe20000010898 */
[-CC-:B------:R-:W-:Y:S01]  /*d5b0*/  FFMA.FTZ R93, R11, R89.reuse, -R152.reuse ;  /* 0x000000590b5d7223 */ /* 0x180fe20000010898 */
[--C-:B------:R-:W-:Y:S01]  /*d5c0*/  FFMA.FTZ R122, R153, R89, -R152.reuse ;  /* 0x00000059997a7223 */ /* 0x100fe20000010898 */
[C---:B-1----:R-:W-:Y:S01]  /*d5d0*/  FMUL.FTZ R6, R3.reuse, R82 ;  /* 0x0000005203067220 */ /* 0x042fe20000410000 */
[C---:B------:R-:W-:Y:S03]  /*d5e0*/  FMUL.FTZ R7, R3.reuse, R83 ;  /* 0x0000005303077220 */ /* 0x040fe60000410000 */
[----:B------:R-:W-:Y:S01]  /*d5f0*/  MUFU.EX2 R131, R131 ;  /* 0x0000008300837308 */ /* 0x000fe20000000800 */
[----:B------:R-:W-:Y:S01]  /*d600*/  LDSM.16.MT88.4 R28, [R87+0x7000] ;  /* 0x00700000571c783b */ /* 0x000fe20000004200 */
        /* <DEDUP_REMOVED lines=21> */
[----:B------:R-:W-:Y:S03]  /*d760*/  LDSM.16.MT88.4 R52, [R87+0x8000] ;  /* 0x008000005734783b */ /* 0x000fe60000004200 */
[----:B------:R-:W1:Y:S01]  /*d770*/  MUFU.EX2 R107, R107 ;  /* 0x0000006b006b7308 */ /* 0x000e620000000800 */
        /* <DEDUP_REMOVED lines=8> */
[-CC-:B------:R-:W-:Y:S01]  /*d800*/  FFMA.FTZ R126, R126, R89.reuse, -R152.reuse ;  /* 0x000000597e7e7223 */ /* 0x180fe20000010898 */
[-CC-:B------:R-:W-:Y:S01]  /*d810*/  FFMA.FTZ R132, R132, R89.reuse, -R152.reuse ;  /* 0x0000005984847223 */ /* 0x180fe20000010898 */
[-C--:B------:R-:W-:Y:S01]  /*d820*/  FFMA.FTZ R129, R134, R89.reuse, -R152 ;  /* 0x0000005986817223 */ /* 0x080fe20000010898 */
[-CC-:B------:R-:W-:Y:S01]  /*d830*/  FFMA.FTZ R124, R124, R89.reuse, -R150.reuse ;  /* 0x000000597c7c7223 */ /* 0x180fe20000010896 */
[----:B------:R-:W-:Y:S01]  /*d840*/  FFMA.FTZ R128, R128, R89, -R150 ;  /* 0x0000005980807223 */ /* 0x000fe20000010896 */
[C---:B------:R-:W-:Y:S01]  /*d850*/  FMUL.FTZ R44, R86.reuse, R44 ;  /* 0x0000002c562c7220 */ /* 0x040fe20000410000 */
[C---:B------:R-:W-:Y:S03]  /*d860*/  FMUL.FTZ R45, R86.reuse, R45 ;  /* 0x0000002d562d7220 */ /* 0x040fe60000410000 */
[----:B------:R-:W-:Y:S01]  /*d870*/  MUFU.EX2 R95, R95 ;  /* 0x0000005f005f7308 */ /* 0x000fe20000000800 */
[----:B-1----:R-:W-:Y:S01]  /*d880*/  F2FP.BF16.F32.PACK_AB R80, R107, R131 ;  /* 0x000000836b50723e */ /* 0x002fe200000010ff */
[C---:B------:R-:W-:Y:S01]  /*d890*/  FMUL.FTZ R46, R3.reuse, R46 ;  /* 0x0000002e032e7220 */ /* 0x040fe20000410000 */
[C---:B------:R-:W-:Y:S01]  /*d8a0*/  FMUL.FTZ R47, R3.reuse, R47 ;  /* 0x0000002f032f7220 */ /* 0x040fe20000410000 */
[C---:B------:R-:W-:Y:S01]  /*d8b0*/  FMUL.FTZ R48, R86.reuse, R48 ;  /* 0x0000003056307220 */ /* 0x040fe20000410000 */
[----:B------:R-:W-:Y:S01]  /*d8c0*/  FMUL.FTZ R49, R86, R49 ;  /* 0x0000003156317220 */ /* 0x000fe20000410000 */
[C---:B------:R-:W-:Y:S01]  /*d8d0*/  FMUL.FTZ R50, R3.reuse, R50 ;  /* 0x0000003203327220 */ /* 0x040fe20000410000 */
[----:B------:R-:W-:Y:S03]  /*d8e0*/  FMUL.FTZ R51, R3, R51 ;  /* 0x0000003303337220 */ /* 0x000fe60000410000 */
[----:B------:R-:W1:Y:S01]  /*d8f0*/  MUFU.EX2 R94, R94 ;  /* 0x0000005e005e7308 */ /* 0x000e620000000800 */
[----:B---3--:R-:W-:Y:S01]  /*d900*/  F2FP.BF16.F32.PACK_AB R81, R122, R130 ;  /* 0x000000827a51723e */ /* 0x008fe200000010ff */
[----:B------:R-:W-:Y:S01]  /*d910*/  LDSM.16.MT88.4 R76, [R87+0x6c00] ;  /* 0x006c0000574c783b */ /* 0x000fe20000004200 */
[-C--:B------:R-:W-:Y:S01]  /*d920*/  FFMA.FTZ R68, R141, R89.reuse, -R152 ;  /* 0x000000598d447223 */ /* 0x080fe20000010898 */
[----:B------:R-:W-:Y:S01]  /*d930*/  FFMA.FTZ R130, R3, R114, R130 ;  /* 0x0000007203827223 */ /* 0x000fe20000010082 */
[-CC-:B------:R-:W-:Y:S01]  /*d940*/  FFMA.FTZ R134, R137, R89.reuse, -R152.reuse ;  /* 0x0000005989867223 */ /* 0x180fe20000010898 */
[-CC-:B------:R-:W-:Y:S01]  /*d950*/  FFMA.FTZ R91, R91, R89.reuse, -R152.reuse ;  /* 0x000000595b5b7223 */ /* 0x180fe20000010898 */
[-C--:B------:R-:W-:Y:S03]  /*d960*/  FFMA.FTZ R92, R92, R89.reuse, -R152 ;  /* 0x000000595c5c7223 */ /* 0x080fe60000010898 */
[----:B------:R-:W3:Y:S01]  /*d970*/  MUFU.EX2 R93, R93 ;  /* 0x0000005d005d7308 */ /* 0x000ee20000000800 */
[----:B------:R-:W-:Y:S01]  /*d980*/  FADD.FTZ R69, R122, R130 ;  /* 0x000000827a457221 */ /* 0x000fe20000010000 */
[-C--:B------:R-:W-:Y:S01]  /*d990*/  FFMA.FTZ R90, R90, R89.reuse, -R152 ;  /* 0x000000595a5a7223 */ /* 0x080fe20000010898 */
[-CC-:B------:R-:W-:Y:S01]  /*d9a0*/  FFMA.FTZ R146, R146, R89.reuse, -R150.reuse ;  /* 0x0000005992927223 */ /* 0x180fe20000010896 */
[-CC-:B------:R-:W-:Y:S01]  /*d9b0*/  FFMA.FTZ R145, R145, R89.reuse, -R150.reuse ;  /* 0x0000005991917223 */ /* 0x180fe20000010896 */
[----:B------:R-:W-:Y:S01]  /*d9c0*/  FFMA.FTZ R148, R148, R89, -R150 ;  /* 0x0000005994947223 */ /* 0x000fe20000010896 */
[----:B------:R-:W-:Y:S04]  /*d9d0*/  FFMA.FTZ R131, R86, R127, R131 ;  /* 0x0000007f56837223 */ /* 0x000fe80000010083 */
[----:B------:R-:W-:Y:S01]  /*d9e0*/  MUFU.EX2 R124, R124 ;  /* 0x0000007c007c7308 */ /* 0x000fe20000000800 */
[----:B-1----:R-:W-:Y:S09]  /*d9f0*/  F2FP.BF16.F32.PACK_AB R82, R94, R95 ;  /* 0x0000005f5e52723e */ /* 0x002ff200000010ff */
[----:B------:R-:W-:Y:S01]  /*da00*/  MUFU.EX2 R126, R126 ;  /* 0x0000007e007e7308 */ /* 0x000fe20000000800 */
[C---:B---3--:R-:W-:Y:S01]  /*da10*/  F2FP.BF16.F32.PACK_AB R83, R93.reuse, R100 ;  /* 0x000000645d53723e */ /* 0x048fe200000010ff */
[----:B------:R-:W-:Y:S04]  /*da20*/  FADD.FTZ R100, R100, R69 ;  /* 0x0000004564647221 */ /* 0x000fe80000010000 */
[----:B------:R-:W-:Y:S02]  /*da30*/  FADD.FTZ R100, R93, R100 ;  /* 0x000000645d647221 */ /* 0x000fe40000010000 */
[C---:B--2---:R-:W-:Y:S02]  /*da40*/  HMMA.16816.F32.BF16 R4, R80.reuse, R12, R4 ;  /* 0x0000000c5004723c */ /* 0x044fe40000041804 */
        /* <DEDUP_REMOVED lines=13> */
[----:B------:R-:W-:Y:S10]  /*db20*/  MUFU.EX2 R129, R129 ;  /* 0x0000008100817308 */ /* 0x000ff40000000800 */
        /* <DEDUP_REMOVED lines=11> */
[----:B------:R1:W-:Y:S01]  /*dbe0*/  MUFU.EX2 R137, R64 ;  /* 0x0000004000897308 */ /* 0x0003e20000000800 */
[C---:B------:R-:W-:Y:S01]  /*dbf0*/  FMUL.FTZ R22, R3.reuse, R66 ;  /* 0x0000004203167220 */ /* 0x040fe20000410000 */
[----:B------:R-:W-:Y:S01]  /*dc00*/  FMUL.FTZ R23, R3, R67 ;  /* 0x0000004303177220 */ /* 0x000fe20000410000 */
[-C--:B------:R-:W-:Y:S01]  /*dc10*/  FFMA.FTZ R67, R133, R89.reuse, -R152 ;  /* 0x0000005985437223 */ /* 0x080fe20000010898 */
[-CC-:B------:R-:W-:Y:S01]  /*dc20*/  FFMA.FTZ R66, R138, R89.reuse, -R150.reuse ;  /* 0x000000598a427223 */ /* 0x180fe20000010896 */
[-C--:B------:R-:W-:Y:S01]  /*dc30*/  FFMA.FTZ R138, R135, R89.reuse, -R150 ;  /* 0x00000059878a7223 */ /* 0x080fe20000010896 */
[-CC-:B------:R-:W-:Y:S01]  /*dc40*/  FFMA.FTZ R135, R144, R89.reuse, -R152.reuse ;  /* 0x0000005990877223 */ /* 0x180fe20000010898 */
[----:B------:R-:W-:Y:S03]  /*dc50*/  FFMA.FTZ R152, R88, R89, -R152 ;  /* 0x0000005958987223 */ /* 0x000fe60000010898 */
[----:B------:R-:W-:Y:S01]  /*dc60*/  MUFU.EX2 R141, R66 ;  /* 0x00000042008d7308 */ /* 0x000fe20000000800 */
[C---:B------:R-:W-:Y:S03]  /*dc70*/  HMMA.16816.F32.BF16 R20, R80.reuse, R28, R20 ;  /* 0x0000001c5014723c */ /* 0x040fe60000041814 */
[C---:B------:R-:W-:Y:S01]  /*dc80*/  FMUL.FTZ R28, R86.reuse, R56 ;  /* 0x00000038561c7220 */ /* 0x040fe20000410000 */
[----:B------:R-:W-:Y:S01]  /*dc90*/  FMUL.FTZ R29, R86, R57 ;  /* 0x00000039561d7220 */ /* 0x000fe20000410000 */
[-CC-:B------:R-:W-:Y:S01]  /*dca0*/  FFMA.FTZ R133, R136, R89.reuse, -R150.reuse ;  /* 0x0000005988857223 */ /* 0x180fe20000010896 */
[--C-:B------:R-:W-:Y:S03]  /*dcb0*/  FFMA.FTZ R136, R142, R89, -R150.reuse ;  /* 0x000000598e887223 */ /* 0x100fe60000010896 */
[----:B------:R3:W-:Y:S01]  /*dcc0*/  MUFU.EX2 R88, R68 ;  /* 0x0000004400587308 */ /* 0x0007e20000000800 */
[C---:B------:R-:W-:Y:S03]  /*dcd0*/  HMMA.16816.F32.BF16 R24, R80.reuse, R30, R24 ;  /* 0x0000001e5018723c */ /* 0x040fe60000041818 */
[C---:B------:R-:W-:Y:S01]  /*dce0*/  FMUL.FTZ R30, R3.reuse, R58 ;  /* 0x0000003a031e7220 */ /* 0x040fe20000410000 */
[----:B------:R-:W-:Y:S01]  /*dcf0*/  FMUL.FTZ R31, R3, R59 ;  /* 0x0000003b031f7220 */ /* 0x000fe20000410000 */
[----:B------:R-:W-:Y:S01]  /*dd00*/  FFMA.FTZ R150, R147, R89, -R150 ;  /* 0x0000005993967223 */ /* 0x000fe20000010896 */
[----:B------:R-:W-:Y:S03]  /*dd10*/  LDSM.16.MT88.4 R56, [R87+0x6400] ;  /* 0x006400005738783b */ /* 0x000fe60000004200 */
[----:B------:R-:W-:Y:S01]  /*dd20*/  MUFU.EX2 R138, R138 ;  /* 0x0000008a008a7308 */ /* 0x000fe20000000800 */
[----:B-1----:R-:W-:Y:S01]  /*dd30*/  FADD.FTZ R64, R107, R131 ;  /* 0x000000836b407221 */ /* 0x002fe20000010000 */
[C---:B--2---:R-:W-:Y:S03]  /*dd40*/  HMMA.16816.F32.BF16 R28, R80.reuse, R60, R28 ;  /* 0x0000003c501c723c */ /* 0x044fe6000004181c */
[----:B------:R-:W-:Y:S05]  /*dd50*/  FADD.FTZ R95, R95, R64 ;  /* 0x000000405f5f7221 */ /* 0x000fea0000010000 */
[----:B------:R-:W-:Y:S01]  /*dd60*/  MUFU.EX2 R139, R139 ;  /* 0x0000008b008b7308 */ /* 0x000fe20000000800 */
[----:B---3--:R-:W-:Y:S01]  /*dd70*/  LDSM.16.MT88.4 R68, [R99+0xc00] ;  /* 0x000c00006344783b */ /* 0x008fe20000004200 */
[----:B------:R-:W-:Y:S01]  /*dd80*/  FADD.FTZ R94, R94, R95 ;  /* 0x0000005f5e5e7221 */ /* 0x000fe20000010000 */
[C---:B------:R-:W-:Y:S07]  /*dd90*/  HMMA.16816.F32.BF16 R32, R80.reuse, R62, R32 ;  /* 0x0000003e5020723c */ /* 0x040fee0000041820 */
[----:B------:R-:W-:Y:S01]  /*dda0*/  MUFU.EX2 R136, R136 ;  /* 0x0000008800887308 */ /* 0x000fe20000000800 */
[----:B------:R-:W-:Y:S01]  /*ddb0*/  LDSM.16.MT88.4 R60, [R99+0x800] ;  /* 0x00080000633c783b */ /* 0x000fe20000004200 */
[C---:B------:R-:W-:Y:S08]  /*ddc0*/  HMMA.16816.F32.BF16 R36, R80.reuse, R52, R36 ;  /* 0x000000345024723c */ /* 0x040ff00000041824 */
[----:B------:R-:W-:Y:S01]  /*ddd0*/  MUFU.EX2 R135, R135 ;  /* 0x0000008700877308 */ /* 0x000fe20000000800 */
[C---:B------:R-:W-:Y:S01]  /*dde0*/  HMMA.16816.F32.BF16 R40, R80.reuse, R54, R40 ;  /* 0x000000365028723c */ /* 0x040fe20000041828 */
[----:B------:R-:W1:Y:S08]  /*ddf0*/  LDSM.16.MT88.4 R52, [R99+0x2000] ;  /* 0x002000006334783b */ /* 0x000e700000004200 */
[----:B------:R-:W2:Y:S10]  /*de00*/  MUFU.EX2 R65, R65 ;  /* 0x0000004100417308 */ /* 0x000eb40000000800 */
[----:B------:R-:W3:Y:S10]  /*de10*/  MUFU.EX2 R67, R67 ;  /* 0x0000004300437308 */ /* 0x000ef40000000800 */
[----:B------:R-:W4:Y:S01]  /*de20*/  MUFU.EX2 R133, R133 ;  /* 0x0000008500857308 */ /* 0x000f220000000800 */
[----:B--2---:R-:W-:Y:S04]  /*de30*/  FADD.FTZ R131, R65, R94 ;  /* 0x0000005e41837221 */ /* 0x004fe80000010000 */
[C---:B------:R-:W-:Y:S05]  /*de40*/  FADD.FTZ R131, R124.reuse, R131 ;  /* 0x000000837c837221 */ /* 0x040fea0000010000 */
[----:B------:R2:W-:Y:S10]  /*de50*/  MUFU.EX2 R86, R91 ;  /* 0x0000005b00567308 */ /* 0x0005f40000000800 */
[----:B------:R5:W5:Y:S01]  /*de60*/  MUFU.EX2 R3, R92 ;  /* 0x0000005c00037308 */ /* 0x000b620000000800 */
[C---:B-1----:R-:W-:Y:S03]  /*de70*/  HMMA.16816.F32.BF16 R44, R80.reuse, R52, R44 ;  /* 0x00000034502c723c */ /* 0x042fe6000004182c */
[----:B------:R-:W-:Y:S06]  /*de80*/  F2FP.BF16.F32.PACK_AB R52, R124, R65 ;  /* 0x000000417c34723e */ /* 0x000fec00000010ff */
[----:B------:R-:W1:Y:S01]  /*de90*/  MUFU.EX2 R127, R150 ;  /* 0x00000096007f7308 */ /* 0x000e620000000800 */
[C---:B---3--:R-:W-:Y:S01]  /*dea0*/  F2FP.BF16.F32.PACK_AB R53, R126.reuse, R67 ;  /* 0x000000437e35723e */ /* 0x048fe200000010ff */
[----:B--2---:R-:W-:Y:S01]  /*deb0*/  FADD.FTZ R91, R67, R100 ;  /* 0x00000064435b7221 */ /* 0x004fe20000010000 */
[----:B------:R-:W-:Y:S03]  /*dec0*/  HMMA.16816.F32.BF16 R48, R80, R54, R48 ;  /* 0x000000365030723c */ /* 0x000fe60000041830 */
[----:B----4-:R-:W-:Y:S04]  /*ded0*/  F2FP.BF16.F32.PACK_AB R54, R133, R128 ;  /* 0x000000808536723e */ /* 0x010fe800000010ff */
[----:B------:R-:W2:Y:S01]  /*dee0*/  MUFU.EX2 R107, R152 ;  /* 0x00000098006b7308 */ /* 0x000ea20000000800 */
[----:B------:R-:W-:Y:S01]  /*def0*/  F2FP.BF16.F32.PACK_AB R55, R129, R132 ;  /* 0x000000848137723e */ /* 0x000fe200000010ff */
[----:B------:R-:W-:Y:S01]  /*df00*/  FADD.FTZ R91, R126, R91 ;  /* 0x0000005b7e5b7221 */ /* 0x000fe20000010000 */
[----:B-----5:R-:W-:Y:S02]  /*df10*/  F2FP.BF16.F32.PACK_AB R92, R145, R146 ;  /* 0x00000092915c723e */ /* 0x020fe400000010ff */
[----:B------:R-:W-:Y:S01]  /*df20*/  F2FP.BF16.F32.PACK_AB R93, R3, R86 ;  /* 0x00000056035d723e */ /* 0x000fe200000010ff */
[----:B------:R-:W-:Y:S02]  /*df30*/  FADD.FTZ R132, R132, R91 ;  /* 0x0000005b84847221 */ /* 0x000fe40000010000 */
[C---:B------:R-:W-:Y:S05]  /*df40*/  HMMA.16816.F32.BF16 R4, R52.reuse, R56, R4 ;  /* 0x000000383404723c */ /* 0x040fea0000041804 */
[----:B-1----:R-:W-:Y:S01]  /*df50*/  F2FP.BF16.F32.PACK_AB R94, R127, R148 ;  /* 0x000000947f5e723e */ /* 0x002fe200000010ff */
[----:B------:R-:W-:Y:S02]  /*df60*/  FADD.FTZ R132, R129, R132 ;  /* 0x0000008481847221 */ /* 0x000fe40000010000 */
[C---:B------:R-:W-:Y:S01]  /*df70*/  HMMA.16816.F32.BF16 R8, R52.reuse, R58, R8 ;  /* 0x0000003a3408723c */ /* 0x040fe20000041808 */
[----:B------:R-:W1:Y:S02]  /*df80*/  LDSM.16.MT88.4 R56, [R99+0x400] ;  /* 0x000400006338783b */ /* 0x000e640000004200 */
[----:B--2---:R-:W-:Y:S05]  /*df90*/  F2FP.BF16.F32.PACK_AB R95, R107, R90 ;  /* 0x0000005a6b5f723e */ /* 0x004fea00000010ff */
        /* <DEDUP_REMOVED lines=70> */
[----:B------:R-:W-:Y:S01]  /*e400*/  HMMA.16816.F32.BF16 R48, R92, R10, R48 ;  /* 0x0000000a5c30723c */ /* 0x000fe20000041830 */
[----:B------:R-:W-:Y:S08]  /*e410*/  @!UPT UIADD3 URZ, UPT, UPT, URZ, URZ, URZ ;  /* 0x000000fffffff290 */ /* 0x000ff0000fffe0ff */
[----:B------:R-:W-:Y:S11]  /*e420*/  @P0 BRA `(.L_x_9722) ;  /* 0xffffffd400fc0947 */ /* 0x000ff6000383ffff */
.L_x_9715:
        /* <DEDUP_REMOVED lines=11> */
.L_x_9730:
        /* <DEDUP_REMOVED lines=112> */
[----:B------:R1:W5:Y:S01]  /*ebe0*/  LD.E.64 R56, desc[UR4][R84.64+0xa8] ;  /* 0x0000a80454387980 */ /* 0x000362000c101b00 */
[----:B----4-:R-:W-:Y:S01]  /*ebf0*/  LOP3.LUT R8, R96, 0xd8, RZ, 0xc0, !PT ;  /* 0x000000d860087812 */ /* 0x010fe200078ec0ff */
[----:B------:R-:W-:Y:S01]  /*ec00*/  IMAD.SHL.U32 R109, R109, 0x40, RZ ;  /* 0x000000406d6d7824 */ /* 0x000fe200078e00ff */
[----:B------:R-:W-:Y:S01]  /*ec10*/  SHF.R.U32.HI R53, RZ, 0x3, R4 ;  /* 0x00000003ff357819 */ /* 0x000fe20000011604 */
[----:B------:R-:W-:Y:S01]  /*ec20*/  BSSY.RECONVERGENT B0, `(.L_x_9724) ;  /* 0x0000031000007945 */ /* 0x000fe20003800200 */
[----:B------:R-:W-:Y:S01]  /*ec30*/  LOP3.LUT R11, R8, 0x18, R101, 0x78, !PT ;  /* 0x00000018080b7812 */ /* 0x000fe200078e7865 */
[----:B------:R-:W-:Y:S01]  /*ec40*/  IMAD.IADD R60, R112, 0x1, -R109 ;  /* 0x00000001703c7824 */ /* 0x000fe200078e0a6d */
[----:B------:R-:W-:Y:S01]  /*ec50*/  LOP3.LUT P5, RZ, R4, 0x3, RZ, 0xc0, !PT ;  /* 0x0000000304ff7812 */ /* 0x000fe200078ac0ff */
[----:B------:R-:W-:Y:S01]  /*ec60*/  VIADD R63, R53, 0x10 ;  /* 0x00000010353f7836 */ /* 0x000fe20000000000 */
[----:B------:R-:W-:Y:S01]  /*ec70*/  LOP3.LUT R11, R11, 0xf24, R96, 0xf8, !PT ;  /* 0x00000f240b0b7812 */ /* 0x000fe200078ef860 */
[----:B------:R-:W-:Y:S01]  /*ec80*/  VIADD R61, R53, 0x20 ;  /* 0x00000020353d7836 */ /* 0x000fe20000000000 */
[----:B------:R-:W-:-:S02]  /*ec90*/  LOP3.LUT R58, R96, 0x1c, RZ, 0xc0, !PT ;  /* 0x0000001c603a7812 */ /* 0x000fc400078ec0ff */
[----:B------:R-:W-:Y:S01]  /*eca0*/  LEA R62, R11, UR6, 0x2 ;  /* 0x000000060b3e7c11 */ /* 0x000fe2000f8e10ff */
[----:B------:R-:W-:Y:S01]  /*ecb0*/  BAR.SYNC.DEFER_BLOCKING 0x0 ;  /* 0x0000000000007b1d */ /* 0x000fe20000010000 */
[CC--:B------:R-:W-:Y:S01]  /*ecc0*/  ISETP.GE.AND P4, PT, R53.reuse, R60.reuse, PT ;  /* 0x0000003c3500720c */ /* 0x0c0fe20003f86270 */
[----:B------:R-:W-:Y:S01]  /*ecd0*/  IMAD R58, R53, 0x60, R58 ;  /* 0x00000060353a7824 */ /* 0x000fe200078e023a */
[----:B------:R-:W-:Y:S01]  /*ece0*/  LOP3.LUT R101, R101, 0x30, RZ, 0xc0, !PT ;  /* 0x0000003065657812 */ /* 0x000fe200078ec0ff */
[----:B------:R-:W-:Y:S01]  /*ecf0*/  VIADD R53, R53, 0x30 ;  /* 0x0000003035357836 */ /* 0x000fe20000000000 */
[-C--:B------:R-:W-:Y:S02]  /*ed00*/  ISETP.GE.AND P3, PT, R63, R60.reuse, PT ;  /* 0x0000003c3f00720c */ /* 0x080fe40003f66270 */
[-C--:B------:R-:W-:Y:S02]  /*ed10*/  ISETP.GE.AND P2, PT, R61, R60.reuse, PT ;  /* 0x0000003c3d00720c */ /* 0x080fe40003f46270 */
[----:B------:R-:W-:-:S02]  /*ed20*/  ISETP.GE.AND P1, PT, R53, R60, PT ;  /* 0x0000003c3500720c */ /* 0x000fc40003f26270 */
[----:B------:R-:W-:Y:S01]  /*ed30*/  LOP3.LUT R0, R101, 0x7, R0, 0xf8, !PT ;  /* 0x0000000765007812 */ /* 0x000fe200078ef800 */
[----:B------:R1:W4:Y:S04]  /*ed40*/  LDS.128 R48, [R62] ;  /* 0x000000003e307984 */ /* 0x0003280000000c00 */
        /* <DEDUP_REMOVED lines=19> */
[----:B----4-:R-:W-:Y:S08]  /*ee80*/  @P5 BRA `(.L_x_9725) ;  /* 0x0000000000285947 */ /* 0x010ff00003800000 */
        /* <DEDUP_REMOVED lines=10> */
.L_x_9725:
[----:B------:R-:W-:Y:S05]  /*ef30*/  BSYNC.RECONVERGENT B0 ;  /* 0x0000000000007941 */ /* 0x000fea0003800200 */
.L_x_9724:
[----:B------:R-:W-:Y:S01]  /*ef40*/  MOV R109, 0x0 ;  /* 0x00000000006d7802 */ /* 0x000fe20000000f00 */
[----:B------:R-:W-:Y:S04]  /*ef50*/  @!P4 ST.E.128 desc[UR4][R52.64], R48 ;  /* 0x000000303400c985 */ /* 0x000fe8000c101d04 */
[----:B-1----:R-:W-:Y:S04]  /*ef60*/  @!P4 ST.E.128 desc[UR4][R52.64+0x80], R32 ;  /* 0x000080203400c985 */ /* 0x002fe8000c101d04 */
[----:B------:R-:W-:Y:S04]  /*ef70*/  @!P4 ST.E.128 desc[UR4][R52.64+0x100], R16 ;  /* 0x000100103400c985 */ /* 0x000fe8000c101d04 */
[----:B------:R-:W-:Y:S04]  /*ef80*/  @!P3 ST.E.128 desc[UR4][R52.64+0x1800], R44 ;  /* 0x0018002c3400b985 */ /* 0x000fe8000c101d04 */
[----:B------:R-:W-:Y:S04]  /*ef90*/  @!P3 ST.E.128 desc[UR4][R52.64+0x1880], R28 ;  /* 0x0018801c3400b985 */ /* 0x000fe8000c101d04 */
[----:B------:R-:W-:Y:S04]  /*efa0*/  @!P3 ST.E.128 desc[UR4][R52.64+0x1900], R12 ;  /* 0x0019000c3400b985 */ /* 0x000fe8000c101d04 */
[----:B------:R-:W-:Y:S04]  /*efb0*/  @!P2 ST.E.128 desc[UR4][R52.64+0x3000], R40 ;  /* 0x003000283400a985 */ /* 0x000fe8000c101d04 */
[----:B------:R-:W-:Y:S04]  /*efc0*/  @!P2 ST.E.128 desc[UR4][R52.64+0x3080], R24 ;  /* 0x003080183400a985 */ /* 0x000fe8000c101d04 */
[----:B------:R2:W-:Y:S02]  /*efd0*/  @!P2 ST.E.128 desc[UR4][R52.64+0x3100], R8 ;  /* 0x003100083400a985 */ /* 0x0005e4000c101d04 */
[----:B--2--5:R-:W-:Y:S05]  /*efe0*/  @P1 RET.REL.NODEC R108 `(_ZN5flash24flash_fwd_splitkv_kernelI23Flash_fwd_kernel_traitsILi96ELi64ELi64ELi4ELb0ELb0EN7cutlass10bfloat16_tE19Flash_kernel_traitsILi96ELi64ELi64ELi4ES3_EELb0ELb0ELb0ELb0ELb1ELb1ELb1ELb1EEEvNS_16Flash_fwd_paramsE) ;  /* 0xffffff106c041950 */ /* 0x024fea0003c3ffff */
[----:B------:R-:W-:Y:S01]  /*eff0*/  MOV R109, 0x0 ;  /* 0x00000000006d7802 */ /* 0x000fe20000000f00 */
[----:B------:R-:W-:Y:S04]  /*f000*/  ST.E.128 desc[UR4][R52.64+0x4800], R36 ;  /* 0x0048002434007985 */ /* 0x000fe8000c101d04 */
[----:B------:R-:W-:Y:S04]  /*f010*/  ST.E.128 desc[UR4][R52.64+0x4880], R20 ;  /* 0x0048801434007985 */ /* 0x000fe8000c101d04 */
[----:B------:R1:W-:Y:S02]  /*f020*/  ST.E.128 desc[UR4][R52.64+0x4900], R4 ;  /* 0x0049000434007985 */ /* 0x0003e4000c101d04 */
[----:B-1----:R-:W-:Y:S05]  /*f030*/  RET.REL.NODEC R108 `(_ZN5flash24flash_fwd_splitkv_kernelI23Flash_fwd_kernel_traitsILi96ELi64ELi64ELi4ELb0ELb0EN7cutlass10bfloat16_tE19Flash_kernel_traitsILi96ELi64ELi64ELi4ES3_EELb0ELb0ELb0ELb0ELb1ELb1ELb1ELb1EEEvNS_16Flash_fwd_paramsE) ;  /* 0xffffff0c6cf07950 */ /* 0x002fea0003c3ffff */
.L_x_9723:
[----:B------:R-:W-:Y:S01]  /*f040*/  MOV R4, 0x2 ;  /* 0x0000000200047802 */ /* 0x000fe20000000f00 */
[----:B------:R-:W-:Y:S01]  /*f050*/  IMAD.MOV.U32 R3, RZ, RZ, 0x1f ;  /* 0x0000001fff037424 */ /* 0x000fe200078e00ff */
[----:B------:R-:W-:-:S07]  /*f060*/  MOV R6, 0xffffffff ;  /* 0xffffffff00067802 */ /* 0x000fce0000000f00 */
[----:B-1---5:R-:W-:Y:S05]  /*f070*/  WARPSYNC.COLLECTIVE R6, `(.L_x_9726) ;  /* 0x0000000006087348 */ /* 0x022fea0003c00000 */
[----:B------:R2:W3:Y:S02]  /*f080*/  SHFL.BFLY P0, R12, R127, R4, R3 ;  /* 0x0c0000047f0c7389 */ /* 0x0004e40000000003 */
[----:B-123-5:R-:W-:Y:S05]  /*f090*/  ENDCOLLECTIVE ;  /* 0x000000000000791b */ /* 0x02efea0003800000 */
.L_x_9726:
[----:B------:R-:W-:Y:S02]  /*f0a0*/  IMAD.MOV.U32 R8, RZ, RZ, R12 ;  /* 0x000000ffff087224 */ /* 0x000fe400078e000c */
[----:B------:R-:W-:Y:S02]  /*f0b0*/  IMAD.MOV.U32 R4, RZ, RZ, 0x1 ;  /* 0x00000001ff047424 */ /* 0x000fe400078e00ff */
[----:B------:R-:W-:-:S05]  /*f0c0*/  FADD.FTZ R9, R8, R127 ;  /* 0x0000007f08097221 */ /* 0x000fca0000010000 */
[----:B------:R-:W-:-:S07]  /*f0d0*/  MOV R127, R9 ;  /* 0x00000009007f7202 */ /* 0x000fce0000000f00 */
[----:B------:R-:W-:Y:S05]  /*f0e0*/  WARPSYNC.COLLECTIVE R6, `(.L_x_9727) ;  /* 0x0000000006087348 */ /* 0x000fea0003c00000 */
[----:B------:R1:W2:Y:S02]  /*f0f0*/  SHFL.BFLY P0, R12, R127, R4, R3 ;  /* 0x0c0000047f0c7389 */ /* 0x0002a40000000003 */
[----:B-12---:R-:W-:Y:S05]  /*f100*/  ENDCOLLECTIVE ;  /* 0x000000000000791b */ /* 0x006fea0003800000 */
.L_x_9727:
[----:B------:R-:W-:Y:S01]  /*f110*/  MOV R127, R114 ;  /* 0x00000072007f7202 */ /* 0x000fe20000000f00 */
[----:B------:R-:W-:Y:S01]  /*f120*/  IMAD.MOV.U32 R4, RZ, RZ, 0x2 ;  /* 0x00000002ff047424 */ /* 0x000fe200078e00ff */
[----:B------:R-:W-:-:S07]  /*f130*/  MOV R8, R12 ;  /* 0x0000000c00087202 */ /* 0x000fce0000000f00 */
[----:B------:R-:W-:Y:S05]  /*f140*/  WARPSYNC.COLLECTIVE R6, `(.L_x_9728) ;  /* 0x0000000006087348 */ /* 0x000fea0003c00000 */
[----:B------:R1:W2:Y:S02]  /*f150*/  SHFL.BFLY P0, R12, R127, R4, R3 ;  /* 0x0c0000047f0c7389 */ /* 0x0002a40000000003 */
[----:B-12---:R-:W-:Y:S05]  /*f160*/  ENDCOLLECTIVE ;  /* 0x000000000000791b */ /* 0x006fea0003800000 */
.L_x_9728:
[----:B------:R-:W-:Y:S01]  /*f170*/  FADD.FTZ R11, R9, R8 ;  /* 0x00000008090b7221 */ /* 0x000fe20000010000 */
[----:B------:R-:W-:Y:S01]  /*f180*/  FADD.FTZ R7, R12, R114 ;  /* 0x000000720c077221 */ /* 0x000fe20000010000 */
[----:B------:R-:W-:-:S04]  /*f190*/  MOV R4, 0x1 ;  /* 0x0000000100047802 */ /* 0x000fc80000000f00 */
[----:B------:R-:W-:-:S07]  /*f1a0*/  MOV R127, R7 ;  /* 0x00000007007f7202 */ /* 0x000fce0000000f00 */
[----:B------:R-:W-:Y:S05]  /*f1b0*/  WARPSYNC.COLLECTIVE R6, `(.L_x_9729) ;  /* 0x0000000006087348 */ /* 0x000fea0003c00000 */
[----:B------:R1:W2:Y:S02]  /*f1c0*/  SHFL.BFLY P0, R12, R127, R4, R3 ;  /* 0x0c0000047f0c7389 */ /* 0x0002a40000000003 */
[----:B-12---:R-:W-:Y:S05]  /*f1d0*/  ENDCOLLECTIVE ;  /* 0x000000000000791b */ /* 0x006fea0003800000 */
.L_x_9729:
[----:B------:R-:W-:Y:S05]  /*f1e0*/  BRA `(.L_x_9730) ;  /* 0xfffffff000bc7947 */ /* 0x000fea000383ffff */
.L_x_9731:
        /* <DEDUP_REMOVED lines=9> */
.L_x_11691:


//--------------------- .text._ZN5flash24flash_fwd_splitkv_kernelI23Flash_fwd_kernel_traitsILi96ELi64ELi64ELi4ELb0ELb0EN7cutlass10bfloat16_tE19Flash_kernel_traitsILi96ELi64ELi64ELi4ES3_EELb0ELb0ELb1ELb0ELb0ELb0ELb1ELb1EEEvNS_16Flash_fwd_paramsE --------------------------
	.section	.text._ZN5flash24flash_fwd_splitkv_kernelI23Flash_fwd_kernel_traitsILi96ELi64ELi64ELi4ELb0ELb0EN7cutlass10bfloat16_tE19Flash_kernel_traitsILi96ELi64ELi64ELi4ES3_EELb0ELb0ELb1ELb0ELb0ELb0ELb1ELb1EEEvNS_16Flash_fwd_paramsE,"ax",@progbits
	.align	128
        .global         _ZN5flash24flash_fwd_splitkv_kernelI23Flash_fwd_kernel_traitsILi96ELi64ELi64ELi4ELb0ELb0EN7cutlass10bfloat16_tE19Flash_kernel_traitsILi96ELi64ELi64ELi4ES3_EELb0ELb0ELb1ELb0ELb0ELb0ELb1ELb1EEEvNS_16Flash_fwd_paramsE
        .type           _ZN5flash24flash_fwd_splitkv_kernelI23Flash_fwd_kernel_traitsILi96ELi64ELi64ELi4ELb0ELb0EN7cutlass10bfloat16_tE19Flash_kernel_traitsILi96ELi64ELi64ELi4ES3_EELb0ELb0ELb1ELb0ELb0ELb0ELb1ELb1EEEvNS_16Flash_fwd_paramsE,@function
        .size           _ZN5flash24flash_fwd_splitkv_kernelI23Flash_fwd_kernel_traitsILi96ELi64ELi64ELi4ELb0ELb0EN7cutlass10bfloat16_tE19Flash_kernel_traitsILi96ELi64ELi64ELi4ES3_EELb0ELb0ELb1ELb0ELb0ELb0ELb1ELb1EEEvNS_16Flash_fwd_paramsE,(.L_x_11692 - _ZN5flash24flash_fwd_splitkv_kernelI23Flash_fwd_kernel_traitsILi96ELi64ELi64ELi4ELb0ELb0EN7cutlass10bfloat16_tE19Flash_kernel_traitsILi96ELi64ELi64ELi4ES3_EELb0ELb0ELb1ELb0ELb0ELb0ELb1ELb1EEEvNS_16Flash_fwd_paramsE)
        .other          _ZN5flash24flash_fwd_splitkv_kernelI23Flash_fwd_kernel_traitsILi96ELi64ELi64ELi4ELb0ELb0EN7cutlass10bfloat16_tE19Flash_kernel_traitsILi96ELi64ELi64ELi4ES3_EELb0ELb0ELb1ELb0ELb0ELb0ELb1ELb1EEEvNS_16Flash_fwd_paramsE,@"STO_CUDA_ENTRY STV_DEFAULT"
_ZN5flash24flash_fwd_splitkv_kernelI23Flash_fwd_kernel_traitsILi96ELi64ELi64ELi4ELb0ELb0EN7cutlass10bfloat16_tE19Flash_kernel_traitsILi96ELi64ELi64ELi4ES3_EELb0ELb0ELb1ELb0ELb0ELb0ELb1ELb1EEEvNS_16Flash_fwd_paramsE:
.text._ZN5flash24flash_fwd_splitkv_kernelI23Flash_fwd_kernel_traitsILi96ELi64ELi64ELi4ELb0ELb0EN7cutlass10bfloat16_tE19Flash_kernel_traitsILi96ELi64ELi64ELi4ES3_EELb0ELb0ELb1ELb0ELb0ELb0ELb1ELb1EEEvNS_16Flash_fwd_paramsE:
        /* <DEDUP_REMOVED lines=29> */
[----:B------:R-:W-:Y:S05]  /*01d0*/  CALL.REL.NOINC `($_ZN5flash24flash_fwd_splitkv_kernelI23Flash_fwd_kernel_traitsILi96ELi64ELi64ELi4ELb0ELb0EN7cutlass10bfloat16_tE19Flash_kernel_traitsILi96ELi64ELi64ELi4ES3_EELb0ELb0ELb1ELb0ELb0ELb0ELb1ELb1EEEvNS_16Flash_fwd_paramsE$_ZN5flash30compute_attn_1rowblock_splitkvI23Flash_fwd_kernel_traitsILi96ELi64ELi64ELi4ELb0ELb0EN7cutlass10bfloat16_tE19Flash_kernel_traitsILi96ELi64ELi64ELi4ES3_EELb0ELb0ELb1ELb0ELb0ELb0ELb1ELb1ENS_16Flash_fwd_paramsEEEvRKT8_iiiii) ;  /* 0x0000000000087944 */ /* 0x000fea0003c00000 */
[----:B------:R-:W-:Y:S05]  /*01e0*/  BSYNC.RECONVERGENT B4 ;  /* 0x0000000000047941 */ /* 0x000fea0003800200 */
.L_x_9732:
[----:B------:R-:W-:Y:S05]  /*01f0*/  EXIT ;  /* 0x000000000000794d */ /* 0x000fea0003800000 */
        .type           $_ZN5flash24flash_fwd_splitkv_kernelI23Flash_fwd_kernel_traitsILi96ELi64ELi64ELi4ELb0ELb0EN7cutlass10bfloat16_tE19Flash_kernel_traitsILi96ELi64ELi64ELi4ES3_EELb0ELb0ELb1ELb0ELb0ELb0ELb1ELb1EEEvNS_16Flash_fwd_paramsE$_ZN5flash30compute_attn_1rowblock_splitkvI23Flash_fwd_kernel_traitsILi96ELi64ELi64ELi4ELb0ELb0EN7cutlass10bfloat16_tE19Flash_kernel_traitsILi96ELi64ELi64ELi4ES3_EELb0ELb0ELb1ELb0ELb0ELb0ELb1ELb1ENS_16Flash_fwd_paramsEEEvRKT8_iiiii,@function
        .size           $_ZN5flash24flash_fwd_splitkv_kernelI23Flash_fwd_kernel_traitsILi96ELi64ELi64ELi4ELb0ELb0EN7cutlass10bfloat16_tE19Flash_kernel_traitsILi96ELi64ELi64ELi4ES3_EELb0ELb0ELb1ELb0ELb0ELb0ELb1ELb1EEEvNS_16Flash_fwd_paramsE$_ZN5flash30compute_attn_1rowblock_splitkvI23Flash_fwd_kernel_traitsILi96ELi64ELi64ELi4ELb0ELb0EN7cutlass10bfloat16_tE19Flash_kernel_traitsILi96ELi64ELi64ELi4ES3_EELb0ELb0ELb1ELb0ELb0ELb0ELb1ELb1ENS_16Flash_fwd_paramsEEEvRKT8_iiiii,(.L_x_11692 - $_ZN5flash24flash_fwd_splitkv_kernelI23Flash_fwd_kernel_traitsILi96ELi64ELi64ELi4ELb0ELb0EN7cutlass10bfloat16_tE19Flash_kernel_traitsILi96ELi64ELi64ELi4ES3_EELb0ELb0ELb1ELb0ELb0ELb0ELb1ELb1EEEvNS_16Flash_fwd_paramsE$_ZN5flash30compute_attn_1rowblock_splitkvI23Flash_fwd_kernel_traitsILi96ELi64ELi64ELi4ELb0ELb0EN7cutlass10bfloat16_tE19Flash_kernel_traitsILi96ELi64ELi64ELi4ES3_EELb0ELb0ELb1ELb0ELb0ELb0ELb1ELb1ENS_16Flash_fwd_paramsEEEvRKT8_iiiii)
$_ZN5flash24flash_fwd_splitkv_kernelI23Flash_fwd_kernel_traitsILi96ELi64ELi64ELi4ELb0ELb0EN7cutlass10bfloat16_tE19Flash_kernel_traitsILi96ELi64ELi64ELi4ES3_EELb0ELb0ELb1ELb0ELb0ELb0ELb1ELb1EEEvNS_16Flash_fwd_paramsE$_ZN5flash30compute_attn_1rowblock_splitkvI23Flash_fwd_kernel_traitsILi96ELi64ELi64ELi4ELb0ELb0EN7cutlass10bfloat16_tE19Flash_kernel_traitsILi96ELi64ELi64ELi4ES3_EELb0ELb0ELb1ELb0ELb0ELb0ELb1ELb1ENS_16Flash_fwd_paramsEEEvRKT8_iiiii:
        /* <DEDUP_REMOVED lines=38> */
.L_x_9734:
[----:B------:R-:W-:Y:S05]  /*0460*/  BSYNC.RECONVERGENT B0 ;  /* 0x0000000000007941 */ /* 0x000fea0003800200 */
.L_x_9733:
[----:B------:R-:W-:Y:S04]  /*0470*/  BSSY.RECONVERGENT B0, `(.L_x_9735) ;  /* 0x0000007000007945 */ /* 0x000fe80003800200 */
[----:B------:R-:W-:Y:S05]  /*0480*/  @!P3 BRA `(.L_x_9736) ;  /* 0x000000000014b947 */ /* 0x000fea0003800000 */
[----:B------:R-:W3:Y:S02]  /*0490*/  LD.E.U8 R4, desc[UR4][R84.64+0x1b2] ;  /* 0x0001b20454047980 */ /* 0x000ee4000c101100 */
[----:B---3--:R-:W-:-:S13]  /*04a0*/  ISETP.NE.AND P1, PT, R4, RZ, PT ;  /* 0x000000ff0400720c */ /* 0x008fda0003f25270 */
[----:B------:R-:W3:Y:S02]  /*04b0*/  @P1 LD.E R5, desc[UR4][R8.64+0x4] ;  /* 0x0000040408051980 */ /* 0x000ee4000c101900 */
[----:B---3-5:R-:W-:-:S06]  /*04c0*/  @P1 IADD3 R68, PT, PT, R5, -R12, RZ ;  /* 0x8000000c05441210 */ /* 0x028fcc0007ffe0ff */
[----:B------:R3:W5:Y:S02]  /*04d0*/  @!P1 LD.E R68, desc[UR4][R8.64] ;  /* 0x0000000408449980 */ /* 0x000764000c101900 */
.L_x_9736:
[----:B------:R-:W-:Y:S05]  /*04e0*/  BSYNC.RECONVERGENT B0 ;  /* 0x0000000000007941 */ /* 0x000fea0003800200 */
.L_x_9735:
        /* <DEDUP_REMOVED lines=9> */
.L_x_9738:
[----:B------:R-:W4:Y:S01]  /*0580*/  LD.E.64 R4, desc[UR4][R84.64+0x108] ;  /* 0x0001080454047980 */ /* 0x000f22000c101b00 */
[----:B------:R-:W-:Y:S01]  /*0590*/  BSSY.RECONVERGENT B0, `(.L_x_9740) ;  /* 0x0000006000007945 */ /* 0x000fe20003800200 */
[----:B------:R-:W-:Y:S01]  /*05a0*/  IMAD.MOV.U32 R3, RZ, RZ, RZ ;  /* 0x000000ffff037224 */ /* 0x000fe200078e00ff */
[----:B----4-:R-:W-:-:S04]  /*05b0*/  ISETP.NE.U32.AND P0, PT, R4, RZ, PT ;  /* 0x000000ff0400720c */ /* 0x010fc80003f05070 */
[----:B------:R-:W-:-:S13]  /*05c0*/  ISETP.NE.AND.EX P0, PT, R5, RZ, PT, P0 ;  /* 0x000000ff0500720c */ /* 0x000fda0003f05300 */
[----:B------:R-:W-:Y:S05]  /*05d0*/  @!P0 BRA `(.L_x_9741) ;  /* 0x0000000000048947 */ /* 0x000fea0003800000 */
[----:B------:R4:W5:Y:S02]  /*05e0*/  LD.E R3, desc[UR4][R84.64+0xbc] ;  /* 0x0000bc0454037980 */ /* 0x000964000c101900 */
.L_x_9741:
[----:B------:R-:W-:Y:S05]  /*05f0*/  BSYNC.RECONVERGENT B0 ;  /* 0x0000000000007941 */ /* 0x000fea0003800200 */
.L_x_9740:
[----:B-----5:R-:W-:Y:S02]  /*0600*/  IADD3 R90, PT, PT, R68, R3, RZ ;  /* 0x00000003445a7210 */ /* 0x020fe40007ffe0ff */
.L_x_9739:
[----:B------:R-:W-:Y:S05]  /*0610*/  BSYNC.RECONVERGENT B1 ;  /* 0x0000000000017941 */ /* 0x000fea0003800200 */
.L_x_9737:
[----:B------:R-:W-:Y:S01]  /*0620*/  IMAD.SHL.U32 R95, R145, 0x40, RZ ;  /* 0x00000040915f7824 */ /* 0x000fe200078e00ff */
[----:B------:R-:W-:Y:S01]  /*0630*/  MOV R4, R144 ;  /* 0x0000009000047202 */ /* 0x000fe20000000f00 */
[----:B------:R-:W-:-:S03]  /*0640*/  IMAD.MOV.U32 R5, RZ, RZ, 0x0 ;  /* 0x00000000ff057424 */ /* 0x000fc600078e00ff */
[----:B------:R-:W-:-:S13]  /*0650*/  ISETP.GT.AND P0, PT, R146, R95, PT ;  /* 0x0000005f9200720c */ /* 0x000fda0003f04270 */
[----:B-1234-:R-:W-:Y:S05]  /*0660*/  @!P0 RET.REL.NODEC R4 `(_ZN5flash24flash_fwd_splitkv_kernelI23Flash_fwd_kernel_traitsILi96ELi64ELi64ELi4ELb0ELb0EN7cutlass10bfloat16_tE19Flash_kernel_traitsILi96ELi64ELi64ELi4ES3_EELb0ELb0ELb1ELb0ELb0ELb0ELb1ELb1EEEvNS_16Flash_fwd_paramsE) ;  /* 0xfffffff804648950 */ /* 0x01efea0003c3ffff */
        /* <DEDUP_REMOVED lines=74> */
.L_x_9744:
[----:B------:R-:W-:Y:S05]  /*0b10*/  BSYNC.RECONVERGENT B0 ;  /* 0x0000000000007941 */ /* 0x000fea0003800200 */
.L_x_9743:
        /* <DEDUP_REMOVED lines=16> */
.L_x_9746:
[----:B------:R-:W-:Y:S05]  /*0c20*/  BSYNC.RECONVERGENT B0 ;  /* 0x0000000000007941 */ /* 0x000fea0003800200 */
.L_x_9745:
        /* <DEDUP_REMOVED lines=15> */
.L_x_9748:
[----:B------:R-:W-:Y:S05]  /*0d20*/  BSYNC.RECONVERGENT B0 ;  /* 0x0000000000007941 */ /* 0x000fea0003800200 */
.L_x_9747:
        /* <DEDUP_REMOVED lines=15> */
.L_x_9750:
[----:B------:R-:W-:Y:S05]  /*0e20*/  BSYNC.RECONVERGENT B0 ;  /* 0x0000000000007941 */ /* 0x000fea0003800200 */
.L_x_9749:
        /* <DEDUP_REMOVED lines=13> */
[----:B-12---:R-:W-:Y:S05]  /*0f00*/  @P6 RET.REL.NODEC R144 `(_ZN5flash24flash_fwd_splitkv_kernelI23Flash_fwd_kernel_traitsILi96ELi64ELi64ELi4ELb0ELb0EN7cutlass10bfloat16_tE19Flash_kernel_traitsILi96ELi64ELi64ELi4ES3_EELb0ELb0ELb1ELb0ELb0ELb0ELb1ELb1EEEvNS_16Flash_fwd_paramsE) ;  /* 0xfffffff0903c6950 */ /* 0x006fea0003c3ffff */
[----:B------:R-:W-:Y:S02]  /*0f10*/  MOV R5, 0xff800000 ;  /* 0xff80000000057802 */ /* 0x000fe40000000f00 */
[----:B------:R-:W-:-:S03]  /*0f20*/  MOV R145, 0x0 ;  /* 0x0000000000917802 */ /* 0x000fc60000000f00 */
[----:B------:R1:W-:Y:S02]  /*0f30*/  ST.E desc[UR4][R2.64+0xc0], R5 ;  /* 0x0000c00502007985 */ /* 0x0003e4000c101904 */
[----:B-1----:R-:W-:Y:S05]  /*0f40*/  RET.REL.NODEC R144 `(_ZN5flash24flash_fwd_splitkv_kernelI23Flash_fwd_kernel_traitsILi96ELi64ELi64ELi4ELb0ELb0EN7cutlass10bfloat16_tE19Flash_kernel_traitsILi96ELi64ELi64ELi4ES3_EELb0ELb0ELb1ELb0ELb0ELb0ELb1ELb1EEEvNS_16Flash_fwd_paramsE) ;  /* 0xfffffff0902c7950 */ /* 0x002fea0003c3ffff */
.L_x_9742:
        /* <DEDUP_REMOVED lines=84> */
[----:B--2---:R-:W-:Y:S01]  /*1490*/  SHF.R.S32.HI R7, RZ, 0x1f, R3 ;  /* 0x0000001fff077819 */ /* 0x004fe20000011403 */
        /* <DEDUP_REMOVED lines=19> */
.L_x_9752:
        /* <DEDUP_REMOVED lines=26> */
[----:B--2---:R-:W-:-:S03]  /*1770*/  @!P2 IMAD R3, R139, R11, RZ ;  /* 0x0000000b8b03a224 */ /* 0x004fc600078e02ff */
[----:B------:R-:W-:Y:S01]  /*1780*/  ISETP.GT.U32.AND P1, PT, R2, R13, PT ;  /* 0x0000000d0200720c */ /* 0x000fe20003f24070 */
[----:B------:R-:W-:Y:S02]  /*1790*/  @!P2 IMAD R3, R4, R138, R3 ;  /* 0x0000008a0403a224 */ /* 0x000fe400078e0203 */
[----:B------:R-:W-:Y:S01]  /*17a0*/  @!P2 IMAD.WIDE.U32 R22, R138, R11, RZ ;  /* 0x0000000b8a16a225 */ /* 0x000fe200078e00ff */
[----:B-----5:R-:W-:-:S03]  /*17b0*/  @!P2 SHF.R.S32.HI R6, RZ, 0x1f, R10 ;  /* 0x0000001fff06a819 */ /* 0x020fc6000001140a */
[----:B---3--:R-:W-:Y:S01]  /*17c0*/  @!P2 IMAD R7, R17, R10, RZ ;  /* 0x0000000a1107a224 */ /* 0x008fe200078e02ff */
        /* <DEDUP_REMOVED lines=8> */
[----:B------:R-:W-:Y:S02]  /*1850*/  LOP3.LUT R4, R148, R5, RZ, 0x3c, !PT ;  /* 0x0000000594047212 */ /* 0x000fe400078e3cff */
[----:B------:R-:W-:Y:S01]  /*1860*/  @!P2 IADD3 R7, PT, PT, R23, R7, RZ ;  /* 0x000000071707a210 */ /* 0x000fe20007ffe0ff */
[----:B------:R-:W-:Y:S01]  /*1870*/  @!P2 IMAD.MOV.U32 R8, RZ, RZ, R22 ;  /* 0x000000ffff08a224 */ /* 0x000fe200078e0016 */
[----:B------:R-:W-:Y:S02]  /*1880*/  ISETP.GE.AND P0, PT, R4, RZ, PT ;  /* 0x000000ff0400720c */ /* 0x000fe40003f06270 */
[----:B------:R-:W-:Y:S02]  /*1890*/  ISETP.NE.AND P3, PT, R5, RZ, PT ;  /* 0x000000ff0500720c */ /* 0x000fe40003f65270 */
[----:B------:R-:W-:-:S02]  /*18a0*/  LEA R2, R89, 0xffffffc0, 0x6 ;  /* 0xffffffc059027811 */ /* 0x000fc400078e30ff */
[----:B------:R-:W-:Y:S02]  /*18b0*/  @P2 IADD3 R7, PT, PT, R17, R3, RZ ;  /* 0x0000000311072210 */ /* 0x000fe40007ffe0ff */
[----:B------:R-:W-:Y:S01]  /*18c0*/  @P2 MOV R8, R16 ;  /* 0x0000001000082202 */ /* 0x000fe20000000f00 */
[----:B------:R-:W-:Y:S01]  /*18d0*/  @!P1 VIADD R9, R9, 0x1 ;  /* 0x0000000109099836 */ /* 0x000fe20000000000 */
[----:B------:R-:W-:Y:S01]  /*18e0*/  @!P2 SHF.R.S32.HI R3, RZ, 0x1f, R11 ;  /* 0x0000001fff03a819 */ /* 0x000fe2000001140b */
[----:B----4-:R-:W-:Y:S01]  /*18f0*/  @!P2 IMAD R4, R137, R11, RZ ;  /* 0x0000000b8904a224 */ /* 0x010fe200078e02ff */
[----:B------:R-:W-:Y:S01]  /*1900*/  SHF.R.S32.HI R17, RZ, 0x1f, R2 ;  /* 0x0000001fff117819 */ /* 0x000fe20000011402 */
[----:B------:R-:W-:Y:S01]  /*1910*/  IMAD R6, R139, R2, RZ ;  /* 0x000000028b067224 */ /* 0x000fe200078e02ff */
[----:B------:R-:W-:Y:S02]  /*1920*/  MOV R22, R8 ;  /* 0x0000000800167202 */ /* 0x000fe40000000f00 */
[----:B------:R-:W-:Y:S01]  /*1930*/  MOV R23, R7 ;  /* 0x0000000700177202 */ /* 0x000fe20000000f00 */
[----:B------:R-:W-:-:S02]  /*1940*/  @P5 VIADD R9, R9, 0x1 ;  /* 0x0000000109095836 */ /* 0x000fc40000000000 */
        /* <DEDUP_REMOVED lines=8> */
[----:B------:R-:W-:Y:S01]  /*19d0*/  @!P2 SHF.R.S32.HI R3, RZ, 0x1f, R10 ;  /* 0x0000001fff03a819 */ /* 0x000fe2000001140a */
[----:B------:R-:W-:Y:S01]  /*19e0*/  @!P2 IMAD R4, R21, R10, RZ ;  /* 0x0000000a1504a224 */ /* 0x000fe200078e02ff */
[----:B------:R-:W-:Y:S02]  /*19f0*/  IADD3 R13, PT, PT, R23, R6, RZ ;  /* 0x00000006170d7210 */ /* 0x000fe40007ffe0ff */
[----:B------:R-:W-:Y:S01]  /*1a00*/  MOV R12, R22 ;  /* 0x00000016000c7202 */ /* 0x000fe20000000f00 */
        /* <DEDUP_REMOVED lines=8> */
[----:B------:R-:W-:Y:S01]  /*1a90*/  @!P2 MOV R18, R20 ;  /* 0x000000140012a202 */ /* 0x000fe20000000f00 */
[----:B------:R-:W-:Y:S01]  /*1aa0*/  @!P2 IMAD.IADD R16, R21, 0x1, R3 ;  /* 0x000000011510a824 */ /* 0x000fe200078e0203 */
[----:B------:R-:W-:Y:S01]  /*1ab0*/  MOV R6, R12 ;  /* 0x0000000c00067202 */ /* 0x000fe20000000f00 */
[----:B------:R-:W-:Y:S01]  /*1ac0*/  IMAD.IADD R3, R13, 0x1, R7 ;  /* 0x000000010d037824 */ /* 0x000fe200078e0207 */
[----:B------:R-:W-:Y:S02]  /*1ad0*/  @P2 IADD3 R16, PT, PT, R9, R4, RZ ;  /* 0x0000000409102210 */ /* 0x000fe40007ffe0ff */
[----:B------:R-:W-:Y:S02]  /*1ae0*/  @P2 MOV R18, R8 ;  /* 0x0000000800122202 */ /* 0x000fe40000000f00 */
.L_x_9753:
[----:B------:R-:W-:Y:S05]  /*1af0*/  BSYNC.RECONVERGENT B0 ;  /* 0x0000000000007941 */ /* 0x000fea0003800200 */
.L_x_9751:
        /* <DEDUP_REMOVED lines=25> */
[----:B------:R1:W5:Y:S01]  /*1c90*/  @P4 LD.E R4, desc[UR4][R32.64] ;  /* 0x0000000420044980 */ /* 0x000362000c101900 */
[----:B------:R-:W-:-:S05]  /*1ca0*/  LOP3.LUT R12, R65, 0x18, RZ, 0xc0, !PT ;  /* 0x00000018410c7812 */ /* 0x000fca00078ec0ff */
[----:B------:R-:W-:-:S04]  /*1cb0*/  @!P3 IADD3 R22, PT, PT, R22, -R13, RZ ;  /* 0x8000000d1616b210 */ /* 0x000fc80007ffe0ff */
[----:B------:R-:W-:Y:S01]  /*1cc0*/  ISETP.GE.U32.AND P4, PT, R22, R13, PT ;  /* 0x0000000d1600720c */ /* 0x000fe20003f86070 */
[----:B------:R-:W1:Y:S01]  /*1cd0*/  S2R R62, SR_CgaCtaId ;  /* 0x00000000003e7919 */ /* 0x000e620000008800 */
[----:B------:R-:W-:Y:S02]  /*1ce0*/  LOP3.LUT R19, R148, R5, RZ, 0x3c, !PT ;  /* 0x0000000594137212 */ /* 0x000fe400078e3cff */
[----:B------:R-:W-:Y:S01]  /*1cf0*/  IADD3 R18, P1, PT, R12, R18, RZ ;  /* 0x000000120c127210 */ /* 0x000fe20007f3e0ff */
[----:B------:R-:W-:Y:S01]  /*1d00*/  @!P3 VIADD R7, R7, 0x1 ;  /* 0x000000010707b836 */ /* 0x000fe20000000000 */
[----:B------:R-:W-:Y:S01]  /*1d10*/  ISETP.GE.AND P2, PT, R19, RZ, PT ;  /* 0x000000ff1300720c */ /* 0x000fe20003f46270 */
[----:B------:R-:W-:Y:S02]  /*1d20*/  IMAD R17, R17, R136, RZ ;  /* 0x0000008811117224 */ /* 0x000fe400078e02ff */
[----:B------:R-:W-:Y:S01]  /*1d30*/  IMAD.X R19, RZ, RZ, R16, P1 ;  /* 0x000000ffff137224 */ /* 0x000fe200008e0610 */
[----:B------:R-:W-:-:S03]  /*1d40*/  ISETP.NE.AND P1, PT, R5, RZ, PT ;  /* 0x000000ff0500720c */ /* 0x000fc60003f25270 */
[----:B------:R-:W-:Y:S01]  /*1d50*/  @P4 IADD3 R7, PT, PT, R7, 0x1, RZ ;  /* 0x0000000107074810 */ /* 0x000fe20007ffe0ff */
[C---:B------:R-:W-:Y:S02]  /*1d60*/  IMAD R16, R2.reuse, R137, R17 ;  /* 0x0000008902107224 */ /* 0x040fe400078e0211 */
[----:B------:R-:W-:-:S04]  /*1d70*/  IMAD.WIDE.U32 R22, R2, R136, R18 ;  /* 0x0000008802167225 */ /* 0x000fc800078e0012 */
[----:B------:R-:W-:-:S05]  /*1d80*/  IMAD.MOV.U32 R2, RZ, RZ, R7 ;  /* 0x000000ffff027224 */ /* 0x000fca00078e0007 */
[----:B------:R-:W-:Y:S02]  /*1d90*/  @!P2 IADD3 R2, PT, PT, -R2, RZ, RZ ;  /* 0x000000ff0202a210 */ /* 0x000fe40007ffe1ff */
[----:B------:R-:W-:Y:S01]  /*1da0*/  @!P1 LOP3.LUT R2, RZ, R5, RZ, 0x33, !PT ;  /* 0x00000005ff029212 */ /* 0x000fe200078e33ff */
[----:B------:R-:W-:-:S04]  /*1db0*/  IMAD.IADD R23, R23, 0x1, R16 ;  /* 0x0000000117177824 */ /* 0x000fc800078e0210 */
[----:B------:R-:W-:Y:S02]  /*1dc0*/  IMAD R5, R27, R2, RZ ;  /* 0x000000021b057224 */ /* 0x000fe400078e02ff */
[----:B------:R-:W-:Y:S01]  /*1dd0*/  IMAD.WIDE.U32 R22, R2, R26, R22 ;  /* 0x0000001a02167225 */ /* 0x000fe200078e0016 */
[----:B------:R-:W-:Y:S02]  /*1de0*/  SHF.R.U32.HI R102, RZ, 0x2, R60 ;  /* 0x00000002ff667819 */ /* 0x000fe4000001163c */
[----:B------:R-:W-:Y:S01]  /*1df0*/  SHF.R.S32.HI R101, RZ, 0x1f, R148 ;  /* 0x0000001fff657819 */ /* 0x000fe20000011494 */
[----:B------:R-:W-:Y:S02]  /*1e00*/  IMAD.MOV.U32 R103, RZ, RZ, RZ ;  /* 0x000000ffff677224 */ /* 0x000fe400078e00ff */
[----:B------:R-:W-:Y:S01]  /*1e10*/  IMAD R141, R139, R102, RZ ;  /* 0x000000668b8d7224 */ /* 0x000fe200078e02ff */
[C---:B------:R-:W-:Y:S01]  /*1e20*/  SHF.L.U32 R88, R89.reuse, 0x6, RZ ;  /* 0x0000000659587819 */ /* 0x040fe200000006ff */
[----:B------:R-:W-:Y:S01]  /*1e30*/  VIADD R61, R89, 0xffffffff ;  /* 0xffffffff593d7836 */ /* 0x000fe20000000000 */
[----:B------:R-:W-:-:S03]  /*1e40*/  SHF.L.U64.HI R139, R138, 0x5, R139 ;  /* 0x000000058a8b7819 */ /* 0x000fc6000001028b */
[----:B------:R-:W-:Y:S02]  /*1e50*/  VIADD R63, R88, 0xffffffc0 ;  /* 0xffffffc0583f7836 */ /* 0x000fe40000000000 */
        /* <DEDUP_REMOVED lines=8> */
[----:B------:R-:W-:Y:S02]  /*1ee0*/  IADD3 R28, P1, PT, R12, R0, RZ ;  /* 0x000000000c1c7210 */ /* 0x000fe40007f3e0ff */
[----:B------:R-:W-:Y:S02]  /*1ef0*/  LOP3.LUT R19, R65, 0xc0, RZ, 0xc0, !PT ;  /* 0x000000c041137812 */ /* 0x000fe400078ec0ff */
[----:B------:R-:W-:Y:S01]  /*1f00*/  SHF.R.S32.HI R0, RZ, 0x1f, R2 ;  /* 0x0000001fff007819 */ /* 0x000fe20000011402 */
[----:B------:R-:W-:Y:S01]  /*1f10*/  IMAD.X R29, RZ, RZ, R17, P1 ;  /* 0x000000ffff1d7224 */ /* 0x000fe200008e0611 */
[----:B------:R-:W-:-:S02]  /*1f20*/  LOP3.LUT R16, R19, 0x18, R60, 0xf8, !PT ;  /* 0x0000001813107812 */ /* 0x000fc400078ef83c */
[----:B------:R-:W-:Y:S01]  /*1f30*/  MOV R17, 0x400 ;  /* 0x0000040000117802 */ /* 0x000fe20000000f00 */
[----:B------:R-:W-:Y:S01]  /*1f40*/  IMAD R5, R0, R26, R5 ;  /* 0x0000001a00057224 */ /* 0x000fe200078e0205 */
[----:B------:R-:W-:Y:S02]  /*1f50*/  LOP3.LUT R16, R16, 0x18, R65, 0x78, !PT ;  /* 0x0000001810107812 */ /* 0x000fe400078e7841 */
[----:B-1----:R-:W-:Y:S02]  /*1f60*/  LEA R62, R62, R17, 0x18 ;  /* 0x000000113e3e7211 */ /* 0x002fe400078ec0ff */
[----:B------:R-:W-:Y:S02]  /*1f70*/  IADD3 R17, PT, PT, R23, R5, RZ ;  /* 0x0000000517117210 */ /* 0x000fe40007ffe0ff */
[----:B------:R-:W-:Y:S02]  /*1f80*/  IADD3 R18, P0, PT, R12, R6, RZ ;  /* 0x000000060c127210 */ /* 0x000fe40007f1e0ff */
[----:B------:R-:W-:-:S02]  /*1f90*/  SHF.R.S32.HI R5, RZ, 0x1f, R68 ;  /* 0x0000001fff057819 */ /* 0x000fc40000011444 */
[----:B------:R-:W-:Y:S01]  /*1fa0*/  LOP3.LUT R65, R16, 0x1f20, R65, 0xf8, !PT ;  /* 0x00001f2010417812 */ /* 0x000fe200078ef841 */
[----:B------:R-:W-:Y:S01]  /*1fb0*/  IMAD.MOV.U32 R16, RZ, RZ, R22 ;  /* 0x000000ffff107224 */ /* 0x000fe200078e0016 */
[----:B------:R-:W-:Y:S01]  /*1fc0*/  LEA.HI R5, R5, R68, RZ, 0x6 ;  /* 0x0000004405057211 */ /* 0x000fe200078f30ff */
[----:B------:R-:W-:Y:S02]  /*1fd0*/  IMAD.X R19, RZ, RZ, R3, P0 ;  /* 0x000000ffff137224 */ /* 0x000fe400000e0603 */
[----:B------:R-:W-:Y:S02]  /*1fe0*/  IMAD R3, R137, R102, RZ ;  /* 0x0000006689037224 */ /* 0x000fe400078e02ff */
[----:B------:R-:W-:Y:S01]  /*1ff0*/  IMAD.WIDE.U32 R16, R102, R136, R16 ;  /* 0x0000008866107225 */ /* 0x000fe200078e0010 */
[----:B------:R-:W-:-:S03]  /*2000*/  SHF.R.S32.HI R5, RZ, 0x6, R5 ;  /* 0x00000006ff057819 */ /* 0x000fc60000011405 */
[----:B------:R-:W-:Y:S01]  /*2010*/  IMAD R7, R25, R148, RZ ;  /* 0x0000009419077224 */ /* 0x000fe200078e02ff */
[----:B------:R-:W-:Y:S01]  /*2020*/  IADD3 R3, PT, PT, R17, R3, RZ ;  /* 0x0000000311037210 */ /* 0x000fe20007ffe0ff */
[----:B------:R-:W-:Y:S01]  /*2030*/  IMAD.WIDE.U32 R28, R148, R24, R28 ;  /* 0x00000018941c7225 */ /* 0x000fe200078e001c */
[----:B----4-:R-:W-:Y:S02]  /*2040*/  LEA R152, P0, R16, R8, 0x1 ;  /* 0x0000000810987211 */ /* 0x010fe400078008ff */
[----:B------:R-:W-:Y:S01]  /*2050*/  VIMNMX R64, PT, PT, R140, R5, !PT ;  /* 0x000000058c407248 */ /* 0x000fe20007fe0100 */
[----:B------:R-:W-:Y:S02]  /*2060*/  IMAD R7, R24, R101, R7 ;  /* 0x0000006518077224 */ /* 0x000fe400078e0207 */
[----:B------:R-:W-:Y:S01]  /*2070*/  IMAD.WIDE.U32 R24, R145, 0x40, R102 ;  /* 0x0000004091187825 */ /* 0x000fe200078e0066 */
[----:B------:R-:W-:Y:S02]  /*2080*/  LEA.HI.X R153, R16, R9, R3, 0x1, P0 ;  /* 0x0000000910997211 */ /* 0x000fe400000f0c03 */
[----:B------:R-:W-:Y:S01]  /*2090*/  ISETP.GT.AND P0, PT, R89, R64, PT ;  /* 0x000000405900720c */ /* 0x000fe20003f04270 */
[----:B------:R-:W-:Y:S01]  /*20a0*/  IMAD R6, R25, R20, RZ ;  /* 0x0000001419067224 */ /* 0x000fe200078e02ff */
[----:B------:R-:W-:Y:S01]  /*20b0*/  MOV R22, R28 ;  /* 0x0000001c00167202 */ /* 0x000fe20000000f00 */
[----:B------:R-:W-:Y:S01]  /*20c0*/  IMAD.IADD R23, R29, 0x1, R7 ;  /* 0x000000011d177824 */ /* 0x000fe200078e0207 */
[----:B------:R-:W-:Y:S01]  /*20d0*/  SHF.L.U64.HI R67, R20, 0x5, R21 ;  /* 0x0000000514437819 */ /* 0x000fe20000010215 */
[----:B------:R-:W-:Y:S01]  /*20e0*/  IMAD R6, R24, R21, R6 ;  /* 0x0000001518067224 */ /* 0x000fe200078e0206 */
[----:B------:R-:W-:Y:S01]  /*20f0*/  SHF.L.U32 R66, R20, 0x5, RZ ;  /* 0x0000000514427819 */ /* 0x000fe200000006ff */
[----:B------:R-:W-:-:S04]  /*2100*/  IMAD.WIDE.U32 R18, R102, R138, R18 ;  /* 0x0000008a66127225 */ /* 0x000fc800078e0012 */
[----:B------:R-:W-:Y:S01]  /*2110*/  IMAD.WIDE.U32 R20, R24, R20, R22 ;  /* 0x0000001418147225 */ /* 0x000fe200078e0016 */
[----:B------:R-:W-:-:S03]  /*2120*/  LEA R142, P1, R18, R10, 0x1 ;  /* 0x0000000a128e7211 */ /* 0x000fc600078208ff */
[----:B------:R-:W-:Y:S01]  /*2130*/  IMAD.IADD R141, R19, 0x1, R141 ;  /* 0x00000001138d7824 */ /* 0x000fe200078e028d */
[----:B------:R-:W-:Y:S01]  /*2140*/  LEA R98, P2, R20, R14, 0x1 ;  /* 0x0000000e14627211 */ /* 0x000fe200078408ff */
[----:B------:R-:W-:Y:S01]  /*2150*/  IMAD.IADD R6, R21, 0x1, R6 ;  /* 0x0000000115067824 */ /* 0x000fe200078e0206 */
[----:B------:R-:W-:Y:S01]  /*2160*/  SHF.L.U64.HI R137, R136, 0x5, R137 ;  /* 0x0000000588897819 */ /* 0x000fe20000010289 */
[----:B------:R-:W-:Y:S01]  /*2170*/  IMAD.SHL.U32 R138, R138, 0x20, RZ ;  /* 0x000000208a8a7824 */ /* 0x000fe200078e00ff */
[----:B------:R-:W-:Y:S01]  /*2180*/  LEA.HI.X R141, R18, R11, R141, 0x1, P1 ;  /* 0x0000000b128d7211 */ /* 0x000fe200008f0c8d */
[----:B------:R-:W-:Y:S01]  /*2190*/  IMAD.SHL.U32 R136, R136, 0x20, RZ ;  /* 0x0000002088887824 */ /* 0x000fe200078e00ff */
        /* <DEDUP_REMOVED lines=17> */
[--C-:B------:R-:W-:Y:S01]  /*22b0*/  IMAD.MOV.U32 R94, RZ, RZ, R63.reuse ;  /* 0x000000ffff5e7224 */ /* 0x100fe200078e003f */
[----:B------:R-:W-:Y:S01]  /*22c0*/  MOV R76, R142 ;  /* 0x0000008e004c7202 */ /* 0x000fe20000000f00 */
[----:B-----5:R-:W-:Y:S01]  /*22d0*/  IMAD.IADD R4, R4, 0x1, R63 ;  /* 0x0000000104047824 */ /* 0x020fe200078e023f */
[----:B------:R-:W-:Y:S01]  /*22e0*/  MOV R78, R152 ;  /* 0x00000098004e7202 */ /* 0x000fe20000000f00 */
[C---:B------:R-:W-:Y:S01]  /*22f0*/  IMAD R92, R89.reuse, -0x40, R68 ;  /* 0xffffffc0595c7824 */ /* 0x040fe200078e0244 */
[----:B------:R-:W-:Y:S01]  /*2300*/  MOV R79, R153 ;  /* 0x00000099004f7202 */ /* 0x000fe20000000f00 */
[----:B------:R-:W-:-:S02]  /*2310*/  IMAD R91, R89, -0x40, R90 ;  /* 0xffffffc0595b7824 */ /* 0x000fc400078e025a */
[----:B------:R-:W-:Y:S02]  /*2320*/  IMAD.MOV.U32 R87, RZ, RZ, R89 ;  /* 0x000000ffff577224 */ /* 0x000fe400078e0059 */
[----:B------:R-:W-:Y:S02]  /*2330*/  IMAD.MOV.U32 R77, RZ, RZ, R141 ;  /* 0x000000ffff4d7224 */ /* 0x000fe400078e008d */
        /* <DEDUP_REMOVED lines=21> */
[----:B------:R-:W-:Y:S02]  /*2490*/  IMAD R5, R26, R0, R5 ;  /* 0x000000001a057224 */ /* 0x000fe400078e0205 */
[----:B------:R-:W-:-:S04]  /*24a0*/  IMAD.WIDE.U32 R26, R2, R26, R30 ;  /* 0x0000001a021a7225 */ /* 0x000fc800078e001e */
[----:B------:R-:W-:Y:S01]  /*24b0*/  IMAD R0, R24, R0, R3 ;  /* 0x0000000018007224 */ /* 0x000fe200078e0203 */
[----:B------:R-:W-:Y:S01]  /*24c0*/  IADD3 R3, P0, PT, -R68, R102, RZ ;  /* 0x0000006644037210 */ /* 0x000fe20007f1e1ff */
[----:B------:R-:W-:Y:S01]  /*24d0*/  IMAD.WIDE.U32 R28, R2, R24, R28 ;  /* 0x00000018021c7225 */ /* 0x000fe200078e001c */
[----:B------:R-:W-:Y:S02]  /*24e0*/  SHF.R.S32.HI R2, RZ, 0x1f, R68 ;  /* 0x0000001fff027819 */ /* 0x000fe40000011444 */
[----:B------:R-:W-:Y:S01]  /*24f0*/  IADD3 R25, PT, PT, R27, R5, RZ ;  /* 0x000000051b197210 */ /* 0x000fe20007ffe0ff */
[----:B------:R-:W-:Y:S01]  /*2500*/  IMAD.IADD R27, R29, 0x1, R0 ;  /* 0x000000011d1b7824 */ /* 0x000fe200078e0200 */
[----:B------:R-:W-:Y:S01]  /*2510*/  LOP3.LUT R0, R60, 0x3, RZ, 0xc0, !PT ;  /* 0x000000033c007812 */ /* 0x000fe200078ec0ff */
[----:B------:R-:W-:Y:S01]  /*2520*/  IMAD.X R5, RZ, RZ, ~R2, P0 ;  /* 0x000000ffff057224 */ /* 0x000fe200000e0e02 */
[----:B------:R-:W-:Y:S01]  /*2530*/  MOV R24, R26 ;  /* 0x0000001a00187202 */ /* 0x000fe20000000f00 */
[----:B------:R-:W-:Y:S01]  /*2540*/  IMAD R75, R102, R93, RZ ;  /* 0x0000005d664b7224 */ /* 0x000fe200078e02ff */
[----:B------:R-:W-:Y:S01]  /*2550*/  MOV R26, R28 ;  /* 0x0000001c001a7202 */ /* 0x000fe20000000f00 */
[----:B------:R-:W-:-:S02]  /*2560*/  IMAD R69, R5, R104, RZ ;  /* 0x0000006805457224 */ /* 0x000fc400078e02ff */
[----:B------:R-:W-:Y:S02]  /*2570*/  IMAD R2, R5, R22, RZ ;  /* 0x0000001605027224 */ /* 0x000fe400078e02ff */
[C---:B------:R-:W-:Y:S01]  /*2580*/  IMAD R4, R93.reuse, R4, RZ ;  /* 0x000000045d047224 */ /* 0x040fe200078e02ff */
[----:B------:R-:W-:Y:S01]  /*2590*/  SHF.L.U32 R93, R93, 0x5, RZ ;  /* 0x000000055d5d7819 */ /* 0x000fe200000006ff */
[C---:B------:R-:W-:Y:S01]  /*25a0*/  IMAD R5, R0.reuse, 0x4, R75 ;  /* 0x0000000400057824 */ /* 0x040fe200078e024b */
[----:B------:R-:W-:Y:S01]  /*25b0*/  LEA R75, R0, R75, 0x3 ;  /* 0x0000004b004b7211 */ /* 0x000fe200078e18ff */
[-C--:B------:R-:W-:Y:S01]  /*25c0*/  IMAD R15, R23, R3.reuse, R2 ;  /* 0x00000003170f7224 */ /* 0x080fe200078e0202 */
[----:B------:R-:W-:Y:S01]  /*25d0*/  SHF.R.S32.HI R0, RZ, 0x1f, R4 ;  /* 0x0000001fff007819 */ /* 0x000fe20000011404 */
[----:B------:R-:W-:Y:S01]  /*25e0*/  IMAD R69, R105, R3, R69 ;  /* 0x0000000369457224 */ /* 0x000fe200078e0245 */
[----:B------:R-:W-:Y:S01]  /*25f0*/  IADD3 R2, P2, PT, R4, R75, RZ ;  /* 0x0000004b04027210 */ /* 0x000fe20007f5e0ff */
[----:B------:R-:W-:Y:S01]  /*2600*/  IMAD.WIDE.U32 R24, R104, R3, R24 ;  /* 0x0000000368187225 */ /* 0x000fe200078e0018 */
[----:B------:R-:W-:-:S02]  /*2610*/  SHF.R.S32.HI R80, RZ, 0x1f, R93 ;  /* 0x0000001fff507819 */ /* 0x000fc4000001145d */
[----:B------:R-:W-:Y:S01]  /*2620*/  LEA.HI.X.SX32 R75, R75, R0, 0x1, P2 ;  /* 0x000000004b4b7211 */ /* 0x000fe200010f0eff */
[----:B------:R-:W-:Y:S01]  /*2630*/  IMAD.WIDE.U32 R22, R22, R3, R26 ;  /* 0x0000000316167225 */ /* 0x000fe200078e001a */
[----:B------:R-:W-:Y:S02]  /*2640*/  IADD3 R3, P3, PT, R4, R5, RZ ;  /* 0x0000000504037210 */ /* 0x000fe40007f7e0ff */
[----:B------:R-:W-:Y:S01]  /*2650*/  LEA R70, P1, R24, R20, 0x1 ;  /* 0x0000001418467211 */ /* 0x000fe200078208ff */
[----:B------:R-:W-:Y:S01]  /*2660*/  IMAD.IADD R69, R25, 0x1, R69 ;  /* 0x0000000119457824 */ /* 0x000fe200078e0245 */
[----:B------:R-:W-:Y:S01]  /*2670*/  LEA R14, P0, R22, R16, 0x1 ;  /* 0x00000010160e7211 */ /* 0x000fe200078008ff */
[----:B------:R-:W-:Y:S01]  /*2680*/  IMAD.SHL.U32 R74, R2, 0x2, RZ ;  /* 0x00000002024a7824 */ /* 0x000fe200078e00ff */
[----:B------:R-:W-:Y:S02]  /*2690*/  IADD3 R15, PT, PT, R23, R15, RZ ;  /* 0x0000000f170f7210 */ /* 0x000fe40007ffe0ff */
[----:B------:R-:W-:-:S02]  /*26a0*/  SHF.L.U32 R16, R3, 0x1, RZ ;  /* 0x0000000103107819 */ /* 0x000fc400000006ff */
[----:B------:R-:W-:Y:S02]  /*26b0*/  LEA.HI.X.SX32 R0, R5, R0, 0x1, P3 ;  /* 0x0000000005007211 */ /* 0x000fe400018f0eff */
        /* <DEDUP_REMOVED lines=12> */
.L_x_9791:
        /* <DEDUP_REMOVED lines=19> */
.L_x_9756:
[----:B------:R-:W-:Y:S05]  /*28b0*/  BSYNC.RECONVERGENT B0 ;  /* 0x0000000000007941 */ /* 0x000fea0003800200 */
.L_x_9755:
        /* <DEDUP_REMOVED lines=15> */
.L_x_9758:
[----:B------:R-:W-:Y:S05]  /*29b0*/  BSYNC.RECONVERGENT B0 ;  /* 0x0000000000007941 */ /* 0x000fea0003800200 */
.L_x_9757:
        /* <DEDUP_REMOVED lines=25> */
.L_x_9762:
[----:B------:R-:W-:Y:S05]  /*2b50*/  BSYNC.RECONVERGENT B0 ;  /* 0x0000000000007941 */ /* 0x000fea0003800200 */
.L_x_9761:
        /* <DEDUP_REMOVED lines=17> */
.L_x_9760:
        /* <DEDUP_REMOVED lines=58> */
.L_x_9768:
[----:B------:R-:W-:Y:S05]  /*3010*/  BSYNC.RECONVERGENT B0 ;  /* 0x0000000000007941 */ /* 0x000fea0003800200 */
.L_x_9767:
        /* <DEDUP_REMOVED lines=48> */
.L_x_9770:
[----:B------:R-:W-:Y:S05]  /*3320*/  BSYNC.RECONVERGENT B0 ;  /* 0x0000000000007941 */ /* 0x000fea0003800200 */
.L_x_9769:
        /* <DEDUP_REMOVED lines=47> */
.L_x_9766:
[----:B------:R-:W-:Y:S05]  /*3620*/  BSYNC.RECONVERGENT B1 ;  /* 0x0000000000017941 */ /* 0x000fea0003800200 */
.L_x_9765:
        /* <DEDUP_REMOVED lines=63> */
.L_x_9774:
[----:B------:R-:W-:Y:S05]  /*3a20*/  BSYNC.RECONVERGENT B0 ;  /* 0x0000000000007941 */ /* 0x000fea0003800200 */
.L_x_9773:
        /* <DEDUP_REMOVED lines=48> */
.L_x_9776:
[----:B------:R-:W-:Y:S05]  /*3d30*/  BSYNC.RECONVERGENT B0 ;  /* 0x0000000000007941 */ /* 0x000fea0003800200 */
.L_x_9775:
        /* <DEDUP_REMOVED lines=47> */
.L_x_9772:
[----:B------:R-:W-:Y:S05]  /*4030*/  BSYNC.RECONVERGENT B1 ;  /* 0x0000000000017941 */ /* 0x000fea0003800200 */
.L_x_9771:
[----:B------:R-:W2:Y:S02]  /*4040*/  LD.E R3, desc[UR4][R84.64+0xd0] ;  /* 0x0000d00454037980 */ /* 0x000ea4000c101900 */
[----:B--2---:R-:W-:Y:S05]  /*4050*/  IMAD.U32 R3, R3, -0x20, RZ ;  /* 0xffffffe003037824 */ /* 0x004fea00078e00ff */
[C---:B------:R-:W-:Y:S02]  /*4060*/  LEA R16, P1, R3.reuse, R16, 0x1 ;  /* 0x0000001003107211 */ /* 0x040fe400078208ff */
[C---:B------:R-:W-:Y:S02]  /*4070*/  LEA R50, P0, R3.reuse, R50, 0x1 ;  /* 0x0000003203327211 */ /* 0x040fe400078008ff */
[C---:B------:R-:W-:Y:S02]  /*4080*/  LEA.HI.X.SX32 R17, R3.reuse, R17, 0x1, P1 ;  /* 0x0000001103117211 */ /* 0x040fe400008f0eff */
[----:B------:R-:W-:Y:S01]  /*4090*/  LEA.HI.X.SX32 R51, R3, R51, 0x1, P0 ;  /* 0x0000003303337211 */ /* 0x000fe200000f0eff */
[----:B------:R-:W-:Y:S05]  /*40a0*/  BRA `(.L_x_9763) ;  /* 0x0000002000a87947 */ /* 0x000fea0003800000 */
.L_x_9764:
        /* <DEDUP_REMOVED lines=96> */
.L_x_9780:
[----:B------:R-:W-:Y:S05]  /*46b0*/  BSYNC.RECONVERGENT B0 ;  /* 0x0000000000007941 */ /* 0x000fea0003800200 */
.L_x_9779:
        /* <DEDUP_REMOVED lines=87> */
.L_x_9782:
[----:B------:R-:W-:Y:S05]  /*4c30*/  BSYNC.RECONVERGENT B0 ;  /* 0x0000000000007941 */ /* 0x000fea0003800200 */
.L_x_9781:
        /* <DEDUP_REMOVED lines=86> */
.L_x_9778:
[----:B------:R-:W-:Y:S05]  /*51a0*/  BSYNC.RECONVERGENT B1 ;  /* 0x0000000000017941 */ /* 0x000fea0003800200 */
.L_x_9777:
        /* <DEDUP_REMOVED lines=96> */
.L_x_9786:
[----:B------:R-:W-:Y:S05]  /*57b0*/  BSYNC.RECONVERGENT B0 ;  /* 0x0000000000007941 */ /* 0x000fea0003800200 */
.L_x_9785:
        /* <DEDUP_REMOVED lines=89> */
.L_x_9788:
[----:B------:R-:W-:Y:S05]  /*5d50*/  BSYNC.RECONVERGENT B0 ;  /* 0x0000000000007941 */ /* 0x000fea0003800200 */
.L_x_9787:
        /* <DEDUP_REMOVED lines=88> */
.L_x_9784:
[----:B------:R-:W-:Y:S05]  /*62e0*/  BSYNC.RECONVERGENT B1 ;  /* 0x0000000000017941 */ /* 0x000fea0003800200 */
.L_x_9783:
[----:B------:R-:W3:Y:S02]  /*62f0*/  LD.E R3, desc[UR4][R84.64+0xd0] ;  /* 0x0000d00454037980 */ /* 0x000ee4000c101900 */
[----:B---3--:R-:W-:Y:S05]  /*6300*/  IMAD.U32 R3, R3, -0x20, RZ ;  /* 0xffffffe003037824 */ /* 0x008fea00078e00ff */
[C---:B------:R-:W-:Y:S02]  /*6310*/  LEA R74, P1, R3.reuse, R74, 0x1 ;  /* 0x0000004a034a7211 */ /* 0x040fe400078208ff */
[C---:B------:R-:W-:Y:S02]  /*6320*/  LEA R72, P0, R3.reuse, R72, 0x1 ;  /* 0x0000004803487211 */ /* 0x040fe400078008ff */
[C---:B------:R-:W-:Y:S02]  /*6330*/  LEA.HI.X.SX32 R75, R3.reuse, R75, 0x1, P1 ;  /* 0x0000004b034b7211 */ /* 0x040fe400008f0eff */
[----:B------:R-:W-:Y:S09]  /*6340*/  LEA.HI.X.SX32 R73, R3, R73, 0x1, P0 ;  /* 0x0000004903497211 */ /* 0x000ff200000f0eff */
.L_x_9763:
[----:B------:R-:W-:Y:S05]  /*6350*/  BSYNC.RECONVERGENT B2 ;  /* 0x0000000000027941 */ /* 0x000fea0003800200 */
.L_x_9759:
        /* <DEDUP_REMOVED lines=102> */
.L_x_9790:
[----:B------:R-:W-:Y:S05]  /*69c0*/  BSYNC.RECONVERGENT B0 ;  /* 0x0000000000007941 */ /* 0x000fea0003800200 */
.L_x_9789:
[----:B------:R-:W-:Y:S11]  /*69d0*/  ISETP.GT.AND P0, PT, R87, R64, PT ;  /* 0x000000405700720c */ /* 0x000ff60003f04270 */
[----:B------:R-:W-:Y:S02]  /*69e0*/  @!UPT UIADD3 URZ, UPT, UPT, URZ, URZ, URZ ;  /* 0x000000fffffff290 */ /* 0x000fe4000fffe0ff */
[----:B------:R-:W-:Y:S05]  /*69f0*/  @P0 BRA `(.L_x_9791) ;  /* 0xffffffbc00600947 */ /* 0x000fea000383ffff */
.L_x_9754:
        /* <DEDUP_REMOVED lines=29> */
.L_x_9796:
[----:B------:R2:W-:Y:S02]  /*6bd0*/  STS.128 [R65+0x2000], RZ ;  /* 0x002000ff41007388 */ /* 0x0005e40000000c00 */
.L_x_9795:
[----:B------:R-:W-:Y:S05]  /*6be0*/  BSYNC.RECONVERGENT B0 ;  /* 0x0000000000007941 */ /* 0x000fea0003800200 */
.L_x_9794:
        /* <DEDUP_REMOVED lines=24> */
.L_x_9798:
[----:B------:R1:W-:Y:S01]  /*6d70*/  STS.128 [R65+0x2800], RZ ;  /* 0x002800ff41007388 */ /* 0x0003e20000000c00 */
[----:B------:R-:W-:Y:S05]  /*6d80*/  BRA `(.L_x_9797) ;  /* 0x0000003400c07947 */ /* 0x000fea0003800000 */
.L_x_9793:
[----:B-----5:R-:W2:Y:S04]  /*6d90*/  LD.E.64 R4, desc[UR4][R84.64+0xf0] ;  /* 0x0000f00454047980 */ /* 0x020ea8000c101b00 */
        /* <DEDUP_REMOVED lines=79> */
.L_x_9805:
[----:B------:R-:W-:Y:S05]  /*7290*/  BSYNC.RECONVERGENT B0 ;  /* 0x0000000000007941 */ /* 0x000fea0003800200 */
.L_x_9804:
[----:B-----5:R-:W-:Y:S01]  /*72a0*/  IMAD.MOV.U32 R6, RZ, RZ, R18 ;  /* 0x000000ffff067224 */ /* 0x020fe200078e0012 */
[----:B------:R-:W-:Y:S01]  /*72b0*/  MOV R4, R16 ;  /* 0x0000001000047202 */ /* 0x000fe20000000f00 */
[----:B------:R-:W-:Y:S01]  /*72c0*/  IMAD.MOV.U32 R7, RZ, RZ, R19 ;  /* 0x000000ffff077224 */ /* 0x000fe200078e0013 */
[----:B------:R-:W-:Y:S02]  /*72d0*/  MOV R5, R17 ;  /* 0x0000001100057202 */ /* 0x000fe40000000f00 */
.L_x_9803:
[----:B------:R-:W-:Y:S05]  /*72e0*/  BSYNC.RECONVERGENT B1 ;  /* 0x0000000000017941 */ /* 0x000fea0003800200 */
.L_x_9802:
        /* <DEDUP_REMOVED lines=47> */
.L_x_9809:
[----:B------:R-:W-:Y:S05]  /*75e0*/  BSYNC.RECONVERGENT B0 ;  /* 0x0000000000007941 */ /* 0x000fea0003800200 */
.L_x_9808:
[----:B-----5:R1:W-:Y:S02]  /*75f0*/  STS.128 [R65+0x1000], R16 ;  /* 0x0010001041007388 */ /* 0x0203e40000000c00 */
.L_x_9807:
[----:B------:R-:W-:Y:S05]  /*7600*/  BSYNC.RECONVERGENT B1 ;  /* 0x0000000000017941 */ /* 0x000fea0003800200 */
.L_x_9806:
        /* <DEDUP_REMOVED lines=45> */
.L_x_9811:
[----:B------:R-:W-:Y:S05]  /*78e0*/  BSYNC.RECONVERGENT B0 ;  /* 0x0000000000007941 */ /* 0x000fea0003800200 */
.L_x_9810:
[----:B-----5:R1:W-:Y:S02]  /*78f0*/  STS.128 [R65+0x2000], R16 ;  /* 0x0020001041007388 */ /* 0x0203e40000000c00 */
.L_x_9801:
[----:B------:R-:W-:Y:S05]  /*7900*/  BSYNC.RECONVERGENT B2 ;  /* 0x0000000000027941 */ /* 0x000fea0003800200 */
.L_x_9800:
        /* <DEDUP_REMOVED lines=51> */
.L_x_9815:
[----:B------:R-:W-:Y:S05]  /*7c40*/  BSYNC.RECONVERGENT B0 ;  /* 0x0000000000007941 */ /* 0x000fea0003800200 */
.L_x_9814:
[----:B-----5:R1:W-:Y:S02]  /*7c50*/  STS.128 [R65+0x800], R16 ;  /* 0x0008001041007388 */ /* 0x0203e40000000c00 */
.L_x_9813:
[----:B------:R-:W-:Y:S05]  /*7c60*/  BSYNC.RECONVERGENT B1 ;  /* 0x0000000000017941 */ /* 0x000fea0003800200 */
.L_x_9812:
        /* <DEDUP_REMOVED lines=46> */
.L_x_9819:
[----:B------:R-:W-:Y:S05]  /*7f50*/  BSYNC.RECONVERGENT B0 ;  /* 0x0000000000007941 */ /* 0x000fea0003800200 */
.L_x_9818:
[----:B-----5:R1:W-:Y:S02]  /*7f60*/  STS.128 [R65+0x1800], R16 ;  /* 0x0018001041007388 */ /* 0x0203e40000000c00 */
.L_x_9817:
[----:B------:R-:W-:Y:S05]  /*7f70*/  BSYNC.RECONVERGENT B1 ;  /* 0x0000000000017941 */ /* 0x000fea0003800200 */
.L_x_9816:
        /* <DEDUP_REMOVED lines=47> */
.L_x_9821:
[----:B------:R-:W-:Y:S05]  /*8270*/  BSYNC.RECONVERGENT B0 ;  /* 0x0000000000007941 */ /* 0x000fea0003800200 */
.L_x_9820:
[----:B-----5:R1:W-:Y:S01]  /*8280*/  STS.128 [R65+0x2800], R16 ;  /* 0x0028001041007388 */ /* 0x0203e20000000c00 */
[----:B------:R-:W-:Y:S05]  /*8290*/  BRA `(.L_x_9797) ;  /* 0x00000020007c7947 */ /* 0x000fea0003800000 */
.L_x_9799:
        /* <DEDUP_REMOVED lines=95> */
.L_x_9826:
[----:B------:R-:W-:Y:S05]  /*8890*/  BSYNC.RECONVERGENT B0 ;  /* 0x0000000000007941 */ /* 0x000fea0003800200 */
.L_x_9825:
[----:B------:R-:W-:Y:S05]  /*88a0*/  BSYNC.RECONVERGENT B1 ;  /* 0x0000000000017941 */ /* 0x000fea0003800200 */
.L_x_9824:
        /* <DEDUP_REMOVED lines=86> */
.L_x_9830:
[----:B------:R-:W-:Y:S05]  /*8e10*/  BSYNC.RECONVERGENT B0 ;  /* 0x0000000000007941 */ /* 0x000fea0003800200 */
.L_x_9829:
[----:B-----5:R1:W-:Y:S02]  /*8e20*/  STS.128 [R65+0x1000], R24 ;  /* 0x0010001841007388 */ /* 0x0203e40000000c00 */
.L_x_9828:
[----:B------:R-:W-:Y:S05]  /*8e30*/  BSYNC.RECONVERGENT B1 ;  /* 0x0000000000017941 */ /* 0x000fea0003800200 */
.L_x_9827:
        /* <DEDUP_REMOVED lines=84> */
.L_x_9832:
[----:B------:R-:W-:Y:S05]  /*9380*/  BSYNC.RECONVERGENT B0 ;  /* 0x0000000000007941 */ /* 0x000fea0003800200 */
.L_x_9831:
[----:B-----5:R1:W-:Y:S02]  /*9390*/  STS.128 [R65+0x2000], R24 ;  /* 0x0020001841007388 */ /* 0x0203e40000000c00 */
.L_x_9823:
[----:B------:R-:W-:Y:S05]  /*93a0*/  BSYNC.RECONVERGENT B2 ;  /* 0x0000000000027941 */ /* 0x000fea0003800200 */
.L_x_9822:
        /* <DEDUP_REMOVED lines=91> */
.L_x_9836:
[----:B------:R-:W-:Y:S05]  /*9960*/  BSYNC.RECONVERGENT B0 ;  /* 0x0000000000007941 */ /* 0x000fea0003800200 */
.L_x_9835:
[----:B-----5:R1:W-:Y:S02]  /*9970*/  STS.128 [R65+0x800], R24 ;  /* 0x0008001841007388 */ /* 0x0203e40000000c00 */
.L_x_9834:
[----:B------:R-:W-:Y:S05]  /*9980*/  BSYNC.RECONVERGENT B1 ;  /* 0x0000000000017941 */ /* 0x000fea0003800200 */
.L_x_9833:
        /* <DEDUP_REMOVED lines=86> */
.L_x_9840:
[----:B------:R-:W-:Y:S05]  /*9ef0*/  BSYNC.RECONVERGENT B0 ;  /* 0x0000000000007941 */ /* 0x000fea0003800200 */
.L_x_9839:
[----:B-----5:R1:W-:Y:S02]  /*9f00*/  STS.128 [R65+0x1800], R24 ;  /* 0x0018001841007388 */ /* 0x0203e40000000c00 */
.L_x_9838:
[----:B------:R-:W-:Y:S05]  /*9f10*/  BSYNC.RECONVERGENT B1 ;  /* 0x0000000000017941 */ /* 0x000fea0003800200 */
.L_x_9837:
        /* <DEDUP_REMOVED lines=85> */
.L_x_9842:
[----:B------:R-:W-:Y:S05]  /*a470*/  BSYNC.RECONVERGENT B0 ;  /* 0x0000000000007941 */ /* 0x000fea0003800200 */
.L_x_9841:
[----:B-----5:R1:W-:Y:S02]  /*a480*/  STS.128 [R65+0x2800], R4 ;  /* 0x0028000441007388 */ /* 0x0203e40000000c00 */
.L_x_9797:
[----:B------:R-:W-:Y:S05]  /*a490*/  BSYNC.RECONVERGENT B3 ;  /* 0x0000000000037941 */ /* 0x000fea0003800200 */
.L_x_9792:
        /* <DEDUP_REMOVED lines=27> */
.L_x_9845:
[----:B------:R4:W-:Y:S02]  /*a650*/  STS.128 [R65+0x5000], RZ ;  /* 0x005000ff41007388 */ /* 0x0009e40000000c00 */
.L_x_9844:
[----:B------:R-:W-:Y:S05]  /*a660*/  BSYNC.RECONVERGENT B0 ;  /* 0x0000000000007941 */ /* 0x000fea0003800200 */
.L_x_9843:
        /* <DEDUP_REMOVED lines=23> */
.L_x_9847:
[----:B------:R-:W-:Y:S05]  /*a7e0*/  BSYNC.RECONVERGENT B0 ;  /* 0x0000000000007941 */ /* 0x000fea0003800200 */
.L_x_9846:
[----:B------:R-:W2:Y:S04]  /*a7f0*/  LD.E.64 R14, desc[UR4][R84.64+0x1c0] ;  /* 0x0001c004540e7980 */ /* 0x000ea8000c101b00 */
[----:B-1-3-5:R-:W3:Y:S01]  /*a800*/  LD.E.64 R4, desc[UR4][R84.64+0x1b8] ;  /* 0x0001b80454047980 */ /* 0x02aee2000c101b00 */
        /* <DEDUP_REMOVED lines=34> */
.L_x_9850:
[----:B------:R2:W-:Y:S01]  /*aa30*/  STS.128 [R65+0x8000], RZ ;  /* 0x008000ff41007388 */ /* 0x0005e20000000c00 */
[----:B------:R-:W-:Y:S05]  /*aa40*/  BRA `(.L_x_9851) ;  /* 0x00000000000c7947 */ /* 0x000fea0003800000 */
.L_x_9849:
[----:B------:R1:W-:Y:S04]  /*aa50*/  STS.128 [R65+0x6000], RZ ;  /* 0x006000ff41007388 */ /* 0x0003e80000000c00 */
[----:B------:R1:W-:Y:S04]  /*aa60*/  STS.128 [R65+0x7000], RZ ;  /* 0x007000ff41007388 */ /* 0x0003e80000000c00 */
[----:B------:R1:W-:Y:S02]  /*aa70*/  STS.128 [R65+0x8000], RZ ;  /* 0x008000ff41007388 */ /* 0x0003e40000000c00 */
.L_x_9851:
[----:B------:R-:W-:Y:S05]  /*aa80*/  BSYNC.RECONVERGENT B0 ;  /* 0x0000000000007941 */ /* 0x000fea0003800200 */
.L_x_9848:
        /* <DEDUP_REMOVED lines=27> */
.L_x_9854:
[----:B------:R1:W-:Y:S02]  /*ac40*/  STS.128 [R65+0x8800], RZ ;  /* 0x008800ff41007388 */ /* 0x0003e40000000c00 */
.L_x_9853:
[----:B------:R-:W-:Y:S05]  /*ac50*/  BSYNC.RECONVERGENT B0 ;  /* 0x0000000000007941 */ /* 0x000fea0003800200 */
.L_x_9852:
[C---:B-1----:R-:W-:Y:S01]  /*ac60*/  IMAD.SHL.U32 R2, R60.reuse, 0x10, RZ ;  /* 0x000000103c027824 */ /* 0x042fe200078e00ff */
[----:B------:R-:W-:Y:S01]  /*ac70*/  SHF.R.U32.HI R129, RZ, 0x1, R60 ;  /* 0x00000001ff817819 */ /* 0x000fe2000001163c */
[C---:B------:R-:W-:Y:S01]  /*ac80*/  IMAD.SHL.U32 R11, R60.reuse, 0x20, RZ ;  /* 0x000000203c0b7824 */ /* 0x040fe200078e00ff */
[C---:B------:R-:W-:Y:S01]  /*ac90*/  LOP3.LUT P6, RZ, R60.reuse, 0x4, RZ, 0xc0, !PT ;  /* 0x000000043cff7812 */ /* 0x040fe200078cc0ff */
[----:B------:R-:W-:Y:S01]  /*aca0*/  IMAD.SHL.U32 R128, R60, 0x4, RZ ;  /* 0x000000043c807824 */ /* 0x000fe200078e00ff */
[----:B------:R-:W-:Y:S01]  /*acb0*/  LOP3.LUT R6, R129, 0x8, RZ, 0xc0, !PT ;  /* 0x0000000881067812 */ /* 0x000fe200078ec0ff */
[----:B------:R-:W0:Y:S01]  /*acc0*/  LDGDEPBAR ;  /* 0x00000000000079af */ /* 0x000e220000000000 */
[C---:B------:R-:W-:Y:S01]  /*acd0*/  LOP3.LUT R130, R2.reuse, 0x3e00, RZ, 0xc0, !PT ;  /* 0x00003e0002827812 */ /* 0x040fe200078ec0ff */
[----:B------:R-:W-:Y:S01]  /*ace0*/  BSSY.RECONVERGENT B1, `(.L_x_9855) ;  /* 0x00000d6000017945 */ /* 0x000fe20003800200 */
[----:B------:R-:W-:Y:S02]  /*acf0*/  LOP3.LUT R2, R2, 0x100, RZ, 0xc0, !PT ;  /* 0x0000010002027812 */ /* 0x000fe400078ec0ff */
        /* <DEDUP_REMOVED lines=111> */
.L_x_9858:
[----:B------:R-:W2:Y:S01]  /*b3f0*/  LD.E R16, desc[UR4][R84.64+0x170] ;  /* 0x0001700454107980 */ /* 0x000ea2000c101900 */
[----:B------:R-:W-:Y:S02]  /*b400*/  IADD3 R7, PT, PT, R88, -0x80, RZ ;  /* 0xffffff8058077810 */ /* 0x000fe40007ffe0ff */
        /* <DEDUP_REMOVED lines=58> */
.L_x_9859:
[----:B------:R-:W-:Y:S05]  /*b7b0*/  BSYNC.RECONVERGENT B0 ;  /* 0x0000000000007941 */ /* 0x000fea0003800200 */
.L_x_9857:
        /* <DEDUP_REMOVED lines=40> */
.L_x_9856:
[----:B------:R-:W-:Y:S05]  /*ba40*/  BSYNC.RECONVERGENT B1 ;  /* 0x0000000000017941 */ /* 0x000fea0003800200 */
.L_x_9855:
[----:B------:R-:W3:Y:S01]  /*ba50*/  LD.E R112, desc[UR4][R84.64+0xdc] ;  /* 0x0000dc0454707980 */ /* 0x000ee2000c101900 */
[----:B------:R-:W2:Y:S01]  /*ba60*/  S2R R131, SR_TID.X ;  /* 0x0000000000837919 */ /* 0x000ea20000002100 */
[----:B------:R-:W-:Y:S01]  /*ba70*/  VIADD R159, R89, 0xffffffff ;  /* 0xffffffff599f7836 */ /* 0x000fe20000000000 */
[----:B--2---:R-:W-:Y:S01]  /*ba80*/  SHF.R.U32.HI R2, RZ, 0x2, R131 ;  /* 0x00000002ff027819 */ /* 0x004fe20000011683 */
[----:B------:R-:W-:-:S03]  /*ba90*/  IMAD.SHL.U32 R3, R131, 0x2, RZ ;  /* 0x0000000283037824 */ /* 0x000fc600078e00ff */
[----:B------:R-:W-:Y:S02]  /*baa0*/  LOP3.LUT R2, R2, 0x7, RZ, 0xc0, !PT ;  /* 0x0000000702027812 */ /* 0x000fe400078ec0ff */
[----:B------:R-:W-:Y:S02]  /*bab0*/  LOP3.LUT R3, R3, 0x6, RZ, 0xc0, !PT ;  /* 0x0000000603037812 */ /* 0x000fe400078ec0ff */
[----:B------:R-:W-:-:S03]  /*bac0*/  LOP3.LUT R6, R2, 0x1f0, R129, 0xf8, !PT ;  /* 0x000001f002067812 */ /* 0x000fc600078ef881 */
[----:B------:R-:W-:Y:S02]  /*bad0*/  IMAD R4, R159, 0x40, R3 ;  /* 0x000000409f047824 */ /* 0x000fe400078e0203 */
[----:B------:R-:W-:Y:S02]  /*bae0*/  IMAD R7, R145, 0x40, R6 ;  /* 0x0000004091077824 */ /* 0x000fe400078e0206 */
[----:B------:R-:W-:-:S03]  /*baf0*/  VIADD R30, R4, 0x1 ;  /* 0x00000001041e7836 */ /* 0x000fc60000000000 */
[----:B------:R-:W-:Y:S01]  /*bb00*/  IADD3 R7, PT, PT, R90, R7, -R146 ;  /* 0x000000075a077210 */ /* 0x000fe20007ffe892 */
[----:B------:R-:W-:-:S04]  /*bb10*/  VIADD R9, R4, 0x8 ;  /* 0x0000000804097836 */ /* 0x000fc80000000000 */
[C---:B------:R-:W-:Y:S02]  /*bb20*/  IMAD.IADD R10, R7.reuse, 0x1, -R30 ;  /* 0x00000001070a7824 */ /* 0x040fe400078e0a1e */
[C---:B------:R-:W-:Y:S02]  /*bb30*/  IMAD.IADD R5, R7.reuse, 0x1, -R9 ;  /* 0x0000000107057824 */ /* 0x040fe400078e0a09 */
[----:B------:R-:W-:Y:S01]  /*bb40*/  VIADD R16, R4, 0x11 ;  /* 0x0000001104107836 */ /* 0x000fe20000000000 */
[----:B------:R-:W-:Y:S02]  /*bb50*/  IABS R10, R10 ;  /* 0x0000000a000a7213 */ /* 0x000fe40000000000 */
[----:B------:R-:W-:Y:S01]  /*bb60*/  IABS R5, R5 ;  /* 0x0000000500057213 */ /* 0x000fe20000000000 */
[----:B------:R-:W-:Y:S01]  /*bb70*/  IMAD.IADD R13, R7, 0x1, -R16 ;  /* 0x00000001070d7824 */ /* 0x000fe200078e0a10 */
[----:B------:R-:W-:Y:S02]  /*bb80*/  I2FP.F32.S32 R10, R10 ;  /* 0x0000000a000a7245 */ /* 0x000fe40000201400 */
[----:B------:R-:W-:-:S02]  /*bb90*/  I2FP.F32.S32 R5, R5 ;  /* 0x0000000500057245 */ /* 0x000fc40000201400 */
[----:B------:R-:W-:Y:S01]  /*bba0*/  IABS R13, R13 ;  /* 0x0000000d000d7213 */ /* 0x000fe20000000000 */
[----:B------:R-:W-:Y:S01]  /*bbb0*/  FFMA.FTZ R57, -R0, R10, R57 ;  /* 0x0000000a00397223 */ /* 0x000fe20000010139 */
[C---:B------:R-:W-:Y:S02]  /*bbc0*/  VIADD R10, R4.reuse, 0x20 ;  /* 0x00000020040a7836 */ /* 0x040fe40000000000 */
[----:B------:R-:W-:Y:S02]  /*bbd0*/  VIADD R14, R4, 0x18 ;  /* 0x00000018040e7836 */ /* 0x000fe40000000000 */
[----:B------:R-:W-:Y:S01]  /*bbe0*/  FFMA.FTZ R52, -R0, R5, R52 ;  /* 0x0000000500347223 */ /* 0x000fe20000010134 */
[----:B------:R-:W-:Y:S01]  /*bbf0*/  I2FP.F32.S32 R13, R13 ;  /* 0x0000000d000d7245 */ /* 0x000fe20000201400 */
[----:B------:R-:W-:Y:S01]  /*bc00*/  IMAD.IADD R5, R7, 0x1, -R10 ;  /* 0x0000000107057824 */ /* 0x000fe200078e0a0a */
[----:B------:R-:W-:Y:S01]  /*bc10*/  ISETP.GE.AND P1, PT, R9, R90, PT ;  /* 0x0000005a0900720c */ /* 0x000fe20003f26270 */
[----:B------:R-:W-:-:S02]  /*bc20*/  IMAD.IADD R9, R7, 0x1, -R14 ;  /* 0x0000000107097824 */ /* 0x000fc400078e0a0e */
[----:B------:R-:W-:Y:S02]  /*bc30*/  VIADD R28, R4, 0x9 ;  /* 0x00000009041c7836 */ /* 0x000fe40000000000 */
[----:B------:R-:W-:Y:S01]  /*bc40*/  FFMA.FTZ R49, -R0, R13, R49 ;  /* 0x0000000d00317223 */ /* 0x000fe20000010131 */
[----:B------:R-:W-:Y:S01]  /*bc50*/  IABS R5, R5 ;  /* 0x0000000500057213 */ /* 0x000fe20000000000 */
[C---:B------:R-:W-:Y:S01]  /*bc60*/  VIADD R13, R7.reuse, 0x8 ;  /* 0x00000008070d7836 */ /* 0x040fe20000000000 */
[----:B------:R-:W-:Y:S01]  /*bc70*/  IABS R9, R9 ;  /* 0x0000000900097213 */ /* 0x000fe20000000000 */
[----:B------:R-:W-:Y:S01]  /*bc80*/  VIADD R20, R4, 0x10 ;  /* 0x0000001004147836 */ /* 0x000fe20000000000 */
[-C--:B------:R-:W-:Y:S01]  /*bc90*/  ISETP.GE.AND P0, PT, R28, R90.reuse, PT ;  /* 0x0000005a1c00720c */ /* 0x080fe20003f06270 */
[--C-:B------:R-:W-:Y:S01]  /*bca0*/  IMAD.IADD R6, R7, 0x1, -R28.reuse ;  /* 0x0000000107067824 */ /* 0x100fe200078e0a1c */
[----:B------:R-:W-:Y:S01]  /*bcb0*/  I2FP.F32.S32 R5, R5 ;  /* 0x0000000500057245 */ /* 0x000fe20000201400 */
[----:B------:R-:W-:Y:S01]  /*bcc0*/  IMAD.IADD R28, R13, 0x1, -R28 ;  /* 0x000000010d1c7824 */ /* 0x000fe200078e0a1c */
[----:B------:R-:W-:Y:S01]  /*bcd0*/  I2FP.F32.S32 R9, R9 ;  /* 0x0000000900097245 */ /* 0x000fe20000201400 */
[--C-:B------:R-:W-:Y:S01]  /*bce0*/  IMAD.IADD R15, R7, 0x1, -R20.reuse ;  /* 0x00000001070f7824 */ /* 0x100fe200078e0a14 */
[----:B------:R-:W-:Y:S01]  /*bcf0*/  ISETP.GE.AND P5, PT, R20, R90, PT ;  /* 0x0000005a1400720c */ /* 0x000fe20003fa6270 */
[----:B------:R-:W-:Y:S01]  /*bd00*/  IMAD.IADD R20, R13, 0x1, -R20 ;  /* 0x000000010d147824 */ /* 0x000fe200078e0a14 */
[----:B------:R-:W-:Y:S01]  /*bd10*/  IABS R6, R6 ;  /* 0x0000000600067213 */ /* 0x000fe20000000000 */
[C---:B------:R-:W-:Y:S01]  /*bd20*/  FFMA.FTZ R24, -R0.reuse, R5, R40 ;  /* 0x0000000500187223 */ /* 0x040fe20000010128 */
[----:B------:R-:W-:Y:S01]  /*bd30*/  IABS R28, R28 ;  /* 0x0000001c001c7213 */ /* 0x000fe20000000000 */
[----:B------:R-:W-:Y:S01]  /*bd40*/  FFMA.FTZ R26, -R0, R9, R44 ;  /* 0x00000009001a7223 */ /* 0x000fe2000001012c */
[----:B------:R-:W-:-:S02]  /*bd50*/  IMAD.IADD R5, R7, 0x1, -R4 ;  /* 0x0000000107057824 */ /* 0x000fc400078e0a04 */
[C---:B------:R-:W-:Y:S01]  /*bd60*/  IMAD.IADD R9, R13.reuse, 0x1, -R4 ;  /* 0x000000010d097824 */ /* 0x040fe200078e0a04 */
[----:B------:R-:W-:Y:S02]  /*bd70*/  I2FP.F32.S32 R6, R6 ;  /* 0x0000000600067245 */ /* 0x000fe40000201400 */
[----:B------:R-:W-:Y:S02]  /*bd80*/  IABS R20, R20 ;  /* 0x0000001400147213 */ /* 0x000fe40000000000 */
[----:B------:R-:W-:Y:S02]  /*bd90*/  I2FP.F32.S32 R28, R28 ;  /* 0x0000001c001c7245 */ /* 0x000fe40000201400 */
[----:B------:R-:W-:Y:S01]  /*bda0*/  ISETP.GE.AND P2, PT, R30, R90, PT ;  /* 0x0000005a1e00720c */ /* 0x000fe20003f46270 */
[C---:B------:R-:W-:Y:S01]  /*bdb0*/  IMAD.IADD R30, R13.reuse, 0x1, -R30 ;  /* 0x000000010d1e7824 */ /* 0x040fe200078e0a1e */
[----:B------:R-:W-:Y:S02]  /*bdc0*/  IABS R5, R5 ;  /* 0x0000000500057213 */ /* 0x000fe40000000000 */
[----:B------:R-:W-:Y:S01]  /*bdd0*/  IABS R9, R9 ;  /* 0x0000000900097213 */ /* 0x000fe20000000000 */
[C---:B------:R-:W-:Y:S01]  /*bde0*/  FFMA.FTZ R53, -R0.reuse, R6, R53 ;  /* 0x0000000600357223 */ /* 0x040fe20000010135 */
[----:B------:R-:W-:Y:S01]  /*bdf0*/  I2FP.F32.S32 R17, R20 ;  /* 0x0000001400117245 */ /* 0x000fe20000201400 */
[----:B------:R-:W-:Y:S01]  /*be00*/  FFMA.FTZ R44, -R0, R28, R55 ;  /* 0x0000001c002c7223 */ /* 0x000fe20000010137 */
[C---:B------:R-:W-:Y:S01]  /*be10*/  IMAD.IADD R21, R13.reuse, 0x1, -R14 ;  /* 0x000000010d157824 */ /* 0x040fe200078e0a0e */
[----:B------:R-:W-:Y:S01]  /*be20*/  I2FP.F32.S32 R5, R5 ;  /* 0x0000000500057245 */ /* 0x000fe20000201400 */
[----:B------:R-:W-:Y:S01]  /*be30*/  VIADD R6, R4, 0x21 ;  /* 0x0000002104067836 */ /* 0x000fe20000000000 */
[----:B------:R-:W-:Y:S01]  /*be40*/  I2FP.F32.S32 R9, R9 ;  /* 0x0000000900097245 */ /* 0x000fe20000201400 */
[----:B------:R-:W-:Y:S01]  /*be50*/  FFMA.FTZ R17, -R0, R17, R50 ;  /* 0x0000001100117223 */ /* 0x000fe20000010132 */
[----:B------:R-:W-:Y:S01]  /*be60*/  IABS R30, R30 ;  /* 0x0000001e001e7213 */ /* 0x000fe20000000000 */
[----:B------:R-:W-:Y:S01]  /*be70*/  IMAD.IADD R19, R13, 0x1, -R10 ;  /* 0x000000010d137824 */ /* 0x000fe200078e0a0a */
[----:B------:R-:W-:Y:S01]  /*be80*/  FSEL R50, R53, -INF , !P0 ;  /* 0xff80000035327808 */ /* 0x000fe20004000000 */
[----:B------:R-:W-:Y:S01]  /*be90*/  IMAD.IADD R22, R7, 0x1, -R6 ;  /* 0x0000000107167824 */ /* 0x000fe200078e0a06 */
[----:B------:R-:W-:Y:S01]  /*bea0*/  FSEL R44, R44, -INF , !P0 ;  /* 0xff8000002c2c7808 */ /* 0x000fe20004000000 */
[C---:B------:R-:W-:Y:S01]  /*beb0*/  FFMA.FTZ R56, -R0.reuse, R5, R56 ;  /* 0x0000000500387223 */ /* 0x040fe20000010138 */
[----:B------:R-:W-:Y:S01]  /*bec0*/  IABS R21, R21 ;  /* 0x0000001500157213 */ /* 0x000fe20000000000 */
[----:B------:R-:W-:Y:S01]  /*bed0*/  FFMA.FTZ R40, -R0, R5, R54 ;  /* 0x0000000500287223 */ /* 0x000fe20000010136 */
[----:B------:R-:W-:Y:S01]  /*bee0*/  ISETP.GE.AND P0, PT, R6, R90, PT ;  /* 0x0000005a0600720c */ /* 0x000fe20003f06270 */
[----:B------:R-:W-:Y:S01]  /*bef0*/  FFMA.FTZ R5, -R0, R9, R58 ;  /* 0x0000000900057223 */ /* 0x000fe2000001013a */
[----:B------:R-:W-:Y:S01]  /*bf00*/  IABS R15, R15 ;  /* 0x0000000f000f7213 */ /* 0x000fe20000000000 */
[----:B------:R-:W-:Y:S01]  /*bf10*/  IMAD.IADD R6, R13, 0x1, -R6 ;  /* 0x000000010d067824 */ /* 0x000fe200078e0a06 */
[----:B------:R-:W-:-:S02]  /*bf20*/  I2FP.F32.S32 R30, R30 ;  /* 0x0000001e001e7245 */ /* 0x000fc40000201400 */
[C---:B------:R-:W-:Y:S02]  /*bf30*/  ISETP.GE.AND P3, PT, R4.reuse, R90, PT ;  /* 0x0000005a0400720c */ /* 0x040fe40003f66270 */
[----:B------:R-:W-:Y:S02]  /*bf40*/  IABS R19, R19 ;  /* 0x0000001300137213 */ /* 0x000fe40000000000 */
[----:B------:R-:W-:Y:S01]  /*bf50*/  I2FP.F32.S32 R21, R21 ;  /* 0x0000001500157245 */ /* 0x000fe20000201400 */
[----:B------:R-:W-:Y:S01]  /*bf60*/  VIADD R12, R4, 0x19 ;  /* 0x00000019040c7836 */ /* 0x000fe20000000000 */
[----:B------:R-:W-:Y:S01]  /*bf70*/  I2FP.F32.S32 R15, R15 ;  /* 0x0000000f000f7245 */ /* 0x000fe20000201400 */
[----:B------:R-:W-:Y:S01]  /*bf80*/  FFMA.FTZ R30, -R0, R30, R59 ;  /* 0x0000001e001e7223 */ /* 0x000fe2000001013b */
[----:B------:R-:W-:Y:S01]  /*bf90*/  FSEL R9, R56, -INF , !P3 ;  /* 0xff80000038097808 */ /* 0x000fe20005800000 */
[----:B------:R-:W-:Y:S01]  /*bfa0*/  VIADD R28, R4, 0x31 ;  /* 0x00000031041c7836 */ /* 0x000fe20000000000 */
[----:B------:R-:W-:-:S02]  /*bfb0*/  FSEL R5, R5, -INF , !P3 ;  /* 0xff80000005057808 */ /* 0x000fc40005800000 */
[----:B------:R-:W-:Y:S02]  /*bfc0*/  IABS R6, R6 ;  /* 0x0000000600067213 */ /* 0x000fe40000000000 */
[-C--:B------:R-:W-:Y:S01]  /*bfd0*/  ISETP.GE.AND P3, PT, R14, R90.reuse, PT ;  /* 0x0000005a0e00720c */ /* 0x080fe20003f66270 */
[----:B------:R-:W-:Y:S01]  /*bfe0*/  FFMA.FTZ R14, -R0, R21, R46 ;  /* 0x00000015000e7223 */ /* 0x000fe2000001012e */
[----:B------:R-:W-:Y:S01]  /*bff0*/  I2FP.F32.S32 R19, R19 ;  /* 0x0000001300137245 */ /* 0x000fe20000201400 */
[----:B------:R-:W-:Y:S01]  /*c000*/  VIADD R46, R4, 0x28 ;  /* 0x00000028042e7836 */ /* 0x000fe20000000000 */
[----:B------:R-:W-:Y:S02]  /*c010*/  FSEL R52, R52, -INF , !P1 ;  /* 0xff80000034347808 */ /* 0x000fe40004800000 */
[----:B------:R-:W-:Y:S01]  /*c020*/  FSEL R40, R40, -INF , !P1 ;  /* 0xff80000028287808 */ /* 0x000fe20004800000 */
[----:B------:R-:W-:Y:S01]  /*c030*/  FFMA.FTZ R15, -R0, R15, R48 ;  /* 0x0000000f000f7223 */ /* 0x000fe20000010130 */
[----:B------:R-:W-:Y:S01]  /*c040*/  ISETP.GE.AND P1, PT, R10, R90, PT ;  /* 0x0000005a0a00720c */ /* 0x000fe20003f26270 */
[----:B------:R-:W-:Y:S01]  /*c050*/  IMAD.IADD R18, R7, 0x1, -R12 ;  /* 0x0000000107127824 */ /* 0x000fe200078e0a0c */
[----:B------:R-:W-:-:S02]  /*c060*/  I2FP.F32.S32 R6, R6 ;  /* 0x0000000600067245 */ /* 0x000fc40000201400 */
[----:B------:R-:W-:Y:S01]  /*c070*/  FSEL R10, R17, -INF , !P5 ;  /* 0xff800000110a7808 */ /* 0x000fe20006800000 */
[----:B------:R-:W-:Y:S01]  /*c080*/  IMAD.IADD R17, R7, 0x1, -R28 ;  /* 0x0000000107117824 */ /* 0x000fe200078e0a1c */
[----:B------:R-:W-:Y:S01]  /*c090*/  FSEL R54, R57, -INF , !P2 ;  /* 0xff80000039367808 */ /* 0x000fe20005000000 */
[----:B------:R-:W-:Y:S01]  /*c0a0*/  FFMA.FTZ R116, -R0, R19, R42 ;  /* 0x0000001300747223 */ /* 0x000fe2000001012a */
[----:B------:R-:W-:Y:S01]  /*c0b0*/  FSEL R48, R30, -INF , !P2 ;  /* 0xff8000001e307808 */ /* 0x000fe20005000000 */
[----:B------:R-:W-:Y:S01]  /*c0c0*/  VIADD R42, R4, 0x29 ;  /* 0x00000029042a7836 */ /* 0x000fe20000000000 */
[-C--:B------:R-:W-:Y:S01]  /*c0d0*/  ISETP.GE.AND P4, PT, R16, R90.reuse, PT ;  /* 0x0000005a1000720c */ /* 0x080fe20003f86270 */
[C---:B------:R-:W-:Y:S01]  /*c0e0*/  IMAD.IADD R16, R13.reuse, 0x1, -R16 ;  /* 0x000000010d107824 */ /* 0x040fe200078e0a10 */
[----:B------:R-:W-:Y:S01]  /*c0f0*/  ISETP.GE.AND P2, PT, R12, R90, PT ;  /* 0x0000005a0c00720c */ /* 0x000fe20003f46270 */
[----:B------:R-:W-:Y:S02]  /*c100*/  IMAD.IADD R12, R13, 0x1, -R12 ;  /* 0x000000010d0c7824 */ /* 0x000fe400078e0a0c */
[----:B------:R-:W-:-:S02]  /*c110*/  VIADD R30, R4, 0x30 ;  /* 0x00000030041e7836 */ /* 0x000fc40000000000 */
[C---:B------:R-:W-:Y:S02]  /*c120*/  VIADD R20, R4.reuse, 0x38 ;  /* 0x0000003804147836 */ /* 0x040fe40000000000 */
[----:B------:R-:W-:Y:S02]  /*c130*/  VIADD R56, R4, 0x39 ;  /* 0x0000003904387836 */ /* 0x000fe40000000000 */
[----:B------:R-:W-:Y:S01]  /*c140*/  IMAD.IADD R23, R7, 0x1, -R46 ;  /* 0x0000000107177824 */ /* 0x000fe200078e0a2e */
[----:B------:R-:W-:Y:S01]  /*c150*/  IABS R18, R18 ;  /* 0x0000001200127213 */ /* 0x000fe20000000000 */
[----:B------:R-:W-:Y:S01]  /*c160*/  FFMA.FTZ R43, -R0, R6, R43 ;  /* 0x00000006002b7223 */ /* 0x000fe2000001012b */
[----:B------:R-:W-:Y:S01]  /*c170*/  FSEL R6, R15, -INF , !P5 ;  /* 0xff8000000f067808 */ /* 0x000fe20006800000 */
[C---:B------:R-:W-:Y:S01]  /*c180*/  IMAD.IADD R21, R7.reuse, 0x1, -R42 ;  /* 0x0000000107157824 */ /* 0x040fe200078e0a2a */
[----:B------:R-:W-:Y:S01]  /*c190*/  IABS R17, R17 ;  /* 0x0000001100117213 */ /* 0x000fe20000000000 */
[C---:B------:R-:W-:Y:S01]  /*c1a0*/  IMAD.IADD R19, R7.reuse, 0x1, -R30 ;  /* 0x0000000107137824 */ /* 0x040fe200078e0a1e */
[----:B------:R-:W-:Y:S01]  /*c1b0*/  IABS R16, R16 ;  /* 0x0000001000107213 */ /* 0x000fe20000000000 */
[C---:B------:R-:W-:Y:S01]  /*c1c0*/  IMAD.IADD R15, R7.reuse, 0x1, -R20 ;  /* 0x00000001070f7824 */ /* 0x040fe200078e0a14 */
[----:B------:R-:W-:Y:S01]  /*c1d0*/  IABS R12, R12 ;  /* 0x0000000c000c7213 */ /* 0x000fe20000000000 */
[----:B------:R-:W-:Y:S01]  /*c1e0*/  IMAD.IADD R25, R7, 0x1, -R56 ;  /* 0x0000000107197824 */ /* 0x000fe200078e0a38 */
[----:B------:R-:W-:-:S02]  /*c1f0*/  FSEL R24, R24, -INF , !P1 ;  /* 0xff80000018187808 */ /* 0x000fc40004800000 */
[----:B------:R-:W-:Y:S02]  /*c200*/  FSEL R116, R116, -INF , !P1 ;  /* 0xff80000074747808 */ /* 0x000fe40004800000 */
[----:B------:R-:W-:Y:S01]  /*c210*/  IABS R7, R23 ;  /* 0x0000001700077213 */ /* 0x000fe20000000000 */
[----:B------:R-:W-:Y:S01]  /*c220*/  IMAD.IADD R23, R13, 0x1, -R20 ;  /* 0x000000010d177824 */ /* 0x000fe200078e0a14 */
[----:B------:R-:W-:Y:S02]  /*c230*/  IABS R22, R22 ;  /* 0x0000001600167213 */ /* 0x000fe40000000000 */
[----:B------:R-:W-:Y:S02]  /*c240*/  I2FP.F32.S32 R18, R18 ;  /* 0x0000001200127245 */ /* 0x000fe40000201400 */
[----:B------:R-:W-:Y:S02]  /*c250*/  ISETP.GE.AND P1, PT, R20, R90, PT ;  /* 0x0000005a1400720c */ /* 0x000fe40003f26270 */
[----:B------:R-:W-:-:S02]  /*c260*/  I2FP.F32.S32 R20, R17 ;  /* 0x0000001100147245 */ /* 0x000fc40000201400 */
[----:B------:R-:W-:Y:S02]  /*c270*/  FMNMX3.FTZ R17, R9, R54, R52, !PT ;  /* 0x0000003609117276 */ /* 0x000fe40007810034 */
[----:B------:R-:W-:Y:S02]  /*c280*/  I2FP.F32.S32 R16, R16 ;  /* 0x0000001000107245 */ /* 0x000fe40000201400 */
[----:B------:R-:W-:Y:S01]  /*c290*/  I2FP.F32.S32 R12, R12 ;  /* 0x0000000c000c7245 */ /* 0x000fe20000201400 */
[----:B------:R-:W-:Y:S01]  /*c2a0*/  FFMA.FTZ R18, -R0, R18, R45 ;  /* 0x0000001200127223 */ /* 0x000fe2000001012d */
[----:B------:R-:W-:Y:S02]  /*c2b0*/  I2FP.F32.S32 R22, R22 ;  /* 0x0000001600167245 */ /* 0x000fe40000201400 */
[----:B------:R-:W-:Y:S02]  /*c2c0*/  IABS R21, R21 ;  /* 0x0000001500157213 */ /* 0x000fe40000000000 */
[----:B------:R-:W-:-:S02]  /*c2d0*/  IABS R19, R19 ;  /* 0x0000001300137213 */ /* 0x000fc40000000000 */
[----:B------:R-:W-:Y:S02]  /*c2e0*/  I2FP.F32.S32 R7, R7 ;  /* 0x0000000700077245 */ /* 0x000fe40000201400 */
[----:B------:R-:W-:Y:S02]  /*c2f0*/  FSEL R4, R49, -INF , !P4 ;  /* 0xff80000031047808 */ /* 0x000fe40006000000 */
[----:B------:R-:W-:Y:S02]  /*c300*/  FSEL R26, R26, -INF , !P3 ;  /* 0xff8000001a1a7808 */ /* 0x000fe40005800000 */
[----:B------:R-:W-:Y:S01]  /*c310*/  FMNMX3.FTZ R17, R17, R50, R6, !PT ;  /* 0x0000003211117276 */ /* 0x000fe20007810006 */
[C---:B------:R-:W-:Y:S01]  /*c320*/  FFMA.FTZ R16, -R0.reuse, R16, R51 ;  /* 0x0000001000107223 */ /* 0x040fe20000010133 */
[----:B------:R-:W-:Y:S01]  /*c330*/  IABS R15, R15 ;  /* 0x0000000f000f7213 */ /* 0x000fe20000000000 */
[C---:B------:R-:W-:Y:S01]  /*c340*/  FFMA.FTZ R12, -R0.reuse, R12, R47 ;  /* 0x0000000c000c7223 */ /* 0x040fe2000001012f */
[----:B------:R-:W-:Y:S01]  /*c350*/  I2FP.F32.S32 R21, R21 ;  /* 0x0000001500157245 */ /* 0x000fe20000201400 */
[C---:B------:R-:W-:Y:S01]  /*c360*/  FFMA.FTZ R22, -R0.reuse, R22, R41 ;  /* 0x0000001600167223 */ /* 0x040fe20000010129 */
[----:B------:R-:W-:Y:S01]  /*c370*/  I2FP.F32.S32 R19, R19 ;  /* 0x0000001300137245 */ /* 0x000fe20000201400 */
[----:B------:R-:W-:Y:S01]  /*c380*/  FFMA.FTZ R7, -R0, R7, R36 ;  /* 0x0000000700077223 */ /* 0x000fe20000010124 */
[----:B------:R-:W-:-:S02]  /*c390*/  ISETP.GE.AND P5, PT, R46, R90, PT ;  /* 0x0000005a2e00720c */ /* 0x000fc40003fa6270 */
[----:B------:R-:W-:Y:S02]  /*c3a0*/  FSEL R14, R14, -INF , !P3 ;  /* 0xff8000000e0e7808 */ /* 0x000fe40005800000 */
[----:B------:R-:W-:Y:S02]  /*c3b0*/  FSEL R18, R18, -INF , !P2 ;  /* 0xff80000012127808 */ /* 0x000fe40005000000 */
[----:B------:R-:W-:Y:S02]  /*c3c0*/  FMNMX3.FTZ R17, R17, R4, R26, !PT ;  /* 0x0000000411117276 */ /* 0x000fe4000781001a */
[----:B------:R-:W-:Y:S01]  /*c3d0*/  ISETP.GE.AND P3, PT, R30, R90, PT ;  /* 0x0000005a1e00720c */ /* 0x000fe20003f66270 */
[----:B------:R-:W-:Y:S01]  /*c3e0*/  IMAD.IADD R30, R13, 0x1, -R30 ;  /* 0x000000010d1e7824 */ /* 0x000fe200078e0a1e */
[----:B------:R-:W-:Y:S02]  /*c3f0*/  I2FP.F32.S32 R15, R15 ;  /* 0x0000000f000f7245 */ /* 0x000fe40000201400 */
[----:B------:R-:W-:Y:S01]  /*c400*/  IABS R25, R25 ;  /* 0x0000001900197213 */ /* 0x000fe20000000000 */
[----:B------:R-:W-:Y:S01]  /*c410*/  FFMA.FTZ R21, -R0, R21, R37 ;  /* 0x0000001500157223 */ /* 0x000fe20000010125 */
[----:B------:R-:W-:Y:S01]  /*c420*/  FSEL R16, R16, -INF , !P4 ;  /* 0xff80000010107808 */ /* 0x000fe20006000000 */
[----:B------:R-:W-:Y:S01]  /*c430*/  FFMA.FTZ R19, -R0, R19, R32 ;  /* 0x0000001300137223 */ /* 0x000fe20000010120 */
[----:B------:R-:W-:Y:S01]  /*c440*/  FSEL R12, R12, -INF , !P2 ;  /* 0xff8000000c0c7808 */ /* 0x000fe20005000000 */
[----:B------:R-:W-:Y:S01]  /*c450*/  FFMA.FTZ R33, -R0, R20, R33 ;  /* 0x0000001400217223 */ /* 0x000fe20000010121 */
[----:B------:R-:W-:-:S02]  /*c460*/  ISETP.GE.AND P4, PT, R42, R90, PT ;  /* 0x0000005a2a00720c */ /* 0x000fc40003f86270 */
[----:B------:R-:W-:Y:S01]  /*c470*/  ISETP.GE.AND P2, PT, R28, R90, PT ;  /* 0x0000005a1c00720c */ /* 0x000fe20003f46270 */
[----:B------:R-:W-:Y:S01]  /*c480*/  IMAD.IADD R28, R13, 0x1, -R28 ;  /* 0x000000010d1c7824 */ /* 0x000fe200078e0a1c */
[----:B------:R-:W-:Y:S02]  /*c490*/  FSEL R22, R22, -INF , !P0 ;  /* 0xff80000016167808 */ /* 0x000fe40004000000 */
[----:B------:R-:W-:Y:S02]  /*c4a0*/  FSEL R20, R7, -INF , !P5 ;  /* 0xff80000007147808 */ /* 0x000fe40006800000 */
[----:B------:R-:W-:Y:S01]  /*c4b0*/  FMNMX3.FTZ R17, R17, R18, R24, !PT ;  /* 0x0000001211117276 */ /* 0x000fe20007810018 */
[----:B------:R-:W-:Y:S01]  /*c4c0*/  FFMA.FTZ R15, -R0, R15, R96 ;  /* 0x0000000f000f7223 */ /* 0x000fe20000010160 */
[----:B------:R-:W-:Y:S02]  /*c4d0*/  I2FP.F32.S32 R25, R25 ;  /* 0x0000001900197245 */ /* 0x000fe40000201400 */
[----:B------:R-:W-:-:S02]  /*c4e0*/  IABS R30, R30 ;  /* 0x0000001e001e7213 */ /* 0x000fc40000000000 */
[----:B------:R-:W-:Y:S02]  /*c4f0*/  FSEL R132, R21, -INF , !P4 ;  /* 0xff80000015847808 */ /* 0x000fe40006000000 */
[----:B------:R-:W-:Y:S02]  /*c500*/  FSEL R126, R19, -INF , !P3 ;  /* 0xff800000137e7808 */ /* 0x000fe40005800000 */
[----:B------:R-:W-:Y:S01]  /*c510*/  FMNMX3.FTZ R17, R17, R22, R20, !PT ;  /* 0x0000001611117276 */ /* 0x000fe20007810014 */
[----:B------:R-:W-:Y:S02]  /*c520*/  IMAD.IADD R46, R13, 0x1, -R46 ;  /* 0x000000010d2e7824 */ /* 0x000fe400078e0a2e */
[----:B------:R-:W-:Y:S01]  /*c530*/  FFMA.FTZ R97, -R0, R25, R97 ;  /* 0x0000001900617223 */ /* 0x000fe20000010161 */
[----:B------:R-:W-:Y:S02]  /*c540*/  IABS R7, R28 ;  /* 0x0000001c00077213 */ /* 0x000fe40000000000 */
[----:B------:R-:W-:-:S02]  /*c550*/  I2FP.F32.S32 R25, R30 ;  /* 0x0000001e00197245 */ /* 0x000fc40000201400 */
[----:B------:R-:W-:Y:S02]  /*c560*/  FSEL R28, R15, -INF , !P1 ;  /* 0xff8000000f1c7808 */ /* 0x000fe40004800000 */
[----:B------:R-:W-:Y:S02]  /*c570*/  FSEL R30, R33, -INF , !P2 ;  /* 0xff800000211e7808 */ /* 0x000fe40005000000 */
[----:B------:R-:W-:Y:S01]  /*c580*/  FMNMX3.FTZ R15, R17, R132, R126, !PT ;  /* 0x00000084110f7276 */ /* 0x000fe2000781007e */
[----:B------:R-:W-:Y:S01]  /*c590*/  IMAD.IADD R42, R13, 0x1, -R42 ;  /* 0x000000010d2a7824 */ /* 0x000fe200078e0a2a */
[----:B------:R-:W-:Y:S02]  /*c5a0*/  IABS R46, R46 ;  /* 0x0000002e002e7213 */ /* 0x000fe40000000000 */
[----:B------:R-:W-:Y:S02]  /*c5b0*/  FMNMX3.FTZ R36, R15, R30, R28, !PT ;  /* 0x0000001e0f247276 */ /* 0x000fe4000781001c */
[----:B------:R-:W-:-:S02]  /*c5c0*/  FMNMX3.FTZ R15, R5, R48, R40, !PT ;  /* 0x00000030050f7276 */ /* 0x000fc40007810028 */
[----:B------:R-:W-:Y:S02]  /*c5d0*/  IABS R42, R42 ;  /* 0x0000002a002a7213 */ /* 0x000fe40000000000 */
[----:B------:R-:W-:Y:S01]  /*c5e0*/  I2FP.F32.S32 R27, R46 ;  /* 0x0000002e001b7245 */ /* 0x000fe20000201400 */
[----:B------:R-:W-:Y:S01]  /*c5f0*/  IMAD.IADD R13, R13, 0x1, -R56 ;  /* 0x000000010d0d7824 */ /* 0x000fe200078e0a38 */
[----:B------:R-:W-:Y:S02]  /*c600*/  FMNMX3.FTZ R15, R15, R44, R10, !PT ;  /* 0x0000002c0f0f7276 */ /* 0x000fe4000781000a */
[----:B------:R-:W-:Y:S01]  /*c610*/  I2FP.F32.S32 R32, R42 ;  /* 0x0000002a00207245 */ /* 0x000fe20000201400 */
[----:B------:R-:W-:Y:S01]  /*c620*/  FFMA.FTZ R38, -R0, R27, R38 ;  /* 0x0000001b00267223 */ /* 0x000fe20000010126 */
[----:B------:R-:W-:Y:S02]  /*c630*/  IABS R17, R23 ;  /* 0x0000001700117213 */ /* 0x000fe40000000000 */
[----:B------:R-:W-:-:S02]  /*c640*/  FMNMX3.FTZ R15, R15, R16, R14, !PT ;  /* 0x000000100f0f7276 */ /* 0x000fc4000781000e */
[----:B------:R-:W-:Y:S01]  /*c650*/  IABS R13, R13 ;  /* 0x0000000d000d7213 */ /* 0x000fe20000000000 */
[C---:B------:R-:W-:Y:S01]  /*c660*/  FFMA.FTZ R32, -R0.reuse, R32, R39 ;  /* 0x0000002000207223 */ /* 0x040fe20000010127 */
[----:B------:R-:W-:Y:S01]  /*c670*/  I2FP.F32.S32 R19, R7 ;  /* 0x0000000700137245 */ /* 0x000fe20000201400 */
[----:B------:R-:W-:Y:S01]  /*c680*/  FFMA.FTZ R25, -R0, R25, R34 ;  /* 0x0000001900197223 */ /* 0x000fe20000010122 */
[----:B------:R-:W-:Y:S02]  /*c690*/  I2FP.F32.S32 R17, R17 ;  /* 0x0000001100117245 */ /* 0x000fe40000201400 */
[----:B------:R-:W-:Y:S02]  /*c6a0*/  FSEL R114, R43, -INF , !P0 ;  /* 0xff8000002b727808 */ /* 0x000fe40004000000 */
[----:B------:R-:W-:Y:S02]  /*c6b0*/  FSEL R34, R38, -INF , !P5 ;  /* 0xff80000026227808 */ /* 0x000fe40006800000 */
[----:B------:R-:W-:-:S02]  /*c6c0*/  FMNMX3.FTZ R15, R15, R12, R116, !PT ;  /* 0x0000000c0f0f7276 */ /* 0x000fc40007810074 */
[----:B------:R-:W-:Y:S01]  /*c6d0*/  I2FP.F32.S32 R13, R13 ;  /* 0x0000000d000d7245 */ /* 0x000fe20000201400 */
[----:B------:R-:W-:Y:S01]  /*c6e0*/  FFMA.FTZ R35, -R0, R19, R35 ;  /* 0x0000001300237223 */ /* 0x000fe20000010123 */
[----:B------:R-:W-:Y:S01]  /*c6f0*/  ISETP.GE.AND P0, PT, R56, R90, PT ;  /* 0x0000005a3800720c */ /* 0x000fe20003f06270 */
[----:B------:R-:W-:Y:S01]  /*c700*/  FFMA.FTZ R17, -R0, R17, R98 ;  /* 0x0000001100117223 */ /* 0x000fe20000010162 */
[----:B------:R-:W-:Y:S02]  /*c710*/  FSEL R32, R32, -INF , !P4 ;  /* 0xff80000020207808 */ /* 0x000fe40006000000 */
[----:B------:R-:W-:Y:S02]  /*c720*/  FSEL R124, R25, -INF , !P3 ;  /* 0xff800000197c7808 */ /* 0x000fe40005800000 */
[----:B------:R-:W-:Y:S01]  /*c730*/  FMNMX3.FTZ R15, R15, R114, R34, !PT ;  /* 0x000000720f0f7276 */ /* 0x000fe20007810022 */
[----:B------:R-:W-:Y:S01]  /*c740*/  FFMA.FTZ R13, -R0, R13, R99 ;  /* 0x0000000d000d7223 */ /* 0x000fe20000010163 */
[----:B------:R-:W-:-:S02]  /*c750*/  FSEL R121, R97, -INF , !P0 ;  /* 0xff80000061797808 */ /* 0x000fc40004000000 */
[----:B------:R-:W-:Y:S02]  /*c760*/  FSEL R122, R35, -INF , !P2 ;  /* 0xff800000237a7808 */ /* 0x000fe40005000000 */
        /* <DEDUP_REMOVED lines=23> */
[----:B------:R-:W-:-:S04]  /*c8e0*/  LEA R119, R119, UR6, 0x1 ;  /* 0x0000000677777c11 */ /* 0x000fc8000f8e08ff */
        /* <DEDUP_REMOVED lines=11> */
[-CC-:B------:R-:W-:Y:S01]  /*c9a0*/  FFMA.FTZ R102, R40, R112.reuse, -R117.reuse ;  /* 0x0000007028667223 */ /* 0x180fe20000010875 */
[-C--:B------:R-:W-:Y:S01]  /*c9b0*/  FFMA.FTZ R101, R44, R112.reuse, -R117 ;  /* 0x000000702c657223 */ /* 0x080fe20000010875 */
[----:B------:R-:W2:Y:S01]  /*c9c0*/  LDSM.16.MT88.4 R40, [R107] ;  /* 0x000000006b28783b */ /* 0x000ea20000004200 */
[-CC-:B------:R-:W-:Y:S01]  /*c9d0*/  FFMA.FTZ R96, R6, R112.reuse, -R123.reuse ;  /* 0x0000007006607223 */ /* 0x180fe2000001087b */
[-C--:B------:R-:W-:Y:S02]  /*c9e0*/  FFMA.FTZ R95, R4, R112.reuse, -R123 ;  /* 0x00000070045f7223 */ /* 0x080fe4000001087b */
[----:B------:R-:W3:Y:S04]  /*c9f0*/  LDSM.16.MT88.4 R48, [R119+0x7000] ;  /* 0x007000007730783b */ /* 0x000ee80000004200 */
[----:B------:R-:W4:Y:S04]  /*ca00*/  LDSM.16.MT88.4 R56, [R107+0x1000] ;  /* 0x001000006b38783b */ /* 0x000f280000004200 */
[----:B------:R-:W5:Y:S04]  /*ca10*/  LDSM.16.MT88.4 R60, [R119+0x8000] ;  /* 0x00800000773c783b */ /* 0x000f680000004200 */
[----:B------:R-:W5:Y:S01]  /*ca20*/  LDSM.16.MT88.4 R4, [R107+0x2000] ;  /* 0x002000006b04783b */ /* 0x000f620000004200 */
[----:B------:R-:W-:Y:S01]  /*ca30*/  MUFU.EX2 R104, R104 ;  /* 0x0000006800687308 */ /* 0x000fe20000000800 */
[----:B------:R-:W-:-:S02]  /*ca40*/  FFMA.FTZ R94, R10, R112, -R117 ;  /* 0x000000700a5e7223 */ /* 0x000fc40000010875 */
[----:B------:R-:W5:Y:S05]  /*ca50*/  LDSM.16.MT88.4 R8, [R119+0x6400] ;  /* 0x006400007708783b */ /* 0x000f6a0000004200 */
[----:B------:R-:W1:Y:S08]  /*ca60*/  MUFU.EX2 R103, R103 ;  /* 0x0000006700677308 */ /* 0x000e700000000800 */
[----:B------:R-:W-:Y:S08]  /*ca70*/  MUFU.EX2 R98, R98 ;  /* 0x0000006200627308 */ /* 0x000ff00000000800 */
[----:B------:R-:W2:Y:S08]  /*ca80*/  MUFU.EX2 R97, R97 ;  /* 0x0000006100617308 */ /* 0x000eb00000000800 */
[----:B------:R-:W-:Y:S08]  /*ca90*/  MUFU.EX2 R106, R106 ;  /* 0x0000006a006a7308 */ /* 0x000ff00000000800 */
[----:B------:R-:W3:Y:S08]  /*caa0*/  MUFU.EX2 R105, R105 ;  /* 0x0000006900697308 */ /* 0x000ef00000000800 */
[----:B------:R-:W-:Y:S08]  /*cab0*/  MUFU.EX2 R102, R102 ;  /* 0x0000006600667308 */ /* 0x000ff00000000800 */
[----:B------:R-:W4:Y:S01]  /*cac0*/  MUFU.EX2 R101, R101 ;  /* 0x0000006500657308 */ /* 0x000f220000000800 */
[-CC-:B------:R-:W-:Y:S01]  /*cad0*/  FFMA.FTZ R92, R26, R112.reuse, -R123.reuse ;  /* 0x000000701a5c7223 */ /* 0x180fe2000001087b */
[-C--:B------:R-:W-:Y:S01]  /*cae0*/  FFMA.FTZ R91, R18, R112.reuse, -R123 ;  /* 0x00000070125b7223 */ /* 0x080fe2000001087b */
[-CC-:B------:R-:W-:Y:S01]  /*caf0*/  FFMA.FTZ R99, R16, R112.reuse, -R117.reuse ;  /* 0x0000007010637223 */ /* 0x180fe20000010875 */
[-CC-:B------:R-:W-:Y:S01]  /*cb00*/  FFMA.FTZ R93, R14, R112.reuse, -R117.reuse ;  /* 0x000000700e5d7223 */ /* 0x180fe20000010875 */
[----:B------:R-:W-:Y:S01]  /*cb10*/  FFMA.FTZ R100, R12, R112, -R117 ;  /* 0x000000700c647223 */ /* 0x000fe20000010875 */
[----:B-1----:R-:W-:Y:S01]  /*cb20*/  F2FP.BF16.F32.PACK_AB R68, R103, R104 ;  /* 0x000000686744723e */ /* 0x002fe200000010ff */
[----:B------:R-:W1:Y:S01]  /*cb30*/  LDSM.16.MT88.4 R12, [R119+0x7400] ;  /* 0x00740000770c783b */ /* 0x000e620000004200 */
[----:B--2---:R-:W-:-:S02]  /*cb40*/  F2FP.BF16.F32.PACK_AB R70, R97, R98 ;  /* 0x000000626146723e */ /* 0x004fc400000010ff */
[----:B---3--:R-:W-:Y:S01]  /*cb50*/  F2FP.BF16.F32.PACK_AB R69, R105, R106 ;  /* 0x0000006a6945723e */ /* 0x008fe200000010ff */
[----:B------:R-:W-:Y:S01]  /*cb60*/  MUFU.EX2 R96, R96 ;  /* 0x0000006000607308 */ /* 0x000fe20000000800 */
[----:B------:R-:W2:Y:S01]  /*cb70*/  LDSM.16.MT88.4 R16, [R107+0x400] ;  /* 0x000400006b10783b */ /* 0x000ea20000004200 */
[----:B----4-:R-:W-:-:S06]  /*cb80*/  F2FP.BF16.F32.PACK_AB R71, R101, R102 ;  /* 0x000000666547723e */ /* 0x010fcc00000010ff */
[----:B------:R-:W3:Y:S01]  /*cb90*/  MUFU.EX2 R95, R95 ;  /* 0x0000005f005f7308 */ /* 0x000ee20000000800 */
[C---:B------:R-:W-:Y:S07]  /*cba0*/  HMMA.16816.F32.BF16 R80, R68.reuse, R76, RZ ;  /* 0x0000004c4450723c */ /* 0x040fee00000418ff */
[----:B------:R-:W-:Y:S08]  /*cbb0*/  MUFU.EX2 R92, R92 ;  /* 0x0000005c005c7308 */ /* 0x000ff00000000800 */
[----:B------:R-:W-:Y:S01]  /*cbc0*/  MUFU.EX2 R91, R91 ;  /* 0x0000005b005b7308 */ /* 0x000fe20000000800 */
[C---:B------:R-:W-:Y:S07]  /*cbd0*/  HMMA.16816.F32.BF16 R76, R68.reuse, R78, RZ ;  /* 0x0000004e444c723c */ /* 0x040fee00000418ff */
[----:B------:R-:W-:Y:S08]  /*cbe0*/  MUFU.EX2 R94, R94 ;  /* 0x0000005e005e7308 */ /* 0x000ff00000000800 */
[----:B------:R-:W4:Y:S08]  /*cbf0*/  MUFU.EX2 R99, R99 ;  /* 0x0000006300637308 */ /* 0x000f300000000800 */
[----:B------:R-:W-:Y:S08]  /*cc00*/  MUFU.EX2 R93, R93 ;  /* 0x0000005d005d7308 */ /* 0x000ff00000000800 */
[----:B------:R-:W1:Y:S01]  /*cc10*/  MUFU.EX2 R100, R100 ;  /* 0x0000006400647308 */ /* 0x000e620000000800 */
[C---:B------:R-:W-:Y:S08]  /*cc20*/  HMMA.16816.F32.BF16 R36, R68.reuse, R40, RZ ;  /* 0x000000284424723c */ /* 0x040ff000000418ff */
[C---:B------:R-:W-:Y:S08]  /*cc30*/  HMMA.16816.F32.BF16 R44, R68.reuse, R48, RZ ;  /* 0x00000030442c723c */ /* 0x040ff000000418ff */
[C---:B------:R-:W-:Y:S08]  /*cc40*/  HMMA.16816.F32.BF16 R52, R68.reuse, R56, RZ ;  /* 0x000000384434723c */ /* 0x040ff000000418ff */
[C---:B-----5:R-:W-:Y:S08]  /*cc50*/  HMMA.16816.F32.BF16 R72, R68.reuse, R60, RZ ;  /* 0x0000003c4448723c */ /* 0x060ff000000418ff */
        /* <DEDUP_REMOVED lines=9> */
[----:B-1----:R-:W-:-:S07]  /*ccf0*/  F2FP.BF16.F32.PACK_AB R7, R100, R93 ;  /* 0x0000005d6407723e */ /* 0x002fce00000010ff */
[C---:B------:R-:W-:Y:S08]  /*cd00*/  HMMA.16816.F32.BF16 R80, R4.reuse, R8, R80 ;  /* 0x000000080450723c */ /* 0x040ff00000041850 */
[C---:B------:R-:W-:Y:S01]  /*cd10*/  HMMA.16816.F32.BF16 R76, R4.reuse, R10, R76 ;  /* 0x0000000a044c723c */ /* 0x040fe2000004184c */
[----:B------:R-:W1:Y:S01]  /*cd20*/  LDSM.16.MT88.4 R8, [R119+0x8400] ;  /* 0x008400007708783b */ /* 0x000e620000004200 */
[-CC-:B------:R-:W-:Y:S01]  /*cd30*/  FFMA.FTZ R108, R24, R112.reuse, -R123.reuse ;  /* 0x00000070186c7223 */ /* 0x180fe2000001087b */
[-CC-:B------:R-:W-:Y:S01]  /*cd40*/  FFMA.FTZ R109, R22, R112.reuse, -R123.reuse ;  /* 0x00000070166d7223 */ /* 0x180fe2000001087b */
[-C--:B------:R-:W-:Y:S01]  /*cd50*/  FFMA.FTZ R110, R20, R112.reuse, -R123 ;  /* 0x00000070146e7223 */ /* 0x080fe2000001087b */
[----:B------:R-:W3:Y:S04]  /*cd60*/  LDSM.16.MT88.4 R24, [R107+0x1400] ;  /* 0x001400006b18783b */ /* 0x000ee80000004200 */
[----:B------:R-:W4:Y:S01]  /*cd70*/  LDSM.16.MT88.4 R20, [R107+0x2400] ;  /* 0x002400006b14783b */ /* 0x000f220000004200 */
[C---:B------:R-:W-:Y:S08]  /*cd80*/  HMMA.16816.F32.BF16 R44, R4.reuse, R12, R44 ;  /* 0x0000000c042c723c */ /* 0x040ff0000004182c */
[C---:B------:R-:W-:Y:S01]  /*cd90*/  HMMA.16816.F32.BF16 R48, R4.reuse, R14, R48 ;  /* 0x0000000e0430723c */ /* 0x040fe20000041830 */
[----:B------:R-:W5:Y:S01]  /*cda0*/  LDSM.16.MT88.4 R12, [R107+0x800] ;  /* 0x000800006b0c783b */ /* 0x000f620000004200 */
[-C--:B------:R-:W-:Y:S01]  /*cdb0*/  FFMA.FTZ R113, R116, R112.reuse, -R117 ;  /* 0x0000007074717223 */ /* 0x080fe20000010875 */
[-C--:B------:R-:W-:Y:S01]  /*cdc0*/  FFMA.FTZ R111, R132, R112.reuse, -R123 ;  /* 0x00000070846f7223 */ /* 0x080fe2000001087b */
[-CC-:B------:R-:W-:Y:S01]  /*cdd0*/  FFMA.FTZ R114, R114, R112.reuse, -R117.reuse ;  /* 0x0000007072727223 */ /* 0x180fe20000010875 */
[-CC-:B------:R-:W-:Y:S01]  /*cde0*/  FFMA.FTZ R115, R34, R112.reuse, -R117.reuse ;  /* 0x0000007022737223 */ /* 0x180fe20000010875 */
[-C--:B------:R-:W-:Y:S01]  /*cdf0*/  FFMA.FTZ R116, R32, R112.reuse, -R117 ;  /* 0x0000007020747223 */ /* 0x080fe20000010875 */
[----:B------:R-:W-:Y:S01]  /*ce00*/  MUFU.EX2 R108, R108 ;  /* 0x0000006c006c7308 */ /* 0x000fe20000000800 */
[----:B------:R-:W-:Y:S01]  /*ce10*/  LDSM.16.MT88.4 R32, [R107+0x1800] ;  /* 0x001800006b20783b */ /* 0x000fe20000004200 */
[C---:B--2---:R-:W-:Y:S08]  /*ce20*/  HMMA.16816.F32.BF16 R36, R4.reuse, R16, R36 ;  /* 0x000000100424723c */ /* 0x044ff00000041824 */
[C---:B-1----:R-:W-:Y:S08]  /*ce30*/  HMMA.16816.F32.BF16 R72, R4.reuse, R8, R72 ;  /* 0x000000080448723c */ /* 0x042ff00000041848 */
[C---:B------:R-:W-:Y:S01]  /*ce40*/  HMMA.16816.F32.BF16 R60, R4.reuse, R10, R60 ;  /* 0x0000000a043c723c */ /* 0x040fe2000004183c */
[----:B------:R-:W1:Y:S01]  /*ce50*/  LDSM.16.MT88.4 R8, [R119+0x7800] ;  /* 0x007800007708783b */ /* 0x000e620000004200 */
[----:B------:R-:W2:Y:S08]  /*ce60*/  MUFU.EX2 R109, R109 ;  /* 0x0000006d006d7308 */ /* 0x000eb00000000800 */
[----:B------:R-:W-:Y:S01]  /*ce70*/  MUFU.EX2 R110, R110 ;  /* 0x0000006e006e7308 */ /* 0x000fe20000000800 */
[----:B------:R-:W-:Y:S01]  /*ce80*/  HMMA.16816.F32.BF16 R40, R4, R18, R40 ;  /* 0x000000120428723c */ /* 0x000fe20000041828 */
[----:B------:R-:W1:Y:S06]  /*ce90*/  LDSM.16.MT88.4 R16, [R119+0x6800] ;  /* 0x006800007710783b */ /* 0x000e6c0000004200 */
[----:B------:R-:W5:Y:S08]  /*cea0*/  MUFU.EX2 R111, R111 ;  /* 0x0000006f006f7308 */ /* 0x000f700000000800 */
[----:B------:R-:W-:Y:S08]  /*ceb0*/  MUFU.EX2 R113, R113 ;  /* 0x0000007100717308 */ /* 0x000ff00000000800 */
[----:B------:R-:W1:Y:S08]  /*cec0*/  MUFU.EX2 R114, R114 ;  /* 0x0000007200727308 */ /* 0x000e700000000800 */
[----:B------:R-:W-:Y:S08]  /*ced0*/  MUFU.EX2 R115, R115 ;  /* 0x0000007300737308 */ /* 0x000ff00000000800 */
[----:B------:R-:W1:Y:S01]  /*cee0*/  MUFU.EX2 R116, R116 ;  /* 0x0000007400747308 */ /* 0x000e620000000800 */
[-CC-:B------:R-:W-:Y:S01]  /*cef0*/  FFMA.FTZ R125, R126, R112.reuse, -R123.reuse ;  /* 0x000000707e7d7223 */ /* 0x180fe2000001087b */
[-CC-:B------:R-:W-:Y:S01]  /*cf00*/  FFMA.FTZ R126, R30, R112.reuse, -R123.reuse ;  /* 0x000000701e7e7223 */ /* 0x180fe2000001087b */
[----:B------:R-:W-:-:S02]  /*cf10*/  FFMA.FTZ R127, R28, R112, -R123 ;  /* 0x000000701c7f7223 */ /* 0x000fc4000001087b */
[----:B------:R-:W1:Y:S01]  /*cf20*/  LDSM.16.MT88.4 R28, [R119+0x8800] ;  /* 0x00880000771c783b */ /* 0x000e620000004200 */
[C---:B---3--:R-:W-:Y:S08]  /*cf30*/  HMMA.16816.F32.BF16 R52, R4.reuse, R24, R52 ;  /* 0x000000180434723c */ /* 0x048ff00000041834 */
[C---:B------:R-:W-:Y:S08]  /*cf40*/  HMMA.16816.F32.BF16 R56, R4.reuse, R26, R56 ;  /* 0x0000001a0438723c */ /* 0x040ff00000041838 */
[C---:B----4-:R-:W-:Y:S08]  /*cf50*/  HMMA.16816.F32.BF16 R64, R4.reuse, R20, R64 ;  /* 0x000000140440723c */ /* 0x050ff00000041840 */
[----:B------:R-:W-:Y:S01]  /*cf60*/  HMMA.16816.F32.BF16 R68, R4, R22, R68 ;  /* 0x000000160444723c */ /* 0x000fe20000041844 */
[----:B--2---:R-:W-:Y:S01]  /*cf70*/  F2FP.BF16.F32.PACK_AB R4, R109, R108 ;  /* 0x0000006c6d04723e */ /* 0x004fe200000010ff */
[----:B------:R-:W-:Y:S01]  /*cf80*/  FFMA.FTZ R158, R121, R112, -R123 ;  /* 0x00000070799e7223 */ /* 0x000fe2000001087b */
[----:B-----5:R-:W-:Y:S01]  /*cf90*/  F2FP.BF16.F32.PACK_AB R6, R111, R110 ;  /* 0x0000006e6f06723e */ /* 0x020fe200000010ff */
[-CC-:B------:R-:W-:Y:S01]  /*cfa0*/  FFMA.FTZ R122, R122, R112.reuse, -R117.reuse ;  /* 0x000000707a7a7223 */ /* 0x180fe20000010875 */
[----:B-1----:R-:W-:Y:S01]  /*cfb0*/  F2FP.BF16.F32.PACK_AB R5, R114, R113 ;  /* 0x000000717205723e */ /* 0x002fe200000010ff */
[-CC-:B------:R-:W-:Y:S01]  /*cfc0*/  FFMA.FTZ R161, R118, R112.reuse, -R117.reuse ;  /* 0x0000007076a17223 */ /* 0x180fe20000010875 */
[----:B------:R-:W-:Y:S01]  /*cfd0*/  F2FP.BF16.F32.PACK_AB R7, R116, R115 ;  /* 0x000000737407723e */ /* 0x000fe200000010ff */
[----:B------:R-:W-:Y:S01]  /*cfe0*/  MUFU.EX2 R125, R125 ;  /* 0x0000007d007d7308 */ /* 0x000fe20000000800 */
[----:B------:R-:W-:Y:S04]  /*cff0*/  LDSM.16.MT88.4 R24, [R119+0x6c00] ;  /* 0x006c00007718783b */ /* 0x000fe80000004200 */
[----:B------:R-:W-:Y:S01]  /*d000*/  LDSM.16.MT88.4 R20, [R119+0x7c00] ;  /* 0x007c00007714783b */ /* 0x000fe20000004200 */
[C---:B------:R-:W-:Y:S08]  /*d010*/  HMMA.16816.F32.BF16 R36, R4.reuse, R12, R36 ;  /* 0x0000000c0424723c */ /* 0x040ff00000041824 */
[C---:B------:R-:W-:Y:S01]  /*d020*/  HMMA.16816.F32.BF16 R40, R4.reuse, R14, R40 ;  /* 0x0000000e0428723c */ /* 0x040fe20000041828 */
[----:B------:R-:W1:Y:S07]  /*d030*/  LDSM.16.MT88.4 R12, [R107+0x2800] ;  /* 0x002800006b0c783b */ /* 0x000e6e0000004200 */
[C---:B------:R-:W-:Y:S08]  /*d040*/  HMMA.16816.F32.BF16 R44, R4.reuse, R8, R44 ;  /* 0x00000008042c723c */ /* 0x040ff0000004182c */
[----:B------:R-:W-:Y:S01]  /*d050*/  HMMA.16816.F32.BF16 R48, R4, R10, R48 ;  /* 0x0000000a0430723c */ /* 0x000fe20000041830 */
[----:B------:R-:W2:Y:S01]  /*d060*/  LDSM.16.MT88.4 R8, [R119+0x8c00] ;  /* 0x008c00007708783b */ /* 0x000ea20000004200 */
[----:B------:R-:W-:-:S06]  /*d070*/  FFMA.FTZ R121, R124, R112, -R117 ;  /* 0x000000707c797223 */ /* 0x000fcc0000010875 */
[C---:B------:R-:W-:Y:S01]  /*d080*/  HMMA.16816.F32.BF16 R52, R4.reuse, R32, R52 ;  /* 0x000000200434723c */ /* 0x040fe20000041834 */
[----:B------:R-:W-:Y:S01]  /*d090*/  FFMA.FTZ R32, R120, R112, -R117 ;  /* 0x0000007078207223 */ /* 0x000fe20000010875 */
[----:B------:R-:W3:Y:S06]  /*d0a0*/  MUFU.EX2 R126, R126 ;  /* 0x0000007e007e7308 */ /* 0x000eec0000000800 */
[C---:B------:R-:W-:Y:S02]  /*d0b0*/  HMMA.16816.F32.BF16 R80, R4.reuse, R16, R80 ;  /* 0x000000100450723c */ /* 0x040fe40000041850 */
[----:B------:R-:W-:Y:S06]  /*d0c0*/  MUFU.EX2 R127, R127 ;  /* 0x0000007f007f7308 */ /* 0x000fec0000000800 */
[C---:B------:R-:W-:Y:S01]  /*d0d0*/  HMMA.16816.F32.BF16 R76, R4.reuse, R18, R76 ;  /* 0x00000012044c723c */ /* 0x040fe2000004184c */
[----:B------:R-:W4:Y:S01]  /*d0e0*/  LDSM.16.MT88.4 R16, [R107+0xc00] ;  /* 0x000c00006b10783b */ /* 0x000f220000004200 */
[----:B------:R-:W5:Y:S08]  /*d0f0*/  MUFU.EX2 R158, R158 ;  /* 0x0000009e009e7308 */ /* 0x000f700000000800 */
[----:B------:R-:W-:Y:S01]  /*d100*/  MUFU.EX2 R121, R121 ;  /* 0x0000007900797308 */ /* 0x000fe20000000800 */
[C---:B------:R-:W-:Y:S07]  /*d110*/  HMMA.16816.F32.BF16 R72, R4.reuse, R28, R72 ;  /* 0x0000001c0448723c */ /* 0x040fee0000041848 */
[----:B------:R-:W2:Y:S01]  /*d120*/  MUFU.EX2 R122, R122 ;  /* 0x0000007a007a7308 */ /* 0x000ea20000000800 */
[C---:B------:R-:W-:Y:S07]  /*d130*/  HMMA.16816.F32.BF16 R60, R4.reuse, R30, R60 ;  /* 0x0000001e043c723c */ /* 0x040fee000004183c */
[----:B------:R-:W-:Y:S08]  /*d140*/  MUFU.EX2 R32, R32 ;  /* 0x0000002000207308 */ /* 0x000ff00000000800 */
[----:B------:R-:W4:Y:S01]  /*d150*/  MUFU.EX2 R161, R161 ;  /* 0x000000a100a17308 */ /* 0x000f220000000800 */
[C---:B------:R-:W-:Y:S08]  /*d160*/  HMMA.16816.F32.BF16 R56, R4.reuse, R34, R56 ;  /* 0x000000220438723c */ /* 0x040ff00000041838 */
[C---:B-1----:R-:W-:Y:S08]  /*d170*/  HMMA.16816.F32.BF16 R64, R4.reuse, R12, R64 ;  /* 0x0000000c0440723c */ /* 0x042ff00000041840 */
[----:B------:R-:W-:Y:S01]  /*d180*/  HMMA.16816.F32.BF16 R68, R4, R14, R68 ;  /* 0x0000000e0444723c */ /* 0x000fe20000041844 */
[----:B---3--:R-:W-:Y:S01]  /*d190*/  F2FP.BF16.F32.PACK_AB R4, R126, R125 ;  /* 0x0000007d7e04723e */ /* 0x008fe200000010ff */
[----:B------:R-:W1:Y:S01]  /*d1a0*/  LDSM.16.MT88.4 R12, [R107+0x1c00] ;  /* 0x001c00006b0c783b */ /* 0x000e620000004200 */
[----:B-----5:R-:W-:-:S02]  /*d1b0*/  F2FP.BF16.F32.PACK_AB R6, R158, R127 ;  /* 0x0000007f9e06723e */ /* 0x020fc400000010ff */
[----:B--2---:R-:W-:Y:S02]  /*d1c0*/  F2FP.BF16.F32.PACK_AB R5, R122, R121 ;  /* 0x000000797a05723e */ /* 0x004fe400000010ff */
[----:B----4-:R-:W-:Y:S01]  /*d1d0*/  F2FP.BF16.F32.PACK_AB R7, R161, R32 ;  /* 0x00000020a107723e */ /* 0x010fe200000010ff */
[----:B------:R-:W-:-:S06]  /*d1e0*/  FADD.FTZ R103, R104, R103 ;  /* 0x0000006768677221 */ /* 0x000fcc0000010000 */
[----:B------:R-:W-:Y:S01]  /*d1f0*/  HMMA.16816.F32.BF16 R72, R4, R8, R72 ;  /* 0x000000080448723c */ /* 0x000fe20000041848 */
[----:B------:R-:W-:-:S07]  /*d200*/  FADD.FTZ R105, R106, R105 ;  /* 0x000000696a697221 */ /* 0x000fce0000010000 */
[----:B------:R-:W-:Y:S01]  /*d210*/  HMMA.16816.F32.BF16 R60, R4, R10, R60 ;  /* 0x0000000a043c723c */ /* 0x000fe2000004183c */
[----:B------:R-:W2:Y:S01]  /*d220*/  LDSM.16.MT88.4 R8, [R107+0x2c00] ;  /* 0x002c00006b08783b */ /* 0x000ea20000004200 */
        /* <DEDUP_REMOVED lines=18> */
[----:B------:R-:W-:-:S05]  /*d350*/  FADD.FTZ R115, R115, R114 ;  /* 0x0000007273737221 */ /* 0x000fca0000010000 */
[----:B------:R-:W-:Y:S01]  /*d360*/  HMMA.16816.F32.BF16 R76, R4, R26, R76 ;  /* 0x0000001a044c723c */ /* 0x000fe2000004184c */
[----:B------:R-:W-:-:S07]  /*d370*/  FADD.FTZ R116, R116, R115 ;  /* 0x0000007374747221 */ /* 0x000fce0000010000 */
[C---:B------:R-:W-:Y:S08]  /*d380*/  HMMA.16816.F32.BF16 R44, R4.reuse, R20, R44 ;  /* 0x00000014042c723c */ /* 0x040ff0000004182c */
[C---:B------:R-:W-:Y:S08]  /*d390*/  HMMA.16816.F32.BF16 R48, R4.reuse, R22, R48 ;  /* 0x000000160430723c */ /* 0x040ff00000041830 */
[C---:B------:R-:W-:Y:S08]  /*d3a0*/  HMMA.16816.F32.BF16 R40, R4.reuse, R18, R40 ;  /* 0x000000120428723c */ /* 0x040ff00000041828 */
[C---:B-1----:R-:W-:Y:S08]  /*d3b0*/  HMMA.16816.F32.BF16 R52, R4.reuse, R12, R52 ;  /* 0x0000000c0434723c */ /* 0x042ff00000041834 */
[C---:B------:R-:W-:Y:S08]  /*d3c0*/  HMMA.16816.F32.BF16 R56, R4.reuse, R14, R56 ;  /* 0x0000000e0438723c */ /* 0x040ff00000041838 */
        /* <DEDUP_REMOVED lines=15> */
[----:B------:R-:W-:Y:S01]  /*d4c0*/  IMAD R90, R145, 0x40, R90 ;  /* 0x00000040915a7824 */ /* 0x000fe200078e025a */
[----:B------:R-:W-:Y:S01]  /*d4d0*/  LOP3.LUT R129, R129, 0x1f0, RZ, 0xc0, !PT ;  /* 0x000001f081817812 */ /* 0x000fe200078ec0ff */
[----:B------:R-:W-:Y:S01]  /*d4e0*/  VIADD R157, R88, 0xffffffc0 ;  /* 0xffffffc0589d7836 */ /* 0x000fe20000000000 */
[----:B------:R-:W-:Y:S02]  /*d4f0*/  ISETP.NE.U32.AND P6, PT, R154, RZ, PT ;  /* 0x000000ff9a00720c */ /* 0x000fe40003fc5070 */
[----:B------:R-:W-:Y:S01]  /*d500*/  IADD3 R90, PT, PT, R2, R90, R129 ;  /* 0x0000005a025a7210 */ /* 0x000fe20007ffe081 */
[----:B------:R-:W-:Y:S01]  /*d510*/  IMAD.MOV.U32 R2, RZ, RZ, R87 ;  /* 0x000000ffff027224 */ /* 0x000fe200078e0057 */
[----:B------:R-:W-:Y:S02]  /*d520*/  ISETP.NE.AND.EX P6, PT, R155, RZ, PT, P6 ;  /* 0x000000ff9b00720c */ /* 0x000fe40003fc5360 */
[----:B------:R-:W-:Y:S02]  /*d530*/  IADD3 R90, PT, PT, -R3, R90, -R146 ;  /* 0x0000005a035a7210 */ /* 0x000fe40007ffe992 */
[----:B------:R-:W-:-:S03]  /*d540*/  MOV R3, R86 ;  /* 0x0000005600037202 */ /* 0x000fc60000000f00 */
[----:B------:R-:W-:-:S05]  /*d550*/  IMAD R89, R89, -0x40, R90 ;  /* 0xffffffc059597824 */ /* 0x000fca00078e025a */
[----:B------:R-:W-:-:S07]  /*d560*/  IADD3 R156, PT, PT, R89, 0x88, RZ ;  /* 0x00000088599c7810 */ /* 0x000fce0007ffe0ff */
.L_x_9867:
        /* <DEDUP_REMOVED lines=10> */
[----:B------:R-:W-:Y:S01]  /*d610*/  LOP3.LUT R143, R143, 0xc0, R160, 0xf8, !PT ;  /* 0x000000c08f8f7812 */ /* 0x000fe200078ef8a0 */
        /* <DEDUP_REMOVED lines=72> */
.L_x_9862:
[----:B------:R-:W-:Y:S05]  /*daa0*/  BSYNC.RECONVERGENT B0 ;  /* 0x0000000000007941 */ /* 0x000fea0003800200 */
.L_x_9861:
[----:B------:R-:W1:Y:S01]  /*dab0*/  S2UR UR7, SR_CgaCtaId ;  /* 0x00000000000779c3 */ /* 0x000e620000008800 */
[--C-:B------:R-:W-:Y:S01]  /*dac0*/  LOP3.LUT R143, R143, 0x18, R160.reuse, 0x78, !PT ;  /* 0x000000188f8f7812 */ /* 0x100fe200078e78a0 */
[----:B------:R-:W-:Y:S01]  /*dad0*/  UMOV UR9, 0x400 ;  /* 0x0000040000097882 */ /* 0x000fe20000000000 */
[----:B------:R-:W-:Y:S01]  /*dae0*/  LEA R126, P0, R136, R152, 0x1 ;  /* 0x00000098887e7211 */ /* 0x000fe200078008ff */
[----:B------:R-:W-:Y:S01]  /*daf0*/  IMAD.SHL.U32 R130, R131, 0x10, RZ ;  /* 0x0000001083827824 */ /* 0x000fe200078e00ff */
[----:B------:R-:W-:Y:S01]  /*db00*/  LOP3.LUT R163, R143, 0x1f20, R160, 0xf8, !PT ;  /* 0x00001f208fa37812 */ /* 0x000fe200078ef8a0 */
[C---:B------:R-:W-:Y:S01]  /*db10*/  IMAD.SHL.U32 R133, R131.reuse, 0x20, RZ ;  /* 0x0000002083857824 */ /* 0x040fe200078e00ff */
[----:B------:R-:W-:Y:S01]  /*db20*/  LOP3.LUT R160, R160, 0x18, RZ, 0xc0, !PT ;  /* 0x00000018a0a07812 */ /* 0x000fe200078ec0ff */
[----:B------:R-:W-:Y:S01]  /*db30*/  IMAD.SHL.U32 R128, R131, 0x4, RZ ;  /* 0x0000000483807824 */ /* 0x000fe200078e00ff */
[----:B------:R-:W-:Y:S01]  /*db40*/  LEA.HI.X R127, R136, R153, R137, 0x1, P0 ;  /* 0x00000099887f7211 */ /* 0x000fe200000f0c89 */
[----:B------:R-:W-:Y:S01]  /*db50*/  IMAD.MOV.U32 R109, RZ, RZ, 0x20 ;  /* 0x00000020ff6d7424 */ /* 0x000fe200078e00ff */
[CC--:B------:R-:W-:Y:S01]  /*db60*/  ISETP.GE.AND P3, PT, R160.reuse, R147.reuse, PT ;  /* 0x00000093a000720c */ /* 0x0c0fe20003f66270 */
[----:B------:R-:W-:Y:S01]  /*db70*/  VIADD R159, R159, 0xffffffff ;  /* 0xffffffff9f9f7836 */ /* 0x000fe20000000000 */
[C---:B------:R-:W-:Y:S01]  /*db80*/  LOP3.LUT R164, R160.reuse, 0x20, RZ, 0xfc, !PT ;  /* 0x00000020a0a47812 */ /* 0x040fe200078efcff */
[----:B------:R-:W-:Y:S01]  /*db90*/  BSSY.RECONVERGENT B1, `(.L_x_9863) ;  /* 0x0000107000017945 */ /* 0x000fe20003800200 */
        /* <DEDUP_REMOVED lines=11> */
[----:B------:R-:W-:Y:S01]  /*dc50*/  LOP3.LUT R87, R128, 0x18, RZ, 0xc0, !PT ;  /* 0x0000001880577812 */ /* 0x000fe200078ec0ff */
[----:B------:R-:W-:Y:S01]  /*dc60*/  @!PT LDS RZ, [RZ] ;  /* 0x00000000fffff984 */ /* 0x000fe20000000800 */
[----:B------:R-:W-:Y:S01]  /*dc70*/  @!PT LDS RZ, [RZ] ;  /* 0x00000000fffff984 */ /* 0x000fe20000000800 */
[----:B------:R-:W-:Y:S01]  /*dc80*/  @!PT LDS RZ, [RZ] ;  /* 0x00000000fffff984 */ /* 0x000fe20000000800 */
[----:B------:R-:W-:Y:S01]  /*dc90*/  @!P3 LDGSTS.E.BYPASS.LTC128B.128 [R163+0x6000], desc[UR4][R152.64] ;  /* 0x0600000098a3bfae */ /* 0x000fe2000b981a04 */
[--C-:B------:R-:W-:Y:S02]  /*dca0*/  LOP3.LUT R86, R130, 0x20, R133.reuse, 0xf8, !PT ;  /* 0x0000002082567812 */ /* 0x100fe400078ef885 */
[----:B------:R-:W-:Y:S01]  /*dcb0*/  LOP3.LUT R132, R132, 0xc0, R133, 0xf8, !PT ;  /* 0x000000c084847812 */ /* 0x000fe200078ef885 */
        /* <DEDUP_REMOVED lines=36> */
[----:B------:R-:W-:Y:S01]  /*df00*/  @P1 STS.128 [R163+0x8800], RZ ;  /* 0x008800ffa3001388 */ /* 0x000fe20000000c00 */
[----:B------:R-:W-:Y:S03]  /*df10*/  ISETP.GT.AND P1, PT, R159, R140, PT ;  /* 0x0000008c9f00720c */ /* 0x000fe60003f24270 */
        /* <DEDUP_REMOVED lines=12> */
[----:B------:R2:W2:Y:S07]  /*dfe0*/  LDSM.16.M88.4 R92, [R87+0x3c00] ;  /* 0x003c0000575c783b */ /* 0x0004ae0000000200 */
        /* <DEDUP_REMOVED lines=8> */
[----:B------:R-:W3:Y:S04]  /*e070*/  LDSM.16.M88.4 R88, [R134+0x1000] ;  /* 0x001000008658783b */ /* 0x000ee80000000200 */
[----:B------:R-:W4:Y:S03]  /*e080*/  LDSM.16.M88.4 R104, [R86+0x4800] ;  /* 0x004800005668783b */ /* 0x000f260000000200 */
[C---:B-1----:R-:W-:Y:S08]  /*e090*/  HMMA.16816.F32.BF16 R4, R108.reuse, R112, R4 ;  /* 0x000000706c04723c */ /* 0x042ff00000041804 */
[C---:B------:R-:W-:Y:S01]  /*e0a0*/  HMMA.16816.F32.BF16 R8, R108.reuse, R114, R8 ;  /* 0x000000726c08723c */ /* 0x040fe20000041808 */
[----:B------:R-:W1:Y:S07]  /*e0b0*/  LDSM.16.M88.4 R112, [R86+0x4c00] ;  /* 0x004c00005670783b */ /* 0x000e6e0000000200 */
[C---:B------:R-:W-:Y:S01]  /*e0c0*/  HMMA.16816.F32.BF16 R12, R108.reuse, R116, R12 ;  /* 0x000000746c0c723c */ /* 0x040fe2000004180c */
[----:B------:R-:W-:Y:S05]  /*e0d0*/  IMAD.MOV.U32 R117, RZ, RZ, 0x20 ;  /* 0x00000020ff757424 */ /* 0x000fea00078e00ff */
[----:B------:R-:W-:Y:S02]  /*e0e0*/  SEL R117, R117, 0xffffffe0, !P0 ;  /* 0xffffffe075757807 */ /* 0x000fe40004000000 */
[C---:B------:R-:W-:Y:S03]  /*e0f0*/  HMMA.16816.F32.BF16 R16, R108.reuse, R118, R16 ;  /* 0x000000766c10723c */ /* 0x040fe60000041810 */
[--C-:B------:R-:W-:Y:S02]  /*e100*/  IMAD.IADD R135, R134, 0x1, R117.reuse ;  /* 0x0000000186877824 */ /* 0x100fe400078e0275 */
[----:B--2---:R-:W-:Y:S03]  /*e110*/  IMAD.IADD R87, R86, 0x1, R117 ;  /* 0x0000000156577824 */ /* 0x004fe600078e0275 */
[C---:B------:R-:W-:Y:S01]  /*e120*/  HMMA.16816.F32.BF16 R20, R108.reuse, R120, R20 ;  /* 0x000000786c14723c */ /* 0x040fe20000041814 */
[----:B------:R-:W-:Y:S04]  /*e130*/  LDSM.16.M88.4 R116, [R135+0x1000] ;  /* 0x001000008774783b */ /* 0x000fe80000000200 */
[----:B------:R-:W-:Y:S03]  /*e140*/  LDSM.16.M88.4 R124, [R87+0x4c00] ;  /* 0x004c0000577c783b */ /* 0x000fe60000000200 */
[C---:B------:R-:W-:Y:S01]  /*e150*/  HMMA.16816.F32.BF16 R24, R108.reuse, R122, R24 ;  /* 0x0000007a6c18723c */ /* 0x040fe20000041818 */
[----:B------:R-:W2:Y:S07]  /*e160*/  LDSM.16.M88.4 R120, [R87+0x4000] ;  /* 0x004000005778783b */ /* 0x000eae0000000200 */
[C---:B------:R-:W-:Y:S08]  /*e170*/  HMMA.16816.F32.BF16 R28, R108.reuse, R92, R28 ;  /* 0x0000005c6c1c723c */ /* 0x040ff0000004181c */
[----:B------:R-:W-:Y:S01]  /*e180*/  HMMA.16816.F32.BF16 R32, R108, R94, R32 ;  /* 0x0000005e6c20723c */ /* 0x000fe20000041820 */
[----:B------:R-:W5:Y:S04]  /*e190*/  LDSM.16.M88.4 R92, [R87+0x4400] ;  /* 0x00440000575c783b */ /* 0x000f680000000200 */
[----:B------:R-:W5:Y:S03]  /*e1a0*/  LDSM.16.M88.4 R108, [R87+0x4800] ;  /* 0x00480000576c783b */ /* 0x000f660000000200 */
[C---:B---3--:R-:W-:Y:S08]  /*e1b0*/  HMMA.16816.F32.BF16 R4, R88.reuse, R96, R4 ;  /* 0x000000605804723c */ /* 0x048ff00000041804 */
        /* <DEDUP_REMOVED lines=11> */
[----:B------:R-:W3:Y:S03]  /*e270*/  LDSM.16.M88.4 R112, [R86+0x5c00] ;  /* 0x005c00005670783b */ /* 0x000ee60000000200 */
        /* <DEDUP_REMOVED lines=19> */
[C---:B------:R-:W-:Y:S08]  /*e3b0*/  HMMA.16816.F32.BF16 R20, R88.reuse, R104, R20 ;  /* 0x000000685814723c */ /* 0x040ff00000041814 */
[C---:B------:R-:W-:Y:S08]  /*e3c0*/  HMMA.16816.F32.BF16 R24, R88.reuse, R106, R24 ;  /* 0x0000006a5818723c */ /* 0x040ff00000041818 */
[C---:B---3--:R-:W-:Y:S08]  /*e3d0*/  HMMA.16816.F32.BF16 R28, R88.reuse, R112, R28 ;  /* 0x00000070581c723c */ /* 0x048ff0000004181c */
        /* <DEDUP_REMOVED lines=89> */
.L_x_9866:
[----:B------:R-:W-:Y:S05]  /*e970*/  BSYNC.RECONVERGENT B0 ;  /* 0x0000000000007941 */ /* 0x000fea0003800200 */
.L_x_9865:
        /* <DEDUP_REMOVED lines=40> */
.L_x_9864:
[----:B------:R-:W-:Y:S05]  /*ec00*/  BSYNC.RECONVERGENT B1 ;  /* 0x0000000000017941 */ /* 0x000fea0003800200 */
.L_x_9863:
[----:B--2---:R-:W2:Y:S01]  /*ec10*/  LD.E R88, desc[UR4][R84.64+0xdc] ;  /* 0x0000dc0454587980 */ /* 0x004ea2000c101900 */
[----:B------:R-:W-:Y:S02]  /*ec20*/  IABS R86, R156 ;  /* 0x0000009c00567213 */ /* 0x000fe40000000000 */
[C---:B------:R-:W-:Y:S02]  /*ec30*/  IADD3 R90, PT, PT, R156.reuse, -0x9, RZ ;  /* 0xfffffff79c5a7810 */ /* 0x040fe40007ffe0ff */
[----:B------:R-:W-:Y:S02]  /*ec40*/  I2FP.F32.S32 R87, R86 ;  /* 0x0000005600577245 */ /* 0x000fe40000201400 */
[----:B------:R-:W-:Y:S02]  /*ec50*/  IABS R90, R90 ;  /* 0x0000005a005a7213 */ /* 0x000fe40000000000 */
[----:B------:R-:W-:Y:S01]  /*ec60*/  IADD3 R91, PT, PT, R156, -0x1, RZ ;  /* 0xffffffff9c5b7810 */ /* 0x000fe20007ffe0ff */
[----:B------:R-:W-:Y:S01]  /*ec70*/  FFMA.FTZ R6, -R0, R87, R6 ;  /* 0x0000005700067223 */ /* 0x000fe20000010106 */
[----:B------:R-:W-:Y:S02]  /*ec80*/  IADD3 R87, PT, PT, R156, -0x10, RZ ;  /* 0xfffffff09c577810 */ /* 0x000fe40007ffe0ff */
        /* <DEDUP_REMOVED lines=8> */
[CC--:B------:R-:W-:Y:S01]  /*ed10*/  FFMA.FTZ R8, -R0.reuse, R87.reuse, R8 ;  /* 0x0000005700087223 */ /* 0x0c0fe20000010108 */
[----:B------:R-:W-:Y:S01]  /*ed20*/  FFMA.FTZ R14, -R0, R87, R14 ;  /* 0x00000057000e7223 */ /* 0x000fe2000001010e */
[----:B------:R-:W-:Y:S02]  /*ed30*/  IADD3 R86, PT, PT, R156, -0x11, RZ ;  /* 0xffffffef9c567810 */ /* 0x000fe40007ffe0ff */
[----:B------:R-:W-:Y:S01]  /*ed40*/  IABS R89, R89 ;  /* 0x0000005900597213 */ /* 0x000fe20000000000 */
[----:B------:R-:W-:Y:S01]  /*ed50*/  FFMA.FTZ R7, -R0, R91, R7 ;  /* 0x0000005b00077223 */ /* 0x000fe20000010107 */
[C---:B------:R-:W-:Y:S02]  /*ed60*/  IADD3 R90, PT, PT, R156.reuse, -0x19, RZ ;  /* 0xffffffe79c5a7810 */ /* 0x040fe40007ffe0ff */
[----:B------:R-:W-:Y:S02]  /*ed70*/  IADD3 R87, PT, PT, R156, -0x20, RZ ;  /* 0xffffffe09c577810 */ /* 0x000fe40007ffe0ff */
[----:B------:R-:W-:Y:S02]  /*ed80*/  IABS R86, R86 ;  /* 0x0000005600567213 */ /* 0x000fe40000000000 */
[----:B------:R-:W-:Y:S02]  /*ed90*/  I2FP.F32.S32 R89, R89 ;  /* 0x0000005900597245 */ /* 0x000fe40000201400 */
[----:B------:R-:W-:Y:S02]  /*eda0*/  IABS R90, R90 ;  /* 0x0000005a005a7213 */ /* 0x000fe40000000000 */
[----:B------:R-:W-:Y:S01]  /*edb0*/  IABS R87, R87 ;  /* 0x0000005700577213 */ /* 0x000fe20000000000 */
[-C--:B------:R-:W-:Y:S01]  /*edc0*/  FFMA.FTZ R10, -R0, R89.reuse, R10 ;  /* 0x00000059000a7223 */ /* 0x080fe2000001010a */
[----:B------:R-:W-:Y:S01]  /*edd0*/  IADD3 R91, PT, PT, R156, -0x21, RZ ;  /* 0xffffffdf9c5b7810 */ /* 0x000fe20007ffe0ff */
[C---:B------:R-:W-:Y:S01]  /*ede0*/  FFMA.FTZ R4, -R0.reuse, R89, R4 ;  /* 0x0000005900047223 */ /* 0x040fe20000010104 */
        /* <DEDUP_REMOVED lines=9> */
[CC--:B------:R-:W-:Y:S01]  /*ee80*/  FFMA.FTZ R16, -R0.reuse, R87.reuse, R16 ;  /* 0x0000005700107223 */ /* 0x0c0fe20000010110 */
[----:B------:R-:W-:Y:S01]  /*ee90*/  FFMA.FTZ R22, -R0, R87, R22 ;  /* 0x0000005700167223 */ /* 0x000fe20000010116 */
[----:B------:R-:W-:Y:S02]  /*eea0*/  MOV R86, R91 ;  /* 0x0000005b00567202 */ /* 0x000fe40000000f00 */
[----:B------:R-:W-:Y:S02]  /*eeb0*/  IABS R89, R89 ;  /* 0x0000005900597213 */ /* 0x000fe40000000000 */
[C---:B------:R-:W-:Y:S02]  /*eec0*/  IADD3 R91, PT, PT, R156.reuse, -0x28, RZ ;  /* 0xffffffd89c5b7810 */ /* 0x040fe40007ffe0ff */
[C---:B------:R-:W-:Y:S02]  /*eed0*/  IADD3 R87, PT, PT, R156.reuse, -0x29, RZ ;  /* 0xffffffd79c577810 */ /* 0x040fe40007ffe0ff */
[----:B------:R-:W-:Y:S02]  /*eee0*/  IADD3 R90, PT, PT, R156, -0x41, RZ ;  /* 0xffffffbf9c5a7810 */ /* 0x000fe40007ffe0ff */
[----:B------:R-:W-:Y:S02]  /*eef0*/  I2FP.F32.S32 R89, R89 ;  /* 0x0000005900597245 */ /* 0x000fe40000201400 */
[----:B------:R-:W-:Y:S02]  /*ef00*/  IABS R91, R91 ;  /* 0x0000005b005b7213 */ /* 0x000fe40000000000 */
[----:B------:R-:W-:Y:S01]  /*ef10*/  IABS R87, R87 ;  /* 0x0000005700577213 */ /* 0x000fe20000000000 */
[CC--:B------:R-:W-:Y:S01]  /*ef20*/  FFMA.FTZ R12, -R0.reuse, R89.reuse, R12 ;  /* 0x00000059000c7223 */ /* 0x0c0fe2000001010c */
[----:B------:R-:W-:Y:S01]  /*ef30*/  IABS R90, R90 ;  /* 0x0000005a005a7213 */ /* 0x000fe20000000000 */
[C---:B------:R-:W-:Y:S01]  /*ef40*/  FFMA.FTZ R18, -R0.reuse, R89, R18 ;  /* 0x0000005900127223 */ /* 0x040fe20000010112 */
[----:B------:R-:W-:Y:S02]  /*ef50*/  I2FP.F32.S32 R86, R86 ;  /* 0x0000005600567245 */ /* 0x000fe40000201400 */
[----:B------:R-:W-:Y:S02]  /*ef60*/  I2FP.F32.S32 R91, R91 ;  /* 0x0000005b005b7245 */ /* 0x000fe40000201400 */
[----:B------:R-:W-:Y:S01]  /*ef70*/  I2FP.F32.S32 R87, R87 ;  /* 0x0000005700577245 */ /* 0x000fe20000201400 */
[C---:B------:R-:W-:Y:S01]  /*ef80*/  FFMA.FTZ R17, -R0.reuse, R86, R17 ;  /* 0x0000005600117223 */ /* 0x040fe20000010111 */
[----:B------:R-:W-:Y:S01]  /*ef90*/  I2FP.F32.S32 R90, R90 ;  /* 0x0000005a005a7245 */ /* 0x000fe20000201400 */
[----:B------:R-:W-:Y:S01]  /*efa0*/  FFMA.FTZ R23, -R0, R86, R23 ;  /* 0x0000005600177223 */ /* 0x000fe20000010117 */
[----:B------:R-:W-:Y:S01]  /*efb0*/  FMNMX3.FTZ R92, R2, R4, R5, !PT ;  /* 0x00000004025c7276 */ /* 0x000fe20007810005 */
[----:B------:R-:W-:Y:S01]  /*efc0*/  FFMA.FTZ R26, -R0, R91, R26 ;  /* 0x0000005b001a7223 */ /* 0x000fe2000001011a */
[----:B------:R-:W-:Y:S01]  /*efd0*/  IADD3 R89, PT, PT, R156, -0x30, RZ ;  /* 0xffffffd09c597810 */ /* 0x000fe20007ffe0ff */
[----:B------:R-:W-:Y:S01]  /*efe0*/  FFMA.FTZ R27, -R0, R87, R27 ;  /* 0x00000057001b7223 */ /* 0x000fe2000001011b */
[----:B------:R-:W-:Y:S01]  /*eff0*/  IADD3 R86, PT, PT, R156, -0x31, RZ ;  /* 0xffffffcf9c567810 */ /* 0x000fe20007ffe0ff */
[----:B------:R-:W-:Y:S01]  /*f000*/  FFMA.FTZ R33, -R0, R90, R33 ;  /* 0x0000005a00217223 */ /* 0x000fe20000010121 */
[----:B------:R-:W-:Y:S01]  /*f010*/  FMNMX3.FTZ R92, R92, R8, R9, !PT ;  /* 0x000000085c5c7276 */ /* 0x000fe20007810009 */
[C---:B------:R-:W-:Y:S01]  /*f020*/  FFMA.FTZ R20, -R0.reuse, R91, R20 ;  /* 0x0000005b00147223 */ /* 0x040fe20000010114 */
        /* <DEDUP_REMOVED lines=14> */
[----:B------:R-:W-:Y:S01]  /*f110*/  FFMA.FTZ R30, -R0, R89, R30 ;  /* 0x00000059001e7223 */ /* 0x000fe2000001011e */
[----:B------:R-:W-:Y:S01]  /*f120*/  IADD3 R93, PT, PT, R156, -0x40, RZ ;  /* 0xffffffc09c5d7810 */ /* 0x000fe20007ffe0ff */
[----:B------:R-:W-:Y:S01]  /*f130*/  FFMA.FTZ R31, -R0, R86, R31 ;  /* 0x00000056001f7223 */ /* 0x000fe2000001011f */
[----:B------:R-:W-:Y:S02]  /*f140*/  FMNMX3.FTZ R92, R92, R16, R17, !PT ;  /* 0x000000105c5c7276 */ /* 0x000fe40007810011 */
[----:B------:R-:W-:Y:S02]  /*f150*/  I2FP.F32.S32 R87, R87 ;  /* 0x0000005700577245 */ /* 0x000fe40000201400 */
[----:B------:R-:W-:Y:S02]  /*f160*/  I2FP.F32.S32 R90, R90 ;  /* 0x0000005a005a7245 */ /* 0x000fe40000201400 */
[----:B------:R-:W-:Y:S01]  /*f170*/  FMNMX3.FTZ R91, R91, R14, R15, !PT ;  /* 0x0000000e5b5b7276 */ /* 0x000fe2000781000f */
[C---:B------:R-:W-:Y:S01]  /*f180*/  FFMA.FTZ R28, -R0.reuse, R87, R28 ;  /* 0x00000057001c7223 */ /* 0x040fe2000001011c */
[----:B------:R-:W-:Y:S01]  /*f190*/  IABS R93, R93 ;  /* 0x0000005d005d7213 */ /* 0x000fe20000000000 */
        /* <DEDUP_REMOVED lines=44> */
[----:B-1----:R-:W-:Y:S01]  /*f460*/  LEA R90, R132, UR6, 0x1 ;  /* 0x00000006845a7c11 */ /* 0x002fe2000f8e08ff */
        /* <DEDUP_REMOVED lines=11> */
[----:B------:R-:W-:Y:S01]  /*f520*/  FMUL.FTZ R37, R3, R37 ;  /* 0x0000002503257220 */ /* 0x000fe20000410000 */
[----:B------:R-:W2:Y:S01]  /*f530*/  LDSM.16.MT88.4 R96, [R89] ;  /* 0x000000005960783b */ /* 0x000ea20000004200 */
[C---:B---3--:R-:W-:Y:S03]  /*f540*/  FMUL.FTZ R6, R2.reuse, R82 ;  /* 0x0000005202067220 */ /* 0x048fe60000410000 */
[----:B------:R-:W3:Y:S01]  /*f550*/  MUFU.EX2 R108, R108 ;  /* 0x0000006c006c7308 */ /* 0x000ee20000000800 */
[C---:B------:R-:W-:Y:S01]  /*f560*/  FMUL.FTZ R7, R2.reuse, R83 ;  /* 0x0000005302077220 */ /* 0x040fe20000410000 */
[C---:B------:R-:W-:Y:S01]  /*f570*/  FMUL.FTZ R10, R2.reuse, R78 ;  /* 0x0000004e020a7220 */ /* 0x040fe20000410000 */
[C---:B------:R-:W-:Y:S01]  /*f580*/  FMUL.FTZ R11, R2.reuse, R79 ;  /* 0x0000004f020b7220 */ /* 0x040fe20000410000 */
[C---:B------:R-:W-:Y:S01]  /*f590*/  FMUL.FTZ R38, R2.reuse, R38 ;  /* 0x0000002602267220 */ /* 0x040fe20000410000 */
[----:B------:R-:W-:Y:S01]  /*f5a0*/  FMUL.FTZ R39, R2, R39 ;  /* 0x0000002702277220 */ /* 0x000fe20000410000 */
[----:B------:R-:W4:Y:S01]  /*f5b0*/  LDSM.16.MT88.4 R100, [R90+0x7000] ;  /* 0x007000005a64783b */ /* 0x000f220000004200 */
[-CC-:B------:R-:W-:Y:S03]  /*f5c0*/  FFMA.FTZ R121, R24, R88.reuse, -R111.reuse ;  /* 0x0000005818797223 */ /* 0x180fe6000001086f */
[----:B------:R-:W-:Y:S01]  /*f5d0*/  MUFU.EX2 R107, R107 ;  /* 0x0000006b006b7308 */ /* 0x000fe20000000800 */
[--C-:B------:R-:W-:Y:S01]  /*f5e0*/  FFMA.FTZ R122, R25, R88, -R111.reuse ;  /* 0x00000058197a7223 */ /* 0x100fe2000001086f */
[C---:B------:R-:W-:Y:S01]  /*f5f0*/  FMUL.FTZ R40, R3.reuse, R40 ;  /* 0x0000002803287220 */ /* 0x040fe20000410000 */
[C---:B------:R-:W-:Y:S01]  /*f600*/  FMUL.FTZ R41, R3.reuse, R41 ;  /* 0x0000002903297220 */ /* 0x040fe20000410000 */
[C---:B------:R-:W-:Y:S01]  /*f610*/  FMUL.FTZ R42, R2.reuse, R42 ;  /* 0x0000002a022a7220 */ /* 0x040fe20000410000 */
[----:B------:R-:W-:Y:S01]  /*f620*/  FMUL.FTZ R43, R2, R43 ;  /* 0x0000002b022b7220 */ /* 0x000fe20000410000 */
[----:B------:R-:W5:Y:S01]  /*f630*/  LDSM.16.MT88.4 R76, [R89+0x1000] ;  /* 0x00100000594c783b */ /* 0x000f620000004200 */
[C---:B------:R-:W-:Y:S03]  /*f640*/  FMUL.FTZ R44, R3.reuse, R44 ;  /* 0x0000002c032c7220 */ /* 0x040fe60000410000 */
        /* <DEDUP_REMOVED lines=17> */
[----:B-1----:R-:W-:Y:S01]  /*f760*/  F2FP.BF16.F32.PACK_AB R81, R112, R107 ;  /* 0x0000006b7051723e */ /* 0x002fe200000010ff */
[C---:B------:R-:W-:Y:S01]  /*f770*/  FMUL.FTZ R58, R2.reuse, R58 ;  /* 0x0000003a023a7220 */ /* 0x040fe20000410000 */
[C---:B------:R-:W-:Y:S01]  /*f780*/  FMUL.FTZ R59, R2.reuse, R59 ;  /* 0x0000003b023b7220 */ /* 0x040fe20000410000 */
[C---:B------:R-:W-:Y:S01]  /*f790*/  FMUL.FTZ R60, R3.reuse, R60 ;  /* 0x0000003c033c7220 */ /* 0x040fe20000410000 */
[----:B------:R-:W-:Y:S01]  /*f7a0*/  FMUL.FTZ R61, R3, R61 ;  /* 0x0000003d033d7220 */ /* 0x000fe20000410000 */
[C---:B------:R-:W-:Y:S01]  /*f7b0*/  FMUL.FTZ R62, R2.reuse, R62 ;  /* 0x0000003e023e7220 */ /* 0x040fe20000410000 */
[----:B------:R-:W-:Y:S03]  /*f7c0*/  FMUL.FTZ R63, R2, R63 ;  /* 0x0000003f023f7220 */ /* 0x000fe60000410000 */
[----:B------:R-:W-:Y:S01]  /*f7d0*/  MUFU.EX2 R104, R104 ;  /* 0x0000006800687308 */ /* 0x000fe20000000800 */
[-CC-:B------:R-:W-:Y:S01]  /*f7e0*/  FFMA.FTZ R113, R16, R88.reuse, -R111.reuse ;  /* 0x0000005810717223 */ /* 0x180fe2000001086f */
[-C--:B------:R-:W-:Y:S01]  /*f7f0*/  FFMA.FTZ R114, R17, R88.reuse, -R111 ;  /* 0x0000005811727223 */ /* 0x080fe2000001086f */
[-CC-:B------:R-:W-:Y:S01]  /*f800*/  FFMA.FTZ R115, R18, R88.reuse, -R109.reuse ;  /* 0x0000005812737223 */ /* 0x180fe2000001086d */
[----:B------:R-:W-:Y:S01]  /*f810*/  FFMA.FTZ R116, R19, R88, -R109 ;  /* 0x0000005813747223 */ /* 0x000fe2000001086d */
[C---:B------:R-:W-:Y:S01]  /*f820*/  FMUL.FTZ R64, R3.reuse, R64 ;  /* 0x0000004003407220 */ /* 0x040fe20000410000 */
[----:B------:R-:W-:Y:S01]  /*f830*/  FMUL.FTZ R65, R3, R65 ;  /* 0x0000004103417220 */ /* 0x000fe20000410000 */
[C---:B------:R-:W-:Y:S03]  /*f840*/  FMUL.FTZ R66, R2.reuse, R66 ;  /* 0x0000004202427220 */ /* 0x040fe60000410000 */
[----:B------:R-:W1:Y:S01]  /*f850*/  MUFU.EX2 R91, R91 ;  /* 0x0000005b005b7308 */ /* 0x000e620000000800 */
[----:B---3--:R-:W-:Y:S01]  /*f860*/  F2FP.BF16.F32.PACK_AB R82, R105, R106 ;  /* 0x0000006a6952723e */ /* 0x008fe200000010ff */
[C---:B------:R-:W-:Y:S01]  /*f870*/  FMUL.FTZ R67, R2.reuse, R67 ;  /* 0x0000004302437220 */ /* 0x040fe20000410000 */
[C---:B------:R-:W-:Y:S01]  /*f880*/  FMUL.FTZ R16, R3.reuse, R68 ;  /* 0x0000004403107220 */ /* 0x040fe20000410000 */
[----:B------:R-:W-:Y:S01]  /*f890*/  FMUL.FTZ R17, R3, R69 ;  /* 0x0000004503117220 */ /* 0x000fe20000410000 */
[C---:B------:R-:W-:Y:S01]  /*f8a0*/  FMUL.FTZ R18, R2.reuse, R70 ;  /* 0x0000004602127220 */ /* 0x040fe20000410000 */
[----:B------:R-:W-:Y:S01]  /*f8b0*/  FMUL.FTZ R19, R2, R71 ;  /* 0x0000004702137220 */ /* 0x000fe20000410000 */
[-CC-:B------:R-:W-:Y:S03]  /*f8c0*/  FFMA.FTZ R118, R20, R88.reuse, -R111.reuse ;  /* 0x0000005814767223 */ /* 0x180fe6000001086f */
[----:B------:R-:W-:Y:S01]  /*f8d0*/  MUFU.EX2 R113, R113 ;  /* 0x0000007100717308 */ /* 0x000fe20000000800 */
[-C--:B------:R-:W-:Y:S01]  /*f8e0*/  FFMA.FTZ R117, R21, R88.reuse, -R111 ;  /* 0x0000005815757223 */ /* 0x080fe2000001086f */
[-CC-:B------:R-:W-:Y:S01]  /*f8f0*/  FFMA.FTZ R119, R22, R88.reuse, -R109.reuse ;  /* 0x0000005816777223 */ /* 0x180fe2000001086d */
[----:B------:R-:W-:Y:S01]  /*f900*/  FFMA.FTZ R120, R23, R88, -R109 ;  /* 0x0000005817787223 */ /* 0x000fe2000001086d */
[----:B------:R-:W-:Y:S01]  /*f910*/  FFMA.FTZ R110, R3, R158, R110 ;  /* 0x0000009e036e7223 */ /* 0x000fe2000001006e */
[----:B------:R-:W-:Y:S01]  /*f920*/  ISETP.GT.AND P0, PT, R159, R140, PT ;  /* 0x0000008c9f00720c */ /* 0x000fe20003f04270 */
[----:B------:R-:W-:Y:S04]  /*f930*/  FFMA.FTZ R107, R2, R161, R107 ;  /* 0x000000a1026b7223 */ /* 0x000fe8000001006b */
[----:B------:R-:W3:Y:S01]  /*f940*/  MUFU.EX2 R114, R114 ;  /* 0x0000007200727308 */ /* 0x000ee20000000800 */
[C---:B-1----:R-:W-:Y:S01]  /*f950*/  F2FP.BF16.F32.PACK_AB R83, R91.reuse, R104 ;  /* 0x000000685b53723e */ /* 0x042fe200000010ff */
[----:B------:R-:W-:Y:S04]  /*f960*/  FADD.FTZ R107, R112, R107 ;  /* 0x0000006b706b7221 */ /* 0x000fe80000010000 */
[----:B------:R-:W-:Y:S02]  /*f970*/  FADD.FTZ R104, R104, R107 ;  /* 0x0000006b68687221 */ /* 0x000fe40000010000 */
[C---:B------:R-:W-:Y:S02]  /*f980*/  HMMA.16816.F32.BF16 R4, R80.reuse, R92, R4 ;  /* 0x0000005c5004723c */ /* 0x040fe40000041804 */
[----:B------:R-:W-:Y:S03]  /*f990*/  MUFU.EX2 R115, R115 ;  /* 0x0000007300737308 */ /* 0x000fe60000000800 */
[----:B------:R-:W-:Y:S03]  /*f9a0*/  FADD.FTZ R91, R91, R104 ;  /* 0x000000685b5b7221 */ /* 0x000fe60000010000 */
[C---:B------:R-:W-:Y:S01]  /*f9b0*/  HMMA.16816.F32.BF16 R8, R80.reuse, R94, R8 ;  /* 0x0000005e5008723c */ /* 0x040fe20000041808 */
[----:B------:R-:W1:Y:S03]  /*f9c0*/  LDSM.16.MT88.4 R92, [R90+0x8000] ;  /* 0x008000005a5c783b */ /* 0x000e660000004200 */
[----:B------:R-:W4:Y:S01]  /*f9d0*/  MUFU.EX2 R116, R116 ;  /* 0x0000007400747308 */ /* 0x000f220000000800 */
[----:B---3--:R-:W-:Y:S03]  /*f9e0*/  F2FP.BF16.F32.PACK_AB R70, R114, R113 ;  /* 0x000000717246723e */ /* 0x008fe600000010ff */
[C---:B--2---:R-:W-:Y:S06]  /*f9f0*/  HMMA.16816.F32.BF16 R36, R80.reuse, R96, R36 ;  /* 0x000000605024723c */ /* 0x044fec0000041824 */
[----:B------:R-:W-:Y:S02]  /*fa00*/  MUFU.EX2 R118, R118 ;  /* 0x0000007600767308 */ /* 0x000fe40000000800 */
[C---:B------:R-:W-:Y:S01]  /*fa10*/  HMMA.16816.F32.BF16 R40, R80.reuse, R98, R40 ;  /* 0x000000625028723c */ /* 0x040fe20000041828 */
[----:B------:R-:W2:Y:S07]  /*fa20*/  LDSM.16.MT88.4 R96, [R89+0x2000] ;  /* 0x002000005960783b */ /* 0x000eae0000004200 */
[----:B------:R-:W3:Y:S01]  /*fa30*/  MUFU.EX2 R117, R117 ;  /* 0x0000007500757308 */ /* 0x000ee20000000800 */
[----:B----4-:R-:W-:Y:S01]  /*fa40*/  F2FP.BF16.F32.PACK_AB R71, R116, R115 ;  /* 0x000000737447723e */ /* 0x010fe200000010ff */
[C---:B------:R-:W-:Y:S08]  /*fa50*/  HMMA.16816.F32.BF16 R44, R80.reuse, R100, R44 ;  /* 0x00000064502c723c */ /* 0x040ff0000004182c */
[----:B------:R-:W-:Y:S01]  /*fa60*/  MUFU.EX2 R119, R119 ;  /* 0x0000007700777308 */ /* 0x000fe20000000800 */
[--C-:B------:R-:W-:Y:S01]  /*fa70*/  FFMA.FTZ R100, R12, R88, -R111.reuse ;  /* 0x000000580c647223 */ /* 0x100fe2000001086f */
[----:B------:R-:W-:Y:S01]  /*fa80*/  FMUL.FTZ R12, R3, R72 ;  /* 0x00000048030c7220 */ /* 0x000fe20000410000 */
[-C--:B------:R-:W-:Y:S01]  /*fa90*/  FFMA.FTZ R101, R13, R88.reuse, -R111 ;  /* 0x000000580d657223 */ /* 0x080fe2000001086f */
[----:B------:R-:W-:Y:S01]  /*faa0*/  FMUL.FTZ R13, R3, R73 ;  /* 0x00000049030d7220 */ /* 0x000fe20000410000 */
[----:B------:R-:W-:Y:S01]  /*fab0*/  FADD.FTZ R3, R108, R110 ;  /* 0x0000006e6c037221 */ /* 0x000fe20000010000 */
[C---:B------:R-:W-:Y:S04]  /*fac0*/  HMMA.16816.F32.BF16 R48, R80.reuse, R102, R48 ;  /* 0x000000665030723c */ /* 0x040fe80000041830 */
[----:B------:R-:W4:Y:S01]  /*fad0*/  MUFU.EX2 R100, R100 ;  /* 0x0000006400647308 */ /* 0x000f220000000800 */
[--C-:B------:R-:W-:Y:S01]  /*fae0*/  FFMA.FTZ R102, R14, R88, -R109.reuse ;  /* 0x000000580e667223 */ /* 0x100fe2000001086d */
[C---:B------:R-:W-:Y:S01]  /*faf0*/  FMUL.FTZ R14, R2.reuse, R74 ;  /* 0x0000004a020e7220 */ /* 0x040fe20000410000 */
[----:B------:R-:W-:Y:S01]  /*fb00*/  FFMA.FTZ R103, R15, R88, -R109 ;  /* 0x000000580f677223 */ /* 0x000fe2000001086d */
[----:B------:R-:W-:Y:S01]  /*fb10*/  FMUL.FTZ R15, R2, R75 ;  /* 0x0000004b020f7220 */ /* 0x000fe20000410000 */
[----:B---3--:R-:W-:Y:S01]  /*fb20*/  F2FP.BF16.F32.PACK_AB R20, R117, R118 ;  /* 0x000000767514723e */ /* 0x008fe200000010ff */
[C---:B-----5:R-:W-:Y:S01]  /*fb30*/  HMMA.16816.F32.BF16 R52, R80.reuse, R76, R52 ;  /* 0x0000004c5034723c */ /* 0x060fe20000041834 */
[----:B------:R-:W3:Y:S03]  /*fb40*/  LDSM.16.MT88.4 R72, [R90+0x6400] ;  /* 0x006400005a48783b */ /* 0x000ee60000004200 */
[----:B------:R-:W5:Y:S01]  /*fb50*/  MUFU.EX2 R101, R101 ;  /* 0x0000006500657308 */ /* 0x000f620000000800 */
[----:B------:R-:W-:Y:S04]  /*fb60*/  FADD.FTZ R106, R106, R3 ;  /* 0x000000036a6a7221 */ /* 0x000fe80000010000 */
[----:B------:R-:W-:Y:S01]  /*fb70*/  FADD.FTZ R105, R105, R106 ;  /* 0x0000006a69697221 */ /* 0x000fe20000010000 */
[C---:B------:R-:W-:Y:S01]  /*fb80*/  HMMA.16816.F32.BF16 R56, R80.reuse, R78, R56 ;  /* 0x0000004e5038723c */ /* 0x040fe20000041838 */
[----:B------:R-:W3:Y:S03]  /*fb90*/  LDSM.16.MT88.4 R76, [R89+0x400] ;  /* 0x00040000594c783b */ /* 0x000ee60000004200 */
[----:B------:R-:W-:Y:S01]  /*fba0*/  MUFU.EX2 R102, R102 ;  /* 0x0000006600667308 */ /* 0x000fe20000000800 */
[----:B----4-:R-:W-:Y:S03]  /*fbb0*/  FADD.FTZ R2, R100, R105 ;  /* 0x0000006964027221 */ /* 0x010fe60000010000 */
[C---:B-1----:R-:W-:Y:S06]  /*fbc0*/  HMMA.16816.F32.BF16 R12, R80.reuse, R92, R12 ;  /* 0x0000005c500c723c */ /* 0x042fec000004180c */
        /* <DEDUP_REMOVED lines=15> */
[----:B-----5:R-:W-:Y:S01]  /*fcc0*/  F2FP.BF16.F32.PACK_AB R21, R120, R119 ;  /* 0x000000777815723e */ /* 0x020fe200000010ff */
[----:B------:R-:W-:Y:S01]  /*fcd0*/  FADD.FTZ R2, R117, R2 ;  /* 0x0000000275027221 */ /* 0x000fe20000010000 */
[C---:B---3--:R-:W-:Y:S01]  /*fce0*/  HMMA.16816.F32.BF16 R4, R68.reuse, R72, R4 ;  /* 0x000000484404723c */ /* 0x048fe20000041804 */
[----:B------:R-:W-:Y:S07]  /*fcf0*/  LDSM.16.MT88.4 R96, [R89+0x2400] ;  /* 0x002400005960783b */ /* 0x000fee0000004200 */
[C---:B------:R-:W-:Y:S01]  /*fd00*/  HMMA.16816.F32.BF16 R8, R68.reuse, R74, R8 ;  /* 0x0000004a4408723c */ /* 0x040fe20000041808 */
[----:B------:R-:W3:Y:S02]  /*fd10*/  LDSM.16.MT88.4 R72, [R90+0x8400] ;  /* 0x008400005a48783b */ /* 0x000ee40000004200 */
[----:B--2---:R-:W-:Y:S01]  /*fd20*/  F2FP.BF16.F32.PACK_AB R22, R122, R121 ;  /* 0x000000797a16723e */ /* 0x004fe200000010ff */
[----:B------:R-:W-:Y:S04]  /*fd30*/  FADD.FTZ R121, R121, R2 ;  /* 0x0000000279797221 */ /* 0x000fe80000010000 */
[C---:B------:R-:W-:Y:S08]  /*fd40*/  HMMA.16816.F32.BF16 R36, R68.reuse, R76, R36 ;  /* 0x0000004c4424723c */ /* 0x040ff00000041824 */
        /* <DEDUP_REMOVED lines=44> */
[----:B---3--:R-:W-:Y:S02]  /*10010*/  F2FP.BF16.F32.PACK_AB R68, R95, R94 ;  /* 0x0000005e5f44723e */ /* 0x008fe400000010ff */
[----:B--2---:R-:W-:Y:S03]  /*10020*/  F2FP.BF16.F32.PACK_AB R69, R97, R96 ;  /* 0x000000606145723e */ /* 0x004fe600000010ff */
[C---:B------:R-:W-:Y:S03]  /*10030*/  HMMA.16816.F32.BF16 R48, R20.reuse, R70, R48 ;  /* 0x000000461430723c */ /* 0x040fe60000041830 */
[----:B----4-:R-:W-:Y:S02]  /*10040*/  F2FP.BF16.F32.PACK_AB R70, R111, R98 ;  /* 0x000000626f46723e */ /* 0x010fe400000010ff */
[----:B------:R-:W-:Y:S03]  /*10050*/  F2FP.BF16.F32.PACK_AB R71, R124, R99 ;  /* 0x000000637c47723e */ /* 0x000fe600000010ff */
[C---:B------:R-:W-:Y:S08]  /*10060*/  HMMA.16816.F32.BF16 R52, R20.reuse, R72, R52 ;  /* 0x000000481434723c */ /* 0x040ff00000041834 */
        /* <DEDUP_REMOVED lines=12> */
[----:B------:R-:W3:Y:S02]  /*10130*/  LDSM.16.MT88.4 R8, [R89+0x2c00] ;  /* 0x002c00005908783b */ /* 0x000ee40000004200 */
[----:B------:R-:W-:Y:S04]  /*10140*/  FADD.FTZ R116, R116, R115 ;  /* 0x0000007374747221 */ /* 0x000fe80000010000 */
[----:B------:R-:W-:Y:S01]  /*10150*/  FADD.FTZ R3, R119, R116 ;  /* 0x0000007477037221 */ /* 0x000fe20000010000 */
[C---:B------:R-:W-:Y:S03]  /*10160*/  HMMA.16816.F32.BF16 R36, R68.reuse, R28, R36 ;  /* 0x0000001c4424723c */ /* 0x040fe60000041824 */
[----:B------:R-:W-:Y:S04]  /*10170*/  FADD.FTZ R3, R120, R3 ;  /* 0x0000000378037221 */ /* 0x000fe80000010000 */
[----:B------:R-:W-:Y:S01]  /*10180*/  FADD.FTZ R92, R92, R3 ;  /* 0x000000035c5c7221 */ /* 0x000fe20000010000 */
[C---:B------:R-:W-:Y:S03]  /*10190*/  HMMA.16816.F32.BF16 R40, R68.reuse, R30, R40 ;  /* 0x0000001e4428723c */ /* 0x040fe60000041828 */
        /* <DEDUP_REMOVED lines=11> */
[C---:B-1----:R-:W-:Y:S03]  /*10250*/  HMMA.16816.F32.BF16 R52, R68.reuse, R72, R52 ;  /* 0x000000484434723c */ /* 0x042fe60000041834 */
[----:B------:R-:W-:Y:S01]  /*10260*/  FADD.FTZ R158, R111, R98 ;  /* 0x000000626f9e7221 */ /* 0x000fe20000010000 */
[----:B------:R-:W-:Y:S01]  /*10270*/  FADD.FTZ R161, R124, R99 ;  /* 0x000000637ca17221 */ /* 0x000fe20000010000 */
[----:B------:R-:W-:Y:S03]  /*10280*/  MOV R2, R87 ;  /* 0x0000005700027202 */ /* 0x000fe60000000f00 */
[C---:B------:R-:W-:Y:S08]  /*10290*/  HMMA.16816.F32.BF16 R56, R68.reuse, R74, R56 ;  /* 0x0000004a4438723c */ /* 0x040ff00000041838 */
[C---:B--2---:R-:W-:Y:S08]  /*102a0*/  HMMA.16816.F32.BF16 R72, R68.reuse, R4, R12 ;  /* 0x000000044448723c */ /* 0x044ff0000004180c */
[C---:B------:R-:W-:Y:S08]  /*102b0*/  HMMA.16816.F32.BF16 R60, R68.reuse, R6, R60 ;  /* 0x00000006443c723c */ /* 0x040ff0000004183c */
[C---:B---3--:R-:W-:Y:S08]  /*102c0*/  HMMA.16816.F32.BF16 R64, R68.reuse, R8, R64 ;  /* 0x000000084440723c */ /* 0x048ff00000041840 */
[----:B------:R-:W-:Y:S01]  /*102d0*/  HMMA.16816.F32.BF16 R68, R68, R10, R16 ;  /* 0x0000000a4444723c */ /* 0x000fe20000041810 */
[----:B------:R-:W-:Y:S08]  /*102e0*/  @!UPT UIADD3 URZ, UPT, UPT, URZ, URZ, URZ ;  /* 0x000000fffffff290 */ /* 0x000ff0000fffe0ff */
[----:B------:R-:W-:Y:S11]  /*102f0*/  @P0 BRA `(.L_x_9867) ;  /* 0xffffffd0009c0947 */ /* 0x000ff6000383ffff */
.L_x_9860:
        /* <DEDUP_REMOVED lines=11> */
.L_x_9881:
[----:B------:R-:W-:Y:S01]  /*103b0*/  FSETP.NE.FTZ.AND P1, PT, R10, RZ, PT ;  /* 0x000000ff0a00720b */ /* 0x000fe20003f35000 */
[----:B------:R-:W2:Y:S01]  /*103c0*/  MUFU.RCP R5, R10 ;  /* 0x0000000a00057308 */ /* 0x000ea20000001000 */
[----:B----4-:R-:W-:Y:S01]  /*103d0*/  FADD.FTZ R3, R8, R9 ;  /* 0x0000000908037221 */ /* 0x010fe20000010000 */
[----:B------:R-:W-:Y:S01]  /*103e0*/  MOV R0, 0xff800000 ;  /* 0xff80000000007802 */ /* 0x000fe20000000f00 */
[----:B------:R-:W-:Y:S05]  /*103f0*/  WARPSYNC.ALL ;  /* 0x0000000000007948 */ /* 0x000fea0003800000 */
[----:B------:R-:W-:Y:S01]  /*10400*/  FSETP.NE.FTZ.AND P0, PT, R3, RZ, PT ;  /* 0x000000ff0300720b */ /* 0x000fe20003f15000 */
[----:B------:R-:W-:Y:S01]  /*10410*/  MUFU.RCP R4, R3 ;  /* 0x0000000300047308 */ /* 0x000fe20000001000 */
[----:B------:R-:W-:-:S04]  /*10420*/  SHF.L.U32 R9, R131, 0x1, RZ ;  /* 0x0000000183097819 */ /* 0x000fc800000006ff */
[----:B------:R-:W-:-:S03]  /*10430*/  LOP3.LUT R130, R130, 0x6, R9, 0xf8, !PT ;  /* 0x0000000682827812 */ /* 0x000fc600078ef809 */
[----:B------:R-:W4:Y:S01]  /*10440*/  @P1 MUFU.LG2 R7, R10 ;  /* 0x0000000a00071308 */ /* 0x000f220000000c00 */
        /* <DEDUP_REMOVED lines=25> */
[----:B----4-:R-:W-:Y:S01]  /*105e0*/  @P1 FMUL.FTZ R7, R7, 0.69314718246459960938 ;  /* 0x3f31721807071820 */ /* 0x010fe20000410000 */
[----:B------:R-:W2:Y:S01]  /*105f0*/  @P0 MUFU.LG2 R5, R3 ;  /* 0x0000000300050308 */ /* 0x000ea20000000c00 */
[----:B------:R-:W-:-:S02]  /*10600*/  FSEL R4, R4, 1, P0 ;  /* 0x3f80000004047808 */ /* 0x000fc40000000000 */
[----:B-----5:R-:W-:Y:S01]  /*10610*/  @P1 FFMA.FTZ R0, R2, R87, R7 ;  /* 0x0000005702001223 */ /* 0x020fe20000010007 */
[----:B------:R-:W-:Y:S02]  /*10620*/  SHF.L.U32 R7, R131, 0x3, RZ ;  /* 0x0000000383077819 */ /* 0x000fe400000006ff */
[C---:B------:R-:W-:Y:S01]  /*10630*/  FMUL.FTZ R82, R4.reuse, R82 ;  /* 0x0000005204527220 */ /* 0x040fe20000410000 */
[C---:B------:R-:W-:Y:S01]  /*10640*/  FMUL.FTZ R83, R4.reuse, R83 ;  /* 0x0000005304537220 */ /* 0x040fe20000410000 */
[----:B------:R-:W-:Y:S01]  /*10650*/  LOP3.LUT R6, R7, 0xc0, RZ, 0xc0, !PT ;  /* 0x000000c007067812 */ /* 0x000fe200078ec0ff */
[----:B------:R-:W-:Y:S01]  /*10660*/  FMUL.FTZ R78, R4, R78 ;  /* 0x0000004e044e7220 */ /* 0x000fe20000410000 */
[----:B------:R-:W-:Y:S01]  /*10670*/  LOP3.LUT R130, R130, 0x20, R7, 0xf8, !PT ;  /* 0x0000002082827812 */ /* 0x000fe200078ef807 */
[----:B------:R-:W-:Y:S01]  /*10680*/  FMUL.FTZ R79, R4, R79 ;  /* 0x0000004f044f7220 */ /* 0x000fe20000410000 */
[----:B------:R-:W-:Y:S01]  /*10690*/  LOP3.LUT R9, R6, 0x18, R131, 0xf8, !PT ;  /* 0x0000001806097812 */ /* 0x000fe200078ef883 */
[C---:B------:R-:W-:Y:S01]  /*106a0*/  FMUL.FTZ R38, R4.reuse, R38 ;  /* 0x0000002604267220 */ /* 0x040fe20000410000 */
[C---:B------:R-:W-:Y:S01]  /*106b0*/  FMUL.FTZ R39, R4.reuse, R39 ;  /* 0x0000002704277220 */ /* 0x040fe20000410000 */
[C---:B------:R-:W-:Y:S01]  /*106c0*/  FMUL.FTZ R42, R4.reuse, R42 ;  /* 0x0000002a042a7220 */ /* 0x040fe20000410000 */
[C---:B------:R-:W-:Y:S01]  /*106d0*/  FMUL.FTZ R43, R4.reuse, R43 ;  /* 0x0000002b042b7220 */ /* 0x040fe20000410000 */
[----:B--2---:R-:W-:Y:S01]  /*106e0*/  @P0 FMUL.FTZ R5, R5, 0.69314718246459960938 ;  /* 0x3f31721805050820 */ /* 0x004fe20000410000 */
[----:B------:R-:W-:Y:S01]  /*106f0*/  MOV R3, 0xff800000 ;  /* 0xff80000000037802 */ /* 0x000fe20000000f00 */
[C---:B------:R-:W-:Y:S01]  /*10700*/  FMUL.FTZ R46, R4.reuse, R46 ;  /* 0x0000002e042e7220 */ /* 0x040fe20000410000 */
[----:B------:R-:W-:Y:S01]  /*10710*/  FMUL.FTZ R47, R4, R47 ;  /* 0x0000002f042f7220 */ /* 0x000fe20000410000 */
        /* <DEDUP_REMOVED lines=50> */
[----:B--2---:R2:W5:Y:S01]  /*10a40*/  LD.E R52, desc[UR4][R84.64+0xcc] ;  /* 0x0000cc0454347980 */ /* 0x004562000c101900 */
[----:B---3--:R-:W-:Y:S01]  /*10a50*/  LOP3.LUT R8, R128, 0xd8, RZ, 0xc0, !PT ;  /* 0x000000d880087812 */ /* 0x008fe200078ec0ff */
[----:B------:R-:W-:Y:S01]  /*10a60*/  IMAD.SHL.U32 R145, R145, 0x40, RZ ;  /* 0x0000004091917824 */ /* 0x000fe200078e00ff */
[----:B----4-:R-:W-:Y:S01]  /*10a70*/  LOP3.LUT R57, R129, 0x30, RZ, 0xc0, !PT ;  /* 0x0000003081397812 */ /* 0x010fe200078ec0ff */
[----:B-1----:R2:W5:Y:S01]  /*10a80*/  LD.E.64 R60, desc[UR4][R84.64+0x78] ;  /* 0x00007804543c7980 */ /* 0x002562000c101b00 */
[----:B------:R-:W-:-:S02]  /*10a90*/  LOP3.LUT R9, R8, 0x18, R129, 0x78, !PT ;  /* 0x0000001808097812 */ /* 0x000fc400078e7881 */
[----:B------:R-:W-:Y:S01]  /*10aa0*/  LOP3.LUT R57, R57, 0x7, R2, 0xf8, !PT ;  /* 0x0000000739397812 */ /* 0x000fe200078ef802 */
[----:B------:R2:W5:Y:S01]  /*10ab0*/  LD.E.64 R58, desc[UR4][R84.64+0xa8] ;  /* 0x0000a804543a7980 */ /* 0x000562000c101b00 */
[----:B------:R-:W-:Y:S01]  /*10ac0*/  LOP3.LUT R9, R9, 0xf24, R128, 0xf8, !PT ;  /* 0x00000f2409097812 */ /* 0x000fe200078ef880 */
[----:B------:R-:W-:Y:S03]  /*10ad0*/  BAR.SYNC.DEFER_BLOCKING 0x0 ;  /* 0x0000000000007b1d */ /* 0x000fe60000010000 */
[----:B------:R-:W-:Y:S02]  /*10ae0*/  LEA R2, R9, UR6, 0x2 ;  /* 0x0000000609027c11 */ /* 0x000fe4000f8e10ff */
[----:B------:R-:W-:-:S03]  /*10af0*/  LOP3.LUT P0, RZ, R131, 0x3, RZ, 0xc0, !PT ;  /* 0x0000000383ff7812 */ /* 0x000fc6000780c0ff */
        /* <DEDUP_REMOVED lines=12> */
[----:B------:R-:W-:Y:S02]  /*10bc0*/  IMAD R10, R10, R7, R148 ;  /* 0x000000070a0a7224 */ /* 0x000fe400078e0294 */
[----:B------:R2:W1:Y:S02]  /*10bd0*/  LDS.128 R4, [R2+0x5800] ;  /* 0x0058000002047984 */ /* 0x0004640000000c00 */
[----:B------:R-:W-:Y:S02]  /*10be0*/  IMAD R54, R11, R10, R145 ;  /* 0x0000000a0b367224 */ /* 0x000fe400078e0291 */
[----:B------:R2:W1:Y:S01]  /*10bf0*/  LDS.128 R8, [R2+0x5000] ;  /* 0x0050000002087984 */ /* 0x0004620000000c00 */
[----:B---34-:R-:W-:Y:S05]  /*10c00*/  @P0 BRA `(.L_x_9870) ;  /* 0x0000000000280947 */ /* 0x018fea0003800000 */
        /* <DEDUP_REMOVED lines=10> */
.L_x_9870:
[----:B------:R-:W-:Y:S05]  /*10cb0*/  BSYNC.RECONVERGENT B0 ;  /* 0x0000000000007941 */ /* 0x000fea0003800200 */
.L_x_9869:
[----:B--2---:R2:W5:Y:S01]  /*10cc0*/  LD.E R84, desc[UR4][R84.64+0xc0] ;  /* 0x0000c00454547980 */ /* 0x004562000c101900 */
[----:B------:R-:W-:Y:S01]  /*10cd0*/  SHF.R.U32.HI R131, RZ, 0x3, R131 ;  /* 0x00000003ff837819 */ /* 0x000fe20000011683 */
[----:B------:R-:W-:Y:S01]  /*10ce0*/  IMAD.IADD R145, R146, 0x1, -R145 ;  /* 0x0000000192917824 */ /* 0x000fe200078e0a91 */
[----:B---3--:R-:W-:Y:S01]  /*10cf0*/  LOP3.LUT R3, R128, 0x1c, RZ, 0xc0, !PT ;  /* 0x0000001c80037812 */ /* 0x008fe200078ec0ff */
[----:B-----5:R-:W-:Y:S01]  /*10d00*/  IMAD R52, R54, R52, RZ ;  /* 0x0000003436347224 */ /* 0x020fe200078e02ff */
[----:B------:R-:W-:Y:S01]  /*10d10*/  BSSY.RECONVERGENT B0, `(.L_x_9871) ;  /* 0x0000016000007945 */ /* 0x000fe20003800200 */
[C---:B------:R-:W-:Y:S01]  /*10d20*/  VIADD R0, R131.reuse, 0x10 ;  /* 0x0000001083007836 */ /* 0x040fe20000000000 */
[CC--:B------:R-:W-:Y:S01]  /*10d30*/  ISETP.GE.AND P2, PT, R131.reuse, R145.reuse, PT ;  /* 0x000000918300720c */ /* 0x0c0fe20003f46270 */
[----:B------:R-:W-:Y:S01]  /*10d40*/  VIADD R2, R131, 0x20 ;  /* 0x0000002083027836 */ /* 0x000fe20000000000 */
[----:B------:R-:W-:Y:S02]  /*10d50*/  LOP3.LUT R55, R3, 0x20, RZ, 0xfc, !PT ;  /* 0x0000002003377812 */ /* 0x000fe400078efcff */
[-C--:B------:R-:W-:Y:S01]  /*10d60*/  ISETP.GE.AND P1, PT, R0, R145.reuse, PT ;  /* 0x000000910000720c */ /* 0x080fe20003f26270 */
[C---:B------:R-:W-:Y:S01]  /*10d70*/  VIADD R0, R131.reuse, 0x30 ;  /* 0x0000003083007836 */ /* 0x040fe20000000000 */
        /* <DEDUP_REMOVED lines=12> */
[----:B-1----:R3:W-:Y:S04]  /*10e40*/  @!P4 ST.E.128 desc[UR4][R56.64], R48 ;  /* 0x000000303800c985 */ /* 0x0027e8000c101d04 */
[----:B------:R3:W-:Y:S04]  /*10e50*/  @!P3 ST.E.128 desc[UR4][R56.64+0x80], R32 ;  /* 0x000080203800b985 */ /* 0x0007e8000c101d04 */
[----:B------:R3:W-:Y:S02]  /*10e60*/  @!P2 ST.E.128 desc[UR4][R56.64+0x100], R16 ;  /* 0x000100103800a985 */ /* 0x0007e4000c101d04 */
.L_x_9872:
[----:B------:R-:W-:Y:S05]  /*10e70*/  BSYNC.RECONVERGENT B0 ;  /* 0x0000000000007941 */ /* 0x000fea0003800200 */
.L_x_9871:
[----:B------:R-:W-:Y:S04]  /*10e80*/  BSSY.RECONVERGENT B0, `(.L_x_9873) ;  /* 0x000000e000007945 */ /* 0x000fe80003800200 */
[----:B------:R-:W-:Y:S05]  /*10e90*/  @P1 BRA `(.L_x_9874) ;  /* 0x0000000000301947 */ /* 0x000fea0003800000 */
[-C--:B------:R-:W-:Y:S02]  /*10ea0*/  ISETP.GE.AND P4, PT, R3, R84.reuse, PT ;  /* 0x000000540300720c */ /* 0x080fe40003f86270 */
        /* <DEDUP_REMOVED lines=11> */
.L_x_9874:
[----:B------:R-:W-:Y:S05]  /*10f60*/  BSYNC.RECONVERGENT B0 ;  /* 0x0000000000007941 */ /* 0x000fea0003800200 */
.L_x_9873:
[----:B------:R-:W-:Y:S04]  /*10f70*/  BSSY.RECONVERGENT B0, `(.L_x_9875) ;  /* 0x000000e000007945 */ /* 0x000fe80003800200 */
[----:B------:R-:W-:Y:S05]  /*10f80*/  @P5 BRA `(.L_x_9876) ;  /* 0x0000000000305947 */ /* 0x000fea0003800000 */
[-C--:B------:R-:W-:Y:S02]  /*10f90*/  ISETP.GE.AND P5, PT, R3, R84.reuse, PT ;  /* 0x000000540300720c */ /* 0x080fe40003fa6270 */
[-C--:B------:R-:W-:Y:S02]  /*10fa0*/  ISETP.GE.AND P3, PT, R55, R84.reuse, PT ;  /* 0x000000543700720c */ /* 0x080fe40003f66270 */
[----:B------:R-:W-:-:S09]  /*10fb0*/  ISETP.GE.AND P1, PT, R53, R84, PT ;  /* 0x000000543500720c */ /* 0x000fd20003f26270 */
[CC--:B-1-34-:R-:W-:Y:S02]  /*10fc0*/  @!P5 LEA R16, P4, R131.reuse, R60.reuse, 0x2 ;  /* 0x0000003c8310d211 */ /* 0x0dafe400078810ff */
        /* <DEDUP_REMOVED lines=8> */
.L_x_9876:
[----:B------:R-:W-:Y:S05]  /*11050*/  BSYNC.RECONVERGENT B0 ;  /* 0x0000000000007941 */ /* 0x000fea0003800200 */
.L_x_9875:
[----:B------:R-:W-:-:S04]  /*11060*/  MOV R145, 0x0 ;  /* 0x0000000000917802 */ /* 0x000fc80000000f00 */
[----:B-1234-:R-:W-:Y:S05]  /*11070*/  @P6 RET.REL.NODEC R144 `(_ZN5flash24flash_fwd_splitkv_kernelI23Flash_fwd_kernel_traitsILi96ELi64ELi64ELi4ELb0ELb0EN7cutlass10bfloat16_tE19Flash_kernel_traitsILi96ELi64ELi64ELi4ES3_EELb0ELb0ELb1ELb0ELb0ELb0ELb1ELb1EEEvNS_16Flash_fwd_paramsE) ;  /* 0xfffffeec90e06950 */ /* 0x01efea0003c3ffff */
        /* <DEDUP_REMOVED lines=10> */
[----:B-1----:R-:W-:Y:S05]  /*11120*/  @P0 RET.REL.NODEC R144 `(_ZN5flash24flash_fwd_splitkv_kernelI23Flash_fwd_kernel_traitsILi96ELi64ELi64ELi4ELb0ELb0EN7cutlass10bfloat16_tE19Flash_kernel_traitsILi96ELi64ELi64ELi4ES3_EELb0ELb0ELb1ELb0ELb0ELb0ELb1ELb1EEEvNS_16Flash_fwd_paramsE) ;  /* 0xfffffeec90b40950 */ /* 0x002fea0003c3ffff */
[----:B------:R-:W-:Y:S01]  /*11130*/  LEA R2, P0, R131, R60, 0x2 ;  /* 0x0000003c83027211 */ /* 0x000fe200078010ff */
[----:B------:R-:W-:-:S03]  /*11140*/  IMAD.MOV.U32 R145, RZ, RZ, 0x0 ;  /* 0x00000000ff917424 */ /* 0x000fc600078e00ff */
[----:B------:R-:W-:-:S05]  /*11150*/  LEA.HI.X R3, R131, R61, R52, 0x2, P0 ;  /* 0x0000003d83037211 */ /* 0x000fca00000f1434 */
[----:B------:R1:W-:Y:S02]  /*11160*/  ST.E.128 desc[UR4][R2.64+0x4900], R4 ;  /* 0x0049000402007985 */ /* 0x0003e4000c101d04 */
[----:B-1----:R-:W-:Y:S05]  /*11170*/  RET.REL.NODEC R144 `(_ZN5flash24flash_fwd_splitkv_kernelI23Flash_fwd_kernel_traitsILi96ELi64ELi64ELi4ELb0ELb0EN7cutlass10bfloat16_tE19Flash_kernel_traitsILi96ELi64ELi64ELi4ES3_EELb0ELb0ELb1ELb0ELb0ELb0ELb1ELb1EEEvNS_16Flash_fwd_paramsE) ;  /* 0xfffffeec90a07950 */ /* 0x002fea0003c3ffff */
.L_x_9868:
[----:B------:R-:W-:Y:S01]  /*11180*/  MOV R3, 0x2 ;  /* 0x0000000200037802 */ /* 0x000fe20000000f00 */
[----:B------:R-:W-:Y:S01]  /*11190*/  IMAD.MOV.U32 R4, RZ, RZ, -0x1 ;  /* 0xffffffffff047424 */ /* 0x000fe200078e00ff */
[----:B------:R-:W-:-:S07]  /*111a0*/  MOV R0, 0x1f ;  /* 0x0000001f00007802 */ /* 0x000fce0000000f00 */
[----:B-1---5:R-:W-:Y:S05]  /*111b0*/  WARPSYNC.COLLECTIVE R4, `(.L_x_9877) ;  /* 0x0000000004087348 */ /* 0x022fea0003c00000 */
[----:B------:R2:W3:Y:S02]  /*111c0*/  SHFL.BFLY P0, R7, R158, R3, R0 ;  /* 0x0c0000039e077389 */ /* 0x0004e40000000000 */
[----:B-123-5:R-:W-:Y:S05]  /*111d0*/  ENDCOLLECTIVE ;  /* 0x000000000000791b */ /* 0x02efea0003800000 */
.L_x_9877:
[----:B------:R-:W-:Y:S02]  /*111e0*/  MOV R5, R7 ;  /* 0x0000000700057202 */ /* 0x000fe40000000f00 */
[----:B------:R-:W-:-:S03]  /*111f0*/  MOV R3, 0x1 ;  /* 0x0000000100037802 */ /* 0x000fc60000000f00 */
[----:B------:R-:W-:-:S04]  /*11200*/  FADD.FTZ R6, R5, R158 ;  /* 0x0000009e05067221 */ /* 0x000fc80000010000 */
[----:B------:R-:W-:-:S07]  /*11210*/  IMAD.MOV.U32 R158, RZ, RZ, R6 ;  /* 0x000000ffff9e7224 */ /* 0x000fce00078e0006 */
[----:B------:R-:W-:Y:S05]  /*11220*/  WARPSYNC.COLLECTIVE R4, `(.L_x_9878) ;  /* 0x0000000004087348 */ /* 0x000fea0003c00000 */
[----:B------:R1:W2:Y:S02]  /*11230*/  SHFL.BFLY P0, R7, R158, R3, R0 ;  /* 0x0c0000039e077389 */ /* 0x0002a40000000000 */
[----:B-12---:R-:W-:Y:S05]  /*11240*/  ENDCOLLECTIVE ;  /* 0x000000000000791b */ /* 0x006fea0003800000 */
.L_x_9878:
[----:B------:R-:W-:Y:S01]  /*11250*/  MOV R158, R161 ;  /* 0x000000a1009e7202 */ /* 0x000fe20000000f00 */
[----:B------:R-:W-:Y:S01]  /*11260*/  IMAD.MOV.U32 R5, RZ, RZ, R7 ;  /* 0x000000ffff057224 */ /* 0x000fe200078e0007 */
[----:B------:R-:W-:-:S03]  /*11270*/  MOV R3, 0x2 ;  /* 0x0000000200037802 */ /* 0x000fc60000000f00 */
[----:B------:R-:W-:-:S07]  /*11280*/  FADD.FTZ R10, R6, R5 ;  /* 0x00000005060a7221 */ /* 0x000fce0000010000 */
[----:B------:R-:W-:Y:S05]  /*11290*/  WARPSYNC.COLLECTIVE R4, `(.L_x_9879) ;  /* 0x0000000004087348 */ /* 0x000fea0003c00000 */
[----:B------:R1:W2:Y:S02]  /*112a0*/  SHFL.BFLY P0, R7, R158, R3, R0 ;  /* 0x0c0000039e077389 */ /* 0x0002a40000000000 */
[----:B-12---:R-:W-:Y:S05]  /*112b0*/  ENDCOLLECTIVE ;  /* 0x000000000000791b */ /* 0x006fea0003800000 */
.L_x_9879:
[----:B------:R-:W-:Y:S01]  /*112c0*/  FADD.FTZ R8, R7, R161 ;  /* 0x000000a107087221 */ /* 0x000fe20000010000 */
[----:B------:R-:W-:-:S03]  /*112d0*/  MOV R3, 0x1 ;  /* 0x0000000100037802 */ /* 0x000fc60000000f00 */
[----:B------:R-:W-:-:S07]  /*112e0*/  IMAD.MOV.U32 R158, RZ, RZ, R8 ;  /* 0x000000ffff9e7224 */ /* 0x000fce00078e0008 */
[----:B------:R-:W-:Y:S05]  /*112f0*/  WARPSYNC.COLLECTIVE R4, `(.L_x_9880) ;  /* 0x0000000004087348 */ /* 0x000fea0003c00000 */
[----:B------:R1:W2:Y:S02]  /*11300*/  SHFL.BFLY P0, R7, R158, R3, R0 ;  /* 0x0c0000039e077389 */ /* 0x0002a40000000000 */
[----:B-12---:R-:W-:Y:S05]  /*11310*/  ENDCOLLECTIVE ;  /* 0x000000000000791b */ /* 0x006fea0003800000 */
.L_x_9880:
[----:B------:R-:W-:Y:S01]  /*11320*/  MOV R9, R7 ;  /* 0x0000000700097202 */ /* 0x000fe20000000f00 */
[----:B------:R-:W-:Y:S06]  /*11330*/  BRA `(.L_x_9881) ;  /* 0xfffffff0001c7947 */ /* 0x000fec000383ffff */
.L_x_9882:
        /* <DEDUP_REMOVED lines=12> */
.L_x_11692:


//--------------------- .text._ZN5flash24flash_fwd_splitkv_kernelI23Flash_fwd_kernel_traitsILi96ELi64ELi64ELi4ELb0ELb0EN7cutlass10bfloat16_tE19Flash_kernel_traitsILi96ELi64ELi64ELi4ES3_EELb0ELb0ELb1ELb0ELb0ELb1ELb1ELb1EEEvNS_16Flash_fwd_paramsE --------------------------
	.section	.text._ZN5flash24flash_fwd_splitkv_kernelI23Flash_fwd_kernel_traitsILi96ELi64ELi64ELi4ELb0ELb0EN7cutlass10bfloat16_tE19Flash_kernel_traitsILi96ELi64ELi64ELi4ES3_EELb0ELb0ELb1ELb0ELb0ELb1ELb1ELb1EEEvNS_16Flash_fwd_paramsE,"ax",@progbits
	.align	128
        .global         _ZN5flash24flash_fwd_splitkv_kernelI23Flash_fwd_kernel_traitsILi96ELi64ELi64ELi4ELb0ELb0EN7cutlass10bfloat16_tE19Flash_kernel_traitsILi96ELi64ELi64ELi4ES3_EELb0ELb0ELb1ELb0ELb0ELb1ELb1ELb1EEEvNS_16Flash_fwd_paramsE
        .type           _ZN5flash24flash_fwd_splitkv_kernelI23Flash_fwd_kernel_traitsILi96ELi64ELi64ELi4ELb0ELb0EN7cutlass10bfloat16_tE19Flash_kernel_traitsILi96ELi64ELi64ELi4ES3_EELb0ELb0ELb1ELb0ELb0ELb1ELb1ELb1EEEvNS_16Flash_fwd_paramsE,@function
        .size           _ZN5flash24flash_fwd_splitkv_kernelI23Flash_fwd_kernel_traitsILi96ELi64ELi64ELi4ELb0ELb0EN7cutlass10bfloat16_tE19Flash_kernel_traitsILi96ELi64ELi64ELi4ES3_EELb0ELb0ELb1ELb0ELb0ELb1ELb1ELb1EEEvNS_16Flash_fwd_paramsE,(.L_x_11693 - _ZN5flash24flash_fwd_splitkv_kernelI23Flash_fwd_kernel_traitsILi96ELi64ELi64ELi4ELb0ELb0EN7cutlass10bfloat16_tE19Flash_kernel_traitsILi96ELi64ELi64ELi4ES3_EELb0ELb0ELb1ELb0ELb0ELb1ELb1ELb1EEEvNS_16Flash_fwd_paramsE)
        .other          _ZN5flash24flash_fwd_splitkv_kernelI23Flash_fwd_kernel_traitsILi96ELi64ELi64ELi4ELb0ELb0EN7cutlass10bfloat16_tE19Flash_kernel_traitsILi96ELi64ELi64ELi4ES3_EELb0ELb0ELb1ELb0ELb0ELb1ELb1ELb1EEEvNS_16Flash_fwd_paramsE,@"STO_CUDA_ENTRY STV_DEFAULT"
_ZN5flash24flash_fwd_splitkv_kernelI23Flash_fwd_kernel_traitsILi96ELi64ELi64ELi4ELb0ELb0EN7cutlass10bfloat16_tE19Flash_kernel_traitsILi96ELi64ELi64ELi4ES3_EELb0ELb0ELb1ELb0ELb0ELb1ELb1ELb1EEEvNS_16Flash_fwd_paramsE:
.text._ZN5flash24flash_fwd_splitkv_kernelI23Flash_fwd_kernel_traitsILi96ELi64ELi64ELi4ELb0ELb0EN7cutlass10bfloat16_tE19Flash_kernel_traitsILi96ELi64ELi64ELi4ES3_EELb0ELb0ELb1ELb0ELb0ELb1ELb1ELb1EEEvNS_16Flash_fwd_paramsE:
        /* <DEDUP_REMOVED lines=24> */
[----:B------:R-:W1:Y:S11]  /*0180*/  LDC R0, c[0x0][0x374] ;  /* 0x0000dd00ff007b82 */ /* 0x000e760000000800 */
[----:B------:R-:W-:-:S02]  /*0190*/  @P1 IADD3 R147, PT, PT, R147, 0x1, RZ ;  /* 0x0000000193931810 */ /* 0x000fc40007ffe0ff */
[----:B------:R-:W-:-:S04]  /*01a0*/  @!P0 LOP3.LUT R147, RZ, R2, RZ, 0x33, !PT ;  /* 0x00000002ff938212 */ /* 0x000fc800078e33ff */
[----:B------:R-:W-:-:S05]  /*01b0*/  IADD3 R146, PT, PT, -R147, RZ, RZ ;  /* 0x000000ff93927210 */ /* 0x000fca0007ffe1ff */
[----:B--2-4-:R-:W-:Y:S02]  /*01c0*/  IMAD R146, R2, R146, UR4 ;  /* 0x0000000402927e24 */ /* 0x014fe4000f8e0292 */
[----:B-1----:R-:W-:Y:S05]  /*01d0*/  CALL.REL.NOINC `($_ZN5flash24flash_fwd_splitkv_kernelI23Flash_fwd_kernel_traitsILi96ELi64ELi64ELi4ELb0ELb0EN7cutlass10bfloat16_tE19Flash_kernel_traitsILi96ELi64ELi64ELi4ES3_EELb0ELb0ELb1ELb0ELb0ELb1ELb1ELb1EEEvNS_16Flash_fwd_paramsE$_ZN5flash30compute_attn_1rowblock_splitkvI23Flash_fwd_kernel_traitsILi96ELi64ELi64ELi4ELb0ELb0EN7cutlass10bfloat16_tE19Flash_kernel_traitsILi96ELi64ELi64ELi4ES3_EELb0ELb0ELb1ELb0ELb0ELb1ELb1ELb1ENS_16Flash_fwd_paramsEEEvRKT8_iiiii) ;  /* 0x0000000000087944 */ /* 0x002fea0003c00000 */
[----:B------:R-:W-:Y:S05]  /*01e0*/  BSYNC.RECONVERGENT B4 ;  /* 0x0000000000047941 */ /* 0x000fea0003800200 */
.L_x_9883:
[----:B------:R-:W-:Y:S05]  /*01f0*/  EXIT ;  /* 0x000000000000794d */ /* 0x000fea0003800000 */
        .type           $_ZN5flash24flash_fwd_splitkv_kernelI23Flash_fwd_kernel_traitsILi96ELi64ELi64ELi4ELb0ELb0EN7cutlass10bfloat16_tE19Flash_kernel_traitsILi96ELi64ELi64ELi4ES3_EELb0ELb0ELb1ELb0ELb0ELb1ELb1ELb1EEEvNS_16Flash_fwd_paramsE$_ZN5flash30compute_attn_1rowblock_splitkvI23Flash_fwd_kernel_traitsILi96ELi64ELi64ELi4ELb0ELb0EN7cutlass10bfloat16_tE19Flash_kernel_traitsILi96ELi64ELi64ELi4ES3_EELb0ELb0ELb1ELb0ELb0ELb1ELb1ELb1ENS_16Flash_fwd_paramsEEEvRKT8_iiiii,@function
        .size           $_ZN5flash24flash_fwd_splitkv_kernelI23Flash_fwd_kernel_traitsILi96ELi64ELi64ELi4ELb0ELb0EN7cutlass10bfloat16_tE19Flash_kernel_traitsILi96ELi64ELi64ELi4ES3_EELb0ELb0ELb1ELb0ELb0ELb1ELb1ELb1EEEvNS_16Flash_fwd_paramsE$_ZN5flash30compute_attn_1rowblock_splitkvI23Flash_fwd_kernel_traitsILi96ELi64ELi64ELi4ELb0ELb0EN7cutlass10bfloat16_tE19Flash_kernel_traitsILi96ELi64ELi64ELi4ES3_EELb0ELb0ELb1ELb0ELb0ELb1ELb1ELb1ENS_16Flash_fwd_paramsEEEvRKT8_iiiii,(.L_x_11693 - $_ZN5flash24flash_fwd_splitkv_kernelI23Flash_fwd_kernel_traitsILi96ELi64ELi64ELi4ELb0ELb0EN7cutlass10bfloat16_tE19Flash_kernel_traitsILi96ELi64ELi64ELi4ES3_EELb0ELb0ELb1ELb0ELb0ELb1ELb1ELb1EEEvNS_16Flash_fwd_paramsE$_ZN5flash30compute_attn_1rowblock_splitkvI23Flash_fwd_kernel_traitsILi96ELi64ELi64ELi4ELb0ELb0EN7cutlass10bfloat16_tE19Flash_kernel_traitsILi96ELi64ELi64ELi4ES3_EELb0ELb0ELb1ELb0ELb0ELb1ELb1ELb1ENS_16Flash_fwd_paramsEEEvRKT8_iiiii)
$_ZN5flash24flash_fwd_splitkv_kernelI23Flash_fwd_kernel_traitsILi96ELi64ELi64ELi4ELb0ELb0EN7cutlass10bfloat16_tE19Flash_kernel_traitsILi96ELi64ELi64ELi4ES3_EELb0ELb0ELb1ELb0ELb0ELb1ELb1ELb1EEEvNS_16Flash_fwd_paramsE$_ZN5flash30compute_attn_1rowblock_splitkvI23Flash_fwd_kernel_traitsILi96ELi64ELi64ELi4ELb0ELb0EN7cutlass10bfloat16_tE19Flash_kernel_traitsILi96ELi64ELi64ELi4ES3_EELb0ELb0ELb1ELb0ELb0ELb1ELb1ELb1ENS_16Flash_fwd_paramsEEEvRKT8_iiiii:
[----:B------:R-:W1:Y:S02]  /*0200*/  LDCU.64 UR4, c[0x0][0x358] ;  /* 0x00006b00ff0477ac */ /* 0x000e640008000a00 */
[----:B-1----:R-:W2:Y:S04]  /*0210*/  LD.E.64 R2, desc[UR4][R84.64+0xe0] ;  /* 0x0000e00454027980 */ /* 0x002ea8000c101b00 */
[----:B------:R-:W3:Y:S04]  /*0220*/  LD.E.64 R6, desc[UR4][R84.64+0xe8] ;  /* 0x0000e80454067980 */ /* 0x000ee8000c101b00 */
[----:B------:R-:W4:Y:S01]  /*0230*/  LD.E.64 R10, desc[UR4][R84.64+0xf0] ;  /* 0x0000f004540a7980 */ /* 0x000f22000c101b00 */
[----:B------:R-:W-:Y:S01]  /*0240*/  IMAD.SHL.U32 R68, R147, 0x4, RZ ;  /* 0x0000000493447824 */ /* 0x000fe200078e00ff */
[----:B------:R-:W-:Y:S01]  /*0250*/  SHF.R.U32.HI R67, RZ, 0x1e, R147 ;  /* 0x0000001eff437819 */ /* 0x000fe20000011693 */
[----:B------:R-:W-:Y:S01]  /*0260*/  IMAD.MOV.U32 R9, RZ, RZ, -0x1 ;  /* 0xffffffffff097424 */ /* 0x000fe200078e00ff */
[----:B------:R-:W4:Y:S01]  /*0270*/  LD.E.64 R4, desc[UR4][R84.64+0xf8] ;  /* 0x0000f80454047980 */ /* 0x000f22000c101b00 */
[----:B------:R-:W-:Y:S01]  /*0280*/  IMAD.MOV.U32 R19, RZ, RZ, RZ ;  /* 0x000000ffff137224 */ /* 0x000fe200078e00ff */
[----:B--2---:R-:W-:-:S02]  /*0290*/  ISETP.NE.U32.AND P1, PT, R2, RZ, PT ;  /* 0x000000ff0200720c */ /* 0x004fc40003f25070 */
[----:B------:R-:W-:Y:S02]  /*02a0*/  ISETP.NE.U32.AND P5, PT, R2, RZ, PT ;  /* 0x000000ff0200720c */ /* 0x000fe40003fa5070 */
[----:B---3--:R-:W-:Y:S02]  /*02b0*/  ISETP.NE.U32.AND P3, PT, R6, RZ, PT ;  /* 0x000000ff0600720c */ /* 0x008fe40003f65070 */
[C---:B------:R-:W-:Y:S02]  /*02c0*/  ISETP.NE.AND.EX P1, PT, R3.reuse, RZ, PT, P1 ;  /* 0x000000ff0300720c */ /* 0x040fe40003f25310 */
[----:B----4-:R-:W-:Y:S02]  /*02d0*/  ISETP.NE.U32.AND P4, PT, R10, RZ, PT ;  /* 0x000000ff0a00720c */ /* 0x010fe40003f85070 */
[----:B------:R-:W-:Y:S01]  /*02e0*/  ISETP.NE.AND.EX P5, PT, R3, RZ, PT, P5 ;  /* 0x000000ff0300720c */ /* 0x000fe20003fa5350 */
[----:B------:R-:W-:Y:S01]  /*02f0*/  IMAD.WIDE.U32 R2, R147, 0x4, R2 ;  /* 0x0000000493027825 */ /* 0x000fe200078e0002 */
[----:B------:R-:W-:-:S02]  /*0300*/  ISETP.NE.AND.EX P3, PT, R7, RZ, PT, P3 ;  /* 0x000000ff0700720c */ /* 0x000fc40003f65330 */
[----:B------:R-:W-:Y:S02]  /*0310*/  ISETP.NE.AND.EX P4, PT, R11, RZ, PT, P4 ;  /* 0x000000ff0b00720c */ /* 0x000fe40003f85340 */
[----:B------:R-:W-:-:S03]  /*0320*/  IADD3 R12, P0, PT, R10, R68, RZ ;  /* 0x000000440a0c7210 */ /* 0x000fc60007f1e0ff */
[----:B------:R1:W5:Y:S02]  /*0330*/  @P1 LD.E R9, desc[UR4][R2.64] ;  /* 0x0000000402091980 */ /* 0x000364000c101900 */
[----:B------:R-:W-:Y:S02]  /*0340*/  IMAD.X R13, R11, 0x1, R67, P0 ;  /* 0x000000010b0d7824 */ /* 0x000fe400000e0643 */
[----:B------:R1:W5:Y:S04]  /*0350*/  @!P5 LD.E R145, desc[UR4][R84.64+0xb4] ;  /* 0x0000b4045491d980 */ /* 0x000368000c101900 */
[----:B------:R1:W5:Y:S04]  /*0360*/  @!P3 LD.E R52, desc[UR4][R84.64+0xb8] ;  /* 0x0000b8045434b980 */ /* 0x000368000c101900 */
[----:B------:R1:W5:Y:S04]  /*0370*/  @P4 LD.E R19, desc[UR4][R12.64] ;  /* 0x000000040c134980 */ /* 0x000368000c101900 */
[----:B------:R1:W5:Y:S01]  /*0380*/  @P5 LD.E R2, desc[UR4][R2.64+0x4] ;  /* 0x0000040402025980 */ /* 0x000362000c101900 */
[----:B------:R-:W-:-:S04]  /*0390*/  ISETP.NE.U32.AND P2, PT, R6, RZ, PT ;  /* 0x000000ff0600720c */ /* 0x000fc80003f45070 */
        /* <DEDUP_REMOVED lines=8> */
[----:B-1----:R-:W2:Y:S02]  /*0420*/  LD.E.U8 R3, desc[UR4][R84.64+0x1b2] ;  /* 0x0001b20454037980 */ /* 0x002ea4000c101100 */
[----:B--2---:R-:W-:-:S13]  /*0430*/  ISETP.NE.AND P1, PT, R3, RZ, PT ;  /* 0x000000ff0300720c */ /* 0x004fda0003f25270 */
[----:B------:R-:W-:Y:S05]  /*0440*/  @!P1 BRA `(.L_x_9885) ;  /* 0x0000000000049947 */ /* 0x000fea0003800000 */
[----:B------:R2:W5:Y:S02]  /*0450*/  LD.E R21, desc[UR4][R6.64] ;  /* 0x0000000406157980 */ /* 0x000564000c101900 */
.L_x_9885:
[----:B------:R-:W-:Y:S05]  /*0460*/  BSYNC.RECONVERGENT B0 ;  /* 0x0000000000007941 */ /* 0x000fea0003800200 */
.L_x_9884:
[----:B------:R-:W-:Y:S04]  /*0470*/  BSSY.RECONVERGENT B0, `(.L_x_9886) ;  /* 0x0000007000007945 */ /* 0x000fe80003800200 */
[----:B------:R-:W-:Y:S05]  /*0480*/  @!P3 BRA `(.L_x_9887) ;  /* 0x000000000014b947 */ /* 0x000fea0003800000 */
[----:B-1----:R-:W3:Y:S02]  /*0490*/  LD.E.U8 R3, desc[UR4][R84.64+0x1b2] ;  /* 0x0001b20454037980 */ /* 0x002ee4000c101100 */
[----:B---3--:R-:W-:-:S13]  /*04a0*/  ISETP.NE.AND P1, PT, R3, RZ, PT ;  /* 0x000000ff0300720c */ /* 0x008fda0003f25270 */
[----:B-----5:R-:W3:Y:S02]  /*04b0*/  @P1 LD.E R52, desc[UR4][R6.64+0x4] ;  /* 0x0000040406341980 */ /* 0x020ee4000c101900 */
[----:B---3--:R-:W-:-:S06]  /*04c0*/  @P1 IADD3 R52, PT, PT, R52, -R21, RZ ;  /* 0x8000001534341210 */ /* 0x008fcc0007ffe0ff */
[----:B------:R3:W5:Y:S02]  /*04d0*/  @!P1 LD.E R52, desc[UR4][R6.64] ;  /* 0x0000000406349980 */ /* 0x000764000c101900 */
.L_x_9887:
[----:B------:R-:W-:Y:S05]  /*04e0*/  BSYNC.RECONVERGENT B0 ;  /* 0x0000000000007941 */ /* 0x000fea0003800200 */
.L_x_9886:
        /* <DEDUP_REMOVED lines=9> */
.L_x_9889:
[----:B-1----:R-:W4:Y:S01]  /*0580*/  LD.E.64 R2, desc[UR4][R84.64+0x108] ;  /* 0x0001080454027980 */ /* 0x002f22000c101b00 */
[----:B------:R-:W-:Y:S01]  /*0590*/  BSSY.RECONVERGENT B0, `(.L_x_9891) ;  /* 0x0000006000007945 */ /* 0x000fe20003800200 */
[----:B------:R-:W-:Y:S01]  /*05a0*/  IMAD.MOV.U32 R90, RZ, RZ, RZ ;  /* 0x000000ffff5a7224 */ /* 0x000fe200078e00ff */
[----:B----4-:R-:W-:-:S04]  /*05b0*/  ISETP.NE.U32.AND P0, PT, R2, RZ, PT ;  /* 0x000000ff0200720c */ /* 0x010fc80003f05070 */
[----:B------:R-:W-:-:S13]  /*05c0*/  ISETP.NE.AND.EX P0, PT, R3, RZ, PT, P0 ;  /* 0x000000ff0300720c */ /* 0x000fda0003f05300 */
[----:B------:R-:W-:Y:S05]  /*05d0*/  @!P0 BRA `(.L_x_9892) ;  /* 0x0000000000048947 */ /* 0x000fea0003800000 */
[----:B------:R1:W5:Y:S02]  /*05e0*/  LD.E R90, desc[UR4][R84.64+0xbc] ;  /* 0x0000bc04545a7980 */ /* 0x000364000c101900 */
.L_x_9892:
[----:B------:R-:W-:Y:S05]  /*05f0*/  BSYNC.RECONVERGENT B0 ;  /* 0x0000000000007941 */ /* 0x000fea0003800200 */
.L_x_9891:
[----:B-----5:R-:W-:Y:S02]  /*0600*/  IADD3 R90, PT, PT, R52, R90, RZ ;  /* 0x0000005a345a7210 */ /* 0x020fe40007ffe0ff */
.L_x_9890:
[----:B------:R-:W-:Y:S05]  /*0610*/  BSYNC.RECONVERGENT B1 ;  /* 0x0000000000017941 */ /* 0x000fea0003800200 */
.L_x_9888:
[----:B------:R-:W-:Y:S01]  /*0620*/  IMAD.SHL.U32 R74, R143, 0x40, RZ ;  /* 0x000000408f4a7824 */ /* 0x000fe200078e00ff */
[----:B-1----:R-:W-:Y:S01]  /*0630*/  MOV R2, R142 ;  /* 0x0000008e00027202 */ /* 0x002fe20000000f00 */
[----:B------:R-:W-:-:S03]  /*0640*/  IMAD.MOV.U32 R3, RZ, RZ, 0x0 ;  /* 0x00000000ff037424 */ /* 0x000fc600078e00ff */
[----:B------:R-:W-:-:S13]  /*0650*/  ISETP.GT.AND P0, PT, R145, R74, PT ;  /* 0x0000004a9100720c */ /* 0x000fda0003f04270 */
[----:B--23--:R-:W-:Y:S05]  /*0660*/  @!P0 RET.REL.NODEC R2 `(_ZN5flash24flash_fwd_splitkv_kernelI23Flash_fwd_kernel_traitsILi96ELi64ELi64ELi4ELb0ELb0EN7cutlass10bfloat16_tE19Flash_kernel_traitsILi96ELi64ELi64ELi4ES3_EELb0ELb0ELb1ELb0ELb0ELb1ELb1ELb1EEEvNS_16Flash_fwd_paramsE) ;  /* 0xfffffff802648950 */ /* 0x00cfea0003c3ffff */
        /* <DEDUP_REMOVED lines=74> */
.L_x_9895:
[----:B------:R-:W-:Y:S05]  /*0b10*/  BSYNC.RECONVERGENT B0 ;  /* 0x0000000000007941 */ /* 0x000fea0003800200 */
.L_x_9894:
        /* <DEDUP_REMOVED lines=16> */
.L_x_9897:
[----:B------:R-:W-:Y:S05]  /*0c20*/  BSYNC.RECONVERGENT B0 ;  /* 0x0000000000007941 */ /* 0x000fea0003800200 */
.L_x_9896:
        /* <DEDUP_REMOVED lines=15> */
.L_x_9899:
[----:B------:R-:W-:Y:S05]  /*0d20*/  BSYNC.RECONVERGENT B0 ;  /* 0x0000000000007941 */ /* 0x000fea0003800200 */
.L_x_9898:
        /* <DEDUP_REMOVED lines=15> */
.L_x_9901:
[----:B------:R-:W-:Y:S05]  /*0e20*/  BSYNC.RECONVERGENT B0 ;  /* 0x0000000000007941 */ /* 0x000fea0003800200 */
.L_x_9900:
        /* <DEDUP_REMOVED lines=14> */
[----:B---34-:R-:W-:Y:S05]  /*0f10*/  @P6 RET.REL.NODEC R4 `(_ZN5flash24flash_fwd_splitkv_kernelI23Flash_fwd_kernel_traitsILi96ELi64ELi64ELi4ELb0ELb0EN7cutlass10bfloat16_tE19Flash_kernel_traitsILi96ELi64ELi64ELi4ES3_EELb0ELb0ELb1ELb0ELb0ELb1ELb1ELb1EEEvNS_16Flash_fwd_paramsE) ;  /* 0xfffffff004386950 */ /* 0x018fea0003c3ffff */
[----:B------:R-:W-:Y:S02]  /*0f20*/  MOV R0, 0xff800000 ;  /* 0xff80000000007802 */ /* 0x000fe40000000f00 */
[----:B------:R-:W-:-:S03]  /*0f30*/  MOV R143, 0x0 ;  /* 0x00000000008f7802 */ /* 0x000fc60000000f00 */
[----:B------:R1:W-:Y:S02]  /*0f40*/  ST.E desc[UR4][R2.64+0xc0], R0 ;  /* 0x0000c00002007985 */ /* 0x0003e4000c101904 */
[----:B-1----:R-:W-:Y:S05]  /*0f50*/  RET.REL.NODEC R142 `(_ZN5flash24flash_fwd_splitkv_kernelI23Flash_fwd_kernel_traitsILi96ELi64ELi64ELi4ELb0ELb0EN7cutlass10bfloat16_tE19Flash_kernel_traitsILi96ELi64ELi64ELi4ES3_EELb0ELb0ELb1ELb0ELb0ELb1ELb1ELb1EEEvNS_16Flash_fwd_paramsE) ;  /* 0xfffffff08e287950 */ /* 0x002fea0003c3ffff */
.L_x_9893:
        /* <DEDUP_REMOVED lines=107> */
.L_x_9903:
        /* <DEDUP_REMOVED lines=12> */
[----:B------:R-:W-:Y:S02]  /*16d0*/  @!P2 SHF.R.S32.HI R10, RZ, 0x1f, R19 ;  /* 0x0000001fff0aa819 */ /* 0x000fe40000011413 */
        /* <DEDUP_REMOVED lines=19> */
[----:B------:R-:W-:Y:S02]  /*1810*/  @!P2 IMAD.IADD R31, R31, 0x1, R0 ;  /* 0x000000011f1fa824 */ /* 0x000fe400078e0200 */
[-C--:B------:R-:W-:Y:S02]  /*1820*/  @!P1 IADD3 R7, PT, PT, R7, -R6.reuse, RZ ;  /* 0x8000000607079210 */ /* 0x080fe40007ffe0ff */
[----:B------:R-:W-:Y:S02]  /*1830*/  @!P2 SHF.R.S32.HI R0, RZ, 0x1f, R18 ;  /* 0x0000001fff00a819 */ /* 0x000fe40000011412 */
[----:B------:R-:W-:Y:S01]  /*1840*/  ISETP.GE.U32.AND P5, PT, R7, R6, PT ;  /* 0x000000060700720c */ /* 0x000fe20003fa6070 */
[----:B------:R-:W-:Y:S01]  /*1850*/  @!P2 IMAD.WIDE.U32 R30, R26, R18, R30 ;  /* 0x000000121a1ea225 */ /* 0x000fe200078e001e */
[----:B------:R-:W-:-:S03]  /*1860*/  LOP3.LUT R6, R146, R8, RZ, 0x3c, !PT ;  /* 0x0000000892067212 */ /* 0x000fc600078e3cff */
[----:B------:R-:W-:Y:S01]  /*1870*/  @!P2 IMAD R11, R26, R0, R11 ;  /* 0x000000001a0ba224 */ /* 0x000fe200078e020b */
[----:B------:R-:W-:Y:S01]  /*1880*/  ISETP.GE.AND P0, PT, R6, RZ, PT ;  /* 0x000000ff0600720c */ /* 0x000fe20003f06270 */
[-C--:B------:R-:W-:Y:S02]  /*1890*/  @P2 IMAD R0, R5, R10.reuse, RZ ;  /* 0x0000000a05002224 */ /* 0x080fe400078e02ff */
[----:B------:R-:W-:Y:S01]  /*18a0*/  @P2 IMAD.WIDE.U32 R26, R4, R10, RZ ;  /* 0x0000000a041a2225 */ /* 0x000fe200078e00ff */
[----:B------:R-:W-:Y:S02]  /*18b0*/  ISETP.NE.AND P3, PT, R8, RZ, PT ;  /* 0x000000ff0800720c */ /* 0x000fe40003f65270 */
[----:B------:R-:W-:Y:S01]  /*18c0*/  @!P2 MOV R16, R30 ;  /* 0x0000001e0010a202 */ /* 0x000fe20000000f00 */
[----:B------:R-:W-:Y:S01]  /*18d0*/  @!P2 IMAD.IADD R11, R31, 0x1, R11 ;  /* 0x000000011f0ba824 */ /* 0x000fe200078e020b */
[----:B------:R-:W-:Y:S01]  /*18e0*/  LEA R10, R89, 0xffffffc0, 0x6 ;  /* 0xffffffc0590a7811 */ /* 0x000fe200078e30ff */
[----:B------:R-:W-:Y:S01]  /*18f0*/  @P2 IMAD.MOV.U32 R16, RZ, RZ, R26 ;  /* 0x000000ffff102224 */ /* 0x000fe200078e001a */
[----:B------:R-:W-:-:S02]  /*1900*/  @P2 IADD3 R11, PT, PT, R27, R0, RZ ;  /* 0x000000001b0b2210 */ /* 0x000fc40007ffe0ff */
[----:B------:R-:W-:Y:S01]  /*1910*/  @!P1 IADD3 R17, PT, PT, R17, 0x1, RZ ;  /* 0x0000000111119810 */ /* 0x000fe20007ffe0ff */
[-C--:B------:R-:W-:Y:S01]  /*1920*/  @!P2 IMAD R6, R3, R19.reuse, RZ ;  /* 0x000000130306a224 */ /* 0x080fe200078e02ff */
[----:B------:R-:W-:Y:S01]  /*1930*/  @!P2 SHF.R.S32.HI R0, RZ, 0x1f, R19 ;  /* 0x0000001fff00a819 */ /* 0x000fe20000011413 */
[----:B------:R-:W-:Y:S01]  /*1940*/  IMAD R7, R5, R10, RZ ;  /* 0x0000000a05077224 */ /* 0x000fe200078e02ff */
[----:B------:R-:W-:Y:S01]  /*1950*/  SHF.R.S32.HI R20, RZ, 0x1f, R10 ;  /* 0x0000001fff147819 */ /* 0x000fe2000001140a */
[----:B------:R-:W-:Y:S01]  /*1960*/  IMAD.MOV.U32 R27, RZ, RZ, R11 ;  /* 0x000000ffff1b7224 */ /* 0x000fe200078e000b */
[----:B------:R-:W-:Y:S02]  /*1970*/  MOV R26, R16 ;  /* 0x00000010001a7202 */ /* 0x000fe40000000f00 */
        /* <DEDUP_REMOVED lines=12> */
[----:B------:R-:W-:Y:S02]  /*1a40*/  SHF.R.S32.HI R11, RZ, 0x1f, R17 ;  /* 0x0000001fff0b7819 */ /* 0x000fe40000011411 */
[----:B------:R-:W-:Y:S01]  /*1a50*/  @P2 IADD3 R19, PT, PT, R19, R21, RZ ;  /* 0x0000001513132210 */ /* 0x000fe20007ffe0ff */
[----:B------:R-:W-:-:S02]  /*1a60*/  @!P2 IMAD R0, R24, R0, R6 ;  /* 0x000000001800a224 */ /* 0x000fc400078e0206 */
[----:B------:R-:W-:-:S04]  /*1a70*/  @!P2 IMAD.WIDE.U32 R24, R24, R18, R30 ;  /* 0x000000121818a225 */ /* 0x000fc800078e001e */
[----:B------:R-:W-:-:S04]  /*1a80*/  IMAD.WIDE.U32 R26, R22, R17, R26 ;  /* 0x00000011161a7225 */ /* 0x000fc800078e001a */
[----:B------:R-:W-:Y:S02]  /*1a90*/  IMAD R6, R22, R11, R7 ;  /* 0x0000000b16067224 */ /* 0x000fe400078e0207 */
        /* <DEDUP_REMOVED lines=8> */
.L_x_9904:
[----:B------:R-:W-:Y:S05]  /*1b20*/  BSYNC.RECONVERGENT B0 ;  /* 0x0000000000007941 */ /* 0x000fea0003800200 */
.L_x_9902:
        /* <DEDUP_REMOVED lines=8> */
[----:B------:R-:W-:-:S06]  /*1bb0*/  IMAD.MOV.U32 R0, RZ, RZ, RZ ;  /* 0x000000ffff007224 */ /* 0x000fcc00078e00ff */
[----:B------:R1:W5:Y:S02]  /*1bc0*/  @P4 LD.E R0, desc[UR4][R12.64] ;  /* 0x000000040c004980 */ /* 0x000364000c101900 */
[----:B-1----:R-:W-:-:S04]  /*1bd0*/  IABS R13, R8 ;  /* 0x00000008000d7213 */ /* 0x002fc80000000000 */
        /* <DEDUP_REMOVED lines=15> */
[----:B------:R-:W-:-:S07]  /*1cd0*/  LOP3.LUT R12, R47, 0x18, RZ, 0xc0, !PT ;  /* 0x000000182f0c7812 */ /* 0x000fce00078ec0ff */
[----:B------:R-:W-:Y:S01]  /*1ce0*/  @!P3 IMAD.IADD R23, R23, 0x1, -R13 ;  /* 0x000000011717b824 */ /* 0x000fe200078e0a0d */
[----:B------:R-:W-:-:S04]  /*1cf0*/  IADD3 R22, P1, PT, R12, R22, RZ ;  /* 0x000000160c167210 */ /* 0x000fc80007f3e0ff */
[----:B------:R-:W-:Y:S02]  /*1d00*/  ISETP.GE.U32.AND P4, PT, R23, R13, PT ;  /* 0x0000000d1700720c */ /* 0x000fe40003f86070 */
[----:B------:R-:W-:Y:S01]  /*1d10*/  LOP3.LUT R23, R146, R8, RZ, 0x3c, !PT ;  /* 0x0000000892177212 */ /* 0x000fe200078e3cff */
[----:B-----5:R-:W-:-:S03]  /*1d20*/  IMAD R20, R20, R2, RZ ;  /* 0x0000000214147224 */ /* 0x020fc600078e02ff */
[----:B------:R-:W-:Y:S02]  /*1d30*/  ISETP.GE.AND P2, PT, R23, RZ, PT ;  /* 0x000000ff1700720c */ /* 0x000fe40003f46270 */
[----:B------:R-:W-:Y:S01]  /*1d40*/  IADD3.X R23, PT, PT, RZ, R21, RZ, P1, !PT ;  /* 0x00000015ff177210 */ /* 0x000fe20000ffe4ff */
[----:B------:R-:W1:Y:S01]  /*1d50*/  S2R R48, SR_CgaCtaId ;  /* 0x0000000000307919 */ /* 0x000e620000008800 */
[----:B------:R-:W-:Y:S01]  /*1d60*/  ISETP.NE.AND P1, PT, R8, RZ, PT ;  /* 0x000000ff0800720c */ /* 0x000fe20003f25270 */
[C---:B------:R-:W-:Y:S02]  /*1d70*/  IMAD R20, R10.reuse, R3, R20 ;  /* 0x000000030a147224 */ /* 0x040fe400078e0214 */
[----:B------:R-:W-:-:S04]  /*1d80*/  IMAD.WIDE.U32 R22, R10, R2, R22 ;  /* 0x000000020a167225 */ /* 0x000fc800078e0016 */
[----:B------:R-:W-:-:S04]  /*1d90*/  @!P3 VIADD R11, R11, 0x1 ;  /* 0x000000010b0bb836 */ /* 0x000fc80000000000 */
[----:B------:R-:W-:-:S05]  /*1da0*/  @P4 VIADD R11, R11, 0x1 ;  /* 0x000000010b0b4836 */ /* 0x000fca0000000000 */
[----:B------:R-:W-:Y:S02]  /*1db0*/  @!P2 IADD3 R11, PT, PT, -R11, RZ, RZ ;  /* 0x000000ff0b0ba210 */ /* 0x000fe40007ffe1ff */
[----:B------:R-:W-:Y:S01]  /*1dc0*/  @!P1 LOP3.LUT R11, RZ, R8, RZ, 0x33, !PT ;  /* 0x00000008ff0b9212 */ /* 0x000fe200078e33ff */
[----:B------:R-:W-:Y:S01]  /*1dd0*/  IMAD.IADD R23, R23, 0x1, R20 ;  /* 0x0000000117177824 */ /* 0x000fe200078e0214 */
[----:B------:R-:W-:Y:S02]  /*1de0*/  SHF.R.S32.HI R75, RZ, 0x1f, R146 ;  /* 0x0000001fff4b7819 */ /* 0x000fe40000011492 */
[----:B------:R-:W-:Y:S01]  /*1df0*/  SHF.R.S32.HI R8, RZ, 0x1f, R11 ;  /* 0x0000001fff087819 */ /* 0x000fe2000001140b */
[----:B------:R-:W-:Y:S01]  /*1e00*/  IMAD.WIDE.U32 R22, R11, R28, R22 ;  /* 0x0000001c0b167225 */ /* 0x000fe200078e0016 */
[----:B------:R-:W-:-:S03]  /*1e10*/  SHF.R.U32.HI R78, RZ, 0x2, R45 ;  /* 0x00000002ff4e7819 */ /* 0x000fc6000001162d */
[----:B------:R-:W-:Y:S01]  /*1e20*/  IMAD.MOV.U32 R79, RZ, RZ, RZ ;  /* 0x000000ffff4f7224 */ /* 0x000fe200078e00ff */
[----:B------:R-:W-:Y:S01]  /*1e30*/  LOP3.LUT R149, R149, R148, RZ, 0x3c, !PT ;  /* 0x0000009495957212 */ /* 0x000fe200078e3cff */
[----:B------:R-:W-:Y:S02]  /*1e40*/  IMAD R140, R5, R78, RZ ;  /* 0x0000004e058c7224 */ /* 0x000fe400078e02ff */
[----:B------:R-:W-:Y:S01]  /*1e50*/  IMAD.SHL.U32 R88, R89, 0x40, RZ ;  /* 0x0000004059587824 */ /* 0x000fe200078e00ff */
[----:B------:R-:W-:Y:S01]  /*1e60*/  LOP3.LUT R148, R149, R148, RZ, 0x3c, !PT ;  /* 0x0000009495947212 */ /* 0x000fe200078e3cff */
[C---:B------:R-:W-:Y:S01]  /*1e70*/  IMAD.SHL.U32 R137, R4.reuse, 0x20, RZ ;  /* 0x0000002004897824 */ /* 0x040fe200078e00ff */
[----:B------:R-:W-:Y:S01]  /*1e80*/  SHF.L.U64.HI R138, R4, 0x5, R5 ;  /* 0x00000005048a7819 */ /* 0x000fe20000010205 */
[----:B------:R-:W-:Y:S01]  /*1e90*/  VIADD R44, R89, 0xffffffff ;  /* 0xffffffff592c7836 */ /* 0x000fe20000000000 */
[C---:B------:R-:W-:Y:S02]  /*1ea0*/  SHF.L.U64.HI R136, R2.reuse, 0x5, R3 ;  /* 0x0000000502887819 */ /* 0x040fe40000010203 */
[----:B------:R-:W-:-:S02]  /*1eb0*/  SHF.L.U32 R135, R2, 0x5, RZ ;  /* 0x0000000502877819 */ /* 0x000fc400000006ff */
[----:B------:R-:W-:Y:S02]  /*1ec0*/  LOP3.LUT R149, R149, R148, RZ, 0x3c, !PT ;  /* 0x0000009495957212 */ /* 0x000fe400078e3cff */
[----:B------:R-:W-:Y:S01]  /*1ed0*/  IADD3 R46, PT, PT, R88, -0x40, RZ ;  /* 0xffffffc0582e7810 */ /* 0x000fe20007ffe0ff */
[----:B--2---:R-:W-:-:S04]  /*1ee0*/  @P0 IMAD.WIDE.U32 R32, R24, R9, RZ ;  /* 0x0000000918200225 */ /* 0x004fc800078e00ff */
[----:B------:R-:W-:Y:S02]  /*1ef0*/  @P0 IMAD R21, R25, R9, RZ ;  /* 0x0000000919150224 */ /* 0x000fe400078e02ff */
[-C--:B---3--:R-:W-:Y:S02]  /*1f00*/  @!P0 IMAD R10, R31, R147.reuse, RZ ;  /* 0x000000931f0a8224 */ /* 0x088fe400078e02ff */
[----:B------:R-:W-:-:S04]  /*1f10*/  @!P0 IMAD.WIDE.U32 R30, R30, R147, RZ ;  /* 0x000000931e1e8225 */ /* 0x000fc800078e00ff */
[----:B------:R-:W-:Y:S02]  /*1f20*/  @!P0 IMAD.MOV.U32 R9, RZ, RZ, R30 ;  /* 0x000000ffff098224 */ /* 0x000fe400078e001e */
[----:B------:R-:W-:Y:S02]  /*1f30*/  @P0 IMAD.MOV.U32 R9, RZ, RZ, R32 ;  /* 0x000000ffff090224 */ /* 0x000fe400078e0020 */
[----:B------:R-:W-:Y:S01]  /*1f40*/  @!P0 IMAD.IADD R10, R31, 0x1, R10 ;  /* 0x000000011f0a8824 */ /* 0x000fe200078e020a */
[----:B------:R-:W-:Y:S02]  /*1f50*/  @P0 IADD3 R10, PT, PT, R33, R21, RZ ;  /* 0x00000015210a0210 */ /* 0x000fe40007ffe0ff */
[----:B------:R-:W-:Y:S01]  /*1f60*/  IADD3 R30, P1, PT, R12, R9, RZ ;  /* 0x000000090c1e7210 */ /* 0x000fe20007f3e0ff */
[----:B------:R-:W-:-:S04]  /*1f70*/  IMAD R20, R27, R146, RZ ;  /* 0x000000921b147224 */ /* 0x000fc800078e02ff */
[----:B------:R-:W-:Y:S02]  /*1f80*/  IMAD.X R31, RZ, RZ, R10, P1 ;  /* 0x000000ffff1f7224 */ /* 0x000fe400008e060a */
[----:B------:R-:W-:Y:S01]  /*1f90*/  IMAD R20, R26, R75, R20 ;  /* 0x0000004b1a147224 */ /* 0x000fe200078e0214 */
[----:B------:R-:W-:Y:S01]  /*1fa0*/  LOP3.LUT R21, R47, 0xc0, RZ, 0xc0, !PT ;  /* 0x000000c02f157812 */ /* 0x000fe200078ec0ff */
[----:B------:R-:W-:Y:S01]  /*1fb0*/  IMAD.WIDE.U32 R26, R146, R26, R30 ;  /* 0x0000001a921a7225 */ /* 0x000fe200078e001e */
[----:B------:R-:W-:-:S03]  /*1fc0*/  MOV R10, 0x400 ;  /* 0x00000400000a7802 */ /* 0x000fc60000000f00 */
[----:B------:R-:W-:Y:S01]  /*1fd0*/  IMAD R9, R29, R11, RZ ;  /* 0x0000000b1d097224 */ /* 0x000fe200078e02ff */
[----:B------:R-:W-:Y:S02]  /*1fe0*/  LOP3.LUT R21, R21, 0x18, R45, 0xf8, !PT ;  /* 0x0000001815157812 */ /* 0x000fe400078ef82d */
[----:B------:R-:W-:Y:S01]  /*1ff0*/  IADD3 R27, PT, PT, R27, R20, RZ ;  /* 0x000000141b1b7210 */ /* 0x000fe20007ffe0ff */
[----:B------:R-:W-:Y:S02]  /*2000*/  IMAD R9, R8, R28, R9 ;  /* 0x0000001c08097224 */ /* 0x000fe400078e0209 */
[----:B------:R-:W-:Y:S01]  /*2010*/  IMAD.MOV.U32 R20, RZ, RZ, R22 ;  /* 0x000000ffff147224 */ /* 0x000fe200078e0016 */
[----:B------:R-:W-:Y:S02]  /*2020*/  IADD3 R22, P0, PT, R12, R7, RZ ;  /* 0x000000070c167210 */ /* 0x000fe40007f1e0ff */
[----:B-1----:R-:W-:Y:S02]  /*2030*/  LEA R48, R48, R10, 0x18 ;  /* 0x0000000a30307211 */ /* 0x002fe400078ec0ff */
[----:B------:R-:W-:-:S02]  /*2040*/  SHF.R.S32.HI R7, RZ, 0x1f, R52 ;  /* 0x0000001fff077819 */ /* 0x000fc40000011434 */
[----:B------:R-:W-:Y:S01]  /*2050*/  LOP3.LUT R10, R21, 0x18, R47, 0x78, !PT ;  /* 0x00000018150a7812 */ /* 0x000fe200078e782f */
[----:B------:R-:W-:Y:S01]  /*2060*/  IMAD.IADD R21, R23, 0x1, R9 ;  /* 0x0000000117157824 */ /* 0x000fe200078e0209 */
[----:B------:R-:W-:Y:S02]  /*2070*/  LEA.HI R7, R7, R52, RZ, 0x6 ;  /* 0x0000003407077211 */ /* 0x000fe400078f30ff */
[----:B------:R-:W-:Y:S01]  /*2080*/  IADD3.X R23, PT, PT, RZ, R6, RZ, P0, !PT ;  /* 0x00000006ff177210 */ /* 0x000fe200007fe4ff */
[----:B------:R-:W-:Y:S02]  /*2090*/  IMAD R6, R3, R78, RZ ;  /* 0x0000004e03067224 */ /* 0x000fe400078e02ff */
[----:B------:R-:W-:Y:S01]  /*20a0*/  IMAD.WIDE.U32 R20, R78, R2, R20 ;  /* 0x000000024e147225 */ /* 0x000fe200078e0014 */
[----:B------:R-:W-:-:S03]  /*20b0*/  SHF.R.S32.HI R7, RZ, 0x6, R7 ;  /* 0x00000006ff077819 */ /* 0x000fc60000011407 */
[----:B------:R-:W-:Y:S01]  /*20c0*/  IMAD.IADD R6, R21, 0x1, R6 ;  /* 0x0000000115067824 */ /* 0x000fe200078e0206 */
[C---:B----4-:R-:W-:Y:S01]  /*20d0*/  LEA R150, P0, R20.reuse, R14, 0x1 ;  /* 0x0000000e14967211 */ /* 0x050fe200078008ff */
[----:B------:R-:W-:Y:S01]  /*20e0*/  IMAD.WIDE.U32 R28, R143, 0x40, R78 ;  /* 0x000000408f1c7825 */ /* 0x000fe200078e004e */
[----:B------:R-:W-:Y:S02]  /*20f0*/  VIMNMX R49, PT, PT, R139, R7, !PT ;  /* 0x000000078b317248 */ /* 0x000fe40007fe0100 */
[----:B------:R-:W-:Y:S01]  /*2100*/  LEA.HI.X R151, R20, R15, R6, 0x1, P0 ;  /* 0x0000000f14977211 */ /* 0x000fe200000f0c06 */
[----:B------:R-:W-:Y:S01]  /*2110*/  IMAD R9, R29, R24, RZ ;  /* 0x000000181d097224 */ /* 0x000fe200078e02ff */
[----:B------:R-:W-:Y:S01]  /*2120*/  ISETP.GT.AND P0, PT, R89, R49, PT ;  /* 0x000000315900720c */ /* 0x000fe20003f04270 */
[C---:B------:R-:W-:Y:S01]  /*2130*/  IMAD.SHL.U32 R50, R24.reuse, 0x20, RZ ;  /* 0x0000002018327824 */ /* 0x040fe200078e00ff */
[----:B------:R-:W-:Y:S01]  /*2140*/  SHF.L.U64.HI R51, R24, 0x5, R25 ;  /* 0x0000000518337819 */ /* 0x000fe20000010219 */
[----:B------:R-:W-:-:S02]  /*2150*/  IMAD R9, R28, R25, R9 ;  /* 0x000000191c097224 */ /* 0x000fc400078e0209 */
[----:B------:R-:W-:-:S04]  /*2160*/  IMAD.WIDE.U32 R24, R28, R24, R26 ;  /* 0x000000181c187225 */ /* 0x000fc800078e001a */
[----:B------:R-:W-:Y:S01]  /*2170*/  IMAD.WIDE.U32 R22, R78, R4, R22 ;  /* 0x000000044e167225 */ /* 0x000fe200078e0016 */
[----:B------:R-:W-:Y:S02]  /*2180*/  LOP3.LUT R47, R10, 0x1f20, R47, 0xf8, !PT ;  /* 0x00001f200a2f7812 */ /* 0x000fe400078ef82f */
[----:B------:R-:W-:Y:S01]  /*2190*/  IADD3 R9, PT, PT, R25, R9, RZ ;  /* 0x0000000919097210 */ /* 0x000fe20007ffe0ff */
[----:B------:R-:W-:Y:S01]  /*21a0*/  IMAD.IADD R140, R23, 0x1, R140 ;  /* 0x00000001178c7824 */ /* 0x000fe200078e028c */
[----:B------:R-:W-:Y:S02]  /*21b0*/  LEA R76, P2, R24, R18, 0x1 ;  /* 0x00000012184c7211 */ /* 0x000fe400078408ff */
[----:B------:R-:W-:Y:S01]  /*21c0*/  LEA R141, P1, R22, R16, 0x1 ;  /* 0x00000010168d7211 */ /* 0x000fe200078208ff */
[----:B------:R-:W-:Y:S01]  /*21d0*/  IMAD R47, R47, 0x2, R48 ;  /* 0x000000022f2f7824 */ /* 0x000fe200078e0230 */
[----:B------:R-:W-:Y:S02]  /*21e0*/  LEA.HI.X R77, R24, R19, R9, 0x1, P2 ;  /* 0x00000013184d7211 */ /* 0x000fe400010f0c09 */
[----:B------:R-:W-:-:S02]  /*21f0*/  LEA.HI.X R140, R22, R17, R140, 0x1, P1 ;  /* 0x00000011168c7211 */ /* 0x000fc400008f0c8c */
        /* <DEDUP_REMOVED lines=15> */
[----:B------:R-:W-:Y:S01]  /*22f0*/  IMAD.MOV.U32 R73, RZ, RZ, R46 ;  /* 0x000000ffff497224 */ /* 0x000fe200078e002e */
[----:B------:R-:W-:Y:S01]  /*2300*/  MOV R61, R141 ;  /* 0x0000008d003d7202 */ /* 0x000fe20000000f00 */
[C---:B------:R-:W-:Y:S01]  /*2310*/  IMAD R71, R89.reuse, -0x40, R52 ;  /* 0xffffffc059477824 */ /* 0x040fe200078e0234 */
[----:B------:R-:W-:Y:S01]  /*2320*/  MOV R63, R150 ;  /* 0x00000096003f7202 */ /* 0x000fe20000000f00 */
[----:B------:R-:W-:Y:S01]  /*2330*/  IMAD R70, R89, -0x40, R90 ;  /* 0xffffffc059467824 */ /* 0x000fe200078e025a */
[----:B------:R-:W-:Y:S01]  /*2340*/  MOV R62, R151 ;  /* 0x00000097003e7202 */ /* 0x000fe20000000f00 */
[----:B------:R-:W-:-:S02]  /*2350*/  IMAD.MOV.U32 R69, RZ, RZ, R89 ;  /* 0x000000ffff457224 */ /* 0x000fc400078e0059 */
[----:B------:R-:W-:Y:S02]  /*2360*/  IMAD.MOV.U32 R60, RZ, RZ, R140 ;  /* 0x000000ffff3c7224 */ /* 0x000fe400078e008c */
[----:B--2---:R-:W-:Y:S02]  /*2370*/  IMAD R3, R29, R147, RZ ;  /* 0x000000931d037224 */ /* 0x004fe400078e02ff */
[----:B------:R-:W-:-:S04]  /*2380*/  IMAD.WIDE.U32 R28, R147, R28, R12 ;  /* 0x0000001c931c7225 */ /* 0x000fc800078e000c */
[----:B---3--:R-:W-:Y:S01]  /*2390*/  IMAD.WIDE.U32 R26, R147, R4, R12 ;  /* 0x00000004931a7225 */ /* 0x008fe200078e000c */
[----:B------:R-:W-:-:S03]  /*23a0*/  IADD3 R29, PT, PT, R29, R3, RZ ;  /* 0x000000031d1d7210 */ /* 0x000fc60007ffe0ff */
[----:B------:R-:W-:Y:S01]  /*23b0*/  IMAD R3, R5, R147, RZ ;  /* 0x0000009305037224 */ /* 0x000fe200078e02ff */
[----:B------:R-:W-:Y:S01]  /*23c0*/  SHF.R.S32.HI R5, RZ, 0x1f, R73 ;  /* 0x0000001fff057819 */ /* 0x000fe20000011449 */
        /* <DEDUP_REMOVED lines=14> */
[----:B------:R-:W-:Y:S01]  /*24b0*/  IMAD R3, R15, R11, RZ ;  /* 0x0000000b0f037224 */ /* 0x000fe200078e02ff */
[----:B------:R-:W-:Y:S01]  /*24c0*/  SHF.R.S32.HI R15, RZ, 0x1f, R52 ;  /* 0x0000001fff0f7819 */ /* 0x000fe20000011434 */
[----:B------:R-:W-:Y:S02]  /*24d0*/  IMAD R4, R24, R8, R4 ;  /* 0x0000000818047224 */ /* 0x000fe400078e0204 */
[----:B------:R-:W-:-:S04]  /*24e0*/  IMAD.WIDE.U32 R24, R11, R24, R28 ;  /* 0x000000180b187225 */ /* 0x000fc800078e001c */
[----:B------:R-:W-:Y:S01]  /*24f0*/  IMAD R8, R14, R8, R3 ;  /* 0x000000080e087224 */ /* 0x000fe200078e0203 */
[----:B------:R-:W-:Y:S01]  /*2500*/  IADD3 R3, P0, PT, -R52, R78, RZ ;  /* 0x0000004e34037210 */ /* 0x000fe20007f1e1ff */
[----:B------:R-:W-:Y:S01]  /*2510*/  IMAD.WIDE.U32 R26, R11, R14, R26 ;  /* 0x0000000e0b1a7225 */ /* 0x000fe200078e001a */
[----:B------:R-:W-:Y:S02]  /*2520*/  IADD3 R5, PT, PT, R25, R4, RZ ;  /* 0x0000000419057210 */ /* 0x000fe40007ffe0ff */
[----:B------:R-:W-:Y:S01]  /*2530*/  MOV R4, R24 ;  /* 0x0000001800047202 */ /* 0x000fe20000000f00 */
[----:B------:R-:W-:Y:S01]  /*2540*/  IMAD.X R15, RZ, RZ, ~R15, P0 ;  /* 0x000000ffff0f7224 */ /* 0x000fe200000e0e0f */
[----:B------:R-:W-:Y:S01]  /*2550*/  MOV R24, R26 ;  /* 0x0000001a00187202 */ /* 0x000fe20000000f00 */
[----:B------:R-:W-:Y:S01]  /*2560*/  IMAD.IADD R2, R0, 0x1, R46 ;  /* 0x0000000100027824 */ /* 0x000fe200078e022e */
[----:B------:R-:W-:Y:S01]  /*2570*/  LOP3.LUT R0, R45, 0x3, RZ, 0xc0, !PT ;  /* 0x000000032d007812 */ /* 0x000fe200078ec0ff */
[----:B------:R-:W-:-:S02]  /*2580*/  IMAD R58, R78, R72, RZ ;  /* 0x000000484e3a7224 */ /* 0x000fc400078e02ff */
[----:B------:R-:W-:Y:S02]  /*2590*/  IMAD.IADD R25, R27, 0x1, R8 ;  /* 0x000000011b197824 */ /* 0x000fe400078e0208 */
[C---:B------:R-:W-:Y:S02]  /*25a0*/  IMAD R53, R15.reuse, R80, RZ ;  /* 0x000000500f357224 */ /* 0x040fe400078e02ff */
[----:B------:R-:W-:Y:S02]  /*25b0*/  IMAD R15, R15, R22, RZ ;  /* 0x000000160f0f7224 */ /* 0x000fe400078e02ff */
[----:B------:R-:W-:-:S04]  /*25c0*/  IMAD.WIDE.U32 R26, R80, R3, R4 ;  /* 0x00000003501a7225 */ /* 0x000fc800078e0004 */
[----:B------:R-:W-:Y:S01]  /*25d0*/  IMAD R2, R72, R2, RZ ;  /* 0x0000000248027224 */ /* 0x000fe200078e02ff */
[----:B------:R-:W-:Y:S01]  /*25e0*/  LEA R54, P1, R26, R20, 0x1 ;  /* 0x000000141a367211 */ /* 0x000fe200078208ff */
[C---:B------:R-:W-:Y:S01]  /*25f0*/  IMAD R4, R0.reuse, 0x4, R58 ;  /* 0x0000000400047824 */ /* 0x040fe200078e023a */
[----:B------:R-:W-:Y:S01]  /*2600*/  LEA R58, R0, R58, 0x3 ;  /* 0x0000003a003a7211 */ /* 0x000fe200078e18ff */
[-C--:B------:R-:W-:Y:S01]  /*2610*/  IMAD R15, R23, R3.reuse, R15 ;  /* 0x00000003170f7224 */ /* 0x080fe200078e020f */
[----:B------:R-:W-:Y:S01]  /*2620*/  SHF.R.S32.HI R0, RZ, 0x1f, R2 ;  /* 0x0000001fff007819 */ /* 0x000fe20000011402 */
[-C--:B------:R-:W-:Y:S01]  /*2630*/  IMAD R53, R81, R3.reuse, R53 ;  /* 0x0000000351357224 */ /* 0x080fe200078e0235 */
[----:B------:R-:W-:Y:S01]  /*2640*/  SHF.L.U32 R72, R72, 0x5, RZ ;  /* 0x0000000548487819 */ /* 0x000fe200000006ff */
[----:B------:R-:W-:Y:S01]  /*2650*/  IMAD.WIDE.U32 R22, R22, R3, R24 ;  /* 0x0000000316167225 */ /* 0x000fe200078e0018 */
[C---:B------:R-:W-:Y:S02]  /*2660*/  IADD3 R3, P2, PT, R2.reuse, R58, RZ ;  /* 0x0000003a02037210 */ /* 0x040fe40007f5e0ff */
[----:B------:R-:W-:Y:S01]  /*2670*/  IADD3 R2, P3, PT, R2, R4, RZ ;  /* 0x0000000402027210 */ /* 0x000fe20007f7e0ff */
[----:B------:R-:W-:Y:S01]  /*2680*/  IMAD.IADD R53, R27, 0x1, R53 ;  /* 0x000000011b357824 */ /* 0x000fe200078e0235 */
[----:B------:R-:W-:Y:S01]  /*2690*/  LEA R14, P0, R22, R16, 0x1 ;  /* 0x00000010160e7211 */ /* 0x000fe200078008ff */
[----:B------:R-:W-:Y:S01]  /*26a0*/  IMAD.SHL.U32 R59, R3, 0x2, RZ ;  /* 0x00000002033b7824 */ /* 0x000fe200078e00ff */
[----:B------:R-:W-:-:S02]  /*26b0*/  LEA.HI.X.SX32 R58, R58, R0, 0x1, P2 ;  /* 0x000000003a3a7211 */ /* 0x000fc400010f0eff */
[----:B------:R-:W-:Y:S02]  /*26c0*/  IADD3 R15, PT, PT, R23, R15, RZ ;  /* 0x0000000f170f7210 */ /* 0x000fe40007ffe0ff */
[----:B------:R-:W-:Y:S02]  /*26d0*/  SHF.L.U32 R16, R2, 0x1, RZ ;  /* 0x0000000102107819 */ /* 0x000fe400000006ff */
[----:B------:R-:W-:Y:S02]  /*26e0*/  LEA.HI.X.SX32 R0, R4, R0, 0x1, P3 ;  /* 0x0000000004007211 */ /* 0x000fe400018f0eff */
[----:B------:R-:W-:Y:S02]  /*26f0*/  LEA.HI.X R53, R26, R21, R53, 0x1, P1 ;  /* 0x000000151a357211 */ /* 0x000fe400008f0c35 */
[----:B------:R-:W-:Y:S02]  /*2700*/  SHF.L.U64.HI R58, R3, 0x1, R58 ;  /* 0x00000001033a7819 */ /* 0x000fe4000001023a */
[----:B------:R-:W-:-:S02]  /*2710*/  IADD3 R57, P3, PT, R18, R59, RZ ;  /* 0x0000003b12397210 */ /* 0x000fc40007f7e0ff */
[----:B------:R-:W-:Y:S02]  /*2720*/  LEA.HI.X R15, R22, R17, R15, 0x1, P0 ;  /* 0x00000011160f7211 */ /* 0x000fe400000f0c0f */
[-C--:B------:R-:W-:Y:S01]  /*2730*/  IADD3 R34, P1, PT, R18, R16.reuse, RZ ;  /* 0x0000001012227210 */ /* 0x080fe20007f3e0ff */
[----:B------:R-:W-:Y:S01]  /*2740*/  IMAD.X R56, R19, 0x1, R58, P3 ;  /* 0x0000000113387824 */ /* 0x000fe200018e063a */
[----:B------:R-:W-:Y:S02]  /*2750*/  IADD3 R59, P2, PT, R6, R59, RZ ;  /* 0x0000003b063b7210 */ /* 0x000fe40007f5e0ff */
[----:B------:R-:W-:Y:S02]  /*2760*/  SHF.L.U64.HI R0, R2, 0x1, R0 ;  /* 0x0000000102007819 */ /* 0x000fe40000010200 */
[----:B------:R-:W-:Y:S01]  /*2770*/  IADD3 R16, P0, PT, R6, R16, RZ ;  /* 0x0000001006107210 */ /* 0x000fe20007f1e0ff */
[----:B------:R-:W-:Y:S01]  /*2780*/  IMAD.X R58, R7, 0x1, R58, P2 ;  /* 0x00000001073a7824 */ /* 0x000fe200010e063a */
[----:B------:R-:W-:-:S02]  /*2790*/  IADD3.X R35, PT, PT, R19, R0, RZ, P1, !PT ;  /* 0x0000000013237210 */ /* 0x000fc40000ffe4ff */
[----:B------:R-:W-:Y:S02]  /*27a0*/  IADD3.X R17, PT, PT, R7, R0, RZ, P0, !PT ;  /* 0x0000000007117210 */ /* 0x000fe400007fe4ff */
[----:B------:R-:W-:-:S07]  /*27b0*/  SHF.R.S32.HI R66, RZ, 0x1f, R72 ;  /* 0x0000001fff427819 */ /* 0x000fce0000011448 */
.L_x_9942:
        /* <DEDUP_REMOVED lines=25> */
.L_x_9907:
[----:B------:R-:W-:Y:S05]  /*2950*/  BSYNC.RECONVERGENT B0 ;  /* 0x0000000000007941 */ /* 0x000fea0003800200 */
.L_x_9906:
        /* <DEDUP_REMOVED lines=15> */
.L_x_9909:
[----:B------:R-:W-:Y:S05]  /*2a50*/  BSYNC.RECONVERGENT B0 ;  /* 0x0000000000007941 */ /* 0x000fea0003800200 */
.L_x_9908:
        /* <DEDUP_REMOVED lines=18> */
[----:B-12---:R-:W2:Y:S01]  /*2b80*/  @!P0 LD.E.128 R4, desc[UR4][R14.64] ;  /* 0x000000040e048980 */ /* 0x006ea2000c101d00 */
        /* <DEDUP_REMOVED lines=12> */
.L_x_9913:
[----:B------:R-:W-:Y:S05]  /*2c50*/  BSYNC.RECONVERGENT B0 ;  /* 0x0000000000007941 */ /* 0x000fea0003800200 */
.L_x_9912:
[----:B------:R-:W-:Y:S05]  /*2c60*/  @!P2 BRA `(.L_x_9914) ;  /* 0x000000380038a947 */ /* 0x000fea0003800000 */
[----:B------:R-:W-:Y:S02]  /*2c70*/  ISETP.GE.AND P1, PT, R12, R144, PT ;  /* 0x000000900c00720c */ /* 0x000fe40003f26270 */
[----:B------:R-:W-:Y:S02]  /*2c80*/  LEA R18, P0, R65, R14, 0x1 ;  /* 0x0000000e41127211 */ /* 0x000fe400078008ff */
[----:B-123--:R-:W-:Y:S02]  /*2c90*/  LEA R2, P2, R137, R61, 0x1 ;  /* 0x0000003d89027211 */ /* 0x00efe400078408ff */
[----:B------:R-:W-:Y:S02]  /*2ca0*/  LEA.HI.X R19, R65, R15, R64, 0x1, P0 ;  /* 0x0000000f41137211 */ /* 0x000fe400000f0c40 */
[----:B------:R-:W-:Y:S02]  /*2cb0*/  ISETP.GE.AND P0, PT, R10, R144, PT ;  /* 0x000000900a00720c */ /* 0x000fe40003f06270 */
[----:B------:R-:W-:Y:S03]  /*2cc0*/  LEA.HI.X R3, R137, R60, R138, 0x1, P2 ;  /* 0x0000003c89037211 */ /* 0x000fe600010f0c8a */
[----:B------:R-:W2:Y:S04]  /*2cd0*/  @!P1 LD.E.128 R4, desc[UR4][R18.64] ;  /* 0x0000000412049980 */ /* 0x000ea8000c101d00 */
        /* <DEDUP_REMOVED lines=9> */
.L_x_9911:
        /* <DEDUP_REMOVED lines=15> */
[----:B------:R-:W5:Y:S06]  /*2e60*/  @!P0 LD.E.64 R24, desc[UR4][R34.64] ;  /* 0x0000000422188980 */ /* 0x000f6c000c101b00 */
[----:B-12---:R-:W2:Y:S01]  /*2e70*/  @!P0 LD.E.64 R2, desc[UR4][R16.64] ;  /* 0x0000000410028980 */ /* 0x006ea2000c101b00 */
[----:B----4-:R-:W-:Y:S02]  /*2e80*/  @!P0 LOP3.LUT R0, R20, 0xffff0000, RZ, 0xc0, !PT ;  /* 0xffff000014008812 */ /* 0x010fe400078ec0ff */
[C---:B-----5:R-:W-:Y:S02]  /*2e90*/  @!P0 SHF.L.U32 R8, R24.reuse, 0x10, RZ ;  /* 0x0000001018088819 */ /* 0x060fe400000006ff */
[----:B------:R-:W-:Y:S02]  /*2ea0*/  @!P0 LOP3.LUT R18, R24, 0xffff0000, RZ, 0xc0, !PT ;  /* 0xffff000018128812 */ /* 0x000fe400078ec0ff */
[----:B------:R-:W-:Y:S01]  /*2eb0*/  @!P0 SHF.L.U32 R19, R25, 0x10, RZ ;  /* 0x0000001019138819 */ /* 0x000fe200000006ff */
[----:B------:R-:W-:Y:S01]  /*2ec0*/  @!P0 FMUL.FTZ R27, R0, R8 ;  /* 0x00000008001b8220 */ /* 0x000fe20000410000 */
[C---:B--2---:R-:W-:Y:S01]  /*2ed0*/  @!P0 SHF.L.U32 R7, R2.reuse, 0x10, RZ ;  /* 0x0000001002078819 */ /* 0x044fe200000006ff */
[C---:B------:R-:W-:Y:S01]  /*2ee0*/  @!P0 IMAD.U32 R4, R3.reuse, 0x10000, RZ ;  /* 0x0001000003048824 */ /* 0x040fe200078e00ff */
[----:B------:R-:W-:Y:S02]  /*2ef0*/  @!P0 LOP3.LUT R6, R2, 0xffff0000, RZ, 0xc0, !PT ;  /* 0xffff000002068812 */ /* 0x000fe400078ec0ff */
[----:B------:R-:W-:Y:S01]  /*2f00*/  @!P0 LOP3.LUT R5, R3, 0xffff0000, RZ, 0xc0, !PT ;  /* 0xffff000003058812 */ /* 0x000fe200078ec0ff */
[----:B------:R-:W-:Y:S01]  /*2f10*/  @!P0 IMAD.U32 R3, R20, 0x10000, RZ ;  /* 0x0001000014038824 */ /* 0x000fe200078e00ff */
[----:B------:R-:W-:Y:S01]  /*2f20*/  @!P0 LOP3.LUT R2, R21, 0xffff0000, RZ, 0xc0, !PT ;  /* 0xffff000015028812 */ /* 0x000fe200078ec0ff */
[-C--:B------:R-:W-:Y:S01]  /*2f30*/  @!P0 FMUL.FTZ R0, R0, R7.reuse ;  /* 0x0000000700008220 */ /* 0x080fe20000410000 */
[----:B------:R-:W-:Y:S01]  /*2f40*/  @!P0 LOP3.LUT R24, R25, 0xffff0000, RZ, 0xc0, !PT ;  /* 0xffff000019188812 */ /* 0x000fe200078ec0ff */
[----:B------:R-:W-:Y:S01]  /*2f50*/  @!P0 FFMA.FTZ R27, R3, R7, -R27 ;  /* 0x00000007031b8223 */ /* 0x000fe2000001081b */
[----:B------:R-:W-:Y:S01]  /*2f60*/  @!P0 LOP3.LUT R7, R23, 0xffff0000, RZ, 0xc0, !PT ;  /* 0xffff000017078812 */ /* 0x000fe200078ec0ff */
[----:B------:R-:W-:Y:S01]  /*2f70*/  @!P0 FFMA.FTZ R0, R8, R3, R0 ;  /* 0x0000000308008223 */ /* 0x000fe20000010000 */
[----:B------:R-:W-:Y:S01]  /*2f80*/  @!P0 LOP3.LUT R3, R22, 0xffff0000, RZ, 0xc0, !PT ;  /* 0xffff000016038812 */ /* 0x000fe200078ec0ff */
[----:B------:R-:W-:Y:S01]  /*2f90*/  @!P0 IMAD.U32 R8, R21, 0x10000, RZ ;  /* 0x0001000015088824 */ /* 0x000fe200078e00ff */
[----:B------:R-:W-:Y:S01]  /*2fa0*/  @!P0 SHF.L.U32 R25, R23, 0x10, RZ ;  /* 0x0000001017198819 */ /* 0x000fe200000006ff */
[----:B------:R-:W-:Y:S01]  /*2fb0*/  @!P0 FMUL.FTZ R28, R2, R18 ;  /* 0x00000012021c8220 */ /* 0x000fe20000410000 */
[----:B------:R-:W-:Y:S01]  /*2fc0*/  @!P0 F2FP.BF16.F32.PACK_AB R0, R0, R27 ;  /* 0x0000001b0000823e */ /* 0x000fe200000010ff */
[-C--:B------:R-:W-:Y:S01]  /*2fd0*/  @!P0 FMUL.FTZ R2, R2, R6.reuse ;  /* 0x0000000602028220 */ /* 0x080fe20000410000 */
[C---:B------:R-:W-:Y:S01]  /*2fe0*/  @!P0 FMUL.FTZ R29, R3.reuse, R19 ;  /* 0x00000013031d8220 */ /* 0x040fe20000410000 */
[----:B------:R-:W-:Y:S01]  /*2ff0*/  @!P0 FFMA.FTZ R28, R8, R6, -R28 ;  /* 0x00000006081c8223 */ /* 0x000fe2000001081c */
[----:B------:R-:W-:Y:S01]  /*3000*/  @!P0 SHF.L.U32 R6, R22, 0x10, RZ ;  /* 0x0000001016068819 */ /* 0x000fe200000006ff */
[----:B------:R-:W-:Y:S01]  /*3010*/  @!P0 FMUL.FTZ R3, R3, R4 ;  /* 0x0000000403038220 */ /* 0x000fe20000410000 */
[C---:B------:R-:W-:Y:S01]  /*3020*/  @!P0 FMUL.FTZ R30, R7.reuse, R24 ;  /* 0x00000018071e8220 */ /* 0x040fe20000410000 */
[----:B------:R-:W-:Y:S01]  /*3030*/  @!P0 FFMA.FTZ R2, R18, R8, R2 ;  /* 0x0000000812028223 */ /* 0x000fe20000010002 */
[----:B------:R-:W-:Y:S02]  /*3040*/  @!P0 IMAD.MOV.U32 R20, RZ, RZ, R0 ;  /* 0x000000ffff148224 */ /* 0x000fe400078e0000 */
[----:B------:R-:W-:Y:S01]  /*3050*/  @!P0 FFMA.FTZ R29, R6, R4, -R29 ;  /* 0x00000004061d8223 */ /* 0x000fe2000001081d */
[-C--:B------:R-:W-:Y:S01]  /*3060*/  @!P0 FMUL.FTZ R4, R7, R5.reuse ;  /* 0x0000000507048220 */ /* 0x080fe20000410000 */
[----:B------:R-:W-:Y:S01]  /*3070*/  @!P0 FFMA.FTZ R3, R19, R6, R3 ;  /* 0x0000000613038223 */ /* 0x000fe20000010003 */
[----:B------:R-:W-:Y:S01]  /*3080*/  @!P0 F2FP.BF16.F32.PACK_AB R2, R2, R28 ;  /* 0x0000001c0202823e */ /* 0x000fe200000010ff */
[----:B------:R-:W-:Y:S01]  /*3090*/  @!P0 FFMA.FTZ R30, R25, R5, -R30 ;  /* 0x00000005191e8223 */ /* 0x000fe2000001081e */
[----:B------:R-:W-:Y:S01]  /*30a0*/  MOV R6, R61 ;  /* 0x0000003d00067202 */ /* 0x000fe20000000f00 */
[----:B------:R-:W-:Y:S01]  /*30b0*/  @!P0 FFMA.FTZ R4, R24, R25, R4 ;  /* 0x0000001918048223 */ /* 0x000fe20000010004 */
[----:B------:R-:W-:Y:S01]  /*30c0*/  @!P0 F2FP.BF16.F32.PACK_AB R3, R3, R29 ;  /* 0x0000001d0303823e */ /* 0x000fe200000010ff */
[----:B------:R-:W-:Y:S01]  /*30d0*/  IMAD.MOV.U32 R7, RZ, RZ, R60 ;  /* 0x000000ffff077224 */ /* 0x000fe200078e003c */
[----:B------:R-:W-:Y:S02]  /*30e0*/  @!P0 MOV R21, R2 ;  /* 0x0000000200158202 */ /* 0x000fe40000000f00 */
[----:B------:R-:W-:Y:S02]  /*30f0*/  @!P0 F2FP.BF16.F32.PACK_AB R4, R4, R30 ;  /* 0x0000001e0404823e */ /* 0x000fe400000010ff */
[----:B------:R-:W-:Y:S02]  /*3100*/  @!P0 MOV R22, R3 ;  /* 0x0000000300168202 */ /* 0x000fe40000000f00 */
[----:B------:R-:W-:Y:S05]  /*3110*/  @!P0 MOV R23, R4 ;  /* 0x0000000400178202 */ /* 0x000fea0000000f00 */
[----:B------:R4:W-:Y:S02]  /*3120*/  ST.E.128 desc[UR4][R6.64], R20 ;  /* 0x0000001406007985 */ /* 0x0009e4000c101d04 */
.L_x_9919:
[----:B------:R-:W-:Y:S05]  /*3130*/  BSYNC.RECONVERGENT B0 ;  /* 0x0000000000007941 */ /* 0x000fea0003800200 */
.L_x_9918:
[----:B------:R-:W-:Y:S04]  /*3140*/  BSSY.RECONVERGENT B0, `(.L_x_9920) ;  /* 0x0000032000007945 */ /* 0x000fe80003800200 */
[----:B------:R-:W-:Y:S05]  /*3150*/  @P3 BRA `(.L_x_9921) ;  /* 0x0000000000c03947 */ /* 0x000fea0003800000 */
[----:B------:R-:W-:Y:S01]  /*3160*/  ISETP.GE.AND P0, PT, R10, R11, PT ;  /* 0x0000000b0a00720c */ /* 0x000fe20003f06270 */
[----:B----4-:R-:W4:Y:S11]  /*3170*/  LD.E.128 R20, desc[UR4][R14.64+0x40] ;  /* 0x000040040e147980 */ /* 0x010f36000c101d00 */
        /* <DEDUP_REMOVED lines=46> */
.L_x_9921:
[----:B------:R-:W-:Y:S05]  /*3460*/  BSYNC.RECONVERGENT B0 ;  /* 0x0000000000007941 */ /* 0x000fea0003800200 */
.L_x_9920:
[----:B------:R-:W-:Y:S05]  /*3470*/  @P1 BRA `(.L_x_9917) ;  /* 0x0000000000c01947 */ /* 0x000fea0003800000 */
[----:B------:R-:W-:Y:S01]  /*3480*/  ISETP.GE.AND P0, PT, R9, R11, PT ;  /* 0x0000000b0900720c */ /* 0x000fe20003f06270 */
[----:B-1--4-:R-:W4:Y:S11]  /*3490*/  LD.E.128 R20, desc[UR4][R14.64+0x80] ;  /* 0x000080040e147980 */ /* 0x012f36000c101d00 */
[----:B------:R-:W-:Y:S01]  /*34a0*/  @!UPT UIADD3 URZ, UPT, UPT, URZ, URZ, URZ ;  /* 0x000000fffffff290 */ /* 0x000fe2000fffe0ff */
[----:B------:R-:W5:Y:S06]  /*34b0*/  @!P0 LD.E.64 R24, desc[UR4][R34.64+0x40] ;  /* 0x0000400422188980 */ /* 0x000f6c000c101b00 */
[----:B--2---:R-:W2:Y:S01]  /*34c0*/  @!P0 LD.E.64 R2, desc[UR4][R16.64+0x40] ;  /* 0x0000400410028980 */ /* 0x004ea2000c101b00 */
        /* <DEDUP_REMOVED lines=43> */
.L_x_9917:
[----:B------:R-:W-:Y:S05]  /*3780*/  BSYNC.RECONVERGENT B1 ;  /* 0x0000000000017941 */ /* 0x000fea0003800200 */
.L_x_9916:
[----:B------:R-:W-:Y:S04]  /*3790*/  BSSY.RECONVERGENT B1, `(.L_x_9922) ;  /* 0x00000a0000017945 */ /* 0x000fe80003800200 */
[----:B------:R-:W-:Y:S05]  /*37a0*/  @!P2 BRA `(.L_x_9923) ;  /* 0x000000080078a947 */ /* 0x000fea0003800000 */
[----:B-----5:R-:W-:Y:S01]  /*37b0*/  ISETP.GE.AND P4, PT, R12, R26, PT ;  /* 0x0000001a0c00720c */ /* 0x020fe20003f86270 */
[C---:B------:R-:W-:Y:S01]  /*37c0*/  IMAD.SHL.U32 R28, R72.reuse, 0x2, RZ ;  /* 0x00000002481c7824 */ /* 0x040fe200078e00ff */
[----:B------:R-:W-:Y:S01]  /*37d0*/  SHF.L.U64.HI R0, R72, 0x1, R66 ;  /* 0x0000000148007819 */ /* 0x000fe20000010242 */
[----:B------:R-:W-:Y:S01]  /*37e0*/  BSSY.RECONVERGENT B0, `(.L_x_9924) ;  /* 0x000003a000007945 */ /* 0x000fe20003800200 */
[----:B------:R-:W-:Y:S02]  /*37f0*/  LEA R32, P3, R65, R14, 0x1 ;  /* 0x0000000e41207211 */ /* 0x000fe400078608ff */
[-C--:B-12-4-:R-:W-:Y:S02]  /*3800*/  IADD3 R6, P6, PT, R16, R28.reuse, RZ ;  /* 0x0000001c10067210 */ /* 0x096fe40007fde0ff */
        /* <DEDUP_REMOVED lines=10> */
[----:B------:R-:W2:Y:S11]  /*38b0*/  LD.E.128 R20, desc[UR4][R32.64] ;  /* 0x0000000420147980 */ /* 0x000eb6000c101d00 */
        /* <DEDUP_REMOVED lines=44> */
.L_x_9925:
[----:B------:R-:W-:Y:S05]  /*3b80*/  BSYNC.RECONVERGENT B0 ;  /* 0x0000000000007941 */ /* 0x000fea0003800200 */
.L_x_9924:
[----:B------:R-:W-:Y:S04]  /*3b90*/  BSSY.RECONVERGENT B0, `(.L_x_9926) ;  /* 0x0000030000007945 */ /* 0x000fe80003800200 */
[----:B------:R-:W-:Y:S05]  /*3ba0*/  @P2 BRA `(.L_x_9927) ;  /* 0x0000000000b82947 */ /* 0x000fea0003800000 */
[----:B------:R-:W-:Y:S01]  /*3bb0*/  ISETP.GE.AND P0, PT, R10, R11, PT ;  /* 0x0000000b0a00720c */ /* 0x000fe20003f06270 */
[----:B-1----:R-:W2:Y:S11]  /*3bc0*/  LD.E.128 R20, desc[UR4][R32.64+0x40] ;  /* 0x0000400420147980 */ /* 0x002eb6000c101d00 */
        /* <DEDUP_REMOVED lines=44> */
.L_x_9927:
[----:B------:R-:W-:Y:S05]  /*3e90*/  BSYNC.RECONVERGENT B0 ;  /* 0x0000000000007941 */ /* 0x000fea0003800200 */
.L_x_9926:
[----:B------:R-:W-:Y:S05]  /*3ea0*/  @P1 BRA `(.L_x_9923) ;  /* 0x0000000000b81947 */ /* 0x000fea0003800000 */
[----:B------:R-:W-:Y:S01]  /*3eb0*/  ISETP.GE.AND P0, PT, R9, R11, PT ;  /* 0x0000000b0900720c */ /* 0x000fe20003f06270 */
[----:B-12---:R-:W2:Y:S11]  /*3ec0*/  LD.E.128 R20, desc[UR4][R32.64+0x80] ;  /* 0x0000800420147980 */ /* 0x006eb6000c101d00 */
        /* <DEDUP_REMOVED lines=44> */
.L_x_9923:
[----:B------:R-:W-:Y:S05]  /*4190*/  BSYNC.RECONVERGENT B1 ;  /* 0x0000000000017941 */ /* 0x000fea0003800200 */
.L_x_9922:
[----:B------:R-:W3:Y:S02]  /*41a0*/  LD.E R0, desc[UR4][R84.64+0xd0] ;  /* 0x0000d00454007980 */ /* 0x000ee4000c101900 */
[----:B---3--:R-:W-:Y:S05]  /*41b0*/  IMAD.U32 R0, R0, -0x20, RZ ;  /* 0xffffffe000007824 */ /* 0x008fea00078e00ff */
[C---:B------:R-:W-:Y:S02]  /*41c0*/  LEA R16, P1, R0.reuse, R16, 0x1 ;  /* 0x0000001000107211 */ /* 0x040fe400078208ff */
[C---:B------:R-:W-:Y:S02]  /*41d0*/  LEA R34, P0, R0.reuse, R34, 0x1 ;  /* 0x0000002200227211 */ /* 0x040fe400078008ff */
[C---:B------:R-:W-:Y:S02]  /*41e0*/  LEA.HI.X.SX32 R17, R0.reuse, R17, 0x1, P1 ;  /* 0x0000001100117211 */ /* 0x040fe400008f0eff */
[----:B------:R-:W-:Y:S01]  /*41f0*/  LEA.HI.X.SX32 R35, R0, R35, 0x1, P0 ;  /* 0x0000002300237211 */ /* 0x000fe200000f0eff */
[----:B------:R-:W-:Y:S05]  /*4200*/  BRA `(.L_x_9914) ;  /* 0x0000002000d07947 */ /* 0x000fea0003800000 */
.L_x_9915:
        /* <DEDUP_REMOVED lines=90> */
[----:B------:R-:W-:Y:S01]  /*47b0*/  @!P0 F2FP.BF16.F32.PACK_AB R5, R6, R5 ;  /* 0x000000050605823e */ /* 0x000fe200000010ff */
[----:B------:R-:W-:Y:S01]  /*47c0*/  IMAD.MOV.U32 R2, RZ, RZ, R61 ;  /* 0x000000ffff027224 */ /* 0x000fe200078e003d */
[----:B------:R-:W-:Y:S02]  /*47d0*/  @!P0 F2FP.BF16.F32.PACK_AB R7, R8, R7 ;  /* 0x000000070807823e */ /* 0x000fe400000010ff */
[----:B------:R-:W-:Y:S01]  /*47e0*/  @!P0 MOV R37, R3 ;  /* 0x0000000300258202 */ /* 0x000fe20000000f00 */
[----:B------:R-:W-:Y:S01]  /*47f0*/  @!P0 IMAD.MOV.U32 R38, RZ, RZ, R5 ;  /* 0x000000ffff268224 */ /* 0x000fe200078e0005 */
[----:B------:R-:W-:Y:S02]  /*4800*/  MOV R3, R60 ;  /* 0x0000003c00037202 */ /* 0x000fe40000000f00 */
[----:B------:R-:W-:Y:S05]  /*4810*/  @!P0 MOV R39, R7 ;  /* 0x0000000700278202 */ /* 0x000fea0000000f00 */
[----:B------:R4:W-:Y:S02]  /*4820*/  ST.E.128 desc[UR4][R2.64], R36 ;  /* 0x0000002402007985 */ /* 0x0009e4000c101d04 */
.L_x_9931:
[----:B------:R-:W-:Y:S05]  /*4830*/  BSYNC.RECONVERGENT B0 ;  /* 0x0000000000007941 */ /* 0x000fea0003800200 */
.L_x_9930:
        /* <DEDUP_REMOVED lines=89> */
.L_x_9933:
[----:B------:R-:W-:Y:S05]  /*4dd0*/  BSYNC.RECONVERGENT B0 ;  /* 0x0000000000007941 */ /* 0x000fea0003800200 */
.L_x_9932:
        /* <DEDUP_REMOVED lines=88> */
.L_x_9929:
[----:B------:R-:W-:Y:S05]  /*5360*/  BSYNC.RECONVERGENT B1 ;  /* 0x0000000000017941 */ /* 0x000fea0003800200 */
.L_x_9928:
[----:B------:R-:W-:Y:S04]  /*5370*/  BSSY.RECONVERGENT B1, `(.L_x_9934) ;  /* 0x0000113000017945 */ /* 0x000fe80003800200 */
[----:B------:R-:W-:Y:S05]  /*5380*/  @!P2 BRA `(.L_x_9935) ;  /* 0x000000100044a947 */ /* 0x000fea0003800000 */
[----:B-----5:R-:W-:Y:S01]  /*5390*/  ISETP.GE.AND P1, PT, R12, R32, PT ;  /* 0x000000200c00720c */ /* 0x020fe20003f26270 */
[----:B------:R-:W-:Y:S01]  /*53a0*/  BSSY.RECONVERGENT B0, `(.L_x_9936) ;  /* 0x000005d000007945 */ /* 0x000fe20003800200 */
[----:B------:R-:W-:Y:S02]  /*53b0*/  LEA R22, P0, R65, R14, 0x1 ;  /* 0x0000000e41167211 */ /* 0x000fe400078008ff */
[-C--:B------:R-:W-:Y:S02]  /*53c0*/  ISETP.GE.AND P3, PT, R10, R32.reuse, PT ;  /* 0x000000200a00720c */ /* 0x080fe40003f66270 */
[----:B------:R-:W-:Y:S02]  /*53d0*/  ISETP.GE.AND P2, PT, R9, R32, PT ;  /* 0x000000200900720c */ /* 0x000fe40003f46270 */
[----:B------:R-:W-:Y:S05]  /*53e0*/  LEA.HI.X R23, R65, R15, R64, 0x1, P0 ;  /* 0x0000000f41177211 */ /* 0x000fea00000f0c40 */
[----:B------:R-:W-:Y:S06]  /*53f0*/  @P1 BRA `(.L_x_9937) ;  /* 0x00000004005c1947 */ /* 0x000fec0003800000 */
        /* <DEDUP_REMOVED lines=20> */
[C---:B--2---:R-:W-:Y:S01]  /*5540*/  @!P0 LOP3.LUT R24, R7.reuse, 0xffff0000, RZ, 0xc0, !PT ;  /* 0xffff000007188812 */ /* 0x044fe200078ec0ff */
[----:B------:R-:W-:Y:S01]  /*5550*/  @!P0 IMAD.U32 R8, R7, 0x10000, RZ ;  /* 0x0001000007088824 */ /* 0x000fe200078e00ff */
[C---:B-1----:R-:W-:Y:S01]  /*5560*/  @!P0 LOP3.LUT R2, R4.reuse, 0xffff0000, RZ, 0xc0, !PT ;  /* 0xffff000004028812 */ /* 0x042fe200078ec0ff */
[----:B------:R-:W-:Y:S01]  /*5570*/  @!P0 IMAD.U32 R0, R4, 0x10000, RZ ;  /* 0x0001000004008824 */ /* 0x000fe200078e00ff */
        /* <DEDUP_REMOVED lines=24> */
[----:B------:R-:W-:Y:S01]  /*5700*/  @P1 FADD.FTZ R29, -R29, -RZ ;  /* 0x800000ff1d1d1221 */ /* 0x000fe20000010100 */
[----:B----4-:R-:W-:Y:S02]  /*5710*/  @!P0 IMAD.U32 R21, R36, 0x10000, RZ ;  /* 0x0001000024158824 */ /* 0x010fe400078e00ff */
[----:B------:R-:W-:Y:S01]  /*5720*/  @!P0 FMUL.FTZ R0, R0, R30 ;  /* 0x0000001e00008220 */ /* 0x000fe20000410000 */
[C---:B------:R-:W-:Y:S02]  /*5730*/  @!P0 IMAD.U32 R24, R40.reuse, 0x10000, RZ ;  /* 0x0001000028188824 */ /* 0x040fe400078e00ff */
        /* <DEDUP_REMOVED lines=10> */
[----:B------:R-:W-:Y:S01]  /*57e0*/  @!P0 FMUL.FTZ R2, R2, R29 ;  /* 0x0000001d02028220 */ /* 0x000fe20000410000 */
[----:B------:R-:W-:Y:S01]  /*57f0*/  @!P0 LOP3.LUT R29, R41, 0xffff0000, RZ, 0xc0, !PT ;  /* 0xffff0000291d8812 */ /* 0x000fe200078ec0ff */
[C---:B------:R-:W-:Y:S02]  /*5800*/  @!P0 IMAD.U32 R24, R38.reuse, 0x10000, RZ ;  /* 0x0001000026188824 */ /* 0x040fe400078e00ff */
[----:B------:R-:W-:Y:S01]  /*5810*/  @!P0 FFMA.FTZ R2, R25, R26, R2 ;  /* 0x0000001a19028223 */ /* 0x000fe20000010002 */
[----:B------:R-:W-:Y:S01]  /*5820*/  @!P0 LOP3.LUT R25, R38, 0xffff0000, RZ, 0xc0, !PT ;  /* 0xffff000026198812 */ /* 0x000fe200078ec0ff */
[----:B------:R-:W-:Y:S01]  /*5830*/  @!P0 IMAD.U32 R30, R42, 0x10000, RZ ;  /* 0x000100002a1e8824 */ /* 0x000fe200078e00ff */
[----:B------:R-:W-:Y:S01]  /*5840*/  @!P0 SHF.L.U32 R26, R39, 0x10, RZ ;  /* 0x00000010271a8819 */ /* 0x000fe200000006ff */
[----:B------:R-:W-:Y:S01]  /*5850*/  @!P0 FFMA.FTZ R3, R27, R28, R3 ;  /* 0x0000001c1b038223 */ /* 0x000fe20000010003 */
[----:B------:R-:W-:Y:S01]  /*5860*/  @!P0 F2FP.BF16.F32.PACK_AB R0, R2, R0 ;  /* 0x000000000200823e */ /* 0x000fe200000010ff */
[----:B------:R-:W-:Y:S01]  /*5870*/  @!P0 FFMA.FTZ R4, R21, R29, R4 ;  /* 0x0000001d15048223 */ /* 0x000fe20000010004 */
[----:B------:R-:W-:Y:S01]  /*5880*/  @!P0 LOP3.LUT R21, R39, 0xffff0000, RZ, 0xc0, !PT ;  /* 0xffff000027158812 */ /* 0x000fe200078ec0ff */
[----:B------:R-:W-:Y:S01]  /*5890*/  @!P0 FFMA.FTZ R5, R24, R30, R5 ;  /* 0x0000001e18058223 */ /* 0x000fe20000010005 */
[----:B------:R-:W-:Y:S01]  /*58a0*/  LEA R24, P1, R137, R61, 0x1 ;  /* 0x0000003d89187211 */ /* 0x000fe200078208ff */
[----:B------:R-:W-:Y:S01]  /*58b0*/  @!P0 FFMA.FTZ R6, R25, R31, R6 ;  /* 0x0000001f19068223 */ /* 0x000fe20000010006 */
[----:B------:R-:W-:Y:S01]  /*58c0*/  @!P0 F2FP.BF16.F32.PACK_AB R3, R4, R3 ;  /* 0x000000030403823e */ /* 0x000fe200000010ff */
[----:B------:R-:W-:Y:S01]  /*58d0*/  @!P0 FFMA.FTZ R7, R26, R32, R7 ;  /* 0x000000201a078223 */ /* 0x000fe20000010007 */
[----:B------:R-:W-:Y:S01]  /*58e0*/  LEA.HI.X R25, R137, R60, R138, 0x1, P1 ;  /* 0x0000003c89197211 */ /* 0x000fe200008f0c8a */
[----:B------:R-:W-:Y:S01]  /*58f0*/  @!P0 FFMA.FTZ R8, R21, R33, R8 ;  /* 0x0000002115088223 */ /* 0x000fe20000010008 */
[----:B------:R-:W-:Y:S01]  /*5900*/  @!P0 F2FP.BF16.F32.PACK_AB R5, R6, R5 ;  /* 0x000000050605823e */ /* 0x000fe200000010ff */
[----:B------:R-:W-:Y:S01]  /*5910*/  @!P0 IMAD.MOV.U32 R36, RZ, RZ, R0 ;  /* 0x000000ffff248224 */ /* 0x000fe200078e0000 */
[----:B------:R-:W-:Y:S02]  /*5920*/  @!P0 MOV R37, R3 ;  /* 0x0000000300258202 */ /* 0x000fe40000000f00 */
[----:B------:R-:W-:Y:S01]  /*5930*/  @!P0 F2FP.BF16.F32.PACK_AB R7, R8, R7 ;  /* 0x000000070807823e */ /* 0x000fe200000010ff */
[----:B------:R-:W-:Y:S03]  /*5940*/  @!P0 IMAD.MOV.U32 R38, RZ, RZ, R5 ;  /* 0x000000ffff268224 */ /* 0x000fe600078e0005 */
[----:B------:R-:W-:Y:S05]  /*5950*/  @!P0 MOV R39, R7 ;  /* 0x0000000700278202 */ /* 0x000fea0000000f00 */
[----:B------:R1:W-:Y:S02]  /*5960*/  ST.E.128 desc[UR4][R24.64], R36 ;  /* 0x0000002418007985 */ /* 0x0003e4000c101d04 */
.L_x_9937:
[----:B------:R-:W-:Y:S05]  /*5970*/  BSYNC.RECONVERGENT B0 ;  /* 0x0000000000007941 */ /* 0x000fea0003800200 */
.L_x_9936:
        /* <DEDUP_REMOVED lines=89> */
.L_x_9939:
[----:B------:R-:W-:Y:S05]  /*5f10*/  BSYNC.RECONVERGENT B0 ;  /* 0x0000000000007941 */ /* 0x000fea0003800200 */
.L_x_9938:
[----:B------:R-:W-:Y:S05]  /*5f20*/  @P2 BRA `(.L_x_9935) ;  /* 0x00000004005c2947 */ /* 0x000fea0003800000 */
[----:B------:R-:W-:Y:S01]  /*5f30*/  ISETP.GE.AND P0, PT, R9, R11, PT ;  /* 0x0000000b0900720c */ /* 0x000fe20003f06270 */
[----:B------:R-:W5:Y:S11]  /*5f40*/  LD.E.128 R28, desc[UR4][R22.64+0x80] ;  /* 0x00008004161c7980 */ /* 0x000f76000c101d00 */
[----:B------:R-:W-:Y:S01]  /*5f50*/  @!UPT UIADD3 URZ, UPT, UPT, URZ, URZ, URZ ;  /* 0x000000fffffff290 */ /* 0x000fe2000fffe0ff */
[C---:B------:R-:W-:Y:S04]  /*5f60*/  @!P0 ISETP.GT.AND P1, PT, R19.reuse, 0x40, PT ;  /* 0x000000401300880c */ /* 0x040fe80003f24270 */
[----:B------:R-:W-:Y:S02]  /*5f70*/  @!P0 SEL R0, R18, RZ, !P1 ;  /* 0x000000ff12008207 */ /* 0x000fe40004800000 */
[----:B-12-4-:R-:W-:Y:S02]  /*5f80*/  @!P0 SEL R3, R82, RZ, !P1 ;  /* 0x000000ff52038207 */ /* 0x016fe40004800000 */
        /* <DEDUP_REMOVED lines=10> */
[----:B------:R-:W4:Y:S01]  /*6030*/  @!P0 LD.E.128 R40, desc[UR4][R40.64+0x80] ;  /* 0x0000800428288980 */ /* 0x000f22000c101d00 */
        /* <DEDUP_REMOVED lines=9> */
[----:B------:R-:W-:Y:S01]  /*60d0*/  @!P0 IMAD.U32 R5, R6, 0x10000, RZ ;  /* 0x0001000006058824 */ /* 0x000fe200078e00ff */
[C---:B----4-:R-:W-:Y:S01]  /*60e0*/  @!P0 SHF.L.U32 R7, R43.reuse, 0x10, RZ ;  /* 0x000000102b078819 */ /* 0x050fe200000006ff */
        /* <DEDUP_REMOVED lines=14> */
[----:B------:R-:W-:Y:S01]  /*61d0*/  @!P0 FMUL.FTZ R7, R8, R7 ;  /* 0x0000000708078220 */ /* 0x000fe20000410000 */
[C---:B------:R-:W-:Y:S01]  /*61e0*/  @!P0 SHF.L.U32 R26, R39.reuse, 0x10, RZ ;  /* 0x00000010271a8819 */ /* 0x040fe200000006ff */
[----:B------:R-:W-:Y:S01]  /*61f0*/  @P1 FADD.FTZ R22, -R22, -RZ ;  /* 0x800000ff16161221 */ /* 0x000fe20000010100 */
[----:B------:R-:W-:Y:S01]  /*6200*/  @!P0 LOP3.LUT R27, R39, 0xffff0000, RZ, 0xc0, !PT ;  /* 0xffff0000271b8812 */ /* 0x000fe200078ec0ff */
[----:B------:R-:W-:Y:S01]  /*6210*/  @P1 FADD.FTZ R21, -R21, -RZ ;  /* 0x800000ff15151221 */ /* 0x000fe20000010100 */
[----:B------:R-:W-:Y:S01]  /*6220*/  @!P0 FMUL.FTZ R8, R18, R11 ;  /* 0x0000000b12088220 */ /* 0x000fe20000410000 */
[----:B------:R-:W-:Y:S01]  /*6230*/  @P1 FADD.FTZ R23, -R23, -RZ ;  /* 0x800000ff17171221 */ /* 0x000fe20000010100 */
[----:B-----5:R-:W-:Y:S02]  /*6240*/  @!P0 IMAD.U32 R11, R28, 0x10000, RZ ;  /* 0x000100001c0b8824 */ /* 0x020fe400078e00ff */
        /* <DEDUP_REMOVED lines=37> */
.L_x_9935:
[----:B------:R-:W-:Y:S05]  /*64a0*/  BSYNC.RECONVERGENT B1 ;  /* 0x0000000000017941 */ /* 0x000fea0003800200 */
.L_x_9934:
[----:B-12---:R-:W-:Y:S01]  /*64b0*/  MOV R5, R58 ;  /* 0x0000003a00057202 */ /* 0x006fe20000000f00 */
[----:B------:R-:W2:Y:S01]  /*64c0*/  LD.E R0, desc[UR4][R84.64+0xd0] ;  /* 0x0000d00454007980 */ /* 0x000ea2000c101900 */
[----:B----4-:R-:W-:Y:S01]  /*64d0*/  MOV R3, R56 ;  /* 0x0000003800037202 */ /* 0x010fe20000000f00 */
[----:B------:R-:W-:Y:S02]  /*64e0*/  IMAD.MOV.U32 R4, RZ, RZ, R59 ;  /* 0x000000ffff047224 */ /* 0x000fe400078e003b */
[----:B------:R-:W-:Y:S02]  /*64f0*/  IMAD.MOV.U32 R2, RZ, RZ, R57 ;  /* 0x000000ffff027224 */ /* 0x000fe400078e0039 */
[----:B--2---:R-:W-:Y:S05]  /*6500*/  IMAD.U32 R0, R0, -0x20, RZ ;  /* 0xffffffe000007824 */ /* 0x004fea00078e00ff */
[C---:B------:R-:W-:Y:S02]  /*6510*/  LEA R59, P1, R0.reuse, R4, 0x1 ;  /* 0x00000004003b7211 */ /* 0x040fe400078208ff */
[C---:B------:R-:W-:Y:S02]  /*6520*/  LEA R57, P0, R0.reuse, R2, 0x1 ;  /* 0x0000000200397211 */ /* 0x040fe400078008ff */
[C---:B------:R-:W-:Y:S02]  /*6530*/  LEA.HI.X.SX32 R58, R0.reuse, R5, 0x1, P1 ;  /* 0x00000005003a7211 */ /* 0x040fe400008f0eff */
[----:B------:R-:W-:Y:S09]  /*6540*/  LEA.HI.X.SX32 R56, R0, R3, 0x1, P0 ;  /* 0x0000000300387211 */ /* 0x000ff200000f0eff */
.L_x_9914:
[----:B------:R-:W-:Y:S05]  /*6550*/  BSYNC.RECONVERGENT B2 ;  /* 0x0000000000027941 */ /* 0x000fea0003800200 */
.L_x_9910:
        /* <DEDUP_REMOVED lines=10> */
[----:B--2---:R-:W-:Y:S02]  /*6600*/  IMAD.SHL.U32 R3, R3, 0x40, RZ ;  /* 0x0000004003037824 */ /* 0x004fe400078e00ff */
[----:B---3--:R-:W-:Y:S02]  /*6610*/  @!P3 IMAD.SHL.U32 R2, R2, 0x40, RZ ;  /* 0x000000400202b824 */ /* 0x008fe400078e00ff */
        /* <DEDUP_REMOVED lines=90> */
.L_x_9941:
[----:B------:R-:W-:Y:S05]  /*6bc0*/  BSYNC.RECONVERGENT B0 ;  /* 0x0000000000007941 */ /* 0x000fea0003800200 */
.L_x_9940:
[----:B------:R-:W-:Y:S11]  /*6bd0*/  ISETP.GT.AND P0, PT, R69, R49, PT ;  /* 0x000000314500720c */ /* 0x000ff60003f04270 */
[----:B------:R-:W-:Y:S02]  /*6be0*/  @!UPT UIADD3 URZ, UPT, UPT, URZ, URZ, URZ ;  /* 0x000000fffffff290 */ /* 0x000fe4000fffe0ff */
[----:B------:R-:W-:Y:S05]  /*6bf0*/  @P0 BRA `(.L_x_9942) ;  /* 0xffffffb800f00947 */ /* 0x000fea000383ffff */
.L_x_9905:
        /* <DEDUP_REMOVED lines=29> */
.L_x_9947:
[----:B------:R2:W-:Y:S02]  /*6dd0*/  STS.128 [R47+0x2000], RZ ;  /* 0x002000ff2f007388 */ /* 0x0005e40000000c00 */
.L_x_9946:
[----:B------:R-:W-:Y:S05]  /*6de0*/  BSYNC.RECONVERGENT B0 ;  /* 0x0000000000007941 */ /* 0x000fea0003800200 */
.L_x_9945:
        /* <DEDUP_REMOVED lines=24> */
.L_x_9949:
[----:B------:R1:W-:Y:S01]  /*6f70*/  STS.128 [R47+0x2800], RZ ;  /* 0x002800ff2f007388 */ /* 0x0003e20000000c00 */
[----:B------:R-:W-:Y:S05]  /*6f80*/  BRA `(.L_x_9948) ;  /* 0x0000003800587947 */ /* 0x000fea0003800000 */
.L_x_9944:
[----:B------:R-:W2:Y:S01]  /*6f90*/  LD.E.64 R2, desc[UR4][R84.64+0xf0] ;  /* 0x0000f00454027980 */ /* 0x000ea2000c101b00 */
[----:B------:R-:W-:-:S03]  /*6fa0*/  IMAD.MOV.U32 R4, RZ, RZ, RZ ;  /* 0x000000ffff047224 */ /* 0x000fc600078e00ff */
[----:B-----5:R1:W5:Y:S04]  /*6fb0*/  LD.E.64 R32, desc[UR4][R84.64+0x148] ;  /* 0x0001480454207980 */ /* 0x020368000c101b00 */
[----:B------:R1:W5:Y:S01]  /*6fc0*/  LD.E.64 R30, desc[UR4][R84.64+0x150] ;  /* 0x00015004541e7980 */ /* 0x000362000c101b00 */
[----:B--2---:R-:W-:-:S04]  /*6fd0*/  ISETP.NE.U32.AND P1, PT, R2, RZ, PT ;  /* 0x000000ff0200720c */ /* 0x004fc80003f25070 */
[----:B------:R-:W-:-:S13]  /*6fe0*/  ISETP.NE.AND.EX P1, PT, R3, RZ, PT, P1 ;  /* 0x000000ff0300720c */ /* 0x000fda0003f25310 */
[----:B------:R-:W-:Y:S02]  /*6ff0*/  @P1 IADD3 R68, P0, PT, R2, R68, RZ ;  /* 0x0000004402441210 */ /* 0x000fe40007f1e0ff */
[----:B------:R-:W2:Y:S03]  /*7000*/  LD.E.U8 R2, desc[UR4][R84.64+0x1b3] ;  /* 0x0001b30454027980 */ /* 0x000ea6000c101100 */
[----:B------:R-:W-:-:S05]  /*7010*/  @P1 IMAD.X R69, R3, 0x1, R67, P0 ;  /* 0x0000000103451824 */ /* 0x000fca00000e0643 */
[----:B------:R-:W3:Y:S01]  /*7020*/  @P1 LD.E R4, desc[UR4][R68.64] ;  /* 0x0000000444041980 */ /* 0x000ee2000c101900 */
[----:B------:R-:W-:Y:S01]  /*7030*/  LEA.HI R11, R0, R0, RZ, 0x1 ;  /* 0x00000000000b7211 */ /* 0x000fe200078f08ff */
[----:B------:R-:W-:-:S03]  /*7040*/  IMAD.SHL.U32 R3, R45, 0x4, RZ ;  /* 0x000000042d037824 */ /* 0x000fc600078e00ff */
[----:B------:R-:W-:Y:S02]  /*7050*/  SHF.R.S32.HI R11, RZ, 0x1, R11 ;  /* 0x00000001ff0b7819 */ /* 0x000fe4000001140b */
[----:B------:R-:W-:Y:S02]  /*7060*/  LOP3.LUT R3, R3, 0xc, RZ, 0xc0, !PT ;  /* 0x0000000c03037812 */ /* 0x000fe400078ec0ff */
[----:B--2---:R-:W-:Y:S01]  /*7070*/  ISETP.NE.AND P2, PT, R2, RZ, PT ;  /* 0x000000ff0200720c */ /* 0x004fe20003f45270 */
[----:B---3--:R-:W-:-:S04]  /*7080*/  IMAD.IADD R4, R52, 0x1, R4 ;  /* 0x0000000134047824 */ /* 0x008fc800078e0204 */
        /* <DEDUP_REMOVED lines=69> */
.L_x_9956:
[----:B------:R-:W-:Y:S05]  /*74e0*/  BSYNC.RECONVERGENT B0 ;  /* 0x0000000000007941 */ /* 0x000fea0003800200 */
.L_x_9955:
[----:B-----5:R-:W-:Y:S01]  /*74f0*/  IMAD.MOV.U32 R6, RZ, RZ, R18 ;  /* 0x000000ffff067224 */ /* 0x020fe200078e0012 */
[----:B------:R-:W-:Y:S01]  /*7500*/  MOV R4, R16 ;  /* 0x0000001000047202 */ /* 0x000fe20000000f00 */
[----:B------:R-:W-:Y:S01]  /*7510*/  IMAD.MOV.U32 R7, RZ, RZ, R19 ;  /* 0x000000ffff077224 */ /* 0x000fe200078e0013 */
[----:B------:R-:W-:Y:S02]  /*7520*/  MOV R5, R17 ;  /* 0x0000001100057202 */ /* 0x000fe40000000f00 */
.L_x_9954:
[----:B------:R-:W-:Y:S05]  /*7530*/  BSYNC.RECONVERGENT B1 ;  /* 0x0000000000017941 */ /* 0x000fea0003800200 */
.L_x_9953:
        /* <DEDUP_REMOVED lines=19> */
[C---:B--2---:R-:W-:Y:S02]  /*7670*/  LOP3.LUT R19, R3.reuse, 0xffff0000, RZ, 0xc0, !PT ;  /* 0xffff000003137812 */ /* 0x044fe400078ec0ff */
[----:B------:R-:W-:Y:S02]  /*7680*/  SHF.L.U32 R3, R3, 0x10, RZ ;  /* 0x0000001003037819 */ /* 0x000fe400000006ff */
[----:B---3--:R-:W-:Y:S01]  /*7690*/  LOP3.LUT R23, R5, 0xffff0000, RZ, 0xc0, !PT ;  /* 0xffff000005177812 */ /* 0x008fe200078ec0ff */
        /* <DEDUP_REMOVED lines=30> */
.L_x_9960:
[----:B------:R-:W-:Y:S05]  /*7880*/  BSYNC.RECONVERGENT B0 ;  /* 0x0000000000007941 */ /* 0x000fea0003800200 */
.L_x_9959:
[----:B-----5:R1:W-:Y:S02]  /*7890*/  STS.128 [R47+0x1000], R16 ;  /* 0x001000102f007388 */ /* 0x0203e40000000c00 */
.L_x_9958:
[----:B------:R-:W-:Y:S05]  /*78a0*/  BSYNC.RECONVERGENT B1 ;  /* 0x0000000000017941 */ /* 0x000fea0003800200 */
.L_x_9957:
        /* <DEDUP_REMOVED lines=50> */
.L_x_9962:
[----:B------:R-:W-:Y:S05]  /*7bd0*/  BSYNC.RECONVERGENT B0 ;  /* 0x0000000000007941 */ /* 0x000fea0003800200 */
.L_x_9961:
[----:B-----5:R1:W-:Y:S02]  /*7be0*/  STS.128 [R47+0x2000], R16 ;  /* 0x002000102f007388 */ /* 0x0203e40000000c00 */
.L_x_9952:
[----:B------:R-:W-:Y:S05]  /*7bf0*/  BSYNC.RECONVERGENT B2 ;  /* 0x0000000000027941 */ /* 0x000fea0003800200 */
.L_x_9951:
        /* <DEDUP_REMOVED lines=55> */
.L_x_9966:
[----:B------:R-:W-:Y:S05]  /*7f70*/  BSYNC.RECONVERGENT B0 ;  /* 0x0000000000007941 */ /* 0x000fea0003800200 */
.L_x_9965:
[----:B-----5:R1:W-:Y:S02]  /*7f80*/  STS.128 [R47+0x800], R16 ;  /* 0x000800102f007388 */ /* 0x0203e40000000c00 */
.L_x_9964:
[----:B------:R-:W-:Y:S05]  /*7f90*/  BSYNC.RECONVERGENT B1 ;  /* 0x0000000000017941 */ /* 0x000fea0003800200 */
.L_x_9963:
        /* <DEDUP_REMOVED lines=50> */
.L_x_9970:
[----:B------:R-:W-:Y:S05]  /*82c0*/  BSYNC.RECONVERGENT B0 ;  /* 0x0000000000007941 */ /* 0x000fea0003800200 */
.L_x_9969:
[----:B-----5:R1:W-:Y:S02]  /*82d0*/  STS.128 [R47+0x1800], R16 ;  /* 0x001800102f007388 */ /* 0x0203e40000000c00 */
.L_x_9968:
[----:B------:R-:W-:Y:S05]  /*82e0*/  BSYNC.RECONVERGENT B1 ;  /* 0x0000000000017941 */ /* 0x000fea0003800200 */
.L_x_9967:
        /* <DEDUP_REMOVED lines=49> */
.L_x_9972:
[----:B------:R-:W-:Y:S05]  /*8600*/  BSYNC.RECONVERGENT B0 ;  /* 0x0000000000007941 */ /* 0x000fea0003800200 */
.L_x_9971:
[----:B-----5:R1:W-:Y:S01]  /*8610*/  STS.128 [R47+0x2800], R16 ;  /* 0x002800102f007388 */ /* 0x0203e20000000c00 */
[----:B------:R-:W-:Y:S05]  /*8620*/  BRA `(.L_x_9948) ;  /* 0x0000002000b07947 */ /* 0x000fea0003800000 */
.L_x_9950:
        /* <DEDUP_REMOVED lines=96> */
.L_x_9977:
[----:B------:R-:W-:Y:S05]  /*8c30*/  BSYNC.RECONVERGENT B0 ;  /* 0x0000000000007941 */ /* 0x000fea0003800200 */
.L_x_9976:
[----:B------:R-:W-:Y:S05]  /*8c40*/  BSYNC.RECONVERGENT B1 ;  /* 0x0000000000017941 */ /* 0x000fea0003800200 */
.L_x_9975:
        /* <DEDUP_REMOVED lines=89> */
.L_x_9981:
[----:B------:R-:W-:Y:S05]  /*91e0*/  BSYNC.RECONVERGENT B0 ;  /* 0x0000000000007941 */ /* 0x000fea0003800200 */
.L_x_9980:
[----:B-----5:R1:W-:Y:S02]  /*91f0*/  STS.128 [R47+0x1000], R24 ;  /* 0x001000182f007388 */ /* 0x0203e40000000c00 */
.L_x_9979:
[----:B------:R-:W-:Y:S05]  /*9200*/  BSYNC.RECONVERGENT B1 ;  /* 0x0000000000017941 */ /* 0x000fea0003800200 */
.L_x_9978:
        /* <DEDUP_REMOVED lines=87> */
.L_x_9983:
[----:B------:R-:W-:Y:S05]  /*9780*/  BSYNC.RECONVERGENT B0 ;  /* 0x0000000000007941 */ /* 0x000fea0003800200 */
.L_x_9982:
[----:B-----5:R1:W-:Y:S02]  /*9790*/  STS.128 [R47+0x2000], R24 ;  /* 0x002000182f007388 */ /* 0x0203e40000000c00 */
.L_x_9974:
[----:B------:R-:W-:Y:S05]  /*97a0*/  BSYNC.RECONVERGENT B2 ;  /* 0x0000000000027941 */ /* 0x000fea0003800200 */
.L_x_9973:
        /* <DEDUP_REMOVED lines=93> */
.L_x_9987:
[----:B------:R-:W-:Y:S05]  /*9d80*/  BSYNC.RECONVERGENT B0 ;  /* 0x0000000000007941 */ /* 0x000fea0003800200 */
.L_x_9986:
[----:B-----5:R1:W-:Y:S02]  /*9d90*/  STS.128 [R47+0x800], R24 ;  /* 0x000800182f007388 */ /* 0x0203e40000000c00 */
.L_x_9985:
[----:B------:R-:W-:Y:S05]  /*9da0*/  BSYNC.RECONVERGENT B1 ;  /* 0x0000000000017941 */ /* 0x000fea0003800200 */
.L_x_9984:
        /* <DEDUP_REMOVED lines=88> */
.L_x_9991:
[----:B------:R-:W-:Y:S05]  /*a330*/  BSYNC.RECONVERGENT B0 ;  /* 0x0000000000007941 */ /* 0x000fea0003800200 */
.L_x_9990:
[----:B-----5:R1:W-:Y:S02]  /*a340*/  STS.128 [R47+0x1800], R24 ;  /* 0x001800182f007388 */ /* 0x0203e40000000c00 */
.L_x_9989:
[----:B------:R-:W-:Y:S05]  /*a350*/  BSYNC.RECONVERGENT B1 ;  /* 0x0000000000017941 */ /* 0x000fea0003800200 */
.L_x_9988:
        /* <DEDUP_REMOVED lines=87> */
.L_x_9993:
[----:B------:R-:W-:Y:S05]  /*a8d0*/  BSYNC.RECONVERGENT B0 ;  /* 0x0000000000007941 */ /* 0x000fea0003800200 */
.L_x_9992:
[----:B-----5:R1:W-:Y:S02]  /*a8e0*/  STS.128 [R47+0x2800], R4 ;  /* 0x002800042f007388 */ /* 0x0203e40000000c00 */
.L_x_9948:
[----:B------:R-:W-:Y:S05]  /*a8f0*/  BSYNC.RECONVERGENT B3 ;  /* 0x0000000000037941 */ /* 0x000fea0003800200 */
.L_x_9943:
[----:B-1--4-:R-:W-:Y:S01]  /*a900*/  IADD3 R2, PT, PT, R90, -R46, RZ ;  /* 0x8000002e5a027210 */ /* 0x012fe20007ffe0ff */
[----:B------:R-:W-:Y:S03]  /*a910*/  BSSY.RECONVERGENT B0, `(.L_x_9994) ;  /* 0x000001d000007945 */ /* 0x000fe60003800200 */
        /* <DEDUP_REMOVED lines=27> */
.L_x_9996:
[----:B------:R4:W-:Y:S02]  /*aad0*/  STS.128 [R47+0x5000], RZ ;  /* 0x005000ff2f007388 */ /* 0x0009e40000000c00 */
.L_x_9995:
[----:B------:R-:W-:Y:S05]  /*aae0*/  BSYNC.RECONVERGENT B0 ;  /* 0x0000000000007941 */ /* 0x000fea0003800200 */
.L_x_9994:
        /* <DEDUP_REMOVED lines=23> */
.L_x_9998:
[----:B------:R-:W-:Y:S05]  /*ac60*/  BSYNC.RECONVERGENT B0 ;  /* 0x0000000000007941 */ /* 0x000fea0003800200 */
.L_x_9997:
        /* <DEDUP_REMOVED lines=36> */
.L_x_10001:
[----:B------:R2:W-:Y:S01]  /*aeb0*/  STS.128 [R47+0x8000], RZ ;  /* 0x008000ff2f007388 */ /* 0x0005e20000000c00 */
[----:B------:R-:W-:Y:S05]  /*aec0*/  BRA `(.L_x_10002) ;  /* 0x00000000000c7947 */ /* 0x000fea0003800000 */
.L_x_10000:
[----:B------:R1:W-:Y:S04]  /*aed0*/  STS.128 [R47+0x6000], RZ ;  /* 0x006000ff2f007388 */ /* 0x0003e80000000c00 */
[----:B------:R1:W-:Y:S04]  /*aee0*/  STS.128 [R47+0x7000], RZ ;  /* 0x007000ff2f007388 */ /* 0x0003e80000000c00 */
[----:B------:R1:W-:Y:S02]  /*aef0*/  STS.128 [R47+0x8000], RZ ;  /* 0x008000ff2f007388 */ /* 0x0003e40000000c00 */
.L_x_10002:
[----:B------:R-:W-:Y:S05]  /*af00*/  BSYNC.RECONVERGENT B0 ;  /* 0x0000000000007941 */ /* 0x000fea0003800200 */
.L_x_9999:
        /* <DEDUP_REMOVED lines=27> */
.L_x_10005:
[----:B------:R1:W-:Y:S02]  /*b0c0*/  STS.128 [R47+0x8800], RZ ;  /* 0x008800ff2f007388 */ /* 0x0003e40000000c00 */
.L_x_10004:
[----:B------:R-:W-:Y:S05]  /*b0d0*/  BSYNC.RECONVERGENT B0 ;  /* 0x0000000000007941 */ /* 0x000fea0003800200 */
.L_x_10003:
[----:B-1----:R-:W2:Y:S01]  /*b0e0*/  LD.E R2, desc[UR4][R84.64+0x18c] ;  /* 0x00018c0454027980 */ /* 0x002ea2000c101900 */
[C---:B------:R-:W-:Y:S01]  /*b0f0*/  SHF.L.U32 R4, R45.reuse, 0x4, RZ ;  /* 0x000000042d047819 */ /* 0x040fe200000006ff */
[----:B------:R-:W-:Y:S01]  /*b100*/  BSSY.RECONVERGENT B1, `(.L_x_10006) ;  /* 0x0000121000017945 */ /* 0x000fe20003800200 */
[----:B------:R-:W-:Y:S01]  /*b110*/  SHF.R.U32.HI R129, RZ, 0x1, R45 ;  /* 0x00000001ff817819 */ /* 0x000fe2000001162d */
[----:B------:R-:W0:Y:S01]  /*b120*/  LDGDEPBAR ;  /* 0x00000000000079af */ /* 0x000e220000000000 */
[C---:B------:R-:W-:Y:S02]  /*b130*/  SHF.L.U32 R11, R45.reuse, 0x5, RZ ;  /* 0x000000052d0b7819 */ /* 0x040fe400000006ff */
[----:B------:R-:W-:Y:S02]  /*b140*/  SHF.L.U32 R128, R45, 0x2, RZ ;  /* 0x000000022d807819 */ /* 0x000fe400000006ff */
[----:B------:R-:W-:Y:S02]  /*b150*/  LOP3.LUT R130, R4, 0x3e00, RZ, 0xc0, !PT ;  /* 0x00003e0004827812 */ /* 0x000fe400078ec0ff */
[----:B-----5:R-:W-:-:S02]  /*b160*/  LOP3.LUT R8, R129, 0x8, RZ, 0xc0, !PT ;  /* 0x0000000881087812 */ /* 0x020fc400078ec0ff */
        /* <DEDUP_REMOVED lines=16> */
[----:B------:R-:W-:Y:S01]  /*b270*/  ISETP.GT.AND P0, PT, R44, R139, PT ;  /* 0x0000008b2c00720c */ /* 0x000fe20003f04270 */
[----:B------:R-:W1:Y:S01]  /*b280*/  LDSM.16.M88.4 R52, [R86] ;  /* 0x000000005634783b */ /* 0x000e620000000200 */
[----:B------:R-:W-:-:S03]  /*b290*/  SEL R15, R15, 0xffffffe0, !P6 ;  /* 0xffffffe00f0f7807 */ /* 0x000fc60007000000 */
[----:B------:R-:W3:Y:S01]  /*b2a0*/  LDSM.16.M88.4 R68, [R14+0x3400] ;  /* 0x003400000e44783b */ /* 0x000ee20000000200 */
[-C--:B------:R-:W-:Y:S02]  /*b2b0*/  IADD3 R3, PT, PT, R14, R15.reuse, RZ ;  /* 0x0000000f0e037210 */ /* 0x080fe40007ffe0ff */
[----:B------:R-:W-:Y:S01]  /*b2c0*/  IADD3 R15, PT, PT, R86, R15, RZ ;  /* 0x0000000f560f7210 */ /* 0x000fe20007ffe0ff */
[----:B------:R-:W4:Y:S04]  /*b2d0*/  LDSM.16.M88.4 R60, [R14+0x3800] ;  /* 0x003800000e3c783b */ /* 0x000f280000000200 */
        /* <DEDUP_REMOVED lines=40> */
[----:B------:R-:W-:Y:S07]  /*b560*/  LDSM.16.M88.4 R24, [R14+0x4c00] ;  /* 0x004c00000e18783b */ /* 0x000fee0000000200 */
[----:B------:R-:W-:Y:S08]  /*b570*/  HMMA.16816.F32.BF16 R68, R76, R82, R68 ;  /* 0x000000524c44723c */ /* 0x000ff00000041844 */
[C---:B-1----:R-:W-:Y:S08]  /*b580*/  HMMA.16816.F32.BF16 R20, R16.reuse, R4, R20 ;  /* 0x000000041014723c */ /* 0x042ff00000041814 */
[----:B------:R-:W-:Y:S01]  /*b590*/  HMMA.16816.F32.BF16 R36, R16, R6, R36 ;  /* 0x000000061024723c */ /* 0x000fe20000041824 */
[----:B------:R-:W1:Y:S07]  /*b5a0*/  LDSM.16.M88.4 R4, [R3+0x4800] ;  /* 0x004800000304783b */ /* 0x000e6e0000000200 */
[----:B------:R-:W-:Y:S01]  /*b5b0*/  HMMA.16816.F32.BF16 R80, R76, R72, R64 ;  /* 0x000000484c50723c */ /* 0x000fe20000041840 */
[----:B------:R-:W3:Y:S02]  /*b5c0*/  LDSM.16.M88.4 R64, [R14+0x5400] ;  /* 0x005400000e40783b */ /* 0x000ee40000000200 */
[-C--:B--2---:R-:W-:Y:S01]  /*b5d0*/  FMUL.FTZ R21, R21, R2.reuse ;  /* 0x0000000215157220 */ /* 0x084fe20000410000 */
[-C--:B------:R-:W-:Y:S01]  /*b5e0*/  FMUL.FTZ R22, R22, R2.reuse ;  /* 0x0000000216167220 */ /* 0x080fe20000410000 */
[-C--:B------:R-:W-:Y:S01]  /*b5f0*/  FMUL.FTZ R23, R23, R2.reuse ;  /* 0x0000000217177220 */ /* 0x080fe20000410000 */
[-C--:B------:R-:W-:Y:S01]  /*b600*/  FMUL.FTZ R15, R20, R2.reuse ;  /* 0x00000002140f7220 */ /* 0x080fe20000410000 */
[----:B------:R-:W2:Y:S01]  /*b610*/  MUFU.TANH R45, R21 ;  /* 0x00000015002d7308 */ /* 0x000ea20000002400 */
[----:B------:R-:W-:Y:S01]  /*b620*/  HMMA.16816.F32.BF16 R92, R48, R40, R32 ;  /* 0x00000028305c723c */ /* 0x000fe20000041820 */
[----:B------:R-:W-:Y:S06]  /*b630*/  LDSM.16.M88.4 R32, [R3+0x5400] ;  /* 0x005400000320783b */ /* 0x000fec0000000200 */
[----:B------:R-:W4:Y:S01]  /*b640*/  MUFU.TANH R72, R22 ;  /* 0x0000001600487308 */ /* 0x000f220000002400 */
[----:B------:R-:W-:Y:S07]  /*b650*/  HMMA.16816.F32.BF16 R60, R76, R74, R60 ;  /* 0x0000004a4c3c723c */ /* 0x000fee000004183c */
[----:B------:R2:W2:Y:S01]  /*b660*/  MUFU.TANH R73, R23 ;  /* 0x0000001700497308 */ /* 0x0004a20000002400 */
[C---:B------:R-:W-:Y:S01]  /*b670*/  HMMA.16816.F32.BF16 R68, R48.reuse, R42, R68 ;  /* 0x0000002a3044723c */ /* 0x040fe20000041844 */
[----:B------:R-:W-:Y:S06]  /*b680*/  LDSM.16.M88.4 R40, [R3+0x4c00] ;  /* 0x004c00000328783b */ /* 0x000fec0000000200 */
[----:B------:R-:W3:Y:S01]  /*b690*/  MUFU.TANH R15, R15 ;  /* 0x0000000f000f7308 */ /* 0x000ee20000002400 */
[C---:B-1----:R-:W-:Y:S01]  /*b6a0*/  HMMA.16816.F32.BF16 R80, R48.reuse, R4, R80 ;  /* 0x000000043050723c */ /* 0x042fe20000041850 */
[----:B--2---:R-:W1:Y:S07]  /*b6b0*/  LDSM.16.M88.4 R20, [R14+0x5800] ;  /* 0x005800000e14783b */ /* 0x004e6e0000000200 */
[----:B------:R-:W-:Y:S01]  /*b6c0*/  HMMA.16816.F32.BF16 R60, R48, R6, R60 ;  /* 0x00000006303c723c */ /* 0x000fe2000004183c */
[----:B------:R-:W2:Y:S07]  /*b6d0*/  LDSM.16.M88.4 R4, [R14+0x5c00] ;  /* 0x005c00000e04783b */ /* 0x000eae0000000200 */
[----:B------:R-:W-:Y:S01]  /*b6e0*/  HMMA.16816.F32.BF16 R56, R76, R24, R56 ;  /* 0x000000184c38723c */ /* 0x000fe20000041838 */
[-C--:B------:R-:W-:Y:S01]  /*b6f0*/  FMUL.FTZ R24, R36, R2.reuse ;  /* 0x0000000224187220 */ /* 0x080fe20000410000 */
[----:B------:R-:W-:-:S05]  /*b700*/  FMUL.FTZ R25, R37, R2 ;  /* 0x0000000225197220 */ /* 0x000fca0000410000 */
[----:B------:R-:W1:Y:S01]  /*b710*/  MUFU.TANH R24, R24 ;  /* 0x0000001800187308 */ /* 0x000e620000002400 */
[----:B------:R-:W-:Y:S07]  /*b720*/  HMMA.16816.F32.BF16 R52, R76, R26, R52 ;  /* 0x0000001a4c34723c */ /* 0x000fee0000041834 */
[----:B------:R-:W1:Y:S01]  /*b730*/  MUFU.TANH R25, R25 ;  /* 0x0000001900197308 */ /* 0x000e620000002400 */
[C---:B---3--:R-:W-:Y:S08]  /*b740*/  HMMA.16816.F32.BF16 R92, R28.reuse, R64, R92 ;  /* 0x000000401c5c723c */ /* 0x048ff0000004185c */
[C---:B------:R-:W-:Y:S01]  /*b750*/  HMMA.16816.F32.BF16 R68, R28.reuse, R66, R68 ;  /* 0x000000421c44723c */ /* 0x040fe20000041844 */
[----:B------:R-:W3:Y:S07]  /*b760*/  LDSM.16.M88.4 R64, [R3+0x5800] ;  /* 0x005800000340783b */ /* 0x000eee0000000200 */
        /* <DEDUP_REMOVED lines=10> */
[C---:B--2---:R-:W-:Y:S07]  /*b810*/  HMMA.16816.F32.BF16 R56, R28.reuse, R4, R56 ;  /* 0x000000041c38723c */ /* 0x044fee0000041838 */
[----:B------:R-:W2:Y:S01]  /*b820*/  MUFU.TANH R33, R33 ;  /* 0x0000002100217308 */ /* 0x000ea20000002400 */
[----:B------:R-:W-:Y:S03]  /*b830*/  HMMA.16816.F32.BF16 R52, R28, R6, R52 ;  /* 0x000000061c34723c */ /* 0x000fe60000041834 */
[-C--:B------:R-:W-:Y:S01]  /*b840*/  FMUL.FTZ R36, R92, R2.reuse ;  /* 0x000000025c247220 */ /* 0x080fe20000410000 */
[----:B------:R-:W-:-:S04]  /*b850*/  FMUL.FTZ R14, R93, R2 ;  /* 0x000000025d0e7220 */ /* 0x000fc80000410000 */
[C---:B------:R-:W-:Y:S01]  /*b860*/  HMMA.16816.F32.BF16 R68, R16.reuse, R34, R68 ;  /* 0x000000221044723c */ /* 0x040fe20000041844 */
[-C--:B------:R-:W-:Y:S01]  /*b870*/  FMUL.FTZ R34, R94, R2.reuse ;  /* 0x000000025e227220 */ /* 0x080fe20000410000 */
[-C--:B------:R-:W-:Y:S01]  /*b880*/  FMUL.FTZ R35, R95, R2.reuse ;  /* 0x000000025f237220 */ /* 0x080fe20000410000 */
[----:B------:R-:W1:Y:S05]  /*b890*/  MUFU.TANH R36, R36 ;  /* 0x0000002400247308 */ /* 0x000e6a0000002400 */
[C---:B---3--:R-:W-:Y:S03]  /*b8a0*/  HMMA.16816.F32.BF16 R80, R16.reuse, R64, R80 ;  /* 0x000000401050723c */ /* 0x048fe60000041850 */
[----:B------:R-:W3:Y:S05]  /*b8b0*/  MUFU.TANH R14, R14 ;  /* 0x0000000e000e7308 */ /* 0x000eea0000002400 */
[C---:B------:R-:W-:Y:S03]  /*b8c0*/  HMMA.16816.F32.BF16 R60, R16.reuse, R66, R60 ;  /* 0x00000042103c723c */ /* 0x040fe6000004183c */
        /* <DEDUP_REMOVED lines=59> */
.L_x_10009:
[----:B------:R-:W2:Y:S01]  /*bc80*/  LD.E R44, desc[UR4][R84.64+0x170] ;  /* 0x00017004542c7980 */ /* 0x000ea2000c101900 */
[----:B------:R-:W-:Y:S02]  /*bc90*/  IADD3 R42, PT, PT, R88, -0x80, RZ ;  /* 0xffffff80582a7810 */ /* 0x000fe40007ffe0ff */
        /* <DEDUP_REMOVED lines=32> */
[----:B------:R-:W-:Y:S01]  /*bea0*/  IMAD.MOV.U32 R21, RZ, RZ, R22 ;  /* 0x000000ffff157224 */ /* 0x000fe200078e0016 */
[----:B------:R-:W-:-:S04]  /*beb0*/  @P5 IADD3 R43, PT, PT, R43, 0x1, RZ ;  /* 0x000000012b2b5810 */ /* 0x000fc80007ffe0ff */
        /* <DEDUP_REMOVED lines=26> */
.L_x_10010:
[----:B------:R-:W-:Y:S05]  /*c060*/  BSYNC.RECONVERGENT B0 ;  /* 0x0000000000007941 */ /* 0x000fea0003800200 */
.L_x_10008:
        /* <DEDUP_REMOVED lines=42> */
.L_x_10007:
[----:B------:R-:W-:Y:S05]  /*c310*/  BSYNC.RECONVERGENT B1 ;  /* 0x0000000000017941 */ /* 0x000fea0003800200 */
.L_x_10006:
[----:B------:R-:W2:Y:S01]  /*c320*/  LD.E R118, desc[UR4][R84.64+0xdc] ;  /* 0x0000dc0454767980 */ /* 0x000ea2000c101900 */
[----:B------:R-:W4:Y:S01]  /*c330*/  S2R R131, SR_TID.X ;  /* 0x0000000000837919 */ /* 0x000f220000002100 */
[----:B---3--:R-:W-:Y:S01]  /*c340*/  VIADD R2, R89, 0xffffffff ;  /* 0xffffffff59027836 */ /* 0x008fe20000000000 */
[----:B----4-:R-:W-:Y:S01]  /*c350*/  SHF.R.U32.HI R3, RZ, 0x2, R131 ;  /* 0x00000002ff037819 */ /* 0x010fe20000011683 */
        /* <DEDUP_REMOVED lines=10> */
[----:B------:R-:W-:-:S03]  /*c400*/  IMAD.IADD R16, R42, 0x1, -R51 ;  /* 0x000000012a107824 */ /* 0x000fc600078e0a33 */
[----:B------:R-:W-:Y:S02]  /*c410*/  IABS R50, R50 ;  /* 0x0000003200327213 */ /* 0x000fe40000000000 */
[----:B------:R-:W-:Y:S02]  /*c420*/  IABS R16, R16 ;  /* 0x0000001000107213 */ /* 0x000fe40000000000 */
[----:B------:R-:W-:Y:S02]  /*c430*/  I2FP.F32.S32 R50, R50 ;  /* 0x0000003200327245 */ /* 0x000fe40000201400 */
[----:B------:R-:W-:Y:S01]  /*c440*/  I2FP.F32.S32 R16, R16 ;  /* 0x0000001000107245 */ /* 0x000fe20000201400 */
[C---:B------:R-:W-:Y:S02]  /*c450*/  VIADD R48, R9.reuse, 0x11 ;  /* 0x0000001109307836 */ /* 0x040fe40000000000 */
[----:B------:R-:W-:Y:S01]  /*c460*/  FFMA.FTZ R50, -R0, R50, R45 ;  /* 0x0000003200327223 */ /* 0x000fe2000001012d */
[----:B------:R-:W-:-:S02]  /*c470*/  VIADD R45, R9, 0x20 ;  /* 0x00000020092d7836 */ /* 0x000fc40000000000 */
[----:B------:R-:W-:Y:S01]  /*c480*/  FFMA.FTZ R16, -R0, R16, R25 ;  /* 0x0000001000107223 */ /* 0x000fe20000010119 */
[C---:B------:R-:W-:Y:S02]  /*c490*/  IMAD.IADD R25, R42.reuse, 0x1, -R48 ;  /* 0x000000012a197824 */ /* 0x040fe400078e0a30 */
[----:B------:R-:W-:-:S03]  /*c4a0*/  IMAD.IADD R22, R42, 0x1, -R45 ;  /* 0x000000012a167824 */ /* 0x000fc600078e0a2d */
[----:B------:R-:W-:Y:S02]  /*c4b0*/  IABS R25, R25 ;  /* 0x0000001900197213 */ /* 0x000fe40000000000 */
[----:B------:R-:W-:Y:S01]  /*c4c0*/  IABS R22, R22 ;  /* 0x0000001600167213 */ /* 0x000fe20000000000 */
[C---:B------:R-:W-:Y:S01]  /*c4d0*/  VIADD R12, R9.reuse, 0x8 ;  /* 0x00000008090c7836 */ /* 0x040fe20000000000 */
[----:B------:R-:W-:Y:S02]  /*c4e0*/  I2FP.F32.S32 R25, R25 ;  /* 0x0000001900197245 */ /* 0x000fe40000201400 */
[----:B------:R-:W-:Y:S01]  /*c4f0*/  I2FP.F32.S32 R22, R22 ;  /* 0x0000001600167245 */ /* 0x000fe20000201400 */
[C---:B------:R-:W-:Y:S02]  /*c500*/  VIADD R13, R9.reuse, 0x21 ;  /* 0x00000021090d7836 */ /* 0x040fe40000000000 */
[----:B------:R-:W-:Y:S02]  /*c510*/  VIADD R44, R42, 0x8 ;  /* 0x000000082a2c7836 */ /* 0x000fe40000000000 */
[----:B------:R-:W-:-:S02]  /*c520*/  VIADD R43, R9, 0x10 ;  /* 0x00000010092b7836 */ /* 0x000fc40000000000 */
[----:B-1----:R-:W-:Y:S01]  /*c530*/  FFMA.FTZ R22, -R0, R22, R5 ;  /* 0x0000001600167223 */ /* 0x002fe20000010105 */
[----:B------:R-:W-:Y:S02]  /*c540*/  IMAD.IADD R10, R42, 0x1, -R12 ;  /* 0x000000012a0a7824 */ /* 0x000fe400078e0a0c */
[----:B------:R-:W-:Y:S01]  /*c550*/  FFMA.FTZ R14, -R0, R25, R14 ;  /* 0x00000019000e7223 */ /* 0x000fe2000001010e */
[C---:B------:R-:W-:Y:S02]  /*c560*/  IMAD.IADD R21, R42.reuse, 0x1, -R13 ;  /* 0x000000012a157824 */ /* 0x040fe400078e0a0d */
[--C-:B------:R-:W-:Y:S02]  /*c570*/  IMAD.IADD R5, R42, 0x1, -R9.reuse ;  /* 0x000000012a057824 */ /* 0x100fe400078e0a09 */
[----:B------:R-:W-:Y:S01]  /*c580*/  IMAD.IADD R25, R44, 0x1, -R9 ;  /* 0x000000012c197824 */ /* 0x000fe200078e0a09 */
[----:B------:R-:W-:Y:S01]  /*c590*/  ISETP.GE.AND P5, PT, R43, R90, PT ;  /* 0x0000005a2b00720c */ /* 0x000fe20003fa6270 */
[--C-:B------:R-:W-:Y:S01]  /*c5a0*/  IMAD.IADD R49, R42, 0x1, -R43.reuse ;  /* 0x000000012a317824 */ /* 0x100fe200078e0a2b */
[----:B------:R-:W-:Y:S01]  /*c5b0*/  IABS R10, R10 ;  /* 0x0000000a000a7213 */ /* 0x000fe20000000000 */
[----:B------:R-:W-:Y:S01]  /*c5c0*/  IMAD.IADD R43, R44, 0x1, -R43 ;  /* 0x000000012c2b7824 */ /* 0x000fe200078e0a2b */
[----:B------:R-:W-:-:S02]  /*c5d0*/  IABS R21, R21 ;  /* 0x0000001500157213 */ /* 0x000fc40000000000 */
[----:B------:R-:W-:Y:S02]  /*c5e0*/  IABS R5, R5 ;  /* 0x0000000500057213 */ /* 0x000fe40000000000 */
[----:B------:R-:W-:Y:S02]  /*c5f0*/  IABS R25, R25 ;  /* 0x0000001900197213 */ /* 0x000fe40000000000 */
[----:B------:R-:W-:Y:S01]  /*c600*/  ISETP.GE.AND P0, PT, R51, R90, PT ;  /* 0x0000005a3300720c */ /* 0x000fe20003f06270 */
[----:B------:R-:W-:Y:S01]  /*c610*/  IMAD.IADD R51, R44, 0x1, -R51 ;  /* 0x000000012c337824 */ /* 0x000fe200078e0a33 */
[----:B------:R-:W-:Y:S02]  /*c620*/  I2FP.F32.S32 R10, R10 ;  /* 0x0000000a000a7245 */ /* 0x000fe40000201400 */
[----:B------:R-:W-:Y:S02]  /*c630*/  I2FP.F32.S32 R21, R21 ;  /* 0x0000001500157245 */ /* 0x000fe40000201400 */
[----:B------:R-:W-:-:S02]  /*c640*/  IABS R43, R43 ;  /* 0x0000002b002b7213 */ /* 0x000fc40000000000 */
[----:B------:R-:W-:Y:S01]  /*c650*/  I2FP.F32.S32 R5, R5 ;  /* 0x0000000500057245 */ /* 0x000fe20000201400 */
[----:B------:R-:W-:Y:S01]  /*c660*/  VIADD R46, R9, 0x19 ;  /* 0x00000019092e7836 */ /* 0x000fe20000000000 */
[----:B------:R-:W-:Y:S01]  /*c670*/  ISETP.GE.AND P2, PT, R52, R90, PT ;  /* 0x0000005a3400720c */ /* 0x000fe20003f46270 */
[----:B------:R-:W-:Y:S01]  /*c680*/  IMAD.IADD R52, R44, 0x1, -R52 ;  /* 0x000000012c347824 */ /* 0x000fe200078e0a34 */
[----:B------:R-:W-:Y:S01]  /*c690*/  I2FP.F32.S32 R25, R25 ;  /* 0x0000001900197245 */ /* 0x000fe20000201400 */
[C---:B------:R-:W-:Y:S01]  /*c6a0*/  FFMA.FTZ R24, -R0.reuse, R10, R24 ;  /* 0x0000000a00187223 */ /* 0x040fe20000010118 */
[----:B------:R-:W-:Y:S01]  /*c6b0*/  I2FP.F32.S32 R43, R43 ;  /* 0x0000002b002b7245 */ /* 0x000fe20000201400 */
[C---:B------:R-:W-:Y:S01]  /*c6c0*/  FFMA.FTZ R21, -R0.reuse, R21, R27 ;  /* 0x0000001500157223 */ /* 0x040fe2000001011b */
[----:B------:R-:W-:Y:S01]  /*c6d0*/  IABS R51, R51 ;  /* 0x0000003300337213 */ /* 0x000fe20000000000 */
[----:B------:R-:W-:Y:S01]  /*c6e0*/  FFMA.FTZ R15, -R0, R5, R15 ;  /* 0x00000005000f7223 */ /* 0x000fe2000001010f */
[----:B------:R-:W-:-:S02]  /*c6f0*/  IMAD.IADD R10, R42, 0x1, -R46 ;  /* 0x000000012a0a7824 */ /* 0x000fc400078e0a2e */
[C---:B------:R-:W-:Y:S01]  /*c700*/  FFMA.FTZ R27, -R0.reuse, R25, R72 ;  /* 0x00000019001b7223 */ /* 0x040fe20000010148 */
[C---:B------:R-:W-:Y:S01]  /*c710*/  ISETP.GE.AND P3, PT, R9.reuse, R90, PT ;  /* 0x0000005a0900720c */ /* 0x040fe20003f66270 */
[----:B------:R-:W-:Y:S01]  /*c720*/  VIADD R47, R9, 0x18 ;  /* 0x00000018092f7836 */ /* 0x000fe20000000000 */
[----:B------:R-:W-:Y:S01]  /*c730*/  IABS R52, R52 ;  /* 0x0000003400347213 */ /* 0x000fe20000000000 */
[C---:B------:R-:W-:Y:S01]  /*c740*/  FFMA.FTZ R34, -R0.reuse, R43, R34 ;  /* 0x0000002b00227223 */ /* 0x040fe20000010122 */
[----:B------:R-:W-:Y:S02]  /*c750*/  IABS R49, R49 ;  /* 0x0000003100317213 */ /* 0x000fe40000000000 */
[----:B------:R-:W-:Y:S01]  /*c760*/  I2FP.F32.S32 R51, R51 ;  /* 0x0000003300337245 */ /* 0x000fe20000201400 */
[----:B------:R-:W-:Y:S01]  /*c770*/  FFMA.FTZ R32, -R0, R5, R32 ;  /* 0x0000000500207223 */ /* 0x000fe20000010120 */
[----:B------:R-:W-:Y:S01]  /*c780*/  FSEL R43, R15, -INF , !P3 ;  /* 0xff8000000f2b7808 */ /* 0x000fe20005800000 */
[----:B------:R-:W-:Y:S01]  /*c790*/  IMAD.IADD R15, R44, 0x1, -R48 ;  /* 0x000000012c0f7824 */ /* 0x000fe200078e0a30 */
[----:B------:R-:W-:Y:S01]  /*c7a0*/  ISETP.GE.AND P1, PT, R12, R90, PT ;  /* 0x0000005a0c00720c */ /* 0x000fe20003f26270 */
[--C-:B------:R-:W-:Y:S01]  /*c7b0*/  IMAD.IADD R12, R42, 0x1, -R47.reuse ;  /* 0x000000012a0c7824 */ /* 0x100fe200078e0a2f */
[----:B------:R-:W-:Y:S01]  /*c7c0*/  IABS R10, R10 ;  /* 0x0000000a000a7213 */ /* 0x000fe20000000000 */
[----:B------:R-:W-:Y:S01]  /*c7d0*/  IMAD.IADD R5, R44, 0x1, -R47 ;  /* 0x000000012c057824 */ /* 0x000fe200078e0a2f */
[----:B------:R-:W-:-:S02]  /*c7e0*/  I2FP.F32.S32 R52, R52 ;  /* 0x0000003400347245 */ /* 0x000fc40000201400 */
[----:B------:R-:W-:Y:S02]  /*c7f0*/  FSEL R27, R27, -INF , !P3 ;  /* 0xff8000001b1b7808 */ /* 0x000fe40005800000 */
[----:B------:R-:W-:Y:S02]  /*c800*/  I2FP.F32.S32 R49, R49 ;  /* 0x0000003100317245 */ /* 0x000fe40000201400 */
[----:B------:R-:W-:Y:S01]  /*c810*/  ISETP.GE.AND P3, PT, R47, R90, PT ;  /* 0x0000005a2f00720c */ /* 0x000fe20003f66270 */
[----:B------:R-:W-:Y:S02]  /*c820*/  IMAD.IADD R47, R44, 0x1, -R46 ;  /* 0x000000012c2f7824 */ /* 0x000fe400078e0a2e */
[C---:B------:R-:W-:Y:S01]  /*c830*/  FFMA.FTZ R33, -R0.reuse, R51, R33 ;  /* 0x0000003300217223 */ /* 0x040fe20000010121 */
[----:B------:R-:W-:Y:S01]  /*c840*/  I2FP.F32.S32 R10, R10 ;  /* 0x0000000a000a7245 */ /* 0x000fe20000201400 */
[C---:B------:R-:W-:Y:S01]  /*c850*/  FFMA.FTZ R25, -R0.reuse, R52, R73 ;  /* 0x0000003400197223 */ /* 0x040fe20000010149 */
[----:B------:R-:W-:Y:S01]  /*c860*/  IABS R15, R15 ;  /* 0x0000000f000f7213 */ /* 0x000fe20000000000 */
[----:B------:R-:W-:Y:S01]  /*c870*/  FFMA.FTZ R49, -R0, R49, R36 ;  /* 0x0000003100317223 */ /* 0x000fe20000010124 */
[----:B------:R-:W-:-:S02]  /*c880*/  IABS R12, R12 ;  /* 0x0000000c000c7213 */ /* 0x000fc40000000000 */
[----:B------:R-:W-:Y:S02]  /*c890*/  FSEL R36, R16, -INF , !P0 ;  /* 0xff80000010247808 */ /* 0x000fe40004000000 */
[----:B------:R-:W-:Y:S01]  /*c8a0*/  IABS R47, R47 ;  /* 0x0000002f002f7213 */ /* 0x000fe20000000000 */
[----:B------:R-:W-:Y:S01]  /*c8b0*/  FFMA.FTZ R10, -R0, R10, R38 ;  /* 0x0000000a000a7223 */ /* 0x000fe20000010126 */
[----:B------:R-:W-:Y:S01]  /*c8c0*/  FSEL R16, R33, -INF , !P0 ;  /* 0xff80000021107808 */ /* 0x000fe20004000000 */
[----:B------:R-:W-:Y:S01]  /*c8d0*/  IMAD.IADD R33, R44, 0x1, -R13 ;  /* 0x000000012c217824 */ /* 0x000fe200078e0a0d */
[----:B------:R-:W-:Y:S02]  /*c8e0*/  I2FP.F32.S32 R15, R15 ;  /* 0x0000000f000f7245 */ /* 0x000fe40000201400 */
[----:B------:R-:W-:Y:S02]  /*c8f0*/  I2FP.F32.S32 R12, R12 ;  /* 0x0000000c000c7245 */ /* 0x000fe40000201400 */
[----:B------:R-:W-:-:S02]  /*c900*/  FSEL R38, R50, -INF , !P2 ;  /* 0xff80000032267808 */ /* 0x000fc40005000000 */
[----:B------:R-:W-:Y:S02]  /*c910*/  FSEL R25, R25, -INF , !P2 ;  /* 0xff80000019197808 */ /* 0x000fe40005000000 */
[-C--:B------:R-:W-:Y:S01]  /*c920*/  ISETP.GE.AND P2, PT, R46, R90.reuse, PT ;  /* 0x0000005a2e00720c */ /* 0x080fe20003f46270 */
[----:B------:R-:W-:Y:S01]  /*c930*/  IMAD.IADD R46, R44, 0x1, -R45 ;  /* 0x000000012c2e7824 */ /* 0x000fe200078e0a2d */
[----:B------:R-:W-:Y:S01]  /*c940*/  I2FP.F32.S32 R47, R47 ;  /* 0x0000002f002f7245 */ /* 0x000fe20000201400 */
[----:B------:R-:W-:Y:S01]  /*c950*/  FFMA.FTZ R15, -R0, R15, R35 ;  /* 0x0000000f000f7223 */ /* 0x000fe20000010123 */
[----:B------:R-:W-:Y:S01]  /*c960*/  ISETP.GE.AND P4, PT, R48, R90, PT ;  /* 0x0000005a3000720c */ /* 0x000fe20003f86270 */
[C---:B------:R-:W-:Y:S01]  /*c970*/  FFMA.FTZ R12, -R0.reuse, R12, R37 ;  /* 0x0000000c000c7223 */ /* 0x040fe20000010125 */
[----:B------:R-:W-:Y:S01]  /*c980*/  IABS R33, R33 ;  /* 0x0000002100217213 */ /* 0x000fe20000000000 */
[----:B------:R-:W-:Y:S01]  /*c990*/  FFMA.FTZ R47, -R0, R47, R4 ;  /* 0x0000002f002f7223 */ /* 0x000fe20000010104 */
[----:B------:R-:W-:-:S02]  /*c9a0*/  FSEL R37, R24, -INF , !P1 ;  /* 0xff80000018257808 */ /* 0x000fc40004800000 */
[----:B------:R-:W-:Y:S01]  /*c9b0*/  FSEL R24, R32, -INF , !P1 ;  /* 0xff80000020187808 */ /* 0x000fe20004800000 */
[----:B------:R-:W-:Y:S01]  /*c9c0*/  VIADD R32, R9, 0x31 ;  /* 0x0000003109207836 */ /* 0x000fe20000000000 */
[----:B------:R-:W-:Y:S02]  /*c9d0*/  ISETP.GE.AND P0, PT, R13, R90, PT ;  /* 0x0000005a0d00720c */ /* 0x000fe40003f06270 */
[----:B------:R-:W-:Y:S02]  /*c9e0*/  IABS R46, R46 ;  /* 0x0000002e002e7213 */ /* 0x000fe40000000000 */
[----:B------:R-:W-:Y:S02]  /*c9f0*/  IABS R13, R5 ;  /* 0x00000005000d7213 */ /* 0x000fe40000000000 */
[----:B------:R-:W-:Y:S02]  /*ca00*/  I2FP.F32.S32 R33, R33 ;  /* 0x0000002100217245 */ /* 0x000fe40000201400 */
[----:B------:R-:W-:-:S02]  /*ca10*/  FSEL R4, R14, -INF , !P4 ;  /* 0xff8000000e047808 */ /* 0x000fc40006000000 */
[----:B------:R-:W-:Y:S02]  /*ca20*/  FSEL R14, R15, -INF , !P4 ;  /* 0xff8000000f0e7808 */ /* 0x000fe40006000000 */
[----:B------:R-:W-:Y:S02]  /*ca30*/  FSEL R15, R12, -INF , !P3 ;  /* 0xff8000000c0f7808 */ /* 0x000fe40005800000 */
[----:B------:R-:W-:Y:S02]  /*ca40*/  I2FP.F32.S32 R46, R46 ;  /* 0x0000002e002e7245 */ /* 0x000fe40000201400 */
[----:B------:R-:W-:Y:S01]  /*ca50*/  FSEL R12, R47, -INF , !P2 ;  /* 0xff8000002f0c7808 */ /* 0x000fe20005000000 */
[----:B------:R-:W-:Y:S01]  /*ca60*/  IMAD.IADD R47, R42, 0x1, -R32 ;  /* 0x000000012a2f7824 */ /* 0x000fe200078e0a20 */
[----:B------:R-:W-:Y:S01]  /*ca70*/  I2FP.F32.S32 R13, R13 ;  /* 0x0000000d000d7245 */ /* 0x000fe20000201400 */
[----:B------:R-:W-:Y:S01]  /*ca80*/  FFMA.FTZ R33, -R0, R33, R40 ;  /* 0x0000002100217223 */ /* 0x000fe20000010128 */
[----:B------:R-:W-:-:S02]  /*ca90*/  VIADD R40, R9, 0x28 ;  /* 0x0000002809287836 */ /* 0x000fc40000000000 */
[C---:B------:R-:W-:Y:S01]  /*caa0*/  FFMA.FTZ R46, -R0.reuse, R46, R39 ;  /* 0x0000002e002e7223 */ /* 0x040fe20000010127 */
[----:B------:R-:W-:Y:S01]  /*cab0*/  ISETP.GE.AND P1, PT, R45, R90, PT ;  /* 0x0000005a2d00720c */ /* 0x000fe20003f26270 */
[----:B------:R-:W-:Y:S01]  /*cac0*/  FFMA.FTZ R13, -R0, R13, R26 ;  /* 0x0000000d000d7223 */ /* 0x000fe2000001011a */
[----:B------:R-:W-:Y:S01]  /*cad0*/  IABS R47, R47 ;  /* 0x0000002f002f7213 */ /* 0x000fe20000000000 */
[C---:B------:R-:W-:Y:S02]  /*cae0*/  VIADD R39, R9.reuse, 0x29 ;  /* 0x0000002909277836 */ /* 0x040fe40000000000 */
[C---:B------:R-:W-:Y:S02]  /*caf0*/  VIADD R35, R9.reuse, 0x30 ;  /* 0x0000003009237836 */ /* 0x040fe40000000000 */
[C---:B------:R-:W-:Y:S02]  /*cb00*/  VIADD R26, R9.reuse, 0x38 ;  /* 0x00000038091a7836 */ /* 0x040fe40000000000 */
[----:B------:R-:W-:-:S02]  /*cb10*/  VIADD R45, R9, 0x39 ;  /* 0x00000039092d7836 */ /* 0x000fc40000000000 */
[----:B------:R-:W-:Y:S01]  /*cb20*/  IMAD.IADD R51, R42, 0x1, -R40 ;  /* 0x000000012a337824 */ /* 0x000fe200078e0a28 */
[----:B------:R-:W-:Y:S01]  /*cb30*/  FSEL R9, R34, -INF , !P5 ;  /* 0xff80000022097808 */ /* 0x000fe20006800000 */
[C---:B------:R-:W-:Y:S01]  /*cb40*/  IMAD.IADD R48, R42.reuse, 0x1, -R35 ;  /* 0x000000012a307824 */ /* 0x040fe200078e0a23 */
[----:B------:R-:W-:Y:S01]  /*cb50*/  FSEL R5, R49, -INF , !P5 ;  /* 0xff80000031057808 */ /* 0x000fe20006800000 */
[----:B------:R-:W-:Y:S01]  /*cb60*/  IMAD.IADD R49, R42, 0x1, -R39 ;  /* 0x000000012a317824 */ /* 0x000fe200078e0a27 */
[----:B------:R-:W-:Y:S01]  /*cb70*/  FSEL R34, R46, -INF , !P1 ;  /* 0xff8000002e227808 */ /* 0x000fe20004800000 */
[C---:B------:R-:W-:Y:S01]  /*cb80*/  IMAD.IADD R46, R42.reuse, 0x1, -R26 ;  /* 0x000000012a2e7824 */ /* 0x040fe200078e0a1a */
[----:B------:R-:W-:Y:S01]  /*cb90*/  I2FP.F32.S32 R47, R47 ;  /* 0x0000002f002f7245 */ /* 0x000fe20000201400 */
[----:B------:R-:W-:Y:S01]  /*cba0*/  IMAD.IADD R50, R42, 0x1, -R45 ;  /* 0x000000012a327824 */ /* 0x000fe200078e0a2d */
[-C--:B------:R-:W-:Y:S01]  /*cbb0*/  ISETP.GE.AND P5, PT, R40, R90.reuse, PT ;  /* 0x0000005a2800720c */ /* 0x080fe20003fa6270 */
[C---:B------:R-:W-:Y:S01]  /*cbc0*/  IMAD.IADD R40, R44.reuse, 0x1, -R40 ;  /* 0x000000012c287824 */ /* 0x040fe200078e0a28 */
[----:B------:R-:W-:Y:S01]  /*cbd0*/  ISETP.GE.AND P4, PT, R39, R90, PT ;  /* 0x0000005a2700720c */ /* 0x000fe20003f86270 */
[----:B------:R-:W-:Y:S01]  /*cbe0*/  IMAD.IADD R39, R44, 0x1, -R39 ;  /* 0x000000012c277824 */ /* 0x000fe200078e0a27 */
[----:B------:R-:W-:Y:S01]  /*cbf0*/  IABS R42, R51 ;  /* 0x00000033002a7213 */ /* 0x000fe20000000000 */
[----:B------:R-:W-:Y:S01]  /*cc00*/  FFMA.FTZ R47, -R0, R47, R30 ;  /* 0x0000002f002f7223 */ /* 0x000fe2000001011e */
[----:B------:R-:W-:-:S02]  /*cc10*/  FSEL R13, R13, -INF , !P3 ;  /* 0xff8000000d0d7808 */ /* 0x000fc40005800000 */
[----:B------:R-:W-:Y:S01]  /*cc20*/  ISETP.GE.AND P3, PT, R35, R90, PT ;  /* 0x0000005a2300720c */ /* 0x000fe20003f66270 */
[----:B------:R-:W-:Y:S01]  /*cc30*/  IMAD.IADD R35, R44, 0x1, -R35 ;  /* 0x000000012c237824 */ /* 0x000fe200078e0a23 */
[----:B------:R-:W-:Y:S02]  /*cc40*/  I2FP.F32.S32 R42, R42 ;  /* 0x0000002a002a7245 */ /* 0x000fe40000201400 */
[----:B------:R-:W-:Y:S02]  /*cc50*/  FMNMX3.FTZ R30, R43, R38, R37, !PT ;  /* 0x000000262b1e7276 */ /* 0x000fe40007810025 */
[----:B------:R-:W-:Y:S02]  /*cc60*/  IABS R49, R49 ;  /* 0x0000003100317213 */ /* 0x000fe40000000000 */
[----:B------:R-:W-:Y:S02]  /*cc70*/  IABS R40, R40 ;  /* 0x0000002800287213 */ /* 0x000fe40000000000 */
[----:B------:R-:W-:-:S02]  /*cc80*/  IABS R48, R48 ;  /* 0x0000003000307213 */ /* 0x000fc40000000000 */
[----:B------:R-:W-:Y:S01]  /*cc90*/  IABS R39, R39 ;  /* 0x0000002700277213 */ /* 0x000fe20000000000 */
[----:B------:R-:W-:Y:S01]  /*cca0*/  FFMA.FTZ R20, -R0, R42, R20 ;  /* 0x0000002a00147223 */ /* 0x000fe20000010114 */
[----:B------:R-:W-:Y:S02]  /*ccb0*/  FMNMX3.FTZ R30, R30, R36, R5, !PT ;  /* 0x000000241e1e7276 */ /* 0x000fe40007810005 */
[----:B------:R-:W-:Y:S02]  /*ccc0*/  I2FP.F32.S32 R49, R49 ;  /* 0x0000003100317245 */ /* 0x000fe40000201400 */
[----:B------:R-:W-:Y:S02]  /*ccd0*/  IABS R35, R35 ;  /* 0x0000002300237213 */ /* 0x000fe40000000000 */
[----:B------:R-:W-:Y:S02]  /*cce0*/  I2FP.F32.S32 R40, R40 ;  /* 0x0000002800287245 */ /* 0x000fe40000201400 */
[----:B------:R-:W-:-:S02]  /*ccf0*/  IABS R46, R46 ;  /* 0x0000002e002e7213 */ /* 0x000fc40000000000 */
[----:B------:R-:W-:Y:S02]  /*cd00*/  I2FP.F32.S32 R48, R48 ;  /* 0x0000003000307245 */ /* 0x000fe40000201400 */
[----:B------:R-:W-:Y:S02]  /*cd10*/  I2FP.F32.S32 R42, R39 ;  /* 0x00000027002a7245 */ /* 0x000fe40000201400 */
[----:B------:R-:W-:Y:S02]  /*cd20*/  FSEL R10, R10, -INF , !P2 ;  /* 0xff8000000a0a7808 */ /* 0x000fe40005000000 */
[----:B------:R-:W-:Y:S02]  /*cd30*/  FSEL R22, R22, -INF , !P1 ;  /* 0xff80000016167808 */ /* 0x000fe40004800000 */
[----:B------:R-:W-:Y:S01]  /*cd40*/  FMNMX3.FTZ R30, R30, R4, R15, !PT ;  /* 0x000000041e1e7276 */ /* 0x000fe2000781000f */
[C---:B------:R-:W-:Y:S01]  /*cd50*/  FFMA.FTZ R6, -R0.reuse, R49, R6 ;  /* 0x0000003100067223 */ /* 0x040fe20000010106 */
[----:B------:R-:W-:Y:S01]  /*cd60*/  I2FP.F32.S32 R35, R35 ;  /* 0x0000002300237245 */ /* 0x000fe20000201400 */
[C---:B------:R-:W-:Y:S01]  /*cd70*/  FFMA.FTZ R39, -R0.reuse, R40, R7 ;  /* 0x0000002800277223 */ /* 0x040fe20000010107 */
[----:B------:R-:W-:Y:S01]  /*cd80*/  I2FP.F32.S32 R46, R46 ;  /* 0x0000002e002e7245 */ /* 0x000fe20000201400 */
[C---:B------:R-:W-:Y:S01]  /*cd90*/  FFMA.FTZ R29, -R0.reuse, R48, R29 ;  /* 0x00000030001d7223 */ /* 0x040fe2000001011d */
[----:B------:R-:W-:Y:S01]  /*cda0*/  IABS R50, R50 ;  /* 0x0000003200327213 */ /* 0x000fe20000000000 */
[----:B------:R-:W-:Y:S01]  /*cdb0*/  FFMA.FTZ R7, -R0, R42, R28 ;  /* 0x0000002a00077223 */ /* 0x000fe2000001011c */
[----:B------:R-:W-:-:S02]  /*cdc0*/  FSEL R21, R21, -INF , !P0 ;  /* 0xff80000015157808 */ /* 0x000fc40004000000 */
[----:B------:R-:W-:Y:S02]  /*cdd0*/  FSEL R20, R20, -INF , !P5 ;  /* 0xff80000014147808 */ /* 0x000fe40006800000 */
[----:B------:R-:W-:Y:S01]  /*cde0*/  FMNMX3.FTZ R28, R30, R10, R22, !PT ;  /* 0x0000000a1e1c7276 */ /* 0x000fe20007810016 */
[C---:B------:R-:W-:Y:S01]  /*cdf0*/  FFMA.FTZ R23, -R0.reuse, R35, R23 ;  /* 0x0000002300177223 */ /* 0x040fe20000010117 */
[----:B------:R-:W-:Y:S01]  /*ce00*/  I2FP.F32.S32 R50, R50 ;  /* 0x0000003200327245 */ /* 0x000fe20000201400 */
[----:B------:R-:W-:Y:S01]  /*ce10*/  FFMA.FTZ R31, -R0, R46, R31 ;  /* 0x0000002e001f7223 */ /* 0x000fe2000001011f */
[----:B------:R-:W-:Y:S02]  /*ce20*/  FSEL R35, R6, -INF , !P4 ;  /* 0xff80000006237808 */ /* 0x000fe40006000000 */
[-C--:B------:R-:W-:Y:S02]  /*ce30*/  ISETP.GE.AND P2, PT, R32, R90.reuse, PT ;  /* 0x0000005a2000720c */ /* 0x080fe40003f46270 */
[----:B------:R-:W-:Y:S01]  /*ce40*/  ISETP.GE.AND P1, PT, R26, R90, PT ;  /* 0x0000005a1a00720c */ /* 0x000fe20003f26270 */
[----:B------:R-:W-:Y:S01]  /*ce50*/  IMAD.IADD R26, R44, 0x1, -R26 ;  /* 0x000000012c1a7824 */ /* 0x000fe200078e0a1a */
[----:B------:R-:W-:-:S02]  /*ce60*/  FSEL R30, R29, -INF , !P3 ;  /* 0xff8000001d1e7808 */ /* 0x000fc40005800000 */
[----:B------:R-:W-:Y:S01]  /*ce70*/  FMNMX3.FTZ R6, R28, R21, R20, !PT ;  /* 0x000000151c067276 */ /* 0x000fe20007810014 */
[----:B------:R-:W-:Y:S01]  /*ce80*/  IMAD.IADD R32, R44, 0x1, -R32 ;  /* 0x000000012c207824 */ /* 0x000fe200078e0a20 */
[----:B------:R-:W-:Y:S01]  /*ce90*/  FSEL R33, R33, -INF , !P0 ;  /* 0xff80000021217808 */ /* 0x000fe20004000000 */
[----:B------:R-:W-:Y:S01]  /*cea0*/  FFMA.FTZ R41, -R0, R50, R41 ;  /* 0x0000003200297223 */ /* 0x000fe20000010129 */
[----:B------:R-:W-:Y:S01]  /*ceb0*/  ISETP.GE.AND P0, PT, R45, R90, PT ;  /* 0x0000005a2d00720c */ /* 0x000fe20003f06270 */
[----:B------:R-:W-:Y:S01]  /*cec0*/  IMAD.IADD R44, R44, 0x1, -R45 ;  /* 0x000000012c2c7824 */ /* 0x000fe200078e0a2d */
[----:B------:R-:W-:Y:S02]  /*ced0*/  FSEL R29, R47, -INF , !P2 ;  /* 0xff8000002f1d7808 */ /* 0x000fe40005000000 */
[----:B------:R-:W-:Y:S02]  /*cee0*/  FSEL R28, R31, -INF , !P1 ;  /* 0xff8000001f1c7808 */ /* 0x000fe40004800000 */
[----:B------:R-:W-:-:S02]  /*cef0*/  FMNMX3.FTZ R6, R6, R35, R30, !PT ;  /* 0x0000002306067276 */ /* 0x000fc4000781001e */
[----:B------:R-:W-:Y:S02]  /*cf00*/  IABS R26, R26 ;  /* 0x0000001a001a7213 */ /* 0x000fe40000000000 */
[----:B------:R-:W-:Y:S02]  /*cf10*/  FSEL R125, R41, -INF , !P0 ;  /* 0xff800000297d7808 */ /* 0x000fe40004000000 */
[----:B------:R-:W-:Y:S02]  /*cf20*/  FMNMX3.FTZ R6, R6, R29, R28, !PT ;  /* 0x0000001d06067276 */ /* 0x000fe4000781001c */
[----:B------:R-:W-:Y:S02]  /*cf30*/  IABS R32, R32 ;  /* 0x0000002000207213 */ /* 0x000fe40000000000 */
[----:B------:R-:W-:Y:S02]  /*cf40*/  IABS R44, R44 ;  /* 0x0000002c002c7213 */ /* 0x000fe40000000000 */
[----:B------:R-:W-:Y:S01]  /*cf50*/  FMNMX3.FTZ R40, R27, R25, R24, !PT ;  /* 0x000000191b287276 */ /* 0x000fe20007810018 */
[----:B------:R-:W-:Y:S01]  /*cf60*/  IMAD.MOV.U32 R31, RZ, RZ, R26 ;  /* 0x000000ffff1f7224 */ /* 0x000fe200078e001a */
[----:B------:R-:W-:-:S02]  /*cf70*/  FMNMX.FTZ R26, R125, R6, !PT ;  /* 0x000000067d1a7209 */ /* 0x000fc40007810000 */
[----:B------:R-:W-:Y:S01]  /*cf80*/  I2FP.F32.S32 R122, R32 ;  /* 0x00000020007a7245 */ /* 0x000fe20000201400 */
[----:B------:R-:W-:Y:S01]  /*cf90*/  IMAD.MOV.U32 R32, RZ, RZ, R44 ;  /* 0x000000ffff207224 */ /* 0x000fe200078e002c */
[----:B------:R-:W-:Y:S01]  /*cfa0*/  FMNMX3.FTZ R40, R40, R16, R9, !PT ;  /* 0x0000001028287276 */ /* 0x000fe20007810009 */
[----:B------:R-:W1:Y:S01]  /*cfb0*/  SHFL.BFLY PT, R6, R26, 0x2, 0x1f ;  /* 0x0c401f001a067f89 */ /* 0x000e6200000e0000 */
[----:B------:R-:W-:Y:S01]  /*cfc0*/  I2FP.F32.S32 R31, R31 ;  /* 0x0000001f001f7245 */ /* 0x000fe20000201400 */
[----:B------:R-:W-:Y:S01]  /*cfd0*/  FFMA.FTZ R122, -R0, R122, R17 ;  /* 0x0000007a007a7223 */ /* 0x000fe20000010111 */
[----:B------:R-:W-:Y:S02]  /*cfe0*/  FMNMX3.FTZ R40, R40, R14, R13, !PT ;  /* 0x0000000e28287276 */ /* 0x000fe4000781000d */
[----:B------:R-:W-:Y:S02]  /*cff0*/  I2FP.F32.S32 R17, R32 ;  /* 0x0000002000117245 */ /* 0x000fe40000201400 */
[----:B------:R-:W-:-:S02]  /*d000*/  FSEL R32, R39, -INF , !P5 ;  /* 0xff80000027207808 */ /* 0x000fc40006800000 */
[----:B------:R-:W-:Y:S01]  /*d010*/  FMNMX3.FTZ R39, R40, R12, R34, !PT ;  /* 0x0000000c28277276 */ /* 0x000fe20007810022 */
[C---:B------:R-:W-:Y:S01]  /*d020*/  FFMA.FTZ R19, -R0.reuse, R31, R19 ;  /* 0x0000001f00137223 */ /* 0x040fe20000010113 */
[----:B------:R-:W-:Y:S02]  /*d030*/  FSEL R31, R7, -INF , !P4 ;  /* 0xff800000071f7808 */ /* 0x000fe40006000000 */
[----:B------:R-:W-:Y:S02]  /*d040*/  FSEL R123, R23, -INF , !P3 ;  /* 0xff800000177b7808 */ /* 0x000fe40005800000 */
[----:B------:R-:W-:Y:S01]  /*d050*/  FMNMX3.FTZ R39, R39, R33, R32, !PT ;  /* 0x0000002127277276 */ /* 0x000fe20007810020 */
[----:B------:R-:W-:Y:S01]  /*d060*/  FFMA.FTZ R17, -R0, R17, R18 ;  /* 0x0000001100117223 */ /* 0x000fe20000010112 */
[----:B------:R-:W-:Y:S02]  /*d070*/  FSEL R122, R122, -INF , !P2 ;  /* 0xff8000007a7a7808 */ /* 0x000fe40005000000 */
[----:B------:R-:W-:-:S02]  /*d080*/  FSEL R120, R19, -INF , !P1 ;  /* 0xff80000013787808 */ /* 0x000fc40004800000 */
[----:B------:R-:W-:Y:S02]  /*d090*/  FMNMX3.FTZ R39, R39, R31, R123, !PT ;  /* 0x0000001f27277276 */ /* 0x000fe4000781007b */
[----:B------:R-:W-:Y:S02]  /*d0a0*/  FSEL R119, R17, -INF , !P0 ;  /* 0xff80000011777808 */ /* 0x000fe40004000000 */
        /* <DEDUP_REMOVED lines=18> */
[C---:B------:R-:W-:Y:S02]  /*d1d0*/  VIADD R6, R121.reuse, 0x6000 ;  /* 0x0000600079067836 */ /* 0x040fe40000000000 */
        /* <DEDUP_REMOVED lines=113> */
[----:B------:R-:W-:Y:S04]  /*d8f0*/  LDSM.16.MT88.4 R24, [R121+0x6c00] ;  /* 0x006c00007918783b */ /* 0x000fe80000004200 */
[C---:B------:R-:W-:Y:S01]  /*d900*/  HMMA.16816.F32.BF16 R72, R4.reuse, R12, R72 ;  /* 0x0000000c0448723c */ /* 0x040fe20000041848 */
[----:B------:R-:W-:Y:S07]  /*d910*/  LDSM.16.MT88.4 R20, [R121+0x7c00] ;  /* 0x007c00007914783b */ /* 0x000fee0000004200 */
        /* <DEDUP_REMOVED lines=16> */
[C---:B------:R-:W-:Y:S08]  /*da20*/  HMMA.16816.F32.BF16 R80, R4.reuse, R16, R80 ;  /* 0x000000100450723c */ /* 0x040ff00000041850 */
[C---:B------:R-:W-:Y:S01]  /*da30*/  HMMA.16816.F32.BF16 R76, R4.reuse, R18, R76 ;  /* 0x00000012044c723c */ /* 0x040fe2000004184c */
[----:B------:R-:W2:Y:S07]  /*da40*/  LDSM.16.MT88.4 R16, [R108+0xc00] ;  /* 0x000c00006c10783b */ /* 0x000eae0000004200 */
[C---:B------:R-:W-:Y:S08]  /*da50*/  HMMA.16816.F32.BF16 R52, R4.reuse, R34, R52 ;  /* 0x000000220434723c */ /* 0x040ff00000041834 */
[C---:B-1----:R-:W-:Y:S08]  /*da60*/  HMMA.16816.F32.BF16 R44, R4.reuse, R12, R44 ;  /* 0x0000000c042c723c */ /* 0x042ff0000004182c */
[----:B------:R-:W-:Y:S01]  /*da70*/  HMMA.16816.F32.BF16 R48, R4, R14, R48 ;  /* 0x0000000e0430723c */ /* 0x000fe20000041830 */
[----:B---3--:R-:W-:Y:S01]  /*da80*/  F2FP.BF16.F32.PACK_AB R4, R127, R126 ;  /* 0x0000007e7f04723e */ /* 0x008fe200000010ff */
[----:B------:R-:W1:Y:S01]  /*da90*/  LDSM.16.MT88.4 R12, [R108+0x1c00] ;  /* 0x001c00006c0c783b */ /* 0x000e620000004200 */
[----:B----4-:R-:W-:-:S02]  /*daa0*/  F2FP.BF16.F32.PACK_AB R6, R158, R132 ;  /* 0x000000849e06723e */ /* 0x010fc400000010ff */
[----:B-----5:R-:W-:Y:S02]  /*dab0*/  F2FP.BF16.F32.PACK_AB R5, R122, R123 ;  /* 0x0000007b7a05723e */ /* 0x020fe400000010ff */
[----:B--2---:R-:W-:Y:S01]  /*dac0*/  F2FP.BF16.F32.PACK_AB R7, R157, R32 ;  /* 0x000000209d07723e */ /* 0x004fe200000010ff */
        /* <DEDUP_REMOVED lines=46> */
[----:B------:R-:W-:Y:S01]  /*ddb0*/  IMAD R90, R143, 0x40, R90 ;  /* 0x000000408f5a7824 */ /* 0x000fe200078e025a */
[----:B------:R-:W-:Y:S01]  /*ddc0*/  LOP3.LUT R129, R129, 0x1f0, RZ, 0xc0, !PT ;  /* 0x000001f081817812 */ /* 0x000fe200078ec0ff */
[----:B------:R-:W-:Y:S01]  /*ddd0*/  IMAD.MOV.U32 R156, RZ, RZ, R2 ;  /* 0x000000ffff9c7224 */ /* 0x000fe200078e0002 */
[----:B------:R-:W-:Y:S01]  /*dde0*/  ISETP.NE.U32.AND P6, PT, R152, RZ, PT ;  /* 0x000000ff9800720c */ /* 0x000fe20003fc5070 */
[----:B------:R-:W-:Y:S01]  /*ddf0*/  VIADD R155, R88, 0xffffffc0 ;  /* 0xffffffc0589b7836 */ /* 0x000fe20000000000 */
[----:B------:R-:W-:Y:S01]  /*de00*/  IADD3 R90, PT, PT, R3, R90, R129 ;  /* 0x0000005a035a7210 */ /* 0x000fe20007ffe081 */
[----:B------:R-:W-:Y:S01]  /*de10*/  IMAD.MOV.U32 R3, RZ, RZ, R87 ;  /* 0x000000ffff037224 */ /* 0x000fe200078e0057 */
[----:B------:R-:W-:Y:S02]  /*de20*/  ISETP.NE.AND.EX P6, PT, R153, RZ, PT, P6 ;  /* 0x000000ff9900720c */ /* 0x000fe40003fc5360 */
[----:B------:R-:W-:Y:S02]  /*de30*/  IADD3 R90, PT, PT, -R91, R90, -R145 ;  /* 0x0000005a5b5a7210 */ /* 0x000fe40007ffe991 */
[----:B------:R-:W-:-:S03]  /*de40*/  MOV R2, R86 ;  /* 0x0000005600027202 */ /* 0x000fc60000000f00 */
[----:B------:R-:W-:-:S05]  /*de50*/  IMAD R89, R89, -0x40, R90 ;  /* 0xffffffc059597824 */ /* 0x000fca00078e025a */
[----:B------:R-:W-:-:S07]  /*de60*/  IADD3 R154, PT, PT, R89, 0x88, RZ ;  /* 0x00000088599a7810 */ /* 0x000fce0007ffe0ff */
.L_x_10018:
        /* <DEDUP_REMOVED lines=80> */
.L_x_10013:
[----:B------:R-:W-:Y:S05]  /*e370*/  BSYNC.RECONVERGENT B0 ;  /* 0x0000000000007941 */ /* 0x000fea0003800200 */
.L_x_10012:
        /* <DEDUP_REMOVED lines=9> */
[----:B------:R-:W-:Y:S01]  /*e410*/  VIADD R156, R156, 0xffffffff ;  /* 0xffffffff9c9c7836 */ /* 0x000fe20000000000 */
[--C-:B------:R-:W-:Y:S01]  /*e420*/  LOP3.LUT R161, R161, 0x18, R4.reuse, 0x78, !PT ;  /* 0x00000018a1a17812 */ /* 0x100fe200078e7804 */
[----:B------:R-:W-:Y:S01]  /*e430*/  BSSY.RECONVERGENT B1, `(.L_x_10014) ;  /* 0x0000150000017945 */ /* 0x000fe20003800200 */
        /* <DEDUP_REMOVED lines=53> */
[----:B------:R-:W-:Y:S05]  /*e790*/  ISETP.GT.AND P1, PT, R156, R139, PT ;  /* 0x0000008b9c00720c */ /* 0x000fea0003f24270 */
        /* <DEDUP_REMOVED lines=10> */
[C---:B------:R-:W-:Y:S01]  /*e840*/  IADD3 R92, PT, PT, R124.reuse, R108, RZ ;  /* 0x0000006c7c5c7210 */ /* 0x040fe20007ffe0ff */
[----:B------:R-:W-:Y:S01]  /*e850*/  LDSM.16.M88.4 R32, [R124] ;  /* 0x000000007c20783b */ /* 0x000fe20000000200 */
[----:B------:R-:W-:Y:S01]  /*e860*/  IMAD.IADD R134, R124, 0x1, R86 ;  /* 0x000000017c867824 */ /* 0x000fe200078e0256 */
[C---:B------:R-:W-:Y:S01]  /*e870*/  IADD3 R86, PT, PT, R87.reuse, R86, RZ ;  /* 0x0000005657567210 */ /* 0x040fe20007ffe0ff */
[----:B------:R-:W-:Y:S03]  /*e880*/  IMAD.IADD R108, R87, 0x1, R108 ;  /* 0x00000001576c7824 */ /* 0x000fe600078e026c */
        /* <DEDUP_REMOVED lines=222> */
.L_x_10017:
[----:B------:R-:W-:Y:S05]  /*f670*/  BSYNC.RECONVERGENT B0 ;  /* 0x0000000000007941 */ /* 0x000fea0003800200 */
.L_x_10016:
[--C-:B------:R-:W-:Y:S01]  /*f680*/  @!P5 IMAD.MOV.U32 R6, RZ, RZ, R141.reuse ;  /* 0x000000ffff06d224 */ /* 0x100fe200078e008d */
[CC--:B------:R-:W-:Y:S01]  /*f690*/  @!P5 LEA R16, P1, R137.reuse, R141.reuse, 0x1 ;  /* 0x0000008d8910d211 */ /* 0x0c0fe200078208ff */
[----:B------:R-:W-:Y:S01]  /*f6a0*/  @!P5 IMAD.MOV.U32 R7, RZ, RZ, R140 ;  /* 0x000000ffff07d224 */ /* 0x000fe200078e008c */
[CC--:B------:R-:W-:Y:S01]  /*f6b0*/  @!P4 LEA R10, P2, R137.reuse, R141.reuse, 0x1 ;  /* 0x0000008d890ac211 */ /* 0x0c0fe200078408ff */
[--C-:B------:R-:W-:Y:S01]  /*f6c0*/  @!P4 IMAD.MOV.U32 R18, RZ, RZ, R141.reuse ;  /* 0x000000ffff12c224 */ /* 0x100fe200078e008d */
[CC--:B------:R-:W-:Y:S01]  /*f6d0*/  @!P5 LEA.HI.X R17, R137.reuse, R140.reuse, R138, 0x1, P1 ;  /* 0x0000008c8911d211 */ /* 0x0c0fe200008f0c8a */
[----:B----4-:R-:W-:Y:S01]  /*f6e0*/  @!P4 IMAD.MOV.U32 R19, RZ, RZ, R140 ;  /* 0x000000ffff13c224 */ /* 0x010fe200078e008c */
        /* <DEDUP_REMOVED lines=36> */
.L_x_10015:
[----:B------:R-:W-:Y:S05]  /*f930*/  BSYNC.RECONVERGENT B1 ;  /* 0x0000000000017941 */ /* 0x000fea0003800200 */
.L_x_10014:
[----:B------:R-:W2:Y:S01]  /*f940*/  LD.E R88, desc[UR4][R84.64+0xdc] ;  /* 0x0000dc0454587980 */ /* 0x000ea2000c101900 */
[C---:B---3--:R-:W-:Y:S02]  /*f950*/  IADD3 R6, PT, PT, R154.reuse, -0x1, RZ ;  /* 0xffffffff9a067810 */ /* 0x048fe40007ffe0ff */
[C---:B------:R-:W-:Y:S02]  /*f960*/  IADD3 R115, PT, PT, R154.reuse, -0x18, RZ ;  /* 0xffffffe89a737810 */ /* 0x040fe40007ffe0ff */
[----:B------:R-:W-:Y:S02]  /*f970*/  IABS R6, R6 ;  /* 0x0000000600067213 */ /* 0x000fe40000000000 */
[----:B----4-:R-:W-:Y:S02]  /*f980*/  IADD3 R15, PT, PT, R154, -0x11, RZ ;  /* 0xffffffef9a0f7810 */ /* 0x010fe40007ffe0ff */
[----:B------:R-:W-:Y:S02]  /*f990*/  I2FP.F32.S32 R6, R6 ;  /* 0x0000000600067245 */ /* 0x000fe40000201400 */
[----:B------:R-:W-:Y:S02]  /*f9a0*/  IABS R115, R115 ;  /* 0x0000007300737213 */ /* 0x000fe40000000000 */
[----:B------:R-:W-:Y:S01]  /*f9b0*/  IABS R8, R154 ;  /* 0x0000009a00087213 */ /* 0x000fe20000000000 */
[----:B-1----:R-:W-:Y:S01]  /*f9c0*/  FFMA.FTZ R97, -R0, R6, R97 ;  /* 0x0000000600617223 */ /* 0x002fe20000010161 */
[C---:B------:R-:W-:Y:S02]  /*f9d0*/  IADD3 R6, PT, PT, R154.reuse, -0x10, RZ ;  /* 0xfffffff09a067810 */ /* 0x040fe40007ffe0ff */
[----:B------:R-:W-:Y:S02]  /*f9e0*/  IADD3 R16, PT, PT, R154, -0x19, RZ ;  /* 0xffffffe79a107810 */ /* 0x000fe40007ffe0ff */
        /* <DEDUP_REMOVED lines=12> */
[----:B------:R-:W-:Y:S01]  /*fab0*/  FFMA.FTZ R115, -R0, R115, R14 ;  /* 0x0000007300737223 */ /* 0x000fe2000001010e */
[----:B------:R-:W-:Y:S01]  /*fac0*/  IADD3 R7, PT, PT, R154, -0x8, RZ ;  /* 0xfffffff89a077810 */ /* 0x000fe20007ffe0ff */
[-C--:B------:R-:W-:Y:S01]  /*fad0*/  FFMA.FTZ R108, -R0, R15.reuse, R108 ;  /* 0x0000000f006c7223 */ /* 0x080fe2000001016c */
[----:B------:R-:W-:Y:S01]  /*fae0*/  IADD3 R8, PT, PT, R154, -0x9, RZ ;  /* 0xfffffff79a087810 */ /* 0x000fe20007ffe0ff */
        /* <DEDUP_REMOVED lines=8> */
[C---:B------:R-:W-:Y:S02]  /*fb70*/  IADD3 R13, PT, PT, R154.reuse, -0x41, RZ ;  /* 0xffffffbf9a0d7810 */ /* 0x040fe40007ffe0ff */
[----:B------:R-:W-:Y:S02]  /*fb80*/  IABS R15, R15 ;  /* 0x0000000f000f7213 */ /* 0x000fe40000000000 */
[----:B------:R-:W-:Y:S02]  /*fb90*/  IADD3 R6, PT, PT, R154, -0x28, RZ ;  /* 0xffffffd89a067810 */ /* 0x000fe40007ffe0ff */
[----:B------:R-:W-:Y:S02]  /*fba0*/  I2FP.F32.S32 R7, R7 ;  /* 0x0000000700077245 */ /* 0x000fe40000201400 */
[----:B------:R-:W-:Y:S02]  /*fbb0*/  I2FP.F32.S32 R8, R8 ;  /* 0x0000000800087245 */ /* 0x000fe40000201400 */
[----:B------:R-:W-:Y:S01]  /*fbc0*/  I2FP.F32.S32 R12, R12 ;  /* 0x0000000c000c7245 */ /* 0x000fe20000201400 */
[----:B------:R-:W-:Y:S01]  /*fbd0*/  FFMA.FTZ R11, -R0, R7, R87 ;  /* 0x00000007000b7223 */ /* 0x000fe20000010157 */
        /* <DEDUP_REMOVED lines=18> */
[----:B------:R-:W-:Y:S01]  /*fd00*/  FFMA.FTZ R124, -R0, R6, R124 ;  /* 0x00000006007c7223 */ /* 0x000fe2000001017c */
[----:B------:R-:W-:Y:S01]  /*fd10*/  IADD3 R12, PT, PT, R154, -0x30, RZ ;  /* 0xffffffd09a0c7810 */ /* 0x000fe20007ffe0ff */
[-C--:B------:R-:W-:Y:S01]  /*fd20*/  FFMA.FTZ R117, -R0, R5.reuse, R117 ;  /* 0x0000000500757223 */ /* 0x080fe20000010175 */
[----:B------:R-:W-:Y:S01]  /*fd30*/  IADD3 R4, PT, PT, R154, -0x31, RZ ;  /* 0xffffffcf9a047810 */ /* 0x000fe20007ffe0ff */
[----:B------:R-:W-:Y:S01]  /*fd40*/  FFMA.FTZ R123, -R0, R5, R123 ;  /* 0x00000005007b7223 */ /* 0x000fe2000001017b */
[----:B------:R-:W-:Y:S02]  /*fd50*/  IADD3 R6, PT, PT, R154, -0x38, RZ ;  /* 0xffffffc89a067810 */ /* 0x000fe40007ffe0ff */
        /* <DEDUP_REMOVED lines=15> */
[----:B------:R-:W-:Y:S01]  /*fe50*/  FFMA.FTZ R122, -R0, R4, R122 ;  /* 0x00000004007a7223 */ /* 0x000fe2000001017a */
        /* <DEDUP_REMOVED lines=83> */
[--C-:B------:R-:W-:Y:S03]  /*10390*/  FFMA.FTZ R106, R33, R88, -R110.reuse ;  /* 0x00000058216a7223 */ /* 0x100fe6000001086e */
        /* <DEDUP_REMOVED lines=38> */
[--C-:B------:R-:W-:Y:S01]  /*10600*/  FFMA.FTZ R132, R90, R88, -R93.reuse ;  /* 0x000000585a847223 */ /* 0x100fe2000001085d */
        /* <DEDUP_REMOVED lines=11> */
[----:B------:R-:W-:Y:S01]  /*106c0*/  FFMA.FTZ R104, R3, R158, R104 ;  /* 0x0000009e03687223 */ /* 0x000fe20000010068 */
[----:B------:R-:W-:Y:S01]  /*106d0*/  ISETP.GT.AND P0, PT, R156, R139, PT ;  /* 0x0000008b9c00720c */ /* 0x000fe20003f04270 */
[C---:B------:R-:W-:Y:S02]  /*106e0*/  FFMA.FTZ R102, R2.reuse, R157, R102 ;  /* 0x0000009d02667223 */ /* 0x040fe40000010066 */
        /* <DEDUP_REMOVED lines=20> */
[----:B----4-:R-:W-:Y:S01]  /*10830*/  FADD.FTZ R100, R106, R100 ;  /* 0x000000646a647221 */ /* 0x010fe20000010000 */
[C---:B------:R-:W-:Y:S03]  /*10840*/  HMMA.16816.F32.BF16 R16, R80.reuse, R22, R16 ;  /* 0x000000165010723c */ /* 0x040fe60000041810 */
[C---:B------:R-:W-:Y:S01]  /*10850*/  FMUL.FTZ R22, R2.reuse, R66 ;  /* 0x0000004202167220 */ /* 0x040fe20000410000 */
[----:B------:R-:W-:Y:S02]  /*10860*/  FMUL.FTZ R23, R2, R67 ;  /* 0x0000004302177220 */ /* 0x000fe40000410000 */
[----:B------:R-:W-:Y:S02]  /*10870*/  LDSM.16.MT88.4 R64, [R97+0x7400] ;  /* 0x007400006140783b */ /* 0x000fe40000004200 */
[----:B------:R-:W-:Y:S03]  /*10880*/  MUFU.EX2 R118, R118 ;  /* 0x0000007600767308 */ /* 0x000fe60000000800 */
[C---:B--2---:R-:W-:Y:S03]  /*10890*/  HMMA.16816.F32.BF16 R20, R80.reuse, R28, R20 ;  /* 0x0000001c5014723c */ /* 0x044fe60000041814 */
[C---:B------:R-:W-:Y:S01]  /*108a0*/  FMUL.FTZ R28, R3.reuse, R56 ;  /* 0x00000038031c7220 */ /* 0x040fe20000410000 */
[-CC-:B------:R-:W-:Y:S01]  /*108b0*/  FFMA.FTZ R56, R108, R88.reuse, -R93.reuse ;  /* 0x000000586c387223 */ /* 0x180fe2000001085d */
[----:B------:R-:W-:Y:S02]  /*108c0*/  FMUL.FTZ R29, R3, R57 ;  /* 0x00000039031d7220 */ /* 0x000fe40000410000 */
        /* <DEDUP_REMOVED lines=117> */
.L_x_10011:
        /* <DEDUP_REMOVED lines=11> */
.L_x_10032:
        /* <DEDUP_REMOVED lines=41> */
[----:B------:R-:W-:Y:S01]  /*11360*/  FMUL.FTZ R83, R4, R83 ;  /* 0x0000005304537220 */ /* 0x000fe20000410000 */
[----:B------:R-:W-:Y:S01]  /*11370*/  LOP3.LUT R7, R6, 0xc0, RZ, 0xc0, !PT ;  /* 0x000000c006077812 */ /* 0x000fe200078ec0ff */
[----:B------:R-:W-:Y:S01]  /*11380*/  FMUL.FTZ R78, R4, R78 ;  /* 0x0000004e044e7220 */ /* 0x000fe20000410000 */
[----:B------:R-:W-:Y:S01]  /*11390*/  LOP3.LUT R130, R130, 0x20, R6, 0xf8, !PT ;  /* 0x0000002082827812 */ /* 0x000fe200078ef806 */
[C---:B------:R-:W-:Y:S01]  /*113a0*/  FMUL.FTZ R79, R4.reuse, R79 ;  /* 0x0000004f044f7220 */ /* 0x040fe20000410000 */
        /* <DEDUP_REMOVED lines=57> */
[----:B--2---:R2:W5:Y:S04]  /*11740*/  LD.E R52, desc[UR4][R84.64+0xcc] ;  /* 0x0000cc0454347980 */ /* 0x004568000c101900 */
[----:B------:R2:W5:Y:S04]  /*11750*/  LD.E.64 R60, desc[UR4][R84.64+0x78] ;  /* 0x00007804543c7980 */ /* 0x000568000c101b00 */
[----:B------:R2:W5:Y:S04]  /*11760*/  LD.E.64 R58, desc[UR4][R84.64+0xa8] ;  /* 0x0000a804543a7980 */ /* 0x000568000c101b00 */
[----:B----4-:R-:W4:Y:S04]  /*11770*/  LD.E.64 R4, desc[UR4][R84.64+0xb0] ;  /* 0x0000b00454047980 */ /* 0x010f28000c101b00 */
[----:B-1----:R-:W3:Y:S01]  /*11780*/  LD.E R6, desc[UR4][R84.64+0x60] ;  /* 0x0000600454067980 */ /* 0x002ee2000c101900 */
[----:B------:R-:W-:-:S04]  /*11790*/  LOP3.LUT R7, R128, 0xd8, RZ, 0xc0, !PT ;  /* 0x000000d880077812 */ /* 0x000fc800078ec0ff */
[----:B------:R-:W-:Y:S02]  /*117a0*/  LOP3.LUT R7, R7, 0x18, R129, 0x78, !PT ;  /* 0x0000001807077812 */ /* 0x000fe400078e7881 */
[----:B------:R-:W-:Y:S02]  /*117b0*/  LOP3.LUT R55, R129, 0x30, RZ, 0xc0, !PT ;  /* 0x0000003081377812 */ /* 0x000fe400078ec0ff */
[----:B------:R-:W-:Y:S01]  /*117c0*/  LOP3.LUT R7, R7, 0xf24, R128, 0xf8, !PT ;  /* 0x00000f2407077812 */ /* 0x000fe200078ef880 */
[----:B------:R-:W-:Y:S01]  /*117d0*/  IMAD.SHL.U32 R143, R143, 0x40, RZ ;  /* 0x000000408f8f7824 */ /* 0x000fe200078e00ff */
[----:B------:R-:W-:Y:S02]  /*117e0*/  LOP3.LUT R55, R55, 0x7, R2, 0xf8, !PT ;  /* 0x0000000737377812 */ /* 0x000fe400078ef802 */
[----:B------:R-:W-:Y:S01]  /*117f0*/  LEA R2, R7, UR6, 0x2 ;  /* 0x0000000607027c11 */ /* 0x000fe2000f8e10ff */
[----:B------:R-:W-:Y:S01]  /*11800*/  BAR.SYNC.DEFER_BLOCKING 0x0 ;  /* 0x0000000000007b1d */ /* 0x000fe20000010000 */
[----:B------:R-:W-:-:S05]  /*11810*/  LOP3.LUT P0, RZ, R131, 0x3, RZ, 0xc0, !PT ;  /* 0x0000000383ff7812 */ /* 0x000fca000780c0ff */
        /* <DEDUP_REMOVED lines=15> */
[----:B------:R2:W3:Y:S01]  /*11910*/  LDS.128 R4, [R2+0x5800] ;  /* 0x0058000002047984 */ /* 0x0004e20000000c00 */
[----:B-1----:R-:W-:Y:S05]  /*11920*/  @P0 BRA `(.L_x_10021) ;  /* 0x0000000000280947 */ /* 0x002fea0003800000 */
        /* <DEDUP_REMOVED lines=10> */
.L_x_10021:
[----:B------:R-:W-:Y:S05]  /*119d0*/  BSYNC.RECONVERGENT B0 ;  /* 0x0000000000007941 */ /* 0x000fea0003800200 */
.L_x_10020:
[----:B--2---:R2:W5:Y:S01]  /*119e0*/  LD.E R84, desc[UR4][R84.64+0xc0] ;  /* 0x0000c00454547980 */ /* 0x004562000c101900 */
[----:B------:R-:W-:Y:S01]  /*119f0*/  SHF.R.U32.HI R131, RZ, 0x3, R131 ;  /* 0x00000003ff837819 */ /* 0x000fe20000011683 */
[----:B------:R-:W-:Y:S01]  /*11a00*/  IMAD.IADD R143, R145, 0x1, -R143 ;  /* 0x00000001918f7824 */ /* 0x000fe200078e0a8f */
[----:B------:R-:W-:Y:S01]  /*11a10*/  LOP3.LUT R128, R128, 0x1c, RZ, 0xc0, !PT ;  /* 0x0000001c80807812 */ /* 0x000fe200078ec0ff */
[----:B-----5:R-:W-:Y:S01]  /*11a20*/  IMAD R52, R56, R52, RZ ;  /* 0x0000003438347224 */ /* 0x020fe200078e02ff */
[----:B------:R-:W-:Y:S01]  /*11a30*/  BSSY.RECONVERGENT B0, `(.L_x_10022) ;  /* 0x0000016000007945 */ /* 0x000fe20003800200 */
[C---:B-1----:R-:W-:Y:S01]  /*11a40*/  VIADD R0, R131.reuse, 0x10 ;  /* 0x0000001083007836 */ /* 0x042fe20000000000 */
[C---:B------:R-:W-:Y:S01]  /*11a50*/  ISETP.GE.AND P2, PT, R131.reuse, R143, PT ;  /* 0x0000008f8300720c */ /* 0x040fe20003f46270 */
[----:B------:R-:W-:-:S03]  /*11a60*/  VIADD R2, R131, 0x20 ;  /* 0x0000002083027836 */ /* 0x000fc60000000000 */
[-C--:B------:R-:W-:Y:S01]  /*11a70*/  ISETP.GE.AND P1, PT, R0, R143.reuse, PT ;  /* 0x0000008f0000720c */ /* 0x080fe20003f26270 */
[C---:B------:R-:W-:Y:S01]  /*11a80*/  VIADD R0, R131.reuse, 0x30 ;  /* 0x0000003083007836 */ /* 0x040fe20000000000 */
[-C--:B------:R-:W-:Y:S01]  /*11a90*/  ISETP.GE.AND P5, PT, R2, R143.reuse, PT ;  /* 0x0000008f0200720c */ /* 0x080fe20003fa6270 */
[----:B------:R-:W-:Y:S01]  /*11aa0*/  IMAD R131, R131, 0x60, R128 ;  /* 0x0000006083837824 */ /* 0x000fe200078e0280 */
[----:B------:R-:W-:Y:S02]  /*11ab0*/  LOP3.LUT R2, R128, 0x20, RZ, 0xfc, !PT ;  /* 0x0000002080027812 */ /* 0x000fe400078efcff */
[----:B------:R-:W-:Y:S02]  /*11ac0*/  ISETP.GE.AND P6, PT, R0, R143, PT ;  /* 0x0000008f0000720c */ /* 0x000fe40003fc6270 */
[----:B------:R-:W-:Y:S02]  /*11ad0*/  IADD3 R131, P0, PT, R131, R52, RZ ;  /* 0x0000003483837210 */ /* 0x000fe40007f1e0ff */
[----:B------:R-:W-:-:S02]  /*11ae0*/  LOP3.LUT R0, R128, 0x40, RZ, 0xfc, !PT ;  /* 0x0000004080007812 */ /* 0x000fc400078efcff */
        /* <DEDUP_REMOVED lines=10> */
.L_x_10023:
[----:B------:R-:W-:Y:S05]  /*11b90*/  BSYNC.RECONVERGENT B0 ;  /* 0x0000000000007941 */ /* 0x000fea0003800200 */
.L_x_10022:
        /* <DEDUP_REMOVED lines=14> */
.L_x_10025:
[----:B------:R-:W-:Y:S05]  /*11c80*/  BSYNC.RECONVERGENT B0 ;  /* 0x0000000000007941 */ /* 0x000fea0003800200 */
.L_x_10024:
[----:B------:R-:W-:Y:S04]  /*11c90*/  BSSY.RECONVERGENT B0, `(.L_x_10026) ;  /* 0x000000e000007945 */ /* 0x000fe80003800200 */
[----:B------:R-:W-:Y:S05]  /*11ca0*/  @P5 BRA `(.L_x_10027) ;  /* 0x0000000000305947 */ /* 0x000fea0003800000 */
[-C--:B------:R-:W-:Y:S02]  /*11cb0*/  ISETP.GE.AND P5, PT, R128, R84.reuse, PT ;  /* 0x000000548000720c */ /* 0x080fe40003fa6270 */
[-C--:B------:R-:W-:Y:S02]  /*11cc0*/  ISETP.GE.AND P3, PT, R2, R84.reuse, PT ;  /* 0x000000540200720c */ /* 0x080fe40003f66270 */
[----:B------:R-:W-:-:S09]  /*11cd0*/  ISETP.GE.AND P1, PT, R0, R84, PT ;  /* 0x000000540000720c */ /* 0x000fd20003f26270 */
[CC--:B-1--4-:R-:W-:Y:S02]  /*11ce0*/  @!P5 LEA R16, P4, R131.reuse, R60.reuse, 0x2 ;  /* 0x0000003c8310d211 */ /* 0x0d2fe400078810ff */
        /* <DEDUP_REMOVED lines=8> */
.L_x_10027:
[----:B------:R-:W-:Y:S05]  /*11d70*/  BSYNC.RECONVERGENT B0 ;  /* 0x0000000000007941 */ /* 0x000fea0003800200 */
.L_x_10026:
[----:B-1----:R-:W-:Y:S02]  /*11d80*/  MOV R8, R142 ;  /* 0x0000008e00087202 */ /* 0x002fe40000000f00 */
[----:B------:R-:W-:-:S04]  /*11d90*/  MOV R9, 0x0 ;  /* 0x0000000000097802 */ /* 0x000fc80000000f00 */
[----:B--234-:R-:W-:Y:S05]  /*11da0*/  @P6 RET.REL.NODEC R8 `(_ZN5flash24flash_fwd_splitkv_kernelI23Flash_fwd_kernel_traitsILi96ELi64ELi64ELi4ELb0ELb0EN7cutlass10bfloat16_tE19Flash_kernel_traitsILi96ELi64ELi64ELi4ES3_EELb0ELb0ELb1ELb0ELb0ELb1ELb1ELb1EEEvNS_16Flash_fwd_paramsE) ;  /* 0xfffffee008946950 */ /* 0x01cfea0003c3ffff */
        /* <DEDUP_REMOVED lines=11> */
[----:B------:R-:W-:Y:S05]  /*11e60*/  @P0 RET.REL.NODEC R2 `(_ZN5flash24flash_fwd_splitkv_kernelI23Flash_fwd_kernel_traitsILi96ELi64ELi64ELi4ELb0ELb0EN7cutlass10bfloat16_tE19Flash_kernel_traitsILi96ELi64ELi64ELi4ES3_EELb0ELb0ELb1ELb0ELb0ELb1ELb1ELb1EEEvNS_16Flash_fwd_paramsE) ;  /* 0xfffffee002640950 */ /* 0x000fea0003c3ffff */
[----:B------:R-:W-:Y:S01]  /*11e70*/  LEA R2, P0, R131, R60, 0x2 ;  /* 0x0000003c83027211 */ /* 0x000fe200078010ff */
[----:B------:R-:W-:-:S03]  /*11e80*/  IMAD.MOV.U32 R143, RZ, RZ, 0x0 ;  /* 0x00000000ff8f7424 */ /* 0x000fc600078e00ff */
[----:B------:R-:W-:-:S05]  /*11e90*/  LEA.HI.X R3, R131, R61, R52, 0x2, P0 ;  /* 0x0000003d83037211 */ /* 0x000fca00000f1434 */
[----:B------:R1:W-:Y:S02]  /*11ea0*/  ST.E.128 desc[UR4][R2.64+0x4900], R4 ;  /* 0x0049000402007985 */ /* 0x0003e4000c101d04 */
[----:B-1----:R-:W-:Y:S05]  /*11eb0*/  RET.REL.NODEC R142 `(_ZN5flash24flash_fwd_splitkv_kernelI23Flash_fwd_kernel_traitsILi96ELi64ELi64ELi4ELb0ELb0EN7cutlass10bfloat16_tE19Flash_kernel_traitsILi96ELi64ELi64ELi4ES3_EELb0ELb0ELb1ELb0ELb0ELb1ELb1ELb1EEEvNS_16Flash_fwd_paramsE) ;  /* 0xfffffee08e507950 */ /* 0x002fea0003c3ffff */
.L_x_10019:
[----:B------:R-:W-:Y:S01]  /*11ec0*/  MOV R0, 0x1f ;  /* 0x0000001f00007802 */ /* 0x000fe20000000f00 */
[----:B------:R-:W-:Y:S01]  /*11ed0*/  IMAD.MOV.U32 R3, RZ, RZ, 0x2 ;  /* 0x00000002ff037424 */ /* 0x000fe200078e00ff */
[----:B------:R-:W-:Y:S01]  /*11ee0*/  MOV R5, R158 ;  /* 0x0000009e00057202 */ /* 0x000fe20000000f00 */
[----:B------:R-:W-:-:S07]  /*11ef0*/  IMAD.MOV.U32 R4, RZ, RZ, -0x1 ;  /* 0xffffffffff047424 */ /* 0x000fce00078e00ff */
[----:B-1---5:R-:W-:Y:S05]  /*11f00*/  WARPSYNC.COLLECTIVE R4, `(.L_x_10028) ;  /* 0x0000000004087348 */ /* 0x022fea0003c00000 */
[----:B------:R2:W3:Y:S02]  /*11f10*/  SHFL.BFLY P0, R0, R5, R3, R0 ;  /* 0x0c00000305007389 */ /* 0x0004e40000000000 */
[----:B-123-5:R-:W-:Y:S05]  /*11f20*/  ENDCOLLECTIVE ;  /* 0x000000000000791b */ /* 0x02efea0003800000 */
.L_x_10028:
        /* <DEDUP_REMOVED lines=8> */
.L_x_10029:
        /* <DEDUP_REMOVED lines=8> */
.L_x_10030:
[----:B------:R-:W-:Y:S01]  /*12030*/  FADD.FTZ R157, R0, R157 ;  /* 0x0000009d009d7221 */ /* 0x000fe20000010000 */
[----:B------:R-:W-:Y:S01]  /*12040*/  MOV R0, 0x1f ;  /* 0x0000001f00007802 */ /* 0x000fe20000000f00 */
[----:B------:R-:W-:-:S03]  /*12050*/  IMAD.MOV.U32 R3, RZ, RZ, 0x1 ;  /* 0x00000001ff037424 */ /* 0x000fc600078e00ff */
[----:B------:R-:W-:-:S07]  /*12060*/  MOV R5, R157 ;  /* 0x0000009d00057202 */ /* 0x000fce0000000f00 */
[----:B------:R-:W-:Y:S05]  /*12070*/  WARPSYNC.COLLECTIVE R4, `(.L_x_10031) ;  /* 0x0000000004087348 */ /* 0x000fea0003c00000 */
[----:B------:R1:W2:Y:S02]  /*12080*/  SHFL.BFLY P0, R0, R5, R3, R0 ;  /* 0x0c00000305007389 */ /* 0x0002a40000000000 */
[----:B-12---:R-:W-:Y:S05]  /*12090*/  ENDCOLLECTIVE ;  /* 0x000000000000791b */ /* 0x006fea0003800000 */
.L_x_10031:
[----:B------:R-:W-:Y:S01]  /*120a0*/  MOV R3, R0 ;  /* 0x0000000000037202 */ /* 0x000fe20000000f00 */
[----:B------:R-:W-:Y:S06]  /*120b0*/  BRA `(.L_x_10032) ;  /* 0xfffffff000047947 */ /* 0x000fec000383ffff */
.L_x_10033:
        /* <DEDUP_REMOVED lines=12> */
.L_x_11693:


//--------------------- .text._ZN5flash24flash_fwd_splitkv_kernelI23Flash_fwd_kernel_traitsILi96ELi64ELi64ELi4ELb0ELb0EN7cutlass10bfloat16_tE19Flash_kernel_traitsILi96ELi64ELi64ELi4ES3_EELb0ELb1ELb0ELb0ELb1ELb0ELb0ELb0EEEvNS_16Flash_fwd_paramsE --------------------------
	.section	.text._ZN5flash24flash_fwd_splitkv_kernelI23Flash_fwd_kernel_traitsILi96ELi64ELi64ELi4ELb0ELb0EN7cutlass10bfloat16_tE19Flash_kernel_traitsILi96ELi64ELi64ELi4ES3_EELb0ELb1ELb0ELb0ELb1ELb0ELb0ELb0EEEvNS_16Flash_fwd_paramsE,"ax",@progbits
	.align	128
        .global         _ZN5flash24flash_fwd_splitkv_kernelI23Flash_fwd_kernel_traitsILi96ELi64ELi64ELi4ELb0ELb0EN7cutlass10bfloat16_tE19Flash_kernel_traitsILi96ELi64ELi64ELi4ES3_EELb0ELb1ELb0ELb0ELb1ELb0ELb0ELb0EEEvNS_16Flash_fwd_paramsE
        .type           _ZN5flash24flash_fwd_splitkv_kernelI23Flash_fwd_kernel_traitsILi96ELi64ELi64ELi4ELb0ELb0EN7cutlass10bfloat16_tE19Flash_kernel_traitsILi96ELi64ELi64ELi4ES3_EELb0ELb1ELb0ELb0ELb1ELb0ELb0ELb0EEEvNS_16Flash_fwd_paramsE,@function
        .size           _ZN5flash24flash_fwd_splitkv_kernelI23Flash_fwd_kernel_traitsILi96ELi64ELi64ELi4ELb0ELb0EN7cutlass10bfloat16_tE19Flash_kernel_traitsILi96ELi64ELi64ELi4ES3_EELb0ELb1ELb0ELb0ELb1ELb0ELb0ELb0EEEvNS_16Flash_fwd_paramsE,(.L_x_11694 - _ZN5flash24flash_fwd_splitkv_kernelI23Flash_fwd_kernel_traitsILi96ELi64ELi64ELi4ELb0ELb0EN7cutlass10bfloat16_tE19Flash_kernel_traitsILi96ELi64ELi64ELi4ES3_EELb0ELb1ELb0ELb0ELb1ELb0ELb0ELb0EEEvNS_16Flash_fwd_paramsE)
        .other          _ZN5flash24flash_fwd_splitkv_kernelI23Flash_fwd_kernel_traitsILi96ELi64ELi64ELi4ELb0ELb0EN7cutlass10bfloat16_tE19Flash_kernel_traitsILi96ELi64ELi64ELi4ES3_EELb0ELb1ELb0ELb0ELb1ELb0ELb0ELb0EEEvNS_16Flash_fwd_paramsE,@"STO_CUDA_ENTRY STV_DEFAULT"
_ZN5flash24flash_fwd_splitkv_kernelI23Flash_fwd_kernel_traitsILi96ELi64ELi64ELi4ELb0ELb0EN7cutlass10bfloat16_tE19Flash_kernel_traitsILi96ELi64ELi64ELi4ES3_EELb0ELb1ELb0ELb0ELb1ELb0ELb0ELb0EEEvNS_16Flash_fwd_paramsE:
.text._ZN5flash24flash_fwd_splitkv_kernelI23Flash_fwd_kernel_traitsILi96ELi64ELi64ELi4ELb0ELb0EN7cutlass10bfloat16_tE19Flash_kernel_traitsILi96ELi64ELi64ELi4ES3_EELb0ELb1ELb0ELb0ELb1ELb0ELb0ELb0EEEvNS_16Flash_fwd_paramsE:
[----:B------:R-:W-:Y:S01]  /*0000*/  LDC R1, c[0x0][0x37c] ;  /* 0x0000df00ff017b82 */ /* 0x000fe20000000800 */
[----:B------:R-:W1:Y:S07]  /*0010*/  S2R R153, SR_CTAID.X ;  /* 0x0000000000997919 */ /* 0x000e6e0000002500 */
[----:B------:R-:W2:Y:S01]  /*0020*/  LDC.64 R2, c[0x0][0x348] ;  /* 0x0000d200ff027b82 */ /* 0x000ea20000000a00 */
[----:B------:R-:W-:Y:S01]  /*0030*/  BSSY.RECONVERGENT B3, `(.L_x_10034) ;  /* 0x0000005000037945 */ /* 0x000fe20003800200 */
[----:B------:R-:W-:Y:S01]  /*0040*/  MOV R150, 0x80 ;  /* 0x0000008000967802 */ /* 0x000fe20000000f00 */
[----:B------:R-:W3:Y:S01]  /*0050*/  S2R R152, SR_CTAID.Y ;  /* 0x0000000000987919 */ /* 0x000ee20000002600 */
[----:B------:R-:W4:Y:S05]  /*0060*/  S2R R151, SR_CTAID.Z ;  /* 0x0000000000977919 */ /* 0x000f2a0000002700 */
[----:B-1234-:R-:W-:Y:S05]  /*0070*/  CALL.REL.NOINC `($_ZN5flash24flash_fwd_splitkv_kernelI23Flash_fwd_kernel_traitsILi96ELi64ELi64ELi4ELb0ELb0EN7cutlass10bfloat16_tE19Flash_kernel_traitsILi96ELi64ELi64ELi4ES3_EELb0ELb1ELb0ELb0ELb1ELb0ELb0ELb0EEEvNS_16Flash_fwd_paramsE$_ZN5flash30compute_attn_1rowblock_splitkvI23Flash_fwd_kernel_traitsILi96ELi64ELi64ELi4ELb0ELb0EN7cutlass10bfloat16_tE19Flash_kernel_traitsILi96ELi64ELi64ELi4ES3_EELb0ELb1ELb0ELb0ELb1ELb0ELb0ELb0ENS_16Flash_fwd_paramsEEEvRKT8_iiiii) ;  /* 0x0000000000087944 */ /* 0x01efea0003c00000 */
[----:B------:R-:W-:Y:S05]  /*0080*/  BSYNC.RECONVERGENT B3 ;  /* 0x0000000000037941 */ /* 0x000fea0003800200 */
.L_x_10034:
[----:B------:R-:W-:Y:S05]  /*0090*/  EXIT ;  /* 0x000000000000794d */ /* 0x000fea0003800000 */
        .type           $_ZN5flash24flash_fwd_splitkv_kernelI23Flash_fwd_kernel_traitsILi96ELi64ELi64ELi4ELb0ELb0EN7cutlass10bfloat16_tE19Flash_kernel_traitsILi96ELi64ELi64ELi4ES3_EELb0ELb1ELb0ELb0ELb1ELb0ELb0ELb0EEEvNS_16Flash_fwd_paramsE$_ZN5flash30compute_attn_1rowblock_splitkvI23Flash_fwd_kernel_traitsILi96ELi64ELi64ELi4ELb0ELb0EN7cutlass10bfloat16_tE19Flash_kernel_traitsILi96ELi64ELi64ELi4ES3_EELb0ELb1ELb0ELb0ELb1ELb0ELb0ELb0ENS_16Flash_fwd_paramsEEEvRKT8_iiiii,@function
        .size           $_ZN5flash24flash_fwd_splitkv_kernelI23Flash_fwd_kernel_traitsILi96ELi64ELi64ELi4ELb0ELb0EN7cutlass10bfloat16_tE19Flash_kernel_traitsILi96ELi64ELi64ELi4ES3_EELb0ELb1ELb0ELb0ELb1ELb0ELb0ELb0EEEvNS_16Flash_fwd_paramsE$_ZN5flash30compute_attn_1rowblock_splitkvI23Flash_fwd_kernel_traitsILi96ELi64ELi64ELi4ELb0ELb0EN7cutlass10bfloat16_tE19Flash_kernel_traitsILi96ELi64ELi64ELi4ES3_EELb0ELb1ELb0ELb0ELb1ELb0ELb0ELb0ENS_16Flash_fwd_paramsEEEvRKT8_iiiii,(.L_x_11694 - $_ZN5flash24flash_fwd_splitkv_kernelI23Flash_fwd_kernel_traitsILi96ELi64ELi64ELi4ELb0ELb0EN7cutlass10bfloat16_tE19Flash_kernel_traitsILi96ELi64ELi64ELi4ES3_EELb0ELb1ELb0ELb0ELb1ELb0ELb0ELb0EEEvNS_16Flash_fwd_paramsE$_ZN5flash30compute_attn_1rowblock_splitkvI23Flash_fwd_kernel_traitsILi96ELi64ELi64ELi4ELb0ELb0EN7cutlass10bfloat16_tE19Flash_kernel_traitsILi96ELi64ELi64ELi4ES3_EELb0ELb1ELb0ELb0ELb1ELb0ELb0ELb0ENS_16Flash_fwd_paramsEEEvRKT8_iiiii)
$_ZN5flash24flash_fwd_splitkv_kernelI23Flash_fwd_kernel_traitsILi96ELi64ELi64ELi4ELb0ELb0EN7cutlass10bfloat16_tE19Flash_kernel_traitsILi96ELi64ELi64ELi4ES3_EELb0ELb1ELb0ELb0ELb1ELb0ELb0ELb0EEEvNS_16Flash_fwd_paramsE$_ZN5flash30compute_attn_1rowblock_splitkvI23Flash_fwd_kernel_traitsILi96ELi64ELi64ELi4ELb0ELb0EN7cutlass10bfloat16_tE19Flash_kernel_traitsILi96ELi64ELi64ELi4ES3_EELb0ELb1ELb0ELb0ELb1ELb0ELb0ELb0ENS_16Flash_fwd_paramsEEEvRKT8_iiiii:
        /* <DEDUP_REMOVED lines=38> */
.L_x_10036:
[----:B------:R-:W-:Y:S05]  /*0300*/  BSYNC.RECONVERGENT B0 ;  /* 0x0000000000007941 */ /* 0x000fea0003800200 */
.L_x_10035:
[----:B------:R-:W-:Y:S04]  /*0310*/  BSSY.RECONVERGENT B0, `(.L_x_10037) ;  /* 0x0000007000007945 */ /* 0x000fe80003800200 */
[----:B------:R-:W-:Y:S05]  /*0320*/  @!P3 BRA `(.L_x_10038) ;  /* 0x000000000014b947 */ /* 0x000fea0003800000 */
[----:B-----5:R-:W3:Y:S02]  /*0330*/  LD.E.U8 R6, desc[UR4][R2.64+0x1b2] ;  /* 0x0001b20402067980 */ /* 0x020ee4000c101100 */
[----:B---3--:R-:W-:-:S13]  /*0340*/  ISETP.NE.AND P1, PT, R6, RZ, PT ;  /* 0x000000ff0600720c */ /* 0x008fda0003f25270 */
[----:B------:R-:W3:Y:S02]  /*0350*/  @P1 LD.E R7, desc[UR4][R10.64+0x4] ;  /* 0x000004040a071980 */ /* 0x000ee4000c101900 */
[----:B---3--:R-:W-:-:S06]  /*0360*/  @P1 IADD3 R6, PT, PT, R7, -R16, RZ ;  /* 0x8000001007061210 */ /* 0x008fcc0007ffe0ff */
[----:B------:R3:W5:Y:S02]  /*0370*/  @!P1 LD.E R6, desc[UR4][R10.64] ;  /* 0x000000040a069980 */ /* 0x000764000c101900 */
.L_x_10038:
[----:B------:R-:W-:Y:S05]  /*0380*/  BSYNC.RECONVERGENT B0 ;  /* 0x0000000000007941 */ /* 0x000fea0003800200 */
.L_x_10037:
        /* <DEDUP_REMOVED lines=8> */
.L_x_10040:
[----:B------:R-:W4:Y:S01]  /*0410*/  LD.E.64 R8, desc[UR4][R2.64+0x108] ;  /* 0x0001080402087980 */ /* 0x000f22000c101b00 */
[----:B------:R-:W-:Y:S01]  /*0420*/  BSSY.RECONVERGENT B0, `(.L_x_10042) ;  /* 0x0000006000007945 */ /* 0x000fe20003800200 */
[----:B------:R-:W-:Y:S01]  /*0430*/  IMAD.MOV.U32 R85, RZ, RZ, RZ ;  /* 0x000000ffff557224 */ /* 0x000fe200078e00ff */
[----:B----4-:R-:W-:-:S04]  /*0440*/  ISETP.NE.U32.AND P0, PT, R8, RZ, PT ;  /* 0x000000ff0800720c */ /* 0x010fc80003f05070 */
[----:B------:R-:W-:-:S13]  /*0450*/  ISETP.NE.AND.EX P0, PT, R9, RZ, PT, P0 ;  /* 0x000000ff0900720c */ /* 0x000fda0003f05300 */
[----:B------:R-:W-:Y:S05]  /*0460*/  @!P0 BRA `(.L_x_10043) ;  /* 0x0000000000048947 */ /* 0x000fea0003800000 */
[----:B------:R4:W5:Y:S02]  /*0470*/  LD.E R85, desc[UR4][R2.64+0xbc] ;  /* 0x0000bc0402557980 */ /* 0x000964000c101900 */
.L_x_10043:
[----:B------:R-:W-:Y:S05]  /*0480*/  BSYNC.RECONVERGENT B0 ;  /* 0x0000000000007941 */ /* 0x000fea0003800200 */
.L_x_10042:
[----:B-----5:R-:W-:Y:S02]  /*0490*/  IADD3 R85, PT, PT, R85, R6, -R15 ;  /* 0x0000000655557210 */ /* 0x020fe40007ffe80f */
.L_x_10041:
[----:B------:R-:W-:Y:S05]  /*04a0*/  BSYNC.RECONVERGENT B1 ;  /* 0x0000000000017941 */ /* 0x000fea0003800200 */
.L_x_10039:
[----:B------:R-:W-:Y:S01]  /*04b0*/  IMAD.SHL.U32 R21, R153, 0x40, RZ ;  /* 0x0000004099157824 */ /* 0x000fe200078e00ff */
[----:B------:R-:W-:Y:S01]  /*04c0*/  MOV R6, R150 ;  /* 0x0000009600067202 */ /* 0x000fe20000000f00 */
[----:B------:R-:W-:-:S03]  /*04d0*/  IMAD.MOV.U32 R7, RZ, RZ, 0x0 ;  /* 0x00000000ff077424 */ /* 0x000fc600078e00ff */
[----:B------:R-:W-:-:S13]  /*04e0*/  ISETP.GT.AND P0, PT, R94, R21, PT ;  /* 0x000000155e00720c */ /* 0x000fda0003f04270 */
[----:B-1234-:R-:W-:Y:S05]  /*04f0*/  @!P0 RET.REL.NODEC R6 `(_ZN5flash24flash_fwd_splitkv_kernelI23Flash_fwd_kernel_traitsILi96ELi64ELi64ELi4ELb0ELb0EN7cutlass10bfloat16_tE19Flash_kernel_traitsILi96ELi64ELi64ELi4ES3_EELb0ELb1ELb0ELb0ELb1ELb0ELb0ELb0EEEvNS_16Flash_fwd_paramsE) ;  /* 0xfffffff806c08950 */ /* 0x01efea0003c3ffff */
[----:B------:R-:W2:Y:S04]  /*0500*/  LD.E R6, desc[UR4][R2.64+0x188] ;  /* 0x0001880402067980 */ /* 0x000ea8000c101900 */
[----:B------:R-:W3:Y:S04]  /*0510*/  LD.E R5, desc[UR4][R2.64+0x184] ;  /* 0x0001840402057980 */ /* 0x000ee8000c101900 */
[----:B------:R-:W4:Y:S01]  /*0520*/  LD.E R12, desc[UR4][R2.64+0xb8] ;  /* 0x0000b804020c7980 */ /* 0x000f22000c101900 */
[----:B------:R-:W-:Y:S02]  /*0530*/  VIADD R8, R85, 0x3f ;  /* 0x0000003f55087836 */ /* 0x000fe40000000000 */
[----:B------:R-:W-:Y:S01]  /*0540*/  IMAD R7, R153, 0x40, -R94 ;  /* 0x0000004099077824 */ /* 0x000fe200078e0a5e */
[----:B------:R-:W1:Y:S04]  /*0550*/  S2R R128, SR_TID.X ;  /* 0x0000000000807919 */ /* 0x000e680000002100 */
[----:B--2---:R-:W-:-:S02]  /*0560*/  IADD3 R6, PT, PT, R6, R7, R8 ;  /* 0x0000000706067210 */ /* 0x004fc40007ffe008 */
[----:B------:R-:W-:Y:S01]  /*0570*/  SHF.R.S32.HI R7, RZ, 0x1f, R8 ;  /* 0x0000001fff077819 */ /* 0x000fe20000011408 */
[----:B---3--:R-:W-:Y:S02]  /*0580*/  IMAD.IADD R10, R5, 0x1, R94 ;  /* 0x00000001050a7824 */ /* 0x008fe400078e025e */
[----:B------:R-:W-:Y:S01]  /*0590*/  VIADD R6, R6, 0x40 ;  /* 0x0000004006067836 */ /* 0x000fe20000000000 */
[----:B------:R-:W-:Y:S01]  /*05a0*/  LEA.HI R7, R7, R8, RZ, 0x6 ;  /* 0x0000000807077211 */ /* 0x000fe200078f30ff */
[----:B----4-:R-:W-:Y:S01]  /*05b0*/  VIADD R12, R12, 0x3f ;  /* 0x0000003f0c0c7836 */ /* 0x010fe20000000000 */
[----:B------:R-:W-:Y:S02]  /*05c0*/  IADD3 R10, PT, PT, -R10, R21, R85 ;  /* 0x000000150a0a7210 */ /* 0x000fe40007ffe155 */
[----:B------:R-:W-:Y:S02]  /*05d0*/  SHF.R.S32.HI R5, RZ, 0x1f, R6 ;  /* 0x0000001fff057819 */ /* 0x000fe40000011406 */
[----:B------:R-:W-:-:S02]  /*05e0*/  SHF.R.S32.HI R11, RZ, 0x1f, R12 ;  /* 0x0000001fff0b7819 */ /* 0x000fc4000001140c */
[----:B------:R-:W-:Y:S02]  /*05f0*/  SHF.R.S32.HI R9, RZ, 0x1f, R10 ;  /* 0x0000001fff097819 */ /* 0x000fe4000001140a */
        /* <DEDUP_REMOVED lines=63> */
.L_x_10046:
[----:B------:R-:W-:Y:S05]  /*09f0*/  BSYNC.RECONVERGENT B0 ;  /* 0x0000000000007941 */ /* 0x000fea0003800200 */
.L_x_10045:
        /* <DEDUP_REMOVED lines=15> */
.L_x_10048:
[----:B------:R-:W-:Y:S05]  /*0af0*/  BSYNC.RECONVERGENT B0 ;  /* 0x0000000000007941 */ /* 0x000fea0003800200 */
.L_x_10047:
[----:B------:R-:W-:Y:S01]  /*0b00*/  MOV R151, 0x0 ;  /* 0x0000000000977802 */ /* 0x000fe20000000f00 */
[----:B------:R1:W-:Y:S03]  /*0b10*/  @!P4 ST.E desc[UR4][R6.64], R3 ;  /* 0x000000030600c985 */ /* 0x0003e6000c101904 */
[----:B-12--5:R-:W-:Y:S05]  /*0b20*/  @P3 RET.REL.NODEC R150 `(_ZN5flash24flash_fwd_splitkv_kernelI23Flash_fwd_kernel_traitsILi96ELi64ELi64ELi4ELb0ELb0EN7cutlass10bfloat16_tE19Flash_kernel_traitsILi96ELi64ELi64ELi4ES3_EELb0ELb1ELb0ELb0ELb1ELb0ELb0ELb0EEEvNS_16Flash_fwd_paramsE) ;  /* 0xfffffff496343950 */ /* 0x026fea0003c3ffff */
[----:B------:R-:W-:Y:S02]  /*0b30*/  MOV R3, 0x7f800000 ;  /* 0x7f80000000037802 */ /* 0x000fe40000000f00 */
[----:B------:R-:W-:-:S03]  /*0b40*/  MOV R151, 0x0 ;  /* 0x0000000000977802 */ /* 0x000fc60000000f00 */
[----:B------:R1:W-:Y:S02]  /*0b50*/  ST.E desc[UR4][R6.64+0x80], R3 ;  /* 0x0000800306007985 */ /* 0x0003e4000c101904 */
[----:B-1----:R-:W-:Y:S05]  /*0b60*/  RET.REL.NODEC R150 `(_ZN5flash24flash_fwd_splitkv_kernelI23Flash_fwd_kernel_traitsILi96ELi64ELi64ELi4ELb0ELb0EN7cutlass10bfloat16_tE19Flash_kernel_traitsILi96ELi64ELi64ELi4ES3_EELb0ELb1ELb0ELb0ELb1ELb0ELb0ELb0EEEvNS_16Flash_fwd_paramsE) ;  /* 0xfffffff496247950 */ /* 0x002fea0003c3ffff */
.L_x_10044:
        /* <DEDUP_REMOVED lines=35> */
[----:B------:R-:W2:Y:S02]  /*0da0*/  LD.E.64 R6, desc[UR4][R124.64+0x38] ;  /* 0x000038047c067980 */ /* 0x000ea4000c101b00 */
[----:B------:R-:W-:-:S05]  /*0db0*/  IMAD R0, R12, R0, R4 ;  /* 0x000000000c007224 */ /* 0x000fca00078e0204 */
[----:B------:R-:W-:-:S13]  /*0dc0*/  ISETP.GT.U32.AND P2, PT, R5, R0, PT ;  /* 0x000000000500720c */ /* 0x000fda0003f44070 */
[----:B------:R-:W-:-:S05]  /*0dd0*/  @!P2 IMAD.IADD R0, R0, 0x1, -R5 ;  /* 0x000000010000a824 */ /* 0x000fca00078e0a05 */
[----:B------:R-:W-:Y:S02]  /*0de0*/  ISETP.GE.U32.AND P0, PT, R0, R5, PT ;  /* 0x000000050000720c */ /* 0x000fe40003f06070 */
[----:B------:R-:W-:Y:S01]  /*0df0*/  LOP3.LUT R0, R84, R13, RZ, 0x3c, !PT ;  /* 0x0000000d54007212 */ /* 0x000fe200078e3cff */
[----:B------:R-:W5:Y:S01]  /*0e00*/  LD.E.64 R4, desc[UR4][R124.64+0x40] ;  /* 0x000040047c047980 */ /* 0x000f62000c101b00 */
        /* <DEDUP_REMOVED lines=11> */
[----:B------:R-:W-:-:S06]  /*0ec0*/  IMAD.WIDE R8, R12, 0x4, R160 ;  /* 0x000000040c087825 */ /* 0x000fcc00078e02a0 */
[----:B------:R1:W3:Y:S01]  /*0ed0*/  LD.E R8, desc[UR4][R8.64] ;  /* 0x0000000408087980 */ /* 0x0002e2000c101900 */
[----:B----4-:R-:W-:-:S04]  /*0ee0*/  IABS R11, R14 ;  /* 0x0000000e000b7213 */ /* 0x010fc80000000000 */
[----:B------:R-:W4:Y:S08]  /*0ef0*/  I2F.RP R20, R11 ;  /* 0x0000000b00147306 */ /* 0x000f300000209400 */
[----:B----4-:R-:W4:Y:S02]  /*0f00*/  MUFU.RCP R15, R20 ;  /* 0x00000014000f7308 */ /* 0x010f240000001000 */
[----:B----4-:R-:W-:-:S06]  /*0f10*/  IADD3 R15, PT, PT, R15, 0xffffffe, RZ ;  /* 0x0ffffffe0f0f7810 */ /* 0x010fcc0007ffe0ff */
[----:B------:R-:W4:Y:S01]  /*0f20*/  F2I.FTZ.U32.TRUNC.NTZ R27, R15 ;  /* 0x0000000f001b7305 */ /* 0x000f22000021f000 */
[----:B------:R-:W-:Y:S02]  /*0f30*/  MOV R26, RZ ;  /* 0x000000ff001a7202 */ /* 0x000fe40000000f00 */
[----:B------:R-:W-:Y:S01]  /*0f40*/  IABS R10, R151 ;  /* 0x00000097000a7213 */ /* 0x000fe20000000000 */
[----:B----4-:R-:W-:-:S04]  /*0f50*/  IMAD.MOV R0, RZ, RZ, -R27 ;  /* 0x000000ffff007224 */ /* 0x010fc800078e0a1b */
[----:B-1----:R-:W-:Y:S01]  /*0f60*/  IMAD R9, R0, R11, RZ ;  /* 0x0000000b00097224 */ /* 0x002fe200078e02ff */
        /* <DEDUP_REMOVED lines=21> */
[----:B--2---:R-:W-:Y:S01]  /*10c0*/  IMAD R9, R7, R0, RZ ;  /* 0x0000000007097224 */ /* 0x004fe200078e02ff */
        /* <DEDUP_REMOVED lines=18> */
.L_x_10050:
        /* <DEDUP_REMOVED lines=47> */
[----:B------:R-:W-:Y:S01]  /*14e0*/  @P2 IADD3 R11, PT, PT, R27, R0, RZ ;  /* 0x000000001b0b2210 */ /* 0x000fe20007ffe0ff */
[----:B------:R-:W-:Y:S01]  /*14f0*/  @!P2 IMAD R0, R5, R15, RZ ;  /* 0x0000000f0500a224 */ /* 0x000fe200078e02ff */
[----:B------:R-:W-:Y:S02]  /*1500*/  @P2 MOV R10, R26 ;  /* 0x0000001a000a2202 */ /* 0x000fe40000000f00 */
        /* <DEDUP_REMOVED lines=10> */
[----:B------:R-:W-:Y:S01]  /*15b0*/  @!P2 IMAD R0, R25, R13, RZ ;  /* 0x0000000d1900a224 */ /* 0x000fe200078e02ff */
[----:B------:R-:W-:Y:S01]  /*15c0*/  @!P2 SHF.R.S32.HI R9, RZ, 0x1f, R13 ;  /* 0x0000001fff09a819 */ /* 0x000fe2000001140d */
        /* <DEDUP_REMOVED lines=18> */
.L_x_10051:
[----:B------:R-:W-:Y:S05]  /*16f0*/  BSYNC.RECONVERGENT B0 ;  /* 0x0000000000007941 */ /* 0x000fea0003800200 */
.L_x_10049:
[----:B------:R-:W-:Y:S01]  /*1700*/  ISETP.NE.AND P1, PT, R158, -0x1, PT ;  /* 0xffffffff9e00780c */ /* 0x000fe20003f25270 */
[----:B------:R-:W2:Y:S04]  /*1710*/  LD.E.64 R30, desc[UR4][R2.64+0x30] ;  /* 0x00003004021e7980 */ /* 0x000ea8000c101b00 */
[----:B------:R-:W3:Y:S04]  /*1720*/  LD.E.64 R22, desc[UR4][R2.64+0x48] ;  /* 0x0000480402167980 */ /* 0x000ee8000c101b00 */
[----:B------:R-:W4:Y:S04]  /*1730*/  LD.E.64 R16, desc[UR4][R2.64+0x8] ;  /* 0x0000080402107980 */ /* 0x000f28000c101b00 */
[----:B------:R-:W3:Y:S04]  /*1740*/  @!P1 LD.E.64 R32, desc[UR4][R2.64+0x18] ;  /* 0x0000180402209980 */ /* 0x000ee8000c101b00 */
[----:B------:R-:W4:Y:S01]  /*1750*/  LD.E.64 R24, desc[UR4][R124.64] ;  /* 0x000000047c187980 */ /* 0x000f22000c101b00 */
[----:B------:R-:W-:Y:S01]  /*1760*/  IMAD.SHL.U32 R135, R128, 0x8, RZ ;  /* 0x0000000880877824 */ /* 0x000fe200078e00ff */
[----:B------:R-:W-:-:S04]  /*1770*/  SHF.R.U32.HI R96, RZ, 0x2, R128 ;  /* 0x00000002ff607819 */ /* 0x000fc80000011680 */
[C---:B------:R-:W-:Y:S02]  /*1780*/  LOP3.LUT R157, R135.reuse, 0xc0, RZ, 0xc0, !PT ;  /* 0x000000c0879d7812 */ /* 0x040fe400078ec0ff */
[----:B------:R-:W-:Y:S02]  /*1790*/  LOP3.LUT R136, R135, 0x18, RZ, 0xc0, !PT ;  /* 0x0000001887887812 */ /* 0x000fe400078ec0ff */
[----:B------:R-:W-:Y:S02]  /*17a0*/  LOP3.LUT R157, R157, 0x18, R128, 0xf8, !PT ;  /* 0x000000189d9d7812 */ /* 0x000fe400078ef880 */
[----:B------:R-:W-:Y:S02]  /*17b0*/  LOP3.LUT R165, R135, 0x1f20, RZ, 0xc0, !PT ;  /* 0x00001f2087a57812 */ /* 0x000fe400078ec0ff */
[----:B------:R-:W-:Y:S02]  /*17c0*/  LOP3.LUT R26, R157, R136, RZ, 0x3c, !PT ;  /* 0x000000889d1a7212 */ /* 0x000fe400078e3cff */
[----:B------:R-:W-:-:S02]  /*17d0*/  IADD3 R134, PT, PT, -R21, R94, RZ ;  /* 0x0000005e15867210 */ /* 0x000fc40007ffe1ff */
[----:B------:R-:W-:Y:S02]  /*17e0*/  IADD3 R20, P0, PT, R136, R20, RZ ;  /* 0x0000001488147210 */ /* 0x000fe40007f1e0ff */
[----:B------:R-:W-:Y:S02]  /*17f0*/  LOP3.LUT R165, R165, R26, RZ, 0xfc, !PT ;  /* 0x0000001aa5a57212 */ /* 0x000fe400078efcff */
[----:B------:R-:W-:Y:S02]  /*1800*/  IADD3.X R21, PT, PT, RZ, R13, RZ, P0, !PT ;  /* 0x0000000dff157210 */ /* 0x000fe400007fe4ff */
[----:B------:R-:W-:Y:S01]  /*1810*/  ISETP.GE.AND P5, PT, R96, R134, PT ;  /* 0x000000866000720c */ /* 0x000fe20003fa6270 */
[----:B------:R-:W-:Y:S02]  /*1820*/  IMAD.MOV.U32 R97, RZ, RZ, RZ ;  /* 0x000000ffff617224 */ /* 0x000fe400078e00ff */
[----:B------:R-:W-:Y:S01]  /*1830*/  IMAD R147, R7, R96, RZ ;  /* 0x0000006007937224 */ /* 0x000fe200078e02ff */
[C---:B------:R-:W-:Y:S01]  /*1840*/  SHF.L.U64.HI R144, R6.reuse, 0x5, R7 ;  /* 0x0000000506907819 */ /* 0x040fe20000010207 */
[----:B------:R-:W-:Y:S01]  /*1850*/  IMAD.SHL.U32 R143, R6, 0x20, RZ ;  /* 0x00000020068f7824 */ /* 0x000fe200078e00ff */
[----:B------:R-:W1:Y:S01]  /*1860*/  S2UR UR6, SR_CgaCtaId ;  /* 0x00000000000679c3 */ /* 0x000e620000008800 */
[----:B------:R-:W-:-:S02]  /*1870*/  UMOV UR7, 0x400 ;  /* 0x0000040000077882 */ /* 0x000fc40000000000 */
[----:B-1----:R-:W-:-:S06]  /*1880*/  ULEA UR6, UR6, UR7, 0x18 ;  /* 0x0000000706067291 */ /* 0x002fcc000f8ec0ff */
[----:B------:R-:W-:Y:S02]  /*1890*/  IMAD.U32 R132, RZ, RZ, UR6 ;  /* 0x00000006ff847e24 */ /* 0x000fe4000f8e00ff */
[-C--:B--2---:R-:W-:Y:S02]  /*18a0*/  @P1 IMAD R9, R31, R158.reuse, RZ ;  /* 0x0000009e1f091224 */ /* 0x084fe400078e02ff */
[----:B------:R-:W-:-:S04]  /*18b0*/  @P1 IMAD.WIDE.U32 R28, R30, R158, RZ ;  /* 0x0000009e1e1c1225 */ /* 0x000fc800078e00ff */
[-C--:B---3--:R-:W-:Y:S02]  /*18c0*/  @!P1 IMAD R8, R33, R152.reuse, RZ ;  /* 0x0000009821089224 */ /* 0x088fe400078e02ff */
[----:B------:R-:W-:-:S04]  /*18d0*/  @!P1 IMAD.WIDE.U32 R32, R32, R152, RZ ;  /* 0x0000009820209225 */ /* 0x000fc800078e00ff */
[----:B------:R-:W-:Y:S02]  /*18e0*/  @!P1 IMAD.IADD R8, R33, 0x1, R8 ;  /* 0x0000000121089824 */ /* 0x000fe400078e0208 */
[----:B------:R-:W-:Y:S02]  /*18f0*/  @P1 IMAD.IADD R8, R29, 0x1, R9 ;  /* 0x000000011d081824 */ /* 0x000fe400078e0209 */
[----:B------:R-:W-:Y:S02]  /*1900*/  VIADD R9, R96, 0x20 ;  /* 0x0000002060097836 */ /* 0x000fe40000000000 */
[----:B------:R-:W-:Y:S02]  /*1910*/  @!P1 IMAD.MOV.U32 R15, RZ, RZ, R32 ;  /* 0x000000ffff0f9224 */ /* 0x000fe400078e0020 */
[----:B------:R-:W-:Y:S01]  /*1920*/  @P1 IMAD.MOV.U32 R15, RZ, RZ, R28 ;  /* 0x000000ffff0f1224 */ /* 0x000fe200078e001c */
[----:B------:R-:W-:Y:S01]  /*1930*/  ISETP.GE.AND P4, PT, R9, R134, PT ;  /* 0x000000860900720c */ /* 0x000fe20003f86270 */
[----:B------:R-:W-:Y:S01]  /*1940*/  @!P1 IMAD.MOV.U32 R26, RZ, RZ, R30 ;  /* 0x000000ffff1a9224 */ /* 0x000fe200078e001e */
[----:B------:R-:W-:-:S02]  /*1950*/  @P1 MOV R26, R30 ;  /* 0x0000001e001a1202 */ /* 0x000fc40000000f00 */
[----:B------:R-:W-:Y:S02]  /*1960*/  IADD3 R30, P0, PT, R136, R15, RZ ;  /* 0x0000000f881e7210 */ /* 0x000fe40007f1e0ff */
[----:B------:R-:W-:Y:S01]  /*1970*/  @!P1 MOV R27, R31 ;  /* 0x0000001f001b9202 */ /* 0x000fe20000000f00 */
[----:B------:R-:W-:Y:S02]  /*1980*/  @P1 IMAD.MOV.U32 R27, RZ, RZ, R31 ;  /* 0x000000ffff1b1224 */ /* 0x000fe400078e001f */
[----:B------:R-:W-:Y:S02]  /*1990*/  IMAD.X R31, RZ, RZ, R8, P0 ;  /* 0x000000ffff1f7224 */ /* 0x000fe400000e0608 */
[----:B------:R-:W-:-:S04]  /*19a0*/  IMAD.WIDE.U32 R28, R96, R6, R20 ;  /* 0x00000006601c7225 */ /* 0x000fc800078e0014 */
[----:B------:R-:W-:Y:S01]  /*19b0*/  IMAD.WIDE.U32 R20, R153, 0x40, R96 ;  /* 0x0000004099147825 */ /* 0x000fe200078e0060 */
[----:B----4-:R-:W-:-:S03]  /*19c0*/  LEA R146, P1, R28, R16, 0x1 ;  /* 0x000000101c927211 */ /* 0x010fc600078208ff */
[-C--:B------:R-:W-:Y:S02]  /*19d0*/  IMAD R8, R23, R151.reuse, RZ ;  /* 0x0000009717087224 */ /* 0x080fe400078e02ff */
[----:B------:R-:W-:Y:S01]  /*19e0*/  IMAD.WIDE.U32 R22, R22, R151, R30 ;  /* 0x0000009716167225 */ /* 0x000fe200078e001e */
[----:B------:R-:W-:-:S03]  /*19f0*/  @!P4 IADD3 R16, P0, PT, R20, 0x20, RZ ;  /* 0x000000201410c810 */ /* 0x000fc60007f1e0ff */
[-C--:B------:R-:W-:Y:S02]  /*1a00*/  @!P5 IMAD R15, R21, R26.reuse, RZ ;  /* 0x0000001a150fd224 */ /* 0x080fe400078e02ff */
[----:B------:R-:W-:Y:S01]  /*1a10*/  IMAD.IADD R23, R23, 0x1, R8 ;  /* 0x0000000117177824 */ /* 0x000fe200078e0208 */
[----:B------:R-:W-:Y:S01]  /*1a20*/  IADD3 R147, PT, PT, R29, R147, RZ ;  /* 0x000000931d937210 */ /* 0x000fe20007ffe0ff */
[----:B------:R-:W-:Y:S02]  /*1a30*/  @!P4 IMAD.X R13, RZ, RZ, R21, P0 ;  /* 0x000000ffff0dc224 */ /* 0x000fe400000e0615 */
[C---:B------:R-:W-:Y:S02]  /*1a40*/  @!P5 IMAD R15, R20.reuse, R27, R15 ;  /* 0x0000001b140fd224 */ /* 0x040fe400078e020f */
[----:B------:R-:W-:Y:S01]  /*1a50*/  @!P5 IMAD.WIDE.U32 R20, R20, R26, R22 ;  /* 0x0000001a1414d225 */ /* 0x000fe200078e0016 */
[----:B------:R-:W-:-:S03]  /*1a60*/  LEA.HI.X R147, R28, R17, R147, 0x1, P1 ;  /* 0x000000111c937211 */ /* 0x000fc600008f0c93 */
[----:B------:R-:W-:Y:S01]  /*1a70*/  @!P4 IMAD.MOV.U32 R28, RZ, RZ, R22 ;  /* 0x000000ffff1cc224 */ /* 0x000fe200078e0016 */
[----:B------:R-:W-:Y:S02]  /*1a80*/  @!P5 IADD3 R15, PT, PT, R21, R15, RZ ;  /* 0x0000000f150fd210 */ /* 0x000fe40007ffe0ff */
[----:B------:R-:W-:Y:S01]  /*1a90*/  @!P5 LEA R22, P0, R20, R24, 0x1 ;  /* 0x000000181416d211 */ /* 0x000fe200078008ff */
[----:B------:R-:W-:-:S03]  /*1aa0*/  @!P4 IMAD.MOV.U32 R29, RZ, RZ, R23 ;  /* 0x000000ffff1dc224 */ /* 0x000fc600078e0017 */
[----:B------:R-:W-:Y:S02]  /*1ab0*/  @!P5 LEA.HI.X R23, R20, R25, R15, 0x1, P0 ;  /* 0x000000191417d211 */ /* 0x000fe400000f0c0f */
[----:B------:R-:W5:Y:S01]  /*1ac0*/  LD.E.64 R20, desc[UR4][R2.64+0x10] ;  /* 0x0000100402147980 */ /* 0x000f62000c101b00 */
[----:B------:R-:W-:-:S04]  /*1ad0*/  @!P4 IMAD R13, R13, R26, RZ ;  /* 0x0000001a0d0dc224 */ /* 0x000fc800078e02ff */
[-C--:B------:R-:W-:Y:S02]  /*1ae0*/  @!P4 IMAD R13, R27, R16.reuse, R13 ;  /* 0x000000101b0dc224 */ /* 0x080fe400078e020d */
[----:B------:R-:W-:-:S05]  /*1af0*/  @!P4 IMAD.WIDE.U32 R16, R26, R16, R28 ;  /* 0x000000101a10c225 */ /* 0x000fca00078e001c */
[----:B------:R-:W-:Y:S02]  /*1b00*/  @!P4 IADD3 R13, PT, PT, R17, R13, RZ ;  /* 0x0000000d110dc210 */ /* 0x000fe40007ffe0ff */
[----:B------:R-:W-:-:S04]  /*1b10*/  @!P4 LEA R6, P1, R16, R24, 0x1 ;  /* 0x000000181006c211 */ /* 0x000fc800078208ff */
[----:B------:R-:W-:Y:S02]  /*1b20*/  @!P4 LEA.HI.X R7, R16, R25, R13, 0x1, P1 ;  /* 0x000000191007c211 */ /* 0x000fe400008f0c0d */
[----:B------:R-:W-:-:S04]  /*1b30*/  IABS R13, R14 ;  /* 0x0000000e000d7213 */ /* 0x000fc80000000000 */
[----:B------:R-:W1:Y:S01]  /*1b40*/  I2F.RP R17, R13 ;  /* 0x0000000d00117306 */ /* 0x000e620000209400 */
[----:B------:R-:W-:-:S05]  /*1b50*/  IMAD R165, R165, 0x2, R132 ;  /* 0x00000002a5a57824 */ /* 0x000fca00078e0284 */
[----:B------:R-:W-:Y:S01]  /*1b60*/  @!PT LDS RZ, [RZ] ;  /* 0x00000000fffff984 */ /* 0x000fe20000000800 */
[----:B------:R-:W-:Y:S01]  /*1b70*/  @!PT LDS RZ, [RZ] ;  /* 0x00000000fffff984 */ /* 0x000fe20000000800 */
[----:B------:R-:W-:Y:S01]  /*1b80*/  @!PT LDS RZ, [RZ] ;  /* 0x00000000fffff984 */ /* 0x000fe20000000800 */
[----:B------:R-:W-:Y:S04]  /*1b90*/  @!P5 LDGSTS.E.BYPASS.LTC128B.128 [R165], desc[UR4][R22.64] ;  /* 0x0000000016a5dfae */ /* 0x000fe8000b981a04 */
[----:B------:R-:W-:Y:S04]  /*1ba0*/  @!P5 LDGSTS.E.BYPASS.LTC128B.128 [R165+0x1000], desc[UR4][R22.64+0x40] ;  /* 0x0100004016a5dfae */ /* 0x000fe8000b981a04 */
[----:B------:R2:W-:Y:S01]  /*1bb0*/  @!P5 LDGSTS.E.BYPASS.LTC128B.128 [R165+0x2000], desc[UR4][R22.64+0x80] ;  /* 0x0200008016a5dfae */ /* 0x0005e2000b981a04 */
[----:B-1----:R-:W1:Y:S03]  /*1bc0*/  MUFU.RCP R15, R17 ;  /* 0x00000011000f7308 */ /* 0x002e660000001000 */
[----:B------:R-:W-:Y:S04]  /*1bd0*/  @!P4 LDGSTS.E.BYPASS.LTC128B.128 [R165+0x800], desc[UR4][R6.64] ;  /* 0x0080000006a5cfae */ /* 0x000fe8000b981a04 */
[----:B------:R-:W-:Y:S04]  /*1be0*/  @!P4 LDGSTS.E.BYPASS.LTC128B.128 [R165+0x1800], desc[UR4][R6.64+0x40] ;  /* 0x0180004006a5cfae */ /* 0x000fe8000b981a04 */
[----:B------:R3:W-:Y:S01]  /*1bf0*/  @!P4 LDGSTS.E.BYPASS.LTC128B.128 [R165+0x2800], desc[UR4][R6.64+0x80] ;  /* 0x0280008006a5cfae */ /* 0x0007e2000b981a04 */
[----:B-1----:R-:W-:-:S04]  /*1c00*/  VIADD R15, R15, 0xffffffe ;  /* 0x0ffffffe0f0f7836 */ /* 0x002fc80000000000 */
[----:B--2---:R-:W3:Y:S01]  /*1c10*/  F2I.FTZ.U32.TRUNC.NTZ R23, R15 ;  /* 0x0000000f00177305 */ /* 0x004ee2000021f000 */
[----:B------:R-:W-:Y:S02]  /*1c20*/  IMAD.MOV.U32 R22, RZ, RZ, RZ ;  /* 0x000000ffff167224 */ /* 0x000fe400078e00ff */
[----:B------:R-:W-:Y:S01]  /*1c30*/  IMAD R8, R120, -0x40, R85 ;  /* 0xffffffc078087824 */ /* 0x000fe200078e0255 */
[----:B---3--:R-:W-:-:S05]  /*1c40*/  IADD3 R6, PT, PT, RZ, -R23, RZ ;  /* 0x80000017ff067210 */ /* 0x008fca0007ffe0ff */
[----:B------:R-:W-:Y:S01]  /*1c50*/  IMAD R16, R6, R13, RZ ;  /* 0x0000000d06107224 */ /* 0x000fe200078e02ff */
[----:B------:R-:W-:Y:S02]  /*1c60*/  IABS R7, R151 ;  /* 0x0000009700077213 */ /* 0x000fe40000000000 */
[----:B------:R-:W-:Y:S01]  /*1c70*/  IABS R6, R14 ;  /* 0x0000000e00067213 */ /* 0x000fe20000000000 */
[----:B------:R-:W-:Y:S01]  /*1c80*/  IMAD.HI.U32 R16, R23, R16, R22 ;  /* 0x0000001017107227 */ /* 0x000fe200078e0016 */
[----:B------:R-:W-:-:S03]  /*1c90*/  IADD3 R8, PT, PT, R8, 0x40, RZ ;  /* 0x0000004008087810 */ /* 0x000fc60007ffe0ff */
[----:B------:R-:W-:Y:S01]  /*1ca0*/  IMAD.MOV R6, RZ, RZ, -R6 ;  /* 0x000000ffff067224 */ /* 0x000fe200078e0a06 */
[-C--:B------:R-:W-:Y:S01]  /*1cb0*/  ISETP.GE.AND P2, PT, R9, R8.reuse, PT ;  /* 0x000000080900720c */ /* 0x080fe20003f46270 */
[----:B------:R-:W-:Y:S01]  /*1cc0*/  IMAD.HI.U32 R16, R16, R7, RZ ;  /* 0x0000000710107227 */ /* 0x000fe200078e00ff */
[----:B------:R-:W-:-:S03]  /*1cd0*/  ISETP.GE.AND P3, PT, R96, R8, PT ;  /* 0x000000086000720c */ /* 0x000fc60003f66270 */
[----:B------:R-:W-:-:S05]  /*1ce0*/  IMAD R6, R16, R6, R7 ;  /* 0x0000000610067224 */ /* 0x000fca00078e0207 */
[----:B------:R-:W-:-:S03]  /*1cf0*/  ISETP.GT.U32.AND P1, PT, R13, R6, PT ;  /* 0x000000060d00720c */ /* 0x000fc60003f24070 */
[C---:B------:R-:W-:Y:S02]  /*1d00*/  @!P2 LEA R24, P0, R143.reuse, R146, 0x1 ;  /* 0x000000928f18a211 */ /* 0x040fe400078008ff */
[----:B------:R1:W-:Y:S02]  /*1d10*/  @!P3 LDGSTS.E.BYPASS.LTC128B.128 [R165+0x3000], desc[UR4][R146.64] ;  /* 0x0300000092a5bfae */ /* 0x0003e4000b981a04 */
[----:B------:R-:W-:Y:S02]  /*1d20*/  @!P2 LEA.HI.X R25, R143, R147, R144, 0x1, P0 ;  /* 0x000000938f19a211 */ /* 0x000fe400000f0c90 */
[----:B------:R1:W-:Y:S04]  /*1d30*/  @!P3 LDGSTS.E.BYPASS.LTC128B.128 [R165+0x4000], desc[UR4][R146.64+0x40] ;  /* 0x0400004092a5bfae */ /* 0x0003e8000b981a04 */
[----:B------:R1:W-:Y:S01]  /*1d40*/  @!P3 LDGSTS.E.BYPASS.LTC128B.128 [R165+0x5000], desc[UR4][R146.64+0x80] ;  /* 0x0500008092a5bfae */ /* 0x0003e2000b981a04 */
[----:B------:R-:W-:-:S03]  /*1d50*/  @!P1 IADD3 R6, PT, PT, R6, -R13, RZ ;  /* 0x8000000d06069210 */ /* 0x000fc60007ffe0ff */
[----:B------:R1:W-:Y:S04]  /*1d60*/  @!P2 LDGSTS.E.BYPASS.LTC128B.128 [R165+0x3800], desc[UR4][R24.64] ;  /* 0x0380000018a5afae */ /* 0x0003e8000b981a04 */
[----:B------:R1:W-:Y:S04]  /*1d70*/  @!P2 LDGSTS.E.BYPASS.LTC128B.128 [R165+0x4800], desc[UR4][R24.64+0x40] ;  /* 0x0480004018a5afae */ /* 0x0003e8000b981a04 */
[----:B------:R1:W-:Y:S01]  /*1d80*/  @!P2 LDGSTS.E.BYPASS.LTC128B.128 [R165+0x5800], desc[UR4][R24.64+0x80] ;  /* 0x0580008018a5afae */ /* 0x0003e2000b981a04 */
[----:B------:R-:W-:Y:S02]  /*1d90*/  ISETP.GE.U32.AND P2, PT, R6, R13, PT ;  /* 0x0000000d0600720c */ /* 0x000fe40003f46070 */
[----:B------:R-:W-:Y:S01]  /*1da0*/  LOP3.LUT R6, R151, R14, RZ, 0x3c, !PT ;  /* 0x0000000e97067212 */ /* 0x000fe200078e3cff */
[----:B------:R-:W-:Y:S01]  /*1db0*/  @!P1 VIADD R16, R16, 0x1 ;  /* 0x0000000110109836 */ /* 0x000fe20000000000 */
[----:B------:R-:W-:Y:S01]  /*1dc0*/  ISETP.NE.AND P1, PT, R14, RZ, PT ;  /* 0x000000ff0e00720c */ /* 0x000fe20003f25270 */
[----:B------:R-:W0:Y:S01]  /*1dd0*/  LDGDEPBAR ;  /* 0x00000000000079af */ /* 0x000e220000000000 */
[----:B------:R-:W-:Y:S01]  /*1de0*/  ISETP.GE.AND P0, PT, R6, RZ, PT ;  /* 0x000000ff0600720c */ /* 0x000fe20003f06270 */
[----:B-----5:R-:W-:-:S02]  /*1df0*/  IMAD R6, R11, R4, RZ ;  /* 0x000000040b067224 */ /* 0x020fc400078e02ff */
[----:B------:R-:W-:Y:S01]  /*1e00*/  IMAD R149, R5, R96, RZ ;  /* 0x0000006005957224 */ /* 0x000fe200078e02ff */
[----:B------:R1:W5:Y:S03]  /*1e10*/  LD.E R86, desc[UR4][R2.64+0x184] ;  /* 0x0001840402567980 */ /* 0x000366000c101900 */
[----:B------:R-:W-:Y:S01]  /*1e20*/  @P2 IADD3 R16, PT, PT, R16, 0x1, RZ ;  /* 0x0000000110102810 */ /* 0x000fe20007ffe0ff */
[C---:B------:R-:W-:Y:S01]  /*1e30*/  IMAD R6, R0.reuse, R5, R6 ;  /* 0x0000000500067224 */ /* 0x040fe200078e0206 */
[----:B------:R1:W5:Y:S04]  /*1e40*/  LD.E R87, desc[UR4][R2.64+0x188] ;  /* 0x0001880402577980 */ /* 0x000368000c101900 */
[----:B------:R-:W-:Y:S01]  /*1e50*/  @!P0 IMAD.MOV R16, RZ, RZ, -R16 ;  /* 0x000000ffff108224 */ /* 0x000fe200078e0a10 */
[----:B------:R-:W-:Y:S01]  /*1e60*/  @!P1 LOP3.LUT R16, RZ, R14, RZ, 0x33, !PT ;  /* 0x0000000eff109212 */ /* 0x000fe200078e33ff */
[----:B------:R-:W-:-:S03]  /*1e70*/  IMAD.WIDE.U32 R14, R0, R4, RZ ;  /* 0x00000004000e7225 */ /* 0x000fc600078e00ff */
[----:B------:R-:W-:Y:S01]  /*1e80*/  SHF.R.S32.HI R0, RZ, 0x1f, R16 ;  /* 0x0000001fff007819 */ /* 0x000fe20000011410 */
[----:B------:R-:W-:Y:S01]  /*1e90*/  IMAD R7, R19, R16, RZ ;  /* 0x0000001013077224 */ /* 0x000fe200078e02ff */
[----:B------:R-:W-:Y:S01]  /*1ea0*/  IADD3 R11, PT, PT, R15, R6, RZ ;  /* 0x000000060f0b7210 */ /* 0x000fe20007ffe0ff */
[----:B------:R-:W-:Y:S01]  /*1eb0*/  IMAD.WIDE.U32 R16, R18, R16, RZ ;  /* 0x0000001012107225 */ /* 0x000fe200078e00ff */
[----:B------:R-:W-:Y:S01]  /*1ec0*/  IADD3 R12, P1, P0, R14, R12, R136 ;  /* 0x0000000c0e0c7210 */ /* 0x000fe2000783e088 */
[----:B------:R-:W-:-:S04]  /*1ed0*/  DEPBAR.LE SB0, 0x0 ;  /* 0x000080000000791a */ /* 0x000fc80000000000 */
[----:B------:R-:W-:Y:S01]  /*1ee0*/  IMAD R0, R0, R18, R7 ;  /* 0x0000001200007224 */ /* 0x000fe200078e0207 */
[----:B------:R-:W-:Y:S02]  /*1ef0*/  IADD3.X R10, PT, PT, R11, R10, RZ, P1, P0 ;  /* 0x0000000a0b0a7210 */ /* 0x000fe40000fe04ff */
[----:B------:R-:W-:Y:S01]  /*1f00*/  IADD3 R12, P0, PT, R12, R16, RZ ;  /* 0x000000100c0c7210 */ /* 0x000fe20007f1e0ff */
[----:B------:R-:W-:-:S05]  /*1f10*/  IMAD.IADD R17, R17, 0x1, R0 ;  /* 0x0000000111117824 */ /* 0x000fca00078e0200 */
[----:B------:R-:W-:-:S03]  /*1f20*/  IADD3.X R13, PT, PT, R10, R17, RZ, P0, !PT ;  /* 0x000000110a0d7210 */ /* 0x000fc600007fe4ff */
[----:B-1----:R-:W-:-:S07]  /*1f30*/  IMAD.WIDE.U32 R12, R96, R4, R12 ;  /* 0x00000004600c7225 */ /* 0x002fce00078e000c */
[----:B------:R-:W-:Y:S05]  /*1f40*/  WARPSYNC.ALL ;  /* 0x0000000000007948 */ /* 0x000fea0003800000 */
[----:B------:R-:W-:Y:S01]  /*1f50*/  IMAD.IADD R149, R13, 0x1, R149 ;  /* 0x000000010d957824 */ /* 0x000fe200078e0295 */
[C---:B------:R-:W-:Y:S02]  /*1f60*/  SHF.L.U64.HI R121, R4.reuse, 0x5, R5 ;  /* 0x0000000504797819 */ /* 0x040fe40000010205 */
[----:B------:R-:W-:Y:S02]  /*1f70*/  SHF.L.U32 R0, R4, 0x5, RZ ;  /* 0x0000000504007819 */ /* 0x000fe400000006ff */
[----:B------:R-:W-:-:S04]  /*1f80*/  LEA R148, P0, R12, R20, 0x1 ;  /* 0x000000140c947211 */ /* 0x000fc800078008ff */
[----:B------:R-:W-:Y:S01]  /*1f90*/  LEA.HI.X R149, R12, R21, R149, 0x1, P0 ;  /* 0x000000150c957211 */ /* 0x000fe200000f0c95 */
[----:B------:R-:W-:Y:S01]  /*1fa0*/  BAR.SYNC.DEFER_BLOCKING 0x0 ;  /* 0x0000000000007b1d */ /* 0x000fe20000010000 */
[C---:B------:R-:W-:Y:S01]  /*1fb0*/  IMAD.SHL.U32 R5, R128.reuse, 0x10, RZ ;  /* 0x0000001080057824 */ /* 0x040fe200078e00ff */
[----:B------:R-:W-:Y:S01]  /*1fc0*/  SHF.R.U32.HI R130, RZ, 0x1, R128 ;  /* 0x00000001ff827819 */ /* 0x000fe20000011680 */
[C---:B------:R-:W-:Y:S01]  /*1fd0*/  IMAD.SHL.U32 R90, R128.reuse, 0x20, RZ ;  /* 0x00000020805a7824 */ /* 0x040fe200078e00ff */
[----:B------:R-:W-:Y:S01]  /*1fe0*/  ISETP.GE.AND P1, PT, R9, R8, PT ;  /* 0x000000080900720c */ /* 0x000fe20003f26270 */
[----:B------:R-:W-:Y:S01]  /*1ff0*/  IMAD.SHL.U32 R129, R128, 0x4, RZ ;  /* 0x0000000480817824 */ /* 0x000fe200078e00ff */
[C---:B------:R-:W-:Y:S01]  /*2000*/  LOP3.LUT R131, R5.reuse, 0x3e00, RZ, 0xc0, !PT ;  /* 0x00003e0005837812 */ /* 0x040fe200078ec0ff */
[----:B------:R-:W-:Y:S01]  /*2010*/  IMAD.MOV.U32 R92, RZ, RZ, 0x20 ;  /* 0x00000020ff5c7424 */ /* 0x000fe200078e00ff */
[----:B------:R-:W-:Y:S01]  /*2020*/  LOP3.LUT R5, R5, 0x100, RZ, 0xc0, !PT ;  /* 0x0000010005057812 */ /* 0x000fe200078ec0ff */
[----:B------:R-:W-:Y:S01]  /*2030*/  BSSY.RECONVERGENT B1, `(.L_x_10052) ;  /* 0x00000da000017945 */ /* 0x000fe20003800200 */
[----:B------:R-:W-:-:S02]  /*2040*/  LOP3.LUT R7, R90, 0xc0, RZ, 0xc0, !PT ;  /* 0x000000c05a077812 */ /* 0x000fc400078ec0ff */
[----:B------:R-:W-:Y:S02]  /*2050*/  LOP3.LUT R9, R130, 0x8, RZ, 0xc0, !PT ;  /* 0x0000000882097812 */ /* 0x000fe400078ec0ff */
[----:B------:R-:W-:Y:S02]  /*2060*/  LOP3.LUT R89, R129, 0x18, RZ, 0xc0, !PT ;  /* 0x0000001881597812 */ /* 0x000fe400078ec0ff */
[----:B------:R-:W-:Y:S02]  /*2070*/  LOP3.LUT R5, R5, 0x20, R90, 0xf8, !PT ;  /* 0x0000002005057812 */ /* 0x000fe400078ef85a */
[----:B------:R-:W-:Y:S02]  /*2080*/  LOP3.LUT R6, R7, 0x8, R128, 0xf8, !PT ;  /* 0x0000000807067812 */ /* 0x000fe400078ef880 */
[--C-:B------:R-:W-:Y:S02]  /*2090*/  LOP3.LUT R4, R9, 0xc0, R90.reuse, 0xf8, !PT ;  /* 0x000000c009047812 */ /* 0x100fe400078ef85a */
[----:B------:R-:W-:-:S02]  /*20a0*/  LOP3.LUT R7, R131, 0x20, R90, 0xf8, !PT ;  /* 0x0000002083077812 */ /* 0x000fc400078ef85a */
[----:B------:R-:W-:Y:S01]  /*20b0*/  LOP3.LUT R5, R5, R6, R89, 0xf6, !PT ;  /* 0x0000000605057212 */ /* 0x000fe200078ef659 */
[----:B------:R-:W-:Y:S01]  /*20c0*/  @!PT LDS RZ, [RZ] ;  /* 0x00000000fffff984 */ /* 0x000fe20000000800 */
[----:B------:R-:W-:Y:S01]  /*20d0*/  @!PT LDS RZ, [RZ] ;  /* 0x00000000fffff984 */ /* 0x000fe20000000800 */
[----:B------:R-:W-:Y:S01]  /*20e0*/  @!PT LDS RZ, [RZ] ;  /* 0x00000000fffff984 */ /* 0x000fe20000000800 */
[----:B------:R-:W-:Y:S01]  /*20f0*/  @!P3 LDGSTS.E.BYPASS.LTC128B.128 [R165+0x6000], desc[UR4][R148.64] ;  /* 0x0600000094a5bfae */ /* 0x000fe2000b981a04 */
[----:B------:R-:W-:Y:S02]  /*2100*/  LOP3.LUT R89, R4, R89, RZ, 0x3c, !PT ;  /* 0x0000005904597212 */ /* 0x000fe400078e3cff */
[----:B------:R-:W-:Y:S01]  /*2110*/  LOP3.LUT R4, R7, 0x100, R90, 0xf8, !PT ;  /* 0x0000010007047812 */ /* 0x000fe200078ef85a */
[----:B------:R-:W-:Y:S01]  /*2120*/  @!P3 LDGSTS.E.BYPASS.LTC128B.128 [R165+0x7000], desc[UR4][R148.64+0x40] ;  /* 0x0700004094a5bfae */ /* 0x000fe2000b981a04 */
[----:B------:R-:W-:Y:S01]  /*2130*/  @!P1 LEA R8, P0, R0, R148, 0x1 ;  /* 0x0000009400089211 */ /* 0x000fe200078008ff */
[----:B------:R-:W-:Y:S01]  /*2140*/  IMAD R126, R5, 0x2, R132 ;  /* 0x00000002057e7824 */ /* 0x000fe200078e0284 */
[----:B------:R-:W-:Y:S01]  /*2150*/  LOP3.LUT R127, R4, R89, RZ, 0xfc, !PT ;  /* 0x00000059047f7212 */ /* 0x000fe200078efcff */
[----:B------:R-:W-:Y:S01]  /*2160*/  @!P3 LDGSTS.E.BYPASS.LTC128B.128 [R165+0x8000], desc[UR4][R148.64+0x80] ;  /* 0x0800008094a5bfae */ /* 0x000fe2000b981a04 */
[----:B------:R-:W-:-:S02]  /*2170*/  @!P1 LEA.HI.X R9, R0, R149, R121, 0x1, P0 ;  /* 0x0000009500099211 */ /* 0x000fc400000f0c79 */
[----:B------:R-:W-:Y:S01]  /*2180*/  LOP3.LUT P0, R93, R128, 0x4, RZ, 0xc0, !PT ;  /* 0x00000004805d7812 */ /* 0x000fe2000780c0ff */
[----:B------:R-:W-:Y:S01]  /*2190*/  IMAD R127, R127, 0x2, R132 ;  /* 0x000000027f7f7824 */ /* 0x000fe200078e0284 */
[----:B------:R-:W-:Y:S01]  /*21a0*/  @P3 STS.128 [R165+0x6000], RZ ;  /* 0x006000ffa5003388 */ /* 0x000fe20000000c00 */
[----:B-----5:R-:W-:Y:S02]  /*21b0*/  IADD3 R87, PT, PT, R87, R85, -R94 ;  /* 0x0000005557577210 */ /* 0x020fe40007ffe85e */
[----:B------:R-:W-:Y:S01]  /*21c0*/  SEL R88, R92, 0xffffffe0, !P0 ;  /* 0xffffffe05c587807 */ /* 0x000fe20004000000 */
[----:B------:R-:W-:Y:S04]  /*21d0*/  @P3 STS.128 [R165+0x7000], RZ ;  /* 0x007000ffa5003388 */ /* 0x000fe80000000c00 */
[----:B------:R-:W-:Y:S01]  /*21e0*/  @P3 STS.128 [R165+0x8000], RZ ;  /* 0x008000ffa5003388 */ /* 0x000fe20000000c00 */
[----:B------:R-:W-:-:S02]  /*21f0*/  IMAD.IADD R95, R127, 0x1, R88 ;  /* 0x000000017f5f7824 */ /* 0x000fc400078e0258 */
[----:B------:R-:W-:Y:S01]  /*2200*/  IMAD.IADD R91, R126, 0x1, R88 ;  /* 0x000000017e5b7824 */ /* 0x000fe200078e0258 */
        /* <DEDUP_REMOVED lines=10> */
[----:B------:R-:W2:Y:S04]  /*22b0*/  LDSM.16.M88.4 R44, [R126+0x3000] ;  /* 0x003000007e2c783b */ /* 0x000ea80000000200 */
[----:B------:R-:W3:Y:S04]  /*22c0*/  LDSM.16.M88.4 R36, [R126+0x3400] ;  /* 0x003400007e24783b */ /* 0x000ee80000000200 */
[----:B------:R-:W4:Y:S04]  /*22d0*/  LDSM.16.M88.4 R28, [R126+0x3800] ;  /* 0x003800007e1c783b */ /* 0x000f280000000200 */
[----:B------:R-:W4:Y:S04]  /*22e0*/  LDSM.16.M88.4 R56, [R126+0x3c00] ;  /* 0x003c00007e38783b */ /* 0x000f280000000200 */
[----:B------:R-:W-:Y:S04]  /*22f0*/  LDSM.16.M88.4 R4, [R95] ;  /* 0x000000005f04783b */ /* 0x000fe80000000200 */
[----:B------:R-:W4:Y:S04]  /*2300*/  LDSM.16.M88.4 R52, [R91+0x3000] ;  /* 0x003000005b34783b */ /* 0x000f280000000200 */
[----:B------:R-:W4:Y:S04]  /*2310*/  LDSM.16.M88.4 R20, [R91+0x3400] ;  /* 0x003400005b14783b */ /* 0x000f280000000200 */
[----:B------:R-:W4:Y:S04]  /*2320*/  LDSM.16.M88.4 R12, [R91+0x3800] ;  /* 0x003800005b0c783b */ /* 0x000f280000000200 */
[----:B-1----:R-:W1:Y:S04]  /*2330*/  LDSM.16.M88.4 R8, [R91+0x3c00] ;  /* 0x003c00005b08783b */ /* 0x002e680000000200 */
[----:B------:R-:W-:Y:S01]  /*2340*/  LDSM.16.M88.4 R16, [R127+0x1000] ;  /* 0x001000007f10783b */ /* 0x000fe20000000200 */
        /* <DEDUP_REMOVED lines=8> */
[----:B------:R-:W0:Y:S01]  /*23d0*/  LDGDEPBAR ;  /* 0x00000000000079af */ /* 0x000e220000000000 */
[C---:B------:R-:W-:Y:S08]  /*23e0*/  HMMA.16816.F32.BF16 R36, R72.reuse, R38, RZ ;  /* 0x000000264824723c */ /* 0x040ff000000418ff */
[C---:B----4-:R-:W-:Y:S08]  /*23f0*/  HMMA.16816.F32.BF16 R32, R72.reuse, R28, RZ ;  /* 0x0000001c4820723c */ /* 0x050ff000000418ff */
        /* <DEDUP_REMOVED lines=38> */
[----:B------:R-:W1:Y:S01]  /*2660*/  LDSM.16.M88.4 R4, [R91+0x5c00] ;  /* 0x005c00005b04783b */ /* 0x000e620000000200 */
[----:B------:R-:W-:-:S06]  /*2670*/  DEPBAR.LE SB0, 0x0 ;  /* 0x000080000000791a */ /* 0x000fcc0000000000 */
[C---:B------:R-:W-:Y:S08]  /*2680*/  HMMA.16816.F32.BF16 R24, R76.reuse, R80, R24 ;  /* 0x000000504c18723c */ /* 0x040ff00000041818 */
[----:B------:R-:W-:Y:S08]  /*2690*/  HMMA.16816.F32.BF16 R72, R76, R82, R72 ;  /* 0x000000524c48723c */ /* 0x000ff00000041848 */
[C---:B--2---:R-:W-:Y:S08]  /*26a0*/  HMMA.16816.F32.BF16 R40, R68.reuse, R60, R40 ;  /* 0x0000003c4428723c */ /* 0x044ff00000041828 */
[C---:B------:R-:W-:Y:S08]  /*26b0*/  HMMA.16816.F32.BF16 R36, R68.reuse, R62, R36 ;  /* 0x0000003e4424723c */ /* 0x040ff00000041824 */
[C---:B---3--:R-:W-:Y:S08]  /*26c0*/  HMMA.16816.F32.BF16 R32, R68.reuse, R56, R32 ;  /* 0x000000384420723c */ /* 0x048ff00000041820 */
[C---:B----4-:R-:W-:Y:S08]  /*26d0*/  HMMA.16816.F32.BF16 R24, R68.reuse, R52, R24 ;  /* 0x000000344418723c */ /* 0x050ff00000041818 */
[C---:B------:R-:W-:Y:S08]  /*26e0*/  HMMA.16816.F32.BF16 R48, R68.reuse, R64, R48 ;  /* 0x000000404430723c */ /* 0x040ff00000041830 */
[C---:B------:R-:W-:Y:S08]  /*26f0*/  HMMA.16816.F32.BF16 R44, R68.reuse, R66, R44 ;  /* 0x00000042442c723c */ /* 0x040ff0000004182c */
[C---:B------:R-:W-:Y:S08]  /*2700*/  HMMA.16816.F32.BF16 R28, R68.reuse, R58, R28 ;  /* 0x0000003a441c723c */ /* 0x040ff0000004181c */
[----:B------:R-:W-:Y:S08]  /*2710*/  HMMA.16816.F32.BF16 R72, R68, R54, R72 ;  /* 0x000000364448723c */ /* 0x000ff00000041848 */
[C---:B------:R-:W-:Y:S08]  /*2720*/  HMMA.16816.F32.BF16 R40, R20.reuse, R12, R40 ;  /* 0x0000000c1428723c */ /* 0x040ff00000041828 */
[C---:B------:R-:W-:Y:S08]  /*2730*/  HMMA.16816.F32.BF16 R36, R20.reuse, R14, R36 ;  /* 0x0000000e1424723c */ /* 0x040ff00000041824 */
[----:B-1----:R-:W-:Y:S01]  /*2740*/  HMMA.16816.F32.BF16 R12, R20, R8, R32 ;  /* 0x00000008140c723c */ /* 0x002fe20000041820 */
        /* <DEDUP_REMOVED lines=31> */
.L_x_10055:
        /* <DEDUP_REMOVED lines=60> */
.L_x_10056:
[----:B------:R-:W-:Y:S05]  /*2d00*/  BSYNC.RECONVERGENT B0 ;  /* 0x0000000000007941 */ /* 0x000fea0003800200 */
.L_x_10054:
        /* <DEDUP_REMOVED lines=12> */
.L_x_10053:
[----:B------:R-:W-:Y:S05]  /*2dd0*/  BSYNC.RECONVERGENT B1 ;  /* 0x0000000000017941 */ /* 0x000fea0003800200 */
.L_x_10052:
[----:B------:R-:W2:Y:S01]  /*2de0*/  LD.E R100, desc[UR4][R2.64+0xdc] ;  /* 0x0000dc0402647980 */ /* 0x000ea2000c101900 */
        /* <DEDUP_REMOVED lines=9> */
[----:B------:R-:W-:Y:S01]  /*2e80*/  VIADD R53, R7, 0x1 ;  /* 0x0000000107357836 */ /* 0x000fe20000000000 */
[----:B------:R-:W-:Y:S01]  /*2e90*/  ISETP.GT.AND P1, PT, R87, R7, PT ;  /* 0x000000075700720c */ /* 0x000fe20003f24270 */
[C---:B------:R-:W-:Y:S01]  /*2ea0*/  VIADD R52, R7.reuse, 0x8 ;  /* 0x0000000807347836 */ /* 0x040fe20000000000 */
[C---:B------:R-:W-:Y:S01]  /*2eb0*/  ISETP.GE.AND P5, PT, R7.reuse, R142, PT ;  /* 0x0000008e0700720c */ /* 0x040fe20003fa6270 */
[----:B------:R-:W-:Y:S01]  /*2ec0*/  VIADD R35, R7, 0x9 ;  /* 0x0000000907237836 */ /* 0x000fe20000000000 */
[----:B------:R-:W-:Y:S01]  /*2ed0*/  ISETP.GT.AND P3, PT, R87, R53, PT ;  /* 0x000000355700720c */ /* 0x000fe20003f64270 */
[C---:B------:R-:W-:Y:S01]  /*2ee0*/  VIADD R33, R7.reuse, 0x10 ;  /* 0x0000001007217836 */ /* 0x040fe20000000000 */
[----:B-1----:R-:W-:Y:S01]  /*2ef0*/  FSEL R5, R48, -INF , !P1 ;  /* 0xff80000030057808 */ /* 0x002fe20004800000 */
[----:B------:R-:W-:Y:S01]  /*2f00*/  VIADD R23, R7, 0x11 ;  /* 0x0000001107177836 */ /* 0x000fe20000000000 */
[----:B------:R-:W-:Y:S01]  /*2f10*/  ISETP.GT.AND P1, PT, R87, R52, PT ;  /* 0x000000345700720c */ /* 0x000fe20003f24270 */
[----:B------:R-:W-:Y:S01]  /*2f20*/  VIADD R18, R7, 0x18 ;  /* 0x0000001807127836 */ /* 0x000fe20000000000 */
[-C--:B------:R-:W-:Y:S01]  /*2f30*/  ISETP.GE.AND P2, PT, R53, R142.reuse, PT ;  /* 0x0000008e3500720c */ /* 0x080fe20003f46270 */
[----:B------:R-:W-:Y:S01]  /*2f40*/  VIADD R16, R7, 0x19 ;  /* 0x0000001907107836 */ /* 0x000fe20000000000 */
[----:B------:R-:W-:Y:S01]  /*2f50*/  FSEL R49, R49, -INF , !P3 ;  /* 0xff80000031317808 */ /* 0x000fe20005800000 */
[----:B------:R-:W-:Y:S01]  /*2f60*/  VIADD R10, R7, 0x20 ;  /* 0x00000020070a7836 */ /* 0x000fe20000000000 */
[----:B------:R-:W-:Y:S01]  /*2f70*/  ISETP.GT.AND P3, PT, R87, R35, PT ;  /* 0x000000235700720c */ /* 0x000fe20003f64270 */
[----:B------:R-:W-:Y:S01]  /*2f80*/  VIADD R8, R7, 0x21 ;  /* 0x0000002107087836 */ /* 0x000fe20000000000 */
[----:B------:R-:W-:Y:S01]  /*2f90*/  FSEL R5, R5, -INF , !P5 ;  /* 0xff80000005057808 */ /* 0x000fe20006800000 */
[C---:B------:R-:W-:Y:S01]  /*2fa0*/  VIADD R21, R7.reuse, 0x28 ;  /* 0x0000002807157836 */ /* 0x040fe20000000000 */
[-C--:B------:R-:W-:Y:S01]  /*2fb0*/  ISETP.GE.AND P5, PT, R52, R142.reuse, PT ;  /* 0x0000008e3400720c */ /* 0x080fe20003fa6270 */
[C---:B------:R-:W-:Y:S01]  /*2fc0*/  VIADD R19, R7.reuse, 0x29 ;  /* 0x0000002907137836 */ /* 0x040fe20000000000 */
[----:B------:R-:W-:Y:S01]  /*2fd0*/  FSEL R34, R44, -INF , !P1 ;  /* 0xff8000002c227808 */ /* 0x000fe20004800000 */
[----:B------:R-:W-:Y:S01]  /*2fe0*/  VIADD R9, R7, 0x38 ;  /* 0x0000003807097836 */ /* 0x000fe20000000000 */
[----:B------:R-:W-:Y:S01]  /*2ff0*/  FSEL R44, R49, -INF , !P2 ;  /* 0xff800000312c7808 */ /* 0x000fe20005000000 */
[----:B------:R-:W-:Y:S01]  /*3000*/  VIADD R17, R7, 0x30 ;  /* 0x0000003007117836 */ /* 0x000fe20000000000 */
[----:B------:R-:W-:Y:S01]  /*3010*/  ISETP.GT.AND P1, PT, R87, R33, PT ;  /* 0x000000215700720c */ /* 0x000fe20003f24270 */
[----:B------:R-:W-:Y:S01]  /*3020*/  VIADD R11, R7, 0x31 ;  /* 0x00000031070b7836 */ /* 0x000fe20000000000 */
[----:B------:R-:W-:Y:S01]  /*3030*/  ISETP.GE.AND P2, PT, R35, R142, PT ;  /* 0x0000008e2300720c */ /* 0x000fe20003f46270 */
[----:B------:R-:W-:Y:S01]  /*3040*/  LDSM.16.MT88.4 R60, [R111+0x8000] ;  /* 0x008000006f3c783b */ /* 0x000fe20000004200 */
[----:B------:R-:W-:-:S02]  /*3050*/  FSEL R22, R45, -INF , !P3 ;  /* 0xff8000002d167808 */ /* 0x000fc40005800000 */
[----:B------:R-:W-:Y:S02]  /*3060*/  ISETP.GT.AND P3, PT, R87, R23, PT ;  /* 0x000000175700720c */ /* 0x000fe40003f64270 */
[----:B------:R-:W-:Y:S02]  /*3070*/  FSEL R34, R34, -INF , !P5 ;  /* 0xff80000022227808 */ /* 0x000fe40006800000 */
[----:B------:R-:W-:Y:S02]  /*3080*/  ISETP.GE.AND P5, PT, R33, R142, PT ;  /* 0x0000008e2100720c */ /* 0x000fe40003fa6270 */
[----:B------:R-:W-:Y:S02]  /*3090*/  FSEL R20, R40, -INF , !P1 ;  /* 0xff80000028147808 */ /* 0x000fe40004800000 */
[----:B------:R-:W-:Y:S02]  /*30a0*/  FSEL R22, R22, -INF , !P2 ;  /* 0xff80000016167808 */ /* 0x000fe40005000000 */
[----:B------:R-:W-:-:S02]  /*30b0*/  ISETP.GT.AND P1, PT, R87, R18, PT ;  /* 0x000000125700720c */ /* 0x000fc40003f24270 */
[----:B------:R-:W-:Y:S02]  /*30c0*/  ISETP.GE.AND P2, PT, R23, R142, PT ;  /* 0x0000008e1700720c */ /* 0x000fe40003f46270 */
[----:B------:R-:W-:Y:S02]  /*30d0*/  FSEL R6, R41, -INF , !P3 ;  /* 0xff80000029067808 */ /* 0x000fe40005800000 */
[----:B------:R-:W-:Y:S02]  /*30e0*/  ISETP.GT.AND P3, PT, R87, R16, PT ;  /* 0x000000105700720c */ /* 0x000fe40003f64270 */
[----:B------:R-:W-:Y:S02]  /*30f0*/  FSEL R20, R20, -INF , !P5 ;  /* 0xff80000014147808 */ /* 0x000fe40006800000 */
[----:B------:R-:W-:Y:S02]  /*3100*/  ISETP.GE.AND P5, PT, R18, R142, PT ;  /* 0x0000008e1200720c */ /* 0x000fe40003fa6270 */
[----:B------:R-:W-:-:S02]  /*3110*/  FSEL R4, R36, -INF , !P1 ;  /* 0xff80000024047808 */ /* 0x000fc40004800000 */
[----:B------:R-:W-:Y:S02]  /*3120*/  FSEL R6, R6, -INF , !P2 ;  /* 0xff80000006067808 */ /* 0x000fe40005000000 */
[----:B------:R-:W-:Y:S02]  /*3130*/  ISETP.GT.AND P1, PT, R87, R10, PT ;  /* 0x0000000a5700720c */ /* 0x000fe40003f24270 */
[----:B------:R-:W-:Y:S02]  /*3140*/  ISETP.GE.AND P2, PT, R16, R142, PT ;  /* 0x0000008e1000720c */ /* 0x000fe40003f46270 */
[----:B------:R-:W-:Y:S02]  /*3150*/  FSEL R37, R37, -INF , !P3 ;  /* 0xff80000025257808 */ /* 0x000fe40005800000 */
[----:B------:R-:W-:Y:S02]  /*3160*/  ISETP.GT.AND P3, PT, R87, R8, PT ;  /* 0x000000085700720c */ /* 0x000fe40003f64270 */
[----:B------:R-:W-:-:S02]  /*3170*/  FSEL R4, R4, -INF , !P5 ;  /* 0xff80000004047808 */ /* 0x000fc40006800000 */
[-C--:B------:R-:W-:Y:S02]  /*3180*/  ISETP.GE.AND P5, PT, R10, R142.reuse, PT ;  /* 0x0000008e0a00720c */ /* 0x080fe40003fa6270 */
[----:B------:R-:W-:Y:S02]  /*3190*/  FSEL R138, R12, -INF , !P1 ;  /* 0xff8000000c8a7808 */ /* 0x000fe40004800000 */
[----:B------:R-:W-:Y:S02]  /*31a0*/  FSEL R12, R37, -INF , !P2 ;  /* 0xff800000250c7808 */ /* 0x000fe40005000000 */
[----:B------:R-:W-:Y:S02]  /*31b0*/  ISETP.GT.AND P1, PT, R87, R21, PT ;  /* 0x000000155700720c */ /* 0x000fe40003f24270 */
[----:B------:R-:W-:Y:S02]  /*31c0*/  ISETP.GE.AND P2, PT, R8, R142, PT ;  /* 0x0000008e0800720c */ /* 0x000fe40003f46270 */
[----:B------:R-:W-:-:S02]  /*31d0*/  FSEL R13, R13, -INF , !P3 ;  /* 0xff8000000d0d7808 */ /* 0x000fc40005800000 */
[----:B------:R-:W-:Y:S02]  /*31e0*/  ISETP.GT.AND P3, PT, R87, R19, PT ;  /* 0x000000135700720c */ /* 0x000fe40003f64270 */
[----:B------:R-:W-:Y:S02]  /*31f0*/  FSEL R138, R138, -INF , !P5 ;  /* 0xff8000008a8a7808 */ /* 0x000fe40006800000 */
[----:B------:R-:W-:Y:S02]  /*3200*/  ISETP.GE.AND P5, PT, R21, R142, PT ;  /* 0x0000008e1500720c */ /* 0x000fe40003fa6270 */
[----:B------:R-:W-:Y:S02]  /*3210*/  FSEL R28, R28, -INF , !P1 ;  /* 0xff8000001c1c7808 */ /* 0x000fe40004800000 */
[----:B------:R-:W-:Y:S02]  /*3220*/  ISETP.GT.AND P0, PT, R122, R7, PT ;  /* 0x000000077a00720c */ /* 0x000fe40003f04270 */
[C---:B------:R-:W-:Y:S01]  /*3230*/  ISETP.GE.AND P4, PT, R7.reuse, R141, PT ;  /* 0x0000008d0700720c */ /* 0x040fe20003f86270 */
[----:B------:R-:W-:Y:S01]  /*3240*/  VIADD R7, R7, 0x39 ;  /* 0x0000003907077836 */ /* 0x000fe20000000000 */
[----:B------:R-:W-:-:S02]  /*3250*/  FSEL R102, R13, -INF , !P2 ;  /* 0xff8000000d667808 */ /* 0x000fc40005000000 */
[----:B------:R-:W-:Y:S02]  /*3260*/  ISETP.GE.AND P2, PT, R19, R142, PT ;  /* 0x0000008e1300720c */ /* 0x000fe40003f46270 */
[----:B------:R-:W-:Y:S02]  /*3270*/  FSEL R29, R29, -INF , !P3 ;  /* 0xff8000001d1d7808 */ /* 0x000fe40005800000 */
[----:B------:R-:W-:Y:S02]  /*3280*/  FSEL R118, R28, -INF , !P5 ;  /* 0xff8000001c767808 */ /* 0x000fe40006800000 */
[C---:B------:R-:W-:Y:S02]  /*3290*/  ISETP.GT.AND P5, PT, R87.reuse, R9, PT ;  /* 0x000000095700720c */ /* 0x040fe40003fa4270 */
[C---:B------:R-:W-:Y:S02]  /*32a0*/  ISETP.GT.AND P1, PT, R87.reuse, R17, PT ;  /* 0x000000115700720c */ /* 0x040fe40003f24270 */
[----:B------:R-:W-:-:S02]  /*32b0*/  ISETP.GT.AND P3, PT, R87, R11, PT ;  /* 0x0000000b5700720c */ /* 0x000fc40003f64270 */
[----:B------:R-:W-:Y:S02]  /*32c0*/  FSEL R104, R29, -INF , !P2 ;  /* 0xff8000001d687808 */ /* 0x000fe40005000000 */
[----:B------:R-:W-:Y:S02]  /*32d0*/  ISETP.GT.AND P2, PT, R87, R7, PT ;  /* 0x000000075700720c */ /* 0x000fe40003f44270 */
[----:B------:R-:W-:Y:S02]  /*32e0*/  FSEL R72, R72, -INF , !P5 ;  /* 0xff80000048487808 */ /* 0x000fe40006800000 */
[----:B------:R-:W-:Y:S02]  /*32f0*/  FSEL R24, R24, -INF , !P1 ;  /* 0xff80000018187808 */ /* 0x000fe40004800000 */
[----:B------:R-:W-:Y:S02]  /*3300*/  FSEL R110, R25, -INF , !P3 ;  /* 0xff800000196e7808 */ /* 0x000fe40005800000 */
[----:B------:R-:W-:-:S02]  /*3310*/  ISETP.GE.AND P5, PT, R17, R142, PT ;  /* 0x0000008e1100720c */ /* 0x000fc40003fa6270 */
[----:B------:R-:W-:Y:S02]  /*3320*/  FSEL R13, R50, -INF , !P0 ;  /* 0xff800000320d7808 */ /* 0x000fe40004000000 */
[C---:B------:R-:W-:Y:S02]  /*3330*/  ISETP.GT.AND P1, PT, R122.reuse, R53, PT ;  /* 0x000000357a00720c */ /* 0x040fe40003f24270 */
[----:B------:R-:W-:Y:S02]  /*3340*/  FSEL R25, R73, -INF , !P2 ;  /* 0xff80000049197808 */ /* 0x000fe40005000000 */
[----:B------:R-:W-:Y:S02]  /*3350*/  ISETP.GE.AND P2, PT, R11, R142, PT ;  /* 0x0000008e0b00720c */ /* 0x000fe40003f46270 */
[----:B------:R-:W-:Y:S02]  /*3360*/  ISETP.GT.AND P0, PT, R122, R52, PT ;  /* 0x000000347a00720c */ /* 0x000fe40003f04270 */
[----:B------:R-:W-:-:S02]  /*3370*/  FSEL R112, R24, -INF , !P5 ;  /* 0xff80000018707808 */ /* 0x000fc40006800000 */
[----:B------:R-:W-:Y:S02]  /*3380*/  FSEL R13, R13, -INF , !P4 ;  /* 0xff8000000d0d7808 */ /* 0x000fe40006000000 */
[-C--:B------:R-:W-:Y:S02]  /*3390*/  ISETP.GE.AND P5, PT, R9, R142.reuse, PT ;  /* 0x0000008e0900720c */ /* 0x080fe40003fa6270 */
[----:B------:R-:W-:Y:S02]  /*33a0*/  ISETP.GE.AND P4, PT, R7, R142, PT ;  /* 0x0000008e0700720c */ /* 0x000fe40003f86270 */
[----:B------:R-:W-:Y:S02]  /*33b0*/  FSEL R40, R51, -INF , !P1 ;  /* 0xff80000033287808 */ /* 0x000fe40004800000 */
[----:B------:R-:W-:Y:S02]  /*33c0*/  FSEL R110, R110, -INF , !P2 ;  /* 0xff8000006e6e7808 */ /* 0x000fe40005000000 */
[----:B------:R-:W-:-:S02]  /*33d0*/  ISETP.GT.AND P1, PT, R122, R35, PT ;  /* 0x000000237a00720c */ /* 0x000fc40003f24270 */
[----:B------:R-:W-:Y:S02]  /*33e0*/  ISETP.GE.AND P2, PT, R52, R141, PT ;  /* 0x0000008d3400720c */ /* 0x000fe40003f46270 */
[----:B------:R-:W-:Y:S02]  /*33f0*/  FSEL R28, R46, -INF , !P0 ;  /* 0xff8000002e1c7808 */ /* 0x000fe40004000000 */
[----:B------:R-:W-:Y:S02]  /*3400*/  ISETP.GT.AND P0, PT, R122, R23, PT ;  /* 0x000000177a00720c */ /* 0x000fe40003f04270 */
[----:B------:R-:W-:Y:S02]  /*3410*/  ISETP.GE.AND P3, PT, R53, R141, PT ;  /* 0x0000008d3500720c */ /* 0x000fe40003f66270 */
[----:B------:R-:W-:Y:S01]  /*3420*/  FSEL R115, R72, -INF , !P5 ;  /* 0xff80000048737808 */ /* 0x000fe20006800000 */
[----:B------:R-:W-:Y:S01]  /*3430*/  LDSM.16.MT88.4 R52, [R99+0x7000] ;  /* 0x007000006334783b */ /* 0x000fe20000004200 */
[----:B------:R-:W-:-:S02]  /*3440*/  FSEL R25, R25, -INF , !P4 ;  /* 0xff80000019197808 */ /* 0x000fc40006000000 */
[----:B------:R-:W-:Y:S02]  /*3450*/  ISETP.GE.AND P4, PT, R35, R141, PT ;  /* 0x0000008d2300720c */ /* 0x000fe40003f86270 */
        /* <DEDUP_REMOVED lines=8> */
[----:B------:R-:W-:Y:S02]  /*34e0*/  FSEL R42, R42, -INF , !P5 ;  /* 0xff8000002a2a7808 */ /* 0x000fe40006800000 */
[----:B------:R-:W-:Y:S02]  /*34f0*/  FSEL R36, R36, -INF , !P4 ;  /* 0xff80000024247808 */ /* 0x000fe40006000000 */
[----:B------:R-:W-:-:S02]  /*3500*/  ISETP.GT.AND P0, PT, R122, R16, PT ;  /* 0x000000107a00720c */ /* 0x000fc40003f04270 */
[-C--:B------:R-:W-:Y:S02]  /*3510*/  ISETP.GE.AND P4, PT, R16, R141.reuse, PT ;  /* 0x0000008d1000720c */ /* 0x080fe40003f86270 */
        /* <DEDUP_REMOVED lines=8> */
[----:B------:R-:W-:Y:S02]  /*35a0*/  FMNMX3.FTZ R23, R5, R44, R34, !PT ;  /* 0x0000002c05177276 */ /* 0x000fe40007810022 */
[----:B------:R-:W-:Y:S02]  /*35b0*/  ISETP.GE.AND P5, PT, R8, R141, PT ;  /* 0x0000008d0800720c */ /* 0x000fe40003fa6270 */
[----:B------:R-:W-:-:S02]  /*35c0*/  FSEL R15, R15, -INF , !P2 ;  /* 0xff8000000f0f7808 */ /* 0x000fc40005000000 */
[----:B------:R-:W-:Y:S02]  /*35d0*/  FMNMX3.FTZ R23, R23, R22, R20, !PT ;  /* 0x0000001617177276 */ /* 0x000fe40007810014 */
[----:B------:R-:W-:Y:S02]  /*35e0*/  FSEL R116, R15, -INF , !P5 ;  /* 0xff8000000f747808 */ /* 0x000fe40006800000 */
[----:B------:R-:W-:Y:S02]  /*35f0*/  FMNMX3.FTZ R15, R13, R40, R28, !PT ;  /* 0x000000280d0f7276 */ /* 0x000fe4000781001c */
[----:B------:R-:W-:Y:S02]  /*3600*/  FSEL R8, R39, -INF , !P0 ;  /* 0xff80000027087808 */ /* 0x000fe40004000000 */
[----:B------:R-:W-:Y:S02]  /*3610*/  FMNMX3.FTZ R23, R23, R6, R4, !PT ;  /* 0x0000000617177276 */ /* 0x000fe40007810004 */
[----:B------:R-:W-:-:S02]  /*3620*/  ISETP.GT.AND P0, PT, R122, R21, PT ;  /* 0x000000157a00720c */ /* 0x000fc40003f04270 */
[----:B------:R-:W-:Y:S02]  /*3630*/  FSEL R14, R14, -INF , !P3 ;  /* 0xff8000000e0e7808 */ /* 0x000fe40005800000 */
[----:B------:R-:W-:Y:S02]  /*3640*/  FMNMX3.FTZ R15, R15, R36, R18, !PT ;  /* 0x000000240f0f7276 */ /* 0x000fe40007810012 */
[----:B------:R-:W-:Y:S02]  /*3650*/  FSEL R8, R8, -INF , !P4 ;  /* 0xff80000008087808 */ /* 0x000fe40006000000 */
[----:B------:R-:W-:Y:S02]  /*3660*/  ISETP.GT.AND P3, PT, R122, R19, PT ;  /* 0x000000137a00720c */ /* 0x000fe40003f64270 */
[----:B------:R-:W-:Y:S02]  /*3670*/  FMNMX3.FTZ R23, R23, R12, R138, !PT ;  /* 0x0000000c17177276 */ /* 0x000fe4000781008a */
[----:B------:R-:W-:-:S02]  /*3680*/  ISETP.GE.AND P4, PT, R21, R141, PT ;  /* 0x0000008d1500720c */ /* 0x000fc40003f86270 */
[----:B------:R-:W-:Y:S02]  /*3690*/  FSEL R106, R14, -INF , !P1 ;  /* 0xff8000000e6a7808 */ /* 0x000fe40004800000 */
[----:B------:R-:W-:Y:S02]  /*36a0*/  ISETP.GT.AND P2, PT, R122, R17, PT ;  /* 0x000000117a00720c */ /* 0x000fe40003f44270 */
[----:B------:R-:W-:Y:S02]  /*36b0*/  FSEL R30, R30, -INF , !P0 ;  /* 0xff8000001e1e7808 */ /* 0x000fe40004000000 */
[----:B------:R-:W-:Y:S02]  /*36c0*/  FMNMX3.FTZ R15, R15, R16, R10, !PT ;  /* 0x000000100f0f7276 */ /* 0x000fe4000781000a */
[----:B------:R-:W-:Y:S02]  /*36d0*/  ISETP.GE.AND P1, PT, R19, R141, PT ;  /* 0x0000008d1300720c */ /* 0x000fe40003f26270 */
[----:B------:R-:W-:-:S02]  /*36e0*/  FMNMX3.FTZ R23, R23, R102, R118, !PT ;  /* 0x0000006617177276 */ /* 0x000fc40007810076 */
[----:B------:R-:W-:Y:S02]  /*36f0*/  FSEL R31, R31, -INF , !P3 ;  /* 0xff8000001f1f7808 */ /* 0x000fe40005800000 */
[----:B------:R-:W-:Y:S02]  /*3700*/  ISETP.GE.AND P5, PT, R17, R141, PT ;  /* 0x0000008d1100720c */ /* 0x000fe40003fa6270 */
[----:B------:R-:W-:Y:S02]  /*3710*/  ISETP.GT.AND P0, PT, R122, R11, PT ;  /* 0x0000000b7a00720c */ /* 0x000fe40003f04270 */
[----:B------:R-:W-:Y:S02]  /*3720*/  FSEL R108, R30, -INF , !P4 ;  /* 0xff8000001e6c7808 */ /* 0x000fe40006000000 */
[----:B------:R-:W-:Y:S02]  /*3730*/  ISETP.GT.AND P3, PT, R122, R9, PT ;  /* 0x000000097a00720c */ /* 0x000fe40003f64270 */
[----:B------:R-:W-:-:S02]  /*3740*/  FSEL R24, R26, -INF , !P2 ;  /* 0xff8000001a187808 */ /* 0x000fc40005000000 */
[----:B------:R-:W-:Y:S02]  /*3750*/  FMNMX3.FTZ R15, R15, R8, R106, !PT ;  /* 0x000000080f0f7276 */ /* 0x000fe4000781006a */
[----:B------:R-:W-:Y:S02]  /*3760*/  FMNMX3.FTZ R23, R23, R104, R112, !PT ;  /* 0x0000006817177276 */ /* 0x000fe40007810070 */
[----:B------:R-:W-:Y:S02]  /*3770*/  FSEL R114, R31, -INF , !P1 ;  /* 0xff8000001f727808 */ /* 0x000fe40004800000 */
[-C--:B------:R-:W-:Y:S02]  /*3780*/  ISETP.GE.AND P4, PT, R11, R141.reuse, PT ;  /* 0x0000008d0b00720c */ /* 0x080fe40003f86270 */
[----:B------:R-:W-:Y:S02]  /*3790*/  ISETP.GE.AND P2, PT, R9, R141, PT ;  /* 0x0000008d0900720c */ /* 0x000fe40003f46270 */
[----:B------:R-:W-:-:S02]  /*37a0*/  FSEL R26, R27, -INF , !P0 ;  /* 0xff8000001b1a7808 */ /* 0x000fc40004000000 */
[----:B------:R-:W-:Y:S02]  /*37b0*/  ISETP.GT.AND P1, PT, R122, R7, PT ;  /* 0x000000077a00720c */ /* 0x000fe40003f24270 */
[----:B------:R-:W-:Y:S02]  /*37c0*/  FSEL R74, R74, -INF , !P3 ;  /* 0xff8000004a4a7808 */ /* 0x000fe40005800000 */
[----:B------:R-:W-:Y:S02]  /*37d0*/  FSEL R24, R24, -INF , !P5 ;  /* 0xff80000018187808 */ /* 0x000fe40006800000 */
[----:B------:R-:W-:Y:S02]  /*37e0*/  FMNMX3.FTZ R15, R15, R116, R108, !PT ;  /* 0x000000740f0f7276 */ /* 0x000fe4000781006c */
[----:B------:R-:W-:Y:S02]  /*37f0*/  FMNMX3.FTZ R14, R23, R110, R115, !PT ;  /* 0x0000006e170e7276 */ /* 0x000fe40007810073 */
[----:B------:R-:W-:-:S02]  /*3800*/  ISETP.GE.AND P0, PT, R7, R141, PT ;  /* 0x0000008d0700720c */ /* 0x000fc40003f06270 */
[----:B------:R-:W-:Y:S02]  /*3810*/  FSEL R75, R75, -INF , !P1 ;  /* 0xff8000004b4b7808 */ /* 0x000fe40004800000 */
        /* <DEDUP_REMOVED lines=13> */
[----:B-1----:R-:W-:-:S04]  /*38f0*/  FMNMX.FTZ R85, R14, R85, !PT ;  /* 0x000000550e557209 */ /* 0x002fc80007810000 */
[----:B------:R-:W-:Y:S01]  /*3900*/  FSETP.NEU.FTZ.AND P0, PT, R85, -INF , PT ;  /* 0xff8000005500780b */ /* 0x000fe20003f1d000 */
[----:B--2---:R-:W-:Y:S01]  /*3910*/  FMUL.FTZ R27, R100, R85 ;  /* 0x00000055641b7220 */ /* 0x004fe20000410000 */
[----:B---3--:R-:W-:-:S04]  /*3920*/  FMNMX.FTZ R84, R7, R84, !PT ;  /* 0x0000005407547209 */ /* 0x008fc80007810000 */
[----:B------:R-:W-:Y:S02]  /*3930*/  FSEL R27, R27, RZ, P0 ;  /* 0x000000ff1b1b7208 */ /* 0x000fe40000000000 */
[----:B------:R-:W-:Y:S01]  /*3940*/  FSETP.NEU.FTZ.AND P0, PT, R84, -INF , PT ;  /* 0xff8000005400780b */ /* 0x000fe20003f1d000 */
[----:B------:R-:W-:Y:S02]  /*3950*/  FMUL.FTZ R109, R100, R84 ;  /* 0x00000054646d7220 */ /* 0x000fe40000410000 */
[-CC-:B------:R-:W-:Y:S01]  /*3960*/  FFMA.FTZ R91, R44, R100.reuse, -R27.reuse ;  /* 0x000000642c5b7223 */ /* 0x180fe2000001081b */
[-CC-:B------:R-:W-:Y:S01]  /*3970*/  FFMA.FTZ R94, R5, R100.reuse, -R27.reuse ;  /* 0x00000064055e7223 */ /* 0x180fe2000001081b */
        /* <DEDUP_REMOVED lines=10> */
[----:B------:R-:W-:Y:S01]  /*3a20*/  LDSM.16.MT88.4 R4, [R99+0x8000] ;  /* 0x008000006304783b */ /* 0x000fe20000004200 */
[----:B------:R-:W-:Y:S01]  /*3a30*/  MUFU.EX2 R94, R94 ;  /* 0x0000005e005e7308 */ /* 0x000fe20000000800 */
[-C--:B------:R-:W-:Y:S01]  /*3a40*/  FFMA.FTZ R28, R12, R100.reuse, -R27 ;  /* 0x000000640c1c7223 */ /* 0x080fe2000001081b */
[-CC-:B------:R-:W-:Y:S01]  /*3a50*/  FFMA.FTZ R34, R10, R100.reuse, -R109.reuse ;  /* 0x000000640a227223 */ /* 0x180fe2000001086d */
[----:B------:R-:W2:Y:S01]  /*3a60*/  LDSM.16.MT88.4 R36, [R99+0x6000] ;  /* 0x006000006324783b */ /* 0x000ea20000004200 */
[-C--:B------:R-:W-:Y:S01]  /*3a70*/  FFMA.FTZ R97, R8, R100.reuse, -R109 ;  /* 0x0000006408617223 */ /* 0x080fe2000001086d */
[-C--:B------:R-:W-:Y:S01]  /*3a80*/  FFMA.FTZ R31, R20, R100.reuse, -R27 ;  /* 0x00000064141f7223 */ /* 0x080fe2000001081b */
[-CC-:B------:R-:W-:Y:S01]  /*3a90*/  FFMA.FTZ R35, R18, R100.reuse, -R109.reuse ;  /* 0x0000006412237223 */ /* 0x180fe2000001086d */
[----:B------:R-:W3:Y:S01]  /*3aa0*/  LDSM.16.MT88.4 R12, [R111+0x6400] ;  /* 0x006400006f0c783b */ /* 0x000ee20000004200 */
[----:B------:R-:W4:Y:S01]  /*3ab0*/  MUFU.EX2 R91, R91 ;  /* 0x0000005b005b7308 */ /* 0x000f220000000800 */
[-C--:B------:R-:W-:Y:S01]  /*3ac0*/  FFMA.FTZ R98, R16, R100.reuse, -R109 ;  /* 0x0000006410627223 */ /* 0x080fe2000001086d */
[-CC-:B------:R-:W-:Y:S01]  /*3ad0*/  FFMA.FTZ R101, R138, R100.reuse, -R27.reuse ;  /* 0x000000648a657223 */ /* 0x180fe2000001081b */
[----:B------:R-:W5:Y:S01]  /*3ae0*/  LDSM.16.MT88.4 R8, [R111+0x7400] ;  /* 0x007400006f08783b */ /* 0x000f620000004200 */
[-CC-:B------:R-:W-:Y:S01]  /*3af0*/  FFMA.FTZ R102, R102, R100.reuse, -R27.reuse ;  /* 0x0000006466667223 */ /* 0x180fe2000001081b */
[-CC-:B------:R-:W-:Y:S01]  /*3b00*/  FFMA.FTZ R103, R118, R100.reuse, -R27.reuse ;  /* 0x0000006476677223 */ /* 0x180fe2000001081b */
[-C--:B------:R-:W-:Y:S01]  /*3b10*/  FFMA.FTZ R104, R104, R100.reuse, -R27 ;  /* 0x0000006468687223 */ /* 0x080fe2000001081b */
[----:B------:R-:W5:Y:S01]  /*3b20*/  LDSM.16.MT88.4 R16, [R99+0x7400] ;  /* 0x007400006310783b */ /* 0x000f620000004200 */
[----:B------:R-:W-:Y:S01]  /*3b30*/  MUFU.EX2 R33, R33 ;  /* 0x0000002100217308 */ /* 0x000fe20000000800 */
[-CC-:B------:R-:W-:Y:S01]  /*3b40*/  FFMA.FTZ R106, R106, R100.reuse, -R109.reuse ;  /* 0x000000646a6a7223 */ /* 0x180fe2000001086d */
[-CC-:B------:R-:W-:Y:S01]  /*3b50*/  FFMA.FTZ R113, R116, R100.reuse, -R109.reuse ;  /* 0x0000006474717223 */ /* 0x180fe2000001086d */
[----:B------:R-:W5:Y:S01]  /*3b60*/  LDSM.16.MT88.4 R20, [R99+0x6400] ;  /* 0x006400006314783b */ /* 0x000f620000004200 */
[-CC-:B------:R-:W-:Y:S01]  /*3b70*/  FFMA.FTZ R108, R108, R100.reuse, -R109.reuse ;  /* 0x000000646c6c7223 */ /* 0x180fe2000001086d */
[-C--:B------:R-:W-:Y:S01]  /*3b80*/  FFMA.FTZ R117, R114, R100.reuse, -R109 ;  /* 0x0000006472757223 */ /* 0x080fe2000001086d */
[-CC-:B------:R-:W-:Y:S01]  /*3b90*/  FFMA.FTZ R119, R110, R100.reuse, -R27.reuse ;  /* 0x000000646e777223 */ /* 0x180fe2000001081b */
[--C-:B------:R-:W-:Y:S01]  /*3ba0*/  FFMA.FTZ R110, R115, R100, -R27.reuse ;  /* 0x00000064736e7223 */ /* 0x100fe2000001081b */
[----:B------:R-:W1:Y:S01]  /*3bb0*/  MUFU.EX2 R90, R90 ;  /* 0x0000005a005a7308 */ /* 0x000e620000000800 */
[----:B----4-:R-:W-:Y:S01]  /*3bc0*/  F2FP.BF16.F32.PACK_AB R68, R91, R94 ;  /* 0x0000005e5b44723e */ /* 0x010fe200000010ff */
[-CC-:B------:R-:W-:Y:S01]  /*3bd0*/  FFMA.FTZ R112, R112, R100.reuse, -R27.reuse ;  /* 0x0000006470707223 */ /* 0x180fe2000001081b */
        /* <DEDUP_REMOVED lines=8> */
[----:B------:R-:W-:-:S05]  /*3c60*/  ISETP.GT.U32.AND P0, PT, R32, R145, PT ;  /* 0x000000912000720c */ /* 0x000fca0003f04070 */
        /* <DEDUP_REMOVED lines=22> */
[C---:B--2---:R-:W-:Y:S07]  /*3dd0*/  HMMA.16816.F32.BF16 R72, R68.reuse, R36, RZ ;  /* 0x000000244448723c */ /* 0x044fee00000418ff */
[----:B------:R-:W2:Y:S01]  /*3de0*/  MUFU.EX2 R97, R97 ;  /* 0x0000006100617308 */ /* 0x000ea20000000800 */
        /* <DEDUP_REMOVED lines=10> */
[----:B------:R-:W-:Y:S01]  /*3e90*/  HMMA.16816.F32.BF16 R64, R68, R4, RZ ;  /* 0x000000044440723c */ /* 0x000fe200000418ff */
        /* <DEDUP_REMOVED lines=11> */
[C---:B---3--:R-:W-:Y:S05]  /*3f50*/  HMMA.16816.F32.BF16 R80, R4.reuse, R12, R80 ;  /* 0x0000000c0450723c */ /* 0x048fea0000041850 */
        /* <DEDUP_REMOVED lines=26> */
[----:B------:R-:W5:Y:S01]  /*4100*/  LDSM.16.MT88.4 R20, [R99+0x6800] ;  /* 0x006800006314783b */ /* 0x000f620000004200 */
[----:B-1----:R-:W-:Y:S01]  /*4110*/  F2FP.BF16.F32.PACK_AB R5, R113, R106 ;  /* 0x0000006a7105723e */ /* 0x002fe200000010ff */
[----:B------:R-:W-:Y:S01]  /*4120*/  FADD.FTZ R101, R101, R28 ;  /* 0x0000001c65657221 */ /* 0x000fe20000010000 */
[----:B------:R-:W-:-:S02]  /*4130*/  F2FP.BF16.F32.PACK_AB R6, R104, R103 ;  /* 0x000000676806723e */ /* 0x000fc400000010ff */
[----:B--2---:R-:W-:Y:S01]  /*4140*/  F2FP.BF16.F32.PACK_AB R7, R117, R108 ;  /* 0x0000006c7507723e */ /* 0x004fe200000010ff */
[----:B------:R-:W-:-:S06]  /*4150*/  FADD.FTZ R102, R102, R101 ;  /* 0x0000006566667221 */ /* 0x000fcc0000010000 */
        /* <DEDUP_REMOVED lines=13> */
[C---:B------:R-:W-:Y:S01]  /*4230*/  HMMA.16816.F32.BF16 R36, R4.reuse, R22, R36 ;  /* 0x000000160424723c */ /* 0x040fe20000041824 */
[----:B------:R-:W4:Y:S07]  /*4240*/  LDSM.16.MT88.4 R20, [R111+0x7c00] ;  /* 0x007c00006f14783b */ /* 0x000f2e0000004200 */
[C---:B--2---:R-:W-:Y:S08]  /*4250*/  HMMA.16816.F32.BF16 R64, R4.reuse, R12, R64 ;  /* 0x0000000c0440723c */ /* 0x044ff00000041840 */
[----:B------:R-:W-:Y:S01]  /*4260*/  HMMA.16816.F32.BF16 R68, R4, R14, R68 ;  /* 0x0000000e0444723c */ /* 0x000fe20000041844 */
[----:B------:R-:W-:Y:S01]  /*4270*/  F2FP.BF16.F32.PACK_AB R4, R119, R112 ;  /* 0x000000707704723e */ /* 0x000fe200000010ff */
[----:B------:R-:W-:Y:S01]  /*4280*/  LDSM.16.MT88.4 R12, [R99+0x7c00] ;  /* 0x007c0000630c783b */ /* 0x000fe20000004200 */
[----:B------:R-:W-:-:S02]  /*4290*/  F2FP.BF16.F32.PACK_AB R5, R133, R114 ;  /* 0x000000728505723e */ /* 0x000fc400000010ff */
[----:B------:R-:W-:Y:S02]  /*42a0*/  F2FP.BF16.F32.PACK_AB R6, R115, R110 ;  /* 0x0000006e7306723e */ /* 0x000fe400000010ff */
[----:B------:R-:W-:-:S07]  /*42b0*/  F2FP.BF16.F32.PACK_AB R7, R100, R107 ;  /* 0x0000006b6407723e */ /* 0x000fce00000010ff */
[C---:B---3--:R-:W-:Y:S08]  /*42c0*/  HMMA.16816.F32.BF16 R56, R4.reuse, R8, R56 ;  /* 0x000000080438723c */ /* 0x048ff00000041838 */
[C---:B------:R-:W-:Y:S01]  /*42d0*/  HMMA.16816.F32.BF16 R60, R4.reuse, R10, R60 ;  /* 0x0000000a043c723c */ /* 0x040fe2000004183c */
[----:B------:R-:W2:Y:S07]  /*42e0*/  LDSM.16.MT88.4 R8, [R99+0x8c00] ;  /* 0x008c00006308783b */ /* 0x000eae0000004200 */
        /* <DEDUP_REMOVED lines=97> */
.L_x_10060:
        /* <DEDUP_REMOVED lines=8> */
.L_x_10061:
[----:B------:R-:W-:Y:S05]  /*4980*/  BSYNC.RECONVERGENT B0 ;  /* 0x0000000000007941 */ /* 0x000fea0003800200 */
.L_x_10059:
[C---:B------:R-:W-:Y:S01]  /*4990*/  LEA R4, P0, R0.reuse, R148, 0x1 ;  /* 0x0000009400047211 */ /* 0x040fe200078008ff */
[----:B------:R-:W-:Y:S01]  /*49a0*/  @!PT LDS RZ, [RZ] ;  /* 0x00000000fffff984 */ /* 0x000fe20000000800 */
[----:B------:R-:W-:Y:S01]  /*49b0*/  @!PT LDS RZ, [RZ] ;  /* 0x00000000fffff984 */ /* 0x000fe20000000800 */
[----:B------:R-:W-:Y:S01]  /*49c0*/  @!PT LDS RZ, [RZ] ;  /* 0x00000000fffff984 */ /* 0x000fe20000000800 */
[----:B------:R-:W-:Y:S01]  /*49d0*/  LDGSTS.E.BYPASS.LTC128B.128 [R165+0x6000], desc[UR4][R148.64] ;  /* 0x0600000094a57fae */ /* 0x000fe2000b981a04 */
[----:B------:R-:W-:Y:S02]  /*49e0*/  BSSY.RECONVERGENT B1, `(.L_x_10062) ;  /* 0x0000146000017945 */ /* 0x000fe40003800200 */
[----:B------:R-:W-:Y:S01]  /*49f0*/  LEA.HI.X R5, R0, R149, R121, 0x1, P0 ;  /* 0x0000009500057211 */ /* 0x000fe200000f0c79 */
[----:B------:R-:W-:Y:S01]  /*4a00*/  LDGSTS.E.BYPASS.LTC128B.128 [R165+0x7000], desc[UR4][R148.64+0x40] ;  /* 0x0700004094a57fae */ /* 0x000fe2000b981a04 */
[----:B------:R-:W-:-:S03]  /*4a10*/  ISETP.NE.AND P0, PT, R93, RZ, PT ;  /* 0x000000ff5d00720c */ /* 0x000fc60003f05270 */
[----:B------:R-:W-:Y:S01]  /*4a20*/  LDGSTS.E.BYPASS.LTC128B.128 [R165+0x8000], desc[UR4][R148.64+0x80] ;  /* 0x0800008094a57fae */ /* 0x000fe2000b981a04 */
[----:B------:R-:W-:-:S03]  /*4a30*/  SEL R92, R92, 0xffffffe0, !P0 ;  /* 0xffffffe05c5c7807 */ /* 0x000fc60004000000 */
[----:B------:R-:W-:Y:S02]  /*4a40*/  LDGSTS.E.BYPASS.LTC128B.128 [R165+0x6800], desc[UR4][R4.64] ;  /* 0x0680000004a57fae */ /* 0x000fe4000b981a04 */
[--C-:B------:R-:W-:Y:S02]  /*4a50*/  IMAD.IADD R137, R127, 0x1, R92.reuse ;  /* 0x000000017f897824 */ /* 0x100fe400078e025c */
[----:B------:R-:W-:Y:S01]  /*4a60*/  LDGSTS.E.BYPASS.LTC128B.128 [R165+0x7800], desc[UR4][R4.64+0x40] ;  /* 0x0780004004a57fae */ /* 0x000fe2000b981a04 */
[----:B------:R-:W-:-:S03]  /*4a70*/  IMAD.IADD R133, R126, 0x1, R92 ;  /* 0x000000017e857824 */ /* 0x000fc600078e025c */
[----:B------:R1:W-:Y:S04]  /*4a80*/  LDGSTS.E.BYPASS.LTC128B.128 [R165+0x8800], desc[UR4][R4.64+0x80] ;  /* 0x0880008004a57fae */ /* 0x0003e8000b981a04 */
[----:B------:R-:W-:Y:S04]  /*4a90*/  LDSM.16.M88.4 R88, [R127] ;  /* 0x000000007f58783b */ /* 0x000fe80000000200 */
[----:B------:R-:W1:Y:S04]  /*4aa0*/  LDSM.16.M88.4 R24, [R126+0x3000] ;  /* 0x003000007e18783b */ /* 0x000e680000000200 */
[----:B------:R-:W2:Y:S04]  /*4ab0*/  LDSM.16.M88.4 R16, [R126+0x3400] ;  /* 0x003400007e10783b */ /* 0x000ea80000000200 */
        /* <DEDUP_REMOVED lines=8> */
[C---:B-1----:R-:W-:Y:S03]  /*4b40*/  HMMA.16816.F32.BF16 R4, R88.reuse, R24, RZ ;  /* 0x000000185804723c */ /* 0x042fe600000418ff */
[----:B------:R-:W-:Y:S04]  /*4b50*/  LDSM.16.M88.4 R116, [R126+0x5000] ;  /* 0x005000007e74783b */ /* 0x000fe80000000200 */
[----:B------:R-:W0:Y:S01]  /*4b60*/  LDGDEPBAR ;  /* 0x00000000000079af */ /* 0x000e220000000000 */
[C---:B--2---:R-:W-:Y:S08]  /*4b70*/  HMMA.16816.F32.BF16 R20, R88.reuse, R16, RZ ;  /* 0x000000105814723c */ /* 0x044ff000000418ff */
[C---:B---3--:R-:W-:Y:S08]  /*4b80*/  HMMA.16816.F32.BF16 R100, R88.reuse, R96, RZ ;  /* 0x000000605864723c */ /* 0x048ff000000418ff */
[C---:B------:R-:W-:Y:S08]  /*4b90*/  HMMA.16816.F32.BF16 R24, R88.reuse, R26, RZ ;  /* 0x0000001a5818723c */ /* 0x040ff000000418ff */
[C---:B------:R-:W-:Y:S08]  /*4ba0*/  HMMA.16816.F32.BF16 R16, R88.reuse, R18, RZ ;  /* 0x000000125810723c */ /* 0x040ff000000418ff */
[C---:B------:R-:W-:Y:S08]  /*4bb0*/  HMMA.16816.F32.BF16 R96, R88.reuse, R98, RZ ;  /* 0x000000625860723c */ /* 0x040ff000000418ff */
[C---:B----4-:R-:W-:Y:S08]  /*4bc0*/  HMMA.16816.F32.BF16 R92, R88.reuse, R8, RZ ;  /* 0x00000008585c723c */ /* 0x050ff000000418ff */
        /* <DEDUP_REMOVED lines=20> */
[----:B------:R-:W-:Y:S07]  /*4d10*/  LDSM.16.M88.4 R108, [R133+0x4800] ;  /* 0x00480000856c783b */ /* 0x000fee0000000200 */
[C---:B---3--:R-:W-:Y:S08]  /*4d20*/  HMMA.16816.F32.BF16 R100, R28.reuse, R32, R100 ;  /* 0x000000201c64723c */ /* 0x048ff00000041864 */
[----:B------:R-:W-:Y:S01]  /*4d30*/  HMMA.16816.F32.BF16 R96, R28, R34, R96 ;  /* 0x000000221c60723c */ /* 0x000fe20000041860 */
        /* <DEDUP_REMOVED lines=9> */
[----:B------:R-:W3:Y:S04]  /*4dd0*/  LDSM.16.M88.4 R104, [R133+0x4c00] ;  /* 0x004c00008568783b */ /* 0x000ee80000000200 */
[----:B------:R-:W4:Y:S03]  /*4de0*/  LDSM.16.M88.4 R28, [R126+0x5400] ;  /* 0x005400007e1c783b */ /* 0x000f260000000200 */
[----:B--2---:R-:W-:Y:S01]  /*4df0*/  HMMA.16816.F32.BF16 R4, R32, R116, R4 ;  /* 0x000000742004723c */ /* 0x004fe20000041804 */
[----:B------:R-:W-:-:S07]  /*4e00*/  IMAD.SHL.U32 R116, R120, 0x40, RZ ;  /* 0x0000004078747824 */ /* 0x000fce00078e00ff */
[C---:B------:R-:W-:Y:S08]  /*4e10*/  HMMA.16816.F32.BF16 R100, R112.reuse, R108, R100 ;  /* 0x0000006c7064723c */ /* 0x040ff00000041864 */
[----:B------:R-:W-:Y:S01]  /*4e20*/  HMMA.16816.F32.BF16 R96, R112, R110, R96 ;  /* 0x0000006e7060723c */ /* 0x000fe20000041860 */
[----:B------:R-:W2:Y:S07]  /*4e30*/  LDSM.16.M88.4 R108, [R133+0x5400] ;  /* 0x00540000856c783b */ /* 0x000eae0000000200 */
[----:B------:R-:W-:Y:S08]  /*4e40*/  HMMA.16816.F32.BF16 R24, R32, R118, R24 ;  /* 0x000000762018723c */ /* 0x000ff00000041818 */
[----:B-1----:R-:W-:Y:S08]  /*4e50*/  HMMA.16816.F32.BF16 R4, R12, R8, R4 ;  /* 0x000000080c04723c */ /* 0x002ff00000041804 */
[C---:B---3--:R-:W-:Y:S08]  /*4e60*/  HMMA.16816.F32.BF16 R92, R112.reuse, R104, R92 ;  /* 0x00000068705c723c */ /* 0x048ff0000004185c */
[----:B------:R-:W-:Y:S01]  /*4e70*/  HMMA.16816.F32.BF16 R88, R112, R106, R88 ;  /* 0x0000006a7058723c */ /* 0x000fe20000041858 */
[----:B------:R-:W-:Y:S01]  /*4e80*/  LOP3.LUT R113, R116, R86, RZ, 0xfc, !PT ;  /* 0x0000005674717212 */ /* 0x000fe200078efcff */
[----:B------:R-:W1:Y:S04]  /*4e90*/  LDSM.16.M88.4 R104, [R126+0x5800] ;  /* 0x005800007e68783b */ /* 0x000e680000000200 */
[----:B------:R-:W-:-:S02]  /*4ea0*/  VIADD R8, R113, 0xffffff80 ;  /* 0xffffff8071087836 */ /* 0x000fc40000000000 */
[----:B----4-:R-:W-:Y:S01]  /*4eb0*/  HMMA.16816.F32.BF16 R20, R32, R28, R20 ;  /* 0x0000001c2014723c */ /* 0x010fe20000041814 */
[----:B------:R-:W-:Y:S02]  /*4ec0*/  VIADD R9, R113, 0xffffff81 ;  /* 0xffffff8171097836 */ /* 0x000fe40000000000 */
[----:B------:R-:W-:Y:S01]  /*4ed0*/  ISETP.GT.AND P1, PT, R87, R8, PT ;  /* 0x000000085700720c */ /* 0x000fe20003f24270 */
[C---:B------:R-:W-:Y:S01]  /*4ee0*/  VIADD R28, R113.reuse, 0xffffff90 ;  /* 0xffffff90711c7836 */ /* 0x040fe20000000000 */
[C---:B------:R-:W-:Y:S02]  /*4ef0*/  ISETP.GE.AND P3, PT, R8.reuse, R142, PT ;  /* 0x0000008e0800720c */ /* 0x040fe40003f66270 */
[----:B------:R-:W-:Y:S01]  /*4f00*/  ISETP.GE.AND P0, PT, R8, R141, PT ;  /* 0x0000008d0800720c */ /* 0x000fe20003f06270 */
[----:B------:R-:W-:Y:S01]  /*4f10*/  HMMA.16816.F32.BF16 R24, R12, R10, R24 ;  /* 0x0000000a0c18723c */ /* 0x000fe20000041818 */
[----:B------:R-:W-:Y:S01]  /*4f20*/  ISETP.GT.AND P5, PT, R122, R8, PT ;  /* 0x000000087a00720c */ /* 0x000fe20003fa4270 */
[----:B------:R-:W-:Y:S01]  /*4f30*/  VIADD R8, R113, 0xffffff88 ;  /* 0xffffff8871087836 */ /* 0x000fe20000000000 */
[----:B------:R-:W-:-:S02]  /*4f40*/  FSEL R4, R4, -INF , !P1 ;  /* 0xff80000004047808 */ /* 0x000fc40004800000 */
[-C--:B------:R-:W-:Y:S02]  /*4f50*/  ISETP.GT.AND P2, PT, R87, R9.reuse, PT ;  /* 0x000000095700720c */ /* 0x080fe40003f44270 */
[----:B------:R-:W-:Y:S01]  /*4f60*/  FSEL R112, R4, -INF , !P3 ;  /* 0xff80000004707808 */ /* 0x000fe20005800000 */
[----:B------:R-:W-:Y:S01]  /*4f70*/  VIADD R4, R113, 0xffffff89 ;  /* 0xffffff8971047836 */ /* 0x000fe20000000000 */
[----:B------:R-:W-:Y:S01]  /*4f80*/  FSEL R6, R6, -INF , !P5 ;  /* 0xff80000006067808 */ /* 0x000fe20006800000 */
[----:B------:R-:W-:Y:S01]  /*4f90*/  HMMA.16816.F32.BF16 R16, R32, R30, R16 ;  /* 0x0000001e2010723c */ /* 0x000fe20000041810 */
[----:B------:R-:W-:Y:S02]  /*4fa0*/  ISETP.GE.AND P4, PT, R9, R142, PT ;  /* 0x0000008e0900720c */ /* 0x000fe40003f86270 */
[----:B------:R-:W-:Y:S02]  /*4fb0*/  ISETP.GT.AND P3, PT, R122, R9, PT ;  /* 0x000000097a00720c */ /* 0x000fe40003f64270 */
[----:B------:R-:W-:-:S02]  /*4fc0*/  ISETP.GT.AND P5, PT, R87, R8, PT ;  /* 0x000000085700720c */ /* 0x000fc40003fa4270 */
[----:B------:R-:W-:Y:S01]  /*4fd0*/  FSEL R5, R5, -INF , !P2 ;  /* 0xff80000005057808 */ /* 0x000fe20005000000 */
[----:B--2---:R-:W-:Y:S01]  /*4fe0*/  HMMA.16816.F32.BF16 R20, R12, R108, R20 ;  /* 0x0000006c0c14723c */ /* 0x004fe20000041814 */
[----:B------:R-:W-:Y:S02]  /*4ff0*/  ISETP.GE.AND P1, PT, R9, R141, PT ;  /* 0x0000008d0900720c */ /* 0x000fe40003f26270 */
[----:B------:R-:W-:Y:S02]  /*5000*/  FSEL R114, R6, -INF , !P0 ;  /* 0xff80000006727808 */ /* 0x000fe40004000000 */
[----:B------:R-:W-:Y:S02]  /*5010*/  ISETP.GE.AND P2, PT, R8, R142, PT ;  /* 0x0000008e0800720c */ /* 0x000fe40003f46270 */
[----:B------:R-:W-:Y:S01]  /*5020*/  FSEL R118, R5, -INF , !P4 ;  /* 0xff80000005767808 */ /* 0x000fe20006000000 */
[----:B-1----:R-:W-:Y:S01]  /*5030*/  HMMA.16816.F32.BF16 R100, R32, R104, R100 ;  /* 0x000000682064723c */ /* 0x002fe20000041864 */
[----:B------:R-:W-:-:S02]  /*5040*/  FSEL R7, R7, -INF , !P3 ;  /* 0xff80000007077808 */ /* 0x000fc40005800000 */
[----:B------:R-:W-:Y:S02]  /*5050*/  FSEL R24, R24, -INF , !P5 ;  /* 0xff80000018187808 */ /* 0x000fe40006800000 */
[----:B------:R-:W-:Y:S02]  /*5060*/  ISETP.GE.AND P0, PT, R8, R141, PT ;  /* 0x0000008d0800720c */ /* 0x000fe40003f06270 */
[----:B------:R-:W-:Y:S01]  /*5070*/  ISETP.GT.AND P4, PT, R122, R8, PT ;  /* 0x000000087a00720c */ /* 0x000fe20003f84270 */
[----:B------:R-:W-:Y:S01]  /*5080*/  HMMA.16816.F32.BF16 R16, R12, R110, R16 ;  /* 0x0000006e0c10723c */ /* 0x000fe20000041810 */
[----:B------:R-:W1:Y:S01]  /*5090*/  LDSM.16.M88.4 R8, [R133+0x5800] ;  /* 0x005800008508783b */ /* 0x000e620000000200 */
[----:B------:R-:W-:Y:S02]  /*50a0*/  FSEL R138, R7, -INF , !P1 ;  /* 0xff800000078a7808 */ /* 0x000fe40004800000 */
[----:B------:R-:W-:Y:S01]  /*50b0*/  FSEL R140, R24, -INF , !P2 ;  /* 0xff800000188c7808 */ /* 0x000fe20005000000 */
[----:B------:R-:W-:Y:S01]  /*50c0*/  VIADD R24, R113, 0xffffff91 ;  /* 0xffffff9171187836 */ /* 0x000fe20000000000 */
[----:B------:R-:W-:-:S02]  /*50d0*/  ISETP.GT.AND P3, PT, R87, R4, PT ;  /* 0x000000045700720c */ /* 0x000fc40003f64270 */
[C---:B------:R-:W-:Y:S01]  /*50e0*/  ISETP.GE.AND P5, PT, R4.reuse, R142, PT ;  /* 0x0000008e0400720c */ /* 0x040fe20003fa6270 */
[----:B------:R-:W-:Y:S01]  /*50f0*/  HMMA.16816.F32.BF16 R96, R32, R106, R96 ;  /* 0x0000006a2060723c */ /* 0x000fe20000041860 */
[----:B------:R-:W-:Y:S02]  /*5100*/  ISETP.GE.AND P1, PT, R4, R141, PT ;  /* 0x0000008d0400720c */ /* 0x000fe40003f26270 */
[----:B------:R-:W-:Y:S02]  /*5110*/  ISETP.GT.AND P2, PT, R122, R4, PT ;  /* 0x000000047a00720c */ /* 0x000fe40003f44270 */
[----:B------:R-:W2:Y:S01]  /*5120*/  LDSM.16.M88.4 R4, [R126+0x5c00] ;  /* 0x005c00007e04783b */ /* 0x000ea20000000200 */
[----:B------:R-:W-:Y:S02]  /*5130*/  FSEL R25, R25, -INF , !P3 ;  /* 0xff80000019197808 */ /* 0x000fe40005800000 */
[----:B------:R-:W-:Y:S02]  /*5140*/  FSEL R26, R26, -INF , !P4 ;  /* 0xff8000001a1a7808 */ /* 0x000fe40006000000 */
[----:B------:R-:W-:-:S02]  /*5150*/  ISETP.GT.AND P4, PT, R87, R28, PT ;  /* 0x0000001c5700720c */ /* 0x000fc40003f84270 */
[----:B------:R-:W-:Y:S01]  /*5160*/  FSEL R156, R25, -INF , !P5 ;  /* 0xff800000199c7808 */ /* 0x000fe20006800000 */
[----:B------:R-:W-:Y:S01]  /*5170*/  VIADD R25, R113, 0xffffff98 ;  /* 0xffffff9871197836 */ /* 0x000fe20000000000 */
[----:B------:R-:W-:Y:S02]  /*5180*/  FSEL R27, R27, -INF , !P2 ;  /* 0xff8000001b1b7808 */ /* 0x000fe40005000000 */
[----:B------:R-:W-:Y:S02]  /*5190*/  ISETP.GT.AND P5, PT, R122, R28, PT ;  /* 0x0000001c7a00720c */ /* 0x000fe40003fa4270 */
[----:B------:R-:W-:Y:S02]  /*51a0*/  ISETP.GT.AND P2, PT, R87, R24, PT ;  /* 0x000000185700720c */ /* 0x000fe40003f44270 */
[----:B------:R-:W-:Y:S02]  /*51b0*/  FSEL R154, R26, -INF , !P0 ;  /* 0xff8000001a9a7808 */ /* 0x000fe40004000000 */
[----:B------:R-:W-:-:S02]  /*51c0*/  FSEL R20, R20, -INF , !P4 ;  /* 0xff80000014147808 */ /* 0x000fc40006000000 */
[CC--:B------:R-:W-:Y:S02]  /*51d0*/  ISETP.GE.AND P3, PT, R28.reuse, R142.reuse, PT ;  /* 0x0000008e1c00720c */ /* 0x0c0fe40003f66270 */
[----:B------:R-:W-:Y:S02]  /*51e0*/  ISETP.GE.AND P0, PT, R28, R141, PT ;  /* 0x0000008d1c00720c */ /* 0x000fe40003f06270 */
[----:B------:R-:W-:Y:S02]  /*51f0*/  ISETP.GE.AND P4, PT, R24, R142, PT ;  /* 0x0000008e1800720c */ /* 0x000fe40003f86270 */
[----:B------:R-:W-:Y:S02]  /*5200*/  FSEL R22, R22, -INF , !P5 ;  /* 0xff80000016167808 */ /* 0x000fe40006800000 */
[----:B------:R-:W-:Y:S01]  /*5210*/  FSEL R21, R21, -INF , !P2 ;  /* 0xff80000015157808 */ /* 0x000fe20005000000 */
[----:B-1----:R-:W-:Y:S01]  /*5220*/  HMMA.16816.F32.BF16 R100, R12, R8, R100 ;  /* 0x000000080c64723c */ /* 0x002fe20000041864 */
[----:B------:R-:W-:Y:S01]  /*5230*/  FSEL R110, R27, -INF , !P1 ;  /* 0xff8000001b6e7808 */ /* 0x000fe20004800000 */
[C---:B------:R-:W-:Y:S01]  /*5240*/  VIADD R9, R113.reuse, 0xffffff99 ;  /* 0xffffff9971097836 */ /* 0x040fe20000000000 */
[----:B------:R-:W-:Y:S01]  /*5250*/  FSEL R30, R20, -INF , !P3 ;  /* 0xff800000141e7808 */ /* 0x000fe20005800000 */
[----:B------:R-:W-:Y:S01]  /*5260*/  VIADD R8, R113, 0xffffffa0 ;  /* 0xffffffa071087836 */ /* 0x000fe20000000000 */
[----:B------:R-:W-:-:S02]  /*5270*/  FSEL R155, R22, -INF , !P0 ;  /* 0xff800000169b7808 */ /* 0x000fc40004000000 */
[----:B------:R-:W-:Y:S01]  /*5280*/  FSEL R28, R21, -INF , !P4 ;  /* 0xff800000151c7808 */ /* 0x000fe20006000000 */
[----:B------:R-:W-:Y:S01]  /*5290*/  HMMA.16816.F32.BF16 R96, R12, R10, R96 ;  /* 0x0000000a0c60723c */ /* 0x000fe20000041860 */
[----:B------:R-:W-:Y:S02]  /*52a0*/  ISETP.GE.AND P1, PT, R24, R141, PT ;  /* 0x0000008d1800720c */ /* 0x000fe40003f26270 */
[C---:B------:R-:W-:Y:S02]  /*52b0*/  ISETP.GT.AND P3, PT, R122.reuse, R24, PT ;  /* 0x000000187a00720c */ /* 0x040fe40003f64270 */
[----:B------:R-:W-:Y:S02]  /*52c0*/  ISETP.GT.AND P5, PT, R87, R25, PT ;  /* 0x000000195700720c */ /* 0x000fe40003fa4270 */
[C---:B------:R-:W-:Y:S01]  /*52d0*/  ISETP.GE.AND P2, PT, R25.reuse, R142, PT ;  /* 0x0000008e1900720c */ /* 0x040fe20003f46270 */
[----:B--2---:R-:W-:Y:S01]  /*52e0*/  HMMA.16816.F32.BF16 R92, R32, R4, R92 ;  /* 0x00000004205c723c */ /* 0x004fe2000004185c */
[----:B------:R-:W-:Y:S01]  /*52f0*/  ISETP.GE.AND P0, PT, R25, R141, PT ;  /* 0x0000008d1900720c */ /* 0x000fe20003f06270 */
[C---:B------:R-:W-:Y:S01]  /*5300*/  VIADD R4, R113.reuse, 0xffffffa1 ;  /* 0xffffffa171047836 */ /* 0x040fe20000000000 */
[----:B------:R-:W-:Y:S01]  /*5310*/  ISETP.GT.AND P4, PT, R122, R25, PT ;  /* 0x000000197a00720c */ /* 0x000fe20003f84270 */
[----:B------:R-:W-:Y:S01]  /*5320*/  VIADD R5, R113, 0xffffffa8 ;  /* 0xffffffa871057836 */ /* 0x000fe20000000000 */
[----:B------:R-:W1:Y:S01]  /*5330*/  LDSM.16.M88.4 R24, [R133+0x5c00] ;  /* 0x005c00008518783b */ /* 0x000e620000000200 */
[----:B------:R-:W-:Y:S01]  /*5340*/  FSEL R16, R16, -INF , !P5 ;  /* 0xff80000010107808 */ /* 0x000fe20006800000 */
[----:B------:R-:W-:-:S04]  /*5350*/  DEPBAR.LE SB0, 0x0 ;  /* 0x000080000000791a */ /* 0x000fc80000000000 */
[----:B------:R-:W-:Y:S01]  /*5360*/  FSEL R23, R23, -INF , !P3 ;  /* 0xff80000017177808 */ /* 0x000fe20005800000 */
[----:B------:R-:W-:Y:S01]  /*5370*/  HMMA.16816.F32.BF16 R88, R32, R6, R88 ;  /* 0x000000062058723c */ /* 0x000fe20000041858 */
[CC--:B------:R-:W-:Y:S01]  /*5380*/  ISETP.GT.AND P3, PT, R87.reuse, R9.reuse, PT ;  /* 0x000000095700720c */ /* 0x0c0fe20003f64270 */
[----:B------:R-:W-:Y:S01]  /*5390*/  VIADD R32, R120, 0xfffffffe ;  /* 0xfffffffe78207836 */ /* 0x000fe20000000000 */
[----:B------:R-:W-:Y:S02]  /*53a0*/  FSEL R22, R16, -INF , !P2 ;  /* 0xff80000010167808 */ /* 0x000fe40005000000 */
[----:B------:R-:W-:Y:S02]  /*53b0*/  FSEL R18, R18, -INF , !P4 ;  /* 0xff80000012127808 */ /* 0x000fe40006000000 */
[----:B------:R-:W-:Y:S02]  /*53c0*/  ISETP.GT.AND P2, PT, R122, R9, PT ;  /* 0x000000097a00720c */ /* 0x000fe40003f44270 */
[----:B------:R-:W-:-:S02]  /*53d0*/  ISETP.GT.AND P4, PT, R87, R8, PT ;  /* 0x000000085700720c */ /* 0x000fc40003f84270 */
[-C--:B------:R-:W-:Y:S02]  /*53e0*/  ISETP.GE.AND P5, PT, R9, R142.reuse, PT ;  /* 0x0000008e0900720c */ /* 0x080fe40003fa6270 */
[----:B------:R-:W-:Y:S02]  /*53f0*/  FSEL R17, R17, -INF , !P3 ;  /* 0xff80000011117808 */ /* 0x000fe40005800000 */
[----:B------:R-:W-:Y:S02]  /*5400*/  FSEL R109, R23, -INF , !P1 ;  /* 0xff800000176d7808 */ /* 0x000fe40004800000 */
[----:B------:R-:W-:Y:S01]  /*5410*/  ISETP.GE.AND P1, PT, R9, R141, PT ;  /* 0x0000008d0900720c */ /* 0x000fe20003f26270 */
[----:B------:R-:W-:Y:S01]  /*5420*/  BAR.SYNC.DEFER_BLOCKING 0x0 ;  /* 0x0000000000007b1d */ /* 0x000fe20000010000 */
[----:B------:R-:W-:Y:S02]  /*5430*/  ISETP.GE.AND P3, PT, R8, R142, PT ;  /* 0x0000008e0800720c */ /* 0x000fe40003f66270 */
[----:B------:R-:W-:-:S02]  /*5440*/  FSEL R19, R19, -INF , !P2 ;  /* 0xff80000013137808 */ /* 0x000fc40005000000 */
[----:B------:R-:W-:Y:S02]  /*5450*/  FSEL R21, R100, -INF , !P4 ;  /* 0xff80000064157808 */ /* 0x000fe40006000000 */
[----:B------:R-:W-:Y:S02]  /*5460*/  FSEL R20, R17, -INF , !P5 ;  /* 0xff80000011147808 */ /* 0x000fe40006800000 */
[----:B------:R-:W-:Y:S02]  /*5470*/  ISETP.GT.AND P5, PT, R122, R8, PT ;  /* 0x000000087a00720c */ /* 0x000fe40003fa4270 */
[----:B------:R-:W-:Y:S02]  /*5480*/  FSEL R115, R19, -INF , !P1 ;  /* 0xff80000013737808 */ /* 0x000fe40004800000 */
[----:B------:R-:W-:Y:S02]  /*5490*/  FSEL R21, R21, -INF , !P3 ;  /* 0xff80000015157808 */ /* 0x000fe40005800000 */
[----:B------:R-:W-:Y:S01]  /*54a0*/  ISETP.GT.AND P2, PT, R87, R4, PT ;  /* 0x000000045700720c */ /* 0x000fe20003f44270 */
[----:B-1----:R-:W-:Y:S01]  /*54b0*/  HMMA.16816.F32.BF16 R92, R12, R24, R92 ;  /* 0x000000180c5c723c */ /* 0x002fe2000004185c */
[----:B------:R-:W-:-:S02]  /*54c0*/  ISETP.GE.AND P1, PT, R4, R142, PT ;  /* 0x0000008e0400720c */ /* 0x000fc40003f26270 */
[-C--:B------:R-:W-:Y:S02]  /*54d0*/  ISETP.GE.AND P4, PT, R4, R141.reuse, PT ;  /* 0x0000008d0400720c */ /* 0x080fe40003f86270 */
[----:B------:R-:W-:Y:S01]  /*54e0*/  ISETP.GT.AND P3, PT, R122, R4, PT ;  /* 0x000000047a00720c */ /* 0x000fe20003f64270 */
[----:B------:R-:W-:Y:S01]  /*54f0*/  VIADD R4, R113, 0xffffffa9 ;  /* 0xffffffa971047836 */ /* 0x000fe20000000000 */
[----:B------:R-:W-:Y:S01]  /*5500*/  FSEL R111, R18, -INF , !P0 ;  /* 0xff800000126f7808 */ /* 0x000fe20004000000 */
[----:B------:R-:W-:Y:S01]  /*5510*/  HMMA.16816.F32.BF16 R88, R12, R26, R88 ;  /* 0x0000001a0c58723c */ /* 0x000fe20000041858 */
[----:B------:R-:W-:Y:S02]  /*5520*/  ISETP.GE.AND P0, PT, R8, R141, PT ;  /* 0x0000008d0800720c */ /* 0x000fe40003f06270 */
[----:B------:R-:W-:Y:S02]  /*5530*/  FSEL R102, R102, -INF , !P5 ;  /* 0xff80000066667808 */ /* 0x000fe40006800000 */
[----:B------:R-:W-:-:S02]  /*5540*/  ISETP.GT.AND P5, PT, R87, R5, PT ;  /* 0x000000055700720c */ /* 0x000fc40003fa4270 */
[----:B------:R-:W-:Y:S02]  /*5550*/  FSEL R23, R101, -INF , !P2 ;  /* 0xff80000065177808 */ /* 0x000fe40005000000 */
[----:B------:R-:W-:Y:S02]  /*5560*/  FSEL R103, R103, -INF , !P3 ;  /* 0xff80000067677808 */ /* 0x000fe40005800000 */
[----:B------:R-:W-:Y:S02]  /*5570*/  FSEL R127, R102, -INF , !P0 ;  /* 0xff800000667f7808 */ /* 0x000fe40004000000 */
[----:B------:R-:W-:Y:S02]  /*5580*/  ISETP.GT.AND P3, PT, R87, R4, PT ;  /* 0x000000045700720c */ /* 0x000fe40003f64270 */
[----:B------:R-:W-:Y:S02]  /*5590*/  ISETP.GE.AND P0, PT, R5, R142, PT ;  /* 0x0000008e0500720c */ /* 0x000fe40003f06270 */
[----:B------:R-:W-:-:S02]  /*55a0*/  FSEL R96, R96, -INF , !P5 ;  /* 0xff80000060607808 */ /* 0x000fc40006800000 */
[----:B------:R-:W-:Y:S02]  /*55b0*/  FSEL R23, R23, -INF , !P1 ;  /* 0xff80000017177808 */ /* 0x000fe40004800000 */
[----:B------:R-:W-:Y:S02]  /*55c0*/  ISETP.GE.AND P2, PT, R5, R141, PT ;  /* 0x0000008d0500720c */ /* 0x000fe40003f46270 */
[----:B------:R-:W-:Y:S01]  /*55d0*/  ISETP.GT.AND P1, PT, R122, R5, PT ;  /* 0x000000057a00720c */ /* 0x000fe20003f24270 */
[----:B------:R-:W-:Y:S01]  /*55e0*/  VIADD R5, R113, 0xffffffb0 ;  /* 0xffffffb071057836 */ /* 0x000fe20000000000 */
[----:B------:R-:W-:Y:S02]  /*55f0*/  FSEL R119, R103, -INF , !P4 ;  /* 0xff80000067777808 */ /* 0x000fe40006000000 */
[----:B------:R-:W-:Y:S02]  /*5600*/  ISETP.GE.AND P4, PT, R4, R142, PT ;  /* 0x0000008e0400720c */ /* 0x000fe40003f86270 */
[----:B------:R-:W-:-:S02]  /*5610*/  FSEL R97, R97, -INF , !P3 ;  /* 0xff80000061617808 */ /* 0x000fc40005800000 */
[----:B------:R-:W-:Y:S02]  /*5620*/  FSEL R139, R96, -INF , !P0 ;  /* 0xff800000608b7808 */ /* 0x000fe40004000000 */
[----:B------:R-:W-:Y:S02]  /*5630*/  ISETP.GE.AND P5, PT, R4, R141, PT ;  /* 0x0000008d0400720c */ /* 0x000fe40003fa6270 */
[C---:B------:R-:W-:Y:S01]  /*5640*/  ISETP.GT.AND P0, PT, R122.reuse, R4, PT ;  /* 0x000000047a00720c */ /* 0x040fe20003f04270 */
[----:B------:R-:W-:Y:S01]  /*5650*/  VIADD R4, R113, 0xffffffb1 ;  /* 0xffffffb171047836 */ /* 0x000fe20000000000 */
[----:B------:R-:W-:Y:S02]  /*5660*/  FSEL R137, R97, -INF , !P4 ;  /* 0xff80000061897808 */ /* 0x000fe40006000000 */
[----:B------:R-:W-:Y:S02]  /*5670*/  ISETP.GT.AND P4, PT, R122, R5, PT ;  /* 0x000000057a00720c */ /* 0x000fe40003f84270 */
[----:B------:R-:W-:-:S02]  /*5680*/  FSEL R98, R98, -INF , !P1 ;  /* 0xff80000062627808 */ /* 0x000fc40004800000 */
[----:B------:R-:W-:Y:S02]  /*5690*/  FSEL R99, R99, -INF , !P0 ;  /* 0xff80000063637808 */ /* 0x000fe40004000000 */
[C---:B------:R-:W-:Y:S02]  /*56a0*/  ISETP.GT.AND P1, PT, R87.reuse, R5, PT ;  /* 0x000000055700720c */ /* 0x040fe40003f24270 */
[-C--:B------:R-:W-:Y:S02]  /*56b0*/  ISETP.GT.AND P0, PT, R87, R4.reuse, PT ;  /* 0x000000045700720c */ /* 0x080fe40003f04270 */
[----:B------:R-:W-:Y:S02]  /*56c0*/  FSEL R94, R94, -INF , !P4 ;  /* 0xff8000005e5e7808 */ /* 0x000fe40006000000 */
[----:B------:R-:W-:Y:S02]  /*56d0*/  ISETP.GT.AND P4, PT, R122, R4, PT ;  /* 0x000000047a00720c */ /* 0x000fe40003f84270 */
[----:B------:R-:W-:-:S02]  /*56e0*/  FSEL R92, R92, -INF , !P1 ;  /* 0xff8000005c5c7808 */ /* 0x000fc40004800000 */
[----:B------:R-:W-:Y:S02]  /*56f0*/  FSEL R29, R93, -INF , !P0 ;  /* 0xff8000005d1d7808 */ /* 0x000fe40004000000 */
[C---:B------:R-:W-:Y:S02]  /*5700*/  ISETP.GE.AND P1, PT, R4.reuse, R142, PT ;  /* 0x0000008e0400720c */ /* 0x040fe40003f26270 */
[----:B------:R-:W-:Y:S01]  /*5710*/  ISETP.GE.AND P0, PT, R4, R141, PT ;  /* 0x0000008d0400720c */ /* 0x000fe20003f06270 */
[----:B------:R-:W-:Y:S01]  /*5720*/  VIADD R4, R113, 0xffffffb9 ;  /* 0xffffffb971047836 */ /* 0x000fe20000000000 */
[----:B------:R-:W-:Y:S02]  /*5730*/  FSEL R95, R95, -INF , !P4 ;  /* 0xff8000005f5f7808 */ /* 0x000fe40006000000 */
[----:B------:R-:W-:Y:S02]  /*5740*/  FSEL R117, R98, -INF , !P2 ;  /* 0xff80000062757808 */ /* 0x000fe40005000000 */
[----:B------:R-:W-:-:S02]  /*5750*/  FSEL R105, R95, -INF , !P0 ;  /* 0xff8000005f697808 */ /* 0x000fc40004000000 */
[----:B------:R-:W-:Y:S02]  /*5760*/  ISETP.GT.AND P0, PT, R87, R4, PT ;  /* 0x000000045700720c */ /* 0x000fe40003f04270 */
[----:B------:R-:W-:Y:S02]  /*5770*/  ISETP.GE.AND P3, PT, R5, R142, PT ;  /* 0x0000008e0500720c */ /* 0x000fe40003f66270 */
[----:B------:R-:W-:Y:S02]  /*5780*/  FSEL R89, R89, -INF , !P0 ;  /* 0xff80000059597808 */ /* 0x000fe40004000000 */
[----:B------:R-:W-:Y:S01]  /*5790*/  ISETP.GE.AND P2, PT, R5, R141, PT ;  /* 0x0000008d0500720c */ /* 0x000fe20003f46270 */
[----:B------:R-:W-:Y:S01]  /*57a0*/  VIADD R5, R113, 0xffffffb8 ;  /* 0xffffffb871057836 */ /* 0x000fe20000000000 */
[----:B------:R-:W-:Y:S02]  /*57b0*/  ISETP.GT.U32.AND P0, PT, R32, R145, PT ;  /* 0x000000912000720c */ /* 0x000fe40003f04070 */
[----:B------:R-:W-:-:S02]  /*57c0*/  FSEL R107, R94, -INF , !P2 ;  /* 0xff8000005e6b7808 */ /* 0x000fc40005000000 */
[-C--:B------:R-:W-:Y:S02]  /*57d0*/  ISETP.GT.AND P4, PT, R87, R5.reuse, PT ;  /* 0x000000055700720c */ /* 0x080fe40003f84270 */
[----:B------:R-:W-:Y:S02]  /*57e0*/  FSEL R29, R29, -INF , !P1 ;  /* 0xff8000001d1d7808 */ /* 0x000fe40004800000 */
[C---:B------:R-:W-:Y:S02]  /*57f0*/  ISETP.GT.AND P2, PT, R122.reuse, R5, PT ;  /* 0x000000057a00720c */ /* 0x040fe40003f44270 */
[----:B------:R-:W-:Y:S02]  /*5800*/  ISETP.GT.AND P1, PT, R122, R4, PT ;  /* 0x000000047a00720c */ /* 0x000fe40003f24270 */
[----:B------:R-:W-:Y:S02]  /*5810*/  FSEL R133, R99, -INF , !P5 ;  /* 0xff80000063857808 */ /* 0x000fe40006800000 */
[----:B------:R-:W-:-:S02]  /*5820*/  FSEL R113, R92, -INF , !P3 ;  /* 0xff8000005c717808 */ /* 0x000fc40005800000 */
[----:B------:R-:W-:Y:S02]  /*5830*/  FSEL R31, R88, -INF , !P4 ;  /* 0xff800000581f7808 */ /* 0x000fe40006000000 */
[----:B------:R-:W-:Y:S02]  /*5840*/  FSEL R90, R90, -INF , !P2 ;  /* 0xff8000005a5a7808 */ /* 0x000fe40005000000 */
[CC--:B------:R-:W-:Y:S02]  /*5850*/  ISETP.GE.AND P5, PT, R5.reuse, R142.reuse, PT ;  /* 0x0000008e0500720c */ /* 0x0c0fe40003fa6270 */
[-C--:B------:R-:W-:Y:S02]  /*5860*/  ISETP.GE.AND P3, PT, R5, R141.reuse, PT ;  /* 0x0000008d0500720c */ /* 0x080fe40003f66270 */
[C---:B------:R-:W-:Y:S02]  /*5870*/  ISETP.GE.AND P4, PT, R4.reuse, R142, PT ;  /* 0x0000008e0400720c */ /* 0x040fe40003f86270 */
[----:B------:R-:W-:-:S02]  /*5880*/  ISETP.GE.AND P2, PT, R4, R141, PT ;  /* 0x0000008d0400720c */ /* 0x000fc40003f46270 */
[----:B------:R-:W-:Y:S02]  /*5890*/  FSEL R91, R91, -INF , !P1 ;  /* 0xff8000005b5b7808 */ /* 0x000fe40004800000 */
        /* <DEDUP_REMOVED lines=69> */
.L_x_10065:
        /* <DEDUP_REMOVED lines=8> */
.L_x_10066:
[----:B------:R-:W-:Y:S05]  /*5d70*/  BSYNC.RECONVERGENT B0 ;  /* 0x0000000000007941 */ /* 0x000fea0003800200 */
.L_x_10064:
        /* <DEDUP_REMOVED lines=12> */
.L_x_10063:
[----:B------:R-:W-:Y:S05]  /*5e40*/  BSYNC.RECONVERGENT B1 ;  /* 0x0000000000017941 */ /* 0x000fea0003800200 */
.L_x_10062:
[----:B------:R-:W2:Y:S01]  /*5e50*/  LD.E R101, desc[UR4][R2.64+0xdc] ;  /* 0x0000dc0402657980 */ /* 0x000ea2000c101900 */
[----:B-1----:R-:W-:Y:S02]  /*5e60*/  FMNMX3.FTZ R5, R85, R112, R118, !PT ;  /* 0x0000007055057276 */ /* 0x002fe40007810076 */
[----:B------:R-:W-:Y:S02]  /*5e70*/  LEA R123, R123, R132, 0x1 ;  /* 0x000000847b7b7211 */ /* 0x000fe400078e08ff */
[----:B------:R-:W-:Y:S02]  /*5e80*/  FMNMX3.FTZ R5, R5, R140, R156, !PT ;  /* 0x0000008c05057276 */ /* 0x000fe4000781009c */
[----:B------:R-:W-:Y:S01]  /*5e90*/  IADD3 R95, PT, PT, R123, 0x6020, RZ ;  /* 0x000060207b5f7810 */ /* 0x000fe20007ffe0ff */
[----:B------:R-:W-:Y:S01]  /*5ea0*/  LDSM.16.MT88.4 R12, [R123+0x6000] ;  /* 0x006000007b0c783b */ /* 0x000fe20000004200 */
[----:B------:R-:W-:Y:S02]  /*5eb0*/  FMNMX3.FTZ R5, R5, R30, R28, !PT ;  /* 0x0000001e05057276 */ /* 0x000fe4000781001c */
[----:B------:R-:W-:Y:S01]  /*5ec0*/  @P0 IADD3 R120, PT, PT, R120, -0x3, RZ ;  /* 0xfffffffd78780810 */ /* 0x000fe20007ffe0ff */
        /* <DEDUP_REMOVED lines=10> */
[----:B------:R-:W-:-:S03]  /*5f70*/  FMNMX3.FTZ R4, R4, R127, R119, !PT ;  /* 0x0000007f04047276 */ /* 0x000fc60007810077 */
[----:B------:R-:W1:Y:S01]  /*5f80*/  SHFL.BFLY PT, R5, R6, 0x2, 0x1f ;  /* 0x0c401f0006057f89 */ /* 0x000e6200000e0000 */
[----:B------:R-:W-:-:S04]  /*5f90*/  FMNMX3.FTZ R4, R4, R117, R133, !PT ;  /* 0x0000007504047276 */ /* 0x000fc80007810085 */
        /* <DEDUP_REMOVED lines=17> */
[----:B------:R-:W-:Y:S01]  /*60b0*/  FMUL.FTZ R85, R101, R4 ;  /* 0x0000000465557220 */ /* 0x000fe20000410000 */
[----:B------:R-:W-:Y:S01]  /*60c0*/  IADD3 R4, PT, PT, R123, 0x6000, RZ ;  /* 0x000060007b047810 */ /* 0x000fe20007ffe0ff */
[----:B------:R-:W-:Y:S01]  /*60d0*/  FMUL.FTZ R84, R101, R84 ;  /* 0x0000005465547220 */ /* 0x000fe20000410000 */
[----:B------:R-:W-:Y:S02]  /*60e0*/  FSEL R100, R100, RZ, P1 ;  /* 0x000000ff64647208 */ /* 0x000fe40000800000 */
[----:B------:R-:W-:Y:S01]  /*60f0*/  LOP3.LUT P1, RZ, R128, 0x4, RZ, 0xc0, !PT ;  /* 0x0000000480ff7812 */ /* 0x000fe2000782c0ff */
[----:B------:R-:W1:Y:S01]  /*6100*/  MUFU.EX2 R85, R85 ;  /* 0x0000005500557308 */ /* 0x000e620000000800 */
        /* <DEDUP_REMOVED lines=11> */
[----:B------:R-:W-:Y:S01]  /*61c0*/  @P1 IADD3 R95, PT, PT, R4, -0x20, RZ ;  /* 0xffffffe0045f1810 */ /* 0x000fe20007ffe0ff */
[-CC-:B------:R-:W-:Y:S01]  /*61d0*/  FFMA.FTZ R97, R28, R101.reuse, -R108.reuse ;  /* 0x000000651c617223 */ /* 0x180fe2000001086c */
[-CC-:B------:R-:W-:Y:S01]  /*61e0*/  FFMA.FTZ R102, R22, R101.reuse, -R108.reuse ;  /* 0x0000006516667223 */ /* 0x180fe2000001086c */
[-C--:B------:R-:W-:Y:S01]  /*61f0*/  FFMA.FTZ R103, R20, R101.reuse, -R108 ;  /* 0x0000006514677223 */ /* 0x080fe2000001086c */
[--C-:B------:R-:W-:Y:S01]  /*6200*/  FFMA.FTZ R106, R155, R101, -R100.reuse ;  /* 0x000000659b6a7223 */ /* 0x100fe20000010864 */
[----:B------:R-:W2:Y:S01]  /*6210*/  LDSM.16.MT88.4 R16, [R95] ;  /* 0x000000005f10783b */ /* 0x000ea20000004200 */
        /* <DEDUP_REMOVED lines=24> */
[----:B------:R-:W3:Y:S01]  /*63a0*/  MUFU.EX2 R89, R89 ;  /* 0x0000005900597308 */ /* 0x000ee20000000800 */
[----:B-1----:R-:W-:Y:S01]  /*63b0*/  F2FP.BF16.F32.PACK_AB R4, R91, R93 ;  /* 0x0000005d5b04723e */ /* 0x002fe200000010ff */
[-C--:B------:R-:W-:Y:S01]  /*63c0*/  FMUL.FTZ R57, R57, R85.reuse ;  /* 0x0000005539397220 */ /* 0x080fe20000410000 */
[-C--:B------:R-:W-:Y:S01]  /*63d0*/  FMUL.FTZ R60, R60, R85.reuse ;  /* 0x000000553c3c7220 */ /* 0x080fe20000410000 */
[----:B------:R-:W-:Y:S01]  /*63e0*/  FMUL.FTZ R61, R61, R85 ;  /* 0x000000553d3d7220 */ /* 0x000fe20000410000 */
[-CC-:B------:R-:W-:Y:S01]  /*63f0*/  FFMA.FTZ R109, R109, R101.reuse, -R100.reuse ;  /* 0x000000656d6d7223 */ /* 0x180fe20000010864 */
[-CC-:B------:R-:W-:Y:S01]  /*6400*/  FFMA.FTZ R111, R111, R101.reuse, -R100.reuse ;  /* 0x000000656f6f7223 */ /* 0x180fe20000010864 */
[-C--:B------:R-:W-:Y:S01]  /*6410*/  FFMA.FTZ R110, R115, R101.reuse, -R100 ;  /* 0x00000065736e7223 */ /* 0x080fe20000010864 */
[----:B------:R-:W1:Y:S01]  /*6420*/  MUFU.EX2 R88, R88 ;  /* 0x0000005800587308 */ /* 0x000e620000000800 */
[-CC-:B------:R-:W-:Y:S01]  /*6430*/  FFMA.FTZ R112, R21, R101.reuse, -R108.reuse ;  /* 0x0000006515707223 */ /* 0x180fe2000001086c */
[-CC-:B------:R-:W-:Y:S01]  /*6440*/  FFMA.FTZ R115, R23, R101.reuse, -R108.reuse ;  /* 0x0000006517737223 */ /* 0x180fe2000001086c */
[----:B------:R-:W-:Y:S01]  /*6450*/  LDSM.16.MT88.4 R24, [R95+0x1400] ;  /* 0x001400005f18783b */ /* 0x000fe20000004200 */
[-CC-:B------:R-:W-:Y:S01]  /*6460*/  FFMA.FTZ R125, R139, R101.reuse, -R108.reuse ;  /* 0x000000658b7d7223 */ /* 0x180fe2000001086c */
[-C--:B------:R-:W-:Y:S01]  /*6470*/  FFMA.FTZ R114, R137, R101.reuse, -R108 ;  /* 0x0000006589727223 */ /* 0x080fe2000001086c */
[-CC-:B------:R-:W-:Y:S01]  /*6480*/  FFMA.FTZ R116, R127, R101.reuse, -R100.reuse ;  /* 0x000000657f747223 */ /* 0x180fe20000010864 */
[----:B------:R-:W-:Y:S01]  /*6490*/  LDSM.16.MT88.4 R20, [R123+0x8400] ;  /* 0x008400007b14783b */ /* 0x000fe20000004200 */
[----:B------:R-:W-:Y:S01]  /*64a0*/  MUFU.EX2 R35, R35 ;  /* 0x0000002300237308 */ /* 0x000fe20000000800 */
[----:B---3--:R-:W-:Y:S01]  /*64b0*/  F2FP.BF16.F32.PACK_AB R6, R89, R90 ;  /* 0x0000005a5906723e */ /* 0x008fe200000010ff */
[-CC-:B------:R-:W-:Y:S01]  /*64c0*/  FFMA.FTZ R119, R119, R101.reuse, -R100.reuse ;  /* 0x0000006577777223 */ /* 0x180fe20000010864 */
[-CC-:B------:R-:W-:Y:S01]  /*64d0*/  FFMA.FTZ R117, R117, R101.reuse, -R100.reuse ;  /* 0x0000006575757223 */ /* 0x180fe20000010864 */
[-C--:B------:R-:W-:Y:S01]  /*64e0*/  FFMA.FTZ R118, R133, R101.reuse, -R100 ;  /* 0x0000006585767223 */ /* 0x080fe20000010864 */
[-CC-:B------:R-:W-:Y:S01]  /*64f0*/  FFMA.FTZ R122, R29, R101.reuse, -R108.reuse ;  /* 0x000000651d7a7223 */ /* 0x180fe2000001086c */
[-CC-:B------:R-:W-:Y:S01]  /*6500*/  FFMA.FTZ R124, R31, R101.reuse, -R108.reuse ;  /* 0x000000651f7c7223 */ /* 0x180fe2000001086c */
[-CC-:B------:R-:W-:Y:S01]  /*6510*/  FFMA.FTZ R127, R104, R101.reuse, -R108.reuse ;  /* 0x00000065687f7223 */ /* 0x180fe2000001086c */
[----:B------:R-:W3:Y:S01]  /*6520*/  MUFU.EX2 R92, R92 ;  /* 0x0000005c005c7308 */ /* 0x000ee20000000800 */
[----:B-1----:R-:W-:Y:S01]  /*6530*/  F2FP.BF16.F32.PACK_AB R5, R88, R94 ;  /* 0x0000005e5805723e */ /* 0x002fe200000010ff */
[----:B------:R-:W-:Y:S01]  /*6540*/  LDSM.16.MT88.4 R28, [R123+0x8800] ;  /* 0x008800007b1c783b */ /* 0x000fe20000004200 */
[-C--:B------:R-:W-:Y:S01]  /*6550*/  FFMA.FTZ R113, R113, R101.reuse, -R108 ;  /* 0x0000006571717223 */ /* 0x080fe2000001086c */
[-CC-:B------:R-:W-:Y:S01]  /*6560*/  FFMA.FTZ R104, R107, R101.reuse, -R100.reuse ;  /* 0x000000656b687223 */ /* 0x180fe20000010864 */
[-CC-:B------:R-:W-:Y:S01]  /*6570*/  FFMA.FTZ R105, R105, R101.reuse, -R100.reuse ;  /* 0x0000006569697223 */ /* 0x180fe20000010864 */
[-CC-:B------:R-:W-:Y:S01]  /*6580*/  FFMA.FTZ R99, R99, R101.reuse, -R100.reuse ;  /* 0x0000006563637223 */ /* 0x180fe20000010864 */
[----:B------:R-:W-:Y:S01]  /*6590*/  FFMA.FTZ R98, R98, R101, -R100 ;  /* 0x0000006562627223 */ /* 0x000fe20000010864 */
[----:B------:R-:W1:Y:S01]  /*65a0*/  MUFU.EX2 R84, R84 ;  /* 0x0000005400547308 */ /* 0x000e620000000800 */
[----:B------:R-:W-:Y:S01]  /*65b0*/  FFMA.FTZ R164, R164, R85, R93 ;  /* 0x00000055a4a47223 */ /* 0x000fe2000001005d */
[----:B------:R-:W-:-:S02]  /*65c0*/  MOV R85, R34 ;  /* 0x0000002200557202 */ /* 0x000fc40000000f00 */
[----:B------:R-:W-:Y:S01]  /*65d0*/  @P0 MOV R85, R34 ;  /* 0x0000002200550202 */ /* 0x000fe20000000f00 */
[----:B------:R-:W-:-:S03]  /*65e0*/  FADD.FTZ R91, R91, R164 ;  /* 0x000000a45b5b7221 */ /* 0x000fc60000010000 */
[----:B------:R-:W-:Y:S01]  /*65f0*/  MUFU.EX2 R96, R96 ;  /* 0x0000006000607308 */ /* 0x000fe20000000800 */
[----:B---3--:R-:W-:Y:S01]  /*6600*/  F2FP.BF16.F32.PACK_AB R7, R92, R35 ;  /* 0x000000235c07723e */ /* 0x008fe200000010ff */
[----:B------:R-:W-:-:S04]  /*6610*/  FADD.FTZ R90, R90, R91 ;  /* 0x0000005b5a5a7221 */ /* 0x000fc80000010000 */
[----:B------:R-:W-:Y:S02]  /*6620*/  FADD.FTZ R89, R89, R90 ;  /* 0x0000005a59597221 */ /* 0x000fe40000010000 */
        /* <DEDUP_REMOVED lines=29> */
[----:B------:R-:W-:Y:S01]  /*6800*/  MUFU.EX2 R102, R102 ;  /* 0x0000006600667308 */ /* 0x000fe20000000800 */
[----:B------:R-:W-:Y:S01]  /*6810*/  FFMA.FTZ R159, R159, R84, R94 ;  /* 0x000000549f9f7223 */ /* 0x000fe2000001005e */
[----:B------:R-:W-:-:S02]  /*6820*/  MOV R84, R33 ;  /* 0x0000002100547202 */ /* 0x000fc40000000f00 */
[C---:B------:R-:W-:Y:S01]  /*6830*/  HMMA.16816.F32.BF16 R44, R4.reuse, R10, R44 ;  /* 0x0000000a042c723c */ /* 0x040fe2000004182c */
[----:B------:R-:W4:Y:S01]  /*6840*/  LDSM.16.MT88.4 R8, [R95+0x2000] ;  /* 0x002000005f08783b */ /* 0x000f220000004200 */
[----:B------:R-:W-:Y:S01]  /*6850*/  FADD.FTZ R88, R88, R159 ;  /* 0x0000009f58587221 */ /* 0x000fe20000010000 */
[----:B------:R-:W-:Y:S01]  /*6860*/  @P0 MOV R84, R33 ;  /* 0x0000002100540202 */ /* 0x000fe20000000f00 */
[----:B------:R-:W-:Y:S02]  /*6870*/  MUFU.EX2 R103, R103 ;  /* 0x0000006700677308 */ /* 0x000fe40000000800 */
[----:B------:R-:W-:Y:S02]  /*6880*/  FADD.FTZ R35, R35, R88 ;  /* 0x0000005823237221 */ /* 0x000fe40000010000 */
[----:B--2---:R-:W-:Y:S02]  /*6890*/  HMMA.16816.F32.BF16 R72, R4, R16, R72 ;  /* 0x000000100448723c */ /* 0x004fe40000041848 */
[----:B------:R-:W-:-:S02]  /*68a0*/  FADD.FTZ R35, R92, R35 ;  /* 0x000000235c237221 */ /* 0x000fc40000010000 */
[----:B------:R-:W-:Y:S04]  /*68b0*/  MUFU.EX2 R106, R106 ;  /* 0x0000006a006a7308 */ /* 0x000fe80000000800 */
[C---:B------:R-:W-:Y:S01]  /*68c0*/  HMMA.16816.F32.BF16 R36, R4.reuse, R18, R36 ;  /* 0x000000120424723c */ /* 0x040fe20000041824 */
[----:B------:R-:W2:Y:S03]  /*68d0*/  LDSM.16.MT88.4 R16, [R123+0x8000] ;  /* 0x008000007b10783b */ /* 0x000ea60000004200 */
[----:B------:R-:W5:Y:S04]  /*68e0*/  MUFU.EX2 R109, R109 ;  /* 0x0000006d006d7308 */ /* 0x000f680000000800 */
[C---:B-1----:R-:W-:Y:S04]  /*68f0*/  HMMA.16816.F32.BF16 R48, R4.reuse, R12, R48 ;  /* 0x0000000c0430723c */ /* 0x042fe80000041830 */
[----:B------:R-:W-:Y:S04]  /*6900*/  MUFU.EX2 R111, R111 ;  /* 0x0000006f006f7308 */ /* 0x000fe80000000800 */
[C---:B------:R-:W-:Y:S01]  /*6910*/  HMMA.16816.F32.BF16 R52, R4.reuse, R14, R52 ;  /* 0x0000000e0434723c */ /* 0x040fe20000041834 */
[----:B------:R-:W1:Y:S03]  /*6920*/  LDSM.16.MT88.4 R12, [R123+0x6400] ;  /* 0x006400007b0c783b */ /* 0x000e660000004200 */
[----:B------:R-:W5:Y:S04]  /*6930*/  MUFU.EX2 R110, R110 ;  /* 0x0000006e006e7308 */ /* 0x000f680000000800 */
[C---:B----4-:R-:W-:Y:S04]  /*6940*/  HMMA.16816.F32.BF16 R64, R4.reuse, R8, R64 ;  /* 0x000000080440723c */ /* 0x050fe80000041840 */
[----:B------:R-:W-:Y:S04]  /*6950*/  MUFU.EX2 R112, R112 ;  /* 0x0000007000707308 */ /* 0x000fe80000000800 */
[C---:B------:R-:W-:Y:S01]  /*6960*/  HMMA.16816.F32.BF16 R68, R4.reuse, R10, R68 ;  /* 0x0000000a0444723c */ /* 0x040fe20000041844 */
[----:B------:R-:W4:Y:S03]  /*6970*/  LDSM.16.MT88.4 R8, [R123+0x7400] ;  /* 0x007400007b08783b */ /* 0x000f260000004200 */
[----:B------:R-:W4:Y:S04]  /*6980*/  MUFU.EX2 R115, R115 ;  /* 0x0000007300737308 */ /* 0x000f280000000800 */
[C---:B--2---:R-:W-:Y:S04]  /*6990*/  HMMA.16816.F32.BF16 R56, R4.reuse, R16, R56 ;  /* 0x000000100438723c */ /* 0x044fe80000041838 */
[----:B------:R-:W-:Y:S04]  /*69a0*/  MUFU.EX2 R125, R125 ;  /* 0x0000007d007d7308 */ /* 0x000fe80000000800 */
[----:B------:R-:W-:Y:S01]  /*69b0*/  HMMA.16816.F32.BF16 R60, R4, R18, R60 ;  /* 0x00000012043c723c */ /* 0x000fe2000004183c */
[----:B------:R-:W2:Y:S01]  /*69c0*/  LDSM.16.MT88.4 R16, [R95+0x400] ;  /* 0x000400005f10783b */ /* 0x000ea20000004200 */
[----:B---3--:R-:W-:-:S02]  /*69d0*/  F2FP.BF16.F32.PACK_AB R4, R97, R96 ;  /* 0x000000606104723e */ /* 0x008fc400000010ff */
[----:B------:R-:W-:Y:S01]  /*69e0*/  MUFU.EX2 R114, R114 ;  /* 0x0000007200727308 */ /* 0x000fe20000000800 */
[----:B-----5:R-:W-:Y:S01]  /*69f0*/  F2FP.BF16.F32.PACK_AB R5, R109, R106 ;  /* 0x0000006a6d05723e */ /* 0x020fe200000010ff */
[----:B------:R-:W-:Y:S01]  /*6a00*/  FADD.FTZ R96, R96, R89 ;  /* 0x0000005960607221 */ /* 0x000fe20000010000 */
[----:B------:R-:W-:Y:S01]  /*6a10*/  F2FP.BF16.F32.PACK_AB R6, R103, R102 ;  /* 0x000000666706723e */ /* 0x000fe200000010ff */
[----:B------:R-:W-:Y:S01]  /*6a20*/  FADD.FTZ R106, R106, R35 ;  /* 0x000000236a6a7221 */ /* 0x000fe20000010000 */
[----:B------:R-:W-:Y:S01]  /*6a30*/  F2FP.BF16.F32.PACK_AB R7, R110, R111 ;  /* 0x0000006f6e07723e */ /* 0x000fe200000010ff */
[----:B------:R-:W-:Y:S02]  /*6a40*/  FADD.FTZ R97, R97, R96 ;  /* 0x0000006061617221 */ /* 0x000fe40000010000 */
[----:B------:R-:W-:Y:S01]  /*6a50*/  MUFU.EX2 R116, R116 ;  /* 0x0000007400747308 */ /* 0x000fe20000000800 */
[----:B------:R-:W-:Y:S01]  /*6a60*/  FADD.FTZ R106, R109, R106 ;  /* 0x0000006a6d6a7221 */ /* 0x000fe20000010000 */
[----:B------:R-:W-:-:S02]  /*6a70*/  FADD.FTZ R102, R102, R97 ;  /* 0x0000006166667221 */ /* 0x000fc40000010000 */
[----:B-1----:R-:W-:Y:S01]  /*6a80*/  HMMA.16816.F32.BF16 R80, R4, R12, R80 ;  /* 0x0000000c0450723c */ /* 0x002fe20000041850 */
[----:B------:R-:W-:Y:S01]  /*6a90*/  FADD.FTZ R111, R111, R106 ;  /* 0x0000006a6f6f7221 */ /* 0x000fe20000010000 */
[----:B------:R-:W-:Y:S02]  /*6aa0*/  FADD.FTZ R103, R103, R102 ;  /* 0x0000006667677221 */ /* 0x000fe40000010000 */
[----:B------:R-:W1:Y:S01]  /*6ab0*/  MUFU.EX2 R119, R119 ;  /* 0x0000007700777308 */ /* 0x000e620000000800 */
[----:B------:R-:W-:-:S03]  /*6ac0*/  FADD.FTZ R111, R110, R111 ;  /* 0x0000006f6e6f7221 */ /* 0x000fc60000010000 */
[C---:B------:R-:W-:Y:S01]  /*6ad0*/  HMMA.16816.F32.BF16 R76, R4.reuse, R14, R76 ;  /* 0x0000000e044c723c */ /* 0x040fe2000004184c */
[----:B------:R-:W3:Y:S03]  /*6ae0*/  LDSM.16.MT88.4 R12, [R95+0x2400] ;  /* 0x002400005f0c783b */ /* 0x000ee60000004200 */
[----:B------:R-:W-:Y:S04]  /*6af0*/  MUFU.EX2 R117, R117 ;  /* 0x0000007500757308 */ /* 0x000fe80000000800 */
[C---:B----4-:R-:W-:Y:S04]  /*6b00*/  HMMA.16816.F32.BF16 R40, R4.reuse, R8, R40 ;  /* 0x000000080428723c */ /* 0x050fe80000041828 */
[----:B------:R-:W4:Y:S04]  /*6b10*/  MUFU.EX2 R118, R118 ;  /* 0x0000007600767308 */ /* 0x000f280000000800 */
[C---:B------:R-:W-:Y:S01]  /*6b20*/  HMMA.16816.F32.BF16 R44, R4.reuse, R10, R44 ;  /* 0x0000000a042c723c */ /* 0x040fe2000004182c */
[----:B------:R-:W5:Y:S03]  /*6b30*/  LDSM.16.MT88.4 R8, [R95+0x800] ;  /* 0x000800005f08783b */ /* 0x000f660000004200 */
[----:B------:R-:W-:Y:S04]  /*6b40*/  MUFU.EX2 R113, R113 ;  /* 0x0000007100717308 */ /* 0x000fe80000000800 */
[C---:B--2---:R-:W-:Y:S04]  /*6b50*/  HMMA.16816.F32.BF16 R72, R4.reuse, R16, R72 ;  /* 0x000000100448723c */ /* 0x044fe80000041848 */
[----:B------:R-:W2:Y:S04]  /*6b60*/  MUFU.EX2 R122, R122 ;  /* 0x0000007a007a7308 */ /* 0x000ea80000000800 */
[C---:B------:R-:W-:Y:S01]  /*6b70*/  HMMA.16816.F32.BF16 R36, R4.reuse, R18, R36 ;  /* 0x000000120424723c */ /* 0x040fe20000041824 */
[----:B------:R-:W2:Y:S03]  /*6b80*/  LDSM.16.MT88.4 R16, [R123+0x6800] ;  /* 0x006800007b10783b */ /* 0x000ea60000004200 */
[----:B------:R-:W-:Y:S04]  /*6b90*/  MUFU.EX2 R124, R124 ;  /* 0x0000007c007c7308 */ /* 0x000fe80000000800 */
[C---:B------:R-:W-:Y:S04]  /*6ba0*/  HMMA.16816.F32.BF16 R48, R4.reuse, R24, R48 ;  /* 0x000000180430723c */ /* 0x040fe80000041830 */
[----:B------:R-:W-:Y:S04]  /*6bb0*/  MUFU.EX2 R127, R127 ;  /* 0x0000007f007f7308 */ /* 0x000fe80000000800 */
[C---:B------:R-:W-:Y:S01]  /*6bc0*/  HMMA.16816.F32.BF16 R52, R4.reuse, R26, R52 ;  /* 0x0000001a0434723c */ /* 0x040fe20000041834 */
[----:B------:R-:W-:Y:S03]  /*6bd0*/  LDSM.16.MT88.4 R24, [R123+0x6c00] ;  /* 0x006c00007b18783b */ /* 0x000fe60000004200 */
[----:B------:R-:W-:Y:S04]  /*6be0*/  MUFU.EX2 R104, R104 ;  /* 0x0000006800687308 */ /* 0x000fe80000000800 */
[C---:B------:R-:W-:Y:S04]  /*6bf0*/  HMMA.16816.F32.BF16 R56, R4.reuse, R20, R56 ;  /* 0x000000140438723c */ /* 0x040fe80000041838 */
[----:B------:R-:W2:Y:S04]  /*6c00*/  MUFU.EX2 R105, R105 ;  /* 0x0000006900697308 */ /* 0x000ea80000000800 */
[C---:B------:R-:W-:Y:S01]  /*6c10*/  HMMA.16816.F32.BF16 R60, R4.reuse, R22, R60 ;  /* 0x00000016043c723c */ /* 0x040fe2000004183c */
[----:B------:R-:W2:Y:S03]  /*6c20*/  LDSM.16.MT88.4 R20, [R123+0x7800] ;  /* 0x007800007b14783b */ /* 0x000ea60000004200 */
[----:B------:R-:W-:Y:S04]  /*6c30*/  MUFU.EX2 R99, R99 ;  /* 0x0000006300637308 */ /* 0x000fe80000000800 */
[C---:B---3--:R-:W-:Y:S04]  /*6c40*/  HMMA.16816.F32.BF16 R64, R4.reuse, R12, R64 ;  /* 0x0000000c0440723c */ /* 0x048fe80000041840 */
[----:B------:R-:W3:Y:S04]  /*6c50*/  MUFU.EX2 R98, R98 ;  /* 0x0000006200627308 */ /* 0x000ee80000000800 */
[----:B------:R-:W-:Y:S01]  /*6c60*/  HMMA.16816.F32.BF16 R68, R4, R14, R68 ;  /* 0x0000000e0444723c */ /* 0x000fe20000041844 */
[----:B------:R-:W-:Y:S01]  /*6c70*/  F2FP.BF16.F32.PACK_AB R4, R115, R112 ;  /* 0x000000707304723e */ /* 0x000fe200000010ff */
[----:B------:R-:W3:Y:S01]  /*6c80*/  LDSM.16.MT88.4 R12, [R95+0x1800] ;  /* 0x001800005f0c783b */ /* 0x000ee20000004200 */
        /* <DEDUP_REMOVED lines=17> */
[C---:B------:R-:W-:Y:S08]  /*6da0*/  HMMA.16816.F32.BF16 R56, R4.reuse, R28, R56 ;  /* 0x0000001c0438723c */ /* 0x040ff00000041838 */
[C---:B------:R-:W-:Y:S08]  /*6db0*/  HMMA.16816.F32.BF16 R60, R4.reuse, R30, R60 ;  /* 0x0000001e043c723c */ /* 0x040ff0000004183c */
[C---:B------:R-:W-:Y:S08]  /*6dc0*/  HMMA.16816.F32.BF16 R40, R4.reuse, R20, R40 ;  /* 0x000000140428723c */ /* 0x040ff00000041828 */
[C---:B------:R-:W-:Y:S01]  /*6dd0*/  HMMA.16816.F32.BF16 R44, R4.reuse, R22, R44 ;  /* 0x00000016042c723c */ /* 0x040fe2000004182c */
[----:B------:R-:W4:Y:S07]  /*6de0*/  LDSM.16.MT88.4 R20, [R123+0x7c00] ;  /* 0x007c00007b14783b */ /* 0x000f2e0000004200 */
        /* <DEDUP_REMOVED lines=23> */
[C---:B----4-:R-:W-:Y:S08]  /*6f60*/  HMMA.16816.F32.BF16 R40, R4.reuse, R20, R40 ;  /* 0x000000140428723c */ /* 0x050ff00000041828 */
        /* <DEDUP_REMOVED lines=9> */
.L_x_10058:
[----:B------:R-:W-:-:S07]  /*7000*/  IADD3 R120, PT, PT, R32, -0x1, RZ ;  /* 0xffffffff20787810 */ /* 0x000fce0007ffe0ff */
.L_x_10067:
[----:B------:R-:W-:Y:S05]  /*7010*/  BSYNC B2 ;  /* 0x0000000000027941 */ /* 0x000fea0003800000 */
.L_x_10057:
[----:B------:R-:W-:-:S13]  /*7020*/  ISETP.GE.AND P0, PT, R120, R145, PT ;  /* 0x000000917800720c */ /* 0x000fda0003f06270 */
[----:B------:R-:W-:Y:S05]  /*7030*/  @!P0 BRA `(.L_x_10068) ;  /* 0x0000002c00908947 */ /* 0x000fea0003800000 */
[----:B------:R-:W-:Y:S01]  /*7040*/  IMAD.SHL.U32 R155, R120, 0x40, RZ ;  /* 0x00000040789b7824 */ /* 0x000fe200078e00ff */
[----:B------:R-:W-:Y:S01]  /*7050*/  ISETP.NE.U32.AND P3, PT, R162, RZ, PT ;  /* 0x000000ffa200720c */ /* 0x000fe20003f65070 */
[C---:B------:R-:W-:Y:S01]  /*7060*/  IMAD.SHL.U32 R137, R0.reuse, 0x2, RZ ;  /* 0x0000000200897824 */ /* 0x040fe200078e00ff */
[----:B------:R-:W-:Y:S01]  /*7070*/  SHF.L.U64.HI R138, R0, 0x1, R121 ;  /* 0x00000001008a7819 */ /* 0x000fe20000010279 */
[----:B------:R-:W-:Y:S01]  /*7080*/  IMAD.MOV.U32 R89, RZ, RZ, R84 ;  /* 0x000000ffff597224 */ /* 0x000fe200078e0054 */
[----:B------:R-:W-:Y:S01]  /*7090*/  LOP3.LUT R156, R155, 0x20, R86, 0xfe, !PT ;  /* 0x000000209b9c7812 */ /* 0x000fe200078efe56 */
[----:B------:R-:W-:Y:S01]  /*70a0*/  IMAD.MOV.U32 R0, RZ, RZ, R85 ;  /* 0x000000ffff007224 */ /* 0x000fe200078e0055 */
[----:B------:R-:W-:Y:S01]  /*70b0*/  ISETP.NE.AND.EX P3, PT, R163, RZ, PT, P3 ;  /* 0x000000ffa300720c */ /* 0x000fe20003f65330 */
[----:B------:R-:W-:Y:S01]  /*70c0*/  VIADD R154, R120, 0x1 ;  /* 0x00000001789a7836 */ /* 0x000fe20000000000 */
[----:B------:R-:W-:Y:S01]  /*70d0*/  VIMNMX R140, PT, PT, RZ, R87, !PT ;  /* 0x00000057ff8c7248 */ /* 0x000fe20007fe0100 */
[----:B------:R-:W-:Y:S01]  /*70e0*/  VIADD R155, R155, 0x40 ;  /* 0x000000409b9b7836 */ /* 0x000fe20000000000 */
[----:B------:R-:W-:-:S09]  /*70f0*/  VIADDMNMX R139, R87, 0x8, RZ, !PT ;  /* 0x00000008578b7846 */ /* 0x000fd200078001ff */
.L_x_10075:
        /* <DEDUP_REMOVED lines=79> */
.L_x_10070:
[----:B------:R-:W-:Y:S05]  /*75f0*/  BSYNC.RECONVERGENT B0 ;  /* 0x0000000000007941 */ /* 0x000fea0003800200 */
.L_x_10069:
        /* <DEDUP_REMOVED lines=34> */
[----:B------:R-:W-:Y:S01]  /*7820*/  LDGSTS.E.BYPASS.LTC128B.128 [R165+0x6000], desc[UR4][R148.64] ;  /* 0x0600000094a57fae */ /* 0x000fe2000b981a04 */
[----:B------:R-:W-:Y:S02]  /*7830*/  LOP3.LUT R87, R88, 0x20, R91, 0xf8, !PT ;  /* 0x0000002058577812 */ /* 0x000fe400078ef85b */
[----:B------:R-:W-:Y:S02]  /*7840*/  LOP3.LUT R93, R93, R90, RZ, 0xfc, !PT ;  /* 0x0000005a5d5d7212 */ /* 0x000fe400078efcff */
[----:B------:R-:W-:Y:S01]  /*7850*/  LDGSTS.E.BYPASS.LTC128B.128 [R165+0x7000], desc[UR4][R148.64+0x40] ;  /* 0x0700004094a57fae */ /* 0x000fe2000b981a04 */
[----:B------:R-:W-:Y:S02]  /*7860*/  LOP3.LUT R87, R87, R86, R85, 0xf6, !PT ;  /* 0x0000005657577212 */ /* 0x000fe400078ef655 */
[----:B------:R-:W-:Y:S02]  /*7870*/  LOP3.LUT P2, RZ, R128, 0x4, RZ, 0xc0, !PT ;  /* 0x0000000480ff7812 */ /* 0x000fe4000784c0ff */
[----:B------:R-:W-:Y:S01]  /*7880*/  LDGSTS.E.BYPASS.LTC128B.128 [R165+0x8000], desc[UR4][R148.64+0x80] ;  /* 0x0800008094a57fae */ /* 0x000fe2000b981a04 */
[--C-:B------:R-:W-:Y:S01]  /*7890*/  IMAD R125, R93, 0x2, R132.reuse ;  /* 0x000000025d7d7824 */ /* 0x100fe200078e0284 */
[----:B------:R-:W-:Y:S01]  /*78a0*/  ISETP.GT.AND P0, PT, R154, R145, PT ;  /* 0x000000919a00720c */ /* 0x000fe20003f04270 */
[----:B------:R-:W-:Y:S02]  /*78b0*/  IMAD R124, R87, 0x2, R132 ;  /* 0x00000002577c7824 */ /* 0x000fe400078e0284 */
[----:B------:R-:W-:Y:S01]  /*78c0*/  LDGSTS.E.BYPASS.LTC128B.128 [R165+0x6800], desc[UR4][R126.64] ;  /* 0x068000007ea57fae */ /* 0x000fe2000b981a04 */
[----:B------:R-:W-:Y:S04]  /*78d0*/  SEL R108, R108, 0xffffffe0, !P2 ;  /* 0xffffffe06c6c7807 */ /* 0x000fe80005000000 */
[----:B------:R-:W-:Y:S01]  /*78e0*/  LDGSTS.E.BYPASS.LTC128B.128 [R165+0x7800], desc[UR4][R126.64+0x40] ;  /* 0x078000407ea57fae */ /* 0x000fe2000b981a04 */
[--C-:B------:R-:W-:Y:S04]  /*78f0*/  IMAD.IADD R133, R125, 0x1, R108.reuse ;  /* 0x000000017d857824 */ /* 0x100fe800078e026c */
        /* <DEDUP_REMOVED lines=33> */
[----:B------:R-:W-:Y:S07]  /*7b10*/  LDSM.16.M88.4 R92, [R133+0x1000] ;  /* 0x00100000855c783b */ /* 0x000fee0000000200 */
[C---:B---3--:R-:W-:Y:S08]  /*7b20*/  HMMA.16816.F32.BF16 R28, R108.reuse, R96, R28 ;  /* 0x000000606c1c723c */ /* 0x048ff0000004181c */
[----:B------:R-:W-:Y:S01]  /*7b30*/  HMMA.16816.F32.BF16 R32, R108, R98, R32 ;  /* 0x000000626c20723c */ /* 0x000fe20000041820 */
[----:B------:R-:W2:Y:S05]  /*7b40*/  LDSM.16.M88.4 R96, [R88+0x4000] ;  /* 0x004000005860783b */ /* 0x000eaa0000000200 */
[----:B------:R-:W-:Y:S02]  /*7b50*/  LDSM.16.M88.4 R108, [R88+0x4c00] ;  /* 0x004c0000586c783b */ /* 0x000fe40000000200 */
[C---:B----4-:R-:W-:Y:S08]  /*7b60*/  HMMA.16816.F32.BF16 R4, R84.reuse, R100, R4 ;  /* 0x000000645404723c */ /* 0x050ff00000041804 */
        /* <DEDUP_REMOVED lines=10> */
[----:B------:R-:W1:Y:S05]  /*7c10*/  LDSM.16.M88.4 R84, [R124+0x5400] ;  /* 0x005400007c54783b */ /* 0x000e6a0000000200 */
[----:B------:R-:W1:Y:S02]  /*7c20*/  LDSM.16.M88.4 R112, [R124+0x5800] ;  /* 0x005800007c70783b */ /* 0x000e640000000200 */
[C---:B--2---:R-:W-:Y:S08]  /*7c30*/  HMMA.16816.F32.BF16 R4, R92.reuse, R96, R4 ;  /* 0x000000605c04723c */ /* 0x044ff00000041804 */
[C---:B------:R-:W-:Y:S01]  /*7c40*/  HMMA.16816.F32.BF16 R8, R92.reuse, R98, R8 ;  /* 0x000000625c08723c */ /* 0x040fe20000041808 */
[----:B------:R-:W2:Y:S05]  /*7c50*/  LDSM.16.M88.4 R96, [R124+0x5c00] ;  /* 0x005c00007c60783b */ /* 0x000eaa0000000200 */
[----:B------:R-:W-:Y:S02]  /*7c60*/  LDSM.16.M88.4 R124, [R88+0x5c00] ;  /* 0x005c0000587c783b */ /* 0x000fe40000000200 */
        /* <DEDUP_REMOVED lines=8> */
[----:B------:R-:W3:Y:S05]  /*7cf0*/  LDSM.16.M88.4 R92, [R133+0x2000] ;  /* 0x00200000855c783b */ /* 0x000eea0000000200 */
[----:B------:R-:W4:Y:S02]  /*7d00*/  LDSM.16.M88.4 R108, [R88+0x5800] ;  /* 0x00580000586c783b */ /* 0x000f240000000200 */
        /* <DEDUP_REMOVED lines=96> */
.L_x_10074:
[----:B------:R-:W-:Y:S05]  /*8310*/  BSYNC.RECONVERGENT B0 ;  /* 0x0000000000007941 */ /* 0x000fea0003800200 */
.L_x_10073:
        /* <DEDUP_REMOVED lines=12> */
.L_x_10072:
[----:B------:R-:W-:Y:S05]  /*83e0*/  BSYNC.RECONVERGENT B1 ;  /* 0x0000000000017941 */ /* 0x000fea0003800200 */
.L_x_10071:
[----:B------:R-:W2:Y:S01]  /*83f0*/  LD.E R86, desc[UR4][R2.64+0xdc] ;  /* 0x0000dc0402567980 */ /* 0x000ea2000c101900 */
[----:B------:R-:W-:Y:S01]  /*8400*/  VIADD R98, R156, 0xffffffe0 ;  /* 0xffffffe09c627836 */ /* 0x000fe20000000000 */
[----:B------:R-:W-:Y:S01]  /*8410*/  LOP3.LUT R91, R90, 0x120, R91, 0xf8, !PT ;  /* 0x000001205a5b7812 */ /* 0x000fe200078ef85b */
[C---:B------:R-:W-:Y:S02]  /*8420*/  VIADD R106, R156.reuse, 0xffffffe1 ;  /* 0xffffffe19c6a7836 */ /* 0x040fe40000000000 */
[----:B------:R-:W-:Y:S01]  /*8430*/  VIADD R88, R156, 0xffffffe8 ;  /* 0xffffffe89c587836 */ /* 0x000fe20000000000 */
[-C--:B------:R-:W-:Y:S01]  /*8440*/  ISETP.GE.AND P1, PT, R98, R139.reuse, PT ;  /* 0x0000008b6200720c */ /* 0x080fe20003f26270 */
[----:B-1----:R-:W-:Y:S01]  /*8450*/  VIADD R85, R156, 0xffffffe9 ;  /* 0xffffffe99c557836 */ /* 0x002fe20000000000 */
[-C--:B------:R-:W-:Y:S01]  /*8460*/  ISETP.GE.AND P0, PT, R106, R139.reuse, PT ;  /* 0x0000008b6a00720c */ /* 0x080fe20003f06270 */
[----:B------:R-:W-:Y:S01]  /*8470*/  VIADD R110, R156, 0xfffffff0 ;  /* 0xfffffff09c6e7836 */ /* 0x000fe20000000000 */
        /* <DEDUP_REMOVED lines=34> */
[----:B------:R-:W-:Y:S02]  /*86a0*/  FSEL R101, R18, -INF , P1 ;  /* 0xff80000012657808 */ /* 0x000fe40000800000 */
[-C--:B------:R-:W-:Y:S02]  /*86b0*/  ISETP.GE.AND P4, PT, R84, R140.reuse, PT ;  /* 0x0000008c5400720c */ /* 0x080fe40003f86270 */
[----:B------:R-:W-:Y:S02]  /*86c0*/  FSEL R102, R19, -INF , P0 ;  /* 0xff80000013667808 */ /* 0x000fe40000000000 */
[C---:B------:R-:W-:Y:S02]  /*86d0*/  ISETP.GE.AND P1, PT, R156.reuse, R140, PT ;  /* 0x0000008c9c00720c */ /* 0x040fe40003f26270 */
[----:B------:R-:W-:Y:S02]  /*86e0*/  ISETP.GE.AND P0, PT, R156, R139, PT ;  /* 0x0000008b9c00720c */ /* 0x000fe40003f06270 */
[----:B------:R-:W-:Y:S02]  /*86f0*/  FSEL R126, R16, -INF , P5 ;  /* 0xff800000107e7808 */ /* 0x000fe40002800000 */
[C---:B------:R-:W-:Y:S02]  /*8700*/  ISETP.GE.AND P6, PT, R98.reuse, R142, PT ;  /* 0x0000008e6200720c */ /* 0x040fe40003fc6270 */
[----:B------:R-:W-:Y:S01]  /*8710*/  ISETP.GE.AND P5, PT, R98, R141, PT ;  /* 0x0000008d6200720c */ /* 0x000fe20003fa6270 */
[----:B------:R-:W-:Y:S01]  /*8720*/  VIADD R98, R156, 0x9 ;  /* 0x000000099c627836 */ /* 0x000fe20000000000 */
[----:B------:R-:W-:Y:S02]  /*8730*/  FSEL R113, R17, -INF , P4 ;  /* 0xff80000011717808 */ /* 0x000fe40002000000 */
[CC--:B------:R-:W-:Y:S02]  /*8740*/  ISETP.GE.AND P4, PT, R111.reuse, R140.reuse, PT ;  /* 0x0000008c6f00720c */ /* 0x0c0fe40003f86270 */
[----:B------:R-:W-:Y:S02]  /*8750*/  FSEL R100, R20, -INF , P1 ;  /* 0xff80000014647808 */ /* 0x000fe40000800000 */
        /* <DEDUP_REMOVED lines=28> */
[-C--:B------:R-:W-:Y:S02]  /*8920*/  ISETP.GE.AND P1, PT, R106, R142.reuse, PT ;  /* 0x0000008e6a00720c */ /* 0x080fe40003f26270 */
[----:B------:R-:W-:Y:S02]  /*8930*/  FSEL R27, R107, -INF , !P6 ;  /* 0xff8000006b1b7808 */ /* 0x000fe40007000000 */
[----:B------:R-:W-:Y:S02]  /*8940*/  FSEL R119, R32, -INF , P4 ;  /* 0xff80000020777808 */ /* 0x000fe40002000000 */
[CC--:B------:R-:W-:Y:S02]  /*8950*/  ISETP.GE.AND P0, PT, R156.reuse, R141.reuse, PT ;  /* 0x0000008d9c00720c */ /* 0x0c0fe40003f06270 */
[-C--:B------:R-:W-:Y:S02]  /*8960*/  ISETP.GE.AND P6, PT, R85, R142.reuse, PT ;  /* 0x0000008e5500720c */ /* 0x080fe40003fc6270 */
[CC--:B------:R-:W-:Y:S01]  /*8970*/  ISETP.GE.AND P4, PT, R156.reuse, R142.reuse, PT ;  /* 0x0000008e9c00720c */ /* 0x0c0fe20003f86270 */
[----:B------:R-:W-:Y:S01]  /*8980*/  VIADD R156, R156, 0xffffffc0 ;  /* 0xffffffc09c9c7836 */ /* 0x000fe20000000000 */
[----:B------:R-:W-:Y:S02]  /*8990*/  FSEL R94, R94, -INF , !P1 ;  /* 0xff8000005e5e7808 */ /* 0x000fe40004800000 */
[----:B------:R-:W-:Y:S02]  /*89a0*/  FSEL R7, R125, -INF , !P0 ;  /* 0xff8000007d077808 */ /* 0x000fe40004000000 */
[----:B------:R-:W-:Y:S02]  /*89b0*/  FSEL R30, R115, -INF , !P6 ;  /* 0xff800000731e7808 */ /* 0x000fe40007000000 */
[-C--:B------:R-:W-:Y:S02]  /*89c0*/  ISETP.GE.AND P1, PT, R88, R141.reuse, PT ;  /* 0x0000008d5800720c */ /* 0x080fe40003f26270 */
[----:B------:R-:W-:Y:S02]  /*89d0*/  FSEL R100, R100, -INF , !P4 ;  /* 0xff80000064647808 */ /* 0x000fe40006000000 */
[-C--:B------:R-:W-:Y:S02]  /*89e0*/  ISETP.GE.AND P0, PT, R88, R142.reuse, PT ;  /* 0x0000008e5800720c */ /* 0x080fe40003f06270 */
[-C--:B------:R-:W-:Y:S02]  /*89f0*/  ISETP.GE.AND P6, PT, R110, R142.reuse, PT ;  /* 0x0000008e6e00720c */ /* 0x080fe40003fc6270 */
[-C--:B------:R-:W-:Y:S02]  /*8a00*/  ISETP.GE.AND P4, PT, R106, R141.reuse, PT ;  /* 0x0000008d6a00720c */ /* 0x080fe40003f86270 */
        /* <DEDUP_REMOVED lines=9> */
[----:B------:R-:W-:Y:S02]  /*8aa0*/  FSEL R103, R114, -INF , !P5 ;  /* 0xff80000072677808 */ /* 0x000fe40006800000 */
[----:B------:R-:W-:Y:S02]  /*8ab0*/  FMNMX3.FTZ R85, R0, R27, R94, !PT ;  /* 0x0000001b00557276 */ /* 0x000fe4000781005e */
[-C--:B------:R-:W-:Y:S02]  /*8ac0*/  ISETP.GE.AND P4, PT, R110, R141.reuse, PT ;  /* 0x0000008d6e00720c */ /* 0x080fe40003f86270 */
[-C--:B------:R-:W-:Y:S02]  /*8ad0*/  ISETP.GE.AND P5, PT, R87, R142.reuse, PT ;  /* 0x0000008e5700720c */ /* 0x080fe40003fa6270 */
[----:B------:R-:W-:Y:S02]  /*8ae0*/  FSEL R6, R113, -INF , !P1 ;  /* 0xff80000071067808 */ /* 0x000fe40004800000 */
[----:B------:R-:W-:Y:S02]  /*8af0*/  FSEL R26, R95, -INF , !P0 ;  /* 0xff8000005f1a7808 */ /* 0x000fe40004000000 */
[----:B------:R-:W-:Y:S02]  /*8b00*/  ISETP.GE.AND P1, PT, R111, R142, PT ;  /* 0x0000008e6f00720c */ /* 0x000fe40003f26270 */
[----:B------:R-:W-:Y:S02]  /*8b10*/  FMNMX3.FTZ R85, R85, R32, R30, !PT ;  /* 0x0000002055557276 */ /* 0x000fe4000781001e */
[-C--:B------:R-:W-:Y:S02]  /*8b20*/  ISETP.GE.AND P0, PT, R87, R141.reuse, PT ;  /* 0x0000008d5700720c */ /* 0x080fe40003f06270 */
[----:B------:R-:W-:Y:S02]  /*8b30*/  FSEL R124, R124, -INF , !P4 ;  /* 0xff8000007c7c7808 */ /* 0x000fe40006000000 */
[----:B------:R-:W-:Y:S02]  /*8b40*/  FMNMX3.FTZ R87, R89, R92, R34, !PT ;  /* 0x0000005c59577276 */ /* 0x000fe40007810022 */
[----:B------:R-:W-:Y:S02]  /*8b50*/  FSEL R126, R126, -INF , !P5 ;  /* 0xff8000007e7e7808 */ /* 0x000fe40006800000 */
[-C--:B------:R-:W-:Y:S02]  /*8b60*/  ISETP.GE.AND P4, PT, R111, R141.reuse, PT ;  /* 0x0000008d6f00720c */ /* 0x080fe40003f86270 */
[-C--:B------:R-:W-:Y:S02]  /*8b70*/  ISETP.GE.AND P5, PT, R84, R141.reuse, PT ;  /* 0x0000008d5400720c */ /* 0x080fe40003fa6270 */
[----:B------:R-:W-:Y:S02]  /*8b80*/  FSEL R5, R123, -INF , !P1 ;  /* 0xff8000007b057808 */ /* 0x000fe40004800000 */
[----:B------:R-:W-:Y:S02]  /*8b90*/  FMNMX3.FTZ R85, R85, R122, R103, !PT ;  /* 0x0000007a55557276 */ /* 0x000fe40007810067 */
[-C--:B------:R-:W-:Y:S02]  /*8ba0*/  ISETP.GE.AND P1, PT, R104, R141.reuse, PT ;  /* 0x0000008d6800720c */ /* 0x080fe40003f26270 */
[----:B------:R-:W-:Y:S02]  /*8bb0*/  FSEL R14, R99, -INF , !P4 ;  /* 0xff800000630e7808 */ /* 0x000fe40006000000 */
[----:B------:R-:W-:Y:S02]  /*8bc0*/  FSEL R10, R93, -INF , !P6 ;  /* 0xff8000005d0a7808 */ /* 0x000fe40007000000 */
[----:B------:R-:W-:Y:S02]  /*8bd0*/  FMNMX3.FTZ R87, R87, R28, R26, !PT ;  /* 0x0000001c57577276 */ /* 0x000fe4000781001a */
[----:B------:R-:W-:Y:S02]  /*8be0*/  FSEL R102, R102, -INF , !P5 ;  /* 0xff80000066667808 */ /* 0x000fe40006800000 */
        /* <DEDUP_REMOVED lines=10> */
[----:B------:R-:W-:Y:S02]  /*8c90*/  ISETP.GE.AND P4, PT, R105, R142, PT ;  /* 0x0000008e6900720c */ /* 0x000fe40003f86270 */
[----:B------:R-:W-:Y:S02]  /*8ca0*/  FSEL R22, R24, -INF , !P5 ;  /* 0xff80000018167808 */ /* 0x000fe40006800000 */
[----:B------:R-:W-:Y:S02]  /*8cb0*/  FMNMX3.FTZ R24, R85, R100, R5, !PT ;  /* 0x0000006455187276 */ /* 0x000fe40007810005 */
[----:B------:R-:W-:Y:S02]  /*8cc0*/  FSEL R18, R117, -INF , !P0 ;  /* 0xff80000075127808 */ /* 0x000fe40004000000 */
[-C--:B------:R-:W-:Y:S02]  /*8cd0*/  ISETP.GE.AND P6, PT, R109, R142.reuse, PT ;  /* 0x0000008e6d00720c */ /* 0x080fe40003fc6270 */
[----:B------:R-:W-:Y:S02]  /*8ce0*/  FMNMX3.FTZ R25, R25, R101, R102, !PT ;  /* 0x0000006519197276 */ /* 0x000fe40007810066 */
[----:B------:R-:W-:Y:S02]  /*8cf0*/  ISETP.GE.AND P1, PT, R105, R141, PT ;  /* 0x0000008d6900720c */ /* 0x000fe40003f26270 */
[----:B------:R-:W-:Y:S02]  /*8d00*/  FSEL R105, R33, -INF , !P4 ;  /* 0xff80000021697808 */ /* 0x000fe40006000000 */
[----:B------:R-:W-:Y:S02]  /*8d10*/  FSEL R111, R121, -INF , !P6 ;  /* 0xff800000796f7808 */ /* 0x000fe40007000000 */
[C---:B------:R-:W-:Y:S02]  /*8d20*/  ISETP.GE.AND P5, PT, R23.reuse, R142, PT ;  /* 0x0000008e1700720c */ /* 0x040fe40003fa6270 */
[----:B------:R-:W-:Y:S02]  /*8d30*/  FMNMX3.FTZ R24, R24, R9, R18, !PT ;  /* 0x0000000918187276 */ /* 0x000fe40007810012 */
[-C--:B------:R-:W-:Y:S02]  /*8d40*/  ISETP.GE.AND P4, PT, R23, R141.reuse, PT ;  /* 0x0000008d1700720c */ /* 0x080fe40003f86270 */
[-C--:B------:R-:W-:Y:S01]  /*8d50*/  ISETP.GE.AND P6, PT, R112, R141.reuse, PT ;  /* 0x0000008d7000720c */ /* 0x080fe20003fc6270 */
[----:B------:R-:W-:Y:S01]  /*8d60*/  IMAD R112, R91, 0x2, R132 ;  /* 0x000000025b707824 */ /* 0x000fe200078e0284 */
[----:B------:R-:W-:Y:S02]  /*8d70*/  ISETP.GE.AND P0, PT, R109, R141, PT ;  /* 0x0000008d6d00720c */ /* 0x000fe40003f06270 */
[----:B------:R-:W-:Y:S01]  /*8d80*/  FMNMX3.FTZ R23, R25, R7, R14, !PT ;  /* 0x0000000719177276 */ /* 0x000fe2000781000e */
[----:B------:R-:W-:Y:S01]  /*8d90*/  VIADD R113, R112, 0x6020 ;  /* 0x0000602070717836 */ /* 0x000fe20000000000 */
[----:B------:R-:W-:Y:S02]  /*8da0*/  FSEL R104, R119, -INF , !P5 ;  /* 0xff80000077687808 */ /* 0x000fe40006800000 */
[----:B------:R-:W-:Y:S02]  /*8db0*/  FMNMX3.FTZ R24, R24, R111, R110, !PT ;  /* 0x0000006f18187276 */ /* 0x000fe4000781006e */
[----:B------:R-:W-:Y:S02]  /*8dc0*/  FSEL R106, R31, -INF , !P6 ;  /* 0xff8000001f6a7808 */ /* 0x000fe40007000000 */
[----:B------:R-:W-:Y:S02]  /*8dd0*/  FSEL R108, R108, -INF , !P0 ;  /* 0xff8000006c6c7808 */ /* 0x000fe40004000000 */
[----:B------:R-:W-:Y:S02]  /*8de0*/  FMNMX3.FTZ R23, R23, R11, R22, !PT ;  /* 0x0000000b17177276 */ /* 0x000fe40007810016 */
[----:B------:R-:W-:Y:S02]  /*8df0*/  FMNMX3.FTZ R31, R24, R104, R105, !PT ;  /* 0x00000068181f7276 */ /* 0x000fe40007810069 */
[----:B------:R-:W-:Y:S02]  /*8e00*/  FSEL R87, R35, -INF , !P1 ;  /* 0xff80000023577808 */ /* 0x000fe40004800000 */
[----:B------:R-:W-:Y:S01]  /*8e10*/  FMNMX3.FTZ R24, R23, R108, R106, !PT ;  /* 0x0000006c17187276 */ /* 0x000fe2000781006a */
[----:B------:R-:W-:Y:S01]  /*8e20*/  SHFL.BFLY PT, R84, R31, 0x2, 0x1f ;  /* 0x0c401f001f547f89 */ /* 0x000fe200000e0000 */
[----:B------:R-:W-:Y:S04]  /*8e30*/  FSEL R88, R29, -INF , !P4 ;  /* 0xff8000001d587808 */ /* 0x000fe80006000000 */
[----:B------:R-:W-:Y:S05]  /*8e40*/  FMNMX3.FTZ R25, R24, R88, R87, !PT ;  /* 0x0000005818197276 */ /* 0x000fea0007810057 */
[----:B------:R-:W1:Y:S02]  /*8e50*/  SHFL.BFLY PT, R24, R25, 0x2, 0x1f ;  /* 0x0c401f0019187f89 */ /* 0x000e6400000e0000 */
[----:B-1----:R-:W-:Y:S01]  /*8e60*/  FMNMX.FTZ R23, R25, R24, !PT ;  /* 0x0000001819177209 */ /* 0x002fe20007810000 */
[----:B------:R-:W-:Y:S01]  /*8e70*/  VIADD R24, R112, 0x6000 ;  /* 0x0000600070187836 */ /* 0x000fe20000000000 */
[----:B------:R-:W-:Y:S04]  /*8e80*/  FMNMX.FTZ R96, R31, R84, !PT ;  /* 0x000000541f607209 */ /* 0x000fe80007810000 */
[----:B------:R-:W1:Y:S01]  /*8e90*/  SHFL.BFLY PT, R84, R23, 0x1, 0x1f ;  /* 0x0c201f0017547f89 */ /* 0x000e6200000e0000 */
[----:B------:R-:W-:Y:S07]  /*8ea0*/  @P2 VIADD R113, R24, 0xffffffe0 ;  /* 0xffffffe018712836 */ /* 0x000fee0000000000 */
[----:B------:R-:W3:Y:S01]  /*8eb0*/  SHFL.BFLY PT, R85, R96, 0x1, 0x1f ;  /* 0x0c201f0060557f89 */ /* 0x000ee200000e0000 */
[----:B-1----:R-:W-:Y:S02]  /*8ec0*/  FMNMX.FTZ R84, R23, R84, !PT ;  /* 0x0000005417547209 */ /* 0x002fe40007810000 */
[----:B---3--:R-:W-:Y:S03]  /*8ed0*/  FMNMX.FTZ R85, R96, R85, !PT ;  /* 0x0000005560557209 */ /* 0x008fe60007810000 */
[----:B--2---:R-:W-:Y:S01]  /*8ee0*/  FMUL.FTZ R109, R86, R84 ;  /* 0x00000054566d7220 */ /* 0x004fe20000410000 */
[----:B------:R-:W-:Y:S01]  /*8ef0*/  FSETP.NEU.FTZ.AND P0, PT, R84, -INF , PT ;  /* 0xff8000005400780b */ /* 0x000fe20003f1d000 */
[----:B------:R-:W-:Y:S01]  /*8f00*/  LDSM.16.MT88.4 R96, [R113] ;  /* 0x000000007160783b */ /* 0x000fe20000004200 */
        /* <DEDUP_REMOVED lines=14> */
[-CC-:B------:R-:W-:Y:S01]  /*8ff0*/  FFMA.FTZ R118, R94, R86.reuse, -R107.reuse ;  /* 0x000000565e767223 */ /* 0x180fe2000001086b */
[-C--:B------:R-:W-:Y:S01]  /*9000*/  FFMA.FTZ R114, R30, R86.reuse, -R107 ;  /* 0x000000561e727223 */ /* 0x080fe2000001086b */
[-CC-:B------:R-:W-:Y:S01]  /*9010*/  FFMA.FTZ R116, R28, R86.reuse, -R109.reuse ;  /* 0x000000561c747223 */ /* 0x180fe2000001086d */
[-C--:B------:R-:W-:Y:S01]  /*9020*/  FFMA.FTZ R121, R26, R86.reuse, -R109 ;  /* 0x000000561a797223 */ /* 0x080fe2000001086d */
        /* <DEDUP_REMOVED lines=8> */
[-C--:B------:R-:W-:Y:S03]  /*90b0*/  FFMA.FTZ R133, R101, R86.reuse, -R109 ;  /* 0x0000005665857223 */ /* 0x080fe6000001086d */
[----:B------:R-:W2:Y:S01]  /*90c0*/  MUFU.EX2 R118, R118 ;  /* 0x0000007600767308 */ /* 0x000ea20000000800 */
[-CC-:B------:R-:W-:Y:S01]  /*90d0*/  FFMA.FTZ R89, R100, R86.reuse, -R107.reuse ;  /* 0x0000005664597223 */ /* 0x180fe2000001086b */
[-C--:B------:R-:W-:Y:S01]  /*90e0*/  FFMA.FTZ R91, R5, R86.reuse, -R107 ;  /* 0x00000056055b7223 */ /* 0x080fe2000001086b */
[-C--:B------:R-:W-:Y:S01]  /*90f0*/  FFMA.FTZ R90, R7, R86.reuse, -R109 ;  /* 0x00000056075a7223 */ /* 0x080fe2000001086d */
[-C--:B------:R-:W-:Y:S01]  /*9100*/  FFMA.FTZ R9, R9, R86.reuse, -R107 ;  /* 0x0000005609097223 */ /* 0x080fe2000001086b */
[-C--:B------:R-:W-:Y:S01]  /*9110*/  FFMA.FTZ R87, R87, R86.reuse, -R109 ;  /* 0x0000005657577223 */ /* 0x080fe2000001086d */
[-CC-:B------:R-:W-:Y:S01]  /*9120*/  FFMA.FTZ R111, R111, R86.reuse, -R107.reuse ;  /* 0x000000566f6f7223 */ /* 0x180fe2000001086b */
[-C--:B------:R-:W-:Y:S03]  /*9130*/  FFMA.FTZ R110, R110, R86.reuse, -R107 ;  /* 0x000000566e6e7223 */ /* 0x080fe6000001086b */
[----:B------:R-:W-:Y:S01]  /*9140*/  MUFU.EX2 R119, R119 ;  /* 0x0000007700777308 */ /* 0x000fe20000000800 */
[-CC-:B------:R-:W-:Y:S01]  /*9150*/  FFMA.FTZ R108, R108, R86.reuse, -R109.reuse ;  /* 0x000000566c6c7223 */ /* 0x180fe2000001086d */
[--C-:B------:R-:W-:Y:S01]  /*9160*/  FFMA.FTZ R88, R88, R86, -R109.reuse ;  /* 0x0000005658587223 */ /* 0x100fe2000001086d */
[----:B------:R-:W-:Y:S07]  /*9170*/  ISETP.GT.AND P0, PT, R154, R145, PT ;  /* 0x000000919a00720c */ /* 0x000fee0003f04270 */
[----:B------:R-:W3:Y:S01]  /*9180*/  MUFU.EX2 R117, R117 ;  /* 0x0000007500757308 */ /* 0x000ee20000000800 */
[----:B--2---:R-:W-:Y:S09]  /*9190*/  F2FP.BF16.F32.PACK_AB R92, R118, R120 ;  /* 0x00000078765c723e */ /* 0x004ff200000010ff */
[----:B------:R-:W-:Y:S10]  /*91a0*/  MUFU.EX2 R115, R115 ;  /* 0x0000007300737308 */ /* 0x000ff40000000800 */
[----:B------:R-:W2:Y:S01]  /*91b0*/  MUFU.EX2 R114, R114 ;  /* 0x0000007200727308 */ /* 0x000ea20000000800 */
[----:B---3--:R-:W-:Y:S09]  /*91c0*/  F2FP.BF16.F32.PACK_AB R93, R117, R119 ;  /* 0x00000077755d723e */ /* 0x008ff200000010ff */
[----:B------:R-:W-:Y:S10]  /*91d0*/  MUFU.EX2 R116, R116 ;  /* 0x0000007400747308 */ /* 0x000ff40000000800 */
[----:B------:R-:W3:Y:S01]  /*91e0*/  MUFU.EX2 R121, R121 ;  /* 0x0000007900797308 */ /* 0x000ee20000000800 */
[----:B--2---:R-:W-:Y:S09]  /*91f0*/  F2FP.BF16.F32.PACK_AB R94, R114, R115 ;  /* 0x00000073725e723e */ /* 0x004ff200000010ff */
[----:B------:R-:W2:Y:S10]  /*9200*/  MUFU.EX2 R23, R23 ;  /* 0x0000001700177308 */ /* 0x000eb40000000800 */
[----:B------:R-:W4:Y:S01]  /*9210*/  MUFU.EX2 R0, R28 ;  /* 0x0000001c00007308 */ /* 0x000f220000000800 */
        /* <DEDUP_REMOVED lines=12> */
[C---:B------:R-:W-:Y:S01]  /*92e0*/  FMUL.FTZ R28, R23.reuse, R76 ;  /* 0x0000004c171c7220 */ /* 0x040fe20000410000 */
[----:B------:R-:W2:Y:S01]  /*92f0*/  LDSM.16.MT88.4 R80, [R112+0x7000] ;  /* 0x007000007050783b */ /* 0x000ea20000004200 */
[C---:B------:R-:W-:Y:S01]  /*9300*/  FMUL.FTZ R30, R0.reuse, R78 ;  /* 0x0000004e001e7220 */ /* 0x040fe20000410000 */
[C---:B------:R-:W-:Y:S01]  /*9310*/  FMUL.FTZ R31, R0.reuse, R79 ;  /* 0x0000004f001f7220 */ /* 0x040fe20000410000 */
[C---:B------:R-:W-:Y:S03]  /*9320*/  FMUL.FTZ R38, R0.reuse, R38 ;  /* 0x0000002600267220 */ /* 0x040fe60000410000 */
[----:B------:R-:W-:Y:S01]  /*9330*/  MUFU.EX2 R17, R108 ;  /* 0x0000006c00117308 */ /* 0x000fe20000000800 */
[C---:B-1----:R-:W-:Y:S01]  /*9340*/  HMMA.16816.F32.BF16 R24, R92.reuse, R32, R24 ;  /* 0x000000205c18723c */ /* 0x042fe20000041818 */
[----:B------:R-:W-:Y:S04]  /*9350*/  LDSM.16.MT88.4 R76, [R112+0x8000] ;  /* 0x00800000704c783b */ /* 0x000fe80000004200 */
[C---:B------:R-:W-:Y:S01]  /*9360*/  FMUL.FTZ R32, R23.reuse, R72 ;  /* 0x0000004817207220 */ /* 0x040fe20000410000 */
[C---:B------:R-:W-:Y:S01]  /*9370*/  FMUL.FTZ R33, R23.reuse, R73 ;  /* 0x0000004917217220 */ /* 0x040fe20000410000 */
[C---:B------:R-:W-:Y:S01]  /*9380*/  FMUL.FTZ R39, R0.reuse, R39 ;  /* 0x0000002700277220 */ /* 0x040fe20000410000 */
[C---:B------:R-:W-:Y:S01]  /*9390*/  HMMA.16816.F32.BF16 R28, R92.reuse, R34, R28 ;  /* 0x000000225c1c723c */ /* 0x040fe2000004181c */
[----:B------:R1:W-:Y:S02]  /*93a0*/  MUFU.EX2 R10, R89 ;  /* 0x00000059000a7308 */ /* 0x0003e40000000800 */
[C---:B------:R-:W-:Y:S01]  /*93b0*/  FMUL.FTZ R34, R0.reuse, R74 ;  /* 0x0000004a00227220 */ /* 0x040fe20000410000 */
[C---:B------:R-:W-:Y:S01]  /*93c0*/  FMUL.FTZ R35, R0.reuse, R75 ;  /* 0x0000004b00237220 */ /* 0x040fe20000410000 */
[C---:B------:R-:W-:Y:S01]  /*93d0*/  FMUL.FTZ R42, R0.reuse, R42 ;  /* 0x0000002a002a7220 */ /* 0x040fe20000410000 */
[----:B------:R-:W3:Y:S01]  /*93e0*/  LDSM.16.MT88.4 R72, [R113+0x1000] ;  /* 0x001000007148783b */ /* 0x000ee20000004200 */
[C---:B------:R-:W-:Y:S01]  /*93f0*/  FMUL.FTZ R43, R0.reuse, R43 ;  /* 0x0000002b002b7220 */ /* 0x040fe20000410000 */
        /* <DEDUP_REMOVED lines=8> */
[----:B------:R-:W-:Y:S01]  /*9480*/  FMUL.FTZ R50, R0, R50 ;  /* 0x0000003200327220 */ /* 0x000fe20000410000 */
[--C-:B-1----:R-:W-:Y:S01]  /*9490*/  FFMA.FTZ R89, R14, R86, -R109.reuse ;  /* 0x000000560e597223 */ /* 0x102fe2000001086d */
[C---:B------:R-:W-:Y:S01]  /*94a0*/  HMMA.16816.F32.BF16 R36, R92.reuse, R98, R36 ;  /* 0x000000625c24723c */ /* 0x040fe20000041824 */
[----:B------:R-:W-:Y:S02]  /*94b0*/  LDSM.16.MT88.4 R96, [R112+0x6400] ;  /* 0x006400007060783b */ /* 0x000fe40000004200 */
[----:B------:R1:W-:Y:S01]  /*94c0*/  MUFU.EX2 R7, R90 ;  /* 0x0000005a00077308 */ /* 0x0003e20000000800 */
[C---:B------:R-:W-:Y:S01]  /*94d0*/  FMUL.FTZ R51, R0.reuse, R51 ;  /* 0x0000003300337220 */ /* 0x040fe20000410000 */
[C---:B------:R-:W-:Y:S01]  /*94e0*/  FMUL.FTZ R52, R23.reuse, R52 ;  /* 0x0000003417347220 */ /* 0x040fe20000410000 */
[----:B------:R-:W-:Y:S01]  /*94f0*/  FMUL.FTZ R53, R23, R53 ;  /* 0x0000003517357220 */ /* 0x000fe20000410000 */
[C---:B------:R-:W-:Y:S01]  /*9500*/  FMUL.FTZ R54, R0.reuse, R54 ;  /* 0x0000003600367220 */ /* 0x040fe20000410000 */
[C---:B------:R-:W-:Y:S01]  /*9510*/  FMUL.FTZ R55, R0.reuse, R55 ;  /* 0x0000003700377220 */ /* 0x040fe20000410000 */
[C---:B--2---:R-:W-:Y:S04]  /*9520*/  HMMA.16816.F32.BF16 R40, R92.reuse, R80, R40 ;  /* 0x000000505c28723c */ /* 0x044fe80000041828 */
[----:B------:R2:W-:Y:S01]  /*9530*/  MUFU.EX2 R14, R89 ;  /* 0x00000059000e7308 */ /* 0x0005e20000000800 */
[----:B----4-:R-:W-:Y:S01]  /*9540*/  FFMA.FTZ R91, R11, R86, -R109 ;  /* 0x000000560b5b7223 */ /* 0x010fe2000001086d */
[C---:B------:R-:W-:Y:S01]  /*9550*/  FMUL.FTZ R56, R23.reuse, R56 ;  /* 0x0000003817387220 */ /* 0x040fe20000410000 */
[C---:B------:R-:W-:Y:S01]  /*9560*/  FMUL.FTZ R57, R23.reuse, R57 ;  /* 0x0000003917397220 */ /* 0x040fe20000410000 */
[C---:B------:R-:W-:Y:S01]  /*9570*/  FMUL.FTZ R58, R0.reuse, R58 ;  /* 0x0000003a003a7220 */ /* 0x040fe20000410000 */
[----:B------:R-:W-:Y:S01]  /*9580*/  FMUL.FTZ R59, R0, R59 ;  /* 0x0000003b003b7220 */ /* 0x000fe20000410000 */
[C---:B------:R-:W-:Y:S01]  /*9590*/  HMMA.16816.F32.BF16 R44, R92.reuse, R82, R44 ;  /* 0x000000525c2c723c */ /* 0x040fe2000004182c */
[----:B------:R-:W4:Y:S03]  /*95a0*/  LDSM.16.MT88.4 R80, [R113+0x2000] ;  /* 0x002000007150783b */ /* 0x000f260000004200 */
[----:B------:R5:W-:Y:S01]  /*95b0*/  MUFU.EX2 R11, R91 ;  /* 0x0000005b000b7308 */ /* 0x000be20000000800 */
[----:B-1----:R-:W-:Y:S01]  /*95c0*/  FFMA.FTZ R90, R18, R86, -R107 ;  /* 0x00000056125a7223 */ /* 0x002fe2000001086b */
[C---:B------:R-:W-:Y:S01]  /*95d0*/  FMUL.FTZ R60, R23.reuse, R60 ;  /* 0x0000003c173c7220 */ /* 0x040fe20000410000 */
[C---:B------:R-:W-:Y:S01]  /*95e0*/  FMUL.FTZ R61, R23.reuse, R61 ;  /* 0x0000003d173d7220 */ /* 0x040fe20000410000 */
[C---:B------:R-:W-:Y:S01]  /*95f0*/  FMUL.FTZ R62, R0.reuse, R62 ;  /* 0x0000003e003e7220 */ /* 0x040fe20000410000 */
[C---:B------:R-:W-:Y:S01]  /*9600*/  FMUL.FTZ R63, R0.reuse, R63 ;  /* 0x0000003f003f7220 */ /* 0x040fe20000410000 */
[C---:B------:R-:W-:Y:S01]  /*9610*/  FMUL.FTZ R64, R23.reuse, R64 ;  /* 0x0000004017407220 */ /* 0x040fe20000410000 */
[C---:B------:R-:W-:Y:S01]  /*9620*/  FMUL.FTZ R65, R23.reuse, R65 ;  /* 0x0000004117417220 */ /* 0x040fe20000410000 */
[----:B------:R-:W-:Y:S01]  /*9630*/  FMUL.FTZ R66, R0, R66 ;  /* 0x0000004200427220 */ /* 0x000fe20000410000 */
[C---:B---3--:R-:W-:Y:S01]  /*9640*/  HMMA.16816.F32.BF16 R48, R92.reuse, R72, R48 ;  /* 0x000000485c30723c */ /* 0x048fe20000041830 */
[----:B------:R1:W-:Y:S02]  /*9650*/  MUFU.EX2 R18, R90 ;  /* 0x0000005a00127308 */ /* 0x0003e40000000800 */
[-CC-:B------:R-:W-:Y:S01]  /*9660*/  FFMA.FTZ R73, R102, R86.reuse, -R109.reuse ;  /* 0x0000005666497223 */ /* 0x180fe2000001086d */
[----:B--2---:R-:W-:Y:S01]  /*9670*/  FFMA.FTZ R89, R22, R86, -R109 ;  /* 0x0000005616597223 */ /* 0x004fe2000001086d */
[----:B------:R-:W-:Y:S01]  /*9680*/  LDSM.16.MT88.4 R100, [R112+0x7400] ;  /* 0x007400007064783b */ /* 0x000fe20000004200 */
[----:B------:R-:W-:Y:S01]  /*9690*/  FMUL.FTZ R67, R0, R67 ;  /* 0x0000004300437220 */ /* 0x000fe20000410000 */
[C---:B------:R-:W-:Y:S01]  /*96a0*/  FMUL.FTZ R68, R23.reuse, R68 ;  /* 0x0000004417447220 */ /* 0x040fe20000410000 */
[C---:B------:R-:W-:Y:S03]  /*96b0*/  HMMA.16816.F32.BF16 R52, R92.reuse, R74, R52 ;  /* 0x0000004a5c34723c */ /* 0x040fe60000041834 */
[----:B------:R2:W-:Y:S01]  /*96c0*/  MUFU.EX2 R22, R89 ;  /* 0x0000005900167308 */ /* 0x0005e20000000800 */
[----:B-----5:R-:W-:Y:S01]  /*96d0*/  FFMA.FTZ R91, R104, R86, -R107 ;  /* 0x00000056685b7223 */ /* 0x020fe2000001086b */
[C---:B------:R-:W-:Y:S01]  /*96e0*/  FMUL.FTZ R69, R23.reuse, R69 ;  /* 0x0000004517457220 */ /* 0x040fe20000410000 */
[C---:B------:R-:W-:Y:S01]  /*96f0*/  FMUL.FTZ R70, R0.reuse, R70 ;  /* 0x0000004600467220 */ /* 0x040fe20000410000 */
[----:B------:R-:W-:Y:S01]  /*9700*/  FMUL.FTZ R71, R0, R71 ;  /* 0x0000004700477220 */ /* 0x000fe20000410000 */
[----:B------:R-:W-:Y:S01]  /*9710*/  FFMA.FTZ R120, R23, R164, R120 ;  /* 0x000000a417787223 */ /* 0x000fe20000010078 */
[C---:B------:R-:W-:Y:S04]  /*9720*/  HMMA.16816.F32.BF16 R56, R92.reuse, R76, R56 ;  /* 0x0000004c5c38723c */ /* 0x040fe80000041838 */
[----:B------:R-:W-:Y:S01]  /*9730*/  MUFU.EX2 R122, R122 ;  /* 0x0000007a007a7308 */ /* 0x000fe20000000800 */
[-C--:B-1----:R-:W-:Y:S01]  /*9740*/  FFMA.FTZ R90, R106, R86.reuse, -R109 ;  /* 0x000000566a5a7223 */ /* 0x082fe2000001086d */
[----:B------:R-:W-:Y:S01]  /*9750*/  FFMA.FTZ R119, R0, R159, R119 ;  /* 0x0000009f00777223 */ /* 0x000fe20000010077 */
[----:B------:R-:W-:Y:S01]  /*9760*/  LDSM.16.MT88.4 R108, [R112+0x7c00] ;  /* 0x007c0000706c783b */ /* 0x000fe20000004200 */
[----:B------:R-:W-:Y:S01]  /*9770*/  FADD.FTZ R120, R118, R120 ;  /* 0x0000007876787221 */ /* 0x000fe20000010000 */
[C---:B------:R-:W-:Y:S05]  /*9780*/  HMMA.16816.F32.BF16 R60, R92.reuse, R78, R60 ;  /* 0x0000004e5c3c723c */ /* 0x040fea000004183c */
[----:B------:R-:W1:Y:S01]  /*9790*/  MUFU.EX2 R123, R123 ;  /* 0x0000007b007b7308 */ /* 0x000e620000000800 */
[----:B--2---:R-:W-:Y:S01]  /*97a0*/  FFMA.FTZ R89, R105, R86, -R107 ;  /* 0x0000005669597223 */ /* 0x004fe2000001086b */
[----:B------:R-:W-:Y:S01]  /*97b0*/  FADD.FTZ R119, R117, R119 ;  /* 0x0000007775777221 */ /* 0x000fe20000010000 */
[----:B------:R-:W2:Y:S01]  /*97c0*/  LDSM.16.MT88.4 R76, [R113+0x400] ;  /* 0x00040000714c783b */ /* 0x000ea20000004200 */
[----:B------:R-:W-:Y:S01]  /*97d0*/  FADD.FTZ R23, R115, R120 ;  /* 0x0000007873177221 */ /* 0x000fe20000010000 */
[C---:B----4-:R-:W-:Y:S05]  /*97e0*/  HMMA.16816.F32.BF16 R64, R92.reuse, R80, R64 ;  /* 0x000000505c40723c */ /* 0x050fea0000041840 */
[----:B------:R-:W3:Y:S01]  /*97f0*/  MUFU.EX2 R124, R124 ;  /* 0x0000007c007c7308 */ /* 0x000ee20000000800 */
[----:B------:R-:W-:Y:S01]  /*9800*/  FADD.FTZ R116, R116, R119 ;  /* 0x0000007774747221 */ /* 0x000fe20000010000 */
[----:B------:R-:W-:Y:S01]  /*9810*/  FADD.FTZ R23, R114, R23 ;  /* 0x0000001772177221 */ /* 0x000fe20000010000 */
[----:B------:R-:W-:Y:S02]  /*9820*/  LDSM.16.MT88.4 R104, [R113+0xc00] ;  /* 0x000c00007168783b */ /* 0x000fe40000004200 */
[----:B------:R-:W-:Y:S01]  /*9830*/  FADD.FTZ R121, R121, R116 ;  /* 0x0000007479797221 */ /* 0x000fe20000010000 */
[----:B------:R-:W-:Y:S04]  /*9840*/  HMMA.16816.F32.BF16 R68, R92, R82, R68 ;  /* 0x000000525c44723c */ /* 0x000fe80000041844 */
[----:B------:R-:W4:Y:S01]  /*9850*/  MUFU.EX2 R125, R125 ;  /* 0x0000007d007d7308 */ /* 0x000f220000000800 */
[C---:B-1----:R-:W-:Y:S01]  /*9860*/  F2FP.BF16.F32.PACK_AB R72, R123.reuse, R122 ;  /* 0x0000007a7b48723e */ /* 0x042fe200000010ff */
[----:B------:R-:W-:Y:S01]  /*9870*/  FADD.FTZ R122, R122, R23 ;  /* 0x000000177a7a7221 */ /* 0x000fe20000010000 */
[----:B------:R-:W1:Y:S03]  /*9880*/  LDSM.16.MT88.4 R80, [R113+0x1400] ;  /* 0x001400007150783b */ /* 0x000e660000004200 */
[----:B------:R-:W-:Y:S04]  /*9890*/  FADD.FTZ R123, R123, R122 ;  /* 0x0000007a7b7b7221 */ /* 0x000fe80000010000 */
[----:B------:R-:W-:Y:S01]  /*98a0*/  MUFU.EX2 R126, R126 ;  /* 0x0000007e007e7308 */ /* 0x000fe20000000800 */
[----:B---3--:R-:W-:Y:S01]  /*98b0*/  FADD.FTZ R0, R124, R121 ;  /* 0x000000797c007221 */ /* 0x008fe20000010000 */
[----:B------:R-:W3:Y:S08]  /*98c0*/  LDSM.16.MT88.4 R92, [R112+0x8400] ;  /* 0x00840000705c783b */ /* 0x000ef00000004200 */
[----:B------:R-:W5:Y:S01]  /*98d0*/  MUFU.EX2 R127, R127 ;  /* 0x0000007f007f7308 */ /* 0x000f620000000800 */
[----:B----4-:R-:W-:Y:S09]  /*98e0*/  FADD.FTZ R0, R125, R0 ;  /* 0x000000007d007221 */ /* 0x010ff20000010000 */
[----:B------:R-:W-:Y:S10]  /*98f0*/  MUFU.EX2 R133, R133 ;  /* 0x0000008500857308 */ /* 0x000ff40000000800 */
[----:B------:R4:W2:Y:S01]  /*9900*/  MUFU.EX2 R6, R73 ;  /* 0x0000004900067308 */ /* 0x0008a20000000800 */
[C---:B-----5:R-:W-:Y:S01]  /*9910*/  F2FP.BF16.F32.PACK_AB R74, R127.reuse, R126 ;  /* 0x0000007e7f4a723e */ /* 0x060fe200000010ff */
[----:B------:R-:W-:Y:S04]  /*9920*/  FADD.FTZ R126, R126, R123 ;  /* 0x0000007b7e7e7221 */ /* 0x000fe80000010000 */
[----:B------:R-:W-:Y:S04]  /*9930*/  FADD.FTZ R127, R127, R126 ;  /* 0x0000007e7f7f7221 */ /* 0x000fe80000010000 */
[----:B------:R-:W-:Y:S10]  /*9940*/  MUFU.EX2 R9, R9 ;  /* 0x0000000900097308 */ /* 0x000ff40000000800 */
[----:B------:R-:W5:Y:S01]  /*9950*/  MUFU.EX2 R19, R90 ;  /* 0x0000005a00137308 */ /* 0x000f620000000800 */
[----:B----4-:R-:W-:Y:S02]  /*9960*/  F2FP.BF16.F32.PACK_AB R73, R125, R124 ;  /* 0x0000007c7d49723e */ /* 0x010fe400000010ff */
[C---:B--2---:R-:W-:Y:S01]  /*9970*/  F2FP.BF16.F32.PACK_AB R75, R6.reuse, R133 ;  /* 0x00000085064b723e */ /* 0x044fe200000010ff */
[----:B------:R-:W-:Y:S06]  /*9980*/  FADD.FTZ R133, R133, R0 ;  /* 0x0000000085857221 */ /* 0x000fec0000010000 */
[----:B------:R-:W-:Y:S01]  /*9990*/  MUFU.EX2 R21, R91 ;  /* 0x0000005b00157308 */ /* 0x000fe20000000800 */
[----:B------:R-:W-:Y:S01]  /*99a0*/  FADD.FTZ R0, R6, R133 ;  /* 0x0000008506007221 */ /* 0x000fe20000010000 */
[C---:B------:R-:W-:Y:S05]  /*99b0*/  HMMA.16816.F32.BF16 R24, R72.reuse, R96, R24 ;  /* 0x000000604818723c */ /* 0x040fea0000041818 */
[----:B------:R-:W-:Y:S03]  /*99c0*/  FADD.FTZ R23, R7, R0 ;  /* 0x0000000007177221 */ /* 0x000fe60000010000 */
[----:B------:R5:W2:Y:S01]  /*99d0*/  MUFU.EX2 R20, R89 ;  /* 0x0000005900147308 */ /* 0x000aa20000000800 */
[C---:B------:R-:W-:Y:S01]  /*99e0*/  HMMA.16816.F32.BF16 R28, R72.reuse, R98, R28 ;  /* 0x00000062481c723c */ /* 0x040fe2000004181c */
[----:B------:R-:W4:Y:S08]  /*99f0*/  LDSM.16.MT88.4 R96, [R113+0x2400] ;  /* 0x002400007160783b */ /* 0x000f300000004200 */
[----:B------:R1:W-:Y:S01]  /*9a00*/  MUFU.EX2 R4, R88 ;  /* 0x0000005800047308 */ /* 0x0003e20000000800 */
[C---:B------:R-:W-:Y:S09]  /*9a10*/  HMMA.16816.F32.BF16 R32, R72.reuse, R76, R32 ;  /* 0x0000004c4820723c */ /* 0x040ff20000041820 */
[----:B------:R-:W3:Y:S01]  /*9a20*/  MUFU.EX2 R87, R87 ;  /* 0x0000005700577308 */ /* 0x000ee20000000800 */
[----:B-----5:R-:W-:Y:S01]  /*9a30*/  F2FP.BF16.F32.PACK_AB R89, R19, R17 ;  /* 0x000000111359723e */ /* 0x020fe200000010ff */
[C---:B------:R-:W-:Y:S01]  /*9a40*/  HMMA.16816.F32.BF16 R36, R72.reuse, R78, R36 ;  /* 0x0000004e4824723c */ /* 0x040fe20000041824 */
[----:B------:R-:W5:Y:S02]  /*9a50*/  LDSM.16.MT88.4 R76, [R112+0x6800] ;  /* 0x00680000704c783b */ /* 0x000f640000004200 */
[----:B--2---:R-:W-:Y:S02]  /*9a60*/  F2FP.BF16.F32.PACK_AB R90, R20, R21 ;  /* 0x00000015145a723e */ /* 0x004fe400000010ff */
[----:B-1----:R-:W-:Y:S03]  /*9a70*/  F2FP.BF16.F32.PACK_AB R88, R15, R13 ;  /* 0x0000000d0f58723e */ /* 0x002fe600000010ff */
[C---:B------:R-:W-:Y:S03]  /*9a80*/  HMMA.16816.F32.BF16 R40, R72.reuse, R100, R40 ;  /* 0x000000644828723c */ /* 0x040fe60000041828 */
[----:B---3--:R-:W-:Y:S05]  /*9a90*/  F2FP.BF16.F32.PACK_AB R91, R87, R4 ;  /* 0x00000004575b723e */ /* 0x008fea00000010ff */
        /* <DEDUP_REMOVED lines=8> */
[C---:B----4-:R-:W-:Y:S08]  /*9b20*/  HMMA.16816.F32.BF16 R64, R72.reuse, R96, R64 ;  /* 0x000000604840723c */ /* 0x050ff00000041840 */
[----:B------:R-:W-:Y:S01]  /*9b30*/  HMMA.16816.F32.BF16 R68, R72, R98, R68 ;  /* 0x000000624844723c */ /* 0x000fe20000041844 */
[----:B------:R-:W-:Y:S02]  /*9b40*/  LDSM.16.MT88.4 R96, [R113+0x2800] ;  /* 0x002800007160783b */ /* 0x000fe40000004200 */
[C---:B------:R-:W-:Y:S02]  /*9b50*/  F2FP.BF16.F32.PACK_AB R72, R5.reuse, R10 ;  /* 0x0000000a0548723e */ /* 0x040fe400000010ff */
[----:B------:R-:W-:Y:S02]  /*9b60*/  F2FP.BF16.F32.PACK_AB R73, R14, R7 ;  /* 0x000000070e49723e */ /* 0x000fe400000010ff */
[----:B------:R-:W-:Y:S02]  /*9b70*/  F2FP.BF16.F32.PACK_AB R74, R18, R9 ;  /* 0x00000009124a723e */ /* 0x000fe400000010ff */
[----:B------:R-:W-:Y:S07]  /*9b80*/  F2FP.BF16.F32.PACK_AB R75, R22, R11 ;  /* 0x0000000b164b723e */ /* 0x000fee00000010ff */
[C---:B-----5:R-:W-:Y:S08]  /*9b90*/  HMMA.16816.F32.BF16 R24, R72.reuse, R76, R24 ;  /* 0x0000004c4818723c */ /* 0x060ff00000041818 */
[C---:B------:R-:W-:Y:S01]  /*9ba0*/  HMMA.16816.F32.BF16 R28, R72.reuse, R78, R28 ;  /* 0x0000004e481c723c */ /* 0x040fe2000004181c */
[----:B------:R-:W3:Y:S07]  /*9bb0*/  LDSM.16.MT88.4 R76, [R113+0x1800] ;  /* 0x00180000714c783b */ /* 0x000eee0000004200 */
[C---:B-1----:R-:W-:Y:S08]  /*9bc0*/  HMMA.16816.F32.BF16 R32, R72.reuse, R100, R32 ;  /* 0x000000644820723c */ /* 0x042ff00000041820 */
[C---:B------:R-:W-:Y:S01]  /*9bd0*/  HMMA.16816.F32.BF16 R36, R72.reuse, R102, R36 ;  /* 0x000000664824723c */ /* 0x040fe20000041824 */
[----:B------:R-:W1:Y:S07]  /*9be0*/  LDSM.16.MT88.4 R100, [R112+0x6c00] ;  /* 0x006c00007064783b */ /* 0x000e6e0000004200 */
[C---:B--2---:R-:W-:Y:S08]  /*9bf0*/  HMMA.16816.F32.BF16 R40, R72.reuse, R80, R40 ;  /* 0x000000504828723c */ /* 0x044ff00000041828 */
[C---:B------:R-:W-:Y:S08]  /*9c00*/  HMMA.16816.F32.BF16 R44, R72.reuse, R82, R44 ;  /* 0x00000052482c723c */ /* 0x040ff0000004182c */
[C---:B---3--:R-:W-:Y:S08]  /*9c10*/  HMMA.16816.F32.BF16 R48, R72.reuse, R76, R48 ;  /* 0x0000004c4830723c */ /* 0x048ff00000041830 */
[C---:B------:R-:W-:Y:S08]  /*9c20*/  HMMA.16816.F32.BF16 R52, R72.reuse, R78, R52 ;  /* 0x0000004e4834723c */ /* 0x040ff00000041834 */
[C---:B------:R-:W-:Y:S08]  /*9c30*/  HMMA.16816.F32.BF16 R56, R72.reuse, R92, R56 ;  /* 0x0000005c4838723c */ /* 0x040ff00000041838 */
[C---:B------:R-:W-:Y:S01]  /*9c40*/  HMMA.16816.F32.BF16 R60, R72.reuse, R94, R60 ;  /* 0x0000005e483c723c */ /* 0x040fe2000004183c */
[----:B------:R-:W2:Y:S07]  /*9c50*/  LDSM.16.MT88.4 R92, [R113+0x1c00] ;  /* 0x001c0000715c783b */ /* 0x000eae0000004200 */
[C---:B------:R-:W-:Y:S08]  /*9c60*/  HMMA.16816.F32.BF16 R64, R72.reuse, R96, R64 ;  /* 0x000000604840723c */ /* 0x040ff00000041840 */
[----:B------:R-:W-:Y:S08]  /*9c70*/  HMMA.16816.F32.BF16 R68, R72, R98, R68 ;  /* 0x000000624844723c */ /* 0x000ff00000041844 */
[C---:B-1----:R-:W-:Y:S01]  /*9c80*/  HMMA.16816.F32.BF16 R80, R88.reuse, R100, R24 ;  /* 0x000000645850723c */ /* 0x042fe20000041818 */
[----:B------:R-:W1:Y:S07]  /*9c90*/  LDSM.16.MT88.4 R24, [R112+0x8c00] ;  /* 0x008c00007018783b */ /* 0x000e6e0000004200 */
[C---:B------:R-:W-:Y:S01]  /*9ca0*/  HMMA.16816.F32.BF16 R76, R88.reuse, R102, R28 ;  /* 0x00000066584c723c */ /* 0x040fe2000004181c */
[----:B------:R-:W3:Y:S07]  /*9cb0*/  LDSM.16.MT88.4 R28, [R113+0x2c00] ;  /* 0x002c0000711c783b */ /* 0x000eee0000004200 */
[C---:B------:R-:W-:Y:S08]  /*9cc0*/  HMMA.16816.F32.BF16 R72, R88.reuse, R104, R32 ;  /* 0x000000685848723c */ /* 0x040ff00000041820 */
[C---:B------:R-:W-:Y:S08]  /*9cd0*/  HMMA.16816.F32.BF16 R36, R88.reuse, R106, R36 ;  /* 0x0000006a5824723c */ /* 0x040ff00000041824 */
[C---:B------:R-:W-:Y:S08]  /*9ce0*/  HMMA.16816.F32.BF16 R40, R88.reuse, R108, R40 ;  /* 0x0000006c5828723c */ /* 0x040ff00000041828 */
[C---:B------:R-:W-:Y:S08]  /*9cf0*/  HMMA.16816.F32.BF16 R44, R88.reuse, R110, R44 ;  /* 0x0000006e582c723c */ /* 0x040ff0000004182c */
[C---:B--2---:R-:W-:Y:S08]  /*9d00*/  HMMA.16816.F32.BF16 R48, R88.reuse, R92, R48 ;  /* 0x0000005c5830723c */ /* 0x044ff00000041830 */
[C---:B------:R-:W-:Y:S08]  /*9d10*/  HMMA.16816.F32.BF16 R52, R88.reuse, R94, R52 ;  /* 0x0000005e5834723c */ /* 0x040ff00000041834 */
[C---:B-1----:R-:W-:Y:S03]  /*9d20*/  HMMA.16816.F32.BF16 R56, R88.reuse, R24, R56 ;  /* 0x000000185838723c */ /* 0x042fe60000041838 */
        /* <DEDUP_REMOVED lines=11> */
[----:B------:R-:W-:Y:S02]  /*9de0*/  IMAD.MOV.U32 R89, RZ, RZ, R84 ;  /* 0x000000ffff597224 */ /* 0x000fe400078e0054 */
[----:B------:R-:W-:Y:S01]  /*9df0*/  FADD.FTZ R24, R17, R24 ;  /* 0x0000001811187221 */ /* 0x000fe20000010000 */
[----:B------:R-:W-:Y:S03]  /*9e00*/  FADD.FTZ R0, R15, R0 ;  /* 0x000000000f007221 */ /* 0x000fe60000010000 */
[----:B------:R-:W-:Y:S01]  /*9e10*/  FADD.FTZ R23, R19, R24 ;  /* 0x0000001813177221 */ /* 0x000fe20000010000 */
[----:B------:R-:W-:Y:S03]  /*9e20*/  FADD.FTZ R25, R21, R0 ;  /* 0x0000000015197221 */ /* 0x000fe60000010000 */
[----:B------:R-:W-:Y:S01]  /*9e30*/  FADD.FTZ R0, R4, R23 ;  /* 0x0000001704007221 */ /* 0x000fe20000010000 */
[----:B------:R-:W-:Y:S03]  /*9e40*/  FADD.FTZ R164, R20, R25 ;  /* 0x0000001914a47221 */ /* 0x000fe60000010000 */
[----:B------:R-:W-:Y:S01]  /*9e50*/  FADD.FTZ R159, R87, R0 ;  /* 0x00000000579f7221 */ /* 0x000fe20000010000 */
[----:B------:R-:W-:Y:S01]  /*9e60*/  IMAD.MOV.U32 R0, RZ, RZ, R85 ;  /* 0x000000ffff007224 */ /* 0x000fe200078e0055 */
[----:B------:R-:W-:Y:S06]  /*9e70*/  @P0 BRA `(.L_x_10075) ;  /* 0xffffffd000a00947 */ /* 0x000fec000383ffff */
.L_x_10068:
        /* <DEDUP_REMOVED lines=10> */
.L_x_10086:
        /* <DEDUP_REMOVED lines=96> */
[----:B------:R2:W-:Y:S04]  /*a520*/  STS [R13+0x230], R38 ;  /* 0x000230260d007388 */ /* 0x0005e80000000800 */
[----:B------:R-:W-:Y:S04]  /*a530*/  STS [R157+0x1000], R40 ;  /* 0x001000289d007388 */ /* 0x000fe80000000800 */
        /* <DEDUP_REMOVED lines=25> */
[----:B------:R-:W1:Y:S01]  /*a6d0*/  @P2 MUFU.LG2 R13, R7 ;  /* 0x00000007000d2308 */ /* 0x000e620000000c00 */
[----:B------:R-:W-:-:S04]  /*a6e0*/  SHF.R.U32.HI R5, RZ, 0x2, R128 ;  /* 0x00000002ff057819 */ /* 0x000fc80000011680 */
[----:B------:R-:W-:-:S03]  /*a6f0*/  IADD3 R9, PT, PT, R5, 0x20, RZ ;  /* 0x0000002005097810 */ /* 0x000fc60007ffe0ff */
[----:B------:R-:W1:Y:S01]  /*a700*/  @P5 MUFU.LG2 R10, R10 ;  /* 0x0000000a000a5308 */ /* 0x000e620000000c00 */
[----:B------:R-:W-:Y:S01]  /*a710*/  ISETP.GE.AND P0, PT, R9, R134, PT ;  /* 0x000000860900720c */ /* 0x000fe20003f06270 */
[-C--:B---3--:R-:W-:Y:S02]  /*a720*/  @!P1 IMAD R9, R43, R152.reuse, RZ ;  /* 0x000000982b099224 */ /* 0x088fe400078e02ff */
[----:B------:R-:W-:Y:S01]  /*a730*/  @!P1 IMAD.WIDE.U32 R42, R42, R152, RZ ;  /* 0x000000982a2a9225 */ /* 0x000fe200078e00ff */
[----:B------:R-:W-:Y:S02]  /*a740*/  SHF.L.U32 R4, R153, 0x6, RZ ;  /* 0x0000000699047819 */ /* 0x000fe400000006ff */
[----:B------:R-:W-:Y:S01]  /*a750*/  MOV R137, RZ ;  /* 0x000000ff00897202 */ /* 0x000fe20000000f00 */
[-C--:B--2---:R-:W-:Y:S02]  /*a760*/  @P1 IMAD R11, R39, R158.reuse, RZ ;  /* 0x0000009e270b1224 */ /* 0x084fe400078e02ff */
[----:B------:R-:W-:Y:S01]  /*a770*/  @P1 IMAD.WIDE.U32 R16, R38, R158, RZ ;  /* 0x0000009e26101225 */ /* 0x000fe200078e00ff */
[----:B------:R-:W-:-:S03]  /*a780*/  @!P1 IADD3 R9, PT, PT, R43, R9, RZ ;  /* 0x000000092b099210 */ /* 0x000fc60007ffe0ff */
[----:B-1----:R-:W-:Y:S01]  /*a790*/  @P2 FMUL.FTZ R13, R13, 0.69314718246459960938 ;  /* 0x3f3172180d0d2820 */ /* 0x002fe20000410000 */
[----:B------:R-:W-:Y:S01]  /*a7a0*/  IMAD R12, R15, R151, RZ ;  /* 0x000000970f0c7224 */ /* 0x000fe200078e02ff */
[----:B------:R-:W-:Y:S01]  /*a7b0*/  @P1 IADD3 R9, PT, PT, R17, R11, RZ ;  /* 0x0000000b11091210 */ /* 0x000fe20007ffe0ff */
[----:B------:R-:W-:Y:S01]  /*a7c0*/  IMAD.WIDE.U32 R18, R4, R38, R136 ;  /* 0x0000002604127225 */ /* 0x000fe200078e0088 */
[----:B------:R-:W-:-:S03]  /*a7d0*/  @P1 MOV R42, R16 ;  /* 0x00000010002a1202 */ /* 0x000fc60000000f00 */
[----:B------:R-:W-:Y:S02]  /*a7e0*/  IMAD R11, R39, R4, RZ ;  /* 0x00000004270b7224 */ /* 0x000fe400078e02ff */
[----:B------:R-:W-:Y:S01]  /*a7f0*/  IMAD.WIDE.U32 R14, R14, R151, RZ ;  /* 0x000000970e0e7225 */ /* 0x000fe200078e00ff */
[----:B------:R-:W-:-:S03]  /*a800*/  MOV R0, 0x7f800000 ;  /* 0x7f80000000007802 */ /* 0x000fc60000000f00 */
[----:B-----5:R-:W-:Y:S01]  /*a810*/  @P2 FFMA.FTZ R0, R6, R85, R13 ;  /* 0x0000005506002223 */ /* 0x020fe2000001000d */
[----:B------:R-:W-:Y:S01]  /*a820*/  @P5 FMUL.FTZ R13, R10, 0.69314718246459960938 ;  /* 0x3f3172180a0d5820 */ /* 0x000fe20000410000 */
[----:B------:R-:W-:Y:S02]  /*a830*/  IADD3 R10, PT, PT, R19, R11, RZ ;  /* 0x0000000b130a7210 */ /* 0x000fe40007ffe0ff */
[----:B------:R-:W-:Y:S02]  /*a840*/  IADD3 R12, PT, PT, R15, R12, RZ ;  /* 0x0000000c0f0c7210 */ /* 0x000fe40007ffe0ff */
[----:B------:R-:W-:Y:S02]  /*a850*/  IADD3 R42, P3, P2, R14, R18, R42 ;  /* 0x000000120e2a7210 */ /* 0x000fe40007a7e02a */
[----:B------:R-:W-:Y:S01]  /*a860*/  MOV R7, 0x7f800000 ;  /* 0x7f80000000077802 */ /* 0x000fe20000000f00 */
[----:B------:R-:W-:Y:S01]  /*a870*/  @P5 FFMA.FTZ R7, R6, R84, R13 ;  /* 0x0000005406075223 */ /* 0x000fe2000001000d */
[----:B------:R-:W-:-:S02]  /*a880*/  LOP3.LUT P6, RZ, R128, 0x3, RZ, 0xc0, !PT ;  /* 0x0000000380ff7812 */ /* 0x000fc400078cc0ff */
        /* <DEDUP_REMOVED lines=9> */
.L_x_10077:
        /* <DEDUP_REMOVED lines=23> */
.L_x_10079:
[----:B------:R-:W-:Y:S05]  /*aa90*/  BSYNC.RECONVERGENT B0 ;  /* 0x0000000000007941 */ /* 0x000fea0003800200 */
.L_x_10078:
        /* <DEDUP_REMOVED lines=10> */
.L_x_10081:
[----:B------:R-:W-:Y:S05]  /*ab40*/  BSYNC.RECONVERGENT B0 ;  /* 0x0000000000007941 */ /* 0x000fea0003800200 */
.L_x_10080:
[----:B------:R-:W-:-:S04]  /*ab50*/  MOV R151, 0x0 ;  /* 0x0000000000977802 */ /* 0x000fc80000000f00 */
[----:B-1234-:R-:W-:Y:S05]  /*ab60*/  @P0 RET.REL.NODEC R150 `(_ZN5flash24flash_fwd_splitkv_kernelI23Flash_fwd_kernel_traitsILi96ELi64ELi64ELi4ELb0ELb0EN7cutlass10bfloat16_tE19Flash_kernel_traitsILi96ELi64ELi64ELi4ES3_EELb0ELb1ELb0ELb0ELb1ELb0ELb0ELb0EEEvNS_16Flash_fwd_paramsE) ;  /* 0xffffff5496240950 */ /* 0x01efea0003c3ffff */
        /* <DEDUP_REMOVED lines=14> */
[----:B-1----:R-:W-:Y:S05]  /*ac50*/  RET.REL.NODEC R150 `(_ZN5flash24flash_fwd_splitkv_kernelI23Flash_fwd_kernel_traitsILi96ELi64ELi64ELi4ELb0ELb0EN7cutlass10bfloat16_tE19Flash_kernel_traitsILi96ELi64ELi64ELi4ES3_EELb0ELb1ELb0ELb0ELb1ELb0ELb0ELb0EEEvNS_16Flash_fwd_paramsE) ;  /* 0xffffff5096e87950 */ /* 0x002fea0003c3ffff */
.L_x_10076:
[----:B------:R-:W-:Y:S01]  /*ac60*/  MOV R5, 0x2 ;  /* 0x0000000200057802 */ /* 0x000fe20000000f00 */
[----:B------:R-:W-:Y:S01]  /*ac70*/  IMAD.MOV.U32 R0, RZ, RZ, 0x1f ;  /* 0x0000001fff007424 */ /* 0x000fe200078e00ff */
[----:B------:R-:W-:-:S07]  /*ac80*/  MOV R4, 0xffffffff ;  /* 0xffffffff00047802 */ /* 0x000fce0000000f00 */
[----:B-1---5:R-:W-:Y:S05]  /*ac90*/  WARPSYNC.COLLECTIVE R4, `(.L_x_10082) ;  /* 0x0000000004087348 */ /* 0x022fea0003c00000 */
[----:B------:R2:W3:Y:S02]  /*aca0*/  SHFL.BFLY P0, R10, R164, R5, R0 ;  /* 0x0c000005a40a7389 */ /* 0x0004e40000000000 */
[----:B-123-5:R-:W-:Y:S05]  /*acb0*/  ENDCOLLECTIVE ;  /* 0x000000000000791b */ /* 0x02efea0003800000 */
.L_x_10082:
[----:B------:R-:W-:Y:S02]  /*acc0*/  IMAD.MOV.U32 R7, RZ, RZ, R10 ;  /* 0x000000ffff077224 */ /* 0x000fe400078e000a */
[----:B------:R-:W-:Y:S02]  /*acd0*/  IMAD.MOV.U32 R5, RZ, RZ, 0x1 ;  /* 0x00000001ff057424 */ /* 0x000fe400078e00ff */
[----:B------:R-:W-:-:S05]  /*ace0*/  FADD.FTZ R8, R7, R164 ;  /* 0x000000a407087221 */ /* 0x000fca0000010000 */
[----:B------:R-:W-:-:S07]  /*acf0*/  MOV R164, R8 ;  /* 0x0000000800a47202 */ /* 0x000fce0000000f00 */
[----:B------:R-:W-:Y:S05]  /*ad00*/  WARPSYNC.COLLECTIVE R4, `(.L_x_10083) ;  /* 0x0000000004087348 */ /* 0x000fea0003c00000 */
[----:B------:R1:W2:Y:S02]  /*ad10*/  SHFL.BFLY P0, R10, R164, R5, R0 ;  /* 0x0c000005a40a7389 */ /* 0x0002a40000000000 */
[----:B-12---:R-:W-:Y:S05]  /*ad20*/  ENDCOLLECTIVE ;  /* 0x000000000000791b */ /* 0x006fea0003800000 */
.L_x_10083:
[----:B------:R-:W-:Y:S01]  /*ad30*/  MOV R164, R159 ;  /* 0x0000009f00a47202 */ /* 0x000fe20000000f00 */
[----:B------:R-:W-:Y:S01]  /*ad40*/  IMAD.MOV.U32 R5, RZ, RZ, 0x2 ;  /* 0x00000002ff057424 */ /* 0x000fe200078e00ff */
[----:B------:R-:W-:-:S07]  /*ad50*/  MOV R7, R10 ;  /* 0x0000000a00077202 */ /* 0x000fce0000000f00 */
[----:B------:R-:W-:Y:S05]  /*ad60*/  WARPSYNC.COLLECTIVE R4, `(.L_x_10084) ;  /* 0x0000000004087348 */ /* 0x000fea0003c00000 */
[----:B------:R1:W2:Y:S02]  /*ad70*/  SHFL.BFLY P0, R10, R164, R5, R0 ;  /* 0x0c000005a40a7389 */ /* 0x0002a40000000000 */
[----:B-12---:R-:W-:Y:S05]  /*ad80*/  ENDCOLLECTIVE ;  /* 0x000000000000791b */ /* 0x006fea0003800000 */
.L_x_10084:
[----:B------:R-:W-:Y:S01]  /*ad90*/  FADD.FTZ R7, R8, R7 ;  /* 0x0000000708077221 */ /* 0x000fe20000010000 */
[----:B------:R-:W-:Y:S01]  /*ada0*/  FADD.FTZ R9, R10, R159 ;  /* 0x0000009f0a097221 */ /* 0x000fe20000010000 */
[----:B------:R-:W-:-:S04]  /*adb0*/  MOV R5, 0x1 ;  /* 0x0000000100057802 */ /* 0x000fc80000000f00 */
[----:B------:R-:W-:-:S07]  /*adc0*/  MOV R164, R9 ;  /* 0x0000000900a47202 */ /* 0x000fce0000000f00 */
[----:B------:R-:W-:Y:S05]  /*add0*/  WARPSYNC.COLLECTIVE R4, `(.L_x_10085) ;  /* 0x0000000004087348 */ /* 0x000fea0003c00000 */
[----:B------:R1:W2:Y:S02]  /*ade0*/  SHFL.BFLY P0, R10, R164, R5, R0 ;  /* 0x0c000005a40a7389 */ /* 0x0002a40000000000 */
[----:B-12---:R-:W-:Y:S05]  /*adf0*/  ENDCOLLECTIVE ;  /* 0x000000000000791b */ /* 0x006fea0003800000 */
.L_x_10085:
[----:B------:R-:W-:Y:S05]  /*ae00*/  BRA `(.L_x_10086) ;  /* 0xfffffff000447947 */ /* 0x000fea000383ffff */
.L_x_10087:
        /* <DEDUP_REMOVED lines=15> */
.L_x_11694:


//--------------------- .text._ZN5flash24flash_fwd_splitkv_kernelI23Flash_fwd_kernel_traitsILi96ELi64ELi64ELi4ELb0ELb0EN7cutlass10bfloat16_tE19Flash_kernel_traitsILi96ELi64ELi64ELi4ES3_EELb0ELb1ELb0ELb0ELb1ELb1ELb0ELb0EEEvNS_16Flash_fwd_paramsE --------------------------
	.section	.text._ZN5flash24flash_fwd_splitkv_kernelI23Flash_fwd_kernel_traitsILi96ELi64ELi64ELi4ELb0ELb0EN7cutlass10bfloat16_tE19Flash_kernel_traitsILi96ELi64ELi64ELi4ES3_EELb0ELb1ELb0ELb0ELb1ELb1ELb0ELb0EEEvNS_16Flash_fwd_paramsE,"ax",@progbits
	.align	128
        .global         _ZN5flash24flash_fwd_splitkv_kernelI23Flash_fwd_kernel_traitsILi96ELi64ELi64ELi4ELb0ELb0EN7cutlass10bfloat16_tE19Flash_kernel_traitsILi96ELi64ELi64ELi4ES3_EELb0ELb1ELb0ELb0ELb1ELb1ELb0ELb0EEEvNS_16Flash_fwd_paramsE
        .type           _ZN5flash24flash_fwd_splitkv_kernelI23Flash_fwd_kernel_traitsILi96ELi64ELi64ELi4ELb0ELb0EN7cutlass10bfloat16_tE19Flash_kernel_traitsILi96ELi64ELi64ELi4ES3_EELb0ELb1ELb0ELb0ELb1ELb1ELb0ELb0EEEvNS_16Flash_fwd_paramsE,@function
        .size           _ZN5flash24flash_fwd_splitkv_kernelI23Flash_fwd_kernel_traitsILi96ELi64ELi64ELi4ELb0ELb0EN7cutlass10bfloat16_tE19Flash_kernel_traitsILi96ELi64ELi64ELi4ES3_EELb0ELb1ELb0ELb0ELb1ELb1ELb0ELb0EEEvNS_16Flash_fwd_paramsE,(.L_x_11695 - _ZN5flash24flash_fwd_splitkv_kernelI23Flash_fwd_kernel_traitsILi96ELi64ELi64ELi4ELb0ELb0EN7cutlass10bfloat16_tE19Flash_kernel_traitsILi96ELi64ELi64ELi4ES3_EELb0ELb1ELb0ELb0ELb1ELb1ELb0ELb0EEEvNS_16Flash_fwd_paramsE)
        .other          _ZN5flash24flash_fwd_splitkv_kernelI23Flash_fwd_kernel_traitsILi96ELi64ELi64ELi4ELb0ELb0EN7cutlass10bfloat16_tE19Flash_kernel_traitsILi96ELi64ELi64ELi4ES3_EELb0ELb1ELb0ELb0ELb1ELb1ELb0ELb0EEEvNS_16Flash_fwd_paramsE,@"STO_CUDA_ENTRY STV_DEFAULT"
_ZN5flash24flash_fwd_splitkv_kernelI23Flash_fwd_kernel_traitsILi96ELi64ELi64ELi4ELb0ELb0EN7cutlass10bfloat16_tE19Flash_kernel_traitsILi96ELi64ELi64ELi4ES3_EELb0ELb1ELb0ELb0ELb1ELb1ELb0ELb0EEEvNS_16Flash_fwd_paramsE:
.text._ZN5flash24flash_fwd_splitkv_kernelI23Flash_fwd_kernel_traitsILi96ELi64ELi64ELi4ELb0ELb0EN7cutlass10bfloat16_tE19Flash_kernel_traitsILi96ELi64ELi64ELi4ES3_EELb0ELb1ELb0ELb0ELb1ELb1ELb0ELb0EEEvNS_16Flash_fwd_paramsE:
[----:B------:R-:W-:Y:S01]  /*0000*/  LDC R1, c[0x0][0x37c] ;  /* 0x0000df00ff017b82 */ /* 0x000fe20000000800 */
[----:B------:R-:W1:Y:S07]  /*0010*/  S2R R155, SR_CTAID.X ;  /* 0x00000000009b7919 */ /* 0x000e6e0000002500 */
[----:B------:R-:W2:Y:S01]  /*0020*/  LDC.64 R2, c[0x0][0x348] ;  /* 0x0000d200ff027b82 */ /* 0x000ea20000000a00 */
[----:B------:R-:W-:Y:S01]  /*0030*/  BSSY.RECONVERGENT B3, `(.L_x_10088) ;  /* 0x0000005000037945 */ /* 0x000fe20003800200 */
[----:B------:R-:W-:Y:S01]  /*0040*/  MOV R152, 0x80 ;  /* 0x0000008000987802 */ /* 0x000fe20000000f00 */
[----:B------:R-:W3:Y:S01]  /*0050*/  S2R R154, SR_CTAID.Y ;  /* 0x00000000009a7919 */ /* 0x000ee20000002600 */
[----:B------:R-:W4:Y:S05]  /*0060*/  S2R R153, SR_CTAID.Z ;  /* 0x0000000000997919 */ /* 0x000f2a0000002700 */
[----:B-1234-:R-:W-:Y:S05]  /*0070*/  CALL.REL.NOINC `($_ZN5flash24flash_fwd_splitkv_kernelI23Flash_fwd_kernel_traitsILi96ELi64ELi64ELi4ELb0ELb0EN7cutlass10bfloat16_tE19Flash_kernel_traitsILi96ELi64ELi64ELi4ES3_EELb0ELb1ELb0ELb0ELb1ELb1ELb0ELb0EEEvNS_16Flash_fwd_paramsE$_ZN5flash30compute_attn_1rowblock_splitkvI23Flash_fwd_kernel_traitsILi96ELi64ELi64ELi4ELb0ELb0EN7cutlass10bfloat16_tE19Flash_kernel_traitsILi96ELi64ELi64ELi4ES3_EELb0ELb1ELb0ELb0ELb1ELb1ELb0ELb0ENS_16Flash_fwd_paramsEEEvRKT8_iiiii) ;  /* 0x0000000000087944 */ /* 0x01efea0003c00000 */
[----:B------:R-:W-:Y:S05]  /*0080*/  BSYNC.RECONVERGENT B3 ;  /* 0x0000000000037941 */ /* 0x000fea0003800200 */
.L_x_10088:
[----:B------:R-:W-:Y:S05]  /*0090*/  EXIT ;  /* 0x000000000000794d */ /* 0x000fea0003800000 */
        .type           $_ZN5flash24flash_fwd_splitkv_kernelI23Flash_fwd_kernel_traitsILi96ELi64ELi64ELi4ELb0ELb0EN7cutlass10bfloat16_tE19Flash_kernel_traitsILi96ELi64ELi64ELi4ES3_EELb0ELb1ELb0ELb0ELb1ELb1ELb0ELb0EEEvNS_16Flash_fwd_paramsE$_ZN5flash30compute_attn_1rowblock_splitkvI23Flash_fwd_kernel_traitsILi96ELi64ELi64ELi4ELb0ELb0EN7cutlass10bfloat16_tE19Flash_kernel_traitsILi96ELi64ELi64ELi4ES3_EELb0ELb1ELb0ELb0ELb1ELb1ELb0ELb0ENS_16Flash_fwd_paramsEEEvRKT8_iiiii,@function
        .size           $_ZN5flash24flash_fwd_splitkv_kernelI23Flash_fwd_kernel_traitsILi96ELi64ELi64ELi4ELb0ELb0EN7cutlass10bfloat16_tE19Flash_kernel_traitsILi96ELi64ELi64ELi4ES3_EELb0ELb1ELb0ELb0ELb1ELb1ELb0ELb0EEEvNS_16Flash_fwd_paramsE$_ZN5flash30compute_attn_1rowblock_splitkvI23Flash_fwd_kernel_traitsILi96ELi64ELi64ELi4ELb0ELb0EN7cutlass10bfloat16_tE19Flash_kernel_traitsILi96ELi64ELi64ELi4ES3_EELb0ELb1ELb0ELb0ELb1ELb1ELb0ELb0ENS_16Flash_fwd_paramsEEEvRKT8_iiiii,(.L_x_11695 - $_ZN5flash24flash_fwd_splitkv_kernelI23Flash_fwd_kernel_traitsILi96ELi64ELi64ELi4ELb0ELb0EN7cutlass10bfloat16_tE19Flash_kernel_traitsILi96ELi64ELi64ELi4ES3_EELb0ELb1ELb0ELb0ELb1ELb1ELb0ELb0EEEvNS_16Flash_fwd_paramsE$_ZN5flash30compute_attn_1rowblock_splitkvI23Flash_fwd_kernel_traitsILi96ELi64ELi64ELi4ELb0ELb0EN7cutlass10bfloat16_tE19Flash_kernel_traitsILi96ELi64ELi64ELi4ES3_EELb0ELb1ELb0ELb0ELb1ELb1ELb0ELb0ENS_16Flash_fwd_paramsEEEvRKT8_iiiii)
$_ZN5flash24flash_fwd_splitkv_kernelI23Flash_fwd_kernel_traitsILi96ELi64ELi64ELi4ELb0ELb0EN7cutlass10bfloat16_tE19Flash_kernel_traitsILi96ELi64ELi64ELi4ES3_EELb0ELb1ELb0ELb0ELb1ELb1ELb0ELb0EEEvNS_16Flash_fwd_paramsE$_ZN5flash30compute_attn_1rowblock_splitkvI23Flash_fwd_kernel_traitsILi96ELi64ELi64ELi4ELb0ELb0EN7cutlass10bfloat16_tE19Flash_kernel_traitsILi96ELi64ELi64ELi4ES3_EELb0ELb1ELb0ELb0ELb1ELb1ELb0ELb0ENS_16Flash_fwd_paramsEEEvRKT8_iiiii:
        /* <DEDUP_REMOVED lines=38> */
.L_x_10090:
[----:B------:R-:W-:Y:S05]  /*0300*/  BSYNC.RECONVERGENT B0 ;  /* 0x0000000000007941 */ /* 0x000fea0003800200 */
.L_x_10089:
[----:B------:R-:W-:Y:S04]  /*0310*/  BSSY.RECONVERGENT B0, `(.L_x_10091) ;  /* 0x0000007000007945 */ /* 0x000fe80003800200 */
[----:B------:R-:W-:Y:S05]  /*0320*/  @!P3 BRA `(.L_x_10092) ;  /* 0x000000000014b947 */ /* 0x000fea0003800000 */
[----:B-----5:R-:W3:Y:S02]  /*0330*/  LD.E.U8 R6, desc[UR4][R2.64+0x1b2] ;  /* 0x0001b20402067980 */ /* 0x020ee4000c101100 */
[----:B---3--:R-:W-:-:S13]  /*0340*/  ISETP.NE.AND P1, PT, R6, RZ, PT ;  /* 0x000000ff0600720c */ /* 0x008fda0003f25270 */
[----:B------:R-:W3:Y:S02]  /*0350*/  @P1 LD.E R7, desc[UR4][R10.64+0x4] ;  /* 0x000004040a071980 */ /* 0x000ee4000c101900 */
[----:B---3--:R-:W-:-:S06]  /*0360*/  @P1 IADD3 R6, PT, PT, R7, -R14, RZ ;  /* 0x8000000e07061210 */ /* 0x008fcc0007ffe0ff */
[----:B------:R3:W5:Y:S02]  /*0370*/  @!P1 LD.E R6, desc[UR4][R10.64] ;  /* 0x000000040a069980 */ /* 0x000764000c101900 */
.L_x_10092:
[----:B------:R-:W-:Y:S05]  /*0380*/  BSYNC.RECONVERGENT B0 ;  /* 0x0000000000007941 */ /* 0x000fea0003800200 */
.L_x_10091:
        /* <DEDUP_REMOVED lines=8> */
.L_x_10094:
[----:B------:R-:W4:Y:S01]  /*0410*/  LD.E.64 R8, desc[UR4][R2.64+0x108] ;  /* 0x0001080402087980 */ /* 0x000f22000c101b00 */
[----:B------:R-:W-:Y:S01]  /*0420*/  BSSY.RECONVERGENT B0, `(.L_x_10096) ;  /* 0x0000006000007945 */ /* 0x000fe20003800200 */
[----:B------:R-:W-:Y:S01]  /*0430*/  IMAD.MOV.U32 R87, RZ, RZ, RZ ;  /* 0x000000ffff577224 */ /* 0x000fe200078e00ff */
[----:B----4-:R-:W-:-:S04]  /*0440*/  ISETP.NE.U32.AND P0, PT, R8, RZ, PT ;  /* 0x000000ff0800720c */ /* 0x010fc80003f05070 */
[----:B------:R-:W-:-:S13]  /*0450*/  ISETP.NE.AND.EX P0, PT, R9, RZ, PT, P0 ;  /* 0x000000ff0900720c */ /* 0x000fda0003f05300 */
[----:B------:R-:W-:Y:S05]  /*0460*/  @!P0 BRA `(.L_x_10097) ;  /* 0x0000000000048947 */ /* 0x000fea0003800000 */
[----:B------:R4:W5:Y:S02]  /*0470*/  LD.E R87, desc[UR4][R2.64+0xbc] ;  /* 0x0000bc0402577980 */ /* 0x000964000c101900 */
.L_x_10097:
[----:B------:R-:W-:Y:S05]  /*0480*/  BSYNC.RECONVERGENT B0 ;  /* 0x0000000000007941 */ /* 0x000fea0003800200 */
.L_x_10096:
[----:B-----5:R-:W-:Y:S02]  /*0490*/  IADD3 R87, PT, PT, R87, R6, -R13 ;  /* 0x0000000657577210 */ /* 0x020fe40007ffe80d */
.L_x_10095:
[----:B------:R-:W-:Y:S05]  /*04a0*/  BSYNC.RECONVERGENT B1 ;  /* 0x0000000000017941 */ /* 0x000fea0003800200 */
.L_x_10093:
[----:B-1----:R-:W-:Y:S01]  /*04b0*/  IMAD.SHL.U32 R19, R155, 0x40, RZ ;  /* 0x000000409b137824 */ /* 0x002fe200078e00ff */
[----:B------:R-:W-:Y:S01]  /*04c0*/  MOV R6, R152 ;  /* 0x0000009800067202 */ /* 0x000fe20000000f00 */
[----:B------:R-:W-:-:S03]  /*04d0*/  IMAD.MOV.U32 R7, RZ, RZ, 0x0 ;  /* 0x00000000ff077424 */ /* 0x000fc600078e00ff */
[----:B------:R-:W-:-:S13]  /*04e0*/  ISETP.GT.AND P0, PT, R106, R19, PT ;  /* 0x000000136a00720c */ /* 0x000fda0003f04270 */
[----:B--234-:R-:W-:Y:S05]  /*04f0*/  @!P0 RET.REL.NODEC R6 `(_ZN5flash24flash_fwd_splitkv_kernelI23Flash_fwd_kernel_traitsILi96ELi64ELi64ELi4ELb0ELb0EN7cutlass10bfloat16_tE19Flash_kernel_traitsILi96ELi64ELi64ELi4ES3_EELb0ELb1ELb0ELb0ELb1ELb1ELb0ELb0EEEvNS_16Flash_fwd_paramsE) ;  /* 0xfffffff806c08950 */ /* 0x01cfea0003c3ffff */
        /* <DEDUP_REMOVED lines=79> */
.L_x_10100:
[----:B------:R-:W-:Y:S05]  /*09f0*/  BSYNC.RECONVERGENT B0 ;  /* 0x0000000000007941 */ /* 0x000fea0003800200 */
.L_x_10099:
        /* <DEDUP_REMOVED lines=15> */
.L_x_10102:
[----:B------:R-:W-:Y:S05]  /*0af0*/  BSYNC.RECONVERGENT B0 ;  /* 0x0000000000007941 */ /* 0x000fea0003800200 */
.L_x_10101:
[----:B------:R-:W-:Y:S01]  /*0b00*/  MOV R153, 0x0 ;  /* 0x0000000000997802 */ /* 0x000fe20000000f00 */
[----:B------:R1:W-:Y:S03]  /*0b10*/  @!P4 ST.E desc[UR4][R6.64], R3 ;  /* 0x000000030600c985 */ /* 0x0003e6000c101904 */
[----:B-12--5:R-:W-:Y:S05]  /*0b20*/  @P3 RET.REL.NODEC R152 `(_ZN5flash24flash_fwd_splitkv_kernelI23Flash_fwd_kernel_traitsILi96ELi64ELi64ELi4ELb0ELb0EN7cutlass10bfloat16_tE19Flash_kernel_traitsILi96ELi64ELi64ELi4ES3_EELb0ELb1ELb0ELb0ELb1ELb1ELb0ELb0EEEvNS_16Flash_fwd_paramsE) ;  /* 0xfffffff498343950 */ /* 0x026fea0003c3ffff */
[----:B------:R-:W-:Y:S02]  /*0b30*/  MOV R3, 0x7f800000 ;  /* 0x7f80000000037802 */ /* 0x000fe40000000f00 */
[----:B------:R-:W-:-:S03]  /*0b40*/  MOV R153, 0x0 ;  /* 0x0000000000997802 */ /* 0x000fc60000000f00 */
[----:B------:R1:W-:Y:S02]  /*0b50*/  ST.E desc[UR4][R6.64+0x80], R3 ;  /* 0x0000800306007985 */ /* 0x0003e4000c101904 */
[----:B-1----:R-:W-:Y:S05]  /*0b60*/  RET.REL.NODEC R152 `(_ZN5flash24flash_fwd_splitkv_kernelI23Flash_fwd_kernel_traitsILi96ELi64ELi64ELi4ELb0ELb0EN7cutlass10bfloat16_tE19Flash_kernel_traitsILi96ELi64ELi64ELi4ES3_EELb0ELb1ELb0ELb0ELb1ELb1ELb0ELb0EEEvNS_16Flash_fwd_paramsE) ;  /* 0xfffffff498247950 */ /* 0x002fea0003c3ffff */
.L_x_10098:
        /* <DEDUP_REMOVED lines=28> */
[----:B-----5:R-:W1:Y:S02]  /*0d30*/  F2I.FTZ.U32.TRUNC.NTZ R11, R10 ;  /* 0x0000000a000b7305 */ /* 0x020e64000021f000 */
        /* <DEDUP_REMOVED lines=50> */
[----:B------:R-:W-:-:S03]  /*1060*/  SHF.R.S32.HI R9, RZ, 0x1f, R0 ;  /* 0x0000001fff097819 */ /* 0x000fc60000011400 */
[----:B------:R-:W-:-:S05]  /*1070*/  IMAD.MOV.U32 R13, RZ, RZ, R7 ;  /* 0x000000ffff0d7224 */ /* 0x000fca00078e0007 */
[----:B------:R-:W-:Y:S02]  /*1080*/  @!P0 IADD3 R13, PT, PT, -R13, RZ, RZ ;  /* 0x000000ff0d0d8210 */ /* 0x000fe40007ffe1ff */
[----:B------:R-:W-:Y:S01]  /*1090*/  @!P1 LOP3.LUT R13, RZ, R12, RZ, 0x33, !PT ;  /* 0x0000000cff0d9212 */ /* 0x000fe200078e33ff */
[----:B--2---:R-:W-:-:S04]  /*10a0*/  IMAD R7, R5, R0, RZ ;  /* 0x0000000005077224 */ /* 0x004fc800078e02ff */
[----:B------:R-:W-:Y:S01]  /*10b0*/  IMAD R7, R4, R9, R7 ;  /* 0x0000000904077224 */ /* 0x000fe200078e0207 */
[----:B---3--:R-:W-:Y:S01]  /*10c0*/  SHF.R.S32.HI R11, RZ, 0x1f, R6 ;  /* 0x0000001fff0b7819 */ /* 0x008fe20000011406 */
[-C--:B------:R-:W-:Y:S02]  /*10d0*/  IMAD R8, R25, R6.reuse, RZ ;  /* 0x0000000619087224 */ /* 0x080fe400078e02ff */
[----:B------:R-:W-:-:S04]  /*10e0*/  IMAD.WIDE.U32 R14, R24, R6, RZ ;  /* 0x00000006180e7225 */ /* 0x000fc800078e00ff */
[----:B------:R-:W-:-:S05]  /*10f0*/  IMAD R8, R24, R11, R8 ;  /* 0x0000000b18087224 */ /* 0x000fca00078e0208 */
[----:B------:R-:W-:-:S03]  /*1100*/  IADD3 R15, PT, PT, R15, R8, RZ ;  /* 0x000000080f0f7210 */ /* 0x000fc60007ffe0ff */
        /* <DEDUP_REMOVED lines=14> */
.L_x_10104:
        /* <DEDUP_REMOVED lines=80> */
.L_x_10105:
[----:B------:R-:W-:Y:S05]  /*16f0*/  BSYNC.RECONVERGENT B0 ;  /* 0x0000000000007941 */ /* 0x000fea0003800200 */
.L_x_10103:
        /* <DEDUP_REMOVED lines=111> */
[----:B------:R-:W-:-:S02]  /*1df0*/  IMAD R4, R9, R116, RZ ;  /* 0x0000007409047224 */ /* 0x000fc400078e02ff */
        /* <DEDUP_REMOVED lines=24> */
[----:B-----5:R-:W-:-:S04]  /*1f80*/  LEA R150, P0, R10, R18, 0x1 ;  /* 0x000000120a967211 */ /* 0x020fc800078008ff */
[----:B------:R-:W-:Y:S01]  /*1f90*/  LEA.HI.X R151, R10, R19, R151, 0x1, P0 ;  /* 0x000000130a977211 */ /* 0x000fe200000f0c97 */
[----:B------:R-:W-:Y:S01]  /*1fa0*/  BAR.SYNC.DEFER_BLOCKING 0x0 ;  /* 0x0000000000007b1d */ /* 0x000fe20000010000 */
[----:B------:R-:W-:-:S13]  /*1fb0*/  ISETP.GE.AND P1, PT, R7, R6, PT ;  /* 0x000000060700720c */ /* 0x000fda0003f26270 */
        /* <DEDUP_REMOVED lines=21> */
[----:B------:R-:W-:Y:S01]  /*2110*/  SHF.R.U32.HI R130, RZ, 0x1, R128 ;  /* 0x00000001ff827819 */ /* 0x000fe20000011680 */
[----:B------:R-:W-:Y:S01]  /*2120*/  BSSY.RECONVERGENT B1, `(.L_x_10106) ;  /* 0x000010b000017945 */ /* 0x000fe20003800200 */
[C---:B------:R-:W-:Y:S01]  /*2130*/  SHF.L.U32 R5, R128.reuse, 0x4, RZ ;  /* 0x0000000480057819 */ /* 0x040fe200000006ff */
[----:B------:R-:W0:Y:S01]  /*2140*/  LDGDEPBAR ;  /* 0x00000000000079af */ /* 0x000e220000000000 */
[----:B------:R-:W-:-:S02]  /*2150*/  SHF.L.U32 R104, R128, 0x5, RZ ;  /* 0x0000000580687819 */ /* 0x000fc400000006ff */
[----:B------:R-:W-:Y:S02]  /*2160*/  SHF.L.U32 R129, R128, 0x2, RZ ;  /* 0x0000000280817819 */ /* 0x000fe400000006ff */
[----:B------:R-:W-:Y:S02]  /*2170*/  LOP3.LUT R103, R130, 0x8, RZ, 0xc0, !PT ;  /* 0x0000000882677812 */ /* 0x000fe400078ec0ff */
[----:B------:R-:W-:Y:S02]  /*2180*/  LOP3.LUT R131, R5, 0x3e00, RZ, 0xc0, !PT ;  /* 0x00003e0005837812 */ /* 0x000fe400078ec0ff */
[----:B------:R-:W-:Y:S02]  /*2190*/  LOP3.LUT R6, R129, 0x18, RZ, 0xc0, !PT ;  /* 0x0000001881067812 */ /* 0x000fe400078ec0ff */
[----:B------:R-:W-:Y:S02]  /*21a0*/  LOP3.LUT R103, R103, 0xc0, R104, 0xf8, !PT ;  /* 0x000000c067677812 */ /* 0x000fe400078ef868 */
[----:B------:R-:W-:-:S02]  /*21b0*/  LOP3.LUT R5, R5, 0x100, RZ, 0xc0, !PT ;  /* 0x0000010005057812 */ /* 0x000fc400078ec0ff */
[----:B------:R-:W-:Y:S02]  /*21c0*/  LOP3.LUT R7, R104, 0xc0, RZ, 0xc0, !PT ;  /* 0x000000c068077812 */ /* 0x000fe400078ec0ff */
[----:B------:R-:W-:Y:S02]  /*21d0*/  LOP3.LUT R103, R103, R6, RZ, 0x3c, !PT ;  /* 0x0000000667677212 */ /* 0x000fe400078e3cff */
[--C-:B-1----:R-:W-:Y:S02]  /*21e0*/  LOP3.LUT R9, R131, 0x20, R104.reuse, 0xf8, !PT ;  /* 0x0000002083097812 */ /* 0x102fe400078ef868 */
[--C-:B------:R-:W-:Y:S02]  /*21f0*/  LOP3.LUT R5, R5, 0x20, R104.reuse, 0xf8, !PT ;  /* 0x0000002005057812 */ /* 0x100fe400078ef868 */
[----:B------:R-:W-:Y:S02]  /*2200*/  LOP3.LUT R8, R9, 0x100, R104, 0xf8, !PT ;  /* 0x0000010009087812 */ /* 0x000fe400078ef868 */
[----:B------:R-:W-:-:S02]  /*2210*/  LOP3.LUT R4, R7, 0x8, R128, 0xf8, !PT ;  /* 0x0000000807047812 */ /* 0x000fc400078ef880 */
[----:B------:R-:W-:Y:S02]  /*2220*/  LOP3.LUT R123, R8, R103, RZ, 0xfc, !PT ;  /* 0x00000067087b7212 */ /* 0x000fe400078efcff */
[----:B------:R-:W-:Y:S02]  /*2230*/  LOP3.LUT R5, R5, R4, R6, 0xf6, !PT ;  /* 0x0000000405057212 */ /* 0x000fe400078ef606 */
[----:B------:R-:W-:Y:S01]  /*2240*/  LOP3.LUT P0, R101, R128, 0x4, RZ, 0xc0, !PT ;  /* 0x0000000480657812 */ /* 0x000fe2000780c0ff */
[----:B------:R-:W-:Y:S01]  /*2250*/  IMAD R123, R123, 0x2, R132 ;  /* 0x000000027b7b7824 */ /* 0x000fe200078e0284 */
[----:B------:R-:W-:Y:S02]  /*2260*/  LEA R122, R5, R132, 0x1 ;  /* 0x00000084057a7211 */ /* 0x000fe400078e08ff */
[----:B------:R-:W-:Y:S02]  /*2270*/  MOV R100, 0x20 ;  /* 0x0000002000647802 */ /* 0x000fe40000000f00 */
[----:B------:R-:W-:Y:S01]  /*2280*/  LDSM.16.M88.4 R56, [R123] ;  /* 0x000000007b38783b */ /* 0x000fe20000000200 */
[----:B------:R-:W-:-:S02]  /*2290*/  IADD3 R107, PT, PT, R107, R87, -R106 ;  /* 0x000000576b6b7210 */ /* 0x000fc40007ffe86a */
[----:B------:R-:W-:Y:S01]  /*22a0*/  SEL R102, R100, 0xffffffe0, !P0 ;  /* 0xffffffe064667807 */ /* 0x000fe20004000000 */
[----:B------:R-:W1:Y:S03]  /*22b0*/  LDSM.16.M88.4 R16, [R122+0x3000] ;  /* 0x003000007a10783b */ /* 0x000e660000000200 */
[----:B------:R-:W-:Y:S01]  /*22c0*/  IADD3 R109, PT, PT, R122, R102, RZ ;  /* 0x000000667a6d7210 */ /* 0x000fe20007ffe0ff */
[----:B------:R-:W-:Y:S01]  /*22d0*/  IMAD.IADD R110, R123, 0x1, R102 ;  /* 0x000000017b6e7824 */ /* 0x000fe200078e0266 */
[----:B------:R-:W-:Y:S04]  /*22e0*/  LDSM.16.M88.4 R52, [R123+0x1000] ;  /* 0x001000007b34783b */ /* 0x000fe80000000200 */
[----:B------:R-:W-:Y:S04]  /*22f0*/  LDSM.16.M88.4 R80, [R110] ;  /* 0x000000006e50783b */ /* 0x000fe80000000200 */
[----:B------:R-:W3:Y:S04]  /*2300*/  LDSM.16.M88.4 R12, [R109+0x3000] ;  /* 0x003000006d0c783b */ /* 0x000ee80000000200 */
        /* <DEDUP_REMOVED lines=13> */
[C---:B---3--:R-:W-:Y:S03]  /*23e0*/  HMMA.16816.F32.BF16 R4, R80.reuse, R12, R4 ;  /* 0x0000000c5004723c */ /* 0x048fe60000041804 */
        /* <DEDUP_REMOVED lines=33> */
[----:B------:R-:W3:Y:S01]  /*2600*/  LDSM.16.M88.4 R8, [R122+0x5800] ;  /* 0x005800007a08783b */ /* 0x000ee20000000200 */
        /* <DEDUP_REMOVED lines=21> */
[-C--:B------:R-:W-:Y:S01]  /*2760*/  FMUL.FTZ R22, R18, R105.reuse ;  /* 0x0000006912167220 */ /* 0x080fe20000410000 */
[----:B------:R-:W-:-:S05]  /*2770*/  FMUL.FTZ R23, R19, R105 ;  /* 0x0000006913177220 */ /* 0x000fca0000410000 */
[----:B------:R-:W-:Y:S01]  /*2780*/  HMMA.16816.F32.BF16 R68, R36, R72, R68 ;  /* 0x000000482444723c */ /* 0x000fe20000041844 */
[----:B------:R-:W1:Y:S02]  /*2790*/  MUFU.TANH R22, R22 ;  /* 0x0000001600167308 */ /* 0x000e640000002400 */
[----:B------:R-:W-:-:S05]  /*27a0*/  FMUL.FTZ R28, R28, R105 ;  /* 0x000000691c1c7220 */ /* 0x000fca0000410000 */
[----:B------:R-:W-:Y:S01]  /*27b0*/  HMMA.16816.F32.BF16 R64, R36, R74, R64 ;  /* 0x0000004a2440723c */ /* 0x000fe20000041840 */
[----:B------:R-:W1:Y:S01]  /*27c0*/  MUFU.TANH R23, R23 ;  /* 0x0000001700177308 */ /* 0x000e620000002400 */
[----:B--2---:R-:W2:Y:S06]  /*27d0*/  LDSM.16.M88.4 R16, [R122+0x5c00] ;  /* 0x005c00007a10783b */ /* 0x004eac0000000200 */
[----:B------:R-:W-:Y:S01]  /*27e0*/  HMMA.16816.F32.BF16 R56, R52, R46, R56 ;  /* 0x0000002e3438723c */ /* 0x000fe20000041838 */
[----:B------:R-:W1:Y:S07]  /*27f0*/  MUFU.TANH R28, R28 ;  /* 0x0000001c001c7308 */ /* 0x000e6e0000002400 */
[C---:B------:R-:W-:Y:S08]  /*2800*/  HMMA.16816.F32.BF16 R68, R24.reuse, R8, R68 ;  /* 0x000000081844723c */ /* 0x040ff00000041844 */
[----:B------:R-:W-:Y:S01]  /*2810*/  HMMA.16816.F32.BF16 R64, R24, R10, R64 ;  /* 0x0000000a1840723c */ /* 0x000fe20000041840 */
[----:B------:R-:W3:Y:S01]  /*2820*/  LDSM.16.M88.4 R8, [R109+0x5c00] ;  /* 0x005c00006d08783b */ /* 0x000ee20000000200 */
[----:B------:R-:W-:-:S06]  /*2830*/  DEPBAR.LE SB0, 0x0 ;  /* 0x000080000000791a */ /* 0x000fcc0000000000 */
[----:B----4-:R-:W-:Y:S01]  /*2840*/  HMMA.16816.F32.BF16 R60, R36, R4, R60 ;  /* 0x00000004243c723c */ /* 0x010fe2000004183c */
[----:B------:R-:W-:-:S06]  /*2850*/  FMUL.FTZ R4, R31, R105 ;  /* 0x000000691f047220 */ /* 0x000fcc0000410000 */
[----:B------:R-:W4:Y:S01]  /*2860*/  MUFU.TANH R4, R4 ;  /* 0x0000000400047308 */ /* 0x000f220000002400 */
        /* <DEDUP_REMOVED lines=9> */
[-C--:B------:R-:W-:Y:S01]  /*2900*/  FMUL.FTZ R31, R93, R105.reuse ;  /* 0x000000695d1f7220 */ /* 0x080fe20000410000 */
[-C--:B------:R-:W-:Y:S01]  /*2910*/  FMUL.FTZ R30, R94, R105.reuse ;  /* 0x000000695e1e7220 */ /* 0x080fe20000410000 */
[----:B------:R-:W-:-:S02]  /*2920*/  FMUL.FTZ R6, R95, R105 ;  /* 0x000000695f067220 */ /* 0x000fc40000410000 */
[----:B------:R-:W-:Y:S01]  /*2930*/  HMMA.16816.F32.BF16 R68, R12, R32, R68 ;  /* 0x000000200c44723c */ /* 0x000fe20000041844 */
[----:B------:R-:W-:Y:S01]  /*2940*/  IADD3 R32, PT, PT, R84, -0x1, RZ ;  /* 0xffffffff54207810 */ /* 0x000fe20007ffe0ff */
[----:B------:R-:W1:Y:S03]  /*2950*/  MUFU.TANH R5, R5 ;  /* 0x0000000500057308 */ /* 0x000e660000002400 */
[----:B------:R-:W-:-:S03]  /*2960*/  ISETP.GT.U32.AND P0, PT, R32, R147, PT ;  /* 0x000000932000720c */ /* 0x000fc60003f04070 */
[C---:B------:R-:W-:Y:S02]  /*2970*/  HMMA.16816.F32.BF16 R64, R12.reuse, R34, R64 ;  /* 0x000000220c40723c */ /* 0x040fe40000041840 */
[----:B------:R-:W1:Y:S06]  /*2980*/  MUFU.TANH R31, R31 ;  /* 0x0000001f001f7308 */ /* 0x000e6c0000002400 */
[----:B---3--:R-:W-:Y:S02]  /*2990*/  HMMA.16816.F32.BF16 R60, R12, R8, R60 ;  /* 0x000000080c3c723c */ /* 0x008fe4000004183c */
[----:B------:R-:W3:Y:S01]  /*29a0*/  MUFU.TANH R30, R30 ;  /* 0x0000001e001e7308 */ /* 0x000ee20000002400 */
[-C--:B------:R-:W-:Y:S01]  /*29b0*/  FMUL.FTZ R16, R68, R105.reuse ;  /* 0x0000006944107220 */ /* 0x080fe20000410000 */
[-C--:B------:R-:W-:Y:S01]  /*29c0*/  FMUL.FTZ R17, R69, R105.reuse ;  /* 0x0000006945117220 */ /* 0x080fe20000410000 */
[-C--:B------:R-:W-:Y:S01]  /*29d0*/  FMUL.FTZ R7, R70, R105.reuse ;  /* 0x0000006946077220 */ /* 0x080fe20000410000 */
[----:B------:R-:W-:-:S02]  /*29e0*/  FMUL.FTZ R18, R71, R105 ;  /* 0x0000006947127220 */ /* 0x000fc40000410000 */
[----:B------:R-:W-:Y:S01]  /*29f0*/  HMMA.16816.F32.BF16 R56, R12, R10, R56 ;  /* 0x0000000a0c38723c */ /* 0x000fe20000041838 */
[----:B------:R-:W-:Y:S01]  /*2a00*/  LOP3.LUT R13, R130, 0x1f0, RZ, 0xc0, !PT ;  /* 0x000001f0820d7812 */ /* 0x000fe200078ec0ff */
[----:B------:R-:W1:Y:S01]  /*2a10*/  MUFU.TANH R6, R6 ;  /* 0x0000000600067308 */ /* 0x000e620000002400 */
[-C--:B------:R-:W-:Y:S01]  /*2a20*/  FMUL.FTZ R25, R64, R105.reuse ;  /* 0x0000006940197220 */ /* 0x080fe20000410000 */
[-C--:B------:R-:W-:Y:S01]  /*2a30*/  FMUL.FTZ R9, R65, R105.reuse ;  /* 0x0000006941097220 */ /* 0x080fe20000410000 */
[-C--:B------:R-:W-:Y:S01]  /*2a40*/  FMUL.FTZ R24, R66, R105.reuse ;  /* 0x0000006942187220 */ /* 0x080fe20000410000 */
[-C--:B------:R-:W-:Y:S01]  /*2a50*/  FMUL.FTZ R8, R67, R105.reuse ;  /* 0x0000006943087220 */ /* 0x080fe20000410000 */
[----:B------:R-:W-:Y:S02]  /*2a60*/  LOP3.LUT R108, R13, 0x7, R108, 0xf8, !PT ;  /* 0x000000070d6c7812 */ /* 0x000fe400078ef86c */
[----:B------:R-:W-:Y:S01]  /*2a70*/  IADD3 R13, PT, PT, R87, -R106, -R86 ;  /* 0x8000006a570d7210 */ /* 0x000fe20007ffe856 */
[----:B------:R-:W1:Y:S01]  /*2a80*/  MUFU.TANH R16, R16 ;  /* 0x0000001000107308 */ /* 0x000e620000002400 */
[-C--:B------:R-:W-:Y:S01]  /*2a90*/  FMUL.FTZ R11, R61, R105.reuse ;  /* 0x000000693d0b7220 */ /* 0x080fe20000410000 */
[-C--:B------:R-:W-:Y:S01]  /*2aa0*/  FMUL.FTZ R10, R62, R105.reuse ;  /* 0x000000693e0a7220 */ /* 0x080fe20000410000 */
[-C--:B------:R-:W-:Y:S01]  /*2ab0*/  FMUL.FTZ R12, R63, R105.reuse ;  /* 0x000000693f0c7220 */ /* 0x080fe20000410000 */
[----:B------:R-:W-:Y:S01]  /*2ac0*/  FMUL.FTZ R60, R60, R105 ;  /* 0x000000693c3c7220 */ /* 0x000fe20000410000 */
[----:B------:R-:W-:-:S03]  /*2ad0*/  IMAD R108, R155, 0x40, R108 ;  /* 0x000000409b6c7824 */ /* 0x000fc600078e026c */
        /* <DEDUP_REMOVED lines=9> */
[----:B------:R-:W-:-:S05]  /*2b70*/  VIADDMNMX R143, R38, 0x9, R87, PT ;  /* 0x00000009268f7846 */ /* 0x000fca0003800157 */
        /* <DEDUP_REMOVED lines=28> */
.L_x_10109:
        /* <DEDUP_REMOVED lines=33> */
[----:B------:R-:W3:Y:S01]  /*2f50*/  LD.E.64 R48, desc[UR4][R120.64+0x38] ;  /* 0x0000380478307980 */ /* 0x000ee2000c101b00 */
        /* <DEDUP_REMOVED lines=26> */
.L_x_10110:
[----:B------:R-:W-:Y:S05]  /*3100*/  BSYNC.RECONVERGENT B0 ;  /* 0x0000000000007941 */ /* 0x000fea0003800200 */
.L_x_10108:
        /* <DEDUP_REMOVED lines=12> */
.L_x_10107:
[----:B------:R-:W-:Y:S05]  /*31d0*/  BSYNC.RECONVERGENT B1 ;  /* 0x0000000000017941 */ /* 0x000fea0003800200 */
.L_x_10106:
        /* <DEDUP_REMOVED lines=12> */
[C---:B--2---:R-:W-:Y:S01]  /*32a0*/  VIADD R39, R27.reuse, 0x9 ;  /* 0x000000091b277836 */ /* 0x044fe20000000000 */
[CC--:B------:R-:W-:Y:S01]  /*32b0*/  ISETP.GE.AND P4, PT, R27.reuse, R144.reuse, PT ;  /* 0x000000901b00720c */ /* 0x0c0fe20003f86270 */
[C---:B------:R-:W-:Y:S01]  /*32c0*/  VIADD R67, R27.reuse, 0x8 ;  /* 0x000000081b437836 */ /* 0x040fe20000000000 */
[----:B-1----:R-:W-:Y:S01]  /*32d0*/  FSEL R20, R20, -INF , !P0 ;  /* 0xff80000014147808 */ /* 0x002fe20004000000 */
[C---:B------:R-:W-:Y:S01]  /*32e0*/  VIADD R63, R27.reuse, 0x11 ;  /* 0x000000111b3f7836 */ /* 0x040fe20000000000 */
[----:B------:R-:W-:Y:S01]  /*32f0*/  ISETP.GT.AND P0, PT, R116, R69, PT ;  /* 0x000000457400720c */ /* 0x000fe20003f04270 */
[C---:B------:R-:W-:Y:S01]  /*3300*/  VIADD R65, R27.reuse, 0x10 ;  /* 0x000000101b417836 */ /* 0x040fe20000000000 */
[----:B------:R-:W-:Y:S01]  /*3310*/  FSEL R37, R20, -INF , !P4 ;  /* 0xff80000014257808 */ /* 0x000fe20006000000 */
[----:B------:R-:W-:Y:S01]  /*3320*/  VIADD R59, R27, 0x19 ;  /* 0x000000191b3b7836 */ /* 0x000fe20000000000 */
[-C--:B------:R-:W-:Y:S01]  /*3330*/  ISETP.GE.AND P5, PT, R69, R144.reuse, PT ;  /* 0x000000904500720c */ /* 0x080fe20003fa6270 */
[----:B------:R-:W-:Y:S01]  /*3340*/  VIADD R61, R27, 0x18 ;  /* 0x000000181b3d7836 */ /* 0x000fe20000000000 */
        /* <DEDUP_REMOVED lines=15> */
[C---:B------:R-:W-:Y:S02]  /*3440*/  ISETP.GT.AND P0, PT, R116.reuse, R63, PT ;  /* 0x0000003f7400720c */ /* 0x040fe40003f04270 */
[----:B------:R-:W-:Y:S02]  /*3450*/  ISETP.GT.AND P2, PT, R116, R65, PT ;  /* 0x000000417400720c */ /* 0x000fe40003f44270 */
[----:B------:R-:W-:Y:S02]  /*3460*/  FSEL R33, R33, -INF , !P5 ;  /* 0xff80000021217808 */ /* 0x000fe40006800000 */
[----:B------:R-:W-:Y:S02]  /*3470*/  FSEL R35, R35, -INF , !P4 ;  /* 0xff80000023237808 */ /* 0x000fe40006000000 */
[----:B------:R-:W-:Y:S02]  /*3480*/  ISETP.GE.AND P5, PT, R63, R144, PT ;  /* 0x000000903f00720c */ /* 0x000fe40003fa6270 */
[----:B------:R-:W-:-:S02]  /*3490*/  FSEL R19, R42, -INF , !P0 ;  /* 0xff8000002a137808 */ /* 0x000fc40004000000 */
[----:B------:R-:W-:Y:S02]  /*34a0*/  ISETP.GE.AND P4, PT, R65, R144, PT ;  /* 0x000000904100720c */ /* 0x000fe40003f86270 */
[----:B------:R-:W-:Y:S02]  /*34b0*/  FSEL R21, R28, -INF , !P2 ;  /* 0xff8000001c157808 */ /* 0x000fe40005000000 */
[C---:B------:R-:W-:Y:S02]  /*34c0*/  ISETP.GT.AND P0, PT, R116.reuse, R59, PT ;  /* 0x0000003b7400720c */ /* 0x040fe40003f04270 */
[----:B------:R-:W-:Y:S02]  /*34d0*/  ISETP.GT.AND P2, PT, R116, R61, PT ;  /* 0x0000003d7400720c */ /* 0x000fe40003f44270 */
[----:B------:R-:W-:Y:S02]  /*34e0*/  FSEL R19, R19, -INF , !P5 ;  /* 0xff80000013137808 */ /* 0x000fe40006800000 */
[----:B------:R-:W-:-:S02]  /*34f0*/  FSEL R21, R21, -INF , !P4 ;  /* 0xff80000015157808 */ /* 0x000fc40006000000 */
[-C--:B------:R-:W-:Y:S02]  /*3500*/  ISETP.GE.AND P5, PT, R59, R144.reuse, PT ;  /* 0x000000903b00720c */ /* 0x080fe40003fa6270 */
[----:B------:R-:W-:Y:S02]  /*3510*/  FSEL R13, R31, -INF , !P0 ;  /* 0xff8000001f0d7808 */ /* 0x000fe40004000000 */
[----:B------:R-:W-:Y:S02]  /*3520*/  ISETP.GE.AND P4, PT, R61, R144, PT ;  /* 0x000000903d00720c */ /* 0x000fe40003f86270 */
[----:B------:R-:W-:Y:S02]  /*3530*/  FSEL R5, R5, -INF , !P2 ;  /* 0xff80000005057808 */ /* 0x000fe40005000000 */
[C---:B------:R-:W-:Y:S02]  /*3540*/  ISETP.GT.AND P0, PT, R116.reuse, R55, PT ;  /* 0x000000377400720c */ /* 0x040fe40003f04270 */
[----:B------:R-:W-:-:S02]  /*3550*/  ISETP.GT.AND P2, PT, R116, R57, PT ;  /* 0x000000397400720c */ /* 0x000fc40003f44270 */
[----:B------:R-:W-:Y:S02]  /*3560*/  FSEL R13, R13, -INF , !P5 ;  /* 0xff8000000d0d7808 */ /* 0x000fe40006800000 */
[----:B------:R-:W-:Y:S02]  /*3570*/  FSEL R5, R5, -INF , !P4 ;  /* 0xff80000005057808 */ /* 0x000fe40006000000 */
[-C--:B------:R-:W-:Y:S02]  /*3580*/  ISETP.GE.AND P5, PT, R55, R144.reuse, PT ;  /* 0x000000903700720c */ /* 0x080fe40003fa6270 */
[----:B------:R-:W-:Y:S02]  /*3590*/  FSEL R17, R17, -INF , !P0 ;  /* 0xff80000011117808 */ /* 0x000fe40004000000 */
[----:B------:R-:W-:Y:S02]  /*35a0*/  ISETP.GE.AND P4, PT, R57, R144, PT ;  /* 0x000000903900720c */ /* 0x000fe40003f86270 */
[----:B------:R-:W-:-:S02]  /*35b0*/  FSEL R16, R16, -INF , !P2 ;  /* 0xff80000010107808 */ /* 0x000fc40005000000 */
[C---:B------:R-:W-:Y:S02]  /*35c0*/  ISETP.GT.AND P0, PT, R116.reuse, R51, PT ;  /* 0x000000337400720c */ /* 0x040fe40003f04270 */
[----:B------:R-:W-:Y:S02]  /*35d0*/  ISETP.GT.AND P2, PT, R116, R53, PT ;  /* 0x000000357400720c */ /* 0x000fe40003f44270 */
[----:B------:R-:W-:Y:S02]  /*35e0*/  FSEL R99, R17, -INF , !P5 ;  /* 0xff80000011637808 */ /* 0x000fe40006800000 */
[----:B------:R-:W-:Y:S02]  /*35f0*/  FSEL R157, R16, -INF , !P4 ;  /* 0xff800000109d7808 */ /* 0x000fe40006000000 */
[----:B------:R-:W-:Y:S02]  /*3600*/  ISETP.GE.AND P5, PT, R51, R144, PT ;  /* 0x000000903300720c */ /* 0x000fe40003fa6270 */
[----:B------:R-:W-:-:S02]  /*3610*/  FSEL R9, R9, -INF , !P0 ;  /* 0xff80000009097808 */ /* 0x000fc40004000000 */
[----:B------:R-:W-:Y:S02]  /*3620*/  ISETP.GT.AND P3, PT, R118, R27, PT ;  /* 0x0000001b7600720c */ /* 0x000fe40003f64270 */
[C---:B------:R-:W-:Y:S01]  /*3630*/  ISETP.GE.AND P1, PT, R27.reuse, R143, PT ;  /* 0x0000008f1b00720c */ /* 0x040fe20003f26270 */
[----:B------:R-:W-:Y:S01]  /*3640*/  VIADD R27, R27, 0x39 ;  /* 0x000000391b1b7836 */ /* 0x000fe20000000000 */
[----:B------:R-:W-:Y:S02]  /*3650*/  ISETP.GE.AND P4, PT, R53, R144, PT ;  /* 0x000000903500720c */ /* 0x000fe40003f86270 */
        /* <DEDUP_REMOVED lines=8> */
[----:B------:R-:W-:-:S02]  /*36e0*/  ISETP.GE.AND P0, PT, R49, R144, PT ;  /* 0x000000903100720c */ /* 0x000fc40003f06270 */
[----:B------:R-:W-:Y:S02]  /*36f0*/  FSEL R34, R34, -INF , !P5 ;  /* 0xff80000022227808 */ /* 0x000fe40006800000 */
[----:B------:R-:W-:Y:S02]  /*3700*/  FSEL R11, R11, -INF , !P4 ;  /* 0xff8000000b0b7808 */ /* 0x000fe40006000000 */
[-C--:B------:R-:W-:Y:S02]  /*3710*/  ISETP.GE.AND P5, PT, R47, R144.reuse, PT ;  /* 0x000000902f00720c */ /* 0x080fe40003fa6270 */
[----:B------:R-:W-:Y:S02]  /*3720*/  FSEL R36, R36, -INF , !P2 ;  /* 0xff80000024247808 */ /* 0x000fe40005000000 */
[----:B------:R-:W-:Y:S02]  /*3730*/  FSEL R127, R15, -INF , !P0 ;  /* 0xff8000000f7f7808 */ /* 0x000fe40004000000 */
[----:B------:R-:W-:-:S02]  /*3740*/  ISETP.GE.AND P2, PT, R43, R144, PT ;  /* 0x000000902b00720c */ /* 0x000fc40003f46270 */
[----:B------:R-:W-:Y:S02]  /*3750*/  FSEL R16, R44, -INF , !P3 ;  /* 0xff8000002c107808 */ /* 0x000fe40005800000 */
[C---:B------:R-:W-:Y:S02]  /*3760*/  ISETP.GT.AND P0, PT, R118.reuse, R69, PT ;  /* 0x000000457600720c */ /* 0x040fe40003f04270 */
[----:B------:R-:W-:Y:S02]  /*3770*/  ISETP.GT.AND P3, PT, R118, R67, PT ;  /* 0x000000437600720c */ /* 0x000fe40003f64270 */
[----:B------:R-:W-:Y:S02]  /*3780*/  FSEL R125, R11, -INF , !P5 ;  /* 0xff8000000b7d7808 */ /* 0x000fe40006800000 */
[----:B------:R-:W-:Y:S02]  /*3790*/  ISETP.GE.AND P5, PT, R27, R144, PT ;  /* 0x000000901b00720c */ /* 0x000fe40003fa6270 */
[----:B------:R-:W-:-:S02]  /*37a0*/  FSEL R115, R34, -INF , !P2 ;  /* 0xff80000022737808 */ /* 0x000fc40005000000 */
[-C--:B------:R-:W-:Y:S02]  /*37b0*/  ISETP.GE.AND P4, PT, R69, R143.reuse, PT ;  /* 0x0000008f4500720c */ /* 0x080fe40003f86270 */
[----:B------:R-:W-:Y:S01]  /*37c0*/  ISETP.GE.AND P2, PT, R67, R143, PT ;  /* 0x0000008f4300720c */ /* 0x000fe20003f46270 */
[----:B------:R-:W-:Y:S01]  /*37d0*/  LDSM.16.MT88.4 R68, [R97+0x6000] ;  /* 0x006000006144783b */ /* 0x000fe20000004200 */
[----:B------:R-:W-:Y:S02]  /*37e0*/  FSEL R45, R45, -INF , !P0 ;  /* 0xff8000002d2d7808 */ /* 0x000fe40004000000 */
[----:B------:R-:W-:Y:S02]  /*37f0*/  FSEL R22, R22, -INF , !P3 ;  /* 0xff80000016167808 */ /* 0x000fe40005800000 */
[C---:B------:R-:W-:Y:S02]  /*3800*/  ISETP.GT.AND P0, PT, R118.reuse, R65, PT ;  /* 0x000000417600720c */ /* 0x040fe40003f04270 */
[----:B------:R-:W-:-:S02]  /*3810*/  ISETP.GT.AND P3, PT, R118, R63, PT ;  /* 0x0000003f7600720c */ /* 0x000fc40003f64270 */
[----:B------:R-:W-:Y:S02]  /*3820*/  FSEL R16, R16, -INF , !P1 ;  /* 0xff80000010107808 */ /* 0x000fe40004800000 */
[----:B------:R-:W-:Y:S02]  /*3830*/  FSEL R113, R36, -INF , !P5 ;  /* 0xff80000024717808 */ /* 0x000fe40006800000 */
[----:B------:R-:W-:Y:S02]  /*3840*/  ISETP.GT.AND P1, PT, R118, R39, PT ;  /* 0x000000277600720c */ /* 0x000fe40003f24270 */
[----:B------:R-:W-:Y:S02]  /*3850*/  ISETP.GE.AND P5, PT, R39, R143, PT ;  /* 0x0000008f2700720c */ /* 0x000fe40003fa6270 */
        /* <DEDUP_REMOVED lines=8> */
[----:B------:R-:W-:Y:S02]  /*38e0*/  FSEL R17, R4, -INF , !P2 ;  /* 0xff80000004117808 */ /* 0x000fe40005000000 */
[----:B------:R-:W-:Y:S02]  /*38f0*/  FSEL R23, R23, -INF , !P1 ;  /* 0xff80000017177808 */ /* 0x000fe40004800000 */
        /* <DEDUP_REMOVED lines=24> */
[----:B------:R-:W-:Y:S01]  /*3a80*/  FSEL R107, R7, -INF , !P2 ;  /* 0xff800000076b7808 */ /* 0x000fe20005000000 */
[----:B------:R-:W-:Y:S01]  /*3a90*/  LDSM.16.MT88.4 R52, [R97+0x7000] ;  /* 0x007000006134783b */ /* 0x000fe20000004200 */
[----:B------:R-:W-:Y:S02]  /*3aa0*/  ISETP.GT.AND P1, PT, R118, R49, PT ;  /* 0x000000317600720c */ /* 0x000fe40003f24270 */
[----:B------:R-:W-:Y:S02]  /*3ab0*/  FSEL R24, R24, -INF , !P0 ;  /* 0xff80000018187808 */ /* 0x000fe40004000000 */
[----:B------:R-:W-:Y:S02]  /*3ac0*/  FMNMX3.FTZ R6, R6, R17, R11, !PT ;  /* 0x0000001106067276 */ /* 0x000fe4000781000b */
[----:B------:R-:W-:-:S02]  /*3ad0*/  ISETP.GT.AND P0, PT, R118, R47, PT ;  /* 0x0000002f7600720c */ /* 0x000fc40003f04270 */
[----:B------:R-:W-:Y:S02]  /*3ae0*/  ISETP.GE.AND P2, PT, R51, R143, PT ;  /* 0x0000008f3300720c */ /* 0x000fe40003f46270 */
[----:B------:R-:W-:Y:S02]  /*3af0*/  FMNMX3.FTZ R4, R4, R99, R141, !PT ;  /* 0x0000006304047276 */ /* 0x000fe4000781008d */
[----:B------:R-:W-:Y:S02]  /*3b00*/  FSEL R135, R18, -INF , !P5 ;  /* 0xff80000012877808 */ /* 0x000fe40006800000 */
[----:B------:R-:W-:Y:S02]  /*3b10*/  FSEL R8, R8, -INF , !P3 ;  /* 0xff80000008087808 */ /* 0x000fe40005800000 */
[----:B------:R-:W-:Y:S02]  /*3b20*/  ISETP.GE.AND P5, PT, R49, R143, PT ;  /* 0x0000008f3100720c */ /* 0x000fe40003fa6270 */
[----:B------:R-:W-:-:S02]  /*3b30*/  FSEL R111, R24, -INF , !P4 ;  /* 0xff800000186f7808 */ /* 0x000fc40006000000 */
[----:B------:R-:W-:Y:S02]  /*3b40*/  ISETP.GT.AND P3, PT, R118, R43, PT ;  /* 0x0000002b7600720c */ /* 0x000fe40003f64270 */
[----:B------:R-:W-:Y:S02]  /*3b50*/  FSEL R10, R10, -INF , !P1 ;  /* 0xff8000000a0a7808 */ /* 0x000fe40004800000 */
[----:B------:R-:W-:Y:S02]  /*3b60*/  FMNMX3.FTZ R6, R6, R9, R107, !PT ;  /* 0x0000000906067276 */ /* 0x000fe4000781006b */
[----:B------:R-:W-:Y:S02]  /*3b70*/  FSEL R12, R12, -INF , !P0 ;  /* 0xff8000000c0c7808 */ /* 0x000fe40004000000 */
[----:B------:R-:W-:Y:S02]  /*3b80*/  FMNMX3.FTZ R4, R4, R139, R127, !PT ;  /* 0x0000008b04047276 */ /* 0x000fe4000781007f */
[----:B------:R-:W-:-:S02]  /*3b90*/  FSEL R133, R8, -INF , !P2 ;  /* 0xff80000008857808 */ /* 0x000fc40005000000 */
[----:B------:R-:W-:Y:S02]  /*3ba0*/  ISETP.GT.AND P1, PT, R118, R27, PT ;  /* 0x0000001b7600720c */ /* 0x000fe40003f24270 */
[-C--:B------:R-:W-:Y:S02]  /*3bb0*/  ISETP.GE.AND P0, PT, R27, R143.reuse, PT ;  /* 0x0000008f1b00720c */ /* 0x080fe40003f06270 */
[-C--:B------:R-:W-:Y:S02]  /*3bc0*/  ISETP.GE.AND P4, PT, R47, R143.reuse, PT ;  /* 0x0000008f2f00720c */ /* 0x080fe40003f86270 */
[----:B------:R-:W-:Y:S02]  /*3bd0*/  ISETP.GE.AND P2, PT, R43, R143, PT ;  /* 0x0000008f2b00720c */ /* 0x000fe40003f46270 */
[----:B------:R-:W-:Y:S01]  /*3be0*/  FSEL R14, R14, -INF , !P3 ;  /* 0xff8000000e0e7808 */ /* 0x000fe20005800000 */
[----:B------:R-:W-:Y:S01]  /*3bf0*/  LDSM.16.MT88.4 R40, [R109+0x8000] ;  /* 0x008000006d28783b */ /* 0x000fe20000004200 */
[----:B------:R-:W-:-:S02]  /*3c00*/  FSEL R27, R10, -INF , !P5 ;  /* 0xff8000000a1b7808 */ /* 0x000fc40006800000 */
[----:B------:R-:W-:Y:S02]  /*3c10*/  FMNMX3.FTZ R6, R6, R135, R111, !PT ;  /* 0x0000008706067276 */ /* 0x000fe4000781006f */
[----:B------:R-:W-:Y:S02]  /*3c20*/  FMNMX3.FTZ R4, R4, R125, R115, !PT ;  /* 0x0000007d04047276 */ /* 0x000fe40007810073 */
        /* <DEDUP_REMOVED lines=27> */
[----:B------:R-:W-:Y:S01]  /*3de0*/  MUFU.EX2 R96, R96 ;  /* 0x0000006000607308 */ /* 0x000fe20000000800 */
[----:B------:R-:W1:Y:S01]  /*3df0*/  LDSM.16.MT88.4 R4, [R97+0x8000] ;  /* 0x008000006104783b */ /* 0x000e620000004200 */
[-CC-:B------:R-:W-:Y:S01]  /*3e00*/  FFMA.FTZ R94, R16, R105.reuse, -R104.reuse ;  /* 0x00000069105e7223 */ /* 0x180fe20000010868 */
[-CC-:B------:R-:W-:Y:S01]  /*3e10*/  FFMA.FTZ R93, R39, R105.reuse, -R104.reuse ;  /* 0x00000069275d7223 */ /* 0x180fe20000010868 */
[-CC-:B------:R-:W-:Y:S01]  /*3e20*/  FFMA.FTZ R90, R31, R105.reuse, -R104.reuse ;  /* 0x000000691f5a7223 */ /* 0x180fe20000010868 */
[-C--:B------:R-:W-:Y:S01]  /*3e30*/  FFMA.FTZ R89, R23, R105.reuse, -R104 ;  /* 0x0000006917597223 */ /* 0x080fe20000010868 */
[-C--:B------:R-:W-:Y:S01]  /*3e40*/  FFMA.FTZ R28, R13, R105.reuse, -R24 ;  /* 0x000000690d1c7223 */ /* 0x080fe20000010818 */
[-C--:B------:R-:W-:Y:S01]  /*3e50*/  FFMA.FTZ R34, R15, R105.reuse, -R104 ;  /* 0x000000690f227223 */ /* 0x080fe20000010868 */
[----:B------:R-:W2:Y:S01]  /*3e60*/  MUFU.EX2 R95, R95 ;  /* 0x0000005f005f7308 */ /* 0x000ea20000000800 */
[----:B------:R-:W3:Y:S01]  /*3e70*/  LDSM.16.MT88.4 R12, [R109+0x6400] ;  /* 0x006400006d0c783b */ /* 0x000ee20000004200 */
[-CC-:B------:R-:W-:Y:S01]  /*3e80*/  FFMA.FTZ R31, R21, R105.reuse, -R24.reuse ;  /* 0x00000069151f7223 */ /* 0x180fe20000010818 */
[-C--:B------:R-:W-:Y:S01]  /*3e90*/  FFMA.FTZ R30, R19, R105.reuse, -R24 ;  /* 0x00000069131e7223 */ /* 0x080fe20000010818 */
[-CC-:B------:R-:W-:Y:S01]  /*3ea0*/  FFMA.FTZ R35, R17, R105.reuse, -R104.reuse ;  /* 0x0000006911237223 */ /* 0x180fe20000010868 */
[-CC-:B------:R-:W-:Y:S01]  /*3eb0*/  FFMA.FTZ R33, R11, R105.reuse, -R104.reuse ;  /* 0x000000690b217223 */ /* 0x180fe20000010868 */
[-C--:B------:R-:W-:Y:S01]  /*3ec0*/  FFMA.FTZ R88, R9, R105.reuse, -R104 ;  /* 0x0000006909587223 */ /* 0x080fe20000010868 */
[----:B------:R-:W-:Y:S01]  /*3ed0*/  LDSM.16.MT88.4 R16, [R97+0x7400] ;  /* 0x007400006110783b */ /* 0x000fe20000004200 */
[----:B------:R-:W-:Y:S01]  /*3ee0*/  MUFU.EX2 R92, R92 ;  /* 0x0000005c005c7308 */ /* 0x000fe20000000800 */
[-CC-:B------:R-:W-:Y:S01]  /*3ef0*/  FFMA.FTZ R98, R157, R105.reuse, -R24.reuse ;  /* 0x000000699d627223 */ /* 0x180fe20000010818 */
[-CC-:B------:R-:W-:Y:S01]  /*3f00*/  FFMA.FTZ R99, R99, R105.reuse, -R24.reuse ;  /* 0x0000006963637223 */ /* 0x180fe20000010818 */
[----:B------:R-:W4:Y:S01]  /*3f10*/  LDSM.16.MT88.4 R8, [R109+0x7400] ;  /* 0x007400006d08783b */ /* 0x000f220000004200 */
[-CC-:B------:R-:W-:Y:S01]  /*3f20*/  FFMA.FTZ R102, R141, R105.reuse, -R24.reuse ;  /* 0x000000698d667223 */ /* 0x180fe20000010818 */
[-C--:B------:R-:W-:Y:S01]  /*3f30*/  FFMA.FTZ R103, R139, R105.reuse, -R24 ;  /* 0x000000698b677223 */ /* 0x080fe20000010818 */
[-CC-:B------:R-:W-:Y:S01]  /*3f40*/  FFMA.FTZ R107, R107, R105.reuse, -R104.reuse ;  /* 0x000000696b6b7223 */ /* 0x180fe20000010868 */
[----:B------:R-:W5:Y:S01]  /*3f50*/  LDSM.16.MT88.4 R20, [R97+0x6400] ;  /* 0x006400006114783b */ /* 0x000f620000004200 */
        /* <DEDUP_REMOVED lines=13> */
[----:B------:R-:W-:Y:S01]  /*4030*/  FFMA.FTZ R105, R106, R105, -R104 ;  /* 0x000000696a697223 */ /* 0x000fe20000010868 */
[----:B------:R-:W-:Y:S01]  /*4040*/  FADD.FTZ R95, R96, R95 ;  /* 0x0000005f605f7221 */ /* 0x000fe20000010000 */
[----:B------:R-:W-:Y:S01]  /*4050*/  LDSM.16.MT88.4 R24, [R109+0x6c00] ;  /* 0x006c00006d18783b */ /* 0x000fe20000004200 */
[----:B------:R-:W2:Y:S01]  /*4060*/  MUFU.EX2 R93, R93 ;  /* 0x0000005d005d7308 */ /* 0x000ea20000000800 */
[----:B-1----:R-:W-:-:S02]  /*4070*/  F2FP.BF16.F32.PACK_AB R50, R91, R92 ;  /* 0x0000005c5b32723e */ /* 0x002fc400000010ff */
[----:B------:R-:W-:-:S05]  /*4080*/  ISETP.GT.U32.AND P0, PT, R32, R147, PT ;  /* 0x000000932000720c */ /* 0x000fca0003f04070 */
        /* <DEDUP_REMOVED lines=46> */
[----:B------:R-:W1:Y:S04]  /*4370*/  LDSM.16.MT88.4 R8, [R97+0x8400] ;  /* 0x008400006108783b */ /* 0x000e680000004200 */
[----:B------:R-:W-:Y:S03]  /*4380*/  MUFU.EX2 R115, R115 ;  /* 0x0000007300737308 */ /* 0x000fe60000000800 */
[C---:B------:R-:W-:Y:S05]  /*4390*/  HMMA.16816.F32.BF16 R56, R4.reuse, R16, R56 ;  /* 0x000000100438723c */ /* 0x040fea0000041838 */
[----:B------:R-:W-:Y:S03]  /*43a0*/  MUFU.EX2 R124, R124 ;  /* 0x0000007c007c7308 */ /* 0x000fe60000000800 */
[C---:B------:R-:W-:Y:S01]  /*43b0*/  HMMA.16816.F32.BF16 R52, R4.reuse, R18, R52 ;  /* 0x000000120434723c */ /* 0x040fe20000041834 */
[----:B------:R-:W4:Y:S04]  /*43c0*/  LDSM.16.MT88.4 R16, [R109+0x6800] ;  /* 0x006800006d10783b */ /* 0x000f280000004200 */
[----:B------:R-:W-:Y:S03]  /*43d0*/  MUFU.EX2 R113, R113 ;  /* 0x0000007100717308 */ /* 0x000fe60000000800 */
[C---:B-----5:R-:W-:Y:S05]  /*43e0*/  HMMA.16816.F32.BF16 R72, R4.reuse, R20, R72 ;  /* 0x000000140448723c */ /* 0x060fea0000041848 */
[----:B------:R-:W5:Y:S03]  /*43f0*/  MUFU.EX2 R126, R126 ;  /* 0x0000007e007e7308 */ /* 0x000f660000000800 */
[C---:B---3--:R-:W-:Y:S05]  /*4400*/  HMMA.16816.F32.BF16 R36, R4.reuse, R12, R36 ;  /* 0x0000000c0424723c */ /* 0x048fea0000041824 */
[----:B------:R-:W-:Y:S03]  /*4410*/  MUFU.EX2 R108, R108 ;  /* 0x0000006c006c7308 */ /* 0x000fe60000000800 */
[C---:B------:R-:W-:Y:S01]  /*4420*/  HMMA.16816.F32.BF16 R40, R4.reuse, R14, R40 ;  /* 0x0000000e0428723c */ /* 0x040fe20000041828 */
[----:B------:R-:W3:Y:S04]  /*4430*/  LDSM.16.MT88.4 R12, [R109+0x7800] ;  /* 0x007800006d0c783b */ /* 0x000ee80000004200 */
[----:B------:R-:W5:Y:S03]  /*4440*/  MUFU.EX2 R105, R105 ;  /* 0x0000006900697308 */ /* 0x000f660000000800 */
[C---:B------:R-:W-:Y:S01]  /*4450*/  HMMA.16816.F32.BF16 R68, R4.reuse, R22, R68 ;  /* 0x000000160444723c */ /* 0x040fe20000041844 */
[----:B------:R-:W-:Y:S07]  /*4460*/  LDSM.16.MT88.4 R20, [R97+0x6800] ;  /* 0x006800006114783b */ /* 0x000fee0000004200 */
[C---:B-1----:R-:W-:Y:S08]  /*4470*/  HMMA.16816.F32.BF16 R44, R4.reuse, R8, R44 ;  /* 0x00000008042c723c */ /* 0x042ff0000004182c */
[----:B------:R-:W-:Y:S01]  /*4480*/  HMMA.16816.F32.BF16 R48, R4, R10, R48 ;  /* 0x0000000a0430723c */ /* 0x000fe20000041830 */
[----:B------:R-:W-:Y:S01]  /*4490*/  F2FP.BF16.F32.PACK_AB R4, R99, R98 ;  /* 0x000000626304723e */ /* 0x000fe200000010ff */
[----:B------:R-:W1:Y:S01]  /*44a0*/  LDSM.16.MT88.4 R8, [R97+0x7800] ;  /* 0x007800006108783b */ /* 0x000e620000004200 */
[----:B------:R-:W-:-:S02]  /*44b0*/  F2FP.BF16.F32.PACK_AB R5, R110, R107 ;  /* 0x0000006b6e05723e */ /* 0x000fc400000010ff */
[----:B------:R-:W-:Y:S02]  /*44c0*/  F2FP.BF16.F32.PACK_AB R6, R103, R102 ;  /* 0x000000666706723e */ /* 0x000fe400000010ff */
[----:B--2---:R-:W-:-:S07]  /*44d0*/  F2FP.BF16.F32.PACK_AB R7, R112, R111 ;  /* 0x0000006f7007723e */ /* 0x004fce00000010ff */
[C---:B----4-:R-:W-:Y:S08]  /*44e0*/  HMMA.16816.F32.BF16 R80, R4.reuse, R16, R80 ;  /* 0x000000100450723c */ /* 0x050ff00000041850 */
        /* <DEDUP_REMOVED lines=12> */
[C---:B---3--:R-:W-:Y:S08]  /*45b0*/  HMMA.16816.F32.BF16 R44, R4.reuse, R12, R44 ;  /* 0x0000000c042c723c */ /* 0x048ff0000004182c */
[C---:B------:R-:W-:Y:S01]  /*45c0*/  HMMA.16816.F32.BF16 R48, R4.reuse, R14, R48 ;  /* 0x0000000e0430723c */ /* 0x040fe20000041830 */
[----:B------:R-:W3:Y:S07]  /*45d0*/  LDSM.16.MT88.4 R12, [R97+0x7c00] ;  /* 0x007c0000610c783b */ /* 0x000eee0000004200 */
[----:B------:R-:W-:Y:S01]  /*45e0*/  HMMA.16816.F32.BF16 R68, R4, R22, R68 ;  /* 0x000000160444723c */ /* 0x000fe20000041844 */
[----:B------:R-:W-:Y:S01]  /*45f0*/  F2FP.BF16.F32.PACK_AB R4, R125, R114 ;  /* 0x000000727d04723e */ /* 0x000fe200000010ff */
[----:B------:R-:W4:Y:S01]  /*4600*/  LDSM.16.MT88.4 R20, [R109+0x7c00] ;  /* 0x007c00006d14783b */ /* 0x000f220000004200 */
[----:B-----5:R-:W-:-:S02]  /*4610*/  F2FP.BF16.F32.PACK_AB R5, R126, R113 ;  /* 0x000000717e05723e */ /* 0x020fc400000010ff */
[----:B------:R-:W-:Y:S02]  /*4620*/  F2FP.BF16.F32.PACK_AB R6, R124, R115 ;  /* 0x000000737c06723e */ /* 0x000fe400000010ff */
[----:B------:R-:W-:-:S07]  /*4630*/  F2FP.BF16.F32.PACK_AB R7, R105, R108 ;  /* 0x0000006c6907723e */ /* 0x000fce00000010ff */
[C---:B-1----:R-:W-:Y:S08]  /*4640*/  HMMA.16816.F32.BF16 R36, R4.reuse, R8, R36 ;  /* 0x000000080424723c */ /* 0x042ff00000041824 */
[----:B--2---:R-:W-:Y:S01]  /*4650*/  HMMA.16816.F32.BF16 R72, R4, R16, R72 ;  /* 0x000000100448723c */ /* 0x004fe20000041848 */
[----:B------:R-:W-:-:S04]  /*4660*/  FADD.FTZ R16, R92, R95 ;  /* 0x0000005f5c107221 */ /* 0x000fc80000010000 */
[----:B------:R-:W-:-:S03]  /*4670*/  FADD.FTZ R16, R91, R16 ;  /* 0x000000105b107221 */ /* 0x000fc60000010000 */
        /* <DEDUP_REMOVED lines=31> */
[C---:B------:R-:W-:Y:S08]  /*4870*/  HMMA.16816.F32.BF16 R68, R4.reuse, R18, R68 ;  /* 0x000000120444723c */ /* 0x040ff00000041844 */
[C---:B------:R-:W-:Y:S08]  /*4880*/  HMMA.16816.F32.BF16 R52, R4.reuse, R14, R52 ;  /* 0x0000000e0434723c */ /* 0x040ff00000041834 */
[C---:B-1----:R-:W-:Y:S08]  /*4890*/  HMMA.16816.F32.BF16 R44, R4.reuse, R8, R44 ;  /* 0x00000008042c723c */ /* 0x042ff0000004182c */
        /* <DEDUP_REMOVED lines=70> */
.L_x_10114:
        /* <DEDUP_REMOVED lines=8> */
.L_x_10115:
[----:B------:R-:W-:Y:S05]  /*4d80*/  BSYNC.RECONVERGENT B0 ;  /* 0x0000000000007941 */ /* 0x000fea0003800200 */
.L_x_10113:
[C---:B------:R-:W-:Y:S01]  /*4d90*/  LEA R4, P0, R0.reuse, R150, 0x1 ;  /* 0x0000009600047211 */ /* 0x040fe200078008ff */
[----:B------:R-:W-:Y:S01]  /*4da0*/  @!PT LDS RZ, [RZ] ;  /* 0x00000000fffff984 */ /* 0x000fe20000000800 */
[----:B------:R-:W-:Y:S01]  /*4db0*/  @!PT LDS RZ, [RZ] ;  /* 0x00000000fffff984 */ /* 0x000fe20000000800 */
[----:B------:R-:W-:Y:S01]  /*4dc0*/  @!PT LDS RZ, [RZ] ;  /* 0x00000000fffff984 */ /* 0x000fe20000000800 */
[----:B------:R-:W-:Y:S03]  /*4dd0*/  LDGSTS.E.BYPASS.LTC128B.128 [R159+0x6000], desc[UR4][R150.64] ;  /* 0x06000000969f7fae */ /* 0x000fe6000b981a04 */
[----:B------:R-:W-:Y:S01]  /*4de0*/  LEA.HI.X R5, R0, R151, R117, 0x1, P0 ;  /* 0x0000009700057211 */ /* 0x000fe200000f0c75 */
[----:B------:R-:W-:Y:S04]  /*4df0*/  LDGSTS.E.BYPASS.LTC128B.128 [R159+0x7000], desc[UR4][R150.64+0x40] ;  /* 0x07000040969f7fae */ /* 0x000fe8000b981a04 */
[----:B------:R-:W-:Y:S04]  /*4e00*/  LDGSTS.E.BYPASS.LTC128B.128 [R159+0x8000], desc[UR4][R150.64+0x80] ;  /* 0x08000080969f7fae */ /* 0x000fe8000b981a04 */
[----:B------:R-:W-:Y:S04]  /*4e10*/  LDGSTS.E.BYPASS.LTC128B.128 [R159+0x6800], desc[UR4][R4.64] ;  /* 0x06800000049f7fae */ /* 0x000fe8000b981a04 */
[----:B------:R-:W-:Y:S04]  /*4e20*/  LDGSTS.E.BYPASS.LTC128B.128 [R159+0x7800], desc[UR4][R4.64+0x40] ;  /* 0x07800040049f7fae */ /* 0x000fe8000b981a04 */
[----:B------:R1:W-:Y:S04]  /*4e30*/  LDGSTS.E.BYPASS.LTC128B.128 [R159+0x8800], desc[UR4][R4.64+0x80] ;  /* 0x08800080049f7fae */ /* 0x0003e8000b981a04 */
[----:B------:R-:W2:Y:S01]  /*4e40*/  LD.E R124, desc[UR4][R2.64+0x18c] ;  /* 0x00018c04027c7980 */ /* 0x000ea2000c101900 */
[----:B------:R-:W-:Y:S01]  /*4e50*/  ISETP.NE.AND P0, PT, R101, RZ, PT ;  /* 0x000000ff6500720c */ /* 0x000fe20003f05270 */
[----:B------:R-:W-:Y:S02]  /*4e60*/  BSSY.RECONVERGENT B1, `(.L_x_10116) ;  /* 0x000017f000017945 */ /* 0x000fe40003800200 */
[----:B------:R-:W-:Y:S01]  /*4e70*/  LDSM.16.M88.4 R28, [R123] ;  /* 0x000000007b1c783b */ /* 0x000fe20000000200 */
[----:B------:R-:W-:-:S03]  /*4e80*/  SEL R100, R100, 0xffffffe0, !P0 ;  /* 0xffffffe064647807 */ /* 0x000fc60004000000 */
[----:B------:R-:W3:Y:S02]  /*4e90*/  LDSM.16.M88.4 R96, [R122+0x3400] ;  /* 0x003400007a60783b */ /* 0x000ee40000000200 */
[--C-:B------:R-:W-:Y:S02]  /*4ea0*/  IMAD.IADD R126, R123, 0x1, R100.reuse ;  /* 0x000000017b7e7824 */ /* 0x100fe400078e0264 */
[----:B------:R-:W-:Y:S01]  /*4eb0*/  IMAD.IADD R125, R122, 0x1, R100 ;  /* 0x000000017a7d7824 */ /* 0x000fe200078e0264 */
[----:B------:R-:W1:Y:S04]  /*4ec0*/  LDSM.16.M88.4 R16, [R122+0x3000] ;  /* 0x003000007a10783b */ /* 0x000e680000000200 */
        /* <DEDUP_REMOVED lines=11> */
[C---:B-1----:R-:W-:Y:S08]  /*4f80*/  HMMA.16816.F32.BF16 R4, R28.reuse, R16, RZ ;  /* 0x000000101c04723c */ /* 0x042ff000000418ff */
        /* <DEDUP_REMOVED lines=17> */
[----:B------:R-:W5:Y:S04]  /*50a0*/  LDSM.16.M88.4 R12, [R122+0x4c00] ;  /* 0x004c00007a0c783b */ /* 0x000f680000000200 */
[----:B------:R-:W5:Y:S03]  /*50b0*/  LDSM.16.M88.4 R20, [R125+0x4000] ;  /* 0x004000007d14783b */ /* 0x000f660000000200 */
        /* <DEDUP_REMOVED lines=9> */
[C---:B-----5:R-:W-:Y:S08]  /*5150*/  HMMA.16816.F32.BF16 R32, R8.reuse, R12, R32 ;  /* 0x0000000c0820723c */ /* 0x060ff00000041820 */
[----:B------:R-:W-:Y:S01]  /*5160*/  HMMA.16816.F32.BF16 R28, R8, R14, R28 ;  /* 0x0000000e081c723c */ /* 0x000fe2000004181c */
[----:B------:R-:W-:Y:S04]  /*5170*/  LDSM.16.M88.4 R12, [R126+0x2000] ;  /* 0x002000007e0c783b */ /* 0x000fe80000000200 */
[----:B------:R-:W3:Y:S03]  /*5180*/  LDSM.16.M88.4 R8, [R125+0x5000] ;  /* 0x005000007d08783b */ /* 0x000ee60000000200 */
[C---:B------:R-:W-:Y:S08]  /*5190*/  HMMA.16816.F32.BF16 R4, R108.reuse, R20, R4 ;  /* 0x000000146c04723c */ /* 0x040ff00000041804 */
[C---:B------:R-:W-:Y:S01]  /*51a0*/  HMMA.16816.F32.BF16 R16, R108.reuse, R22, R16 ;  /* 0x000000166c10723c */ /* 0x040fe20000041810 */
[----:B------:R-:W4:Y:S07]  /*51b0*/  LDSM.16.M88.4 R20, [R122+0x5400] ;  /* 0x005400007a14783b */ /* 0x000f2e0000000200 */
[----:B-1----:R-:W-:Y:S08]  /*51c0*/  HMMA.16816.F32.BF16 R100, R108, R104, R100 ;  /* 0x000000686c64723c */ /* 0x002ff00000041864 */
[C---:B------:R-:W-:Y:S08]  /*51d0*/  HMMA.16816.F32.BF16 R4, R24.reuse, R112, R4 ;  /* 0x000000701804723c */ /* 0x040ff00000041804 */
[----:B------:R-:W-:Y:S01]  /*51e0*/  HMMA.16816.F32.BF16 R16, R24, R114, R16 ;  /* 0x000000721810723c */ /* 0x000fe20000041810 */
[----:B------:R-:W-:Y:S07]  /*51f0*/  LDSM.16.M88.4 R112, [R125+0x5400] ;  /* 0x005400007d70783b */ /* 0x000fee0000000200 */
[----:B------:R-:W-:Y:S01]  /*5200*/  HMMA.16816.F32.BF16 R96, R108, R106, R96 ;  /* 0x0000006a6c60723c */ /* 0x000fe20000041860 */
[----:B------:R-:W1:Y:S07]  /*5210*/  LDSM.16.M88.4 R104, [R125+0x4800] ;  /* 0x004800007d68783b */ /* 0x000e6e0000000200 */
[C---:B---3--:R-:W-:Y:S08]  /*5220*/  HMMA.16816.F32.BF16 R4, R12.reuse, R8, R4 ;  /* 0x000000080c04723c */ /* 0x048ff00000041804 */
[----:B------:R-:W-:Y:S01]  /*5230*/  HMMA.16816.F32.BF16 R16, R12, R10, R16 ;  /* 0x0000000a0c10723c */ /* 0x000fe20000041810 */
[----:B------:R-:W3:Y:S07]  /*5240*/  LDSM.16.M88.4 R8, [R125+0x4c00] ;  /* 0x004c00007d08783b */ /* 0x000eee0000000200 */
[----:B----4-:R-:W-:Y:S01]  /*5250*/  HMMA.16816.F32.BF16 R100, R24, R20, R100 ;  /* 0x000000141864723c */ /* 0x010fe20000041864 */
[----:B------:R-:W-:-:S02]  /*5260*/  IMAD.SHL.U32 R20, R84, 0x40, RZ ;  /* 0x0000004054147824 */ /* 0x000fc400078e00ff */
[-C--:B--2---:R-:W-:Y:S01]  /*5270*/  FMUL.FTZ R4, R4, R124.reuse ;  /* 0x0000007c04047220 */ /* 0x084fe20000410000 */
[-C--:B------:R-:W-:Y:S01]  /*5280*/  FMUL.FTZ R123, R5, R124.reuse ;  /* 0x0000007c057b7220 */ /* 0x080fe20000410000 */
[-C--:B------:R-:W-:Y:S02]  /*5290*/  FMUL.FTZ R126, R6, R124.reuse ;  /* 0x0000007c067e7220 */ /* 0x080fe40000410000 */
[----:B------:R2:W4:Y:S01]  /*52a0*/  MUFU.TANH R21, R4 ;  /* 0x0000000400157308 */ /* 0x0005220000002400 */
[----:B------:R-:W-:Y:S01]  /*52b0*/  HMMA.16816.F32.BF16 R96, R24, R22, R96 ;  /* 0x000000161860723c */ /* 0x000fe20000041860 */
[-C--:B------:R-:W-:Y:S01]  /*52c0*/  FMUL.FTZ R23, R7, R124.reuse ;  /* 0x0000007c07177220 */ /* 0x080fe20000410000 */
[----:B------:R-:W-:Y:S01]  /*52d0*/  LOP3.LUT R22, R20, R87, RZ, 0xfc, !PT ;  /* 0x0000005714167212 */ /* 0x000fe200078efcff */
[----:B------:R-:W-:-:S04]  /*52e0*/  FMUL.FTZ R16, R16, R124 ;  /* 0x0000007c10107220 */ /* 0x000fc80000410000 */
[----:B------:R-:W-:Y:S01]  /*52f0*/  MUFU.TANH R123, R123 ;  /* 0x0000007b007b7308 */ /* 0x000fe20000002400 */
[----:B-1----:R-:W-:Y:S01]  /*5300*/  HMMA.16816.F32.BF16 R92, R108, R104, R92 ;  /* 0x000000686c5c723c */ /* 0x002fe2000004185c */
[-C--:B------:R-:W-:Y:S01]  /*5310*/  FMUL.FTZ R105, R17, R124.reuse ;  /* 0x0000007c11697220 */ /* 0x080fe20000410000 */
[----:B------:R-:W-:-:S05]  /*5320*/  FMUL.FTZ R104, R19, R124 ;  /* 0x0000007c13687220 */ /* 0x000fca0000410000 */
[----:B------:R-:W1:Y:S01]  /*5330*/  MUFU.TANH R126, R126 ;  /* 0x0000007e007e7308 */ /* 0x000e620000002400 */
[----:B--2---:R-:W2:Y:S01]  /*5340*/  LDSM.16.M88.4 R4, [R122+0x5800] ;  /* 0x005800007a04783b */ /* 0x004ea20000000200 */
[----:B------:R-:W-:Y:S01]  /*5350*/  HMMA.16816.F32.BF16 R100, R12, R112, R100 ;  /* 0x000000700c64723c */ /* 0x000fe20000041864 */
[----:B------:R-:W-:-:S05]  /*5360*/  FMUL.FTZ R113, R18, R124 ;  /* 0x0000007c12717220 */ /* 0x000fca0000410000 */
[----:B------:R5:W-:Y:S02]  /*5370*/  MUFU.TANH R112, R16 ;  /* 0x0000001000707308 */ /* 0x000be40000002400 */
[----:B---3--:R-:W-:Y:S01]  /*5380*/  HMMA.16816.F32.BF16 R32, R108, R8, R32 ;  /* 0x000000086c20723c */ /* 0x008fe20000041820 */
[----:B------:R-:W-:-:S05]  /*5390*/  VIADD R9, R22, 0xffffff80 ;  /* 0xffffff8016097836 */ /* 0x000fca0000000000 */
[-C--:B------:R-:W-:Y:S01]  /*53a0*/  ISETP.GT.AND P0, PT, R116, R9.reuse, PT ;  /* 0x000000097400720c */ /* 0x080fe20003f04270 */
[----:B------:R-:W3:Y:S01]  /*53b0*/  MUFU.TANH R23, R23 ;  /* 0x0000001700177308 */ /* 0x000ee20000002400 */
[----:B------:R-:W-:Y:S01]  /*53c0*/  HMMA.16816.F32.BF16 R88, R108, R106, R88 ;  /* 0x0000006a6c58723c */ /* 0x000fe20000041858 */
[----:B------:R-:W-:Y:S02]  /*53d0*/  ISETP.GE.AND P5, PT, R9, R144, PT ;  /* 0x000000900900720c */ /* 0x000fe40003fa6270 */
[----:B----4-:R-:W-:Y:S01]  /*53e0*/  FSEL R157, R21, -INF , !P0 ;  /* 0xff800000159d7808 */ /* 0x010fe20004000000 */
[-C--:B------:R-:W-:Y:S01]  /*53f0*/  FMUL.FTZ R100, R100, R124.reuse ;  /* 0x0000007c64647220 */ /* 0x080fe20000410000 */
[----:B------:R-:W-:Y:S01]  /*5400*/  ISETP.GT.AND P4, PT, R118, R9, PT ;  /* 0x000000097600720c */ /* 0x000fe20003f84270 */
[----:B------:R-:W-:Y:S01]  /*5410*/  FMUL.FTZ R101, R101, R124 ;  /* 0x0000007c65657220 */ /* 0x000fe20000410000 */
[----:B-----5:R-:W4:Y:S01]  /*5420*/  LDSM.16.M88.4 R16, [R125+0x5800] ;  /* 0x005800007d10783b */ /* 0x020f220000000200 */
[----:B------:R-:W-:Y:S01]  /*5430*/  FSEL R157, R157, -INF , !P5 ;  /* 0xff8000009d9d7808 */ /* 0x000fe20006800000 */
[----:B------:R-:W-:Y:S01]  /*5440*/  HMMA.16816.F32.BF16 R96, R12, R114, R96 ;  /* 0x000000720c60723c */ /* 0x000fe20000041860 */
[----:B------:R-:W-:Y:S01]  /*5450*/  ISETP.GE.AND P1, PT, R9, R143, PT ;  /* 0x0000008f0900720c */ /* 0x000fe20003f26270 */
[----:B------:R-:W-:Y:S01]  /*5460*/  MUFU.TANH R105, R105 ;  /* 0x0000006900697308 */ /* 0x000fe20000002400 */
[----:B-1----:R-:W-:Y:S01]  /*5470*/  FSEL R126, R126, -INF , !P4 ;  /* 0xff8000007e7e7808 */ /* 0x002fe20006000000 */
[----:B------:R-:W-:-:S02]  /*5480*/  VIADD R9, R22, 0xffffff89 ;  /* 0xffffff8916097836 */ /* 0x000fc40000000000 */
[----:B------:R-:W-:Y:S01]  /*5490*/  FMUL.FTZ R102, R102, R124 ;  /* 0x0000007c66667220 */ /* 0x000fe20000410000 */
[----:B------:R-:W-:Y:S01]  /*54a0*/  FSEL R169, R126, -INF , !P1 ;  /* 0xff8000007ea97808 */ /* 0x000fe20004800000 */
[----:B------:R-:W-:Y:S02]  /*54b0*/  HMMA.16816.F32.BF16 R28, R108, R10, R28 ;  /* 0x0000000a6c1c723c */ /* 0x000fe4000004181c */
[----:B------:R-:W1:Y:S06]  /*54c0*/  MUFU.TANH R113, R113 ;  /* 0x0000007100717308 */ /* 0x000e6c0000002400 */
[----:B--2---:R-:W-:Y:S01]  /*54d0*/  HMMA.16816.F32.BF16 R92, R24, R4, R92 ;  /* 0x00000004185c723c */ /* 0x004fe2000004185c */
[----:B------:R-:W-:-:S02]  /*54e0*/  VIADD R5, R22, 0xffffff81 ;  /* 0xffffff8116057836 */ /* 0x000fc40000000000 */
[-C--:B------:R-:W-:Y:S01]  /*54f0*/  FMUL.FTZ R4, R103, R124.reuse ;  /* 0x0000007c67047220 */ /* 0x080fe20000410000 */
[-C--:B------:R-:W-:Y:S01]  /*5500*/  FMUL.FTZ R8, R98, R124.reuse ;  /* 0x0000007c62087220 */ /* 0x080fe20000410000 */
[----:B------:R-:W2:Y:S01]  /*5510*/  MUFU.TANH R100, R100 ;  /* 0x0000006400647308 */ /* 0x000ea20000002400 */
[-C--:B------:R-:W-:Y:S01]  /*5520*/  FMUL.FTZ R103, R96, R124.reuse ;  /* 0x0000007c60677220 */ /* 0x080fe20000410000 */
[----:B------:R-:W-:Y:S01]  /*5530*/  ISETP.GT.AND P3, PT, R116, R5, PT ;  /* 0x000000057400720c */ /* 0x000fe20003f64270 */
[----:B------:R-:W-:Y:S01]  /*5540*/  FMUL.FTZ R96, R97, R124 ;  /* 0x0000007c61607220 */ /* 0x000fe20000410000 */
[C---:B------:R-:W-:Y:S01]  /*5550*/  ISETP.GE.AND P2, PT, R5.reuse, R144, PT ;  /* 0x000000900500720c */ /* 0x040fe20003f46270 */
[----:B------:R-:W-:Y:S01]  /*5560*/  HMMA.16816.F32.BF16 R88, R24, R6, R88 ;  /* 0x000000061858723c */ /* 0x000fe20000041858 */
[----:B------:R-:W-:Y:S01]  /*5570*/  ISETP.GE.AND P0, PT, R5, R143, PT ;  /* 0x0000008f0500720c */ /* 0x000fe20003f06270 */
[----:B------:R-:W-:Y:S01]  /*5580*/  VIADD R97, R22, 0xffffff91 ;  /* 0xffffff9116617836 */ /* 0x000fe20000000000 */
[----:B------:R-:W-:Y:S01]  /*5590*/  ISETP.GT.AND P5, PT, R118, R5, PT ;  /* 0x000000057600720c */ /* 0x000fe20003fa4270 */
[C---:B------:R-:W-:Y:S01]  /*55a0*/  VIADD R5, R22.reuse, 0xffffff88 ;  /* 0xffffff8816057836 */ /* 0x040fe20000000000 */
[----:B------:R-:W-:Y:S01]  /*55b0*/  FSEL R123, R123, -INF , !P3 ;  /* 0xff8000007b7b7808 */ /* 0x000fe20005800000 */
[----:B------:R5:W-:Y:S01]  /*55c0*/  MUFU.TANH R21, R4 ;  /* 0x0000000400157308 */ /* 0x000be20000002400 */
[----:B------:R-:W-:Y:S01]  /*55d0*/  FMUL.FTZ R98, R99, R124 ;  /* 0x0000007c63627220 */ /* 0x000fe20000410000 */
[----:B------:R-:W-:Y:S01]  /*55e0*/  VIADD R99, R22, 0xffffff98 ;  /* 0xffffff9816637836 */ /* 0x000fe20000000000 */
[----:B------:R-:W-:-:S02]  /*55f0*/  FSEL R171, R123, -INF , !P2 ;  /* 0xff8000007bab7808 */ /* 0x000fc40005000000 */
[----:B------:R-:W-:Y:S02]  /*5600*/  ISETP.GT.AND P4, PT, R116, R5, PT ;  /* 0x000000057400720c */ /* 0x000fe40003f84270 */
[C---:B------:R-:W-:Y:S01]  /*5610*/  ISETP.GE.AND P3, PT, R5.reuse, R144, PT ;  /* 0x000000900500720c */ /* 0x040fe20003f66270 */
[C---:B----4-:R-:W-:Y:S01]  /*5620*/  HMMA.16816.F32.BF16 R92, R12.reuse, R16, R92 ;  /* 0x000000100c5c723c */ /* 0x050fe2000004185c */
[----:B------:R-:W-:Y:S01]  /*5630*/  ISETP.GE.AND P1, PT, R5, R143, PT ;  /* 0x0000008f0500720c */ /* 0x000fe20003f26270 */
[----:B------:R-:W4:Y:S01]  /*5640*/  MUFU.TANH R104, R104 ;  /* 0x0000006800687308 */ /* 0x000f220000002400 */
[----:B------:R-:W-:Y:S02]  /*5650*/  ISETP.GT.AND P2, PT, R118, R5, PT ;  /* 0x000000057600720c */ /* 0x000fe40003f44270 */
[----:B---3--:R-:W-:Y:S02]  /*5660*/  FSEL R16, R23, -INF , !P5 ;  /* 0xff80000017107808 */ /* 0x008fe40006800000 */
[----:B------:R-:W-:Y:S01]  /*5670*/  FSEL R17, R112, -INF , !P4 ;  /* 0xff80000070117808 */ /* 0x000fe20006000000 */
[----:B------:R-:W-:Y:S01]  /*5680*/  HMMA.16816.F32.BF16 R88, R12, R18, R88 ;  /* 0x000000120c58723c */ /* 0x000fe20000041858 */
[----:B-----5:R-:W3:Y:S01]  /*5690*/  LDSM.16.M88.4 R4, [R122+0x5c00] ;  /* 0x005c00007a04783b */ /* 0x020ee20000000200 */
[----:B------:R-:W-:Y:S01]  /*56a0*/  ISETP.GT.AND P5, PT, R116, R9, PT ;  /* 0x000000097400720c */ /* 0x000fe20003fa4270 */
[----:B------:R5:W-:Y:S01]  /*56b0*/  MUFU.TANH R23, R8 ;  /* 0x0000000800177308 */ /* 0x000be20000002400 */
[----:B------:R-:W-:-:S02]  /*56c0*/  FSEL R16, R16, -INF , !P0 ;  /* 0xff80000010107808 */ /* 0x000fc40004000000 */
[----:B------:R-:W-:Y:S02]  /*56d0*/  FSEL R17, R17, -INF , !P3 ;  /* 0xff80000011117808 */ /* 0x000fe40005800000 */
[C---:B------:R-:W-:Y:S02]  /*56e0*/  ISETP.GE.AND P4, PT, R9.reuse, R144, PT ;  /* 0x000000900900720c */ /* 0x040fe40003f86270 */
[----:B------:R-:W-:Y:S01]  /*56f0*/  ISETP.GE.AND P0, PT, R9, R143, PT ;  /* 0x0000008f0900720c */ /* 0x000fe20003f06270 */
[----:B------:R-:W3:Y:S01]  /*5700*/  MUFU.TANH R101, R101 ;  /* 0x0000006500657308 */ /* 0x000ee20000002400 */
[----:B------:R-:W-:Y:S01]  /*5710*/  ISETP.GT.AND P3, PT, R118, R9, PT ;  /* 0x000000097600720c */ /* 0x000fe20003f64270 */
[----:B------:R-:W-:Y:S01]  /*5720*/  VIADD R9, R22, 0xffffff90 ;  /* 0xffffff9016097836 */ /* 0x000fe20000000000 */
[----:B-1----:R-:W-:Y:S01]  /*5730*/  FSEL R113, R113, -INF , !P2 ;  /* 0xff80000071717808 */ /* 0x002fe20005000000 */
[-C--:B------:R-:W-:Y:S01]  /*5740*/  FMUL.FTZ R92, R92, R124.reuse ;  /* 0x0000007c5c5c7220 */ /* 0x080fe20000410000 */
[----:B------:R-:W-:Y:S01]  /*5750*/  FSEL R105, R105, -INF , !P5 ;  /* 0xff80000069697808 */ /* 0x000fe20006800000 */
[-C--:B------:R-:W-:Y:S01]  /*5760*/  FMUL.FTZ R93, R93, R124.reuse ;  /* 0x0000007c5d5d7220 */ /* 0x080fe20000410000 */
[----:B------:R-:W-:Y:S01]  /*5770*/  FSEL R173, R113, -INF , !P1 ;  /* 0xff80000071ad7808 */ /* 0x000fe20004800000 */
[----:B------:R-:W1:Y:S01]  /*5780*/  MUFU.TANH R102, R102 ;  /* 0x0000006600667308 */ /* 0x000e620000002400 */
[----:B------:R-:W-:Y:S01]  /*5790*/  FSEL R175, R105, -INF , !P4 ;  /* 0xff80000069af7808 */ /* 0x000fe20006000000 */
[-C--:B------:R-:W-:Y:S01]  /*57a0*/  FMUL.FTZ R94, R94, R124.reuse ;  /* 0x0000007c5e5e7220 */ /* 0x080fe20000410000 */
[----:B------:R-:W-:Y:S01]  /*57b0*/  ISETP.GT.AND P2, PT, R116, R9, PT ;  /* 0x000000097400720c */ /* 0x000fe20003f44270 */
[----:B------:R-:W-:Y:S01]  /*57c0*/  FMUL.FTZ R88, R88, R124 ;  /* 0x0000007c58587220 */ /* 0x000fe20000410000 */
[----:B------:R-:W-:-:S02]  /*57d0*/  ISETP.GE.AND P5, PT, R9, R144, PT ;  /* 0x000000900900720c */ /* 0x000fc40003fa6270 */
[----:B------:R-:W-:Y:S01]  /*57e0*/  ISETP.GE.AND P1, PT, R9, R143, PT ;  /* 0x0000008f0900720c */ /* 0x000fe20003f26270 */
[----:B------:R-:W1:Y:S01]  /*57f0*/  MUFU.TANH R103, R103 ;  /* 0x0000006700677308 */ /* 0x000e620000002400 */
[----:B------:R-:W-:Y:S02]  /*5800*/  ISETP.GT.AND P4, PT, R118, R9, PT ;  /* 0x000000097600720c */ /* 0x000fe40003f84270 */
[----:B-----5:R-:W5:Y:S01]  /*5810*/  LDSM.16.M88.4 R8, [R125+0x5c00] ;  /* 0x005c00007d08783b */ /* 0x020f620000000200 */
[----:B--2---:R-:W-:Y:S01]  /*5820*/  FSEL R100, R100, -INF , !P2 ;  /* 0xff80000064647808 */ /* 0x004fe20005000000 */
[----:B------:R-:W-:-:S04]  /*5830*/  DEPBAR.LE SB0, 0x0 ;  /* 0x000080000000791a */ /* 0x000fc80000000000 */
[----:B------:R-:W2:Y:S01]  /*5840*/  MUFU.TANH R96, R96 ;  /* 0x0000006000607308 */ /* 0x000ea20000002400 */
[----:B----4-:R-:W-:Y:S02]  /*5850*/  FSEL R19, R104, -INF , !P3 ;  /* 0xff80000068137808 */ /* 0x010fe40005800000 */
[-C--:B------:R-:W-:Y:S01]  /*5860*/  ISETP.GT.AND P3, PT, R116, R97.reuse, PT ;  /* 0x000000617400720c */ /* 0x080fe20003f64270 */
[C---:B---3--:R-:W-:Y:S01]  /*5870*/  HMMA.16816.F32.BF16 R32, R24.reuse, R4, R32 ;  /* 0x000000041820723c */ /* 0x048fe20000041820 */
[----:B------:R-:W-:Y:S01]  /*5880*/  FSEL R141, R100, -INF , !P5 ;  /* 0xff800000648d7808 */ /* 0x000fe20006800000 */
[----:B------:R-:W-:Y:S01]  /*5890*/  FMUL.FTZ R5, R95, R124 ;  /* 0x0000007c5f057220 */ /* 0x000fe20000410000 */
[----:B------:R-:W-:Y:S01]  /*58a0*/  ISETP.GT.AND P5, PT, R118, R97, PT ;  /* 0x000000617600720c */ /* 0x000fe20003fa4270 */
[----:B------:R-:W3:Y:S01]  /*58b0*/  MUFU.TANH R98, R98 ;  /* 0x0000006200627308 */ /* 0x000ee20000002400 */
[----:B------:R-:W-:Y:S02]  /*58c0*/  FSEL R19, R19, -INF , !P0 ;  /* 0xff80000013137808 */ /* 0x000fe40004000000 */
[C---:B------:R-:W-:Y:S01]  /*58d0*/  ISETP.GE.AND P2, PT, R97.reuse, R144, PT ;  /* 0x000000906100720c */ /* 0x040fe20003f46270 */
[----:B------:R-:W-:Y:S01]  /*58e0*/  HMMA.16816.F32.BF16 R28, R24, R6, R28 ;  /* 0x00000006181c723c */ /* 0x000fe2000004181c */
[----:B------:R-:W-:Y:S01]  /*58f0*/  ISETP.GE.AND P0, PT, R97, R143, PT ;  /* 0x0000008f6100720c */ /* 0x000fe20003f06270 */
[----:B------:R-:W-:Y:S01]  /*5900*/  FMUL.FTZ R6, R89, R124 ;  /* 0x0000007c59067220 */ /* 0x000fe20000410000 */
[----:B------:R-:W-:Y:S01]  /*5910*/  FSEL R97, R101, -INF , !P3 ;  /* 0xff80000065617808 */ /* 0x000fe20005800000 */
[----:B------:R-:W4:Y:S01]  /*5920*/  MUFU.TANH R92, R92 ;  /* 0x0000005c005c7308 */ /* 0x000f220000002400 */
[----:B-1----:R-:W-:Y:S01]  /*5930*/  FSEL R102, R102, -INF , !P4 ;  /* 0xff80000066667808 */ /* 0x002fe20006000000 */
[----:B------:R-:W-:Y:S01]  /*5940*/  VIADD R89, R22, 0xffffffa1 ;  /* 0xffffffa116597836 */ /* 0x000fe20000000000 */
[----:B------:R-:W-:-:S02]  /*5950*/  FSEL R21, R21, -INF , !P5 ;  /* 0xff80000015157808 */ /* 0x000fc40006800000 */
[-C--:B------:R-:W-:Y:S02]  /*5960*/  ISETP.GT.AND P4, PT, R116, R99.reuse, PT ;  /* 0x000000637400720c */ /* 0x080fe40003f84270 */
[----:B------:R-:W-:Y:S01]  /*5970*/  FSEL R97, R97, -INF , !P2 ;  /* 0xff80000061617808 */ /* 0x000fe20005000000 */
[----:B------:R1:W-:Y:S01]  /*5980*/  MUFU.TANH R18, R93 ;  /* 0x0000005d00127308 */ /* 0x0003e20000002400 */
[----:B------:R-:W-:Y:S02]  /*5990*/  ISETP.GT.AND P2, PT, R118, R99, PT ;  /* 0x000000637600720c */ /* 0x000fe40003f44270 */
[----:B------:R-:W-:Y:S01]  /*59a0*/  FSEL R111, R21, -INF , !P0 ;  /* 0xff800000156f7808 */ /* 0x000fe20004000000 */
[----:B------:R-:W-:Y:S01]  /*59b0*/  VIADD R21, R22, 0xffffffa0 ;  /* 0xffffffa016157836 */ /* 0x000fe20000000000 */
[----:B------:R-:W-:Y:S02]  /*59c0*/  ISETP.GE.AND P3, PT, R99, R144, PT ;  /* 0x000000906300720c */ /* 0x000fe40003f66270 */
[----:B------:R-:W-:Y:S01]  /*59d0*/  FSEL R103, R103, -INF , !P4 ;  /* 0xff80000067677808 */ /* 0x000fe20006000000 */
[----:B------:R-:W4:Y:S01]  /*59e0*/  MUFU.TANH R4, R94 ;  /* 0x0000005e00047308 */ /* 0x000f220000002400 */
[----:B-----5:R-:W-:Y:S01]  /*59f0*/  HMMA.16816.F32.BF16 R32, R12, R8, R32 ;  /* 0x000000080c20723c */ /* 0x020fe20000041820 */
[----:B------:R-:W-:Y:S01]  /*5a00*/  FSEL R109, R102, -INF , !P1 ;  /* 0xff800000666d7808 */ /* 0x000fe20004800000 */
[-C--:B------:R-:W-:Y:S01]  /*5a10*/  FMUL.FTZ R9, R90, R124.reuse ;  /* 0x0000007c5a097220 */ /* 0x080fe20000410000 */
[----:B------:R-:W-:Y:S01]  /*5a20*/  ISETP.GE.AND P1, PT, R99, R143, PT ;  /* 0x0000008f6300720c */ /* 0x000fe20003f26270 */
[----:B------:R-:W-:Y:S01]  /*5a30*/  FMUL.FTZ R8, R91, R124 ;  /* 0x0000007c5b087220 */ /* 0x000fe20000410000 */
[----:B------:R-:W-:-:S02]  /*5a40*/  FSEL R23, R23, -INF , !P2 ;  /* 0xff80000017177808 */ /* 0x000fc40005000000 */
[----:B------:R-:W-:Y:S01]  /*5a50*/  FSEL R115, R103, -INF , !P3 ;  /* 0xff80000067737808 */ /* 0x000fe20005800000 */
[----:B-1----:R-:W-:Y:S01]  /*5a60*/  VIADD R93, R22, 0xffffff99 ;  /* 0xffffff99165d7836 */ /* 0x002fe20000000000 */
[C---:B------:R-:W-:Y:S01]  /*5a70*/  ISETP.GT.AND P2, PT, R116.reuse, R21, PT ;  /* 0x000000157400720c */ /* 0x040fe20003f44270 */
[----:B------:R-:W1:Y:S01]  /*5a80*/  MUFU.TANH R5, R5 ;  /* 0x0000000500057308 */ /* 0x000e620000002400 */
[----:B------:R-:W-:Y:S01]  /*5a90*/  FSEL R27, R23, -INF , !P1 ;  /* 0xff800000171b7808 */ /* 0x000fe20004800000 */
[----:B------:R-:W-:Y:S01]  /*5aa0*/  HMMA.16816.F32.BF16 R28, R12, R10, R28 ;  /* 0x0000000a0c1c723c */ /* 0x000fe2000004181c */
[-C--:B------:R-:W-:Y:S01]  /*5ab0*/  ISETP.GT.AND P5, PT, R116, R93.reuse, PT ;  /* 0x0000005d7400720c */ /* 0x080fe20003fa4270 */
[C---:B------:R-:W-:Y:S01]  /*5ac0*/  VIADD R13, R22.reuse, 0xffffffa9 ;  /* 0xffffffa9160d7836 */ /* 0x040fe20000000000 */
[----:B------:R-:W-:Y:S01]  /*5ad0*/  ISETP.GE.AND P4, PT, R93, R144, PT ;  /* 0x000000905d00720c */ /* 0x000fe20003f86270 */
[----:B------:R-:W-:Y:S01]  /*5ae0*/  VIADD R11, R22, 0xffffffb0 ;  /* 0xffffffb0160b7836 */ /* 0x000fe20000000000 */
[----:B--2---:R-:W-:Y:S01]  /*5af0*/  FSEL R96, R96, -INF , !P5 ;  /* 0xff80000060607808 */ /* 0x004fe20006800000 */
[----:B------:R-:W2:Y:S01]  /*5b00*/  MUFU.TANH R7, R88 ;  /* 0x0000005800077308 */ /* 0x000ea20000002400 */
[----:B------:R-:W-:Y:S01]  /*5b10*/  ISETP.GT.AND P3, PT, R118, R93, PT ;  /* 0x0000005d7600720c */ /* 0x000fe20003f64270 */
[-C--:B------:R-:W-:Y:S01]  /*5b20*/  FMUL.FTZ R32, R32, R124.reuse ;  /* 0x0000007c20207220 */ /* 0x080fe20000410000 */
[----:B------:R-:W-:Y:S01]  /*5b30*/  FSEL R103, R96, -INF , !P4 ;  /* 0xff80000060677808 */ /* 0x000fe20006000000 */
[----:B------:R-:W-:Y:S01]  /*5b40*/  FMUL.FTZ R35, R35, R124 ;  /* 0x0000007c23237220 */ /* 0x000fe20000410000 */
[----:B------:R-:W-:Y:S01]  /*5b50*/  ISETP.GE.AND P5, PT, R21, R144, PT ;  /* 0x000000901500720c */ /* 0x000fe20003fa6270 */
[-C--:B------:R-:W-:Y:S01]  /*5b60*/  FMUL.FTZ R33, R33, R124.reuse ;  /* 0x0000007c21217220 */ /* 0x080fe20000410000 */
[----:B------:R-:W-:Y:S01]  /*5b70*/  ISETP.GE.AND P1, PT, R21, R143, PT ;  /* 0x0000008f1500720c */ /* 0x000fe20003f26270 */
[----:B------:R-:W5:Y:S01]  /*5b80*/  MUFU.TANH R6, R6 ;  /* 0x0000000600067308 */ /* 0x000f620000002400 */
[----:B------:R-:W-:Y:S01]  /*5b90*/  BAR.SYNC.DEFER_BLOCKING 0x0 ;  /* 0x0000000000007b1d */ /* 0x000fe20000010000 */
[----:B------:R-:W-:Y:S01]  /*5ba0*/  ISETP.GT.AND P4, PT, R118, R21, PT ;  /* 0x000000157600720c */ /* 0x000fe20003f84270 */
[----:B------:R-:W-:Y:S01]  /*5bb0*/  FMUL.FTZ R10, R34, R124 ;  /* 0x0000007c220a7220 */ /* 0x000fe20000410000 */
[----:B------:R-:W-:-:S02]  /*5bc0*/  ISETP.GE.AND P0, PT, R93, R143, PT ;  /* 0x0000008f5d00720c */ /* 0x000fc40003f06270 */
[----:B---3--:R-:W-:Y:S02]  /*5bd0*/  FSEL R25, R98, -INF , !P3 ;  /* 0xff80000062197808 */ /* 0x008fe40005800000 */
[----:B----4-:R-:W-:Y:S01]  /*5be0*/  FSEL R21, R92, -INF , !P2 ;  /* 0xff8000005c157808 */ /* 0x010fe20005000000 */
[----:B------:R-:W3:Y:S01]  /*5bf0*/  MUFU.TANH R9, R9 ;  /* 0x0000000900097308 */ /* 0x000ee20000002400 */
[----:B------:R-:W-:Y:S02]  /*5c00*/  FSEL R25, R25, -INF , !P0 ;  /* 0xff80000019197808 */ /* 0x000fe40004000000 */
[----:B------:R-:W-:Y:S02]  /*5c10*/  FSEL R21, R21, -INF , !P5 ;  /* 0xff80000015157808 */ /* 0x000fe40006800000 */
[----:B------:R-:W-:Y:S02]  /*5c20*/  ISETP.GT.AND P3, PT, R116, R89, PT ;  /* 0x000000597400720c */ /* 0x000fe40003f64270 */
[C---:B------:R-:W-:Y:S01]  /*5c30*/  ISETP.GE.AND P2, PT, R89.reuse, R144, PT ;  /* 0x000000905900720c */ /* 0x040fe20003f46270 */
[----:B------:R-:W4:Y:S01]  /*5c40*/  MUFU.TANH R32, R32 ;  /* 0x0000002000207308 */ /* 0x000f220000002400 */
[----:B------:R-:W-:-:S02]  /*5c50*/  ISETP.GE.AND P0, PT, R89, R143, PT ;  /* 0x0000008f5900720c */ /* 0x000fc40003f06270 */
[----:B------:R-:W-:Y:S01]  /*5c60*/  ISETP.GT.AND P5, PT, R118, R89, PT ;  /* 0x000000597600720c */ /* 0x000fe20003fa4270 */
[----:B------:R-:W-:Y:S01]  /*5c70*/  VIADD R89, R22, 0xffffffa8 ;  /* 0xffffffa816597836 */ /* 0x000fe20000000000 */
[----:B------:R-:W-:Y:S02]  /*5c80*/  FSEL R4, R4, -INF , !P4 ;  /* 0xff80000004047808 */ /* 0x000fe40006000000 */
[----:B-1----:R-:W-:Y:S01]  /*5c90*/  FSEL R5, R5, -INF , !P5 ;  /* 0xff80000005057808 */ /* 0x002fe20006800000 */
[----:B------:R-:W1:Y:S01]  /*5ca0*/  MUFU.TANH R8, R8 ;  /* 0x0000000800087308 */ /* 0x000e620000002400 */
[----:B------:R-:W-:Y:S02]  /*5cb0*/  ISETP.GT.AND P4, PT, R116, R89, PT ;  /* 0x000000597400720c */ /* 0x000fe40003f84270 */
[----:B------:R-:W-:Y:S02]  /*5cc0*/  FSEL R18, R18, -INF , !P3 ;  /* 0xff80000012127808 */ /* 0x000fe40005800000 */
[----:B------:R-:W-:-:S02]  /*5cd0*/  ISETP.GT.AND P5, PT, R116, R13, PT ;  /* 0x0000000d7400720c */ /* 0x000fc40003fa4270 */
[----:B--2---:R-:W-:Y:S01]  /*5ce0*/  FSEL R7, R7, -INF , !P4 ;  /* 0xff80000007077808 */ /* 0x004fe20006000000 */
[----:B------:R-:W-:Y:S01]  /*5cf0*/  MUFU.TANH R10, R10 ;  /* 0x0000000a000a7308 */ /* 0x000fe20000002400 */
[-C--:B------:R-:W-:Y:S02]  /*5d00*/  ISETP.GE.AND P3, PT, R89, R144.reuse, PT ;  /* 0x000000905900720c */ /* 0x080fe40003f66270 */
[----:B------:R-:W-:Y:S02]  /*5d10*/  FSEL R23, R18, -INF , !P2 ;  /* 0xff80000012177808 */ /* 0x000fe40005000000 */
[----:B------:R-:W-:Y:S02]  /*5d20*/  ISETP.GE.AND P4, PT, R13, R144, PT ;  /* 0x000000900d00720c */ /* 0x000fe40003f86270 */
[----:B-----5:R-:W-:Y:S02]  /*5d30*/  FSEL R6, R6, -INF , !P5 ;  /* 0xff80000006067808 */ /* 0x020fe40006800000 */
[----:B------:R-:W-:-:S02]  /*5d40*/  ISETP.GT.AND P2, PT, R118, R89, PT ;  /* 0x000000597600720c */ /* 0x000fc40003f44270 */
[----:B------:R-:W-:Y:S02]  /*5d50*/  FSEL R139, R7, -INF , !P3 ;  /* 0xff800000078b7808 */ /* 0x000fe40005800000 */
[----:B------:R-:W2:Y:S01]  /*5d60*/  MUFU.TANH R7, R35 ;  /* 0x0000002300077308 */ /* 0x000ea20000002400 */
[----:B------:R-:W-:Y:S02]  /*5d70*/  FSEL R133, R4, -INF , !P1 ;  /* 0xff80000004857808 */ /* 0x000fe40004800000 */
[----:B------:R-:W-:Y:S01]  /*5d80*/  FSEL R135, R6, -INF , !P4 ;  /* 0xff80000006877808 */ /* 0x000fe20006000000 */
[----:B------:R-:W-:Y:S01]  /*5d90*/  FMUL.FTZ R6, R29, R124 ;  /* 0x0000007c1d067220 */ /* 0x000fe20000410000 */
[----:B------:R-:W-:Y:S02]  /*5da0*/  ISETP.GE.AND P1, PT, R89, R143, PT ;  /* 0x0000008f5900720c */ /* 0x000fe40003f26270 */
[----:B---3--:R-:W-:Y:S01]  /*5db0*/  FSEL R9, R9, -INF , !P2 ;  /* 0xff80000009097808 */ /* 0x008fe20005000000 */
[----:B------:R-:W3:Y:S01]  /*5dc0*/  MUFU.TANH R4, R33 ;  /* 0x0000002100047308 */ /* 0x000ee20000002400 */
[----:B------:R-:W-:-:S02]  /*5dd0*/  ISETP.GT.AND P2, PT, R116, R11, PT ;  /* 0x0000000b7400720c */ /* 0x000fc40003f44270 */
[----:B------:R-:W-:Y:S02]  /*5de0*/  ISETP.GT.AND P3, PT, R118, R13, PT ;  /* 0x0000000d7600720c */ /* 0x000fe40003f64270 */
[----:B------:R-:W-:Y:S01]  /*5df0*/  FSEL R123, R9, -INF , !P1 ;  /* 0xff800000097b7808 */ /* 0x000fe20004800000 */
[----:B------:R-:W-:Y:S01]  /*5e00*/  VIADD R9, R22, 0xffffffb1 ;  /* 0xffffffb116097836 */ /* 0x000fe20000000000 */
[----:B------:R-:W-:Y:S01]  /*5e10*/  FSEL R125, R5, -INF , !P0 ;  /* 0xff800000057d7808 */ /* 0x000fe20004000000 */
[----:B------:R-:W5:Y:S01]  /*5e20*/  MUFU.TANH R6, R6 ;  /* 0x0000000600067308 */ /* 0x000f620000002400 */
[----:B------:R-:W-:Y:S01]  /*5e30*/  ISETP.GE.AND P1, PT, R11, R144, PT ;  /* 0x000000900b00720c */ /* 0x000fe20003f26270 */
[----:B------:R-:W-:Y:S01]  /*5e40*/  FMUL.FTZ R5, R28, R124 ;  /* 0x0000007c1c057220 */ /* 0x000fe20000410000 */
[----:B----4-:R-:W-:Y:S02]  /*5e50*/  FSEL R32, R32, -INF , !P2 ;  /* 0xff80000020207808 */ /* 0x010fe40005000000 */
[----:B------:R-:W-:-:S02]  /*5e60*/  ISETP.GE.AND P0, PT, R13, R143, PT ;  /* 0x0000008f0d00720c */ /* 0x000fc40003f06270 */
[----:B-1----:R-:W-:Y:S01]  /*5e70*/  FSEL R8, R8, -INF , !P3 ;  /* 0xff80000008087808 */ /* 0x002fe20005800000 */
[----:B------:R-:W1:Y:S01]  /*5e80*/  MUFU.TANH R5, R5 ;  /* 0x0000000500057308 */ /* 0x000e620000002400 */
[----:B------:R-:W-:Y:S01]  /*5e90*/  FSEL R113, R32, -INF , !P1 ;  /* 0xff80000020717808 */ /* 0x000fe20004800000 */
[----:B------:R-:W-:Y:S01]  /*5ea0*/  VIADD R32, R84, 0xfffffffe ;  /* 0xfffffffe54207836 */ /* 0x000fe20000000000 */
[----:B------:R-:W-:Y:S01]  /*5eb0*/  FSEL R127, R8, -INF , !P0 ;  /* 0xff800000087f7808 */ /* 0x000fe20004000000 */
[-C--:B------:R-:W-:Y:S01]  /*5ec0*/  FMUL.FTZ R8, R30, R124.reuse ;  /* 0x0000007c1e087220 */ /* 0x080fe20000410000 */
[C---:B------:R-:W-:Y:S01]  /*5ed0*/  ISETP.GT.AND P1, PT, R118.reuse, R9, PT ;  /* 0x000000097600720c */ /* 0x040fe20003f24270 */
[----:B------:R-:W-:Y:S01]  /*5ee0*/  FMUL.FTZ R124, R31, R124 ;  /* 0x0000007c1f7c7220 */ /* 0x000fe20000410000 */
[----:B------:R-:W-:Y:S02]  /*5ef0*/  ISETP.GE.AND P5, PT, R11, R143, PT ;  /* 0x0000008f0b00720c */ /* 0x000fe40003fa6270 */
[----:B------:R-:W-:Y:S01]  /*5f00*/  ISETP.GT.AND P4, PT, R118, R11, PT ;  /* 0x0000000b7600720c */ /* 0x000fe20003f84270 */
[----:B------:R-:W-:Y:S01]  /*5f10*/  VIADD R11, R22, 0xffffffb9 ;  /* 0xffffffb9160b7836 */ /* 0x000fe20000000000 */
[----:B------:R-:W-:Y:S01]  /*5f20*/  ISETP.GT.AND P3, PT, R116, R9, PT ;  /* 0x000000097400720c */ /* 0x000fe20003f64270 */
[----:B------:R-:W4:Y:S01]  /*5f30*/  MUFU.TANH R8, R8 ;  /* 0x0000000800087308 */ /* 0x000f220000002400 */
[----:B------:R-:W-:-:S02]  /*5f40*/  ISETP.GE.AND P0, PT, R9, R143, PT ;  /* 0x0000008f0900720c */ /* 0x000fc40003f06270 */
[----:B--2---:R-:W-:Y:S02]  /*5f50*/  FSEL R7, R7, -INF , !P1 ;  /* 0xff80000007077808 */ /* 0x004fe40004800000 */
[----:B---3--:R-:W-:Y:S02]  /*5f60*/  FSEL R31, R4, -INF , !P3 ;  /* 0xff800000041f7808 */ /* 0x008fe40005800000 */
[----:B------:R-:W-:Y:S01]  /*5f70*/  FSEL R105, R7, -INF , !P0 ;  /* 0xff80000007697808 */ /* 0x000fe20004000000 */
[----:B------:R-:W2:Y:S01]  /*5f80*/  MUFU.TANH R4, R124 ;  /* 0x0000007c00047308 */ /* 0x000ea20000002400 */
[----:B------:R-:W-:Y:S02]  /*5f90*/  ISETP.GT.AND P0, PT, R116, R11, PT ;  /* 0x0000000b7400720c */ /* 0x000fe40003f04270 */
[----:B------:R-:W-:Y:S01]  /*5fa0*/  ISETP.GE.AND P2, PT, R9, R144, PT ;  /* 0x000000900900720c */ /* 0x000fe20003f46270 */
[----:B------:R-:W-:Y:S01]  /*5fb0*/  VIADD R9, R22, 0xffffffb8 ;  /* 0xffffffb816097836 */ /* 0x000fe20000000000 */
[----:B-----5:R-:W-:-:S02]  /*5fc0*/  FSEL R6, R6, -INF , !P0 ;  /* 0xff80000006067808 */ /* 0x020fc40004000000 */
[----:B------:R-:W-:Y:S02]  /*5fd0*/  ISETP.GT.U32.AND P0, PT, R32, R147, PT ;  /* 0x000000932000720c */ /* 0x000fe40003f04070 */
[----:B------:R-:W-:Y:S02]  /*5fe0*/  FSEL R10, R10, -INF , !P4 ;  /* 0xff8000000a0a7808 */ /* 0x000fe40006000000 */
[----:B------:R-:W-:Y:S02]  /*5ff0*/  FSEL R31, R31, -INF , !P2 ;  /* 0xff8000001f1f7808 */ /* 0x000fe40005000000 */
[-C--:B------:R-:W-:Y:S02]  /*6000*/  ISETP.GT.AND P4, PT, R116, R9.reuse, PT ;  /* 0x000000097400720c */ /* 0x080fe40003f84270 */
[C---:B------:R-:W-:Y:S02]  /*6010*/  ISETP.GT.AND P2, PT, R118.reuse, R9, PT ;  /* 0x000000097600720c */ /* 0x040fe40003f44270 */
[----:B------:R-:W-:-:S02]  /*6020*/  ISETP.GT.AND P1, PT, R118, R11, PT ;  /* 0x0000000b7600720c */ /* 0x000fc40003f24270 */
[----:B------:R-:W-:Y:S02]  /*6030*/  FSEL R107, R10, -INF , !P5 ;  /* 0xff8000000a6b7808 */ /* 0x000fe40006800000 */
[----:B-1----:R-:W-:Y:S02]  /*6040*/  FSEL R5, R5, -INF , !P4 ;  /* 0xff80000005057808 */ /* 0x002fe40006000000 */
[----:B----4-:R-:W-:Y:S02]  /*6050*/  FSEL R8, R8, -INF , !P2 ;  /* 0xff80000008087808 */ /* 0x010fe40005000000 */
[CC--:B------:R-:W-:Y:S02]  /*6060*/  ISETP.GE.AND P5, PT, R9.reuse, R144.reuse, PT ;  /* 0x000000900900720c */ /* 0x0c0fe40003fa6270 */
[----:B------:R-:W-:Y:S02]  /*6070*/  ISETP.GE.AND P3, PT, R9, R143, PT ;  /* 0x0000008f0900720c */ /* 0x000fe40003f66270 */
[----:B------:R-:W-:-:S02]  /*6080*/  ISETP.GE.AND P4, PT, R11, R144, PT ;  /* 0x000000900b00720c */ /* 0x000fc40003f86270 */
[----:B------:R-:W-:Y:S02]  /*6090*/  ISETP.GE.AND P2, PT, R11, R143, PT ;  /* 0x0000008f0b00720c */ /* 0x000fe40003f46270 */
[----:B--2---:R-:W-:Y:S02]  /*60a0*/  FSEL R4, R4, -INF , !P1 ;  /* 0xff80000004047808 */ /* 0x004fe40004800000 */
        /* <DEDUP_REMOVED lines=69> */
.L_x_10119:
        /* <DEDUP_REMOVED lines=8> */
.L_x_10120:
[----:B------:R-:W-:Y:S05]  /*6580*/  BSYNC.RECONVERGENT B0 ;  /* 0x0000000000007941 */ /* 0x000fea0003800200 */
.L_x_10118:
        /* <DEDUP_REMOVED lines=12> */
.L_x_10117:
[----:B------:R-:W-:Y:S05]  /*6650*/  BSYNC.RECONVERGENT B1 ;  /* 0x0000000000017941 */ /* 0x000fea0003800200 */
.L_x_10116:
        /* <DEDUP_REMOVED lines=18> */
[----:B------:R-:W1:Y:S01]  /*6780*/  SHFL.BFLY PT, R4, R7, 0x2, 0x1f ;  /* 0x0c401f0007047f89 */ /* 0x000e6200000e0000 */
[----:B------:R-:W-:-:S02]  /*6790*/  @P0 IADD3 R156, PT, PT, R84, -0x3, RZ ;  /* 0xfffffffd549c0810 */ /* 0x000fc40007ffe0ff */
        /* <DEDUP_REMOVED lines=14> */
[----:B------:R-:W-:-:S03]  /*6880*/  FSEL R5, R34, RZ, P2 ;  /* 0x000000ff22057208 */ /* 0x000fc60001000000 */
[----:B------:R-:W-:Y:S02]  /*6890*/  FADD.FTZ R6, R85, -R6 ;  /* 0x8000000655067221 */ /* 0x000fe40000010000 */
[----:B------:R-:W-:Y:S01]  /*68a0*/  FADD.FTZ R94, R86, -R5 ;  /* 0x80000005565e7221 */ /* 0x000fe20000010000 */
[C---:B--2---:R-:W-:Y:S01]  /*68b0*/  FMUL.FTZ R100, R101.reuse, R33 ;  /* 0x0000002165647220 */ /* 0x044fe20000410000 */
[C---:B------:R-:W-:Y:S02]  /*68c0*/  FMUL.FTZ R108, R101.reuse, R34 ;  /* 0x00000022656c7220 */ /* 0x040fe40000410000 */
[C---:B------:R-:W-:Y:S01]  /*68d0*/  FMUL.FTZ R94, R101.reuse, R94 ;  /* 0x0000005e655e7220 */ /* 0x040fe20000410000 */
[----:B------:R-:W-:Y:S01]  /*68e0*/  FMUL.FTZ R85, R101, R6 ;  /* 0x0000000665557220 */ /* 0x000fe20000410000 */
[----:B------:R-:W-:Y:S02]  /*68f0*/  FSEL R100, R100, RZ, P1 ;  /* 0x000000ff64647208 */ /* 0x000fe40000800000 */
[----:B------:R-:W-:-:S02]  /*6900*/  LOP3.LUT P1, RZ, R128, 0x4, RZ, 0xc0, !PT ;  /* 0x0000000480ff7812 */ /* 0x000fc4000782c0ff */
        /* <DEDUP_REMOVED lines=10> */
[----:B------:R2:W-:Y:S01]  /*69b0*/  MUFU.EX2 R86, R19 ;  /* 0x0000001300567308 */ /* 0x0005e20000000800 */
[-CC-:B------:R-:W-:Y:S01]  /*69c0*/  FFMA.FTZ R106, R109, R101.reuse, -R100.reuse ;  /* 0x000000656d6a7223 */ /* 0x180fe20000010864 */
[----:B------:R-:W-:Y:S01]  /*69d0*/  @P1 IADD3 R95, PT, PT, R4, -0x20, RZ ;  /* 0xffffffe0045f1810 */ /* 0x000fe20007ffe0ff */
[-C--:B------:R-:W-:Y:S01]  /*69e0*/  FFMA.FTZ R109, R111, R101.reuse, -R100 ;  /* 0x000000656f6d7223 */ /* 0x080fe20000010864 */
[-CC-:B------:R-:W-:Y:S01]  /*69f0*/  FFMA.FTZ R96, R141, R101.reuse, -R108.reuse ;  /* 0x000000658d607223 */ /* 0x180fe2000001086c */
[-CC-:B------:R-:W-:Y:S01]  /*6a00*/  FFMA.FTZ R97, R97, R101.reuse, -R108.reuse ;  /* 0x0000006561617223 */ /* 0x180fe2000001086c */
[-CC-:B------:R-:W-:Y:S01]  /*6a10*/  FFMA.FTZ R102, R115, R101.reuse, -R108.reuse ;  /* 0x0000006573667223 */ /* 0x180fe2000001086c */
[-C--:B-1----:R-:W-:Y:S01]  /*6a20*/  FMUL.FTZ R80, R80, R94.reuse ;  /* 0x0000005e50507220 */ /* 0x082fe20000410000 */
        /* <DEDUP_REMOVED lines=8> */
[----:B------:R-:W1:Y:S01]  /*6ab0*/  MUFU.EX2 R91, R91 ;  /* 0x0000005b005b7308 */ /* 0x000e620000000800 */
[----:B--2---:R-:W2:Y:S01]  /*6ac0*/  LDSM.16.MT88.4 R16, [R95] ;  /* 0x000000005f10783b */ /* 0x004ea20000004200 */
        /* <DEDUP_REMOVED lines=19> */
[-C--:B------:R-:W-:Y:S01]  /*6c00*/  FFMA.FTZ R103, R103, R101.reuse, -R108 ;  /* 0x0000006567677223 */ /* 0x080fe2000001086c */
[-CC-:B------:R-:W-:Y:S01]  /*6c10*/  FFMA.FTZ R111, R27, R101.reuse, -R100.reuse ;  /* 0x000000651b6f7223 */ /* 0x180fe20000010864 */
[-C--:B------:R-:W-:Y:S01]  /*6c20*/  FFMA.FTZ R110, R25, R101.reuse, -R100 ;  /* 0x00000065196e7223 */ /* 0x080fe20000010864 */
[----:B------:R-:W-:Y:S01]  /*6c30*/  MUFU.EX2 R93, R93 ;  /* 0x0000005d005d7308 */ /* 0x000fe20000000800 */
[-CC-:B------:R-:W-:Y:S01]  /*6c40*/  FFMA.FTZ R112, R21, R101.reuse, -R108.reuse ;  /* 0x0000006515707223 */ /* 0x180fe2000001086c */
[-C--:B------:R-:W-:Y:S01]  /*6c50*/  FFMA.FTZ R115, R23, R101.reuse, -R108 ;  /* 0x0000006517737223 */ /* 0x080fe2000001086c */
[----:B------:R-:W-:Y:S01]  /*6c60*/  LDSM.16.MT88.4 R24, [R95+0x1400] ;  /* 0x001400005f18783b */ /* 0x000fe20000004200 */
[-C--:B------:R-:W-:Y:S01]  /*6c70*/  FFMA.FTZ R120, R123, R101.reuse, -R100 ;  /* 0x000000657b787223 */ /* 0x080fe20000010864 */
[-CC-:B------:R-:W-:Y:S01]  /*6c80*/  FFMA.FTZ R121, R139, R101.reuse, -R108.reuse ;  /* 0x000000658b797223 */ /* 0x180fe2000001086c */
[-C--:B------:R-:W-:Y:S01]  /*6c90*/  FFMA.FTZ R114, R135, R101.reuse, -R108 ;  /* 0x0000006587727223 */ /* 0x080fe2000001086c */
[----:B------:R-:W-:Y:S01]  /*6ca0*/  LDSM.16.MT88.4 R20, [R119+0x8400] ;  /* 0x008400007714783b */ /* 0x000fe20000004200 */
[----:B------:R-:W1:Y:S01]  /*6cb0*/  MUFU.EX2 R88, R88 ;  /* 0x0000005800587308 */ /* 0x000e620000000800 */
        /* <DEDUP_REMOVED lines=8> */
[----:B------:R-:W-:Y:S01]  /*6d40*/  LDSM.16.MT88.4 R28, [R119+0x8800] ;  /* 0x00880000771c783b */ /* 0x000fe20000004200 */
[-C--:B------:R-:W-:Y:S01]  /*6d50*/  FFMA.FTZ R113, R113, R101.reuse, -R108 ;  /* 0x0000006571717223 */ /* 0x080fe2000001086c */
[-CC-:B------:R-:W-:Y:S01]  /*6d60*/  FFMA.FTZ R104, R107, R101.reuse, -R100.reuse ;  /* 0x000000656b687223 */ /* 0x180fe20000010864 */
[-CC-:B------:R-:W-:Y:S01]  /*6d70*/  FFMA.FTZ R105, R105, R101.reuse, -R100.reuse ;  /* 0x0000006569697223 */ /* 0x180fe20000010864 */
[-CC-:B------:R-:W-:Y:S01]  /*6d80*/  FFMA.FTZ R99, R99, R101.reuse, -R100.reuse ;  /* 0x0000006563637223 */ /* 0x180fe20000010864 */
[----:B------:R-:W-:Y:S01]  /*6d90*/  FFMA.FTZ R98, R98, R101, -R100 ;  /* 0x0000006562627223 */ /* 0x000fe20000010864 */
[----:B------:R-:W-:Y:S01]  /*6da0*/  FFMA.FTZ R92, R167, R94, R92 ;  /* 0x0000005ea75c7223 */ /* 0x000fe2000001005c */
[----:B------:R-:W4:Y:S01]  /*6db0*/  MUFU.EX2 R85, R85 ;  /* 0x0000005500557308 */ /* 0x000f220000000800 */
[----:B-1----:R-:W-:-:S02]  /*6dc0*/  F2FP.BF16.F32.PACK_AB R5, R88, R93 ;  /* 0x0000005d5805723e */ /* 0x002fc400000010ff */
[----:B------:R-:W-:-:S04]  /*6dd0*/  FADD.FTZ R91, R91, R92 ;  /* 0x0000005c5b5b7221 */ /* 0x000fc80000010000 */
[----:B------:R-:W-:Y:S01]  /*6de0*/  FADD.FTZ R90, R90, R91 ;  /* 0x0000005b5a5a7221 */ /* 0x000fe20000010000 */
[----:B------:R-:W-:Y:S01]  /*6df0*/  MUFU.EX2 R96, R96 ;  /* 0x0000006000607308 */ /* 0x000fe20000000800 */
[----:B---3--:R-:W-:Y:S02]  /*6e00*/  F2FP.BF16.F32.PACK_AB R7, R86, R35 ;  /* 0x000000235607723e */ /* 0x008fe400000010ff */
[----:B------:R-:W-:-:S05]  /*6e10*/  FADD.FTZ R89, R89, R90 ;  /* 0x0000005a59597221 */ /* 0x000fca0000010000 */
[----:B------:R-:W1:Y:S01]  /*6e20*/  MUFU.EX2 R97, R97 ;  /* 0x0000006100617308 */ /* 0x000e620000000800 */
        /* <DEDUP_REMOVED lines=17> */
[----:B------:R-:W3:Y:S01]  /*6f40*/  LDSM.16.MT88.4 R12, [R95+0x1000] ;  /* 0x001000005f0c783b */ /* 0x000ee20000004200 */
        /* <DEDUP_REMOVED lines=11> */
[----:B------:R-:W-:-:S03]  /*7000*/  FFMA.FTZ R85, R166, R85, R93 ;  /* 0x00000055a6557223 */ /* 0x000fc6000001005d */
[C---:B------:R-:W-:Y:S01]  /*7010*/  HMMA.16816.F32.BF16 R60, R4.reuse, R10, R60 ;  /* 0x0000000a043c723c */ /* 0x040fe2000004183c */
[----:B------:R-:W4:Y:S01]  /*7020*/  LDSM.16.MT88.4 R8, [R95+0x2000] ;  /* 0x002000005f08783b */ /* 0x000f220000004200 */
[----:B------:R-:W-:Y:S01]  /*7030*/  FADD.FTZ R88, R88, R85 ;  /* 0x0000005558587221 */ /* 0x000fe20000010000 */
[-C--:B------:R-:W-:Y:S01]  /*7040*/  MOV R85, R33.reuse ;  /* 0x0000002100557202 */ /* 0x080fe20000000f00 */
[----:B------:R-:W-:Y:S01]  /*7050*/  MUFU.EX2 R103, R103 ;  /* 0x0000006700677308 */ /* 0x000fe20000000800 */
[----:B------:R-:W-:Y:S01]  /*7060*/  @P0 MOV R85, R33 ;  /* 0x0000002100550202 */ /* 0x000fe20000000f00 */
[----:B------:R-:W-:Y:S02]  /*7070*/  FADD.FTZ R35, R35, R88 ;  /* 0x0000005823237221 */ /* 0x000fe40000010000 */
[----:B--2---:R-:W-:Y:S02]  /*7080*/  HMMA.16816.F32.BF16 R72, R4, R16, R72 ;  /* 0x000000100448723c */ /* 0x004fe40000041848 */
[----:B------:R-:W-:Y:S01]  /*7090*/  FADD.FTZ R35, R86, R35 ;  /* 0x0000002356237221 */ /* 0x000fe20000010000 */
[-C--:B------:R-:W-:Y:S01]  /*70a0*/  MOV R86, R34.reuse ;  /* 0x0000002200567202 */ /* 0x080fe20000000f00 */
[----:B------:R-:W-:Y:S01]  /*70b0*/  MUFU.EX2 R106, R106 ;  /* 0x0000006a006a7308 */ /* 0x000fe20000000800 */
[----:B------:R-:W-:-:S03]  /*70c0*/  @P0 MOV R86, R34 ;  /* 0x0000002200560202 */ /* 0x000fc60000000f00 */
[C---:B------:R-:W-:Y:S01]  /*70d0*/  HMMA.16816.F32.BF16 R68, R4.reuse, R18, R68 ;  /* 0x000000120444723c */ /* 0x040fe20000041844 */
[----:B------:R-:W2:Y:S03]  /*70e0*/  LDSM.16.MT88.4 R16, [R119+0x8000] ;  /* 0x008000007710783b */ /* 0x000ea60000004200 */
[----:B------:R-:W5:Y:S04]  /*70f0*/  MUFU.EX2 R109, R109 ;  /* 0x0000006d006d7308 */ /* 0x000f680000000800 */
[C---:B---3--:R-:W-:Y:S04]  /*7100*/  HMMA.16816.F32.BF16 R56, R4.reuse, R12, R56 ;  /* 0x0000000c0438723c */ /* 0x048fe80000041838 */
[----:B------:R-:W-:Y:S04]  /*7110*/  MUFU.EX2 R111, R111 ;  /* 0x0000006f006f7308 */ /* 0x000fe80000000800 */
[C---:B------:R-:W-:Y:S01]  /*7120*/  HMMA.16816.F32.BF16 R52, R4.reuse, R14, R52 ;  /* 0x0000000e0434723c */ /* 0x040fe20000041834 */
[----:B------:R-:W3:Y:S03]  /*7130*/  LDSM.16.MT88.4 R12, [R119+0x6400] ;  /* 0x00640000770c783b */ /* 0x000ee60000004200 */
        /* <DEDUP_REMOVED lines=10> */
[----:B-1----:R-:W-:-:S02]  /*71e0*/  F2FP.BF16.F32.PACK_AB R4, R97, R96 ;  /* 0x000000606104723e */ /* 0x002fc400000010ff */
        /* <DEDUP_REMOVED lines=10> */
[----:B---3--:R-:W-:Y:S01]  /*7290*/  HMMA.16816.F32.BF16 R80, R4, R12, R80 ;  /* 0x0000000c0450723c */ /* 0x008fe20000041850 */
        /* <DEDUP_REMOVED lines=87> */
.L_x_10112:
[----:B------:R-:W-:-:S07]  /*7810*/  IADD3 R156, PT, PT, R32, -0x1, RZ ;  /* 0xffffffff209c7810 */ /* 0x000fce0007ffe0ff */
.L_x_10121:
[----:B------:R-:W-:Y:S05]  /*7820*/  BSYNC B2 ;  /* 0x0000000000027941 */ /* 0x000fea0003800000 */
.L_x_10111:
        /* <DEDUP_REMOVED lines=8> */
[----:B------:R-:W-:Y:S01]  /*78b0*/  IMAD.MOV.U32 R0, RZ, RZ, R86 ;  /* 0x000000ffff007224 */ /* 0x000fe200078e0056 */
[----:B------:R-:W-:Y:S01]  /*78c0*/  VIMNMX R142, PT, PT, RZ, R116, !PT ;  /* 0x00000074ff8e7248 */ /* 0x000fe20007fe0100 */
[----:B------:R-:W-:Y:S01]  /*78d0*/  VIADD R156, R156, 0x1 ;  /* 0x000000019c9c7836 */ /* 0x000fe20000000000 */
[----:B------:R-:W-:Y:S01]  /*78e0*/  VIADDMNMX R141, R116, 0x8, RZ, !PT ;  /* 0x00000008748d7846 */ /* 0x000fe200078001ff */
[C---:B------:R-:W-:Y:S01]  /*78f0*/  VIADD R157, R4.reuse, 0x40 ;  /* 0x00000040049d7836 */ /* 0x040fe20000000000 */
[----:B------:R-:W-:-:S07]  /*7900*/  LOP3.LUT R158, R4, 0x20, R87, 0xfe, !PT ;  /* 0x00000020049e7812 */ /* 0x000fce00078efe57 */
.L_x_10129:
        /* <DEDUP_REMOVED lines=78> */
.L_x_10124:
[----:B------:R-:W-:Y:S05]  /*7df0*/  BSYNC.RECONVERGENT B0 ;  /* 0x0000000000007941 */ /* 0x000fea0003800200 */
.L_x_10123:
[----:B------:R-:W1:Y:S01]  /*7e00*/  S2UR UR6, SR_CgaCtaId ;  /* 0x00000000000679c3 */ /* 0x000e620000008800 */
[C---:B------:R-:W-:Y:S01]  /*7e10*/  SHF.L.U32 R137, R128.reuse, 0x3, RZ ;  /* 0x0000000380897819 */ /* 0x040fe200000006ff */
[----:B------:R-:W-:Y:S01]  /*7e20*/  UMOV UR7, 0x400 ;  /* 0x0000040000077882 */ /* 0x000fe20000000000 */
[C---:B------:R-:W-:Y:S01]  /*7e30*/  LOP3.LUT R161, R128.reuse, 0x18, RZ, 0xc0, !PT ;  /* 0x0000001880a17812 */ /* 0x040fe200078ec0ff */
[----:B------:R-:W-:Y:S01]  /*7e40*/  IMAD.SHL.U32 R134, R128, 0x20, RZ ;  /* 0x0000002080867824 */ /* 0x000fe200078e00ff */
[C---:B------:R-:W-:Y:S01]  /*7e50*/  LOP3.LUT R168, R137.reuse, 0xc0, RZ, 0xc0, !PT ;  /* 0x000000c089a87812 */ /* 0x040fe200078ec0ff */
[----:B------:R-:W-:Y:S01]  /*7e60*/  IMAD.MOV.U32 R104, RZ, RZ, 0x20 ;  /* 0x00000020ff687424 */ /* 0x000fe200078e00ff */
[C---:B------:R-:W-:Y:S01]  /*7e70*/  LOP3.LUT R138, R137.reuse, 0x18, RZ, 0xc0, !PT ;  /* 0x00000018898a7812 */ /* 0x040fe200078ec0ff */
[----:B------:R-:W-:Y:S01]  /*7e80*/  BSSY.RECONVERGENT B1, `(.L_x_10125) ;  /* 0x0000117000017945 */ /* 0x000fe20003800200 */
[----:B------:R-:W-:Y:S02]  /*7e90*/  LOP3.LUT R161, R168, R161, RZ, 0xfc, !PT ;  /* 0x000000a1a8a17212 */ /* 0x000fe400078efcff */
[----:B------:R-:W-:Y:S02]  /*7ea0*/  LOP3.LUT R168, R137, 0x1f20, RZ, 0xc0, !PT ;  /* 0x00001f2089a87812 */ /* 0x000fe400078ec0ff */
[----:B------:R-:W-:Y:S02]  /*7eb0*/  LOP3.LUT R169, R161, R138, RZ, 0x3c, !PT ;  /* 0x0000008aa1a97212 */ /* 0x000fe400078e3cff */
[----:B------:R-:W-:Y:S02]  /*7ec0*/  IADD3 R170, P0, PT, R139, R150, RZ ;  /* 0x000000968baa7210 */ /* 0x000fe40007f1e0ff */
[----:B------:R-:W-:Y:S02]  /*7ed0*/  LOP3.LUT R169, R168, R169, RZ, 0xfc, !PT ;  /* 0x000000a9a8a97212 */ /* 0x000fe400078efcff */
[----:B------:R-:W-:Y:S02]  /*7ee0*/  IADD3.X R171, PT, PT, R140, R151, RZ, P0, !PT ;  /* 0x000000978cab7210 */ /* 0x000fe400007fe4ff */
[C---:B------:R-:W-:Y:S02]  /*7ef0*/  SHF.L.U32 R85, R128.reuse, 0x4, RZ ;  /* 0x0000000480557819 */ /* 0x040fe400000006ff */
[----:B------:R-:W-:Y:S01]  /*7f00*/  SHF.R.U32.HI R130, RZ, 0x1, R128 ;  /* 0x00000001ff827819 */ /* 0x000fe20000011680 */
[----:B-1----:R-:W-:Y:S01]  /*7f10*/  ULEA UR6, UR6, UR7, 0x18 ;  /* 0x0000000706067291 */ /* 0x002fe2000f8ec0ff */
[----:B------:R-:W-:Y:S02]  /*7f20*/  SHF.L.U32 R129, R128, 0x2, RZ ;  /* 0x0000000280817819 */ /* 0x000fe400000006ff */
[----:B------:R-:W-:Y:S02]  /*7f30*/  LOP3.LUT R131, R85, 0x3e00, RZ, 0xc0, !PT ;  /* 0x00003e0055837812 */ /* 0x000fe400078ec0ff */
[----:B------:R-:W-:Y:S02]  /*7f40*/  LOP3.LUT R133, R130, 0x8, RZ, 0xc0, !PT ;  /* 0x0000000882857812 */ /* 0x000fe400078ec0ff */
[----:B------:R-:W-:Y:S02]  /*7f50*/  MOV R132, UR6 ;  /* 0x0000000600847c02 */ /* 0x000fe40008000f00 */
[----:B------:R-:W-:Y:S02]  /*7f60*/  LOP3.LUT R86, R129, 0x18, RZ, 0xc0, !PT ;  /* 0x0000001881567812 */ /* 0x000fe400078ec0ff */
[----:B------:R-:W-:Y:S01]  /*7f70*/  LOP3.LUT R87, R131, 0x20, R134, 0xf8, !PT ;  /* 0x0000002083577812 */ /* 0x000fe200078ef886 */
[----:B------:R-:W-:Y:S01]  /*7f80*/  IMAD R159, R169, 0x2, R132 ;  /* 0x00000002a99f7824 */ /* 0x000fe200078e0284 */
[----:B------:R-:W-:Y:S02]  /*7f90*/  LOP3.LUT R85, R85, 0x100, RZ, 0xc0, !PT ;  /* 0x0000010055557812 */ /* 0x000fe400078ec0ff */
[----:B------:R-:W-:Y:S02]  /*7fa0*/  LOP3.LUT R89, R128, 0x8, RZ, 0xc0, !PT ;  /* 0x0000000880597812 */ /* 0x000fe400078ec0ff */
[----:B------:R-:W-:Y:S01]  /*7fb0*/  @!PT LDS RZ, [RZ] ;  /* 0x00000000fffff984 */ /* 0x000fe20000000800 */
[----:B------:R-:W-:Y:S01]  /*7fc0*/  @!PT LDS RZ, [RZ] ;  /* 0x00000000fffff984 */ /* 0x000fe20000000800 */
[----:B------:R-:W-:Y:S01]  /*7fd0*/  @!PT LDS RZ, [RZ] ;  /* 0x00000000fffff984 */ /* 0x000fe20000000800 */
[----:B------:R-:W-:Y:S01]  /*7fe0*/  LDGSTS.E.BYPASS.LTC128B.128 [R159+0x6000], desc[UR4][R150.64] ;  /* 0x06000000969f7fae */ /* 0x000fe2000b981a04 */
[--C-:B------:R-:W-:Y:S02]  /*7ff0*/  LOP3.LUT R133, R133, 0xc0, R134.reuse, 0xf8, !PT ;  /* 0x000000c085857812 */ /* 0x100fe400078ef886 */
[--C-:B------:R-:W-:Y:S02]  /*8000*/  LOP3.LUT R90, R87, 0x100, R134.reuse, 0xf8, !PT ;  /* 0x00000100575a7812 */ /* 0x100fe400078ef886 */
[--C-:B------:R-:W-:Y:S02]  /*8010*/  LOP3.LUT R88, R85, 0x20, R134.reuse, 0xf8, !PT ;  /* 0x0000002055587812 */ /* 0x100fe400078ef886 */
[----:B------:R-:W-:Y:S01]  /*8020*/  LOP3.LUT R89, R89, 0xc0, R134, 0xf8, !PT ;  /* 0x000000c059597812 */ /* 0x000fe200078ef886 */
[----:B------:R-:W-:Y:S01]  /*8030*/  LDGSTS.E.BYPASS.LTC128B.128 [R159+0x7000], desc[UR4][R150.64+0x40] ;  /* 0x07000040969f7fae */ /* 0x000fe2000b981a04 */
[----:B------:R-:W-:Y:S02]  /*8040*/  LOP3.LUT R133, R133, R86, RZ, 0x3c, !PT ;  /* 0x0000005685857212 */ /* 0x000fe400078e3cff */
[----:B------:R-:W-:Y:S02]  /*8050*/  LOP3.LUT R89, R88, R89, R86, 0xf6, !PT ;  /* 0x0000005958597212 */ /* 0x000fe400078ef656 */
[----:B------:R-:W-:Y:S02]  /*8060*/  LOP3.LUT R85, R90, R133, RZ, 0xfc, !PT ;  /* 0x000000855a557212 */ /* 0x000fe400078efcff */
[-C--:B------:R-:W-:Y:S01]  /*8070*/  LEA R87, R89, R132.reuse, 0x1 ;  /* 0x0000008459577211 */ /* 0x080fe200078e08ff */
[----:B------:R-:W-:Y:S01]  /*8080*/  LDGSTS.E.BYPASS.LTC128B.128 [R159+0x8000], desc[UR4][R150.64+0x80] ;  /* 0x08000080969f7fae */ /* 0x000fe2000b981a04 */
[----:B------:R-:W-:Y:S02]  /*8090*/  LEA R135, R85, R132, 0x1 ;  /* 0x0000008455877211 */ /* 0x000fe400078e08ff */
        /* <DEDUP_REMOVED lines=17> */
[----:B------:R-:W-:Y:S01]  /*81b0*/  LDSM.16.M88.4 R108, [R86] ;  /* 0x00000000566c783b */ /* 0x000fe20000000200 */
[C---:B------:R-:W-:Y:S07]  /*81c0*/  HMMA.16816.F32.BF16 R8, R88.reuse, R94, RZ ;  /* 0x0000005e5808723c */ /* 0x040fee00000418ff */
[----:B------:R-:W2:Y:S01]  /*81d0*/  LDSM.16.M88.4 R112, [R85+0x3000] ;  /* 0x003000005570783b */ /* 0x000ea20000000200 */
[C---:B---3--:R-:W-:Y:S07]  /*81e0*/  HMMA.16816.F32.BF16 R12, R88.reuse, R96, RZ ;  /* 0x00000060580c723c */ /* 0x048fee00000418ff */
[----:B------:R-:W3:Y:S01]  /*81f0*/  LDSM.16.M88.4 R116, [R85+0x3400] ;  /* 0x003400005574783b */ /* 0x000ee20000000200 */
[C---:B------:R-:W-:Y:S07]  /*8200*/  HMMA.16816.F32.BF16 R16, R88.reuse, R98, RZ ;  /* 0x000000625810723c */ /* 0x040fee00000418ff */
[----:B------:R-:W3:Y:S01]  /*8210*/  LDSM.16.M88.4 R120, [R85+0x3800] ;  /* 0x003800005578783b */ /* 0x000ee20000000200 */
[C---:B----4-:R-:W-:Y:S07]  /*8220*/  HMMA.16816.F32.BF16 R20, R88.reuse, R100, RZ ;  /* 0x000000645814723c */ /* 0x050fee00000418ff */
[----:B------:R-:W4:Y:S01]  /*8230*/  LDSM.16.M88.4 R92, [R85+0x3c00] ;  /* 0x003c0000555c783b */ /* 0x000f220000000200 */
[C---:B------:R-:W-:Y:S07]  /*8240*/  HMMA.16816.F32.BF16 R24, R88.reuse, R102, RZ ;  /* 0x000000665818723c */ /* 0x040fee00000418ff */
[----:B------:R-:W-:Y:S01]  /*8250*/  LDSM.16.M88.4 R96, [R135+0x1000] ;  /* 0x001000008760783b */ /* 0x000fe20000000200 */
[C---:B-1----:R-:W-:Y:S07]  /*8260*/  HMMA.16816.F32.BF16 R28, R88.reuse, R104, RZ ;  /* 0x00000068581c723c */ /* 0x042fee00000418ff */
[----:B------:R-:W1:Y:S01]  /*8270*/  LDSM.16.M88.4 R124, [R87+0x4000] ;  /* 0x00400000577c783b */ /* 0x000e620000000200 */
[----:B------:R-:W-:Y:S07]  /*8280*/  HMMA.16816.F32.BF16 R32, R88, R106, RZ ;  /* 0x0000006a5820723c */ /* 0x000fee00000418ff */
[----:B------:R-:W1:Y:S01]  /*8290*/  LDSM.16.M88.4 R88, [R87+0x4400] ;  /* 0x004400005758783b */ /* 0x000e620000000200 */
[C---:B--2---:R-:W-:Y:S07]  /*82a0*/  HMMA.16816.F32.BF16 R4, R108.reuse, R112, R4 ;  /* 0x000000706c04723c */ /* 0x044fee0000041804 */
[----:B------:R-:W2:Y:S01]  /*82b0*/  LDSM.16.M88.4 R100, [R87+0x4800] ;  /* 0x004800005764783b */ /* 0x000ea20000000200 */
[C---:B------:R-:W-:Y:S07]  /*82c0*/  HMMA.16816.F32.BF16 R8, R108.reuse, R114, R8 ;  /* 0x000000726c08723c */ /* 0x040fee0000041808 */
[----:B------:R-:W2:Y:S01]  /*82d0*/  LDSM.16.M88.4 R104, [R87+0x4c00] ;  /* 0x004c00005768783b */ /* 0x000ea20000000200 */
[C---:B---3--:R-:W-:Y:S07]  /*82e0*/  HMMA.16816.F32.BF16 R12, R108.reuse, R116, R12 ;  /* 0x000000746c0c723c */ /* 0x048fee000004180c */
[----:B------:R-:W-:Y:S01]  /*82f0*/  LDSM.16.M88.4 R112, [R85+0x4400] ;  /* 0x004400005570783b */ /* 0x000fe20000000200 */
[C---:B------:R-:W-:Y:S07]  /*8300*/  HMMA.16816.F32.BF16 R16, R108.reuse, R118, R16 ;  /* 0x000000766c10723c */ /* 0x040fee0000041810 */
[----:B------:R-:W-:Y:S01]  /*8310*/  LDSM.16.M88.4 R116, [R85+0x4800] ;  /* 0x004800005574783b */ /* 0x000fe20000000200 */
[C---:B------:R-:W-:Y:S08]  /*8320*/  HMMA.16816.F32.BF16 R20, R108.reuse, R120, R20 ;  /* 0x000000786c14723c */ /* 0x040ff00000041814 */
[C---:B------:R-:W-:Y:S01]  /*8330*/  HMMA.16816.F32.BF16 R24, R108.reuse, R122, R24 ;  /* 0x0000007a6c18723c */ /* 0x040fe20000041818 */
[----:B------:R-:W-:Y:S07]  /*8340*/  LDSM.16.M88.4 R120, [R87+0x5000] ;  /* 0x005000005778783b */ /* 0x000fee0000000200 */
[C---:B----4-:R-:W-:Y:S08]  /*8350*/  HMMA.16816.F32.BF16 R28, R108.reuse, R92, R28 ;  /* 0x0000005c6c1c723c */ /* 0x050ff0000004181c */
[----:B------:R-:W-:Y:S01]  /*8360*/  HMMA.16816.F32.BF16 R32, R108, R94, R32 ;  /* 0x0000005e6c20723c */ /* 0x000fe20000041820 */
[----:B------:R-:W-:Y:S07]  /*8370*/  LDSM.16.M88.4 R92, [R86+0x1000] ;  /* 0x00100000565c783b */ /* 0x000fee0000000200 */
[C---:B-1----:R-:W-:Y:S01]  /*8380*/  HMMA.16816.F32.BF16 R4, R96.reuse, R124, R4 ;  /* 0x0000007c6004723c */ /* 0x042fe20000041804 */
[----:B------:R-:W1:Y:S07]  /*8390*/  LDSM.16.M88.4 R108, [R85+0x4000] ;  /* 0x00400000556c783b */ /* 0x000e6e0000000200 */
[C---:B------:R-:W-:Y:S08]  /*83a0*/  HMMA.16816.F32.BF16 R8, R96.reuse, R126, R8 ;  /* 0x0000007e6008723c */ /* 0x040ff00000041808 */
[C---:B------:R-:W-:Y:S08]  /*83b0*/  HMMA.16816.F32.BF16 R12, R96.reuse, R88, R12 ;  /* 0x00000058600c723c */ /* 0x040ff0000004180c */
[C---:B------:R-:W-:Y:S01]  /*83c0*/  HMMA.16816.F32.BF16 R16, R96.reuse, R90, R16 ;  /* 0x0000005a6010723c */ /* 0x040fe20000041810 */
[----:B------:R-:W3:Y:S07]  /*83d0*/  LDSM.16.M88.4 R88, [R85+0x4c00] ;  /* 0x004c00005558783b */ /* 0x000eee0000000200 */
[C---:B--2---:R-:W-:Y:S08]  /*83e0*/  HMMA.16816.F32.BF16 R20, R96.reuse, R100, R20 ;  /* 0x000000646014723c */ /* 0x044ff00000041814 */
[C---:B------:R-:W-:Y:S01]  /*83f0*/  HMMA.16816.F32.BF16 R24, R96.reuse, R102, R24 ;  /* 0x000000666018723c */ /* 0x040fe20000041818 */
[----:B------:R-:W2:Y:S07]  /*8400*/  LDSM.16.M88.4 R100, [R135+0x2000] ;  /* 0x002000008764783b */ /* 0x000eae0000000200 */
[C---:B------:R-:W-:Y:S08]  /*8410*/  HMMA.16816.F32.BF16 R28, R96.reuse, R104, R28 ;  /* 0x00000068601c723c */ /* 0x040ff0000004181c */
[----:B------:R-:W-:Y:S01]  /*8420*/  HMMA.16816.F32.BF16 R32, R96, R106, R32 ;  /* 0x0000006a6020723c */ /* 0x000fe20000041820 */
[----:B------:R-:W4:Y:S07]  /*8430*/  LDSM.16.M88.4 R96, [R87+0x5400] ;  /* 0x005400005760783b */ /* 0x000f2e0000000200 */
[C---:B-1----:R-:W-:Y:S01]  /*8440*/  HMMA.16816.F32.BF16 R4, R92.reuse, R108, R4 ;  /* 0x0000006c5c04723c */ /* 0x042fe20000041804 */
[----:B------:R-:W1:Y:S07]  /*8450*/  LDSM.16.M88.4 R104, [R87+0x5800] ;  /* 0x005800005768783b */ /* 0x000e6e0000000200 */
        /* <DEDUP_REMOVED lines=8> */
[C---:B---3--:R-:W-:Y:S08]  /*84e0*/  HMMA.16816.F32.BF16 R28, R92.reuse, R88, R28 ;  /* 0x000000585c1c723c */ /* 0x048ff0000004181c */
[----:B------:R-:W-:Y:S01]  /*84f0*/  HMMA.16816.F32.BF16 R32, R92, R90, R32 ;  /* 0x0000005a5c20723c */ /* 0x000fe20000041820 */
[----:B------:R-:W3:Y:S07]  /*8500*/  LDSM.16.M88.4 R88, [R85+0x5400] ;  /* 0x005400005558783b */ /* 0x000eee0000000200 */
[C---:B--2---:R-:W-:Y:S01]  /*8510*/  HMMA.16816.F32.BF16 R4, R100.reuse, R120, R4 ;  /* 0x000000786404723c */ /* 0x044fe20000041804 */
[----:B------:R-:W2:Y:S07]  /*8520*/  LDSM.16.M88.4 R92, [R85+0x5800] ;  /* 0x00580000555c783b */ /* 0x000eae0000000200 */
[C---:B------:R-:W-:Y:S08]  /*8530*/  HMMA.16816.F32.BF16 R8, R100.reuse, R122, R8 ;  /* 0x0000007a6408723c */ /* 0x040ff00000041808 */
[C---:B----4-:R-:W-:Y:S08]  /*8540*/  HMMA.16816.F32.BF16 R12, R100.reuse, R96, R12 ;  /* 0x00000060640c723c */ /* 0x050ff0000004180c */
[C---:B------:R-:W-:Y:S08]  /*8550*/  HMMA.16816.F32.BF16 R16, R100.reuse, R98, R16 ;  /* 0x000000626410723c */ /* 0x040ff00000041810 */
[C---:B-1----:R-:W-:Y:S08]  /*8560*/  HMMA.16816.F32.BF16 R20, R100.reuse, R104, R20 ;  /* 0x000000686414723c */ /* 0x042ff00000041814 */
[C---:B------:R-:W-:Y:S08]  /*8570*/  HMMA.16816.F32.BF16 R24, R100.reuse, R106, R24 ;  /* 0x0000006a6418723c */ /* 0x040ff00000041818 */
[C---:B------:R-:W-:Y:S08]  /*8580*/  HMMA.16816.F32.BF16 R28, R100.reuse, R108, R28 ;  /* 0x0000006c641c723c */ /* 0x040ff0000004181c */
[----:B------:R-:W-:Y:S08]  /*8590*/  HMMA.16816.F32.BF16 R32, R100, R110, R32 ;  /* 0x0000006e6420723c */ /* 0x000ff00000041820 */
[C---:B-----5:R-:W-:Y:S08]  /*85a0*/  HMMA.16816.F32.BF16 R4, R112.reuse, R116, R4 ;  /* 0x000000747004723c */ /* 0x060ff00000041804 */
[C---:B------:R-:W-:Y:S08]  /*85b0*/  HMMA.16816.F32.BF16 R8, R112.reuse, R118, R8 ;  /* 0x000000767008723c */ /* 0x040ff00000041808 */
[C---:B---3--:R-:W-:Y:S03]  /*85c0*/  HMMA.16816.F32.BF16 R12, R112.reuse, R88, R12 ;  /* 0x00000058700c723c */ /* 0x048fe6000004180c */
[-C--:B------:R-:W-:Y:S01]  /*85d0*/  FMUL.FTZ R169, R4, R168.reuse ;  /* 0x000000a804a97220 */ /* 0x080fe20000410000 */
        /* <DEDUP_REMOVED lines=8> */
[C---:B--2---:R-:W-:Y:S03]  /*8660*/  HMMA.16816.F32.BF16 R20, R112.reuse, R92, R20 ;  /* 0x0000005c7014723c */ /* 0x044fe60000041814 */
[----:B------:R-:W2:Y:S01]  /*8670*/  MUFU.TANH R170, R170 ;  /* 0x000000aa00aa7308 */ /* 0x000ea20000002400 */
        /* <DEDUP_REMOVED lines=82> */
[-C--:B------:R-:W-:Y:S02]  /*8ba0*/  LOP3.LUT R10, R10, R13.reuse, RZ, 0x3c, !PT ;  /* 0x0000000d0a0a7212 */ /* 0x080fe400078e3cff */
        /* <DEDUP_REMOVED lines=55> */
.L_x_10128:
[----:B------:R-:W-:Y:S05]  /*8f20*/  BSYNC.RECONVERGENT B0 ;  /* 0x0000000000007941 */ /* 0x000fea0003800200 */
.L_x_10127:
        /* <DEDUP_REMOVED lines=12> */
.L_x_10126:
[----:B------:R-:W-:Y:S05]  /*8ff0*/  BSYNC.RECONVERGENT B1 ;  /* 0x0000000000017941 */ /* 0x000fea0003800200 */
.L_x_10125:
        /* <DEDUP_REMOVED lines=59> */
[----:B------:R-:W-:Y:S02]  /*93b0*/  ISETP.GE.AND P4, PT, R6, R142, PT ;  /* 0x0000008e0600720c */ /* 0x000fe40003f86270 */
[----:B------:R-:W-:Y:S02]  /*93c0*/  FSEL R121, R191, -INF , P1 ;  /* 0xff800000bf797808 */ /* 0x000fe40000800000 */
        /* <DEDUP_REMOVED lines=25> */
[CC--:B------:R-:W-:Y:S02]  /*9560*/  ISETP.GE.AND P4, PT, R21.reuse, R144.reuse, PT ;  /* 0x000000901500720c */ /* 0x0c0fe40003f86270 */
[----:B------:R-:W-:Y:S02]  /*9570*/  FSEL R88, R168, -INF , P0 ;  /* 0xff800000a8587808 */ /* 0x000fe40000000000 */
[----:B------:R-:W-:Y:S02]  /*9580*/  FSEL R89, R194, -INF , P1 ;  /* 0xff800000c2597808 */ /* 0x000fe40000800000 */
[-C--:B------:R-:W-:Y:S02]  /*9590*/  ISETP.GE.AND P0, PT, R21, R143.reuse, PT ;  /* 0x0000008f1500720c */ /* 0x080fe40003f06270 */
[-C--:B------:R-:W-:Y:S02]  /*95a0*/  ISETP.GE.AND P1, PT, R13, R144.reuse, PT ;  /* 0x000000900d00720c */ /* 0x080fe40003f26270 */
[----:B------:R-:W-:Y:S02]  /*95b0*/  FSEL R21, R23, -INF , !P6 ;  /* 0xff80000017157808 */ /* 0x000fe40007000000 */
[----:B------:R-:W-:Y:S02]  /*95c0*/  FSEL R19, R19, -INF , !P4 ;  /* 0xff80000013137808 */ /* 0x000fe40006000000 */
[-C--:B------:R-:W-:Y:S02]  /*95d0*/  ISETP.GE.AND P6, PT, R11, R144.reuse, PT ;  /* 0x000000900b00720c */ /* 0x080fe40003fc6270 */
        /* <DEDUP_REMOVED lines=331> */
.L_x_10122:
        /* <DEDUP_REMOVED lines=10> */
.L_x_10140:
        /* <DEDUP_REMOVED lines=116> */
[----:B------:R-:W3:Y:S04]  /*b270*/  LD.E.64 R14, desc[UR4][R2.64+0x90] ;  /* 0x00009004020e7980 */ /* 0x000ee8000c101b00 */
[----:B------:R1:W5:Y:S04]  /*b280*/  LD.E.64 R34, desc[UR4][R2.64+0xa0] ;  /* 0x0000a00402227980 */ /* 0x000368000c101b00 */
[----:B------:R-:W3:Y:S04]  /*b290*/  @!P1 LD.E.64 R16, desc[UR4][R2.64+0x80] ;  /* 0x0000800402109980 */ /* 0x000ee8000c101b00 */
[----:B--2---:R1:W5:Y:S01]  /*b2a0*/  LD.E.64 R36, desc[UR4][R2.64+0x70] ;  /* 0x0000700402247980 */ /* 0x004362000c101b00 */
[----:B----4-:R-:W-:-:S13]  /*b2b0*/  ISETP.NE.AND P4, PT, R0, RZ, PT ;  /* 0x000000ff0000720c */ /* 0x010fda0003f85270 */
[----:B------:R-:W2:Y:S04]  /*b2c0*/  @!P4 LD.E R8, desc[UR4][R2.64+0x60] ;  /* 0x000060040208c980 */ /* 0x000ea8000c101900 */
[----:B------:R-:W4:Y:S01]  /*b2d0*/  @!P4 LD.E R33, desc[UR4][R2.64+0xb4] ;  /* 0x0000b4040221c980 */ /* 0x000f22000c101900 */
[----:B---3--:R-:W3:Y:S01]  /*b2e0*/  @P2 MUFU.LG2 R13, R7 ;  /* 0x00000007000d2308 */ /* 0x008ee20000000c00 */
[----:B------:R-:W-:-:S04]  /*b2f0*/  SHF.R.U32.HI R5, RZ, 0x2, R128 ;  /* 0x00000002ff057819 */ /* 0x000fc80000011680 */
[----:B------:R-:W-:-:S03]  /*b300*/  IADD3 R9, PT, PT, R5, 0x20, RZ ;  /* 0x0000002005097810 */ /* 0x000fc60007ffe0ff */
[----:B------:R-:W1:Y:S01]  /*b310*/  @P5 MUFU.LG2 R10, R10 ;  /* 0x0000000a000a5308 */ /* 0x000e620000000c00 */
[----:B------:R-:W-:Y:S01]  /*b320*/  ISETP.GE.AND P0, PT, R9, R136, PT ;  /* 0x000000880900720c */ /* 0x000fe20003f06270 */
[-C--:B------:R-:W-:Y:S02]  /*b330*/  @!P1 IMAD R9, R17, R154.reuse, RZ ;  /* 0x0000009a11099224 */ /* 0x080fe400078e02ff */
[----:B------:R-:W-:Y:S01]  /*b340*/  @!P1 IMAD.WIDE.U32 R40, R16, R154, RZ ;  /* 0x0000009a10289225 */ /* 0x000fe200078e00ff */
[----:B------:R-:W-:Y:S02]  /*b350*/  SHF.L.U32 R4, R155, 0x6, RZ ;  /* 0x000000069b047819 */ /* 0x000fe400000006ff */
[----:B------:R-:W-:Y:S01]  /*b360*/  MOV R139, RZ ;  /* 0x000000ff008b7202 */ /* 0x000fe20000000f00 */
[-C--:B------:R-:W-:Y:S02]  /*b370*/  @P1 IMAD R11, R51, R160.reuse, RZ ;  /* 0x000000a0330b1224 */ /* 0x080fe400078e02ff */
[----:B------:R-:W-:Y:S01]  /*b380*/  @P1 IMAD.WIDE.U32 R16, R50, R160, RZ ;  /* 0x000000a032101225 */ /* 0x000fe200078e00ff */
[----:B------:R-:W-:-:S03]  /*b390*/  @!P1 IADD3 R9, PT, PT, R41, R9, RZ ;  /* 0x0000000929099210 */ /* 0x000fc60007ffe0ff */
[----:B---3--:R-:W-:Y:S01]  /*b3a0*/  @P2 FMUL.FTZ R13, R13, 0.69314718246459960938 ;  /* 0x3f3172180d0d2820 */ /* 0x008fe20000410000 */
        /* <DEDUP_REMOVED lines=8> */
[----:B-1----:R-:W-:Y:S01]  /*b430*/  @P5 FMUL.FTZ R13, R10, 0.69314718246459960938 ;  /* 0x3f3172180a0d5820 */ /* 0x002fe20000410000 */
[----:B------:R-:W-:Y:S02]  /*b440*/  IADD3 R10, PT, PT, R19, R11, RZ ;  /* 0x0000000b130a7210 */ /* 0x000fe40007ffe0ff */
[----:B------:R-:W-:Y:S02]  /*b450*/  IADD3 R12, PT, PT, R15, R12, RZ ;  /* 0x0000000c0f0c7210 */ /* 0x000fe40007ffe0ff */
[----:B------:R-:W-:Y:S02]  /*b460*/  IADD3 R40, P3, P2, R14, R18, R40 ;  /* 0x000000120e287210 */ /* 0x000fe40007a7e028 */
[----:B------:R-:W-:Y:S01]  /*b470*/  MOV R7, 0x7f800000 ;  /* 0x7f80000000077802 */ /* 0x000fe20000000f00 */
[----:B------:R-:W-:Y:S01]  /*b480*/  @P5 FFMA.FTZ R7, R6, R85, R13 ;  /* 0x0000005506075223 */ /* 0x000fe2000001000d */
[----:B------:R-:W-:-:S02]  /*b490*/  LOP3.LUT P6, RZ, R128, 0x3, RZ, 0xc0, !PT ;  /* 0x0000000380ff7812 */ /* 0x000fc400078cc0ff */
[----:B------:R-:W-:Y:S01]  /*b4a0*/  IADD3.X R41, PT, PT, R12, R10, R9, P3, P2 ;  /* 0x0000000a0c297210 */ /* 0x000fe20001fe4409 */
[----:B--2---:R-:W-:-:S04]  /*b4b0*/  @!P4 IMAD R8, R8, R154, R153 ;  /* 0x0000009a0808c224 */ /* 0x004fc800078e0299 */
[----:B----4-:R-:W-:Y:S01]  /*b4c0*/  @!P4 IMAD R33, R8, R33, RZ ;  /* 0x000000210821c224 */ /* 0x010fe200078e02ff */
[----:B------:R-:W-:Y:S06]  /*b4d0*/  @!P4 BRA `(.L_x_10131) ;  /* 0x000000000014c947 */ /* 0x000fec0003800000 */
[----:B------:R-:W2:Y:S04]  /*b4e0*/  @!P1 LD.E R9, desc[UR4][R2.64+0xb4] ;  /* 0x0000b40402099980 */ /* 0x000ea8000c101900 */
[----:B------:R-:W3:Y:S01]  /*b4f0*/  LD.E R6, desc[UR4][R2.64+0xd4] ;  /* 0x0000d40402067980 */ /* 0x000ee2000c101900 */
[----:B--2---:R-:W-:Y:S02]  /*b500*/  @!P1 IMAD R160, R9, R154, RZ ;  /* 0x0000009a09a09224 */ /* 0x004fe400078e02ff */
[----:B---3--:R-:W-:-:S05]  /*b510*/  IMAD R33, R6, R153, RZ ;  /* 0x0000009906217224 */ /* 0x008fca00078e02ff */
[----:B------:R-:W-:-:S07]  /*b520*/  IADD3 R33, PT, PT, R33, R160, RZ ;  /* 0x000000a021217210 */ /* 0x000fce0007ffe0ff */
.L_x_10131:
        /* <DEDUP_REMOVED lines=23> */
.L_x_10133:
[----:B------:R-:W-:Y:S05]  /*b6a0*/  BSYNC.RECONVERGENT B0 ;  /* 0x0000000000007941 */ /* 0x000fea0003800200 */
.L_x_10132:
        /* <DEDUP_REMOVED lines=10> */
.L_x_10135:
[----:B------:R-:W-:Y:S05]  /*b750*/  BSYNC.RECONVERGENT B0 ;  /* 0x0000000000007941 */ /* 0x000fea0003800200 */
.L_x_10134:
[----:B------:R-:W-:-:S04]  /*b760*/  MOV R153, 0x0 ;  /* 0x0000000000997802 */ /* 0x000fc80000000f00 */
[----:B-1234-:R-:W-:Y:S05]  /*b770*/  @P0 RET.REL.NODEC R152 `(_ZN5flash24flash_fwd_splitkv_kernelI23Flash_fwd_kernel_traitsILi96ELi64ELi64ELi4ELb0ELb0EN7cutlass10bfloat16_tE19Flash_kernel_traitsILi96ELi64ELi64ELi4ES3_EELb0ELb1ELb0ELb0ELb1ELb1ELb0ELb0EEEvNS_16Flash_fwd_paramsE) ;  /* 0xffffff4898200950 */ /* 0x01efea0003c3ffff */
        /* <DEDUP_REMOVED lines=14> */
[----:B-1----:R-:W-:Y:S05]  /*b860*/  RET.REL.NODEC R152 `(_ZN5flash24flash_fwd_splitkv_kernelI23Flash_fwd_kernel_traitsILi96ELi64ELi64ELi4ELb0ELb0EN7cutlass10bfloat16_tE19Flash_kernel_traitsILi96ELi64ELi64ELi4ES3_EELb0ELb1ELb0ELb0ELb1ELb1ELb0ELb0EEEvNS_16Flash_fwd_paramsE) ;  /* 0xffffff4498e47950 */ /* 0x002fea0003c3ffff */
.L_x_10130:
[----:B------:R-:W-:Y:S01]  /*b870*/  MOV R5, 0x2 ;  /* 0x0000000200057802 */ /* 0x000fe20000000f00 */
[----:B------:R-:W-:Y:S01]  /*b880*/  IMAD.MOV.U32 R0, RZ, RZ, 0x1f ;  /* 0x0000001fff007424 */ /* 0x000fe200078e00ff */
[----:B------:R-:W-:-:S07]  /*b890*/  MOV R4, 0xffffffff ;  /* 0xffffffff00047802 */ /* 0x000fce0000000f00 */
[----:B-1---5:R-:W-:Y:S05]  /*b8a0*/  WARPSYNC.COLLECTIVE R4, `(.L_x_10136) ;  /* 0x0000000004087348 */ /* 0x022fea0003c00000 */
[----:B------:R2:W3:Y:S02]  /*b8b0*/  SHFL.BFLY P0, R10, R167, R5, R0 ;  /* 0x0c000005a70a7389 */ /* 0x0004e40000000000 */
[----:B-123-5:R-:W-:Y:S05]  /*b8c0*/  ENDCOLLECTIVE ;  /* 0x000000000000791b */ /* 0x02efea0003800000 */
.L_x_10136:
[----:B------:R-:W-:Y:S02]  /*b8d0*/  IMAD.MOV.U32 R8, RZ, RZ, R10 ;  /* 0x000000ffff087224 */ /* 0x000fe400078e000a */
[----:B------:R-:W-:Y:S02]  /*b8e0*/  IMAD.MOV.U32 R5, RZ, RZ, 0x1 ;  /* 0x00000001ff057424 */ /* 0x000fe400078e00ff */
[----:B------:R-:W-:-:S05]  /*b8f0*/  FADD.FTZ R8, R8, R167 ;  /* 0x000000a708087221 */ /* 0x000fca0000010000 */
[----:B------:R-:W-:-:S07]  /*b900*/  MOV R167, R8 ;  /* 0x0000000800a77202 */ /* 0x000fce0000000f00 */
[----:B------:R-:W-:Y:S05]  /*b910*/  WARPSYNC.COLLECTIVE R4, `(.L_x_10137) ;  /* 0x0000000004087348 */ /* 0x000fea0003c00000 */
[----:B------:R1:W2:Y:S02]  /*b920*/  SHFL.BFLY P0, R10, R167, R5, R0 ;  /* 0x0c000005a70a7389 */ /* 0x0002a40000000000 */
[----:B-12---:R-:W-:Y:S05]  /*b930*/  ENDCOLLECTIVE ;  /* 0x000000000000791b */ /* 0x006fea0003800000 */
.L_x_10137:
[----:B------:R-:W-:Y:S01]  /*b940*/  MOV R167, R166 ;  /* 0x000000a600a77202 */ /* 0x000fe20000000f00 */
[----:B------:R-:W-:Y:S01]  /*b950*/  IMAD.MOV.U32 R5, RZ, RZ, 0x2 ;  /* 0x00000002ff057424 */ /* 0x000fe200078e00ff */
[----:B------:R-:W-:-:S07]  /*b960*/  MOV R7, R10 ;  /* 0x0000000a00077202 */ /* 0x000fce0000000f00 */
[----:B------:R-:W-:Y:S05]  /*b970*/  WARPSYNC.COLLECTIVE R4, `(.L_x_10138) ;  /* 0x0000000004087348 */ /* 0x000fea0003c00000 */
[----:B------:R1:W2:Y:S02]  /*b980*/  SHFL.BFLY P0, R10, R167, R5, R0 ;  /* 0x0c000005a70a7389 */ /* 0x0002a40000000000 */
[----:B-12---:R-:W-:Y:S05]  /*b990*/  ENDCOLLECTIVE ;  /* 0x000000000000791b */ /* 0x006fea0003800000 */
.L_x_10138:
[----:B------:R-:W-:Y:S01]  /*b9a0*/  FADD.FTZ R7, R8, R7 ;  /* 0x0000000708077221 */ /* 0x000fe20000010000 */
[----:B------:R-:W-:Y:S01]  /*b9b0*/  FADD.FTZ R9, R10, R166 ;  /* 0x000000a60a097221 */ /* 0x000fe20000010000 */
[----:B------:R-:W-:-:S04]  /*b9c0*/  MOV R5, 0x1 ;  /* 0x0000000100057802 */ /* 0x000fc80000000f00 */
[----:B------:R-:W-:-:S07]  /*b9d0*/  MOV R167, R9 ;  /* 0x0000000900a77202 */ /* 0x000fce0000000f00 */
[----:B------:R-:W-:Y:S05]  /*b9e0*/  WARPSYNC.COLLECTIVE R4, `(.L_x_10139) ;  /* 0x0000000004087348 */ /* 0x000fea0003c00000 */
[----:B------:R1:W2:Y:S02]  /*b9f0*/  SHFL.BFLY P0, R10, R167, R5, R0 ;  /* 0x0c000005a70a7389 */ /* 0x0002a40000000000 */
[----:B-12---:R-:W-:Y:S05]  /*ba00*/  ENDCOLLECTIVE ;  /* 0x000000000000791b */ /* 0x006fea0003800000 */
.L_x_10139:
[----:B------:R-:W-:Y:S05]  /*ba10*/  BRA `(.L_x_10140) ;  /* 0xfffffff000447947 */ /* 0x000fea000383ffff */
.L_x_10141:
        /* <DEDUP_REMOVED lines=14> */
.L_x_11695:


//--------------------- .text._ZN5flash24flash_fwd_splitkv_kernelI23Flash_fwd_kernel_traitsILi96ELi64ELi64ELi4ELb0ELb0EN7cutlass10bfloat16_tE19Flash_kernel_traitsILi96ELi64ELi64ELi4ES3_EELb0ELb1ELb1ELb0ELb0ELb0ELb0ELb0EEEvNS_16Flash_fwd_paramsE --------------------------
	.section	.text._ZN5flash24flash_fwd_splitkv_kernelI23Flash_fwd_kernel_traitsILi96ELi64ELi64ELi4ELb0ELb0EN7cutlass10bfloat16_tE19Flash_kernel_traitsILi96ELi64ELi64ELi4ES3_EELb0ELb1ELb1ELb0ELb0ELb0ELb0ELb0EEEvNS_16Flash_fwd_paramsE,"ax",@progbits
	.align	128
        .global         _ZN5flash24flash_fwd_splitkv_kernelI23Flash_fwd_kernel_traitsILi96ELi64ELi64ELi4ELb0ELb0EN7cutlass10bfloat16_tE19Flash_kernel_traitsILi96ELi64ELi64ELi4ES3_EELb0ELb1ELb1ELb0ELb0ELb0ELb0ELb0EEEvNS_16Flash_fwd_paramsE
        .type           _ZN5flash24flash_fwd_splitkv_kernelI23Flash_fwd_kernel_traitsILi96ELi64ELi64ELi4ELb0ELb0EN7cutlass10bfloat16_tE19Flash_kernel_traitsILi96ELi64ELi64ELi4ES3_EELb0ELb1ELb1ELb0ELb0ELb0ELb0ELb0EEEvNS_16Flash_fwd_paramsE,@function
        .size           _ZN5flash24flash_fwd_splitkv_kernelI23Flash_fwd_kernel_traitsILi96ELi64ELi64ELi4ELb0ELb0EN7cutlass10bfloat16_tE19Flash_kernel_traitsILi96ELi64ELi64ELi4ES3_EELb0ELb1ELb1ELb0ELb0ELb0ELb0ELb0EEEvNS_16Flash_fwd_paramsE,(.L_x_11696 - _ZN5flash24flash_fwd_splitkv_kernelI23Flash_fwd_kernel_traitsILi96ELi64ELi64ELi4ELb0ELb0EN7cutlass10bfloat16_tE19Flash_kernel_traitsILi96ELi64ELi64ELi4ES3_EELb0ELb1ELb1ELb0ELb0ELb0ELb0ELb0EEEvNS_16Flash_fwd_paramsE)
        .other          _ZN5flash24flash_fwd_splitkv_kernelI23Flash_fwd_kernel_traitsILi96ELi64ELi64ELi4ELb0ELb0EN7cutlass10bfloat16_tE19Flash_kernel_traitsILi96ELi64ELi64ELi4ES3_EELb0ELb1ELb1ELb0ELb0ELb0ELb0ELb0EEEvNS_16Flash_fwd_paramsE,@"STO_CUDA_ENTRY STV_DEFAULT"
_ZN5flash24flash_fwd_splitkv_kernelI23Flash_fwd_kernel_traitsILi96ELi64ELi64ELi4ELb0ELb0EN7cutlass10bfloat16_tE19Flash_kernel_traitsILi96ELi64ELi64ELi4ES3_EELb0ELb1ELb1ELb0ELb0ELb0ELb0ELb0EEEvNS_16Flash_fwd_paramsE:
.text._ZN5flash24flash_fwd_splitkv_kernelI23Flash_fwd_kernel_traitsILi96ELi64ELi64ELi4ELb0ELb0EN7cutlass10bfloat16_tE19Flash_kernel_traitsILi96ELi64ELi64ELi4ES3_EELb0ELb1ELb1ELb0ELb0ELb0ELb0ELb0EEEvNS_16Flash_fwd_paramsE:
[----:B------:R-:W-:Y:S01]  /*0000*/  LDC R1, c[0x0][0x37c] ;  /* 0x0000df00ff017b82 */ /* 0x000fe20000000800 */
[----:B------:R-:W1:Y:S07]  /*0010*/  S2R R151, SR_CTAID.X ;  /* 0x0000000000977919 */ /* 0x000e6e0000002500 */
[----:B------:R-:W2:Y:S01]  /*0020*/  LDC.64 R2, c[0x0][0x348] ;  /* 0x0000d200ff027b82 */ /* 0x000ea20000000a00 */
[----:B------:R-:W-:Y:S01]  /*0030*/  BSSY.RECONVERGENT B3, `(.L_x_10142) ;  /* 0x0000005000037945 */ /* 0x000fe20003800200 */
[----:B------:R-:W-:Y:S01]  /*0040*/  MOV R148, 0x80 ;  /* 0x0000008000947802 */ /* 0x000fe20000000f00 */
[----:B------:R-:W3:Y:S01]  /*0050*/  S2R R149, SR_CTAID.Y ;  /* 0x0000000000957919 */ /* 0x000ee20000002600 */
[----:B------:R-:W4:Y:S05]  /*0060*/  S2R R150, SR_CTAID.Z ;  /* 0x0000000000967919 */ /* 0x000f2a0000002700 */
[----:B-1234-:R-:W-:Y:S05]  /*0070*/  CALL.REL.NOINC `($_ZN5flash24flash_fwd_splitkv_kernelI23Flash_fwd_kernel_traitsILi96ELi64ELi64ELi4ELb0ELb0EN7cutlass10bfloat16_tE19Flash_kernel_traitsILi96ELi64ELi64ELi4ES3_EELb0ELb1ELb1ELb0ELb0ELb0ELb0ELb0EEEvNS_16Flash_fwd_paramsE$_ZN5flash30compute_attn_1rowblock_splitkvI23Flash_fwd_kernel_traitsILi96ELi64ELi64ELi4ELb0ELb0EN7cutlass10bfloat16_tE19Flash_kernel_traitsILi96ELi64ELi64ELi4ES3_EELb0ELb1ELb1ELb0ELb0ELb0ELb0ELb0ENS_16Flash_fwd_paramsEEEvRKT8_iiiii) ;  /* 0x0000000000087944 */ /* 0x01efea0003c00000 */
[----:B------:R-:W-:Y:S05]  /*0080*/  BSYNC.RECONVERGENT B3 ;  /* 0x0000000000037941 */ /* 0x000fea0003800200 */
.L_x_10142:
[----:B------:R-:W-:Y:S05]  /*0090*/  EXIT ;  /* 0x000000000000794d */ /* 0x000fea0003800000 */
        .type           $_ZN5flash24flash_fwd_splitkv_kernelI23Flash_fwd_kernel_traitsILi96ELi64ELi64ELi4ELb0ELb0EN7cutlass10bfloat16_tE19Flash_kernel_traitsILi96ELi64ELi64ELi4ES3_EELb0ELb1ELb1ELb0ELb0ELb0ELb0ELb0EEEvNS_16Flash_fwd_paramsE$_ZN5flash30compute_attn_1rowblock_splitkvI23Flash_fwd_kernel_traitsILi96ELi64ELi64ELi4ELb0ELb0EN7cutlass10bfloat16_tE19Flash_kernel_traitsILi96ELi64ELi64ELi4ES3_EELb0ELb1ELb1ELb0ELb0ELb0ELb0ELb0ENS_16Flash_fwd_paramsEEEvRKT8_iiiii,@function
        .size           $_ZN5flash24flash_fwd_splitkv_kernelI23Flash_fwd_kernel_traitsILi96ELi64ELi64ELi4ELb0ELb0EN7cutlass10bfloat16_tE19Flash_kernel_traitsILi96ELi64ELi64ELi4ES3_EELb0ELb1ELb1ELb0ELb0ELb0ELb0ELb0EEEvNS_16Flash_fwd_paramsE$_ZN5flash30compute_attn_1rowblock_splitkvI23Flash_fwd_kernel_traitsILi96ELi64ELi64ELi4ELb0ELb0EN7cutlass10bfloat16_tE19Flash_kernel_traitsILi96ELi64ELi64ELi4ES3_EELb0ELb1ELb1ELb0ELb0ELb0ELb0ELb0ENS_16Flash_fwd_paramsEEEvRKT8_iiiii,(.L_x_11696 - $_ZN5flash24flash_fwd_splitkv_kernelI23Flash_fwd_kernel_traitsILi96ELi64ELi64ELi4ELb0ELb0EN7cutlass10bfloat16_tE19Flash_kernel_traitsILi96ELi64ELi64ELi4ES3_EELb0ELb1ELb1ELb0ELb0ELb0ELb0ELb0EEEvNS_16Flash_fwd_paramsE$_ZN5flash30compute_attn_1rowblock_splitkvI23Flash_fwd_kernel_traitsILi96ELi64ELi64ELi4ELb0ELb0EN7cutlass10bfloat16_tE19Flash_kernel_traitsILi96ELi64ELi64ELi4ES3_EELb0ELb1ELb1ELb0ELb0ELb0ELb0ELb0ENS_16Flash_fwd_paramsEEEvRKT8_iiiii)
$_ZN5flash24flash_fwd_splitkv_kernelI23Flash_fwd_kernel_traitsILi96ELi64ELi64ELi4ELb0ELb0EN7cutlass10bfloat16_tE19Flash_kernel_traitsILi96ELi64ELi64ELi4ES3_EELb0ELb1ELb1ELb0ELb0ELb0ELb0ELb0EEEvNS_16Flash_fwd_paramsE$_ZN5flash30compute_attn_1rowblock_splitkvI23Flash_fwd_kernel_traitsILi96ELi64ELi64ELi4ELb0ELb0EN7cutlass10bfloat16_tE19Flash_kernel_traitsILi96ELi64ELi64ELi4ES3_EELb0ELb1ELb1ELb0ELb0ELb0ELb0ELb0ENS_16Flash_fwd_paramsEEEvRKT8_iiiii:
        /* <DEDUP_REMOVED lines=38> */
.L_x_10144:
[----:B------:R-:W-:Y:S05]  /*0300*/  BSYNC.RECONVERGENT B0 ;  /* 0x0000000000007941 */ /* 0x000fea0003800200 */
.L_x_10143:
[----:B------:R-:W-:Y:S04]  /*0310*/  BSSY.RECONVERGENT B0, `(.L_x_10145) ;  /* 0x0000007000007945 */ /* 0x000fe80003800200 */
[----:B------:R-:W-:Y:S05]  /*0320*/  @!P3 BRA `(.L_x_10146) ;  /* 0x000000000014b947 */ /* 0x000fea0003800000 */
[----:B------:R-:W3:Y:S02]  /*0330*/  LD.E.U8 R6, desc[UR4][R2.64+0x1b2] ;  /* 0x0001b20402067980 */ /* 0x000ee4000c101100 */
[----:B---3--:R-:W-:-:S13]  /*0340*/  ISETP.NE.AND P1, PT, R6, RZ, PT ;  /* 0x000000ff0600720c */ /* 0x008fda0003f25270 */
[----:B------:R-:W3:Y:S02]  /*0350*/  @P1 LD.E R6, desc[UR4][R10.64+0x4] ;  /* 0x000004040a061980 */ /* 0x000ee4000c101900 */
[----:B---3-5:R-:W-:-:S06]  /*0360*/  @P1 IADD3 R15, PT, PT, R6, -R21, RZ ;  /* 0x80000015060f1210 */ /* 0x028fcc0007ffe0ff */
[----:B------:R3:W5:Y:S02]  /*0370*/  @!P1 LD.E R15, desc[UR4][R10.64] ;  /* 0x000000040a0f9980 */ /* 0x000764000c101900 */
.L_x_10146:
[----:B------:R-:W-:Y:S05]  /*0380*/  BSYNC.RECONVERGENT B0 ;  /* 0x0000000000007941 */ /* 0x000fea0003800200 */
.L_x_10145:
        /* <DEDUP_REMOVED lines=8> */
.L_x_10148:
[----:B------:R-:W4:Y:S01]  /*0410*/  LD.E.64 R6, desc[UR4][R2.64+0x108] ;  /* 0x0001080402067980 */ /* 0x000f22000c101b00 */
[----:B------:R-:W-:Y:S01]  /*0420*/  BSSY.RECONVERGENT B0, `(.L_x_10150) ;  /* 0x0000006000007945 */ /* 0x000fe20003800200 */
[----:B----4-:R-:W-:Y:S01]  /*0430*/  ISETP.NE.U32.AND P0, PT, R6, RZ, PT ;  /* 0x000000ff0600720c */ /* 0x010fe20003f05070 */
[----:B------:R-:W-:-:S03]  /*0440*/  IMAD.MOV.U32 R6, RZ, RZ, RZ ;  /* 0x000000ffff067224 */ /* 0x000fc600078e00ff */
[----:B------:R-:W-:-:S13]  /*0450*/  ISETP.NE.AND.EX P0, PT, R7, RZ, PT, P0 ;  /* 0x000000ff0700720c */ /* 0x000fda0003f05300 */
[----:B------:R-:W-:Y:S05]  /*0460*/  @!P0 BRA `(.L_x_10151) ;  /* 0x0000000000048947 */ /* 0x000fea0003800000 */
[----:B------:R4:W5:Y:S02]  /*0470*/  LD.E R6, desc[UR4][R2.64+0xbc] ;  /* 0x0000bc0402067980 */ /* 0x000964000c101900 */
.L_x_10151:
[----:B------:R-:W-:Y:S05]  /*0480*/  BSYNC.RECONVERGENT B0 ;  /* 0x0000000000007941 */ /* 0x000fea0003800200 */
.L_x_10150:
[----:B-----5:R-:W-:Y:S02]  /*0490*/  IADD3 R15, PT, PT, R6, R15, -R20 ;  /* 0x0000000f060f7210 */ /* 0x020fe40007ffe814 */
.L_x_10149:
[----:B------:R-:W-:Y:S05]  /*04a0*/  BSYNC.RECONVERGENT B1 ;  /* 0x0000000000017941 */ /* 0x000fea0003800200 */
.L_x_10147:
[----:B--23--:R-:W-:Y:S01]  /*04b0*/  IMAD.SHL.U32 R11, R151, 0x40, RZ ;  /* 0x00000040970b7824 */ /* 0x00cfe200078e00ff */
[----:B------:R-:W-:Y:S01]  /*04c0*/  MOV R6, R148 ;  /* 0x0000009400067202 */ /* 0x000fe20000000f00 */
[----:B------:R-:W-:-:S03]  /*04d0*/  IMAD.MOV.U32 R7, RZ, RZ, 0x0 ;  /* 0x00000000ff077424 */ /* 0x000fc600078e00ff */
[----:B------:R-:W-:-:S13]  /*04e0*/  ISETP.GT.AND P0, PT, R0, R11, PT ;  /* 0x0000000b0000720c */ /* 0x000fda0003f04270 */
[----:B-1--4-:R-:W-:Y:S05]  /*04f0*/  @!P0 RET.REL.NODEC R6 `(_ZN5flash24flash_fwd_splitkv_kernelI23Flash_fwd_kernel_traitsILi96ELi64ELi64ELi4ELb0ELb0EN7cutlass10bfloat16_tE19Flash_kernel_traitsILi96ELi64ELi64ELi4ES3_EELb0ELb1ELb1ELb0ELb0ELb0ELb0ELb0EEEvNS_16Flash_fwd_paramsE) ;  /* 0xfffffff806c08950 */ /* 0x012fea0003c3ffff */
        /* <DEDUP_REMOVED lines=47> */
[----:B------:R-:W-:Y:S01]  /*07f0*/  @!P0 IMAD.IADD R8, R21, 0x1, R8 ;  /* 0x0000000115088824 */ /* 0x000fe200078e0208 */
[----:B------:R-:W-:Y:S01]  /*0800*/  @P0 IADD3 R8, PT, PT, R157, R7, RZ ;  /* 0x000000079d080210 */ /* 0x000fe20007ffe0ff */
[----:B------:R-:W-:Y:S01]  /*0810*/  @!P0 IMAD.MOV.U32 R10, RZ, RZ, R20 ;  /* 0x000000ffff0a8224 */ /* 0x000fe200078e0014 */
[----:B------:R-:W-:Y:S01]  /*0820*/  SHF.R.U32.HI R7, RZ, 0x2, R86 ;  /* 0x00000002ff077819 */ /* 0x000fe20000011656 */
[----:B-1----:R-:W-:-:S04]  /*0830*/  IMAD.WIDE.U32 R2, R11, R16, R22 ;  /* 0x000000100b027225 */ /* 0x002fc800078e0016 */
[----:B------:R-:W-:Y:S02]  /*0840*/  @P0 IMAD.MOV.U32 R10, RZ, RZ, R156 ;  /* 0x000000ffff0a0224 */ /* 0x000fe400078e009c */
[----:B------:R-:W-:Y:S01]  /*0850*/  IMAD R4, R4, R6, R11 ;  /* 0x0000000604047224 */ /* 0x000fe200078e020b */
[----:B------:R-:W-:Y:S01]  /*0860*/  ISETP.GE.AND P2, PT, R7, R0, PT ;  /* 0x000000000700720c */ /* 0x000fe20003f46270 */
[----:B------:R-:W-:Y:S01]  /*0870*/  IMAD R11, R17, R11, RZ ;  /* 0x0000000b110b7224 */ /* 0x000fe200078e02ff */
[----:B------:R-:W-:Y:S02]  /*0880*/  IADD3 R10, P0, PT, R10, R2, RZ ;  /* 0x000000020a0a7210 */ /* 0x000fe40007f1e0ff */
[C---:B------:R-:W-:Y:S01]  /*0890*/  ISETP.GE.OR P6, PT, R7.reuse, R0, P5 ;  /* 0x000000000700720c */ /* 0x040fe20002fc6670 */
[----:B------:R-:W-:Y:S01]  /*08a0*/  VIADD R9, R7, 0x20 ;  /* 0x0000002007097836 */ /* 0x000fe20000000000 */
[----:B------:R-:W-:Y:S02]  /*08b0*/  IADD3.X R11, PT, PT, R8, R3, R11, P0, !PT ;  /* 0x00000003080b7210 */ /* 0x000fe400007fe40b */
[----:B------:R-:W-:-:S02]  /*08c0*/  IADD3 R3, P0, PT, R4, R7, RZ ;  /* 0x0000000704037210 */ /* 0x000fc40007f1e0ff */
[C---:B------:R-:W-:Y:S01]  /*08d0*/  ISETP.GE.AND P1, PT, R9.reuse, R0, PT ;  /* 0x000000000900720c */ /* 0x040fe20003f26270 */
[----:B------:R-:W-:Y:S01]  /*08e0*/  IMAD.WIDE.U32 R10, R14, R150, R10 ;  /* 0x000000960e0a7225 */ /* 0x000fe200078e000a */
[----:B------:R-:W-:Y:S02]  /*08f0*/  ISETP.GE.OR P5, PT, R9, R0, P5 ;  /* 0x000000000900720c */ /* 0x000fe40002fa6670 */
[----:B------:R-:W-:Y:S01]  /*0900*/  LEA.HI.X.SX32 R4, R4, RZ, 0x1, P0 ;  /* 0x000000ff04047211 */ /* 0x000fe200000f0eff */
[----:B------:R-:W-:Y:S01]  /*0910*/  IMAD R0, R15, R150, RZ ;  /* 0x000000960f007224 */ /* 0x000fe200078e02ff */
[C---:B------:R-:W-:Y:S01]  /*0920*/  LEA R2, P0, R3.reuse, R12, 0x2 ;  /* 0x0000000c03027211 */ /* 0x040fe200078010ff */
[----:B------:R-:W-:Y:S01]  /*0930*/  @!P6 IMAD.MOV.U32 R9, RZ, RZ, 0x7f800000 ;  /* 0x7f800000ff09e424 */ /* 0x000fe200078e00ff */
[----:B------:R-:W-:Y:S02]  /*0940*/  LOP3.LUT R6, R22, 0x20, RZ, 0xfc, !PT ;  /* 0x0000002016067812 */ /* 0x000fe400078efcff */
[----:B------:R-:W-:-:S02]  /*0950*/  LEA.HI.X R3, R3, R13, R4, 0x2, P0 ;  /* 0x0000000d03037211 */ /* 0x000fc400000f1404 */
[----:B------:R-:W-:Y:S02]  /*0960*/  LOP3.LUT R4, R22, 0x40, RZ, 0xfc, !PT ;  /* 0x0000004016047812 */ /* 0x000fe400078efcff */
        /* <DEDUP_REMOVED lines=14> */
.L_x_10154:
[----:B------:R-:W-:Y:S05]  /*0a50*/  BSYNC.RECONVERGENT B0 ;  /* 0x0000000000007941 */ /* 0x000fea0003800200 */
.L_x_10153:
[----:B------:R-:W-:Y:S04]  /*0a60*/  BSSY.RECONVERGENT B0, `(.L_x_10155) ;  /* 0x0000012000007945 */ /* 0x000fe80003800200 */
[----:B------:R-:W-:Y:S05]  /*0a70*/  @P1 BRA `(.L_x_10156) ;  /* 0x0000000000401947 */ /* 0x000fea0003800000 */
[----:B------:R-:W-:Y:S01]  /*0a80*/  IADD3 R11, P0, PT, R7, 0x20, RZ ;  /* 0x00000020070b7810 */ /* 0x000fe20007f1e0ff */
[----:B------:R-:W-:Y:S01]  /*0a90*/  IMAD.MOV.U32 R12, RZ, RZ, R10 ;  /* 0x000000ffff0c7224 */ /* 0x000fe200078e000a */
[----:B------:R-:W-:Y:S02]  /*0aa0*/  MOV R13, R15 ;  /* 0x0000000f000d7202 */ /* 0x000fe40000000f00 */
[-C--:B-----5:R-:W-:Y:S01]  /*0ab0*/  ISETP.GE.AND P2, PT, R22, R5.reuse, PT ;  /* 0x000000051600720c */ /* 0x0a0fe20003f46270 */
[----:B------:R-:W-:Y:S01]  /*0ac0*/  IMAD.X R7, RZ, RZ, RZ, P0 ;  /* 0x000000ffff077224 */ /* 0x000fe200000e06ff */
[----:B------:R-:W-:Y:S01]  /*0ad0*/  ISETP.GE.AND P1, PT, R6, R5, PT ;  /* 0x000000050600720c */ /* 0x000fe20003f26270 */
        /* <DEDUP_REMOVED lines=10> */
.L_x_10156:
[----:B------:R-:W-:Y:S05]  /*0b80*/  BSYNC.RECONVERGENT B0 ;  /* 0x0000000000007941 */ /* 0x000fea0003800200 */
.L_x_10155:
[----:B------:R-:W-:Y:S01]  /*0b90*/  MOV R149, 0x0 ;  /* 0x0000000000957802 */ /* 0x000fe20000000f00 */
[----:B------:R1:W-:Y:S03]  /*0ba0*/  @!P6 ST.E desc[UR4][R2.64], R9 ;  /* 0x000000090200e985 */ /* 0x0003e6000c101904 */
[----:B-12--5:R-:W-:Y:S05]  /*0bb0*/  @P5 RET.REL.NODEC R148 `(_ZN5flash24flash_fwd_splitkv_kernelI23Flash_fwd_kernel_traitsILi96ELi64ELi64ELi4ELb0ELb0EN7cutlass10bfloat16_tE19Flash_kernel_traitsILi96ELi64ELi64ELi4ES3_EELb0ELb1ELb1ELb0ELb0ELb0ELb0ELb0EEEvNS_16Flash_fwd_paramsE) ;  /* 0xfffffff494105950 */ /* 0x026fea0003c3ffff */
[----:B------:R-:W-:Y:S02]  /*0bc0*/  MOV R5, 0x7f800000 ;  /* 0x7f80000000057802 */ /* 0x000fe40000000f00 */
[----:B------:R-:W-:-:S03]  /*0bd0*/  MOV R149, 0x0 ;  /* 0x0000000000957802 */ /* 0x000fc60000000f00 */
[----:B------:R1:W-:Y:S02]  /*0be0*/  ST.E desc[UR4][R2.64+0x80], R5 ;  /* 0x0000800502007985 */ /* 0x0003e4000c101904 */
[----:B-1----:R-:W-:Y:S05]  /*0bf0*/  RET.REL.NODEC R148 `(_ZN5flash24flash_fwd_splitkv_kernelI23Flash_fwd_kernel_traitsILi96ELi64ELi64ELi4ELb0ELb0EN7cutlass10bfloat16_tE19Flash_kernel_traitsILi96ELi64ELi64ELi4ES3_EELb0ELb1ELb1ELb0ELb0ELb0ELb0ELb0EEEvNS_16Flash_fwd_paramsE) ;  /* 0xfffffff494007950 */ /* 0x002fea0003c3ffff */
.L_x_10152:
        /* <DEDUP_REMOVED lines=13> */
[----:B------:R-:W2:Y:S01]  /*0cd0*/  LD.E.64 R12, desc[UR4][R2.64+0x168] ;  /* 0x00016804020c7980 */ /* 0x000ea2000c101b00 */
[----:B------:R-:W-:Y:S02]  /*0ce0*/  MOV R128, R2 ;  /* 0x0000000200807202 */ /* 0x000fe40000000f00 */
[----:B------:R-:W-:-:S05]  /*0cf0*/  MOV R129, R3 ;  /* 0x0000000300817202 */ /* 0x000fca0000000f00 */
        /* <DEDUP_REMOVED lines=63> */
[----:B------:R-:W-:-:S03]  /*10f0*/  SHF.R.S32.HI R29, RZ, 0x1f, R18 ;  /* 0x0000001fff1d7819 */ /* 0x000fc60000011412 */
[----:B------:R-:W-:-:S05]  /*1100*/  IMAD.MOV.U32 R19, RZ, RZ, R9 ;  /* 0x000000ffff137224 */ /* 0x000fca00078e0009 */
[----:B------:R-:W-:Y:S02]  /*1110*/  @!P1 IADD3 R19, PT, PT, -R19, RZ, RZ ;  /* 0x000000ff13139210 */ /* 0x000fe40007ffe1ff */
[----:B------:R-:W-:Y:S01]  /*1120*/  @!P2 LOP3.LUT R19, RZ, R33, RZ, 0x33, !PT ;  /* 0x00000021ff13a212 */ /* 0x000fe200078e33ff */
[----:B--2---:R-:W-:Y:S01]  /*1130*/  IMAD R9, R5, R18, RZ ;  /* 0x0000001205097224 */ /* 0x004fe200078e02ff */
[----:B----4-:R-:W-:Y:S01]  /*1140*/  SHF.R.S32.HI R13, RZ, 0x1f, R8 ;  /* 0x0000001fff0d7819 */ /* 0x010fe20000011408 */
[----:B------:R-:W-:-:S04]  /*1150*/  IMAD R10, R25, R8, RZ ;  /* 0x00000008190a7224 */ /* 0x000fc800078e02ff */
[C---:B------:R-:W-:Y:S02]  /*1160*/  IMAD R10, R24.reuse, R13, R10 ;  /* 0x0000000d180a7224 */ /* 0x040fe400078e020a */
[----:B------:R-:W-:-:S05]  /*1170*/  IMAD.WIDE.U32 R24, R24, R8, RZ ;  /* 0x0000000818187225 */ /* 0x000fca00078e00ff */
        /* <DEDUP_REMOVED lines=16> */
.L_x_10158:
        /* <DEDUP_REMOVED lines=11> */
[----:B------:R-:W-:-:S02]  /*1330*/  CS2R R162, SRZ ;  /* 0x0000000000a27805 */ /* 0x000fc4000001ff00 */
        /* <DEDUP_REMOVED lines=21> */
[----:B----45:R-:W-:Y:S01]  /*1490*/  @!P3 IMAD R13, R13, R19, RZ ;  /* 0x000000130d0db224 */ /* 0x030fe200078e02ff */
[----:B------:R-:W-:Y:S02]  /*14a0*/  @!P3 SHF.R.S32.HI R10, RZ, 0x1f, R19 ;  /* 0x0000001fff0ab819 */ /* 0x000fe40000011413 */
[----:B------:R-:W-:Y:S01]  /*14b0*/  ISETP.GE.U32.AND P4, PT, R27, R8, PT ;  /* 0x000000081b00720c */ /* 0x000fe20003f86070 */
[-C--:B------:R-:W-:Y:S02]  /*14c0*/  @P3 IMAD R8, R5, R9.reuse, RZ ;  /* 0x0000000905083224 */ /* 0x080fe400078e02ff */
[----:B------:R-:W-:Y:S01]  /*14d0*/  @P3 IMAD.WIDE.U32 R26, R4, R9, RZ ;  /* 0x00000009041a3225 */ /* 0x000fe200078e00ff */
[----:B------:R-:W-:-:S02]  /*14e0*/  LOP3.LUT R9, R150, R33, RZ, 0x3c, !PT ;  /* 0x0000002196097212 */ /* 0x000fc400078e3cff */
[----:B------:R-:W-:Y:S01]  /*14f0*/  @!P2 IADD3 R16, PT, PT, R16, 0x1, RZ ;  /* 0x000000011010a810 */ /* 0x000fe20007ffe0ff */
[C---:B------:R-:W-:Y:S01]  /*1500*/  @!P3 IMAD R13, R12.reuse, R10, R13 ;  /* 0x0000000a0c0db224 */ /* 0x040fe200078e020d */
[----:B------:R-:W-:Y:S01]  /*1510*/  ISETP.GE.AND P1, PT, R9, RZ, PT ;  /* 0x000000ff0900720c */ /* 0x000fe20003f26270 */
[----:B------:R-:W-:Y:S01]  /*1520*/  @!P3 IMAD.WIDE.U32 R28, R12, R19, R28 ;  /* 0x000000130c1cb225 */ /* 0x000fe200078e001c */
[----:B------:R-:W-:Y:S02]  /*1530*/  ISETP.NE.AND P2, PT, R33, RZ, PT ;  /* 0x000000ff2100720c */ /* 0x000fe40003f45270 */
[----:B------:R-:W-:Y:S01]  /*1540*/  LEA R18, R14, 0xffffffc0, 0x6 ;  /* 0xffffffc00e127811 */ /* 0x000fe200078e30ff */
[----:B------:R-:W-:Y:S01]  /*1550*/  @!P3 IMAD.IADD R13, R29, 0x1, R13 ;  /* 0x000000011d0db824 */ /* 0x000fe200078e020d */
[----:B------:R-:W-:Y:S01]  /*1560*/  @!P3 MOV R12, R28 ;  /* 0x0000001c000cb202 */ /* 0x000fe20000000f00 */
        /* <DEDUP_REMOVED lines=32> */
.L_x_10159:
[----:B------:R-:W-:Y:S05]  /*1770*/  BSYNC.RECONVERGENT B0 ;  /* 0x0000000000007941 */ /* 0x000fea0003800200 */
.L_x_10157:
        /* <DEDUP_REMOVED lines=32> */
[C---:B------:R-:W-:Y:S01]  /*1980*/  IMAD R19, R18.reuse, R7, R19 ;  /* 0x0000000712137224 */ /* 0x040fe200078e0213 */
[----:B------:R-:W-:Y:S01]  /*1990*/  LOP3.LUT R134, R133, 0x18, RZ, 0xc0, !PT ;  /* 0x0000001885867812 */ /* 0x000fe200078ec0ff */
[----:B------:R-:W-:-:S04]  /*19a0*/  IMAD.WIDE.U32 R28, R18, R6, RZ ;  /* 0x00000006121c7225 */ /* 0x000fc800078e00ff */
[----:B------:R-:W-:Y:S01]  /*19b0*/  @!P2 IMAD.MOV R31, RZ, RZ, -R31 ;  /* 0x000000ffff1fa224 */ /* 0x000fe200078e0a1f */
[----:B------:R-:W-:Y:S02]  /*19c0*/  @!P3 LOP3.LUT R31, RZ, R33, RZ, 0x33, !PT ;  /* 0x00000021ff1fb212 */ /* 0x000fe400078e33ff */
[----:B------:R-:W-:Y:S02]  /*19d0*/  IADD3 R26, PT, PT, R29, R19, RZ ;  /* 0x000000131d1a7210 */ /* 0x000fe40007ffe0ff */
[----:B------:R-:W-:Y:S01]  /*19e0*/  SHF.R.S32.HI R18, RZ, 0x1f, R31 ;  /* 0x0000001fff127819 */ /* 0x000fe2000001141f */
[-C--:B------:R-:W-:Y:S01]  /*19f0*/  IMAD R27, R39, R31.reuse, RZ ;  /* 0x0000001f271b7224 */ /* 0x080fe200078e02ff */
[----:B------:R-:W-:Y:S01]  /*1a00*/  IADD3 R16, P3, P2, R28, R16, R134 ;  /* 0x000000101c107210 */ /* 0x000fe20007a7e086 */
[----:B------:R-:W-:Y:S01]  /*1a10*/  IMAD.WIDE.U32 R28, R38, R31, RZ ;  /* 0x0000001f261c7225 */ /* 0x000fe200078e00ff */
[----:B------:R-:W1:Y:S03]  /*1a20*/  S2UR UR6, SR_CgaCtaId ;  /* 0x00000000000679c3 */ /* 0x000e660000008800 */
[----:B------:R-:W-:Y:S01]  /*1a30*/  IMAD R18, R18, R38, R27 ;  /* 0x0000002612127224 */ /* 0x000fe200078e021b */
[----:B------:R-:W-:-:S02]  /*1a40*/  IADD3.X R26, PT, PT, R26, R13, RZ, P3, P2 ;  /* 0x0000000d1a1a7210 */ /* 0x000fc40001fe44ff */
[----:B------:R-:W-:Y:S01]  /*1a50*/  IADD3 R28, P2, PT, R16, R28, RZ ;  /* 0x0000001c101c7210 */ /* 0x000fe20007f5e0ff */
[----:B------:R-:W-:Y:S01]  /*1a60*/  IMAD.IADD R19, R29, 0x1, R18 ;  /* 0x000000011d137824 */ /* 0x000fe200078e0212 */
[----:B------:R-:W-:-:S03]  /*1a70*/  LOP3.LUT R161, R133, 0xc0, RZ, 0xc0, !PT ;  /* 0x000000c085a17812 */ /* 0x000fc600078ec0ff */
[----:B------:R-:W-:Y:S01]  /*1a80*/  IMAD.X R29, R26, 0x1, R19, P2 ;  /* 0x000000011a1d7824 */ /* 0x000fe200010e0613 */
[----:B------:R-:W-:Y:S02]  /*1a90*/  IADD3 R26, P2, PT, R134, R12, RZ ;  /* 0x0000000c861a7210 */ /* 0x000fe40007f5e0ff */
[----:B------:R-:W-:Y:S01]  /*1aa0*/  LOP3.LUT R161, R161, 0x18, R86, 0xf8, !PT ;  /* 0x00000018a1a17812 */ /* 0x000fe200078ef856 */
[----:B------:R-:W-:Y:S02]  /*1ab0*/  IMAD.IADD R132, R0, 0x1, -R11 ;  /* 0x0000000100847824 */ /* 0x000fe400078e0a0b */
[----:B------:R-:W-:Y:S01]  /*1ac0*/  IMAD.X R27, RZ, RZ, R10, P2 ;  /* 0x000000ffff1b7224 */ /* 0x000fe200010e060a */
[----:B------:R-:W-:Y:S02]  /*1ad0*/  SHF.R.U32.HI R18, RZ, 0x2, R86 ;  /* 0x00000002ff127819 */ /* 0x000fe40000011656 */
[----:B------:R-:W-:Y:S02]  /*1ae0*/  LOP3.LUT R12, R133, 0x1f20, RZ, 0xc0, !PT ;  /* 0x00001f20850c7812 */ /* 0x000fe400078ec0ff */
[----:B------:R-:W-:Y:S01]  /*1af0*/  LOP3.LUT R167, R161, R134, RZ, 0x3c, !PT ;  /* 0x00000086a1a77212 */ /* 0x000fe200078e3cff */
[----:B------:R-:W-:-:S03]  /*1b00*/  UMOV UR7, 0x400 ;  /* 0x0000040000077882 */ /* 0x000fc60000000000 */
[----:B------:R-:W-:Y:S01]  /*1b10*/  LOP3.LUT R167, R12, R167, RZ, 0xfc, !PT ;  /* 0x000000a70ca77212 */ /* 0x000fe200078efcff */
[----:B-1----:R-:W-:Y:S01]  /*1b20*/  ULEA UR6, UR6, UR7, 0x18 ;  /* 0x0000000706067291 */ /* 0x002fe2000f8ec0ff */
[-C--:B------:R-:W-:Y:S02]  /*1b30*/  IMAD R147, R7, R18.reuse, RZ ;  /* 0x0000001207937224 */ /* 0x080fe400078e02ff */
[----:B------:R-:W-:Y:S02]  /*1b40*/  IMAD R145, R5, R18, RZ ;  /* 0x0000001205917224 */ /* 0x000fe400078e02ff */
[----:B------:R-:W-:-:S04]  /*1b50*/  IMAD.WIDE.U32 R26, R18, R4, R26 ;  /* 0x00000004121a7225 */ /* 0x000fc800078e001a */
[----:B------:R-:W-:Y:S01]  /*1b60*/  IMAD.WIDE.U32 R28, R18, R6, R28 ;  /* 0x00000006121c7225 */ /* 0x000fe200078e001c */
[----:B------:R-:W-:Y:S01]  /*1b70*/  MOV R126, UR6 ;  /* 0x00000006007e7c02 */ /* 0x000fe20008000f00 */
[----:B------:R-:W-:Y:S02]  /*1b80*/  BSSY.RECONVERGENT B0, `(.L_x_10160) ;  /* 0x000003a000007945 */ /* 0x000fe40003800200 */
[----:B------:R-:W-:Y:S01]  /*1b90*/  IMAD.IADD R145, R27, 0x1, R145 ;  /* 0x000000011b917824 */ /* 0x000fe200078e0291 */
[----:B------:R-:W-:Y:S01]  /*1ba0*/  IADD3 R147, PT, PT, R29, R147, RZ ;  /* 0x000000931d937210 */ /* 0x000fe20007ffe0ff */
[----:B------:R-:W-:Y:S01]  /*1bb0*/  IMAD.MOV.U32 R19, RZ, RZ, RZ ;  /* 0x000000ffff137224 */ /* 0x000fe200078e00ff */
        /* <DEDUP_REMOVED lines=53> */
.L_x_10162:
[----:B------:R3:W-:Y:S02]  /*1f10*/  STS.128 [R167+0x2000], RZ ;  /* 0x002000ffa7007388 */ /* 0x0007e40000000c00 */
.L_x_10161:
[----:B------:R-:W-:Y:S05]  /*1f20*/  BSYNC.RECONVERGENT B0 ;  /* 0x0000000000007941 */ /* 0x000fea0003800200 */
.L_x_10160:
        /* <DEDUP_REMOVED lines=32> */
.L_x_10165:
[----:B------:R2:W-:Y:S02]  /*2130*/  STS.128 [R167+0x2800], RZ ;  /* 0x002800ffa7007388 */ /* 0x0005e40000000c00 */
.L_x_10164:
[----:B------:R-:W-:Y:S05]  /*2140*/  BSYNC.RECONVERGENT B0 ;  /* 0x0000000000007941 */ /* 0x000fea0003800200 */
.L_x_10163:
[----:B------:R-:W-:Y:S01]  /*2150*/  IMAD.SHL.U32 R98, R14, 0x40, RZ ;  /* 0x000000400e627824 */ /* 0x000fe200078e00ff */
[----:B------:R-:W-:Y:S04]  /*2160*/  BSSY.RECONVERGENT B0, `(.L_x_10166) ;  /* 0x000001a000007945 */ /* 0x000fe80003800200 */
[----:B------:R-:W-:-:S04]  /*2170*/  IADD3 R4, PT, PT, R15, 0x40, -R98 ;  /* 0x000000400f047810 */ /* 0x000fc80007ffe862 */
        /* <DEDUP_REMOVED lines=23> */
.L_x_10168:
[----:B------:R4:W-:Y:S02]  /*22f0*/  STS.128 [R167+0x5000], RZ ;  /* 0x005000ffa7007388 */ /* 0x0009e40000000c00 */
.L_x_10167:
[----:B------:R-:W-:Y:S05]  /*2300*/  BSYNC.RECONVERGENT B0 ;  /* 0x0000000000007941 */ /* 0x000fea0003800200 */
.L_x_10166:
        /* <DEDUP_REMOVED lines=23> */
.L_x_10170:
[----:B------:R-:W-:Y:S05]  /*2480*/  BSYNC.RECONVERGENT B0 ;  /* 0x0000000000007941 */ /* 0x000fea0003800200 */
.L_x_10169:
[----:B------:R-:W2:Y:S04]  /*2490*/  LD.E.64 R12, desc[UR4][R2.64+0x1c0] ;  /* 0x0001c004020c7980 */ /* 0x000ea8000c101b00 */
[----:B------:R-:W3:Y:S01]  /*24a0*/  LD.E.64 R10, desc[UR4][R2.64+0x1b8] ;  /* 0x0001b804020a7980 */ /* 0x000ee2000c101b00 */
[----:B------:R-:W-:Y:S02]  /*24b0*/  MOV R8, R150 ;  /* 0x0000009600087202 */ /* 0x000fe40000000f00 */
[----:B------:R-:W-:Y:S01]  /*24c0*/  MOV R9, RZ ;  /* 0x000000ff00097202 */ /* 0x000fe20000000f00 */
[----:B-1--4-:R-:W4:Y:S04]  /*24d0*/  LD.E R7, desc[UR4][R2.64+0xd8] ;  /* 0x0000d80402077980 */ /* 0x012f28000c101900 */
[----:B------:R-:W0:Y:S01]  /*24e0*/  LDGDEPBAR ;  /* 0x00000000000079af */ /* 0x000e220000000000 */
[----:B--2---:R-:W-:-:S03]  /*24f0*/  IMAD.WIDE.U32 R8, R149, R12, R8 ;  /* 0x0000000c95087225 */ /* 0x004fc600078e0008 */
[----:B------:R1:W5:Y:S01]  /*2500*/  LD.E R12, desc[UR4][R2.64+0x184] ;  /* 0x00018404020c7980 */ /* 0x000362000c101900 */
[----:B------:R-:W-:Y:S01]  /*2510*/  IMAD R6, R13, R149, RZ ;  /* 0x000000950d067224 */ /* 0x000fe200078e02ff */
[----:B---3--:R-:W-:Y:S02]  /*2520*/  LEA R10, P1, R8, R10, 0x2 ;  /* 0x0000000a080a7211 */ /* 0x008fe400078210ff */
[----:B------:R1:W5:Y:S02]  /*2530*/  LD.E R13, desc[UR4][R2.64+0x188] ;  /* 0x00018804020d7980 */ /* 0x000364000c101900 */
        /* <DEDUP_REMOVED lines=31> */
.L_x_10173:
[----:B------:R3:W-:Y:S01]  /*2730*/  STS.128 [R167+0x8000], RZ ;  /* 0x008000ffa7007388 */ /* 0x0007e20000000c00 */
[----:B------:R-:W-:Y:S05]  /*2740*/  BRA `(.L_x_10174) ;  /* 0x00000000000c7947 */ /* 0x000fea0003800000 */
.L_x_10172:
[----:B------:R2:W-:Y:S04]  /*2750*/  STS.128 [R167+0x6000], RZ ;  /* 0x006000ffa7007388 */ /* 0x0005e80000000c00 */
[----:B------:R2:W-:Y:S04]  /*2760*/  STS.128 [R167+0x7000], RZ ;  /* 0x007000ffa7007388 */ /* 0x0005e80000000c00 */
[----:B------:R2:W-:Y:S02]  /*2770*/  STS.128 [R167+0x8000], RZ ;  /* 0x008000ffa7007388 */ /* 0x0005e40000000c00 */
.L_x_10174:
[----:B------:R-:W-:Y:S05]  /*2780*/  BSYNC.RECONVERGENT B0 ;  /* 0x0000000000007941 */ /* 0x000fea0003800200 */
.L_x_10171:
        /* <DEDUP_REMOVED lines=27> */
.L_x_10177:
[----:B------:R1:W-:Y:S02]  /*2940*/  STS.128 [R167+0x8800], RZ ;  /* 0x008800ffa7007388 */ /* 0x0003e40000000c00 */
.L_x_10176:
[----:B------:R-:W-:Y:S05]  /*2950*/  BSYNC.RECONVERGENT B0 ;  /* 0x0000000000007941 */ /* 0x000fea0003800200 */
.L_x_10175:
        /* <DEDUP_REMOVED lines=23> */
[----:B------:R-:W-:Y:S01]  /*2ad0*/  IADD3 R12, PT, PT, R15, -R0, -R12 ;  /* 0x800000000f0c7210 */ /* 0x000fe20007ffe80c */
        /* <DEDUP_REMOVED lines=17> */
[C---:B------:R-:W-:Y:S03]  /*2bf0*/  HMMA.16816.F32.BF16 R52, R80.reuse, R54, RZ ;  /* 0x000000365034723c */ /* 0x040fe600000418ff */
[----:B------:R-:W-:Y:S04]  /*2c00*/  LDSM.16.M88.4 R92, [R16+0x4c00] ;  /* 0x004c0000105c783b */ /* 0x000fe80000000200 */
[----:B------:R-:W-:Y:S01]  /*2c10*/  LDSM.16.M88.4 R76, [R120+0x2000] ;  /* 0x00200000784c783b */ /* 0x000fe20000000200 */
[C---:B-----5:R-:W-:Y:S03]  /*2c20*/  HMMA.16816.F32.BF16 R48, R80.reuse, R44, RZ ;  /* 0x0000002c5030723c */ /* 0x060fe600000418ff */
[----:B------:R-:W-:Y:S05]  /*2c30*/  LDSM.16.M88.4 R72, [R130+0x5000] ;  /* 0x005000008248783b */ /* 0x000fea0000000200 */
[C---:B------:R-:W-:Y:S08]  /*2c40*/  HMMA.16816.F32.BF16 R44, R80.reuse, R46, RZ ;  /* 0x0000002e502c723c */ /* 0x040ff000000418ff */
[C---:B--2---:R-:W-:Y:S08]  /*2c50*/  HMMA.16816.F32.BF16 R40, R80.reuse, R36, RZ ;  /* 0x000000245028723c */ /* 0x044ff000000418ff */
        /* <DEDUP_REMOVED lines=27> */
[----:B------:R-:W-:Y:S01]  /*2e10*/  HMMA.16816.F32.BF16 R80, R24, R30, R80 ;  /* 0x0000001e1850723c */ /* 0x000fe20000041850 */
[----:B------:R-:W-:Y:S04]  /*2e20*/  LDSM.16.M88.4 R28, [R16+0x5000] ;  /* 0x00500000101c783b */ /* 0x000fe80000000200 */
[----:B------:R-:W-:Y:S03]  /*2e30*/  LDSM.16.M88.4 R24, [R16+0x5400] ;  /* 0x005400001018783b */ /* 0x000fe60000000200 */
[C---:B-----5:R-:W-:Y:S08]  /*2e40*/  HMMA.16816.F32.BF16 R56, R88.reuse, R20, R56 ;  /* 0x000000145838723c */ /* 0x060ff00000041838 */
[C---:B------:R-:W-:Y:S01]  /*2e50*/  HMMA.16816.F32.BF16 R52, R88.reuse, R22, R52 ;  /* 0x000000165834723c */ /* 0x040fe20000041834 */
[----:B------:R-:W-:Y:S07]  /*2e60*/  LDSM.16.M88.4 R20, [R16+0x5800] ;  /* 0x005800001014783b */ /* 0x000fee0000000200 */
[C---:B------:R-:W-:Y:S08]  /*2e70*/  HMMA.16816.F32.BF16 R40, R88.reuse, R4, R40 ;  /* 0x000000045828723c */ /* 0x040ff00000041828 */
[C---:B------:R-:W-:Y:S01]  /*2e80*/  HMMA.16816.F32.BF16 R36, R88.reuse, R6, R36 ;  /* 0x000000065824723c */ /* 0x040fe20000041824 */
[----:B------:R3:W4:Y:S07]  /*2e90*/  LDSM.16.M88.4 R4, [R19+0x2000] ;  /* 0x002000001304783b */ /* 0x00072e0000000200 */
[C---:B------:R-:W-:Y:S08]  /*2ea0*/  HMMA.16816.F32.BF16 R48, R88.reuse, R8, R48 ;  /* 0x000000085830723c */ /* 0x040ff00000041830 */
[----:B------:R-:W-:Y:S01]  /*2eb0*/  HMMA.16816.F32.BF16 R44, R88, R10, R44 ;  /* 0x0000000a582c723c */ /* 0x000fe2000004182c */
[----:B------:R5:W4:Y:S01]  /*2ec0*/  LDSM.16.M88.4 R8, [R16+0x5c00] ;  /* 0x005c00001008783b */ /* 0x000b220000000200 */
[----:B------:R-:W-:-:S06]  /*2ed0*/  DEPBAR.LE SB0, 0x0 ;  /* 0x000080000000791a */ /* 0x000fcc0000000000 */
[----:B------:R-:W-:Y:S01]  /*2ee0*/  HMMA.16816.F32.BF16 R32, R88, R92, R32 ;  /* 0x0000005c5820723c */ /* 0x000fe20000041820 */
[----:B---3--:R-:W-:-:S07]  /*2ef0*/  LOP3.LUT R19, R124, 0x1f0, RZ, 0xc0, !PT ;  /* 0x000001f07c137812 */ /* 0x008fce00078ec0ff */
[----:B------:R-:W-:Y:S08]  /*2f00*/  HMMA.16816.F32.BF16 R80, R88, R94, R80 ;  /* 0x0000005e5850723c */ /* 0x000ff00000041850 */
[----:B-1----:R-:W-:Y:S01]  /*2f10*/  HMMA.16816.F32.BF16 R40, R76, R64, R40 ;  /* 0x000000404c28723c */ /* 0x002fe20000041828 */
[----:B-----5:R-:W-:-:S07]  /*2f20*/  LOP3.LUT R16, R18, 0x7, RZ, 0xc0, !PT ;  /* 0x0000000712107812 */ /* 0x020fce00078ec0ff */
[C---:B------:R-:W-:Y:S08]  /*2f30*/  HMMA.16816.F32.BF16 R36, R76.reuse, R66, R36 ;  /* 0x000000424c24723c */ /* 0x040ff00000041824 */
[C---:B--2---:R-:W-:Y:S08]  /*2f40*/  HMMA.16816.F32.BF16 R32, R76.reuse, R60, R32 ;  /* 0x0000003c4c20723c */ /* 0x044ff00000041820 */
[C---:B------:R-:W-:Y:S08]  /*2f50*/  HMMA.16816.F32.BF16 R56, R76.reuse, R72, R56 ;  /* 0x000000484c38723c */ /* 0x040ff00000041838 */
        /* <DEDUP_REMOVED lines=8> */
[----:B------:R-:W-:Y:S01]  /*2fe0*/  LOP3.LUT R8, R19, 0x7, R18, 0xf8, !PT ;  /* 0x0000000713087812 */ /* 0x000fe200078ef812 */
[----:B------:R-:W-:Y:S03]  /*2ff0*/  BAR.SYNC.DEFER_BLOCKING 0x0 ;  /* 0x0000000000007b1d */ /* 0x000fe60000010000 */
[----:B------:R-:W-:-:S02]  /*3000*/  ISETP.GT.U32.AND P1, PT, R32, R143, PT ;  /* 0x0000008f2000720c */ /* 0x000fc40003f24070 */
[C---:B------:R-:W-:Y:S08]  /*3010*/  HMMA.16816.F32.BF16 R56, R4.reuse, R28, R56 ;  /* 0x0000001c0438723c */ /* 0x040ff00000041838 */
[C---:B------:R-:W-:Y:S08]  /*3020*/  HMMA.16816.F32.BF16 R52, R4.reuse, R30, R52 ;  /* 0x0000001e0434723c */ /* 0x040ff00000041834 */
[C---:B------:R-:W-:Y:S08]  /*3030*/  HMMA.16816.F32.BF16 R48, R4.reuse, R24, R48 ;  /* 0x000000180430723c */ /* 0x040ff00000041830 */
[C---:B------:R-:W-:Y:S08]  /*3040*/  HMMA.16816.F32.BF16 R44, R4.reuse, R26, R44 ;  /* 0x0000001a042c723c */ /* 0x040ff0000004182c */
[----:B------:R-:W-:Y:S01]  /*3050*/  HMMA.16816.F32.BF16 R80, R4, R10, R80 ;  /* 0x0000000a0450723c */ /* 0x000fe20000041850 */
[----:B------:R-:W-:Y:S01]  /*3060*/  IADD3 R4, PT, PT, R13, R15, -R0 ;  /* 0x0000000f0d047210 */ /* 0x000fe20007ffe800 */
[----:B------:R-:W-:-:S04]  /*3070*/  IMAD R13, R151, 0x40, R8 ;  /* 0x00000040970d7824 */ /* 0x000fc800078e0208 */
[C---:B------:R-:W-:Y:S02]  /*3080*/  IMAD.IADD R4, R13.reuse, 0x1, R4 ;  /* 0x000000010d047824 */ /* 0x040fe400078e0204 */
[----:B------:R-:W-:-:S03]  /*3090*/  IMAD.IADD R13, R13, 0x1, R12 ;  /* 0x000000010d0d7824 */ /* 0x000fc600078e020c */
[C-C-:B------:R-:W-:Y:S02]  /*30a0*/  VIADDMNMX R138, R4.reuse, 0x1, R15.reuse, PT ;  /* 0x00000001048a7846 */ /* 0x140fe4000380010f */
[----:B------:R-:W-:Y:S01]  /*30b0*/  VIADDMNMX R137, R4, 0x9, R15, PT ;  /* 0x0000000904897846 */ /* 0x000fe2000380010f */
        /* <DEDUP_REMOVED lines=14> */
.L_x_10181:
        /* <DEDUP_REMOVED lines=33> */
[----:B------:R-:W-:-:S02]  /*33b0*/  ISETP.NE.AND P2, PT, R15, RZ, PT ;  /* 0x000000ff0f00720c */ /* 0x000fc40003f45270 */
[----:B------:R-:W-:-:S07]  /*33c0*/  LOP3.LUT R4, RZ, R15, RZ, 0x33, !PT ;  /* 0x0000000fff047212 */ /* 0x000fce00078e33ff */
        /* <DEDUP_REMOVED lines=26> */
.L_x_10182:
[----:B------:R-:W-:Y:S05]  /*3570*/  BSYNC.RECONVERGENT B0 ;  /* 0x0000000000007941 */ /* 0x000fea0003800200 */
.L_x_10180:
        /* <DEDUP_REMOVED lines=38> */
.L_x_10179:
[----:B------:R-:W-:Y:S05]  /*37e0*/  BSYNC.RECONVERGENT B1 ;  /* 0x0000000000017941 */ /* 0x000fea0003800200 */
.L_x_10178:
[----:B------:R-:W2:Y:S01]  /*37f0*/  LD.E R105, desc[UR4][R2.64+0xdc] ;  /* 0x0000dc0402697980 */ /* 0x000ea2000c101900 */
[----:B------:R-:W-:Y:S02]  /*3800*/  IMAD.SHL.U32 R12, R86, 0x2, RZ ;  /* 0x00000002560c7824 */ /* 0x000fe400078e00ff */
[----:B------:R-:W-:Y:S02]  /*3810*/  IMAD.IADD R127, R17, 0x1, R8 ;  /* 0x00000001117f7824 */ /* 0x000fe400078e0208 */
[----:B-1----:R-:W-:Y:S01]  /*3820*/  VIADD R6, R13, 0x8 ;  /* 0x000000080d067836 */ /* 0x002fe20000000000 */
[----:B------:R-:W-:Y:S01]  /*3830*/  LOP3.LUT R12, R12, 0x6, RZ, 0xc0, !PT ;  /* 0x000000060c0c7812 */ /* 0x000fe200078ec0ff */
[----:B------:R-:W-:-:S04]  /*3840*/  VIADD R84, R127, 0x8 ;  /* 0x000000087f547836 */ /* 0x000fc80000000000 */
[----:B------:R-:W-:-:S04]  /*3850*/  IMAD R15, R32, 0x40, R12 ;  /* 0x00000040200f7824 */ /* 0x000fc800078e020c */
[C---:B------:R-:W-:Y:S02]  /*3860*/  IMAD.IADD R4, R15.reuse, 0x1, R0 ;  /* 0x000000010f047824 */ /* 0x040fe400078e0200 */
[----:B------:R-:W-:Y:S02]  /*3870*/  VIADD R7, R15, 0x1 ;  /* 0x000000010f077836 */ /* 0x000fe40000000000 */
[C-C-:B------:R-:W-:Y:S01]  /*3880*/  IMAD.IADD R5, R127.reuse, 0x1, -R4.reuse ;  /* 0x000000017f057824 */ /* 0x140fe200078e0a04 */
[--C-:B------:R-:W-:Y:S02]  /*3890*/  IADD3 R10, PT, PT, R127, -0x1, -R4.reuse ;  /* 0xffffffff7f0a7810 */ /* 0x100fe40007ffe804 */
[----:B------:R-:W-:Y:S01]  /*38a0*/  IADD3 R8, PT, PT, R84, -0x1, -R4 ;  /* 0xffffffff54087810 */ /* 0x000fe20007ffe804 */
[----:B------:R-:W-:Y:S01]  /*38b0*/  VIADD R9, R5, 0xfffffff8 ;  /* 0xfffffff805097836 */ /* 0x000fe20000000000 */
[----:B------:R-:W-:Y:S02]  /*38c0*/  IABS R10, R10 ;  /* 0x0000000a000a7213 */ /* 0x000fe40000000000 */
[----:B------:R-:W-:-:S02]  /*38d0*/  IABS R8, R8 ;  /* 0x0000000800087213 */ /* 0x000fc40000000000 */
[----:B------:R-:W-:Y:S02]  /*38e0*/  I2FP.F32.S32 R10, R10 ;  /* 0x0000000a000a7245 */ /* 0x000fe40000201400 */
[----:B------:R-:W-:Y:S02]  /*38f0*/  ISETP.GT.AND P2, PT, R13, R7, PT ;  /* 0x000000070d00720c */ /* 0x000fe40003f44270 */
[----:B------:R-:W-:Y:S01]  /*3900*/  IABS R9, R9 ;  /* 0x0000000900097213 */ /* 0x000fe20000000000 */
[----:B------:R-:W-:Y:S01]  /*3910*/  FFMA.FTZ R57, -R157, R10, R57 ;  /* 0x0000000a9d397223 */ /* 0x000fe20000010139 */
[----:B------:R-:W-:Y:S02]  /*3920*/  I2FP.F32.S32 R8, R8 ;  /* 0x0000000800087245 */ /* 0x000fe40000201400 */
[----:B------:R-:W-:Y:S01]  /*3930*/  IABS R10, R5 ;  /* 0x00000005000a7213 */ /* 0x000fe20000000000 */
[----:B------:R-:W-:Y:S01]  /*3940*/  VIADD R5, R15, 0x9 ;  /* 0x000000090f057836 */ /* 0x000fe20000000000 */
[----:B------:R-:W-:Y:S01]  /*3950*/  ISETP.GE.AND P1, PT, R7, R138, PT ;  /* 0x0000008a0700720c */ /* 0x000fe20003f26270 */
[----:B------:R-:W-:Y:S01]  /*3960*/  FFMA.FTZ R35, -R157, R8, R59 ;  /* 0x000000089d237223 */ /* 0x000fe2000001013b */
[----:B------:R-:W-:-:S02]  /*3970*/  ISETP.GT.AND P4, PT, R6, R7, PT ;  /* 0x000000070600720c */ /* 0x000fc40003f84270 */
[----:B------:R-:W-:Y:S01]  /*3980*/  ISETP.GE.AND P6, PT, R7, R137, PT ;  /* 0x000000890700720c */ /* 0x000fe20003fc6270 */
[----:B------:R-:W-:Y:S01]  /*3990*/  VIADD R7, R15, 0x8 ;  /* 0x000000080f077836 */ /* 0x000fe20000000000 */
[----:B------:R-:W-:Y:S02]  /*39a0*/  FSEL R31, R57, -INF , !P2 ;  /* 0xff800000391f7808 */ /* 0x000fe40005000000 */
[--C-:B------:R-:W-:Y:S02]  /*39b0*/  IADD3 R24, PT, PT, R127, -0x9, -R4.reuse ;  /* 0xfffffff77f187810 */ /* 0x100fe40007ffe804 */
[----:B------:R-:W-:Y:S02]  /*39c0*/  I2FP.F32.S32 R9, R9 ;  /* 0x0000000900097245 */ /* 0x000fe40000201400 */
[----:B------:R-:W-:Y:S02]  /*39d0*/  IADD3 R18, PT, PT, R84, -0x9, -R4 ;  /* 0xfffffff754127810 */ /* 0x000fe40007ffe804 */
[----:B------:R-:W-:Y:S01]  /*39e0*/  I2FP.F32.S32 R10, R10 ;  /* 0x0000000a000a7245 */ /* 0x000fe20000201400 */
[----:B------:R-:W-:Y:S01]  /*39f0*/  FFMA.FTZ R8, -R157, R9, R52 ;  /* 0x000000099d087223 */ /* 0x000fe20000010134 */
[----:B------:R-:W-:-:S02]  /*3a00*/  FSEL R31, R31, -INF , !P1 ;  /* 0xff8000001f1f7808 */ /* 0x000fc40004800000 */
[----:B------:R-:W-:Y:S02]  /*3a10*/  IABS R24, R24 ;  /* 0x0000001800187213 */ /* 0x000fe40000000000 */
[-C--:B------:R-:W-:Y:S02]  /*3a20*/  ISETP.GT.AND P5, PT, R13, R7.reuse, PT ;  /* 0x000000070d00720c */ /* 0x080fe40003fa4270 */
[C---:B------:R-:W-:Y:S02]  /*3a30*/  ISETP.GE.AND P3, PT, R7.reuse, R138, PT ;  /* 0x0000008a0700720c */ /* 0x040fe40003f66270 */
[----:B------:R-:W-:Y:S02]  /*3a40*/  ISETP.GT.AND P2, PT, R6, R7, PT ;  /* 0x000000070600720c */ /* 0x000fe40003f44270 */
[----:B------:R-:W-:Y:S01]  /*3a50*/  ISETP.GE.AND P1, PT, R7, R137, PT ;  /* 0x000000890700720c */ /* 0x000fe20003f26270 */
[----:B------:R-:W-:Y:S01]  /*3a60*/  FFMA.FTZ R7, -R157, R10, R54 ;  /* 0x0000000a9d077223 */ /* 0x000fe20000010136 */
[----:B------:R-:W-:-:S02]  /*3a70*/  IABS R18, R18 ;  /* 0x0000001200127213 */ /* 0x000fc40000000000 */
[----:B------:R-:W-:Y:S02]  /*3a80*/  FSEL R35, R35, -INF , !P4 ;  /* 0xff80000023237808 */ /* 0x000fe40006000000 */
[----:B------:R-:W-:Y:S02]  /*3a90*/  I2FP.F32.S32 R24, R24 ;  /* 0x0000001800187245 */ /* 0x000fe40000201400 */
[----:B------:R-:W-:Y:S02]  /*3aa0*/  I2FP.F32.S32 R18, R18 ;  /* 0x0000001200127245 */ /* 0x000fe40000201400 */
[----:B------:R-:W-:Y:S02]  /*3ab0*/  FSEL R35, R35, -INF , !P6 ;  /* 0xff80000023237808 */ /* 0x000fe40007000000 */
[----:B------:R-:W-:Y:S02]  /*3ac0*/  FSEL R8, R8, -INF , !P5 ;  /* 0xff80000008087808 */ /* 0x000fe40006800000 */
[----:B------:R-:W-:-:S02]  /*3ad0*/  FSEL R7, R7, -INF , !P2 ;  /* 0xff80000007077808 */ /* 0x000fc40005000000 */
[-C--:B------:R-:W-:Y:S02]  /*3ae0*/  ISETP.GT.AND P4, PT, R13, R5.reuse, PT ;  /* 0x000000050d00720c */ /* 0x080fe40003f84270 */
[C---:B------:R-:W-:Y:S02]  /*3af0*/  ISETP.GE.AND P6, PT, R5.reuse, R138, PT ;  /* 0x0000008a0500720c */ /* 0x040fe40003fc6270 */
[----:B------:R-:W-:Y:S02]  /*3b00*/  ISETP.GT.AND P5, PT, R6, R5, PT ;  /* 0x000000050600720c */ /* 0x000fe40003fa4270 */
[----:B------:R-:W-:Y:S01]  /*3b10*/  ISETP.GE.AND P2, PT, R5, R137, PT ;  /* 0x000000890500720c */ /* 0x000fe20003f46270 */
[----:B------:R-:W-:Y:S01]  /*3b20*/  FFMA.FTZ R5, -R157, R24, R53 ;  /* 0x000000189d057223 */ /* 0x000fe20000010135 */
[--C-:B------:R-:W-:Y:S01]  /*3b30*/  IADD3 R27, PT, PT, R127, -0x10, -R4.reuse ;  /* 0xfffffff07f1b7810 */ /* 0x100fe20007ffe804 */
[----:B------:R-:W-:Y:S01]  /*3b40*/  FFMA.FTZ R53, -R157, R18, R55 ;  /* 0x000000129d357223 */ /* 0x000fe20000010137 */
[----:B------:R-:W-:-:S02]  /*3b50*/  IADD3 R11, PT, PT, R84, -0x10, -R4 ;  /* 0xfffffff0540b7810 */ /* 0x000fc40007ffe804 */
[----:B------:R-:W-:Y:S02]  /*3b60*/  FSEL R55, R7, -INF , !P1 ;  /* 0xff80000007377808 */ /* 0x000fe40004800000 */
[----:B------:R-:W-:Y:S02]  /*3b70*/  IABS R27, R27 ;  /* 0x0000001b001b7213 */ /* 0x000fe40000000000 */
[----:B------:R-:W-:Y:S02]  /*3b80*/  IABS R7, R11 ;  /* 0x0000000b00077213 */ /* 0x000fe40000000000 */
[----:B------:R-:W-:Y:S01]  /*3b90*/  IADD3 R18, PT, PT, R84, -0x11, -R4 ;  /* 0xffffffef54127810 */ /* 0x000fe20007ffe804 */
[----:B------:R-:W-:Y:S01]  /*3ba0*/  VIADD R9, R15, 0x10 ;  /* 0x000000100f097836 */ /* 0x000fe20000000000 */
[----:B------:R-:W-:Y:S02]  /*3bb0*/  I2FP.F32.S32 R27, R27 ;  /* 0x0000001b001b7245 */ /* 0x000fe40000201400 */
[----:B------:R-:W-:-:S02]  /*3bc0*/  I2FP.F32.S32 R7, R7 ;  /* 0x0000000700077245 */ /* 0x000fc40000201400 */
[----:B------:R-:W-:Y:S02]  /*3bd0*/  IADD3 R24, PT, PT, R127, -0x11, -R4 ;  /* 0xffffffef7f187810 */ /* 0x000fe40007ffe804 */
[----:B------:R-:W-:Y:S02]  /*3be0*/  FSEL R5, R5, -INF , !P4 ;  /* 0xff80000005057808 */ /* 0x000fe40006000000 */
[----:B------:R-:W-:Y:S01]  /*3bf0*/  IABS R18, R18 ;  /* 0x0000001200127213 */ /* 0x000fe20000000000 */
[C---:B------:R-:W-:Y:S01]  /*3c00*/  FFMA.FTZ R27, -R157.reuse, R27, R48 ;  /* 0x0000001b9d1b7223 */ /* 0x040fe20000010130 */
[----:B------:R-:W-:Y:S01]  /*3c10*/  IABS R24, R24 ;  /* 0x0000001800187213 */ /* 0x000fe20000000000 */
[----:B------:R-:W-:Y:S01]  /*3c20*/  FFMA.FTZ R7, -R157, R7, R50 ;  /* 0x000000079d077223 */ /* 0x000fe20000010132 */
[----:B------:R-:W-:Y:S02]  /*3c30*/  FSEL R5, R5, -INF , !P6 ;  /* 0xff80000005057808 */ /* 0x000fe40007000000 */
[----:B------:R-:W-:-:S02]  /*3c40*/  I2FP.F32.S32 R18, R18 ;  /* 0x0000001200127245 */ /* 0x000fc40000201400 */
[-C--:B------:R-:W-:Y:S02]  /*3c50*/  ISETP.GT.AND P1, PT, R13, R9.reuse, PT ;  /* 0x000000090d00720c */ /* 0x080fe40003f24270 */
[----:B------:R-:W-:Y:S02]  /*3c60*/  ISETP.GT.AND P6, PT, R6, R9, PT ;  /* 0x000000090600720c */ /* 0x000fe40003fc4270 */
[----:B------:R-:W-:Y:S02]  /*3c70*/  IADD3 R11, PT, PT, R127, -0x18, -R4 ;  /* 0xffffffe87f0b7810 */ /* 0x000fe40007ffe804 */
[----:B------:R-:W-:Y:S02]  /*3c80*/  FSEL R53, R53, -INF , !P5 ;  /* 0xff80000035357808 */ /* 0x000fe40006800000 */
[----:B------:R-:W-:Y:S01]  /*3c90*/  I2FP.F32.S32 R24, R24 ;  /* 0x0000001800187245 */ /* 0x000fe20000201400 */
[----:B------:R-:W-:Y:S01]  /*3ca0*/  FFMA.FTZ R33, -R157, R18, R51 ;  /* 0x000000129d217223 */ /* 0x000fe20000010133 */
[----:B------:R-:W-:-:S02]  /*3cb0*/  ISETP.GE.AND P4, PT, R9, R138, PT ;  /* 0x0000008a0900720c */ /* 0x000fc40003f86270 */
[----:B------:R-:W-:Y:S01]  /*3cc0*/  ISETP.GE.AND P5, PT, R9, R137, PT ;  /* 0x000000890900720c */ /* 0x000fe20003fa6270 */
[----:B------:R-:W-:Y:S01]  /*3cd0*/  VIADD R9, R15, 0x11 ;  /* 0x000000110f097836 */ /* 0x000fe20000000000 */
[----:B------:R-:W-:Y:S02]  /*3ce0*/  FSEL R27, R27, -INF , !P1 ;  /* 0xff8000001b1b7808 */ /* 0x000fe40004800000 */
[----:B------:R-:W-:Y:S02]  /*3cf0*/  FSEL R7, R7, -INF , !P6 ;  /* 0xff80000007077808 */ /* 0x000fe40007000000 */
[----:B------:R-:W-:Y:S02]  /*3d00*/  IADD3 R18, PT, PT, R84, -0x18, -R4 ;  /* 0xffffffe854127810 */ /* 0x000fe40007ffe804 */
[----:B------:R-:W-:Y:S01]  /*3d10*/  IABS R11, R11 ;  /* 0x0000000b000b7213 */ /* 0x000fe20000000000 */
[----:B------:R-:W-:Y:S01]  /*3d20*/  FFMA.FTZ R25, -R157, R24, R49 ;  /* 0x000000189d197223 */ /* 0x000fe20000010131 */
[----:B------:R-:W-:-:S02]  /*3d30*/  FSEL R53, R53, -INF , !P2 ;  /* 0xff80000035357808 */ /* 0x000fc40005000000 */
[----:B------:R-:W-:Y:S02]  /*3d40*/  FSEL R27, R27, -INF , !P4 ;  /* 0xff8000001b1b7808 */ /* 0x000fe40006000000 */
[----:B------:R-:W-:Y:S02]  /*3d50*/  FSEL R49, R7, -INF , !P5 ;  /* 0xff80000007317808 */ /* 0x000fe40006800000 */
[-C--:B------:R-:W-:Y:S02]  /*3d60*/  ISETP.GT.AND P2, PT, R13, R9.reuse, PT ;  /* 0x000000090d00720c */ /* 0x080fe40003f44270 */
[C---:B------:R-:W-:Y:S02]  /*3d70*/  ISETP.GE.AND P1, PT, R9.reuse, R138, PT ;  /* 0x0000008a0900720c */ /* 0x040fe40003f26270 */
[----:B------:R-:W-:Y:S02]  /*3d80*/  ISETP.GT.AND P4, PT, R6, R9, PT ;  /* 0x000000090600720c */ /* 0x000fe40003f84270 */
[----:B------:R-:W-:Y:S01]  /*3d90*/  ISETP.GE.AND P6, PT, R9, R137, PT ;  /* 0x000000890900720c */ /* 0x000fe20003fc6270 */
[----:B------:R-:W-:Y:S01]  /*3da0*/  VIADD R9, R15, 0x18 ;  /* 0x000000180f097836 */ /* 0x000fe20000000000 */
[----:B------:R-:W-:-:S02]  /*3db0*/  IABS R7, R18 ;  /* 0x0000001200077213 */ /* 0x000fc40000000000 */
[----:B------:R-:W-:Y:S02]  /*3dc0*/  I2FP.F32.S32 R11, R11 ;  /* 0x0000000b000b7245 */ /* 0x000fe40000201400 */
[----:B------:R-:W-:Y:S02]  /*3dd0*/  IADD3 R18, PT, PT, R127, -0x19, -R4 ;  /* 0xffffffe77f127810 */ /* 0x000fe40007ffe804 */
[----:B------:R-:W-:Y:S01]  /*3de0*/  FSEL R25, R25, -INF , !P2 ;  /* 0xff80000019197808 */ /* 0x000fe20005000000 */
[----:B------:R-:W-:Y:S01]  /*3df0*/  FFMA.FTZ R11, -R157, R11, R44 ;  /* 0x0000000b9d0b7223 */ /* 0x000fe2000001012c */
[----:B------:R-:W-:Y:S02]  /*3e00*/  I2FP.F32.S32 R7, R7 ;  /* 0x0000000700077245 */ /* 0x000fe40000201400 */
[----:B------:R-:W-:Y:S02]  /*3e10*/  ISETP.GT.AND P5, PT, R13, R9, PT ;  /* 0x000000090d00720c */ /* 0x000fe40003fa4270 */
[----:B------:R-:W-:Y:S01]  /*3e20*/  IABS R18, R18 ;  /* 0x0000001200127213 */ /* 0x000fe20000000000 */
[----:B------:R-:W-:Y:S01]  /*3e30*/  FFMA.FTZ R7, -R157, R7, R46 ;  /* 0x000000079d077223 */ /* 0x000fe2000001012e */
[----:B------:R-:W-:-:S02]  /*3e40*/  FSEL R25, R25, -INF , !P1 ;  /* 0xff80000019197808 */ /* 0x000fc40004800000 */
[----:B------:R-:W-:Y:S02]  /*3e50*/  FSEL R33, R33, -INF , !P4 ;  /* 0xff80000021217808 */ /* 0x000fe40006000000 */
[C---:B------:R-:W-:Y:S02]  /*3e60*/  ISETP.GE.AND P2, PT, R9.reuse, R138, PT ;  /* 0x0000008a0900720c */ /* 0x040fe40003f46270 */
[----:B------:R-:W-:Y:S02]  /*3e70*/  ISETP.GT.AND P1, PT, R6, R9, PT ;  /* 0x000000090600720c */ /* 0x000fe40003f24270 */
[----:B------:R-:W-:Y:S01]  /*3e80*/  ISETP.GE.AND P4, PT, R9, R137, PT ;  /* 0x000000890900720c */ /* 0x000fe20003f86270 */
[----:B------:R-:W-:Y:S01]  /*3e90*/  VIADD R9, R15, 0x19 ;  /* 0x000000190f097836 */ /* 0x000fe20000000000 */
[----:B------:R-:W-:Y:S02]  /*3ea0*/  FSEL R11, R11, -INF , !P5 ;  /* 0xff8000000b0b7808 */ /* 0x000fe40006800000 */
[----:B------:R-:W-:-:S02]  /*3eb0*/  I2FP.F32.S32 R18, R18 ;  /* 0x0000001200127245 */ /* 0x000fc40000201400 */
[----:B------:R-:W-:Y:S02]  /*3ec0*/  FSEL R33, R33, -INF , !P6 ;  /* 0xff80000021217808 */ /* 0x000fe40007000000 */
[----:B------:R-:W-:Y:S02]  /*3ed0*/  FSEL R11, R11, -INF , !P2 ;  /* 0xff8000000b0b7808 */ /* 0x000fe40005000000 */
[----:B------:R-:W-:Y:S02]  /*3ee0*/  FSEL R7, R7, -INF , !P1 ;  /* 0xff80000007077808 */ /* 0x000fe40004800000 */
[----:B------:R-:W-:Y:S02]  /*3ef0*/  IADD3 R24, PT, PT, R84, -0x19, -R4 ;  /* 0xffffffe754187810 */ /* 0x000fe40007ffe804 */
[----:B------:R-:W-:Y:S02]  /*3f00*/  ISETP.GT.AND P6, PT, R13, R9, PT ;  /* 0x000000090d00720c */ /* 0x000fe40003fc4270 */
[----:B------:R-:W-:-:S02]  /*3f10*/  ISETP.GE.AND P5, PT, R9, R138, PT ;  /* 0x0000008a0900720c */ /* 0x000fc40003fa6270 */
[----:B------:R-:W-:Y:S02]  /*3f20*/  ISETP.GT.AND P2, PT, R6, R9, PT ;  /* 0x000000090600720c */ /* 0x000fe40003f44270 */
[----:B------:R-:W-:Y:S01]  /*3f30*/  ISETP.GE.AND P1, PT, R9, R137, PT ;  /* 0x000000890900720c */ /* 0x000fe20003f26270 */
[----:B------:R-:W-:Y:S01]  /*3f40*/  FFMA.FTZ R9, -R157, R18, R45 ;  /* 0x000000129d097223 */ /* 0x000fe2000001012d */
[----:B------:R-:W-:Y:S02]  /*3f50*/  IADD3 R18, PT, PT, R127, -0x20, -R4 ;  /* 0xffffffe07f127810 */ /* 0x000fe40007ffe804 */
[----:B------:R-:W-:Y:S02]  /*3f60*/  IABS R24, R24 ;  /* 0x0000001800187213 */ /* 0x000fe40000000000 */
[----:B------:R-:W-:Y:S02]  /*3f70*/  IABS R18, R18 ;  /* 0x0000001200127213 */ /* 0x000fe40000000000 */
[----:B------:R-:W-:-:S02]  /*3f80*/  I2FP.F32.S32 R24, R24 ;  /* 0x0000001800187245 */ /* 0x000fc40000201400 */
[----:B------:R-:W-:Y:S02]  /*3f90*/  I2FP.F32.S32 R18, R18 ;  /* 0x0000001200127245 */ /* 0x000fe40000201400 */
[----:B------:R-:W-:Y:S01]  /*3fa0*/  FSEL R9, R9, -INF , !P6 ;  /* 0xff80000009097808 */ /* 0x000fe20007000000 */
[----:B------:R-:W-:Y:S01]  /*3fb0*/  FFMA.FTZ R29, -R157, R24, R47 ;  /* 0x000000189d1d7223 */ /* 0x000fe2000001012f */
[----:B------:R-:W-:Y:S02]  /*3fc0*/  VIADD R24, R15, 0x20 ;  /* 0x000000200f187836 */ /* 0x000fe40000000000 */
[----:B------:R-:W-:Y:S01]  /*3fd0*/  FFMA.FTZ R40, -R157, R18, R40 ;  /* 0x000000129d287223 */ /* 0x000fe20000010128 */
[--C-:B------:R-:W-:Y:S02]  /*3fe0*/  IADD3 R45, PT, PT, R84, -0x20, -R4.reuse ;  /* 0xffffffe0542d7810 */ /* 0x100fe40007ffe804 */
[----:B------:R-:W-:Y:S02]  /*3ff0*/  IADD3 R18, PT, PT, R127, -0x21, -R4 ;  /* 0xffffffdf7f127810 */ /* 0x000fe40007ffe804 */
[----:B------:R-:W-:-:S02]  /*4000*/  FSEL R7, R7, -INF , !P4 ;  /* 0xff80000007077808 */ /* 0x000fc40006000000 */
[----:B------:R-:W-:Y:S02]  /*4010*/  FSEL R9, R9, -INF , !P5 ;  /* 0xff80000009097808 */ /* 0x000fe40006800000 */
[----:B------:R-:W-:Y:S02]  /*4020*/  FSEL R29, R29, -INF , !P2 ;  /* 0xff8000001d1d7808 */ /* 0x000fe40005000000 */
[----:B------:R-:W-:Y:S02]  /*4030*/  ISETP.GT.AND P4, PT, R13, R24, PT ;  /* 0x000000180d00720c */ /* 0x000fe40003f84270 */
[----:B------:R-:W-:Y:S02]  /*4040*/  ISETP.GE.AND P6, PT, R24, R138, PT ;  /* 0x0000008a1800720c */ /* 0x000fe40003fc6270 */
[----:B------:R-:W-:Y:S02]  /*4050*/  ISETP.GT.AND P5, PT, R6, R24, PT ;  /* 0x000000180600720c */ /* 0x000fe40003fa4270 */
[----:B------:R-:W-:-:S02]  /*4060*/  ISETP.GE.AND P2, PT, R24, R137, PT ;  /* 0x000000891800720c */ /* 0x000fc40003f46270 */
[----:B------:R-:W-:Y:S02]  /*4070*/  IABS R45, R45 ;  /* 0x0000002d002d7213 */ /* 0x000fe40000000000 */
[----:B------:R-:W-:Y:S02]  /*4080*/  IADD3 R24, PT, PT, R84, -0x21, -R4 ;  /* 0xffffffdf54187810 */ /* 0x000fe40007ffe804 */
[----:B------:R-:W-:Y:S01]  /*4090*/  IABS R18, R18 ;  /* 0x0000001200127213 */ /* 0x000fe20000000000 */
[----:B------:R-:W-:Y:S01]  /*40a0*/  VIADD R26, R15, 0x21 ;  /* 0x000000210f1a7836 */ /* 0x000fe20000000000 */
[----:B------:R-:W-:Y:S02]  /*40b0*/  I2FP.F32.S32 R45, R45 ;  /* 0x0000002d002d7245 */ /* 0x000fe40000201400 */
[----:B------:R-:W-:Y:S02]  /*40c0*/  IABS R24, R24 ;  /* 0x0000001800187213 */ /* 0x000fe40000000000 */
[----:B------:R-:W-:Y:S01]  /*40d0*/  I2FP.F32.S32 R18, R18 ;  /* 0x0000001200127245 */ /* 0x000fe20000201400 */
[----:B------:R-:W-:Y:S01]  /*40e0*/  FFMA.FTZ R42, -R157, R45, R42 ;  /* 0x0000002d9d2a7223 */ /* 0x000fe2000001012a */
[----:B------:R-:W-:-:S02]  /*40f0*/  I2FP.F32.S32 R24, R24 ;  /* 0x0000001800187245 */ /* 0x000fc40000201400 */
[----:B------:R-:W-:Y:S01]  /*4100*/  FSEL R29, R29, -INF , !P1 ;  /* 0xff8000001d1d7808 */ /* 0x000fe20004800000 */
[----:B------:R-:W-:Y:S01]  /*4110*/  FFMA.FTZ R121, -R157, R18, R41 ;  /* 0x000000129d797223 */ /* 0x000fe20000010129 */
[----:B------:R-:W-:Y:S02]  /*4120*/  FSEL R117, R40, -INF , !P4 ;  /* 0xff80000028757808 */ /* 0x000fe40006000000 */
[----:B------:R-:W-:Y:S01]  /*4130*/  ISETP.GT.AND P1, PT, R13, R26, PT ;  /* 0x0000001a0d00720c */ /* 0x000fe20003f24270 */
[----:B------:R-:W-:Y:S01]  /*4140*/  FFMA.FTZ R43, -R157, R24, R43 ;  /* 0x000000189d2b7223 */ /* 0x000fe2000001012b */
[----:B------:R-:W-:Y:S01]  /*4150*/  FSEL R117, R117, -INF , !P6 ;  /* 0xff80000075757808 */ /* 0x000fe20007000000 */
[----:B------:R-:W-:Y:S01]  /*4160*/  VIADD R24, R15, 0x28 ;  /* 0x000000280f187836 */ /* 0x000fe20000000000 */
[----:B------:R-:W-:Y:S02]  /*4170*/  ISETP.GE.AND P4, PT, R26, R138, PT ;  /* 0x0000008a1a00720c */ /* 0x000fe40003f86270 */
[----:B------:R-:W-:-:S02]  /*4180*/  ISETP.GT.AND P6, PT, R6, R26, PT ;  /* 0x0000001a0600720c */ /* 0x000fc40003fc4270 */
[----:B------:R-:W-:Y:S02]  /*4190*/  FSEL R107, R42, -INF , !P5 ;  /* 0xff8000002a6b7808 */ /* 0x000fe40006800000 */
[----:B------:R-:W-:Y:S02]  /*41a0*/  FSEL R121, R121, -INF , !P1 ;  /* 0xff80000079797808 */ /* 0x000fe40004800000 */
[----:B------:R-:W-:Y:S02]  /*41b0*/  IADD3 R18, PT, PT, R127, -0x28, -R4 ;  /* 0xffffffd87f127810 */ /* 0x000fe40007ffe804 */
[----:B------:R-:W-:Y:S02]  /*41c0*/  FSEL R107, R107, -INF , !P2 ;  /* 0xff8000006b6b7808 */ /* 0x000fe40005000000 */
[----:B------:R-:W-:Y:S02]  /*41d0*/  FSEL R121, R121, -INF , !P4 ;  /* 0xff80000079797808 */ /* 0x000fe40006000000 */
[----:B------:R-:W-:-:S02]  /*41e0*/  FSEL R113, R43, -INF , !P6 ;  /* 0xff8000002b717808 */ /* 0x000fc40007000000 */
[----:B------:R-:W-:Y:S02]  /*41f0*/  ISETP.GT.AND P2, PT, R13, R24, PT ;  /* 0x000000180d00720c */ /* 0x000fe40003f44270 */
[----:B------:R-:W-:Y:S02]  /*4200*/  ISETP.GE.AND P1, PT, R24, R138, PT ;  /* 0x0000008a1800720c */ /* 0x000fe40003f26270 */
[----:B------:R-:W-:Y:S02]  /*4210*/  ISETP.GT.AND P4, PT, R6, R24, PT ;  /* 0x000000180600720c */ /* 0x000fe40003f84270 */
[----:B------:R-:W-:Y:S02]  /*4220*/  ISETP.GE.AND P6, PT, R24, R137, PT ;  /* 0x000000891800720c */ /* 0x000fe40003fc6270 */
[----:B------:R-:W-:Y:S02]  /*4230*/  IADD3 R41, PT, PT, R84, -0x28, -R4 ;  /* 0xffffffd854297810 */ /* 0x000fe40007ffe804 */
[----:B------:R-:W-:-:S02]  /*4240*/  IABS R18, R18 ;  /* 0x0000001200127213 */ /* 0x000fc40000000000 */
[--C-:B------:R-:W-:Y:S02]  /*4250*/  IADD3 R24, PT, PT, R84, -0x29, -R4.reuse ;  /* 0xffffffd754187810 */ /* 0x100fe40007ffe804 */
[----:B------:R-:W-:Y:S02]  /*4260*/  ISETP.GE.AND P5, PT, R26, R137, PT ;  /* 0x000000891a00720c */ /* 0x000fe40003fa6270 */
[----:B------:R-:W-:Y:S02]  /*4270*/  IADD3 R26, PT, PT, R127, -0x29, -R4 ;  /* 0xffffffd77f1a7810 */ /* 0x000fe40007ffe804 */
[----:B------:R-:W-:Y:S02]  /*4280*/  IABS R41, R41 ;  /* 0x0000002900297213 */ /* 0x000fe40000000000 */
[----:B------:R-:W-:Y:S02]  /*4290*/  I2FP.F32.S32 R18, R18 ;  /* 0x0000001200127245 */ /* 0x000fe40000201400 */
[----:B------:R-:W-:-:S02]  /*42a0*/  IABS R24, R24 ;  /* 0x0000001800187213 */ /* 0x000fc40000000000 */
[----:B------:R-:W-:Y:S01]  /*42b0*/  IABS R26, R26 ;  /* 0x0000001a001a7213 */ /* 0x000fe20000000000 */
[----:B------:R-:W-:Y:S01]  /*42c0*/  FFMA.FTZ R36, -R157, R18, R36 ;  /* 0x000000129d247223 */ /* 0x000fe20000010124 */
[----:B------:R-:W-:Y:S02]  /*42d0*/  I2FP.F32.S32 R41, R41 ;  /* 0x0000002900297245 */ /* 0x000fe40000201400 */
[----:B------:R-:W-:Y:S01]  /*42e0*/  I2FP.F32.S32 R24, R24 ;  /* 0x0000001800187245 */ /* 0x000fe20000201400 */
[----:B------:R-:W-:Y:S01]  /*42f0*/  VIADD R18, R15, 0x29 ;  /* 0x000000290f127836 */ /* 0x000fe20000000000 */
[----:B------:R-:W-:Y:S01]  /*4300*/  I2FP.F32.S32 R26, R26 ;  /* 0x0000001a001a7245 */ /* 0x000fe20000201400 */
[C---:B------:R-:W-:Y:S01]  /*4310*/  FFMA.FTZ R38, -R157.reuse, R41, R38 ;  /* 0x000000299d267223 */ /* 0x040fe20000010126 */
[----:B------:R-:W-:Y:S01]  /*4320*/  FSEL R123, R36, -INF , !P2 ;  /* 0xff800000247b7808 */ /* 0x000fe20005000000 */
[C---:B------:R-:W-:Y:S01]  /*4330*/  FFMA.FTZ R135, -R157.reuse, R24, R39 ;  /* 0x000000189d877223 */ /* 0x040fe20000010127 */
[----:B------:R-:W-:Y:S01]  /*4340*/  IADD3 R39, PT, PT, R84, -0x30, -R4 ;  /* 0xffffffd054277810 */ /* 0x000fe20007ffe804 */
[----:B------:R-:W-:Y:S01]  /*4350*/  FFMA.FTZ R37, -R157, R26, R37 ;  /* 0x0000001a9d257223 */ /* 0x000fe20000010125 */
[----:B------:R-:W-:-:S02]  /*4360*/  FSEL R113, R113, -INF , !P5 ;  /* 0xff80000071717808 */ /* 0x000fc40006800000 */
[----:B------:R-:W-:Y:S02]  /*4370*/  ISETP.GT.AND P5, PT, R13, R18, PT ;  /* 0x000000120d00720c */ /* 0x000fe40003fa4270 */
[----:B------:R-:W-:Y:S02]  /*4380*/  IADD3 R24, PT, PT, R84, -0x31, -R4 ;  /* 0xffffffcf54187810 */ /* 0x000fe40007ffe804 */
[----:B------:R-:W-:Y:S02]  /*4390*/  FSEL R123, R123, -INF , !P1 ;  /* 0xff8000007b7b7808 */ /* 0x000fe40004800000 */
[----:B------:R-:W-:Y:S02]  /*43a0*/  FSEL R131, R38, -INF , !P4 ;  /* 0xff80000026837808 */ /* 0x000fe40006000000 */
[----:B------:R-:W-:Y:S02]  /*43b0*/  IABS R39, R39 ;  /* 0x0000002700277213 */ /* 0x000fe40000000000 */
[----:B------:R-:W-:-:S02]  /*43c0*/  ISETP.GE.AND P2, PT, R18, R138, PT ;  /* 0x0000008a1200720c */ /* 0x000fc40003f46270 */
[----:B------:R-:W-:Y:S02]  /*43d0*/  ISETP.GT.AND P1, PT, R6, R18, PT ;  /* 0x000000120600720c */ /* 0x000fe40003f24270 */
[----:B------:R-:W-:Y:S01]  /*43e0*/  ISETP.GE.AND P4, PT, R18, R137, PT ;  /* 0x000000891200720c */ /* 0x000fe20003f86270 */
[----:B------:R-:W-:Y:S01]  /*43f0*/  VIADD R18, R15, 0x30 ;  /* 0x000000300f127836 */ /* 0x000fe20000000000 */
[----:B------:R-:W-:Y:S02]  /*4400*/  FSEL R119, R37, -INF , !P5 ;  /* 0xff80000025777808 */ /* 0x000fe40006800000 */
[----:B------:R-:W-:Y:S02]  /*4410*/  IABS R24, R24 ;  /* 0x0000001800187213 */ /* 0x000fe40000000000 */
[----:B------:R-:W-:Y:S02]  /*4420*/  I2FP.F32.S32 R39, R39 ;  /* 0x0000002700277245 */ /* 0x000fe40000201400 */
[----:B------:R-:W-:-:S02]  /*4430*/  IADD3 R37, PT, PT, R84, -0x38, -R4 ;  /* 0xffffffc854257810 */ /* 0x000fc40007ffe804 */
[----:B------:R-:W-:Y:S02]  /*4440*/  FSEL R131, R131, -INF , !P6 ;  /* 0xff80000083837808 */ /* 0x000fe40007000000 */
[----:B------:R-:W-:Y:S02]  /*4450*/  FSEL R119, R119, -INF , !P2 ;  /* 0xff80000077777808 */ /* 0x000fe40005000000 */
[----:B------:R-:W-:Y:S01]  /*4460*/  FSEL R135, R135, -INF , !P1 ;  /* 0xff80000087877808 */ /* 0x000fe20004800000 */
[----:B------:R-:W-:Y:S01]  /*4470*/  FFMA.FTZ R56, -R157, R10, R56 ;  /* 0x0000000a9d387223 */ /* 0x000fe20000010138 */
[----:B------:R-:W-:Y:S02]  /*4480*/  ISETP.GT.AND P6, PT, R13, R18, PT ;  /* 0x000000120d00720c */ /* 0x000fe40003fc4270 */
[----:B------:R-:W-:Y:S02]  /*4490*/  ISETP.GE.AND P5, PT, R18, R138, PT ;  /* 0x0000008a1200720c */ /* 0x000fe40003fa6270 */
[----:B------:R-:W-:-:S02]  /*44a0*/  ISETP.GT.AND P2, PT, R6, R18, PT ;  /* 0x000000120600720c */ /* 0x000fc40003f44270 */
[----:B------:R-:W-:Y:S01]  /*44b0*/  ISETP.GE.AND P1, PT, R18, R137, PT ;  /* 0x000000891200720c */ /* 0x000fe20003f26270 */
[----:B------:R-:W-:Y:S01]  /*44c0*/  IMAD.IADD R18, R84, 0x1, -R4 ;  /* 0x0000000154127824 */ /* 0x000fe200078e0a04 */
[----:B------:R-:W-:Y:S01]  /*44d0*/  I2FP.F32.S32 R24, R24 ;  /* 0x0000001800187245 */ /* 0x000fe20000201400 */
[----:B------:R-:W-:Y:S01]  /*44e0*/  FFMA.FTZ R10, -R157, R39, R22 ;  /* 0x000000279d0a7223 */ /* 0x000fe20000010116 */
[----:B------:R-:W-:Y:S01]  /*44f0*/  IABS R37, R37 ;  /* 0x0000002500257213 */ /* 0x000fe20000000000 */
[----:B------:R-:W-:Y:S02]  /*4500*/  VIADD R22, R15, 0x31 ;  /* 0x000000310f167836 */ /* 0x000fe40000000000 */
[----:B------:R-:W-:Y:S01]  /*4510*/  FFMA.FTZ R23, -R157, R24, R23 ;  /* 0x000000189d177223 */ /* 0x000fe20000010117 */
[----:B------:R-:W-:Y:S02]  /*4520*/  I2FP.F32.S32 R37, R37 ;  /* 0x0000002500257245 */ /* 0x000fe40000201400 */
[----:B------:R-:W-:Y:S01]  /*4530*/  IABS R24, R18 ;  /* 0x0000001200187213 */ /* 0x000fe20000000000 */
[----:B------:R-:W-:Y:S01]  /*4540*/  VIADD R18, R15, 0x38 ;  /* 0x000000380f127836 */ /* 0x000fe20000000000 */
[----:B------:R-:W-:Y:S01]  /*4550*/  FSEL R10, R10, -INF , !P2 ;  /* 0xff8000000a0a7808 */ /* 0x000fe20005000000 */
[----:B------:R-:W-:Y:S01]  /*4560*/  FFMA.FTZ R37, -R157, R37, R82 ;  /* 0x000000259d257223 */ /* 0x000fe20000010152 */
[----:B------:R-:W-:-:S02]  /*4570*/  FSEL R135, R135, -INF , !P4 ;  /* 0xff80000087877808 */ /* 0x000fc40006000000 */
[----:B------:R-:W-:Y:S02]  /*4580*/  ISETP.GT.AND P4, PT, R6, R22, PT ;  /* 0x000000160600720c */ /* 0x000fe40003f84270 */
[----:B------:R-:W-:Y:S02]  /*4590*/  FSEL R116, R10, -INF , !P1 ;  /* 0xff8000000a747808 */ /* 0x000fe40004800000 */
[----:B------:R-:W-:Y:S02]  /*45a0*/  ISETP.GT.AND P1, PT, R6, R18, PT ;  /* 0x000000120600720c */ /* 0x000fe40003f24270 */
[----:B------:R-:W-:Y:S02]  /*45b0*/  I2FP.F32.S32 R24, R24 ;  /* 0x0000001800187245 */ /* 0x000fe40000201400 */
[----:B------:R-:W-:Y:S02]  /*45c0*/  ISETP.GE.AND P2, PT, R22, R137, PT ;  /* 0x000000891600720c */ /* 0x000fe40003f46270 */
[----:B------:R-:W-:-:S02]  /*45d0*/  FSEL R23, R23, -INF , !P4 ;  /* 0xff80000017177808 */ /* 0x000fc40006000000 */
[----:B------:R-:W-:Y:S02]  /*45e0*/  ISETP.GE.AND P4, PT, R18, R137, PT ;  /* 0x000000891200720c */ /* 0x000fe40003f86270 */
[----:B------:R-:W-:Y:S01]  /*45f0*/  FSEL R37, R37, -INF , !P1 ;  /* 0xff80000025257808 */ /* 0x000fe20004800000 */
[----:B------:R-:W-:Y:S01]  /*4600*/  FFMA.FTZ R58, -R157, R24, R58 ;  /* 0x000000189d3a7223 */ /* 0x000fe2000001013a */
[----:B------:R-:W-:Y:S02]  /*4610*/  FSEL R115, R23, -INF , !P2 ;  /* 0xff80000017737808 */ /* 0x000fe40005000000 */
[----:B------:R-:W-:Y:S02]  /*4620*/  ISETP.GT.AND P2, PT, R13, R15, PT ;  /* 0x0000000f0d00720c */ /* 0x000fe40003f44270 */
[----:B------:R-:W-:Y:S02]  /*4630*/  IADD3 R10, PT, PT, R84, -0x39, -R4 ;  /* 0xffffffc7540a7810 */ /* 0x000fe40007ffe804 */
[----:B------:R-:W-:-:S02]  /*4640*/  FSEL R122, R37, -INF , !P4 ;  /* 0xff800000257a7808 */ /* 0x000fc40006000000 */
[----:B------:R-:W-:Y:S02]  /*4650*/  ISETP.GT.AND P4, PT, R6, R15, PT ;  /* 0x0000000f0600720c */ /* 0x000fe40003f84270 */
[----:B------:R-:W-:Y:S02]  /*4660*/  IABS R10, R10 ;  /* 0x0000000a000a7213 */ /* 0x000fe40000000000 */
[----:B------:R-:W-:Y:S02]  /*4670*/  FSEL R56, R56, -INF , !P2 ;  /* 0xff80000038387808 */ /* 0x000fe40005000000 */
[----:B------:R-:W-:Y:S02]  /*4680*/  ISETP.GE.AND P2, PT, R15, R137, PT ;  /* 0x000000890f00720c */ /* 0x000fe40003f46270 */
[----:B------:R-:W-:Y:S02]  /*4690*/  FSEL R58, R58, -INF , !P4 ;  /* 0xff8000003a3a7808 */ /* 0x000fe40006000000 */
[----:B------:R-:W-:-:S02]  /*46a0*/  I2FP.F32.S32 R24, R10 ;  /* 0x0000000a00187245 */ /* 0x000fc40000201400 */
[----:B------:R-:W-:Y:S02]  /*46b0*/  FSEL R10, R58, -INF , !P2 ;  /* 0xff8000003a0a7808 */ /* 0x000fe40005000000 */
[----:B------:R-:W-:Y:S02]  /*46c0*/  FSEL R23, R8, -INF , !P3 ;  /* 0xff80000008177808 */ /* 0x000fe40005800000 */
[----:B------:R-:W-:-:S04]  /*46d0*/  FMNMX3.FTZ R8, R10, R35, R55, !PT ;  /* 0x000000230a087276 */ /* 0x000fc80007810037 */
[----:B------:R-:W-:Y:S02]  /*46e0*/  FMNMX3.FTZ R8, R8, R53, R49, !PT ;  /* 0x0000003508087276 */ /* 0x000fe40007810031 */
[C---:B------:R-:W-:Y:S02]  /*46f0*/  ISETP.GE.AND P1, PT, R15.reuse, R138, PT ;  /* 0x0000008a0f00720c */ /* 0x040fe40003f26270 */
[----:B------:R-:W-:Y:S01]  /*4700*/  FMNMX3.FTZ R8, R8, R33, R7, !PT ;  /* 0x0000002108087276 */ /* 0x000fe20007810007 */
[----:B------:R-:W-:Y:S02]  /*4710*/  VIADD R15, R15, 0x39 ;  /* 0x000000390f0f7836 */ /* 0x000fe40000000000 */
[----:B------:R-:W-:Y:S01]  /*4720*/  FFMA.FTZ R24, -R157, R24, R83 ;  /* 0x000000189d187223 */ /* 0x000fe20000010153 */
[----:B------:R-:W-:Y:S02]  /*4730*/  FMNMX3.FTZ R8, R8, R29, R107, !PT ;  /* 0x0000001d08087276 */ /* 0x000fe4000781006b */
[----:B------:R-:W-:-:S02]  /*4740*/  ISETP.GT.AND P2, PT, R6, R15, PT ;  /* 0x0000000f0600720c */ /* 0x000fc40003f44270 */
[----:B------:R-:W-:Y:S02]  /*4750*/  FMNMX3.FTZ R39, R8, R113, R131, !PT ;  /* 0x0000007108277276 */ /* 0x000fe40007810083 */
[----:B------:R-:W-:Y:S02]  /*4760*/  ISETP.GT.AND P4, PT, R13, R22, PT ;  /* 0x000000160d00720c */ /* 0x000fe40003f84270 */
[----:B------:R-:W-:Y:S02]  /*4770*/  ISETP.GE.AND P3, PT, R22, R138, PT ;  /* 0x0000008a1600720c */ /* 0x000fe40003f66270 */
[----:B------:R-:W-:Y:S02]  /*4780*/  FSEL R6, R56, -INF , !P1 ;  /* 0xff80000038067808 */ /* 0x000fe40004800000 */
[----:B------:R-:W-:Y:S02]  /*4790*/  IADD3 R26, PT, PT, R127, -0x30, -R4 ;  /* 0xffffffd07f1a7810 */ /* 0x000fe40007ffe804 */
[----:B------:R-:W-:-:S02]  /*47a0*/  ISETP.GE.AND P1, PT, R15, R137, PT ;  /* 0x000000890f00720c */ /* 0x000fc40003f26270 */
[----:B------:R-:W-:Y:S02]  /*47b0*/  FSEL R24, R24, -INF , !P2 ;  /* 0xff80000018187808 */ /* 0x000fe40005000000 */
[----:B------:R-:W-:Y:S02]  /*47c0*/  IADD3 R22, PT, PT, R127, -0x31, -R4 ;  /* 0xffffffcf7f167810 */ /* 0x000fe40007ffe804 */
[----:B------:R-:W-:Y:S02]  /*47d0*/  FMNMX3.FTZ R39, R39, R135, R116, !PT ;  /* 0x0000008727277276 */ /* 0x000fe40007810074 */
[----:B------:R-:W-:Y:S02]  /*47e0*/  IABS R26, R26 ;  /* 0x0000001a001a7213 */ /* 0x000fe40000000000 */
[----:B------:R-:W-:Y:S02]  /*47f0*/  FSEL R136, R24, -INF , !P1 ;  /* 0xff80000018887808 */ /* 0x000fe40004800000 */
[----:B------:R-:W-:-:S02]  /*4800*/  IADD3 R37, PT, PT, R127, -0x38, -R4 ;  /* 0xffffffc87f257810 */ /* 0x000fc40007ffe804 */
[----:B------:R-:W-:Y:S02]  /*4810*/  IABS R22, R22 ;  /* 0x0000001600167213 */ /* 0x000fe40000000000 */
[----:B------:R-:W-:Y:S02]  /*4820*/  ISETP.GT.AND P2, PT, R13, R18, PT ;  /* 0x000000120d00720c */ /* 0x000fe40003f44270 */
[----:B------:R-:W-:Y:S02]  /*4830*/  ISETP.GE.AND P1, PT, R18, R138, PT ;  /* 0x0000008a1200720c */ /* 0x000fe40003f26270 */
[----:B------:R-:W-:Y:S02]  /*4840*/  FMNMX3.FTZ R39, R39, R115, R122, !PT ;  /* 0x0000007327277276 */ /* 0x000fe4000781007a */
[----:B------:R-:W-:Y:S02]  /*4850*/  FMNMX3.FTZ R18, R6, R31, R23, !PT ;  /* 0x0000001f06127276 */ /* 0x000fe40007810017 */
[----:B------:R-:W-:-:S02]  /*4860*/  I2FP.F32.S32 R26, R26 ;  /* 0x0000001a001a7245 */ /* 0x000fc40000201400 */
[----:B------:R-:W-:Y:S02]  /*4870*/  IADD3 R8, PT, PT, R127, -0x39, -R4 ;  /* 0xffffffc77f087810 */ /* 0x000fe40007ffe804 */
[----:B------:R-:W-:Y:S02]  /*4880*/  IABS R37, R37 ;  /* 0x0000002500257213 */ /* 0x000fe40000000000 */
[----:B------:R-:W-:Y:S02]  /*4890*/  I2FP.F32.S32 R22, R22 ;  /* 0x0000001600167245 */ /* 0x000fe40000201400 */
[----:B------:R-:W-:Y:S02]  /*48a0*/  FMNMX.FTZ R4, R136, R39, !PT ;  /* 0x0000002788047209 */ /* 0x000fe40007810000 */
[----:B------:R-:W-:Y:S01]  /*48b0*/  FMNMX3.FTZ R18, R18, R5, R27, !PT ;  /* 0x0000000512127276 */ /* 0x000fe2000781001b */
[C---:B------:R-:W-:Y:S01]  /*48c0*/  FFMA.FTZ R20, -R157.reuse, R26, R20 ;  /* 0x0000001a9d147223 */ /* 0x040fe20000010114 */
[----:B------:R-:W-:Y:S01]  /*48d0*/  IABS R8, R8 ;  /* 0x0000000800087213 */ /* 0x000fe20000000000 */
[----:B------:R-:W-:Y:S01]  /*48e0*/  FFMA.FTZ R22, -R157, R22, R21 ;  /* 0x000000169d167223 */ /* 0x000fe20000010115 */
[----:B------:R-:W-:Y:S01]  /*48f0*/  I2FP.F32.S32 R37, R37 ;  /* 0x0000002500257245 */ /* 0x000fe20000201400 */
[----:B------:R-:W1:Y:S01]  /*4900*/  SHFL.BFLY PT, R21, R4, 0x2, 0x1f ;  /* 0x0c401f0004157f89 */ /* 0x000e6200000e0000 */
[----:B------:R-:W-:-:S02]  /*4910*/  FMNMX3.FTZ R18, R18, R25, R11, !PT ;  /* 0x0000001912127276 */ /* 0x000fc4000781000b */
[----:B------:R-:W-:Y:S01]  /*4920*/  I2FP.F32.S32 R8, R8 ;  /* 0x0000000800087245 */ /* 0x000fe20000201400 */
[C---:B------:R-:W-:Y:S01]  /*4930*/  FFMA.FTZ R37, -R157.reuse, R37, R80 ;  /* 0x000000259d257223 */ /* 0x040fe20000010150 */
[----:B------:R-:W-:Y:S02]  /*4940*/  FSEL R20, R20, -INF , !P6 ;  /* 0xff80000014147808 */ /* 0x000fe40007000000 */
[----:B------:R-:W-:Y:S01]  /*4950*/  FMNMX3.FTZ R18, R18, R9, R117, !PT ;  /* 0x0000000912127276 */ /* 0x000fe20007810075 */
[----:B------:R-:W-:Y:S01]  /*4960*/  FFMA.FTZ R8, -R157, R8, R81 ;  /* 0x000000089d087223 */ /* 0x000fe20000010151 */
        /* <DEDUP_REMOVED lines=19> */
[----:B------:R-:W-:Y:S02]  /*4aa0*/  LOP3.LUT R85, R85, 0x120, R100, 0xf8, !PT ;  /* 0x0000012055557812 */ /* 0x000fe400078ef864 */
[----:B------:R-:W-:Y:S01]  /*4ab0*/  FSETP.NEU.FTZ.AND P1, PT, R15, -INF , PT ;  /* 0xff8000000f00780b */ /* 0x000fe20003f3d000 */
[----:B--2---:R-:W-:Y:S02]  /*4ac0*/  FMUL.FTZ R152, R105, R15 ;  /* 0x0000000f69987220 */ /* 0x004fe40000410000 */
[----:B------:R-:W-:-:S03]  /*4ad0*/  IMAD R106, R85, 0x2, R126 ;  /* 0x00000002556a7824 */ /* 0x000fc600078e027e */
[----:B------:R-:W-:Y:S02]  /*4ae0*/  FSEL R152, R152, RZ, P1 ;  /* 0x000000ff98987208 */ /* 0x000fe40000800000 */
[----:B------:R-:W2:Y:S01]  /*4af0*/  LDSM.16.MT88.4 R76, [R106+0x6000] ;  /* 0x006000006a4c783b */ /* 0x000ea20000004200 */
[----:B-1----:R-:W-:-:S03]  /*4b00*/  FMNMX.FTZ R18, R21, R18, !PT ;  /* 0x0000001215127209 */ /* 0x002fc60007810000 */
[----:B------:R-:W-:Y:S01]  /*4b10*/  LDSM.16.MT88.4 R44, [R106+0x7000] ;  /* 0x007000006a2c783b */ /* 0x000fe20000004200 */
[----:B------:R-:W-:Y:S01]  /*4b20*/  FSETP.NEU.FTZ.AND P1, PT, R18, -INF , PT ;  /* 0xff8000001200780b */ /* 0x000fe20003f3d000 */
[----:B------:R-:W-:Y:S01]  /*4b30*/  FMUL.FTZ R112, R105, R18 ;  /* 0x0000001269707220 */ /* 0x000fe20000410000 */
[----:B------:R-:W-:Y:S01]  /*4b40*/  IMAD.IADD R103, R99, 0x1, R106 ;  /* 0x0000000163677824 */ /* 0x000fe200078e026a */
[----:B------:R-:W-:Y:S03]  /*4b50*/  LDSM.16.MT88.4 R60, [R106+0x8000] ;  /* 0x008000006a3c783b */ /* 0x000fe60000004200 */
        /* <DEDUP_REMOVED lines=10> */
[----:B------:R-:W1:Y:S01]  /*4c00*/  LDSM.16.MT88.4 R36, [R103+0x6000] ;  /* 0x006000006724783b */ /* 0x000e620000004200 */
[----:B------:R-:W-:-:S03]  /*4c10*/  FFMA.FTZ R33, R7, R105, -R152 ;  /* 0x0000006907217223 */ /* 0x000fc60000010898 */
[----:B------:R-:W3:Y:S04]  /*4c20*/  LDSM.16.MT88.4 R52, [R103+0x7000] ;  /* 0x007000006734783b */ /* 0x000ee80000004200 */
[----:B------:R-:W4:Y:S01]  /*4c30*/  LDSM.16.MT88.4 R4, [R103+0x8000] ;  /* 0x008000006704783b */ /* 0x000f220000004200 */
[----:B------:R-:W-:Y:S03]  /*4c40*/  MUFU.EX2 R102, R102 ;  /* 0x0000006600667308 */ /* 0x000fe60000000800 */
[----:B------:R-:W5:Y:S05]  /*4c50*/  LDSM.16.MT88.4 R20, [R106+0x6400] ;  /* 0x006400006a14783b */ /* 0x000f6a0000004200 */
        /* <DEDUP_REMOVED lines=19> */
[----:B------:R-:W-:Y:S03]  /*4d90*/  LDSM.16.MT88.4 R24, [R106+0x7400] ;  /* 0x007400006a18783b */ /* 0x000fe60000004200 */
[----:B------:R-:W2:Y:S01]  /*4da0*/  MUFU.EX2 R88, R88 ;  /* 0x0000005800587308 */ /* 0x000ea20000000800 */
[----:B------:R-:W-:Y:S01]  /*4db0*/  LDSM.16.MT88.4 R28, [R103+0x6400] ;  /* 0x00640000671c783b */ /* 0x000fe20000004200 */
[C---:B------:R-:W-:Y:S06]  /*4dc0*/  HMMA.16816.F32.BF16 R80, R68.reuse, R76, RZ ;  /* 0x0000004c4450723c */ /* 0x040fec00000418ff */
[----:B------:R-:W-:Y:S02]  /*4dd0*/  MUFU.EX2 R33, R33 ;  /* 0x0000002100217308 */ /* 0x000fe40000000800 */
[C---:B------:R-:W-:Y:S06]  /*4de0*/  HMMA.16816.F32.BF16 R76, R68.reuse, R78, RZ ;  /* 0x0000004e444c723c */ /* 0x040fec00000418ff */
        /* <DEDUP_REMOVED lines=18> */
[----:B----4-:R-:W-:-:S07]  /*4f10*/  F2FP.BF16.F32.PACK_AB R6, R100, R91 ;  /* 0x0000005b6406723e */ /* 0x010fce00000010ff */
[C---:B-----5:R-:W-:Y:S08]  /*4f20*/  HMMA.16816.F32.BF16 R80, R4.reuse, R20, R80 ;  /* 0x000000140450723c */ /* 0x060ff00000041850 */
[C---:B------:R-:W-:Y:S01]  /*4f30*/  HMMA.16816.F32.BF16 R76, R4.reuse, R22, R76 ;  /* 0x00000016044c723c */ /* 0x040fe2000004184c */
[----:B------:R-:W2:Y:S07]  /*4f40*/  LDSM.16.MT88.4 R20, [R106+0x8400] ;  /* 0x008400006a14783b */ /* 0x000eae0000004200 */
        /* <DEDUP_REMOVED lines=11> */
[C---:B--2---:R-:W-:Y:S08]  /*5000*/  HMMA.16816.F32.BF16 R56, R4.reuse, R20, R56 ;  /* 0x000000140438723c */ /* 0x044ff00000041838 */
[C---:B------:R-:W-:Y:S01]  /*5010*/  HMMA.16816.F32.BF16 R60, R4.reuse, R22, R60 ;  /* 0x00000016043c723c */ /* 0x040fe2000004183c */
[----:B------:R-:W2:Y:S01]  /*5020*/  LDSM.16.MT88.4 R20, [R106+0x7800] ;  /* 0x007800006a14783b */ /* 0x000ea20000004200 */
[----:B------:R-:W-:Y:S06]  /*5030*/  MUFU.EX2 R114, R114 ;  /* 0x0000007200727308 */ /* 0x000fec0000000800 */
[C---:B-1----:R-:W-:Y:S02]  /*5040*/  HMMA.16816.F32.BF16 R64, R4.reuse, R8, R64 ;  /* 0x000000080440723c */ /* 0x042fe40000041840 */
[----:B------:R-:W1:Y:S06]  /*5050*/  MUFU.EX2 R113, R113 ;  /* 0x0000007100717308 */ /* 0x000e6c0000000800 */
[C---:B------:R-:W-:Y:S01]  /*5060*/  HMMA.16816.F32.BF16 R68, R4.reuse, R10, R68 ;  /* 0x0000000a0444723c */ /* 0x040fe20000041844 */
[----:B------:R-:W3:Y:S01]  /*5070*/  LDSM.16.MT88.4 R8, [R103+0x7800] ;  /* 0x007800006708783b */ /* 0x000ee20000004200 */
[----:B------:R-:W-:Y:S08]  /*5080*/  MUFU.EX2 R107, R107 ;  /* 0x0000006b006b7308 */ /* 0x000ff00000000800 */
[----:B------:R-:W4:Y:S01]  /*5090*/  MUFU.EX2 R118, R118 ;  /* 0x0000007600767308 */ /* 0x000f220000000800 */
[C---:B------:R-:W-:Y:S07]  /*50a0*/  HMMA.16816.F32.BF16 R40, R4.reuse, R24, R40 ;  /* 0x000000180428723c */ /* 0x040fee0000041828 */
[----:B------:R-:W-:Y:S01]  /*50b0*/  MUFU.EX2 R117, R117 ;  /* 0x0000007500757308 */ /* 0x000fe20000000800 */
[C---:B------:R-:W-:Y:S01]  /*50c0*/  HMMA.16816.F32.BF16 R44, R4.reuse, R26, R44 ;  /* 0x0000001a042c723c */ /* 0x040fe2000004182c */
[----:B------:R-:W5:Y:S06]  /*50d0*/  LDSM.16.MT88.4 R24, [R103+0x6800] ;  /* 0x006800006718783b */ /* 0x000f6c0000004200 */
[----:B------:R-:W2:Y:S08]  /*50e0*/  MUFU.EX2 R154, R154 ;  /* 0x0000009a009a7308 */ /* 0x000eb00000000800 */
[----:B------:R-:W-:Y:S08]  /*50f0*/  MUFU.EX2 R166, R166 ;  /* 0x000000a600a67308 */ /* 0x000ff00000000800 */
[----:B------:R-:W3:Y:S01]  /*5100*/  MUFU.EX2 R119, R119 ;  /* 0x0000007700777308 */ /* 0x000ee20000000800 */
[C---:B------:R-:W-:Y:S08]  /*5110*/  HMMA.16816.F32.BF16 R72, R4.reuse, R28, R72 ;  /* 0x0000001c0448723c */ /* 0x040ff00000041848 */
[----:B------:R-:W-:Y:S01]  /*5120*/  HMMA.16816.F32.BF16 R36, R4, R30, R36 ;  /* 0x0000001e0424723c */ /* 0x000fe20000041824 */
[----:B-1----:R-:W-:Y:S01]  /*5130*/  F2FP.BF16.F32.PACK_AB R5, R113, R114 ;  /* 0x000000727105723e */ /* 0x002fe200000010ff */
[----:B------:R-:W1:Y:S01]  /*5140*/  LDSM.16.MT88.4 R28, [R106+0x6800] ;  /* 0x006800006a1c783b */ /* 0x000e620000004200 */
[----:B----4-:R-:W-:-:S02]  /*5150*/  F2FP.BF16.F32.PACK_AB R7, R118, R107 ;  /* 0x0000006b7607723e */ /* 0x010fc400000010ff */
        /* <DEDUP_REMOVED lines=8> */
[C---:B-----5:R-:W-:Y:S08]  /*51e0*/  HMMA.16816.F32.BF16 R72, R4.reuse, R24, R72 ;  /* 0x000000180448723c */ /* 0x060ff00000041848 */
[----:B------:R-:W-:Y:S01]  /*51f0*/  HMMA.16816.F32.BF16 R36, R4, R26, R36 ;  /* 0x0000001a0424723c */ /* 0x000fe20000041824 */
[----:B------:R-:W4:Y:S01]  /*5200*/  LDSM.16.MT88.4 R24, [R106+0x6c00] ;  /* 0x006c00006a18783b */ /* 0x000f220000004200 */
[-CC-:B------:R-:W-:Y:S01]  /*5210*/  FFMA.FTZ R111, R111, R105.reuse, -R112.reuse ;  /* 0x000000696f6f7223 */ /* 0x180fe20000010870 */
[-CC-:B------:R-:W-:Y:S01]  /*5220*/  FFMA.FTZ R168, R108, R105.reuse, -R112.reuse ;  /* 0x000000696ca87223 */ /* 0x180fe20000010870 */
[----:B------:R-:W-:-:S04]  /*5230*/  FFMA.FTZ R110, R110, R105, -R112 ;  /* 0x000000696e6e7223 */ /* 0x000fc80000010870 */
[----:B-1----:R-:W-:Y:S01]  /*5240*/  HMMA.16816.F32.BF16 R80, R4, R28, R80 ;  /* 0x0000001c0450723c */ /* 0x002fe20000041850 */
[-CC-:B------:R-:W-:Y:S01]  /*5250*/  FFMA.FTZ R28, R116, R105.reuse, -R152.reuse ;  /* 0x00000069741c7223 */ /* 0x180fe20000010898 */
[-C--:B------:R-:W-:Y:S01]  /*5260*/  FFMA.FTZ R29, R115, R105.reuse, -R152 ;  /* 0x00000069731d7223 */ /* 0x080fe20000010898 */
[----:B------:R-:W-:-:S05]  /*5270*/  FFMA.FTZ R116, R109, R105, -R112 ;  /* 0x000000696d747223 */ /* 0x000fca0000010870 */
[C---:B------:R-:W-:Y:S01]  /*5280*/  HMMA.16816.F32.BF16 R76, R4.reuse, R30, R76 ;  /* 0x0000001e044c723c */ /* 0x040fe2000004184c */
[-CC-:B------:R-:W-:Y:S01]  /*5290*/  FFMA.FTZ R30, R122, R105.reuse, -R152.reuse ;  /* 0x000000697a1e7223 */ /* 0x180fe20000010898 */
[----:B------:R-:W-:Y:S01]  /*52a0*/  FFMA.FTZ R31, R136, R105, -R152 ;  /* 0x00000069881f7223 */ /* 0x000fe20000010898 */
[----:B------:R-:W-:Y:S05]  /*52b0*/  MUFU.EX2 R28, R28 ;  /* 0x0000001c001c7308 */ /* 0x000fea0000000800 */
[C---:B--2---:R-:W-:Y:S03]  /*52c0*/  HMMA.16816.F32.BF16 R56, R4.reuse, R20, R56 ;  /* 0x000000140438723c */ /* 0x044fe60000041838 */
[----:B------:R-:W1:Y:S05]  /*52d0*/  MUFU.EX2 R29, R29 ;  /* 0x0000001d001d7308 */ /* 0x000e6a0000000800 */
[C---:B------:R-:W-:Y:S01]  /*52e0*/  HMMA.16816.F32.BF16 R60, R4.reuse, R22, R60 ;  /* 0x00000016043c723c */ /* 0x040fe2000004183c */
[----:B------:R-:W2:Y:S02]  /*52f0*/  LDSM.16.MT88.4 R20, [R106+0x7c00] ;  /* 0x007c00006a14783b */ /* 0x000ea40000004200 */
[----:B------:R-:W-:Y:S08]  /*5300*/  MUFU.EX2 R30, R30 ;  /* 0x0000001e001e7308 */ /* 0x000ff00000000800 */
[----:B------:R-:W5:Y:S08]  /*5310*/  MUFU.EX2 R31, R31 ;  /* 0x0000001f001f7308 */ /* 0x000f700000000800 */
[----:B------:R-:W-:Y:S08]  /*5320*/  MUFU.EX2 R111, R111 ;  /* 0x0000006f006f7308 */ /* 0x000ff00000000800 */
[----:B------:R-:W4:Y:S08]  /*5330*/  MUFU.EX2 R116, R116 ;  /* 0x0000007400747308 */ /* 0x000f300000000800 */
[----:B------:R-:W-:Y:S08]  /*5340*/  MUFU.EX2 R105, R110 ;  /* 0x0000006e00697308 */ /* 0x000ff00000000800 */
[----:B------:R-:W2:Y:S01]  /*5350*/  MUFU.EX2 R168, R168 ;  /* 0x000000a800a87308 */ /* 0x000ea20000000800 */
[C---:B---3--:R-:W-:Y:S08]  /*5360*/  HMMA.16816.F32.BF16 R64, R4.reuse, R8, R64 ;  /* 0x000000080440723c */ /* 0x048ff00000041840 */
[----:B------:R-:W-:Y:S01]  /*5370*/  HMMA.16816.F32.BF16 R68, R4, R10, R68 ;  /* 0x0000000a0444723c */ /* 0x000fe20000041844 */
[----:B-1----:R-:W-:Y:S01]  /*5380*/  F2FP.BF16.F32.PACK_AB R5, R29, R28 ;  /* 0x0000001c1d05723e */ /* 0x002fe200000010ff */
[----:B------:R-:W1:Y:S01]  /*5390*/  LDSM.16.MT88.4 R8, [R106+0x8c00] ;  /* 0x008c00006a08783b */ /* 0x000e620000004200 */
[----:B-----5:R-:W-:-:S02]  /*53a0*/  F2FP.BF16.F32.PACK_AB R7, R31, R30 ;  /* 0x0000001e1f07723e */ /* 0x020fc400000010ff */
[----:B----4-:R-:W-:Y:S02]  /*53b0*/  F2FP.BF16.F32.PACK_AB R4, R116, R111 ;  /* 0x0000006f7404723e */ /* 0x010fe400000010ff */
[----:B--2---:R-:W-:-:S07]  /*53c0*/  F2FP.BF16.F32.PACK_AB R6, R168, R105 ;  /* 0x00000069a806723e */ /* 0x004fce00000010ff */
[C---:B------:R-:W-:Y:S08]  /*53d0*/  HMMA.16816.F32.BF16 R80, R4.reuse, R24, R80 ;  /* 0x000000180450723c */ /* 0x040ff00000041850 */
[C---:B------:R-:W-:Y:S01]  /*53e0*/  HMMA.16816.F32.BF16 R76, R4.reuse, R26, R76 ;  /* 0x0000001a044c723c */ /* 0x040fe2000004184c */
[----:B------:R-:W2:Y:S07]  /*53f0*/  LDSM.16.MT88.4 R24, [R103+0x6c00] ;  /* 0x006c00006718783b */ /* 0x000eae0000004200 */
[C---:B------:R-:W-:Y:S08]  /*5400*/  HMMA.16816.F32.BF16 R40, R4.reuse, R20, R40 ;  /* 0x000000140428723c */ /* 0x040ff00000041828 */
[----:B------:R-:W-:Y:S01]  /*5410*/  HMMA.16816.F32.BF16 R44, R4, R22, R44 ;  /* 0x00000016042c723c */ /* 0x000fe2000004182c */
[----:B------:R-:W3:Y:S01]  /*5420*/  LDSM.16.MT88.4 R20, [R103+0x7c00] ;  /* 0x007c00006714783b */ /* 0x000ee20000004200 */
[----:B------:R-:W-:-:S06]  /*5430*/  FADD.FTZ R95, R102, R95 ;  /* 0x0000005f665f7221 */ /* 0x000fcc0000010000 */
[----:B-1----:R-:W-:Y:S01]  /*5440*/  HMMA.16816.F32.BF16 R56, R4, R8, R56 ;  /* 0x000000080438723c */ /* 0x002fe20000041838 */
[----:B------:R-:W-:-:S07]  /*5450*/  FADD.FTZ R101, R104, R101 ;  /* 0x0000006568657221 */ /* 0x000fce0000010000 */
[----:B------:R-:W-:Y:S01]  /*5460*/  HMMA.16816.F32.BF16 R60, R4, R10, R60 ;  /* 0x0000000a043c723c */ /* 0x000fe2000004183c */
[----:B------:R-:W1:Y:S01]  /*5470*/  LDSM.16.MT88.4 R8, [R103+0x8c00] ;  /* 0x008c00006708783b */ /* 0x000e620000004200 */
[----:B------:R-:W-:-:S06]  /*5480*/  FADD.FTZ R94, R94, R101 ;  /* 0x000000655e5e7221 */ /* 0x000fcc0000010000 */
[----:B--2---:R-:W-:Y:S01]  /*5490*/  HMMA.16816.F32.BF16 R72, R4, R24, R72 ;  /* 0x000000180448723c */ /* 0x004fe20000041848 */
[----:B------:R-:W-:Y:S01]  /*54a0*/  FADD.FTZ R24, R90, R95 ;  /* 0x0000005f5a187221 */ /* 0x000fe20000010000 */
[----:B------:R-:W-:-:S03]  /*54b0*/  FADD.FTZ R93, R93, R94 ;  /* 0x0000005e5d5d7221 */ /* 0x000fc60000010000 */
[----:B------:R-:W-:-:S04]  /*54c0*/  FADD.FTZ R24, R89, R24 ;  /* 0x0000001859187221 */ /* 0x000fc80000010000 */
        /* <DEDUP_REMOVED lines=16> */
[----:B------:R-:W-:Y:S02]  /*55d0*/  ISETP.GT.U32.AND P1, PT, R32, R143, PT ;  /* 0x0000008f2000720c */ /* 0x000fe40003f24070 */
        /* <DEDUP_REMOVED lines=83> */
.L_x_10186:
        /* <DEDUP_REMOVED lines=8> */
.L_x_10187:
[----:B------:R-:W-:Y:S05]  /*5b90*/  BSYNC.RECONVERGENT B0 ;  /* 0x0000000000007941 */ /* 0x000fea0003800200 */
.L_x_10185:
        /* <DEDUP_REMOVED lines=52> */
[----:B------:R-:W0:Y:S01]  /*5ee0*/  LDGDEPBAR ;  /* 0x00000000000079af */ /* 0x000e220000000000 */
[C---:B---3--:R-:W-:Y:S08]  /*5ef0*/  HMMA.16816.F32.BF16 R32, R108.reuse, R28, RZ ;  /* 0x0000001c6c20723c */ /* 0x048ff000000418ff */
[C---:B----4-:R-:W-:Y:S08]  /*5f00*/  HMMA.16816.F32.BF16 R24, R108.reuse, R20, RZ ;  /* 0x000000146c18723c */ /* 0x050ff000000418ff */
[C---:B------:R-:W-:Y:S08]  /*5f10*/  HMMA.16816.F32.BF16 R28, R108.reuse, R30, RZ ;  /* 0x0000001e6c1c723c */ /* 0x040ff000000418ff */
[C---:B------:R-:W-:Y:S08]  /*5f20*/  HMMA.16816.F32.BF16 R20, R108.reuse, R22, RZ ;  /* 0x000000166c14723c */ /* 0x040ff000000418ff */
[C---:B--2---:R-:W-:Y:S08]  /*5f30*/  HMMA.16816.F32.BF16 R8, R108.reuse, R4, RZ ;  /* 0x000000046c08723c */ /* 0x044ff000000418ff */
[C---:B------:R-:W-:Y:S08]  /*5f40*/  HMMA.16816.F32.BF16 R4, R108.reuse, R6, RZ ;  /* 0x000000066c04723c */ /* 0x040ff000000418ff */
[C---:B-1----:R-:W-:Y:S08]  /*5f50*/  HMMA.16816.F32.BF16 R112, R108.reuse, R100, RZ ;  /* 0x000000646c70723c */ /* 0x042ff000000418ff */
[----:B------:R-:W-:Y:S01]  /*5f60*/  HMMA.16816.F32.BF16 R108, R108, R102, RZ ;  /* 0x000000666c6c723c */ /* 0x000fe200000418ff */
[----:B------:R-:W-:Y:S07]  /*5f70*/  LDSM.16.M88.4 R100, [R130+0x4000] ;  /* 0x004000008264783b */ /* 0x000fee0000000200 */
[C---:B-----5:R-:W-:Y:S08]  /*5f80*/  HMMA.16816.F32.BF16 R32, R104.reuse, R96, R32 ;  /* 0x000000606820723c */ /* 0x060ff00000041820 */
[C---:B------:R-:W-:Y:S01]  /*5f90*/  HMMA.16816.F32.BF16 R28, R104.reuse, R98, R28 ;  /* 0x00000062681c723c */ /* 0x040fe2000004181c */
[----:B------:R-:W1:Y:S04]  /*5fa0*/  LDSM.16.M88.4 R96, [R120+0x1000] ;  /* 0x001000007860783b */ /* 0x000e680000000200 */
[----:B------:R-:W-:Y:S03]  /*5fb0*/  LDSM.16.M88.4 R120, [R120+0x2000] ;  /* 0x002000007878783b */ /* 0x000fe60000000200 */
[C---:B------:R-:W-:Y:S08]  /*5fc0*/  HMMA.16816.F32.BF16 R24, R104.reuse, R92, R24 ;  /* 0x0000005c6818723c */ /* 0x040ff00000041818 */
[C---:B------:R-:W-:Y:S01]  /*5fd0*/  HMMA.16816.F32.BF16 R20, R104.reuse, R94, R20 ;  /* 0x0000005e6814723c */ /* 0x040fe20000041814 */
[----:B------:R-:W2:Y:S07]  /*5fe0*/  LDSM.16.M88.4 R92, [R130+0x4400] ;  /* 0x00440000825c783b */ /* 0x000eae0000000200 */
[C---:B------:R-:W-:Y:S08]  /*5ff0*/  HMMA.16816.F32.BF16 R8, R104.reuse, R88, R8 ;  /* 0x000000586808723c */ /* 0x040ff00000041808 */
[C---:B------:R-:W-:Y:S01]  /*6000*/  HMMA.16816.F32.BF16 R4, R104.reuse, R90, R4 ;  /* 0x0000005a6804723c */ /* 0x040fe20000041804 */
[----:B------:R-:W3:Y:S07]  /*6010*/  LDSM.16.M88.4 R88, [R130+0x4800] ;  /* 0x004800008258783b */ /* 0x000eee0000000200 */
        /* <DEDUP_REMOVED lines=15> */
[----:B------:R-:W4:Y:S04]  /*6110*/  LDSM.16.M88.4 R104, [R131+0x4c00] ;  /* 0x004c00008368783b */ /* 0x000f280000000200 */
[----:B------:R-:W5:Y:S03]  /*6120*/  LDSM.16.M88.4 R96, [R130+0x5000] ;  /* 0x005000008260783b */ /* 0x000f660000000200 */
[C---:B-1----:R-:W-:Y:S08]  /*6130*/  HMMA.16816.F32.BF16 R8, R100.reuse, R116, R8 ;  /* 0x000000746408723c */ /* 0x042ff00000041808 */
[C---:B--2---:R-:W-:Y:S08]  /*6140*/  HMMA.16816.F32.BF16 R32, R100.reuse, R92, R32 ;  /* 0x0000005c6420723c */ /* 0x044ff00000041820 */
[C---:B------:R-:W-:Y:S01]  /*6150*/  HMMA.16816.F32.BF16 R28, R100.reuse, R94, R28 ;  /* 0x0000005e641c723c */ /* 0x040fe2000004181c */
[----:B------:R-:W1:Y:S07]  /*6160*/  LDSM.16.M88.4 R92, [R130+0x5400] ;  /* 0x00540000825c783b */ /* 0x000e6e0000000200 */
[C---:B---3--:R-:W-:Y:S08]  /*6170*/  HMMA.16816.F32.BF16 R24, R100.reuse, R88, R24 ;  /* 0x000000586418723c */ /* 0x048ff00000041818 */
[C---:B------:R-:W-:Y:S01]  /*6180*/  HMMA.16816.F32.BF16 R20, R100.reuse, R90, R20 ;  /* 0x0000005a6414723c */ /* 0x040fe20000041814 */
[----:B------:R-:W2:Y:S07]  /*6190*/  LDSM.16.M88.4 R88, [R130+0x5800] ;  /* 0x005800008258783b */ /* 0x000eae0000000200 */
[C---:B------:R-:W-:Y:S01]  /*61a0*/  HMMA.16816.F32.BF16 R4, R100.reuse, R118, R4 ;  /* 0x000000766404723c */ /* 0x040fe20000041804 */
[----:B------:R-:W3:Y:S07]  /*61b0*/  LDSM.16.M88.4 R116, [R130+0x5c00] ;  /* 0x005c00008274783b */ /* 0x000eee0000000200 */
[C---:B----4-:R-:W-:Y:S08]  /*61c0*/  HMMA.16816.F32.BF16 R112, R100.reuse, R104, R112 ;  /* 0x000000686470723c */ /* 0x050ff00000041870 */
[----:B------:R-:W-:Y:S01]  /*61d0*/  HMMA.16816.F32.BF16 R108, R100, R106, R108 ;  /* 0x0000006a646c723c */ /* 0x000fe2000004186c */
[----:B------:R-:W-:Y:S04]  /*61e0*/  LDSM.16.M88.4 R104, [R135+0x2000] ;  /* 0x002000008768783b */ /* 0x000fe80000000200 */
[----:B------:R-:W-:Y:S03]  /*61f0*/  LDSM.16.M88.4 R100, [R131+0x5000] ;  /* 0x005000008364783b */ /* 0x000fe60000000200 */
[C---:B-----5:R-:W-:Y:S08]  /*6200*/  HMMA.16816.F32.BF16 R32, R120.reuse, R96, R32 ;  /* 0x000000607820723c */ /* 0x060ff00000041820 */
        /* <DEDUP_REMOVED lines=9> */
[----:B---3--:R-:W-:Y:S08]  /*62a0*/  HMMA.16816.F32.BF16 R112, R120, R116, R112 ;  /* 0x000000747870723c */ /* 0x008ff00000041870 */
[----:B----4-:R-:W-:Y:S01]  /*62b0*/  HMMA.16816.F32.BF16 R24, R104, R96, R24 ;  /* 0x000000606818723c */ /* 0x010fe20000041818 */
[----:B------:R-:W-:-:S07]  /*62c0*/  IMAD.SHL.U32 R97, R14, 0x40, RZ ;  /* 0x000000400e617824 */ /* 0x000fce00078e00ff */
[C---:B------:R-:W-:Y:S08]  /*62d0*/  HMMA.16816.F32.BF16 R32, R104.reuse, R100, R32 ;  /* 0x000000646820723c */ /* 0x040ff00000041820 */
[----:B-1----:R-:W-:Y:S01]  /*62e0*/  HMMA.16816.F32.BF16 R8, R104, R92, R8 ;  /* 0x0000005c6808723c */ /* 0x002fe20000041808 */
[----:B------:R-:W-:-:S05]  /*62f0*/  LOP3.LUT R93, R97, R12, RZ, 0xfc, !PT ;  /* 0x0000000c615d7212 */ /* 0x000fca00078efcff */
[C---:B------:R-:W-:Y:S02]  /*6300*/  VIADD R136, R93.reuse, 0xffffff89 ;  /* 0xffffff895d887836 */ /* 0x040fe40000000000 */
[----:B------:R-:W-:Y:S01]  /*6310*/  HMMA.16816.F32.BF16 R28, R104, R102, R28 ;  /* 0x00000066681c723c */ /* 0x000fe2000004181c */
[----:B------:R-:W-:-:S05]  /*6320*/  IMAD.IADD R102, R93, 0x1, R0 ;  /* 0x000000015d667824 */ /* 0x000fca00078e0200 */
[C-C-:B------:R-:W-:Y:S02]  /*6330*/  IADD3 R92, PT, PT, R127.reuse, 0x7f, -R102.reuse ;  /* 0x0000007f7f5c7810 */ /* 0x140fe40007ffe866 */
[----:B------:R-:W-:Y:S01]  /*6340*/  HMMA.16816.F32.BF16 R108, R120, R118, R108 ;  /* 0x00000076786c723c */ /* 0x000fe2000004186c */
[C-C-:B------:R-:W-:Y:S02]  /*6350*/  IADD3 R123, PT, PT, R127.reuse, 0x80, -R102.reuse ;  /* 0x000000807f7b7810 */ /* 0x140fe40007ffe866 */
[----:B------:R-:W-:Y:S02]  /*6360*/  IABS R92, R92 ;  /* 0x0000005c005c7213 */ /* 0x000fe40000000000 */
[----:B------:R-:W-:Y:S02]  /*6370*/  IABS R123, R123 ;  /* 0x0000007b007b7213 */ /* 0x000fe40000000000 */
[----:B------:R-:W-:Y:S01]  /*6380*/  I2FP.F32.S32 R92, R92 ;  /* 0x0000005c005c7245 */ /* 0x000fe20000201400 */
[----:B--2---:R-:W-:Y:S01]  /*6390*/  HMMA.16816.F32.BF16 R112, R104, R88, R112 ;  /* 0x000000586870723c */ /* 0x004fe20000041870 */
[----:B------:R-:W-:-:S02]  /*63a0*/  IADD3 R88, PT, PT, R127, 0x77, -R102 ;  /* 0x000000777f587810 */ /* 0x000fc40007ffe866 */
[----:B------:R-:W-:Y:S01]  /*63b0*/  I2FP.F32.S32 R123, R123 ;  /* 0x0000007b007b7245 */ /* 0x000fe20000201400 */
[----:B------:R-:W-:Y:S01]  /*63c0*/  FFMA.FTZ R121, -R157, R92, R33 ;  /* 0x0000005c9d797223 */ /* 0x000fe20000010121 */
[----:B------:R-:W-:Y:S02]  /*63d0*/  IABS R88, R88 ;  /* 0x0000005800587213 */ /* 0x000fe40000000000 */
[----:B------:R-:W-:Y:S01]  /*63e0*/  IADD3 R119, PT, PT, R127, 0x78, -R102 ;  /* 0x000000787f777810 */ /* 0x000fe20007ffe866 */
[----:B------:R-:W-:Y:S01]  /*63f0*/  FFMA.FTZ R123, -R157, R123, R32 ;  /* 0x0000007b9d7b7223 */ /* 0x000fe20000010120 */
[----:B------:R-:W-:Y:S01]  /*6400*/  I2FP.F32.S32 R88, R88 ;  /* 0x0000005800587245 */ /* 0x000fe20000201400 */
[----:B------:R-:W-:Y:S01]  /*6410*/  HMMA.16816.F32.BF16 R20, R104, R98, R20 ;  /* 0x000000626814723c */ /* 0x000fe20000041814 */
[--C-:B------:R-:W-:Y:S02]  /*6420*/  IADD3 R89, PT, PT, R127, 0x70, -R102.reuse ;  /* 0x000000707f597810 */ /* 0x100fe40007ffe866 */
[--C-:B------:R-:W-:Y:S01]  /*6430*/  IADD3 R33, PT, PT, R84, 0x80, -R102.reuse ;  /* 0x0000008054217810 */ /* 0x100fe20007ffe866 */
[----:B------:R-:W-:Y:S01]  /*6440*/  FFMA.FTZ R32, -R157, R88, R29 ;  /* 0x000000589d207223 */ /* 0x000fe2000001011d */
[----:B------:R-:W-:-:S02]  /*6450*/  IADD3 R88, PT, PT, R127, 0x6f, -R102 ;  /* 0x0000006f7f587810 */ /* 0x000fc40007ffe866 */
[----:B------:R-:W-:Y:S01]  /*6460*/  IADD3 R29, PT, PT, R84, 0x78, -R102 ;  /* 0x00000078541d7810 */ /* 0x000fe20007ffe866 */
[C---:B------:R-:W-:Y:S01]  /*6470*/  HMMA.16816.F32.BF16 R4, R104.reuse, R94, R4 ;  /* 0x0000005e6804723c */ /* 0x040fe20000041804 */
[----:B------:R-:W-:Y:S02]  /*6480*/  IABS R119, R119 ;  /* 0x0000007700777213 */ /* 0x000fe40000000000 */
[----:B------:R-:W-:Y:S02]  /*6490*/  IABS R89, R89 ;  /* 0x0000005900597213 */ /* 0x000fe40000000000 */
[----:B------:R-:W-:Y:S02]  /*64a0*/  IABS R88, R88 ;  /* 0x0000005800587213 */ /* 0x000fe40000000000 */
[----:B------:R-:W-:Y:S01]  /*64b0*/  IABS R33, R33 ;  /* 0x0000002100217213 */ /* 0x000fe20000000000 */
[----:B------:R-:W-:Y:S01]  /*64c0*/  HMMA.16816.F32.BF16 R108, R104, R90, R108 ;  /* 0x0000005a686c723c */ /* 0x000fe2000004186c */
        /* <DEDUP_REMOVED lines=9> */
[C---:B------:R-:W-:Y:S01]  /*6560*/  IADD3 R28, PT, PT, R84.reuse, 0x7f, -R102 ;  /* 0x0000007f541c7810 */ /* 0x040fe20007ffe866 */
[C---:B------:R-:W-:Y:S01]  /*6570*/  FFMA.FTZ R25, -R157.reuse, R33, R34 ;  /* 0x000000219d197223 */ /* 0x040fe20000010122 */
[C---:B------:R-:W-:Y:S01]  /*6580*/  IADD3 R24, PT, PT, R84.reuse, 0x77, -R102 ;  /* 0x0000007754187810 */ /* 0x040fe20007ffe866 */
        /* <DEDUP_REMOVED lines=8> */
[----:B------:R-:W-:Y:S01]  /*6610*/  FFMA.FTZ R28, -R157, R28, R35 ;  /* 0x0000001c9d1c7223 */ /* 0x000fe20000010123 */
[--C-:B------:R-:W-:Y:S01]  /*6620*/  IADD3 R130, PT, PT, R127, 0x68, -R102.reuse ;  /* 0x000000687f827810 */ /* 0x100fe20007ffe866 */
[----:B------:R-:W-:Y:S01]  /*6630*/  FFMA.FTZ R24, -R157, R24, R31 ;  /* 0x000000189d187223 */ /* 0x000fe2000001011f */
[----:B------:R-:W-:-:S02]  /*6640*/  IADD3 R120, PT, PT, R127, 0x67, -R102 ;  /* 0x000000677f787810 */ /* 0x000fc40007ffe866 */
[C-C-:B------:R-:W-:Y:S02]  /*6650*/  IADD3 R117, PT, PT, R127.reuse, 0x60, -R102.reuse ;  /* 0x000000607f757810 */ /* 0x140fe40007ffe866 */
[C-C-:B------:R-:W-:Y:S02]  /*6660*/  IADD3 R100, PT, PT, R127.reuse, 0x5f, -R102.reuse ;  /* 0x0000005f7f647810 */ /* 0x140fe40007ffe866 */
[C-C-:B------:R-:W-:Y:S02]  /*6670*/  IADD3 R98, PT, PT, R127.reuse, 0x58, -R102.reuse ;  /* 0x000000587f627810 */ /* 0x140fe40007ffe866 */
[C-C-:B------:R-:W-:Y:S02]  /*6680*/  IADD3 R95, PT, PT, R127.reuse, 0x57, -R102.reuse ;  /* 0x000000577f5f7810 */ /* 0x140fe40007ffe866 */
[C-C-:B------:R-:W-:Y:S02]  /*6690*/  IADD3 R92, PT, PT, R127.reuse, 0x50, -R102.reuse ;  /* 0x000000507f5c7810 */ /* 0x140fe40007ffe866 */
[----:B------:R-:W-:-:S02]  /*66a0*/  IADD3 R35, PT, PT, R127, 0x4f, -R102 ;  /* 0x0000004f7f237810 */ /* 0x000fc40007ffe866 */
[--C-:B------:R-:W-:Y:S02]  /*66b0*/  IADD3 R33, PT, PT, R127, 0x48, -R102.reuse ;  /* 0x000000487f217810 */ /* 0x100fe40007ffe866 */
        /* <DEDUP_REMOVED lines=9> */
[--C-:B------:R-:W-:Y:S02]  /*6750*/  IADD3 R31, PT, PT, R84, 0x48, -R102.reuse ;  /* 0x00000048541f7810 */ /* 0x100fe40007ffe866 */
[----:B------:R-:W-:-:S02]  /*6760*/  IADD3 R127, PT, PT, R127, 0x47, -R102 ;  /* 0x000000477f7f7810 */ /* 0x000fc40007ffe866 */
[----:B------:R-:W-:Y:S01]  /*6770*/  IADD3 R84, PT, PT, R84, 0x47, -R102 ;  /* 0x0000004754547810 */ /* 0x000fe20007ffe866 */
[----:B------:R-:W-:Y:S01]  /*6780*/  FFMA.FTZ R102, -R157, R29, R26 ;  /* 0x0000001d9d667223 */ /* 0x000fe2000001011a */
[----:B------:R-:W-:Y:S01]  /*6790*/  VIADD R26, R93, 0xffffff80 ;  /* 0xffffff805d1a7836 */ /* 0x000fe20000000000 */
[----:B------:R-:W-:Y:S01]  /*67a0*/  IABS R131, R131 ;  /* 0x0000008300837213 */ /* 0x000fe20000000000 */
[C---:B------:R-:W-:Y:S01]  /*67b0*/  VIADD R29, R13.reuse, 0x8 ;  /* 0x000000080d1d7836 */ /* 0x040fe20000000000 */
[----:B------:R-:W-:Y:S02]  /*67c0*/  IABS R130, R130 ;  /* 0x0000008200827213 */ /* 0x000fe40000000000 */
[----:B------:R-:W-:Y:S02]  /*67d0*/  ISETP.GT.AND P1, PT, R13, R26, PT ;  /* 0x0000001a0d00720c */ /* 0x000fe40003f24270 */
[----:B------:R-:W-:Y:S02]  /*67e0*/  ISETP.GE.AND P6, PT, R26, R138, PT ;  /* 0x0000008a1a00720c */ /* 0x000fe40003fc6270 */
[----:B------:R-:W-:-:S02]  /*67f0*/  FSEL R123, R123, -INF , !P1 ;  /* 0xff8000007b7b7808 */ /* 0x000fc40004800000 */
[----:B------:R-:W-:Y:S02]  /*6800*/  ISETP.GT.AND P2, PT, R29, R26, PT ;  /* 0x0000001a1d00720c */ /* 0x000fe40003f44270 */
[----:B------:R-:W-:Y:S01]  /*6810*/  ISETP.GE.AND P1, PT, R26, R137, PT ;  /* 0x000000891a00720c */ /* 0x000fe20003f26270 */
[----:B------:R-:W-:Y:S01]  /*6820*/  VIADD R26, R93, 0xffffff81 ;  /* 0xffffff815d1a7836 */ /* 0x000fe20000000000 */
[----:B------:R-:W-:Y:S02]  /*6830*/  FSEL R30, R25, -INF , !P2 ;  /* 0xff800000191e7808 */ /* 0x000fe40005000000 */
[----:B------:R-:W-:Y:S02]  /*6840*/  FSEL R25, R123, -INF , !P6 ;  /* 0xff8000007b197808 */ /* 0x000fe40007000000 */
[----:B------:R-:W-:Y:S02]  /*6850*/  ISETP.GT.AND P2, PT, R13, R26, PT ;  /* 0x0000001a0d00720c */ /* 0x000fe40003f44270 */
[----:B------:R-:W-:-:S02]  /*6860*/  FSEL R30, R30, -INF , !P1 ;  /* 0xff8000001e1e7808 */ /* 0x000fc40004800000 */
[----:B------:R-:W-:Y:S02]  /*6870*/  FSEL R121, R121, -INF , !P2 ;  /* 0xff80000079797808 */ /* 0x000fe40005000000 */
[C---:B------:R-:W-:Y:S02]  /*6880*/  ISETP.GE.AND P6, PT, R26.reuse, R138, PT ;  /* 0x0000008a1a00720c */ /* 0x040fe40003fc6270 */
[----:B------:R-:W-:Y:S02]  /*6890*/  ISETP.GT.AND P1, PT, R29, R26, PT ;  /* 0x0000001a1d00720c */ /* 0x000fe40003f24270 */
[----:B------:R-:W-:Y:S01]  /*68a0*/  ISETP.GE.AND P2, PT, R26, R137, PT ;  /* 0x000000891a00720c */ /* 0x000fe20003f46270 */
[----:B------:R-:W-:Y:S01]  /*68b0*/  VIADD R26, R93, 0xffffff88 ;  /* 0xffffff885d1a7836 */ /* 0x000fe20000000000 */
[----:B------:R-:W-:Y:S02]  /*68c0*/  FSEL R28, R28, -INF , !P1 ;  /* 0xff8000001c1c7808 */ /* 0x000fe40004800000 */
[----:B------:R-:W-:-:S02]  /*68d0*/  FSEL R184, R121, -INF , !P6 ;  /* 0xff80000079b87808 */ /* 0x000fc40007000000 */
[-C--:B------:R-:W-:Y:S02]  /*68e0*/  ISETP.GT.AND P1, PT, R13, R26.reuse, PT ;  /* 0x0000001a0d00720c */ /* 0x080fe40003f24270 */
[----:B------:R-:W-:Y:S02]  /*68f0*/  FSEL R28, R28, -INF , !P2 ;  /* 0xff8000001c1c7808 */ /* 0x000fe40005000000 */
[----:B------:R-:W-:Y:S02]  /*6900*/  ISETP.GT.AND P2, PT, R29, R26, PT ;  /* 0x0000001a1d00720c */ /* 0x000fe40003f44270 */
[C---:B------:R-:W-:Y:S02]  /*6910*/  ISETP.GE.AND P6, PT, R26.reuse, R138, PT ;  /* 0x0000008a1a00720c */ /* 0x040fe40003fc6270 */
[----:B------:R-:W-:Y:S02]  /*6920*/  FSEL R119, R119, -INF , !P1 ;  /* 0xff80000077777808 */ /* 0x000fe40004800000 */
[----:B------:R-:W-:-:S02]  /*6930*/  ISETP.GE.AND P1, PT, R26, R137, PT ;  /* 0x000000891a00720c */ /* 0x000fc40003f26270 */
[----:B------:R-:W-:Y:S02]  /*6940*/  FSEL R26, R34, -INF , !P2 ;  /* 0xff800000221a7808 */ /* 0x000fe40005000000 */
[----:B------:R-:W-:Y:S02]  /*6950*/  FSEL R34, R119, -INF , !P6 ;  /* 0xff80000077227808 */ /* 0x000fe40007000000 */
[----:B------:R-:W-:Y:S02]  /*6960*/  ISETP.GT.AND P6, PT, R13, R136, PT ;  /* 0x000000880d00720c */ /* 0x000fe40003fc4270 */
[----:B------:R-:W-:Y:S02]  /*6970*/  FSEL R26, R26, -INF , !P1 ;  /* 0xff8000001a1a7808 */ /* 0x000fe40004800000 */
[----:B------:R-:W-:Y:S02]  /*6980*/  FSEL R32, R32, -INF , !P6 ;  /* 0xff80000020207808 */ /* 0x000fe40007000000 */
[----:B------:R-:W-:-:S02]  /*6990*/  ISETP.GE.AND P2, PT, R136, R138, PT ;  /* 0x0000008a8800720c */ /* 0x000fc40003f46270 */
[----:B------:R-:W-:Y:S02]  /*69a0*/  ISETP.GT.AND P1, PT, R29, R136, PT ;  /* 0x000000881d00720c */ /* 0x000fe40003f24270 */
[----:B------:R-:W-:Y:S01]  /*69b0*/  ISETP.GE.AND P6, PT, R136, R137, PT ;  /* 0x000000898800720c */ /* 0x000fe20003fc6270 */
[----:B------:R-:W-:Y:S01]  /*69c0*/  VIADD R136, R93, 0xffffff90 ;  /* 0xffffff905d887836 */ /* 0x000fe20000000000 */
[----:B------:R-:W-:Y:S02]  /*69d0*/  FSEL R24, R24, -INF , !P1 ;  /* 0xff80000018187808 */ /* 0x000fe40004800000 */
[----:B------:R-:W-:Y:S02]  /*69e0*/  FSEL R32, R32, -INF , !P2 ;  /* 0xff80000020207808 */ /* 0x000fe40005000000 */
[----:B------:R-:W-:Y:S02]  /*69f0*/  ISETP.GT.AND P1, PT, R13, R136, PT ;  /* 0x000000880d00720c */ /* 0x000fe40003f24270 */
[----:B------:R-:W-:-:S02]  /*6a00*/  ISETP.GE.AND P2, PT, R136, R138, PT ;  /* 0x0000008a8800720c */ /* 0x000fc40003f46270 */
[----:B------:R-:W-:Y:S01]  /*6a10*/  FSEL R182, R116, -INF , !P1 ;  /* 0xff80000074b67808 */ /* 0x000fe20004800000 */
[----:B------:R-:W-:Y:S01]  /*6a20*/  VIADD R116, R93, 0xffffff91 ;  /* 0xffffff915d747836 */ /* 0x000fe20000000000 */
[----:B------:R-:W-:Y:S02]  /*6a30*/  ISETP.GT.AND P1, PT, R29, R136, PT ;  /* 0x000000881d00720c */ /* 0x000fe40003f24270 */
[----:B------:R-:W-:Y:S02]  /*6a40*/  FSEL R24, R24, -INF , !P6 ;  /* 0xff80000018187808 */ /* 0x000fe40007000000 */
[----:B------:R-:W-:Y:S02]  /*6a50*/  ISETP.GE.AND P6, PT, R136, R137, PT ;  /* 0x000000898800720c */ /* 0x000fe40003fc6270 */
[----:B------:R-:W-:Y:S02]  /*6a60*/  FSEL R182, R182, -INF , !P2 ;  /* 0xff800000b6b67808 */ /* 0x000fe40005000000 */
[----:B------:R-:W-:-:S02]  /*6a70*/  FSEL R102, R102, -INF , !P1 ;  /* 0xff80000066667808 */ /* 0x000fc40004800000 */
[----:B------:R-:W-:Y:S02]  /*6a80*/  I2FP.F32.S32 R136, R131 ;  /* 0x0000008300887245 */ /* 0x000fe40000201400 */
[----:B------:R-:W-:Y:S02]  /*6a90*/  ISETP.GT.AND P2, PT, R13, R116, PT ;  /* 0x000000740d00720c */ /* 0x000fe40003f44270 */
[----:B------:R-:W-:Y:S01]  /*6aa0*/  I2FP.F32.S32 R130, R130 ;  /* 0x0000008200827245 */ /* 0x000fe20000201400 */
[----:B------:R-:W-:Y:S01]  /*6ab0*/  FFMA.FTZ R27, -R157, R136, R27 ;  /* 0x000000889d1b7223 */ /* 0x000fe2000001011b */
[----:B------:R-:W-:Y:S01]  /*6ac0*/  FSEL R176, R102, -INF , !P6 ;  /* 0xff80000066b07808 */ /* 0x000fe20007000000 */
[----:B------:R-:W-:Y:S01]  /*6ad0*/  VIADD R102, R93, 0xffffff98 ;  /* 0xffffff985d667836 */ /* 0x000fe20000000000 */
[----:B------:R-:W-:Y:S01]  /*6ae0*/  ISETP.GE.AND P1, PT, R116, R138, PT ;  /* 0x0000008a7400720c */ /* 0x000fe20003f26270 */
[----:B------:R-:W-:Y:S01]  /*6af0*/  FFMA.FTZ R20, -R157, R130, R20 ;  /* 0x000000829d147223 */ /* 0x000fe20000010114 */
[----:B------:R-:W-:-:S02]  /*6b00*/  FSEL R101, R101, -INF , !P2 ;  /* 0xff80000065657808 */ /* 0x000fc40005000000 */
[----:B------:R-:W-:Y:S02]  /*6b10*/  ISETP.GT.AND P2, PT, R29, R116, PT ;  /* 0x000000741d00720c */ /* 0x000fe40003f44270 */
[----:B------:R-:W-:Y:S02]  /*6b20*/  ISETP.GE.AND P6, PT, R116, R137, PT ;  /* 0x000000897400720c */ /* 0x000fe40003fc6270 */
[----:B------:R-:W-:Y:S02]  /*6b30*/  FSEL R116, R101, -INF , !P1 ;  /* 0xff80000065747808 */ /* 0x000fe40004800000 */
[----:B------:R-:W-:Y:S02]  /*6b40*/  IABS R122, R122 ;  /* 0x0000007a007a7213 */ /* 0x000fe40000000000 */
[----:B------:R-:W-:Y:S02]  /*6b50*/  ISETP.GT.AND P1, PT, R13, R102, PT ;  /* 0x000000660d00720c */ /* 0x000fe40003f24270 */
[----:B------:R-:W-:-:S02]  /*6b60*/  FSEL R27, R27, -INF , !P2 ;  /* 0xff8000001b1b7808 */ /* 0x000fc40005000000 */
[----:B------:R-:W-:Y:S02]  /*6b70*/  IABS R120, R120 ;  /* 0x0000007800787213 */ /* 0x000fe40000000000 */
[----:B------:R-:W-:Y:S02]  /*6b80*/  I2FP.F32.S32 R101, R122 ;  /* 0x0000007a00657245 */ /* 0x000fe40000201400 */
[----:B------:R-:W-:Y:S02]  /*6b90*/  FSEL R178, R27, -INF , !P6 ;  /* 0xff8000001bb27808 */ /* 0x000fe40007000000 */
[----:B------:R-:W-:Y:S01]  /*6ba0*/  FSEL R20, R20, -INF , !P1 ;  /* 0xff80000014147808 */ /* 0x000fe20004800000 */
[----:B------:R-:W-:Y:S01]  /*6bb0*/  FFMA.FTZ R22, -R157, R101, R22 ;  /* 0x000000659d167223 */ /* 0x000fe20000010116 */
[----:B------:R-:W-:Y:S02]  /*6bc0*/  ISETP.GE.AND P2, PT, R102, R138, PT ;  /* 0x0000008a6600720c */ /* 0x000fe40003f46270 */
[----:B------:R-:W-:-:S02]  /*6bd0*/  I2FP.F32.S32 R120, R120 ;  /* 0x0000007800787245 */ /* 0x000fc40000201400 */
[----:B------:R-:W-:Y:S02]  /*6be0*/  ISETP.GE.AND P6, PT, R102, R137, PT ;  /* 0x000000896600720c */ /* 0x000fe40003fc6270 */
[----:B------:R-:W-:Y:S01]  /*6bf0*/  ISETP.GT.AND P1, PT, R29, R102, PT ;  /* 0x000000661d00720c */ /* 0x000fe20003f24270 */
[----:B------:R-:W-:Y:S01]  /*6c00*/  VIADD R102, R93, 0xffffff99 ;  /* 0xffffff995d667836 */ /* 0x000fe20000000000 */
[----:B------:R-:W-:Y:S01]  /*6c10*/  IABS R118, R118 ;  /* 0x0000007600767213 */ /* 0x000fe20000000000 */
[----:B------:R-:W-:Y:S01]  /*6c20*/  FFMA.FTZ R21, -R157, R120, R21 ;  /* 0x000000789d157223 */ /* 0x000fe20000010115 */
[----:B------:R-:W-:Y:S02]  /*6c30*/  IABS R117, R117 ;  /* 0x0000007500757213 */ /* 0x000fe40000000000 */
[----:B------:R-:W-:Y:S01]  /*6c40*/  FSEL R180, R20, -INF , !P2 ;  /* 0xff80000014b47808 */ /* 0x000fe20005000000 */
[----:B------:R-:W-:Y:S01]  /*6c50*/  VIADD R20, R93, 0xffffffa0 ;  /* 0xffffffa05d147836 */ /* 0x000fe20000000000 */
[----:B------:R-:W-:-:S02]  /*6c60*/  I2FP.F32.S32 R118, R118 ;  /* 0x0000007600767245 */ /* 0x000fc40000201400 */
[----:B------:R-:W-:Y:S02]  /*6c70*/  ISETP.GT.AND P2, PT, R13, R102, PT ;  /* 0x000000660d00720c */ /* 0x000fe40003f44270 */
[----:B------:R-:W-:Y:S01]  /*6c80*/  FSEL R22, R22, -INF , !P1 ;  /* 0xff80000016167808 */ /* 0x000fe20004800000 */
[----:B------:R-:W-:Y:S01]  /*6c90*/  FFMA.FTZ R23, -R157, R118, R23 ;  /* 0x000000769d177223 */ /* 0x000fe20000010117 */
[----:B------:R-:W-:Y:S02]  /*6ca0*/  I2FP.F32.S32 R117, R117 ;  /* 0x0000007500757245 */ /* 0x000fe40000201400 */
[----:B------:R-:W-:Y:S02]  /*6cb0*/  ISETP.GE.AND P1, PT, R102, R138, PT ;  /* 0x0000008a6600720c */ /* 0x000fe40003f26270 */
[----:B------:R-:W-:Y:S01]  /*6cc0*/  FSEL R21, R21, -INF , !P2 ;  /* 0xff80000015157808 */ /* 0x000fe20005000000 */
[----:B------:R-:W-:Y:S01]  /*6cd0*/  FFMA.FTZ R8, -R157, R117, R8 ;  /* 0x000000759d087223 */ /* 0x000fe20000010108 */
[----:B------:R-:W-:-:S02]  /*6ce0*/  ISETP.GT.AND P2, PT, R29, R102, PT ;  /* 0x000000661d00720c */ /* 0x000fc40003f44270 */
[----:B------:R-:W-:Y:S02]  /*6cf0*/  FSEL R120, R22, -INF , !P6 ;  /* 0xff80000016787808 */ /* 0x000fe40007000000 */
[----:B------:R-:W-:Y:S02]  /*6d00*/  FSEL R118, R21, -INF , !P1 ;  /* 0xff80000015767808 */ /* 0x000fe40004800000 */
[----:B------:R-:W-:Y:S02]  /*6d10*/  ISETP.GE.AND P6, PT, R102, R137, PT ;  /* 0x000000896600720c */ /* 0x000fe40003fc6270 */
[----:B------:R-:W-:Y:S02]  /*6d20*/  IABS R103, R103 ;  /* 0x0000006700677213 */ /* 0x000fe40000000000 */
[----:B------:R-:W-:Y:S02]  /*6d30*/  ISETP.GT.AND P1, PT, R13, R20, PT ;  /* 0x000000140d00720c */ /* 0x000fe40003f24270 */
[----:B------:R-:W-:-:S02]  /*6d40*/  FSEL R23, R23, -INF , !P2 ;  /* 0xff80000017177808 */ /* 0x000fc40005000000 */
[----:B------:R-:W-:Y:S02]  /*6d50*/  IABS R100, R100 ;  /* 0x0000006400647213 */ /* 0x000fe40000000000 */
[----:B------:R-:W-:Y:S02]  /*6d60*/  ISETP.GE.AND P2, PT, R20, R138, PT ;  /* 0x0000008a1400720c */ /* 0x000fe40003f46270 */
[----:B------:R-:W-:Y:S02]  /*6d70*/  I2FP.F32.S32 R103, R103 ;  /* 0x0000006700677245 */ /* 0x000fe40000201400 */
[----:B------:R-:W-:Y:S02]  /*6d80*/  FSEL R122, R23, -INF , !P6 ;  /* 0xff800000177a7808 */ /* 0x000fe40007000000 */
[----:B------:R-:W-:Y:S01]  /*6d90*/  FSEL R8, R8, -INF , !P1 ;  /* 0xff80000008087808 */ /* 0x000fe20004800000 */
[----:B------:R-:W-:Y:S01]  /*6da0*/  FFMA.FTZ R10, -R157, R103, R10 ;  /* 0x000000679d0a7223 */ /* 0x000fe2000001010a */
[----:B------:R-:W-:-:S02]  /*6db0*/  I2FP.F32.S32 R100, R100 ;  /* 0x0000006400647245 */ /* 0x000fc40000201400 */
[----:B------:R-:W-:Y:S02]  /*6dc0*/  ISETP.GE.AND P6, PT, R20, R137, PT ;  /* 0x000000891400720c */ /* 0x000fe40003fc6270 */
[----:B------:R-:W-:Y:S01]  /*6dd0*/  ISETP.GT.AND P1, PT, R29, R20, PT ;  /* 0x000000141d00720c */ /* 0x000fe20003f24270 */
[----:B------:R-:W-:Y:S01]  /*6de0*/  VIADD R20, R93, 0xffffffa1 ;  /* 0xffffffa15d147836 */ /* 0x000fe20000000000 */
[----:B------:R-:W-:Y:S01]  /*6df0*/  IABS R99, R99 ;  /* 0x0000006300637213 */ /* 0x000fe20000000000 */
[----:B------:R-:W-:Y:S01]  /*6e00*/  FFMA.FTZ R9, -R157, R100, R9 ;  /* 0x000000649d097223 */ /* 0x000fe20000010109 */
[----:B------:R-:W-:Y:S02]  /*6e10*/  FSEL R172, R8, -INF , !P2 ;  /* 0xff80000008ac7808 */ /* 0x000fe40005000000 */
[----:B------:R-:W-:Y:S02]  /*6e20*/  I2FP.F32.S32 R8, R99 ;  /* 0x0000006300087245 */ /* 0x000fe40000201400 */
[----:B------:R-:W-:-:S02]  /*6e30*/  IABS R98, R98 ;  /* 0x0000006200627213 */ /* 0x000fc40000000000 */
[----:B------:R-:W-:Y:S01]  /*6e40*/  ISETP.GT.AND P2, PT, R13, R20, PT ;  /* 0x000000140d00720c */ /* 0x000fe20003f44270 */
[----:B------:R-:W-:Y:S01]  /*6e50*/  FFMA.FTZ R11, -R157, R8, R11 ;  /* 0x000000089d0b7223 */ /* 0x000fe2000001010b */
[----:B------:R-:W-:Y:S01]  /*6e60*/  FSEL R10, R10, -INF , !P1 ;  /* 0xff8000000a0a7808 */ /* 0x000fe20004800000 */
[----:B------:R-:W-:Y:S01]  /*6e70*/  VIADD R8, R93, 0xffffffa8 ;  /* 0xffffffa85d087836 */ /* 0x000fe20000000000 */
[----:B------:R-:W-:Y:S02]  /*6e80*/  I2FP.F32.S32 R98, R98 ;  /* 0x0000006200627245 */ /* 0x000fe40000201400 */
[----:B------:R-:W-:Y:S02]  /*6e90*/  ISETP.GE.AND P1, PT, R20, R138, PT ;  /* 0x0000008a1400720c */ /* 0x000fe40003f26270 */
[----:B------:R-:W-:Y:S01]  /*6ea0*/  FSEL R9, R9, -INF , !P2 ;  /* 0xff80000009097808 */ /* 0x000fe20005000000 */
[----:B------:R-:W-:Y:S01]  /*6eb0*/  FFMA.FTZ R4, -R157, R98, R4 ;  /* 0x000000629d047223 */ /* 0x000fe20000010104 */
[----:B------:R-:W-:-:S02]  /*6ec0*/  ISETP.GT.AND P2, PT, R29, R20, PT ;  /* 0x000000141d00720c */ /* 0x000fc40003f44270 */
[----:B------:R-:W-:Y:S02]  /*6ed0*/  IABS R96, R96 ;  /* 0x0000006000607213 */ /* 0x000fe40000000000 */
[----:B------:R-:W-:Y:S02]  /*6ee0*/  FSEL R152, R10, -INF , !P6 ;  /* 0xff8000000a987808 */ /* 0x000fe40007000000 */
[----:B------:R-:W-:Y:S02]  /*6ef0*/  FSEL R170, R9, -INF , !P1 ;  /* 0xff80000009aa7808 */ /* 0x000fe40004800000 */
[----:B------:R-:W-:Y:S02]  /*6f00*/  ISETP.GE.AND P6, PT, R20, R137, PT ;  /* 0x000000891400720c */ /* 0x000fe40003fc6270 */
[----:B------:R-:W-:Y:S02]  /*6f10*/  ISETP.GT.AND P1, PT, R13, R8, PT ;  /* 0x000000080d00720c */ /* 0x000fe40003f24270 */
[----:B------:R-:W-:-:S02]  /*6f20*/  FSEL R11, R11, -INF , !P2 ;  /* 0xff8000000b0b7808 */ /* 0x000fc40005000000 */
[----:B------:R-:W-:Y:S02]  /*6f30*/  I2FP.F32.S32 R9, R96 ;  /* 0x0000006000097245 */ /* 0x000fe40000201400 */
[----:B------:R-:W-:Y:S02]  /*6f40*/  IABS R95, R95 ;  /* 0x0000005f005f7213 */ /* 0x000fe40000000000 */
[----:B------:R-:W-:Y:S01]  /*6f50*/  FSEL R130, R11, -INF , !P6 ;  /* 0xff8000000b827808 */ /* 0x000fe20007000000 */
[----:B------:R-:W-:Y:S01]  /*6f60*/  FFMA.FTZ R6, -R157, R9, R6 ;  /* 0x000000099d067223 */ /* 0x000fe20000010106 */
[----:B------:R-:W-:Y:S02]  /*6f70*/  FSEL R4, R4, -INF , !P1 ;  /* 0xff80000004047808 */ /* 0x000fe40004800000 */
[C---:B------:R-:W-:Y:S02]  /*6f80*/  ISETP.GE.AND P2, PT, R8.reuse, R138, PT ;  /* 0x0000008a0800720c */ /* 0x040fe40003f46270 */
[----:B------:R-:W-:-:S02]  /*6f90*/  ISETP.GE.AND P6, PT, R8, R137, PT ;  /* 0x000000890800720c */ /* 0x000fc40003fc6270 */
[----:B------:R-:W-:Y:S02]  /*6fa0*/  I2FP.F32.S32 R174, R95 ;  /* 0x0000005f00ae7245 */ /* 0x000fe40000201400 */
[----:B------:R-:W-:Y:S01]  /*6fb0*/  ISETP.GT.AND P1, PT, R29, R8, PT ;  /* 0x000000081d00720c */ /* 0x000fe20003f24270 */
[----:B------:R-:W-:Y:S01]  /*6fc0*/  VIADD R8, R93, 0xffffffa9 ;  /* 0xffffffa95d087836 */ /* 0x000fe20000000000 */
[----:B------:R-:W-:Y:S01]  /*6fd0*/  IABS R94, R94 ;  /* 0x0000005e005e7213 */ /* 0x000fe20000000000 */
[----:B------:R-:W-:Y:S01]  /*6fe0*/  FFMA.FTZ R174, -R157, R174, R5 ;  /* 0x000000ae9dae7223 */ /* 0x000fe20000010105 */
[----:B------:R-:W-:Y:S02]  /*6ff0*/  FSEL R154, R4, -INF , !P2 ;  /* 0xff800000049a7808 */ /* 0x000fe40005000000 */
[----:B------:R-:W-:Y:S02]  /*7000*/  IABS R92, R92 ;  /* 0x0000005c005c7213 */ /* 0x000fe40000000000 */
[----:B------:R-:W-:-:S02]  /*7010*/  FSEL R6, R6, -INF , !P1 ;  /* 0xff80000006067808 */ /* 0x000fc40004800000 */
[----:B------:R-:W-:Y:S02]  /*7020*/  I2FP.F32.S32 R4, R94 ;  /* 0x0000005e00047245 */ /* 0x000fe40000201400 */
[----:B------:R-:W-:Y:S02]  /*7030*/  ISETP.GT.AND P2, PT, R13, R8, PT ;  /* 0x000000080d00720c */ /* 0x000fe40003f44270 */
[----:B------:R-:W-:Y:S01]  /*7040*/  FSEL R102, R6, -INF , !P6 ;  /* 0xff80000006667808 */ /* 0x000fe20007000000 */
[----:B------:R-:W-:Y:S01]  /*7050*/  VIADD R6, R93, 0xffffffb0 ;  /* 0xffffffb05d067836 */ /* 0x000fe20000000000 */
[----:B------:R-:W-:Y:S01]  /*7060*/  I2FP.F32.S32 R5, R92 ;  /* 0x0000005c00057245 */ /* 0x000fe20000201400 */
[C---:B------:R-:W-:Y:S01]  /*7070*/  FFMA.FTZ R4, -R157.reuse, R4, R7 ;  /* 0x000000049d047223 */ /* 0x040fe20000010107 */
[----:B------:R-:W-:Y:S02]  /*7080*/  ISETP.GE.AND P1, PT, R8, R138, PT ;  /* 0x0000008a0800720c */ /* 0x000fe40003f26270 */
[----:B------:R-:W-:Y:S01]  /*7090*/  FSEL R174, R174, -INF , !P2 ;  /* 0xff800000aeae7808 */ /* 0x000fe20005000000 */
[----:B------:R-:W-:Y:S01]  /*70a0*/  FFMA.FTZ R5, -R157, R5, R112 ;  /* 0x000000059d057223 */ /* 0x000fe20000010170 */
[----:B------:R-:W-:-:S02]  /*70b0*/  ISETP.GT.AND P2, PT, R29, R8, PT ;  /* 0x000000081d00720c */ /* 0x000fc40003f44270 */
[----:B------:R-:W-:Y:S02]  /*70c0*/  IABS R89, R89 ;  /* 0x0000005900597213 */ /* 0x000fe40000000000 */
[----:B------:R-:W-:Y:S02]  /*70d0*/  FSEL R174, R174, -INF , !P1 ;  /* 0xff800000aeae7808 */ /* 0x000fe40004800000 */
[----:B------:R-:W-:Y:S02]  /*70e0*/  ISETP.GE.AND P6, PT, R8, R137, PT ;  /* 0x000000890800720c */ /* 0x000fe40003fc6270 */
[----:B------:R-:W-:Y:S02]  /*70f0*/  ISETP.GT.AND P1, PT, R13, R6, PT ;  /* 0x000000060d00720c */ /* 0x000fe40003f24270 */
[----:B------:R-:W-:Y:S02]  /*7100*/  FSEL R4, R4, -INF , !P2 ;  /* 0xff80000004047808 */ /* 0x000fe40005000000 */
[----:B------:R-:W-:-:S02]  /*7110*/  I2FP.F32.S32 R89, R89 ;  /* 0x0000005900597245 */ /* 0x000fc40000201400 */
[----:B------:R-:W-:Y:S02]  /*7120*/  IABS R35, R35 ;  /* 0x0000002300237213 */ /* 0x000fe40000000000 */
[----:B------:R-:W-:Y:S01]  /*7130*/  FSEL R136, R4, -INF , !P6 ;  /* 0xff80000004887808 */ /* 0x000fe20007000000 */
[----:B------:R-:W-:Y:S01]  /*7140*/  FFMA.FTZ R89, -R157, R89, R114 ;  /* 0x000000599d597223 */ /* 0x000fe20000010172 */
[----:B------:R-:W-:Y:S02]  /*7150*/  FSEL R5, R5, -INF , !P1 ;  /* 0xff80000005057808 */ /* 0x000fe40004800000 */
[C---:B------:R-:W-:Y:S02]  /*7160*/  ISETP.GE.AND P2, PT, R6.reuse, R138, PT ;  /* 0x0000008a0600720c */ /* 0x040fe40003f46270 */
[----:B------:R-:W-:Y:S02]  /*7170*/  ISETP.GE.AND P6, PT, R6, R137, PT ;  /* 0x000000890600720c */ /* 0x000fe40003fc6270 */
[----:B------:R-:W-:-:S02]  /*7180*/  I2FP.F32.S32 R4, R35 ;  /* 0x0000002300047245 */ /* 0x000fc40000201400 */
[----:B------:R-:W-:Y:S01]  /*7190*/  ISETP.GT.AND P1, PT, R29, R6, PT ;  /* 0x000000061d00720c */ /* 0x000fe20003f24270 */
[----:B------:R-:W-:Y:S01]  /*71a0*/  VIADD R6, R93, 0xffffffb1 ;  /* 0xffffffb15d067836 */ /* 0x000fe20000000000 */
[----:B------:R-:W-:Y:S01]  /*71b0*/  IABS R88, R88 ;  /* 0x0000005800587213 */ /* 0x000fe20000000000 */
[----:B------:R-:W-:Y:S01]  /*71c0*/  FFMA.FTZ R4, -R157, R4, R113 ;  /* 0x000000049d047223 */ /* 0x000fe20000010171 */
[----:B------:R-:W-:Y:S02]  /*71d0*/  FSEL R89, R89, -INF , !P1 ;  /* 0xff80000059597808 */ /* 0x000fe40004800000 */
[----:B------:R-:W-:Y:S02]  /*71e0*/  ISETP.GT.AND P1, PT, R13, R6, PT ;  /* 0x000000060d00720c */ /* 0x000fe40003f24270 */
[----:B------:R-:W-:Y:S02]  /*71f0*/  I2FP.F32.S32 R88, R88 ;  /* 0x0000005800587245 */ /* 0x000fe40000201400 */
[----:B------:R-:W-:-:S02]  /*7200*/  IABS R33, R33 ;  /* 0x0000002100217213 */ /* 0x000fc40000000000 */
[----:B------:R-:W-:Y:S01]  /*7210*/  FSEL R100, R5, -INF , !P2 ;  /* 0xff80000005647808 */ /* 0x000fe20005000000 */
[----:B------:R-:W-:Y:S01]  /*7220*/  FFMA.FTZ R88, -R157, R88, R115 ;  /* 0x000000589d587223 */ /* 0x000fe20000010173 */
[----:B------:R-:W-:Y:S02]  /*7230*/  FSEL R90, R89, -INF , !P6 ;  /* 0xff800000595a7808 */ /* 0x000fe40007000000 */
[----:B------:R-:W-:Y:S01]  /*7240*/  FSEL R4, R4, -INF , !P1 ;  /* 0xff80000004047808 */ /* 0x000fe20004800000 */
[----:B------:R-:W-:Y:S01]  /*7250*/  BAR.SYNC.DEFER_BLOCKING 0x0 ;  /* 0x0000000000007b1d */ /* 0x000fe20000010000 */
[C---:B------:R-:W-:Y:S02]  /*7260*/  ISETP.GE.AND P2, PT, R6.reuse, R138, PT ;  /* 0x0000008a0600720c */ /* 0x040fe40003f46270 */
[----:B------:R-:W-:Y:S02]  /*7270*/  I2FP.F32.S32 R33, R33 ;  /* 0x0000002100217245 */ /* 0x000fe40000201400 */
[----:B------:R-:W-:-:S02]  /*7280*/  ISETP.GE.AND P6, PT, R6, R137, PT ;  /* 0x000000890600720c */ /* 0x000fc40003fc6270 */
[----:B------:R-:W-:Y:S01]  /*7290*/  ISETP.GT.AND P1, PT, R29, R6, PT ;  /* 0x000000061d00720c */ /* 0x000fe20003f24270 */
[----:B------:R-:W-:Y:S01]  /*72a0*/  VIADD R6, R93, 0xffffffb8 ;  /* 0xffffffb85d067836 */ /* 0x000fe20000000000 */
[----:B------:R-:W-:Y:S01]  /*72b0*/  IABS R31, R31 ;  /* 0x0000001f001f7213 */ /* 0x000fe20000000000 */
[----:B------:R-:W-:Y:S01]  /*72c0*/  FFMA.FTZ R33, -R157, R33, R108 ;  /* 0x000000219d217223 */ /* 0x000fe2000001016c */
[----:B------:R-:W-:Y:S01]  /*72d0*/  FSEL R98, R4, -INF , !P2 ;  /* 0xff80000004627808 */ /* 0x000fe20005000000 */
[----:B------:R-:W-:Y:S01]  /*72e0*/  VIADD R4, R93, 0xffffffb9 ;  /* 0xffffffb95d047836 */ /* 0x000fe20000000000 */
[----:B------:R-:W-:Y:S02]  /*72f0*/  FSEL R88, R88, -INF , !P1 ;  /* 0xff80000058587808 */ /* 0x000fe40004800000 */
[----:B------:R-:W-:Y:S02]  /*7300*/  ISETP.GT.AND P2, PT, R13, R6, PT ;  /* 0x000000060d00720c */ /* 0x000fe40003f44270 */
[----:B------:R-:W-:-:S02]  /*7310*/  I2FP.F32.S32 R31, R31 ;  /* 0x0000001f001f7245 */ /* 0x000fc40000201400 */
[----:B------:R-:W-:Y:S02]  /*7320*/  IABS R127, R127 ;  /* 0x0000007f007f7213 */ /* 0x000fe40000000000 */
[----:B------:R-:W-:Y:S01]  /*7330*/  FSEL R88, R88, -INF , !P6 ;  /* 0xff80000058587808 */ /* 0x000fe20007000000 */
[----:B------:R-:W-:Y:S01]  /*7340*/  FFMA.FTZ R31, -R157, R31, R110 ;  /* 0x0000001f9d1f7223 */ /* 0x000fe2000001016e */
[----:B------:R-:W-:Y:S02]  /*7350*/  FSEL R33, R33, -INF , !P2 ;  /* 0xff80000021217808 */ /* 0x000fe40005000000 */
[C---:B------:R-:W-:Y:S02]  /*7360*/  ISETP.GE.AND P1, PT, R6.reuse, R138, PT ;  /* 0x0000008a0600720c */ /* 0x040fe40003f26270 */
[----:B------:R-:W-:Y:S02]  /*7370*/  ISETP.GE.AND P6, PT, R6, R137, PT ;  /* 0x000000890600720c */ /* 0x000fe40003fc6270 */
[----:B------:R-:W-:-:S02]  /*7380*/  ISETP.GT.AND P2, PT, R29, R6, PT ;  /* 0x000000061d00720c */ /* 0x000fc40003f44270 */
[----:B------:R-:W-:Y:S02]  /*7390*/  I2FP.F32.S32 R6, R127 ;  /* 0x0000007f00067245 */ /* 0x000fe40000201400 */
[----:B------:R-:W-:Y:S02]  /*73a0*/  IABS R84, R84 ;  /* 0x0000005400547213 */ /* 0x000fe40000000000 */
[----:B------:R-:W-:Y:S01]  /*73b0*/  FSEL R31, R31, -INF , !P2 ;  /* 0xff8000001f1f7808 */ /* 0x000fe20005000000 */
[----:B------:R-:W-:Y:S01]  /*73c0*/  FFMA.FTZ R109, -R157, R6, R109 ;  /* 0x000000069d6d7223 */ /* 0x000fe2000001016d */
[----:B------:R-:W-:Y:S02]  /*73d0*/  ISETP.GT.AND P2, PT, R13, R4, PT ;  /* 0x000000040d00720c */ /* 0x000fe40003f44270 */
[----:B------:R-:W-:Y:S01]  /*73e0*/  I2FP.F32.S32 R6, R84 ;  /* 0x0000005400067245 */ /* 0x000fe20000201400 */
[----:B------:R-:W-:Y:S01]  /*73f0*/  VIADD R84, R14, 0xfffffffe ;  /* 0xfffffffe0e547836 */ /* 0x000fe20000000000 */
[----:B------:R-:W-:-:S02]  /*7400*/  FSEL R92, R31, -INF , !P6 ;  /* 0xff8000001f5c7808 */ /* 0x000fc40007000000 */
[----:B------:R-:W-:Y:S01]  /*7410*/  ISETP.GE.AND P6, PT, R4, R138, PT ;  /* 0x0000008a0400720c */ /* 0x000fe20003fc6270 */
[----:B------:R-:W-:Y:S01]  /*7420*/  FFMA.FTZ R6, -R157, R6, R111 ;  /* 0x000000069d067223 */ /* 0x000fe2000001016f */
[----:B------:R-:W-:Y:S02]  /*7430*/  FSEL R89, R109, -INF , !P2 ;  /* 0xff8000006d597808 */ /* 0x000fe40005000000 */
[----:B------:R-:W-:Y:S02]  /*7440*/  FSEL R96, R33, -INF , !P1 ;  /* 0xff80000021607808 */ /* 0x000fe40004800000 */
[----:B------:R-:W-:Y:S02]  /*7450*/  FSEL R89, R89, -INF , !P6 ;  /* 0xff80000059597808 */ /* 0x000fe40007000000 */
[----:B------:R-:W-:Y:S02]  /*7460*/  ISETP.GT.U32.AND P6, PT, R84, R143, PT ;  /* 0x0000008f5400720c */ /* 0x000fe40003fc4070 */
[----:B------:R-:W-:-:S02]  /*7470*/  ISETP.GT.AND P1, PT, R29, R4, PT ;  /* 0x000000041d00720c */ /* 0x000fc40003f24270 */
[----:B------:R-:W-:Y:S02]  /*7480*/  ISETP.GE.AND P2, PT, R4, R137, PT ;  /* 0x000000890400720c */ /* 0x000fe40003f46270 */
[----:B------:R-:W-:-:S04]  /*7490*/  FSEL R6, R6, -INF , !P1 ;  /* 0xff80000006067808 */ /* 0x000fc80004800000 */
[----:B------:R-:W-:-:S03]  /*74a0*/  FSEL R93, R6, -INF , !P2 ;  /* 0xff800000065d7808 */ /* 0x000fc60005000000 */
[----:B------:R-:W-:Y:S05]  /*74b0*/  @!P6 BRA `(.L_x_10189) ;  /* 0x0000000400b8e947 */ /* 0x000fea0003800000 */
[----:B------:R-:W-:Y:S04]  /*74c0*/  BSSY.RECONVERGENT B0, `(.L_x_10190) ;  /* 0x0000048000007945 */ /* 0x000fe80003800200 */
[----:B------:R-:W-:Y:S05]  /*74d0*/  @!P0 BRA `(.L_x_10191) ;  /* 0x0000000000f88947 */ /* 0x000fea0003800000 */
[----:B------:R-:W2:Y:S01]  /*74e0*/  LD.E R7, desc[UR4][R2.64+0x170] ;  /* 0x0001700402077980 */ /* 0x000ea2000c101900 */
[----:B------:R-:W-:Y:S01]  /*74f0*/  IMAD.MOV.U32 R20, RZ, RZ, RZ ;  /* 0x000000ffff147224 */ /* 0x000fe200078e00ff */
        /* <DEDUP_REMOVED lines=10> */
[----:B-1----:R-:W-:-:S04]  /*75a0*/  IMAD.MOV R6, RZ, RZ, -R21 ;  /* 0x000000ffff067224 */ /* 0x002fc800078e0a15 */
[----:B------:R-:W-:-:S04]  /*75b0*/  IMAD R6, R6, R5, RZ ;  /* 0x0000000506067224 */ /* 0x000fc800078e02ff */
[----:B------:R-:W-:-:S04]  /*75c0*/  IMAD.HI.U32 R6, R21, R6, R20 ;  /* 0x0000000615067227 */ /* 0x000fc800078e0014 */
[----:B------:R-:W-:Y:S02]  /*75d0*/  VIADD R20, R97, 0xffffff40 ;  /* 0xffffff4061147836 */ /* 0x000fe40000000000 */
[----:B------:R-:W-:-:S03]  /*75e0*/  IMAD.HI.U32 R11, R6, R9, RZ ;  /* 0x00000009060b7227 */ /* 0x000fc600078e00ff */
[----:B------:R-:W-:Y:S01]  /*75f0*/  IABS R8, R20 ;  /* 0x0000001400087213 */ /* 0x000fe20000000000 */
[----:B------:R-:W-:Y:S01]  /*7600*/  IMAD R22, R11, R10, R9 ;  /* 0x0000000a0b167224 */ /* 0x000fe200078e0209 */
[----:B------:R-:W-:-:S03]  /*7610*/  LOP3.LUT R20, R20, R7, RZ, 0x3c, !PT ;  /* 0x0000000714147212 */ /* 0x000fc600078e3cff */
[----:B------:R-:W-:Y:S01]  /*7620*/  IMAD.HI.U32 R9, R6, R8, RZ ;  /* 0x0000000806097227 */ /* 0x000fe200078e00ff */
[----:B------:R-:W-:-:S03]  /*7630*/  ISETP.GT.U32.AND P2, PT, R5, R22, PT ;  /* 0x000000160500720c */ /* 0x000fc60003f44070 */
[----:B------:R-:W-:-:S05]  /*7640*/  IMAD R8, R9, R10, R8 ;  /* 0x0000000a09087224 */ /* 0x000fca00078e0208 */
[----:B------:R-:W-:-:S05]  /*7650*/  ISETP.GT.U32.AND P1, PT, R5, R8, PT ;  /* 0x000000080500720c */ /* 0x000fca0003f24070 */
[----:B------:R-:W-:Y:S02]  /*7660*/  @!P2 IMAD.IADD R22, R22, 0x1, -R5 ;  /* 0x000000011616a824 */ /* 0x000fe400078e0a05 */
[----:B------:R-:W-:-:S03]  /*7670*/  @!P2 VIADD R11, R11, 0x1 ;  /* 0x000000010b0ba836 */ /* 0x000fc60000000000 */
[----:B------:R-:W-:-:S03]  /*7680*/  ISETP.GE.U32.AND P0, PT, R22, R5, PT ;  /* 0x000000051600720c */ /* 0x000fc60003f06070 */
[-C--:B------:R-:W-:Y:S01]  /*7690*/  @!P1 IADD3 R8, PT, PT, R8, -R5.reuse, RZ ;  /* 0x8000000508089210 */ /* 0x080fe20007ffe0ff */
[----:B------:R-:W-:Y:S01]  /*76a0*/  @!P1 VIADD R9, R9, 0x1 ;  /* 0x0000000109099836 */ /* 0x000fe20000000000 */
[----:B------:R-:W-:Y:S02]  /*76b0*/  ISETP.GE.AND P1, PT, R4, RZ, PT ;  /* 0x000000ff0400720c */ /* 0x000fe40003f26270 */
[----:B------:R-:W-:Y:S02]  /*76c0*/  ISETP.GE.U32.AND P2, PT, R8, R5, PT ;  /* 0x000000050800720c */ /* 0x000fe40003f46070 */
[----:B------:R-:W-:-:S04]  /*76d0*/  LOP3.LUT R4, RZ, R7, RZ, 0x33, !PT ;  /* 0x00000007ff047212 */ /* 0x000fc800078e33ff */
[----:B------:R-:W-:Y:S02]  /*76e0*/  @P0 IADD3 R11, PT, PT, R11, 0x1, RZ ;  /* 0x000000010b0b0810 */ /* 0x000fe40007ffe0ff */
[----:B------:R-:W-:Y:S02]  /*76f0*/  ISETP.GE.AND P0, PT, R20, RZ, PT ;  /* 0x000000ff1400720c */ /* 0x000fe40003f06270 */
[----:B------:R-:W2:Y:S01]  /*7700*/  LD.E.64 R20, desc[UR4][R128.64+0x20] ;  /* 0x0000200480147980 */ /* 0x000ea2000c101b00 */
[----:B------:R-:W-:Y:S02]  /*7710*/  @!P1 IADD3 R11, PT, PT, -R11, RZ, RZ ;  /* 0x000000ff0b0b9210 */ /* 0x000fe40007ffe1ff */
[----:B------:R-:W-:Y:S02]  /*7720*/  @P2 IADD3 R9, PT, PT, R9, 0x1, RZ ;  /* 0x0000000109092810 */ /* 0x000fe40007ffe0ff */
[----:B------:R-:W-:-:S04]  /*7730*/  ISETP.NE.AND P2, PT, R7, RZ, PT ;  /* 0x000000ff0700720c */ /* 0x000fc80003f45270 */
[C---:B------:R-:W-:Y:S02]  /*7740*/  SEL R5, R4.reuse, R11, !P2 ;  /* 0x0000000b04057207 */ /* 0x040fe40005000000 */
[----:B------:R-:W-:Y:S01]  /*7750*/  @!P0 IMAD.MOV R9, RZ, RZ, -R9 ;  /* 0x000000ffff098224 */ /* 0x000fe200078e0a09 */
[----:B------:R-:W3:Y:S04]  /*7760*/  LD.E.64 R10, desc[UR4][R128.64+0x38] ;  /* 0x00003804800a7980 */ /* 0x000ee8000c101b00 */
        /* <DEDUP_REMOVED lines=21> */
.L_x_10191:
        /* <DEDUP_REMOVED lines=8> */
.L_x_10192:
[----:B------:R-:W-:Y:S05]  /*7940*/  BSYNC.RECONVERGENT B0 ;  /* 0x0000000000007941 */ /* 0x000fea0003800200 */
.L_x_10190:
        /* <DEDUP_REMOVED lines=37> */
.L_x_10189:
[----:B------:R-:W-:Y:S05]  /*7ba0*/  BSYNC.RECONVERGENT B1 ;  /* 0x0000000000017941 */ /* 0x000fea0003800200 */
.L_x_10188:
        /* <DEDUP_REMOVED lines=22> */
[----:B------:R-:W-:Y:S01]  /*7d10*/  LDSM.16.MT88.4 R20, [R114+0x6000] ;  /* 0x006000007214783b */ /* 0x000fe20000004200 */
[----:B-1----:R-:W-:Y:S02]  /*7d20*/  FMNMX.FTZ R4, R7, R4, !PT ;  /* 0x0000000407047209 */ /* 0x002fe40007810000 */
        /* <DEDUP_REMOVED lines=28> */
[-CC-:B------:R-:W-:Y:S01]  /*7ef0*/  FFMA.FTZ R107, R32, R94.reuse, -R91.reuse ;  /* 0x0000005e206b7223 */ /* 0x180fe2000001085b */
[-CC-:B------:R-:W-:Y:S01]  /*7f00*/  FFMA.FTZ R115, R182, R94.reuse, -R91.reuse ;  /* 0x0000005eb6737223 */ /* 0x180fe2000001085b */
[----:B------:R-:W-:Y:S01]  /*7f10*/  @P0 IADD3 R112, PT, PT, R4, -0x20, RZ ;  /* 0xffffffe004700810 */ /* 0x000fe20007ffe0ff */
[-CC-:B------:R-:W-:Y:S01]  /*7f20*/  FFMA.FTZ R116, R116, R94.reuse, -R91.reuse ;  /* 0x0000005e74747223 */ /* 0x180fe2000001085b */
[-CC-:B------:R-:W-:Y:S01]  /*7f30*/  FFMA.FTZ R117, R180, R94.reuse, -R91.reuse ;  /* 0x0000005eb4757223 */ /* 0x180fe2000001085b */
[----:B------:R-:W-:Y:S01]  /*7f40*/  FFMA.FTZ R118, R118, R94, -R91 ;  /* 0x0000005e76767223 */ /* 0x000fe2000001085b */
[----:B------:R3:W-:Y:S01]  /*7f50*/  MUFU.EX2 R18, R24 ;  /* 0x0000001800127308 */ /* 0x0007e20000000800 */
[----:B------:R-:W4:Y:S01]  /*7f60*/  LDSM.16.MT88.4 R28, [R112] ;  /* 0x00000000701c783b */ /* 0x000f220000004200 */
[-C--:B-1----:R-:W-:Y:S01]  /*7f70*/  FMUL.FTZ R25, R73, R110.reuse ;  /* 0x0000006e49197220 */ /* 0x082fe20000410000 */
[-C--:B------:R-:W-:Y:S01]  /*7f80*/  FMUL.FTZ R8, R80, R110.reuse ;  /* 0x0000006e50087220 */ /* 0x080fe20000410000 */
[-C--:B------:R-:W-:Y:S01]  /*7f90*/  FMUL.FTZ R9, R81, R110.reuse ;  /* 0x0000006e51097220 */ /* 0x080fe20000410000 */
[-C--:B------:R-:W-:Y:S01]  /*7fa0*/  FMUL.FTZ R36, R36, R110.reuse ;  /* 0x0000006e24247220 */ /* 0x080fe20000410000 */
[-C--:B------:R-:W-:Y:S01]  /*7fb0*/  FMUL.FTZ R37, R37, R110.reuse ;  /* 0x0000006e25257220 */ /* 0x080fe20000410000 */
[-C--:B------:R-:W-:Y:S01]  /*7fc0*/  FMUL.FTZ R76, R76, R110.reuse ;  /* 0x0000006e4c4c7220 */ /* 0x080fe20000410000 */
        /* <DEDUP_REMOVED lines=8> */
[----:B------:R-:W1:Y:S01]  /*8050*/  MUFU.EX2 R109, R109 ;  /* 0x0000006d006d7308 */ /* 0x000e620000000800 */
[-C--:B---3--:R-:W-:Y:S01]  /*8060*/  FMUL.FTZ R24, R72, R110.reuse ;  /* 0x0000006e48187220 */ /* 0x088fe20000410000 */
[-C--:B------:R-:W-:Y:S01]  /*8070*/  FMUL.FTZ R78, R78, R15.reuse ;  /* 0x0000000f4e4e7220 */ /* 0x080fe20000410000 */
[----:B------:R-:W2:Y:S01]  /*8080*/  LDSM.16.MT88.4 R72, [R114+0x8000] ;  /* 0x008000007248783b */ /* 0x000ea20000004200 */
[-C--:B------:R-:W-:Y:S01]  /*8090*/  FMUL.FTZ R79, R79, R15.reuse ;  /* 0x0000000f4f4f7220 */ /* 0x080fe20000410000 */
[-C--:B------:R-:W-:Y:S01]  /*80a0*/  FMUL.FTZ R32, R40, R110.reuse ;  /* 0x0000006e28207220 */ /* 0x080fe20000410000 */
[-C--:B------:R-:W-:Y:S01]  /*80b0*/  FMUL.FTZ R33, R41, R110.reuse ;  /* 0x0000006e29217220 */ /* 0x080fe20000410000 */
[-C--:B------:R-:W-:Y:S01]  /*80c0*/  FMUL.FTZ R34, R42, R15.reuse ;  /* 0x0000000f2a227220 */ /* 0x080fe20000410000 */
[----:B------:R-:W-:Y:S01]  /*80d0*/  MUFU.EX2 R108, R108 ;  /* 0x0000006c006c7308 */ /* 0x000fe20000000800 */
[-C--:B------:R-:W-:Y:S01]  /*80e0*/  FMUL.FTZ R35, R43, R15.reuse ;  /* 0x0000000f2b237220 */ /* 0x080fe20000410000 */
[----:B------:R-:W3:Y:S01]  /*80f0*/  LDSM.16.MT88.4 R80, [R114+0x7000] ;  /* 0x007000007250783b */ /* 0x000ee20000004200 */
[-C--:B------:R-:W-:Y:S01]  /*8100*/  FMUL.FTZ R40, R48, R110.reuse ;  /* 0x0000006e30287220 */ /* 0x080fe20000410000 */
[-C--:B------:R-:W-:Y:S01]  /*8110*/  FMUL.FTZ R41, R49, R110.reuse ;  /* 0x0000006e31297220 */ /* 0x080fe20000410000 */
[-C--:B------:R-:W-:Y:S01]  /*8120*/  FMUL.FTZ R42, R50, R15.reuse ;  /* 0x0000000f322a7220 */ /* 0x080fe20000410000 */
[----:B------:R-:W-:Y:S01]  /*8130*/  FMUL.FTZ R43, R51, R15 ;  /* 0x0000000f332b7220 */ /* 0x000fe20000410000 */
[-C--:B------:R-:W-:Y:S01]  /*8140*/  FMUL.FTZ R48, R56, R110.reuse ;  /* 0x0000006e38307220 */ /* 0x080fe20000410000 */
[----:B------:R-:W5:Y:S01]  /*8150*/  MUFU.EX2 R107, R107 ;  /* 0x0000006b006b7308 */ /* 0x000f620000000800 */
[----:B-1----:R-:W-:Y:S01]  /*8160*/  F2FP.BF16.F32.PACK_AB R4, R109, R113 ;  /* 0x000000716d04723e */ /* 0x002fe200000010ff */
[----:B------:R-:W-:Y:S01]  /*8170*/  FMUL.FTZ R49, R57, R110 ;  /* 0x0000006e39317220 */ /* 0x000fe20000410000 */
[-C--:B------:R-:W-:Y:S01]  /*8180*/  FMUL.FTZ R50, R58, R15.reuse ;  /* 0x0000000f3a327220 */ /* 0x080fe20000410000 */
[-C--:B------:R-:W-:Y:S01]  /*8190*/  FMUL.FTZ R51, R59, R15.reuse ;  /* 0x0000000f3b337220 */ /* 0x080fe20000410000 */
[-CC-:B------:R-:W-:Y:S01]  /*81a0*/  FFMA.FTZ R119, R176, R94.reuse, -R95.reuse ;  /* 0x0000005eb0777223 */ /* 0x180fe2000001085f */
[-CC-:B------:R-:W-:Y:S01]  /*81b0*/  FFMA.FTZ R121, R120, R94.reuse, -R95.reuse ;  /* 0x0000005e78797223 */ /* 0x180fe2000001085f */
[-CC-:B------:R-:W-:Y:S01]  /*81c0*/  FFMA.FTZ R122, R122, R94.reuse, -R95.reuse ;  /* 0x0000005e7a7a7223 */ /* 0x180fe2000001085f */
[----:B------:R-:W-:Y:S01]  /*81d0*/  MUFU.EX2 R111, R111 ;  /* 0x0000006f006f7308 */ /* 0x000fe20000000800 */
[----:B------:R-:W-:Y:S01]  /*81e0*/  FFMA.FTZ R178, R178, R94, -R95 ;  /* 0x0000005eb2b27223 */ /* 0x000fe2000001085f */
[-C--:B------:R-:W-:Y:S01]  /*81f0*/  FMUL.FTZ R56, R64, R110.reuse ;  /* 0x0000006e40387220 */ /* 0x080fe20000410000 */
[-C--:B------:R-:W-:Y:S01]  /*8200*/  FMUL.FTZ R57, R65, R110.reuse ;  /* 0x0000006e41397220 */ /* 0x080fe20000410000 */
[-C--:B------:R-:W-:Y:S01]  /*8210*/  FMUL.FTZ R58, R66, R15.reuse ;  /* 0x0000000f423a7220 */ /* 0x080fe20000410000 */
[-C--:B------:R-:W-:Y:S01]  /*8220*/  FMUL.FTZ R59, R67, R15.reuse ;  /* 0x0000000f433b7220 */ /* 0x080fe20000410000 */
[----:B------:R-:W-:Y:S01]  /*8230*/  FMUL.FTZ R68, R68, R110 ;  /* 0x0000006e44447220 */ /* 0x000fe20000410000 */
[----:B------:R-:W-:Y:S01]  /*8240*/  LDSM.16.MT88.4 R64, [R114+0x7400] ;  /* 0x007400007240783b */ /* 0x000fe20000004200 */
[----:B------:R-:W1:Y:S01]  /*8250*/  MUFU.EX2 R106, R106 ;  /* 0x0000006a006a7308 */ /* 0x000e620000000800 */
[----:B-----5:R-:W-:Y:S01]  /*8260*/  F2FP.BF16.F32.PACK_AB R6, R107, R108 ;  /* 0x0000006c6b06723e */ /* 0x020fe200000010ff */
[----:B------:R-:W-:Y:S01]  /*8270*/  FMUL.FTZ R69, R69, R110 ;  /* 0x0000006e45457220 */ /* 0x000fe20000410000 */
[-C--:B------:R-:W-:Y:S01]  /*8280*/  FMUL.FTZ R70, R70, R15.reuse ;  /* 0x0000000f46467220 */ /* 0x080fe20000410000 */
[----:B------:R-:W-:Y:S01]  /*8290*/  FMUL.FTZ R71, R71, R15 ;  /* 0x0000000f47477220 */ /* 0x000fe20000410000 */
[-CC-:B------:R-:W-:Y:S01]  /*82a0*/  FFMA.FTZ R123, R172, R94.reuse, -R91.reuse ;  /* 0x0000005eac7b7223 */ /* 0x180fe2000001085b */
[-CC-:B------:R-:W-:Y:S01]  /*82b0*/  FFMA.FTZ R128, R170, R94.reuse, -R91.reuse ;  /* 0x0000005eaa807223 */ /* 0x180fe2000001085b */
[-CC-:B------:R-:W-:Y:S01]  /*82c0*/  FFMA.FTZ R154, R154, R94.reuse, -R91.reuse ;  /* 0x0000005e9a9a7223 */ /* 0x180fe2000001085b */
[----:B------:R-:W5:Y:S01]  /*82d0*/  MUFU.EX2 R85, R85 ;  /* 0x0000005500557308 */ /* 0x000f620000000800 */
        /* <DEDUP_REMOVED lines=8> */
[----:B-1----:R-:W-:Y:S01]  /*8360*/  F2FP.BF16.F32.PACK_AB R5, R106, R111 ;  /* 0x0000006f6a05723e */ /* 0x002fe200000010ff */
[----:B------:R-:W-:Y:S01]  /*8370*/  LDSM.16.MT88.4 R100, [R114+0x6c00] ;  /* 0x006c00007264783b */ /* 0x000fe20000004200 */
[-CC-:B------:R-:W-:Y:S01]  /*8380*/  FFMA.FTZ R153, R96, R94.reuse, -R91.reuse ;  /* 0x0000005e60997223 */ /* 0x180fe2000001085b */
[-C--:B------:R-:W-:Y:S01]  /*8390*/  FFMA.FTZ R170, R89, R94.reuse, -R91 ;  /* 0x0000005e59aa7223 */ /* 0x080fe2000001085b */
[-CC-:B------:R-:W-:Y:S01]  /*83a0*/  FFMA.FTZ R155, R90, R94.reuse, -R95.reuse ;  /* 0x0000005e5a9b7223 */ /* 0x180fe2000001085f */
[-CC-:B------:R-:W-:Y:S01]  /*83b0*/  FFMA.FTZ R172, R88, R94.reuse, -R95.reuse ;  /* 0x0000005e58ac7223 */ /* 0x180fe2000001085f */
[-CC-:B------:R-:W-:Y:S01]  /*83c0*/  FFMA.FTZ R169, R92, R94.reuse, -R95.reuse ;  /* 0x0000005e5ca97223 */ /* 0x180fe2000001085f */
[----:B------:R-:W1:Y:S01]  /*83d0*/  MUFU.EX2 R116, R116 ;  /* 0x0000007400747308 */ /* 0x000e620000000800 */
[----:B-----5:R-:W-:Y:S01]  /*83e0*/  F2FP.BF16.F32.PACK_AB R7, R18, R85 ;  /* 0x000000551207723e */ /* 0x020fe200000010ff */
[----:B------:R-:W-:Y:S01]  /*83f0*/  FFMA.FTZ R174, R93, R94, -R95 ;  /* 0x0000005e5dae7223 */ /* 0x000fe2000001085f */
[----:B------:R-:W-:Y:S04]  /*8400*/  LDSM.16.MT88.4 R96, [R112+0xc00] ;  /* 0x000c00007060783b */ /* 0x000fe80000004200 */
[----:B------:R-:W-:Y:S01]  /*8410*/  LDSM.16.MT88.4 R92, [R114+0x8c00] ;  /* 0x008c0000725c783b */ /* 0x000fe20000004200 */
[C---:B----4-:R-:W-:Y:S01]  /*8420*/  HMMA.16816.F32.BF16 R24, R4.reuse, R28, R24 ;  /* 0x0000001c0418723c */ /* 0x050fe20000041818 */
[----:B------:R-:W-:Y:S07]  /*8430*/  MUFU.EX2 R117, R117 ;  /* 0x0000007500757308 */ /* 0x000fee0000000800 */
[C---:B------:R-:W-:Y:S01]  /*8440*/  HMMA.16816.F32.BF16 R8, R4.reuse, R20, R8 ;  /* 0x000000140408723c */ /* 0x040fe20000041808 */
[----:B------:R-:W4:Y:S07]  /*8450*/  MUFU.EX2 R118, R118 ;  /* 0x0000007600767308 */ /* 0x000f2e0000000800 */
        /* <DEDUP_REMOVED lines=9> */
[----:B------:R-:W5:Y:S01]  /*84f0*/  LDSM.16.MT88.4 R76, [R112+0x1000] ;  /* 0x00100000704c783b */ /* 0x000f620000004200 */
[-C--:B------:R-:W-:Y:S01]  /*8500*/  FMUL.FTZ R47, R55, R15.reuse ;  /* 0x0000000f372f7220 */ /* 0x080fe20000410000 */
[-C--:B------:R-:W-:Y:S01]  /*8510*/  FMUL.FTZ R52, R60, R110.reuse ;  /* 0x0000006e3c347220 */ /* 0x080fe20000410000 */
[-C--:B------:R-:W-:Y:S01]  /*8520*/  FMUL.FTZ R53, R61, R110.reuse ;  /* 0x0000006e3d357220 */ /* 0x080fe20000410000 */
[-C--:B------:R-:W-:Y:S01]  /*8530*/  FMUL.FTZ R54, R62, R15.reuse ;  /* 0x0000000f3e367220 */ /* 0x080fe20000410000 */
[----:B------:R-:W-:Y:S01]  /*8540*/  FMUL.FTZ R55, R63, R15 ;  /* 0x0000000f3f377220 */ /* 0x000fe20000410000 */
[----:B------:R-:W-:Y:S01]  /*8550*/  MUFU.EX2 R119, R119 ;  /* 0x0000007700777308 */ /* 0x000fe20000000800 */
[----:B--2---:R-:W-:Y:S01]  /*8560*/  HMMA.16816.F32.BF16 R48, R4, R72, R48 ;  /* 0x000000480430723c */ /* 0x004fe20000041830 */
[----:B-1----:R-:W-:Y:S01]  /*8570*/  F2FP.BF16.F32.PACK_AB R60, R116, R115 ;  /* 0x00000073743c723e */ /* 0x002fe200000010ff */
[----:B------:R-:W-:Y:S01]  /*8580*/  FFMA.FTZ R110, R168, R110, R113 ;  /* 0x0000006ea86e7223 */ /* 0x000fe20000010071 */
[----:B----4-:R-:W-:Y:S01]  /*8590*/  F2FP.BF16.F32.PACK_AB R62, R118, R117 ;  /* 0x00000075763e723e */ /* 0x010fe200000010ff */
[----:B------:R-:W-:-:S02]  /*85a0*/  FFMA.FTZ R15, R166, R15, R111 ;  /* 0x0000000fa60f7223 */ /* 0x000fc4000001006f */
[----:B------:R-:W-:Y:S01]  /*85b0*/  FADD.FTZ R109, R109, R110 ;  /* 0x0000006e6d6d7221 */ /* 0x000fe20000010000 */
[----:B------:R-:W1:Y:S01]  /*85c0*/  MUFU.EX2 R120, R178 ;  /* 0x000000b200787308 */ /* 0x000e620000000800 */
[C---:B------:R-:W-:Y:S01]  /*85d0*/  HMMA.16816.F32.BF16 R52, R4.reuse, R74, R52 ;  /* 0x0000004a0434723c */ /* 0x040fe20000041834 */
[----:B------:R-:W2:Y:S01]  /*85e0*/  LDSM.16.MT88.4 R72, [R114+0x6400] ;  /* 0x006400007248783b */ /* 0x000ea20000004200 */
[----:B------:R-:W-:Y:S01]  /*85f0*/  FADD.FTZ R106, R106, R15 ;  /* 0x0000000f6a6a7221 */ /* 0x000fe20000010000 */
[----:B------:R-:W-:Y:S01]  /*8600*/  FADD.FTZ R108, R108, R109 ;  /* 0x0000006d6c6c7221 */ /* 0x000fe20000010000 */
[-C--:B------:R-:W-:Y:S02]  /*8610*/  MOV R15, R104.reuse ;  /* 0x00000068000f7202 */ /* 0x080fe40000000f00 */
[----:B------:R-:W-:Y:S01]  /*8620*/  FADD.FTZ R85, R85, R106 ;  /* 0x0000006a55557221 */ /* 0x000fe20000010000 */
[----:B------:R-:W-:Y:S01]  /*8630*/  MUFU.EX2 R121, R121 ;  /* 0x0000007900797308 */ /* 0x000fe20000000800 */
[----:B---3--:R-:W-:Y:S01]  /*8640*/  HMMA.16816.F32.BF16 R32, R4, R80, R32 ;  /* 0x000000500420723c */ /* 0x008fe20000041820 */
[----:B------:R-:W-:Y:S01]  /*8650*/  FADD.FTZ R108, R107, R108 ;  /* 0x0000006c6b6c7221 */ /* 0x000fe20000010000 */
[----:B------:R-:W-:Y:S01]  /*8660*/  FADD.FTZ R18, R18, R85 ;  /* 0x0000005512127221 */ /* 0x000fe20000010000 */
[----:B------:R-:W-:-:S02]  /*8670*/  @P6 MOV R15, R104 ;  /* 0x00000068000f6202 */ /* 0x000fc40000000f00 */
[----:B------:R-:W-:Y:S02]  /*8680*/  FADD.FTZ R115, R115, R108 ;  /* 0x0000006c73737221 */ /* 0x000fe40000010000 */
[----:B------:R-:W3:Y:S01]  /*8690*/  MUFU.EX2 R122, R122 ;  /* 0x0000007a007a7308 */ /* 0x000ee20000000800 */
[C---:B------:R-:W-:Y:S01]  /*86a0*/  HMMA.16816.F32.BF16 R36, R4.reuse, R82, R36 ;  /* 0x000000520424723c */ /* 0x040fe20000041824 */
[----:B------:R-:W4:Y:S01]  /*86b0*/  LDSM.16.MT88.4 R80, [R112+0x2000] ;  /* 0x002000007050783b */ /* 0x000f220000004200 */
[----:B-1----:R-:W-:Y:S01]  /*86c0*/  F2FP.BF16.F32.PACK_AB R61, R120, R119 ;  /* 0x00000077783d723e */ /* 0x002fe200000010ff */
[----:B------:R-:W-:Y:S01]  /*86d0*/  FADD.FTZ R119, R119, R18 ;  /* 0x0000001277777221 */ /* 0x000fe20000010000 */
[----:B------:R-:W-:Y:S01]  /*86e0*/  FADD.FTZ R116, R116, R115 ;  /* 0x0000007374747221 */ /* 0x000fe20000010000 */
[-C--:B------:R-:W-:Y:S02]  /*86f0*/  MOV R18, R105.reuse ;  /* 0x0000006900127202 */ /* 0x080fe40000000f00 */
[----:B------:R-:W-:Y:S01]  /*8700*/  MUFU.EX2 R123, R123 ;  /* 0x0000007b007b7308 */ /* 0x000fe20000000800 */
[----:B------:R-:W-:Y:S01]  /*8710*/  FADD.FTZ R120, R120, R119 ;  /* 0x0000007778787221 */ /* 0x000fe20000010000 */
[----:B-----5:R-:W-:Y:S01]  /*8720*/  HMMA.16816.F32.BF16 R40, R4, R76, R40 ;  /* 0x0000004c0428723c */ /* 0x020fe20000041828 */
[----:B------:R-:W-:Y:S01]  /*8730*/  FADD.FTZ R117, R117, R116 ;  /* 0x0000007475757221 */ /* 0x000fe20000010000 */
[----:B------:R-:W-:-:S03]  /*8740*/  @P6 MOV R18, R105 ;  /* 0x0000006900126202 */ /* 0x000fc60000000f00 */
[----:B------:R-:W-:Y:S01]  /*8750*/  FADD.FTZ R118, R118, R117 ;  /* 0x0000007576767221 */ /* 0x000fe20000010000 */
[----:B------:R-:W1:Y:S01]  /*8760*/  MUFU.EX2 R128, R128 ;  /* 0x0000008000807308 */ /* 0x000e620000000800 */
[----:B---3--:R-:W-:Y:S01]  /*8770*/  F2FP.BF16.F32.PACK_AB R63, R122, R121 ;  /* 0x000000797a3f723e */ /* 0x008fe200000010ff */
[----:B------:R-:W-:Y:S01]  /*8780*/  HMMA.16816.F32.BF16 R44, R4, R78, R44 ;  /* 0x0000004e042c723c */ /* 0x000fe2000004182c */
[----:B------:R-:W3:Y:S01]  /*8790*/  LDSM.16.MT88.4 R76, [R112+0x400] ;  /* 0x00040000704c783b */ /* 0x000ee20000004200 */
[----:B------:R-:W-:-:S04]  /*87a0*/  FADD.FTZ R121, R121, R120 ;  /* 0x0000007879797221 */ /* 0x000fc80000010000 */
[----:B------:R-:W-:Y:S01]  /*87b0*/  MUFU.EX2 R154, R154 ;  /* 0x0000009a009a7308 */ /* 0x000fe20000000800 */
[----:B------:R-:W-:Y:S01]  /*87c0*/  FADD.FTZ R122, R122, R121 ;  /* 0x000000797a7a7221 */ /* 0x000fe20000010000 */
[C---:B--2---:R-:W-:Y:S06]  /*87d0*/  HMMA.16816.F32.BF16 R8, R60.reuse, R72, R8 ;  /* 0x000000483c08723c */ /* 0x044fec0000041808 */
[----:B------:R-:W-:Y:S02]  /*87e0*/  MUFU.EX2 R127, R127 ;  /* 0x0000007f007f7308 */ /* 0x000fe40000000800 */
[----:B------:R-:W-:Y:S01]  /*87f0*/  HMMA.16816.F32.BF16 R20, R60, R74, R20 ;  /* 0x0000004a3c14723c */ /* 0x000fe20000041814 */
[----:B------:R-:W2:Y:S05]  /*8800*/  LDSM.16.MT88.4 R72, [R112+0x1400] ;  /* 0x001400007048783b */ /* 0x000eaa0000004200 */
[----:B------:R-:W-:Y:S02]  /*8810*/  MUFU.EX2 R129, R129 ;  /* 0x0000008100817308 */ /* 0x000fe40000000800 */
[C---:B----4-:R-:W-:Y:S06]  /*8820*/  HMMA.16816.F32.BF16 R56, R4.reuse, R80, R56 ;  /* 0x000000500438723c */ /* 0x050fec0000041838 */
[----:B------:R-:W4:Y:S02]  /*8830*/  MUFU.EX2 R130, R130 ;  /* 0x0000008200827308 */ /* 0x000f240000000800 */
[----:B------:R-:W-:Y:S01]  /*8840*/  HMMA.16816.F32.BF16 R4, R4, R82, R68 ;  /* 0x000000520404723c */ /* 0x000fe20000041844 */
[----:B------:R-:W5:Y:S05]  /*8850*/  LDSM.16.MT88.4 R80, [R112+0x2400] ;  /* 0x002400007050783b */ /* 0x000f6a0000004200 */
[----:B------:R-:W-:Y:S02]  /*8860*/  MUFU.EX2 R131, R131 ;  /* 0x0000008300837308 */ /* 0x000fe40000000800 */
[C---:B------:R-:W-:Y:S06]  /*8870*/  HMMA.16816.F32.BF16 R32, R60.reuse, R64, R32 ;  /* 0x000000403c20723c */ /* 0x040fec0000041820 */
[----:B------:R-:W4:Y:S02]  /*8880*/  MUFU.EX2 R136, R136 ;  /* 0x0000008800887308 */ /* 0x000f240000000800 */
[C---:B---3--:R-:W-:Y:S06]  /*8890*/  HMMA.16816.F32.BF16 R24, R60.reuse, R76, R24 ;  /* 0x0000004c3c18723c */ /* 0x048fec0000041818 */
[----:B------:R-:W-:Y:S02]  /*88a0*/  MUFU.EX2 R135, R135 ;  /* 0x0000008700877308 */ /* 0x000fe40000000800 */
[C---:B------:R-:W-:Y:S01]  /*88b0*/  HMMA.16816.F32.BF16 R28, R60.reuse, R78, R28 ;  /* 0x0000004e3c1c723c */ /* 0x040fe2000004181c */
[----:B------:R-:W3:Y:S05]  /*88c0*/  LDSM.16.MT88.4 R76, [R114+0x8400] ;  /* 0x00840000724c783b */ /* 0x000eea0000004200 */
[----:B------:R-:W4:Y:S02]  /*88d0*/  MUFU.EX2 R152, R152 ;  /* 0x0000009800987308 */ /* 0x000f240000000800 */
[C---:B--2---:R-:W-:Y:S06]  /*88e0*/  HMMA.16816.F32.BF16 R68, R60.reuse, R72, R40 ;  /* 0x000000483c44723c */ /* 0x044fec0000041828 */
[----:B------:R-:W-:Y:S02]  /*88f0*/  MUFU.EX2 R153, R153 ;  /* 0x0000009900997308 */ /* 0x000fe40000000800 */
[C---:B------:R-:W-:Y:S01]  /*8900*/  HMMA.16816.F32.BF16 R44, R60.reuse, R74, R44 ;  /* 0x0000004a3c2c723c */ /* 0x040fe2000004182c */
[----:B------:R-:W2:Y:S05]  /*8910*/  LDSM.16.MT88.4 R72, [R114+0x6800] ;  /* 0x006800007248783b */ /* 0x000eaa0000004200 */
[----:B------:R-:W-:Y:S02]  /*8920*/  MUFU.EX2 R170, R170 ;  /* 0x000000aa00aa7308 */ /* 0x000fe40000000800 */
[C---:B------:R-:W-:Y:S01]  /*8930*/  HMMA.16816.F32.BF16 R64, R60.reuse, R66, R36 ;  /* 0x000000423c40723c */ /* 0x040fe20000041824 */
[----:B------:R-:W2:Y:S05]  /*8940*/  LDSM.16.MT88.4 R36, [R112+0x800] ;  /* 0x000800007024783b */ /* 0x000eaa0000004200 */
[----:B------:R-:W-:Y:S02]  /*8950*/  MUFU.EX2 R155, R155 ;  /* 0x0000009b009b7308 */ /* 0x000fe40000000800 */
[C---:B-----5:R-:W-:Y:S06]  /*8960*/  HMMA.16816.F32.BF16 R56, R60.reuse, R80, R56 ;  /* 0x000000503c38723c */ /* 0x060fec0000041838 */
[----:B------:R-:W5:Y:S02]  /*8970*/  MUFU.EX2 R172, R172 ;  /* 0x000000ac00ac7308 */ /* 0x000f640000000800 */
[C---:B------:R-:W-:Y:S01]  /*8980*/  HMMA.16816.F32.BF16 R4, R60.reuse, R82, R4 ;  /* 0x000000523c04723c */ /* 0x040fe20000041804 */
[----:B------:R-:W-:Y:S05]  /*8990*/  LDSM.16.MT88.4 R80, [R112+0x2800] ;  /* 0x002800007050783b */ /* 0x000fea0000004200 */
[----:B------:R-:W-:Y:S02]  /*89a0*/  MUFU.EX2 R169, R169 ;  /* 0x000000a900a97308 */ /* 0x000fe40000000800 */
[C---:B---3--:R-:W-:Y:S01]  /*89b0*/  HMMA.16816.F32.BF16 R40, R60.reuse, R76, R48 ;  /* 0x0000004c3c28723c */ /* 0x048fe20000041830 */
[----:B------:R-:W3:Y:S05]  /*89c0*/  LDSM.16.MT88.4 R48, [R114+0x7800] ;  /* 0x007800007230783b */ /* 0x000eea0000004200 */
[----:B------:R-:W5:Y:S02]  /*89d0*/  MUFU.EX2 R174, R174 ;  /* 0x000000ae00ae7308 */ /* 0x000f640000000800 */
[----:B------:R-:W-:Y:S01]  /*89e0*/  HMMA.16816.F32.BF16 R76, R60, R78, R52 ;  /* 0x0000004e3c4c723c */ /* 0x000fe20000041834 */
[----:B-1----:R-:W-:Y:S01]  /*89f0*/  F2FP.BF16.F32.PACK_AB R60, R128, R123 ;  /* 0x0000007b803c723e */ /* 0x002fe200000010ff */
[----:B------:R-:W1:Y:S01]  /*8a00*/  LDSM.16.MT88.4 R52, [R112+0x1800] ;  /* 0x001800007034783b */ /* 0x000e620000004200 */
[----:B----4-:R-:W-:Y:S01]  /*8a10*/  F2FP.BF16.F32.PACK_AB R61, R130, R129 ;  /* 0x00000081823d723e */ /* 0x010fe200000010ff */
        /* <DEDUP_REMOVED lines=11> */
[C---:B------:R-:W-:Y:S08]  /*8ad0*/  HMMA.16816.F32.BF16 R20, R60.reuse, R74, R20 ;  /* 0x0000004a3c14723c */ /* 0x040ff00000041814 */
[C---:B------:R-:W-:Y:S08]  /*8ae0*/  HMMA.16816.F32.BF16 R72, R60.reuse, R36, R24 ;  /* 0x000000243c48723c */ /* 0x040ff00000041818 */
[C---:B------:R-:W-:Y:S01]  /*8af0*/  HMMA.16816.F32.BF16 R36, R60.reuse, R38, R28 ;  /* 0x000000263c24723c */ /* 0x040fe2000004181c */
[----:B------:R-:W2:Y:S07]  /*8b00*/  LDSM.16.MT88.4 R28, [R114+0x8800] ;  /* 0x00880000721c783b */ /* 0x000eae0000004200 */
[C---:B---3--:R-:W-:Y:S08]  /*8b10*/  HMMA.16816.F32.BF16 R32, R60.reuse, R48, R32 ;  /* 0x000000303c20723c */ /* 0x048ff00000041820 */
[C---:B------:R-:W-:Y:S08]  /*8b20*/  HMMA.16816.F32.BF16 R24, R60.reuse, R50, R64 ;  /* 0x000000323c18723c */ /* 0x040ff00000041840 */
[C---:B-1----:R-:W-:Y:S08]  /*8b30*/  HMMA.16816.F32.BF16 R48, R60.reuse, R52, R68 ;  /* 0x000000343c30723c */ /* 0x042ff00000041844 */
[C---:B------:R-:W-:Y:S01]  /*8b40*/  HMMA.16816.F32.BF16 R68, R60.reuse, R82, R4 ;  /* 0x000000523c44723c */ /* 0x040fe20000041804 */
[----:B------:R-:W-:Y:S01]  /*8b50*/  F2FP.BF16.F32.PACK_AB R4, R152, R135 ;  /* 0x000000879804723e */ /* 0x000fe200000010ff */
[----:B------:R-:W-:Y:S01]  /*8b60*/  FADD.FTZ R135, R135, R154 ;  /* 0x0000009a87877221 */ /* 0x000fe20000010000 */
[----:B-----5:R-:W-:Y:S01]  /*8b70*/  F2FP.BF16.F32.PACK_AB R5, R172, R155 ;  /* 0x0000009bac05723e */ /* 0x020fe200000010ff */
[----:B------:R-:W-:Y:S01]  /*8b80*/  FADD.FTZ R155, R155, R136 ;  /* 0x000000889b9b7221 */ /* 0x000fe20000010000 */
[----:B------:R-:W-:Y:S01]  /*8b90*/  F2FP.BF16.F32.PACK_AB R6, R170, R153 ;  /* 0x00000099aa06723e */ /* 0x000fe200000010ff */
[----:B------:R-:W-:Y:S01]  /*8ba0*/  FADD.FTZ R152, R152, R135 ;  /* 0x0000008798987221 */ /* 0x000fe20000010000 */
[----:B------:R-:W-:Y:S01]  /*8bb0*/  F2FP.BF16.F32.PACK_AB R7, R174, R169 ;  /* 0x000000a9ae07723e */ /* 0x000fe200000010ff */
[----:B------:R-:W-:Y:S01]  /*8bc0*/  HMMA.16816.F32.BF16 R52, R60, R54, R44 ;  /* 0x000000363c34723c */ /* 0x000fe2000004182c */
[----:B------:R-:W1:Y:S01]  /*8bd0*/  LDSM.16.MT88.4 R44, [R114+0x7c00] ;  /* 0x007c0000722c783b */ /* 0x000e620000004200 */
[----:B------:R-:W-:Y:S01]  /*8be0*/  FADD.FTZ R172, R172, R155 ;  /* 0x0000009bacac7221 */ /* 0x000fe20000010000 */
[----:B------:R-:W-:-:S03]  /*8bf0*/  FADD.FTZ R153, R153, R152 ;  /* 0x0000009899997221 */ /* 0x000fc60000010000 */
[----:B------:R-:W-:Y:S01]  /*8c00*/  FADD.FTZ R169, R169, R172 ;  /* 0x000000aca9a97221 */ /* 0x000fe20000010000 */
[----:B------:R-:W-:Y:S01]  /*8c10*/  FADD.FTZ R168, R170, R153 ;  /* 0x00000099aaa87221 */ /* 0x000fe20000010000 */
[----:B--2---:R-:W-:Y:S02]  /*8c20*/  HMMA.16816.F32.BF16 R88, R60, R28, R40 ;  /* 0x0000001c3c58723c */ /* 0x004fe40000041828 */
[----:B------:R-:W-:-:S06]  /*8c30*/  FADD.FTZ R166, R174, R169 ;  /* 0x000000a9aea67221 */ /* 0x000fcc0000010000 */
[C---:B------:R-:W-:Y:S08]  /*8c40*/  HMMA.16816.F32.BF16 R28, R60.reuse, R30, R76 ;  /* 0x0000001e3c1c723c */ /* 0x040ff0000004184c */
[----:B------:R-:W-:Y:S08]  /*8c50*/  HMMA.16816.F32.BF16 R64, R60, R80, R56 ;  /* 0x000000503c40723c */ /* 0x000ff00000041838 */
[C---:B------:R-:W-:Y:S01]  /*8c60*/  HMMA.16816.F32.BF16 R80, R4.reuse, R100, R8 ;  /* 0x000000640450723c */ /* 0x040fe20000041808 */
[----:B------:R-:W2:Y:S07]  /*8c70*/  LDSM.16.MT88.4 R8, [R112+0x1c00] ;  /* 0x001c00007008783b */ /* 0x000eae0000004200 */
[C---:B------:R-:W-:Y:S01]  /*8c80*/  HMMA.16816.F32.BF16 R76, R4.reuse, R102, R20 ;  /* 0x00000066044c723c */ /* 0x040fe20000041814 */
[----:B------:R-:W3:Y:S07]  /*8c90*/  LDSM.16.MT88.4 R20, [R112+0x2c00] ;  /* 0x002c00007014783b */ /* 0x000eee0000004200 */
[----:B-1----:R-:W-:Y:S01]  /*8ca0*/  HMMA.16816.F32.BF16 R40, R4, R44, R32 ;  /* 0x0000002c0428723c */ /* 0x002fe20000041820 */
[----:B------:R-:W-:-:S07]  /*8cb0*/  MOV R32, R84 ;  /* 0x0000005400207202 */ /* 0x000fce0000000f00 */
        /* <DEDUP_REMOVED lines=10> */
[----:B------:R-:W-:-:S15]  /*8d60*/  @P6 BRA `(.L_x_10193) ;  /* 0x0000000000046947 */ /* 0x000fde0003800000 */
.L_x_10184:
[----:B------:R-:W-:-:S07]  /*8d70*/  IADD3 R14, PT, PT, R32, -0x1, RZ ;  /* 0xffffffff200e7810 */ /* 0x000fce0007ffe0ff */
.L_x_10193:
[----:B------:R-:W-:Y:S05]  /*8d80*/  BSYNC B2 ;  /* 0x0000000000027941 */ /* 0x000fea0003800000 */
.L_x_10183:
        /* <DEDUP_REMOVED lines=12> */
[----:B------:R-:W-:-:S02]  /*8e50*/  ISETP.NE.AND.EX P3, PT, R165, RZ, PT, P3 ;  /* 0x000000ffa500720c */ /* 0x000fc40003f65330 */
[----:B------:R-:W-:Y:S02]  /*8e60*/  VIMNMX R136, PT, PT, RZ, R13, !PT ;  /* 0x0000000dff887248 */ /* 0x000fe40007fe0100 */
[----:B------:R-:W-:-:S09]  /*8e70*/  VIADDMNMX R135, R13, 0x8, RZ, !PT ;  /* 0x000000080d877846 */ /* 0x000fd200078001ff */
.L_x_10201:
        /* <DEDUP_REMOVED lines=79> */
.L_x_10196:
[----:B------:R-:W-:Y:S05]  /*9370*/  BSYNC.RECONVERGENT B0 ;  /* 0x0000000000007941 */ /* 0x000fea0003800200 */
.L_x_10195:
        /* <DEDUP_REMOVED lines=21> */
[C---:B------:R-:W-:Y:S02]  /*94d0*/  LEA R170, P0, R139.reuse, R146, 0x1 ;  /* 0x000000928baa7211 */ /* 0x040fe400078008ff */
[----:B------:R-:W-:Y:S02]  /*94e0*/  SHF.R.U32.HI R124, RZ, 0x1, R86 ;  /* 0x00000001ff7c7819 */ /* 0x000fe40000011656 */
[----:B------:R-:W-:Y:S01]  /*94f0*/  LEA.HI.X R171, R139, R147, R140, 0x1, P0 ;  /* 0x000000938bab7211 */ /* 0x000fe200000f0c8c */
[----:B------:R-:W-:Y:S01]  /*9500*/  IMAD.U32 R126, RZ, RZ, UR6 ;  /* 0x00000006ff7e7e24 */ /* 0x000fe2000f8e00ff */
[----:B------:R-:W-:Y:S02]  /*9510*/  LOP3.LUT R91, R125, 0x100, RZ, 0xc0, !PT ;  /* 0x000001007d5b7812 */ /* 0x000fe400078ec0ff */
[----:B------:R-:W-:Y:S01]  /*9520*/  LOP3.LUT R89, R128, 0xc0, RZ, 0xc0, !PT ;  /* 0x000000c080597812 */ /* 0x000fe200078ec0ff */
[----:B------:R-:W-:Y:S01]  /*9530*/  IMAD R167, R167, 0x2, R126 ;  /* 0x00000002a7a77824 */ /* 0x000fe200078e027e */
[----:B------:R-:W-:Y:S02]  /*9540*/  LOP3.LUT R127, R124, 0x8, RZ, 0xc0, !PT ;  /* 0x000000087c7f7812 */ /* 0x000fe400078ec0ff */
[----:B------:R-:W-:Y:S02]  /*9550*/  LOP3.LUT R125, R125, 0x3e00, RZ, 0xc0, !PT ;  /* 0x00003e007d7d7812 */ /* 0x000fe400078ec0ff */
[----:B------:R-:W-:Y:S01]  /*9560*/  @!PT LDS RZ, [RZ] ;  /* 0x00000000fffff984 */ /* 0x000fe20000000800 */
[----:B------:R-:W-:Y:S01]  /*9570*/  @!PT LDS RZ, [RZ] ;  /* 0x00000000fffff984 */ /* 0x000fe20000000800 */
[----:B------:R-:W-:Y:S01]  /*9580*/  @!PT LDS RZ, [RZ] ;  /* 0x00000000fffff984 */ /* 0x000fe20000000800 */
[----:B------:R1:W-:Y:S01]  /*9590*/  @!P6 LDGSTS.E.BYPASS.LTC128B.128 [R167+0x6000], desc[UR4][R146.64] ;  /* 0x0600000092a7efae */ /* 0x0003e2000b981a04 */
[----:B------:R-:W-:Y:S02]  /*95a0*/  LOP3.LUT R88, R91, 0x20, R128, 0xf8, !PT ;  /* 0x000000205b587812 */ /* 0x000fe400078ef880 */
[----:B------:R-:W-:Y:S01]  /*95b0*/  LOP3.LUT R84, R87, 0x18, RZ, 0xc0, !PT ;  /* 0x0000001857547812 */ /* 0x000fe200078ec0ff */
[----:B------:R-:W-:Y:S01]  /*95c0*/  @P6 STS.128 [R167+0x6000], RZ ;  /* 0x006000ffa7006388 */ /* 0x000fe20000000c00 */
[----:B------:R-:W-:Y:S02]  /*95d0*/  LOP3.LUT R89, R89, 0x8, R86, 0xf8, !PT ;  /* 0x0000000859597812 */ /* 0x000fe400078ef856 */
[--C-:B------:R-:W-:Y:S01]  /*95e0*/  LOP3.LUT R127, R127, 0xc0, R128.reuse, 0xf8, !PT ;  /* 0x000000c07f7f7812 */ /* 0x100fe200078ef880 */
[----:B------:R-:W-:Y:S01]  /*95f0*/  @!PT LDS RZ, [RZ] ;  /* 0x00000000fffff984 */ /* 0x000fe20000000800 */
[----:B------:R-:W-:Y:S01]  /*9600*/  @!PT LDS RZ, [RZ] ;  /* 0x00000000fffff984 */ /* 0x000fe20000000800 */
[----:B------:R-:W-:Y:S01]  /*9610*/  @!PT LDS RZ, [RZ] ;  /* 0x00000000fffff984 */ /* 0x000fe20000000800 */
[----:B------:R1:W-:Y:S01]  /*9620*/  @!P5 LDGSTS.E.BYPASS.LTC128B.128 [R167+0x7000], desc[UR4][R146.64+0x40] ;  /* 0x0700004092a7dfae */ /* 0x0003e2000b981a04 */
[----:B------:R-:W-:Y:S02]  /*9630*/  LOP3.LUT R91, R125, 0x20, R128, 0xf8, !PT ;  /* 0x000000207d5b7812 */ /* 0x000fe400078ef880 */
[----:B------:R-:W-:Y:S01]  /*9640*/  LOP3.LUT R89, R88, R89, R84, 0xf6, !PT ;  /* 0x0000005958597212 */ /* 0x000fe200078ef654 */
[----:B------:R-:W-:Y:S01]  /*9650*/  @P5 STS.128 [R167+0x7000], RZ ;  /* 0x007000ffa7005388 */ /* 0x000fe20000000c00 */
[----:B------:R-:W-:Y:S02]  /*9660*/  LOP3.LUT R127, R127, R84, RZ, 0x3c, !PT ;  /* 0x000000547f7f7212 */ /* 0x000fe400078e3cff */
[----:B------:R-:W-:Y:S01]  /*9670*/  LOP3.LUT R84, R91, 0x100, R128, 0xf8, !PT ;  /* 0x000001005b547812 */ /* 0x000fe200078ef880 */
[----:B------:R-:W-:Y:S01]  /*9680*/  @!PT LDS RZ, [RZ] ;  /* 0x00000000fffff984 */ /* 0x000fe20000000800 */
[----:B------:R-:W-:Y:S01]  /*9690*/  @!PT LDS RZ, [RZ] ;  /* 0x00000000fffff984 */ /* 0x000fe20000000800 */
[----:B------:R-:W-:Y:S01]  /*96a0*/  @!PT LDS RZ, [RZ] ;  /* 0x00000000fffff984 */ /* 0x000fe20000000800 */
[----:B------:R1:W-:Y:S01]  /*96b0*/  @!P4 LDGSTS.E.BYPASS.LTC128B.128 [R167+0x8000], desc[UR4][R146.64+0x80] ;  /* 0x0800008092a7cfae */ /* 0x0003e2000b981a04 */
[--C-:B------:R-:W-:Y:S01]  /*96c0*/  IMAD R130, R89, 0x2, R126.reuse ;  /* 0x0000000259827824 */ /* 0x100fe200078e027e */
[----:B------:R-:W-:Y:S02]  /*96d0*/  LOP3.LUT P2, RZ, R86, 0x4, RZ, 0xc0, !PT ;  /* 0x0000000456ff7812 */ /* 0x000fe4000784c0ff */
        /* <DEDUP_REMOVED lines=47> */
[----:B------:R-:W-:Y:S07]  /*99d0*/  LDSM.16.M88.4 R112, [R84+0x4000] ;  /* 0x004000005470783b */ /* 0x000fee0000000200 */
[C---:B------:R-:W-:Y:S08]  /*99e0*/  HMMA.16816.F32.BF16 R12, R108.reuse, R116, R12 ;  /* 0x000000746c0c723c */ /* 0x040ff0000004180c */
        /* <DEDUP_REMOVED lines=8> */
[C---:B---3--:R-:W-:Y:S08]  /*9a70*/  HMMA.16816.F32.BF16 R4, R88.reuse, R96, R4 ;  /* 0x000000605804723c */ /* 0x048ff00000041804 */
[C---:B------:R-:W-:Y:S01]  /*9a80*/  HMMA.16816.F32.BF16 R8, R88.reuse, R98, R8 ;  /* 0x000000625808723c */ /* 0x040fe20000041808 */
[----:B------:R-:W3:Y:S07]  /*9a90*/  LDSM.16.M88.4 R96, [R84+0x4400] ;  /* 0x004400005460783b */ /* 0x000eee0000000200 */
[C---:B------:R-:W-:Y:S08]  /*9aa0*/  HMMA.16816.F32.BF16 R12, R88.reuse, R100, R12 ;  /* 0x00000064580c723c */ /* 0x040ff0000004180c */
[C---:B------:R-:W-:Y:S01]  /*9ab0*/  HMMA.16816.F32.BF16 R16, R88.reuse, R102, R16 ;  /* 0x000000665810723c */ /* 0x040fe20000041810 */
[----:B------:R-:W5:Y:S07]  /*9ac0*/  LDSM.16.M88.4 R100, [R84+0x4800] ;  /* 0x004800005464783b */ /* 0x000f6e0000000200 */
[C---:B----4-:R-:W-:Y:S08]  /*9ad0*/  HMMA.16816.F32.BF16 R20, R88.reuse, R104, R20 ;  /* 0x000000685814723c */ /* 0x050ff00000041814 */
[C---:B------:R-:W-:Y:S01]  /*9ae0*/  HMMA.16816.F32.BF16 R24, R88.reuse, R106, R24 ;  /* 0x0000006a5818723c */ /* 0x040fe20000041818 */
[----:B------:R-:W-:Y:S07]  /*9af0*/  LDSM.16.M88.4 R104, [R130+0x5000] ;  /* 0x005000008268783b */ /* 0x000fee0000000200 */
[C---:B-1----:R-:W-:Y:S08]  /*9b00*/  HMMA.16816.F32.BF16 R28, R88.reuse, R92, R28 ;  /* 0x0000005c581c723c */ /* 0x042ff0000004181c */
        /* <DEDUP_REMOVED lines=9> */
[C---:B-----5:R-:W-:Y:S08]  /*9ba0*/  HMMA.16816.F32.BF16 R20, R108.reuse, R100, R20 ;  /* 0x000000646c14723c */ /* 0x060ff00000041814 */
[C---:B------:R-:W-:Y:S01]  /*9bb0*/  HMMA.16816.F32.BF16 R24, R108.reuse, R102, R24 ;  /* 0x000000666c18723c */ /* 0x040fe20000041818 */
[----:B------:R-:W-:Y:S07]  /*9bc0*/  LDSM.16.M88.4 R100, [R84+0x5000] ;  /* 0x005000005464783b */ /* 0x000fee0000000200 */
[C---:B-1----:R-:W-:Y:S08]  /*9bd0*/  HMMA.16816.F32.BF16 R28, R108.reuse, R88, R28 ;  /* 0x000000586c1c723c */ /* 0x042ff0000004181c */
[----:B------:R-:W-:Y:S01]  /*9be0*/  HMMA.16816.F32.BF16 R32, R108, R90, R32 ;  /* 0x0000005a6c20723c */ /* 0x000fe20000041820 */
[----:B------:R-:W1:Y:S04]  /*9bf0*/  LDSM.16.M88.4 R88, [R129+0x2000] ;  /* 0x002000008158783b */ /* 0x000e680000000200 */
[----:B------:R-:W-:Y:S03]  /*9c00*/  LDSM.16.M88.4 R108, [R84+0x5800] ;  /* 0x00580000546c783b */ /* 0x000fe60000000200 */
[C---:B----4-:R-:W-:Y:S08]  /*9c10*/  HMMA.16816.F32.BF16 R4, R92.reuse, R104, R4 ;  /* 0x000000685c04723c */ /* 0x050ff00000041804 */
[C---:B------:R-:W-:Y:S01]  /*9c20*/  HMMA.16816.F32.BF16 R8, R92.reuse, R106, R8 ;  /* 0x0000006a5c08723c */ /* 0x040fe20000041808 */
[----:B------:R-:W3:Y:S07]  /*9c30*/  LDSM.16.M88.4 R104, [R84+0x5400] ;  /* 0x005400005468783b */ /* 0x000eee0000000200 */
[C---:B------:R-:W-:Y:S08]  /*9c40*/  HMMA.16816.F32.BF16 R12, R92.reuse, R116, R12 ;  /* 0x000000745c0c723c */ /* 0x040ff0000004180c */
[C---:B------:R-:W-:Y:S01]  /*9c50*/  HMMA.16816.F32.BF16 R16, R92.reuse, R118, R16 ;  /* 0x000000765c10723c */ /* 0x040fe20000041810 */
[----:B------:R-:W4:Y:S01]  /*9c60*/  LDSM.16.M88.4 R116, [R84+0x5c00] ;  /* 0x005c00005474783b */ /* 0x000f220000000200 */
[----:B------:R-:W-:Y:S04]  /*9c70*/  DEPBAR.LE SB0, 0x0 ;  /* 0x000080000000791a */ /* 0x000fe80000000000 */
[----:B------:R-:W-:Y:S02]  /*9c80*/  BAR.SYNC.DEFER_BLOCKING 0x0 ;  /* 0x0000000000007b1d */ /* 0x000fe40000010000 */
[C---:B--2---:R-:W-:Y:S08]  /*9c90*/  HMMA.16816.F32.BF16 R20, R92.reuse, R96, R20 ;  /* 0x000000605c14723c */ /* 0x044ff00000041814 */
[C---:B------:R-:W-:Y:S08]  /*9ca0*/  HMMA.16816.F32.BF16 R24, R92.reuse, R98, R24 ;  /* 0x000000625c18723c */ /* 0x040ff00000041818 */
[C---:B------:R-:W-:Y:S08]  /*9cb0*/  HMMA.16816.F32.BF16 R28, R92.reuse, R112, R28 ;  /* 0x000000705c1c723c */ /* 0x040ff0000004181c */
[----:B------:R-:W-:Y:S08]  /*9cc0*/  HMMA.16816.F32.BF16 R32, R92, R114, R32 ;  /* 0x000000725c20723c */ /* 0x000ff00000041820 */
[C---:B-1----:R-:W-:Y:S08]  /*9cd0*/  HMMA.16816.F32.BF16 R4, R88.reuse, R100, R4 ;  /* 0x000000645804723c */ /* 0x042ff00000041804 */
[C---:B------:R-:W-:Y:S08]  /*9ce0*/  HMMA.16816.F32.BF16 R8, R88.reuse, R102, R8 ;  /* 0x000000665808723c */ /* 0x040ff00000041808 */
[C---:B---3--:R-:W-:Y:S08]  /*9cf0*/  HMMA.16816.F32.BF16 R12, R88.reuse, R104, R12 ;  /* 0x00000068580c723c */ /* 0x048ff0000004180c */
        /* <DEDUP_REMOVED lines=83> */
.L_x_10200:
[----:B------:R-:W-:Y:S05]  /*a230*/  BSYNC.RECONVERGENT B0 ;  /* 0x0000000000007941 */ /* 0x000fea0003800200 */
.L_x_10199:
        /* <DEDUP_REMOVED lines=37> */
.L_x_10198:
[----:B------:R-:W-:Y:S05]  /*a490*/  BSYNC.RECONVERGENT B1 ;  /* 0x0000000000017941 */ /* 0x000fea0003800200 */
.L_x_10197:
[----:B-1----:R-:W-:Y:S01]  /*a4a0*/  IABS R92, R154 ;  /* 0x0000009a005c7213 */ /* 0x002fe20000000000 */
[----:B------:R-:W2:Y:S01]  /*a4b0*/  LD.E R84, desc[UR4][R2.64+0xdc] ;  /* 0x0000dc0402547980 */ /* 0x000ea2000c101900 */
[----:B------:R-:W-:Y:S01]  /*a4c0*/  LOP3.LUT R127, R127, 0x120, R128, 0xf8, !PT ;  /* 0x000001207f7f7812 */ /* 0x000fe200078ef880 */
[C---:B------:R-:W-:Y:S01]  /*a4d0*/  VIADD R88, R155.reuse, 0xffffffe0 ;  /* 0xffffffe09b587836 */ /* 0x040fe20000000000 */
[----:B------:R-:W-:Y:S01]  /*a4e0*/  I2FP.F32.S32 R92, R92 ;  /* 0x0000005c005c7245 */ /* 0x000fe20000201400 */
[----:B------:R-:W-:Y:S02]  /*a4f0*/  VIADD R90, R154, 0x20 ;  /* 0x000000209a5a7836 */ /* 0x000fe40000000000 */
[C---:B------:R-:W-:Y:S01]  /*a500*/  VIADD R93, R155.reuse, 0xfffffff9 ;  /* 0xfffffff99b5d7836 */ /* 0x040fe20000000000 */
[C---:B------:R-:W-:Y:S01]  /*a510*/  ISETP.GE.AND P1, PT, R88.reuse, R136, PT ;  /* 0x000000885800720c */ /* 0x040fe20003f26270 */
[C---:B------:R-:W-:Y:S01]  /*a520*/  VIADD R95, R155.reuse, 0x1 ;  /* 0x000000019b5f7836 */ /* 0x040fe20000000000 */
[C---:B------:R-:W-:Y:S01]  /*a530*/  ISETP.GE.AND P4, PT, R88.reuse, R135, PT ;  /* 0x000000875800720c */ /* 0x040fe20003f86270 */
[C---:B------:R-:W-:Y:S01]  /*a540*/  VIADD R107, R155.reuse, 0xffffffe9 ;  /* 0xffffffe99b6b7836 */ /* 0x040fe20000000000 */
[C---:B------:R-:W-:Y:S01]  /*a550*/  ISETP.GE.AND P6, PT, R88.reuse, R138, PT ;  /* 0x0000008a5800720c */ /* 0x040fe20003fc6270 */
[----:B------:R-:W-:Y:S01]  /*a560*/  VIADD R97, R155, 0xfffffff8 ;  /* 0xfffffff89b617836 */ /* 0x000fe20000000000 */
[----:B------:R-:W-:Y:S01]  /*a570*/  ISETP.GE.AND P5, PT, R88, R137, PT ;  /* 0x000000895800720c */ /* 0x000fe20003fa6270 */
[C---:B------:R-:W-:Y:S01]  /*a580*/  VIADD R88, R154.reuse, 0x18 ;  /* 0x000000189a587836 */ /* 0x040fe20000000000 */
[----:B------:R-:W-:Y:S01]  /*a590*/  IABS R90, R90 ;  /* 0x0000005a005a7213 */ /* 0x000fe20000000000 */
[C---:B------:R-:W-:Y:S01]  /*a5a0*/  VIADD R91, R154.reuse, 0x21 ;  /* 0x000000219a5b7836 */ /* 0x040fe20000000000 */
[----:B------:R-:W-:Y:S01]  /*a5b0*/  ISETP.GE.AND P0, PT, R93, R136, PT ;  /* 0x000000885d00720c */ /* 0x000fe20003f06270 */
[C---:B------:R-:W-:Y:S01]  /*a5c0*/  VIADD R94, R155.reuse, 0x8 ;  /* 0x000000089b5e7836 */ /* 0x040fe20000000000 */
[----:B------:R-:W-:Y:S01]  /*a5d0*/  IABS R88, R88 ;  /* 0x0000005800587213 */ /* 0x000fe20000000000 */
[----:B------:R-:W-:Y:S01]  /*a5e0*/  VIADD R112, R155, 0xffffffe1 ;  /* 0xffffffe19b707836 */ /* 0x000fe20000000000 */
[----:B------:R-:W-:Y:S01]  /*a5f0*/  I2FP.F32.S32 R90, R90 ;  /* 0x0000005a005a7245 */ /* 0x000fe20000201400 */
[CC--:B------:R-:W-:Y:S01]  /*a600*/  FFMA.FTZ R17, -R157.reuse, R92.reuse, R17 ;  /* 0x0000005c9d117223 */ /* 0x0c0fe20000010111 */
[----:B------:R-:W-:Y:S01]  /*a610*/  IABS R91, R91 ;  /* 0x0000005b005b7213 */ /* 0x000fe20000000000 */
[C---:B------:R-:W-:Y:S01]  /*a620*/  FFMA.FTZ R23, -R157.reuse, R92, R23 ;  /* 0x0000005c9d177223 */ /* 0x040fe20000010117 */
[----:B------:R-:W-:Y:S01]  /*a630*/  I2FP.F32.S32 R88, R88 ;  /* 0x0000005800587245 */ /* 0x000fe20000201400 */
[C---:B------:R-:W-:Y:S01]  /*a640*/  VIADD R92, R154.reuse, 0x10 ;  /* 0x000000109a5c7836 */ /* 0x040fe20000000000 */
[----:B------:R-:W-:Y:S01]  /*a650*/  I2FP.F32.S32 R91, R91 ;  /* 0x0000005b005b7245 */ /* 0x000fe20000201400 */
[----:B------:R-:W-:Y:S01]  /*a660*/  FFMA.FTZ R7, -R157, R90, R7 ;  /* 0x0000005a9d077223 */ /* 0x000fe20000010107 */
[----:B------:R-:W-:Y:S01]  /*a670*/  FSEL R130, R17, -INF , P0 ;  /* 0xff80000011827808 */ /* 0x000fe20000000000 */
[C---:B------:R-:W-:Y:S01]  /*a680*/  FFMA.FTZ R11, -R157.reuse, R88, R11 ;  /* 0x000000589d0b7223 */ /* 0x040fe2000001010b */
[----:B------:R-:W-:Y:S01]  /*a690*/  IABS R92, R92 ;  /* 0x0000005c005c7213 */ /* 0x000fe20000000000 */
[C---:B------:R-:W-:Y:S02]  /*a6a0*/  VIADD R90, R154.reuse, 0x11 ;  /* 0x000000119a5a7836 */ /* 0x040fe40000000000 */
[C---:B------:R-:W-:Y:S01]  /*a6b0*/  FFMA.FTZ R5, -R157.reuse, R88, R5 ;  /* 0x000000589d057223 */ /* 0x040fe20000010105 */
[----:B------:R-:W-:Y:S01]  /*a6c0*/  FFMA.FTZ R6, -R157, R91, R6 ;  /* 0x0000005b9d067223 */ /* 0x000fe20000010106 */
[----:B------:R-:W-:Y:S01]  /*a6d0*/  I2FP.F32.S32 R88, R92 ;  /* 0x0000005c00587245 */ /* 0x000fe20000201400 */
[C---:B------:R-:W-:Y:S01]  /*a6e0*/  VIADD R92, R154.reuse, 0xfffffff8 ;  /* 0xfffffff89a5c7836 */ /* 0x040fe20000000000 */
[----:B------:R-:W-:Y:S01]  /*a6f0*/  IABS R91, R90 ;  /* 0x0000005a005b7213 */ /* 0x000fe20000000000 */
[C---:B------:R-:W-:Y:S01]  /*a700*/  VIADD R90, R154.reuse, 0x8 ;  /* 0x000000089a5a7836 */ /* 0x040fe20000000000 */
[----:B------:R-:W-:Y:S01]  /*a710*/  ISETP.GE.AND P0, PT, R95, R135, PT ;  /* 0x000000875f00720c */ /* 0x000fe20003f06270 */
[CC--:B------:R-:W-:Y:S01]  /*a720*/  FFMA.FTZ R9, -R157.reuse, R88.reuse, R9 ;  /* 0x000000589d097223 */ /* 0x0c0fe20000010109 */
[----:B------:R-:W-:Y:S01]  /*a730*/  I2FP.F32.S32 R91, R91 ;  /* 0x0000005b005b7245 */ /* 0x000fe20000201400 */
[C---:B------:R-:W-:Y:S01]  /*a740*/  FFMA.FTZ R15, -R157.reuse, R88, R15 ;  /* 0x000000589d0f7223 */ /* 0x040fe2000001010f */
[C---:B------:R-:W-:Y:S01]  /*a750*/  VIADD R88, R154.reuse, 0x1 ;  /* 0x000000019a587836 */ /* 0x040fe20000000000 */
[----:B------:R-:W-:Y:S01]  /*a760*/  IABS R90, R90 ;  /* 0x0000005a005a7213 */ /* 0x000fe20000000000 */
[C---:B------:R-:W-:Y:S02]  /*a770*/  VIADD R89, R154.reuse, 0x19 ;  /* 0x000000199a597836 */ /* 0x040fe40000000000 */
[CC--:B------:R-:W-:Y:S01]  /*a780*/  FFMA.FTZ R8, -R157.reuse, R91.reuse, R8 ;  /* 0x0000005b9d087223 */ /* 0x0c0fe20000010108 */
[----:B------:R-:W-:Y:S01]  /*a790*/  FFMA.FTZ R14, -R157, R91, R14 ;  /* 0x0000005b9d0e7223 */ /* 0x000fe2000001010e */
[----:B------:R-:W-:Y:S01]  /*a7a0*/  IABS R91, R88 ;  /* 0x00000058005b7213 */ /* 0x000fe20000000000 */
[C---:B------:R-:W-:Y:S01]  /*a7b0*/  VIADD R88, R154.reuse, 0xffffffe0 ;  /* 0xffffffe09a587836 */ /* 0x040fe20000000000 */
[----:B------:R-:W-:Y:S01]  /*a7c0*/  I2FP.F32.S32 R90, R90 ;  /* 0x0000005a005a7245 */ /* 0x000fe20000201400 */
[C---:B------:R-:W-:Y:S01]  /*a7d0*/  VIADD R102, R155.reuse, 0xfffffff1 ;  /* 0xfffffff19b667836 */ /* 0x040fe20000000000 */
[----:B------:R-:W-:Y:S01]  /*a7e0*/  IABS R92, R92 ;  /* 0x0000005c005c7213 */ /* 0x000fe20000000000 */
[----:B------:R-:W-:Y:S01]  /*a7f0*/  VIADD R110, R155, 0xffffffe8 ;  /* 0xffffffe89b6e7836 */ /* 0x000fe20000000000 */
[----:B------:R-:W-:Y:S01]  /*a800*/  IABS R89, R89 ;  /* 0x0000005900597213 */ /* 0x000fe20000000000 */
[CC--:B------:R-:W-:Y:S01]  /*a810*/  FFMA.FTZ R13, -R157.reuse, R90.reuse, R13 ;  /* 0x0000005a9d0d7223 */ /* 0x0c0fe2000001010d */
[----:B------:R-:W-:Y:S01]  /*a820*/  FFMA.FTZ R19, -R157, R90, R19 ;  /* 0x0000005a9d137223 */ /* 0x000fe20000010113 */
[----:B------:R-:W-:Y:S01]  /*a830*/  IABS R88, R88 ;  /* 0x0000005800587213 */ /* 0x000fe20000000000 */
[----:B------:R-:W-:Y:S01]  /*a840*/  IMAD.MOV.U32 R90, RZ, RZ, R92 ;  /* 0x000000ffff5a7224 */ /* 0x000fe200078e005c */
[----:B------:R-:W-:Y:S01]  /*a850*/  I2FP.F32.S32 R89, R89 ;  /* 0x0000005900597245 */ /* 0x000fe20000201400 */
[----:B------:R-:W-:Y:S01]  /*a860*/  VIADD R103, R155, 0xfffffff0 ;  /* 0xfffffff09b677836 */ /* 0x000fe20000000000 */
[----:B------:R-:W-:Y:S01]  /*a870*/  I2FP.F32.S32 R88, R88 ;  /* 0x0000005800587245 */ /* 0x000fe20000201400 */
[C---:B------:R-:W-:Y:S01]  /*a880*/  VIADD R92, R154.reuse, 0xffffffe1 ;  /* 0xffffffe19a5c7836 */ /* 0x040fe20000000000 */
[----:B------:R-:W-:Y:S01]  /*a890*/  I2FP.F32.S32 R90, R90 ;  /* 0x0000005a005a7245 */ /* 0x000fe20000201400 */
[CC--:B------:R-:W-:Y:S01]  /*a8a0*/  FFMA.FTZ R4, -R157.reuse, R89.reuse, R4 ;  /* 0x000000599d047223 */ /* 0x0c0fe20000010104 */
[C---:B------:R-:W-:Y:S01]  /*a8b0*/  FFMA.FTZ R10, -R157.reuse, R89, R10 ;  /* 0x000000599d0a7223 */ /* 0x040fe2000001010a */
[C---:B------:R-:W-:Y:S02]  /*a8c0*/  VIADD R89, R154.reuse, 0x9 ;  /* 0x000000099a597836 */ /* 0x040fe40000000000 */
[C---:B------:R-:W-:Y:S01]  /*a8d0*/  FFMA.FTZ R33, -R157.reuse, R88, R33 ;  /* 0x000000589d217223 */ /* 0x040fe20000010121 */
[C---:B------:R-:W-:Y:S02]  /*a8e0*/  VIADD R88, R154.reuse, 0xffffffe8 ;  /* 0xffffffe89a587836 */ /* 0x040fe40000000000 */
[CC--:B------:R-:W-:Y:S01]  /*a8f0*/  FFMA.FTZ R21, -R157.reuse, R90.reuse, R21 ;  /* 0x0000005a9d157223 */ /* 0x0c0fe20000010115 */
[----:B------:R-:W-:Y:S01]  /*a900*/  FFMA.FTZ R27, -R157, R90, R27 ;  /* 0x0000005a9d1b7223 */ /* 0x000fe2000001011b */
[C---:B------:R-:W-:Y:S01]  /*a910*/  VIADD R90, R154.reuse, 0xfffffff0 ;  /* 0xfffffff09a5a7836 */ /* 0x040fe20000000000 */
[----:B------:R-:W-:Y:S01]  /*a920*/  IABS R89, R89 ;  /* 0x0000005900597213 */ /* 0x000fe20000000000 */
[----:B------:R-:W-:Y:S01]  /*a930*/  VIADD R153, R153, 0xffffffc0 ;  /* 0xffffffc099997836 */ /* 0x000fe20000000000 */
[----:B------:R-:W-:Y:S02]  /*a940*/  IABS R88, R88 ;  /* 0x0000005800587213 */ /* 0x000fe40000000000 */
[----:B------:R-:W-:Y:S02]  /*a950*/  I2FP.F32.S32 R89, R89 ;  /* 0x0000005900597245 */ /* 0x000fe40000201400 */
[----:B------:R-:W-:Y:S02]  /*a960*/  IABS R90, R90 ;  /* 0x0000005a005a7213 */ /* 0x000fe40000000000 */
[----:B------:R-:W-:Y:S01]  /*a970*/  I2FP.F32.S32 R88, R88 ;  /* 0x0000005800587245 */ /* 0x000fe20000201400 */
[CC--:B------:R-:W-:Y:S01]  /*a980*/  FFMA.FTZ R12, -R157.reuse, R89.reuse, R12 ;  /* 0x000000599d0c7223 */ /* 0x0c0fe2000001010c */
[----:B------:R-:W-:Y:S01]  /*a990*/  I2FP.F32.S32 R90, R90 ;  /* 0x0000005a005a7245 */ /* 0x000fe20000201400 */
[----:B------:R-:W-:Y:S01]  /*a9a0*/  FFMA.FTZ R18, -R157, R89, R18 ;  /* 0x000000599d127223 */ /* 0x000fe20000010112 */
[----:B------:R-:W-:Y:S01]  /*a9b0*/  FSEL R174, R23, -INF , P0 ;  /* 0xff80000017ae7808 */ /* 0x000fe20000000000 */
[----:B------:R-:W-:Y:S01]  /*a9c0*/  VIADD R89, R154, 0xfffffff9 ;  /* 0xfffffff99a597836 */ /* 0x000fe20000000000 */
[----:B------:R-:W-:Y:S01]  /*a9d0*/  ISETP.GE.AND P0, PT, R112, R136, PT ;  /* 0x000000887000720c */ /* 0x000fe20003f06270 */
[CC--:B------:R-:W-:Y:S01]  /*a9e0*/  FFMA.FTZ R29, -R157.reuse, R88.reuse, R29 ;  /* 0x000000589d1d7223 */ /* 0x0c0fe2000001011d */
[C---:B------:R-:W-:Y:S01]  /*a9f0*/  FFMA.FTZ R35, -R157.reuse, R88, R35 ;  /* 0x000000589d237223 */ /* 0x040fe20000010123 */
[----:B------:R-:W-:Y:S01]  /*aa00*/  FSEL R88, R6, -INF , P4 ;  /* 0xff80000006587808 */ /* 0x000fe20002000000 */
[CC--:B------:R-:W-:Y:S01]  /*aa10*/  FFMA.FTZ R25, -R157.reuse, R90.reuse, R25 ;  /* 0x0000005a9d197223 */ /* 0x0c0fe20000010119 */
[----:B------:R-:W-:Y:S01]  /*aa20*/  I2FP.F32.S32 R91, R91 ;  /* 0x0000005b005b7245 */ /* 0x000fe20000201400 */
[----:B------:R-:W-:Y:S01]  /*aa30*/  FFMA.FTZ R31, -R157, R90, R31 ;  /* 0x0000005a9d1f7223 */ /* 0x000fe2000001011f */
[-C--:B------:R-:W-:Y:S02]  /*aa40*/  ISETP.GE.AND P4, PT, R102, R136.reuse, PT ;  /* 0x000000886600720c */ /* 0x080fe40003f86270 */
[----:B------:R-:W-:Y:S01]  /*aa50*/  FSEL R90, R5, -INF , P0 ;  /* 0xff800000055a7808 */ /* 0x000fe20000000000 */
[CC--:B------:R-:W-:Y:S01]  /*aa60*/  FFMA.FTZ R16, -R157.reuse, R91.reuse, R16 ;  /* 0x0000005b9d107223 */ /* 0x0c0fe20000010110 */
[----:B------:R-:W-:Y:S01]  /*aa70*/  FSEL R111, R4, -INF , P1 ;  /* 0xff800000046f7808 */ /* 0x000fe20000800000 */
[----:B------:R-:W-:Y:S01]  /*aa80*/  FFMA.FTZ R22, -R157, R91, R22 ;  /* 0x0000005b9d167223 */ /* 0x000fe20000010116 */
[-C--:B------:R-:W-:Y:S01]  /*aa90*/  ISETP.GE.AND P0, PT, R107, R136.reuse, PT ;  /* 0x000000886b00720c */ /* 0x080fe20003f06270 */
[----:B------:R-:W-:Y:S01]  /*aaa0*/  VIADD R91, R154, 0xfffffff1 ;  /* 0xfffffff19a5b7836 */ /* 0x000fe20000000000 */
[----:B------:R-:W-:Y:S02]  /*aab0*/  IABS R89, R89 ;  /* 0x0000005900597213 */ /* 0x000fe40000000000 */
[-C--:B------:R-:W-:Y:S02]  /*aac0*/  ISETP.GE.AND P1, PT, R110, R136.reuse, PT ;  /* 0x000000886e00720c */ /* 0x080fe40003f26270 */
[----:B------:R-:W-:Y:S01]  /*aad0*/  FSEL R190, R13, -INF , P4 ;  /* 0xff8000000dbe7808 */ /* 0x000fe20002000000 */
[----:B------:R-:W-:Y:S01]  /*aae0*/  VIADD R13, R155, 0x18 ;  /* 0x000000189b0d7836 */ /* 0x000fe20000000000 */
[-C--:B------:R-:W-:Y:S02]  /*aaf0*/  ISETP.GE.AND P4, PT, R97, R136.reuse, PT ;  /* 0x000000886100720c */ /* 0x080fe40003f86270 */
[----:B------:R-:W-:Y:S02]  /*ab00*/  FSEL R106, R9, -INF , P0 ;  /* 0xff800000096a7808 */ /* 0x000fe40000000000 */
[----:B------:R-:W-:Y:S02]  /*ab10*/  I2FP.F32.S32 R89, R89 ;  /* 0x0000005900597245 */ /* 0x000fe40000201400 */
[----:B------:R-:W-:Y:S02]  /*ab20*/  FSEL R109, R8, -INF , P1 ;  /* 0xff800000086d7808 */ /* 0x000fe40000800000 */
        /* <DEDUP_REMOVED lines=8> */
[----:B------:R-:W-:Y:S02]  /*abb0*/  FSEL R192, R12, -INF , P0 ;  /* 0xff8000000cc07808 */ /* 0x000fe40000000000 */
[-C--:B------:R-:W-:Y:S02]  /*abc0*/  ISETP.GE.AND P0, PT, R107, R135.reuse, PT ;  /* 0x000000876b00720c */ /* 0x080fe40003f06270 */
[----:B------:R-:W-:Y:S02]  /*abd0*/  FSEL R105, R7, -INF , P1 ;  /* 0xff80000007697808 */ /* 0x000fe40000800000 */
[----:B------:R-:W-:Y:S02]  /*abe0*/  IABS R92, R92 ;  /* 0x0000005c005c7213 */ /* 0x000fe40000000000 */
[----:B------:R-:W-:Y:S02]  /*abf0*/  ISETP.GE.AND P1, PT, R110, R135, PT ;  /* 0x000000876e00720c */ /* 0x000fe40003f26270 */
[----:B------:R-:W-:Y:S01]  /*ac00*/  FSEL R186, R15, -INF , P4 ;  /* 0xff8000000fba7808 */ /* 0x000fe20002000000 */
[----:B------:R-:W-:Y:S01]  /*ac10*/  VIADD R15, R155, 0x19 ;  /* 0x000000199b0f7836 */ /* 0x000fe20000000000 */
[----:B------:R-:W-:Y:S02]  /*ac20*/  ISETP.GE.AND P4, PT, R95, R136, PT ;  /* 0x000000885f00720c */ /* 0x000fe40003f86270 */
[----:B------:R-:W-:Y:S02]  /*ac30*/  IABS R91, R91 ;  /* 0x0000005b005b7213 */ /* 0x000fe40000000000 */
[----:B------:R-:W-:Y:S02]  /*ac40*/  FSEL R99, R11, -INF , P0 ;  /* 0xff8000000b637808 */ /* 0x000fe40000000000 */
[----:B------:R-:W-:Y:S02]  /*ac50*/  I2FP.F32.S32 R92, R92 ;  /* 0x0000005c005c7245 */ /* 0x000fe40000201400 */
[----:B------:R-:W-:Y:S02]  /*ac60*/  FSEL R101, R10, -INF , P1 ;  /* 0xff8000000a657808 */ /* 0x000fe40000800000 */
[----:B------:R-:W-:Y:S01]  /*ac70*/  ISETP.GE.AND P0, PT, R155, R136, PT ;  /* 0x000000889b00720c */ /* 0x000fe20003f06270 */
[----:B------:R-:W-:Y:S01]  /*ac80*/  FFMA.FTZ R32, -R157, R92, R32 ;  /* 0x0000005c9d207223 */ /* 0x000fe20000010120 */
[----:B------:R-:W-:Y:S01]  /*ac90*/  IABS R89, R89 ;  /* 0x0000005900597213 */ /* 0x000fe20000000000 */
[----:B------:R-:W-:Y:S01]  /*aca0*/  VIADD R92, R155, 0x9 ;  /* 0x000000099b5c7836 */ /* 0x000fe20000000000 */
[----:B------:R-:W-:Y:S02]  /*acb0*/  ISETP.GE.AND P1, PT, R103, R135, PT ;  /* 0x000000876700720c */ /* 0x000fe40003f26270 */
[----:B------:R-:W-:Y:S02]  /*acc0*/  FSEL R184, R21, -INF , P4 ;  /* 0xff80000015b87808 */ /* 0x000fe40002000000 */
[----:B------:R-:W-:Y:S02]  /*acd0*/  I2FP.F32.S32 R91, R91 ;  /* 0x0000005b005b7245 */ /* 0x000fe40000201400 */
[----:B------:R-:W-:Y:S02]  /*ace0*/  ISETP.GE.AND P4, PT, R97, R135, PT ;  /* 0x000000876100720c */ /* 0x000fe40003f86270 */
[----:B------:R-:W-:Y:S01]  /*acf0*/  FSEL R96, R20, -INF , P0 ;  /* 0xff80000014607808 */ /* 0x000fe20000000000 */
[C---:B------:R-:W-:Y:S01]  /*ad00*/  FFMA.FTZ R24, -R157.reuse, R91, R24 ;  /* 0x0000005b9d187223 */ /* 0x040fe20000010118 */
[----:B------:R-:W-:Y:S01]  /*ad10*/  I2FP.F32.S32 R89, R89 ;  /* 0x0000005900597245 */ /* 0x000fe20000201400 */
[----:B------:R-:W-:Y:S01]  /*ad20*/  FFMA.FTZ R30, -R157, R91, R30 ;  /* 0x0000005b9d1e7223 */ /* 0x000fe2000001011e */
[----:B------:R-:W-:Y:S01]  /*ad30*/  ISETP.GE.AND P0, PT, R93, R135, PT ;  /* 0x000000875d00720c */ /* 0x000fe20003f06270 */
[----:B------:R-:W-:Y:S01]  /*ad40*/  VIADD R91, R155, 0x10 ;  /* 0x000000109b5b7836 */ /* 0x000fe20000000000 */
[----:B------:R-:W-:Y:S01]  /*ad50*/  FSEL R188, R14, -INF , P1 ;  /* 0xff8000000ebc7808 */ /* 0x000fe20000800000 */
[----:B------:R-:W-:Y:S01]  /*ad60*/  FFMA.FTZ R34, -R157, R89, R34 ;  /* 0x000000599d227223 */ /* 0x000fe20000010122 */
[----:B------:R-:W-:Y:S01]  /*ad70*/  ISETP.GE.AND P1, PT, R155, R135, PT ;  /* 0x000000879b00720c */ /* 0x000fe20003f26270 */
[----:B------:R-:W-:Y:S01]  /*ad80*/  FFMA.FTZ R28, -R157, R89, R28 ;  /* 0x000000599d1c7223 */ /* 0x000fe2000001011c */
        /* <DEDUP_REMOVED lines=13> */
[----:B------:R-:W-:Y:S02]  /*ae60*/  FSEL R108, R28, -INF , P4 ;  /* 0xff8000001c6c7808 */ /* 0x000fe40002000000 */
[----:B------:R-:W-:Y:S02]  /*ae70*/  FSEL R88, R88, -INF , !P5 ;  /* 0xff80000058587808 */ /* 0x000fe40006800000 */
[-C--:B------:R-:W-:Y:S02]  /*ae80*/  ISETP.GE.AND P4, PT, R93, R138.reuse, PT ;  /* 0x0000008a5d00720c */ /* 0x080fe40003f86270 */
[-C--:B------:R-:W-:Y:S02]  /*ae90*/  ISETP.GE.AND P5, PT, R102, R138.reuse, PT ;  /* 0x0000008a6600720c */ /* 0x080fe40003fa6270 */
[----:B------:R-:W-:Y:S02]  /*aea0*/  FSEL R29, R29, -INF , P0 ;  /* 0xff8000001d1d7808 */ /* 0x000fe40000000000 */
[----:B------:R-:W-:Y:S02]  /*aeb0*/  FSEL R33, R33, -INF , P1 ;  /* 0xff80000021217808 */ /* 0x000fe40000800000 */
[-C--:B------:R-:W-:Y:S02]  /*aec0*/  ISETP.GE.AND P0, PT, R92, R135.reuse, PT ;  /* 0x000000875c00720c */ /* 0x080fe40003f06270 */
[----:B------:R-:W-:Y:S02]  /*aed0*/  ISETP.GE.AND P1, PT, R91, R135, PT ;  /* 0x000000875b00720c */ /* 0x000fe40003f26270 */
[----:B------:R-:W-:Y:S02]  /*aee0*/  FSEL R130, R130, -INF , !P4 ;  /* 0xff80000082827808 */ /* 0x000fe40006000000 */
[----:B------:R-:W-:Y:S02]  /*aef0*/  FSEL R190, R190, -INF , !P5 ;  /* 0xff800000bebe7808 */ /* 0x000fe40006800000 */
[----:B------:R-:W-:Y:S02]  /*af00*/  ISETP.GE.AND P5, PT, R97, R138, PT ;  /* 0x0000008a6100720c */ /* 0x000fe40003fa6270 */
[----:B------:R-:W-:Y:S02]  /*af10*/  ISETP.GE.AND P4, PT, R13, R136, PT ;  /* 0x000000880d00720c */ /* 0x000fe40003f86270 */
[----:B------:R-:W-:Y:S02]  /*af20*/  FSEL R27, R27, -INF , P0 ;  /* 0xff8000001b1b7808 */ /* 0x000fe40000000000 */
[----:B------:R-:W-:Y:S02]  /*af30*/  ISETP.GE.AND P0, PT, R95, R137, PT ;  /* 0x000000895f00720c */ /* 0x000fe40003f06270 */
[----:B------:R-:W-:Y:S02]  /*af40*/  FSEL R104, R30, -INF , P1 ;  /* 0xff8000001e687808 */ /* 0x000fe40000800000 */
[----:B------:R-:W-:Y:S02]  /*af50*/  ISETP.GE.AND P1, PT, R13, R135, PT ;  /* 0x000000870d00720c */ /* 0x000fe40003f26270 */
[----:B------:R-:W-:Y:S02]  /*af60*/  FSEL R100, R32, -INF , P4 ;  /* 0xff80000020647808 */ /* 0x000fe40002000000 */
[----:B------:R-:W-:Y:S02]  /*af70*/  FSEL R172, R172, -INF , !P5 ;  /* 0xff800000acac7808 */ /* 0x000fe40006800000 */
[----:B------:R-:W-:Y:S02]  /*af80*/  ISETP.GE.AND P5, PT, R93, R137, PT ;  /* 0x000000895d00720c */ /* 0x000fe40003fa6270 */
[-C--:B------:R-:W-:Y:S02]  /*af90*/  ISETP.GE.AND P4, PT, R89, R135.reuse, PT ;  /* 0x000000875900720c */ /* 0x080fe40003f86270 */
[----:B------:R-:W-:Y:S02]  /*afa0*/  FSEL R174, R174, -INF , !P0 ;  /* 0xff800000aeae7808 */ /* 0x000fe40004000000 */
[----:B------:R-:W-:Y:S02]  /*afb0*/  ISETP.GE.AND P0, PT, R15, R135, PT ;  /* 0x000000870f00720c */ /* 0x000fe40003f06270 */
[----:B------:R-:W-:Y:S02]  /*afc0*/  FSEL R21, R34, -INF , P1 ;  /* 0xff80000022157808 */ /* 0x000fe40000800000 */
[-C--:B------:R-:W-:Y:S02]  /*afd0*/  ISETP.GE.AND P1, PT, R110, R138.reuse, PT ;  /* 0x0000008a6e00720c */ /* 0x080fe40003f26270 */
[----:B------:R-:W-:Y:S02]  /*afe0*/  FSEL R25, R111, -INF , !P6 ;  /* 0xff8000006f197808 */ /* 0x000fe40007000000 */
[----:B------:R-:W-:Y:S02]  /*aff0*/  FSEL R98, R98, -INF , !P5 ;  /* 0xff80000062627808 */ /* 0x000fe40006800000 */
[----:B------:R-:W-:Y:S02]  /*b000*/  FSEL R31, R31, -INF , P4 ;  /* 0xff8000001f1f7808 */ /* 0x000fe40002000000 */
[-C--:B------:R-:W-:Y:S02]  /*b010*/  ISETP.GE.AND P6, PT, R107, R138.reuse, PT ;  /* 0x0000008a6b00720c */ /* 0x080fe40003fc6270 */
[CC--:B------:R-:W-:Y:S02]  /*b020*/  ISETP.GE.AND P4, PT, R112.reuse, R138.reuse, PT ;  /* 0x0000008a7000720c */ /* 0x0c0fe40003f86270 */
[-C--:B------:R-:W-:Y:S02]  /*b030*/  ISETP.GE.AND P5, PT, R155, R137.reuse, PT ;  /* 0x000000899b00720c */ /* 0x080fe40003fa6270 */
[----:B------:R-:W-:Y:S02]  /*b040*/  FSEL R19, R35, -INF , P0 ;  /* 0xff80000023137808 */ /* 0x000fe40000000000 */
[----:B------:R-:W-:Y:S02]  /*b050*/  FSEL R32, R109, -INF , !P1 ;  /* 0xff8000006d207808 */ /* 0x000fe40004800000 */
[-C--:B------:R-:W-:Y:S01]  /*b060*/  ISETP.GE.AND P0, PT, R112, R137.reuse, PT ;  /* 0x000000897000720c */ /* 0x080fe20003f06270 */
[----:B------:R-:W-:Y:S01]  /*b070*/  IMAD R112, R127, 0x2, R126 ;  /* 0x000000027f707824 */ /* 0x000fe200078e027e */
[-C--:B------:R-:W-:Y:S02]  /*b080*/  ISETP.GE.AND P1, PT, R107, R137.reuse, PT ;  /* 0x000000896b00720c */ /* 0x080fe40003f26270 */
[----:B------:R-:W-:Y:S02]  /*b090*/  FSEL R90, R90, -INF , !P4 ;  /* 0xff8000005a5a7808 */ /* 0x000fe40006000000 */
[----:B------:R-:W-:Y:S02]  /*b0a0*/  FSEL R30, R106, -INF , !P6 ;  /* 0xff8000006a1e7808 */ /* 0x000fe40007000000 */
[----:B------:R-:W-:Y:S02]  /*b0b0*/  FSEL R182, R22, -INF , !P5 ;  /* 0xff80000016b67808 */ /* 0x000fe40006800000 */
[-C--:B------:R-:W-:Y:S02]  /*b0c0*/  ISETP.GE.AND P5, PT, R89, R138.reuse, PT ;  /* 0x0000008a5900720c */ /* 0x080fe40003fa6270 */
[----:B------:R-:W-:Y:S02]  /*b0d0*/  ISETP.GE.AND P6, PT, R103, R138, PT ;  /* 0x0000008a6700720c */ /* 0x000fe40003fc6270 */
[----:B------:R-:W-:Y:S02]  /*b0e0*/  FSEL R34, R105, -INF , !P0 ;  /* 0xff80000069227808 */ /* 0x000fe40004000000 */
[-C--:B------:R-:W-:Y:S02]  /*b0f0*/  ISETP.GE.AND P4, PT, R110, R137.reuse, PT ;  /* 0x000000896e00720c */ /* 0x080fe40003f86270 */
[----:B------:R-:W-:Y:S02]  /*b100*/  FSEL R26, R99, -INF , !P1 ;  /* 0xff800000631a7808 */ /* 0x000fe40004800000 */
[----:B------:R-:W-:Y:S02]  /*b110*/  ISETP.GE.AND P1, PT, R97, R137, PT ;  /* 0x000000896100720c */ /* 0x000fe40003f26270 */
[----:B------:R-:W-:Y:S02]  /*b120*/  FMNMX3.FTZ R35, R0, R25, R90, !PT ;  /* 0x0000001900237276 */ /* 0x000fe4000781005a */
[----:B------:R-:W-:Y:S02]  /*b130*/  FSEL R106, R29, -INF , !P5 ;  /* 0xff8000001d6a7808 */ /* 0x000fe40006800000 */
[----:B------:R-:W-:Y:S02]  /*b140*/  FSEL R192, R192, -INF , !P6 ;  /* 0xff800000c0c07808 */ /* 0x000fe40007000000 */
[----:B------:R-:W-:Y:S02]  /*b150*/  FMNMX3.FTZ R29, R85, R88, R34, !PT ;  /* 0x00000058551d7276 */ /* 0x000fe40007810022 */
[-C--:B------:R-:W-:Y:S02]  /*b160*/  ISETP.GE.AND P6, PT, R102, R137.reuse, PT ;  /* 0x000000896600720c */ /* 0x080fe40003fc6270 */
[----:B------:R-:W-:Y:S02]  /*b170*/  FSEL R28, R101, -INF , !P4 ;  /* 0xff800000651c7808 */ /* 0x000fe40006000000 */
[-C--:B------:R-:W-:Y:S02]  /*b180*/  ISETP.GE.AND P0, PT, R103, R137.reuse, PT ;  /* 0x000000896700720c */ /* 0x080fe40003f06270 */
[----:B------:R-:W-:Y:S02]  /*b190*/  FMNMX3.FTZ R35, R35, R32, R30, !PT ;  /* 0x0000002023237276 */ /* 0x000fe4000781001e */
[----:B------:R-:W-:Y:S02]  /*b1a0*/  FSEL R170, R18, -INF , !P1 ;  /* 0xff80000012aa7808 */ /* 0x000fe40004800000 */
[----:B------:R-:W-:Y:S02]  /*b1b0*/  ISETP.GE.AND P4, PT, R95, R138, PT ;  /* 0x0000008a5f00720c */ /* 0x000fe40003f86270 */
[-C--:B------:R-:W-:Y:S02]  /*b1c0*/  ISETP.GE.AND P1, PT, R92, R137.reuse, PT ;  /* 0x000000895c00720c */ /* 0x080fe40003f26270 */
[----:B------:R-:W-:Y:S02]  /*b1d0*/  FSEL R188, R188, -INF , !P0 ;  /* 0xff800000bcbc7808 */ /* 0x000fe40004000000 */
[----:B------:R-:W-:Y:S02]  /*b1e0*/  FSEL R186, R186, -INF , !P6 ;  /* 0xff800000baba7808 */ /* 0x000fe40007000000 */
[----:B------:R-:W-:Y:S02]  /*b1f0*/  FMNMX3.FTZ R29, R29, R28, R26, !PT ;  /* 0x0000001c1d1d7276 */ /* 0x000fe4000781001a */
[CC--:B------:R-:W-:Y:S01]  /*b200*/  ISETP.GE.AND P0, PT, R155.reuse, R138.reuse, PT ;  /* 0x0000008a9b00720c */ /* 0x0c0fe20003f06270 */
[----:B------:R-:W-:Y:S01]  /*b210*/  VIADD R155, R155, 0xffffffc0 ;  /* 0xffffffc09b9b7836 */ /* 0x000fe20000000000 */
[----:B------:R-:W-:Y:S02]  /*b220*/  ISETP.GE.AND P6, PT, R94, R138, PT ;  /* 0x0000008a5e00720c */ /* 0x000fe40003fc6270 */
[----:B------:R-:W-:Y:S02]  /*b230*/  FMNMX3.FTZ R35, R35, R192, R190, !PT ;  /* 0x000000c023237276 */ /* 0x000fe400078100be */
[----:B------:R-:W-:Y:S02]  /*b240*/  FSEL R110, R27, -INF , !P1 ;  /* 0xff8000001b6e7808 */ /* 0x000fe40004800000 */
[----:B------:R-:W-:Y:S02]  /*b250*/  FSEL R184, R184, -INF , !P4 ;  /* 0xff800000b8b87808 */ /* 0x000fe40006000000 */
[-C--:B------:R-:W-:Y:S02]  /*b260*/  ISETP.GE.AND P4, PT, R94, R137.reuse, PT ;  /* 0x000000895e00720c */ /* 0x080fe40003f86270 */
[----:B------:R-:W-:Y:S02]  /*b270*/  FMNMX3.FTZ R27, R29, R188, R186, !PT ;  /* 0x000000bc1d1b7276 */ /* 0x000fe400078100ba */
[----:B------:R-:W-:Y:S02]  /*b280*/  FSEL R96, R96, -INF , !P0 ;  /* 0xff80000060607808 */ /* 0x000fe40004000000 */
[----:B------:R-:W-:Y:S02]  /*b290*/  FMNMX3.FTZ R35, R35, R172, R130, !PT ;  /* 0x000000ac23237276 */ /* 0x000fe40007810082 */
[-C--:B------:R-:W-:Y:S02]  /*b2a0*/  ISETP.GE.AND P0, PT, R92, R138.reuse, PT ;  /* 0x0000008a5c00720c */ /* 0x080fe40003f06270 */
[----:B------:R-:W-:Y:S02]  /*b2b0*/  FSEL R180, R24, -INF , !P6 ;  /* 0xff80000018b47808 */ /* 0x000fe40007000000 */
[-C--:B------:R-:W-:Y:S02]  /*b2c0*/  ISETP.GE.AND P5, PT, R15, R138.reuse, PT ;  /* 0x0000008a0f00720c */ /* 0x080fe40003fa6270 */
[----:B------:R-:W-:Y:S02]  /*b2d0*/  ISETP.GE.AND P6, PT, R91, R138, PT ;  /* 0x0000008a5b00720c */ /* 0x000fe40003fc6270 */
[----:B------:R-:W-:Y:S02]  /*b2e0*/  FMNMX3.FTZ R27, R27, R170, R98, !PT ;  /* 0x000000aa1b1b7276 */ /* 0x000fe40007810062 */
[----:B------:R-:W-:Y:S02]  /*b2f0*/  FSEL R178, R178, -INF , !P4 ;  /* 0xff800000b2b27808 */ /* 0x000fe40006000000 */
[-C--:B------:R-:W-:Y:S02]  /*b300*/  ISETP.GE.AND P4, PT, R15, R137.reuse, PT ;  /* 0x000000890f00720c */ /* 0x080fe40003f86270 */
[----:B------:R-:W-:Y:S02]  /*b310*/  FMNMX3.FTZ R15, R35, R96, R184, !PT ;  /* 0x00000060230f7276 */ /* 0x000fe400078100b8 */
[----:B------:R-:W-:Y:S02]  /*b320*/  FSEL R101, R33, -INF , !P5 ;  /* 0xff80000021657808 */ /* 0x000fe40006800000 */
[----:B------:R-:W-:Y:S02]  /*b330*/  FSEL R176, R176, -INF , !P0 ;  /* 0xff800000b0b07808 */ /* 0x000fe40004000000 */
[----:B------:R-:W-:Y:S02]  /*b340*/  FSEL R108, R108, -INF , !P6 ;  /* 0xff8000006c6c7808 */ /* 0x000fe40007000000 */
[C---:B------:R-:W-:Y:S02]  /*b350*/  ISETP.GE.AND P1, PT, R13.reuse, R138, PT ;  /* 0x0000008a0d00720c */ /* 0x040fe40003f26270 */
[-C--:B------:R-:W-:Y:S02]  /*b360*/  ISETP.GE.AND P5, PT, R13, R137.reuse, PT ;  /* 0x000000890d00720c */ /* 0x080fe40003fa6270 */
[-C--:B------:R-:W-:Y:S02]  /*b370*/  ISETP.GE.AND P0, PT, R91, R137.reuse, PT ;  /* 0x000000895b00720c */ /* 0x080fe40003f06270 */
[----:B------:R-:W-:Y:S02]  /*b380*/  ISETP.GE.AND P6, PT, R89, R137, PT ;  /* 0x000000895900720c */ /* 0x000fe40003fc6270 */
[----:B------:R-:W-:Y:S02]  /*b390*/  FMNMX3.FTZ R13, R27, R182, R174, !PT ;  /* 0x000000b61b0d7276 */ /* 0x000fe400078100ae */
[----:B------:R-:W-:Y:S02]  /*b3a0*/  FMNMX3.FTZ R15, R15, R180, R176, !PT ;  /* 0x000000b40f0f7276 */ /* 0x000fe400078100b0 */
[----:B------:R-:W-:Y:S02]  /*b3b0*/  FSEL R104, R104, -INF , !P0 ;  /* 0xff80000068687808 */ /* 0x000fe40004000000 */
[----:B------:R-:W-:Y:S02]  /*b3c0*/  FSEL R102, R31, -INF , !P6 ;  /* 0xff8000001f667808 */ /* 0x000fe40007000000 */
[----:B------:R-:W-:Y:S02]  /*b3d0*/  FMNMX3.FTZ R13, R13, R178, R110, !PT ;  /* 0x000000b20d0d7276 */ /* 0x000fe4000781006e */
[----:B------:R-:W-:Y:S02]  /*b3e0*/  FSEL R100, R100, -INF , !P1 ;  /* 0xff80000064647808 */ /* 0x000fe40004800000 */
[----:B------:R-:W-:Y:S02]  /*b3f0*/  FMNMX3.FTZ R15, R15, R108, R106, !PT ;  /* 0x0000006c0f0f7276 */ /* 0x000fe4000781006a */
[----:B------:R-:W-:Y:S02]  /*b400*/  FMNMX3.FTZ R18, R13, R104, R102, !PT ;  /* 0x000000680d127276 */ /* 0x000fe40007810066 */
[----:B------:R-:W-:Y:S02]  /*b410*/  FSEL R19, R19, -INF , !P4 ;  /* 0xff80000013137808 */ /* 0x000fe40006000000 */
[----:B------:R-:W-:Y:S02]  /*b420*/  FSEL R21, R21, -INF , !P5 ;  /* 0xff80000015157808 */ /* 0x000fe40006800000 */
[----:B------:R-:W-:Y:S02]  /*b430*/  FMNMX3.FTZ R29, R15, R100, R101, !PT ;  /* 0x000000640f1d7276 */ /* 0x000fe40007810065 */
[----:B------:R-:W-:Y:S03]  /*b440*/  FMNMX3.FTZ R24, R18, R21, R19, !PT ;  /* 0x0000001512187276 */ /* 0x000fe60007810013 */
[----:B------:R-:W-:Y:S08]  /*b450*/  SHFL.BFLY PT, R92, R29, 0x2, 0x1f ;  /* 0x0c401f001d5c7f89 */ /* 0x000ff000000e0000 */
[----:B------:R-:W1:Y:S02]  /*b460*/  SHFL.BFLY PT, R13, R24, 0x2, 0x1f ;  /* 0x0c401f00180d7f89 */ /* 0x000e6400000e0000 */
[----:B-1----:R-:W-:Y:S01]  /*b470*/  FMNMX.FTZ R22, R24, R13, !PT ;  /* 0x0000000d18167209 */ /* 0x002fe20007810000 */
[----:B------:R-:W-:Y:S01]  /*b480*/  VIADD R24, R112, 0x6000 ;  /* 0x0000600070187836 */ /* 0x000fe20000000000 */
        /* <DEDUP_REMOVED lines=16> */
[----:B------:R-:W-:Y:S01]  /*b590*/  FSEL R25, R18, RZ, P1 ;  /* 0x000000ff12197208 */ /* 0x000fe20000800000 */
[-CC-:B------:R-:W-:Y:S01]  /*b5a0*/  FFMA.FTZ R114, R32, R84.reuse, -R103.reuse ;  /* 0x0000005420727223 */ /* 0x180fe20000010867 */
[-CC-:B------:R-:W-:Y:S01]  /*b5b0*/  FFMA.FTZ R118, R90, R84.reuse, -R103.reuse ;  /* 0x000000545a767223 */ /* 0x180fe20000010867 */
[----:B------:R-:W1:Y:S01]  /*b5c0*/  LDSM.16.MT88.4 R32, [R112+0x6000] ;  /* 0x006000007020783b */ /* 0x000e620000004200 */
[-C--:B------:R-:W-:Y:S01]  /*b5d0*/  FFMA.FTZ R113, R30, R84.reuse, -R103 ;  /* 0x000000541e717223 */ /* 0x080fe20000010867 */
[----:B------:R-:W-:Y:S01]  /*b5e0*/  FADD.FTZ R25, -R25, R0 ;  /* 0x0000000019197221 */ /* 0x000fe20000010100 */
[----:B------:R-:W-:Y:S01]  /*b5f0*/  FSEL R0, R15, RZ, P0 ;  /* 0x000000ff0f007208 */ /* 0x000fe20000000000 */
[----:B------:R-:W-:Y:S01]  /*b600*/  MUFU.EX2 R120, R120 ;  /* 0x0000007800787308 */ /* 0x000fe20000000800 */
[-C--:B------:R-:W-:Y:S01]  /*b610*/  FFMA.FTZ R127, R170, R84.reuse, -R105 ;  /* 0x00000054aa7f7223 */ /* 0x080fe20000010869 */
[----:B------:R-:W-:Y:S01]  /*b620*/  FMUL.FTZ R13, R84, R25 ;  /* 0x00000019540d7220 */ /* 0x000fe20000410000 */
[-C--:B------:R-:W-:Y:S01]  /*b630*/  FFMA.FTZ R119, R190, R84.reuse, -R103 ;  /* 0x00000054be777223 */ /* 0x080fe20000010867 */
[----:B------:R-:W-:Y:S01]  /*b640*/  FADD.FTZ R25, -R0, R85 ;  /* 0x0000005500197221 */ /* 0x000fe20000010100 */
[----:B------:R-:W-:Y:S02]  /*b650*/  VIADD R85, R112, 0x6020 ;  /* 0x0000602070557836 */ /* 0x000fe40000000000 */
[-CC-:B------:R-:W-:Y:S01]  /*b660*/  FFMA.FTZ R121, R188, R84.reuse, -R105.reuse ;  /* 0x00000054bc797223 */ /* 0x180fe20000010869 */
[----:B------:R-:W-:Y:S02]  /*b670*/  @P2 VIADD R85, R24, 0xffffffe0 ;  /* 0xffffffe018552836 */ /* 0x000fe40000000000 */
[----:B------:R-:W-:Y:S01]  /*b680*/  FMUL.FTZ R22, R84, R25 ;  /* 0x0000001954167220 */ /* 0x000fe20000410000 */
[----:B------:R-:W2:Y:S01]  /*b690*/  MUFU.EX2 R118, R118 ;  /* 0x0000007600767308 */ /* 0x000ea20000000800 */
[-C--:B------:R-:W-:Y:S01]  /*b6a0*/  FFMA.FTZ R128, R186, R84.reuse, -R105 ;  /* 0x00000054ba807223 */ /* 0x080fe20000010869 */
[-CC-:B------:R-:W-:Y:S01]  /*b6b0*/  FFMA.FTZ R123, R172, R84.reuse, -R103.reuse ;  /* 0x00000054ac7b7223 */ /* 0x180fe20000010867 */
[----:B------:R-:W3:Y:S01]  /*b6c0*/  LDSM.16.MT88.4 R92, [R85] ;  /* 0x00000000555c783b */ /* 0x000ee20000004200 */
[-C--:B------:R-:W-:Y:S01]  /*b6d0*/  FFMA.FTZ R130, R130, R84.reuse, -R103 ;  /* 0x0000005482827223 */ /* 0x080fe20000010867 */
[-C--:B------:R-:W-:Y:S01]  /*b6e0*/  FFMA.FTZ R170, R98, R84.reuse, -R105 ;  /* 0x0000005462aa7223 */ /* 0x080fe20000010869 */
[-C--:B------:R-:W-:Y:S01]  /*b6f0*/  FFMA.FTZ R172, R96, R84.reuse, -R103 ;  /* 0x0000005460ac7223 */ /* 0x080fe20000010867 */
[-C--:B------:R-:W-:Y:S03]  /*b700*/  FFMA.FTZ R171, R178, R84.reuse, -R105 ;  /* 0x00000054b2ab7223 */ /* 0x080fe60000010869 */
[----:B------:R-:W-:Y:S01]  /*b710*/  MUFU.EX2 R117, R117 ;  /* 0x0000007500757308 */ /* 0x000fe20000000800 */
[-C--:B------:R-:W-:Y:S01]  /*b720*/  FFMA.FTZ R129, R184, R84.reuse, -R103 ;  /* 0x00000054b8817223 */ /* 0x080fe20000010867 */
[-CC-:B------:R-:W-:Y:S01]  /*b730*/  FFMA.FTZ R131, R182, R84.reuse, -R105.reuse ;  /* 0x00000054b6837223 */ /* 0x180fe20000010869 */
[----:B------:R-:W-:Y:S01]  /*b740*/  LDSM.16.MT88.4 R96, [R112+0x7400] ;  /* 0x007400007060783b */ /* 0x000fe20000004200 */
[-C--:B------:R-:W-:Y:S01]  /*b750*/  FFMA.FTZ R174, R174, R84.reuse, -R105 ;  /* 0x00000054aeae7223 */ /* 0x080fe20000010869 */
[-CC-:B------:R-:W-:Y:S01]  /*b760*/  FFMA.FTZ R169, R180, R84.reuse, -R103.reuse ;  /* 0x00000054b4a97223 */ /* 0x180fe20000010867 */
[-C--:B------:R-:W-:Y:S01]  /*b770*/  FFMA.FTZ R176, R176, R84.reuse, -R103 ;  /* 0x00000054b0b07223 */ /* 0x080fe20000010867 */
[----:B------:R-:W-:Y:S03]  /*b780*/  FFMA.FTZ R178, R110, R84, -R105 ;  /* 0x000000546eb27223 */ /* 0x000fe60000010869 */
[----:B------:R-:W4:Y:S01]  /*b790*/  MUFU.EX2 R116, R116 ;  /* 0x0000007400747308 */ /* 0x000f220000000800 */
[----:B--2---:R-:W-:Y:S01]  /*b7a0*/  F2FP.BF16.F32.PACK_AB R88, R118, R120 ;  /* 0x000000787658723e */ /* 0x004fe200000010ff */
[-CC-:B------:R-:W-:Y:S01]  /*b7b0*/  FFMA.FTZ R173, R108, R84.reuse, -R103.reuse ;  /* 0x000000546cad7223 */ /* 0x180fe20000010867 */
[-C--:B------:R-:W-:Y:S01]  /*b7c0*/  FFMA.FTZ R180, R106, R84.reuse, -R103 ;  /* 0x000000546ab47223 */ /* 0x080fe20000010867 */
[----:B------:R-:W-:Y:S01]  /*b7d0*/  LDSM.16.MT88.4 R108, [R85+0x1c00] ;  /* 0x001c0000556c783b */ /* 0x000fe20000004200 */
[-CC-:B------:R-:W-:Y:S01]  /*b7e0*/  FFMA.FTZ R175, R104, R84.reuse, -R105.reuse ;  /* 0x0000005468af7223 */ /* 0x180fe20000010869 */
[-C--:B------:R-:W-:Y:S01]  /*b7f0*/  FFMA.FTZ R182, R102, R84.reuse, -R105 ;  /* 0x0000005466b67223 */ /* 0x080fe20000010869 */
[-CC-:B------:R-:W-:Y:S03]  /*b800*/  FFMA.FTZ R177, R100, R84.reuse, -R103.reuse ;  /* 0x0000005464b17223 */ /* 0x180fe60000010867 */
[----:B------:R-:W-:Y:S01]  /*b810*/  MUFU.EX2 R114, R114 ;  /* 0x0000007200727308 */ /* 0x000fe20000000800 */
[-C--:B------:R-:W-:Y:S01]  /*b820*/  FFMA.FTZ R184, R101, R84.reuse, -R103 ;  /* 0x0000005465b87223 */ /* 0x080fe20000010867 */
[-CC-:B------:R-:W-:Y:S01]  /*b830*/  FFMA.FTZ R21, R21, R84.reuse, -R105.reuse ;  /* 0x0000005415157223 */ /* 0x180fe20000010869 */
[----:B------:R-:W-:Y:S01]  /*b840*/  FFMA.FTZ R186, R19, R84, -R105 ;  /* 0x0000005413ba7223 */ /* 0x000fe20000010869 */
[----:B------:R-:W-:Y:S01]  /*b850*/  ISETP.GT.AND P0, PT, R152, R143, PT ;  /* 0x0000008f9800720c */ /* 0x000fe20003f04270 */
[----:B------:R-:W-:Y:S05]  /*b860*/  LDSM.16.MT88.4 R104, [R112+0x7c00] ;  /* 0x007c00007068783b */ /* 0x000fea0000004200 */
[----:B------:R-:W2:Y:S01]  /*b870*/  MUFU.EX2 R113, R113 ;  /* 0x0000007100717308 */ /* 0x000ea20000000800 */
[----:B----4-:R-:W-:Y:S09]  /*b880*/  F2FP.BF16.F32.PACK_AB R89, R116, R117 ;  /* 0x000000757459723e */ /* 0x010ff200000010ff */
[----:B------:R-:W-:Y:S10]  /*b890*/  MUFU.EX2 R115, R115 ;  /* 0x0000007300737308 */ /* 0x000ff40000000800 */
[----:B------:R-:W4:Y:S01]  /*b8a0*/  MUFU.EX2 R122, R122 ;  /* 0x0000007a007a7308 */ /* 0x000f220000000800 */
[----:B--2---:R-:W-:Y:S09]  /*b8b0*/  F2FP.BF16.F32.PACK_AB R90, R113, R114 ;  /* 0x00000072715a723e */ /* 0x004ff200000010ff */
[----:B------:R-:W2:Y:S10]  /*b8c0*/  MUFU.EX2 R13, R13 ;  /* 0x0000000d000d7308 */ /* 0x000eb40000000800 */
[----:B------:R-:W5:Y:S01]  /*b8d0*/  MUFU.EX2 R0, R22 ;  /* 0x0000001600007308 */ /* 0x000f620000000800 */
[----:B----4-:R-:W-:Y:S09]  /*b8e0*/  F2FP.BF16.F32.PACK_AB R91, R122, R115 ;  /* 0x000000737a5b723e */ /* 0x010ff200000010ff */
        /* <DEDUP_REMOVED lines=8> */
[C---:B------:R-:W-:Y:S01]  /*b970*/  FMUL.FTZ R41, R13.reuse, R41 ;  /* 0x000000290d297220 */ /* 0x040fe20000410000 */
[C---:B-----5:R-:W-:Y:S01]  /*b980*/  FMUL.FTZ R26, R0.reuse, R82 ;  /* 0x00000052001a7220 */ /* 0x060fe20000410000 */
[C---:B------:R-:W-:Y:S01]  /*b990*/  FMUL.FTZ R27, R0.reuse, R83 ;  /* 0x00000053001b7220 */ /* 0x040fe20000410000 */
[C---:B------:R-:W-:Y:S01]  /*b9a0*/  FMUL.FTZ R30, R0.reuse, R78 ;  /* 0x0000004e001e7220 */ /* 0x040fe20000410000 */
[----:B------:R-:W2:Y:S01]  /*b9b0*/  LDSM.16.MT88.4 R80, [R112+0x7000] ;  /* 0x007000007050783b */ /* 0x000ea20000004200 */
[----:B------:R-:W-:Y:S01]  /*b9c0*/  FMUL.FTZ R31, R0, R79 ;  /* 0x0000004f001f7220 */ /* 0x000fe20000410000 */
[----:B------:R-:W-:Y:S01]  /*b9d0*/  FFMA.FTZ R22, R192, R84, -R103 ;  /* 0x00000054c0167223 */ /* 0x000fe20000010867 */
[C---:B------:R-:W-:Y:S01]  /*b9e0*/  FMUL.FTZ R38, R0.reuse, R38 ;  /* 0x0000002600267220 */ /* 0x040fe20000410000 */
[C---:B------:R-:W-:Y:S01]  /*b9f0*/  FMUL.FTZ R39, R0.reuse, R39 ;  /* 0x0000002700277220 */ /* 0x040fe20000410000 */
[C---:B-1----:R-:W-:Y:S01]  /*ba00*/  HMMA.16816.F32.BF16 R24, R88.reuse, R32, R24 ;  /* 0x000000205818723c */ /* 0x042fe20000041818 */
[----:B------:R-:W-:Y:S02]  /*ba10*/  MUFU.EX2 R121, R121 ;  /* 0x0000007900797308 */ /* 0x000fe40000000800 */
[----:B------:R-:W-:Y:S02]  /*ba20*/  LDSM.16.MT88.4 R76, [R112+0x8000] ;  /* 0x00800000704c783b */ /* 0x000fe40000004200 */
[C---:B------:R-:W-:Y:S01]  /*ba30*/  FMUL.FTZ R32, R13.reuse, R72 ;  /* 0x000000480d207220 */ /* 0x040fe20000410000 */
[C---:B------:R-:W-:Y:S01]  /*ba40*/  FMUL.FTZ R33, R13.reuse, R73 ;  /* 0x000000490d217220 */ /* 0x040fe20000410000 */
[C---:B------:R-:W-:Y:S01]  /*ba50*/  FMUL.FTZ R42, R0.reuse, R42 ;  /* 0x0000002a002a7220 */ /* 0x040fe20000410000 */
[C---:B------:R-:W-:Y:S03]  /*ba60*/  HMMA.16816.F32.BF16 R28, R88.reuse, R34, R28 ;  /* 0x00000022581c723c */ /* 0x040fe6000004181c */
[----:B------:R-:W1:Y:S01]  /*ba70*/  MUFU.EX2 R22, R22 ;  /* 0x0000001600167308 */ /* 0x000e620000000800 */
[C---:B------:R-:W-:Y:S01]  /*ba80*/  FMUL.FTZ R34, R0.reuse, R74 ;  /* 0x0000004a00227220 */ /* 0x040fe20000410000 */
[C---:B------:R-:W-:Y:S01]  /*ba90*/  FMUL.FTZ R35, R0.reuse, R75 ;  /* 0x0000004b00237220 */ /* 0x040fe20000410000 */
[----:B------:R-:W-:Y:S01]  /*baa0*/  LDSM.16.MT88.4 R100, [R85+0xc00] ;  /* 0x000c00005564783b */ /* 0x000fe20000004200 */
[C---:B------:R-:W-:Y:S01]  /*bab0*/  FMUL.FTZ R43, R0.reuse, R43 ;  /* 0x0000002b002b7220 */ /* 0x040fe20000410000 */
[C---:B------:R-:W-:Y:S01]  /*bac0*/  FMUL.FTZ R44, R13.reuse, R44 ;  /* 0x0000002c0d2c7220 */ /* 0x040fe20000410000 */
[C---:B------:R-:W-:Y:S01]  /*bad0*/  FMUL.FTZ R45, R13.reuse, R45 ;  /* 0x0000002d0d2d7220 */ /* 0x040fe20000410000 */
[C---:B------:R-:W-:Y:S01]  /*bae0*/  FMUL.FTZ R46, R0.reuse, R46 ;  /* 0x0000002e002e7220 */ /* 0x040fe20000410000 */
[C---:B------:R-:W-:Y:S01]  /*baf0*/  FMUL.FTZ R47, R0.reuse, R47 ;  /* 0x0000002f002f7220 */ /* 0x040fe20000410000 */
[C---:B---3--:R-:W-:Y:S01]  /*bb00*/  HMMA.16816.F32.BF16 R32, R88.reuse, R92, R32 ;  /* 0x0000005c5820723c */ /* 0x048fe20000041820 */
[----:B------:R-:W3:Y:S01]  /*bb10*/  MUFU.EX2 R128, R128 ;  /* 0x0000008000807308 */ /* 0x000ee20000000800 */
[----:B------:R-:W4:Y:S01]  /*bb20*/  LDSM.16.MT88.4 R72, [R85+0x1000] ;  /* 0x001000005548783b */ /* 0x000f220000004200 */
[C---:B------:R-:W-:Y:S01]  /*bb30*/  FMUL.FTZ R48, R13.reuse, R48 ;  /* 0x000000300d307220 */ /* 0x040fe20000410000 */
[C---:B------:R-:W-:Y:S01]  /*bb40*/  FMUL.FTZ R49, R13.reuse, R49 ;  /* 0x000000310d317220 */ /* 0x040fe20000410000 */
[C---:B------:R-:W-:Y:S01]  /*bb50*/  FMUL.FTZ R50, R0.reuse, R50 ;  /* 0x0000003200327220 */ /* 0x040fe20000410000 */
[C---:B------:R-:W-:Y:S01]  /*bb60*/  FMUL.FTZ R51, R0.reuse, R51 ;  /* 0x0000003300337220 */ /* 0x040fe20000410000 */
[C---:B------:R-:W-:Y:S01]  /*bb70*/  FMUL.FTZ R52, R13.reuse, R52 ;  /* 0x000000340d347220 */ /* 0x040fe20000410000 */
[C---:B------:R-:W-:Y:S03]  /*bb80*/  HMMA.16816.F32.BF16 R36, R88.reuse, R94, R36 ;  /* 0x0000005e5824723c */ /* 0x040fe60000041824 */
[----:B------:R-:W-:Y:S01]  /*bb90*/  MUFU.EX2 R123, R123 ;  /* 0x0000007b007b7308 */ /* 0x000fe20000000800 */
[----:B------:R-:W-:Y:S01]  /*bba0*/  LDSM.16.MT88.4 R92, [R112+0x6400] ;  /* 0x00640000705c783b */ /* 0x000fe20000004200 */
[C---:B------:R-:W-:Y:S01]  /*bbb0*/  FMUL.FTZ R53, R13.reuse, R53 ;  /* 0x000000350d357220 */ /* 0x040fe20000410000 */
[C---:B------:R-:W-:Y:S01]  /*bbc0*/  FMUL.FTZ R54, R0.reuse, R54 ;  /* 0x0000003600367220 */ /* 0x040fe20000410000 */
[C---:B------:R-:W-:Y:S01]  /*bbd0*/  FMUL.FTZ R55, R0.reuse, R55 ;  /* 0x0000003700377220 */ /* 0x040fe20000410000 */
[C---:B------:R-:W-:Y:S01]  /*bbe0*/  FMUL.FTZ R56, R13.reuse, R56 ;  /* 0x000000380d387220 */ /* 0x040fe20000410000 */
[C---:B------:R-:W-:Y:S01]  /*bbf0*/  FMUL.FTZ R57, R13.reuse, R57 ;  /* 0x000000390d397220 */ /* 0x040fe20000410000 */
[C---:B--2---:R-:W-:Y:S03]  /*bc00*/  HMMA.16816.F32.BF16 R40, R88.reuse, R80, R40 ;  /* 0x000000505828723c */ /* 0x044fe60000041828 */
[----:B------:R-:W2:Y:S01]  /*bc10*/  MUFU.EX2 R130, R130 ;  /* 0x0000008200827308 */ /* 0x000ea20000000800 */
[C---:B------:R-:W-:Y:S01]  /*bc20*/  FMUL.FTZ R58, R0.reuse, R58 ;  /* 0x0000003a003a7220 */ /* 0x040fe20000410000 */
[C---:B------:R-:W-:Y:S01]  /*bc30*/  FMUL.FTZ R59, R0.reuse, R59 ;  /* 0x0000003b003b7220 */ /* 0x040fe20000410000 */
[C---:B------:R-:W-:Y:S01]  /*bc40*/  FMUL.FTZ R60, R13.reuse, R60 ;  /* 0x0000003c0d3c7220 */ /* 0x040fe20000410000 */
[C---:B------:R-:W-:Y:S01]  /*bc50*/  FMUL.FTZ R61, R13.reuse, R61 ;  /* 0x0000003d0d3d7220 */ /* 0x040fe20000410000 */
[C---:B------:R-:W-:Y:S01]  /*bc60*/  FMUL.FTZ R62, R0.reuse, R62 ;  /* 0x0000003e003e7220 */ /* 0x040fe20000410000 */
[C---:B------:R-:W-:Y:S01]  /*bc70*/  HMMA.16816.F32.BF16 R44, R88.reuse, R82, R44 ;  /* 0x00000052582c723c */ /* 0x040fe2000004182c */
[----:B------:R-:W5:Y:S03]  /*bc80*/  LDSM.16.MT88.4 R80, [R85+0x2000] ;  /* 0x002000005550783b */ /* 0x000f660000004200 */
[----:B------:R-:W-:Y:S01]  /*bc90*/  MUFU.EX2 R127, R127 ;  /* 0x0000007f007f7308 */ /* 0x000fe20000000800 */
        /* <DEDUP_REMOVED lines=9> */
[----:B------:R-:W2:Y:S01]  /*bd30*/  MUFU.EX2 R170, R170 ;  /* 0x000000aa00aa7308 */ /* 0x000ea20000000800 */
[----:B------:R-:W-:Y:S01]  /*bd40*/  FFMA.FTZ R120, R13, R168, R120 ;  /* 0x000000a80d787223 */ /* 0x000fe20000010078 */
[----:B------:R-:W-:Y:S03]  /*bd50*/  FFMA.FTZ R117, R0, R166, R117 ;  /* 0x000000a600757223 */ /* 0x000fe60000010075 */
[----:B------:R-:W-:Y:S01]  /*bd60*/  FADD.FTZ R13, R118, R120 ;  /* 0x00000078760d7221 */ /* 0x000fe20000010000 */
[C---:B----4-:R-:W-:Y:S04]  /*bd70*/  HMMA.16816.F32.BF16 R48, R88.reuse, R72, R48 ;  /* 0x000000485830723c */ /* 0x050fe80000041830 */
[----:B------:R-:W4:Y:S01]  /*bd80*/  MUFU.EX2 R172, R172 ;  /* 0x000000ac00ac7308 */ /* 0x000f220000000800 */
[----:B-1----:R-:W-:Y:S01]  /*bd90*/  F2FP.BF16.F32.PACK_AB R72, R119, R22 ;  /* 0x000000167748723e */ /* 0x002fe200000010ff */
[----:B------:R-:W-:Y:S01]  /*bda0*/  FADD.FTZ R116, R116, R117 ;  /* 0x0000007574747221 */ /* 0x000fe20000010000 */
[----:B---3--:R-:W-:Y:S01]  /*bdb0*/  F2FP.BF16.F32.PACK_AB R73, R128, R121 ;  /* 0x000000798049723e */ /* 0x008fe200000010ff */
[----:B------:R-:W-:Y:S01]  /*bdc0*/  FADD.FTZ R114, R114, R13 ;  /* 0x0000000d72727221 */ /* 0x000fe20000010000 */
[C---:B------:R-:W-:Y:S05]  /*bdd0*/  HMMA.16816.F32.BF16 R52, R88.reuse, R74, R52 ;  /* 0x0000004a5834723c */ /* 0x040fea0000041834 */
[----:B------:R-:W1:Y:S01]  /*bde0*/  MUFU.EX2 R129, R129 ;  /* 0x0000008100817308 */ /* 0x000e620000000800 */
[----:B--2---:R-:W-:Y:S01]  /*bdf0*/  F2FP.BF16.F32.PACK_AB R74, R130, R123 ;  /* 0x0000007b824a723e */ /* 0x004fe200000010ff */
[----:B------:R-:W-:Y:S01]  /*be00*/  FADD.FTZ R115, R115, R116 ;  /* 0x0000007473737221 */ /* 0x000fe20000010000 */
[----:B------:R-:W-:Y:S01]  /*be10*/  F2FP.BF16.F32.PACK_AB R75, R170, R127 ;  /* 0x0000007faa4b723e */ /* 0x000fe200000010ff */
[----:B------:R-:W-:Y:S01]  /*be20*/  FADD.FTZ R113, R113, R114 ;  /* 0x0000007271717221 */ /* 0x000fe20000010000 */
[C---:B------:R-:W-:Y:S05]  /*be30*/  HMMA.16816.F32.BF16 R56, R88.reuse, R76, R56 ;  /* 0x0000004c5838723c */ /* 0x040fea0000041838 */
[----:B------:R-:W-:Y:S01]  /*be40*/  MUFU.EX2 R131, R131 ;  /* 0x0000008300837308 */ /* 0x000fe20000000800 */
[----:B------:R-:W-:Y:S01]  /*be50*/  FADD.FTZ R122, R122, R115 ;  /* 0x000000737a7a7221 */ /* 0x000fe20000010000 */
[----:B------:R-:W-:Y:S03]  /*be60*/  FADD.FTZ R0, R22, R113 ;  /* 0x0000007116007221 */ /* 0x000fe60000010000 */
[----:B------:R-:W-:Y:S01]  /*be70*/  FADD.FTZ R121, R121, R122 ;  /* 0x0000007a79797221 */ /* 0x000fe20000010000 */
[C---:B------:R-:W-:Y:S01]  /*be80*/  HMMA.16816.F32.BF16 R60, R88.reuse, R78, R60 ;  /* 0x0000004e583c723c */ /* 0x040fe2000004183c */
[----:B------:R-:W2:Y:S03]  /*be90*/  LDSM.16.MT88.4 R76, [R85+0x400] ;  /* 0x00040000554c783b */ /* 0x000ea60000004200 */
[----:B------:R-:W3:Y:S01]  /*bea0*/  MUFU.EX2 R174, R174 ;  /* 0x000000ae00ae7308 */ /* 0x000ee20000000800 */
[----:B------:R-:W-:Y:S01]  /*beb0*/  FADD.FTZ R0, R119, R0 ;  /* 0x0000000077007221 */ /* 0x000fe20000010000 */
[----:B------:R-:W-:Y:S03]  /*bec0*/  FADD.FTZ R128, R128, R121 ;  /* 0x0000007980807221 */ /* 0x000fe60000010000 */
[----:B------:R-:W-:Y:S01]  /*bed0*/  FADD.FTZ R13, R123, R0 ;  /* 0x000000007b0d7221 */ /* 0x000fe20000010000 */
[C---:B-----5:R-:W-:Y:S04]  /*bee0*/  HMMA.16816.F32.BF16 R64, R88.reuse, R80, R64 ;  /* 0x000000505840723c */ /* 0x060fe80000041840 */
[----:B------:R-:W-:Y:S01]  /*bef0*/  MUFU.EX2 R169, R169 ;  /* 0x000000a900a97308 */ /* 0x000fe20000000800 */
[----:B------:R-:W-:Y:S01]  /*bf00*/  FADD.FTZ R127, R127, R128 ;  /* 0x000000807f7f7221 */ /* 0x000fe20000010000 */
[----:B------:R-:W-:Y:S03]  /*bf10*/  FADD.FTZ R13, R130, R13 ;  /* 0x0000000d820d7221 */ /* 0x000fe60000010000 */
[----:B------:R-:W-:Y:S01]  /*bf20*/  FADD.FTZ R170, R170, R127 ;  /* 0x0000007faaaa7221 */ /* 0x000fe20000010000 */
[----:B------:R-:W-:Y:S01]  /*bf30*/  HMMA.16816.F32.BF16 R68, R88, R82, R68 ;  /* 0x000000525844723c */ /* 0x000fe20000041844 */
[----:B------:R-:W5:Y:S03]  /*bf40*/  LDSM.16.MT88.4 R80, [R85+0x1400] ;  /* 0x001400005550783b */ /* 0x000f660000004200 */
[----:B------:R-:W3:Y:S01]  /*bf50*/  MUFU.EX2 R176, R176 ;  /* 0x000000b000b07308 */ /* 0x000ee20000000800 */
[----:B----4-:R-:W-:Y:S04]  /*bf60*/  FADD.FTZ R0, R172, R13 ;  /* 0x0000000dac007221 */ /* 0x010fe80000010000 */
[C---:B-1----:R-:W-:Y:S01]  /*bf70*/  FADD.FTZ R0, R129.reuse, R0 ;  /* 0x0000000081007221 */ /* 0x042fe20000010000 */
[C---:B------:R-:W-:Y:S01]  /*bf80*/  HMMA.16816.F32.BF16 R24, R72.reuse, R92, R24 ;  /* 0x0000005c4818723c */ /* 0x040fe20000041818 */
[----:B------:R-:W1:Y:S03]  /*bf90*/  LDSM.16.MT88.4 R88, [R112+0x8400] ;  /* 0x008400007058783b */ /* 0x000e660000004200 */
[----:B------:R-:W-:Y:S04]  /*bfa0*/  MUFU.EX2 R171, R171 ;  /* 0x000000ab00ab7308 */ /* 0x000fe80000000800 */
[C---:B------:R-:W-:Y:S01]  /*bfb0*/  HMMA.16816.F32.BF16 R28, R72.reuse, R94, R28 ;  /* 0x0000005e481c723c */ /* 0x040fe2000004181c */
[----:B------:R-:W4:Y:S05]  /*bfc0*/  LDSM.16.MT88.4 R92, [R85+0x2400] ;  /* 0x00240000555c783b */ /* 0x000f2a0000004200 */
[----:B------:R-:W3:Y:S02]  /*bfd0*/  MUFU.EX2 R178, R178 ;  /* 0x000000b200b27308 */ /* 0x000ee40000000800 */
[C---:B--2---:R-:W-:Y:S08]  /*bfe0*/  HMMA.16816.F32.BF16 R32, R72.reuse, R76, R32 ;  /* 0x0000004c4820723c */ /* 0x044ff00000041820 */
[----:B------:R-:W-:Y:S01]  /*bff0*/  MUFU.EX2 R173, R173 ;  /* 0x000000ad00ad7308 */ /* 0x000fe20000000800 */
[C---:B------:R-:W-:Y:S01]  /*c000*/  HMMA.16816.F32.BF16 R36, R72.reuse, R78, R36 ;  /* 0x0000004e4824723c */ /* 0x040fe20000041824 */
[----:B------:R-:W2:Y:S08]  /*c010*/  LDSM.16.MT88.4 R76, [R112+0x6800] ;  /* 0x00680000704c783b */ /* 0x000eb00000004200 */
[----:B------:R-:W2:Y:S01]  /*c020*/  MUFU.EX2 R180, R180 ;  /* 0x000000b400b47308 */ /* 0x000ea20000000800 */
[C---:B------:R-:W-:Y:S09]  /*c030*/  HMMA.16816.F32.BF16 R40, R72.reuse, R96, R40 ;  /* 0x000000604828723c */ /* 0x040ff20000041828 */
[----:B------:R-:W-:Y:S01]  /*c040*/  MUFU.EX2 R175, R175 ;  /* 0x000000af00af7308 */ /* 0x000fe20000000800 */
[C---:B------:R-:W-:Y:S01]  /*c050*/  HMMA.16816.F32.BF16 R44, R72.reuse, R98, R44 ;  /* 0x00000062482c723c */ /* 0x040fe2000004182c */
[----:B------:R-:W2:Y:S08]  /*c060*/  LDSM.16.MT88.4 R96, [R85+0x800] ;  /* 0x000800005560783b */ /* 0x000eb00000004200 */
[----:B------:R-:W2:Y:S01]  /*c070*/  MUFU.EX2 R182, R182 ;  /* 0x000000b600b67308 */ /* 0x000ea20000000800 */
[C---:B-----5:R-:W-:Y:S09]  /*c080*/  HMMA.16816.F32.BF16 R48, R72.reuse, R80, R48 ;  /* 0x000000504830723c */ /* 0x060ff20000041830 */
[----:B------:R-:W-:Y:S01]  /*c090*/  MUFU.EX2 R177, R177 ;  /* 0x000000b100b17308 */ /* 0x000fe20000000800 */
[C---:B------:R-:W-:Y:S01]  /*c0a0*/  HMMA.16816.F32.BF16 R52, R72.reuse, R82, R52 ;  /* 0x000000524834723c */ /* 0x040fe20000041834 */
[----:B------:R-:W5:Y:S08]  /*c0b0*/  LDSM.16.MT88.4 R80, [R112+0x7800] ;  /* 0x007800007050783b */ /* 0x000f700000004200 */
[----:B------:R-:W5:Y:S01]  /*c0c0*/  MUFU.EX2 R184, R184 ;  /* 0x000000b800b87308 */ /* 0x000f620000000800 */
[C---:B-1----:R-:W-:Y:S09]  /*c0d0*/  HMMA.16816.F32.BF16 R56, R72.reuse, R88, R56 ;  /* 0x000000584838723c */ /* 0x042ff20000041838 */
[----:B------:R-:W-:Y:S01]  /*c0e0*/  MUFU.EX2 R21, R21 ;  /* 0x0000001500157308 */ /* 0x000fe20000000800 */
[C---:B------:R-:W-:Y:S01]  /*c0f0*/  HMMA.16816.F32.BF16 R60, R72.reuse, R90, R60 ;  /* 0x0000005a483c723c */ /* 0x040fe2000004183c */
[----:B------:R-:W-:Y:S08]  /*c100*/  LDSM.16.MT88.4 R88, [R112+0x8800] ;  /* 0x008800007058783b */ /* 0x000ff00000004200 */
[----:B------:R-:W1:Y:S01]  /*c110*/  MUFU.EX2 R186, R186 ;  /* 0x000000ba00ba7308 */ /* 0x000e620000000800 */
[C---:B----4-:R-:W-:Y:S08]  /*c120*/  HMMA.16816.F32.BF16 R64, R72.reuse, R92, R64 ;  /* 0x0000005c4840723c */ /* 0x050ff00000041840 */
[----:B------:R-:W-:Y:S01]  /*c130*/  HMMA.16816.F32.BF16 R68, R72, R94, R68 ;  /* 0x0000005e4844723c */ /* 0x000fe20000041844 */
[----:B------:R-:W-:Y:S02]  /*c140*/  LDSM.16.MT88.4 R92, [R85+0x2800] ;  /* 0x00280000555c783b */ /* 0x000fe40000004200 */
[----:B------:R-:W-:Y:S02]  /*c150*/  F2FP.BF16.F32.PACK_AB R72, R129, R172 ;  /* 0x000000ac8148723e */ /* 0x000fe400000010ff */
[----:B---3--:R-:W-:Y:S01]  /*c160*/  F2FP.BF16.F32.PACK_AB R73, R174, R131 ;  /* 0x00000083ae49723e */ /* 0x008fe200000010ff */
[----:B------:R-:W-:Y:S01]  /*c170*/  FADD.FTZ R131, R131, R170 ;  /* 0x000000aa83837221 */ /* 0x000fe20000010000 */
[----:B------:R-:W-:Y:S01]  /*c180*/  F2FP.BF16.F32.PACK_AB R74, R176, R169 ;  /* 0x000000a9b04a723e */ /* 0x000fe200000010ff */
[----:B------:R-:W-:Y:S01]  /*c190*/  FADD.FTZ R169, R169, R0 ;  /* 0x00000000a9a97221 */ /* 0x000fe20000010000 */
[----:B------:R-:W-:Y:S01]  /*c1a0*/  F2FP.BF16.F32.PACK_AB R75, R178, R171 ;  /* 0x000000abb24b723e */ /* 0x000fe200000010ff */
[----:B------:R-:W-:Y:S02]  /*c1b0*/  IMAD.MOV.U32 R0, RZ, RZ, R18 ;  /* 0x000000ffff007224 */ /* 0x000fe400078e0012 */
[----:B------:R-:W-:Y:S01]  /*c1c0*/  FADD.FTZ R174, R174, R131 ;  /* 0x00000083aeae7221 */ /* 0x000fe20000010000 */
[----:B------:R-:W-:Y:S03]  /*c1d0*/  FADD.FTZ R176, R176, R169 ;  /* 0x000000a9b0b07221 */ /* 0x000fe60000010000 */
[----:B------:R-:W-:Y:S01]  /*c1e0*/  FADD.FTZ R171, R171, R174 ;  /* 0x000000aeabab7221 */ /* 0x000fe20000010000 */
[C---:B--2---:R-:W-:Y:S03]  /*c1f0*/  HMMA.16816.F32.BF16 R24, R72.reuse, R76, R24 ;  /* 0x0000004c4818723c */ /* 0x044fe60000041818 */
[----:B------:R-:W-:Y:S05]  /*c200*/  FADD.FTZ R178, R178, R171 ;  /* 0x000000abb2b27221 */ /* 0x000fea0000010000 */
[C---:B------:R-:W-:Y:S01]  /*c210*/  HMMA.16816.F32.BF16 R28, R72.reuse, R78, R28 ;  /* 0x0000004e481c723c */ /* 0x040fe2000004181c */
[----:B------:R-:W2:Y:S07]  /*c220*/  LDSM.16.MT88.4 R76, [R85+0x1800] ;  /* 0x00180000554c783b */ /* 0x000eae0000004200 */
[C---:B------:R-:W-:Y:S08]  /*c230*/  HMMA.16816.F32.BF16 R32, R72.reuse, R96, R32 ;  /* 0x000000604820723c */ /* 0x040ff00000041820 */
[C---:B------:R-:W-:Y:S01]  /*c240*/  HMMA.16816.F32.BF16 R36, R72.reuse, R98, R36 ;  /* 0x000000624824723c */ /* 0x040fe20000041824 */
[----:B------:R-:W3:Y:S07]  /*c250*/  LDSM.16.MT88.4 R96, [R112+0x6c00] ;  /* 0x006c00007060783b */ /* 0x000eee0000004200 */
[C---:B-----5:R-:W-:Y:S08]  /*c260*/  HMMA.16816.F32.BF16 R40, R72.reuse, R80, R40 ;  /* 0x000000504828723c */ /* 0x060ff00000041828 */
[C---:B------:R-:W-:Y:S08]  /*c270*/  HMMA.16816.F32.BF16 R44, R72.reuse, R82, R44 ;  /* 0x00000052482c723c */ /* 0x040ff0000004182c */
[C---:B--2---:R-:W-:Y:S08]  /*c280*/  HMMA.16816.F32.BF16 R48, R72.reuse, R76, R48 ;  /* 0x0000004c4830723c */ /* 0x044ff00000041830 */
[C---:B------:R-:W-:Y:S08]  /*c290*/  HMMA.16816.F32.BF16 R52, R72.reuse, R78, R52 ;  /* 0x0000004e4834723c */ /* 0x040ff00000041834 */
[C---:B------:R-:W-:Y:S03]  /*c2a0*/  HMMA.16816.F32.BF16 R56, R72.reuse, R88, R56 ;  /* 0x000000584838723c */ /* 0x040fe60000041838 */
[----:B------:R-:W-:Y:S01]  /*c2b0*/  F2FP.BF16.F32.PACK_AB R88, R180, R173 ;  /* 0x000000adb458723e */ /* 0x000fe200000010ff */
[----:B------:R-:W-:Y:S01]  /*c2c0*/  FADD.FTZ R173, R173, R176 ;  /* 0x000000b0adad7221 */ /* 0x000fe20000010000 */
[----:B------:R-:W-:Y:S01]  /*c2d0*/  F2FP.BF16.F32.PACK_AB R89, R182, R175 ;  /* 0x000000afb659723e */ /* 0x000fe200000010ff */
[----:B------:R-:W-:Y:S02]  /*c2e0*/  FADD.FTZ R175, R175, R178 ;  /* 0x000000b2afaf7221 */ /* 0x000fe40000010000 */
[C---:B------:R-:W-:Y:S03]  /*c2f0*/  HMMA.16816.F32.BF16 R60, R72.reuse, R90, R60 ;  /* 0x0000005a483c723c */ /* 0x040fe6000004183c */
[----:B------:R-:W-:Y:S01]  /*c300*/  F2FP.BF16.F32.PACK_AB R90, R184, R177 ;  /* 0x000000b1b85a723e */ /* 0x000fe200000010ff */
[----:B------:R-:W-:Y:S01]  /*c310*/  FADD.FTZ R180, R180, R173 ;  /* 0x000000adb4b47221 */ /* 0x000fe20000010000 */
[----:B-1----:R-:W-:Y:S01]  /*c320*/  F2FP.BF16.F32.PACK_AB R91, R186, R21 ;  /* 0x00000015ba5b723e */ /* 0x002fe200000010ff */
[----:B------:R-:W-:Y:S02]  /*c330*/  FADD.FTZ R182, R182, R175 ;  /* 0x000000afb6b67221 */ /* 0x000fe40000010000 */
[C---:B------:R-:W-:Y:S03]  /*c340*/  HMMA.16816.F32.BF16 R64, R72.reuse, R92, R64 ;  /* 0x0000005c4840723c */ /* 0x040fe60000041840 */
[----:B------:R-:W-:Y:S01]  /*c350*/  FADD.FTZ R177, R177, R180 ;  /* 0x000000b4b1b17221 */ /* 0x000fe20000010000 */
[----:B------:R-:W-:Y:S03]  /*c360*/  FADD.FTZ R21, R21, R182 ;  /* 0x000000b615157221 */ /* 0x000fe60000010000 */
[----:B------:R-:W-:Y:S01]  /*c370*/  FADD.FTZ R168, R184, R177 ;  /* 0x000000b1b8a87221 */ /* 0x000fe20000010000 */
[----:B------:R-:W-:Y:S03]  /*c380*/  HMMA.16816.F32.BF16 R68, R72, R94, R68 ;  /* 0x0000005e4844723c */ /* 0x000fe60000041844 */
[----:B------:R-:W-:Y:S05]  /*c390*/  FADD.FTZ R166, R186, R21 ;  /* 0x00000015baa67221 */ /* 0x000fea0000010000 */
[C---:B---3--:R-:W-:Y:S01]  /*c3a0*/  HMMA.16816.F32.BF16 R80, R88.reuse, R96, R24 ;  /* 0x000000605850723c */ /* 0x048fe20000041818 */
[----:B------:R-:W1:Y:S07]  /*c3b0*/  LDSM.16.MT88.4 R24, [R112+0x8c00] ;  /* 0x008c00007018783b */ /* 0x000e6e0000004200 */
[C---:B------:R-:W-:Y:S01]  /*c3c0*/  HMMA.16816.F32.BF16 R76, R88.reuse, R98, R28 ;  /* 0x00000062584c723c */ /* 0x040fe2000004181c */
[----:B------:R2:W3:Y:S07]  /*c3d0*/  LDSM.16.MT88.4 R28, [R85+0x2c00] ;  /* 0x002c0000551c783b */ /* 0x0004ee0000004200 */
[C---:B------:R-:W-:Y:S08]  /*c3e0*/  HMMA.16816.F32.BF16 R72, R88.reuse, R100, R32 ;  /* 0x000000645848723c */ /* 0x040ff00000041820 */
[C---:B------:R-:W-:Y:S08]  /*c3f0*/  HMMA.16816.F32.BF16 R36, R88.reuse, R102, R36 ;  /* 0x000000665824723c */ /* 0x040ff00000041824 */
[C---:B------:R-:W-:Y:S03]  /*c400*/  HMMA.16816.F32.BF16 R40, R88.reuse, R104, R40 ;  /* 0x000000685828723c */ /* 0x040fe60000041828 */
[----:B--2---:R-:W-:Y:S05]  /*c410*/  IMAD.MOV.U32 R85, RZ, RZ, R15 ;  /* 0x000000ffff557224 */ /* 0x004fea00078e000f */
[C---:B------:R-:W-:Y:S08]  /*c420*/  HMMA.16816.F32.BF16 R44, R88.reuse, R106, R44 ;  /* 0x0000006a582c723c */ /* 0x040ff0000004182c */
[C---:B------:R-:W-:Y:S08]  /*c430*/  HMMA.16816.F32.BF16 R48, R88.reuse, R108, R48 ;  /* 0x0000006c5830723c */ /* 0x040ff00000041830 */
[C---:B------:R-:W-:Y:S08]  /*c440*/  HMMA.16816.F32.BF16 R52, R88.reuse, R110, R52 ;  /* 0x0000006e5834723c */ /* 0x040ff00000041834 */
[C---:B-1----:R-:W-:Y:S08]  /*c450*/  HMMA.16816.F32.BF16 R56, R88.reuse, R24, R56 ;  /* 0x000000185838723c */ /* 0x042ff00000041838 */
[C---:B------:R-:W-:Y:S08]  /*c460*/  HMMA.16816.F32.BF16 R60, R88.reuse, R26, R60 ;  /* 0x0000001a583c723c */ /* 0x040ff0000004183c */
[C---:B---3--:R-:W-:Y:S08]  /*c470*/  HMMA.16816.F32.BF16 R64, R88.reuse, R28, R64 ;  /* 0x0000001c5840723c */ /* 0x048ff00000041840 */
[----:B------:R-:W-:Y:S01]  /*c480*/  HMMA.16816.F32.BF16 R68, R88, R30, R68 ;  /* 0x0000001e5844723c */ /* 0x000fe20000041844 */
[----:B------:R-:W-:Y:S08]  /*c490*/  @!UPT UIADD3 URZ, UPT, UPT, URZ, URZ, URZ ;  /* 0x000000fffffff290 */ /* 0x000ff0000fffe0ff */
[----:B------:R-:W-:Y:S11]  /*c4a0*/  @P0 BRA `(.L_x_10201) ;  /* 0xffffffc800740947 */ /* 0x000ff6000383ffff */
.L_x_10194:
        /* <DEDUP_REMOVED lines=11> */
.L_x_10213:
        /* <DEDUP_REMOVED lines=140> */
.L_x_10204:
[----:B------:R-:W-:Y:S05]  /*ce20*/  BSYNC.RECONVERGENT B0 ;  /* 0x0000000000007941 */ /* 0x000fea0003800200 */
.L_x_10203:
        /* <DEDUP_REMOVED lines=27> */
.L_x_10206:
[----:B------:R-:W-:Y:S05]  /*cfe0*/  BSYNC.RECONVERGENT B0 ;  /* 0x0000000000007941 */ /* 0x000fea0003800200 */
.L_x_10205:
        /* <DEDUP_REMOVED lines=8> */
[----:B------:R-:W-:Y:S02]  /*d070*/  IMAD R0, R37, R150, RZ ;  /* 0x0000009625007224 */ /* 0x000fe400078e02ff */
        /* <DEDUP_REMOVED lines=23> */
.L_x_10208:
[----:B------:R-:W-:Y:S05]  /*d1f0*/  BSYNC.RECONVERGENT B0 ;  /* 0x0000000000007941 */ /* 0x000fea0003800200 */
.L_x_10207:
[----:B------:R-:W-:-:S04]  /*d200*/  MOV R149, 0x0 ;  /* 0x0000000000957802 */ /* 0x000fc80000000f00 */
[----:B-12345:R-:W-:Y:S05]  /*d210*/  @P0 RET.REL.NODEC R148 `(_ZN5flash24flash_fwd_splitkv_kernelI23Flash_fwd_kernel_traitsILi96ELi64ELi64ELi4ELb0ELb0EN7cutlass10bfloat16_tE19Flash_kernel_traitsILi96ELi64ELi64ELi4ES3_EELb0ELb1ELb1ELb0ELb0ELb0ELb0ELb0EEEvNS_16Flash_fwd_paramsE) ;  /* 0xffffff2c94780950 */ /* 0x03efea0003c3ffff */
        /* <DEDUP_REMOVED lines=16> */
[----:B-1----:R-:W-:Y:S05]  /*d320*/  @P0 RET.REL.NODEC R148 `(_ZN5flash24flash_fwd_splitkv_kernelI23Flash_fwd_kernel_traitsILi96ELi64ELi64ELi4ELb0ELb0EN7cutlass10bfloat16_tE19Flash_kernel_traitsILi96ELi64ELi64ELi4ES3_EELb0ELb1ELb1ELb0ELb0ELb0ELb0ELb0EEEvNS_16Flash_fwd_paramsE) ;  /* 0xffffff2c94340950 */ /* 0x002fea0003c3ffff */
[----:B------:R-:W-:Y:S01]  /*d330*/  MOV R149, 0x0 ;  /* 0x0000000000957802 */ /* 0x000fe20000000f00 */
[----:B------:R1:W-:Y:S03]  /*d340*/  ST.E.128 desc[UR4][R2.64+0x80], R24 ;  /* 0x0000801802007985 */ /* 0x0003e6000c101d04 */
[----:B-1----:R-:W-:Y:S05]  /*d350*/  RET.REL.NODEC R148 `(_ZN5flash24flash_fwd_splitkv_kernelI23Flash_fwd_kernel_traitsILi96ELi64ELi64ELi4ELb0ELb0EN7cutlass10bfloat16_tE19Flash_kernel_traitsILi96ELi64ELi64ELi4ES3_EELb0ELb1ELb1ELb0ELb0ELb0ELb0ELb0EEEvNS_16Flash_fwd_paramsE) ;  /* 0xffffff2c94287950 */ /* 0x002fea0003c3ffff */
.L_x_10202:
[----:B------:R-:W-:Y:S01]  /*d360*/  MOV R5, 0x2 ;  /* 0x0000000200057802 */ /* 0x000fe20000000f00 */
[----:B------:R-:W-:Y:S01]  /*d370*/  IMAD.MOV.U32 R0, RZ, RZ, 0x1f ;  /* 0x0000001fff007424 */ /* 0x000fe200078e00ff */
[----:B------:R-:W-:-:S07]  /*d380*/  MOV R4, 0xffffffff ;  /* 0xffffffff00047802 */ /* 0x000fce0000000f00 */
[----:B-1---5:R-:W-:Y:S05]  /*d390*/  WARPSYNC.COLLECTIVE R4, `(.L_x_10209) ;  /* 0x0000000004087348 */ /* 0x022fea0003c00000 */
[----:B------:R2:W3:Y:S02]  /*d3a0*/  SHFL.BFLY P0, R10, R168, R5, R0 ;  /* 0x0c000005a80a7389 */ /* 0x0004e40000000000 */
[----:B-123-5:R-:W-:Y:S05]  /*d3b0*/  ENDCOLLECTIVE ;  /* 0x000000000000791b */ /* 0x02efea0003800000 */
.L_x_10209:
[----:B------:R-:W-:Y:S02]  /*d3c0*/  IMAD.MOV.U32 R7, RZ, RZ, R10 ;  /* 0x000000ffff077224 */ /* 0x000fe400078e000a */
[----:B------:R-:W-:Y:S02]  /*d3d0*/  IMAD.MOV.U32 R5, RZ, RZ, 0x1 ;  /* 0x00000001ff057424 */ /* 0x000fe400078e00ff */
[----:B------:R-:W-:-:S05]  /*d3e0*/  FADD.FTZ R8, R7, R168 ;  /* 0x000000a807087221 */ /* 0x000fca0000010000 */
[----:B------:R-:W-:-:S07]  /*d3f0*/  MOV R168, R8 ;  /* 0x0000000800a87202 */ /* 0x000fce0000000f00 */
[----:B------:R-:W-:Y:S05]  /*d400*/  WARPSYNC.COLLECTIVE R4, `(.L_x_10210) ;  /* 0x0000000004087348 */ /* 0x000fea0003c00000 */
[----:B------:R1:W2:Y:S02]  /*d410*/  SHFL.BFLY P0, R10, R168, R5, R0 ;  /* 0x0c000005a80a7389 */ /* 0x0002a40000000000 */
[----:B-12---:R-:W-:Y:S05]  /*d420*/  ENDCOLLECTIVE ;  /* 0x000000000000791b */ /* 0x006fea0003800000 */
.L_x_10210:
[----:B------:R-:W-:Y:S01]  /*d430*/  MOV R168, R166 ;  /* 0x000000a600a87202 */ /* 0x000fe20000000f00 */
[----:B------:R-:W-:Y:S01]  /*d440*/  IMAD.MOV.U32 R5, RZ, RZ, 0x2 ;  /* 0x00000002ff057424 */ /* 0x000fe200078e00ff */
[----:B------:R-:W-:-:S07]  /*d450*/  MOV R7, R10 ;  /* 0x0000000a00077202 */ /* 0x000fce0000000f00 */
[----:B------:R-:W-:Y:S05]  /*d460*/  WARPSYNC.COLLECTIVE R4, `(.L_x_10211) ;  /* 0x0000000004087348 */ /* 0x000fea0003c00000 */
[----:B------:R1:W2:Y:S02]  /*d470*/  SHFL.BFLY P0, R10, R168, R5, R0 ;  /* 0x0c000005a80a7389 */ /* 0x0002a40000000000 */
[----:B-12---:R-:W-:Y:S05]  /*d480*/  ENDCOLLECTIVE ;  /* 0x000000000000791b */ /* 0x006fea0003800000 */
.L_x_10211:
[----:B------:R-:W-:Y:S01]  /*d490*/  FADD.FTZ R7, R8, R7 ;  /* 0x0000000708077221 */ /* 0x000fe20000010000 */
[----:B------:R-:W-:Y:S01]  /*d4a0*/  FADD.FTZ R9, R10, R166 ;  /* 0x000000a60a097221 */ /* 0x000fe20000010000 */
[----:B------:R-:W-:-:S04]  /*d4b0*/  MOV R5, 0x1 ;  /* 0x0000000100057802 */ /* 0x000fc80000000f00 */
[----:B------:R-:W-:-:S07]  /*d4c0*/  MOV R168, R9 ;  /* 0x0000000900a87202 */ /* 0x000fce0000000f00 */
[----:B------:R-:W-:Y:S05]  /*d4d0*/  WARPSYNC.COLLECTIVE R4, `(.L_x_10212) ;  /* 0x0000000004087348 */ /* 0x000fea0003c00000 */
[----:B------:R1:W2:Y:S02]  /*d4e0*/  SHFL.BFLY P0, R10, R168, R5, R0 ;  /* 0x0c000005a80a7389 */ /* 0x0002a40000000000 */
[----:B-12---:R-:W-:Y:S05]  /*d4f0*/  ENDCOLLECTIVE ;  /* 0x000000000000791b */ /* 0x006fea0003800000 */
.L_x_10212:
[----:B------:R-:W-:Y:S05]  /*d500*/  BRA `(.L_x_10213) ;  /* 0xfffffff000147947 */ /* 0x000fea000383ffff */
.L_x_10214:
        /* <DEDUP_REMOVED lines=15> */
.L_x_11696:


//--------------------- .text._ZN5flash24flash_fwd_splitkv_kernelI23Flash_fwd_kernel_traitsILi96ELi64ELi64ELi4ELb0ELb0EN7cutlass10bfloat16_tE19Flash_kernel_traitsILi96ELi64ELi64ELi4ES3_EELb0ELb1ELb1ELb0ELb0ELb1ELb0ELb0EEEvNS_16Flash_fwd_paramsE --------------------------
	.section	.text._ZN5flash24flash_fwd_splitkv_kernelI23Flash_fwd_kernel_traitsILi96ELi64ELi64ELi4ELb0ELb0EN7cutlass10bfloat16_tE19Flash_kernel_traitsILi96ELi64ELi64ELi4ES3_EELb0ELb1ELb1ELb0ELb0ELb1ELb0ELb0EEEvNS_16Flash_fwd_paramsE,"ax",@progbits
	.align	128
        .global         _ZN5flash24flash_fwd_splitkv_kernelI23Flash_fwd_kernel_traitsILi96ELi64ELi64ELi4ELb0ELb0EN7cutlass10bfloat16_tE19Flash_kernel_traitsILi96ELi64ELi64ELi4ES3_EELb0ELb1ELb1ELb0ELb0ELb1ELb0ELb0EEEvNS_16Flash_fwd_paramsE
        .type           _ZN5flash24flash_fwd_splitkv_kernelI23Flash_fwd_kernel_traitsILi96ELi64ELi64ELi4ELb0ELb0EN7cutlass10bfloat16_tE19Flash_kernel_traitsILi96ELi64ELi64ELi4ES3_EELb0ELb1ELb1ELb0ELb0ELb1ELb0ELb0EEEvNS_16Flash_fwd_paramsE,@function
        .size           _ZN5flash24flash_fwd_splitkv_kernelI23Flash_fwd_kernel_traitsILi96ELi64ELi64ELi4ELb0ELb0EN7cutlass10bfloat16_tE19Flash_kernel_traitsILi96ELi64ELi64ELi4ES3_EELb0ELb1ELb1ELb0ELb0ELb1ELb0ELb0EEEvNS_16Flash_fwd_paramsE,(.L_x_11697 - _ZN5flash24flash_fwd_splitkv_kernelI23Flash_fwd_kernel_traitsILi96ELi64ELi64ELi4ELb0ELb0EN7cutlass10bfloat16_tE19Flash_kernel_traitsILi96ELi64ELi64ELi4ES3_EELb0ELb1ELb1ELb0ELb0ELb1ELb0ELb0EEEvNS_16Flash_fwd_paramsE)
        .other          _ZN5flash24flash_fwd_splitkv_kernelI23Flash_fwd_kernel_traitsILi96ELi64ELi64ELi4ELb0ELb0EN7cutlass10bfloat16_tE19Flash_kernel_traitsILi96ELi64ELi64ELi4ES3_EELb0ELb1ELb1ELb0ELb0ELb1ELb0ELb0EEEvNS_16Flash_fwd_paramsE,@"STO_CUDA_ENTRY STV_DEFAULT"
_ZN5flash24flash_fwd_splitkv_kernelI23Flash_fwd_kernel_traitsILi96ELi64ELi64ELi4ELb0ELb0EN7cutlass10bfloat16_tE19Flash_kernel_traitsILi96ELi64ELi64ELi4ES3_EELb0ELb1ELb1ELb0ELb0ELb1ELb0ELb0EEEvNS_16Flash_fwd_paramsE:
.text._ZN5flash24flash_fwd_splitkv_kernelI23Flash_fwd_kernel_traitsILi96ELi64ELi64ELi4ELb0ELb0EN7cutlass10bfloat16_tE19Flash_kernel_traitsILi96ELi64ELi64ELi4ES3_EELb0ELb1ELb1ELb0ELb0ELb1ELb0ELb0EEEvNS_16Flash_fwd_paramsE:
[----:B------:R-:W-:Y:S01]  /*0000*/  LDC R1, c[0x0][0x37c] ;  /* 0x0000df00ff017b82 */ /* 0x000fe20000000800 */
[----:B------:R-:W1:Y:S07]  /*0010*/  S2R R149, SR_CTAID.X ;  /* 0x0000000000957919 */ /* 0x000e6e0000002500 */
[----:B------:R-:W2:Y:S01]  /*0020*/  LDC.64 R2, c[0x0][0x348] ;  /* 0x0000d200ff027b82 */ /* 0x000ea20000000a00 */
[----:B------:R-:W-:Y:S01]  /*0030*/  BSSY.RECONVERGENT B3, `(.L_x_10215) ;  /* 0x0000005000037945 */ /* 0x000fe20003800200 */
[----:B------:R-:W-:Y:S01]  /*0040*/  MOV R146, 0x80 ;  /* 0x0000008000927802 */ /* 0x000fe20000000f00 */
[----:B------:R-:W3:Y:S01]  /*0050*/  S2R R147, SR_CTAID.Y ;  /* 0x0000000000937919 */ /* 0x000ee20000002600 */
[----:B------:R-:W4:Y:S05]  /*0060*/  S2R R148, SR_CTAID.Z ;  /* 0x0000000000947919 */ /* 0x000f2a0000002700 */
[----:B-1234-:R-:W-:Y:S05]  /*0070*/  CALL.REL.NOINC `($_ZN5flash24flash_fwd_splitkv_kernelI23Flash_fwd_kernel_traitsILi96ELi64ELi64ELi4ELb0ELb0EN7cutlass10bfloat16_tE19Flash_kernel_traitsILi96ELi64ELi64ELi4ES3_EELb0ELb1ELb1ELb0ELb0ELb1ELb0ELb0EEEvNS_16Flash_fwd_paramsE$_ZN5flash30compute_attn_1rowblock_splitkvI23Flash_fwd_kernel_traitsILi96ELi64ELi64ELi4ELb0ELb0EN7cutlass10bfloat16_tE19Flash_kernel_traitsILi96ELi64ELi64ELi4ES3_EELb0ELb1ELb1ELb0ELb0ELb1ELb0ELb0ENS_16Flash_fwd_paramsEEEvRKT8_iiiii) ;  /* 0x0000000000087944 */ /* 0x01efea0003c00000 */
[----:B------:R-:W-:Y:S05]  /*0080*/  BSYNC.RECONVERGENT B3 ;  /* 0x0000000000037941 */ /* 0x000fea0003800200 */
.L_x_10215:
[----:B------:R-:W-:Y:S05]  /*0090*/  EXIT ;  /* 0x000000000000794d */ /* 0x000fea0003800000 */
        .type           $_ZN5flash24flash_fwd_splitkv_kernelI23Flash_fwd_kernel_traitsILi96ELi64ELi64ELi4ELb0ELb0EN7cutlass10bfloat16_tE19Flash_kernel_traitsILi96ELi64ELi64ELi4ES3_EELb0ELb1ELb1ELb0ELb0ELb1ELb0ELb0EEEvNS_16Flash_fwd_paramsE$_ZN5flash30compute_attn_1rowblock_splitkvI23Flash_fwd_kernel_traitsILi96ELi64ELi64ELi4ELb0ELb0EN7cutlass10bfloat16_tE19Flash_kernel_traitsILi96ELi64ELi64ELi4ES3_EELb0ELb1ELb1ELb0ELb0ELb1ELb0ELb0ENS_16Flash_fwd_paramsEEEvRKT8_iiiii,@function
        .size           $_ZN5flash24flash_fwd_splitkv_kernelI23Flash_fwd_kernel_traitsILi96ELi64ELi64ELi4ELb0ELb0EN7cutlass10bfloat16_tE19Flash_kernel_traitsILi96ELi64ELi64ELi4ES3_EELb0ELb1ELb1ELb0ELb0ELb1ELb0ELb0EEEvNS_16Flash_fwd_paramsE$_ZN5flash30compute_attn_1rowblock_splitkvI23Flash_fwd_kernel_traitsILi96ELi64ELi64ELi4ELb0ELb0EN7cutlass10bfloat16_tE19Flash_kernel_traitsILi96ELi64ELi64ELi4ES3_EELb0ELb1ELb1ELb0ELb0ELb1ELb0ELb0ENS_16Flash_fwd_paramsEEEvRKT8_iiiii,(.L_x_11697 - $_ZN5flash24flash_fwd_splitkv_kernelI23Flash_fwd_kernel_traitsILi96ELi64ELi64ELi4ELb0ELb0EN7cutlass10bfloat16_tE19Flash_kernel_traitsILi96ELi64ELi64ELi4ES3_EELb0ELb1ELb1ELb0ELb0ELb1ELb0ELb0EEEvNS_16Flash_fwd_paramsE$_ZN5flash30compute_attn_1rowblock_splitkvI23Flash_fwd_kernel_traitsILi96ELi64ELi64ELi4ELb0ELb0EN7cutlass10bfloat16_tE19Flash_kernel_traitsILi96ELi64ELi64ELi4ES3_EELb0ELb1ELb1ELb0ELb0ELb1ELb0ELb0ENS_16Flash_fwd_paramsEEEvRKT8_iiiii)
$_ZN5flash24flash_fwd_splitkv_kernelI23Flash_fwd_kernel_traitsILi96ELi64ELi64ELi4ELb0ELb0EN7cutlass10bfloat16_tE19Flash_kernel_traitsILi96ELi64ELi64ELi4ES3_EELb0ELb1ELb1ELb0ELb0ELb1ELb0ELb0EEEvNS_16Flash_fwd_paramsE$_ZN5flash30compute_attn_1rowblock_splitkvI23Flash_fwd_kernel_traitsILi96ELi64ELi64ELi4ELb0ELb0EN7cutlass10bfloat16_tE19Flash_kernel_traitsILi96ELi64ELi64ELi4ES3_EELb0ELb1ELb1ELb0ELb0ELb1ELb0ELb0ENS_16Flash_fwd_paramsEEEvRKT8_iiiii:
        /* <DEDUP_REMOVED lines=38> */
.L_x_10217:
[----:B------:R-:W-:Y:S05]  /*0300*/  BSYNC.RECONVERGENT B0 ;  /* 0x0000000000007941 */ /* 0x000fea0003800200 */
.L_x_10216:
[----:B------:R-:W-:Y:S04]  /*0310*/  BSSY.RECONVERGENT B0, `(.L_x_10218) ;  /* 0x0000007000007945 */ /* 0x000fe80003800200 */
[----:B------:R-:W-:Y:S05]  /*0320*/  @!P3 BRA `(.L_x_10219) ;  /* 0x000000000014b947 */ /* 0x000fea0003800000 */
[----:B------:R-:W3:Y:S02]  /*0330*/  LD.E.U8 R6, desc[UR4][R2.64+0x1b2] ;  /* 0x0001b20402067980 */ /* 0x000ee4000c101100 */
[----:B---3--:R-:W-:-:S13]  /*0340*/  ISETP.NE.AND P1, PT, R6, RZ, PT ;  /* 0x000000ff0600720c */ /* 0x008fda0003f25270 */
[----:B------:R-:W3:Y:S02]  /*0350*/  @P1 LD.E R6, desc[UR4][R10.64+0x4] ;  /* 0x000004040a061980 */ /* 0x000ee4000c101900 */
[----:B---3-5:R-:W-:-:S06]  /*0360*/  @P1 IADD3 R87, PT, PT, R6, -R17, RZ ;  /* 0x8000001106571210 */ /* 0x028fcc0007ffe0ff */
[----:B------:R3:W5:Y:S02]  /*0370*/  @!P1 LD.E R87, desc[UR4][R10.64] ;  /* 0x000000040a579980 */ /* 0x000764000c101900 */
.L_x_10219:
[----:B------:R-:W-:Y:S05]  /*0380*/  BSYNC.RECONVERGENT B0 ;  /* 0x0000000000007941 */ /* 0x000fea0003800200 */
.L_x_10218:
        /* <DEDUP_REMOVED lines=8> */
.L_x_10221:
[----:B------:R-:W4:Y:S01]  /*0410*/  LD.E.64 R6, desc[UR4][R2.64+0x108] ;  /* 0x0001080402067980 */ /* 0x000f22000c101b00 */
[----:B------:R-:W-:Y:S01]  /*0420*/  BSSY.RECONVERGENT B0, `(.L_x_10223) ;  /* 0x0000006000007945 */ /* 0x000fe20003800200 */
[----:B----4-:R-:W-:Y:S01]  /*0430*/  ISETP.NE.U32.AND P0, PT, R6, RZ, PT ;  /* 0x000000ff0600720c */ /* 0x010fe20003f05070 */
[----:B------:R-:W-:-:S03]  /*0440*/  IMAD.MOV.U32 R6, RZ, RZ, RZ ;  /* 0x000000ffff067224 */ /* 0x000fc600078e00ff */
[----:B------:R-:W-:-:S13]  /*0450*/  ISETP.NE.AND.EX P0, PT, R7, RZ, PT, P0 ;  /* 0x000000ff0700720c */ /* 0x000fda0003f05300 */
[----:B------:R-:W-:Y:S05]  /*0460*/  @!P0 BRA `(.L_x_10224) ;  /* 0x0000000000048947 */ /* 0x000fea0003800000 */
[----:B------:R4:W5:Y:S02]  /*0470*/  LD.E R6, desc[UR4][R2.64+0xbc] ;  /* 0x0000bc0402067980 */ /* 0x000964000c101900 */
.L_x_10224:
[----:B------:R-:W-:Y:S05]  /*0480*/  BSYNC.RECONVERGENT B0 ;  /* 0x0000000000007941 */ /* 0x000fea0003800200 */
.L_x_10223:
[----:B-----5:R-:W-:Y:S02]  /*0490*/  IADD3 R87, PT, PT, R6, R87, -R16 ;  /* 0x0000005706577210 */ /* 0x020fe40007ffe810 */
.L_x_10222:
[----:B------:R-:W-:Y:S05]  /*04a0*/  BSYNC.RECONVERGENT B1 ;  /* 0x0000000000017941 */ /* 0x000fea0003800200 */
.L_x_10220:
[----:B--23--:R-:W-:Y:S01]  /*04b0*/  IMAD.SHL.U32 R11, R149, 0x40, RZ ;  /* 0x00000040950b7824 */ /* 0x00cfe200078e00ff */
[----:B------:R-:W-:Y:S01]  /*04c0*/  MOV R6, R146 ;  /* 0x0000009200067202 */ /* 0x000fe20000000f00 */
[----:B------:R-:W-:-:S03]  /*04d0*/  IMAD.MOV.U32 R7, RZ, RZ, 0x0 ;  /* 0x00000000ff077424 */ /* 0x000fc600078e00ff */
[----:B------:R-:W-:-:S13]  /*04e0*/  ISETP.GT.AND P0, PT, R0, R11, PT ;  /* 0x0000000b0000720c */ /* 0x000fda0003f04270 */
[----:B-1--4-:R-:W-:Y:S05]  /*04f0*/  @!P0 RET.REL.NODEC R6 `(_ZN5flash24flash_fwd_splitkv_kernelI23Flash_fwd_kernel_traitsILi96ELi64ELi64ELi4ELb0ELb0EN7cutlass10bfloat16_tE19Flash_kernel_traitsILi96ELi64ELi64ELi4ES3_EELb0ELb1ELb1ELb0ELb0ELb1ELb0ELb0EEEvNS_16Flash_fwd_paramsE) ;  /* 0xfffffff806c08950 */ /* 0x012fea0003c3ffff */
        /* <DEDUP_REMOVED lines=85> */
.L_x_10227:
[----:B------:R-:W-:Y:S05]  /*0a50*/  BSYNC.RECONVERGENT B0 ;  /* 0x0000000000007941 */ /* 0x000fea0003800200 */
.L_x_10226:
        /* <DEDUP_REMOVED lines=18> */
.L_x_10229:
[----:B------:R-:W-:Y:S05]  /*0b80*/  BSYNC.RECONVERGENT B0 ;  /* 0x0000000000007941 */ /* 0x000fea0003800200 */
.L_x_10228:
[----:B------:R-:W-:Y:S01]  /*0b90*/  MOV R147, 0x0 ;  /* 0x0000000000937802 */ /* 0x000fe20000000f00 */
[----:B------:R1:W-:Y:S03]  /*0ba0*/  @!P6 ST.E desc[UR4][R2.64], R9 ;  /* 0x000000090200e985 */ /* 0x0003e6000c101904 */
[----:B-12--5:R-:W-:Y:S05]  /*0bb0*/  @P5 RET.REL.NODEC R146 `(_ZN5flash24flash_fwd_splitkv_kernelI23Flash_fwd_kernel_traitsILi96ELi64ELi64ELi4ELb0ELb0EN7cutlass10bfloat16_tE19Flash_kernel_traitsILi96ELi64ELi64ELi4ES3_EELb0ELb1ELb1ELb0ELb0ELb1ELb0ELb0EEEvNS_16Flash_fwd_paramsE) ;  /* 0xfffffff492105950 */ /* 0x026fea0003c3ffff */
[----:B------:R-:W-:Y:S02]  /*0bc0*/  MOV R5, 0x7f800000 ;  /* 0x7f80000000057802 */ /* 0x000fe40000000f00 */
[----:B------:R-:W-:-:S03]  /*0bd0*/  MOV R147, 0x0 ;  /* 0x0000000000937802 */ /* 0x000fc60000000f00 */
[----:B------:R1:W-:Y:S02]  /*0be0*/  ST.E desc[UR4][R2.64+0x80], R5 ;  /* 0x0000800502007985 */ /* 0x0003e4000c101904 */
[----:B-1----:R-:W-:Y:S05]  /*0bf0*/  RET.REL.NODEC R146 `(_ZN5flash24flash_fwd_splitkv_kernelI23Flash_fwd_kernel_traitsILi96ELi64ELi64ELi4ELb0ELb0EN7cutlass10bfloat16_tE19Flash_kernel_traitsILi96ELi64ELi64ELi4ES3_EELb0ELb1ELb1ELb0ELb0ELb1ELb0ELb0EEEvNS_16Flash_fwd_paramsE) ;  /* 0xfffffff492007950 */ /* 0x002fea0003c3ffff */
.L_x_10225:
        /* <DEDUP_REMOVED lines=104> */
.L_x_10231:
        /* <DEDUP_REMOVED lines=80> */
.L_x_10232:
[----:B------:R-:W-:Y:S05]  /*1780*/  BSYNC.RECONVERGENT B0 ;  /* 0x0000000000007941 */ /* 0x000fea0003800200 */
.L_x_10230:
        /* <DEDUP_REMOVED lines=121> */
.L_x_10235:
[----:B------:R3:W-:Y:S02]  /*1f20*/  STS.128 [R157+0x2000], RZ ;  /* 0x002000ff9d007388 */ /* 0x0007e40000000c00 */
.L_x_10234:
[----:B------:R-:W-:Y:S05]  /*1f30*/  BSYNC.RECONVERGENT B0 ;  /* 0x0000000000007941 */ /* 0x000fea0003800200 */
.L_x_10233:
        /* <DEDUP_REMOVED lines=32> */
.L_x_10238:
[----:B------:R2:W-:Y:S02]  /*2140*/  STS.128 [R157+0x2800], RZ ;  /* 0x002800ff9d007388 */ /* 0x0005e40000000c00 */
.L_x_10237:
[----:B------:R-:W-:Y:S05]  /*2150*/  BSYNC.RECONVERGENT B0 ;  /* 0x0000000000007941 */ /* 0x000fea0003800200 */
.L_x_10236:
        /* <DEDUP_REMOVED lines=26> */
.L_x_10241:
[----:B------:R4:W-:Y:S02]  /*2300*/  STS.128 [R157+0x5000], RZ ;  /* 0x005000ff9d007388 */ /* 0x0009e40000000c00 */
.L_x_10240:
[----:B------:R-:W-:Y:S05]  /*2310*/  BSYNC.RECONVERGENT B0 ;  /* 0x0000000000007941 */ /* 0x000fea0003800200 */
.L_x_10239:
        /* <DEDUP_REMOVED lines=23> */
.L_x_10243:
[----:B------:R-:W-:Y:S05]  /*2490*/  BSYNC.RECONVERGENT B0 ;  /* 0x0000000000007941 */ /* 0x000fea0003800200 */
.L_x_10242:
[----:B------:R-:W2:Y:S04]  /*24a0*/  LD.E.64 R12, desc[UR4][R2.64+0x1c0] ;  /* 0x0001c004020c7980 */ /* 0x000ea8000c101b00 */
[----:B------:R-:W3:Y:S01]  /*24b0*/  LD.E.64 R10, desc[UR4][R2.64+0x1b8] ;  /* 0x0001b804020a7980 */ /* 0x000ee2000c101b00 */
[----:B------:R-:W-:Y:S02]  /*24c0*/  MOV R8, R148 ;  /* 0x0000009400087202 */ /* 0x000fe40000000f00 */
[----:B------:R-:W-:Y:S01]  /*24d0*/  MOV R9, RZ ;  /* 0x000000ff00097202 */ /* 0x000fe20000000f00 */
[----:B-1--4-:R-:W4:Y:S04]  /*24e0*/  LD.E R6, desc[UR4][R2.64+0xd8] ;  /* 0x0000d80402067980 */ /* 0x012f28000c101900 */
[----:B------:R-:W0:Y:S04]  /*24f0*/  LDGDEPBAR ;  /* 0x00000000000079af */ /* 0x000e280000000000 */
[----:B------:R1:W5:Y:S04]  /*2500*/  LD.E R86, desc[UR4][R2.64+0x184] ;  /* 0x0001840402567980 */ /* 0x000368000c101900 */
[----:B------:R1:W5:Y:S01]  /*2510*/  LD.E R106, desc[UR4][R2.64+0x188] ;  /* 0x00018804026a7980 */ /* 0x000362000c101900 */
        /* <DEDUP_REMOVED lines=34> */
.L_x_10246:
[----:B------:R3:W-:Y:S01]  /*2740*/  STS.128 [R157+0x8000], RZ ;  /* 0x008000ff9d007388 */ /* 0x0007e20000000c00 */
[----:B------:R-:W-:Y:S05]  /*2750*/  BRA `(.L_x_10247) ;  /* 0x00000000000c7947 */ /* 0x000fea0003800000 */
.L_x_10245:
[----:B------:R2:W-:Y:S04]  /*2760*/  STS.128 [R157+0x6000], RZ ;  /* 0x006000ff9d007388 */ /* 0x0005e80000000c00 */
[----:B------:R2:W-:Y:S04]  /*2770*/  STS.128 [R157+0x7000], RZ ;  /* 0x007000ff9d007388 */ /* 0x0005e80000000c00 */
[----:B------:R2:W-:Y:S02]  /*2780*/  STS.128 [R157+0x8000], RZ ;  /* 0x008000ff9d007388 */ /* 0x0005e40000000c00 */
.L_x_10247:
[----:B------:R-:W-:Y:S05]  /*2790*/  BSYNC.RECONVERGENT B0 ;  /* 0x0000000000007941 */ /* 0x000fea0003800200 */
.L_x_10244:
        /* <DEDUP_REMOVED lines=27> */
.L_x_10250:
[----:B------:R1:W-:Y:S02]  /*2950*/  STS.128 [R157+0x8800], RZ ;  /* 0x008800ff9d007388 */ /* 0x0003e40000000c00 */
.L_x_10249:
[----:B------:R-:W-:Y:S05]  /*2960*/  BSYNC.RECONVERGENT B0 ;  /* 0x0000000000007941 */ /* 0x000fea0003800200 */
.L_x_10248:
[----:B------:R-:W5:Y:S01]  /*2970*/  LD.E R105, desc[UR4][R2.64+0x18c] ;  /* 0x00018c0402697980 */ /* 0x000f62000c101900 */
        /* <DEDUP_REMOVED lines=24> */
[----:B------:R-:W-:Y:S02]  /*2b00*/  LOP3.LUT R119, R122, 0x1f0, RZ, 0xc0, !PT ;  /* 0x000001f07a777812 */ /* 0x000fe400078ec0ff */
[----:B------:R-:W-:Y:S01]  /*2b10*/  SEL R102, R100, 0xffffffe0, !P1 ;  /* 0xffffffe064667807 */ /* 0x000fe20004800000 */
[----:B------:R-:W1:Y:S01]  /*2b20*/  LDSM.16.M88.4 R56, [R133] ;  /* 0x000000008538783b */ /* 0x000e620000000200 */
[----:B------:R-:W-:Y:S02]  /*2b30*/  LOP3.LUT R150, R119, 0x7, R108, 0xf8, !PT ;  /* 0x0000000777967812 */ /* 0x000fe400078ef86c */
[-C--:B------:R-:W-:Y:S01]  /*2b40*/  IADD3 R107, PT, PT, R125, R102.reuse, RZ ;  /* 0x000000667d6b7210 */ /* 0x080fe20007ffe0ff */
[----:B------:R-:W-:Y:S01]  /*2b50*/  LDSM.16.M88.4 R8, [R125+0x4000] ;  /* 0x004000007d08783b */ /* 0x000fe20000000200 */
[----:B------:R-:W-:-:S02]  /*2b60*/  IADD3 R109, PT, PT, R133, R102, RZ ;  /* 0x00000066856d7210 */ /* 0x000fc40007ffe0ff */
[----:B------:R-:W-:Y:S01]  /*2b70*/  LEA R116, R149, R150, 0x6 ;  /* 0x0000009695747211 */ /* 0x000fe200078e30ff */
[----:B------:R-:W-:Y:S01]  /*2b80*/  LDSM.16.M88.4 R12, [R107+0x3000] ;  /* 0x003000006b0c783b */ /* 0x000fe20000000200 */
[----:B------:R-:W-:-:S03]  /*2b90*/  LOP3.LUT R118, R108, 0x7, RZ, 0xc0, !PT ;  /* 0x000000076c767812 */ /* 0x000fc600078ec0ff */
[----:B------:R-:W2:Y:S04]  /*2ba0*/  LDSM.16.M88.4 R80, [R109] ;  /* 0x000000006d50783b */ /* 0x000ea80000000200 */
[----:B------:R-:W-:Y:S04]  /*2bb0*/  LDSM.16.M88.4 R52, [R133+0x1000] ;  /* 0x001000008534783b */ /* 0x000fe80000000200 */
[----:B------:R-:W3:Y:S04]  /*2bc0*/  LDSM.16.M88.4 R40, [R125+0x3400] ;  /* 0x003400007d28783b */ /* 0x000ee80000000200 */
        /* <DEDUP_REMOVED lines=20> */
[----:B------:R-:W2:Y:S07]  /*2d10*/  LDSM.16.M88.4 R8, [R107+0x5000] ;  /* 0x005000006b08783b */ /* 0x000eae0000000200 */
[----:B------:R-:W-:Y:S08]  /*2d20*/  HMMA.16816.F32.BF16 R40, R56, R42, RZ ;  /* 0x0000002a3828723c */ /* 0x000ff000000418ff */
[----:B----4-:R-:W-:Y:S08]  /*2d30*/  HMMA.16816.F32.BF16 R4, R36, R44, R4 ;  /* 0x0000002c2404723c */ /* 0x010ff00000041804 */
[----:B------:R-:W-:Y:S08]  /*2d40*/  HMMA.16816.F32.BF16 R28, R80, R96, R28 ;  /* 0x00000060501c723c */ /* 0x000ff0000004181c */
[----:B------:R-:W-:Y:S08]  /*2d50*/  HMMA.16816.F32.BF16 R68, R56, R64, RZ ;  /* 0x000000403844723c */ /* 0x000ff000000418ff */
[----:B------:R-:W-:Y:S01]  /*2d60*/  HMMA.16816.F32.BF16 R16, R36, R46, R16 ;  /* 0x0000002e2410723c */ /* 0x000fe20000041810 */
[----:B------:R-:W3:Y:S07]  /*2d70*/  LDSM.16.M88.4 R44, [R125+0x4c00] ;  /* 0x004c00007d2c783b */ /* 0x000eee0000000200 */
[----:B-1----:R-:W-:Y:S01]  /*2d80*/  HMMA.16816.F32.BF16 R4, R24, R88, R4 ;  /* 0x000000581804723c */ /* 0x002fe20000041804 */
[----:B------:R-:W-:-:S05]  /*2d90*/  VIADD R88, R84, 0xffffffff ;  /* 0xffffffff54587836 */ /* 0x000fca0000000000 */
[----:B------:R-:W-:Y:S02]  /*2da0*/  ISETP.GT.U32.AND P1, PT, R88, R141, PT ;  /* 0x0000008d5800720c */ /* 0x000fe40003f24070 */
        /* <DEDUP_REMOVED lines=8> */
[C---:B------:R-:W-:Y:S08]  /*2e30*/  HMMA.16816.F32.BF16 R60, R80.reuse, R72, R60 ;  /* 0x00000048503c723c */ /* 0x040ff0000004183c */
[----:B------:R-:W-:Y:S01]  /*2e40*/  HMMA.16816.F32.BF16 R56, R80, R74, R56 ;  /* 0x0000004a5038723c */ /* 0x000fe20000041838 */
[----:B------:R-:W2:Y:S07]  /*2e50*/  LDSM.16.M88.4 R72, [R107+0x4800] ;  /* 0x004800006b48783b */ /* 0x000eae0000000200 */
[----:B------:R-:W-:Y:S01]  /*2e60*/  HMMA.16816.F32.BF16 R92, R52, R94, R40 ;  /* 0x0000005e345c723c */ /* 0x000fe20000041828 */
[----:B------:R-:W4:Y:S07]  /*2e70*/  LDSM.16.M88.4 R40, [R107+0x5400] ;  /* 0x005400006b28783b */ /* 0x000f2e0000000200 */
[C---:B------:R-:W-:Y:S08]  /*2e80*/  HMMA.16816.F32.BF16 R68, R80.reuse, R76, R68 ;  /* 0x0000004c5044723c */ /* 0x040ff00000041844 */
[----:B------:R-:W-:Y:S08]  /*2e90*/  HMMA.16816.F32.BF16 R64, R80, R78, R64 ;  /* 0x0000004e5040723c */ /* 0x000ff00000041840 */
[----:B------:R-:W-:Y:S08]  /*2ea0*/  HMMA.16816.F32.BF16 R28, R36, R32, R28 ;  /* 0x00000020241c723c */ /* 0x000ff0000004181c */
[----:B------:R-:W-:Y:S01]  /*2eb0*/  HMMA.16816.F32.BF16 R16, R12, R10, R16 ;  /* 0x0000000a0c10723c */ /* 0x000fe20000041810 */
[----:B------:R-:W4:Y:S01]  /*2ec0*/  LDSM.16.M88.4 R8, [R125+0x5800] ;  /* 0x005800007d08783b */ /* 0x000f220000000200 */
[-C--:B-----5:R-:W-:Y:S01]  /*2ed0*/  FMUL.FTZ R4, R4, R105.reuse ;  /* 0x0000006904047220 */ /* 0x0a0fe20000410000 */
[----:B------:R-:W-:-:S05]  /*2ee0*/  FMUL.FTZ R5, R5, R105 ;  /* 0x0000006905057220 */ /* 0x000fca0000410000 */
[C---:B------:R-:W-:Y:S01]  /*2ef0*/  HMMA.16816.F32.BF16 R68, R52.reuse, R48, R68 ;  /* 0x000000303444723c */ /* 0x040fe20000041844 */
[----:B------:R-:W1:Y:S07]  /*2f00*/  MUFU.TANH R49, R5 ;  /* 0x0000000500317308 */ /* 0x000e6e0000002400 */
[----:B------:R-:W-:Y:S01]  /*2f10*/  HMMA.16816.F32.BF16 R64, R52, R50, R64 ;  /* 0x000000323440723c */ /* 0x000fe20000041840 */
[-C--:B------:R-:W-:Y:S02]  /*2f20*/  FMUL.FTZ R51, R7, R105.reuse ;  /* 0x0000006907337220 */ /* 0x080fe40000410000 */
[-C--:B------:R-:W-:Y:S01]  /*2f30*/  FMUL.FTZ R16, R16, R105.reuse ;  /* 0x0000006910107220 */ /* 0x080fe20000410000 */
[----:B------:R-:W-:-:S03]  /*2f40*/  FMUL.FTZ R17, R17, R105 ;  /* 0x0000006911117220 */ /* 0x000fc60000410000 */
[----:B------:R-:W2:Y:S01]  /*2f50*/  MUFU.TANH R51, R51 ;  /* 0x0000003300337308 */ /* 0x000ea20000002400 */
[----:B---3--:R-:W-:Y:S01]  /*2f60*/  HMMA.16816.F32.BF16 R60, R52, R44, R60 ;  /* 0x0000002c343c723c */ /* 0x008fe2000004183c */
[----:B------:R-:W-:-:S06]  /*2f70*/  FMUL.FTZ R45, R6, R105 ;  /* 0x00000069062d7220 */ /* 0x000fcc0000410000 */
[----:B------:R-:W3:Y:S01]  /*2f80*/  MUFU.TANH R45, R45 ;  /* 0x0000002d002d7308 */ /* 0x000ee20000002400 */
[----:B-1----:R-:W-:Y:S07]  /*2f90*/  HMMA.16816.F32.BF16 R28, R24, R20, R28 ;  /* 0x00000014181c723c */ /* 0x002fee000004181c */
[----:B------:R1:W1:Y:S01]  /*2fa0*/  MUFU.TANH R21, R4 ;  /* 0x0000000400157308 */ /* 0x0002620000002400 */
[C---:B------:R-:W-:Y:S01]  /*2fb0*/  HMMA.16816.F32.BF16 R92, R36.reuse, R34, R92 ;  /* 0x00000022245c723c */ /* 0x040fe2000004185c */
[----:B------:R-:W-:Y:S07]  /*2fc0*/  LDSM.16.M88.4 R32, [R107+0x5800] ;  /* 0x005800006b20783b */ /* 0x000fee0000000200 */
[----:B--2---:R-:W-:Y:S01]  /*2fd0*/  HMMA.16816.F32.BF16 R68, R36, R72, R68 ;  /* 0x000000482444723c */ /* 0x004fe20000041844 */
[----:B------:R-:W2:Y:S01]  /*2fe0*/  MUFU.TANH R73, R17 ;  /* 0x0000001100497308 */ /* 0x000ea20000002400 */
[----:B-1----:R-:W1:Y:S06]  /*2ff0*/  LDSM.16.M88.4 R4, [R107+0x4c00] ;  /* 0x004c00006b04783b */ /* 0x002e6c0000000200 */
[----:B----4-:R-:W-:Y:S01]  /*3000*/  HMMA.16816.F32.BF16 R28, R12, R40, R28 ;  /* 0x000000280c1c723c */ /* 0x010fe2000004181c */
[----:B------:R4:W1:Y:S07]  /*3010*/  MUFU.TANH R41, R16 ;  /* 0x0000001000297308 */ /* 0x00086e0000002400 */
[----:B------:R-:W-:Y:S01]  /*3020*/  HMMA.16816.F32.BF16 R92, R24, R22, R92 ;  /* 0x00000016185c723c */ /* 0x000fe2000004185c */
[----:B------:R-:W-:-:S06]  /*3030*/  FMUL.FTZ R23, R18, R105 ;  /* 0x0000006912177220 */ /* 0x000fcc0000410000 */
[----:B------:R-:W1:Y:S01]  /*3040*/  MUFU.TANH R23, R23 ;  /* 0x0000001700177308 */ /* 0x000e620000002400 */
[----:B------:R-:W-:Y:S01]  /*3050*/  HMMA.16816.F32.BF16 R56, R52, R46, R56 ;  /* 0x0000002e3438723c */ /* 0x000fe20000041838 */
[-C--:B------:R-:W-:Y:S02]  /*3060*/  FMUL.FTZ R47, R19, R105.reuse ;  /* 0x00000069132f7220 */ /* 0x080fe40000410000 */
[----:B----4-:R-:W4:Y:S01]  /*3070*/  LDSM.16.M88.4 R16, [R125+0x5c00] ;  /* 0x005c00007d10783b */ /* 0x010f220000000200 */
[-C--:B------:R-:W-:Y:S01]  /*3080*/  FMUL.FTZ R29, R29, R105.reuse ;  /* 0x000000691d1d7220 */ /* 0x080fe20000410000 */
[-C--:B------:R-:W-:Y:S01]  /*3090*/  FMUL.FTZ R28, R28, R105.reuse ;  /* 0x000000691c1c7220 */ /* 0x080fe20000410000 */
[-C--:B------:R-:W-:Y:S01]  /*30a0*/  FMUL.FTZ R30, R30, R105.reuse ;  /* 0x000000691e1e7220 */ /* 0x080fe20000410000 */
[----:B------:R-:W1:Y:S01]  /*30b0*/  MUFU.TANH R47, R47 ;  /* 0x0000002f002f7308 */ /* 0x000e620000002400 */
[----:B------:R-:W-:Y:S07]  /*30c0*/  HMMA.16816.F32.BF16 R64, R36, R74, R64 ;  /* 0x0000004a2440723c */ /* 0x000fee0000041840 */
[----:B------:R2:W2:Y:S01]  /*30d0*/  MUFU.TANH R53, R28 ;  /* 0x0000001c00357308 */ /* 0x0004a20000002400 */
[----:B------:R-:W-:Y:S07]  /*30e0*/  HMMA.16816.F32.BF16 R68, R24, R8, R68 ;  /* 0x000000081844723c */ /* 0x000fee0000041844 */
[----:B------:R-:W2:Y:S01]  /*30f0*/  MUFU.TANH R29, R29 ;  /* 0x0000001d001d7308 */ /* 0x000ea20000002400 */
[----:B-1----:R-:W-:Y:S01]  /*3100*/  HMMA.16816.F32.BF16 R60, R36, R4, R60 ;  /* 0x00000004243c723c */ /* 0x002fe2000004183c */
[----:B------:R-:W-:-:S06]  /*3110*/  FMUL.FTZ R5, R31, R105 ;  /* 0x000000691f057220 */ /* 0x000fcc0000410000 */
[----:B------:R-:W1:Y:S01]  /*3120*/  MUFU.TANH R5, R5 ;  /* 0x0000000500057308 */ /* 0x000e620000002400 */
[----:B------:R-:W-:Y:S01]  /*3130*/  HMMA.16816.F32.BF16 R64, R24, R10, R64 ;  /* 0x0000000a1840723c */ /* 0x000fe20000041840 */
[----:B------:R-:W5:Y:S01]  /*3140*/  LDSM.16.M88.4 R8, [R107+0x5c00] ;  /* 0x005c00006b08783b */ /* 0x000f620000000200 */
[----:B------:R-:W-:-:S06]  /*3150*/  DEPBAR.LE SB0, 0x0 ;  /* 0x000080000000791a */ /* 0x000fcc0000000000 */
[----:B------:R-:W-:Y:S08]  /*3160*/  HMMA.16816.F32.BF16 R56, R36, R6, R56 ;  /* 0x000000062438723c */ /* 0x000ff00000041838 */
[----:B----4-:R-:W-:Y:S08]  /*3170*/  HMMA.16816.F32.BF16 R60, R24, R16, R60 ;  /* 0x00000010183c723c */ /* 0x010ff0000004183c */
[----:B------:R-:W-:Y:S08]  /*3180*/  HMMA.16816.F32.BF16 R68, R12, R32, R68 ;  /* 0x000000200c44723c */ /* 0x000ff00000041844 */
[----:B------:R-:W-:Y:S08]  /*3190*/  HMMA.16816.F32.BF16 R56, R24, R18, R56 ;  /* 0x000000121838723c */ /* 0x000ff00000041838 */
[----:B------:R-:W-:Y:S03]  /*31a0*/  HMMA.16816.F32.BF16 R64, R12, R34, R64 ;  /* 0x000000220c40723c */ /* 0x000fe60000041840 */
[-C--:B------:R-:W-:Y:S01]  /*31b0*/  FMUL.FTZ R35, R69, R105.reuse ;  /* 0x0000006945237220 */ /* 0x080fe20000410000 */
[-C--:B------:R-:W-:Y:S01]  /*31c0*/  FMUL.FTZ R37, R68, R105.reuse ;  /* 0x0000006944257220 */ /* 0x080fe20000410000 */
[-C--:B------:R-:W-:Y:S01]  /*31d0*/  FMUL.FTZ R39, R70, R105.reuse ;  /* 0x0000006946277220 */ /* 0x080fe20000410000 */
[----:B------:R-:W-:-:S02]  /*31e0*/  FMUL.FTZ R25, R71, R105 ;  /* 0x0000006947197220 */ /* 0x000fc40000410000 */
[C---:B------:R-:W-:Y:S01]  /*31f0*/  HMMA.16816.F32.BF16 R92, R12.reuse, R42, R92 ;  /* 0x0000002a0c5c723c */ /* 0x040fe2000004185c */
[----:B------:R4:W1:Y:S07]  /*3200*/  MUFU.TANH R43, R30 ;  /* 0x0000001e002b7308 */ /* 0x00086e0000002400 */
[C---:B-----5:R-:W-:Y:S01]  /*3210*/  HMMA.16816.F32.BF16 R60, R12.reuse, R8, R60 ;  /* 0x000000080c3c723c */ /* 0x060fe2000004183c */
[----:B------:R-:W1:Y:S01]  /*3220*/  MUFU.TANH R37, R37 ;  /* 0x0000002500257308 */ /* 0x000e620000002400 */
[----:B------:R-:W-:Y:S01]  /*3230*/  IADD3 R9, PT, PT, R106, R87, -R0 ;  /* 0x000000576a097210 */ /* 0x000fe20007ffe800 */
[-C--:B------:R-:W-:Y:S01]  /*3240*/  FMUL.FTZ R69, R65, R105.reuse ;  /* 0x0000006941457220 */ /* 0x080fe20000410000 */
[-C--:B------:R-:W-:Y:S01]  /*3250*/  FMUL.FTZ R27, R64, R105.reuse ;  /* 0x00000069401b7220 */ /* 0x080fe20000410000 */
[-C--:B------:R-:W-:Y:S01]  /*3260*/  FMUL.FTZ R65, R67, R105.reuse ;  /* 0x0000006943417220 */ /* 0x080fe20000410000 */
[----:B------:R-:W-:Y:S01]  /*3270*/  FMUL.FTZ R66, R66, R105 ;  /* 0x0000006942427220 */ /* 0x000fe20000410000 */
[----:B------:R-:W-:Y:S01]  /*3280*/  IADD3 R4, PT, PT, R116, R9, RZ ;  /* 0x0000000974047210 */ /* 0x000fe20007ffe0ff */
[----:B------:R-:W-:Y:S01]  /*3290*/  HMMA.16816.F32.BF16 R56, R12, R10, R56 ;  /* 0x0000000a0c38723c */ /* 0x000fe20000041838 */
[----:B------:R-:W1:Y:S01]  /*32a0*/  MUFU.TANH R35, R35 ;  /* 0x0000002300237308 */ /* 0x000e620000002400 */
[----:B------:R-:W-:Y:S01]  /*32b0*/  IADD3 R11, PT, PT, R87, -R0, -R86 ;  /* 0x80000000570b7210 */ /* 0x000fe20007ffe856 */
[-C--:B------:R-:W-:Y:S01]  /*32c0*/  FMUL.FTZ R31, R92, R105.reuse ;  /* 0x000000695c1f7220 */ /* 0x080fe20000410000 */
[-C--:B------:R-:W-:Y:S01]  /*32d0*/  FMUL.FTZ R55, R93, R105.reuse ;  /* 0x000000695d377220 */ /* 0x080fe20000410000 */
[-C--:B------:R-:W-:Y:S01]  /*32e0*/  FMUL.FTZ R75, R94, R105.reuse ;  /* 0x000000695e4b7220 */ /* 0x080fe20000410000 */
[----:B------:R-:W-:Y:S01]  /*32f0*/  FMUL.FTZ R7, R95, R105 ;  /* 0x000000695f077220 */ /* 0x000fe20000410000 */
[----:B------:R-:W-:-:S02]  /*3300*/  IADD3 R116, PT, PT, R116, R11, RZ ;  /* 0x0000000b74747210 */ /* 0x000fc40007ffe0ff */
[----:B------:R-:W1:Y:S01]  /*3310*/  MUFU.TANH R31, R31 ;  /* 0x0000001f001f7308 */ /* 0x000e620000002400 */
[--C-:B------:R-:W-:Y:S01]  /*3320*/  VIADDMNMX R136, R4, 0x1, R87.reuse, PT ;  /* 0x0000000104887846 */ /* 0x100fe20003800157 */
[-C--:B------:R-:W-:Y:S01]  /*3330*/  FMUL.FTZ R61, R61, R105.reuse ;  /* 0x000000693d3d7220 */ /* 0x080fe20000410000 */
[-C--:B------:R-:W-:Y:S01]  /*3340*/  FMUL.FTZ R79, R63, R105.reuse ;  /* 0x000000693f4f7220 */ /* 0x080fe20000410000 */
[-C--:B------:R-:W-:Y:S01]  /*3350*/  FMUL.FTZ R60, R60, R105.reuse ;  /* 0x000000693c3c7220 */ /* 0x080fe20000410000 */
[-C--:B------:R-:W-:Y:S01]  /*3360*/  FMUL.FTZ R62, R62, R105.reuse ;  /* 0x000000693e3e7220 */ /* 0x080fe20000410000 */
[----:B------:R-:W-:Y:S02]  /*3370*/  VIADDMNMX R135, R4, 0x9, R87, PT ;  /* 0x0000000904877846 */ /* 0x000fe40003800157 */
        /* <DEDUP_REMOVED lines=20> */
[----:B------:R-:W1:Y:S01]  /*34c0*/  MUFU.TANH R59, R59 ;  /* 0x0000003b003b7308 */ /* 0x000e620000002400 */
        /* <DEDUP_REMOVED lines=15> */
.L_x_10254:
        /* <DEDUP_REMOVED lines=43> */
[----:B------:R-:W5:Y:S04]  /*3870*/  LD.E R9, desc[UR4][R32.64] ;  /* 0x0000000420097980 */ /* 0x000f68000c101900 */
[----:B------:R-:W5:Y:S01]  /*3880*/  LD.E R4, desc[UR4][R18.64] ;  /* 0x0000000412047980 */ /* 0x000f62000c101900 */
[----:B------:R-:W-:-:S04]  /*3890*/  IMAD.IADD R11, R11, 0x1, -R6 ;  /* 0x000000010b0b7824 */ /* 0x000fc800078e0a06 */
[----:B------:R-:W-:-:S05]  /*38a0*/  IMAD R14, R14, R11, -0x40 ;  /* 0xffffffc00e0e7424 */ /* 0x000fca00078e020b */
[----:B------:R-:W-:Y:S01]  /*38b0*/  SHF.R.S32.HI R11, RZ, 0x1f, R14 ;  /* 0x0000001fff0b7819 */ /* 0x000fe2000001140e */
[-C--:B---3--:R-:W-:Y:S02]  /*38c0*/  IMAD R6, R13, R14.reuse, RZ ;  /* 0x0000000e0d067224 */ /* 0x088fe400078e02ff */
[----:B------:R-:W-:-:S04]  /*38d0*/  IMAD.WIDE.U32 R14, R12, R14, RZ ;  /* 0x0000000e0c0e7225 */ /* 0x000fc800078e00ff */
[----:B------:R-:W-:Y:S01]  /*38e0*/  IMAD R6, R12, R11, R6 ;  /* 0x0000000b0c067224 */ /* 0x000fe200078e0206 */
[----:B-----5:R-:W-:-:S03]  /*38f0*/  IADD3 R9, PT, PT, R9, -R4, RZ ;  /* 0x8000000409097210 */ /* 0x020fc60007ffe0ff */
        /* <DEDUP_REMOVED lines=8> */
.L_x_10255:
[----:B------:R-:W-:Y:S05]  /*3980*/  BSYNC.RECONVERGENT B0 ;  /* 0x0000000000007941 */ /* 0x000fea0003800200 */
.L_x_10253:
        /* <DEDUP_REMOVED lines=38> */
.L_x_10252:
[----:B------:R-:W-:Y:S05]  /*3bf0*/  BSYNC.RECONVERGENT B1 ;  /* 0x0000000000017941 */ /* 0x000fea0003800200 */
.L_x_10251:
[----:B------:R-:W3:Y:S01]  /*3c00*/  LD.E R95, desc[UR4][R2.64+0xdc] ;  /* 0x0000dc04025f7980 */ /* 0x000ee2000c101900 */
[----:B------:R-:W-:Y:S02]  /*3c10*/  IMAD.SHL.U32 R87, R120, 0x2, RZ ;  /* 0x0000000278577824 */ /* 0x000fe400078e00ff */
[----:B------:R-:W-:Y:S02]  /*3c20*/  IMAD.IADD R150, R117, 0x1, R150 ;  /* 0x0000000175967824 */ /* 0x000fe400078e0296 */
[----:B------:R-:W-:Y:S01]  /*3c30*/  VIADD R4, R116, 0x8 ;  /* 0x0000000874047836 */ /* 0x000fe20000000000 */
[----:B------:R-:W-:Y:S01]  /*3c40*/  LOP3.LUT R87, R87, 0x6, RZ, 0xc0, !PT ;  /* 0x0000000657577812 */ /* 0x000fe200078ec0ff */
[----:B------:R-:W-:-:S04]  /*3c50*/  VIADD R134, R150, 0x8 ;  /* 0x0000000896867836 */ /* 0x000fc80000000000 */
[----:B------:R-:W-:-:S04]  /*3c60*/  IMAD R85, R88, 0x40, R87 ;  /* 0x0000004058557824 */ /* 0x000fc800078e0257 */
[C---:B------:R-:W-:Y:S02]  /*3c70*/  IMAD.IADD R83, R85.reuse, 0x1, R0 ;  /* 0x0000000155537824 */ /* 0x040fe400078e0200 */
[----:B--2---:R-:W-:Y:S02]  /*3c80*/  VIADD R9, R85, 0x1 ;  /* 0x0000000155097836 */ /* 0x004fe40000000000 */
[--C-:B------:R-:W-:Y:S01]  /*3c90*/  IMAD.IADD R8, R150, 0x1, -R83.reuse ;  /* 0x0000000196087824 */ /* 0x100fe200078e0a53 */
[--C-:B------:R-:W-:Y:S02]  /*3ca0*/  IADD3 R6, PT, PT, R134, -0x1, -R83.reuse ;  /* 0xffffffff86067810 */ /* 0x100fe40007ffe853 */
[----:B------:R-:W-:Y:S01]  /*3cb0*/  IADD3 R11, PT, PT, R150, -0x1, -R83 ;  /* 0xffffffff960b7810 */ /* 0x000fe20007ffe853 */
[----:B------:R-:W-:Y:S01]  /*3cc0*/  VIADD R10, R8, 0xfffffff8 ;  /* 0xfffffff8080a7836 */ /* 0x000fe20000000000 */
[----:B------:R-:W-:Y:S02]  /*3cd0*/  IABS R6, R6 ;  /* 0x0000000600067213 */ /* 0x000fe40000000000 */
[----:B------:R-:W-:-:S02]  /*3ce0*/  IABS R11, R11 ;  /* 0x0000000b000b7213 */ /* 0x000fc40000000000 */
[----:B------:R-:W-:Y:S02]  /*3cf0*/  IABS R10, R10 ;  /* 0x0000000a000a7213 */ /* 0x000fe40000000000 */
[----:B------:R-:W-:Y:S02]  /*3d00*/  I2FP.F32.S32 R6, R6 ;  /* 0x0000000600067245 */ /* 0x000fe40000201400 */
[----:B------:R-:W-:Y:S02]  /*3d10*/  I2FP.F32.S32 R10, R10 ;  /* 0x0000000a000a7245 */ /* 0x000fe40000201400 */
[----:B------:R-:W-:Y:S01]  /*3d20*/  I2FP.F32.S32 R11, R11 ;  /* 0x0000000b000b7245 */ /* 0x000fe20000201400 */
[C---:B------:R-:W-:Y:S01]  /*3d30*/  FFMA.FTZ R51, -R154.reuse, R6, R51 ;  /* 0x000000069a337223 */ /* 0x040fe20000010133 */
[----:B------:R-:W-:Y:S01]  /*3d40*/  IABS R8, R8 ;  /* 0x0000000800087213 */ /* 0x000fe20000000000 */
[----:B------:R-:W-:Y:S01]  /*3d50*/  FFMA.FTZ R6, -R154, R10, R41 ;  /* 0x0000000a9a067223 */ /* 0x000fe20000010129 */
[----:B------:R-:W-:Y:S01]  /*3d60*/  ISETP.GT.AND P6, PT, R116, R9, PT ;  /* 0x000000097400720c */ /* 0x000fe20003fc4270 */
[----:B------:R-:W-:Y:S01]  /*3d70*/  FFMA.FTZ R49, -R154, R11, R49 ;  /* 0x0000000b9a317223 */ /* 0x000fe20000010131 */
[----:B------:R-:W-:-:S02]  /*3d80*/  ISETP.GE.AND P4, PT, R9, R136, PT ;  /* 0x000000880900720c */ /* 0x000fc40003f86270 */
[----:B------:R-:W-:Y:S02]  /*3d90*/  ISETP.GT.AND P3, PT, R4, R9, PT ;  /* 0x000000090400720c */ /* 0x000fe40003f64270 */
[----:B------:R-:W-:Y:S01]  /*3da0*/  ISETP.GE.AND P5, PT, R9, R135, PT ;  /* 0x000000870900720c */ /* 0x000fe20003fa6270 */
[----:B------:R-:W-:Y:S01]  /*3db0*/  VIADD R9, R85, 0x8 ;  /* 0x0000000855097836 */ /* 0x000fe20000000000 */
[--C-:B------:R-:W-:Y:S02]  /*3dc0*/  IADD3 R10, PT, PT, R134, -0x9, -R83.reuse ;  /* 0xfffffff7860a7810 */ /* 0x100fe40007ffe853 */
[----:B------:R-:W-:Y:S02]  /*3dd0*/  I2FP.F32.S32 R8, R8 ;  /* 0x0000000800087245 */ /* 0x000fe40000201400 */
[----:B------:R-:W-:Y:S02]  /*3de0*/  IADD3 R41, PT, PT, R150, -0x9, -R83 ;  /* 0xfffffff796297810 */ /* 0x000fe40007ffe853 */
[----:B------:R-:W-:Y:S01]  /*3df0*/  IABS R10, R10 ;  /* 0x0000000a000a7213 */ /* 0x000fe20000000000 */
[----:B------:R-:W-:Y:S01]  /*3e00*/  FFMA.FTZ R12, -R154, R8, R23 ;  /* 0x000000089a0c7223 */ /* 0x000fe20000010117 */
[----:B------:R-:W-:-:S02]  /*3e10*/  FSEL R49, R49, -INF , !P6 ;  /* 0xff80000031317808 */ /* 0x000fc40007000000 */
[----:B------:R-:W-:Y:S02]  /*3e20*/  ISETP.GT.AND P6, PT, R4, R9, PT ;  /* 0x000000090400720c */ /* 0x000fe40003fc4270 */
[----:B------:R-:W-:Y:S02]  /*3e30*/  IABS R41, R41 ;  /* 0x0000002900297213 */ /* 0x000fe40000000000 */
[----:B------:R-:W-:Y:S02]  /*3e40*/  I2FP.F32.S32 R10, R10 ;  /* 0x0000000a000a7245 */ /* 0x000fe40000201400 */
[----:B------:R-:W-:Y:S02]  /*3e50*/  FSEL R49, R49, -INF , !P4 ;  /* 0xff80000031317808 */ /* 0x000fe40006000000 */
[----:B------:R-:W-:Y:S01]  /*3e60*/  ISETP.GT.AND P1, PT, R116, R9, PT ;  /* 0x000000097400720c */ /* 0x000fe20003f24270 */
[----:B------:R-:W-:Y:S01]  /*3e70*/  FFMA.FTZ R10, -R154, R10, R47 ;  /* 0x0000000a9a0a7223 */ /* 0x000fe2000001012f */
[----:B------:R-:W-:-:S02]  /*3e80*/  ISETP.GE.AND P2, PT, R9, R136, PT ;  /* 0x000000880900720c */ /* 0x000fc40003f46270 */
[----:B------:R-:W-:Y:S01]  /*3e90*/  ISETP.GE.AND P4, PT, R9, R135, PT ;  /* 0x000000870900720c */ /* 0x000fe20003f86270 */
[----:B------:R-:W-:Y:S01]  /*3ea0*/  VIADD R9, R85, 0x9 ;  /* 0x0000000955097836 */ /* 0x000fe20000000000 */
[----:B------:R-:W-:Y:S02]  /*3eb0*/  I2FP.F32.S32 R41, R41 ;  /* 0x0000002900297245 */ /* 0x000fe40000201400 */
[----:B------:R-:W-:Y:S02]  /*3ec0*/  FSEL R12, R12, -INF , !P6 ;  /* 0xff8000000c0c7808 */ /* 0x000fe40007000000 */
[----:B------:R-:W-:Y:S01]  /*3ed0*/  IADD3 R13, PT, PT, R134, -0x10, -R83 ;  /* 0xfffffff0860d7810 */ /* 0x000fe20007ffe853 */
[----:B------:R-:W-:Y:S01]  /*3ee0*/  FFMA.FTZ R41, -R154, R41, R73 ;  /* 0x000000299a297223 */ /* 0x000fe20000010149 */
[----:B------:R-:W-:Y:S02]  /*3ef0*/  FSEL R51, R51, -INF , !P3 ;  /* 0xff80000033337808 */ /* 0x000fe40005800000 */
[----:B------:R-:W-:-:S02]  /*3f00*/  FSEL R47, R12, -INF , !P4 ;  /* 0xff8000000c2f7808 */ /* 0x000fc40006000000 */
[----:B------:R-:W-:Y:S02]  /*3f10*/  IABS R12, R13 ;  /* 0x0000000d000c7213 */ /* 0x000fe40000000000 */
[-C--:B------:R-:W-:Y:S02]  /*3f20*/  ISETP.GT.AND P3, PT, R116, R9.reuse, PT ;  /* 0x000000097400720c */ /* 0x080fe40003f64270 */
[----:B------:R-:W-:Y:S02]  /*3f30*/  FSEL R51, R51, -INF , !P5 ;  /* 0xff80000033337808 */ /* 0x000fe40006800000 */
[----:B------:R-:W-:Y:S02]  /*3f40*/  FSEL R6, R6, -INF , !P1 ;  /* 0xff80000006067808 */ /* 0x000fe40004800000 */
[----:B------:R-:W-:Y:S02]  /*3f50*/  ISETP.GE.AND P5, PT, R9, R136, PT ;  /* 0x000000880900720c */ /* 0x000fe40003fa6270 */
[----:B------:R-:W-:-:S02]  /*3f60*/  ISETP.GT.AND P1, PT, R4, R9, PT ;  /* 0x000000090400720c */ /* 0x000fc40003f24270 */
[----:B------:R-:W-:Y:S01]  /*3f70*/  ISETP.GE.AND P6, PT, R9, R135, PT ;  /* 0x000000870900720c */ /* 0x000fe20003fc6270 */
[----:B------:R-:W-:Y:S01]  /*3f80*/  VIADD R9, R85, 0x10 ;  /* 0x0000001055097836 */ /* 0x000fe20000000000 */
[----:B------:R-:W-:Y:S02]  /*3f90*/  I2FP.F32.S32 R12, R12 ;  /* 0x0000000c000c7245 */ /* 0x000fe40000201400 */
[----:B------:R-:W-:Y:S02]  /*3fa0*/  FSEL R41, R41, -INF , !P3 ;  /* 0xff80000029297808 */ /* 0x000fe40005800000 */
[----:B------:R-:W-:Y:S01]  /*3fb0*/  IADD3 R11, PT, PT, R150, -0x10, -R83 ;  /* 0xfffffff0960b7810 */ /* 0x000fe20007ffe853 */
[----:B-1----:R-:W-:Y:S01]  /*3fc0*/  FFMA.FTZ R33, -R154, R12, R43 ;  /* 0x0000000c9a217223 */ /* 0x002fe2000001012b */
[----:B------:R-:W-:Y:S02]  /*3fd0*/  FSEL R41, R41, -INF , !P5 ;  /* 0xff80000029297808 */ /* 0x000fe40006800000 */
[----:B------:R-:W-:-:S02]  /*3fe0*/  FSEL R10, R10, -INF , !P1 ;  /* 0xff8000000a0a7808 */ /* 0x000fc40004800000 */
[----:B------:R-:W-:Y:S02]  /*3ff0*/  IABS R11, R11 ;  /* 0x0000000b000b7213 */ /* 0x000fe40000000000 */
[-C--:B------:R-:W-:Y:S02]  /*4000*/  ISETP.GT.AND P4, PT, R116, R9.reuse, PT ;  /* 0x000000097400720c */ /* 0x080fe40003f84270 */
[C---:B------:R-:W-:Y:S02]  /*4010*/  ISETP.GE.AND P3, PT, R9.reuse, R136, PT ;  /* 0x000000880900720c */ /* 0x040fe40003f66270 */
[----:B------:R-:W-:Y:S02]  /*4020*/  ISETP.GT.AND P5, PT, R4, R9, PT ;  /* 0x000000090400720c */ /* 0x000fe40003fa4270 */
[----:B------:R-:W-:Y:S02]  /*4030*/  ISETP.GE.AND P1, PT, R9, R135, PT ;  /* 0x000000870900720c */ /* 0x000fe40003f26270 */
[----:B------:R-:W-:-:S02]  /*4040*/  IADD3 R12, PT, PT, R134, -0x11, -R83 ;  /* 0xffffffef860c7810 */ /* 0x000fc40007ffe853 */
[----:B------:R-:W-:Y:S02]  /*4050*/  IADD3 R9, PT, PT, R150, -0x11, -R83 ;  /* 0xffffffef96097810 */ /* 0x000fe40007ffe853 */
[----:B------:R-:W-:Y:S02]  /*4060*/  FSEL R43, R10, -INF , !P6 ;  /* 0xff8000000a2b7808 */ /* 0x000fe40007000000 */
[----:B------:R-:W-:Y:S02]  /*4070*/  I2FP.F32.S32 R11, R11 ;  /* 0x0000000b000b7245 */ /* 0x000fe40000201400 */
[----:B------:R-:W-:Y:S02]  /*4080*/  IABS R10, R12 ;  /* 0x0000000c000a7213 */ /* 0x000fe40000000000 */
[----:B------:R-:W-:Y:S01]  /*4090*/  IABS R9, R9 ;  /* 0x0000000900097213 */ /* 0x000fe20000000000 */
[----:B------:R-:W-:Y:S01]  /*40a0*/  FFMA.FTZ R11, -R154, R11, R53 ;  /* 0x0000000b9a0b7223 */ /* 0x000fe20000010135 */
[----:B------:R-:W-:Y:S01]  /*40b0*/  I2FP.F32.S32 R10, R10 ;  /* 0x0000000a000a7245 */ /* 0x000fe20000201400 */
[----:B------:R-:W-:Y:S01]  /*40c0*/  VIADD R13, R85, 0x11 ;  /* 0x00000011550d7836 */ /* 0x000fe20000000000 */
[----:B------:R-:W-:-:S02]  /*40d0*/  I2FP.F32.S32 R9, R9 ;  /* 0x0000000900097245 */ /* 0x000fc40000201400 */
[----:B------:R-:W-:Y:S01]  /*40e0*/  IADD3 R19, PT, PT, R150, -0x18, -R83 ;  /* 0xffffffe896137810 */ /* 0x000fe20007ffe853 */
[C---:B------:R-:W-:Y:S01]  /*40f0*/  FFMA.FTZ R23, -R154.reuse, R10, R5 ;  /* 0x0000000a9a177223 */ /* 0x040fe20000010105 */
[----:B------:R-:W-:Y:S01]  /*4100*/  FSEL R11, R11, -INF , !P4 ;  /* 0xff8000000b0b7808 */ /* 0x000fe20006000000 */
[----:B------:R-:W-:Y:S01]  /*4110*/  FFMA.FTZ R9, -R154, R9, R29 ;  /* 0x000000099a097223 */ /* 0x000fe2000001011d */
[--C-:B------:R-:W-:Y:S02]  /*4120*/  IADD3 R10, PT, PT, R134, -0x18, -R83.reuse ;  /* 0xffffffe8860a7810 */ /* 0x100fe40007ffe853 */
[----:B------:R-:W-:Y:S02]  /*4130*/  ISETP.GT.AND P6, PT, R116, R13, PT ;  /* 0x0000000d7400720c */ /* 0x000fe40003fc4270 */
[----:B------:R-:W-:Y:S02]  /*4140*/  IABS R19, R19 ;  /* 0x0000001300137213 */ /* 0x000fe40000000000 */
[----:B------:R-:W-:Y:S01]  /*4150*/  IADD3 R17, PT, PT, R150, -0x19, -R83 ;  /* 0xffffffe796117810 */ /* 0x000fe20007ffe853 */
[----:B------:R-:W-:Y:S01]  /*4160*/  VIADD R5, R85, 0x18 ;  /* 0x0000001855057836 */ /* 0x000fe20000000000 */
[----:B------:R-:W-:-:S02]  /*4170*/  FSEL R11, R11, -INF , !P3 ;  /* 0xff8000000b0b7808 */ /* 0x000fc40005800000 */
[----:B------:R-:W-:Y:S02]  /*4180*/  IABS R10, R10 ;  /* 0x0000000a000a7213 */ /* 0x000fe40000000000 */
[----:B------:R-:W-:Y:S02]  /*4190*/  ISETP.GE.AND P4, PT, R13, R136, PT ;  /* 0x000000880d00720c */ /* 0x000fe40003f86270 */
[----:B------:R-:W-:Y:S02]  /*41a0*/  ISETP.GT.AND P3, PT, R4, R13, PT ;  /* 0x0000000d0400720c */ /* 0x000fe40003f64270 */
[----:B------:R-:W-:Y:S02]  /*41b0*/  FSEL R33, R33, -INF , !P5 ;  /* 0xff80000021217808 */ /* 0x000fe40006800000 */
[----:B------:R-:W-:Y:S02]  /*41c0*/  FSEL R9, R9, -INF , !P6 ;  /* 0xff80000009097808 */ /* 0x000fe40007000000 */
[----:B------:R-:W-:-:S02]  /*41d0*/  I2FP.F32.S32 R19, R19 ;  /* 0x0000001300137245 */ /* 0x000fc40000201400 */
[----:B------:R-:W-:Y:S02]  /*41e0*/  IADD3 R12, PT, PT, R134, -0x19, -R83 ;  /* 0xffffffe7860c7810 */ /* 0x000fe40007ffe853 */
[----:B------:R-:W-:Y:S02]  /*41f0*/  IABS R17, R17 ;  /* 0x0000001100117213 */ /* 0x000fe40000000000 */
[----:B------:R-:W-:Y:S01]  /*4200*/  I2FP.F32.S32 R10, R10 ;  /* 0x0000000a000a7245 */ /* 0x000fe20000201400 */
[----:B------:R-:W-:Y:S01]  /*4210*/  FFMA.FTZ R19, -R154, R19, R31 ;  /* 0x000000139a137223 */ /* 0x000fe2000001011f */
[----:B------:R-:W-:Y:S02]  /*4220*/  FSEL R33, R33, -INF , !P1 ;  /* 0xff80000021217808 */ /* 0x000fe40004800000 */
[----:B------:R-:W-:Y:S02]  /*4230*/  FSEL R9, R9, -INF , !P4 ;  /* 0xff80000009097808 */ /* 0x000fe40006000000 */
[----:B------:R-:W-:-:S02]  /*4240*/  FSEL R23, R23, -INF , !P3 ;  /* 0xff80000017177808 */ /* 0x000fc40005800000 */
[-C--:B------:R-:W-:Y:S02]  /*4250*/  ISETP.GT.AND P1, PT, R116, R5.reuse, PT ;  /* 0x000000057400720c */ /* 0x080fe40003f24270 */
[C---:B------:R-:W-:Y:S02]  /*4260*/  ISETP.GE.AND P6, PT, R5.reuse, R136, PT ;  /* 0x000000880500720c */ /* 0x040fe40003fc6270 */
[----:B------:R-:W-:Y:S02]  /*4270*/  ISETP.GT.AND P4, PT, R4, R5, PT ;  /* 0x000000050400720c */ /* 0x000fe40003f84270 */
[----:B------:R-:W-:Y:S01]  /*4280*/  ISETP.GE.AND P3, PT, R5, R135, PT ;  /* 0x000000870500720c */ /* 0x000fe20003f66270 */
[----:B------:R-:W-:Y:S01]  /*4290*/  VIADD R5, R85, 0x19 ;  /* 0x0000001955057836 */ /* 0x000fe20000000000 */
[----:B------:R-:W-:Y:S02]  /*42a0*/  IABS R12, R12 ;  /* 0x0000000c000c7213 */ /* 0x000fe40000000000 */
[----:B------:R-:W-:-:S02]  /*42b0*/  I2FP.F32.S32 R17, R17 ;  /* 0x0000001100117245 */ /* 0x000fc40000201400 */
[----:B------:R-:W-:Y:S01]  /*42c0*/  ISETP.GE.AND P5, PT, R13, R135, PT ;  /* 0x000000870d00720c */ /* 0x000fe20003fa6270 */
[C---:B------:R-:W-:Y:S01]  /*42d0*/  FFMA.FTZ R15, -R154.reuse, R10, R75 ;  /* 0x0000000a9a0f7223 */ /* 0x040fe2000001014b */
[----:B------:R-:W-:Y:S01]  /*42e0*/  I2FP.F32.S32 R12, R12 ;  /* 0x0000000c000c7245 */ /* 0x000fe20000201400 */
[----:B------:R-:W-:Y:S01]  /*42f0*/  FFMA.FTZ R17, -R154, R17, R55 ;  /* 0x000000119a117223 */ /* 0x000fe20000010137 */
[----:B------:R-:W-:Y:S02]  /*4300*/  IADD3 R10, PT, PT, R134, -0x20, -R83 ;  /* 0xffffffe0860a7810 */ /* 0x000fe40007ffe853 */
[----:B------:R-:W-:Y:S02]  /*4310*/  FSEL R23, R23, -INF , !P5 ;  /* 0xff80000017177808 */ /* 0x000fe40006800000 */
[----:B------:R-:W-:Y:S02]  /*4320*/  FSEL R19, R19, -INF , !P1 ;  /* 0xff80000013137808 */ /* 0x000fe40004800000 */
[----:B------:R-:W-:Y:S01]  /*4330*/  ISETP.GT.AND P5, PT, R116, R5, PT ;  /* 0x000000057400720c */ /* 0x000fe20003fa4270 */
[----:B------:R-:W-:Y:S01]  /*4340*/  FFMA.FTZ R13, -R154, R12, R7 ;  /* 0x0000000c9a0d7223 */ /* 0x000fe20000010107 */
[----:B------:R-:W-:Y:S01]  /*4350*/  IABS R10, R10 ;  /* 0x0000000a000a7213 */ /* 0x000fe20000000000 */
[----:B------:R-:W-:Y:S01]  /*4360*/  VIADD R7, R85, 0x20 ;  /* 0x0000002055077836 */ /* 0x000fe20000000000 */
[----:B------:R-:W-:-:S02]  /*4370*/  FSEL R19, R19, -INF , !P6 ;  /* 0xff80000013137808 */ /* 0x000fc40007000000 */
[----:B------:R-:W-:Y:S02]  /*4380*/  FSEL R15, R15, -INF , !P4 ;  /* 0xff8000000f0f7808 */ /* 0x000fe40006000000 */
[C---:B------:R-:W-:Y:S02]  /*4390*/  ISETP.GE.AND P1, PT, R5.reuse, R136, PT ;  /* 0x000000880500720c */ /* 0x040fe40003f26270 */
[----:B------:R-:W-:Y:S02]  /*43a0*/  ISETP.GT.AND P6, PT, R4, R5, PT ;  /* 0x000000050400720c */ /* 0x000fe40003fc4270 */
[----:B------:R-:W-:Y:S02]  /*43b0*/  ISETP.GE.AND P4, PT, R5, R135, PT ;  /* 0x000000870500720c */ /* 0x000fe40003f86270 */
[----:B------:R-:W-:Y:S02]  /*43c0*/  FSEL R17, R17, -INF , !P5 ;  /* 0xff80000011117808 */ /* 0x000fe40006800000 */
[----:B------:R-:W-:-:S02]  /*43d0*/  IADD3 R5, PT, PT, R150, -0x20, -R83 ;  /* 0xffffffe096057810 */ /* 0x000fc40007ffe853 */
[----:B------:R-:W-:Y:S02]  /*43e0*/  I2FP.F32.S32 R10, R10 ;  /* 0x0000000a000a7245 */ /* 0x000fe40000201400 */
[----:B------:R-:W-:Y:S02]  /*43f0*/  FSEL R15, R15, -INF , !P3 ;  /* 0xff8000000f0f7808 */ /* 0x000fe40005800000 */
[----:B------:R-:W-:Y:S02]  /*4400*/  FSEL R17, R17, -INF , !P1 ;  /* 0xff80000011117808 */ /* 0x000fe40004800000 */
[----:B------:R-:W-:Y:S02]  /*4410*/  FSEL R13, R13, -INF , !P6 ;  /* 0xff8000000d0d7808 */ /* 0x000fe40007000000 */
[----:B------:R-:W-:Y:S02]  /*4420*/  IABS R5, R5 ;  /* 0x0000000500057213 */ /* 0x000fe40000000000 */
[----:B------:R-:W-:-:S02]  /*4430*/  ISETP.GT.AND P3, PT, R116, R7, PT ;  /* 0x000000077400720c */ /* 0x000fc40003f64270 */
[C---:B------:R-:W-:Y:S02]  /*4440*/  ISETP.GE.AND P5, PT, R7.reuse, R136, PT ;  /* 0x000000880700720c */ /* 0x040fe40003fa6270 */
[----:B------:R-:W-:Y:S02]  /*4450*/  ISETP.GT.AND P1, PT, R4, R7, PT ;  /* 0x000000070400720c */ /* 0x000fe40003f24270 */
[----:B------:R-:W-:Y:S01]  /*4460*/  ISETP.GE.AND P6, PT, R7, R135, PT ;  /* 0x000000870700720c */ /* 0x000fe20003fc6270 */
[----:B------:R-:W-:Y:S01]  /*4470*/  FFMA.FTZ R39, -R154, R10, R39 ;  /* 0x0000000a9a277223 */ /* 0x000fe20000010127 */
[--C-:B------:R-:W-:Y:S02]  /*4480*/  IADD3 R7, PT, PT, R150, -0x21, -R83.reuse ;  /* 0xffffffdf96077810 */ /* 0x100fe40007ffe853 */
[----:B------:R-:W-:Y:S02]  /*4490*/  IADD3 R10, PT, PT, R134, -0x21, -R83 ;  /* 0xffffffdf860a7810 */ /* 0x000fe40007ffe853 */
[----:B------:R-:W-:-:S02]  /*44a0*/  I2FP.F32.S32 R5, R5 ;  /* 0x0000000500057245 */ /* 0x000fc40000201400 */
[----:B------:R-:W-:Y:S02]  /*44b0*/  IABS R7, R7 ;  /* 0x0000000700077213 */ /* 0x000fe40000000000 */
[----:B------:R-:W-:Y:S01]  /*44c0*/  IABS R10, R10 ;  /* 0x0000000a000a7213 */ /* 0x000fe20000000000 */
[----:B------:R-:W-:Y:S01]  /*44d0*/  FFMA.FTZ R37, -R154, R5, R37 ;  /* 0x000000059a257223 */ /* 0x000fe20000010125 */
[----:B------:R-:W-:Y:S01]  /*44e0*/  I2FP.F32.S32 R7, R7 ;  /* 0x0000000700077245 */ /* 0x000fe20000201400 */
[----:B------:R-:W-:Y:S01]  /*44f0*/  VIADD R5, R85, 0x21 ;  /* 0x0000002155057836 */ /* 0x000fe20000000000 */
[----:B------:R-:W-:Y:S02]  /*4500*/  I2FP.F32.S32 R10, R10 ;  /* 0x0000000a000a7245 */ /* 0x000fe40000201400 */
[----:B------:R-:W-:Y:S01]  /*4510*/  IADD3 R12, PT, PT, R150, -0x28, -R83 ;  /* 0xffffffd8960c7810 */ /* 0x000fe20007ffe853 */
[C---:B------:R-:W-:Y:S01]  /*4520*/  FFMA.FTZ R35, -R154.reuse, R7, R35 ;  /* 0x000000079a237223 */ /* 0x040fe20000010123 */
[----:B------:R-:W-:Y:S01]  /*4530*/  FSEL R171, R37, -INF , !P3 ;  /* 0xff80000025ab7808 */ /* 0x000fe20005800000 */
[----:B------:R-:W-:Y:S01]  /*4540*/  FFMA.FTZ R25, -R154, R10, R25 ;  /* 0x0000000a9a197223 */ /* 0x000fe20000010119 */
[----:B------:R-:W-:-:S02]  /*4550*/  FSEL R13, R13, -INF , !P4 ;  /* 0xff8000000d0d7808 */ /* 0x000fc40006000000 */
[--C-:B------:R-:W-:Y:S02]  /*4560*/  IADD3 R7, PT, PT, R134, -0x28, -R83.reuse ;  /* 0xffffffd886077810 */ /* 0x100fe40007ffe853 */
[----:B------:R-:W-:Y:S02]  /*4570*/  IABS R12, R12 ;  /* 0x0000000c000c7213 */ /* 0x000fe40000000000 */
[----:B------:R-:W-:Y:S02]  /*4580*/  ISETP.GT.AND P4, PT, R116, R5, PT ;  /* 0x000000057400720c */ /* 0x000fe40003f84270 */
[----:B------:R-:W-:Y:S02]  /*4590*/  IADD3 R10, PT, PT, R150, -0x29, -R83 ;  /* 0xffffffd7960a7810 */ /* 0x000fe40007ffe853 */
[----:B------:R-:W-:Y:S02]  /*45a0*/  FSEL R171, R171, -INF , !P5 ;  /* 0xff800000abab7808 */ /* 0x000fe40006800000 */
[----:B------:R-:W-:-:S02]  /*45b0*/  FSEL R177, R39, -INF , !P1 ;  /* 0xff80000027b17808 */ /* 0x000fc40004800000 */
[C---:B------:R-:W-:Y:S02]  /*45c0*/  ISETP.GE.AND P3, PT, R5.reuse, R136, PT ;  /* 0x000000880500720c */ /* 0x040fe40003f66270 */
[----:B------:R-:W-:Y:S02]  /*45d0*/  ISETP.GT.AND P5, PT, R4, R5, PT ;  /* 0x000000050400720c */ /* 0x000fe40003fa4270 */
[----:B------:R-:W-:Y:S01]  /*45e0*/  ISETP.GE.AND P1, PT, R5, R135, PT ;  /* 0x000000870500720c */ /* 0x000fe20003f26270 */
[----:B------:R-:W-:Y:S01]  /*45f0*/  VIADD R5, R85, 0x28 ;  /* 0x0000002855057836 */ /* 0x000fe20000000000 */
[----:B------:R-:W-:Y:S02]  /*4600*/  IABS R7, R7 ;  /* 0x0000000700077213 */ /* 0x000fe40000000000 */
[----:B------:R-:W-:Y:S02]  /*4610*/  I2FP.F32.S32 R12, R12 ;  /* 0x0000000c000c7245 */ /* 0x000fe40000201400 */
[----:B------:R-:W-:-:S02]  /*4620*/  FSEL R167, R35, -INF , !P4 ;  /* 0xff80000023a77808 */ /* 0x000fc40006000000 */
[----:B------:R-:W-:Y:S02]  /*4630*/  IABS R10, R10 ;  /* 0x0000000a000a7213 */ /* 0x000fe40000000000 */
[----:B------:R-:W-:Y:S01]  /*4640*/  IADD3 R14, PT, PT, R134, -0x29, -R83 ;  /* 0xffffffd7860e7810 */ /* 0x000fe20007ffe853 */
[----:B------:R-:W-:Y:S01]  /*4650*/  FFMA.FTZ R12, -R154, R12, R27 ;  /* 0x0000000c9a0c7223 */ /* 0x000fe2000001011b */
[----:B------:R-:W-:Y:S02]  /*4660*/  I2FP.F32.S32 R16, R7 ;  /* 0x0000000700107245 */ /* 0x000fe40000201400 */
[----:B------:R-:W-:Y:S02]  /*4670*/  FSEL R177, R177, -INF , !P6 ;  /* 0xff800000b1b17808 */ /* 0x000fe40007000000 */
[----:B------:R-:W-:Y:S02]  /*4680*/  FSEL R167, R167, -INF , !P3 ;  /* 0xff800000a7a77808 */ /* 0x000fe40005800000 */
[----:B------:R-:W-:-:S02]  /*4690*/  FSEL R25, R25, -INF , !P5 ;  /* 0xff80000019197808 */ /* 0x000fc40006800000 */
[-C--:B------:R-:W-:Y:S02]  /*46a0*/  ISETP.GT.AND P6, PT, R116, R5.reuse, PT ;  /* 0x000000057400720c */ /* 0x080fe40003fc4270 */
[C---:B------:R-:W-:Y:S02]  /*46b0*/  ISETP.GE.AND P4, PT, R5.reuse, R136, PT ;  /* 0x000000880500720c */ /* 0x040fe40003f86270 */
[----:B------:R-:W-:Y:S02]  /*46c0*/  ISETP.GT.AND P3, PT, R4, R5, PT ;  /* 0x000000050400720c */ /* 0x000fe40003f64270 */
[----:B------:R-:W-:Y:S02]  /*46d0*/  I2FP.F32.S32 R10, R10 ;  /* 0x0000000a000a7245 */ /* 0x000fe40000201400 */
[----:B------:R-:W-:Y:S01]  /*46e0*/  ISETP.GE.AND P5, PT, R5, R135, PT ;  /* 0x000000870500720c */ /* 0x000fe20003fa6270 */
[----:B------:R-:W-:Y:S01]  /*46f0*/  VIADD R5, R85, 0x29 ;  /* 0x0000002955057836 */ /* 0x000fe20000000000 */
[----:B------:R-:W-:Y:S01]  /*4700*/  IABS R14, R14 ;  /* 0x0000000e000e7213 */ /* 0x000fe20000000000 */
[----:B------:R-:W-:Y:S01]  /*4710*/  FFMA.FTZ R16, -R154, R16, R71 ;  /* 0x000000109a107223 */ /* 0x000fe20000010147 */
[----:B------:R-:W-:Y:S01]  /*4720*/  FSEL R12, R12, -INF , !P6 ;  /* 0xff8000000c0c7808 */ /* 0x000fe20007000000 */
[----:B------:R-:W-:Y:S01]  /*4730*/  FFMA.FTZ R10, -R154, R10, R69 ;  /* 0x0000000a9a0a7223 */ /* 0x000fe20000010145 */
[----:B------:R-:W-:-:S02]  /*4740*/  I2FP.F32.S32 R14, R14 ;  /* 0x0000000e000e7245 */ /* 0x000fc40000201400 */
[-C--:B------:R-:W-:Y:S02]  /*4750*/  ISETP.GT.AND P6, PT, R116, R5.reuse, PT ;  /* 0x000000057400720c */ /* 0x080fe40003fc4270 */
[----:B------:R-:W-:Y:S01]  /*4760*/  FSEL R175, R25, -INF , !P1 ;  /* 0xff80000019af7808 */ /* 0x000fe20004800000 */
[----:B------:R-:W-:Y:S01]  /*4770*/  FFMA.FTZ R14, -R154, R14, R65 ;  /* 0x0000000e9a0e7223 */ /* 0x000fe20000010141 */
[----:B------:R-:W-:Y:S02]  /*4780*/  FSEL R165, R12, -INF , !P4 ;  /* 0xff8000000ca57808 */ /* 0x000fe40006000000 */
[----:B------:R-:W-:Y:S02]  /*4790*/  FSEL R16, R16, -INF , !P3 ;  /* 0xff80000010107808 */ /* 0x000fe40005800000 */
[----:B------:R-:W-:Y:S02]  /*47a0*/  ISETP.GE.AND P1, PT, R5, R136, PT ;  /* 0x000000880500720c */ /* 0x000fe40003f26270 */
[----:B------:R-:W-:-:S02]  /*47b0*/  ISETP.GT.AND P4, PT, R4, R5, PT ;  /* 0x000000050400720c */ /* 0x000fc40003f84270 */
[----:B------:R-:W-:Y:S01]  /*47c0*/  ISETP.GE.AND P3, PT, R5, R135, PT ;  /* 0x000000870500720c */ /* 0x000fe20003f66270 */
[----:B------:R-:W-:Y:S01]  /*47d0*/  VIADD R5, R85, 0x30 ;  /* 0x0000003055057836 */ /* 0x000fe20000000000 */
[----:B------:R-:W-:Y:S02]  /*47e0*/  FSEL R10, R10, -INF , !P6 ;  /* 0xff8000000a0a7808 */ /* 0x000fe40007000000 */
[----:B------:R-:W-:Y:S02]  /*47f0*/  FSEL R173, R16, -INF , !P5 ;  /* 0xff80000010ad7808 */ /* 0x000fe40006800000 */
[----:B------:R-:W-:Y:S02]  /*4800*/  FSEL R169, R10, -INF , !P1 ;  /* 0xff8000000aa97808 */ /* 0x000fe40004800000 */
[----:B------:R-:W-:Y:S02]  /*4810*/  FSEL R111, R14, -INF , !P4 ;  /* 0xff8000000e6f7808 */ /* 0x000fe40006000000 */
[----:B------:R-:W-:-:S02]  /*4820*/  ISETP.GT.AND P6, PT, R116, R5, PT ;  /* 0x000000057400720c */ /* 0x000fc40003fc4270 */
[C---:B------:R-:W-:Y:S02]  /*4830*/  ISETP.GE.AND P5, PT, R5.reuse, R136, PT ;  /* 0x000000880500720c */ /* 0x040fe40003fa6270 */
[----:B------:R-:W-:Y:S02]  /*4840*/  ISETP.GT.AND P1, PT, R4, R5, PT ;  /* 0x000000050400720c */ /* 0x000fe40003f24270 */
[----:B------:R-:W-:Y:S02]  /*4850*/  ISETP.GE.AND P4, PT, R5, R135, PT ;  /* 0x000000870500720c */ /* 0x000fe40003f86270 */
[C-C-:B------:R-:W-:Y:S02]  /*4860*/  IADD3 R12, PT, PT, R134.reuse, -0x30, -R83.reuse ;  /* 0xffffffd0860c7810 */ /* 0x140fe40007ffe853 */
[C-C-:B------:R-:W-:Y:S02]  /*4870*/  IADD3 R10, PT, PT, R134.reuse, -0x31, -R83.reuse ;  /* 0xffffffcf860a7810 */ /* 0x140fe40007ffe853 */
[----:B------:R-:W-:-:S02]  /*4880*/  IADD3 R5, PT, PT, R134, -0x38, -R83 ;  /* 0xffffffc886057810 */ /* 0x000fc40007ffe853 */
[----:B------:R-:W-:Y:S02]  /*4890*/  IABS R12, R12 ;  /* 0x0000000c000c7213 */ /* 0x000fe40000000000 */
[----:B------:R-:W-:Y:S02]  /*48a0*/  IABS R10, R10 ;  /* 0x0000000a000a7213 */ /* 0x000fe40000000000 */
[----:B------:R-:W-:Y:S01]  /*48b0*/  IABS R5, R5 ;  /* 0x0000000500057213 */ /* 0x000fe20000000000 */
[----:B------:R-:W-:Y:S01]  /*48c0*/  FFMA.FTZ R21, -R154, R8, R21 ;  /* 0x000000089a157223 */ /* 0x000fe20000010115 */
[----:B------:R-:W-:Y:S02]  /*48d0*/  I2FP.F32.S32 R12, R12 ;  /* 0x0000000c000c7245 */ /* 0x000fe40000201400 */
[----:B------:R-:W-:Y:S02]  /*48e0*/  I2FP.F32.S32 R10, R10 ;  /* 0x0000000a000a7245 */ /* 0x000fe40000201400 */
[----:B------:R-:W-:Y:S01]  /*48f0*/  I2FP.F32.S32 R8, R5 ;  /* 0x0000000500087245 */ /* 0x000fe20000201400 */
[----:B------:R-:W-:-:S02]  /*4900*/  VIADD R5, R85, 0x31 ;  /* 0x0000003155057836 */ /* 0x000fc40000000000 */
[----:B------:R-:W-:Y:S01]  /*4910*/  FFMA.FTZ R12, -R154, R12, R77 ;  /* 0x0000000c9a0c7223 */ /* 0x000fe2000001014d */
[----:B------:R-:W-:Y:S02]  /*4920*/  IMAD.IADD R14, R134, 0x1, -R83 ;  /* 0x00000001860e7824 */ /* 0x000fe400078e0a53 */
[----:B------:R-:W-:Y:S01]  /*4930*/  FFMA.FTZ R10, -R154, R10, R79 ;  /* 0x0000000a9a0a7223 */ /* 0x000fe2000001014f */
[----:B------:R-:W-:Y:S01]  /*4940*/  FSEL R111, R111, -INF , !P3 ;  /* 0xff8000006f6f7808 */ /* 0x000fe20005800000 */
[----:B------:R-:W-:Y:S01]  /*4950*/  VIADD R25, R85, 0x38 ;  /* 0x0000003855197836 */ /* 0x000fe20000000000 */
[----:B------:R-:W-:Y:S01]  /*4960*/  ISETP.GT.AND P3, PT, R4, R5, PT ;  /* 0x000000050400720c */ /* 0x000fe20003f64270 */
[----:B------:R-:W-:Y:S01]  /*4970*/  FFMA.FTZ R8, -R154, R8, R81 ;  /* 0x000000089a087223 */ /* 0x000fe20000010151 */
[----:B------:R-:W-:Y:S02]  /*4980*/  FSEL R12, R12, -INF , !P1 ;  /* 0xff8000000c0c7808 */ /* 0x000fe40004800000 */
[----:B------:R-:W-:-:S02]  /*4990*/  IADD3 R7, PT, PT, R134, -0x39, -R83 ;  /* 0xffffffc786077810 */ /* 0x000fc40007ffe853 */
[----:B------:R-:W-:Y:S02]  /*49a0*/  IABS R14, R14 ;  /* 0x0000000e000e7213 */ /* 0x000fe40000000000 */
[----:B------:R-:W-:Y:S02]  /*49b0*/  ISETP.GE.AND P1, PT, R5, R135, PT ;  /* 0x000000870500720c */ /* 0x000fe40003f26270 */
[----:B------:R-:W-:Y:S02]  /*49c0*/  FSEL R10, R10, -INF , !P3 ;  /* 0xff8000000a0a7808 */ /* 0x000fe40005800000 */
[----:B------:R-:W-:Y:S02]  /*49d0*/  ISETP.GT.AND P3, PT, R4, R25, PT ;  /* 0x000000190400720c */ /* 0x000fe40003f64270 */
[----:B------:R-:W-:Y:S02]  /*49e0*/  IABS R7, R7 ;  /* 0x0000000700077213 */ /* 0x000fe40000000000 */
[----:B------:R-:W-:-:S02]  /*49f0*/  I2FP.F32.S32 R14, R14 ;  /* 0x0000000e000e7245 */ /* 0x000fc40000201400 */
[----:B------:R-:W-:Y:S02]  /*4a00*/  FSEL R115, R10, -INF , !P1 ;  /* 0xff8000000a737808 */ /* 0x000fe40004800000 */
[----:B------:R-:W-:Y:S02]  /*4a10*/  FSEL R153, R12, -INF , !P4 ;  /* 0xff8000000c997808 */ /* 0x000fe40006000000 */
[----:B------:R-:W-:Y:S02]  /*4a20*/  ISETP.GE.AND P1, PT, R25, R135, PT ;  /* 0x000000871900720c */ /* 0x000fe40003f26270 */
[----:B------:R-:W-:Y:S02]  /*4a30*/  FSEL R113, R8, -INF , !P3 ;  /* 0xff80000008717808 */ /* 0x000fe40005800000 */
[----:B------:R-:W-:Y:S01]  /*4a40*/  ISETP.GT.AND P4, PT, R116, R85, PT ;  /* 0x000000557400720c */ /* 0x000fe20003f84270 */
[----:B------:R-:W-:Y:S02]  /*4a50*/  IMAD.MOV.U32 R8, RZ, RZ, R7 ;  /* 0x000000ffff087224 */ /* 0x000fe400078e0007 */
[----:B------:R-:W-:Y:S01]  /*4a60*/  FFMA.FTZ R45, -R154, R14, R45 ;  /* 0x0000000e9a2d7223 */ /* 0x000fe2000001012d */
[----:B------:R-:W-:-:S02]  /*4a70*/  FSEL R113, R113, -INF , !P1 ;  /* 0xff80000071717808 */ /* 0x000fc40004800000 */
[----:B------:R-:W-:Y:S02]  /*4a80*/  ISETP.GE.AND P3, PT, R85, R136, PT ;  /* 0x000000885500720c */ /* 0x000fe40003f66270 */
[----:B------:R-:W-:Y:S02]  /*4a90*/  FSEL R7, R21, -INF , !P4 ;  /* 0xff80000015077808 */ /* 0x000fe40006000000 */
[----:B------:R-:W-:Y:S02]  /*4aa0*/  ISETP.GT.AND P1, PT, R4, R85, PT ;  /* 0x000000550400720c */ /* 0x000fe40003f24270 */
[----:B------:R-:W-:Y:S02]  /*4ab0*/  I2FP.F32.S32 R8, R8 ;  /* 0x0000000800087245 */ /* 0x000fe40000201400 */
[----:B------:R-:W-:Y:S02]  /*4ac0*/  FSEL R7, R7, -INF , !P3 ;  /* 0xff80000007077808 */ /* 0x000fe40005800000 */
[----:B------:R-:W-:-:S02]  /*4ad0*/  FSEL R45, R45, -INF , !P1 ;  /* 0xff8000002d2d7808 */ /* 0x000fc40004800000 */
[----:B------:R-:W-:Y:S02]  /*4ae0*/  ISETP.GT.AND P4, PT, R116, R5, PT ;  /* 0x000000057400720c */ /* 0x000fe40003f84270 */
[----:B------:R-:W-:Y:S02]  /*4af0*/  ISETP.GE.AND P3, PT, R5, R136, PT ;  /* 0x000000880500720c */ /* 0x000fe40003f66270 */
[C---:B------:R-:W-:Y:S01]  /*4b00*/  ISETP.GE.AND P1, PT, R85.reuse, R135, PT ;  /* 0x000000875500720c */ /* 0x040fe20003f26270 */
[----:B------:R-:W-:Y:S01]  /*4b10*/  VIADD R85, R85, 0x39 ;  /* 0x0000003955557836 */ /* 0x000fe20000000000 */
[----:B------:R-:W-:Y:S01]  /*4b20*/  IADD3 R5, PT, PT, R150, -0x30, -R83 ;  /* 0xffffffd096057810 */ /* 0x000fe20007ffe853 */
[----:B------:R-:W-:Y:S01]  /*4b30*/  FFMA.FTZ R59, -R154, R8, R59 ;  /* 0x000000089a3b7223 */ /* 0x000fe2000001013b */
[----:B------:R-:W-:Y:S02]  /*4b40*/  FSEL R8, R45, -INF , !P1 ;  /* 0xff8000002d087808 */ /* 0x000fe40004800000 */
[----:B------:R-:W-:-:S02]  /*4b50*/  IABS R10, R5 ;  /* 0x00000005000a7213 */ /* 0x000fc40000000000 */
[----:B------:R-:W-:Y:S02]  /*4b60*/  FSEL R5, R6, -INF , !P2 ;  /* 0xff80000006057808 */ /* 0x000fe40005000000 */
[----:B------:R-:W-:Y:S02]  /*4b70*/  ISETP.GT.AND P2, PT, R4, R85, PT ;  /* 0x000000550400720c */ /* 0x000fe40003f44270 */
[----:B------:R-:W-:-:S04]  /*4b80*/  FMNMX3.FTZ R4, R8, R51, R47, !PT ;  /* 0x0000003308047276 */ /* 0x000fc8000781002f */
[----:B------:R-:W-:-:S04]  /*4b90*/  FMNMX3.FTZ R4, R4, R43, R33, !PT ;  /* 0x0000002b04047276 */ /* 0x000fc80007810021 */
[----:B------:R-:W-:-:S04]  /*4ba0*/  FMNMX3.FTZ R4, R4, R23, R15, !PT ;  /* 0x0000001704047276 */ /* 0x000fc8000781000f */
[----:B------:R-:W-:-:S04]  /*4bb0*/  FMNMX3.FTZ R4, R4, R13, R177, !PT ;  /* 0x0000000d04047276 */ /* 0x000fc800078100b1 */
[----:B------:R-:W-:Y:S02]  /*4bc0*/  FMNMX3.FTZ R4, R4, R175, R173, !PT ;  /* 0x000000af04047276 */ /* 0x000fe400078100ad */
[----:B------:R-:W-:Y:S02]  /*4bd0*/  I2FP.F32.S32 R6, R10 ;  /* 0x0000000a00067245 */ /* 0x000fe40000201400 */
[----:B------:R-:W-:Y:S02]  /*4be0*/  ISETP.GE.AND P1, PT, R85, R135, PT ;  /* 0x000000875500720c */ /* 0x000fe40003f26270 */
[----:B------:R-:W-:Y:S02]  /*4bf0*/  FSEL R59, R59, -INF , !P2 ;  /* 0xff8000003b3b7808 */ /* 0x000fe40005000000 */
[----:B------:R-:W-:Y:S01]  /*4c00*/  FMNMX3.FTZ R4, R4, R111, R153, !PT ;  /* 0x0000006f04047276 */ /* 0x000fe20007810099 */
[----:B------:R-:W-:Y:S01]  /*4c10*/  FFMA.FTZ R67, -R154, R6, R67 ;  /* 0x000000069a437223 */ /* 0x000fe20000010143 */
[----:B------:R-:W-:-:S02]  /*4c20*/  IADD3 R14, PT, PT, R150, -0x31, -R83 ;  /* 0xffffffcf960e7810 */ /* 0x000fc40007ffe853 */
[----:B------:R-:W-:Y:S02]  /*4c30*/  IADD3 R12, PT, PT, R150, -0x38, -R83 ;  /* 0xffffffc8960c7810 */ /* 0x000fe40007ffe853 */
[----:B------:R-:W-:Y:S02]  /*4c40*/  FSEL R107, R59, -INF , !P1 ;  /* 0xff8000003b6b7808 */ /* 0x000fe40004800000 */
[----:B------:R-:W-:Y:S02]  /*4c50*/  FMNMX3.FTZ R4, R4, R115, R113, !PT ;  /* 0x0000007304047276 */ /* 0x000fe40007810071 */
[----:B------:R-:W-:Y:S02]  /*4c60*/  FMNMX3.FTZ R6, R7, R49, R5, !PT ;  /* 0x0000003107067276 */ /* 0x000fe40007810005 */
[----:B------:R-:W-:Y:S02]  /*4c70*/  IADD3 R10, PT, PT, R150, -0x39, -R83 ;  /* 0xffffffc7960a7810 */ /* 0x000fe40007ffe853 */
[----:B------:R-:W-:-:S02]  /*4c80*/  IABS R14, R14 ;  /* 0x0000000e000e7213 */ /* 0x000fc40000000000 */
[----:B------:R-:W-:Y:S02]  /*4c90*/  IABS R12, R12 ;  /* 0x0000000c000c7213 */ /* 0x000fe40000000000 */
[----:B------:R-:W-:Y:S02]  /*4ca0*/  FMNMX.FTZ R4, R107, R4, !PT ;  /* 0x000000046b047209 */ /* 0x000fe40007810000 */
[----:B------:R-:W-:Y:S02]  /*4cb0*/  FMNMX3.FTZ R6, R6, R41, R11, !PT ;  /* 0x0000002906067276 */ /* 0x000fe4000781000b */
[----:B------:R-:W-:Y:S02]  /*4cc0*/  IABS R10, R10 ;  /* 0x0000000a000a7213 */ /* 0x000fe40000000000 */
[----:B------:R-:W-:Y:S02]  /*4cd0*/  I2FP.F32.S32 R14, R14 ;  /* 0x0000000e000e7245 */ /* 0x000fe40000201400 */
[----:B------:R-:W-:Y:S01]  /*4ce0*/  I2FP.F32.S32 R12, R12 ;  /* 0x0000000c000c7245 */ /* 0x000fe20000201400 */
[----:B------:R-:W1:Y:S01]  /*4cf0*/  SHFL.BFLY PT, R21, R4, 0x2, 0x1f ;  /* 0x0c401f0004157f89 */ /* 0x000e6200000e0000 */
[----:B------:R-:W-:Y:S01]  /*4d00*/  FMNMX3.FTZ R6, R6, R9, R19, !PT ;  /* 0x0000000906067276 */ /* 0x000fe20007810013 */
[C---:B------:R-:W-:Y:S01]  /*4d10*/  FFMA.FTZ R14, -R154.reuse, R14, R61 ;  /* 0x0000000e9a0e7223 */ /* 0x040fe2000001013d */
[----:B------:R-:W-:Y:S01]  /*4d20*/  I2FP.F32.S32 R10, R10 ;  /* 0x0000000a000a7245 */ /* 0x000fe20000201400 */
[----:B------:R-:W-:Y:S01]  /*4d30*/  FFMA.FTZ R12, -R154, R12, R63 ;  /* 0x0000000c9a0c7223 */ /* 0x000fe2000001013f */
[----:B------:R-:W-:-:S02]  /*4d40*/  ISETP.GT.AND P2, PT, R116, R25, PT ;  /* 0x000000197400720c */ /* 0x000fc40003f44270 */
[----:B------:R-:W-:Y:S02]  /*4d50*/  FSEL R67, R67, -INF , !P6 ;  /* 0xff80000043437808 */ /* 0x000fe40007000000 */
[----:B------:R-:W-:Y:S01]  /*4d60*/  FMNMX3.FTZ R6, R6, R17, R171, !PT ;  /* 0x0000001106067276 */ /* 0x000fe200078100ab */
[----:B------:R-:W-:Y:S01]  /*4d70*/  FFMA.FTZ R10, -R154, R10, R57 ;  /* 0x0000000a9a0a7223 */ /* 0x000fe20000010139 */
        /* <DEDUP_REMOVED lines=19> */
[----:B------:R-:W-:Y:S02]  /*4eb0*/  LOP3.LUT R151, R103, 0x120, R104, 0xf8, !PT ;  /* 0x0000012067977812 */ /* 0x000fe400078ef868 */
[----:B--2---:R-:W-:-:S03]  /*4ec0*/  FMNMX.FTZ R85, R4, R85, !PT ;  /* 0x0000005504557209 */ /* 0x004fc60007810000 */
[----:B------:R-:W-:Y:S01]  /*4ed0*/  IMAD R93, R151, 0x2, R124 ;  /* 0x00000002975d7824 */ /* 0x000fe200078e027c */
[----:B------:R-:W-:Y:S01]  /*4ee0*/  FSETP.NEU.FTZ.AND P1, PT, R85, -INF , PT ;  /* 0xff8000005500780b */ /* 0x000fe20003f3d000 */
[----:B---3--:R-:W-:Y:S02]  /*4ef0*/  FMUL.FTZ R106, R95, R85 ;  /* 0x000000555f6a7220 */ /* 0x008fe40000410000 */
[----:B------:R-:W-:Y:S01]  /*4f00*/  IMAD.IADD R102, R102, 0x1, R93 ;  /* 0x0000000166667824 */ /* 0x000fe200078e025d */
[----:B------:R-:W-:Y:S02]  /*4f10*/  LDSM.16.MT88.4 R76, [R93+0x6000] ;  /* 0x006000005d4c783b */ /* 0x000fe40000004200 */
[----:B------:R-:W-:Y:S02]  /*4f20*/  FSEL R106, R106, RZ, P1 ;  /* 0x000000ff6a6a7208 */ /* 0x000fe40000800000 */
[----:B------:R-:W2:Y:S01]  /*4f30*/  LDSM.16.MT88.4 R68, [R102+0x6000] ;  /* 0x006000006644783b */ /* 0x000ea20000004200 */
[----:B-1----:R-:W-:-:S03]  /*4f40*/  FMNMX.FTZ R86, R21, R86, !PT ;  /* 0x0000005615567209 */ /* 0x002fc60007810000 */
[----:B----4-:R-:W1:Y:S01]  /*4f50*/  LDSM.16.MT88.4 R60, [R93+0x7000] ;  /* 0x007000005d3c783b */ /* 0x010e620000004200 */
[----:B------:R-:W-:Y:S01]  /*4f60*/  FSETP.NEU.FTZ.AND P1, PT, R86, -INF , PT ;  /* 0xff8000005600780b */ /* 0x000fe20003f3d000 */
[----:B------:R-:W-:Y:S02]  /*4f70*/  FMUL.FTZ R94, R95, R86 ;  /* 0x000000565f5e7220 */ /* 0x000fe40000410000 */
[----:B------:R-:W3:Y:S03]  /*4f80*/  LDSM.16.MT88.4 R52, [R102+0x7000] ;  /* 0x007000006634783b */ /* 0x000ee60000004200 */
        /* <DEDUP_REMOVED lines=9> */
[----:B------:R-:W-:Y:S04]  /*5020*/  LDSM.16.MT88.4 R4, [R102+0x8000] ;  /* 0x008000006604783b */ /* 0x000fe80000004200 */
[----:B------:R-:W4:Y:S01]  /*5030*/  LDSM.16.MT88.4 R40, [R93+0x8000] ;  /* 0x008000005d28783b */ /* 0x000f220000004200 */
[----:B------:R-:W-:Y:S01]  /*5040*/  MUFU.EX2 R29, R29 ;  /* 0x0000001d001d7308 */ /* 0x000fe20000000800 */
[-CC-:B------:R-:W-:Y:S01]  /*5050*/  FFMA.FTZ R32, R15, R95.reuse, -R106.reuse ;  /* 0x0000005f0f207223 */ /* 0x180fe2000001086a */
        /* <DEDUP_REMOVED lines=69> */
[----:B------:R-:W4:Y:S08]  /*54b0*/  MUFU.EX2 R111, R111 ;  /* 0x0000006f006f7308 */ /* 0x000f300000000800 */
        /* <DEDUP_REMOVED lines=9> */
[----:B------:R-:W3:Y:S01]  /*5550*/  LDSM.16.MT88.4 R16, [R102+0x6800] ;  /* 0x006800006610783b */ /* 0x000ee20000004200 */
[----:B-1----:R-:W-:-:S02]  /*5560*/  F2FP.BF16.F32.PACK_AB R5, R103, R96 ;  /* 0x000000606705723e */ /* 0x002fc400000010ff */
[----:B----4-:R-:W-:Y:S02]  /*5570*/  F2FP.BF16.F32.PACK_AB R7, R111, R98 ;  /* 0x000000626f07723e */ /* 0x010fe400000010ff */
[----:B-----5:R-:W-:Y:S02]  /*5580*/  F2FP.BF16.F32.PACK_AB R4, R167, R104 ;  /* 0x00000068a704723e */ /* 0x020fe400000010ff */
[----:B--2---:R-:W-:-:S07]  /*5590*/  F2FP.BF16.F32.PACK_AB R6, R108, R165 ;  /* 0x000000a56c06723e */ /* 0x004fce00000010ff */
        /* <DEDUP_REMOVED lines=8> */
[----:B------:R-:W3:Y:S01]  /*5620*/  LDSM.16.MT88.4 R16, [R93+0x6c00] ;  /* 0x006c00005d10783b */ /* 0x000ee20000004200 */
[-CC-:B------:R-:W-:Y:S01]  /*5630*/  FFMA.FTZ R105, R105, R95.reuse, -R94.reuse ;  /* 0x0000005f69697223 */ /* 0x180fe2000001085e */
[----:B------:R-:W-:-:S05]  /*5640*/  FFMA.FTZ R99, R99, R95, -R94 ;  /* 0x0000005f63637223 */ /* 0x000fca000001085e */
[----:B------:R-:W-:Y:S01]  /*5650*/  HMMA.16816.F32.BF16 R80, R4, R20, R80 ;  /* 0x000000140450723c */ /* 0x000fe20000041850 */
[-CC-:B------:R-:W-:Y:S01]  /*5660*/  FFMA.FTZ R20, R153, R95.reuse, -R106.reuse ;  /* 0x0000005f99147223 */ /* 0x180fe2000001086a */
[----:B------:R-:W-:-:S06]  /*5670*/  FFMA.FTZ R21, R115, R95, -R106 ;  /* 0x0000005f73157223 */ /* 0x000fcc000001086a */
[----:B------:R-:W-:Y:S01]  /*5680*/  HMMA.16816.F32.BF16 R76, R4, R22, R76 ;  /* 0x00000016044c723c */ /* 0x000fe2000004184c */
[-CC-:B------:R-:W-:Y:S01]  /*5690*/  FFMA.FTZ R22, R113, R95.reuse, -R106.reuse ;  /* 0x0000005f71167223 */ /* 0x180fe2000001086a */
[-C--:B------:R-:W-:Y:S01]  /*56a0*/  FFMA.FTZ R23, R107, R95.reuse, -R106 ;  /* 0x0000005f6b177223 */ /* 0x080fe2000001086a */
[-CC-:B------:R-:W-:Y:S01]  /*56b0*/  FFMA.FTZ R106, R109, R95.reuse, -R94.reuse ;  /* 0x0000005f6d6a7223 */ /* 0x180fe2000001085e */
[----:B------:R-:W-:-:S04]  /*56c0*/  FFMA.FTZ R95, R97, R95, -R94 ;  /* 0x0000005f615f7223 */ /* 0x000fc8000001085e */
[C---:B-1----:R-:W-:Y:S08]  /*56d0*/  HMMA.16816.F32.BF16 R36, R4.reuse, R12, R36 ;  /* 0x0000000c0424723c */ /* 0x042ff00000041824 */
[C---:B------:R-:W-:Y:S01]  /*56e0*/  HMMA.16816.F32.BF16 R40, R4.reuse, R14, R40 ;  /* 0x0000000e0428723c */ /* 0x040fe20000041828 */
[----:B------:R-:W1:Y:S01]  /*56f0*/  LDSM.16.MT88.4 R12, [R93+0x7c00] ;  /* 0x007c00005d0c783b */ /* 0x000e620000004200 */
[----:B------:R-:W-:Y:S08]  /*5700*/  MUFU.EX2 R20, R20 ;  /* 0x0000001400147308 */ /* 0x000ff00000000800 */
[----:B------:R-:W4:Y:S01]  /*5710*/  MUFU.EX2 R21, R21 ;  /* 0x0000001500157308 */ /* 0x000f220000000800 */
[C---:B--2---:R-:W-:Y:S07]  /*5720*/  HMMA.16816.F32.BF16 R44, R4.reuse, R8, R44 ;  /* 0x00000008042c723c */ /* 0x044fee000004182c */
[----:B------:R-:W-:Y:S01]  /*5730*/  MUFU.EX2 R22, R22 ;  /* 0x0000001600167308 */ /* 0x000fe20000000800 */
[----:B------:R-:W-:Y:S01]  /*5740*/  HMMA.16816.F32.BF16 R48, R4, R10, R48 ;  /* 0x0000000a0430723c */ /* 0x000fe20000041830 */
[----:B------:R-:W2:Y:S06]  /*5750*/  LDSM.16.MT88.4 R8, [R93+0x8c00] ;  /* 0x008c00005d08783b */ /* 0x000eac0000004200 */
[----:B------:R-:W5:Y:S08]  /*5760*/  MUFU.EX2 R23, R23 ;  /* 0x0000001700177308 */ /* 0x000f700000000800 */
[----:B------:R-:W-:Y:S08]  /*5770*/  MUFU.EX2 R106, R106 ;  /* 0x0000006a006a7308 */ /* 0x000ff00000000800 */
[----:B------:R-:W3:Y:S08]  /*5780*/  MUFU.EX2 R105, R105 ;  /* 0x0000006900697308 */ /* 0x000ef00000000800 */
[----:B------:R-:W-:Y:S08]  /*5790*/  MUFU.EX2 R94, R99 ;  /* 0x00000063005e7308 */ /* 0x000ff00000000800 */
[----:B------:R-:W1:Y:S01]  /*57a0*/  MUFU.EX2 R95, R95 ;  /* 0x0000005f005f7308 */ /* 0x000e620000000800 */
[----:B----4-:R-:W-:-:S02]  /*57b0*/  F2FP.BF16.F32.PACK_AB R5, R21, R20 ;  /* 0x000000141505723e */ /* 0x010fc400000010ff */
[----:B-----5:R-:W-:Y:S02]  /*57c0*/  F2FP.BF16.F32.PACK_AB R7, R23, R22 ;  /* 0x000000161707723e */ /* 0x020fe400000010ff */
[----:B---3--:R-:W-:Y:S02]  /*57d0*/  F2FP.BF16.F32.PACK_AB R4, R105, R106 ;  /* 0x0000006a6904723e */ /* 0x008fe400000010ff */
[----:B-1----:R-:W-:-:S07]  /*57e0*/  F2FP.BF16.F32.PACK_AB R6, R95, R94 ;  /* 0x0000005e5f06723e */ /* 0x002fce00000010ff */
[C---:B------:R-:W-:Y:S08]  /*57f0*/  HMMA.16816.F32.BF16 R80, R4.reuse, R16, R80 ;  /* 0x000000100450723c */ /* 0x040ff00000041850 */
[C---:B------:R-:W-:Y:S01]  /*5800*/  HMMA.16816.F32.BF16 R76, R4.reuse, R18, R76 ;  /* 0x00000012044c723c */ /* 0x040fe2000004184c */
[----:B------:R-:W1:Y:S07]  /*5810*/  LDSM.16.MT88.4 R16, [R102+0x6c00] ;  /* 0x006c00006610783b */ /* 0x000e6e0000004200 */
[C---:B------:R-:W-:Y:S08]  /*5820*/  HMMA.16816.F32.BF16 R64, R4.reuse, R12, R64 ;  /* 0x0000000c0440723c */ /* 0x040ff00000041840 */
[----:B------:R-:W-:Y:S01]  /*5830*/  HMMA.16816.F32.BF16 R60, R4, R14, R60 ;  /* 0x0000000e043c723c */ /* 0x000fe2000004183c */
[----:B------:R-:W3:Y:S01]  /*5840*/  LDSM.16.MT88.4 R12, [R102+0x7c00] ;  /* 0x007c0000660c783b */ /* 0x000ee20000004200 */
[----:B------:R-:W-:-:S06]  /*5850*/  FADD.FTZ R28, R29, R28 ;  /* 0x0000001c1d1c7221 */ /* 0x000fcc0000010000 */
[----:B--2---:R-:W-:Y:S01]  /*5860*/  HMMA.16816.F32.BF16 R36, R4, R8, R36 ;  /* 0x000000080424723c */ /* 0x004fe20000041824 */
[----:B------:R-:W-:-:S07]  /*5870*/  FADD.FTZ R30, R31, R30 ;  /* 0x0000001e1f1e7221 */ /* 0x000fce0000010000 */
[----:B------:R-:W-:Y:S01]  /*5880*/  HMMA.16816.F32.BF16 R40, R4, R10, R40 ;  /* 0x0000000a0428723c */ /* 0x000fe20000041828 */
[----:B------:R-:W2:Y:S01]  /*5890*/  LDSM.16.MT88.4 R8, [R102+0x8c00] ;  /* 0x008c00006608783b */ /* 0x000ea20000004200 */
        /* <DEDUP_REMOVED lines=8> */
[----:B------:R-:W-:-:S03]  /*5920*/  FADD.FTZ R92, R92, R89 ;  /* 0x000000595c5c7221 */ /* 0x000fc60000010000 */
[----:B------:R-:W-:Y:S01]  /*5930*/  FADD.FTZ R32, R32, R17 ;  /* 0x0000001120207221 */ /* 0x000fe20000010000 */
[----:B---3--:R-:W-:Y:S01]  /*5940*/  HMMA.16816.F32.BF16 R56, R4, R12, R56 ;  /* 0x0000000c0438723c */ /* 0x008fe20000041838 */
        /* <DEDUP_REMOVED lines=8> */
[----:B--2---:R-:W-:Y:S01]  /*59d0*/  HMMA.16816.F32.BF16 R44, R4, R8, R44 ;  /* 0x00000008042c723c */ /* 0x004fe2000004182c */
[----:B------:R-:W-:Y:S02]  /*59e0*/  FADD.FTZ R9, R165, R12 ;  /* 0x0000000ca5097221 */ /* 0x000fe40000010000 */
[----:B------:R-:W-:Y:S01]  /*59f0*/  FADD.FTZ R111, R111, R98 ;  /* 0x000000626f6f7221 */ /* 0x000fe20000010000 */
[----:B------:R-:W-:Y:S01]  /*5a00*/  ISETP.GT.U32.AND P1, PT, R88, R141, PT ;  /* 0x0000008d5800720c */ /* 0x000fe20003f24070 */
[----:B------:R-:W-:-:S02]  /*5a10*/  FADD.FTZ R9, R108, R9 ;  /* 0x000000096c097221 */ /* 0x000fc40000010000 */
[----:B------:R-:W-:Y:S02]  /*5a20*/  FADD.FTZ R20, R20, R111 ;  /* 0x0000006f14147221 */ /* 0x000fe40000010000 */
[----:B------:R-:W-:Y:S02]  /*5a30*/  FADD.FTZ R106, R106, R9 ;  /* 0x000000096a6a7221 */ /* 0x000fe40000010000 */
        /* <DEDUP_REMOVED lines=79> */
.L_x_10259:
        /* <DEDUP_REMOVED lines=8> */
.L_x_10260:
[----:B------:R-:W-:Y:S05]  /*5fb0*/  BSYNC.RECONVERGENT B0 ;  /* 0x0000000000007941 */ /* 0x000fea0003800200 */
.L_x_10258:
        /* <DEDUP_REMOVED lines=42> */
[----:B-1----:R-:W2:Y:S02]  /*6260*/  LDSM.16.M88.4 R4, [R125+0x3000] ;  /* 0x003000007d04783b */ /* 0x002ea40000000200 */
[--C-:B------:R-:W-:Y:S02]  /*6270*/  IMAD.IADD R164, R133, 0x1, R100.reuse ;  /* 0x0000000185a47824 */ /* 0x100fe400078e0264 */
[----:B------:R-:W1:Y:S01]  /*6280*/  LDSM.16.M88.4 R88, [R125+0x3400] ;  /* 0x003400007d58783b */ /* 0x000e620000000200 */
[----:B------:R-:W-:-:S03]  /*6290*/  IMAD.IADD R153, R125, 0x1, R100 ;  /* 0x000000017d997824 */ /* 0x000fc600078e0264 */
        /* <DEDUP_REMOVED lines=8> */
[C---:B--2---:R-:W-:Y:S03]  /*6320*/  HMMA.16816.F32.BF16 R8, R20.reuse, R4, RZ ;  /* 0x000000041408723c */ /* 0x044fe600000418ff */
[----:B------:R-:W0:Y:S05]  /*6330*/  LDGDEPBAR ;  /* 0x00000000000079af */ /* 0x000e2a0000000000 */
[C---:B-1----:R-:W-:Y:S08]  /*6340*/  HMMA.16816.F32.BF16 R92, R20.reuse, R88, RZ ;  /* 0x00000058145c723c */ /* 0x042ff000000418ff */
[C---:B----4-:R-:W-:Y:S08]  /*6350*/  HMMA.16816.F32.BF16 R32, R20.reuse, R28, RZ ;  /* 0x0000001c1420723c */ /* 0x050ff000000418ff */
        /* <DEDUP_REMOVED lines=31> */
[----:B------:R-:W5:Y:S03]  /*6550*/  LDSM.16.M88.4 R16, [R153+0x4c00] ;  /* 0x004c00009910783b */ /* 0x000f660000000200 */
[C---:B-1----:R-:W-:Y:S08]  /*6560*/  HMMA.16816.F32.BF16 R8, R12.reuse, R104, R8 ;  /* 0x000000680c08723c */ /* 0x042ff00000041808 */
[C---:B--2---:R-:W-:Y:S08]  /*6570*/  HMMA.16816.F32.BF16 R92, R12.reuse, R100, R92 ;  /* 0x000000640c5c723c */ /* 0x044ff0000004185c */
[C---:B------:R-:W-:Y:S01]  /*6580*/  HMMA.16816.F32.BF16 R88, R12.reuse, R102, R88 ;  /* 0x000000660c58723c */ /* 0x040fe20000041858 */
[----:B------:R-:W1:Y:S07]  /*6590*/  LDSM.16.M88.4 R100, [R125+0x5800] ;  /* 0x005800007d64783b */ /* 0x000e6e0000000200 */
[----:B------:R-:W-:Y:S01]  /*65a0*/  HMMA.16816.F32.BF16 R4, R12, R106, R4 ;  /* 0x0000006a0c04723c */ /* 0x000fe20000041804 */
[----:B------:R-:W2:Y:S07]  /*65b0*/  LDSM.16.M88.4 R104, [R125+0x5400] ;  /* 0x005400007d68783b */ /* 0x000eae0000000200 */
[----:B----4-:R-:W-:Y:S08]  /*65c0*/  HMMA.16816.F32.BF16 R8, R108, R112, R8 ;  /* 0x000000706c08723c */ /* 0x010ff00000041808 */
[C---:B-----5:R-:W-:Y:S08]  /*65d0*/  HMMA.16816.F32.BF16 R32, R12.reuse, R96, R32 ;  /* 0x000000600c20723c */ /* 0x060ff00000041820 */
[C---:B------:R-:W-:Y:S01]  /*65e0*/  HMMA.16816.F32.BF16 R28, R12.reuse, R98, R28 ;  /* 0x000000620c1c723c */ /* 0x040fe2000004181c */
[----:B------:R-:W-:Y:S07]  /*65f0*/  LDSM.16.M88.4 R96, [R125+0x5c00] ;  /* 0x005c00007d60783b */ /* 0x000fee0000000200 */
[C---:B------:R-:W-:Y:S08]  /*6600*/  HMMA.16816.F32.BF16 R24, R12.reuse, R16, R24 ;  /* 0x000000100c18723c */ /* 0x040ff00000041818 */
[----:B------:R-:W-:Y:S01]  /*6610*/  HMMA.16816.F32.BF16 R20, R12, R18, R20 ;  /* 0x000000120c14723c */ /* 0x000fe20000041814 */
[----:B------:R-:W-:Y:S04]  /*6620*/  LDSM.16.M88.4 R16, [R164+0x2000] ;  /* 0x00200000a410783b */ /* 0x000fe80000000200 */
[----:B------:R-:W4:Y:S03]  /*6630*/  LDSM.16.M88.4 R12, [R153+0x5000] ;  /* 0x00500000990c783b */ /* 0x000f260000000200 */
[C---:B-1----:R-:W-:Y:S08]  /*6640*/  HMMA.16816.F32.BF16 R32, R108.reuse, R100, R32 ;  /* 0x000000646c20723c */ /* 0x042ff00000041820 */
[C---:B------:R-:W-:Y:S01]  /*6650*/  HMMA.16816.F32.BF16 R28, R108.reuse, R102, R28 ;  /* 0x000000666c1c723c */ /* 0x040fe2000004181c */
[----:B------:R-:W1:Y:S07]  /*6660*/  LDSM.16.M88.4 R100, [R153+0x5400] ;  /* 0x005400009964783b */ /* 0x000e6e0000000200 */
[C---:B--2---:R-:W-:Y:S08]  /*6670*/  HMMA.16816.F32.BF16 R92, R108.reuse, R104, R92 ;  /* 0x000000686c5c723c */ /* 0x044ff0000004185c */
[C---:B------:R-:W-:Y:S01]  /*6680*/  HMMA.16816.F32.BF16 R88, R108.reuse, R106, R88 ;  /* 0x0000006a6c58723c */ /* 0x040fe20000041858 */
[----:B------:R-:W2:Y:S07]  /*6690*/  LDSM.16.M88.4 R104, [R153+0x5800] ;  /* 0x005800009968783b */ /* 0x000eae0000000200 */
[----:B------:R-:W-:Y:S08]  /*66a0*/  HMMA.16816.F32.BF16 R4, R108, R114, R4 ;  /* 0x000000726c04723c */ /* 0x000ff00000041804 */
[----:B----4-:R-:W-:Y:S08]  /*66b0*/  HMMA.16816.F32.BF16 R8, R16, R12, R8 ;  /* 0x0000000c1008723c */ /* 0x010ff00000041808 */
[----:B------:R-:W-:Y:S08]  /*66c0*/  HMMA.16816.F32.BF16 R24, R108, R96, R24 ;  /* 0x000000606c18723c */ /* 0x000ff00000041818 */
[----:B------:R-:W-:Y:S03]  /*66d0*/  HMMA.16816.F32.BF16 R4, R16, R14, R4 ;  /* 0x0000000e1004723c */ /* 0x000fe60000041804 */
[----:B---3--:R-:W-:Y:S01]  /*66e0*/  FMUL.FTZ R13, R8, R152 ;  /* 0x00000098080d7220 */ /* 0x008fe20000410000 */
[----:B------:R-:W-:-:S02]  /*66f0*/  IMAD.SHL.U32 R8, R84, 0x40, RZ ;  /* 0x0000004054087824 */ /* 0x000fc400078e00ff */
[-C--:B------:R-:W-:Y:S01]  /*6700*/  FMUL.FTZ R15, R9, R152.reuse ;  /* 0x00000098090f7220 */ /* 0x080fe20000410000 */
[----:B------:R-:W-:Y:S01]  /*6710*/  FMUL.FTZ R133, R11, R152 ;  /* 0x000000980b857220 */ /* 0x000fe20000410000 */
[----:B------:R-:W-:Y:S01]  /*6720*/  HMMA.16816.F32.BF16 R20, R108, R98, R20 ;  /* 0x000000626c14723c */ /* 0x000fe20000041814 */
[----:B------:R-:W3:Y:S01]  /*6730*/  LDSM.16.M88.4 R96, [R153+0x5c00] ;  /* 0x005c00009960783b */ /* 0x000ee20000000200 */
[----:B------:R-:W-:Y:S02]  /*6740*/  LOP3.LUT R9, R8, R87, RZ, 0xfc, !PT ;  /* 0x0000005708097212 */ /* 0x000fe400078efcff */
[----:B------:R-:W4:Y:S01]  /*6750*/  MUFU.TANH R15, R15 ;  /* 0x0000000f000f7308 */ /* 0x000f220000002400 */
[----:B------:R-:W-:-:S04]  /*6760*/  DEPBAR.LE SB0, 0x0 ;  /* 0x000080000000791a */ /* 0x000fc80000000000 */
[----:B-1----:R-:W-:Y:S01]  /*6770*/  HMMA.16816.F32.BF16 R92, R16, R100, R92 ;  /* 0x00000064105c723c */ /* 0x002fe2000004185c */
[-C--:B------:R-:W-:Y:S01]  /*6780*/  FMUL.FTZ R101, R10, R152.reuse ;  /* 0x000000980a657220 */ /* 0x080fe20000410000 */
[-C--:B------:R-:W-:Y:S01]  /*6790*/  FMUL.FTZ R7, R7, R152.reuse ;  /* 0x0000009807077220 */ /* 0x080fe20000410000 */
[----:B------:R-:W1:Y:S01]  /*67a0*/  MUFU.TANH R13, R13 ;  /* 0x0000000d000d7308 */ /* 0x000e620000002400 */
[----:B------:R-:W-:-:S04]  /*67b0*/  FMUL.FTZ R11, R6, R152 ;  /* 0x00000098060b7220 */ /* 0x000fc80000410000 */
[C---:B------:R-:W-:Y:S01]  /*67c0*/  HMMA.16816.F32.BF16 R88, R16.reuse, R102, R88 ;  /* 0x000000661058723c */ /* 0x040fe20000041858 */
[----:B------:R-:W-:Y:S02]  /*67d0*/  IMAD.IADD R103, R9, 0x1, R0 ;  /* 0x0000000109677824 */ /* 0x000fe400078e0200 */
[----:B------:R5:W5:Y:S03]  /*67e0*/  MUFU.TANH R14, R7 ;  /* 0x00000007000e7308 */ /* 0x000b660000002400 */
[--C-:B------:R-:W-:Y:S02]  /*67f0*/  IADD3 R10, PT, PT, R150, 0x80, -R103.reuse ;  /* 0x00000080960a7810 */ /* 0x100fe40007ffe867 */
[----:B--2---:R-:W-:Y:S01]  /*6800*/  HMMA.16816.F32.BF16 R32, R16, R104, R32 ;  /* 0x000000681020723c */ /* 0x004fe20000041820 */
[-C--:B------:R-:W-:Y:S01]  /*6810*/  FMUL.FTZ R105, R4, R152.reuse ;  /* 0x0000009804697220 */ /* 0x080fe20000410000 */
[----:B------:R-:W-:Y:S01]  /*6820*/  IADD3 R4, PT, PT, R150, 0x7f, -R103 ;  /* 0x0000007f96047810 */ /* 0x000fe20007ffe867 */
[-C--:B------:R-:W-:Y:S01]  /*6830*/  FMUL.FTZ R12, R93, R152.reuse ;  /* 0x000000985d0c7220 */ /* 0x080fe20000410000 */
[----:B------:R-:W-:Y:S01]  /*6840*/  FMUL.FTZ R92, R92, R152 ;  /* 0x000000985c5c7220 */ /* 0x000fe20000410000 */
[----:B------:R-:W-:Y:S01]  /*6850*/  MUFU.TANH R11, R11 ;  /* 0x0000000b000b7308 */ /* 0x000fe20000002400 */
[----:B------:R-:W-:-:S02]  /*6860*/  IABS R4, R4 ;  /* 0x0000000400047213 */ /* 0x000fc40000000000 */
[C---:B------:R-:W-:Y:S01]  /*6870*/  HMMA.16816.F32.BF16 R28, R16.reuse, R106, R28 ;  /* 0x0000006a101c723c */ /* 0x040fe2000004181c */
[----:B------:R-:W-:Y:S01]  /*6880*/  FMUL.FTZ R107, R5, R152 ;  /* 0x00000098056b7220 */ /* 0x000fe20000410000 */
[----:B------:R-:W-:Y:S01]  /*6890*/  IABS R5, R10 ;  /* 0x0000000a00057213 */ /* 0x000fe20000000000 */
[----:B------:R-:W-:Y:S01]  /*68a0*/  FMUL.FTZ R89, R89, R152 ;  /* 0x0000009859597220 */ /* 0x000fe20000410000 */
[----:B------:R-:W-:Y:S01]  /*68b0*/  I2FP.F32.S32 R10, R4 ;  /* 0x00000004000a7245 */ /* 0x000fe20000201400 */
[----:B------:R-:W2:Y:S01]  /*68c0*/  MUFU.TANH R12, R12 ;  /* 0x0000000c000c7308 */ /* 0x000ea20000002400 */
[----:B------:R-:W-:Y:S02]  /*68d0*/  I2FP.F32.S32 R5, R5 ;  /* 0x0000000500057245 */ /* 0x000fe40000201400 */
[----:B------:R-:W-:Y:S01]  /*68e0*/  IADD3 R113, PT, PT, R150, 0x6f, -R103 ;  /* 0x0000006f96717810 */ /* 0x000fe20007ffe867 */
[----:B----4-:R-:W-:Y:S01]  /*68f0*/  FFMA.FTZ R10, -R154, R10, R15 ;  /* 0x0000000a9a0a7223 */ /* 0x010fe2000001010f */
[----:B------:R-:W-:Y:S01]  /*6900*/  IADD3 R15, PT, PT, R134, 0x77, -R103 ;  /* 0x00000077860f7810 */ /* 0x000fe20007ffe867 */
[C---:B---3--:R-:W-:Y:S01]  /*6910*/  HMMA.16816.F32.BF16 R24, R16.reuse, R96, R24 ;  /* 0x000000601018723c */ /* 0x048fe20000041818 */
[----:B-1----:R-:W-:Y:S01]  /*6920*/  FFMA.FTZ R5, -R154, R5, R13 ;  /* 0x000000059a057223 */ /* 0x002fe2000001010d */
[----:B------:R1:W-:Y:S01]  /*6930*/  MUFU.TANH R97, R92 ;  /* 0x0000005c00617308 */ /* 0x0003e20000002400 */
[----:B------:R-:W-:Y:S01]  /*6940*/  IABS R15, R15 ;  /* 0x0000000f000f7213 */ /* 0x000fe20000000000 */
[-C--:B------:R-:W-:Y:S01]  /*6950*/  FMUL.FTZ R13, R88, R152.reuse ;  /* 0x00000098580d7220 */ /* 0x080fe20000410000 */
[----:B------:R-:W-:Y:S01]  /*6960*/  IABS R113, R113 ;  /* 0x0000007100717213 */ /* 0x000fe20000000000 */
[-C--:B------:R-:W-:Y:S01]  /*6970*/  FMUL.FTZ R34, R34, R152.reuse ;  /* 0x0000009822227220 */ /* 0x080fe20000410000 */
[----:B-----5:R-:W-:Y:S01]  /*6980*/  I2FP.F32.S32 R7, R15 ;  /* 0x0000000f00077245 */ /* 0x020fe20000201400 */
[-C--:B------:R-:W-:Y:S01]  /*6990*/  FMUL.FTZ R35, R35, R152.reuse ;  /* 0x0000009823237220 */ /* 0x080fe20000410000 */
[----:B------:R-:W-:Y:S01]  /*69a0*/  I2FP.F32.S32 R113, R113 ;  /* 0x0000007100717245 */ /* 0x000fe20000201400 */
[----:B------:R-:W-:Y:S01]  /*69b0*/  MUFU.TANH R101, R101 ;  /* 0x0000006500657308 */ /* 0x000fe20000002400 */
[--C-:B------:R-:W-:Y:S01]  /*69c0*/  IADD3 R6, PT, PT, R150, 0x78, -R103.reuse ;  /* 0x0000007896067810 */ /* 0x100fe20007ffe867 */
[----:B------:R-:W-:Y:S01]  /*69d0*/  FFMA.FTZ R14, -R154, R7, R14 ;  /* 0x000000079a0e7223 */ /* 0x000fe2000001010e */
[-C--:B------:R-:W-:Y:S01]  /*69e0*/  FMUL.FTZ R7, R94, R152.reuse ;  /* 0x000000985e077220 */ /* 0x080fe20000410000 */
[----:B--2---:R-:W-:Y:S01]  /*69f0*/  FFMA.FTZ R113, -R154, R113, R12 ;  /* 0x000000719a717223 */ /* 0x004fe2000001010c */
[C-C-:B------:R-:W-:Y:S01]  /*6a00*/  IADD3 R4, PT, PT, R150.reuse, 0x77, -R103.reuse ;  /* 0x0000007796047810 */ /* 0x140fe20007ffe867 */
[----:B------:R-:W-:Y:S01]  /*6a10*/  HMMA.16816.F32.BF16 R20, R16, R98, R20 ;  /* 0x000000621014723c */ /* 0x000fe20000041814 */
[--C-:B------:R-:W-:Y:S01]  /*6a20*/  IADD3 R114, PT, PT, R150, 0x70, -R103.reuse ;  /* 0x0000007096727810 */ /* 0x100fe20007ffe867 */
[----:B------:R-:W2:Y:S01]  /*6a30*/  MUFU.TANH R105, R105 ;  /* 0x0000006900697308 */ /* 0x000ea20000002400 */
[--C-:B-1----:R-:W-:Y:S01]  /*6a40*/  IADD3 R92, PT, PT, R134, 0x78, -R103.reuse ;  /* 0x00000078865c7810 */ /* 0x102fe20007ffe867 */
[----:B------:R-:W-:Y:S01]  /*6a50*/  FMUL.FTZ R26, R26, R152 ;  /* 0x000000981a1a7220 */ /* 0x000fe20000410000 */
[--C-:B------:R-:W-:Y:S01]  /*6a60*/  IADD3 R112, PT, PT, R150, 0x68, -R103.reuse ;  /* 0x0000006896707810 */ /* 0x100fe20007ffe867 */
[----:B------:R-:W-:Y:S01]  /*6a70*/  VIADD R16, R9, 0xffffffb0 ;  /* 0xffffffb009107836 */ /* 0x000fe20000000000 */
[----:B------:R-:W-:Y:S01]  /*6a80*/  IABS R92, R92 ;  /* 0x0000005c005c7213 */ /* 0x000fe20000000000 */
[----:B------:R-:W-:Y:S01]  /*6a90*/  FMUL.FTZ R25, R25, R152 ;  /* 0x0000009819197220 */ /* 0x000fe20000410000 */
[C-C-:B------:R-:W-:Y:S01]  /*6aa0*/  IADD3 R12, PT, PT, R134.reuse, 0x80, -R103.reuse ;  /* 0x00000080860c7810 */ /* 0x140fe20007ffe867 */
[----:B------:R-:W1:Y:S01]  /*6ab0*/  MUFU.TANH R107, R107 ;  /* 0x0000006b006b7308 */ /* 0x000e620000002400 */
[----:B------:R-:W-:Y:S01]  /*6ac0*/  I2FP.F32.S32 R92, R92 ;  /* 0x0000005c005c7245 */ /* 0x000fe20000201400 */
[----:B------:R-:W-:Y:S01]  /*6ad0*/  FMUL.FTZ R27, R27, R152 ;  /* 0x000000981b1b7220 */ /* 0x000fe20000410000 */
[----:B------:R-:W-:-:S02]  /*6ae0*/  IADD3 R88, PT, PT, R134, 0x7f, -R103 ;  /* 0x0000007f86587810 */ /* 0x000fc40007ffe867 */
[----:B------:R-:W-:Y:S01]  /*6af0*/  IABS R6, R6 ;  /* 0x0000000600067213 */ /* 0x000fe20000000000 */
[----:B------:R-:W-:Y:S01]  /*6b00*/  FFMA.FTZ R92, -R154, R92, R11 ;  /* 0x0000005c9a5c7223 */ /* 0x000fe2000001010b */
[----:B------:R-:W-:Y:S01]  /*6b10*/  IADD3 R11, PT, PT, R134, 0x70, -R103 ;  /* 0x00000070860b7810 */ /* 0x000fe20007ffe867 */
[----:B------:R-:W-:Y:S01]  /*6b20*/  MUFU.TANH R133, R133 ;  /* 0x0000008500857308 */ /* 0x000fe20000002400 */
[----:B------:R-:W-:Y:S01]  /*6b30*/  IABS R4, R4 ;  /* 0x0000000400047213 */ /* 0x000fe20000000000 */
[----:B------:R-:W-:Y:S01]  /*6b40*/  FMUL.FTZ R20, R20, R152 ;  /* 0x0000009814147220 */ /* 0x000fe20000410000 */
[----:B------:R-:W-:Y:S01]  /*6b50*/  IABS R114, R114 ;  /* 0x0000007200727213 */ /* 0x000fe20000000000 */
[----:B------:R-:W-:Y:S01]  /*6b60*/  FMUL.FTZ R21, R21, R152 ;  /* 0x0000009815157220 */ /* 0x000fe20000410000 */
[----:B------:R-:W-:Y:S01]  /*6b70*/  IABS R112, R112 ;  /* 0x0000007000707213 */ /* 0x000fe20000000000 */
[----:B------:R-:W-:Y:S01]  /*6b80*/  FMUL.FTZ R23, R23, R152 ;  /* 0x0000009817177220 */ /* 0x000fe20000410000 */
[----:B------:R-:W-:Y:S01]  /*6b90*/  IABS R12, R12 ;  /* 0x0000000c000c7213 */ /* 0x000fe20000000000 */
[----:B------:R-:W3:Y:S01]  /*6ba0*/  MUFU.TANH R13, R13 ;  /* 0x0000000d000d7308 */ /* 0x000ee20000002400 */
[----:B------:R-:W-:-:S02]  /*6bb0*/  IABS R88, R88 ;  /* 0x0000005800587213 */ /* 0x000fc40000000000 */
[----:B------:R-:W-:Y:S02]  /*6bc0*/  IABS R94, R11 ;  /* 0x0000000b005e7213 */ /* 0x000fe40000000000 */
[----:B------:R-:W-:Y:S02]  /*6bd0*/  I2FP.F32.S32 R6, R6 ;  /* 0x0000000600067245 */ /* 0x000fe40000201400 */
[----:B------:R-:W-:Y:S01]  /*6be0*/  I2FP.F32.S32 R4, R4 ;  /* 0x0000000400047245 */ /* 0x000fe20000201400 */
[----:B------:R-:W4:Y:S01]  /*6bf0*/  MUFU.TANH R7, R7 ;  /* 0x0000000700077308 */ /* 0x000f220000002400 */
[----:B------:R-:W-:Y:S01]  /*6c00*/  I2FP.F32.S32 R114, R114 ;  /* 0x0000007200727245 */ /* 0x000fe20000201400 */
[C---:B--2---:R-:W-:Y:S01]  /*6c10*/  FFMA.FTZ R6, -R154.reuse, R6, R105 ;  /* 0x000000069a067223 */ /* 0x044fe20000010169 */
[----:B------:R-:W-:Y:S01]  /*6c20*/  I2FP.F32.S32 R112, R112 ;  /* 0x0000007000707245 */ /* 0x000fe20000201400 */
[C---:B-1----:R-:W-:Y:S01]  /*6c30*/  FFMA.FTZ R4, -R154.reuse, R4, R107 ;  /* 0x000000049a047223 */ /* 0x042fe2000001016b */
[----:B------:R-:W-:Y:S01]  /*6c40*/  I2FP.F32.S32 R12, R12 ;  /* 0x0000000c000c7245 */ /* 0x000fe20000201400 */
[C---:B------:R-:W-:Y:S01]  /*6c50*/  FFMA.FTZ R114, -R154.reuse, R114, R97 ;  /* 0x000000729a727223 */ /* 0x040fe20000010161 */
[----:B------:R-:W-:Y:S01]  /*6c60*/  I2FP.F32.S32 R88, R88 ;  /* 0x0000005800587245 */ /* 0x000fe20000201400 */
[----:B------:R-:W-:Y:S01]  /*6c70*/  MUFU.TANH R89, R89 ;  /* 0x0000005900597308 */ /* 0x000fe20000002400 */
[----:B------:R-:W-:Y:S01]  /*6c80*/  I2FP.F32.S32 R94, R94 ;  /* 0x0000005e005e7245 */ /* 0x000fe20000201400 */
[C---:B---3--:R-:W-:Y:S01]  /*6c90*/  FFMA.FTZ R112, -R154.reuse, R112, R13 ;  /* 0x000000709a707223 */ /* 0x048fe2000001010d */
[C---:B------:R-:W-:Y:S01]  /*6ca0*/  FFMA.FTZ R12, -R154.reuse, R12, R101 ;  /* 0x0000000c9a0c7223 */ /* 0x040fe20000010165 */
[----:B------:R-:W-:Y:S01]  /*6cb0*/  FFMA.FTZ R133, -R154, R88, R133 ;  /* 0x000000589a857223 */ /* 0x000fe20000010185 */
[----:B------:R-:W-:-:S02]  /*6cc0*/  IADD3 R108, PT, PT, R150, 0x67, -R103 ;  /* 0x00000067966c7810 */ /* 0x000fc40007ffe867 */
[C-C-:B------:R-:W-:Y:S01]  /*6cd0*/  IADD3 R109, PT, PT, R150.reuse, 0x60, -R103.reuse ;  /* 0x00000060966d7810 */ /* 0x140fe20007ffe867 */
[----:B------:R-:W-:Y:S01]  /*6ce0*/  MUFU.TANH R35, R35 ;  /* 0x0000002300237308 */ /* 0x000fe20000002400 */
[C-C-:B------:R-:W-:Y:S02]  /*6cf0*/  IADD3 R107, PT, PT, R150.reuse, 0x5f, -R103.reuse ;  /* 0x0000005f966b7810 */ /* 0x140fe40007ffe867 */
[C-C-:B------:R-:W-:Y:S02]  /*6d00*/  IADD3 R105, PT, PT, R150.reuse, 0x58, -R103.reuse ;  /* 0x0000005896697810 */ /* 0x140fe40007ffe867 */
[C-C-:B------:R-:W-:Y:S02]  /*6d10*/  IADD3 R102, PT, PT, R150.reuse, 0x57, -R103.reuse ;  /* 0x0000005796667810 */ /* 0x140fe40007ffe867 */
[C-C-:B------:R-:W-:Y:S01]  /*6d20*/  IADD3 R100, PT, PT, R150.reuse, 0x50, -R103.reuse ;  /* 0x0000005096647810 */ /* 0x140fe20007ffe867 */
[----:B------:R-:W-:Y:S01]  /*6d30*/  MUFU.TANH R17, R26 ;  /* 0x0000001a00117308 */ /* 0x000fe20000002400 */
[----:B------:R-:W-:-:S02]  /*6d40*/  IADD3 R96, PT, PT, R150, 0x4f, -R103 ;  /* 0x0000004f96607810 */ /* 0x000fc40007ffe867 */
[C-C-:B------:R-:W-:Y:S02]  /*6d50*/  IADD3 R88, PT, PT, R150.reuse, 0x48, -R103.reuse ;  /* 0x0000004896587810 */ /* 0x140fe40007ffe867 */
[--C-:B------:R-:W-:Y:S02]  /*6d60*/  IADD3 R15, PT, PT, R150, 0x47, -R103.reuse ;  /* 0x00000047960f7810 */ /* 0x100fe40007ffe867 */
[C-C-:B------:R-:W-:Y:S01]  /*6d70*/  IADD3 R125, PT, PT, R134.reuse, 0x6f, -R103.reuse ;  /* 0x0000006f867d7810 */ /* 0x140fe20007ffe867 */
[----:B------:R-:W-:Y:S01]  /*6d80*/  MUFU.TANH R25, R25 ;  /* 0x0000001900197308 */ /* 0x000fe20000002400 */
[C-C-:B------:R-:W-:Y:S02]  /*6d90*/  IADD3 R115, PT, PT, R134.reuse, 0x68, -R103.reuse ;  /* 0x0000006886737810 */ /* 0x140fe40007ffe867 */
[C-C-:B------:R-:W-:Y:S02]  /*6da0*/  IADD3 R111, PT, PT, R134.reuse, 0x67, -R103.reuse ;  /* 0x00000067866f7810 */ /* 0x140fe40007ffe867 */
        /* <DEDUP_REMOVED lines=9> */
[----:B------:R-:W-:Y:S01]  /*6e40*/  IADD3 R11, PT, PT, R134, 0x47, -R103 ;  /* 0x00000047860b7810 */ /* 0x000fe20007ffe867 */
[----:B----4-:R-:W-:Y:S01]  /*6e50*/  FFMA.FTZ R103, -R154, R94, R7 ;  /* 0x0000005e9a677223 */ /* 0x010fe20000010107 */
[C---:B------:R-:W-:Y:S01]  /*6e60*/  VIADD R94, R9.reuse, 0xffffff80 ;  /* 0xffffff80095e7836 */ /* 0x040fe20000000000 */
[----:B------:R-:W-:Y:S01]  /*6e70*/  IABS R125, R125 ;  /* 0x0000007d007d7213 */ /* 0x000fe20000000000 */
[C---:B------:R-:W-:Y:S01]  /*6e80*/  VIADD R7, R116.reuse, 0x8 ;  /* 0x0000000874077836 */ /* 0x040fe20000000000 */
[----:B------:R-:W-:Y:S01]  /*6e90*/  IABS R115, R115 ;  /* 0x0000007300737213 */ /* 0x000fe20000000000 */
[----:B------:R-:W-:Y:S01]  /*6ea0*/  VIADD R134, R9, 0xffffff88 ;  /* 0xffffff8809867836 */ /* 0x000fe20000000000 */
[-C--:B------:R-:W-:Y:S01]  /*6eb0*/  ISETP.GT.AND P2, PT, R116, R94.reuse, PT ;  /* 0x0000005e7400720c */ /* 0x080fe20003f44270 */
[----:B------:R-:W-:Y:S01]  /*6ec0*/  MUFU.TANH R21, R21 ;  /* 0x0000001500157308 */ /* 0x000fe20000002400 */
[----:B------:R-:W-:Y:S02]  /*6ed0*/  ISETP.GT.AND P1, PT, R7, R94, PT ;  /* 0x0000005e0700720c */ /* 0x000fe40003f24270 */
[----:B------:R-:W-:-:S02]  /*6ee0*/  FSEL R5, R5, -INF , !P2 ;  /* 0xff80000005057808 */ /* 0x000fc40005000000 */
[C---:B------:R-:W-:Y:S02]  /*6ef0*/  ISETP.GE.AND P6, PT, R94.reuse, R136, PT ;  /* 0x000000885e00720c */ /* 0x040fe40003fc6270 */
[----:B------:R-:W-:Y:S01]  /*6f00*/  ISETP.GE.AND P2, PT, R94, R135, PT ;  /* 0x000000875e00720c */ /* 0x000fe20003f46270 */
[----:B------:R-:W-:Y:S01]  /*6f10*/  VIADD R94, R9, 0xffffff81 ;  /* 0xffffff81095e7836 */ /* 0x000fe20000000000 */
[----:B------:R-:W-:Y:S01]  /*6f20*/  FSEL R12, R12, -INF , !P1 ;  /* 0xff8000000c0c7808 */ /* 0x000fe20004800000 */
[----:B------:R-:W-:Y:S01]  /*6f30*/  MUFU.TANH R23, R23 ;  /* 0x0000001700177308 */ /* 0x000fe20000002400 */
[----:B------:R-:W-:Y:S02]  /*6f40*/  FSEL R5, R5, -INF , !P6 ;  /* 0xff80000005057808 */ /* 0x000fe40007000000 */
[----:B------:R-:W-:Y:S02]  /*6f50*/  ISETP.GT.AND P1, PT, R116, R94, PT ;  /* 0x0000005e7400720c */ /* 0x000fe40003f24270 */
[----:B------:R-:W-:-:S02]  /*6f60*/  FSEL R12, R12, -INF , !P2 ;  /* 0xff8000000c0c7808 */ /* 0x000fc40005000000 */
[----:B------:R-:W-:Y:S02]  /*6f70*/  ISETP.GT.AND P2, PT, R7, R94, PT ;  /* 0x0000005e0700720c */ /* 0x000fe40003f44270 */
[----:B------:R-:W-:Y:S02]  /*6f80*/  ISETP.GE.AND P6, PT, R94, R136, PT ;  /* 0x000000885e00720c */ /* 0x000fe40003fc6270 */
[----:B------:R-:W-:Y:S02]  /*6f90*/  FSEL R10, R10, -INF , !P1 ;  /* 0xff8000000a0a7808 */ /* 0x000fe40004800000 */
[----:B------:R-:W-:Y:S02]  /*6fa0*/  ISETP.GE.AND P1, PT, R94, R135, PT ;  /* 0x000000875e00720c */ /* 0x000fe40003f26270 */
[----:B------:R-:W-:Y:S02]  /*6fb0*/  FSEL R133, R133, -INF , !P2 ;  /* 0xff80000085857808 */ /* 0x000fe40005000000 */
[----:B------:R-:W-:-:S02]  /*6fc0*/  FSEL R94, R10, -INF , !P6 ;  /* 0xff8000000a5e7808 */ /* 0x000fc40007000000 */
[-C--:B------:R-:W-:Y:S02]  /*6fd0*/  ISETP.GT.AND P6, PT, R116, R134.reuse, PT ;  /* 0x000000867400720c */ /* 0x080fe40003fc4270 */
[----:B------:R-:W-:Y:S01]  /*6fe0*/  FSEL R10, R133, -INF , !P1 ;  /* 0xff800000850a7808 */ /* 0x000fe20004800000 */
[----:B------:R-:W-:Y:S01]  /*6ff0*/  VIADD R133, R9, 0xffffff89 ;  /* 0xffffff8909857836 */ /* 0x000fe20000000000 */
[----:B------:R-:W-:Y:S02]  /*7000*/  ISETP.GT.AND P1, PT, R7, R134, PT ;  /* 0x000000860700720c */ /* 0x000fe40003f24270 */
[----:B------:R-:W-:Y:S02]  /*7010*/  FSEL R6, R6, -INF , !P6 ;  /* 0xff80000006067808 */ /* 0x000fe40007000000 */
[C---:B------:R-:W-:Y:S02]  /*7020*/  ISETP.GE.AND P2, PT, R134.reuse, R136, PT ;  /* 0x000000888600720c */ /* 0x040fe40003f46270 */
        /* <DEDUP_REMOVED lines=8> */
[----:B------:R-:W-:Y:S01]  /*70b0*/  ISETP.GT.AND P1, PT, R7, R133, PT ;  /* 0x000000850700720c */ /* 0x000fe20003f24270 */
[----:B------:R-:W-:Y:S01]  /*70c0*/  FMUL.FTZ R133, R95, R152 ;  /* 0x000000985f857220 */ /* 0x000fe20000410000 */
[----:B------:R-:W-:Y:S01]  /*70d0*/  VIADD R95, R9, 0xffffff90 ;  /* 0xffffff90095f7836 */ /* 0x000fe20000000000 */
[----:B------:R-:W-:Y:S02]  /*70e0*/  I2FP.F32.S32 R125, R125 ;  /* 0x0000007d007d7245 */ /* 0x000fe40000201400 */
[----:B------:R-:W-:Y:S02]  /*70f0*/  FSEL R134, R14, -INF , !P1 ;  /* 0xff8000000e867808 */ /* 0x000fe40004800000 */
[----:B------:R-:W-:Y:S01]  /*7100*/  ISETP.GT.AND P1, PT, R116, R95, PT ;  /* 0x0000005f7400720c */ /* 0x000fe20003f24270 */
[----:B------:R-:W1:Y:S01]  /*7110*/  MUFU.TANH R133, R133 ;  /* 0x0000008500857308 */ /* 0x000e620000002400 */
[----:B------:R-:W-:-:S02]  /*7120*/  FSEL R14, R4, -INF , !P2 ;  /* 0xff800000040e7808 */ /* 0x000fc40005000000 */
        /* <DEDUP_REMOVED lines=8> */
[----:B------:R-:W-:Y:S01]  /*71b0*/  ISETP.GT.AND P2, PT, R116, R95, PT ;  /* 0x0000005f7400720c */ /* 0x000fe20003f44270 */
[----:B-1----:R-:W-:Y:S01]  /*71c0*/  FFMA.FTZ R125, -R154, R125, R133 ;  /* 0x0000007d9a7d7223 */ /* 0x002fe20000010185 */
[----:B------:R-:W-:Y:S02]  /*71d0*/  FSEL R176, R103, -INF , !P6 ;  /* 0xff80000067b07808 */ /* 0x000fe40007000000 */
[----:B------:R-:W-:Y:S02]  /*71e0*/  FSEL R113, R113, -INF , !P2 ;  /* 0xff80000071717808 */ /* 0x000fe40005000000 */
[C---:B------:R-:W-:Y:S02]  /*71f0*/  ISETP.GE.AND P1, PT, R95.reuse, R136, PT ;  /* 0x000000885f00720c */ /* 0x040fe40003f26270 */
[----:B------:R-:W-:-:S02]  /*7200*/  ISETP.GE.AND P6, PT, R95, R135, PT ;  /* 0x000000875f00720c */ /* 0x000fc40003fc6270 */
[----:B------:R-:W-:Y:S01]  /*7210*/  ISETP.GT.AND P2, PT, R7, R95, PT ;  /* 0x0000005f0700720c */ /* 0x000fe20003f44270 */
[----:B------:R-:W-:Y:S01]  /*7220*/  FMUL.FTZ R95, R90, R152 ;  /* 0x000000985a5f7220 */ /* 0x000fe20000410000 */
[----:B------:R-:W-:Y:S01]  /*7230*/  VIADD R90, R9, 0xffffff98 ;  /* 0xffffff98095a7836 */ /* 0x000fe20000000000 */
[----:B------:R-:W-:Y:S02]  /*7240*/  IABS R103, R108 ;  /* 0x0000006c00677213 */ /* 0x000fe40000000000 */
[----:B------:R-:W-:Y:S02]  /*7250*/  FSEL R108, R113, -INF , !P1 ;  /* 0xff800000716c7808 */ /* 0x000fe40004800000 */
[----:B------:R-:W1:Y:S01]  /*7260*/  MUFU.TANH R95, R95 ;  /* 0x0000005f005f7308 */ /* 0x000e620000002400 */
[----:B------:R-:W-:Y:S02]  /*7270*/  I2FP.F32.S32 R114, R115 ;  /* 0x0000007300727245 */ /* 0x000fe40000201400 */
[----:B------:R-:W-:-:S02]  /*7280*/  ISETP.GT.AND P1, PT, R116, R90, PT ;  /* 0x0000005a7400720c */ /* 0x000fc40003f24270 */
[----:B------:R-:W-:Y:S02]  /*7290*/  FSEL R125, R125, -INF , !P2 ;  /* 0xff8000007d7d7808 */ /* 0x000fe40005000000 */
[----:B------:R-:W-:Y:S02]  /*72a0*/  FSEL R112, R112, -INF , !P1 ;  /* 0xff80000070707808 */ /* 0x000fe40004800000 */
[----:B------:R-:W-:Y:S02]  /*72b0*/  ISETP.GT.AND P1, PT, R7, R90, PT ;  /* 0x0000005a0700720c */ /* 0x000fe40003f24270 */
[----:B------:R-:W-:Y:S02]  /*72c0*/  I2FP.F32.S32 R103, R103 ;  /* 0x0000006700677245 */ /* 0x000fe40000201400 */
[----:B------:R-:W-:Y:S02]  /*72d0*/  FSEL R174, R125, -INF , !P6 ;  /* 0xff8000007dae7808 */ /* 0x000fe40007000000 */
[----:B------:R-:W-:Y:S01]  /*72e0*/  ISETP.GE.AND P2, PT, R90, R136, PT ;  /* 0x000000885a00720c */ /* 0x000fe20003f46270 */
[C---:B------:R-:W-:Y:S01]  /*72f0*/  FFMA.FTZ R89, -R154.reuse, R103, R89 ;  /* 0x000000679a597223 */ /* 0x040fe20000010159 */
[----:B-1----:R-:W-:Y:S01]  /*7300*/  FFMA.FTZ R95, -R154, R114, R95 ;  /* 0x000000729a5f7223 */ /* 0x002fe2000001015f */
[----:B------:R-:W-:Y:S01]  /*7310*/  ISETP.GE.AND P6, PT, R90, R135, PT ;  /* 0x000000875a00720c */ /* 0x000fe20003fc6270 */
[-C--:B------:R-:W-:Y:S01]  /*7320*/  FMUL.FTZ R90, R91, R152.reuse ;  /* 0x000000985b5a7220 */ /* 0x080fe20000410000 */
[----:B------:R-:W-:Y:S01]  /*7330*/  FMUL.FTZ R103, R32, R152 ;  /* 0x0000009820677220 */ /* 0x000fe20000410000 */
[----:B------:R-:W-:Y:S01]  /*7340*/  VIADD R32, R9, 0xffffff99 ;  /* 0xffffff9909207836 */ /* 0x000fe20000000000 */
[----:B------:R-:W-:-:S02]  /*7350*/  FSEL R95, R95, -INF , !P1 ;  /* 0xff8000005f5f7808 */ /* 0x000fc40004800000 */
[----:B------:R-:W-:Y:S01]  /*7360*/  FSEL R180, R112, -INF , !P2 ;  /* 0xff80000070b47808 */ /* 0x000fe20005000000 */
[----:B------:R-:W-:Y:S01]  /*7370*/  MUFU.TANH R91, R103 ;  /* 0x00000067005b7308 */ /* 0x000fe20000002400 */
[----:B------:R-:W-:Y:S02]  /*7380*/  FSEL R134, R95, -INF , !P6 ;  /* 0xff8000005f867808 */ /* 0x000fe40007000000 */
[----:B------:R-:W-:Y:S02]  /*7390*/  ISETP.GT.AND P2, PT, R116, R32, PT ;  /* 0x000000207400720c */ /* 0x000fe40003f44270 */
[----:B------:R-:W-:Y:S02]  /*73a0*/  IABS R111, R111 ;  /* 0x0000006f006f7213 */ /* 0x000fe40000000000 */
[----:B------:R-:W-:Y:S01]  /*73b0*/  FSEL R89, R89, -INF , !P2 ;  /* 0xff80000059597808 */ /* 0x000fe20005000000 */
[----:B------:R-:W1:Y:S01]  /*73c0*/  MUFU.TANH R95, R90 ;  /* 0x0000005a005f7308 */ /* 0x000e620000002400 */
[----:B------:R-:W-:-:S02]  /*73d0*/  ISETP.GE.AND P1, PT, R32, R136, PT ;  /* 0x000000882000720c */ /* 0x000fc40003f26270 */
[----:B------:R-:W-:Y:S02]  /*73e0*/  ISETP.GE.AND P6, PT, R32, R135, PT ;  /* 0x000000872000720c */ /* 0x000fe40003fc6270 */
[----:B------:R-:W-:Y:S02]  /*73f0*/  ISETP.GT.AND P2, PT, R7, R32, PT ;  /* 0x000000200700720c */ /* 0x000fe40003f44270 */
[----:B------:R-:W-:Y:S01]  /*7400*/  I2FP.F32.S32 R32, R111 ;  /* 0x0000006f00207245 */ /* 0x000fe20000201400 */
[----:B------:R-:W2:Y:S01]  /*7410*/  MUFU.TANH R103, R34 ;  /* 0x0000002200677308 */ /* 0x000ea20000002400 */
[----:B------:R-:W-:Y:S02]  /*7420*/  IABS R109, R109 ;  /* 0x0000006d006d7213 */ /* 0x000fe40000000000 */
[----:B------:R-:W-:Y:S02]  /*7430*/  IABS R110, R110 ;  /* 0x0000006e006e7213 */ /* 0x000fe40000000000 */
[----:B------:R-:W-:-:S02]  /*7440*/  I2FP.F32.S32 R109, R109 ;  /* 0x0000006d006d7245 */ /* 0x000fc40000201400 */
[----:B------:R-:W-:Y:S01]  /*7450*/  FSEL R178, R89, -INF , !P1 ;  /* 0xff80000059b27808 */ /* 0x000fe20004800000 */
[C---:B-1----:R-:W-:Y:S01]  /*7460*/  FFMA.FTZ R32, -R154.reuse, R32, R95 ;  /* 0x000000209a207223 */ /* 0x042fe2000001015f */
[----:B------:R-:W-:Y:S01]  /*7470*/  FMUL.FTZ R95, R33, R152 ;  /* 0x00000098215f7220 */ /* 0x000fe20000410000 */
[----:B------:R-:W-:Y:S02]  /*7480*/  VIADD R33, R9, 0xffffffa0 ;  /* 0xffffffa009217836 */ /* 0x000fe40000000000 */
[----:B------:R-:W-:Y:S01]  /*7490*/  FFMA.FTZ R91, -R154, R109, R91 ;  /* 0x0000006d9a5b7223 */ /* 0x000fe2000001015b */
[----:B------:R-:W-:Y:S02]  /*74a0*/  I2FP.F32.S32 R110, R110 ;  /* 0x0000006e006e7245 */ /* 0x000fe40000201400 */
[----:B------:R-:W-:Y:S01]  /*74b0*/  IABS R107, R107 ;  /* 0x0000006b006b7213 */ /* 0x000fe20000000000 */
[----:B------:R-:W1:Y:S01]  /*74c0*/  MUFU.TANH R95, R95 ;  /* 0x0000005f005f7308 */ /* 0x000e620000002400 */
[----:B------:R-:W-:Y:S01]  /*74d0*/  ISETP.GT.AND P1, PT, R116, R33, PT ;  /* 0x000000217400720c */ /* 0x000fe20003f24270 */
[----:B--2---:R-:W-:Y:S01]  /*74e0*/  FFMA.FTZ R103, -R154, R110, R103 ;  /* 0x0000006e9a677223 */ /* 0x004fe20000010167 */
[----:B------:R-:W-:-:S02]  /*74f0*/  FSEL R32, R32, -INF , !P2 ;  /* 0xff80000020207808 */ /* 0x000fc40005000000 */
[----:B------:R-:W-:Y:S02]  /*7500*/  I2FP.F32.S32 R34, R107 ;  /* 0x0000006b00227245 */ /* 0x000fe40000201400 */
[----:B------:R-:W-:Y:S01]  /*7510*/  FSEL R150, R32, -INF , !P6 ;  /* 0xff80000020967808 */ /* 0x000fe20007000000 */
[----:B------:R-:W-:Y:S01]  /*7520*/  VIADD R32, R9, 0xffffffa1 ;  /* 0xffffffa109207836 */ /* 0x000fe20000000000 */
[----:B------:R-:W-:Y:S02]  /*7530*/  FSEL R91, R91, -INF , !P1 ;  /* 0xff8000005b5b7808 */ /* 0x000fe40004800000 */
[----:B------:R-:W-:Y:S02]  /*7540*/  ISETP.GT.AND P1, PT, R7, R33, PT ;  /* 0x000000210700720c */ /* 0x000fe40003f24270 */
[----:B------:R-:W-:Y:S02]  /*7550*/  ISETP.GE.AND P2, PT, R33, R136, PT ;  /* 0x000000882100720c */ /* 0x000fe40003f46270 */
[----:B------:R-:W-:Y:S01]  /*7560*/  FSEL R103, R103, -INF , !P1 ;  /* 0xff80000067677808 */ /* 0x000fe20004800000 */
[----:B-1----:R-:W-:Y:S01]  /*7570*/  FFMA.FTZ R34, -R154, R34, R95 ;  /* 0x000000229a227223 */ /* 0x002fe2000001015f */
        /* <DEDUP_REMOVED lines=8> */
[----:B------:R-:W-:Y:S01]  /*7600*/  FMUL.FTZ R32, R28, R152 ;  /* 0x000000981c207220 */ /* 0x000fe20000410000 */
[----:B------:R-:W-:Y:S02]  /*7610*/  IABS R28, R106 ;  /* 0x0000006a001c7213 */ /* 0x000fe40000000000 */
[----:B------:R-:W-:Y:S01]  /*7620*/  IABS R105, R105 ;  /* 0x0000006900697213 */ /* 0x000fe20000000000 */
[----:B------:R1:W2:Y:S01]  /*7630*/  MUFU.TANH R33, R32 ;  /* 0x0000002000217308 */ /* 0x0002a20000002400 */
[----:B------:R-:W-:Y:S02]  /*7640*/  I2FP.F32.S32 R28, R28 ;  /* 0x0000001c001c7245 */ /* 0x000fe40000201400 */
[----:B------:R-:W-:Y:S02]  /*7650*/  I2FP.F32.S32 R90, R105 ;  /* 0x00000069005a7245 */ /* 0x000fe40000201400 */
[----:B------:R-:W-:Y:S01]  /*7660*/  IABS R104, R104 ;  /* 0x0000006800687213 */ /* 0x000fe20000000000 */
[----:B------:R-:W-:Y:S01]  /*7670*/  FFMA.FTZ R28, -R154, R28, R35 ;  /* 0x0000001c9a1c7223 */ /* 0x000fe20000010123 */
[----:B------:R-:W-:Y:S01]  /*7680*/  FMUL.FTZ R35, R30, R152 ;  /* 0x000000981e237220 */ /* 0x000fe20000410000 */
[----:B------:R-:W-:Y:S01]  /*7690*/  VIADD R30, R9, 0xffffffa8 ;  /* 0xffffffa8091e7836 */ /* 0x000fe20000000000 */
[----:B------:R-:W-:-:S02]  /*76a0*/  IABS R172, R102 ;  /* 0x0000006600ac7213 */ /* 0x000fc40000000000 */
[----:B------:R-:W-:Y:S02]  /*76b0*/  FSEL R28, R28, -INF , !P1 ;  /* 0xff8000001c1c7808 */ /* 0x000fe40004800000 */
[----:B------:R-:W3:Y:S01]  /*76c0*/  MUFU.TANH R35, R35 ;  /* 0x0000002300237308 */ /* 0x000ee20000002400 */
[----:B------:R-:W-:Y:S02]  /*76d0*/  ISETP.GT.AND P1, PT, R116, R30, PT ;  /* 0x0000001e7400720c */ /* 0x000fe40003f24270 */
[----:B------:R-:W-:Y:S01]  /*76e0*/  FSEL R125, R28, -INF , !P6 ;  /* 0xff8000001c7d7808 */ /* 0x000fe20007000000 */
[----:B-1----:R-:W-:Y:S01]  /*76f0*/  FMUL.FTZ R32, R29, R152 ;  /* 0x000000981d207220 */ /* 0x002fe20000410000 */
[----:B--2---:R-:W-:Y:S01]  /*7700*/  FFMA.FTZ R33, -R154, R90, R33 ;  /* 0x0000005a9a217223 */ /* 0x004fe20000010121 */
[----:B------:R-:W-:Y:S01]  /*7710*/  I2FP.F32.S32 R28, R104 ;  /* 0x00000068001c7245 */ /* 0x000fe20000201400 */
[-C--:B------:R-:W-:Y:S01]  /*7720*/  FMUL.FTZ R29, R31, R152.reuse ;  /* 0x000000981f1d7220 */ /* 0x080fe20000410000 */
[----:B------:R-:W1:Y:S01]  /*7730*/  MUFU.TANH R89, R32 ;  /* 0x0000002000597308 */ /* 0x000e620000002400 */
[----:B------:R-:W-:Y:S01]  /*7740*/  FMUL.FTZ R31, R24, R152 ;  /* 0x00000098181f7220 */ /* 0x000fe20000410000 */
[----:B------:R-:W-:-:S02]  /*7750*/  FSEL R33, R33, -INF , !P1 ;  /* 0xff80000021217808 */ /* 0x000fc40004800000 */
[----:B------:R-:W-:Y:S02]  /*7760*/  I2FP.F32.S32 R172, R172 ;  /* 0x000000ac00ac7245 */ /* 0x000fe40000201400 */
[----:B------:R-:W-:Y:S02]  /*7770*/  ISETP.GT.AND P1, PT, R7, R30, PT ;  /* 0x0000001e0700720c */ /* 0x000fe40003f24270 */
[----:B------:R-:W-:Y:S01]  /*7780*/  FSEL R168, R34, -INF , !P2 ;  /* 0xff80000022a87808 */ /* 0x000fe20005000000 */
[----:B---3--:R-:W-:Y:S01]  /*7790*/  FFMA.FTZ R35, -R154, R28, R35 ;  /* 0x0000001c9a237223 */ /* 0x008fe20000010123 */
[----:B------:R-:W-:Y:S01]  /*77a0*/  VIADD R28, R9, 0xffffffa9 ;  /* 0xffffffa9091c7836 */ /* 0x000fe20000000000 */
[----:B------:R-:W-:Y:S01]  /*77b0*/  MUFU.TANH R29, R29 ;  /* 0x0000001d001d7308 */ /* 0x000fe20000002400 */
[----:B------:R-:W-:Y:S02]  /*77c0*/  ISETP.GE.AND P2, PT, R30, R136, PT ;  /* 0x000000881e00720c */ /* 0x000fe40003f46270 */
[----:B------:R-:W-:-:S02]  /*77d0*/  FSEL R35, R35, -INF , !P1 ;  /* 0xff80000023237808 */ /* 0x000fc40004800000 */
[----:B------:R-:W-:Y:S01]  /*77e0*/  ISETP.GE.AND P6, PT, R30, R135, PT ;  /* 0x000000871e00720c */ /* 0x000fe20003fc6270 */
[----:B-1----:R-:W-:Y:S01]  /*77f0*/  FFMA.FTZ R172, -R154, R172, R89 ;  /* 0x000000ac9aac7223 */ /* 0x002fe20000010159 */
[----:B------:R-:W-:Y:S01]  /*7800*/  ISETP.GT.AND P1, PT, R116, R28, PT ;  /* 0x0000001c7400720c */ /* 0x000fe20003f24270 */
[----:B------:R-:W1:Y:S01]  /*7810*/  MUFU.TANH R31, R31 ;  /* 0x0000001f001f7308 */ /* 0x000e620000002400 */
[----:B------:R-:W-:Y:S02]  /*7820*/  IABS R100, R100 ;  /* 0x0000006400647213 */ /* 0x000fe40000000000 */
[----:B------:R-:W-:Y:S02]  /*7830*/  FSEL R166, R33, -INF , !P2 ;  /* 0xff80000021a67808 */ /* 0x000fe40005000000 */
[----:B------:R-:W-:Y:S02]  /*7840*/  FSEL R164, R35, -INF , !P6 ;  /* 0xff80000023a47808 */ /* 0x000fe40007000000 */
[----:B------:R-:W-:-:S02]  /*7850*/  FSEL R172, R172, -INF , !P1 ;  /* 0xff800000acac7808 */ /* 0x000fc40004800000 */
[C---:B------:R-:W-:Y:S02]  /*7860*/  ISETP.GE.AND P2, PT, R28.reuse, R136, PT ;  /* 0x000000881c00720c */ /* 0x040fe40003f46270 */
[----:B------:R-:W-:Y:S02]  /*7870*/  ISETP.GE.AND P6, PT, R28, R135, PT ;  /* 0x000000871c00720c */ /* 0x000fe40003fc6270 */
[----:B------:R-:W-:Y:S01]  /*7880*/  ISETP.GT.AND P1, PT, R7, R28, PT ;  /* 0x0000001c0700720c */ /* 0x000fe20003f24270 */
[----:B------:R-:W-:Y:S01]  /*7890*/  IMAD.MOV.U32 R28, RZ, RZ, R100 ;  /* 0x000000ffff1c7224 */ /* 0x000fe200078e0064 */
[----:B------:R-:W-:Y:S02]  /*78a0*/  IABS R24, R101 ;  /* 0x0000006500187213 */ /* 0x000fe40000000000 */
[----:B------:R-:W-:Y:S02]  /*78b0*/  IABS R97, R97 ;  /* 0x0000006100617213 */ /* 0x000fe40000000000 */
[----:B------:R-:W-:-:S02]  /*78c0*/  I2FP.F32.S32 R28, R28 ;  /* 0x0000001c001c7245 */ /* 0x000fc40000201400 */
[----:B------:R-:W-:Y:S02]  /*78d0*/  I2FP.F32.S32 R24, R24 ;  /* 0x0000001800187245 */ /* 0x000fe40000201400 */
[----:B------:R-:W-:Y:S01]  /*78e0*/  FSEL R172, R172, -INF , !P2 ;  /* 0xff800000acac7808 */ /* 0x000fe20005000000 */
[C---:B-1----:R-:W-:Y:S01]  /*78f0*/  FFMA.FTZ R28, -R154.reuse, R28, R31 ;  /* 0x0000001c9a1c7223 */ /* 0x042fe2000001011f */
[----:B------:R-:W-:Y:S01]  /*7900*/  I2FP.F32.S32 R18, R97 ;  /* 0x0000006100127245 */ /* 0x000fe20000201400 */
[----:B------:R-:W-:Y:S01]  /*7910*/  FFMA.FTZ R24, -R154, R24, R29 ;  /* 0x000000189a187223 */ /* 0x000fe2000001011d */
[----:B------:R-:W-:Y:S02]  /*7920*/  ISETP.GT.AND P2, PT, R116, R16, PT ;  /* 0x000000107400720c */ /* 0x000fe40003f44270 */
[----:B------:R-:W-:Y:S01]  /*7930*/  IABS R96, R96 ;  /* 0x0000006000607213 */ /* 0x000fe20000000000 */
[----:B------:R-:W-:Y:S01]  /*7940*/  FFMA.FTZ R17, -R154, R18, R17 ;  /* 0x000000129a117223 */ /* 0x000fe20000010111 */
[----:B------:R-:W-:-:S02]  /*7950*/  FSEL R24, R24, -INF , !P1 ;  /* 0xff80000018187808 */ /* 0x000fc40004800000 */
[----:B------:R-:W-:Y:S02]  /*7960*/  FSEL R28, R28, -INF , !P2 ;  /* 0xff8000001c1c7808 */ /* 0x000fe40005000000 */
[----:B------:R-:W-:Y:S02]  /*7970*/  ISETP.GT.AND P2, PT, R7, R16, PT ;  /* 0x000000100700720c */ /* 0x000fe40003f44270 */
[----:B------:R-:W-:Y:S02]  /*7980*/  FSEL R153, R24, -INF , !P6 ;  /* 0xff80000018997808 */ /* 0x000fe40007000000 */
[C---:B------:R-:W-:Y:S02]  /*7990*/  ISETP.GE.AND P6, PT, R16.reuse, R135, PT ;  /* 0x000000871000720c */ /* 0x040fe40003fc6270 */
[----:B------:R-:W-:Y:S02]  /*79a0*/  FSEL R17, R17, -INF , !P2 ;  /* 0xff80000011117808 */ /* 0x000fe40005000000 */
[----:B------:R-:W-:Y:S01]  /*79b0*/  ISETP.GE.AND P1, PT, R16, R136, PT ;  /* 0x000000881000720c */ /* 0x000fe20003f26270 */
[----:B------:R-:W-:Y:S01]  /*79c0*/  VIADD R16, R9, 0xffffffb1 ;  /* 0xffffffb109107836 */ /* 0x000fe20000000000 */
[----:B------:R-:W-:Y:S01]  /*79d0*/  FSEL R106, R17, -INF , !P6 ;  /* 0xff800000116a7808 */ /* 0x000fe20007000000 */
[----:B------:R-:W-:Y:S01]  /*79e0*/  FMUL.FTZ R17, R22, R152 ;  /* 0x0000009816117220 */ /* 0x000fe20000410000 */
[----:B------:R-:W-:-:S02]  /*79f0*/  I2FP.F32.S32 R96, R96 ;  /* 0x0000006000607245 */ /* 0x000fc40000201400 */
[----:B------:R-:W-:Y:S02]  /*7a00*/  FSEL R114, R28, -INF , !P1 ;  /* 0xff8000001c727808 */ /* 0x000fe40004800000 */
[----:B------:R-:W-:Y:S01]  /*7a10*/  ISETP.GT.AND P1, PT, R116, R16, PT ;  /* 0x000000107400720c */ /* 0x000fe20003f24270 */
[----:B------:R-:W1:Y:S01]  /*7a20*/  MUFU.TANH R17, R17 ;  /* 0x0000001100117308 */ /* 0x000e620000002400 */
[----:B------:R-:W-:Y:S01]  /*7a30*/  FFMA.FTZ R25, -R154, R96, R25 ;  /* 0x000000609a197223 */ /* 0x000fe20000010119 */
[----:B------:R-:W-:Y:S02]  /*7a40*/  IABS R93, R93 ;  /* 0x0000005d005d7213 */ /* 0x000fe40000000000 */
[----:B------:R-:W-:Y:S02]  /*7a50*/  IABS R88, R88 ;  /* 0x0000005800587213 */ /* 0x000fe40000000000 */
[----:B------:R-:W-:Y:S02]  /*7a60*/  FSEL R25, R25, -INF , !P1 ;  /* 0xff80000019197808 */ /* 0x000fe40004800000 */
[----:B------:R-:W-:-:S02]  /*7a70*/  ISETP.GE.AND P2, PT, R16, R136, PT ;  /* 0x000000881000720c */ /* 0x000fc40003f46270 */
[----:B------:R-:W-:Y:S02]  /*7a80*/  ISETP.GE.AND P6, PT, R16, R135, PT ;  /* 0x000000871000720c */ /* 0x000fe40003fc6270 */
[----:B------:R-:W-:Y:S02]  /*7a90*/  I2FP.F32.S32 R93, R93 ;  /* 0x0000005d005d7245 */ /* 0x000fe40000201400 */
[----:B------:R-:W-:Y:S01]  /*7aa0*/  I2FP.F32.S32 R88, R88 ;  /* 0x0000005800587245 */ /* 0x000fe20000201400 */
[----:B------:R-:W-:Y:S01]  /*7ab0*/  BAR.SYNC.DEFER_BLOCKING 0x0 ;  /* 0x0000000000007b1d */ /* 0x000fe20000010000 */
[----:B------:R-:W-:Y:S01]  /*7ac0*/  ISETP.GT.AND P1, PT, R7, R16, PT ;  /* 0x000000100700720c */ /* 0x000fe20003f24270 */
[----:B------:R-:W-:Y:S01]  /*7ad0*/  VIADD R16, R9, 0xffffffb8 ;  /* 0xffffffb809107836 */ /* 0x000fe20000000000 */
[----:B------:R-:W-:Y:S01]  /*7ae0*/  IABS R13, R13 ;  /* 0x0000000d000d7213 */ /* 0x000fe20000000000 */
[C---:B------:R-:W-:Y:S01]  /*7af0*/  FFMA.FTZ R27, -R154.reuse, R93, R27 ;  /* 0x0000005d9a1b7223 */ /* 0x040fe2000001011b */
[----:B------:R-:W-:Y:S01]  /*7b00*/  FFMA.FTZ R19, -R154, R88, R19 ;  /* 0x000000589a137223 */ /* 0x000fe20000010113 */
[----:B------:R-:W-:Y:S01]  /*7b10*/  FSEL R110, R25, -INF , !P2 ;  /* 0xff800000196e7808 */ /* 0x000fe20005000000 */
[----:B------:R-:W-:Y:S01]  /*7b20*/  VIADD R9, R9, 0xffffffb9 ;  /* 0xffffffb909097836 */ /* 0x000fe20000000000 */
[----:B------:R-:W-:Y:S01]  /*7b30*/  I2FP.F32.S32 R13, R13 ;  /* 0x0000000d000d7245 */ /* 0x000fe20000201400 */
[----:B------:R-:W-:Y:S01]  /*7b40*/  VIADD R88, R84, 0xfffffffe ;  /* 0xfffffffe54587836 */ /* 0x000fe20000000000 */
[----:B------:R-:W-:-:S02]  /*7b50*/  ISETP.GT.AND P2, PT, R116, R16, PT ;  /* 0x000000107400720c */ /* 0x000fc40003f44270 */
[----:B------:R-:W-:Y:S01]  /*7b60*/  IABS R15, R15 ;  /* 0x0000000f000f7213 */ /* 0x000fe20000000000 */
[C---:B-1----:R-:W-:Y:S01]  /*7b70*/  FFMA.FTZ R13, -R154.reuse, R13, R17 ;  /* 0x0000000d9a0d7223 */ /* 0x042fe20000010111 */
[----:B------:R-:W-:Y:S02]  /*7b80*/  FSEL R27, R27, -INF , !P1 ;  /* 0xff8000001b1b7808 */ /* 0x000fe40004800000 */
[----:B------:R-:W-:Y:S02]  /*7b90*/  FSEL R19, R19, -INF , !P2 ;  /* 0xff80000013137808 */ /* 0x000fe40005000000 */
[----:B------:R-:W-:Y:S02]  /*7ba0*/  I2FP.F32.S32 R15, R15 ;  /* 0x0000000f000f7245 */ /* 0x000fe40000201400 */
[----:B------:R-:W-:Y:S02]  /*7bb0*/  ISETP.GT.AND P2, PT, R7, R16, PT ;  /* 0x000000100700720c */ /* 0x000fe40003f44270 */
[----:B------:R-:W-:Y:S01]  /*7bc0*/  FSEL R102, R27, -INF , !P6 ;  /* 0xff8000001b667808 */ /* 0x000fe20007000000 */
[----:B------:R-:W-:Y:S01]  /*7bd0*/  FFMA.FTZ R21, -R154, R15, R21 ;  /* 0x0000000f9a157223 */ /* 0x000fe20000010115 */
[----:B------:R-:W-:-:S02]  /*7be0*/  ISETP.GE.AND P6, PT, R16, R135, PT ;  /* 0x000000871000720c */ /* 0x000fc40003fc6270 */
[----:B------:R-:W-:Y:S02]  /*7bf0*/  FSEL R13, R13, -INF , !P2 ;  /* 0xff8000000d0d7808 */ /* 0x000fe40005000000 */
[----:B------:R-:W-:Y:S02]  /*7c00*/  ISETP.GT.AND P2, PT, R116, R9, PT ;  /* 0x000000097400720c */ /* 0x000fe40003f44270 */
[----:B------:R-:W-:Y:S02]  /*7c10*/  FSEL R101, R13, -INF , !P6 ;  /* 0xff8000000d657808 */ /* 0x000fe40007000000 */
[----:B------:R-:W-:Y:S02]  /*7c20*/  ISETP.GE.AND P6, PT, R9, R136, PT ;  /* 0x000000880900720c */ /* 0x000fe40003fc6270 */
[----:B------:R-:W-:Y:S02]  /*7c30*/  FSEL R21, R21, -INF , !P2 ;  /* 0xff80000015157808 */ /* 0x000fe40005000000 */
[----:B------:R-:W-:-:S02]  /*7c40*/  IABS R11, R11 ;  /* 0x0000000b000b7213 */ /* 0x000fc40000000000 */
[----:B------:R-:W-:Y:S02]  /*7c50*/  FSEL R107, R21, -INF , !P6 ;  /* 0xff800000156b7808 */ /* 0x000fe40007000000 */
[----:B------:R-:W-:Y:S02]  /*7c60*/  ISETP.GT.U32.AND P6, PT, R88, R141, PT ;  /* 0x0000008d5800720c */ /* 0x000fe40003fc4070 */
[----:B------:R-:W-:Y:S02]  /*7c70*/  I2FP.F32.S32 R11, R11 ;  /* 0x0000000b000b7245 */ /* 0x000fe40000201400 */
[----:B------:R-:W-:Y:S02]  /*7c80*/  ISETP.GE.AND P1, PT, R16, R136, PT ;  /* 0x000000881000720c */ /* 0x000fe40003f26270 */
[----:B------:R-:W-:Y:S01]  /*7c90*/  ISETP.GE.AND P2, PT, R9, R135, PT ;  /* 0x000000870900720c */ /* 0x000fe20003f46270 */
[----:B------:R-:W-:Y:S01]  /*7ca0*/  FFMA.FTZ R11, -R154, R11, R23 ;  /* 0x0000000b9a0b7223 */ /* 0x000fe20000010117 */
[----:B------:R-:W-:-:S02]  /*7cb0*/  FSEL R112, R19, -INF , !P1 ;  /* 0xff80000013707808 */ /* 0x000fc40004800000 */
[----:B------:R-:W-:-:S04]  /*7cc0*/  ISETP.GT.AND P1, PT, R7, R9, PT ;  /* 0x000000090700720c */ /* 0x000fc80003f24270 */
[----:B------:R-:W-:-:S04]  /*7cd0*/  FSEL R11, R11, -INF , !P1 ;  /* 0xff8000000b0b7808 */ /* 0x000fc80004800000 */
[----:B------:R-:W-:Y:S01]  /*7ce0*/  FSEL R100, R11, -INF , !P2 ;  /* 0xff8000000b647808 */ /* 0x000fe20005000000 */
[----:B------:R-:W-:Y:S05]  /*7cf0*/  @!P6 BRA `(.L_x_10262) ;  /* 0x0000000400b8e947 */ /* 0x000fea0003800000 */
[----:B------:R-:W-:Y:S04]  /*7d00*/  BSSY.RECONVERGENT B0, `(.L_x_10263) ;  /* 0x0000048000007945 */ /* 0x000fe80003800200 */
[----:B------:R-:W-:Y:S05]  /*7d10*/  @!P0 BRA `(.L_x_10264) ;  /* 0x0000000000f88947 */ /* 0x000fea0003800000 */
[----:B------:R-:W2:Y:S01]  /*7d20*/  LD.E R16, desc[UR4][R2.64+0x170] ;  /* 0x0001700402107980 */ /* 0x000ea2000c101900 */
[----:B------:R-:W-:Y:S02]  /*7d30*/  IADD3 R11, PT, PT, R8, -0x80, RZ ;  /* 0xffffff80080b7810 */ /* 0x000fe40007ffe0ff */
[-C--:B--2---:R-:W-:Y:S02]  /*7d40*/  IABS R7, R16.reuse ;  /* 0x0000001000077213 */ /* 0x084fe40000000000 */
[----:B------:R-:W-:Y:S02]  /*7d50*/  IABS R13, R16 ;  /* 0x00000010000d7213 */ /* 0x000fe40000000000 */
[----:B------:R-:W1:Y:S02]  /*7d60*/  I2F.RP R15, R7 ;  /* 0x00000007000f7306 */ /* 0x000e640000209400 */
[----:B------:R-:W-:-:S06]  /*7d70*/  IADD3 R13, PT, PT, RZ, -R13, RZ ;  /* 0x8000000dff0d7210 */ /* 0x000fcc0007ffe0ff */
[----:B-1----:R-:W1:Y:S02]  /*7d80*/  MUFU.RCP R20, R15 ;  /* 0x0000000f00147308 */ /* 0x002e640000001000 */
[----:B-1----:R-:W-:Y:S02]  /*7d90*/  VIADD R20, R20, 0xffffffe ;  /* 0x0ffffffe14147836 */ /* 0x002fe40000000000 */
[----:B------:R-:W-:-:S04]  /*7da0*/  VIADD R15, R8, 0xffffff40 ;  /* 0xffffff40080f7836 */ /* 0x000fc80000000000 */
        /* <DEDUP_REMOVED lines=21> */
[----:B------:R-:W3:Y:S01]  /*7f00*/  LD.E.64 R18, desc[UR4][R126.64+0x38] ;  /* 0x000038047e127980 */ /* 0x000ee2000c101b00 */
[----:B------:R-:W-:Y:S02]  /*7f10*/  ISETP.GE.AND P1, PT, R11, RZ, PT ;  /* 0x000000ff0b00720c */ /* 0x000fe40003f26270 */
[----:B------:R-:W-:Y:S02]  /*7f20*/  ISETP.GE.U32.AND P2, PT, R8, R7, PT ;  /* 0x000000070800720c */ /* 0x000fe40003f46070 */
[----:B------:R-:W-:-:S05]  /*7f30*/  LOP3.LUT R8, RZ, R16, RZ, 0x33, !PT ;  /* 0x00000010ff087212 */ /* 0x000fca00078e33ff */
[----:B------:R-:W-:Y:S02]  /*7f40*/  @P0 IADD3 R17, PT, PT, R17, 0x1, RZ ;  /* 0x0000000111110810 */ /* 0x000fe40007ffe0ff */
[----:B------:R-:W-:Y:S02]  /*7f50*/  ISETP.GE.AND P0, PT, R15, RZ, PT ;  /* 0x000000ff0f00720c */ /* 0x000fe40003f06270 */
[----:B------:R-:W-:Y:S02]  /*7f60*/  @!P1 IADD3 R17, PT, PT, -R17, RZ, RZ ;  /* 0x000000ff11119210 */ /* 0x000fe40007ffe1ff */
        /* <DEDUP_REMOVED lines=25> */
.L_x_10264:
        /* <DEDUP_REMOVED lines=8> */
.L_x_10265:
[----:B------:R-:W-:Y:S05]  /*8180*/  BSYNC.RECONVERGENT B0 ;  /* 0x0000000000007941 */ /* 0x000fea0003800200 */
.L_x_10263:
        /* <DEDUP_REMOVED lines=37> */
.L_x_10262:
[----:B------:R-:W-:Y:S05]  /*83e0*/  BSYNC.RECONVERGENT B1 ;  /* 0x0000000000017941 */ /* 0x000fea0003800200 */
.L_x_10261:
        /* <DEDUP_REMOVED lines=10> */
[----:B------:R-:W-:Y:S02]  /*8490*/  LEA R151, R151, R124, 0x1 ;  /* 0x0000007c97977211 */ /* 0x000fe400078e08ff */
[----:B------:R-:W-:Y:S02]  /*84a0*/  FMNMX3.FTZ R9, R9, R166, R172, !PT ;  /* 0x000000a609097276 */ /* 0x000fe400078100ac */
[----:B------:R-:W-:Y:S01]  /*84b0*/  IADD3 R99, PT, PT, R151, 0x6020, RZ ;  /* 0x0000602097637810 */ /* 0x000fe20007ffe0ff */
[----:B------:R-:W-:Y:S01]  /*84c0*/  LDSM.16.MT88.4 R28, [R151+0x7000] ;  /* 0x00700000971c783b */ /* 0x000fe20000004200 */
[----:B------:R-:W-:-:S02]  /*84d0*/  FMNMX3.FTZ R16, R9, R114, R110, !PT ;  /* 0x0000007209107276 */ /* 0x000fc4000781006e */
[----:B------:R-:W-:Y:S02]  /*84e0*/  FMNMX3.FTZ R9, R8, R133, R125, !PT ;  /* 0x0000008508097276 */ /* 0x000fe4000781007d */
[----:B------:R-:W-:Y:S02]  /*84f0*/  FMNMX3.FTZ R16, R16, R112, R107, !PT ;  /* 0x0000007010107276 */ /* 0x000fe4000781006b */
[----:B------:R-:W-:-:S03]  /*8500*/  FMNMX3.FTZ R9, R9, R164, R153, !PT ;  /* 0x000000a409097276 */ /* 0x000fc60007810099 */
[----:B------:R-:W1:Y:S01]  /*8510*/  SHFL.BFLY PT, R7, R16, 0x2, 0x1f ;  /* 0x0c401f0010077f89 */ /* 0x000e6200000e0000 */
        /* <DEDUP_REMOVED lines=8> */
[----:B------:R-:W-:-:S04]  /*85a0*/  FSETP.NEU.FTZ.AND P1, PT, R90, -INF , PT ;  /* 0xff8000005a00780b */ /* 0x000fc80003f3d000 */
[----:B------:R-:W-:Y:S02]  /*85b0*/  FSEL R7, R90, RZ, P1 ;  /* 0x000000ff5a077208 */ /* 0x000fe40000800000 */
[----:B---3--:R-:W-:-:S03]  /*85c0*/  FMNMX.FTZ R89, R8, R89, !PT ;  /* 0x0000005908597209 */ /* 0x008fc60007810000 */
[----:B------:R-:W-:Y:S01]  /*85d0*/  FADD.FTZ R7, R86, -R7 ;  /* 0x8000000756077221 */ /* 0x000fe20000010000 */
[----:B------:R-:W-:Y:S01]  /*85e0*/  FSETP.NEU.FTZ.AND P0, PT, R89, -INF , PT ;  /* 0xff8000005900780b */ /* 0x000fe20003f1d000 */
[C---:B--2---:R-:W-:Y:S01]  /*85f0*/  FMUL.FTZ R109, R104.reuse, R90 ;  /* 0x0000005a686d7220 */ /* 0x044fe20000410000 */
[C---:B------:R-:W-:Y:S01]  /*8600*/  FMUL.FTZ R103, R104.reuse, R89 ;  /* 0x0000005968677220 */ /* 0x040fe20000410000 */
[----:B------:R-:W-:-:S03]  /*8610*/  FMUL.FTZ R98, R104, R7 ;  /* 0x0000000768627220 */ /* 0x000fc60000410000 */
[----:B------:R-:W-:Y:S02]  /*8620*/  FSEL R109, R109, RZ, P1 ;  /* 0x000000ff6d6d7208 */ /* 0x000fe40000800000 */
[----:B------:R-:W-:Y:S01]  /*8630*/  FSEL R103, R103, RZ, P0 ;  /* 0x000000ff67677208 */ /* 0x000fe20000000000 */
[----:B------:R-:W1:Y:S02]  /*8640*/  MUFU.EX2 R98, R98 ;  /* 0x0000006200627308 */ /* 0x000e640000000800 */
[-CC-:B------:R-:W-:Y:S01]  /*8650*/  FFMA.FTZ R97, R5, R104.reuse, -R109.reuse ;  /* 0x0000006805617223 */ /* 0x180fe2000001086d */
[-C--:B------:R-:W-:Y:S01]  /*8660*/  FFMA.FTZ R93, R92, R104.reuse, -R109 ;  /* 0x000000685c5d7223 */ /* 0x080fe2000001086d */
[-C--:B------:R-:W-:Y:S01]  /*8670*/  FFMA.FTZ R5, R4, R104.reuse, -R103 ;  /* 0x0000006804057223 */ /* 0x080fe20000010867 */
[----:B------:R-:W-:Y:S01]  /*8680*/  FSEL R4, R89, RZ, P0 ;  /* 0x000000ff59047208 */ /* 0x000fe20000000000 */
[-CC-:B------:R-:W-:Y:S01]  /*8690*/  FFMA.FTZ R94, R94, R104.reuse, -R109.reuse ;  /* 0x000000685e5e7223 */ /* 0x180fe2000001086d */
[----:B------:R-:W-:Y:S01]  /*86a0*/  LOP3.LUT P0, RZ, R120, 0x4, RZ, 0xc0, !PT ;  /* 0x0000000478ff7812 */ /* 0x000fe2000780c0ff */
[-C--:B------:R-:W-:Y:S01]  /*86b0*/  FFMA.FTZ R92, R14, R104.reuse, -R109 ;  /* 0x000000680e5c7223 */ /* 0x080fe2000001086d */
[-CC-:B------:R-:W-:Y:S01]  /*86c0*/  FFMA.FTZ R96, R12, R104.reuse, -R103.reuse ;  /* 0x000000680c607223 */ /* 0x180fe20000010867 */
[----:B------:R-:W-:Y:S01]  /*86d0*/  FADD.FTZ R85, R85, -R4 ;  /* 0x8000000455557221 */ /* 0x000fe20000010000 */
[----:B------:R-:W-:Y:S01]  /*86e0*/  IADD3 R4, PT, PT, R151, 0x6000, RZ ;  /* 0x0000600097047810 */ /* 0x000fe20007ffe0ff */
[-CC-:B------:R-:W-:Y:S01]  /*86f0*/  FFMA.FTZ R91, R10, R104.reuse, -R103.reuse ;  /* 0x000000680a5b7223 */ /* 0x180fe20000010867 */
[----:B------:R-:W-:Y:S01]  /*8700*/  FFMA.FTZ R95, R6, R104, -R103 ;  /* 0x00000068065f7223 */ /* 0x000fe20000010867 */
[----:B------:R-:W-:Y:S01]  /*8710*/  FMUL.FTZ R85, R104, R85 ;  /* 0x0000005568557220 */ /* 0x000fe20000410000 */
[----:B------:R-:W-:Y:S01]  /*8720*/  MUFU.EX2 R97, R97 ;  /* 0x0000006100617308 */ /* 0x000fe20000000800 */
[----:B------:R-:W-:Y:S01]  /*8730*/  LDSM.16.MT88.4 R12, [R151+0x6000] ;  /* 0x00600000970c783b */ /* 0x000fe20000004200 */
[-C--:B-1----:R-:W-:Y:S01]  /*8740*/  FMUL.FTZ R32, R60, R98.reuse ;  /* 0x000000623c207220 */ /* 0x082fe20000410000 */
[-C--:B------:R-:W-:Y:S01]  /*8750*/  FMUL.FTZ R33, R61, R98.reuse ;  /* 0x000000623d217220 */ /* 0x080fe20000410000 */
[-C--:B------:R-:W-:Y:S01]  /*8760*/  FMUL.FTZ R16, R72, R98.reuse ;  /* 0x0000006248107220 */ /* 0x080fe20000410000 */
[----:B------:R-:W-:Y:S01]  /*8770*/  @P0 IADD3 R99, PT, PT, R4, -0x20, RZ ;  /* 0xffffffe004630810 */ /* 0x000fe20007ffe0ff */
[-C--:B------:R-:W-:Y:S01]  /*8780*/  FMUL.FTZ R17, R73, R98.reuse ;  /* 0x0000006249117220 */ /* 0x080fe20000410000 */
[-C--:B------:R-:W-:Y:S01]  /*8790*/  FMUL.FTZ R24, R68, R98.reuse ;  /* 0x0000006244187220 */ /* 0x080fe20000410000 */
[----:B------:R-:W1:Y:S01]  /*87a0*/  MUFU.EX2 R85, R85 ;  /* 0x0000005500557308 */ /* 0x000e620000000800 */
[-C--:B------:R-:W-:Y:S01]  /*87b0*/  FMUL.FTZ R25, R69, R98.reuse ;  /* 0x0000006245197220 */ /* 0x080fe20000410000 */
[----:B------:R-:W2:Y:S01]  /*87c0*/  LDSM.16.MT88.4 R20, [R99] ;  /* 0x000000006314783b */ /* 0x000ea20000004200 */
[-C--:B------:R-:W-:Y:S01]  /*87d0*/  FMUL.FTZ R36, R36, R98.reuse ;  /* 0x0000006224247220 */ /* 0x080fe20000410000 */
[-C--:B------:R-:W-:Y:S01]  /*87e0*/  FMUL.FTZ R37, R37, R98.reuse ;  /* 0x0000006225257220 */ /* 0x080fe20000410000 */
[-C--:B------:R-:W-:Y:S01]  /*87f0*/  FMUL.FTZ R40, R40, R98.reuse ;  /* 0x0000006228287220 */ /* 0x080fe20000410000 */
[----:B------:R-:W-:Y:S01]  /*8800*/  FMUL.FTZ R41, R41, R98 ;  /* 0x0000006229297220 */ /* 0x000fe20000410000 */
[-CC-:B------:R-:W-:Y:S01]  /*8810*/  FFMA.FTZ R105, R182, R104.reuse, -R109.reuse ;  /* 0x00000068b6697223 */ /* 0x180fe2000001086d */
[----:B------:R-:W3:Y:S01]  /*8820*/  MUFU.EX2 R94, R94 ;  /* 0x0000005e005e7308 */ /* 0x000ee20000000800 */
[-CC-:B------:R-:W-:Y:S01]  /*8830*/  FFMA.FTZ R108, R108, R104.reuse, -R109.reuse ;  /* 0x000000686c6c7223 */ /* 0x180fe2000001086d */
[-CC-:B------:R-:W-:Y:S01]  /*8840*/  FFMA.FTZ R111, R180, R104.reuse, -R109.reuse ;  /* 0x00000068b46f7223 */ /* 0x180fe2000001086d */
[-C--:B------:R-:W-:Y:S01]  /*8850*/  FFMA.FTZ R126, R178, R104.reuse, -R109 ;  /* 0x00000068b27e7223 */ /* 0x080fe2000001086d */
[-CC-:B------:R-:W-:Y:S01]  /*8860*/  FFMA.FTZ R113, R176, R104.reuse, -R103.reuse ;  /* 0x00000068b0717223 */ /* 0x180fe20000010867 */
[-CC-:B------:R-:W-:Y:S01]  /*8870*/  FFMA.FTZ R115, R134, R104.reuse, -R103.reuse ;  /* 0x0000006886737223 */ /* 0x180fe20000010867 */
[--C-:B------:R-:W-:Y:S01]  /*8880*/  FFMA.FTZ R150, R150, R104, -R103.reuse ;  /* 0x0000006896967223 */ /* 0x100fe20000010867 */
[-C--:B------:R-:W-:Y:S01]  /*8890*/  FMUL.FTZ R8, R80, R98.reuse ;  /* 0x0000006250087220 */ /* 0x080fe20000410000 */
[----:B------:R-:W-:Y:S01]  /*88a0*/  MUFU.EX2 R93, R93 ;  /* 0x0000005d005d7308 */ /* 0x000fe20000000800 */
[-C--:B-1----:R-:W-:Y:S01]  /*88b0*/  FMUL.FTZ R34, R62, R85.reuse ;  /* 0x000000553e227220 */ /* 0x082fe20000410000 */
[-C--:B------:R-:W-:Y:S01]  /*88c0*/  FMUL.FTZ R35, R63, R85.reuse ;  /* 0x000000553f237220 */ /* 0x080fe20000410000 */
[-C--:B------:R-:W-:Y:S01]  /*88d0*/  FMUL.FTZ R18, R74, R85.reuse ;  /* 0x000000554a127220 */ /* 0x080fe20000410000 */
[----:B------:R-:W1:Y:S01]  /*88e0*/  LDSM.16.MT88.4 R60, [R151+0x8000] ;  /* 0x00800000973c783b */ /* 0x000e620000004200 */
[-C--:B------:R-:W-:Y:S01]  /*88f0*/  FMUL.FTZ R19, R75, R85.reuse ;  /* 0x000000554b137220 */ /* 0x080fe20000410000 */
[-C--:B------:R-:W-:Y:S01]  /*8900*/  FMUL.FTZ R26, R70, R85.reuse ;  /* 0x00000055461a7220 */ /* 0x080fe20000410000 */
[----:B------:R-:W-:Y:S01]  /*8910*/  FMUL.FTZ R27, R71, R85 ;  /* 0x00000055471b7220 */ /* 0x000fe20000410000 */
[----:B------:R-:W4:Y:S01]  /*8920*/  MUFU.EX2 R92, R92 ;  /* 0x0000005c005c7308 */ /* 0x000f220000000800 */
[----:B---3--:R-:W-:Y:S01]  /*8930*/  F2FP.BF16.F32.PACK_AB R4, R94, R97 ;  /* 0x000000615e04723e */ /* 0x008fe200000010ff */
[----:B------:R-:W3:Y:S01]  /*8940*/  LDSM.16.MT88.4 R68, [R99+0x1000] ;  /* 0x001000006344783b */ /* 0x000ee20000004200 */
[-C--:B------:R-:W-:Y:S01]  /*8950*/  FMUL.FTZ R38, R38, R85.reuse ;  /* 0x0000005526267220 */ /* 0x080fe20000410000 */
[-C--:B------:R-:W-:Y:S01]  /*8960*/  FMUL.FTZ R39, R39, R85.reuse ;  /* 0x0000005527277220 */ /* 0x080fe20000410000 */
[-C--:B------:R-:W-:Y:S01]  /*8970*/  FMUL.FTZ R42, R42, R85.reuse ;  /* 0x000000552a2a7220 */ /* 0x080fe20000410000 */
[-C--:B------:R-:W-:Y:S01]  /*8980*/  FMUL.FTZ R43, R43, R85.reuse ;  /* 0x000000552b2b7220 */ /* 0x080fe20000410000 */
[----:B------:R-:W-:Y:S01]  /*8990*/  FMUL.FTZ R9, R81, R98 ;  /* 0x0000006251097220 */ /* 0x000fe20000410000 */
[----:B------:R-:W-:Y:S01]  /*89a0*/  MUFU.EX2 R96, R96 ;  /* 0x0000006000607308 */ /* 0x000fe20000000800 */
[-C--:B------:R-:W-:Y:S01]  /*89b0*/  FMUL.FTZ R10, R82, R85.reuse ;  /* 0x00000055520a7220 */ /* 0x080fe20000410000 */
[-C--:B------:R-:W-:Y:S01]  /*89c0*/  FMUL.FTZ R11, R83, R85.reuse ;  /* 0x00000055530b7220 */ /* 0x080fe20000410000 */
[----:B------:R-:W-:Y:S01]  /*89d0*/  FFMA.FTZ R174, R174, R104, -R103 ;  /* 0x00000068aeae7223 */ /* 0x000fe20000010867 */
[-C--:B------:R-:W-:Y:S01]  /*89e0*/  FMUL.FTZ R76, R76, R98.reuse ;  /* 0x000000624c4c7220 */ /* 0x080fe20000410000 */
[-C--:B------:R-:W-:Y:S01]  /*89f0*/  FMUL.FTZ R77, R77, R98.reuse ;  /* 0x000000624d4d7220 */ /* 0x080fe20000410000 */
[-C--:B------:R-:W-:Y:S01]  /*8a00*/  FMUL.FTZ R78, R78, R85.reuse ;  /* 0x000000554e4e7220 */ /* 0x080fe20000410000 */
[----:B------:R-:W-:Y:S01]  /*8a10*/  FMUL.FTZ R79, R79, R85 ;  /* 0x000000554f4f7220 */ /* 0x000fe20000410000 */
[----:B------:R-:W5:Y:S01]  /*8a20*/  MUFU.EX2 R91, R91 ;  /* 0x0000005b005b7308 */ /* 0x000f620000000800 */
[----:B----4-:R-:W-:Y:S01]  /*8a30*/  F2FP.BF16.F32.PACK_AB R6, R92, R93 ;  /* 0x0000005d5c06723e */ /* 0x010fe200000010ff */
        /* <DEDUP_REMOVED lines=11> */
[-C--:B------:R-:W-:Y:S01]  /*8af0*/  FMUL.FTZ R50, R50, R85.reuse ;  /* 0x0000005532327220 */ /* 0x080fe20000410000 */
[----:B------:R-:W-:Y:S01]  /*8b00*/  FMUL.FTZ R51, R51, R85 ;  /* 0x0000005533337220 */ /* 0x000fe20000410000 */
[-C--:B------:R-:W-:Y:S01]  /*8b10*/  FFMA.FTZ R152, R168, R104.reuse, -R109 ;  /* 0x00000068a8987223 */ /* 0x080fe2000001086d */
[----:B------:R5:W4:Y:S01]  /*8b20*/  MUFU.EX2 R86, R5 ;  /* 0x0000000500567308 */ /* 0x000b220000000800 */
[-C--:B------:R-:W-:Y:S01]  /*8b30*/  FFMA.FTZ R168, R125, R104.reuse, -R103 ;  /* 0x000000687da87223 */ /* 0x080fe20000010867 */
[-C--:B------:R-:W-:Y:S01]  /*8b40*/  FFMA.FTZ R167, R166, R104.reuse, -R109 ;  /* 0x00000068a6a77223 */ /* 0x080fe2000001086d */
[-C--:B------:R-:W-:Y:S01]  /*8b50*/  FFMA.FTZ R125, R164, R104.reuse, -R103 ;  /* 0x00000068a47d7223 */ /* 0x080fe20000010867 */
[-CC-:B------:R-:W-:Y:S01]  /*8b60*/  FFMA.FTZ R127, R170, R104.reuse, -R109.reuse ;  /* 0x00000068aa7f7223 */ /* 0x180fe2000001086d */
[-C--:B------:R-:W-:Y:S01]  /*8b70*/  FFMA.FTZ R166, R172, R104.reuse, -R109 ;  /* 0x00000068aca67223 */ /* 0x080fe2000001086d */
[-CC-:B------:R-:W-:Y:S01]  /*8b80*/  FFMA.FTZ R133, R133, R104.reuse, -R103.reuse ;  /* 0x0000006885857223 */ /* 0x180fe20000010867 */
[-C--:B------:R-:W-:Y:S01]  /*8b90*/  FFMA.FTZ R164, R153, R104.reuse, -R103 ;  /* 0x0000006899a47223 */ /* 0x080fe20000010867 */
[----:B------:R-:W-:Y:S01]  /*8ba0*/  MUFU.EX2 R105, R105 ;  /* 0x0000006900697308 */ /* 0x000fe20000000800 */
[-CC-:B------:R-:W-:Y:S01]  /*8bb0*/  FFMA.FTZ R153, R110, R104.reuse, -R109.reuse ;  /* 0x000000686e997223 */ /* 0x180fe2000001086d */
[-CC-:B------:R-:W-:Y:S01]  /*8bc0*/  FFMA.FTZ R114, R114, R104.reuse, -R109.reuse ;  /* 0x0000006872727223 */ /* 0x180fe2000001086d */
[-CC-:B------:R-:W-:Y:S01]  /*8bd0*/  FFMA.FTZ R110, R112, R104.reuse, -R109.reuse ;  /* 0x00000068706e7223 */ /* 0x180fe2000001086d */
[----:B------:R-:W-:Y:S01]  /*8be0*/  FFMA.FTZ R107, R107, R104, -R109 ;  /* 0x000000686b6b7223 */ /* 0x000fe2000001086d */
[----:B------:R-:W-:-:S03]  /*8bf0*/  FFMA.FTZ R97, R158, R98, R97 ;  /* 0x000000629e617223 */ /* 0x000fc60000010061 */
[----:B------:R-:W3:Y:S01]  /*8c00*/  MUFU.EX2 R108, R108 ;  /* 0x0000006c006c7308 */ /* 0x000ee20000000800 */
[----:B-----5:R-:W-:Y:S01]  /*8c10*/  F2FP.BF16.F32.PACK_AB R5, R91, R96 ;  /* 0x000000605b05723e */ /* 0x020fe200000010ff */
[----:B------:R-:W-:Y:S01]  /*8c20*/  FFMA.FTZ R96, R165, R85, R96 ;  /* 0x00000055a5607223 */ /* 0x000fe20000010060 */
[----:B----4-:R-:W-:Y:S01]  /*8c30*/  F2FP.BF16.F32.PACK_AB R7, R86, R95 ;  /* 0x0000005f5607723e */ /* 0x010fe200000010ff */
[----:B------:R-:W-:Y:S02]  /*8c40*/  FADD.FTZ R94, R94, R97 ;  /* 0x000000615e5e7221 */ /* 0x000fe40000010000 */
[----:B------:R-:W-:Y:S02]  /*8c50*/  FADD.FTZ R96, R91, R96 ;  /* 0x000000605b607221 */ /* 0x000fe40000010000 */
[----:B------:R-:W-:Y:S01]  /*8c60*/  MUFU.EX2 R111, R111 ;  /* 0x0000006f006f7308 */ /* 0x000fe20000000800 */
[----:B------:R-:W-:Y:S01]  /*8c70*/  FADD.FTZ R93, R93, R94 ;  /* 0x0000005e5d5d7221 */ /* 0x000fe20000010000 */
[----:B--2---:R-:W-:Y:S01]  /*8c80*/  HMMA.16816.F32.BF16 R16, R4, R20, R16 ;  /* 0x000000140410723c */ /* 0x004fe20000041810 */
[----:B------:R-:W-:-:S02]  /*8c90*/  FADD.FTZ R95, R95, R96 ;  /* 0x000000605f5f7221 */ /* 0x000fc40000010000 */
[----:B------:R-:W-:Y:S02]  /*8ca0*/  FADD.FTZ R92, R92, R93 ;  /* 0x0000005d5c5c7221 */ /* 0x000fe40000010000 */
[----:B------:R-:W-:Y:S01]  /*8cb0*/  FADD.FTZ R86, R86, R95 ;  /* 0x0000005f56567221 */ /* 0x000fe20000010000 */
[----:B------:R-:W-:Y:S02]  /*8cc0*/  MUFU.EX2 R126, R126 ;  /* 0x0000007e007e7308 */ /* 0x000fe40000000800 */
[C---:B------:R-:W-:Y:S01]  /*8cd0*/  HMMA.16816.F32.BF16 R20, R4.reuse, R22, R24 ;  /* 0x000000160414723c */ /* 0x040fe20000041818 */
[-C--:B------:R-:W-:Y:S01]  /*8ce0*/  FMUL.FTZ R24, R64, R98.reuse ;  /* 0x0000006240187220 */ /* 0x080fe20000410000 */
[-C--:B------:R-:W-:Y:S01]  /*8cf0*/  FMUL.FTZ R25, R65, R98.reuse ;  /* 0x0000006241197220 */ /* 0x080fe20000410000 */
[-C--:B------:R-:W-:Y:S01]  /*8d00*/  FMUL.FTZ R26, R66, R85.reuse ;  /* 0x00000055421a7220 */ /* 0x080fe20000410000 */
[-C--:B------:R-:W-:Y:S02]  /*8d10*/  FMUL.FTZ R27, R67, R85.reuse ;  /* 0x00000055431b7220 */ /* 0x080fe40000410000 */
[----:B------:R-:W2:Y:S01]  /*8d20*/  LDSM.16.MT88.4 R64, [R99+0x2000] ;  /* 0x002000006340783b */ /* 0x000ea20000004200 */
[----:B------:R-:W-:Y:S01]  /*8d30*/  MUFU.EX2 R113, R113 ;  /* 0x0000007100717308 */ /* 0x000fe20000000800 */
[C---:B-1----:R-:W-:Y:S07]  /*8d40*/  HMMA.16816.F32.BF16 R36, R4.reuse, R60, R36 ;  /* 0x0000003c0424723c */ /* 0x042fee0000041824 */
[----:B------:R-:W1:Y:S01]  /*8d50*/  MUFU.EX2 R134, R174 ;  /* 0x000000ae00867308 */ /* 0x000e620000000800 */
[C---:B------:R-:W-:Y:S01]  /*8d60*/  HMMA.16816.F32.BF16 R40, R4.reuse, R62, R40 ;  /* 0x0000003e0428723c */ /* 0x040fe20000041828 */
[----:B------:R-:W4:Y:S06]  /*8d70*/  LDSM.16.MT88.4 R60, [R151+0x6400] ;  /* 0x00640000973c783b */ /* 0x000f2c0000004200 */
[----:B------:R-:W-:Y:S01]  /*8d80*/  MUFU.EX2 R115, R115 ;  /* 0x0000007300737308 */ /* 0x000fe20000000800 */
[C---:B------:R-:W-:Y:S07]  /*8d90*/  HMMA.16816.F32.BF16 R8, R4.reuse, R12, R8 ;  /* 0x0000000c0408723c */ /* 0x040fee0000041808 */
[----:B------:R-:W5:Y:S01]  /*8da0*/  MUFU.EX2 R150, R150 ;  /* 0x0000009600967308 */ /* 0x000f620000000800 */
[C---:B------:R-:W-:Y:S01]  /*8db0*/  HMMA.16816.F32.BF16 R12, R4.reuse, R14, R76 ;  /* 0x0000000e040c723c */ /* 0x040fe2000004184c */
[----:B------:R-:W-:Y:S06]  /*8dc0*/  LDSM.16.MT88.4 R76, [R151+0x6c00] ;  /* 0x006c0000974c783b */ /* 0x000fec0000004200 */
[----:B------:R-:W-:Y:S01]  /*8dd0*/  MUFU.EX2 R127, R127 ;  /* 0x0000007f007f7308 */ /* 0x000fe20000000800 */
[C---:B------:R-:W-:Y:S07]  /*8de0*/  HMMA.16816.F32.BF16 R24, R4.reuse, R28, R24 ;  /* 0x0000001c0418723c */ /* 0x040fee0000041818 */
[----:B------:R-:W4:Y:S01]  /*8df0*/  MUFU.EX2 R152, R152 ;  /* 0x0000009800987308 */ /* 0x000f220000000800 */
[C---:B------:R-:W-:Y:S01]  /*8e00*/  HMMA.16816.F32.BF16 R28, R4.reuse, R30, R32 ;  /* 0x0000001e041c723c */ /* 0x040fe20000041820 */
[-C--:B------:R-:W-:Y:S01]  /*8e10*/  FMUL.FTZ R32, R56, R98.reuse ;  /* 0x0000006238207220 */ /* 0x080fe20000410000 */
[----:B------:R-:W-:Y:S01]  /*8e20*/  FMUL.FTZ R33, R57, R98 ;  /* 0x0000006239217220 */ /* 0x000fe20000410000 */
[-C--:B------:R-:W-:Y:S01]  /*8e30*/  FMUL.FTZ R34, R58, R85.reuse ;  /* 0x000000553a227220 */ /* 0x080fe20000410000 */
[----:B------:R-:W-:Y:S01]  /*8e40*/  FMUL.FTZ R35, R59, R85 ;  /* 0x000000553b237220 */ /* 0x000fe20000410000 */
[-C--:B------:R-:W-:Y:S01]  /*8e50*/  MOV R85, R89.reuse ;  /* 0x0000005900557202 */ /* 0x080fe20000000f00 */
[----:B------:R-:W4:Y:S01]  /*8e60*/  LDSM.16.MT88.4 R56, [R99+0x400] ;  /* 0x000400006338783b */ /* 0x000f220000004200 */
[----:B------:R-:W-:Y:S01]  /*8e70*/  MUFU.EX2 R167, R167 ;  /* 0x000000a700a77308 */ /* 0x000fe20000000800 */
[----:B---3--:R-:W-:Y:S01]  /*8e80*/  HMMA.16816.F32.BF16 R52, R4, R70, R52 ;  /* 0x000000460434723c */ /* 0x008fe20000041834 */
[----:B------:R-:W-:-:S06]  /*8e90*/  @P6 MOV R85, R89 ;  /* 0x0000005900556202 */ /* 0x000fcc0000000f00 */
[----:B------:R-:W-:Y:S01]  /*8ea0*/  MUFU.EX2 R166, R166 ;  /* 0x000000a600a67308 */ /* 0x000fe20000000800 */
[C---:B------:R-:W-:Y:S01]  /*8eb0*/  HMMA.16816.F32.BF16 R32, R4.reuse, R68, R32 ;  /* 0x000000440420723c */ /* 0x040fe20000041820 */
[----:B------:R-:W-:Y:S06]  /*8ec0*/  LDSM.16.MT88.4 R68, [R99+0x800] ;  /* 0x000800006344783b */ /* 0x000fec0000004200 */
[----:B------:R-:W-:Y:S01]  /*8ed0*/  MUFU.EX2 R133, R133 ;  /* 0x0000008500857308 */ /* 0x000fe20000000800 */
[C---:B--2---:R-:W-:Y:S07]  /*8ee0*/  HMMA.16816.F32.BF16 R44, R4.reuse, R64, R44 ;  /* 0x00000040042c723c */ /* 0x044fee000004182c */
[----:B------:R-:W2:Y:S01]  /*8ef0*/  MUFU.EX2 R168, R168 ;  /* 0x000000a800a87308 */ /* 0x000ea20000000800 */
[----:B------:R-:W-:Y:S01]  /*8f00*/  HMMA.16816.F32.BF16 R4, R4, R66, R48 ;  /* 0x000000420404723c */ /* 0x000fe20000041830 */
[----:B------:R-:W3:Y:S01]  /*8f10*/  LDSM.16.MT88.4 R64, [R151+0x7400] ;  /* 0x007400009740783b */ /* 0x000ee20000004200 */
[----:B------:R-:W-:Y:S01]  /*8f20*/  F2FP.BF16.F32.PACK_AB R48, R108, R105 ;  /* 0x000000696c30723e */ /* 0x000fe200000010ff */
[----:B------:R-:W-:Y:S01]  /*8f30*/  FADD.FTZ R105, R105, R92 ;  /* 0x0000005c69697221 */ /* 0x000fe20000010000 */
[----:B-1----:R-:W-:Y:S01]  /*8f40*/  F2FP.BF16.F32.PACK_AB R49, R134, R113 ;  /* 0x000000718631723e */ /* 0x002fe200000010ff */
[----:B------:R-:W-:Y:S01]  /*8f50*/  FADD.FTZ R113, R113, R86 ;  /* 0x0000005671717221 */ /* 0x000fe20000010000 */
[----:B------:R-:W-:Y:S01]  /*8f60*/  F2FP.BF16.F32.PACK_AB R50, R126, R111 ;  /* 0x0000006f7e32723e */ /* 0x000fe200000010ff */
[----:B------:R-:W-:Y:S01]  /*8f70*/  MUFU.EX2 R125, R125 ;  /* 0x0000007d007d7308 */ /* 0x000fe20000000800 */
[----:B-----5:R-:W-:Y:S01]  /*8f80*/  F2FP.BF16.F32.PACK_AB R51, R150, R115 ;  /* 0x000000739633723e */ /* 0x020fe200000010ff */
[----:B------:R-:W-:Y:S01]  /*8f90*/  FADD.FTZ R108, R108, R105 ;  /* 0x000000696c6c7221 */ /* 0x000fe20000010000 */
[----:B------:R-:W-:Y:S01]  /*8fa0*/  FADD.FTZ R134, R134, R113 ;  /* 0x0000007186867221 */ /* 0x000fe20000010000 */
[----:B------:R-:W-:-:S02]  /*8fb0*/  MOV R86, R90 ;  /* 0x0000005a00567202 */ /* 0x000fc40000000f00 */
[----:B------:R-:W-:Y:S01]  /*8fc0*/  FADD.FTZ R111, R111, R108 ;  /* 0x0000006c6f6f7221 */ /* 0x000fe20000010000 */
[----:B------:R-:W-:Y:S01]  /*8fd0*/  FADD.FTZ R115, R115, R134 ;  /* 0x0000008673737221 */ /* 0x000fe20000010000 */
[----:B----4-:R-:W-:Y:S01]  /*8fe0*/  HMMA.16816.F32.BF16 R8, R48, R60, R8 ;  /* 0x0000003c3008723c */ /* 0x010fe20000041808 */
[----:B------:R-:W1:Y:S01]  /*8ff0*/  MUFU.EX2 R164, R164 ;  /* 0x000000a400a47308 */ /* 0x000e620000000800 */
[----:B------:R-:W-:Y:S01]  /*9000*/  FADD.FTZ R126, R126, R111 ;  /* 0x0000006f7e7e7221 */ /* 0x000fe20000010000 */
[----:B------:R-:W-:Y:S01]  /*9010*/  FADD.FTZ R150, R150, R115 ;  /* 0x0000007396967221 */ /* 0x000fe20000010000 */
[----:B------:R-:W-:-:S04]  /*9020*/  @P6 MOV R86, R90 ;  /* 0x0000005a00566202 */ /* 0x000fc80000000f00 */
[C---:B------:R-:W-:Y:S01]  /*9030*/  HMMA.16816.F32.BF16 R12, R48.reuse, R62, R12 ;  /* 0x0000003e300c723c */ /* 0x040fe2000004180c */
[----:B------:R-:W4:Y:S01]  /*9040*/  LDSM.16.MT88.4 R60, [R99+0x1400] ;  /* 0x00140000633c783b */ /* 0x000f220000004200 */
[----:B------:R-:W-:Y:S06]  /*9050*/  MUFU.EX2 R114, R114 ;  /* 0x0000007200727308 */ /* 0x000fec0000000800 */
[C---:B------:R-:W-:Y:S02]  /*9060*/  HMMA.16816.F32.BF16 R16, R48.reuse, R56, R16 ;  /* 0x000000383010723c */ /* 0x040fe40000041810 */
[----:B------:R-:W5:Y:S06]  /*9070*/  MUFU.EX2 R153, R153 ;  /* 0x0000009900997308 */ /* 0x000f6c0000000800 */
[C---:B------:R-:W-:Y:S01]  /*9080*/  HMMA.16816.F32.BF16 R20, R48.reuse, R58, R20 ;  /* 0x0000003a3014723c */ /* 0x040fe20000041814 */
[----:B------:R-:W2:Y:S01]  /*9090*/  LDSM.16.MT88.4 R56, [R151+0x8400] ;  /* 0x008400009738783b */ /* 0x000ea20000004200 */
[----:B------:R-:W-:Y:S06]  /*90a0*/  MUFU.EX2 R110, R110 ;  /* 0x0000006e006e7308 */ /* 0x000fec0000000800 */
[C---:B---3--:R-:W-:Y:S02]  /*90b0*/  HMMA.16816.F32.BF16 R24, R48.reuse, R64, R24 ;  /* 0x000000403018723c */ /* 0x048fe40000041818 */
[----:B------:R-:W-:Y:S06]  /*90c0*/  MUFU.EX2 R107, R107 ;  /* 0x0000006b006b7308 */ /* 0x000fec0000000800 */
        /* <DEDUP_REMOVED lines=11> */
[----:B------:R-:W-:Y:S01]  /*9180*/  FADD.FTZ R127, R127, R126 ;  /* 0x0000007e7f7f7221 */ /* 0x000fe20000010000 */
[----:B------:R-:W-:Y:S01]  /*9190*/  F2FP.BF16.F32.PACK_AB R5, R168, R133 ;  /* 0x00000085a805723e */ /* 0x000fe200000010ff */
[----:B------:R-:W-:Y:S01]  /*91a0*/  FADD.FTZ R133, R133, R150 ;  /* 0x0000009685857221 */ /* 0x000fe20000010000 */
[----:B------:R-:W-:Y:S01]  /*91b0*/  F2FP.BF16.F32.PACK_AB R6, R166, R167 ;  /* 0x000000a7a606723e */ /* 0x000fe200000010ff */
[----:B------:R-:W-:Y:S01]  /*91c0*/  FADD.FTZ R152, R152, R127 ;  /* 0x0000007f98987221 */ /* 0x000fe20000010000 */
[----:B-1----:R-:W-:Y:S01]  /*91d0*/  F2FP.BF16.F32.PACK_AB R7, R164, R125 ;  /* 0x0000007da407723e */ /* 0x002fe200000010ff */
[----:B------:R-:W-:Y:S01]  /*91e0*/  FADD.FTZ R168, R168, R133 ;  /* 0x00000085a8a87221 */ /* 0x000fe20000010000 */
[----:B------:R-:W-:Y:S01]  /*91f0*/  @P6 IADD3 R150, PT, PT, R84, -0x3, RZ ;  /* 0xfffffffd54966810 */ /* 0x000fe20007ffe0ff */
[----:B------:R-:W-:-:S02]  /*9200*/  FADD.FTZ R167, R167, R152 ;  /* 0x00000098a7a77221 */ /* 0x000fc40000010000 */
[----:B------:R-:W-:Y:S02]  /*9210*/  FADD.FTZ R125, R125, R168 ;  /* 0x000000a87d7d7221 */ /* 0x000fe40000010000 */
[----:B----4-:R-:W-:Y:S01]  /*9220*/  HMMA.16816.F32.BF16 R8, R4, R60, R8 ;  /* 0x0000003c0408723c */ /* 0x010fe20000041808 */
[----:B------:R-:W-:Y:S01]  /*9230*/  FADD.FTZ R167, R166, R167 ;  /* 0x000000a7a6a77221 */ /* 0x000fe20000010000 */
[----:B------:R-:W-:-:S06]  /*9240*/  FADD.FTZ R125, R164, R125 ;  /* 0x0000007da47d7221 */ /* 0x000fcc0000010000 */
[C---:B------:R-:W-:Y:S01]  /*9250*/  HMMA.16816.F32.BF16 R12, R4.reuse, R62, R12 ;  /* 0x0000003e040c723c */ /* 0x040fe2000004180c */
[----:B------:R-:W1:Y:S07]  /*9260*/  LDSM.16.MT88.4 R60, [R99+0x1800] ;  /* 0x00180000633c783b */ /* 0x000e6e0000004200 */
[C---:B------:R-:W-:Y:S01]  /*9270*/  HMMA.16816.F32.BF16 R72, R4.reuse, R68, R16 ;  /* 0x000000440448723c */ /* 0x040fe20000041810 */
[----:B------:R-:W3:Y:S07]  /*9280*/  LDSM.16.MT88.4 R16, [R151+0x8800] ;  /* 0x008800009710783b */ /* 0x000eee0000004200 */
[C---:B------:R-:W-:Y:S01]  /*9290*/  HMMA.16816.F32.BF16 R68, R4.reuse, R70, R20 ;  /* 0x000000460444723c */ /* 0x040fe20000041814 */
[----:B------:R-:W4:Y:S07]  /*92a0*/  LDSM.16.MT88.4 R20, [R99+0x2800] ;  /* 0x002800006314783b */ /* 0x000f2e0000004200 */
[C---:B--2---:R-:W-:Y:S08]  /*92b0*/  HMMA.16816.F32.BF16 R24, R4.reuse, R56, R24 ;  /* 0x000000380418723c */ /* 0x044ff00000041818 */
[C---:B------:R-:W-:Y:S08]  /*92c0*/  HMMA.16816.F32.BF16 R28, R4.reuse, R58, R28 ;  /* 0x0000003a041c723c */ /* 0x040ff0000004181c */
[----:B-1----:R-:W-:Y:S01]  /*92d0*/  HMMA.16816.F32.BF16 R56, R4, R60, R32 ;  /* 0x0000003c0438723c */ /* 0x002fe20000041820 */
[-CC-:B------:R-:W-:Y:S01]  /*92e0*/  FFMA.FTZ R32, R106, R104.reuse, -R103.reuse ;  /* 0x000000686a207223 */ /* 0x180fe20000010867 */
[-CC-:B------:R-:W-:Y:S01]  /*92f0*/  FFMA.FTZ R33, R102, R104.reuse, -R103.reuse ;  /* 0x0000006866217223 */ /* 0x180fe20000010867 */
[-CC-:B------:R-:W-:Y:S01]  /*9300*/  FFMA.FTZ R34, R101, R104.reuse, -R103.reuse ;  /* 0x0000006865227223 */ /* 0x180fe20000010867 */
[----:B------:R-:W-:-:S03]  /*9310*/  FFMA.FTZ R35, R100, R104, -R103 ;  /* 0x0000006864237223 */ /* 0x000fc60000010867 */
[----:B------:R-:W-:Y:S01]  /*9320*/  MUFU.EX2 R32, R32 ;  /* 0x0000002000207308 */ /* 0x000fe20000000800 */
[C---:B------:R-:W-:Y:S01]  /*9330*/  HMMA.16816.F32.BF16 R52, R4.reuse, R62, R52 ;  /* 0x0000003e0434723c */ /* 0x040fe20000041834 */
[----:B------:R-:W1:Y:S06]  /*9340*/  LDSM.16.MT88.4 R60, [R151+0x7c00] ;  /* 0x007c0000973c783b */ /* 0x000e6c0000004200 */
[----:B------:R-:W2:Y:S01]  /*9350*/  MUFU.EX2 R33, R33 ;  /* 0x0000002100217308 */ /* 0x000ea20000000800 */
[C---:B---3--:R-:W-:Y:S07]  /*9360*/  HMMA.16816.F32.BF16 R36, R4.reuse, R16, R36 ;  /* 0x000000100424723c */ /* 0x048fee0000041824 */
[----:B------:R-:W-:Y:S01]  /*9370*/  MUFU.EX2 R34, R34 ;  /* 0x0000002200227308 */ /* 0x000fe20000000800 */
[C---:B------:R-:W-:Y:S01]  /*9380*/  HMMA.16816.F32.BF16 R40, R4.reuse, R18, R40 ;  /* 0x000000120428723c */ /* 0x040fe20000041828 */
[----:B------:R-:W3:Y:S06]  /*9390*/  LDSM.16.MT88.4 R16, [R151+0x8c00] ;  /* 0x008c00009710783b */ /* 0x000eec0000004200 */
[----:B------:R-:W1:Y:S01]  /*93a0*/  MUFU.EX2 R35, R35 ;  /* 0x0000002300237308 */ /* 0x000e620000000800 */
[C---:B----4-:R-:W-:Y:S08]  /*93b0*/  HMMA.16816.F32.BF16 R44, R4.reuse, R20, R44 ;  /* 0x00000014042c723c */ /* 0x050ff0000004182c */
[----:B------:R-:W-:Y:S01]  /*93c0*/  HMMA.16816.F32.BF16 R48, R4, R22, R48 ;  /* 0x000000160430723c */ /* 0x000fe20000041830 */
[----:B-----5:R-:W-:Y:S01]  /*93d0*/  F2FP.BF16.F32.PACK_AB R4, R153, R114 ;  /* 0x000000729904723e */ /* 0x020fe200000010ff */
[----:B------:R-:W4:Y:S01]  /*93e0*/  LDSM.16.MT88.4 R20, [R99+0xc00] ;  /* 0x000c00006314783b */ /* 0x000f220000004200 */
        /* <DEDUP_REMOVED lines=8> */
[----:B------:R-:W-:Y:S01]  /*9470*/  FADD.FTZ R34, R34, R33 ;  /* 0x0000002122227221 */ /* 0x000fe20000010000 */
[----:B------:R-:W-:Y:S01]  /*9480*/  HMMA.16816.F32.BF16 R80, R4, R76, R8 ;  /* 0x0000004c0450723c */ /* 0x000fe20000041808 */
[----:B------:R-:W1:Y:S01]  /*9490*/  LDSM.16.MT88.4 R8, [R99+0x1c00] ;  /* 0x001c00006308783b */ /* 0x000e620000004200 */
[----:B------:R-:W-:Y:S01]  /*94a0*/  FADD.FTZ R158, R107, R110 ;  /* 0x0000006e6b9e7221 */ /* 0x000fe20000010000 */
[----:B------:R-:W-:-:S05]  /*94b0*/  FADD.FTZ R165, R35, R34 ;  /* 0x0000002223a57221 */ /* 0x000fca0000010000 */
        /* <DEDUP_REMOVED lines=14> */
.L_x_10257:
[----:B------:R-:W-:-:S07]  /*95a0*/  IADD3 R150, PT, PT, R88, -0x1, RZ ;  /* 0xffffffff58967810 */ /* 0x000fce0007ffe0ff */
.L_x_10266:
[----:B------:R-:W-:Y:S05]  /*95b0*/  BSYNC B2 ;  /* 0x0000000000027941 */ /* 0x000fea0003800000 */
.L_x_10256:
        /* <DEDUP_REMOVED lines=15> */
.L_x_10274:
        /* <DEDUP_REMOVED lines=78> */
.L_x_10269:
[----:B------:R-:W-:Y:S05]  /*9b90*/  BSYNC.RECONVERGENT B0 ;  /* 0x0000000000007941 */ /* 0x000fea0003800200 */
.L_x_10268:
        /* <DEDUP_REMOVED lines=15> */
[----:B------:R-:W-:Y:S02]  /*9c90*/  LOP3.LUT R129, R132, 0x40, RZ, 0xfc, !PT ;  /* 0x0000004084817812 */ /* 0x000fe400078efcff */
[-C--:B------:R-:W-:Y:S01]  /*9ca0*/  ISETP.GE.AND P5, PT, R130, R155.reuse, PT ;  /* 0x0000009b8200720c */ /* 0x080fe20003fa6270 */
[----:B-1----:R-:W-:Y:S01]  /*9cb0*/  ULEA UR6, UR6, UR7, 0x18 ;  /* 0x0000000706067291 */ /* 0x002fe2000f8ec0ff */
[----:B------:R-:W-:Y:S02]  /*9cc0*/  ISETP.GE.AND P4, PT, R129, R155, PT ;  /* 0x0000009b8100720c */ /* 0x000fe40003f86270 */
[----:B------:R-:W-:Y:S02]  /*9cd0*/  LEA R166, P0, R137, R144, 0x1 ;  /* 0x0000009089a67211 */ /* 0x000fe400078008ff */
[----:B------:R-:W-:Y:S01]  /*9ce0*/  SHF.R.U32.HI R122, RZ, 0x1, R120 ;  /* 0x00000001ff7a7819 */ /* 0x000fe20000011678 */
[----:B------:R-:W-:Y:S01]  /*9cf0*/  IMAD.U32 R124, RZ, RZ, UR6 ;  /* 0x00000006ff7c7e24 */ /* 0x000fe2000f8e00ff */
[----:B------:R-:W-:Y:S02]  /*9d00*/  SHF.L.U32 R121, R120, 0x2, RZ ;  /* 0x0000000278797819 */ /* 0x000fe400000006ff */
[----:B------:R-:W-:Y:S02]  /*9d10*/  LOP3.LUT R123, R87, 0x3e00, RZ, 0xc0, !PT ;  /* 0x00003e00577b7812 */ /* 0x000fe400078ec0ff */
[----:B------:R-:W-:Y:S02]  /*9d20*/  LEA R157, R167, R124, 0x1 ;  /* 0x0000007ca79d7211 */ /* 0x000fe400078e08ff */
[-C--:B------:R-:W-:Y:S01]  /*9d30*/  LEA.HI.X R167, R137, R145.reuse, R138, 0x1, P0 ;  /* 0x0000009189a77211 */ /* 0x080fe200000f0c8a */
        /* <DEDUP_REMOVED lines=74> */
[----:B------:R-:W3:Y:S06]  /*a1e0*/  LDSM.16.M88.4 R88, [R85+0x3c00] ;  /* 0x003c00005558783b */ /* 0x000eec0000000200 */
[----:B------:R-:W4:Y:S01]  /*a1f0*/  LDSM.16.M88.4 R104, [R87+0x4400] ;  /* 0x004400005768783b */ /* 0x000f220000000200 */
[C---:B------:R-:W-:Y:S08]  /*a200*/  HMMA.16816.F32.BF16 R4, R108.reuse, R112, R4 ;  /* 0x000000706c04723c */ /* 0x040ff00000041804 */
[C---:B------:R-:W-:Y:S01]  /*a210*/  HMMA.16816.F32.BF16 R8, R108.reuse, R114, R8 ;  /* 0x000000726c08723c */ /* 0x040fe20000041808 */
[----:B------:R-:W5:Y:S07]  /*a220*/  LDSM.16.M88.4 R112, [R87+0x4800] ;  /* 0x004800005770783b */ /* 0x000f6e0000000200 */
[C---:B--2---:R-:W-:Y:S08]  /*a230*/  HMMA.16816.F32.BF16 R12, R108.reuse, R116, R12 ;  /* 0x000000746c0c723c */ /* 0x044ff0000004180c */
[C---:B------:R-:W-:Y:S08]  /*a240*/  HMMA.16816.F32.BF16 R16, R108.reuse, R118, R16 ;  /* 0x000000766c10723c */ /* 0x040ff00000041810 */
[C---:B------:R-:W-:Y:S08]  /*a250*/  HMMA.16816.F32.BF16 R20, R108.reuse, R92, R20 ;  /* 0x0000005c6c14723c */ /* 0x040ff00000041814 */
[C---:B------:R-:W-:Y:S01]  /*a260*/  HMMA.16816.F32.BF16 R24, R108.reuse, R94, R24 ;  /* 0x0000005e6c18723c */ /* 0x040fe20000041818 */
[----:B------:R-:W-:Y:S07]  /*a270*/  LDSM.16.M88.4 R92, [R86+0x1000] ;  /* 0x00100000565c783b */ /* 0x000fee0000000200 */
[C---:B---3--:R-:W-:Y:S08]  /*a280*/  HMMA.16816.F32.BF16 R28, R108.reuse, R88, R28 ;  /* 0x000000586c1c723c */ /* 0x048ff0000004181c */
[----:B------:R-:W-:Y:S01]  /*a290*/  HMMA.16816.F32.BF16 R32, R108, R90, R32 ;  /* 0x0000005a6c20723c */ /* 0x000fe20000041820 */
[----:B------:R-:W2:Y:S06]  /*a2a0*/  LDSM.16.M88.4 R88, [R87+0x4c00] ;  /* 0x004c00005758783b */ /* 0x000eac0000000200 */
[----:B------:R-:W-:Y:S01]  /*a2b0*/  LDSM.16.M88.4 R108, [R85+0x4800] ;  /* 0x00480000556c783b */ /* 0x000fe20000000200 */
        /* <DEDUP_REMOVED lines=9> */
[C---:B--2---:R-:W-:Y:S08]  /*a350*/  HMMA.16816.F32.BF16 R28, R96.reuse, R88, R28 ;  /* 0x00000058601c723c */ /* 0x044ff0000004181c */
[----:B------:R-:W-:Y:S01]  /*a360*/  HMMA.16816.F32.BF16 R32, R96, R90, R32 ;  /* 0x0000005a6020723c */ /* 0x000fe20000041820 */
[----:B------:R-:W-:Y:S06]  /*a370*/  LDSM.16.M88.4 R88, [R127+0x2000] ;  /* 0x002000007f58783b */ /* 0x000fec0000000200 */
[----:B------:R-:W2:Y:S01]  /*a380*/  LDSM.16.M88.4 R96, [R87+0x5000] ;  /* 0x005000005760783b */ /* 0x000ea20000000200 */
        /* <DEDUP_REMOVED lines=10> */
[----:B------:R-:W-:Y:S01]  /*a430*/  HMMA.16816.F32.BF16 R32, R92, R114, R32 ;  /* 0x000000725c20723c */ /* 0x000fe20000041820 */
[----:B------:R-:W5:Y:S06]  /*a440*/  LDSM.16.M88.4 R92, [R87+0x5c00] ;  /* 0x005c0000575c783b */ /* 0x000f6c0000000200 */
[----:B------:R-:W1:Y:S01]  /*a450*/  LDSM.16.M88.4 R112, [R85+0x5000] ;  /* 0x005000005570783b */ /* 0x000e620000000200 */
[C---:B--2---:R-:W-:Y:S08]  /*a460*/  HMMA.16816.F32.BF16 R4, R88.reuse, R96, R4 ;  /* 0x000000605804723c */ /* 0x044ff00000041804 */
[C---:B------:R-:W-:Y:S08]  /*a470*/  HMMA.16816.F32.BF16 R8, R88.reuse, R98, R8 ;  /* 0x000000625808723c */ /* 0x040ff00000041808 */
[C---:B---3--:R-:W-:Y:S08]  /*a480*/  HMMA.16816.F32.BF16 R12, R88.reuse, R100, R12 ;  /* 0x00000064580c723c */ /* 0x048ff0000004180c */
[C---:B------:R-:W-:Y:S08]  /*a490*/  HMMA.16816.F32.BF16 R16, R88.reuse, R102, R16 ;  /* 0x000000665810723c */ /* 0x040ff00000041810 */
[C---:B----4-:R-:W-:Y:S08]  /*a4a0*/  HMMA.16816.F32.BF16 R20, R88.reuse, R104, R20 ;  /* 0x000000685814723c */ /* 0x050ff00000041814 */
[C---:B------:R-:W-:Y:S08]  /*a4b0*/  HMMA.16816.F32.BF16 R24, R88.reuse, R106, R24 ;  /* 0x0000006a5818723c */ /* 0x040ff00000041818 */
[C---:B-----5:R-:W-:Y:S08]  /*a4c0*/  HMMA.16816.F32.BF16 R28, R88.reuse, R92, R28 ;  /* 0x0000005c581c723c */ /* 0x060ff0000004181c */
[----:B------:R-:W-:Y:S01]  /*a4d0*/  HMMA.16816.F32.BF16 R32, R88, R94, R32 ;  /* 0x0000005e5820723c */ /* 0x000fe20000041820 */
[----:B------:R-:W2:Y:S06]  /*a4e0*/  LDSM.16.M88.4 R88, [R85+0x5400] ;  /* 0x005400005558783b */ /* 0x000eac0000000200 */
[----:B------:R-:W3:Y:S01]  /*a4f0*/  LDSM.16.M88.4 R92, [R85+0x5800] ;  /* 0x00580000555c783b */ /* 0x000ee20000000200 */
[C---:B-1----:R-:W-:Y:S08]  /*a500*/  HMMA.16816.F32.BF16 R4, R108.reuse, R112, R4 ;  /* 0x000000706c04723c */ /* 0x042ff00000041804 */
[C---:B------:R-:W-:Y:S11]  /*a510*/  HMMA.16816.F32.BF16 R8, R108.reuse, R114, R8 ;  /* 0x000000726c08723c */ /* 0x040ff60000041808 */
[-C--:B------:R-:W-:Y:S01]  /*a520*/  FMUL.FTZ R167, R4, R164.reuse ;  /* 0x000000a404a77220 */ /* 0x080fe20000410000 */
        /* <DEDUP_REMOVED lines=8> */
[----:B------:R-:W4:Y:S01]  /*a5b0*/  MUFU.TANH R169, R169 ;  /* 0x000000a900a97308 */ /* 0x000f220000002400 */
[C---:B--2---:R-:W-:Y:S09]  /*a5c0*/  HMMA.16816.F32.BF16 R12, R108.reuse, R88, R12 ;  /* 0x000000586c0c723c */ /* 0x044ff2000004180c */
[----:B------:R-:W2:Y:S01]  /*a5d0*/  MUFU.TANH R173, R173 ;  /* 0x000000ad00ad7308 */ /* 0x000ea20000002400 */
[C---:B------:R-:W-:Y:S01]  /*a5e0*/  HMMA.16816.F32.BF16 R16, R108.reuse, R90, R16 ;  /* 0x0000005a6c10723c */ /* 0x040fe20000041810 */
[----:B------:R-:W5:Y:S01]  /*a5f0*/  LDSM.16.M88.4 R88, [R85+0x5c00] ;  /* 0x005c00005558783b */ /* 0x000f620000000200 */
[----:B------:R-:W-:Y:S07]  /*a600*/  DEPBAR.LE SB0, 0x0 ;  /* 0x000080000000791a */ /* 0x000fee0000000000 */
[----:B------:R-:W1:Y:S01]  /*a610*/  MUFU.TANH R171, R171 ;  /* 0x000000ab00ab7308 */ /* 0x000e620000002400 */
        /* <DEDUP_REMOVED lines=25> */
[----:B------:R-:W-:Y:S09]  /*a7b0*/  HMMA.16816.F32.BF16 R32, R108, R90, R32 ;  /* 0x0000005a6c20723c */ /* 0x000ff20000041820 */
        /* <DEDUP_REMOVED lines=10> */
[----:B------:R-:W-:Y:S09]  /*a860*/  FMUL.FTZ R164, R35, R164 ;  /* 0x000000a423a47220 */ /* 0x000ff20000410000 */
        /* <DEDUP_REMOVED lines=97> */
.L_x_10273:
[----:B------:R-:W-:Y:S05]  /*ae80*/  BSYNC.RECONVERGENT B0 ;  /* 0x0000000000007941 */ /* 0x000fea0003800200 */
.L_x_10272:
        /* <DEDUP_REMOVED lines=37> */
.L_x_10271:
[----:B------:R-:W-:Y:S05]  /*b0e0*/  BSYNC.RECONVERGENT B1 ;  /* 0x0000000000017941 */ /* 0x000fea0003800200 */
.L_x_10270:
[----:B------:R-:W-:Y:S01]  /*b0f0*/  IABS R28, R152 ;  /* 0x00000098001c7213 */ /* 0x000fe20000000000 */
[----:B------:R-:W3:Y:S01]  /*b100*/  LD.E R87, desc[UR4][R2.64+0xdc] ;  /* 0x0000dc0402577980 */ /* 0x000ee2000c101900 */
[----:B------:R-:W-:Y:S01]  /*b110*/  LOP3.LUT R125, R125, 0x120, R126, 0xf8, !PT ;  /* 0x000001207d7d7812 */ /* 0x000fe200078ef87e */
[----:B--2---:R-:W-:Y:S01]  /*b120*/  VIADD R4, R152, 0x20 ;  /* 0x0000002098047836 */ /* 0x004fe20000000000 */
[----:B------:R-:W-:Y:S01]  /*b130*/  I2FP.F32.S32 R28, R28 ;  /* 0x0000001c001c7245 */ /* 0x000fe20000201400 */
[C---:B------:R-:W-:Y:S02]  /*b140*/  VIADD R14, R153.reuse, 0xfffffff9 ;  /* 0xfffffff9990e7836 */ /* 0x040fe40000000000 */
[C---:B------:R-:W-:Y:S01]  /*b150*/  VIADD R22, R153.reuse, 0xfffffff0 ;  /* 0xfffffff099167836 */ /* 0x040fe20000000000 */
[----:B------:R-:W-:Y:S01]  /*b160*/  IABS R4, R4 ;  /* 0x0000000400047213 */ /* 0x000fe20000000000 */
[C---:B------:R-:W-:Y:S01]  /*b170*/  VIADD R20, R153.reuse, 0xfffffff1 ;  /* 0xfffffff199147836 */ /* 0x040fe20000000000 */
[----:B------:R-:W-:Y:S01]  /*b180*/  ISETP.GE.AND P0, PT, R14, R134, PT ;  /* 0x000000860e00720c */ /* 0x000fe20003f06270 */
[----:B------:R-:W-:Y:S01]  /*b190*/  VIADD R12, R153, 0x8 ;  /* 0x00000008990c7836 */ /* 0x000fe20000000000 */
[----:B------:R-:W-:Y:S01]  /*b1a0*/  I2FP.F32.S32 R4, R4 ;  /* 0x0000000400047245 */ /* 0x000fe20000201400 */
[----:B------:R-:W-:Y:S02]  /*b1b0*/  VIADD R6, R152, 0x21 ;  /* 0x0000002198067836 */ /* 0x000fe40000000000 */
[CC--:B-1----:R-:W-:Y:S01]  /*b1c0*/  FFMA.FTZ R195, -R154.reuse, R28.reuse, R195 ;  /* 0x0000001c9ac37223 */ /* 0x0c2fe200000101c3 */
[----:B------:R-:W-:Y:S02]  /*b1d0*/  IMAD R96, R125, 0x2, R124 ;  /* 0x000000027d607824 */ /* 0x000fe400078e027c */
[C---:B------:R-:W-:Y:S01]  /*b1e0*/  FFMA.FTZ R28, -R154.reuse, R28, R215 ;  /* 0x0000001c9a1c7223 */ /* 0x040fe200000101d7 */
[----:B------:R-:W-:Y:S01]  /*b1f0*/  FFMA.FTZ R171, -R154, R4, R171 ;  /* 0x000000049aab7223 */ /* 0x000fe200000101ab */
[----:B------:R-:W-:Y:S01]  /*b200*/  IABS R6, R6 ;  /* 0x0000000600067213 */ /* 0x000fe20000000000 */
[C---:B------:R-:W-:Y:S01]  /*b210*/  VIADD R4, R152.reuse, 0x11 ;  /* 0x0000001198047836 */ /* 0x040fe20000000000 */
[----:B------:R-:W-:Y:S01]  /*b220*/  FSEL R115, R195, -INF , P0 ;  /* 0xff800000c3737808 */ /* 0x000fe20000000000 */
[C---:B------:R-:W-:Y:S01]  /*b230*/  VIADD R5, R153.reuse, 0xffffffe0 ;  /* 0xffffffe099057836 */ /* 0x040fe20000000000 */
[----:B------:R-:W-:Y:S01]  /*b240*/  I2FP.F32.S32 R6, R6 ;  /* 0x0000000600067245 */ /* 0x000fe20000201400 */
[----:B------:R-:W-:Y:S01]  /*b250*/  VIADD R8, R152, 0x19 ;  /* 0x0000001998087836 */ /* 0x000fe20000000000 */
[----:B------:R-:W-:Y:S01]  /*b260*/  IABS R4, R4 ;  /* 0x0000000400047213 */ /* 0x000fe20000000000 */
        /* <DEDUP_REMOVED lines=8> */
[C---:B------:R-:W-:Y:S01]  /*b2f0*/  VIADD R16, R153.reuse, 0xfffffff8 ;  /* 0xfffffff899107836 */ /* 0x040fe20000000000 */
[----:B------:R-:W-:Y:S01]  /*b300*/  IABS R8, R8 ;  /* 0x0000000800087213 */ /* 0x000fe20000000000 */
[----:B------:R-:W-:Y:S01]  /*b310*/  VIADD R97, R96, 0x6020 ;  /* 0x0000602060617836 */ /* 0x000fe20000000000 */
[----:B------:R-:W-:Y:S01]  /*b320*/  I2FP.F32.S32 R4, R4 ;  /* 0x0000000400047245 */ /* 0x000fe20000201400 */
[----:B------:R-:W-:Y:S01]  /*b330*/  FFMA.FTZ R173, -R154, R6, R173 ;  /* 0x000000069aad7223 */ /* 0x000fe200000101ad */
[C---:B------:R-:W-:Y:S01]  /*b340*/  VIADD R5, R152.reuse, 0x18 ;  /* 0x0000001898057836 */ /* 0x040fe20000000000 */
[----:B------:R-:W-:Y:S01]  /*b350*/  I2FP.F32.S32 R8, R8 ;  /* 0x0000000800087245 */ /* 0x000fe20000201400 */
[----:B------:R-:W-:Y:S02]  /*b360*/  VIADD R7, R152, 0x10 ;  /* 0x0000001098077836 */ /* 0x000fe40000000000 */
[-C--:B------:R-:W-:Y:S01]  /*b370*/  FFMA.FTZ R175, -R154, R4.reuse, R175 ;  /* 0x000000049aaf7223 */ /* 0x080fe200000101af */
[----:B------:R-:W-:Y:S02]  /*b380*/  VIADD R6, R152, 0x9 ;  /* 0x0000000998067836 */ /* 0x000fe40000000000 */
[----:B------:R-:W-:Y:S01]  /*b390*/  FFMA.FTZ R187, -R154, R4, R187 ;  /* 0x000000049abb7223 */ /* 0x000fe200000101bb */
[----:B------:R-:W-:Y:S01]  /*b3a0*/  IABS R5, R5 ;  /* 0x0000000500057213 */ /* 0x000fe20000000000 */
[----:B------:R-:W-:Y:S01]  /*b3b0*/  VIADD R4, R152, 0x8 ;  /* 0x0000000898047836 */ /* 0x000fe20000000000 */
[----:B------:R-:W-:Y:S01]  /*b3c0*/  IABS R7, R7 ;  /* 0x0000000700077213 */ /* 0x000fe20000000000 */
[C---:B------:R-:W-:Y:S01]  /*b3d0*/  FFMA.FTZ R167, -R154.reuse, R8, R167 ;  /* 0x000000089aa77223 */ /* 0x040fe200000101a7 */
[----:B------:R-:W-:Y:S01]  /*b3e0*/  IABS R6, R6 ;  /* 0x0000000600067213 */ /* 0x000fe20000000000 */
[----:B------:R-:W-:Y:S01]  /*b3f0*/  FFMA.FTZ R179, -R154, R8, R179 ;  /* 0x000000089ab37223 */ /* 0x000fe200000101b3 */
[----:B------:R-:W-:Y:S01]  /*b400*/  I2FP.F32.S32 R5, R5 ;  /* 0x0000000500057245 */ /* 0x000fe20000201400 */
[----:B------:R-:W-:Y:S01]  /*b410*/  VIADD R30, R152, 0xfffffff9 ;  /* 0xfffffff9981e7836 */ /* 0x000fe20000000000 */
[----:B------:R-:W-:Y:S01]  /*b420*/  I2FP.F32.S32 R8, R7 ;  /* 0x0000000700087245 */ /* 0x000fe20000201400 */
[----:B------:R-:W-:Y:S01]  /*b430*/  VIADD R10, R153, 0x9 ;  /* 0x00000009990a7836 */ /* 0x000fe20000000000 */
[----:B------:R-:W-:Y:S01]  /*b440*/  I2FP.F32.S32 R6, R6 ;  /* 0x0000000600067245 */ /* 0x000fe20000201400 */
[CC--:B------:R-:W-:Y:S01]  /*b450*/  FFMA.FTZ R169, -R154.reuse, R5.reuse, R169 ;  /* 0x000000059aa97223 */ /* 0x0c0fe200000101a9 */
[----:B------:R-:W-:Y:S01]  /*b460*/  IABS R7, R4 ;  /* 0x0000000400077213 */ /* 0x000fe20000000000 */
[----:B------:R-:W-:Y:S01]  /*b470*/  FFMA.FTZ R181, -R154, R5, R181 ;  /* 0x000000059ab57223 */ /* 0x000fe200000101b5 */
[----:B------:R-:W-:Y:S01]  /*b480*/  ISETP.GE.AND P0, PT, R18, R133, PT ;  /* 0x000000851200720c */ /* 0x000fe20003f06270 */
[CC--:B------:R-:W-:Y:S01]  /*b490*/  FFMA.FTZ R193, -R154.reuse, R6.reuse, R193 ;  /* 0x000000069ac17223 */ /* 0x0c0fe200000101c1 */
[----:B------:R-:W-:Y:S01]  /*b4a0*/  I2FP.F32.S32 R7, R7 ;  /* 0x0000000700077245 */ /* 0x000fe20000201400 */
[----:B------:R-:W-:Y:S01]  /*b4b0*/  FFMA.FTZ R183, -R154, R6, R183 ;  /* 0x000000069ab77223 */ /* 0x000fe200000101b7 */
[----:B------:R-:W-:Y:S01]  /*b4c0*/  FSEL R28, R28, -INF , P0 ;  /* 0xff8000001c1c7808 */ /* 0x000fe20000000000 */
[----:B------:R-:W-:Y:S01]  /*b4d0*/  VIADD R5, R152, 0x1 ;  /* 0x0000000198057836 */ /* 0x000fe20000000000 */
[----:B------:R-:W-:Y:S01]  /*b4e0*/  ISETP.GE.AND P0, PT, R26, R134, PT ;  /* 0x000000861a00720c */ /* 0x000fe20003f06270 */
[----:B------:R-:W-:Y:S02]  /*b4f0*/  VIADD R6, R152, 0xfffffff8 ;  /* 0xfffffff898067836 */ /* 0x000fe40000000000 */
[CC--:B------:R-:W-:Y:S01]  /*b500*/  FFMA.FTZ R185, -R154.reuse, R7.reuse, R185 ;  /* 0x000000079ab97223 */ /* 0x0c0fe200000101b9 */
[C---:B------:R-:W-:Y:S01]  /*b510*/  FFMA.FTZ R197, -R154.reuse, R7, R197 ;  /* 0x000000079ac57223 */ /* 0x040fe200000101c5 */
[----:B------:R-:W-:Y:S01]  /*b520*/  FFMA.FTZ R177, -R154, R8, R177 ;  /* 0x000000089ab17223 */ /* 0x000fe200000101b1 */
[----:B------:R-:W-:Y:S01]  /*b530*/  FSEL R19, R169, -INF , P0 ;  /* 0xff800000a9137808 */ /* 0x000fe20000000000 */
[C---:B------:R-:W-:Y:S01]  /*b540*/  VIADD R7, R152.reuse, 0xfffffff1 ;  /* 0xfffffff198077836 */ /* 0x040fe20000000000 */
[----:B------:R-:W-:Y:S01]  /*b550*/  IABS R4, R5 ;  /* 0x0000000500047213 */ /* 0x000fe20000000000 */
[----:B------:R-:W-:Y:S01]  /*b560*/  VIADD R5, R152, 0xffffffe0 ;  /* 0xffffffe098057836 */ /* 0x000fe20000000000 */
[----:B------:R-:W-:Y:S01]  /*b570*/  ISETP.GE.AND P0, PT, R23, R134, PT ;  /* 0x000000861700720c */ /* 0x000fe20003f06270 */
[----:B------:R-:W-:Y:S01]  /*b580*/  FFMA.FTZ R189, -R154, R8, R189 ;  /* 0x000000089abd7223 */ /* 0x000fe200000101bd */
[----:B------:R-:W-:Y:S01]  /*b590*/  IABS R6, R6 ;  /* 0x0000000600067213 */ /* 0x000fe20000000000 */
[----:B------:R-:W-:Y:S01]  /*b5a0*/  VIADD R151, R151, 0xffffffc0 ;  /* 0xffffffc097977836 */ /* 0x000fe20000000000 */
[----:B------:R-:W-:Y:S02]  /*b5b0*/  FSEL R11, R177, -INF , P0 ;  /* 0xff800000b10b7808 */ /* 0x000fe40000000000 */
[----:B------:R-:W-:Y:S02]  /*b5c0*/  I2FP.F32.S32 R6, R6 ;  /* 0x0000000600067245 */ /* 0x000fe40000201400 */
[----:B------:R-:W-:Y:S02]  /*b5d0*/  IABS R7, R7 ;  /* 0x0000000700077213 */ /* 0x000fe40000000000 */
[----:B------:R-:W-:Y:S01]  /*b5e0*/  ISETP.GE.AND P0, PT, R22, R134, PT ;  /* 0x000000861600720c */ /* 0x000fe20003f06270 */
[C---:B------:R-:W-:Y:S01]  /*b5f0*/  FFMA.FTZ R29, -R154.reuse, R6, R211 ;  /* 0x000000069a1d7223 */ /* 0x040fe200000101d3 */
[----:B------:R-:W-:Y:S01]  /*b600*/  IABS R30, R30 ;  /* 0x0000001e001e7213 */ /* 0x000fe20000000000 */
[----:B------:R-:W-:Y:S01]  /*b610*/  FFMA.FTZ R201, -R154, R6, R201 ;  /* 0x000000069ac97223 */ /* 0x000fe200000101c9 */
[----:B------:R-:W-:Y:S01]  /*b620*/  IABS R5, R5 ;  /* 0x0000000500057213 */ /* 0x000fe20000000000 */
[----:B------:R-:W-:Y:S01]  /*b630*/  VIADD R6, R152, 0xfffffff0 ;  /* 0xfffffff098067836 */ /* 0x000fe20000000000 */
[----:B------:R-:W-:Y:S02]  /*b640*/  I2FP.F32.S32 R7, R7 ;  /* 0x0000000700077245 */ /* 0x000fe40000201400 */
[----:B------:R-:W-:Y:S02]  /*b650*/  I2FP.F32.S32 R30, R30 ;  /* 0x0000001e001e7245 */ /* 0x000fe40000201400 */
[----:B------:R-:W-:Y:S01]  /*b660*/  FSEL R27, R183, -INF , P0 ;  /* 0xff800000b71b7808 */ /* 0x000fe20000000000 */
[C---:B------:R-:W-:Y:S01]  /*b670*/  FFMA.FTZ R209, -R154.reuse, R7, R209 ;  /* 0x000000079ad17223 */ /* 0x040fe200000101d1 */
[----:B------:R-:W-:Y:S01]  /*b680*/  I2FP.F32.S32 R5, R5 ;  /* 0x0000000500057245 */ /* 0x000fe20000201400 */
[C---:B------:R-:W-:Y:S01]  /*b690*/  FFMA.FTZ R117, -R154.reuse, R7, R117 ;  /* 0x000000079a757223 */ /* 0x040fe20000010175 */
[----:B------:R-:W-:Y:S01]  /*b6a0*/  ISETP.GE.AND P0, PT, R23, R133, PT ;  /* 0x000000851700720c */ /* 0x000fe20003f06270 */
[C---:B------:R-:W-:Y:S01]  /*b6b0*/  FFMA.FTZ R199, -R154.reuse, R30, R199 ;  /* 0x0000001e9ac77223 */ /* 0x040fe200000101c7 */
[----:B------:R-:W-:Y:S01]  /*b6c0*/  FSEL R17, R173, -INF , P4 ;  /* 0xff800000ad117808 */ /* 0x000fe20002000000 */
[----:B------:R-:W-:Y:S01]  /*b6d0*/  FFMA.FTZ R108, -R154, R5, R108 ;  /* 0x000000059a6c7223 */ /* 0x000fe2000001016c */
[----:B------:R-:W-:Y:S01]  /*b6e0*/  I2FP.F32.S32 R4, R4 ;  /* 0x0000000400047245 */ /* 0x000fe20000201400 */
[----:B------:R-:W-:Y:S01]  /*b6f0*/  VIADD R5, R152, 0xffffffe8 ;  /* 0xffffffe898057836 */ /* 0x000fe20000000000 */
[----:B------:R-:W-:Y:S01]  /*b700*/  ISETP.GE.AND P4, PT, R20, R134, PT ;  /* 0x000000861400720c */ /* 0x000fe20003f86270 */
[C---:B------:R-:W-:Y:S01]  /*b710*/  FFMA.FTZ R30, -R154.reuse, R30, R213 ;  /* 0x0000001e9a1e7223 */ /* 0x040fe200000101d5 */
[----:B------:R-:W-:Y:S01]  /*b720*/  FSEL R7, R181, -INF , P0 ;  /* 0xff800000b5077808 */ /* 0x000fe20000000000 */
[C---:B------:R-:W-:Y:S01]  /*b730*/  FFMA.FTZ R191, -R154.reuse, R4, R191 ;  /* 0x000000049abf7223 */ /* 0x040fe200000101bf */
[----:B------:R-:W-:Y:S01]  /*b740*/  ISETP.GE.AND P0, PT, R153, R134, PT ;  /* 0x000000869900720c */ /* 0x000fe20003f06270 */
[----:B------:R-:W-:Y:S01]  /*b750*/  FFMA.FTZ R203, -R154, R4, R203 ;  /* 0x000000049acb7223 */ /* 0x000fe200000101cb */
[----:B------:R-:W-:Y:S01]  /*b760*/  IABS R6, R6 ;  /* 0x0000000600067213 */ /* 0x000fe20000000000 */
[----:B------:R-:W-:Y:S01]  /*b770*/  VIADD R4, R152, 0xffffffe1 ;  /* 0xffffffe198047836 */ /* 0x000fe20000000000 */
[----:B------:R-:W-:Y:S02]  /*b780*/  FSEL R21, R167, -INF , P1 ;  /* 0xff800000a7157808 */ /* 0x000fe40000800000 */
[-C--:B------:R-:W-:Y:S02]  /*b790*/  ISETP.GE.AND P1, PT, R24, R134.reuse, PT ;  /* 0x000000861800720c */ /* 0x080fe40003f26270 */
[----:B------:R-:W-:Y:S02]  /*b7a0*/  FSEL R25, R185, -INF , P4 ;  /* 0xff800000b9197808 */ /* 0x000fe40002000000 */
[----:B------:R-:W-:Y:S02]  /*b7b0*/  ISETP.GE.AND P4, PT, R16, R134, PT ;  /* 0x000000861000720c */ /* 0x000fe40003f86270 */
[----:B------:R-:W-:Y:S02]  /*b7c0*/  FSEL R181, R199, -INF , P0 ;  /* 0xff800000c7b57808 */ /* 0x000fe40000000000 */
[----:B------:R-:W-:Y:S02]  /*b7d0*/  I2FP.F32.S32 R6, R6 ;  /* 0x0000000600067245 */ /* 0x000fe40000201400 */
[----:B------:R-:W-:Y:S02]  /*b7e0*/  ISETP.GE.AND P0, PT, R14, R133, PT ;  /* 0x000000850e00720c */ /* 0x000fe40003f06270 */
[----:B------:R-:W-:Y:S01]  /*b7f0*/  IABS R5, R5 ;  /* 0x0000000500057213 */ /* 0x000fe20000000000 */
[CC--:B------:R-:W-:Y:S01]  /*b800*/  FFMA.FTZ R207, -R154.reuse, R6.reuse, R207 ;  /* 0x000000069acf7223 */ /* 0x0c0fe200000101cf */
[----:B------:R-:W-:Y:S01]  /*b810*/  FSEL R13, R175, -INF , P1 ;  /* 0xff800000af0d7808 */ /* 0x000fe20000800000 */
[----:B------:R-:W-:Y:S01]  /*b820*/  FFMA.FTZ R113, -R154, R6, R113 ;  /* 0x000000069a717223 */ /* 0x000fe20000010171 */
[-C--:B------:R-:W-:Y:S01]  /*b830*/  ISETP.GE.AND P1, PT, R26, R133.reuse, PT ;  /* 0x000000851a00720c */ /* 0x080fe20003f26270 */
[----:B------:R-:W-:Y:S01]  /*b840*/  VIADD R6, R153, 0x11 ;  /* 0x0000001199067836 */ /* 0x000fe20000000000 */
[----:B------:R-:W-:Y:S02]  /*b850*/  FSEL R191, R191, -INF , P4 ;  /* 0xff800000bfbf7808 */ /* 0x000fe40002000000 */
[----:B------:R-:W-:Y:S02]  /*b860*/  ISETP.GE.AND P4, PT, R20, R133, PT ;  /* 0x000000851400720c */ /* 0x000fe40003f86270 */
[----:B------:R-:W-:Y:S02]  /*b870*/  FSEL R183, R197, -INF , P0 ;  /* 0xff800000c5b77808 */ /* 0x000fe40000000000 */
[----:B------:R-:W-:Y:S02]  /*b880*/  I2FP.F32.S32 R5, R5 ;  /* 0x0000000500057245 */ /* 0x000fe40000201400 */
[----:B------:R-:W-:Y:S02]  /*b890*/  ISETP.GE.AND P0, PT, R10, R134, PT ;  /* 0x000000860a00720c */ /* 0x000fe40003f06270 */
[----:B------:R-:W-:Y:S01]  /*b8a0*/  FSEL R15, R171, -INF , P1 ;  /* 0xff800000ab0f7808 */ /* 0x000fe20000800000 */
[----:B------:R-:W-:Y:S01]  /*b8b0*/  FFMA.FTZ R119, -R154, R5, R119 ;  /* 0x000000059a777223 */ /* 0x000fe20000010177 */
[----:B------:R-:W-:Y:S01]  /*b8c0*/  ISETP.GE.AND P1, PT, R24, R133, PT ;  /* 0x000000851800720c */ /* 0x000fe20003f26270 */
[----:B------:R-:W-:Y:S01]  /*b8d0*/  FFMA.FTZ R88, -R154, R5, R88 ;  /* 0x000000059a587223 */ /* 0x000fe20000010158 */
[----:B------:R-:W-:Y:S01]  /*b8e0*/  FSEL R33, R189, -INF , P4 ;  /* 0xff800000bd217808 */ /* 0x000fe20002000000 */
[----:B------:R-:W-:Y:S01]  /*b8f0*/  VIADD R5, R153, 0x19 ;  /* 0x0000001999057836 */ /* 0x000fe20000000000 */
[----:B------:R-:W-:Y:S01]  /*b900*/  IABS R8, R4 ;  /* 0x0000000400087213 */ /* 0x000fe20000000000 */
[----:B------:R-:W-:Y:S01]  /*b910*/  VIADD R4, R152, 0xffffffe9 ;  /* 0xffffffe998047836 */ /* 0x000fe20000000000 */
[-C--:B------:R-:W-:Y:S01]  /*b920*/  ISETP.GE.AND P4, PT, R18, R134.reuse, PT ;  /* 0x000000861200720c */ /* 0x080fe20003f86270 */
[----:B------:R-:W-:Y:S01]  /*b930*/  VIADD R152, R152, 0x40 ;  /* 0x0000004098987836 */ /* 0x000fe20000000000 */
[----:B------:R-:W-:Y:S02]  /*b940*/  FSEL R167, R207, -INF , P0 ;  /* 0xff800000cfa77808 */ /* 0x000fe40000000000 */
[----:B------:R-:W-:Y:S02]  /*b950*/  ISETP.GE.AND P0, PT, R6, R134, PT ;  /* 0x000000860600720c */ /* 0x000fe40003f06270 */
[----:B------:R-:W-:Y:S02]  /*b960*/  FSEL R9, R179, -INF , P1 ;  /* 0xff800000b3097808 */ /* 0x000fe40000800000 */
[----:B------:R-:W-:Y:S02]  /*b970*/  I2FP.F32.S32 R8, R8 ;  /* 0x0000000800087245 */ /* 0x000fe40000201400 */
[----:B------:R-:W-:Y:S02]  /*b980*/  FSEL R179, R201, -INF , P4 ;  /* 0xff800000c9b37808 */ /* 0x000fe40002000000 */
[-C--:B------:R-:W-:Y:S01]  /*b990*/  ISETP.GE.AND P4, PT, R16, R133.reuse, PT ;  /* 0x000000851000720c */ /* 0x080fe20003f86270 */
[----:B------:R-:W-:Y:S01]  /*b9a0*/  FFMA.FTZ R91, -R154, R8, R91 ;  /* 0x000000089a5b7223 */ /* 0x000fe2000001015b */
[----:B------:R-:W-:Y:S01]  /*b9b0*/  IABS R4, R4 ;  /* 0x0000000400047213 */ /* 0x000fe20000000000 */
[----:B------:R-:W-:Y:S01]  /*b9c0*/  VIADD R8, R153, 0x10 ;  /* 0x0000001099087836 */ /* 0x000fe20000000000 */
[----:B------:R-:W-:Y:S02]  /*b9d0*/  FSEL R119, R119, -INF , P0 ;  /* 0xff80000077777808 */ /* 0x000fe40000000000 */
[-C--:B------:R-:W-:Y:S02]  /*b9e0*/  ISETP.GE.AND P0, PT, R10, R133.reuse, PT ;  /* 0x000000850a00720c */ /* 0x080fe40003f06270 */
[----:B------:R-:W-:Y:S02]  /*b9f0*/  ISETP.GE.AND P1, PT, R22, R133, PT ;  /* 0x000000851600720c */ /* 0x000fe40003f26270 */
[----:B------:R-:W-:Y:S02]  /*ba00*/  FSEL R185, R193, -INF , P4 ;  /* 0xff800000c1b97808 */ /* 0x000fe40002000000 */
[----:B------:R-:W-:Y:S02]  /*ba10*/  I2FP.F32.S32 R4, R4 ;  /* 0x0000000400047245 */ /* 0x000fe40000201400 */
[----:B------:R-:W-:Y:S02]  /*ba20*/  ISETP.GE.AND P4, PT, R12, R134, PT ;  /* 0x000000860c00720c */ /* 0x000fe40003f86270 */
[----:B------:R-:W-:Y:S01]  /*ba30*/  FSEL R169, R29, -INF , P0 ;  /* 0xff8000001da97808 */ /* 0x000fe20000000000 */
[-C--:B------:R-:W-:Y:S01]  /*ba40*/  FFMA.FTZ R205, -R154, R4.reuse, R205 ;  /* 0x000000049acd7223 */ /* 0x080fe200000101cd */
[----:B------:R-:W-:Y:S01]  /*ba50*/  ISETP.GE.AND P0, PT, R18, R135, PT ;  /* 0x000000871200720c */ /* 0x000fe20003f06270 */
[----:B------:R-:W-:Y:S01]  /*ba60*/  FFMA.FTZ R89, -R154, R4, R89 ;  /* 0x000000049a597223 */ /* 0x000fe20000010159 */
[----:B------:R-:W-:Y:S01]  /*ba70*/  FSEL R35, R187, -INF , P1 ;  /* 0xff800000bb237808 */ /* 0x000fe20000800000 */
[C---:B------:R-:W-:Y:S01]  /*ba80*/  VIADD R4, R153.reuse, 0x18 ;  /* 0x0000001899047836 */ /* 0x040fe20000000000 */
[-C--:B------:R-:W-:Y:S02]  /*ba90*/  ISETP.GE.AND P1, PT, R153, R133.reuse, PT ;  /* 0x000000859900720c */ /* 0x080fe40003f26270 */
[----:B------:R-:W-:Y:S02]  /*baa0*/  FSEL R173, R209, -INF , P4 ;  /* 0xff800000d1ad7808 */ /* 0x000fe40002000000 */
[----:B------:R-:W-:Y:S02]  /*bab0*/  ISETP.GE.AND P4, PT, R8, R134, PT ;  /* 0x000000860800720c */ /* 0x000fe40003f86270 */
[----:B------:R-:W-:Y:S02]  /*bac0*/  FSEL R175, R28, -INF , !P0 ;  /* 0xff8000001caf7808 */ /* 0x000fe40004000000 */
[-C--:B------:R-:W-:Y:S02]  /*bad0*/  ISETP.GE.AND P0, PT, R5, R133.reuse, PT ;  /* 0x000000850500720c */ /* 0x080fe40003f06270 */
[----:B------:R-:W-:Y:S02]  /*bae0*/  FSEL R177, R203, -INF , P1 ;  /* 0xff800000cbb17808 */ /* 0x000fe40000800000 */
[----:B------:R-:W-:Y:S02]  /*baf0*/  ISETP.GE.AND P1, PT, R12, R133, PT ;  /* 0x000000850c00720c */ /* 0x000fe40003f26270 */
        /* <DEDUP_REMOVED lines=8> */
[----:B------:R-:W-:Y:S02]  /*bb80*/  FSEL R115, R115, -INF , !P4 ;  /* 0xff80000073737808 */ /* 0x000fe40006000000 */
[----:B------:R-:W-:Y:S02]  /*bb90*/  ISETP.GE.AND P4, PT, R4, R134, PT ;  /* 0x000000860400720c */ /* 0x000fe40003f86270 */
[----:B------:R-:W-:Y:S02]  /*bba0*/  FSEL R15, R15, -INF , !P0 ;  /* 0xff8000000f0f7808 */ /* 0x000fe40004000000 */
[----:B------:R-:W-:Y:S02]  /*bbb0*/  FSEL R11, R11, -INF , !P6 ;  /* 0xff8000000b0b7808 */ /* 0x000fe40007000000 */
[----:B------:R-:W-:Y:S02]  /*bbc0*/  FSEL R17, R17, -INF , !P5 ;  /* 0xff80000011117808 */ /* 0x000fe40006800000 */
[-C--:B------:R-:W-:Y:S02]  /*bbd0*/  ISETP.GE.AND P6, PT, R22, R136.reuse, PT ;  /* 0x000000881600720c */ /* 0x080fe40003fc6270 */
        /* <DEDUP_REMOVED lines=14> */
[----:B------:R-:W-:Y:S02]  /*bcc0*/  FSEL R113, R113, -INF , P4 ;  /* 0xff80000071717808 */ /* 0x000fe40002000000 */
[-C--:B------:R-:W-:Y:S02]  /*bcd0*/  ISETP.GE.AND P4, PT, R26, R136.reuse, PT ;  /* 0x000000881a00720c */ /* 0x080fe40003f86270 */
[----:B------:R-:W-:Y:S02]  /*bce0*/  FSEL R187, R191, -INF , !P5 ;  /* 0xff800000bfbb7808 */ /* 0x000fe40006800000 */
[----:B------:R-:W-:Y:S02]  /*bcf0*/  FSEL R33, R33, -INF , !P6 ;  /* 0xff80000021217808 */ /* 0x000fe40007000000 */
[----:B------:R-:W-:Y:S02]  /*bd00*/  FSEL R181, R181, -INF , !P0 ;  /* 0xff800000b5b57808 */ /* 0x000fe40004000000 */
[-C--:B------:R-:W-:Y:S02]  /*bd10*/  ISETP.GE.AND P5, PT, R14, R135.reuse, PT ;  /* 0x000000870e00720c */ /* 0x080fe40003fa6270 */
[-C--:B------:R-:W-:Y:S02]  /*bd20*/  ISETP.GE.AND P6, PT, R12, R136.reuse, PT ;  /* 0x000000880c00720c */ /* 0x080fe40003fc6270 */
[-C--:B------:R-:W-:Y:S02]  /*bd30*/  ISETP.GE.AND P0, PT, R10, R136.reuse, PT ;  /* 0x000000880a00720c */ /* 0x080fe40003f06270 */
[----:B------:R-:W-:Y:S02]  /*bd40*/  FSEL R89, R89, -INF , P1 ;  /* 0xff80000059597808 */ /* 0x000fe40000800000 */
[-C--:B------:R-:W-:Y:S02]  /*bd50*/  ISETP.GE.AND P1, PT, R24, R136.reuse, PT ;  /* 0x000000881800720c */ /* 0x080fe40003f26270 */
[----:B------:R-:W-:Y:S02]  /*bd60*/  FSEL R19, R19, -INF , !P4 ;  /* 0xff80000013137808 */ /* 0x000fe40006000000 */
[----:B------:R-:W-:Y:S02]  /*bd70*/  FSEL R173, R173, -INF , !P6 ;  /* 0xff800000adad7808 */ /* 0x000fe40007000000 */
[----:B------:R-:W-:Y:S02]  /*bd80*/  FSEL R167, R167, -INF , !P0 ;  /* 0xff800000a7a77808 */ /* 0x000fe40004000000 */
[----:B------:R-:W-:Y:S02]  /*bd90*/  FSEL R183, R183, -INF , !P5 ;  /* 0xff800000b7b77808 */ /* 0x000fe40006800000 */
[CC--:B------:R-:W-:Y:S02]  /*bda0*/  ISETP.GE.AND P6, PT, R8.reuse, R136.reuse, PT ;  /* 0x000000880800720c */ /* 0x0c0fe40003fc6270 */
[-C--:B------:R-:W-:Y:S02]  /*bdb0*/  ISETP.GE.AND P0, PT, R8, R135.reuse, PT ;  /* 0x000000870800720c */ /* 0x080fe40003f06270 */
[C---:B------:R-:W-:Y:S01]  /*bdc0*/  ISETP.GE.AND P5, PT, R153.reuse, R135, PT ;  /* 0x000000879900720c */ /* 0x040fe20003fa6270 */
[----:B------:R-:W-:Y:S01]  /*bdd0*/  VIADD R153, R153, 0xffffffc0 ;  /* 0xffffffc099997836 */ /* 0x000fe20000000000 */
[----:B------:R-:W-:Y:S02]  /*bde0*/  FSEL R13, R13, -INF , !P1 ;  /* 0xff8000000d0d7808 */ /* 0x000fe40004800000 */
[----:B------:R-:W-:Y:S02]  /*bdf0*/  FMNMX3.FTZ R8, R0, R21, R19, !PT ;  /* 0x0000001500087276 */ /* 0x000fe40007810013 */
[-C--:B------:R-:W-:Y:S02]  /*be00*/  ISETP.GE.AND P4, PT, R24, R135.reuse, PT ;  /* 0x000000871800720c */ /* 0x080fe40003f86270 */
[----:B------:R-:W-:Y:S02]  /*be10*/  ISETP.GE.AND P1, PT, R23, R135, PT ;  /* 0x000000871700720c */ /* 0x000fe40003f26270 */
[----:B------:R-:W-:Y:S02]  /*be20*/  FSEL R177, R177, -INF , !P5 ;  /* 0xff800000b1b17808 */ /* 0x000fe40006800000 */
[----:B------:R-:W-:Y:S02]  /*be30*/  FSEL R127, R127, -INF , !P6 ;  /* 0xff8000007f7f7808 */ /* 0x000fe40007000000 */
[----:B------:R-:W-:Y:S02]  /*be40*/  FMNMX3.FTZ R8, R8, R13, R11, !PT ;  /* 0x0000000d08087276 */ /* 0x000fe4000781000b */
[CC--:B------:R-:W-:Y:S02]  /*be50*/  ISETP.GE.AND P5, PT, R6.reuse, R136.reuse, PT ;  /* 0x000000880600720c */ /* 0x0c0fe40003fa6270 */
[----:B------:R-:W-:Y:S02]  /*be60*/  ISETP.GE.AND P6, PT, R6, R135, PT ;  /* 0x000000870600720c */ /* 0x000fe40003fc6270 */
[----:B------:R-:W-:Y:S02]  /*be70*/  FMNMX3.FTZ R6, R84, R17, R15, !PT ;  /* 0x0000001154067276 */ /* 0x000fe4000781000f */
[----:B------:R-:W-:Y:S02]  /*be80*/  FSEL R9, R9, -INF , !P4 ;  /* 0xff80000009097808 */ /* 0x000fe40006000000 */
[----:B------:R-:W-:Y:S02]  /*be90*/  FSEL R7, R7, -INF , !P1 ;  /* 0xff80000007077808 */ /* 0x000fe40004800000 */
[-C--:B------:R-:W-:Y:S02]  /*bea0*/  ISETP.GE.AND P4, PT, R18, R136.reuse, PT ;  /* 0x000000881200720c */ /* 0x080fe40003f86270 */
[----:B------:R-:W-:Y:S02]  /*beb0*/  FMNMX3.FTZ R8, R8, R27, R25, !PT ;  /* 0x0000001b08087276 */ /* 0x000fe40007810019 */
[----:B------:R-:W-:Y:S02]  /*bec0*/  ISETP.GE.AND P1, PT, R16, R135, PT ;  /* 0x000000871000720c */ /* 0x000fe40003f26270 */
[----:B------:R-:W-:Y:S02]  /*bed0*/  FMNMX3.FTZ R6, R6, R9, R7, !PT ;  /* 0x0000000906067276 */ /* 0x000fe40007810007 */
[----:B------:R-:W-:Y:S02]  /*bee0*/  FSEL R179, R179, -INF , !P4 ;  /* 0xff800000b3b37808 */ /* 0x000fe40006000000 */
[----:B------:R-:W-:Y:S02]  /*bef0*/  FMNMX3.FTZ R8, R8, R187, R115, !PT ;  /* 0x000000bb08087276 */ /* 0x000fe40007810073 */
[----:B------:R-:W-:Y:S02]  /*bf00*/  FMNMX3.FTZ R6, R6, R35, R33, !PT ;  /* 0x0000002306067276 */ /* 0x000fe40007810021 */
[----:B------:R-:W-:Y:S02]  /*bf10*/  FSEL R185, R185, -INF , !P1 ;  /* 0xff800000b9b97808 */ /* 0x000fe40004800000 */
[----:B------:R-:W-:Y:S02]  /*bf20*/  FSEL R119, R119, -INF , !P5 ;  /* 0xff80000077777808 */ /* 0x000fe40006800000 */
[----:B------:R-:W-:Y:S02]  /*bf30*/  ISETP.GE.AND P1, PT, R10, R135, PT ;  /* 0x000000870a00720c */ /* 0x000fe40003f26270 */
[-C--:B------:R-:W-:Y:S02]  /*bf40*/  ISETP.GE.AND P5, PT, R5, R136.reuse, PT ;  /* 0x000000880500720c */ /* 0x080fe40003fa6270 */
        /* <DEDUP_REMOVED lines=223> */
[----:B------:R-:W-:Y:S02]  /*cd40*/  F2FP.BF16.F32.PACK_AB R53, R164, R126 ;  /* 0x0000007ea435723e */ /* 0x000fe400000010ff */
[----:B------:R-:W-:Y:S02]  /*cd50*/  F2FP.BF16.F32.PACK_AB R54, R167, R166 ;  /* 0x000000a6a736723e */ /* 0x000fe400000010ff */
[----:B------:R-:W-:Y:S02]  /*cd60*/  F2FP.BF16.F32.PACK_AB R55, R169, R168 ;  /* 0x000000a8a937723e */ /* 0x000fe400000010ff */
        /* <DEDUP_REMOVED lines=55> */
.L_x_10267:
        /* <DEDUP_REMOVED lines=10> */
.L_x_10286:
        /* <DEDUP_REMOVED lines=140> */
.L_x_10277:
[----:B------:R-:W-:Y:S05]  /*da40*/  BSYNC.RECONVERGENT B0 ;  /* 0x0000000000007941 */ /* 0x000fea0003800200 */
.L_x_10276:
        /* <DEDUP_REMOVED lines=27> */
.L_x_10279:
[----:B------:R-:W-:Y:S05]  /*dc00*/  BSYNC.RECONVERGENT B0 ;  /* 0x0000000000007941 */ /* 0x000fea0003800200 */
.L_x_10278:
        /* <DEDUP_REMOVED lines=32> */
.L_x_10281:
[----:B------:R-:W-:Y:S05]  /*de10*/  BSYNC.RECONVERGENT B0 ;  /* 0x0000000000007941 */ /* 0x000fea0003800200 */
.L_x_10280:
[----:B------:R-:W-:-:S04]  /*de20*/  MOV R147, 0x0 ;  /* 0x0000000000937802 */ /* 0x000fc80000000f00 */
[----:B-12345:R-:W-:Y:S05]  /*de30*/  @P0 RET.REL.NODEC R146 `(_ZN5flash24flash_fwd_splitkv_kernelI23Flash_fwd_kernel_traitsILi96ELi64ELi64ELi4ELb0ELb0EN7cutlass10bfloat16_tE19Flash_kernel_traitsILi96ELi64ELi64ELi4ES3_EELb0ELb1ELb1ELb0ELb0ELb1ELb0ELb0EEEvNS_16Flash_fwd_paramsE) ;  /* 0xffffff2092700950 */ /* 0x03efea0003c3ffff */
        /* <DEDUP_REMOVED lines=16> */
[----:B-1----:R-:W-:Y:S05]  /*df40*/  @P0 RET.REL.NODEC R146 `(_ZN5flash24flash_fwd_splitkv_kernelI23Flash_fwd_kernel_traitsILi96ELi64ELi64ELi4ELb0ELb0EN7cutlass10bfloat16_tE19Flash_kernel_traitsILi96ELi64ELi64ELi4ES3_EELb0ELb1ELb1ELb0ELb0ELb1ELb0ELb0EEEvNS_16Flash_fwd_paramsE) ;  /* 0xffffff20922c0950 */ /* 0x002fea0003c3ffff */
[----:B------:R-:W-:Y:S01]  /*df50*/  MOV R147, 0x0 ;  /* 0x0000000000937802 */ /* 0x000fe20000000f00 */
[----:B------:R1:W-:Y:S03]  /*df60*/  ST.E.128 desc[UR4][R2.64+0x80], R24 ;  /* 0x0000801802007985 */ /* 0x0003e6000c101d04 */
[----:B-1----:R-:W-:Y:S05]  /*df70*/  RET.REL.NODEC R146 `(_ZN5flash24flash_fwd_splitkv_kernelI23Flash_fwd_kernel_traitsILi96ELi64ELi64ELi4ELb0ELb0EN7cutlass10bfloat16_tE19Flash_kernel_traitsILi96ELi64ELi64ELi4ES3_EELb0ELb1ELb1ELb0ELb0ELb1ELb0ELb0EEEvNS_16Flash_fwd_paramsE) ;  /* 0xffffff2092207950 */ /* 0x002fea0003c3ffff */
.L_x_10275:
[----:B------:R-:W-:Y:S01]  /*df80*/  MOV R5, 0x2 ;  /* 0x0000000200057802 */ /* 0x000fe20000000f00 */
[----:B------:R-:W-:Y:S01]  /*df90*/  IMAD.MOV.U32 R0, RZ, RZ, 0x1f ;  /* 0x0000001fff007424 */ /* 0x000fe200078e00ff */
[----:B------:R-:W-:-:S07]  /*dfa0*/  MOV R4, 0xffffffff ;  /* 0xffffffff00047802 */ /* 0x000fce0000000f00 */
[----:B-1---5:R-:W-:Y:S05]  /*dfb0*/  WARPSYNC.COLLECTIVE R4, `(.L_x_10282) ;  /* 0x0000000004087348 */ /* 0x022fea0003c00000 */
[----:B------:R2:W3:Y:S02]  /*dfc0*/  SHFL.BFLY P0, R10, R158, R5, R0 ;  /* 0x0c0000059e0a7389 */ /* 0x0004e40000000000 */
[----:B-123-5:R-:W-:Y:S05]  /*dfd0*/  ENDCOLLECTIVE ;  /* 0x000000000000791b */ /* 0x02efea0003800000 */
.L_x_10282:
[----:B------:R-:W-:Y:S02]  /*dfe0*/  IMAD.MOV.U32 R7, RZ, RZ, R10 ;  /* 0x000000ffff077224 */ /* 0x000fe400078e000a */
[----:B------:R-:W-:Y:S02]  /*dff0*/  IMAD.MOV.U32 R5, RZ, RZ, 0x1 ;  /* 0x00000001ff057424 */ /* 0x000fe400078e00ff */
[----:B------:R-:W-:-:S05]  /*e000*/  FADD.FTZ R8, R7, R158 ;  /* 0x0000009e07087221 */ /* 0x000fca0000010000 */
[----:B------:R-:W-:-:S07]  /*e010*/  MOV R158, R8 ;  /* 0x00000008009e7202 */ /* 0x000fce0000000f00 */
[----:B------:R-:W-:Y:S05]  /*e020*/  WARPSYNC.COLLECTIVE R4, `(.L_x_10283) ;  /* 0x0000000004087348 */ /* 0x000fea0003c00000 */
[----:B------:R1:W2:Y:S02]  /*e030*/  SHFL.BFLY P0, R10, R158, R5, R0 ;  /* 0x0c0000059e0a7389 */ /* 0x0002a40000000000 */
[----:B-12---:R-:W-:Y:S05]  /*e040*/  ENDCOLLECTIVE ;  /* 0x000000000000791b */ /* 0x006fea0003800000 */
.L_x_10283:
[----:B------:R-:W-:Y:S01]  /*e050*/  MOV R158, R165 ;  /* 0x000000a5009e7202 */ /* 0x000fe20000000f00 */
[----:B------:R-:W-:Y:S01]  /*e060*/  IMAD.MOV.U32 R5, RZ, RZ, 0x2 ;  /* 0x00000002ff057424 */ /* 0x000fe200078e00ff */
[----:B------:R-:W-:-:S07]  /*e070*/  MOV R7, R10 ;  /* 0x0000000a00077202 */ /* 0x000fce0000000f00 */
[----:B------:R-:W-:Y:S05]  /*e080*/  WARPSYNC.COLLECTIVE R4, `(.L_x_10284) ;  /* 0x0000000004087348 */ /* 0x000fea0003c00000 */
[----:B------:R1:W2:Y:S02]  /*e090*/  SHFL.BFLY P0, R10, R158, R5, R0 ;  /* 0x0c0000059e0a7389 */ /* 0x0002a40000000000 */
[----:B-12---:R-:W-:Y:S05]  /*e0a0*/  ENDCOLLECTIVE ;  /* 0x000000000000791b */ /* 0x006fea0003800000 */
.L_x_10284:
[----:B------:R-:W-:Y:S01]  /*e0b0*/  FADD.FTZ R7, R8, R7 ;  /* 0x0000000708077221 */ /* 0x000fe20000010000 */
[----:B------:R-:W-:Y:S01]  /*e0c0*/  FADD.FTZ R9, R10, R165 ;  /* 0x000000a50a097221 */ /* 0x000fe20000010000 */
[----:B------:R-:W-:-:S04]  /*e0d0*/  MOV R5, 0x1 ;  /* 0x0000000100057802 */ /* 0x000fc80000000f00 */
[----:B------:R-:W-:-:S07]  /*e0e0*/  MOV R158, R9 ;  /* 0x00000009009e7202 */ /* 0x000fce0000000f00 */
[----:B------:R-:W-:Y:S05]  /*e0f0*/  WARPSYNC.COLLECTIVE R4, `(.L_x_10285) ;  /* 0x0000000004087348 */ /* 0x000fea0003c00000 */
[----:B------:R1:W2:Y:S02]  /*e100*/  SHFL.BFLY P0, R10, R158, R5, R0 ;  /* 0x0c0000059e0a7389 */ /* 0x0002a40000000000 */
[----:B-12---:R-:W-:Y:S05]  /*e110*/  ENDCOLLECTIVE ;  /* 0x000000000000791b */ /* 0x006fea0003800000 */
.L_x_10285:
[----:B------:R-:W-:Y:S05]  /*e120*/  BRA `(.L_x_10286) ;  /* 0xfffffff000147947 */ /* 0x000fea000383ffff */
.L_x_10287:
        /* <DEDUP_REMOVED lines=13> */
.L_x_11697:


//--------------------- .text._ZN5flash24flash_fwd_splitkv_kernelI23Flash_fwd_kernel_traitsILi96ELi64ELi64ELi4ELb0ELb0EN7cutlass10bfloat16_tE19Flash_kernel_traitsILi96ELi64ELi64ELi4ES3_EELb0ELb1ELb0ELb0ELb1ELb0ELb0ELb1EEEvNS_16Flash_fwd_paramsE --------------------------
	.section	.text._ZN5flash24flash_fwd_splitkv_kernelI23Flash_fwd_kernel_traitsILi96ELi64ELi64ELi4ELb0ELb0EN7cutlass10bfloat16_tE19Flash_kernel_traitsILi96ELi64ELi64ELi4ES3_EELb0ELb1ELb0ELb0ELb1ELb0ELb0ELb1EEEvNS_16Flash_fwd_paramsE,"ax",@progbits
	.align	128
        .global         _ZN5flash24flash_fwd_splitkv_kernelI23Flash_fwd_kernel_traitsILi96ELi64ELi64ELi4ELb0ELb0EN7cutlass10bfloat16_tE19Flash_kernel_traitsILi96ELi64ELi64ELi4ES3_EELb0ELb1ELb0ELb0ELb1ELb0ELb0ELb1EEEvNS_16Flash_fwd_paramsE
        .type           _ZN5flash24flash_fwd_splitkv_kernelI23Flash_fwd_kernel_traitsILi96ELi64ELi64ELi4ELb0ELb0EN7cutlass10bfloat16_tE19Flash_kernel_traitsILi96ELi64ELi64ELi4ES3_EELb0ELb1ELb0ELb0ELb1ELb0ELb0ELb1EEEvNS_16Flash_fwd_paramsE,@function
        .size           _ZN5flash24flash_fwd_splitkv_kernelI23Flash_fwd_kernel_traitsILi96ELi64ELi64ELi4ELb0ELb0EN7cutlass10bfloat16_tE19Flash_kernel_traitsILi96ELi64ELi64ELi4ES3_EELb0ELb1ELb0ELb0ELb1ELb0ELb0ELb1EEEvNS_16Flash_fwd_paramsE,(.L_x_11698 - _ZN5flash24flash_fwd_splitkv_kernelI23Flash_fwd_kernel_traitsILi96ELi64ELi64ELi4ELb0ELb0EN7cutlass10bfloat16_tE19Flash_kernel_traitsILi96ELi64ELi64ELi4ES3_EELb0ELb1ELb0ELb0ELb1ELb0ELb0ELb1EEEvNS_16Flash_fwd_paramsE)
        .other          _ZN5flash24flash_fwd_splitkv_kernelI23Flash_fwd_kernel_traitsILi96ELi64ELi64ELi4ELb0ELb0EN7cutlass10bfloat16_tE19Flash_kernel_traitsILi96ELi64ELi64ELi4ES3_EELb0ELb1ELb0ELb0ELb1ELb0ELb0ELb1EEEvNS_16Flash_fwd_paramsE,@"STO_CUDA_ENTRY STV_DEFAULT"
_ZN5flash24flash_fwd_splitkv_kernelI23Flash_fwd_kernel_traitsILi96ELi64ELi64ELi4ELb0ELb0EN7cutlass10bfloat16_tE19Flash_kernel_traitsILi96ELi64ELi64ELi4ES3_EELb0ELb1ELb0ELb0ELb1ELb0ELb0ELb1EEEvNS_16Flash_fwd_paramsE:
.text._ZN5flash24flash_fwd_splitkv_kernelI23Flash_fwd_kernel_traitsILi96ELi64ELi64ELi4ELb0ELb0EN7cutlass10bfloat16_tE19Flash_kernel_traitsILi96ELi64ELi64ELi4ES3_EELb0ELb1ELb0ELb0ELb1ELb0ELb0ELb1EEEvNS_16Flash_fwd_paramsE:
[----:B------:R-:W-:Y:S01]  /*0000*/  LDC R1, c[0x0][0x37c] ;  /* 0x0000df00ff017b82 */ /* 0x000fe20000000800 */
[----:B------:R-:W1:Y:S07]  /*0010*/  S2R R147, SR_CTAID.X ;  /* 0x0000000000937919 */ /* 0x000e6e0000002500 */
[----:B------:R-:W2:Y:S01]  /*0020*/  LDC.64 R84, c[0x0][0x348] ;  /* 0x0000d200ff547b82 */ /* 0x000ea20000000a00 */
[----:B------:R-:W-:Y:S01]  /*0030*/  BSSY.RECONVERGENT B3, `(.L_x_10288) ;  /* 0x0000005000037945 */ /* 0x000fe20003800200 */
[----:B------:R-:W-:Y:S01]  /*0040*/  MOV R144, 0x80 ;  /* 0x0000008000907802 */ /* 0x000fe20000000f00 */
[----:B------:R-:W3:Y:S01]  /*0050*/  S2R R146, SR_CTAID.Y ;  /* 0x0000000000927919 */ /* 0x000ee20000002600 */
[----:B------:R-:W4:Y:S05]  /*0060*/  S2R R145, SR_CTAID.Z ;  /* 0x0000000000917919 */ /* 0x000f2a0000002700 */
[----:B-1234-:R-:W-:Y:S05]  /*0070*/  CALL.REL.NOINC `($_ZN5flash24flash_fwd_splitkv_kernelI23Flash_fwd_kernel_traitsILi96ELi64ELi64ELi4ELb0ELb0EN7cutlass10bfloat16_tE19Flash_kernel_traitsILi96ELi64ELi64ELi4ES3_EELb0ELb1ELb0ELb0ELb1ELb0ELb0ELb1EEEvNS_16Flash_fwd_paramsE$_ZN5flash30compute_attn_1rowblock_splitkvI23Flash_fwd_kernel_traitsILi96ELi64ELi64ELi4ELb0ELb0EN7cutlass10bfloat16_tE19Flash_kernel_traitsILi96ELi64ELi64ELi4ES3_EELb0ELb1ELb0ELb0ELb1ELb0ELb0ELb1ENS_16Flash_fwd_paramsEEEvRKT8_iiiii) ;  /* 0x0000000000087944 */ /* 0x01efea0003c00000 */
[----:B------:R-:W-:Y:S05]  /*0080*/  BSYNC.RECONVERGENT B3 ;  /* 0x0000000000037941 */ /* 0x000fea0003800200 */
.L_x_10288:
[----:B------:R-:W-:Y:S05]  /*0090*/  EXIT ;  /* 0x000000000000794d */ /* 0x000fea0003800000 */
        .type           $_ZN5flash24flash_fwd_splitkv_kernelI23Flash_fwd_kernel_traitsILi96ELi64ELi64ELi4ELb0ELb0EN7cutlass10bfloat16_tE19Flash_kernel_traitsILi96ELi64ELi64ELi4ES3_EELb0ELb1ELb0ELb0ELb1ELb0ELb0ELb1EEEvNS_16Flash_fwd_paramsE$_ZN5flash30compute_attn_1rowblock_splitkvI23Flash_fwd_kernel_traitsILi96ELi64ELi64ELi4ELb0ELb0EN7cutlass10bfloat16_tE19Flash_kernel_traitsILi96ELi64ELi64ELi4ES3_EELb0ELb1ELb0ELb0ELb1ELb0ELb0ELb1ENS_16Flash_fwd_paramsEEEvRKT8_iiiii,@function
        .size           $_ZN5flash24flash_fwd_splitkv_kernelI23Flash_fwd_kernel_traitsILi96ELi64ELi64ELi4ELb0ELb0EN7cutlass10bfloat16_tE19Flash_kernel_traitsILi96ELi64ELi64ELi4ES3_EELb0ELb1ELb0ELb0ELb1ELb0ELb0ELb1EEEvNS_16Flash_fwd_paramsE$_ZN5flash30compute_attn_1rowblock_splitkvI23Flash_fwd_kernel_traitsILi96ELi64ELi64ELi4ELb0ELb0EN7cutlass10bfloat16_tE19Flash_kernel_traitsILi96ELi64ELi64ELi4ES3_EELb0ELb1ELb0ELb0ELb1ELb0ELb0ELb1ENS_16Flash_fwd_paramsEEEvRKT8_iiiii,(.L_x_11698 - $_ZN5flash24flash_fwd_splitkv_kernelI23Flash_fwd_kernel_traitsILi96ELi64ELi64ELi4ELb0ELb0EN7cutlass10bfloat16_tE19Flash_kernel_traitsILi96ELi64ELi64ELi4ES3_EELb0ELb1ELb0ELb0ELb1ELb0ELb0ELb1EEEvNS_16Flash_fwd_paramsE$_ZN5flash30compute_attn_1rowblock_splitkvI23Flash_fwd_kernel_traitsILi96ELi64ELi64ELi4ELb0ELb0EN7cutlass10bfloat16_tE19Flash_kernel_traitsILi96ELi64ELi64ELi4ES3_EELb0ELb1ELb0ELb0ELb1ELb0ELb0ELb1ENS_16Flash_fwd_paramsEEEvRKT8_iiiii)
$_ZN5flash24flash_fwd_splitkv_kernelI23Flash_fwd_kernel_traitsILi96ELi64ELi64ELi4ELb0ELb0EN7cutlass10bfloat16_tE19Flash_kernel_traitsILi96ELi64ELi64ELi4ES3_EELb0ELb1ELb0ELb0ELb1ELb0ELb0ELb1EEEvNS_16Flash_fwd_paramsE$_ZN5flash30compute_attn_1rowblock_splitkvI23Flash_fwd_kernel_traitsILi96ELi64ELi64ELi4ELb0ELb0EN7cutlass10bfloat16_tE19Flash_kernel_traitsILi96ELi64ELi64ELi4ES3_EELb0ELb1ELb0ELb0ELb1ELb0ELb0ELb1ENS_16Flash_fwd_paramsEEEvRKT8_iiiii:
        /* <DEDUP_REMOVED lines=38> */
.L_x_10290:
[----:B------:R-:W-:Y:S05]  /*0300*/  BSYNC.RECONVERGENT B0 ;  /* 0x0000000000007941 */ /* 0x000fea0003800200 */
.L_x_10289:
[----:B------:R-:W-:Y:S04]  /*0310*/  BSSY.RECONVERGENT B0, `(.L_x_10291) ;  /* 0x0000007000007945 */ /* 0x000fe80003800200 */
[----:B------:R-:W-:Y:S05]  /*0320*/  @!P3 BRA `(.L_x_10292) ;  /* 0x000000000014b947 */ /* 0x000fea0003800000 */
[----:B------:R-:W3:Y:S02]  /*0330*/  LD.E.U8 R2, desc[UR4][R84.64+0x1b2] ;  /* 0x0001b20454027980 */ /* 0x000ee4000c101100 */
[----:B---3--:R-:W-:-:S13]  /*0340*/  ISETP.NE.AND P1, PT, R2, RZ, PT ;  /* 0x000000ff0200720c */ /* 0x008fda0003f25270 */
[----:B------:R-:W3:Y:S02]  /*0350*/  @P1 LD.E R2, desc[UR4][R6.64+0x4] ;  /* 0x0000040406021980 */ /* 0x000ee4000c101900 */
[----:B---3-5:R-:W-:-:S06]  /*0360*/  @P1 IADD3 R3, PT, PT, R2, -R13, RZ ;  /* 0x8000000d02031210 */ /* 0x028fcc0007ffe0ff */
[----:B------:R3:W5:Y:S02]  /*0370*/  @!P1 LD.E R3, desc[UR4][R6.64] ;  /* 0x0000000406039980 */ /* 0x000764000c101900 */
.L_x_10292:
[----:B------:R-:W-:Y:S05]  /*0380*/  BSYNC.RECONVERGENT B0 ;  /* 0x0000000000007941 */ /* 0x000fea0003800200 */
.L_x_10291:
        /* <DEDUP_REMOVED lines=9> */
.L_x_10294:
[----:B------:R-:W4:Y:S01]  /*0420*/  LD.E.64 R2, desc[UR4][R84.64+0x108] ;  /* 0x0001080454027980 */ /* 0x000f22000c101b00 */
[----:B------:R-:W-:Y:S01]  /*0430*/  BSSY.RECONVERGENT B0, `(.L_x_10296) ;  /* 0x0000006000007945 */ /* 0x000fe20003800200 */
[----:B------:R-:W-:Y:S01]  /*0440*/  IMAD.MOV.U32 R81, RZ, RZ, RZ ;  /* 0x000000ffff517224 */ /* 0x000fe200078e00ff */
[----:B----4-:R-:W-:-:S04]  /*0450*/  ISETP.NE.U32.AND P0, PT, R2, RZ, PT ;  /* 0x000000ff0200720c */ /* 0x010fc80003f05070 */
[----:B------:R-:W-:-:S13]  /*0460*/  ISETP.NE.AND.EX P0, PT, R3, RZ, PT, P0 ;  /* 0x000000ff0300720c */ /* 0x000fda0003f05300 */
[----:B------:R-:W-:Y:S05]  /*0470*/  @!P0 BRA `(.L_x_10297) ;  /* 0x0000000000048947 */ /* 0x000fea0003800000 */
[----:B------:R4:W5:Y:S02]  /*0480*/  LD.E R81, desc[UR4][R84.64+0xbc] ;  /* 0x0000bc0454517980 */ /* 0x000964000c101900 */
.L_x_10297:
[----:B------:R-:W-:Y:S05]  /*0490*/  BSYNC.RECONVERGENT B0 ;  /* 0x0000000000007941 */ /* 0x000fea0003800200 */
.L_x_10296:
[----:B-----5:R-:W-:Y:S02]  /*04a0*/  IADD3 R81, PT, PT, R96, R81, RZ ;  /* 0x0000005160517210 */ /* 0x020fe40007ffe0ff */
.L_x_10295:
[----:B------:R-:W-:Y:S05]  /*04b0*/  BSYNC.RECONVERGENT B1 ;  /* 0x0000000000017941 */ /* 0x000fea0003800200 */
.L_x_10293:
[----:B------:R-:W-:Y:S01]  /*04c0*/  IMAD.SHL.U32 R119, R147, 0x40, RZ ;  /* 0x0000004093777824 */ /* 0x000fe200078e00ff */
[----:B------:R-:W-:Y:S01]  /*04d0*/  MOV R2, R144 ;  /* 0x0000009000027202 */ /* 0x000fe20000000f00 */
[----:B------:R-:W-:-:S03]  /*04e0*/  IMAD.MOV.U32 R3, RZ, RZ, 0x0 ;  /* 0x00000000ff037424 */ /* 0x000fc600078e00ff */
[----:B------:R-:W-:-:S13]  /*04f0*/  ISETP.GT.AND P0, PT, R148, R119, PT ;  /* 0x000000779400720c */ /* 0x000fda0003f04270 */
[----:B-1234-:R-:W-:Y:S05]  /*0500*/  @!P0 RET.REL.NODEC R2 `(_ZN5flash24flash_fwd_splitkv_kernelI23Flash_fwd_kernel_traitsILi96ELi64ELi64ELi4ELb0ELb0EN7cutlass10bfloat16_tE19Flash_kernel_traitsILi96ELi64ELi64ELi4ES3_EELb0ELb1ELb0ELb0ELb1ELb0ELb0ELb1EEEvNS_16Flash_fwd_paramsE) ;  /* 0xfffffff802bc8950 */ /* 0x01efea0003c3ffff */
        /* <DEDUP_REMOVED lines=41> */
[CC--:B------:R-:W-:Y:S02]  /*07a0*/  ISETP.GE.AND P2, PT, R9.reuse, R148.reuse, PT ;  /* 0x000000940900720c */ /* 0x0c0fe40003f46270 */
[CC--:B------:R-:W-:Y:S02]  /*07b0*/  ISETP.GE.OR P4, PT, R9.reuse, R148.reuse, P4 ;  /* 0x000000940900720c */ /* 0x0c0fe40002786670 */
[----:B------:R-:W-:Y:S01]  /*07c0*/  IADD3 R7, PT, PT, R9, 0x20, RZ ;  /* 0x0000002009077810 */ /* 0x000fe20007ffe0ff */
[----:B------:R-:W-:Y:S03]  /*07d0*/  BSSY.RECONVERGENT B0, `(.L_x_10299) ;  /* 0x0000023000007945 */ /* 0x000fe60003800200 */
[----:B------:R-:W-:Y:S01]  /*07e0*/  ISETP.GE.AND P1, PT, R7, R148, PT ;  /* 0x000000940700720c */ /* 0x000fe20003f26270 */
        /* <DEDUP_REMOVED lines=33> */
.L_x_10300:
[----:B------:R-:W-:Y:S05]  /*0a00*/  BSYNC.RECONVERGENT B0 ;  /* 0x0000000000007941 */ /* 0x000fea0003800200 */
.L_x_10299:
[----:B------:R-:W-:Y:S04]  /*0a10*/  BSSY.RECONVERGENT B0, `(.L_x_10301) ;  /* 0x000000e000007945 */ /* 0x000fe80003800200 */
[----:B------:R-:W-:Y:S05]  /*0a20*/  @P1 BRA `(.L_x_10302) ;  /* 0x0000000000301947 */ /* 0x000fea0003800000 */
[----:B------:R-:W-:Y:S02]  /*0a30*/  IADD3 R9, P0, PT, R9, 0x20, RZ ;  /* 0x0000002009097810 */ /* 0x000fe40007f1e0ff */
        /* <DEDUP_REMOVED lines=11> */
.L_x_10302:
[----:B------:R-:W-:Y:S05]  /*0af0*/  BSYNC.RECONVERGENT B0 ;  /* 0x0000000000007941 */ /* 0x000fea0003800200 */
.L_x_10301:
[----:B------:R-:W-:Y:S01]  /*0b00*/  MOV R145, 0x0 ;  /* 0x0000000000917802 */ /* 0x000fe20000000f00 */
[----:B------:R1:W-:Y:S03]  /*0b10*/  @!P4 ST.E desc[UR4][R4.64], R3 ;  /* 0x000000030400c985 */ /* 0x0003e6000c101904 */
[----:B-12--5:R-:W-:Y:S05]  /*0b20*/  @P3 RET.REL.NODEC R144 `(_ZN5flash24flash_fwd_splitkv_kernelI23Flash_fwd_kernel_traitsILi96ELi64ELi64ELi4ELb0ELb0EN7cutlass10bfloat16_tE19Flash_kernel_traitsILi96ELi64ELi64ELi4ES3_EELb0ELb1ELb0ELb0ELb1ELb0ELb0ELb1EEEvNS_16Flash_fwd_paramsE) ;  /* 0xfffffff490343950 */ /* 0x026fea0003c3ffff */
[----:B------:R-:W-:Y:S02]  /*0b30*/  MOV R3, 0x7f800000 ;  /* 0x7f80000000037802 */ /* 0x000fe40000000f00 */
[----:B------:R-:W-:-:S03]  /*0b40*/  MOV R145, 0x0 ;  /* 0x0000000000917802 */ /* 0x000fc60000000f00 */
[----:B------:R1:W-:Y:S02]  /*0b50*/  ST.E desc[UR4][R4.64+0x80], R3 ;  /* 0x0000800304007985 */ /* 0x0003e4000c101904 */
[----:B-1----:R-:W-:Y:S05]  /*0b60*/  RET.REL.NODEC R144 `(_ZN5flash24flash_fwd_splitkv_kernelI23Flash_fwd_kernel_traitsILi96ELi64ELi64ELi4ELb0ELb0EN7cutlass10bfloat16_tE19Flash_kernel_traitsILi96ELi64ELi64ELi4ES3_EELb0ELb1ELb0ELb0ELb1ELb0ELb0ELb1EEEvNS_16Flash_fwd_paramsE) ;  /* 0xfffffff490247950 */ /* 0x002fea0003c3ffff */
.L_x_10298:
        /* <DEDUP_REMOVED lines=83> */
[----:B---3--:R-:W-:Y:S01]  /*10a0*/  SHF.R.S32.HI R7, RZ, 0x1f, R4 ;  /* 0x0000001fff077819 */ /* 0x008fe20000011404 */
[-C--:B--2---:R-:W-:Y:S02]  /*10b0*/  IMAD R8, R17, R4.reuse, RZ ;  /* 0x0000000411087224 */ /* 0x084fe400078e02ff */
        /* <DEDUP_REMOVED lines=10> */
[-C--:B------:R-:W-:Y:S02]  /*1160*/  IMAD R5, R19, R4.reuse, RZ ;  /* 0x0000000413057224 */ /* 0x080fe400078e02ff */
[----:B------:R-:W-:-:S04]  /*1170*/  IMAD.WIDE.U32 R12, R18, R4, RZ ;  /* 0x00000004120c7225 */ /* 0x000fc800078e00ff */
[----:B------:R-:W-:Y:S02]  /*1180*/  IMAD R5, R18, R7, R5 ;  /* 0x0000000712057224 */ /* 0x000fe400078e0205 */
[----:B------:R-:W-:Y:S01]  /*1190*/  IMAD.WIDE.U32 R10, R9, R20, R10 ;  /* 0x00000014090a7225 */ /* 0x000fe200078e000a */
[----:B------:R-:W-:Y:S02]  /*11a0*/  MOV R16, R12 ;  /* 0x0000000c00107202 */ /* 0x000fe40000000f00 */
[----:B------:R-:W-:Y:S01]  /*11b0*/  IADD3 R9, PT, PT, R13, R5, RZ ;  /* 0x000000050d097210 */ /* 0x000fe20007ffe0ff */
[----:B------:R-:W-:Y:S01]  /*11c0*/  IMAD.IADD R8, R11, 0x1, R8 ;  /* 0x000000010b087824 */ /* 0x000fe200078e0208 */
[----:B------:R-:W-:Y:S05]  /*11d0*/  BRA `(.L_x_10305) ;  /* 0x0000000400387947 */ /* 0x000fea0003800000 */
.L_x_10304:
        /* <DEDUP_REMOVED lines=29> */
[----:B------:R-:W-:-:S05]  /*13b0*/  @!P2 IMAD R5, R6, R136, R5 ;  /* 0x000000880605a224 */ /* 0x000fca00078e0205 */
[----:B------:R-:W-:Y:S01]  /*13c0*/  @!P2 IADD3 R21, PT, PT, R21, R5, RZ ;  /* 0x000000051515a210 */ /* 0x000fe20007ffe0ff */
[----:B------:R-:W-:Y:S01]  /*13d0*/  @!P1 IMAD.IADD R7, R7, 0x1, -R4 ;  /* 0x0000000107079824 */ /* 0x000fe200078e0a04 */
[----:B------:R-:W-:Y:S01]  /*13e0*/  @P2 IADD3 R5, PT, PT, R12, R13, RZ ;  /* 0x0000000d0c052210 */ /* 0x000fe20007ffe0ff */
[-C--:B----45:R-:W-:Y:S01]  /*13f0*/  @!P2 IMAD R9, R9, R11.reuse, RZ ;  /* 0x0000000b0909a224 */ /* 0x0b0fe200078e02ff */
[----:B------:R-:W-:Y:S01]  /*1400*/  @!P2 SHF.R.S32.HI R6, RZ, 0x1f, R11 ;  /* 0x0000001fff06a819 */ /* 0x000fe2000001140b */
[----:B------:R-:W-:Y:S01]  /*1410*/  @!P2 IMAD.WIDE.U32 R22, R8, R11, R20 ;  /* 0x0000000b0816a225 */ /* 0x000fe200078e0014 */
[----:B------:R-:W-:-:S03]  /*1420*/  ISETP.GE.U32.AND P3, PT, R7, R4, PT ;  /* 0x000000040700720c */ /* 0x000fc60003f66070 */
[-C--:B------:R-:W-:Y:S02]  /*1430*/  @P2 IMAD R4, R137, R5.reuse, RZ ;  /* 0x0000000589042224 */ /* 0x080fe400078e02ff */
[----:B------:R-:W-:Y:S01]  /*1440*/  @P2 IMAD.WIDE.U32 R20, R136, R5, RZ ;  /* 0x0000000588142225 */ /* 0x000fe200078e00ff */
[----:B------:R-:W-:Y:S02]  /*1450*/  LOP3.LUT R5, R145, R0, RZ, 0x3c, !PT ;  /* 0x0000000091057212 */ /* 0x000fe400078e3cff */
[----:B------:R-:W-:Y:S01]  /*1460*/  @!P1 IADD3 R10, PT, PT, R10, 0x1, RZ ;  /* 0x000000010a0a9810 */ /* 0x000fe20007ffe0ff */
[----:B------:R-:W-:Y:S01]  /*1470*/  @!P2 IMAD R9, R8, R6, R9 ;  /* 0x000000060809a224 */ /* 0x000fe200078e0209 */
        /* <DEDUP_REMOVED lines=18> */
[----:B------:R-:W-:Y:S01]  /*15a0*/  @!P2 SHF.R.S32.HI R5, RZ, 0x1f, R11 ;  /* 0x0000001fff05a819 */ /* 0x000fe2000001140b */
[----:B------:R-:W-:Y:S01]  /*15b0*/  @P2 IMAD.IADD R12, R12, 0x1, R13 ;  /* 0x000000010c0c2824 */ /* 0x000fe200078e020d */
[----:B------:R-:W-:-:S02]  /*15c0*/  @!P2 MOV R22, R8 ;  /* 0x000000080016a202 */ /* 0x000fc40000000f00 */
[----:B------:R-:W-:Y:S01]  /*15d0*/  IADD3 R21, PT, PT, R21, R7, RZ ;  /* 0x0000000715157210 */ /* 0x000fe20007ffe0ff */
[----:B------:R-:W-:Y:S01]  /*15e0*/  IMAD R7, R17, R10, RZ ;  /* 0x0000000a11077224 */ /* 0x000fe200078e02ff */
[----:B------:R-:W-:Y:S01]  /*15f0*/  SHF.R.S32.HI R8, RZ, 0x1f, R10 ;  /* 0x0000001fff087819 */ /* 0x000fe2000001140a */
[C---:B------:R-:W-:Y:S02]  /*1600*/  @!P2 IMAD R4, R18.reuse, R5, R4 ;  /* 0x000000051204a224 */ /* 0x040fe400078e0204 */
[----:B------:R-:W-:-:S04]  /*1610*/  @!P2 IMAD.WIDE.U32 R18, R18, R11, R22 ;  /* 0x0000000b1212a225 */ /* 0x000fc800078e0016 */
[----:B------:R-:W-:Y:S02]  /*1620*/  @P2 IMAD R5, R3, R12, RZ ;  /* 0x0000000c03052224 */ /* 0x000fe400078e02ff */
[----:B------:R-:W-:-:S04]  /*1630*/  IMAD.WIDE.U32 R10, R16, R10, R20 ;  /* 0x0000000a100a7225 */ /* 0x000fc800078e0014 */
[----:B------:R-:W-:Y:S02]  /*1640*/  IMAD R8, R16, R8, R7 ;  /* 0x0000000810087224 */ /* 0x000fe400078e0207 */
[----:B------:R-:W-:Y:S01]  /*1650*/  @P2 IMAD.WIDE.U32 R12, R2, R12, RZ ;  /* 0x0000000c020c2225 */ /* 0x000fe200078e00ff */
[----:B------:R-:W-:Y:S02]  /*1660*/  @!P2 MOV R16, R18 ;  /* 0x000000120010a202 */ /* 0x000fe40000000f00 */
[----:B------:R-:W-:Y:S01]  /*1670*/  IADD3 R8, PT, PT, R11, R8, RZ ;  /* 0x000000080b087210 */ /* 0x000fe20007ffe0ff */
[----:B------:R-:W-:Y:S01]  /*1680*/  @!P2 IMAD.IADD R9, R19, 0x1, R4 ;  /* 0x000000011309a824 */ /* 0x000fe200078e0204 */
[----:B------:R-:W-:Y:S01]  /*1690*/  @P2 MOV R16, R12 ;  /* 0x0000000c00102202 */ /* 0x000fe20000000f00 */
[----:B------:R-:W-:Y:S01]  /*16a0*/  @P2 IMAD.IADD R9, R13, 0x1, R5 ;  /* 0x000000010d092824 */ /* 0x000fe200078e0205 */
[----:B------:R-:W-:Y:S02]  /*16b0*/  MOV R17, RZ ;  /* 0x000000ff00117202 */ /* 0x000fe40000000f00 */
.L_x_10305:
[----:B------:R-:W-:Y:S05]  /*16c0*/  BSYNC.RECONVERGENT B0 ;  /* 0x0000000000007941 */ /* 0x000fea0003800200 */
.L_x_10303:
        /* <DEDUP_REMOVED lines=26> */
[----:B------:R-:W-:Y:S01]  /*1870*/  @!P3 IMAD.IADD R19, R19, 0x1, -R18 ;  /* 0x000000011313b824 */ /* 0x000fe200078e0a12 */
[----:B------:R-:W-:-:S04]  /*1880*/  IADD3 R22, P1, PT, R28, R16, RZ ;  /* 0x000000101c167210 */ /* 0x000fc80007f3e0ff */
[----:B------:R-:W-:Y:S02]  /*1890*/  ISETP.GE.U32.AND P4, PT, R19, R18, PT ;  /* 0x000000121300720c */ /* 0x000fe40003f86070 */
[----:B------:R-:W-:Y:S01]  /*18a0*/  LOP3.LUT R18, R145, R0, RZ, 0x3c, !PT ;  /* 0x0000000091127212 */ /* 0x000fe200078e3cff */
[----:B------:R-:W-:Y:S02]  /*18b0*/  @!P3 VIADD R11, R11, 0x1 ;  /* 0x000000010b0bb836 */ /* 0x000fe40000000000 */
[----:B------:R-:W-:Y:S01]  /*18c0*/  IMAD.X R23, RZ, RZ, R9, P1 ;  /* 0x000000ffff177224 */ /* 0x000fe200008e0609 */
[----:B------:R-:W-:Y:S01]  /*18d0*/  ISETP.GE.AND P2, PT, R18, RZ, PT ;  /* 0x000000ff1200720c */ /* 0x000fe20003f46270 */
[-C--:B-----5:R-:W-:Y:S01]  /*18e0*/  IMAD R17, R17, R2.reuse, RZ ;  /* 0x0000000211117224 */ /* 0x0a0fe200078e02ff */
[----:B------:R-:W-:Y:S01]  /*18f0*/  ISETP.NE.AND P1, PT, R0, RZ, PT ;  /* 0x000000ff0000720c */ /* 0x000fe20003f25270 */
[----:B------:R-:W1:Y:S01]  /*1900*/  S2R R92, SR_CgaCtaId ;  /* 0x00000000005c7919 */ /* 0x000e620000008800 */
[----:B------:R-:W-:-:S03]  /*1910*/  IMAD.WIDE.U32 R22, R6, R2, R22 ;  /* 0x0000000206167225 */ /* 0x000fc600078e0016 */
[----:B------:R-:W-:Y:S01]  /*1920*/  @P4 IADD3 R11, PT, PT, R11, 0x1, RZ ;  /* 0x000000010b0b4810 */ /* 0x000fe20007ffe0ff */
[----:B------:R-:W-:-:S04]  /*1930*/  IMAD R9, R6, R3, R17 ;  /* 0x0000000306097224 */ /* 0x000fc800078e0211 */
[----:B------:R-:W-:Y:S01]  /*1940*/  IMAD.MOV.U32 R6, RZ, RZ, R11 ;  /* 0x000000ffff067224 */ /* 0x000fe200078e000b */
[----:B------:R-:W-:-:S03]  /*1950*/  IADD3 R23, PT, PT, R23, R9, RZ ;  /* 0x0000000917177210 */ /* 0x000fc60007ffe0ff */
[----:B------:R-:W-:Y:S01]  /*1960*/  @!P2 IMAD.MOV R6, RZ, RZ, -R6 ;  /* 0x000000ffff06a224 */ /* 0x000fe200078e0a06 */
[----:B------:R-:W-:Y:S01]  /*1970*/  @!P1 LOP3.LUT R6, RZ, R0, RZ, 0x33, !PT ;  /* 0x00000000ff069212 */ /* 0x000fe200078e33ff */
[----:B------:R-:W-:Y:S01]  /*1980*/  IMAD.MOV.U32 R121, RZ, RZ, RZ ;  /* 0x000000ffff797224 */ /* 0x000fe200078e00ff */
[----:B------:R-:W-:Y:S02]  /*1990*/  SHF.R.U32.HI R120, RZ, 0x2, R91 ;  /* 0x00000002ff787819 */ /* 0x000fe4000001165b */
[----:B------:R-:W-:Y:S01]  /*19a0*/  SHF.R.S32.HI R0, RZ, 0x1f, R6 ;  /* 0x0000001fff007819 */ /* 0x000fe20000011406 */
[----:B------:R-:W-:-:S04]  /*19b0*/  IMAD.WIDE.U32 R22, R6, R26, R22 ;  /* 0x0000001a06167225 */ /* 0x000fc800078e0016 */
[-C--:B------:R-:W-:Y:S02]  /*19c0*/  IMAD R143, R3, R120.reuse, RZ ;  /* 0x00000078038f7224 */ /* 0x080fe400078e02ff */
[----:B------:R-:W-:Y:S01]  /*19d0*/  IMAD R139, R137, R120, RZ ;  /* 0x00000078898b7224 */ /* 0x000fe200078e02ff */
[----:B------:R-:W-:Y:S01]  /*19e0*/  SHF.L.U32 R80, R91, 0x2, RZ ;  /* 0x000000025b507819 */ /* 0x000fe200000006ff */
[C---:B------:R-:W-:Y:S01]  /*19f0*/  IMAD.SHL.U32 R88, R89.reuse, 0x40, RZ ;  /* 0x0000004059587824 */ /* 0x040fe200078e00ff */
[----:B------:R-:W-:Y:S01]  /*1a00*/  SHF.L.U64.HI R137, R136, 0x5, R137 ;  /* 0x0000000588897819 */ /* 0x000fe20000010289 */
[C---:B------:R-:W-:Y:S01]  /*1a10*/  IMAD.SHL.U32 R87, R2.reuse, 0x20, RZ ;  /* 0x0000002002577824 */ /* 0x040fe200078e00ff */
[----:B------:R-:W-:Y:S01]  /*1a20*/  SHF.L.U64.HI R90, R2, 0x5, R3 ;  /* 0x00000005025a7819 */ /* 0x000fe20000010203 */
[----:B------:R-:W-:Y:S01]  /*1a30*/  VIADD R70, R88, 0xffffffc0 ;  /* 0xffffffc058467836 */ /* 0x000fe20000000000 */
[----:B------:R-:W-:Y:S02]  /*1a40*/  IADD3 R93, PT, PT, R89, -0x1, RZ ;  /* 0xffffffff595d7810 */ /* 0x000fe40007ffe0ff */
[----:B------:R-:W-:Y:S01]  /*1a50*/  LOP3.LUT R114, R80, 0xc, RZ, 0xc0, !PT ;  /* 0x0000000c50727812 */ /* 0x000fe200078ec0ff */
        /* <DEDUP_REMOVED lines=9> */
[----:B------:R-:W-:Y:S01]  /*1af0*/  IMAD R9, R27, R6, RZ ;  /* 0x000000061b097224 */ /* 0x000fe200078e02ff */
[----:B------:R-:W-:Y:S01]  /*1b00*/  LOP3.LUT R16, R71, 0xc0, RZ, 0xc0, !PT ;  /* 0x000000c047107812 */ /* 0x000fe200078ec0ff */
[----:B------:R-:W-:Y:S02]  /*1b10*/  IMAD.X R19, RZ, RZ, R30, P1 ;  /* 0x000000ffff137224 */ /* 0x000fe400008e061e */
[----:B------:R-:W-:Y:S01]  /*1b20*/  IMAD R9, R0, R26, R9 ;  /* 0x0000001a00097224 */ /* 0x000fe200078e0209 */
[----:B------:R-:W-:Y:S01]  /*1b30*/  LOP3.LUT R16, R16, 0x18, R91, 0xf8, !PT ;  /* 0x0000001810107812 */ /* 0x000fe200078ef85b */
[----:B------:R-:W-:-:S02]  /*1b40*/  IMAD R11, R25, R145, RZ ;  /* 0x00000091190b7224 */ /* 0x000fc400078e02ff */
[----:B------:R-:W-:Y:S01]  /*1b50*/  IMAD.WIDE.U32 R18, R24, R145, R18 ;  /* 0x0000009118127225 */ /* 0x000fe200078e0012 */
[----:B------:R-:W-:-:S03]  /*1b60*/  IADD3 R23, PT, PT, R23, R9, RZ ;  /* 0x0000000917177210 */ /* 0x000fc60007ffe0ff */
[----:B------:R-:W-:Y:S01]  /*1b70*/  IMAD.WIDE.U32 R24, R147, 0x40, R120 ;  /* 0x0000004093187825 */ /* 0x000fe200078e0078 */
[----:B------:R-:W-:-:S03]  /*1b80*/  LOP3.LUT R16, R16, 0x18, R71, 0x78, !PT ;  /* 0x0000001810107812 */ /* 0x000fc600078e7847 */
[----:B------:R-:W-:Y:S02]  /*1b90*/  IMAD.IADD R19, R19, 0x1, R11 ;  /* 0x0000000113137824 */ /* 0x000fe400078e020b */
[-C--:B------:R-:W-:Y:S01]  /*1ba0*/  IMAD R9, R25, R20.reuse, RZ ;  /* 0x0000001419097224 */ /* 0x080fe200078e02ff */
[----:B------:R-:W-:Y:S01]  /*1bb0*/  MOV R17, 0x400 ;  /* 0x0000040000117802 */ /* 0x000fe20000000f00 */
[----:B------:R-:W-:Y:S01]  /*1bc0*/  IMAD.WIDE.U32 R18, R24, R20, R18 ;  /* 0x0000001418127225 */ /* 0x000fe200078e0012 */
[----:B------:R-:W-:Y:S02]  /*1bd0*/  LOP3.LUT R71, R16, 0x1f20, R71, 0xf8, !PT ;  /* 0x00001f2010477812 */ /* 0x000fe400078ef847 */
[----:B------:R-:W-:Y:S01]  /*1be0*/  IADD3 R16, P0, PT, R28, R10, RZ ;  /* 0x0000000a1c107210 */ /* 0x000fe20007f1e0ff */
[----:B------:R-:W-:Y:S01]  /*1bf0*/  IMAD R9, R24, R21, R9 ;  /* 0x0000001518097224 */ /* 0x000fe200078e0209 */
[----:B------:R-:W-:Y:S02]  /*1c00*/  SHF.R.S32.HI R11, RZ, 0x1f, R96 ;  /* 0x0000001fff0b7819 */ /* 0x000fe40000011460 */
[----:B-1----:R-:W-:-:S02]  /*1c10*/  LEA R92, R92, R17, 0x18 ;  /* 0x000000115c5c7211 */ /* 0x002fc400078ec0ff */
[----:B------:R-:W-:Y:S02]  /*1c20*/  IADD3.X R17, PT, PT, RZ, R8, RZ, P0, !PT ;  /* 0x00000008ff117210 */ /* 0x000fe400007fe4ff */
[----:B------:R-:W-:Y:S02]  /*1c30*/  IADD3 R9, PT, PT, R19, R9, RZ ;  /* 0x0000000913097210 */ /* 0x000fe40007ffe0ff */
        /* <DEDUP_REMOVED lines=9> */
[----:B------:R-:W-:Y:S01]  /*1cd0*/  ISETP.GT.U32.AND P0, PT, R89, R86, PT ;  /* 0x000000565900720c */ /* 0x000fe20003f04070 */
[----:B------:R-:W-:-:S04]  /*1ce0*/  IMAD.WIDE.U32 R16, R120, R136, R16 ;  /* 0x0000008878107225 */ /* 0x000fc800078e0010 */
[----:B------:R-:W-:Y:S01]  /*1cf0*/  IMAD.IADD R139, R17, 0x1, R139 ;  /* 0x00000001118b7824 */ /* 0x000fe200078e028b */
[----:B------:R-:W-:Y:S01]  /*1d00*/  LEA R140, P1, R16, R12, 0x1 ;  /* 0x0000000c108c7211 */ /* 0x000fe200078208ff */
[C---:B------:R-:W-:Y:S01]  /*1d10*/  IMAD.SHL.U32 R83, R20.reuse, 0x20, RZ ;  /* 0x0000002014537824 */ /* 0x040fe200078e00ff */
[----:B------:R-:W-:Y:S01]  /*1d20*/  SHF.L.U64.HI R94, R20, 0x5, R21 ;  /* 0x00000005145e7819 */ /* 0x000fe20000010215 */
[----:B------:R-:W-:Y:S01]  /*1d30*/  IMAD.SHL.U32 R136, R136, 0x20, RZ ;  /* 0x0000002088887824 */ /* 0x000fe200078e00ff */
        /* <DEDUP_REMOVED lines=15> */
[----:B------:R-:W-:Y:S01]  /*1e30*/  MOV R112, R70 ;  /* 0x0000004600707202 */ /* 0x000fe20000000f00 */
[----:B------:R-:W-:Y:S01]  /*1e40*/  VIADD R82, R120, 0x20 ;  /* 0x0000002078527836 */ /* 0x000fe20000000000 */
[----:B------:R-:W-:Y:S01]  /*1e50*/  MOV R104, R142 ;  /* 0x0000008e00687202 */ /* 0x000fe20000000f00 */
[C---:B------:R-:W-:Y:S01]  /*1e60*/  IMAD R115, R89.reuse, -0x40, R96 ;  /* 0xffffffc059737824 */ /* 0x040fe200078e0260 */
[----:B------:R-:W-:Y:S01]  /*1e70*/  MOV R124, R140 ;  /* 0x0000008c007c7202 */ /* 0x000fe20000000f00 */
[----:B------:R-:W-:Y:S01]  /*1e80*/  IMAD R113, R89, -0x40, R81 ;  /* 0xffffffc059717824 */ /* 0x000fe200078e0251 */
[----:B------:R-:W-:Y:S01]  /*1e90*/  MOV R125, R139 ;  /* 0x0000008b007d7202 */ /* 0x000fe20000000f00 */
[----:B------:R-:W-:Y:S02]  /*1ea0*/  IMAD.MOV.U32 R111, RZ, RZ, R89 ;  /* 0x000000ffff6f7224 */ /* 0x000fe400078e0059 */
[----:B------:R-:W-:Y:S02]  /*1eb0*/  IMAD.MOV.U32 R105, RZ, RZ, R143 ;  /* 0x000000ffff697224 */ /* 0x000fe400078e008f */
[----:B--2---:R-:W-:-:S02]  /*1ec0*/  IMAD R2, R27, R146, RZ ;  /* 0x000000921b027224 */ /* 0x004fc400078e02ff */
        /* <DEDUP_REMOVED lines=8> */
[----:B------:R-:W-:Y:S02]  /*1f50*/  IMAD.MOV.U32 R22, RZ, RZ, R14 ;  /* 0x000000ffff167224 */ /* 0x000fe400078e000e */
[----:B-----5:R-:W-:Y:S02]  /*1f60*/  IMAD R3, R25, R6, RZ ;  /* 0x0000000619037224 */ /* 0x020fe400078e02ff */
[-C--:B------:R-:W-:Y:S02]  /*1f70*/  IMAD R15, R13, R112.reuse, RZ ;  /* 0x000000700d0f7224 */ /* 0x080fe400078e02ff */
[----:B------:R-:W-:Y:S01]  /*1f80*/  IMAD.WIDE.U32 R22, R12, R112, R22 ;  /* 0x000000700c167225 */ /* 0x000fe200078e0016 */
[----:B------:R-:W-:-:S03]  /*1f90*/  SHF.R.S32.HI R14, RZ, 0x1f, R96 ;  /* 0x0000001fff0e7819 */ /* 0x000fc60000011460 */
[----:B------:R-:W-:Y:S01]  /*1fa0*/  IMAD R2, R24, R0, R3 ;  /* 0x0000000018027224 */ /* 0x000fe200078e0203 */
[----:B------:R-:W-:Y:S02]  /*1fb0*/  IADD3 R3, P0, PT, -R96, R120, RZ ;  /* 0x0000007860037210 */ /* 0x000fe40007f1e1ff */
[----:B------:R-:W-:Y:S01]  /*1fc0*/  IADD3 R23, PT, PT, R23, R15, RZ ;  /* 0x0000000f17177210 */ /* 0x000fe20007ffe0ff */
[----:B------:R-:W-:Y:S01]  /*1fd0*/  IMAD R15, R21, R6, RZ ;  /* 0x00000006150f7224 */ /* 0x000fe200078e02ff */
[----:B------:R-:W-:Y:S01]  /*1fe0*/  IADD3.X R17, PT, PT, RZ, ~R14, RZ, P0, !PT ;  /* 0x8000000eff117210 */ /* 0x000fe200007fe4ff */
[----:B------:R-:W-:Y:S01]  /*1ff0*/  IMAD.WIDE.U32 R24, R6, R24, R26 ;  /* 0x0000001806187225 */ /* 0x000fe200078e001a */
[----:B------:R-:W-:-:S03]  /*2000*/  LEA.HI R117, R16, R16, RZ, 0x1 ;  /* 0x0000001010757211 */ /* 0x000fc600078f08ff */
[----:B------:R-:W-:Y:S02]  /*2010*/  IMAD R15, R20, R0, R15 ;  /* 0x00000000140f7224 */ /* 0x000fe400078e020f */
[----:B------:R-:W-:-:S04]  /*2020*/  IMAD.WIDE.U32 R22, R6, R20, R22 ;  /* 0x0000001406167225 */ /* 0x000fc800078e0016 */
[----:B------:R-:W-:Y:S02]  /*2030*/  IMAD.IADD R21, R25, 0x1, R2 ;  /* 0x0000000119157824 */ /* 0x000fe400078e0202 */
[----:B------:R-:W-:Y:S02]  /*2040*/  IMAD.MOV.U32 R20, RZ, RZ, R24 ;  /* 0x000000ffff147224 */ /* 0x000fe400078e0018 */
[----:B------:R-:W-:Y:S01]  /*2050*/  IMAD R0, R17, R126, RZ ;  /* 0x0000007e11007224 */ /* 0x000fe200078e02ff */
[----:B------:R-:W-:Y:S01]  /*2060*/  SHF.R.S32.HI R117, RZ, 0x1, R117 ;  /* 0x00000001ff757819 */ /* 0x000fe20000011475 */
[----:B------:R-:W-:-:S04]  /*2070*/  IMAD.WIDE.U32 R20, R126, R3, R20 ;  /* 0x000000037e147225 */ /* 0x000fc800078e0014 */
[----:B------:R-:W-:Y:S02]  /*2080*/  IMAD R0, R127, R3, R0 ;  /* 0x000000037f007224 */ /* 0x000fe400078e0200 */
[----:B------:R-:W-:Y:S01]  /*2090*/  IMAD.IADD R2, R7, 0x1, R70 ;  /* 0x0000000107027824 */ /* 0x000fe200078e0246 */
[----:B------:R-:W-:Y:S01]  /*20a0*/  IADD3 R15, PT, PT, R23, R15, RZ ;  /* 0x0000000f170f7210 */ /* 0x000fe20007ffe0ff */
[----:B------:R-:W-:Y:S01]  /*20b0*/  IMAD.IADD R95, R21, 0x1, R0 ;  /* 0x00000001155f7824 */ /* 0x000fe200078e0200 */
[----:B------:R-:W-:Y:S01]  /*20c0*/  MOV R14, R22 ;  /* 0x00000016000e7202 */ /* 0x000fe20000000f00 */
[----:B------:R-:W-:Y:S02]  /*20d0*/  IMAD R0, R120, R117, R114 ;  /* 0x0000007578007224 */ /* 0x000fe400078e0272 */
[----:B------:R-:W-:Y:S02]  /*20e0*/  IMAD R31, R17, R12, RZ ;  /* 0x0000000c111f7224 */ /* 0x000fe400078e02ff */
[----:B------:R-:W-:Y:S01]  /*20f0*/  IMAD R7, R117, R2, RZ ;  /* 0x0000000275077224 */ /* 0x000fe200078e02ff */
[----:B------:R-:W-:Y:S01]  /*2100*/  IADD3 R6, PT, PT, R114, R0, RZ ;  /* 0x0000000072067210 */ /* 0x000fe20007ffe0ff */
[----:B------:R-:W-:-:S02]  /*2110*/  IMAD R31, R13, R3, R31 ;  /* 0x000000030d1f7224 */ /* 0x000fc400078e021f */
[----:B------:R-:W-:Y:S01]  /*2120*/  IMAD.WIDE.U32 R14, R12, R3, R14 ;  /* 0x000000030c0e7225 */ /* 0x000fe200078e000e */
[C---:B------:R-:W-:Y:S02]  /*2130*/  IADD3 R3, P2, PT, R7.reuse, R0, RZ ;  /* 0x0000000007037210 */ /* 0x040fe40007f5e0ff */
[C---:B------:R-:W-:Y:S02]  /*2140*/  LEA R98, P0, R20.reuse, R18, 0x1 ;  /* 0x0000001214627211 */ /* 0x040fe400078008ff */
[----:B------:R-:W-:Y:S02]  /*2150*/  SHF.R.S32.HI R103, RZ, 0x1f, R7 ;  /* 0x0000001fff677819 */ /* 0x000fe40000011407 */
[----:B------:R-:W-:Y:S01]  /*2160*/  IADD3 R2, P1, PT, R7, R6, RZ ;  /* 0x0000000607027210 */ /* 0x000fe20007f3e0ff */
[----:B------:R-:W-:Y:S01]  /*2170*/  IMAD.IADD R31, R15, 0x1, R31 ;  /* 0x000000010f1f7824 */ /* 0x000fe200078e021f */
[----:B------:R-:W-:Y:S01]  /*2180*/  LEA.HI.X R95, R20, R19, R95, 0x1, P0 ;  /* 0x00000013145f7211 */ /* 0x000fe200000f0c5f */
[----:B------:R-:W-:Y:S01]  /*2190*/  IMAD.SHL.U32 R32, R3, 0x2, RZ ;  /* 0x0000000203207824 */ /* 0x000fe200078e00ff */
[----:B------:R-:W-:-:S02]  /*21a0*/  LEA R30, P0, R14, R10, 0x1 ;  /* 0x0000000a0e1e7211 */ /* 0x000fc400078008ff */
[-C--:B------:R-:W-:Y:S02]  /*21b0*/  LEA.HI.X.SX32 R0, R0, R103.reuse, 0x1, P2 ;  /* 0x0000006700007211 */ /* 0x080fe400010f0eff */
[----:B------:R-:W-:Y:S02]  /*21c0*/  LEA.HI.X.SX32 R103, R6, R103, 0x1, P1 ;  /* 0x0000006706677211 */ /* 0x000fe400008f0eff */
[----:B------:R-:W-:Y:S02]  /*21d0*/  SHF.L.U32 R102, R2, 0x1, RZ ;  /* 0x0000000102667819 */ /* 0x000fe400000006ff */
[----:B------:R-:W-:Y:S02]  /*21e0*/  LEA.HI.X R31, R14, R11, R31, 0x1, P0 ;  /* 0x0000000b0e1f7211 */ /* 0x000fe400000f0c1f */
[----:B------:R-:W-:Y:S02]  /*21f0*/  IADD3 R68, P1, PT, R8, R32, RZ ;  /* 0x0000002008447210 */ /* 0x000fe40007f3e0ff */
[----:B------:R-:W-:-:S02]  /*2200*/  SHF.L.U64.HI R0, R3, 0x1, R0 ;  /* 0x0000000103007819 */ /* 0x000fc40000010200 */
[----:B------:R-:W-:Y:S02]  /*2210*/  SHF.L.U64.HI R103, R2, 0x1, R103 ;  /* 0x0000000102677819 */ /* 0x000fe40000010267 */
[----:B------:R-:W-:Y:S02]  /*2220*/  IADD3 R100, P3, PT, R8, R102, RZ ;  /* 0x0000006608647210 */ /* 0x000fe40007f7e0ff */
[C---:B------:R-:W-:Y:S02]  /*2230*/  IADD3 R32, P0, PT, R4.reuse, R32, RZ ;  /* 0x0000002004207210 */ /* 0x040fe40007f1e0ff */
[----:B------:R-:W-:Y:S02]  /*2240*/  IADD3 R102, P2, PT, R4, R102, RZ ;  /* 0x0000006604667210 */ /* 0x000fe40007f5e0ff */
[----:B------:R-:W-:Y:S01]  /*2250*/  SHF.L.U32 R117, R117, 0x5, RZ ;  /* 0x0000000575757819 */ /* 0x000fe200000006ff */
[C-C-:B------:R-:W-:Y:S01]  /*2260*/  IMAD.X R69, R9.reuse, 0x1, R0.reuse, P1 ;  /* 0x0000000109457824 */ /* 0x140fe200008e0600 */
[----:B------:R-:W-:Y:S01]  /*2270*/  IADD3.X R97, PT, PT, R9, R103, RZ, P3, !PT ;  /* 0x0000006709617210 */ /* 0x000fe20001ffe4ff */
[----:B------:R-:W-:Y:S01]  /*2280*/  IMAD.X R33, R5, 0x1, R0, P0 ;  /* 0x0000000105217824 */ /* 0x000fe200000e0600 */
[----:B------:R-:W-:-:S02]  /*2290*/  SHF.L.U64.HI R107, R12, 0x5, R13 ;  /* 0x000000050c6b7819 */ /* 0x000fc4000001020d */
[----:B------:R-:W-:Y:S02]  /*22a0*/  SHF.L.U32 R109, R12, 0x5, RZ ;  /* 0x000000050c6d7819 */ /* 0x000fe400000006ff */
[----:B------:R-:W-:Y:S02]  /*22b0*/  IADD3.X R103, PT, PT, R5, R103, RZ, P2, !PT ;  /* 0x0000006705677210 */ /* 0x000fe400017fe4ff */
[C---:B------:R-:W-:Y:S02]  /*22c0*/  LOP3.LUT R26, R28.reuse, 0x20, RZ, 0xfc, !PT ;  /* 0x000000201c1a7812 */ /* 0x040fe400078efcff */
[----:B------:R-:W-:Y:S02]  /*22d0*/  LOP3.LUT R25, R28, 0x40, RZ, 0xfc, !PT ;  /* 0x000000401c197812 */ /* 0x000fe400078efcff */
[----:B------:R-:W-:-:S07]  /*22e0*/  SHF.R.S32.HI R106, RZ, 0x1f, R117 ;  /* 0x0000001fff6a7819 */ /* 0x000fce0000011475 */
.L_x_10321:
        /* <DEDUP_REMOVED lines=57> */
.L_x_10308:
        /* <DEDUP_REMOVED lines=141> */
.L_x_10312:
[----:B------:R-:W-:Y:S05]  /*2f50*/  BSYNC.RECONVERGENT B0 ;  /* 0x0000000000007941 */ /* 0x000fea0003800200 */
.L_x_10311:
        /* <DEDUP_REMOVED lines=147> */
.L_x_10314:
[----:B------:R-:W-:Y:S05]  /*3890*/  BSYNC.RECONVERGENT B0 ;  /* 0x0000000000007941 */ /* 0x000fea0003800200 */
.L_x_10313:
[----:B------:R-:W3:Y:S02]  /*38a0*/  LD.E R3, desc[UR4][R84.64+0xd0] ;  /* 0x0000d00454037980 */ /* 0x000ee4000c101900 */
[----:B---3--:R-:W-:Y:S05]  /*38b0*/  IMAD.U32 R3, R3, -0x20, RZ ;  /* 0xffffffe003037824 */ /* 0x008fea00078e00ff */
[C---:B------:R-:W-:Y:S02]  /*38c0*/  LEA R32, P1, R3.reuse, R32, 0x1 ;  /* 0x0000002003207211 */ /* 0x040fe400078208ff */
[C---:B------:R-:W-:Y:S02]  /*38d0*/  LEA R68, P0, R3.reuse, R68, 0x1 ;  /* 0x0000004403447211 */ /* 0x040fe400078008ff */
[C---:B------:R-:W-:Y:S02]  /*38e0*/  LEA.HI.X.SX32 R33, R3.reuse, R33, 0x1, P1 ;  /* 0x0000002103217211 */ /* 0x040fe400008f0eff */
[----:B------:R-:W-:Y:S01]  /*38f0*/  LEA.HI.X.SX32 R69, R3, R69, 0x1, P0 ;  /* 0x0000004503457211 */ /* 0x000fe200000f0eff */
[----:B------:R-:W-:Y:S05]  /*3900*/  BRA `(.L_x_10309) ;  /* 0x0000002000347947 */ /* 0x000fea0003800000 */
.L_x_10310:
        /* <DEDUP_REMOVED lines=258> */
.L_x_10316:
[----:B------:R-:W-:Y:S05]  /*4930*/  BSYNC.RECONVERGENT B0 ;  /* 0x0000000000007941 */ /* 0x000fea0003800200 */
.L_x_10315:
        /* <DEDUP_REMOVED lines=53> */
[----:B------:R-:W-:Y:S01]  /*4c90*/  LEA R128, P4, R136, R124, 0x1 ;  /* 0x0000007c88807211 */ /* 0x000fe200078808ff */
        /* <DEDUP_REMOVED lines=22> */
[----:B------:R-:W-:Y:S01]  /*4e00*/  @!P0 LOP3.LUT R61, R67, 0xffff0000, RZ, 0xc0, !PT ;  /* 0xffff0000433d8812 */ /* 0x000fe200078ec0ff */
        /* <DEDUP_REMOVED lines=9> */
[----:B------:R-:W-:Y:S01]  /*4ea0*/  @!P1 SEL R41, R37, R34, P2 ;  /* 0x0000002225299207 */ /* 0x000fe20001000000 */
        /* <DEDUP_REMOVED lines=82> */
[----:B------:R-:W-:Y:S01]  /*53d0*/  @!P1 FFMA.FTZ R14, R57, R63, R14 ;  /* 0x0000003f390e9223 */ /* 0x000fe2000001000e */
[----:B------:R-:W-:Y:S01]  /*53e0*/  @!P1 FFMA.FTZ R15, R54, R64, R15 ;  /* 0x00000040360f9223 */ /* 0x000fe2000001000f */
[----:B------:R-:W-:Y:S01]  /*53f0*/  @!P0 IMAD.X R118, R106, 0x1, R101, P4 ;  /* 0x000000016a768824 */ /* 0x000fe200020e0665 */
[----:B------:R-:W-:Y:S01]  /*5400*/  @!P1 F2FP.BF16.F32.PACK_AB R101, R10, R9 ;  /* 0x000000090a65923e */ /* 0x000fe200000010ff */
[----:B------:R-:W-:Y:S01]  /*5410*/  @!P1 FFMA.FTZ R16, R59, R65, R16 ;  /* 0x000000413b109223 */ /* 0x000fe20000010010 */
[----:B------:R-:W-:Y:S01]  /*5420*/  @!P1 F2FP.BF16.F32.PACK_AB R131, R14, R13 ;  /* 0x0000000d0e83923e */ /* 0x000fe200000010ff */
[----:B------:R-:W-:Y:S01]  /*5430*/  @!P1 IMAD.MOV.U32 R73, RZ, RZ, R130 ;  /* 0x000000ffff499224 */ /* 0x000fe200078e0082 */
[----:B------:R-:W-:Y:S01]  /*5440*/  @!P0 SHF.L.U64.HI R118, R99, 0x1, R118 ;  /* 0x0000000163768819 */ /* 0x000fe20000010276 */
[----:B------:R-:W-:Y:S01]  /*5450*/  @!P0 IMAD.WIDE R40, R27, 0x2, R38 ;  /* 0x000000021b288825 */ /* 0x000fe200078e0226 */
[----:B------:R-:W-:Y:S02]  /*5460*/  @!P1 F2FP.BF16.F32.PACK_AB R132, R16, R15 ;  /* 0x0000000f1084923e */ /* 0x000fe400000010ff */
[----:B------:R-:W-:Y:S01]  /*5470*/  @!P1 MOV R72, R101 ;  /* 0x0000006500489202 */ /* 0x000fe20000000f00 */
        /* <DEDUP_REMOVED lines=78> */
.L_x_10318:
[----:B------:R-:W-:Y:S05]  /*5960*/  BSYNC.RECONVERGENT B0 ;  /* 0x0000000000007941 */ /* 0x000fea0003800200 */
.L_x_10317:
[----:B------:R-:W3:Y:S01]  /*5970*/  LD.E R3, desc[UR4][R84.64+0xd0] ;  /* 0x0000d00454037980 */ /* 0x000ee2000c101900 */
[----:B------:R-:W-:Y:S02]  /*5980*/  IMAD.MOV.U32 R101, RZ, RZ, R97 ;  /* 0x000000ffff657224 */ /* 0x000fe400078e0061 */
[----:B---3--:R-:W-:Y:S05]  /*5990*/  IMAD.U32 R3, R3, -0x20, RZ ;  /* 0xffffffe003037824 */ /* 0x008fea00078e00ff */
[C---:B------:R-:W-:Y:S02]  /*59a0*/  LEA R102, P1, R3.reuse, R102, 0x1 ;  /* 0x0000006603667211 */ /* 0x040fe400078208ff */
[C---:B------:R-:W-:Y:S02]  /*59b0*/  LEA R100, P0, R3.reuse, R100, 0x1 ;  /* 0x0000006403647211 */ /* 0x040fe400078008ff */
[C---:B------:R-:W-:Y:S02]  /*59c0*/  LEA.HI.X.SX32 R103, R3.reuse, R103, 0x1, P1 ;  /* 0x0000006703677211 */ /* 0x040fe400008f0eff */
[----:B------:R-:W-:Y:S09]  /*59d0*/  LEA.HI.X.SX32 R97, R3, R101, 0x1, P0 ;  /* 0x0000006503617211 */ /* 0x000ff200000f0eff */
.L_x_10309:
[----:B------:R-:W-:Y:S05]  /*59e0*/  BSYNC.RECONVERGENT B1 ;  /* 0x0000000000017941 */ /* 0x000fea0003800200 */
.L_x_10307:
        /* <DEDUP_REMOVED lines=103> */
.L_x_10320:
[----:B------:R-:W-:Y:S05]  /*6060*/  BSYNC.RECONVERGENT B0 ;  /* 0x0000000000007941 */ /* 0x000fea0003800200 */
.L_x_10319:
[----:B------:R-:W-:Y:S05]  /*6070*/  @P3 BRA `(.L_x_10321) ;  /* 0xffffffc0009c3947 */ /* 0x000fea000383ffff */
.L_x_10306:
        /* <DEDUP_REMOVED lines=18> */
.L_x_10325:
[----:B------:R-:W-:Y:S05]  /*61a0*/  BSYNC.RECONVERGENT B0 ;  /* 0x0000000000007941 */ /* 0x000fea0003800200 */
.L_x_10324:
        /* <DEDUP_REMOVED lines=10> */
.L_x_10323:
[----:B------:R-:W2:Y:S01]  /*6250*/  LD.E.64 R4, desc[UR4][R84.64+0xf0] ;  /* 0x0000f00454047980 */ /* 0x000ea2000c101b00 */
[----:B------:R-:W-:-:S03]  /*6260*/  IMAD.MOV.U32 R2, RZ, RZ, RZ ;  /* 0x000000ffff027224 */ /* 0x000fc600078e00ff */
[----:B------:R-:W3:Y:S04]  /*6270*/  LD.E.U8 R0, desc[UR4][R84.64+0x1b3] ;  /* 0x0001b30454007980 */ /* 0x000ee8000c101100 */
[----:B------:R1:W5:Y:S04]  /*6280*/  LD.E.64 R34, desc[UR4][R84.64+0x148] ;  /* 0x0001480454227980 */ /* 0x000368000c101b00 */
        /* <DEDUP_REMOVED lines=75> */
.L_x_10331:
[----:B------:R-:W-:Y:S05]  /*6740*/  BSYNC.RECONVERGENT B0 ;  /* 0x0000000000007941 */ /* 0x000fea0003800200 */
.L_x_10330:
[----:B------:R2:W-:Y:S04]  /*6750*/  STS.128 [R71], R8 ;  /* 0x0000000847007388 */ /* 0x0005e80000000c00 */
        /* <DEDUP_REMOVED lines=14> */
[----:B------:R-:W-:Y:S02]  /*6840*/  LOP3.LUT R10, R5, 0xffff0000, RZ, 0xc0, !PT ;  /* 0xffff0000050a7812 */ /* 0x000fe400078ec0ff */
[----:B----4-:R-:W-:Y:S01]  /*6850*/  LOP3.LUT R13, R6, 0xffff0000, RZ, 0xc0, !PT ;  /* 0xffff0000060d7812 */ /* 0x010fe200078ec0ff */
[----:B------:R-:W-:Y:S01]  /*6860*/  FMUL.FTZ R9, R0, R11 ;  /* 0x0000000b00097220 */ /* 0x000fe20000410000 */
[----:B------:R-:W-:Y:S01]  /*6870*/  LOP3.LUT R12, R7, 0xffff0000, RZ, 0xc0, !PT ;  /* 0xffff0000070c7812 */ /* 0x000fe200078ec0ff */
[----:B------:R-:W-:-:S02]  /*6880*/  FMUL.FTZ R14, R15, R10 ;  /* 0x0000000a0f0e7220 */ /* 0x000fc40000410000 */
[-C--:B------:R-:W-:Y:S01]  /*6890*/  FMUL.FTZ R0, R0, R13.reuse ;  /* 0x0000000d00007220 */ /* 0x080fe20000410000 */
[----:B------:R-:W-:Y:S01]  /*68a0*/  FFMA.FTZ R9, R2, R13, -R9 ;  /* 0x0000000d02097223 */ /* 0x000fe20000010809 */
[----:B------:R-:W-:Y:S01]  /*68b0*/  IMAD.U32 R13, R6, 0x10000, RZ ;  /* 0x00010000060d7824 */ /* 0x000fe200078e00ff */
[----:B------:R-:W-:Y:S01]  /*68c0*/  SHF.L.U32 R6, R7, 0x10, RZ ;  /* 0x0000001007067819 */ /* 0x000fe200000006ff */
[----:B------:R-:W-:Y:S01]  /*68d0*/  FFMA.FTZ R0, R2, R11, R0 ;  /* 0x0000000b02007223 */ /* 0x000fe20000010000 */
[----:B------:R-:W-:Y:S01]  /*68e0*/  SHF.L.U32 R11, R4, 0x10, RZ ;  /* 0x00000010040b7819 */ /* 0x000fe200000006ff */
[-C--:B------:R-:W-:Y:S01]  /*68f0*/  FMUL.FTZ R2, R15, R12.reuse ;  /* 0x0000000c0f027220 */ /* 0x080fe20000410000 */
[----:B------:R-:W-:Y:S01]  /*6900*/  SHF.L.U32 R4, R5, 0x10, RZ ;  /* 0x0000001005047819 */ /* 0x000fe200000006ff */
[C---:B------:R-:W-:Y:S02]  /*6910*/  FFMA.FTZ R14, R17.reuse, R12, -R14 ;  /* 0x0000000c110e7223 */ /* 0x040fe4000001080e */
        /* <DEDUP_REMOVED lines=13> */
.L_x_10333:
[----:B------:R-:W-:Y:S05]  /*69f0*/  BSYNC.RECONVERGENT B0 ;  /* 0x0000000000007941 */ /* 0x000fea0003800200 */
.L_x_10332:
        /* <DEDUP_REMOVED lines=9> */
[----:B---3--:R-:W-:Y:S01]  /*6a90*/  IMAD.U32 R14, R10, 0x10000, RZ ;  /* 0x000100000a0e7824 */ /* 0x008fe200078e00ff */
[----:B------:R-:W-:Y:S02]  /*6aa0*/  SHF.L.U32 R2, R9, 0x10, RZ ;  /* 0x0000001009027819 */ /* 0x000fe400000006ff */
[C---:B------:R-:W-:Y:S02]  /*6ab0*/  SHF.L.U32 R9, R8.reuse, 0x10, RZ ;  /* 0x0000001008097819 */ /* 0x040fe400000006ff */
[----:B------:R-:W-:-:S02]  /*6ac0*/  LOP3.LUT R22, R8, 0xffff0000, RZ, 0xc0, !PT ;  /* 0xffff000008167812 */ /* 0x000fc400078ec0ff */
[C---:B------:R-:W-:Y:S02]  /*6ad0*/  SHF.L.U32 R19, R11.reuse, 0x10, RZ ;  /* 0x000000100b137819 */ /* 0x040fe400000006ff */
[----:B------:R-:W-:Y:S02]  /*6ae0*/  LOP3.LUT R17, R11, 0xffff0000, RZ, 0xc0, !PT ;  /* 0xffff00000b117812 */ /* 0x000fe400078ec0ff */
[----:B----4-:R-:W-:Y:S02]  /*6af0*/  LOP3.LUT R20, R10, 0xffff0000, RZ, 0xc0, !PT ;  /* 0xffff00000a147812 */ /* 0x010fe400078ec0ff */
        /* <DEDUP_REMOVED lines=28> */
.L_x_10335:
[----:B------:R-:W-:Y:S05]  /*6cc0*/  BSYNC.RECONVERGENT B0 ;  /* 0x0000000000007941 */ /* 0x000fea0003800200 */
.L_x_10334:
[----:B-----5:R2:W-:Y:S02]  /*6cd0*/  STS.128 [R71+0x2000], R8 ;  /* 0x0020000847007388 */ /* 0x0205e40000000c00 */
.L_x_10329:
[----:B------:R-:W-:Y:S05]  /*6ce0*/  BSYNC.RECONVERGENT B1 ;  /* 0x0000000000017941 */ /* 0x000fea0003800200 */
.L_x_10328:
        /* <DEDUP_REMOVED lines=16> */
[----:B------:R-:W-:Y:S02]  /*6df0*/  IADD3 R4, P1, PT, R32, R7, RZ ;  /* 0x0000000720047210 */ /* 0x000fe40007f3e0ff */
[----:B------:R-:W-:-:S03]  /*6e00*/  IADD3.X R7, PT, PT, R35, R5, RZ, P2, !PT ;  /* 0x0000000523077210 */ /* 0x000fc600017fe4ff */
[----:B------:R-:W-:-:S03]  /*6e10*/  IMAD.X R5, R33, 0x1, R5, P1 ;  /* 0x0000000121057824 */ /* 0x000fc600008e0605 */
[----:B------:R-:W4:Y:S04]  /*6e20*/  LD.E.64 R6, desc[UR4][R6.64] ;  /* 0x0000000406067980 */ /* 0x000f28000c101b00 */
[----:B------:R-:W3:Y:S01]  /*6e30*/  LD.E.64 R4, desc[UR4][R4.64] ;  /* 0x0000000404047980 */ /* 0x000ee2000c101b00 */
[C---:B------:R-:W-:Y:S02]  /*6e40*/  SHF.L.U32 R2, R13.reuse, 0x10, RZ ;  /* 0x000000100d027819 */ /* 0x040fe400000006ff */
[----:B------:R-:W-:Y:S01]  /*6e50*/  LOP3.LUT R0, R13, 0xffff0000, RZ, 0xc0, !PT ;  /* 0xffff00000d007812 */ /* 0x000fe200078ec0ff */
[C---:B--2---:R-:W-:Y:S01]  /*6e60*/  IMAD.U32 R8, R12.reuse, 0x10000, RZ ;  /* 0x000100000c087824 */ /* 0x044fe200078e00ff */
[----:B------:R-:W-:Y:S02]  /*6e70*/  SHF.L.U32 R17, R15, 0x10, RZ ;  /* 0x000000100f117819 */ /* 0x000fe400000006ff */
[----:B------:R-:W-:-:S02]  /*6e80*/  LOP3.LUT R22, R12, 0xffff0000, RZ, 0xc0, !PT ;  /* 0xffff00000c167812 */ /* 0x000fc400078ec0ff */
[----:B------:R-:W-:Y:S01]  /*6e90*/  LOP3.LUT R15, R15, 0xffff0000, RZ, 0xc0, !PT ;  /* 0xffff00000f0f7812 */ /* 0x000fe200078ec0ff */
[C---:B------:R-:W-:Y:S01]  /*6ea0*/  IMAD.U32 R19, R14.reuse, 0x10000, RZ ;  /* 0x000100000e137824 */ /* 0x040fe200078e00ff */
[----:B------:R-:W-:Y:S02]  /*6eb0*/  LOP3.LUT R23, R14, 0xffff0000, RZ, 0xc0, !PT ;  /* 0xffff00000e177812 */ /* 0x000fe400078ec0ff */
[----:B----4-:R-:W-:Y:S02]  /*6ec0*/  LOP3.LUT R13, R6, 0xffff0000, RZ, 0xc0, !PT ;  /* 0xffff0000060d7812 */ /* 0x010fe400078ec0ff */
[----:B---3--:R-:W-:Y:S02]  /*6ed0*/  LOP3.LUT R11, R4, 0xffff0000, RZ, 0xc0, !PT ;  /* 0xffff0000040b7812 */ /* 0x008fe400078ec0ff */
[----:B------:R-:W-:-:S03]  /*6ee0*/  LOP3.LUT R10, R5, 0xffff0000, RZ, 0xc0, !PT ;  /* 0xffff0000050a7812 */ /* 0x000fc600078ec0ff */
[C---:B------:R-:W-:Y:S01]  /*6ef0*/  FMUL.FTZ R9, R0.reuse, R11 ;  /* 0x0000000b00097220 */ /* 0x040fe20000410000 */
[-C--:B------:R-:W-:Y:S01]  /*6f00*/  FMUL.FTZ R0, R0, R13.reuse ;  /* 0x0000000d00007220 */ /* 0x080fe20000410000 */
[----:B------:R-:W-:Y:S01]  /*6f10*/  LOP3.LUT R12, R7, 0xffff0000, RZ, 0xc0, !PT ;  /* 0xffff0000070c7812 */ /* 0x000fe200078ec0ff */
[C---:B------:R-:W-:Y:S01]  /*6f20*/  FMUL.FTZ R14, R15.reuse, R10 ;  /* 0x0000000a0f0e7220 */ /* 0x040fe20000410000 */
[C---:B------:R-:W-:Y:S01]  /*6f30*/  FFMA.FTZ R9, R2.reuse, R13, -R9 ;  /* 0x0000000d02097223 */ /* 0x040fe20000010809 */
[----:B------:R-:W-:Y:S01]  /*6f40*/  FFMA.FTZ R0, R2, R11, R0 ;  /* 0x0000000b02007223 */ /* 0x000fe20000010000 */
[----:B------:R-:W-:Y:S01]  /*6f50*/  SHF.L.U32 R11, R4, 0x10, RZ ;  /* 0x00000010040b7819 */ /* 0x000fe200000006ff */
[-C--:B------:R-:W-:Y:S01]  /*6f60*/  FMUL.FTZ R2, R15, R12.reuse ;  /* 0x0000000c0f027220 */ /* 0x080fe20000410000 */
[----:B------:R-:W-:Y:S01]  /*6f70*/  SHF.L.U32 R4, R5, 0x10, RZ ;  /* 0x0000001005047819 */ /* 0x000fe200000006ff */
[----:B------:R-:W-:Y:S02]  /*6f80*/  IMAD.U32 R13, R6, 0x10000, RZ ;  /* 0x00010000060d7824 */ /* 0x000fe400078e00ff */
[----:B------:R-:W-:Y:S01]  /*6f90*/  FFMA.FTZ R14, R17, R12, -R14 ;  /* 0x0000000c110e7223 */ /* 0x000fe2000001080e */
[----:B------:R-:W-:-:S02]  /*6fa0*/  IMAD.U32 R6, R7, 0x10000, RZ ;  /* 0x0001000007067824 */ /* 0x000fc400078e00ff */
        /* <DEDUP_REMOVED lines=9> */
[----:B------:R-:W-:Y:S02]  /*7040*/  F2FP.BF16.F32.PACK_AB R15, R17, R14 ;  /* 0x0000000e110f723e */ /* 0x000fe400000010ff */
[----:B------:R-:W-:-:S02]  /*7050*/  F2FP.BF16.F32.PACK_AB R13, R0, R9 ;  /* 0x00000009000d723e */ /* 0x000fc400000010ff */
[----:B------:R-:W-:Y:S02]  /*7060*/  F2FP.BF16.F32.PACK_AB R12, R22, R5 ;  /* 0x00000005160c723e */ /* 0x000fe400000010ff */
[----:B------:R-:W-:Y:S02]  /*7070*/  F2FP.BF16.F32.PACK_AB R14, R23, R2 ;  /* 0x00000002170e723e */ /* 0x000fe400000010ff */
.L_x_10337:
[----:B------:R-:W-:Y:S05]  /*7080*/  BSYNC.RECONVERGENT B0 ;  /* 0x0000000000007941 */ /* 0x000fea0003800200 */
.L_x_10336:
        /* <DEDUP_REMOVED lines=12> */
[----:B------:R-:W2:Y:S04]  /*7150*/  LD.E.64 R4, desc[UR4][R4.64+0x20] ;  /* 0x0000200404047980 */ /* 0x000ea8000c101b00 */
[----:B------:R-:W3:Y:S01]  /*7160*/  LD.E.64 R6, desc[UR4][R24.64+0x20] ;  /* 0x0000200418067980 */ /* 0x000ee2000c101b00 */
[C---:B-----5:R-:W-:Y:S01]  /*7170*/  LOP3.LUT R0, R9.reuse, 0xffff0000, RZ, 0xc0, !PT ;  /* 0xffff000009007812 */ /* 0x060fe200078ec0ff */
[----:B------:R-:W-:Y:S01]  /*7180*/  IMAD.U32 R2, R9, 0x10000, RZ ;  /* 0x0001000009027824 */ /* 0x000fe200078e00ff */
[C---:B------:R-:W-:Y:S01]  /*7190*/  SHF.L.U32 R9, R8.reuse, 0x10, RZ ;  /* 0x0000001008097819 */ /* 0x040fe200000006ff */
[C---:B------:R-:W-:Y:S01]  /*71a0*/  IMAD.U32 R19, R11.reuse, 0x10000, RZ ;  /* 0x000100000b137824 */ /* 0x040fe200078e00ff */
[----:B------:R-:W-:Y:S02]  /*71b0*/  LOP3.LUT R22, R8, 0xffff0000, RZ, 0xc0, !PT ;  /* 0xffff000008167812 */ /* 0x000fe400078ec0ff */
[----:B------:R-:W-:-:S02]  /*71c0*/  LOP3.LUT R17, R11, 0xffff0000, RZ, 0xc0, !PT ;  /* 0xffff00000b117812 */ /* 0x000fc400078ec0ff */
[C---:B----4-:R-:W-:Y:S02]  /*71d0*/  SHF.L.U32 R14, R10.reuse, 0x10, RZ ;  /* 0x000000100a0e7819 */ /* 0x050fe400000006ff */
[----:B------:R-:W-:Y:S02]  /*71e0*/  LOP3.LUT R23, R10, 0xffff0000, RZ, 0xc0, !PT ;  /* 0xffff00000a177812 */ /* 0x000fe400078ec0ff */
[C---:B--2---:R-:W-:Y:S01]  /*71f0*/  LOP3.LUT R13, R4.reuse, 0xffff0000, RZ, 0xc0, !PT ;  /* 0xffff0000040d7812 */ /* 0x044fe200078ec0ff */
        /* <DEDUP_REMOVED lines=9> */
[C---:B------:R-:W-:Y:S01]  /*7290*/  FFMA.FTZ R11, R2.reuse, R15, -R11 ;  /* 0x0000000f020b7223 */ /* 0x040fe2000001080b */
[-C--:B------:R-:W-:Y:S01]  /*72a0*/  FFMA.FTZ R10, R19, R12.reuse, -R10 ;  /* 0x0000000c130a7223 */ /* 0x080fe2000001080a */
[----:B------:R-:W-:Y:S01]  /*72b0*/  SHF.L.U32 R7, R7, 0x10, RZ ;  /* 0x0000001007077819 */ /* 0x000fe200000006ff */
[----:B------:R-:W-:Y:S01]  /*72c0*/  FFMA.FTZ R0, R2, R13, R0 ;  /* 0x0000000d02007223 */ /* 0x000fe20000010000 */
[----:B------:R-:W-:Y:S01]  /*72d0*/  FMUL.FTZ R2, R17, R12 ;  /* 0x0000000c11027220 */ /* 0x000fe20000410000 */
[----:B------:R-:W-:Y:S01]  /*72e0*/  FMUL.FTZ R15, R22, R6 ;  /* 0x00000006160f7220 */ /* 0x000fe20000410000 */
[----:B------:R-:W-:-:S02]  /*72f0*/  FMUL.FTZ R13, R23, R5 ;  /* 0x00000005170d7220 */ /* 0x000fc40000410000 */
[----:B------:R-:W-:Y:S01]  /*7300*/  FFMA.FTZ R19, R19, R8, R2 ;  /* 0x0000000813137223 */ /* 0x000fe20000010002 */
[-C--:B------:R-:W-:Y:S01]  /*7310*/  FMUL.FTZ R2, R22, R4.reuse ;  /* 0x0000000416027220 */ /* 0x080fe20000410000 */
[-C--:B------:R-:W-:Y:S01]  /*7320*/  FMUL.FTZ R8, R23, R7.reuse ;  /* 0x0000000717087220 */ /* 0x080fe20000410000 */
[C---:B------:R-:W-:Y:S01]  /*7330*/  FFMA.FTZ R15, R9.reuse, R4, R15 ;  /* 0x00000004090f7223 */ /* 0x040fe2000001000f */
[C---:B------:R-:W-:Y:S01]  /*7340*/  FFMA.FTZ R13, R14.reuse, R7, -R13 ;  /* 0x000000070e0d7223 */ /* 0x040fe2000001080d */
[----:B------:R-:W-:Y:S01]  /*7350*/  FFMA.FTZ R2, R9, R6, -R2 ;  /* 0x0000000609027223 */ /* 0x000fe20000010802 */
[----:B------:R-:W-:Y:S01]  /*7360*/  FFMA.FTZ R8, R14, R5, R8 ;  /* 0x000000050e087223 */ /* 0x000fe20000010008 */
[----:B------:R-:W-:Y:S02]  /*7370*/  F2FP.BF16.F32.PACK_AB R9, R0, R11 ;  /* 0x0000000b0009723e */ /* 0x000fe400000010ff */
[----:B------:R-:W-:Y:S02]  /*7380*/  F2FP.BF16.F32.PACK_AB R11, R19, R10 ;  /* 0x0000000a130b723e */ /* 0x000fe400000010ff */
[----:B------:R-:W-:-:S02]  /*7390*/  F2FP.BF16.F32.PACK_AB R2, R15, R2 ;  /* 0x000000020f02723e */ /* 0x000fc400000010ff */
[----:B------:R-:W-:Y:S02]  /*73a0*/  F2FP.BF16.F32.PACK_AB R10, R8, R13 ;  /* 0x0000000d080a723e */ /* 0x000fe400000010ff */
[----:B------:R-:W-:Y:S02]  /*73b0*/  MOV R8, R2 ;  /* 0x0000000200087202 */ /* 0x000fe40000000f00 */
.L_x_10339:
[----:B------:R-:W-:Y:S05]  /*73c0*/  BSYNC.RECONVERGENT B0 ;  /* 0x0000000000007941 */ /* 0x000fea0003800200 */
.L_x_10338:
[----:B-----5:R2:W-:Y:S04]  /*73d0*/  STS.128 [R71+0x1800], R8 ;  /* 0x0018000847007388 */ /* 0x0205e80000000c00 */
[----:B------:R2:W5:Y:S01]  /*73e0*/  LD.E.128 R4, desc[UR4][R20.64+0x80] ;  /* 0x0000800414047980 */ /* 0x000562000c101d00 */
        /* <DEDUP_REMOVED lines=9> */
[----:B--2---:R-:W-:Y:S02]  /*7480*/  IADD3 R8, P1, PT, R34, R3, RZ ;  /* 0x0000000322087210 */ /* 0x004fe40007f3e0ff */
[----:B------:R-:W-:-:S03]  /*7490*/  IADD3.X R3, PT, PT, R33, R27, RZ, P0, !PT ;  /* 0x0000001b21037210 */ /* 0x000fc600007fe4ff */
[----:B------:R-:W-:-:S03]  /*74a0*/  IMAD.X R9, R35, 0x1, R27, P1 ;  /* 0x0000000123097824 */ /* 0x000fc600008e061b */
[----:B------:R-:W2:Y:S04]  /*74b0*/  LD.E.64 R2, desc[UR4][R2.64+0x40] ;  /* 0x0000400402027980 */ /* 0x000ea8000c101b00 */
[----:B------:R-:W3:Y:S01]  /*74c0*/  LD.E.64 R8, desc[UR4][R8.64+0x40] ;  /* 0x0000400408087980 */ /* 0x000ee2000c101b00 */
[----:B-----5:R-:W-:Y:S01]  /*74d0*/  IMAD.U32 R10, R4, 0x10000, RZ ;  /* 0x00010000040a7824 */ /* 0x020fe200078e00ff */
[C---:B------:R-:W-:Y:S01]  /*74e0*/  LOP3.LUT R0, R5.reuse, 0xffff0000, RZ, 0xc0, !PT ;  /* 0xffff000005007812 */ /* 0x040fe200078ec0ff */
[----:B----4-:R-:W-:Y:S01]  /*74f0*/  IMAD.U32 R13, R6, 0x10000, RZ ;  /* 0x00010000060d7824 */ /* 0x010fe200078e00ff */
[----:B------:R-:W-:Y:S02]  /*7500*/  SHF.L.U32 R14, R5, 0x10, RZ ;  /* 0x00000010050e7819 */ /* 0x000fe400000006ff */
[----:B------:R-:W-:-:S02]  /*7510*/  LOP3.LUT R4, R4, 0xffff0000, RZ, 0xc0, !PT ;  /* 0xffff000004047812 */ /* 0x000fc400078ec0ff */
[----:B------:R-:W-:Y:S02]  /*7520*/  LOP3.LUT R12, R6, 0xffff0000, RZ, 0xc0, !PT ;  /* 0xffff0000060c7812 */ /* 0x000fe400078ec0ff */
[C---:B------:R-:W-:Y:S02]  /*7530*/  LOP3.LUT R6, R7.reuse, 0xffff0000, RZ, 0xc0, !PT ;  /* 0xffff000007067812 */ /* 0x040fe400078ec0ff */
[C---:B--2---:R-:W-:Y:S02]  /*7540*/  SHF.L.U32 R5, R2.reuse, 0x10, RZ ;  /* 0x0000001002057819 */ /* 0x044fe400000006ff */
[----:B------:R-:W-:Y:S01]  /*7550*/  LOP3.LUT R15, R2, 0xffff0000, RZ, 0xc0, !PT ;  /* 0xffff0000020f7812 */ /* 0x000fe200078ec0ff */
[----:B---3--:R-:W-:Y:S02]  /*7560*/  IMAD.U32 R11, R8, 0x10000, RZ ;  /* 0x00010000080b7824 */ /* 0x008fe400078e00ff */
[----:B------:R-:W-:Y:S01]  /*7570*/  FMUL.FTZ R17, R4, R5 ;  /* 0x0000000504117220 */ /* 0x000fe20000410000 */
[----:B------:R-:W-:Y:S01]  /*7580*/  LOP3.LUT R19, R8, 0xffff0000, RZ, 0xc0, !PT ;  /* 0xffff000008137812 */ /* 0x000fe200078ec0ff */
[----:B------:R-:W-:Y:S01]  /*7590*/  FMUL.FTZ R4, R4, R11 ;  /* 0x0000000b04047220 */ /* 0x000fe20000410000 */
[----:B------:R-:W-:Y:S01]  /*75a0*/  SHF.L.U32 R2, R7, 0x10, RZ ;  /* 0x0000001007027819 */ /* 0x000fe200000006ff */
[----:B------:R-:W-:Y:S01]  /*75b0*/  FMUL.FTZ R7, R0, R15 ;  /* 0x0000000f00077220 */ /* 0x000fe20000410000 */
[----:B------:R-:W-:Y:S01]  /*75c0*/  SHF.L.U32 R8, R9, 0x10, RZ ;  /* 0x0000001009087819 */ /* 0x000fe200000006ff */
[----:B------:R-:W-:Y:S01]  /*75d0*/  FFMA.FTZ R4, R10, R5, R4 ;  /* 0x000000050a047223 */ /* 0x000fe20000010004 */
[-C--:B------:R-:W-:Y:S01]  /*75e0*/  FMUL.FTZ R5, R0, R19.reuse ;  /* 0x0000001300057220 */ /* 0x080fe20000410000 */
[C---:B------:R-:W-:Y:S01]  /*75f0*/  IMAD.U32 R0, R3.reuse, 0x10000, RZ ;  /* 0x0001000003007824 */ /* 0x040fe200078e00ff */
[----:B------:R-:W-:Y:S01]  /*7600*/  LOP3.LUT R3, R3, 0xffff0000, RZ, 0xc0, !PT ;  /* 0xffff000003037812 */ /* 0x000fe200078ec0ff */
[----:B------:R-:W-:Y:S01]  /*7610*/  FFMA.FTZ R7, R14, R19, -R7 ;  /* 0x000000130e077223 */ /* 0x000fe20000010807 */
[----:B------:R-:W-:Y:S01]  /*7620*/  LOP3.LUT R9, R9, 0xffff0000, RZ, 0xc0, !PT ;  /* 0xffff000009097812 */ /* 0x000fe200078ec0ff */
[----:B------:R-:W-:Y:S01]  /*7630*/  FFMA.FTZ R17, R10, R11, -R17 ;  /* 0x0000000b0a117223 */ /* 0x000fe20000010811 */
[----:B------:R-:W-:Y:S01]  /*7640*/  FFMA.FTZ R14, R14, R15, R5 ;  /* 0x0000000f0e0e7223 */ /* 0x000fe20000010005 */
[C---:B------:R-:W-:Y:S01]  /*7650*/  FMUL.FTZ R10, R12.reuse, R0 ;  /* 0x000000000c0a7220 */ /* 0x040fe20000410000 */
[-C--:B------:R-:W-:Y:S01]  /*7660*/  FMUL.FTZ R11, R12, R8.reuse ;  /* 0x000000080c0b7220 */ /* 0x080fe20000410000 */
        /* <DEDUP_REMOVED lines=13> */
.L_x_10341:
[----:B------:R-:W-:Y:S05]  /*7740*/  BSYNC.RECONVERGENT B0 ;  /* 0x0000000000007941 */ /* 0x000fea0003800200 */
.L_x_10340:
[----:B-----5:R1:W-:Y:S01]  /*7750*/  STS.128 [R71+0x2800], R4 ;  /* 0x0028000447007388 */ /* 0x0203e20000000c00 */
[----:B------:R-:W-:Y:S05]  /*7760*/  BRA `(.L_x_10326) ;  /* 0x0000002000147947 */ /* 0x000fea0003800000 */
.L_x_10327:
        /* <DEDUP_REMOVED lines=90> */
.L_x_10345:
[----:B------:R-:W-:Y:S05]  /*7d10*/  BSYNC.RECONVERGENT B0 ;  /* 0x0000000000007941 */ /* 0x000fea0003800200 */
.L_x_10344:
        /* <DEDUP_REMOVED lines=80> */
.L_x_10347:
[----:B------:R-:W-:Y:S05]  /*8220*/  BSYNC.RECONVERGENT B0 ;  /* 0x0000000000007941 */ /* 0x000fea0003800200 */
.L_x_10346:
        /* <DEDUP_REMOVED lines=83> */
.L_x_10349:
[----:B------:R-:W-:Y:S05]  /*8760*/  BSYNC.RECONVERGENT B0 ;  /* 0x0000000000007941 */ /* 0x000fea0003800200 */
.L_x_10348:
[----:B-----5:R2:W-:Y:S02]  /*8770*/  STS.128 [R71+0x2000], R16 ;  /* 0x0020001047007388 */ /* 0x0205e40000000c00 */
.L_x_10343:
[----:B------:R-:W-:Y:S05]  /*8780*/  BSYNC.RECONVERGENT B1 ;  /* 0x0000000000017941 */ /* 0x000fea0003800200 */
.L_x_10342:
        /* <DEDUP_REMOVED lines=89> */
.L_x_10351:
[----:B------:R-:W-:Y:S05]  /*8d20*/  BSYNC.RECONVERGENT B0 ;  /* 0x0000000000007941 */ /* 0x000fea0003800200 */
.L_x_10350:
        /* <DEDUP_REMOVED lines=82> */
.L_x_10353:
[----:B------:R-:W-:Y:S05]  /*9250*/  BSYNC.RECONVERGENT B0 ;  /* 0x0000000000007941 */ /* 0x000fea0003800200 */
.L_x_10352:
        /* <DEDUP_REMOVED lines=12> */
[----:B--2---:R-:W-:Y:S01]  /*9320*/  IADD3.X R17, PT, PT, R26, R0, R3, P2, P1 ;  /* 0x000000001a117210 */ /* 0x004fe200017e2403 */
[C---:B------:R-:W-:Y:S02]  /*9330*/  IMAD.SHL.U32 R3, R8.reuse, 0x2, RZ ;  /* 0x0000000208037824 */ /* 0x040fe400078e00ff */
[----:B------:R-:W-:Y:S01]  /*9340*/  IMAD.WIDE R10, R25, 0x2, R38 ;  /* 0x00000002190a7825 */ /* 0x000fe200078e0226 */
[----:B------:R-:W-:Y:S02]  /*9350*/  SHF.L.U64.HI R17, R8, 0x1, R17 ;  /* 0x0000000108117819 */ /* 0x000fe40000010211 */
        /* <DEDUP_REMOVED lines=68> */
.L_x_10355:
[----:B------:R-:W-:Y:S05]  /*97a0*/  BSYNC.RECONVERGENT B0 ;  /* 0x0000000000007941 */ /* 0x000fea0003800200 */
.L_x_10354:
[----:B-----5:R1:W-:Y:S02]  /*97b0*/  STS.128 [R71+0x2800], R4 ;  /* 0x0028000447007388 */ /* 0x0203e40000000c00 */
.L_x_10326:
[----:B------:R-:W-:Y:S05]  /*97c0*/  BSYNC.RECONVERGENT B2 ;  /* 0x0000000000027941 */ /* 0x000fea0003800200 */
.L_x_10322:
[----:B-1----:R-:W-:-:S05]  /*97d0*/  IMAD.IADD R5, R81, 0x1, -R70 ;  /* 0x0000000151057824 */ /* 0x002fca00078e0a46 */
[-C--:B------:R-:W-:Y:S02]  /*97e0*/  ISETP.GE.AND P1, PT, R36, R5.reuse, PT ;  /* 0x000000052400720c */ /* 0x080fe40003f26270 */
[----:B------:R-:W-:-:S11]  /*97f0*/  ISETP.GE.AND P2, PT, R120, R5, PT ;  /* 0x000000057800720c */ /* 0x000fd60003f46270 */
[C---:B------:R-:W-:Y:S02]  /*9800*/  @!P1 LEA R6, P0, R136.reuse, R140, 0x1 ;  /* 0x0000008c88069211 */ /* 0x040fe400078008ff */
[----:B------:R-:W-:Y:S02]  /*9810*/  @!P2 IMAD.MOV.U32 R141, RZ, RZ, R139 ;  /* 0x000000ffff8da224 */ /* 0x000fe400078e008b */
[----:B------:R-:W-:-:S03]  /*9820*/  @!P1 LEA.HI.X R7, R136, R139, R137, 0x1, P0 ;  /* 0x0000008b88079211 */ /* 0x000fc600000f0c89 */
        /* <DEDUP_REMOVED lines=9> */
[----:B--2---:R-:W2:Y:S04]  /*98c0*/  LD.E R3, desc[UR4][R84.64+0x188] ;  /* 0x0001880454037980 */ /* 0x004ea8000c101900 */
[----:B------:R-:W2:Y:S01]  /*98d0*/  LD.E R68, desc[UR4][R84.64+0x184] ;  /* 0x0001840454447980 */ /* 0x000ea2000c101900 */
[C---:B------:R-:W-:Y:S01]  /*98e0*/  IMAD.SHL.U32 R133, R91.reuse, 0x10, RZ ;  /* 0x000000105b857824 */ /* 0x040fe200078e00ff */
[----:B------:R-:W-:Y:S01]  /*98f0*/  SHF.R.U32.HI R132, RZ, 0x1, R91 ;  /* 0x00000001ff847819 */ /* 0x000fe2000001165b */
[----:B------:R-:W-:Y:S01]  /*9900*/  IMAD.SHL.U32 R0, R91, 0x20, RZ ;  /* 0x000000205b007824 */ /* 0x000fe200078e00ff */
[----:B------:R-:W0:Y:S01]  /*9910*/  LDGDEPBAR ;  /* 0x00000000000079af */ /* 0x000e220000000000 */
[----:B------:R-:W-:Y:S01]  /*9920*/  ISETP.GE.AND P1, PT, R36, R5, PT ;  /* 0x000000052400720c */ /* 0x000fe20003f26270 */
[----:B------:R-:W-:Y:S01]  /*9930*/  IMAD.MOV.U32 R94, RZ, RZ, 0x20 ;  /* 0x00000020ff5e7424 */ /* 0x000fe200078e00ff */
[----:B------:R-:W-:Y:S01]  /*9940*/  LOP3.LUT R5, R133, 0x100, RZ, 0xc0, !PT ;  /* 0x0000010085057812 */ /* 0x000fe200078ec0ff */
[----:B------:R-:W-:Y:S01]  /*9950*/  IMAD.SHL.U32 R128, R91, 0x2, RZ ;  /* 0x000000025b807824 */ /* 0x000fe200078e00ff */
[----:B------:R-:W-:Y:S01]  /*9960*/  LOP3.LUT R2, R0, 0xc0, RZ, 0xc0, !PT ;  /* 0x000000c000027812 */ /* 0x000fe200078ec0ff */
[----:B------:R-:W-:Y:S01]  /*9970*/  BSSY.RECONVERGENT B1, `(.L_x_10356) ;  /* 0x000016f000017945 */ /* 0x000fe20003800200 */
[----:B------:R-:W-:-:S02]  /*9980*/  LOP3.LUT R83, R132, 0x8, RZ, 0xc0, !PT ;  /* 0x0000000884537812 */ /* 0x000fc400078ec0ff */
[----:B------:R-:W-:Y:S02]  /*9990*/  LOP3.LUT R133, R133, 0x3e00, RZ, 0xc0, !PT ;  /* 0x00003e0085857812 */ /* 0x000fe400078ec0ff */
[----:B------:R-:W-:Y:S02]  /*99a0*/  LOP3.LUT R9, R2, 0x8, R91, 0xf8, !PT ;  /* 0x0000000802097812 */ /* 0x000fe400078ef85b */
[--C-:B------:R-:W-:Y:S02]  /*99b0*/  LOP3.LUT R83, R83, 0xc0, R0.reuse, 0xf8, !PT ;  /* 0x000000c053537812 */ /* 0x100fe400078ef800 */
[--C-:B-1----:R-:W-:Y:S02]  /*99c0*/  LOP3.LUT R7, R133, 0x20, R0.reuse, 0xf8, !PT ;  /* 0x0000002085077812 */ /* 0x102fe400078ef800 */
[----:B------:R-:W-:Y:S02]  /*99d0*/  LOP3.LUT R5, R5, 0x20, R0, 0xf8, !PT ;  /* 0x0000002005057812 */ /* 0x000fe400078ef800 */
[----:B------:R-:W-:-:S02]  /*99e0*/  LOP3.LUT R2, R9, 0x18, R80, 0x78, !PT ;  /* 0x0000001809027812 */ /* 0x000fc400078e7850 */
[----:B------:R-:W-:Y:S02]  /*99f0*/  LOP3.LUT R83, R83, 0x18, R80, 0x78, !PT ;  /* 0x0000001853537812 */ /* 0x000fe400078e7850 */
[----:B------:R-:W-:Y:S01]  /*9a00*/  LOP3.LUT R4, R7, 0x100, R0, 0xf8, !PT ;  /* 0x0000010007047812 */ /* 0x000fe200078ef800 */
[----:B------:R-:W-:-:S04]  /*9a10*/  DEPBAR.LE SB0, 0x0 ;  /* 0x000080000000791a */ /* 0x000fc80000000000 */
[----:B------:R-:W-:Y:S01]  /*9a20*/  BAR.SYNC.DEFER_BLOCKING 0x0 ;  /* 0x0000000000007b1d */ /* 0x000fe20000010000 */
[----:B------:R-:W-:Y:S02]  /*9a30*/  @!P1 LEA R6, P0, R87, R142, 0x1 ;  /* 0x0000008e57069211 */ /* 0x000fe400078008ff */
[----:B------:R-:W-:Y:S02]  /*9a40*/  LOP3.LUT R5, R5, R2, RZ, 0xfc, !PT ;  /* 0x0000000205057212 */ /* 0x000fe400078efcff */
[----:B------:R-:W-:Y:S02]  /*9a50*/  LOP3.LUT R129, R4, R83, RZ, 0xfc, !PT ;  /* 0x0000005304817212 */ /* 0x000fe400078efcff */
[----:B------:R-:W-:Y:S01]  /*9a60*/  @!P1 LEA.HI.X R7, R87, R143, R90, 0x1, P0 ;  /* 0x0000008f57079211 */ /* 0x000fe200000f0c5a */
[--C-:B------:R-:W-:Y:S01]  /*9a70*/  IMAD R2, R5, 0x2, R92.reuse ;  /* 0x0000000205027824 */ /* 0x100fe200078e025c */
[----:B------:R-:W-:Y:S01]  /*9a80*/  LOP3.LUT P0, R95, R91, 0x4, RZ, 0xc0, !PT ;  /* 0x000000045b5f7812 */ /* 0x000fe2000780c0ff */
[----:B------:R-:W-:Y:S01]  /*9a90*/  IMAD R129, R129, 0x2, R92 ;  /* 0x0000000281817824 */ /* 0x000fe200078e025c */
[----:B------:R-:W-:-:S02]  /*9aa0*/  LOP3.LUT R128, R128, 0x6, RZ, 0xc0, !PT ;  /* 0x0000000680807812 */ /* 0x000fc400078ec0ff */
[----:B------:R-:W-:-:S05]  /*9ab0*/  SEL R69, R94, 0xffffffe0, !P0 ;  /* 0xffffffe05e457807 */ /* 0x000fca0004000000 */
[--C-:B------:R-:W-:Y:S02]  /*9ac0*/  IMAD.IADD R82, R129, 0x1, R69.reuse ;  /* 0x0000000181527824 */ /* 0x100fe400078e0245 */
[----:B------:R-:W-:Y:S01]  /*9ad0*/  IMAD.IADD R80, R2, 0x1, R69 ;  /* 0x0000000102507824 */ /* 0x000fe200078e0245 */
        /* <DEDUP_REMOVED lines=19> */
[----:B---34-:R-:W3:Y:S04]  /*9c10*/  LDSM.16.M88.4 R20, [R2+0x3000] ;  /* 0x003000000214783b */ /* 0x018ee80000000200 */
[----:B------:R-:W4:Y:S04]  /*9c20*/  LDSM.16.M88.4 R12, [R2+0x3400] ;  /* 0x00340000020c783b */ /* 0x000f280000000200 */
[----:B------:R-:W4:Y:S04]  /*9c30*/  LDSM.16.M88.4 R56, [R2+0x3800] ;  /* 0x003800000238783b */ /* 0x000f280000000200 */
[----:B------:R-:W4:Y:S04]  /*9c40*/  LDSM.16.M88.4 R28, [R2+0x3c00] ;  /* 0x003c0000021c783b */ /* 0x000f280000000200 */
[----:B------:R-:W-:Y:S04]  /*9c50*/  LDSM.16.M88.4 R76, [R82] ;  /* 0x00000000524c783b */ /* 0x000fe80000000200 */
[----:B------:R-:W4:Y:S04]  /*9c60*/  LDSM.16.M88.4 R8, [R80+0x3000] ;  /* 0x003000005008783b */ /* 0x000f280000000200 */
[----:B-1----:R-:W1:Y:S04]  /*9c70*/  LDSM.16.M88.4 R4, [R80+0x3400] ;  /* 0x003400005004783b */ /* 0x002e680000000200 */
[----:B------:R-:W1:Y:S04]  /*9c80*/  LDSM.16.M88.4 R64, [R80+0x3c00] ;  /* 0x003c00005040783b */ /* 0x000e680000000200 */
[----:B------:R-:W1:Y:S04]  /*9c90*/  LDSM.16.M88.4 R72, [R80+0x3800] ;  /* 0x003800005048783b */ /* 0x000e680000000200 */
[----:B------:R-:W-:Y:S01]  /*9ca0*/  LDSM.16.M88.4 R44, [R129+0x1000] ;  /* 0x00100000812c783b */ /* 0x000fe20000000200 */
[C---:B---3--:R-:W-:Y:S03]  /*9cb0*/  HMMA.16816.F32.BF16 R24, R48.reuse, R20, RZ ;  /* 0x000000143018723c */ /* 0x048fe600000418ff */
[----:B------:R-:W3:Y:S04]  /*9cc0*/  LDSM.16.M88.4 R40, [R2+0x4000] ;  /* 0x004000000228783b */ /* 0x000ee80000000200 */
[----:B-----5:R-:W3:Y:S01]  /*9cd0*/  LDSM.16.M88.4 R32, [R2+0x4800] ;  /* 0x004800000220783b */ /* 0x020ee20000000200 */
        /* <DEDUP_REMOVED lines=17> */
[C---:B------:R-:W-:Y:S08]  /*9df0*/  HMMA.16816.F32.BF16 R60, R76.reuse, R72, R60 ;  /* 0x000000484c3c723c */ /* 0x040ff0000004183c */
[C---:B------:R-:W-:Y:S01]  /*9e00*/  HMMA.16816.F32.BF16 R56, R76.reuse, R74, R56 ;  /* 0x0000004a4c38723c */ /* 0x040fe20000041838 */
[----:B------:R-:W1:Y:S07]  /*9e10*/  LDSM.16.M88.4 R72, [R80+0x4800] ;  /* 0x004800005048783b */ /* 0x000e6e0000000200 */
[----:B------:R-:W-:Y:S01]  /*9e20*/  HMMA.16816.F32.BF16 R64, R76, R66, R48 ;  /* 0x000000424c40723c */ /* 0x000fe20000041830 */
[----:B------:R-:W1:Y:S04]  /*9e30*/  LDSM.16.M88.4 R48, [R80+0x4400] ;  /* 0x004400005030783b */ /* 0x000e680000000200 */
[----:B------:R-:W-:Y:S03]  /*9e40*/  LDSM.16.M88.4 R76, [R2+0x5c00] ;  /* 0x005c0000024c783b */ /* 0x000fe60000000200 */
[C---:B---3--:R-:W-:Y:S08]  /*9e50*/  HMMA.16816.F32.BF16 R24, R44.reuse, R40, R24 ;  /* 0x000000282c18723c */ /* 0x048ff00000041818 */
[C---:B------:R-:W-:Y:S01]  /*9e60*/  HMMA.16816.F32.BF16 R20, R44.reuse, R42, R20 ;  /* 0x0000002a2c14723c */ /* 0x040fe20000041814 */
[----:B------:R-:W3:Y:S07]  /*9e70*/  LDSM.16.M88.4 R40, [R80+0x4c00] ;  /* 0x004c00005028783b */ /* 0x000eee0000000200 */
[C---:B------:R-:W-:Y:S08]  /*9e80*/  HMMA.16816.F32.BF16 R60, R44.reuse, R32, R60 ;  /* 0x000000202c3c723c */ /* 0x040ff0000004183c */
[----:B------:R-:W-:Y:S01]  /*9e90*/  HMMA.16816.F32.BF16 R56, R44, R34, R56 ;  /* 0x000000222c38723c */ /* 0x000fe20000041838 */
[----:B------:R-:W-:Y:S02]  /*9ea0*/  LDSM.16.M88.4 R32, [R129+0x2000] ;  /* 0x002000008120783b */ /* 0x000fe40000000200 */
[----:B--2---:R-:W-:-:S05]  /*9eb0*/  IADD3 R68, PT, PT, R81, -R148, -R68 ;  /* 0x8000009451447210 */ /* 0x004fca0007ffe844 */
[C---:B----4-:R-:W-:Y:S08]  /*9ec0*/  HMMA.16816.F32.BF16 R52, R44.reuse, R28, R52 ;  /* 0x0000001c2c34723c */ /* 0x050ff00000041834 */
[----:B------:R-:W-:Y:S01]  /*9ed0*/  HMMA.16816.F32.BF16 R64, R44, R30, R64 ;  /* 0x0000001e2c40723c */ /* 0x000fe20000041840 */
[----:B------:R-:W2:Y:S07]  /*9ee0*/  LDSM.16.M88.4 R28, [R2+0x5000] ;  /* 0x00500000021c783b */ /* 0x000eae0000000200 */
[C---:B-1----:R-:W-:Y:S08]  /*9ef0*/  HMMA.16816.F32.BF16 R24, R8.reuse, R4, R24 ;  /* 0x000000040818723c */ /* 0x042ff00000041818 */
[----:B------:R-:W-:Y:S01]  /*9f00*/  HMMA.16816.F32.BF16 R20, R8, R6, R20 ;  /* 0x000000060814723c */ /* 0x000fe20000041814 */
[----:B------:R-:W1:Y:S07]  /*9f10*/  LDSM.16.M88.4 R4, [R2+0x5400] ;  /* 0x005400000204783b */ /* 0x000e6e0000000200 */
[C---:B------:R-:W-:Y:S08]  /*9f20*/  HMMA.16816.F32.BF16 R16, R44.reuse, R36, R16 ;  /* 0x000000242c10723c */ /* 0x040ff00000041810 */
[----:B------:R-:W-:Y:S01]  /*9f30*/  HMMA.16816.F32.BF16 R12, R44, R38, R12 ;  /* 0x000000262c0c723c */ /* 0x000fe2000004180c */
[----:B------:R-:W4:Y:S04]  /*9f40*/  LDSM.16.M88.4 R36, [R2+0x5800] ;  /* 0x005800000224783b */ /* 0x000f280000000200 */
[----:B------:R-:W-:Y:S03]  /*9f50*/  LDSM.16.M88.4 R44, [R82+0x2000] ;  /* 0x00200000522c783b */ /* 0x000fe60000000200 */
[C---:B------:R-:W-:Y:S08]  /*9f60*/  HMMA.16816.F32.BF16 R60, R8.reuse, R72, R60 ;  /* 0x00000048083c723c */ /* 0x040ff0000004183c */
[C---:B------:R-:W-:Y:S08]  /*9f70*/  HMMA.16816.F32.BF16 R16, R8.reuse, R48, R16 ;  /* 0x000000300810723c */ /* 0x040ff00000041810 */
[C---:B------:R-:W-:Y:S08]  /*9f80*/  HMMA.16816.F32.BF16 R56, R8.reuse, R74, R56 ;  /* 0x0000004a0838723c */ /* 0x040ff00000041838 */
[C---:B---3--:R-:W-:Y:S01]  /*9f90*/  HMMA.16816.F32.BF16 R72, R8.reuse, R40, R52 ;  /* 0x000000280848723c */ /* 0x048fe20000041834 */
[----:B------:R-:W3:Y:S07]  /*9fa0*/  LDSM.16.M88.4 R52, [R80+0x5000] ;  /* 0x005000005034783b */ /* 0x000eee0000000200 */
[C---:B------:R-:W-:Y:S01]  /*9fb0*/  HMMA.16816.F32.BF16 R12, R8.reuse, R50, R12 ;  /* 0x00000032080c723c */ /* 0x040fe2000004180c */
[----:B------:R-:W3:Y:S07]  /*9fc0*/  LDSM.16.M88.4 R48, [R80+0x5400] ;  /* 0x005400005030783b */ /* 0x000eee0000000200 */
[----:B------:R-:W-:Y:S01]  /*9fd0*/  HMMA.16816.F32.BF16 R64, R8, R42, R64 ;  /* 0x0000002a0840723c */ /* 0x000fe20000041840 */
[----:B------:R-:W3:Y:S07]  /*9fe0*/  LDSM.16.M88.4 R8, [R80+0x5800] ;  /* 0x005800005008783b */ /* 0x000eee0000000200 */
[C---:B--2---:R-:W-:Y:S08]  /*9ff0*/  HMMA.16816.F32.BF16 R24, R32.reuse, R28, R24 ;  /* 0x0000001c2018723c */ /* 0x044ff00000041818 */
[C---:B------:R-:W-:Y:S08]  /*a000*/  HMMA.16816.F32.BF16 R20, R32.reuse, R30, R20 ;  /* 0x0000001e2014723c */ /* 0x040ff00000041814 */
[----:B-1----:R-:W-:Y:S01]  /*a010*/  HMMA.16816.F32.BF16 R28, R32, R4, R16 ;  /* 0x00000004201c723c */ /* 0x002fe20000041810 */
[----:B------:R-:W1:Y:S02]  /*a020*/  LDSM.16.M88.4 R16, [R80+0x5c00] ;  /* 0x005c00005010783b */ /* 0x000e640000000200 */
[----:B------:R-:W-:Y:S01]  /*a030*/  LOP3.LUT R5, R132, 0x1f0, RZ, 0xc0, !PT ;  /* 0x000001f084057812 */ /* 0x000fe200078ec0ff */
[----:B------:R-:W-:-:S04]  /*a040*/  DEPBAR.LE SB0, 0x0 ;  /* 0x000080000000791a */ /* 0x000fc80000000000 */
[----:B------:R-:W-:Y:S01]  /*a050*/  LOP3.LUT R120, R5, 0x7, R120, 0xf8, !PT ;  /* 0x0000000705787812 */ /* 0x000fe200078ef878 */
[C---:B------:R-:W-:Y:S05]  /*a060*/  HMMA.16816.F32.BF16 R12, R32.reuse, R6, R12 ;  /* 0x00000006200c723c */ /* 0x040fea000004180c */
[----:B------:R-:W-:Y:S02]  /*a070*/  IADD3 R4, PT, PT, R3, R81, -R148 ;  /* 0x0000005103047210 */ /* 0x000fe40007ffe894 */
[----:B------:R-:W-:Y:S01]  /*a080*/  LOP3.LUT R3, R70, R128, RZ, 0xfc, !PT ;  /* 0x0000008046037212 */ /* 0x000fe200078efcff */
[----:B------:R-:W-:Y:S01]  /*a090*/  IMAD R159, R147, 0x40, R120 ;  /* 0x00000040939f7824 */ /* 0x000fe200078e0278 */
[----:B----4-:R-:W-:Y:S03]  /*a0a0*/  HMMA.16816.F32.BF16 R60, R32, R36, R60 ;  /* 0x00000024203c723c */ /* 0x010fe6000004183c */
[----:B------:R-:W-:-:S02]  /*a0b0*/  IMAD.IADD R4, R159, 0x1, R4 ;  /* 0x000000019f047824 */ /* 0x000fc400078e0204 */
[----:B------:R-:W-:Y:S02]  /*a0c0*/  IMAD.IADD R159, R159, 0x1, R68 ;  /* 0x000000019f9f7824 */ /* 0x000fe400078e0244 */
[C---:B------:R-:W-:Y:S01]  /*a0d0*/  VIADD R5, R3.reuse, 0x19 ;  /* 0x0000001903057836 */ /* 0x040fe20000000000 */
[C-C-:B------:R-:W-:Y:S01]  /*a0e0*/  VIADDMNMX R158, R4.reuse, 0x1, R81.reuse, PT ;  /* 0x00000001049e7846 */ /* 0x140fe20003800151 */
[C---:B------:R-:W-:Y:S01]  /*a0f0*/  VIADD R7, R3.reuse, 0x18 ;  /* 0x0000001803077836 */ /* 0x040fe20000000000 */
[C---:B------:R-:W-:Y:S03]  /*a100*/  HMMA.16816.F32.BF16 R56, R32.reuse, R38, R56 ;  /* 0x000000262038723c */ /* 0x040fe60000041838 */
[----:B------:R-:W-:Y:S01]  /*a110*/  VIADDMNMX R156, R4, 0x9, R81, PT ;  /* 0x00000009049c7846 */ /* 0x000fe20003800151 */
[----:B------:R-:W-:Y:S01]  /*a120*/  VIADD R4, R3, 0x8 ;  /* 0x0000000803047836 */ /* 0x000fe20000000000 */
[CC--:B------:R-:W-:Y:S01]  /*a130*/  ISETP.GT.AND P0, PT, R159.reuse, R3.reuse, PT ;  /* 0x000000039f00720c */ /* 0x0c0fe20003f04270 */
[----:B------:R-:W-:Y:S01]  /*a140*/  VIADD R157, R159, 0x8 ;  /* 0x000000089f9d7836 */ /* 0x000fe20000000000 */
[C---:B------:R-:W-:Y:S01]  /*a150*/  ISETP.GE.AND P6, PT, R3.reuse, R158, PT ;  /* 0x0000009e0300720c */ /* 0x040fe20003fc6270 */
[----:B------:R-:W-:Y:S01]  /*a160*/  VIADD R6, R3, 0x38 ;  /* 0x0000003803067836 */ /* 0x000fe20000000000 */
[----:B------:R-:W-:Y:S01]  /*a170*/  ISETP.GT.AND P2, PT, R159, R4, PT ;  /* 0x000000049f00720c */ /* 0x000fe20003f44270 */
[----:B------:R-:W-:Y:S03]  /*a180*/  HMMA.16816.F32.BF16 R72, R32, R76, R72 ;  /* 0x0000004c2048723c */ /* 0x000fe60000041848 */
[----:B------:R-:W-:-:S02]  /*a190*/  ISETP.GT.AND P5, PT, R157, R3, PT ;  /* 0x000000039d00720c */ /* 0x000fc40003fa4270 */
[----:B------:R-:W-:-:S03]  /*a1a0*/  ISETP.GE.AND P3, PT, R3, R156, PT ;  /* 0x0000009c0300720c */ /* 0x000fc60003f66270 */
[----:B------:R-:W-:Y:S03]  /*a1b0*/  HMMA.16816.F32.BF16 R64, R32, R78, R64 ;  /* 0x0000004e2040723c */ /* 0x000fe60000041840 */
[C---:B------:R-:W-:Y:S02]  /*a1c0*/  VIADD R34, R3.reuse, 0x1 ;  /* 0x0000000103227836 */ /* 0x040fe40000000000 */
[C---:B------:R-:W-:Y:S02]  /*a1d0*/  VIADD R33, R3.reuse, 0x9 ;  /* 0x0000000903217836 */ /* 0x040fe40000000000 */
[----:B------:R-:W-:Y:S01]  /*a1e0*/  VIADD R32, R3, 0x21 ;  /* 0x0000002103207836 */ /* 0x000fe20000000000 */
[C---:B------:R-:W-:Y:S01]  /*a1f0*/  ISETP.GT.AND P1, PT, R159.reuse, R34, PT ;  /* 0x000000229f00720c */ /* 0x040fe20003f24270 */
[----:B---3--:R-:W-:Y:S05]  /*a200*/  HMMA.16816.F32.BF16 R24, R44, R52, R24 ;  /* 0x000000342c18723c */ /* 0x008fea0000041818 */
[----:B------:R-:W-:-:S03]  /*a210*/  ISETP.GT.AND P4, PT, R159, R33, PT ;  /* 0x000000219f00720c */ /* 0x000fc60003f84270 */
[C---:B------:R-:W-:Y:S08]  /*a220*/  HMMA.16816.F32.BF16 R20, R44.reuse, R54, R20 ;  /* 0x000000362c14723c */ /* 0x040ff00000041814 */
[----:B------:R-:W-:Y:S03]  /*a230*/  HMMA.16816.F32.BF16 R28, R44, R48, R28 ;  /* 0x000000302c1c723c */ /* 0x000fe6000004181c */
[----:B------:R-:W-:-:S02]  /*a240*/  FSEL R24, R24, -INF , !P0 ;  /* 0xff80000018187808 */ /* 0x000fc40004000000 */
[----:B------:R-:W-:Y:S02]  /*a250*/  FSEL R25, R25, -INF , !P1 ;  /* 0xff80000019197808 */ /* 0x000fe40004800000 */
[----:B------:R-:W-:Y:S01]  /*a260*/  FSEL R26, R26, -INF , !P5 ;  /* 0xff8000001a1a7808 */ /* 0x000fe20006800000 */
[C---:B------:R-:W-:Y:S01]  /*a270*/  HMMA.16816.F32.BF16 R12, R44.reuse, R50, R12 ;  /* 0x000000322c0c723c */ /* 0x040fe2000004180c */
[----:B------:R-:W-:Y:S02]  /*a280*/  BAR.SYNC.DEFER_BLOCKING 0x0 ;  /* 0x0000000000007b1d */ /* 0x000fe40000010000 */
[----:B------:R-:W-:Y:S02]  /*a290*/  ISETP.GE.AND P5, PT, R4, R158, PT ;  /* 0x0000009e0400720c */ /* 0x000fe40003fa6270 */
[----:B------:R-:W-:Y:S02]  /*a2a0*/  FSEL R35, R21, -INF , !P4 ;  /* 0xff80000015237808 */ /* 0x000fe40006000000 */
[----:B------:R-:W-:Y:S01]  /*a2b0*/  FSEL R37, R20, -INF , !P2 ;  /* 0xff80000014257808 */ /* 0x000fe20005000000 */
[----:B------:R-:W-:Y:S03]  /*a2c0*/  HMMA.16816.F32.BF16 R60, R44, R8, R60 ;  /* 0x000000082c3c723c */ /* 0x000fe6000004183c */
[----:B------:R-:W-:Y:S01]  /*a2d0*/  VIADD R9, R3, 0x11 ;  /* 0x0000001103097836 */ /* 0x000fe20000000000 */
[----:B------:R-:W-:Y:S01]  /*a2e0*/  ISETP.GT.AND P4, PT, R159, R5, PT ;  /* 0x000000059f00720c */ /* 0x000fe20003f84270 */
[----:B------:R-:W-:Y:S01]  /*a2f0*/  VIADD R8, R3, 0x31 ;  /* 0x0000003103087836 */ /* 0x000fe20000000000 */
[----:B------:R-:W-:-:S02]  /*a300*/  ISETP.GT.AND P2, PT, R159, R7, PT ;  /* 0x000000079f00720c */ /* 0x000fc40003f44270 */
[----:B------:R-:W-:Y:S01]  /*a310*/  ISETP.GT.AND P1, PT, R159, R9, PT ;  /* 0x000000099f00720c */ /* 0x000fe20003f24270 */
[C---:B------:R-:W-:Y:S03]  /*a320*/  HMMA.16816.F32.BF16 R56, R44.reuse, R10, R56 ;  /* 0x0000000a2c38723c */ /* 0x040fe60000041838 */
[----:B------:R-:W-:Y:S01]  /*a330*/  VIADD R11, R3, 0x20 ;  /* 0x00000020030b7836 */ /* 0x000fe20000000000 */
[----:B------:R-:W-:Y:S01]  /*a340*/  FSEL R21, R29, -INF , !P1 ;  /* 0xff8000001d157808 */ /* 0x000fe20004800000 */
[----:B------:R-:W-:Y:S01]  /*a350*/  VIADD R10, R3, 0x30 ;  /* 0x00000030030a7836 */ /* 0x000fe20000000000 */
[----:B------:R-:W-:Y:S02]  /*a360*/  ISETP.GT.AND P1, PT, R159, R32, PT ;  /* 0x000000209f00720c */ /* 0x000fe40003f24270 */
[----:B------:R-:W-:Y:S01]  /*a370*/  FSEL R13, R13, -INF , !P4 ;  /* 0xff8000000d0d7808 */ /* 0x000fe20006000000 */
[----:B-1----:R-:W-:Y:S03]  /*a380*/  HMMA.16816.F32.BF16 R72, R44, R16, R72 ;  /* 0x000000102c48723c */ /* 0x002fe60000041848 */
[C---:B------:R-:W-:Y:S01]  /*a390*/  VIADD R17, R3.reuse, 0x10 ;  /* 0x0000001003117836 */ /* 0x040fe20000000000 */
[----:B------:R-:W-:Y:S01]  /*a3a0*/  FSEL R20, R12, -INF , !P2 ;  /* 0xff8000000c147808 */ /* 0x000fe20005000000 */
[----:B------:R-:W-:Y:S01]  /*a3b0*/  VIADD R16, R3, 0x29 ;  /* 0x0000002903107836 */ /* 0x000fe20000000000 */
[----:B------:R-:W-:-:S02]  /*a3c0*/  FSEL R61, R61, -INF , !P1 ;  /* 0xff8000003d3d7808 */ /* 0x000fc40004800000 */
[----:B------:R-:W-:Y:S01]  /*a3d0*/  ISETP.GT.AND P0, PT, R159, R17, PT ;  /* 0x000000119f00720c */ /* 0x000fe20003f04270 */
[----:B------:R-:W-:Y:S03]  /*a3e0*/  HMMA.16816.F32.BF16 R64, R44, R18, R64 ;  /* 0x000000122c40723c */ /* 0x000fe60000041840 */
[C---:B------:R-:W-:Y:S01]  /*a3f0*/  VIADD R18, R3.reuse, 0x28 ;  /* 0x0000002803127836 */ /* 0x040fe20000000000 */
[----:B------:R-:W-:Y:S01]  /*a400*/  FSEL R19, R28, -INF , !P0 ;  /* 0xff8000001c137808 */ /* 0x000fe20004000000 */
[----:B------:R-:W-:Y:S01]  /*a410*/  VIADD R3, R3, 0x39 ;  /* 0x0000003903037836 */ /* 0x000fe20000000000 */
[C---:B------:R-:W-:Y:S02]  /*a420*/  ISETP.GT.AND P0, PT, R159.reuse, R11, PT ;  /* 0x0000000b9f00720c */ /* 0x040fe40003f04270 */
[C---:B------:R-:W-:Y:S02]  /*a430*/  ISETP.GT.AND P4, PT, R159.reuse, R16, PT ;  /* 0x000000109f00720c */ /* 0x040fe40003f84270 */
[----:B------:R-:W-:-:S02]  /*a440*/  ISETP.GT.AND P2, PT, R159, R18, PT ;  /* 0x000000129f00720c */ /* 0x000fc40003f44270 */
[----:B------:R-:W-:Y:S02]  /*a450*/  FSEL R60, R60, -INF , !P0 ;  /* 0xff8000003c3c7808 */ /* 0x000fe40004000000 */
[C---:B------:R-:W-:Y:S02]  /*a460*/  ISETP.GT.AND P0, PT, R159.reuse, R10, PT ;  /* 0x0000000a9f00720c */ /* 0x040fe40003f04270 */
[----:B------:R-:W-:Y:S02]  /*a470*/  ISETP.GT.AND P1, PT, R159, R8, PT ;  /* 0x000000089f00720c */ /* 0x000fe40003f24270 */
[----:B------:R-:W-:Y:S02]  /*a480*/  FSEL R57, R57, -INF , !P4 ;  /* 0xff80000039397808 */ /* 0x000fe40006000000 */
[----:B------:R-:W-:Y:S02]  /*a490*/  FSEL R56, R56, -INF , !P2 ;  /* 0xff80000038387808 */ /* 0x000fe40005000000 */
[----:B------:R-:W-:-:S02]  /*a4a0*/  ISETP.GT.AND P4, PT, R159, R3, PT ;  /* 0x000000039f00720c */ /* 0x000fc40003f84270 */
[----:B------:R-:W-:Y:S02]  /*a4b0*/  ISETP.GT.AND P2, PT, R159, R6, PT ;  /* 0x000000069f00720c */ /* 0x000fe40003f44270 */
        /* <DEDUP_REMOVED lines=19> */
[----:B------:R-:W-:Y:S02]  /*a5f0*/  ISETP.GE.AND P3, PT, R33, R156, PT ;  /* 0x0000009c2100720c */ /* 0x000fe40003f66270 */
[----:B------:R-:W-:Y:S02]  /*a600*/  ISETP.GE.AND P5, PT, R17, R158, PT ;  /* 0x0000009e1100720c */ /* 0x000fe40003fa6270 */
[----:B------:R-:W-:Y:S02]  /*a610*/  FSEL R23, R23, -INF , !P0 ;  /* 0xff80000017177808 */ /* 0x000fe40004000000 */
[----:B------:R-:W-:-:S02]  /*a620*/  FSEL R33, R22, -INF , !P6 ;  /* 0xff80000016217808 */ /* 0x000fc40007000000 */
[----:B------:R-:W-:Y:S02]  /*a630*/  ISETP.GT.AND P0, PT, R157, R9, PT ;  /* 0x000000099d00720c */ /* 0x000fe40003f04270 */
[----:B------:R-:W-:Y:S02]  /*a640*/  FSEL R35, R35, -INF , !P1 ;  /* 0xff80000023237808 */ /* 0x000fe40004800000 */
[C---:B------:R-:W-:Y:S02]  /*a650*/  ISETP.GE.AND P1, PT, R9.reuse, R158, PT ;  /* 0x0000009e0900720c */ /* 0x040fe40003f26270 */
[-C--:B------:R-:W-:Y:S02]  /*a660*/  ISETP.GE.AND P6, PT, R9, R156.reuse, PT ;  /* 0x0000009c0900720c */ /* 0x080fe40003fc6270 */
[----:B------:R-:W-:Y:S02]  /*a670*/  ISETP.GE.AND P4, PT, R17, R156, PT ;  /* 0x0000009c1100720c */ /* 0x000fe40003f86270 */
[----:B------:R-:W-:-:S02]  /*a680*/  FSEL R9, R30, -INF , !P2 ;  /* 0xff8000001e097808 */ /* 0x000fc40005000000 */
[----:B------:R-:W-:Y:S02]  /*a690*/  FSEL R19, R19, -INF , !P5 ;  /* 0xff80000013137808 */ /* 0x000fe40006800000 */
[----:B------:R-:W-:Y:S02]  /*a6a0*/  FSEL R25, R23, -INF , !P3 ;  /* 0xff80000017197808 */ /* 0x000fe40005800000 */
[----:B------:R-:W-:Y:S02]  /*a6b0*/  ISETP.GE.AND P5, PT, R7, R158, PT ;  /* 0x0000009e0700720c */ /* 0x000fe40003fa6270 */
[----:B------:R-:W-:Y:S02]  /*a6c0*/  FSEL R17, R31, -INF , !P0 ;  /* 0xff8000001f117808 */ /* 0x000fe40004000000 */
[----:B------:R-:W-:Y:S02]  /*a6d0*/  ISETP.GT.AND P3, PT, R157, R7, PT ;  /* 0x000000079d00720c */ /* 0x000fe40003f64270 */
[----:B------:R-:W-:-:S02]  /*a6e0*/  ISETP.GE.AND P2, PT, R7, R156, PT ;  /* 0x0000009c0700720c */ /* 0x000fc40003f46270 */
[----:B------:R-:W-:Y:S02]  /*a6f0*/  ISETP.GT.AND P0, PT, R157, R5, PT ;  /* 0x000000059d00720c */ /* 0x000fe40003f04270 */
[----:B------:R-:W-:Y:S02]  /*a700*/  FSEL R9, R9, -INF , !P4 ;  /* 0xff80000009097808 */ /* 0x000fe40006000000 */
[----:B------:R-:W-:Y:S02]  /*a710*/  FSEL R7, R21, -INF , !P1 ;  /* 0xff80000015077808 */ /* 0x000fe40004800000 */
[C---:B------:R-:W-:Y:S02]  /*a720*/  ISETP.GE.AND P1, PT, R5.reuse, R158, PT ;  /* 0x0000009e0500720c */ /* 0x040fe40003f26270 */
[----:B------:R-:W-:Y:S02]  /*a730*/  ISETP.GE.AND P4, PT, R5, R156, PT ;  /* 0x0000009c0500720c */ /* 0x000fe40003f86270 */
[----:B------:R-:W-:-:S02]  /*a740*/  FSEL R5, R20, -INF , !P5 ;  /* 0xff80000014057808 */ /* 0x000fc40006800000 */
[----:B------:R-:W-:Y:S02]  /*a750*/  FSEL R20, R15, -INF , !P0 ;  /* 0xff8000000f147808 */ /* 0x000fe40004000000 */
[----:B------:R-:W-:Y:S02]  /*a760*/  ISETP.GT.AND P0, PT, R157, R32, PT ;  /* 0x000000209d00720c */ /* 0x000fe40003f04270 */
[----:B------:R-:W-:Y:S02]  /*a770*/  FSEL R14, R14, -INF , !P3 ;  /* 0xff8000000e0e7808 */ /* 0x000fe40005800000 */
[----:B------:R-:W-:Y:S02]  /*a780*/  FSEL R63, R63, -INF , !P0 ;  /* 0xff8000003f3f7808 */ /* 0x000fe40004000000 */
[----:B------:R-:W-:Y:S02]  /*a790*/  ISETP.GT.AND P0, PT, R157, R16, PT ;  /* 0x000000109d00720c */ /* 0x000fe40003f04270 */
[----:B------:R-:W-:-:S02]  /*a7a0*/  FSEL R17, R17, -INF , !P6 ;  /* 0xff80000011117808 */ /* 0x000fc40007000000 */
[----:B------:R-:W-:Y:S02]  /*a7b0*/  FSEL R59, R59, -INF , !P0 ;  /* 0xff8000003b3b7808 */ /* 0x000fe40004000000 */
[C---:B------:R-:W-:Y:S02]  /*a7c0*/  ISETP.GT.AND P0, PT, R157.reuse, R8, PT ;  /* 0x000000089d00720c */ /* 0x040fe40003f04270 */
[----:B------:R-:W-:Y:S02]  /*a7d0*/  ISETP.GT.AND P6, PT, R157, R11, PT ;  /* 0x0000000b9d00720c */ /* 0x000fe40003fc4270 */
[C---:B------:R-:W-:Y:S02]  /*a7e0*/  ISETP.GE.AND P5, PT, R11.reuse, R158, PT ;  /* 0x0000009e0b00720c */ /* 0x040fe40003fa6270 */
[----:B------:R-:W-:Y:S02]  /*a7f0*/  ISETP.GE.AND P3, PT, R11, R156, PT ;  /* 0x0000009c0b00720c */ /* 0x000fe40003f66270 */
[----:B------:R-:W-:-:S02]  /*a800*/  FSEL R75, R75, -INF , !P0 ;  /* 0xff8000004b4b7808 */ /* 0x000fc40004000000 */
[----:B------:R-:W-:Y:S02]  /*a810*/  FSEL R11, R13, -INF , !P1 ;  /* 0xff8000000d0b7808 */ /* 0x000fe40004800000 */
[----:B------:R-:W-:Y:S02]  /*a820*/  ISETP.GT.AND P0, PT, R157, R3, PT ;  /* 0x000000039d00720c */ /* 0x000fe40003f04270 */
[----:B------:R-:W-:Y:S02]  /*a830*/  FSEL R15, R14, -INF , !P2 ;  /* 0xff8000000e0f7808 */ /* 0x000fe40005000000 */
[C---:B------:R-:W-:Y:S02]  /*a840*/  ISETP.GE.AND P1, PT, R32.reuse, R158, PT ;  /* 0x0000009e2000720c */ /* 0x040fe40003f26270 */
[----:B------:R-:W-:Y:S02]  /*a850*/  ISETP.GE.AND P2, PT, R32, R156, PT ;  /* 0x0000009c2000720c */ /* 0x000fe40003f46270 */
[----:B------:R-:W-:-:S02]  /*a860*/  FSEL R67, R67, -INF , !P0 ;  /* 0xff80000043437808 */ /* 0x000fc40004000000 */
[----:B------:R-:W-:Y:S02]  /*a870*/  FSEL R13, R20, -INF , !P4 ;  /* 0xff800000140d7808 */ /* 0x000fe40006000000 */
[----:B------:R-:W-:Y:S02]  /*a880*/  FSEL R109, R60, -INF , !P5 ;  /* 0xff8000003c6d7808 */ /* 0x000fe40006800000 */
[----:B------:R-:W-:Y:S02]  /*a890*/  FSEL R113, R61, -INF , !P1 ;  /* 0xff8000003d717808 */ /* 0x000fe40004800000 */
[----:B------:R-:W-:Y:S02]  /*a8a0*/  ISETP.GT.AND P0, PT, R93, R138, PT ;  /* 0x0000008a5d00720c */ /* 0x000fe40003f04270 */
[----:B------:R-:W-:Y:S02]  /*a8b0*/  ISETP.GT.AND P4, PT, R157, R18, PT ;  /* 0x000000129d00720c */ /* 0x000fe40003f84270 */
[----:B------:R-:W-:-:S02]  /*a8c0*/  ISETP.GE.AND P5, PT, R18, R158, PT ;  /* 0x0000009e1200720c */ /* 0x000fc40003fa6270 */
[----:B------:R-:W-:Y:S02]  /*a8d0*/  FSEL R21, R62, -INF , !P6 ;  /* 0xff8000003e157808 */ /* 0x000fe40007000000 */
[----:B------:R-:W-:Y:S02]  /*a8e0*/  ISETP.GE.AND P1, PT, R16, R156, PT ;  /* 0x0000009c1000720c */ /* 0x000fe40003f26270 */
[----:B------:R-:W-:Y:S02]  /*a8f0*/  FSEL R131, R63, -INF , !P2 ;  /* 0xff8000003f837808 */ /* 0x000fe40005000000 */
[----:B------:R-:W-:Y:S02]  /*a900*/  ISETP.GT.AND P2, PT, R157, R10, PT ;  /* 0x0000000a9d00720c */ /* 0x000fe40003f44270 */
[----:B------:R-:W-:Y:S02]  /*a910*/  FSEL R21, R21, -INF , !P3 ;  /* 0xff80000015157808 */ /* 0x000fe40005800000 */
[----:B------:R-:W-:-:S02]  /*a920*/  FSEL R58, R58, -INF , !P4 ;  /* 0xff8000003a3a7808 */ /* 0x000fc40006000000 */
[----:B------:R-:W-:Y:S02]  /*a930*/  FSEL R111, R56, -INF , !P5 ;  /* 0xff800000386f7808 */ /* 0x000fe40006800000 */
[----:B------:R-:W-:Y:S02]  /*a940*/  FSEL R127, R59, -INF , !P1 ;  /* 0xff8000003b7f7808 */ /* 0x000fe40004800000 */
[----:B------:R-:W-:Y:S02]  /*a950*/  ISETP.GE.AND P6, PT, R18, R156, PT ;  /* 0x0000009c1200720c */ /* 0x000fe40003fc6270 */
[-C--:B------:R-:W-:Y:S02]  /*a960*/  ISETP.GE.AND P3, PT, R16, R158.reuse, PT ;  /* 0x0000009e1000720c */ /* 0x080fe40003f66270 */
[C---:B------:R-:W-:Y:S02]  /*a970*/  ISETP.GE.AND P5, PT, R10.reuse, R158, PT ;  /* 0x0000009e0a00720c */ /* 0x040fe40003fa6270 */
[----:B------:R-:W-:-:S02]  /*a980*/  ISETP.GE.AND P4, PT, R10, R156, PT ;  /* 0x0000009c0a00720c */ /* 0x000fc40003f86270 */
[----:B------:R-:W-:Y:S02]  /*a990*/  ISETP.GT.AND P1, PT, R157, R6, PT ;  /* 0x000000069d00720c */ /* 0x000fe40003f24270 */
[----:B------:R-:W-:Y:S02]  /*a9a0*/  FSEL R74, R74, -INF , !P2 ;  /* 0xff8000004a4a7808 */ /* 0x000fe40005000000 */
[----:B------:R-:W-:Y:S02]  /*a9b0*/  FSEL R115, R58, -INF , !P6 ;  /* 0xff8000003a737808 */ /* 0x000fe40007000000 */
[----:B------:R-:W-:Y:S02]  /*a9c0*/  FSEL R23, R57, -INF , !P3 ;  /* 0xff80000039177808 */ /* 0x000fe40005800000 */
[----:B------:R-:W-:Y:S02]  /*a9d0*/  FSEL R125, R72, -INF , !P5 ;  /* 0xff800000487d7808 */ /* 0x000fe40006800000 */
[----:B------:R-:W-:-:S02]  /*a9e0*/  FSEL R123, R74, -INF , !P4 ;  /* 0xff8000004a7b7808 */ /* 0x000fc40006000000 */
[----:B------:R-:W-:Y:S02]  /*a9f0*/  FSEL R66, R66, -INF , !P1 ;  /* 0xff80000042427808 */ /* 0x000fe40004800000 */
[C---:B------:R-:W-:Y:S02]  /*aa00*/  ISETP.GE.AND P6, PT, R8.reuse, R158, PT ;  /* 0x0000009e0800720c */ /* 0x040fe40003fc6270 */
[----:B------:R-:W-:Y:S02]  /*aa10*/  ISETP.GE.AND P3, PT, R8, R156, PT ;  /* 0x0000009c0800720c */ /* 0x000fe40003f66270 */
[C---:B------:R-:W-:Y:S02]  /*aa20*/  ISETP.GE.AND P5, PT, R6.reuse, R158, PT ;  /* 0x0000009e0600720c */ /* 0x040fe40003fa6270 */
[----:B------:R-:W-:Y:S02]  /*aa30*/  ISETP.GE.AND P2, PT, R6, R156, PT ;  /* 0x0000009c0600720c */ /* 0x000fe40003f46270 */
[----:B------:R-:W-:-:S02]  /*aa40*/  ISETP.GE.AND P4, PT, R3, R158, PT ;  /* 0x0000009e0300720c */ /* 0x000fc40003f86270 */
[----:B------:R-:W-:Y:S02]  /*aa50*/  ISETP.GE.AND P1, PT, R3, R156, PT ;  /* 0x0000009c0300720c */ /* 0x000fe40003f26270 */
[----:B------:R-:W-:Y:S02]  /*aa60*/  FSEL R31, R73, -INF , !P6 ;  /* 0xff800000491f7808 */ /* 0x000fe40007000000 */
[----:B------:R-:W-:Y:S02]  /*aa70*/  VIMNMX R159, PT, PT, RZ, R159, !PT ;  /* 0x0000009fff9f7248 */ /* 0x000fe40007fe0100 */
[----:B------:R-:W-:Y:S02]  /*aa80*/  VIMNMX R157, PT, PT, RZ, R157, !PT ;  /* 0x0000009dff9d7248 */ /* 0x000fe40007fe0100 */
[----:B------:R-:W-:Y:S02]  /*aa90*/  FSEL R121, R75, -INF , !P3 ;  /* 0xff8000004b797808 */ /* 0x000fe40005800000 */
        /* <DEDUP_REMOVED lines=18> */
.L_x_10359:
        /* <DEDUP_REMOVED lines=60> */
.L_x_10360:
[----:B------:R-:W-:Y:S05]  /*af80*/  BSYNC.RECONVERGENT B0 ;  /* 0x0000000000007941 */ /* 0x000fea0003800200 */
.L_x_10358:
        /* <DEDUP_REMOVED lines=13> */
.L_x_10357:
[----:B------:R-:W-:Y:S05]  /*b060*/  BSYNC.RECONVERGENT B1 ;  /* 0x0000000000017941 */ /* 0x000fea0003800200 */
.L_x_10356:
        /* <DEDUP_REMOVED lines=19> */
[----:B-1----:R-:W1:Y:S03]  /*b1a0*/  SHFL.BFLY PT, R41, R8, 0x2, 0x1f ;  /* 0x0c401f0008297f89 */ /* 0x002e6600000e0000 */
        /* <DEDUP_REMOVED lines=12> */
[----:B------:R-:W1:Y:S01]  /*b270*/  LDSM.16.MT88.4 R40, [R0+0x8000] ;  /* 0x008000000028783b */ /* 0x000e620000004200 */
        /* <DEDUP_REMOVED lines=17> */
[----:B------:R-:W-:Y:S01]  /*b390*/  MUFU.EX2 R105, R105 ;  /* 0x0000006900697308 */ /* 0x000fe20000000800 */
[----:B------:R-:W2:Y:S01]  /*b3a0*/  LDSM.16.MT88.4 R4, [R108+0x8000] ;  /* 0x008000006c04783b */ /* 0x000ea20000004200 */
[-C--:B------:R-:W-:Y:S01]  /*b3b0*/  FFMA.FTZ R97, R19, R119.reuse, -R124 ;  /* 0x0000007713617223 */ /* 0x080fe2000001087c */
[-C--:B------:R-:W-:Y:S01]  /*b3c0*/  FFMA.FTZ R100, R17, R119.reuse, -R120 ;  /* 0x0000007711647223 */ /* 0x080fe20000010878 */
[-C--:B------:R-:W-:Y:S01]  /*b3d0*/  FFMA.FTZ R32, R11, R119.reuse, -R124 ;  /* 0x000000770b207223 */ /* 0x080fe2000001087c */
[----:B------:R-:W3:Y:S01]  /*b3e0*/  LDSM.16.MT88.4 R16, [R108+0x6400] ;  /* 0x006400006c10783b */ /* 0x000ee20000004200 */
[-CC-:B------:R-:W-:Y:S01]  /*b3f0*/  FFMA.FTZ R35, R9, R119.reuse, -R120.reuse ;  /* 0x0000007709237223 */ /* 0x180fe20000010878 */
[-CC-:B------:R-:W-:Y:S01]  /*b400*/  FFMA.FTZ R34, R15, R119.reuse, -R120.reuse ;  /* 0x000000770f227223 */ /* 0x180fe20000010878 */
[----:B------:R-:W4:Y:S01]  /*b410*/  MUFU.EX2 R104, R104 ;  /* 0x0000006800687308 */ /* 0x000f220000000800 */
[----:B------:R-:W5:Y:S01]  /*b420*/  LDSM.16.MT88.4 R8, [R0+0x6400] ;  /* 0x006400000008783b */ /* 0x000f620000004200 */
[-C--:B------:R-:W-:Y:S01]  /*b430*/  FFMA.FTZ R101, R13, R119.reuse, -R120 ;  /* 0x000000770d657223 */ /* 0x080fe20000010878 */
[-CC-:B------:R-:W-:Y:S01]  /*b440*/  FFMA.FTZ R110, R113, R119.reuse, -R124.reuse ;  /* 0x00000077716e7223 */ /* 0x180fe2000001087c */
[-CC-:B------:R-:W-:Y:S01]  /*b450*/  FFMA.FTZ R109, R109, R119.reuse, -R124.reuse ;  /* 0x000000776d6d7223 */ /* 0x180fe2000001087c */
[----:B------:R-:W5:Y:S01]  /*b460*/  LDSM.16.MT88.4 R12, [R0+0x7400] ;  /* 0x00740000000c783b */ /* 0x000f620000004200 */
[-CC-:B------:R-:W-:Y:S01]  /*b470*/  FFMA.FTZ R111, R111, R119.reuse, -R124.reuse ;  /* 0x000000776f6f7223 */ /* 0x180fe2000001087c */
[-C--:B------:R-:W-:Y:S01]  /*b480*/  FFMA.FTZ R112, R23, R119.reuse, -R124 ;  /* 0x0000007717707223 */ /* 0x080fe2000001087c */
[----:B------:R-:W-:Y:S01]  /*b490*/  MUFU.EX2 R98, R98 ;  /* 0x0000006200627308 */ /* 0x000fe20000000800 */
[----:B------:R-:W5:Y:S01]  /*b4a0*/  LDSM.16.MT88.4 R24, [R108+0x7400] ;  /* 0x007400006c18783b */ /* 0x000f620000004200 */
[-CC-:B------:R-:W-:Y:S01]  /*b4b0*/  FFMA.FTZ R113, R21, R119.reuse, -R120.reuse ;  /* 0x0000007715717223 */ /* 0x180fe20000010878 */
[-CC-:B------:R-:W-:Y:S01]  /*b4c0*/  FFMA.FTZ R114, R131, R119.reuse, -R120.reuse ;  /* 0x0000007783727223 */ /* 0x180fe20000010878 */
[-CC-:B------:R-:W-:Y:S01]  /*b4d0*/  FFMA.FTZ R115, R115, R119.reuse, -R120.reuse ;  /* 0x0000007773737223 */ /* 0x180fe20000010878 */
[-C--:B------:R-:W-:Y:S01]  /*b4e0*/  FFMA.FTZ R118, R127, R119.reuse, -R120 ;  /* 0x000000777f767223 */ /* 0x080fe20000010878 */
[-CC-:B------:R-:W-:Y:S01]  /*b4f0*/  FFMA.FTZ R126, R31, R119.reuse, -R124.reuse ;  /* 0x000000771f7e7223 */ /* 0x180fe2000001087c */
[--C-:B------:R-:W-:Y:S01]  /*b500*/  FFMA.FTZ R127, R29, R119, -R124.reuse ;  /* 0x000000771d7f7223 */ /* 0x100fe2000001087c */
[----:B------:R-:W1:Y:S01]  /*b510*/  MUFU.EX2 R99, R99 ;  /* 0x0000006300637308 */ /* 0x000e620000000800 */
[----:B----4-:R-:W-:Y:S01]  /*b520*/  F2FP.BF16.F32.PACK_AB R48, R104, R105 ;  /* 0x000000696830723e */ /* 0x010fe200000010ff */
[----:B------:R-:W-:Y:S01]  /*b530*/  LDSM.16.MT88.4 R20, [R0+0x6800] ;  /* 0x006800000014783b */ /* 0x000fe20000004200 */
[-CC-:B------:R-:W-:Y:S01]  /*b540*/  FFMA.FTZ R125, R125, R119.reuse, -R124.reuse ;  /* 0x000000777d7d7223 */ /* 0x180fe2000001087c */
[-C--:B------:R-:W-:Y:S01]  /*b550*/  FFMA.FTZ R122, R122, R119.reuse, -R124 ;  /* 0x000000777a7a7223 */ /* 0x080fe2000001087c */
[-CC-:B------:R-:W-:Y:S01]  /*b560*/  FFMA.FTZ R123, R123, R119.reuse, -R120.reuse ;  /* 0x000000777b7b7223 */ /* 0x180fe20000010878 */
[----:B------:R-:W-:Y:S01]  /*b570*/  LDSM.16.MT88.4 R28, [R0+0x8800] ;  /* 0x00880000001c783b */ /* 0x000fe20000004200 */
[-CC-:B------:R-:W-:Y:S01]  /*b580*/  FFMA.FTZ R124, R121, R119.reuse, -R120.reuse ;  /* 0x00000077797c7223 */ /* 0x180fe20000010878 */
[----:B------:R-:W-:Y:S01]  /*b590*/  MUFU.EX2 R107, R107 ;  /* 0x0000006b006b7308 */ /* 0x000fe20000000800 */
[-CC-:B------:R-:W-:Y:S01]  /*b5a0*/  FFMA.FTZ R117, R117, R119.reuse, -R120.reuse ;  /* 0x0000007775757223 */ /* 0x180fe20000010878 */
[----:B------:R-:W-:Y:S01]  /*b5b0*/  FFMA.FTZ R116, R116, R119, -R120 ;  /* 0x0000007774747223 */ /* 0x000fe20000010878 */
[----:B------:R-:W-:Y:S01]  /*b5c0*/  FADD.FTZ R105, R105, R104 ;  /* 0x0000006869697221 */ /* 0x000fe20000010000 */
[----:B------:R-:W-:-:S04]  /*b5d0*/  ISETP.GT.AND P0, PT, R93, R138, PT ;  /* 0x0000008a5d00720c */ /* 0x000fc80003f04270 */
[----:B------:R-:W4:Y:S01]  /*b5e0*/  MUFU.EX2 R106, R106 ;  /* 0x0000006a006a7308 */ /* 0x000f220000000800 */
[----:B-1----:R-:W-:-:S07]  /*b5f0*/  F2FP.BF16.F32.PACK_AB R50, R99, R98 ;  /* 0x000000626332723e */ /* 0x002fce00000010ff */
        /* <DEDUP_REMOVED lines=31> */
[----:B----4-:R-:W-:-:S02]  /*b7f0*/  F2FP.BF16.F32.PACK_AB R4, R96, R97 ;  /* 0x000000616004723e */ /* 0x010fc400000010ff */
        /* <DEDUP_REMOVED lines=28> */
[C---:B------:R-:W-:Y:S01]  /*b9c0*/  HMMA.16816.F32.BF16 R52, R4.reuse, R26, R52 ;  /* 0x0000001a0434723c */ /* 0x040fe20000041834 */
[----:B------:R-:W-:Y:S07]  /*b9d0*/  LDSM.16.MT88.4 R24, [R0+0x6c00] ;  /* 0x006c00000018783b */ /* 0x000fee0000004200 */
[C---:B-----5:R-:W-:Y:S08]  /*b9e0*/  HMMA.16816.F32.BF16 R36, R4.reuse, R8, R36 ;  /* 0x000000080424723c */ /* 0x060ff00000041824 */
[----:B------:R-:W-:Y:S03]  /*b9f0*/  HMMA.16816.F32.BF16 R40, R4, R10, R40 ;  /* 0x0000000a0428723c */ /* 0x000fe60000041828 */
[----:B------:R-:W-:Y:S01]  /*ba00*/  F2FP.BF16.F32.PACK_AB R4, R110, R109 ;  /* 0x0000006d6e04723e */ /* 0x000fe200000010ff */
[----:B------:R-:W5:Y:S01]  /*ba10*/  LDSM.16.MT88.4 R8, [R0+0x7800] ;  /* 0x007800000008783b */ /* 0x000f620000004200 */
[----:B-1----:R-:W-:-:S02]  /*ba20*/  F2FP.BF16.F32.PACK_AB R5, R114, R113 ;  /* 0x000000717205723e */ /* 0x002fc400000010ff */
        /* <DEDUP_REMOVED lines=17> */
[C---:B------:R-:W-:Y:S08]  /*bb40*/  HMMA.16816.F32.BF16 R36, R4.reuse, R28, R36 ;  /* 0x0000001c0424723c */ /* 0x040ff00000041824 */
[----:B------:R-:W-:Y:S03]  /*bb50*/  HMMA.16816.F32.BF16 R40, R4, R30, R40 ;  /* 0x0000001e0428723c */ /* 0x000fe60000041828 */
[----:B------:R-:W-:-:S02]  /*bb60*/  F2FP.BF16.F32.PACK_AB R4, R126, R125 ;  /* 0x0000007d7e04723e */ /* 0x000fc400000010ff */
[----:B------:R-:W-:Y:S02]  /*bb70*/  F2FP.BF16.F32.PACK_AB R5, R124, R123 ;  /* 0x0000007b7c05723e */ /* 0x000fe400000010ff */
[----:B------:R-:W-:Y:S02]  /*bb80*/  F2FP.BF16.F32.PACK_AB R6, R122, R127 ;  /* 0x0000007f7a06723e */ /* 0x000fe400000010ff */
[----:B------:R-:W-:-:S07]  /*bb90*/  F2FP.BF16.F32.PACK_AB R7, R116, R117 ;  /* 0x000000757407723e */ /* 0x000fce00000010ff */
[----:B--2---:R-:W-:Y:S03]  /*bba0*/  HMMA.16816.F32.BF16 R56, R4, R16, R56 ;  /* 0x000000100438723c */ /* 0x004fe60000041838 */
[----:B------:R-:W-:Y:S01]  /*bbb0*/  FADD.FTZ R16, R98, R105 ;  /* 0x0000006962107221 */ /* 0x000fe20000010000 */
[----:B------:R-:W-:-:S03]  /*bbc0*/  FADD.FTZ R17, R35, R102 ;  /* 0x0000006623117221 */ /* 0x000fc60000010000 */
[----:B------:R-:W-:Y:S01]  /*bbd0*/  FADD.FTZ R16, R99, R16 ;  /* 0x0000001063107221 */ /* 0x000fe20000010000 */
        /* <DEDUP_REMOVED lines=23> */
[----:B----4-:R-:W-:Y:S03]  /*bd50*/  HMMA.16816.F32.BF16 R72, R4, R20, R72 ;  /* 0x000000140448723c */ /* 0x010fe60000041848 */
[----:B------:R-:W-:Y:S01]  /*bd60*/  FADD.FTZ R123, R123, R118 ;  /* 0x000000767b7b7221 */ /* 0x000fe20000010000 */
[----:B------:R-:W-:-:S03]  /*bd70*/  FADD.FTZ R127, R127, R126 ;  /* 0x0000007e7f7f7221 */ /* 0x000fc60000010000 */
[----:B------:R-:W-:Y:S01]  /*bd80*/  FADD.FTZ R124, R124, R123 ;  /* 0x0000007b7c7c7221 */ /* 0x000fe20000010000 */
[----:B------:R-:W-:Y:S01]  /*bd90*/  FADD.FTZ R165, R122, R127 ;  /* 0x0000007f7aa57221 */ /* 0x000fe20000010000 */
[----:B------:R-:W-:Y:S03]  /*bda0*/  HMMA.16816.F32.BF16 R68, R4, R22, R68 ;  /* 0x000000160444723c */ /* 0x000fe60000041844 */
[----:B------:R-:W-:-:S04]  /*bdb0*/  FADD.FTZ R117, R117, R124 ;  /* 0x0000007c75757221 */ /* 0x000fc80000010000 */
[----:B------:R-:W-:Y:S01]  /*bdc0*/  FADD.FTZ R163, R116, R117 ;  /* 0x0000007574a37221 */ /* 0x000fe20000010000 */
[C---:B------:R-:W-:Y:S08]  /*bdd0*/  HMMA.16816.F32.BF16 R52, R4.reuse, R18, R52 ;  /* 0x000000120434723c */ /* 0x040ff00000041834 */
        /* <DEDUP_REMOVED lines=45> */
[----:B------:R-:W-:Y:S01]  /*c0b0*/  ISETP.NE.AND P2, PT, R12, RZ, PT ;  /* 0x000000ff0c00720c */ /* 0x000fe20003f45270 */
[----:B------:R-:W2:Y:S08]  /*c0c0*/  LD.E.64 R8, desc[UR4][R84.64+0x40] ;  /* 0x0000400454087980 */ /* 0x000eb0000c101b00 */
[----:B------:R-:W-:-:S02]  /*c0d0*/  @P5 VIADD R10, R10, 0x1 ;  /* 0x000000010a0a5836 */ /* 0x000fc40000000000 */
        /* <DEDUP_REMOVED lines=26> */
.L_x_10364:
        /* <DEDUP_REMOVED lines=8> */
.L_x_10365:
[----:B------:R-:W-:Y:S05]  /*c300*/  BSYNC.RECONVERGENT B0 ;  /* 0x0000000000007941 */ /* 0x000fea0003800200 */
.L_x_10363:
[----:B------:R-:W-:Y:S01]  /*c310*/  IMAD.SHL.U32 R5, R91, 0x8, RZ ;  /* 0x000000085b057824 */ /* 0x000fe200078e00ff */
[----:B------:R-:W-:Y:S01]  /*c320*/  LEA R8, P1, R87, R142, 0x1 ;  /* 0x0000008e57087211 */ /* 0x000fe200078208ff */
[----:B------:R-:W-:Y:S03]  /*c330*/  BSSY.RECONVERGENT B1, `(.L_x_10366) ;  /* 0x00000be000017945 */ /* 0x000fe60003800200 */
[----:B------:R-:W-:Y:S02]  /*c340*/  LOP3.LUT R4, R5, 0xc0, RZ, 0xc0, !PT ;  /* 0x000000c005047812 */ /* 0x000fe400078ec0ff */
[----:B------:R-:W-:Y:S02]  /*c350*/  LEA.HI.X R9, R87, R143, R90, 0x1, P1 ;  /* 0x0000008f57097211 */ /* 0x000fe400008f0c5a */
[----:B------:R-:W-:Y:S02]  /*c360*/  LOP3.LUT R4, R4, 0x18, R91, 0xf8, !PT ;  /* 0x0000001804047812 */ /* 0x000fe400078ef85b */
[----:B------:R-:W-:-:S02]  /*c370*/  ISETP.NE.AND P1, PT, R95, RZ, PT ;  /* 0x000000ff5f00720c */ /* 0x000fc40003f25270 */
[--C-:B------:R-:W-:Y:S02]  /*c380*/  LOP3.LUT R4, R4, 0x18, R5.reuse, 0x78, !PT ;  /* 0x0000001804047812 */ /* 0x100fe400078e7805 */
[----:B------:R-:W-:Y:S02]  /*c390*/  SEL R94, R94, 0xffffffe0, !P1 ;  /* 0xffffffe05e5e7807 */ /* 0x000fe40004800000 */
[----:B------:R-:W-:-:S03]  /*c3a0*/  LOP3.LUT R91, R4, 0x1f20, R5, 0xf8, !PT ;  /* 0x00001f20045b7812 */ /* 0x000fc600078ef805 */
[----:B------:R-:W-:Y:S02]  /*c3b0*/  IMAD.IADD R131, R129, 0x1, R94 ;  /* 0x0000000181837824 */ /* 0x000fe400078e025e */
[----:B------:R-:W-:Y:S02]  /*c3c0*/  IMAD R91, R91, 0x2, R92 ;  /* 0x000000025b5b7824 */ /* 0x000fe400078e025c */
[----:B------:R-:W-:-:S03]  /*c3d0*/  IMAD.IADD R130, R2, 0x1, R94 ;  /* 0x0000000102827824 */ /* 0x000fc600078e025e */
        /* <DEDUP_REMOVED lines=21> */
[----:B------:R-:W1:Y:S04]  /*c530*/  LDSM.16.M88.4 R24, [R2+0x4000] ;  /* 0x004000000218783b */ /* 0x000e680000000200 */
[----:B------:R-:W1:Y:S01]  /*c540*/  LDSM.16.M88.4 R20, [R2+0x4400] ;  /* 0x004400000214783b */ /* 0x000e620000000200 */
[C---:B--2---:R-:W-:Y:S03]  /*c550*/  HMMA.16816.F32.BF16 R108, R32.reuse, R104, RZ ;  /* 0x00000068206c723c */ /* 0x044fe600000418ff */
[----:B------:R-:W0:Y:S05]  /*c560*/  LDGDEPBAR ;  /* 0x00000000000079af */ /* 0x000e2a0000000000 */
        /* <DEDUP_REMOVED lines=19> */
[----:B------:R-:W5:Y:S03]  /*c6a0*/  LDSM.16.M88.4 R28, [R130+0x4400] ;  /* 0x00440000821c783b */ /* 0x000f660000000200 */
        /* <DEDUP_REMOVED lines=11> */
[----:B------:R-:W3:Y:S04]  /*c760*/  LDSM.16.M88.4 R120, [R2+0x5400] ;  /* 0x005400000278783b */ /* 0x000ee80000000200 */
[----:B------:R-:W3:Y:S03]  /*c770*/  LDSM.16.M88.4 R116, [R2+0x5800] ;  /* 0x005800000274783b */ /* 0x000ee60000000200 */
[C---:B----4-:R-:W-:Y:S08]  /*c780*/  HMMA.16816.F32.BF16 R8, R16.reuse, R112, R8 ;  /* 0x000000701008723c */ /* 0x050ff00000041808 */
[C---:B------:R-:W-:Y:S01]  /*c790*/  HMMA.16816.F32.BF16 R4, R16.reuse, R114, R4 ;  /* 0x000000721004723c */ /* 0x040fe20000041804 */
[----:B------:R-:W4:Y:S07]  /*c7a0*/  LDSM.16.M88.4 R112, [R2+0x5c00] ;  /* 0x005c00000270783b */ /* 0x000f2e0000000200 */
[C---:B-----5:R-:W-:Y:S08]  /*c7b0*/  HMMA.16816.F32.BF16 R108, R16.reuse, R28, R108 ;  /* 0x0000001c106c723c */ /* 0x060ff0000004186c */
[C---:B------:R-:W-:Y:S01]  /*c7c0*/  HMMA.16816.F32.BF16 R104, R16.reuse, R30, R104 ;  /* 0x0000001e1068723c */ /* 0x040fe20000041868 */
[----:B------:R-:W-:Y:S07]  /*c7d0*/  LDSM.16.M88.4 R28, [R131+0x2000] ;  /* 0x00200000831c783b */ /* 0x000fee0000000200 */
[C---:B-1----:R-:W-:Y:S08]  /*c7e0*/  HMMA.16816.F32.BF16 R100, R16.reuse, R24, R100 ;  /* 0x000000181064723c */ /* 0x042ff00000041864 */
[C---:B------:R-:W-:Y:S01]  /*c7f0*/  HMMA.16816.F32.BF16 R96, R16.reuse, R26, R96 ;  /* 0x0000001a1060723c */ /* 0x040fe20000041860 */
[----:B------:R-:W1:Y:S07]  /*c800*/  LDSM.16.M88.4 R24, [R130+0x5000] ;  /* 0x005000008218783b */ /* 0x000e6e0000000200 */
[C---:B------:R-:W-:Y:S08]  /*c810*/  HMMA.16816.F32.BF16 R92, R16.reuse, R20, R92 ;  /* 0x00000014105c723c */ /* 0x040ff0000004185c */
[----:B------:R-:W-:Y:S01]  /*c820*/  HMMA.16816.F32.BF16 R32, R16, R22, R32 ;  /* 0x000000161020723c */ /* 0x000fe20000041820 */
[----:B------:R-:W5:Y:S04]  /*c830*/  LDSM.16.M88.4 R20, [R130+0x5400] ;  /* 0x005400008214783b */ /* 0x000f680000000200 */
[----:B------:R-:W5:Y:S03]  /*c840*/  LDSM.16.M88.4 R16, [R130+0x5800] ;  /* 0x005800008210783b */ /* 0x000f660000000200 */
[C---:B--2---:R-:W-:Y:S08]  /*c850*/  HMMA.16816.F32.BF16 R8, R124.reuse, R12, R8 ;  /* 0x0000000c7c08723c */ /* 0x044ff00000041808 */
[----:B------:R-:W-:Y:S01]  /*c860*/  HMMA.16816.F32.BF16 R4, R124, R14, R4 ;  /* 0x0000000e7c04723c */ /* 0x000fe20000041804 */
[----:B------:R-:W2:Y:S01]  /*c870*/  LDSM.16.M88.4 R12, [R130+0x5c00] ;  /* 0x005c0000820c783b */ /* 0x000ea20000000200 */
[----:B------:R-:W-:-:S06]  /*c880*/  DEPBAR.LE SB0, 0x0 ;  /* 0x000080000000791a */ /* 0x000fcc0000000000 */
[C---:B---3--:R-:W-:Y:S08]  /*c890*/  HMMA.16816.F32.BF16 R108, R124.reuse, R120, R108 ;  /* 0x000000787c6c723c */ /* 0x048ff0000004186c */
[C---:B------:R-:W-:Y:S08]  /*c8a0*/  HMMA.16816.F32.BF16 R104, R124.reuse, R122, R104 ;  /* 0x0000007a7c68723c */ /* 0x040ff00000041868 */
[C---:B------:R-:W-:Y:S08]  /*c8b0*/  HMMA.16816.F32.BF16 R100, R124.reuse, R116, R100 ;  /* 0x000000747c64723c */ /* 0x040ff00000041864 */
[C---:B------:R-:W-:Y:S08]  /*c8c0*/  HMMA.16816.F32.BF16 R96, R124.reuse, R118, R96 ;  /* 0x000000767c60723c */ /* 0x040ff00000041860 */
[----:B----4-:R-:W-:Y:S03]  /*c8d0*/  HMMA.16816.F32.BF16 R92, R124, R112, R92 ;  /* 0x000000707c5c723c */ /* 0x010fe6000004185c */
[----:B------:R-:W-:-:S05]  /*c8e0*/  VIADD R113, R89, 0xfffffffe ;  /* 0xfffffffe59717836 */ /* 0x000fca0000000000 */
[----:B------:R-:W-:Y:S01]  /*c8f0*/  ISETP.GT.AND P2, PT, R113, R138, PT ;  /* 0x0000008a7100720c */ /* 0x000fe20003f44270 */
[----:B------:R-:W-:Y:S08]  /*c900*/  HMMA.16816.F32.BF16 R32, R124, R114, R32 ;  /* 0x000000727c20723c */ /* 0x000ff00000041820 */
[C---:B-1----:R-:W-:Y:S08]  /*c910*/  HMMA.16816.F32.BF16 R8, R28.reuse, R24, R8 ;  /* 0x000000181c08723c */ /* 0x042ff00000041808 */
[C---:B------:R-:W-:Y:S08]  /*c920*/  HMMA.16816.F32.BF16 R4, R28.reuse, R26, R4 ;  /* 0x0000001a1c04723c */ /* 0x040ff00000041804 */
[C---:B-----5:R-:W-:Y:S08]  /*c930*/  HMMA.16816.F32.BF16 R108, R28.reuse, R20, R108 ;  /* 0x000000141c6c723c */ /* 0x060ff0000004186c */
[C---:B------:R-:W-:Y:S08]  /*c940*/  HMMA.16816.F32.BF16 R104, R28.reuse, R22, R104 ;  /* 0x000000161c68723c */ /* 0x040ff00000041868 */
[C---:B------:R-:W-:Y:S08]  /*c950*/  HMMA.16816.F32.BF16 R100, R28.reuse, R16, R100 ;  /* 0x000000101c64723c */ /* 0x040ff00000041864 */
        /* <DEDUP_REMOVED lines=17> */
[-C--:B------:R-:W-:Y:S02]  /*ca70*/  LOP3.LUT R2, R2, R13.reuse, RZ, 0x3c, !PT ;  /* 0x0000000d02027212 */ /* 0x080fe400078e3cff */
[----:B------:R-:W-:Y:S02]  /*ca80*/  ISETP.GE.AND P0, PT, R88, RZ, PT ;  /* 0x000000ff5800720c */ /* 0x000fe40003f06270 */
        /* <DEDUP_REMOVED lines=50> */
.L_x_10369:
        /* <DEDUP_REMOVED lines=8> */
.L_x_10370:
[----:B------:R-:W-:Y:S05]  /*ce30*/  BSYNC.RECONVERGENT B0 ;  /* 0x0000000000007941 */ /* 0x000fea0003800200 */
.L_x_10368:
        /* <DEDUP_REMOVED lines=13> */
.L_x_10367:
[----:B------:R-:W-:Y:S05]  /*cf10*/  BSYNC.RECONVERGENT B1 ;  /* 0x0000000000017941 */ /* 0x000fea0003800200 */
.L_x_10366:
[----:B------:R-:W2:Y:S01]  /*cf20*/  LD.E R115, desc[UR4][R84.64+0xdc] ;  /* 0x0000dc0454737980 */ /* 0x000ea2000c101900 */
[C---:B------:R-:W-:Y:S02]  /*cf30*/  IMAD R2, R89.reuse, 0x40, R128 ;  /* 0x0000004059027824 */ /* 0x040fe400078e0280 */
[----:B------:R-:W-:Y:S02]  /*cf40*/  @P2 VIADD R89, R89, 0xfffffffd ;  /* 0xfffffffd59592836 */ /* 0x000fe40000000000 */
[C---:B-1----:R-:W-:Y:S02]  /*cf50*/  VIADD R12, R2.reuse, 0xffffff80 ;  /* 0xffffff80020c7836 */ /* 0x042fe40000000000 */
        /* <DEDUP_REMOVED lines=8> */
[----:B------:R-:W-:Y:S02]  /*cfe0*/  FSEL R10, R10, -INF , P0 ;  /* 0xff8000000a0a7808 */ /* 0x000fe40000000000 */
[C---:B------:R-:W-:Y:S02]  /*cff0*/  ISETP.GE.AND P4, PT, R13.reuse, R157, PT ;  /* 0x0000009d0d00720c */ /* 0x040fe40003f86270 */
[----:B------:R-:W-:Y:S01]  /*d000*/  FSEL R15, R8, -INF , !P6 ;  /* 0xff800000080f7808 */ /* 0x000fe20007000000 */
[----:B------:R-:W-:Y:S01]  /*d010*/  VIADD R8, R2, 0xffffff89 ;  /* 0xffffff8902087836 */ /* 0x000fe20000000000 */
[----:B------:R-:W-:Y:S02]  /*d020*/  ISETP.GE.AND P0, PT, R12, R159, PT ;  /* 0x0000009f0c00720c */ /* 0x000fe40003f06270 */
[C---:B------:R-:W-:Y:S02]  /*d030*/  ISETP.GE.AND P5, PT, R13.reuse, R158, PT ;  /* 0x0000009e0d00720c */ /* 0x040fe40003fa6270 */
[----:B------:R-:W-:-:S02]  /*d040*/  ISETP.GE.AND P6, PT, R13, R156, PT ;  /* 0x0000009c0d00720c */ /* 0x000fc40003fc6270 */
[----:B------:R-:W-:Y:S02]  /*d050*/  FSEL R13, R9, -INF , P1 ;  /* 0xff800000090d7808 */ /* 0x000fe40000800000 */
[----:B------:R-:W-:Y:S01]  /*d060*/  FSEL R9, R10, -INF , !P3 ;  /* 0xff8000000a097808 */ /* 0x000fe20005800000 */
[----:B------:R-:W-:Y:S01]  /*d070*/  VIADD R10, R2, 0xffffff90 ;  /* 0xffffff90020a7836 */ /* 0x000fe20000000000 */
[----:B------:R-:W-:Y:S02]  /*d080*/  ISETP.GE.AND P3, PT, R12, R158, PT ;  /* 0x0000009e0c00720c */ /* 0x000fe40003f66270 */
[----:B------:R-:W-:Y:S02]  /*d090*/  FSEL R11, R11, -INF , P4 ;  /* 0xff8000000b0b7808 */ /* 0x000fe40002000000 */
[----:B------:R-:W-:Y:S02]  /*d0a0*/  FSEL R17, R4, -INF , P0 ;  /* 0xff80000004117808 */ /* 0x000fe40000000000 */
[----:B------:R-:W-:-:S02]  /*d0b0*/  ISETP.GE.AND P1, PT, R12, R157, PT ;  /* 0x0000009d0c00720c */ /* 0x000fc40003f26270 */
[----:B------:R-:W-:Y:S02]  /*d0c0*/  FSEL R4, R11, -INF , !P6 ;  /* 0xff8000000b047808 */ /* 0x000fe40007000000 */
[----:B------:R-:W-:Y:S02]  /*d0d0*/  FSEL R17, R17, -INF , !P3 ;  /* 0xff80000011117808 */ /* 0x000fe40005800000 */
[----:B------:R-:W-:Y:S02]  /*d0e0*/  FSEL R13, R13, -INF , !P5 ;  /* 0xff8000000d0d7808 */ /* 0x000fe40006800000 */
        /* <DEDUP_REMOVED lines=8> */
[----:B------:R-:W-:Y:S02]  /*d170*/  FSEL R11, R5, -INF , P4 ;  /* 0xff800000050b7808 */ /* 0x000fe40002000000 */
        /* <DEDUP_REMOVED lines=8> */
[----:B------:R-:W-:-:S02]  /*d200*/  FSEL R7, R7, -INF , !P3 ;  /* 0xff80000007077808 */ /* 0x000fc40005800000 */
[----:B------:R-:W-:Y:S02]  /*d210*/  ISETP.GE.AND P6, PT, R10, R156, PT ;  /* 0x0000009c0a00720c */ /* 0x000fe40003fc6270 */
[----:B------:R-:W-:Y:S02]  /*d220*/  ISETP.GE.AND P3, PT, R8, R158, PT ;  /* 0x0000009e0800720c */ /* 0x000fe40003f66270 */
[----:B------:R-:W-:Y:S02]  /*d230*/  FSEL R141, R108, -INF , !P5 ;  /* 0xff8000006c8d7808 */ /* 0x000fe40006800000 */
[----:B------:R-:W-:Y:S02]  /*d240*/  FSEL R110, R110, -INF , P4 ;  /* 0xff8000006e6e7808 */ /* 0x000fe40002000000 */
[----:B------:R-:W-:Y:S02]  /*d250*/  FSEL R23, R109, -INF , P0 ;  /* 0xff8000006d177808 */ /* 0x000fe40000000000 */
        /* <DEDUP_REMOVED lines=11> */
[----:B------:R-:W-:Y:S02]  /*d310*/  FSEL R21, R104, -INF , P4 ;  /* 0xff80000068157808 */ /* 0x000fe40002000000 */
[----:B------:R-:W-:Y:S02]  /*d320*/  ISETP.GE.AND P1, PT, R8, R159, PT ;  /* 0x0000009f0800720c */ /* 0x000fe40003f26270 */
[----:B------:R-:W-:Y:S02]  /*d330*/  FSEL R109, R109, -INF , !P5 ;  /* 0xff8000006d6d7808 */ /* 0x000fe40006800000 */
[----:B------:R-:W-:-:S02]  /*d340*/  FSEL R21, R21, -INF , !P6 ;  /* 0xff80000015157808 */ /* 0x000fc40007000000 */
[----:B------:R-:W-:Y:S02]  /*d350*/  FSEL R106, R106, -INF , P0 ;  /* 0xff8000006a6a7808 */ /* 0x000fe40000000000 */
[C---:B------:R-:W-:Y:S02]  /*d360*/  ISETP.GE.AND P5, PT, R8.reuse, R158, PT ;  /* 0x0000009e0800720c */ /* 0x040fe40003fa6270 */
[C---:B------:R-:W-:Y:S02]  /*d370*/  ISETP.GE.AND P4, PT, R8.reuse, R157, PT ;  /* 0x0000009d0800720c */ /* 0x040fe40003f86270 */
[----:B------:R-:W-:Y:S01]  /*d380*/  ISETP.GE.AND P6, PT, R8, R156, PT ;  /* 0x0000009c0800720c */ /* 0x000fe20003fc6270 */
[----:B------:R-:W-:Y:S01]  /*d390*/  VIADD R8, R2, 0xffffffa1 ;  /* 0xffffffa102087836 */ /* 0x000fe20000000000 */
[----:B------:R-:W-:Y:S02]  /*d3a0*/  ISETP.GE.AND P0, PT, R6, R159, PT ;  /* 0x0000009f0600720c */ /* 0x000fe40003f06270 */
[----:B------:R-:W-:-:S02]  /*d3b0*/  FSEL R105, R105, -INF , P1 ;  /* 0xff80000069697808 */ /* 0x000fc40000800000 */
[----:B------:R-:W-:Y:S02]  /*d3c0*/  FSEL R111, R106, -INF , !P3 ;  /* 0xff8000006a6f7808 */ /* 0x000fe40005800000 */
[----:B------:R-:W-:Y:S02]  /*d3d0*/  ISETP.GE.AND P3, PT, R6, R158, PT ;  /* 0x0000009e0600720c */ /* 0x000fe40003f66270 */
[----:B------:R-:W-:Y:S02]  /*d3e0*/  FSEL R105, R105, -INF , !P5 ;  /* 0xff80000069697808 */ /* 0x000fe40006800000 */
[----:B------:R-:W-:Y:S02]  /*d3f0*/  FSEL R107, R107, -INF , P4 ;  /* 0xff8000006b6b7808 */ /* 0x000fe40002000000 */
[----:B------:R-:W-:Y:S02]  /*d400*/  FSEL R27, R100, -INF , P0 ;  /* 0xff800000641b7808 */ /* 0x000fe40000000000 */
[----:B------:R-:W-:-:S02]  /*d410*/  ISETP.GE.AND P1, PT, R6, R157, PT ;  /* 0x0000009d0600720c */ /* 0x000fc40003f26270 */
[----:B------:R-:W-:Y:S01]  /*d420*/  ISETP.GE.AND P5, PT, R6, R156, PT ;  /* 0x0000009c0600720c */ /* 0x000fe20003fa6270 */
[----:B------:R-:W-:Y:S01]  /*d430*/  VIADD R6, R2, 0xffffffa8 ;  /* 0xffffffa802067836 */ /* 0x000fe20000000000 */
[C---:B------:R-:W-:Y:S02]  /*d440*/  ISETP.GE.AND P4, PT, R8.reuse, R159, PT ;  /* 0x0000009f0800720c */ /* 0x040fe40003f86270 */
[C---:B------:R-:W-:Y:S02]  /*d450*/  ISETP.GE.AND P0, PT, R8.reuse, R157, PT ;  /* 0x0000009d0800720c */ /* 0x040fe40003f06270 */
[----:B------:R-:W-:Y:S02]  /*d460*/  FSEL R119, R107, -INF , !P6 ;  /* 0xff8000006b777808 */ /* 0x000fe40007000000 */
[----:B------:R-:W-:Y:S02]  /*d470*/  FSEL R27, R27, -INF , !P3 ;  /* 0xff8000001b1b7808 */ /* 0x000fe40005800000 */
        /* <DEDUP_REMOVED lines=23> */
[----:B------:R-:W-:Y:S02]  /*d5f0*/  FMNMX3.FTZ R10, R86, R15, R13, !PT ;  /* 0x0000000f560a7276 */ /* 0x000fe4000781000d */
[-C--:B------:R-:W-:Y:S02]  /*d600*/  ISETP.GE.AND P5, PT, R6, R159.reuse, PT ;  /* 0x0000009f0600720c */ /* 0x080fe40003fa6270 */
[----:B------:R-:W-:Y:S02]  /*d610*/  FSEL R99, R99, -INF , P1 ;  /* 0xff80000063637808 */ /* 0x000fe40000800000 */
[----:B------:R-:W-:Y:S02]  /*d620*/  ISETP.GE.AND P1, PT, R8, R159, PT ;  /* 0x0000009f0800720c */ /* 0x000fe40003f26270 */
[----:B------:R-:W-:-:S02]  /*d630*/  FSEL R127, R98, -INF , !P6 ;  /* 0xff800000627f7808 */ /* 0x000fc40007000000 */
[----:B------:R-:W-:Y:S02]  /*d640*/  FSEL R121, R97, -INF , !P3 ;  /* 0xff80000061797808 */ /* 0x000fe40005800000 */
        /* <DEDUP_REMOVED lines=10> */
[----:B------:R-:W-:Y:S02]  /*d6f0*/  FSEL R29, R29, -INF , !P5 ;  /* 0xff8000001d1d7808 */ /* 0x000fe40006800000 */
[----:B------:R-:W-:Y:S02]  /*d700*/  ISETP.GE.AND P5, PT, R2, R159, PT ;  /* 0x0000009f0200720c */ /* 0x000fe40003fa6270 */
[----:B------:R-:W-:-:S02]  /*d710*/  FMNMX3.FTZ R12, R10, R21, R105, !PT ;  /* 0x000000150a0c7276 */ /* 0x000fc40007810069 */
[----:B------:R-:W-:Y:S02]  /*d720*/  FMNMX3.FTZ R10, R3, R9, R4, !PT ;  /* 0x00000009030a7276 */ /* 0x000fe40007810004 */
[----:B------:R-:W-:Y:S02]  /*d730*/  FSEL R94, R94, -INF , P0 ;  /* 0xff8000005e5e7808 */ /* 0x000fe40000000000 */
[----:B------:R-:W-:Y:S02]  /*d740*/  FSEL R33, R33, -INF , P5 ;  /* 0xff80000021217808 */ /* 0x000fe40002800000 */
[C---:B------:R-:W-:Y:S02]  /*d750*/  ISETP.GE.AND P0, PT, R8.reuse, R157, PT ;  /* 0x0000009d0800720c */ /* 0x040fe40003f06270 */
[----:B------:R-:W-:Y:S02]  /*d760*/  ISETP.GE.AND P5, PT, R8, R156, PT ;  /* 0x0000009c0800720c */ /* 0x000fe40003fa6270 */
[----:B------:R-:W-:-:S02]  /*d770*/  FMNMX3.FTZ R8, R10, R5, R7, !PT ;  /* 0x000000050a087276 */ /* 0x000fc40007810007 */
[----:B------:R-:W-:Y:S02]  /*d780*/  ISETP.GE.AND P1, PT, R6, R159, PT ;  /* 0x0000009f0600720c */ /* 0x000fe40003f26270 */
[----:B------:R-:W-:Y:S02]  /*d790*/  FMNMX3.FTZ R8, R8, R135, R109, !PT ;  /* 0x0000008708087276 */ /* 0x000fe4000781006d */
[----:B------:R-:W-:Y:S02]  /*d7a0*/  FSEL R31, R32, -INF , P1 ;  /* 0xff800000201f7808 */ /* 0x000fe40000800000 */
[----:B------:R-:W-:Y:S02]  /*d7b0*/  ISETP.GE.AND P1, PT, R2, R158, PT ;  /* 0x0000009e0200720c */ /* 0x000fe40003f26270 */
[----:B------:R-:W-:Y:S02]  /*d7c0*/  FMNMX3.FTZ R8, R8, R111, R119, !PT ;  /* 0x0000006f08087276 */ /* 0x000fe40007810077 */
[----:B------:R-:W-:-:S02]  /*d7d0*/  FSEL R117, R92, -INF , !P6 ;  /* 0xff8000005c757808 */ /* 0x000fc40007000000 */
[----:B------:R-:W-:Y:S02]  /*d7e0*/  FSEL R95, R95, -INF , P0 ;  /* 0xff8000005f5f7808 */ /* 0x000fe40000000000 */
[----:B------:R-:W-:Y:S02]  /*d7f0*/  FSEL R125, R99, -INF , !P4 ;  /* 0xff800000637d7808 */ /* 0x000fe40006000000 */
[----:B------:R-:W-:Y:S02]  /*d800*/  ISETP.GE.AND P6, PT, R6, R158, PT ;  /* 0x0000009e0600720c */ /* 0x000fe40003fc6270 */
[----:B------:R-:W-:Y:S02]  /*d810*/  FMNMX3.FTZ R12, R12, R27, R25, !PT ;  /* 0x0000001b0c0c7276 */ /* 0x000fe40007810019 */
[----:B------:R-:W-:Y:S02]  /*d820*/  FSEL R102, R33, -INF , !P1 ;  /* 0xff80000021667808 */ /* 0x000fe40004800000 */
[----:B------:R-:W-:-:S02]  /*d830*/  ISETP.GE.AND P0, PT, R2, R157, PT ;  /* 0x0000009d0200720c */ /* 0x000fc40003f06270 */
[-C--:B------:R-:W-:Y:S02]  /*d840*/  ISETP.GE.AND P4, PT, R2, R156.reuse, PT ;  /* 0x0000009c0200720c */ /* 0x080fe40003f86270 */
[----:B------:R-:W-:Y:S02]  /*d850*/  ISETP.GE.AND P1, PT, R6, R157, PT ;  /* 0x0000009d0600720c */ /* 0x000fe40003f26270 */
[----:B------:R-:W-:Y:S02]  /*d860*/  FMNMX3.FTZ R2, R8, R129, R123, !PT ;  /* 0x0000008108027276 */ /* 0x000fe4000781007b */
[----:B------:R-:W-:Y:S02]  /*d870*/  FSEL R31, R31, -INF , !P6 ;  /* 0xff8000001f1f7808 */ /* 0x000fe40007000000 */
[----:B------:R-:W-:Y:S02]  /*d880*/  FMNMX3.FTZ R12, R12, R131, R121, !PT ;  /* 0x000000830c0c7276 */ /* 0x000fe40007810079 */
[----:B------:R-:W-:-:S02]  /*d890*/  ISETP.GE.AND P6, PT, R6, R156, PT ;  /* 0x0000009c0600720c */ /* 0x000fc40003fc6270 */
[----:B------:R-:W-:Y:S02]  /*d8a0*/  FSEL R34, R34, -INF , P1 ;  /* 0xff80000022227808 */ /* 0x000fe40000800000 */
[----:B------:R-:W-:Y:S02]  /*d8b0*/  FSEL R35, R35, -INF , P0 ;  /* 0xff80000023237808 */ /* 0x000fe40000000000 */
[----:B------:R-:W-:Y:S02]  /*d8c0*/  FSEL R107, R94, -INF , !P3 ;  /* 0xff8000005e6b7808 */ /* 0x000fe40005800000 */
[----:B------:R-:W-:Y:S01]  /*d8d0*/  FSEL R103, R95, -INF , !P5 ;  /* 0xff8000005f677808 */ /* 0x000fe20006800000 */
[----:B------:R-:W-:Y:S01]  /*d8e0*/  VIADD R95, R0, 0x6020 ;  /* 0x00006020005f7836 */ /* 0x000fe20000000000 */
[----:B------:R-:W-:Y:S02]  /*d8f0*/  FMNMX3.FTZ R2, R2, R127, R125, !PT ;  /* 0x0000007f02027276 */ /* 0x000fe4000781007d */
[----:B------:R-:W-:-:S02]  /*d900*/  FMNMX3.FTZ R12, R12, R117, R29, !PT ;  /* 0x000000750c0c7276 */ /* 0x000fc4000781001d */
        /* <DEDUP_REMOVED lines=8> */
[----:B------:R-:W1:Y:S01]  /*d990*/  S2R R6, SR_TID.X ;  /* 0x0000000000067919 */ /* 0x000e620000002100 */
[----:B---3--:R-:W-:Y:S02]  /*d9a0*/  FMNMX.FTZ R19, R35, R2, !PT ;  /* 0x0000000223137209 */ /* 0x008fe40007810000 */
[----:B------:R-:W3:Y:S04]  /*d9b0*/  SHFL.BFLY PT, R32, R33, 0x1, 0x1f ;  /* 0x0c201f0021207f89 */ /* 0x000ee800000e0000 */
[----:B------:R-:W4:Y:S01]  /*d9c0*/  SHFL.BFLY PT, R2, R19, 0x1, 0x1f ;  /* 0x0c201f0013027f89 */ /* 0x000f2200000e0000 */
[----:B---3--:R-:W-:-:S02]  /*d9d0*/  FMNMX.FTZ R32, R33, R32, !PT ;  /* 0x0000002021207209 */ /* 0x008fc40007810000 */
[----:B----4-:R-:W-:-:S03]  /*d9e0*/  FMNMX.FTZ R2, R19, R2, !PT ;  /* 0x0000000213027209 */ /* 0x010fc60007810000 */
[C---:B--2---:R-:W-:Y:S01]  /*d9f0*/  FMUL.FTZ R106, R115.reuse, R32 ;  /* 0x00000020736a7220 */ /* 0x044fe20000410000 */
[----:B------:R-:W-:Y:S02]  /*da00*/  FSETP.NEU.FTZ.AND P1, PT, R32, -INF , PT ;  /* 0xff8000002000780b */ /* 0x000fe40003f3d000 */
[----:B------:R-:W-:Y:S01]  /*da10*/  FSETP.NEU.FTZ.AND P0, PT, R2, -INF , PT ;  /* 0xff8000000200780b */ /* 0x000fe20003f1d000 */
[----:B------:R-:W-:Y:S01]  /*da20*/  FMUL.FTZ R96, R115, R2 ;  /* 0x0000000273607220 */ /* 0x000fe20000410000 */
[----:B------:R-:W-:-:S04]  /*da30*/  FSEL R106, R106, RZ, P1 ;  /* 0x000000ff6a6a7208 */ /* 0x000fc80000800000 */
[----:B------:R-:W-:Y:S01]  /*da40*/  FSEL R96, R96, RZ, P0 ;  /* 0x000000ff60607208 */ /* 0x000fe20000000000 */
[-CC-:B------:R-:W-:Y:S01]  /*da50*/  FFMA.FTZ R94, R15, R115.reuse, -R106.reuse ;  /* 0x000000730f5e7223 */ /* 0x180fe2000001086a */
[-CC-:B------:R-:W-:Y:S01]  /*da60*/  FFMA.FTZ R91, R13, R115.reuse, -R106.reuse ;  /* 0x000000730d5b7223 */ /* 0x180fe2000001086a */
[-C--:B------:R-:W-:Y:S01]  /*da70*/  FFMA.FTZ R35, R11, R115.reuse, -R106 ;  /* 0x000000730b237223 */ /* 0x080fe2000001086a */
[----:B------:R-:W2:Y:S01]  /*da80*/  LDSM.16.MT88.4 R12, [R0+0x6000] ;  /* 0x00600000000c783b */ /* 0x000ea20000004200 */
[-CC-:B------:R-:W-:Y:S01]  /*da90*/  FFMA.FTZ R34, R4, R115.reuse, -R96.reuse ;  /* 0x0000007304227223 */ /* 0x180fe20000010860 */
[----:B------:R-:W-:Y:S01]  /*daa0*/  FSEL R4, R2, RZ, P0 ;  /* 0x000000ff02047208 */ /* 0x000fe20000000000 */
[-CC-:B------:R-:W-:Y:S01]  /*dab0*/  FFMA.FTZ R33, R5, R115.reuse, -R96.reuse ;  /* 0x0000007305217223 */ /* 0x180fe20000010860 */
[----:B-1----:R-:W-:Y:S01]  /*dac0*/  LOP3.LUT P0, RZ, R6, 0x4, RZ, 0xc0, !PT ;  /* 0x0000000406ff7812 */ /* 0x002fe2000780c0ff */
[-C--:B------:R-:W-:Y:S01]  /*dad0*/  FFMA.FTZ R92, R9, R115.reuse, -R96 ;  /* 0x00000073095c7223 */ /* 0x080fe20000010860 */
[----:B------:R-:W-:Y:S01]  /*dae0*/  FSEL R5, R32, RZ, P1 ;  /* 0x000000ff20057208 */ /* 0x000fe20000800000 */
[----:B------:R-:W-:Y:S01]  /*daf0*/  FADD.FTZ R4, R3, -R4 ;  /* 0x8000000403047221 */ /* 0x000fe20000010000 */
[-C--:B------:R-:W-:Y:S01]  /*db00*/  FFMA.FTZ R88, R17, R115.reuse, -R106 ;  /* 0x0000007311587223 */ /* 0x080fe2000001086a */
[----:B------:R-:W-:Y:S01]  /*db10*/  FFMA.FTZ R7, R7, R115, -R96 ;  /* 0x0000007307077223 */ /* 0x000fe20000010860 */
[----:B------:R-:W-:Y:S01]  /*db20*/  LDSM.16.MT88.4 R16, [R0+0x7000] ;  /* 0x007000000010783b */ /* 0x000fe20000004200 */
[----:B------:R-:W-:Y:S01]  /*db30*/  FMUL.FTZ R3, R115, R4 ;  /* 0x0000000473037220 */ /* 0x000fe20000410000 */
[----:B------:R-:W-:-:S02]  /*db40*/  VIADD R4, R0, 0x6000 ;  /* 0x0000600000047836 */ /* 0x000fc40000000000 */
[----:B------:R-:W-:Y:S01]  /*db50*/  FADD.FTZ R8, R86, -R5 ;  /* 0x8000000556087221 */ /* 0x000fe20000010000 */
[----:B------:R-:W-:Y:S01]  /*db60*/  MUFU.EX2 R94, R94 ;  /* 0x0000005e005e7308 */ /* 0x000fe20000000800 */
[-CC-:B------:R-:W-:Y:S01]  /*db70*/  FFMA.FTZ R98, R23, R115.reuse, -R106.reuse ;  /* 0x0000007317627223 */ /* 0x180fe2000001086a */
[-CC-:B------:R-:W-:Y:S01]  /*db80*/  FFMA.FTZ R100, R21, R115.reuse, -R106.reuse ;  /* 0x0000007315647223 */ /* 0x180fe2000001086a */
[----:B------:R-:W-:Y:S02]  /*db90*/  @P0 VIADD R95, R4, 0xffffffe0 ;  /* 0xffffffe0045f0836 */ /* 0x000fe40000000000 */
[----:B------:R-:W-:Y:S01]  /*dba0*/  FMUL.FTZ R93, R115, R8 ;  /* 0x00000008735d7220 */ /* 0x000fe20000410000 */
[-CC-:B------:R-:W-:Y:S01]  /*dbb0*/  FFMA.FTZ R97, R141, R115.reuse, -R106.reuse ;  /* 0x000000738d617223 */ /* 0x180fe2000001086a */
[-C--:B------:R-:W-:Y:S01]  /*dbc0*/  FFMA.FTZ R105, R105, R115.reuse, -R106 ;  /* 0x0000007369697223 */ /* 0x080fe2000001086a */
[-CC-:B------:R-:W-:Y:S01]  /*dbd0*/  FFMA.FTZ R104, R135, R115.reuse, -R96.reuse ;  /* 0x0000007387687223 */ /* 0x180fe20000010860 */
[----:B------:R-:W1:Y:S01]  /*dbe0*/  LDSM.16.MT88.4 R8, [R95] ;  /* 0x000000005f08783b */ /* 0x000e620000004200 */
[----:B------:R-:W3:Y:S01]  /*dbf0*/  MUFU.EX2 R91, R91 ;  /* 0x0000005b005b7308 */ /* 0x000ee20000000800 */
[-CC-:B------:R-:W-:Y:S01]  /*dc00*/  FFMA.FTZ R109, R109, R115.reuse, -R96.reuse ;  /* 0x000000736d6d7223 */ /* 0x180fe20000010860 */
[-CC-:B------:R-:W-:Y:S01]  /*dc10*/  FFMA.FTZ R111, R111, R115.reuse, -R96.reuse ;  /* 0x000000736f6f7223 */ /* 0x180fe20000010860 */
[----:B------:R-:W4:Y:S01]  /*dc20*/  LDSM.16.MT88.4 R20, [R95+0x2000] ;  /* 0x002000005f14783b */ /* 0x000f220000004200 */
[-C--:B------:R-:W-:Y:S01]  /*dc30*/  FFMA.FTZ R108, R119, R115.reuse, -R96 ;  /* 0x00000073776c7223 */ /* 0x080fe20000010860 */
[-CC-:B------:R-:W-:Y:S01]  /*dc40*/  FFMA.FTZ R110, R27, R115.reuse, -R106.reuse ;  /* 0x000000731b6e7223 */ /* 0x180fe2000001086a */
[-CC-:B------:R-:W-:Y:S01]  /*dc50*/  FFMA.FTZ R119, R25, R115.reuse, -R106.reuse ;  /* 0x0000007319777223 */ /* 0x180fe2000001086a */
[-CC-:B------:R-:W-:Y:S01]  /*dc60*/  FFMA.FTZ R112, R131, R115.reuse, -R106.reuse ;  /* 0x0000007383707223 */ /* 0x180fe2000001086a */
[----:B------:R-:W-:Y:S01]  /*dc70*/  MUFU.EX2 R88, R88 ;  /* 0x0000005800587308 */ /* 0x000fe20000000800 */
[----:B------:R-:W-:Y:S01]  /*dc80*/  LDSM.16.MT88.4 R24, [R95+0x1400] ;  /* 0x001400005f18783b */ /* 0x000fe20000004200 */
[-C--:B------:R-:W-:Y:S01]  /*dc90*/  FFMA.FTZ R121, R121, R115.reuse, -R106 ;  /* 0x0000007379797223 */ /* 0x080fe2000001086a */
[-CC-:B------:R-:W-:Y:S01]  /*dca0*/  FFMA.FTZ R114, R129, R115.reuse, -R96.reuse ;  /* 0x0000007381727223 */ /* 0x180fe20000010860 */
[-CC-:B------:R-:W-:Y:S01]  /*dcb0*/  FFMA.FTZ R123, R123, R115.reuse, -R96.reuse ;  /* 0x000000737b7b7223 */ /* 0x180fe20000010860 */
[-CC-:B------:R-:W-:Y:S01]  /*dcc0*/  FFMA.FTZ R116, R127, R115.reuse, -R96.reuse ;  /* 0x000000737f747223 */ /* 0x180fe20000010860 */
[-C--:B------:R-:W-:Y:S01]  /*dcd0*/  FFMA.FTZ R125, R125, R115.reuse, -R96 ;  /* 0x000000737d7d7223 */ /* 0x080fe20000010860 */
[-CC-:B------:R-:W-:Y:S01]  /*dce0*/  FFMA.FTZ R118, R29, R115.reuse, -R106.reuse ;  /* 0x000000731d767223 */ /* 0x180fe2000001086a */
[----:B------:R-:W5:Y:S01]  /*dcf0*/  MUFU.EX2 R35, R35 ;  /* 0x0000002300237308 */ /* 0x000f620000000800 */
[----:B---3--:R-:W-:Y:S01]  /*dd00*/  F2FP.BF16.F32.PACK_AB R4, R91, R94 ;  /* 0x0000005e5b04723e */ /* 0x008fe200000010ff */
[-CC-:B------:R-:W-:Y:S01]  /*dd10*/  FFMA.FTZ R120, R31, R115.reuse, -R106.reuse ;  /* 0x000000731f787223 */ /* 0x180fe2000001086a */
[-C--:B------:R-:W-:Y:S01]  /*dd20*/  FFMA.FTZ R127, R102, R115.reuse, -R106 ;  /* 0x00000073667f7223 */ /* 0x080fe2000001086a */
[----:B------:R-:W-:Y:S01]  /*dd30*/  LDSM.16.MT88.4 R28, [R0+0x8800] ;  /* 0x00880000001c783b */ /* 0x000fe20000004200 */
[-CC-:B------:R-:W-:Y:S01]  /*dd40*/  FFMA.FTZ R102, R107, R115.reuse, -R96.reuse ;  /* 0x000000736b667223 */ /* 0x180fe20000010860 */
[-CC-:B------:R-:W-:Y:S01]  /*dd50*/  FFMA.FTZ R103, R103, R115.reuse, -R96.reuse ;  /* 0x0000007367677223 */ /* 0x180fe20000010860 */
[-C--:B------:R-:W-:Y:S01]  /*dd60*/  FFMA.FTZ R101, R101, R115.reuse, -R96 ;  /* 0x0000007365657223 */ /* 0x080fe20000010860 */
[----:B------:R-:W-:Y:S01]  /*dd70*/  MUFU.EX2 R92, R92 ;  /* 0x0000005c005c7308 */ /* 0x000fe20000000800 */
[-C--:B------:R-:W-:Y:S01]  /*dd80*/  FFMA.FTZ R117, R117, R115.reuse, -R106 ;  /* 0x0000007375757223 */ /* 0x080fe2000001086a */
[----:B------:R-:W-:-:S06]  /*dd90*/  FFMA.FTZ R96, R99, R115, -R96 ;  /* 0x0000007363607223 */ /* 0x000fcc0000010860 */
[----:B------:R-:W3:Y:S01]  /*dda0*/  MUFU.EX2 R34, R34 ;  /* 0x0000002200227308 */ /* 0x000ee20000000800 */
[----:B-----5:R-:W-:-:S07]  /*ddb0*/  F2FP.BF16.F32.PACK_AB R6, R35, R88 ;  /* 0x000000582306723e */ /* 0x020fce00000010ff */
[----:B------:R-:W-:Y:S08]  /*ddc0*/  MUFU.EX2 R33, R33 ;  /* 0x0000002100217308 */ /* 0x000ff00000000800 */
[----:B------:R-:W5:Y:S01]  /*ddd0*/  MUFU.EX2 R86, R7 ;  /* 0x0000000700567308 */ /* 0x000f620000000800 */
[----:B---3--:R-:W-:-:S07]  /*dde0*/  F2FP.BF16.F32.PACK_AB R5, R34, R92 ;  /* 0x0000005c2205723e */ /* 0x008fce00000010ff */
[----:B------:R-:W3:Y:S08]  /*ddf0*/  MUFU.EX2 R93, R93 ;  /* 0x0000005d005d7308 */ /* 0x000ef00000000800 */
[----:B------:R-:W2:Y:S01]  /*de00*/  MUFU.EX2 R3, R3 ;  /* 0x0000000300037308 */ /* 0x000ea20000000800 */
        /* <DEDUP_REMOVED lines=18> */
[C---:B------:R-:W-:Y:S05]  /*df30*/  HMMA.16816.F32.BF16 R80, R4.reuse, R12, R80 ;  /* 0x0000000c0450723c */ /* 0x040fea0000041850 */
        /* <DEDUP_REMOVED lines=8> */
[----:B------:R-:W2:Y:S02]  /*dfc0*/  LDSM.16.MT88.4 R12, [R95+0x1000] ;  /* 0x001000005f0c783b */ /* 0x000ea40000004200 */
[----:B------:R-:W-:Y:S01]  /*dfd0*/  FMUL.FTZ R63, R63, R3 ;  /* 0x000000033f3f7220 */ /* 0x000fe20000410000 */
[----:B------:R-:W3:Y:S01]  /*dfe0*/  MUFU.EX2 R98, R98 ;  /* 0x0000006200627308 */ /* 0x000ee20000000800 */
[-C--:B------:R-:W-:Y:S01]  /*dff0*/  FMUL.FTZ R56, R56, R93.reuse ;  /* 0x0000005d38387220 */ /* 0x080fe20000410000 */
[----:B------:R-:W-:Y:S01]  /*e000*/  FMUL.FTZ R57, R57, R93 ;  /* 0x0000005d39397220 */ /* 0x000fe20000410000 */
[-C--:B------:R-:W-:Y:S01]  /*e010*/  FMUL.FTZ R58, R58, R3.reuse ;  /* 0x000000033a3a7220 */ /* 0x080fe20000410000 */
[----:B------:R-:W-:Y:S01]  /*e020*/  FMUL.FTZ R59, R59, R3 ;  /* 0x000000033b3b7220 */ /* 0x000fe20000410000 */
[C---:B-1----:R-:W-:Y:S03]  /*e030*/  HMMA.16816.F32.BF16 R72, R4.reuse, R8, R72 ;  /* 0x000000080448723c */ /* 0x042fe60000041848 */
        /* <DEDUP_REMOVED lines=8> */
[----:B------:R-:W1:Y:S02]  /*e0c0*/  LDSM.16.MT88.4 R8, [R0+0x8000] ;  /* 0x008000000008783b */ /* 0x000e640000004200 */
[-C--:B------:R-:W-:Y:S01]  /*e0d0*/  FMUL.FTZ R38, R38, R3.reuse ;  /* 0x0000000326267220 */ /* 0x080fe20000410000 */
[----:B------:R-:W-:Y:S01]  /*e0e0*/  MUFU.EX2 R105, R105 ;  /* 0x0000006900697308 */ /* 0x000fe20000000800 */
[----:B------:R-:W-:Y:S01]  /*e0f0*/  FMUL.FTZ R39, R39, R3 ;  /* 0x0000000327277220 */ /* 0x000fe20000410000 */
[-C--:B------:R-:W-:Y:S01]  /*e100*/  FMUL.FTZ R40, R40, R93.reuse ;  /* 0x0000005d28287220 */ /* 0x080fe20000410000 */
[----:B------:R-:W-:Y:S01]  /*e110*/  FMUL.FTZ R41, R41, R93 ;  /* 0x0000005d29297220 */ /* 0x000fe20000410000 */
[-C--:B------:R-:W-:Y:S01]  /*e120*/  FMUL.FTZ R42, R42, R3.reuse ;  /* 0x000000032a2a7220 */ /* 0x080fe20000410000 */
[C---:B------:R-:W-:Y:S03]  /*e130*/  HMMA.16816.F32.BF16 R64, R4.reuse, R16, R64 ;  /* 0x000000100440723c */ /* 0x040fe60000041840 */
        /* <DEDUP_REMOVED lines=8> */
[----:B------:R-:W5:Y:S02]  /*e1c0*/  LDSM.16.MT88.4 R16, [R0+0x6400] ;  /* 0x006400000010783b */ /* 0x000f640000004200 */
[----:B------:R-:W-:Y:S01]  /*e1d0*/  FMUL.FTZ R49, R49, R93 ;  /* 0x0000005d31317220 */ /* 0x000fe20000410000 */
[----:B------:R-:W3:Y:S01]  /*e1e0*/  MUFU.EX2 R109, R109 ;  /* 0x0000006d006d7308 */ /* 0x000ee20000000800 */
[-C--:B------:R-:W-:Y:S01]  /*e1f0*/  FMUL.FTZ R50, R50, R3.reuse ;  /* 0x0000000332327220 */ /* 0x080fe20000410000 */
[----:B------:R-:W-:Y:S01]  /*e200*/  FMUL.FTZ R51, R51, R3 ;  /* 0x0000000333337220 */ /* 0x000fe20000410000 */
[----:B------:R-:W-:Y:S01]  /*e210*/  FFMA.FTZ R94, R165, R93, R94 ;  /* 0x0000005da55e7223 */ /* 0x000fe2000001005e */
[----:B------:R-:W-:Y:S01]  /*e220*/  FFMA.FTZ R3, R163, R3, R92 ;  /* 0x00000003a3037223 */ /* 0x000fe2000001005c */
[----:B----4-:R-:W-:Y:S03]  /*e230*/  HMMA.16816.F32.BF16 R44, R4, R20, R44 ;  /* 0x00000014042c723c */ /* 0x010fe6000004182c */
[----:B------:R-:W-:-:S02]  /*e240*/  IMAD.MOV.U32 R93, RZ, RZ, R113 ;  /* 0x000000ffff5d7224 */ /* 0x000fc400078e0071 */
[----:B------:R-:W-:Y:S01]  /*e250*/  FADD.FTZ R91, R91, R94 ;  /* 0x0000005e5b5b7221 */ /* 0x000fe20000010000 */
[----:B------:R-:W-:Y:S01]  /*e260*/  MUFU.EX2 R111, R111 ;  /* 0x0000006f006f7308 */ /* 0x000fe20000000800 */
[----:B------:R-:W-:Y:S01]  /*e270*/  FADD.FTZ R34, R34, R3 ;  /* 0x0000000322227221 */ /* 0x000fe20000010000 */
[--C-:B------:R-:W-:Y:S02]  /*e280*/  IMAD.MOV.U32 R3, RZ, RZ, R2.reuse ;  /* 0x000000ffff037224 */ /* 0x100fe400078e0002 */
[----:B------:R-:W-:Y:S01]  /*e290*/  FADD.FTZ R88, R88, R91 ;  /* 0x0000005b58587221 */ /* 0x000fe20000010000 */
[----:B------:R-:W-:Y:S01]  /*e2a0*/  @P2 IMAD.MOV.U32 R3, RZ, RZ, R2 ;  /* 0x000000ffff032224 */ /* 0x000fe200078e0002 */
[C---:B--2---:R-:W-:Y:S03]  /*e2b0*/  HMMA.16816.F32.BF16 R56, R4.reuse, R12, R56 ;  /* 0x0000000c0438723c */ /* 0x044fe60000041838 */
[----:B------:R-:W-:Y:S01]  /*e2c0*/  FADD.FTZ R33, R33, R34 ;  /* 0x0000002221217221 */ /* 0x000fe20000010000 */
[----:B------:R-:W-:Y:S01]  /*e2d0*/  FADD.FTZ R88, R35, R88 ;  /* 0x0000005823587221 */ /* 0x000fe20000010000 */
[----:B------:R-:W2:Y:S02]  /*e2e0*/  MUFU.EX2 R108, R108 ;  /* 0x0000006c006c7308 */ /* 0x000ea40000000800 */
[----:B------:R-:W-:Y:S01]  /*e2f0*/  FADD.FTZ R33, R86, R33 ;  /* 0x0000002156217221 */ /* 0x000fe20000010000 */
[--C-:B------:R-:W-:Y:S01]  /*e300*/  IMAD.MOV.U32 R86, RZ, RZ, R32.reuse ;  /* 0x000000ffff567224 */ /* 0x100fe200078e0020 */
[C---:B------:R-:W-:Y:S01]  /*e310*/  HMMA.16816.F32.BF16 R52, R4.reuse, R14, R52 ;  /* 0x0000000e0434723c */ /* 0x040fe20000041834 */
[----:B------:R-:W4:Y:S02]  /*e320*/  LDSM.16.MT88.4 R12, [R95+0x400] ;  /* 0x000400005f0c783b */ /* 0x000f240000004200 */
[----:B------:R-:W-:Y:S01]  /*e330*/  @P2 IMAD.MOV.U32 R86, RZ, RZ, R32 ;  /* 0x000000ffff562224 */ /* 0x000fe200078e0020 */
[----:B------:R-:W-:Y:S04]  /*e340*/  MUFU.EX2 R110, R110 ;  /* 0x0000006e006e7308 */ /* 0x000fe80000000800 */
[C---:B-1----:R-:W-:Y:S04]  /*e350*/  HMMA.16816.F32.BF16 R36, R4.reuse, R8, R36 ;  /* 0x000000080424723c */ /* 0x042fe80000041824 */
[----:B------:R-:W1:Y:S04]  /*e360*/  MUFU.EX2 R119, R119 ;  /* 0x0000007700777308 */ /* 0x000e680000000800 */
[C---:B------:R-:W-:Y:S01]  /*e370*/  HMMA.16816.F32.BF16 R40, R4.reuse, R10, R40 ;  /* 0x0000000a0428723c */ /* 0x040fe20000041828 */
[----:B------:R-:W1:Y:S03]  /*e380*/  LDSM.16.MT88.4 R8, [R0+0x7400] ;  /* 0x007400000008783b */ /* 0x000e660000004200 */
[----:B------:R-:W-:Y:S04]  /*e390*/  MUFU.EX2 R112, R112 ;  /* 0x0000007000707308 */ /* 0x000fe80000000800 */
[----:B------:R-:W-:Y:S03]  /*e3a0*/  HMMA.16816.F32.BF16 R48, R4, R22, R48 ;  /* 0x000000160430723c */ /* 0x000fe60000041830 */
[----:B---3--:R-:W-:Y:S01]  /*e3b0*/  F2FP.BF16.F32.PACK_AB R4, R98, R97 ;  /* 0x000000616204723e */ /* 0x008fe200000010ff */
[----:B------:R-:W-:Y:S01]  /*e3c0*/  LDSM.16.MT88.4 R20, [R95+0x2400] ;  /* 0x002400005f14783b */ /* 0x000fe20000004200 */
[----:B------:R-:W-:Y:S01]  /*e3d0*/  F2FP.BF16.F32.PACK_AB R5, R109, R104 ;  /* 0x000000686d05723e */ /* 0x000fe200000010ff */
[----:B------:R-:W-:Y:S01]  /*e3e0*/  MUFU.EX2 R121, R121 ;  /* 0x0000007900797308 */ /* 0x000fe20000000800 */
[----:B------:R-:W-:Y:S01]  /*e3f0*/  F2FP.BF16.F32.PACK_AB R6, R105, R100 ;  /* 0x000000646906723e */ /* 0x000fe200000010ff */
[----:B------:R-:W-:Y:S01]  /*e400*/  FADD.FTZ R97, R97, R88 ;  /* 0x0000005861617221 */ /* 0x000fe20000010000 */
[----:B--2---:R-:W-:Y:S01]  /*e410*/  F2FP.BF16.F32.PACK_AB R7, R108, R111 ;  /* 0x0000006f6c07723e */ /* 0x004fe200000010ff */
[----:B------:R-:W-:-:S02]  /*e420*/  FADD.FTZ R104, R104, R33 ;  /* 0x0000002168687221 */ /* 0x000fc40000010000 */
[----:B------:R-:W-:Y:S02]  /*e430*/  FADD.FTZ R97, R98, R97 ;  /* 0x0000006162617221 */ /* 0x000fe40000010000 */
[----:B------:R-:W-:Y:S01]  /*e440*/  MUFU.EX2 R114, R114 ;  /* 0x0000007200727308 */ /* 0x000fe20000000800 */
[----:B------:R-:W-:Y:S01]  /*e450*/  FADD.FTZ R104, R109, R104 ;  /* 0x000000686d687221 */ /* 0x000fe20000010000 */
[----:B-----5:R-:W-:Y:S03]  /*e460*/  HMMA.16816.F32.BF16 R80, R4, R16, R80 ;  /* 0x000000100450723c */ /* 0x020fe60000041850 */
[----:B------:R-:W-:Y:S01]  /*e470*/  FADD.FTZ R100, R100, R97 ;  /* 0x0000006164647221 */ /* 0x000fe20000010000 */
[----:B------:R-:W-:-:S03]  /*e480*/  FADD.FTZ R111, R111, R104 ;  /* 0x000000686f6f7221 */ /* 0x000fc60000010000 */
[----:B------:R-:W-:Y:S01]  /*e490*/  FADD.FTZ R105, R105, R100 ;  /* 0x0000006469697221 */ /* 0x000fe20000010000 */
[----:B------:R-:W2:Y:S01]  /*e4a0*/  MUFU.EX2 R123, R123 ;  /* 0x0000007b007b7308 */ /* 0x000ea20000000800 */
[----:B------:R-:W-:Y:S01]  /*e4b0*/  FADD.FTZ R111, R108, R111 ;  /* 0x0000006f6c6f7221 */ /* 0x000fe20000010000 */
[C---:B------:R-:W-:Y:S01]  /*e4c0*/  HMMA.16816.F32.BF16 R76, R4.reuse, R18, R76 ;  /* 0x00000012044c723c */ /* 0x040fe2000004184c */
[----:B------:R-:W3:Y:S05]  /*e4d0*/  LDSM.16.MT88.4 R16, [R0+0x8400] ;  /* 0x008400000010783b */ /* 0x000eea0000004200 */
[----:B------:R-:W-:Y:S02]  /*e4e0*/  MUFU.EX2 R116, R116 ;  /* 0x0000007400747308 */ /* 0x000fe40000000800 */
[C---:B----4-:R-:W-:Y:S06]  /*e4f0*/  HMMA.16816.F32.BF16 R72, R4.reuse, R12, R72 ;  /* 0x0000000c0448723c */ /* 0x050fec0000041848 */
[----:B------:R-:W4:Y:S02]  /*e500*/  MUFU.EX2 R125, R125 ;  /* 0x0000007d007d7308 */ /* 0x000f240000000800 */
        /* <DEDUP_REMOVED lines=8> */
[C---:B------:R-:W-:Y:S06]  /*e590*/  HMMA.16816.F32.BF16 R56, R4.reuse, R24, R56 ;  /* 0x000000180438723c */ /* 0x040fec0000041838 */
[----:B------:R-:W-:Y:S02]  /*e5a0*/  MUFU.EX2 R127, R127 ;  /* 0x0000007f007f7308 */ /* 0x000fe40000000800 */
[C---:B---3--:R-:W-:Y:S06]  /*e5b0*/  HMMA.16816.F32.BF16 R36, R4.reuse, R16, R36 ;  /* 0x000000100424723c */ /* 0x048fec0000041824 */
[----:B------:R-:W-:Y:S02]  /*e5c0*/  MUFU.EX2 R102, R102 ;  /* 0x0000006600667308 */ /* 0x000fe40000000800 */
[C---:B------:R-:W-:Y:S01]  /*e5d0*/  HMMA.16816.F32.BF16 R40, R4.reuse, R18, R40 ;  /* 0x000000120428723c */ /* 0x040fe20000041828 */
[----:B------:R-:W3:Y:S05]  /*e5e0*/  LDSM.16.MT88.4 R16, [R0+0x7800] ;  /* 0x007800000010783b */ /* 0x000eea0000004200 */
[----:B------:R-:W3:Y:S02]  /*e5f0*/  MUFU.EX2 R103, R103 ;  /* 0x0000006700677308 */ /* 0x000ee40000000800 */
[C---:B------:R-:W-:Y:S01]  /*e600*/  HMMA.16816.F32.BF16 R52, R4.reuse, R26, R52 ;  /* 0x0000001a0434723c */ /* 0x040fe20000041834 */
[----:B------:R-:W-:Y:S05]  /*e610*/  LDSM.16.MT88.4 R24, [R0+0x6c00] ;  /* 0x006c00000018783b */ /* 0x000fea0000004200 */
[----:B------:R-:W-:Y:S02]  /*e620*/  MUFU.EX2 R101, R101 ;  /* 0x0000006500657308 */ /* 0x000fe40000000800 */
[C---:B------:R-:W-:Y:S06]  /*e630*/  HMMA.16816.F32.BF16 R44, R4.reuse, R20, R44 ;  /* 0x00000014042c723c */ /* 0x040fec000004182c */
[----:B------:R-:W3:Y:S02]  /*e640*/  MUFU.EX2 R96, R96 ;  /* 0x0000006000607308 */ /* 0x000ee40000000800 */
[----:B------:R-:W-:Y:S03]  /*e650*/  HMMA.16816.F32.BF16 R48, R4, R22, R48 ;  /* 0x000000160430723c */ /* 0x000fe60000041830 */
[----:B------:R-:W-:Y:S01]  /*e660*/  F2FP.BF16.F32.PACK_AB R4, R119, R110 ;  /* 0x0000006e7704723e */ /* 0x000fe200000010ff */
[----:B------:R-:W-:Y:S01]  /*e670*/  LDSM.16.MT88.4 R20, [R0+0x7c00] ;  /* 0x007c00000014783b */ /* 0x000fe20000004200 */
[----:B--2---:R-:W-:Y:S01]  /*e680*/  F2FP.BF16.F32.PACK_AB R5, R123, R114 ;  /* 0x000000727b05723e */ /* 0x004fe200000010ff */
[----:B------:R-:W-:Y:S01]  /*e690*/  FADD.FTZ R110, R110, R105 ;  /* 0x000000696e6e7221 */ /* 0x000fe20000010000 */
[----:B------:R-:W-:Y:S01]  /*e6a0*/  F2FP.BF16.F32.PACK_AB R6, R121, R112 ;  /* 0x000000707906723e */ /* 0x000fe200000010ff */
[----:B------:R-:W-:Y:S01]  /*e6b0*/  FADD.FTZ R114, R114, R111 ;  /* 0x0000006f72727221 */ /* 0x000fe20000010000 */
[----:B----4-:R-:W-:Y:S01]  /*e6c0*/  F2FP.BF16.F32.PACK_AB R7, R125, R116 ;  /* 0x000000747d07723e */ /* 0x010fe200000010ff */
[----:B------:R-:W-:-:S02]  /*e6d0*/  FADD.FTZ R119, R119, R110 ;  /* 0x0000006e77777221 */ /* 0x000fc40000010000 */
[----:B------:R-:W-:Y:S02]  /*e6e0*/  FADD.FTZ R123, R123, R114 ;  /* 0x000000727b7b7221 */ /* 0x000fe40000010000 */
[----:B------:R-:W-:Y:S02]  /*e6f0*/  FADD.FTZ R112, R112, R119 ;  /* 0x0000007770707221 */ /* 0x000fe40000010000 */
[----:B-----5:R-:W-:Y:S03]  /*e700*/  HMMA.16816.F32.BF16 R80, R4, R12, R80 ;  /* 0x0000000c0450723c */ /* 0x020fe60000041850 */
[----:B------:R-:W-:Y:S01]  /*e710*/  FADD.FTZ R116, R116, R123 ;  /* 0x0000007b74747221 */ /* 0x000fe20000010000 */
[----:B------:R-:W-:-:S03]  /*e720*/  FADD.FTZ R112, R121, R112 ;  /* 0x0000007079707221 */ /* 0x000fc60000010000 */
[----:B------:R-:W-:Y:S01]  /*e730*/  FADD.FTZ R125, R125, R116 ;  /* 0x000000747d7d7221 */ /* 0x000fe20000010000 */
        /* <DEDUP_REMOVED lines=9> */
[C---:B------:R-:W-:Y:S08]  /*e7d0*/  HMMA.16816.F32.BF16 R40, R4.reuse, R30, R40 ;  /* 0x0000001e0428723c */ /* 0x040ff00000041828 */
[C---:B--2---:R-:W-:Y:S08]  /*e7e0*/  HMMA.16816.F32.BF16 R56, R4.reuse, R12, R56 ;  /* 0x0000000c0438723c */ /* 0x044ff00000041838 */
[C---:B------:R-:W-:Y:S01]  /*e7f0*/  HMMA.16816.F32.BF16 R52, R4.reuse, R14, R52 ;  /* 0x0000000e0434723c */ /* 0x040fe20000041834 */
[----:B------:R-:W2:Y:S07]  /*e800*/  LDSM.16.MT88.4 R12, [R95+0xc00] ;  /* 0x000c00005f0c783b */ /* 0x000eae0000004200 */
[C---:B-1----:R-:W-:Y:S08]  /*e810*/  HMMA.16816.F32.BF16 R44, R4.reuse, R8, R44 ;  /* 0x00000008042c723c */ /* 0x042ff0000004182c */
[----:B------:R-:W-:Y:S03]  /*e820*/  HMMA.16816.F32.BF16 R48, R4, R10, R48 ;  /* 0x0000000a0430723c */ /* 0x000fe60000041830 */
        /* <DEDUP_REMOVED lines=12> */
[----:B------:R-:W-:-:S03]  /*e8f0*/  FADD.FTZ R165, R127, R120 ;  /* 0x000000787fa57221 */ /* 0x000fc60000010000 */
[----:B------:R-:W-:Y:S01]  /*e900*/  FADD.FTZ R163, R96, R101 ;  /* 0x0000006560a37221 */ /* 0x000fe20000010000 */
        /* <DEDUP_REMOVED lines=8> */
[C---:B-1----:R-:W-:Y:S08]  /*e990*/  HMMA.16816.F32.BF16 R56, R4.reuse, R8, R56 ;  /* 0x000000080438723c */ /* 0x042ff00000041838 */
[C---:B------:R-:W-:Y:S08]  /*e9a0*/  HMMA.16816.F32.BF16 R52, R4.reuse, R10, R52 ;  /* 0x0000000a0434723c */ /* 0x040ff00000041834 */
[C---:B---3--:R-:W-:Y:S08]  /*e9b0*/  HMMA.16816.F32.BF16 R44, R4.reuse, R16, R44 ;  /* 0x00000010042c723c */ /* 0x048ff0000004182c */
[----:B------:R-:W-:Y:S01]  /*e9c0*/  HMMA.16816.F32.BF16 R48, R4, R18, R48 ;  /* 0x000000120430723c */ /* 0x000fe20000041830 */
[----:B------:R-:W-:-:S04]  /*e9d0*/  NOP ;  /* 0x0000000000007918 */ /* 0x000fc80000000000 */
[----:B------:R-:W-:-:S15]  /*e9e0*/  @P2 BRA `(.L_x_10371) ;  /* 0x0000000000042947 */ /* 0x000fde0003800000 */
.L_x_10362:
[----:B------:R-:W-:-:S07]  /*e9f0*/  IADD3 R89, PT, PT, R93, -0x1, RZ ;  /* 0xffffffff5d597810 */ /* 0x000fce0007ffe0ff */
.L_x_10371:
[----:B------:R-:W-:Y:S05]  /*ea00*/  BSYNC B2 ;  /* 0x0000000000027941 */ /* 0x000fea0003800000 */
.L_x_10361:
        /* <DEDUP_REMOVED lines=12> */
.L_x_10379:
[----:B------:R-:W1:Y:S01]  /*ead0*/  S2R R3, SR_TID.X ;  /* 0x0000000000037919 */ /* 0x000e620000002100 */
[----:B------:R-:W-:Y:S01]  /*eae0*/  MOV R6, R142 ;  /* 0x0000008e00067202 */ /* 0x000fe20000000f00 */
        /* <DEDUP_REMOVED lines=8> */
[----:B------:R-:W-:Y:S01]  /*eb70*/  LOP3.LUT R4, R164, 0xc0, RZ, 0xc0, !PT ;  /* 0x000000c0a4047812 */ /* 0x000fe200078ec0ff */
        /* <DEDUP_REMOVED lines=69> */
.L_x_10374:
[----:B------:R-:W-:Y:S05]  /*efd0*/  BSYNC.RECONVERGENT B0 ;  /* 0x0000000000007941 */ /* 0x000fea0003800200 */
.L_x_10373:
[----:B------:R-:W1:Y:S01]  /*efe0*/  S2UR UR6, SR_CgaCtaId ;  /* 0x00000000000679c3 */ /* 0x000e620000008800 */
[--C-:B------:R-:W-:Y:S01]  /*eff0*/  LOP3.LUT R5, R4, 0x18, R3.reuse, 0xf8, !PT ;  /* 0x0000001804057812 */ /* 0x100fe200078ef803 */
[----:B------:R-:W-:Y:S01]  /*f000*/  UMOV UR7, 0x400 ;  /* 0x0000040000077882 */ /* 0x000fe20000000000 */
[C---:B------:R-:W-:Y:S01]  /*f010*/  IMAD.SHL.U32 R8, R3.reuse, 0x10, RZ ;  /* 0x0000001003087824 */ /* 0x040fe200078e00ff */
[----:B------:R-:W-:Y:S01]  /*f020*/  SHF.R.U32.HI R132, RZ, 0x1, R3 ;  /* 0x00000001ff847819 */ /* 0x000fe20000011603 */
[----:B------:R-:W-:Y:S01]  /*f030*/  IMAD.SHL.U32 R135, R3, 0x20, RZ ;  /* 0x0000002003877824 */ /* 0x000fe200078e00ff */
[--C-:B------:R-:W-:Y:S01]  /*f040*/  LOP3.LUT R5, R5, 0x18, R164.reuse, 0x78, !PT ;  /* 0x0000001805057812 */ /* 0x100fe200078e78a4 */
[----:B------:R-:W-:Y:S01]  /*f050*/  VIADD R161, R161, 0xffffffff ;  /* 0xffffffffa1a17836 */ /* 0x000fe20000000000 */
[----:B------:R-:W-:Y:S01]  /*f060*/  IADD3 R12, P0, PT, R155, R142, RZ ;  /* 0x0000008e9b0c7210 */ /* 0x000fe20007f1e0ff */
[----:B------:R-:W-:Y:S01]  /*f070*/  BSSY.RECONVERGENT B1, `(.L_x_10375) ;  /* 0x00000d1000017945 */ /* 0x000fe20003800200 */
[----:B------:R-:W-:Y:S01]  /*f080*/  LOP3.LUT R164, R5, 0x1f20, R164, 0xf8, !PT ;  /* 0x00001f2005a47812 */ /* 0x000fe200078ef8a4 */
[----:B------:R-:W-:Y:S01]  /*f090*/  IMAD.SHL.U32 R5, R3, 0x4, RZ ;  /* 0x0000000403057824 */ /* 0x000fe200078e00ff */
[----:B------:R-:W-:Y:S01]  /*f0a0*/  LOP3.LUT R133, R8, 0x3e00, RZ, 0xc0, !PT ;  /* 0x00003e0008857812 */ /* 0x000fe200078ec0ff */
[----:B------:R-:W-:Y:S01]  /*f0b0*/  IMAD.X R13, R154, 0x1, R143, P0 ;  /* 0x000000019a0d7824 */ /* 0x000fe200000e068f */
[----:B------:R-:W-:Y:S02]  /*f0c0*/  LOP3.LUT R134, R132, 0x8, RZ, 0xc0, !PT ;  /* 0x0000000884867812 */ /* 0x000fe400078ec0ff */
[----:B------:R-:W-:Y:S02]  /*f0d0*/  LOP3.LUT R8, R8, 0x100, RZ, 0xc0, !PT ;  /* 0x0000010008087812 */ /* 0x000fe400078ec0ff */
[----:B------:R-:W-:Y:S02]  /*f0e0*/  LOP3.LUT R5, R5, 0x18, RZ, 0xc0, !PT ;  /* 0x0000001805057812 */ /* 0x000fe400078ec0ff */
[----:B------:R-:W-:Y:S02]  /*f0f0*/  LOP3.LUT R6, R135, 0xc0, RZ, 0xc0, !PT ;  /* 0x000000c087067812 */ /* 0x000fe400078ec0ff */
[--C-:B------:R-:W-:Y:S01]  /*f100*/  LOP3.LUT R134, R134, 0xc0, R135.reuse, 0xf8, !PT ;  /* 0x000000c086867812 */ /* 0x100fe200078ef887 */
[----:B-1----:R-:W-:Y:S01]  /*f110*/  ULEA UR6, UR6, UR7, 0x18 ;  /* 0x0000000706067291 */ /* 0x002fe2000f8ec0ff */
[--C-:B------:R-:W-:Y:S02]  /*f120*/  LOP3.LUT R4, R133, 0x20, R135.reuse, 0xf8, !PT ;  /* 0x0000002085047812 */ /* 0x100fe400078ef887 */
[----:B------:R-:W-:Y:S02]  /*f130*/  LOP3.LUT R7, R8, 0x20, R135, 0xf8, !PT ;  /* 0x0000002008077812 */ /* 0x000fe400078ef887 */
[----:B------:R-:W-:Y:S02]  /*f140*/  LOP3.LUT R6, R6, 0x8, R3, 0xf8, !PT ;  /* 0x0000000806067812 */ /* 0x000fe400078ef803 */
[----:B------:R-:W-:Y:S02]  /*f150*/  LEA R164, R164, UR6, 0x1 ;  /* 0x00000006a4a47c11 */ /* 0x000fe4000f8e08ff */
[----:B------:R-:W-:Y:S02]  /*f160*/  LOP3.LUT R134, R134, R5, RZ, 0x3c, !PT ;  /* 0x0000000586867212 */ /* 0x000fe400078e3cff */
[----:B------:R-:W-:Y:S01]  /*f170*/  LOP3.LUT R9, R4, 0x100, R135, 0xf8, !PT ;  /* 0x0000010004097812 */ /* 0x000fe200078ef887 */
[----:B------:R-:W-:Y:S01]  /*f180*/  @!PT LDS RZ, [RZ] ;  /* 0x00000000fffff984 */ /* 0x000fe20000000800 */
[----:B------:R-:W-:Y:S01]  /*f190*/  @!PT LDS RZ, [RZ] ;  /* 0x00000000fffff984 */ /* 0x000fe20000000800 */
[----:B------:R-:W-:Y:S01]  /*f1a0*/  @!PT LDS RZ, [RZ] ;  /* 0x00000000fffff984 */ /* 0x000fe20000000800 */
[----:B------:R-:W-:Y:S01]  /*f1b0*/  LDGSTS.E.BYPASS.LTC128B.128 [R164+0x6000], desc[UR4][R142.64] ;  /* 0x060000008ea47fae */ /* 0x000fe2000b981a04 */
[----:B------:R-:W-:Y:S01]  /*f1c0*/  LOP3.LUT R6, R7, R6, R5, 0xf6, !PT ;  /* 0x0000000607067212 */ /* 0x000fe200078ef605 */
[----:B------:R-:W-:Y:S01]  /*f1d0*/  IMAD.MOV.U32 R4, RZ, RZ, 0x20 ;  /* 0x00000020ff047424 */ /* 0x000fe200078e00ff */
[----:B------:R-:W-:Y:S02]  /*f1e0*/  LOP3.LUT R9, R9, R134, RZ, 0xfc, !PT ;  /* 0x0000008609097212 */ /* 0x000fe400078efcff */
[----:B------:R-:W-:Y:S01]  /*f1f0*/  LDGSTS.E.BYPASS.LTC128B.128 [R164+0x7000], desc[UR4][R142.64+0x40] ;  /* 0x070000408ea47fae */ /* 0x000fe2000b981a04 */
[----:B------:R-:W-:Y:S02]  /*f200*/  LEA R87, R6, UR6, 0x1 ;  /* 0x0000000606577c11 */ /* 0x000fe4000f8e08ff */
[----:B------:R-:W-:Y:S02]  /*f210*/  LEA R128, R9, UR6, 0x1 ;  /* 0x0000000609807c11 */ /* 0x000fe4000f8e08ff */
[----:B------:R-:W-:Y:S01]  /*f220*/  LDGSTS.E.BYPASS.LTC128B.128 [R164+0x8000], desc[UR4][R142.64+0x80] ;  /* 0x080000808ea47fae */ /* 0x000fe2000b981a04 */
[----:B------:R-:W-:Y:S02]  /*f230*/  LOP3.LUT P2, RZ, R3, 0x4, RZ, 0xc0, !PT ;  /* 0x0000000403ff7812 */ /* 0x000fe4000784c0ff */
[----:B------:R-:W-:Y:S02]  /*f240*/  ISETP.GT.AND P0, PT, R161, R138, PT ;  /* 0x0000008aa100720c */ /* 0x000fe40003f04270 */
        /* <DEDUP_REMOVED lines=8> */
[----:B------:R-:W1:Y:S05]  /*f2d0*/  LDSM.16.M88.4 R16, [R87+0x3400] ;  /* 0x003400005710783b */ /* 0x000e6a0000000200 */
[----:B------:R-:W3:Y:S05]  /*f2e0*/  LDSM.16.M88.4 R24, [R87+0x3800] ;  /* 0x003800005718783b */ /* 0x000eea0000000200 */
[----:B------:R-:W0:Y:S05]  /*f2f0*/  LDGDEPBAR ;  /* 0x00000000000079af */ /* 0x000e2a0000000000 */
[----:B------:R-:W4:Y:S05]  /*f300*/  LDSM.16.M88.4 R88, [R87+0x3c00] ;  /* 0x003c00005758783b */ /* 0x000f2a0000000200 */
[----:B------:R-:W-:Y:S05]  /*f310*/  LDSM.16.M88.4 R92, [R86] ;  /* 0x00000000565c783b */ /* 0x000fea0000000200 */
[----:B------:R-:W5:Y:S05]  /*f320*/  LDSM.16.M88.4 R96, [R3+0x3000] ;  /* 0x003000000360783b */ /* 0x000f6a0000000200 */
[----:B------:R-:W5:Y:S05]  /*f330*/  LDSM.16.M88.4 R100, [R3+0x3400] ;  /* 0x003400000364783b */ /* 0x000f6a0000000200 */
[----:B------:R-:W5:Y:S01]  /*f340*/  LDSM.16.M88.4 R104, [R3+0x3800] ;  /* 0x003800000368783b */ /* 0x000f620000000200 */
[C---:B--2---:R-:W-:Y:S04]  /*f350*/  HMMA.16816.F32.BF16 R4, R32.reuse, R8, RZ ;  /* 0x000000082004723c */ /* 0x044fe800000418ff */
[----:B------:R-:W-:Y:S04]  /*f360*/  LDSM.16.M88.4 R108, [R87+0x4000] ;  /* 0x00400000576c783b */ /* 0x000fe80000000200 */
[C---:B------:R-:W-:Y:S01]  /*f370*/  HMMA.16816.F32.BF16 R8, R32.reuse, R10, RZ ;  /* 0x0000000a2008723c */ /* 0x040fe200000418ff */
[----:B------:R-:W-:Y:S05]  /*f380*/  LDSM.16.M88.4 R112, [R87+0x4400] ;  /* 0x004400005770783b */ /* 0x000fea0000000200 */
[----:B------:R-:W-:Y:S02]  /*f390*/  LDSM.16.M88.4 R116, [R87+0x4c00] ;  /* 0x004c00005774783b */ /* 0x000fe40000000200 */
[C---:B-1----:R-:W-:Y:S03]  /*f3a0*/  HMMA.16816.F32.BF16 R12, R32.reuse, R16, RZ ;  /* 0x00000010200c723c */ /* 0x042fe600000418ff */
[----:B------:R-:W-:Y:S05]  /*f3b0*/  LDSM.16.M88.4 R120, [R86+0x1000] ;  /* 0x001000005678783b */ /* 0x000fea0000000200 */
[C---:B------:R-:W-:Y:S01]  /*f3c0*/  HMMA.16816.F32.BF16 R16, R32.reuse, R18, RZ ;  /* 0x000000122010723c */ /* 0x040fe200000418ff */
[----:B------:R-:W-:Y:S07]  /*f3d0*/  LDSM.16.M88.4 R124, [R3+0x4000] ;  /* 0x00400000037c783b */ /* 0x000fee0000000200 */
[C---:B---3--:R-:W-:Y:S08]  /*f3e0*/  HMMA.16816.F32.BF16 R20, R32.reuse, R24, RZ ;  /* 0x000000182014723c */ /* 0x048ff000000418ff */
        /* <DEDUP_REMOVED lines=13> */
[C---:B-1----:R-:W-:Y:S08]  /*f4c0*/  HMMA.16816.F32.BF16 R28, R92.reuse, R88, R28 ;  /* 0x000000585c1c723c */ /* 0x042ff0000004181c */
[----:B------:R-:W-:Y:S01]  /*f4d0*/  HMMA.16816.F32.BF16 R32, R92, R90, R32 ;  /* 0x0000005a5c20723c */ /* 0x000fe20000041820 */
[----:B------:R-:W1:Y:S05]  /*f4e0*/  LDSM.16.M88.4 R88, [R3+0x4800] ;  /* 0x004800000358783b */ /* 0x000e6a0000000200 */
[----:B------:R-:W5:Y:S02]  /*f4f0*/  LDSM.16.M88.4 R92, [R3+0x4c00] ;  /* 0x004c0000035c783b */ /* 0x000f640000000200 */
        /* <DEDUP_REMOVED lines=11> */
[----:B------:R-:W2:Y:S05]  /*f5b0*/  LDSM.16.M88.4 R96, [R128+0x2000] ;  /* 0x002000008060783b */ /* 0x000eaa0000000200 */
[----:B------:R-:W3:Y:S02]  /*f5c0*/  LDSM.16.M88.4 R116, [R87+0x5c00] ;  /* 0x005c00005774783b */ /* 0x000ee40000000200 */
[C---:B------:R-:W-:Y:S03]  /*f5d0*/  HMMA.16816.F32.BF16 R4, R120.reuse, R124, R4 ;  /* 0x0000007c7804723c */ /* 0x040fe60000041804 */
[----:B------:R-:W-:Y:S05]  /*f5e0*/  LDSM.16.M88.4 R128, [R3+0x5800] ;  /* 0x005800000380783b */ /* 0x000fea0000000200 */
        /* <DEDUP_REMOVED lines=77> */
[----:B------:R-:W-:Y:S09]  /*fac0*/  ISETP.NE.AND P4, PT, R94, RZ, PT ;  /* 0x000000ff5e00720c */ /* 0x000ff20003f85270 */
        /* <DEDUP_REMOVED lines=29> */
.L_x_10378:
[----:B------:R-:W-:Y:S05]  /*fca0*/  BSYNC.RECONVERGENT B0 ;  /* 0x0000000000007941 */ /* 0x000fea0003800200 */
.L_x_10377:
        /* <DEDUP_REMOVED lines=13> */
.L_x_10376:
[----:B------:R-:W-:Y:S05]  /*fd80*/  BSYNC.RECONVERGENT B1 ;  /* 0x0000000000017941 */ /* 0x000fea0003800200 */
.L_x_10375:
[----:B-1----:R-:W2:Y:S01]  /*fd90*/  LD.E R87, desc[UR4][R84.64+0xdc] ;  /* 0x0000dc0454577980 */ /* 0x002ea2000c101900 */
[----:B------:R-:W-:Y:S01]  /*fda0*/  VIADD R92, R162, 0xffffffe1 ;  /* 0xffffffe1a25c7836 */ /* 0x000fe20000000000 */
[----:B------:R-:W-:Y:S01]  /*fdb0*/  LOP3.LUT R134, R134, 0x120, R135, 0xf8, !PT ;  /* 0x0000012086867812 */ /* 0x000fe200078ef887 */
[C---:B------:R-:W-:Y:S02]  /*fdc0*/  VIADD R95, R162.reuse, 0xffffffe0 ;  /* 0xffffffe0a25f7836 */ /* 0x040fe40000000000 */
[----:B------:R-:W-:Y:S01]  /*fdd0*/  VIADD R86, R162, 0xffffffe9 ;  /* 0xffffffe9a2567836 */ /* 0x000fe20000000000 */
[----:B------:R-:W-:Y:S01]  /*fde0*/  ISETP.GE.AND P0, PT, R92, R157, PT ;  /* 0x0000009d5c00720c */ /* 0x000fe20003f06270 */
[----:B------:R-:W-:Y:S01]  /*fdf0*/  VIADD R88, R162, 0xffffffe8 ;  /* 0xffffffe8a2587836 */ /* 0x000fe20000000000 */
[-C--:B------:R-:W-:Y:S01]  /*fe00*/  ISETP.GE.AND P4, PT, R92, R159.reuse, PT ;  /* 0x0000009f5c00720c */ /* 0x080fe20003f86270 */
[C---:B------:R-:W-:Y:S01]  /*fe10*/  VIADD R91, R162.reuse, 0xfffffff1 ;  /* 0xfffffff1a25b7836 */ /* 0x040fe20000000000 */
[----:B------:R-:W-:Y:S01]  /*fe20*/  FSEL R89, R7, -INF , P0 ;  /* 0xff80000007597808 */ /* 0x000fe20000000000 */
[C---:B------:R-:W-:Y:S01]  /*fe30*/  VIADD R94, R162.reuse, 0xfffffff0 ;  /* 0xfffffff0a25e7836 */ /* 0x040fe20000000000 */
[C---:B------:R-:W-:Y:S01]  /*fe40*/  ISETP.GE.AND P5, PT, R95.reuse, R159, PT ;  /* 0x0000009f5f00720c */ /* 0x040fe20003fa6270 */
[----:B------:R-:W-:Y:S01]  /*fe50*/  VIADD R3, R162, 0xfffffff9 ;  /* 0xfffffff9a2037836 */ /* 0x000fe20000000000 */
[-C--:B------:R-:W-:Y:S01]  /*fe60*/  ISETP.GE.AND P0, PT, R86, R157.reuse, PT ;  /* 0x0000009d5600720c */ /* 0x080fe20003f06270 */
[----:B------:R-:W-:Y:S01]  /*fe70*/  VIADD R160, R160, 0xffffffc0 ;  /* 0xffffffc0a0a07836 */ /* 0x000fe20000000000 */
[----:B------:R-:W-:Y:S02]  /*fe80*/  ISETP.GE.AND P1, PT, R95, R157, PT ;  /* 0x0000009d5f00720c */ /* 0x000fe40003f26270 */
[----:B------:R-:W-:Y:S01]  /*fe90*/  FSEL R93, R4, -INF , P5 ;  /* 0xff800000045d7808 */ /* 0x000fe20002800000 */
[----:B------:R-:W-:Y:S01]  /*fea0*/  VIADD R4, R162, 0xfffffff8 ;  /* 0xfffffff8a2047836 */ /* 0x000fe20000000000 */
[----:B------:R-:W-:Y:S02]  /*feb0*/  FSEL R5, R5, -INF , P4 ;  /* 0xff80000005057808 */ /* 0x000fe40002000000 */
[----:B------:R-:W-:Y:S02]  /*fec0*/  FSEL R90, R6, -INF , P1 ;  /* 0xff800000065a7808 */ /* 0x000fe40000800000 */
[-C--:B------:R-:W-:Y:S02]  /*fed0*/  ISETP.GE.AND P4, PT, R86, R159.reuse, PT ;  /* 0x0000009f5600720c */ /* 0x080fe40003f86270 */
[C---:B------:R-:W-:Y:S02]  /*fee0*/  ISETP.GE.AND P5, PT, R88.reuse, R159, PT ;  /* 0x0000009f5800720c */ /* 0x040fe40003fa6270 */
        /* <DEDUP_REMOVED lines=8> */
[----:B------:R-:W-:Y:S01]  /*ff70*/  FSEL R9, R10, -INF , P1 ;  /* 0xff8000000a097808 */ /* 0x000fe20000800000 */
[----:B------:R-:W-:Y:S01]  /*ff80*/  VIADD R10, R162, 0x9 ;  /* 0x00000009a20a7836 */ /* 0x000fe20000000000 */
        /* <DEDUP_REMOVED lines=11> */
[C---:B------:R-:W-:Y:S02]  /*10040*/  ISETP.GE.AND P5, PT, R95.reuse, R156, PT ;  /* 0x0000009c5f00720c */ /* 0x040fe40003fa6270 */
[----:B------:R-:W-:Y:S02]  /*10050*/  FSEL R18, R18, -INF , P1 ;  /* 0xff80000012127808 */ /* 0x000fe40000800000 */
[----:B------:R-:W-:Y:S01]  /*10060*/  FSEL R118, R22, -INF , P0 ;  /* 0xff80000016767808 */ /* 0x000fe20000000000 */
[C---:B------:R-:W-:Y:S01]  /*10070*/  VIADD R22, R162.reuse, 0x11 ;  /* 0x00000011a2167836 */ /* 0x040fe20000000000 */
[----:B------:R-:W-:Y:S01]  /*10080*/  ISETP.GE.AND P6, PT, R95, R158, PT ;  /* 0x0000009e5f00720c */ /* 0x000fe20003fc6270 */
[----:B------:R-:W-:Y:S01]  /*10090*/  VIADD R95, R162, 0x1 ;  /* 0x00000001a25f7836 */ /* 0x000fe20000000000 */
[-C--:B------:R-:W-:Y:S02]  /*100a0*/  ISETP.GE.AND P0, PT, R12, R159.reuse, PT ;  /* 0x0000009f0c00720c */ /* 0x080fe40003f06270 */
[-C--:B------:R-:W-:Y:S02]  /*100b0*/  ISETP.GE.AND P1, PT, R162, R159.reuse, PT ;  /* 0x0000009fa200720c */ /* 0x080fe40003f26270 */
        /* <DEDUP_REMOVED lines=17> */
[----:B------:R-:W-:Y:S02]  /*101d0*/  ISETP.GE.AND P0, PT, R22, R157, PT ;  /* 0x0000009d1600720c */ /* 0x000fe40003f06270 */
[----:B------:R-:W-:Y:S02]  /*101e0*/  FSEL R116, R21, -INF , P4 ;  /* 0xff80000015747808 */ /* 0x000fe40002000000 */
[-C--:B------:R-:W-:Y:S02]  /*101f0*/  ISETP.GE.AND P4, PT, R10, R159.reuse, PT ;  /* 0x0000009f0a00720c */ /* 0x080fe40003f86270 */
[----:B------:R-:W-:Y:S02]  /*10200*/  FSEL R29, R29, -INF , P1 ;  /* 0xff8000001d1d7808 */ /* 0x000fe40000800000 */
[----:B------:R-:W-:Y:S02]  /*10210*/  FSEL R31, R31, -INF , P0 ;  /* 0xff8000001f1f7808 */ /* 0x000fe40000000000 */
[C---:B------:R-:W-:Y:S02]  /*10220*/  ISETP.GE.AND P1, PT, R16.reuse, R159, PT ;  /* 0x0000009f1000720c */ /* 0x040fe40003f26270 */
        /* <DEDUP_REMOVED lines=10> */
[----:B------:R-:W-:Y:S02]  /*102d0*/  FSEL R118, R118, -INF , !P0 ;  /* 0xff80000076767808 */ /* 0x000fe40004000000 */
[-C--:B------:R-:W-:Y:S02]  /*102e0*/  ISETP.GE.AND P1, PT, R92, R158.reuse, PT ;  /* 0x0000009e5c00720c */ /* 0x080fe40003f26270 */
[----:B------:R-:W-:Y:S02]  /*102f0*/  FSEL R19, R93, -INF , !P6 ;  /* 0xff8000005d137808 */ /* 0x000fe40007000000 */
[-C--:B------:R-:W-:Y:S02]  /*10300*/  ISETP.GE.AND P0, PT, R88, R158.reuse, PT ;  /* 0x0000009e5800720c */ /* 0x080fe40003f06270 */
[-C--:B------:R-:W-:Y:S02]  /*10310*/  ISETP.GE.AND P6, PT, R86, R158.reuse, PT ;  /* 0x0000009e5600720c */ /* 0x080fe40003fc6270 */
[----:B------:R-:W-:Y:S02]  /*10320*/  FSEL R32, R32, -INF , P4 ;  /* 0xff80000020207808 */ /* 0x000fe40002000000 */
[C---:B------:R-:W-:Y:S01]  /*10330*/  ISETP.GE.AND P4, PT, R162.reuse, R158, PT ;  /* 0x0000009ea200720c */ /* 0x040fe20003f86270 */
[----:B------:R-:W-:Y:S01]  /*10340*/  VIADD R162, R162, 0xffffffc0 ;  /* 0xffffffc0a2a27836 */ /* 0x000fe20000000000 */
[----:B------:R-:W-:Y:S02]  /*10350*/  FSEL R15, R90, -INF , !P5 ;  /* 0xff8000005a0f7808 */ /* 0x000fe40006800000 */
[----:B------:R-:W-:Y:S02]  /*10360*/  FSEL R17, R5, -INF , !P1 ;  /* 0xff80000005117808 */ /* 0x000fe40004800000 */
[----:B------:R-:W-:Y:S02]  /*10370*/  FSEL R11, R99, -INF , !P0 ;  /* 0xff800000630b7808 */ /* 0x000fe40004000000 */
[----:B------:R-:W-:Y:S02]  /*10380*/  ISETP.GE.AND P0, PT, R86, R156, PT ;  /* 0x0000009c5600720c */ /* 0x000fe40003f06270 */
[----:B------:R-:W-:Y:S02]  /*10390*/  FSEL R5, R98, -INF , !P6 ;  /* 0xff80000062057808 */ /* 0x000fe40007000000 */
[-C--:B------:R-:W-:Y:S02]  /*103a0*/  ISETP.GE.AND P5, PT, R91, R158.reuse, PT ;  /* 0x0000009e5b00720c */ /* 0x080fe40003fa6270 */
[----:B------:R-:W-:Y:S02]  /*103b0*/  ISETP.GE.AND P6, PT, R94, R158, PT ;  /* 0x0000009e5e00720c */ /* 0x000fe40003fc6270 */
[----:B------:R-:W-:Y:S02]  /*103c0*/  FSEL R125, R125, -INF , !P4 ;  /* 0xff8000007d7d7808 */ /* 0x000fe40006000000 */
[-C--:B------:R-:W-:Y:S02]  /*103d0*/  ISETP.GE.AND P4, PT, R92, R156.reuse, PT ;  /* 0x0000009c5c00720c */ /* 0x080fe40003f86270 */
[----:B------:R-:W-:Y:S02]  /*103e0*/  FSEL R25, R96, -INF , !P5 ;  /* 0xff80000060197808 */ /* 0x000fe40006800000 */
[----:B------:R-:W-:Y:S02]  /*103f0*/  ISETP.GE.AND P1, PT, R88, R156, PT ;  /* 0x0000009c5800720c */ /* 0x000fe40003f26270 */
[----:B------:R-:W-:Y:S02]  /*10400*/  FSEL R7, R7, -INF , !P0 ;  /* 0xff80000007077808 */ /* 0x000fe40004000000 */
[----:B------:R-:W-:Y:S02]  /*10410*/  FSEL R27, R97, -INF , !P6 ;  /* 0xff800000611b7808 */ /* 0x000fe40007000000 */
[C---:B------:R-:W-:Y:S02]  /*10420*/  ISETP.GE.AND P5, PT, R4.reuse, R158, PT ;  /* 0x0000009e0400720c */ /* 0x040fe40003fa6270 */
[-C--:B------:R-:W-:Y:S02]  /*10430*/  ISETP.GE.AND P0, PT, R4, R156.reuse, PT ;  /* 0x0000009c0400720c */ /* 0x080fe40003f06270 */
[----:B------:R-:W-:Y:S02]  /*10440*/  ISETP.GE.AND P6, PT, R91, R156, PT ;  /* 0x0000009c5b00720c */ /* 0x000fe40003fc6270 */
[----:B------:R-:W-:Y:S02]  /*10450*/  FMNMX3.FTZ R4, R0, R19, R17, !PT ;  /* 0x0000001300047276 */ /* 0x000fe40007810011 */
[----:B------:R-:W-:Y:S02]  /*10460*/  FSEL R13, R89, -INF , !P4 ;  /* 0xff800000590d7808 */ /* 0x000fe40006000000 */
[----:B------:R-:W-:Y:S02]  /*10470*/  FSEL R9, R9, -INF , !P1 ;  /* 0xff80000009097808 */ /* 0x000fe40004800000 */
[----:B------:R-:W-:Y:S02]  /*10480*/  ISETP.GE.AND P1, PT, R3, R158, PT ;  /* 0x0000009e0300720c */ /* 0x000fe40003f26270 */
[----:B------:R-:W-:Y:S02]  /*10490*/  FSEL R33, R6, -INF , !P6 ;  /* 0xff80000006217808 */ /* 0x000fe40007000000 */
[----:B------:R-:W-:Y:S02]  /*104a0*/  FMNMX3.FTZ R4, R4, R11, R5, !PT ;  /* 0x0000000b04047276 */ /* 0x000fe40007810005 */
[----:B------:R-:W-:Y:S02]  /*104b0*/  FMNMX3.FTZ R6, R2, R15, R13, !PT ;  /* 0x0000000f02067276 */ /* 0x000fe4000781000d */
[----:B------:R-:W-:Y:S02]  /*104c0*/  ISETP.GE.AND P4, PT, R94, R156, PT ;  /* 0x0000009c5e00720c */ /* 0x000fe40003f86270 */
[----:B------:R-:W-:Y:S02]  /*104d0*/  FSEL R115, R115, -INF , !P1 ;  /* 0xff80000073737808 */ /* 0x000fe40004800000 */
[----:B------:R-:W-:Y:S02]  /*104e0*/  ISETP.GE.AND P1, PT, R95, R158, PT ;  /* 0x0000009e5f00720c */ /* 0x000fe40003f26270 */
[----:B------:R-:W-:Y:S02]  /*104f0*/  FMNMX3.FTZ R4, R4, R27, R25, !PT ;  /* 0x0000001b04047276 */ /* 0x000fe40007810019 */
[----:B------:R-:W-:Y:S02]  /*10500*/  FSEL R110, R110, -INF , !P5 ;  /* 0xff8000006e6e7808 */ /* 0x000fe40006800000 */
[----:B------:R-:W-:Y:S02]  /*10510*/  FSEL R35, R14, -INF , !P4 ;  /* 0xff8000000e237808 */ /* 0x000fe40006000000 */
[----:B------:R-:W-:Y:S02]  /*10520*/  FMNMX3.FTZ R6, R6, R9, R7, !PT ;  /* 0x0000000906067276 */ /* 0x000fe40007810007 */
[-C--:B------:R-:W-:Y:S02]  /*10530*/  ISETP.GE.AND P5, PT, R3, R156.reuse, PT ;  /* 0x0000009c0300720c */ /* 0x080fe40003fa6270 */
[----:B------:R-:W-:Y:S02]  /*10540*/  ISETP.GE.AND P4, PT, R95, R156, PT ;  /* 0x0000009c5f00720c */ /* 0x000fe40003f86270 */
[-C--:B------:R-:W-:Y:S02]  /*10550*/  ISETP.GE.AND P6, PT, R12, R158.reuse, PT ;  /* 0x0000009e0c00720c */ /* 0x080fe40003fc6270 */
[----:B------:R-:W-:Y:S02]  /*10560*/  FSEL R114, R18, -INF , !P0 ;  /* 0xff80000012727808 */ /* 0x000fe40004000000 */
[----:B------:R-:W-:Y:S02]  /*10570*/  FSEL R116, R116, -INF , !P1 ;  /* 0xff80000074747808 */ /* 0x000fe40004800000 */
[----:B------:R-:W-:Y:S02]  /*10580*/  ISETP.GE.AND P0, PT, R10, R158, PT ;  /* 0x0000009e0a00720c */ /* 0x000fe40003f06270 */
[----:B------:R-:W-:Y:S02]  /*10590*/  FMNMX3.FTZ R4, R4, R110, R115, !PT ;  /* 0x0000006e04047276 */ /* 0x000fe40007810073 */
[----:B------:R-:W-:Y:S02]  /*105a0*/  FMNMX3.FTZ R6, R6, R35, R33, !PT ;  /* 0x0000002306067276 */ /* 0x000fe40007810021 */
[----:B------:R-:W-:Y:S02]  /*105b0*/  FSEL R123, R123, -INF , !P5 ;  /* 0xff8000007b7b7808 */ /* 0x000fe40006800000 */
[----:B------:R-:W-:Y:S02]  /*105c0*/  FSEL R127, R23, -INF , !P4 ;  /* 0xff800000177f7808 */ /* 0x000fe40006000000 */
[----:B------:R-:W-:Y:S02]  /*105d0*/  ISETP.GE.AND P4, PT, R22, R158, PT ;  /* 0x0000009e1600720c */ /* 0x000fe40003f86270 */
[----:B------:R-:W-:Y:S02]  /*105e0*/  ISETP.GE.AND P5, PT, R10, R156, PT ;  /* 0x0000009c0a00720c */ /* 0x000fe40003fa6270 */
[----:B------:R-:W-:Y:S02]  /*105f0*/  FSEL R120, R24, -INF , !P6 ;  /* 0xff80000018787808 */ /* 0x000fe40007000000 */
        /* <DEDUP_REMOVED lines=17> */
[----:B------:R-:W-:Y:S02]  /*10710*/  FMNMX3.FTZ R3, R6, R121, R119, !PT ;  /* 0x0000007906037276 */ /* 0x000fe40007810077 */
[----:B------:R-:W-:Y:S02]  /*10720*/  FSEL R117, R30, -INF , !P0 ;  /* 0xff8000001e757808 */ /* 0x000fe40004000000 */
[----:B------:R-:W-:Y:S02]  /*10730*/  FSEL R113, R31, -INF , !P6 ;  /* 0xff8000001f717808 */ /* 0x000fe40007000000 */
[-C--:B------:R-:W-:Y:S02]  /*10740*/  ISETP.GE.AND P1, PT, R16, R156.reuse, PT ;  /* 0x0000009c1000720c */ /* 0x080fe40003f26270 */
        /* <DEDUP_REMOVED lines=9> */
[----:B------:R-:W-:Y:S01]  /*107e0*/  VIADD R97, R96, 0x6020 ;  /* 0x0000602060617836 */ /* 0x000fe20000000000 */
[----:B------:R-:W-:Y:S08]  /*107f0*/  LDSM.16.MT88.4 R28, [R96+0x7000] ;  /* 0x00700000601c783b */ /* 0x000ff00000004200 */
[----:B------:R-:W3:Y:S01]  /*10800*/  SHFL.BFLY PT, R3, R6, 0x2, 0x1f ;  /* 0x0c401f0006037f89 */ /* 0x000ee200000e0000 */
        /* <DEDUP_REMOVED lines=9> */
[----:B------:R-:W-:Y:S01]  /*108a0*/  FSEL R5, R86, RZ, P1 ;  /* 0x000000ff56057208 */ /* 0x000fe20000800000 */
[--C-:B------:R-:W-:Y:S01]  /*108b0*/  FFMA.FTZ R105, R19, R87, -R112.reuse ;  /* 0x0000005713697223 */ /* 0x100fe20000010870 */
[----:B---3--:R-:W-:Y:S01]  /*108c0*/  FMNMX.FTZ R3, R4, R3, !PT ;  /* 0x0000000304037209 */ /* 0x008fe20007810000 */
[-CC-:B------:R-:W-:Y:S01]  /*108d0*/  FFMA.FTZ R102, R17, R87.reuse, -R112.reuse ;  /* 0x0000005711667223 */ /* 0x180fe20000010870 */
[----:B------:R-:W-:Y:S01]  /*108e0*/  FFMA.FTZ R99, R11, R87, -R112 ;  /* 0x000000570b637223 */ /* 0x000fe20000010870 */
[----:B------:R-:W-:Y:S01]  /*108f0*/  FADD.FTZ R0, -R5, R0 ;  /* 0x0000000005007221 */ /* 0x000fe20000010100 */
[----:B------:R-:W-:Y:S01]  /*10900*/  FSETP.NEU.FTZ.AND P0, PT, R3, -INF , PT ;  /* 0xff8000000300780b */ /* 0x000fe20003f1d000 */
[C---:B------:R-:W-:Y:S01]  /*10910*/  FMUL.FTZ R90, R87.reuse, R3 ;  /* 0x00000003575a7220 */ /* 0x040fe20000410000 */
[----:B------:R-:W-:Y:S01]  /*10920*/  MUFU.EX2 R105, R105 ;  /* 0x0000006900697308 */ /* 0x000fe20000000800 */
[----:B------:R-:W-:Y:S01]  /*10930*/  FMUL.FTZ R4, R87, R0 ;  /* 0x0000000057047220 */ /* 0x000fe20000410000 */
[----:B------:R-:W-:Y:S01]  /*10940*/  FSEL R5, R3, RZ, P0 ;  /* 0x000000ff03057208 */ /* 0x000fe20000000000 */
[-CC-:B------:R-:W-:Y:S01]  /*10950*/  FFMA.FTZ R104, R27, R87.reuse, -R112.reuse ;  /* 0x000000571b687223 */ /* 0x180fe20000010870 */
[----:B------:R-:W-:Y:S01]  /*10960*/  FSEL R90, R90, RZ, P0 ;  /* 0x000000ff5a5a7208 */ /* 0x000fe20000000000 */
[-CC-:B------:R-:W-:Y:S01]  /*10970*/  FFMA.FTZ R109, R25, R87.reuse, -R112.reuse ;  /* 0x00000057196d7223 */ /* 0x180fe20000010870 */
[-C--:B------:R-:W-:Y:S01]  /*10980*/  FFMA.FTZ R110, R110, R87.reuse, -R112 ;  /* 0x000000576e6e7223 */ /* 0x080fe20000010870 */
[----:B------:R-:W-:Y:S01]  /*10990*/  FADD.FTZ R0, -R5, R2 ;  /* 0x0000000205007221 */ /* 0x000fe20000010100 */
[----:B------:R-:W-:Y:S02]  /*109a0*/  VIADD R5, R96, 0x6000 ;  /* 0x0000600060057836 */ /* 0x000fe40000000000 */
[-CC-:B------:R-:W-:Y:S01]  /*109b0*/  FFMA.FTZ R103, R15, R87.reuse, -R90.reuse ;  /* 0x000000570f677223 */ /* 0x180fe2000001085a */
[-CC-:B------:R-:W-:Y:S01]  /*109c0*/  FFMA.FTZ R101, R13, R87.reuse, -R90.reuse ;  /* 0x000000570d657223 */ /* 0x180fe2000001085a */
[-CC-:B------:R-:W-:Y:S01]  /*109d0*/  FFMA.FTZ R100, R9, R87.reuse, -R90.reuse ;  /* 0x0000005709647223 */ /* 0x180fe2000001085a */
[----:B------:R-:W1:Y:S01]  /*109e0*/  LDSM.16.MT88.4 R12, [R96+0x6000] ;  /* 0x00600000600c783b */ /* 0x000e620000004200 */
[-CC-:B------:R-:W-:Y:S01]  /*109f0*/  FFMA.FTZ R107, R7, R87.reuse, -R90.reuse ;  /* 0x00000057076b7223 */ /* 0x180fe2000001085a */
[----:B------:R-:W-:Y:S02]  /*10a00*/  @P2 VIADD R97, R5, 0xffffffe0 ;  /* 0xffffffe005612836 */ /* 0x000fe40000000000 */
[----:B------:R-:W-:Y:S01]  /*10a10*/  FMUL.FTZ R8, R87, R0 ;  /* 0x0000000057087220 */ /* 0x000fe20000410000 */
[----:B------:R-:W2:Y:S01]  /*10a20*/  MUFU.EX2 R102, R102 ;  /* 0x0000006600667308 */ /* 0x000ea20000000800 */
[-CC-:B------:R-:W-:Y:S01]  /*10a30*/  FFMA.FTZ R106, R35, R87.reuse, -R90.reuse ;  /* 0x00000057236a7223 */ /* 0x180fe2000001085a */
[-C--:B------:R-:W-:Y:S01]  /*10a40*/  FFMA.FTZ R111, R33, R87.reuse, -R90 ;  /* 0x00000057216f7223 */ /* 0x080fe2000001085a */
[-C--:B------:R-:W-:Y:S01]  /*10a50*/  FFMA.FTZ R115, R115, R87.reuse, -R112 ;  /* 0x0000005773737223 */ /* 0x080fe20000010870 */
[----:B------:R-:W3:Y:S01]  /*10a60*/  LDSM.16.MT88.4 R20, [R97] ;  /* 0x000000006114783b */ /* 0x000ee20000004200 */
        /* <DEDUP_REMOVED lines=10> */
[--C-:B------:R-:W-:Y:S03]  /*10b10*/  FFMA.FTZ R131, R131, R87, -R90.reuse ;  /* 0x0000005783837223 */ /* 0x100fe6000001085a */
[----:B------:R-:W4:Y:S01]  /*10b20*/  MUFU.EX2 R101, R101 ;  /* 0x0000006500657308 */ /* 0x000f220000000800 */
[----:B--2---:R-:W-:Y:S01]  /*10b30*/  F2FP.BF16.F32.PACK_AB R92, R102, R105 ;  /* 0x00000069665c723e */ /* 0x004fe200000010ff */
        /* <DEDUP_REMOVED lines=8> */
[----:B------:R-:W-:Y:S01]  /*10bc0*/  FFMA.FTZ R90, R88, R87, -R90 ;  /* 0x00000057585a7223 */ /* 0x000fe2000001085a */
[----:B------:R-:W-:Y:S07]  /*10bd0*/  ISETP.GT.AND P0, PT, R161, R138, PT ;  /* 0x0000008aa100720c */ /* 0x000fee0003f04270 */
        /* <DEDUP_REMOVED lines=40> */
[C---:B---3--:R-:W-:Y:S01]  /*10e60*/  HMMA.16816.F32.BF16 R12, R92.reuse, R20, R12 ;  /* 0x000000145c0c723c */ /* 0x048fe2000004180c */
        /* <DEDUP_REMOVED lines=102> */
[----:B-----5:R-:W-:Y:S01]  /*114d0*/  F2FP.BF16.F32.PACK_AB R91, R119, R108 ;  /* 0x0000006c775b723e */ /* 0x020fe200000010ff */
        /* <DEDUP_REMOVED lines=52> */
.L_x_10372:
        /* <DEDUP_REMOVED lines=10> */
.L_x_10390:
        /* <DEDUP_REMOVED lines=129> */
[----:B------:R-:W4:Y:S04]  /*120d0*/  @!P5 LD.E R14, desc[UR4][R84.64+0x60] ;  /* 0x00006004540ed980 */ /* 0x000f28000c101900 */
[----:B------:R-:W3:Y:S01]  /*120e0*/  @!P5 LD.E R12, desc[UR4][R84.64+0xb4] ;  /* 0x0000b404540cd980 */ /* 0x000ee2000c101900 */
[----:B------:R-:W1:Y:S08]  /*120f0*/  @P2 MUFU.LG2 R15, R6 ;  /* 0x00000006000f2308 */ /* 0x000e700000000c00 */
[----:B------:R-:W2:Y:S01]  /*12100*/  @P1 MUFU.LG2 R9, R9 ;  /* 0x0000000900091308 */ /* 0x000ea20000000c00 */
[----:B------:R-:W-:-:S02]  /*12110*/  LOP3.LUT P6, RZ, R2, 0x3, RZ, 0xc0, !PT ;  /* 0x0000000302ff7812 */ /* 0x000fc400078cc0ff */
[----:B------:R-:W-:Y:S02]  /*12120*/  SHF.L.U32 R7, R147, 0x6, RZ ;  /* 0x0000000693077819 */ /* 0x000fe400000006ff */
[----:B------:R-:W-:Y:S01]  /*12130*/  SHF.R.U32.HI R2, RZ, 0x2, R2 ;  /* 0x00000002ff027819 */ /* 0x000fe20000011602 */
[----:B-1----:R-:W-:Y:S01]  /*12140*/  @P2 FMUL.FTZ R15, R15, 0.69314718246459960938 ;  /* 0x3f3172180f0f2820 */ /* 0x002fe20000410000 */
[----:B------:R-:W-:Y:S01]  /*12150*/  MOV R5, 0x7f800000 ;  /* 0x7f80000000057802 */ /* 0x000fe20000000f00 */
[----:B------:R-:W-:Y:S01]  /*12160*/  IMAD.MOV.U32 R8, RZ, RZ, 0x7f800000 ;  /* 0x7f800000ff087424 */ /* 0x000fe200078e00ff */
[----:B------:R-:W-:Y:S01]  /*12170*/  IADD3 R10, PT, PT, R2, 0x20, RZ ;  /* 0x00000020020a7810 */ /* 0x000fe20007ffe0ff */
[----:B-----5:R-:W-:Y:S01]  /*12180*/  @P2 FFMA.FTZ R5, R4, R86, R15 ;  /* 0x0000005604052223 */ /* 0x020fe2000001000f */
[----:B--2---:R-:W-:Y:S02]  /*12190*/  @!P0 IMAD R6, R25, R146, RZ ;  /* 0x0000009219068224 */ /* 0x004fe400078e02ff */
[----:B------:R-:W-:Y:S01]  /*121a0*/  @P1 FMUL.FTZ R17, R9, 0.69314718246459960938 ;  /* 0x3f31721809111820 */ /* 0x000fe20000410000 */
[----:B------:R-:W-:Y:S01]  /*121b0*/  IADD3 R15, PT, PT, -R7, R148, RZ ;  /* 0x00000094070f7210 */ /* 0x000fe20007ffe1ff */
[----:B------:R-:W-:Y:S01]  /*121c0*/  @!P0 IMAD.WIDE.U32 R24, R24, R146, RZ ;  /* 0x0000009218188225 */ /* 0x000fe200078e00ff */
[----:B------:R-:W-:-:S03]  /*121d0*/  LOP3.LUT R16, R11, 0x18, RZ, 0xc0, !PT ;  /* 0x000000180b107812 */ /* 0x000fc600078ec0ff */
[----:B------:R-:W-:Y:S01]  /*121e0*/  @P1 FFMA.FTZ R8, R4, R3, R17 ;  /* 0x0000000304081223 */ /* 0x000fe20000010011 */
[----:B------:R-:W-:Y:S02]  /*121f0*/  IMAD.MOV.U32 R17, RZ, RZ, RZ ;  /* 0x000000ffff117224 */ /* 0x000fe400078e00ff */
[----:B------:R-:W-:Y:S01]  /*12200*/  @P0 IMAD.WIDE.U32 R18, R48, R149, RZ ;  /* 0x0000009530120225 */ /* 0x000fe200078e00ff */
[----:B------:R-:W-:Y:S02]  /*12210*/  LOP3.LUT R4, R13, 0x18, R11, 0x78, !PT ;  /* 0x000000180d047812 */ /* 0x000fe400078e780b */
[----:B------:R-:W-:Y:S01]  /*12220*/  ISETP.GE.AND P3, PT, R10, R15, PT ;  /* 0x0000000f0a00720c */ /* 0x000fe20003f66270 */
[----:B------:R-:W-:Y:S01]  /*12230*/  @P0 IMAD R13, R49, R149, RZ ;  /* 0x00000095310d0224 */ /* 0x000fe200078e02ff */
[----:B------:R-:W-:Y:S01]  /*12240*/  @!P0 MOV R10, R24 ;  /* 0x00000018000a8202 */ /* 0x000fe20000000f00 */
[----:B------:R-:W-:Y:S01]  /*12250*/  IMAD R9, R23, R145, RZ ;  /* 0x0000009117097224 */ /* 0x000fe200078e02ff */
[----:B------:R-:W-:Y:S01]  /*12260*/  @P0 MOV R10, R18 ;  /* 0x00000012000a0202 */ /* 0x000fe20000000f00 */
[----:B------:R-:W-:Y:S01]  /*12270*/  IMAD.WIDE.U32 R16, R7, R48, R16 ;  /* 0x0000003007107225 */ /* 0x000fe200078e0010 */
[----:B------:R-:W-:-:S03]  /*12280*/  @!P0 IADD3 R6, PT, PT, R25, R6, RZ ;  /* 0x0000000619068210 */ /* 0x000fc60007ffe0ff */
[----:B------:R-:W-:Y:S02]  /*12290*/  IMAD R3, R49, R7, RZ ;  /* 0x0000000731037224 */ /* 0x000fe400078e02ff */
[----:B------:R-:W-:Y:S01]  /*122a0*/  IMAD.WIDE.U32 R22, R22, R145, RZ ;  /* 0x0000009116167225 */ /* 0x000fe200078e00ff */
[----:B------:R-:W-:Y:S02]  /*122b0*/  ISETP.GE.AND P4, PT, R2, R15, PT ;  /* 0x0000000f0200720c */ /* 0x000fe40003f86270 */
[----:B------:R-:W-:Y:S02]  /*122c0*/  LOP3.LUT R11, R4, 0x1f20, R11, 0xf8, !PT ;  /* 0x00001f20040b7812 */ /* 0x000fe400078ef80b */
[----:B------:R-:W-:Y:S02]  /*122d0*/  @P0 IADD3 R6, PT, PT, R19, R13, RZ ;  /* 0x0000000d13060210 */ /* 0x000fe40007ffe0ff */
[----:B------:R-:W-:Y:S02]  /*122e0*/  IADD3 R13, PT, PT, R17, R3, RZ ;  /* 0x00000003110d7210 */ /* 0x000fe40007ffe0ff */
[----:B------:R-:W-:-:S02]  /*122f0*/  IADD3 R9, PT, PT, R23, R9, RZ ;  /* 0x0000000917097210 */ /* 0x000fc40007ffe0ff */
[----:B------:R-:W-:Y:S02]  /*12300*/  IADD3 R10, P2, P1, R22, R16, R10 ;  /* 0x00000010160a7210 */ /* 0x000fe4000795e00a */
[----:B------:R-:W-:Y:S02]  /*12310*/  LEA R3, R11, R0, 0x1 ;  /* 0x000000000b037211 */ /* 0x000fe400078e08ff */
[----:B------:R-:W-:Y:S01]  /*12320*/  IADD3.X R11, PT, PT, R9, R13, R6, P2, P1 ;  /* 0x0000000d090b7210 */ /* 0x000fe200017e2406 */
        /* <DEDUP_REMOVED lines=8> */
.L_x_10381:
        /* <DEDUP_REMOVED lines=23> */
.L_x_10383:
[----:B------:R-:W-:Y:S05]  /*12520*/  BSYNC.RECONVERGENT B0 ;  /* 0x0000000000007941 */ /* 0x000fea0003800200 */
.L_x_10382:
        /* <DEDUP_REMOVED lines=10> */
.L_x_10385:
[----:B------:R-:W-:Y:S05]  /*125d0*/  BSYNC.RECONVERGENT B0 ;  /* 0x0000000000007941 */ /* 0x000fea0003800200 */
.L_x_10384:
[----:B------:R-:W-:-:S04]  /*125e0*/  MOV R145, 0x0 ;  /* 0x0000000000917802 */ /* 0x000fc80000000f00 */
[----:B-1234-:R-:W-:Y:S05]  /*125f0*/  @P3 RET.REL.NODEC R144 `(_ZN5flash24flash_fwd_splitkv_kernelI23Flash_fwd_kernel_traitsILi96ELi64ELi64ELi4ELb0ELb0EN7cutlass10bfloat16_tE19Flash_kernel_traitsILi96ELi64ELi64ELi4ES3_EELb0ELb1ELb0ELb0ELb1ELb0ELb0ELb1EEEvNS_16Flash_fwd_paramsE) ;  /* 0xfffffed890803950 */ /* 0x01efea0003c3ffff */
        /* <DEDUP_REMOVED lines=14> */
[----:B-1----:R-:W-:Y:S05]  /*126e0*/  RET.REL.NODEC R144 `(_ZN5flash24flash_fwd_splitkv_kernelI23Flash_fwd_kernel_traitsILi96ELi64ELi64ELi4ELb0ELb0EN7cutlass10bfloat16_tE19Flash_kernel_traitsILi96ELi64ELi64ELi4ES3_EELb0ELb1ELb0ELb0ELb1ELb0ELb0ELb1EEEvNS_16Flash_fwd_paramsE) ;  /* 0xfffffed890447950 */ /* 0x002fea0003c3ffff */
.L_x_10380:
[----:B------:R-:W-:Y:S01]  /*126f0*/  MOV R5, 0x2 ;  /* 0x0000000200057802 */ /* 0x000fe20000000f00 */
[----:B------:R-:W-:Y:S01]  /*12700*/  IMAD.MOV.U32 R0, RZ, RZ, 0x1f ;  /* 0x0000001fff007424 */ /* 0x000fe200078e00ff */
[----:B------:R-:W-:-:S07]  /*12710*/  MOV R2, 0xffffffff ;  /* 0xffffffff00027802 */ /* 0x000fce0000000f00 */
[----:B-1---5:R-:W-:Y:S05]  /*12720*/  WARPSYNC.COLLECTIVE R2, `(.L_x_10386) ;  /* 0x0000000002087348 */ /* 0x022fea0003c00000 */
[----:B------:R2:W3:Y:S02]  /*12730*/  SHFL.BFLY P0, R9, R165, R5, R0 ;  /* 0x0c000005a5097389 */ /* 0x0004e40000000000 */
[----:B-123-5:R-:W-:Y:S05]  /*12740*/  ENDCOLLECTIVE ;  /* 0x000000000000791b */ /* 0x02efea0003800000 */
.L_x_10386:
[----:B------:R-:W-:Y:S02]  /*12750*/  IMAD.MOV.U32 R6, RZ, RZ, R9 ;  /* 0x000000ffff067224 */ /* 0x000fe400078e0009 */
[----:B------:R-:W-:Y:S02]  /*12760*/  IMAD.MOV.U32 R5, RZ, RZ, 0x1 ;  /* 0x00000001ff057424 */ /* 0x000fe400078e00ff */
[----:B------:R-:W-:-:S05]  /*12770*/  FADD.FTZ R7, R6, R165 ;  /* 0x000000a506077221 */ /* 0x000fca0000010000 */
[----:B------:R-:W-:-:S07]  /*12780*/  MOV R165, R7 ;  /* 0x0000000700a57202 */ /* 0x000fce0000000f00 */
[----:B------:R-:W-:Y:S05]  /*12790*/  WARPSYNC.COLLECTIVE R2, `(.L_x_10387) ;  /* 0x0000000002087348 */ /* 0x000fea0003c00000 */
[----:B------:R1:W2:Y:S02]  /*127a0*/  SHFL.BFLY P0, R9, R165, R5, R0 ;  /* 0x0c000005a5097389 */ /* 0x0002a40000000000 */
[----:B-12---:R-:W-:Y:S05]  /*127b0*/  ENDCOLLECTIVE ;  /* 0x000000000000791b */ /* 0x006fea0003800000 */
.L_x_10387:
[----:B------:R-:W-:Y:S01]  /*127c0*/  MOV R165, R163 ;  /* 0x000000a300a57202 */ /* 0x000fe20000000f00 */
[----:B------:R-:W-:Y:S01]  /*127d0*/  IMAD.MOV.U32 R5, RZ, RZ, 0x2 ;  /* 0x00000002ff057424 */ /* 0x000fe200078e00ff */
[----:B------:R-:W-:-:S07]  /*127e0*/  MOV R6, R9 ;  /* 0x0000000900067202 */ /* 0x000fce0000000f00 */
[----:B------:R-:W-:Y:S05]  /*127f0*/  WARPSYNC.COLLECTIVE R2, `(.L_x_10388) ;  /* 0x0000000002087348 */ /* 0x000fea0003c00000 */
[----:B------:R1:W2:Y:S02]  /*12800*/  SHFL.BFLY P0, R9, R165, R5, R0 ;  /* 0x0c000005a5097389 */ /* 0x0002a40000000000 */
[----:B-12---:R-:W-:Y:S05]  /*12810*/  ENDCOLLECTIVE ;  /* 0x000000000000791b */ /* 0x006fea0003800000 */
.L_x_10388:
[----:B------:R-:W-:Y:S01]  /*12820*/  FADD.FTZ R6, R7, R6 ;  /* 0x0000000607067221 */ /* 0x000fe20000010000 */
[----:B------:R-:W-:Y:S01]  /*12830*/  FADD.FTZ R8, R9, R163 ;  /* 0x000000a309087221 */ /* 0x000fe20000010000 */
[----:B------:R-:W-:-:S04]  /*12840*/  MOV R5, 0x1 ;  /* 0x0000000100057802 */ /* 0x000fc80000000f00 */
[----:B------:R-:W-:-:S07]  /*12850*/  MOV R165, R8 ;  /* 0x0000000800a57202 */ /* 0x000fce0000000f00 */
[----:B------:R-:W-:Y:S05]  /*12860*/  WARPSYNC.COLLECTIVE R2, `(.L_x_10389) ;  /* 0x0000000002087348 */ /* 0x000fea0003c00000 */
[----:B------:R1:W2:Y:S02]  /*12870*/  SHFL.BFLY P0, R9, R165, R5, R0 ;  /* 0x0c000005a5097389 */ /* 0x0002a40000000000 */
[----:B-12---:R-:W-:Y:S05]  /*12880*/  ENDCOLLECTIVE ;  /* 0x000000000000791b */ /* 0x006fea0003800000 */
.L_x_10389:
[----:B------:R-:W-:Y:S05]  /*12890*/  BRA `(.L_x_10390) ;  /* 0xfffffff000087947 */ /* 0x000fea000383ffff */
.L_x_10391:
        /* <DEDUP_REMOVED lines=14> */
.L_x_11698:


//--------------------- .text._ZN5flash24flash_fwd_splitkv_kernelI23Flash_fwd_kernel_traitsILi96ELi64ELi64ELi4ELb0ELb0EN7cutlass10bfloat16_tE19Flash_kernel_traitsILi96ELi64ELi64ELi4ES3_EELb0ELb1ELb0ELb0ELb1ELb1ELb0ELb1EEEvNS_16Flash_fwd_paramsE --------------------------
	.section	.text._ZN5flash24flash_fwd_splitkv_kernelI23Flash_fwd_kernel_traitsILi96ELi64ELi64ELi4ELb0ELb0EN7cutlass10bfloat16_tE19Flash_kernel_traitsILi96ELi64ELi64ELi4ES3_EELb0ELb1ELb0ELb0ELb1ELb1ELb0ELb1EEEvNS_16Flash_fwd_paramsE,"ax",@progbits
	.align	128
        .global         _ZN5flash24flash_fwd_splitkv_kernelI23Flash_fwd_kernel_traitsILi96ELi64ELi64ELi4ELb0ELb0EN7cutlass10bfloat16_tE19Flash_kernel_traitsILi96ELi64ELi64ELi4ES3_EELb0ELb1ELb0ELb0ELb1ELb1ELb0ELb1EEEvNS_16Flash_fwd_paramsE
        .type           _ZN5flash24flash_fwd_splitkv_kernelI23Flash_fwd_kernel_traitsILi96ELi64ELi64ELi4ELb0ELb0EN7cutlass10bfloat16_tE19Flash_kernel_traitsILi96ELi64ELi64ELi4ES3_EELb0ELb1ELb0ELb0ELb1ELb1ELb0ELb1EEEvNS_16Flash_fwd_paramsE,@function
        .size           _ZN5flash24flash_fwd_splitkv_kernelI23Flash_fwd_kernel_traitsILi96ELi64ELi64ELi4ELb0ELb0EN7cutlass10bfloat16_tE19Flash_kernel_traitsILi96ELi64ELi64ELi4ES3_EELb0ELb1ELb0ELb0ELb1ELb1ELb0ELb1EEEvNS_16Flash_fwd_paramsE,(.L_x_11699 - _ZN5flash24flash_fwd_splitkv_kernelI23Flash_fwd_kernel_traitsILi96ELi64ELi64ELi4ELb0ELb0EN7cutlass10bfloat16_tE19Flash_kernel_traitsILi96ELi64ELi64ELi4ES3_EELb0ELb1ELb0ELb0ELb1ELb1ELb0ELb1EEEvNS_16Flash_fwd_paramsE)
        .other          _ZN5flash24flash_fwd_splitkv_kernelI23Flash_fwd_kernel_traitsILi96ELi64ELi64ELi4ELb0ELb0EN7cutlass10bfloat16_tE19Flash_kernel_traitsILi96ELi64ELi64ELi4ES3_EELb0ELb1ELb0ELb0ELb1ELb1ELb0ELb1EEEvNS_16Flash_fwd_paramsE,@"STO_CUDA_ENTRY STV_DEFAULT"
_ZN5flash24flash_fwd_splitkv_kernelI23Flash_fwd_kernel_traitsILi96ELi64ELi64ELi4ELb0ELb0EN7cutlass10bfloat16_tE19Flash_kernel_traitsILi96ELi64ELi64ELi4ES3_EELb0ELb1ELb0ELb0ELb1ELb1ELb0ELb1EEEvNS_16Flash_fwd_paramsE:
.text._ZN5flash24flash_fwd_splitkv_kernelI23Flash_fwd_kernel_traitsILi96ELi64ELi64ELi4ELb0ELb0EN7cutlass10bfloat16_tE19Flash_kernel_traitsILi96ELi64ELi64ELi4ES3_EELb0ELb1ELb0ELb0ELb1ELb1ELb0ELb1EEEvNS_16Flash_fwd_paramsE:
[----:B------:R-:W-:Y:S01]  /*0000*/  LDC R1, c[0x0][0x37c] ;  /* 0x0000df00ff017b82 */ /* 0x000fe20000000800 */
[----:B------:R-:W1:Y:S07]  /*0010*/  S2R R147, SR_CTAID.X ;  /* 0x0000000000937919 */ /* 0x000e6e0000002500 */
[----:B------:R-:W2:Y:S01]  /*0020*/  LDC.64 R84, c[0x0][0x348] ;  /* 0x0000d200ff547b82 */ /* 0x000ea20000000a00 */
[----:B------:R-:W-:Y:S01]  /*0030*/  BSSY.RECONVERGENT B3, `(.L_x_10392) ;  /* 0x0000005000037945 */ /* 0x000fe20003800200 */
[----:B------:R-:W-:Y:S01]  /*0040*/  MOV R144, 0x80 ;  /* 0x0000008000907802 */ /* 0x000fe20000000f00 */
[----:B------:R-:W3:Y:S01]  /*0050*/  S2R R146, SR_CTAID.Y ;  /* 0x0000000000927919 */ /* 0x000ee20000002600 */
[----:B------:R-:W4:Y:S05]  /*0060*/  S2R R145, SR_CTAID.Z ;  /* 0x0000000000917919 */ /* 0x000f2a0000002700 */
[----:B-1234-:R-:W-:Y:S05]  /*0070*/  CALL.REL.NOINC `($_ZN5flash24flash_fwd_splitkv_kernelI23Flash_fwd_kernel_traitsILi96ELi64ELi64ELi4ELb0ELb0EN7cutlass10bfloat16_tE19Flash_kernel_traitsILi96ELi64ELi64ELi4ES3_EELb0ELb1ELb0ELb0ELb1ELb1ELb0ELb1EEEvNS_16Flash_fwd_paramsE$_ZN5flash30compute_attn_1rowblock_splitkvI23Flash_fwd_kernel_traitsILi96ELi64ELi64ELi4ELb0ELb0EN7cutlass10bfloat16_tE19Flash_kernel_traitsILi96ELi64ELi64ELi4ES3_EELb0ELb1ELb0ELb0ELb1ELb1ELb0ELb1ENS_16Flash_fwd_paramsEEEvRKT8_iiiii) ;  /* 0x0000000000087944 */ /* 0x01efea0003c00000 */
[----:B------:R-:W-:Y:S05]  /*0080*/  BSYNC.RECONVERGENT B3 ;  /* 0x0000000000037941 */ /* 0x000fea0003800200 */
.L_x_10392:
[----:B------:R-:W-:Y:S05]  /*0090*/  EXIT ;  /* 0x000000000000794d */ /* 0x000fea0003800000 */
        .type           $_ZN5flash24flash_fwd_splitkv_kernelI23Flash_fwd_kernel_traitsILi96ELi64ELi64ELi4ELb0ELb0EN7cutlass10bfloat16_tE19Flash_kernel_traitsILi96ELi64ELi64ELi4ES3_EELb0ELb1ELb0ELb0ELb1ELb1ELb0ELb1EEEvNS_16Flash_fwd_paramsE$_ZN5flash30compute_attn_1rowblock_splitkvI23Flash_fwd_kernel_traitsILi96ELi64ELi64ELi4ELb0ELb0EN7cutlass10bfloat16_tE19Flash_kernel_traitsILi96ELi64ELi64ELi4ES3_EELb0ELb1ELb0ELb0ELb1ELb1ELb0ELb1ENS_16Flash_fwd_paramsEEEvRKT8_iiiii,@function
        .size           $_ZN5flash24flash_fwd_splitkv_kernelI23Flash_fwd_kernel_traitsILi96ELi64ELi64ELi4ELb0ELb0EN7cutlass10bfloat16_tE19Flash_kernel_traitsILi96ELi64ELi64ELi4ES3_EELb0ELb1ELb0ELb0ELb1ELb1ELb0ELb1EEEvNS_16Flash_fwd_paramsE$_ZN5flash30compute_attn_1rowblock_splitkvI23Flash_fwd_kernel_traitsILi96ELi64ELi64ELi4ELb0ELb0EN7cutlass10bfloat16_tE19Flash_kernel_traitsILi96ELi64ELi64ELi4ES3_EELb0ELb1ELb0ELb0ELb1ELb1ELb0ELb1ENS_16Flash_fwd_paramsEEEvRKT8_iiiii,(.L_x_11699 - $_ZN5flash24flash_fwd_splitkv_kernelI23Flash_fwd_kernel_traitsILi96ELi64ELi64ELi4ELb0ELb0EN7cutlass10bfloat16_tE19Flash_kernel_traitsILi96ELi64ELi64ELi4ES3_EELb0ELb1ELb0ELb0ELb1ELb1ELb0ELb1EEEvNS_16Flash_fwd_paramsE$_ZN5flash30compute_attn_1rowblock_splitkvI23Flash_fwd_kernel_traitsILi96ELi64ELi64ELi4ELb0ELb0EN7cutlass10bfloat16_tE19Flash_kernel_traitsILi96ELi64ELi64ELi4ES3_EELb0ELb1ELb0ELb0ELb1ELb1ELb0ELb1ENS_16Flash_fwd_paramsEEEvRKT8_iiiii)
$_ZN5flash24flash_fwd_splitkv_kernelI23Flash_fwd_kernel_traitsILi96ELi64ELi64ELi4ELb0ELb0EN7cutlass10bfloat16_tE19Flash_kernel_traitsILi96ELi64ELi64ELi4ES3_EELb0ELb1ELb0ELb0ELb1ELb1ELb0ELb1EEEvNS_16Flash_fwd_paramsE$_ZN5flash30compute_attn_1rowblock_splitkvI23Flash_fwd_kernel_traitsILi96ELi64ELi64ELi4ELb0ELb0EN7cutlass10bfloat16_tE19Flash_kernel_traitsILi96ELi64ELi64ELi4ES3_EELb0ELb1ELb0ELb0ELb1ELb1ELb0ELb1ENS_16Flash_fwd_paramsEEEvRKT8_iiiii:
        /* <DEDUP_REMOVED lines=38> */
.L_x_10394:
[----:B------:R-:W-:Y:S05]  /*0300*/  BSYNC.RECONVERGENT B0 ;  /* 0x0000000000007941 */ /* 0x000fea0003800200 */
.L_x_10393:
[----:B------:R-:W-:Y:S04]  /*0310*/  BSSY.RECONVERGENT B0, `(.L_x_10395) ;  /* 0x0000007000007945 */ /* 0x000fe80003800200 */
[----:B------:R-:W-:Y:S05]  /*0320*/  @!P3 BRA `(.L_x_10396) ;  /* 0x000000000014b947 */ /* 0x000fea0003800000 */
[----:B------:R-:W3:Y:S02]  /*0330*/  LD.E.U8 R2, desc[UR4][R84.64+0x1b2] ;  /* 0x0001b20454027980 */ /* 0x000ee4000c101100 */
[----:B---3--:R-:W-:-:S13]  /*0340*/  ISETP.NE.AND P1, PT, R2, RZ, PT ;  /* 0x000000ff0200720c */ /* 0x008fda0003f25270 */
[----:B------:R-:W3:Y:S02]  /*0350*/  @P1 LD.E R2, desc[UR4][R6.64+0x4] ;  /* 0x0000040406021980 */ /* 0x000ee4000c101900 */
[----:B---3-5:R-:W-:-:S06]  /*0360*/  @P1 IADD3 R3, PT, PT, R2, -R13, RZ ;  /* 0x8000000d02031210 */ /* 0x028fcc0007ffe0ff */
[----:B------:R3:W5:Y:S02]  /*0370*/  @!P1 LD.E R3, desc[UR4][R6.64] ;  /* 0x0000000406039980 */ /* 0x000764000c101900 */
.L_x_10396:
[----:B------:R-:W-:Y:S05]  /*0380*/  BSYNC.RECONVERGENT B0 ;  /* 0x0000000000007941 */ /* 0x000fea0003800200 */
.L_x_10395:
        /* <DEDUP_REMOVED lines=9> */
.L_x_10398:
[----:B------:R-:W4:Y:S01]  /*0420*/  LD.E.64 R2, desc[UR4][R84.64+0x108] ;  /* 0x0001080454027980 */ /* 0x000f22000c101b00 */
[----:B------:R-:W-:Y:S01]  /*0430*/  BSSY.RECONVERGENT B0, `(.L_x_10400) ;  /* 0x0000006000007945 */ /* 0x000fe20003800200 */
[----:B------:R-:W-:Y:S01]  /*0440*/  IMAD.MOV.U32 R81, RZ, RZ, RZ ;  /* 0x000000ffff517224 */ /* 0x000fe200078e00ff */
[----:B----4-:R-:W-:-:S04]  /*0450*/  ISETP.NE.U32.AND P0, PT, R2, RZ, PT ;  /* 0x000000ff0200720c */ /* 0x010fc80003f05070 */
[----:B------:R-:W-:-:S13]  /*0460*/  ISETP.NE.AND.EX P0, PT, R3, RZ, PT, P0 ;  /* 0x000000ff0300720c */ /* 0x000fda0003f05300 */
[----:B------:R-:W-:Y:S05]  /*0470*/  @!P0 BRA `(.L_x_10401) ;  /* 0x0000000000048947 */ /* 0x000fea0003800000 */
[----:B------:R4:W5:Y:S02]  /*0480*/  LD.E R81, desc[UR4][R84.64+0xbc] ;  /* 0x0000bc0454517980 */ /* 0x000964000c101900 */
.L_x_10401:
[----:B------:R-:W-:Y:S05]  /*0490*/  BSYNC.RECONVERGENT B0 ;  /* 0x0000000000007941 */ /* 0x000fea0003800200 */
.L_x_10400:
[----:B-----5:R-:W-:Y:S02]  /*04a0*/  IADD3 R81, PT, PT, R96, R81, RZ ;  /* 0x0000005160517210 */ /* 0x020fe40007ffe0ff */
.L_x_10399:
[----:B------:R-:W-:Y:S05]  /*04b0*/  BSYNC.RECONVERGENT B1 ;  /* 0x0000000000017941 */ /* 0x000fea0003800200 */
.L_x_10397:
[----:B------:R-:W-:Y:S01]  /*04c0*/  IMAD.SHL.U32 R119, R147, 0x40, RZ ;  /* 0x0000004093777824 */ /* 0x000fe200078e00ff */
[----:B------:R-:W-:Y:S01]  /*04d0*/  MOV R2, R144 ;  /* 0x0000009000027202 */ /* 0x000fe20000000f00 */
[----:B------:R-:W-:-:S03]  /*04e0*/  IMAD.MOV.U32 R3, RZ, RZ, 0x0 ;  /* 0x00000000ff037424 */ /* 0x000fc600078e00ff */
[----:B------:R-:W-:-:S13]  /*04f0*/  ISETP.GT.AND P0, PT, R148, R119, PT ;  /* 0x000000779400720c */ /* 0x000fda0003f04270 */
[----:B-1234-:R-:W-:Y:S05]  /*0500*/  @!P0 RET.REL.NODEC R2 `(_ZN5flash24flash_fwd_splitkv_kernelI23Flash_fwd_kernel_traitsILi96ELi64ELi64ELi4ELb0ELb0EN7cutlass10bfloat16_tE19Flash_kernel_traitsILi96ELi64ELi64ELi4ES3_EELb0ELb1ELb0ELb0ELb1ELb1ELb0ELb1EEEvNS_16Flash_fwd_paramsE) ;  /* 0xfffffff802bc8950 */ /* 0x01efea0003c3ffff */
        /* <DEDUP_REMOVED lines=79> */
.L_x_10404:
[----:B------:R-:W-:Y:S05]  /*0a00*/  BSYNC.RECONVERGENT B0 ;  /* 0x0000000000007941 */ /* 0x000fea0003800200 */
.L_x_10403:
        /* <DEDUP_REMOVED lines=14> */
.L_x_10406:
[----:B------:R-:W-:Y:S05]  /*0af0*/  BSYNC.RECONVERGENT B0 ;  /* 0x0000000000007941 */ /* 0x000fea0003800200 */
.L_x_10405:
[----:B------:R-:W-:Y:S01]  /*0b00*/  MOV R145, 0x0 ;  /* 0x0000000000917802 */ /* 0x000fe20000000f00 */
[----:B------:R1:W-:Y:S03]  /*0b10*/  @!P4 ST.E desc[UR4][R4.64], R3 ;  /* 0x000000030400c985 */ /* 0x0003e6000c101904 */
[----:B-12--5:R-:W-:Y:S05]  /*0b20*/  @P3 RET.REL.NODEC R144 `(_ZN5flash24flash_fwd_splitkv_kernelI23Flash_fwd_kernel_traitsILi96ELi64ELi64ELi4ELb0ELb0EN7cutlass10bfloat16_tE19Flash_kernel_traitsILi96ELi64ELi64ELi4ES3_EELb0ELb1ELb0ELb0ELb1ELb1ELb0ELb1EEEvNS_16Flash_fwd_paramsE) ;  /* 0xfffffff490343950 */ /* 0x026fea0003c3ffff */
[----:B------:R-:W-:Y:S02]  /*0b30*/  MOV R3, 0x7f800000 ;  /* 0x7f80000000037802 */ /* 0x000fe40000000f00 */
[----:B------:R-:W-:-:S03]  /*0b40*/  MOV R145, 0x0 ;  /* 0x0000000000917802 */ /* 0x000fc60000000f00 */
[----:B------:R1:W-:Y:S02]  /*0b50*/  ST.E desc[UR4][R4.64+0x80], R3 ;  /* 0x0000800304007985 */ /* 0x0003e4000c101904 */
[----:B-1----:R-:W-:Y:S05]  /*0b60*/  RET.REL.NODEC R144 `(_ZN5flash24flash_fwd_splitkv_kernelI23Flash_fwd_kernel_traitsILi96ELi64ELi64ELi4ELb0ELb0EN7cutlass10bfloat16_tE19Flash_kernel_traitsILi96ELi64ELi64ELi4ES3_EELb0ELb1ELb0ELb0ELb1ELb1ELb0ELb1EEEvNS_16Flash_fwd_paramsE) ;  /* 0xfffffff490247950 */ /* 0x002fea0003c3ffff */
.L_x_10402:
        /* <DEDUP_REMOVED lines=103> */
.L_x_10408:
        /* <DEDUP_REMOVED lines=78> */
.L_x_10409:
[----:B------:R-:W-:Y:S05]  /*16c0*/  BSYNC.RECONVERGENT B0 ;  /* 0x0000000000007941 */ /* 0x000fea0003800200 */
.L_x_10407:
        /* <DEDUP_REMOVED lines=194> */
.L_x_10425:
        /* <DEDUP_REMOVED lines=57> */
.L_x_10412:
        /* <DEDUP_REMOVED lines=141> */
.L_x_10416:
[----:B------:R-:W-:Y:S05]  /*2f50*/  BSYNC.RECONVERGENT B0 ;  /* 0x0000000000007941 */ /* 0x000fea0003800200 */
.L_x_10415:
        /* <DEDUP_REMOVED lines=147> */
.L_x_10418:
[----:B------:R-:W-:Y:S05]  /*3890*/  BSYNC.RECONVERGENT B0 ;  /* 0x0000000000007941 */ /* 0x000fea0003800200 */
.L_x_10417:
[----:B------:R-:W3:Y:S02]  /*38a0*/  LD.E R3, desc[UR4][R84.64+0xd0] ;  /* 0x0000d00454037980 */ /* 0x000ee4000c101900 */
[----:B---3--:R-:W-:Y:S05]  /*38b0*/  IMAD.U32 R3, R3, -0x20, RZ ;  /* 0xffffffe003037824 */ /* 0x008fea00078e00ff */
[C---:B------:R-:W-:Y:S02]  /*38c0*/  LEA R32, P1, R3.reuse, R32, 0x1 ;  /* 0x0000002003207211 */ /* 0x040fe400078208ff */
[C---:B------:R-:W-:Y:S02]  /*38d0*/  LEA R68, P0, R3.reuse, R68, 0x1 ;  /* 0x0000004403447211 */ /* 0x040fe400078008ff */
[C---:B------:R-:W-:Y:S02]  /*38e0*/  LEA.HI.X.SX32 R33, R3.reuse, R33, 0x1, P1 ;  /* 0x0000002103217211 */ /* 0x040fe400008f0eff */
[----:B------:R-:W-:Y:S01]  /*38f0*/  LEA.HI.X.SX32 R69, R3, R69, 0x1, P0 ;  /* 0x0000004503457211 */ /* 0x000fe200000f0eff */
[----:B------:R-:W-:Y:S05]  /*3900*/  BRA `(.L_x_10413) ;  /* 0x0000002000347947 */ /* 0x000fea0003800000 */
.L_x_10414:
        /* <DEDUP_REMOVED lines=258> */
.L_x_10420:
[----:B------:R-:W-:Y:S05]  /*4930*/  BSYNC.RECONVERGENT B0 ;  /* 0x0000000000007941 */ /* 0x000fea0003800200 */
.L_x_10419:
        /* <DEDUP_REMOVED lines=258> */
.L_x_10422:
[----:B------:R-:W-:Y:S05]  /*5960*/  BSYNC.RECONVERGENT B0 ;  /* 0x0000000000007941 */ /* 0x000fea0003800200 */
.L_x_10421:
[----:B------:R-:W3:Y:S01]  /*5970*/  LD.E R3, desc[UR4][R84.64+0xd0] ;  /* 0x0000d00454037980 */ /* 0x000ee2000c101900 */
[----:B------:R-:W-:Y:S02]  /*5980*/  IMAD.MOV.U32 R101, RZ, RZ, R97 ;  /* 0x000000ffff657224 */ /* 0x000fe400078e0061 */
[----:B---3--:R-:W-:Y:S05]  /*5990*/  IMAD.U32 R3, R3, -0x20, RZ ;  /* 0xffffffe003037824 */ /* 0x008fea00078e00ff */
[C---:B------:R-:W-:Y:S02]  /*59a0*/  LEA R102, P1, R3.reuse, R102, 0x1 ;  /* 0x0000006603667211 */ /* 0x040fe400078208ff */
[C---:B------:R-:W-:Y:S02]  /*59b0*/  LEA R100, P0, R3.reuse, R100, 0x1 ;  /* 0x0000006403647211 */ /* 0x040fe400078008ff */
[C---:B------:R-:W-:Y:S02]  /*59c0*/  LEA.HI.X.SX32 R103, R3.reuse, R103, 0x1, P1 ;  /* 0x0000006703677211 */ /* 0x040fe400008f0eff */
[----:B------:R-:W-:Y:S09]  /*59d0*/  LEA.HI.X.SX32 R97, R3, R101, 0x1, P0 ;  /* 0x0000006503617211 */ /* 0x000ff200000f0eff */
.L_x_10413:
[----:B------:R-:W-:Y:S05]  /*59e0*/  BSYNC.RECONVERGENT B1 ;  /* 0x0000000000017941 */ /* 0x000fea0003800200 */
.L_x_10411:
        /* <DEDUP_REMOVED lines=103> */
.L_x_10424:
[----:B------:R-:W-:Y:S05]  /*6060*/  BSYNC.RECONVERGENT B0 ;  /* 0x0000000000007941 */ /* 0x000fea0003800200 */
.L_x_10423:
[----:B------:R-:W-:Y:S05]  /*6070*/  @P3 BRA `(.L_x_10425) ;  /* 0xffffffc0009c3947 */ /* 0x000fea000383ffff */
.L_x_10410:
        /* <DEDUP_REMOVED lines=18> */
.L_x_10429:
[----:B------:R-:W-:Y:S05]  /*61a0*/  BSYNC.RECONVERGENT B0 ;  /* 0x0000000000007941 */ /* 0x000fea0003800200 */
.L_x_10428:
        /* <DEDUP_REMOVED lines=10> */
.L_x_10427:
        /* <DEDUP_REMOVED lines=79> */
.L_x_10435:
[----:B------:R-:W-:Y:S05]  /*6740*/  BSYNC.RECONVERGENT B0 ;  /* 0x0000000000007941 */ /* 0x000fea0003800200 */
.L_x_10434:
        /* <DEDUP_REMOVED lines=42> */
.L_x_10437:
[----:B------:R-:W-:Y:S05]  /*69f0*/  BSYNC.RECONVERGENT B0 ;  /* 0x0000000000007941 */ /* 0x000fea0003800200 */
.L_x_10436:
        /* <DEDUP_REMOVED lines=44> */
.L_x_10439:
[----:B------:R-:W-:Y:S05]  /*6cc0*/  BSYNC.RECONVERGENT B0 ;  /* 0x0000000000007941 */ /* 0x000fea0003800200 */
.L_x_10438:
[----:B-----5:R2:W-:Y:S02]  /*6cd0*/  STS.128 [R71+0x2000], R8 ;  /* 0x0020000847007388 */ /* 0x0205e40000000c00 */
.L_x_10433:
[----:B------:R-:W-:Y:S05]  /*6ce0*/  BSYNC.RECONVERGENT B1 ;  /* 0x0000000000017941 */ /* 0x000fea0003800200 */
.L_x_10432:
        /* <DEDUP_REMOVED lines=57> */
.L_x_10441:
[----:B------:R-:W-:Y:S05]  /*7080*/  BSYNC.RECONVERGENT B0 ;  /* 0x0000000000007941 */ /* 0x000fea0003800200 */
.L_x_10440:
        /* <DEDUP_REMOVED lines=51> */
.L_x_10443:
[----:B------:R-:W-:Y:S05]  /*73c0*/  BSYNC.RECONVERGENT B0 ;  /* 0x0000000000007941 */ /* 0x000fea0003800200 */
.L_x_10442:
        /* <DEDUP_REMOVED lines=55> */
.L_x_10445:
[----:B------:R-:W-:Y:S05]  /*7740*/  BSYNC.RECONVERGENT B0 ;  /* 0x0000000000007941 */ /* 0x000fea0003800200 */
.L_x_10444:
[----:B-----5:R1:W-:Y:S01]  /*7750*/  STS.128 [R71+0x2800], R4 ;  /* 0x0028000447007388 */ /* 0x0203e20000000c00 */
[----:B------:R-:W-:Y:S05]  /*7760*/  BRA `(.L_x_10430) ;  /* 0x0000002000147947 */ /* 0x000fea0003800000 */
.L_x_10431:
        /* <DEDUP_REMOVED lines=90> */
.L_x_10449:
[----:B------:R-:W-:Y:S05]  /*7d10*/  BSYNC.RECONVERGENT B0 ;  /* 0x0000000000007941 */ /* 0x000fea0003800200 */
.L_x_10448:
        /* <DEDUP_REMOVED lines=80> */
.L_x_10451:
[----:B------:R-:W-:Y:S05]  /*8220*/  BSYNC.RECONVERGENT B0 ;  /* 0x0000000000007941 */ /* 0x000fea0003800200 */
.L_x_10450:
        /* <DEDUP_REMOVED lines=83> */
.L_x_10453:
[----:B------:R-:W-:Y:S05]  /*8760*/  BSYNC.RECONVERGENT B0 ;  /* 0x0000000000007941 */ /* 0x000fea0003800200 */
.L_x_10452:
[----:B-----5:R2:W-:Y:S02]  /*8770*/  STS.128 [R71+0x2000], R16 ;  /* 0x0020001047007388 */ /* 0x0205e40000000c00 */
.L_x_10447:
[----:B------:R-:W-:Y:S05]  /*8780*/  BSYNC.RECONVERGENT B1 ;  /* 0x0000000000017941 */ /* 0x000fea0003800200 */
.L_x_10446:
        /* <DEDUP_REMOVED lines=89> */
.L_x_10455:
[----:B------:R-:W-:Y:S05]  /*8d20*/  BSYNC.RECONVERGENT B0 ;  /* 0x0000000000007941 */ /* 0x000fea0003800200 */
.L_x_10454:
        /* <DEDUP_REMOVED lines=82> */
.L_x_10457:
[----:B------:R-:W-:Y:S05]  /*9250*/  BSYNC.RECONVERGENT B0 ;  /* 0x0000000000007941 */ /* 0x000fea0003800200 */
.L_x_10456:
        /* <DEDUP_REMOVED lines=84> */
.L_x_10459:
[----:B------:R-:W-:Y:S05]  /*97a0*/  BSYNC.RECONVERGENT B0 ;  /* 0x0000000000007941 */ /* 0x000fea0003800200 */
.L_x_10458:
[----:B-----5:R1:W-:Y:S02]  /*97b0*/  STS.128 [R71+0x2800], R4 ;  /* 0x0028000447007388 */ /* 0x0203e40000000c00 */
.L_x_10430:
[----:B------:R-:W-:Y:S05]  /*97c0*/  BSYNC.RECONVERGENT B2 ;  /* 0x0000000000027941 */ /* 0x000fea0003800200 */
.L_x_10426:
[----:B--2---:R-:W-:-:S05]  /*97d0*/  IMAD.IADD R3, R81, 0x1, -R70 ;  /* 0x0000000151037824 */ /* 0x004fca00078e0a46 */
        /* <DEDUP_REMOVED lines=15> */
[----:B---34-:R-:W-:-:S03]  /*98d0*/  @!P1 LEA R12, P0, R87, R142, 0x1 ;  /* 0x0000008e570c9211 */ /* 0x018fc600078008ff */
[----:B------:R-:W0:Y:S01]  /*98e0*/  LDGDEPBAR ;  /* 0x00000000000079af */ /* 0x000e220000000000 */
[----:B------:R-:W-:-:S03]  /*98f0*/  @!P1 LEA.HI.X R13, R87, R143, R90, 0x1, P0 ;  /* 0x0000008f570d9211 */ /* 0x000fc600000f0c5a */
[----:B------:R-:W2:Y:S04]  /*9900*/  LD.E R83, desc[UR4][R84.64+0x184] ;  /* 0x0001840454537980 */ /* 0x000ea8000c101900 */
[----:B------:R-:W3:Y:S01]  /*9910*/  LD.E R82, desc[UR4][R84.64+0x188] ;  /* 0x0001880454527980 */ /* 0x000ee2000c101900 */
        /* <DEDUP_REMOVED lines=23> */
[C---:B------:R-:W-:Y:S01]  /*9a90*/  IMAD.SHL.U32 R7, R91.reuse, 0x10, RZ ;  /* 0x000000105b077824 */ /* 0x040fe200078e00ff */
[C---:B------:R-:W-:Y:S01]  /*9aa0*/  LOP3.LUT P0, R95, R91.reuse, 0x4, RZ, 0xc0, !PT ;  /* 0x000000045b5f7812 */ /* 0x040fe2000780c0ff */
[----:B------:R-:W-:Y:S01]  /*9ab0*/  IMAD.MOV.U32 R94, RZ, RZ, 0x20 ;  /* 0x00000020ff5e7424 */ /* 0x000fe200078e00ff */
[----:B------:R-:W-:Y:S01]  /*9ac0*/  LOP3.LUT R11, R132, 0x8, RZ, 0xc0, !PT ;  /* 0x00000008840b7812 */ /* 0x000fe200078ec0ff */
[----:B------:R-:W-:Y:S01]  /*9ad0*/  IMAD.SHL.U32 R128, R91, 0x2, RZ ;  /* 0x000000025b807824 */ /* 0x000fe200078e00ff */
[----:B------:R-:W-:Y:S01]  /*9ae0*/  LOP3.LUT R0, R68, 0xc0, RZ, 0xc0, !PT ;  /* 0x000000c044007812 */ /* 0x000fe200078ec0ff */
[----:B------:R-:W0:Y:S01]  /*9af0*/  LDGDEPBAR ;  /* 0x00000000000079af */ /* 0x000e220000000000 */
[----:B------:R-:W-:Y:S01]  /*9b00*/  LOP3.LUT R133, R7, 0x3e00, RZ, 0xc0, !PT ;  /* 0x00003e0007857812 */ /* 0x000fe200078ec0ff */
[----:B------:R-:W-:Y:S01]  /*9b10*/  BSSY.RECONVERGENT B1, `(.L_x_10460) ;  /* 0x0000196000017945 */ /* 0x000fe20003800200 */
[----:B------:R-:W-:-:S02]  /*9b20*/  LOP3.LUT R11, R11, 0xc0, R68, 0xf8, !PT ;  /* 0x000000c00b0b7812 */ /* 0x000fc400078ef844 */
[----:B-1----:R-:W-:Y:S02]  /*9b30*/  LOP3.LUT R5, R0, 0x8, R91, 0xf8, !PT ;  /* 0x0000000800057812 */ /* 0x002fe400078ef85b */
[----:B------:R-:W-:Y:S02]  /*9b40*/  LOP3.LUT R9, R133, 0x20, R68, 0xf8, !PT ;  /* 0x0000002085097812 */ /* 0x000fe400078ef844 */
        /* <DEDUP_REMOVED lines=9> */
[----:B------:R-:W-:Y:S01]  /*9be0*/  LOP3.LUT R128, R128, 0x6, RZ, 0xc0, !PT ;  /* 0x0000000680807812 */ /* 0x000fe200078ec0ff */
[----:B------:R-:W-:Y:S02]  /*9bf0*/  IMAD R2, R5, 0x2, R92 ;  /* 0x0000000205027824 */ /* 0x000fe400078e025c */
[--C-:B------:R-:W-:Y:S01]  /*9c00*/  IMAD.IADD R86, R129, 0x1, R69.reuse ;  /* 0x0000000181567824 */ /* 0x100fe200078e0245 */
[----:B------:R-:W-:Y:S01]  /*9c10*/  LDSM.16.M88.4 R100, [R129] ;  /* 0x000000008164783b */ /* 0x000fe20000000200 */
[----:B------:R-:W-:-:S03]  /*9c20*/  IMAD.IADD R80, R2, 0x1, R69 ;  /* 0x0000000102507824 */ /* 0x000fc600078e0245 */
[----:B------:R-:W4:Y:S04]  /*9c30*/  LDSM.16.M88.4 R60, [R2+0x3000] ;  /* 0x00300000023c783b */ /* 0x000f280000000200 */
[----:B------:R-:W1:Y:S04]  /*9c40*/  LDSM.16.M88.4 R44, [R2+0x3800] ;  /* 0x00380000022c783b */ /* 0x000e680000000200 */
[----:B------:R-:W-:Y:S04]  /*9c50*/  LDSM.16.M88.4 R104, [R86] ;  /* 0x000000005668783b */ /* 0x000fe80000000200 */
[----:B------:R-:W1:Y:S04]  /*9c60*/  LDSM.16.M88.4 R16, [R80+0x3000] ;  /* 0x003000005010783b */ /* 0x000e680000000200 */
[----:B------:R-:W1:Y:S04]  /*9c70*/  LDSM.16.M88.4 R52, [R2+0x3400] ;  /* 0x003400000234783b */ /* 0x000e680000000200 */
[----:B------:R-:W1:Y:S04]  /*9c80*/  LDSM.16.M88.4 R20, [R2+0x3c00] ;  /* 0x003c00000214783b */ /* 0x000e680000000200 */
[----:B------:R-:W1:Y:S04]  /*9c90*/  LDSM.16.M88.4 R4, [R80+0x3800] ;  /* 0x003800005004783b */ /* 0x000e680000000200 */
[----:B------:R-:W-:Y:S04]  /*9ca0*/  LDSM.16.M88.4 R96, [R129+0x1000] ;  /* 0x001000008160783b */ /* 0x000fe80000000200 */
[----:B------:R-:W1:Y:S04]  /*9cb0*/  LDSM.16.M88.4 R116, [R2+0x4000] ;  /* 0x004000000274783b */ /* 0x000e680000000200 */
[----:B------:R-:W1:Y:S01]  /*9cc0*/  LDSM.16.M88.4 R8, [R80+0x3400] ;  /* 0x003400005008783b */ /* 0x000e620000000200 */
[C---:B----4-:R-:W-:Y:S03]  /*9cd0*/  HMMA.16816.F32.BF16 R12, R100.reuse, R60, RZ ;  /* 0x0000003c640c723c */ /* 0x050fe600000418ff */
[----:B------:R-:W4:Y:S04]  /*9ce0*/  LDSM.16.M88.4 R112, [R80+0x3c00] ;  /* 0x003c00005070783b */ /* 0x000f280000000200 */
[----:B------:R-:W4:Y:S01]  /*9cf0*/  LDSM.16.M88.4 R72, [R2+0x4800] ;  /* 0x004800000248783b */ /* 0x000f220000000200 */
[C---:B------:R-:W-:Y:S03]  /*9d00*/  HMMA.16816.F32.BF16 R60, R100.reuse, R62, RZ ;  /* 0x0000003e643c723c */ /* 0x040fe600000418ff */
[----:B------:R-:W-:Y:S04]  /*9d10*/  LDSM.16.M88.4 R36, [R86+0x1000] ;  /* 0x001000005624783b */ /* 0x000fe80000000200 */
[----:B------:R-:W4:Y:S01]  /*9d20*/  LDSM.16.M88.4 R108, [R80+0x4000] ;  /* 0x00400000506c783b */ /* 0x000f220000000200 */
[C---:B-1----:R-:W-:Y:S03]  /*9d30*/  HMMA.16816.F32.BF16 R48, R100.reuse, R44, RZ ;  /* 0x0000002c6430723c */ /* 0x042fe600000418ff */
[----:B------:R-:W1:Y:S04]  /*9d40*/  LDSM.16.M88.4 R76, [R2+0x4400] ;  /* 0x00440000024c783b */ /* 0x000e680000000200 */
[----:B------:R-:W1:Y:S01]  /*9d50*/  LDSM.16.M88.4 R64, [R2+0x4c00] ;  /* 0x004c00000240783b */ /* 0x000e620000000200 */
[----:B------:R-:W-:Y:S03]  /*9d60*/  HMMA.16816.F32.BF16 R44, R100, R46, RZ ;  /* 0x0000002e642c723c */ /* 0x000fe600000418ff */
[----:B------:R-:W1:Y:S04]  /*9d70*/  LDSM.16.M88.4 R28, [R80+0x4800] ;  /* 0x00480000501c783b */ /* 0x000e680000000200 */
[----:B-----5:R-:W-:Y:S01]  /*9d80*/  LDSM.16.M88.4 R32, [R80+0x4400] ;  /* 0x004400005020783b */ /* 0x020fe20000000200 */
[C---:B------:R-:W-:Y:S03]  /*9d90*/  HMMA.16816.F32.BF16 R12, R104.reuse, R16, R12 ;  /* 0x00000010680c723c */ /* 0x040fe6000004180c */
[----:B------:R-:W-:Y:S05]  /*9da0*/  LDSM.16.M88.4 R24, [R80+0x4c00] ;  /* 0x004c00005018783b */ /* 0x000fea0000000200 */
[----:B------:R-:W-:Y:S01]  /*9db0*/  HMMA.16816.F32.BF16 R60, R104, R18, R60 ;  /* 0x00000012683c723c */ /* 0x000fe2000004183c */
[----:B------:R-:W-:Y:S07]  /*9dc0*/  LDSM.16.M88.4 R16, [R2+0x5000] ;  /* 0x005000000210783b */ /* 0x000fee0000000200 */
[C---:B------:R-:W-:Y:S08]  /*9dd0*/  HMMA.16816.F32.BF16 R56, R100.reuse, R52, RZ ;  /* 0x000000346438723c */ /* 0x040ff000000418ff */
[C---:B------:R-:W-:Y:S08]  /*9de0*/  HMMA.16816.F32.BF16 R52, R100.reuse, R54, RZ ;  /* 0x000000366434723c */ /* 0x040ff000000418ff */
[C---:B------:R-:W-:Y:S08]  /*9df0*/  HMMA.16816.F32.BF16 R40, R100.reuse, R20, RZ ;  /* 0x000000146428723c */ /* 0x040ff000000418ff */
[----:B------:R-:W-:Y:S01]  /*9e00*/  HMMA.16816.F32.BF16 R100, R100, R22, RZ ;  /* 0x000000166464723c */ /* 0x000fe200000418ff */
[----:B------:R-:W1:Y:S07]  /*9e10*/  LDSM.16.M88.4 R20, [R129+0x2000] ;  /* 0x002000008114783b */ /* 0x000e6e0000000200 */
[C---:B------:R-:W-:Y:S08]  /*9e20*/  HMMA.16816.F32.BF16 R48, R104.reuse, R4, R48 ;  /* 0x000000046830723c */ /* 0x040ff00000041830 */
[----:B------:R-:W-:Y:S01]  /*9e30*/  HMMA.16816.F32.BF16 R44, R104, R6, R44 ;  /* 0x00000006682c723c */ /* 0x000fe2000004182c */
[----:B------:R-:W-:Y:S07]  /*9e40*/  LDSM.16.M88.4 R4, [R86+0x2000] ;  /* 0x002000005604783b */ /* 0x000fee0000000200 */
[C---:B------:R-:W-:Y:S08]  /*9e50*/  HMMA.16816.F32.BF16 R12, R96.reuse, R116, R12 ;  /* 0x00000074600c723c */ /* 0x040ff0000004180c */
[----:B------:R-:W-:Y:S08]  /*9e60*/  HMMA.16816.F32.BF16 R60, R96, R118, R60 ;  /* 0x00000076603c723c */ /* 0x000ff0000004183c */
[C---:B------:R-:W-:Y:S08]  /*9e70*/  HMMA.16816.F32.BF16 R56, R104.reuse, R8, R56 ;  /* 0x000000086838723c */ /* 0x040ff00000041838 */
[----:B------:R-:W-:Y:S01]  /*9e80*/  HMMA.16816.F32.BF16 R52, R104, R10, R52 ;  /* 0x0000000a6834723c */ /* 0x000fe20000041834 */
[----:B------:R-:W3:Y:S02]  /*9e90*/  LDSM.16.M88.4 R8, [R80+0x5000] ;  /* 0x005000005008783b */ /* 0x000ee40000000200 */
[----:B--2---:R-:W-:-:S05]  /*9ea0*/  IADD3 R83, PT, PT, R81, -R148, -R83 ;  /* 0x8000009451537210 */ /* 0x004fca0007ffe853 */
[C---:B----4-:R-:W-:Y:S08]  /*9eb0*/  HMMA.16816.F32.BF16 R40, R104.reuse, R112, R40 ;  /* 0x000000706828723c */ /* 0x050ff00000041828 */
[----:B------:R-:W-:Y:S08]  /*9ec0*/  HMMA.16816.F32.BF16 R100, R104, R114, R100 ;  /* 0x000000726864723c */ /* 0x000ff00000041864 */
[C---:B------:R-:W-:Y:S08]  /*9ed0*/  HMMA.16816.F32.BF16 R48, R96.reuse, R72, R48 ;  /* 0x000000486030723c */ /* 0x040ff00000041830 */
[----:B------:R-:W-:Y:S08]  /*9ee0*/  HMMA.16816.F32.BF16 R44, R96, R74, R44 ;  /* 0x0000004a602c723c */ /* 0x000ff0000004182c */
[C---:B------:R-:W-:Y:S08]  /*9ef0*/  HMMA.16816.F32.BF16 R12, R36.reuse, R108, R12 ;  /* 0x0000006c240c723c */ /* 0x040ff0000004180c */
[----:B------:R-:W-:Y:S08]  /*9f00*/  HMMA.16816.F32.BF16 R60, R36, R110, R60 ;  /* 0x0000006e243c723c */ /* 0x000ff0000004183c */
[C---:B-1----:R-:W-:Y:S08]  /*9f10*/  HMMA.16816.F32.BF16 R56, R96.reuse, R76, R56 ;  /* 0x0000004c6038723c */ /* 0x042ff00000041838 */
[C---:B------:R-:W-:Y:S08]  /*9f20*/  HMMA.16816.F32.BF16 R52, R96.reuse, R78, R52 ;  /* 0x0000004e6034723c */ /* 0x040ff00000041834 */
[C---:B------:R-:W-:Y:S01]  /*9f30*/  HMMA.16816.F32.BF16 R72, R96.reuse, R64, R40 ;  /* 0x000000406048723c */ /* 0x040fe20000041828 */
[----:B------:R-:W1:Y:S07]  /*9f40*/  LDSM.16.M88.4 R40, [R2+0x5400] ;  /* 0x005400000228783b */ /* 0x000e6e0000000200 */
[----:B------:R-:W-:Y:S08]  /*9f50*/  HMMA.16816.F32.BF16 R100, R96, R66, R100 ;  /* 0x000000426064723c */ /* 0x000ff00000041864 */
[C---:B------:R-:W-:Y:S08]  /*9f60*/  HMMA.16816.F32.BF16 R48, R36.reuse, R28, R48 ;  /* 0x0000001c2430723c */ /* 0x040ff00000041830 */
[----:B------:R-:W-:Y:S01]  /*9f70*/  HMMA.16816.F32.BF16 R44, R36, R30, R44 ;  /* 0x0000001e242c723c */ /* 0x000fe2000004182c */
[----:B------:R-:W2:Y:S07]  /*9f80*/  LDSM.16.M88.4 R28, [R2+0x5800] ;  /* 0x00580000021c783b */ /* 0x000eae0000000200 */
        /* <DEDUP_REMOVED lines=8> */
[----:B------:R-:W4:Y:S07]  /*a010*/  LDSM.16.M88.4 R24, [R80+0x5800] ;  /* 0x005800005018783b */ /* 0x000f2e0000000200 */
[C---:B---3--:R-:W-:Y:S08]  /*a020*/  HMMA.16816.F32.BF16 R12, R4.reuse, R8, R12 ;  /* 0x00000008040c723c */ /* 0x048ff0000004180c */
[----:B------:R-:W-:Y:S01]  /*a030*/  HMMA.16816.F32.BF16 R60, R4, R10, R60 ;  /* 0x0000000a043c723c */ /* 0x000fe2000004183c */
[----:B------:R-:W3:Y:S01]  /*a040*/  LDSM.16.M88.4 R8, [R80+0x5c00] ;  /* 0x005c00005008783b */ /* 0x000ee20000000200 */
[----:B------:R-:W-:-:S06]  /*a050*/  DEPBAR.LE SB0, 0x0 ;  /* 0x000080000000791a */ /* 0x000fcc0000000000 */
[C---:B-1----:R-:W-:Y:S05]  /*a060*/  HMMA.16816.F32.BF16 R52, R20.reuse, R42, R52 ;  /* 0x0000002a1434723c */ /* 0x042fea0000041834 */
[-C--:B------:R-:W-:Y:S01]  /*a070*/  FMUL.FTZ R12, R12, R3.reuse ;  /* 0x000000030c0c7220 */ /* 0x080fe20000410000 */
[-C--:B------:R-:W-:Y:S01]  /*a080*/  FMUL.FTZ R13, R13, R3.reuse ;  /* 0x000000030d0d7220 */ /* 0x080fe20000410000 */
[-C--:B------:R-:W-:Y:S01]  /*a090*/  FMUL.FTZ R14, R14, R3.reuse ;  /* 0x000000030e0e7220 */ /* 0x080fe20000410000 */
[-C--:B------:R-:W-:Y:S01]  /*a0a0*/  FMUL.FTZ R15, R15, R3.reuse ;  /* 0x000000030f0f7220 */ /* 0x080fe20000410000 */
[----:B------:R-:W-:Y:S02]  /*a0b0*/  HMMA.16816.F32.BF16 R56, R20, R40, R56 ;  /* 0x000000281438723c */ /* 0x000fe40000041838 */
[----:B------:R-:W1:Y:S01]  /*a0c0*/  MUFU.TANH R12, R12 ;  /* 0x0000000c000c7308 */ /* 0x000e620000002400 */
[-C--:B------:R-:W-:Y:S01]  /*a0d0*/  FMUL.FTZ R62, R62, R3.reuse ;  /* 0x000000033e3e7220 */ /* 0x080fe20000410000 */
[----:B------:R-:W-:-:S04]  /*a0e0*/  FMUL.FTZ R63, R63, R3 ;  /* 0x000000033f3f7220 */ /* 0x000fc80000410000 */
[C---:B--2---:R-:W-:Y:S02]  /*a0f0*/  HMMA.16816.F32.BF16 R44, R20.reuse, R30, R44 ;  /* 0x0000001e142c723c */ /* 0x044fe4000004182c */
[----:B------:R-:W-:Y:S06]  /*a100*/  MUFU.TANH R13, R13 ;  /* 0x0000000d000d7308 */ /* 0x000fec0000002400 */
[C---:B------:R-:W-:Y:S03]  /*a110*/  HMMA.16816.F32.BF16 R48, R20.reuse, R28, R48 ;  /* 0x0000001c1430723c */ /* 0x040fe60000041830 */
[-C--:B------:R-:W-:Y:S01]  /*a120*/  FMUL.FTZ R28, R60, R3.reuse ;  /* 0x000000033c1c7220 */ /* 0x080fe20000410000 */
[----:B------:R-:W-:Y:S01]  /*a130*/  FMUL.FTZ R29, R61, R3 ;  /* 0x000000033d1d7220 */ /* 0x000fe20000410000 */
[----:B------:R-:W-:Y:S03]  /*a140*/  MUFU.TANH R14, R14 ;  /* 0x0000000e000e7308 */ /* 0x000fe60000002400 */
[C---:B----4-:R-:W-:Y:S05]  /*a150*/  HMMA.16816.F32.BF16 R72, R20.reuse, R16, R72 ;  /* 0x000000101448723c */ /* 0x050fea0000041848 */
[----:B------:R-:W-:Y:S03]  /*a160*/  MUFU.TANH R28, R28 ;  /* 0x0000001c001c7308 */ /* 0x000fe60000002400 */
[----:B------:R-:W-:Y:S03]  /*a170*/  HMMA.16816.F32.BF16 R100, R20, R18, R100 ;  /* 0x000000121464723c */ /* 0x000fe60000041864 */
[----:B------:R-:W-:-:S02]  /*a180*/  LOP3.LUT R19, R132, 0x1f0, RZ, 0xc0, !PT ;  /* 0x000001f084137812 */ /* 0x000fc400078ec0ff */
[----:B------:R-:W2:Y:S01]  /*a190*/  MUFU.TANH R29, R29 ;  /* 0x0000001d001d7308 */ /* 0x000ea20000002400 */
[----:B------:R-:W-:Y:S02]  /*a1a0*/  IADD3 R21, PT, PT, R82, R81, -R148 ;  /* 0x0000005152157210 */ /* 0x000fe40007ffe894 */
[----:B------:R-:W-:Y:S01]  /*a1b0*/  LOP3.LUT R120, R19, 0x7, R120, 0xf8, !PT ;  /* 0x0000000713787812 */ /* 0x000fe200078ef878 */
[C---:B------:R-:W-:Y:S05]  /*a1c0*/  HMMA.16816.F32.BF16 R52, R4.reuse, R34, R52 ;  /* 0x000000220434723c */ /* 0x040fea0000041834 */
[----:B------:R-:W-:Y:S01]  /*a1d0*/  LOP3.LUT R20, R70, R128, RZ, 0xfc, !PT ;  /* 0x0000008046147212 */ /* 0x000fe200078efcff */
[----:B------:R-:W-:Y:S01]  /*a1e0*/  IMAD R120, R147, 0x40, R120 ;  /* 0x0000004093787824 */ /* 0x000fe200078e0278 */
[----:B------:R-:W-:Y:S03]  /*a1f0*/  MUFU.TANH R15, R15 ;  /* 0x0000000f000f7308 */ /* 0x000fe60000002400 */
[----:B------:R-:W-:Y:S01]  /*a200*/  VIADD R30, R20, 0x10 ;  /* 0x00000010141e7836 */ /* 0x000fe20000000000 */
[----:B------:R-:W-:Y:S03]  /*a210*/  HMMA.16816.F32.BF16 R56, R4, R32, R56 ;  /* 0x000000200438723c */ /* 0x000fe60000041838 */
[----:B------:R-:W-:-:S02]  /*a220*/  IMAD.IADD R159, R120, 0x1, R83 ;  /* 0x00000001789f7824 */ /* 0x000fc400078e0253 */
[----:B------:R-:W-:Y:S01]  /*a230*/  IMAD.IADD R156, R120, 0x1, R21 ;  /* 0x00000001789c7824 */ /* 0x000fe200078e0215 */
[----:B------:R-:W-:Y:S01]  /*a240*/  MUFU.TANH R62, R62 ;  /* 0x0000003e003e7308 */ /* 0x000fe20000002400 */
[C---:B------:R-:W-:Y:S01]  /*a250*/  VIADD R157, R159.reuse, 0x8 ;  /* 0x000000089f9d7836 */ /* 0x040fe20000000000 */
[----:B------:R-:W-:Y:S01]  /*a260*/  ISETP.GT.AND P1, PT, R159, R20, PT ;  /* 0x000000149f00720c */ /* 0x000fe20003f24270 */
[C---:B------:R-:W-:Y:S01]  /*a270*/  VIADD R21, R20.reuse, 0x28 ;  /* 0x0000002814157836 */ /* 0x040fe20000000000 */
[C---:B------:R-:W-:Y:S03]  /*a280*/  HMMA.16816.F32.BF16 R44, R4.reuse, R26, R44 ;  /* 0x0000001a042c723c */ /* 0x040fe6000004182c */
[----:B------:R-:W-:Y:S01]  /*a290*/  VIADD R27, R20, 0x9 ;  /* 0x00000009141b7836 */ /* 0x000fe20000000000 */
[----:B------:R-:W-:Y:S01]  /*a2a0*/  VIADDMNMX R158, R156, 0x1, R81, PT ;  /* 0x000000019c9e7846 */ /* 0x000fe20003800151 */
[-C--:B------:R-:W-:Y:S01]  /*a2b0*/  FMUL.FTZ R18, R52, R3.reuse ;  /* 0x0000000334127220 */ /* 0x080fe20000410000 */
[----:B------:R-:W-:Y:S01]  /*a2c0*/  FMUL.FTZ R19, R53, R3 ;  /* 0x0000000335137220 */ /* 0x000fe20000410000 */
[----:B-1----:R-:W-:Y:S01]  /*a2d0*/  FSEL R12, R12, -INF , !P1 ;  /* 0xff8000000c0c7808 */ /* 0x002fe20004800000 */
[C---:B------:R-:W-:Y:S01]  /*a2e0*/  VIADD R26, R20.reuse, 0x11 ;  /* 0x00000011141a7836 */ /* 0x040fe20000000000 */
[----:B------:R-:W-:Y:S01]  /*a2f0*/  ISETP.GT.AND P2, PT, R159, R27, PT ;  /* 0x0000001b9f00720c */ /* 0x000fe20003f44270 */
[C---:B------:R-:W-:Y:S01]  /*a300*/  HMMA.16816.F32.BF16 R48, R4.reuse, R24, R48 ;  /* 0x000000180430723c */ /* 0x040fe20000041830 */
[----:B------:R-:W1:Y:S02]  /*a310*/  MUFU.TANH R18, R18 ;  /* 0x0000001200127308 */ /* 0x000e640000002400 */
[----:B------:R-:W-:Y:S01]  /*a320*/  ISETP.GE.AND P3, PT, R20, R158, PT ;  /* 0x0000009e1400720c */ /* 0x000fe20003f66270 */
[-C--:B------:R-:W-:Y:S01]  /*a330*/  FMUL.FTZ R16, R56, R3.reuse ;  /* 0x0000000338107220 */ /* 0x080fe20000410000 */
[----:B------:R-:W-:Y:S01]  /*a340*/  FMUL.FTZ R17, R57, R3 ;  /* 0x0000000339117220 */ /* 0x000fe20000410000 */
[----:B--2---:R-:W-:Y:S01]  /*a350*/  FSEL R37, R29, -INF , !P2 ;  /* 0xff8000001d257808 */ /* 0x004fe20005000000 */
[----:B------:R-:W-:Y:S01]  /*a360*/  VIADD R23, R20, 0x29 ;  /* 0x0000002914177836 */ /* 0x000fe20000000000 */
[----:B------:R-:W-:Y:S01]  /*a370*/  FSEL R33, R12, -INF , !P3 ;  /* 0xff8000000c217808 */ /* 0x000fe20005800000 */
[----:B---3--:R-:W-:Y:S01]  /*a380*/  HMMA.16816.F32.BF16 R72, R4, R8, R72 ;  /* 0x000000080448723c */ /* 0x008fe20000041848 */
[----:B------:R-:W2:Y:S02]  /*a390*/  MUFU.TANH R19, R19 ;  /* 0x0000001300137308 */ /* 0x000ea40000002400 */
[----:B------:R-:W-:-:S02]  /*a3a0*/  VIADD R8, R20, 0x1 ;  /* 0x0000000114087836 */ /* 0x000fc40000000000 */
[-C--:B------:R-:W-:Y:S01]  /*a3b0*/  FMUL.FTZ R32, R45, R3.reuse ;  /* 0x000000032d207220 */ /* 0x080fe20000410000 */
[-C--:B------:R-:W-:Y:S01]  /*a3c0*/  FMUL.FTZ R44, R44, R3.reuse ;  /* 0x000000032c2c7220 */ /* 0x080fe20000410000 */
[----:B------:R-:W-:Y:S01]  /*a3d0*/  VIADDMNMX R156, R156, 0x9, R81, PT ;  /* 0x000000099c9c7846 */ /* 0x000fe20003800151 */
[C---:B------:R-:W-:Y:S01]  /*a3e0*/  VIADD R24, R20.reuse, 0x21 ;  /* 0x0000002114187836 */ /* 0x040fe20000000000 */
[----:B------:R-:W-:Y:S01]  /*a3f0*/  ISETP.GT.AND P6, PT, R159, R8, PT ;  /* 0x000000089f00720c */ /* 0x000fe20003fc4270 */
[----:B------:R-:W-:Y:S01]  /*a400*/  HMMA.16816.F32.BF16 R100, R4, R10, R100 ;  /* 0x0000000a0464723c */ /* 0x000fe20000041864 */
[----:B------:R-:W3:Y:S02]  /*a410*/  MUFU.TANH R16, R16 ;  /* 0x0000001000107308 */ /* 0x000ee40000002400 */
[----:B------:R-:W-:Y:S02]  /*a420*/  VIADD R4, R20, 0x8 ;  /* 0x0000000814047836 */ /* 0x000fe40000000000 */
[-C--:B------:R-:W-:Y:S01]  /*a430*/  FMUL.FTZ R25, R49, R3.reuse ;  /* 0x0000000331197220 */ /* 0x080fe20000410000 */
[----:B------:R-:W-:Y:S01]  /*a440*/  FMUL.FTZ R48, R48, R3 ;  /* 0x0000000330307220 */ /* 0x000fe20000410000 */
[C---:B------:R-:W-:Y:S01]  /*a450*/  VIADD R7, R20.reuse, 0x18 ;  /* 0x0000001814077836 */ /* 0x040fe20000000000 */
[----:B------:R-:W-:Y:S01]  /*a460*/  FSEL R10, R13, -INF , !P6 ;  /* 0xff8000000d0a7808 */ /* 0x000fe20007000000 */
[C---:B------:R-:W-:Y:S01]  /*a470*/  VIADD R5, R20.reuse, 0x19 ;  /* 0x0000001914057836 */ /* 0x040fe20000000000 */
[----:B------:R-:W-:Y:S01]  /*a480*/  ISETP.GT.AND P1, PT, R159, R4, PT ;  /* 0x000000049f00720c */ /* 0x000fe20003f24270 */
[----:B------:R-:W4:Y:S01]  /*a490*/  MUFU.TANH R17, R17 ;  /* 0x0000001100117308 */ /* 0x000f220000002400 */
[----:B------:R-:W-:-:S02]  /*a4a0*/  VIADD R11, R20, 0x20 ;  /* 0x00000020140b7836 */ /* 0x000fc40000000000 */
[-C--:B------:R-:W-:Y:S01]  /*a4b0*/  FMUL.FTZ R31, R73, R3.reuse ;  /* 0x00000003491f7220 */ /* 0x080fe20000410000 */
[----:B------:R-:W-:Y:S01]  /*a4c0*/  FMUL.FTZ R72, R72, R3 ;  /* 0x0000000348487220 */ /* 0x000fe20000410000 */
[----:B------:R-:W-:Y:S01]  /*a4d0*/  FSEL R28, R28, -INF , !P1 ;  /* 0xff8000001c1c7808 */ /* 0x000fe20004800000 */
[C---:B------:R-:W-:Y:S01]  /*a4e0*/  VIADD R22, R20.reuse, 0x30 ;  /* 0x0000003014167836 */ /* 0x040fe20000000000 */
[C---:B------:R-:W-:Y:S01]  /*a4f0*/  ISETP.GT.AND P1, PT, R159.reuse, R7, PT ;  /* 0x000000079f00720c */ /* 0x040fe20003f24270 */
[----:B------:R-:W-:Y:S01]  /*a500*/  VIADD R6, R20, 0x38 ;  /* 0x0000003814067836 */ /* 0x000fe20000000000 */
[----:B------:R-:W4:Y:S01]  /*a510*/  MUFU.TANH R111, R44 ;  /* 0x0000002c006f7308 */ /* 0x000f220000002400 */
[----:B------:R-:W-:Y:S01]  /*a520*/  ISETP.GT.AND P2, PT, R159, R5, PT ;  /* 0x000000059f00720c */ /* 0x000fe20003f44270 */
[-C--:B------:R-:W-:Y:S01]  /*a530*/  FMUL.FTZ R100, R100, R3.reuse ;  /* 0x0000000364647220 */ /* 0x080fe20000410000 */
[-C--:B------:R-:W-:Y:S01]  /*a540*/  FMUL.FTZ R101, R101, R3.reuse ;  /* 0x0000000365657220 */ /* 0x080fe20000410000 */
[----:B------:R-:W-:Y:S01]  /*a550*/  ISETP.GT.AND P3, PT, R159, R30, PT ;  /* 0x0000001e9f00720c */ /* 0x000fe20003f64270 */
[-C--:B------:R-:W-:Y:S01]  /*a560*/  FMUL.FTZ R59, R59, R3.reuse ;  /* 0x000000033b3b7220 */ /* 0x080fe20000410000 */
[----:B------:R-:W-:Y:S01]  /*a570*/  ISETP.GT.AND P6, PT, R159, R26, PT ;  /* 0x0000001a9f00720c */ /* 0x000fe20003fc4270 */
[-C--:B------:R-:W-:Y:S01]  /*a580*/  FMUL.FTZ R55, R55, R3.reuse ;  /* 0x0000000337377220 */ /* 0x080fe20000410000 */
[----:B------:R-:W4:Y:S01]  /*a590*/  MUFU.TANH R32, R32 ;  /* 0x0000002000207308 */ /* 0x000f220000002400 */
[----:B-1----:R-:W-:Y:S01]  /*a5a0*/  FSEL R18, R18, -INF , !P1 ;  /* 0xff80000012127808 */ /* 0x002fe20004800000 */
[-C--:B------:R-:W-:Y:S01]  /*a5b0*/  FMUL.FTZ R50, R50, R3.reuse ;  /* 0x0000000332327220 */ /* 0x080fe20000410000 */
[----:B--2---:R-:W-:Y:S01]  /*a5c0*/  FSEL R13, R19, -INF , !P2 ;  /* 0xff800000130d7808 */ /* 0x004fe20005000000 */
[-C--:B------:R-:W-:Y:S01]  /*a5d0*/  FMUL.FTZ R51, R51, R3.reuse ;  /* 0x0000000333337220 */ /* 0x080fe20000410000 */
[----:B------:R-:W-:Y:S01]  /*a5e0*/  ISETP.GT.AND P4, PT, R157, R8, PT ;  /* 0x000000089d00720c */ /* 0x000fe20003f84270 */
[-C--:B------:R-:W-:Y:S01]  /*a5f0*/  FMUL.FTZ R47, R47, R3.reuse ;  /* 0x000000032f2f7220 */ /* 0x080fe20000410000 */
[C---:B------:R-:W-:Y:S01]  /*a600*/  ISETP.GE.AND P5, PT, R8.reuse, R158, PT ;  /* 0x0000009e0800720c */ /* 0x040fe20003fa6270 */
[----:B------:R-:W1:Y:S01]  /*a610*/  MUFU.TANH R9, R48 ;  /* 0x0000003000097308 */ /* 0x000e620000002400 */
[----:B------:R-:W-:Y:S01]  /*a620*/  ISETP.GE.AND P0, PT, R8, R156, PT ;  /* 0x0000009c0800720c */ /* 0x000fe20003f06270 */
[----:B------:R-:W-:Y:S01]  /*a630*/  VIADD R8, R20, 0x31 ;  /* 0x0000003114087836 */ /* 0x000fe20000000000 */
[----:B---3--:R-:W-:Y:S01]  /*a640*/  FSEL R16, R16, -INF , !P3 ;  /* 0xff80000010107808 */ /* 0x008fe20005800000 */
[-C--:B------:R-:W-:Y:S01]  /*a650*/  FMUL.FTZ R102, R102, R3.reuse ;  /* 0x0000000366667220 */ /* 0x080fe20000410000 */
[----:B----4-:R-:W-:Y:S01]  /*a660*/  FSEL R17, R17, -INF , !P6 ;  /* 0xff80000011117808 */ /* 0x010fe20007000000 */
[----:B------:R-:W-:Y:S01]  /*a670*/  FMUL.FTZ R74, R74, R3 ;  /* 0x000000034a4a7220 */ /* 0x000fe20000410000 */
[C---:B------:R-:W-:Y:S01]  /*a680*/  ISETP.GT.AND P1, PT, R159.reuse, R21, PT ;  /* 0x000000159f00720c */ /* 0x040fe20003f24270 */
[----:B------:R-:W2:Y:S01]  /*a690*/  MUFU.TANH R25, R25 ;  /* 0x0000001900197308 */ /* 0x000ea20000002400 */
[----:B------:R-:W-:Y:S01]  /*a6a0*/  ISETP.GT.AND P2, PT, R159, R23, PT ;  /* 0x000000179f00720c */ /* 0x000fe20003f44270 */
[----:B------:R-:W-:Y:S01]  /*a6b0*/  FMUL.FTZ R75, R75, R3 ;  /* 0x000000034b4b7220 */ /* 0x000fe20000410000 */
[----:B------:R-:W-:-:S02]  /*a6c0*/  ISETP.GT.AND P3, PT, R159, R11, PT ;  /* 0x0000000b9f00720c */ /* 0x000fc40003f64270 */
[----:B------:R-:W-:Y:S02]  /*a6d0*/  ISETP.GT.AND P6, PT, R159, R24, PT ;  /* 0x000000189f00720c */ /* 0x000fe40003fc4270 */
[----:B------:R-:W-:Y:S01]  /*a6e0*/  FSEL R111, R111, -INF , !P1 ;  /* 0xff8000006f6f7808 */ /* 0x000fe20004800000 */
[----:B------:R-:W3:Y:S01]  /*a6f0*/  MUFU.TANH R125, R72 ;  /* 0x00000048007d7308 */ /* 0x000ee20000002400 */
[----:B------:R-:W-:Y:S02]  /*a700*/  FSEL R12, R32, -INF , !P2 ;  /* 0xff800000200c7808 */ /* 0x000fe40005000000 */
[----:B-1----:R-:W-:Y:S01]  /*a710*/  FSEL R109, R9, -INF , !P3 ;  /* 0xff800000096d7808 */ /* 0x002fe20005800000 */
[----:B------:R-:W-:Y:S01]  /*a720*/  FMUL.FTZ R9, R58, R3 ;  /* 0x000000033a097220 */ /* 0x000fe20000410000 */
[----:B------:R-:W-:Y:S02]  /*a730*/  ISETP.GT.AND P1, PT, R157, R20, PT ;  /* 0x000000149d00720c */ /* 0x000fe40003f24270 */
[C---:B------:R-:W-:Y:S01]  /*a740*/  ISETP.GE.AND P2, PT, R20.reuse, R156, PT ;  /* 0x0000009c1400720c */ /* 0x040fe20003f46270 */
[----:B------:R-:W1:Y:S01]  /*a750*/  MUFU.TANH R31, R31 ;  /* 0x0000001f001f7308 */ /* 0x000e620000002400 */
[----:B--2---:R-:W-:Y:S01]  /*a760*/  FSEL R113, R25, -INF , !P6 ;  /* 0xff80000019717808 */ /* 0x004fe20007000000 */
[----:B------:R-:W-:Y:S01]  /*a770*/  VIADD R20, R20, 0x39 ;  /* 0x0000003914147836 */ /* 0x000fe20000000000 */
[----:B------:R-:W-:-:S02]  /*a780*/  ISETP.GT.AND P3, PT, R159, R22, PT ;  /* 0x000000169f00720c */ /* 0x000fc40003f64270 */
[----:B------:R-:W-:Y:S02]  /*a790*/  ISETP.GT.AND P6, PT, R159, R8, PT ;  /* 0x000000089f00720c */ /* 0x000fe40003fc4270 */
[----:B------:R-:W-:Y:S01]  /*a7a0*/  FSEL R14, R14, -INF , !P1 ;  /* 0xff8000000e0e7808 */ /* 0x000fe20004800000 */
[----:B------:R-:W2:Y:S01]  /*a7b0*/  MUFU.TANH R29, R100 ;  /* 0x00000064001d7308 */ /* 0x000ea20000002400 */
[----:B---3--:R-:W-:Y:S02]  /*a7c0*/  FSEL R125, R125, -INF , !P3 ;  /* 0xff8000007d7d7808 */ /* 0x008fe40005800000 */
[----:B------:R-:W-:Y:S02]  /*a7d0*/  ISETP.GT.AND P3, PT, R159, R6, PT ;  /* 0x000000069f00720c */ /* 0x000fe40003f64270 */
[----:B------:R-:W-:Y:S02]  /*a7e0*/  ISETP.GE.AND P1, PT, R4, R156, PT ;  /* 0x0000009c0400720c */ /* 0x000fe40003f26270 */
[----:B------:R-:W-:Y:S01]  /*a7f0*/  FSEL R15, R15, -INF , !P4 ;  /* 0xff8000000f0f7808 */ /* 0x000fe20006000000 */
[----:B------:R-:W3:Y:S01]  /*a800*/  MUFU.TANH R122, R101 ;  /* 0x00000065007a7308 */ /* 0x000ee20000002400 */
[----:B-1----:R-:W-:Y:S01]  /*a810*/  FSEL R31, R31, -INF , !P6 ;  /* 0xff8000001f1f7808 */ /* 0x002fe20007000000 */
[----:B------:R-:W-:Y:S01]  /*a820*/  BAR.SYNC.DEFER_BLOCKING 0x0 ;  /* 0x0000000000007b1d */ /* 0x000fe20000010000 */
[----:B------:R-:W-:-:S02]  /*a830*/  ISETP.GT.AND P6, PT, R159, R20, PT ;  /* 0x000000149f00720c */ /* 0x000fc40003fc4270 */
[----:B------:R-:W-:Y:S02]  /*a840*/  FSEL R10, R10, -INF , !P5 ;  /* 0xff8000000a0a7808 */ /* 0x000fe40006800000 */
[----:B------:R-:W-:Y:S01]  /*a850*/  ISETP.GE.AND P5, PT, R27, R158, PT ;  /* 0x0000009e1b00720c */ /* 0x000fe20003fa6270 */
[----:B------:R-:W1:Y:S01]  /*a860*/  MUFU.TANH R63, R63 ;  /* 0x0000003f003f7308 */ /* 0x000e620000002400 */
[----:B--2---:R-:W-:Y:S02]  /*a870*/  FSEL R29, R29, -INF , !P3 ;  /* 0xff8000001d1d7808 */ /* 0x004fe40005800000 */
[----:B------:R-:W-:Y:S02]  /*a880*/  ISETP.GT.AND P3, PT, R157, R4, PT ;  /* 0x000000049d00720c */ /* 0x000fe40003f64270 */
[----:B------:R-:W-:Y:S02]  /*a890*/  ISETP.GE.AND P4, PT, R27, R156, PT ;  /* 0x0000009c1b00720c */ /* 0x000fe40003f86270 */
[----:B------:R-:W-:Y:S01]  /*a8a0*/  FSEL R35, R62, -INF , !P3 ;  /* 0xff8000003e237808 */ /* 0x000fe20005800000 */
[----:B------:R-:W2:Y:S01]  /*a8b0*/  MUFU.TANH R9, R9 ;  /* 0x0000000900097308 */ /* 0x000ea20000002400 */
[----:B---3--:R-:W-:-:S02]  /*a8c0*/  FSEL R122, R122, -INF , !P6 ;  /* 0xff8000007a7a7808 */ /* 0x008fc40007000000 */
[----:B------:R-:W-:Y:S02]  /*a8d0*/  ISETP.GE.AND P6, PT, R4, R158, PT ;  /* 0x0000009e0400720c */ /* 0x000fe40003fc6270 */
[----:B------:R-:W-:Y:S02]  /*a8e0*/  FSEL R4, R14, -INF , !P2 ;  /* 0xff8000000e047808 */ /* 0x000fe40005000000 */
[----:B------:R-:W-:Y:S01]  /*a8f0*/  ISETP.GT.AND P2, PT, R157, R27, PT ;  /* 0x0000001b9d00720c */ /* 0x000fe20003f44270 */
[----:B------:R-:W3:Y:S01]  /*a900*/  MUFU.TANH R14, R59 ;  /* 0x0000003b000e7308 */ /* 0x000ee20000002400 */
[----:B------:R-:W-:Y:S01]  /*a910*/  FSEL R27, R15, -INF , !P0 ;  /* 0xff8000000f1b7808 */ /* 0x000fe20004000000 */
[----:B------:R-:W-:Y:S01]  /*a920*/  FMUL.FTZ R15, R54, R3 ;  /* 0x00000003360f7220 */ /* 0x000fe20000410000 */
[----:B------:R-:W-:Y:S02]  /*a930*/  ISETP.GT.AND P0, PT, R157, R30, PT ;  /* 0x0000001e9d00720c */ /* 0x000fe40003f04270 */
[----:B------:R-:W-:-:S02]  /*a940*/  FSEL R39, R28, -INF , !P6 ;  /* 0xff8000001c277808 */ /* 0x000fc40007000000 */
[C---:B------:R-:W-:Y:S01]  /*a950*/  ISETP.GE.AND P6, PT, R30.reuse, R158, PT ;  /* 0x0000009e1e00720c */ /* 0x040fe20003fc6270 */
[----:B------:R-:W4:Y:S01]  /*a960*/  MUFU.TANH R15, R15 ;  /* 0x0000000f000f7308 */ /* 0x000f220000002400 */
[----:B-1----:R-:W-:Y:S02]  /*a970*/  FSEL R25, R63, -INF , !P2 ;  /* 0xff8000003f197808 */ /* 0x002fe40005000000 */
[----:B------:R-:W-:Y:S02]  /*a980*/  FSEL R35, R35, -INF , !P1 ;  /* 0xff80000023237808 */ /* 0x000fe40004800000 */
[----:B------:R-:W-:Y:S02]  /*a990*/  FSEL R37, R37, -INF , !P5 ;  /* 0xff80000025257808 */ /* 0x000fe40006800000 */
[----:B------:R-:W-:Y:S02]  /*a9a0*/  ISETP.GE.AND P3, PT, R30, R156, PT ;  /* 0x0000009c1e00720c */ /* 0x000fe40003f66270 */
[----:B------:R-:W-:-:S02]  /*a9b0*/  ISETP.GT.AND P1, PT, R157, R26, PT ;  /* 0x0000001a9d00720c */ /* 0x000fc40003f24270 */
[-C--:B------:R-:W-:Y:S02]  /*a9c0*/  ISETP.GE.AND P5, PT, R26, R158.reuse, PT ;  /* 0x0000009e1a00720c */ /* 0x080fe40003fa6270 */
[----:B--2---:R-:W-:Y:S02]  /*a9d0*/  FSEL R9, R9, -INF , !P0 ;  /* 0xff80000009097808 */ /* 0x004fe40004000000 */
[----:B------:R-:W-:Y:S02]  /*a9e0*/  FSEL R19, R16, -INF , !P6 ;  /* 0xff80000010137808 */ /* 0x000fe40007000000 */
[----:B------:R-:W-:Y:S01]  /*a9f0*/  FSEL R25, R25, -INF , !P4 ;  /* 0xff80000019197808 */ /* 0x000fe20006000000 */
[----:B------:R-:W-:Y:S01]  /*aa00*/  MUFU.TANH R16, R50 ;  /* 0x0000003200107308 */ /* 0x000fe20000002400 */
[----:B------:R-:W-:Y:S02]  /*aa10*/  ISETP.GE.AND P6, PT, R7, R158, PT ;  /* 0x0000009e0700720c */ /* 0x000fe40003fc6270 */
[----:B------:R-:W-:-:S02]  /*aa20*/  ISETP.GE.AND P2, PT, R26, R156, PT ;  /* 0x0000009c1a00720c */ /* 0x000fc40003f46270 */
[----:B------:R-:W-:Y:S02]  /*aa30*/  ISETP.GT.AND P4, PT, R157, R7, PT ;  /* 0x000000079d00720c */ /* 0x000fe40003f84270 */
[----:B------:R-:W-:Y:S01]  /*aa40*/  ISETP.GE.AND P0, PT, R7, R156, PT ;  /* 0x0000009c0700720c */ /* 0x000fe20003f06270 */
[----:B------:R-:W1:Y:S01]  /*aa50*/  MUFU.TANH R26, R55 ;  /* 0x00000037001a7308 */ /* 0x000e620000002400 */
[----:B------:R-:W-:Y:S02]  /*aa60*/  FSEL R9, R9, -INF , !P3 ;  /* 0xff80000009097808 */ /* 0x000fe40005800000 */
[----:B---3--:R-:W-:Y:S02]  /*aa70*/  FSEL R28, R14, -INF , !P1 ;  /* 0xff8000000e1c7808 */ /* 0x008fe40004800000 */
[----:B------:R-:W-:Y:S02]  /*aa80*/  FSEL R7, R17, -INF , !P5 ;  /* 0xff80000011077808 */ /* 0x000fe40006800000 */
[----:B------:R-:W-:Y:S01]  /*aa90*/  ISETP.GT.AND P3, PT, R157, R5, PT ;  /* 0x000000059d00720c */ /* 0x000fe20003f64270 */
[----:B------:R-:W-:Y:S01]  /*aaa0*/  MUFU.TANH R14, R51 ;  /* 0x00000033000e7308 */ /* 0x000fe20000002400 */
[----:B------:R-:W-:-:S02]  /*aab0*/  ISETP.GE.AND P5, PT, R5, R158, PT ;  /* 0x0000009e0500720c */ /* 0x000fc40003fa6270 */
[----:B------:R-:W-:Y:S02]  /*aac0*/  ISETP.GE.AND P1, PT, R5, R156, PT ;  /* 0x0000009c0500720c */ /* 0x000fe40003f26270 */
[----:B------:R-:W-:Y:S01]  /*aad0*/  FSEL R5, R18, -INF , !P6 ;  /* 0xff80000012057808 */ /* 0x000fe20007000000 */
[-C--:B------:R-:W-:Y:S01]  /*aae0*/  FMUL.FTZ R18, R46, R3.reuse ;  /* 0x000000032e127220 */ /* 0x080fe20000410000 */
[----:B----4-:R-:W-:Y:S01]  /*aaf0*/  FSEL R15, R15, -INF , !P4 ;  /* 0xff8000000f0f7808 */ /* 0x010fe20006000000 */
[----:B------:R-:W-:Y:S01]  /*ab00*/  FMUL.FTZ R3, R103, R3 ;  /* 0x0000000367037220 */ /* 0x000fe20000410000 */
[----:B-1----:R-:W-:Y:S02]  /*ab10*/  FSEL R26, R26, -INF , !P3 ;  /* 0xff8000001a1a7808 */ /* 0x002fe40005800000 */
[----:B------:R-:W-:Y:S01]  /*ab20*/  FSEL R17, R28, -INF , !P2 ;  /* 0xff8000001c117808 */ /* 0x000fe20005000000 */
[----:B------:R-:W1:Y:S01]  /*ab30*/  MUFU.TANH R18, R18 ;  /* 0x0000001200127308 */ /* 0x000e620000002400 */
[----:B------:R-:W-:-:S02]  /*ab40*/  ISETP.GT.AND P2, PT, R157, R11, PT ;  /* 0x0000000b9d00720c */ /* 0x000fc40003f44270 */
[C---:B------:R-:W-:Y:S02]  /*ab50*/  ISETP.GE.AND P6, PT, R11.reuse, R158, PT ;  /* 0x0000009e0b00720c */ /* 0x040fe40003fc6270 */
[----:B------:R-:W-:Y:S02]  /*ab60*/  ISETP.GE.AND P4, PT, R11, R156, PT ;  /* 0x0000009c0b00720c */ /* 0x000fe40003f86270 */
[----:B------:R-:W-:Y:S01]  /*ab70*/  FSEL R11, R13, -INF , !P5 ;  /* 0xff8000000d0b7808 */ /* 0x000fe20006800000 */
[----:B------:R-:W-:Y:S01]  /*ab80*/  MUFU.TANH R3, R3 ;  /* 0x0000000300037308 */ /* 0x000fe20000002400 */
[----:B------:R-:W-:Y:S02]  /*ab90*/  FSEL R15, R15, -INF , !P0 ;  /* 0xff8000000f0f7808 */ /* 0x000fe40004000000 */
[----:B------:R-:W-:Y:S02]  /*aba0*/  FSEL R13, R26, -INF , !P1 ;  /* 0xff8000001a0d7808 */ /* 0x000fe40004800000 */
[----:B------:R-:W-:-:S02]  /*abb0*/  ISETP.GT.AND P0, PT, R157, R24, PT ;  /* 0x000000189d00720c */ /* 0x000fc40003f04270 */
[C---:B------:R-:W-:Y:S02]  /*abc0*/  ISETP.GE.AND P5, PT, R24.reuse, R158, PT ;  /* 0x0000009e1800720c */ /* 0x040fe40003fa6270 */
[-C--:B------:R-:W-:Y:S02]  /*abd0*/  ISETP.GE.AND P3, PT, R24, R156.reuse, PT ;  /* 0x0000009c1800720c */ /* 0x080fe40003f66270 */
[----:B------:R-:W-:Y:S01]  /*abe0*/  ISETP.GT.AND P1, PT, R157, R21, PT ;  /* 0x000000159d00720c */ /* 0x000fe20003f24270 */
[----:B------:R-:W2:Y:S01]  /*abf0*/  MUFU.TANH R24, R47 ;  /* 0x0000002f00187308 */ /* 0x000ea20000002400 */
[----:B------:R-:W-:Y:S02]  /*ac00*/  FSEL R16, R16, -INF , !P2 ;  /* 0xff80000010107808 */ /* 0x000fe40005000000 */
[----:B-1----:R-:W-:Y:S02]  /*ac10*/  FSEL R18, R18, -INF , !P1 ;  /* 0xff80000012127808 */ /* 0x002fe40004800000 */
[----:B------:R-:W-:-:S02]  /*ac20*/  ISETP.GE.AND P2, PT, R21, R156, PT ;  /* 0x0000009c1500720c */ /* 0x000fc40003f46270 */
[----:B------:R-:W-:Y:S02]  /*ac30*/  FSEL R109, R109, -INF , !P6 ;  /* 0xff8000006d6d7808 */ /* 0x000fe40007000000 */
[----:B------:R-:W-:Y:S02]  /*ac40*/  FSEL R115, R18, -INF , !P2 ;  /* 0xff80000012737808 */ /* 0x000fe40005000000 */
[----:B------:R-:W1:Y:S01]  /*ac50*/  MUFU.TANH R18, R102 ;  /* 0x0000006600127308 */ /* 0x000e620000002400 */
[----:B------:R-:W-:Y:S02]  /*ac60*/  ISETP.GE.AND P6, PT, R21, R158, PT ;  /* 0x0000009e1500720c */ /* 0x000fe40003fc6270 */
[----:B------:R-:W-:Y:S02]  /*ac70*/  FSEL R21, R16, -INF , !P4 ;  /* 0xff80000010157808 */ /* 0x000fe40006000000 */
[----:B------:R-:W-:Y:S02]  /*ac80*/  ISETP.GT.AND P4, PT, R157, R23, PT ;  /* 0x000000179d00720c */ /* 0x000fe40003f84270 */
[----:B------:R-:W-:Y:S01]  /*ac90*/  FSEL R14, R14, -INF , !P0 ;  /* 0xff8000000e0e7808 */ /* 0x000fe20004000000 */
[----:B------:R-:W3:Y:S01]  /*aca0*/  MUFU.TANH R16, R74 ;  /* 0x0000004a00107308 */ /* 0x000ee20000002400 */
[----:B------:R-:W-:-:S02]  /*acb0*/  ISETP.GE.AND P0, PT, R23, R156, PT ;  /* 0x0000009c1700720c */ /* 0x000fc40003f06270 */
[----:B--2---:R-:W-:Y:S02]  /*acc0*/  FSEL R24, R24, -INF , !P4 ;  /* 0xff80000018187808 */ /* 0x004fe40006000000 */
[----:B------:R-:W-:Y:S02]  /*acd0*/  FSEL R131, R14, -INF , !P3 ;  /* 0xff8000000e837808 */ /* 0x000fe40005800000 */
[----:B------:R-:W-:Y:S01]  /*ace0*/  FSEL R127, R24, -INF , !P0 ;  /* 0xff800000187f7808 */ /* 0x000fe20004000000 */
[----:B------:R-:W2:Y:S01]  /*acf0*/  MUFU.TANH R14, R75 ;  /* 0x0000004b000e7308 */ /* 0x000ea20000002400 */
[C---:B------:R-:W-:Y:S02]  /*ad00*/  ISETP.GT.AND P0, PT, R157.reuse, R6, PT ;  /* 0x000000069d00720c */ /* 0x040fe40003f04270 */
[----:B------:R-:W-:Y:S02]  /*ad10*/  ISETP.GT.AND P3, PT, R157, R22, PT ;  /* 0x000000169d00720c */ /* 0x000fe40003f64270 */
[----:B-1----:R-:W-:-:S02]  /*ad20*/  FSEL R18, R18, -INF , !P0 ;  /* 0xff80000012127808 */ /* 0x002fc40004000000 */
[----:B------:R-:W-:Y:S02]  /*ad30*/  FSEL R113, R113, -INF , !P5 ;  /* 0xff80000071717808 */ /* 0x000fe40006800000 */
[----:B------:R-:W-:Y:S02]  /*ad40*/  ISETP.GT.AND P0, PT, R93, R138, PT ;  /* 0x0000008a5d00720c */ /* 0x000fe40003f04270 */
[----:B------:R-:W-:Y:S02]  /*ad50*/  ISETP.GE.AND P5, PT, R23, R158, PT ;  /* 0x0000009e1700720c */ /* 0x000fe40003fa6270 */
[----:B------:R-:W-:Y:S02]  /*ad60*/  ISETP.GE.AND P1, PT, R22, R156, PT ;  /* 0x0000009c1600720c */ /* 0x000fe40003f26270 */
[----:B---3--:R-:W-:Y:S02]  /*ad70*/  FSEL R16, R16, -INF , !P3 ;  /* 0xff80000010107808 */ /* 0x008fe40005800000 */
[----:B------:R-:W-:-:S02]  /*ad80*/  FSEL R111, R111, -INF , !P6 ;  /* 0xff8000006f6f7808 */ /* 0x000fc40007000000 */
[----:B------:R-:W-:Y:S02]  /*ad90*/  FSEL R23, R12, -INF , !P5 ;  /* 0xff8000000c177808 */ /* 0x000fe40006800000 */
[----:B------:R-:W-:Y:S02]  /*ada0*/  ISETP.GE.AND P6, PT, R22, R158, PT ;  /* 0x0000009e1600720c */ /* 0x000fe40003fc6270 */
[C---:B------:R-:W-:Y:S02]  /*adb0*/  ISETP.GT.AND P2, PT, R157.reuse, R8, PT ;  /* 0x000000089d00720c */ /* 0x040fe40003f44270 */
[----:B------:R-:W-:Y:S02]  /*adc0*/  ISETP.GE.AND P5, PT, R8, R158, PT ;  /* 0x0000009e0800720c */ /* 0x000fe40003fa6270 */
[----:B------:R-:W-:Y:S02]  /*add0*/  FSEL R123, R16, -INF , !P1 ;  /* 0xff800000107b7808 */ /* 0x000fe40004800000 */
[----:B------:R-:W-:-:S02]  /*ade0*/  ISETP.GT.AND P1, PT, R157, R20, PT ;  /* 0x000000149d00720c */ /* 0x000fc40003f24270 */
[----:B------:R-:W-:Y:S02]  /*adf0*/  FSEL R125, R125, -INF , !P6 ;  /* 0xff8000007d7d7808 */ /* 0x000fe40007000000 */
[----:B------:R-:W-:Y:S02]  /*ae00*/  FSEL R31, R31, -INF , !P5 ;  /* 0xff8000001f1f7808 */ /* 0x000fe40006800000 */
[----:B--2---:R-:W-:Y:S02]  /*ae10*/  FSEL R14, R14, -INF , !P2 ;  /* 0xff8000000e0e7808 */ /* 0x004fe40005000000 */
        /* <DEDUP_REMOVED lines=27> */
.L_x_10463:
        /* <DEDUP_REMOVED lines=60> */
.L_x_10464:
[----:B------:R-:W-:Y:S05]  /*b390*/  BSYNC.RECONVERGENT B0 ;  /* 0x0000000000007941 */ /* 0x000fea0003800200 */
.L_x_10462:
        /* <DEDUP_REMOVED lines=13> */
.L_x_10461:
[----:B------:R-:W-:Y:S05]  /*b470*/  BSYNC.RECONVERGENT B1 ;  /* 0x0000000000017941 */ /* 0x000fea0003800200 */
.L_x_10460:
        /* <DEDUP_REMOVED lines=17> */
[----:B------:R-:W-:-:S03]  /*b590*/  FMNMX.FTZ R43, R116, R43, !PT ;  /* 0x0000002b742b7209 */ /* 0x000fc60007810000 */
[----:B-1----:R-:W1:Y:S04]  /*b5a0*/  SHFL.BFLY PT, R41, R8, 0x2, 0x1f ;  /* 0x0c401f0008297f89 */ /* 0x002e6800000e0000 */
        /* <DEDUP_REMOVED lines=22> */
[----:B------:R-:W-:Y:S01]  /*b710*/  LDSM.16.MT88.4 R76, [R0+0x6000] ;  /* 0x00600000004c783b */ /* 0x000fe20000004200 */
        /* <DEDUP_REMOVED lines=18> */
[-CC-:B------:R-:W-:Y:S01]  /*b840*/  FFMA.FTZ R111, R111, R119.reuse, -R124.reuse ;  /* 0x000000776f6f7223 */ /* 0x180fe2000001087c */
[----:B------:R-:W5:Y:S01]  /*b850*/  LDSM.16.MT88.4 R4, [R108+0x8000] ;  /* 0x008000006c04783b */ /* 0x000f620000004200 */
[-C--:B------:R-:W-:Y:S01]  /*b860*/  FFMA.FTZ R112, R23, R119.reuse, -R124 ;  /* 0x0000007717707223 */ /* 0x080fe2000001087c */
[----:B------:R-:W-:Y:S01]  /*b870*/  MUFU.EX2 R98, R98 ;  /* 0x0000006200627308 */ /* 0x000fe20000000800 */
[-CC-:B------:R-:W-:Y:S01]  /*b880*/  FFMA.FTZ R113, R21, R119.reuse, -R120.reuse ;  /* 0x0000007715717223 */ /* 0x180fe20000010878 */
        /* <DEDUP_REMOVED lines=8> */
[----:B------:R-:W4:Y:S01]  /*b910*/  LDSM.16.MT88.4 R12, [R0+0x7400] ;  /* 0x00740000000c783b */ /* 0x000f220000004200 */
[-CC-:B------:R-:W-:Y:S01]  /*b920*/  FFMA.FTZ R127, R29, R119.reuse, -R124.reuse ;  /* 0x000000771d7f7223 */ /* 0x180fe2000001087c */
[-CC-:B------:R-:W-:Y:S01]  /*b930*/  FFMA.FTZ R125, R125, R119.reuse, -R124.reuse ;  /* 0x000000777d7d7223 */ /* 0x180fe2000001087c */
[-C--:B------:R-:W-:Y:S01]  /*b940*/  FFMA.FTZ R122, R122, R119.reuse, -R124 ;  /* 0x000000777a7a7223 */ /* 0x080fe2000001087c */
[----:B------:R-:W4:Y:S01]  /*b950*/  LDSM.16.MT88.4 R24, [R108+0x7400] ;  /* 0x007400006c18783b */ /* 0x000f220000004200 */
[-CC-:B------:R-:W-:Y:S01]  /*b960*/  FFMA.FTZ R123, R123, R119.reuse, -R120.reuse ;  /* 0x000000777b7b7223 */ /* 0x180fe20000010878 */
[----:B------:R-:W-:Y:S01]  /*b970*/  MUFU.EX2 R107, R107 ;  /* 0x0000006b006b7308 */ /* 0x000fe20000000800 */
[-CC-:B------:R-:W-:Y:S01]  /*b980*/  FFMA.FTZ R124, R121, R119.reuse, -R120.reuse ;  /* 0x00000077797c7223 */ /* 0x180fe20000010878 */
[----:B------:R-:W-:Y:S01]  /*b990*/  LDSM.16.MT88.4 R20, [R0+0x6800] ;  /* 0x006800000014783b */ /* 0x000fe20000004200 */
[-CC-:B------:R-:W-:Y:S01]  /*b9a0*/  FFMA.FTZ R117, R117, R119.reuse, -R120.reuse ;  /* 0x0000007775757223 */ /* 0x180fe20000010878 */
[----:B------:R-:W-:Y:S01]  /*b9b0*/  FFMA.FTZ R116, R116, R119, -R120 ;  /* 0x0000007774747223 */ /* 0x000fe20000010878 */
[----:B------:R-:W-:Y:S01]  /*b9c0*/  FADD.FTZ R105, R105, R104 ;  /* 0x0000006869697221 */ /* 0x000fe20000010000 */
[----:B------:R-:W-:Y:S01]  /*b9d0*/  LDSM.16.MT88.4 R28, [R0+0x8800] ;  /* 0x00880000001c783b */ /* 0x000fe20000004200 */
[----:B------:R-:W-:Y:S01]  /*b9e0*/  ISETP.GT.AND P0, PT, R93, R138, PT ;  /* 0x0000008a5d00720c */ /* 0x000fe20003f04270 */
[----:B------:R-:W2:Y:S01]  /*b9f0*/  MUFU.EX2 R106, R106 ;  /* 0x0000006a006a7308 */ /* 0x000ea20000000800 */
[----:B-1----:R-:W-:-:S07]  /*ba00*/  F2FP.BF16.F32.PACK_AB R50, R99, R98 ;  /* 0x000000626332723e */ /* 0x002fce00000010ff */
        /* <DEDUP_REMOVED lines=20> */
[C---:B---3--:R-:W-:Y:S07]  /*bb50*/  HMMA.16816.F32.BF16 R56, R48.reuse, R52, RZ ;  /* 0x000000343038723c */ /* 0x048fee00000418ff */
[----:B------:R-:W-:Y:S01]  /*bb60*/  MUFU.EX2 R109, R109 ;  /* 0x0000006d006d7308 */ /* 0x000fe20000000800 */
[C---:B-----5:R-:W-:Y:S07]  /*bb70*/  HMMA.16816.F32.BF16 R36, R48.reuse, R40, RZ ;  /* 0x000000283024723c */ /* 0x060fee00000418ff */
[----:B------:R-:W3:Y:S01]  /*bb80*/  MUFU.EX2 R110, R110 ;  /* 0x0000006e006e7308 */ /* 0x000ee20000000800 */
        /* <DEDUP_REMOVED lines=17> */
[----:B------:R-:W4:Y:S04]  /*bca0*/  LDSM.16.MT88.4 R16, [R108+0x8400] ;  /* 0x008400006c10783b */ /* 0x000f280000004200 */
[----:B------:R-:W-:Y:S03]  /*bcb0*/  MUFU.EX2 R125, R125 ;  /* 0x0000007d007d7308 */ /* 0x000fe60000000800 */
[C---:B------:R-:W-:Y:S05]  /*bcc0*/  HMMA.16816.F32.BF16 R80, R4.reuse, R8, R80 ;  /* 0x000000080450723c */ /* 0x040fea0000041850 */
[----:B------:R-:W5:Y:S03]  /*bcd0*/  MUFU.EX2 R126, R126 ;  /* 0x0000007e007e7308 */ /* 0x000f660000000800 */
[C---:B------:R-:W-:Y:S01]  /*bce0*/  HMMA.16816.F32.BF16 R76, R4.reuse, R10, R76 ;  /* 0x0000000a044c723c */ /* 0x040fe2000004184c */
[----:B------:R-:W3:Y:S04]  /*bcf0*/  LDSM.16.MT88.4 R8, [R0+0x8400] ;  /* 0x008400000008783b */ /* 0x000ee80000004200 */
        /* <DEDUP_REMOVED lines=13> */
[C---:B------:R-:W-:Y:S01]  /*bdd0*/  HMMA.16816.F32.BF16 R52, R4.reuse, R26, R52 ;  /* 0x0000001a0434723c */ /* 0x040fe20000041834 */
[----:B------:R-:W-:Y:S07]  /*bde0*/  LDSM.16.MT88.4 R24, [R0+0x6c00] ;  /* 0x006c00000018783b */ /* 0x000fee0000004200 */
[C---:B---3--:R-:W-:Y:S08]  /*bdf0*/  HMMA.16816.F32.BF16 R36, R4.reuse, R8, R36 ;  /* 0x000000080424723c */ /* 0x048ff00000041824 */
[----:B------:R-:W-:Y:S03]  /*be00*/  HMMA.16816.F32.BF16 R40, R4, R10, R40 ;  /* 0x0000000a0428723c */ /* 0x000fe60000041828 */
[----:B------:R-:W-:Y:S01]  /*be10*/  F2FP.BF16.F32.PACK_AB R4, R110, R109 ;  /* 0x0000006d6e04723e */ /* 0x000fe200000010ff */
[----:B------:R-:W3:Y:S01]  /*be20*/  LDSM.16.MT88.4 R8, [R0+0x7800] ;  /* 0x007800000008783b */ /* 0x000ee20000004200 */
[----:B-1----:R-:W-:-:S02]  /*be30*/  F2FP.BF16.F32.PACK_AB R5, R114, R113 ;  /* 0x000000717205723e */ /* 0x002fc400000010ff */
[----:B------:R-:W-:Y:S02]  /*be40*/  F2FP.BF16.F32.PACK_AB R6, R112, R111 ;  /* 0x0000006f7006723e */ /* 0x000fe400000010ff */
[----:B--2---:R-:W-:-:S07]  /*be50*/  F2FP.BF16.F32.PACK_AB R7, R118, R115 ;  /* 0x000000737607723e */ /* 0x004fce00000010ff */
[C---:B-----5:R-:W-:Y:S08]  /*be60*/  HMMA.16816.F32.BF16 R72, R4.reuse, R12, R72 ;  /* 0x0000000c0448723c */ /* 0x060ff00000041848 */
[C---:B------:R-:W-:Y:S01]  /*be70*/  HMMA.16816.F32.BF16 R68, R4.reuse, R14, R68 ;  /* 0x0000000e0444723c */ /* 0x040fe20000041844 */
[----:B------:R-:W1:Y:S07]  /*be80*/  LDSM.16.MT88.4 R12, [R108+0x8800] ;  /* 0x008800006c0c783b */ /* 0x000e6e0000004200 */
[C---:B----4-:R-:W-:Y:S08]  /*be90*/  HMMA.16816.F32.BF16 R56, R4.reuse, R16, R56 ;  /* 0x000000100438723c */ /* 0x050ff00000041838 */
        /* <DEDUP_REMOVED lines=127> */
.L_x_10468:
        /* <DEDUP_REMOVED lines=8> */
.L_x_10469:
[----:B------:R-:W-:Y:S05]  /*c710*/  BSYNC.RECONVERGENT B0 ;  /* 0x0000000000007941 */ /* 0x000fea0003800200 */
.L_x_10467:
[----:B------:R-:W-:Y:S02]  /*c720*/  SHF.L.U32 R5, R91, 0x3, RZ ;  /* 0x000000035b057819 */ /* 0x000fe400000006ff */
[----:B------:R-:W-:Y:S02]  /*c730*/  LEA R6, P1, R87, R142, 0x1 ;  /* 0x0000008e57067211 */ /* 0x000fe400078208ff */
[----:B------:R-:W-:Y:S02]  /*c740*/  LOP3.LUT R4, R5, 0xc0, RZ, 0xc0, !PT ;  /* 0x000000c005047812 */ /* 0x000fe400078ec0ff */
[----:B------:R-:W-:Y:S02]  /*c750*/  LEA.HI.X R7, R87, R143, R90, 0x1, P1 ;  /* 0x0000008f57077211 */ /* 0x000fe400008f0c5a */
[----:B------:R-:W-:-:S04]  /*c760*/  LOP3.LUT R4, R4, 0x18, R91, 0xf8, !PT ;  /* 0x0000001804047812 */ /* 0x000fc800078ef85b */
[----:B------:R-:W-:-:S04]  /*c770*/  LOP3.LUT R4, R4, 0x18, R5, 0x78, !PT ;  /* 0x0000001804047812 */ /* 0x000fc800078e7805 */
[----:B------:R-:W-:-:S04]  /*c780*/  LOP3.LUT R91, R4, 0x1f20, R5, 0xf8, !PT ;  /* 0x00001f20045b7812 */ /* 0x000fc800078ef805 */
[----:B------:R-:W-:-:S05]  /*c790*/  LEA R91, R91, R92, 0x1 ;  /* 0x0000005c5b5b7211 */ /* 0x000fca00078e08ff */
        /* <DEDUP_REMOVED lines=14> */
[----:B------:R-:W3:Y:S01]  /*c880*/  LDSM.16.M88.4 R32, [R2+0x3000] ;  /* 0x003000000220783b */ /* 0x000ee20000000200 */
[-C--:B------:R-:W-:Y:S02]  /*c890*/  IADD3 R134, PT, PT, R129, R94.reuse, RZ ;  /* 0x0000005e81867210 */ /* 0x080fe40007ffe0ff */
[----:B------:R-:W-:Y:S01]  /*c8a0*/  IADD3 R131, PT, PT, R2, R94, RZ ;  /* 0x0000005e02837210 */ /* 0x000fe20007ffe0ff */
[----:B------:R-:W4:Y:S04]  /*c8b0*/  LDSM.16.M88.4 R24, [R2+0x3400] ;  /* 0x003400000218783b */ /* 0x000f280000000200 */
[----:B------:R-:W5:Y:S04]  /*c8c0*/  LDSM.16.M88.4 R108, [R2+0x3800] ;  /* 0x00380000026c783b */ /* 0x000f680000000200 */
[----:B------:R-:W5:Y:S04]  /*c8d0*/  LDSM.16.M88.4 R116, [R2+0x3c00] ;  /* 0x003c00000274783b */ /* 0x000f680000000200 */
[----:B------:R-:W-:Y:S04]  /*c8e0*/  LDSM.16.M88.4 R16, [R134] ;  /* 0x000000008610783b */ /* 0x000fe80000000200 */
[----:B-1----:R-:W1:Y:S04]  /*c8f0*/  LDSM.16.M88.4 R4, [R131+0x3000] ;  /* 0x003000008304783b */ /* 0x002e680000000200 */
[----:B------:R-:W1:Y:S04]  /*c900*/  LDSM.16.M88.4 R96, [R131+0x3400] ;  /* 0x003400008360783b */ /* 0x000e680000000200 */
[----:B------:R-:W1:Y:S04]  /*c910*/  LDSM.16.M88.4 R92, [R131+0x3800] ;  /* 0x00380000835c783b */ /* 0x000e680000000200 */
[----:B------:R-:W1:Y:S04]  /*c920*/  LDSM.16.M88.4 R20, [R131+0x3c00] ;  /* 0x003c00008314783b */ /* 0x000e680000000200 */
[----:B------:R-:W-:Y:S01]  /*c930*/  LDSM.16.M88.4 R120, [R129+0x1000] ;  /* 0x001000008178783b */ /* 0x000fe20000000200 */
[C---:B---3--:R-:W-:Y:S03]  /*c940*/  HMMA.16816.F32.BF16 R12, R100.reuse, R32, RZ ;  /* 0x00000020640c723c */ /* 0x048fe600000418ff */
[----:B------:R-:W3:Y:S04]  /*c950*/  LDSM.16.M88.4 R8, [R2+0x4000] ;  /* 0x004000000208783b */ /* 0x000ee80000000200 */
[----:B------:R-:W-:Y:S01]  /*c960*/  LDSM.16.M88.4 R124, [R131+0x4000] ;  /* 0x00400000837c783b */ /* 0x000fe20000000200 */
[C---:B------:R-:W-:Y:S03]  /*c970*/  HMMA.16816.F32.BF16 R32, R100.reuse, R34, RZ ;  /* 0x000000226420723c */ /* 0x040fe600000418ff */
[----:B------:R-:W0:Y:S05]  /*c980*/  LDGDEPBAR ;  /* 0x00000000000079af */ /* 0x000e2a0000000000 */
[C---:B----4-:R-:W-:Y:S08]  /*c990*/  HMMA.16816.F32.BF16 R28, R100.reuse, R24, RZ ;  /* 0x00000018641c723c */ /* 0x050ff000000418ff */
[C---:B------:R-:W-:Y:S08]  /*c9a0*/  HMMA.16816.F32.BF16 R24, R100.reuse, R26, RZ ;  /* 0x0000001a6418723c */ /* 0x040ff000000418ff */
[C---:B-----5:R-:W-:Y:S08]  /*c9b0*/  HMMA.16816.F32.BF16 R112, R100.reuse, R108, RZ ;  /* 0x0000006c6470723c */ /* 0x060ff000000418ff */
[C---:B------:R-:W-:Y:S08]  /*c9c0*/  HMMA.16816.F32.BF16 R108, R100.reuse, R110, RZ ;  /* 0x0000006e646c723c */ /* 0x040ff000000418ff */
[----:B------:R-:W-:Y:S08]  /*c9d0*/  HMMA.16816.F32.BF16 R104, R100, R116, RZ ;  /* 0x000000746468723c */ /* 0x000ff000000418ff */
[C---:B-1----:R-:W-:Y:S08]  /*c9e0*/  HMMA.16816.F32.BF16 R12, R16.reuse, R4, R12 ;  /* 0x00000004100c723c */ /* 0x042ff0000004180c */
[----:B------:R-:W-:Y:S01]  /*c9f0*/  HMMA.16816.F32.BF16 R32, R16, R6, R32 ;  /* 0x000000061020723c */ /* 0x000fe20000041820 */
[----:B------:R-:W1:Y:S07]  /*ca00*/  LDSM.16.M88.4 R4, [R2+0x4400] ;  /* 0x004400000204783b */ /* 0x000e6e0000000200 */
[----:B------:R-:W-:Y:S01]  /*ca10*/  HMMA.16816.F32.BF16 R100, R100, R118, RZ ;  /* 0x000000766464723c */ /* 0x000fe200000418ff */
        /* <DEDUP_REMOVED lines=10> */
[----:B------:R-:W5:Y:S03]  /*cac0*/  LDSM.16.M88.4 R16, [R2+0x5000] ;  /* 0x005000000210783b */ /* 0x000f660000000200 */
        /* <DEDUP_REMOVED lines=11> */
[----:B------:R-:W3:Y:S07]  /*cb80*/  LDSM.16.M88.4 R116, [R131+0x4800] ;  /* 0x004800008374783b */ /* 0x000eee0000000200 */
[C---:B-----5:R-:W-:Y:S08]  /*cb90*/  HMMA.16816.F32.BF16 R12, R20.reuse, R16, R12 ;  /* 0x00000010140c723c */ /* 0x060ff0000004180c */
[----:B------:R-:W-:Y:S01]  /*cba0*/  HMMA.16816.F32.BF16 R32, R20, R18, R32 ;  /* 0x000000121420723c */ /* 0x000fe20000041820 */
[----:B------:R-:W-:Y:S07]  /*cbb0*/  LDSM.16.M88.4 R16, [R131+0x5400] ;  /* 0x005400008310783b */ /* 0x000fee0000000200 */
[----:B------:R-:W-:Y:S08]  /*cbc0*/  HMMA.16816.F32.BF16 R28, R96, R92, R28 ;  /* 0x0000005c601c723c */ /* 0x000ff0000004181c */
[C---:B-1----:R-:W-:Y:S08]  /*cbd0*/  HMMA.16816.F32.BF16 R12, R8.reuse, R4, R12 ;  /* 0x00000004080c723c */ /* 0x042ff0000004180c */
[----:B------:R-:W-:Y:S01]  /*cbe0*/  HMMA.16816.F32.BF16 R32, R8, R6, R32 ;  /* 0x000000060820723c */ /* 0x000fe20000041820 */
[----:B------:R-:W1:Y:S07]  /*cbf0*/  LDSM.16.M88.4 R4, [R2+0x4c00] ;  /* 0x004c00000204783b */ /* 0x000e6e0000000200 */
[----:B---3--:R-:W-:Y:S08]  /*cc00*/  HMMA.16816.F32.BF16 R112, R96, R116, R112 ;  /* 0x000000746070723c */ /* 0x008ff00000041870 */
[----:B------:R-:W-:Y:S08]  /*cc10*/  HMMA.16816.F32.BF16 R28, R20, R124, R28 ;  /* 0x0000007c141c723c */ /* 0x000ff0000004181c */
[C---:B------:R-:W-:Y:S01]  /*cc20*/  HMMA.16816.F32.BF16 R24, R96.reuse, R94, R24 ;  /* 0x0000005e6018723c */ /* 0x040fe20000041818 */
[----:B------:R-:W-:Y:S04]  /*cc30*/  LDSM.16.M88.4 R92, [R131+0x4c00] ;  /* 0x004c0000835c783b */ /* 0x000fe80000000200 */
[-C--:B--2---:R-:W-:Y:S01]  /*cc40*/  FMUL.FTZ R116, R12, R130.reuse ;  /* 0x000000820c747220 */ /* 0x084fe20000410000 */
[-C--:B------:R-:W-:Y:S01]  /*cc50*/  FMUL.FTZ R117, R13, R130.reuse ;  /* 0x000000820d757220 */ /* 0x080fe20000410000 */
[-C--:B------:R-:W-:Y:S01]  /*cc60*/  FMUL.FTZ R124, R14, R130.reuse ;  /* 0x000000820e7c7220 */ /* 0x080fe20000410000 */
[-C--:B------:R-:W-:Y:S01]  /*cc70*/  FMUL.FTZ R125, R15, R130.reuse ;  /* 0x000000820f7d7220 */ /* 0x080fe20000410000 */
[-C--:B------:R-:W-:Y:S01]  /*cc80*/  FMUL.FTZ R32, R32, R130.reuse ;  /* 0x0000008220207220 */ /* 0x080fe20000410000 */
[----:B------:R-:W2:Y:S01]  /*cc90*/  LDSM.16.M88.4 R12, [R2+0x5800] ;  /* 0x00580000020c783b */ /* 0x000ea20000000200 */
[----:B------:R-:W-:Y:S03]  /*cca0*/  HMMA.16816.F32.BF16 R108, R96, R118, R108 ;  /* 0x00000076606c723c */ /* 0x000fe6000004186c */
[-C--:B------:R-:W-:Y:S01]  /*ccb0*/  FMUL.FTZ R119, R33, R130.reuse ;  /* 0x0000008221777220 */ /* 0x080fe20000410000 */
[----:B------:R3:W4:Y:S04]  /*ccc0*/  MUFU.TANH R118, R32 ;  /* 0x0000002000767308 */ /* 0x0007280000002400 */
[----:B-1----:R-:W-:Y:S04]  /*ccd0*/  HMMA.16816.F32.BF16 R104, R120, R4, R104 ;  /* 0x000000047868723c */ /* 0x002fe80000041868 */
[----:B------:R-:W1:Y:S04]  /*cce0*/  MUFU.TANH R116, R116 ;  /* 0x0000007400747308 */ /* 0x000e680000002400 */
[----:B------:R-:W-:Y:S05]  /*ccf0*/  HMMA.16816.F32.BF16 R24, R20, R126, R24 ;  /* 0x0000007e1418723c */ /* 0x000fea0000041818 */
[-C--:B------:R-:W-:Y:S01]  /*cd00*/  FMUL.FTZ R126, R34, R130.reuse ;  /* 0x00000082227e7220 */ /* 0x080fe20000410000 */
[-C--:B------:R-:W-:Y:S01]  /*cd10*/  FMUL.FTZ R127, R35, R130.reuse ;  /* 0x00000082237f7220 */ /* 0x080fe20000410000 */
[----:B------:R-:W1:Y:S01]  /*cd20*/  MUFU.TANH R117, R117 ;  /* 0x0000007500757308 */ /* 0x000e620000002400 */
[----:B---3--:R3:W-:Y:S01]  /*cd30*/  LDSM.16.M88.4 R32, [R2+0x5c00] ;  /* 0x005c00000220783b */ /* 0x0087e20000000200 */
[----:B------:R-:W-:Y:S06]  /*cd40*/  HMMA.16816.F32.BF16 R100, R120, R6, R100 ;  /* 0x000000067864723c */ /* 0x000fec0000041864 */
[----:B------:R-:W1:Y:S02]  /*cd50*/  MUFU.TANH R124, R124 ;  /* 0x0000007c007c7308 */ /* 0x000e640000002400 */
[C---:B------:R-:W-:Y:S06]  /*cd60*/  HMMA.16816.F32.BF16 R28, R8.reuse, R16, R28 ;  /* 0x00000010081c723c */ /* 0x040fec000004181c */
[----:B------:R-:W1:Y:S02]  /*cd70*/  MUFU.TANH R125, R125 ;  /* 0x0000007d007d7308 */ /* 0x000e640000002400 */
[----:B------:R-:W-:Y:S01]  /*cd80*/  HMMA.16816.F32.BF16 R24, R8, R18, R24 ;  /* 0x000000120818723c */ /* 0x000fe20000041818 */
[----:B------:R-:W5:Y:S05]  /*cd90*/  LDSM.16.M88.4 R16, [R131+0x5800] ;  /* 0x005800008310783b */ /* 0x000f6a0000000200 */
[----:B------:R-:W1:Y:S02]  /*cda0*/  MUFU.TANH R119, R119 ;  /* 0x0000007700777308 */ /* 0x000e640000002400 */
[C---:B--2---:R-:W-:Y:S05]  /*cdb0*/  HMMA.16816.F32.BF16 R112, R20.reuse, R12, R112 ;  /* 0x0000000c1470723c */ /* 0x044fea0000041870 */
[-C--:B------:R-:W-:Y:S01]  /*cdc0*/  FMUL.FTZ R5, R29, R130.reuse ;  /* 0x000000821d057220 */ /* 0x080fe20000410000 */
[-C--:B------:R-:W-:Y:S01]  /*cdd0*/  FMUL.FTZ R4, R28, R130.reuse ;  /* 0x000000821c047220 */ /* 0x080fe20000410000 */
[-C--:B------:R-:W-:Y:S01]  /*cde0*/  FMUL.FTZ R29, R31, R130.reuse ;  /* 0x000000821f1d7220 */ /* 0x080fe20000410000 */
[----:B------:R-:W-:Y:S01]  /*cdf0*/  FMUL.FTZ R28, R30, R130 ;  /* 0x000000821e1c7220 */ /* 0x000fe20000410000 */
[----:B------:R-:W2:Y:S01]  /*ce00*/  MUFU.TANH R126, R126 ;  /* 0x0000007e007e7308 */ /* 0x000ea20000002400 */
[----:B------:R-:W-:Y:S01]  /*ce10*/  HMMA.16816.F32.BF16 R108, R20, R14, R108 ;  /* 0x0000000e146c723c */ /* 0x000fe2000004186c */
[----:B------:R-:W4:Y:S01]  /*ce20*/  LDSM.16.M88.4 R12, [R131+0x5c00] ;  /* 0x005c0000830c783b */ /* 0x000f220000000200 */
[----:B------:R-:W-:-:S04]  /*ce30*/  DEPBAR.LE SB0, 0x0 ;  /* 0x000080000000791a */ /* 0x000fc80000000000 */
[-C--:B------:R-:W-:Y:S01]  /*ce40*/  FMUL.FTZ R24, R24, R130.reuse ;  /* 0x0000008218187220 */ /* 0x080fe20000410000 */
[-C--:B------:R-:W-:Y:S01]  /*ce50*/  FMUL.FTZ R7, R27, R130.reuse ;  /* 0x000000821b077220 */ /* 0x080fe20000410000 */
[C---:B------:R-:W-:Y:S05]  /*ce60*/  HMMA.16816.F32.BF16 R104, R96.reuse, R92, R104 ;  /* 0x0000005c6068723c */ /* 0x040fea0000041868 */
[----:B------:R-:W-:Y:S01]  /*ce70*/  IADD3 R93, PT, PT, R89, -0x2, RZ ;  /* 0xfffffffe595d7810 */ /* 0x000fe20007ffe0ff */
[----:B---3--:R3:W1:Y:S01]  /*ce80*/  MUFU.TANH R2, R24 ;  /* 0x0000001800027308 */ /* 0x0086620000002400 */
[----:B------:R-:W-:Y:S02]  /*ce90*/  FMUL.FTZ R6, R26, R130 ;  /* 0x000000821a067220 */ /* 0x000fe40000410000 */
[----:B------:R-:W-:Y:S01]  /*cea0*/  ISETP.GT.AND P3, PT, R93, R138, PT ;  /* 0x0000008a5d00720c */ /* 0x000fe20003f64270 */
[----:B------:R-:W-:Y:S04]  /*ceb0*/  HMMA.16816.F32.BF16 R100, R96, R94, R100 ;  /* 0x0000005e6064723c */ /* 0x000fe80000041864 */
[----:B------:R-:W1:Y:S04]  /*cec0*/  MUFU.TANH R127, R127 ;  /* 0x0000007f007f7308 */ /* 0x000e680000002400 */
[----:B-----5:R-:W-:Y:S05]  /*ced0*/  HMMA.16816.F32.BF16 R112, R8, R16, R112 ;  /* 0x000000100870723c */ /* 0x020fea0000041870 */
[-C--:B------:R-:W-:Y:S01]  /*cee0*/  FMUL.FTZ R16, R25, R130.reuse ;  /* 0x0000008219107220 */ /* 0x080fe20000410000 */
[----:B------:R-:W1:Y:S02]  /*cef0*/  MUFU.TANH R4, R4 ;  /* 0x0000000400047308 */ /* 0x000e640000002400 */
[C---:B------:R-:W-:Y:S06]  /*cf00*/  HMMA.16816.F32.BF16 R104, R20.reuse, R32, R104 ;  /* 0x000000201468723c */ /* 0x040fec0000041868 */
[----:B------:R-:W1:Y:S02]  /*cf10*/  MUFU.TANH R5, R5 ;  /* 0x0000000500057308 */ /* 0x000e640000002400 */
[----:B------:R-:W-:Y:S06]  /*cf20*/  HMMA.16816.F32.BF16 R100, R20, R34, R100 ;  /* 0x000000221464723c */ /* 0x000fec0000041864 */
[----:B------:R-:W1:Y:S01]  /*cf30*/  MUFU.TANH R28, R28 ;  /* 0x0000001c001c7308 */ /* 0x000e620000002400 */
[-C--:B------:R-:W-:Y:S01]  /*cf40*/  FMUL.FTZ R17, R112, R130.reuse ;  /* 0x0000008270117220 */ /* 0x080fe20000410000 */
[-C--:B---3--:R-:W-:Y:S01]  /*cf50*/  FMUL.FTZ R24, R114, R130.reuse ;  /* 0x0000008272187220 */ /* 0x088fe20000410000 */
[C---:B------:R-:W-:Y:S05]  /*cf60*/  HMMA.16816.F32.BF16 R108, R8.reuse, R18, R108 ;  /* 0x00000012086c723c */ /* 0x040fea000004186c */
[-C--:B------:R-:W-:Y:S01]  /*cf70*/  FMUL.FTZ R19, R113, R130.reuse ;  /* 0x0000008271137220 */ /* 0x080fe20000410000 */
[-C--:B------:R-:W-:Y:S01]  /*cf80*/  FMUL.FTZ R18, R115, R130.reuse ;  /* 0x0000008273127220 */ /* 0x080fe20000410000 */
[----:B------:R-:W3:Y:S01]  /*cf90*/  MUFU.TANH R29, R29 ;  /* 0x0000001d001d7308 */ /* 0x000ee20000002400 */
[C---:B----4-:R-:W-:Y:S07]  /*cfa0*/  HMMA.16816.F32.BF16 R104, R8.reuse, R12, R104 ;  /* 0x0000000c0868723c */ /* 0x050fee0000041868 */
[----:B------:R-:W4:Y:S01]  /*cfb0*/  MUFU.TANH R16, R16 ;  /* 0x0000001000107308 */ /* 0x000f220000002400 */
        /* <DEDUP_REMOVED lines=37> */
[----:B------:R-:W-:Y:S02]  /*d210*/  VIADD R88, R88, 0xffffff40 ;  /* 0xffffff4058587836 */ /* 0x000fe40000000000 */
[----:B------:R-:W3:Y:S01]  /*d220*/  LD.E.64 R100, desc[UR4][R84.64+0x20] ;  /* 0x0000200454647980 */ /* 0x000ee2000c101b00 */
[----:B------:R-:W-:Y:S02]  /*d230*/  IABS R14, R8 ;  /* 0x00000008000e7213 */ /* 0x000fe40000000000 */
[----:B------:R-:W-:Y:S02]  /*d240*/  IABS R20, R88 ;  /* 0x0000005800147213 */ /* 0x000fe40000000000 */
[-C--:B--2---:R-:W-:Y:S02]  /*d250*/  IABS R10, R15.reuse ;  /* 0x0000000f000a7213 */ /* 0x084fe40000000000 */
[----:B------:R-:W-:-:S02]  /*d260*/  IABS R95, R15 ;  /* 0x0000000f005f7213 */ /* 0x000fc40000000000 */
[----:B------:R-:W2:Y:S01]  /*d270*/  I2F.RP R22, R10 ;  /* 0x0000000a00167306 */ /* 0x000ea20000209400 */
[----:B------:R-:W-:Y:S02]  /*d280*/  LOP3.LUT R88, R88, R15, RZ, 0x3c, !PT ;  /* 0x0000000f58587212 */ /* 0x000fe400078e3cff */
[----:B------:R-:W-:Y:S02]  /*d290*/  IADD3 R95, PT, PT, RZ, -R95, RZ ;  /* 0x8000005fff5f7210 */ /* 0x000fe40007ffe0ff */
        /* <DEDUP_REMOVED lines=51> */
.L_x_10473:
        /* <DEDUP_REMOVED lines=8> */
.L_x_10474:
[----:B------:R-:W-:Y:S05]  /*d650*/  BSYNC.RECONVERGENT B0 ;  /* 0x0000000000007941 */ /* 0x000fea0003800200 */
.L_x_10472:
        /* <DEDUP_REMOVED lines=13> */
.L_x_10471:
[----:B------:R-:W-:Y:S05]  /*d730*/  BSYNC.RECONVERGENT B1 ;  /* 0x0000000000017941 */ /* 0x000fea0003800200 */
.L_x_10470:
[----:B------:R-:W3:Y:S01]  /*d740*/  LD.E R100, desc[UR4][R84.64+0xdc] ;  /* 0x0000dc0454647980 */ /* 0x000ee2000c101900 */
[C---:B------:R-:W-:Y:S02]  /*d750*/  IMAD R30, R89.reuse, 0x40, R128 ;  /* 0x00000040591e7824 */ /* 0x040fe400078e0280 */
[----:B------:R-:W-:Y:S02]  /*d760*/  VIADD R96, R0, 0x6020 ;  /* 0x0000602000607836 */ /* 0x000fe40000000000 */
[C---:B------:R-:W-:Y:S02]  /*d770*/  VIADD R10, R30.reuse, 0xffffff80 ;  /* 0xffffff801e0a7836 */ /* 0x040fe40000000000 */
[C---:B------:R-:W-:Y:S02]  /*d780*/  VIADD R8, R30.reuse, 0xffffff81 ;  /* 0xffffff811e087836 */ /* 0x040fe40000000000 */
[----:B--2---:R-:W-:Y:S01]  /*d790*/  VIADD R14, R30, 0xffffff89 ;  /* 0xffffff891e0e7836 */ /* 0x004fe20000000000 */
[----:B------:R-:W-:Y:S01]  /*d7a0*/  ISETP.GE.AND P1, PT, R10, R159, PT ;  /* 0x0000009f0a00720c */ /* 0x000fe20003f26270 */
[----:B------:R-:W-:Y:S01]  /*d7b0*/  VIADD R20, R30, 0xffffff90 ;  /* 0xffffff901e147836 */ /* 0x000fe20000000000 */
[----:B------:R-:W-:Y:S01]  /*d7c0*/  ISETP.GE.AND P5, PT, R10, R158, PT ;  /* 0x0000009e0a00720c */ /* 0x000fe20003fa6270 */
[----:B------:R-:W-:Y:S01]  /*d7d0*/  VIADD R22, R30, 0xffffff91 ;  /* 0xffffff911e167836 */ /* 0x000fe20000000000 */
[----:B-1----:R-:W-:Y:S01]  /*d7e0*/  FSEL R15, R116, -INF , P1 ;  /* 0xff800000740f7808 */ /* 0x002fe20000800000 */
[----:B------:R-:W-:Y:S01]  /*d7f0*/  VIADD R26, R30, 0xffffffa0 ;  /* 0xffffffa01e1a7836 */ /* 0x000fe20000000000 */
[C---:B------:R-:W-:Y:S01]  /*d800*/  ISETP.GE.AND P0, PT, R10.reuse, R157, PT ;  /* 0x0000009d0a00720c */ /* 0x040fe20003f06270 */
[----:B------:R-:W-:Y:S01]  /*d810*/  @P3 VIADD R89, R89, 0xfffffffd ;  /* 0xfffffffd59593836 */ /* 0x000fe20000000000 */
[----:B------:R-:W-:Y:S01]  /*d820*/  ISETP.GE.AND P6, PT, R10, R156, PT ;  /* 0x0000009c0a00720c */ /* 0x000fe20003fc6270 */
[----:B------:R-:W-:Y:S01]  /*d830*/  VIADD R10, R30, 0xffffff88 ;  /* 0xffffff881e0a7836 */ /* 0x000fe20000000000 */
[----:B------:R-:W-:-:S02]  /*d840*/  ISETP.GE.AND P1, PT, R8, R159, PT ;  /* 0x0000009f0800720c */ /* 0x000fc40003f26270 */
[----:B------:R-:W-:Y:S02]  /*d850*/  FSEL R15, R15, -INF , !P5 ;  /* 0xff8000000f0f7808 */ /* 0x000fe40006800000 */
[C---:B------:R-:W-:Y:S02]  /*d860*/  ISETP.GE.AND P4, PT, R8.reuse, R158, PT ;  /* 0x0000009e0800720c */ /* 0x040fe40003f86270 */
[C---:B------:R-:W-:Y:S02]  /*d870*/  ISETP.GE.AND P2, PT, R8.reuse, R157, PT ;  /* 0x0000009d0800720c */ /* 0x040fe40003f46270 */
[----:B------:R-:W-:Y:S02]  /*d880*/  ISETP.GE.AND P5, PT, R8, R156, PT ;  /* 0x0000009c0800720c */ /* 0x000fe40003fa6270 */
[----:B------:R-:W-:Y:S02]  /*d890*/  FSEL R8, R124, -INF , P0 ;  /* 0xff8000007c087808 */ /* 0x000fe40000000000 */
[----:B------:R-:W-:-:S02]  /*d8a0*/  FSEL R34, R117, -INF , P1 ;  /* 0xff80000075227808 */ /* 0x000fc40000800000 */
[----:B------:R-:W-:Y:S02]  /*d8b0*/  ISETP.GE.AND P0, PT, R10, R159, PT ;  /* 0x0000009f0a00720c */ /* 0x000fe40003f06270 */
[----:B------:R-:W-:Y:S02]  /*d8c0*/  FSEL R8, R8, -INF , !P6 ;  /* 0xff80000008087808 */ /* 0x000fe40007000000 */
[----:B------:R-:W-:Y:S02]  /*d8d0*/  FSEL R34, R34, -INF , !P4 ;  /* 0xff80000022227808 */ /* 0x000fe40006000000 */
[C---:B------:R-:W-:Y:S02]  /*d8e0*/  ISETP.GE.AND P6, PT, R10.reuse, R158, PT ;  /* 0x0000009e0a00720c */ /* 0x040fe40003fc6270 */
[C---:B------:R-:W-:Y:S02]  /*d8f0*/  ISETP.GE.AND P1, PT, R10.reuse, R157, PT ;  /* 0x0000009d0a00720c */ /* 0x040fe40003f26270 */
[----:B------:R-:W-:-:S02]  /*d900*/  ISETP.GE.AND P4, PT, R10, R156, PT ;  /* 0x0000009c0a00720c */ /* 0x000fc40003f86270 */
[----:B------:R-:W-:Y:S02]  /*d910*/  FSEL R10, R125, -INF , P2 ;  /* 0xff8000007d0a7808 */ /* 0x000fe40001000000 */
[----:B------:R-:W-:Y:S02]  /*d920*/  FSEL R88, R118, -INF , P0 ;  /* 0xff80000076587808 */ /* 0x000fe40000000000 */
[----:B------:R-:W-:Y:S02]  /*d930*/  ISETP.GE.AND P2, PT, R14, R159, PT ;  /* 0x0000009f0e00720c */ /* 0x000fe40003f46270 */
[----:B------:R-:W-:Y:S02]  /*d940*/  FSEL R10, R10, -INF , !P5 ;  /* 0xff8000000a0a7808 */ /* 0x000fe40006800000 */
[----:B------:R-:W-:Y:S02]  /*d950*/  FSEL R88, R88, -INF , !P6 ;  /* 0xff80000058587808 */ /* 0x000fe40007000000 */
[----:B------:R-:W-:-:S02]  /*d960*/  ISETP.GE.AND P5, PT, R14, R158, PT ;  /* 0x0000009e0e00720c */ /* 0x000fc40003fa6270 */
[C---:B------:R-:W-:Y:S02]  /*d970*/  ISETP.GE.AND P0, PT, R14.reuse, R157, PT ;  /* 0x0000009d0e00720c */ /* 0x040fe40003f06270 */
[----:B------:R-:W-:Y:S02]  /*d980*/  ISETP.GE.AND P6, PT, R14, R156, PT ;  /* 0x0000009c0e00720c */ /* 0x000fe40003fc6270 */
[----:B------:R-:W-:Y:S02]  /*d990*/  FSEL R14, R126, -INF , P1 ;  /* 0xff8000007e0e7808 */ /* 0x000fe40000800000 */
[----:B------:R-:W-:Y:S02]  /*d9a0*/  FSEL R92, R119, -INF , P2 ;  /* 0xff800000775c7808 */ /* 0x000fe40001000000 */
[----:B------:R-:W-:Y:S02]  /*d9b0*/  FSEL R14, R14, -INF , !P4 ;  /* 0xff8000000e0e7808 */ /* 0x000fe40006000000 */
[----:B------:R-:W-:-:S02]  /*d9c0*/  FSEL R92, R92, -INF , !P5 ;  /* 0xff8000005c5c7808 */ /* 0x000fc40006800000 */
        /* <DEDUP_REMOVED lines=8> */
[----:B------:R-:W-:Y:S01]  /*da50*/  FSEL R160, R28, -INF , P2 ;  /* 0xff8000001ca07808 */ /* 0x000fe20001000000 */
[----:B------:R-:W-:Y:S01]  /*da60*/  VIADD R28, R30, 0xffffff99 ;  /* 0xffffff991e1c7836 */ /* 0x000fe20000000000 */
[----:B------:R-:W-:Y:S02]  /*da70*/  FSEL R4, R127, -INF , !P6 ;  /* 0xff8000007f047808 */ /* 0x000fe40007000000 */
[C---:B------:R-:W-:Y:S02]  /*da80*/  ISETP.GE.AND P1, PT, R22.reuse, R157, PT ;  /* 0x0000009d1600720c */ /* 0x040fe40003f26270 */
[----:B------:R-:W-:Y:S02]  /*da90*/  ISETP.GE.AND P6, PT, R22, R158, PT ;  /* 0x0000009e1600720c */ /* 0x000fe40003fc6270 */
[----:B------:R-:W-:-:S02]  /*daa0*/  ISETP.GE.AND P2, PT, R20, R159, PT ;  /* 0x0000009f1400720c */ /* 0x000fc40003f46270 */
[----:B------:R-:W-:Y:S02]  /*dab0*/  FSEL R5, R5, -INF , P0 ;  /* 0xff80000005057808 */ /* 0x000fe40000000000 */
[----:B------:R-:W-:Y:S02]  /*dac0*/  FSEL R98, R98, -INF , !P4 ;  /* 0xff80000062627808 */ /* 0x000fe40006000000 */
[----:B------:R-:W-:Y:S02]  /*dad0*/  ISETP.GE.AND P0, PT, R20, R157, PT ;  /* 0x0000009d1400720c */ /* 0x000fe40003f06270 */
[----:B------:R-:W-:Y:S02]  /*dae0*/  ISETP.GE.AND P4, PT, R22, R156, PT ;  /* 0x0000009c1600720c */ /* 0x000fe40003f86270 */
[----:B------:R-:W-:Y:S02]  /*daf0*/  FSEL R160, R160, -INF , !P5 ;  /* 0xff800000a0a07808 */ /* 0x000fe40006800000 */
[----:B------:R-:W-:-:S02]  /*db00*/  FSEL R29, R29, -INF , P1 ;  /* 0xff8000001d1d7808 */ /* 0x000fc40000800000 */
[----:B------:R-:W-:Y:S02]  /*db10*/  ISETP.GE.AND P5, PT, R20, R158, PT ;  /* 0x0000009e1400720c */ /* 0x000fe40003fa6270 */
[----:B------:R-:W-:Y:S01]  /*db20*/  FSEL R22, R5, -INF , !P6 ;  /* 0xff80000005167808 */ /* 0x000fe20007000000 */
[----:B------:R-:W-:Y:S01]  /*db30*/  VIADD R5, R30, 0xffffffa1 ;  /* 0xffffffa11e057836 */ /* 0x000fe20000000000 */
[----:B------:R-:W-:Y:S02]  /*db40*/  ISETP.GE.AND P1, PT, R28, R159, PT ;  /* 0x0000009f1c00720c */ /* 0x000fe40003f26270 */
[----:B------:R-:W-:Y:S02]  /*db50*/  FSEL R2, R2, -INF , P2 ;  /* 0xff80000002027808 */ /* 0x000fe40001000000 */
[----:B------:R-:W-:Y:S02]  /*db60*/  ISETP.GE.AND P2, PT, R28, R157, PT ;  /* 0x0000009d1c00720c */ /* 0x000fe40003f46270 */
[----:B------:R-:W-:-:S02]  /*db70*/  ISETP.GE.AND P6, PT, R20, R156, PT ;  /* 0x0000009c1400720c */ /* 0x000fc40003fc6270 */
[----:B------:R-:W-:Y:S02]  /*db80*/  FSEL R6, R6, -INF , P0 ;  /* 0xff80000006067808 */ /* 0x000fe40000000000 */
[----:B------:R-:W-:Y:S02]  /*db90*/  FSEL R112, R29, -INF , !P4 ;  /* 0xff8000001d707808 */ /* 0x000fe40006000000 */
[----:B------:R-:W-:Y:S02]  /*dba0*/  ISETP.GE.AND P0, PT, R26, R159, PT ;  /* 0x0000009f1a00720c */ /* 0x000fe40003f06270 */
[----:B------:R-:W-:Y:S02]  /*dbb0*/  ISETP.GE.AND P4, PT, R28, R158, PT ;  /* 0x0000009e1c00720c */ /* 0x000fe40003f86270 */
[----:B------:R-:W-:Y:S01]  /*dbc0*/  FSEL R20, R2, -INF , !P5 ;  /* 0xff80000002147808 */ /* 0x000fe20006800000 */
[----:B------:R-:W-:Y:S01]  /*dbd0*/  VIADD R2, R30, 0xffffffa8 ;  /* 0xffffffa81e027836 */ /* 0x000fe20000000000 */
[----:B------:R-:W-:-:S02]  /*dbe0*/  FSEL R16, R16, -INF , P1 ;  /* 0xff80000010107808 */ /* 0x000fc40000800000 */
[----:B------:R-:W-:Y:S02]  /*dbf0*/  ISETP.GE.AND P5, PT, R28, R156, PT ;  /* 0x0000009c1c00720c */ /* 0x000fe40003fa6270 */
[----:B------:R-:W-:Y:S02]  /*dc00*/  ISETP.GE.AND P1, PT, R26, R157, PT ;  /* 0x0000009d1a00720c */ /* 0x000fe40003f26270 */
[----:B------:R-:W-:Y:S02]  /*dc10*/  FSEL R7, R7, -INF , P2 ;  /* 0xff80000007077808 */ /* 0x000fe40001000000 */
[----:B------:R-:W-:Y:S01]  /*dc20*/  FSEL R116, R6, -INF , !P6 ;  /* 0xff80000006747808 */ /* 0x000fe20007000000 */
[----:B------:R-:W-:Y:S01]  /*dc30*/  VIADD R6, R30, 0xffffffb9 ;  /* 0xffffffb91e067836 */ /* 0x000fe20000000000 */
[----:B------:R-:W-:Y:S02]  /*dc40*/  ISETP.GE.AND P2, PT, R5, R159, PT ;  /* 0x0000009f0500720c */ /* 0x000fe40003f46270 */
[----:B------:R-:W-:-:S02]  /*dc50*/  ISETP.GE.AND P6, PT, R26, R158, PT ;  /* 0x0000009e1a00720c */ /* 0x000fc40003fc6270 */
[----:B------:R-:W-:Y:S02]  /*dc60*/  FSEL R17, R17, -INF , P0 ;  /* 0xff80000011117808 */ /* 0x000fe40000000000 */
[----:B------:R-:W-:Y:S02]  /*dc70*/  FSEL R108, R16, -INF , !P4 ;  /* 0xff800000106c7808 */ /* 0x000fe40006000000 */
[----:B------:R-:W-:Y:S02]  /*dc80*/  ISETP.GE.AND P4, PT, R26, R156, PT ;  /* 0x0000009c1a00720c */ /* 0x000fe40003f86270 */
[----:B------:R-:W-:Y:S02]  /*dc90*/  FSEL R120, R7, -INF , !P5 ;  /* 0xff80000007787808 */ /* 0x000fe40006800000 */
[----:B------:R-:W-:Y:S02]  /*dca0*/  FSEL R24, R24, -INF , P1 ;  /* 0xff80000018187808 */ /* 0x000fe40000800000 */
[----:B------:R-:W-:-:S02]  /*dcb0*/  ISETP.GE.AND P5, PT, R5, R158, PT ;  /* 0x0000009e0500720c */ /* 0x000fc40003fa6270 */
[----:B------:R-:W-:Y:S02]  /*dcc0*/  ISETP.GE.AND P0, PT, R5, R157, PT ;  /* 0x0000009d0500720c */ /* 0x000fe40003f06270 */
[----:B------:R-:W-:Y:S02]  /*dcd0*/  ISETP.GE.AND P1, PT, R2, R159, PT ;  /* 0x0000009f0200720c */ /* 0x000fe40003f26270 */
[----:B------:R-:W-:Y:S02]  /*dce0*/  FSEL R19, R19, -INF , P2 ;  /* 0xff80000013137808 */ /* 0x000fe40001000000 */
[----:B------:R-:W-:Y:S02]  /*dcf0*/  FSEL R26, R17, -INF , !P6 ;  /* 0xff800000111a7808 */ /* 0x000fe40007000000 */
[----:B------:R-:W-:Y:S01]  /*dd00*/  ISETP.GE.AND P6, PT, R5, R156, PT ;  /* 0x0000009c0500720c */ /* 0x000fe20003fc6270 */
[----:B------:R-:W-:Y:S01]  /*dd10*/  VIADD R5, R30, 0xffffffa9 ;  /* 0xffffffa91e057836 */ /* 0x000fe20000000000 */
[----:B------:R-:W-:-:S02]  /*dd20*/  FSEL R134, R24, -INF , !P4 ;  /* 0xff80000018867808 */ /* 0x000fc40006000000 */
        /* <DEDUP_REMOVED lines=9> */
[----:B------:R-:W-:Y:S01]  /*ddc0*/  FSEL R154, R12, -INF , !P4 ;  /* 0xff8000000c9a7808 */ /* 0x000fe20006000000 */
[----:B------:R-:W-:Y:S01]  /*ddd0*/  LDSM.16.MT88.4 R16, [R0+0x7000] ;  /* 0x007000000010783b */ /* 0x000fe20000004200 */
[C---:B------:R-:W-:Y:S02]  /*dde0*/  ISETP.GE.AND P6, PT, R5.reuse, R158, PT ;  /* 0x0000009e0500720c */ /* 0x040fe40003fc6270 */
[C---:B------:R-:W-:Y:S02]  /*ddf0*/  ISETP.GE.AND P1, PT, R5.reuse, R157, PT ;  /* 0x0000009d0500720c */ /* 0x040fe40003f26270 */
[----:B------:R-:W-:Y:S01]  /*de00*/  ISETP.GE.AND P4, PT, R5, R156, PT ;  /* 0x0000009c0500720c */ /* 0x000fe20003f86270 */
[----:B------:R-:W-:Y:S01]  /*de10*/  VIADD R5, R30, 0xffffffb1 ;  /* 0xffffffb11e057836 */ /* 0x000fe20000000000 */
[----:B------:R-:W-:-:S02]  /*de20*/  FSEL R25, R25, -INF , P2 ;  /* 0xff80000019197808 */ /* 0x000fc40001000000 */
[----:B------:R-:W-:Y:S02]  /*de30*/  ISETP.GE.AND P2, PT, R2, R159, PT ;  /* 0x0000009f0200720c */ /* 0x000fe40003f46270 */
[----:B------:R-:W-:Y:S02]  /*de40*/  FSEL R23, R23, -INF , P0 ;  /* 0xff80000017177808 */ /* 0x000fe40000000000 */
[----:B------:R-:W-:Y:S02]  /*de50*/  FMNMX3.FTZ R7, R86, R15, R34, !PT ;  /* 0x0000000f56077276 */ /* 0x000fe40007810022 */
[----:B------:R-:W-:Y:S02]  /*de60*/  FSEL R21, R21, -INF , P1 ;  /* 0xff80000015157808 */ /* 0x000fe40000800000 */
[----:B------:R-:W-:Y:S02]  /*de70*/  ISETP.GE.AND P1, PT, R5, R159, PT ;  /* 0x0000009f0500720c */ /* 0x000fe40003f26270 */
[----:B------:R-:W-:-:S02]  /*de80*/  FSEL R118, R13, -INF , P2 ;  /* 0xff8000000d767808 */ /* 0x000fc40001000000 */
[----:B------:R-:W-:Y:S02]  /*de90*/  FSEL R130, R25, -INF , !P5 ;  /* 0xff80000019827808 */ /* 0x000fe40006800000 */
[----:B------:R-:W-:Y:S02]  /*dea0*/  FSEL R122, R23, -INF , !P6 ;  /* 0xff800000177a7808 */ /* 0x000fe40007000000 */
[----:B------:R-:W-:Y:S02]  /*deb0*/  FMNMX3.FTZ R13, R7, R88, R92, !PT ;  /* 0x00000058070d7276 */ /* 0x000fe4000781005c */
[C---:B------:R-:W-:Y:S02]  /*dec0*/  ISETP.GE.AND P5, PT, R2.reuse, R158, PT ;  /* 0x0000009e0200720c */ /* 0x040fe40003fa6270 */
[C---:B------:R-:W-:Y:S02]  /*ded0*/  ISETP.GE.AND P0, PT, R2.reuse, R157, PT ;  /* 0x0000009d0200720c */ /* 0x040fe40003f06270 */
[----:B------:R-:W-:Y:S01]  /*dee0*/  ISETP.GE.AND P6, PT, R2, R156, PT ;  /* 0x0000009c0200720c */ /* 0x000fe20003fc6270 */
[----:B------:R-:W-:Y:S01]  /*def0*/  VIADD R2, R30, 0xffffffb8 ;  /* 0xffffffb81e027836 */ /* 0x000fe20000000000 */
[----:B------:R-:W-:-:S02]  /*df00*/  FMNMX3.FTZ R7, R3, R8, R10, !PT ;  /* 0x0000000803077276 */ /* 0x000fc4000781000a */
[----:B------:R-:W-:Y:S02]  /*df10*/  FSEL R126, R21, -INF , !P4 ;  /* 0xff800000157e7808 */ /* 0x000fe40006000000 */
[----:B------:R-:W-:Y:S02]  /*df20*/  ISETP.GE.AND P4, PT, R5, R158, PT ;  /* 0x0000009e0500720c */ /* 0x000fe40003f86270 */
[----:B------:R-:W-:Y:S02]  /*df30*/  FSEL R27, R27, -INF , P1 ;  /* 0xff8000001b1b7808 */ /* 0x000fe40000800000 */
[----:B------:R-:W-:Y:S02]  /*df40*/  FMNMX3.FTZ R7, R7, R14, R4, !PT ;  /* 0x0000000e07077276 */ /* 0x000fe40007810004 */
[----:B------:R-:W-:Y:S02]  /*df50*/  ISETP.GE.AND P1, PT, R2, R159, PT ;  /* 0x0000009f0200720c */ /* 0x000fe40003f26270 */
[----:B------:R-:W-:-:S02]  /*df60*/  FSEL R30, R27, -INF , !P4 ;  /* 0xff8000001b1e7808 */ /* 0x000fc40006000000 */
[----:B------:R-:W-:Y:S02]  /*df70*/  FMNMX3.FTZ R13, R13, R98, R22, !PT ;  /* 0x000000620d0d7276 */ /* 0x000fe40007810016 */
[----:B------:R-:W-:Y:S02]  /*df80*/  ISETP.GE.AND P4, PT, R6, R159, PT ;  /* 0x0000009f0600720c */ /* 0x000fe40003f86270 */
[----:B------:R-:W-:Y:S02]  /*df90*/  FMNMX3.FTZ R7, R7, R160, R112, !PT ;  /* 0x000000a007077276 */ /* 0x000fe40007810070 */
[----:B------:R-:W-:Y:S02]  /*dfa0*/  FSEL R118, R118, -INF , !P5 ;  /* 0xff80000076767808 */ /* 0x000fe40006800000 */
[----:B------:R-:W-:Y:S02]  /*dfb0*/  FSEL R28, R32, -INF , P1 ;  /* 0xff800000201c7808 */ /* 0x000fe40000800000 */
[----:B------:R-:W-:-:S02]  /*dfc0*/  ISETP.GE.AND P5, PT, R2, R158, PT ;  /* 0x0000009e0200720c */ /* 0x000fc40003fa6270 */
[----:B------:R-:W-:Y:S02]  /*dfd0*/  FMNMX3.FTZ R13, R13, R20, R108, !PT ;  /* 0x000000140d0d7276 */ /* 0x000fe4000781006c */
[----:B------:R-:W-:Y:S02]  /*dfe0*/  ISETP.GE.AND P1, PT, R6, R158, PT ;  /* 0x0000009e0600720c */ /* 0x000fe40003f26270 */
[----:B------:R-:W-:Y:S02]  /*dff0*/  FSEL R33, R33, -INF , P4 ;  /* 0xff80000021217808 */ /* 0x000fe40002000000 */
[----:B------:R-:W-:Y:S02]  /*e000*/  ISETP.GE.AND P2, PT, R5, R157, PT ;  /* 0x0000009d0500720c */ /* 0x000fe40003f46270 */
[----:B------:R-:W-:Y:S02]  /*e010*/  FMNMX3.FTZ R7, R7, R116, R120, !PT ;  /* 0x0000007407077276 */ /* 0x000fe40007810078 */
[----:B------:R-:W-:-:S02]  /*e020*/  FMNMX3.FTZ R13, R13, R26, R24, !PT ;  /* 0x0000001a0d0d7276 */ /* 0x000fc40007810018 */
[----:B------:R-:W-:Y:S02]  /*e030*/  FSEL R28, R28, -INF , !P5 ;  /* 0xff8000001c1c7808 */ /* 0x000fe40006800000 */
[----:B------:R-:W-:Y:S02]  /*e040*/  FSEL R114, R33, -INF , !P1 ;  /* 0xff80000021727808 */ /* 0x000fe40004800000 */
[----:B------:R-:W-:Y:S02]  /*e050*/  FSEL R9, R9, -INF , P0 ;  /* 0xff80000009097808 */ /* 0x000fe40000000000 */
[----:B------:R-:W-:Y:S02]  /*e060*/  ISETP.GE.AND P5, PT, R5, R156, PT ;  /* 0x0000009c0500720c */ /* 0x000fe40003fa6270 */
[-C--:B------:R-:W-:Y:S02]  /*e070*/  ISETP.GE.AND P1, PT, R2, R157.reuse, PT ;  /* 0x0000009d0200720c */ /* 0x080fe40003f26270 */
        /* <DEDUP_REMOVED lines=25> */
[----:B---3--:R-:W-:Y:S01]  /*e210*/  FMUL.FTZ R105, R100, R32 ;  /* 0x0000002064697220 */ /* 0x008fe20000410000 */
[----:B------:R-:W1:Y:S01]  /*e220*/  S2R R5, SR_TID.X ;  /* 0x0000000000057919 */ /* 0x000e620000002100 */
[----:B------:R-:W-:Y:S01]  /*e230*/  FSETP.NEU.FTZ.AND P1, PT, R32, -INF , PT ;  /* 0xff8000002000780b */ /* 0x000fe20003f3d000 */
[----:B------:R-:W-:Y:S01]  /*e240*/  FMUL.FTZ R97, R100, R2 ;  /* 0x0000000264617220 */ /* 0x000fe20000410000 */
[C---:B------:R-:W-:Y:S02]  /*e250*/  FSETP.NEU.FTZ.AND P0, PT, R2.reuse, -INF , PT ;  /* 0xff8000000200780b */ /* 0x040fe40003f1d000 */
[----:B------:R-:W-:Y:S02]  /*e260*/  FSEL R105, R105, RZ, P1 ;  /* 0x000000ff69697208 */ /* 0x000fe40000800000 */
[----:B------:R-:W-:Y:S02]  /*e270*/  FSEL R97, R97, RZ, P0 ;  /* 0x000000ff61617208 */ /* 0x000fe40000000000 */
[----:B------:R-:W-:Y:S01]  /*e280*/  FSEL R6, R2, RZ, P0 ;  /* 0x000000ff02067208 */ /* 0x000fe20000000000 */
[-CC-:B------:R-:W-:Y:S01]  /*e290*/  FFMA.FTZ R91, R34, R100.reuse, -R105.reuse ;  /* 0x00000064225b7223 */ /* 0x180fe20000010869 */
[-CC-:B------:R-:W-:Y:S01]  /*e2a0*/  FFMA.FTZ R35, R92, R100.reuse, -R105.reuse ;  /* 0x000000645c237223 */ /* 0x180fe20000010869 */
[-C--:B------:R-:W-:Y:S01]  /*e2b0*/  FFMA.FTZ R94, R15, R100.reuse, -R105 ;  /* 0x000000640f5e7223 */ /* 0x080fe20000010869 */
[-CC-:B------:R-:W-:Y:S01]  /*e2c0*/  FFMA.FTZ R92, R8, R100.reuse, -R97.reuse ;  /* 0x00000064085c7223 */ /* 0x180fe20000010861 */
[-CC-:B------:R-:W-:Y:S01]  /*e2d0*/  FFMA.FTZ R34, R10, R100.reuse, -R97.reuse ;  /* 0x000000640a227223 */ /* 0x180fe20000010861 */
[-C--:B------:R-:W-:Y:S01]  /*e2e0*/  FFMA.FTZ R33, R14, R100.reuse, -R97 ;  /* 0x000000640e217223 */ /* 0x080fe20000010861 */
[----:B------:R-:W-:Y:S01]  /*e2f0*/  FSEL R7, R32, RZ, P1 ;  /* 0x000000ff20077208 */ /* 0x000fe20000800000 */
[----:B------:R-:W2:Y:S01]  /*e300*/  LDSM.16.MT88.4 R12, [R0+0x6000] ;  /* 0x00600000000c783b */ /* 0x000ea20000004200 */
[----:B------:R-:W-:Y:S01]  /*e310*/  FADD.FTZ R3, R3, -R6 ;  /* 0x8000000603037221 */ /* 0x000fe20000010000 */
[-C--:B------:R-:W-:Y:S01]  /*e320*/  FFMA.FTZ R88, R88, R100.reuse, -R105 ;  /* 0x0000006458587223 */ /* 0x080fe20000010869 */
[-C--:B------:R-:W-:Y:S01]  /*e330*/  FFMA.FTZ R4, R4, R100.reuse, -R97 ;  /* 0x0000006404047223 */ /* 0x080fe20000010861 */
[----:B------:R-:W-:Y:S01]  /*e340*/  FADD.FTZ R7, R86, -R7 ;  /* 0x8000000756077221 */ /* 0x000fe20000010000 */
[----:B------:R-:W-:Y:S01]  /*e350*/  FMUL.FTZ R3, R100, R3 ;  /* 0x0000000364037220 */ /* 0x000fe20000410000 */
[----:B------:R-:W-:Y:S01]  /*e360*/  MUFU.EX2 R94, R94 ;  /* 0x0000005e005e7308 */ /* 0x000fe20000000800 */
[-CC-:B------:R-:W-:Y:S01]  /*e370*/  FFMA.FTZ R99, R22, R100.reuse, -R105.reuse ;  /* 0x0000006416637223 */ /* 0x180fe20000010869 */
[----:B------:R-:W-:Y:S01]  /*e380*/  FMUL.FTZ R95, R100, R7 ;  /* 0x00000007645f7220 */ /* 0x000fe20000410000 */
[-CC-:B------:R-:W-:Y:S01]  /*e390*/  FFMA.FTZ R101, R20, R100.reuse, -R105.reuse ;  /* 0x0000006414657223 */ /* 0x180fe20000010869 */
[-CC-:B------:R-:W-:Y:S01]  /*e3a0*/  FFMA.FTZ R98, R98, R100.reuse, -R105.reuse ;  /* 0x0000006462627223 */ /* 0x180fe20000010869 */
[-C--:B------:R-:W-:Y:S01]  /*e3b0*/  FFMA.FTZ R108, R108, R100.reuse, -R105 ;  /* 0x000000646c6c7223 */ /* 0x080fe20000010869 */
[-CC-:B------:R-:W-:Y:S01]  /*e3c0*/  FFMA.FTZ R103, R160, R100.reuse, -R97.reuse ;  /* 0x00000064a0677223 */ /* 0x180fe20000010861 */
[-CC-:B------:R-:W-:Y:S01]  /*e3d0*/  FFMA.FTZ R112, R112, R100.reuse, -R97.reuse ;  /* 0x0000006470707223 */ /* 0x180fe20000010861 */
[----:B-1----:R-:W-:Y:S01]  /*e3e0*/  LOP3.LUT P0, RZ, R5, 0x4, RZ, 0xc0, !PT ;  /* 0x0000000405ff7812 */ /* 0x002fe2000780c0ff */
[----:B------:R-:W-:Y:S01]  /*e3f0*/  VIADD R5, R0, 0x6000 ;  /* 0x0000600000057836 */ /* 0x000fe20000000000 */
        /* <DEDUP_REMOVED lines=10> */
[----:B------:R-:W-:Y:S01]  /*e4a0*/  FFMA.FTZ R115, R130, R100, -R97 ;  /* 0x0000006482737223 */ /* 0x000fe20000010861 */
[----:B------:R-:W-:-:S02]  /*e4b0*/  @P0 VIADD R96, R5, 0xffffffe0 ;  /* 0xffffffe005600836 */ /* 0x000fc40000000000 */
[-C--:B------:R-:W-:Y:S01]  /*e4c0*/  FFMA.FTZ R126, R126, R100.reuse, -R97 ;  /* 0x000000647e7e7223 */ /* 0x080fe20000010861 */
[-CC-:B------:R-:W-:Y:S01]  /*e4d0*/  FFMA.FTZ R117, R118, R100.reuse, -R105.reuse ;  /* 0x0000006476757223 */ /* 0x180fe20000010869 */
[-CC-:B------:R-:W-:Y:S01]  /*e4e0*/  FFMA.FTZ R118, R30, R100.reuse, -R105.reuse ;  /* 0x000000641e767223 */ /* 0x180fe20000010869 */
[-CC-:B------:R-:W-:Y:S01]  /*e4f0*/  FFMA.FTZ R119, R28, R100.reuse, -R105.reuse ;  /* 0x000000641c777223 */ /* 0x180fe20000010869 */
[----:B------:R-:W1:Y:S01]  /*e500*/  LDSM.16.MT88.4 R8, [R96] ;  /* 0x000000006008783b */ /* 0x000e620000004200 */
[----:B------:R-:W3:Y:S01]  /*e510*/  MUFU.EX2 R35, R35 ;  /* 0x0000002300237308 */ /* 0x000ee20000000800 */
[-C--:B------:R-:W-:Y:S01]  /*e520*/  FFMA.FTZ R114, R114, R100.reuse, -R105 ;  /* 0x0000006472727223 */ /* 0x080fe20000010869 */
[-CC-:B------:R-:W-:Y:S01]  /*e530*/  FFMA.FTZ R105, R110, R100.reuse, -R97.reuse ;  /* 0x000000646e697223 */ /* 0x180fe20000010861 */
[----:B------:R-:W4:Y:S01]  /*e540*/  LDSM.16.MT88.4 R20, [R96+0x2000] ;  /* 0x002000006014783b */ /* 0x000f220000004200 */
[-CC-:B------:R-:W-:Y:S01]  /*e550*/  FFMA.FTZ R106, R106, R100.reuse, -R97.reuse ;  /* 0x000000646a6a7223 */ /* 0x180fe20000010861 */
[-CC-:B------:R-:W-:Y:S01]  /*e560*/  FFMA.FTZ R104, R104, R100.reuse, -R97.reuse ;  /* 0x0000006468687223 */ /* 0x180fe20000010861 */
[----:B------:R-:W-:Y:S01]  /*e570*/  FFMA.FTZ R97, R102, R100, -R97 ;  /* 0x0000006466617223 */ /* 0x000fe20000010861 */
[----:B------:R-:W-:Y:S01]  /*e580*/  LDSM.16.MT88.4 R24, [R96+0x1400] ;  /* 0x001400006018783b */ /* 0x000fe20000004200 */
[----:B------:R-:W-:Y:S03]  /*e590*/  MUFU.EX2 R92, R92 ;  /* 0x0000005c005c7308 */ /* 0x000fe60000000800 */
[----:B------:R-:W-:Y:S05]  /*e5a0*/  LDSM.16.MT88.4 R28, [R0+0x8800] ;  /* 0x00880000001c783b */ /* 0x000fea0000004200 */
[----:B------:R-:W5:Y:S01]  /*e5b0*/  MUFU.EX2 R34, R34 ;  /* 0x0000002200227308 */ /* 0x000f620000000800 */
[----:B---3--:R-:W-:-:S07]  /*e5c0*/  F2FP.BF16.F32.PACK_AB R6, R35, R88 ;  /* 0x000000582306723e */ /* 0x008fce00000010ff */
[----:B------:R-:W-:Y:S08]  /*e5d0*/  MUFU.EX2 R33, R33 ;  /* 0x0000002100217308 */ /* 0x000ff00000000800 */
[----:B------:R3:W2:Y:S01]  /*e5e0*/  MUFU.EX2 R86, R4 ;  /* 0x0000000400567308 */ /* 0x0006a20000000800 */
[----:B-----5:R-:W-:-:S07]  /*e5f0*/  F2FP.BF16.F32.PACK_AB R5, R34, R92 ;  /* 0x0000005c2205723e */ /* 0x020fce00000010ff */
[----:B------:R-:W5:Y:S08]  /*e600*/  MUFU.EX2 R95, R95 ;  /* 0x0000005f005f7308 */ /* 0x000f700000000800 */
[----:B------:R-:W1:Y:S01]  /*e610*/  MUFU.EX2 R3, R3 ;  /* 0x0000000300037308 */ /* 0x000e620000000800 */
[----:B---3--:R-:W-:Y:S02]  /*e620*/  F2FP.BF16.F32.PACK_AB R4, R91, R94 ;  /* 0x0000005e5b04723e */ /* 0x008fe400000010ff */
[----:B--2---:R-:W-:-:S05]  /*e630*/  F2FP.BF16.F32.PACK_AB R7, R86, R33 ;  /* 0x000000215607723e */ /* 0x004fca00000010ff */
[----:B------:R-:W-:Y:S01]  /*e640*/  MUFU.EX2 R98, R98 ;  /* 0x0000006200627308 */ /* 0x000fe20000000800 */
[-C--:B-----5:R-:W-:Y:S01]  /*e650*/  FMUL.FTZ R80, R80, R95.reuse ;  /* 0x0000005f50507220 */ /* 0x0a0fe20000410000 */
[-C--:B------:R-:W-:Y:S01]  /*e660*/  FMUL.FTZ R81, R81, R95.reuse ;  /* 0x0000005f51517220 */ /* 0x080fe20000410000 */
        /* <DEDUP_REMOVED lines=23> */
[----:B------:R-:W1:Y:S02]  /*e7e0*/  LDSM.16.MT88.4 R12, [R96+0x1000] ;  /* 0x00100000600c783b */ /* 0x000e640000004200 */
[----:B------:R-:W-:Y:S01]  /*e7f0*/  FMUL.FTZ R63, R63, R3 ;  /* 0x000000033f3f7220 */ /* 0x000fe20000410000 */
[----:B------:R-:W2:Y:S01]  /*e800*/  MUFU.EX2 R99, R99 ;  /* 0x0000006300637308 */ /* 0x000ea20000000800 */
[-C--:B------:R-:W-:Y:S01]  /*e810*/  FMUL.FTZ R56, R56, R95.reuse ;  /* 0x0000005f38387220 */ /* 0x080fe20000410000 */
[----:B------:R-:W-:Y:S01]  /*e820*/  FMUL.FTZ R57, R57, R95 ;  /* 0x0000005f39397220 */ /* 0x000fe20000410000 */
[-C--:B------:R-:W-:Y:S01]  /*e830*/  FMUL.FTZ R58, R58, R3.reuse ;  /* 0x000000033a3a7220 */ /* 0x080fe20000410000 */
[----:B------:R-:W-:Y:S01]  /*e840*/  FMUL.FTZ R59, R59, R3 ;  /* 0x000000033b3b7220 */ /* 0x000fe20000410000 */
[C---:B------:R-:W-:Y:S03]  /*e850*/  HMMA.16816.F32.BF16 R72, R4.reuse, R8, R72 ;  /* 0x000000080448723c */ /* 0x040fe60000041848 */
        /* <DEDUP_REMOVED lines=8> */
[----:B------:R-:W3:Y:S02]  /*e8e0*/  LDSM.16.MT88.4 R8, [R0+0x8000] ;  /* 0x008000000008783b */ /* 0x000ee40000004200 */
        /* <DEDUP_REMOVED lines=17> */
[----:B------:R-:W2:Y:S01]  /*ea00*/  MUFU.EX2 R112, R112 ;  /* 0x0000007000707308 */ /* 0x000ea20000000800 */
[-C--:B------:R-:W-:Y:S01]  /*ea10*/  FMUL.FTZ R50, R50, R3.reuse ;  /* 0x0000000332327220 */ /* 0x080fe20000410000 */
[----:B------:R-:W-:Y:S01]  /*ea20*/  FMUL.FTZ R51, R51, R3 ;  /* 0x0000000333337220 */ /* 0x000fe20000410000 */
[----:B------:R-:W-:Y:S01]  /*ea30*/  FFMA.FTZ R94, R165, R95, R94 ;  /* 0x0000005fa55e7223 */ /* 0x000fe2000001005e */
[----:B------:R-:W-:Y:S01]  /*ea40*/  FFMA.FTZ R3, R163, R3, R92 ;  /* 0x00000003a3037223 */ /* 0x000fe2000001005c */
[----:B----4-:R-:W-:Y:S03]  /*ea50*/  HMMA.16816.F32.BF16 R44, R4, R20, R44 ;  /* 0x00000014042c723c */ /* 0x010fe6000004182c */
[----:B------:R-:W-:Y:S01]  /*ea60*/  FADD.FTZ R91, R91, R94 ;  /* 0x0000005e5b5b7221 */ /* 0x000fe20000010000 */
[----:B------:R-:W-:Y:S01]  /*ea70*/  MUFU.EX2 R116, R116 ;  /* 0x0000007400747308 */ /* 0x000fe20000000800 */
[----:B------:R-:W-:Y:S01]  /*ea80*/  FADD.FTZ R34, R34, R3 ;  /* 0x0000000322227221 */ /* 0x000fe20000010000 */
[----:B------:R-:W-:-:S02]  /*ea90*/  IMAD.MOV.U32 R3, RZ, RZ, R2 ;  /* 0x000000ffff037224 */ /* 0x000fc400078e0002 */
[----:B------:R-:W-:Y:S01]  /*eaa0*/  FADD.FTZ R88, R88, R91 ;  /* 0x0000005b58587221 */ /* 0x000fe20000010000 */
[----:B------:R-:W-:Y:S01]  /*eab0*/  @P3 IMAD.MOV.U32 R3, RZ, RZ, R2 ;  /* 0x000000ffff033224 */ /* 0x000fe200078e0002 */
[C---:B-1----:R-:W-:Y:S03]  /*eac0*/  HMMA.16816.F32.BF16 R56, R4.reuse, R12, R56 ;  /* 0x0000000c0438723c */ /* 0x042fe60000041838 */
[----:B------:R-:W-:Y:S01]  /*ead0*/  FADD.FTZ R33, R33, R34 ;  /* 0x0000002221217221 */ /* 0x000fe20000010000 */
[----:B------:R-:W-:Y:S01]  /*eae0*/  FADD.FTZ R35, R35, R88 ;  /* 0x0000005823237221 */ /* 0x000fe20000010000 */
[----:B------:R-:W1:Y:S02]  /*eaf0*/  MUFU.EX2 R107, R107 ;  /* 0x0000006b006b7308 */ /* 0x000e640000000800 */
[----:B------:R-:W-:Y:S01]  /*eb00*/  FADD.FTZ R86, R86, R33 ;  /* 0x0000002156567221 */ /* 0x000fe20000010000 */
[C---:B------:R-:W-:Y:S01]  /*eb10*/  HMMA.16816.F32.BF16 R52, R4.reuse, R14, R52 ;  /* 0x0000000e0434723c */ /* 0x040fe20000041834 */
[----:B------:R-:W4:Y:S04]  /*eb20*/  LDSM.16.MT88.4 R12, [R96+0x400] ;  /* 0x00040000600c783b */ /* 0x000f280000004200 */
[----:B------:R-:W-:Y:S03]  /*eb30*/  MUFU.EX2 R109, R109 ;  /* 0x0000006d006d7308 */ /* 0x000fe60000000800 */
[C---:B---3--:R-:W-:Y:S05]  /*eb40*/  HMMA.16816.F32.BF16 R36, R4.reuse, R8, R36 ;  /* 0x000000080424723c */ /* 0x048fea0000041824 */
[----:B------:R-:W3:Y:S03]  /*eb50*/  MUFU.EX2 R120, R120 ;  /* 0x0000007800787308 */ /* 0x000ee60000000800 */
[C---:B------:R-:W-:Y:S01]  /*eb60*/  HMMA.16816.F32.BF16 R40, R4.reuse, R10, R40 ;  /* 0x0000000a0428723c */ /* 0x040fe20000041828 */
[----:B------:R-:W3:Y:S04]  /*eb70*/  LDSM.16.MT88.4 R8, [R0+0x7400] ;  /* 0x007400000008783b */ /* 0x000ee80000004200 */
[----:B------:R-:W-:Y:S03]  /*eb80*/  MUFU.EX2 R111, R111 ;  /* 0x0000006f006f7308 */ /* 0x000fe60000000800 */
[----:B------:R-:W-:Y:S03]  /*eb90*/  HMMA.16816.F32.BF16 R48, R4, R22, R48 ;  /* 0x000000160430723c */ /* 0x000fe60000041830 */
        /* <DEDUP_REMOVED lines=13> */
[----:B-----5:R-:W-:Y:S03]  /*ec70*/  HMMA.16816.F32.BF16 R80, R4, R16, R80 ;  /* 0x000000100450723c */ /* 0x020fe60000041850 */
[----:B------:R-:W-:Y:S01]  /*ec80*/  FADD.FTZ R101, R101, R98 ;  /* 0x0000006265657221 */ /* 0x000fe20000010000 */
[----:B------:R-:W-:-:S03]  /*ec90*/  FADD.FTZ R116, R116, R103 ;  /* 0x0000006774747221 */ /* 0x000fc60000010000 */
[----:B------:R-:W-:Y:S01]  /*eca0*/  FADD.FTZ R108, R108, R101 ;  /* 0x000000656c6c7221 */ /* 0x000fe20000010000 */
[----:B------:R-:W1:Y:S01]  /*ecb0*/  MUFU.EX2 R124, R124 ;  /* 0x0000007c007c7308 */ /* 0x000e620000000800 */
[----:B------:R-:W-:Y:S01]  /*ecc0*/  FADD.FTZ R116, R107, R116 ;  /* 0x000000746b747221 */ /* 0x000fe20000010000 */
[C---:B------:R-:W-:Y:S01]  /*ecd0*/  HMMA.16816.F32.BF16 R76, R4.reuse, R18, R76 ;  /* 0x00000012044c723c */ /* 0x040fe2000004184c */
[----:B------:R-:W2:Y:S05]  /*ece0*/  LDSM.16.MT88.4 R16, [R0+0x8400] ;  /* 0x008400000010783b */ /* 0x000eaa0000004200 */
[----:B------:R-:W-:Y:S02]  /*ecf0*/  MUFU.EX2 R115, R115 ;  /* 0x0000007300737308 */ /* 0x000fe40000000800 */
[C---:B----4-:R-:W-:Y:S06]  /*ed00*/  HMMA.16816.F32.BF16 R72, R4.reuse, R12, R72 ;  /* 0x0000000c0448723c */ /* 0x050fec0000041848 */
        /* <DEDUP_REMOVED lines=17> */
[----:B------:R-:W-:Y:S05]  /*ee20*/  LDSM.16.MT88.4 R24, [R0+0x6c00] ;  /* 0x006c00000018783b */ /* 0x000fea0000004200 */
[----:B------:R-:W-:Y:S02]  /*ee30*/  MUFU.EX2 R104, R104 ;  /* 0x0000006800687308 */ /* 0x000fe40000000800 */
[C---:B------:R-:W-:Y:S06]  /*ee40*/  HMMA.16816.F32.BF16 R44, R4.reuse, R20, R44 ;  /* 0x00000014042c723c */ /* 0x040fec000004182c */
[----:B------:R-:W2:Y:S02]  /*ee50*/  MUFU.EX2 R97, R97 ;  /* 0x0000006100617308 */ /* 0x000ea40000000800 */
[----:B------:R-:W-:Y:S03]  /*ee60*/  HMMA.16816.F32.BF16 R48, R4, R22, R48 ;  /* 0x000000160430723c */ /* 0x000fe60000041830 */
        /* <DEDUP_REMOVED lines=23> */
[C---:B------:R-:W-:Y:S08]  /*efe0*/  HMMA.16816.F32.BF16 R40, R4.reuse, R30, R40 ;  /* 0x0000001e0428723c */ /* 0x040ff00000041828 */
[C---:B-1----:R-:W-:Y:S08]  /*eff0*/  HMMA.16816.F32.BF16 R56, R4.reuse, R12, R56 ;  /* 0x0000000c0438723c */ /* 0x042ff00000041838 */
[C---:B------:R-:W-:Y:S01]  /*f000*/  HMMA.16816.F32.BF16 R52, R4.reuse, R14, R52 ;  /* 0x0000000e0434723c */ /* 0x040fe20000041834 */
[----:B------:R-:W1:Y:S07]  /*f010*/  LDSM.16.MT88.4 R12, [R96+0xc00] ;  /* 0x000c0000600c783b */ /* 0x000e6e0000004200 */
[C---:B---3--:R-:W-:Y:S08]  /*f020*/  HMMA.16816.F32.BF16 R44, R4.reuse, R8, R44 ;  /* 0x00000008042c723c */ /* 0x048ff0000004182c */
[----:B------:R-:W-:Y:S03]  /*f030*/  HMMA.16816.F32.BF16 R48, R4, R10, R48 ;  /* 0x0000000a0430723c */ /* 0x000fe60000041830 */
[----:B------:R-:W-:Y:S01]  /*f040*/  F2FP.BF16.F32.PACK_AB R4, R118, R117 ;  /* 0x000000757604723e */ /* 0x000fe200000010ff */
[----:B------:R-:W3:Y:S01]  /*f050*/  LDSM.16.MT88.4 R8, [R96+0x1c00] ;  /* 0x001c00006008783b */ /* 0x000ee20000004200 */
        /* <DEDUP_REMOVED lines=10> */
[----:B------:R-:W-:-:S03]  /*f100*/  FADD.FTZ R165, R114, R119 ;  /* 0x0000007772a57221 */ /* 0x000fc60000010000 */
[----:B------:R-:W-:Y:S01]  /*f110*/  FADD.FTZ R163, R97, R104 ;  /* 0x0000006861a37221 */ /* 0x000fe20000010000 */
        /* <DEDUP_REMOVED lines=14> */
.L_x_10466:
[----:B------:R-:W-:-:S07]  /*f200*/  IADD3 R89, PT, PT, R93, -0x1, RZ ;  /* 0xffffffff5d597810 */ /* 0x000fce0007ffe0ff */
.L_x_10475:
[----:B------:R-:W-:Y:S05]  /*f210*/  BSYNC B2 ;  /* 0x0000000000027941 */ /* 0x000fea0003800000 */
.L_x_10465:
        /* <DEDUP_REMOVED lines=12> */
.L_x_10483:
        /* <DEDUP_REMOVED lines=78> */
.L_x_10478:
[----:B------:R-:W-:Y:S05]  /*f7c0*/  BSYNC.RECONVERGENT B0 ;  /* 0x0000000000007941 */ /* 0x000fea0003800200 */
.L_x_10477:
[----:B------:R-:W1:Y:S01]  /*f7d0*/  S2UR UR6, SR_CgaCtaId ;  /* 0x00000000000679c3 */ /* 0x000e620000008800 */
[----:B------:R-:W-:Y:S01]  /*f7e0*/  SHF.L.U32 R5, R3, 0x3, RZ ;  /* 0x0000000303057819 */ /* 0x000fe200000006ff */
[----:B------:R-:W-:Y:S01]  /*f7f0*/  UMOV UR7, 0x400 ;  /* 0x0000040000077882 */ /* 0x000fe20000000000 */
[----:B------:R-:W-:Y:S01]  /*f800*/  IADD3 R6, P0, PT, R155, R142, RZ ;  /* 0x0000008e9b067210 */ /* 0x000fe20007f1e0ff */
[----:B------:R-:W-:Y:S01]  /*f810*/  BSSY.RECONVERGENT B1, `(.L_x_10479) ;  /* 0x0000118000017945 */ /* 0x000fe20003800200 */
[----:B------:R-:W-:Y:S02]  /*f820*/  LOP3.LUT R4, R5, 0xc0, RZ, 0xc0, !PT ;  /* 0x000000c005047812 */ /* 0x000fe400078ec0ff */
[----:B------:R-:W-:Y:S02]  /*f830*/  IADD3.X R7, PT, PT, R154, R143, RZ, P0, !PT ;  /* 0x0000008f9a077210 */ /* 0x000fe400007fe4ff */
[--C-:B------:R-:W-:Y:S02]  /*f840*/  LOP3.LUT R4, R4, 0x18, R3.reuse, 0xf8, !PT ;  /* 0x0000001804047812 */ /* 0x100fe400078ef803 */
[----:B------:R-:W-:Y:S02]  /*f850*/  SHF.R.U32.HI R132, RZ, 0x1, R3 ;  /* 0x00000001ff847819 */ /* 0x000fe40000011603 */
[--C-:B------:R-:W-:Y:S02]  /*f860*/  LOP3.LUT R4, R4, 0x18, R5.reuse, 0x78, !PT ;  /* 0x0000001804047812 */ /* 0x100fe400078e7805 */
[C---:B------:R-:W-:Y:S02]  /*f870*/  SHF.L.U32 R8, R3.reuse, 0x4, RZ ;  /* 0x0000000403087819 */ /* 0x040fe400000006ff */
[----:B------:R-:W-:Y:S02]  /*f880*/  LOP3.LUT R4, R4, 0x1f20, R5, 0xf8, !PT ;  /* 0x00001f2004047812 */ /* 0x000fe400078ef805 */
[C---:B------:R-:W-:Y:S02]  /*f890*/  SHF.L.U32 R5, R3.reuse, 0x2, RZ ;  /* 0x0000000203057819 */ /* 0x040fe400000006ff */
[----:B------:R-:W-:Y:S02]  /*f8a0*/  SHF.L.U32 R135, R3, 0x5, RZ ;  /* 0x0000000503877819 */ /* 0x000fe400000006ff */
[----:B------:R-:W-:Y:S01]  /*f8b0*/  LOP3.LUT R133, R8, 0x3e00, RZ, 0xc0, !PT ;  /* 0x00003e0008857812 */ /* 0x000fe200078ec0ff */
[----:B-1----:R-:W-:Y:S01]  /*f8c0*/  ULEA UR6, UR6, UR7, 0x18 ;  /* 0x0000000706067291 */ /* 0x002fe2000f8ec0ff */
[----:B------:R-:W-:Y:S02]  /*f8d0*/  LOP3.LUT R134, R132, 0x8, RZ, 0xc0, !PT ;  /* 0x0000000884867812 */ /* 0x000fe400078ec0ff */
[----:B------:R-:W-:Y:S02]  /*f8e0*/  LOP3.LUT R8, R8, 0x100, RZ, 0xc0, !PT ;  /* 0x0000010008087812 */ /* 0x000fe400078ec0ff */
[----:B------:R-:W-:Y:S02]  /*f8f0*/  LOP3.LUT R5, R5, 0x18, RZ, 0xc0, !PT ;  /* 0x0000001805057812 */ /* 0x000fe400078ec0ff */
[----:B------:R-:W-:Y:S02]  /*f900*/  LEA R164, R4, UR6, 0x1 ;  /* 0x0000000604a47c11 */ /* 0x000fe4000f8e08ff */
[--C-:B------:R-:W-:Y:S02]  /*f910*/  LOP3.LUT R4, R133, 0x20, R135.reuse, 0xf8, !PT ;  /* 0x0000002085047812 */ /* 0x100fe400078ef887 */
[--C-:B------:R-:W-:Y:S01]  /*f920*/  LOP3.LUT R134, R134, 0xc0, R135.reuse, 0xf8, !PT ;  /* 0x000000c086867812 */ /* 0x100fe200078ef887 */
[----:B------:R-:W-:Y:S01]  /*f930*/  @!PT LDS RZ, [RZ] ;  /* 0x00000000fffff984 */ /* 0x000fe20000000800 */
[----:B------:R-:W-:Y:S01]  /*f940*/  @!PT LDS RZ, [RZ] ;  /* 0x00000000fffff984 */ /* 0x000fe20000000800 */
[----:B------:R-:W-:Y:S01]  /*f950*/  @!PT LDS RZ, [RZ] ;  /* 0x00000000fffff984 */ /* 0x000fe20000000800 */
[----:B------:R-:W-:Y:S01]  /*f960*/  LDGSTS.E.BYPASS.LTC128B.128 [R164+0x6000], desc[UR4][R142.64] ;  /* 0x060000008ea47fae */ /* 0x000fe2000b981a04 */
[--C-:B------:R-:W-:Y:S02]  /*f970*/  LOP3.LUT R9, R4, 0x100, R135.reuse, 0xf8, !PT ;  /* 0x0000010004097812 */ /* 0x100fe400078ef887 */
[----:B------:R-:W-:Y:S02]  /*f980*/  LOP3.LUT R134, R134, R5, RZ, 0x3c, !PT ;  /* 0x0000000586867212 */ /* 0x000fe400078e3cff */
[----:B------:R-:W-:Y:S02]  /*f990*/  LOP3.LUT P2, RZ, R3, 0x4, RZ, 0xc0, !PT ;  /* 0x0000000403ff7812 */ /* 0x000fe4000784c0ff */
[----:B------:R-:W-:Y:S01]  /*f9a0*/  LOP3.LUT R4, R9, R134, RZ, 0xfc, !PT ;  /* 0x0000008609047212 */ /* 0x000fe200078efcff */
[----:B------:R-:W-:Y:S01]  /*f9b0*/  LDGSTS.E.BYPASS.LTC128B.128 [R164+0x7000], desc[UR4][R142.64+0x40] ;  /* 0x070000408ea47fae */ /* 0x000fe2000b981a04 */
[----:B------:R-:W-:Y:S02]  /*f9c0*/  IADD3 R161, PT, PT, R161, -0x1, RZ ;  /* 0xffffffffa1a17810 */ /* 0x000fe40007ffe0ff */
[----:B------:R-:W-:Y:S02]  /*f9d0*/  LEA R128, R4, UR6, 0x1 ;  /* 0x0000000604807c11 */ /* 0x000fe4000f8e08ff */
[----:B------:R-:W-:Y:S02]  /*f9e0*/  MOV R4, 0x20 ;  /* 0x0000002000047802 */ /* 0x000fe40000000f00 */
[----:B------:R-:W-:Y:S01]  /*f9f0*/  ISETP.GT.AND P0, PT, R161, R138, PT ;  /* 0x0000008aa100720c */ /* 0x000fe20003f04270 */
[----:B------:R-:W-:Y:S01]  /*fa00*/  LDGSTS.E.BYPASS.LTC128B.128 [R164+0x8000], desc[UR4][R142.64+0x80] ;  /* 0x080000808ea47fae */ /* 0x000fe2000b981a04 */
[----:B------:R-:W-:Y:S04]  /*fa10*/  SEL R4, R4, 0xffffffe0, !P2 ;  /* 0xffffffe004047807 */ /* 0x000fe80005000000 */
[----:B------:R-:W-:Y:S03]  /*fa20*/  IADD3 R86, PT, PT, R128, R4, RZ ;  /* 0x0000000480567210 */ /* 0x000fe60007ffe0ff */
[----:B------:R-:W-:Y:S08]  /*fa30*/  LDGSTS.E.BYPASS.LTC128B.128 [R164+0x6800], desc[UR4][R6.64] ;  /* 0x0680000006a47fae */ /* 0x000ff0000b981a04 */
[----:B------:R-:W-:Y:S08]  /*fa40*/  LDGSTS.E.BYPASS.LTC128B.128 [R164+0x7800], desc[UR4][R6.64+0x40] ;  /* 0x0780004006a47fae */ /* 0x000ff0000b981a04 */
[----:B------:R1:W-:Y:S08]  /*fa50*/  LDGSTS.E.BYPASS.LTC128B.128 [R164+0x8800], desc[UR4][R6.64+0x80] ;  /* 0x0880008006a47fae */ /* 0x0003f0000b981a04 */
[----:B------:R-:W-:Y:S08]  /*fa60*/  LDSM.16.M88.4 R32, [R128] ;  /* 0x000000008020783b */ /* 0x000ff00000000200 */
[----:B------:R-:W-:Y:S08]  /*fa70*/  LDSM.16.M88.4 R92, [R86] ;  /* 0x00000000565c783b */ /* 0x000ff00000000200 */
[----:B------:R-:W2:Y:S01]  /*fa80*/  LD.E R141, desc[UR4][R84.64+0x18c] ;  /* 0x00018c04548d7980 */ /* 0x000ea2000c101900 */
[----:B-1----:R-:W-:Y:S03]  /*fa90*/  LOP3.LUT R6, R135, 0xc0, RZ, 0xc0, !PT ;  /* 0x000000c087067812 */ /* 0x002fe600078ec0ff */
[----:B------:R-:W0:Y:S01]  /*faa0*/  LDGDEPBAR ;  /* 0x00000000000079af */ /* 0x000e220000000000 */
[----:B------:R-:W-:Y:S02]  /*fab0*/  LOP3.LUT R7, R8, 0x20, R135, 0xf8, !PT ;  /* 0x0000002008077812 */ /* 0x000fe400078ef887 */
[----:B------:R-:W-:Y:S04]  /*fac0*/  LOP3.LUT R6, R6, 0x8, R3, 0xf8, !PT ;  /* 0x0000000806067812 */ /* 0x000fe800078ef803 */
[----:B------:R-:W-:Y:S04]  /*fad0*/  LOP3.LUT R6, R7, R6, R5, 0xf6, !PT ;  /* 0x0000000607067212 */ /* 0x000fe800078ef605 */
[----:B------:R-:W-:Y:S04]  /*fae0*/  LEA R87, R6, UR6, 0x1 ;  /* 0x0000000606577c11 */ /* 0x000fe8000f8e08ff */
[----:B------:R-:W-:Y:S01]  /*faf0*/  IADD3 R3, PT, PT, R87, R4, RZ ;  /* 0x0000000457037210 */ /* 0x000fe20007ffe0ff */
[----:B------:R-:W1:Y:S08]  /*fb00*/  LDSM.16.M88.4 R8, [R87+0x3000] ;  /* 0x003000005708783b */ /* 0x000e700000000200 */
[----:B------:R-:W3:Y:S08]  /*fb10*/  LDSM.16.M88.4 R16, [R87+0x3400] ;  /* 0x003400005710783b */ /* 0x000ef00000000200 */
[----:B------:R-:W4:Y:S08]  /*fb20*/  LDSM.16.M88.4 R24, [R87+0x3800] ;  /* 0x003800005718783b */ /* 0x000f300000000200 */
[----:B------:R-:W5:Y:S08]  /*fb30*/  LDSM.16.M88.4 R88, [R87+0x3c00] ;  /* 0x003c00005758783b */ /* 0x000f700000000200 */
        /* <DEDUP_REMOVED lines=8> */
[----:B------:R-:W-:Y:S01]  /*fbc0*/  LDSM.16.M88.4 R112, [R87+0x4000] ;  /* 0x004000005770783b */ /* 0x000fe20000000200 */
        /* <DEDUP_REMOVED lines=17> */
[C---:B---3--:R-:W-:Y:S08]  /*fce0*/  HMMA.16816.F32.BF16 R28, R92.reuse, R108, R28 ;  /* 0x0000006c5c1c723c */ /* 0x048ff0000004181c */
[----:B------:R-:W-:Y:S01]  /*fcf0*/  HMMA.16816.F32.BF16 R32, R92, R110, R32 ;  /* 0x0000006e5c20723c */ /* 0x000fe20000041820 */
[----:B------:R-:W3:Y:S07]  /*fd00*/  LDSM.16.M88.4 R92, [R3+0x4800] ;  /* 0x00480000035c783b */ /* 0x000eee0000000200 */
[C---:B----4-:R-:W-:Y:S01]  /*fd10*/  HMMA.16816.F32.BF16 R4, R88.reuse, R112, R4 ;  /* 0x000000705804723c */ /* 0x050fe20000041804 */
[----:B------:R-:W4:Y:S07]  /*fd20*/  LDSM.16.M88.4 R108, [R3+0x4c00] ;  /* 0x004c0000036c783b */ /* 0x000f2e0000000200 */
[C---:B------:R-:W-:Y:S01]  /*fd30*/  HMMA.16816.F32.BF16 R8, R88.reuse, R114, R8 ;  /* 0x000000725808723c */ /* 0x040fe20000041808 */
[----:B------:R-:W-:Y:S07]  /*fd40*/  LDSM.16.M88.4 R112, [R128+0x2000] ;  /* 0x002000008070783b */ /* 0x000fee0000000200 */
[C---:B------:R-:W-:Y:S01]  /*fd50*/  HMMA.16816.F32.BF16 R12, R88.reuse, R116, R12 ;  /* 0x00000074580c723c */ /* 0x040fe2000004180c */
[----:B------:R-:W-:Y:S07]  /*fd60*/  LDSM.16.M88.4 R128, [R3+0x5000] ;  /* 0x005000000380783b */ /* 0x000fee0000000200 */
        /* <DEDUP_REMOVED lines=8> */
[C---:B------:R-:W-:Y:S01]  /*fdf0*/  HMMA.16816.F32.BF16 R4, R104.reuse, R120, R4 ;  /* 0x000000786804723c */ /* 0x040fe20000041804 */
[----:B------:R-:W5:Y:S07]  /*fe00*/  LDSM.16.M88.4 R100, [R87+0x5c00] ;  /* 0x005c00005764783b */ /* 0x000f6e0000000200 */
[C---:B------:R-:W-:Y:S01]  /*fe10*/  HMMA.16816.F32.BF16 R8, R104.reuse, R122, R8 ;  /* 0x0000007a6808723c */ /* 0x040fe20000041808 */
[----:B------:R-:W2:Y:S07]  /*fe20*/  LDSM.16.M88.4 R120, [R86+0x2000] ;  /* 0x002000005678783b */ /* 0x000eae0000000200 */
[C---:B------:R-:W-:Y:S08]  /*fe30*/  HMMA.16816.F32.BF16 R12, R104.reuse, R124, R12 ;  /* 0x0000007c680c723c */ /* 0x040ff0000004180c */
[C---:B------:R-:W-:Y:S08]  /*fe40*/  HMMA.16816.F32.BF16 R16, R104.reuse, R126, R16 ;  /* 0x0000007e6810723c */ /* 0x040ff00000041810 */
        /* <DEDUP_REMOVED lines=13> */
[C---:B--2---:R-:W-:Y:S08]  /*ff20*/  HMMA.16816.F32.BF16 R4, R120.reuse, R128, R4 ;  /* 0x000000807804723c */ /* 0x044ff00000041804 */
        /* <DEDUP_REMOVED lines=18> */
[----:B------:R-:W4:Y:S10]  /*10050*/  MUFU.TANH R95, R10 ;  /* 0x0000000a005f7308 */ /* 0x000f340000002400 */
[----:B------:R5:W2:Y:S10]  /*10060*/  MUFU.TANH R96, R11 ;  /* 0x0000000b00607308 */ /* 0x000ab40000002400 */
[----:B------:R-:W2:Y:S01]  /*10070*/  MUFU.TANH R92, R92 ;  /* 0x0000005c005c7308 */ /* 0x000ea20000002400 */
[C---:B-1----:R-:W-:Y:S09]  /*10080*/  HMMA.16816.F32.BF16 R20, R120.reuse, R4, R20 ;  /* 0x000000047814723c */ /* 0x042ff20000041814 */
[----:B------:R-:W1:Y:S01]  /*10090*/  MUFU.TANH R93, R93 ;  /* 0x0000005d005d7308 */ /* 0x000e620000002400 */
[----:B-----5:R5:W3:Y:S01]  /*100a0*/  LDSM.16.M88.4 R8, [R3+0x5c00] ;  /* 0x005c00000308783b */ /* 0x020ae20000000200 */
[----:B------:R-:W-:Y:S04]  /*100b0*/  DEPBAR.LE SB0, 0x0 ;  /* 0x000080000000791a */ /* 0x000fe80000000000 */
[-C--:B------:R-:W-:Y:S01]  /*100c0*/  FMUL.FTZ R5, R17, R141.reuse ;  /* 0x0000008d11057220 */ /* 0x080fe20000410000 */
[C---:B------:R-:W-:Y:S03]  /*100d0*/  HMMA.16816.F32.BF16 R24, R120.reuse, R6, R24 ;  /* 0x000000067818723c */ /* 0x040fe60000041818 */
[----:B------:R-:W1:Y:S01]  /*100e0*/  MUFU.TANH R94, R94 ;  /* 0x0000005e005e7308 */ /* 0x000e620000002400 */
[----:B------:R-:W-:Y:S01]  /*100f0*/  BAR.SYNC.DEFER_BLOCKING 0x0 ;  /* 0x0000000000007b1d */ /* 0x000fe20000010000 */
[-C--:B------:R-:W-:Y:S01]  /*10100*/  FMUL.FTZ R4, R16, R141.reuse ;  /* 0x0000008d10047220 */ /* 0x080fe20000410000 */
[-C--:B------:R-:W-:Y:S01]  /*10110*/  FMUL.FTZ R17, R19, R141.reuse ;  /* 0x0000008d13117220 */ /* 0x080fe20000410000 */
[-C--:B------:R-:W-:Y:S06]  /*10120*/  FMUL.FTZ R16, R18, R141.reuse ;  /* 0x0000008d12107220 */ /* 0x080fec0000410000 */
[----:B------:R1:W1:Y:S01]  /*10130*/  MUFU.TANH R88, R87 ;  /* 0x0000005700587308 */ /* 0x0002620000002400 */
[-C--:B------:R-:W-:Y:S01]  /*10140*/  FMUL.FTZ R6, R23, R141.reuse ;  /* 0x0000008d17067220 */ /* 0x080fe20000410000 */
[-C--:B------:R-:W-:Y:S01]  /*10150*/  FMUL.FTZ R20, R20, R141.reuse ;  /* 0x0000008d14147220 */ /* 0x080fe20000410000 */
[-C--:B------:R-:W-:Y:S07]  /*10160*/  FMUL.FTZ R22, R22, R141.reuse ;  /* 0x0000008d16167220 */ /* 0x080fee0000410000 */
[----:B------:R1:W1:Y:S01]  /*10170*/  MUFU.TANH R12, R97 ;  /* 0x00000061000c7308 */ /* 0x0002620000002400 */
[-C--:B-----5:R-:W-:Y:S01]  /*10180*/  FMUL.FTZ R3, R21, R141.reuse ;  /* 0x0000008d15037220 */ /* 0x0a0fe20000410000 */
[-C--:B------:R-:W-:Y:S01]  /*10190*/  FMUL.FTZ R7, R24, R141.reuse ;  /* 0x0000008d18077220 */ /* 0x080fe20000410000 */
[-C--:B------:R-:W-:Y:S07]  /*101a0*/  FMUL.FTZ R18, R27, R141.reuse ;  /* 0x0000008d1b127220 */ /* 0x080fee0000410000 */
[----:B------:R-:W1:Y:S10]  /*101b0*/  MUFU.TANH R13, R13 ;  /* 0x0000000d000d7308 */ /* 0x000e740000002400 */
[----:B------:R-:W1:Y:S01]  /*101c0*/  MUFU.TANH R14, R14 ;  /* 0x0000000e000e7308 */ /* 0x000e620000002400 */
[C---:B---3--:R-:W-:Y:S03]  /*101d0*/  HMMA.16816.F32.BF16 R28, R120.reuse, R8, R28 ;  /* 0x00000008781c723c */ /* 0x048fe6000004181c */
[-C--:B------:R-:W-:Y:S01]  /*101e0*/  FMUL.FTZ R8, R25, R141.reuse ;  /* 0x0000008d19087220 */ /* 0x080fe20000410000 */
[-C--:B------:R-:W-:Y:S05]  /*101f0*/  FMUL.FTZ R9, R26, R141.reuse ;  /* 0x0000008d1a097220 */ /* 0x080fea0000410000 */
        /* <DEDUP_REMOVED lines=14> */
[----:B------:R1:W1:Y:S10]  /*102e0*/  MUFU.TANH R125, R20 ;  /* 0x00000014007d7308 */ /* 0x0002740000002400 */
        /* <DEDUP_REMOVED lines=92> */
.L_x_10482:
[----:B------:R-:W-:Y:S05]  /*108b0*/  BSYNC.RECONVERGENT B0 ;  /* 0x0000000000007941 */ /* 0x000fea0003800200 */
.L_x_10481:
        /* <DEDUP_REMOVED lines=13> */
.L_x_10480:
[----:B------:R-:W-:Y:S05]  /*10990*/  BSYNC.RECONVERGENT B1 ;  /* 0x0000000000017941 */ /* 0x000fea0003800200 */
.L_x_10479:
[----:B-1----:R-:W3:Y:S01]  /*109a0*/  LD.E R87, desc[UR4][R84.64+0xdc] ;  /* 0x0000dc0454577980 */ /* 0x002ee2000c101900 */
[C---:B------:R-:W-:Y:S01]  /*109b0*/  VIADD R34, R162.reuse, 0xffffffe1 ;  /* 0xffffffe1a2227836 */ /* 0x040fe20000000000 */
[C---:B------:R-:W-:Y:S01]  /*109c0*/  ISETP.GE.AND P1, PT, R162.reuse, R159, PT ;  /* 0x0000009fa200720c */ /* 0x040fe20003f26270 */
[C---:B--2---:R-:W-:Y:S01]  /*109d0*/  VIADD R20, R162.reuse, 0xffffffe0 ;  /* 0xffffffe0a2147836 */ /* 0x044fe20000000000 */
[C---:B------:R-:W-:Y:S01]  /*109e0*/  ISETP.GE.AND P6, PT, R162.reuse, R157, PT ;  /* 0x0000009da200720c */ /* 0x040fe20003fc6270 */
[----:B------:R-:W-:Y:S01]  /*109f0*/  VIADD R26, R162, 0xffffffe9 ;  /* 0xffffffe9a21a7836 */ /* 0x000fe20000000000 */
        /* <DEDUP_REMOVED lines=8> */
[-C--:B------:R-:W-:Y:S01]  /*10a80*/  ISETP.GE.AND P4, PT, R26, R159.reuse, PT ;  /* 0x0000009f1a00720c */ /* 0x080fe20003f86270 */
        /* <DEDUP_REMOVED lines=10> */
[----:B------:R-:W-:Y:S01]  /*10b30*/  FSEL R30, R12, -INF , P1 ;  /* 0xff8000000c1e7808 */ /* 0x000fe20000800000 */
[----:B------:R-:W-:Y:S01]  /*10b40*/  VIADD R12, R162, 0x10 ;  /* 0x00000010a20c7836 */ /* 0x000fe20000000000 */
[C---:B------:R-:W-:Y:S02]  /*10b50*/  ISETP.GE.AND P6, PT, R20.reuse, R158, PT ;  /* 0x0000009e1400720c */ /* 0x040fe40003fc6270 */
[----:B------:R-:W-:Y:S01]  /*10b60*/  ISETP.GE.AND P5, PT, R20, R156, PT ;  /* 0x0000009c1400720c */ /* 0x000fe20003fa6270 */
[----:B------:R-:W-:Y:S01]  /*10b70*/  VIADD R20, R162, 0xfffffff8 ;  /* 0xfffffff8a2147836 */ /* 0x000fe20000000000 */
[----:B------:R-:W-:Y:S02]  /*10b80*/  FSEL R94, R94, -INF , P4 ;  /* 0xff8000005e5e7808 */ /* 0x000fe40002000000 */
[----:B------:R-:W-:Y:S02]  /*10b90*/  ISETP.GE.AND P4, PT, R24, R159, PT ;  /* 0x0000009f1800720c */ /* 0x000fe40003f86270 */
[----:B------:R-:W-:Y:S02]  /*10ba0*/  ISETP.GE.AND P1, PT, R27, R157, PT ;  /* 0x0000009d1b00720c */ /* 0x000fe40003f26270 */
        /* <DEDUP_REMOVED lines=9> */
[----:B------:R-:W-:Y:S02]  /*10c40*/  FSEL R115, R5, -INF , P4 ;  /* 0xff80000005737808 */ /* 0x000fe40002000000 */
[----:B------:R-:W-:Y:S01]  /*10c50*/  FSEL R35, R14, -INF , P1 ;  /* 0xff8000000e237808 */ /* 0x000fe20000800000 */
[----:B------:R-:W-:Y:S01]  /*10c60*/  VIADD R14, R162, 0x9 ;  /* 0x00000009a20e7836 */ /* 0x000fe20000000000 */
[----:B------:R-:W-:Y:S02]  /*10c70*/  ISETP.GE.AND P1, PT, R22, R159, PT ;  /* 0x0000009f1600720c */ /* 0x000fe40003f26270 */
[-C--:B------:R-:W-:Y:S02]  /*10c80*/  ISETP.GE.AND P4, PT, R24, R157.reuse, PT ;  /* 0x0000009d1800720c */ /* 0x080fe40003f86270 */
[----:B------:R-:W-:Y:S01]  /*10c90*/  FSEL R116, R3, -INF , P1 ;  /* 0xff80000003747808 */ /* 0x000fe20000800000 */
[----:B------:R-:W-:Y:S01]  /*10ca0*/  VIADD R3, R162, 0x18 ;  /* 0x00000018a2037836 */ /* 0x000fe20000000000 */
        /* <DEDUP_REMOVED lines=19> */
[----:B------:R-:W-:Y:S02]  /*10de0*/  ISETP.GE.AND P4, PT, R14, R157, PT ;  /* 0x0000009d0e00720c */ /* 0x000fe40003f86270 */
[----:B------:R-:W-:Y:S02]  /*10df0*/  ISETP.GE.AND P0, PT, R27, R159, PT ;  /* 0x0000009f1b00720c */ /* 0x000fe40003f06270 */
[----:B------:R-:W-:Y:S02]  /*10e00*/  FSEL R108, R108, -INF , P1 ;  /* 0xff8000006c6c7808 */ /* 0x000fe40000800000 */
[----:B------:R-:W-:Y:S02]  /*10e10*/  ISETP.GE.AND P1, PT, R12, R157, PT ;  /* 0x0000009d0c00720c */ /* 0x000fe40003f26270 */
[----:B------:R-:W-:Y:S02]  /*10e20*/  FSEL R18, R18, -INF , P4 ;  /* 0xff80000012127808 */ /* 0x000fe40002000000 */
[C---:B------:R-:W-:Y:S02]  /*10e30*/  ISETP.GE.AND P4, PT, R3.reuse, R159, PT ;  /* 0x0000009f0300720c */ /* 0x040fe40003f86270 */
[----:B------:R-:W-:Y:S02]  /*10e40*/  FSEL R32, R88, -INF , P0 ;  /* 0xff80000058207808 */ /* 0x000fe40000000000 */
[----:B------:R-:W-:Y:S02]  /*10e50*/  FSEL R10, R10, -INF , P1 ;  /* 0xff8000000a0a7808 */ /* 0x000fe40000800000 */
[-C--:B------:R-:W-:Y:S02]  /*10e60*/  ISETP.GE.AND P0, PT, R162, R158.reuse, PT ;  /* 0x0000009ea200720c */ /* 0x080fe40003f06270 */
[-C--:B------:R-:W-:Y:S02]  /*10e70*/  ISETP.GE.AND P1, PT, R3, R157.reuse, PT ;  /* 0x0000009d0300720c */ /* 0x080fe40003f26270 */
[----:B------:R-:W-:Y:S02]  /*10e80*/  FSEL R91, R91, -INF , P4 ;  /* 0xff8000005b5b7808 */ /* 0x000fe40002000000 */
[-C--:B------:R-:W-:Y:S02]  /*10e90*/  ISETP.GE.AND P4, PT, R4, R157.reuse, PT ;  /* 0x0000009d0400720c */ /* 0x080fe40003f86270 */
[----:B------:R-:W-:Y:S02]  /*10ea0*/  FSEL R19, R86, -INF , !P6 ;  /* 0xff80000056137808 */ /* 0x000fe40007000000 */
[----:B------:R-:W-:Y:S02]  /*10eb0*/  FSEL R125, R125, -INF , !P0 ;  /* 0xff8000007d7d7808 */ /* 0x000fe40004000000 */
[----:B------:R-:W-:Y:S02]  /*10ec0*/  FSEL R89, R28, -INF , P1 ;  /* 0xff8000001c597808 */ /* 0x000fe40000800000 */
[----:B------:R-:W-:Y:S02]  /*10ed0*/  ISETP.GE.AND P6, PT, R26, R158, PT ;  /* 0x0000009e1a00720c */ /* 0x000fe40003fc6270 */
[C---:B------:R-:W-:Y:S01]  /*10ee0*/  ISETP.GE.AND P0, PT, R162.reuse, R156, PT ;  /* 0x0000009ca200720c */ /* 0x040fe20003f06270 */
[----:B------:R-:W-:Y:S01]  /*10ef0*/  VIADD R162, R162, 0xffffffc0 ;  /* 0xffffffc0a2a27836 */ /* 0x000fe20000000000 */
[-C--:B------:R-:W-:Y:S02]  /*10f00*/  ISETP.GE.AND P1, PT, R27, R158.reuse, PT ;  /* 0x0000009e1b00720c */ /* 0x080fe40003f26270 */
[----:B------:R-:W-:Y:S02]  /*10f10*/  FSEL R113, R11, -INF , P4 ;  /* 0xff8000000b717808 */ /* 0x000fe40002000000 */
[-C--:B------:R-:W-:Y:S02]  /*10f20*/  ISETP.GE.AND P4, PT, R34, R158.reuse, PT ;  /* 0x0000009e2200720c */ /* 0x080fe40003f86270 */
[----:B------:R-:W-:Y:S02]  /*10f30*/  FSEL R5, R31, -INF , !P6 ;  /* 0xff8000001f057808 */ /* 0x000fe40007000000 */
[----:B------:R-:W-:Y:S02]  /*10f40*/  FSEL R118, R118, -INF , !P0 ;  /* 0xff80000076767808 */ /* 0x000fe40004000000 */
[----:B------:R-:W-:Y:S02]  /*10f50*/  FSEL R11, R32, -INF , !P1 ;  /* 0xff800000200b7808 */ /* 0x000fe40004800000 */
[----:B------:R-:W-:Y:S02]  /*10f60*/  ISETP.GE.AND P6, PT, R25, R158, PT ;  /* 0x0000009e1900720c */ /* 0x000fe40003fc6270 */
[----:B------:R-:W-:Y:S02]  /*10f70*/  ISETP.GE.AND P0, PT, R6, R157, PT ;  /* 0x0000009d0600720c */ /* 0x000fe40003f06270 */
[-C--:B------:R-:W-:Y:S02]  /*10f80*/  ISETP.GE.AND P1, PT, R26, R156.reuse, PT ;  /* 0x0000009c1a00720c */ /* 0x080fe40003f26270 */
[----:B------:R-:W-:Y:S02]  /*10f90*/  FSEL R17, R92, -INF , !P4 ;  /* 0xff8000005c117808 */ /* 0x000fe40006000000 */
[-C--:B------:R-:W-:Y:S02]  /*10fa0*/  ISETP.GE.AND P4, PT, R27, R156.reuse, PT ;  /* 0x0000009c1b00720c */ /* 0x080fe40003f86270 */
[----:B------:R-:W-:Y:S02]  /*10fb0*/  FSEL R27, R30, -INF , !P6 ;  /* 0xff8000001e1b7808 */ /* 0x000fe40007000000 */
[----:B------:R-:W-:Y:S02]  /*10fc0*/  FSEL R88, R90, -INF , P0 ;  /* 0xff8000005a587808 */ /* 0x000fe40000000000 */
[-C--:B------:R-:W-:Y:S02]  /*10fd0*/  ISETP.GE.AND P0, PT, R34, R156.reuse, PT ;  /* 0x0000009c2200720c */ /* 0x080fe40003f06270 */
[-C--:B------:R-:W-:Y:S02]  /*10fe0*/  ISETP.GE.AND P6, PT, R24, R156.reuse, PT ;  /* 0x0000009c1800720c */ /* 0x080fe40003fc6270 */
[----:B------:R-:W-:Y:S02]  /*10ff0*/  FSEL R7, R96, -INF , !P1 ;  /* 0xff80000060077808 */ /* 0x000fe40004800000 */
[-C--:B------:R-:W-:Y:S02]  /*11000*/  ISETP.GE.AND P1, PT, R20, R156.reuse, PT ;  /* 0x0000009c1400720c */ /* 0x080fe40003f26270 */
[----:B------:R-:W-:Y:S02]  /*11010*/  FSEL R13, R94, -INF , !P0 ;  /* 0xff8000005e0d7808 */ /* 0x000fe40004000000 */
[----:B------:R-:W-:Y:S02]  /*11020*/  FSEL R33, R33, -INF , !P6 ;  /* 0xff80000021217808 */ /* 0x000fe40007000000 */
        /* <DEDUP_REMOVED lines=12> */
[-C--:B------:R-:W-:Y:S02]  /*110f0*/  ISETP.GE.AND P4, PT, R23, R158.reuse, PT ;  /* 0x0000009e1700720c */ /* 0x080fe40003f86270 */
[----:B------:R-:W-:Y:S02]  /*11100*/  FMNMX3.FTZ R8, R0, R19, R17, !PT ;  /* 0x0000001300087276 */ /* 0x000fe40007810011 */
[----:B------:R-:W-:Y:S02]  /*11110*/  FSEL R25, R29, -INF , !P5 ;  /* 0xff8000001d197808 */ /* 0x000fe40006800000 */
[----:B------:R-:W-:Y:S02]  /*11120*/  FSEL R127, R127, -INF , !P0 ;  /* 0xff8000007f7f7808 */ /* 0x000fe40004000000 */
[----:B------:R-:W-:Y:S02]  /*11130*/  FSEL R121, R121, -INF , !P6 ;  /* 0xff80000079797808 */ /* 0x000fe40007000000 */
[-C--:B------:R-:W-:Y:S02]  /*11140*/  ISETP.GE.AND P5, PT, R20, R158.reuse, PT ;  /* 0x0000009e1400720c */ /* 0x080fe40003fa6270 */
[----:B------:R-:W-:Y:S02]  /*11150*/  FSEL R115, R115, -INF , !P4 ;  /* 0xff80000073737808 */ /* 0x000fe40006000000 */
[----:B------:R-:W-:Y:S02]  /*11160*/  ISETP.GE.AND P0, PT, R4, R158, PT ;  /* 0x0000009e0400720c */ /* 0x000fe40003f06270 */
[----:B------:R-:W-:Y:S02]  /*11170*/  FMNMX3.FTZ R8, R8, R11, R5, !PT ;  /* 0x0000000b08087276 */ /* 0x000fe40007810005 */
[----:B------:R-:W-:Y:S02]  /*11180*/  ISETP.GE.AND P6, PT, R4, R156, PT ;  /* 0x0000009c0400720c */ /* 0x000fe40003fc6270 */
[----:B------:R-:W-:Y:S02]  /*11190*/  ISETP.GE.AND P4, PT, R22, R158, PT ;  /* 0x0000009e1600720c */ /* 0x000fe40003f86270 */
[----:B------:R-:W-:Y:S02]  /*111a0*/  FMNMX3.FTZ R4, R2, R15, R13, !PT ;  /* 0x0000000f02047276 */ /* 0x000fe4000781000d */
        /* <DEDUP_REMOVED lines=17> */
[C---:B------:R-:W-:Y:S02]  /*112c0*/  ISETP.GE.AND P5, PT, R3.reuse, R158, PT ;  /* 0x0000009e0300720c */ /* 0x040fe40003fa6270 */
[----:B------:R-:W-:Y:S02]  /*112d0*/  FMNMX3.FTZ R6, R6, R120, R129, !PT ;  /* 0x0000007806067276 */ /* 0x000fe40007810081 */
        /* <DEDUP_REMOVED lines=15> */
[----:B------:R-:W-:Y:S02]  /*113d0*/  FMNMX3.FTZ R6, R3, R89, R88, !PT ;  /* 0x0000005903067276 */ /* 0x000fe40007810058 */
[----:B------:R-:W-:Y:S03]  /*113e0*/  LEA R96, R134, UR6, 0x1 ;  /* 0x0000000686607c11 */ /* 0x000fe6000f8e08ff */
        /* <DEDUP_REMOVED lines=10> */
[----:B--2---:R-:W-:Y:S04]  /*11490*/  FMNMX.FTZ R3, R4, R3, !PT ;  /* 0x0000000304037209 */ /* 0x004fe80007810000 */
[----:B------:R-:W-:Y:S02]  /*114a0*/  FSEL R112, R112, RZ, P1 ;  /* 0x000000ff70707208 */ /* 0x000fe40000800000 */
[----:B------:R-:W-:Y:S01]  /*114b0*/  FSETP.NEU.FTZ.AND P0, PT, R3, -INF , PT ;  /* 0xff8000000300780b */ /* 0x000fe20003f1d000 */
[----:B------:R-:W-:Y:S02]  /*114c0*/  FMUL.FTZ R90, R87, R3 ;  /* 0x00000003575a7220 */ /* 0x000fe40000410000 */
[-CC-:B------:R-:W-:Y:S01]  /*114d0*/  FFMA.FTZ R98, R5, R87.reuse, -R112.reuse ;  /* 0x0000005705627223 */ /* 0x180fe20000010870 */
[----:B------:R-:W-:Y:S01]  /*114e0*/  FSEL R5, R86, RZ, P1 ;  /* 0x000000ff56057208 */ /* 0x000fe20000800000 */
[-CC-:B------:R-:W-:Y:S01]  /*114f0*/  FFMA.FTZ R105, R19, R87.reuse, -R112.reuse ;  /* 0x0000005713697223 */ /* 0x180fe20000010870 */
[----:B------:R-:W-:Y:S01]  /*11500*/  FSEL R90, R90, RZ, P0 ;  /* 0x000000ff5a5a7208 */ /* 0x000fe20000000000 */
[-CC-:B------:R-:W-:Y:S01]  /*11510*/  FFMA.FTZ R102, R17, R87.reuse, -R112.reuse ;  /* 0x0000005711667223 */ /* 0x180fe20000010870 */
[-C--:B------:R-:W-:Y:S01]  /*11520*/  FFMA.FTZ R99, R11, R87.reuse, -R112 ;  /* 0x000000570b637223 */ /* 0x080fe20000010870 */
[----:B------:R-:W-:Y:S01]  /*11530*/  FADD.FTZ R0, -R5, R0 ;  /* 0x0000000005007221 */ /* 0x000fe20000010100 */
[----:B------:R-:W-:Y:S01]  /*11540*/  FSEL R5, R3, RZ, P0 ;  /* 0x000000ff03057208 */ /* 0x000fe20000000000 */
        /* <DEDUP_REMOVED lines=8> */
[----:B------:R-:W-:Y:S01]  /*115d0*/  FMUL.FTZ R8, R87, R0 ;  /* 0x0000000057087220 */ /* 0x000fe20000410000 */
[----:B------:R-:W-:Y:S01]  /*115e0*/  @P2 VIADD R97, R5, 0xffffffe0 ;  /* 0xffffffe005612836 */ /* 0x000fe20000000000 */
[----:B------:R-:W-:Y:S01]  /*115f0*/  MUFU.EX2 R105, R105 ;  /* 0x0000006900697308 */ /* 0x000fe20000000800 */
[-CC-:B------:R-:W-:Y:S01]  /*11600*/  FFMA.FTZ R104, R27, R87.reuse, -R112.reuse ;  /* 0x000000571b687223 */ /* 0x180fe20000010870 */
[-C--:B------:R-:W-:Y:S01]  /*11610*/  FFMA.FTZ R109, R25, R87.reuse, -R112 ;  /* 0x00000057196d7223 */ /* 0x080fe20000010870 */
[-CC-:B------:R-:W-:Y:S01]  /*11620*/  FFMA.FTZ R106, R35, R87.reuse, -R90.reuse ;  /* 0x00000057236a7223 */ /* 0x180fe2000001085a */
[----:B------:R-:W2:Y:S01]  /*11630*/  LDSM.16.MT88.4 R20, [R97] ;  /* 0x000000006114783b */ /* 0x000ea20000004200 */
        /* <DEDUP_REMOVED lines=223> */
.L_x_10476:
        /* <DEDUP_REMOVED lines=10> */
.L_x_10494:
        /* <DEDUP_REMOVED lines=175> */
.L_x_10485:
        /* <DEDUP_REMOVED lines=23> */
.L_x_10487:
[----:B------:R-:W-:Y:S05]  /*13130*/  BSYNC.RECONVERGENT B0 ;  /* 0x0000000000007941 */ /* 0x000fea0003800200 */
.L_x_10486:
        /* <DEDUP_REMOVED lines=10> */
.L_x_10489:
[----:B------:R-:W-:Y:S05]  /*131e0*/  BSYNC.RECONVERGENT B0 ;  /* 0x0000000000007941 */ /* 0x000fea0003800200 */
.L_x_10488:
[----:B------:R-:W-:-:S04]  /*131f0*/  MOV R145, 0x0 ;  /* 0x0000000000917802 */ /* 0x000fc80000000f00 */
[----:B-1234-:R-:W-:Y:S05]  /*13200*/  @P3 RET.REL.NODEC R144 `(_ZN5flash24flash_fwd_splitkv_kernelI23Flash_fwd_kernel_traitsILi96ELi64ELi64ELi4ELb0ELb0EN7cutlass10bfloat16_tE19Flash_kernel_traitsILi96ELi64ELi64ELi4ES3_EELb0ELb1ELb0ELb0ELb1ELb1ELb0ELb1EEEvNS_16Flash_fwd_paramsE) ;  /* 0xfffffecc907c3950 */ /* 0x01efea0003c3ffff */
        /* <DEDUP_REMOVED lines=14> */
[----:B-1----:R-:W-:Y:S05]  /*132f0*/  RET.REL.NODEC R144 `(_ZN5flash24flash_fwd_splitkv_kernelI23Flash_fwd_kernel_traitsILi96ELi64ELi64ELi4ELb0ELb0EN7cutlass10bfloat16_tE19Flash_kernel_traitsILi96ELi64ELi64ELi4ES3_EELb0ELb1ELb0ELb0ELb1ELb1ELb0ELb1EEEvNS_16Flash_fwd_paramsE) ;  /* 0xfffffecc90407950 */ /* 0x002fea0003c3ffff */
.L_x_10484:
[----:B------:R-:W-:Y:S01]  /*13300*/  MOV R5, 0x2 ;  /* 0x0000000200057802 */ /* 0x000fe20000000f00 */
[----:B------:R-:W-:Y:S01]  /*13310*/  IMAD.MOV.U32 R0, RZ, RZ, 0x1f ;  /* 0x0000001fff007424 */ /* 0x000fe200078e00ff */
[----:B------:R-:W-:-:S07]  /*13320*/  MOV R2, 0xffffffff ;  /* 0xffffffff00027802 */ /* 0x000fce0000000f00 */
[----:B-1---5:R-:W-:Y:S05]  /*13330*/  WARPSYNC.COLLECTIVE R2, `(.L_x_10490) ;  /* 0x0000000002087348 */ /* 0x022fea0003c00000 */
[----:B------:R2:W3:Y:S02]  /*13340*/  SHFL.BFLY P0, R9, R165, R5, R0 ;  /* 0x0c000005a5097389 */ /* 0x0004e40000000000 */
[----:B-123-5:R-:W-:Y:S05]  /*13350*/  ENDCOLLECTIVE ;  /* 0x000000000000791b */ /* 0x02efea0003800000 */
.L_x_10490:
[----:B------:R-:W-:Y:S02]  /*13360*/  IMAD.MOV.U32 R6, RZ, RZ, R9 ;  /* 0x000000ffff067224 */ /* 0x000fe400078e0009 */
[----:B------:R-:W-:Y:S02]  /*13370*/  IMAD.MOV.U32 R5, RZ, RZ, 0x1 ;  /* 0x00000001ff057424 */ /* 0x000fe400078e00ff */
[----:B------:R-:W-:-:S05]  /*13380*/  FADD.FTZ R7, R6, R165 ;  /* 0x000000a506077221 */ /* 0x000fca0000010000 */
[----:B------:R-:W-:-:S07]  /*13390*/  MOV R165, R7 ;  /* 0x0000000700a57202 */ /* 0x000fce0000000f00 */
[----:B------:R-:W-:Y:S05]  /*133a0*/  WARPSYNC.COLLECTIVE R2, `(.L_x_10491) ;  /* 0x0000000002087348 */ /* 0x000fea0003c00000 */
[----:B------:R1:W2:Y:S02]  /*133b0*/  SHFL.BFLY P0, R9, R165, R5, R0 ;  /* 0x0c000005a5097389 */ /* 0x0002a40000000000 */
[----:B-12---:R-:W-:Y:S05]  /*133c0*/  ENDCOLLECTIVE ;  /* 0x000000000000791b */ /* 0x006fea0003800000 */
.L_x_10491:
[----:B------:R-:W-:Y:S01]  /*133d0*/  MOV R165, R163 ;  /* 0x000000a300a57202 */ /* 0x000fe20000000f00 */
[----:B------:R-:W-:Y:S01]  /*133e0*/  IMAD.MOV.U32 R5, RZ, RZ, 0x2 ;  /* 0x00000002ff057424 */ /* 0x000fe200078e00ff */
[----:B------:R-:W-:-:S07]  /*133f0*/  MOV R6, R9 ;  /* 0x0000000900067202 */ /* 0x000fce0000000f00 */
[----:B------:R-:W-:Y:S05]  /*13400*/  WARPSYNC.COLLECTIVE R2, `(.L_x_10492) ;  /* 0x0000000002087348 */ /* 0x000fea0003c00000 */
[----:B------:R1:W2:Y:S02]  /*13410*/  SHFL.BFLY P0, R9, R165, R5, R0 ;  /* 0x0c000005a5097389 */ /* 0x0002a40000000000 */
[----:B-12---:R-:W-:Y:S05]  /*13420*/  ENDCOLLECTIVE ;  /* 0x000000000000791b */ /* 0x006fea0003800000 */
.L_x_10492:
[----:B------:R-:W-:Y:S01]  /*13430*/  FADD.FTZ R6, R7, R6 ;  /* 0x0000000607067221 */ /* 0x000fe20000010000 */
[----:B------:R-:W-:Y:S01]  /*13440*/  FADD.FTZ R8, R9, R163 ;  /* 0x000000a309087221 */ /* 0x000fe20000010000 */
[----:B------:R-:W-:-:S04]  /*13450*/  MOV R5, 0x1 ;  /* 0x0000000100057802 */ /* 0x000fc80000000f00 */
[----:B------:R-:W-:-:S07]  /*13460*/  MOV R165, R8 ;  /* 0x0000000800a57202 */ /* 0x000fce0000000f00 */
[----:B------:R-:W-:Y:S05]  /*13470*/  WARPSYNC.COLLECTIVE R2, `(.L_x_10493) ;  /* 0x0000000002087348 */ /* 0x000fea0003c00000 */
[----:B------:R1:W2:Y:S02]  /*13480*/  SHFL.BFLY P0, R9, R165, R5, R0 ;  /* 0x0c000005a5097389 */ /* 0x0002a40000000000 */
[----:B-12---:R-:W-:Y:S05]  /*13490*/  ENDCOLLECTIVE ;  /* 0x000000000000791b */ /* 0x006fea0003800000 */
.L_x_10493:
[----:B------:R-:W-:Y:S05]  /*134a0*/  BRA `(.L_x_10494) ;  /* 0xfffffff000087947 */ /* 0x000fea000383ffff */
.L_x_10495:
        /* <DEDUP_REMOVED lines=13> */
.L_x_11699:


//--------------------- .text._ZN5flash24flash_fwd_splitkv_kernelI23Flash_fwd_kernel_traitsILi96ELi64ELi64ELi4ELb0ELb0EN7cutlass10bfloat16_tE19Flash_kernel_traitsILi96ELi64ELi64ELi4ES3_EELb0ELb1ELb1ELb0ELb0ELb0ELb0ELb1EEEvNS_16Flash_fwd_paramsE --------------------------
	.section	.text._ZN5flash24flash_fwd_splitkv_kernelI23Flash_fwd_kernel_traitsILi96ELi64ELi64ELi4ELb0ELb0EN7cutlass10bfloat16_tE19Flash_kernel_traitsILi96ELi64ELi64ELi4ES3_EELb0ELb1ELb1ELb0ELb0ELb0ELb0ELb1EEEvNS_16Flash_fwd_paramsE,"ax",@progbits
	.align	128
        .global         _ZN5flash24flash_fwd_splitkv_kernelI23Flash_fwd_kernel_traitsILi96ELi64ELi64ELi4ELb0ELb0EN7cutlass10bfloat16_tE19Flash_kernel_traitsILi96ELi64ELi64ELi4ES3_EELb0ELb1ELb1ELb0ELb0ELb0ELb0ELb1EEEvNS_16Flash_fwd_paramsE
        .type           _ZN5flash24flash_fwd_splitkv_kernelI23Flash_fwd_kernel_traitsILi96ELi64ELi64ELi4ELb0ELb0EN7cutlass10bfloat16_tE19Flash_kernel_traitsILi96ELi64ELi64ELi4ES3_EELb0ELb1ELb1ELb0ELb0ELb0ELb0ELb1EEEvNS_16Flash_fwd_paramsE,@function
        .size           _ZN5flash24flash_fwd_splitkv_kernelI23Flash_fwd_kernel_traitsILi96ELi64ELi64ELi4ELb0ELb0EN7cutlass10bfloat16_tE19Flash_kernel_traitsILi96ELi64ELi64ELi4ES3_EELb0ELb1ELb1ELb0ELb0ELb0ELb0ELb1EEEvNS_16Flash_fwd_paramsE,(.L_x_11700 - _ZN5flash24flash_fwd_splitkv_kernelI23Flash_fwd_kernel_traitsILi96ELi64ELi64ELi4ELb0ELb0EN7cutlass10bfloat16_tE19Flash_kernel_traitsILi96ELi64ELi64ELi4ES3_EELb0ELb1ELb1ELb0ELb0ELb0ELb0ELb1EEEvNS_16Flash_fwd_paramsE)
        .other          _ZN5flash24flash_fwd_splitkv_kernelI23Flash_fwd_kernel_traitsILi96ELi64ELi64ELi4ELb0ELb0EN7cutlass10bfloat16_tE19Flash_kernel_traitsILi96ELi64ELi64ELi4ES3_EELb0ELb1ELb1ELb0ELb0ELb0ELb0ELb1EEEvNS_16Flash_fwd_paramsE,@"STO_CUDA_ENTRY STV_DEFAULT"
_ZN5flash24flash_fwd_splitkv_kernelI23Flash_fwd_kernel_traitsILi96ELi64ELi64ELi4ELb0ELb0EN7cutlass10bfloat16_tE19Flash_kernel_traitsILi96ELi64ELi64ELi4ES3_EELb0ELb1ELb1ELb0ELb0ELb0ELb0ELb1EEEvNS_16Flash_fwd_paramsE:
.text._ZN5flash24flash_fwd_splitkv_kernelI23Flash_fwd_kernel_traitsILi96ELi64ELi64ELi4ELb0ELb0EN7cutlass10bfloat16_tE19Flash_kernel_traitsILi96ELi64ELi64ELi4ES3_EELb0ELb1ELb1ELb0ELb0ELb0ELb0ELb1EEEvNS_16Flash_fwd_paramsE:
[----:B------:R-:W-:Y:S01]  /*0000*/  LDC R1, c[0x0][0x37c] ;  /* 0x0000df00ff017b82 */ /* 0x000fe20000000800 */
[----:B------:R-:W1:Y:S07]  /*0010*/  S2R R145, SR_CTAID.X ;  /* 0x0000000000917919 */ /* 0x000e6e0000002500 */
[----:B------:R-:W2:Y:S01]  /*0020*/  LDC.64 R84, c[0x0][0x348] ;  /* 0x0000d200ff547b82 */ /* 0x000ea20000000a00 */
[----:B------:R-:W-:Y:S01]  /*0030*/  BSSY.RECONVERGENT B4, `(.L_x_10496) ;  /* 0x0000005000047945 */ /* 0x000fe20003800200 */
[----:B------:R-:W-:Y:S01]  /*0040*/  MOV R142, 0x80 ;  /* 0x00000080008e7802 */ /* 0x000fe20000000f00 */
[----:B------:R-:W3:Y:S01]  /*0050*/  S2R R143, SR_CTAID.Y ;  /* 0x00000000008f7919 */ /* 0x000ee20000002600 */
[----:B------:R-:W4:Y:S05]  /*0060*/  S2R R144, SR_CTAID.Z ;  /* 0x0000000000907919 */ /* 0x000f2a0000002700 */
[----:B-1234-:R-:W-:Y:S05]  /*0070*/  CALL.REL.NOINC `($_ZN5flash24flash_fwd_splitkv_kernelI23Flash_fwd_kernel_traitsILi96ELi64ELi64ELi4ELb0ELb0EN7cutlass10bfloat16_tE19Flash_kernel_traitsILi96ELi64ELi64ELi4ES3_EELb0ELb1ELb1ELb0ELb0ELb0ELb0ELb1EEEvNS_16Flash_fwd_paramsE$_ZN5flash30compute_attn_1rowblock_splitkvI23Flash_fwd_kernel_traitsILi96ELi64ELi64ELi4ELb0ELb0EN7cutlass10bfloat16_tE19Flash_kernel_traitsILi96ELi64ELi64ELi4ES3_EELb0ELb1ELb1ELb0ELb0ELb0ELb0ELb1ENS_16Flash_fwd_paramsEEEvRKT8_iiiii) ;  /* 0x0000000000087944 */ /* 0x01efea0003c00000 */
[----:B------:R-:W-:Y:S05]  /*0080*/  BSYNC.RECONVERGENT B4 ;  /* 0x0000000000047941 */ /* 0x000fea0003800200 */
.L_x_10496:
[----:B------:R-:W-:Y:S05]  /*0090*/  EXIT ;  /* 0x000000000000794d */ /* 0x000fea0003800000 */
        .type           $_ZN5flash24flash_fwd_splitkv_kernelI23Flash_fwd_kernel_traitsILi96ELi64ELi64ELi4ELb0ELb0EN7cutlass10bfloat16_tE19Flash_kernel_traitsILi96ELi64ELi64ELi4ES3_EELb0ELb1ELb1ELb0ELb0ELb0ELb0ELb1EEEvNS_16Flash_fwd_paramsE$_ZN5flash30compute_attn_1rowblock_splitkvI23Flash_fwd_kernel_traitsILi96ELi64ELi64ELi4ELb0ELb0EN7cutlass10bfloat16_tE19Flash_kernel_traitsILi96ELi64ELi64ELi4ES3_EELb0ELb1ELb1ELb0ELb0ELb0ELb0ELb1ENS_16Flash_fwd_paramsEEEvRKT8_iiiii,@function
        .size           $_ZN5flash24flash_fwd_splitkv_kernelI23Flash_fwd_kernel_traitsILi96ELi64ELi64ELi4ELb0ELb0EN7cutlass10bfloat16_tE19Flash_kernel_traitsILi96ELi64ELi64ELi4ES3_EELb0ELb1ELb1ELb0ELb0ELb0ELb0ELb1EEEvNS_16Flash_fwd_paramsE$_ZN5flash30compute_attn_1rowblock_splitkvI23Flash_fwd_kernel_traitsILi96ELi64ELi64ELi4ELb0ELb0EN7cutlass10bfloat16_tE19Flash_kernel_traitsILi96ELi64ELi64ELi4ES3_EELb0ELb1ELb1ELb0ELb0ELb0ELb0ELb1ENS_16Flash_fwd_paramsEEEvRKT8_iiiii,(.L_x_11700 - $_ZN5flash24flash_fwd_splitkv_kernelI23Flash_fwd_kernel_traitsILi96ELi64ELi64ELi4ELb0ELb0EN7cutlass10bfloat16_tE19Flash_kernel_traitsILi96ELi64ELi64ELi4ES3_EELb0ELb1ELb1ELb0ELb0ELb0ELb0ELb1EEEvNS_16Flash_fwd_paramsE$_ZN5flash30compute_attn_1rowblock_splitkvI23Flash_fwd_kernel_traitsILi96ELi64ELi64ELi4ELb0ELb0EN7cutlass10bfloat16_tE19Flash_kernel_traitsILi96ELi64ELi64ELi4ES3_EELb0ELb1ELb1ELb0ELb0ELb0ELb0ELb1ENS_16Flash_fwd_paramsEEEvRKT8_iiiii)
$_ZN5flash24flash_fwd_splitkv_kernelI23Flash_fwd_kernel_traitsILi96ELi64ELi64ELi4ELb0ELb0EN7cutlass10bfloat16_tE19Flash_kernel_traitsILi96ELi64ELi64ELi4ES3_EELb0ELb1ELb1ELb0ELb0ELb0ELb0ELb1EEEvNS_16Flash_fwd_paramsE$_ZN5flash30compute_attn_1rowblock_splitkvI23Flash_fwd_kernel_traitsILi96ELi64ELi64ELi4ELb0ELb0EN7cutlass10bfloat16_tE19Flash_kernel_traitsILi96ELi64ELi64ELi4ES3_EELb0ELb1ELb1ELb0ELb0ELb0ELb0ELb1ENS_16Flash_fwd_paramsEEEvRKT8_iiiii:
        /* <DEDUP_REMOVED lines=38> */
.L_x_10498:
[----:B------:R-:W-:Y:S05]  /*0300*/  BSYNC.RECONVERGENT B0 ;  /* 0x0000000000007941 */ /* 0x000fea0003800200 */
.L_x_10497:
[----:B------:R-:W-:Y:S04]  /*0310*/  BSSY.RECONVERGENT B0, `(.L_x_10499) ;  /* 0x0000007000007945 */ /* 0x000fe80003800200 */
[----:B------:R-:W-:Y:S05]  /*0320*/  @!P3 BRA `(.L_x_10500) ;  /* 0x000000000014b947 */ /* 0x000fea0003800000 */
[----:B------:R-:W3:Y:S02]  /*0330*/  LD.E.U8 R0, desc[UR4][R84.64+0x1b2] ;  /* 0x0001b20454007980 */ /* 0x000ee4000c101100 */
[----:B---3--:R-:W-:-:S13]  /*0340*/  ISETP.NE.AND P1, PT, R0, RZ, PT ;  /* 0x000000ff0000720c */ /* 0x008fda0003f25270 */
[----:B------:R-:W3:Y:S02]  /*0350*/  @P1 LD.E R0, desc[UR4][R6.64+0x4] ;  /* 0x0000040406001980 */ /* 0x000ee4000c101900 */
[----:B---3-5:R-:W-:-:S06]  /*0360*/  @P1 IADD3 R69, PT, PT, R0, -R15, RZ ;  /* 0x8000000f00451210 */ /* 0x028fcc0007ffe0ff */
[----:B------:R3:W5:Y:S02]  /*0370*/  @!P1 LD.E R69, desc[UR4][R6.64] ;  /* 0x0000000406459980 */ /* 0x000764000c101900 */
.L_x_10500:
[----:B------:R-:W-:Y:S05]  /*0380*/  BSYNC.RECONVERGENT B0 ;  /* 0x0000000000007941 */ /* 0x000fea0003800200 */
.L_x_10499:
        /* <DEDUP_REMOVED lines=9> */
.L_x_10502:
[----:B------:R-:W4:Y:S01]  /*0420*/  LD.E.64 R2, desc[UR4][R84.64+0x108] ;  /* 0x0001080454027980 */ /* 0x000f22000c101b00 */
[----:B------:R-:W-:Y:S01]  /*0430*/  BSSY.RECONVERGENT B0, `(.L_x_10504) ;  /* 0x0000006000007945 */ /* 0x000fe20003800200 */
[----:B------:R-:W-:Y:S01]  /*0440*/  IMAD.MOV.U32 R0, RZ, RZ, RZ ;  /* 0x000000ffff007224 */ /* 0x000fe200078e00ff */
[----:B----4-:R-:W-:-:S04]  /*0450*/  ISETP.NE.U32.AND P0, PT, R2, RZ, PT ;  /* 0x000000ff0200720c */ /* 0x010fc80003f05070 */
[----:B------:R-:W-:-:S13]  /*0460*/  ISETP.NE.AND.EX P0, PT, R3, RZ, PT, P0 ;  /* 0x000000ff0300720c */ /* 0x000fda0003f05300 */
[----:B------:R-:W-:Y:S05]  /*0470*/  @!P0 BRA `(.L_x_10505) ;  /* 0x0000000000048947 */ /* 0x000fea0003800000 */
[----:B------:R4:W5:Y:S02]  /*0480*/  LD.E R0, desc[UR4][R84.64+0xbc] ;  /* 0x0000bc0454007980 */ /* 0x000964000c101900 */
.L_x_10505:
[----:B------:R-:W-:Y:S05]  /*0490*/  BSYNC.RECONVERGENT B0 ;  /* 0x0000000000007941 */ /* 0x000fea0003800200 */
.L_x_10504:
[----:B-----5:R-:W-:Y:S02]  /*04a0*/  IADD3 R61, PT, PT, R69, R0, RZ ;  /* 0x00000000453d7210 */ /* 0x020fe40007ffe0ff */
.L_x_10503:
[----:B------:R-:W-:Y:S05]  /*04b0*/  BSYNC.RECONVERGENT B1 ;  /* 0x0000000000017941 */ /* 0x000fea0003800200 */
.L_x_10501:
[----:B------:R-:W-:Y:S01]  /*04c0*/  IMAD.SHL.U32 R95, R145, 0x40, RZ ;  /* 0x00000040915f7824 */ /* 0x000fe200078e00ff */
[----:B------:R-:W-:Y:S01]  /*04d0*/  MOV R2, R142 ;  /* 0x0000008e00027202 */ /* 0x000fe20000000f00 */
[----:B------:R-:W-:-:S03]  /*04e0*/  IMAD.MOV.U32 R3, RZ, RZ, 0x0 ;  /* 0x00000000ff037424 */ /* 0x000fc600078e00ff */
[----:B------:R-:W-:-:S13]  /*04f0*/  ISETP.GT.AND P0, PT, R146, R95, PT ;  /* 0x0000005f9200720c */ /* 0x000fda0003f04270 */
[----:B-1234-:R-:W-:Y:S05]  /*0500*/  @!P0 RET.REL.NODEC R2 `(_ZN5flash24flash_fwd_splitkv_kernelI23Flash_fwd_kernel_traitsILi96ELi64ELi64ELi4ELb0ELb0EN7cutlass10bfloat16_tE19Flash_kernel_traitsILi96ELi64ELi64ELi4ES3_EELb0ELb1ELb1ELb0ELb0ELb0ELb0ELb1EEEvNS_16Flash_fwd_paramsE) ;  /* 0xfffffff802bc8950 */ /* 0x01efea0003c3ffff */
        /* <DEDUP_REMOVED lines=85> */
.L_x_10508:
[----:B------:R-:W-:Y:S05]  /*0a60*/  BSYNC.RECONVERGENT B0 ;  /* 0x0000000000007941 */ /* 0x000fea0003800200 */
.L_x_10507:
        /* <DEDUP_REMOVED lines=18> */
.L_x_10510:
[----:B------:R-:W-:Y:S05]  /*0b90*/  BSYNC.RECONVERGENT B0 ;  /* 0x0000000000007941 */ /* 0x000fea0003800200 */
.L_x_10509:
[----:B------:R-:W-:Y:S01]  /*0ba0*/  MOV R143, 0x0 ;  /* 0x00000000008f7802 */ /* 0x000fe20000000f00 */
[----:B------:R1:W-:Y:S03]  /*0bb0*/  @!P6 ST.E desc[UR4][R6.64], R5 ;  /* 0x000000050600e985 */ /* 0x0003e6000c101904 */
[----:B-12--5:R-:W-:Y:S05]  /*0bc0*/  @P5 RET.REL.NODEC R142 `(_ZN5flash24flash_fwd_splitkv_kernelI23Flash_fwd_kernel_traitsILi96ELi64ELi64ELi4ELb0ELb0EN7cutlass10bfloat16_tE19Flash_kernel_traitsILi96ELi64ELi64ELi4ES3_EELb0ELb1ELb1ELb0ELb0ELb0ELb0ELb1EEEvNS_16Flash_fwd_paramsE) ;  /* 0xfffffff48e0c5950 */ /* 0x026fea0003c3ffff */
[----:B------:R-:W-:Y:S02]  /*0bd0*/  MOV R3, 0x7f800000 ;  /* 0x7f80000000037802 */ /* 0x000fe40000000f00 */
[----:B------:R-:W-:-:S03]  /*0be0*/  MOV R143, 0x0 ;  /* 0x00000000008f7802 */ /* 0x000fc60000000f00 */
[----:B------:R1:W-:Y:S02]  /*0bf0*/  ST.E desc[UR4][R6.64+0x80], R3 ;  /* 0x0000800306007985 */ /* 0x0003e4000c101904 */
[----:B-1----:R-:W-:Y:S05]  /*0c00*/  RET.REL.NODEC R142 `(_ZN5flash24flash_fwd_splitkv_kernelI23Flash_fwd_kernel_traitsILi96ELi64ELi64ELi4ELb0ELb0EN7cutlass10bfloat16_tE19Flash_kernel_traitsILi96ELi64ELi64ELi4ES3_EELb0ELb1ELb1ELb0ELb0ELb0ELb0ELb1EEEvNS_16Flash_fwd_paramsE) ;  /* 0xfffffff08efc7950 */ /* 0x002fea0003c3ffff */
.L_x_10506:
        /* <DEDUP_REMOVED lines=80> */
[----:B---3--:R-:W-:Y:S01]  /*1110*/  SHF.R.S32.HI R11, RZ, 0x1f, R6 ;  /* 0x0000001fff0b7819 */ /* 0x008fe20000011406 */
[-C--:B------:R-:W-:Y:S02]  /*1120*/  IMAD R8, R21, R6.reuse, RZ ;  /* 0x0000000615087224 */ /* 0x080fe400078e02ff */
[----:B------:R-:W-:Y:S01]  /*1130*/  IMAD.WIDE.U32 R22, R20, R6, RZ ;  /* 0x0000000614167225 */ /* 0x000fe200078e00ff */
[----:B------:R-:W-:-:S03]  /*1140*/  MOV R21, R7 ;  /* 0x0000000700157202 */ /* 0x000fc60000000f00 */
[----:B------:R-:W-:Y:S02]  /*1150*/  IMAD R8, R20, R11, R8 ;  /* 0x0000000b14087224 */ /* 0x000fe400078e0208 */
[----:B--2---:R-:W-:Y:S02]  /*1160*/  IMAD R7, R5, R0, RZ ;  /* 0x0000000005077224 */ /* 0x004fe400078e02ff */
[----:B------:R-:W-:Y:S02]  /*1170*/  IMAD.IADD R23, R23, 0x1, R8 ;  /* 0x0000000117177824 */ /* 0x000fe400078e0208 */
[----:B------:R-:W-:Y:S01]  /*1180*/  @!P0 IMAD.MOV R21, RZ, RZ, -R21 ;  /* 0x000000ffff158224 */ /* 0x000fe200078e0a15 */
[----:B------:R-:W-:Y:S01]  /*1190*/  @!P1 LOP3.LUT R21, RZ, R9, RZ, 0x33, !PT ;  /* 0x00000009ff159212 */ /* 0x000fe200078e33ff */
        /* <DEDUP_REMOVED lines=14> */
.L_x_10512:
        /* <DEDUP_REMOVED lines=30> */
[----:B-----5:R-:W-:-:S05]  /*1460*/  @!P2 SHF.R.S32.HI R8, RZ, 0x1f, R13 ;  /* 0x0000001fff08a819 */ /* 0x020fca000001140d */
[-C--:B------:R-:W-:Y:S01]  /*1470*/  @!P1 IADD3 R7, PT, PT, R7, -R6.reuse, RZ ;  /* 0x8000000607079210 */ /* 0x080fe20007ffe0ff */
[----:B------:R-:W-:Y:S01]  /*1480*/  @!P2 IMAD.IADD R25, R25, 0x1, R0 ;  /* 0x000000011919a824 */ /* 0x000fe200078e0200 */
[----:B------:R-:W-:Y:S01]  /*1490*/  @P2 IADD3 R0, PT, PT, R14, R15, RZ ;  /* 0x0000000f0e002210 */ /* 0x000fe20007ffe0ff */
[----:B----4-:R-:W-:Y:S01]  /*14a0*/  @!P2 IMAD R11, R23, R13, RZ ;  /* 0x0000000d170ba224 */ /* 0x010fe200078e02ff */
        /* <DEDUP_REMOVED lines=27> */
[----:B------:R-:W-:Y:S01]  /*1660*/  SHF.R.S32.HI R8, RZ, 0x1f, R12 ;  /* 0x0000001fff087819 */ /* 0x000fe2000001140c */
[----:B------:R-:W-:Y:S01]  /*1670*/  @!P2 IMAD R6, R21, R13, RZ ;  /* 0x0000000d1506a224 */ /* 0x000fe200078e02ff */
[----:B------:R-:W-:Y:S01]  /*1680*/  @P2 IADD3 R14, PT, PT, R14, R15, RZ ;  /* 0x0000000f0e0e2210 */ /* 0x000fe20007ffe0ff */
        /* <DEDUP_REMOVED lines=14> */
.L_x_10513:
[----:B------:R-:W-:Y:S05]  /*1770*/  BSYNC.RECONVERGENT B0 ;  /* 0x0000000000007941 */ /* 0x000fea0003800200 */
.L_x_10511:
        /* <DEDUP_REMOVED lines=25> */
[----:B------:R-:W-:Y:S01]  /*1910*/  IMAD.SHL.U32 R91, R60, 0x8, RZ ;  /* 0x000000083c5b7824 */ /* 0x000fe200078e00ff */
[----:B------:R-:W1:Y:S04]  /*1920*/  S2R R54, SR_CgaCtaId ;  /* 0x0000000000367919 */ /* 0x000e680000008800 */
[----:B------:R-:W-:-:S07]  /*1930*/  LOP3.LUT R12, R91, 0x18, RZ, 0xc0, !PT ;  /* 0x000000185b0c7812 */ /* 0x000fce00078ec0ff */
[----:B------:R-:W-:-:S04]  /*1940*/  @!P2 IADD3 R21, PT, PT, R21, -R20, RZ ;  /* 0x800000141515a210 */ /* 0x000fc80007ffe0ff */
[----:B------:R-:W-:Y:S02]  /*1950*/  ISETP.GE.U32.AND P3, PT, R21, R20, PT ;  /* 0x000000141500720c */ /* 0x000fe40003f66070 */
        /* <DEDUP_REMOVED lines=11> */
[----:B------:R-:W-:-:S03]  /*1a10*/  IMAD.IADD R33, R33, 0x1, R21 ;  /* 0x0000000121217824 */ /* 0x000fc600078e0215 */
[----:B------:R-:W-:Y:S02]  /*1a20*/  @!P1 IADD3 R6, PT, PT, -R6, RZ, RZ ;  /* 0x000000ff06069210 */ /* 0x000fe40007ffe1ff */
[----:B------:R-:W-:Y:S02]  /*1a30*/  @!P2 LOP3.LUT R6, RZ, R9, RZ, 0x33, !PT ;  /* 0x00000009ff06a212 */ /* 0x000fe400078e33ff */
[----:B------:R-:W-:Y:S01]  /*1a40*/  MOV R9, 0x400 ;  /* 0x0000040000097802 */ /* 0x000fe20000000f00 */
[----:B------:R-:W-:Y:S01]  /*1a50*/  IMAD.MOV.U32 R97, RZ, RZ, RZ ;  /* 0x000000ffff617224 */ /* 0x000fe200078e00ff */
[----:B------:R-:W-:Y:S02]  /*1a60*/  SHF.R.U32.HI R96, RZ, 0x2, R60 ;  /* 0x00000002ff607819 */ /* 0x000fe4000001163c */
[----:B-1----:R-:W-:-:S03]  /*1a70*/  LEA R54, R54, R9, 0x18 ;  /* 0x0000000936367211 */ /* 0x002fc600078ec0ff */
        /* <DEDUP_REMOVED lines=19> */
[----:B------:R-:W-:Y:S02]  /*1bb0*/  LOP3.LUT R23, R91, 0xc0, RZ, 0xc0, !PT ;  /* 0x000000c05b177812 */ /* 0x000fe400078ec0ff */
[----:B------:R-:W-:Y:S01]  /*1bc0*/  IADD3 R30, P1, PT, R12, R21, RZ ;  /* 0x000000150c1e7210 */ /* 0x000fe20007f3e0ff */
[----:B------:R-:W-:Y:S01]  /*1bd0*/  IMAD R15, R29, R6, RZ ;  /* 0x000000061d0f7224 */ /* 0x000fe200078e02ff */
[----:B------:R-:W-:Y:S02]  /*1be0*/  SHF.R.S32.HI R0, RZ, 0x1f, R6 ;  /* 0x0000001fff007819 */ /* 0x000fe40000011406 */
[----:B------:R-:W-:Y:S01]  /*1bf0*/  LOP3.LUT R22, R23, 0x18, R60, 0xf8, !PT ;  /* 0x0000001817167812 */ /* 0x000fe200078ef83c */
[----:B------:R-:W-:-:S02]  /*1c00*/  IMAD.X R31, RZ, RZ, R20, P1 ;  /* 0x000000ffff1f7224 */ /* 0x000fc400008e0614 */
[----:B------:R-:W-:Y:S01]  /*1c10*/  IMAD.WIDE.U32 R20, R6, R28, R32 ;  /* 0x0000001c06147225 */ /* 0x000fe200078e0020 */
[----:B------:R-:W-:-:S03]  /*1c20*/  LOP3.LUT R22, R22, 0x18, R91, 0x78, !PT ;  /* 0x0000001816167812 */ /* 0x000fc600078e785b */
[----:B------:R-:W-:Y:S02]  /*1c30*/  IMAD R15, R0, R28, R15 ;  /* 0x0000001c000f7224 */ /* 0x000fe400078e020f */
[-C--:B------:R-:W-:Y:S02]  /*1c40*/  IMAD R9, R27, R144.reuse, RZ ;  /* 0x000000901b097224 */ /* 0x080fe400078e02ff */
[----:B------:R-:W-:Y:S01]  /*1c50*/  IMAD.WIDE.U32 R30, R26, R144, R30 ;  /* 0x000000901a1e7225 */ /* 0x000fe200078e001e */
[----:B------:R-:W-:-:S03]  /*1c60*/  IADD3 R21, PT, PT, R21, R15, RZ ;  /* 0x0000000f15157210 */ /* 0x000fc60007ffe0ff */
[----:B------:R-:W-:Y:S01]  /*1c70*/  IMAD.WIDE.U32 R26, R145, 0x40, R96 ;  /* 0x00000040911a7825 */ /* 0x000fe200078e0060 */
[----:B------:R-:W-:Y:S02]  /*1c80*/  LOP3.LUT R91, R22, 0x1f20, R91, 0xf8, !PT ;  /* 0x00001f20165b7812 */ /* 0x000fe400078ef85b */
[----:B------:R-:W-:Y:S01]  /*1c90*/  IADD3 R22, P0, PT, R12, R14, RZ ;  /* 0x0000000e0c167210 */ /* 0x000fe20007f1e0ff */
[----:B------:R-:W-:Y:S01]  /*1ca0*/  IMAD.IADD R15, R31, 0x1, R9 ;  /* 0x000000011f0f7824 */ /* 0x000fe200078e0209 */
[----:B------:R-:W-:Y:S01]  /*1cb0*/  MOV R14, R30 ;  /* 0x0000001e000e7202 */ /* 0x000fe20000000f00 */
[----:B------:R-:W-:Y:S01]  /*1cc0*/  IMAD R9, R27, R24, RZ ;  /* 0x000000181b097224 */ /* 0x000fe200078e02ff */
[C---:B------:R-:W-:Y:S01]  /*1cd0*/  SHF.L.U64.HI R67, R24.reuse, 0x5, R25 ;  /* 0x0000000518437819 */ /* 0x040fe20000010219 */
[----:B------:R-:W-:Y:S02]  /*1ce0*/  IMAD.SHL.U32 R64, R24, 0x20, RZ ;  /* 0x0000002018407824 */ /* 0x000fe400078e00ff */
        /* <DEDUP_REMOVED lines=106> */
.L_x_10551:
        /* <DEDUP_REMOVED lines=17> */
.L_x_10516:
[----:B------:R-:W-:Y:S05]  /*24a0*/  BSYNC.RECONVERGENT B0 ;  /* 0x0000000000007941 */ /* 0x000fea0003800200 */
.L_x_10515:
        /* <DEDUP_REMOVED lines=15> */
.L_x_10518:
[----:B------:R-:W-:Y:S05]  /*25a0*/  BSYNC.RECONVERGENT B0 ;  /* 0x0000000000007941 */ /* 0x000fea0003800200 */
.L_x_10517:
        /* <DEDUP_REMOVED lines=27> */
.L_x_10522:
[----:B------:R-:W-:Y:S05]  /*2760*/  BSYNC.RECONVERGENT B0 ;  /* 0x0000000000007941 */ /* 0x000fea0003800200 */
.L_x_10521:
        /* <DEDUP_REMOVED lines=17> */
.L_x_10520:
        /* <DEDUP_REMOVED lines=58> */
.L_x_10528:
[----:B------:R-:W-:Y:S05]  /*2c20*/  BSYNC.RECONVERGENT B0 ;  /* 0x0000000000007941 */ /* 0x000fea0003800200 */
.L_x_10527:
        /* <DEDUP_REMOVED lines=48> */
.L_x_10530:
[----:B------:R-:W-:Y:S05]  /*2f30*/  BSYNC.RECONVERGENT B0 ;  /* 0x0000000000007941 */ /* 0x000fea0003800200 */
.L_x_10529:
        /* <DEDUP_REMOVED lines=47> */
.L_x_10526:
[----:B------:R-:W-:Y:S05]  /*3230*/  BSYNC.RECONVERGENT B1 ;  /* 0x0000000000017941 */ /* 0x000fea0003800200 */
.L_x_10525:
        /* <DEDUP_REMOVED lines=63> */
.L_x_10534:
[----:B------:R-:W-:Y:S05]  /*3630*/  BSYNC.RECONVERGENT B0 ;  /* 0x0000000000007941 */ /* 0x000fea0003800200 */
.L_x_10533:
        /* <DEDUP_REMOVED lines=48> */
.L_x_10536:
[----:B------:R-:W-:Y:S05]  /*3940*/  BSYNC.RECONVERGENT B0 ;  /* 0x0000000000007941 */ /* 0x000fea0003800200 */
.L_x_10535:
        /* <DEDUP_REMOVED lines=47> */
.L_x_10532:
[----:B------:R-:W-:Y:S05]  /*3c40*/  BSYNC.RECONVERGENT B1 ;  /* 0x0000000000017941 */ /* 0x000fea0003800200 */
.L_x_10531:
[----:B------:R-:W3:Y:S02]  /*3c50*/  LD.E R3, desc[UR4][R84.64+0xd0] ;  /* 0x0000d00454037980 */ /* 0x000ee4000c101900 */
[----:B---3--:R-:W-:Y:S05]  /*3c60*/  IMAD.U32 R3, R3, -0x20, RZ ;  /* 0xffffffe003037824 */ /* 0x008fea00078e00ff */
[C---:B------:R-:W-:Y:S02]  /*3c70*/  LEA R16, P1, R3.reuse, R16, 0x1 ;  /* 0x0000001003107211 */ /* 0x040fe400078208ff */
[C---:B------:R-:W-:Y:S02]  /*3c80*/  LEA R52, P0, R3.reuse, R52, 0x1 ;  /* 0x0000003403347211 */ /* 0x040fe400078008ff */
[C---:B------:R-:W-:Y:S02]  /*3c90*/  LEA.HI.X.SX32 R17, R3.reuse, R17, 0x1, P1 ;  /* 0x0000001103117211 */ /* 0x040fe400008f0eff */
[----:B------:R-:W-:Y:S01]  /*3ca0*/  LEA.HI.X.SX32 R53, R3, R53, 0x1, P0 ;  /* 0x0000003503357211 */ /* 0x000fe200000f0eff */
[----:B------:R-:W-:Y:S05]  /*3cb0*/  BRA `(.L_x_10523) ;  /* 0x0000002000987947 */ /* 0x000fea0003800000 */
.L_x_10524:
        /* <DEDUP_REMOVED lines=95> */
.L_x_10540:
[----:B------:R-:W-:Y:S05]  /*42b0*/  BSYNC.RECONVERGENT B0 ;  /* 0x0000000000007941 */ /* 0x000fea0003800200 */
.L_x_10539:
        /* <DEDUP_REMOVED lines=88> */
.L_x_10542:
[----:B------:R-:W-:Y:S05]  /*4840*/  BSYNC.RECONVERGENT B0 ;  /* 0x0000000000007941 */ /* 0x000fea0003800200 */
.L_x_10541:
        /* <DEDUP_REMOVED lines=86> */
.L_x_10538:
[----:B------:R-:W-:Y:S05]  /*4db0*/  BSYNC.RECONVERGENT B1 ;  /* 0x0000000000017941 */ /* 0x000fea0003800200 */
.L_x_10537:
        /* <DEDUP_REMOVED lines=96> */
.L_x_10546:
[----:B------:R-:W-:Y:S05]  /*53c0*/  BSYNC.RECONVERGENT B0 ;  /* 0x0000000000007941 */ /* 0x000fea0003800200 */
.L_x_10545:
        /* <DEDUP_REMOVED lines=87> */
.L_x_10548:
[----:B------:R-:W-:Y:S05]  /*5940*/  BSYNC.RECONVERGENT B0 ;  /* 0x0000000000007941 */ /* 0x000fea0003800200 */
.L_x_10547:
        /* <DEDUP_REMOVED lines=86> */
.L_x_10544:
[----:B------:R-:W-:Y:S05]  /*5eb0*/  BSYNC.RECONVERGENT B1 ;  /* 0x0000000000017941 */ /* 0x000fea0003800200 */
.L_x_10543:
[----:B------:R-:W3:Y:S02]  /*5ec0*/  LD.E R3, desc[UR4][R84.64+0xd0] ;  /* 0x0000d00454037980 */ /* 0x000ee4000c101900 */
[----:B---3--:R-:W-:Y:S05]  /*5ed0*/  IMAD.U32 R3, R3, -0x20, RZ ;  /* 0xffffffe003037824 */ /* 0x008fea00078e00ff */
[C---:B------:R-:W-:Y:S02]  /*5ee0*/  LEA R74, P1, R3.reuse, R74, 0x1 ;  /* 0x0000004a034a7211 */ /* 0x040fe400078208ff */
[C---:B------:R-:W-:Y:S02]  /*5ef0*/  LEA R72, P0, R3.reuse, R72, 0x1 ;  /* 0x0000004803487211 */ /* 0x040fe400078008ff */
[C---:B------:R-:W-:Y:S02]  /*5f00*/  LEA.HI.X.SX32 R75, R3.reuse, R75, 0x1, P1 ;  /* 0x0000004b034b7211 */ /* 0x040fe400008f0eff */
[----:B------:R-:W-:Y:S09]  /*5f10*/  LEA.HI.X.SX32 R73, R3, R73, 0x1, P0 ;  /* 0x0000004903497211 */ /* 0x000ff200000f0eff */
.L_x_10523:
[----:B------:R-:W-:Y:S05]  /*5f20*/  BSYNC.RECONVERGENT B2 ;  /* 0x0000000000027941 */ /* 0x000fea0003800200 */
.L_x_10519:
        /* <DEDUP_REMOVED lines=103> */
.L_x_10550:
[----:B------:R-:W-:Y:S05]  /*65a0*/  BSYNC.RECONVERGENT B0 ;  /* 0x0000000000007941 */ /* 0x000fea0003800200 */
.L_x_10549:
[----:B------:R-:W-:Y:S05]  /*65b0*/  @P2 BRA `(.L_x_10551) ;  /* 0xffffffbc00742947 */ /* 0x000fea000383ffff */
.L_x_10514:
        /* <DEDUP_REMOVED lines=29> */
.L_x_10556:
[----:B------:R3:W-:Y:S02]  /*6790*/  STS.128 [R91+0x2000], RZ ;  /* 0x002000ff5b007388 */ /* 0x0007e40000000c00 */
.L_x_10555:
[----:B------:R-:W-:Y:S05]  /*67a0*/  BSYNC.RECONVERGENT B0 ;  /* 0x0000000000007941 */ /* 0x000fea0003800200 */
.L_x_10554:
        /* <DEDUP_REMOVED lines=24> */
.L_x_10558:
[----:B------:R1:W-:Y:S01]  /*6930*/  STS.128 [R91+0x2800], RZ ;  /* 0x002800ff5b007388 */ /* 0x0003e20000000c00 */
[----:B------:R-:W-:Y:S05]  /*6940*/  BRA `(.L_x_10557) ;  /* 0x0000003800287947 */ /* 0x000fea0003800000 */
.L_x_10553:
        /* <DEDUP_REMOVED lines=82> */
.L_x_10565:
[----:B------:R-:W-:Y:S05]  /*6e70*/  BSYNC.RECONVERGENT B0 ;  /* 0x0000000000007941 */ /* 0x000fea0003800200 */
.L_x_10564:
[----:B-----5:R-:W-:Y:S01]  /*6e80*/  IMAD.MOV.U32 R6, RZ, RZ, R18 ;  /* 0x000000ffff067224 */ /* 0x020fe200078e0012 */
[----:B------:R-:W-:Y:S01]  /*6e90*/  MOV R4, R16 ;  /* 0x0000001000047202 */ /* 0x000fe20000000f00 */
[----:B------:R-:W-:Y:S01]  /*6ea0*/  IMAD.MOV.U32 R7, RZ, RZ, R19 ;  /* 0x000000ffff077224 */ /* 0x000fe200078e0013 */
[----:B------:R-:W-:Y:S02]  /*6eb0*/  MOV R5, R17 ;  /* 0x0000001100057202 */ /* 0x000fe40000000f00 */
.L_x_10563:
[----:B------:R-:W-:Y:S05]  /*6ec0*/  BSYNC.RECONVERGENT B1 ;  /* 0x0000000000017941 */ /* 0x000fea0003800200 */
.L_x_10562:
        /* <DEDUP_REMOVED lines=47> */
.L_x_10569:
[----:B------:R-:W-:Y:S05]  /*71c0*/  BSYNC.RECONVERGENT B0 ;  /* 0x0000000000007941 */ /* 0x000fea0003800200 */
.L_x_10568:
[----:B-----5:R1:W-:Y:S02]  /*71d0*/  STS.128 [R91+0x1000], R16 ;  /* 0x001000105b007388 */ /* 0x0203e40000000c00 */
.L_x_10567:
[----:B------:R-:W-:Y:S05]  /*71e0*/  BSYNC.RECONVERGENT B1 ;  /* 0x0000000000017941 */ /* 0x000fea0003800200 */
.L_x_10566:
        /* <DEDUP_REMOVED lines=46> */
.L_x_10571:
[----:B------:R-:W-:Y:S05]  /*74d0*/  BSYNC.RECONVERGENT B0 ;  /* 0x0000000000007941 */ /* 0x000fea0003800200 */
.L_x_10570:
[----:B-----5:R1:W-:Y:S02]  /*74e0*/  STS.128 [R91+0x2000], R16 ;  /* 0x002000105b007388 */ /* 0x0203e40000000c00 */
.L_x_10561:
[----:B------:R-:W-:Y:S05]  /*74f0*/  BSYNC.RECONVERGENT B2 ;  /* 0x0000000000027941 */ /* 0x000fea0003800200 */
.L_x_10560:
        /* <DEDUP_REMOVED lines=60> */
.L_x_10575:
[----:B------:R-:W-:Y:S05]  /*78c0*/  BSYNC.RECONVERGENT B0 ;  /* 0x0000000000007941 */ /* 0x000fea0003800200 */
.L_x_10574:
[----:B-----5:R1:W-:Y:S02]  /*78d0*/  STS.128 [R91+0x800], R16 ;  /* 0x000800105b007388 */ /* 0x0203e40000000c00 */
.L_x_10573:
[----:B------:R-:W-:Y:S05]  /*78e0*/  BSYNC.RECONVERGENT B1 ;  /* 0x0000000000017941 */ /* 0x000fea0003800200 */
.L_x_10572:
        /* <DEDUP_REMOVED lines=55> */
.L_x_10579:
[----:B------:R-:W-:Y:S05]  /*7c60*/  BSYNC.RECONVERGENT B0 ;  /* 0x0000000000007941 */ /* 0x000fea0003800200 */
.L_x_10578:
[----:B-----5:R1:W-:Y:S02]  /*7c70*/  STS.128 [R91+0x1800], R16 ;  /* 0x001800105b007388 */ /* 0x0203e40000000c00 */
.L_x_10577:
[----:B------:R-:W-:Y:S05]  /*7c80*/  BSYNC.RECONVERGENT B1 ;  /* 0x0000000000017941 */ /* 0x000fea0003800200 */
.L_x_10576:
        /* <DEDUP_REMOVED lines=53> */
.L_x_10581:
[----:B------:R-:W-:Y:S05]  /*7fe0*/  BSYNC.RECONVERGENT B0 ;  /* 0x0000000000007941 */ /* 0x000fea0003800200 */
.L_x_10580:
[----:B-----5:R1:W-:Y:S01]  /*7ff0*/  STS.128 [R91+0x2800], R16 ;  /* 0x002800105b007388 */ /* 0x0203e20000000c00 */
[----:B------:R-:W-:Y:S05]  /*8000*/  BRA `(.L_x_10557) ;  /* 0x0000002000787947 */ /* 0x000fea0003800000 */
.L_x_10559:
        /* <DEDUP_REMOVED lines=95> */
.L_x_10586:
[----:B------:R-:W-:Y:S05]  /*8600*/  BSYNC.RECONVERGENT B0 ;  /* 0x0000000000007941 */ /* 0x000fea0003800200 */
.L_x_10585:
[----:B------:R-:W-:Y:S05]  /*8610*/  BSYNC.RECONVERGENT B1 ;  /* 0x0000000000017941 */ /* 0x000fea0003800200 */
.L_x_10584:
        /* <DEDUP_REMOVED lines=86> */
.L_x_10590:
[----:B------:R-:W-:Y:S05]  /*8b80*/  BSYNC.RECONVERGENT B0 ;  /* 0x0000000000007941 */ /* 0x000fea0003800200 */
.L_x_10589:
[----:B-----5:R1:W-:Y:S02]  /*8b90*/  STS.128 [R91+0x1000], R24 ;  /* 0x001000185b007388 */ /* 0x0203e40000000c00 */
.L_x_10588:
[----:B------:R-:W-:Y:S05]  /*8ba0*/  BSYNC.RECONVERGENT B1 ;  /* 0x0000000000017941 */ /* 0x000fea0003800200 */
.L_x_10587:
        /* <DEDUP_REMOVED lines=84> */
.L_x_10592:
[----:B------:R-:W-:Y:S05]  /*90f0*/  BSYNC.RECONVERGENT B0 ;  /* 0x0000000000007941 */ /* 0x000fea0003800200 */
.L_x_10591:
[----:B-----5:R1:W-:Y:S02]  /*9100*/  STS.128 [R91+0x2000], R24 ;  /* 0x002000185b007388 */ /* 0x0203e40000000c00 */
.L_x_10583:
[----:B------:R-:W-:Y:S05]  /*9110*/  BSYNC.RECONVERGENT B2 ;  /* 0x0000000000027941 */ /* 0x000fea0003800200 */
.L_x_10582:
        /* <DEDUP_REMOVED lines=90> */
.L_x_10596:
[----:B------:R-:W-:Y:S05]  /*96c0*/  BSYNC.RECONVERGENT B0 ;  /* 0x0000000000007941 */ /* 0x000fea0003800200 */
.L_x_10595:
[----:B-----5:R1:W-:Y:S02]  /*96d0*/  STS.128 [R91+0x800], R24 ;  /* 0x000800185b007388 */ /* 0x0203e40000000c00 */
.L_x_10594:
[----:B------:R-:W-:Y:S05]  /*96e0*/  BSYNC.RECONVERGENT B1 ;  /* 0x0000000000017941 */ /* 0x000fea0003800200 */
.L_x_10593:
        /* <DEDUP_REMOVED lines=85> */
.L_x_10600:
[----:B------:R-:W-:Y:S05]  /*9c40*/  BSYNC.RECONVERGENT B0 ;  /* 0x0000000000007941 */ /* 0x000fea0003800200 */
.L_x_10599:
[----:B-----5:R1:W-:Y:S02]  /*9c50*/  STS.128 [R91+0x1800], R24 ;  /* 0x001800185b007388 */ /* 0x0203e40000000c00 */
.L_x_10598:
[----:B------:R-:W-:Y:S05]  /*9c60*/  BSYNC.RECONVERGENT B1 ;  /* 0x0000000000017941 */ /* 0x000fea0003800200 */
.L_x_10597:
        /* <DEDUP_REMOVED lines=86> */
.L_x_10602:
[----:B------:R-:W-:Y:S05]  /*a1d0*/  BSYNC.RECONVERGENT B0 ;  /* 0x0000000000007941 */ /* 0x000fea0003800200 */
.L_x_10601:
[----:B-----5:R1:W-:Y:S02]  /*a1e0*/  STS.128 [R91+0x2800], R4 ;  /* 0x002800045b007388 */ /* 0x0203e40000000c00 */
.L_x_10557:
[----:B------:R-:W-:Y:S05]  /*a1f0*/  BSYNC.RECONVERGENT B3 ;  /* 0x0000000000037941 */ /* 0x000fea0003800200 */
.L_x_10552:
[----:B-1-3--:R-:W-:Y:S01]  /*a200*/  IADD3 R5, PT, PT, R61, -R55, RZ ;  /* 0x800000373d057210 */ /* 0x00afe20007ffe0ff */
[----:B------:R-:W-:Y:S03]  /*a210*/  BSSY.RECONVERGENT B0, `(.L_x_10603) ;  /* 0x0000019000007945 */ /* 0x000fe60003800200 */
[----:B------:R-:W-:-:S13]  /*a220*/  ISETP.GE.AND P4, PT, R96, R5, PT ;  /* 0x000000056000720c */ /* 0x000fda0003f86270 */
[----:B------:R-:W-:Y:S05]  /*a230*/  @P4 BRA `(.L_x_10604) ;  /* 0x0000000000584947 */ /* 0x000fea0003800000 */
[-C--:B------:R-:W-:Y:S02]  /*a240*/  ISETP.GE.AND P1, PT, R12, R147.reuse, PT ;  /* 0x000000930c00720c */ /* 0x080fe40003f26270 */
[----:B------:R-:W-:-:S11]  /*a250*/  ISETP.GE.AND P0, PT, R10, R147, PT ;  /* 0x000000930a00720c */ /* 0x000fd60003f06270 */
[----:B----4-:R-:W-:Y:S02]  /*a260*/  @!P1 IMAD.MOV.U32 R2, RZ, RZ, R138 ;  /* 0x000000ffff029224 */ /* 0x010fe400078e008a */
        /* <DEDUP_REMOVED lines=18> */
.L_x_10605:
[----:B------:R3:W-:Y:S02]  /*a390*/  STS.128 [R91+0x5000], RZ ;  /* 0x005000ff5b007388 */ /* 0x0007e40000000c00 */
.L_x_10604:
[----:B------:R-:W-:Y:S05]  /*a3a0*/  BSYNC.RECONVERGENT B0 ;  /* 0x0000000000007941 */ /* 0x000fea0003800200 */
.L_x_10603:
        /* <DEDUP_REMOVED lines=23> */
.L_x_10607:
[----:B------:R-:W-:Y:S05]  /*a520*/  BSYNC.RECONVERGENT B0 ;  /* 0x0000000000007941 */ /* 0x000fea0003800200 */
.L_x_10606:
[----:B-1--4-:R-:W4:Y:S04]  /*a530*/  LD.E.64 R2, desc[UR4][R84.64+0x1c0] ;  /* 0x0001c00454027980 */ /* 0x012f28000c101b00 */
[----:B------:R-:W2:Y:S01]  /*a540*/  LD.E.64 R14, desc[UR4][R84.64+0x1b8] ;  /* 0x0001b804540e7980 */ /* 0x000ea2000c101b00 */
[----:B------:R-:W-:Y:S02]  /*a550*/  MOV R6, R144 ;  /* 0x0000009000067202 */ /* 0x000fe40000000f00 */
[----:B------:R-:W-:Y:S01]  /*a560*/  MOV R7, RZ ;  /* 0x000000ff00077202 */ /* 0x000fe20000000f00 */
[----:B------:R-:W3:Y:S04]  /*a570*/  LD.E R0, desc[UR4][R84.64+0xd8] ;  /* 0x0000d80454007980 */ /* 0x000ee8000c101900 */
[----:B------:R-:W0:Y:S04]  /*a580*/  LDGDEPBAR ;  /* 0x00000000000079af */ /* 0x000e280000000000 */
[----:B------:R1:W5:Y:S01]  /*a590*/  LD.E R52, desc[UR4][R84.64+0x184] ;  /* 0x0001840454347980 */ /* 0x000362000c101900 */
[----:B----4-:R-:W-:-:S04]  /*a5a0*/  IMAD.WIDE.U32 R6, R143, R2, R6 ;  /* 0x000000028f067225 */ /* 0x010fc800078e0006 */
[----:B------:R-:W-:Y:S01]  /*a5b0*/  IMAD R2, R3, R143, RZ ;  /* 0x0000008f03027224 */ /* 0x000fe200078e02ff */
[----:B--2---:R-:W-:Y:S01]  /*a5c0*/  LEA R14, P0, R6, R14, 0x2 ;  /* 0x0000000e060e7211 */ /* 0x004fe200078010ff */
[----:B------:R1:W5:Y:S03]  /*a5d0*/  LD.E R3, desc[UR4][R84.64+0x188] ;  /* 0x0001880454037980 */ /* 0x000366000c101900 */
[----:B------:R-:W-:-:S04]  /*a5e0*/  IADD3 R2, PT, PT, R7, R2, RZ ;  /* 0x0000000207027210 */ /* 0x000fc80007ffe0ff */
[----:B------:R-:W-:-:S05]  /*a5f0*/  LEA.HI.X R15, R6, R15, R2, 0x2, P0 ;  /* 0x0000000f060f7211 */ /* 0x000fca00000f1402 */
[----:B------:R-:W2:Y:S01]  /*a600*/  LD.E R7, desc[UR4][R14.64] ;  /* 0x000000040e077980 */ /* 0x000ea2000c101900 */
[----:B---3--:R-:W2:Y:S01]  /*a610*/  MUFU.RCP R158, R0 ;  /* 0x00000000009e7308 */ /* 0x008ea20000001000 */
        /* <DEDUP_REMOVED lines=26> */
.L_x_10610:
[----:B------:R2:W-:Y:S01]  /*a7c0*/  STS.128 [R91+0x8000], RZ ;  /* 0x008000ff5b007388 */ /* 0x0005e20000000c00 */
[----:B------:R-:W-:Y:S05]  /*a7d0*/  BRA `(.L_x_10611) ;  /* 0x00000000000c7947 */ /* 0x000fea0003800000 */
.L_x_10609:
[----:B------:R1:W-:Y:S04]  /*a7e0*/  STS.128 [R91+0x6000], RZ ;  /* 0x006000ff5b007388 */ /* 0x0003e80000000c00 */
[----:B------:R1:W-:Y:S04]  /*a7f0*/  STS.128 [R91+0x7000], RZ ;  /* 0x007000ff5b007388 */ /* 0x0003e80000000c00 */
[----:B------:R1:W-:Y:S02]  /*a800*/  STS.128 [R91+0x8000], RZ ;  /* 0x008000ff5b007388 */ /* 0x0003e40000000c00 */
.L_x_10611:
[----:B------:R-:W-:Y:S05]  /*a810*/  BSYNC.RECONVERGENT B0 ;  /* 0x0000000000007941 */ /* 0x000fea0003800200 */
.L_x_10608:
        /* <DEDUP_REMOVED lines=27> */
.L_x_10614:
[----:B------:R1:W-:Y:S02]  /*a9d0*/  STS.128 [R91+0x8800], RZ ;  /* 0x008800ff5b007388 */ /* 0x0003e40000000c00 */
.L_x_10613:
[----:B------:R-:W-:Y:S05]  /*a9e0*/  BSYNC.RECONVERGENT B0 ;  /* 0x0000000000007941 */ /* 0x000fea0003800200 */
.L_x_10612:
[C---:B------:R-:W-:Y:S01]  /*a9f0*/  IMAD.SHL.U32 R14, R60.reuse, 0x20, RZ ;  /* 0x000000203c0e7824 */ /* 0x040fe200078e00ff */
[----:B------:R-:W-:Y:S01]  /*aa00*/  SHF.R.U32.HI R128, RZ, 0x1, R60 ;  /* 0x00000001ff807819 */ /* 0x000fe2000001163c */
[----:B-1----:R-:W-:Y:S01]  /*aa10*/  IMAD.SHL.U32 R7, R60, 0x10, RZ ;  /* 0x000000103c077824 */ /* 0x002fe200078e00ff */
[----:B-----5:R-:W-:Y:S01]  /*aa20*/  IADD3 R52, PT, PT, R61, -R146, -R52 ;  /* 0x800000923d347210 */ /* 0x020fe20007ffe834 */
        /* <DEDUP_REMOVED lines=8> */
[----:B------:R-:W-:Y:S02]  /*aab0*/  LOP3.LUT R5, R5, 0x8, R60, 0xf8, !PT ;  /* 0x0000000805057812 */ /* 0x000fe400078ef83c */
        /* <DEDUP_REMOVED lines=8> */
[----:B------:R-:W-:Y:S01]  /*ab40*/  LOP3.LUT R124, R124, 0x6, RZ, 0xc0, !PT ;  /* 0x000000067c7c7812 */ /* 0x000fe200078ec0ff */
[--C-:B------:R-:W-:Y:S01]  /*ab50*/  IMAD R126, R11, 0x2, R54.reuse ;  /* 0x000000020b7e7824 */ /* 0x100fe200078e0236 */
[----:B------:R-:W-:Y:S01]  /*ab60*/  LOP3.LUT P0, R11, R60, 0x4, RZ, 0xc0, !PT ;  /* 0x000000043c0b7812 */ /* 0x000fe2000780c0ff */
[----:B------:R-:W-:-:S03]  /*ab70*/  IMAD R125, R5, 0x2, R54 ;  /* 0x00000002057d7824 */ /* 0x000fc600078e0236 */
[----:B------:R-:W-:Y:S01]  /*ab80*/  LDSM.16.M88.4 R80, [R126] ;  /* 0x000000007e50783b */ /* 0x000fe20000000200 */
[----:B------:R-:W-:-:S03]  /*ab90*/  SEL R15, R8, 0xffffffe0, !P0 ;  /* 0xffffffe0080f7807 */ /* 0x000fc60004000000 */
[----:B------:R-:W1:Y:S02]  /*aba0*/  LDSM.16.M88.4 R44, [R125+0x3000] ;  /* 0x003000007d2c783b */ /* 0x000e640000000200 */
[--C-:B------:R-:W-:Y:S02]  /*abb0*/  IMAD.IADD R0, R126, 0x1, R15.reuse ;  /* 0x000000017e007824 */ /* 0x100fe400078e020f */
[----:B------:R-:W2:Y:S01]  /*abc0*/  LDSM.16.M88.4 R36, [R125+0x3400] ;  /* 0x003400007d24783b */ /* 0x000ea20000000200 */
[----:B------:R-:W-:-:S03]  /*abd0*/  IMAD.IADD R53, R125, 0x1, R15 ;  /* 0x000000017d357824 */ /* 0x000fc600078e020f */
        /* <DEDUP_REMOVED lines=48> */
[C---:B---3--:R-:W-:Y:S08]  /*aee0*/  HMMA.16816.F32.BF16 R40, R104.reuse, R4, R40 ;  /* 0x000000046828723c */ /* 0x048ff00000041828 */
[C---:B------:R-:W-:Y:S01]  /*aef0*/  HMMA.16816.F32.BF16 R36, R104.reuse, R6, R36 ;  /* 0x000000066824723c */ /* 0x040fe20000041824 */
[----:B------:R2:W3:Y:S07]  /*af00*/  LDSM.16.M88.4 R4, [R0+0x2000] ;  /* 0x002000000004783b */ /* 0x0004ee0000000200 */
[----:B------:R-:W-:Y:S08]  /*af10*/  HMMA.16816.F32.BF16 R48, R104, R16, R48 ;  /* 0x000000106830723c */ /* 0x000ff00000041830 */
[C---:B-1----:R-:W-:Y:S08]  /*af20*/  HMMA.16816.F32.BF16 R40, R76.reuse, R68, R40 ;  /* 0x000000444c28723c */ /* 0x042ff00000041828 */
[----:B------:R-:W-:Y:S03]  /*af30*/  HMMA.16816.F32.BF16 R36, R76, R70, R36 ;  /* 0x000000464c24723c */ /* 0x000fe60000041824 */
[----:B--2---:R-:W-:-:S05]  /*af40*/  LOP3.LUT R0, R128, 0x1f0, RZ, 0xc0, !PT ;  /* 0x000001f080007812 */ /* 0x004fca00078ec0ff */
[C---:B------:R-:W-:Y:S01]  /*af50*/  HMMA.16816.F32.BF16 R44, R104.reuse, R18, R44 ;  /* 0x00000012682c723c */ /* 0x040fe2000004182c */
[----:B------:R-:W1:Y:S07]  /*af60*/  LDSM.16.M88.4 R16, [R53+0x5800] ;  /* 0x005800003510783b */ /* 0x000e6e0000000200 */
[----:B------:R-:W-:Y:S08]  /*af70*/  HMMA.16816.F32.BF16 R32, R104, R108, R32 ;  /* 0x0000006c6820723c */ /* 0x000ff00000041820 */
[C---:B---3--:R-:W-:Y:S08]  /*af80*/  HMMA.16816.F32.BF16 R40, R4.reuse, R20, R40 ;  /* 0x000000140428723c */ /* 0x048ff00000041828 */
[----:B------:R-:W-:Y:S01]  /*af90*/  HMMA.16816.F32.BF16 R36, R4, R22, R36 ;  /* 0x000000160424723c */ /* 0x000fe20000041824 */
[----:B------:R-:W2:Y:S01]  /*afa0*/  LDSM.16.M88.4 R20, [R53+0x5c00] ;  /* 0x005c00003514783b */ /* 0x000ea20000000200 */
[----:B------:R-:W-:-:S06]  /*afb0*/  DEPBAR.LE SB0, 0x0 ;  /* 0x000080000000791a */ /* 0x000fcc0000000000 */
[C---:B------:R-:W-:Y:S08]  /*afc0*/  HMMA.16816.F32.BF16 R92, R104.reuse, R100, R92 ;  /* 0x00000064685c723c */ /* 0x040ff0000004185c */
[----:B------:R-:W-:Y:S08]  /*afd0*/  HMMA.16816.F32.BF16 R80, R104, R102, R80 ;  /* 0x000000666850723c */ /* 0x000ff00000041850 */
[----:B------:R-:W-:Y:S08]  /*afe0*/  HMMA.16816.F32.BF16 R32, R76, R64, R32 ;  /* 0x000000404c20723c */ /* 0x000ff00000041820 */
[----:B------:R-:W-:Y:S08]  /*aff0*/  HMMA.16816.F32.BF16 R28, R104, R110, R28 ;  /* 0x0000006e681c723c */ /* 0x000ff0000004181c */
[C---:B------:R-:W-:Y:S08]  /*b000*/  HMMA.16816.F32.BF16 R48, R76.reuse, R72, R48 ;  /* 0x000000484c30723c */ /* 0x040ff00000041830 */
[C---:B------:R-:W-:Y:S08]  /*b010*/  HMMA.16816.F32.BF16 R92, R76.reuse, R56, R92 ;  /* 0x000000384c5c723c */ /* 0x040ff0000004185c */
[----:B------:R-:W-:Y:S08]  /*b020*/  HMMA.16816.F32.BF16 R80, R76, R58, R80 ;  /* 0x0000003a4c50723c */ /* 0x000ff00000041850 */
[----:B-1----:R-:W-:Y:S05]  /*b030*/  HMMA.16816.F32.BF16 R32, R4, R16, R32 ;  /* 0x000000100420723c */ /* 0x002fea0000041820 */
[----:B------:R-:W-:-:S02]  /*b040*/  LOP3.LUT R16, R0, 0x7, R96, 0xf8, !PT ;  /* 0x0000000700107812 */ /* 0x000fc400078ef860 */
[----:B------:R-:W-:Y:S01]  /*b050*/  LOP3.LUT R17, R55, R124, RZ, 0xfc, !PT ;  /* 0x0000007c37117212 */ /* 0x000fe200078efcff */
[C---:B------:R-:W-:Y:S08]  /*b060*/  HMMA.16816.F32.BF16 R44, R76.reuse, R74, R44 ;  /* 0x0000004a4c2c723c */ /* 0x040ff0000004182c */
[----:B------:R-:W-:Y:S03]  /*b070*/  HMMA.16816.F32.BF16 R28, R76, R66, R28 ;  /* 0x000000424c1c723c */ /* 0x000fe6000004181c */
[--C-:B------:R-:W-:Y:S01]  /*b080*/  IADD3 R76, PT, PT, R3, R61, -R146.reuse ;  /* 0x0000003d034c7210 */ /* 0x100fe20007ffe892 */
[----:B------:R-:W-:-:S04]  /*b090*/  IMAD.IADD R3, R17, 0x1, R146 ;  /* 0x0000000111037824 */ /* 0x000fc800078e0292 */
[C---:B------:R-:W-:Y:S05]  /*b0a0*/  HMMA.16816.F32.BF16 R48, R4.reuse, R24, R48 ;  /* 0x000000180430723c */ /* 0x040fea0000041830 */
[--C-:B------:R-:W-:Y:S02]  /*b0b0*/  IMAD R25, R145, 0x40, R16.reuse ;  /* 0x0000004091197824 */ /* 0x100fe400078e0210 */
[----:B------:R-:W-:Y:S02]  /*b0c0*/  IMAD.IADD R16, R89, 0x1, R16 ;  /* 0x0000000159107824 */ /* 0x000fe400078e0210 */
[C---:B------:R-:W-:Y:S02]  /*b0d0*/  IMAD.IADD R156, R25.reuse, 0x1, R52 ;  /* 0x00000001199c7824 */ /* 0x040fe400078e0234 */
[----:B------:R-:W-:Y:S01]  /*b0e0*/  IMAD.IADD R76, R25, 0x1, R76 ;  /* 0x00000001194c7824 */ /* 0x000fe200078e024c */
[C---:B--2---:R-:W-:Y:S03]  /*b0f0*/  HMMA.16816.F32.BF16 R92, R4.reuse, R20, R92 ;  /* 0x00000014045c723c */ /* 0x044fe6000004185c */
[C-C-:B------:R-:W-:Y:S01]  /*b100*/  IADD3 R65, PT, PT, R16.reuse, -0x30, -R3.reuse ;  /* 0xffffffd010417810 */ /* 0x140fe20007ffe803 */
[C---:B------:R-:W-:Y:S01]  /*b110*/  VIADD R78, R16.reuse, 0x8 ;  /* 0x00000008104e7836 */ /* 0x040fe20000000000 */
[----:B------:R-:W-:Y:S01]  /*b120*/  IADD3 R62, PT, PT, R16, -0x39, -R3 ;  /* 0xffffffc7103e7810 */ /* 0x000fe20007ffe803 */
[C---:B------:R-:W-:Y:S01]  /*b130*/  VIADD R21, R17.reuse, 0x1 ;  /* 0x0000000111157836 */ /* 0x040fe20000000000 */
[----:B------:R-:W-:Y:S01]  /*b140*/  IABS R65, R65 ;  /* 0x0000004100417213 */ /* 0x000fe20000000000 */
[----:B------:R-:W-:Y:S01]  /*b150*/  VIADD R154, R156, 0x8 ;  /* 0x000000089c9a7836 */ /* 0x000fe20000000000 */
[----:B------:R-:W-:Y:S01]  /*b160*/  VIADDMNMX R155, R76, 0x1, R61, PT ;  /* 0x000000014c9b7846 */ /* 0x000fe2000380013d */
[C---:B------:R-:W-:Y:S03]  /*b170*/  HMMA.16816.F32.BF16 R80, R4.reuse, R22, R80 ;  /* 0x000000160450723c */ /* 0x040fe60000041850 */
[----:B------:R-:W-:Y:S01]  /*b180*/  IMAD.IADD R60, R78, 0x1, -R3 ;  /* 0x000000014e3c7824 */ /* 0x000fe200078e0a03 */
[----:B------:R-:W-:Y:S01]  /*b190*/  VIADDMNMX R149, R76, 0x9, R61, PT ;  /* 0x000000094c957846 */ /* 0x000fe2000380013d */
[C-C-:B------:R-:W-:Y:S01]  /*b1a0*/  IMAD.IADD R75, R16.reuse, 0x1, -R3.reuse ;  /* 0x00000001104b7824 */ /* 0x140fe200078e0a03 */
[----:B------:R-:W-:Y:S01]  /*b1b0*/  IADD3 R77, PT, PT, R16, -0x1, -R3 ;  /* 0xffffffff104d7810 */ /* 0x000fe20007ffe803 */
[C---:B------:R-:W-:Y:S01]  /*b1c0*/  VIADD R61, R17.reuse, 0x10 ;  /* 0x00000010113d7836 */ /* 0x040fe20000000000 */
[----:B------:R-:W-:Y:S01]  /*b1d0*/  I2FP.F32.S32 R65, R65 ;  /* 0x0000004100417245 */ /* 0x000fe20000201400 */
[----:B------:R-:W-:Y:S01]  /*b1e0*/  VIADD R22, R17, 0x38 ;  /* 0x0000003811167836 */ /* 0x000fe20000000000 */
[----:B------:R-:W-:Y:S03]  /*b1f0*/  HMMA.16816.F32.BF16 R44, R4, R26, R44 ;  /* 0x0000001a042c723c */ /* 0x000fe6000004182c */
[----:B------:R-:W-:-:S02]  /*b200*/  ISETP.GT.AND P5, PT, R156, R21, PT ;  /* 0x000000159c00720c */ /* 0x000fc40003fa4270 */
[C---:B------:R-:W-:Y:S01]  /*b210*/  ISETP.GE.AND P4, PT, R21.reuse, R155, PT ;  /* 0x0000009b1500720c */ /* 0x040fe20003f86270 */
[----:B------:R-:W-:Y:S01]  /*b220*/  FFMA.FTZ R92, -R158, R65, R92 ;  /* 0x000000419e5c7223 */ /* 0x000fe2000001015c */
[----:B------:R-:W-:Y:S02]  /*b230*/  ISETP.GE.AND P6, PT, R21, R149, PT ;  /* 0x000000951500720c */ /* 0x000fe40003fc6270 */
[----:B------:R-:W-:Y:S01]  /*b240*/  ISETP.GT.AND P1, PT, R154, R21, PT ;  /* 0x000000159a00720c */ /* 0x000fe20003f24270 */
[----:B------:R-:W-:Y:S03]  /*b250*/  HMMA.16816.F32.BF16 R28, R4, R18, R28 ;  /* 0x00000012041c723c */ /* 0x000fe6000004181c */
[----:B------:R-:W-:Y:S01]  /*b260*/  IABS R6, R62 ;  /* 0x0000003e00067213 */ /* 0x000fe20000000000 */
[----:B------:R-:W-:Y:S01]  /*b270*/  VIADD R7, R75, 0xfffffff8 ;  /* 0xfffffff84b077836 */ /* 0x000fe20000000000 */
[----:B------:R-:W-:-:S02]  /*b280*/  IADD3 R68, PT, PT, R16, -0x21, -R3 ;  /* 0xffffffdf10447810 */ /* 0x000fc40007ffe803 */
[----:B------:R-:W-:Y:S02]  /*b290*/  IABS R77, R77 ;  /* 0x0000004d004d7213 */ /* 0x000fe40000000000 */
[----:B------:R-:W-:Y:S01]  /*b2a0*/  IABS R21, R60 ;  /* 0x0000003c00157213 */ /* 0x000fe20000000000 */
[----:B------:R-:W-:Y:S01]  /*b2b0*/  VIADD R60, R17, 0x19 ;  /* 0x00000019113c7836 */ /* 0x000fe20000000000 */
[----:B------:R-:W-:Y:S02]  /*b2c0*/  IADD3 R72, PT, PT, R16, -0x11, -R3 ;  /* 0xffffffef10487810 */ /* 0x000fe40007ffe803 */
[----:B------:R-:W-:Y:S02]  /*b2d0*/  IABS R65, R75 ;  /* 0x0000004b00417213 */ /* 0x000fe40000000000 */
[----:B------:R-:W-:Y:S02]  /*b2e0*/  I2FP.F32.S32 R6, R6 ;  /* 0x0000000600067245 */ /* 0x000fe40000201400 */
[----:B------:R-:W-:-:S02]  /*b2f0*/  I2FP.F32.S32 R20, R77 ;  /* 0x0000004d00147245 */ /* 0x000fc40000201400 */
[----:B------:R-:W-:Y:S01]  /*b300*/  IABS R68, R68 ;  /* 0x0000004400447213 */ /* 0x000fe20000000000 */
[C---:B------:R-:W-:Y:S01]  /*b310*/  FFMA.FTZ R81, -R158.reuse, R6, R81 ;  /* 0x000000069e517223 */ /* 0x040fe20000010151 */
[----:B------:R-:W-:Y:S01]  /*b320*/  I2FP.F32.S32 R21, R21 ;  /* 0x0000001500157245 */ /* 0x000fe20000201400 */
[----:B------:R-:W-:Y:S01]  /*b330*/  FFMA.FTZ R4, -R158, R20, R49 ;  /* 0x000000149e047223 */ /* 0x000fe20000010131 */
[----:B------:R-:W-:Y:S02]  /*b340*/  IABS R72, R72 ;  /* 0x0000004800487213 */ /* 0x000fe40000000000 */
[--C-:B------:R-:W-:Y:S01]  /*b350*/  IADD3 R71, PT, PT, R16, -0x18, -R3.reuse ;  /* 0xffffffe810477810 */ /* 0x100fe20007ffe803 */
[----:B------:R-:W-:Y:S01]  /*b360*/  FFMA.FTZ R6, -R158, R21, R50 ;  /* 0x000000159e067223 */ /* 0x000fe20000010132 */
[----:B------:R-:W-:Y:S01]  /*b370*/  I2FP.F32.S32 R65, R65 ;  /* 0x0000004100417245 */ /* 0x000fe20000201400 */
[C---:B------:R-:W-:Y:S01]  /*b380*/  VIADD R21, R17.reuse, 0x11 ;  /* 0x0000001111157836 */ /* 0x040fe20000000000 */
[C-C-:B------:R-:W-:Y:S01]  /*b390*/  IADD3 R73, PT, PT, R16.reuse, -0x10, -R3.reuse ;  /* 0xfffffff010497810 */ /* 0x140fe20007ffe803 */
[----:B------:R-:W-:Y:S01]  /*b3a0*/  VIADD R50, R17, 0x21 ;  /* 0x0000002111327836 */ /* 0x000fe20000000000 */
[----:B------:R-:W-:Y:S01]  /*b3b0*/  IADD3 R63, PT, PT, R16, -0x38, -R3 ;  /* 0xffffffc8103f7810 */ /* 0x000fe20007ffe803 */
[CC--:B------:R-:W-:Y:S01]  /*b3c0*/  FFMA.FTZ R48, -R158.reuse, R65.reuse, R48 ;  /* 0x000000419e307223 */ /* 0x0c0fe20000010130 */
[----:B------:R-:W-:Y:S01]  /*b3d0*/  I2FP.F32.S32 R68, R68 ;  /* 0x0000004400447245 */ /* 0x000fe20000201400 */
[----:B------:R-:W-:Y:S01]  /*b3e0*/  FFMA.FTZ R46, -R158, R65, R46 ;  /* 0x000000419e2e7223 */ /* 0x000fe2000001012e */
[----:B------:R-:W-:-:S02]  /*b3f0*/  I2FP.F32.S32 R72, R72 ;  /* 0x0000004800487245 */ /* 0x000fc40000201400 */
[----:B------:R-:W-:Y:S01]  /*b400*/  IABS R71, R71 ;  /* 0x0000004700477213 */ /* 0x000fe20000000000 */
[----:B------:R-:W-:Y:S01]  /*b410*/  FFMA.FTZ R159, -R158, R68, R33 ;  /* 0x000000449e9f7223 */ /* 0x000fe20000010121 */
[----:B------:R-:W-:Y:S01]  /*b420*/  IADD3 R74, PT, PT, R16, -0x9, -R3 ;  /* 0xfffffff7104a7810 */ /* 0x000fe20007ffe803 */
[----:B------:R-:W-:Y:S01]  /*b430*/  FFMA.FTZ R41, -R158, R72, R41 ;  /* 0x000000489e297223 */ /* 0x000fe20000010129 */
[C-C-:B------:R-:W-:Y:S01]  /*b440*/  IADD3 R67, PT, PT, R16.reuse, -0x28, -R3.reuse ;  /* 0xffffffd810437810 */ /* 0x140fe20007ffe803 */
[----:B------:R-:W-:Y:S01]  /*b450*/  VIADD R33, R17, 0x30 ;  /* 0x0000003011217836 */ /* 0x000fe20000000000 */
[----:B------:R-:W-:Y:S02]  /*b460*/  IADD3 R66, PT, PT, R16, -0x29, -R3 ;  /* 0xffffffd710427810 */ /* 0x000fe40007ffe803 */
[----:B------:R-:W-:Y:S02]  /*b470*/  IABS R73, R73 ;  /* 0x0000004900497213 */ /* 0x000fe40000000000 */
[----:B------:R-:W-:-:S02]  /*b480*/  IABS R23, R63 ;  /* 0x0000003f00177213 */ /* 0x000fc40000000000 */
[--C-:B------:R-:W-:Y:S02]  /*b490*/  IADD3 R69, PT, PT, R16, -0x20, -R3.reuse ;  /* 0xffffffe010457810 */ /* 0x100fe40007ffe803 */
[----:B------:R-:W-:Y:S02]  /*b4a0*/  ISETP.GT.AND P2, PT, R156, R17, PT ;  /* 0x000000119c00720c */ /* 0x000fe40003f44270 */
[----:B------:R-:W-:Y:S02]  /*b4b0*/  I2FP.F32.S32 R5, R71 ;  /* 0x0000004700057245 */ /* 0x000fe40000201400 */
[----:B------:R-:W-:Y:S02]  /*b4c0*/  FSEL R68, R4, -INF , !P5 ;  /* 0xff80000004447808 */ /* 0x000fe40006800000 */
[----:B------:R-:W-:Y:S01]  /*b4d0*/  IADD3 R64, PT, PT, R16, -0x31, -R3 ;  /* 0xffffffcf10407810 */ /* 0x000fe20007ffe803 */
[----:B------:R-:W-:Y:S01]  /*b4e0*/  FFMA.FTZ R5, -R158, R5, R36 ;  /* 0x000000059e057223 */ /* 0x000fe20000010124 */
[----:B------:R-:W-:Y:S01]  /*b4f0*/  IABS R74, R74 ;  /* 0x0000004a004a7213 */ /* 0x000fe20000000000 */
[----:B------:R-:W-:Y:S01]  /*b500*/  VIADD R36, R17, 0x29 ;  /* 0x0000002911247836 */ /* 0x000fe20000000000 */
[----:B------:R-:W-:-:S02]  /*b510*/  I2FP.F32.S32 R73, R73 ;  /* 0x0000004900497245 */ /* 0x000fc40000201400 */
[----:B------:R-:W-:Y:S02]  /*b520*/  IABS R67, R67 ;  /* 0x0000004300437213 */ /* 0x000fe40000000000 */
[----:B------:R-:W-:Y:S01]  /*b530*/  IABS R66, R66 ;  /* 0x0000004200427213 */ /* 0x000fe20000000000 */
[----:B------:R-:W-:Y:S01]  /*b540*/  FFMA.FTZ R40, -R158, R73, R40 ;  /* 0x000000499e287223 */ /* 0x000fe20000010128 */
[----:B------:R-:W-:Y:S02]  /*b550*/  I2FP.F32.S32 R23, R23 ;  /* 0x0000001700177245 */ /* 0x000fe40000201400 */
[----:B------:R-:W-:Y:S02]  /*b560*/  ISETP.GT.AND P5, PT, R156, R21, PT ;  /* 0x000000159c00720c */ /* 0x000fe40003fa4270 */
[----:B------:R-:W-:Y:S01]  /*b570*/  IADD3 R70, PT, PT, R16, -0x19, -R3 ;  /* 0xffffffe710467810 */ /* 0x000fe20007ffe803 */
[----:B------:R-:W-:Y:S01]  /*b580*/  FFMA.FTZ R80, -R158, R23, R80 ;  /* 0x000000179e507223 */ /* 0x000fe20000010150 */
[----:B------:R-:W-:Y:S01]  /*b590*/  IABS R69, R69 ;  /* 0x0000004500457213 */ /* 0x000fe20000000000 */
[C---:B------:R-:W-:Y:S01]  /*b5a0*/  VIADD R23, R17.reuse, 0x20 ;  /* 0x0000002011177836 */ /* 0x040fe20000000000 */
[----:B------:R-:W-:-:S02]  /*b5b0*/  ISETP.GE.AND P0, PT, R17, R155, PT ;  /* 0x0000009b1100720c */ /* 0x000fc40003f06270 */
[----:B------:R-:W-:Y:S02]  /*b5c0*/  FSEL R49, R48, -INF , !P2 ;  /* 0xff80000030317808 */ /* 0x000fe40005000000 */
[----:B------:R-:W-:Y:S02]  /*b5d0*/  IADD3 R59, PT, PT, R78, -0x1, -R3 ;  /* 0xffffffff4e3b7810 */ /* 0x000fe40007ffe803 */
[----:B------:R-:W-:Y:S02]  /*b5e0*/  I2FP.F32.S32 R74, R74 ;  /* 0x0000004a004a7245 */ /* 0x000fe40000201400 */
[----:B------:R-:W-:Y:S02]  /*b5f0*/  I2FP.F32.S32 R67, R67 ;  /* 0x0000004300437245 */ /* 0x000fe40000201400 */
[----:B------:R-:W-:Y:S01]  /*b600*/  I2FP.F32.S32 R66, R66 ;  /* 0x0000004200427245 */ /* 0x000fe20000201400 */
[C---:B------:R-:W-:Y:S01]  /*b610*/  FFMA.FTZ R45, -R158.reuse, R74, R45 ;  /* 0x0000004a9e2d7223 */ /* 0x040fe2000001012d */
[----:B------:R-:W-:Y:S01]  /*b620*/  IABS R20, R64 ;  /* 0x0000004000147213 */ /* 0x000fe20000000000 */
[----:B------:R-:W-:Y:S01]  /*b630*/  VIADD R64, R17, 0x9 ;  /* 0x0000000911407836 */ /* 0x000fe20000000000 */
[----:B------:R-:W-:Y:S01]  /*b640*/  FSEL R48, R41, -INF , !P5 ;  /* 0xff80000029307808 */ /* 0x000fe20006800000 */
[C---:B------:R-:W-:Y:S01]  /*b650*/  FFMA.FTZ R109, -R158.reuse, R67, R28 ;  /* 0x000000439e6d7223 */ /* 0x040fe2000001011c */
[----:B------:R-:W-:Y:S01]  /*b660*/  IABS R70, R70 ;  /* 0x0000004600467213 */ /* 0x000fe20000000000 */
[----:B------:R-:W-:Y:S01]  /*b670*/  FFMA.FTZ R29, -R158, R66, R29 ;  /* 0x000000429e1d7223 */ /* 0x000fe2000001011d */
[----:B------:R-:W-:Y:S01]  /*b680*/  I2FP.F32.S32 R69, R69 ;  /* 0x0000004500457245 */ /* 0x000fe20000201400 */
[----:B------:R-:W-:Y:S01]  /*b690*/  VIADD R28, R17, 0x31 ;  /* 0x00000031111c7836 */ /* 0x000fe20000000000 */
[----:B------:R-:W-:Y:S01]  /*b6a0*/  FSEL R49, R49, -INF , !P0 ;  /* 0xff80000031317808 */ /* 0x000fe20004000000 */
[----:B------:R-:W-:Y:S01]  /*b6b0*/  VIADD R67, R17, 0x8 ;  /* 0x0000000811437836 */ /* 0x000fe20000000000 */
[----:B------:R-:W-:Y:S01]  /*b6c0*/  ISETP.GT.AND P5, PT, R156, R50, PT ;  /* 0x000000329c00720c */ /* 0x000fe20003fa4270 */
[----:B------:R-:W-:Y:S01]  /*b6d0*/  FFMA.FTZ R32, -R158, R69, R32 ;  /* 0x000000459e207223 */ /* 0x000fe20000010120 */
[----:B------:R-:W-:-:S02]  /*b6e0*/  ISETP.GT.AND P0, PT, R156, R61, PT ;  /* 0x0000003d9c00720c */ /* 0x000fc40003f04270 */
[----:B------:R-:W-:Y:S02]  /*b6f0*/  IABS R59, R59 ;  /* 0x0000003b003b7213 */ /* 0x000fe40000000000 */
[----:B------:R-:W-:Y:S02]  /*b700*/  IADD3 R58, PT, PT, R78, -0x9, -R3 ;  /* 0xfffffff74e3a7810 */ /* 0x000fe40007ffe803 */
[----:B------:R-:W-:Y:S02]  /*b710*/  I2FP.F32.S32 R70, R70 ;  /* 0x0000004600467245 */ /* 0x000fe40000201400 */
[----:B------:R-:W-:Y:S02]  /*b720*/  I2FP.F32.S32 R20, R20 ;  /* 0x0000001400147245 */ /* 0x000fe40000201400 */
[----:B------:R-:W-:Y:S01]  /*b730*/  FSEL R159, R159, -INF , !P5 ;  /* 0xff8000009f9f7808 */ /* 0x000fe20006800000 */
[----:B------:R-:W-:Y:S01]  /*b740*/  FFMA.FTZ R37, -R158, R70, R37 ;  /* 0x000000469e257223 */ /* 0x000fe20000010125 */
[----:B------:R-:W-:Y:S01]  /*b750*/  ISETP.GT.AND P2, PT, R156, R64, PT ;  /* 0x000000409c00720c */ /* 0x000fe20003f44270 */
[----:B------:R-:W-:Y:S01]  /*b760*/  FFMA.FTZ R93, -R158, R20, R93 ;  /* 0x000000149e5d7223 */ /* 0x000fe2000001015d */
[----:B------:R-:W-:Y:S01]  /*b770*/  FSEL R62, R40, -INF , !P0 ;  /* 0xff800000283e7808 */ /* 0x000fe20004000000 */
[----:B------:R-:W-:Y:S01]  /*b780*/  VIADD R20, R17, 0x39 ;  /* 0x0000003911147836 */ /* 0x000fe20000000000 */
[----:B------:R-:W-:-:S02]  /*b790*/  ISETP.GT.AND P5, PT, R156, R36, PT ;  /* 0x000000249c00720c */ /* 0x000fc40003fa4270 */
[----:B------:R-:W-:Y:S02]  /*b7a0*/  ISETP.GT.AND P0, PT, R156, R23, PT ;  /* 0x000000179c00720c */ /* 0x000fe40003f04270 */
[----:B------:R-:W-:Y:S02]  /*b7b0*/  I2FP.F32.S32 R59, R59 ;  /* 0x0000003b003b7245 */ /* 0x000fe40000201400 */
[----:B------:R-:W-:Y:S02]  /*b7c0*/  IADD3 R57, PT, PT, R78, -0x10, -R3 ;  /* 0xfffffff04e397810 */ /* 0x000fe40007ffe803 */
[----:B------:R-:W-:Y:S01]  /*b7d0*/  IABS R7, R7 ;  /* 0x0000000700077213 */ /* 0x000fe20000000000 */
[----:B------:R-:W-:Y:S01]  /*b7e0*/  FFMA.FTZ R51, -R158, R59, R51 ;  /* 0x0000003b9e337223 */ /* 0x000fe20000010133 */
[----:B------:R-:W-:Y:S02]  /*b7f0*/  IABS R58, R58 ;  /* 0x0000003a003a7213 */ /* 0x000fe40000000000 */
[----:B------:R-:W-:-:S02]  /*b800*/  IADD3 R56, PT, PT, R78, -0x11, -R3 ;  /* 0xffffffef4e387810 */ /* 0x000fc40007ffe803 */
[----:B------:R-:W-:Y:S02]  /*b810*/  FSEL R63, R45, -INF , !P2 ;  /* 0xff8000002d3f7808 */ /* 0x000fe40005000000 */
[----:B------:R-:W-:Y:S02]  /*b820*/  FSEL R157, R29, -INF , !P5 ;  /* 0xff8000001d9d7808 */ /* 0x000fe40006800000 */
[----:B------:R-:W-:Y:S02]  /*b830*/  ISETP.GT.AND P2, PT, R156, R60, PT ;  /* 0x0000003c9c00720c */ /* 0x000fe40003f44270 */
[----:B------:R-:W-:Y:S02]  /*b840*/  FSEL R107, R32, -INF , !P0 ;  /* 0xff800000206b7808 */ /* 0x000fe40004000000 */
[----:B------:R-:W-:Y:S02]  /*b850*/  ISETP.GT.AND P5, PT, R156, R28, PT ;  /* 0x0000001c9c00720c */ /* 0x000fe40003fa4270 */
[----:B------:R-:W-:-:S02]  /*b860*/  ISETP.GT.AND P0, PT, R154, R17, PT ;  /* 0x000000119a00720c */ /* 0x000fc40003f04270 */
[----:B------:R-:W-:Y:S02]  /*b870*/  I2FP.F32.S32 R7, R7 ;  /* 0x0000000700077245 */ /* 0x000fe40000201400 */
[----:B------:R-:W-:Y:S02]  /*b880*/  IABS R57, R57 ;  /* 0x0000003900397213 */ /* 0x000fe40000000000 */
[----:B------:R-:W-:Y:S01]  /*b890*/  I2FP.F32.S32 R58, R58 ;  /* 0x0000003a003a7245 */ /* 0x000fe20000201400 */
[----:B------:R-:W-:Y:S01]  /*b8a0*/  FFMA.FTZ R66, -R158, R7, R44 ;  /* 0x000000079e427223 */ /* 0x000fe2000001012c */
[----:B------:R-:W-:Y:S01]  /*b8b0*/  IADD3 R53, PT, PT, R78, -0x18, -R3 ;  /* 0xffffffe84e357810 */ /* 0x000fe20007ffe803 */
[----:B------:R-:W-:Y:S01]  /*b8c0*/  VIADD R7, R17, 0x18 ;  /* 0x0000001811077836 */ /* 0x000fe20000000000 */
[----:B------:R-:W-:Y:S01]  /*b8d0*/  IABS R56, R56 ;  /* 0x0000003800387213 */ /* 0x000fe20000000000 */
[----:B------:R-:W-:Y:S01]  /*b8e0*/  FFMA.FTZ R58, -R158, R58, R47 ;  /* 0x0000003a9e3a7223 */ /* 0x000fe2000001012f */
[----:B------:R-:W-:Y:S01]  /*b8f0*/  FSEL R40, R37, -INF , !P2 ;  /* 0xff80000025287808 */ /* 0x000fe20005000000 */
[----:B------:R-:W-:Y:S01]  /*b900*/  VIADD R44, R17, 0x28 ;  /* 0x00000028112c7836 */ /* 0x000fe20000000000 */
[----:B------:R-:W-:-:S02]  /*b910*/  FSEL R121, R93, -INF , !P5 ;  /* 0xff8000005d797808 */ /* 0x000fc40006800000 */
[----:B------:R-:W-:Y:S02]  /*b920*/  ISETP.GE.AND P2, PT, R17, R149, PT ;  /* 0x000000951100720c */ /* 0x000fe40003f46270 */
[----:B------:R-:W-:Y:S02]  /*b930*/  ISETP.GT.AND P5, PT, R156, R20, PT ;  /* 0x000000149c00720c */ /* 0x000fe40003fa4270 */
[----:B------:R-:W-:Y:S02]  /*b940*/  FSEL R4, R6, -INF , !P0 ;  /* 0xff80000006047808 */ /* 0x000fe40004000000 */
[----:B------:R-:W-:Y:S02]  /*b950*/  ISETP.GT.AND P0, PT, R154, R67, PT ;  /* 0x000000439a00720c */ /* 0x000fe40003f04270 */
[----:B------:R-:W-:Y:S02]  /*b960*/  I2FP.F32.S32 R57, R57 ;  /* 0x0000003900397245 */ /* 0x000fe40000201400 */
[----:B------:R-:W-:-:S02]  /*b970*/  FSEL R37, R51, -INF , !P1 ;  /* 0xff80000033257808 */ /* 0x000fc40004800000 */
[----:B------:R-:W-:Y:S01]  /*b980*/  IABS R53, R53 ;  /* 0x0000003500357213 */ /* 0x000fe20000000000 */
[----:B------:R-:W-:Y:S01]  /*b990*/  FFMA.FTZ R42, -R158, R57, R42 ;  /* 0x000000399e2a7223 */ /* 0x000fe2000001012a */
[----:B------:R-:W-:Y:S02]  /*b9a0*/  I2FP.F32.S32 R56, R56 ;  /* 0x0000003800387245 */ /* 0x000fe40000201400 */
[----:B------:R-:W-:Y:S02]  /*b9b0*/  ISETP.GT.AND P3, PT, R156, R67, PT ;  /* 0x000000439c00720c */ /* 0x000fe40003f64270 */
[----:B------:R-:W-:Y:S01]  /*b9c0*/  ISETP.GT.AND P1, PT, R154, R64, PT ;  /* 0x000000409a00720c */ /* 0x000fe20003f24270 */
[----:B------:R-:W-:Y:S01]  /*b9d0*/  FFMA.FTZ R43, -R158, R56, R43 ;  /* 0x000000389e2b7223 */ /* 0x000fe2000001012b */
[----:B------:R-:W-:Y:S02]  /*b9e0*/  FSEL R32, R81, -INF , !P5 ;  /* 0xff80000051207808 */ /* 0x000fe40006800000 */
[----:B------:R-:W-:-:S02]  /*b9f0*/  FSEL R4, R4, -INF , !P2 ;  /* 0xff80000004047808 */ /* 0x000fc40005000000 */
[----:B------:R-:W-:Y:S02]  /*ba00*/  ISETP.GE.AND P5, PT, R67, R149, PT ;  /* 0x000000954300720c */ /* 0x000fe40003fa6270 */
[----:B------:R-:W-:Y:S02]  /*ba10*/  ISETP.GE.AND P2, PT, R64, R155, PT ;  /* 0x0000009b4000720c */ /* 0x000fe40003f46270 */
[----:B------:R-:W-:Y:S02]  /*ba20*/  FSEL R45, R46, -INF , !P0 ;  /* 0xff8000002e2d7808 */ /* 0x000fe40004000000 */
[----:B------:R-:W-:Y:S02]  /*ba30*/  FSEL R6, R68, -INF , !P4 ;  /* 0xff80000044067808 */ /* 0x000fe40006000000 */
[----:B------:R-:W-:Y:S02]  /*ba40*/  I2FP.F32.S32 R53, R53 ;  /* 0x0000003500357245 */ /* 0x000fe40000201400 */
[----:B------:R-:W-:-:S02]  /*ba50*/  FSEL R66, R66, -INF , !P3 ;  /* 0xff80000042427808 */ /* 0x000fc40005800000 */
[----:B------:R-:W-:Y:S01]  /*ba60*/  ISETP.GE.AND P4, PT, R64, R149, PT ;  /* 0x000000954000720c */ /* 0x000fe20003f86270 */
[----:B------:R-:W-:Y:S01]  /*ba70*/  FFMA.FTZ R38, -R158, R53, R38 ;  /* 0x000000359e267223 */ /* 0x000fe20000010126 */
[----:B------:R-:W-:Y:S02]  /*ba80*/  ISETP.GT.AND P0, PT, R154, R61, PT ;  /* 0x0000003d9a00720c */ /* 0x000fe40003f04270 */
[----:B------:R-:W-:Y:S02]  /*ba90*/  FSEL R41, R58, -INF , !P1 ;  /* 0xff8000003a297808 */ /* 0x000fe40004800000 */
[----:B------:R-:W-:Y:S02]  /*baa0*/  ISETP.GT.AND P3, PT, R156, R7, PT ;  /* 0x000000079c00720c */ /* 0x000fe40003f64270 */
[----:B------:R-:W-:Y:S02]  /*bab0*/  ISETP.GT.AND P1, PT, R154, R21, PT ;  /* 0x000000159a00720c */ /* 0x000fe40003f24270 */
[----:B------:R-:W-:-:S02]  /*bac0*/  IADD3 R25, PT, PT, R78, -0x20, -R3 ;  /* 0xffffffe04e197810 */ /* 0x000fc40007ffe803 */
[----:B------:R-:W-:Y:S02]  /*bad0*/  FSEL R45, R45, -INF , !P5 ;  /* 0xff8000002d2d7808 */ /* 0x000fe40006800000 */
[----:B------:R-:W-:Y:S02]  /*bae0*/  FSEL R47, R63, -INF , !P2 ;  /* 0xff8000003f2f7808 */ /* 0x000fe40005000000 */
[C---:B------:R-:W-:Y:S02]  /*baf0*/  ISETP.GE.AND P5, PT, R21.reuse, R155, PT ;  /* 0x0000009b1500720c */ /* 0x040fe40003fa6270 */
[----:B------:R-:W-:Y:S02]  /*bb00*/  ISETP.GE.AND P2, PT, R21, R149, PT ;  /* 0x000000951500720c */ /* 0x000fe40003f46270 */
[----:B------:R-:W-:Y:S02]  /*bb10*/  FSEL R41, R41, -INF , !P4 ;  /* 0xff80000029297808 */ /* 0x000fe40006000000 */
[----:B------:R-:W-:-:S02]  /*bb20*/  FSEL R21, R42, -INF , !P0 ;  /* 0xff8000002a157808 */ /* 0x000fc40004000000 */
[----:B------:R-:W-:Y:S02]  /*bb30*/  FSEL R5, R5, -INF , !P3 ;  /* 0xff80000005057808 */ /* 0x000fe40005800000 */
[----:B------:R-:W-:Y:S02]  /*bb40*/  ISETP.GE.AND P4, PT, R7, R155, PT ;  /* 0x0000009b0700720c */ /* 0x000fe40003f86270 */
[----:B------:R-:W-:Y:S02]  /*bb50*/  ISETP.GT.AND P0, PT, R154, R7, PT ;  /* 0x000000079a00720c */ /* 0x000fe40003f04270 */
[----:B------:R-:W-:Y:S02]  /*bb60*/  FSEL R43, R43, -INF , !P1 ;  /* 0xff8000002b2b7808 */ /* 0x000fe40004800000 */
[----:B------:R-:W-:Y:S02]  /*bb70*/  IABS R17, R25 ;  /* 0x0000001900117213 */ /* 0x000fe40000000000 */
[----:B------:R-:W-:-:S02]  /*bb80*/  FSEL R25, R43, -INF , !P2 ;  /* 0xff8000002b197808 */ /* 0x000fc40005000000 */
[----:B------:R-:W-:Y:S02]  /*bb90*/  FSEL R5, R5, -INF , !P4 ;  /* 0xff80000005057808 */ /* 0x000fe40006000000 */
[----:B------:R-:W-:Y:S02]  /*bba0*/  FSEL R38, R38, -INF , !P0 ;  /* 0xff80000026267808 */ /* 0x000fe40004000000 */
[C---:B------:R-:W-:Y:S02]  /*bbb0*/  ISETP.GE.AND P2, PT, R23.reuse, R155, PT ;  /* 0x0000009b1700720c */ /* 0x040fe40003f46270 */
[----:B------:R-:W-:Y:S02]  /*bbc0*/  ISETP.GE.AND P4, PT, R23, R149, PT ;  /* 0x000000951700720c */ /* 0x000fe40003f86270 */
[----:B------:R-:W-:Y:S01]  /*bbd0*/  ISETP.GT.AND P0, PT, R154, R23, PT ;  /* 0x000000179a00720c */ /* 0x000fe20003f04270 */
[----:B------:R-:W-:Y:S01]  /*bbe0*/  IMAD.MOV.U32 R23, RZ, RZ, R17 ;  /* 0x000000ffff177224 */ /* 0x000fe200078e0011 */
[----:B------:R-:W-:-:S02]  /*bbf0*/  IADD3 R27, PT, PT, R78, -0x28, -R3 ;  /* 0xffffffd84e1b7810 */ /* 0x000fc40007ffe803 */
[----:B------:R-:W-:Y:S02]  /*bc00*/  FSEL R37, R37, -INF , !P6 ;  /* 0xff80000025257808 */ /* 0x000fe40007000000 */
[----:B------:R-:W-:Y:S02]  /*bc10*/  I2FP.F32.S32 R43, R23 ;  /* 0x00000017002b7245 */ /* 0x000fe40000201400 */
[----:B------:R-:W-:Y:S02]  /*bc20*/  IABS R27, R27 ;  /* 0x0000001b001b7213 */ /* 0x000fe40000000000 */
[----:B------:R-:W-:Y:S01]  /*bc30*/  ISETP.GT.AND P3, PT, R156, R44, PT ;  /* 0x0000002c9c00720c */ /* 0x000fe20003f64270 */
[----:B------:R-:W-:Y:S01]  /*bc40*/  FFMA.FTZ R34, -R158, R43, R34 ;  /* 0x0000002b9e227223 */ /* 0x000fe20000010122 */
[----:B------:R-:W-:Y:S02]  /*bc50*/  I2FP.F32.S32 R27, R27 ;  /* 0x0000001b001b7245 */ /* 0x000fe40000201400 */
[----:B------:R-:W-:-:S02]  /*bc60*/  ISETP.GE.AND P6, PT, R61, R155, PT ;  /* 0x0000009b3d00720c */ /* 0x000fc40003fc6270 */
[--C-:B------:R-:W-:Y:S01]  /*bc70*/  IADD3 R19, PT, PT, R78, -0x21, -R3.reuse ;  /* 0xffffffdf4e137810 */ /* 0x100fe20007ffe803 */
[----:B------:R-:W-:Y:S01]  /*bc80*/  FFMA.FTZ R27, -R158, R27, R30 ;  /* 0x0000001b9e1b7223 */ /* 0x000fe2000001011e */
[--C-:B------:R-:W-:Y:S02]  /*bc90*/  IADD3 R52, PT, PT, R78, -0x19, -R3.reuse ;  /* 0xffffffe74e347810 */ /* 0x100fe40007ffe803 */
[----:B------:R-:W-:Y:S02]  /*bca0*/  FSEL R34, R34, -INF , !P0 ;  /* 0xff80000022227808 */ /* 0x000fe40004000000 */
[----:B------:R-:W-:Y:S02]  /*bcb0*/  IADD3 R26, PT, PT, R78, -0x29, -R3 ;  /* 0xffffffd74e1a7810 */ /* 0x000fe40007ffe803 */
[----:B------:R-:W-:Y:S02]  /*bcc0*/  FSEL R109, R109, -INF , !P3 ;  /* 0xff8000006d6d7808 */ /* 0x000fe40005800000 */
[----:B------:R-:W-:-:S02]  /*bcd0*/  FSEL R29, R62, -INF , !P6 ;  /* 0xff8000003e1d7808 */ /* 0x000fc40007000000 */
[----:B------:R-:W-:Y:S02]  /*bce0*/  ISETP.GT.AND P0, PT, R154, R44, PT ;  /* 0x0000002c9a00720c */ /* 0x000fe40003f04270 */
[----:B------:R-:W-:Y:S02]  /*bcf0*/  IADD3 R24, PT, PT, R78, -0x30, -R3 ;  /* 0xffffffd04e187810 */ /* 0x000fe40007ffe803 */
[----:B------:R-:W-:Y:S02]  /*bd00*/  ISETP.GT.AND P3, PT, R156, R33, PT ;  /* 0x000000219c00720c */ /* 0x000fe40003f64270 */
[----:B------:R-:W-:Y:S02]  /*bd10*/  ISETP.GE.AND P6, PT, R7, R149, PT ;  /* 0x000000950700720c */ /* 0x000fe40003fc6270 */
[----:B------:R-:W-:Y:S02]  /*bd20*/  IABS R17, R19 ;  /* 0x0000001300117213 */ /* 0x000fe40000000000 */
[----:B------:R-:W-:-:S02]  /*bd30*/  IABS R52, R52 ;  /* 0x0000003400347213 */ /* 0x000fc40000000000 */
[----:B------:R-:W-:Y:S02]  /*bd40*/  FSEL R107, R107, -INF , !P2 ;  /* 0xff8000006b6b7808 */ /* 0x000fe40005000000 */
[----:B------:R-:W-:Y:S02]  /*bd50*/  ISETP.GE.AND P2, PT, R44, R149, PT ;  /* 0x000000952c00720c */ /* 0x000fe40003f46270 */
[----:B------:R-:W-:Y:S02]  /*bd60*/  IABS R26, R26 ;  /* 0x0000001a001a7213 */ /* 0x000fe40000000000 */
[----:B------:R-:W-:Y:S02]  /*bd70*/  FSEL R27, R27, -INF , !P0 ;  /* 0xff8000001b1b7808 */ /* 0x000fe40004000000 */
[----:B------:R-:W-:Y:S02]  /*bd80*/  FSEL R123, R92, -INF , !P3 ;  /* 0xff8000005c7b7808 */ /* 0x000fe40005800000 */
[----:B------:R-:W-:Y:S01]  /*bd90*/  FSEL R19, R38, -INF , !P6 ;  /* 0xff80000026137808 */ /* 0x000fe20007000000 */
[----:B------:R-:W-:Y:S01]  /*bda0*/  IMAD.MOV.U32 R38, RZ, RZ, R17 ;  /* 0x000000ffff267224 */ /* 0x000fe200078e0011 */
[----:B------:R-:W-:-:S02]  /*bdb0*/  IABS R24, R24 ;  /* 0x0000001800187213 */ /* 0x000fc40000000000 */
[----:B------:R-:W-:Y:S02]  /*bdc0*/  IADD3 R16, PT, PT, R78, -0x38, -R3 ;  /* 0xffffffc84e107810 */ /* 0x000fe40007ffe803 */
[----:B------:R-:W-:Y:S02]  /*bdd0*/  ISETP.GT.AND P3, PT, R156, R22, PT ;  /* 0x000000169c00720c */ /* 0x000fe40003f64270 */
[----:B------:R-:W-:Y:S02]  /*bde0*/  I2FP.F32.S32 R52, R52 ;  /* 0x0000003400347245 */ /* 0x000fe40000201400 */
[----:B------:R-:W-:Y:S02]  /*bdf0*/  I2FP.F32.S32 R26, R26 ;  /* 0x0000001a001a7245 */ /* 0x000fe40000201400 */
[----:B------:R-:W-:Y:S01]  /*be00*/  FSEL R117, R27, -INF , !P2 ;  /* 0xff8000001b757808 */ /* 0x000fe20005000000 */
[C---:B------:R-:W-:Y:S01]  /*be10*/  FFMA.FTZ R39, -R158.reuse, R52, R39 ;  /* 0x000000349e277223 */ /* 0x040fe20000010127 */
[----:B------:R-:W-:Y:S01]  /*be20*/  I2FP.F32.S32 R27, R24 ;  /* 0x00000018001b7245 */ /* 0x000fe20000201400 */
[----:B------:R-:W-:Y:S01]  /*be30*/  FFMA.FTZ R26, -R158, R26, R31 ;  /* 0x0000001a9e1a7223 */ /* 0x000fe2000001011f */
[----:B------:R-:W-:-:S02]  /*be40*/  FSEL R119, R80, -INF , !P3 ;  /* 0xff80000050777808 */ /* 0x000fc40005800000 */
[----:B------:R-:W-:Y:S01]  /*be50*/  IABS R16, R16 ;  /* 0x0000001000107213 */ /* 0x000fe20000000000 */
[----:B------:R-:W-:Y:S01]  /*be60*/  FFMA.FTZ R27, -R158, R27, R94 ;  /* 0x0000001b9e1b7223 */ /* 0x000fe2000001015e */
[----:B------:R-:W-:Y:S02]  /*be70*/  ISETP.GE.AND P3, PT, R67, R155, PT ;  /* 0x0000009b4300720c */ /* 0x000fe40003f66270 */
[----:B------:R-:W-:Y:S02]  /*be80*/  I2FP.F32.S32 R38, R38 ;  /* 0x0000002600267245 */ /* 0x000fe40000201400 */
[----:B------:R-:W-:Y:S02]  /*be90*/  ISETP.GT.AND P1, PT, R154, R60, PT ;  /* 0x0000003c9a00720c */ /* 0x000fe40003f24270 */
[----:B------:R-:W-:Y:S01]  /*bea0*/  IADD3 R18, PT, PT, R78, -0x31, -R3 ;  /* 0xffffffcf4e127810 */ /* 0x000fe20007ffe803 */
[----:B------:R-:W-:Y:S01]  /*beb0*/  FFMA.FTZ R35, -R158, R38, R35 ;  /* 0x000000269e237223 */ /* 0x000fe20000010123 */
[----:B------:R-:W-:-:S02]  /*bec0*/  I2FP.F32.S32 R31, R16 ;  /* 0x00000010001f7245 */ /* 0x000fc40000201400 */
[----:B------:R-:W-:Y:S02]  /*bed0*/  FSEL R51, R66, -INF , !P3 ;  /* 0xff80000042337808 */ /* 0x000fe40005800000 */
[----:B------:R-:W-:Y:S01]  /*bee0*/  ISETP.GT.AND P0, PT, R154, R33, PT ;  /* 0x000000219a00720c */ /* 0x000fe20003f04270 */
[----:B------:R-:W-:Y:S01]  /*bef0*/  FFMA.FTZ R31, -R158, R31, R82 ;  /* 0x0000001f9e1f7223 */ /* 0x000fe20000010152 */
[----:B------:R-:W-:Y:S02]  /*bf00*/  ISETP.GE.AND P3, PT, R61, R149, PT ;  /* 0x000000953d00720c */ /* 0x000fe40003f66270 */
[----:B------:R-:W-:Y:S02]  /*bf10*/  FSEL R39, R39, -INF , !P1 ;  /* 0xff80000027277808 */ /* 0x000fe40004800000 */
[----:B------:R-:W-:Y:S02]  /*bf20*/  ISETP.GT.AND P1, PT, R154, R50, PT ;  /* 0x000000329a00720c */ /* 0x000fe40003f24270 */
[----:B------:R-:W-:-:S02]  /*bf30*/  IABS R18, R18 ;  /* 0x0000001200127213 */ /* 0x000fc40000000000 */
[----:B------:R-:W-:Y:S02]  /*bf40*/  IADD3 R3, PT, PT, R78, -0x39, -R3 ;  /* 0xffffffc74e037810 */ /* 0x000fe40007ffe803 */
[----:B------:R-:W-:Y:S02]  /*bf50*/  FSEL R27, R27, -INF , !P0 ;  /* 0xff8000001b1b7808 */ /* 0x000fe40004000000 */
[----:B------:R-:W-:Y:S02]  /*bf60*/  FSEL R21, R21, -INF , !P3 ;  /* 0xff80000015157808 */ /* 0x000fe40005800000 */
[----:B------:R-:W-:Y:S02]  /*bf70*/  FSEL R7, R48, -INF , !P5 ;  /* 0xff80000030077808 */ /* 0x000fe40006800000 */
[----:B------:R-:W-:Y:S02]  /*bf80*/  ISETP.GT.AND P0, PT, R154, R22, PT ;  /* 0x000000169a00720c */ /* 0x000fe40003f04270 */
[----:B------:R-:W-:-:S02]  /*bf90*/  ISETP.GE.AND P3, PT, R60, R155, PT ;  /* 0x0000009b3c00720c */ /* 0x000fc40003f66270 */
        /* <DEDUP_REMOVED lines=8> */
[----:B------:R-:W-:Y:S02]  /*c020*/  FSEL R17, R39, -INF , !P5 ;  /* 0xff80000027117808 */ /* 0x000fe40006800000 */
[----:B------:R-:W-:Y:S02]  /*c030*/  ISETP.GT.AND P0, PT, R90, R137, PT ;  /* 0x000000895a00720c */ /* 0x000fe40003f04270 */
[C---:B------:R-:W-:Y:S02]  /*c040*/  ISETP.GE.AND P6, PT, R50.reuse, R155, PT ;  /* 0x0000009b3200720c */ /* 0x040fe40003fc6270 */
[----:B------:R-:W-:Y:S02]  /*c050*/  ISETP.GE.AND P3, PT, R50, R149, PT ;  /* 0x000000953200720c */ /* 0x000fe40003f66270 */
[----:B------:R-:W-:-:S02]  /*c060*/  ISETP.GE.AND P5, PT, R44, R155, PT ;  /* 0x0000009b2c00720c */ /* 0x000fc40003fa6270 */
[----:B------:R-:W-:Y:S02]  /*c070*/  FSEL R26, R26, -INF , !P1 ;  /* 0xff8000001a1a7808 */ /* 0x000fe40004800000 */
[----:B------:R-:W-:Y:S02]  /*c080*/  I2FP.F32.S32 R3, R3 ;  /* 0x0000000300037245 */ /* 0x000fe40000201400 */
[----:B------:R-:W-:Y:S02]  /*c090*/  ISETP.GT.AND P1, PT, R154, R28, PT ;  /* 0x0000001c9a00720c */ /* 0x000fe40003f24270 */
[----:B------:R-:W-:Y:S01]  /*c0a0*/  FSEL R115, R34, -INF , !P4 ;  /* 0xff80000022737808 */ /* 0x000fe20006000000 */
[----:B------:R-:W-:Y:S01]  /*c0b0*/  FFMA.FTZ R3, -R158, R3, R83 ;  /* 0x000000039e037223 */ /* 0x000fe20000010153 */
[----:B------:R-:W-:Y:S02]  /*c0c0*/  FSEL R159, R159, -INF , !P6 ;  /* 0xff8000009f9f7808 */ /* 0x000fe40007000000 */
[----:B------:R-:W-:-:S02]  /*c0d0*/  FSEL R131, R35, -INF , !P3 ;  /* 0xff80000023837808 */ /* 0x000fc40005800000 */
[----:B------:R-:W-:Y:S01]  /*c0e0*/  FSEL R109, R109, -INF , !P5 ;  /* 0xff8000006d6d7808 */ /* 0x000fe20006800000 */
[----:B------:R-:W-:Y:S01]  /*c0f0*/  BAR.SYNC.DEFER_BLOCKING 0x0 ;  /* 0x0000000000007b1d */ /* 0x000fe20000010000 */
[C---:B------:R-:W-:Y:S02]  /*c100*/  ISETP.GE.AND P4, PT, R36.reuse, R155, PT ;  /* 0x0000009b2400720c */ /* 0x040fe40003f86270 */
[----:B------:R-:W-:Y:S02]  /*c110*/  ISETP.GE.AND P6, PT, R36, R149, PT ;  /* 0x000000952400720c */ /* 0x000fe40003fc6270 */
[C---:B------:R-:W-:Y:S02]  /*c120*/  ISETP.GE.AND P3, PT, R33.reuse, R155, PT ;  /* 0x0000009b2100720c */ /* 0x040fe40003f66270 */
[----:B------:R-:W-:Y:S02]  /*c130*/  ISETP.GE.AND P5, PT, R33, R149, PT ;  /* 0x000000952100720c */ /* 0x000fe40003fa6270 */
[----:B------:R-:W-:-:S02]  /*c140*/  ISETP.GE.AND P2, PT, R28, R155, PT ;  /* 0x0000009b1c00720c */ /* 0x000fc40003f46270 */
[----:B------:R-:W-:Y:S02]  /*c150*/  FSEL R18, R18, -INF , !P1 ;  /* 0xff80000012127808 */ /* 0x000fe40004800000 */
[----:B------:R-:W-:Y:S02]  /*c160*/  ISETP.GT.AND P1, PT, R154, R20, PT ;  /* 0x000000149a00720c */ /* 0x000fe40003f24270 */
[----:B------:R-:W-:Y:S02]  /*c170*/  FSEL R157, R157, -INF , !P4 ;  /* 0xff8000009d9d7808 */ /* 0x000fe40006000000 */
[----:B------:R-:W-:Y:S02]  /*c180*/  FSEL R127, R26, -INF , !P6 ;  /* 0xff8000001a7f7808 */ /* 0x000fe40007000000 */
        /* <DEDUP_REMOVED lines=30> */
.L_x_10618:
        /* <DEDUP_REMOVED lines=60> */
.L_x_10619:
[----:B------:R-:W-:Y:S05]  /*c730*/  BSYNC.RECONVERGENT B0 ;  /* 0x0000000000007941 */ /* 0x000fea0003800200 */
.L_x_10617:
        /* <DEDUP_REMOVED lines=38> */
.L_x_10616:
[----:B------:R-:W-:Y:S05]  /*c9a0*/  BSYNC.RECONVERGENT B1 ;  /* 0x0000000000017941 */ /* 0x000fea0003800200 */
.L_x_10615:
        /* <DEDUP_REMOVED lines=30> */
[----:B------:R-:W1:Y:S04]  /*cb90*/  LDSM.16.MT88.4 R76, [R2+0x6000] ;  /* 0x00600000024c783b */ /* 0x000e680000004200 */
[----:B------:R-:W3:Y:S04]  /*cba0*/  LDSM.16.MT88.4 R60, [R2+0x7000] ;  /* 0x00700000023c783b */ /* 0x000ee80000004200 */
[----:B------:R-:W4:Y:S04]  /*cbb0*/  LDSM.16.MT88.4 R52, [R106+0x7000] ;  /* 0x007000006a34783b */ /* 0x000f280000004200 */
        /* <DEDUP_REMOVED lines=16> */
[----:B------:R-:W2:Y:S01]  /*ccc0*/  LDSM.16.MT88.4 R40, [R2+0x8000] ;  /* 0x008000000228783b */ /* 0x000ea20000004200 */
[----:B------:R-:W-:Y:S01]  /*ccd0*/  MUFU.EX2 R101, R101 ;  /* 0x0000006500657308 */ /* 0x000fe20000000800 */
[-C--:B------:R-:W-:Y:S01]  /*cce0*/  FFMA.FTZ R14, R23, R113.reuse, -R34 ;  /* 0x00000071170e7223 */ /* 0x080fe20000010822 */
[-CC-:B------:R-:W-:Y:S01]  /*ccf0*/  FFMA.FTZ R96, R21, R113.reuse, -R114.reuse ;  /* 0x0000007115607223 */ /* 0x180fe20000010872 */
[----:B------:R-:W2:Y:S01]  /*cd00*/  LDSM.16.MT88.4 R4, [R106+0x8000] ;  /* 0x008000006a04783b */ /* 0x000ea20000004200 */
[-CC-:B------:R-:W-:Y:S01]  /*cd10*/  FFMA.FTZ R95, R19, R113.reuse, -R114.reuse ;  /* 0x00000071135f7223 */ /* 0x180fe20000010872 */
[-CC-:B------:R-:W-:Y:S01]  /*cd20*/  FFMA.FTZ R104, R17, R113.reuse, -R114.reuse ;  /* 0x0000007111687223 */ /* 0x180fe20000010872 */
[-C--:B------:R-:W-:Y:S01]  /*cd30*/  FFMA.FTZ R105, R25, R113.reuse, -R114 ;  /* 0x0000007119697223 */ /* 0x080fe20000010872 */
[----:B------:R-:W2:Y:S01]  /*cd40*/  LDSM.16.MT88.4 R20, [R2+0x6400] ;  /* 0x006400000214783b */ /* 0x000ea20000004200 */
[----:B------:R-:W1:Y:S01]  /*cd50*/  MUFU.EX2 R100, R100 ;  /* 0x0000006400647308 */ /* 0x000e620000000800 */
[-CC-:B------:R-:W-:Y:S01]  /*cd60*/  FFMA.FTZ R93, R29, R113.reuse, -R34.reuse ;  /* 0x000000711d5d7223 */ /* 0x180fe20000010822 */
[-CC-:B------:R-:W-:Y:S01]  /*cd70*/  FFMA.FTZ R107, R107, R113.reuse, -R34.reuse ;  /* 0x000000716b6b7223 */ /* 0x180fe20000010822 */
[----:B------:R-:W2:Y:S01]  /*cd80*/  LDSM.16.MT88.4 R16, [R2+0x7400] ;  /* 0x007400000210783b */ /* 0x000ea20000004200 */
[-CC-:B------:R-:W-:Y:S01]  /*cd90*/  FFMA.FTZ R108, R159, R113.reuse, -R34.reuse ;  /* 0x000000719f6c7223 */ /* 0x180fe20000010822 */
[-CC-:B------:R-:W-:Y:S01]  /*cda0*/  FFMA.FTZ R109, R109, R113.reuse, -R34.reuse ;  /* 0x000000716d6d7223 */ /* 0x180fe20000010822 */
[-C--:B------:R-:W-:Y:S01]  /*cdb0*/  FFMA.FTZ R110, R157, R113.reuse, -R34 ;  /* 0x000000719d6e7223 */ /* 0x080fe20000010822 */
[----:B------:R-:W2:Y:S01]  /*cdc0*/  LDSM.16.MT88.4 R24, [R106+0x7400] ;  /* 0x007400006a18783b */ /* 0x000ea20000004200 */
[----:B------:R-:W-:Y:S01]  /*cdd0*/  MUFU.EX2 R94, R94 ;  /* 0x0000005e005e7308 */ /* 0x000fe20000000800 */
[-CC-:B------:R-:W-:Y:S01]  /*cde0*/  FFMA.FTZ R115, R115, R113.reuse, -R114.reuse ;  /* 0x0000007173737223 */ /* 0x180fe20000010872 */
[-CC-:B------:R-:W-:Y:S01]  /*cdf0*/  FFMA.FTZ R116, R131, R113.reuse, -R114.reuse ;  /* 0x0000007183747223 */ /* 0x180fe20000010872 */
[----:B------:R-:W2:Y:S01]  /*ce00*/  LDSM.16.MT88.4 R28, [R106+0x6400] ;  /* 0x006400006a1c783b */ /* 0x000ea20000004200 */
[-CC-:B------:R-:W-:Y:S01]  /*ce10*/  FFMA.FTZ R117, R117, R113.reuse, -R114.reuse ;  /* 0x0000007175757223 */ /* 0x180fe20000010872 */
[-C--:B------:R-:W-:Y:S01]  /*ce20*/  FFMA.FTZ R118, R127, R113.reuse, -R114 ;  /* 0x000000717f767223 */ /* 0x080fe20000010872 */
[-CC-:B------:R-:W-:Y:S01]  /*ce30*/  FFMA.FTZ R120, R123, R113.reuse, -R34.reuse ;  /* 0x000000717b787223 */ /* 0x180fe20000010822 */
[--C-:B------:R-:W-:Y:S01]  /*ce40*/  FFMA.FTZ R121, R121, R113, -R34.reuse ;  /* 0x0000007179797223 */ /* 0x100fe20000010822 */
[----:B------:R-:W3:Y:S01]  /*ce50*/  MUFU.EX2 R97, R97 ;  /* 0x0000006100617308 */ /* 0x000ee20000000800 */
[----:B-1----:R-:W-:Y:S01]  /*ce60*/  F2FP.BF16.F32.PACK_AB R48, R100, R101 ;  /* 0x000000656430723e */ /* 0x002fe200000010ff */
        /* <DEDUP_REMOVED lines=9> */
[----:B------:R-:W-:-:S05]  /*cf00*/  ISETP.GT.AND P0, PT, R90, R137, PT ;  /* 0x000000895a00720c */ /* 0x000fca0003f04270 */
[----:B------:R-:W1:Y:S01]  /*cf10*/  MUFU.EX2 R102, R102 ;  /* 0x0000006600667308 */ /* 0x000e620000000800 */
[----:B---3--:R-:W-:-:S07]  /*cf20*/  F2FP.BF16.F32.PACK_AB R50, R97, R94 ;  /* 0x0000005e6132723e */ /* 0x008fce00000010ff */
[----:B------:R-:W-:Y:S08]  /*cf30*/  MUFU.EX2 R99, R99 ;  /* 0x0000006300637308 */ /* 0x000ff00000000800 */
[----:B------:R-:W3:Y:S01]  /*cf40*/  MUFU.EX2 R98, R98 ;  /* 0x0000006200627308 */ /* 0x000ee20000000800 */
[----:B-1----:R-:W-:Y:S01]  /*cf50*/  F2FP.BF16.F32.PACK_AB R49, R102, R103 ;  /* 0x000000676631723e */ /* 0x002fe200000010ff */
[----:B------:R-:W-:-:S06]  /*cf60*/  FADD.FTZ R102, R103, R102 ;  /* 0x0000006667667221 */ /* 0x000fcc0000010000 */
[----:B------:R-:W-:Y:S08]  /*cf70*/  MUFU.EX2 R93, R93 ;  /* 0x0000005d005d7308 */ /* 0x000ff00000000800 */
[----:B------:R-:W1:Y:S01]  /*cf80*/  MUFU.EX2 R92, R92 ;  /* 0x0000005c005c7308 */ /* 0x000e620000000800 */
        /* <DEDUP_REMOVED lines=10> */
[C---:B----4-:R-:W-:Y:S07]  /*d030*/  HMMA.16816.F32.BF16 R56, R48.reuse, R52, RZ ;  /* 0x000000343038723c */ /* 0x050fee00000418ff */
[----:B------:R-:W4:Y:S01]  /*d040*/  MUFU.EX2 R104, R104 ;  /* 0x0000006800687308 */ /* 0x000f220000000800 */
[C---:B------:R-:W-:Y:S07]  /*d050*/  HMMA.16816.F32.BF16 R52, R48.reuse, R54, RZ ;  /* 0x000000363034723c */ /* 0x040fee00000418ff */
[----:B------:R-:W-:Y:S01]  /*d060*/  MUFU.EX2 R107, R107 ;  /* 0x0000006b006b7308 */ /* 0x000fe20000000800 */
[C---:B-----5:R-:W-:Y:S07]  /*d070*/  HMMA.16816.F32.BF16 R72, R48.reuse, R68, RZ ;  /* 0x000000443048723c */ /* 0x060fee00000418ff */
[----:B------:R-:W5:Y:S01]  /*d080*/  MUFU.EX2 R108, R108 ;  /* 0x0000006c006c7308 */ /* 0x000f620000000800 */
[C---:B--2---:R-:W-:Y:S07]  /*d090*/  HMMA.16816.F32.BF16 R36, R48.reuse, R40, RZ ;  /* 0x000000283024723c */ /* 0x044fee00000418ff */
[----:B------:R-:W-:Y:S01]  /*d0a0*/  MUFU.EX2 R109, R109 ;  /* 0x0000006d006d7308 */ /* 0x000fe20000000800 */
[C---:B------:R-:W-:Y:S07]  /*d0b0*/  HMMA.16816.F32.BF16 R68, R48.reuse, R70, RZ ;  /* 0x000000463044723c */ /* 0x040fee00000418ff */
[----:B------:R-:W-:Y:S01]  /*d0c0*/  MUFU.EX2 R110, R110 ;  /* 0x0000006e006e7308 */ /* 0x000fe20000000800 */
[C---:B------:R-:W-:Y:S07]  /*d0d0*/  HMMA.16816.F32.BF16 R40, R48.reuse, R42, RZ ;  /* 0x0000002a3028723c */ /* 0x040fee00000418ff */
[----:B------:R-:W-:Y:S01]  /*d0e0*/  MUFU.EX2 R115, R115 ;  /* 0x0000007300737308 */ /* 0x000fe20000000800 */
[----:B------:R-:W-:Y:S01]  /*d0f0*/  HMMA.16816.F32.BF16 R44, R48, R4, RZ ;  /* 0x00000004302c723c */ /* 0x000fe200000418ff */
[----:B-1----:R-:W-:-:S02]  /*d100*/  F2FP.BF16.F32.PACK_AB R4, R92, R93 ;  /* 0x0000005d5c04723e */ /* 0x002fc400000010ff */
[----:B---3--:R-:W-:-:S04]  /*d110*/  F2FP.BF16.F32.PACK_AB R5, R105, R96 ;  /* 0x000000606905723e */ /* 0x008fc800000010ff */
        /* <DEDUP_REMOVED lines=10> */
[C---:B------:R-:W-:Y:S05]  /*d1c0*/  HMMA.16816.F32.BF16 R64, R4.reuse, R16, R64 ;  /* 0x000000100440723c */ /* 0x040fea0000041840 */
        /* <DEDUP_REMOVED lines=11> */
[C---:B------:R-:W-:Y:S01]  /*d280*/  HMMA.16816.F32.BF16 R68, R4.reuse, R30, R68 ;  /* 0x0000001e0444723c */ /* 0x040fe20000041844 */
[----:B------:R-:W-:Y:S04]  /*d290*/  LDSM.16.MT88.4 R28, [R106+0x6800] ;  /* 0x006800006a1c783b */ /* 0x000fe80000004200 */
[----:B------:R-:W-:Y:S03]  /*d2a0*/  MUFU.EX2 R112, R112 ;  /* 0x0000007000707308 */ /* 0x000fe60000000800 */
[C---:B---3--:R-:W-:Y:S05]  /*d2b0*/  HMMA.16816.F32.BF16 R36, R4.reuse, R20, R36 ;  /* 0x000000140424723c */ /* 0x048fea0000041824 */
[----:B------:R-:W3:Y:S03]  /*d2c0*/  MUFU.EX2 R163, R163 ;  /* 0x000000a300a37308 */ /* 0x000ee60000000800 */
[C---:B------:R-:W-:Y:S01]  /*d2d0*/  HMMA.16816.F32.BF16 R40, R4.reuse, R22, R40 ;  /* 0x000000160428723c */ /* 0x040fe20000041828 */
[----:B------:R-:W3:Y:S07]  /*d2e0*/  LDSM.16.MT88.4 R20, [R2+0x7800] ;  /* 0x007800000214783b */ /* 0x000eee0000004200 */
        /* <DEDUP_REMOVED lines=23> */
[----:B------:R-:W-:Y:S03]  /*d460*/  HMMA.16816.F32.BF16 R48, R4, R22, R48 ;  /* 0x000000160430723c */ /* 0x000fe60000041830 */
[----:B------:R-:W-:Y:S01]  /*d470*/  F2FP.BF16.F32.PACK_AB R4, R121, R120 ;  /* 0x000000787904723e */ /* 0x000fe200000010ff */
[----:B------:R-:W2:Y:S01]  /*d480*/  LDSM.16.MT88.4 R20, [R2+0x8c00] ;  /* 0x008c00000214783b */ /* 0x000ea20000004200 */
[----:B------:R-:W-:-:S02]  /*d490*/  F2FP.BF16.F32.PACK_AB R5, R130, R123 ;  /* 0x0000007b8205723e */ /* 0x000fc400000010ff */
[----:B------:R-:W-:Y:S02]  /*d4a0*/  F2FP.BF16.F32.PACK_AB R6, R122, R119 ;  /* 0x000000777a06723e */ /* 0x000fe400000010ff */
[----:B------:R-:W-:-:S07]  /*d4b0*/  F2FP.BF16.F32.PACK_AB R7, R163, R112 ;  /* 0x00000070a307723e */ /* 0x000fce00000010ff */
[C---:B---3--:R-:W-:Y:S08]  /*d4c0*/  HMMA.16816.F32.BF16 R64, R4.reuse, R16, R64 ;  /* 0x000000100440723c */ /* 0x048ff00000041840 */
        /* <DEDUP_REMOVED lines=8> */
[----:B------:R-:W1:Y:S02]  /*d550*/  LDSM.16.MT88.4 R16, [R106+0x8c00] ;  /* 0x008c00006a10783b */ /* 0x000e640000004200 */
        /* <DEDUP_REMOVED lines=102> */
.L_x_10623:
        /* <DEDUP_REMOVED lines=8> */
.L_x_10624:
[----:B------:R-:W-:Y:S05]  /*dc40*/  BSYNC.RECONVERGENT B0 ;  /* 0x0000000000007941 */ /* 0x000fea0003800200 */
.L_x_10622:
[-C--:B------:R-:W-:Y:S01]  /*dc50*/  ISETP.GE.AND P4, PT, R10, R147.reuse, PT ;  /* 0x000000930a00720c */ /* 0x080fe20003f86270 */
[----:B------:R-:W1:Y:S01]  /*dc60*/  S2R R130, SR_TID.X ;  /* 0x0000000000827919 */ /* 0x000e620000002100 */
        /* <DEDUP_REMOVED lines=45> */
[----:B------:R-:W1:Y:S04]  /*df40*/  LDSM.16.M88.4 R108, [R125+0x3c00] ;  /* 0x003c00007d6c783b */ /* 0x000e680000000200 */
[----:B--2---:R-:W-:Y:S04]  /*df50*/  LDSM.16.M88.4 R4, [R127] ;  /* 0x000000007f04783b */ /* 0x004fe80000000200 */
[----:B------:R-:W2:Y:S04]  /*df60*/  LDSM.16.M88.4 R24, [R90+0x3000] ;  /* 0x003000005a18783b */ /* 0x000ea80000000200 */
[----:B------:R-:W2:Y:S04]  /*df70*/  LDSM.16.M88.4 R8, [R90+0x3400] ;  /* 0x003400005a08783b */ /* 0x000ea80000000200 */
[----:B------:R-:W2:Y:S04]  /*df80*/  LDSM.16.M88.4 R20, [R90+0x3800] ;  /* 0x003800005a14783b */ /* 0x000ea80000000200 */
[----:B------:R-:W2:Y:S04]  /*df90*/  LDSM.16.M88.4 R116, [R90+0x3c00] ;  /* 0x003c00005a74783b */ /* 0x000ea80000000200 */
[----:B------:R-:W-:Y:S01]  /*dfa0*/  LDSM.16.M88.4 R112, [R125+0x4000] ;  /* 0x004000007d70783b */ /* 0x000fe20000000200 */
[C---:B---3--:R-:W-:Y:S03]  /*dfb0*/  HMMA.16816.F32.BF16 R16, R28.reuse, R12, RZ ;  /* 0x0000000c1c10723c */ /* 0x048fe600000418ff */
[----:B------:R-:W-:Y:S04]  /*dfc0*/  LDSM.16.M88.4 R120, [R127+0x1000] ;  /* 0x001000007f78783b */ /* 0x000fe80000000200 */
[----:B------:R-:W0:Y:S01]  /*dfd0*/  LDGDEPBAR ;  /* 0x00000000000079af */ /* 0x000e220000000000 */
[C---:B----4-:R-:W-:Y:S08]  /*dfe0*/  HMMA.16816.F32.BF16 R104, R28.reuse, R100, RZ ;  /* 0x000000641c68723c */ /* 0x050ff000000418ff */
[C---:B-----5:R-:W-:Y:S08]  /*dff0*/  HMMA.16816.F32.BF16 R96, R28.reuse, R92, RZ ;  /* 0x0000005c1c60723c */ /* 0x060ff000000418ff */
[C---:B------:R-:W-:Y:S08]  /*e000*/  HMMA.16816.F32.BF16 R12, R28.reuse, R14, RZ ;  /* 0x0000000e1c0c723c */ /* 0x040ff000000418ff */
[C---:B------:R-:W-:Y:S08]  /*e010*/  HMMA.16816.F32.BF16 R100, R28.reuse, R102, RZ ;  /* 0x000000661c64723c */ /* 0x040ff000000418ff */
[C---:B------:R-:W-:Y:S08]  /*e020*/  HMMA.16816.F32.BF16 R92, R28.reuse, R94, RZ ;  /* 0x0000005e1c5c723c */ /* 0x040ff000000418ff */
[C---:B-1----:R-:W-:Y:S08]  /*e030*/  HMMA.16816.F32.BF16 R32, R28.reuse, R108, RZ ;  /* 0x0000006c1c20723c */ /* 0x042ff000000418ff */
[----:B------:R-:W-:Y:S01]  /*e040*/  HMMA.16816.F32.BF16 R28, R28, R110, RZ ;  /* 0x0000006e1c1c723c */ /* 0x000fe200000418ff */
        /* <DEDUP_REMOVED lines=28> */
[C---:B------:R-:W-:Y:S01]  /*e210*/  HMMA.16816.F32.BF16 R12, R120.reuse, R6, R12 ;  /* 0x00000006780c723c */ /* 0x040fe2000004180c */
[----:B------:R-:W3:Y:S07]  /*e220*/  LDSM.16.M88.4 R4, [R90+0x5000] ;  /* 0x005000005a04783b */ /* 0x000eee0000000200 */
[----:B-1----:R-:W-:Y:S03]  /*e230*/  HMMA.16816.F32.BF16 R96, R120, R112, R96 ;  /* 0x000000707860723c */ /* 0x002fe60000041860 */
[----:B------:R-:W-:-:S05]  /*e240*/  IMAD.SHL.U32 R113, R88, 0x40, RZ ;  /* 0x0000004058717824 */ /* 0x000fca00078e00ff */
[----:B--2---:R-:W-:Y:S05]  /*e250*/  HMMA.16816.F32.BF16 R16, R24, R20, R16 ;  /* 0x000000141810723c */ /* 0x004fea0000041810 */
[----:B------:R-:W-:-:S04]  /*e260*/  SHF.R.U32.HI R21, RZ, 0x2, R130 ;  /* 0x00000002ff157819 */ /* 0x000fc80000011682 */
[----:B------:R-:W-:Y:S01]  /*e270*/  LOP3.LUT R20, R0, 0x7, R21, 0xf8, !PT ;  /* 0x0000000700147812 */ /* 0x000fe200078ef815 */
[C---:B------:R-:W-:Y:S08]  /*e280*/  HMMA.16816.F32.BF16 R92, R120.reuse, R114, R92 ;  /* 0x00000072785c723c */ /* 0x040ff0000004185c */
[----:B----4-:R-:W-:Y:S03]  /*e290*/  HMMA.16816.F32.BF16 R32, R120, R108, R32 ;  /* 0x0000006c7820723c */ /* 0x010fe60000041820 */
[----:B------:R-:W-:Y:S01]  /*e2a0*/  LOP3.LUT R109, R113, R124, RZ, 0xfc, !PT ;  /* 0x0000007c716d7212 */ /* 0x000fe200078efcff */
[----:B------:R-:W-:-:S04]  /*e2b0*/  IMAD.IADD R113, R89, 0x1, R20 ;  /* 0x0000000159717824 */ /* 0x000fc800078e0214 */
[C---:B------:R-:W-:Y:S01]  /*e2c0*/  IMAD.IADD R115, R109.reuse, 0x1, R146 ;  /* 0x000000016d737824 */ /* 0x040fe200078e0292 */
[----:B------:R-:W-:Y:S01]  /*e2d0*/  HMMA.16816.F32.BF16 R12, R24, R22, R12 ;  /* 0x00000016180c723c */ /* 0x000fe2000004180c */
[----:B------:R-:W1:Y:S04]  /*e2e0*/  LDSM.16.M88.4 R20, [R125+0x5400] ;  /* 0x005400007d14783b */ /* 0x000e680000000200 */
[----:B------:R-:W-:-:S05]  /*e2f0*/  VIADD R108, R109, 0xffffff80 ;  /* 0xffffff806d6c7836 */ /* 0x000fca0000000000 */
[----:B------:R-:W-:Y:S01]  /*e300*/  ISETP.GE.AND P6, PT, R108, R156, PT ;  /* 0x0000009c6c00720c */ /* 0x000fe20003fc6270 */
[----:B---3--:R-:W-:Y:S05]  /*e310*/  HMMA.16816.F32.BF16 R16, R8, R4, R16 ;  /* 0x000000040810723c */ /* 0x008fea0000041810 */
[C-C-:B------:R-:W-:Y:S02]  /*e320*/  IADD3 R4, PT, PT, R113.reuse, 0x80, -R115.reuse ;  /* 0x0000008071047810 */ /* 0x140fe40007ffe873 */
[----:B------:R-:W-:Y:S02]  /*e330*/  IADD3 R5, PT, PT, R113, 0x7f, -R115 ;  /* 0x0000007f71057810 */ /* 0x000fe40007ffe873 */
[----:B------:R-:W-:-:S02]  /*e340*/  IABS R4, R4 ;  /* 0x0000000400047213 */ /* 0x000fc40000000000 */
[----:B------:R-:W-:Y:S01]  /*e350*/  IABS R5, R5 ;  /* 0x0000000500057213 */ /* 0x000fe20000000000 */
[C---:B------:R-:W-:Y:S05]  /*e360*/  HMMA.16816.F32.BF16 R104, R120.reuse, R116, R104 ;  /* 0x000000747868723c */ /* 0x040fea0000041868 */
[----:B------:R-:W-:Y:S01]  /*e370*/  VIADD R117, R113, 0x8 ;  /* 0x0000000871757836 */ /* 0x000fe20000000000 */
[C---:B------:R-:W-:Y:S02]  /*e380*/  ISETP.GE.AND P1, PT, R108.reuse, R155, PT ;  /* 0x0000009b6c00720c */ /* 0x040fe40003f26270 */
[----:B------:R-:W-:Y:S01]  /*e390*/  ISETP.GE.AND P2, PT, R108, R149, PT ;  /* 0x000000956c00720c */ /* 0x000fe20003f46270 */
[----:B------:R-:W-:Y:S03]  /*e3a0*/  HMMA.16816.F32.BF16 R100, R120, R118, R100 ;  /* 0x000000767864723c */ /* 0x000fe60000041864 */
[----:B------:R-:W-:Y:S01]  /*e3b0*/  IMAD.MOV.U32 R119, RZ, RZ, R4 ;  /* 0x000000ffff777224 */ /* 0x000fe200078e0004 */
[----:B------:R-:W-:-:S04]  /*e3c0*/  IADD3 R4, PT, PT, R117, 0x80, -R115 ;  /* 0x0000008075047810 */ /* 0x000fc80007ffe873 */
[----:B------:R-:W-:Y:S02]  /*e3d0*/  I2FP.F32.S32 R119, R119 ;  /* 0x0000007700777245 */ /* 0x000fe40000201400 */
[----:B------:R-:W-:Y:S01]  /*e3e0*/  IABS R4, R4 ;  /* 0x0000000400047213 */ /* 0x000fe20000000000 */
[----:B------:R-:W-:Y:S03]  /*e3f0*/  HMMA.16816.F32.BF16 R28, R120, R110, R28 ;  /* 0x0000006e781c723c */ /* 0x000fe6000004181c */
[C---:B------:R-:W-:Y:S01]  /*e400*/  FFMA.FTZ R119, -R158.reuse, R119, R16 ;  /* 0x000000779e777223 */ /* 0x040fe20000010110 */
[----:B------:R-:W-:Y:S02]  /*e410*/  I2FP.F32.S32 R16, R5 ;  /* 0x0000000500107245 */ /* 0x000fe40000201400 */
[----:B------:R-:W-:Y:S02]  /*e420*/  I2FP.F32.S32 R111, R4 ;  /* 0x00000004006f7245 */ /* 0x000fe40000201400 */
[----:B------:R-:W-:Y:S01]  /*e430*/  FSEL R119, R119, -INF , P6 ;  /* 0xff80000077777808 */ /* 0x000fe20003000000 */
[----:B------:R-:W-:Y:S01]  /*e440*/  HMMA.16816.F32.BF16 R12, R8, R6, R12 ;  /* 0x00000006080c723c */ /* 0x000fe2000004180c */
[----:B------:R-:W2:Y:S04]  /*e450*/  LDSM.16.M88.4 R4, [R90+0x5400] ;  /* 0x005400005a04783b */ /* 0x000ea80000000200 */
[C---:B------:R-:W-:Y:S01]  /*e460*/  FFMA.FTZ R123, -R158.reuse, R16, R17 ;  /* 0x000000109e7b7223 */ /* 0x040fe20000010111 */
[--C-:B------:R-:W-:Y:S01]  /*e470*/  IADD3 R17, PT, PT, R113, 0x78, -R115.reuse ;  /* 0x0000007871117810 */ /* 0x100fe20007ffe873 */
[----:B------:R-:W-:Y:S01]  /*e480*/  FFMA.FTZ R111, -R158, R111, R18 ;  /* 0x0000006f9e6f7223 */ /* 0x000fe20000010112 */
[----:B------:R-:W-:Y:S01]  /*e490*/  IADD3 R16, PT, PT, R117, 0x7f, -R115 ;  /* 0x0000007f75107810 */ /* 0x000fe20007ffe873 */
[----:B------:R-:W-:Y:S01]  /*e4a0*/  VIADD R18, R109, 0xffffff81 ;  /* 0xffffff816d127836 */ /* 0x000fe20000000000 */
[----:B------:R-:W-:Y:S01]  /*e4b0*/  IABS R17, R17 ;  /* 0x0000001100117213 */ /* 0x000fe20000000000 */
[----:B-1----:R-:W-:Y:S05]  /*e4c0*/  HMMA.16816.F32.BF16 R104, R24, R20, R104 ;  /* 0x000000141868723c */ /* 0x002fea0000041868 */
[----:B------:R-:W-:-:S02]  /*e4d0*/  IABS R16, R16 ;  /* 0x0000001000107213 */ /* 0x000fc40000000000 */
[----:B------:R-:W-:Y:S02]  /*e4e0*/  I2FP.F32.S32 R17, R17 ;  /* 0x0000001100117245 */ /* 0x000fe40000201400 */
[----:B------:R-:W-:Y:S02]  /*e4f0*/  I2FP.F32.S32 R16, R16 ;  /* 0x0000001000107245 */ /* 0x000fe40000201400 */
[----:B------:R-:W-:Y:S01]  /*e500*/  ISETP.GE.AND P6, PT, R108, R154, PT ;  /* 0x0000009a6c00720c */ /* 0x000fe20003fc6270 */
[----:B------:R-:W-:Y:S03]  /*e510*/  HMMA.16816.F32.BF16 R100, R24, R22, R100 ;  /* 0x000000161864723c */ /* 0x000fe60000041864 */
[----:B------:R-:W-:Y:S01]  /*e520*/  FSEL R119, R119, -INF , !P1 ;  /* 0xff80000077777808 */ /* 0x000fe20004800000 */
[----:B------:R-:W-:Y:S01]  /*e530*/  FFMA.FTZ R19, -R158, R16, R19 ;  /* 0x000000109e137223 */ /* 0x000fe20000010113 */
[----:B------:R-:W-:Y:S01]  /*e540*/  ISETP.GE.AND P1, PT, R18, R156, PT ;  /* 0x0000009c1200720c */ /* 0x000fe20003f26270 */
[----:B------:R-:W-:Y:S01]  /*e550*/  FFMA.FTZ R131, -R158, R17, R12 ;  /* 0x000000119e837223 */ /* 0x000fe2000001010c */
[----:B------:R-:W-:Y:S01]  /*e560*/  IADD3 R17, PT, PT, R117, 0x78, -R115 ;  /* 0x0000007875117810 */ /* 0x000fe20007ffe873 */
[----:B------:R-:W-:Y:S01]  /*e570*/  VIADD R16, R109, 0xffffff88 ;  /* 0xffffff886d107836 */ /* 0x000fe20000000000 */
[----:B------:R-:W-:-:S02]  /*e580*/  FSEL R111, R111, -INF , P6 ;  /* 0xff8000006f6f7808 */ /* 0x000fc40003000000 */
[C---:B------:R-:W-:Y:S02]  /*e590*/  ISETP.GE.AND P6, PT, R18.reuse, R155, PT ;  /* 0x0000009b1200720c */ /* 0x040fe40003fc6270 */
[----:B------:R-:W-:Y:S02]  /*e5a0*/  FSEL R123, R123, -INF , P1 ;  /* 0xff8000007b7b7808 */ /* 0x000fe40000800000 */
[----:B------:R-:W-:Y:S02]  /*e5b0*/  ISETP.GE.AND P1, PT, R18, R154, PT ;  /* 0x0000009a1200720c */ /* 0x000fe40003f26270 */
[----:B------:R-:W-:Y:S02]  /*e5c0*/  IABS R17, R17 ;  /* 0x0000001100117213 */ /* 0x000fe40000000000 */
[----:B------:R-:W-:Y:S02]  /*e5d0*/  IADD3 R12, PT, PT, R113, 0x77, -R115 ;  /* 0x00000077710c7810 */ /* 0x000fe40007ffe873 */
[----:B------:R-:W-:-:S02]  /*e5e0*/  FSEL R111, R111, -INF , !P2 ;  /* 0xff8000006f6f7808 */ /* 0x000fc40005000000 */
[----:B------:R-:W-:Y:S02]  /*e5f0*/  FSEL R123, R123, -INF , !P6 ;  /* 0xff8000007b7b7808 */ /* 0x000fe40007000000 */
[----:B------:R-:W-:Y:S02]  /*e600*/  ISETP.GE.AND P2, PT, R18, R149, PT ;  /* 0x000000951200720c */ /* 0x000fe40003f46270 */
[----:B------:R-:W-:Y:S01]  /*e610*/  ISETP.GE.AND P6, PT, R16, R156, PT ;  /* 0x0000009c1000720c */ /* 0x000fe20003fc6270 */
[----:B--2---:R-:W-:Y:S05]  /*e620*/  HMMA.16816.F32.BF16 R104, R8, R4, R104 ;  /* 0x000000040868723c */ /* 0x004fea0000041868 */
[----:B------:R-:W-:Y:S01]  /*e630*/  FSEL R121, R19, -INF , P1 ;  /* 0xff80000013797808 */ /* 0x000fe20000800000 */
[----:B------:R-:W-:Y:S01]  /*e640*/  VIADD R5, R109, 0xffffff89 ;  /* 0xffffff896d057836 */ /* 0x000fe20000000000 */
[----:B------:R-:W-:-:S02]  /*e650*/  I2FP.F32.S32 R17, R17 ;  /* 0x0000001100117245 */ /* 0x000fc40000201400 */
[----:B------:R-:W-:Y:S02]  /*e660*/  IABS R12, R12 ;  /* 0x0000000c000c7213 */ /* 0x000fe40000000000 */
[----:B------:R-:W-:Y:S01]  /*e670*/  IADD3 R4, PT, PT, R117, 0x77, -R115 ;  /* 0x0000007775047810 */ /* 0x000fe20007ffe873 */
[----:B------:R-:W-:Y:S01]  /*e680*/  FFMA.FTZ R14, -R158, R17, R14 ;  /* 0x000000119e0e7223 */ /* 0x000fe2000001010e */
[----:B------:R-:W-:Y:S01]  /*e690*/  FSEL R121, R121, -INF , !P2 ;  /* 0xff80000079797808 */ /* 0x000fe20005000000 */
[----:B------:R-:W-:Y:S03]  /*e6a0*/  HMMA.16816.F32.BF16 R100, R8, R6, R100 ;  /* 0x000000060864723c */ /* 0x000fe60000041864 */
[----:B------:R-:W-:Y:S02]  /*e6b0*/  FSEL R131, R131, -INF , P6 ;  /* 0xff80000083837808 */ /* 0x000fe40003000000 */
[----:B------:R-:W-:-:S02]  /*e6c0*/  ISETP.GE.AND P1, PT, R16, R155, PT ;  /* 0x0000009b1000720c */ /* 0x000fc40003f26270 */
[C---:B------:R-:W-:Y:S02]  /*e6d0*/  ISETP.GE.AND P2, PT, R16.reuse, R149, PT ;  /* 0x000000951000720c */ /* 0x040fe40003f46270 */
[----:B------:R-:W-:Y:S02]  /*e6e0*/  I2FP.F32.S32 R12, R12 ;  /* 0x0000000c000c7245 */ /* 0x000fe40000201400 */
[----:B------:R-:W-:Y:S02]  /*e6f0*/  ISETP.GE.AND P6, PT, R16, R154, PT ;  /* 0x0000009a1000720c */ /* 0x000fe40003fc6270 */
[----:B------:R-:W-:Y:S01]  /*e700*/  IABS R4, R4 ;  /* 0x0000000400047213 */ /* 0x000fe20000000000 */
[----:B------:R-:W1:Y:S01]  /*e710*/  LDSM.16.M88.4 R16, [R125+0x5800] ;  /* 0x005800007d10783b */ /* 0x000e620000000200 */
[----:B------:R-:W-:Y:S01]  /*e720*/  IADD3 R21, PT, PT, R113, 0x70, -R115 ;  /* 0x0000007071157810 */ /* 0x000fe20007ffe873 */
[----:B------:R-:W-:Y:S01]  /*e730*/  FFMA.FTZ R12, -R158, R12, R13 ;  /* 0x0000000c9e0c7223 */ /* 0x000fe2000001010d */
[----:B------:R-:W-:-:S02]  /*e740*/  I2FP.F32.S32 R4, R4 ;  /* 0x0000000400047245 */ /* 0x000fc40000201400 */
[----:B------:R-:W-:Y:S02]  /*e750*/  FSEL R131, R131, -INF , !P1 ;  /* 0xff80000083837808 */ /* 0x000fe40004800000 */
[----:B------:R-:W-:Y:S01]  /*e760*/  IABS R21, R21 ;  /* 0x0000001500157213 */ /* 0x000fe20000000000 */
[----:B------:R-:W-:Y:S01]  /*e770*/  FFMA.FTZ R15, -R158, R4, R15 ;  /* 0x000000049e0f7223 */ /* 0x000fe2000001010f */
[----:B------:R-:W-:Y:S01]  /*e780*/  ISETP.GE.AND P1, PT, R5, R156, PT ;  /* 0x0000009c0500720c */ /* 0x000fe20003f26270 */
[C---:B------:R-:W-:Y:S01]  /*e790*/  VIADD R4, R109.reuse, 0xffffff90 ;  /* 0xffffff906d047836 */ /* 0x040fe20000000000 */
[----:B------:R-:W-:Y:S01]  /*e7a0*/  FSEL R127, R14, -INF , P6 ;  /* 0xff8000000e7f7808 */ /* 0x000fe20003000000 */
[----:B------:R-:W-:Y:S01]  /*e7b0*/  VIADD R14, R109, 0xffffff91 ;  /* 0xffffff916d0e7836 */ /* 0x000fe20000000000 */
[----:B------:R-:W-:Y:S02]  /*e7c0*/  I2FP.F32.S32 R21, R21 ;  /* 0x0000001500157245 */ /* 0x000fe40000201400 */
[----:B------:R-:W-:-:S02]  /*e7d0*/  ISETP.GE.AND P6, PT, R5, R155, PT ;  /* 0x0000009b0500720c */ /* 0x000fc40003fc6270 */
[----:B------:R-:W-:Y:S01]  /*e7e0*/  FSEL R157, R12, -INF , P1 ;  /* 0xff8000000c9d7808 */ /* 0x000fe20000800000 */
[----:B------:R-:W-:Y:S01]  /*e7f0*/  FFMA.FTZ R21, -R158, R21, R104 ;  /* 0x000000159e157223 */ /* 0x000fe20000010168 */
[----:B------:R-:W-:Y:S02]  /*e800*/  ISETP.GE.AND P1, PT, R5, R154, PT ;  /* 0x0000009a0500720c */ /* 0x000fe40003f26270 */
[----:B------:R-:W-:Y:S02]  /*e810*/  FSEL R127, R127, -INF , !P2 ;  /* 0xff8000007f7f7808 */ /* 0x000fe40005000000 */
[----:B------:R-:W-:Y:S02]  /*e820*/  IADD3 R13, PT, PT, R117, 0x70, -R115 ;  /* 0x00000070750d7810 */ /* 0x000fe40007ffe873 */
[----:B------:R-:W-:Y:S02]  /*e830*/  FSEL R157, R157, -INF , !P6 ;  /* 0xff8000009d9d7808 */ /* 0x000fe40007000000 */
[----:B------:R-:W-:-:S02]  /*e840*/  ISETP.GE.AND P2, PT, R5, R149, PT ;  /* 0x000000950500720c */ /* 0x000fc40003f46270 */
[C---:B------:R-:W-:Y:S02]  /*e850*/  ISETP.GE.AND P6, PT, R4.reuse, R156, PT ;  /* 0x0000009c0400720c */ /* 0x040fe40003fc6270 */
[----:B------:R-:W-:Y:S02]  /*e860*/  FSEL R23, R15, -INF , P1 ;  /* 0xff8000000f177808 */ /* 0x000fe40000800000 */
[----:B------:R-:W-:Y:S02]  /*e870*/  IABS R13, R13 ;  /* 0x0000000d000d7213 */ /* 0x000fe40000000000 */
[----:B------:R-:W-:Y:S02]  /*e880*/  IADD3 R12, PT, PT, R113, 0x6f, -R115 ;  /* 0x0000006f710c7810 */ /* 0x000fe40007ffe873 */
[----:B------:R-:W-:Y:S02]  /*e890*/  FSEL R23, R23, -INF , !P2 ;  /* 0xff80000017177808 */ /* 0x000fe40005000000 */
[----:B------:R-:W-:Y:S01]  /*e8a0*/  FSEL R21, R21, -INF , P6 ;  /* 0xff80000015157808 */ /* 0x000fe20003000000 */
[----:B-1----:R-:W-:Y:S05]  /*e8b0*/  HMMA.16816.F32.BF16 R96, R24, R16, R96 ;  /* 0x000000101860723c */ /* 0x002fea0000041860 */
[----:B------:R-:W-:-:S02]  /*e8c0*/  ISETP.GE.AND P1, PT, R4, R155, PT ;  /* 0x0000009b0400720c */ /* 0x000fc40003f26270 */
[C---:B------:R-:W-:Y:S02]  /*e8d0*/  ISETP.GE.AND P2, PT, R4.reuse, R149, PT ;  /* 0x000000950400720c */ /* 0x040fe40003f46270 */
[----:B------:R-:W-:Y:S02]  /*e8e0*/  ISETP.GE.AND P6, PT, R4, R154, PT ;  /* 0x0000009a0400720c */ /* 0x000fe40003fc6270 */
[----:B------:R-:W1:Y:S01]  /*e8f0*/  LDSM.16.M88.4 R4, [R90+0x5800] ;  /* 0x005800005a04783b */ /* 0x000e620000000200 */
[----:B------:R-:W-:Y:S01]  /*e900*/  I2FP.F32.S32 R13, R13 ;  /* 0x0000000d000d7245 */ /* 0x000fe20000201400 */
[----:B------:R-:W-:Y:S03]  /*e910*/  HMMA.16816.F32.BF16 R92, R24, R18, R92 ;  /* 0x00000012185c723c */ /* 0x000fe6000004185c */
[----:B------:R-:W-:Y:S01]  /*e920*/  IABS R12, R12 ;  /* 0x0000000c000c7213 */ /* 0x000fe20000000000 */
[----:B------:R-:W-:Y:S01]  /*e930*/  VIADD R18, R109, 0xffffffa1 ;  /* 0xffffffa16d127836 */ /* 0x000fe20000000000 */
[----:B------:R-:W-:Y:S01]  /*e940*/  FSEL R21, R21, -INF , !P1 ;  /* 0xff80000015157808 */ /* 0x000fe20004800000 */
[----:B------:R-:W-:Y:S01]  /*e950*/  FFMA.FTZ R106, -R158, R13, R106 ;  /* 0x0000000d9e6a7223 */ /* 0x000fe2000001016a */
[----:B------:R-:W-:-:S02]  /*e960*/  I2FP.F32.S32 R12, R12 ;  /* 0x0000000c000c7245 */ /* 0x000fc40000201400 */
[----:B------:R-:W-:Y:S02]  /*e970*/  IADD3 R13, PT, PT, R113, 0x68, -R115 ;  /* 0x00000068710d7810 */ /* 0x000fe40007ffe873 */
[----:B------:R-:W-:Y:S01]  /*e980*/  ISETP.GE.AND P1, PT, R14, R156, PT ;  /* 0x0000009c0e00720c */ /* 0x000fe20003f26270 */
[----:B------:R-:W-:Y:S01]  /*e990*/  FFMA.FTZ R22, -R158, R12, R105 ;  /* 0x0000000c9e167223 */ /* 0x000fe20000010169 */
[----:B------:R-:W-:Y:S02]  /*e9a0*/  IABS R13, R13 ;  /* 0x0000000d000d7213 */ /* 0x000fe40000000000 */
[----:B------:R-:W-:Y:S02]  /*e9b0*/  IADD3 R12, PT, PT, R117, 0x6f, -R115 ;  /* 0x0000006f750c7810 */ /* 0x000fe40007ffe873 */
[----:B------:R-:W-:Y:S02]  /*e9c0*/  I2FP.F32.S32 R13, R13 ;  /* 0x0000000d000d7245 */ /* 0x000fe40000201400 */
[----:B------:R-:W-:-:S02]  /*e9d0*/  IABS R12, R12 ;  /* 0x0000000c000c7213 */ /* 0x000fc40000000000 */
[----:B------:R-:W-:Y:S01]  /*e9e0*/  FSEL R110, R106, -INF , P6 ;  /* 0xff8000006a6e7808 */ /* 0x000fe20003000000 */
[----:B------:R-:W-:Y:S01]  /*e9f0*/  FFMA.FTZ R20, -R158, R13, R100 ;  /* 0x0000000d9e147223 */ /* 0x000fe20000010164 */
[----:B------:R-:W-:Y:S02]  /*ea00*/  I2FP.F32.S32 R12, R12 ;  /* 0x0000000c000c7245 */ /* 0x000fe40000201400 */
[----:B------:R-:W-:Y:S02]  /*ea10*/  IADD3 R13, PT, PT, R117, 0x68, -R115 ;  /* 0x00000068750d7810 */ /* 0x000fe40007ffe873 */
[----:B------:R-:W-:Y:S01]  /*ea20*/  FSEL R110, R110, -INF , !P2 ;  /* 0xff8000006e6e7808 */ /* 0x000fe20005000000 */
[----:B------:R-:W-:Y:S01]  /*ea30*/  FFMA.FTZ R107, -R158, R12, R107 ;  /* 0x0000000c9e6b7223 */ /* 0x000fe2000001016b */
[----:B------:R-:W-:Y:S02]  /*ea40*/  FSEL R22, R22, -INF , P1 ;  /* 0xff80000016167808 */ /* 0x000fe40000800000 */
[----:B------:R-:W-:-:S02]  /*ea50*/  ISETP.GE.AND P6, PT, R14, R155, PT ;  /* 0x0000009b0e00720c */ /* 0x000fc40003fc6270 */
[C---:B------:R-:W-:Y:S02]  /*ea60*/  ISETP.GE.AND P2, PT, R14.reuse, R149, PT ;  /* 0x000000950e00720c */ /* 0x040fe40003f46270 */
[----:B------:R-:W-:Y:S01]  /*ea70*/  ISETP.GE.AND P1, PT, R14, R154, PT ;  /* 0x0000009a0e00720c */ /* 0x000fe20003f26270 */
[----:B------:R-:W-:Y:S01]  /*ea80*/  VIADD R14, R109, 0xffffff98 ;  /* 0xffffff986d0e7836 */ /* 0x000fe20000000000 */
[----:B------:R-:W-:Y:S02]  /*ea90*/  IABS R13, R13 ;  /* 0x0000000d000d7213 */ /* 0x000fe40000000000 */
[----:B------:R-:W-:Y:S01]  /*eaa0*/  IADD3 R12, PT, PT, R113, 0x67, -R115 ;  /* 0x00000067710c7810 */ /* 0x000fe20007ffe873 */
[----:B-1----:R-:W-:Y:S05]  /*eab0*/  HMMA.16816.F32.BF16 R96, R8, R4, R96 ;  /* 0x000000040860723c */ /* 0x002fea0000041860 */
[----:B------:R-:W-:-:S02]  /*eac0*/  I2FP.F32.S32 R13, R13 ;  /* 0x0000000d000d7245 */ /* 0x000fc40000201400 */
[----:B------:R-:W-:Y:S02]  /*ead0*/  FSEL R22, R22, -INF , !P6 ;  /* 0xff80000016167808 */ /* 0x000fe40007000000 */
[----:B------:R-:W-:Y:S01]  /*eae0*/  IABS R12, R12 ;  /* 0x0000000c000c7213 */ /* 0x000fe20000000000 */
[----:B------:R-:W-:Y:S01]  /*eaf0*/  FFMA.FTZ R102, -R158, R13, R102 ;  /* 0x0000000d9e667223 */ /* 0x000fe20000010166 */
[----:B------:R-:W-:Y:S01]  /*eb00*/  ISETP.GE.AND P6, PT, R14, R156, PT ;  /* 0x0000009c0e00720c */ /* 0x000fe20003fc6270 */
[----:B------:R-:W-:Y:S01]  /*eb10*/  VIADD R13, R109, 0xffffff99 ;  /* 0xffffff996d0d7836 */ /* 0x000fe20000000000 */
[----:B------:R-:W-:Y:S01]  /*eb20*/  FSEL R164, R107, -INF , P1 ;  /* 0xff8000006ba47808 */ /* 0x000fe20000800000 */
[----:B------:R-:W-:Y:S03]  /*eb30*/  HMMA.16816.F32.BF16 R92, R8, R6, R92 ;  /* 0x00000006085c723c */ /* 0x000fe6000004185c */
[----:B------:R-:W-:-:S02]  /*eb40*/  I2FP.F32.S32 R12, R12 ;  /* 0x0000000c000c7245 */ /* 0x000fc40000201400 */
[----:B------:R-:W-:Y:S02]  /*eb50*/  ISETP.GE.AND P1, PT, R14, R155, PT ;  /* 0x0000009b0e00720c */ /* 0x000fe40003f26270 */
[----:B------:R-:W-:Y:S01]  /*eb60*/  FSEL R20, R20, -INF , P6 ;  /* 0xff80000014147808 */ /* 0x000fe20003000000 */
[----:B------:R-:W-:Y:S01]  /*eb70*/  FFMA.FTZ R12, -R158, R12, R101 ;  /* 0x0000000c9e0c7223 */ /* 0x000fe20000010165 */
[----:B------:R-:W-:Y:S02]  /*eb80*/  ISETP.GE.AND P6, PT, R14, R154, PT ;  /* 0x0000009a0e00720c */ /* 0x000fe40003fc6270 */
[----:B------:R-:W-:Y:S02]  /*eb90*/  FSEL R164, R164, -INF , !P2 ;  /* 0xff800000a4a47808 */ /* 0x000fe40005000000 */
[----:B------:R-:W-:Y:S02]  /*eba0*/  FSEL R20, R20, -INF , !P1 ;  /* 0xff80000014147808 */ /* 0x000fe40004800000 */
[----:B------:R-:W-:-:S02]  /*ebb0*/  ISETP.GE.AND P2, PT, R14, R149, PT ;  /* 0x000000950e00720c */ /* 0x000fc40003f46270 */
[----:B------:R-:W-:Y:S02]  /*ebc0*/  ISETP.GE.AND P1, PT, R13, R156, PT ;  /* 0x0000009c0d00720c */ /* 0x000fe40003f26270 */
[----:B------:R-:W-:Y:S02]  /*ebd0*/  FSEL R114, R102, -INF , P6 ;  /* 0xff80000066727808 */ /* 0x000fe40003000000 */
[----:B------:R-:W-:Y:S02]  /*ebe0*/  IADD3 R4, PT, PT, R117, 0x67, -R115 ;  /* 0x0000006775047810 */ /* 0x000fe40007ffe873 */
[----:B------:R-:W-:Y:S02]  /*ebf0*/  FSEL R114, R114, -INF , !P2 ;  /* 0xff80000072727808 */ /* 0x000fe40005000000 */
[----:B------:R-:W-:Y:S02]  /*ec00*/  FSEL R108, R12, -INF , P1 ;  /* 0xff8000000c6c7808 */ /* 0x000fe40000800000 */
[----:B------:R-:W-:-:S02]  /*ec10*/  IABS R4, R4 ;  /* 0x0000000400047213 */ /* 0x000fc40000000000 */
[C---:B------:R-:W-:Y:S02]  /*ec20*/  ISETP.GE.AND P6, PT, R13.reuse, R155, PT ;  /* 0x0000009b0d00720c */ /* 0x040fe40003fc6270 */
[C---:B------:R-:W-:Y:S02]  /*ec30*/  ISETP.GE.AND P2, PT, R13.reuse, R149, PT ;  /* 0x000000950d00720c */ /* 0x040fe40003f46270 */
[----:B------:R-:W-:Y:S02]  /*ec40*/  ISETP.GE.AND P1, PT, R13, R154, PT ;  /* 0x0000009a0d00720c */ /* 0x000fe40003f26270 */
[----:B------:R-:W-:Y:S01]  /*ec50*/  IADD3 R5, PT, PT, R113, 0x60, -R115 ;  /* 0x0000006071057810 */ /* 0x000fe20007ffe873 */
[----:B------:R-:W1:Y:S01]  /*ec60*/  LDSM.16.M88.4 R12, [R125+0x5c00] ;  /* 0x005c00007d0c783b */ /* 0x000e620000000200 */
[----:B------:R-:W-:Y:S02]  /*ec70*/  I2FP.F32.S32 R4, R4 ;  /* 0x0000000400047245 */ /* 0x000fe40000201400 */
[----:B------:R-:W-:-:S02]  /*ec80*/  IABS R5, R5 ;  /* 0x0000000500057213 */ /* 0x000fc40000000000 */
[----:B------:R-:W-:Y:S01]  /*ec90*/  FSEL R108, R108, -INF , !P6 ;  /* 0xff8000006c6c7808 */ /* 0x000fe20007000000 */
[C---:B------:R-:W-:Y:S01]  /*eca0*/  FFMA.FTZ R103, -R158.reuse, R4, R103 ;  /* 0x000000049e677223 */ /* 0x040fe20000010167 */
[----:B------:R-:W-:Y:S01]  /*ecb0*/  I2FP.F32.S32 R5, R5 ;  /* 0x0000000500057245 */ /* 0x000fe20000201400 */
[----:B------:R-:W-:Y:S01]  /*ecc0*/  VIADD R4, R109, 0xffffffa0 ;  /* 0xffffffa06d047836 */ /* 0x000fe20000000000 */
[----:B------:R-:W-:Y:S02]  /*ecd0*/  IADD3 R16, PT, PT, R113, 0x5f, -R115 ;  /* 0x0000005f71107810 */ /* 0x000fe40007ffe873 */
[----:B------:R-:W-:Y:S01]  /*ece0*/  FSEL R162, R103, -INF , P1 ;  /* 0xff80000067a27808 */ /* 0x000fe20000800000 */
[----:B------:R-:W-:Y:S01]  /*ecf0*/  FFMA.FTZ R96, -R158, R5, R96 ;  /* 0x000000059e607223 */ /* 0x000fe20000010160 */
[----:B------:R-:W-:Y:S02]  /*ed00*/  ISETP.GE.AND P6, PT, R4, R156, PT ;  /* 0x0000009c0400720c */ /* 0x000fe40003fc6270 */
[----:B------:R-:W-:-:S02]  /*ed10*/  FSEL R162, R162, -INF , !P2 ;  /* 0xff800000a2a27808 */ /* 0x000fc40005000000 */
[----:B------:R-:W-:Y:S02]  /*ed20*/  FSEL R118, R96, -INF , P6 ;  /* 0xff80000060767808 */ /* 0x000fe40003000000 */
[C---:B------:R-:W-:Y:S02]  /*ed30*/  ISETP.GE.AND P1, PT, R4.reuse, R155, PT ;  /* 0x0000009b0400720c */ /* 0x040fe40003f26270 */
[C---:B------:R-:W-:Y:S02]  /*ed40*/  ISETP.GE.AND P2, PT, R4.reuse, R149, PT ;  /* 0x000000950400720c */ /* 0x040fe40003f46270 */
[----:B------:R-:W-:Y:S02]  /*ed50*/  ISETP.GE.AND P6, PT, R4, R154, PT ;  /* 0x0000009a0400720c */ /* 0x000fe40003fc6270 */
[----:B------:R2:W3:Y:S01]  /*ed60*/  LDSM.16.M88.4 R4, [R90+0x5c00] ;  /* 0x005c00005a04783b */ /* 0x0004e20000000200 */
[----:B------:R-:W-:Y:S01]  /*ed70*/  IABS R16, R16 ;  /* 0x0000001000107213 */ /* 0x000fe20000000000 */
[----:B------:R-:W-:-:S04]  /*ed80*/  DEPBAR.LE SB0, 0x0 ;  /* 0x000080000000791a */ /* 0x000fc80000000000 */
[C---:B------:R-:W-:Y:S02]  /*ed90*/  IADD3 R17, PT, PT, R117.reuse, 0x60, -R115 ;  /* 0x0000006075117810 */ /* 0x040fe40007ffe873 */
[----:B------:R-:W-:Y:S02]  /*eda0*/  I2FP.F32.S32 R16, R16 ;  /* 0x0000001000107245 */ /* 0x000fe40000201400 */
[----:B------:R-:W-:Y:S02]  /*edb0*/  IABS R17, R17 ;  /* 0x0000001100117213 */ /* 0x000fe40000000000 */
[----:B------:R-:W-:Y:S01]  /*edc0*/  FSEL R118, R118, -INF , !P1 ;  /* 0xff80000076767808 */ /* 0x000fe20004800000 */
[----:B------:R-:W-:Y:S01]  /*edd0*/  FFMA.FTZ R97, -R158, R16, R97 ;  /* 0x000000109e617223 */ /* 0x000fe20000010161 */
[----:B------:R-:W-:Y:S01]  /*ede0*/  I2FP.F32.S32 R17, R17 ;  /* 0x0000001100117245 */ /* 0x000fe20000201400 */
[----:B-1----:R-:W-:Y:S05]  /*edf0*/  HMMA.16816.F32.BF16 R32, R24, R12, R32 ;  /* 0x0000000c1820723c */ /* 0x002fea0000041820 */
[----:B------:R-:W-:-:S02]  /*ee00*/  IADD3 R16, PT, PT, R117, 0x5f, -R115 ;  /* 0x0000005f75107810 */ /* 0x000fc40007ffe873 */
[--C-:B------:R-:W-:Y:S01]  /*ee10*/  IADD3 R13, PT, PT, R117, 0x58, -R115.reuse ;  /* 0x00000058750d7810 */ /* 0x100fe20007ffe873 */
[----:B------:R-:W-:Y:S01]  /*ee20*/  FFMA.FTZ R98, -R158, R17, R98 ;  /* 0x000000119e627223 */ /* 0x000fe20000010162 */
[----:B------:R-:W-:Y:S02]  /*ee30*/  IABS R16, R16 ;  /* 0x0000001000107213 */ /* 0x000fe40000000000 */
[----:B------:R-:W-:Y:S01]  /*ee40*/  IADD3 R17, PT, PT, R113, 0x58, -R115 ;  /* 0x0000005871117810 */ /* 0x000fe20007ffe873 */
[----:B------:R-:W-:Y:S03]  /*ee50*/  HMMA.16816.F32.BF16 R28, R24, R14, R28 ;  /* 0x0000000e181c723c */ /* 0x000fe6000004181c */
[----:B------:R-:W-:Y:S01]  /*ee60*/  I2FP.F32.S32 R16, R16 ;  /* 0x0000001000107245 */ /* 0x000fe20000201400 */
[----:B--2---:R-:W-:Y:S01]  /*ee70*/  VIADD R90, R88, 0xfffffffe ;  /* 0xfffffffe585a7836 */ /* 0x004fe20000000000 */
[----:B------:R-:W-:-:S02]  /*ee80*/  IABS R17, R17 ;  /* 0x0000001100117213 */ /* 0x000fc40000000000 */
[----:B------:R-:W-:Y:S01]  /*ee90*/  ISETP.GE.AND P1, PT, R18, R156, PT ;  /* 0x0000009c1200720c */ /* 0x000fe20003f26270 */
[----:B------:R-:W-:Y:S01]  /*eea0*/  FFMA.FTZ R99, -R158, R16, R99 ;  /* 0x000000109e637223 */ /* 0x000fe20000010163 */
[----:B------:R-:W-:Y:S01]  /*eeb0*/  FSEL R116, R98, -INF , P6 ;  /* 0xff80000062747808 */ /* 0x000fe20003000000 */
[----:B------:R-:W-:Y:S01]  /*eec0*/  VIADD R16, R109, 0xffffffa8 ;  /* 0xffffffa86d107836 */ /* 0x000fe20000000000 */
[----:B------:R-:W-:Y:S02]  /*eed0*/  I2FP.F32.S32 R17, R17 ;  /* 0x0000001100117245 */ /* 0x000fe40000201400 */
[----:B------:R-:W-:Y:S02]  /*eee0*/  IABS R13, R13 ;  /* 0x0000000d000d7213 */ /* 0x000fe40000000000 */
[----:B------:R-:W-:Y:S01]  /*eef0*/  ISETP.GE.AND P6, PT, R18, R155, PT ;  /* 0x0000009b1200720c */ /* 0x000fe20003fc6270 */
[----:B------:R-:W-:Y:S01]  /*ef00*/  FFMA.FTZ R17, -R158, R17, R92 ;  /* 0x000000119e117223 */ /* 0x000fe2000001015c */
[----:B------:R-:W-:Y:S01]  /*ef10*/  FSEL R160, R97, -INF , P1 ;  /* 0xff80000061a07808 */ /* 0x000fe20000800000 */
[----:B---3--:R-:W-:Y:S05]  /*ef20*/  HMMA.16816.F32.BF16 R32, R8, R4, R32 ;  /* 0x000000040820723c */ /* 0x008fea0000041820 */
[----:B------:R-:W-:-:S02]  /*ef30*/  IADD3 R12, PT, PT, R113, 0x57, -R115 ;  /* 0x00000057710c7810 */ /* 0x000fc40007ffe873 */
[--C-:B------:R-:W-:Y:S02]  /*ef40*/  IADD3 R5, PT, PT, R113, 0x50, -R115.reuse ;  /* 0x0000005071057810 */ /* 0x100fe40007ffe873 */
[----:B------:R-:W-:Y:S02]  /*ef50*/  I2FP.F32.S32 R13, R13 ;  /* 0x0000000d000d7245 */ /* 0x000fe40000201400 */
[----:B------:R-:W-:Y:S01]  /*ef60*/  ISETP.GE.AND P1, PT, R18, R154, PT ;  /* 0x0000009a1200720c */ /* 0x000fe20003f26270 */
[----:B------:R-:W-:Y:S03]  /*ef70*/  HMMA.16816.F32.BF16 R28, R8, R6, R28 ;  /* 0x00000006081c723c */ /* 0x000fe6000004181c */
[----:B------:R-:W-:Y:S01]  /*ef80*/  FSEL R160, R160, -INF , !P6 ;  /* 0xff800000a0a07808 */ /* 0x000fe20007000000 */
[----:B------:R-:W-:Y:S01]  /*ef90*/  FFMA.FTZ R94, -R158, R13, R94 ;  /* 0x0000000d9e5e7223 */ /* 0x000fe2000001015e */
[----:B------:R-:W-:Y:S01]  /*efa0*/  IABS R12, R12 ;  /* 0x0000000c000c7213 */ /* 0x000fe20000000000 */
[C---:B------:R-:W-:Y:S01]  /*efb0*/  VIADD R13, R109.reuse, 0xffffffa9 ;  /* 0xffffffa96d0d7836 */ /* 0x040fe20000000000 */
[----:B------:R-:W-:Y:S01]  /*efc0*/  ISETP.GE.AND P6, PT, R16, R156, PT ;  /* 0x0000009c1000720c */ /* 0x000fe20003fc6270 */
[----:B------:R-:W-:Y:S01]  /*efd0*/  VIADD R6, R109, 0xffffffb1 ;  /* 0xffffffb16d067836 */ /* 0x000fe20000000000 */
[----:B------:R-:W-:Y:S01]  /*efe0*/  IADD3 R4, PT, PT, R117, 0x57, -R115 ;  /* 0x0000005775047810 */ /* 0x000fe20007ffe873 */
[----:B------:R-:W-:Y:S01]  /*eff0*/  VIADD R8, R109, 0xffffffb8 ;  /* 0xffffffb86d087836 */ /* 0x000fe20000000000 */
[----:B------:R-:W-:-:S02]  /*f000*/  IABS R5, R5 ;  /* 0x0000000500057213 */ /* 0x000fc40000000000 */
[----:B------:R-:W-:Y:S02]  /*f010*/  FSEL R120, R99, -INF , P1 ;  /* 0xff80000063787808 */ /* 0x000fe40000800000 */
[----:B------:R-:W-:Y:S01]  /*f020*/  I2FP.F32.S32 R12, R12 ;  /* 0x0000000c000c7245 */ /* 0x000fe20000201400 */
[----:B------:R-:W-:Y:S01]  /*f030*/  BAR.SYNC.DEFER_BLOCKING 0x0 ;  /* 0x0000000000007b1d */ /* 0x000fe20000010000 */
[----:B------:R-:W-:Y:S02]  /*f040*/  ISETP.GE.AND P1, PT, R16, R155, PT ;  /* 0x0000009b1000720c */ /* 0x000fe40003f26270 */
[----:B------:R-:W-:Y:S01]  /*f050*/  FSEL R132, R17, -INF , P6 ;  /* 0xff80000011847808 */ /* 0x000fe20003000000 */
[----:B------:R-:W-:Y:S01]  /*f060*/  FFMA.FTZ R12, -R158, R12, R93 ;  /* 0x0000000c9e0c7223 */ /* 0x000fe2000001015d */
[----:B------:R-:W-:Y:S02]  /*f070*/  IABS R4, R4 ;  /* 0x0000000400047213 */ /* 0x000fe40000000000 */
[----:B------:R-:W-:-:S02]  /*f080*/  I2FP.F32.S32 R5, R5 ;  /* 0x0000000500057245 */ /* 0x000fc40000201400 */
[----:B------:R-:W-:Y:S02]  /*f090*/  FSEL R132, R132, -INF , !P1 ;  /* 0xff80000084847808 */ /* 0x000fe40004800000 */
[----:B------:R-:W-:Y:S01]  /*f0a0*/  I2FP.F32.S32 R4, R4 ;  /* 0x0000000400047245 */ /* 0x000fe20000201400 */
[----:B------:R-:W-:Y:S01]  /*f0b0*/  FFMA.FTZ R32, -R158, R5, R32 ;  /* 0x000000059e207223 */ /* 0x000fe20000010120 */
[----:B------:R-:W-:Y:S02]  /*f0c0*/  ISETP.GE.AND P6, PT, R16, R154, PT ;  /* 0x0000009a1000720c */ /* 0x000fe40003fc6270 */
[----:B------:R-:W-:Y:S01]  /*f0d0*/  ISETP.GE.AND P1, PT, R13, R156, PT ;  /* 0x0000009c0d00720c */ /* 0x000fe20003f26270 */
[----:B------:R-:W-:Y:S01]  /*f0e0*/  FFMA.FTZ R95, -R158, R4, R95 ;  /* 0x000000049e5f7223 */ /* 0x000fe2000001015f */
[----:B------:R-:W-:Y:S02]  /*f0f0*/  IADD3 R5, PT, PT, R117, 0x50, -R115 ;  /* 0x0000005075057810 */ /* 0x000fe40007ffe873 */
[----:B------:R-:W-:-:S02]  /*f100*/  FSEL R116, R116, -INF , !P2 ;  /* 0xff80000074747808 */ /* 0x000fc40005000000 */
[----:B------:R-:W-:Y:S02]  /*f110*/  ISETP.GE.AND P2, PT, R18, R149, PT ;  /* 0x000000951200720c */ /* 0x000fe40003f46270 */
[----:B------:R-:W-:Y:S02]  /*f120*/  FSEL R122, R94, -INF , P6 ;  /* 0xff8000005e7a7808 */ /* 0x000fe40003000000 */
[----:B------:R-:W-:Y:S01]  /*f130*/  FSEL R126, R12, -INF , P1 ;  /* 0xff8000000c7e7808 */ /* 0x000fe20000800000 */
[----:B------:R-:W-:Y:S01]  /*f140*/  VIADD R12, R109, 0xffffffb0 ;  /* 0xffffffb06d0c7836 */ /* 0x000fe20000000000 */
[----:B------:R-:W-:Y:S01]  /*f150*/  ISETP.GE.AND P6, PT, R13, R155, PT ;  /* 0x0000009b0d00720c */ /* 0x000fe20003fc6270 */
[----:B------:R-:W-:Y:S01]  /*f160*/  VIADD R109, R109, 0xffffffb9 ;  /* 0xffffffb96d6d7836 */ /* 0x000fe20000000000 */
[----:B------:R-:W-:Y:S02]  /*f170*/  IADD3 R4, PT, PT, R113, 0x4f, -R115 ;  /* 0x0000004f71047810 */ /* 0x000fe40007ffe873 */
[----:B------:R-:W-:-:S02]  /*f180*/  IABS R5, R5 ;  /* 0x0000000500057213 */ /* 0x000fc40000000000 */
[----:B------:R-:W-:Y:S02]  /*f190*/  FSEL R120, R120, -INF , !P2 ;  /* 0xff80000078787808 */ /* 0x000fe40005000000 */
[----:B------:R-:W-:Y:S02]  /*f1a0*/  ISETP.GE.AND P2, PT, R16, R149, PT ;  /* 0x000000951000720c */ /* 0x000fe40003f46270 */
[----:B------:R-:W-:Y:S02]  /*f1b0*/  ISETP.GE.AND P1, PT, R13, R154, PT ;  /* 0x0000009a0d00720c */ /* 0x000fe40003f26270 */
[----:B------:R-:W-:Y:S02]  /*f1c0*/  FSEL R126, R126, -INF , !P6 ;  /* 0xff8000007e7e7808 */ /* 0x000fe40007000000 */
[----:B------:R-:W-:Y:S02]  /*f1d0*/  IABS R4, R4 ;  /* 0x0000000400047213 */ /* 0x000fe40000000000 */
[----:B------:R-:W-:-:S02]  /*f1e0*/  I2FP.F32.S32 R5, R5 ;  /* 0x0000000500057245 */ /* 0x000fc40000201400 */
[----:B------:R-:W-:Y:S02]  /*f1f0*/  ISETP.GE.AND P6, PT, R12, R156, PT ;  /* 0x0000009c0c00720c */ /* 0x000fe40003fc6270 */
[----:B------:R-:W-:Y:S01]  /*f200*/  FSEL R122, R122, -INF , !P2 ;  /* 0xff8000007a7a7808 */ /* 0x000fe20005000000 */
[----:B------:R-:W-:Y:S01]  /*f210*/  FFMA.FTZ R34, -R158, R5, R34 ;  /* 0x000000059e227223 */ /* 0x000fe20000010122 */
[----:B------:R-:W-:Y:S02]  /*f220*/  FSEL R130, R95, -INF , P1 ;  /* 0xff8000005f827808 */ /* 0x000fe40000800000 */
[----:B------:R-:W-:Y:S02]  /*f230*/  I2FP.F32.S32 R4, R4 ;  /* 0x0000000400047245 */ /* 0x000fe40000201400 */
[----:B------:R-:W-:Y:S02]  /*f240*/  ISETP.GE.AND P2, PT, R13, R149, PT ;  /* 0x000000950d00720c */ /* 0x000fe40003f46270 */
[----:B------:R-:W-:Y:S01]  /*f250*/  ISETP.GE.AND P1, PT, R12, R155, PT ;  /* 0x0000009b0c00720c */ /* 0x000fe20003f26270 */
[----:B------:R-:W-:Y:S01]  /*f260*/  FFMA.FTZ R4, -R158, R4, R33 ;  /* 0x000000049e047223 */ /* 0x000fe20000010121 */
[----:B------:R-:W-:-:S02]  /*f270*/  FSEL R112, R32, -INF , P6 ;  /* 0xff80000020707808 */ /* 0x000fc40003000000 */
[----:B------:R-:W-:Y:S02]  /*f280*/  ISETP.GE.AND P6, PT, R12, R154, PT ;  /* 0x0000009a0c00720c */ /* 0x000fe40003fc6270 */
[--C-:B------:R-:W-:Y:S02]  /*f290*/  IADD3 R7, PT, PT, R113, 0x48, -R115.reuse ;  /* 0x0000004871077810 */ /* 0x100fe40007ffe873 */
[----:B------:R-:W-:Y:S02]  /*f2a0*/  IADD3 R5, PT, PT, R117, 0x4f, -R115 ;  /* 0x0000004f75057810 */ /* 0x000fe40007ffe873 */
[----:B------:R-:W-:Y:S02]  /*f2b0*/  FSEL R130, R130, -INF , !P2 ;  /* 0xff80000082827808 */ /* 0x000fe40005000000 */
[----:B------:R-:W-:Y:S02]  /*f2c0*/  FSEL R112, R112, -INF , !P1 ;  /* 0xff80000070707808 */ /* 0x000fe40004800000 */
[----:B------:R-:W-:-:S02]  /*f2d0*/  ISETP.GE.AND P2, PT, R12, R149, PT ;  /* 0x000000950c00720c */ /* 0x000fc40003f46270 */
[----:B------:R-:W-:Y:S02]  /*f2e0*/  ISETP.GE.AND P1, PT, R6, R156, PT ;  /* 0x0000009c0600720c */ /* 0x000fe40003f26270 */
[----:B------:R-:W-:Y:S02]  /*f2f0*/  FSEL R106, R34, -INF , P6 ;  /* 0xff800000226a7808 */ /* 0x000fe40003000000 */
[----:B------:R-:W-:Y:S02]  /*f300*/  IABS R7, R7 ;  /* 0x0000000700077213 */ /* 0x000fe40000000000 */
[----:B------:R-:W-:Y:S02]  /*f310*/  IABS R5, R5 ;  /* 0x0000000500057213 */ /* 0x000fe40000000000 */
[----:B------:R-:W-:Y:S02]  /*f320*/  FSEL R106, R106, -INF , !P2 ;  /* 0xff8000006a6a7808 */ /* 0x000fe40005000000 */
[----:B------:R-:W-:-:S02]  /*f330*/  FSEL R4, R4, -INF , P1 ;  /* 0xff80000004047808 */ /* 0x000fc40000800000 */
[C---:B------:R-:W-:Y:S02]  /*f340*/  ISETP.GE.AND P6, PT, R6.reuse, R155, PT ;  /* 0x0000009b0600720c */ /* 0x040fe40003fc6270 */
[C---:B------:R-:W-:Y:S02]  /*f350*/  ISETP.GE.AND P2, PT, R6.reuse, R149, PT ;  /* 0x000000950600720c */ /* 0x040fe40003f46270 */
[----:B------:R-:W-:Y:S02]  /*f360*/  ISETP.GE.AND P1, PT, R6, R154, PT ;  /* 0x0000009a0600720c */ /* 0x000fe40003f26270 */
[----:B------:R-:W-:Y:S02]  /*f370*/  I2FP.F32.S32 R7, R7 ;  /* 0x0000000700077245 */ /* 0x000fe40000201400 */
[----:B------:R-:W-:Y:S02]  /*f380*/  I2FP.F32.S32 R6, R5 ;  /* 0x0000000500067245 */ /* 0x000fe40000201400 */
[--C-:B------:R-:W-:Y:S01]  /*f390*/  IADD3 R5, PT, PT, R117, 0x48, -R115.reuse ;  /* 0x0000004875057810 */ /* 0x100fe20007ffe873 */
[C---:B------:R-:W-:Y:S01]  /*f3a0*/  FFMA.FTZ R7, -R158.reuse, R7, R28 ;  /* 0x000000079e077223 */ /* 0x040fe2000001011c */
[----:B------:R-:W-:Y:S01]  /*f3b0*/  IADD3 R113, PT, PT, R113, 0x47, -R115 ;  /* 0x0000004771717810 */ /* 0x000fe20007ffe873 */
[----:B------:R-:W-:Y:S01]  /*f3c0*/  FFMA.FTZ R6, -R158, R6, R35 ;  /* 0x000000069e067223 */ /* 0x000fe20000010123 */
[----:B------:R-:W-:-:S02]  /*f3d0*/  IABS R5, R5 ;  /* 0x0000000500057213 */ /* 0x000fc40000000000 */
[----:B------:R-:W-:Y:S02]  /*f3e0*/  FSEL R28, R4, -INF , !P6 ;  /* 0xff800000041c7808 */ /* 0x000fe40007000000 */
[----:B------:R-:W-:Y:S02]  /*f3f0*/  IABS R113, R113 ;  /* 0x0000007100717213 */ /* 0x000fe40000000000 */
[----:B------:R-:W-:Y:S02]  /*f400*/  ISETP.GE.AND P6, PT, R8, R156, PT ;  /* 0x0000009c0800720c */ /* 0x000fe40003fc6270 */
[----:B------:R-:W-:Y:S02]  /*f410*/  I2FP.F32.S32 R5, R5 ;  /* 0x0000000500057245 */ /* 0x000fe40000201400 */
[----:B------:R-:W-:Y:S02]  /*f420*/  FSEL R6, R6, -INF , P1 ;  /* 0xff80000006067808 */ /* 0x000fe40000800000 */
[----:B------:R-:W-:Y:S01]  /*f430*/  I2FP.F32.S32 R113, R113 ;  /* 0x0000007100717245 */ /* 0x000fe20000201400 */
[----:B------:R-:W-:Y:S01]  /*f440*/  FFMA.FTZ R5, -R158, R5, R30 ;  /* 0x000000059e057223 */ /* 0x000fe2000001011e */
[----:B------:R-:W-:-:S02]  /*f450*/  ISETP.GE.AND P1, PT, R8, R155, PT ;  /* 0x0000009b0800720c */ /* 0x000fc40003f26270 */
[----:B------:R-:W-:Y:S01]  /*f460*/  FSEL R7, R7, -INF , P6 ;  /* 0xff80000007077808 */ /* 0x000fe20003000000 */
[----:B------:R-:W-:Y:S01]  /*f470*/  FFMA.FTZ R29, -R158, R113, R29 ;  /* 0x000000719e1d7223 */ /* 0x000fe2000001011d */
[----:B------:R-:W-:Y:S02]  /*f480*/  ISETP.GE.AND P6, PT, R8, R154, PT ;  /* 0x0000009a0800720c */ /* 0x000fe40003fc6270 */
[----:B------:R-:W-:Y:S02]  /*f490*/  FSEL R30, R7, -INF , !P1 ;  /* 0xff800000071e7808 */ /* 0x000fe40004800000 */
[----:B------:R-:W-:Y:S02]  /*f4a0*/  ISETP.GE.AND P1, PT, R109, R156, PT ;  /* 0x0000009c6d00720c */ /* 0x000fe40003f26270 */
[----:B------:R-:W-:Y:S02]  /*f4b0*/  IADD3 R115, PT, PT, R117, 0x47, -R115 ;  /* 0x0000004775737810 */ /* 0x000fe40007ffe873 */
[----:B------:R-:W-:-:S02]  /*f4c0*/  FSEL R5, R5, -INF , P6 ;  /* 0xff80000005057808 */ /* 0x000fc40003000000 */
[----:B------:R-:W-:Y:S02]  /*f4d0*/  ISETP.GE.AND P6, PT, R109, R155, PT ;  /* 0x0000009b6d00720c */ /* 0x000fe40003fc6270 */
[----:B------:R-:W-:Y:S02]  /*f4e0*/  FSEL R29, R29, -INF , P1 ;  /* 0xff8000001d1d7808 */ /* 0x000fe40000800000 */
[----:B------:R-:W-:Y:S02]  /*f4f0*/  IABS R115, R115 ;  /* 0x0000007300737213 */ /* 0x000fe40000000000 */
[----:B------:R-:W-:Y:S02]  /*f500*/  FSEL R105, R29, -INF , !P6 ;  /* 0xff8000001d697808 */ /* 0x000fe40007000000 */
[----:B------:R-:W-:Y:S02]  /*f510*/  ISETP.GT.AND P6, PT, R90, R137, PT ;  /* 0x000000895a00720c */ /* 0x000fe40003fc4270 */
[----:B------:R-:W-:-:S02]  /*f520*/  I2FP.F32.S32 R4, R115 ;  /* 0x0000007300047245 */ /* 0x000fc40000201400 */
[----:B------:R-:W-:Y:S02]  /*f530*/  FSEL R104, R6, -INF , !P2 ;  /* 0xff80000006687808 */ /* 0x000fe40005000000 */
[-C--:B------:R-:W-:Y:S01]  /*f540*/  ISETP.GE.AND P2, PT, R8, R149.reuse, PT ;  /* 0x000000950800720c */ /* 0x080fe20003f46270 */
[----:B------:R-:W-:Y:S01]  /*f550*/  FFMA.FTZ R4, -R158, R4, R31 ;  /* 0x000000049e047223 */ /* 0x000fe2000001011f */
[----:B------:R-:W-:Y:S02]  /*f560*/  ISETP.GE.AND P1, PT, R109, R154, PT ;  /* 0x0000009a6d00720c */ /* 0x000fe40003f26270 */
[----:B------:R-:W-:Y:S02]  /*f570*/  FSEL R98, R5, -INF , !P2 ;  /* 0xff80000005627808 */ /* 0x000fe40005000000 */
[----:B------:R-:W-:Y:S02]  /*f580*/  ISETP.GE.AND P2, PT, R109, R149, PT ;  /* 0x000000956d00720c */ /* 0x000fe40003f46270 */
[----:B------:R-:W-:-:S04]  /*f590*/  FSEL R4, R4, -INF , P1 ;  /* 0xff80000004047808 */ /* 0x000fc80000800000 */
[----:B------:R-:W-:Y:S01]  /*f5a0*/  FSEL R97, R4, -INF , !P2 ;  /* 0xff80000004617808 */ /* 0x000fe20005000000 */
        /* <DEDUP_REMOVED lines=40> */
[----:B------:R-:W-:-:S06]  /*f830*/  ISETP.NE.AND P2, PT, R7, RZ, PT ;  /* 0x000000ff0700720c */ /* 0x000fcc0003f45270 */
        /* <DEDUP_REMOVED lines=24> */
.L_x_10628:
        /* <DEDUP_REMOVED lines=8> */
.L_x_10629:
[----:B------:R-:W-:Y:S05]  /*fa40*/  BSYNC.RECONVERGENT B0 ;  /* 0x0000000000007941 */ /* 0x000fea0003800200 */
.L_x_10627:
        /* <DEDUP_REMOVED lines=37> */
.L_x_10626:
[----:B------:R-:W-:Y:S05]  /*fca0*/  BSYNC.RECONVERGENT B1 ;  /* 0x0000000000017941 */ /* 0x000fea0003800200 */
.L_x_10625:
[----:B------:R-:W2:Y:S01]  /*fcb0*/  LD.E R102, desc[UR4][R84.64+0xdc] ;  /* 0x0000dc0454667980 */ /* 0x000ea2000c101900 */
[----:B-1----:R-:W-:Y:S02]  /*fcc0*/  FMNMX3.FTZ R4, R86, R119, R123, !PT ;  /* 0x0000007756047276 */ /* 0x002fe4000781007b */
[----:B------:R-:W-:Y:S01]  /*fcd0*/  IADD3 R95, PT, PT, R2, 0x6020, RZ ;  /* 0x00006020025f7810 */ /* 0x000fe20007ffe0ff */
[----:B------:R-:W-:Y:S01]  /*fce0*/  LDSM.16.MT88.4 R12, [R2+0x6000] ;  /* 0x00600000020c783b */ /* 0x000fe20000004200 */
[----:B------:R-:W-:Y:S02]  /*fcf0*/  FMNMX3.FTZ R7, R4, R131, R157, !PT ;  /* 0x0000008304077276 */ /* 0x000fe4000781009d */
[----:B------:R-:W-:Y:S01]  /*fd00*/  FMNMX3.FTZ R4, R3, R111, R121, !PT ;  /* 0x0000006f03047276 */ /* 0x000fe20007810079 */
[----:B------:R-:W-:Y:S01]  /*fd10*/  LDSM.16.MT88.4 R16, [R2+0x7000] ;  /* 0x007000000210783b */ /* 0x000fe20000004200 */
        /* <DEDUP_REMOVED lines=12> */
[----:B------:R-:W-:Y:S01]  /*fde0*/  @P6 IADD3 R88, PT, PT, R88, -0x3, RZ ;  /* 0xfffffffd58586810 */ /* 0x000fe20007ffe0ff */
[----:B------:R-:W1:Y:S01]  /*fdf0*/  SHFL.BFLY PT, R4, R7, 0x2, 0x1f ;  /* 0x0c401f0007047f89 */ /* 0x000e6200000e0000 */
[----:B------:R-:W-:-:S05]  /*fe00*/  FMNMX3.FTZ R6, R6, R98, R97, !PT ;  /* 0x0000006206067276 */ /* 0x000fca0007810061 */
[----:B------:R-:W3:Y:S01]  /*fe10*/  SHFL.BFLY PT, R5, R6, 0x2, 0x1f ;  /* 0x0c401f0006057f89 */ /* 0x000ee200000e0000 */
[----:B-1----:R-:W-:-:S05]  /*fe20*/  FMNMX.FTZ R4, R7, R4, !PT ;  /* 0x0000000407047209 */ /* 0x002fca0007810000 */
[----:B------:R-:W1:Y:S01]  /*fe30*/  SHFL.BFLY PT, R33, R4, 0x1, 0x1f ;  /* 0x0c201f0004217f89 */ /* 0x000e6200000e0000 */
[----:B---3--:R-:W-:-:S05]  /*fe40*/  FMNMX.FTZ R5, R6, R5, !PT ;  /* 0x0000000506057209 */ /* 0x008fca0007810000 */
[----:B------:R-:W3:Y:S01]  /*fe50*/  SHFL.BFLY PT, R32, R5, 0x1, 0x1f ;  /* 0x0c201f0005207f89 */ /* 0x000ee200000e0000 */
[----:B-1----:R-:W-:Y:S02]  /*fe60*/  FMNMX.FTZ R33, R4, R33, !PT ;  /* 0x0000002104217209 */ /* 0x002fe40007810000 */
[----:B------:R-:W1:Y:S02]  /*fe70*/  S2R R4, SR_TID.X ;  /* 0x0000000000047919 */ /* 0x000e640000002100 */
        /* <DEDUP_REMOVED lines=12> */
[----:B-1----:R-:W-:Y:S01]  /*ff40*/  LOP3.LUT P0, RZ, R4, 0x4, RZ, 0xc0, !PT ;  /* 0x0000000404ff7812 */ /* 0x002fe2000780c0ff */
[----:B------:R-:W1:Y:S01]  /*ff50*/  MUFU.EX2 R86, R86 ;  /* 0x0000005600567308 */ /* 0x000e620000000800 */
[----:B------:R-:W-:Y:S01]  /*ff60*/  IADD3 R4, PT, PT, R2, 0x6000, RZ ;  /* 0x0000600002047810 */ /* 0x000fe20007ffe0ff */
        /* <DEDUP_REMOVED lines=10> */
[----:B------:R-:W-:Y:S01]  /*10010*/  @P0 IADD3 R95, PT, PT, R4, -0x20, RZ ;  /* 0xffffffe0045f0810 */ /* 0x000fe20007ffe0ff */
[----:B------:R-:W-:Y:S01]  /*10020*/  MUFU.EX2 R94, R94 ;  /* 0x0000005e005e7308 */ /* 0x000fe20000000800 */
[-CC-:B------:R-:W-:Y:S01]  /*10030*/  FFMA.FTZ R100, R21, R102.reuse, -R109.reuse ;  /* 0x0000006615647223 */ /* 0x180fe2000001086d */
[-CC-:B------:R-:W-:Y:S01]  /*10040*/  FFMA.FTZ R101, R22, R102.reuse, -R109.reuse ;  /* 0x0000006616657223 */ /* 0x180fe2000001086d */
[--C-:B------:R-:W-:Y:S01]  /*10050*/  FFMA.FTZ R103, R20, R102, -R109.reuse ;  /* 0x0000006614677223 */ /* 0x100fe2000001086d */
[----:B------:R-:W2:Y:S01]  /*10060*/  LDSM.16.MT88.4 R8, [R95] ;  /* 0x000000005f08783b */ /* 0x000ea20000004200 */
[-C--:B-1----:R-:W-:Y:S01]  /*10070*/  FMUL.FTZ R80, R80, R86.reuse ;  /* 0x0000005650507220 */ /* 0x082fe20000410000 */
        /* <DEDUP_REMOVED lines=12> */
[----:B------:R-:W-:Y:S01]  /*10140*/  FMUL.FTZ R61, R61, R86 ;  /* 0x000000563d3d7220 */ /* 0x000fe20000410000 */
[----:B------:R-:W3:Y:S01]  /*10150*/  LDSM.16.MT88.4 R20, [R95+0x2000] ;  /* 0x002000005f14783b */ /* 0x000ee20000004200 */
[-C--:B------:R-:W-:Y:S01]  /*10160*/  FFMA.FTZ R108, R108, R102.reuse, -R109 ;  /* 0x000000666c6c7223 */ /* 0x080fe2000001086d */
[-CC-:B------:R-:W-:Y:S01]  /*10170*/  FFMA.FTZ R110, R164, R102.reuse, -R99.reuse ;  /* 0x00000066a46e7223 */ /* 0x180fe20000010863 */
[-CC-:B------:R-:W-:Y:S01]  /*10180*/  FFMA.FTZ R114, R114, R102.reuse, -R99.reuse ;  /* 0x0000006672727223 */ /* 0x180fe20000010863 */
[----:B------:R-:W-:Y:S01]  /*10190*/  FFMA.FTZ R111, R162, R102, -R99 ;  /* 0x00000066a26f7223 */ /* 0x000fe20000010863 */
        /* <DEDUP_REMOVED lines=9> */
[----:B-1----:R-:W-:Y:S01]  /*10230*/  F2FP.BF16.F32.PACK_AB R4, R91, R96 ;  /* 0x000000605b04723e */ /* 0x002fe200000010ff */
[-C--:B------:R-:W-:Y:S01]  /*10240*/  FMUL.FTZ R41, R41, R86.reuse ;  /* 0x0000005629297220 */ /* 0x080fe20000410000 */
[-C--:B------:R-:W-:Y:S01]  /*10250*/  FMUL.FTZ R44, R44, R86.reuse ;  /* 0x000000562c2c7220 */ /* 0x080fe20000410000 */
[-C--:B------:R-:W-:Y:S01]  /*10260*/  FMUL.FTZ R45, R45, R86.reuse ;  /* 0x000000562d2d7220 */ /* 0x080fe20000410000 */
[-C--:B------:R-:W-:Y:S01]  /*10270*/  FMUL.FTZ R48, R48, R86.reuse ;  /* 0x0000005630307220 */ /* 0x080fe20000410000 */
[----:B------:R-:W-:Y:S01]  /*10280*/  FMUL.FTZ R49, R49, R86 ;  /* 0x0000005631317220 */ /* 0x000fe20000410000 */
[----:B------:R-:W-:Y:S01]  /*10290*/  LDSM.16.MT88.4 R24, [R95+0x1400] ;  /* 0x001400005f18783b */ /* 0x000fe20000004200 */
[----:B------:R-:W1:Y:S01]  /*102a0*/  MUFU.EX2 R35, R35 ;  /* 0x0000002300237308 */ /* 0x000e620000000800 */
[-C--:B------:R-:W-:Y:S01]  /*102b0*/  FFMA.FTZ R113, R118, R102.reuse, -R109 ;  /* 0x0000006676717223 */ /* 0x080fe2000001086d */
[-C--:B------:R-:W-:Y:S01]  /*102c0*/  FFMA.FTZ R117, R120, R102.reuse, -R99 ;  /* 0x0000006678757223 */ /* 0x080fe20000010863 */
[-CC-:B------:R-:W-:Y:S01]  /*102d0*/  FFMA.FTZ R118, R160, R102.reuse, -R109.reuse ;  /* 0x00000066a0767223 */ /* 0x180fe2000001086d */
[-CC-:B------:R-:W-:Y:S01]  /*102e0*/  FFMA.FTZ R115, R132, R102.reuse, -R109.reuse ;  /* 0x0000006684737223 */ /* 0x180fe2000001086d */
[-C--:B------:R-:W-:Y:S01]  /*102f0*/  FFMA.FTZ R126, R126, R102.reuse, -R109 ;  /* 0x000000667e7e7223 */ /* 0x080fe2000001086d */
[-CC-:B------:R-:W-:Y:S01]  /*10300*/  FFMA.FTZ R116, R116, R102.reuse, -R99.reuse ;  /* 0x0000006674747223 */ /* 0x180fe20000010863 */
[--C-:B------:R-:W-:Y:S01]  /*10310*/  FFMA.FTZ R119, R122, R102, -R99.reuse ;  /* 0x000000667a777223 */ /* 0x100fe20000010863 */
[----:B------:R-:W-:Y:S01]  /*10320*/  MUFU.EX2 R34, R34 ;  /* 0x0000002200227308 */ /* 0x000fe20000000800 */
[----:B----4-:R-:W-:Y:S01]  /*10330*/  F2FP.BF16.F32.PACK_AB R6, R87, R92 ;  /* 0x0000005c5706723e */ /* 0x010fe200000010ff */
[-C--:B------:R-:W-:Y:S01]  /*10340*/  FFMA.FTZ R120, R130, R102.reuse, -R99 ;  /* 0x0000006682787223 */ /* 0x080fe20000010863 */
[-CC-:B------:R-:W-:Y:S01]  /*10350*/  FFMA.FTZ R121, R28, R102.reuse, -R109.reuse ;  /* 0x000000661c797223 */ /* 0x180fe2000001086d */
[-CC-:B------:R-:W-:Y:S01]  /*10360*/  FFMA.FTZ R122, R30, R102.reuse, -R109.reuse ;  /* 0x000000661e7a7223 */ /* 0x180fe2000001086d */
[-CC-:B------:R-:W-:Y:S01]  /*10370*/  FFMA.FTZ R112, R112, R102.reuse, -R109.reuse ;  /* 0x0000006670707223 */ /* 0x180fe2000001086d */
[----:B------:R-:W-:Y:S01]  /*10380*/  LDSM.16.MT88.4 R28, [R2+0x8800] ;  /* 0x00880000021c783b */ /* 0x000fe20000004200 */
[----:B------:R-:W-:Y:S01]  /*10390*/  FFMA.FTZ R105, R105, R102, -R109 ;  /* 0x0000006669697223 */ /* 0x000fe2000001086d */
[----:B------:R-:W4:Y:S01]  /*103a0*/  MUFU.EX2 R93, R93 ;  /* 0x0000005d005d7308 */ /* 0x000f220000000800 */
[----:B-1----:R-:W-:Y:S01]  /*103b0*/  F2FP.BF16.F32.PACK_AB R5, R35, R94 ;  /* 0x0000005e2305723e */ /* 0x002fe200000010ff */
[-CC-:B------:R-:W-:Y:S01]  /*103c0*/  FFMA.FTZ R106, R106, R102.reuse, -R99.reuse ;  /* 0x000000666a6a7223 */ /* 0x180fe20000010863 */
[-CC-:B------:R-:W-:Y:S01]  /*103d0*/  FFMA.FTZ R109, R104, R102.reuse, -R99.reuse ;  /* 0x00000066686d7223 */ /* 0x180fe20000010863 */
[-CC-:B------:R-:W-:Y:S01]  /*103e0*/  FFMA.FTZ R98, R98, R102.reuse, -R99.reuse ;  /* 0x0000006662627223 */ /* 0x180fe20000010863 */
[----:B------:R-:W-:Y:S01]  /*103f0*/  FFMA.FTZ R97, R97, R102, -R99 ;  /* 0x0000006661617223 */ /* 0x000fe20000010863 */
[----:B------:R-:W-:-:S02]  /*10400*/  FFMA.FTZ R86, R165, R86, R96 ;  /* 0x00000056a5567223 */ /* 0x000fc40000010060 */
[----:B------:R-:W1:Y:S02]  /*10410*/  MUFU.EX2 R3, R3 ;  /* 0x0000000300037308 */ /* 0x000e640000000800 */
[----:B------:R-:W-:Y:S01]  /*10420*/  FADD.FTZ R91, R91, R86 ;  /* 0x000000565b5b7221 */ /* 0x000fe20000010000 */
[-C--:B------:R-:W-:Y:S02]  /*10430*/  MOV R86, R33.reuse ;  /* 0x0000002100567202 */ /* 0x080fe40000000f00 */
[----:B------:R-:W-:Y:S01]  /*10440*/  @P6 MOV R86, R33 ;  /* 0x0000002100566202 */ /* 0x000fe20000000f00 */
[----:B------:R-:W-:Y:S02]  /*10450*/  FADD.FTZ R92, R92, R91 ;  /* 0x0000005b5c5c7221 */ /* 0x000fe40000010000 */
[----:B------:R-:W-:Y:S01]  /*10460*/  MUFU.EX2 R100, R100 ;  /* 0x0000006400647308 */ /* 0x000fe20000000800 */
[----:B----4-:R-:W-:Y:S01]  /*10470*/  F2FP.BF16.F32.PACK_AB R7, R93, R34 ;  /* 0x000000225d07723e */ /* 0x010fe200000010ff */
[----:B------:R-:W-:-:S06]  /*10480*/  FADD.FTZ R87, R87, R92 ;  /* 0x0000005c57577221 */ /* 0x000fcc0000010000 */
[----:B------:R-:W4:Y:S01]  /*10490*/  MUFU.EX2 R101, R101 ;  /* 0x0000006500657308 */ /* 0x000f220000000800 */
        /* <DEDUP_REMOVED lines=8> */
[C---:B------:R-:W-:Y:S05]  /*10520*/  HMMA.16816.F32.BF16 R80, R4.reuse, R12, R80 ;  /* 0x0000000c0450723c */ /* 0x040fea0000041850 */
[-C--:B------:R-:W-:Y:S01]  /*10530*/  FMUL.FTZ R66, R66, R3.reuse ;  /* 0x0000000342427220 */ /* 0x080fe20000410000 */
[-C--:B------:R-:W-:Y:S01]  /*10540*/  FMUL.FTZ R67, R67, R3.reuse ;  /* 0x0000000343437220 */ /* 0x080fe20000410000 */
[-C--:B------:R-:W-:Y:S01]  /*10550*/  FMUL.FTZ R62, R62, R3.reuse ;  /* 0x000000033e3e7220 */ /* 0x080fe20000410000 */
[-C--:B------:R-:W-:Y:S01]  /*10560*/  FMUL.FTZ R63, R63, R3.reuse ;  /* 0x000000033f3f7220 */ /* 0x080fe20000410000 */
[----:B------:R-:W-:Y:S01]  /*10570*/  MUFU.EX2 R103, R103 ;  /* 0x0000006700677308 */ /* 0x000fe20000000800 */
[-C--:B------:R-:W-:Y:S01]  /*10580*/  FMUL.FTZ R58, R58, R3.reuse ;  /* 0x000000033a3a7220 */ /* 0x080fe20000410000 */
[-C--:B------:R-:W-:Y:S01]  /*10590*/  FMUL.FTZ R59, R59, R3.reuse ;  /* 0x000000033b3b7220 */ /* 0x080fe20000410000 */
[C---:B------:R-:W-:Y:S01]  /*105a0*/  HMMA.16816.F32.BF16 R76, R4.reuse, R14, R76 ;  /* 0x0000000e044c723c */ /* 0x040fe2000004184c */
[----:B------:R-:W1:Y:S02]  /*105b0*/  LDSM.16.MT88.4 R12, [R95+0x1000] ;  /* 0x001000005f0c783b */ /* 0x000e640000004200 */
[-C--:B------:R-:W-:Y:S01]  /*105c0*/  FMUL.FTZ R54, R54, R3.reuse ;  /* 0x0000000336367220 */ /* 0x080fe20000410000 */
[-C--:B------:R-:W-:Y:S01]  /*105d0*/  FMUL.FTZ R55, R55, R3.reuse ;  /* 0x0000000337377220 */ /* 0x080fe20000410000 */
[-C--:B------:R-:W-:Y:S01]  /*105e0*/  FMUL.FTZ R38, R38, R3.reuse ;  /* 0x0000000326267220 */ /* 0x080fe20000410000 */
[----:B------:R-:W-:Y:S01]  /*105f0*/  MUFU.EX2 R108, R108 ;  /* 0x0000006c006c7308 */ /* 0x000fe20000000800 */
[-C--:B------:R-:W-:Y:S01]  /*10600*/  FMUL.FTZ R39, R39, R3.reuse ;  /* 0x0000000327277220 */ /* 0x080fe20000410000 */
[-C--:B------:R-:W-:Y:S01]  /*10610*/  FMUL.FTZ R42, R42, R3.reuse ;  /* 0x000000032a2a7220 */ /* 0x080fe20000410000 */
[C---:B--2---:R-:W-:Y:S03]  /*10620*/  HMMA.16816.F32.BF16 R72, R4.reuse, R8, R72 ;  /* 0x000000080448723c */ /* 0x044fe60000041848 */
[-C--:B------:R-:W-:Y:S01]  /*10630*/  FMUL.FTZ R43, R43, R3.reuse ;  /* 0x000000032b2b7220 */ /* 0x080fe20000410000 */
[-C--:B------:R-:W-:Y:S01]  /*10640*/  FMUL.FTZ R46, R46, R3.reuse ;  /* 0x000000032e2e7220 */ /* 0x080fe20000410000 */
[-C--:B------:R-:W-:Y:S01]  /*10650*/  FMUL.FTZ R47, R47, R3.reuse ;  /* 0x000000032f2f7220 */ /* 0x080fe20000410000 */
[-C--:B------:R-:W-:Y:S01]  /*10660*/  FMUL.FTZ R50, R50, R3.reuse ;  /* 0x0000000332327220 */ /* 0x080fe20000410000 */
[----:B------:R-:W-:Y:S01]  /*10670*/  MUFU.EX2 R107, R107 ;  /* 0x0000006b006b7308 */ /* 0x000fe20000000800 */
[-C--:B------:R-:W-:Y:S01]  /*10680*/  FMUL.FTZ R51, R51, R3.reuse ;  /* 0x0000000333337220 */ /* 0x080fe20000410000 */
[----:B------:R-:W-:Y:S01]  /*10690*/  FFMA.FTZ R94, R163, R3, R94 ;  /* 0x00000003a35e7223 */ /* 0x000fe2000001005e */
[C---:B------:R-:W-:Y:S01]  /*106a0*/  HMMA.16816.F32.BF16 R68, R4.reuse, R10, R68 ;  /* 0x0000000a0444723c */ /* 0x040fe20000041844 */
[----:B------:R-:W2:Y:S02]  /*106b0*/  LDSM.16.MT88.4 R8, [R2+0x8000] ;  /* 0x008000000208783b */ /* 0x000ea40000004200 */
[-C--:B------:R-:W-:Y:S01]  /*106c0*/  MOV R3, R32.reuse ;  /* 0x0000002000037202 */ /* 0x080fe20000000f00 */
[----:B------:R-:W-:Y:S01]  /*106d0*/  FADD.FTZ R35, R35, R94 ;  /* 0x0000005e23237221 */ /* 0x000fe20000010000 */
[----:B------:R-:W-:Y:S01]  /*106e0*/  @P6 MOV R3, R32 ;  /* 0x0000002000036202 */ /* 0x000fe20000000f00 */
[----:B------:R-:W5:Y:S02]  /*106f0*/  MUFU.EX2 R110, R110 ;  /* 0x0000006e006e7308 */ /* 0x000f640000000800 */
[----:B------:R-:W-:Y:S01]  /*10700*/  FADD.FTZ R34, R34, R35 ;  /* 0x0000002322227221 */ /* 0x000fe20000010000 */
[----:B------:R-:W-:Y:S03]  /*10710*/  HMMA.16816.F32.BF16 R64, R4, R16, R64 ;  /* 0x000000100440723c */ /* 0x000fe60000041840 */
[----:B------:R-:W-:-:S02]  /*10720*/  FADD.FTZ R34, R93, R34 ;  /* 0x000000225d227221 */ /* 0x000fc40000010000 */
[----:B------:R-:W-:Y:S03]  /*10730*/  MUFU.EX2 R114, R114 ;  /* 0x0000007200727308 */ /* 0x000fe60000000800 */
[C---:B------:R-:W-:Y:S01]  /*10740*/  HMMA.16816.F32.BF16 R60, R4.reuse, R18, R60 ;  /* 0x00000012043c723c */ /* 0x040fe2000004183c */
[----:B------:R-:W5:Y:S04]  /*10750*/  LDSM.16.MT88.4 R16, [R2+0x6400] ;  /* 0x006400000210783b */ /* 0x000f680000004200 */
[----:B------:R-:W5:Y:S03]  /*10760*/  MUFU.EX2 R111, R111 ;  /* 0x0000006f006f7308 */ /* 0x000f660000000800 */
[C---:B---3--:R-:W-:Y:S05]  /*10770*/  HMMA.16816.F32.BF16 R44, R4.reuse, R20, R44 ;  /* 0x00000014042c723c */ /* 0x048fea000004182c */
[----:B------:R-:W-:Y:S03]  /*10780*/  MUFU.EX2 R113, R113 ;  /* 0x0000007100717308 */ /* 0x000fe60000000800 */
[C---:B-1----:R-:W-:Y:S05]  /*10790*/  HMMA.16816.F32.BF16 R56, R4.reuse, R12, R56 ;  /* 0x0000000c0438723c */ /* 0x042fea0000041838 */
[----:B------:R-:W1:Y:S03]  /*107a0*/  MUFU.EX2 R118, R118 ;  /* 0x0000007600767308 */ /* 0x000e660000000800 */
[C---:B------:R-:W-:Y:S01]  /*107b0*/  HMMA.16816.F32.BF16 R52, R4.reuse, R14, R52 ;  /* 0x0000000e0434723c */ /* 0x040fe20000041834 */
[----:B------:R-:W3:Y:S04]  /*107c0*/  LDSM.16.MT88.4 R12, [R95+0x400] ;  /* 0x000400005f0c783b */ /* 0x000ee80000004200 */
[----:B------:R-:W-:Y:S03]  /*107d0*/  MUFU.EX2 R115, R115 ;  /* 0x0000007300737308 */ /* 0x000fe60000000800 */
[C---:B--2---:R-:W-:Y:S05]  /*107e0*/  HMMA.16816.F32.BF16 R36, R4.reuse, R8, R36 ;  /* 0x000000080424723c */ /* 0x044fea0000041824 */
[----:B------:R-:W-:Y:S03]  /*107f0*/  MUFU.EX2 R126, R126 ;  /* 0x0000007e007e7308 */ /* 0x000fe60000000800 */
[C---:B------:R-:W-:Y:S01]  /*10800*/  HMMA.16816.F32.BF16 R40, R4.reuse, R10, R40 ;  /* 0x0000000a0428723c */ /* 0x040fe20000041828 */
[----:B------:R-:W2:Y:S04]  /*10810*/  LDSM.16.MT88.4 R8, [R2+0x7400] ;  /* 0x007400000208783b */ /* 0x000ea80000004200 */
[----:B------:R-:W-:Y:S03]  /*10820*/  MUFU.EX2 R116, R116 ;  /* 0x0000007400747308 */ /* 0x000fe60000000800 */
[----:B------:R-:W-:Y:S03]  /*10830*/  HMMA.16816.F32.BF16 R48, R4, R22, R48 ;  /* 0x000000160430723c */ /* 0x000fe60000041830 */
[----:B----4-:R-:W-:Y:S01]  /*10840*/  F2FP.BF16.F32.PACK_AB R4, R101, R100 ;  /* 0x000000646504723e */ /* 0x010fe200000010ff */
[----:B------:R-:W-:Y:S01]  /*10850*/  LDSM.16.MT88.4 R20, [R95+0x2400] ;  /* 0x002400005f14783b */ /* 0x000fe20000004200 */
[----:B-----5:R-:W-:Y:S01]  /*10860*/  F2FP.BF16.F32.PACK_AB R5, R110, R107 ;  /* 0x0000006b6e05723e */ /* 0x020fe200000010ff */
[----:B------:R-:W-:Y:S01]  /*10870*/  FADD.FTZ R100, R100, R87 ;  /* 0x0000005764647221 */ /* 0x000fe20000010000 */
[----:B------:R-:W-:Y:S01]  /*10880*/  F2FP.BF16.F32.PACK_AB R6, R108, R103 ;  /* 0x000000676c06723e */ /* 0x000fe200000010ff */
[----:B------:R-:W4:Y:S01]  /*10890*/  MUFU.EX2 R117, R117 ;  /* 0x0000007500757308 */ /* 0x000f220000000800 */
[----:B------:R-:W-:Y:S01]  /*108a0*/  F2FP.BF16.F32.PACK_AB R7, R111, R114 ;  /* 0x000000726f07723e */ /* 0x000fe200000010ff */
[----:B------:R-:W-:Y:S01]  /*108b0*/  FADD.FTZ R107, R107, R34 ;  /* 0x000000226b6b7221 */ /* 0x000fe20000010000 */
[----:B------:R-:W-:-:S03]  /*108c0*/  FADD.FTZ R100, R101, R100 ;  /* 0x0000006465647221 */ /* 0x000fc60000010000 */
[----:B------:R-:W-:Y:S01]  /*108d0*/  FADD.FTZ R107, R110, R107 ;  /* 0x0000006b6e6b7221 */ /* 0x000fe20000010000 */
[----:B------:R-:W-:Y:S01]  /*108e0*/  FADD.FTZ R103, R103, R100 ;  /* 0x0000006467677221 */ /* 0x000fe20000010000 */
[----:B------:R-:W-:Y:S01]  /*108f0*/  HMMA.16816.F32.BF16 R80, R4, R16, R80 ;  /* 0x000000100450723c */ /* 0x000fe20000041850 */
[----:B------:R-:W-:Y:S02]  /*10900*/  MUFU.EX2 R119, R119 ;  /* 0x0000007700777308 */ /* 0x000fe40000000800 */
[----:B------:R-:W-:Y:S01]  /*10910*/  FADD.FTZ R114, R114, R107 ;  /* 0x0000006b72727221 */ /* 0x000fe20000010000 */
[----:B------:R-:W-:-:S03]  /*10920*/  FADD.FTZ R108, R108, R103 ;  /* 0x000000676c6c7221 */ /* 0x000fc60000010000 */
[----:B------:R-:W-:Y:S01]  /*10930*/  FADD.FTZ R111, R111, R114 ;  /* 0x000000726f6f7221 */ /* 0x000fe20000010000 */
[C---:B------:R-:W-:Y:S01]  /*10940*/  HMMA.16816.F32.BF16 R76, R4.reuse, R18, R76 ;  /* 0x00000012044c723c */ /* 0x040fe2000004184c */
[----:B------:R-:W5:Y:S01]  /*10950*/  LDSM.16.MT88.4 R16, [R2+0x8400] ;  /* 0x008400000210783b */ /* 0x000f620000004200 */
[----:B------:R-:W4:Y:S06]  /*10960*/  MUFU.EX2 R120, R120 ;  /* 0x0000007800787308 */ /* 0x000f2c0000000800 */
[C---:B---3--:R-:W-:Y:S02]  /*10970*/  HMMA.16816.F32.BF16 R72, R4.reuse, R12, R72 ;  /* 0x0000000c0448723c */ /* 0x048fe40000041848 */
[----:B------:R-:W-:Y:S06]  /*10980*/  MUFU.EX2 R112, R112 ;  /* 0x0000007000707308 */ /* 0x000fec0000000800 */
[C---:B------:R-:W-:Y:S01]  /*10990*/  HMMA.16816.F32.BF16 R68, R4.reuse, R14, R68 ;  /* 0x0000000e0444723c */ /* 0x040fe20000041844 */
[----:B------:R-:W3:Y:S01]  /*109a0*/  LDSM.16.MT88.4 R12, [R2+0x6800] ;  /* 0x00680000020c783b */ /* 0x000ee20000004200 */
[----:B------:R-:W3:Y:S06]  /*109b0*/  MUFU.EX2 R121, R121 ;  /* 0x0000007900797308 */ /* 0x000eec0000000800 */
[C---:B--2---:R-:W-:Y:S02]  /*109c0*/  HMMA.16816.F32.BF16 R64, R4.reuse, R8, R64 ;  /* 0x000000080440723c */ /* 0x044fe40000041840 */
[----:B------:R-:W-:Y:S06]  /*109d0*/  MUFU.EX2 R122, R122 ;  /* 0x0000007a007a7308 */ /* 0x000fec0000000800 */
[C---:B------:R-:W-:Y:S01]  /*109e0*/  HMMA.16816.F32.BF16 R60, R4.reuse, R10, R60 ;  /* 0x0000000a043c723c */ /* 0x040fe2000004183c */
[----:B------:R-:W2:Y:S01]  /*109f0*/  LDSM.16.MT88.4 R8, [R95+0x800] ;  /* 0x000800005f08783b */ /* 0x000ea20000004200 */
[----:B------:R-:W-:Y:S06]  /*10a00*/  MUFU.EX2 R105, R105 ;  /* 0x0000006900697308 */ /* 0x000fec0000000800 */
[C---:B------:R-:W-:Y:S02]  /*10a10*/  HMMA.16816.F32.BF16 R56, R4.reuse, R24, R56 ;  /* 0x000000180438723c */ /* 0x040fe40000041838 */
[----:B------:R-:W-:Y:S06]  /*10a20*/  MUFU.EX2 R106, R106 ;  /* 0x0000006a006a7308 */ /* 0x000fec0000000800 */
[C---:B-----5:R-:W-:Y:S02]  /*10a30*/  HMMA.16816.F32.BF16 R36, R4.reuse, R16, R36 ;  /* 0x000000100424723c */ /* 0x060fe40000041824 */
[----:B------:R-:W5:Y:S06]  /*10a40*/  MUFU.EX2 R109, R109 ;  /* 0x0000006d006d7308 */ /* 0x000f6c0000000800 */
[C---:B------:R-:W-:Y:S01]  /*10a50*/  HMMA.16816.F32.BF16 R40, R4.reuse, R18, R40 ;  /* 0x000000120428723c */ /* 0x040fe20000041828 */
[----:B------:R-:W5:Y:S01]  /*10a60*/  LDSM.16.MT88.4 R16, [R2+0x7800] ;  /* 0x007800000210783b */ /* 0x000f620000004200 */
[----:B------:R-:W-:Y:S06]  /*10a70*/  MUFU.EX2 R98, R98 ;  /* 0x0000006200627308 */ /* 0x000fec0000000800 */
[C---:B------:R-:W-:Y:S01]  /*10a80*/  HMMA.16816.F32.BF16 R52, R4.reuse, R26, R52 ;  /* 0x0000001a0434723c */ /* 0x040fe20000041834 */
[----:B------:R-:W-:Y:S01]  /*10a90*/  LDSM.16.MT88.4 R24, [R2+0x6c00] ;  /* 0x006c00000218783b */ /* 0x000fe20000004200 */
[----:B------:R-:W5:Y:S06]  /*10aa0*/  MUFU.EX2 R97, R97 ;  /* 0x0000006100617308 */ /* 0x000f6c0000000800 */
[C---:B------:R-:W-:Y:S08]  /*10ab0*/  HMMA.16816.F32.BF16 R44, R4.reuse, R20, R44 ;  /* 0x00000014042c723c */ /* 0x040ff0000004182c */
[----:B------:R-:W-:Y:S03]  /*10ac0*/  HMMA.16816.F32.BF16 R48, R4, R22, R48 ;  /* 0x000000160430723c */ /* 0x000fe60000041830 */
[----:B-1----:R-:W-:Y:S01]  /*10ad0*/  F2FP.BF16.F32.PACK_AB R4, R118, R113 ;  /* 0x000000717604723e */ /* 0x002fe200000010ff */
[----:B------:R-:W-:Y:S01]  /*10ae0*/  LDSM.16.MT88.4 R20, [R2+0x7c00] ;  /* 0x007c00000214783b */ /* 0x000fe20000004200 */
        /* <DEDUP_REMOVED lines=13> */
[----:B------:R-:W1:Y:S07]  /*10bc0*/  LDSM.16.MT88.4 R12, [R95+0x1800] ;  /* 0x001800005f0c783b */ /* 0x000e6e0000004200 */
[C---:B--2---:R-:W-:Y:S08]  /*10bd0*/  HMMA.16816.F32.BF16 R72, R4.reuse, R8, R72 ;  /* 0x000000080448723c */ /* 0x044ff00000041848 */
[C---:B------:R-:W-:Y:S01]  /*10be0*/  HMMA.16816.F32.BF16 R68, R4.reuse, R10, R68 ;  /* 0x0000000a0444723c */ /* 0x040fe20000041844 */
[----:B------:R-:W2:Y:S07]  /*10bf0*/  LDSM.16.MT88.4 R8, [R95+0x2800] ;  /* 0x002800005f08783b */ /* 0x000eae0000004200 */
[C---:B-----5:R-:W-:Y:S08]  /*10c00*/  HMMA.16816.F32.BF16 R64, R4.reuse, R16, R64 ;  /* 0x000000100440723c */ /* 0x060ff00000041840 */
        /* <DEDUP_REMOVED lines=37> */
.L_x_10621:
[----:B------:R-:W-:-:S07]  /*10e60*/  IADD3 R88, PT, PT, R90, -0x1, RZ ;  /* 0xffffffff5a587810 */ /* 0x000fce0007ffe0ff */
.L_x_10630:
[----:B------:R-:W-:Y:S05]  /*10e70*/  BSYNC B2 ;  /* 0x0000000000027941 */ /* 0x000fea0003800000 */
.L_x_10620:
[----:B------:R-:W-:-:S13]  /*10e80*/  ISETP.GE.AND P0, PT, R88, R137, PT ;  /* 0x000000895800720c */ /* 0x000fda0003f06270 */
[----:B------:R-:W-:Y:S05]  /*10e90*/  @!P0 BRA `(.L_x_10631) ;  /* 0x0000003400b48947 */ /* 0x000fea0003800000 */
[----:B------:R-:W1:Y:S01]  /*10ea0*/  S2R R2, SR_TID.X ;  /* 0x0000000000027919 */ /* 0x000e620000002100 */
[----:B------:R-:W-:Y:S01]  /*10eb0*/  IMAD.SHL.U32 R157, R88, 0x40, RZ ;  /* 0x00000040589d7824 */ /* 0x000fe200078e00ff */
[----:B------:R-:W-:Y:S01]  /*10ec0*/  ISETP.NE.U32.AND P3, PT, R152, RZ, PT ;  /* 0x000000ff9800720c */ /* 0x000fe20003f65070 */
[----:B------:R-:W-:-:S03]  /*10ed0*/  VIADD R160, R88, 0x1 ;  /* 0x0000000158a07836 */ /* 0x000fc60000000000 */
[----:B------:R-:W-:Y:S02]  /*10ee0*/  LOP3.LUT R161, R157, 0x20, R124, 0xfe, !PT ;  /* 0x000000209da17812 */ /* 0x000fe400078efe7c */
[----:B------:R-:W-:Y:S02]  /*10ef0*/  ISETP.NE.AND.EX P3, PT, R153, RZ, PT, P3 ;  /* 0x000000ff9900720c */ /* 0x000fe40003f65330 */
[----:B-1----:R-:W-:-:S04]  /*10f00*/  SHF.R.U32.HI R2, RZ, 0x2, R2 ;  /* 0x00000002ff027819 */ /* 0x002fc80000011602 */
[----:B------:R-:W-:-:S04]  /*10f10*/  LOP3.LUT R2, R2, 0x7, RZ, 0xc0, !PT ;  /* 0x0000000702027812 */ /* 0x000fc800078ec0ff */
[----:B------:R-:W-:Y:S01]  /*10f20*/  IADD3 R89, PT, PT, R2, R89, R0 ;  /* 0x0000005902597210 */ /* 0x000fe20007ffe000 */
[----:B------:R-:W-:Y:S02]  /*10f30*/  IMAD.MOV.U32 R2, RZ, RZ, R3 ;  /* 0x000000ffff027224 */ /* 0x000fe400078e0003 */
[----:B------:R-:W-:Y:S01]  /*10f40*/  IMAD.MOV.U32 R0, RZ, RZ, R86 ;  /* 0x000000ffff007224 */ /* 0x000fe200078e0056 */
[----:B------:R-:W-:-:S04]  /*10f50*/  IADD3 R4, PT, PT, -R124, R89, -R146 ;  /* 0x000000597c047210 */ /* 0x000fc80007ffe992 */
[----:B------:R-:W-:Y:S01]  /*10f60*/  IADD3 R159, PT, PT, R4, -0x19, -R157 ;  /* 0xffffffe7049f7810 */ /* 0x000fe20007ffe89d */
[----:B------:R-:W-:-:S07]  /*10f70*/  VIADD R157, R157, 0x40 ;  /* 0x000000409d9d7836 */ /* 0x000fce0000000000 */
.L_x_10638:
        /* <DEDUP_REMOVED lines=79> */
.L_x_10633:
[----:B------:R-:W-:Y:S05]  /*11470*/  BSYNC.RECONVERGENT B0 ;  /* 0x0000000000007941 */ /* 0x000fea0003800200 */
.L_x_10632:
[----:B------:R-:W1:Y:S01]  /*11480*/  S2UR UR6, SR_CgaCtaId ;  /* 0x00000000000679c3 */ /* 0x000e620000008800 */
[C---:B------:R-:W-:Y:S01]  /*11490*/  LOP3.LUT R164, R162.reuse, 0xc0, RZ, 0xc0, !PT ;  /* 0x000000c0a2a47812 */ /* 0x040fe200078ec0ff */
[----:B------:R-:W-:Y:S01]  /*114a0*/  UMOV UR7, 0x400 ;  /* 0x0000040000077882 */ /* 0x000fe20000000000 */
[----:B------:R-:W-:Y:S01]  /*114b0*/  LOP3.LUT R128, R162, 0x18, RZ, 0xc0, !PT ;  /* 0x00000018a2807812 */ /* 0x000fe200078ec0ff */
[C---:B------:R-:W-:Y:S01]  /*114c0*/  IMAD.SHL.U32 R129, R3.reuse, 0x10, RZ ;  /* 0x0000001003817824 */ /* 0x040fe200078e00ff */
[--C-:B------:R-:W-:Y:S01]  /*114d0*/  LOP3.LUT R125, R164, 0x18, R3.reuse, 0xf8, !PT ;  /* 0x00000018a47d7812 */ /* 0x100fe200078ef803 */
[C---:B------:R-:W-:Y:S01]  /*114e0*/  IMAD.SHL.U32 R131, R3.reuse, 0x20, RZ ;  /* 0x0000002003837824 */ /* 0x040fe200078e00ff */
[CC--:B------:R-:W-:Y:S01]  /*114f0*/  ISETP.GE.AND P6, PT, R128.reuse, R147.reuse, PT ;  /* 0x000000938000720c */ /* 0x0c0fe20003fc6270 */
[----:B------:R-:W-:Y:S01]  /*11500*/  IMAD.SHL.U32 R89, R3, 0x4, RZ ;  /* 0x0000000403597824 */ /* 0x000fe200078e00ff */
[--C-:B------:R-:W-:Y:S01]  /*11510*/  LOP3.LUT R125, R125, 0x18, R162.reuse, 0x78, !PT ;  /* 0x000000187d7d7812 */ /* 0x100fe200078e78a2 */
[----:B------:R-:W-:Y:S01]  /*11520*/  IMAD.MOV.U32 R104, RZ, RZ, 0x20 ;  /* 0x00000020ff687424 */ /* 0x000fe200078e00ff */
[----:B------:R-:W-:Y:S01]  /*11530*/  LOP3.LUT R126, R128, 0x20, RZ, 0xfc, !PT ;  /* 0x00000020807e7812 */ /* 0x000fe200078efcff */
[----:B------:R-:W-:Y:S01]  /*11540*/  VIADD R160, R160, 0xffffffff ;  /* 0xffffffffa0a07836 */ /* 0x000fe20000000000 */
[----:B------:R-:W-:Y:S01]  /*11550*/  LOP3.LUT R162, R125, 0x1f20, R162, 0xf8, !PT ;  /* 0x00001f207da27812 */ /* 0x000fe200078ef8a2 */
[----:B------:R-:W-:Y:S01]  /*11560*/  BSSY.RECONVERGENT B1, `(.L_x_10634) ;  /* 0x0000100000017945 */ /* 0x000fe20003800200 */
[-C--:B------:R-:W-:Y:S02]  /*11570*/  ISETP.GE.AND P5, PT, R126, R147.reuse, PT ;  /* 0x000000937e00720c */ /* 0x080fe40003fa6270 */
[----:B------:R-:W-:Y:S02]  /*11580*/  LOP3.LUT R164, R128, 0x40, RZ, 0xfc, !PT ;  /* 0x0000004080a47812 */ /* 0x000fe400078efcff */
[C---:B------:R-:W-:Y:S02]  /*11590*/  LEA R126, P0, R133.reuse, R140, 0x1 ;  /* 0x0000008c857e7211 */ /* 0x040fe400078008ff */
[----:B------:R-:W-:Y:S02]  /*115a0*/  ISETP.GE.AND P4, PT, R164, R147, PT ;  /* 0x00000093a400720c */ /* 0x000fe40003f86270 */
[----:B------:R-:W-:Y:S01]  /*115b0*/  LEA.HI.X R127, R133, R141, R134, 0x1, P0 ;  /* 0x0000008d857f7211 */ /* 0x000fe200000f0c86 */
[----:B-1----:R-:W-:Y:S01]  /*115c0*/  ULEA UR6, UR6, UR7, 0x18 ;  /* 0x0000000706067291 */ /* 0x002fe2000f8ec0ff */
[----:B------:R-:W-:Y:S02]  /*115d0*/  LOP3.LUT R88, R129, 0x100, RZ, 0xc0, !PT ;  /* 0x0000010081587812 */ /* 0x000fe400078ec0ff */
[----:B------:R-:W-:Y:S02]  /*115e0*/  SHF.R.U32.HI R128, RZ, 0x1, R3 ;  /* 0x00000001ff807819 */ /* 0x000fe40000011603 */
[----:B------:R-:W-:Y:S02]  /*115f0*/  LOP3.LUT R86, R131, 0xc0, RZ, 0xc0, !PT ;  /* 0x000000c083567812 */ /* 0x000fe400078ec0ff */
[----:B------:R-:W-:Y:S02]  /*11600*/  LEA R162, R162, UR6, 0x1 ;  /* 0x00000006a2a27c11 */ /* 0x000fe4000f8e08ff */
[----:B------:R-:W-:Y:S02]  /*11610*/  LOP3.LUT R87, R88, 0x20, R131, 0xf8, !PT ;  /* 0x0000002058577812 */ /* 0x000fe400078ef883 */
[----:B------:R-:W-:Y:S01]  /*11620*/  LOP3.LUT R89, R89, 0x18, RZ, 0xc0, !PT ;  /* 0x0000001859597812 */ /* 0x000fe200078ec0ff */
[----:B------:R-:W-:Y:S01]  /*11630*/  @!PT LDS RZ, [RZ] ;  /* 0x00000000fffff984 */ /* 0x000fe20000000800 */
[----:B------:R-:W-:Y:S01]  /*11640*/  @!PT LDS RZ, [RZ] ;  /* 0x00000000fffff984 */ /* 0x000fe20000000800 */
[----:B------:R-:W-:Y:S01]  /*11650*/  @!PT LDS RZ, [RZ] ;  /* 0x00000000fffff984 */ /* 0x000fe20000000800 */
[----:B------:R-:W-:Y:S01]  /*11660*/  @!P6 LDGSTS.E.BYPASS.LTC128B.128 [R162+0x6000], desc[UR4][R140.64] ;  /* 0x060000008ca2efae */ /* 0x000fe2000b981a04 */
        /* <DEDUP_REMOVED lines=18> */
[----:B------:R-:W-:Y:S02]  /*11790*/  LEA R87, R87, UR6, 0x1 ;  /* 0x0000000657577c11 */ /* 0x000fe4000f8e08ff */
[----:B------:R-:W-:Y:S01]  /*117a0*/  LOP3.LUT R132, R89, R130, RZ, 0xfc, !PT ;  /* 0x0000008259847212 */ /* 0x000fe200078efcff */
[----:B------:R-:W-:Y:S01]  /*117b0*/  @P4 STS.128 [R162+0x8000], RZ ;  /* 0x008000ffa2004388 */ /* 0x000fe20000000c00 */
[----:B------:R-:W-:Y:S02]  /*117c0*/  LOP3.LUT P2, RZ, R3, 0x4, RZ, 0xc0, !PT ;  /* 0x0000000403ff7812 */ /* 0x000fe4000784c0ff */
[----:B------:R-:W-:Y:S01]  /*117d0*/  LEA R132, R132, UR6, 0x1 ;  /* 0x0000000684847c11 */ /* 0x000fe2000f8e08ff */
[----:B------:R-:W-:Y:S01]  /*117e0*/  @!PT LDS RZ, [RZ] ;  /* 0x00000000fffff984 */ /* 0x000fe20000000800 */
[----:B------:R-:W-:Y:S01]  /*117f0*/  @!PT LDS RZ, [RZ] ;  /* 0x00000000fffff984 */ /* 0x000fe20000000800 */
[----:B------:R-:W-:Y:S01]  /*11800*/  @!PT LDS RZ, [RZ] ;  /* 0x00000000fffff984 */ /* 0x000fe20000000800 */
[----:B------:R-:W-:Y:S01]  /*11810*/  @!P6 LDGSTS.E.BYPASS.LTC128B.128 [R162+0x6800], desc[UR4][R126.64] ;  /* 0x068000007ea2efae */ /* 0x000fe2000b981a04 */
[----:B------:R-:W-:Y:S02]  /*11820*/  SEL R104, R104, 0xffffffe0, !P2 ;  /* 0xffffffe068687807 */ /* 0x000fe40005000000 */
[----:B------:R-:W-:Y:S01]  /*11830*/  ISETP.GT.AND P0, PT, R160, R137, PT ;  /* 0x00000089a000720c */ /* 0x000fe20003f04270 */
[----:B------:R-:W-:Y:S02]  /*11840*/  @P6 STS.128 [R162+0x6800], RZ ;  /* 0x006800ffa2006388 */ /* 0x000fe40000000c00 */
[--C-:B------:R-:W-:Y:S02]  /*11850*/  IMAD.IADD R86, R132, 0x1, R104.reuse ;  /* 0x0000000184567824 */ /* 0x100fe400078e0268 */
        /* <DEDUP_REMOVED lines=170> */
.L_x_10637:
[----:B------:R-:W-:Y:S05]  /*12300*/  BSYNC.RECONVERGENT B0 ;  /* 0x0000000000007941 */ /* 0x000fea0003800200 */
.L_x_10636:
        /* <DEDUP_REMOVED lines=37> */
.L_x_10635:
[----:B------:R-:W-:Y:S05]  /*12560*/  BSYNC.RECONVERGENT B1 ;  /* 0x0000000000017941 */ /* 0x000fea0003800200 */
.L_x_10634:
[----:B-1----:R-:W-:Y:S01]  /*12570*/  IABS R90, R159 ;  /* 0x0000009f005a7213 */ /* 0x002fe20000000000 */
[----:B------:R-:W2:Y:S01]  /*12580*/  LD.E R87, desc[UR4][R84.64+0xdc] ;  /* 0x0000dc0454577980 */ /* 0x000ea2000c101900 */
[----:B------:R-:W-:Y:S01]  /*12590*/  LOP3.LUT R130, R130, 0x120, R131, 0xf8, !PT ;  /* 0x0000012082827812 */ /* 0x000fe200078ef883 */
[C---:B------:R-:W-:Y:S01]  /*125a0*/  VIADD R88, R159.reuse, 0x20 ;  /* 0x000000209f587836 */ /* 0x040fe20000000000 */
[----:B------:R-:W-:Y:S01]  /*125b0*/  I2FP.F32.S32 R90, R90 ;  /* 0x0000005a005a7245 */ /* 0x000fe20000201400 */
[----:B------:R-:W-:Y:S02]  /*125c0*/  VIADD R86, R159, 0x18 ;  /* 0x000000189f567836 */ /* 0x000fe40000000000 */
[----:B------:R-:W-:Y:S01]  /*125d0*/  VIADD R96, R161, 0xffffffe9 ;  /* 0xffffffe9a1607836 */ /* 0x000fe20000000000 */
[----:B------:R-:W-:Y:S01]  /*125e0*/  IABS R88, R88 ;  /* 0x0000005800587213 */ /* 0x000fe20000000000 */
[----:B------:R-:W-:Y:S01]  /*125f0*/  VIADD R89, R159, 0x21 ;  /* 0x000000219f597836 */ /* 0x000fe20000000000 */
[----:B------:R-:W-:Y:S01]  /*12600*/  IABS R86, R86 ;  /* 0x0000005600567213 */ /* 0x000fe20000000000 */
[----:B------:R-:W-:Y:S01]  /*12610*/  VIADD R93, R161, 0xfffffff0 ;  /* 0xfffffff0a15d7836 */ /* 0x000fe20000000000 */
[----:B------:R-:W-:Y:S01]  /*12620*/  I2FP.F32.S32 R88, R88 ;  /* 0x0000005800587245 */ /* 0x000fe20000201400 */
[CC--:B------:R-:W-:Y:S01]  /*12630*/  FFMA.FTZ R17, -R158.reuse, R90.reuse, R17 ;  /* 0x0000005a9e117223 */ /* 0x0c0fe20000010111 */
[----:B------:R-:W-:Y:S01]  /*12640*/  IABS R89, R89 ;  /* 0x0000005900597213 */ /* 0x000fe20000000000 */
[C---:B------:R-:W-:Y:S01]  /*12650*/  FFMA.FTZ R23, -R158.reuse, R90, R23 ;  /* 0x0000005a9e177223 */ /* 0x040fe20000010117 */
[----:B------:R-:W-:Y:S01]  /*12660*/  I2FP.F32.S32 R86, R86 ;  /* 0x0000005600567245 */ /* 0x000fe20000201400 */
[----:B------:R-:W-:Y:S01]  /*12670*/  VIADD R90, R159, 0x10 ;  /* 0x000000109f5a7836 */ /* 0x000fe20000000000 */
[----:B------:R-:W-:Y:S01]  /*12680*/  I2FP.F32.S32 R89, R89 ;  /* 0x0000005900597245 */ /* 0x000fe20000201400 */
[C---:B------:R-:W-:Y:S01]  /*12690*/  FFMA.FTZ R7, -R158.reuse, R88, R7 ;  /* 0x000000589e077223 */ /* 0x040fe20000010107 */
[----:B------:R-:W-:Y:S02]  /*126a0*/  VIADD R3, R161, 0xffffffe0 ;  /* 0xffffffe0a1037836 */ /* 0x000fe40000000000 */
[C---:B------:R-:W-:Y:S01]  /*126b0*/  FFMA.FTZ R11, -R158.reuse, R86, R11 ;  /* 0x000000569e0b7223 */ /* 0x040fe2000001010b */
[----:B------:R-:W-:Y:S01]  /*126c0*/  IABS R90, R90 ;  /* 0x0000005a005a7213 */ /* 0x000fe20000000000 */
[----:B------:R-:W-:Y:S02]  /*126d0*/  VIADD R88, R159, 0x11 ;  /* 0x000000119f587836 */ /* 0x000fe40000000000 */
[C---:B------:R-:W-:Y:S01]  /*126e0*/  FFMA.FTZ R5, -R158.reuse, R86, R5 ;  /* 0x000000569e057223 */ /* 0x040fe20000010105 */
[----:B------:R-:W-:Y:S01]  /*126f0*/  ISETP.GE.AND P1, PT, R3, R156, PT ;  /* 0x0000009c0300720c */ /* 0x000fe20003f26270 */
[C---:B------:R-:W-:Y:S01]  /*12700*/  FFMA.FTZ R6, -R158.reuse, R89, R6 ;  /* 0x000000599e067223 */ /* 0x040fe20000010106 */
[----:B------:R-:W-:Y:S01]  /*12710*/  I2FP.F32.S32 R86, R90 ;  /* 0x0000005a00567245 */ /* 0x000fe20000201400 */
[----:B------:R-:W-:Y:S01]  /*12720*/  VIADD R100, R161, 0xffffffe1 ;  /* 0xffffffe1a1647836 */ /* 0x000fe20000000000 */
[----:B------:R-:W-:Y:S01]  /*12730*/  IABS R89, R88 ;  /* 0x0000005800597213 */ /* 0x000fe20000000000 */
[----:B------:R-:W-:Y:S01]  /*12740*/  VIADD R90, R159, 0xfffffff8 ;  /* 0xfffffff89f5a7836 */ /* 0x000fe20000000000 */
[C---:B------:R-:W-:Y:S01]  /*12750*/  ISETP.GE.AND P4, PT, R3.reuse, R154, PT ;  /* 0x0000009a0300720c */ /* 0x040fe20003f86270 */
[CC--:B------:R-:W-:Y:S01]  /*12760*/  FFMA.FTZ R15, -R158.reuse, R86.reuse, R15 ;  /* 0x000000569e0f7223 */ /* 0x0c0fe2000001010f */
[----:B------:R-:W-:Y:S01]  /*12770*/  I2FP.F32.S32 R89, R89 ;  /* 0x0000005900597245 */ /* 0x000fe20000201400 */
[C---:B------:R-:W-:Y:S01]  /*12780*/  FFMA.FTZ R9, -R158.reuse, R86, R9 ;  /* 0x000000569e097223 */ /* 0x040fe20000010109 */
[----:B------:R-:W-:Y:S01]  /*12790*/  ISETP.GE.AND P6, PT, R3, R155, PT ;  /* 0x0000009b0300720c */ /* 0x000fe20003fc6270 */
[----:B------:R-:W-:Y:S01]  /*127a0*/  VIADD R86, R159, 0x1 ;  /* 0x000000019f567836 */ /* 0x000fe20000000000 */
[----:B------:R-:W-:Y:S01]  /*127b0*/  ISETP.GE.AND P5, PT, R3, R149, PT ;  /* 0x000000950300720c */ /* 0x000fe20003fa6270 */
[CC--:B------:R-:W-:Y:S01]  /*127c0*/  FFMA.FTZ R14, -R158.reuse, R89.reuse, R14 ;  /* 0x000000599e0e7223 */ /* 0x0c0fe2000001010e */
[C---:B------:R-:W-:Y:S01]  /*127d0*/  FFMA.FTZ R8, -R158.reuse, R89, R8 ;  /* 0x000000599e087223 */ /* 0x040fe20000010108 */
[C---:B------:R-:W-:Y:S01]  /*127e0*/  VIADD R3, R159.reuse, 0x19 ;  /* 0x000000199f037836 */ /* 0x040fe20000000000 */
[----:B------:R-:W-:Y:S01]  /*127f0*/  IABS R89, R86 ;  /* 0x0000005600597213 */ /* 0x000fe20000000000 */
[C---:B------:R-:W-:Y:S01]  /*12800*/  VIADD R86, R159.reuse, 0xffffffe0 ;  /* 0xffffffe09f567836 */ /* 0x040fe20000000000 */
[----:B------:R-:W-:Y:S01]  /*12810*/  IABS R90, R90 ;  /* 0x0000005a005a7213 */ /* 0x000fe20000000000 */
[C---:B------:R-:W-:Y:S01]  /*12820*/  VIADD R88, R159.reuse, 0x8 ;  /* 0x000000089f587836 */ /* 0x040fe20000000000 */
[----:B------:R-:W-:Y:S01]  /*12830*/  I2FP.F32.S32 R89, R89 ;  /* 0x0000005900597245 */ /* 0x000fe20000201400 */
[----:B------:R-:W-:Y:S01]  /*12840*/  VIADD R91, R159, 0xffffffe1 ;  /* 0xffffffe19f5b7836 */ /* 0x000fe20000000000 */
[----:B------:R-:W-:Y:S01]  /*12850*/  IABS R86, R86 ;  /* 0x0000005600567213 */ /* 0x000fe20000000000 */
[----:B------:R-:W-:Y:S01]  /*12860*/  VIADD R98, R161, 0xffffffe8 ;  /* 0xffffffe8a1627836 */ /* 0x000fe20000000000 */
[----:B------:R-:W-:Y:S01]  /*12870*/  IABS R3, R3 ;  /* 0x0000000300037213 */ /* 0x000fe20000000000 */
[CC--:B------:R-:W-:Y:S01]  /*12880*/  FFMA.FTZ R22, -R158.reuse, R89.reuse, R22 ;  /* 0x000000599e167223 */ /* 0x0c0fe20000010116 */
[----:B------:R-:W-:Y:S01]  /*12890*/  I2FP.F32.S32 R86, R86 ;  /* 0x0000005600567245 */ /* 0x000fe20000201400 */
[C---:B------:R-:W-:Y:S01]  /*128a0*/  FFMA.FTZ R16, -R158.reuse, R89, R16 ;  /* 0x000000599e107223 */ /* 0x040fe20000010110 */
[----:B------:R-:W-:Y:S01]  /*128b0*/  VIADD R89, R159, 0xfffffff1 ;  /* 0xfffffff19f597836 */ /* 0x000fe20000000000 */
[----:B------:R-:W-:Y:S01]  /*128c0*/  I2FP.F32.S32 R3, R3 ;  /* 0x0000000300037245 */ /* 0x000fe20000201400 */
[----:B------:R-:W-:Y:S02]  /*128d0*/  VIADD R157, R157, 0xffffffc0 ;  /* 0xffffffc09d9d7836 */ /* 0x000fe40000000000 */
[C---:B------:R-:W-:Y:S01]  /*128e0*/  FFMA.FTZ R33, -R158.reuse, R86, R33 ;  /* 0x000000569e217223 */ /* 0x040fe20000010121 */
[C---:B------:R-:W-:Y:S01]  /*128f0*/  VIADD R86, R159.reuse, 0xfffffff0 ;  /* 0xfffffff09f567836 */ /* 0x040fe20000000000 */
[----:B------:R-:W-:Y:S01]  /*12900*/  IABS R89, R89 ;  /* 0x0000005900597213 */ /* 0x000fe20000000000 */
[CC--:B------:R-:W-:Y:S01]  /*12910*/  FFMA.FTZ R10, -R158.reuse, R3.reuse, R10 ;  /* 0x000000039e0a7223 */ /* 0x0c0fe2000001010a */
[C---:B------:R-:W-:Y:S01]  /*12920*/  FFMA.FTZ R4, -R158.reuse, R3, R4 ;  /* 0x000000039e047223 */ /* 0x040fe20000010104 */
[----:B------:R-:W-:Y:S01]  /*12930*/  VIADD R3, R159, 0x9 ;  /* 0x000000099f037836 */ /* 0x000fe20000000000 */
[----:B------:R-:W-:Y:S02]  /*12940*/  IABS R86, R86 ;  /* 0x0000005600567213 */ /* 0x000fe40000000000 */
[----:B------:R-:W-:Y:S02]  /*12950*/  I2FP.F32.S32 R89, R89 ;  /* 0x0000005900597245 */ /* 0x000fe40000201400 */
[----:B------:R-:W-:Y:S02]  /*12960*/  I2FP.F32.S32 R86, R86 ;  /* 0x0000005600567245 */ /* 0x000fe40000201400 */
[----:B------:R-:W-:Y:S01]  /*12970*/  IABS R3, R3 ;  /* 0x0000000300037213 */ /* 0x000fe20000000000 */
[CC--:B------:R-:W-:Y:S01]  /*12980*/  FFMA.FTZ R30, -R158.reuse, R89.reuse, R30 ;  /* 0x000000599e1e7223 */ /* 0x0c0fe2000001011e */
[C---:B------:R-:W-:Y:S01]  /*12990*/  FFMA.FTZ R24, -R158.reuse, R89, R24 ;  /* 0x000000599e187223 */ /* 0x040fe20000010118 */
[CC--:B------:R-:W-:Y:S01]  /*129a0*/  FFMA.FTZ R31, -R158.reuse, R86.reuse, R31 ;  /* 0x000000569e1f7223 */ /* 0x0c0fe2000001011f */
[----:B------:R-:W-:Y:S01]  /*129b0*/  FFMA.FTZ R25, -R158, R86, R25 ;  /* 0x000000569e197223 */ /* 0x000fe20000010119 */
[C---:B------:R-:W-:Y:S01]  /*129c0*/  VIADD R86, R161.reuse, 0xfffffff9 ;  /* 0xfffffff9a1567836 */ /* 0x040fe20000000000 */
[----:B------:R-:W-:Y:S01]  /*129d0*/  I2FP.F32.S32 R3, R3 ;  /* 0x0000000300037245 */ /* 0x000fe20000201400 */
[----:B------:R-:W-:Y:S01]  /*129e0*/  VIADD R89, R161, 0x1 ;  /* 0x00000001a1597836 */ /* 0x000fe20000000000 */
[----:B------:R-:W-:Y:S02]  /*129f0*/  IABS R88, R88 ;  /* 0x0000005800587213 */ /* 0x000fe40000000000 */
[----:B------:R-:W-:Y:S01]  /*12a00*/  ISETP.GE.AND P0, PT, R86, R156, PT ;  /* 0x0000009c5600720c */ /* 0x000fe20003f06270 */
[CC--:B------:R-:W-:Y:S01]  /*12a10*/  FFMA.FTZ R12, -R158.reuse, R3.reuse, R12 ;  /* 0x000000039e0c7223 */ /* 0x0c0fe2000001010c */
[----:B------:R-:W-:Y:S01]  /*12a20*/  I2FP.F32.S32 R88, R88 ;  /* 0x0000005800587245 */ /* 0x000fe20000201400 */
[C---:B------:R-:W-:Y:S01]  /*12a30*/  FFMA.FTZ R18, -R158.reuse, R3, R18 ;  /* 0x000000039e127223 */ /* 0x040fe20000010112 */
[----:B------:R-:W-:Y:S01]  /*12a40*/  FSEL R115, R17, -INF , P0 ;  /* 0xff80000011737808 */ /* 0x000fe20000000000 */
[----:B------:R-:W-:Y:S01]  /*12a50*/  VIADD R3, R159, 0xfffffff9 ;  /* 0xfffffff99f037836 */ /* 0x000fe20000000000 */
[----:B------:R-:W-:Y:S01]  /*12a60*/  ISETP.GE.AND P0, PT, R89, R154, PT ;  /* 0x0000009a5900720c */ /* 0x000fe20003f06270 */
[CC--:B------:R-:W-:Y:S01]  /*12a70*/  FFMA.FTZ R13, -R158.reuse, R88.reuse, R13 ;  /* 0x000000589e0d7223 */ /* 0x0c0fe2000001010d */
[----:B------:R-:W-:Y:S01]  /*12a80*/  IABS R91, R91 ;  /* 0x0000005b005b7213 */ /* 0x000fe20000000000 */
[----:B------:R-:W-:Y:S01]  /*12a90*/  FFMA.FTZ R19, -R158, R88, R19 ;  /* 0x000000589e137223 */ /* 0x000fe20000010113 */
[----:B------:R-:W-:Y:S01]  /*12aa0*/  FSEL R127, R23, -INF , P0 ;  /* 0xff800000177f7808 */ /* 0x000fe20000000000 */
[----:B------:R-:W-:Y:S01]  /*12ab0*/  IMAD.MOV.U32 R88, RZ, RZ, R90 ;  /* 0x000000ffff587224 */ /* 0x000fe200078e005a */
[-C--:B------:R-:W-:Y:S01]  /*12ac0*/  ISETP.GE.AND P0, PT, R100, R156.reuse, PT ;  /* 0x0000009c6400720c */ /* 0x080fe20003f06270 */
[----:B------:R-:W-:Y:S01]  /*12ad0*/  VIADD R23, R161, 0xfffffff8 ;  /* 0xfffffff8a1177836 */ /* 0x000fe20000000000 */
[----:B------:R-:W-:Y:S02]  /*12ae0*/  I2FP.F32.S32 R91, R91 ;  /* 0x0000005b005b7245 */ /* 0x000fe40000201400 */
[----:B------:R-:W-:Y:S02]  /*12af0*/  FSEL R17, R5, -INF , P0 ;  /* 0xff80000005117808 */ /* 0x000fe40000000000 */
[-C--:B------:R-:W-:Y:S01]  /*12b00*/  ISETP.GE.AND P0, PT, R96, R156.reuse, PT ;  /* 0x0000009c6000720c */ /* 0x080fe20003f06270 */
[----:B------:R-:W-:Y:S01]  /*12b10*/  FFMA.FTZ R32, -R158, R91, R32 ;  /* 0x0000005b9e207223 */ /* 0x000fe20000010120 */
[----:B------:R-:W-:Y:S01]  /*12b20*/  FSEL R99, R4, -INF , P1 ;  /* 0xff80000004637808 */ /* 0x000fe20000800000 */
[----:B------:R-:W-:Y:S01]  /*12b30*/  VIADD R91, R161, 0xfffffff1 ;  /* 0xfffffff1a15b7836 */ /* 0x000fe20000000000 */
[----:B------:R-:W-:Y:S01]  /*12b40*/  FSEL R5, R9, -INF , P0 ;  /* 0xff80000009057808 */ /* 0x000fe20000000000 */
[----:B------:R-:W-:Y:S01]  /*12b50*/  VIADD R4, R161, 0x19 ;  /* 0x00000019a1047836 */ /* 0x000fe20000000000 */
[-C--:B------:R-:W-:Y:S02]  /*12b60*/  ISETP.GE.AND P1, PT, R98, R156.reuse, PT ;  /* 0x0000009c6200720c */ /* 0x080fe40003f26270 */
[----:B------:R-:W-:Y:S02]  /*12b70*/  ISETP.GE.AND P0, PT, R93, R156, PT ;  /* 0x0000009c5d00720c */ /* 0x000fe40003f06270 */
[----:B------:R-:W-:Y:S02]  /*12b80*/  IABS R3, R3 ;  /* 0x0000000300037213 */ /* 0x000fe40000000000 */
[----:B------:R-:W-:Y:S01]  /*12b90*/  FSEL R97, R8, -INF , P1 ;  /* 0xff80000008617808 */ /* 0x000fe20000800000 */
[C---:B------:R-:W-:Y:S01]  /*12ba0*/  VIADD R8, R161.reuse, 0x10 ;  /* 0x00000010a1087836 */ /* 0x040fe20000000000 */
[----:B------:R-:W-:Y:S01]  /*12bb0*/  FSEL R92, R12, -INF , P0 ;  /* 0xff8000000c5c7808 */ /* 0x000fe20000000000 */
[----:B------:R-:W-:Y:S01]  /*12bc0*/  VIADD R12, R161, 0x8 ;  /* 0x00000008a10c7836 */ /* 0x000fe20000000000 */
[----:B------:R-:W-:Y:S02]  /*12bd0*/  I2FP.F32.S32 R3, R3 ;  /* 0x0000000300037245 */ /* 0x000fe40000201400 */
[----:B------:R-:W-:Y:S02]  /*12be0*/  ISETP.GE.AND P1, PT, R100, R154, PT ;  /* 0x0000009a6400720c */ /* 0x000fe40003f26270 */
[----:B------:R-:W-:Y:S01]  /*12bf0*/  I2FP.F32.S32 R88, R88 ;  /* 0x0000005800587245 */ /* 0x000fe20000201400 */
[-C--:B------:R-:W-:Y:S01]  /*12c00*/  FFMA.FTZ R20, -R158, R3.reuse, R20 ;  /* 0x000000039e147223 */ /* 0x080fe20000010114 */
[----:B------:R-:W-:Y:S01]  /*12c10*/  ISETP.GE.AND P0, PT, R96, R154, PT ;  /* 0x0000009a6000720c */ /* 0x000fe20003f06270 */
[----:B------:R-:W-:Y:S01]  /*12c20*/  FFMA.FTZ R26, -R158, R3, R26 ;  /* 0x000000039e1a7223 */ /* 0x000fe2000001011a */
[----:B------:R-:W-:Y:S01]  /*12c30*/  FSEL R95, R6, -INF , P4 ;  /* 0xff800000065f7808 */ /* 0x000fe20002000000 */
[CC--:B------:R-:W-:Y:S01]  /*12c40*/  FFMA.FTZ R27, -R158.reuse, R88.reuse, R27 ;  /* 0x000000589e1b7223 */ /* 0x0c0fe2000001011b */
[----:B------:R-:W-:Y:S01]  /*12c50*/  FSEL R94, R7, -INF , P1 ;  /* 0xff800000075e7808 */ /* 0x000fe20000800000 */
[----:B------:R-:W-:Y:S01]  /*12c60*/  FFMA.FTZ R21, -R158, R88, R21 ;  /* 0x000000589e157223 */ /* 0x000fe20000010115 */
[-C--:B------:R-:W-:Y:S01]  /*12c70*/  ISETP.GE.AND P4, PT, R91, R156.reuse, PT ;  /* 0x0000009c5b00720c */ /* 0x080fe20003f86270 */
[----:B------:R-:W-:Y:S01]  /*12c80*/  VIADD R88, R159, 0xffffffe8 ;  /* 0xffffffe89f587836 */ /* 0x000fe20000000000 */
[----:B------:R-:W-:Y:S01]  /*12c90*/  FSEL R7, R11, -INF , P0 ;  /* 0xff8000000b077808 */ /* 0x000fe20000000000 */
[C---:B------:R-:W-:Y:S01]  /*12ca0*/  VIADD R6, R161.reuse, 0x11 ;  /* 0x00000011a1067836 */ /* 0x040fe20000000000 */
[----:B------:R-:W-:Y:S01]  /*12cb0*/  ISETP.GE.AND P0, PT, R161, R156, PT ;  /* 0x0000009ca100720c */ /* 0x000fe20003f06270 */
[C---:B------:R-:W-:Y:S01]  /*12cc0*/  VIADD R3, R159.reuse, 0xffffffe9 ;  /* 0xffffffe99f037836 */ /* 0x040fe20000000000 */
[----:B------:R-:W-:Y:S01]  /*12cd0*/  ISETP.GE.AND P1, PT, R98, R154, PT ;  /* 0x0000009a6200720c */ /* 0x000fe20003f26270 */
        /* <DEDUP_REMOVED lines=17> */
[----:B------:R-:W-:Y:S02]  /*12df0*/  FSEL R14, R15, -INF , P4 ;  /* 0xff8000000f0e7808 */ /* 0x000fe40002000000 */
[-C--:B------:R-:W-:Y:S02]  /*12e00*/  ISETP.GE.AND P4, PT, R89, R156.reuse, PT ;  /* 0x0000009c5900720c */ /* 0x080fe40003f86270 */
[----:B------:R-:W-:Y:S02]  /*12e10*/  FSEL R126, R25, -INF , P0 ;  /* 0xff800000197e7808 */ /* 0x000fe40000000000 */
[----:B------:R-:W-:Y:S02]  /*12e20*/  ISETP.GE.AND P0, PT, R6, R156, PT ;  /* 0x0000009c0600720c */ /* 0x000fe40003f06270 */
[----:B------:R-:W-:Y:S02]  /*12e30*/  FSEL R21, R21, -INF , P4 ;  /* 0xff80000015157808 */ /* 0x000fe40002000000 */
[-C--:B------:R-:W-:Y:S02]  /*12e40*/  ISETP.GE.AND P4, PT, R23, R154.reuse, PT ;  /* 0x0000009a1700720c */ /* 0x080fe40003f86270 */
[----:B------:R-:W-:Y:S02]  /*12e50*/  IABS R3, R3 ;  /* 0x0000000300037213 */ /* 0x000fe40000000000 */
[----:B------:R-:W-:Y:S02]  /*12e60*/  FSEL R29, R29, -INF , P0 ;  /* 0xff8000001d1d7808 */ /* 0x000fe40000000000 */
[----:B------:R-:W-:Y:S02]  /*12e70*/  ISETP.GE.AND P0, PT, R10, R154, PT ;  /* 0x0000009a0a00720c */ /* 0x000fe40003f06270 */
[----:B------:R-:W-:Y:S02]  /*12e80*/  FSEL R18, R18, -INF , P4 ;  /* 0xff80000012127808 */ /* 0x000fe40002000000 */
[----:B------:R-:W-:Y:S02]  /*12e90*/  I2FP.F32.S32 R3, R3 ;  /* 0x0000000300037245 */ /* 0x000fe40000201400 */
[----:B------:R-:W-:Y:S02]  /*12ea0*/  ISETP.GE.AND P4, PT, R12, R156, PT ;  /* 0x0000009c0c00720c */ /* 0x000fe40003f86270 */
[----:B------:R-:W-:Y:S01]  /*12eb0*/  FSEL R122, R27, -INF , P0 ;  /* 0xff8000001b7a7808 */ /* 0x000fe20000000000 */
[C---:B------:R-:W-:Y:S01]  /*12ec0*/  FFMA.FTZ R28, -R158.reuse, R3, R28 ;  /* 0x000000039e1c7223 */ /* 0x040fe2000001011c */
[----:B------:R-:W-:Y:S01]  /*12ed0*/  ISETP.GE.AND P0, PT, R89, R149, PT ;  /* 0x000000955900720c */ /* 0x000fe20003f06270 */
[----:B------:R-:W-:Y:S01]  /*12ee0*/  FFMA.FTZ R34, -R158, R3, R34 ;  /* 0x000000039e227223 */ /* 0x000fe20000010122 */
[C---:B------:R-:W-:Y:S01]  /*12ef0*/  ISETP.GE.AND P1, PT, R161.reuse, R154, PT ;  /* 0x0000009aa100720c */ /* 0x040fe20003f26270 */
[----:B------:R-:W-:Y:S01]  /*12f00*/  VIADD R3, R161, 0x18 ;  /* 0x00000018a1037836 */ /* 0x000fe20000000000 */
[----:B------:R-:W-:Y:S02]  /*12f10*/  FSEL R24, R24, -INF , P4 ;  /* 0xff80000018187808 */ /* 0x000fe40002000000 */
[----:B------:R-:W-:Y:S02]  /*12f20*/  ISETP.GE.AND P4, PT, R8, R156, PT ;  /* 0x0000009c0800720c */ /* 0x000fe40003f86270 */
[----:B------:R-:W-:Y:S02]  /*12f30*/  FSEL R127, R127, -INF , !P0 ;  /* 0xff8000007f7f7808 */ /* 0x000fe40004000000 */
[-C--:B------:R-:W-:Y:S02]  /*12f40*/  ISETP.GE.AND P0, PT, R4, R154.reuse, PT ;  /* 0x0000009a0400720c */ /* 0x080fe40003f06270 */
[----:B------:R-:W-:Y:S02]  /*12f50*/  FSEL R22, R22, -INF , P1 ;  /* 0xff80000016167808 */ /* 0x000fe40000800000 */
[----:B------:R-:W-:Y:S02]  /*12f60*/  ISETP.GE.AND P1, PT, R12, R154, PT ;  /* 0x0000009a0c00720c */ /* 0x000fe40003f26270 */
[----:B------:R-:W-:Y:S02]  /*12f70*/  FSEL R28, R28, -INF , P4 ;  /* 0xff8000001c1c7808 */ /* 0x000fe40002000000 */
[----:B------:R-:W-:Y:S02]  /*12f80*/  ISETP.GE.AND P4, PT, R86, R155, PT ;  /* 0x0000009b5600720c */ /* 0x000fe40003f86270 */
[----:B------:R-:W-:Y:S02]  /*12f90*/  FSEL R19, R99, -INF , !P6 ;  /* 0xff80000063137808 */ /* 0x000fe40007000000 */
[----:B------:R-:W-:Y:S02]  /*12fa0*/  FSEL R88, R35, -INF , P0 ;  /* 0xff80000023587808 */ /* 0x000fe40000000000 */
[----:B------:R-:W-:Y:S02]  /*12fb0*/  ISETP.GE.AND P0, PT, R100, R149, PT ;  /* 0x000000956400720c */ /* 0x000fe40003f06270 */
[-C--:B------:R-:W-:Y:S02]  /*12fc0*/  ISETP.GE.AND P6, PT, R96, R155.reuse, PT ;  /* 0x0000009b6000720c */ /* 0x080fe40003fc6270 */
[----:B------:R-:W-:Y:S02]  /*12fd0*/  FSEL R26, R26, -INF , P1 ;  /* 0xff8000001a1a7808 */ /* 0x000fe40000800000 */
[-C--:B------:R-:W-:Y:S02]  /*12fe0*/  ISETP.GE.AND P1, PT, R4, R156.reuse, PT ;  /* 0x0000009c0400720c */ /* 0x080fe40003f26270 */
[----:B------:R-:W-:Y:S02]  /*12ff0*/  FSEL R115, R115, -INF , !P4 ;  /* 0xff80000073737808 */ /* 0x000fe40006000000 */
        /* <DEDUP_REMOVED lines=14> */
[----:B------:R-:W-:Y:S02]  /*130e0*/  ISETP.GE.AND P6, PT, R91, R149, PT ;  /* 0x000000955b00720c */ /* 0x000fe40003fc6270 */
[-C--:B------:R-:W-:Y:S02]  /*130f0*/  ISETP.GE.AND P0, PT, R161, R155.reuse, PT ;  /* 0x0000009ba100720c */ /* 0x080fe40003f06270 */
[-C--:B------:R-:W-:Y:S02]  /*13100*/  ISETP.GE.AND P5, PT, R23, R155.reuse, PT ;  /* 0x0000009b1700720c */ /* 0x080fe40003fa6270 */
[----:B------:R-:W-:Y:S02]  /*13110*/  FSEL R30, R30, -INF , P1 ;  /* 0xff8000001e1e7808 */ /* 0x000fe40000800000 */
[----:B------:R-:W-:Y:S02]  /*13120*/  FSEL R31, R31, -INF , P4 ;  /* 0xff8000001f1f7808 */ /* 0x000fe40002000000 */
[----:B------:R-:W-:Y:S02]  /*13130*/  ISETP.GE.AND P1, PT, R3, R154, PT ;  /* 0x0000009a0300720c */ /* 0x000fe40003f26270 */
[-C--:B------:R-:W-:Y:S02]  /*13140*/  ISETP.GE.AND P4, PT, R100, R155.reuse, PT ;  /* 0x0000009b6400720c */ /* 0x080fe40003f86270 */
[----:B------:R-:W-:Y:S02]  /*13150*/  FSEL R33, R14, -INF , !P6 ;  /* 0xff8000000e217808 */ /* 0x000fe40007000000 */
[----:B------:R-:W-:Y:S02]  /*13160*/  FSEL R125, R20, -INF , !P0 ;  /* 0xff800000147d7808 */ /* 0x000fe40004000000 */
[----:B------:R-:W-:Y:S02]  /*13170*/  FSEL R110, R110, -INF , !P5 ;  /* 0xff8000006e6e7808 */ /* 0x000fe40006800000 */
[----:B------:R-:W-:Y:S02]  /*13180*/  ISETP.GE.AND P6, PT, R12, R155, PT ;  /* 0x0000009b0c00720c */ /* 0x000fe40003fc6270 */
[----:B------:R-:W-:Y:S02]  /*13190*/  ISETP.GE.AND P5, PT, R86, R149, PT ;  /* 0x000000955600720c */ /* 0x000fe40003fa6270 */
[-C--:B------:R-:W-:Y:S02]  /*131a0*/  ISETP.GE.AND P0, PT, R10, R155.reuse, PT ;  /* 0x0000009b0a00720c */ /* 0x080fe40003f06270 */
[----:B------:R-:W-:Y:S02]  /*131b0*/  FSEL R34, R34, -INF , P1 ;  /* 0xff80000022227808 */ /* 0x000fe40000800000 */
[----:B------:R-:W-:Y:S02]  /*131c0*/  FSEL R17, R17, -INF , !P4 ;  /* 0xff80000011117808 */ /* 0x000fe40006000000 */
[----:B------:R-:W-:Y:S02]  /*131d0*/  ISETP.GE.AND P1, PT, R98, R155, PT ;  /* 0x0000009b6200720c */ /* 0x000fe40003f26270 */
[----:B------:R-:W-:Y:S02]  /*131e0*/  FSEL R120, R24, -INF , !P6 ;  /* 0xff80000018787808 */ /* 0x000fe40007000000 */
[----:B------:R-:W-:Y:S02]  /*131f0*/  FSEL R123, R123, -INF , !P5 ;  /* 0xff8000007b7b7808 */ /* 0x000fe40006800000 */
[----:B------:R-:W-:Y:S02]  /*13200*/  FSEL R126, R126, -INF , !P0 ;  /* 0xff8000007e7e7808 */ /* 0x000fe40004000000 */
[C---:B------:R-:W-:Y:S01]  /*13210*/  ISETP.GE.AND P5, PT, R161.reuse, R149, PT ;  /* 0x00000095a100720c */ /* 0x040fe20003fa6270 */
[----:B------:R-:W-:Y:S01]  /*13220*/  VIADD R161, R161, 0xffffffc0 ;  /* 0xffffffc0a1a17836 */ /* 0x000fe20000000000 */
[C---:B------:R-:W-:Y:S02]  /*13230*/  ISETP.GE.AND P6, PT, R8.reuse, R155, PT ;  /* 0x0000009b0800720c */ /* 0x040fe40003fc6270 */
[----:B------:R-:W-:Y:S02]  /*13240*/  ISETP.GE.AND P0, PT, R8, R149, PT ;  /* 0x000000950800720c */ /* 0x000fe40003f06270 */
[----:B------:R-:W-:Y:S02]  /*13250*/  FSEL R11, R97, -INF , !P1 ;  /* 0xff800000610b7808 */ /* 0x000fe40004800000 */
[----:B------:R-:W-:Y:S02]  /*13260*/  FMNMX3.FTZ R8, R0, R19, R17, !PT ;  /* 0x0000001300087276 */ /* 0x000fe40007810011 */
[-C--:B------:R-:W-:Y:S02]  /*13270*/  ISETP.GE.AND P1, PT, R96, R149.reuse, PT ;  /* 0x000000956000720c */ /* 0x080fe40003f26270 */
        /* <DEDUP_REMOVED lines=9> */
[----:B------:R-:W-:Y:S02]  /*13310*/  ISETP.GE.AND P4, PT, R89, R155, PT ;  /* 0x0000009b5900720c */ /* 0x000fe40003f86270 */
[----:B------:R-:W-:Y:S02]  /*13320*/  FMNMX3.FTZ R8, R8, R27, R25, !PT ;  /* 0x0000001b08087276 */ /* 0x000fe40007810019 */
[----:B------:R-:W-:Y:S02]  /*13330*/  FMNMX3.FTZ R6, R6, R9, R7, !PT ;  /* 0x0000000906067276 */ /* 0x000fe40007810007 */
[----:B------:R-:W-:Y:S02]  /*13340*/  ISETP.GE.AND P1, PT, R23, R149, PT ;  /* 0x000000951700720c */ /* 0x000fe40003f26270 */
[----:B------:R-:W-:Y:S02]  /*13350*/  FSEL R116, R21, -INF , !P4 ;  /* 0xff80000015747808 */ /* 0x000fe40006000000 */
[----:B------:R-:W-:Y:S02]  /*13360*/  FMNMX3.FTZ R8, R8, R110, R115, !PT ;  /* 0x0000006e08087276 */ /* 0x000fe40007810073 */
[----:B------:R-:W-:Y:S02]  /*13370*/  FSEL R114, R18, -INF , !P1 ;  /* 0xff80000012727808 */ /* 0x000fe40004800000 */
[----:B------:R-:W-:Y:S02]  /*13380*/  FMNMX3.FTZ R6, R6, R35, R33, !PT ;  /* 0x0000002306067276 */ /* 0x000fe40007810021 */
[-C--:B------:R-:W-:Y:S02]  /*13390*/  ISETP.GE.AND P4, PT, R12, R149.reuse, PT ;  /* 0x000000950c00720c */ /* 0x080fe40003f86270 */
[----:B------:R-:W-:Y:S02]  /*133a0*/  ISETP.GE.AND P1, PT, R10, R149, PT ;  /* 0x000000950a00720c */ /* 0x000fe40003f26270 */
[----:B------:R-:W-:Y:S02]  /*133b0*/  FMNMX3.FTZ R23, R8, R125, R116, !PT ;  /* 0x0000007d08177276 */ /* 0x000fe40007810074 */
[----:B------:R-:W-:Y:S02]  /*133c0*/  FSEL R119, R29, -INF , !P5 ;  /* 0xff8000001d777808 */ /* 0x000fe40006800000 */
[----:B------:R-:W-:Y:S02]  /*133d0*/  FMNMX3.FTZ R21, R6, R114, R123, !PT ;  /* 0x0000007206157276 */ /* 0x000fe4000781007b */
[----:B------:R-:W-:Y:S02]  /*133e0*/  FSEL R124, R26, -INF , !P4 ;  /* 0xff8000001a7c7808 */ /* 0x000fe40006000000 */
[C---:B------:R-:W-:Y:S02]  /*133f0*/  ISETP.GE.AND P5, PT, R4.reuse, R155, PT ;  /* 0x0000009b0400720c */ /* 0x040fe40003fa6270 */
        /* <DEDUP_REMOVED lines=279> */
.L_x_10631:
        /* <DEDUP_REMOVED lines=10> */
.L_x_10650:
        /* <DEDUP_REMOVED lines=151> */
.L_x_10641:
[----:B------:R-:W-:Y:S05]  /*14f80*/  BSYNC.RECONVERGENT B0 ;  /* 0x0000000000007941 */ /* 0x000fea0003800200 */
.L_x_10640:
        /* <DEDUP_REMOVED lines=28> */
.L_x_10643:
[----:B------:R-:W-:Y:S05]  /*15150*/  BSYNC.RECONVERGENT B0 ;  /* 0x0000000000007941 */ /* 0x000fea0003800200 */
.L_x_10642:
        /* <DEDUP_REMOVED lines=35> */
.L_x_10645:
[----:B------:R-:W-:Y:S05]  /*15390*/  BSYNC.RECONVERGENT B0 ;  /* 0x0000000000007941 */ /* 0x000fea0003800200 */
.L_x_10644:
[----:B------:R-:W-:-:S04]  /*153a0*/  MOV R143, 0x0 ;  /* 0x00000000008f7802 */ /* 0x000fc80000000f00 */
[----:B-12345:R-:W-:Y:S05]  /*153b0*/  @P1 RET.REL.NODEC R142 `(_ZN5flash24flash_fwd_splitkv_kernelI23Flash_fwd_kernel_traitsILi96ELi64ELi64ELi4ELb0ELb0EN7cutlass10bfloat16_tE19Flash_kernel_traitsILi96ELi64ELi64ELi4ES3_EELb0ELb1ELb1ELb0ELb0ELb0ELb0ELb1EEEvNS_16Flash_fwd_paramsE) ;  /* 0xfffffeac8e101950 */ /* 0x03efea0003c3ffff */
        /* <DEDUP_REMOVED lines=14> */
[----:B-1----:R-:W-:Y:S05]  /*154a0*/  @P0 RET.REL.NODEC R142 `(_ZN5flash24flash_fwd_splitkv_kernelI23Flash_fwd_kernel_traitsILi96ELi64ELi64ELi4ELb0ELb0EN7cutlass10bfloat16_tE19Flash_kernel_traitsILi96ELi64ELi64ELi4ES3_EELb0ELb1ELb1ELb0ELb0ELb0ELb0ELb1EEEvNS_16Flash_fwd_paramsE) ;  /* 0xfffffea88ed40950 */ /* 0x002fea0003c3ffff */
[----:B------:R-:W-:Y:S01]  /*154b0*/  MOV R143, 0x0 ;  /* 0x00000000008f7802 */ /* 0x000fe20000000f00 */
[----:B------:R1:W-:Y:S03]  /*154c0*/  ST.E.128 desc[UR4][R2.64+0x80], R12 ;  /* 0x0000800c02007985 */ /* 0x0003e6000c101d04 */
[----:B-1----:R-:W-:Y:S05]  /*154d0*/  RET.REL.NODEC R142 `(_ZN5flash24flash_fwd_splitkv_kernelI23Flash_fwd_kernel_traitsILi96ELi64ELi64ELi4ELb0ELb0EN7cutlass10bfloat16_tE19Flash_kernel_traitsILi96ELi64ELi64ELi4ES3_EELb0ELb1ELb1ELb0ELb0ELb0ELb0ELb1EEEvNS_16Flash_fwd_paramsE) ;  /* 0xfffffea88ec87950 */ /* 0x002fea0003c3ffff */
.L_x_10639:
[----:B------:R-:W-:Y:S01]  /*154e0*/  MOV R5, 0x2 ;  /* 0x0000000200057802 */ /* 0x000fe20000000f00 */
[----:B------:R-:W-:Y:S01]  /*154f0*/  IMAD.MOV.U32 R0, RZ, RZ, 0x1f ;  /* 0x0000001fff007424 */ /* 0x000fe200078e00ff */
[----:B------:R-:W-:-:S07]  /*15500*/  MOV R2, 0xffffffff ;  /* 0xffffffff00027802 */ /* 0x000fce0000000f00 */
[----:B-1---5:R-:W-:Y:S05]  /*15510*/  WARPSYNC.COLLECTIVE R2, `(.L_x_10646) ;  /* 0x0000000002087348 */ /* 0x022fea0003c00000 */
[----:B------:R2:W3:Y:S02]  /*15520*/  SHFL.BFLY P0, R9, R165, R5, R0 ;  /* 0x0c000005a5097389 */ /* 0x0004e40000000000 */
[----:B-123-5:R-:W-:Y:S05]  /*15530*/  ENDCOLLECTIVE ;  /* 0x000000000000791b */ /* 0x02efea0003800000 */
.L_x_10646:
[----:B------:R-:W-:Y:S02]  /*15540*/  IMAD.MOV.U32 R6, RZ, RZ, R9 ;  /* 0x000000ffff067224 */ /* 0x000fe400078e0009 */
[----:B------:R-:W-:Y:S02]  /*15550*/  IMAD.MOV.U32 R5, RZ, RZ, 0x1 ;  /* 0x00000001ff057424 */ /* 0x000fe400078e00ff */
[----:B------:R-:W-:-:S05]  /*15560*/  FADD.FTZ R7, R6, R165 ;  /* 0x000000a506077221 */ /* 0x000fca0000010000 */
[----:B------:R-:W-:-:S07]  /*15570*/  MOV R165, R7 ;  /* 0x0000000700a57202 */ /* 0x000fce0000000f00 */
[----:B------:R-:W-:Y:S05]  /*15580*/  WARPSYNC.COLLECTIVE R2, `(.L_x_10647) ;  /* 0x0000000002087348 */ /* 0x000fea0003c00000 */
[----:B------:R1:W2:Y:S02]  /*15590*/  SHFL.BFLY P0, R9, R165, R5, R0 ;  /* 0x0c000005a5097389 */ /* 0x0002a40000000000 */
[----:B-12---:R-:W-:Y:S05]  /*155a0*/  ENDCOLLECTIVE ;  /* 0x000000000000791b */ /* 0x006fea0003800000 */
.L_x_10647:
[----:B------:R-:W-:Y:S01]  /*155b0*/  MOV R165, R163 ;  /* 0x000000a300a57202 */ /* 0x000fe20000000f00 */
[----:B------:R-:W-:Y:S01]  /*155c0*/  IMAD.MOV.U32 R5, RZ, RZ, 0x2 ;  /* 0x00000002ff057424 */ /* 0x000fe200078e00ff */
[----:B------:R-:W-:-:S07]  /*155d0*/  MOV R6, R9 ;  /* 0x0000000900067202 */ /* 0x000fce0000000f00 */
[----:B------:R-:W-:Y:S05]  /*155e0*/  WARPSYNC.COLLECTIVE R2, `(.L_x_10648) ;  /* 0x0000000002087348 */ /* 0x000fea0003c00000 */
[----:B------:R1:W2:Y:S02]  /*155f0*/  SHFL.BFLY P0, R9, R165, R5, R0 ;  /* 0x0c000005a5097389 */ /* 0x0002a40000000000 */
[----:B-12---:R-:W-:Y:S05]  /*15600*/  ENDCOLLECTIVE ;  /* 0x000000000000791b */ /* 0x006fea0003800000 */
.L_x_10648:
[----:B------:R-:W-:Y:S01]  /*15610*/  FADD.FTZ R6, R7, R6 ;  /* 0x0000000607067221 */ /* 0x000fe20000010000 */
[----:B------:R-:W-:Y:S01]  /*15620*/  FADD.FTZ R8, R9, R163 ;  /* 0x000000a309087221 */ /* 0x000fe20000010000 */
[----:B------:R-:W-:-:S04]  /*15630*/  MOV R5, 0x1 ;  /* 0x0000000100057802 */ /* 0x000fc80000000f00 */
[----:B------:R-:W-:-:S07]  /*15640*/  MOV R165, R8 ;  /* 0x0000000800a57202 */ /* 0x000fce0000000f00 */
[----:B------:R-:W-:Y:S05]  /*15650*/  WARPSYNC.COLLECTIVE R2, `(.L_x_10649) ;  /* 0x0000000002087348 */ /* 0x000fea0003c00000 */
[----:B------:R1:W2:Y:S02]  /*15660*/  SHFL.BFLY P0, R9, R165, R5, R0 ;  /* 0x0c000005a5097389 */ /* 0x0002a40000000000 */
[----:B-12---:R-:W-:Y:S05]  /*15670*/  ENDCOLLECTIVE ;  /* 0x000000000000791b */ /* 0x006fea0003800000 */
.L_x_10649:
[----:B------:R-:W-:Y:S05]  /*15680*/  BRA `(.L_x_10650) ;  /* 0xffffffec00e07947 */ /* 0x000fea000383ffff */
.L_x_10651:
        /* <DEDUP_REMOVED lines=15> */
.L_x_11700:


//--------------------- .text._ZN5flash24flash_fwd_splitkv_kernelI23Flash_fwd_kernel_traitsILi96ELi64ELi64ELi4ELb0ELb0EN7cutlass10bfloat16_tE19Flash_kernel_traitsILi96ELi64ELi64ELi4ES3_EELb0ELb1ELb1ELb0ELb0ELb1ELb0ELb1EEEvNS_16Flash_fwd_paramsE --------------------------
	.section	.text._ZN5flash24flash_fwd_splitkv_kernelI23Flash_fwd_kernel_traitsILi96ELi64ELi64ELi4ELb0ELb0EN7cutlass10bfloat16_tE19Flash_kernel_traitsILi96ELi64ELi64ELi4ES3_EELb0ELb1ELb1ELb0ELb0ELb1ELb0ELb1EEEvNS_16Flash_fwd_paramsE,"ax",@progbits
	.align	128
        .global         _ZN5flash24flash_fwd_splitkv_kernelI23Flash_fwd_kernel_traitsILi96ELi64ELi64ELi4ELb0ELb0EN7cutlass10bfloat16_tE19Flash_kernel_traitsILi96ELi64ELi64ELi4ES3_EELb0ELb1ELb1ELb0ELb0ELb1ELb0ELb1EEEvNS_16Flash_fwd_paramsE
        .type           _ZN5flash24flash_fwd_splitkv_kernelI23Flash_fwd_kernel_traitsILi96ELi64ELi64ELi4ELb0ELb0EN7cutlass10bfloat16_tE19Flash_kernel_traitsILi96ELi64ELi64ELi4ES3_EELb0ELb1ELb1ELb0ELb0ELb1ELb0ELb1EEEvNS_16Flash_fwd_paramsE,@function
        .size           _ZN5flash24flash_fwd_splitkv_kernelI23Flash_fwd_kernel_traitsILi96ELi64ELi64ELi4ELb0ELb0EN7cutlass10bfloat16_tE19Flash_kernel_traitsILi96ELi64ELi64ELi4ES3_EELb0ELb1ELb1ELb0ELb0ELb1ELb0ELb1EEEvNS_16Flash_fwd_paramsE,(.L_x_11701 - _ZN5flash24flash_fwd_splitkv_kernelI23Flash_fwd_kernel_traitsILi96ELi64ELi64ELi4ELb0ELb0EN7cutlass10bfloat16_tE19Flash_kernel_traitsILi96ELi64ELi64ELi4ES3_EELb0ELb1ELb1ELb0ELb0ELb1ELb0ELb1EEEvNS_16Flash_fwd_paramsE)
        .other          _ZN5flash24flash_fwd_splitkv_kernelI23Flash_fwd_kernel_traitsILi96ELi64ELi64ELi4ELb0ELb0EN7cutlass10bfloat16_tE19Flash_kernel_traitsILi96ELi64ELi64ELi4ES3_EELb0ELb1ELb1ELb0ELb0ELb1ELb0ELb1EEEvNS_16Flash_fwd_paramsE,@"STO_CUDA_ENTRY STV_DEFAULT"
_ZN5flash24flash_fwd_splitkv_kernelI23Flash_fwd_kernel_traitsILi96ELi64ELi64ELi4ELb0ELb0EN7cutlass10bfloat16_tE19Flash_kernel_traitsILi96ELi64ELi64ELi4ES3_EELb0ELb1ELb1ELb0ELb0ELb1ELb0ELb1EEEvNS_16Flash_fwd_paramsE:
.text._ZN5flash24flash_fwd_splitkv_kernelI23Flash_fwd_kernel_traitsILi96ELi64ELi64ELi4ELb0ELb0EN7cutlass10bfloat16_tE19Flash_kernel_traitsILi96ELi64ELi64ELi4ES3_EELb0ELb1ELb1ELb0ELb0ELb1ELb0ELb1EEEvNS_16Flash_fwd_paramsE:
[----:B------:R-:W-:Y:S01]  /*0000*/  LDC R1, c[0x0][0x37c] ;  /* 0x0000df00ff017b82 */ /* 0x000fe20000000800 */
[----:B------:R-:W1:Y:S07]  /*0010*/  S2R R145, SR_CTAID.X ;  /* 0x0000000000917919 */ /* 0x000e6e0000002500 */
[----:B------:R-:W2:Y:S01]  /*0020*/  LDC.64 R84, c[0x0][0x348] ;  /* 0x0000d200ff547b82 */ /* 0x000ea20000000a00 */
[----:B------:R-:W-:Y:S01]  /*0030*/  BSSY.RECONVERGENT B4, `(.L_x_10652) ;  /* 0x0000005000047945 */ /* 0x000fe20003800200 */
[----:B------:R-:W-:Y:S01]  /*0040*/  MOV R142, 0x80 ;  /* 0x00000080008e7802 */ /* 0x000fe20000000f00 */
[----:B------:R-:W3:Y:S01]  /*0050*/  S2R R143, SR_CTAID.Y ;  /* 0x00000000008f7919 */ /* 0x000ee20000002600 */
[----:B------:R-:W4:Y:S05]  /*0060*/  S2R R144, SR_CTAID.Z ;  /* 0x0000000000907919 */ /* 0x000f2a0000002700 */
[----:B-1234-:R-:W-:Y:S05]  /*0070*/  CALL.REL.NOINC `($_ZN5flash24flash_fwd_splitkv_kernelI23Flash_fwd_kernel_traitsILi96ELi64ELi64ELi4ELb0ELb0EN7cutlass10bfloat16_tE19Flash_kernel_traitsILi96ELi64ELi64ELi4ES3_EELb0ELb1ELb1ELb0ELb0ELb1ELb0ELb1EEEvNS_16Flash_fwd_paramsE$_ZN5flash30compute_attn_1rowblock_splitkvI23Flash_fwd_kernel_traitsILi96ELi64ELi64ELi4ELb0ELb0EN7cutlass10bfloat16_tE19Flash_kernel_traitsILi96ELi64ELi64ELi4ES3_EELb0ELb1ELb1ELb0ELb0ELb1ELb0ELb1ENS_16Flash_fwd_paramsEEEvRKT8_iiiii) ;  /* 0x0000000000087944 */ /* 0x01efea0003c00000 */
[----:B------:R-:W-:Y:S05]  /*0080*/  BSYNC.RECONVERGENT B4 ;  /* 0x0000000000047941 */ /* 0x000fea0003800200 */
.L_x_10652:
[----:B------:R-:W-:Y:S05]  /*0090*/  EXIT ;  /* 0x000000000000794d */ /* 0x000fea0003800000 */
        .type           $_ZN5flash24flash_fwd_splitkv_kernelI23Flash_fwd_kernel_traitsILi96ELi64ELi64ELi4ELb0ELb0EN7cutlass10bfloat16_tE19Flash_kernel_traitsILi96ELi64ELi64ELi4ES3_EELb0ELb1ELb1ELb0ELb0ELb1ELb0ELb1EEEvNS_16Flash_fwd_paramsE$_ZN5flash30compute_attn_1rowblock_splitkvI23Flash_fwd_kernel_traitsILi96ELi64ELi64ELi4ELb0ELb0EN7cutlass10bfloat16_tE19Flash_kernel_traitsILi96ELi64ELi64ELi4ES3_EELb0ELb1ELb1ELb0ELb0ELb1ELb0ELb1ENS_16Flash_fwd_paramsEEEvRKT8_iiiii,@function
        .size           $_ZN5flash24flash_fwd_splitkv_kernelI23Flash_fwd_kernel_traitsILi96ELi64ELi64ELi4ELb0ELb0EN7cutlass10bfloat16_tE19Flash_kernel_traitsILi96ELi64ELi64ELi4ES3_EELb0ELb1ELb1ELb0ELb0ELb1ELb0ELb1EEEvNS_16Flash_fwd_paramsE$_ZN5flash30compute_attn_1rowblock_splitkvI23Flash_fwd_kernel_traitsILi96ELi64ELi64ELi4ELb0ELb0EN7cutlass10bfloat16_tE19Flash_kernel_traitsILi96ELi64ELi64ELi4ES3_EELb0ELb1ELb1ELb0ELb0ELb1ELb0ELb1ENS_16Flash_fwd_paramsEEEvRKT8_iiiii,(.L_x_11701 - $_ZN5flash24flash_fwd_splitkv_kernelI23Flash_fwd_kernel_traitsILi96ELi64ELi64ELi4ELb0ELb0EN7cutlass10bfloat16_tE19Flash_kernel_traitsILi96ELi64ELi64ELi4ES3_EELb0ELb1ELb1ELb0ELb0ELb1ELb0ELb1EEEvNS_16Flash_fwd_paramsE$_ZN5flash30compute_attn_1rowblock_splitkvI23Flash_fwd_kernel_traitsILi96ELi64ELi64ELi4ELb0ELb0EN7cutlass10bfloat16_tE19Flash_kernel_traitsILi96ELi64ELi64ELi4ES3_EELb0ELb1ELb1ELb0ELb0ELb1ELb0ELb1ENS_16Flash_fwd_paramsEEEvRKT8_iiiii)
$_ZN5flash24flash_fwd_splitkv_kernelI23Flash_fwd_kernel_traitsILi96ELi64ELi64ELi4ELb0ELb0EN7cutlass10bfloat16_tE19Flash_kernel_traitsILi96ELi64ELi64ELi4ES3_EELb0ELb1ELb1ELb0ELb0ELb1ELb0ELb1EEEvNS_16Flash_fwd_paramsE$_ZN5flash30compute_attn_1rowblock_splitkvI23Flash_fwd_kernel_traitsILi96ELi64ELi64ELi4ELb0ELb0EN7cutlass10bfloat16_tE19Flash_kernel_traitsILi96ELi64ELi64ELi4ES3_EELb0ELb1ELb1ELb0ELb0ELb1ELb0ELb1ENS_16Flash_fwd_paramsEEEvRKT8_iiiii:
        /* <DEDUP_REMOVED lines=38> */
.L_x_10654:
[----:B------:R-:W-:Y:S05]  /*0300*/  BSYNC.RECONVERGENT B0 ;  /* 0x0000000000007941 */ /* 0x000fea0003800200 */
.L_x_10653:
[----:B------:R-:W-:Y:S04]  /*0310*/  BSSY.RECONVERGENT B0, `(.L_x_10655) ;  /* 0x0000007000007945 */ /* 0x000fe80003800200 */
[----:B------:R-:W-:Y:S05]  /*0320*/  @!P3 BRA `(.L_x_10656) ;  /* 0x000000000014b947 */ /* 0x000fea0003800000 */
[----:B------:R-:W3:Y:S02]  /*0330*/  LD.E.U8 R0, desc[UR4][R84.64+0x1b2] ;  /* 0x0001b20454007980 */ /* 0x000ee4000c101100 */
[----:B---3--:R-:W-:-:S13]  /*0340*/  ISETP.NE.AND P1, PT, R0, RZ, PT ;  /* 0x000000ff0000720c */ /* 0x008fda0003f25270 */
[----:B------:R-:W3:Y:S02]  /*0350*/  @P1 LD.E R0, desc[UR4][R6.64+0x4] ;  /* 0x0000040406001980 */ /* 0x000ee4000c101900 */
[----:B---3-5:R-:W-:-:S06]  /*0360*/  @P1 IADD3 R69, PT, PT, R0, -R15, RZ ;  /* 0x8000000f00451210 */ /* 0x028fcc0007ffe0ff */
[----:B------:R3:W5:Y:S02]  /*0370*/  @!P1 LD.E R69, desc[UR4][R6.64] ;  /* 0x0000000406459980 */ /* 0x000764000c101900 */
.L_x_10656:
[----:B------:R-:W-:Y:S05]  /*0380*/  BSYNC.RECONVERGENT B0 ;  /* 0x0000000000007941 */ /* 0x000fea0003800200 */
.L_x_10655:
        /* <DEDUP_REMOVED lines=9> */
.L_x_10658:
[----:B------:R-:W4:Y:S01]  /*0420*/  LD.E.64 R2, desc[UR4][R84.64+0x108] ;  /* 0x0001080454027980 */ /* 0x000f22000c101b00 */
[----:B------:R-:W-:Y:S01]  /*0430*/  BSSY.RECONVERGENT B0, `(.L_x_10660) ;  /* 0x0000006000007945 */ /* 0x000fe20003800200 */
[----:B------:R-:W-:Y:S01]  /*0440*/  IMAD.MOV.U32 R0, RZ, RZ, RZ ;  /* 0x000000ffff007224 */ /* 0x000fe200078e00ff */
[----:B----4-:R-:W-:-:S04]  /*0450*/  ISETP.NE.U32.AND P0, PT, R2, RZ, PT ;  /* 0x000000ff0200720c */ /* 0x010fc80003f05070 */
[----:B------:R-:W-:-:S13]  /*0460*/  ISETP.NE.AND.EX P0, PT, R3, RZ, PT, P0 ;  /* 0x000000ff0300720c */ /* 0x000fda0003f05300 */
[----:B------:R-:W-:Y:S05]  /*0470*/  @!P0 BRA `(.L_x_10661) ;  /* 0x0000000000048947 */ /* 0x000fea0003800000 */
[----:B------:R4:W5:Y:S02]  /*0480*/  LD.E R0, desc[UR4][R84.64+0xbc] ;  /* 0x0000bc0454007980 */ /* 0x000964000c101900 */
.L_x_10661:
[----:B------:R-:W-:Y:S05]  /*0490*/  BSYNC.RECONVERGENT B0 ;  /* 0x0000000000007941 */ /* 0x000fea0003800200 */
.L_x_10660:
[----:B-----5:R-:W-:Y:S02]  /*04a0*/  IADD3 R61, PT, PT, R69, R0, RZ ;  /* 0x00000000453d7210 */ /* 0x020fe40007ffe0ff */
.L_x_10659:
[----:B------:R-:W-:Y:S05]  /*04b0*/  BSYNC.RECONVERGENT B1 ;  /* 0x0000000000017941 */ /* 0x000fea0003800200 */
.L_x_10657:
[----:B------:R-:W-:Y:S01]  /*04c0*/  IMAD.SHL.U32 R95, R145, 0x40, RZ ;  /* 0x00000040915f7824 */ /* 0x000fe200078e00ff */
[----:B------:R-:W-:Y:S01]  /*04d0*/  MOV R2, R142 ;  /* 0x0000008e00027202 */ /* 0x000fe20000000f00 */
[----:B------:R-:W-:-:S03]  /*04e0*/  IMAD.MOV.U32 R3, RZ, RZ, 0x0 ;  /* 0x00000000ff037424 */ /* 0x000fc600078e00ff */
[----:B------:R-:W-:-:S13]  /*04f0*/  ISETP.GT.AND P0, PT, R146, R95, PT ;  /* 0x0000005f9200720c */ /* 0x000fda0003f04270 */
[----:B-1234-:R-:W-:Y:S05]  /*0500*/  @!P0 RET.REL.NODEC R2 `(_ZN5flash24flash_fwd_splitkv_kernelI23Flash_fwd_kernel_traitsILi96ELi64ELi64ELi4ELb0ELb0EN7cutlass10bfloat16_tE19Flash_kernel_traitsILi96ELi64ELi64ELi4ES3_EELb0ELb1ELb1ELb0ELb0ELb1ELb0ELb1EEEvNS_16Flash_fwd_paramsE) ;  /* 0xfffffff802bc8950 */ /* 0x01efea0003c3ffff */
        /* <DEDUP_REMOVED lines=85> */
.L_x_10664:
[----:B------:R-:W-:Y:S05]  /*0a60*/  BSYNC.RECONVERGENT B0 ;  /* 0x0000000000007941 */ /* 0x000fea0003800200 */
.L_x_10663:
        /* <DEDUP_REMOVED lines=18> */
.L_x_10666:
[----:B------:R-:W-:Y:S05]  /*0b90*/  BSYNC.RECONVERGENT B0 ;  /* 0x0000000000007941 */ /* 0x000fea0003800200 */
.L_x_10665:
[----:B------:R-:W-:Y:S01]  /*0ba0*/  MOV R143, 0x0 ;  /* 0x00000000008f7802 */ /* 0x000fe20000000f00 */
[----:B------:R1:W-:Y:S03]  /*0bb0*/  @!P6 ST.E desc[UR4][R6.64], R5 ;  /* 0x000000050600e985 */ /* 0x0003e6000c101904 */
[----:B-12--5:R-:W-:Y:S05]  /*0bc0*/  @P5 RET.REL.NODEC R142 `(_ZN5flash24flash_fwd_splitkv_kernelI23Flash_fwd_kernel_traitsILi96ELi64ELi64ELi4ELb0ELb0EN7cutlass10bfloat16_tE19Flash_kernel_traitsILi96ELi64ELi64ELi4ES3_EELb0ELb1ELb1ELb0ELb0ELb1ELb0ELb1EEEvNS_16Flash_fwd_paramsE) ;  /* 0xfffffff48e0c5950 */ /* 0x026fea0003c3ffff */
[----:B------:R-:W-:Y:S02]  /*0bd0*/  MOV R3, 0x7f800000 ;  /* 0x7f80000000037802 */ /* 0x000fe40000000f00 */
[----:B------:R-:W-:-:S03]  /*0be0*/  MOV R143, 0x0 ;  /* 0x00000000008f7802 */ /* 0x000fc60000000f00 */
[----:B------:R1:W-:Y:S02]  /*0bf0*/  ST.E desc[UR4][R6.64+0x80], R3 ;  /* 0x0000800306007985 */ /* 0x0003e4000c101904 */
[----:B-1----:R-:W-:Y:S05]  /*0c00*/  RET.REL.NODEC R142 `(_ZN5flash24flash_fwd_splitkv_kernelI23Flash_fwd_kernel_traitsILi96ELi64ELi64ELi4ELb0ELb0EN7cutlass10bfloat16_tE19Flash_kernel_traitsILi96ELi64ELi64ELi4ES3_EELb0ELb1ELb1ELb0ELb0ELb1ELb0ELb1EEEvNS_16Flash_fwd_paramsE) ;  /* 0xfffffff08efc7950 */ /* 0x002fea0003c3ffff */
.L_x_10662:
        /* <DEDUP_REMOVED lines=103> */
.L_x_10668:
        /* <DEDUP_REMOVED lines=79> */
.L_x_10669:
[----:B------:R-:W-:Y:S05]  /*1770*/  BSYNC.RECONVERGENT B0 ;  /* 0x0000000000007941 */ /* 0x000fea0003800200 */
.L_x_10667:
        /* <DEDUP_REMOVED lines=193> */
.L_x_10707:
        /* <DEDUP_REMOVED lines=17> */
.L_x_10672:
[----:B------:R-:W-:Y:S05]  /*24a0*/  BSYNC.RECONVERGENT B0 ;  /* 0x0000000000007941 */ /* 0x000fea0003800200 */
.L_x_10671:
        /* <DEDUP_REMOVED lines=15> */
.L_x_10674:
[----:B------:R-:W-:Y:S05]  /*25a0*/  BSYNC.RECONVERGENT B0 ;  /* 0x0000000000007941 */ /* 0x000fea0003800200 */
.L_x_10673:
        /* <DEDUP_REMOVED lines=27> */
.L_x_10678:
[----:B------:R-:W-:Y:S05]  /*2760*/  BSYNC.RECONVERGENT B0 ;  /* 0x0000000000007941 */ /* 0x000fea0003800200 */
.L_x_10677:
        /* <DEDUP_REMOVED lines=17> */
.L_x_10676:
        /* <DEDUP_REMOVED lines=58> */
.L_x_10684:
[----:B------:R-:W-:Y:S05]  /*2c20*/  BSYNC.RECONVERGENT B0 ;  /* 0x0000000000007941 */ /* 0x000fea0003800200 */
.L_x_10683:
        /* <DEDUP_REMOVED lines=48> */
.L_x_10686:
[----:B------:R-:W-:Y:S05]  /*2f30*/  BSYNC.RECONVERGENT B0 ;  /* 0x0000000000007941 */ /* 0x000fea0003800200 */
.L_x_10685:
        /* <DEDUP_REMOVED lines=47> */
.L_x_10682:
[----:B------:R-:W-:Y:S05]  /*3230*/  BSYNC.RECONVERGENT B1 ;  /* 0x0000000000017941 */ /* 0x000fea0003800200 */
.L_x_10681:
        /* <DEDUP_REMOVED lines=63> */
.L_x_10690:
[----:B------:R-:W-:Y:S05]  /*3630*/  BSYNC.RECONVERGENT B0 ;  /* 0x0000000000007941 */ /* 0x000fea0003800200 */
.L_x_10689:
        /* <DEDUP_REMOVED lines=48> */
.L_x_10692:
[----:B------:R-:W-:Y:S05]  /*3940*/  BSYNC.RECONVERGENT B0 ;  /* 0x0000000000007941 */ /* 0x000fea0003800200 */
.L_x_10691:
        /* <DEDUP_REMOVED lines=47> */
.L_x_10688:
[----:B------:R-:W-:Y:S05]  /*3c40*/  BSYNC.RECONVERGENT B1 ;  /* 0x0000000000017941 */ /* 0x000fea0003800200 */
.L_x_10687:
[----:B------:R-:W3:Y:S02]  /*3c50*/  LD.E R3, desc[UR4][R84.64+0xd0] ;  /* 0x0000d00454037980 */ /* 0x000ee4000c101900 */
[----:B---3--:R-:W-:Y:S05]  /*3c60*/  IMAD.U32 R3, R3, -0x20, RZ ;  /* 0xffffffe003037824 */ /* 0x008fea00078e00ff */
[C---:B------:R-:W-:Y:S02]  /*3c70*/  LEA R16, P1, R3.reuse, R16, 0x1 ;  /* 0x0000001003107211 */ /* 0x040fe400078208ff */
[C---:B------:R-:W-:Y:S02]  /*3c80*/  LEA R52, P0, R3.reuse, R52, 0x1 ;  /* 0x0000003403347211 */ /* 0x040fe400078008ff */
[C---:B------:R-:W-:Y:S02]  /*3c90*/  LEA.HI.X.SX32 R17, R3.reuse, R17, 0x1, P1 ;  /* 0x0000001103117211 */ /* 0x040fe400008f0eff */
[----:B------:R-:W-:Y:S01]  /*3ca0*/  LEA.HI.X.SX32 R53, R3, R53, 0x1, P0 ;  /* 0x0000003503357211 */ /* 0x000fe200000f0eff */
[----:B------:R-:W-:Y:S05]  /*3cb0*/  BRA `(.L_x_10679) ;  /* 0x0000002000987947 */ /* 0x000fea0003800000 */
.L_x_10680:
        /* <DEDUP_REMOVED lines=95> */
.L_x_10696:
[----:B------:R-:W-:Y:S05]  /*42b0*/  BSYNC.RECONVERGENT B0 ;  /* 0x0000000000007941 */ /* 0x000fea0003800200 */
.L_x_10695:
        /* <DEDUP_REMOVED lines=88> */
.L_x_10698:
[----:B------:R-:W-:Y:S05]  /*4840*/  BSYNC.RECONVERGENT B0 ;  /* 0x0000000000007941 */ /* 0x000fea0003800200 */
.L_x_10697:
        /* <DEDUP_REMOVED lines=86> */
.L_x_10694:
[----:B------:R-:W-:Y:S05]  /*4db0*/  BSYNC.RECONVERGENT B1 ;  /* 0x0000000000017941 */ /* 0x000fea0003800200 */
.L_x_10693:
        /* <DEDUP_REMOVED lines=96> */
.L_x_10702:
[----:B------:R-:W-:Y:S05]  /*53c0*/  BSYNC.RECONVERGENT B0 ;  /* 0x0000000000007941 */ /* 0x000fea0003800200 */
.L_x_10701:
        /* <DEDUP_REMOVED lines=87> */
.L_x_10704:
[----:B------:R-:W-:Y:S05]  /*5940*/  BSYNC.RECONVERGENT B0 ;  /* 0x0000000000007941 */ /* 0x000fea0003800200 */
.L_x_10703:
        /* <DEDUP_REMOVED lines=86> */
.L_x_10700:
[----:B------:R-:W-:Y:S05]  /*5eb0*/  BSYNC.RECONVERGENT B1 ;  /* 0x0000000000017941 */ /* 0x000fea0003800200 */
.L_x_10699:
[----:B------:R-:W3:Y:S02]  /*5ec0*/  LD.E R3, desc[UR4][R84.64+0xd0] ;  /* 0x0000d00454037980 */ /* 0x000ee4000c101900 */
[----:B---3--:R-:W-:Y:S05]  /*5ed0*/  IMAD.U32 R3, R3, -0x20, RZ ;  /* 0xffffffe003037824 */ /* 0x008fea00078e00ff */
[C---:B------:R-:W-:Y:S02]  /*5ee0*/  LEA R74, P1, R3.reuse, R74, 0x1 ;  /* 0x0000004a034a7211 */ /* 0x040fe400078208ff */
[C---:B------:R-:W-:Y:S02]  /*5ef0*/  LEA R72, P0, R3.reuse, R72, 0x1 ;  /* 0x0000004803487211 */ /* 0x040fe400078008ff */
[C---:B------:R-:W-:Y:S02]  /*5f00*/  LEA.HI.X.SX32 R75, R3.reuse, R75, 0x1, P1 ;  /* 0x0000004b034b7211 */ /* 0x040fe400008f0eff */
[----:B------:R-:W-:Y:S09]  /*5f10*/  LEA.HI.X.SX32 R73, R3, R73, 0x1, P0 ;  /* 0x0000004903497211 */ /* 0x000ff200000f0eff */
.L_x_10679:
[----:B------:R-:W-:Y:S05]  /*5f20*/  BSYNC.RECONVERGENT B2 ;  /* 0x0000000000027941 */ /* 0x000fea0003800200 */
.L_x_10675:
        /* <DEDUP_REMOVED lines=103> */
.L_x_10706:
[----:B------:R-:W-:Y:S05]  /*65a0*/  BSYNC.RECONVERGENT B0 ;  /* 0x0000000000007941 */ /* 0x000fea0003800200 */
.L_x_10705:
[----:B------:R-:W-:Y:S05]  /*65b0*/  @P2 BRA `(.L_x_10707) ;  /* 0xffffffbc00742947 */ /* 0x000fea000383ffff */
.L_x_10670:
        /* <DEDUP_REMOVED lines=29> */
.L_x_10712:
[----:B------:R3:W-:Y:S02]  /*6790*/  STS.128 [R91+0x2000], RZ ;  /* 0x002000ff5b007388 */ /* 0x0007e40000000c00 */
.L_x_10711:
[----:B------:R-:W-:Y:S05]  /*67a0*/  BSYNC.RECONVERGENT B0 ;  /* 0x0000000000007941 */ /* 0x000fea0003800200 */
.L_x_10710:
        /* <DEDUP_REMOVED lines=24> */
.L_x_10714:
[----:B------:R1:W-:Y:S01]  /*6930*/  STS.128 [R91+0x2800], RZ ;  /* 0x002800ff5b007388 */ /* 0x0003e20000000c00 */
[----:B------:R-:W-:Y:S05]  /*6940*/  BRA `(.L_x_10713) ;  /* 0x0000003800287947 */ /* 0x000fea0003800000 */
.L_x_10709:
        /* <DEDUP_REMOVED lines=82> */
.L_x_10721:
[----:B------:R-:W-:Y:S05]  /*6e70*/  BSYNC.RECONVERGENT B0 ;  /* 0x0000000000007941 */ /* 0x000fea0003800200 */
.L_x_10720:
[----:B-----5:R-:W-:Y:S01]  /*6e80*/  IMAD.MOV.U32 R6, RZ, RZ, R18 ;  /* 0x000000ffff067224 */ /* 0x020fe200078e0012 */
[----:B------:R-:W-:Y:S01]  /*6e90*/  MOV R4, R16 ;  /* 0x0000001000047202 */ /* 0x000fe20000000f00 */
[----:B------:R-:W-:Y:S01]  /*6ea0*/  IMAD.MOV.U32 R7, RZ, RZ, R19 ;  /* 0x000000ffff077224 */ /* 0x000fe200078e0013 */
[----:B------:R-:W-:Y:S02]  /*6eb0*/  MOV R5, R17 ;  /* 0x0000001100057202 */ /* 0x000fe40000000f00 */
.L_x_10719:
[----:B------:R-:W-:Y:S05]  /*6ec0*/  BSYNC.RECONVERGENT B1 ;  /* 0x0000000000017941 */ /* 0x000fea0003800200 */
.L_x_10718:
        /* <DEDUP_REMOVED lines=47> */
.L_x_10725:
[----:B------:R-:W-:Y:S05]  /*71c0*/  BSYNC.RECONVERGENT B0 ;  /* 0x0000000000007941 */ /* 0x000fea0003800200 */
.L_x_10724:
[----:B-----5:R1:W-:Y:S02]  /*71d0*/  STS.128 [R91+0x1000], R16 ;  /* 0x001000105b007388 */ /* 0x0203e40000000c00 */
.L_x_10723:
[----:B------:R-:W-:Y:S05]  /*71e0*/  BSYNC.RECONVERGENT B1 ;  /* 0x0000000000017941 */ /* 0x000fea0003800200 */
.L_x_10722:
        /* <DEDUP_REMOVED lines=46> */
.L_x_10727:
[----:B------:R-:W-:Y:S05]  /*74d0*/  BSYNC.RECONVERGENT B0 ;  /* 0x0000000000007941 */ /* 0x000fea0003800200 */
.L_x_10726:
[----:B-----5:R1:W-:Y:S02]  /*74e0*/  STS.128 [R91+0x2000], R16 ;  /* 0x002000105b007388 */ /* 0x0203e40000000c00 */
.L_x_10717:
[----:B------:R-:W-:Y:S05]  /*74f0*/  BSYNC.RECONVERGENT B2 ;  /* 0x0000000000027941 */ /* 0x000fea0003800200 */
.L_x_10716:
        /* <DEDUP_REMOVED lines=60> */
.L_x_10731:
[----:B------:R-:W-:Y:S05]  /*78c0*/  BSYNC.RECONVERGENT B0 ;  /* 0x0000000000007941 */ /* 0x000fea0003800200 */
.L_x_10730:
[----:B-----5:R1:W-:Y:S02]  /*78d0*/  STS.128 [R91+0x800], R16 ;  /* 0x000800105b007388 */ /* 0x0203e40000000c00 */
.L_x_10729:
[----:B------:R-:W-:Y:S05]  /*78e0*/  BSYNC.RECONVERGENT B1 ;  /* 0x0000000000017941 */ /* 0x000fea0003800200 */
.L_x_10728:
        /* <DEDUP_REMOVED lines=55> */
.L_x_10735:
[----:B------:R-:W-:Y:S05]  /*7c60*/  BSYNC.RECONVERGENT B0 ;  /* 0x0000000000007941 */ /* 0x000fea0003800200 */
.L_x_10734:
[----:B-----5:R1:W-:Y:S02]  /*7c70*/  STS.128 [R91+0x1800], R16 ;  /* 0x001800105b007388 */ /* 0x0203e40000000c00 */
.L_x_10733:
[----:B------:R-:W-:Y:S05]  /*7c80*/  BSYNC.RECONVERGENT B1 ;  /* 0x0000000000017941 */ /* 0x000fea0003800200 */
.L_x_10732:
        /* <DEDUP_REMOVED lines=53> */
.L_x_10737:
[----:B------:R-:W-:Y:S05]  /*7fe0*/  BSYNC.RECONVERGENT B0 ;  /* 0x0000000000007941 */ /* 0x000fea0003800200 */
.L_x_10736:
[----:B-----5:R1:W-:Y:S01]  /*7ff0*/  STS.128 [R91+0x2800], R16 ;  /* 0x002800105b007388 */ /* 0x0203e20000000c00 */
[----:B------:R-:W-:Y:S05]  /*8000*/  BRA `(.L_x_10713) ;  /* 0x0000002000787947 */ /* 0x000fea0003800000 */
.L_x_10715:
        /* <DEDUP_REMOVED lines=95> */
.L_x_10742:
[----:B------:R-:W-:Y:S05]  /*8600*/  BSYNC.RECONVERGENT B0 ;  /* 0x0000000000007941 */ /* 0x000fea0003800200 */
.L_x_10741:
[----:B------:R-:W-:Y:S05]  /*8610*/  BSYNC.RECONVERGENT B1 ;  /* 0x0000000000017941 */ /* 0x000fea0003800200 */
.L_x_10740:
        /* <DEDUP_REMOVED lines=86> */
.L_x_10746:
[----:B------:R-:W-:Y:S05]  /*8b80*/  BSYNC.RECONVERGENT B0 ;  /* 0x0000000000007941 */ /* 0x000fea0003800200 */
.L_x_10745:
[----:B-----5:R1:W-:Y:S02]  /*8b90*/  STS.128 [R91+0x1000], R24 ;  /* 0x001000185b007388 */ /* 0x0203e40000000c00 */
.L_x_10744:
[----:B------:R-:W-:Y:S05]  /*8ba0*/  BSYNC.RECONVERGENT B1 ;  /* 0x0000000000017941 */ /* 0x000fea0003800200 */
.L_x_10743:
        /* <DEDUP_REMOVED lines=84> */
.L_x_10748:
[----:B------:R-:W-:Y:S05]  /*90f0*/  BSYNC.RECONVERGENT B0 ;  /* 0x0000000000007941 */ /* 0x000fea0003800200 */
.L_x_10747:
[----:B-----5:R1:W-:Y:S02]  /*9100*/  STS.128 [R91+0x2000], R24 ;  /* 0x002000185b007388 */ /* 0x0203e40000000c00 */
.L_x_10739:
[----:B------:R-:W-:Y:S05]  /*9110*/  BSYNC.RECONVERGENT B2 ;  /* 0x0000000000027941 */ /* 0x000fea0003800200 */
.L_x_10738:
        /* <DEDUP_REMOVED lines=90> */
.L_x_10752:
[----:B------:R-:W-:Y:S05]  /*96c0*/  BSYNC.RECONVERGENT B0 ;  /* 0x0000000000007941 */ /* 0x000fea0003800200 */
.L_x_10751:
[----:B-----5:R1:W-:Y:S02]  /*96d0*/  STS.128 [R91+0x800], R24 ;  /* 0x000800185b007388 */ /* 0x0203e40000000c00 */
.L_x_10750:
[----:B------:R-:W-:Y:S05]  /*96e0*/  BSYNC.RECONVERGENT B1 ;  /* 0x0000000000017941 */ /* 0x000fea0003800200 */
.L_x_10749:
        /* <DEDUP_REMOVED lines=85> */
.L_x_10756:
[----:B------:R-:W-:Y:S05]  /*9c40*/  BSYNC.RECONVERGENT B0 ;  /* 0x0000000000007941 */ /* 0x000fea0003800200 */
.L_x_10755:
[----:B-----5:R1:W-:Y:S02]  /*9c50*/  STS.128 [R91+0x1800], R24 ;  /* 0x001800185b007388 */ /* 0x0203e40000000c00 */
.L_x_10754:
[----:B------:R-:W-:Y:S05]  /*9c60*/  BSYNC.RECONVERGENT B1 ;  /* 0x0000000000017941 */ /* 0x000fea0003800200 */
.L_x_10753:
        /* <DEDUP_REMOVED lines=86> */
.L_x_10758:
[----:B------:R-:W-:Y:S05]  /*a1d0*/  BSYNC.RECONVERGENT B0 ;  /* 0x0000000000007941 */ /* 0x000fea0003800200 */
.L_x_10757:
[----:B-----5:R1:W-:Y:S02]  /*a1e0*/  STS.128 [R91+0x2800], R4 ;  /* 0x002800045b007388 */ /* 0x0203e40000000c00 */
.L_x_10713:
[----:B------:R-:W-:Y:S05]  /*a1f0*/  BSYNC.RECONVERGENT B3 ;  /* 0x0000000000037941 */ /* 0x000fea0003800200 */
.L_x_10708:
        /* <DEDUP_REMOVED lines=25> */
.L_x_10761:
[----:B------:R4:W-:Y:S02]  /*a390*/  STS.128 [R91+0x5000], RZ ;  /* 0x005000ff5b007388 */ /* 0x0009e40000000c00 */
.L_x_10760:
[----:B------:R-:W-:Y:S05]  /*a3a0*/  BSYNC.RECONVERGENT B0 ;  /* 0x0000000000007941 */ /* 0x000fea0003800200 */
.L_x_10759:
        /* <DEDUP_REMOVED lines=23> */
.L_x_10763:
[----:B------:R-:W-:Y:S05]  /*a520*/  BSYNC.RECONVERGENT B0 ;  /* 0x0000000000007941 */ /* 0x000fea0003800200 */
.L_x_10762:
[----:B------:R-:W2:Y:S04]  /*a530*/  LD.E.64 R14, desc[UR4][R84.64+0x1c0] ;  /* 0x0001c004540e7980 */ /* 0x000ea8000c101b00 */
[----:B---3--:R-:W3:Y:S01]  /*a540*/  LD.E.64 R6, desc[UR4][R84.64+0x1b8] ;  /* 0x0001b80454067980 */ /* 0x008ee2000c101b00 */
[----:B-1----:R-:W-:Y:S02]  /*a550*/  MOV R4, R144 ;  /* 0x0000009000047202 */ /* 0x002fe40000000f00 */
[----:B------:R-:W-:Y:S01]  /*a560*/  MOV R5, RZ ;  /* 0x000000ff00057202 */ /* 0x000fe20000000f00 */
[----:B------:R-:W4:Y:S04]  /*a570*/  LD.E R2, desc[UR4][R84.64+0xd8] ;  /* 0x0000d80454027980 */ /* 0x000f28000c101900 */
        /* <DEDUP_REMOVED lines=36> */
.L_x_10766:
[----:B------:R2:W-:Y:S01]  /*a7c0*/  STS.128 [R91+0x8000], RZ ;  /* 0x008000ff5b007388 */ /* 0x0005e20000000c00 */
[----:B------:R-:W-:Y:S05]  /*a7d0*/  BRA `(.L_x_10767) ;  /* 0x00000000000c7947 */ /* 0x000fea0003800000 */
.L_x_10765:
[----:B------:R1:W-:Y:S04]  /*a7e0*/  STS.128 [R91+0x6000], RZ ;  /* 0x006000ff5b007388 */ /* 0x0003e80000000c00 */
[----:B------:R1:W-:Y:S04]  /*a7f0*/  STS.128 [R91+0x7000], RZ ;  /* 0x007000ff5b007388 */ /* 0x0003e80000000c00 */
[----:B------:R1:W-:Y:S02]  /*a800*/  STS.128 [R91+0x8000], RZ ;  /* 0x008000ff5b007388 */ /* 0x0003e40000000c00 */
.L_x_10767:
[----:B------:R-:W-:Y:S05]  /*a810*/  BSYNC.RECONVERGENT B0 ;  /* 0x0000000000007941 */ /* 0x000fea0003800200 */
.L_x_10764:
        /* <DEDUP_REMOVED lines=27> */
.L_x_10770:
[----:B------:R1:W-:Y:S02]  /*a9d0*/  STS.128 [R91+0x8800], RZ ;  /* 0x008800ff5b007388 */ /* 0x0003e40000000c00 */
.L_x_10769:
[----:B------:R-:W-:Y:S05]  /*a9e0*/  BSYNC.RECONVERGENT B0 ;  /* 0x0000000000007941 */ /* 0x000fea0003800200 */
.L_x_10768:
[----:B-1----:R-:W2:Y:S01]  /*a9f0*/  LD.E R3, desc[UR4][R84.64+0x18c] ;  /* 0x00018c0454037980 */ /* 0x002ea2000c101900 */
[C---:B------:R-:W-:Y:S01]  /*aa00*/  IMAD.SHL.U32 R14, R60.reuse, 0x20, RZ ;  /* 0x000000203c0e7824 */ /* 0x040fe200078e00ff */
[----:B------:R-:W-:Y:S01]  /*aa10*/  SHF.R.U32.HI R128, RZ, 0x1, R60 ;  /* 0x00000001ff807819 */ /* 0x000fe2000001163c */
[----:B------:R-:W-:Y:S01]  /*aa20*/  IMAD.SHL.U32 R7, R60, 0x10, RZ ;  /* 0x000000103c077824 */ /* 0x000fe200078e00ff */
        /* <DEDUP_REMOVED lines=21> */
[----:B------:R-:W-:Y:S01]  /*ab80*/  IMAD R125, R5, 0x2, R54 ;  /* 0x00000002057d7824 */ /* 0x000fe200078e0236 */
[----:B------:R-:W-:-:S02]  /*ab90*/  IADD3 R53, PT, PT, R53, R61, -R146 ;  /* 0x0000003d35357210 */ /* 0x000fc40007ffe892 */
[----:B------:R-:W-:Y:S01]  /*aba0*/  LDSM.16.M88.4 R80, [R126] ;  /* 0x000000007e50783b */ /* 0x000fe20000000200 */
[----:B------:R-:W-:-:S03]  /*abb0*/  SEL R15, R8, 0xffffffe0, !P0 ;  /* 0xffffffe0080f7807 */ /* 0x000fc60004000000 */
[----:B------:R-:W1:Y:S02]  /*abc0*/  LDSM.16.M88.4 R44, [R125+0x3000] ;  /* 0x003000007d2c783b */ /* 0x000e640000000200 */
        /* <DEDUP_REMOVED lines=45> */
[----:B------:R-:W3:Y:S07]  /*aea0*/  LDSM.16.M88.4 R64, [R125+0x5800] ;  /* 0x005800007d40783b */ /* 0x000eee0000000200 */
[C---:B----4-:R-:W-:Y:S08]  /*aeb0*/  HMMA.16816.F32.BF16 R40, R104.reuse, R4, R40 ;  /* 0x000000046828723c */ /* 0x050ff00000041828 */
[C---:B------:R-:W-:Y:S01]  /*aec0*/  HMMA.16816.F32.BF16 R36, R104.reuse, R6, R36 ;  /* 0x000000066824723c */ /* 0x040fe20000041824 */
[----:B------:R4:W-:Y:S07]  /*aed0*/  LDSM.16.M88.4 R4, [R0+0x2000] ;  /* 0x002000000004783b */ /* 0x0009ee0000000200 */
[C---:B-1----:R-:W-:Y:S08]  /*aee0*/  HMMA.16816.F32.BF16 R32, R104.reuse, R16, R32 ;  /* 0x000000106820723c */ /* 0x042ff00000041820 */
[----:B------:R-:W-:Y:S01]  /*aef0*/  HMMA.16816.F32.BF16 R28, R104, R18, R28 ;  /* 0x00000012681c723c */ /* 0x000fe2000004181c */
[----:B------:R-:W1:Y:S07]  /*af00*/  LDSM.16.M88.4 R16, [R52+0x5800] ;  /* 0x005800003410783b */ /* 0x000e6e0000000200 */
[----:B------:R-:W-:Y:S05]  /*af10*/  HMMA.16816.F32.BF16 R92, R24, R56, R92 ;  /* 0x00000038185c723c */ /* 0x000fea000004185c */
[----:B----4-:R-:W-:-:S04]  /*af20*/  LOP3.LUT R0, R128, 0x1f0, RZ, 0xc0, !PT ;  /* 0x000001f080007812 */ /* 0x010fc800078ec0ff */
[----:B------:R-:W-:Y:S01]  /*af30*/  LOP3.LUT R96, R0, 0x7, R96, 0xf8, !PT ;  /* 0x0000000700607812 */ /* 0x000fe200078ef860 */
[----:B------:R-:W-:Y:S01]  /*af40*/  HMMA.16816.F32.BF16 R80, R24, R58, R80 ;  /* 0x0000003a1850723c */ /* 0x000fe20000041850 */
[----:B------:R-:W4:Y:S04]  /*af50*/  LDSM.16.M88.4 R24, [R52+0x5000] ;  /* 0x005000003418783b */ /* 0x000f280000000200 */
[----:B------:R-:W4:Y:S03]  /*af60*/  LDSM.16.M88.4 R56, [R125+0x5c00] ;  /* 0x005c00007d38783b */ /* 0x000f260000000200 */
[----:B------:R-:W-:Y:S08]  /*af70*/  HMMA.16816.F32.BF16 R44, R104, R22, R44 ;  /* 0x00000016682c723c */ /* 0x000ff0000004182c */
[C---:B---3--:R-:W-:Y:S08]  /*af80*/  HMMA.16816.F32.BF16 R32, R76.reuse, R64, R32 ;  /* 0x000000404c20723c */ /* 0x048ff00000041820 */
[----:B------:R-:W-:Y:S03]  /*af90*/  HMMA.16816.F32.BF16 R28, R76, R66, R28 ;  /* 0x000000424c1c723c */ /* 0x000fe6000004181c */
[----:B------:R-:W-:-:S05]  /*afa0*/  IMAD.IADD R67, R89, 0x1, R96 ;  /* 0x0000000159437824 */ /* 0x000fca00078e0260 */
[----:B------:R-:W-:Y:S01]  /*afb0*/  HMMA.16816.F32.BF16 R48, R104, R20, R48 ;  /* 0x000000146830723c */ /* 0x000fe20000041830 */
[----:B------:R-:W3:Y:S07]  /*afc0*/  LDSM.16.M88.4 R20, [R52+0x5400] ;  /* 0x005400003414783b */ /* 0x000eee0000000200 */
[----:B------:R-:W-:Y:S08]  /*afd0*/  HMMA.16816.F32.BF16 R44, R76, R74, R44 ;  /* 0x0000004a4c2c723c */ /* 0x000ff0000004182c */
[C---:B-1----:R-:W-:Y:S08]  /*afe0*/  HMMA.16816.F32.BF16 R32, R4.reuse, R16, R32 ;  /* 0x000000100420723c */ /* 0x042ff00000041820 */
[----:B------:R-:W-:Y:S01]  /*aff0*/  HMMA.16816.F32.BF16 R28, R4, R18, R28 ;  /* 0x00000012041c723c */ /* 0x000fe2000004181c */
[----:B------:R-:W1:Y:S01]  /*b000*/  LDSM.16.M88.4 R16, [R52+0x5c00] ;  /* 0x005c00003410783b */ /* 0x000e620000000200 */
[----:B------:R-:W-:-:S06]  /*b010*/  DEPBAR.LE SB0, 0x0 ;  /* 0x000080000000791a */ /* 0x000fcc0000000000 */
[----:B------:R-:W-:Y:S05]  /*b020*/  HMMA.16816.F32.BF16 R92, R104, R100, R92 ;  /* 0x00000064685c723c */ /* 0x000fea000004185c */
[-C--:B--2---:R-:W-:Y:S01]  /*b030*/  FMUL.FTZ R34, R34, R3.reuse ;  /* 0x0000000322227220 */ /* 0x084fe20000410000 */
[-C--:B------:R-:W-:Y:S02]  /*b040*/  FMUL.FTZ R35, R35, R3.reuse ;  /* 0x0000000323237220 */ /* 0x080fe40000410000 */
[C---:B------:R-:W-:Y:S03]  /*b050*/  HMMA.16816.F32.BF16 R36, R76.reuse, R70, R36 ;  /* 0x000000464c24723c */ /* 0x040fe60000041824 */
[----:B------:R-:W-:Y:S02]  /*b060*/  MUFU.TANH R34, R34 ;  /* 0x0000002200227308 */ /* 0x000fe40000002400 */
[-C--:B------:R-:W-:Y:S01]  /*b070*/  FMUL.FTZ R28, R28, R3.reuse ;  /* 0x000000031c1c7220 */ /* 0x080fe20000410000 */
[-C--:B------:R-:W-:Y:S01]  /*b080*/  FMUL.FTZ R29, R29, R3.reuse ;  /* 0x000000031d1d7220 */ /* 0x080fe20000410000 */
[-C--:B------:R-:W-:Y:S01]  /*b090*/  FMUL.FTZ R30, R30, R3.reuse ;  /* 0x000000031e1e7220 */ /* 0x080fe20000410000 */
[----:B------:R-:W-:Y:S01]  /*b0a0*/  FMUL.FTZ R31, R31, R3 ;  /* 0x000000031f1f7220 */ /* 0x000fe20000410000 */
[----:B------:R-:W-:Y:S02]  /*b0b0*/  HMMA.16816.F32.BF16 R48, R76, R72, R48 ;  /* 0x000000484c30723c */ /* 0x000fe40000041830 */
[----:B------:R-:W-:Y:S06]  /*b0c0*/  MUFU.TANH R28, R28 ;  /* 0x0000001c001c7308 */ /* 0x000fec0000002400 */
[----:B------:R-:W-:Y:S02]  /*b0d0*/  HMMA.16816.F32.BF16 R80, R104, R102, R80 ;  /* 0x000000666850723c */ /* 0x000fe40000041850 */
[----:B------:R-:W-:Y:S06]  /*b0e0*/  MUFU.TANH R30, R30 ;  /* 0x0000001e001e7308 */ /* 0x000fec0000002400 */
[----:B------:R-:W-:Y:S05]  /*b0f0*/  HMMA.16816.F32.BF16 R40, R76, R68, R40 ;  /* 0x000000444c28723c */ /* 0x000fea0000041828 */
[----:B------:R-:W-:-:S04]  /*b100*/  IMAD R68, R145, 0x40, R96 ;  /* 0x0000004091447824 */ /* 0x000fc800078e0260 */
[C---:B------:R-:W-:Y:S02]  /*b110*/  IMAD.IADD R156, R68.reuse, 0x1, R63 ;  /* 0x00000001449c7824 */ /* 0x040fe400078e023f */
[----:B------:R-:W-:Y:S01]  /*b120*/  IMAD.IADD R68, R68, 0x1, R53 ;  /* 0x0000000144447824 */ /* 0x000fe200078e0235 */
[----:B----4-:R-:W-:Y:S05]  /*b130*/  HMMA.16816.F32.BF16 R44, R4, R26, R44 ;  /* 0x0000001a042c723c */ /* 0x010fea000004182c */
[C-C-:B------:R-:W-:Y:S02]  /*b140*/  VIADDMNMX R155, R68.reuse, 0x1, R61.reuse, PT ;  /* 0x00000001449b7846 */ /* 0x140fe4000380013d */
[----:B------:R-:W-:Y:S01]  /*b150*/  VIADDMNMX R149, R68, 0x9, R61, PT ;  /* 0x0000000944957846 */ /* 0x000fe2000380013d */
[----:B------:R-:W-:Y:S08]  /*b160*/  HMMA.16816.F32.BF16 R92, R76, R56, R92 ;  /* 0x000000384c5c723c */ /* 0x000ff0000004185c */
[----:B---3--:R-:W-:Y:S05]  /*b170*/  HMMA.16816.F32.BF16 R36, R4, R22, R36 ;  /* 0x000000160424723c */ /* 0x008fea0000041824 */
[-C--:B------:R-:W-:Y:S01]  /*b180*/  FMUL.FTZ R45, R45, R3.reuse ;  /* 0x000000032d2d7220 */ /* 0x080fe20000410000 */
[----:B------:R-:W-:-:S03]  /*b190*/  FMUL.FTZ R46, R46, R3 ;  /* 0x000000032e2e7220 */ /* 0x000fc60000410000 */
[----:B------:R-:W2:Y:S01]  /*b1a0*/  MUFU.TANH R70, R45 ;  /* 0x0000002d00467308 */ /* 0x000ea20000002400 */
[----:B------:R-:W-:Y:S07]  /*b1b0*/  HMMA.16816.F32.BF16 R48, R4, R24, R48 ;  /* 0x000000180430723c */ /* 0x000fee0000041830 */
[----:B------:R-:W-:Y:S01]  /*b1c0*/  MUFU.TANH R46, R46 ;  /* 0x0000002e002e7308 */ /* 0x000fe20000002400 */
[----:B------:R-:W-:Y:S05]  /*b1d0*/  HMMA.16816.F32.BF16 R80, R76, R58, R80 ;  /* 0x0000003a4c50723c */ /* 0x000fea0000041850 */
[----:B------:R-:W-:-:S02]  /*b1e0*/  VIADD R77, R67, 0x8 ;  /* 0x00000008434d7836 */ /* 0x000fc40000000000 */
[-C--:B------:R-:W-:Y:S01]  /*b1f0*/  FMUL.FTZ R36, R36, R3.reuse ;  /* 0x0000000324247220 */ /* 0x080fe20000410000 */
[-C--:B------:R-:W-:Y:S01]  /*b200*/  FMUL.FTZ R38, R38, R3.reuse ;  /* 0x0000000326267220 */ /* 0x080fe20000410000 */
[-C--:B------:R-:W-:Y:S01]  /*b210*/  FMUL.FTZ R39, R39, R3.reuse ;  /* 0x0000000327277220 */ /* 0x080fe20000410000 */
[C---:B------:R-:W-:Y:S05]  /*b220*/  HMMA.16816.F32.BF16 R40, R4.reuse, R20, R40 ;  /* 0x000000140428723c */ /* 0x040fea0000041828 */
[----:B------:R-:W-:Y:S01]  /*b230*/  LOP3.LUT R20, R55, R124, RZ, 0xfc, !PT ;  /* 0x0000007c37147212 */ /* 0x000fe200078efcff */
[----:B------:R-:W-:Y:S01]  /*b240*/  MUFU.TANH R36, R36 ;  /* 0x0000002400247308 */ /* 0x000fe20000002400 */
[-C--:B------:R-:W-:Y:S01]  /*b250*/  FMUL.FTZ R56, R49, R3.reuse ;  /* 0x0000000331387220 */ /* 0x080fe20000410000 */
[-C--:B------:R-:W-:Y:S01]  /*b260*/  FMUL.FTZ R64, R50, R3.reuse ;  /* 0x0000000332407220 */ /* 0x080fe20000410000 */
[-C--:B------:R-:W-:Y:S01]  /*b270*/  FMUL.FTZ R48, R48, R3.reuse ;  /* 0x0000000330307220 */ /* 0x080fe20000410000 */
[----:B------:R-:W-:Y:S01]  /*b280*/  IMAD.IADD R24, R20, 0x1, R146 ;  /* 0x0000000114187824 */ /* 0x000fe200078e0292 */
[----:B------:R-:W-:Y:S01]  /*b290*/  ISETP.GT.AND P3, PT, R156, R20, PT ;  /* 0x000000149c00720c */ /* 0x000fe20003f64270 */
[C---:B-1----:R-:W-:Y:S03]  /*b2a0*/  HMMA.16816.F32.BF16 R92, R4.reuse, R16, R92 ;  /* 0x00000010045c723c */ /* 0x042fe6000004185c */
[----:B------:R-:W-:Y:S01]  /*b2b0*/  FMUL.FTZ R16, R37, R3 ;  /* 0x0000000325107220 */ /* 0x000fe20000410000 */
[----:B------:R-:W-:Y:S01]  /*b2c0*/  MUFU.TANH R56, R56 ;  /* 0x0000003800387308 */ /* 0x000fe20000002400 */
[--C-:B------:R-:W-:Y:S01]  /*b2d0*/  IADD3 R49, PT, PT, R67, -0x9, -R24.reuse ;  /* 0xfffffff743317810 */ /* 0x100fe20007ffe818 */
[--C-:B------:R-:W-:Y:S01]  /*b2e0*/  IMAD.IADD R52, R77, 0x1, -R24.reuse ;  /* 0x000000014d347824 */ /* 0x100fe200078e0a18 */
[C-C-:B------:R-:W-:Y:S01]  /*b2f0*/  IADD3 R23, PT, PT, R67.reuse, -0x11, -R24.reuse ;  /* 0xffffffef43177810 */ /* 0x140fe20007ffe818 */
[----:B------:R-:W-:Y:S01]  /*b300*/  VIADD R96, R20, 0x1 ;  /* 0x0000000114607836 */ /* 0x000fe20000000000 */
[--C-:B------:R-:W-:Y:S01]  /*b310*/  IADD3 R62, PT, PT, R67, -0x19, -R24.reuse ;  /* 0xffffffe7433e7810 */ /* 0x100fe20007ffe818 */
[----:B------:R-:W-:Y:S03]  /*b320*/  HMMA.16816.F32.BF16 R80, R4, R18, R80 ;  /* 0x000000120450723c */ /* 0x000fe60000041850 */
[----:B------:R-:W-:Y:S01]  /*b330*/  IABS R7, R49 ;  /* 0x0000003100077213 */ /* 0x000fe20000000000 */
[----:B------:R-:W1:Y:S01]  /*b340*/  MUFU.TANH R16, R16 ;  /* 0x0000001000107308 */ /* 0x000e620000002400 */
[----:B------:R-:W-:Y:S01]  /*b350*/  IABS R23, R23 ;  /* 0x0000001700177213 */ /* 0x000fe20000000000 */
[----:B------:R-:W-:Y:S01]  /*b360*/  FMUL.FTZ R18, R32, R3 ;  /* 0x0000000320127220 */ /* 0x000fe20000410000 */
[----:B------:R-:W-:Y:S01]  /*b370*/  I2FP.F32.S32 R7, R7 ;  /* 0x0000000700077245 */ /* 0x000fe20000201400 */
[-C--:B------:R-:W-:Y:S01]  /*b380*/  FMUL.FTZ R6, R33, R3.reuse ;  /* 0x0000000321067220 */ /* 0x080fe20000410000 */
[----:B------:R-:W-:Y:S01]  /*b390*/  IABS R62, R62 ;  /* 0x0000003e003e7213 */ /* 0x000fe20000000000 */
[----:B------:R-:W-:Y:S01]  /*b3a0*/  FMUL.FTZ R78, R40, R3 ;  /* 0x00000003284e7220 */ /* 0x000fe20000410000 */
[----:B------:R-:W-:Y:S01]  /*b3b0*/  IADD3 R58, PT, PT, R67, -0x28, -R24 ;  /* 0xffffffd8433a7810 */ /* 0x000fe20007ffe818 */
[----:B--2---:R-:W-:Y:S01]  /*b3c0*/  FFMA.FTZ R70, -R157, R7, R70 ;  /* 0x000000079d467223 */ /* 0x004fe20000010146 */
[----:B------:R-:W-:Y:S01]  /*b3d0*/  I2FP.F32.S32 R7, R23 ;  /* 0x0000001700077245 */ /* 0x000fe20000201400 */
[----:B------:R-:W-:Y:S01]  /*b3e0*/  MUFU.TANH R18, R18 ;  /* 0x0000001200127308 */ /* 0x000fe20000002400 */
[----:B------:R-:W-:Y:S01]  /*b3f0*/  I2FP.F32.S32 R23, R62 ;  /* 0x0000003e00177245 */ /* 0x000fe20000201400 */
[-C--:B------:R-:W-:Y:S01]  /*b400*/  FMUL.FTZ R92, R92, R3.reuse ;  /* 0x000000035c5c7220 */ /* 0x080fe20000410000 */
[----:B------:R-:W-:Y:S01]  /*b410*/  IADD3 R66, PT, PT, R67, -0x31, -R24 ;  /* 0xffffffcf43427810 */ /* 0x000fe20007ffe818 */
[-C--:B------:R-:W-:Y:S01]  /*b420*/  FMUL.FTZ R86, R41, R3.reuse ;  /* 0x0000000329567220 */ /* 0x080fe20000410000 */
[----:B------:R-:W-:Y:S01]  /*b430*/  IABS R58, R58 ;  /* 0x0000003a003a7213 */ /* 0x000fe20000000000 */
[----:B------:R-:W-:Y:S01]  /*b440*/  FMUL.FTZ R4, R51, R3 ;  /* 0x0000000333047220 */ /* 0x000fe20000410000 */
[----:B-1----:R-:W-:Y:S01]  /*b450*/  FFMA.FTZ R23, -R157, R23, R16 ;  /* 0x000000179d177223 */ /* 0x002fe20000010110 */
[-C--:B------:R-:W-:Y:S01]  /*b460*/  FMUL.FTZ R16, R93, R3.reuse ;  /* 0x000000035d107220 */ /* 0x080fe20000410000 */
[----:B------:R-:W-:Y:S01]  /*b470*/  IABS R121, R66 ;  /* 0x0000004200797213 */ /* 0x000fe20000000000 */
[----:B------:R-:W-:Y:S01]  /*b480*/  MUFU.TANH R6, R6 ;  /* 0x0000000600067308 */ /* 0x000fe20000002400 */
[----:B------:R-:W-:Y:S01]  /*b490*/  I2FP.F32.S32 R109, R58 ;  /* 0x0000003a006d7245 */ /* 0x000fe20000201400 */
[----:B------:R-:W-:Y:S01]  /*b4a0*/  VIADD R68, R20, 0x8 ;  /* 0x0000000814447836 */ /* 0x000fe20000000000 */
[--C-:B------:R-:W-:Y:S01]  /*b4b0*/  IADD3 R53, PT, PT, R67, -0x1, -R24.reuse ;  /* 0xffffffff43357810 */ /* 0x100fe20007ffe818 */
[----:B------:R-:W-:Y:S01]  /*b4c0*/  FMUL.FTZ R81, R81, R3 ;  /* 0x0000000351517220 */ /* 0x000fe20000410000 */
[----:B------:R-:W-:Y:S01]  /*b4d0*/  IADD3 R60, PT, PT, R67, -0x20, -R24 ;  /* 0xffffffe0433c7810 */ /* 0x000fe20007ffe818 */
[----:B------:R-:W-:Y:S01]  /*b4e0*/  FFMA.FTZ R109, -R157, R109, R28 ;  /* 0x0000006d9d6d7223 */ /* 0x000fe2000001011c */
[----:B------:R-:W-:Y:S01]  /*b4f0*/  I2FP.F32.S32 R121, R121 ;  /* 0x0000007900797245 */ /* 0x000fe20000201400 */
[----:B------:R-:W1:Y:S01]  /*b500*/  MUFU.TANH R16, R16 ;  /* 0x0000001000107308 */ /* 0x000e620000002400 */
[----:B------:R-:W-:Y:S01]  /*b510*/  IABS R17, R53 ;  /* 0x0000003500117213 */ /* 0x000fe20000000000 */
[-C--:B------:R-:W-:Y:S01]  /*b520*/  FMUL.FTZ R28, R44, R3.reuse ;  /* 0x000000032c1c7220 */ /* 0x080fe20000410000 */
[----:B------:R-:W-:Y:S01]  /*b530*/  IABS R60, R60 ;  /* 0x0000003c003c7213 */ /* 0x000fe20000000000 */
[C---:B------:R-:W-:Y:S01]  /*b540*/  VIADD R62, R20.reuse, 0x10 ;  /* 0x00000010143e7836 */ /* 0x040fe20000000000 */
[C-C-:B------:R-:W-:Y:S01]  /*b550*/  IADD3 R25, PT, PT, R67.reuse, -0x10, -R24.reuse ;  /* 0xfffffff043197810 */ /* 0x140fe20007ffe818 */
[C---:B------:R-:W-:Y:S01]  /*b560*/  VIADD R58, R20.reuse, 0x18 ;  /* 0x00000018143a7836 */ /* 0x040fe20000000000 */
[C-C-:B------:R-:W-:Y:S01]  /*b570*/  IADD3 R21, PT, PT, R67.reuse, -0x18, -R24.reuse ;  /* 0xffffffe843157810 */ /* 0x140fe20007ffe818 */
[----:B------:R-:W2:Y:S01]  /*b580*/  MUFU.TANH R64, R64 ;  /* 0x0000004000407308 */ /* 0x000ea20000002400 */
[C-C-:B------:R-:W-:Y:S01]  /*b590*/  IADD3 R59, PT, PT, R67.reuse, -0x21, -R24.reuse ;  /* 0xffffffdf433b7810 */ /* 0x140fe20007ffe818 */
[----:B------:R-:W-:Y:S01]  /*b5a0*/  VIADD R44, R20, 0x28 ;  /* 0x00000028142c7836 */ /* 0x000fe20000000000 */
[C-C-:B------:R-:W-:Y:S01]  /*b5b0*/  IADD3 R57, PT, PT, R67.reuse, -0x29, -R24.reuse ;  /* 0xffffffd743397810 */ /* 0x140fe20007ffe818 */
[----:B------:R-:W-:Y:S01]  /*b5c0*/  FMUL.FTZ R42, R42, R3 ;  /* 0x000000032a2a7220 */ /* 0x000fe20000410000 */
[C-C-:B------:R-:W-:Y:S01]  /*b5d0*/  IADD3 R50, PT, PT, R67.reuse, -0x30, -R24.reuse ;  /* 0xffffffd043327810 */ /* 0x140fe20007ffe818 */
[----:B------:R-:W-:Y:S01]  /*b5e0*/  VIADD R37, R156, 0x8 ;  /* 0x000000089c257836 */ /* 0x000fe20000000000 */
[----:B------:R-:W-:Y:S01]  /*b5f0*/  IADD3 R65, PT, PT, R67, -0x38, -R24 ;  /* 0xffffffc843417810 */ /* 0x000fe20007ffe818 */
[----:B------:R-:W-:Y:S01]  /*b600*/  MUFU.TANH R78, R78 ;  /* 0x0000004e004e7308 */ /* 0x000fe20000002400 */
[----:B-1----:R-:W-:Y:S01]  /*b610*/  FFMA.FTZ R121, -R157, R121, R16 ;  /* 0x000000799d797223 */ /* 0x002fe20000010110 */
[C-C-:B------:R-:W-:Y:S01]  /*b620*/  IADD3 R63, PT, PT, R67.reuse, -0x39, -R24.reuse ;  /* 0xffffffc7433f7810 */ /* 0x140fe20007ffe818 */
[----:B------:R-:W-:Y:S01]  /*b630*/  IMAD.IADD R67, R67, 0x1, -R24 ;  /* 0x0000000143437824 */ /* 0x000fe200078e0a18 */
[----:B------:R-:W-:Y:S01]  /*b640*/  I2FP.F32.S32 R17, R17 ;  /* 0x0000001100117245 */ /* 0x000fe20000201400 */
[----:B------:R-:W-:Y:S01]  /*b650*/  FMUL.FTZ R82, R82, R3 ;  /* 0x0000000352527220 */ /* 0x000fe20000410000 */
[----:B------:R-:W-:Y:S01]  /*b660*/  I2FP.F32.S32 R107, R60 ;  /* 0x0000003c006b7245 */ /* 0x000fe20000201400 */
[----:B------:R-:W-:Y:S01]  /*b670*/  VIADD R53, R67, 0xfffffff8 ;  /* 0xfffffff843357836 */ /* 0x000fe20000000000 */
[----:B------:R1:W3:Y:S01]  /*b680*/  MUFU.TANH R16, R48 ;  /* 0x0000003000107308 */ /* 0x0002e20000002400 */
[C---:B------:R-:W-:Y:S01]  /*b690*/  FFMA.FTZ R56, -R157.reuse, R17, R56 ;  /* 0x000000119d387223 */ /* 0x040fe20000010138 */
[----:B------:R-:W-:Y:S01]  /*b6a0*/  IABS R59, R59 ;  /* 0x0000003b003b7213 */ /* 0x000fe20000000000 */
[----:B------:R-:W-:Y:S01]  /*b6b0*/  FFMA.FTZ R107, -R157, R107, R18 ;  /* 0x0000006b9d6b7223 */ /* 0x000fe20000010112 */
[----:B------:R-:W-:Y:S01]  /*b6c0*/  IABS R17, R52 ;  /* 0x0000003400117213 */ /* 0x000fe20000000000 */
[----:B------:R-:W-:Y:S01]  /*b6d0*/  FMUL.FTZ R18, R80, R3 ;  /* 0x0000000350127220 */ /* 0x000fe20000410000 */
[----:B------:R-:W-:Y:S01]  /*b6e0*/  IABS R66, R67 ;  /* 0x0000004300427213 */ /* 0x000fe20000000000 */
[C---:B------:R-:W-:Y:S01]  /*b6f0*/  VIADD R52, R20.reuse, 0x19 ;  /* 0x0000001914347836 */ /* 0x040fe20000000000 */
[----:B------:R-:W4:Y:S01]  /*b700*/  MUFU.TANH R60, R92 ;  /* 0x0000005c003c7308 */ /* 0x000f220000002400 */
[----:B------:R-:W-:Y:S01]  /*b710*/  I2FP.F32.S32 R59, R59 ;  /* 0x0000003b003b7245 */ /* 0x000fe20000201400 */
[----:B------:R-:W-:Y:S01]  /*b720*/  FMUL.FTZ R95, R95, R3 ;  /* 0x000000035f5f7220 */ /* 0x000fe20000410000 */
[----:B------:R-:W-:Y:S01]  /*b730*/  IABS R5, R25 ;  /* 0x0000001900057213 */ /* 0x000fe20000000000 */
[----:B------:R-:W-:Y:S01]  /*b740*/  FMUL.FTZ R83, R83, R3 ;  /* 0x0000000353537220 */ /* 0x000fe20000410000 */
[----:B------:R-:W-:Y:S01]  /*b750*/  IABS R50, R50 ;  /* 0x0000003200327213 */ /* 0x000fe20000000000 */
[C---:B------:R-:W-:Y:S01]  /*b760*/  FFMA.FTZ R161, -R157.reuse, R59, R6 ;  /* 0x0000003b9da17223 */ /* 0x040fe20000010106 */
[----:B------:R-:W-:Y:S01]  /*b770*/  I2FP.F32.S32 R17, R17 ;  /* 0x0000001100117245 */ /* 0x000fe20000201400 */
[----:B------:R-:W4:Y:S01]  /*b780*/  MUFU.TANH R28, R28 ;  /* 0x0000001c001c7308 */ /* 0x000f220000002400 */
[----:B------:R-:W-:Y:S01]  /*b790*/  I2FP.F32.S32 R66, R66 ;  /* 0x0000004200427245 */ /* 0x000fe20000201400 */
[C---:B-1----:R-:W-:Y:S01]  /*b7a0*/  VIADD R48, R20.reuse, 0x21 ;  /* 0x0000002114307836 */ /* 0x042fe20000000000 */
[----:B------:R-:W-:Y:S01]  /*b7b0*/  IABS R53, R53 ;  /* 0x0000003500357213 */ /* 0x000fe20000000000 */
[C---:B--2---:R-:W-:Y:S01]  /*b7c0*/  FFMA.FTZ R6, -R157.reuse, R17, R64 ;  /* 0x000000119d067223 */ /* 0x044fe20000010140 */
[----:B------:R-:W-:Y:S01]  /*b7d0*/  IABS R57, R57 ;  /* 0x0000003900397213 */ /* 0x000fe20000000000 */
[C---:B---3--:R-:W-:Y:S01]  /*b7e0*/  FFMA.FTZ R51, -R157.reuse, R66, R16 ;  /* 0x000000429d337223 */ /* 0x048fe20000010110 */
[----:B------:R-:W-:Y:S01]  /*b7f0*/  I2FP.F32.S32 R5, R5 ;  /* 0x0000000500057245 */ /* 0x000fe20000201400 */
[----:B------:R-:W1:Y:S01]  /*b800*/  MUFU.TANH R32, R29 ;  /* 0x0000001d00207308 */ /* 0x000e620000002400 */
[----:B------:R-:W-:Y:S01]  /*b810*/  I2FP.F32.S32 R123, R50 ;  /* 0x00000032007b7245 */ /* 0x000fe20000201400 */
[----:B------:R-:W-:Y:S01]  /*b820*/  VIADD R64, R20, 0x9 ;  /* 0x0000000914407836 */ /* 0x000fe20000000000 */
[----:B------:R-:W-:Y:S01]  /*b830*/  I2FP.F32.S32 R53, R53 ;  /* 0x0000003500357245 */ /* 0x000fe20000201400 */
[C---:B------:R-:W-:Y:S01]  /*b840*/  FFMA.FTZ R78, -R157.reuse, R5, R78 ;  /* 0x000000059d4e7223 */ /* 0x040fe2000001014e */
[----:B------:R-:W-:Y:S01]  /*b850*/  IABS R21, R21 ;  /* 0x0000001500157213 */ /* 0x000fe20000000000 */
[C---:B----4-:R-:W-:Y:S01]  /*b860*/  FFMA.FTZ R123, -R157.reuse, R123, R60 ;  /* 0x0000007b9d7b7223 */ /* 0x050fe2000001013c */
[----:B------:R-:W-:Y:S01]  /*b870*/  I2FP.F32.S32 R57, R57 ;  /* 0x0000003900397245 */ /* 0x000fe20000201400 */
[----:B------:R-:W2:Y:S01]  /*b880*/  MUFU.TANH R86, R86 ;  /* 0x0000005600567308 */ /* 0x000ea20000002400 */
[----:B------:R-:W-:Y:S01]  /*b890*/  ISETP.GT.AND P0, PT, R156, R96, PT ;  /* 0x000000609c00720c */ /* 0x000fe20003f04270 */
[----:B------:R-:W-:Y:S01]  /*b8a0*/  FFMA.FTZ R53, -R157, R53, R28 ;  /* 0x000000359d357223 */ /* 0x000fe2000001011c */
[----:B------:R-:W-:Y:S01]  /*b8b0*/  I2FP.F32.S32 R5, R21 ;  /* 0x0000001500057245 */ /* 0x000fe20000201400 */
[C---:B------:R-:W-:Y:S01]  /*b8c0*/  VIADD R60, R20.reuse, 0x11 ;  /* 0x00000011143c7836 */ /* 0x040fe20000000000 */
[C---:B------:R-:W-:Y:S01]  /*b8d0*/  ISETP.GE.AND P2, PT, R20.reuse, R155, PT ;  /* 0x0000009b1400720c */ /* 0x040fe20003f46270 */
[----:B------:R-:W-:Y:S01]  /*b8e0*/  VIADD R50, R20, 0x20 ;  /* 0x0000002014327836 */ /* 0x000fe20000000000 */
[----:B------:R-:W-:Y:S01]  /*b8f0*/  FSEL R51, R51, -INF , !P3 ;  /* 0xff80000033337808 */ /* 0x000fe20005800000 */
[----:B------:R-:W3:Y:S01]  /*b900*/  MUFU.TANH R18, R18 ;  /* 0x0000001200127308 */ /* 0x000ee20000002400 */
[----:B------:R-:W-:Y:S01]  /*b910*/  IABS R119, R65 ;  /* 0x0000004100777213 */ /* 0x000fe20000000000 */
[C---:B-1----:R-:W-:Y:S01]  /*b920*/  FFMA.FTZ R159, -R157.reuse, R57, R32 ;  /* 0x000000399d9f7223 */ /* 0x042fe20000010120 */
[C---:B------:R-:W-:Y:S01]  /*b930*/  ISETP.GT.AND P3, PT, R156.reuse, R68, PT ;  /* 0x000000449c00720c */ /* 0x040fe20003f64270 */
[----:B------:R-:W-:Y:S01]  /*b940*/  FFMA.FTZ R5, -R157, R5, R36 ;  /* 0x000000059d057223 */ /* 0x000fe20000010124 */
[----:B------:R-:W-:Y:S01]  /*b950*/  ISETP.GT.AND P5, PT, R156, R64, PT ;  /* 0x000000409c00720c */ /* 0x000fe20003fa4270 */
[----:B------:R-:W-:Y:S01]  /*b960*/  VIADD R36, R20, 0x29 ;  /* 0x0000002914247836 */ /* 0x000fe20000000000 */
[----:B------:R-:W-:Y:S01]  /*b970*/  FSEL R51, R51, -INF , !P2 ;  /* 0xff80000033337808 */ /* 0x000fe20005000000 */
[----:B------:R-:W1:Y:S01]  /*b980*/  MUFU.TANH R32, R81 ;  /* 0x0000005100207308 */ /* 0x000e620000002400 */
[C---:B--2---:R-:W-:Y:S01]  /*b990*/  FFMA.FTZ R7, -R157.reuse, R7, R86 ;  /* 0x000000079d077223 */ /* 0x044fe20000010156 */
[----:B------:R-:W-:Y:S01]  /*b9a0*/  FSEL R56, R56, -INF , !P0 ;  /* 0xff80000038387808 */ /* 0x000fe20004000000 */
[C---:B------:R-:W-:Y:S01]  /*b9b0*/  VIADD R28, R20.reuse, 0x30 ;  /* 0x00000030141c7836 */ /* 0x040fe20000000000 */
[----:B------:R-:W-:Y:S01]  /*b9c0*/  I2FP.F32.S32 R119, R119 ;  /* 0x0000007700777245 */ /* 0x000fe20000201400 */
[----:B------:R-:W-:Y:S01]  /*b9d0*/  VIADD R16, R20, 0x38 ;  /* 0x0000003814107836 */ /* 0x000fe20000000000 */
[C---:B------:R-:W-:Y:S01]  /*b9e0*/  ISETP.GT.AND P2, PT, R156.reuse, R62, PT ;  /* 0x0000003e9c00720c */ /* 0x040fe20003f44270 */
[C---:B------:R-:W-:Y:S01]  /*b9f0*/  FFMA.FTZ R46, -R157.reuse, R66, R46 ;  /* 0x000000429d2e7223 */ /* 0x040fe2000001012e */
[----:B------:R-:W-:Y:S01]  /*ba00*/  ISETP.GT.AND P0, PT, R156, R60, PT ;  /* 0x0000003c9c00720c */ /* 0x000fe20003f04270 */
[----:B---3--:R-:W-:Y:S01]  /*ba10*/  FFMA.FTZ R119, -R157, R119, R18 ;  /* 0x000000779d777223 */ /* 0x008fe20000010112 */
[----:B------:R-:W-:Y:S01]  /*ba20*/  FSEL R53, R53, -INF , !P3 ;  /* 0xff80000035357808 */ /* 0x000fe20005800000 */
[----:B------:R-:W-:Y:S01]  /*ba30*/  VIADD R18, R20, 0x31 ;  /* 0x0000003114127836 */ /* 0x000fe20000000000 */
[----:B------:R-:W-:Y:S01]  /*ba40*/  FSEL R57, R70, -INF , !P5 ;  /* 0xff80000046397808 */ /* 0x000fe20006800000 */
[----:B------:R-:W2:Y:S01]  /*ba50*/  MUFU.TANH R42, R42 ;  /* 0x0000002a002a7308 */ /* 0x000ea20000002400 */
[C---:B------:R-:W-:Y:S01]  /*ba60*/  ISETP.GT.AND P3, PT, R156.reuse, R58, PT ;  /* 0x0000003a9c00720c */ /* 0x040fe20003f64270 */
[----:B------:R-:W-:Y:S01]  /*ba70*/  FMUL.FTZ R17, R47, R3 ;  /* 0x000000032f117220 */ /* 0x000fe20000410000 */
[----:B------:R-:W-:-:S02]  /*ba80*/  ISETP.GT.AND P5, PT, R156, R52, PT ;  /* 0x000000349c00720c */ /* 0x000fc40003fa4270 */
[----:B------:R-:W-:Y:S02]  /*ba90*/  FSEL R29, R78, -INF , !P2 ;  /* 0xff8000004e1d7808 */ /* 0x000fe40005000000 */
[----:B------:R-:W-:Y:S01]  /*baa0*/  FSEL R7, R7, -INF , !P0 ;  /* 0xff80000007077808 */ /* 0x000fe20004000000 */
[----:B------:R-:W3:Y:S01]  /*bab0*/  MUFU.TANH R38, R38 ;  /* 0x0000002600267308 */ /* 0x000ee20000002400 */
[C---:B------:R-:W-:Y:S02]  /*bac0*/  ISETP.GT.AND P2, PT, R156.reuse, R50, PT ;  /* 0x000000329c00720c */ /* 0x040fe40003f44270 */
[----:B------:R-:W-:Y:S02]  /*bad0*/  ISETP.GT.AND P0, PT, R156, R48, PT ;  /* 0x000000309c00720c */ /* 0x000fe40003f04270 */
[----:B------:R-:W-:Y:S02]  /*bae0*/  FSEL R5, R5, -INF , !P3 ;  /* 0xff80000005057808 */ /* 0x000fe40005800000 */
[----:B------:R-:W-:Y:S01]  /*baf0*/  FSEL R23, R23, -INF , !P5 ;  /* 0xff80000017177808 */ /* 0x000fe20006800000 */
[----:B------:R-:W4:Y:S01]  /*bb00*/  MUFU.TANH R4, R4 ;  /* 0x0000000400047308 */ /* 0x000f220000002400 */
[----:B------:R-:W-:-:S02]  /*bb10*/  IABS R19, R63 ;  /* 0x0000003f00137213 */ /* 0x000fc40000000000 */
[C---:B------:R-:W-:Y:S02]  /*bb20*/  ISETP.GT.AND P3, PT, R156.reuse, R44, PT ;  /* 0x0000002c9c00720c */ /* 0x040fe40003f64270 */
[----:B------:R-:W-:Y:S02]  /*bb30*/  ISETP.GT.AND P5, PT, R156, R36, PT ;  /* 0x000000249c00720c */ /* 0x000fe40003fa4270 */
[----:B------:R-:W-:Y:S01]  /*bb40*/  FSEL R107, R107, -INF , !P2 ;  /* 0xff8000006b6b7808 */ /* 0x000fe20005000000 */
[----:B------:R-:W-:Y:S01]  /*bb50*/  MUFU.TANH R82, R82 ;  /* 0x0000005200527308 */ /* 0x000fe20000002400 */
[----:B------:R-:W-:Y:S02]  /*bb60*/  FSEL R161, R161, -INF , !P0 ;  /* 0xff800000a1a17808 */ /* 0x000fe40004000000 */
[----:B------:R-:W-:Y:S02]  /*bb70*/  I2FP.F32.S32 R19, R19 ;  /* 0x0000001300137245 */ /* 0x000fe40000201400 */
[----:B------:R-:W-:-:S02]  /*bb80*/  ISETP.GE.AND P2, PT, R20, R149, PT ;  /* 0x000000951400720c */ /* 0x000fc40003f46270 */
[----:B------:R-:W-:Y:S01]  /*bb90*/  ISETP.GT.AND P0, PT, R37, R20, PT ;  /* 0x000000142500720c */ /* 0x000fe20003f04270 */
[----:B------:R-:W-:Y:S01]  /*bba0*/  VIADD R20, R20, 0x39 ;  /* 0x0000003914147836 */ /* 0x000fe20000000000 */
[----:B------:R-:W-:Y:S01]  /*bbb0*/  FSEL R109, R109, -INF , !P3 ;  /* 0xff8000006d6d7808 */ /* 0x000fe20005800000 */
[----:B-1----:R-:W-:Y:S01]  /*bbc0*/  FFMA.FTZ R32, -R157, R19, R32 ;  /* 0x000000139d207223 */ /* 0x002fe20000010120 */
[----:B------:R-:W-:Y:S02]  /*bbd0*/  FSEL R159, R159, -INF , !P5 ;  /* 0xff8000009f9f7808 */ /* 0x000fe40006800000 */
[C---:B------:R-:W-:Y:S02]  /*bbe0*/  ISETP.GT.AND P3, PT, R156.reuse, R28, PT ;  /* 0x0000001c9c00720c */ /* 0x040fe40003f64270 */
[----:B------:R-:W-:Y:S02]  /*bbf0*/  ISETP.GT.AND P5, PT, R156, R18, PT ;  /* 0x000000129c00720c */ /* 0x000fe40003fa4270 */
[----:B------:R-:W-:-:S02]  /*bc00*/  IADD3 R74, PT, PT, R77, -0x10, -R24 ;  /* 0xfffffff04d4a7810 */ /* 0x000fc40007ffe818 */
[----:B------:R-:W-:Y:S02]  /*bc10*/  FSEL R123, R123, -INF , !P3 ;  /* 0xff8000007b7b7808 */ /* 0x000fe40005800000 */
[----:B------:R-:W-:Y:S02]  /*bc20*/  FSEL R121, R121, -INF , !P5 ;  /* 0xff80000079797808 */ /* 0x000fe40006800000 */
[C---:B------:R-:W-:Y:S02]  /*bc30*/  ISETP.GT.AND P3, PT, R156.reuse, R16, PT ;  /* 0x000000109c00720c */ /* 0x040fe40003f64270 */
[----:B------:R-:W-:Y:S02]  /*bc40*/  ISETP.GT.AND P5, PT, R156, R20, PT ;  /* 0x000000149c00720c */ /* 0x000fe40003fa4270 */
[----:B------:R-:W-:Y:S02]  /*bc50*/  FSEL R6, R6, -INF , !P0 ;  /* 0xff80000006067808 */ /* 0x000fe40004000000 */
[----:B------:R-:W-:-:S02]  /*bc60*/  ISETP.GT.AND P0, PT, R37, R68, PT ;  /* 0x000000442500720c */ /* 0x000fc40003f04270 */
[----:B------:R-:W-:Y:S02]  /*bc70*/  IABS R74, R74 ;  /* 0x0000004a004a7213 */ /* 0x000fe40000000000 */
[--C-:B------:R-:W-:Y:S02]  /*bc80*/  IADD3 R72, PT, PT, R77, -0x18, -R24.reuse ;  /* 0xffffffe84d487810 */ /* 0x100fe40007ffe818 */
[----:B------:R-:W-:Y:S02]  /*bc90*/  FSEL R119, R119, -INF , !P3 ;  /* 0xff80000077777808 */ /* 0x000fe40005800000 */
[----:B------:R-:W-:Y:S02]  /*bca0*/  FSEL R32, R32, -INF , !P5 ;  /* 0xff80000020207808 */ /* 0x000fe40006800000 */
[----:B------:R-:W-:Y:S02]  /*bcb0*/  IADD3 R76, PT, PT, R77, -0x1, -R24 ;  /* 0xffffffff4d4c7810 */ /* 0x000fe40007ffe818 */
[----:B------:R-:W-:-:S02]  /*bcc0*/  ISETP.GE.AND P3, PT, R68, R155, PT ;  /* 0x0000009b4400720c */ /* 0x000fc40003f66270 */
[----:B------:R-:W-:Y:S02]  /*bcd0*/  ISETP.GE.AND P5, PT, R68, R149, PT ;  /* 0x000000954400720c */ /* 0x000fe40003fa6270 */
[----:B------:R-:W-:Y:S01]  /*bce0*/  FSEL R46, R46, -INF , !P0 ;  /* 0xff8000002e2e7808 */ /* 0x000fe20004000000 */
[----:B------:R1:W4:Y:S01]  /*bcf0*/  MUFU.TANH R68, R17 ;  /* 0x0000001100447308 */ /* 0x0003220000002400 */
[----:B------:R-:W-:Y:S02]  /*bd00*/  I2FP.F32.S32 R74, R74 ;  /* 0x0000004a004a7245 */ /* 0x000fe40000201400 */
[----:B------:R-:W-:Y:S02]  /*bd10*/  IABS R72, R72 ;  /* 0x0000004800487213 */ /* 0x000fe40000000000 */
[----:B------:R-:W-:Y:S01]  /*bd20*/  IABS R76, R76 ;  /* 0x0000004c004c7213 */ /* 0x000fe20000000000 */
[----:B--2---:R-:W-:Y:S01]  /*bd30*/  FFMA.FTZ R42, -R157, R74, R42 ;  /* 0x0000004a9d2a7223 */ /* 0x004fe2000001012a */
[----:B------:R-:W-:-:S02]  /*bd40*/  IADD3 R75, PT, PT, R77, -0x9, -R24 ;  /* 0xfffffff74d4b7810 */ /* 0x000fc40007ffe818 */
[----:B------:R-:W-:Y:S02]  /*bd50*/  FSEL R49, R46, -INF , !P5 ;  /* 0xff8000002e317808 */ /* 0x000fe40006800000 */
[----:B------:R-:W-:Y:S02]  /*bd60*/  I2FP.F32.S32 R72, R72 ;  /* 0x0000004800487245 */ /* 0x000fe40000201400 */
[----:B------:R-:W-:Y:S02]  /*bd70*/  ISETP.GT.AND P0, PT, R37, R62, PT ;  /* 0x0000003e2500720c */ /* 0x000fe40003f04270 */
[----:B------:R-:W-:Y:S01]  /*bd80*/  I2FP.F32.S32 R76, R76 ;  /* 0x0000004c004c7245 */ /* 0x000fe20000201400 */
[----:B---3--:R-:W-:Y:S01]  /*bd90*/  FFMA.FTZ R38, -R157, R72, R38 ;  /* 0x000000489d267223 */ /* 0x008fe20000010126 */
[----:B-1----:R-:W-:Y:S01]  /*bda0*/  FMUL.FTZ R17, R43, R3 ;  /* 0x000000032b117220 */ /* 0x002fe20000410000 */
[----:B------:R-:W-:Y:S02]  /*bdb0*/  IABS R75, R75 ;  /* 0x0000004b004b7213 */ /* 0x000fe40000000000 */
[----:B------:R-:W-:Y:S01]  /*bdc0*/  IADD3 R73, PT, PT, R77, -0x11, -R24 ;  /* 0xffffffef4d497810 */ /* 0x000fe20007ffe818 */
[----:B------:R-:W1:Y:S01]  /*bdd0*/  MUFU.TANH R46, R17 ;  /* 0x00000011002e7308 */ /* 0x000e620000002400 */
[----:B------:R-:W-:Y:S01]  /*bde0*/  FSEL R21, R42, -INF , !P0 ;  /* 0xff8000002a157808 */ /* 0x000fe20004000000 */
[----:B----4-:R-:W-:Y:S01]  /*bdf0*/  FFMA.FTZ R76, -R157, R76, R4 ;  /* 0x0000004c9d4c7223 */ /* 0x010fe20000010104 */
[----:B------:R-:W-:-:S02]  /*be00*/  ISETP.GT.AND P0, PT, R37, R58, PT ;  /* 0x0000003a2500720c */ /* 0x000fc40003f04270 */
[----:B------:R-:W-:Y:S02]  /*be10*/  I2FP.F32.S32 R75, R75 ;  /* 0x0000004b004b7245 */ /* 0x000fe40000201400 */
[----:B------:R-:W-:Y:S01]  /*be20*/  ISETP.GT.AND P1, PT, R37, R96, PT ;  /* 0x000000602500720c */ /* 0x000fe20003f24270 */
[----:B------:R-:W2:Y:S01]  /*be30*/  MUFU.TANH R42, R39 ;  /* 0x00000027002a7308 */ /* 0x000ea20000002400 */
[----:B------:R-:W-:Y:S01]  /*be40*/  IABS R73, R73 ;  /* 0x0000004900497213 */ /* 0x000fe20000000000 */
[----:B------:R-:W-:Y:S01]  /*be50*/  FFMA.FTZ R68, -R157, R75, R68 ;  /* 0x0000004b9d447223 */ /* 0x000fe20000010144 */
[C-C-:B------:R-:W-:Y:S02]  /*be60*/  IADD3 R71, PT, PT, R77.reuse, -0x19, -R24.reuse ;  /* 0xffffffe74d477810 */ /* 0x140fe40007ffe818 */
[----:B------:R-:W-:Y:S02]  /*be70*/  IADD3 R69, PT, PT, R77, -0x20, -R24 ;  /* 0xffffffe04d457810 */ /* 0x000fe40007ffe818 */
[----:B------:R-:W-:-:S02]  /*be80*/  FSEL R19, R38, -INF , !P0 ;  /* 0xff80000026137808 */ /* 0x000fc40004000000 */
[----:B------:R-:W3:Y:S01]  /*be90*/  MUFU.TANH R38, R35 ;  /* 0x0000002300267308 */ /* 0x000ee20000002400 */
[----:B------:R-:W-:Y:S02]  /*bea0*/  FSEL R47, R76, -INF , !P1 ;  /* 0xff8000004c2f7808 */ /* 0x000fe40004800000 */
[----:B------:R-:W-:Y:S02]  /*beb0*/  I2FP.F32.S32 R73, R73 ;  /* 0x0000004900497245 */ /* 0x000fe40000201400 */
[C---:B------:R-:W-:Y:S02]  /*bec0*/  ISETP.GE.AND P4, PT, R96.reuse, R155, PT ;  /* 0x0000009b6000720c */ /* 0x040fe40003f86270 */
[----:B------:R-:W-:Y:S01]  /*bed0*/  ISETP.GE.AND P6, PT, R96, R149, PT ;  /* 0x000000956000720c */ /* 0x000fe20003fc6270 */
[----:B-1----:R-:W-:Y:S01]  /*bee0*/  FFMA.FTZ R46, -R157, R73, R46 ;  /* 0x000000499d2e7223 */ /* 0x002fe2000001012e */
[----:B------:R-:W-:Y:S02]  /*bef0*/  ISETP.GT.AND P1, PT, R37, R64, PT ;  /* 0x000000402500720c */ /* 0x000fe40003f24270 */
[----:B------:R-:W-:-:S02]  /*bf00*/  IABS R71, R71 ;  /* 0x0000004700477213 */ /* 0x000fc40000000000 */
[----:B------:R-:W-:Y:S02]  /*bf10*/  IABS R69, R69 ;  /* 0x0000004500457213 */ /* 0x000fe40000000000 */
[----:B------:R-:W-:Y:S02]  /*bf20*/  IADD3 R45, PT, PT, R77, -0x21, -R24 ;  /* 0xffffffdf4d2d7810 */ /* 0x000fe40007ffe818 */
[----:B------:R-:W-:Y:S02]  /*bf30*/  FSEL R4, R6, -INF , !P2 ;  /* 0xff80000006047808 */ /* 0x000fe40005000000 */
[----:B------:R-:W-:Y:S02]  /*bf40*/  FSEL R6, R56, -INF , !P4 ;  /* 0xff80000038067808 */ /* 0x000fe40006000000 */
[----:B------:R-:W-:Y:S02]  /*bf50*/  FSEL R47, R47, -INF , !P6 ;  /* 0xff8000002f2f7808 */ /* 0x000fe40007000000 */
[----:B------:R-:W-:-:S02]  /*bf60*/  FSEL R43, R68, -INF , !P1 ;  /* 0xff800000442b7808 */ /* 0x000fc40004800000 */
[----:B------:R-:W-:Y:S02]  /*bf70*/  I2FP.F32.S32 R71, R71 ;  /* 0x0000004700477245 */ /* 0x000fe40000201400 */
[----:B------:R-:W-:Y:S02]  /*bf80*/  I2FP.F32.S32 R69, R69 ;  /* 0x0000004500457245 */ /* 0x000fe40000201400 */
[----:B------:R-:W-:Y:S01]  /*bf90*/  ISETP.GE.AND P4, PT, R64, R149, PT ;  /* 0x000000954000720c */ /* 0x000fe20003f86270 */
[C---:B--2---:R-:W-:Y:S01]  /*bfa0*/  FFMA.FTZ R42, -R157.reuse, R71, R42 ;  /* 0x000000479d2a7223 */ /* 0x044fe2000001012a */
[----:B------:R-:W-:Y:S01]  /*bfb0*/  ISETP.GE.AND P6, PT, R62, R155, PT ;  /* 0x0000009b3e00720c */ /* 0x000fe20003fc6270 */
[----:B------:R-:W-:Y:S01]  /*bfc0*/  FFMA.FTZ R34, -R157, R69, R34 ;  /* 0x000000459d227223 */ /* 0x000fe20000010122 */
[----:B------:R-:W-:Y:S02]  /*bfd0*/  ISETP.GT.AND P1, PT, R37, R60, PT ;  /* 0x0000003c2500720c */ /* 0x000fe40003f24270 */
[----:B------:R-:W-:-:S02]  /*bfe0*/  IABS R45, R45 ;  /* 0x0000002d002d7213 */ /* 0x000fc40000000000 */
[----:B------:R-:W-:Y:S02]  /*bff0*/  FSEL R43, R43, -INF , !P4 ;  /* 0xff8000002b2b7808 */ /* 0x000fe40006000000 */
[----:B------:R-:W-:Y:S02]  /*c000*/  FSEL R29, R29, -INF , !P6 ;  /* 0xff8000001d1d7808 */ /* 0x000fe40007000000 */
[----:B------:R-:W-:Y:S02]  /*c010*/  FSEL R25, R46, -INF , !P1 ;  /* 0xff8000002e197808 */ /* 0x000fe40004800000 */
[----:B------:R-:W-:Y:S02]  /*c020*/  I2FP.F32.S32 R45, R45 ;  /* 0x0000002d002d7245 */ /* 0x000fe40000201400 */
[C---:B------:R-:W-:Y:S02]  /*c030*/  ISETP.GE.AND P4, PT, R58.reuse, R155, PT ;  /* 0x0000009b3a00720c */ /* 0x040fe40003f86270 */
[----:B------:R-:W-:Y:S01]  /*c040*/  ISETP.GE.AND P6, PT, R58, R149, PT ;  /* 0x000000953a00720c */ /* 0x000fe20003fc6270 */
[----:B---3--:R-:W-:Y:S01]  /*c050*/  FFMA.FTZ R38, -R157, R45, R38 ;  /* 0x0000002d9d267223 */ /* 0x008fe20000010126 */
[----:B------:R-:W-:-:S02]  /*c060*/  ISETP.GT.AND P1, PT, R37, R52, PT ;  /* 0x000000342500720c */ /* 0x000fc40003f24270 */
[----:B------:R-:W-:Y:S02]  /*c070*/  ISETP.GT.AND P0, PT, R37, R50, PT ;  /* 0x000000322500720c */ /* 0x000fe40003f04270 */
[----:B------:R-:W-:Y:S02]  /*c080*/  FSEL R5, R5, -INF , !P4 ;  /* 0xff80000005057808 */ /* 0x000fe40006000000 */
[----:B------:R-:W-:Y:S02]  /*c090*/  FSEL R19, R19, -INF , !P6 ;  /* 0xff80000013137808 */ /* 0x000fe40007000000 */
[----:B------:R-:W-:Y:S02]  /*c0a0*/  FSEL R17, R42, -INF , !P1 ;  /* 0xff8000002a117808 */ /* 0x000fe40004800000 */
[----:B------:R-:W-:Y:S02]  /*c0b0*/  FSEL R34, R34, -INF , !P0 ;  /* 0xff80000022227808 */ /* 0x000fe40004000000 */
[----:B------:R-:W-:-:S02]  /*c0c0*/  ISETP.GE.AND P4, PT, R50, R149, PT ;  /* 0x000000953200720c */ /* 0x000fc40003f86270 */
[----:B------:R-:W-:Y:S02]  /*c0d0*/  ISETP.GE.AND P6, PT, R48, R155, PT ;  /* 0x0000009b3000720c */ /* 0x000fe40003fc6270 */
[----:B------:R-:W-:Y:S02]  /*c0e0*/  ISETP.GT.AND P1, PT, R37, R48, PT ;  /* 0x000000302500720c */ /* 0x000fe40003f24270 */
[----:B------:R-:W-:Y:S02]  /*c0f0*/  IADD3 R41, PT, PT, R77, -0x28, -R24 ;  /* 0xffffffd84d297810 */ /* 0x000fe40007ffe818 */
[----:B------:R-:W-:Y:S02]  /*c100*/  FSEL R115, R34, -INF , !P4 ;  /* 0xff80000022737808 */ /* 0x000fe40006000000 */
[----:B------:R-:W-:Y:S01]  /*c110*/  FSEL R161, R161, -INF , !P6 ;  /* 0xff800000a1a17808 */ /* 0x000fe20007000000 */
[----:B------:R-:W1:Y:S01]  /*c120*/  MUFU.TANH R34, R31 ;  /* 0x0000001f00227308 */ /* 0x000e620000002400 */
[----:B------:R-:W-:-:S02]  /*c130*/  FSEL R38, R38, -INF , !P1 ;  /* 0xff80000026267808 */ /* 0x000fc40004800000 */
[C---:B------:R-:W-:Y:S02]  /*c140*/  ISETP.GE.AND P4, PT, R36.reuse, R155, PT ;  /* 0x0000009b2400720c */ /* 0x040fe40003f86270 */
[----:B------:R-:W-:Y:S02]  /*c150*/  ISETP.GE.AND P6, PT, R36, R149, PT ;  /* 0x000000952400720c */ /* 0x000fe40003fc6270 */
[----:B------:R-:W-:Y:S01]  /*c160*/  ISETP.GT.AND P1, PT, R37, R36, PT ;  /* 0x000000242500720c */ /* 0x000fe20003f24270 */
[----:B------:R-:W-:Y:S01]  /*c170*/  FMUL.FTZ R36, R94, R3 ;  /* 0x000000035e247220 */ /* 0x000fe20000410000 */
[----:B------:R-:W-:Y:S02]  /*c180*/  FSEL R53, R53, -INF , !P3 ;  /* 0xff80000035357808 */ /* 0x000fe40005800000 */
[----:B------:R-:W-:Y:S02]  /*c190*/  ISETP.GE.AND P2, PT, R64, R155, PT ;  /* 0x0000009b4000720c */ /* 0x000fe40003f46270 */
[----:B------:R-:W-:Y:S01]  /*c1a0*/  ISETP.GE.AND P3, PT, R62, R149, PT ;  /* 0x000000953e00720c */ /* 0x000fe20003f66270 */
[----:B------:R-:W2:Y:S01]  /*c1b0*/  MUFU.TANH R36, R36 ;  /* 0x0000002400247308 */ /* 0x000ea20000002400 */
[----:B------:R-:W-:-:S02]  /*c1c0*/  ISETP.GE.AND P5, PT, R60, R155, PT ;  /* 0x0000009b3c00720c */ /* 0x000fc40003fa6270 */
[----:B------:R-:W-:Y:S02]  /*c1d0*/  IABS R41, R41 ;  /* 0x0000002900297213 */ /* 0x000fe40000000000 */
[----:B------:R-:W-:Y:S02]  /*c1e0*/  IADD3 R40, PT, PT, R77, -0x29, -R24 ;  /* 0xffffffd74d287810 */ /* 0x000fe40007ffe818 */
[----:B------:R-:W-:Y:S02]  /*c1f0*/  FSEL R57, R57, -INF , !P2 ;  /* 0xff80000039397808 */ /* 0x000fe40005000000 */
[----:B------:R-:W-:Y:S02]  /*c200*/  FSEL R21, R21, -INF , !P3 ;  /* 0xff80000015157808 */ /* 0x000fe40005800000 */
[----:B------:R-:W-:Y:S02]  /*c210*/  FSEL R7, R7, -INF , !P5 ;  /* 0xff80000007077808 */ /* 0x000fe40006800000 */
[----:B------:R-:W-:-:S02]  /*c220*/  I2FP.F32.S32 R41, R41 ;  /* 0x0000002900297245 */ /* 0x000fc40000201400 */
[----:B------:R-:W-:Y:S02]  /*c230*/  ISETP.GE.AND P2, PT, R60, R149, PT ;  /* 0x000000953c00720c */ /* 0x000fe40003f46270 */
[C---:B------:R-:W-:Y:S01]  /*c240*/  ISETP.GE.AND P3, PT, R52.reuse, R155, PT ;  /* 0x0000009b3400720c */ /* 0x040fe20003f66270 */
[----:B------:R-:W-:Y:S01]  /*c250*/  FFMA.FTZ R30, -R157, R41, R30 ;  /* 0x000000299d1e7223 */ /* 0x000fe2000001011e */
[----:B------:R-:W-:Y:S02]  /*c260*/  ISETP.GE.AND P5, PT, R52, R149, PT ;  /* 0x000000953400720c */ /* 0x000fe40003fa6270 */
[----:B------:R-:W-:Y:S02]  /*c270*/  IABS R40, R40 ;  /* 0x0000002800287213 */ /* 0x000fe40000000000 */
[----:B------:R-:W-:Y:S02]  /*c280*/  IADD3 R27, PT, PT, R77, -0x30, -R24 ;  /* 0xffffffd04d1b7810 */ /* 0x000fe40007ffe818 */
[----:B------:R-:W-:-:S02]  /*c290*/  FSEL R25, R25, -INF , !P2 ;  /* 0xff80000019197808 */ /* 0x000fc40005000000 */
[----:B------:R-:W-:Y:S02]  /*c2a0*/  FSEL R23, R23, -INF , !P3 ;  /* 0xff80000017177808 */ /* 0x000fe40005800000 */
[----:B------:R-:W-:Y:S02]  /*c2b0*/  FSEL R17, R17, -INF , !P5 ;  /* 0xff80000011117808 */ /* 0x000fe40006800000 */
[----:B------:R-:W-:Y:S02]  /*c2c0*/  I2FP.F32.S32 R40, R40 ;  /* 0x0000002800287245 */ /* 0x000fe40000201400 */
[----:B------:R-:W-:Y:S02]  /*c2d0*/  ISETP.GE.AND P2, PT, R50, R155, PT ;  /* 0x0000009b3200720c */ /* 0x000fe40003f46270 */
[----:B------:R-:W-:Y:S01]  /*c2e0*/  ISETP.GE.AND P3, PT, R48, R149, PT ;  /* 0x000000953000720c */ /* 0x000fe20003f66270 */
[----:B-1----:R-:W-:Y:S01]  /*c2f0*/  FFMA.FTZ R34, -R157, R40, R34 ;  /* 0x000000289d227223 */ /* 0x002fe20000010122 */
[----:B------:R-:W-:-:S02]  /*c300*/  ISETP.GE.AND P5, PT, R44, R155, PT ;  /* 0x0000009b2c00720c */ /* 0x000fc40003fa6270 */
[----:B------:R-:W-:Y:S02]  /*c310*/  ISETP.GT.AND P0, PT, R37, R44, PT ;  /* 0x0000002c2500720c */ /* 0x000fe40003f04270 */
[----:B------:R-:W-:Y:S02]  /*c320*/  IABS R27, R27 ;  /* 0x0000001b001b7213 */ /* 0x000fe40000000000 */
[----:B------:R-:W-:Y:S02]  /*c330*/  IADD3 R26, PT, PT, R77, -0x38, -R24 ;  /* 0xffffffc84d1a7810 */ /* 0x000fe40007ffe818 */
[----:B------:R-:W-:Y:S02]  /*c340*/  FSEL R107, R107, -INF , !P2 ;  /* 0xff8000006b6b7808 */ /* 0x000fe40005000000 */
[----:B------:R-:W-:Y:S02]  /*c350*/  FSEL R131, R38, -INF , !P3 ;  /* 0xff80000026837808 */ /* 0x000fe40005800000 */
[----:B------:R-:W-:-:S02]  /*c360*/  FSEL R109, R109, -INF , !P5 ;  /* 0xff8000006d6d7808 */ /* 0x000fc40006800000 */
[----:B------:R-:W-:Y:S02]  /*c370*/  FSEL R30, R30, -INF , !P0 ;  /* 0xff8000001e1e7808 */ /* 0x000fe40004000000 */
[----:B------:R-:W-:Y:S02]  /*c380*/  ISETP.GE.AND P2, PT, R44, R149, PT ;  /* 0x000000952c00720c */ /* 0x000fe40003f46270 */
[C---:B------:R-:W-:Y:S02]  /*c390*/  ISETP.GE.AND P3, PT, R28.reuse, R155, PT ;  /* 0x0000009b1c00720c */ /* 0x040fe40003f66270 */
[----:B------:R-:W-:Y:S02]  /*c3a0*/  ISETP.GE.AND P5, PT, R28, R149, PT ;  /* 0x000000951c00720c */ /* 0x000fe40003fa6270 */
[----:B------:R-:W-:Y:S02]  /*c3b0*/  ISETP.GT.AND P0, PT, R37, R28, PT ;  /* 0x0000001c2500720c */ /* 0x000fe40003f04270 */
[----:B------:R-:W1:Y:S01]  /*c3c0*/  MUFU.TANH R28, R95 ;  /* 0x0000005f001c7308 */ /* 0x000e620000002400 */
[----:B------:R-:W-:-:S02]  /*c3d0*/  I2FP.F32.S32 R27, R27 ;  /* 0x0000001b001b7245 */ /* 0x000fc40000201400 */
[----:B------:R-:W-:Y:S02]  /*c3e0*/  IABS R26, R26 ;  /* 0x0000001a001a7213 */ /* 0x000fe40000000000 */
[----:B------:R-:W-:Y:S01]  /*c3f0*/  FSEL R117, R30, -INF , !P2 ;  /* 0xff8000001e757808 */ /* 0x000fe20005000000 */
[----:B--2---:R-:W-:Y:S01]  /*c400*/  FFMA.FTZ R27, -R157, R27, R36 ;  /* 0x0000001b9d1b7223 */ /* 0x004fe20000010124 */
[----:B------:R-:W-:Y:S02]  /*c410*/  FSEL R159, R159, -INF , !P4 ;  /* 0xff8000009f9f7808 */ /* 0x000fe40006000000 */
[----:B------:R-:W-:Y:S02]  /*c420*/  FSEL R34, R34, -INF , !P1 ;  /* 0xff80000022227808 */ /* 0x000fe40004800000 */
[----:B------:R-:W-:Y:S02]  /*c430*/  IADD3 R22, PT, PT, R77, -0x31, -R24 ;  /* 0xffffffcf4d167810 */ /* 0x000fe40007ffe818 */
[----:B------:R-:W-:-:S02]  /*c440*/  ISETP.GE.AND P2, PT, R18, R155, PT ;  /* 0x0000009b1200720c */ /* 0x000fc40003f46270 */
[----:B------:R-:W-:Y:S02]  /*c450*/  ISETP.GE.AND P4, PT, R18, R149, PT ;  /* 0x000000951200720c */ /* 0x000fe40003f86270 */
[----:B------:R-:W-:Y:S02]  /*c460*/  ISETP.GT.AND P1, PT, R37, R18, PT ;  /* 0x000000122500720c */ /* 0x000fe40003f24270 */
[----:B------:R-:W-:Y:S01]  /*c470*/  I2FP.F32.S32 R3, R26 ;  /* 0x0000001a00037245 */ /* 0x000fe20000201400 */
[----:B------:R-:W2:Y:S01]  /*c480*/  MUFU.TANH R18, R83 ;  /* 0x0000005300127308 */ /* 0x000ea20000002400 */
[----:B------:R-:W-:Y:S02]  /*c490*/  IABS R22, R22 ;  /* 0x0000001600167213 */ /* 0x000fe40000000000 */
[----:B------:R-:W-:Y:S01]  /*c4a0*/  IADD3 R24, PT, PT, R77, -0x39, -R24 ;  /* 0xffffffc74d187810 */ /* 0x000fe20007ffe818 */
[----:B------:R-:W-:Y:S01]  /*c4b0*/  FFMA.FTZ R3, -R157, R3, R82 ;  /* 0x000000039d037223 */ /* 0x000fe20000010152 */
[----:B------:R-:W-:-:S02]  /*c4c0*/  FSEL R27, R27, -INF , !P0 ;  /* 0xff8000001b1b7808 */ /* 0x000fc40004000000 */
[----:B------:R-:W-:Y:S02]  /*c4d0*/  ISETP.GT.AND P0, PT, R37, R16, PT ;  /* 0x000000102500720c */ /* 0x000fe40003f04270 */
[----:B------:R-:W-:Y:S02]  /*c4e0*/  I2FP.F32.S32 R22, R22 ;  /* 0x0000001600167245 */ /* 0x000fe40000201400 */
[----:B------:R-:W-:Y:S02]  /*c4f0*/  IABS R24, R24 ;  /* 0x0000001800187213 */ /* 0x000fe40000000000 */
[----:B------:R-:W-:Y:S01]  /*c500*/  FSEL R127, R34, -INF , !P6 ;  /* 0xff800000227f7808 */ /* 0x000fe20007000000 */
[----:B-1----:R-:W-:Y:S01]  /*c510*/  FFMA.FTZ R22, -R157, R22, R28 ;  /* 0x000000169d167223 */ /* 0x002fe2000001011c */
[----:B------:R-:W-:Y:S02]  /*c520*/  FSEL R123, R123, -INF , !P3 ;  /* 0xff8000007b7b7808 */ /* 0x000fe40005800000 */
[----:B------:R-:W-:-:S02]  /*c530*/  FSEL R3, R3, -INF , !P0 ;  /* 0xff80000003037808 */ /* 0x000fc40004000000 */
[C---:B------:R-:W-:Y:S02]  /*c540*/  ISETP.GE.AND P6, PT, R16.reuse, R155, PT ;  /* 0x0000009b1000720c */ /* 0x040fe40003fc6270 */
[----:B------:R-:W-:Y:S02]  /*c550*/  ISETP.GE.AND P3, PT, R16, R149, PT ;  /* 0x000000951000720c */ /* 0x000fe40003f66270 */
[----:B------:R-:W-:Y:S02]  /*c560*/  ISETP.GT.AND P0, PT, R90, R137, PT ;  /* 0x000000895a00720c */ /* 0x000fe40003f04270 */
[----:B------:R-:W-:Y:S02]  /*c570*/  I2FP.F32.S32 R16, R24 ;  /* 0x0000001800107245 */ /* 0x000fe40000201400 */
[----:B------:R-:W-:Y:S02]  /*c580*/  FSEL R22, R22, -INF , !P1 ;  /* 0xff80000016167808 */ /* 0x000fe40004800000 */
[----:B------:R-:W-:Y:S01]  /*c590*/  ISETP.GT.AND P1, PT, R37, R20, PT ;  /* 0x000000142500720c */ /* 0x000fe20003f24270 */
[----:B--2---:R-:W-:Y:S01]  /*c5a0*/  FFMA.FTZ R16, -R157, R16, R18 ;  /* 0x000000109d107223 */ /* 0x004fe20000010112 */
[----:B------:R-:W-:-:S02]  /*c5b0*/  FSEL R35, R27, -INF , !P5 ;  /* 0xff8000001b237808 */ /* 0x000fc40006800000 */
[----:B------:R-:W-:Y:S02]  /*c5c0*/  FSEL R121, R121, -INF , !P2 ;  /* 0xff80000079797808 */ /* 0x000fe40005000000 */
        /* <DEDUP_REMOVED lines=25> */
.L_x_10774:
        /* <DEDUP_REMOVED lines=60> */
.L_x_10775:
[----:B------:R-:W-:Y:S05]  /*cb20*/  BSYNC.RECONVERGENT B0 ;  /* 0x0000000000007941 */ /* 0x000fea0003800200 */
.L_x_10773:
        /* <DEDUP_REMOVED lines=38> */
.L_x_10772:
[----:B------:R-:W-:Y:S05]  /*cd90*/  BSYNC.RECONVERGENT B1 ;  /* 0x0000000000017941 */ /* 0x000fea0003800200 */
.L_x_10771:
        /* <DEDUP_REMOVED lines=32> */
[----:B------:R-:W-:Y:S01]  /*cfa0*/  LDSM.16.MT88.4 R68, [R106+0x6000] ;  /* 0x006000006a44783b */ /* 0x000fe20000004200 */
[C---:B--2---:R-:W-:Y:S01]  /*cfb0*/  FMUL.FTZ R34, R113.reuse, R86 ;  /* 0x0000005671227220 */ /* 0x044fe20000410000 */
[----:B------:R-:W-:-:S04]  /*cfc0*/  FMUL.FTZ R114, R113, R3 ;  /* 0x0000000371727220 */ /* 0x000fc80000410000 */
[----:B------:R-:W-:Y:S02]  /*cfd0*/  FSEL R34, R34, RZ, P0 ;  /* 0x000000ff22227208 */ /* 0x000fe40000000000 */
[----:B------:R-:W-:-:S03]  /*cfe0*/  FSETP.NEU.FTZ.AND P0, PT, R3, -INF , PT ;  /* 0xff8000000300780b */ /* 0x000fc60003f1d000 */
[-CC-:B------:R-:W-:Y:S01]  /*cff0*/  FFMA.FTZ R94, R53, R113.reuse, -R34.reuse ;  /* 0x00000071355e7223 */ /* 0x180fe20000010822 */
[----:B------:R-:W-:Y:S01]  /*d000*/  FSEL R114, R114, RZ, P0 ;  /* 0x000000ff72727208 */ /* 0x000fe20000000000 */
[----:B------:R-:W2:Y:S01]  /*d010*/  LDSM.16.MT88.4 R52, [R106+0x7000] ;  /* 0x007000006a34783b */ /* 0x000ea20000004200 */
        /* <DEDUP_REMOVED lines=8> */
[-CC-:B------:R-:W-:Y:S01]  /*d0a0*/  FFMA.FTZ R15, R5, R113.reuse, -R34.reuse ;  /* 0x00000071050f7223 */ /* 0x180fe20000010822 */
[----:B------:R-:W4:Y:S01]  /*d0b0*/  LDSM.16.MT88.4 R40, [R2+0x8000] ;  /* 0x008000000228783b */ /* 0x000f220000004200 */
[----:B------:R-:W-:Y:S01]  /*d0c0*/  MUFU.EX2 R101, R101 ;  /* 0x0000006500657308 */ /* 0x000fe20000000800 */
[-C--:B------:R-:W-:Y:S01]  /*d0d0*/  FFMA.FTZ R14, R23, R113.reuse, -R34 ;  /* 0x00000071170e7223 */ /* 0x080fe20000010822 */
[-CC-:B------:R-:W-:Y:S01]  /*d0e0*/  FFMA.FTZ R96, R21, R113.reuse, -R114.reuse ;  /* 0x0000007115607223 */ /* 0x180fe20000010872 */
[----:B------:R-:W5:Y:S01]  /*d0f0*/  LDSM.16.MT88.4 R4, [R106+0x8000] ;  /* 0x008000006a04783b */ /* 0x000f620000004200 */
[-CC-:B------:R-:W-:Y:S01]  /*d100*/  FFMA.FTZ R95, R19, R113.reuse, -R114.reuse ;  /* 0x00000071135f7223 */ /* 0x180fe20000010872 */
[-CC-:B------:R-:W-:Y:S01]  /*d110*/  FFMA.FTZ R104, R17, R113.reuse, -R114.reuse ;  /* 0x0000007111687223 */ /* 0x180fe20000010872 */
[-C--:B------:R-:W-:Y:S01]  /*d120*/  FFMA.FTZ R105, R25, R113.reuse, -R114 ;  /* 0x0000007119697223 */ /* 0x080fe20000010872 */
[----:B------:R-:W5:Y:S01]  /*d130*/  LDSM.16.MT88.4 R20, [R2+0x6400] ;  /* 0x006400000214783b */ /* 0x000f620000004200 */
[----:B------:R-:W1:Y:S01]  /*d140*/  MUFU.EX2 R100, R100 ;  /* 0x0000006400647308 */ /* 0x000e620000000800 */
[-CC-:B------:R-:W-:Y:S01]  /*d150*/  FFMA.FTZ R93, R29, R113.reuse, -R34.reuse ;  /* 0x000000711d5d7223 */ /* 0x180fe20000010822 */
        /* <DEDUP_REMOVED lines=44> */
[C---:B--2---:R-:W-:Y:S07]  /*d420*/  HMMA.16816.F32.BF16 R56, R48.reuse, R52, RZ ;  /* 0x000000343038723c */ /* 0x044fee00000418ff */
[----:B------:R-:W2:Y:S01]  /*d430*/  MUFU.EX2 R104, R104 ;  /* 0x0000006800687308 */ /* 0x000ea20000000800 */
[C---:B------:R-:W-:Y:S07]  /*d440*/  HMMA.16816.F32.BF16 R52, R48.reuse, R54, RZ ;  /* 0x000000363034723c */ /* 0x040fee00000418ff */
[----:B------:R-:W-:Y:S01]  /*d450*/  MUFU.EX2 R107, R107 ;  /* 0x0000006b006b7308 */ /* 0x000fe20000000800 */
[C---:B------:R-:W-:Y:S07]  /*d460*/  HMMA.16816.F32.BF16 R72, R48.reuse, R68, RZ ;  /* 0x000000443048723c */ /* 0x040fee00000418ff */
[----:B------:R-:W2:Y:S01]  /*d470*/  MUFU.EX2 R108, R108 ;  /* 0x0000006c006c7308 */ /* 0x000ea20000000800 */
[C---:B----4-:R-:W-:Y:S07]  /*d480*/  HMMA.16816.F32.BF16 R36, R48.reuse, R40, RZ ;  /* 0x000000283024723c */ /* 0x050fee00000418ff */
[----:B------:R-:W-:Y:S01]  /*d490*/  MUFU.EX2 R109, R109 ;  /* 0x0000006d006d7308 */ /* 0x000fe20000000800 */
[C---:B------:R-:W-:Y:S07]  /*d4a0*/  HMMA.16816.F32.BF16 R68, R48.reuse, R70, RZ ;  /* 0x000000463044723c */ /* 0x040fee00000418ff */
[----:B------:R-:W-:Y:S01]  /*d4b0*/  MUFU.EX2 R110, R110 ;  /* 0x0000006e006e7308 */ /* 0x000fe20000000800 */
[C---:B------:R-:W-:Y:S07]  /*d4c0*/  HMMA.16816.F32.BF16 R40, R48.reuse, R42, RZ ;  /* 0x0000002a3028723c */ /* 0x040fee00000418ff */
[----:B------:R-:W-:Y:S01]  /*d4d0*/  MUFU.EX2 R115, R115 ;  /* 0x0000007300737308 */ /* 0x000fe20000000800 */
[----:B-----5:R-:W-:Y:S01]  /*d4e0*/  HMMA.16816.F32.BF16 R44, R48, R4, RZ ;  /* 0x00000004302c723c */ /* 0x020fe200000418ff */
[----:B-1----:R-:W-:-:S02]  /*d4f0*/  F2FP.BF16.F32.PACK_AB R4, R92, R93 ;  /* 0x0000005d5c04723e */ /* 0x002fc400000010ff */
[----:B---3--:R-:W-:-:S04]  /*d500*/  F2FP.BF16.F32.PACK_AB R5, R105, R96 ;  /* 0x000000606905723e */ /* 0x008fc800000010ff */
        /* <DEDUP_REMOVED lines=170> */
.L_x_10779:
        /* <DEDUP_REMOVED lines=8> */
.L_x_10780:
[----:B------:R-:W-:Y:S05]  /*e030*/  BSYNC.RECONVERGENT B0 ;  /* 0x0000000000007941 */ /* 0x000fea0003800200 */
.L_x_10778:
        /* <DEDUP_REMOVED lines=44> */
[----:B------:R-:W2:Y:S01]  /*e300*/  LDSM.16.M88.4 R12, [R125+0x3400] ;  /* 0x003400007d0c783b */ /* 0x000ea20000000200 */
[----:B------:R-:W-:-:S03]  /*e310*/  IMAD.IADD R127, R125, 0x1, R8 ;  /* 0x000000017d7f7824 */ /* 0x000fc600078e0208 */
[----:B------:R-:W5:Y:S04]  /*e320*/  LDSM.16.M88.4 R100, [R125+0x3800] ;  /* 0x003800007d64783b */ /* 0x000f680000000200 */
[----:B-1----:R-:W1:Y:S04]  /*e330*/  LDSM.16.M88.4 R4, [R125+0x3c00] ;  /* 0x003c00007d04783b */ /* 0x002e680000000200 */
[----:B------:R-:W-:Y:S04]  /*e340*/  LDSM.16.M88.4 R108, [R130] ;  /* 0x00000000826c783b */ /* 0x000fe80000000200 */
[----:B------:R-:W1:Y:S04]  /*e350*/  LDSM.16.M88.4 R32, [R127+0x3000] ;  /* 0x003000007f20783b */ /* 0x000e680000000200 */
[----:B------:R-:W1:Y:S04]  /*e360*/  LDSM.16.M88.4 R28, [R127+0x3400] ;  /* 0x003400007f1c783b */ /* 0x000e680000000200 */
[----:B------:R-:W1:Y:S04]  /*e370*/  LDSM.16.M88.4 R116, [R127+0x3800] ;  /* 0x003800007f74783b */ /* 0x000e680000000200 */
[----:B------:R-:W-:Y:S04]  /*e380*/  LDSM.16.M88.4 R8, [R126+0x1000] ;  /* 0x001000007e08783b */ /* 0x000fe80000000200 */
[----:B------:R-:W-:Y:S01]  /*e390*/  LDSM.16.M88.4 R112, [R127+0x3c00] ;  /* 0x003c00007f70783b */ /* 0x000fe20000000200 */
[C---:B----4-:R-:W-:Y:S03]  /*e3a0*/  HMMA.16816.F32.BF16 R24, R92.reuse, R20, RZ ;  /* 0x000000145c18723c */ /* 0x050fe600000418ff */
[----:B------:R-:W-:Y:S04]  /*e3b0*/  LDSM.16.M88.4 R120, [R125+0x4c00] ;  /* 0x004c00007d78783b */ /* 0x000fe80000000200 */
[----:B------:R-:W0:Y:S01]  /*e3c0*/  LDGDEPBAR ;  /* 0x00000000000079af */ /* 0x000e220000000000 */
[C---:B--2---:R-:W-:Y:S08]  /*e3d0*/  HMMA.16816.F32.BF16 R16, R92.reuse, R12, RZ ;  /* 0x0000000c5c10723c */ /* 0x044ff000000418ff */
[C---:B-----5:R-:W-:Y:S08]  /*e3e0*/  HMMA.16816.F32.BF16 R104, R92.reuse, R100, RZ ;  /* 0x000000645c68723c */ /* 0x060ff000000418ff */
        /* <DEDUP_REMOVED lines=20> */
[----:B------:R-:W5:Y:S04]  /*e530*/  LDSM.16.M88.4 R112, [R127+0x4800] ;  /* 0x004800007f70783b */ /* 0x000f680000000200 */
[----:B------:R-:W-:Y:S03]  /*e540*/  LDSM.16.M88.4 R108, [R127+0x4400] ;  /* 0x004400007f6c783b */ /* 0x000fe60000000200 */
[C---:B--2---:R-:W-:Y:S08]  /*e550*/  HMMA.16816.F32.BF16 R16, R8.reuse, R32, R16 ;  /* 0x000000200810723c */ /* 0x044ff00000041810 */
[C---:B------:R-:W-:Y:S01]  /*e560*/  HMMA.16816.F32.BF16 R12, R8.reuse, R34, R12 ;  /* 0x00000022080c723c */ /* 0x040fe2000004180c */
[----:B------:R-:W-:Y:S07]  /*e570*/  LDSM.16.M88.4 R32, [R126+0x2000] ;  /* 0x002000007e20783b */ /* 0x000fee0000000200 */
[C---:B----4-:R-:W-:Y:S08]  /*e580*/  HMMA.16816.F32.BF16 R104, R8.reuse, R28, R104 ;  /* 0x0000001c0868723c */ /* 0x050ff00000041868 */
[C---:B------:R-:W-:Y:S01]  /*e590*/  HMMA.16816.F32.BF16 R100, R8.reuse, R30, R100 ;  /* 0x0000001e0864723c */ /* 0x040fe20000041864 */
[----:B------:R-:W2:Y:S07]  /*e5a0*/  LDSM.16.M88.4 R28, [R125+0x5000] ;  /* 0x005000007d1c783b */ /* 0x000eae0000000200 */
[C---:B------:R-:W-:Y:S01]  /*e5b0*/  HMMA.16816.F32.BF16 R96, R8.reuse, R120, R96 ;  /* 0x000000780860723c */ /* 0x040fe20000041860 */
[----:B------:R-:W4:Y:S07]  /*e5c0*/  S2R R120, SR_TID.X ;  /* 0x0000000000787919 */ /* 0x000f2e0000002100 */
[----:B------:R-:W-:Y:S01]  /*e5d0*/  HMMA.16816.F32.BF16 R92, R8, R122, R92 ;  /* 0x0000007a085c723c */ /* 0x000fe2000004185c */
[----:B------:R-:W-:Y:S07]  /*e5e0*/  LDSM.16.M88.4 R8, [R130+0x2000] ;  /* 0x002000008208783b */ /* 0x000fee0000000200 */
[C---:B-1----:R-:W-:Y:S08]  /*e5f0*/  HMMA.16816.F32.BF16 R24, R116.reuse, R4, R24 ;  /* 0x000000047418723c */ /* 0x042ff00000041818 */
[C---:B------:R-:W-:Y:S01]  /*e600*/  HMMA.16816.F32.BF16 R20, R116.reuse, R6, R20 ;  /* 0x000000067414723c */ /* 0x040fe20000041814 */
[----:B------:R-:W1:Y:S07]  /*e610*/  LDSM.16.M88.4 R4, [R127+0x5000] ;  /* 0x005000007f04783b */ /* 0x000e6e0000000200 */
[----:B-----5:R-:W-:Y:S08]  /*e620*/  HMMA.16816.F32.BF16 R104, R116, R112, R104 ;  /* 0x000000707468723c */ /* 0x020ff00000041868 */
[----:B--2---:R-:W-:Y:S05]  /*e630*/  HMMA.16816.F32.BF16 R24, R32, R28, R24 ;  /* 0x0000001c2018723c */ /* 0x004fea0000041818 */
[----:B------:R-:W-:-:S05]  /*e640*/  IMAD.SHL.U32 R29, R88, 0x40, RZ ;  /* 0x00000040581d7824 */ /* 0x000fca00078e00ff */
[----:B------:R-:W-:Y:S01]  /*e650*/  LOP3.LUT R29, R29, R124, RZ, 0xfc, !PT ;  /* 0x0000007c1d1d7212 */ /* 0x000fe200078efcff */
[C---:B------:R-:W-:Y:S01]  /*e660*/  HMMA.16816.F32.BF16 R100, R116.reuse, R114, R100 ;  /* 0x000000727464723c */ /* 0x040fe20000041864 */
[----:B------:R-:W2:Y:S07]  /*e670*/  LDSM.16.M88.4 R112, [R125+0x5400] ;  /* 0x005400007d70783b */ /* 0x000eae0000000200 */
[C---:B------:R-:W-:Y:S08]  /*e680*/  HMMA.16816.F32.BF16 R16, R116.reuse, R108, R16 ;  /* 0x0000006c7410723c */ /* 0x040ff00000041810 */
[----:B------:R-:W-:Y:S01]  /*e690*/  HMMA.16816.F32.BF16 R12, R116, R110, R12 ;  /* 0x0000006e740c723c */ /* 0x000fe2000004180c */
[----:B------:R-:W5:Y:S07]  /*e6a0*/  LDSM.16.M88.4 R108, [R127+0x4c00] ;  /* 0x004c00007f6c783b */ /* 0x000f6e0000000200 */
[----:B-1----:R-:W-:Y:S05]  /*e6b0*/  HMMA.16816.F32.BF16 R24, R8, R4, R24 ;  /* 0x000000040818723c */ /* 0x002fea0000041818 */
[----:B----4-:R-:W-:-:S03]  /*e6c0*/  SHF.R.U32.HI R5, RZ, 0x2, R120 ;  /* 0x00000002ff057819 */ /* 0x010fc60000011678 */
[----:B------:R-:W-:Y:S05]  /*e6d0*/  HMMA.16816.F32.BF16 R20, R32, R30, R20 ;  /* 0x0000001e2014723c */ /* 0x000fea0000041814 */
[----:B------:R-:W-:Y:S01]  /*e6e0*/  LOP3.LUT R30, R0, 0x7, R5, 0xf8, !PT ;  /* 0x00000007001e7812 */ /* 0x000fe200078ef805 */
[----:B------:R-:W-:-:S04]  /*e6f0*/  IMAD.IADD R31, R29, 0x1, R146 ;  /* 0x000000011d1f7824 */ /* 0x000fc800078e0292 */
[----:B------:R-:W-:Y:S01]  /*e700*/  IMAD.IADD R30, R89, 0x1, R30 ;  /* 0x00000001591e7824 */ /* 0x000fe200078e021e */
[----:B--2---:R-:W-:Y:S03]  /*e710*/  HMMA.16816.F32.BF16 R16, R32, R112, R16 ;  /* 0x000000702010723c */ /* 0x004fe60000041810 */
[----:B------:R-:W-:Y:S02]  /*e720*/  VIADD R112, R30, 0x8 ;  /* 0x000000081e707836 */ /* 0x000fe40000000000 */
[-C--:B---3--:R-:W-:Y:S01]  /*e730*/  FMUL.FTZ R24, R24, R90.reuse ;  /* 0x0000005a18187220 */ /* 0x088fe20000410000 */
[--C-:B------:R-:W-:Y:S01]  /*e740*/  IADD3 R4, PT, PT, R30, 0x80, -R31.reuse ;  /* 0x000000801e047810 */ /* 0x100fe20007ffe81f */
[-C--:B------:R-:W-:Y:S01]  /*e750*/  FMUL.FTZ R28, R25, R90.reuse ;  /* 0x0000005a191c7220 */ /* 0x080fe20000410000 */
[----:B------:R-:W-:Y:S01]  /*e760*/  FMUL.FTZ R25, R26, R90 ;  /* 0x0000005a1a197220 */ /* 0x000fe20000410000 */
[----:B------:R-:W-:-:S02]  /*e770*/  IADD3 R113, PT, PT, R112, 0x7f, -R31 ;  /* 0x0000007f70717810 */ /* 0x000fc40007ffe81f */
[----:B------:R-:W1:Y:S01]  /*e780*/  MUFU.TANH R24, R24 ;  /* 0x0000001800187308 */ /* 0x000e620000002400 */
[----:B------:R-:W-:Y:S01]  /*e790*/  IABS R4, R4 ;  /* 0x0000000400047213 */ /* 0x000fe20000000000 */
[----:B------:R-:W-:Y:S03]  /*e7a0*/  HMMA.16816.F32.BF16 R12, R32, R114, R12 ;  /* 0x00000072200c723c */ /* 0x000fe6000004180c */
[----:B------:R-:W-:-:S03]  /*e7b0*/  I2FP.F32.S32 R164, R4 ;  /* 0x0000000400a47245 */ /* 0x000fc60000201400 */
[----:B------:R-:W2:Y:S02]  /*e7c0*/  MUFU.TANH R25, R25 ;  /* 0x0000001900197308 */ /* 0x000ea40000002400 */
[----:B------:R-:W-:Y:S01]  /*e7d0*/  HMMA.16816.F32.BF16 R20, R8, R6, R20 ;  /* 0x000000060814723c */ /* 0x000fe20000041814 */
[----:B------:R-:W3:Y:S05]  /*e7e0*/  LDSM.16.M88.4 R4, [R127+0x5400] ;  /* 0x005400007f04783b */ /* 0x000eea0000000200 */
[----:B------:R-:W4:Y:S01]  /*e7f0*/  MUFU.TANH R28, R28 ;  /* 0x0000001c001c7308 */ /* 0x000f220000002400 */
[----:B-1----:R-:W-:Y:S01]  /*e800*/  FFMA.FTZ R164, -R157, R164, R24 ;  /* 0x000000a49da47223 */ /* 0x002fe20000010118 */
[----:B------:R-:W-:Y:S01]  /*e810*/  IADD3 R24, PT, PT, R112, 0x80, -R31 ;  /* 0x0000008070187810 */ /* 0x000fe20007ffe81f */
[----:B-----5:R-:W-:Y:S05]  /*e820*/  HMMA.16816.F32.BF16 R96, R116, R108, R96 ;  /* 0x0000006c7460723c */ /* 0x020fea0000041860 */
[----:B------:R-:W-:-:S02]  /*e830*/  VIADD R108, R29, 0xffffff80 ;  /* 0xffffff801d6c7836 */ /* 0x000fc40000000000 */
[----:B------:R-:W-:Y:S01]  /*e840*/  FMUL.FTZ R109, R27, R90 ;  /* 0x0000005a1b6d7220 */ /* 0x000fe20000410000 */
[----:B------:R-:W-:Y:S02]  /*e850*/  IABS R24, R24 ;  /* 0x0000001800187213 */ /* 0x000fe40000000000 */
[----:B------:R-:W-:Y:S01]  /*e860*/  ISETP.GE.AND P1, PT, R108, R156, PT ;  /* 0x0000009c6c00720c */ /* 0x000fe20003f26270 */
[----:B------:R-:W-:Y:S03]  /*e870*/  HMMA.16816.F32.BF16 R92, R116, R110, R92 ;  /* 0x0000006e745c723c */ /* 0x000fe6000004185c */
[----:B------:R-:W-:Y:S01]  /*e880*/  IADD3 R111, PT, PT, R30, 0x7f, -R31 ;  /* 0x0000007f1e6f7810 */ /* 0x000fe20007ffe81f */
[----:B------:R-:W-:Y:S01]  /*e890*/  FMUL.FTZ R20, R20, R90 ;  /* 0x0000005a14147220 */ /* 0x000fe20000410000 */
[----:B------:R-:W-:Y:S01]  /*e8a0*/  I2FP.F32.S32 R24, R24 ;  /* 0x0000001800187245 */ /* 0x000fe20000201400 */
[----:B------:R-:W-:Y:S01]  /*e8b0*/  MUFU.TANH R109, R109 ;  /* 0x0000006d006d7308 */ /* 0x000fe20000002400 */
[----:B------:R-:W-:Y:S01]  /*e8c0*/  IABS R111, R111 ;  /* 0x0000006f006f7213 */ /* 0x000fe20000000000 */
[----:B------:R-:W-:Y:S01]  /*e8d0*/  VIADD R110, R29, 0xffffff81 ;  /* 0xffffff811d6e7836 */ /* 0x000fe20000000000 */
[----:B------:R-:W-:Y:S01]  /*e8e0*/  FSEL R164, R164, -INF , P1 ;  /* 0xff800000a4a47808 */ /* 0x000fe20000800000 */
[----:B--2---:R-:W-:Y:S01]  /*e8f0*/  FFMA.FTZ R162, -R157, R24, R25 ;  /* 0x000000189da27223 */ /* 0x004fe20000010119 */
[----:B------:R-:W-:Y:S01]  /*e900*/  I2FP.F32.S32 R111, R111 ;  /* 0x0000006f006f7245 */ /* 0x000fe20000201400 */
[----:B------:R-:W1:Y:S01]  /*e910*/  LDSM.16.M88.4 R24, [R125+0x5800] ;  /* 0x005800007d18783b */ /* 0x000e620000000200 */
[----:B------:R-:W-:-:S02]  /*e920*/  ISETP.GE.AND P6, PT, R108, R155, PT ;  /* 0x0000009b6c00720c */ /* 0x000fc40003fc6270 */
[C---:B------:R-:W-:Y:S01]  /*e930*/  ISETP.GE.AND P2, PT, R108.reuse, R149, PT ;  /* 0x000000956c00720c */ /* 0x040fe20003f46270 */
[----:B----4-:R-:W-:Y:S01]  /*e940*/  FFMA.FTZ R111, -R157, R111, R28 ;  /* 0x0000006f9d6f7223 */ /* 0x010fe2000001011c */
[----:B------:R-:W-:Y:S02]  /*e950*/  ISETP.GE.AND P1, PT, R108, R154, PT ;  /* 0x0000009a6c00720c */ /* 0x000fe40003f26270 */
[----:B------:R2:W4:Y:S01]  /*e960*/  MUFU.TANH R108, R20 ;  /* 0x00000014006c7308 */ /* 0x0005220000002400 */
[----:B------:R-:W-:Y:S02]  /*e970*/  IADD3 R28, PT, PT, R30, 0x78, -R31 ;  /* 0x000000781e1c7810 */ /* 0x000fe40007ffe81f */
[----:B------:R-:W-:Y:S02]  /*e980*/  FSEL R164, R164, -INF , !P6 ;  /* 0xff800000a4a47808 */ /* 0x000fe40007000000 */
[----:B------:R-:W-:Y:S01]  /*e990*/  IABS R28, R28 ;  /* 0x0000001c001c7213 */ /* 0x000fe20000000000 */
[----:B---3--:R-:W-:Y:S05]  /*e9a0*/  HMMA.16816.F32.BF16 R16, R8, R4, R16 ;  /* 0x000000040810723c */ /* 0x008fea0000041810 */
[----:B------:R-:W-:Y:S01]  /*e9b0*/  FMUL.FTZ R4, R22, R90 ;  /* 0x0000005a16047220 */ /* 0x000fe20000410000 */
[----:B------:R-:W-:-:S02]  /*e9c0*/  I2FP.F32.S32 R28, R28 ;  /* 0x0000001c001c7245 */ /* 0x000fc40000201400 */
[----:B------:R-:W-:Y:S02]  /*e9d0*/  ISETP.GE.AND P6, PT, R110, R156, PT ;  /* 0x0000009c6e00720c */ /* 0x000fe40003fc6270 */
[----:B------:R-:W-:Y:S01]  /*e9e0*/  FSEL R162, R162, -INF , P1 ;  /* 0xff800000a2a27808 */ /* 0x000fe20000800000 */
[----:B------:R-:W3:Y:S01]  /*e9f0*/  MUFU.TANH R4, R4 ;  /* 0x0000000400047308 */ /* 0x000ee20000002400 */
[----:B------:R-:W-:Y:S01]  /*ea00*/  FSEL R111, R111, -INF , P6 ;  /* 0xff8000006f6f7808 */ /* 0x000fe20003000000 */
[----:B------:R-:W-:Y:S03]  /*ea10*/  HMMA.16816.F32.BF16 R12, R8, R6, R12 ;  /* 0x00000006080c723c */ /* 0x000fe6000004180c */
[----:B--2---:R-:W-:Y:S01]  /*ea20*/  IABS R20, R113 ;  /* 0x0000007100147213 */ /* 0x004fe20000000000 */
[----:B----4-:R-:W-:Y:S01]  /*ea30*/  FFMA.FTZ R22, -R157, R28, R108 ;  /* 0x0000001c9d167223 */ /* 0x010fe2000001016c */
[----:B------:R-:W-:Y:S01]  /*ea40*/  FMUL.FTZ R28, R21, R90 ;  /* 0x0000005a151c7220 */ /* 0x000fe20000410000 */
[----:B------:R-:W-:Y:S01]  /*ea50*/  ISETP.GE.AND P6, PT, R110, R154, PT ;  /* 0x0000009a6e00720c */ /* 0x000fe20003fc6270 */
[----:B------:R-:W-:Y:S01]  /*ea60*/  VIADD R108, R29, 0xffffff88 ;  /* 0xffffff881d6c7836 */ /* 0x000fe20000000000 */
[----:B------:R-:W-:-:S02]  /*ea70*/  I2FP.F32.S32 R20, R20 ;  /* 0x0000001400147245 */ /* 0x000fc40000201400 */
[----:B------:R-:W-:Y:S01]  /*ea80*/  ISETP.GE.AND P1, PT, R110, R155, PT ;  /* 0x0000009b6e00720c */ /* 0x000fe20003f26270 */
[----:B------:R-:W2:Y:S01]  /*ea90*/  MUFU.TANH R28, R28 ;  /* 0x0000001c001c7308 */ /* 0x000ea20000002400 */
[----:B------:R-:W-:Y:S01]  /*eaa0*/  IADD3 R5, PT, PT, R30, 0x77, -R31 ;  /* 0x000000771e057810 */ /* 0x000fe20007ffe81f */
[----:B------:R-:W-:Y:S01]  /*eab0*/  FFMA.FTZ R20, -R157, R20, R109 ;  /* 0x000000149d147223 */ /* 0x000fe2000001016d */
[--C-:B------:R-:W-:Y:S02]  /*eac0*/  IADD3 R109, PT, PT, R112, 0x78, -R31.reuse ;  /* 0x00000078706d7810 */ /* 0x100fe40007ffe81f */
[----:B------:R-:W-:Y:S02]  /*ead0*/  FSEL R111, R111, -INF , !P1 ;  /* 0xff8000006f6f7808 */ /* 0x000fe40004800000 */
[----:B------:R-:W-:Y:S01]  /*eae0*/  FSEL R21, R20, -INF , P6 ;  /* 0xff80000014157808 */ /* 0x000fe20003000000 */
[C---:B-1----:R-:W-:Y:S05]  /*eaf0*/  HMMA.16816.F32.BF16 R104, R32.reuse, R24, R104 ;  /* 0x000000182068723c */ /* 0x042fea0000041868 */
[----:B------:R-:W-:Y:S01]  /*eb00*/  IABS R20, R109 ;  /* 0x0000006d00147213 */ /* 0x000fe20000000000 */
[-C--:B------:R-:W-:Y:S01]  /*eb10*/  FMUL.FTZ R24, R16, R90.reuse ;  /* 0x0000005a10187220 */ /* 0x080fe20000410000 */
[----:B------:R-:W-:Y:S01]  /*eb20*/  IABS R5, R5 ;  /* 0x0000000500057213 */ /* 0x000fe20000000000 */
[----:B------:R-:W-:Y:S01]  /*eb30*/  FMUL.FTZ R16, R23, R90 ;  /* 0x0000005a17107220 */ /* 0x000fe20000410000 */
[C---:B------:R-:W-:Y:S01]  /*eb40*/  ISETP.GE.AND P1, PT, R108.reuse, R156, PT ;  /* 0x0000009c6c00720c */ /* 0x040fe20003f26270 */
[----:B------:R-:W-:Y:S01]  /*eb50*/  FMUL.FTZ R13, R13, R90 ;  /* 0x0000005a0d0d7220 */ /* 0x000fe20000410000 */
[----:B------:R-:W-:Y:S01]  /*eb60*/  I2FP.F32.S32 R20, R20 ;  /* 0x0000001400147245 */ /* 0x000fe20000201400 */
[----:B------:R-:W-:Y:S03]  /*eb70*/  HMMA.16816.F32.BF16 R100, R32, R26, R100 ;  /* 0x0000001a2064723c */ /* 0x000fe60000041864 */
[----:B------:R-:W-:Y:S01]  /*eb80*/  I2FP.F32.S32 R5, R5 ;  /* 0x0000000500057245 */ /* 0x000fe20000201400 */
[----:B------:R-:W1:Y:S01]  /*eb90*/  MUFU.TANH R16, R16 ;  /* 0x0000001000107308 */ /* 0x000e620000002400 */
[----:B------:R-:W-:Y:S01]  /*eba0*/  ISETP.GE.AND P6, PT, R108, R155, PT ;  /* 0x0000009b6c00720c */ /* 0x000fe20003fc6270 */
[----:B---3--:R-:W-:Y:S01]  /*ebb0*/  FFMA.FTZ R23, -R157, R20, R4 ;  /* 0x000000149d177223 */ /* 0x008fe20000010104 */
[----:B------:R-:W-:Y:S01]  /*ebc0*/  FSEL R22, R22, -INF , P1 ;  /* 0xff80000016167808 */ /* 0x000fe20000800000 */
[----:B------:R-:W-:Y:S01]  /*ebd0*/  VIADD R20, R29, 0xffffff89 ;  /* 0xffffff891d147836 */ /* 0x000fe20000000000 */
[----:B------:R-:W-:Y:S01]  /*ebe0*/  FSEL R162, R162, -INF , !P2 ;  /* 0xff800000a2a27808 */ /* 0x000fe20005000000 */
[----:B--2---:R-:W-:Y:S01]  /*ebf0*/  FFMA.FTZ R5, -R157, R5, R28 ;  /* 0x000000059d057223 */ /* 0x004fe2000001011c */
[----:B------:R-:W-:Y:S01]  /*ec00*/  ISETP.GE.AND P2, PT, R110, R149, PT ;  /* 0x000000956e00720c */ /* 0x000fe20003f46270 */
[----:B------:R2:W3:Y:S01]  /*ec10*/  MUFU.TANH R4, R24 ;  /* 0x0000001800047308 */ /* 0x0004e20000002400 */
[----:B------:R-:W-:Y:S01]  /*ec20*/  ISETP.GE.AND P1, PT, R108, R154, PT ;  /* 0x0000009a6c00720c */ /* 0x000fe20003f26270 */
[----:B------:R-:W-:Y:S01]  /*ec30*/  VIADD R26, R29, 0xffffff91 ;  /* 0xffffff911d1a7836 */ /* 0x000fe20000000000 */
[----:B------:R-:W-:Y:S01]  /*ec40*/  FSEL R25, R22, -INF , !P6 ;  /* 0xff80000016197808 */ /* 0x000fe20007000000 */
[----:B------:R-:W-:Y:S01]  /*ec50*/  FMUL.FTZ R15, R15, R90 ;  /* 0x0000005a0f0f7220 */ /* 0x000fe20000410000 */
[----:B------:R-:W-:-:S02]  /*ec60*/  IADD3 R28, PT, PT, R30, 0x70, -R31 ;  /* 0x000000701e1c7810 */ /* 0x000fc40007ffe81f */
[----:B------:R-:W-:Y:S02]  /*ec70*/  IADD3 R22, PT, PT, R112, 0x77, -R31 ;  /* 0x0000007770167810 */ /* 0x000fe40007ffe81f */
[----:B------:R-:W-:Y:S02]  /*ec80*/  FSEL R21, R21, -INF , !P2 ;  /* 0xff80000015157808 */ /* 0x000fe40005000000 */
[----:B------:R-:W-:Y:S02]  /*ec90*/  ISETP.GE.AND P2, PT, R108, R149, PT ;  /* 0x000000956c00720c */ /* 0x000fe40003f46270 */
[----:B------:R-:W-:Y:S02]  /*eca0*/  ISETP.GE.AND P6, PT, R20, R156, PT ;  /* 0x0000009c1400720c */ /* 0x000fe40003fc6270 */
[----:B------:R-:W-:Y:S02]  /*ecb0*/  FSEL R23, R23, -INF , P1 ;  /* 0xff80000017177808 */ /* 0x000fe40000800000 */
[----:B--2---:R-:W-:-:S02]  /*ecc0*/  IABS R24, R28 ;  /* 0x0000001c00187213 */ /* 0x004fc40000000000 */
[----:B------:R-:W-:Y:S02]  /*ecd0*/  IABS R22, R22 ;  /* 0x0000001600167213 */ /* 0x000fe40000000000 */
[----:B------:R-:W-:Y:S02]  /*ece0*/  FSEL R23, R23, -INF , !P2 ;  /* 0xff80000017177808 */ /* 0x000fe40005000000 */
[----:B------:R-:W-:Y:S01]  /*ecf0*/  FSEL R115, R5, -INF , P6 ;  /* 0xff80000005737808 */ /* 0x000fe20003000000 */
[----:B------:R-:W-:Y:S01]  /*ed00*/  IMAD.MOV.U32 R5, RZ, RZ, R22 ;  /* 0x000000ffff057224 */ /* 0x000fe200078e0016 */
[C---:B------:R-:W-:Y:S01]  /*ed10*/  ISETP.GE.AND P1, PT, R20.reuse, R155, PT ;  /* 0x0000009b1400720c */ /* 0x040fe20003f26270 */
[-C--:B------:R-:W-:Y:S01]  /*ed20*/  FMUL.FTZ R22, R17, R90.reuse ;  /* 0x0000005a11167220 */ /* 0x080fe20000410000 */
[----:B------:R-:W-:Y:S01]  /*ed30*/  ISETP.GE.AND P2, PT, R20, R149, PT ;  /* 0x000000951400720c */ /* 0x000fe20003f46270 */
[----:B------:R-:W-:Y:S01]  /*ed40*/  FMUL.FTZ R17, R18, R90 ;  /* 0x0000005a12117220 */ /* 0x000fe20000410000 */
[----:B------:R-:W-:Y:S01]  /*ed50*/  ISETP.GE.AND P6, PT, R20, R154, PT ;  /* 0x0000009a1400720c */ /* 0x000fe20003fc6270 */
[----:B------:R-:W-:Y:S01]  /*ed60*/  IMAD.MOV.U32 R20, RZ, RZ, R24 ;  /* 0x000000ffff147224 */ /* 0x000fe200078e0018 */
[----:B------:R-:W-:Y:S01]  /*ed70*/  I2FP.F32.S32 R5, R5 ;  /* 0x0000000500057245 */ /* 0x000fe20000201400 */
[----:B------:R-:W-:Y:S01]  /*ed80*/  FMUL.FTZ R24, R12, R90 ;  /* 0x0000005a0c187220 */ /* 0x000fe20000410000 */
[----:B------:R-:W-:Y:S01]  /*ed90*/  FSEL R115, R115, -INF , !P1 ;  /* 0xff80000073737808 */ /* 0x000fe20004800000 */
[----:B------:R-:W2:Y:S01]  /*eda0*/  MUFU.TANH R17, R17 ;  /* 0x0000001100117308 */ /* 0x000ea20000002400 */
[----:B------:R-:W-:Y:S01]  /*edb0*/  I2FP.F32.S32 R160, R20 ;  /* 0x0000001400a07245 */ /* 0x000fe20000201400 */
[----:B-1----:R-:W-:Y:S01]  /*edc0*/  FFMA.FTZ R113, -R157, R5, R16 ;  /* 0x000000059d717223 */ /* 0x002fe20000010110 */
[----:B------:R-:W-:Y:S01]  /*edd0*/  IADD3 R16, PT, PT, R112, 0x70, -R31 ;  /* 0x0000007070107810 */ /* 0x000fe20007ffe81f */
[----:B------:R-:W-:Y:S01]  /*ede0*/  FMUL.FTZ R20, R19, R90 ;  /* 0x0000005a13147220 */ /* 0x000fe20000410000 */
[----:B------:R-:W-:-:S02]  /*edf0*/  VIADD R19, R29, 0xffffff90 ;  /* 0xffffff901d137836 */ /* 0x000fc40000000000 */
[----:B---3--:R-:W-:Y:S01]  /*ee00*/  FFMA.FTZ R160, -R157, R160, R4 ;  /* 0x000000a09da07223 */ /* 0x008fe20000010104 */
[----:B------:R-:W-:Y:S01]  /*ee10*/  IABS R16, R16 ;  /* 0x0000001000107213 */ /* 0x000fe20000000000 */
[----:B------:R-:W1:Y:S01]  /*ee20*/  LDSM.16.M88.4 R4, [R127+0x5800] ;  /* 0x005800007f04783b */ /* 0x000e620000000200 */
[----:B------:R-:W3:Y:S01]  /*ee30*/  MUFU.TANH R24, R24 ;  /* 0x0000001800187308 */ /* 0x000ee20000002400 */
[----:B------:R-:W-:Y:S02]  /*ee40*/  ISETP.GE.AND P1, PT, R19, R156, PT ;  /* 0x0000009c1300720c */ /* 0x000fe40003f26270 */
[----:B------:R-:W-:Y:S02]  /*ee50*/  I2FP.F32.S32 R16, R16 ;  /* 0x0000001000107245 */ /* 0x000fe40000201400 */
[--C-:B------:R-:W-:Y:S02]  /*ee60*/  IADD3 R12, PT, PT, R112, 0x6f, -R31.reuse ;  /* 0x0000006f700c7810 */ /* 0x100fe40007ffe81f */
[----:B------:R-:W-:Y:S01]  /*ee70*/  IADD3 R28, PT, PT, R30, 0x68, -R31 ;  /* 0x000000681e1c7810 */ /* 0x000fe20007ffe81f */
[----:B------:R-:W4:Y:S01]  /*ee80*/  MUFU.TANH R22, R22 ;  /* 0x0000001600167308 */ /* 0x000f220000002400 */
[----:B------:R-:W-:Y:S01]  /*ee90*/  FSEL R160, R160, -INF , P1 ;  /* 0xff800000a0a07808 */ /* 0x000fe20000800000 */
[----:B--2---:R-:W-:Y:S01]  /*eea0*/  FFMA.FTZ R27, -R157, R16, R17 ;  /* 0x000000109d1b7223 */ /* 0x004fe20000010111 */
[----:B------:R-:W-:-:S02]  /*eeb0*/  IADD3 R18, PT, PT, R30, 0x6f, -R31 ;  /* 0x0000006f1e127810 */ /* 0x000fc40007ffe81f */
[----:B------:R-:W-:Y:S02]  /*eec0*/  ISETP.GE.AND P1, PT, R19, R154, PT ;  /* 0x0000009a1300720c */ /* 0x000fe40003f26270 */
[----:B------:R-:W-:Y:S01]  /*eed0*/  IABS R12, R12 ;  /* 0x0000000c000c7213 */ /* 0x000fe20000000000 */
[----:B------:R-:W2:Y:S01]  /*eee0*/  MUFU.TANH R20, R20 ;  /* 0x0000001400147308 */ /* 0x000ea20000002400 */
[----:B------:R-:W-:Y:S02]  /*eef0*/  IABS R28, R28 ;  /* 0x0000001c001c7213 */ /* 0x000fe40000000000 */
[----:B------:R-:W-:Y:S02]  /*ef00*/  IABS R18, R18 ;  /* 0x0000001200127213 */ /* 0x000fe40000000000 */
[----:B------:R-:W-:Y:S01]  /*ef10*/  FSEL R110, R27, -INF , P1 ;  /* 0xff8000001b6e7808 */ /* 0x000fe20000800000 */
[----:B------:R-:W-:Y:S01]  /*ef20*/  IMAD.MOV.U32 R27, RZ, RZ, R12 ;  /* 0x000000ffff1b7224 */ /* 0x000fe200078e000c */
[----:B------:R-:W-:-:S02]  /*ef30*/  I2FP.F32.S32 R12, R28 ;  /* 0x0000001c000c7245 */ /* 0x000fc40000201400 */
[----:B------:R-:W-:Y:S02]  /*ef40*/  FSEL R113, R113, -INF , P6 ;  /* 0xff80000071717808 */ /* 0x000fe40003000000 */
[----:B------:R-:W-:Y:S01]  /*ef50*/  I2FP.F32.S32 R18, R18 ;  /* 0x0000001200127245 */ /* 0x000fe20000201400 */
[----:B---3--:R-:W-:Y:S01]  /*ef60*/  FFMA.FTZ R24, -R157, R12, R24 ;  /* 0x0000000c9d187223 */ /* 0x008fe20000010118 */
[----:B------:R-:W-:Y:S01]  /*ef70*/  ISETP.GE.AND P6, PT, R19, R155, PT ;  /* 0x0000009b1300720c */ /* 0x000fe20003fc6270 */
[----:B------:R-:W-:Y:S01]  /*ef80*/  FMUL.FTZ R12, R14, R90 ;  /* 0x0000005a0e0c7220 */ /* 0x000fe20000410000 */
[----:B------:R-:W-:Y:S01]  /*ef90*/  I2FP.F32.S32 R27, R27 ;  /* 0x0000001b001b7245 */ /* 0x000fe20000201400 */
[C---:B----4-:R-:W-:Y:S01]  /*efa0*/  FFMA.FTZ R22, -R157.reuse, R18, R22 ;  /* 0x000000129d167223 */ /* 0x050fe20000010116 */
[----:B------:R-:W-:Y:S02]  /*efb0*/  FSEL R160, R160, -INF , !P6 ;  /* 0xff800000a0a07808 */ /* 0x000fe40007000000 */
[----:B------:R-:W-:Y:S01]  /*efc0*/  ISETP.GE.AND P6, PT, R26, R156, PT ;  /* 0x0000009c1a00720c */ /* 0x000fe20003fc6270 */
[----:B--2---:R-:W-:Y:S01]  /*efd0*/  FFMA.FTZ R20, -R157, R27, R20 ;  /* 0x0000001b9d147223 */ /* 0x004fe20000010114 */
[----:B------:R-:W-:Y:S01]  /*efe0*/  FSEL R113, R113, -INF , !P2 ;  /* 0xff80000071717808 */ /* 0x000fe20005000000 */
[----:B------:R-:W2:Y:S01]  /*eff0*/  MUFU.TANH R12, R12 ;  /* 0x0000000c000c7308 */ /* 0x000ea20000002400 */
[----:B------:R-:W-:Y:S01]  /*f000*/  ISETP.GE.AND P2, PT, R19, R149, PT ;  /* 0x000000951300720c */ /* 0x000fe20003f46270 */
[----:B-1----:R-:W-:Y:S01]  /*f010*/  HMMA.16816.F32.BF16 R104, R8, R4, R104 ;  /* 0x000000040868723c */ /* 0x002fe20000041868 */
[----:B------:R-:W1:Y:S04]  /*f020*/  LDSM.16.M88.4 R16, [R125+0x5c00] ;  /* 0x005c00007d10783b */ /* 0x000e680000000200 */
[----:B------:R-:W-:Y:S01]  /*f030*/  FSEL R22, R22, -INF , P6 ;  /* 0xff80000016167808 */ /* 0x000fe20003000000 */
[----:B------:R-:W-:Y:S01]  /*f040*/  VIADD R5, R29, 0xffffff98 ;  /* 0xffffff981d057836 */ /* 0x000fe20000000000 */
[----:B------:R-:W-:-:S02]  /*f050*/  ISETP.GE.AND P1, PT, R26, R155, PT ;  /* 0x0000009b1a00720c */ /* 0x000fc40003f26270 */
[----:B------:R-:W-:Y:S01]  /*f060*/  ISETP.GE.AND P6, PT, R26, R154, PT ;  /* 0x0000009a1a00720c */ /* 0x000fe20003fc6270 */
[----:B------:R3:W4:Y:S01]  /*f070*/  MUFU.TANH R4, R13 ;  /* 0x0000000d00047308 */ /* 0x0007220000002400 */
[----:B------:R-:W-:Y:S01]  /*f080*/  FSEL R110, R110, -INF , !P2 ;  /* 0xff8000006e6e7808 */ /* 0x000fe20005000000 */
[----:B------:R-:W-:Y:S03]  /*f090*/  HMMA.16816.F32.BF16 R100, R8, R6, R100 ;  /* 0x000000060864723c */ /* 0x000fe60000041864 */
[----:B------:R-:W-:Y:S01]  /*f0a0*/  IADD3 R14, PT, PT, R112, 0x68, -R31 ;  /* 0x00000068700e7810 */ /* 0x000fe20007ffe81f */
[----:B------:R-:W-:Y:S01]  /*f0b0*/  VIADD R7, R29, 0xffffffa0 ;  /* 0xffffffa01d077836 */ /* 0x000fe20000000000 */
[----:B------:R-:W-:Y:S02]  /*f0c0*/  ISETP.GE.AND P2, PT, R26, R149, PT ;  /* 0x000000951a00720c */ /* 0x000fe40003f46270 */
[----:B------:R-:W-:-:S02]  /*f0d0*/  FSEL R22, R22, -INF , !P1 ;  /* 0xff80000016167808 */ /* 0x000fc40004800000 */
[----:B------:R-:W-:Y:S02]  /*f0e0*/  FSEL R20, R20, -INF , P6 ;  /* 0xff80000014147808 */ /* 0x000fe40003000000 */
[----:B------:R-:W-:Y:S01]  /*f0f0*/  ISETP.GE.AND P1, PT, R5, R156, PT ;  /* 0x0000009c0500720c */ /* 0x000fe20003f26270 */
[----:B------:R-:W-:Y:S01]  /*f100*/  FMUL.FTZ R107, R107, R90 ;  /* 0x0000005a6b6b7220 */ /* 0x000fe20000410000 */
[----:B------:R-:W-:Y:S02]  /*f110*/  IADD3 R26, PT, PT, R30, 0x67, -R31 ;  /* 0x000000671e1a7810 */ /* 0x000fe40007ffe81f */
[----:B------:R-:W-:Y:S02]  /*f120*/  IABS R14, R14 ;  /* 0x0000000e000e7213 */ /* 0x000fe40000000000 */
[----:B------:R-:W-:Y:S02]  /*f130*/  FSEL R158, R20, -INF , !P2 ;  /* 0xff800000149e7808 */ /* 0x000fe40005000000 */
[----:B------:R-:W-:Y:S01]  /*f140*/  FSEL R20, R24, -INF , P1 ;  /* 0xff80000018147808 */ /* 0x000fe20000800000 */
[-C--:B------:R-:W-:Y:S01]  /*f150*/  FMUL.FTZ R24, R104, R90.reuse ;  /* 0x0000005a68187220 */ /* 0x080fe20000410000 */
[----:B------:R-:W-:Y:S01]  /*f160*/  ISETP.GE.AND P6, PT, R5, R155, PT ;  /* 0x0000009b0500720c */ /* 0x000fe20003fc6270 */
[----:B------:R-:W-:Y:S01]  /*f170*/  FMUL.FTZ R103, R103, R90 ;  /* 0x0000005a67677220 */ /* 0x000fe20000410000 */
[----:B------:R-:W-:-:S02]  /*f180*/  ISETP.GE.AND P2, PT, R5, R149, PT ;  /* 0x000000950500720c */ /* 0x000fc40003f46270 */
[----:B------:R-:W-:Y:S01]  /*f190*/  ISETP.GE.AND P1, PT, R5, R154, PT ;  /* 0x0000009a0500720c */ /* 0x000fe20003f26270 */
[----:B------:R-:W-:Y:S01]  /*f1a0*/  MUFU.TANH R24, R24 ;  /* 0x0000001800187308 */ /* 0x000fe20000002400 */
[----:B---3--:R-:W-:Y:S02]  /*f1b0*/  IABS R13, R26 ;  /* 0x0000001a000d7213 */ /* 0x008fe40000000000 */
[----:B------:R-:W-:Y:S01]  /*f1c0*/  I2FP.F32.S32 R5, R14 ;  /* 0x0000000e00057245 */ /* 0x000fe20000201400 */
[----:B------:R-:W-:Y:S01]  /*f1d0*/  VIADD R14, R29, 0xffffff99 ;  /* 0xffffff991d0e7836 */ /* 0x000fe20000000000 */
[----:B------:R-:W-:Y:S02]  /*f1e0*/  I2FP.F32.S32 R13, R13 ;  /* 0x0000000d000d7245 */ /* 0x000fe40000201400 */
[----:B------:R-:W-:Y:S01]  /*f1f0*/  FSEL R20, R20, -INF , !P6 ;  /* 0xff80000014147808 */ /* 0x000fe20007000000 */
[C---:B--2---:R-:W-:Y:S01]  /*f200*/  FFMA.FTZ R12, -R157.reuse, R5, R12 ;  /* 0x000000059d0c7223 */ /* 0x044fe2000001010c */
[----:B------:R-:W-:Y:S01]  /*f210*/  ISETP.GE.AND P6, PT, R14, R156, PT ;  /* 0x0000009c0e00720c */ /* 0x000fe20003fc6270 */
[----:B----4-:R-:W-:Y:S01]  /*f220*/  FFMA.FTZ R13, -R157, R13, R4 ;  /* 0x0000000d9d0d7223 */ /* 0x010fe20000010104 */
[----:B------:R-:W-:Y:S01]  /*f230*/  IADD3 R5, PT, PT, R112, 0x67, -R31 ;  /* 0x0000006770057810 */ /* 0x000fe20007ffe81f */
[----:B------:R2:W3:Y:S01]  /*f240*/  MUFU.TANH R4, R15 ;  /* 0x0000000f00047308 */ /* 0x0004e20000002400 */
[----:B------:R-:W-:Y:S01]  /*f250*/  FSEL R114, R12, -INF , P1 ;  /* 0xff8000000c727808 */ /* 0x000fe20000800000 */
[----:B-1----:R-:W-:Y:S05]  /*f260*/  HMMA.16816.F32.BF16 R96, R32, R16, R96 ;  /* 0x000000102060723c */ /* 0x002fea0000041860 */
[----:B------:R-:W-:Y:S01]  /*f270*/  FSEL R108, R13, -INF , P6 ;  /* 0xff8000000d6c7808 */ /* 0x000fe20003000000 */
[----:B------:R-:W-:Y:S01]  /*f280*/  FMUL.FTZ R16, R106, R90 ;  /* 0x0000005a6a107220 */ /* 0x000fe20000410000 */
[----:B------:R-:W-:-:S02]  /*f290*/  FSEL R114, R114, -INF , !P2 ;  /* 0xff80000072727808 */ /* 0x000fc40005000000 */
[C---:B------:R-:W-:Y:S02]  /*f2a0*/  ISETP.GE.AND P1, PT, R14.reuse, R155, PT ;  /* 0x0000009b0e00720c */ /* 0x040fe40003f26270 */
[C---:B------:R-:W-:Y:S01]  /*f2b0*/  ISETP.GE.AND P2, PT, R14.reuse, R149, PT ;  /* 0x000000950e00720c */ /* 0x040fe20003f46270 */
[----:B------:R-:W1:Y:S01]  /*f2c0*/  MUFU.TANH R16, R16 ;  /* 0x0000001000107308 */ /* 0x000e620000002400 */
[----:B------:R-:W-:Y:S01]  /*f2d0*/  ISETP.GE.AND P6, PT, R14, R154, PT ;  /* 0x0000009a0e00720c */ /* 0x000fe20003fc6270 */
[----:B------:R-:W-:Y:S03]  /*f2e0*/  HMMA.16816.F32.BF16 R92, R32, R18, R92 ;  /* 0x00000012205c723c */ /* 0x000fe6000004185c */
[----:B------:R-:W-:Y:S02]  /*f2f0*/  IABS R5, R5 ;  /* 0x0000000500057213 */ /* 0x000fe40000000000 */
[----:B------:R-:W-:Y:S01]  /*f300*/  IADD3 R6, PT, PT, R112, 0x60, -R31 ;  /* 0x0000006070067810 */ /* 0x000fe20007ffe81f */
[----:B--2---:R-:W2:Y:S01]  /*f310*/  LDSM.16.M88.4 R12, [R127+0x5c00] ;  /* 0x005c00007f0c783b */ /* 0x004ea20000000200 */
[----:B------:R-:W-:Y:S01]  /*f320*/  I2FP.F32.S32 R5, R5 ;  /* 0x0000000500057245 */ /* 0x000fe20000201400 */
[----:B------:R-:W-:-:S04]  /*f330*/  DEPBAR.LE SB0, 0x0 ;  /* 0x000080000000791a */ /* 0x000fc80000000000 */
[----:B---3--:R-:W-:Y:S01]  /*f340*/  FFMA.FTZ R116, -R157, R5, R4 ;  /* 0x000000059d747223 */ /* 0x008fe20000010104 */
[----:B------:R-:W-:Y:S01]  /*f350*/  FMUL.FTZ R4, R105, R90 ;  /* 0x0000005a69047220 */ /* 0x000fe20000410000 */
[C-C-:B------:R-:W-:Y:S02]  /*f360*/  IADD3 R17, PT, PT, R30.reuse, 0x60, -R31.reuse ;  /* 0x000000601e117810 */ /* 0x140fe40007ffe81f */
[----:B------:R-:W-:Y:S02]  /*f370*/  IADD3 R5, PT, PT, R30, 0x5f, -R31 ;  /* 0x0000005f1e057810 */ /* 0x000fe40007ffe81f */
[----:B------:R-:W-:Y:S01]  /*f380*/  IABS R6, R6 ;  /* 0x0000000600067213 */ /* 0x000fe20000000000 */
[----:B------:R-:W3:Y:S01]  /*f390*/  MUFU.TANH R4, R4 ;  /* 0x0000000400047308 */ /* 0x000ee20000002400 */
[----:B------:R-:W-:Y:S02]  /*f3a0*/  IABS R17, R17 ;  /* 0x0000001100117213 */ /* 0x000fe40000000000 */
[----:B------:R-:W-:-:S02]  /*f3b0*/  IABS R5, R5 ;  /* 0x0000000500057213 */ /* 0x000fc40000000000 */
[----:B------:R-:W-:Y:S02]  /*f3c0*/  I2FP.F32.S32 R6, R6 ;  /* 0x0000000600067245 */ /* 0x000fe40000201400 */
[----:B------:R-:W-:Y:S02]  /*f3d0*/  I2FP.F32.S32 R17, R17 ;  /* 0x0000001100117245 */ /* 0x000fe40000201400 */
[----:B------:R-:W-:Y:S01]  /*f3e0*/  I2FP.F32.S32 R5, R5 ;  /* 0x0000000500057245 */ /* 0x000fe20000201400 */
[C---:B-1----:R-:W-:Y:S01]  /*f3f0*/  FFMA.FTZ R16, -R157.reuse, R6, R16 ;  /* 0x000000069d107223 */ /* 0x042fe20000010110 */
[----:B------:R-:W-:Y:S01]  /*f400*/  FSEL R108, R108, -INF , !P1 ;  /* 0xff8000006c6c7808 */ /* 0x000fe20004800000 */
[----:B------:R-:W-:Y:S01]  /*f410*/  FFMA.FTZ R24, -R157, R17, R24 ;  /* 0x000000119d187223 */ /* 0x000fe20000010118 */
[----:B------:R-:W-:Y:S01]  /*f420*/  FMUL.FTZ R6, R100, R90 ;  /* 0x0000005a64067220 */ /* 0x000fe20000410000 */
[----:B------:R-:W-:Y:S01]  /*f430*/  BAR.SYNC.DEFER_BLOCKING 0x0 ;  /* 0x0000000000007b1d */ /* 0x000fe20000010000 */
[----:B------:R-:W-:Y:S01]  /*f440*/  ISETP.GE.AND P1, PT, R7, R156, PT ;  /* 0x0000009c0700720c */ /* 0x000fe20003f26270 */
[----:B---3--:R-:W-:Y:S01]  /*f450*/  FFMA.FTZ R26, -R157, R5, R4 ;  /* 0x000000059d1a7223 */ /* 0x008fe20000010104 */
[----:B------:R-:W-:Y:S01]  /*f460*/  FSEL R116, R116, -INF , P6 ;  /* 0xff80000074747808 */ /* 0x000fe20003000000 */
[----:B------:R-:W-:-:S02]  /*f470*/  VIADD R5, R29, 0xffffffa1 ;  /* 0xffffffa11d057836 */ /* 0x000fc40000000000 */
[----:B------:R-:W1:Y:S01]  /*f480*/  MUFU.TANH R4, R107 ;  /* 0x0000006b00047308 */ /* 0x000e620000002400 */
[----:B------:R-:W-:Y:S02]  /*f490*/  FSEL R24, R24, -INF , P1 ;  /* 0xff80000018187808 */ /* 0x000fe40000800000 */
[C---:B------:R-:W-:Y:S02]  /*f4a0*/  ISETP.GE.AND P1, PT, R7.reuse, R154, PT ;  /* 0x0000009a0700720c */ /* 0x040fe40003f26270 */
[----:B------:R-:W-:Y:S01]  /*f4b0*/  FSEL R116, R116, -INF , !P2 ;  /* 0xff80000074747808 */ /* 0x000fe20005000000 */
[----:B--2---:R-:W-:Y:S05]  /*f4c0*/  HMMA.16816.F32.BF16 R96, R8, R12, R96 ;  /* 0x0000000c0860723c */ /* 0x004fea0000041860 */
[----:B------:R-:W-:Y:S01]  /*f4d0*/  IADD3 R13, PT, PT, R112, 0x5f, -R31 ;  /* 0x0000005f700d7810 */ /* 0x000fe20007ffe81f */
[----:B------:R-:W2:Y:S01]  /*f4e0*/  MUFU.TANH R6, R6 ;  /* 0x0000000600067308 */ /* 0x000ea20000002400 */
[----:B------:R-:W-:Y:S01]  /*f4f0*/  ISETP.GE.AND P2, PT, R7, R149, PT ;  /* 0x000000950700720c */ /* 0x000fe20003f46270 */
[----:B------:R-:W-:Y:S01]  /*f500*/  FMUL.FTZ R12, R101, R90 ;  /* 0x0000005a650c7220 */ /* 0x000fe20000410000 */
[----:B------:R-:W-:-:S02]  /*f510*/  IABS R13, R13 ;  /* 0x0000000d000d7213 */ /* 0x000fc40000000000 */
[----:B------:R-:W-:Y:S01]  /*f520*/  FSEL R16, R16, -INF , P1 ;  /* 0xff80000010107808 */ /* 0x000fe20000800000 */
[----:B------:R-:W-:Y:S03]  /*f530*/  HMMA.16816.F32.BF16 R92, R8, R14, R92 ;  /* 0x0000000e085c723c */ /* 0x000fe6000004185c */
[--C-:B------:R-:W-:Y:S01]  /*f540*/  IADD3 R17, PT, PT, R30, 0x58, -R31.reuse ;  /* 0x000000581e117810 */ /* 0x100fe20007ffe81f */
[----:B------:R-:W-:Y:S01]  /*f550*/  MUFU.TANH R12, R12 ;  /* 0x0000000c000c7308 */ /* 0x000fe20000002400 */
[----:B------:R-:W-:Y:S02]  /*f560*/  I2FP.F32.S32 R13, R13 ;  /* 0x0000000d000d7245 */ /* 0x000fe40000201400 */
[----:B------:R-:W-:Y:S02]  /*f570*/  ISETP.GE.AND P1, PT, R5, R156, PT ;  /* 0x0000009c0500720c */ /* 0x000fe40003f26270 */
[----:B------:R-:W-:Y:S01]  /*f580*/  FSEL R120, R16, -INF , !P2 ;  /* 0xff80000010787808 */ /* 0x000fe20005000000 */
[-C--:B------:R-:W-:Y:S01]  /*f590*/  FMUL.FTZ R16, R102, R90.reuse ;  /* 0x0000005a66107220 */ /* 0x080fe20000410000 */
[----:B------:R-:W-:Y:S01]  /*f5a0*/  IABS R17, R17 ;  /* 0x0000001100117213 */ /* 0x000fe20000000000 */
[----:B-1----:R-:W-:Y:S01]  /*f5b0*/  FFMA.FTZ R4, -R157, R13, R4 ;  /* 0x0000000d9d047223 */ /* 0x002fe20000010104 */
[----:B------:R-:W-:Y:S01]  /*f5c0*/  ISETP.GE.AND P6, PT, R7, R155, PT ;  /* 0x0000009b0700720c */ /* 0x000fe20003fc6270 */
[----:B------:R-:W-:Y:S01]  /*f5d0*/  VIADD R13, R29, 0xffffffa8 ;  /* 0xffffffa81d0d7836 */ /* 0x000fe20000000000 */
[----:B------:R-:W-:Y:S01]  /*f5e0*/  FSEL R26, R26, -INF , P1 ;  /* 0xff8000001a1a7808 */ /* 0x000fe20000800000 */
[----:B------:R-:W1:Y:S01]  /*f5f0*/  MUFU.TANH R16, R16 ;  /* 0x0000001000107308 */ /* 0x000e620000002400 */
[----:B------:R-:W-:Y:S01]  /*f600*/  I2FP.F32.S32 R17, R17 ;  /* 0x0000001100117245 */ /* 0x000fe20000201400 */
[----:B------:R-:W-:Y:S01]  /*f610*/  FMUL.FTZ R10, R98, R90 ;  /* 0x0000005a620a7220 */ /* 0x000fe20000410000 */
[----:B------:R-:W-:Y:S01]  /*f620*/  ISETP.GE.AND P1, PT, R5, R154, PT ;  /* 0x0000009a0500720c */ /* 0x000fe20003f26270 */
[-C--:B------:R-:W-:Y:S01]  /*f630*/  FMUL.FTZ R8, R97, R90.reuse ;  /* 0x0000005a61087220 */ /* 0x080fe20000410000 */
[----:B------:R-:W-:Y:S01]  /*f640*/  FSEL R24, R24, -INF , !P6 ;  /* 0xff80000018187808 */ /* 0x000fe20007000000 */
[----:B--2---:R-:W-:Y:S01]  /*f650*/  FFMA.FTZ R6, -R157, R17, R6 ;  /* 0x000000119d067223 */ /* 0x004fe20000010106 */
[----:B------:R-:W-:Y:S01]  /*f660*/  ISETP.GE.AND P6, PT, R5, R155, PT ;  /* 0x0000009b0500720c */ /* 0x000fe20003fc6270 */
[----:B------:R-:W-:Y:S01]  /*f670*/  MUFU.TANH R10, R10 ;  /* 0x0000000a000a7308 */ /* 0x000fe20000002400 */
[----:B------:R-:W-:Y:S01]  /*f680*/  FSEL R4, R4, -INF , P1 ;  /* 0xff80000004047808 */ /* 0x000fe20000800000 */
[----:B------:R-:W-:Y:S01]  /*f690*/  FMUL.FTZ R99, R99, R90 ;  /* 0x0000005a63637220 */ /* 0x000fe20000410000 */
[----:B------:R-:W-:Y:S01]  /*f6a0*/  ISETP.GE.AND P1, PT, R13, R156, PT ;  /* 0x0000009c0d00720c */ /* 0x000fe20003f26270 */
[-C--:B------:R-:W-:Y:S01]  /*f6b0*/  FMUL.FTZ R94, R94, R90.reuse ;  /* 0x0000005a5e5e7220 */ /* 0x080fe20000410000 */
[----:B------:R-:W-:Y:S01]  /*f6c0*/  ISETP.GE.AND P2, PT, R5, R149, PT ;  /* 0x000000950500720c */ /* 0x000fe20003f46270 */
[----:B------:R-:W-:Y:S01]  /*f6d0*/  FMUL.FTZ R95, R95, R90 ;  /* 0x0000005a5f5f7220 */ /* 0x000fe20000410000 */
[--C-:B------:R-:W-:Y:S01]  /*f6e0*/  IADD3 R7, PT, PT, R112, 0x58, -R31.reuse ;  /* 0x0000005870077810 */ /* 0x100fe20007ffe81f */
[----:B------:R-:W-:Y:S01]  /*f6f0*/  MUFU.TANH R8, R8 ;  /* 0x0000000800087308 */ /* 0x000fe20000002400 */
[----:B------:R-:W-:-:S02]  /*f700*/  IADD3 R5, PT, PT, R30, 0x57, -R31 ;  /* 0x000000571e057810 */ /* 0x000fc40007ffe81f */
[----:B------:R-:W-:Y:S02]  /*f710*/  FSEL R26, R26, -INF , !P6 ;  /* 0xff8000001a1a7808 */ /* 0x000fe40007000000 */
[----:B------:R-:W-:Y:S02]  /*f720*/  ISETP.GE.AND P6, PT, R13, R155, PT ;  /* 0x0000009b0d00720c */ /* 0x000fe40003fc6270 */
[----:B------:R-:W-:Y:S01]  /*f730*/  FSEL R6, R6, -INF , P1 ;  /* 0xff80000006067808 */ /* 0x000fe20000800000 */
[----:B------:R-:W-:Y:S01]  /*f740*/  MUFU.TANH R94, R94 ;  /* 0x0000005e005e7308 */ /* 0x000fe20000002400 */
[----:B------:R-:W-:Y:S02]  /*f750*/  IABS R7, R7 ;  /* 0x0000000700077213 */ /* 0x000fe40000000000 */
[----:B------:R-:W-:Y:S02]  /*f760*/  IABS R5, R5 ;  /* 0x0000000500057213 */ /* 0x000fe40000000000 */
[----:B------:R-:W-:Y:S01]  /*f770*/  FSEL R118, R6, -INF , !P6 ;  /* 0xff80000006767808 */ /* 0x000fe20007000000 */
[----:B------:R-:W-:Y:S01]  /*f780*/  FMUL.FTZ R6, R96, R90 ;  /* 0x0000005a60067220 */ /* 0x000fe20000410000 */
[----:B------:R-:W-:-:S02]  /*f790*/  I2FP.F32.S32 R7, R7 ;  /* 0x0000000700077245 */ /* 0x000fc40000201400 */
[----:B------:R-:W-:Y:S02]  /*f7a0*/  FSEL R126, R4, -INF , !P2 ;  /* 0xff800000047e7808 */ /* 0x000fe40005000000 */
[----:B------:R-:W-:Y:S01]  /*f7b0*/  I2FP.F32.S32 R5, R5 ;  /* 0x0000000500057245 */ /* 0x000fe20000201400 */
[----:B------:R-:W2:Y:S01]  /*f7c0*/  MUFU.TANH R4, R103 ;  /* 0x0000006700047308 */ /* 0x000ea20000002400 */
[----:B-1----:R-:W-:Y:S01]  /*f7d0*/  FFMA.FTZ R7, -R157, R7, R16 ;  /* 0x000000079d077223 */ /* 0x002fe20000010110 */
[----:B------:R-:W-:Y:S02]  /*f7e0*/  IADD3 R9, PT, PT, R112, 0x57, -R31 ;  /* 0x0000005770097810 */ /* 0x000fe40007ffe81f */
[----:B------:R-:W-:Y:S01]  /*f7f0*/  ISETP.GE.AND P1, PT, R13, R154, PT ;  /* 0x0000009a0d00720c */ /* 0x000fe20003f26270 */
[----:B------:R-:W-:Y:S01]  /*f800*/  FFMA.FTZ R12, -R157, R5, R12 ;  /* 0x000000059d0c7223 */ /* 0x000fe2000001010c */
[----:B------:R-:W-:Y:S01]  /*f810*/  VIADD R5, R29, 0xffffffa9 ;  /* 0xffffffa91d057836 */ /* 0x000fe20000000000 */
[----:B------:R-:W-:Y:S01]  /*f820*/  IABS R9, R9 ;  /* 0x0000000900097213 */ /* 0x000fe20000000000 */
[----:B------:R-:W1:Y:S01]  /*f830*/  MUFU.TANH R6, R6 ;  /* 0x0000000600067308 */ /* 0x000e620000002400 */
[----:B------:R-:W-:-:S02]  /*f840*/  ISETP.GE.AND P2, PT, R13, R149, PT ;  /* 0x000000950d00720c */ /* 0x000fc40003f46270 */
[----:B------:R-:W-:Y:S02]  /*f850*/  FSEL R7, R7, -INF , P1 ;  /* 0xff80000007077808 */ /* 0x000fe40000800000 */
[--C-:B------:R-:W-:Y:S02]  /*f860*/  IADD3 R11, PT, PT, R30, 0x50, -R31.reuse ;  /* 0x000000501e0b7810 */ /* 0x100fe40007ffe81f */
[----:B------:R-:W-:Y:S02]  /*f870*/  ISETP.GE.AND P1, PT, R5, R156, PT ;  /* 0x0000009c0500720c */ /* 0x000fe40003f26270 */
[----:B------:R-:W-:Y:S02]  /*f880*/  I2FP.F32.S32 R9, R9 ;  /* 0x0000000900097245 */ /* 0x000fe40000201400 */
[----:B------:R-:W-:Y:S02]  /*f890*/  FSEL R122, R7, -INF , !P2 ;  /* 0xff800000077a7808 */ /* 0x000fe40005000000 */
[----:B------:R-:W-:Y:S01]  /*f8a0*/  IABS R11, R11 ;  /* 0x0000000b000b7213 */ /* 0x000fe20000000000 */
[----:B--2---:R-:W-:Y:S01]  /*f8b0*/  FFMA.FTZ R4, -R157, R9, R4 ;  /* 0x000000099d047223 */ /* 0x004fe20000010104 */
[----:B------:R-:W-:Y:S01]  /*f8c0*/  IADD3 R7, PT, PT, R112, 0x50, -R31 ;  /* 0x0000005070077810 */ /* 0x000fe20007ffe81f */
[----:B------:R-:W-:Y:S01]  /*f8d0*/  VIADD R9, R29, 0xffffffb0 ;  /* 0xffffffb01d097836 */ /* 0x000fe20000000000 */
[----:B------:R-:W-:-:S02]  /*f8e0*/  FSEL R132, R12, -INF , P1 ;  /* 0xff8000000c847808 */ /* 0x000fc40000800000 */
[C---:B------:R-:W-:Y:S02]  /*f8f0*/  ISETP.GE.AND P6, PT, R5.reuse, R155, PT ;  /* 0x0000009b0500720c */ /* 0x040fe40003fc6270 */
[C---:B------:R-:W-:Y:S02]  /*f900*/  ISETP.GE.AND P2, PT, R5.reuse, R149, PT ;  /* 0x000000950500720c */ /* 0x040fe40003f46270 */
[----:B------:R-:W-:Y:S02]  /*f910*/  ISETP.GE.AND P1, PT, R5, R154, PT ;  /* 0x0000009a0500720c */ /* 0x000fe40003f26270 */
[----:B------:R-:W-:Y:S02]  /*f920*/  IADD3 R5, PT, PT, R30, 0x4f, -R31 ;  /* 0x0000004f1e057810 */ /* 0x000fe40007ffe81f */
[----:B------:R-:W-:Y:S02]  /*f930*/  I2FP.F32.S32 R11, R11 ;  /* 0x0000000b000b7245 */ /* 0x000fe40000201400 */
[----:B------:R-:W-:-:S02]  /*f940*/  IABS R7, R7 ;  /* 0x0000000700077213 */ /* 0x000fc40000000000 */
[----:B------:R-:W-:Y:S01]  /*f950*/  IABS R5, R5 ;  /* 0x0000000500057213 */ /* 0x000fe20000000000 */
[----:B-1----:R-:W-:Y:S01]  /*f960*/  FFMA.FTZ R6, -R157, R11, R6 ;  /* 0x0000000b9d067223 */ /* 0x002fe20000010106 */
[----:B------:R-:W-:Y:S01]  /*f970*/  I2FP.F32.S32 R7, R7 ;  /* 0x0000000700077245 */ /* 0x000fe20000201400 */
[----:B------:R-:W-:Y:S01]  /*f980*/  VIADD R11, R29, 0xffffffb8 ;  /* 0xffffffb81d0b7836 */ /* 0x000fe20000000000 */
[----:B------:R-:W-:Y:S02]  /*f990*/  FSEL R4, R4, -INF , P1 ;  /* 0xff80000004047808 */ /* 0x000fe40000800000 */
[----:B------:R-:W-:Y:S01]  /*f9a0*/  ISETP.GE.AND P1, PT, R9, R156, PT ;  /* 0x0000009c0900720c */ /* 0x000fe20003f26270 */
[----:B------:R-:W-:Y:S01]  /*f9b0*/  FFMA.FTZ R7, -R157, R7, R10 ;  /* 0x000000079d077223 */ /* 0x000fe2000001010a */
[----:B------:R-:W-:Y:S02]  /*f9c0*/  I2FP.F32.S32 R5, R5 ;  /* 0x0000000500057245 */ /* 0x000fe40000201400 */
[----:B------:R-:W-:Y:S01]  /*f9d0*/  FSEL R28, R6, -INF , P1 ;  /* 0xff800000061c7808 */ /* 0x000fe20000800000 */
[----:B------:R-:W-:Y:S01]  /*f9e0*/  VIADD R6, R29, 0xffffffb1 ;  /* 0xffffffb11d067836 */ /* 0x000fe20000000000 */
[----:B------:R-:W-:Y:S01]  /*f9f0*/  ISETP.GE.AND P1, PT, R9, R154, PT ;  /* 0x0000009a0900720c */ /* 0x000fe20003f26270 */
[----:B------:R-:W-:Y:S01]  /*fa00*/  FFMA.FTZ R5, -R157, R5, R8 ;  /* 0x000000059d057223 */ /* 0x000fe20000010108 */
[----:B------:R-:W-:Y:S01]  /*fa10*/  FMUL.FTZ R8, R92, R90 ;  /* 0x0000005a5c087220 */ /* 0x000fe20000410000 */
[----:B------:R-:W-:Y:S01]  /*fa20*/  FSEL R132, R132, -INF , !P6 ;  /* 0xff80000084847808 */ /* 0x000fe20007000000 */
[----:B------:R-:W-:Y:S01]  /*fa30*/  VIADD R29, R29, 0xffffffb9 ;  /* 0xffffffb91d1d7836 */ /* 0x000fe20000000000 */
[----:B------:R-:W-:-:S02]  /*fa40*/  FSEL R130, R4, -INF , !P2 ;  /* 0xff80000004827808 */ /* 0x000fc40005000000 */
[----:B------:R-:W-:Y:S01]  /*fa50*/  FSEL R7, R7, -INF , P1 ;  /* 0xff80000007077808 */ /* 0x000fe20000800000 */
[----:B------:R-:W1:Y:S01]  /*fa60*/  MUFU.TANH R4, R99 ;  /* 0x0000006300047308 */ /* 0x000e620000002400 */
[C---:B------:R-:W-:Y:S02]  /*fa70*/  ISETP.GE.AND P6, PT, R9.reuse, R155, PT ;  /* 0x0000009b0900720c */ /* 0x040fe40003fc6270 */
[----:B------:R-:W-:Y:S02]  /*fa80*/  ISETP.GE.AND P2, PT, R9, R149, PT ;  /* 0x000000950900720c */ /* 0x000fe40003f46270 */
[----:B------:R-:W-:Y:S02]  /*fa90*/  ISETP.GE.AND P1, PT, R6, R156, PT ;  /* 0x0000009c0600720c */ /* 0x000fe40003f26270 */
[----:B------:R-:W-:Y:S01]  /*faa0*/  FSEL R28, R28, -INF , !P6 ;  /* 0xff8000001c1c7808 */ /* 0x000fe20007000000 */
[----:B------:R-:W2:Y:S01]  /*fab0*/  MUFU.TANH R8, R8 ;  /* 0x0000000800087308 */ /* 0x000ea20000002400 */
[----:B------:R-:W-:-:S02]  /*fac0*/  FSEL R106, R7, -INF , !P2 ;  /* 0xff800000076a7808 */ /* 0x000fc40005000000 */
[----:B------:R-:W-:Y:S02]  /*fad0*/  FSEL R5, R5, -INF , P1 ;  /* 0xff80000005057808 */ /* 0x000fe40000800000 */
[C---:B------:R-:W-:Y:S02]  /*fae0*/  ISETP.GE.AND P6, PT, R6.reuse, R155, PT ;  /* 0x0000009b0600720c */ /* 0x040fe40003fc6270 */
[C---:B------:R-:W-:Y:S02]  /*faf0*/  ISETP.GE.AND P2, PT, R6.reuse, R149, PT ;  /* 0x000000950600720c */ /* 0x040fe40003f46270 */
[----:B------:R-:W-:Y:S01]  /*fb00*/  ISETP.GE.AND P1, PT, R6, R154, PT ;  /* 0x0000009a0600720c */ /* 0x000fe20003f26270 */
[----:B------:R-:W-:Y:S01]  /*fb10*/  FMUL.FTZ R6, R93, R90 ;  /* 0x0000005a5d067220 */ /* 0x000fe20000410000 */
[--C-:B------:R-:W-:Y:S01]  /*fb20*/  IADD3 R9, PT, PT, R112, 0x4f, -R31.reuse ;  /* 0x0000004f70097810 */ /* 0x100fe20007ffe81f */
[----:B------:R-:W-:Y:S01]  /*fb30*/  VIADD R90, R88, 0xfffffffe ;  /* 0xfffffffe585a7836 */ /* 0x000fe20000000000 */
[----:B------:R-:W-:-:S02]  /*fb40*/  IADD3 R10, PT, PT, R30, 0x48, -R31 ;  /* 0x000000481e0a7810 */ /* 0x000fc40007ffe81f */
[----:B------:R-:W-:Y:S01]  /*fb50*/  IABS R9, R9 ;  /* 0x0000000900097213 */ /* 0x000fe20000000000 */
[----:B------:R-:W3:Y:S01]  /*fb60*/  MUFU.TANH R6, R6 ;  /* 0x0000000600067308 */ /* 0x000ee20000002400 */
[----:B------:R-:W-:Y:S02]  /*fb70*/  IABS R10, R10 ;  /* 0x0000000a000a7213 */ /* 0x000fe40000000000 */
[----:B------:R-:W-:Y:S02]  /*fb80*/  I2FP.F32.S32 R9, R9 ;  /* 0x0000000900097245 */ /* 0x000fe40000201400 */
[--C-:B------:R-:W-:Y:S02]  /*fb90*/  IADD3 R30, PT, PT, R30, 0x47, -R31.reuse ;  /* 0x000000471e1e7810 */ /* 0x100fe40007ffe81f */
[----:B------:R-:W-:Y:S01]  /*fba0*/  IADD3 R7, PT, PT, R112, 0x48, -R31 ;  /* 0x0000004870077810 */ /* 0x000fe20007ffe81f */
[----:B-1----:R-:W-:Y:S01]  /*fbb0*/  FFMA.FTZ R4, -R157, R9, R4 ;  /* 0x000000099d047223 */ /* 0x002fe20000010104 */
[----:B------:R-:W-:-:S02]  /*fbc0*/  I2FP.F32.S32 R10, R10 ;  /* 0x0000000a000a7245 */ /* 0x000fc40000201400 */
[----:B------:R-:W-:Y:S02]  /*fbd0*/  IADD3 R31, PT, PT, R112, 0x47, -R31 ;  /* 0x00000047701f7810 */ /* 0x000fe40007ffe81f */
[----:B------:R-:W-:Y:S01]  /*fbe0*/  IABS R30, R30 ;  /* 0x0000001e001e7213 */ /* 0x000fe20000000000 */
[----:B--2---:R-:W-:Y:S01]  /*fbf0*/  FFMA.FTZ R8, -R157, R10, R8 ;  /* 0x0000000a9d087223 */ /* 0x004fe20000010108 */
[----:B------:R-:W-:Y:S01]  /*fc00*/  IABS R7, R7 ;  /* 0x0000000700077213 */ /* 0x000fe20000000000 */
[----:B------:R-:W1:Y:S01]  /*fc10*/  MUFU.TANH R10, R95 ;  /* 0x0000005f000a7308 */ /* 0x000e620000002400 */
[----:B------:R-:W-:Y:S02]  /*fc20*/  FSEL R112, R5, -INF , !P6 ;  /* 0xff80000005707808 */ /* 0x000fe40007000000 */
[----:B------:R-:W-:Y:S02]  /*fc30*/  ISETP.GE.AND P6, PT, R11, R156, PT ;  /* 0x0000009c0b00720c */ /* 0x000fe40003fc6270 */
[----:B------:R-:W-:-:S02]  /*fc40*/  I2FP.F32.S32 R30, R30 ;  /* 0x0000001e001e7245 */ /* 0x000fc40000201400 */
[----:B------:R-:W-:Y:S02]  /*fc50*/  I2FP.F32.S32 R7, R7 ;  /* 0x0000000700077245 */ /* 0x000fe40000201400 */
[----:B------:R-:W-:Y:S01]  /*fc60*/  FSEL R4, R4, -INF , P1 ;  /* 0xff80000004047808 */ /* 0x000fe20000800000 */
[----:B---3--:R-:W-:Y:S01]  /*fc70*/  FFMA.FTZ R6, -R157, R30, R6 ;  /* 0x0000001e9d067223 */ /* 0x008fe20000010106 */
[----:B------:R-:W-:Y:S01]  /*fc80*/  ISETP.GE.AND P1, PT, R11, R155, PT ;  /* 0x0000009b0b00720c */ /* 0x000fe20003f26270 */
[----:B------:R-:W-:Y:S01]  /*fc90*/  FFMA.FTZ R7, -R157, R7, R94 ;  /* 0x000000079d077223 */ /* 0x000fe2000001015e */
[----:B------:R-:W-:Y:S02]  /*fca0*/  FSEL R8, R8, -INF , P6 ;  /* 0xff80000008087808 */ /* 0x000fe40003000000 */
[----:B------:R-:W-:Y:S02]  /*fcb0*/  ISETP.GE.AND P6, PT, R11, R154, PT ;  /* 0x0000009a0b00720c */ /* 0x000fe40003fc6270 */
[----:B------:R-:W-:-:S02]  /*fcc0*/  FSEL R30, R8, -INF , !P1 ;  /* 0xff800000081e7808 */ /* 0x000fc40004800000 */
[----:B------:R-:W-:Y:S02]  /*fcd0*/  ISETP.GE.AND P1, PT, R29, R156, PT ;  /* 0x0000009c1d00720c */ /* 0x000fe40003f26270 */
[----:B------:R-:W-:Y:S02]  /*fce0*/  FSEL R7, R7, -INF , P6 ;  /* 0xff80000007077808 */ /* 0x000fe40003000000 */
[----:B------:R-:W-:Y:S02]  /*fcf0*/  ISETP.GE.AND P6, PT, R29, R155, PT ;  /* 0x0000009b1d00720c */ /* 0x000fe40003fc6270 */
[----:B------:R-:W-:Y:S02]  /*fd00*/  FSEL R6, R6, -INF , P1 ;  /* 0xff80000006067808 */ /* 0x000fe40000800000 */
[----:B------:R-:W-:Y:S02]  /*fd10*/  IABS R31, R31 ;  /* 0x0000001f001f7213 */ /* 0x000fe40000000000 */
[----:B------:R-:W-:-:S02]  /*fd20*/  FSEL R105, R6, -INF , !P6 ;  /* 0xff80000006697808 */ /* 0x000fc40007000000 */
[----:B------:R-:W-:Y:S02]  /*fd30*/  ISETP.GT.AND P6, PT, R90, R137, PT ;  /* 0x000000895a00720c */ /* 0x000fe40003fc4270 */
[----:B------:R-:W-:Y:S02]  /*fd40*/  I2FP.F32.S32 R31, R31 ;  /* 0x0000001f001f7245 */ /* 0x000fe40000201400 */
[----:B------:R-:W-:Y:S02]  /*fd50*/  FSEL R104, R4, -INF , !P2 ;  /* 0xff80000004687808 */ /* 0x000fe40005000000 */
[----:B------:R-:W-:Y:S01]  /*fd60*/  ISETP.GE.AND P2, PT, R11, R149, PT ;  /* 0x000000950b00720c */ /* 0x000fe20003f46270 */
[----:B-1----:R-:W-:Y:S01]  /*fd70*/  FFMA.FTZ R10, -R157, R31, R10 ;  /* 0x0000001f9d0a7223 */ /* 0x002fe2000001010a */
[----:B------:R-:W-:Y:S02]  /*fd80*/  ISETP.GE.AND P1, PT, R29, R154, PT ;  /* 0x0000009a1d00720c */ /* 0x000fe40003f26270 */
[----:B------:R-:W-:-:S02]  /*fd90*/  FSEL R98, R7, -INF , !P2 ;  /* 0xff80000007627808 */ /* 0x000fc40005000000 */
        /* <DEDUP_REMOVED lines=68> */
.L_x_10784:
        /* <DEDUP_REMOVED lines=8> */
.L_x_10785:
[----:B------:R-:W-:Y:S05]  /*10260*/  BSYNC.RECONVERGENT B0 ;  /* 0x0000000000007941 */ /* 0x000fea0003800200 */
.L_x_10783:
        /* <DEDUP_REMOVED lines=37> */
.L_x_10782:
[----:B------:R-:W-:Y:S05]  /*104c0*/  BSYNC.RECONVERGENT B1 ;  /* 0x0000000000017941 */ /* 0x000fea0003800200 */
.L_x_10781:
        /* <DEDUP_REMOVED lines=94> */
[-CC-:B------:R-:W-:Y:S01]  /*10ab0*/  FFMA.FTZ R113, R24, R102.reuse, -R109.reuse ;  /* 0x0000006618717223 */ /* 0x180fe2000001086d */
[----:B------:R-:W1:Y:S01]  /*10ac0*/  MUFU.EX2 R35, R35 ;  /* 0x0000002300237308 */ /* 0x000e620000000800 */
[-CC-:B------:R-:W-:Y:S01]  /*10ad0*/  FFMA.FTZ R116, R26, R102.reuse, -R109.reuse ;  /* 0x000000661a747223 */ /* 0x180fe2000001086d */
[-C--:B------:R-:W-:Y:S01]  /*10ae0*/  FFMA.FTZ R115, R118, R102.reuse, -R109 ;  /* 0x0000006676737223 */ /* 0x080fe2000001086d */
[----:B------:R-:W-:Y:S01]  /*10af0*/  LDSM.16.MT88.4 R24, [R95+0x1400] ;  /* 0x001400005f18783b */ /* 0x000fe20000004200 */
[-CC-:B------:R-:W-:Y:S01]  /*10b00*/  FFMA.FTZ R117, R120, R102.reuse, -R99.reuse ;  /* 0x0000006678757223 */ /* 0x180fe20000010863 */
[-C--:B------:R-:W-:Y:S01]  /*10b10*/  FFMA.FTZ R119, R122, R102.reuse, -R99 ;  /* 0x000000667a777223 */ /* 0x080fe20000010863 */
[-C--:B------:R-:W-:Y:S01]  /*10b20*/  FFMA.FTZ R118, R132, R102.reuse, -R109 ;  /* 0x0000006684767223 */ /* 0x080fe2000001086d */
        /* <DEDUP_REMOVED lines=181> */
.L_x_10777:
[----:B------:R-:W-:-:S07]  /*11680*/  IADD3 R88, PT, PT, R90, -0x1, RZ ;  /* 0xffffffff5a587810 */ /* 0x000fce0007ffe0ff */
.L_x_10786:
[----:B------:R-:W-:Y:S05]  /*11690*/  BSYNC B2 ;  /* 0x0000000000027941 */ /* 0x000fea0003800000 */
.L_x_10776:
        /* <DEDUP_REMOVED lines=16> */
.L_x_10794:
        /* <DEDUP_REMOVED lines=78> */
.L_x_10789:
[----:B------:R-:W-:Y:S05]  /*11c80*/  BSYNC.RECONVERGENT B0 ;  /* 0x0000000000007941 */ /* 0x000fea0003800200 */
.L_x_10788:
        /* <DEDUP_REMOVED lines=9> */
[----:B------:R-:W-:Y:S02]  /*11d20*/  LOP3.LUT R164, R162, 0x20, RZ, 0xfc, !PT ;  /* 0x00000020a2a47812 */ /* 0x000fe400078efcff */
[----:B------:R-:W-:Y:S02]  /*11d30*/  LOP3.LUT R21, R26, 0x18, R3, 0xf8, !PT ;  /* 0x000000181a157812 */ /* 0x000fe400078ef803 */
[-C--:B------:R-:W-:Y:S02]  /*11d40*/  ISETP.GE.AND P5, PT, R164, R147.reuse, PT ;  /* 0x00000093a400720c */ /* 0x080fe40003fa6270 */
[CC--:B------:R-:W-:Y:S02]  /*11d50*/  ISETP.GE.AND P6, PT, R162.reuse, R147.reuse, PT ;  /* 0x00000093a200720c */ /* 0x0c0fe40003fc6270 */
[--C-:B------:R-:W-:Y:S02]  /*11d60*/  LOP3.LUT R164, R21, 0x18, R22.reuse, 0x78, !PT ;  /* 0x0000001815a47812 */ /* 0x100fe400078e7816 */
[----:B------:R-:W-:Y:S02]  /*11d70*/  LOP3.LUT R162, R162, 0x40, RZ, 0xfc, !PT ;  /* 0x00000040a2a27812 */ /* 0x000fe400078efcff */
[----:B------:R-:W-:Y:S01]  /*11d80*/  LOP3.LUT R164, R164, 0x1f20, R22, 0xf8, !PT ;  /* 0x00001f20a4a47812 */ /* 0x000fe200078ef816 */
        /* <DEDUP_REMOVED lines=61> */
[----:B------:R-:W2:Y:S06]  /*12160*/  LDSM.16.M88.4 R92, [R87+0x3000] ;  /* 0x00300000575c783b */ /* 0x000eac0000000200 */
[----:B------:R-:W3:Y:S06]  /*12170*/  LDSM.16.M88.4 R96, [R87+0x3400] ;  /* 0x003400005760783b */ /* 0x000eec0000000200 */
[----:B------:R-:W1:Y:S06]  /*12180*/  LDSM.16.M88.4 R100, [R87+0x3800] ;  /* 0x003800005764783b */ /* 0x000e6c0000000200 */
[----:B------:R-:W4:Y:S06]  /*12190*/  LD.E R164, desc[UR4][R84.64+0x18c] ;  /* 0x00018c0454a47980 */ /* 0x000f2c000c101900 */
        /* <DEDUP_REMOVED lines=12> */
[----:B------:R-:W-:Y:S03]  /*12260*/  LDSM.16.M88.4 R96, [R87+0x4400] ;  /* 0x004400005760783b */ /* 0x000fe60000000200 */
[C---:B-1----:R-:W-:Y:S08]  /*12270*/  HMMA.16816.F32.BF16 R20, R88.reuse, R100, RZ ;  /* 0x000000645814723c */ /* 0x042ff000000418ff */
[C---:B------:R-:W-:Y:S01]  /*12280*/  HMMA.16816.F32.BF16 R24, R88.reuse, R102, RZ ;  /* 0x000000665818723c */ /* 0x040fe200000418ff */
[----:B------:R-:W-:Y:S07]  /*12290*/  LDSM.16.M88.4 R100, [R87+0x4800] ;  /* 0x004800005764783b */ /* 0x000fee0000000200 */
[C---:B-----5:R-:W-:Y:S08]  /*122a0*/  HMMA.16816.F32.BF16 R28, R88.reuse, R104, RZ ;  /* 0x00000068581c723c */ /* 0x060ff000000418ff */
[----:B------:R-:W-:Y:S01]  /*122b0*/  HMMA.16816.F32.BF16 R32, R88, R106, RZ ;  /* 0x0000006a5820723c */ /* 0x000fe200000418ff */
[----:B------:R-:W1:Y:S06]  /*122c0*/  LDSM.16.M88.4 R88, [R132+0x1000] ;  /* 0x001000008458783b */ /* 0x000e6c0000000200 */
[----:B------:R-:W5:Y:S01]  /*122d0*/  LDSM.16.M88.4 R104, [R87+0x4c00] ;  /* 0x004c00005768783b */ /* 0x000f620000000200 */
        /* <DEDUP_REMOVED lines=9> */
[C---:B---3--:R-:W-:Y:S08]  /*12370*/  HMMA.16816.F32.BF16 R28, R108.reuse, R124, R28 ;  /* 0x0000007c6c1c723c */ /* 0x048ff0000004181c */
[----:B------:R-:W-:Y:S01]  /*12380*/  HMMA.16816.F32.BF16 R32, R108, R126, R32 ;  /* 0x0000007e6c20723c */ /* 0x000fe20000041820 */
[----:B------:R-:W3:Y:S06]  /*12390*/  LDSM.16.M88.4 R108, [R3+0x4400] ;  /* 0x00440000036c783b */ /* 0x000eec0000000200 */
[----:B------:R-:W-:Y:S01]  /*123a0*/  LDSM.16.M88.4 R124, [R3+0x5000] ;  /* 0x00500000037c783b */ /* 0x000fe20000000200 */
        /* <DEDUP_REMOVED lines=9> */
[C---:B-----5:R-:W-:Y:S08]  /*12440*/  HMMA.16816.F32.BF16 R28, R88.reuse, R104, R28 ;  /* 0x00000068581c723c */ /* 0x060ff0000004181c */
[----:B------:R-:W-:Y:S01]  /*12450*/  HMMA.16816.F32.BF16 R32, R88, R106, R32 ;  /* 0x0000006a5820723c */ /* 0x000fe20000041820 */
[----:B------:R-:W5:Y:S06]  /*12460*/  LDSM.16.M88.4 R88, [R87+0x5400] ;  /* 0x005400005758783b */ /* 0x000f6c0000000200 */
[----:B------:R-:W5:Y:S01]  /*12470*/  LDSM.16.M88.4 R104, [R87+0x5800] ;  /* 0x005800005768783b */ /* 0x000f620000000200 */
[C---:B--2---:R-:W-:Y:S08]  /*12480*/  HMMA.16816.F32.BF16 R4, R112.reuse, R116, R4 ;  /* 0x000000747004723c */ /* 0x044ff00000041804 */
[C---:B------:R-:W-:Y:S01]  /*12490*/  HMMA.16816.F32.BF16 R8, R112.reuse, R118, R8 ;  /* 0x000000767008723c */ /* 0x040fe20000041808 */
[----:B------:R-:W-:Y:S07]  /*124a0*/  LDSM.16.M88.4 R116, [R86+0x2000] ;  /* 0x002000005674783b */ /* 0x000fee0000000200 */
[C---:B---3--:R-:W-:Y:S08]  /*124b0*/  HMMA.16816.F32.BF16 R12, R112.reuse, R108, R12 ;  /* 0x0000006c700c723c */ /* 0x048ff0000004180c */
[C---:B------:R-:W-:Y:S01]  /*124c0*/  HMMA.16816.F32.BF16 R16, R112.reuse, R110, R16 ;  /* 0x0000006e7010723c */ /* 0x040fe20000041810 */
[----:B------:R-:W2:Y:S07]  /*124d0*/  LDSM.16.M88.4 R108, [R87+0x5c00] ;  /* 0x005c0000576c783b */ /* 0x000eae0000000200 */
[C---:B------:R-:W-:Y:S08]  /*124e0*/  HMMA.16816.F32.BF16 R20, R112.reuse, R120, R20 ;  /* 0x000000787014723c */ /* 0x040ff00000041814 */
[C---:B------:R-:W-:Y:S08]  /*124f0*/  HMMA.16816.F32.BF16 R24, R112.reuse, R122, R24 ;  /* 0x0000007a7018723c */ /* 0x040ff00000041818 */
[C---:B-1----:R-:W-:Y:S08]  /*12500*/  HMMA.16816.F32.BF16 R28, R112.reuse, R92, R28 ;  /* 0x0000005c701c723c */ /* 0x042ff0000004181c */
[----:B------:R-:W-:Y:S01]  /*12510*/  HMMA.16816.F32.BF16 R32, R112, R94, R32 ;  /* 0x0000005e7020723c */ /* 0x000fe20000041820 */
[----:B------:R-:W-:Y:S07]  /*12520*/  LDSM.16.M88.4 R92, [R3+0x5800] ;  /* 0x00580000035c783b */ /* 0x000fee0000000200 */
[C---:B------:R-:W-:Y:S08]  /*12530*/  HMMA.16816.F32.BF16 R4, R96.reuse, R100, R4 ;  /* 0x000000646004723c */ /* 0x040ff00000041804 */
[C---:B------:R-:W-:Y:S08]  /*12540*/  HMMA.16816.F32.BF16 R8, R96.reuse, R102, R8 ;  /* 0x000000666008723c */ /* 0x040ff00000041808 */
[C---:B-----5:R-:W-:Y:S08]  /*12550*/  HMMA.16816.F32.BF16 R12, R96.reuse, R88, R12 ;  /* 0x00000058600c723c */ /* 0x060ff0000004180c */
[C---:B------:R-:W-:Y:S01]  /*12560*/  HMMA.16816.F32.BF16 R16, R96.reuse, R90, R16 ;  /* 0x0000005a6010723c */ /* 0x040fe20000041810 */
[----:B------:R-:W1:Y:S07]  /*12570*/  LDSM.16.M88.4 R88, [R3+0x5400] ;  /* 0x005400000358783b */ /* 0x000e6e0000000200 */
[C---:B------:R-:W-:Y:S08]  /*12580*/  HMMA.16816.F32.BF16 R20, R96.reuse, R104, R20 ;  /* 0x000000686014723c */ /* 0x040ff00000041814 */
[C---:B------:R-:W-:Y:S08]  /*12590*/  HMMA.16816.F32.BF16 R24, R96.reuse, R106, R24 ;  /* 0x0000006a6018723c */ /* 0x040ff00000041818 */
[C---:B--2---:R-:W-:Y:S08]  /*125a0*/  HMMA.16816.F32.BF16 R28, R96.reuse, R108, R28 ;  /* 0x0000006c601c723c */ /* 0x044ff0000004181c */
[----:B------:R-:W-:Y:S08]  /*125b0*/  HMMA.16816.F32.BF16 R32, R96, R110, R32 ;  /* 0x0000006e6020723c */ /* 0x000ff00000041820 */
[C---:B------:R-:W-:Y:S08]  /*125c0*/  HMMA.16816.F32.BF16 R4, R116.reuse, R124, R4 ;  /* 0x0000007c7404723c */ /* 0x040ff00000041804 */
[C---:B------:R-:W-:Y:S08]  /*125d0*/  HMMA.16816.F32.BF16 R8, R116.reuse, R126, R8 ;  /* 0x0000007e7408723c */ /* 0x040ff00000041808 */
[C---:B-1----:R-:W-:Y:S03]  /*125e0*/  HMMA.16816.F32.BF16 R12, R116.reuse, R88, R12 ;  /* 0x00000058740c723c */ /* 0x042fe6000004180c */
[-C--:B----4-:R-:W-:Y:S01]  /*125f0*/  FMUL.FTZ R126, R5, R164.reuse ;  /* 0x000000a4057e7220 */ /* 0x090fe20000410000 */
        /* <DEDUP_REMOVED lines=15> */
[----:B------:R4:W1:Y:S01]  /*126f0*/  MUFU.TANH R6, R115 ;  /* 0x0000007300067308 */ /* 0x0008620000002400 */
        /* <DEDUP_REMOVED lines=11> */
[----:B------:R5:W1:Y:S01]  /*127b0*/  MUFU.TANH R94, R5 ;  /* 0x00000005005e7308 */ /* 0x000a620000002400 */
[-C--:B----4-:R-:W-:Y:S01]  /*127c0*/  FMUL.FTZ R115, R18, R164.reuse ;  /* 0x000000a412737220 */ /* 0x090fe20000410000 */
[-C--:B------:R-:W-:Y:S01]  /*127d0*/  FMUL.FTZ R7, R25, R164.reuse ;  /* 0x000000a419077220 */ /* 0x080fe20000410000 */
[-C--:B------:R-:W-:Y:S01]  /*127e0*/  FMUL.FTZ R18, R19, R164.reuse ;  /* 0x000000a413127220 */ /* 0x080fe20000410000 */
[-C--:B------:R-:W-:Y:S01]  /*127f0*/  FMUL.FTZ R23, R24, R164.reuse ;  /* 0x000000a418177220 */ /* 0x080fe20000410000 */
[-C--:B------:R-:W-:Y:S05]  /*12800*/  FMUL.FTZ R25, R27, R164.reuse ;  /* 0x000000a41b197220 */ /* 0x080fea0000410000 */
[----:B------:R4:W1:Y:S01]  /*12810*/  MUFU.TANH R98, R23 ;  /* 0x0000001700627308 */ /* 0x0008620000002400 */
[C---:B--2---:R-:W-:Y:S09]  /*12820*/  HMMA.16816.F32.BF16 R28, R116.reuse, R88, R28 ;  /* 0x00000058741c723c */ /* 0x044ff2000004181c */
[----:B------:R-:W2:Y:S01]  /*12830*/  MUFU.TANH R106, R106 ;  /* 0x0000006a006a7308 */ /* 0x000ea20000002400 */
[----:B------:R-:W-:Y:S03]  /*12840*/  HMMA.16816.F32.BF16 R32, R116, R90, R32 ;  /* 0x0000005a7420723c */ /* 0x000fe60000041820 */
[-C--:B-----5:R-:W-:Y:S06]  /*12850*/  FMUL.FTZ R5, R26, R164.reuse ;  /* 0x000000a41a057220 */ /* 0x0a0fec0000410000 */
        /* <DEDUP_REMOVED lines=49> */
[----:B----4-:R-:W3:Y:S01]  /*12b70*/  LD.E.64 R28, desc[UR4][R84.64+0x20] ;  /* 0x00002004541c7980 */ /* 0x010ee2000c101b00 */
        /* <DEDUP_REMOVED lines=38> */
[-C--:B------:R-:W-:Y:S01]  /*12de0*/  LEA R34, P1, R9, R150.reuse, 0x2 ;  /* 0x0000009609227211 */ /* 0x080fe200078210ff */
[----:B------:R-:W2:Y:S01]  /*12df0*/  LD.E.64 R12, desc[UR4][R84.64+0x38] ;  /* 0x00003804540c7980 */ /* 0x000ea2000c101b00 */
        /* <DEDUP_REMOVED lines=20> */
.L_x_10793:
[----:B------:R-:W-:Y:S05]  /*12f40*/  BSYNC.RECONVERGENT B0 ;  /* 0x0000000000007941 */ /* 0x000fea0003800200 */
.L_x_10792:
        /* <DEDUP_REMOVED lines=15> */
[----:B----4-:R-:W-:Y:S03]  /*13040*/  @!P4 LEA.HI.X R5, R135, R139, R136, 0x1, P0 ;  /* 0x0000008b8705c211 */ /* 0x010fe600000f0c88 */
        /* <DEDUP_REMOVED lines=21> */
.L_x_10791:
[----:B------:R-:W-:Y:S05]  /*131a0*/  BSYNC.RECONVERGENT B1 ;  /* 0x0000000000017941 */ /* 0x000fea0003800200 */
.L_x_10790:
[----:B------:R-:W-:Y:S01]  /*131b0*/  IABS R31, R160 ;  /* 0x000000a0001f7213 */ /* 0x000fe20000000000 */
[----:B------:R-:W3:Y:S01]  /*131c0*/  LD.E R87, desc[UR4][R84.64+0xdc] ;  /* 0x0000dc0454577980 */ /* 0x000ee2000c101900 */
[----:B------:R-:W-:Y:S01]  /*131d0*/  LOP3.LUT R130, R130, 0x120, R131, 0xf8, !PT ;  /* 0x0000012082827812 */ /* 0x000fe200078ef883 */
[C---:B------:R-:W-:Y:S01]  /*131e0*/  VIADD R3, R161.reuse, 0xffffffe0 ;  /* 0xffffffe0a1037836 */ /* 0x040fe20000000000 */
[----:B------:R-:W-:Y:S01]  /*131f0*/  I2FP.F32.S32 R31, R31 ;  /* 0x0000001f001f7245 */ /* 0x000fe20000201400 */
[C---:B------:R-:W-:Y:S01]  /*13200*/  VIADD R20, R161.reuse, 0x1 ;  /* 0x00000001a1147836 */ /* 0x040fe20000000000 */
[----:B------:R-:W-:Y:S01]  /*13210*/  LEA R96, R130, UR6, 0x1 ;  /* 0x0000000682607c11 */ /* 0x000fe2000f8e08ff */
[----:B----4-:R-:W-:Y:S01]  /*13220*/  VIADD R29, R161, 0xffffffe1 ;  /* 0xffffffe1a11d7836 */ /* 0x010fe20000000000 */
[----:B------:R-:W-:Y:S01]  /*13230*/  ISETP.GE.AND P1, PT, R3, R156, PT ;  /* 0x0000009c0300720c */ /* 0x000fe20003f26270 */
[----:B------:R-:W-:Y:S01]  /*13240*/  VIADD R28, R161, 0xffffffe8 ;  /* 0xffffffe8a11c7836 */ /* 0x000fe20000000000 */
[----:B------:R-:W-:Y:S01]  /*13250*/  ISETP.GE.AND P4, PT, R3, R154, PT ;  /* 0x0000009a0300720c */ /* 0x000fe20003f86270 */
[----:B-1----:R-:W-:Y:S01]  /*13260*/  FFMA.FTZ R14, -R157, R31, R14 ;  /* 0x0000001f9d0e7223 */ /* 0x002fe2000001010e */
[----:B------:R-:W-:Y:S01]  /*13270*/  ISETP.GE.AND P6, PT, R3, R155, PT ;  /* 0x0000009b0300720c */ /* 0x000fe20003fc6270 */
[----:B------:R-:W-:Y:S01]  /*13280*/  FFMA.FTZ R31, -R157, R31, R102 ;  /* 0x0000001f9d1f7223 */ /* 0x000fe20000010166 */
[----:B------:R-:W-:Y:S01]  /*13290*/  ISETP.GE.AND P5, PT, R3, R149, PT ;  /* 0x000000950300720c */ /* 0x000fe20003fa6270 */
[C---:B------:R-:W-:Y:S02]  /*132a0*/  VIADD R3, R160.reuse, 0x18 ;  /* 0x00000018a0037836 */ /* 0x040fe40000000000 */
[----:B--2---:R-:W-:Y:S02]  /*132b0*/  VIADD R8, R160, 0x19 ;  /* 0x00000019a0087836 */ /* 0x004fe40000000000 */
[----:B------:R-:W-:Y:S01]  /*132c0*/  VIADD R24, R161, 0xfffffff0 ;  /* 0xfffffff0a1187836 */ /* 0x000fe20000000000 */
[----:B------:R-:W-:Y:S01]  /*132d0*/  IABS R3, R3 ;  /* 0x0000000300037213 */ /* 0x000fe20000000000 */
[----:B------:R-:W-:Y:S01]  /*132e0*/  VIADD R97, R96, 0x6020 ;  /* 0x0000602060617836 */ /* 0x000fe20000000000 */
[----:B------:R-:W-:Y:S01]  /*132f0*/  IABS R8, R8 ;  /* 0x0000000800087213 */ /* 0x000fe20000000000 */
[C---:B------:R-:W-:Y:S01]  /*13300*/  VIADD R9, R160.reuse, 0xfffffff9 ;  /* 0xfffffff9a0097836 */ /* 0x040fe20000000000 */
[----:B------:R-:W-:Y:S01]  /*13310*/  I2FP.F32.S32 R3, R3 ;  /* 0x0000000300037245 */ /* 0x000fe20000201400 */
[C---:B------:R-:W-:Y:S01]  /*13320*/  VIADD R7, R160.reuse, 0x10 ;  /* 0x00000010a0077836 */ /* 0x040fe20000000000 */
[----:B------:R-:W-:Y:S01]  /*13330*/  I2FP.F32.S32 R8, R8 ;  /* 0x0000000800087245 */ /* 0x000fe20000201400 */
[C---:B------:R-:W-:Y:S02]  /*13340*/  VIADD R4, R160.reuse, 0x20 ;  /* 0x00000020a0047836 */ /* 0x040fe40000000000 */
[C---:B------:R-:W-:Y:S01]  /*13350*/  FFMA.FTZ R114, -R157.reuse, R3, R114 ;  /* 0x000000039d727223 */ /* 0x040fe20000010172 */
[----:B------:R-:W-:Y:S01]  /*13360*/  IABS R7, R7 ;  /* 0x0000000700077213 */ /* 0x000fe20000000000 */
[C---:B------:R-:W-:Y:S01]  /*13370*/  FFMA.FTZ R126, -R157.reuse, R3, R126 ;  /* 0x000000039d7e7223 */ /* 0x040fe2000001017e */
[----:B------:R-:W-:Y:S01]  /*13380*/  IABS R4, R4 ;  /* 0x0000000400047213 */ /* 0x000fe20000000000 */
[C---:B------:R-:W-:Y:S02]  /*13390*/  VIADD R3, R160.reuse, 0x8 ;  /* 0x00000008a0037836 */ /* 0x040fe40000000000 */
[CC--:B------:R-:W-:Y:S01]  /*133a0*/  FFMA.FTZ R127, -R157.reuse, R8.reuse, R127 ;  /* 0x000000089d7f7223 */ /* 0x0c0fe2000001017f */
[C---:B------:R-:W-:Y:S01]  /*133b0*/  FFMA.FTZ R122, -R157.reuse, R8, R122 ;  /* 0x000000089d7a7223 */ /* 0x040fe2000001017a */
[----:B------:R-:W-:Y:S01]  /*133c0*/  I2FP.F32.S32 R8, R7 ;  /* 0x0000000700087245 */ /* 0x000fe20000201400 */
[C---:B------:R-:W-:Y:S01]  /*133d0*/  VIADD R7, R160.reuse, 0xfffffff8 ;  /* 0xfffffff8a0077836 */ /* 0x040fe20000000000 */
[----:B------:R-:W-:Y:S01]  /*133e0*/  IABS R3, R3 ;  /* 0x0000000300037213 */ /* 0x000fe20000000000 */
[C---:B------:R-:W-:Y:S01]  /*133f0*/  VIADD R5, R160.reuse, 0x9 ;  /* 0x00000009a0057836 */ /* 0x040fe20000000000 */
[----:B------:R-:W-:Y:S01]  /*13400*/  I2FP.F32.S32 R4, R4 ;  /* 0x0000000400047245 */ /* 0x000fe20000201400 */
[CC--:B------:R-:W-:Y:S01]  /*13410*/  FFMA.FTZ R113, -R157.reuse, R8.reuse, R113 ;  /* 0x000000089d717223 */ /* 0x0c0fe20000010171 */
[C---:B------:R-:W-:Y:S01]  /*13420*/  FFMA.FTZ R125, -R157.reuse, R8, R125 ;  /* 0x000000089d7d7223 */ /* 0x040fe2000001017d */
[----:B------:R-:W-:Y:S01]  /*13430*/  IMAD.MOV.U32 R8, RZ, RZ, R3 ;  /* 0x000000ffff087224 */ /* 0x000fe200078e0003 */
[----:B------:R-:W-:Y:S01]  /*13440*/  IABS R3, R9 ;  /* 0x0000000900037213 */ /* 0x000fe20000000000 */
[----:B------:R-:W-:Y:S01]  /*13450*/  FFMA.FTZ R106, -R157, R4, R106 ;  /* 0x000000049d6a7223 */ /* 0x000fe2000001016a */
[C---:B------:R-:W-:Y:S01]  /*13460*/  VIADD R4, R160.reuse, 0x11 ;  /* 0x00000011a0047836 */ /* 0x040fe20000000000 */
[----:B------:R-:W-:Y:S01]  /*13470*/  IABS R5, R5 ;  /* 0x0000000500057213 */ /* 0x000fe20000000000 */
[C---:B------:R-:W-:Y:S01]  /*13480*/  VIADD R12, R160.reuse, 0x21 ;  /* 0x00000021a00c7836 */ /* 0x040fe20000000000 */
[----:B------:R-:W-:Y:S01]  /*13490*/  I2FP.F32.S32 R3, R3 ;  /* 0x0000000300037245 */ /* 0x000fe20000201400 */
[----:B------:R-:W-:Y:S01]  /*134a0*/  VIADD R159, R159, 0xffffffc0 ;  /* 0xffffffc09f9f7836 */ /* 0x000fe20000000000 */
[----:B------:R-:W-:Y:S02]  /*134b0*/  IABS R4, R4 ;  /* 0x0000000400047213 */ /* 0x000fe40000000000 */
[----:B------:R-:W-:Y:S01]  /*134c0*/  I2FP.F32.S32 R8, R8 ;  /* 0x0000000800087245 */ /* 0x000fe20000201400 */
[CC--:B------:R-:W-:Y:S01]  /*134d0*/  FFMA.FTZ R94, -R157.reuse, R3.reuse, R94 ;  /* 0x000000039d5e7223 */ /* 0x0c0fe2000001015e */
[C---:B------:R-:W-:Y:S01]  /*134e0*/  FFMA.FTZ R124, -R157.reuse, R3, R124 ;  /* 0x000000039d7c7223 */ /* 0x040fe2000001017c */
[C---:B------:R-:W-:Y:S01]  /*134f0*/  VIADD R3, R160.reuse, 0xffffffe1 ;  /* 0xffffffe1a0037836 */ /* 0x040fe20000000000 */
[----:B------:R-:W-:Y:S01]  /*13500*/  I2FP.F32.S32 R4, R4 ;  /* 0x0000000400047245 */ /* 0x000fe20000201400 */
[CC--:B------:R-:W-:Y:S01]  /*13510*/  FFMA.FTZ R6, -R157.reuse, R8.reuse, R6 ;  /* 0x000000089d067223 */ /* 0x0c0fe20000010106 */
[C---:B------:R-:W-:Y:S01]  /*13520*/  FFMA.FTZ R18, -R157.reuse, R8, R18 ;  /* 0x000000089d127223 */ /* 0x040fe20000010112 */
[C---:B------:R-:W-:Y:S01]  /*13530*/  VIADD R8, R160.reuse, 0xfffffff0 ;  /* 0xfffffff0a0087836 */ /* 0x040fe20000000000 */
[----:B------:R-:W-:Y:S01]  /*13540*/  IABS R16, R3 ;  /* 0x0000000300107213 */ /* 0x000fe20000000000 */
[C---:B------:R-:W-:Y:S02]  /*13550*/  VIADD R3, R160.reuse, 0xffffffe9 ;  /* 0xffffffe9a0037836 */ /* 0x040fe40000000000 */
[CC--:B------:R-:W-:Y:S01]  /*13560*/  FFMA.FTZ R123, -R157.reuse, R4.reuse, R123 ;  /* 0x000000049d7b7223 */ /* 0x0c0fe2000001017b */
[C---:B------:R-:W-:Y:S01]  /*13570*/  FFMA.FTZ R107, -R157.reuse, R4, R107 ;  /* 0x000000049d6b7223 */ /* 0x040fe2000001016b */
[----:B------:R-:W-:Y:S02]  /*13580*/  I2FP.F32.S32 R16, R16 ;  /* 0x0000001000107245 */ /* 0x000fe40000201400 */
[----:B------:R-:W-:Y:S01]  /*13590*/  I2FP.F32.S32 R4, R5 ;  /* 0x0000000500047245 */ /* 0x000fe20000201400 */
[C---:B------:R-:W-:Y:S01]  /*135a0*/  VIADD R5, R160.reuse, 0x1 ;  /* 0x00000001a0057836 */ /* 0x040fe20000000000 */
[----:B------:R-:W-:Y:S01]  /*135b0*/  IABS R3, R3 ;  /* 0x0000000300037213 */ /* 0x000fe20000000000 */
[----:B------:R-:W-:Y:S01]  /*135c0*/  FFMA.FTZ R91, -R157, R16, R91 ;  /* 0x000000109d5b7223 */ /* 0x000fe2000001015b */
[----:B------:R-:W-:Y:S02]  /*135d0*/  VIADD R16, R161, 0xfffffff9 ;  /* 0xfffffff9a1107836 */ /* 0x000fe40000000000 */
[CC--:B------:R-:W-:Y:S01]  /*135e0*/  FFMA.FTZ R105, -R157.reuse, R4.reuse, R105 ;  /* 0x000000049d697223 */ /* 0x0c0fe20000010169 */
[----:B------:R-:W-:Y:S01]  /*135f0*/  FFMA.FTZ R115, -R157, R4, R115 ;  /* 0x000000049d737223 */ /* 0x000fe20000010173 */
[----:B------:R-:W-:Y:S01]  /*13600*/  IABS R4, R5 ;  /* 0x0000000500047213 */ /* 0x000fe20000000000 */
[----:B------:R-:W-:Y:S01]  /*13610*/  VIADD R5, R160, 0xffffffe0 ;  /* 0xffffffe0a0057836 */ /* 0x000fe20000000000 */
[----:B------:R-:W-:Y:S02]  /*13620*/  ISETP.GE.AND P0, PT, R16, R156, PT ;  /* 0x0000009c1000720c */ /* 0x000fe40003f06270 */
[----:B------:R-:W-:Y:S02]  /*13630*/  I2FP.F32.S32 R3, R3 ;  /* 0x0000000300037245 */ /* 0x000fe40000201400 */
[----:B------:R-:W-:Y:S01]  /*13640*/  FSEL R34, R14, -INF , P0 ;  /* 0xff8000000e227808 */ /* 0x000fe20000000000 */
[----:B------:R-:W-:Y:S01]  /*13650*/  VIADD R14, R161, 0xfffffff8 ;  /* 0xfffffff8a10e7836 */ /* 0x000fe20000000000 */
[----:B------:R-:W-:Y:S01]  /*13660*/  ISETP.GE.AND P0, PT, R20, R154, PT ;  /* 0x0000009a1400720c */ /* 0x000fe20003f06270 */
[----:B------:R-:W-:Y:S01]  /*13670*/  FFMA.FTZ R86, -R157, R3, R26 ;  /* 0x000000039d567223 */ /* 0x000fe2000001011a */
[----:B------:R-:W-:Y:S01]  /*13680*/  IABS R5, R5 ;  /* 0x0000000500057213 */ /* 0x000fe20000000000 */
[----:B------:R-:W-:Y:S01]  /*13690*/  VIADD R26, R161, 0xffffffe9 ;  /* 0xffffffe9a11a7836 */ /* 0x000fe20000000000 */
[----:B------:R-:W-:Y:S01]  /*136a0*/  FSEL R31, R31, -INF , P0 ;  /* 0xff8000001f1f7808 */ /* 0x000fe20000000000 */
[----:B------:R-:W-:Y:S01]  /*136b0*/  FFMA.FTZ R89, -R157, R3, R89 ;  /* 0x000000039d597223 */ /* 0x000fe20000010159 */
[----:B------:R-:W-:Y:S01]  /*136c0*/  ISETP.GE.AND P0, PT, R29, R156, PT ;  /* 0x0000009c1d00720c */ /* 0x000fe20003f06270 */
[----:B------:R-:W-:Y:S01]  /*136d0*/  VIADD R3, R161, 0x18 ;  /* 0x00000018a1037836 */ /* 0x000fe20000000000 */
[----:B------:R-:W-:Y:S02]  /*136e0*/  IABS R8, R8 ;  /* 0x0000000800087213 */ /* 0x000fe40000000000 */
[----:B------:R-:W-:Y:S02]  /*136f0*/  IABS R12, R12 ;  /* 0x0000000c000c7213 */ /* 0x000fe40000000000 */
[----:B------:R-:W-:Y:S02]  /*13700*/  I2FP.F32.S32 R5, R5 ;  /* 0x0000000500057245 */ /* 0x000fe40000201400 */
[----:B------:R-:W-:Y:S02]  /*13710*/  I2FP.F32.S32 R8, R8 ;  /* 0x0000000800087245 */ /* 0x000fe40000201400 */
[----:B------:R-:W-:Y:S01]  /*13720*/  FSEL R17, R126, -INF , P0 ;  /* 0xff8000007e117808 */ /* 0x000fe20000000000 */
[C---:B------:R-:W-:Y:S01]  /*13730*/  FFMA.FTZ R108, -R157.reuse, R5, R108 ;  /* 0x000000059d6c7223 */ /* 0x040fe2000001016c */
[----:B------:R-:W-:Y:S01]  /*13740*/  I2FP.F32.S32 R12, R12 ;  /* 0x0000000c000c7245 */ /* 0x000fe20000201400 */
        /* <DEDUP_REMOVED lines=8> */
[----:B------:R-:W-:Y:S01]  /*137d0*/  FFMA.FTZ R30, -R157, R8, R30 ;  /* 0x000000089d1e7223 */ /* 0x000fe2000001011e */
[----:B------:R-:W-:Y:S01]  /*137e0*/  I2FP.F32.S32 R32, R7 ;  /* 0x0000000700207245 */ /* 0x000fe20000201400 */
[----:B------:R-:W-:Y:S01]  /*137f0*/  VIADD R8, R161, 0x10 ;  /* 0x00000010a1087836 */ /* 0x000fe20000000000 */
[----:B------:R-:W-:Y:S02]  /*13800*/  FSEL R15, R121, -INF , P4 ;  /* 0xff800000790f7808 */ /* 0x000fe40002000000 */
[----:B------:R-:W-:Y:S01]  /*13810*/  I2FP.F32.S32 R4, R4 ;  /* 0x0000000400047245 */ /* 0x000fe20000201400 */
[-C--:B------:R-:W-:Y:S01]  /*13820*/  FFMA.FTZ R21, -R157, R32.reuse, R21 ;  /* 0x000000209d157223 */ /* 0x080fe20000010115 */
[----:B------:R-:W-:Y:S01]  /*13830*/  FSEL R27, R105, -INF , P0 ;  /* 0xff800000691b7808 */ /* 0x000fe20000000000 */
[----:B------:R-:W-:Y:S01]  /*13840*/  FFMA.FTZ R32, -R157, R32, R25 ;  /* 0x000000209d207223 */ /* 0x000fe20000010119 */
[----:B------:R-:W-:Y:S01]  /*13850*/  ISETP.GE.AND P4, PT, R23, R156, PT ;  /* 0x0000009c1700720c */ /* 0x000fe20003f86270 */
[C---:B------:R-:W-:Y:S01]  /*13860*/  FFMA.FTZ R22, -R157.reuse, R4, R22 ;  /* 0x000000049d167223 */ /* 0x040fe20000010116 */
[----:B------:R-:W-:Y:S01]  /*13870*/  ISETP.GE.AND P0, PT, R26, R154, PT ;  /* 0x0000009a1a00720c */ /* 0x000fe20003f06270 */
[----:B------:R-:W-:Y:S01]  /*13880*/  FFMA.FTZ R10, -R157, R4, R10 ;  /* 0x000000049d0a7223 */ /* 0x000fe2000001010a */
[----:B------:R-:W-:Y:S01]  /*13890*/  FSEL R25, R6, -INF , P4 ;  /* 0xff80000006197808 */ /* 0x000fe20002000000 */
[----:B------:R-:W-:Y:S01]  /*138a0*/  VIADD R4, R160, 0xffffffe8 ;  /* 0xffffffe8a0047836 */ /* 0x000fe20000000000 */
[----:B------:R-:W-:Y:S01]  /*138b0*/  FSEL R7, R114, -INF , P0 ;  /* 0xff80000072077808 */ /* 0x000fe20000000000 */
[C---:B------:R-:W-:Y:S01]  /*138c0*/  VIADD R6, R161.reuse, 0x11 ;  /* 0x00000011a1067836 */ /* 0x040fe20000000000 */
[-C--:B------:R-:W-:Y:S01]  /*138d0*/  ISETP.GE.AND P4, PT, R14, R156.reuse, PT ;  /* 0x0000009c0e00720c */ /* 0x080fe20003f86270 */
[----:B------:R-:W-:Y:S01]  /*138e0*/  VIADD R160, R160, 0x40 ;  /* 0x00000040a0a07836 */ /* 0x000fe20000000000 */
[C---:B------:R-:W-:Y:S02]  /*138f0*/  ISETP.GE.AND P0, PT, R161.reuse, R156, PT ;  /* 0x0000009ca100720c */ /* 0x040fe40003f06270 */
[----:B------:R-:W-:Y:S01]  /*13900*/  FSEL R110, R10, -INF , P4 ;  /* 0xff8000000a6e7808 */ /* 0x000fe20002000000 */
[----:B------:R-:W-:Y:S01]  /*13910*/  VIADD R10, R161, 0x9 ;  /* 0x00000009a10a7836 */ /* 0x000fe20000000000 */
[----:B------:R-:W-:Y:S02]  /*13920*/  FSEL R94, R94, -INF , P0 ;  /* 0xff8000005e5e7808 */ /* 0x000fe40000000000 */
[----:B------:R-:W-:Y:S02]  /*13930*/  ISETP.GE.AND P0, PT, R16, R154, PT ;  /* 0x0000009a1000720c */ /* 0x000fe40003f06270 */
[----:B------:R-:W-:Y:S02]  /*13940*/  IABS R4, R4 ;  /* 0x0000000400047213 */ /* 0x000fe40000000000 */
[----:B------:R-:W-:Y:S02]  /*13950*/  FSEL R19, R122, -INF , P1 ;  /* 0xff8000007a137808 */ /* 0x000fe40000800000 */
[----:B------:R-:W-:Y:S02]  /*13960*/  ISETP.GE.AND P1, PT, R28, R156, PT ;  /* 0x0000009c1c00720c */ /* 0x000fe40003f26270 */
[----:B------:R-:W-:Y:S02]  /*13970*/  ISETP.GE.AND P4, PT, R23, R154, PT ;  /* 0x0000009a1700720c */ /* 0x000fe40003f86270 */
[----:B------:R-:W-:Y:S02]  /*13980*/  IABS R12, R12 ;  /* 0x0000000c000c7213 */ /* 0x000fe40000000000 */
[----:B------:R-:W-:Y:S02]  /*13990*/  FSEL R18, R18, -INF , P0 ;  /* 0xff80000012127808 */ /* 0x000fe40000000000 */
[----:B------:R-:W-:Y:S02]  /*139a0*/  I2FP.F32.S32 R4, R4 ;  /* 0x0000000400047245 */ /* 0x000fe40000201400 */
[----:B------:R-:W-:Y:S02]  /*139b0*/  ISETP.GE.AND P0, PT, R10, R156, PT ;  /* 0x0000009c0a00720c */ /* 0x000fe40003f06270 */
[----:B------:R-:W-:Y:S01]  /*139c0*/  FSEL R11, R123, -INF , P1 ;  /* 0xff8000007b0b7808 */ /* 0x000fe20000800000 */
[----:B------:R-:W-:Y:S01]  /*139d0*/  FFMA.FTZ R119, -R157, R4, R119 ;  /* 0x000000049d777223 */ /* 0x000fe20000010177 */
[----:B------:R-:W-:Y:S01]  /*139e0*/  ISETP.GE.AND P1, PT, R29, R154, PT ;  /* 0x0000009a1d00720c */ /* 0x000fe20003f26270 */
[----:B------:R-:W-:Y:S01]  /*139f0*/  FFMA.FTZ R88, -R157, R4, R88 ;  /* 0x000000049d587223 */ /* 0x000fe20000010158 */
[----:B------:R-:W-:Y:S01]  /*13a00*/  I2FP.F32.S32 R12, R12 ;  /* 0x0000000c000c7245 */ /* 0x000fe20000201400 */
[----:B------:R-:W-:Y:S01]  /*13a10*/  VIADD R4, R161, 0x19 ;  /* 0x00000019a1047836 */ /* 0x000fe20000000000 */
[----:B------:R-:W-:Y:S02]  /*13a20*/  FSEL R33, R113, -INF , P4 ;  /* 0xff80000071217808 */ /* 0x000fe40002000000 */
[----:B------:R-:W-:Y:S01]  /*13a30*/  ISETP.GE.AND P4, PT, R20, R156, PT ;  /* 0x0000009c1400720c */ /* 0x000fe20003f86270 */
[CC--:B------:R-:W-:Y:S01]  /*13a40*/  FFMA.FTZ R98, -R157.reuse, R12.reuse, R98 ;  /* 0x0000000c9d627223 */ /* 0x0c0fe20000010162 */
[----:B------:R-:W-:Y:S01]  /*13a50*/  FSEL R126, R90, -INF , P0 ;  /* 0xff8000005a7e7808 */ /* 0x000fe20000000000 */
[----:B------:R-:W-:Y:S01]  /*13a60*/  FFMA.FTZ R117, -R157, R12, R117 ;  /* 0x0000000c9d757223 */ /* 0x000fe20000010175 */
[----:B------:R-:W-:Y:S01]  /*13a70*/  ISETP.GE.AND P0, PT, R6, R156, PT ;  /* 0x0000009c0600720c */ /* 0x000fe20003f06270 */
[----:B------:R-:W-:Y:S01]  /*13a80*/  VIADD R12, R161, 0x8 ;  /* 0x00000008a10c7836 */ /* 0x000fe20000000000 */
        /* <DEDUP_REMOVED lines=26> */
[----:B------:R-:W-:Y:S02]  /*13c30*/  FSEL R124, R124, -INF , P1 ;  /* 0xff8000007c7c7808 */ /* 0x000fe40000800000 */
[----:B------:R-:W-:Y:S02]  /*13c40*/  FSEL R115, R34, -INF , !P4 ;  /* 0xff80000022737808 */ /* 0x000fe40006000000 */
[-C--:B------:R-:W-:Y:S02]  /*13c50*/  ISETP.GE.AND P1, PT, R4, R156.reuse, PT ;  /* 0x0000009c0400720c */ /* 0x080fe40003f26270 */
        /* <DEDUP_REMOVED lines=28> */
[----:B------:R-:W-:Y:S02]  /*13e20*/  ISETP.GE.AND P1, PT, R28, R155, PT ;  /* 0x0000009b1c00720c */ /* 0x000fe40003f26270 */
[----:B------:R-:W-:Y:S02]  /*13e30*/  FSEL R17, R17, -INF , !P4 ;  /* 0xff80000011117808 */ /* 0x000fe40006000000 */
        /* <DEDUP_REMOVED lines=10> */
[----:B------:R-:W-:Y:S01]  /*13ee0*/  ISETP.GE.AND P1, PT, R26, R149, PT ;  /* 0x000000951a00720c */ /* 0x000fe20003f26270 */
[----:B------:R-:W-:Y:S01]  /*13ef0*/  LDSM.16.MT88.4 R28, [R96+0x7000] ;  /* 0x00700000601c783b */ /* 0x000fe20000004200 */
        /* <DEDUP_REMOVED lines=13> */
[----:B------:R-:W-:Y:S02]  /*13fd0*/  FMNMX3.FTZ R8, R8, R110, R115, !PT ;  /* 0x0000006e08087276 */ /* 0x000fe40007810073 */
[----:B------:R-:W-:Y:S02]  /*13fe0*/  FMNMX3.FTZ R6, R6, R35, R33, !PT ;  /* 0x0000002306067276 */ /* 0x000fe40007810021 */
[----:B------:R-:W-:Y:S02]  /*13ff0*/  FSEL R114, R114, -INF , !P1 ;  /* 0xff80000072727808 */ /* 0x000fe40004800000 */
[-C--:B------:R-:W-:Y:S02]  /*14000*/  ISETP.GE.AND P4, PT, R12, R149.reuse, PT ;  /* 0x000000950c00720c */ /* 0x080fe40003f86270 */
[----:B------:R-:W-:Y:S02]  /*14010*/  ISETP.GE.AND P1, PT, R10, R149, PT ;  /* 0x000000950a00720c */ /* 0x000fe40003f26270 */
[----:B------:R-:W-:Y:S02]  /*14020*/  FMNMX3.FTZ R23, R8, R125, R116, !PT ;  /* 0x0000007d08177276 */ /* 0x000fe40007810074 */
[----:B------:R-:W-:Y:S02]  /*14030*/  FMNMX3.FTZ R21, R6, R114, R123, !PT ;  /* 0x0000007206157276 */ /* 0x000fe4000781007b */
[----:B------:R-:W-:Y:S02]  /*14040*/  FSEL R119, R119, -INF , !P5 ;  /* 0xff80000077777808 */ /* 0x000fe40006800000 */
        /* <DEDUP_REMOVED lines=12> */
[----:B------:R-:W-:Y:S02]  /*14110*/  FSEL R117, R117, -INF , !P0 ;  /* 0xff80000075757808 */ /* 0x000fe40004000000 */
[----:B------:R-:W-:Y:S02]  /*14120*/  FSEL R113, R113, -INF , !P6 ;  /* 0xff80000071717808 */ /* 0x000fe40007000000 */
        /* <DEDUP_REMOVED lines=21> */
[-C--:B------:R-:W-:Y:S01]  /*14280*/  FFMA.FTZ R100, R9, R87.reuse, -R90 ;  /* 0x0000005709647223 */ /* 0x080fe2000001085a */
[----:B------:R-:W1:Y:S01]  /*14290*/  LDSM.16.MT88.4 R12, [R96+0x6000] ;  /* 0x00600000600c783b */ /* 0x000e620000004200 */
[-CC-:B------:R-:W-:Y:S01]  /*142a0*/  FFMA.FTZ R98, R5, R87.reuse, -R112.reuse ;  /* 0x0000005705627223 */ /* 0x180fe20000010870 */
[----:B------:R-:W-:Y:S01]  /*142b0*/  FSEL R5, R86, RZ, P1 ;  /* 0x000000ff56057208 */ /* 0x000fe20000800000 */
[-CC-:B------:R-:W-:Y:S01]  /*142c0*/  FFMA.FTZ R105, R19, R87.reuse, -R112.reuse ;  /* 0x0000005713697223 */ /* 0x180fe20000010870 */
[-CC-:B------:R-:W-:Y:S01]  /*142d0*/  FFMA.FTZ R102, R17, R87.reuse, -R112.reuse ;  /* 0x0000005711667223 */ /* 0x180fe20000010870 */
[-C--:B------:R-:W-:Y:S01]  /*142e0*/  FFMA.FTZ R99, R11, R87.reuse, -R112 ;  /* 0x000000570b637223 */ /* 0x080fe20000010870 */
[-C--:B------:R-:W-:Y:S01]  /*142f0*/  FFMA.FTZ R107, R7, R87.reuse, -R90 ;  /* 0x00000057076b7223 */ /* 0x080fe2000001085a */
[----:B------:R-:W-:Y:S01]  /*14300*/  FADD.FTZ R0, -R5, R0 ;  /* 0x0000000005007221 */ /* 0x000fe20000010100 */
[----:B------:R-:W-:Y:S01]  /*14310*/  FSEL R5, R3, RZ, P0 ;  /* 0x000000ff03057208 */ /* 0x000fe20000000000 */
[----:B------:R-:W-:Y:S01]  /*14320*/  MUFU.EX2 R105, R105 ;  /* 0x0000006900697308 */ /* 0x000fe20000000800 */
[-CC-:B------:R-:W-:Y:S01]  /*14330*/  FFMA.FTZ R104, R27, R87.reuse, -R112.reuse ;  /* 0x000000571b687223 */ /* 0x180fe20000010870 */
[----:B------:R-:W-:Y:S01]  /*14340*/  FMUL.FTZ R4, R87, R0 ;  /* 0x0000000057047220 */ /* 0x000fe20000410000 */
[-C--:B------:R-:W-:Y:S01]  /*14350*/  FFMA.FTZ R109, R25, R87.reuse, -R112 ;  /* 0x00000057196d7223 */ /* 0x080fe20000010870 */
[----:B------:R-:W-:Y:S01]  /*14360*/  FADD.FTZ R0, -R5, R2 ;  /* 0x0000000205007221 */ /* 0x000fe20000010100 */
[----:B------:R-:W-:Y:S02]  /*14370*/  VIADD R5, R96, 0x6000 ;  /* 0x0000600060057836 */ /* 0x000fe40000000000 */
[-CC-:B------:R-:W-:Y:S01]  /*14380*/  FFMA.FTZ R106, R35, R87.reuse, -R90.reuse ;  /* 0x00000057236a7223 */ /* 0x180fe2000001085a */
[-C--:B------:R-:W-:Y:S01]  /*14390*/  FFMA.FTZ R111, R33, R87.reuse, -R90 ;  /* 0x00000057216f7223 */ /* 0x080fe2000001085a */
[----:B------:R-:W-:Y:S01]  /*143a0*/  FMUL.FTZ R8, R87, R0 ;  /* 0x0000000057087220 */ /* 0x000fe20000410000 */
[----:B------:R-:W-:Y:S01]  /*143b0*/  @P2 VIADD R97, R5, 0xffffffe0 ;  /* 0xffffffe005612836 */ /* 0x000fe20000000000 */
[----:B------:R-:W2:Y:S01]  /*143c0*/  MUFU.EX2 R102, R102 ;  /* 0x0000006600667308 */ /* 0x000ea20000000800 */
[-CC-:B------:R-:W-:Y:S01]  /*143d0*/  FFMA.FTZ R110, R110, R87.reuse, -R112.reuse ;  /* 0x000000576e6e7223 */ /* 0x180fe20000010870 */
[-C--:B------:R-:W-:Y:S01]  /*143e0*/  FFMA.FTZ R115, R115, R87.reuse, -R112 ;  /* 0x0000005773737223 */ /* 0x080fe20000010870 */
[-CC-:B------:R-:W-:Y:S01]  /*143f0*/  FFMA.FTZ R114, R114, R87.reuse, -R90.reuse ;  /* 0x0000005772727223 */ /* 0x180fe2000001085a */
[----:B------:R-:W3:Y:S01]  /*14400*/  LDSM.16.MT88.4 R20, [R97] ;  /* 0x000000006114783b */ /* 0x000ee20000004200 */
        /* <DEDUP_REMOVED lines=9> */
[-CC-:B------:R-:W-:Y:S01]  /*144a0*/  FFMA.FTZ R122, R122, R87.reuse, -R90.reuse ;  /* 0x000000577a7a7223 */ /* 0x180fe2000001085a */
[----:B------:R-:W-:Y:S03]  /*144b0*/  FFMA.FTZ R130, R113, R87, -R90 ;  /* 0x0000005771827223 */ /* 0x000fe6000001085a */
[----:B------:R-:W4:Y:S01]  /*144c0*/  MUFU.EX2 R101, R101 ;  /* 0x0000006500657308 */ /* 0x000f220000000800 */
[----:B--2---:R-:W-:Y:S01]  /*144d0*/  F2FP.BF16.F32.PACK_AB R92, R102, R105 ;  /* 0x00000069665c723e */ /* 0x004fe200000010ff */
[-CC-:B------:R-:W-:Y:S01]  /*144e0*/  FFMA.FTZ R113, R91, R87.reuse, -R112.reuse ;  /* 0x000000575b717223 */ /* 0x180fe20000010870 */
[-CC-:B------:R-:W-:Y:S01]  /*144f0*/  FFMA.FTZ R121, R121, R87.reuse, -R112.reuse ;  /* 0x0000005779797223 */ /* 0x180fe20000010870 */
[-CC-:B------:R-:W-:Y:S01]  /*14500*/  FFMA.FTZ R126, R119, R87.reuse, -R112.reuse ;  /* 0x00000057777e7223 */ /* 0x180fe20000010870 */
[-C--:B------:R-:W-:Y:S01]  /*14510*/  FFMA.FTZ R112, R108, R87.reuse, -R112 ;  /* 0x000000576c707223 */ /* 0x080fe20000010870 */
[-CC-:B------:R-:W-:Y:S01]  /*14520*/  FFMA.FTZ R108, R89, R87.reuse, -R90.reuse ;  /* 0x00000057596c7223 */ /* 0x180fe2000001085a */
[-CC-:B------:R-:W-:Y:S03]  /*14530*/  FFMA.FTZ R117, R117, R87.reuse, -R90.reuse ;  /* 0x0000005775757223 */ /* 0x180fe6000001085a */
[----:B------:R-:W-:Y:S01]  /*14540*/  MUFU.EX2 R99, R99 ;  /* 0x0000006300637308 */ /* 0x000fe20000000800 */
[----:B------:R-:W-:Y:S01]  /*14550*/  FFMA.FTZ R90, R88, R87, -R90 ;  /* 0x00000057585a7223 */ /* 0x000fe2000001085a */
[----:B------:R-:W-:Y:S08]  /*14560*/  ISETP.GT.AND P0, PT, R158, R137, PT ;  /* 0x000000899e00720c */ /* 0x000ff00003f04270 */
        /* <DEDUP_REMOVED lines=196> */
.L_x_10787:
        /* <DEDUP_REMOVED lines=10> */
.L_x_10806:
        /* <DEDUP_REMOVED lines=151> */
.L_x_10797:
[----:B------:R-:W-:Y:S05]  /*15bc0*/  BSYNC.RECONVERGENT B0 ;  /* 0x0000000000007941 */ /* 0x000fea0003800200 */
.L_x_10796:
        /* <DEDUP_REMOVED lines=28> */
.L_x_10799:
[----:B------:R-:W-:Y:S05]  /*15d90*/  BSYNC.RECONVERGENT B0 ;  /* 0x0000000000007941 */ /* 0x000fea0003800200 */
.L_x_10798:
        /* <DEDUP_REMOVED lines=35> */
.L_x_10801:
[----:B------:R-:W-:Y:S05]  /*15fd0*/  BSYNC.RECONVERGENT B0 ;  /* 0x0000000000007941 */ /* 0x000fea0003800200 */
.L_x_10800:
[----:B------:R-:W-:-:S04]  /*15fe0*/  MOV R143, 0x0 ;  /* 0x00000000008f7802 */ /* 0x000fc80000000f00 */
[----:B-12345:R-:W-:Y:S05]  /*15ff0*/  @P1 RET.REL.NODEC R142 `(_ZN5flash24flash_fwd_splitkv_kernelI23Flash_fwd_kernel_traitsILi96ELi64ELi64ELi4ELb0ELb0EN7cutlass10bfloat16_tE19Flash_kernel_traitsILi96ELi64ELi64ELi4ES3_EELb0ELb1ELb1ELb0ELb0ELb1ELb0ELb1EEEvNS_16Flash_fwd_paramsE) ;  /* 0xfffffea08e001950 */ /* 0x03efea0003c3ffff */
        /* <DEDUP_REMOVED lines=14> */
[----:B-1----:R-:W-:Y:S05]  /*160e0*/  @P0 RET.REL.NODEC R142 `(_ZN5flash24flash_fwd_splitkv_kernelI23Flash_fwd_kernel_traitsILi96ELi64ELi64ELi4ELb0ELb0EN7cutlass10bfloat16_tE19Flash_kernel_traitsILi96ELi64ELi64ELi4ES3_EELb0ELb1ELb1ELb0ELb0ELb1ELb0ELb1EEEvNS_16Flash_fwd_paramsE) ;  /* 0xfffffe9c8ec40950 */ /* 0x002fea0003c3ffff */
[----:B------:R-:W-:Y:S01]  /*160f0*/  MOV R143, 0x0 ;  /* 0x00000000008f7802 */ /* 0x000fe20000000f00 */
[----:B------:R1:W-:Y:S03]  /*16100*/  ST.E.128 desc[UR4][R2.64+0x80], R12 ;  /* 0x0000800c02007985 */ /* 0x0003e6000c101d04 */
[----:B-1----:R-:W-:Y:S05]  /*16110*/  RET.REL.NODEC R142 `(_ZN5flash24flash_fwd_splitkv_kernelI23Flash_fwd_kernel_traitsILi96ELi64ELi64ELi4ELb0ELb0EN7cutlass10bfloat16_tE19Flash_kernel_traitsILi96ELi64ELi64ELi4ES3_EELb0ELb1ELb1ELb0ELb0ELb1ELb0ELb1EEEvNS_16Flash_fwd_paramsE) ;  /* 0xfffffe9c8eb87950 */ /* 0x002fea0003c3ffff */
.L_x_10795:
[----:B------:R-:W-:Y:S01]  /*16120*/  MOV R5, 0x2 ;  /* 0x0000000200057802 */ /* 0x000fe20000000f00 */
[----:B------:R-:W-:Y:S01]  /*16130*/  IMAD.MOV.U32 R0, RZ, RZ, 0x1f ;  /* 0x0000001fff007424 */ /* 0x000fe200078e00ff */
[----:B------:R-:W-:-:S07]  /*16140*/  MOV R2, 0xffffffff ;  /* 0xffffffff00027802 */ /* 0x000fce0000000f00 */
[----:B-1---5:R-:W-:Y:S05]  /*16150*/  WARPSYNC.COLLECTIVE R2, `(.L_x_10802) ;  /* 0x0000000002087348 */ /* 0x022fea0003c00000 */
[----:B------:R2:W3:Y:S02]  /*16160*/  SHFL.BFLY P0, R9, R165, R5, R0 ;  /* 0x0c000005a5097389 */ /* 0x0004e40000000000 */
[----:B-123-5:R-:W-:Y:S05]  /*16170*/  ENDCOLLECTIVE ;  /* 0x000000000000791b */ /* 0x02efea0003800000 */
.L_x_10802:
[----:B------:R-:W-:Y:S02]  /*16180*/  IMAD.MOV.U32 R6, RZ, RZ, R9 ;  /* 0x000000ffff067224 */ /* 0x000fe400078e0009 */
[----:B------:R-:W-:Y:S02]  /*16190*/  IMAD.MOV.U32 R5, RZ, RZ, 0x1 ;  /* 0x00000001ff057424 */ /* 0x000fe400078e00ff */
[----:B------:R-:W-:-:S05]  /*161a0*/  FADD.FTZ R7, R6, R165 ;  /* 0x000000a506077221 */ /* 0x000fca0000010000 */
[----:B------:R-:W-:-:S07]  /*161b0*/  MOV R165, R7 ;  /* 0x0000000700a57202 */ /* 0x000fce0000000f00 */
[----:B------:R-:W-:Y:S05]  /*161c0*/  WARPSYNC.COLLECTIVE R2, `(.L_x_10803) ;  /* 0x0000000002087348 */ /* 0x000fea0003c00000 */
[----:B------:R1:W2:Y:S02]  /*161d0*/  SHFL.BFLY P0, R9, R165, R5, R0 ;  /* 0x0c000005a5097389 */ /* 0x0002a40000000000 */
[----:B-12---:R-:W-:Y:S05]  /*161e0*/  ENDCOLLECTIVE ;  /* 0x000000000000791b */ /* 0x006fea0003800000 */
.L_x_10803:
[----:B------:R-:W-:Y:S01]  /*161f0*/  MOV R165, R163 ;  /* 0x000000a300a57202 */ /* 0x000fe20000000f00 */
[----:B------:R-:W-:Y:S01]  /*16200*/  IMAD.MOV.U32 R5, RZ, RZ, 0x2 ;  /* 0x00000002ff057424 */ /* 0x000fe200078e00ff */
[----:B------:R-:W-:-:S07]  /*16210*/  MOV R6, R9 ;  /* 0x0000000900067202 */ /* 0x000fce0000000f00 */
[----:B------:R-:W-:Y:S05]  /*16220*/  WARPSYNC.COLLECTIVE R2, `(.L_x_10804) ;  /* 0x0000000002087348 */ /* 0x000fea0003c00000 */
[----:B------:R1:W2:Y:S02]  /*16230*/  SHFL.BFLY P0, R9, R165, R5, R0 ;  /* 0x0c000005a5097389 */ /* 0x0002a40000000000 */
[----:B-12---:R-:W-:Y:S05]  /*16240*/  ENDCOLLECTIVE ;  /* 0x000000000000791b */ /* 0x006fea0003800000 */
.L_x_10804:
[----:B------:R-:W-:Y:S01]  /*16250*/  FADD.FTZ R6, R7, R6 ;  /* 0x0000000607067221 */ /* 0x000fe20000010000 */
[----:B------:R-:W-:Y:S01]  /*16260*/  FADD.FTZ R8, R9, R163 ;  /* 0x000000a309087221 */ /* 0x000fe20000010000 */
[----:B------:R-:W-:-:S04]  /*16270*/  MOV R5, 0x1 ;  /* 0x0000000100057802 */ /* 0x000fc80000000f00 */
[----:B------:R-:W-:-:S07]  /*16280*/  MOV R165, R8 ;  /* 0x0000000800a57202 */ /* 0x000fce0000000f00 */
[----:B------:R-:W-:Y:S05]  /*16290*/  WARPSYNC.COLLECTIVE R2, `(.L_x_10805) ;  /* 0x0000000002087348 */ /* 0x000fea0003c00000 */
[----:B------:R1:W2:Y:S02]  /*162a0*/  SHFL.BFLY P0, R9, R165, R5, R0 ;  /* 0x0c000005a5097389 */ /* 0x0002a40000000000 */
[----:B-12---:R-:W-:Y:S05]  /*162b0*/  ENDCOLLECTIVE ;  /* 0x000000000000791b */ /* 0x006fea0003800000 */
.L_x_10805:
[----:B------:R-:W-:Y:S05]  /*162c0*/  BRA `(.L_x_10806) ;  /* 0xffffffec00e07947 */ /* 0x000fea000383ffff */
.L_x_10807:
        /* <DEDUP_REMOVED lines=11> */
.L_x_11701:


//--------------------- .text._ZN5flash24flash_fwd_splitkv_kernelI23Flash_fwd_kernel_traitsILi96ELi64ELi64ELi4ELb0ELb0EN7cutlass10bfloat16_tE19Flash_kernel_traitsILi96ELi64ELi64ELi4ES3_EELb0ELb1ELb0ELb0ELb1ELb0ELb1ELb0EEEvNS_16Flash_fwd_paramsE --------------------------
	.section	.text._ZN5flash24flash_fwd_splitkv_kernelI23Flash_fwd_kernel_traitsILi96ELi64ELi64ELi4ELb0ELb0EN7cutlass10bfloat16_tE19Flash_kernel_traitsILi96ELi64ELi64ELi4ES3_EELb0ELb1ELb0ELb0ELb1ELb0ELb1ELb0EEEvNS_16Flash_fwd_paramsE,"ax",@progbits
	.align	128
        .global         _ZN5flash24flash_fwd_splitkv_kernelI23Flash_fwd_kernel_traitsILi96ELi64ELi64ELi4ELb0ELb0EN7cutlass10bfloat16_tE19Flash_kernel_traitsILi96ELi64ELi64ELi4ES3_EELb0ELb1ELb0ELb0ELb1ELb0ELb1ELb0EEEvNS_16Flash_fwd_paramsE
        .type           _ZN5flash24flash_fwd_splitkv_kernelI23Flash_fwd_kernel_traitsILi96ELi64ELi64ELi4ELb0ELb0EN7cutlass10bfloat16_tE19Flash_kernel_traitsILi96ELi64ELi64ELi4ES3_EELb0ELb1ELb0ELb0ELb1ELb0ELb1ELb0EEEvNS_16Flash_fwd_paramsE,@function
        .size           _ZN5flash24flash_fwd_splitkv_kernelI23Flash_fwd_kernel_traitsILi96ELi64ELi64ELi4ELb0ELb0EN7cutlass10bfloat16_tE19Flash_kernel_traitsILi96ELi64ELi64ELi4ES3_EELb0ELb1ELb0ELb0ELb1ELb0ELb1ELb0EEEvNS_16Flash_fwd_paramsE,(.L_x_11702 - _ZN5flash24flash_fwd_splitkv_kernelI23Flash_fwd_kernel_traitsILi96ELi64ELi64ELi4ELb0ELb0EN7cutlass10bfloat16_tE19Flash_kernel_traitsILi96ELi64ELi64ELi4ES3_EELb0ELb1ELb0ELb0ELb1ELb0ELb1ELb0EEEvNS_16Flash_fwd_paramsE)
        .other          _ZN5flash24flash_fwd_splitkv_kernelI23Flash_fwd_kernel_traitsILi96ELi64ELi64ELi4ELb0ELb0EN7cutlass10bfloat16_tE19Flash_kernel_traitsILi96ELi64ELi64ELi4ES3_EELb0ELb1ELb0ELb0ELb1ELb0ELb1ELb0EEEvNS_16Flash_fwd_paramsE,@"STO_CUDA_ENTRY STV_DEFAULT"
_ZN5flash24flash_fwd_splitkv_kernelI23Flash_fwd_kernel_traitsILi96ELi64ELi64ELi4ELb0ELb0EN7cutlass10bfloat16_tE19Flash_kernel_traitsILi96ELi64ELi64ELi4ES3_EELb0ELb1ELb0ELb0ELb1ELb0ELb1ELb0EEEvNS_16Flash_fwd_paramsE:
.text._ZN5flash24flash_fwd_splitkv_kernelI23Flash_fwd_kernel_traitsILi96ELi64ELi64ELi4ELb0ELb0EN7cutlass10bfloat16_tE19Flash_kernel_traitsILi96ELi64ELi64ELi4ES3_EELb0ELb1ELb0ELb0ELb1ELb0ELb1ELb0EEEvNS_16Flash_fwd_paramsE:
        /* <DEDUP_REMOVED lines=29> */
[----:B-1----:R-:W-:Y:S05]  /*01d0*/  CALL.REL.NOINC `($_ZN5flash24flash_fwd_splitkv_kernelI23Flash_fwd_kernel_traitsILi96ELi64ELi64ELi4ELb0ELb0EN7cutlass10bfloat16_tE19Flash_kernel_traitsILi96ELi64ELi64ELi4ES3_EELb0ELb1ELb0ELb0ELb1ELb0ELb1ELb0EEEvNS_16Flash_fwd_paramsE$_ZN5flash30compute_attn_1rowblock_splitkvI23Flash_fwd_kernel_traitsILi96ELi64ELi64ELi4ELb0ELb0EN7cutlass10bfloat16_tE19Flash_kernel_traitsILi96ELi64ELi64ELi4ES3_EELb0ELb1ELb0ELb0ELb1ELb0ELb1ELb0ENS_16Flash_fwd_paramsEEEvRKT8_iiiii) ;  /* 0x0000000000087944 */ /* 0x002fea0003c00000 */
[----:B------:R-:W-:Y:S05]  /*01e0*/  BSYNC.RECONVERGENT B3 ;  /* 0x0000000000037941 */ /* 0x000fea0003800200 */
.L_x_10808:
[----:B------:R-:W-:Y:S05]  /*01f0*/  EXIT ;  /* 0x000000000000794d */ /* 0x000fea0003800000 */
        .type           $_ZN5flash24flash_fwd_splitkv_kernelI23Flash_fwd_kernel_traitsILi96ELi64ELi64ELi4ELb0ELb0EN7cutlass10bfloat16_tE19Flash_kernel_traitsILi96ELi64ELi64ELi4ES3_EELb0ELb1ELb0ELb0ELb1ELb0ELb1ELb0EEEvNS_16Flash_fwd_paramsE$_ZN5flash30compute_attn_1rowblock_splitkvI23Flash_fwd_kernel_traitsILi96ELi64ELi64ELi4ELb0ELb0EN7cutlass10bfloat16_tE19Flash_kernel_traitsILi96ELi64ELi64ELi4ES3_EELb0ELb1ELb0ELb0ELb1ELb0ELb1ELb0ENS_16Flash_fwd_paramsEEEvRKT8_iiiii,@function
        .size           $_ZN5flash24flash_fwd_splitkv_kernelI23Flash_fwd_kernel_traitsILi96ELi64ELi64ELi4ELb0ELb0EN7cutlass10bfloat16_tE19Flash_kernel_traitsILi96ELi64ELi64ELi4ES3_EELb0ELb1ELb0ELb0ELb1ELb0ELb1ELb0EEEvNS_16Flash_fwd_paramsE$_ZN5flash30compute_attn_1rowblock_splitkvI23Flash_fwd_kernel_traitsILi96ELi64ELi64ELi4ELb0ELb0EN7cutlass10bfloat16_tE19Flash_kernel_traitsILi96ELi64ELi64ELi4ES3_EELb0ELb1ELb0ELb0ELb1ELb0ELb1ELb0ENS_16Flash_fwd_paramsEEEvRKT8_iiiii,(.L_x_11702 - $_ZN5flash24flash_fwd_splitkv_kernelI23Flash_fwd_kernel_traitsILi96ELi64ELi64ELi4ELb0ELb0EN7cutlass10bfloat16_tE19Flash_kernel_traitsILi96ELi64ELi64ELi4ES3_EELb0ELb1ELb0ELb0ELb1ELb0ELb1ELb0EEEvNS_16Flash_fwd_paramsE$_ZN5flash30compute_attn_1rowblock_splitkvI23Flash_fwd_kernel_traitsILi96ELi64ELi64ELi4ELb0ELb0EN7cutlass10bfloat16_tE19Flash_kernel_traitsILi96ELi64ELi64ELi4ES3_EELb0ELb1ELb0ELb0ELb1ELb0ELb1ELb0ENS_16Flash_fwd_paramsEEEvRKT8_iiiii)
$_ZN5flash24flash_fwd_splitkv_kernelI23Flash_fwd_kernel_traitsILi96ELi64ELi64ELi4ELb0ELb0EN7cutlass10bfloat16_tE19Flash_kernel_traitsILi96ELi64ELi64ELi4ES3_EELb0ELb1ELb0ELb0ELb1ELb0ELb1ELb0EEEvNS_16Flash_fwd_paramsE$_ZN5flash30compute_attn_1rowblock_splitkvI23Flash_fwd_kernel_traitsILi96ELi64ELi64ELi4ELb0ELb0EN7cutlass10bfloat16_tE19Flash_kernel_traitsILi96ELi64ELi64ELi4ES3_EELb0ELb1ELb0ELb0ELb1ELb0ELb1ELb0ENS_16Flash_fwd_paramsEEEvRKT8_iiiii:
        /* <DEDUP_REMOVED lines=16> */
[----:B------:R-:W-:-:S04]  /*0300*/  IMAD.WIDE.U32 R18, R149, 0x4, R18 ;  /* 0x0000000495127825 */ /* 0x000fc800078e0012 */
[----:B------:R-:W-:Y:S01]  /*0310*/  IMAD.SHL.U32 R4, R149, 0x4, RZ ;  /* 0x0000000495047824 */ /* 0x000fe200078e00ff */
[----:B------:R-:W-:Y:S01]  /*0320*/  SHF.R.U32.HI R0, RZ, 0x1e, R149 ;  /* 0x0000001eff007819 */ /* 0x000fe20000011695 */
[----:B------:R-:W-:Y:S01]  /*0330*/  IMAD.MOV.U32 R17, RZ, RZ, RZ ;  /* 0x000000ffff117224 */ /* 0x000fe200078e00ff */
[----:B------:R-:W-:Y:S01]  /*0340*/  BSSY.RECONVERGENT B0, `(.L_x_10809) ;  /* 0x0000012000007945 */ /* 0x000fe20003800200 */
[----:B------:R-:W5:Y:S04]  /*0350*/  @P4 LD.E R5, desc[UR4][R18.64+0x4] ;  /* 0x0000040412054980 */ /* 0x000f68000c101900 */
[----:B------:R1:W5:Y:S01]  /*0360*/  @P2 LD.E R7, desc[UR4][R18.64] ;  /* 0x0000000412072980 */ /* 0x000362000c101900 */
[----:B------:R-:W-:Y:S02]  /*0370*/  ISETP.NE.U32.AND P2, PT, R12, RZ, PT ;  /* 0x000000ff0c00720c */ /* 0x000fe40003f45070 */
[----:B------:R-:W-:-:S02]  /*0380*/  @P1 IADD3 R14, P0, PT, R14, R4, RZ ;  /* 0x000000040e0e1210 */ /* 0x000fc40007f1e0ff */
[----:B------:R-:W-:-:S03]  /*0390*/  ISETP.NE.AND.EX P2, PT, R13, RZ, PT, P2 ;  /* 0x000000ff0d00720c */ /* 0x000fc60003f45320 */
[----:B------:R-:W-:Y:S01]  /*03a0*/  @P1 IMAD.X R15, R15, 0x1, R0, P0 ;  /* 0x000000010f0f1824 */ /* 0x000fe200000e0600 */
[----:B------:R-:W-:-:S04]  /*03b0*/  ISETP.NE.U32.AND P0, PT, R10, RZ, PT ;  /* 0x000000ff0a00720c */ /* 0x000fc80003f05070 */
[----:B------:R2:W5:Y:S01]  /*03c0*/  @P1 LD.E R17, desc[UR4][R14.64] ;  /* 0x000000040e111980 */ /* 0x000562000c101900 */
[----:B------:R-:W-:Y:S02]  /*03d0*/  IADD3 R12, P1, PT, R12, R4, RZ ;  /* 0x000000040c0c7210 */ /* 0x000fe40007f3e0ff */
[----:B------:R-:W-:-:S03]  /*03e0*/  ISETP.NE.AND.EX P0, PT, R11, RZ, PT, P0 ;  /* 0x000000ff0b00720c */ /* 0x000fc60003f05300 */
[----:B------:R-:W-:Y:S02]  /*03f0*/  IMAD.X R13, R13, 0x1, R0, P1 ;  /* 0x000000010d0d7824 */ /* 0x000fe400008e0600 */
[----:B-1----:R-:W-:Y:S01]  /*0400*/  IMAD.MOV.U32 R18, RZ, RZ, -0x1 ;  /* 0xffffffffff127424 */ /* 0x002fe200078e00ff */
[----:B------:R-:W-:Y:S07]  /*0410*/  @!P2 BRA `(.L_x_10810) ;  /* 0x000000000010a947 */ /* 0x000fee0003800000 */
[----:B------:R-:W3:Y:S02]  /*0420*/  LD.E.U8 R6, desc[UR4][R2.64+0x1b2] ;  /* 0x0001b20402067980 */ /* 0x000ee4000c101100 */
[----:B---3--:R-:W-:-:S13]  /*0430*/  ISETP.NE.AND P1, PT, R6, RZ, PT ;  /* 0x000000ff0600720c */ /* 0x008fda0003f25270 */
[----:B------:R-:W-:Y:S05]  /*0440*/  @!P1 BRA `(.L_x_10810) ;  /* 0x0000000000049947 */ /* 0x000fea0003800000 */
[----:B------:R1:W5:Y:S02]  /*0450*/  LD.E R18, desc[UR4][R12.64] ;  /* 0x000000040c127980 */ /* 0x000364000c101900 */
.L_x_10810:
[----:B------:R-:W-:Y:S05]  /*0460*/  BSYNC.RECONVERGENT B0 ;  /* 0x0000000000007941 */ /* 0x000fea0003800200 */
.L_x_10809:
[----:B------:R-:W-:Y:S04]  /*0470*/  BSSY.RECONVERGENT B0, `(.L_x_10811) ;  /* 0x0000007000007945 */ /* 0x000fe80003800200 */
[----:B------:R-:W-:Y:S05]  /*0480*/  @!P3 BRA `(.L_x_10812) ;  /* 0x000000000014b947 */ /* 0x000fea0003800000 */
[----:B------:R-:W3:Y:S02]  /*0490*/  LD.E.U8 R6, desc[UR4][R2.64+0x1b2] ;  /* 0x0001b20402067980 */ /* 0x000ee4000c101100 */
[----:B---3--:R-:W-:-:S13]  /*04a0*/  ISETP.NE.AND P1, PT, R6, RZ, PT ;  /* 0x000000ff0600720c */ /* 0x008fda0003f25270 */
[----:B-----5:R-:W3:Y:S02]  /*04b0*/  @P1 LD.E R86, desc[UR4][R12.64+0x4] ;  /* 0x000004040c561980 */ /* 0x020ee4000c101900 */
[----:B---3--:R-:W-:-:S06]  /*04c0*/  @P1 IADD3 R86, PT, PT, R86, -R18, RZ ;  /* 0x8000001256561210 */ /* 0x008fcc0007ffe0ff */
[----:B------:R3:W5:Y:S02]  /*04d0*/  @!P1 LD.E R86, desc[UR4][R12.64] ;  /* 0x000000040c569980 */ /* 0x000764000c101900 */
.L_x_10812:
[----:B------:R-:W-:Y:S05]  /*04e0*/  BSYNC.RECONVERGENT B0 ;  /* 0x0000000000007941 */ /* 0x000fea0003800200 */
.L_x_10811:
        /* <DEDUP_REMOVED lines=8> */
.L_x_10814:
[----:B------:R-:W4:Y:S01]  /*0570*/  LD.E.64 R10, desc[UR4][R2.64+0x108] ;  /* 0x00010804020a7980 */ /* 0x000f22000c101b00 */
[----:B------:R-:W-:Y:S01]  /*0580*/  BSSY.RECONVERGENT B0, `(.L_x_10816) ;  /* 0x0000006000007945 */ /* 0x000fe20003800200 */
[----:B------:R-:W-:Y:S01]  /*0590*/  IMAD.MOV.U32 R5, RZ, RZ, RZ ;  /* 0x000000ffff057224 */ /* 0x000fe200078e00ff */
[----:B----4-:R-:W-:-:S04]  /*05a0*/  ISETP.NE.U32.AND P0, PT, R10, RZ, PT ;  /* 0x000000ff0a00720c */ /* 0x010fc80003f05070 */
[----:B------:R-:W-:-:S13]  /*05b0*/  ISETP.NE.AND.EX P0, PT, R11, RZ, PT, P0 ;  /* 0x000000ff0b00720c */ /* 0x000fda0003f05300 */
[----:B------:R-:W-:Y:S05]  /*05c0*/  @!P0 BRA `(.L_x_10817) ;  /* 0x0000000000048947 */ /* 0x000fea0003800000 */
[----:B------:R4:W5:Y:S02]  /*05d0*/  LD.E R5, desc[UR4][R2.64+0xbc] ;  /* 0x0000bc0402057980 */ /* 0x000964000c101900 */
.L_x_10817:
[----:B------:R-:W-:Y:S05]  /*05e0*/  BSYNC.RECONVERGENT B0 ;  /* 0x0000000000007941 */ /* 0x000fea0003800200 */
.L_x_10816:
[----:B-----5:R-:W-:Y:S02]  /*05f0*/  IADD3 R86, PT, PT, R5, R86, -R17 ;  /* 0x0000005605567210 */ /* 0x020fe40007ffe811 */
.L_x_10815:
[----:B------:R-:W-:Y:S05]  /*0600*/  BSYNC.RECONVERGENT B1 ;  /* 0x0000000000017941 */ /* 0x000fea0003800200 */
.L_x_10813:
[----:B------:R-:W-:Y:S01]  /*0610*/  IMAD.SHL.U32 R135, R145, 0x40, RZ ;  /* 0x0000004091877824 */ /* 0x000fe200078e00ff */
[----:B------:R-:W-:Y:S01]  /*0620*/  MOV R10, R144 ;  /* 0x00000090000a7202 */ /* 0x000fe20000000f00 */
[----:B------:R-:W-:-:S03]  /*0630*/  IMAD.MOV.U32 R11, RZ, RZ, 0x0 ;  /* 0x00000000ff0b7424 */ /* 0x000fc600078e00ff */
[----:B------:R-:W-:-:S13]  /*0640*/  ISETP.GT.AND P0, PT, R93, R135, PT ;  /* 0x000000875d00720c */ /* 0x000fda0003f04270 */
[----:B-1234-:R-:W-:Y:S05]  /*0650*/  @!P0 RET.REL.NODEC R10 `(_ZN5flash24flash_fwd_splitkv_kernelI23Flash_fwd_kernel_traitsILi96ELi64ELi64ELi4ELb0ELb0EN7cutlass10bfloat16_tE19Flash_kernel_traitsILi96ELi64ELi64ELi4ES3_EELb0ELb1ELb0ELb0ELb1ELb0ELb1ELb0EEEvNS_16Flash_fwd_paramsE) ;  /* 0xfffffff80a688950 */ /* 0x01efea0003c3ffff */
        /* <DEDUP_REMOVED lines=24> */
[----:B------:R-:W-:Y:S01]  /*07e0*/  LOP3.LUT R13, R13, R9, RZ, 0x3c, !PT ;  /* 0x000000090d0d7212 */ /* 0x000fe200078e3cff */
[----:B------:R-:W-:-:S10]  /*07f0*/  VIADD R6, R86, 0x3f ;  /* 0x0000003f56067836 */ /* 0x000fd40000000000 */
[----:B------:R-:W-:Y:S01]  /*0800*/  @!P1 IMAD.IADD R5, R5, 0x1, -R8 ;  /* 0x0000000105059824 */ /* 0x000fe200078e0a08 */
[----:B------:R-:W-:-:S04]  /*0810*/  ISETP.GE.AND P0, PT, R13, RZ, PT ;  /* 0x000000ff0d00720c */ /* 0x000fc80003f06270 */
[----:B------:R-:W-:Y:S01]  /*0820*/  ISETP.GE.U32.AND P2, PT, R5, R8, PT ;  /* 0x000000080500720c */ /* 0x000fe20003f46070 */
[----:B------:R-:W-:Y:S01]  /*0830*/  @!P1 VIADD R12, R12, 0x1 ;  /* 0x000000010c0c9836 */ /* 0x000fe20000000000 */
[----:B------:R-:W-:Y:S01]  /*0840*/  ISETP.NE.AND P1, PT, R9, RZ, PT ;  /* 0x000000ff0900720c */ /* 0x000fe20003f25270 */
[--C-:B------:R-:W-:Y:S02]  /*0850*/  IMAD R5, R145, 0x40, -R93.reuse ;  /* 0x0000004091057824 */ /* 0x100fe400078e0a5d */
[----:B----4-:R-:W-:-:S03]  /*0860*/  IMAD.IADD R8, R11, 0x1, R93 ;  /* 0x000000010b087824 */ /* 0x010fc600078e025d */
[----:B---3--:R-:W-:Y:S02]  /*0870*/  IADD3 R5, PT, PT, R10, R5, R6 ;  /* 0x000000050a057210 */ /* 0x008fe40007ffe006 */
[----:B------:R-:W-:-:S03]  /*0880*/  IADD3 R8, PT, PT, -R8, R135, R86 ;  /* 0x0000008708087210 */ /* 0x000fc60007ffe156 */
[----:B------:R-:W-:Y:S01]  /*0890*/  @P2 VIADD R12, R12, 0x1 ;  /* 0x000000010c0c2836 */ /* 0x000fe20000000000 */
[----:B------:R-:W-:Y:S01]  /*08a0*/  SHF.R.S32.HI R10, RZ, 0x1f, R6 ;  /* 0x0000001fff0a7819 */ /* 0x000fe20000011406 */
[----:B------:R-:W-:Y:S02]  /*08b0*/  VIADD R5, R5, 0x40 ;  /* 0x0000004005057836 */ /* 0x000fe40000000000 */
[----:B------:R-:W-:Y:S01]  /*08c0*/  @!P0 IMAD.MOV R12, RZ, RZ, -R12 ;  /* 0x000000ffff0c8224 */ /* 0x000fe200078e0a0c */
[----:B------:R-:W-:Y:S02]  /*08d0*/  @!P1 LOP3.LUT R12, RZ, R9, RZ, 0x33, !PT ;  /* 0x00000009ff0c9212 */ /* 0x000fe400078e33ff */
[----:B------:R-:W-:Y:S02]  /*08e0*/  SHF.R.S32.HI R11, RZ, 0x1f, R8 ;  /* 0x0000001fff0b7819 */ /* 0x000fe40000011408 */
[----:B------:R-:W-:Y:S02]  /*08f0*/  SHF.R.S32.HI R9, RZ, 0x1f, R5 ;  /* 0x0000001fff097819 */ /* 0x000fe40000011405 */
[----:B------:R-:W-:Y:S01]  /*0900*/  LEA.HI R10, R10, R6, RZ, 0x6 ;  /* 0x000000060a0a7211 */ /* 0x000fe200078f30ff */
[----:B------:R-:W-:Y:S01]  /*0910*/  IMAD R138, R12, UR8, RZ ;  /* 0x000000080c8a7c24 */ /* 0x000fe2000f8e02ff */
[----:B------:R-:W-:-:S02]  /*0920*/  LEA.HI R11, R11, R8, RZ, 0x6 ;  /* 0x000000080b0b7211 */ /* 0x000fc400078f30ff */
[----:B------:R-:W-:Y:S02]  /*0930*/  LEA.HI R9, R9, R5, RZ, 0x6 ;  /* 0x0000000509097211 */ /* 0x000fe400078f30ff */
[----:B------:R-:W-:Y:S02]  /*0940*/  SHF.R.S32.HI R10, RZ, 0x6, R10 ;  /* 0x00000006ff0a7819 */ /* 0x000fe4000001140a */
[----:B------:R-:W-:Y:S02]  /*0950*/  SHF.R.S32.HI R11, RZ, 0x6, R11 ;  /* 0x00000006ff0b7819 */ /* 0x000fe4000001140b */
[----:B------:R-:W-:Y:S02]  /*0960*/  SHF.R.S32.HI R9, RZ, 0x6, R9 ;  /* 0x00000006ff097819 */ /* 0x000fe40000011409 */
[C---:B------:R-:W-:Y:S02]  /*0970*/  VIADDMNMX R10, R138.reuse, R12, R10, PT ;  /* 0x0000000c8a0a7246 */ /* 0x040fe4000380010a */
[----:B------:R-:W-:-:S02]  /*0980*/  VIMNMX R138, PT, PT, R138, R11, !PT ;  /* 0x0000000b8a8a7248 */ /* 0x000fc40007fe0100 */
[----:B------:R-:W-:-:S04]  /*0990*/  VIMNMX R97, PT, PT, R10, R9, PT ;  /* 0x000000090a617248 */ /* 0x000fc80003fe0100 */
        /* <DEDUP_REMOVED lines=56> */
[----:B---3--:R-:W-:Y:S05]  /*0d20*/  @P1 RET.REL.NODEC R4 `(_ZN5flash24flash_fwd_splitkv_kernelI23Flash_fwd_kernel_traitsILi96ELi64ELi64ELi4ELb0ELb0EN7cutlass10bfloat16_tE19Flash_kernel_traitsILi96ELi64ELi64ELi4ES3_EELb0ELb1ELb0ELb0ELb1ELb0ELb1ELb0EEEvNS_16Flash_fwd_paramsE) ;  /* 0xfffffff004b41950 */ /* 0x008fea0003c3ffff */
[----:B------:R-:W-:Y:S02]  /*0d30*/  MOV R0, 0xff800000 ;  /* 0xff80000000007802 */ /* 0x000fe40000000f00 */
[----:B------:R-:W-:-:S03]  /*0d40*/  MOV R145, 0x0 ;  /* 0x0000000000917802 */ /* 0x000fc60000000f00 */
[----:B------:R1:W-:Y:S02]  /*0d50*/  ST.E desc[UR4][R2.64+0xc0], R0 ;  /* 0x0000c00002007985 */ /* 0x0003e4000c101904 */
[----:B-1----:R-:W-:Y:S05]  /*0d60*/  RET.REL.NODEC R144 `(_ZN5flash24flash_fwd_splitkv_kernelI23Flash_fwd_kernel_traitsILi96ELi64ELi64ELi4ELb0ELb0EN7cutlass10bfloat16_tE19Flash_kernel_traitsILi96ELi64ELi64ELi4ES3_EELb0ELb1ELb0ELb0ELb1ELb0ELb1ELb0EEEvNS_16Flash_fwd_paramsE) ;  /* 0xfffffff090a47950 */ /* 0x002fea0003c3ffff */
.L_x_10818:
        /* <DEDUP_REMOVED lines=20> */
[----:B-----5:R-:W4:Y:S04]  /*0eb0*/  LD.E.64 R16, desc[UR4][R2.64+0x28] ;  /* 0x0000280402107980 */ /* 0x020f28000c101b00 */
        /* <DEDUP_REMOVED lines=33> */
[----:B------:R-:W2:Y:S04]  /*10d0*/  LD.E R6, desc[UR4][R4.64] ;  /* 0x0000000404067980 */ /* 0x000ea8000c101900 */
[----:B------:R1:W5:Y:S01]  /*10e0*/  LD.E.64 R4, desc[UR4][R2.64+0x40] ;  /* 0x0000400402047980 */ /* 0x000362000c101b00 */
[----:B----4-:R-:W-:-:S04]  /*10f0*/  IABS R10, R12 ;  /* 0x0000000c000a7213 */ /* 0x010fc80000000000 */
[----:B------:R-:W3:Y:S08]  /*1100*/  I2F.RP R0, R10 ;  /* 0x0000000a00007306 */ /* 0x000ef00000209400 */
[----:B---3--:R-:W3:Y:S02]  /*1110*/  MUFU.RCP R0, R0 ;  /* 0x0000000000007308 */ /* 0x008ee40000001000 */
[----:B---3--:R-:W-:-:S06]  /*1120*/  IADD3 R0, PT, PT, R0, 0xffffffe, RZ ;  /* 0x0ffffffe00007810 */ /* 0x008fcc0007ffe0ff */
[----:B------:R-:W3:Y:S01]  /*1130*/  F2I.FTZ.U32.TRUNC.NTZ R23, R0 ;  /* 0x0000000000177305 */ /* 0x000ee2000021f000 */
        /* <DEDUP_REMOVED lines=44> */
.L_x_10820:
        /* <DEDUP_REMOVED lines=24> */
[----:B------:R-:W-:Y:S02]  /*1580*/  IMAD R8, R13, R8, R10 ;  /* 0x000000080d087224 */ /* 0x000fe400078e020a */
[-C--:B---3--:R-:W-:Y:S02]  /*1590*/  @!P3 IMAD R0, R137, R17.reuse, RZ ;  /* 0x000000118900b224 */ /* 0x088fe400078e02ff */
[----:B------:R-:W-:Y:S01]  /*15a0*/  @!P3 IMAD.WIDE.U32 R26, R136, R17, RZ ;  /* 0x00000011881ab225 */ /* 0x000fe200078e00ff */
[----:B------:R-:W-:-:S03]  /*15b0*/  ISETP.GT.U32.AND P2, PT, R6, R8, PT ;  /* 0x000000080600720c */ /* 0x000fc60003f44070 */
[----:B------:R-:W-:Y:S02]  /*15c0*/  @!P3 IMAD R0, R9, R136, R0 ;  /* 0x000000880900b224 */ /* 0x000fe400078e0200 */
[----:B----45:R-:W-:-:S03]  /*15d0*/  @!P3 IMAD R10, R25, R16, RZ ;  /* 0x00000010190ab224 */ /* 0x030fc600078e02ff */
[----:B------:R-:W-:Y:S02]  /*15e0*/  @!P3 IADD3 R27, PT, PT, R27, R0, RZ ;  /* 0x000000001b1bb210 */ /* 0x000fe40007ffe0ff */
[----:B------:R-:W-:Y:S01]  /*15f0*/  @!P3 SHF.R.S32.HI R0, RZ, 0x1f, R16 ;  /* 0x0000001fff00b819 */ /* 0x000fe20000011410 */
[----:B------:R-:W-:Y:S02]  /*1600*/  @P3 IMAD.IADD R9, R17, 0x1, R18 ;  /* 0x0000000111093824 */ /* 0x000fe400078e0212 */
[----:B------:R-:W-:Y:S01]  /*1610*/  @!P3 IMAD.WIDE.U32 R26, R24, R16, R26 ;  /* 0x00000010181ab225 */ /* 0x000fe200078e001a */
[----:B------:R-:W-:-:S03]  /*1620*/  @!P2 IADD3 R8, PT, PT, R8, -R6, RZ ;  /* 0x800000060808a210 */ /* 0x000fc60007ffe0ff */
[----:B------:R-:W-:Y:S02]  /*1630*/  @!P3 IMAD R10, R24, R0, R10 ;  /* 0x00000000180ab224 */ /* 0x000fe400078e020a */
[-C--:B------:R-:W-:Y:S02]  /*1640*/  @P3 IMAD R0, R137, R9.reuse, RZ ;  /* 0x0000000989003224 */ /* 0x080fe400078e02ff */
[----:B------:R-:W-:Y:S01]  /*1650*/  @P3 IMAD.WIDE.U32 R24, R136, R9, RZ ;  /* 0x0000000988183225 */ /* 0x000fe200078e00ff */
[----:B------:R-:W-:-:S03]  /*1660*/  @!P3 MOV R11, R26 ;  /* 0x0000001a000bb202 */ /* 0x000fc60000000f00 */
[----:B------:R-:W-:Y:S01]  /*1670*/  @!P3 IMAD.IADD R10, R27, 0x1, R10 ;  /* 0x000000011b0ab824 */ /* 0x000fe200078e020a */
[----:B------:R-:W-:Y:S01]  /*1680*/  ISETP.GE.U32.AND P5, PT, R8, R6, PT ;  /* 0x000000060800720c */ /* 0x000fe20003fa6070 */
[----:B------:R-:W-:Y:S01]  /*1690*/  @P3 IMAD.IADD R10, R25, 0x1, R0 ;  /* 0x00000001190a3824 */ /* 0x000fe200078e0200 */
[----:B------:R-:W-:Y:S02]  /*16a0*/  @P3 MOV R11, R24 ;  /* 0x00000018000b3202 */ /* 0x000fe40000000f00 */
[----:B------:R-:W-:Y:S02]  /*16b0*/  LOP3.LUT R6, R148, R12, RZ, 0x3c, !PT ;  /* 0x0000000c94067212 */ /* 0x000fe400078e3cff */
[-C--:B------:R-:W-:Y:S02]  /*16c0*/  LOP3.LUT R11, R11, R10.reuse, RZ, 0x3c, !PT ;  /* 0x0000000a0b0b7212 */ /* 0x080fe400078e3cff */
[----:B------:R-:W-:Y:S02]  /*16d0*/  ISETP.GE.AND P1, PT, R6, RZ, PT ;  /* 0x000000ff0600720c */ /* 0x000fe40003f26270 */
[----:B------:R-:W-:Y:S01]  /*16e0*/  ISETP.NE.AND P4, PT, R12, RZ, PT ;  /* 0x000000ff0c00720c */ /* 0x000fe20003f85270 */
[----:B------:R-:W-:Y:S01]  /*16f0*/  @!P2 VIADD R13, R13, 0x1 ;  /* 0x000000010d0da836 */ /* 0x000fe20000000000 */
[----:B------:R-:W-:Y:S01]  /*1700*/  LOP3.LUT R10, R11, R10, RZ, 0x3c, !PT ;  /* 0x0000000a0b0a7212 */ /* 0x000fe200078e3cff */
[----:B------:R-:W-:Y:S01]  /*1710*/  @!P3 IMAD R8, R5, R17, RZ ;  /* 0x000000110508b224 */ /* 0x000fe200078e02ff */
[----:B------:R-:W-:-:S02]  /*1720*/  @!P3 SHF.R.S32.HI R6, RZ, 0x1f, R17 ;  /* 0x0000001fff06b819 */ /* 0x000fc40000011411 */
[----:B------:R-:W-:Y:S01]  /*1730*/  LOP3.LUT R11, R11, R10, RZ, 0x3c, !PT ;  /* 0x0000000a0b0b7212 */ /* 0x000fe200078e3cff */
[----:B------:R-:W-:Y:S01]  /*1740*/  IMAD R9, R137, R85, RZ ;  /* 0x0000005589097224 */ /* 0x000fe200078e02ff */
[----:B------:R-:W-:Y:S02]  /*1750*/  SHF.R.S32.HI R0, RZ, 0x1f, R85 ;  /* 0x0000001fff007819 */ /* 0x000fe40000011455 */
[----:B------:R-:W-:Y:S01]  /*1760*/  @P5 IADD3 R13, PT, PT, R13, 0x1, RZ ;  /* 0x000000010d0d5810 */ /* 0x000fe20007ffe0ff */
[----:B------:R-:W-:Y:S02]  /*1770*/  @!P3 IMAD R6, R6, R4, R8 ;  /* 0x000000040606b224 */ /* 0x000fe400078e0208 */
[----:B------:R-:W-:Y:S01]  /*1780*/  @!P3 IMAD.WIDE.U32 R24, R4, R17, RZ ;  /* 0x000000110418b225 */ /* 0x000fe200078e00ff */
[----:B------:R-:W-:-:S03]  /*1790*/  @!P1 IADD3 R13, PT, PT, -R13, RZ, RZ ;  /* 0x000000ff0d0d9210 */ /* 0x000fc60007ffe1ff */
[----:B------:R-:W-:Y:S01]  /*17a0*/  IMAD.WIDE.U32 R10, R136, R85, R10 ;  /* 0x00000055880a7225 */ /* 0x000fe200078e000a */
[----:B------:R-:W-:-:S03]  /*17b0*/  @!P4 LOP3.LUT R13, RZ, R12, RZ, 0x33, !PT ;  /* 0x0000000cff0dc212 */ /* 0x000fc600078e33ff */
[----:B------:R-:W-:Y:S01]  /*17c0*/  IMAD R9, R0, R136, R9 ;  /* 0x0000008800097224 */ /* 0x000fe200078e0209 */
[----:B------:R-:W-:Y:S01]  /*17d0*/  @P3 IADD3 R17, PT, PT, R17, R18, RZ ;  /* 0x0000001211113210 */ /* 0x000fe20007ffe0ff */
[----:B------:R-:W-:Y:S01]  /*17e0*/  @!P3 IMAD.IADD R25, R25, 0x1, R6 ;  /* 0x000000011919b824 */ /* 0x000fe200078e0206 */
[----:B------:R-:W-:Y:S01]  /*17f0*/  @!P3 SHF.R.S32.HI R6, RZ, 0x1f, R16 ;  /* 0x0000001fff06b819 */ /* 0x000fe20000011410 */
[----:B------:R-:W-:Y:S01]  /*1800*/  @!P3 IMAD R8, R23, R16, RZ ;  /* 0x000000101708b224 */ /* 0x000fe200078e02ff */
[----:B------:R-:W-:Y:S01]  /*1810*/  MOV R18, R10 ;  /* 0x0000000a00127202 */ /* 0x000fe20000000f00 */
[----:B------:R-:W-:Y:S01]  /*1820*/  IMAD.IADD R19, R11, 0x1, R9 ;  /* 0x000000010b137824 */ /* 0x000fe200078e0209 */
[----:B------:R-:W-:Y:S01]  /*1830*/  SHF.R.S32.HI R10, RZ, 0x1f, R13 ;  /* 0x0000001fff0a7819 */ /* 0x000fe2000001140d */
[----:B------:R-:W-:Y:S02]  /*1840*/  IMAD R9, R21, R13, RZ ;  /* 0x0000000d15097224 */ /* 0x000fe400078e02ff */
[----:B------:R-:W-:-:S02]  /*1850*/  @!P3 IMAD R6, R22, R6, R8 ;  /* 0x000000061606b224 */ /* 0x000fc400078e0208 */
[----:B------:R-:W-:-:S04]  /*1860*/  @!P3 IMAD.WIDE.U32 R22, R22, R16, R24 ;  /* 0x000000101616b225 */ /* 0x000fc800078e0018 */
[----:B------:R-:W-:-:S04]  /*1870*/  IMAD.WIDE.U32 R18, R20, R13, R18 ;  /* 0x0000000d14127225 */ /* 0x000fc800078e0012 */
[----:B------:R-:W-:Y:S02]  /*1880*/  IMAD R16, R20, R10, R9 ;  /* 0x0000000a14107224 */ /* 0x000fe400078e0209 */
[-C--:B------:R-:W-:Y:S02]  /*1890*/  @P3 IMAD R8, R5, R17.reuse, RZ ;  /* 0x0000001105083224 */ /* 0x080fe400078e02ff */
[----:B------:R-:W-:Y:S01]  /*18a0*/  @P3 IMAD.WIDE.U32 R20, R4, R17, RZ ;  /* 0x0000001104143225 */ /* 0x000fe200078e00ff */
[----:B------:R-:W-:Y:S02]  /*18b0*/  @!P3 IADD3 R9, PT, PT, R23, R6, RZ ;  /* 0x000000061709b210 */ /* 0x000fe40007ffe0ff */
[----:B------:R-:W-:Y:S01]  /*18c0*/  MOV R17, R18 ;  /* 0x0000001200117202 */ /* 0x000fe20000000f00 */
[----:B------:R-:W-:Y:S01]  /*18d0*/  @!P3 IMAD.MOV.U32 R10, RZ, RZ, R22 ;  /* 0x000000ffff0ab224 */ /* 0x000fe200078e0016 */
[----:B------:R-:W-:Y:S01]  /*18e0*/  IADD3 R16, PT, PT, R19, R16, RZ ;  /* 0x0000001013107210 */ /* 0x000fe20007ffe0ff */
[----:B------:R-:W-:Y:S01]  /*18f0*/  @P3 IMAD.IADD R9, R21, 0x1, R8 ;  /* 0x0000000115093824 */ /* 0x000fe200078e0208 */
[----:B------:R-:W-:-:S02]  /*1900*/  @P3 MOV R10, R20 ;  /* 0x00000014000a3202 */ /* 0x000fc40000000f00 */
[----:B-1----:R-:W-:Y:S02]  /*1910*/  MOV R8, R85 ;  /* 0x0000005500087202 */ /* 0x002fe40000000f00 */
.L_x_10821:
[----:B------:R-:W-:Y:S05]  /*1920*/  BSYNC.RECONVERGENT B0 ;  /* 0x0000000000007941 */ /* 0x000fea0003800200 */
.L_x_10819:
        /* <DEDUP_REMOVED lines=8> */
[----:B------:R-:W-:Y:S01]  /*19b0*/  LOP3.LUT R11, R147, 0x18, RZ, 0xc0, !PT ;  /* 0x00000018930b7812 */ /* 0x000fe200078ec0ff */
[----:B------:R-:W-:Y:S02]  /*19c0*/  IMAD.IADD R135, R93, 0x1, -R135 ;  /* 0x000000015d877824 */ /* 0x000fe400078e0a87 */
[----:B------:R-:W-:-:S03]  /*19d0*/  IMAD.MOV.U32 R101, RZ, RZ, RZ ;  /* 0x000000ffff657224 */ /* 0x000fc600078e00ff */
[----:B------:R-:W-:Y:S02]  /*19e0*/  ISETP.GE.AND P6, PT, R100, R135, PT ;  /* 0x000000876400720c */ /* 0x000fe40003fc6270 */
[----:B------:R-:W-:Y:S01]  /*19f0*/  LOP3.LUT R146, R147, 0xc0, RZ, 0xc0, !PT ;  /* 0x000000c093927812 */ /* 0x000fe200078ec0ff */
[----:B------:R-:W-:-:S03]  /*1a00*/  IMAD R139, R137, R100, RZ ;  /* 0x00000064898b7224 */ /* 0x000fc600078e02ff */
[----:B------:R-:W-:Y:S02]  /*1a10*/  LOP3.LUT R146, R146, 0x18, R129, 0xf8, !PT ;  /* 0x0000001892927812 */ /* 0x000fe400078ef881 */
[----:B------:R-:W-:Y:S01]  /*1a20*/  LOP3.LUT R98, R147, 0x1f20, RZ, 0xc0, !PT ;  /* 0x00001f2093627812 */ /* 0x000fe200078ec0ff */
[----:B------:R-:W1:Y:S01]  /*1a30*/  S2R R132, SR_CgaCtaId ;  /* 0x0000000000847919 */ /* 0x000e620000008800 */
[----:B------:R-:W-:Y:S02]  /*1a40*/  MOV R99, 0x400 ;  /* 0x0000040000637802 */ /* 0x000fe40000000f00 */
[----:B------:R-:W-:Y:S02]  /*1a50*/  SHF.L.U64.HI R137, R136, 0x5, R137 ;  /* 0x0000000588897819 */ /* 0x000fe40000010289 */
[----:B-1----:R-:W-:Y:S01]  /*1a60*/  LEA R132, R132, R99, 0x18 ;  /* 0x0000006384847211 */ /* 0x002fe200078ec0ff */
        /* <DEDUP_REMOVED lines=9> */
[----:B------:R-:W-:Y:S01]  /*1b00*/  VIADD R7, R100, 0x20 ;  /* 0x0000002064077836 */ /* 0x000fe20000000000 */
[----:B------:R-:W-:Y:S01]  /*1b10*/  SHF.R.S32.HI R20, RZ, 0x1f, R148 ;  /* 0x0000001fff147819 */ /* 0x000fe20000011494 */
[----:B------:R-:W-:Y:S01]  /*1b20*/  IMAD R13, R25, R148, RZ ;  /* 0x00000094190d7224 */ /* 0x000fe200078e02ff */
[----:B------:R-:W-:Y:S02]  /*1b30*/  IADD3.X R27, PT, PT, RZ, R6, RZ, P1, !PT ;  /* 0x00000006ff1b7210 */ /* 0x000fe40000ffe4ff */
[----:B------:R-:W-:Y:S01]  /*1b40*/  ISETP.GE.AND P5, PT, R7, R135, PT ;  /* 0x000000870700720c */ /* 0x000fe20003fa6270 */
[----:B------:R-:W-:Y:S01]  /*1b50*/  IMAD R13, R24, R20, R13 ;  /* 0x00000014180d7224 */ /* 0x000fe200078e020d */
[----:B------:R-:W-:Y:S01]  /*1b60*/  IADD3 R28, P1, PT, R11, R17, RZ ;  /* 0x000000110b1c7210 */ /* 0x000fe20007f3e0ff */
[----:B------:R-:W-:-:S04]  /*1b70*/  IMAD.WIDE.U32 R24, R148, R24, R26 ;  /* 0x0000001894187225 */ /* 0x000fc800078e001a */
[----:B------:R-:W-:-:S04]  /*1b80*/  IMAD.WIDE.U32 R26, R145, 0x40, R100 ;  /* 0x00000040911a7825 */ /* 0x000fc800078e0064 */
[----:B------:R-:W-:Y:S01]  /*1b90*/  IMAD.X R29, RZ, RZ, R16, P1 ;  /* 0x000000ffff1d7224 */ /* 0x000fe200008e0610 */
[----:B------:R-:W-:Y:S01]  /*1ba0*/  IADD3 R25, PT, PT, R25, R13, RZ ;  /* 0x0000000d19197210 */ /* 0x000fe20007ffe0ff */
[----:B------:R-:W-:Y:S01]  /*1bb0*/  @!P6 IMAD R16, R27, R22, RZ ;  /* 0x000000161b10e224 */ /* 0x000fe200078e02ff */
[----:B------:R-:W-:Y:S01]  /*1bc0*/  @!P5 IADD3 R17, P1, PT, R26, 0x20, RZ ;  /* 0x000000201a11d810 */ /* 0x000fe20007f3e0ff */
[----:B------:R-:W-:Y:S01]  /*1bd0*/  IMAD.WIDE.U32 R28, R100, R136, R28 ;  /* 0x00000088641c7225 */ /* 0x000fe200078e001c */
[----:B------:R-:W-:-:S03]  /*1be0*/  LOP3.LUT R20, R146, R11, RZ, 0x3c, !PT ;  /* 0x0000000b92147212 */ /* 0x000fc600078e3cff */
[----:B------:R-:W-:Y:S01]  /*1bf0*/  @!P5 IMAD.X R13, RZ, RZ, R27, P1 ;  /* 0x000000ffff0dd224 */ /* 0x000fe200008e061b */
[----:B----4-:R-:W-:Y:S01]  /*1c00*/  LEA R140, P1, R28, R30, 0x1 ;  /* 0x0000001e1c8c7211 */ /* 0x010fe200078208ff */
[C---:B------:R-:W-:Y:S02]  /*1c10*/  @!P6 IMAD R16, R26.reuse, R23, R16 ;  /* 0x000000171a10e224 */ /* 0x040fe400078e0210 */
[----:B------:R-:W-:Y:S02]  /*1c20*/  IMAD.IADD R139, R29, 0x1, R139 ;  /* 0x000000011d8b7824 */ /* 0x000fe400078e028b */
[----:B------:R-:W-:Y:S01]  /*1c30*/  @!P6 IMAD.WIDE.U32 R26, R26, R22, R24 ;  /* 0x000000161a1ae225 */ /* 0x000fe200078e0018 */
[----:B------:R-:W-:Y:S02]  /*1c40*/  LOP3.LUT R98, R98, R20, RZ, 0xfc, !PT ;  /* 0x0000001462627212 */ /* 0x000fe400078efcff */
[----:B------:R-:W-:Y:S01]  /*1c50*/  LEA.HI.X R139, R28, R31, R139, 0x1, P1 ;  /* 0x0000001f1c8b7211 */ /* 0x000fe200008f0c8b */
[----:B------:R-:W-:Y:S01]  /*1c60*/  @!P5 IMAD R13, R13, R22, RZ ;  /* 0x000000160d0dd224 */ /* 0x000fe200078e02ff */
[----:B------:R-:W-:Y:S01]  /*1c70*/  @!P6 LEA R20, P1, R26, R18, 0x1 ;  /* 0x000000121a14e211 */ /* 0x000fe200078208ff */
[----:B------:R-:W-:-:S02]  /*1c80*/  @!P6 IMAD.IADD R16, R27, 0x1, R16 ;  /* 0x000000011b10e824 */ /* 0x000fc400078e0210 */
[-C--:B------:R-:W-:Y:S02]  /*1c90*/  @!P5 IMAD R13, R23, R17.reuse, R13 ;  /* 0x00000011170dd224 */ /* 0x080fe400078e020d */
[----:B------:R-:W-:Y:S01]  /*1ca0*/  @!P5 IMAD.WIDE.U32 R22, R22, R17, R24 ;  /* 0x000000111616d225 */ /* 0x000fe200078e0018 */
[----:B------:R-:W-:Y:S02]  /*1cb0*/  @!P6 LEA.HI.X R21, R26, R19, R16, 0x1, P1 ;  /* 0x000000131a15e211 */ /* 0x000fe400008f0c10 */
[----:B------:R-:W5:Y:S01]  /*1cc0*/  LD.E.64 R16, desc[UR4][R2.64+0x10] ;  /* 0x0000100402107980 */ /* 0x000f62000c101b00 */
[----:B------:R-:W-:-:S04]  /*1cd0*/  IMAD R6, R97, -0x40, R86 ;  /* 0xffffffc061067824 */ /* 0x000fc800078e0256 */
[----:B------:R-:W-:-:S05]  /*1ce0*/  VIADD R6, R6, 0x40 ;  /* 0x0000004006067836 */ /* 0x000fca0000000000 */
[-C--:B------:R-:W-:Y:S02]  /*1cf0*/  ISETP.GE.AND P3, PT, R7, R6.reuse, PT ;  /* 0x000000060700720c */ /* 0x080fe40003f66270 */
[----:B------:R-:W-:Y:S01]  /*1d00*/  ISETP.GE.AND P4, PT, R100, R6, PT ;  /* 0x000000066400720c */ /* 0x000fe20003f86270 */
[----:B------:R-:W-:Y:S01]  /*1d10*/  @!P5 IMAD.IADD R13, R23, 0x1, R13 ;  /* 0x00000001170dd824 */ /* 0x000fe200078e020d */
[----:B------:R-:W-:Y:S01]  /*1d20*/  @!P5 LEA R24, P2, R22, R18, 0x1 ;  /* 0x000000121618d211 */ /* 0x000fe200078408ff */
[----:B------:R-:W-:Y:S01]  /*1d30*/  IMAD R98, R98, 0x2, R132 ;  /* 0x0000000262627824 */ /* 0x000fe200078e0284 */
[----:B------:R-:W-:Y:S02]  /*1d40*/  SHF.L.U32 R136, R136, 0x5, RZ ;  /* 0x0000000588887819 */ /* 0x000fe400000006ff */
[----:B------:R-:W-:Y:S02]  /*1d50*/  @!P5 LEA.HI.X R25, R22, R19, R13, 0x1, P2 ;  /* 0x000000131619d211 */ /* 0x000fe400010f0c0d */
[----:B------:R-:W-:Y:S01]  /*1d60*/  @!PT LDS RZ, [RZ] ;  /* 0x00000000fffff984 */ /* 0x000fe20000000800 */
[----:B------:R-:W-:Y:S01]  /*1d70*/  @!PT LDS RZ, [RZ] ;  /* 0x00000000fffff984 */ /* 0x000fe20000000800 */
[----:B------:R-:W-:Y:S01]  /*1d80*/  @!PT LDS RZ, [RZ] ;  /* 0x00000000fffff984 */ /* 0x000fe20000000800 */
[----:B------:R-:W-:Y:S03]  /*1d90*/  @!P6 LDGSTS.E.BYPASS.LTC128B.128 [R98], desc[UR4][R20.64] ;  /* 0x000000001462efae */ /* 0x000fe6000b981a04 */
[C---:B------:R-:W-:Y:S01]  /*1da0*/  @!P3 LEA R18, P1, R136.reuse, R140, 0x1 ;  /* 0x0000008c8812b211 */ /* 0x040fe200078208ff */
[----:B------:R-:W-:Y:S04]  /*1db0*/  @!P6 LDGSTS.E.BYPASS.LTC128B.128 [R98+0x1000], desc[UR4][R20.64+0x40] ;  /* 0x010000401462efae */ /* 0x000fe8000b981a04 */
[----:B------:R1:W-:Y:S01]  /*1dc0*/  @!P6 LDGSTS.E.BYPASS.LTC128B.128 [R98+0x2000], desc[UR4][R20.64+0x80] ;  /* 0x020000801462efae */ /* 0x0003e2000b981a04 */
[----:B------:R-:W-:-:S03]  /*1dd0*/  @!P3 LEA.HI.X R19, R136, R139, R137, 0x1, P1 ;  /* 0x0000008b8813b211 */ /* 0x000fc600008f0c89 */
[----:B------:R-:W-:Y:S04]  /*1de0*/  @!P5 LDGSTS.E.BYPASS.LTC128B.128 [R98+0x800], desc[UR4][R24.64] ;  /* 0x008000001862dfae */ /* 0x000fe8000b981a04 */
[----:B------:R-:W-:Y:S04]  /*1df0*/  @!P5 LDGSTS.E.BYPASS.LTC128B.128 [R98+0x1800], desc[UR4][R24.64+0x40] ;  /* 0x018000401862dfae */ /* 0x000fe8000b981a04 */
[----:B------:R-:W-:Y:S01]  /*1e00*/  @!P5 LDGSTS.E.BYPASS.LTC128B.128 [R98+0x2800], desc[UR4][R24.64+0x80] ;  /* 0x028000801862dfae */ /* 0x000fe2000b981a04 */
[----:B-1----:R-:W-:Y:S01]  /*1e10*/  @!P4 IMAD.MOV.U32 R20, RZ, RZ, R140 ;  /* 0x000000ffff14c224 */ /* 0x002fe200078e008c */
[----:B------:R-:W-:-:S05]  /*1e20*/  @!P4 MOV R21, R139 ;  /* 0x0000008b0015c202 */ /* 0x000fca0000000f00 */
[----:B------:R-:W-:Y:S04]  /*1e30*/  @!P4 LDGSTS.E.BYPASS.LTC128B.128 [R98+0x3000], desc[UR4][R20.64] ;  /* 0x030000001462cfae */ /* 0x000fe8000b981a04 */
[----:B------:R-:W-:Y:S04]  /*1e40*/  @!P4 LDGSTS.E.BYPASS.LTC128B.128 [R98+0x4000], desc[UR4][R20.64+0x40] ;  /* 0x040000401462cfae */ /* 0x000fe8000b981a04 */
[----:B------:R-:W-:Y:S04]  /*1e50*/  @!P4 LDGSTS.E.BYPASS.LTC128B.128 [R98+0x5000], desc[UR4][R20.64+0x80] ;  /* 0x050000801462cfae */ /* 0x000fe8000b981a04 */
[----:B------:R-:W-:Y:S04]  /*1e60*/  @!P3 LDGSTS.E.BYPASS.LTC128B.128 [R98+0x3800], desc[UR4][R18.64] ;  /* 0x038000001262bfae */ /* 0x000fe8000b981a04 */
[----:B------:R-:W-:Y:S04]  /*1e70*/  @!P3 LDGSTS.E.BYPASS.LTC128B.128 [R98+0x4800], desc[UR4][R18.64+0x40] ;  /* 0x048000401262bfae */ /* 0x000fe8000b981a04 */
[----:B------:R1:W-:Y:S01]  /*1e80*/  @!P3 LDGSTS.E.BYPASS.LTC128B.128 [R98+0x5800], desc[UR4][R18.64+0x80] ;  /* 0x058000801262bfae */ /* 0x0003e2000b981a04 */
[----:B-----5:R-:W-:-:S03]  /*1e90*/  IMAD R0, R0, R4, RZ ;  /* 0x0000000400007224 */ /* 0x020fc600078e02ff */
[----:B------:R-:W0:Y:S01]  /*1ea0*/  LDGDEPBAR ;  /* 0x00000000000079af */ /* 0x000e220000000000 */
[----:B------:R-:W-:Y:S01]  /*1eb0*/  IMAD R142, R5, R100, RZ ;  /* 0x00000064058e7224 */ /* 0x000fe200078e02ff */
[----:B------:R-:W-:Y:S02]  /*1ec0*/  LOP3.LUT R161, R161, R160, RZ, 0x3c, !PT ;  /* 0x000000a0a1a17212 */ /* 0x000fe400078e3cff */
[----:B------:R2:W5:Y:S01]  /*1ed0*/  LD.E R87, desc[UR4][R2.64+0x184] ;  /* 0x0001840402577980 */ /* 0x000562000c101900 */
[----:B-1----:R-:W-:-:S03]  /*1ee0*/  IABS R19, R12 ;  /* 0x0000000c00137213 */ /* 0x002fc60000000000 */
[----:B------:R2:W5:Y:S01]  /*1ef0*/  LD.E R94, desc[UR4][R2.64+0x188] ;  /* 0x00018804025e7980 */ /* 0x000562000c101900 */
[----:B------:R-:W-:Y:S01]  /*1f00*/  IABS R18, R148 ;  /* 0x0000009400127213 */ /* 0x000fe20000000000 */
[----:B------:R-:W-:-:S04]  /*1f10*/  DEPBAR.LE SB0, 0x0 ;  /* 0x000080000000791a */ /* 0x000fc80000000000 */
[----:B------:R-:W1:Y:S08]  /*1f20*/  I2F.RP R22, R19 ;  /* 0x0000001300167306 */ /* 0x000e700000209400 */
[----:B-1----:R-:W1:Y:S02]  /*1f30*/  MUFU.RCP R22, R22 ;  /* 0x0000001600167308 */ /* 0x002e640000001000 */
[----:B-1----:R-:W-:-:S06]  /*1f40*/  VIADD R22, R22, 0xffffffe ;  /* 0x0ffffffe16167836 */ /* 0x002fcc0000000000 */
        /* <DEDUP_REMOVED lines=17> */
[----:B------:R-:W-:-:S04]  /*2060*/  IMAD.WIDE.U32 R18, R8, R4, RZ ;  /* 0x0000000408127225 */ /* 0x000fc800078e00ff */
[----:B------:R-:W-:Y:S02]  /*2070*/  @!P1 IMAD.MOV R20, RZ, RZ, -R20 ;  /* 0x000000ffff149224 */ /* 0x000fe400078e0a14 */
[----:B------:R-:W-:Y:S01]  /*2080*/  @!P2 LOP3.LUT R20, RZ, R12, RZ, 0x33, !PT ;  /* 0x0000000cff14a212 */ /* 0x000fe200078e33ff */
[----:B------:R-:W-:-:S03]  /*2090*/  IMAD R8, R8, R5, R0 ;  /* 0x0000000508087224 */ /* 0x000fc600078e0200 */
[----:B------:R-:W-:Y:S01]  /*20a0*/  SHF.R.S32.HI R12, RZ, 0x1f, R20 ;  /* 0x0000001fff0c7819 */ /* 0x000fe20000011414 */
[----:B------:R-:W-:Y:S01]  /*20b0*/  IMAD R0, R15, R20, RZ ;  /* 0x000000140f007224 */ /* 0x000fe200078e02ff */
[----:B------:R-:W-:Y:S01]  /*20c0*/  IADD3 R10, P2, P1, R18, R10, R11 ;  /* 0x0000000a120a7210 */ /* 0x000fe2000795e00b */
[----:B------:R-:W-:Y:S01]  /*20d0*/  IMAD.WIDE.U32 R20, R14, R20, RZ ;  /* 0x000000140e147225 */ /* 0x000fe200078e00ff */
[----:B------:R-:W-:-:S03]  /*20e0*/  IADD3 R8, PT, PT, R19, R8, RZ ;  /* 0x0000000813087210 */ /* 0x000fc60007ffe0ff */
[----:B------:R-:W-:Y:S01]  /*20f0*/  IMAD R0, R12, R14, R0 ;  /* 0x0000000e0c007224 */ /* 0x000fe200078e0200 */
[----:B------:R-:W-:Y:S02]  /*2100*/  IADD3.X R8, PT, PT, R8, R9, RZ, P2, P1 ;  /* 0x0000000908087210 */ /* 0x000fe400017e24ff */
[----:B------:R-:W-:Y:S01]  /*2110*/  IADD3 R10, P1, PT, R10, R20, RZ ;  /* 0x000000140a0a7210 */ /* 0x000fe20007f3e0ff */
[----:B------:R-:W-:-:S04]  /*2120*/  IMAD.IADD R0, R21, 0x1, R0 ;  /* 0x0000000115007824 */ /* 0x000fc800078e0200 */
[----:B------:R-:W-:Y:S02]  /*2130*/  IMAD.X R11, R8, 0x1, R0, P1 ;  /* 0x00000001080b7824 */ /* 0x000fe400008e0600 */
[----:B------:R-:W-:Y:S01]  /*2140*/  IMAD.WIDE.U32 R10, R100, R4, R10 ;  /* 0x00000004640a7225 */ /* 0x000fe200078e000a */
[----:B--2---:R-:W-:-:S07]  /*2150*/  LOP3.LUT R160, R161, R160, RZ, 0x3c, !PT ;  /* 0x000000a0a1a07212 */ /* 0x004fce00078e3cff */
[----:B------:R-:W-:Y:S05]  /*2160*/  WARPSYNC.ALL ;  /* 0x0000000000007948 */ /* 0x000fea0003800000 */
[----:B------:R-:W-:Y:S01]  /*2170*/  IADD3 R142, PT, PT, R11, R142, RZ ;  /* 0x0000008e0b8e7210 */ /* 0x000fe20007ffe0ff */
[C---:B------:R-:W-:Y:S01]  /*2180*/  IMAD.SHL.U32 R0, R4.reuse, 0x20, RZ ;  /* 0x0000002004007824 */ /* 0x040fe200078e00ff */
[----:B------:R-:W-:Y:S02]  /*2190*/  SHF.L.U64.HI R84, R4, 0x5, R5 ;  /* 0x0000000504547819 */ /* 0x000fe40000010205 */
[----:B------:R-:W-:Y:S02]  /*21a0*/  LOP3.LUT R161, R161, R160, RZ, 0x3c, !PT ;  /* 0x000000a0a1a17212 */ /* 0x000fe400078e3cff */
[----:B------:R-:W-:-:S04]  /*21b0*/  LEA R143, P1, R10, R16, 0x1 ;  /* 0x000000100a8f7211 */ /* 0x000fc800078208ff */
[----:B------:R-:W-:Y:S01]  /*21c0*/  LEA.HI.X R142, R10, R17, R142, 0x1, P1 ;  /* 0x000000110a8e7211 */ /* 0x000fe200008f0c8e */
[----:B------:R-:W-:Y:S01]  /*21d0*/  BAR.SYNC.DEFER_BLOCKING 0x0 ;  /* 0x0000000000007b1d */ /* 0x000fe20000010000 */
[C---:B------:R-:W-:Y:S01]  /*21e0*/  IMAD.SHL.U32 R92, R129.reuse, 0x20, RZ ;  /* 0x00000020815c7824 */ /* 0x040fe200078e00ff */
[----:B------:R-:W-:Y:S01]  /*21f0*/  SHF.R.U32.HI R96, RZ, 0x1, R129 ;  /* 0x00000001ff607819 */ /* 0x000fe20000011681 */
[----:B------:R-:W-:Y:S01]  /*2200*/  IMAD.SHL.U32 R131, R129, 0x10, RZ ;  /* 0x0000001081837824 */ /* 0x000fe200078e00ff */
[----:B------:R-:W-:Y:S01]  /*2210*/  ISETP.GE.AND P2, PT, R7, R6, PT ;  /* 0x000000060700720c */ /* 0x000fe20003f46270 */
[----:B------:R-:W-:Y:S01]  /*2220*/  IMAD.SHL.U32 R128, R129, 0x4, RZ ;  /* 0x0000000481807824 */ /* 0x000fe200078e00ff */
[----:B------:R-:W-:Y:S01]  /*2230*/  LOP3.LUT R134, R92, 0xc0, RZ, 0xc0, !PT ;  /* 0x000000c05c867812 */ /* 0x000fe200078ec0ff */
[----:B------:R-:W-:Y:S01]  /*2240*/  @!P4 IMAD.MOV.U32 R10, RZ, RZ, R143 ;  /* 0x000000ffff0ac224 */ /* 0x000fe200078e008f */
[C---:B------:R-:W-:Y:S01]  /*2250*/  LOP3.LUT R6, R131.reuse, 0x100, RZ, 0xc0, !PT ;  /* 0x0000010083067812 */ /* 0x040fe200078ec0ff */
[----:B------:R-:W-:Y:S01]  /*2260*/  @!P4 IMAD.MOV.U32 R11, RZ, RZ, R142 ;  /* 0x000000ffff0bc224 */ /* 0x000fe200078e008e */
[----:B------:R-:W-:Y:S01]  /*2270*/  LOP3.LUT R5, R96, 0x8, RZ, 0xc0, !PT ;  /* 0x0000000860057812 */ /* 0x000fe200078ec0ff */
[----:B------:R-:W-:Y:S01]  /*2280*/  IMAD.MOV.U32 R88, RZ, RZ, 0x20 ;  /* 0x00000020ff587424 */ /* 0x000fe200078e00ff */
[----:B------:R-:W-:Y:S01]  /*2290*/  LOP3.LUT R4, R131, 0x3e00, RZ, 0xc0, !PT ;  /* 0x00003e0083047812 */ /* 0x000fe200078ec0ff */
[----:B------:R-:W-:Y:S01]  /*22a0*/  BSSY.RECONVERGENT B1, `(.L_x_10822) ;  /* 0x00000de000017945 */ /* 0x000fe20003800200 */
[----:B------:R-:W-:-:S02]  /*22b0*/  LOP3.LUT R91, R128, 0x18, RZ, 0xc0, !PT ;  /* 0x00000018805b7812 */ /* 0x000fc400078ec0ff */
[--C-:B------:R-:W-:Y:S02]  /*22c0*/  LOP3.LUT R6, R6, 0x20, R92.reuse, 0xf8, !PT ;  /* 0x0000002006067812 */ /* 0x100fe400078ef85c */
[----:B------:R-:W-:Y:S02]  /*22d0*/  LOP3.LUT R134, R134, 0x8, R129, 0xf8, !PT ;  /* 0x0000000886867812 */ /* 0x000fe400078ef881 */
[--C-:B------:R-:W-:Y:S02]  /*22e0*/  LOP3.LUT R5, R5, 0xc0, R92.reuse, 0xf8, !PT ;  /* 0x000000c005057812 */ /* 0x100fe400078ef85c */
[----:B------:R-:W-:Y:S02]  /*22f0*/  LOP3.LUT R4, R4, 0x20, R92, 0xf8, !PT ;  /* 0x0000002004047812 */ /* 0x000fe400078ef85c */
[----:B------:R-:W-:Y:S01]  /*2300*/  LOP3.LUT R134, R6, R134, R91, 0xf6, !PT ;  /* 0x0000008606867212 */ /* 0x000fe200078ef65b */
[----:B------:R-:W-:Y:S01]  /*2310*/  @!PT LDS RZ, [RZ] ;  /* 0x00000000fffff984 */ /* 0x000fe20000000800 */
[----:B------:R-:W-:Y:S01]  /*2320*/  @!PT LDS RZ, [RZ] ;  /* 0x00000000fffff984 */ /* 0x000fe20000000800 */
[----:B------:R-:W-:Y:S01]  /*2330*/  @!PT LDS RZ, [RZ] ;  /* 0x00000000fffff984 */ /* 0x000fe20000000800 */
[----:B------:R-:W-:Y:S01]  /*2340*/  @!P4 LDGSTS.E.BYPASS.LTC128B.128 [R98+0x6000], desc[UR4][R10.64] ;  /* 0x060000000a62cfae */ /* 0x000fe2000b981a04 */
[----:B------:R-:W-:-:S02]  /*2350*/  LOP3.LUT R91, R5, R91, RZ, 0x3c, !PT ;  /* 0x0000005b055b7212 */ /* 0x000fc400078e3cff */
[----:B------:R-:W-:Y:S01]  /*2360*/  LOP3.LUT R4, R4, 0x100, R92, 0xf8, !PT ;  /* 0x0000010004047812 */ /* 0x000fe200078ef85c */
[----:B------:R-:W-:Y:S01]  /*2370*/  @!P4 LDGSTS.E.BYPASS.LTC128B.128 [R98+0x7000], desc[UR4][R10.64+0x40] ;  /* 0x070000400a62cfae */ /* 0x000fe2000b981a04 */
[----:B------:R-:W-:Y:S01]  /*2380*/  @!P2 LEA R8, P1, R0, R143, 0x1 ;  /* 0x0000008f0008a211 */ /* 0x000fe200078208ff */
[----:B------:R-:W-:Y:S01]  /*2390*/  IMAD R134, R134, 0x2, R132 ;  /* 0x0000000286867824 */ /* 0x000fe200078e0284 */
[----:B------:R-:W-:Y:S01]  /*23a0*/  LOP3.LUT R130, R4, R91, RZ, 0xfc, !PT ;  /* 0x0000005b04827212 */ /* 0x000fe200078efcff */
[----:B------:R-:W-:Y:S01]  /*23b0*/  @!P4 LDGSTS.E.BYPASS.LTC128B.128 [R98+0x8000], desc[UR4][R10.64+0x80] ;  /* 0x080000800a62cfae */ /* 0x000fe2000b981a04 */
[----:B------:R-:W-:Y:S02]  /*23c0*/  @!P2 LEA.HI.X R9, R0, R142, R84, 0x1, P1 ;  /* 0x0000008e0009a211 */ /* 0x000fe400008f0c54 */
[----:B------:R-:W-:Y:S01]  /*23d0*/  LOP3.LUT P1, R89, R129, 0x4, RZ, 0xc0, !PT ;  /* 0x0000000481597812 */ /* 0x000fe2000782c0ff */
[----:B------:R-:W-:Y:S01]  /*23e0*/  IMAD R130, R130, 0x2, R132 ;  /* 0x0000000282827824 */ /* 0x000fe200078e0284 */
[----:B------:R-:W-:Y:S01]  /*23f0*/  @P4 STS.128 [R98+0x6000], RZ ;  /* 0x006000ff62004388 */ /* 0x000fe20000000c00 */
[----:B-----5:R-:W-:-:S02]  /*2400*/  IADD3 R87, PT, PT, R86, -R93, -R87 ;  /* 0x8000005d56577210 */ /* 0x020fc40007ffe857 */
[----:B------:R-:W-:Y:S01]  /*2410*/  SEL R90, R88, 0xffffffe0, !P1 ;  /* 0xffffffe0585a7807 */ /* 0x000fe20004800000 */
[----:B------:R-:W-:Y:S01]  /*2420*/  @P4 STS.128 [R98+0x7000], RZ ;  /* 0x007000ff62004388 */ /* 0x000fe20000000c00 */
[----:B------:R-:W-:-:S03]  /*2430*/  IADD3 R94, PT, PT, R94, R86, -R93 ;  /* 0x000000565e5e7210 */ /* 0x000fc60007ffe85d */
[----:B------:R-:W-:Y:S01]  /*2440*/  @P4 STS.128 [R98+0x8000], RZ ;  /* 0x008000ff62004388 */ /* 0x000fe20000000c00 */
[--C-:B------:R-:W-:Y:S02]  /*2450*/  IMAD.IADD R101, R130, 0x1, R90.reuse ;  /* 0x0000000182657824 */ /* 0x100fe400078e025a */
        /* <DEDUP_REMOVED lines=96> */
[----:B------:R-:W-:Y:S02]  /*2a60*/  VIMNMX R155, PT, PT, RZ, R153, !PT ;  /* 0x00000099ff9b7248 */ /* 0x000fe40007fe0100 */
[C-C-:B------:R-:W-:Y:S02]  /*2a70*/  VIADDMNMX R154, R94.reuse, 0x1, R86.reuse, PT ;  /* 0x000000015e9a7846 */ /* 0x140fe40003800156 */
        /* <DEDUP_REMOVED lines=19> */
.L_x_10825:
        /* <DEDUP_REMOVED lines=62> */
.L_x_10826:
[----:B------:R-:W-:Y:S05]  /*2f90*/  BSYNC.RECONVERGENT B0 ;  /* 0x0000000000007941 */ /* 0x000fea0003800200 */
.L_x_10824:
        /* <DEDUP_REMOVED lines=14> */
.L_x_10823:
[----:B------:R-:W-:Y:S05]  /*3080*/  BSYNC.RECONVERGENT B1 ;  /* 0x0000000000017941 */ /* 0x000fea0003800200 */
.L_x_10822:
        /* <DEDUP_REMOVED lines=26> */
[----:B------:R-:W-:Y:S01]  /*3230*/  FSEL R17, R17, -INF , !P5 ;  /* 0xff80000011117808 */ /* 0x000fe20006800000 */
[C---:B------:R-:W-:Y:S01]  /*3240*/  VIADD R34, R21.reuse, 0x29 ;  /* 0x0000002915227836 */ /* 0x040fe20000000000 */
[----:B------:R-:W-:Y:S01]  /*3250*/  FSEL R18, R18, -INF , !P6 ;  /* 0xff80000012127808 */ /* 0x000fe20007000000 */
[C---:B------:R-:W-:Y:S01]  /*3260*/  VIADD R35, R21.reuse, 0x28 ;  /* 0x0000002815237836 */ /* 0x040fe20000000000 */
[-C--:B------:R-:W-:Y:S01]  /*3270*/  ISETP.GE.AND P5, PT, R20, R154.reuse, PT ;  /* 0x0000009a1400720c */ /* 0x080fe20003fa6270 */
[----:B------:R-:W-:Y:S01]  /*3280*/  VIADD R33, R21, 0x30 ;  /* 0x0000003015217836 */ /* 0x000fe20000000000 */
[----:B-1----:R-:W-:Y:S01]  /*3290*/  FSEL R7, R45, -INF , P2 ;  /* 0xff8000002d077808 */ /* 0x002fe20001000000 */
[C---:B------:R-:W-:Y:S01]  /*32a0*/  VIADD R23, R21.reuse, 0x31 ;  /* 0x0000003115177836 */ /* 0x040fe20000000000 */
[----:B------:R-:W-:Y:S01]  /*32b0*/  ISETP.GE.AND P6, PT, R54, R154, PT ;  /* 0x0000009a3600720c */ /* 0x000fe20003fc6270 */
[----:B------:R-:W-:Y:S01]  /*32c0*/  VIADD R22, R21, 0x38 ;  /* 0x0000003815167836 */ /* 0x000fe20000000000 */
[----:B------:R-:W-:Y:S01]  /*32d0*/  FSEL R16, R44, -INF , P3 ;  /* 0xff8000002c107808 */ /* 0x000fe20001800000 */
[----:B------:R-:W-:Y:S01]  /*32e0*/  LDSM.16.MT88.4 R68, [R107+0x6000] ;  /* 0x006000006b44783b */ /* 0x000fe20000004200 */
[----:B------:R-:W-:-:S02]  /*32f0*/  ISETP.GE.AND P2, PT, R52, R155, PT ;  /* 0x0000009b3400720c */ /* 0x000fc40003f46270 */
[----:B------:R-:W-:Y:S01]  /*3300*/  ISETP.GE.AND P3, PT, R53, R155, PT ;  /* 0x0000009b3500720c */ /* 0x000fe20003f66270 */
[----:B------:R-:W-:Y:S01]  /*3310*/  LDSM.16.MT88.4 R60, [R119+0x7000] ;  /* 0x00700000773c783b */ /* 0x000fe20000004200 */
[----:B------:R-:W-:Y:S02]  /*3320*/  FSEL R7, R7, -INF , !P5 ;  /* 0xff80000007077808 */ /* 0x000fe40006800000 */
[----:B------:R-:W-:Y:S02]  /*3330*/  FSEL R16, R16, -INF , !P6 ;  /* 0xff80000010107808 */ /* 0x000fe40007000000 */
[-C--:B------:R-:W-:Y:S02]  /*3340*/  ISETP.GE.AND P5, PT, R52, R154.reuse, PT ;  /* 0x0000009a3400720c */ /* 0x080fe40003fa6270 */
[----:B------:R-:W-:Y:S02]  /*3350*/  FSEL R5, R41, -INF , P2 ;  /* 0xff80000029057808 */ /* 0x000fe40001000000 */
[----:B------:R-:W-:-:S02]  /*3360*/  ISETP.GE.AND P6, PT, R53, R154, PT ;  /* 0x0000009a3500720c */ /* 0x000fc40003fc6270 */
[----:B------:R-:W-:Y:S02]  /*3370*/  FSEL R6, R40, -INF , P3 ;  /* 0xff80000028067808 */ /* 0x000fe40001800000 */
[-C--:B------:R-:W-:Y:S02]  /*3380*/  ISETP.GE.AND P2, PT, R10, R155.reuse, PT ;  /* 0x0000009b0a00720c */ /* 0x080fe40003f46270 */
[----:B------:R-:W-:Y:S02]  /*3390*/  ISETP.GE.AND P3, PT, R19, R155, PT ;  /* 0x0000009b1300720c */ /* 0x000fe40003f66270 */
[----:B------:R-:W-:Y:S02]  /*33a0*/  FSEL R5, R5, -INF , !P5 ;  /* 0xff80000005057808 */ /* 0x000fe40006800000 */
[----:B------:R-:W-:Y:S02]  /*33b0*/  FSEL R6, R6, -INF , !P6 ;  /* 0xff80000006067808 */ /* 0x000fe40007000000 */
[----:B------:R-:W-:-:S02]  /*33c0*/  ISETP.GE.AND P5, PT, R10, R154, PT ;  /* 0x0000009a0a00720c */ /* 0x000fc40003fa6270 */
[----:B------:R-:W-:Y:S02]  /*33d0*/  FSEL R11, R37, -INF , P2 ;  /* 0xff800000250b7808 */ /* 0x000fe40001000000 */
[----:B------:R-:W-:Y:S02]  /*33e0*/  ISETP.GE.AND P6, PT, R19, R154, PT ;  /* 0x0000009a1300720c */ /* 0x000fe40003fc6270 */
[----:B------:R-:W-:Y:S02]  /*33f0*/  FSEL R4, R36, -INF , P3 ;  /* 0xff80000024047808 */ /* 0x000fe40001800000 */
[-C--:B------:R-:W-:Y:S02]  /*3400*/  ISETP.GE.AND P2, PT, R8, R155.reuse, PT ;  /* 0x0000009b0800720c */ /* 0x080fe40003f46270 */
[----:B------:R-:W-:Y:S02]  /*3410*/  ISETP.GE.AND P3, PT, R9, R155, PT ;  /* 0x0000009b0900720c */ /* 0x000fe40003f66270 */
[----:B------:R-:W-:-:S02]  /*3420*/  FSEL R11, R11, -INF , !P5 ;  /* 0xff8000000b0b7808 */ /* 0x000fc40006800000 */
[----:B------:R-:W-:Y:S02]  /*3430*/  FSEL R4, R4, -INF , !P6 ;  /* 0xff80000004047808 */ /* 0x000fe40007000000 */
[-C--:B------:R-:W-:Y:S02]  /*3440*/  ISETP.GE.AND P5, PT, R8, R154.reuse, PT ;  /* 0x0000009a0800720c */ /* 0x080fe40003fa6270 */
[----:B------:R-:W-:Y:S02]  /*3450*/  FSEL R13, R13, -INF , P2 ;  /* 0xff8000000d0d7808 */ /* 0x000fe40001000000 */
[----:B------:R-:W-:Y:S02]  /*3460*/  ISETP.GE.AND P6, PT, R9, R154, PT ;  /* 0x0000009a0900720c */ /* 0x000fe40003fc6270 */
[----:B------:R-:W-:Y:S02]  /*3470*/  FSEL R12, R12, -INF , P3 ;  /* 0xff8000000c0c7808 */ /* 0x000fe40001800000 */
[----:B------:R-:W-:-:S02]  /*3480*/  ISETP.GE.AND P2, PT, R34, R155, PT ;  /* 0x0000009b2200720c */ /* 0x000fc40003f46270 */
[----:B------:R-:W-:Y:S02]  /*3490*/  ISETP.GE.AND P3, PT, R35, R155, PT ;  /* 0x0000009b2300720c */ /* 0x000fe40003f66270 */
[C---:B------:R-:W-:Y:S02]  /*34a0*/  ISETP.GE.AND P1, PT, R21.reuse, R153, PT ;  /* 0x000000991500720c */ /* 0x040fe40003f26270 */
[C---:B------:R-:W-:Y:S01]  /*34b0*/  ISETP.GE.AND P4, PT, R21.reuse, R152, PT ;  /* 0x000000981500720c */ /* 0x040fe20003f86270 */
[----:B------:R-:W-:Y:S01]  /*34c0*/  VIADD R21, R21, 0x39 ;  /* 0x0000003915157836 */ /* 0x000fe20000000000 */
        /* <DEDUP_REMOVED lines=8> */
[----:B------:R-:W-:-:S02]  /*3550*/  ISETP.GE.AND P5, PT, R21, R155, PT ;  /* 0x0000009b1500720c */ /* 0x000fc40003fa6270 */
[-C--:B------:R-:W-:Y:S02]  /*3560*/  ISETP.GE.AND P2, PT, R23, R155.reuse, PT ;  /* 0x0000009b1700720c */ /* 0x080fe40003f46270 */
[-C--:B------:R-:W-:Y:S02]  /*3570*/  ISETP.GE.AND P6, PT, R22, R155.reuse, PT ;  /* 0x0000009b1600720c */ /* 0x080fe40003fc6270 */
[----:B------:R-:W-:Y:S02]  /*3580*/  ISETP.GE.AND P3, PT, R33, R155, PT ;  /* 0x0000009b2100720c */ /* 0x000fe40003f66270 */
[----:B------:R-:W-:Y:S02]  /*3590*/  FSEL R73, R73, -INF , P5 ;  /* 0xff80000049497808 */ /* 0x000fe40002800000 */
[----:B------:R-:W-:Y:S02]  /*35a0*/  FSEL R25, R25, -INF , P2 ;  /* 0xff80000019197808 */ /* 0x000fe40001000000 */
[----:B------:R-:W-:-:S02]  /*35b0*/  FSEL R72, R72, -INF , P6 ;  /* 0xff80000048487808 */ /* 0x000fc40003000000 */
[-C--:B------:R-:W-:Y:S02]  /*35c0*/  ISETP.GE.AND P5, PT, R23, R154.reuse, PT ;  /* 0x0000009a1700720c */ /* 0x080fe40003fa6270 */
[----:B------:R-:W-:Y:S02]  /*35d0*/  FSEL R24, R24, -INF , P3 ;  /* 0xff80000018187808 */ /* 0x000fe40001800000 */
[----:B------:R-:W-:Y:S02]  /*35e0*/  ISETP.GE.AND P6, PT, R33, R154, PT ;  /* 0x0000009a2100720c */ /* 0x000fe40003fc6270 */
[----:B------:R-:W-:Y:S02]  /*35f0*/  FSEL R50, R50, -INF , P1 ;  /* 0xff80000032327808 */ /* 0x000fe40000800000 */
[----:B------:R-:W-:Y:S02]  /*3600*/  FSEL R125, R25, -INF , !P5 ;  /* 0xff800000197d7808 */ /* 0x000fe40006800000 */
[----:B------:R-:W-:-:S02]  /*3610*/  ISETP.GE.AND P3, PT, R55, R153, PT ;  /* 0x000000993700720c */ /* 0x000fc40003f66270 */
[----:B------:R-:W-:Y:S02]  /*3620*/  FSEL R28, R24, -INF , !P6 ;  /* 0xff800000181c7808 */ /* 0x000fe40007000000 */
[-C--:B------:R-:W-:Y:S02]  /*3630*/  ISETP.GE.AND P5, PT, R22, R154.reuse, PT ;  /* 0x0000009a1600720c */ /* 0x080fe40003fa6270 */
[----:B------:R-:W-:Y:S02]  /*3640*/  FMNMX3.FTZ R25, R18, R17, R16, !PT ;  /* 0x0000001112197276 */ /* 0x000fe40007810010 */
[----:B------:R-:W-:Y:S02]  /*3650*/  FSEL R24, R50, -INF , !P4 ;  /* 0xff80000032187808 */ /* 0x000fe40006000000 */
[----:B------:R-:W-:Y:S02]  /*3660*/  ISETP.GE.AND P4, PT, R21, R154, PT ;  /* 0x0000009a1500720c */ /* 0x000fe40003f86270 */
[----:B------:R-:W-:-:S02]  /*3670*/  ISETP.GE.AND P2, PT, R55, R152, PT ;  /* 0x000000983700720c */ /* 0x000fc40003f46270 */
[----:B------:R-:W-:Y:S02]  /*3680*/  ISETP.GE.AND P1, PT, R54, R153, PT ;  /* 0x000000993600720c */ /* 0x000fe40003f26270 */
[----:B------:R-:W-:Y:S02]  /*3690*/  FSEL R51, R51, -INF , P3 ;  /* 0xff80000033337808 */ /* 0x000fe40001800000 */
[----:B------:R-:W-:Y:S02]  /*36a0*/  FSEL R122, R72, -INF , !P5 ;  /* 0xff800000487a7808 */ /* 0x000fe40006800000 */
[----:B------:R-:W-:Y:S02]  /*36b0*/  FMNMX3.FTZ R25, R25, R7, R6, !PT ;  /* 0x0000000719197276 */ /* 0x000fe40007810006 */
[----:B------:R-:W-:Y:S02]  /*36c0*/  ISETP.GE.AND P5, PT, R53, R153, PT ;  /* 0x000000993500720c */ /* 0x000fe40003fa6270 */
[----:B------:R-:W-:-:S02]  /*36d0*/  FSEL R120, R73, -INF , !P4 ;  /* 0xff80000049787808 */ /* 0x000fc40006000000 */
[C---:B------:R-:W-:Y:S02]  /*36e0*/  ISETP.GE.AND P3, PT, R20.reuse, R153, PT ;  /* 0x000000991400720c */ /* 0x040fe40003f66270 */
[-C--:B------:R-:W-:Y:S02]  /*36f0*/  ISETP.GE.AND P4, PT, R20, R152.reuse, PT ;  /* 0x000000981400720c */ /* 0x080fe40003f86270 */
[----:B------:R-:W-:Y:S02]  /*3700*/  ISETP.GE.AND P6, PT, R54, R152, PT ;  /* 0x000000983600720c */ /* 0x000fe40003fc6270 */
[----:B------:R-:W-:Y:S02]  /*3710*/  FSEL R13, R46, -INF , P1 ;  /* 0xff8000002e0d7808 */ /* 0x000fe40000800000 */
[----:B------:R-:W-:Y:S02]  /*3720*/  FSEL R20, R51, -INF , !P2 ;  /* 0xff80000033147808 */ /* 0x000fe40005000000 */
[----:B------:R-:W-:-:S02]  /*3730*/  FMNMX3.FTZ R25, R25, R5, R4, !PT ;  /* 0x0000000519197276 */ /* 0x000fc40007810004 */
[----:B------:R-:W-:Y:S02]  /*3740*/  ISETP.GE.AND P1, PT, R53, R152, PT ;  /* 0x000000983500720c */ /* 0x000fe40003f26270 */
[----:B------:R-:W-:Y:S02]  /*3750*/  ISETP.GE.AND P2, PT, R52, R153, PT ;  /* 0x000000993400720c */ /* 0x000fe40003f46270 */
[----:B------:R-:W-:Y:S02]  /*3760*/  FSEL R12, R42, -INF , P5 ;  /* 0xff8000002a0c7808 */ /* 0x000fe40002800000 */
[----:B------:R-:W-:Y:S02]  /*3770*/  FSEL R47, R47, -INF , P3 ;  /* 0xff8000002f2f7808 */ /* 0x000fe40001800000 */
[----:B------:R-:W-:Y:S02]  /*3780*/  FSEL R13, R13, -INF , !P6 ;  /* 0xff8000000d0d7808 */ /* 0x000fe40007000000 */
[----:B------:R-:W-:-:S02]  /*3790*/  FMNMX3.FTZ R25, R25, R11, R109, !PT ;  /* 0x0000000b19197276 */ /* 0x000fc4000781006d */
[-C--:B------:R-:W-:Y:S02]  /*37a0*/  ISETP.GE.AND P6, PT, R52, R152.reuse, PT ;  /* 0x000000983400720c */ /* 0x080fe40003fc6270 */
[-C--:B------:R-:W-:Y:S01]  /*37b0*/  ISETP.GE.AND P3, PT, R19, R153.reuse, PT ;  /* 0x000000991300720c */ /* 0x080fe20003f66270 */
[----:B------:R-:W-:Y:S01]  /*37c0*/  LDSM.16.MT88.4 R52, [R107+0x7000] ;  /* 0x007000006b34783b */ /* 0x000fe20000004200 */
[----:B------:R-:W-:Y:S02]  /*37d0*/  FSEL R43, R43, -INF , P2 ;  /* 0xff8000002b2b7808 */ /* 0x000fe40001000000 */
[----:B------:R-:W-:Y:S02]  /*37e0*/  FSEL R12, R12, -INF , !P1 ;  /* 0xff8000000c0c7808 */ /* 0x000fe40004800000 */
[----:B------:R-:W-:Y:S02]  /*37f0*/  ISETP.GE.AND P5, PT, R19, R152, PT ;  /* 0x000000981300720c */ /* 0x000fe40003fa6270 */
[----:B------:R-:W-:-:S02]  /*3800*/  ISETP.GE.AND P1, PT, R9, R153, PT ;  /* 0x000000990900720c */ /* 0x000fc40003f26270 */
[----:B------:R-:W-:Y:S02]  /*3810*/  FSEL R19, R47, -INF , !P4 ;  /* 0xff8000002f137808 */ /* 0x000fe40006000000 */
[C---:B------:R-:W-:Y:S02]  /*3820*/  ISETP.GE.AND P2, PT, R10.reuse, R153, PT ;  /* 0x000000990a00720c */ /* 0x040fe40003f46270 */
[----:B------:R-:W-:Y:S02]  /*3830*/  ISETP.GE.AND P4, PT, R10, R152, PT ;  /* 0x000000980a00720c */ /* 0x000fe40003f86270 */
[----:B------:R-:W-:Y:S02]  /*3840*/  FMNMX3.FTZ R25, R25, R110, R111, !PT ;  /* 0x0000006e19197276 */ /* 0x000fe4000781006f */
[----:B------:R-:W-:Y:S02]  /*3850*/  FSEL R38, R38, -INF , P3 ;  /* 0xff80000026267808 */ /* 0x000fe40001800000 */
[----:B------:R-:W-:-:S02]  /*3860*/  FSEL R10, R43, -INF , !P6 ;  /* 0xff8000002b0a7808 */ /* 0x000fc40007000000 */
[----:B------:R-:W-:Y:S01]  /*3870*/  ISETP.GE.AND P6, PT, R9, R152, PT ;  /* 0x000000980900720c */ /* 0x000fe20003fc6270 */
[----:B------:R-:W-:Y:S01]  /*3880*/  LDSM.16.MT88.4 R40, [R119+0x8000] ;  /* 0x008000007728783b */ /* 0x000fe20000004200 */
[----:B------:R-:W-:Y:S02]  /*3890*/  ISETP.GE.AND P3, PT, R8, R153, PT ;  /* 0x000000990800720c */ /* 0x000fe40003f66270 */
[----:B------:R-:W-:Y:S02]  /*38a0*/  FSEL R14, R14, -INF , P1 ;  /* 0xff8000000e0e7808 */ /* 0x000fe40000800000 */
[----:B------:R-:W-:Y:S02]  /*38b0*/  FMNMX3.FTZ R25, R25, R112, R28, !PT ;  /* 0x0000007019197276 */ /* 0x000fe4000781001c */
[----:B------:R-:W-:Y:S02]  /*38c0*/  FSEL R9, R38, -INF , !P5 ;  /* 0xff80000026097808 */ /* 0x000fe40006800000 */
[----:B------:R-:W-:-:S02]  /*38d0*/  ISETP.GE.AND P5, PT, R8, R152, PT ;  /* 0x000000980800720c */ /* 0x000fc40003fa6270 */
[----:B------:R-:W-:Y:S02]  /*38e0*/  FSEL R113, R14, -INF , !P6 ;  /* 0xff8000000e717808 */ /* 0x000fe40007000000 */
[----:B------:R-:W-:Y:S02]  /*38f0*/  FSEL R15, R15, -INF , P3 ;  /* 0xff8000000f0f7808 */ /* 0x000fe40001800000 */
[----:B------:R-:W-:Y:S02]  /*3900*/  FMNMX3.FTZ R14, R24, R20, R13, !PT ;  /* 0x00000014180e7276 */ /* 0x000fe4000781000d */
[----:B------:R-:W-:Y:S02]  /*3910*/  FSEL R8, R39, -INF , P2 ;  /* 0xff80000027087808 */ /* 0x000fe40001000000 */
[----:B------:R-:W-:Y:S02]  /*3920*/  FMNMX3.FTZ R25, R25, R125, R122, !PT ;  /* 0x0000007d19197276 */ /* 0x000fe4000781007a */
[----:B------:R-:W-:-:S02]  /*3930*/  ISETP.GE.AND P2, PT, R35, R153, PT ;  /* 0x000000992300720c */ /* 0x000fc40003f46270 */
[-C--:B------:R-:W-:Y:S02]  /*3940*/  ISETP.GE.AND P1, PT, R34, R153.reuse, PT ;  /* 0x000000992200720c */ /* 0x080fe40003f26270 */
[----:B------:R-:W-:Y:S02]  /*3950*/  ISETP.GE.AND P3, PT, R33, R153, PT ;  /* 0x000000992100720c */ /* 0x000fe40003f66270 */
[----:B------:R-:W-:Y:S02]  /*3960*/  FSEL R116, R15, -INF , !P5 ;  /* 0xff8000000f747808 */ /* 0x000fe40006800000 */
[----:B------:R-:W-:Y:S02]  /*3970*/  FMNMX3.FTZ R15, R14, R19, R12, !PT ;  /* 0x000000130e0f7276 */ /* 0x000fe4000781000c */
[----:B------:R-:W-:Y:S02]  /*3980*/  FMNMX.FTZ R14, R120, R25, !PT ;  /* 0x00000019780e7209 */ /* 0x000fe40007810000 */
[----:B------:R-:W-:-:S02]  /*3990*/  FSEL R29, R30, -INF , P2 ;  /* 0xff8000001e1d7808 */ /* 0x000fc40001000000 */
[----:B------:R-:W-:Y:S02]  /*39a0*/  FSEL R30, R31, -INF , P1 ;  /* 0xff8000001f1e7808 */ /* 0x000fe40000800000 */
[----:B------:R-:W-:Y:S02]  /*39b0*/  FSEL R26, R26, -INF , P3 ;  /* 0xff8000001a1a7808 */ /* 0x000fe40001800000 */
[C---:B------:R-:W-:Y:S02]  /*39c0*/  ISETP.GE.AND P1, PT, R22.reuse, R153, PT ;  /* 0x000000991600720c */ /* 0x040fe40003f26270 */
[----:B------:R-:W-:Y:S02]  /*39d0*/  ISETP.GE.AND P3, PT, R22, R152, PT ;  /* 0x000000981600720c */ /* 0x000fe40003f66270 */
[----:B------:R-:W-:Y:S02]  /*39e0*/  FSEL R8, R8, -INF , !P4 ;  /* 0xff80000008087808 */ /* 0x000fe40006000000 */
[----:B------:R-:W-:-:S02]  /*39f0*/  FMNMX3.FTZ R22, R15, R10, R9, !PT ;  /* 0x0000000a0f167276 */ /* 0x000fc40007810009 */
[-C--:B------:R-:W-:Y:S01]  /*3a00*/  ISETP.GE.AND P4, PT, R35, R152.reuse, PT ;  /* 0x000000982300720c */ /* 0x080fe20003f86270 */
[----:B------:R-:W1:Y:S01]  /*3a10*/  SHFL.BFLY PT, R15, R14, 0x2, 0x1f ;  /* 0x0c401f000e0f7f89 */ /* 0x000e6200000e0000 */
[----:B------:R-:W-:Y:S02]  /*3a20*/  ISETP.GE.AND P2, PT, R23, R153, PT ;  /* 0x000000991700720c */ /* 0x000fe40003f46270 */
[-C--:B------:R-:W-:Y:S02]  /*3a30*/  ISETP.GE.AND P6, PT, R34, R152.reuse, PT ;  /* 0x000000982200720c */ /* 0x080fe40003fc6270 */
[----:B------:R-:W-:Y:S02]  /*3a40*/  ISETP.GE.AND P5, PT, R33, R152, PT ;  /* 0x000000982100720c */ /* 0x000fe40003fa6270 */
[----:B------:R-:W-:Y:S02]  /*3a50*/  FSEL R29, R29, -INF , !P4 ;  /* 0xff8000001d1d7808 */ /* 0x000fe40006000000 */
[----:B------:R-:W-:-:S02]  /*3a60*/  FMNMX3.FTZ R22, R22, R8, R113, !PT ;  /* 0x0000000816167276 */ /* 0x000fc40007810071 */
[----:B------:R-:W-:Y:S02]  /*3a70*/  FSEL R27, R27, -INF , P2 ;  /* 0xff8000001b1b7808 */ /* 0x000fe40001000000 */
[----:B------:R-:W-:Y:S02]  /*3a80*/  ISETP.GE.AND P4, PT, R23, R152, PT ;  /* 0x000000981700720c */ /* 0x000fe40003f86270 */
[----:B------:R-:W-:Y:S02]  /*3a90*/  FSEL R30, R30, -INF , !P6 ;  /* 0xff8000001e1e7808 */ /* 0x000fe40007000000 */
[----:B------:R-:W-:Y:S02]  /*3aa0*/  ISETP.GE.AND P2, PT, R21, R153, PT ;  /* 0x000000991500720c */ /* 0x000fe40003f46270 */
[----:B------:R-:W-:Y:S02]  /*3ab0*/  FSEL R74, R74, -INF , P1 ;  /* 0xff8000004a4a7808 */ /* 0x000fe40000800000 */
[----:B------:R-:W-:-:S02]  /*3ac0*/  FSEL R123, R26, -INF , !P5 ;  /* 0xff8000001a7b7808 */ /* 0x000fc40006800000 */
[----:B------:R-:W-:Y:S02]  /*3ad0*/  FMNMX3.FTZ R22, R22, R116, R29, !PT ;  /* 0x0000007416167276 */ /* 0x000fe4000781001d */
[----:B------:R-:W-:Y:S02]  /*3ae0*/  ISETP.GE.AND P6, PT, R21, R152, PT ;  /* 0x000000981500720c */ /* 0x000fe40003fc6270 */
[----:B------:R-:W-:Y:S02]  /*3af0*/  FSEL R75, R75, -INF , P2 ;  /* 0xff8000004b4b7808 */ /* 0x000fe40001000000 */
[----:B------:R-:W-:Y:S02]  /*3b00*/  FSEL R124, R27, -INF , !P4 ;  /* 0xff8000001b7c7808 */ /* 0x000fe40006000000 */
[----:B------:R-:W-:Y:S02]  /*3b10*/  FSEL R115, R74, -INF , !P3 ;  /* 0xff8000004a737808 */ /* 0x000fe40005800000 */
[----:B------:R-:W-:-:S02]  /*3b20*/  FMNMX3.FTZ R22, R22, R30, R123, !PT ;  /* 0x0000001e16167276 */ /* 0x000fc4000781007b */
[----:B------:R-:W-:Y:S02]  /*3b30*/  FSEL R114, R75, -INF , !P6 ;  /* 0xff8000004b727808 */ /* 0x000fe40007000000 */
        /* <DEDUP_REMOVED lines=30> */
[----:B------:R-:W-:-:S03]  /*3d20*/  FFMA.FTZ R122, R122, R108, -R126 ;  /* 0x0000006c7a7a7223 */ /* 0x000fc6000001087e */
[----:B------:R-:W-:Y:S01]  /*3d30*/  FSETP.NEU.FTZ.AND P1, PT, R85, -INF , PT ;  /* 0xff8000005500780b */ /* 0x000fe20003f3d000 */
[----:B------:R-:W-:Y:S01]  /*3d40*/  FMUL.FTZ R117, R108, R85 ;  /* 0x000000556c757220 */ /* 0x000fe20000410000 */
[----:B------:R-:W-:Y:S04]  /*3d50*/  MUFU.EX2 R93, R93 ;  /* 0x0000005d005d7308 */ /* 0x000fe80000000800 */
[----:B------:R-:W-:Y:S02]  /*3d60*/  FSEL R117, R117, RZ, P1 ;  /* 0x000000ff75757208 */ /* 0x000fe40000800000 */
[----:B------:R-:W-:Y:S02]  /*3d70*/  ISETP.GT.AND P1, PT, R32, R138, PT ;  /* 0x0000008a2000720c */ /* 0x000fe40003f24270 */
[----:B------:R-:W1:Y:S01]  /*3d80*/  MUFU.EX2 R94, R94 ;  /* 0x0000005e005e7308 */ /* 0x000e620000000800 */
        /* <DEDUP_REMOVED lines=8> */
[----:B------:R-:W4:Y:S01]  /*3e10*/  LDSM.16.MT88.4 R8, [R107+0x6400] ;  /* 0x006400006b08783b */ /* 0x000f220000004200 */
[--C-:B------:R-:W-:Y:S01]  /*3e20*/  FFMA.FTZ R92, R12, R108, -R117.reuse ;  /* 0x0000006c0c5c7223 */ /* 0x100fe20000010875 */
[----:B---3--:R-:W-:Y:S01]  /*3e30*/  F2FP.BF16.F32.PACK_AB R48, R103, R104 ;  /* 0x000000686730723e */ /* 0x008fe200000010ff */
[-CC-:B------:R-:W-:Y:S01]  /*3e40*/  FFMA.FTZ R113, R113, R108.reuse, -R117.reuse ;  /* 0x0000006c71717223 */ /* 0x180fe20000010875 */
[----:B------:R-:W3:Y:S01]  /*3e50*/  LDSM.16.MT88.4 R12, [R107+0x7400] ;  /* 0x007400006b0c783b */ /* 0x000ee20000004200 */
        /* <DEDUP_REMOVED lines=8> */
[----:B------:R-:W1:Y:S01]  /*3ee0*/  LDSM.16.MT88.4 R20, [R119+0x6400] ;  /* 0x006400007714783b */ /* 0x000e620000004200 */
[-CC-:B------:R-:W-:Y:S01]  /*3ef0*/  FFMA.FTZ R115, R115, R108.reuse, -R117.reuse ;  /* 0x0000006c73737223 */ /* 0x180fe20000010875 */
[----:B------:R-:W2:Y:S01]  /*3f00*/  MUFU.EX2 R102, R102 ;  /* 0x0000006600667308 */ /* 0x000ea20000000800 */
[----:B------:R-:W-:Y:S01]  /*3f10*/  FFMA.FTZ R159, R114, R108, -R117 ;  /* 0x0000006c729f7223 */ /* 0x000fe20000010875 */
[----:B------:R-:W-:Y:S01]  /*3f20*/  LDSM.16.MT88.4 R24, [R119+0x8400] ;  /* 0x008400007718783b */ /* 0x000fe20000004200 */
[----:B------:R-:W-:-:S03]  /*3f30*/  FADD.FTZ R103, R104, R103 ;  /* 0x0000006768677221 */ /* 0x000fc60000010000 */
[----:B------:R-:W-:Y:S01]  /*3f40*/  LDSM.16.MT88.4 R28, [R119+0x8800] ;  /* 0x00880000771c783b */ /* 0x000fe20000004200 */
[----:B------:R-:W-:Y:S01]  /*3f50*/  FADD.FTZ R103, R93, R103 ;  /* 0x000000675d677221 */ /* 0x000fe20000010000 */
[----:B------:R-:W4:Y:S01]  /*3f60*/  MUFU.EX2 R101, R101 ;  /* 0x0000006500657308 */ /* 0x000f220000000800 */
[----:B-----5:R-:W-:Y:S01]  /*3f70*/  F2FP.BF16.F32.PACK_AB R49, R105, R106 ;  /* 0x0000006a6931723e */ /* 0x020fe200000010ff */
[----:B------:R-:W-:Y:S01]  /*3f80*/  FADD.FTZ R105, R106, R105 ;  /* 0x000000696a697221 */ /* 0x000fe20000010000 */
[----:B------:R-:W-:-:S05]  /*3f90*/  FADD.FTZ R94, R94, R103 ;  /* 0x000000675e5e7221 */ /* 0x000fca0000010000 */
[----:B------:R-:W5:Y:S01]  /*3fa0*/  MUFU.EX2 R90, R90 ;  /* 0x0000005a005a7308 */ /* 0x000f620000000800 */
[----:B--2---:R-:W-:-:S07]  /*3fb0*/  FADD.FTZ R105, R102, R105 ;  /* 0x0000006966697221 */ /* 0x004fce0000010000 */
        /* <DEDUP_REMOVED lines=8> */
[----:B------:R-:W2:Y:S01]  /*4040*/  MUFU.EX2 R92, R92 ;  /* 0x0000005c005c7308 */ /* 0x000ea20000000800 */
[C---:B------:R-:W-:Y:S07]  /*4050*/  HMMA.16816.F32.BF16 R80, R48.reuse, R76, RZ ;  /* 0x0000004c3050723c */ /* 0x040fee00000418ff */
[----:B------:R-:W4:Y:S01]  /*4060*/  MUFU.EX2 R100, R100 ;  /* 0x0000006400647308 */ /* 0x000f220000000800 */
[C---:B------:R-:W-:Y:S07]  /*4070*/  HMMA.16816.F32.BF16 R64, R48.reuse, R60, RZ ;  /* 0x0000003c3040723c */ /* 0x040fee00000418ff */
[----:B------:R-:W5:Y:S01]  /*4080*/  MUFU.EX2 R91, R91 ;  /* 0x0000005b005b7308 */ /* 0x000f620000000800 */
[----:B------:R-:W-:Y:S01]  /*4090*/  HMMA.16816.F32.BF16 R56, R48, R52, RZ ;  /* 0x000000343038723c */ /* 0x000fe200000418ff */
[----:B--2---:R-:W-:-:S06]  /*40a0*/  FADD.FTZ R101, R92, R101 ;  /* 0x000000655c657221 */ /* 0x004fcc0000010000 */
[----:B------:R-:W2:Y:S01]  /*40b0*/  MUFU.EX2 R95, R95 ;  /* 0x0000005f005f7308 */ /* 0x000ea20000000800 */
        /* <DEDUP_REMOVED lines=20> */
[----:B--2---:R-:W-:Y:S01]  /*4200*/  F2FP.BF16.F32.PACK_AB R7, R95, R91 ;  /* 0x0000005b5f07723e */ /* 0x004fe200000010ff */
[----:B------:R-:W-:Y:S02]  /*4210*/  FADD.FTZ R33, R33, R35 ;  /* 0x0000002321217221 */ /* 0x000fe40000010000 */
[----:B------:R-:W-:Y:S01]  /*4220*/  FADD.FTZ R95, R95, R100 ;  /* 0x000000645f5f7221 */ /* 0x000fe20000010000 */
[----:B------:R-:W-:Y:S01]  /*4230*/  MUFU.EX2 R118, R118 ;  /* 0x0000007600767308 */ /* 0x000fe20000000800 */
[----:B---3--:R-:W-:-:S02]  /*4240*/  FADD.FTZ R33, R109, R33 ;  /* 0x000000216d217221 */ /* 0x008fc40000010000 */
        /* <DEDUP_REMOVED lines=24> */
[----:B------:R-:W2:Y:S07]  /*43d0*/  LDSM.16.MT88.4 R20, [R119+0x6800] ;  /* 0x006800007714783b */ /* 0x000eae0000004200 */
[C---:B------:R-:W-:Y:S08]  /*43e0*/  HMMA.16816.F32.BF16 R36, R4.reuse, R24, R36 ;  /* 0x000000180424723c */ /* 0x040ff00000041824 */
[----:B------:R-:W-:Y:S01]  /*43f0*/  HMMA.16816.F32.BF16 R40, R4, R26, R40 ;  /* 0x0000001a0428723c */ /* 0x000fe20000041828 */
[----:B------:R-:W-:Y:S01]  /*4400*/  F2FP.BF16.F32.PACK_AB R4, R110, R109 ;  /* 0x0000006d6e04723e */ /* 0x000fe200000010ff */
[----:B------:R-:W-:Y:S01]  /*4410*/  LDSM.16.MT88.4 R24, [R119+0x6c00] ;  /* 0x006c00007718783b */ /* 0x000fe20000004200 */
        /* <DEDUP_REMOVED lines=10> */
[----:B---3--:R-:W-:-:S03]  /*44c0*/  FADD.FTZ R112, R127, R112 ;  /* 0x000000707f707221 */ /* 0x008fc60000010000 */
        /* <DEDUP_REMOVED lines=11> */
[C---:B------:R-:W-:Y:S08]  /*4580*/  HMMA.16816.F32.BF16 R40, R4.reuse, R30, R40 ;  /* 0x0000001e0428723c */ /* 0x040ff00000041828 */
[C---:B------:R-:W-:Y:S08]  /*4590*/  HMMA.16816.F32.BF16 R80, R4.reuse, R20, R80 ;  /* 0x000000140450723c */ /* 0x040ff00000041850 */
[C---:B------:R-:W-:Y:S01]  /*45a0*/  HMMA.16816.F32.BF16 R76, R4.reuse, R22, R76 ;  /* 0x00000016044c723c */ /* 0x040fe2000004184c */
[----:B------:R-:W3:Y:S07]  /*45b0*/  LDSM.16.MT88.4 R20, [R119+0x7c00] ;  /* 0x007c00007714783b */ /* 0x000eee0000004200 */
[C---:B------:R-:W-:Y:S08]  /*45c0*/  HMMA.16816.F32.BF16 R72, R4.reuse, R16, R72 ;  /* 0x000000100448723c */ /* 0x040ff00000041848 */
[C---:B------:R-:W-:Y:S01]  /*45d0*/  HMMA.16816.F32.BF16 R68, R4.reuse, R18, R68 ;  /* 0x000000120444723c */ /* 0x040fe20000041844 */
[----:B------:R-:W4:Y:S07]  /*45e0*/  LDSM.16.MT88.4 R16, [R107+0x6c00] ;  /* 0x006c00006b10783b */ /* 0x000f2e0000004200 */
        /* <DEDUP_REMOVED lines=93> */
.L_x_10830:
        /* <DEDUP_REMOVED lines=8> */
.L_x_10831:
[----:B------:R-:W-:Y:S05]  /*4c40*/  BSYNC.RECONVERGENT B0 ;  /* 0x0000000000007941 */ /* 0x000fea0003800200 */
.L_x_10829:
[C---:B------:R-:W-:Y:S01]  /*4c50*/  LEA R4, P1, R0.reuse, R143, 0x1 ;  /* 0x0000008f00047211 */ /* 0x040fe200078208ff */
[----:B------:R-:W-:Y:S01]  /*4c60*/  IMAD.MOV.U32 R6, RZ, RZ, R143 ;  /* 0x000000ffff067224 */ /* 0x000fe200078e008f */
[----:B------:R-:W-:Y:S01]  /*4c70*/  BSSY.RECONVERGENT B1, `(.L_x_10832) ;  /* 0x00000bd000017945 */ /* 0x000fe20003800200 */
[----:B------:R-:W-:Y:S01]  /*4c80*/  IMAD.MOV.U32 R7, RZ, RZ, R142 ;  /* 0x000000ffff077224 */ /* 0x000fe200078e008e */
[----:B------:R-:W-:Y:S02]  /*4c90*/  LEA.HI.X R5, R0, R142, R84, 0x1, P1 ;  /* 0x0000008e00057211 */ /* 0x000fe400008f0c54 */
[----:B------:R-:W-:Y:S02]  /*4ca0*/  ISETP.NE.AND P1, PT, R89, RZ, PT ;  /* 0x000000ff5900720c */ /* 0x000fe40003f25270 */
[----:B------:R-:W-:Y:S01]  /*4cb0*/  @!PT LDS RZ, [RZ] ;  /* 0x00000000fffff984 */ /* 0x000fe20000000800 */
[----:B------:R-:W-:Y:S01]  /*4cc0*/  @!PT LDS RZ, [RZ] ;  /* 0x00000000fffff984 */ /* 0x000fe20000000800 */
[----:B------:R-:W-:Y:S01]  /*4cd0*/  @!PT LDS RZ, [RZ] ;  /* 0x00000000fffff984 */ /* 0x000fe20000000800 */
[----:B------:R-:W-:Y:S02]  /*4ce0*/  LDGSTS.E.BYPASS.LTC128B.128 [R98+0x6000], desc[UR4][R6.64] ;  /* 0x0600000006627fae */ /* 0x000fe4000b981a04 */
[----:B------:R-:W-:-:S02]  /*4cf0*/  SEL R88, R88, 0xffffffe0, !P1 ;  /* 0xffffffe058587807 */ /* 0x000fc40004800000 */
[----:B------:R-:W-:Y:S03]  /*4d00*/  LDGSTS.E.BYPASS.LTC128B.128 [R98+0x7000], desc[UR4][R6.64+0x40] ;  /* 0x0700004006627fae */ /* 0x000fe6000b981a04 */
[--C-:B------:R-:W-:Y:S01]  /*4d10*/  IMAD.IADD R141, R130, 0x1, R88.reuse ;  /* 0x00000001828d7824 */ /* 0x100fe200078e0258 */
[----:B------:R-:W-:Y:S01]  /*4d20*/  LDGSTS.E.BYPASS.LTC128B.128 [R98+0x8000], desc[UR4][R6.64+0x80] ;  /* 0x0800008006627fae */ /* 0x000fe2000b981a04 */
[----:B------:R-:W-:-:S03]  /*4d30*/  IMAD.IADD R132, R134, 0x1, R88 ;  /* 0x0000000186847824 */ /* 0x000fc600078e0258 */
[----:B------:R-:W-:Y:S04]  /*4d40*/  LDGSTS.E.BYPASS.LTC128B.128 [R98+0x6800], desc[UR4][R4.64] ;  /* 0x0680000004627fae */ /* 0x000fe8000b981a04 */
[----:B------:R-:W-:Y:S04]  /*4d50*/  LDGSTS.E.BYPASS.LTC128B.128 [R98+0x7800], desc[UR4][R4.64+0x40] ;  /* 0x0780004004627fae */ /* 0x000fe8000b981a04 */
[----:B------:R1:W-:Y:S04]  /*4d60*/  LDGSTS.E.BYPASS.LTC128B.128 [R98+0x8800], desc[UR4][R4.64+0x80] ;  /* 0x0880008004627fae */ /* 0x0003e8000b981a04 */
[----:B------:R-:W-:Y:S04]  /*4d70*/  LDSM.16.M88.4 R92, [R130] ;  /* 0x00000000825c783b */ /* 0x000fe80000000200 */
[----:B------:R-:W2:Y:S04]  /*4d80*/  LDSM.16.M88.4 R12, [R134+0x3000] ;  /* 0x00300000860c783b */ /* 0x000ea80000000200 */
[----:B------:R-:W3:Y:S04]  /*4d90*/  LDSM.16.M88.4 R104, [R134+0x3800] ;  /* 0x003800008668783b */ /* 0x000ee80000000200 */
[----:B------:R-:W-:Y:S04]  /*4da0*/  LDSM.16.M88.4 R20, [R134+0x3c00] ;  /* 0x003c00008614783b */ /* 0x000fe80000000200 */
[----:B------:R-:W-:Y:S04]  /*4db0*/  LDSM.16.M88.4 R24, [R141] ;  /* 0x000000008d18783b */ /* 0x000fe80000000200 */
[----:B------:R-:W-:Y:S04]  /*4dc0*/  LDSM.16.M88.4 R32, [R132+0x3000] ;  /* 0x003000008420783b */ /* 0x000fe80000000200 */
[----:B-1----:R-:W1:Y:S04]  /*4dd0*/  LDSM.16.M88.4 R4, [R134+0x3400] ;  /* 0x003400008604783b */ /* 0x002e680000000200 */
[----:B------:R-:W4:Y:S04]  /*4de0*/  LDSM.16.M88.4 R116, [R132+0x3400] ;  /* 0x003400008474783b */ /* 0x000f280000000200 */
[----:B------:R-:W5:Y:S04]  /*4df0*/  LDSM.16.M88.4 R28, [R132+0x3800] ;  /* 0x00380000841c783b */ /* 0x000f680000000200 */
[----:B------:R-:W5:Y:S04]  /*4e00*/  LDSM.16.M88.4 R112, [R132+0x3c00] ;  /* 0x003c00008470783b */ /* 0x000f680000000200 */
[----:B------:R-:W-:Y:S01]  /*4e10*/  LDSM.16.M88.4 R88, [R134+0x4000] ;  /* 0x004000008658783b */ /* 0x000fe20000000200 */
[C---:B--2---:R-:W-:Y:S03]  /*4e20*/  HMMA.16816.F32.BF16 R16, R92.reuse, R12, RZ ;  /* 0x0000000c5c10723c */ /* 0x044fe600000418ff */
[----:B------:R-:W-:Y:S04]  /*4e30*/  LDSM.16.M88.4 R120, [R130+0x2000] ;  /* 0x002000008278783b */ /* 0x000fe80000000200 */
[----:B------:R-:W-:Y:S01]  /*4e40*/  LDSM.16.M88.4 R124, [R134+0x5400] ;  /* 0x00540000867c783b */ /* 0x000fe20000000200 */
[C---:B------:R-:W-:Y:S03]  /*4e50*/  HMMA.16816.F32.BF16 R12, R92.reuse, R14, RZ ;  /* 0x0000000e5c0c723c */ /* 0x040fe600000418ff */
[----:B------:R-:W0:Y:S05]  /*4e60*/  LDGDEPBAR ;  /* 0x00000000000079af */ /* 0x000e2a0000000000 */
[C---:B---3--:R-:W-:Y:S08]  /*4e70*/  HMMA.16816.F32.BF16 R108, R92.reuse, R104, RZ ;  /* 0x000000685c6c723c */ /* 0x048ff000000418ff */
[C---:B-1----:R-:W-:Y:S08]  /*4e80*/  HMMA.16816.F32.BF16 R8, R92.reuse, R4, RZ ;  /* 0x000000045c08723c */ /* 0x042ff000000418ff */
        /* <DEDUP_REMOVED lines=12> */
[C---:B------:R-:W-:Y:S01]  /*4f50*/  HMMA.16816.F32.BF16 R104, R24.reuse, R30, R104 ;  /* 0x0000001e1868723c */ /* 0x040fe20000041868 */
[----:B------:R-:W4:Y:S07]  /*4f60*/  LDSM.16.M88.4 R28, [R134+0x4c00] ;  /* 0x004c0000861c783b */ /* 0x000f2e0000000200 */
[C---:B------:R-:W-:Y:S08]  /*4f70*/  HMMA.16816.F32.BF16 R100, R24.reuse, R112, R100 ;  /* 0x000000701864723c */ /* 0x040ff00000041864 */
[----:B------:R-:W-:Y:S01]  /*4f80*/  HMMA.16816.F32.BF16 R92, R24, R114, R92 ;  /* 0x00000072185c723c */ /* 0x000fe2000004185c */
[----:B------:R-:W-:Y:S04]  /*4f90*/  LDSM.16.M88.4 R24, [R141+0x1000] ;  /* 0x001000008d18783b */ /* 0x000fe80000000200 */
[----:B------:R-:W5:Y:S03]  /*4fa0*/  LDSM.16.M88.4 R112, [R132+0x4000] ;  /* 0x004000008470783b */ /* 0x000f660000000200 */
        /* <DEDUP_REMOVED lines=10> */
[----:B------:R-:W-:Y:S01]  /*5050*/  HMMA.16816.F32.BF16 R92, R20, R30, R92 ;  /* 0x0000001e145c723c */ /* 0x000fe2000004185c */
[----:B------:R-:W3:Y:S04]  /*5060*/  LDSM.16.M88.4 R28, [R132+0x4c00] ;  /* 0x004c0000841c783b */ /* 0x000ee80000000200 */
[----:B------:R-:W4:Y:S03]  /*5070*/  LDSM.16.M88.4 R20, [R134+0x5000] ;  /* 0x005000008614783b */ /* 0x000f260000000200 */
[C---:B-----5:R-:W-:Y:S08]  /*5080*/  HMMA.16816.F32.BF16 R16, R24.reuse, R112, R16 ;  /* 0x000000701810723c */ /* 0x060ff00000041810 */
[C---:B------:R-:W-:Y:S01]  /*5090*/  HMMA.16816.F32.BF16 R12, R24.reuse, R114, R12 ;  /* 0x00000072180c723c */ /* 0x040fe2000004180c */
[----:B------:R-:W5:Y:S07]  /*50a0*/  LDSM.16.M88.4 R112, [R134+0x5c00] ;  /* 0x005c00008670783b */ /* 0x000f6e0000000200 */
[C---:B-1----:R-:W-:Y:S08]  /*50b0*/  HMMA.16816.F32.BF16 R8, R24.reuse, R88, R8 ;  /* 0x000000581808723c */ /* 0x042ff00000041808 */
[C---:B------:R-:W-:Y:S01]  /*50c0*/  HMMA.16816.F32.BF16 R4, R24.reuse, R90, R4 ;  /* 0x0000005a1804723c */ /* 0x040fe20000041804 */
[----:B------:R-:W-:Y:S07]  /*50d0*/  LDSM.16.M88.4 R88, [R141+0x2000] ;  /* 0x002000008d58783b */ /* 0x000fee0000000200 */
[C---:B--2---:R-:W-:Y:S08]  /*50e0*/  HMMA.16816.F32.BF16 R108, R24.reuse, R32, R108 ;  /* 0x00000020186c723c */ /* 0x044ff0000004186c */
[C---:B------:R-:W-:Y:S01]  /*50f0*/  HMMA.16816.F32.BF16 R104, R24.reuse, R34, R104 ;  /* 0x000000221868723c */ /* 0x040fe20000041868 */
[----:B------:R-:W1:Y:S07]  /*5100*/  LDSM.16.M88.4 R32, [R132+0x5000] ;  /* 0x005000008420783b */ /* 0x000e6e0000000200 */
[C---:B---3--:R-:W-:Y:S08]  /*5110*/  HMMA.16816.F32.BF16 R100, R24.reuse, R28, R100 ;  /* 0x0000001c1864723c */ /* 0x048ff00000041864 */
[----:B------:R-:W-:Y:S01]  /*5120*/  HMMA.16816.F32.BF16 R92, R24, R30, R92 ;  /* 0x0000001e185c723c */ /* 0x000fe2000004185c */
[----:B------:R-:W2:Y:S04]  /*5130*/  LDSM.16.M88.4 R28, [R132+0x5400] ;  /* 0x00540000841c783b */ /* 0x000ea80000000200 */
[----:B------:R-:W3:Y:S03]  /*5140*/  LDSM.16.M88.4 R24, [R132+0x5800] ;  /* 0x005800008418783b */ /* 0x000ee60000000200 */
        /* <DEDUP_REMOVED lines=9> */
[----:B------:R-:W-:Y:S08]  /*51e0*/  HMMA.16816.F32.BF16 R92, R120, R114, R92 ;  /* 0x00000072785c723c */ /* 0x000ff0000004185c */
[----:B-1----:R-:W-:Y:S01]  /*51f0*/  HMMA.16816.F32.BF16 R16, R88, R32, R16 ;  /* 0x000000205810723c */ /* 0x002fe20000041810 */
[----:B------:R-:W-:-:S05]  /*5200*/  VIADD R32, R97, 0xfffffffe ;  /* 0xfffffffe61207836 */ /* 0x000fca0000000000 */
[----:B------:R-:W-:Y:S02]  /*5210*/  ISETP.GT.AND P2, PT, R32, R138, PT ;  /* 0x0000008a2000720c */ /* 0x000fe40003f44270 */
[C---:B------:R-:W-:Y:S08]  /*5220*/  HMMA.16816.F32.BF16 R12, R88.reuse, R34, R12 ;  /* 0x00000022580c723c */ /* 0x040ff0000004180c */
[C---:B--2---:R-:W-:Y:S08]  /*5230*/  HMMA.16816.F32.BF16 R8, R88.reuse, R28, R8 ;  /* 0x0000001c5808723c */ /* 0x044ff00000041808 */
[C---:B------:R-:W-:Y:S08]  /*5240*/  HMMA.16816.F32.BF16 R4, R88.reuse, R30, R4 ;  /* 0x0000001e5804723c */ /* 0x040ff00000041804 */
[C---:B---3--:R-:W-:Y:S08]  /*5250*/  HMMA.16816.F32.BF16 R108, R88.reuse, R24, R108 ;  /* 0x00000018586c723c */ /* 0x048ff0000004186c */
[C---:B------:R-:W-:Y:S08]  /*5260*/  HMMA.16816.F32.BF16 R104, R88.reuse, R26, R104 ;  /* 0x0000001a5868723c */ /* 0x040ff00000041868 */
[C---:B----4-:R-:W-:Y:S08]  /*5270*/  HMMA.16816.F32.BF16 R100, R88.reuse, R20, R100 ;  /* 0x000000145864723c */ /* 0x050ff00000041864 */
        /* <DEDUP_REMOVED lines=69> */
.L_x_10835:
        /* <DEDUP_REMOVED lines=8> */
.L_x_10836:
[----:B------:R-:W-:Y:S05]  /*5750*/  BSYNC.RECONVERGENT B0 ;  /* 0x0000000000007941 */ /* 0x000fea0003800200 */
.L_x_10834:
        /* <DEDUP_REMOVED lines=14> */
.L_x_10833:
[----:B------:R-:W-:Y:S05]  /*5840*/  BSYNC.RECONVERGENT B1 ;  /* 0x0000000000017941 */ /* 0x000fea0003800200 */
.L_x_10832:
[----:B-1----:R-:W2:Y:S01]  /*5850*/  LD.E R98, desc[UR4][R2.64+0xdc] ;  /* 0x0000dc0402627980 */ /* 0x002ea2000c101900 */
[C---:B------:R-:W-:Y:S02]  /*5860*/  IMAD R24, R97.reuse, 0x40, R87 ;  /* 0x0000004061187824 */ /* 0x040fe400078e0257 */
[----:B------:R-:W-:Y:S01]  /*5870*/  @P2 VIADD R97, R97, 0xfffffffd ;  /* 0xfffffffd61612836 */ /* 0x000fe20000000000 */
[----:B------:R-:W1:Y:S01]  /*5880*/  S2R R132, SR_CgaCtaId ;  /* 0x0000000000847919 */ /* 0x000e620000008800 */
        /* <DEDUP_REMOVED lines=9> */
[----:B------:R-:W-:Y:S02]  /*5920*/  FSEL R33, R16, -INF , !P6 ;  /* 0xff80000010217808 */ /* 0x000fe40007000000 */
[----:B------:R-:W-:Y:S02]  /*5930*/  ISETP.GE.AND P5, PT, R20, R154, PT ;  /* 0x0000009a1400720c */ /* 0x000fe40003fa6270 */
[----:B------:R-:W-:Y:S02]  /*5940*/  FSEL R16, R18, -INF , P0 ;  /* 0xff80000012107808 */ /* 0x000fe40000000000 */
[----:B------:R-:W-:Y:S02]  /*5950*/  FSEL R17, R17, -INF , P1 ;  /* 0xff80000011117808 */ /* 0x000fe40000800000 */
[----:B------:R-:W-:Y:S02]  /*5960*/  ISETP.GE.AND P4, PT, R20, R153, PT ;  /* 0x000000991400720c */ /* 0x000fe40003f86270 */
[----:B------:R-:W-:-:S02]  /*5970*/  ISETP.GE.AND P0, PT, R21, R155, PT ;  /* 0x0000009b1500720c */ /* 0x000fc40003f06270 */
[----:B------:R-:W-:Y:S01]  /*5980*/  ISETP.GE.AND P6, PT, R20, R152, PT ;  /* 0x000000981400720c */ /* 0x000fe20003fc6270 */
[----:B------:R-:W-:Y:S01]  /*5990*/  VIADD R20, R24, 0xffffff89 ;  /* 0xffffff8918147836 */ /* 0x000fe20000000000 */
[----:B------:R-:W-:Y:S02]  /*59a0*/  FSEL R16, R16, -INF , !P3 ;  /* 0xff80000010107808 */ /* 0x000fe40005800000 */
[----:B------:R-:W-:Y:S02]  /*59b0*/  FSEL R18, R17, -INF , !P5 ;  /* 0xff80000011127808 */ /* 0x000fe40006800000 */
[----:B------:R-:W-:Y:S02]  /*59c0*/  ISETP.GE.AND P3, PT, R21, R154, PT ;  /* 0x0000009a1500720c */ /* 0x000fe40003f66270 */
[----:B------:R-:W-:Y:S02]  /*59d0*/  FSEL R17, R19, -INF , P4 ;  /* 0xff80000013117808 */ /* 0x000fe40002000000 */
[----:B------:R-:W-:-:S02]  /*59e0*/  FSEL R12, R12, -INF , P0 ;  /* 0xff8000000c0c7808 */ /* 0x000fc40000000000 */
[C---:B------:R-:W-:Y:S02]  /*59f0*/  ISETP.GE.AND P1, PT, R21.reuse, R153, PT ;  /* 0x000000991500720c */ /* 0x040fe40003f26270 */
[----:B------:R-:W-:Y:S01]  /*5a00*/  ISETP.GE.AND P5, PT, R21, R152, PT ;  /* 0x000000981500720c */ /* 0x000fe20003fa6270 */
[----:B------:R-:W-:Y:S01]  /*5a10*/  VIADD R21, R24, 0xffffff90 ;  /* 0xffffff9018157836 */ /* 0x000fe20000000000 */
[----:B------:R-:W-:Y:S02]  /*5a20*/  FSEL R17, R17, -INF , !P6 ;  /* 0xff80000011117808 */ /* 0x000fe40007000000 */
[----:B------:R-:W-:Y:S02]  /*5a30*/  FSEL R19, R12, -INF , !P3 ;  /* 0xff8000000c137808 */ /* 0x000fe40005800000 */
[C---:B------:R-:W-:Y:S02]  /*5a40*/  ISETP.GE.AND P4, PT, R20.reuse, R155, PT ;  /* 0x0000009b1400720c */ /* 0x040fe40003f86270 */
[----:B------:R-:W-:-:S02]  /*5a50*/  ISETP.GE.AND P6, PT, R20, R154, PT ;  /* 0x0000009a1400720c */ /* 0x000fc40003fc6270 */
[C---:B------:R-:W-:Y:S02]  /*5a60*/  ISETP.GE.AND P0, PT, R20.reuse, R153, PT ;  /* 0x000000991400720c */ /* 0x040fe40003f06270 */
[----:B------:R-:W-:Y:S01]  /*5a70*/  ISETP.GE.AND P3, PT, R20, R152, PT ;  /* 0x000000981400720c */ /* 0x000fe20003f66270 */
[----:B------:R-:W-:Y:S01]  /*5a80*/  VIADD R20, R24, 0xffffff91 ;  /* 0xffffff9118147836 */ /* 0x000fe20000000000 */
[----:B------:R-:W-:Y:S01]  /*5a90*/  FSEL R12, R14, -INF , P1 ;  /* 0xff8000000e0c7808 */ /* 0x000fe20000800000 */
[----:B------:R-:W-:Y:S01]  /*5aa0*/  VIADD R14, R24, 0xffffff98 ;  /* 0xffffff98180e7836 */ /* 0x000fe20000000000 */
[----:B------:R-:W-:Y:S02]  /*5ab0*/  ISETP.GE.AND P1, PT, R21, R155, PT ;  /* 0x0000009b1500720c */ /* 0x000fe40003f26270 */
[----:B------:R-:W-:Y:S02]  /*5ac0*/  FSEL R13, R13, -INF , P4 ;  /* 0xff8000000d0d7808 */ /* 0x000fe40002000000 */
[----:B------:R-:W-:-:S02]  /*5ad0*/  ISETP.GE.AND P4, PT, R21, R153, PT ;  /* 0x000000991500720c */ /* 0x000fc40003f86270 */
[----:B------:R-:W-:Y:S02]  /*5ae0*/  FSEL R15, R15, -INF , P0 ;  /* 0xff8000000f0f7808 */ /* 0x000fe40000000000 */
[----:B------:R-:W-:Y:S02]  /*5af0*/  ISETP.GE.AND P0, PT, R20, R155, PT ;  /* 0x0000009b1400720c */ /* 0x000fe40003f06270 */
[----:B------:R-:W-:Y:S02]  /*5b00*/  FSEL R12, R12, -INF , !P5 ;  /* 0xff8000000c0c7808 */ /* 0x000fe40006800000 */
[----:B------:R-:W-:Y:S02]  /*5b10*/  FSEL R121, R8, -INF , P1 ;  /* 0xff80000008797808 */ /* 0x000fe40000800000 */
[----:B------:R-:W-:Y:S02]  /*5b20*/  ISETP.GE.AND P5, PT, R21, R154, PT ;  /* 0x0000009a1500720c */ /* 0x000fe40003fa6270 */
[----:B------:R-:W-:-:S02]  /*5b30*/  FSEL R8, R15, -INF , !P3 ;  /* 0xff8000000f087808 */ /* 0x000fc40005800000 */
[----:B------:R-:W-:Y:S01]  /*5b40*/  FSEL R23, R10, -INF , P4 ;  /* 0xff8000000a177808 */ /* 0x000fe20002000000 */
[----:B------:R-:W-:Y:S01]  /*5b50*/  VIADD R10, R24, 0xffffff99 ;  /* 0xffffff99180a7836 */ /* 0x000fe20000000000 */
[C---:B------:R-:W-:Y:S02]  /*5b60*/  ISETP.GE.AND P3, PT, R20.reuse, R154, PT ;  /* 0x0000009a1400720c */ /* 0x040fe40003f66270 */
[----:B------:R-:W-:Y:S02]  /*5b70*/  ISETP.GE.AND P1, PT, R20, R153, PT ;  /* 0x000000991400720c */ /* 0x000fe40003f26270 */
[----:B------:R-:W-:Y:S02]  /*5b80*/  FSEL R9, R9, -INF , P0 ;  /* 0xff80000009097808 */ /* 0x000fe40000000000 */
[----:B------:R-:W-:Y:S02]  /*5b90*/  FSEL R13, R13, -INF , !P6 ;  /* 0xff8000000d0d7808 */ /* 0x000fe40007000000 */
[----:B------:R-:W-:-:S02]  /*5ba0*/  ISETP.GE.AND P6, PT, R21, R152, PT ;  /* 0x000000981500720c */ /* 0x000fc40003fc6270 */
[----:B------:R-:W-:Y:S02]  /*5bb0*/  FSEL R121, R121, -INF , !P5 ;  /* 0xff80000079797808 */ /* 0x000fe40006800000 */
[----:B------:R-:W-:Y:S02]  /*5bc0*/  ISETP.GE.AND P5, PT, R20, R152, PT ;  /* 0x000000981400720c */ /* 0x000fe40003fa6270 */
[C---:B------:R-:W-:Y:S02]  /*5bd0*/  ISETP.GE.AND P4, PT, R14.reuse, R155, PT ;  /* 0x0000009b0e00720c */ /* 0x040fe40003f86270 */
[----:B------:R-:W-:Y:S02]  /*5be0*/  ISETP.GE.AND P0, PT, R14, R153, PT ;  /* 0x000000990e00720c */ /* 0x000fe40003f06270 */
[----:B------:R-:W-:Y:S01]  /*5bf0*/  FSEL R120, R9, -INF , !P3 ;  /* 0xff80000009787808 */ /* 0x000fe20005800000 */
[----:B------:R-:W-:Y:S01]  /*5c00*/  VIADD R9, R24, 0xffffffa0 ;  /* 0xffffffa018097836 */ /* 0x000fe20000000000 */
[----:B------:R-:W-:-:S02]  /*5c10*/  FSEL R11, R11, -INF , P1 ;  /* 0xff8000000b0b7808 */ /* 0x000fc40000800000 */
[----:B------:R-:W-:Y:S02]  /*5c20*/  ISETP.GE.AND P1, PT, R10, R155, PT ;  /* 0x0000009b0a00720c */ /* 0x000fe40003f26270 */
[----:B------:R-:W-:Y:S02]  /*5c30*/  FSEL R23, R23, -INF , !P6 ;  /* 0xff80000017177808 */ /* 0x000fe40007000000 */
        /* <DEDUP_REMOVED lines=9> */
[C---:B------:R-:W-:Y:S02]  /*5cd0*/  ISETP.GE.AND P0, PT, R9.reuse, R155, PT ;  /* 0x0000009b0900720c */ /* 0x040fe40003f06270 */
[----:B------:R-:W-:Y:S02]  /*5ce0*/  ISETP.GE.AND P1, PT, R9, R153, PT ;  /* 0x000000990900720c */ /* 0x000fe40003f26270 */
[----:B------:R-:W-:Y:S01]  /*5cf0*/  FSEL R119, R4, -INF , !P6 ;  /* 0xff80000004777808 */ /* 0x000fe20007000000 */
[----:B------:R-:W-:Y:S01]  /*5d00*/  VIADD R4, R24, 0xffffffa8 ;  /* 0xffffffa818047836 */ /* 0x000fe20000000000 */
[----:B------:R-:W-:-:S02]  /*5d10*/  ISETP.GE.AND P6, PT, R10, R152, PT ;  /* 0x000000980a00720c */ /* 0x000fc40003fc6270 */
[----:B------:R-:W-:Y:S02]  /*5d20*/  FSEL R21, R21, -INF , !P3 ;  /* 0xff80000015157808 */ /* 0x000fe40005800000 */
[----:B------:R-:W-:Y:S01]  /*5d30*/  FSEL R118, R5, -INF , !P5 ;  /* 0xff80000005767808 */ /* 0x000fe20006800000 */
[----:B------:R-:W-:Y:S01]  /*5d40*/  VIADD R5, R24, 0xffffffa9 ;  /* 0xffffffa918057836 */ /* 0x000fe20000000000 */
[----:B------:R-:W-:Y:S02]  /*5d50*/  FSEL R7, R7, -INF , P4 ;  /* 0xff80000007077808 */ /* 0x000fe40002000000 */
[C---:B------:R-:W-:Y:S02]  /*5d60*/  ISETP.GE.AND P3, PT, R9.reuse, R154, PT ;  /* 0x0000009a0900720c */ /* 0x040fe40003f66270 */
[----:B------:R-:W-:Y:S02]  /*5d70*/  ISETP.GE.AND P5, PT, R9, R152, PT ;  /* 0x000000980900720c */ /* 0x000fe40003fa6270 */
[----:B------:R-:W-:-:S02]  /*5d80*/  ISETP.GE.AND P4, PT, R6, R155, PT ;  /* 0x0000009b0600720c */ /* 0x000fc40003f86270 */
[----:B------:R-:W-:Y:S02]  /*5d90*/  FSEL R108, R108, -INF , P0 ;  /* 0xff8000006c6c7808 */ /* 0x000fe40000000000 */
[----:B------:R-:W-:Y:S02]  /*5da0*/  FSEL R110, R110, -INF , P1 ;  /* 0xff8000006e6e7808 */ /* 0x000fe40000800000 */
[C---:B------:R-:W-:Y:S02]  /*5db0*/  ISETP.GE.AND P0, PT, R6.reuse, R153, PT ;  /* 0x000000990600720c */ /* 0x040fe40003f06270 */
[----:B------:R-:W-:Y:S02]  /*5dc0*/  FSEL R20, R7, -INF , !P6 ;  /* 0xff80000007147808 */ /* 0x000fe40007000000 */
[----:B------:R-:W-:Y:S02]  /*5dd0*/  ISETP.GE.AND P6, PT, R6, R154, PT ;  /* 0x0000009a0600720c */ /* 0x000fe40003fc6270 */
[----:B------:R-:W-:-:S02]  /*5de0*/  FSEL R117, R108, -INF , !P3 ;  /* 0xff8000006c757808 */ /* 0x000fc40005800000 */
[----:B------:R-:W-:Y:S02]  /*5df0*/  FSEL R109, R109, -INF , P4 ;  /* 0xff8000006d6d7808 */ /* 0x000fe40002000000 */
[----:B------:R-:W-:Y:S02]  /*5e00*/  FSEL R115, R110, -INF , !P5 ;  /* 0xff8000006e737808 */ /* 0x000fe40006800000 */
[----:B------:R-:W-:Y:S02]  /*5e10*/  ISETP.GE.AND P3, PT, R6, R152, PT ;  /* 0x000000980600720c */ /* 0x000fe40003f66270 */
[C---:B------:R-:W-:Y:S02]  /*5e20*/  ISETP.GE.AND P1, PT, R4.reuse, R155, PT ;  /* 0x0000009b0400720c */ /* 0x040fe40003f26270 */
[----:B------:R-:W-:Y:S02]  /*5e30*/  ISETP.GE.AND P4, PT, R4, R153, PT ;  /* 0x000000990400720c */ /* 0x000fe40003f86270 */
[----:B------:R-:W-:-:S02]  /*5e40*/  FSEL R110, R111, -INF , P0 ;  /* 0xff8000006f6e7808 */ /* 0x000fc40000000000 */
        /* <DEDUP_REMOVED lines=26> */
[----:B------:R-:W-:Y:S01]  /*5ff0*/  FSEL R30, R100, -INF , P5 ;  /* 0xff800000641e7808 */ /* 0x000fe20002800000 */
[----:B------:R-:W-:Y:S01]  /*6000*/  VIADD R24, R24, 0xffffffb9 ;  /* 0xffffffb918187836 */ /* 0x000fe20000000000 */
[----:B------:R-:W-:-:S02]  /*6010*/  ISETP.GE.AND P5, PT, R5, R154, PT ;  /* 0x0000009a0500720c */ /* 0x000fc40003fa6270 */
[----:B------:R-:W-:Y:S02]  /*6020*/  FSEL R29, R101, -INF , P1 ;  /* 0xff800000651d7808 */ /* 0x000fe40000800000 */
[----:B------:R-:W-:Y:S02]  /*6030*/  FMNMX3.FTZ R7, R6, R119, R118, !PT ;  /* 0x0000007706077276 */ /* 0x000fe40007810076 */
[-C--:B------:R-:W-:Y:S02]  /*6040*/  ISETP.GE.AND P1, PT, R4, R155.reuse, PT ;  /* 0x0000009b0400720c */ /* 0x080fe40003f26270 */
[----:B------:R-:W-:Y:S02]  /*6050*/  FSEL R29, R29, -INF , !P5 ;  /* 0xff8000001d1d7808 */ /* 0x000fe40006800000 */
[----:B------:R-:W-:Y:S02]  /*6060*/  ISETP.GE.AND P5, PT, R24, R155, PT ;  /* 0x0000009b1800720c */ /* 0x000fe40003fa6270 */
[----:B------:R-:W-:-:S02]  /*6070*/  FMNMX3.FTZ R7, R7, R117, R112, !PT ;  /* 0x0000007507077276 */ /* 0x000fc40007810070 */
[----:B------:R-:W-:Y:S02]  /*6080*/  FMNMX3.FTZ R6, R85, R16, R17, !PT ;  /* 0x0000001055067276 */ /* 0x000fe40007810011 */
[----:B------:R-:W-:Y:S02]  /*6090*/  FSEL R30, R30, -INF , !P6 ;  /* 0xff8000001e1e7808 */ /* 0x000fe40007000000 */
[----:B------:R-:W-:Y:S02]  /*60a0*/  FSEL R28, R92, -INF , P1 ;  /* 0xff8000005c1c7808 */ /* 0x000fe40000800000 */
[-C--:B------:R-:W-:Y:S02]  /*60b0*/  ISETP.GE.AND P6, PT, R4, R154.reuse, PT ;  /* 0x0000009a0400720c */ /* 0x080fe40003fc6270 */
[----:B------:R-:W-:Y:S02]  /*60c0*/  ISETP.GE.AND P1, PT, R24, R154, PT ;  /* 0x0000009a1800720c */ /* 0x000fe40003f26270 */
[----:B------:R-:W-:-:S02]  /*60d0*/  FSEL R26, R93, -INF , P5 ;  /* 0xff8000005d1a7808 */ /* 0x000fc40002800000 */
[----:B------:R-:W-:Y:S02]  /*60e0*/  FMNMX3.FTZ R7, R7, R116, R113, !PT ;  /* 0x0000007407077276 */ /* 0x000fe40007810071 */
[----:B------:R-:W-:Y:S02]  /*60f0*/  FMNMX3.FTZ R6, R6, R12, R8, !PT ;  /* 0x0000000c06067276 */ /* 0x000fe40007810008 */
[----:B------:R-:W-:Y:S02]  /*6100*/  FSEL R28, R28, -INF , !P6 ;  /* 0xff8000001c1c7808 */ /* 0x000fe40007000000 */
[----:B------:R-:W-:Y:S02]  /*6110*/  FSEL R26, R26, -INF , !P1 ;  /* 0xff8000001a1a7808 */ /* 0x000fe40004800000 */
[----:B------:R-:W-:Y:S02]  /*6120*/  FMNMX3.FTZ R7, R7, R30, R29, !PT ;  /* 0x0000001e07077276 */ /* 0x000fe4000781001d */
[----:B------:R-:W-:-:S02]  /*6130*/  FMNMX3.FTZ R6, R6, R23, R22, !PT ;  /* 0x0000001706067276 */ /* 0x000fc40007810016 */
[----:B------:R-:W-:Y:S02]  /*6140*/  FSEL R25, R102, -INF , P0 ;  /* 0xff80000066197808 */ /* 0x000fe40000000000 */
[-C--:B------:R-:W-:Y:S02]  /*6150*/  ISETP.GE.AND P0, PT, R5, R153.reuse, PT ;  /* 0x000000990500720c */ /* 0x080fe40003f06270 */
[C---:B------:R-:W-:Y:S02]  /*6160*/  ISETP.GE.AND P1, PT, R4.reuse, R153, PT ;  /* 0x000000990400720c */ /* 0x040fe40003f26270 */
[----:B------:R-:W-:Y:S02]  /*6170*/  ISETP.GE.AND P6, PT, R4, R152, PT ;  /* 0x000000980400720c */ /* 0x000fe40003fc6270 */
[----:B------:R-:W-:Y:S02]  /*6180*/  FMNMX3.FTZ R4, R7, R28, R26, !PT ;  /* 0x0000001c07047276 */ /* 0x000fe4000781001a */
[----:B------:R-:W-:-:S02]  /*6190*/  FMNMX3.FTZ R6, R6, R21, R20, !PT ;  /* 0x0000001506067276 */ /* 0x000fc40007810014 */
[----:B------:R-:W-:Y:S02]  /*61a0*/  FSEL R103, R103, -INF , P0 ;  /* 0xff80000067677808 */ /* 0x000fe40000000000 */
[-C--:B------:R-:W-:Y:S02]  /*61b0*/  ISETP.GE.AND P5, PT, R5, R152.reuse, PT ;  /* 0x000000980500720c */ /* 0x080fe40003fa6270 */
[----:B------:R-:W-:Y:S01]  /*61c0*/  FSEL R114, R107, -INF , !P4 ;  /* 0xff8000006b727808 */ /* 0x000fe20006000000 */
[----:B------:R-:W3:Y:S01]  /*61d0*/  SHFL.BFLY PT, R5, R4, 0x2, 0x1f ;  /* 0x0c401f0004057f89 */ /* 0x000ee200000e0000 */
[----:B------:R-:W-:Y:S02]  /*61e0*/  ISETP.GE.AND P0, PT, R24, R153, PT ;  /* 0x000000991800720c */ /* 0x000fe40003f06270 */
        /* <DEDUP_REMOVED lines=10> */
[----:B-1----:R-:W-:Y:S02]  /*6290*/  LEA R132, R132, R99, 0x18 ;  /* 0x0000006384847211 */ /* 0x002fe400078ec0ff */
[----:B------:R-:W-:Y:S02]  /*62a0*/  FMNMX3.FTZ R9, R6, R102, R101, !PT ;  /* 0x0000006606097276 */ /* 0x000fe40007810065 */
[----:B---3--:R-:W-:Y:S01]  /*62b0*/  FMNMX.FTZ R7, R4, R5, !PT ;  /* 0x0000000504077209 */ /* 0x008fe20007810000 */
[----:B------:R-:W-:Y:S02]  /*62c0*/  IMAD R133, R133, 0x2, R132 ;  /* 0x0000000285857824 */ /* 0x000fe400078e0284 */
[----:B------:R-:W1:Y:S02]  /*62d0*/  SHFL.BFLY PT, R6, R9, 0x2, 0x1f ;  /* 0x0c401f0009067f89 */ /* 0x000e6400000e0000 */
[----:B------:R-:W-:-:S02]  /*62e0*/  VIADD R95, R133, 0x6020 ;  /* 0x00006020855f7836 */ /* 0x000fc40000000000 */
[----:B------:R-:W3:Y:S01]  /*62f0*/  SHFL.BFLY PT, R34, R7, 0x1, 0x1f ;  /* 0x0c201f0007227f89 */ /* 0x000ee200000e0000 */
[----:B-1----:R-:W-:Y:S02]  /*6300*/  FMNMX.FTZ R5, R9, R6, !PT ;  /* 0x0000000609057209 */ /* 0x002fe40007810000 */
[----:B---3--:R-:W-:-:S03]  /*6310*/  FMNMX.FTZ R34, R7, R34, !PT ;  /* 0x0000002207227209 */ /* 0x008fc60007810000 */
[----:B------:R-:W1:Y:S01]  /*6320*/  SHFL.BFLY PT, R4, R5, 0x1, 0x1f ;  /* 0x0c201f0005047f89 */ /* 0x000e6200000e0000 */
[----:B------:R-:W-:Y:S01]  /*6330*/  FSETP.NEU.FTZ.AND P1, PT, R34, -INF , PT ;  /* 0xff8000002200780b */ /* 0x000fe20003f3d000 */
[----:B--2---:R-:W-:-:S03]  /*6340*/  FMUL.FTZ R27, R98, R34 ;  /* 0x00000022621b7220 */ /* 0x004fc60000410000 */
[----:B------:R-:W-:Y:S02]  /*6350*/  FSEL R6, R34, RZ, P1 ;  /* 0x000000ff22067208 */ /* 0x000fe40000800000 */
[----:B------:R-:W-:-:S03]  /*6360*/  FSEL R27, R27, RZ, P1 ;  /* 0x000000ff1b1b7208 */ /* 0x000fc60000800000 */
[----:B------:R-:W-:Y:S02]  /*6370*/  FADD.FTZ R6, R86, -R6 ;  /* 0x8000000656067221 */ /* 0x000fe40000010000 */
[-CC-:B------:R-:W-:Y:S01]  /*6380*/  FFMA.FTZ R93, R33, R98.reuse, -R27.reuse ;  /* 0x00000062215d7223 */ /* 0x180fe2000001081b */
[-CC-:B------:R-:W-:Y:S01]  /*6390*/  FFMA.FTZ R90, R18, R98.reuse, -R27.reuse ;  /* 0x00000062125a7223 */ /* 0x180fe2000001081b */
[-CC-:B------:R-:W-:Y:S01]  /*63a0*/  FFMA.FTZ R89, R19, R98.reuse, -R27.reuse ;  /* 0x0000006213597223 */ /* 0x180fe2000001081b */
[--C-:B------:R-:W-:Y:S01]  /*63b0*/  FFMA.FTZ R88, R13, R98, -R27.reuse ;  /* 0x000000620d587223 */ /* 0x100fe2000001081b */
[----:B------:R-:W-:Y:S01]  /*63c0*/  FMUL.FTZ R6, R98, R6 ;  /* 0x0000000662067220 */ /* 0x000fe20000410000 */
[-CC-:B------:R-:W-:Y:S01]  /*63d0*/  FFMA.FTZ R99, R121, R98.reuse, -R27.reuse ;  /* 0x0000006279637223 */ /* 0x180fe2000001081b */
[----:B------:R-:W-:Y:S01]  /*63e0*/  MUFU.EX2 R93, R93 ;  /* 0x0000005d005d7308 */ /* 0x000fe20000000800 */
[-CC-:B------:R-:W-:Y:S01]  /*63f0*/  FFMA.FTZ R103, R120, R98.reuse, -R27.reuse ;  /* 0x0000006278677223 */ /* 0x180fe2000001081b */
[-CC-:B------:R-:W-:Y:S01]  /*6400*/  FFMA.FTZ R104, R119, R98.reuse, -R27.reuse ;  /* 0x0000006277687223 */ /* 0x180fe2000001081b */
[--C-:B------:R-:W-:Y:S01]  /*6410*/  FFMA.FTZ R105, R118, R98, -R27.reuse ;  /* 0x0000006276697223 */ /* 0x100fe2000001081b */
[----:B-1----:R-:W-:Y:S01]  /*6420*/  FMNMX.FTZ R33, R5, R4, !PT ;  /* 0x0000000405217209 */ /* 0x002fe20007810000 */
[-CC-:B------:R-:W-:Y:S01]  /*6430*/  FFMA.FTZ R111, R117, R98.reuse, -R27.reuse ;  /* 0x00000062756f7223 */ /* 0x180fe2000001081b */
[-CC-:B------:R-:W-:Y:S01]  /*6440*/  FFMA.FTZ R112, R112, R98.reuse, -R27.reuse ;  /* 0x0000006270707223 */ /* 0x180fe2000001081b */
[-CC-:B------:R-:W-:Y:S01]  /*6450*/  FFMA.FTZ R116, R116, R98.reuse, -R27.reuse ;  /* 0x0000006274747223 */ /* 0x180fe2000001081b */
[----:B------:R-:W-:Y:S01]  /*6460*/  FSETP.NEU.FTZ.AND P0, PT, R33, -INF , PT ;  /* 0xff8000002100780b */ /* 0x000fe20003f1d000 */
[----:B------:R-:W-:Y:S01]  /*6470*/  FMUL.FTZ R100, R98, R33 ;  /* 0x0000002162647220 */ /* 0x000fe20000410000 */
[----:B------:R-:W-:Y:S01]  /*6480*/  MUFU.EX2 R90, R90 ;  /* 0x0000005a005a7308 */ /* 0x000fe20000000800 */
[-CC-:B------:R-:W-:Y:S01]  /*6490*/  FFMA.FTZ R113, R113, R98.reuse, -R27.reuse ;  /* 0x0000006271717223 */ /* 0x180fe2000001081b */
[----:B------:R-:W-:Y:S01]  /*64a0*/  FSEL R5, R33, RZ, P0 ;  /* 0x000000ff21057208 */ /* 0x000fe20000000000 */
[-CC-:B------:R-:W-:Y:S01]  /*64b0*/  FFMA.FTZ R118, R30, R98.reuse, -R27.reuse ;  /* 0x000000621e767223 */ /* 0x180fe2000001081b */
[----:B------:R-:W-:Y:S01]  /*64c0*/  FSEL R100, R100, RZ, P0 ;  /* 0x000000ff64647208 */ /* 0x000fe20000000000 */
[-C--:B------:R-:W-:Y:S01]  /*64d0*/  FFMA.FTZ R119, R29, R98.reuse, -R27 ;  /* 0x000000621d777223 */ /* 0x080fe2000001081b */
[----:B------:R-:W-:Y:S01]  /*64e0*/  LOP3.LUT P0, RZ, R129, 0x4, RZ, 0xc0, !PT ;  /* 0x0000000481ff7812 */ /* 0x000fe2000780c0ff */
[----:B------:R-:W-:Y:S01]  /*64f0*/  FADD.FTZ R5, R85, -R5 ;  /* 0x8000000555057221 */ /* 0x000fe20000010000 */
[----:B------:R-:W-:Y:S01]  /*6500*/  MUFU.EX2 R89, R89 ;  /* 0x0000005900597308 */ /* 0x000fe20000000800 */
[-CC-:B------:R-:W-:Y:S01]  /*6510*/  FFMA.FTZ R4, R8, R98.reuse, -R100.reuse ;  /* 0x0000006208047223 */ /* 0x180fe20000010864 */
[-CC-:B------:R-:W-:Y:S01]  /*6520*/  FFMA.FTZ R92, R16, R98.reuse, -R100.reuse ;  /* 0x00000062105c7223 */ /* 0x180fe20000010864 */
[----:B------:R-:W1:Y:S01]  /*6530*/  LDSM.16.MT88.4 R8, [R133+0x6000] ;  /* 0x006000008508783b */ /* 0x000e620000004200 */
[-CC-:B------:R-:W-:Y:S01]  /*6540*/  FFMA.FTZ R35, R17, R98.reuse, -R100.reuse ;  /* 0x0000006211237223 */ /* 0x180fe20000010864 */
[-CC-:B------:R-:W-:Y:S01]  /*6550*/  FFMA.FTZ R91, R12, R98.reuse, -R100.reuse ;  /* 0x000000620c5b7223 */ /* 0x180fe20000010864 */
[----:B------:R-:W-:Y:S01]  /*6560*/  FMUL.FTZ R85, R98, R5 ;  /* 0x0000000562557220 */ /* 0x000fe20000410000 */
[----:B------:R-:W2:Y:S01]  /*6570*/  LDSM.16.MT88.4 R16, [R133+0x7000] ;  /* 0x007000008510783b */ /* 0x000ea20000004200 */
[----:B------:R-:W-:Y:S01]  /*6580*/  MUFU.EX2 R88, R88 ;  /* 0x0000005800587308 */ /* 0x000fe20000000800 */
[-CC-:B------:R-:W-:Y:S01]  /*6590*/  FFMA.FTZ R106, R23, R98.reuse, -R100.reuse ;  /* 0x00000062176a7223 */ /* 0x180fe20000010864 */
        /* <DEDUP_REMOVED lines=10> */
[-C--:B------:R-:W-:Y:S01]  /*6640*/  FFMA.FTZ R121, R26, R98.reuse, -R27 ;  /* 0x000000621a797223 */ /* 0x080fe2000001081b */
[----:B------:R-:W-:Y:S01]  /*6650*/  LDSM.16.MT88.4 R28, [R133+0x8800] ;  /* 0x00880000851c783b */ /* 0x000fe20000004200 */
[-CC-:B------:R-:W-:Y:S01]  /*6660*/  FFMA.FTZ R122, R25, R98.reuse, -R100.reuse ;  /* 0x00000062197a7223 */ /* 0x180fe20000010864 */
[-CC-:B------:R-:W-:Y:S01]  /*6670*/  FFMA.FTZ R123, R24, R98.reuse, -R100.reuse ;  /* 0x00000062187b7223 */ /* 0x180fe20000010864 */
[----:B------:R-:W3:Y:S01]  /*6680*/  MUFU.EX2 R35, R35 ;  /* 0x0000002300237308 */ /* 0x000ee20000000800 */
[-CC-:B------:R-:W-:Y:S01]  /*6690*/  FFMA.FTZ R102, R102, R98.reuse, -R100.reuse ;  /* 0x0000006266667223 */ /* 0x180fe20000010864 */
[----:B------:R-:W-:Y:S01]  /*66a0*/  FFMA.FTZ R98, R101, R98, -R100 ;  /* 0x0000006265627223 */ /* 0x000fe20000010864 */
[----:B------:R-:W-:Y:S05]  /*66b0*/  LDSM.16.MT88.4 R24, [R133+0x6c00] ;  /* 0x006c00008518783b */ /* 0x000fea0000004200 */
[----:B------:R-:W-:Y:S08]  /*66c0*/  MUFU.EX2 R91, R91 ;  /* 0x0000005b005b7308 */ /* 0x000ff00000000800 */
[----:B------:R4:W5:Y:S01]  /*66d0*/  MUFU.EX2 R86, R4 ;  /* 0x0000000400567308 */ /* 0x0009620000000800 */
[----:B---3--:R-:W-:-:S07]  /*66e0*/  F2FP.BF16.F32.PACK_AB R5, R35, R92 ;  /* 0x0000005c2305723e */ /* 0x008fce00000010ff */
[----:B------:R3:W1:Y:S08]  /*66f0*/  MUFU.EX2 R94, R6 ;  /* 0x00000006005e7308 */ /* 0x0006700000000800 */
[----:B------:R-:W2:Y:S01]  /*6700*/  MUFU.EX2 R85, R85 ;  /* 0x0000005500557308 */ /* 0x000ea20000000800 */
[----:B----4-:R-:W-:Y:S01]  /*6710*/  VIADD R4, R133, 0x6000 ;  /* 0x0000600085047836 */ /* 0x010fe20000000000 */
[----:B-----5:R-:W-:-:S03]  /*6720*/  F2FP.BF16.F32.PACK_AB R7, R86, R91 ;  /* 0x0000005b5607723e */ /* 0x020fc600000010ff */
[----:B------:R-:W-:Y:S01]  /*6730*/  @P0 VIADD R95, R4, 0xffffffe0 ;  /* 0xffffffe0045f0836 */ /* 0x000fe20000000000 */
[----:B------:R-:W-:Y:S02]  /*6740*/  F2FP.BF16.F32.PACK_AB R4, R90, R93 ;  /* 0x0000005d5a04723e */ /* 0x000fe400000010ff */
[----:B------:R-:W-:Y:S01]  /*6750*/  MUFU.EX2 R99, R99 ;  /* 0x0000006300637308 */ /* 0x000fe20000000800 */
[----:B---3--:R-:W-:Y:S01]  /*6760*/  F2FP.BF16.F32.PACK_AB R6, R88, R89 ;  /* 0x000000595806723e */ /* 0x008fe200000010ff */
[----:B------:R-:W3:Y:S01]  /*6770*/  LDSM.16.MT88.4 R12, [R95] ;  /* 0x000000005f0c783b */ /* 0x000ee20000004200 */
[-C--:B-1----:R-:W-:Y:S01]  /*6780*/  FMUL.FTZ R80, R80, R94.reuse ;  /* 0x0000005e50507220 */ /* 0x082fe20000410000 */
[-C--:B------:R-:W-:Y:S01]  /*6790*/  FMUL.FTZ R81, R81, R94.reuse ;  /* 0x0000005e51517220 */ /* 0x080fe20000410000 */
[-C--:B------:R-:W-:Y:S01]  /*67a0*/  FMUL.FTZ R76, R76, R94.reuse ;  /* 0x0000005e4c4c7220 */ /* 0x080fe20000410000 */
        /* <DEDUP_REMOVED lines=33> */
[----:B------:R-:W2:Y:S01]  /*69c0*/  MUFU.EX2 R103, R103 ;  /* 0x0000006700677308 */ /* 0x000ea20000000800 */
[-C--:B------:R-:W-:Y:S01]  /*69d0*/  FMUL.FTZ R36, R36, R94.reuse ;  /* 0x0000005e24247220 */ /* 0x080fe20000410000 */
[C---:B------:R-:W-:Y:S01]  /*69e0*/  HMMA.16816.F32.BF16 R60, R4.reuse, R18, R60 ;  /* 0x00000012043c723c */ /* 0x040fe2000004183c */
[----:B------:R-:W4:Y:S01]  /*69f0*/  LDSM.16.MT88.4 R16, [R95+0x2000] ;  /* 0x002000005f10783b */ /* 0x000f220000004200 */
[-C--:B------:R-:W-:Y:S01]  /*6a00*/  FMUL.FTZ R37, R37, R94.reuse ;  /* 0x0000005e25257220 */ /* 0x080fe20000410000 */
[-C--:B------:R-:W-:Y:S01]  /*6a10*/  FMUL.FTZ R38, R38, R85.reuse ;  /* 0x0000005526267220 */ /* 0x080fe20000410000 */
[-C--:B------:R-:W-:Y:S01]  /*6a20*/  FMUL.FTZ R39, R39, R85.reuse ;  /* 0x0000005527277220 */ /* 0x080fe20000410000 */
[-C--:B------:R-:W-:Y:S01]  /*6a30*/  FMUL.FTZ R40, R40, R94.reuse ;  /* 0x0000005e28287220 */ /* 0x080fe20000410000 */
[----:B------:R-:W-:Y:S01]  /*6a40*/  MUFU.EX2 R104, R104 ;  /* 0x0000006800687308 */ /* 0x000fe20000000800 */
[-C--:B------:R-:W-:Y:S01]  /*6a50*/  FMUL.FTZ R41, R41, R94.reuse ;  /* 0x0000005e29297220 */ /* 0x080fe20000410000 */
[C---:B---3--:R-:W-:Y:S01]  /*6a60*/  HMMA.16816.F32.BF16 R72, R4.reuse, R12, R72 ;  /* 0x0000000c0448723c */ /* 0x048fe20000041848 */
[-C--:B------:R-:W-:Y:S01]  /*6a70*/  FMUL.FTZ R42, R42, R85.reuse ;  /* 0x000000552a2a7220 */ /* 0x080fe20000410000 */
[-C--:B------:R-:W-:Y:S01]  /*6a80*/  FMUL.FTZ R43, R43, R85.reuse ;  /* 0x000000552b2b7220 */ /* 0x080fe20000410000 */
[-C--:B------:R-:W-:Y:S01]  /*6a90*/  FMUL.FTZ R44, R44, R94.reuse ;  /* 0x0000005e2c2c7220 */ /* 0x080fe20000410000 */
[-C--:B------:R-:W-:Y:S01]  /*6aa0*/  FMUL.FTZ R45, R45, R94.reuse ;  /* 0x0000005e2d2d7220 */ /* 0x080fe20000410000 */
[-C--:B------:R-:W-:Y:S01]  /*6ab0*/  FMUL.FTZ R46, R46, R85.reuse ;  /* 0x000000552e2e7220 */ /* 0x080fe20000410000 */
[----:B------:R-:W-:Y:S01]  /*6ac0*/  MUFU.EX2 R105, R105 ;  /* 0x0000006900697308 */ /* 0x000fe20000000800 */
[-C--:B------:R-:W-:Y:S01]  /*6ad0*/  FMUL.FTZ R47, R47, R85.reuse ;  /* 0x000000552f2f7220 */ /* 0x080fe20000410000 */
[C---:B------:R-:W-:Y:S01]  /*6ae0*/  HMMA.16816.F32.BF16 R68, R4.reuse, R14, R68 ;  /* 0x0000000e0444723c */ /* 0x040fe20000041844 */
[----:B------:R-:W3:Y:S01]  /*6af0*/  LDSM.16.MT88.4 R12, [R133+0x8000] ;  /* 0x00800000850c783b */ /* 0x000ee20000004200 */
[-C--:B------:R-:W-:Y:S01]  /*6b00*/  FMUL.FTZ R48, R48, R94.reuse ;  /* 0x0000005e30307220 */ /* 0x080fe20000410000 */
[-C--:B------:R-:W-:Y:S01]  /*6b10*/  FMUL.FTZ R49, R49, R94.reuse ;  /* 0x0000005e31317220 */ /* 0x080fe20000410000 */
[-C--:B------:R-:W-:Y:S01]  /*6b20*/  FMUL.FTZ R50, R50, R85.reuse ;  /* 0x0000005532327220 */ /* 0x080fe20000410000 */
[-C--:B------:R-:W-:Y:S01]  /*6b30*/  FMUL.FTZ R51, R51, R85.reuse ;  /* 0x0000005533337220 */ /* 0x080fe20000410000 */
        /* <DEDUP_REMOVED lines=89> */
[C---:B------:R-:W-:Y:S08]  /*70d0*/  HMMA.16816.F32.BF16 R36, R4.reuse, R28, R36 ;  /* 0x0000001c0424723c */ /* 0x040ff00000041824 */
        /* <DEDUP_REMOVED lines=37> */
.L_x_10828:
[----:B------:R-:W-:-:S07]  /*7330*/  IADD3 R97, PT, PT, R32, -0x1, RZ ;  /* 0xffffffff20617810 */ /* 0x000fce0007ffe0ff */
.L_x_10837:
[----:B------:R-:W-:Y:S05]  /*7340*/  BSYNC B2 ;  /* 0x0000000000027941 */ /* 0x000fea0003800000 */
.L_x_10827:
        /* <DEDUP_REMOVED lines=8> */
[----:B------:R-:W-:Y:S01]  /*73d0*/  VIADD R156, R97, 0x1 ;  /* 0x00000001619c7836 */ /* 0x000fe20000000000 */
[----:B------:R-:W-:Y:S02]  /*73e0*/  ISETP.NE.AND.EX P3, PT, R163, RZ, PT, P3 ;  /* 0x000000ffa300720c */ /* 0x000fe40003f65330 */
[----:B------:R-:W-:Y:S02]  /*73f0*/  MOV R0, R86 ;  /* 0x0000005600007202 */ /* 0x000fe40000000f00 */
[----:B------:R-:W-:-:S09]  /*7400*/  IADD3 R157, PT, PT, R157, 0x40, RZ ;  /* 0x000000409d9d7810 */ /* 0x000fd20007ffe0ff */
.L_x_10845:
        /* <DEDUP_REMOVED lines=78> */
.L_x_10840:
[----:B------:R-:W-:Y:S05]  /*78f0*/  BSYNC.RECONVERGENT B0 ;  /* 0x0000000000007941 */ /* 0x000fea0003800200 */
.L_x_10839:
[----:B------:R-:W1:Y:S01]  /*7900*/  S2UR UR6, SR_CgaCtaId ;  /* 0x00000000000679c3 */ /* 0x000e620000008800 */
[C---:B------:R-:W-:Y:S01]  /*7910*/  IMAD.SHL.U32 R147, R129.reuse, 0x8, RZ ;  /* 0x0000000881937824 */ /* 0x040fe200078e00ff */
[----:B------:R-:W-:Y:S01]  /*7920*/  LOP3.LUT R146, R129, 0x18, RZ, 0xc0, !PT ;  /* 0x0000001881927812 */ /* 0x000fe200078ec0ff */
[----:B------:R-:W-:Y:S01]  /*7930*/  UMOV UR7, 0x400 ;  /* 0x0000040000077882 */ /* 0x000fe20000000000 */
[----:B------:R-:W-:Y:S01]  /*7940*/  IMAD.MOV.U32 R8, RZ, RZ, R143 ;  /* 0x000000ffff087224 */ /* 0x000fe200078e008f */
[----:B------:R-:W-:Y:S01]  /*7950*/  IADD3 R6, P0, PT, R150, R143, RZ ;  /* 0x0000008f96067210 */ /* 0x000fe20007f1e0ff */
[--C-:B------:R-:W-:Y:S01]  /*7960*/  IMAD.MOV.U32 R9, RZ, RZ, R142.reuse ;  /* 0x000000ffff097224 */ /* 0x100fe200078e008e */
[----:B------:R-:W-:Y:S01]  /*7970*/  LOP3.LUT R4, R147, 0xc0, RZ, 0xc0, !PT ;  /* 0x000000c093047812 */ /* 0x000fe200078ec0ff */
[----:B------:R-:W-:Y:S01]  /*7980*/  IMAD.SHL.U32 R131, R129, 0x10, RZ ;  /* 0x0000001081837824 */ /* 0x000fe200078e00ff */
[----:B------:R-:W-:Y:S01]  /*7990*/  LOP3.LUT R87, R147, 0x18, RZ, 0xc0, !PT ;  /* 0x0000001893577812 */ /* 0x000fe200078ec0ff */
[C---:B------:R-:W-:Y:S01]  /*79a0*/  IMAD.SHL.U32 R134, R129.reuse, 0x20, RZ ;  /* 0x0000002081867824 */ /* 0x040fe200078e00ff */
[----:B------:R-:W-:Y:S01]  /*79b0*/  LOP3.LUT R146, R4, R146, RZ, 0xfc, !PT ;  /* 0x0000009204927212 */ /* 0x000fe200078efcff */
        /* <DEDUP_REMOVED lines=10> */
[----:B------:R-:W-:Y:S01]  /*7a60*/  LOP3.LUT R133, R128, 0x18, RZ, 0xc0, !PT ;  /* 0x0000001880857812 */ /* 0x000fe200078ec0ff */
[----:B-1----:R-:W-:Y:S01]  /*7a70*/  ULEA UR6, UR6, UR7, 0x18 ;  /* 0x0000000706067291 */ /* 0x002fe2000f8ec0ff */
[--C-:B------:R-:W-:Y:S02]  /*7a80*/  LOP3.LUT R4, R4, 0xc0, R134.reuse, 0xf8, !PT ;  /* 0x000000c004047812 */ /* 0x100fe400078ef886 */
        /* <DEDUP_REMOVED lines=15> */
[----:B------:R1:W-:Y:S05]  /*7b80*/  LDGSTS.E.BYPASS.LTC128B.128 [R87+0x8000], desc[UR4][R8.64+0x80] ;  /* 0x0800008008577fae */ /* 0x0003ea000b981a04 */
[----:B------:R-:W-:Y:S05]  /*7b90*/  LDGSTS.E.BYPASS.LTC128B.128 [R87+0x6800], desc[UR4][R6.64] ;  /* 0x0680000006577fae */ /* 0x000fea000b981a04 */
[----:B------:R-:W-:Y:S05]  /*7ba0*/  LDGSTS.E.BYPASS.LTC128B.128 [R87+0x7800], desc[UR4][R6.64+0x40] ;  /* 0x0780004006577fae */ /* 0x000fea000b981a04 */
[----:B------:R2:W-:Y:S05]  /*7bb0*/  LDGSTS.E.BYPASS.LTC128B.128 [R87+0x8800], desc[UR4][R6.64+0x80] ;  /* 0x0880008006577fae */ /* 0x0005ea000b981a04 */
[----:B------:R-:W-:Y:S05]  /*7bc0*/  LDSM.16.M88.4 R32, [R130] ;  /* 0x000000008220783b */ /* 0x000fea0000000200 */
[----:B------:R-:W-:Y:S05]  /*7bd0*/  LDSM.16.M88.4 R16, [R124+0x3400] ;  /* 0x003400007c10783b */ /* 0x000fea0000000200 */
[----:B------:R-:W-:Y:S05]  /*7be0*/  LDSM.16.M88.4 R24, [R124+0x3800] ;  /* 0x003800007c18783b */ /* 0x000fea0000000200 */
[----:B-1----:R-:W2:Y:S05]  /*7bf0*/  LDSM.16.M88.4 R8, [R124+0x3000] ;  /* 0x003000007c08783b */ /* 0x002eaa0000000200 */
[----:B------:R-:W0:Y:S05]  /*7c00*/  LDGDEPBAR ;  /* 0x00000000000079af */ /* 0x000e2a0000000000 */
[----:B------:R-:W1:Y:S05]  /*7c10*/  LDSM.16.M88.4 R88, [R124+0x3c00] ;  /* 0x003c00007c58783b */ /* 0x000e6a0000000200 */
[----:B------:R-:W-:Y:S05]  /*7c20*/  LDSM.16.M88.4 R92, [R86] ;  /* 0x00000000565c783b */ /* 0x000fea0000000200 */
[----:B------:R-:W3:Y:S05]  /*7c30*/  LDSM.16.M88.4 R96, [R85+0x3000] ;  /* 0x003000005560783b */ /* 0x000eea0000000200 */
[----:B------:R-:W4:Y:S05]  /*7c40*/  LDSM.16.M88.4 R100, [R85+0x3400] ;  /* 0x003400005564783b */ /* 0x000f2a0000000200 */
[----:B------:R-:W5:Y:S05]  /*7c50*/  LDSM.16.M88.4 R104, [R85+0x3800] ;  /* 0x003800005568783b */ /* 0x000f6a0000000200 */
[----:B------:R-:W5:Y:S05]  /*7c60*/  LDSM.16.M88.4 R108, [R85+0x3c00] ;  /* 0x003c0000556c783b */ /* 0x000f6a0000000200 */
[----:B------:R-:W-:Y:S01]  /*7c70*/  LDSM.16.M88.4 R112, [R130+0x1000] ;  /* 0x001000008270783b */ /* 0x000fe20000000200 */
[C---:B--2---:R-:W-:Y:S04]  /*7c80*/  HMMA.16816.F32.BF16 R4, R32.reuse, R8, RZ ;  /* 0x000000082004723c */ /* 0x044fe800000418ff */
[----:B------:R-:W2:Y:S04]  /*7c90*/  LDSM.16.M88.4 R116, [R124+0x4000] ;  /* 0x004000007c74783b */ /* 0x000ea80000000200 */
[C---:B------:R-:W-:Y:S01]  /*7ca0*/  HMMA.16816.F32.BF16 R8, R32.reuse, R10, RZ ;  /* 0x0000000a2008723c */ /* 0x040fe200000418ff */
[----:B------:R-:W-:Y:S07]  /*7cb0*/  LDSM.16.M88.4 R120, [R85+0x4000] ;  /* 0x004000005578783b */ /* 0x000fee0000000200 */
[C---:B------:R-:W-:Y:S08]  /*7cc0*/  HMMA.16816.F32.BF16 R12, R32.reuse, R16, RZ ;  /* 0x00000010200c723c */ /* 0x040ff000000418ff */
[C---:B------:R-:W-:Y:S08]  /*7cd0*/  HMMA.16816.F32.BF16 R16, R32.reuse, R18, RZ ;  /* 0x000000122010723c */ /* 0x040ff000000418ff */
[C---:B------:R-:W-:Y:S08]  /*7ce0*/  HMMA.16816.F32.BF16 R20, R32.reuse, R24, RZ ;  /* 0x000000182014723c */ /* 0x040ff000000418ff */
[C---:B------:R-:W-:Y:S08]  /*7cf0*/  HMMA.16816.F32.BF16 R24, R32.reuse, R26, RZ ;  /* 0x0000001a2018723c */ /* 0x040ff000000418ff */
[C---:B-1----:R-:W-:Y:S08]  /*7d00*/  HMMA.16816.F32.BF16 R28, R32.reuse, R88, RZ ;  /* 0x00000058201c723c */ /* 0x042ff000000418ff */
        /* <DEDUP_REMOVED lines=12> */
[----:B------:R-:W-:Y:S01]  /*7dd0*/  HMMA.16816.F32.BF16 R32, R92, R110, R32 ;  /* 0x0000006e5c20723c */ /* 0x000fe20000041820 */
[----:B------:R-:W5:Y:S05]  /*7de0*/  LDSM.16.M88.4 R92, [R85+0x4400] ;  /* 0x00440000555c783b */ /* 0x000f6a0000000200 */
[----:B------:R-:W5:Y:S02]  /*7df0*/  LDSM.16.M88.4 R108, [R85+0x4800] ;  /* 0x00480000556c783b */ /* 0x000f640000000200 */
[C---:B--2---:R-:W-:Y:S08]  /*7e00*/  HMMA.16816.F32.BF16 R4, R112.reuse, R116, R4 ;  /* 0x000000747004723c */ /* 0x044ff00000041804 */
        /* <DEDUP_REMOVED lines=8> */
[C---:B----4-:R-:W-:Y:S08]  /*7e90*/  HMMA.16816.F32.BF16 R28, R112.reuse, R100, R28 ;  /* 0x00000064701c723c */ /* 0x050ff0000004181c */
[----:B------:R-:W-:Y:S01]  /*7ea0*/  HMMA.16816.F32.BF16 R32, R112, R102, R32 ;  /* 0x000000667020723c */ /* 0x000fe20000041820 */
[----:B------:R-:W3:Y:S05]  /*7eb0*/  LDSM.16.M88.4 R100, [R124+0x5400] ;  /* 0x005400007c64783b */ /* 0x000eea0000000200 */
[----:B------:R-:W4:Y:S02]  /*7ec0*/  LDSM.16.M88.4 R112, [R124+0x5800] ;  /* 0x005800007c70783b */ /* 0x000f240000000200 */
[C---:B-----5:R-:W-:Y:S03]  /*7ed0*/  HMMA.16816.F32.BF16 R4, R104.reuse, R120, R4 ;  /* 0x000000786804723c */ /* 0x060fe60000041804 */
[----:B------:R-:W5:Y:S05]  /*7ee0*/  LDSM.16.M88.4 R124, [R124+0x5c00] ;  /* 0x005c00007c7c783b */ /* 0x000f6a0000000200 */
[C---:B------:R-:W-:Y:S01]  /*7ef0*/  HMMA.16816.F32.BF16 R8, R104.reuse, R122, R8 ;  /* 0x0000007a6808723c */ /* 0x040fe20000041808 */
[----:B------:R-:W-:Y:S07]  /*7f00*/  LDSM.16.M88.4 R120, [R85+0x5400] ;  /* 0x005400005578783b */ /* 0x000fee0000000200 */
        /* <DEDUP_REMOVED lines=8> */
[----:B------:R-:W2:Y:S05]  /*7f90*/  LDSM.16.M88.4 R104, [R85+0x5800] ;  /* 0x005800005568783b */ /* 0x000eaa0000000200 */
[----:B------:R-:W2:Y:S02]  /*7fa0*/  LDSM.16.M88.4 R116, [R85+0x5c00] ;  /* 0x005c00005574783b */ /* 0x000ea40000000200 */
[C---:B-1----:R-:W-:Y:S01]  /*7fb0*/  HMMA.16816.F32.BF16 R4, R88.reuse, R96, R4 ;  /* 0x000000605804723c */ /* 0x042fe20000041804 */
[----:B------:R-:W-:Y:S04]  /*7fc0*/  DEPBAR.LE SB0, 0x0 ;  /* 0x000080000000791a */ /* 0x000fe80000000000 */
[----:B------:R-:W-:Y:S03]  /*7fd0*/  BAR.SYNC.DEFER_BLOCKING 0x0 ;  /* 0x0000000000007b1d */ /* 0x000fe60000010000 */
[C---:B------:R-:W-:Y:S08]  /*7fe0*/  HMMA.16816.F32.BF16 R8, R88.reuse, R98, R8 ;  /* 0x000000625808723c */ /* 0x040ff00000041808 */
[C---:B---3--:R-:W-:Y:S08]  /*7ff0*/  HMMA.16816.F32.BF16 R12, R88.reuse, R100, R12 ;  /* 0x00000064580c723c */ /* 0x048ff0000004180c */
[C---:B------:R-:W-:Y:S08]  /*8000*/  HMMA.16816.F32.BF16 R16, R88.reuse, R102, R16 ;  /* 0x000000665810723c */ /* 0x040ff00000041810 */
[C---:B----4-:R-:W-:Y:S08]  /*8010*/  HMMA.16816.F32.BF16 R20, R88.reuse, R112, R20 ;  /* 0x000000705814723c */ /* 0x050ff00000041814 */
[C---:B------:R-:W-:Y:S08]  /*8020*/  HMMA.16816.F32.BF16 R24, R88.reuse, R114, R24 ;  /* 0x000000725818723c */ /* 0x040ff00000041818 */
[C---:B-----5:R-:W-:Y:S08]  /*8030*/  HMMA.16816.F32.BF16 R28, R88.reuse, R124, R28 ;  /* 0x0000007c581c723c */ /* 0x060ff0000004181c */
[----:B------:R-:W-:Y:S08]  /*8040*/  HMMA.16816.F32.BF16 R32, R88, R126, R32 ;  /* 0x0000007e5820723c */ /* 0x000ff00000041820 */
[C---:B------:R-:W-:Y:S08]  /*8050*/  HMMA.16816.F32.BF16 R4, R92.reuse, R108, R4 ;  /* 0x0000006c5c04723c */ /* 0x040ff00000041804 */
[C---:B------:R-:W-:Y:S08]  /*8060*/  HMMA.16816.F32.BF16 R8, R92.reuse, R110, R8 ;  /* 0x0000006e5c08723c */ /* 0x040ff00000041808 */
[C---:B------:R-:W-:Y:S08]  /*8070*/  HMMA.16816.F32.BF16 R12, R92.reuse, R120, R12 ;  /* 0x000000785c0c723c */ /* 0x040ff0000004180c */
        /* <DEDUP_REMOVED lines=30> */
[----:B------:R-:W-:Y:S04]  /*8260*/  LOP3.LUT R92, R92, R94, RZ, 0x3c, !PT ;  /* 0x0000005e5c5c7212 */ /* 0x000fe800078e3cff */
[----:B------:R-:W-:Y:S02]  /*8270*/  ISETP.GE.AND P0, PT, R92, RZ, PT ;  /* 0x000000ff5c00720c */ /* 0x000fe40003f06270 */
        /* <DEDUP_REMOVED lines=20> */
[C---:B------:R-:W-:Y:S02]  /*83c0*/  ISETP.NE.AND P4, PT, R94.reuse, RZ, PT ;  /* 0x000000ff5e00720c */ /* 0x040fe40003f85270 */
[----:B------:R-:W-:Y:S02]  /*83d0*/  ISETP.GE.U32.AND P6, PT, R89, R90, PT ;  /* 0x0000005a5900720c */ /* 0x000fe40003fc6070 */
[----:B------:R-:W-:Y:S05]  /*83e0*/  LOP3.LUT R85, RZ, R94, RZ, 0x33, !PT ;  /* 0x0000005eff557212 */ /* 0x000fea00078e33ff */
[----:B------:R-:W-:Y:S05]  /*83f0*/  @P5 IADD3 R91, PT, PT, R91, 0x1, RZ ;  /* 0x000000015b5b5810 */ /* 0x000fea0007ffe0ff */
[----:B------:R-:W-:Y:S02]  /*8400*/  @!P0 IMAD.MOV R91, RZ, RZ, -R91 ;  /* 0x000000ffff5b8224 */ /* 0x000fe400078e0a5b */
[----:B------:R-:W-:Y:S03]  /*8410*/  @P6 VIADD R93, R93, 0x1 ;  /* 0x000000015d5d6836 */ /* 0x000fe60000000000 */
[----:B------:R-:W-:Y:S02]  /*8420*/  SEL R91, R85, R91, !P4 ;  /* 0x0000005b555b7207 */ /* 0x000fe40006000000 */
[----:B------:R-:W-:Y:S02]  /*8430*/  @!P1 IADD3 R93, PT, PT, -R93, RZ, RZ ;  /* 0x000000ff5d5d9210 */ /* 0x000fe40007ffe1ff */
[-C--:B------:R-:W-:Y:S02]  /*8440*/  LEA R98, P1, R91, R160.reuse, 0x2 ;  /* 0x000000a05b627211 */ /* 0x080fe400078210ff */
        /* <DEDUP_REMOVED lines=22> */
.L_x_10844:
[----:B------:R-:W-:Y:S05]  /*85b0*/  BSYNC.RECONVERGENT B0 ;  /* 0x0000000000007941 */ /* 0x000fea0003800200 */
.L_x_10843:
        /* <DEDUP_REMOVED lines=13> */
.L_x_10842:
[----:B------:R-:W-:Y:S05]  /*8690*/  BSYNC.RECONVERGENT B1 ;  /* 0x0000000000017941 */ /* 0x000fea0003800200 */
.L_x_10841:
[----:B-1----:R-:W2:Y:S01]  /*86a0*/  LD.E R87, desc[UR4][R2.64+0xdc] ;  /* 0x0000dc0402577980 */ /* 0x002ea2000c101900 */
[C---:B------:R-:W-:Y:S02]  /*86b0*/  VIADD R90, R158.reuse, 0xffffffe0 ;  /* 0xffffffe09e5a7836 */ /* 0x040fe40000000000 */
[C---:B------:R-:W-:Y:S02]  /*86c0*/  VIADD R93, R158.reuse, 0xffffffe1 ;  /* 0xffffffe19e5d7836 */ /* 0x040fe40000000000 */
[----:B------:R-:W-:Y:S01]  /*86d0*/  VIADD R86, R158, 0xffffffe8 ;  /* 0xffffffe89e567836 */ /* 0x000fe20000000000 */
[----:B------:R-:W-:Y:S01]  /*86e0*/  ISETP.GE.AND P5, PT, R90, R155, PT ;  /* 0x0000009b5a00720c */ /* 0x000fe20003fa6270 */
[C---:B------:R-:W-:Y:S01]  /*86f0*/  VIADD R85, R158.reuse, 0xffffffe9 ;  /* 0xffffffe99e557836 */ /* 0x040fe20000000000 */
[C---:B------:R-:W-:Y:S01]  /*8700*/  ISETP.GE.AND P0, PT, R93.reuse, R153, PT ;  /* 0x000000995d00720c */ /* 0x040fe20003f06270 */
[----:B------:R-:W-:Y:S01]  /*8710*/  VIADD R95, R158, 0xfffffff0 ;  /* 0xfffffff09e5f7836 */ /* 0x000fe20000000000 */
[----:B------:R-:W-:Y:S01]  /*8720*/  FSEL R94, R4, -INF , P5 ;  /* 0xff800000045e7808 */ /* 0x000fe20002800000 */
[C---:B------:R-:W-:Y:S01]  /*8730*/  VIADD R91, R158.reuse, 0xfffffff1 ;  /* 0xfffffff19e5b7836 */ /* 0x040fe20000000000 */
[-C--:B------:R-:W-:Y:S01]  /*8740*/  ISETP.GE.AND P4, PT, R93, R155.reuse, PT ;  /* 0x0000009b5d00720c */ /* 0x080fe20003f86270 */
[----:B------:R-:W-:Y:S01]  /*8750*/  VIADD R4, R158, 0xfffffff9 ;  /* 0xfffffff99e047836 */ /* 0x000fe20000000000 */
[----:B------:R-:W-:Y:S01]  /*8760*/  ISETP.GE.AND P5, PT, R86, R155, PT ;  /* 0x0000009b5600720c */ /* 0x000fe20003fa6270 */
[----:B------:R-:W-:Y:S01]  /*8770*/  VIADD R96, R158, 0x1 ;  /* 0x000000019e607836 */ /* 0x000fe20000000000 */
[-C--:B------:R-:W-:Y:S01]  /*8780*/  ISETP.GE.AND P1, PT, R90, R153.reuse, PT ;  /* 0x000000995a00720c */ /* 0x080fe20003f26270 */
[----:B------:R-:W-:Y:S01]  /*8790*/  VIADD R157, R157, 0xffffffc0 ;  /* 0xffffffc09d9d7836 */ /* 0x000fe20000000000 */
[----:B------:R-:W-:Y:S02]  /*87a0*/  FSEL R88, R7, -INF , P0 ;  /* 0xff80000007587808 */ /* 0x000fe40000000000 */
        /* <DEDUP_REMOVED lines=21> */
[C---:B------:R-:W-:Y:S02]  /*8900*/  ISETP.GE.AND P6, PT, R90.reuse, R154, PT ;  /* 0x0000009a5a00720c */ /* 0x040fe40003fc6270 */
[----:B------:R-:W-:Y:S02]  /*8910*/  FSEL R19, R19, -INF , P0 ;  /* 0xff80000013137808 */ /* 0x000fe40000000000 */
[-C--:B------:R-:W-:Y:S01]  /*8920*/  ISETP.GE.AND P5, PT, R90, R152.reuse, PT ;  /* 0x000000985a00720c */ /* 0x080fe20003fa6270 */
[----:B------:R-:W-:Y:S01]  /*8930*/  VIADD R90, R158, 0x8 ;  /* 0x000000089e5a7836 */ /* 0x000fe20000000000 */
[----:B------:R-:W-:Y:S02]  /*8940*/  ISETP.GE.AND P4, PT, R4, R155, PT ;  /* 0x0000009b0400720c */ /* 0x000fe40003f86270 */
[-C--:B------:R-:W-:Y:S02]  /*8950*/  ISETP.GE.AND P0, PT, R158, R153.reuse, PT ;  /* 0x000000999e00720c */ /* 0x080fe40003f06270 */
        /* <DEDUP_REMOVED lines=9> */
[C---:B------:R-:W-:Y:S02]  /*89f0*/  ISETP.GE.AND P1, PT, R158.reuse, R155, PT ;  /* 0x0000009b9e00720c */ /* 0x040fe40003f26270 */
[----:B------:R-:W-:Y:S01]  /*8a00*/  FSEL R121, R21, -INF , P4 ;  /* 0xff80000015797808 */ /* 0x000fe20002000000 */
[----:B------:R-:W-:Y:S01]  /*8a10*/  VIADD R21, R158, 0x10 ;  /* 0x000000109e157836 */ /* 0x000fe20000000000 */
[----:B------:R-:W-:Y:S02]  /*8a20*/  FSEL R125, R24, -INF , P0 ;  /* 0xff800000187d7808 */ /* 0x000fe40000000000 */
[-C--:B------:R-:W-:Y:S02]  /*8a30*/  ISETP.GE.AND P0, PT, R17, R153.reuse, PT ;  /* 0x000000991100720c */ /* 0x080fe40003f06270 */
[----:B------:R-:W-:Y:S01]  /*8a40*/  FSEL R122, R20, -INF , P1 ;  /* 0xff800000147a7808 */ /* 0x000fe20000800000 */
[----:B------:R-:W-:Y:S01]  /*8a50*/  VIADD R20, R158, 0x19 ;  /* 0x000000199e147836 */ /* 0x000fe20000000000 */
[----:B------:R-:W-:Y:S02]  /*8a60*/  ISETP.GE.AND P1, PT, R96, R153, PT ;  /* 0x000000996000720c */ /* 0x000fe40003f26270 */
        /* <DEDUP_REMOVED lines=12> */
[C---:B------:R-:W-:Y:S02]  /*8b30*/  ISETP.GE.AND P0, PT, R20.reuse, R153, PT ;  /* 0x000000991400720c */ /* 0x040fe40003f06270 */
        /* <DEDUP_REMOVED lines=9> */
[CC--:B------:R-:W-:Y:S01]  /*8bd0*/  ISETP.GE.AND P4, PT, R158.reuse, R154.reuse, PT ;  /* 0x0000009a9e00720c */ /* 0x0c0fe20003f86270 */
[----:B------:R-:W-:Y:S01]  /*8be0*/  VIADD R158, R158, 0xffffffc0 ;  /* 0xffffffc09e9e7836 */ /* 0x000fe20000000000 */
[----:B------:R-:W-:Y:S02]  /*8bf0*/  FSEL R123, R123, -INF , !P0 ;  /* 0xff8000007b7b7808 */ /* 0x000fe40004000000 */
[----:B------:R-:W-:Y:S02]  /*8c00*/  FSEL R13, R94, -INF , !P6 ;  /* 0xff8000005e0d7808 */ /* 0x000fe40007000000 */
[-C--:B------:R-:W-:Y:S02]  /*8c10*/  ISETP.GE.AND P0, PT, R86, R154.reuse, PT ;  /* 0x0000009a5600720c */ /* 0x080fe40003f06270 */
[----:B------:R-:W-:Y:S02]  /*8c20*/  FSEL R34, R34, -INF , P1 ;  /* 0xff80000022227808 */ /* 0x000fe40000800000 */
        /* <DEDUP_REMOVED lines=8> */
[----:B------:R-:W-:Y:S02]  /*8cb0*/  ISETP.GE.AND P0, PT, R85, R152, PT ;  /* 0x000000985500720c */ /* 0x000fe40003f06270 */
[----:B------:R-:W-:Y:S02]  /*8cc0*/  FSEL R12, R92, -INF , !P1 ;  /* 0xff8000005c0c7808 */ /* 0x000fe40004800000 */
[----:B------:R-:W-:Y:S02]  /*8cd0*/  ISETP.GE.AND P6, PT, R95, R154, PT ;  /* 0x0000009a5f00720c */ /* 0x000fe40003fc6270 */
[----:B------:R-:W-:Y:S02]  /*8ce0*/  ISETP.GE.AND P1, PT, R86, R152, PT ;  /* 0x000000985600720c */ /* 0x000fe40003f26270 */
[----:B------:R-:W-:Y:S02]  /*8cf0*/  FSEL R10, R88, -INF , !P4 ;  /* 0xff800000580a7808 */ /* 0x000fe40006000000 */
[----:B------:R-:W-:Y:S02]  /*8d00*/  FSEL R24, R97, -INF , !P5 ;  /* 0xff80000061187808 */ /* 0x000fe40006800000 */
[C---:B------:R-:W-:Y:S02]  /*8d10*/  ISETP.GE.AND P5, PT, R5.reuse, R154, PT ;  /* 0x0000009a0500720c */ /* 0x040fe40003fa6270 */
[----:B------:R-:W-:Y:S02]  /*8d20*/  FSEL R6, R6, -INF , !P0 ;  /* 0xff80000006067808 */ /* 0x000fe40004000000 */
[----:B------:R-:W-:Y:S02]  /*8d30*/  FSEL R25, R98, -INF , !P6 ;  /* 0xff80000062197808 */ /* 0x000fe40007000000 */
[-C--:B------:R-:W-:Y:S02]  /*8d40*/  ISETP.GE.AND P0, PT, R5, R152.reuse, PT ;  /* 0x000000980500720c */ /* 0x080fe40003f06270 */
[-C--:B------:R-:W-:Y:S02]  /*8d50*/  ISETP.GE.AND P4, PT, R95, R152.reuse, PT ;  /* 0x000000985f00720c */ /* 0x080fe40003f86270 */
[----:B------:R-:W-:Y:S02]  /*8d60*/  ISETP.GE.AND P6, PT, R91, R152, PT ;  /* 0x000000985b00720c */ /* 0x000fe40003fc6270 */
[----:B------:R-:W-:Y:S02]  /*8d70*/  FMNMX3.FTZ R5, R84, R11, R10, !PT ;  /* 0x0000000b54057276 */ /* 0x000fe4000781000a */
[----:B------:R-:W-:Y:S02]  /*8d80*/  FSEL R7, R7, -INF , !P1 ;  /* 0xff80000007077808 */ /* 0x000fe40004800000 */
[----:B------:R-:W-:Y:S02]  /*8d90*/  FSEL R114, R114, -INF , !P5 ;  /* 0xff80000072727808 */ /* 0x000fe40006800000 */
[C---:B------:R-:W-:Y:S02]  /*8da0*/  ISETP.GE.AND P1, PT, R4.reuse, R154, PT ;  /* 0x0000009a0400720c */ /* 0x040fe40003f26270 */
[-C--:B------:R-:W-:Y:S02]  /*8db0*/  ISETP.GE.AND P5, PT, R4, R152.reuse, PT ;  /* 0x000000980400720c */ /* 0x080fe40003fa6270 */
[----:B------:R-:W-:Y:S02]  /*8dc0*/  FMNMX3.FTZ R4, R0, R13, R12, !PT ;  /* 0x0000000d00047276 */ /* 0x000fe4000781000c */
[----:B------:R-:W-:Y:S02]  /*8dd0*/  FSEL R33, R14, -INF , !P4 ;  /* 0xff8000000e217808 */ /* 0x000fe40006000000 */
[----:B------:R-:W-:Y:S02]  /*8de0*/  FSEL R32, R15, -INF , !P6 ;  /* 0xff8000000f207808 */ /* 0x000fe40007000000 */
[----:B------:R-:W-:Y:S02]  /*8df0*/  FMNMX3.FTZ R5, R5, R7, R6, !PT ;  /* 0x0000000705057276 */ /* 0x000fe40007810006 */
[----:B------:R-:W-:Y:S02]  /*8e00*/  ISETP.GE.AND P4, PT, R96, R152, PT ;  /* 0x000000986000720c */ /* 0x000fe40003f86270 */
        /* <DEDUP_REMOVED lines=28> */
[----:B------:R-:W-:Y:S02]  /*8fd0*/  FMNMX3.FTZ R4, R4, R122, R121, !PT ;  /* 0x0000007a04047276 */ /* 0x000fe40007810079 */
[-C--:B------:R-:W-:Y:S02]  /*8fe0*/  ISETP.GE.AND P1, PT, R20, R152.reuse, PT ;  /* 0x000000981400720c */ /* 0x080fe40003f26270 */
[----:B------:R-:W-:Y:S02]  /*8ff0*/  FSEL R115, R30, -INF , !P0 ;  /* 0xff8000001e737808 */ /* 0x000fe40004000000 */
[----:B------:R-:W-:Y:S02]  /*9000*/  FSEL R112, R31, -INF , !P6 ;  /* 0xff8000001f707808 */ /* 0x000fe40007000000 */
[C---:B------:R-:W-:Y:S02]  /*9010*/  ISETP.GE.AND P4, PT, R16.reuse, R152, PT ;  /* 0x000000981000720c */ /* 0x040fe40003f86270 */
[----:B------:R-:W-:Y:S02]  /*9020*/  FMNMX3.FTZ R5, R5, R141, R127, !PT ;  /* 0x0000008d05057276 */ /* 0x000fe4000781007f */
[----:B------:R-:W-:Y:S02]  /*9030*/  ISETP.GE.AND P5, PT, R16, R154, PT ;  /* 0x0000009a1000720c */ /* 0x000fe40003fa6270 */
[----:B------:R-:W-:Y:S02]  /*9040*/  FMNMX3.FTZ R14, R4, R125, R126, !PT ;  /* 0x0000007d040e7276 */ /* 0x000fe4000781007e */
[----:B------:R-:W-:Y:S02]  /*9050*/  FSEL R88, R35, -INF , !P1 ;  /* 0xff80000023587808 */ /* 0x000fe40004800000 */
[----:B------:R-:W-:Y:S02]  /*9060*/  FSEL R89, R34, -INF , !P4 ;  /* 0xff80000022597808 */ /* 0x000fe40006000000 */
[----:B------:R-:W-:Y:S02]  /*9070*/  FMNMX3.FTZ R5, R5, R115, R112, !PT ;  /* 0x0000007305057276 */ /* 0x000fe40007810070 */
[----:B------:R-:W-:Y:S02]  /*9080*/  FSEL R110, R110, -INF , !P5 ;  /* 0xff8000006e6e7808 */ /* 0x000fe40006800000 */
[----:B------:R-:W-:Y:S02]  /*9090*/  FMNMX3.FTZ R14, R14, R118, R116, !PT ;  /* 0x000000760e0e7276 */ /* 0x000fe40007810074 */
[----:B------:R-:W-:Y:S02]  /*90a0*/  FMNMX3.FTZ R5, R5, R89, R88, !PT ;  /* 0x0000005905057276 */ /* 0x000fe40007810058 */
[----:B------:R-:W-:Y:S02]  /*90b0*/  FMNMX3.FTZ R14, R14, R110, R91, !PT ;  /* 0x0000006e0e0e7276 */ /* 0x000fe4000781005b */
[----:B------:R-:W-:Y:S01]  /*90c0*/  SHF.R.U32.HI R96, RZ, 0x1, R129 ;  /* 0x00000001ff607819 */ /* 0x000fe20000011681 */
[----:B------:R-:W-:Y:S08]  /*90d0*/  SHFL.BFLY PT, R4, R5, 0x2, 0x1f ;  /* 0x0c401f0005047f89 */ /* 0x000ff000000e0000 */
        /* <DEDUP_REMOVED lines=8> */
[----:B------:R-:W-:Y:S02]  /*9160*/  LOP3.LUT R4, R96, 0x8, RZ, 0xc0, !PT ;  /* 0x0000000860047812 */ /* 0x000fe400078ec0ff */
[----:B------:R-:W-:Y:S01]  /*9170*/  FSETP.NEU.FTZ.AND P1, PT, R86, -INF , PT ;  /* 0xff8000005600780b */ /* 0x000fe20003f3d000 */
[----:B------:R-:W-:Y:S01]  /*9180*/  FMUL.FTZ R90, R87, R85 ;  /* 0x00000055575a7220 */ /* 0x000fe20000410000 */
[----:B------:R-:W-:Y:S02]  /*9190*/  LOP3.LUT R4, R4, 0xc0, R134, 0xf8, !PT ;  /* 0x000000c004047812 */ /* 0x000fe400078ef886 */
[----:B------:R-:W-:Y:S02]  /*91a0*/  LOP3.LUT R134, R134, 0x120, RZ, 0xc0, !PT ;  /* 0x0000012086867812 */ /* 0x000fe400078ec0ff */
[----:B------:R-:W-:Y:S02]  /*91b0*/  FSETP.NEU.FTZ.AND P0, PT, R85, -INF , PT ;  /* 0xff8000005500780b */ /* 0x000fe40003f1d000 */
[----:B------:R-:W-:Y:S02]  /*91c0*/  LOP3.LUT R97, R134, R4, R133, 0xf6, !PT ;  /* 0x0000000486617212 */ /* 0x000fe400078ef685 */
[----:B------:R-:W-:Y:S02]  /*91d0*/  FSEL R4, R86, RZ, P1 ;  /* 0x000000ff56047208 */ /* 0x000fe40000800000 */
[----:B------:R-:W-:Y:S01]  /*91e0*/  FSEL R113, R113, RZ, P1 ;  /* 0x000000ff71717208 */ /* 0x000fe20000800000 */
[----:B------:R-:W-:Y:S01]  /*91f0*/  IMAD R97, R97, 0x2, R132 ;  /* 0x0000000261617824 */ /* 0x000fe200078e0284 */
[----:B------:R-:W-:Y:S01]  /*9200*/  FSEL R90, R90, RZ, P0 ;  /* 0x000000ff5a5a7208 */ /* 0x000fe20000000000 */
[----:B------:R-:W-:Y:S01]  /*9210*/  FADD.FTZ R4, -R4, R0 ;  /* 0x0000000004047221 */ /* 0x000fe20000010100 */
[----:B------:R-:W-:Y:S01]  /*9220*/  FSEL R0, R85, RZ, P0 ;  /* 0x000000ff55007208 */ /* 0x000fe20000000000 */
[-CC-:B------:R-:W-:Y:S01]  /*9230*/  FFMA.FTZ R104, R13, R87.reuse, -R113.reuse ;  /* 0x000000570d687223 */ /* 0x180fe20000010871 */
[-CC-:B------:R-:W-:Y:S01]  /*9240*/  FFMA.FTZ R103, R12, R87.reuse, -R113.reuse ;  /* 0x000000570c677223 */ /* 0x180fe20000010871 */
[----:B------:R-:W-:Y:S01]  /*9250*/  FMUL.FTZ R4, R87, R4 ;  /* 0x0000000457047220 */ /* 0x000fe20000410000 */
[----:B------:R-:W1:Y:S01]  /*9260*/  LDSM.16.MT88.4 R12, [R97+0x6000] ;  /* 0x00600000610c783b */ /* 0x000e620000004200 */
[----:B------:R-:W-:Y:S01]  /*9270*/  FADD.FTZ R0, -R0, R84 ;  /* 0x0000005400007221 */ /* 0x000fe20000010100 */
[-CC-:B------:R-:W-:Y:S01]  /*9280*/  FFMA.FTZ R102, R11, R87.reuse, -R90.reuse ;  /* 0x000000570b667223 */ /* 0x180fe2000001085a */
[----:B------:R2:W3:Y:S01]  /*9290*/  MUFU.EX2 R84, R4 ;  /* 0x0000000400547308 */ /* 0x0004e20000000800 */
[-CC-:B------:R-:W-:Y:S01]  /*92a0*/  FFMA.FTZ R101, R10, R87.reuse, -R90.reuse ;  /* 0x000000570a657223 */ /* 0x180fe2000001085a */
[-CC-:B------:R-:W-:Y:S01]  /*92b0*/  FFMA.FTZ R99, R9, R87.reuse, -R113.reuse ;  /* 0x0000005709637223 */ /* 0x180fe20000010871 */
[-CC-:B------:R-:W-:Y:S01]  /*92c0*/  FFMA.FTZ R100, R8, R87.reuse, -R113.reuse ;  /* 0x0000005708647223 */ /* 0x180fe20000010871 */
[----:B------:R-:W-:Y:S02]  /*92d0*/  VIADD R98, R97, 0x6020 ;  /* 0x0000602061627836 */ /* 0x000fe40000000000 */
[-CC-:B------:R-:W-:Y:S01]  /*92e0*/  FFMA.FTZ R105, R7, R87.reuse, -R90.reuse ;  /* 0x0000005707697223 */ /* 0x180fe2000001085a */
[-CC-:B------:R-:W-:Y:S01]  /*92f0*/  FFMA.FTZ R106, R6, R87.reuse, -R90.reuse ;  /* 0x00000057066a7223 */ /* 0x180fe2000001085a */
[----:B------:R-:W-:Y:S02]  /*9300*/  FMUL.FTZ R0, R87, R0 ;  /* 0x0000000057007220 */ /* 0x000fe40000410000 */
[----:B------:R-:W-:Y:S01]  /*9310*/  MUFU.EX2 R104, R104 ;  /* 0x0000006800687308 */ /* 0x000fe20000000800 */
[----:B------:R-:W-:Y:S01]  /*9320*/  LDSM.16.MT88.4 R28, [R97+0x7000] ;  /* 0x00700000611c783b */ /* 0x000fe20000004200 */
        /* <DEDUP_REMOVED lines=49> */
[-C--:B------:R-:W-:Y:S01]  /*9640*/  FFMA.FTZ R113, R91, R87.reuse, -R113 ;  /* 0x000000575b717223 */ /* 0x080fe20000010871 */
[-CC-:B------:R-:W-:Y:S01]  /*9650*/  FFMA.FTZ R115, R115, R87.reuse, -R90.reuse ;  /* 0x0000005773737223 */ /* 0x180fe2000001085a */
[-CC-:B------:R-:W-:Y:S01]  /*9660*/  FFMA.FTZ R112, R112, R87.reuse, -R90.reuse ;  /* 0x0000005770707223 */ /* 0x180fe2000001085a */
[----:B------:R-:W-:Y:S01]  /*9670*/  FFMA.FTZ R90, R88, R87, -R90 ;  /* 0x00000057585a7223 */ /* 0x000fe2000001085a */
[----:B------:R-:W-:Y:S03]  /*9680*/  FFMA.FTZ R104, R84, R164, R104 ;  /* 0x000000a454687223 */ /* 0x000fe60000010068 */
[----:B------:R-:W3:Y:S01]  /*9690*/  MUFU.EX2 R106, R106 ;  /* 0x0000006a006a7308 */ /* 0x000ee20000000800 */
[----:B----4-:R-:W-:Y:S02]  /*96a0*/  F2FP.BF16.F32.PACK_AB R94, R100, R99 ;  /* 0x00000063645e723e */ /* 0x010fe400000010ff */
[----:B------:R-:W-:Y:S01]  /*96b0*/  ISETP.GT.AND P0, PT, R156, R138, PT ;  /* 0x0000008a9c00720c */ /* 0x000fe20003f04270 */
[----:B------:R-:W-:Y:S06]  /*96c0*/  FADD.FTZ R104, R103, R104 ;  /* 0x0000006867687221 */ /* 0x000fec0000010000 */
[----:B------:R-:W4:Y:S01]  /*96d0*/  MUFU.EX2 R0, R0 ;  /* 0x0000000000007308 */ /* 0x000f220000000800 */
[----:B------:R-:W-:Y:S04]  /*96e0*/  FADD.FTZ R104, R99, R104 ;  /* 0x0000006863687221 */ /* 0x000fe80000010000 */
[----:B------:R-:W-:Y:S05]  /*96f0*/  FADD.FTZ R100, R100, R104 ;  /* 0x0000006864647221 */ /* 0x000fea0000010000 */
        /* <DEDUP_REMOVED lines=72> */
[C---:B------:R-:W-:Y:S06]  /*9b80*/  F2FP.BF16.F32.PACK_AB R52, R108.reuse, R107 ;  /* 0x0000006b6c34723e */ /* 0x040fec00000010ff */
[----:B------:R-:W-:Y:S01]  /*9b90*/  MUFU.EX2 R126, R126 ;  /* 0x0000007e007e7308 */ /* 0x000fe20000000800 */
[C---:B------:R-:W-:Y:S01]  /*9ba0*/  F2FP.BF16.F32.PACK_AB R53, R111.reuse, R109 ;  /* 0x0000006d6f35723e */ /* 0x040fe200000010ff */
[----:B------:R-:W-:Y:S01]  /*9bb0*/  FADD.FTZ R108, R108, R100 ;  /* 0x000000646c6c7221 */ /* 0x000fe20000010000 */
[----:B------:R-:W-:Y:S01]  /*9bc0*/  FADD.FTZ R111, R111, R106 ;  /* 0x0000006a6f6f7221 */ /* 0x000fe20000010000 */
[----:B------:R-:W-:Y:S01]  /*9bd0*/  HMMA.16816.F32.BF16 R48, R92, R54, R48 ;  /* 0x000000365c30723c */ /* 0x000fe20000041830 */
[----:B------:R-:W-:Y:S02]  /*9be0*/  LDSM.16.MT88.4 R92, [R98+0x1c00] ;  /* 0x001c0000625c783b */ /* 0x000fe40000004200 */
[----:B------:R-:W-:Y:S03]  /*9bf0*/  F2FP.BF16.F32.PACK_AB R54, R117, R114 ;  /* 0x000000727536723e */ /* 0x000fe600000010ff */
        /* <DEDUP_REMOVED lines=88> */
.L_x_10838:
        /* <DEDUP_REMOVED lines=11> */
.L_x_10853:
        /* <DEDUP_REMOVED lines=156> */
.L_x_10848:
[----:B------:R-:W-:Y:S05]  /*abf0*/  BSYNC.RECONVERGENT B0 ;  /* 0x0000000000007941 */ /* 0x000fea0003800200 */
.L_x_10847:
        /* <DEDUP_REMOVED lines=11> */
[----:B-1----:R-:W-:Y:S05]  /*acb0*/  @P1 RET.REL.NODEC R2 `(_ZN5flash24flash_fwd_splitkv_kernelI23Flash_fwd_kernel_traitsILi96ELi64ELi64ELi4ELb0ELb0EN7cutlass10bfloat16_tE19Flash_kernel_traitsILi96ELi64ELi64ELi4ES3_EELb0ELb1ELb0ELb0ELb1ELb0ELb1ELb0EEEvNS_16Flash_fwd_paramsE) ;  /* 0xffffff5002d01950 */ /* 0x002fea0003c3ffff */
[----:B------:R-:W-:Y:S01]  /*acc0*/  MOV R145, 0x0 ;  /* 0x0000000000917802 */ /* 0x000fe20000000f00 */
[----:B------:R-:W-:Y:S04]  /*acd0*/  ST.E.128 desc[UR4][R52.64+0x4800], R36 ;  /* 0x0048002434007985 */ /* 0x000fe8000c101d04 */
[----:B------:R-:W-:Y:S04]  /*ace0*/  ST.E.128 desc[UR4][R52.64+0x4880], R20 ;  /* 0x0048801434007985 */ /* 0x000fe8000c101d04 */
[----:B------:R1:W-:Y:S02]  /*acf0*/  ST.E.128 desc[UR4][R52.64+0x4900], R4 ;  /* 0x0049000434007985 */ /* 0x0003e4000c101d04 */
[----:B-1----:R-:W-:Y:S05]  /*ad00*/  RET.REL.NODEC R144 `(_ZN5flash24flash_fwd_splitkv_kernelI23Flash_fwd_kernel_traitsILi96ELi64ELi64ELi4ELb0ELb0EN7cutlass10bfloat16_tE19Flash_kernel_traitsILi96ELi64ELi64ELi4ES3_EELb0ELb1ELb0ELb0ELb1ELb0ELb1ELb0EEEvNS_16Flash_fwd_paramsE) ;  /* 0xffffff5090bc7950 */ /* 0x002fea0003c3ffff */
.L_x_10846:
[----:B------:R-:W-:Y:S01]  /*ad10*/  MOV R4, 0x1f ;  /* 0x0000001f00047802 */ /* 0x000fe20000000f00 */
[----:B------:R-:W-:Y:S01]  /*ad20*/  IMAD.MOV.U32 R5, RZ, RZ, 0x2 ;  /* 0x00000002ff057424 */ /* 0x000fe200078e00ff */
[----:B------:R-:W-:Y:S01]  /*ad30*/  MOV R7, R164 ;  /* 0x000000a400077202 */ /* 0x000fe20000000f00 */
[----:B------:R-:W-:-:S07]  /*ad40*/  IMAD.MOV.U32 R6, RZ, RZ, -0x1 ;  /* 0xffffffffff067424 */ /* 0x000fce00078e00ff */
[----:B-1---5:R-:W-:Y:S05]  /*ad50*/  WARPSYNC.COLLECTIVE R6, `(.L_x_10849) ;  /* 0x0000000006087348 */ /* 0x022fea0003c00000 */
[----:B------:R2:W3:Y:S02]  /*ad60*/  SHFL.BFLY P0, R4, R7, R5, R4 ;  /* 0x0c00000507047389 */ /* 0x0004e40000000004 */
[----:B-123-5:R-:W-:Y:S05]  /*ad70*/  ENDCOLLECTIVE ;  /* 0x000000000000791b */ /* 0x02efea0003800000 */
.L_x_10849:
        /* <DEDUP_REMOVED lines=8> */
.L_x_10850:
[----:B------:R-:W-:Y:S01]  /*ae00*/  MOV R8, R4 ;  /* 0x0000000400087202 */ /* 0x000fe20000000f00 */
[----:B------:R-:W-:Y:S01]  /*ae10*/  IMAD.MOV.U32 R7, RZ, RZ, R159 ;  /* 0x000000ffff077224 */ /* 0x000fe200078e009f */
[----:B------:R-:W-:Y:S02]  /*ae20*/  MOV R4, 0x1f ;  /* 0x0000001f00047802 */ /* 0x000fe40000000f00 */
[----:B------:R-:W-:-:S07]  /*ae30*/  MOV R5, 0x2 ;  /* 0x0000000200057802 */ /* 0x000fce0000000f00 */
[----:B------:R-:W-:Y:S05]  /*ae40*/  WARPSYNC.COLLECTIVE R6, `(.L_x_10851) ;  /* 0x0000000006087348 */ /* 0x000fea0003c00000 */
[----:B------:R1:W2:Y:S02]  /*ae50*/  SHFL.BFLY P0, R4, R7, R5, R4 ;  /* 0x0c00000507047389 */ /* 0x0002a40000000004 */
[----:B-12---:R-:W-:Y:S05]  /*ae60*/  ENDCOLLECTIVE ;  /* 0x000000000000791b */ /* 0x006fea0003800000 */
.L_x_10851:
[----:B------:R-:W-:Y:S01]  /*ae70*/  FADD.FTZ R159, R4, R159 ;  /* 0x0000009f049f7221 */ /* 0x000fe20000010000 */
[----:B------:R-:W-:Y:S02]  /*ae80*/  MOV R4, 0x1f ;  /* 0x0000001f00047802 */ /* 0x000fe40000000f00 */
[----:B------:R-:W-:Y:S01]  /*ae90*/  MOV R5, 0x1 ;  /* 0x0000000100057802 */ /* 0x000fe20000000f00 */
[----:B------:R-:W-:-:S07]  /*aea0*/  IMAD.MOV.U32 R7, RZ, RZ, R159 ;  /* 0x000000ffff077224 */ /* 0x000fce00078e009f */
[----:B------:R-:W-:Y:S05]  /*aeb0*/  WARPSYNC.COLLECTIVE R6, `(.L_x_10852) ;  /* 0x0000000006087348 */ /* 0x000fea0003c00000 */
[----:B------:R1:W2:Y:S02]  /*aec0*/  SHFL.BFLY P0, R4, R7, R5, R4 ;  /* 0x0c00000507047389 */ /* 0x0002a40000000004 */
[----:B-12---:R-:W-:Y:S05]  /*aed0*/  ENDCOLLECTIVE ;  /* 0x000000000000791b */ /* 0x006fea0003800000 */
.L_x_10852:
[----:B------:R-:W-:Y:S01]  /*aee0*/  FADD.FTZ R5, R164, R8 ;  /* 0x00000008a4057221 */ /* 0x000fe20000010000 */
[----:B------:R-:W-:Y:S06]  /*aef0*/  BRA `(.L_x_10853) ;  /* 0xfffffff000cc7947 */ /* 0x000fec000383ffff */
.L_x_10854:
        /* <DEDUP_REMOVED lines=16> */
.L_x_11702:


//--------------------- .text._ZN5flash24flash_fwd_splitkv_kernelI23Flash_fwd_kernel_traitsILi96ELi64ELi64ELi4ELb0ELb0EN7cutlass10bfloat16_tE19Flash_kernel_traitsILi96ELi64ELi64ELi4ES3_EELb0ELb1ELb0ELb0ELb1ELb1ELb1ELb0EEEvNS_16Flash_fwd_paramsE --------------------------
	.section	.text._ZN5flash24flash_fwd_splitkv_kernelI23Flash_fwd_kernel_traitsILi96ELi64ELi64ELi4ELb0ELb0EN7cutlass10bfloat16_tE19Flash_kernel_traitsILi96ELi64ELi64ELi4ES3_EELb0ELb1ELb0ELb0ELb1ELb1ELb1ELb0EEEvNS_16Flash_fwd_paramsE,"ax",@progbits
	.align	128
        .global         _ZN5flash24flash_fwd_splitkv_kernelI23Flash_fwd_kernel_traitsILi96ELi64ELi64ELi4ELb0ELb0EN7cutlass10bfloat16_tE19Flash_kernel_traitsILi96ELi64ELi64ELi4ES3_EELb0ELb1ELb0ELb0ELb1ELb1ELb1ELb0EEEvNS_16Flash_fwd_paramsE
        .type           _ZN5flash24flash_fwd_splitkv_kernelI23Flash_fwd_kernel_traitsILi96ELi64ELi64ELi4ELb0ELb0EN7cutlass10bfloat16_tE19Flash_kernel_traitsILi96ELi64ELi64ELi4ES3_EELb0ELb1ELb0ELb0ELb1ELb1ELb1ELb0EEEvNS_16Flash_fwd_paramsE,@function
        .size           _ZN5flash24flash_fwd_splitkv_kernelI23Flash_fwd_kernel_traitsILi96ELi64ELi64ELi4ELb0ELb0EN7cutlass10bfloat16_tE19Flash_kernel_traitsILi96ELi64ELi64ELi4ES3_EELb0ELb1ELb0ELb0ELb1ELb1ELb1ELb0EEEvNS_16Flash_fwd_paramsE,(.L_x_11703 - _ZN5flash24flash_fwd_splitkv_kernelI23Flash_fwd_kernel_traitsILi96ELi64ELi64ELi4ELb0ELb0EN7cutlass10bfloat16_tE19Flash_kernel_traitsILi96ELi64ELi64ELi4ES3_EELb0ELb1ELb0ELb0ELb1ELb1ELb1ELb0EEEvNS_16Flash_fwd_paramsE)
        .other          _ZN5flash24flash_fwd_splitkv_kernelI23Flash_fwd_kernel_traitsILi96ELi64ELi64ELi4ELb0ELb0EN7cutlass10bfloat16_tE19Flash_kernel_traitsILi96ELi64ELi64ELi4ES3_EELb0ELb1ELb0ELb0ELb1ELb1ELb1ELb0EEEvNS_16Flash_fwd_paramsE,@"STO_CUDA_ENTRY STV_DEFAULT"
_ZN5flash24flash_fwd_splitkv_kernelI23Flash_fwd_kernel_traitsILi96ELi64ELi64ELi4ELb0ELb0EN7cutlass10bfloat16_tE19Flash_kernel_traitsILi96ELi64ELi64ELi4ES3_EELb0ELb1ELb0ELb0ELb1ELb1ELb1ELb0EEEvNS_16Flash_fwd_paramsE:
.text._ZN5flash24flash_fwd_splitkv_kernelI23Flash_fwd_kernel_traitsILi96ELi64ELi64ELi4ELb0ELb0EN7cutlass10bfloat16_tE19Flash_kernel_traitsILi96ELi64ELi64ELi4ES3_EELb0ELb1ELb0ELb0ELb1ELb1ELb1ELb0EEEvNS_16Flash_fwd_paramsE:
        /* <DEDUP_REMOVED lines=29> */
[----:B------:R-:W-:Y:S05]  /*01d0*/  CALL.REL.NOINC `($_ZN5flash24flash_fwd_splitkv_kernelI23Flash_fwd_kernel_traitsILi96ELi64ELi64ELi4ELb0ELb0EN7cutlass10bfloat16_tE19Flash_kernel_traitsILi96ELi64ELi64ELi4ES3_EELb0ELb1ELb0ELb0ELb1ELb1ELb1ELb0EEEvNS_16Flash_fwd_paramsE$_ZN5flash30compute_attn_1rowblock_splitkvI23Flash_fwd_kernel_traitsILi96ELi64ELi64ELi4ELb0ELb0EN7cutlass10bfloat16_tE19Flash_kernel_traitsILi96ELi64ELi64ELi4ES3_EELb0ELb1ELb0ELb0ELb1ELb1ELb1ELb0ENS_16Flash_fwd_paramsEEEvRKT8_iiiii) ;  /* 0x0000000000087944 */ /* 0x000fea0003c00000 */
[----:B------:R-:W-:Y:S05]  /*01e0*/  BSYNC.RECONVERGENT B3 ;  /* 0x0000000000037941 */ /* 0x000fea0003800200 */
.L_x_10855:
[----:B------:R-:W-:Y:S05]  /*01f0*/  EXIT ;  /* 0x000000000000794d */ /* 0x000fea0003800000 */
        .type           $_ZN5flash24flash_fwd_splitkv_kernelI23Flash_fwd_kernel_traitsILi96ELi64ELi64ELi4ELb0ELb0EN7cutlass10bfloat16_tE19Flash_kernel_traitsILi96ELi64ELi64ELi4ES3_EELb0ELb1ELb0ELb0ELb1ELb1ELb1ELb0EEEvNS_16Flash_fwd_paramsE$_ZN5flash30compute_attn_1rowblock_splitkvI23Flash_fwd_kernel_traitsILi96ELi64ELi64ELi4ELb0ELb0EN7cutlass10bfloat16_tE19Flash_kernel_traitsILi96ELi64ELi64ELi4ES3_EELb0ELb1ELb0ELb0ELb1ELb1ELb1ELb0ENS_16Flash_fwd_paramsEEEvRKT8_iiiii,@function
        .size           $_ZN5flash24flash_fwd_splitkv_kernelI23Flash_fwd_kernel_traitsILi96ELi64ELi64ELi4ELb0ELb0EN7cutlass10bfloat16_tE19Flash_kernel_traitsILi96ELi64ELi64ELi4ES3_EELb0ELb1ELb0ELb0ELb1ELb1ELb1ELb0EEEvNS_16Flash_fwd_paramsE$_ZN5flash30compute_attn_1rowblock_splitkvI23Flash_fwd_kernel_traitsILi96ELi64ELi64ELi4ELb0ELb0EN7cutlass10bfloat16_tE19Flash_kernel_traitsILi96ELi64ELi64ELi4ES3_EELb0ELb1ELb0ELb0ELb1ELb1ELb1ELb0ENS_16Flash_fwd_paramsEEEvRKT8_iiiii,(.L_x_11703 - $_ZN5flash24flash_fwd_splitkv_kernelI23Flash_fwd_kernel_traitsILi96ELi64ELi64ELi4ELb0ELb0EN7cutlass10bfloat16_tE19Flash_kernel_traitsILi96ELi64ELi64ELi4ES3_EELb0ELb1ELb0ELb0ELb1ELb1ELb1ELb0EEEvNS_16Flash_fwd_paramsE$_ZN5flash30compute_attn_1rowblock_splitkvI23Flash_fwd_kernel_traitsILi96ELi64ELi64ELi4ELb0ELb0EN7cutlass10bfloat16_tE19Flash_kernel_traitsILi96ELi64ELi64ELi4ES3_EELb0ELb1ELb0ELb0ELb1ELb1ELb1ELb0ENS_16Flash_fwd_paramsEEEvRKT8_iiiii)
$_ZN5flash24flash_fwd_splitkv_kernelI23Flash_fwd_kernel_traitsILi96ELi64ELi64ELi4ELb0ELb0EN7cutlass10bfloat16_tE19Flash_kernel_traitsILi96ELi64ELi64ELi4ES3_EELb0ELb1ELb0ELb0ELb1ELb1ELb1ELb0EEEvNS_16Flash_fwd_paramsE$_ZN5flash30compute_attn_1rowblock_splitkvI23Flash_fwd_kernel_traitsILi96ELi64ELi64ELi4ELb0ELb0EN7cutlass10bfloat16_tE19Flash_kernel_traitsILi96ELi64ELi64ELi4ES3_EELb0ELb1ELb0ELb0ELb1ELb1ELb1ELb0ENS_16Flash_fwd_paramsEEEvRKT8_iiiii:
        /* <DEDUP_REMOVED lines=38> */
.L_x_10857:
[----:B------:R-:W-:Y:S05]  /*0460*/  BSYNC.RECONVERGENT B0 ;  /* 0x0000000000007941 */ /* 0x000fea0003800200 */
.L_x_10856:
[----:B------:R-:W-:Y:S04]  /*0470*/  BSSY.RECONVERGENT B0, `(.L_x_10858) ;  /* 0x0000007000007945 */ /* 0x000fe80003800200 */
[----:B------:R-:W-:Y:S05]  /*0480*/  @!P3 BRA `(.L_x_10859) ;  /* 0x000000000014b947 */ /* 0x000fea0003800000 */
[----:B-----5:R-:W3:Y:S02]  /*0490*/  LD.E.U8 R6, desc[UR4][R2.64+0x1b2] ;  /* 0x0001b20402067980 */ /* 0x020ee4000c101100 */
[----:B---3--:R-:W-:-:S13]  /*04a0*/  ISETP.NE.AND P1, PT, R6, RZ, PT ;  /* 0x000000ff0600720c */ /* 0x008fda0003f25270 */
[----:B------:R-:W3:Y:S02]  /*04b0*/  @P1 LD.E R15, desc[UR4][R18.64+0x4] ;  /* 0x00000404120f1980 */ /* 0x000ee4000c101900 */
[----:B---3--:R-:W-:-:S06]  /*04c0*/  @P1 IADD3 R6, PT, PT, R15, -R16, RZ ;  /* 0x800000100f061210 */ /* 0x008fcc0007ffe0ff */
[----:B------:R3:W5:Y:S02]  /*04d0*/  @!P1 LD.E R6, desc[UR4][R18.64] ;  /* 0x0000000412069980 */ /* 0x000764000c101900 */
.L_x_10859:
[----:B------:R-:W-:Y:S05]  /*04e0*/  BSYNC.RECONVERGENT B0 ;  /* 0x0000000000007941 */ /* 0x000fea0003800200 */
.L_x_10858:
        /* <DEDUP_REMOVED lines=8> */
.L_x_10861:
[----:B------:R-:W4:Y:S01]  /*0570*/  LD.E.64 R10, desc[UR4][R2.64+0x108] ;  /* 0x00010804020a7980 */ /* 0x000f22000c101b00 */
[----:B------:R-:W-:Y:S01]  /*0580*/  BSSY.RECONVERGENT B0, `(.L_x_10863) ;  /* 0x0000006000007945 */ /* 0x000fe20003800200 */
[----:B------:R-:W-:Y:S01]  /*0590*/  IMAD.MOV.U32 R87, RZ, RZ, RZ ;  /* 0x000000ffff577224 */ /* 0x000fe200078e00ff */
[----:B----4-:R-:W-:-:S04]  /*05a0*/  ISETP.NE.U32.AND P0, PT, R10, RZ, PT ;  /* 0x000000ff0a00720c */ /* 0x010fc80003f05070 */
[----:B------:R-:W-:-:S13]  /*05b0*/  ISETP.NE.AND.EX P0, PT, R11, RZ, PT, P0 ;  /* 0x000000ff0b00720c */ /* 0x000fda0003f05300 */
[----:B------:R-:W-:Y:S05]  /*05c0*/  @!P0 BRA `(.L_x_10864) ;  /* 0x0000000000048947 */ /* 0x000fea0003800000 */
[----:B------:R4:W5:Y:S02]  /*05d0*/  LD.E R87, desc[UR4][R2.64+0xbc] ;  /* 0x0000bc0402577980 */ /* 0x000964000c101900 */
.L_x_10864:
[----:B------:R-:W-:Y:S05]  /*05e0*/  BSYNC.RECONVERGENT B0 ;  /* 0x0000000000007941 */ /* 0x000fea0003800200 */
.L_x_10863:
[----:B-----5:R-:W-:Y:S02]  /*05f0*/  IADD3 R87, PT, PT, R87, R6, -R13 ;  /* 0x0000000657577210 */ /* 0x020fe40007ffe80d */
.L_x_10862:
[----:B------:R-:W-:Y:S05]  /*0600*/  BSYNC.RECONVERGENT B1 ;  /* 0x0000000000017941 */ /* 0x000fea0003800200 */
.L_x_10860:
[----:B------:R-:W-:Y:S01]  /*0610*/  IMAD.SHL.U32 R135, R145, 0x40, RZ ;  /* 0x0000004091877824 */ /* 0x000fe200078e00ff */
[----:B------:R-:W-:Y:S01]  /*0620*/  MOV R6, R144 ;  /* 0x0000009000067202 */ /* 0x000fe20000000f00 */
[----:B------:R-:W-:-:S03]  /*0630*/  IMAD.MOV.U32 R7, RZ, RZ, 0x0 ;  /* 0x00000000ff077424 */ /* 0x000fc600078e00ff */
[----:B------:R-:W-:-:S13]  /*0640*/  ISETP.GT.AND P0, PT, R108, R135, PT ;  /* 0x000000876c00720c */ /* 0x000fda0003f04270 */
[----:B-1234-:R-:W-:Y:S05]  /*0650*/  @!P0 RET.REL.NODEC R6 `(_ZN5flash24flash_fwd_splitkv_kernelI23Flash_fwd_kernel_traitsILi96ELi64ELi64ELi4ELb0ELb0EN7cutlass10bfloat16_tE19Flash_kernel_traitsILi96ELi64ELi64ELi4ES3_EELb0ELb1ELb0ELb0ELb1ELb1ELb1ELb0EEEvNS_16Flash_fwd_paramsE) ;  /* 0xfffffff806688950 */ /* 0x01efea0003c3ffff */
        /* <DEDUP_REMOVED lines=25> */
[----:B------:R-:W-:Y:S01]  /*07f0*/  @!P1 IMAD.IADD R7, R7, 0x1, -R8 ;  /* 0x0000000107079824 */ /* 0x000fe200078e0a08 */
[----:B------:R-:W-:-:S04]  /*0800*/  ISETP.GE.AND P0, PT, R14, RZ, PT ;  /* 0x000000ff0e00720c */ /* 0x000fc80003f06270 */
[----:B------:R-:W-:Y:S01]  /*0810*/  ISETP.GE.U32.AND P2, PT, R7, R8, PT ;  /* 0x000000080700720c */ /* 0x000fe20003f46070 */
[----:B------:R-:W-:Y:S01]  /*0820*/  @!P1 VIADD R12, R12, 0x1 ;  /* 0x000000010c0c9836 */ /* 0x000fe20000000000 */
[----:B------:R-:W-:Y:S01]  /*0830*/  ISETP.NE.AND P1, PT, R9, RZ, PT ;  /* 0x000000ff0900720c */ /* 0x000fe20003f25270 */
[----:B------:R-:W-:Y:S02]  /*0840*/  VIADD R6, R87, 0x3f ;  /* 0x0000003f57067836 */ /* 0x000fe40000000000 */
[--C-:B------:R-:W-:Y:S02]  /*0850*/  IMAD R7, R145, 0x40, -R108.reuse ;  /* 0x0000004091077824 */ /* 0x100fe400078e0a6c */
[----:B----4-:R-:W-:-:S03]  /*0860*/  IMAD.IADD R8, R11, 0x1, R108 ;  /* 0x000000010b087824 */ /* 0x010fc600078e026c */
[----:B---3--:R-:W-:-:S03]  /*0870*/  IADD3 R7, PT, PT, R10, R7, R6 ;  /* 0x000000070a077210 */ /* 0x008fc60007ffe006 */
[----:B------:R-:W-:Y:S02]  /*0880*/  @P2 VIADD R12, R12, 0x1 ;  /* 0x000000010c0c2836 */ /* 0x000fe40000000000 */
[----:B------:R-:W-:Y:S02]  /*0890*/  VIADD R7, R7, 0x40 ;  /* 0x0000004007077836 */ /* 0x000fe40000000000 */
[----:B------:R-:W-:Y:S01]  /*08a0*/  @!P0 IMAD.MOV R12, RZ, RZ, -R12 ;  /* 0x000000ffff0c8224 */ /* 0x000fe200078e0a0c */
[----:B------:R-:W-:Y:S02]  /*08b0*/  @!P1 LOP3.LUT R12, RZ, R9, RZ, 0x33, !PT ;  /* 0x00000009ff0c9212 */ /* 0x000fe400078e33ff */
[----:B------:R-:W-:Y:S02]  /*08c0*/  IADD3 R8, PT, PT, -R8, R135, R87 ;  /* 0x0000008708087210 */ /* 0x000fe40007ffe157 */
[----:B------:R-:W-:Y:S02]  /*08d0*/  SHF.R.S32.HI R9, RZ, 0x1f, R6 ;  /* 0x0000001fff097819 */ /* 0x000fe40000011406 */
[----:B------:R-:W-:-:S02]  /*08e0*/  SHF.R.S32.HI R10, RZ, 0x1f, R7 ;  /* 0x0000001fff0a7819 */ /* 0x000fc40000011407 */
[----:B------:R-:W-:Y:S02]  /*08f0*/  SHF.R.S32.HI R11, RZ, 0x1f, R8 ;  /* 0x0000001fff0b7819 */ /* 0x000fe40000011408 */
[----:B------:R-:W-:Y:S02]  /*0900*/  LEA.HI R9, R9, R6, RZ, 0x6 ;  /* 0x0000000609097211 */ /* 0x000fe400078f30ff */
[----:B------:R-:W-:Y:S01]  /*0910*/  LEA.HI R10, R10, R7, RZ, 0x6 ;  /* 0x000000070a0a7211 */ /* 0x000fe200078f30ff */
[----:B------:R-:W-:Y:S01]  /*0920*/  IMAD R7, R12, UR8, RZ ;  /* 0x000000080c077c24 */ /* 0x000fe2000f8e02ff */
[----:B------:R-:W-:Y:S02]  /*0930*/  LEA.HI R11, R11, R8, RZ, 0x6 ;  /* 0x000000080b0b7211 */ /* 0x000fe400078f30ff */
[----:B------:R-:W-:Y:S02]  /*0940*/  SHF.R.S32.HI R9, RZ, 0x6, R9 ;  /* 0x00000006ff097819 */ /* 0x000fe40000011409 */
[----:B------:R-:W-:-:S02]  /*0950*/  SHF.R.S32.HI R138, RZ, 0x6, R11 ;  /* 0x00000006ff8a7819 */ /* 0x000fc4000001140b */
[----:B------:R-:W-:Y:S02]  /*0960*/  SHF.R.S32.HI R10, RZ, 0x6, R10 ;  /* 0x00000006ff0a7819 */ /* 0x000fe4000001140a */
[C---:B------:R-:W-:Y:S02]  /*0970*/  VIADDMNMX R9, R7.reuse, R12, R9, PT ;  /* 0x0000000c07097246 */ /* 0x040fe40003800109 */
[----:B------:R-:W-:Y:S02]  /*0980*/  VIMNMX R138, PT, PT, R7, R138, !PT ;  /* 0x0000008a078a7248 */ /* 0x000fe40007fe0100 */
        /* <DEDUP_REMOVED lines=9> */
[----:B------:R-:W-:-:S04]  /*0a20*/  IMAD.MOV.U32 R145, RZ, RZ, 0x0 ;  /* 0x00000000ff917424 */ /* 0x000fc800078e00ff */
[----:B-1----:R-:W-:Y:S02]  /*0a30*/  VIADD R2, R6, 0x20 ;  /* 0x0000002006027836 */ /* 0x002fe40000000000 */
[----:B--2---:R-:W-:Y:S02]  /*0a40*/  IMAD R149, R4, UR8, R149 ;  /* 0x0000000804957c24 */ /* 0x004fe4000f8e0295 */
[C---:B------:R-:W-:Y:S01]  /*0a50*/  IMAD.SHL.U32 R4, R129.reuse, 0x4, RZ ;  /* 0x0000000481047824 */ /* 0x040fe200078e00ff */
[----:B------:R-:W-:Y:S01]  /*0a60*/  LOP3.LUT P6, R129, R129, 0x7, RZ, 0xc0, !PT ;  /* 0x0000000781817812 */ /* 0x000fe200078cc0ff */
[----:B---3--:R-:W-:-:S03]  /*0a70*/  IMAD R148, R149, R7, R148 ;  /* 0x0000000795947224 */ /* 0x008fc600078e0294 */
[----:B------:R-:W-:Y:S01]  /*0a80*/  LOP3.LUT R7, R4, 0x1c, RZ, 0xc0, !PT ;  /* 0x0000001c04077812 */ /* 0x000fe200078ec0ff */
[--C-:B------:R-:W-:Y:S02]  /*0a90*/  IMAD R5, R5, R148, R135.reuse ;  /* 0x0000009405057224 */ /* 0x100fe400078e0287 */
[----:B------:R-:W-:Y:S02]  /*0aa0*/  IMAD.IADD R135, R108, 0x1, -R135 ;  /* 0x000000016c877824 */ /* 0x000fe400078e0a87 */
[C---:B------:R-:W-:Y:S02]  /*0ab0*/  IMAD R7, R6.reuse, 0x60, R7 ;  /* 0x0000006006077824 */ /* 0x040fe400078e0207 */
[----:B----4-:R-:W-:Y:S01]  /*0ac0*/  IMAD R0, R5, R0, RZ ;  /* 0x0000000005007224 */ /* 0x010fe200078e02ff */
[CC--:B------:R-:W-:Y:S01]  /*0ad0*/  ISETP.GE.AND P1, PT, R6.reuse, R135.reuse, PT ;  /* 0x000000870600720c */ /* 0x0c0fe20003f26270 */
[C---:B------:R-:W-:Y:S01]  /*0ae0*/  VIADD R4, R6.reuse, 0x10 ;  /* 0x0000001006047836 */ /* 0x040fe20000000000 */
[----:B------:R-:W-:-:S02]  /*0af0*/  ISETP.GE.OR P6, PT, R6, R135, P6 ;  /* 0x000000870600720c */ /* 0x000fc400037c6670 */
[----:B------:R-:W-:Y:S02]  /*0b00*/  IADD3 R7, P0, PT, R0, R7, RZ ;  /* 0x0000000700077210 */ /* 0x000fe40007f1e0ff */
[-C--:B------:R-:W-:Y:S02]  /*0b10*/  ISETP.GE.AND P3, PT, R4, R135.reuse, PT ;  /* 0x000000870400720c */ /* 0x080fe40003f66270 */
[----:B------:R-:W-:Y:S02]  /*0b20*/  LEA.HI.X.SX32 R0, R0, RZ, 0x1, P0 ;  /* 0x000000ff00007211 */ /* 0x000fe400000f0eff */
[C---:B-----5:R-:W-:Y:S02]  /*0b30*/  LEA R8, P0, R7.reuse, R8, 0x2 ;  /* 0x0000000807087211 */ /* 0x060fe400078010ff */
[----:B------:R-:W-:Y:S02]  /*0b40*/  ISETP.GE.AND P2, PT, R2, R135, PT ;  /* 0x000000870200720c */ /* 0x000fe40003f46270 */
[----:B------:R-:W-:-:S02]  /*0b50*/  LEA.HI.X R9, R7, R9, R0, 0x2, P0 ;  /* 0x0000000907097211 */ /* 0x000fc400000f1400 */
[----:B------:R-:W-:Y:S01]  /*0b60*/  IADD3 R3, P0, PT, R5, R6, RZ ;  /* 0x0000000605037210 */ /* 0x000fe20007f1e0ff */
[----:B------:R-:W-:Y:S01]  /*0b70*/  VIADD R6, R6, 0x30 ;  /* 0x0000003006067836 */ /* 0x000fe20000000000 */
[C---:B------:R-:W-:Y:S01]  /*0b80*/  ISETP.NE.OR P5, PT, R129.reuse, RZ, P3 ;  /* 0x000000ff8100720c */ /* 0x040fe20001fa5670 */
[----:B------:R-:W-:Y:S01]  /*0b90*/  @!P1 ST.E.128 desc[UR4][R8.64], RZ ;  /* 0x000000ff08009985 */ /* 0x000fe2000c101d04 */
[----:B------:R-:W-:Y:S02]  /*0ba0*/  ISETP.NE.OR P4, PT, R129, RZ, P2 ;  /* 0x000000ff8100720c */ /* 0x000fe40001785670 */
        /* <DEDUP_REMOVED lines=8> */
[----:B------:R-:W-:Y:S02]  /*0c30*/  @!P5 IMAD.MOV.U32 R7, RZ, RZ, -0x800000 ;  /* 0xff800000ff07d424 */ /* 0x000fe400078e00ff */
[----:B------:R-:W-:Y:S01]  /*0c40*/  @!P4 IMAD.MOV.U32 R5, RZ, RZ, -0x800000 ;  /* 0xff800000ff05c424 */ /* 0x000fe200078e00ff */
        /* <DEDUP_REMOVED lines=12> */
[----:B-1----:R-:W-:Y:S05]  /*0d10*/  @P1 RET.REL.NODEC R144 `(_ZN5flash24flash_fwd_splitkv_kernelI23Flash_fwd_kernel_traitsILi96ELi64ELi64ELi4ELb0ELb0EN7cutlass10bfloat16_tE19Flash_kernel_traitsILi96ELi64ELi64ELi4ES3_EELb0ELb1ELb0ELb0ELb1ELb1ELb1ELb0EEEvNS_16Flash_fwd_paramsE) ;  /* 0xfffffff090b81950 */ /* 0x002fea0003c3ffff */
[----:B------:R-:W-:Y:S02]  /*0d20*/  MOV R5, 0xff800000 ;  /* 0xff80000000057802 */ /* 0x000fe40000000f00 */
[----:B------:R-:W-:-:S03]  /*0d30*/  MOV R145, 0x0 ;  /* 0x0000000000917802 */ /* 0x000fc60000000f00 */
[----:B------:R1:W-:Y:S02]  /*0d40*/  ST.E desc[UR4][R2.64+0xc0], R5 ;  /* 0x0000c00502007985 */ /* 0x0003e4000c101904 */
[----:B-1----:R-:W-:Y:S05]  /*0d50*/  RET.REL.NODEC R144 `(_ZN5flash24flash_fwd_splitkv_kernelI23Flash_fwd_kernel_traitsILi96ELi64ELi64ELi4ELb0ELb0EN7cutlass10bfloat16_tE19Flash_kernel_traitsILi96ELi64ELi64ELi4ES3_EELb0ELb1ELb0ELb0ELb1ELb1ELb1ELb0EEEvNS_16Flash_fwd_paramsE) ;  /* 0xfffffff090a87950 */ /* 0x002fea0003c3ffff */
.L_x_10865:
        /* <DEDUP_REMOVED lines=32> */
[----:B------:R-:W5:Y:S02]  /*0f60*/  LD.E.64 R14, desc[UR4][R2.64+0x58] ;  /* 0x00005804020e7980 */ /* 0x000f64000c101b00 */
        /* <DEDUP_REMOVED lines=24> */
[----:B-1----:R-:W1:Y:S01]  /*10f0*/  F2I.FTZ.U32.TRUNC.NTZ R23, R6 ;  /* 0x0000000600177305 */ /* 0x002e62000021f000 */
        /* <DEDUP_REMOVED lines=18> */
[----:B------:R-:W-:-:S04]  /*1220*/  @P3 IADD3 R6, PT, PT, R6, 0x1, RZ ;  /* 0x0000000106063810 */ /* 0x000fc80007ffe0ff */
[----:B------:R-:W-:Y:S01]  /*1230*/  MOV R13, R6 ;  /* 0x00000006000d7202 */ /* 0x000fe20000000f00 */
[----:B----4-:R-:W-:-:S04]  /*1240*/  IMAD R6, R137, R0, RZ ;  /* 0x0000000089067224 */ /* 0x010fc800078e02ff */
        /* <DEDUP_REMOVED lines=22> */
.L_x_10867:
        /* <DEDUP_REMOVED lines=9> */
[----:B-1----:R-:W-:-:S02]  /*1440*/  IABS R6, R148 ;  /* 0x0000009400067213 */ /* 0x002fc40000000000 */
[----:B------:R-:W-:Y:S02]  /*1450*/  LEA R85, R84, 0xffffffc0, 0x6 ;  /* 0xffffffc054557811 */ /* 0x000fe400078e30ff */
        /* <DEDUP_REMOVED lines=18> */
[-C--:B------:R-:W-:Y:S01]  /*1580*/  @!P2 IADD3 R6, PT, PT, R6, -R5.reuse, RZ ;  /* 0x800000050606a210 */ /* 0x080fe20007ffe0ff */
[----:B------:R-:W-:Y:S01]  /*1590*/  @!P3 IMAD.IADD R25, R25, 0x1, R0 ;  /* 0x000000011919b824 */ /* 0x000fe200078e0200 */
[----:B-----5:R-:W-:Y:S02]  /*15a0*/  @!P3 SHF.R.S32.HI R0, RZ, 0x1f, R12 ;  /* 0x0000001fff00b819 */ /* 0x020fe4000001140c */
[----:B------:R-:W-:Y:S02]  /*15b0*/  ISETP.GE.U32.AND P5, PT, R6, R5, PT ;  /* 0x000000050600720c */ /* 0x000fe40003fa6070 */
[----:B------:R-:W-:Y:S01]  /*15c0*/  LOP3.LUT R5, R148, R11, RZ, 0x3c, !PT ;  /* 0x0000000b94057212 */ /* 0x000fe200078e3cff */
[----:B----4-:R-:W-:Y:S01]  /*15d0*/  @!P3 IMAD R9, R23, R12, RZ ;  /* 0x0000000c1709b224 */ /* 0x010fe200078e02ff */
[----:B------:R-:W-:Y:S02]  /*15e0*/  @P3 IADD3 R7, PT, PT, R13, R16, RZ ;  /* 0x000000100d073210 */ /* 0x000fe40007ffe0ff */
[----:B------:R-:W-:Y:S01]  /*15f0*/  ISETP.GE.AND P1, PT, R5, RZ, PT ;  /* 0x000000ff0500720c */ /* 0x000fe20003f26270 */
[C---:B------:R-:W-:Y:S01]  /*1600*/  @!P3 IMAD R9, R22.reuse, R0, R9 ;  /* 0x000000001609b224 */ /* 0x040fe200078e0209 */
[----:B------:R-:W-:Y:S01]  /*1610*/  ISETP.NE.AND P4, PT, R11, RZ, PT ;  /* 0x000000ff0b00720c */ /* 0x000fe20003f85270 */
[----:B------:R-:W-:Y:S01]  /*1620*/  @!P3 IMAD.WIDE.U32 R24, R22, R12, R24 ;  /* 0x0000000c1618b225 */ /* 0x000fe200078e0018 */
[----:B------:R-:W-:-:S03]  /*1630*/  @!P2 IADD3 R10, PT, PT, R10, 0x1, RZ ;  /* 0x000000010a0aa810 */ /* 0x000fc60007ffe0ff */
[-C--:B------:R-:W-:Y:S02]  /*1640*/  @P3 IMAD R0, R137, R7.reuse, RZ ;  /* 0x0000000789003224 */ /* 0x080fe400078e02ff */
[----:B------:R-:W-:Y:S01]  /*1650*/  @P3 IMAD.WIDE.U32 R22, R136, R7, RZ ;  /* 0x0000000788163225 */ /* 0x000fe200078e00ff */
[----:B------:R-:W-:Y:S02]  /*1660*/  @!P3 MOV R8, R24 ;  /* 0x000000180008b202 */ /* 0x000fe40000000f00 */
[----:B------:R-:W-:Y:S01]  /*1670*/  SHF.R.S32.HI R7, RZ, 0x1f, R85 ;  /* 0x0000001fff077819 */ /* 0x000fe20000011455 */
[----:B------:R-:W-:Y:S01]  /*1680*/  @!P3 IMAD.IADD R9, R25, 0x1, R9 ;  /* 0x000000011909b824 */ /* 0x000fe200078e0209 */
[----:B------:R-:W-:Y:S01]  /*1690*/  @P3 IADD3 R9, PT, PT, R23, R0, RZ ;  /* 0x0000000017093210 */ /* 0x000fe20007ffe0ff */
[----:B------:R-:W-:Y:S01]  /*16a0*/  @P3 IMAD.MOV.U32 R8, RZ, RZ, R22 ;  /* 0x000000ffff083224 */ /* 0x000fe200078e0016 */
[----:B------:R-:W-:Y:S01]  /*16b0*/  @!P3 SHF.R.S32.HI R5, RZ, 0x1f, R13 ;  /* 0x0000001fff05b819 */ /* 0x000fe2000001140d */
[----:B------:R-:W-:Y:S01]  /*16c0*/  IMAD R6, R137, R85, RZ ;  /* 0x0000005589067224 */ /* 0x000fe200078e02ff */
[----:B------:R-:W-:Y:S01]  /*16d0*/  @P5 IADD3 R10, PT, PT, R10, 0x1, RZ ;  /* 0x000000010a0a5810 */ /* 0x000fe20007ffe0ff */
[----:B------:R-:W-:-:S02]  /*16e0*/  @!P3 IMAD R0, R97, R13, RZ ;  /* 0x0000000d6100b224 */ /* 0x000fc400078e02ff */
[----:B------:R-:W-:Y:S01]  /*16f0*/  IMAD R6, R7, R136, R6 ;  /* 0x0000008807067224 */ /* 0x000fe200078e0206 */
[----:B------:R-:W-:Y:S01]  /*1700*/  @!P1 IADD3 R10, PT, PT, -R10, RZ, RZ ;  /* 0x000000ff0a0a9210 */ /* 0x000fe20007ffe1ff */
[----:B------:R-:W-:Y:S01]  /*1710*/  IMAD.WIDE.U32 R8, R136, R85, R8 ;  /* 0x0000005588087225 */ /* 0x000fe200078e0008 */
[----:B------:R-:W-:-:S03]  /*1720*/  @!P4 LOP3.LUT R10, RZ, R11, RZ, 0x33, !PT ;  /* 0x0000000bff0ac212 */ /* 0x000fc600078e33ff */
[----:B------:R-:W-:Y:S02]  /*1730*/  @!P3 IMAD R0, R5, R96, R0 ;  /* 0x000000600500b224 */ /* 0x000fe400078e0200 */
[----:B------:R-:W-:Y:S01]  /*1740*/  @!P3 IMAD.WIDE.U32 R22, R96, R13, RZ ;  /* 0x0000000d6016b225 */ /* 0x000fe200078e00ff */
[----:B------:R-:W-:Y:S02]  /*1750*/  @P3 IADD3 R13, PT, PT, R13, R16, RZ ;  /* 0x000000100d0d3210 */ /* 0x000fe40007ffe0ff */
[----:B------:R-:W-:Y:S01]  /*1760*/  @!P3 SHF.R.S32.HI R5, RZ, 0x1f, R12 ;  /* 0x0000001fff05b819 */ /* 0x000fe2000001140c */
[----:B------:R-:W-:Y:S01]  /*1770*/  IMAD.IADD R17, R9, 0x1, R6 ;  /* 0x0000000109117824 */ /* 0x000fe200078e0206 */
[----:B------:R-:W-:Y:S01]  /*1780*/  MOV R16, R8 ;  /* 0x0000000800107202 */ /* 0x000fe20000000f00 */
[----:B------:R-:W-:Y:S01]  /*1790*/  @!P3 IMAD.IADD R23, R23, 0x1, R0 ;  /* 0x000000011717b824 */ /* 0x000fe200078e0200 */
[----:B------:R-:W-:Y:S01]  /*17a0*/  SHF.R.S32.HI R6, RZ, 0x1f, R10 ;  /* 0x0000001fff067819 */ /* 0x000fe2000001140a */
[----:B------:R-:W-:-:S02]  /*17b0*/  @!P3 IMAD R0, R21, R12, RZ ;  /* 0x0000000c1500b224 */ /* 0x000fc400078e02ff */
[----:B------:R-:W-:Y:S02]  /*17c0*/  IMAD R9, R19, R10, RZ ;  /* 0x0000000a13097224 */ /* 0x000fe400078e02ff */
        /* <DEDUP_REMOVED lines=12> */
[----:B------:R-:W-:Y:S02]  /*1890*/  MOV R0, R85 ;  /* 0x0000005500007202 */ /* 0x000fe40000000f00 */
.L_x_10868:
[----:B------:R-:W-:Y:S05]  /*18a0*/  BSYNC.RECONVERGENT B0 ;  /* 0x0000000000007941 */ /* 0x000fea0003800200 */
.L_x_10866:
        /* <DEDUP_REMOVED lines=9> */
[----:B------:R-:W-:Y:S01]  /*1940*/  IMAD.IADD R135, R108, 0x1, -R135 ;  /* 0x000000016c877824 */ /* 0x000fe200078e0a87 */
[----:B------:R-:W-:-:S04]  /*1950*/  MOV R113, RZ ;  /* 0x000000ff00717202 */ /* 0x000fc80000000f00 */
[----:B------:R-:W-:Y:S01]  /*1960*/  ISETP.GE.AND P6, PT, R112, R135, PT ;  /* 0x000000877000720c */ /* 0x000fe20003fc6270 */
[----:B------:R-:W-:Y:S01]  /*1970*/  IMAD.WIDE.U32 R30, R145, 0x40, R112 ;  /* 0x00000040911e7825 */ /* 0x000fe200078e0070 */
[----:B------:R-:W-:-:S04]  /*1980*/  LOP3.LUT R146, R147, 0xc0, RZ, 0xc0, !PT ;  /* 0x000000c093927812 */ /* 0x000fc800078ec0ff */
[----:B------:R-:W-:Y:S01]  /*1990*/  LOP3.LUT R146, R146, 0x18, R129, 0xf8, !PT ;  /* 0x0000001892927812 */ /* 0x000fe200078ef881 */
[----:B------:R-:W1:Y:S01]  /*19a0*/  S2R R132, SR_CgaCtaId ;  /* 0x0000000000847919 */ /* 0x000e620000008800 */
[----:B------:R-:W-:Y:S01]  /*19b0*/  IMAD R139, R137, R112, RZ ;  /* 0x00000070898b7224 */ /* 0x000fe200078e02ff */
[----:B------:R-:W-:-:S04]  /*19c0*/  MOV R99, 0x400 ;  /* 0x0000040000637802 */ /* 0x000fc80000000f00 */
        /* <DEDUP_REMOVED lines=10> */
[----:B------:R-:W-:-:S04]  /*1a70*/  IADD3 R4, PT, PT, R112, 0x20, RZ ;  /* 0x0000002070047810 */ /* 0x000fc80007ffe0ff */
[----:B------:R-:W-:Y:S01]  /*1a80*/  ISETP.GE.AND P5, PT, R4, R135, PT ;  /* 0x000000870400720c */ /* 0x000fe20003fa6270 */
[----:B------:R-:W-:Y:S01]  /*1a90*/  IMAD.X R25, RZ, RZ, R5, P1 ;  /* 0x000000ffff197224 */ /* 0x000fe200008e0605 */
[----:B------:R-:W-:Y:S01]  /*1aa0*/  SHF.R.S32.HI R16, RZ, 0x1f, R148 ;  /* 0x0000001fff107819 */ /* 0x000fe20000011494 */
[----:B------:R-:W-:Y:S01]  /*1ab0*/  IMAD R17, R23, R148, RZ ;  /* 0x0000009417117224 */ /* 0x000fe200078e02ff */
[----:B------:R-:W-:-:S03]  /*1ac0*/  IADD3 R26, P1, PT, R9, R12, RZ ;  /* 0x0000000c091a7210 */ /* 0x000fc60007f3e0ff */
[----:B------:R-:W-:Y:S02]  /*1ad0*/  IMAD R17, R22, R16, R17 ;  /* 0x0000001016117224 */ /* 0x000fe400078e0211 */
[----:B------:R-:W-:-:S04]  /*1ae0*/  IMAD.WIDE.U32 R22, R148, R22, R24 ;  /* 0x0000001694167225 */ /* 0x000fc800078e0018 */
[----:B------:R-:W-:Y:S01]  /*1af0*/  IMAD.X R27, RZ, RZ, R10, P1 ;  /* 0x000000ffff1b7224 */ /* 0x000fe200008e060a */
[----:B------:R-:W-:Y:S01]  /*1b00*/  @!P5 IADD3 R16, P1, PT, R30, 0x20, RZ ;  /* 0x000000201e10d810 */ /* 0x000fe20007f3e0ff */
[----:B------:R-:W-:-:S03]  /*1b10*/  IMAD.IADD R23, R23, 0x1, R17 ;  /* 0x0000000117177824 */ /* 0x000fc600078e0211 */
[----:B------:R-:W-:Y:S01]  /*1b20*/  @!P5 IADD3.X R17, PT, PT, RZ, R31, RZ, P1, !PT ;  /* 0x0000001fff11d210 */ /* 0x000fe20000ffe4ff */
[-C--:B------:R-:W-:Y:S01]  /*1b30*/  @!P6 IMAD R25, R31, R20.reuse, RZ ;  /* 0x000000141f19e224 */ /* 0x080fe200078e02ff */
[----:B------:R-:W-:Y:S02]  /*1b40*/  LOP3.LUT R13, R147, 0x1f20, RZ, 0xc0, !PT ;  /* 0x00001f20930d7812 */ /* 0x000fe400078ec0ff */
[----:B------:R-:W-:Y:S01]  /*1b50*/  LOP3.LUT R10, R146, R9, RZ, 0x3c, !PT ;  /* 0x00000009920a7212 */ /* 0x000fe200078e3cff */
[----:B------:R-:W-:Y:S02]  /*1b60*/  @!P5 IMAD R17, R17, R20, RZ ;  /* 0x000000141111d224 */ /* 0x000fe400078e02ff */
[C---:B------:R-:W-:Y:S01]  /*1b70*/  @!P6 IMAD R12, R30.reuse, R21, R25 ;  /* 0x000000151e0ce224 */ /* 0x040fe200078e0219 */
[----:B------:R-:W-:Y:S01]  /*1b80*/  LOP3.LUT R13, R13, R10, RZ, 0xfc, !PT ;  /* 0x0000000a0d0d7212 */ /* 0x000fe200078efcff */
[----:B------:R-:W-:-:S04]  /*1b90*/  @!P6 IMAD.WIDE.U32 R24, R30, R20, R22 ;  /* 0x000000141e18e225 */ /* 0x000fc800078e0016 */
[-C--:B------:R-:W-:Y:S02]  /*1ba0*/  @!P5 IMAD R10, R21, R16.reuse, R17 ;  /* 0x00000010150ad224 */ /* 0x080fe400078e0211 */
[----:B------:R-:W-:Y:S02]  /*1bb0*/  @!P5 IMAD.WIDE.U32 R20, R20, R16, R22 ;  /* 0x000000101414d225 */ /* 0x000fe400078e0016 */
[----:B------:R-:W5:Y:S02]  /*1bc0*/  LD.E.64 R16, desc[UR4][R2.64+0x10] ;  /* 0x0000100402107980 */ /* 0x000f64000c101b00 */
[----:B------:R-:W-:-:S04]  /*1bd0*/  IMAD.WIDE.U32 R26, R112, R136, R26 ;  /* 0x00000088701a7225 */ /* 0x000fc800078e001a */
[----:B------:R-:W-:Y:S01]  /*1be0*/  IMAD.IADD R139, R27, 0x1, R139 ;  /* 0x000000011b8b7824 */ /* 0x000fe200078e028b */
[----:B----4-:R-:W-:Y:S01]  /*1bf0*/  LEA R140, P1, R26, R28, 0x1 ;  /* 0x0000001c1a8c7211 */ /* 0x010fe200078208ff */
[----:B------:R-:W-:-:S03]  /*1c00*/  @!P6 IMAD.IADD R12, R25, 0x1, R12 ;  /* 0x00000001190ce824 */ /* 0x000fc600078e020c */
[----:B------:R-:W-:Y:S02]  /*1c10*/  LEA.HI.X R139, R26, R29, R139, 0x1, P1 ;  /* 0x0000001d1a8b7211 */ /* 0x000fe400008f0c8b */
[-C--:B------:R-:W-:Y:S01]  /*1c20*/  @!P6 LEA R26, P1, R24, R18.reuse, 0x1 ;  /* 0x00000012181ae211 */ /* 0x080fe200078208ff */
[----:B------:R-:W-:Y:S01]  /*1c30*/  @!P5 IMAD.IADD R21, R21, 0x1, R10 ;  /* 0x000000011515d824 */ /* 0x000fe200078e020a */
[----:B------:R-:W-:Y:S01]  /*1c40*/  @!P5 LEA R18, P2, R20, R18, 0x1 ;  /* 0x000000121412d211 */ /* 0x000fe200078408ff */
[----:B------:R-:W-:Y:S01]  /*1c50*/  IMAD R98, R13, 0x2, R132 ;  /* 0x000000020d627824 */ /* 0x000fe200078e0284 */
[-C--:B------:R-:W-:Y:S02]  /*1c60*/  @!P6 LEA.HI.X R27, R24, R19.reuse, R12, 0x1, P1 ;  /* 0x00000013181be211 */ /* 0x080fe400008f0c0c */
[----:B------:R-:W-:-:S03]  /*1c70*/  @!P5 LEA.HI.X R19, R20, R19, R21, 0x1, P2 ;  /* 0x000000131413d211 */ /* 0x000fc600010f0c15 */
[----:B------:R-:W-:Y:S01]  /*1c80*/  @!PT LDS RZ, [RZ] ;  /* 0x00000000fffff984 */ /* 0x000fe20000000800 */
[----:B------:R-:W-:Y:S01]  /*1c90*/  @!PT LDS RZ, [RZ] ;  /* 0x00000000fffff984 */ /* 0x000fe20000000800 */
[----:B------:R-:W-:Y:S01]  /*1ca0*/  @!PT LDS RZ, [RZ] ;  /* 0x00000000fffff984 */ /* 0x000fe20000000800 */
[----:B------:R-:W-:Y:S01]  /*1cb0*/  @!P6 LDGSTS.E.BYPASS.LTC128B.128 [R98], desc[UR4][R26.64] ;  /* 0x000000001a62efae */ /* 0x000fe2000b981a04 */
[----:B------:R-:W-:-:S03]  /*1cc0*/  IABS R13, R11 ;  /* 0x0000000b000d7213 */ /* 0x000fc60000000000 */
[----:B------:R-:W-:Y:S04]  /*1cd0*/  @!P6 LDGSTS.E.BYPASS.LTC128B.128 [R98+0x1000], desc[UR4][R26.64+0x40] ;  /* 0x010000401a62efae */ /* 0x000fe8000b981a04 */
[----:B------:R-:W-:Y:S04]  /*1ce0*/  @!P6 LDGSTS.E.BYPASS.LTC128B.128 [R98+0x2000], desc[UR4][R26.64+0x80] ;  /* 0x020000801a62efae */ /* 0x000fe8000b981a04 */
[----:B------:R-:W-:Y:S04]  /*1cf0*/  @!P5 LDGSTS.E.BYPASS.LTC128B.128 [R98+0x800], desc[UR4][R18.64] ;  /* 0x008000001262dfae */ /* 0x000fe8000b981a04 */
[----:B------:R-:W-:Y:S04]  /*1d00*/  @!P5 LDGSTS.E.BYPASS.LTC128B.128 [R98+0x1800], desc[UR4][R18.64+0x40] ;  /* 0x018000401262dfae */ /* 0x000fe8000b981a04 */
[----:B------:R1:W-:Y:S02]  /*1d10*/  @!P5 LDGSTS.E.BYPASS.LTC128B.128 [R98+0x2800], desc[UR4][R18.64+0x80] ;  /* 0x028000801262dfae */ /* 0x0003e4000b981a04 */
[----:B-1----:R-:W1:Y:S08]  /*1d20*/  I2F.RP R18, R13 ;  /* 0x0000000d00127306 */ /* 0x002e700000209400 */
[----:B-1----:R-:W1:Y:S02]  /*1d30*/  MUFU.RCP R20, R18 ;  /* 0x0000001200147308 */ /* 0x002e640000001000 */
[----:B-1----:R-:W-:-:S06]  /*1d40*/  VIADD R20, R20, 0xffffffe ;  /* 0x0ffffffe14147836 */ /* 0x002fcc0000000000 */
[----:B------:R-:W1:Y:S01]  /*1d50*/  F2I.FTZ.U32.TRUNC.NTZ R21, R20 ;  /* 0x0000001400157305 */ /* 0x000e62000021f000 */
[----:B------:R-:W-:Y:S01]  /*1d60*/  IMAD R5, R84, -0x40, R87 ;  /* 0xffffffc054057824 */ /* 0x000fe200078e0257 */
[----:B------:R-:W-:Y:S01]  /*1d70*/  IABS R12, R148 ;  /* 0x00000094000c7213 */ /* 0x000fe20000000000 */
[----:B-1----:R-:W-:Y:S01]  /*1d80*/  IMAD.MOV R10, RZ, RZ, -R21 ;  /* 0x000000ffff0a7224 */ /* 0x002fe200078e0a15 */
[----:B------:R-:W-:-:S03]  /*1d90*/  MOV R20, RZ ;  /* 0x000000ff00147202 */ /* 0x000fc60000000f00 */
[----:B------:R-:W-:Y:S01]  /*1da0*/  IMAD R19, R10, R13, RZ ;  /* 0x0000000d0a137224 */ /* 0x000fe200078e02ff */
[----:B------:R-:W-:-:S03]  /*1db0*/  IABS R10, R11 ;  /* 0x0000000b000a7213 */ /* 0x000fc60000000000 */
[----:B------:R-:W-:-:S04]  /*1dc0*/  IMAD.HI.U32 R19, R21, R19, R20 ;  /* 0x0000001315137227 */ /* 0x000fc800078e0014 */
[----:B------:R-:W-:Y:S02]  /*1dd0*/  VIADD R5, R5, 0x40 ;  /* 0x0000004005057836 */ /* 0x000fe40000000000 */
[----:B------:R-:W-:Y:S02]  /*1de0*/  IMAD.MOV R10, RZ, RZ, -R10 ;  /* 0x000000ffff0a7224 */ /* 0x000fe400078e0a0a */
[----:B------:R-:W-:Y:S01]  /*1df0*/  IMAD.HI.U32 R19, R19, R12, RZ ;  /* 0x0000000c13137227 */ /* 0x000fe200078e00ff */
[-C--:B------:R-:W-:Y:S02]  /*1e00*/  ISETP.GE.AND P3, PT, R4, R5.reuse, PT ;  /* 0x000000050400720c */ /* 0x080fe40003f66270 */
[----:B------:R-:W-:Y:S01]  /*1e10*/  ISETP.GE.AND P4, PT, R112, R5, PT ;  /* 0x000000057000720c */ /* 0x000fe20003f86270 */
[----:B------:R-:W-:Y:S01]  /*1e20*/  IMAD R10, R19, R10, R12 ;  /* 0x0000000a130a7224 */ /* 0x000fe200078e020c */
[C---:B------:R-:W-:Y:S02]  /*1e30*/  SHF.L.U64.HI R137, R136.reuse, 0x5, R137 ;  /* 0x0000000588897819 */ /* 0x040fe40000010289 */
[----:B------:R-:W-:-:S02]  /*1e40*/  SHF.L.U32 R136, R136, 0x5, RZ ;  /* 0x0000000588887819 */ /* 0x000fc400000006ff */
[----:B------:R-:W-:-:S05]  /*1e50*/  ISETP.GT.U32.AND P2, PT, R13, R10, PT ;  /* 0x0000000a0d00720c */ /* 0x000fca0003f44070 */
[C---:B------:R-:W-:Y:S02]  /*1e60*/  @!P3 LEA R22, P1, R136.reuse, R140, 0x1 ;  /* 0x0000008c8816b211 */ /* 0x040fe400078208ff */
[-C--:B------:R-:W-:Y:S02]  /*1e70*/  @!P4 MOV R141, R139.reuse ;  /* 0x0000008b008dc202 */ /* 0x080fe40000000f00 */
[----:B------:R-:W-:-:S03]  /*1e80*/  @!P3 LEA.HI.X R23, R136, R139, R137, 0x1, P1 ;  /* 0x0000008b8817b211 */ /* 0x000fc600008f0c89 */
[----:B------:R1:W-:Y:S01]  /*1e90*/  @!P4 LDGSTS.E.BYPASS.LTC128B.128 [R98+0x3000], desc[UR4][R140.64] ;  /* 0x030000008c62cfae */ /* 0x0003e2000b981a04 */
[----:B------:R-:W-:-:S03]  /*1ea0*/  @!P2 IMAD.IADD R10, R10, 0x1, -R13 ;  /* 0x000000010a0aa824 */ /* 0x000fc600078e0a0d */
[----:B------:R1:W-:Y:S04]  /*1eb0*/  @!P4 LDGSTS.E.BYPASS.LTC128B.128 [R98+0x4000], desc[UR4][R140.64+0x40] ;  /* 0x040000408c62cfae */ /* 0x0003e8000b981a04 */
[----:B------:R1:W-:Y:S04]  /*1ec0*/  @!P4 LDGSTS.E.BYPASS.LTC128B.128 [R98+0x5000], desc[UR4][R140.64+0x80] ;  /* 0x050000808c62cfae */ /* 0x0003e8000b981a04 */
[----:B------:R1:W-:Y:S04]  /*1ed0*/  @!P3 LDGSTS.E.BYPASS.LTC128B.128 [R98+0x3800], desc[UR4][R22.64] ;  /* 0x038000001662bfae */ /* 0x0003e8000b981a04 */
[----:B------:R1:W-:Y:S04]  /*1ee0*/  @!P3 LDGSTS.E.BYPASS.LTC128B.128 [R98+0x4800], desc[UR4][R22.64+0x40] ;  /* 0x048000401662bfae */ /* 0x0003e8000b981a04 */
[----:B------:R1:W-:Y:S01]  /*1ef0*/  @!P3 LDGSTS.E.BYPASS.LTC128B.128 [R98+0x5800], desc[UR4][R22.64+0x80] ;  /* 0x058000801662bfae */ /* 0x0003e2000b981a04 */
[----:B------:R-:W-:-:S02]  /*1f00*/  ISETP.GE.U32.AND P3, PT, R10, R13, PT ;  /* 0x0000000d0a00720c */ /* 0x000fc40003f66070 */
[----:B------:R-:W-:Y:S01]  /*1f10*/  LOP3.LUT R10, R148, R11, RZ, 0x3c, !PT ;  /* 0x0000000b940a7212 */ /* 0x000fe200078e3cff */
[----:B-----5:R-:W-:Y:S01]  /*1f20*/  IMAD R7, R7, R96, RZ ;  /* 0x0000006007077224 */ /* 0x020fe200078e02ff */
[----:B------:R-:W-:Y:S01]  /*1f30*/  @!P2 IADD3 R19, PT, PT, R19, 0x1, RZ ;  /* 0x000000011313a810 */ /* 0x000fe20007ffe0ff */
[----:B------:R-:W0:Y:S01]  /*1f40*/  LDGDEPBAR ;  /* 0x00000000000079af */ /* 0x000e220000000000 */
[----:B------:R-:W-:Y:S02]  /*1f50*/  ISETP.GE.AND P1, PT, R10, RZ, PT ;  /* 0x000000ff0a00720c */ /* 0x000fe40003f26270 */
[----:B------:R-:W-:Y:S01]  /*1f60*/  ISETP.NE.AND P2, PT, R11, RZ, PT ;  /* 0x000000ff0b00720c */ /* 0x000fe20003f45270 */
[----:B------:R-:W-:Y:S01]  /*1f70*/  IMAD R143, R97, R112, RZ ;  /* 0x00000070618f7224 */ /* 0x000fe200078e02ff */
[----:B------:R1:W5:Y:S03]  /*1f80*/  LD.E R86, desc[UR4][R2.64+0x184] ;  /* 0x0001840402567980 */ /* 0x000366000c101900 */
[----:B------:R-:W-:Y:S01]  /*1f90*/  @P3 VIADD R19, R19, 0x1 ;  /* 0x0000000113133836 */ /* 0x000fe20000000000 */
[----:B------:R1:W5:Y:S01]  /*1fa0*/  LD.E R110, desc[UR4][R2.64+0x188] ;  /* 0x00018804026e7980 */ /* 0x000362000c101900 */
[----:B------:R-:W-:-:S04]  /*1fb0*/  IMAD.WIDE.U32 R12, R0, R96, RZ ;  /* 0x00000060000c7225 */ /* 0x000fc800078e00ff */
[----:B------:R-:W-:Y:S02]  /*1fc0*/  @!P1 IMAD.MOV R19, RZ, RZ, -R19 ;  /* 0x000000ffff139224 */ /* 0x000fe400078e0a13 */
[----:B------:R-:W-:Y:S01]  /*1fd0*/  @!P2 LOP3.LUT R19, RZ, R11, RZ, 0x33, !PT ;  /* 0x0000000bff13a212 */ /* 0x000fe200078e33ff */
[----:B------:R-:W-:Y:S01]  /*1fe0*/  IMAD R0, R0, R97, R7 ;  /* 0x0000006100007224 */ /* 0x000fe200078e0207 */
[----:B------:R-:W-:Y:S02]  /*1ff0*/  IADD3 R8, P2, P1, R12, R8, R9 ;  /* 0x000000080c087210 */ /* 0x000fe4000795e009 */
[----:B------:R-:W-:Y:S01]  /*2000*/  SHF.R.S32.HI R10, RZ, 0x1f, R19 ;  /* 0x0000001fff0a7819 */ /* 0x000fe20000011413 */
[-C--:B------:R-:W-:Y:S01]  /*2010*/  IMAD R7, R15, R19.reuse, RZ ;  /* 0x000000130f077224 */ /* 0x080fe200078e02ff */
[----:B------:R-:W-:Y:S01]  /*2020*/  IADD3 R9, PT, PT, R13, R0, RZ ;  /* 0x000000000d097210 */ /* 0x000fe20007ffe0ff */
[----:B------:R-:W-:Y:S01]  /*2030*/  IMAD.WIDE.U32 R12, R14, R19, RZ ;  /* 0x000000130e0c7225 */ /* 0x000fe200078e00ff */
[----:B------:R-:W-:-:S04]  /*2040*/  DEPBAR.LE SB0, 0x0 ;  /* 0x000080000000791a */ /* 0x000fc80000000000 */
[----:B------:R-:W-:Y:S01]  /*2050*/  IMAD R7, R10, R14, R7 ;  /* 0x0000000e0a077224 */ /* 0x000fe200078e0207 */
[----:B------:R-:W-:Y:S02]  /*2060*/  IADD3.X R6, PT, PT, R9, R6, RZ, P2, P1 ;  /* 0x0000000609067210 */ /* 0x000fe400017e24ff */
[----:B------:R-:W-:Y:S01]  /*2070*/  IADD3 R8, P1, PT, R8, R12, RZ ;  /* 0x0000000c08087210 */ /* 0x000fe20007f3e0ff */
[----:B------:R-:W-:-:S04]  /*2080*/  IMAD.IADD R7, R13, 0x1, R7 ;  /* 0x000000010d077824 */ /* 0x000fc800078e0207 */
[----:B------:R-:W-:Y:S02]  /*2090*/  IMAD.X R9, R6, 0x1, R7, P1 ;  /* 0x0000000106097824 */ /* 0x000fe400008e0607 */
[----:B-1----:R-:W-:-:S07]  /*20a0*/  IMAD.WIDE.U32 R8, R112, R96, R8 ;  /* 0x0000006070087225 */ /* 0x002fce00078e0008 */
[----:B------:R-:W-:Y:S05]  /*20b0*/  WARPSYNC.ALL ;  /* 0x0000000000007948 */ /* 0x000fea0003800000 */
[----:B------:R-:W-:Y:S01]  /*20c0*/  IADD3 R143, PT, PT, R9, R143, RZ ;  /* 0x0000008f098f7210 */ /* 0x000fe20007ffe0ff */
[C---:B------:R-:W-:Y:S01]  /*20d0*/  IMAD.SHL.U32 R0, R96.reuse, 0x20, RZ ;  /* 0x0000002060007824 */ /* 0x040fe200078e00ff */
[----:B------:R-:W-:Y:S02]  /*20e0*/  SHF.L.U64.HI R97, R96, 0x5, R97 ;  /* 0x0000000560617819 */ /* 0x000fe40000010261 */
[----:B------:R-:W-:-:S04]  /*20f0*/  LEA R142, P1, R8, R16, 0x1 ;  /* 0x00000010088e7211 */ /* 0x000fc800078208ff */
        /* <DEDUP_REMOVED lines=25> */
[C---:B------:R-:W-:Y:S01]  /*2290*/  IMAD.SHL.U32 R128, R129.reuse, 0x4, RZ ;  /* 0x0000000481807824 */ /* 0x040fe200078e00ff */
[C---:B------:R-:W-:Y:S01]  /*22a0*/  SHF.L.U32 R131, R129.reuse, 0x4, RZ ;  /* 0x0000000481837819 */ /* 0x040fe200000006ff */
[----:B------:R-:W0:Y:S01]  /*22b0*/  LDGDEPBAR ;  /* 0x00000000000079af */ /* 0x000e220000000000 */
[----:B------:R-:W-:Y:S01]  /*22c0*/  SHF.L.U32 R111, R129, 0x5, RZ ;  /* 0x00000005816f7819 */ /* 0x000fe200000006ff */
[----:B------:R-:W-:Y:S01]  /*22d0*/  BSSY.RECONVERGENT B1, `(.L_x_10869) ;  /* 0x000010a000017945 */ /* 0x000fe20003800200 */
[----:B------:R-:W-:-:S02]  /*22e0*/  LOP3.LUT R4, R96, 0x8, RZ, 0xc0, !PT ;  /* 0x0000000860047812 */ /* 0x000fc400078ec0ff */
[C---:B------:R-:W-:Y:S02]  /*22f0*/  LOP3.LUT R8, R131.reuse, 0x3e00, RZ, 0xc0, !PT ;  /* 0x00003e0083087812 */ /* 0x040fe400078ec0ff */
[--C-:B------:R-:W-:Y:S02]  /*2300*/  LOP3.LUT R5, R4, 0xc0, R111.reuse, 0xf8, !PT ;  /* 0x000000c004057812 */ /* 0x100fe400078ef86f */
[----:B------:R-:W-:Y:S02]  /*2310*/  LOP3.LUT R10, R131, 0x100, RZ, 0xc0, !PT ;  /* 0x00000100830a7812 */ /* 0x000fe400078ec0ff */
[----:B------:R-:W-:Y:S02]  /*2320*/  LOP3.LUT R6, R128, 0x18, RZ, 0xc0, !PT ;  /* 0x0000001880067812 */ /* 0x000fe400078ec0ff */
[----:B------:R-:W-:Y:S02]  /*2330*/  LOP3.LUT R4, R111, 0xc0, RZ, 0xc0, !PT ;  /* 0x000000c06f047812 */ /* 0x000fe400078ec0ff */
[----:B------:R-:W-:-:S02]  /*2340*/  LOP3.LUT R8, R8, 0x20, R111, 0xf8, !PT ;  /* 0x0000002008087812 */ /* 0x000fc400078ef86f */
[----:B------:R-:W-:Y:S02]  /*2350*/  LOP3.LUT R7, R10, 0x20, R111, 0xf8, !PT ;  /* 0x000000200a077812 */ /* 0x000fe400078ef86f */
[----:B------:R-:W-:Y:S02]  /*2360*/  LOP3.LUT R106, R5, R6, RZ, 0x3c, !PT ;  /* 0x00000006056a7212 */ /* 0x000fe400078e3cff */
[----:B------:R-:W-:Y:S02]  /*2370*/  LOP3.LUT R4, R4, 0x8, R129, 0xf8, !PT ;  /* 0x0000000804047812 */ /* 0x000fe400078ef881 */
[----:B------:R-:W-:Y:S02]  /*2380*/  LOP3.LUT R5, R8, 0x100, R111, 0xf8, !PT ;  /* 0x0000010008057812 */ /* 0x000fe400078ef86f */
[----:B------:R-:W-:Y:S02]  /*2390*/  LOP3.LUT R7, R7, R4, R6, 0xf6, !PT ;  /* 0x0000000407077212 */ /* 0x000fe400078ef606 */
[----:B------:R-:W-:-:S02]  /*23a0*/  LOP3.LUT R5, R5, R106, RZ, 0xfc, !PT ;  /* 0x0000006a05057212 */ /* 0x000fc400078efcff */
[----:B------:R-:W-:Y:S01]  /*23b0*/  LOP3.LUT P1, R105, R129, 0x4, RZ, 0xc0, !PT ;  /* 0x0000000481697812 */ /* 0x000fe2000782c0ff */
[----:B------:R-:W-:Y:S01]  /*23c0*/  IMAD R134, R7, 0x2, R132 ;  /* 0x0000000207867824 */ /* 0x000fe200078e0284 */
[----:B------:R-:W-:Y:S02]  /*23d0*/  LEA R130, R5, R132, 0x1 ;  /* 0x0000008405827211 */ /* 0x000fe400078e08ff */
[----:B------:R-:W-:Y:S02]  /*23e0*/  MOV R104, 0x20 ;  /* 0x0000002000687802 */ /* 0x000fe40000000f00 */
[----:B------:R-:W-:Y:S01]  /*23f0*/  LDSM.16.M88.4 R16, [R134+0x3000] ;  /* 0x003000008610783b */ /* 0x000fe20000000200 */
[----:B-----5:R-:W-:Y:S02]  /*2400*/  IADD3 R110, PT, PT, R110, R87, -R108 ;  /* 0x000000576e6e7210 */ /* 0x020fe40007ffe86c */
[----:B------:R-:W-:Y:S01]  /*2410*/  SEL R109, R104, 0xffffffe0, !P1 ;  /* 0xffffffe0686d7807 */ /* 0x000fe20004800000 */
[----:B------:R-:W3:Y:S01]  /*2420*/  LDSM.16.M88.4 R56, [R130] ;  /* 0x000000008238783b */ /* 0x000ee20000000200 */
[----:B------:R-:W-:-:S02]  /*2430*/  IADD3 R86, PT, PT, R87, -R108, -R86 ;  /* 0x8000006c57567210 */ /* 0x000fc40007ffe856 */
[----:B------:R-:W-:Y:S01]  /*2440*/  IADD3 R113, PT, PT, R134, R109, RZ ;  /* 0x0000006d86717210 */ /* 0x000fe20007ffe0ff */
[----:B------:R-:W-:Y:S01]  /*2450*/  IMAD.IADD R114, R130, 0x1, R109 ;  /* 0x0000000182727824 */ /* 0x000fe200078e026d */
[----:B------:R-:W-:Y:S04]  /*2460*/  LDSM.16.M88.4 R52, [R130+0x1000] ;  /* 0x001000008234783b */ /* 0x000fe80000000200 */
[----:B------:R-:W-:Y:S04]  /*2470*/  LDSM.16.M88.4 R80, [R114] ;  /* 0x000000007250783b */ /* 0x000fe80000000200 */
[----:B-1----:R-:W1:Y:S04]  /*2480*/  LDSM.16.M88.4 R12, [R113+0x3000] ;  /* 0x00300000710c783b */ /* 0x002e680000000200 */
[----:B------:R-:W-:Y:S04]  /*2490*/  LDSM.16.M88.4 R8, [R134+0x4000] ;  /* 0x004000008608783b */ /* 0x000fe80000000200 */
[----:B------:R-:W4:Y:S04]  /*24a0*/  LDSM.16.M88.4 R40, [R134+0x3400] ;  /* 0x003400008628783b */ /* 0x000f280000000200 */
[----:B------:R-:W-:Y:S04]  /*24b0*/  LDSM.16.M88.4 R36, [R114+0x1000] ;  /* 0x001000007224783b */ /* 0x000fe80000000200 */
[----:B------:R-:W4:Y:S04]  /*24c0*/  LDSM.16.M88.4 R44, [R113+0x4000] ;  /* 0x00400000712c783b */ /* 0x000f280000000200 */
[----:B------:R-:W4:Y:S04]  /*24d0*/  LDSM.16.M88.4 R100, [R113+0x3400] ;  /* 0x003400007164783b */ /* 0x000f280000000200 */
[----:B------:R-:W4:Y:S01]  /*24e0*/  LDSM.16.M88.4 R64, [R134+0x3800] ;  /* 0x003800008640783b */ /* 0x000f220000000200 */
[C---:B---3--:R-:W-:Y:S03]  /*24f0*/  HMMA.16816.F32.BF16 R4, R56.reuse, R16, RZ ;  /* 0x000000103804723c */ /* 0x048fe600000418ff */
[----:B------:R-:W-:Y:S04]  /*2500*/  LDSM.16.M88.4 R24, [R130+0x2000] ;  /* 0x002000008218783b */ /* 0x000fe80000000200 */
[----:B------:R-:W3:Y:S01]  /*2510*/  LDSM.16.M88.4 R88, [R134+0x5000] ;  /* 0x005000008658783b */ /* 0x000ee20000000200 */
[----:B------:R-:W-:Y:S03]  /*2520*/  HMMA.16816.F32.BF16 R16, R56, R18, RZ ;  /* 0x000000123810723c */ /* 0x000fe600000418ff */
[----:B------:R-:W3:Y:S04]  /*2530*/  LDSM.16.M88.4 R20, [R134+0x3c00] ;  /* 0x003c00008614783b */ /* 0x000ee80000000200 */
[----:B------:R-:W3:Y:S04]  /*2540*/  LDSM.16.M88.4 R92, [R134+0x4400] ;  /* 0x00440000865c783b */ /* 0x000ee80000000200 */
[----:B------:R-:W-:Y:S01]  /*2550*/  LDSM.16.M88.4 R72, [R113+0x3c00] ;  /* 0x003c00007148783b */ /* 0x000fe20000000200 */
[C---:B-1----:R-:W-:Y:S03]  /*2560*/  HMMA.16816.F32.BF16 R4, R80.reuse, R12, R4 ;  /* 0x0000000c5004723c */ /* 0x042fe60000041804 */
        /* <DEDUP_REMOVED lines=8> */
[----:B------:R-:W1:Y:S07]  /*25f0*/  LDSM.16.M88.4 R8, [R113+0x5000] ;  /* 0x005000007108783b */ /* 0x000e6e0000000200 */
[----:B------:R-:W-:Y:S08]  /*2600*/  HMMA.16816.F32.BF16 R40, R56, R42, RZ ;  /* 0x0000002a3828723c */ /* 0x000ff000000418ff */
[----:B------:R-:W-:Y:S08]  /*2610*/  HMMA.16816.F32.BF16 R4, R36, R44, R4 ;  /* 0x0000002c2404723c */ /* 0x000ff00000041804 */
[----:B------:R-:W-:Y:S08]  /*2620*/  HMMA.16816.F32.BF16 R28, R80, R100, R28 ;  /* 0x00000064501c723c */ /* 0x000ff0000004181c */
[----:B------:R-:W-:Y:S08]  /*2630*/  HMMA.16816.F32.BF16 R68, R56, R64, RZ ;  /* 0x000000403844723c */ /* 0x000ff000000418ff */
[----:B------:R-:W-:Y:S01]  /*2640*/  HMMA.16816.F32.BF16 R16, R36, R46, R16 ;  /* 0x0000002e2410723c */ /* 0x000fe20000041810 */
[----:B------:R-:W4:Y:S07]  /*2650*/  LDSM.16.M88.4 R44, [R134+0x4c00] ;  /* 0x004c0000862c783b */ /* 0x000f2e0000000200 */
[----:B---3--:R-:W-:Y:S08]  /*2660*/  HMMA.16816.F32.BF16 R4, R24, R88, R4 ;  /* 0x000000581804723c */ /* 0x008ff00000041804 */
[C---:B------:R-:W-:Y:S08]  /*2670*/  HMMA.16816.F32.BF16 R64, R56.reuse, R66, RZ ;  /* 0x000000423840723c */ /* 0x040ff000000418ff */
[C---:B------:R-:W-:Y:S08]  /*2680*/  HMMA.16816.F32.BF16 R60, R56.reuse, R20, RZ ;  /* 0x00000014383c723c */ /* 0x040ff000000418ff */
[----:B------:R-:W-:Y:S01]  /*2690*/  HMMA.16816.F32.BF16 R56, R56, R22, RZ ;  /* 0x000000163838723c */ /* 0x000fe200000418ff */
[----:B------:R-:W3:Y:S07]  /*26a0*/  LDSM.16.M88.4 R20, [R134+0x5400] ;  /* 0x005400008614783b */ /* 0x000eee0000000200 */
[----:B------:R-:W-:Y:S08]  /*26b0*/  HMMA.16816.F32.BF16 R40, R80, R102, R40 ;  /* 0x000000665028723c */ /* 0x000ff00000041828 */
[----:B------:R-:W-:Y:S08]  /*26c0*/  HMMA.16816.F32.BF16 R28, R52, R92, R28 ;  /* 0x0000005c341c723c */ /* 0x000ff0000004181c */
[----:B------:R-:W-:Y:S08]  /*26d0*/  HMMA.16816.F32.BF16 R16, R24, R90, R16 ;  /* 0x0000005a1810723c */ /* 0x000ff00000041810 */
[----:B-1----:R-:W-:Y:S08]  /*26e0*/  HMMA.16816.F32.BF16 R4, R12, R8, R4 ;  /* 0x000000080c04723c */ /* 0x002ff00000041804 */
[----:B------:R-:W-:Y:S01]  /*26f0*/  HMMA.16816.F32.BF16 R92, R52, R94, R40 ;  /* 0x0000005e345c723c */ /* 0x000fe20000041828 */
[----:B------:R-:W1:Y:S07]  /*2700*/  LDSM.16.M88.4 R40, [R113+0x5400] ;  /* 0x005400007128783b */ /* 0x000e6e0000000200 */
[C---:B------:R-:W-:Y:S08]  /*2710*/  HMMA.16816.F32.BF16 R60, R80.reuse, R72, R60 ;  /* 0x00000048503c723c */ /* 0x040ff0000004183c */
[----:B------:R-:W-:Y:S01]  /*2720*/  HMMA.16816.F32.BF16 R56, R80, R74, R56 ;  /* 0x0000004a5038723c */ /* 0x000fe20000041838 */
[----:B------:R-:W1:Y:S07]  /*2730*/  LDSM.16.M88.4 R72, [R113+0x4800] ;  /* 0x004800007148783b */ /* 0x000e6e0000000200 */
[----:B------:R-:W-:Y:S08]  /*2740*/  HMMA.16816.F32.BF16 R28, R36, R32, R28 ;  /* 0x00000020241c723c */ /* 0x000ff0000004181c */
[C---:B------:R-:W-:Y:S08]  /*2750*/  HMMA.16816.F32.BF16 R68, R80.reuse, R76, R68 ;  /* 0x0000004c5044723c */ /* 0x040ff00000041844 */
[----:B------:R-:W-:Y:S08]  /*2760*/  HMMA.16816.F32.BF16 R64, R80, R78, R64 ;  /* 0x0000004e5040723c */ /* 0x000ff00000041840 */
[----:B------:R-:W-:Y:S01]  /*2770*/  HMMA.16816.F32.BF16 R16, R12, R10, R16 ;  /* 0x0000000a0c10723c */ /* 0x000fe20000041810 */
[----:B------:R-:W1:Y:S01]  /*2780*/  LDSM.16.M88.4 R8, [R134+0x5800] ;  /* 0x005800008608783b */ /* 0x000e620000000200 */
[-C--:B--2---:R-:W-:Y:S01]  /*2790*/  FMUL.FTZ R4, R4, R107.reuse ;  /* 0x0000006b04047220 */ /* 0x084fe20000410000 */
[----:B------:R-:W-:-:S05]  /*27a0*/  FMUL.FTZ R5, R5, R107 ;  /* 0x0000006b05057220 */ /* 0x000fca0000410000 */
[----:B----4-:R-:W-:Y:S01]  /*27b0*/  HMMA.16816.F32.BF16 R60, R52, R44, R60 ;  /* 0x0000002c343c723c */ /* 0x010fe2000004183c */
[-C--:B------:R-:W-:Y:S01]  /*27c0*/  FMUL.FTZ R44, R6, R107.reuse ;  /* 0x0000006b062c7220 */ /* 0x080fe20000410000 */
[----:B------:R-:W-:-:S05]  /*27d0*/  FMUL.FTZ R45, R7, R107 ;  /* 0x0000006b072d7220 */ /* 0x000fca0000410000 */
[----:B------:R-:W2:Y:S01]  /*27e0*/  MUFU.TANH R44, R44 ;  /* 0x0000002c002c7308 */ /* 0x000ea20000002400 */
[----:B---3--:R-:W-:Y:S03]  /*27f0*/  HMMA.16816.F32.BF16 R28, R24, R20, R28 ;  /* 0x00000014181c723c */ /* 0x008fe6000004181c */
[-C--:B------:R-:W-:Y:S01]  /*2800*/  FMUL.FTZ R16, R16, R107.reuse ;  /* 0x0000006b10107220 */ /* 0x080fe20000410000 */
[----:B------:R-:W-:-:S03]  /*2810*/  FMUL.FTZ R17, R17, R107 ;  /* 0x0000006b11117220 */ /* 0x000fc60000410000 */
[----:B------:R-:W3:Y:S01]  /*2820*/  MUFU.TANH R20, R4 ;  /* 0x0000000400147308 */ /* 0x000ee20000002400 */
[----:B------:R-:W-:Y:S01]  /*2830*/  HMMA.16816.F32.BF16 R92, R36, R34, R92 ;  /* 0x00000022245c723c */ /* 0x000fe2000004185c */
[----:B------:R-:W-:Y:S06]  /*2840*/  LDSM.16.M88.4 R32, [R113+0x5800] ;  /* 0x005800007120783b */ /* 0x000fec0000000200 */
[----:B------:R4:W1:Y:S01]  /*2850*/  MUFU.TANH R21, R5 ;  /* 0x0000000500157308 */ /* 0x0008620000002400 */
[C---:B------:R-:W-:Y:S07]  /*2860*/  HMMA.16816.F32.BF16 R68, R52.reuse, R48, R68 ;  /* 0x000000303444723c */ /* 0x040fee0000041844 */
[----:B------:R-:W2:Y:S01]  /*2870*/  MUFU.TANH R45, R45 ;  /* 0x0000002d002d7308 */ /* 0x000ea20000002400 */
[----:B------:R-:W-:Y:S01]  /*2880*/  HMMA.16816.F32.BF16 R64, R52, R50, R64 ;  /* 0x000000323440723c */ /* 0x000fe20000041840 */
[----:B----4-:R-:W4:Y:S07]  /*2890*/  LDSM.16.M88.4 R4, [R113+0x4c00] ;  /* 0x004c00007104783b */ /* 0x010f2e0000000200 */
[----:B-1----:R-:W-:Y:S01]  /*28a0*/  HMMA.16816.F32.BF16 R28, R12, R40, R28 ;  /* 0x000000280c1c723c */ /* 0x002fe2000004181c */
[----:B------:R-:W1:Y:S07]  /*28b0*/  MUFU.TANH R40, R16 ;  /* 0x0000001000287308 */ /* 0x000e6e0000002400 */
        /* <DEDUP_REMOVED lines=30> */
[----:B------:R-:W-:Y:S01]  /*2aa0*/  HMMA.16816.F32.BF16 R68, R12, R32, R68 ;  /* 0x000000200c44723c */ /* 0x000fe20000041844 */
[----:B------:R-:W-:Y:S01]  /*2ab0*/  IADD3 R33, PT, PT, R84, -0x1, RZ ;  /* 0xffffffff54217810 */ /* 0x000fe20007ffe0ff */
[----:B------:R-:W-:Y:S01]  /*2ac0*/  FMUL.FTZ R32, R93, R107 ;  /* 0x0000006b5d207220 */ /* 0x000fe20000410000 */
[----:B------:R-:W3:Y:S02]  /*2ad0*/  MUFU.TANH R5, R5 ;  /* 0x0000000500057308 */ /* 0x000ee40000002400 */
[----:B------:R-:W-:-:S03]  /*2ae0*/  ISETP.GT.AND P1, PT, R33, R138, PT ;  /* 0x0000008a2100720c */ /* 0x000fc60003f24270 */
[C---:B------:R-:W-:Y:S03]  /*2af0*/  HMMA.16816.F32.BF16 R64, R12.reuse, R34, R64 ;  /* 0x000000220c40723c */ /* 0x040fe60000041840 */
[----:B------:R-:W1:Y:S05]  /*2b00*/  MUFU.TANH R32, R32 ;  /* 0x0000002000207308 */ /* 0x000e6a0000002400 */
[C---:B--2---:R-:W-:Y:S03]  /*2b10*/  HMMA.16816.F32.BF16 R60, R12.reuse, R8, R60 ;  /* 0x000000080c3c723c */ /* 0x044fe6000004183c */
[-C--:B------:R-:W-:Y:S01]  /*2b20*/  FMUL.FTZ R16, R68, R107.reuse ;  /* 0x0000006b44107220 */ /* 0x080fe20000410000 */
[-C--:B------:R-:W-:Y:S01]  /*2b30*/  FMUL.FTZ R17, R69, R107.reuse ;  /* 0x0000006b45117220 */ /* 0x080fe20000410000 */
[-C--:B------:R-:W-:Y:S01]  /*2b40*/  FMUL.FTZ R7, R70, R107.reuse ;  /* 0x0000006b46077220 */ /* 0x080fe20000410000 */
[----:B------:R-:W-:Y:S01]  /*2b50*/  FMUL.FTZ R18, R71, R107 ;  /* 0x0000006b47127220 */ /* 0x000fe20000410000 */
[----:B------:R-:W2:Y:S01]  /*2b60*/  MUFU.TANH R31, R31 ;  /* 0x0000001f001f7308 */ /* 0x000ea20000002400 */
[----:B------:R-:W-:Y:S01]  /*2b70*/  HMMA.16816.F32.BF16 R56, R12, R10, R56 ;  /* 0x0000000a0c38723c */ /* 0x000fe20000041838 */
[----:B------:R-:W-:-:S02]  /*2b80*/  LOP3.LUT R15, R96, 0x1f0, RZ, 0xc0, !PT ;  /* 0x000001f0600f7812 */ /* 0x000fc400078ec0ff */
[-C--:B------:R-:W-:Y:S01]  /*2b90*/  FMUL.FTZ R26, R64, R107.reuse ;  /* 0x0000006b401a7220 */ /* 0x080fe20000410000 */
[-C--:B------:R-:W-:Y:S01]  /*2ba0*/  FMUL.FTZ R9, R65, R107.reuse ;  /* 0x0000006b41097220 */ /* 0x080fe20000410000 */
[-C--:B------:R-:W-:Y:S01]  /*2bb0*/  FMUL.FTZ R24, R66, R107.reuse ;  /* 0x0000006b42187220 */ /* 0x080fe20000410000 */
[-C--:B------:R-:W-:Y:S01]  /*2bc0*/  FMUL.FTZ R8, R67, R107.reuse ;  /* 0x0000006b43087220 */ /* 0x080fe20000410000 */
[----:B------:R-:W-:Y:S01]  /*2bd0*/  LOP3.LUT R112, R15, 0x7, R112, 0xf8, !PT ;  /* 0x000000070f707812 */ /* 0x000fe200078ef870 */
[----:B------:R-:W1:Y:S03]  /*2be0*/  MUFU.TANH R6, R6 ;  /* 0x0000000600067308 */ /* 0x000e660000002400 */
[-C--:B------:R-:W-:Y:S01]  /*2bf0*/  FMUL.FTZ R11, R61, R107.reuse ;  /* 0x0000006b3d0b7220 */ /* 0x080fe20000410000 */
[-C--:B------:R-:W-:Y:S01]  /*2c00*/  FMUL.FTZ R10, R62, R107.reuse ;  /* 0x0000006b3e0a7220 */ /* 0x080fe20000410000 */
[-C--:B------:R-:W-:Y:S01]  /*2c10*/  FMUL.FTZ R12, R63, R107.reuse ;  /* 0x0000006b3f0c7220 */ /* 0x080fe20000410000 */
[-C--:B------:R-:W-:Y:S01]  /*2c20*/  FMUL.FTZ R60, R60, R107.reuse ;  /* 0x0000006b3c3c7220 */ /* 0x080fe20000410000 */
[----:B------:R-:W-:Y:S01]  /*2c30*/  IMAD R15, R145, 0x40, R112 ;  /* 0x00000040910f7824 */ /* 0x000fe200078e0270 */
[----:B------:R-:W1:Y:S03]  /*2c40*/  MUFU.TANH R16, R16 ;  /* 0x0000001000107308 */ /* 0x000e660000002400 */
[-C--:B------:R-:W-:Y:S01]  /*2c50*/  FMUL.FTZ R39, R56, R107.reuse ;  /* 0x0000006b38277220 */ /* 0x080fe20000410000 */
[-C--:B------:R-:W-:Y:S01]  /*2c60*/  FMUL.FTZ R49, R57, R107.reuse ;  /* 0x0000006b39317220 */ /* 0x080fe20000410000 */
[-C--:B------:R-:W-:Y:S01]  /*2c70*/  FMUL.FTZ R14, R58, R107.reuse ;  /* 0x0000006b3a0e7220 */ /* 0x080fe20000410000 */
[----:B------:R-:W-:Y:S01]  /*2c80*/  FMUL.FTZ R34, R59, R107 ;  /* 0x0000006b3b227220 */ /* 0x000fe20000410000 */
[C---:B------:R-:W-:Y:S01]  /*2c90*/  IADD3 R110, PT, PT, R15.reuse, R110, RZ ;  /* 0x0000006e0f6e7210 */ /* 0x040fe20007ffe0ff */
[----:B------:R-:W1:Y:S01]  /*2ca0*/  MUFU.TANH R17, R17 ;  /* 0x0000001100117308 */ /* 0x000e620000002400 */
[----:B------:R-:W-:-:S02]  /*2cb0*/  IADD3 R15, PT, PT, R15, R86, RZ ;  /* 0x000000560f0f7210 */ /* 0x000fc40007ffe0ff */
[C-C-:B------:R-:W-:Y:S02]  /*2cc0*/  VIADDMNMX R154, R110.reuse, 0x1, R87.reuse, PT ;  /* 0x000000016e9a7846 */ /* 0x140fe40003800157 */
[----:B------:R-:W-:Y:S02]  /*2cd0*/  VIADDMNMX R152, R110, 0x9, R87, PT ;  /* 0x000000096e987846 */ /* 0x000fe40003800157 */
[----:B------:R-:W-:Y:S01]  /*2ce0*/  VIMNMX R155, PT, PT, RZ, R15, !PT ;  /* 0x0000000fff9b7248 */ /* 0x000fe20007fe0100 */
[----:B------:R-:W1:Y:S01]  /*2cf0*/  MUFU.TANH R7, R7 ;  /* 0x0000000700077308 */ /* 0x000e620000002400 */
[----:B------:R-:W-:-:S07]  /*2d00*/  VIADDMNMX R153, R15, 0x8, RZ, !PT ;  /* 0x000000080f997846 */ /* 0x000fce00078001ff */
        /* <DEDUP_REMOVED lines=28> */
.L_x_10872:
        /* <DEDUP_REMOVED lines=60> */
.L_x_10873:
[----:B------:R-:W-:Y:S05]  /*3290*/  BSYNC.RECONVERGENT B0 ;  /* 0x0000000000007941 */ /* 0x000fea0003800200 */
.L_x_10871:
        /* <DEDUP_REMOVED lines=13> */
.L_x_10870:
[----:B------:R-:W-:Y:S05]  /*3370*/  BSYNC.RECONVERGENT B1 ;  /* 0x0000000000017941 */ /* 0x000fea0003800200 */
.L_x_10869:
        /* <DEDUP_REMOVED lines=15> */
[C---:B------:R-:W-:Y:S01]  /*3470*/  VIADD R54, R36.reuse, 0x10 ;  /* 0x0000001024367836 */ /* 0x040fe20000000000 */
[CC--:B------:R-:W-:Y:S01]  /*3480*/  ISETP.GE.AND P3, PT, R57.reuse, R155.reuse, PT ;  /* 0x0000009b3900720c */ /* 0x0c0fe20003f66270 */
[----:B------:R-:W-:Y:S01]  /*3490*/  VIADD R53, R36, 0x11 ;  /* 0x0000001124357836 */ /* 0x000fe20000000000 */
[-C--:B------:R-:W-:Y:S01]  /*34a0*/  ISETP.GE.AND P4, PT, R56, R155.reuse, PT ;  /* 0x0000009b3800720c */ /* 0x080fe20003f86270 */
[----:B------:R-:W-:Y:S01]  /*34b0*/  VIADD R52, R36, 0x18 ;  /* 0x0000001824347836 */ /* 0x000fe20000000000 */
[----:B------:R-:W-:Y:S01]  /*34c0*/  FSEL R37, R20, -INF , !P5 ;  /* 0xff80000014257808 */ /* 0x000fe20006800000 */
[C---:B------:R-:W-:Y:S01]  /*34d0*/  VIADD R51, R36.reuse, 0x19 ;  /* 0x0000001924337836 */ /* 0x040fe20000000000 */
[-C--:B------:R-:W-:Y:S01]  /*34e0*/  ISETP.GE.AND P6, PT, R57, R154.reuse, PT ;  /* 0x0000009a3900720c */ /* 0x080fe20003fc6270 */
[C---:B------:R-:W-:Y:S01]  /*34f0*/  VIADD R50, R36.reuse, 0x20 ;  /* 0x0000002024327836 */ /* 0x040fe20000000000 */
[----:B------:R-:W-:Y:S01]  /*3500*/  FSEL R20, R21, -INF , P3 ;  /* 0xff80000015147808 */ /* 0x000fe20001800000 */
[C---:B------:R-:W-:Y:S01]  /*3510*/  VIADD R48, R36.reuse, 0x21 ;  /* 0x0000002124307836 */ /* 0x040fe20000000000 */
[CC--:B------:R-:W-:Y:S01]  /*3520*/  ISETP.GE.AND P3, PT, R55.reuse, R155.reuse, PT ;  /* 0x0000009b3700720c */ /* 0x0c0fe20003f66270 */
[----:B------:R-:W-:Y:S01]  /*3530*/  VIADD R47, R36, 0x28 ;  /* 0x00000028242f7836 */ /* 0x000fe20000000000 */
[----:B-1----:R-:W-:Y:S01]  /*3540*/  FSEL R35, R40, -INF , P4 ;  /* 0xff80000028237808 */ /* 0x002fe20002000000 */
[----:B------:R-:W-:Y:S01]  /*3550*/  VIADD R46, R36, 0x29 ;  /* 0x00000029242e7836 */ /* 0x000fe20000000000 */
[----:B------:R-:W-:Y:S01]  /*3560*/  FSEL R20, R20, -INF , !P6 ;  /* 0xff80000014147808 */ /* 0x000fe20007000000 */
[----:B------:R-:W-:Y:S01]  /*3570*/  VIADD R43, R36, 0x30 ;  /* 0x00000030242b7836 */ /* 0x000fe20000000000 */
[-C--:B------:R-:W-:Y:S01]  /*3580*/  ISETP.GE.AND P4, PT, R54, R155.reuse, PT ;  /* 0x0000009b3600720c */ /* 0x080fe20003f86270 */
[C---:B------:R-:W-:Y:S01]  /*3590*/  VIADD R42, R36.reuse, 0x31 ;  /* 0x00000031242a7836 */ /* 0x040fe20000000000 */
[----:B------:R-:W-:Y:S01]  /*35a0*/  ISETP.GE.AND P6, PT, R55, R154, PT ;  /* 0x0000009a3700720c */ /* 0x000fe20003fc6270 */
[----:B------:R-:W-:Y:S01]  /*35b0*/  VIADD R38, R36, 0x38 ;  /* 0x0000003824267836 */ /* 0x000fe20000000000 */
[----:B------:R-:W-:Y:S01]  /*35c0*/  FSEL R27, R41, -INF , P3 ;  /* 0xff800000291b7808 */ /* 0x000fe20001800000 */
[----:B------:R-:W-:Y:S01]  /*35d0*/  LDSM.16.MT88.4 R68, [R106+0x6000] ;  /* 0x006000006a44783b */ /* 0x000fe20000004200 */
[----:B------:R-:W-:-:S02]  /*35e0*/  ISETP.GE.AND P3, PT, R53, R155, PT ;  /* 0x0000009b3500720c */ /* 0x000fc40003f66270 */
[----:B------:R-:W-:Y:S01]  /*35f0*/  FSEL R21, R28, -INF , P4 ;  /* 0xff8000001c157808 */ /* 0x000fe20002000000 */
[----:B------:R-:W-:Y:S01]  /*3600*/  LDSM.16.MT88.4 R60, [R120+0x7000] ;  /* 0x00700000783c783b */ /* 0x000fe20000004200 */
        /* <DEDUP_REMOVED lines=11> */
[-C--:B------:R-:W-:Y:S02]  /*36c0*/  ISETP.GE.AND P6, PT, R51, R154.reuse, PT ;  /* 0x0000009a3300720c */ /* 0x080fe40003fc6270 */
[----:B------:R-:W-:Y:S02]  /*36d0*/  FSEL R15, R32, -INF , P3 ;  /* 0xff800000200f7808 */ /* 0x000fe40001800000 */
[----:B------:R-:W-:Y:S02]  /*36e0*/  ISETP.GE.AND P3, PT, R48, R155, PT ;  /* 0x0000009b3000720c */ /* 0x000fe40003f66270 */
[----:B------:R-:W-:Y:S02]  /*36f0*/  FSEL R21, R21, -INF , !P5 ;  /* 0xff80000015157808 */ /* 0x000fe40006800000 */
[----:B------:R-:W-:Y:S02]  /*3700*/  FSEL R16, R16, -INF , P4 ;  /* 0xff80000010107808 */ /* 0x000fe40002000000 */
[----:B------:R-:W-:-:S02]  /*3710*/  ISETP.GE.AND P5, PT, R52, R154, PT ;  /* 0x0000009a3400720c */ /* 0x000fc40003fa6270 */
[----:B------:R-:W-:Y:S02]  /*3720*/  FSEL R15, R15, -INF , !P6 ;  /* 0xff8000000f0f7808 */ /* 0x000fe40007000000 */
[-C--:B------:R-:W-:Y:S02]  /*3730*/  ISETP.GE.AND P4, PT, R47, R155.reuse, PT ;  /* 0x0000009b2f00720c */ /* 0x080fe40003f86270 */
[----:B------:R-:W-:Y:S02]  /*3740*/  ISETP.GE.AND P6, PT, R48, R154, PT ;  /* 0x0000009a3000720c */ /* 0x000fe40003fc6270 */
[----:B------:R-:W-:Y:S02]  /*3750*/  FSEL R17, R17, -INF , P3 ;  /* 0xff80000011117808 */ /* 0x000fe40001800000 */
[----:B------:R-:W-:Y:S02]  /*3760*/  ISETP.GE.AND P3, PT, R46, R155, PT ;  /* 0x0000009b2e00720c */ /* 0x000fe40003f66270 */
[----:B------:R-:W-:-:S02]  /*3770*/  ISETP.GE.AND P2, PT, R36, R153, PT ;  /* 0x000000992400720c */ /* 0x000fc40003f46270 */
[C---:B------:R-:W-:Y:S01]  /*3780*/  ISETP.GE.AND P1, PT, R36.reuse, R152, PT ;  /* 0x000000982400720c */ /* 0x040fe20003f26270 */
[----:B------:R-:W-:Y:S01]  /*3790*/  VIADD R36, R36, 0x39 ;  /* 0x0000003924247836 */ /* 0x000fe20000000000 */
[----:B------:R-:W-:Y:S02]  /*37a0*/  FSEL R5, R5, -INF , !P5 ;  /* 0xff80000005057808 */ /* 0x000fe40006800000 */
[----:B------:R-:W-:Y:S02]  /*37b0*/  FSEL R26, R26, -INF , P4 ;  /* 0xff8000001a1a7808 */ /* 0x000fe40002000000 */
[----:B------:R-:W-:Y:S02]  /*37c0*/  ISETP.GE.AND P5, PT, R50, R154, PT ;  /* 0x0000009a3200720c */ /* 0x000fe40003fa6270 */
[----:B------:R-:W-:Y:S02]  /*37d0*/  FSEL R159, R17, -INF , !P6 ;  /* 0xff800000119f7808 */ /* 0x000fe40007000000 */
[----:B------:R-:W-:-:S02]  /*37e0*/  ISETP.GE.AND P4, PT, R43, R155, PT ;  /* 0x0000009b2b00720c */ /* 0x000fc40003f86270 */
[-C--:B------:R-:W-:Y:S02]  /*37f0*/  ISETP.GE.AND P6, PT, R46, R154.reuse, PT ;  /* 0x0000009a2e00720c */ /* 0x080fe40003fc6270 */
[----:B------:R-:W-:Y:S02]  /*3800*/  FSEL R9, R9, -INF , P3 ;  /* 0xff80000009097808 */ /* 0x000fe40001800000 */
[----:B------:R-:W-:Y:S02]  /*3810*/  FSEL R25, R16, -INF , !P5 ;  /* 0xff80000010197808 */ /* 0x000fe40006800000 */
[----:B------:R-:W-:Y:S02]  /*3820*/  FSEL R13, R13, -INF , P4 ;  /* 0xff8000000d0d7808 */ /* 0x000fe40002000000 */
[----:B------:R-:W-:Y:S02]  /*3830*/  ISETP.GE.AND P5, PT, R47, R154, PT ;  /* 0x0000009a2f00720c */ /* 0x000fe40003fa6270 */
[----:B------:R-:W-:-:S02]  /*3840*/  FSEL R151, R9, -INF , !P6 ;  /* 0xff80000009977808 */ /* 0x000fc40007000000 */
[-C--:B------:R-:W-:Y:S02]  /*3850*/  ISETP.GE.AND P4, PT, R36, R155.reuse, PT ;  /* 0x0000009b2400720c */ /* 0x080fe40003f86270 */
[----:B------:R-:W-:Y:S02]  /*3860*/  ISETP.GE.AND P3, PT, R43, R154, PT ;  /* 0x0000009a2b00720c */ /* 0x000fe40003f66270 */
[-C--:B------:R-:W-:Y:S02]  /*3870*/  ISETP.GE.AND P6, PT, R38, R155.reuse, PT ;  /* 0x0000009b2600720c */ /* 0x080fe40003fc6270 */
[----:B------:R-:W-:Y:S02]  /*3880*/  FSEL R157, R26, -INF , !P5 ;  /* 0xff8000001a9d7808 */ /* 0x000fe40006800000 */
[----:B------:R-:W-:Y:S02]  /*3890*/  FSEL R49, R49, -INF , P4 ;  /* 0xff80000031317808 */ /* 0x000fe40002000000 */
[----:B------:R-:W-:-:S02]  /*38a0*/  ISETP.GE.AND P5, PT, R42, R155, PT ;  /* 0x0000009b2a00720c */ /* 0x000fc40003fa6270 */
[----:B------:R-:W-:Y:S02]  /*38b0*/  FSEL R29, R13, -INF , !P3 ;  /* 0xff8000000d1d7808 */ /* 0x000fe40005800000 */
[----:B------:R-:W-:Y:S02]  /*38c0*/  FSEL R39, R39, -INF , P6 ;  /* 0xff80000027277808 */ /* 0x000fe40003000000 */
[----:B------:R-:W-:Y:S02]  /*38d0*/  ISETP.GE.AND P4, PT, R38, R154, PT ;  /* 0x0000009a2600720c */ /* 0x000fe40003f86270 */
[----:B------:R-:W-:Y:S02]  /*38e0*/  FSEL R16, R44, -INF , P2 ;  /* 0xff8000002c107808 */ /* 0x000fe40001000000 */
[-C--:B------:R-:W-:Y:S02]  /*38f0*/  ISETP.GE.AND P3, PT, R57, R153.reuse, PT ;  /* 0x000000993900720c */ /* 0x080fe40003f66270 */
[----:B------:R-:W-:-:S02]  /*3900*/  ISETP.GE.AND P2, PT, R56, R153, PT ;  /* 0x000000993800720c */ /* 0x000fc40003f46270 */
[----:B------:R-:W-:Y:S02]  /*3910*/  FSEL R11, R11, -INF , P5 ;  /* 0xff8000000b0b7808 */ /* 0x000fe40002800000 */
[----:B------:R-:W-:Y:S02]  /*3920*/  FSEL R125, R39, -INF , !P4 ;  /* 0xff800000277d7808 */ /* 0x000fe40006000000 */
[----:B------:R-:W-:Y:S02]  /*3930*/  ISETP.GE.AND P5, PT, R57, R152, PT ;  /* 0x000000983900720c */ /* 0x000fe40003fa6270 */
[----:B------:R-:W-:Y:S02]  /*3940*/  ISETP.GE.AND P6, PT, R42, R154, PT ;  /* 0x0000009a2a00720c */ /* 0x000fe40003fc6270 */
[----:B------:R-:W-:Y:S02]  /*3950*/  ISETP.GE.AND P4, PT, R56, R152, PT ;  /* 0x000000983800720c */ /* 0x000fe40003f86270 */
[----:B------:R-:W-:-:S02]  /*3960*/  FSEL R41, R45, -INF , P3 ;  /* 0xff8000002d297808 */ /* 0x000fc40001800000 */
[----:B------:R-:W-:Y:S02]  /*3970*/  FSEL R22, R22, -INF , P2 ;  /* 0xff80000016167808 */ /* 0x000fe40001000000 */
[-C--:B------:R-:W-:Y:S02]  /*3980*/  ISETP.GE.AND P3, PT, R54, R153.reuse, PT ;  /* 0x000000993600720c */ /* 0x080fe40003f66270 */
[----:B------:R-:W-:Y:S02]  /*3990*/  ISETP.GE.AND P2, PT, R53, R153, PT ;  /* 0x000000993500720c */ /* 0x000fe40003f46270 */
[----:B------:R-:W-:Y:S02]  /*39a0*/  FSEL R127, R11, -INF , !P6 ;  /* 0xff8000000b7f7808 */ /* 0x000fe40007000000 */
[----:B------:R-:W-:Y:S02]  /*39b0*/  FSEL R41, R41, -INF , !P5 ;  /* 0xff80000029297808 */ /* 0x000fe40006800000 */
[----:B------:R-:W-:-:S02]  /*39c0*/  FSEL R39, R22, -INF , !P4 ;  /* 0xff80000016277808 */ /* 0x000fc40006000000 */
[----:B------:R-:W-:Y:S02]  /*39d0*/  ISETP.GE.AND P6, PT, R36, R154, PT ;  /* 0x0000009a2400720c */ /* 0x000fe40003fc6270 */
[----:B------:R-:W-:Y:S02]  /*39e0*/  FSEL R16, R16, -INF , !P1 ;  /* 0xff80000010107808 */ /* 0x000fe40004800000 */
[-C--:B------:R-:W-:Y:S02]  /*39f0*/  ISETP.GE.AND P5, PT, R54, R152.reuse, PT ;  /* 0x000000983600720c */ /* 0x080fe40003fa6270 */
[----:B------:R-:W-:Y:S02]  /*3a00*/  ISETP.GE.AND P4, PT, R53, R152, PT ;  /* 0x000000983500720c */ /* 0x000fe40003f86270 */
[----:B------:R-:W-:Y:S02]  /*3a10*/  FSEL R17, R30, -INF , P3 ;  /* 0xff8000001e117808 */ /* 0x000fe40001800000 */
[----:B------:R-:W-:-:S02]  /*3a20*/  FSEL R4, R4, -INF , P2 ;  /* 0xff80000004047808 */ /* 0x000fc40001000000 */
[-C--:B------:R-:W-:Y:S02]  /*3a30*/  ISETP.GE.AND P1, PT, R55, R153.reuse, PT ;  /* 0x000000993700720c */ /* 0x080fe40003f26270 */
[----:B------:R-:W-:Y:S02]  /*3a40*/  ISETP.GE.AND P3, PT, R51, R153, PT ;  /* 0x000000993300720c */ /* 0x000fe40003f66270 */
[----:B------:R-:W-:Y:S02]  /*3a50*/  FSEL R123, R49, -INF , !P6 ;  /* 0xff800000317b7808 */ /* 0x000fe40007000000 */
[----:B------:R-:W-:Y:S02]  /*3a60*/  FSEL R17, R17, -INF , !P5 ;  /* 0xff80000011117808 */ /* 0x000fe40006800000 */
[----:B------:R-:W-:Y:S02]  /*3a70*/  FSEL R13, R4, -INF , !P4 ;  /* 0xff800000040d7808 */ /* 0x000fe40006000000 */
[----:B------:R-:W-:-:S02]  /*3a80*/  ISETP.GE.AND P6, PT, R55, R152, PT ;  /* 0x000000983700720c */ /* 0x000fc40003fc6270 */
[----:B------:R-:W-:Y:S02]  /*3a90*/  FSEL R23, R23, -INF , P1 ;  /* 0xff80000017177808 */ /* 0x000fe40000800000 */
[----:B------:R-:W-:Y:S02]  /*3aa0*/  ISETP.GE.AND P5, PT, R51, R152, PT ;  /* 0x000000983300720c */ /* 0x000fe40003fa6270 */
[----:B------:R-:W-:Y:S02]  /*3ab0*/  FMNMX3.FTZ R4, R37, R20, R35, !PT ;  /* 0x0000001425047276 */ /* 0x000fe40007810023 */
[----:B------:R-:W-:Y:S02]  /*3ac0*/  FSEL R6, R6, -INF , P3 ;  /* 0xff80000006067808 */ /* 0x000fe40001800000 */
[----:B------:R-:W-:Y:S02]  /*3ad0*/  ISETP.GE.AND P1, PT, R52, R153, PT ;  /* 0x000000993400720c */ /* 0x000fe40003f26270 */
[----:B------:R-:W-:-:S02]  /*3ae0*/  FSEL R23, R23, -INF , !P6 ;  /* 0xff80000017177808 */ /* 0x000fc40007000000 */
[----:B------:R-:W-:Y:S02]  /*3af0*/  FMNMX3.FTZ R4, R4, R27, R21, !PT ;  /* 0x0000001b04047276 */ /* 0x000fe40007810015 */
[----:B------:R-:W-:Y:S02]  /*3b00*/  FSEL R9, R6, -INF , !P5 ;  /* 0xff80000006097808 */ /* 0x000fe40006800000 */
[----:B------:R-:W-:Y:S02]  /*3b10*/  ISETP.GE.AND P6, PT, R52, R152, PT ;  /* 0x000000983400720c */ /* 0x000fe40003fc6270 */
[----:B------:R-:W-:Y:S01]  /*3b20*/  ISETP.GE.AND P2, PT, R50, R153, PT ;  /* 0x000000993200720c */ /* 0x000fe20003f46270 */
[----:B------:R-:W-:Y:S01]  /*3b30*/  LDSM.16.MT88.4 R52, [R106+0x7000] ;  /* 0x007000006a34783b */ /* 0x000fe20000004200 */
[----:B------:R-:W-:Y:S02]  /*3b40*/  FSEL R11, R31, -INF , P1 ;  /* 0xff8000001f0b7808 */ /* 0x000fe40000800000 */
[----:B------:R-:W-:-:S02]  /*3b50*/  FMNMX3.FTZ R6, R16, R41, R39, !PT ;  /* 0x0000002910067276 */ /* 0x000fc40007810027 */
[----:B------:R-:W-:Y:S02]  /*3b60*/  ISETP.GE.AND P1, PT, R48, R153, PT ;  /* 0x000000993000720c */ /* 0x000fe40003f26270 */
[----:B------:R-:W-:Y:S02]  /*3b70*/  FMNMX3.FTZ R4, R4, R19, R5, !PT ;  /* 0x0000001304047276 */ /* 0x000fe40007810005 */
[----:B------:R-:W-:Y:S02]  /*3b80*/  ISETP.GE.AND P4, PT, R50, R152, PT ;  /* 0x000000983200720c */ /* 0x000fe40003f86270 */
[----:B------:R-:W-:Y:S02]  /*3b90*/  FSEL R11, R11, -INF , !P6 ;  /* 0xff8000000b0b7808 */ /* 0x000fe40007000000 */
[----:B------:R-:W-:Y:S02]  /*3ba0*/  ISETP.GE.AND P3, PT, R47, R153, PT ;  /* 0x000000992f00720c */ /* 0x000fe40003f66270 */
[----:B------:R-:W-:-:S02]  /*3bb0*/  FSEL R7, R7, -INF , P2 ;  /* 0xff80000007077808 */ /* 0x000fc40001000000 */
[----:B------:R-:W-:Y:S02]  /*3bc0*/  FMNMX3.FTZ R6, R6, R23, R17, !PT ;  /* 0x0000001706067276 */ /* 0x000fe40007810011 */
[-C--:B------:R-:W-:Y:S02]  /*3bd0*/  ISETP.GE.AND P6, PT, R48, R152.reuse, PT ;  /* 0x000000983000720c */ /* 0x080fe40003fc6270 */
[----:B------:R-:W-:Y:S02]  /*3be0*/  ISETP.GE.AND P2, PT, R46, R153, PT ;  /* 0x000000992e00720c */ /* 0x000fe40003f46270 */
[----:B------:R-:W-:Y:S02]  /*3bf0*/  FMNMX3.FTZ R4, R4, R15, R25, !PT ;  /* 0x0000000f04047276 */ /* 0x000fe40007810019 */
[----:B------:R-:W-:Y:S02]  /*3c00*/  FSEL R18, R18, -INF , P1 ;  /* 0xff80000012127808 */ /* 0x000fe40000800000 */
[----:B------:R-:W-:-:S02]  /*3c10*/  ISETP.GE.AND P5, PT, R47, R152, PT ;  /* 0x000000982f00720c */ /* 0x000fc40003fa6270 */
[----:B------:R-:W-:Y:S02]  /*3c20*/  FSEL R141, R7, -INF , !P4 ;  /* 0xff800000078d7808 */ /* 0x000fe40006000000 */
[----:B------:R-:W-:Y:S02]  /*3c30*/  ISETP.GE.AND P1, PT, R43, R153, PT ;  /* 0x000000992b00720c */ /* 0x000fe40003f26270 */
[----:B------:R-:W-:Y:S02]  /*3c40*/  FSEL R24, R24, -INF , P3 ;  /* 0xff80000018187808 */ /* 0x000fe40001800000 */
[----:B------:R-:W-:Y:S02]  /*3c50*/  FMNMX3.FTZ R6, R6, R13, R11, !PT ;  /* 0x0000000d06067276 */ /* 0x000fe4000781000b */
[----:B------:R-:W-:Y:S02]  /*3c60*/  ISETP.GE.AND P4, PT, R46, R152, PT ;  /* 0x000000982e00720c */ /* 0x000fe40003f86270 */
[----:B------:R-:W-:-:S02]  /*3c70*/  FMNMX3.FTZ R4, R4, R159, R157, !PT ;  /* 0x0000009f04047276 */ /* 0x000fc4000781009d */
[----:B------:R-:W-:Y:S02]  /*3c80*/  FSEL R115, R18, -INF , !P6 ;  /* 0xff80000012737808 */ /* 0x000fe40007000000 */
[----:B------:R-:W-:Y:S02]  /*3c90*/  FSEL R8, R8, -INF , P2 ;  /* 0xff80000008087808 */ /* 0x000fe40001000000 */
[----:B------:R-:W-:Y:S02]  /*3ca0*/  ISETP.GE.AND P6, PT, R43, R152, PT ;  /* 0x000000982b00720c */ /* 0x000fe40003fc6270 */
[-C--:B------:R-:W-:Y:S02]  /*3cb0*/  ISETP.GE.AND P3, PT, R42, R153.reuse, PT ;  /* 0x000000992a00720c */ /* 0x080fe40003f66270 */
[----:B------:R-:W-:Y:S02]  /*3cc0*/  FSEL R117, R24, -INF , !P5 ;  /* 0xff80000018757808 */ /* 0x000fe40006800000 */
[----:B------:R-:W-:-:S02]  /*3cd0*/  ISETP.GE.AND P2, PT, R38, R153, PT ;  /* 0x000000992600720c */ /* 0x000fc40003f46270 */
[----:B------:R-:W-:Y:S02]  /*3ce0*/  FSEL R10, R10, -INF , P1 ;  /* 0xff8000000a0a7808 */ /* 0x000fe40000800000 */
[----:B------:R-:W-:Y:S02]  /*3cf0*/  FMNMX3.FTZ R6, R6, R9, R141, !PT ;  /* 0x0000000906067276 */ /* 0x000fe4000781008d */
        /* <DEDUP_REMOVED lines=9> */
[----:B------:R-:W-:-:S02]  /*3d90*/  FMNMX3.FTZ R4, R4, R127, R125, !PT ;  /* 0x0000007f04047276 */ /* 0x000fc4000781007d */
[----:B------:R-:W-:Y:S02]  /*3da0*/  ISETP.GE.AND P3, PT, R36, R152, PT ;  /* 0x000000982400720c */ /* 0x000fe40003f66270 */
[----:B------:R-:W-:Y:S02]  /*3db0*/  FSEL R34, R34, -INF , P1 ;  /* 0xff80000022227808 */ /* 0x000fe40000800000 */
[----:B------:R-:W-:Y:S02]  /*3dc0*/  FSEL R119, R12, -INF , !P5 ;  /* 0xff8000000c777808 */ /* 0x000fe40006800000 */
[----:B------:R-:W-:Y:S02]  /*3dd0*/  FSEL R116, R14, -INF , !P4 ;  /* 0xff8000000e747808 */ /* 0x000fe40006000000 */
[----:B------:R-:W-:Y:S02]  /*3de0*/  FMNMX3.FTZ R6, R6, R31, R121, !PT ;  /* 0x0000001f06067276 */ /* 0x000fe40007810079 */
[----:B------:R-:W-:-:S02]  /*3df0*/  FMNMX.FTZ R4, R123, R4, !PT ;  /* 0x000000047b047209 */ /* 0x000fc40007810000 */
        /* <DEDUP_REMOVED lines=23> */
[----:B------:R-:W-:Y:S01]  /*3f70*/  LDSM.16.MT88.4 R4, [R106+0x8000] ;  /* 0x008000006a04783b */ /* 0x000fe20000004200 */
[-CC-:B------:R-:W-:Y:S01]  /*3f80*/  FFMA.FTZ R103, R16, R113.reuse, -R118.reuse ;  /* 0x0000007110677223 */ /* 0x180fe20000010876 */
[-CC-:B------:R-:W-:Y:S01]  /*3f90*/  FFMA.FTZ R100, R41, R113.reuse, -R118.reuse ;  /* 0x0000007129647223 */ /* 0x180fe20000010876 */
[-CC-:B------:R-:W-:Y:S01]  /*3fa0*/  FFMA.FTZ R95, R39, R113.reuse, -R118.reuse ;  /* 0x00000071275f7223 */ /* 0x180fe20000010876 */
[-CC-:B------:R-:W-:Y:S01]  /*3fb0*/  FFMA.FTZ R92, R23, R113.reuse, -R118.reuse ;  /* 0x00000071175c7223 */ /* 0x180fe20000010876 */
[----:B------:R-:W1:Y:S01]  /*3fc0*/  LDSM.16.MT88.4 R40, [R120+0x8000] ;  /* 0x008000007828783b */ /* 0x000e620000004200 */
[-CC-:B------:R-:W-:Y:S01]  /*3fd0*/  FFMA.FTZ R88, R11, R113.reuse, -R118.reuse ;  /* 0x000000710b587223 */ /* 0x180fe20000010876 */
[----:B------:R-:W2:Y:S01]  /*3fe0*/  MUFU.EX2 R102, R102 ;  /* 0x0000006600667308 */ /* 0x000ea20000000800 */
[-C--:B------:R-:W-:Y:S01]  /*3ff0*/  FFMA.FTZ R91, R9, R113.reuse, -R118 ;  /* 0x00000071095b7223 */ /* 0x080fe20000010876 */
[-C--:B------:R-:W-:Y:S01]  /*4000*/  FFMA.FTZ R32, R15, R113.reuse, -R124 ;  /* 0x000000710f207223 */ /* 0x080fe2000001087c */
[----:B------:R-:W3:Y:S01]  /*4010*/  LDSM.16.MT88.4 R8, [R106+0x6400] ;  /* 0x006400006a08783b */ /* 0x000ee20000004200 */
[-C--:B------:R-:W-:Y:S01]  /*4020*/  FFMA.FTZ R93, R13, R113.reuse, -R118 ;  /* 0x000000710d5d7223 */ /* 0x080fe20000010876 */
[-CC-:B------:R-:W-:Y:S01]  /*4030*/  FFMA.FTZ R89, R21, R113.reuse, -R124.reuse ;  /* 0x0000007115597223 */ /* 0x180fe2000001087c */
[-C--:B------:R-:W-:Y:S01]  /*4040*/  FFMA.FTZ R34, R19, R113.reuse, -R124 ;  /* 0x0000007113227223 */ /* 0x080fe2000001087c */
[----:B------:R-:W4:Y:S01]  /*4050*/  LDSM.16.MT88.4 R12, [R106+0x7400] ;  /* 0x007400006a0c783b */ /* 0x000f220000004200 */
[----:B------:R-:W-:Y:S01]  /*4060*/  MUFU.EX2 R101, R101 ;  /* 0x0000006500657308 */ /* 0x000fe20000000800 */
[-C--:B------:R-:W-:Y:S01]  /*4070*/  FFMA.FTZ R90, R17, R113.reuse, -R118 ;  /* 0x00000071115a7223 */ /* 0x080fe20000010876 */
[-CC-:B------:R-:W-:Y:S01]  /*4080*/  FFMA.FTZ R108, R25, R113.reuse, -R124.reuse ;  /* 0x00000071196c7223 */ /* 0x180fe2000001087c */
[----:B------:R-:W5:Y:S01]  /*4090*/  LDSM.16.MT88.4 R16, [R120+0x7400] ;  /* 0x007400007810783b */ /* 0x000f620000004200 */
[-CC-:B------:R-:W-:Y:S01]  /*40a0*/  FFMA.FTZ R109, R159, R113.reuse, -R124.reuse ;  /* 0x000000719f6d7223 */ /* 0x180fe2000001087c */
[-CC-:B------:R-:W-:Y:S01]  /*40b0*/  FFMA.FTZ R110, R157, R113.reuse, -R124.reuse ;  /* 0x000000719d6e7223 */ /* 0x180fe2000001087c */
[----:B------:R-:W-:Y:S01]  /*40c0*/  FFMA.FTZ R111, R151, R113, -R124 ;  /* 0x00000071976f7223 */ /* 0x000fe2000001087c */
[----:B------:R-:W5:Y:S01]  /*40d0*/  LDSM.16.MT88.4 R20, [R120+0x6400] ;  /* 0x006400007814783b */ /* 0x000f620000004200 */
[----:B------:R-:W1:Y:S01]  /*40e0*/  MUFU.EX2 R94, R94 ;  /* 0x0000005e005e7308 */ /* 0x000e620000000800 */
[----:B--2---:R-:W-:Y:S01]  /*40f0*/  F2FP.BF16.F32.PACK_AB R48, R102, R107 ;  /* 0x0000006b6630723e */ /* 0x004fe200000010ff */
[-CC-:B------:R-:W-:Y:S01]  /*4100*/  FFMA.FTZ R112, R141, R113.reuse, -R118.reuse ;  /* 0x000000718d707223 */ /* 0x180fe20000010876 */
[----:B------:R-:W2:Y:S01]  /*4110*/  LDSM.16.MT88.4 R24, [R120+0x8400] ;  /* 0x008400007818783b */ /* 0x000ea20000004200 */
[-CC-:B------:R-:W-:Y:S01]  /*4120*/  FFMA.FTZ R115, R115, R113.reuse, -R118.reuse ;  /* 0x0000007173737223 */ /* 0x180fe20000010876 */
[-CC-:B------:R-:W-:Y:S01]  /*4130*/  FFMA.FTZ R117, R117, R113.reuse, -R118.reuse ;  /* 0x0000007175757223 */ /* 0x180fe20000010876 */
[-C--:B------:R-:W-:Y:S01]  /*4140*/  FFMA.FTZ R122, R31, R113.reuse, -R118 ;  /* 0x000000711f7a7223 */ /* 0x080fe20000010876 */
[-CC-:B------:R-:W-:Y:S01]  /*4150*/  FFMA.FTZ R126, R29, R113.reuse, -R124.reuse ;  /* 0x000000711d7e7223 */ /* 0x180fe2000001087c */
[----:B------:R-:W-:Y:S01]  /*4160*/  MUFU.EX2 R103, R103 ;  /* 0x0000006700677308 */ /* 0x000fe20000000800 */
[----:B------:R-:W-:Y:S01]  /*4170*/  LDSM.16.MT88.4 R28, [R120+0x8800] ;  /* 0x00880000781c783b */ /* 0x000fe20000004200 */
[-CC-:B------:R-:W-:Y:S01]  /*4180*/  FFMA.FTZ R127, R127, R113.reuse, -R124.reuse ;  /* 0x000000717f7f7223 */ /* 0x180fe2000001087c */
[-CC-:B------:R-:W-:Y:S01]  /*4190*/  FFMA.FTZ R125, R125, R113.reuse, -R124.reuse ;  /* 0x000000717d7d7223 */ /* 0x180fe2000001087c */
[-C--:B------:R-:W-:Y:S01]  /*41a0*/  FFMA.FTZ R124, R123, R113.reuse, -R124 ;  /* 0x000000717b7c7223 */ /* 0x080fe2000001087c */
[-CC-:B------:R-:W-:Y:S01]  /*41b0*/  FFMA.FTZ R121, R121, R113.reuse, -R118.reuse ;  /* 0x0000007179797223 */ /* 0x180fe20000010876 */
[-CC-:B------:R-:W-:Y:S01]  /*41c0*/  FFMA.FTZ R150, R119, R113.reuse, -R118.reuse ;  /* 0x0000007177967223 */ /* 0x180fe20000010876 */
[--C-:B------:R-:W-:Y:S01]  /*41d0*/  FFMA.FTZ R116, R116, R113, -R118.reuse ;  /* 0x0000007174747223 */ /* 0x100fe20000010876 */
[----:B------:R-:W3:Y:S01]  /*41e0*/  MUFU.EX2 R100, R100 ;  /* 0x0000006400647308 */ /* 0x000ee20000000800 */
[----:B-1----:R-:W-:Y:S01]  /*41f0*/  F2FP.BF16.F32.PACK_AB R50, R94, R101 ;  /* 0x000000655e32723e */ /* 0x002fe200000010ff */
[----:B------:R-:W-:Y:S01]  /*4200*/  FFMA.FTZ R159, R114, R113, -R118 ;  /* 0x00000071729f7223 */ /* 0x000fe20000010876 */
[----:B------:R-:W-:Y:S01]  /*4210*/  FADD.FTZ R102, R107, R102 ;  /* 0x000000666b667221 */ /* 0x000fe20000010000 */
[----:B------:R-:W-:-:S03]  /*4220*/  ISETP.GT.AND P1, PT, R33, R138, PT ;  /* 0x0000008a2100720c */ /* 0x000fc60003f24270 */
[----:B------:R-:W-:Y:S01]  /*4230*/  FADD.FTZ R101, R101, R102 ;  /* 0x0000006665657221 */ /* 0x000fe20000010000 */
[----:B------:R-:W-:Y:S03]  /*4240*/  MUFU.EX2 R95, R95 ;  /* 0x0000005f005f7308 */ /* 0x000fe60000000800 */
[----:B------:R-:W-:-:S05]  /*4250*/  FADD.FTZ R94, R94, R101 ;  /* 0x000000655e5e7221 */ /* 0x000fca0000010000 */
        /* <DEDUP_REMOVED lines=28> */
[----:B---3--:R-:W-:Y:S01]  /*4420*/  F2FP.BF16.F32.PACK_AB R4, R34, R89 ;  /* 0x000000592204723e */ /* 0x008fe200000010ff */
[----:B------:R-:W-:Y:S01]  /*4430*/  FADD.FTZ R89, R89, R94 ;  /* 0x0000005e59597221 */ /* 0x000fe20000010000 */
[----:B-1----:R-:W-:-:S03]  /*4440*/  F2FP.BF16.F32.PACK_AB R5, R93, R90 ;  /* 0x0000005a5d05723e */ /* 0x002fc600000010ff */
[----:B------:R-:W-:Y:S01]  /*4450*/  FADD.FTZ R34, R34, R89 ;  /* 0x0000005922227221 */ /* 0x000fe20000010000 */
        /* <DEDUP_REMOVED lines=15> */
[C---:B-----5:R-:W-:Y:S05]  /*4550*/  HMMA.16816.F32.BF16 R64, R4.reuse, R16, R64 ;  /* 0x000000100440723c */ /* 0x060fea0000041840 */
[----:B------:R-:W-:Y:S03]  /*4560*/  MUFU.EX2 R124, R124 ;  /* 0x0000007c007c7308 */ /* 0x000fe60000000800 */
[C---:B------:R-:W-:Y:S01]  /*4570*/  HMMA.16816.F32.BF16 R60, R4.reuse, R18, R60 ;  /* 0x00000012043c723c */ /* 0x040fe2000004183c */
[----:B------:R-:W5:Y:S04]  /*4580*/  LDSM.16.MT88.4 R16, [R106+0x6800] ;  /* 0x006800006a10783b */ /* 0x000f680000004200 */
[----:B------:R-:W-:Y:S03]  /*4590*/  MUFU.EX2 R121, R121 ;  /* 0x0000007900797308 */ /* 0x000fe60000000800 */
[C---:B------:R-:W-:Y:S05]  /*45a0*/  HMMA.16816.F32.BF16 R80, R4.reuse, R20, R80 ;  /* 0x000000140450723c */ /* 0x040fea0000041850 */
[----:B------:R-:W5:Y:S03]  /*45b0*/  MUFU.EX2 R150, R150 ;  /* 0x0000009600967308 */ /* 0x000f660000000800 */
[C---:B------:R-:W-:Y:S01]  /*45c0*/  HMMA.16816.F32.BF16 R76, R4.reuse, R22, R76 ;  /* 0x00000016044c723c */ /* 0x040fe2000004184c */
[----:B------:R-:W-:Y:S04]  /*45d0*/  LDSM.16.MT88.4 R20, [R120+0x6800] ;  /* 0x006800007814783b */ /* 0x000fe80000004200 */
[----:B------:R-:W-:Y:S03]  /*45e0*/  MUFU.EX2 R116, R116 ;  /* 0x0000007400747308 */ /* 0x000fe60000000800 */
[C---:B--2---:R-:W-:Y:S05]  /*45f0*/  HMMA.16816.F32.BF16 R36, R4.reuse, R24, R36 ;  /* 0x000000180424723c */ /* 0x044fea0000041824 */
[----:B------:R-:W2:Y:S03]  /*4600*/  MUFU.EX2 R159, R159 ;  /* 0x0000009f009f7308 */ /* 0x000ea60000000800 */
[C---:B------:R-:W-:Y:S01]  /*4610*/  HMMA.16816.F32.BF16 R40, R4.reuse, R26, R40 ;  /* 0x0000001a0428723c */ /* 0x040fe20000041828 */
[----:B------:R-:W-:Y:S07]  /*4620*/  LDSM.16.MT88.4 R24, [R120+0x6c00] ;  /* 0x006c00007818783b */ /* 0x000fee0000004200 */
[C---:B----4-:R-:W-:Y:S08]  /*4630*/  HMMA.16816.F32.BF16 R44, R4.reuse, R8, R44 ;  /* 0x00000008042c723c */ /* 0x050ff0000004182c */
[----:B------:R-:W-:Y:S01]  /*4640*/  HMMA.16816.F32.BF16 R48, R4, R10, R48 ;  /* 0x0000000a0430723c */ /* 0x000fe20000041830 */
[----:B------:R-:W-:Y:S01]  /*4650*/  F2FP.BF16.F32.PACK_AB R4, R109, R108 ;  /* 0x0000006c6d04723e */ /* 0x000fe200000010ff */
[----:B------:R-:W4:Y:S01]  /*4660*/  LDSM.16.MT88.4 R8, [R106+0x7800] ;  /* 0x007800006a08783b */ /* 0x000f220000004200 */
[----:B-1----:R-:W-:-:S02]  /*4670*/  F2FP.BF16.F32.PACK_AB R5, R115, R112 ;  /* 0x000000707305723e */ /* 0x002fc400000010ff */
[----:B------:R-:W-:Y:S02]  /*4680*/  F2FP.BF16.F32.PACK_AB R6, R111, R110 ;  /* 0x0000006e6f06723e */ /* 0x000fe400000010ff */
[----:B---3--:R-:W-:-:S07]  /*4690*/  F2FP.BF16.F32.PACK_AB R7, R122, R117 ;  /* 0x000000757a07723e */ /* 0x008fce00000010ff */
[C---:B------:R-:W-:Y:S08]  /*46a0*/  HMMA.16816.F32.BF16 R64, R4.reuse, R12, R64 ;  /* 0x0000000c0440723c */ /* 0x040ff00000041840 */
[C---:B------:R-:W-:Y:S01]  /*46b0*/  HMMA.16816.F32.BF16 R60, R4.reuse, R14, R60 ;  /* 0x0000000e043c723c */ /* 0x040fe2000004183c */
[----:B------:R-:W1:Y:S07]  /*46c0*/  LDSM.16.MT88.4 R12, [R106+0x8800] ;  /* 0x008800006a0c783b */ /* 0x000e6e0000004200 */
[C---:B-----5:R-:W-:Y:S08]  /*46d0*/  HMMA.16816.F32.BF16 R72, R4.reuse, R16, R72 ;  /* 0x000000100448723c */ /* 0x060ff00000041848 */
[C---:B------:R-:W-:Y:S01]  /*46e0*/  HMMA.16816.F32.BF16 R68, R4.reuse, R18, R68 ;  /* 0x000000120444723c */ /* 0x040fe20000041844 */
[----:B------:R-:W3:Y:S07]  /*46f0*/  LDSM.16.MT88.4 R16, [R106+0x6c00] ;  /* 0x006c00006a10783b */ /* 0x000eee0000004200 */
[C---:B----4-:R-:W-:Y:S08]  /*4700*/  HMMA.16816.F32.BF16 R56, R4.reuse, R8, R56 ;  /* 0x000000080438723c */ /* 0x050ff00000041838 */
[C---:B------:R-:W-:Y:S01]  /*4710*/  HMMA.16816.F32.BF16 R52, R4.reuse, R10, R52 ;  /* 0x0000000a0434723c */ /* 0x040fe20000041834 */
[----:B------:R-:W4:Y:S07]  /*4720*/  LDSM.16.MT88.4 R8, [R120+0x8c00] ;  /* 0x008c00007808783b */ /* 0x000f2e0000004200 */
[C---:B------:R-:W-:Y:S08]  /*4730*/  HMMA.16816.F32.BF16 R36, R4.reuse, R28, R36 ;  /* 0x0000001c0424723c */ /* 0x040ff00000041824 */
[C---:B-1----:R-:W-:Y:S08]  /*4740*/  HMMA.16816.F32.BF16 R44, R4.reuse, R12, R44 ;  /* 0x0000000c042c723c */ /* 0x042ff0000004182c */
[C---:B------:R-:W-:Y:S01]  /*4750*/  HMMA.16816.F32.BF16 R48, R4.reuse, R14, R48 ;  /* 0x0000000e0430723c */ /* 0x040fe20000041830 */
[----:B------:R-:W1:Y:S07]  /*4760*/  LDSM.16.MT88.4 R12, [R106+0x7c00] ;  /* 0x007c00006a0c783b */ /* 0x000e6e0000004200 */
[C---:B------:R-:W-:Y:S08]  /*4770*/  HMMA.16816.F32.BF16 R40, R4.reuse, R30, R40 ;  /* 0x0000001e0428723c */ /* 0x040ff00000041828 */
[C---:B------:R-:W-:Y:S08]  /*4780*/  HMMA.16816.F32.BF16 R80, R4.reuse, R20, R80 ;  /* 0x000000140450723c */ /* 0x040ff00000041850 */
[----:B------:R-:W-:Y:S01]  /*4790*/  HMMA.16816.F32.BF16 R76, R4, R22, R76 ;  /* 0x00000016044c723c */ /* 0x000fe2000004184c */
[----:B------:R-:W-:Y:S01]  /*47a0*/  F2FP.BF16.F32.PACK_AB R4, R127, R126 ;  /* 0x0000007e7f04723e */ /* 0x000fe200000010ff */
[----:B------:R-:W5:Y:S01]  /*47b0*/  LDSM.16.MT88.4 R20, [R120+0x7c00] ;  /* 0x007c00007814783b */ /* 0x000f620000004200 */
[----:B------:R-:W-:-:S02]  /*47c0*/  F2FP.BF16.F32.PACK_AB R5, R150, R121 ;  /* 0x000000799605723e */ /* 0x000fc400000010ff */
[----:B------:R-:W-:Y:S02]  /*47d0*/  F2FP.BF16.F32.PACK_AB R6, R124, R125 ;  /* 0x0000007d7c06723e */ /* 0x000fe400000010ff */
[----:B--2---:R-:W-:-:S07]  /*47e0*/  F2FP.BF16.F32.PACK_AB R7, R159, R116 ;  /* 0x000000749f07723e */ /* 0x004fce00000010ff */
[----:B---3--:R-:W-:Y:S01]  /*47f0*/  HMMA.16816.F32.BF16 R72, R4, R16, R72 ;  /* 0x000000100448723c */ /* 0x008fe20000041848 */
[----:B------:R-:W-:-:S04]  /*4800*/  FADD.FTZ R17, R95, R100 ;  /* 0x000000645f117221 */ /* 0x000fc80000010000 */
[----:B------:R-:W-:-:S03]  /*4810*/  FADD.FTZ R17, R92, R17 ;  /* 0x000000115c117221 */ /* 0x000fc60000010000 */
[----:B----4-:R-:W-:Y:S01]  /*4820*/  HMMA.16816.F32.BF16 R36, R4, R8, R36 ;  /* 0x000000080424723c */ /* 0x010fe20000041824 */
[----:B------:R-:W-:-:S04]  /*4830*/  FADD.FTZ R90, R90, R17 ;  /* 0x000000115a5a7221 */ /* 0x000fc80000010000 */
[----:B------:R-:W-:-:S03]  /*4840*/  FADD.FTZ R93, R93, R90 ;  /* 0x0000005a5d5d7221 */ /* 0x000fc60000010000 */
        /* <DEDUP_REMOVED lines=100> */
.L_x_10877:
        /* <DEDUP_REMOVED lines=8> */
.L_x_10878:
[----:B------:R-:W-:Y:S05]  /*4f10*/  BSYNC.RECONVERGENT B0 ;  /* 0x0000000000007941 */ /* 0x000fea0003800200 */
.L_x_10876:
        /* <DEDUP_REMOVED lines=23> */
[----:B------:R-:W5:Y:S04]  /*5090*/  LDSM.16.M88.4 R8, [R141+0x3400] ;  /* 0x003400008d08783b */ /* 0x000f680000000200 */
[----:B-1----:R-:W1:Y:S04]  /*50a0*/  LDSM.16.M88.4 R4, [R141+0x3800] ;  /* 0x003800008d04783b */ /* 0x002e680000000200 */
[----:B------:R-:W1:Y:S04]  /*50b0*/  LDSM.16.M88.4 R20, [R141+0x3000] ;  /* 0x003000008d14783b */ /* 0x000e680000000200 */
[----:B------:R-:W1:Y:S04]  /*50c0*/  LDSM.16.M88.4 R104, [R141+0x3c00] ;  /* 0x003c00008d68783b */ /* 0x000e680000000200 */
[----:B------:R-:W-:Y:S01]  /*50d0*/  LDSM.16.M88.4 R124, [R130+0x1000] ;  /* 0x00100000827c783b */ /* 0x000fe20000000200 */
[C---:B---3--:R-:W-:Y:S03]  /*50e0*/  HMMA.16816.F32.BF16 R16, R116.reuse, R12, RZ ;  /* 0x0000000c7410723c */ /* 0x048fe600000418ff */
[----:B------:R-:W-:Y:S04]  /*50f0*/  LDSM.16.M88.4 R112, [R150+0x1000] ;  /* 0x001000009670783b */ /* 0x000fe80000000200 */
[----:B------:R-:W-:Y:S01]  /*5100*/  LDSM.16.M88.4 R108, [R141+0x4400] ;  /* 0x004400008d6c783b */ /* 0x000fe20000000200 */
[C---:B----4-:R-:W-:Y:S03]  /*5110*/  HMMA.16816.F32.BF16 R100, R116.reuse, R92, RZ ;  /* 0x0000005c7464723c */ /* 0x050fe600000418ff */
[----:B------:R-:W0:Y:S05]  /*5120*/  LDGDEPBAR ;  /* 0x00000000000079af */ /* 0x000e2a0000000000 */
[C---:B-----5:R-:W-:Y:S08]  /*5130*/  HMMA.16816.F32.BF16 R88, R116.reuse, R32, RZ ;  /* 0x000000207458723c */ /* 0x060ff000000418ff */
        /* <DEDUP_REMOVED lines=28> */
[C---:B-----5:R-:W-:Y:S08]  /*5300*/  HMMA.16816.F32.BF16 R100, R124.reuse, R20, R100 ;  /* 0x000000147c64723c */ /* 0x060ff00000041864 */
[----:B------:R-:W-:Y:S01]  /*5310*/  HMMA.16816.F32.BF16 R92, R124, R22, R92 ;  /* 0x000000167c5c723c */ /* 0x000fe2000004185c */
[----:B------:R-:W4:Y:S07]  /*5320*/  LDSM.16.M88.4 R20, [R134+0x5400] ;  /* 0x005400008614783b */ /* 0x000f2e0000000200 */
[C---:B---3--:R-:W-:Y:S08]  /*5330*/  HMMA.16816.F32.BF16 R12, R28.reuse, R26, R12 ;  /* 0x0000001a1c0c723c */ /* 0x048ff0000004180c */
[----:B------:R-:W-:Y:S01]  /*5340*/  HMMA.16816.F32.BF16 R16, R28, R24, R16 ;  /* 0x000000181c10723c */ /* 0x000fe20000041810 */
[----:B------:R-:W3:Y:S07]  /*5350*/  LDSM.16.M88.4 R24, [R134+0x4c00] ;  /* 0x004c00008618783b */ /* 0x000eee0000000200 */
[C---:B------:R-:W-:Y:S08]  /*5360*/  HMMA.16816.F32.BF16 R88, R112.reuse, R104, R88 ;  /* 0x000000687058723c */ /* 0x040ff00000041858 */
[C---:B------:R-:W-:Y:S01]  /*5370*/  HMMA.16816.F32.BF16 R32, R112.reuse, R106, R32 ;  /* 0x0000006a7020723c */ /* 0x040fe20000041820 */
[----:B------:R-:W5:Y:S07]  /*5380*/  LDSM.16.M88.4 R104, [R134+0x5800] ;  /* 0x005800008668783b */ /* 0x000f6e0000000200 */
[C---:B------:R-:W-:Y:S08]  /*5390*/  HMMA.16816.F32.BF16 R100, R112.reuse, R108, R100 ;  /* 0x0000006c7064723c */ /* 0x040ff00000041864 */
[----:B------:R-:W-:Y:S08]  /*53a0*/  HMMA.16816.F32.BF16 R92, R112, R110, R92 ;  /* 0x0000006e705c723c */ /* 0x000ff0000004185c */
[----:B-1----:R-:W-:Y:S08]  /*53b0*/  HMMA.16816.F32.BF16 R12, R8, R6, R12 ;  /* 0x00000006080c723c */ /* 0x002ff0000004180c */
[C---:B----4-:R-:W-:Y:S08]  /*53c0*/  HMMA.16816.F32.BF16 R100, R28.reuse, R20, R100 ;  /* 0x000000141c64723c */ /* 0x050ff00000041864 */
[----:B------:R-:W-:Y:S01]  /*53d0*/  HMMA.16816.F32.BF16 R92, R28, R22, R92 ;  /* 0x000000161c5c723c */ /* 0x000fe2000004185c */
[----:B------:R-:W1:Y:S02]  /*53e0*/  LDSM.16.M88.4 R20, [R141+0x5400] ;  /* 0x005400008d14783b */ /* 0x000e640000000200 */
[----:B--2---:R-:W-:-:S05]  /*53f0*/  FMUL.FTZ R12, R12, R132 ;  /* 0x000000840c0c7220 */ /* 0x004fca0000410000 */
[----:B------:R-:W-:Y:S01]  /*5400*/  HMMA.16816.F32.BF16 R16, R8, R4, R16 ;  /* 0x000000040810723c */ /* 0x000fe20000041810 */
[----:B------:R-:W2:Y:S07]  /*5410*/  LDSM.16.M88.4 R4, [R141+0x4c00] ;  /* 0x004c00008d04783b */ /* 0x000eae0000000200 */
[----:B---3--:R-:W-:Y:S01]  /*5420*/  HMMA.16816.F32.BF16 R120, R124, R24, R120 ;  /* 0x000000187c78723c */ /* 0x008fe20000041878 */
[----:B------:R3:W4:Y:S07]  /*5430*/  MUFU.TANH R25, R12 ;  /* 0x0000000c00197308 */ /* 0x00072e0000002400 */
[C---:B-----5:R-:W-:Y:S01]  /*5440*/  HMMA.16816.F32.BF16 R88, R28.reuse, R104, R88 ;  /* 0x000000681c58723c */ /* 0x060fe20000041858 */
[-C--:B------:R-:W-:Y:S01]  /*5450*/  FMUL.FTZ R104, R13, R132.reuse ;  /* 0x000000840d687220 */ /* 0x080fe20000410000 */
[-C--:B------:R-:W-:Y:S01]  /*5460*/  FMUL.FTZ R105, R14, R132.reuse ;  /* 0x000000840e697220 */ /* 0x080fe20000410000 */
[-C--:B------:R-:W-:Y:S01]  /*5470*/  FMUL.FTZ R16, R16, R132.reuse ;  /* 0x0000008410107220 */ /* 0x080fe20000410000 */
[-C--:B------:R-:W-:Y:S01]  /*5480*/  FMUL.FTZ R17, R17, R132.reuse ;  /* 0x0000008411117220 */ /* 0x080fe20000410000 */
[-C--:B------:R-:W-:Y:S01]  /*5490*/  FMUL.FTZ R18, R18, R132.reuse ;  /* 0x0000008412127220 */ /* 0x080fe20000410000 */
[-C--:B------:R-:W-:Y:S01]  /*54a0*/  FMUL.FTZ R24, R19, R132.reuse ;  /* 0x0000008413187220 */ /* 0x080fe20000410000 */
[----:B------:R-:W1:Y:S01]  /*54b0*/  MUFU.TANH R108, R16 ;  /* 0x00000010006c7308 */ /* 0x000e620000002400 */
[----:B------:R-:W-:Y:S01]  /*54c0*/  HMMA.16816.F32.BF16 R32, R28, R106, R32 ;  /* 0x0000006a1c20723c */ /* 0x000fe20000041820 */
[----:B------:R-:W-:-:S02]  /*54d0*/  FMUL.FTZ R106, R15, R132 ;  /* 0x000000840f6a7220 */ /* 0x000fc40000410000 */
[----:B---3--:R-:W3:Y:S04]  /*54e0*/  LDSM.16.M88.4 R12, [R134+0x5c00] ;  /* 0x005c0000860c783b */ /* 0x008ee80000000200 */
[----:B------:R-:W2:Y:S01]  /*54f0*/  MUFU.TANH R109, R17 ;  /* 0x00000011006d7308 */ /* 0x000ea20000002400 */
[----:B------:R-:W-:Y:S07]  /*5500*/  HMMA.16816.F32.BF16 R116, R124, R26, R116 ;  /* 0x0000001a7c74723c */ /* 0x000fee0000041874 */
[----:B------:R5:W2:Y:S01]  /*5510*/  MUFU.TANH R110, R18 ;  /* 0x00000012006e7308 */ /* 0x000aa20000002400 */
[C---:B-1----:R-:W-:Y:S07]  /*5520*/  HMMA.16816.F32.BF16 R100, R8.reuse, R20, R100 ;  /* 0x000000140864723c */ /* 0x042fee0000041864 */
[----:B------:R-:W1:Y:S01]  /*5530*/  MUFU.TANH R24, R24 ;  /* 0x0000001800187308 */ /* 0x000e620000002400 */
[----:B------:R-:W-:Y:S01]  /*5540*/  HMMA.16816.F32.BF16 R92, R8, R22, R92 ;  /* 0x00000016085c723c */ /* 0x000fe2000004185c */
[----:B------:R-:W-:Y:S06]  /*5550*/  LDSM.16.M88.4 R20, [R141+0x5c00] ;  /* 0x005c00008d14783b */ /* 0x000fec0000000200 */
[----:B------:R-:W1:Y:S01]  /*5560*/  MUFU.TANH R104, R104 ;  /* 0x0000006800687308 */ /* 0x000e620000002400 */
[----:B-----5:R-:W5:Y:S01]  /*5570*/  LDSM.16.M88.4 R16, [R141+0x5800] ;  /* 0x005800008d10783b */ /* 0x020f620000000200 */
[----:B--2---:R-:W-:Y:S01]  /*5580*/  HMMA.16816.F32.BF16 R120, R112, R4, R120 ;  /* 0x000000047078723c */ /* 0x004fe20000041878 */
[----:B------:R-:W-:-:S04]  /*5590*/  DEPBAR.LE SB0, 0x0 ;  /* 0x000080000000791a */ /* 0x000fc80000000000 */
[-C--:B------:R-:W-:Y:S01]  /*55a0*/  FMUL.FTZ R100, R100, R132.reuse ;  /* 0x0000008464647220 */ /* 0x080fe20000410000 */
[-C--:B------:R-:W-:Y:S01]  /*55b0*/  FMUL.FTZ R102, R102, R132.reuse ;  /* 0x0000008466667220 */ /* 0x080fe20000410000 */
[-C--:B------:R-:W-:Y:S01]  /*55c0*/  FMUL.FTZ R4, R103, R132.reuse ;  /* 0x0000008467047220 */ /* 0x080fe20000410000 */
[----:B------:R-:W-:Y:S01]  /*55d0*/  HMMA.16816.F32.BF16 R116, R112, R6, R116 ;  /* 0x000000067074723c */ /* 0x000fe20000041874 */
[-C--:B------:R-:W-:Y:S01]  /*55e0*/  FMUL.FTZ R101, R101, R132.reuse ;  /* 0x0000008465657220 */ /* 0x080fe20000410000 */
[-C--:B------:R-:W-:Y:S01]  /*55f0*/  FMUL.FTZ R5, R92, R132.reuse ;  /* 0x000000845c057220 */ /* 0x080fe20000410000 */
[----:B------:R-:W2:Y:S08]  /*5600*/  MUFU.TANH R105, R105 ;  /* 0x0000006900697308 */ /* 0x000eb00000002400 */
[----:B------:R-:W1:Y:S01]  /*5610*/  MUFU.TANH R106, R106 ;  /* 0x0000006a006a7308 */ /* 0x000e620000002400 */
[----:B---3--:R-:W-:Y:S01]  /*5620*/  HMMA.16816.F32.BF16 R120, R28, R12, R120 ;  /* 0x0000000c1c78723c */ /* 0x008fe20000041878 */
[----:B------:R-:W-:-:S06]  /*5630*/  FMUL.FTZ R12, R95, R132 ;  /* 0x000000845f0c7220 */ /* 0x000fcc0000410000 */
[----:B------:R-:W3:Y:S01]  /*5640*/  MUFU.TANH R100, R100 ;  /* 0x0000006400647308 */ /* 0x000ee20000002400 */
[----:B------:R-:W-:Y:S07]  /*5650*/  HMMA.16816.F32.BF16 R116, R28, R14, R116 ;  /* 0x0000000e1c74723c */ /* 0x000fee0000041874 */
[----:B------:R1:W1:Y:S01]  /*5660*/  MUFU.TANH R107, R101 ;  /* 0x00000065006b7308 */ /* 0x0002620000002400 */
[C---:B-----5:R-:W-:Y:S07]  /*5670*/  HMMA.16816.F32.BF16 R32, R8.reuse, R18, R32 ;  /* 0x000000120820723c */ /* 0x060fee0000041820 */
[----:B------:R-:W1:Y:S01]  /*5680*/  MUFU.TANH R102, R102 ;  /* 0x0000006600667308 */ /* 0x000e620000002400 */
[----:B------:R-:W-:Y:S01]  /*5690*/  HMMA.16816.F32.BF16 R88, R8, R16, R88 ;  /* 0x000000100858723c */ /* 0x000fe20000041858 */
[-C--:B------:R-:W-:Y:S01]  /*56a0*/  FMUL.FTZ R16, R93, R132.reuse ;  /* 0x000000845d107220 */ /* 0x080fe20000410000 */
[----:B------:R-:W-:-:S05]  /*56b0*/  FMUL.FTZ R17, R94, R132 ;  /* 0x000000845e117220 */ /* 0x000fca0000410000 */
[----:B------:R-:W1:Y:S01]  /*56c0*/  MUFU.TANH R4, R4 ;  /* 0x0000000400047308 */ /* 0x000e620000002400 */
[C---:B------:R-:W-:Y:S03]  /*56d0*/  HMMA.16816.F32.BF16 R120, R8.reuse, R20, R120 ;  /* 0x000000140878723c */ /* 0x040fe60000041878 */
[-C--:B------:R-:W-:Y:S01]  /*56e0*/  FMUL.FTZ R26, R33, R132.reuse ;  /* 0x00000084211a7220 */ /* 0x080fe20000410000 */
[-C--:B------:R-:W-:Y:S01]  /*56f0*/  FMUL.FTZ R19, R32, R132.reuse ;  /* 0x0000008420137220 */ /* 0x080fe20000410000 */
[-C--:B------:R-:W-:Y:S01]  /*5700*/  FMUL.FTZ R27, R34, R132.reuse ;  /* 0x00000084221b7220 */ /* 0x080fe20000410000 */
[----:B------:R-:W-:Y:S01]  /*5710*/  IADD3 R33, PT, PT, R84, -0x2, RZ ;  /* 0xfffffffe54217810 */ /* 0x000fe20007ffe0ff */
[----:B------:R-:W-:Y:S01]  /*5720*/  FMUL.FTZ R15, R35, R132 ;  /* 0x00000084230f7220 */ /* 0x000fe20000410000 */
[----:B------:R-:W-:Y:S01]  /*5730*/  HMMA.16816.F32.BF16 R116, R8, R22, R116 ;  /* 0x000000160874723c */ /* 0x000fe20000041874 */
[----:B------:R-:W1:Y:S01]  /*5740*/  MUFU.TANH R5, R5 ;  /* 0x0000000500057308 */ /* 0x000e620000002400 */
[----:B------:R-:W-:Y:S01]  /*5750*/  ISETP.GT.AND P3, PT, R33, R138, PT ;  /* 0x0000008a2100720c */ /* 0x000fe20003f64270 */
        /* <DEDUP_REMOVED lines=41> */
[----:B------:R-:W-:-:S02]  /*59f0*/  LOP3.LUT R23, R23, R90, RZ, 0x3c, !PT ;  /* 0x0000005a17177212 */ /* 0x000fc400078e3cff */
[----:B------:R-:W2:Y:S01]  /*5a00*/  I2F.RP R22, R21 ;  /* 0x0000001500167306 */ /* 0x000ea20000209400 */
[----:B------:R-:W-:Y:S02]  /*5a10*/  LOP3.LUT R9, R9, R90, RZ, 0x3c, !PT ;  /* 0x0000005a09097212 */ /* 0x000fe400078e3cff */
[----:B------:R-:W-:Y:S02]  /*5a20*/  ISETP.GE.AND P0, PT, R23, RZ, PT ;  /* 0x000000ff1700720c */ /* 0x000fe40003f06270 */
[----:B------:R-:W-:-:S03]  /*5a30*/  ISETP.GE.AND P2, PT, R9, RZ, PT ;  /* 0x000000ff0900720c */ /* 0x000fc60003f46270 */
        /* <DEDUP_REMOVED lines=51> */
.L_x_10882:
        /* <DEDUP_REMOVED lines=8> */
.L_x_10883:
[----:B------:R-:W-:Y:S05]  /*5df0*/  BSYNC.RECONVERGENT B0 ;  /* 0x0000000000007941 */ /* 0x000fea0003800200 */
.L_x_10881:
        /* <DEDUP_REMOVED lines=13> */
.L_x_10880:
[----:B------:R-:W-:Y:S05]  /*5ed0*/  BSYNC.RECONVERGENT B1 ;  /* 0x0000000000017941 */ /* 0x000fea0003800200 */
.L_x_10879:
[----:B-1----:R-:W3:Y:S01]  /*5ee0*/  LD.E R101, desc[UR4][R2.64+0xdc] ;  /* 0x0000dc0402657980 */ /* 0x002ee2000c101900 */
[----:B------:R-:W-:Y:S01]  /*5ef0*/  IMAD R31, R84, 0x40, R87 ;  /* 0x00000040541f7824 */ /* 0x000fe200078e0257 */
[----:B------:R-:W1:Y:S03]  /*5f00*/  S2R R132, SR_CgaCtaId ;  /* 0x0000000000847919 */ /* 0x000e660000008800 */
[C---:B--2---:R-:W-:Y:S02]  /*5f10*/  VIADD R8, R31.reuse, 0xffffff80 ;  /* 0xffffff801f087836 */ /* 0x044fe40000000000 */
[C---:B------:R-:W-:Y:S02]  /*5f20*/  VIADD R9, R31.reuse, 0xffffff81 ;  /* 0xffffff811f097836 */ /* 0x040fe40000000000 */
[C---:B------:R-:W-:Y:S01]  /*5f30*/  VIADD R20, R31.reuse, 0xffffff89 ;  /* 0xffffff891f147836 */ /* 0x040fe20000000000 */
[C---:B------:R-:W-:Y:S01]  /*5f40*/  ISETP.GE.AND P1, PT, R8.reuse, R155, PT ;  /* 0x0000009b0800720c */ /* 0x040fe20003f26270 */
[C---:B------:R-:W-:Y:S01]  /*5f50*/  VIADD R11, R31.reuse, 0xffffff90 ;  /* 0xffffff901f0b7836 */ /* 0x040fe20000000000 */
[----:B------:R-:W-:Y:S01]  /*5f60*/  ISETP.GE.AND P5, PT, R8, R154, PT ;  /* 0x0000009a0800720c */ /* 0x000fe20003fa6270 */
[C---:B------:R-:W-:Y:S01]  /*5f70*/  VIADD R23, R31.reuse, 0xffffff98 ;  /* 0xffffff981f177836 */ /* 0x040fe20000000000 */
[----:B------:R-:W-:Y:S01]  /*5f80*/  FSEL R89, R108, -INF , P1 ;  /* 0xff8000006c597808 */ /* 0x000fe20000800000 */
[----:B------:R-:W-:Y:S01]  /*5f90*/  VIADD R21, R31, 0xffffff99 ;  /* 0xffffff991f157836 */ /* 0x000fe20000000000 */
[----:B------:R-:W-:-:S02]  /*5fa0*/  ISETP.GE.AND P0, PT, R8, R153, PT ;  /* 0x000000990800720c */ /* 0x000fc40003f06270 */
[----:B------:R-:W-:Y:S02]  /*5fb0*/  ISETP.GE.AND P1, PT, R9, R155, PT ;  /* 0x0000009b0900720c */ /* 0x000fe40003f26270 */
[----:B------:R-:W-:Y:S01]  /*5fc0*/  ISETP.GE.AND P6, PT, R8, R152, PT ;  /* 0x000000980800720c */ /* 0x000fe20003fc6270 */
[----:B------:R-:W-:Y:S01]  /*5fd0*/  VIADD R8, R31, 0xffffff88 ;  /* 0xffffff881f087836 */ /* 0x000fe20000000000 */
        /* <DEDUP_REMOVED lines=13> */
[----:B------:R-:W-:Y:S02]  /*60b0*/  ISETP.GE.AND P2, PT, R20, R155, PT ;  /* 0x0000009b1400720c */ /* 0x000fe40003f46270 */
[----:B------:R-:W-:Y:S02]  /*60c0*/  FSEL R25, R25, -INF , P0 ;  /* 0xff80000019197808 */ /* 0x000fe40000000000 */
[----:B------:R-:W-:-:S02]  /*60d0*/  FSEL R8, R8, -INF , !P5 ;  /* 0xff80000008087808 */ /* 0x000fc40006800000 */
[----:B------:R-:W-:Y:S02]  /*60e0*/  ISETP.GE.AND P5, PT, R20, R154, PT ;  /* 0x0000009a1400720c */ /* 0x000fe40003fa6270 */
        /* <DEDUP_REMOVED lines=14> */
[C---:B------:R-:W-:Y:S02]  /*61d0*/  ISETP.GE.AND P0, PT, R20.reuse, R155, PT ;  /* 0x0000009b1400720c */ /* 0x040fe40003f06270 */
[----:B------:R-:W-:Y:S02]  /*61e0*/  ISETP.GE.AND P1, PT, R20, R153, PT ;  /* 0x000000991400720c */ /* 0x000fe40003f26270 */
[----:B------:R-:W-:Y:S02]  /*61f0*/  FSEL R11, R11, -INF , !P6 ;  /* 0xff8000000b0b7808 */ /* 0x000fe40007000000 */
[----:B------:R-:W-:Y:S02]  /*6200*/  FSEL R22, R22, -INF , !P4 ;  /* 0xff80000016167808 */ /* 0x000fe40006000000 */
[----:B------:R-:W-:-:S02]  /*6210*/  ISETP.GE.AND P6, PT, R20, R154, PT ;  /* 0x0000009a1400720c */ /* 0x000fc40003fc6270 */
[----:B------:R-:W-:Y:S02]  /*6220*/  ISETP.GE.AND P4, PT, R20, R152, PT ;  /* 0x000000981400720c */ /* 0x000fe40003f86270 */
[----:B------:R-:W-:Y:S02]  /*6230*/  FSEL R20, R107, -INF , P0 ;  /* 0xff8000006b147808 */ /* 0x000fe40000000000 */
        /* <DEDUP_REMOVED lines=8> */
[----:B------:R-:W-:Y:S02]  /*62c0*/  FSEL R113, R102, -INF , !P5 ;  /* 0xff80000066717808 */ /* 0x000fe40006800000 */
[----:B------:R-:W-:Y:S02]  /*62d0*/  ISETP.GE.AND P6, PT, R23, R152, PT ;  /* 0x000000981700720c */ /* 0x000fe40003fc6270 */
[----:B------:R-:W-:-:S02]  /*62e0*/  ISETP.GE.AND P4, PT, R21, R154, PT ;  /* 0x0000009a1500720c */ /* 0x000fc40003f86270 */
[----:B------:R-:W-:Y:S02]  /*62f0*/  FSEL R17, R17, -INF , P0 ;  /* 0xff80000011117808 */ /* 0x000fe40000000000 */
[----:B------:R-:W-:Y:S02]  /*6300*/  FSEL R16, R16, -INF , P1 ;  /* 0xff80000010107808 */ /* 0x000fe40000800000 */
[----:B------:R-:W-:Y:S02]  /*6310*/  ISETP.GE.AND P5, PT, R23, R154, PT ;  /* 0x0000009a1700720c */ /* 0x000fe40003fa6270 */
[----:B------:R-:W-:Y:S02]  /*6320*/  FSEL R5, R5, -INF , P2 ;  /* 0xff80000005057808 */ /* 0x000fe40001000000 */
[----:B------:R-:W-:Y:S02]  /*6330*/  ISETP.GE.AND P2, PT, R21, R153, PT ;  /* 0x000000991500720c */ /* 0x000fe40003f46270 */
[----:B------:R-:W-:-:S02]  /*6340*/  ISETP.GE.AND P0, PT, R4, R155, PT ;  /* 0x0000009b0400720c */ /* 0x000fc40003f06270 */
[----:B------:R-:W-:Y:S02]  /*6350*/  FSEL R23, R17, -INF , !P6 ;  /* 0xff80000011177808 */ /* 0x000fe40007000000 */
[----:B------:R-:W-:Y:S02]  /*6360*/  FSEL R107, R16, -INF , !P4 ;  /* 0xff800000106b7808 */ /* 0x000fe40006000000 */
[----:B------:R-:W-:Y:S01]  /*6370*/  FSEL R157, R5, -INF , !P5 ;  /* 0xff800000059d7808 */ /* 0x000fe20006800000 */
[C---:B------:R-:W-:Y:S01]  /*6380*/  VIADD R5, R31.reuse, 0xffffffa1 ;  /* 0xffffffa11f057836 */ /* 0x040fe20000000000 */
[C---:B------:R-:W-:Y:S02]  /*6390*/  ISETP.GE.AND P6, PT, R4.reuse, R154, PT ;  /* 0x0000009a0400720c */ /* 0x040fe40003fc6270 */
        /* <DEDUP_REMOVED lines=8> */
[----:B------:R-:W-:Y:S02]  /*6420*/  ISETP.GE.AND P0, PT, R5, R153, PT ;  /* 0x000000990500720c */ /* 0x000fe40003f06270 */
[----:B------:R-:W-:-:S02]  /*6430*/  ISETP.GE.AND P1, PT, R4, R155, PT ;  /* 0x0000009b0400720c */ /* 0x000fc40003f26270 */
[----:B------:R-:W-:Y:S02]  /*6440*/  FSEL R21, R12, -INF , !P5 ;  /* 0xff8000000c157808 */ /* 0x000fe40006800000 */
[----:B------:R-:W-:Y:S02]  /*6450*/  FSEL R151, R13, -INF , !P6 ;  /* 0xff8000000d977808 */ /* 0x000fe40007000000 */
[C---:B------:R-:W-:Y:S02]  /*6460*/  ISETP.GE.AND P5, PT, R5.reuse, R154, PT ;  /* 0x0000009a0500720c */ /* 0x040fe40003fa6270 */
[----:B------:R-:W-:Y:S01]  /*6470*/  ISETP.GE.AND P6, PT, R5, R152, PT ;  /* 0x000000980500720c */ /* 0x000fe20003fc6270 */
[----:B------:R-:W-:Y:S01]  /*6480*/  VIADD R5, R31, 0xffffffa9 ;  /* 0xffffffa91f057836 */ /* 0x000fe20000000000 */
[----:B------:R-:W-:Y:S02]  /*6490*/  FSEL R127, R18, -INF , !P4 ;  /* 0xff800000127f7808 */ /* 0x000fe40006000000 */
[----:B------:R-:W-:-:S02]  /*64a0*/  FSEL R7, R7, -INF , P2 ;  /* 0xff80000007077808 */ /* 0x000fc40001000000 */
[----:B------:R-:W-:Y:S02]  /*64b0*/  ISETP.GE.AND P4, PT, R4, R154, PT ;  /* 0x0000009a0400720c */ /* 0x000fe40003f86270 */
[----:B------:R-:W-:Y:S02]  /*64c0*/  FSEL R6, R6, -INF , P0 ;  /* 0xff80000006067808 */ /* 0x000fe40000000000 */
[----:B------:R-:W-:Y:S02]  /*64d0*/  FSEL R19, R19, -INF , P1 ;  /* 0xff80000013137808 */ /* 0x000fe40000800000 */
[----:B------:R-:W-:Y:S02]  /*64e0*/  ISETP.GE.AND P2, PT, R4, R153, PT ;  /* 0x000000990400720c */ /* 0x000fe40003f46270 */
[----:B------:R-:W-:Y:S02]  /*64f0*/  FSEL R117, R7, -INF , !P5 ;  /* 0xff80000007757808 */ /* 0x000fe40006800000 */
[----:B------:R-:W-:-:S02]  /*6500*/  ISETP.GE.AND P0, PT, R5, R155, PT ;  /* 0x0000009b0500720c */ /* 0x000fc40003f06270 */
[----:B------:R-:W-:Y:S01]  /*6510*/  FSEL R125, R6, -INF , !P6 ;  /* 0xff800000067d7808 */ /* 0x000fe20007000000 */
[----:B------:R-:W-:Y:S01]  /*6520*/  VIADD R6, R31, 0xffffffb9 ;  /* 0xffffffb91f067836 */ /* 0x000fe20000000000 */
[----:B------:R-:W-:Y:S02]  /*6530*/  FSEL R123, R19, -INF , !P4 ;  /* 0xff800000137b7808 */ /* 0x000fe40006000000 */
[----:B------:R-:W-:Y:S01]  /*6540*/  ISETP.GE.AND P5, PT, R4, R152, PT ;  /* 0x000000980400720c */ /* 0x000fe20003fa6270 */
[----:B------:R-:W-:Y:S01]  /*6550*/  VIADD R4, R31, 0xffffffb0 ;  /* 0xffffffb01f047836 */ /* 0x000fe20000000000 */
[C---:B------:R-:W-:Y:S02]  /*6560*/  ISETP.GE.AND P6, PT, R5.reuse, R154, PT ;  /* 0x0000009a0500720c */ /* 0x040fe40003fc6270 */
[C---:B------:R-:W-:Y:S02]  /*6570*/  ISETP.GE.AND P1, PT, R5.reuse, R153, PT ;  /* 0x000000990500720c */ /* 0x040fe40003f26270 */
[----:B------:R-:W-:Y:S01]  /*6580*/  ISETP.GE.AND P4, PT, R5, R152, PT ;  /* 0x000000980500720c */ /* 0x000fe20003f86270 */
[----:B------:R-:W-:Y:S01]  /*6590*/  VIADD R5, R31, 0xffffffb1 ;  /* 0xffffffb11f057836 */ /* 0x000fe20000000000 */
[----:B------:R-:W-:-:S02]  /*65a0*/  FSEL R27, R27, -INF , P2 ;  /* 0xff8000001b1b7808 */ /* 0x000fc40001000000 */
[----:B------:R-:W-:Y:S02]  /*65b0*/  FSEL R26, R26, -INF , P0 ;  /* 0xff8000001a1a7808 */ /* 0x000fe40000000000 */
[----:B------:R-:W-:Y:S02]  /*65c0*/  FMNMX3.FTZ R12, R86, R89, R35, !PT ;  /* 0x00000059560c7276 */ /* 0x000fe40007810023 */
[----:B------:R-:W-:Y:S02]  /*65d0*/  FSEL R15, R15, -INF , P1 ;  /* 0xff8000000f0f7808 */ /* 0x000fe40000800000 */
[-C--:B------:R-:W-:Y:S02]  /*65e0*/  ISETP.GE.AND P2, PT, R4, R155.reuse, PT ;  /* 0x0000009b0400720c */ /* 0x080fe40003f46270 */
        /* <DEDUP_REMOVED lines=12> */
[----:B------:R-:W-:Y:S02]  /*66b0*/  FSEL R29, R29, -INF , P1 ;  /* 0xff8000001d1d7808 */ /* 0x000fe40000800000 */
[----:B------:R-:W-:Y:S02]  /*66c0*/  FMNMX3.FTZ R12, R12, R91, R11, !PT ;  /* 0x0000005b0c0c7276 */ /* 0x000fe4000781000b */
[----:B------:R-:W-:-:S02]  /*66d0*/  FSEL R115, R14, -INF , !P5 ;  /* 0xff8000000e737808 */ /* 0x000fc40006800000 */
[-C--:B------:R-:W-:Y:S02]  /*66e0*/  ISETP.GE.AND P1, PT, R4, R155.reuse, PT ;  /* 0x0000009b0400720c */ /* 0x080fe40003f26270 */
[----:B------:R-:W-:Y:S02]  /*66f0*/  FSEL R31, R29, -INF , !P4 ;  /* 0xff8000001d1f7808 */ /* 0x000fe40006000000 */
[----:B------:R-:W-:Y:S02]  /*6700*/  FMNMX3.FTZ R14, R7, R22, R20, !PT ;  /* 0x00000016070e7276 */ /* 0x000fe40007810014 */
[----:B------:R-:W-:Y:S02]  /*6710*/  ISETP.GE.AND P4, PT, R6, R155, PT ;  /* 0x0000009b0600720c */ /* 0x000fe40003f86270 */
[----:B------:R-:W-:Y:S02]  /*6720*/  FMNMX3.FTZ R12, R12, R113, R111, !PT ;  /* 0x000000710c0c7276 */ /* 0x000fe4000781006f */
[----:B------:R-:W-:-:S02]  /*6730*/  ISETP.GE.AND P2, PT, R5, R153, PT ;  /* 0x000000990500720c */ /* 0x000fc40003f46270 */
[----:B------:R-:W-:Y:S02]  /*6740*/  FSEL R29, R32, -INF , P1 ;  /* 0xff800000201d7808 */ /* 0x000fe40000800000 */
[-C--:B------:R-:W-:Y:S02]  /*6750*/  ISETP.GE.AND P5, PT, R4, R154.reuse, PT ;  /* 0x0000009a0400720c */ /* 0x080fe40003fa6270 */
[----:B------:R-:W-:Y:S02]  /*6760*/  FMNMX3.FTZ R14, R14, R157, R107, !PT ;  /* 0x0000009d0e0e7276 */ /* 0x000fe4000781006b */
[----:B------:R-:W-:Y:S02]  /*6770*/  ISETP.GE.AND P1, PT, R6, R154, PT ;  /* 0x0000009a0600720c */ /* 0x000fe40003f26270 */
[----:B------:R-:W-:Y:S02]  /*6780*/  FSEL R34, R34, -INF , P4 ;  /* 0xff80000022227808 */ /* 0x000fe40002000000 */
[----:B------:R-:W-:-:S02]  /*6790*/  FMNMX3.FTZ R12, R12, R23, R21, !PT ;  /* 0x000000170c0c7276 */ /* 0x000fc40007810015 */
[----:B------:R-:W-:Y:S02]  /*67a0*/  FSEL R10, R10, -INF , P0 ;  /* 0xff8000000a0a7808 */ /* 0x000fe40000000000 */
[----:B------:R-:W-:Y:S02]  /*67b0*/  FSEL R25, R28, -INF , P2 ;  /* 0xff8000001c197808 */ /* 0x000fe40001000000 */
[----:B------:R-:W-:Y:S02]  /*67c0*/  FMNMX3.FTZ R14, R14, R151, R117, !PT ;  /* 0x000000970e0e7276 */ /* 0x000fe40007810075 */
[----:B------:R-:W-:Y:S02]  /*67d0*/  FSEL R29, R29, -INF , !P5 ;  /* 0xff8000001d1d7808 */ /* 0x000fe40006800000 */
[----:B------:R-:W-:Y:S02]  /*67e0*/  FSEL R109, R34, -INF , !P1 ;  /* 0xff800000226d7808 */ /* 0x000fe40004800000 */
[----:B------:R-:W-:-:S02]  /*67f0*/  ISETP.GE.AND P0, PT, R6, R153, PT ;  /* 0x000000990600720c */ /* 0x000fc40003f06270 */
[-C--:B------:R-:W-:Y:S02]  /*6800*/  ISETP.GE.AND P2, PT, R6, R152.reuse, PT ;  /* 0x000000980600720c */ /* 0x080fe40003f46270 */
[-C--:B------:R-:W-:Y:S02]  /*6810*/  ISETP.GE.AND P5, PT, R5, R152.reuse, PT ;  /* 0x000000980500720c */ /* 0x080fe40003fa6270 */
[----:B------:R-:W-:Y:S02]  /*6820*/  ISETP.GE.AND P1, PT, R4, R153, PT ;  /* 0x000000990400720c */ /* 0x000fe40003f26270 */
[----:B------:R-:W-:Y:S02]  /*6830*/  FMNMX3.FTZ R6, R12, R127, R125, !PT ;  /* 0x0000007f0c067276 */ /* 0x000fe4000781007d */
[----:B------:R-:W-:Y:S02]  /*6840*/  FMNMX3.FTZ R14, R14, R123, R141, !PT ;  /* 0x0000007b0e0e7276 */ /* 0x000fe4000781008d */
[----:B------:R-:W-:-:S02]  /*6850*/  ISETP.GE.AND P4, PT, R4, R152, PT ;  /* 0x000000980400720c */ /* 0x000fc40003f86270 */
[----:B------:R-:W-:Y:S02]  /*6860*/  FSEL R30, R30, -INF , P1 ;  /* 0xff8000001e1e7808 */ /* 0x000fe40000800000 */
[----:B------:R-:W-:Y:S02]  /*6870*/  FSEL R88, R88, -INF , P0 ;  /* 0xff80000058587808 */ /* 0x000fe40000000000 */
[----:B------:R-:W-:Y:S02]  /*6880*/  FSEL R27, R10, -INF , !P6 ;  /* 0xff8000000a1b7808 */ /* 0x000fe40007000000 */
[----:B------:R-:W-:Y:S02]  /*6890*/  FSEL R25, R25, -INF , !P5 ;  /* 0xff80000019197808 */ /* 0x000fe40006800000 */
[----:B------:R-:W-:Y:S02]  /*68a0*/  FMNMX3.FTZ R6, R6, R121, R119, !PT ;  /* 0x0000007906067276 */ /* 0x000fe40007810077 */
[----:B------:R-:W-:-:S02]  /*68b0*/  FMNMX3.FTZ R14, R14, R115, R31, !PT ;  /* 0x000000730e0e7276 */ /* 0x000fc4000781001f */
[----:B------:R-:W-:Y:S02]  /*68c0*/  FSEL R105, R30, -INF , !P4 ;  /* 0xff8000001e697808 */ /* 0x000fe40006000000 */
[----:B------:R-:W-:Y:S02]  /*68d0*/  FSEL R103, R88, -INF , !P2 ;  /* 0xff80000058677808 */ /* 0x000fe40005000000 */
[----:B------:R-:W-:Y:S02]  /*68e0*/  FMNMX3.FTZ R6, R6, R27, R25, !PT ;  /* 0x0000001b06067276 */ /* 0x000fe40007810019 */
[----:B------:R-:W-:Y:S02]  /*68f0*/  FMNMX3.FTZ R4, R14, R29, R109, !PT ;  /* 0x0000001d0e047276 */ /* 0x000fe4000781006d */
[----:B------:R-:W-:Y:S02]  /*6900*/  FMNMX3.FTZ R13, R6, R105, R103, !PT ;  /* 0x00000069060d7276 */ /* 0x000fe40007810067 */
[----:B-1----:R-:W-:Y:S01]  /*6910*/  LEA R132, R132, R99, 0x18 ;  /* 0x0000006384847211 */ /* 0x002fe200078ec0ff */
[----:B------:R-:W1:Y:S04]  /*6920*/  SHFL.BFLY PT, R5, R4, 0x2, 0x1f ;  /* 0x0c401f0004057f89 */ /* 0x000e6800000e0000 */
[----:B------:R-:W2:Y:S01]  /*6930*/  SHFL.BFLY PT, R6, R13, 0x2, 0x1f ;  /* 0x0c401f000d067f89 */ /* 0x000ea200000e0000 */
[----:B------:R-:W-:-:S05]  /*6940*/  IMAD R133, R133, 0x2, R132 ;  /* 0x0000000285857824 */ /* 0x000fca00078e0284 */
[----:B------:R-:W-:Y:S01]  /*6950*/  LDSM.16.MT88.4 R16, [R133+0x7000] ;  /* 0x007000008510783b */ /* 0x000fe20000004200 */
        /* <DEDUP_REMOVED lines=15> */
[----:B------:R-:W-:Y:S01]  /*6a50*/  FADD.FTZ R6, R86, -R7 ;  /* 0x8000000756067221 */ /* 0x000fe20000010000 */
[-C--:B------:R-:W-:Y:S01]  /*6a60*/  FFMA.FTZ R94, R89, R101.reuse, -R24 ;  /* 0x00000065595e7223 */ /* 0x080fe20000010818 */
[-CC-:B------:R-:W-:Y:S01]  /*6a70*/  FFMA.FTZ R92, R9, R101.reuse, -R98.reuse ;  /* 0x00000065095c7223 */ /* 0x180fe20000010862 */
[-CC-:B------:R-:W-:Y:S01]  /*6a80*/  FFMA.FTZ R35, R8, R101.reuse, -R98.reuse ;  /* 0x0000006508237223 */ /* 0x180fe20000010862 */
[-C--:B------:R-:W-:Y:S01]  /*6a90*/  FFMA.FTZ R5, R11, R101.reuse, -R98 ;  /* 0x000000650b057223 */ /* 0x080fe20000010862 */
[----:B------:R-:W-:Y:S01]  /*6aa0*/  FADD.FTZ R4, R85, -R4 ;  /* 0x8000000455047221 */ /* 0x000fe20000010000 */
[----:B------:R-:W1:Y:S01]  /*6ab0*/  LDSM.16.MT88.4 R8, [R133+0x6000] ;  /* 0x006000008508783b */ /* 0x000e620000004200 */
[-CC-:B------:R-:W-:Y:S01]  /*6ac0*/  FFMA.FTZ R88, R93, R101.reuse, -R24.reuse ;  /* 0x000000655d587223 */ /* 0x180fe20000010818 */
[-C--:B------:R-:W-:Y:S01]  /*6ad0*/  FFMA.FTZ R89, R95, R101.reuse, -R24 ;  /* 0x000000655f597223 */ /* 0x080fe20000010818 */
[----:B------:R-:W-:Y:S01]  /*6ae0*/  FFMA.FTZ R91, R91, R101, -R98 ;  /* 0x000000655b5b7223 */ /* 0x000fe20000010862 */
[C---:B------:R-:W-:Y:S01]  /*6af0*/  FMUL.FTZ R93, R101.reuse, R6 ;  /* 0x00000006655d7220 */ /* 0x040fe20000410000 */
[----:B------:R-:W-:Y:S01]  /*6b00*/  FMUL.FTZ R85, R101, R4 ;  /* 0x0000000465557220 */ /* 0x000fe20000410000 */
[----:B------:R-:W-:Y:S01]  /*6b10*/  LOP3.LUT P0, RZ, R129, 0x4, RZ, 0xc0, !PT ;  /* 0x0000000481ff7812 */ /* 0x000fe2000780c0ff */
[----:B------:R-:W-:Y:S01]  /*6b20*/  MUFU.EX2 R94, R94 ;  /* 0x0000005e005e7308 */ /* 0x000fe20000000800 */
[----:B------:R-:W-:-:S02]  /*6b30*/  VIADD R4, R133, 0x6000 ;  /* 0x0000600085047836 */ /* 0x000fc40000000000 */
[-C--:B------:R-:W-:Y:S01]  /*6b40*/  FFMA.FTZ R104, R113, R101.reuse, -R98 ;  /* 0x0000006571687223 */ /* 0x080fe20000010862 */
[----:B------:R-:W-:Y:S02]  /*6b50*/  VIADD R95, R133, 0x6020 ;  /* 0x00006020855f7836 */ /* 0x000fe40000000000 */
[-CC-:B------:R-:W-:Y:S01]  /*6b60*/  FFMA.FTZ R99, R22, R101.reuse, -R24.reuse ;  /* 0x0000006516637223 */ /* 0x180fe20000010818 */
[-CC-:B------:R-:W-:Y:S01]  /*6b70*/  FFMA.FTZ R100, R20, R101.reuse, -R24.reuse ;  /* 0x0000006514647223 */ /* 0x180fe20000010818 */
[-CC-:B------:R-:W-:Y:S01]  /*6b80*/  FFMA.FTZ R102, R157, R101.reuse, -R24.reuse ;  /* 0x000000659d667223 */ /* 0x180fe20000010818 */
[-C--:B------:R-:W-:Y:S01]  /*6b90*/  FFMA.FTZ R107, R107, R101.reuse, -R24 ;  /* 0x000000656b6b7223 */ /* 0x080fe20000010818 */
        /* <DEDUP_REMOVED lines=15> */
[-C--:B------:R-:W-:Y:S01]  /*6c90*/  FFMA.FTZ R119, R119, R101.reuse, -R98 ;  /* 0x0000006577777223 */ /* 0x080fe20000010862 */
        /* <DEDUP_REMOVED lines=17> */
[----:B------:R2:W4:Y:S08]  /*6db0*/  MUFU.EX2 R86, R5 ;  /* 0x0000000500567308 */ /* 0x0005300000000800 */
[----:B------:R-:W5:Y:S08]  /*6dc0*/  MUFU.EX2 R93, R93 ;  /* 0x0000005d005d7308 */ /* 0x000f700000000800 */
[----:B------:R-:W1:Y:S01]  /*6dd0*/  MUFU.EX2 R85, R85 ;  /* 0x0000005500557308 */ /* 0x000e620000000800 */
[----:B--2---:R-:W-:-:S02]  /*6de0*/  F2FP.BF16.F32.PACK_AB R5, R35, R92 ;  /* 0x0000005c2305723e */ /* 0x004fc400000010ff */
[----:B----4-:R-:W-:-:S05]  /*6df0*/  F2FP.BF16.F32.PACK_AB R7, R86, R91 ;  /* 0x0000005b5607723e */ /* 0x010fca00000010ff */
        /* <DEDUP_REMOVED lines=33> */
[C---:B---3--:R-:W-:Y:S01]  /*7010*/  HMMA.16816.F32.BF16 R72, R4.reuse, R12, R72 ;  /* 0x0000000c0448723c */ /* 0x048fe20000041848 */
[----:B------:R-:W-:Y:S01]  /*7020*/  FMUL.FTZ R53, R53, R93 ;  /* 0x0000005d35357220 */ /* 0x000fe20000410000 */
[-C--:B------:R-:W-:Y:S01]  /*7030*/  FMUL.FTZ R54, R54, R85.reuse ;  /* 0x0000005536367220 */ /* 0x080fe20000410000 */
[----:B------:R-:W-:Y:S01]  /*7040*/  FMUL.FTZ R55, R55, R85 ;  /* 0x0000005537377220 */ /* 0x000fe20000410000 */
[----:B------:R-:W2:Y:S01]  /*7050*/  MUFU.EX2 R100, R100 ;  /* 0x0000006400647308 */ /* 0x000ea20000000800 */
[-C--:B------:R-:W-:Y:S01]  /*7060*/  FMUL.FTZ R36, R36, R93.reuse ;  /* 0x0000005d24247220 */ /* 0x080fe20000410000 */
[----:B------:R-:W-:Y:S01]  /*7070*/  FMUL.FTZ R37, R37, R93 ;  /* 0x0000005d25257220 */ /* 0x000fe20000410000 */
[-C--:B------:R-:W-:Y:S01]  /*7080*/  FMUL.FTZ R38, R38, R85.reuse ;  /* 0x0000005526267220 */ /* 0x080fe20000410000 */
[C---:B------:R-:W-:Y:S01]  /*7090*/  HMMA.16816.F32.BF16 R68, R4.reuse, R14, R68 ;  /* 0x0000000e0444723c */ /* 0x040fe20000041844 */
[----:B------:R-:W3:Y:S01]  /*70a0*/  LDSM.16.MT88.4 R12, [R133+0x8000] ;  /* 0x00800000850c783b */ /* 0x000ee20000004200 */
[----:B------:R-:W-:Y:S01]  /*70b0*/  FMUL.FTZ R39, R39, R85 ;  /* 0x0000005527277220 */ /* 0x000fe20000410000 */
[-C--:B------:R-:W-:Y:S01]  /*70c0*/  FMUL.FTZ R40, R40, R93.reuse ;  /* 0x0000005d28287220 */ /* 0x080fe20000410000 */
[----:B------:R-:W-:Y:S01]  /*70d0*/  MUFU.EX2 R102, R102 ;  /* 0x0000006600667308 */ /* 0x000fe20000000800 */
[----:B------:R-:W-:Y:S01]  /*70e0*/  FMUL.FTZ R41, R41, R93 ;  /* 0x0000005d29297220 */ /* 0x000fe20000410000 */
[-C--:B------:R-:W-:Y:S01]  /*70f0*/  FMUL.FTZ R42, R42, R85.reuse ;  /* 0x000000552a2a7220 */ /* 0x080fe20000410000 */
[----:B------:R-:W-:Y:S01]  /*7100*/  FMUL.FTZ R43, R43, R85 ;  /* 0x000000552b2b7220 */ /* 0x000fe20000410000 */
[C---:B------:R-:W-:Y:S01]  /*7110*/  HMMA.16816.F32.BF16 R64, R4.reuse, R16, R64 ;  /* 0x000000100440723c */ /* 0x040fe20000041840 */
[-C--:B------:R-:W-:Y:S01]  /*7120*/  FMUL.FTZ R44, R44, R93.reuse ;  /* 0x0000005d2c2c7220 */ /* 0x080fe20000410000 */
[----:B------:R-:W-:Y:S01]  /*7130*/  FMUL.FTZ R45, R45, R93 ;  /* 0x0000005d2d2d7220 */ /* 0x000fe20000410000 */
[-C--:B------:R-:W-:Y:S01]  /*7140*/  FMUL.FTZ R46, R46, R85.reuse ;  /* 0x000000552e2e7220 */ /* 0x080fe20000410000 */
[----:B------:R-:W-:Y:S01]  /*7150*/  MUFU.EX2 R107, R107 ;  /* 0x0000006b006b7308 */ /* 0x000fe20000000800 */
[----:B------:R-:W-:Y:S01]  /*7160*/  FMUL.FTZ R47, R47, R85 ;  /* 0x000000552f2f7220 */ /* 0x000fe20000410000 */
[-C--:B------:R-:W-:Y:S01]  /*7170*/  FMUL.FTZ R48, R48, R93.reuse ;  /* 0x0000005d30307220 */ /* 0x080fe20000410000 */
[----:B------:R-:W-:Y:S01]  /*7180*/  FMUL.FTZ R49, R49, R93 ;  /* 0x0000005d31317220 */ /* 0x000fe20000410000 */
[C---:B------:R-:W-:Y:S01]  /*7190*/  HMMA.16816.F32.BF16 R60, R4.reuse, R18, R60 ;  /* 0x00000012043c723c */ /* 0x040fe2000004183c */
[----:B------:R-:W4:Y:S01]  /*71a0*/  LDSM.16.MT88.4 R16, [R95+0x2000] ;  /* 0x002000005f10783b */ /* 0x000f220000004200 */
[-C--:B------:R-:W-:Y:S01]  /*71b0*/  FMUL.FTZ R50, R50, R85.reuse ;  /* 0x0000005532327220 */ /* 0x080fe20000410000 */
[----:B------:R-:W-:Y:S01]  /*71c0*/  FMUL.FTZ R51, R51, R85 ;  /* 0x0000005533337220 */ /* 0x000fe20000410000 */
        /* <DEDUP_REMOVED lines=8> */
[----:B------:R-:W-:Y:S02]  /*7250*/  @P3 IMAD.MOV.U32 R85, RZ, RZ, R32 ;  /* 0x000000ffff553224 */ /* 0x000fe400078e0020 */
[----:B------:R-:W-:Y:S01]  /*7260*/  FADD.FTZ R89, R89, R90 ;  /* 0x0000005a59597221 */ /* 0x000fe20000010000 */
[----:B------:R-:W-:Y:S01]  /*7270*/  FADD.FTZ R91, R91, R92 ;  /* 0x0000005c5b5b7221 */ /* 0x000fe20000010000 */
[----:B------:R-:W-:Y:S01]  /*7280*/  HMMA.16816.F32.BF16 R52, R4, R10, R52 ;  /* 0x0000000a0434723c */ /* 0x000fe20000041834 */
[----:B------:R-:W5:Y:S01]  /*7290*/  LDSM.16.MT88.4 R8, [R133+0x6400] ;  /* 0x006400008508783b */ /* 0x000f620000004200 */
[----:B------:R-:W-:Y:S01]  /*72a0*/  FADD.FTZ R88, R88, R89 ;  /* 0x0000005958587221 */ /* 0x000fe20000010000 */
[----:B------:R-:W-:Y:S01]  /*72b0*/  MUFU.EX2 R113, R113 ;  /* 0x0000007100717308 */ /* 0x000fe20000000800 */
[----:B------:R-:W-:Y:S01]  /*72c0*/  FADD.FTZ R91, R86, R91 ;  /* 0x0000005b565b7221 */ /* 0x000fe20000010000 */
[----:B------:R-:W-:-:S02]  /*72d0*/  IMAD.MOV.U32 R86, RZ, RZ, R34 ;  /* 0x000000ffff567224 */ /* 0x000fc400078e0022 */
[----:B------:R-:W-:Y:S01]  /*72e0*/  @P3 IMAD.MOV.U32 R86, RZ, RZ, R34 ;  /* 0x000000ffff563224 */ /* 0x000fe200078e0022 */
        /* <DEDUP_REMOVED lines=109> */
.L_x_10875:
[----:B------:R-:W-:-:S07]  /*79c0*/  IADD3 R157, PT, PT, R33, -0x1, RZ ;  /* 0xffffffff219d7810 */ /* 0x000fce0007ffe0ff */
.L_x_10884:
[----:B------:R-:W-:Y:S05]  /*79d0*/  BSYNC B2 ;  /* 0x0000000000027941 */ /* 0x000fea0003800000 */
.L_x_10874:
        /* <DEDUP_REMOVED lines=12> */
.L_x_10892:
        /* <DEDUP_REMOVED lines=78> */
.L_x_10887:
[----:B------:R-:W-:Y:S05]  /*7f80*/  BSYNC.RECONVERGENT B0 ;  /* 0x0000000000007941 */ /* 0x000fea0003800200 */
.L_x_10886:
        /* <DEDUP_REMOVED lines=14> */
[C---:B------:R-:W-:Y:S01]  /*8070*/  LOP3.LUT R89, R129.reuse, 0x8, RZ, 0xc0, !PT ;  /* 0x0000000881597812 */ /* 0x040fe200078ec0ff */
[----:B-1----:R-:W-:Y:S01]  /*8080*/  ULEA UR6, UR6, UR7, 0x18 ;  /* 0x0000000706067291 */ /* 0x002fe2000f8ec0ff */
[C---:B------:R-:W-:Y:S02]  /*8090*/  SHF.L.U32 R134, R129.reuse, 0x5, RZ ;  /* 0x0000000581867819 */ /* 0x040fe400000006ff */
        /* <DEDUP_REMOVED lines=41> */
[----:B-1----:R-:W1:Y:S01]  /*8330*/  LDSM.16.M88.4 R124, [R85+0x3c00] ;  /* 0x003c0000557c783b */ /* 0x002e620000000200 */
[C---:B------:R-:W-:Y:S07]  /*8340*/  HMMA.16816.F32.BF16 R24, R88.reuse, R102, RZ ;  /* 0x000000665818723c */ /* 0x040fee00000418ff */
[----:B------:R-:W-:Y:S01]  /*8350*/  LDSM.16.M88.4 R92, [R87+0x4000] ;  /* 0x00400000575c783b */ /* 0x000fe20000000200 */
[C---:B------:R-:W-:Y:S07]  /*8360*/  HMMA.16816.F32.BF16 R28, R88.reuse, R104, RZ ;  /* 0x00000068581c723c */ /* 0x040fee00000418ff */
[----:B------:R-:W-:Y:S01]  /*8370*/  LDSM.16.M88.4 R96, [R87+0x4400] ;  /* 0x004400005760783b */ /* 0x000fe20000000200 */
[----:B------:R-:W-:Y:S07]  /*8380*/  HMMA.16816.F32.BF16 R32, R88, R106, RZ ;  /* 0x0000006a5820723c */ /* 0x000fee00000418ff */
[----:B------:R-:W4:Y:S01]  /*8390*/  LDSM.16.M88.4 R88, [R130+0x1000] ;  /* 0x001000008258783b */ /* 0x000f220000000200 */
[C---:B--2---:R-:W-:Y:S07]  /*83a0*/  HMMA.16816.F32.BF16 R4, R108.reuse, R112, R4 ;  /* 0x000000706c04723c */ /* 0x044fee0000041804 */
[----:B------:R-:W2:Y:S01]  /*83b0*/  LDSM.16.M88.4 R100, [R87+0x4800] ;  /* 0x004800005764783b */ /* 0x000ea20000000200 */
[C---:B------:R-:W-:Y:S07]  /*83c0*/  HMMA.16816.F32.BF16 R8, R108.reuse, R114, R8 ;  /* 0x000000726c08723c */ /* 0x040fee0000041808 */
[----:B------:R-:W2:Y:S01]  /*83d0*/  LDSM.16.M88.4 R104, [R87+0x4c00] ;  /* 0x004c00005768783b */ /* 0x000ea20000000200 */
[C---:B---3--:R-:W-:Y:S07]  /*83e0*/  HMMA.16816.F32.BF16 R12, R108.reuse, R116, R12 ;  /* 0x000000746c0c723c */ /* 0x048fee000004180c */
[----:B------:R-:W-:Y:S01]  /*83f0*/  LDSM.16.M88.4 R112, [R86+0x1000] ;  /* 0x001000005670783b */ /* 0x000fe20000000200 */
[C---:B------:R-:W-:Y:S07]  /*8400*/  HMMA.16816.F32.BF16 R16, R108.reuse, R118, R16 ;  /* 0x000000766c10723c */ /* 0x040fee0000041810 */
[----:B------:R-:W3:Y:S01]  /*8410*/  LDSM.16.M88.4 R116, [R85+0x4000] ;  /* 0x004000005574783b */ /* 0x000ee20000000200 */
[C---:B------:R-:W-:Y:S08]  /*8420*/  HMMA.16816.F32.BF16 R20, R108.reuse, R120, R20 ;  /* 0x000000786c14723c */ /* 0x040ff00000041814 */
[C---:B------:R-:W-:Y:S01]  /*8430*/  HMMA.16816.F32.BF16 R24, R108.reuse, R122, R24 ;  /* 0x0000007a6c18723c */ /* 0x040fe20000041818 */
[----:B------:R-:W-:Y:S07]  /*8440*/  LDSM.16.M88.4 R120, [R85+0x4800] ;  /* 0x004800005578783b */ /* 0x000fee0000000200 */
[C---:B-1----:R-:W-:Y:S08]  /*8450*/  HMMA.16816.F32.BF16 R28, R108.reuse, R124, R28 ;  /* 0x0000007c6c1c723c */ /* 0x042ff0000004181c */
[----:B------:R-:W-:Y:S01]  /*8460*/  HMMA.16816.F32.BF16 R32, R108, R126, R32 ;  /* 0x0000007e6c20723c */ /* 0x000fe20000041820 */
[----:B------:R-:W1:Y:S07]  /*8470*/  LDSM.16.M88.4 R108, [R85+0x4400] ;  /* 0x00440000556c783b */ /* 0x000e6e0000000200 */
[C---:B----4-:R-:W-:Y:S01]  /*8480*/  HMMA.16816.F32.BF16 R4, R88.reuse, R92, R4 ;  /* 0x0000005c5804723c */ /* 0x050fe20000041804 */
[----:B------:R-:W-:Y:S07]  /*8490*/  LDSM.16.M88.4 R124, [R85+0x5000] ;  /* 0x00500000557c783b */ /* 0x000fee0000000200 */
[C---:B------:R-:W-:Y:S01]  /*84a0*/  HMMA.16816.F32.BF16 R8, R88.reuse, R94, R8 ;  /* 0x0000005e5808723c */ /* 0x040fe20000041808 */
[----:B------:R-:W4:Y:S07]  /*84b0*/  LDSM.16.M88.4 R92, [R85+0x4c00] ;  /* 0x004c0000555c783b */ /* 0x000f2e0000000200 */
        /* <DEDUP_REMOVED lines=8> */
[----:B------:R-:W2:Y:S07]  /*8540*/  LDSM.16.M88.4 R88, [R87+0x5400] ;  /* 0x005400005758783b */ /* 0x000eae0000000200 */
[C---:B---3--:R-:W-:Y:S01]  /*8550*/  HMMA.16816.F32.BF16 R4, R112.reuse, R116, R4 ;  /* 0x000000747004723c */ /* 0x048fe20000041804 */
[----:B------:R-:W3:Y:S07]  /*8560*/  LDSM.16.M88.4 R104, [R87+0x5800] ;  /* 0x005800005768783b */ /* 0x000eee0000000200 */
[C---:B------:R-:W-:Y:S01]  /*8570*/  HMMA.16816.F32.BF16 R8, R112.reuse, R118, R8 ;  /* 0x000000767008723c */ /* 0x040fe20000041808 */
[----:B------:R-:W-:Y:S07]  /*8580*/  LDSM.16.M88.4 R116, [R86+0x2000] ;  /* 0x002000005674783b */ /* 0x000fee0000000200 */
[C---:B-1----:R-:W-:Y:S08]  /*8590*/  HMMA.16816.F32.BF16 R12, R112.reuse, R108, R12 ;  /* 0x0000006c700c723c */ /* 0x042ff0000004180c */
[C---:B------:R-:W-:Y:S01]  /*85a0*/  HMMA.16816.F32.BF16 R16, R112.reuse, R110, R16 ;  /* 0x0000006e7010723c */ /* 0x040fe20000041810 */
[----:B------:R-:W1:Y:S07]  /*85b0*/  LDSM.16.M88.4 R108, [R87+0x5c00] ;  /* 0x005c0000576c783b */ /* 0x000e6e0000000200 */
[C---:B------:R-:W-:Y:S08]  /*85c0*/  HMMA.16816.F32.BF16 R20, R112.reuse, R120, R20 ;  /* 0x000000787014723c */ /* 0x040ff00000041814 */
[C---:B------:R-:W-:Y:S08]  /*85d0*/  HMMA.16816.F32.BF16 R24, R112.reuse, R122, R24 ;  /* 0x0000007a7018723c */ /* 0x040ff00000041818 */
[C---:B----4-:R-:W-:Y:S08]  /*85e0*/  HMMA.16816.F32.BF16 R28, R112.reuse, R92, R28 ;  /* 0x0000005c701c723c */ /* 0x050ff0000004181c */
[----:B------:R-:W-:Y:S01]  /*85f0*/  HMMA.16816.F32.BF16 R32, R112, R94, R32 ;  /* 0x0000005e7020723c */ /* 0x000fe20000041820 */
[----:B------:R-:W-:Y:S07]  /*8600*/  LDSM.16.M88.4 R92, [R85+0x5800] ;  /* 0x00580000555c783b */ /* 0x000fee0000000200 */
[C---:B--2---:R-:W-:Y:S08]  /*8610*/  HMMA.16816.F32.BF16 R4, R96.reuse, R100, R4 ;  /* 0x000000646004723c */ /* 0x044ff00000041804 */
[C---:B------:R-:W-:Y:S08]  /*8620*/  HMMA.16816.F32.BF16 R8, R96.reuse, R102, R8 ;  /* 0x000000666008723c */ /* 0x040ff00000041808 */
[C---:B------:R-:W-:Y:S08]  /*8630*/  HMMA.16816.F32.BF16 R12, R96.reuse, R88, R12 ;  /* 0x00000058600c723c */ /* 0x040ff0000004180c */
        /* <DEDUP_REMOVED lines=158> */
.L_x_10891:
[----:B------:R-:W-:Y:S05]  /*9020*/  BSYNC.RECONVERGENT B0 ;  /* 0x0000000000007941 */ /* 0x000fea0003800200 */
.L_x_10890:
        /* <DEDUP_REMOVED lines=13> */
.L_x_10889:
[----:B------:R-:W-:Y:S05]  /*9100*/  BSYNC.RECONVERGENT B1 ;  /* 0x0000000000017941 */ /* 0x000fea0003800200 */
.L_x_10888:
[----:B------:R-:W3:Y:S01]  /*9110*/  LD.E R87, desc[UR4][R2.64+0xdc] ;  /* 0x0000dc0402577980 */ /* 0x000ee2000c101900 */
[C---:B------:R-:W-:Y:S01]  /*9120*/  VIADD R21, R158.reuse, 0xffffffe1 ;  /* 0xffffffe19e157836 */ /* 0x040fe20000000000 */
[C---:B------:R-:W-:Y:S01]  /*9130*/  ISETP.GE.AND P1, PT, R158.reuse, R155, PT ;  /* 0x0000009b9e00720c */ /* 0x040fe20003f26270 */
[C---:B-1----:R-:W-:Y:S01]  /*9140*/  VIADD R11, R158.reuse, 0xffffffe9 ;  /* 0xffffffe99e0b7836 */ /* 0x042fe20000000000 */
[C---:B------:R-:W-:Y:S01]  /*9150*/  ISETP.GE.AND P6, PT, R158.reuse, R153, PT ;  /* 0x000000999e00720c */ /* 0x040fe20003fc6270 */
[C---:B------:R-:W-:Y:S01]  /*9160*/  VIADD R4, R158.reuse, 0xffffffe0 ;  /* 0xffffffe09e047836 */ /* 0x040fe20000000000 */
[-C--:B------:R-:W-:Y:S01]  /*9170*/  ISETP.GE.AND P4, PT, R21, R155.reuse, PT ;  /* 0x0000009b1500720c */ /* 0x080fe20003f86270 */
[----:B------:R-:W-:Y:S01]  /*9180*/  VIADD R23, R158, 0xfffffff0 ;  /* 0xfffffff09e177836 */ /* 0x000fe20000000000 */
[----:B------:R-:W-:Y:S01]  /*9190*/  FSEL R28, R10, -INF , P1 ;  /* 0xff8000000a1c7808 */ /* 0x000fe20000800000 */
[----:B------:R-:W-:Y:S01]  /*91a0*/  VIADD R22, R158, 0xfffffff1 ;  /* 0xfffffff19e167836 */ /* 0x000fe20000000000 */
[----:B------:R-:W-:Y:S01]  /*91b0*/  FSEL R19, R126, -INF , P4 ;  /* 0xff8000007e137808 */ /* 0x000fe20002000000 */
[C---:B--2---:R-:W-:Y:S01]  /*91c0*/  VIADD R13, R158.reuse, 0xffffffe8 ;  /* 0xffffffe89e0d7836 */ /* 0x044fe20000000000 */
[----:B------:R-:W-:Y:S01]  /*91d0*/  ISETP.GE.AND P4, PT, R11, R155, PT ;  /* 0x0000009b0b00720c */ /* 0x000fe20003f86270 */
        /* <DEDUP_REMOVED lines=30> */
[----:B------:R-:W-:Y:S01]  /*93c0*/  FSEL R120, R14, -INF , P6 ;  /* 0xff8000000e787808 */ /* 0x000fe20003000000 */
        /* <DEDUP_REMOVED lines=9> */
[----:B------:R-:W-:Y:S01]  /*9460*/  FSEL R126, R5, -INF , P1 ;  /* 0xff800000057e7808 */ /* 0x000fe20000800000 */
[----:B------:R-:W-:Y:S01]  /*9470*/  VIADD R5, R158, 0x19 ;  /* 0x000000199e057836 */ /* 0x000fe20000000000 */
[-C--:B------:R-:W-:Y:S02]  /*9480*/  ISETP.GE.AND P1, PT, R12, R155.reuse, PT ;  /* 0x0000009b0c00720c */ /* 0x080fe40003f26270 */
[----:B------:R-:W-:Y:S02]  /*9490*/  FSEL R95, R95, -INF , P4 ;  /* 0xff8000005f5f7808 */ /* 0x000fe40002000000 */
[-C--:B------:R-:W-:Y:S02]  /*94a0*/  ISETP.GE.AND P5, PT, R4, R155.reuse, PT ;  /* 0x0000009b0400720c */ /* 0x080fe40003fa6270 */
[-C--:B------:R-:W-:Y:S02]  /*94b0*/  ISETP.GE.AND P4, PT, R10, R155.reuse, PT ;  /* 0x0000009b0a00720c */ /* 0x080fe40003f86270 */
[----:B------:R-:W-:Y:S02]  /*94c0*/  FSEL R121, R9, -INF , P1 ;  /* 0xff80000009797808 */ /* 0x000fe40000800000 */
[----:B------:R-:W-:Y:S02]  /*94d0*/  ISETP.GE.AND P0, PT, R13, R155, PT ;  /* 0x0000009b0d00720c */ /* 0x000fe40003f06270 */
[-C--:B------:R-:W-:Y:S02]  /*94e0*/  ISETP.GE.AND P1, PT, R16, R153.reuse, PT ;  /* 0x000000991000720c */ /* 0x080fe40003f26270 */
[----:B------:R-:W-:Y:S02]  /*94f0*/  FSEL R26, R125, -INF , P5 ;  /* 0xff8000007d1a7808 */ /* 0x000fe40002800000 */
[C---:B------:R-:W-:Y:S02]  /*9500*/  ISETP.GE.AND P6, PT, R4.reuse, R154, PT ;  /* 0x0000009a0400720c */ /* 0x040fe40003fc6270 */
        /* <DEDUP_REMOVED lines=34> */
[----:B------:R-:W-:Y:S02]  /*9730*/  ISETP.GE.AND P6, PT, R23, R154, PT ;  /* 0x0000009a1700720c */ /* 0x000fe40003fc6270 */
[----:B------:R-:W-:Y:S02]  /*9740*/  FSEL R15, R15, -INF , !P0 ;  /* 0xff8000000f0f7808 */ /* 0x000fe40004000000 */
[----:B------:R-:W-:Y:S02]  /*9750*/  FSEL R27, R27, -INF , !P6 ;  /* 0xff8000001b1b7808 */ /* 0x000fe40007000000 */
[C---:B------:R-:W-:Y:S02]  /*9760*/  ISETP.GE.AND P6, PT, R22.reuse, R152, PT ;  /* 0x000000981600720c */ /* 0x040fe40003fc6270 */
[----:B------:R-:W-:Y:S02]  /*9770*/  FSEL R17, R17, -INF , !P5 ;  /* 0xff80000011117808 */ /* 0x000fe40006800000 */
[----:B------:R-:W-:Y:S02]  /*9780*/  FSEL R33, R103, -INF , !P6 ;  /* 0xff80000067217808 */ /* 0x000fe40007000000 */
        /* <DEDUP_REMOVED lines=9> */
[-C--:B------:R-:W-:Y:S02]  /*9820*/  ISETP.GE.AND P6, PT, R12, R154.reuse, PT ;  /* 0x0000009a0c00720c */ /* 0x080fe40003fc6270 */
[C---:B------:R-:W-:Y:S02]  /*9830*/  ISETP.GE.AND P5, PT, R8.reuse, R154, PT ;  /* 0x0000009a0800720c */ /* 0x040fe40003fa6270 */
[-C--:B------:R-:W-:Y:S02]  /*9840*/  ISETP.GE.AND P1, PT, R8, R152.reuse, PT ;  /* 0x000000980800720c */ /* 0x080fe40003f26270 */
[----:B------:R-:W-:Y:S02]  /*9850*/  ISETP.GE.AND P0, PT, R18, R152, PT ;  /* 0x000000981200720c */ /* 0x000fe40003f06270 */
[----:B------:R-:W-:Y:S02]  /*9860*/  FMNMX3.FTZ R8, R0, R21, R19, !PT ;  /* 0x0000001500087276 */ /* 0x000fe40007810013 */
[----:B------:R-:W-:Y:S02]  /*9870*/  FSEL R119, R106, -INF , !P4 ;  /* 0xff8000006a777808 */ /* 0x000fe40006000000 */
[-C--:B------:R-:W-:Y:S02]  /*9880*/  ISETP.GE.AND P4, PT, R18, R154.reuse, PT ;  /* 0x0000009a1200720c */ /* 0x080fe40003f86270 */
[----:B------:R-:W-:Y:S02]  /*9890*/  FSEL R127, R95, -INF , !P0 ;  /* 0xff8000005f7f7808 */ /* 0x000fe40004000000 */
[----:B------:R-:W-:Y:S02]  /*98a0*/  FSEL R121, R121, -INF , !P6 ;  /* 0xff80000079797808 */ /* 0x000fe40007000000 */
[----:B------:R-:W-:Y:S02]  /*98b0*/  FMNMX3.FTZ R8, R8, R13, R11, !PT ;  /* 0x0000000d08087276 */ /* 0x000fe4000781000b */
[C---:B------:R-:W-:Y:S02]  /*98c0*/  ISETP.GE.AND P0, PT, R10.reuse, R154, PT ;  /* 0x0000009a0a00720c */ /* 0x040fe40003f06270 */
[-C--:B------:R-:W-:Y:S02]  /*98d0*/  ISETP.GE.AND P6, PT, R10, R152.reuse, PT ;  /* 0x000000980a00720c */ /* 0x080fe40003fc6270 */
[----:B------:R-:W-:Y:S02]  /*98e0*/  FMNMX3.FTZ R10, R84, R17, R15, !PT ;  /* 0x00000011540a7276 */ /* 0x000fe4000781000f */
[----:B------:R-:W-:Y:S02]  /*98f0*/  FSEL R118, R94, -INF , !P4 ;  /* 0xff8000005e767808 */ /* 0x000fe40006000000 */
[-C--:B------:R-:W-:Y:S02]  /*9900*/  ISETP.GE.AND P4, PT, R16, R152.reuse, PT ;  /* 0x000000981000720c */ /* 0x080fe40003f86270 */
        /* <DEDUP_REMOVED lines=8> */
[C---:B------:R-:W-:Y:S02]  /*9990*/  ISETP.GE.AND P0, PT, R5.reuse, R154, PT ;  /* 0x0000009a0500720c */ /* 0x040fe40003f06270 */
[----:B------:R-:W-:Y:S02]  /*99a0*/  FMNMX3.FTZ R8, R8, R114, R119, !PT ;  /* 0x0000007208087276 */ /* 0x000fe40007810077 */
[-C--:B------:R-:W-:Y:S02]  /*99b0*/  ISETP.GE.AND P4, PT, R5, R152.reuse, PT ;  /* 0x000000980500720c */ /* 0x080fe40003f86270 */
[----:B------:R-:W-:Y:S02]  /*99c0*/  FSEL R123, R86, -INF , !P5 ;  /* 0xff800000567b7808 */ /* 0x000fe40006800000 */
[----:B------:R-:W-:Y:S02]  /*99d0*/  FMNMX3.FTZ R5, R10, R35, R33, !PT ;  /* 0x000000230a057276 */ /* 0x000fe40007810021 */
[----:B------:R-:W-:Y:S02]  /*99e0*/  ISETP.GE.AND P5, PT, R14, R152, PT ;  /* 0x000000980e00720c */ /* 0x000fe40003fa6270 */
[----:B------:R-:W-:Y:S02]  /*99f0*/  FSEL R126, R126, -INF , !P1 ;  /* 0xff8000007e7e7808 */ /* 0x000fe40004800000 */
[----:B------:R-:W-:Y:S02]  /*9a00*/  FMNMX3.FTZ R23, R8, R125, R118, !PT ;  /* 0x0000007d08177276 */ /* 0x000fe40007810076 */
[----:B------:R-:W-:Y:S02]  /*9a10*/  FMNMX3.FTZ R5, R5, R116, R123, !PT ;  /* 0x0000007405057276 */ /* 0x000fe4000781007b */
[----:B------:R-:W-:Y:S02]  /*9a20*/  FSEL R110, R110, -INF , !P0 ;  /* 0xff8000006e6e7808 */ /* 0x000fe40004000000 */
[----:B------:R-:W-:Y:S02]  /*9a30*/  FSEL R141, R141, -INF , !P5 ;  /* 0xff8000008d8d7808 */ /* 0x000fe40006800000 */
[----:B------:R-:W-:Y:S02]  /*9a40*/  FMNMX3.FTZ R6, R23, R122, R126, !PT ;  /* 0x0000007a17067276 */ /* 0x000fe4000781007e */
[C---:B------:R-:W-:Y:S02]  /*9a50*/  ISETP.GE.AND P5, PT, R4.reuse, R154, PT ;  /* 0x0000009a0400720c */ /* 0x040fe40003fa6270 */
        /* <DEDUP_REMOVED lines=13> */
[----:B------:R-:W-:Y:S02]  /*9b30*/  SHF.R.U32.HI R96, RZ, 0x1, R129 ;  /* 0x00000001ff607819 */ /* 0x000fe40000011681 */
[----:B------:R-:W-:Y:S05]  /*9b40*/  FMNMX3.FTZ R6, R5, R89, R88, !PT ;  /* 0x0000005905067276 */ /* 0x000fea0007810058 */
[----:B------:R-:W1:Y:S02]  /*9b50*/  SHFL.BFLY PT, R5, R6, 0x2, 0x1f ;  /* 0x0c401f0006057f89 */ /* 0x000e6400000e0000 */
[----:B-1----:R-:W-:Y:S02]  /*9b60*/  FMNMX.FTZ R4, R6, R5, !PT ;  /* 0x0000000506047209 */ /* 0x002fe40007810000 */
[----:B------:R-:W-:Y:S02]  /*9b70*/  FMNMX.FTZ R23, R8, R29, !PT ;  /* 0x0000001d08177209 */ /* 0x000fe40007810000 */
[----:B------:R-:W-:Y:S02]  /*9b80*/  LOP3.LUT R5, R96, 0x8, RZ, 0xc0, !PT ;  /* 0x0000000860057812 */ /* 0x000fe400078ec0ff */
[----:B------:R-:W1:Y:S08]  /*9b90*/  SHFL.BFLY PT, R85, R4, 0x1, 0x1f ;  /* 0x0c201f0004557f89 */ /* 0x000e7000000e0000 */
[----:B------:R-:W2:Y:S01]  /*9ba0*/  SHFL.BFLY PT, R86, R23, 0x1, 0x1f ;  /* 0x0c201f0017567f89 */ /* 0x000ea200000e0000 */
[----:B-1----:R-:W-:Y:S02]  /*9bb0*/  FMNMX.FTZ R85, R4, R85, !PT ;  /* 0x0000005504557209 */ /* 0x002fe40007810000 */
[----:B------:R-:W-:Y:S02]  /*9bc0*/  LOP3.LUT R4, R5, 0xc0, R134, 0xf8, !PT ;  /* 0x000000c005047812 */ /* 0x000fe400078ef886 */
[----:B--2---:R-:W-:Y:S01]  /*9bd0*/  FMNMX.FTZ R86, R23, R86, !PT ;  /* 0x0000005617567209 */ /* 0x004fe20007810000 */
[C---:B---3--:R-:W-:Y:S01]  /*9be0*/  FMUL.FTZ R90, R87.reuse, R85 ;  /* 0x00000055575a7220 */ /* 0x048fe20000410000 */
[----:B------:R-:W-:Y:S02]  /*9bf0*/  LOP3.LUT R134, R134, 0x120, RZ, 0xc0, !PT ;  /* 0x0000012086867812 */ /* 0x000fe400078ec0ff */
[----:B------:R-:W-:Y:S01]  /*9c00*/  FSETP.NEU.FTZ.AND P1, PT, R86, -INF , PT ;  /* 0xff8000005600780b */ /* 0x000fe20003f3d000 */
[----:B------:R-:W-:Y:S01]  /*9c10*/  FMUL.FTZ R112, R87, R86 ;  /* 0x0000005657707220 */ /* 0x000fe20000410000 */
[----:B------:R-:W-:Y:S02]  /*9c20*/  FSETP.NEU.FTZ.AND P0, PT, R85, -INF , PT ;  /* 0xff8000005500780b */ /* 0x000fe40003f1d000 */
[----:B------:R-:W-:Y:S02]  /*9c30*/  LOP3.LUT R133, R134, R4, R133, 0xf6, !PT ;  /* 0x0000000486857212 */ /* 0x000fe400078ef685 */
[----:B------:R-:W-:Y:S02]  /*9c40*/  FSEL R112, R112, RZ, P1 ;  /* 0x000000ff70707208 */ /* 0x000fe40000800000 */
[----:B------:R-:W-:Y:S01]  /*9c50*/  FSEL R90, R90, RZ, P0 ;  /* 0x000000ff5a5a7208 */ /* 0x000fe20000000000 */
[----:B------:R-:W-:Y:S01]  /*9c60*/  IMAD R97, R133, 0x2, R132 ;  /* 0x0000000285617824 */ /* 0x000fe200078e0284 */
[----:B------:R-:W-:Y:S01]  /*9c70*/  FSEL R5, R86, RZ, P1 ;  /* 0x000000ff56057208 */ /* 0x000fe20000800000 */
[-CC-:B------:R-:W-:Y:S01]  /*9c80*/  FFMA.FTZ R99, R13, R87.reuse, -R112.reuse ;  /* 0x000000570d637223 */ /* 0x180fe20000010870 */
[-C--:B------:R-:W-:Y:S01]  /*9c90*/  FFMA.FTZ R105, R21, R87.reuse, -R112 ;  /* 0x0000005715697223 */ /* 0x080fe20000010870 */
[-C--:B------:R-:W-:Y:S01]  /*9ca0*/  FFMA.FTZ R101, R15, R87.reuse, -R90 ;  /* 0x000000570f657223 */ /* 0x080fe2000001085a */
[-C--:B------:R-:W-:Y:S01]  /*9cb0*/  FFMA.FTZ R102, R19, R87.reuse, -R112 ;  /* 0x0000005713667223 */ /* 0x080fe20000010870 */
[----:B------:R-:W1:Y:S01]  /*9cc0*/  LDSM.16.MT88.4 R12, [R97+0x6000] ;  /* 0x00600000610c783b */ /* 0x000e620000004200 */
[----:B------:R-:W-:Y:S01]  /*9cd0*/  FADD.FTZ R0, -R5, R0 ;  /* 0x0000000005007221 */ /* 0x000fe20000010100 */
[----:B------:R-:W-:Y:S01]  /*9ce0*/  FSEL R5, R85, RZ, P0 ;  /* 0x000000ff55057208 */ /* 0x000fe20000000000 */
[-C--:B------:R-:W-:Y:S01]  /*9cf0*/  FFMA.FTZ R103, R17, R87.reuse, -R90 ;  /* 0x0000005711677223 */ /* 0x080fe2000001085a */
[-C--:B------:R-:W-:Y:S01]  /*9d00*/  FFMA.FTZ R100, R11, R87.reuse, -R112 ;  /* 0x000000570b647223 */ /* 0x080fe20000010870 */
[----:B------:R-:W-:Y:S01]  /*9d10*/  FMUL.FTZ R4, R87, R0 ;  /* 0x0000000057047220 */ /* 0x000fe20000410000 */
[-C--:B------:R-:W-:Y:S01]  /*9d20*/  FFMA.FTZ R104, R9, R87.reuse, -R90 ;  /* 0x0000005709687223 */ /* 0x080fe2000001085a */
[----:B------:R-:W-:Y:S01]  /*9d30*/  FADD.FTZ R0, -R5, R84 ;  /* 0x0000005405007221 */ /* 0x000fe20000010100 */
[----:B------:R-:W-:Y:S02]  /*9d40*/  VIADD R5, R97, 0x6000 ;  /* 0x0000600061057836 */ /* 0x000fe40000000000 */
[-C--:B------:R-:W-:Y:S01]  /*9d50*/  FFMA.FTZ R107, R7, R87.reuse, -R90 ;  /* 0x00000057076b7223 */ /* 0x080fe2000001085a */
[----:B------:R-:W-:Y:S02]  /*9d60*/  VIADD R98, R97, 0x6020 ;  /* 0x0000602061627836 */ /* 0x000fe40000000000 */
[----:B------:R-:W-:Y:S01]  /*9d70*/  FMUL.FTZ R8, R87, R0 ;  /* 0x0000000057087220 */ /* 0x000fe20000410000 */
[----:B------:R-:W-:Y:S01]  /*9d80*/  @P2 VIADD R98, R5, 0xffffffe0 ;  /* 0xffffffe005622836 */ /* 0x000fe20000000000 */
[----:B------:R-:W-:Y:S01]  /*9d90*/  MUFU.EX2 R105, R105 ;  /* 0x0000006900697308 */ /* 0x000fe20000000800 */
[----:B------:R-:W-:Y:S01]  /*9da0*/  LDSM.16.MT88.4 R28, [R97+0x7000] ;  /* 0x00700000611c783b */ /* 0x000fe20000004200 */
[-CC-:B------:R-:W-:Y:S01]  /*9db0*/  FFMA.FTZ R106, R27, R87.reuse, -R112.reuse ;  /* 0x000000571b6a7223 */ /* 0x180fe20000010870 */
[-C--:B------:R-:W-:Y:S01]  /*9dc0*/  FFMA.FTZ R109, R25, R87.reuse, -R112 ;  /* 0x00000057196d7223 */ /* 0x080fe20000010870 */
[-CC-:B------:R-:W-:Y:S01]  /*9dd0*/  FFMA.FTZ R108, R35, R87.reuse, -R90.reuse ;  /* 0x00000057236c7223 */ /* 0x180fe2000001085a */
[-C--:B------:R-:W-:Y:S01]  /*9de0*/  FFMA.FTZ R111, R33, R87.reuse, -R90 ;  /* 0x00000057216f7223 */ /* 0x080fe2000001085a */
[-CC-:B------:R-:W-:Y:S01]  /*9df0*/  FFMA.FTZ R114, R114, R87.reuse, -R112.reuse ;  /* 0x0000005772727223 */ /* 0x180fe20000010870 */
[-C--:B------:R-:W-:Y:S03]  /*9e00*/  FFMA.FTZ R119, R119, R87.reuse, -R112 ;  /* 0x0000005777777223 */ /* 0x080fe60000010870 */
[----:B------:R-:W2:Y:S01]  /*9e10*/  MUFU.EX2 R102, R102 ;  /* 0x0000006600667308 */ /* 0x000ea20000000800 */
[----:B------:R-:W3:Y:S01]  /*9e20*/  LDSM.16.MT88.4 R20, [R98] ;  /* 0x000000006214783b */ /* 0x000ee20000004200 */
        /* <DEDUP_REMOVED lines=10> */
[-CC-:B------:R-:W-:Y:S01]  /*9ed0*/  FFMA.FTZ R141, R141, R87.reuse, -R90.reuse ;  /* 0x000000578d8d7223 */ /* 0x180fe2000001085a */
[-C--:B------:R-:W-:Y:S01]  /*9ee0*/  FFMA.FTZ R134, R113, R87.reuse, -R90 ;  /* 0x0000005771867223 */ /* 0x080fe2000001085a */
[-CC-:B------:R-:W-:Y:S01]  /*9ef0*/  FFMA.FTZ R113, R91, R87.reuse, -R112.reuse ;  /* 0x000000575b717223 */ /* 0x180fe20000010870 */
[--C-:B------:R-:W-:Y:S03]  /*9f00*/  FFMA.FTZ R121, R121, R87, -R112.reuse ;  /* 0x0000005779797223 */ /* 0x100fe60000010870 */
[----:B------:R-:W4:Y:S01]  /*9f10*/  MUFU.EX2 R101, R101 ;  /* 0x0000006500657308 */ /* 0x000f220000000800 */
[----:B--2---:R-:W-:Y:S01]  /*9f20*/  F2FP.BF16.F32.PACK_AB R92, R102, R105 ;  /* 0x00000069665c723e */ /* 0x004fe200000010ff */
[-CC-:B------:R-:W-:Y:S01]  /*9f30*/  FFMA.FTZ R126, R117, R87.reuse, -R112.reuse ;  /* 0x00000057757e7223 */ /* 0x180fe20000010870 */
[-C--:B------:R-:W-:Y:S01]  /*9f40*/  FFMA.FTZ R112, R110, R87.reuse, -R112 ;  /* 0x000000576e707223 */ /* 0x080fe20000010870 */
[-CC-:B------:R-:W-:Y:S01]  /*9f50*/  FFMA.FTZ R110, R89, R87.reuse, -R90.reuse ;  /* 0x00000057596e7223 */ /* 0x180fe2000001085a */
[-CC-:B------:R-:W-:Y:S01]  /*9f60*/  FFMA.FTZ R115, R115, R87.reuse, -R90.reuse ;  /* 0x0000005773737223 */ /* 0x180fe2000001085a */
[----:B------:R-:W-:Y:S01]  /*9f70*/  FFMA.FTZ R90, R88, R87, -R90 ;  /* 0x00000057585a7223 */ /* 0x000fe2000001085a */
[----:B------:R-:W-:Y:S03]  /*9f80*/  ISETP.GT.AND P0, PT, R157, R138, PT ;  /* 0x0000008a9d00720c */ /* 0x000fe60003f04270 */
[----:B------:R-:W-:Y:S10]  /*9f90*/  MUFU.EX2 R99, R99 ;  /* 0x0000006300637308 */ /* 0x000ff40000000800 */
        /* <DEDUP_REMOVED lines=196> */
.L_x_10885:
        /* <DEDUP_REMOVED lines=10> */
.L_x_10900:
        /* <DEDUP_REMOVED lines=98> */
[----:B------:R-:W3:Y:S01]  /*b2a0*/  @P0 MUFU.LG2 R59, R4 ;  /* 0x00000004003b0308 */ /* 0x000ee20000000c00 */
[----:B------:R-:W-:Y:S01]  /*b2b0*/  SHF.R.U32.HI R56, RZ, 0x3, R129 ;  /* 0x00000003ff387819 */ /* 0x000fe20000011681 */
[----:B------:R-:W-:Y:S01]  /*b2c0*/  BSSY.RECONVERGENT B0, `(.L_x_10894) ;  /* 0x0000038000007945 */ /* 0x000fe20003800200 */
[----:B----4-:R-:W-:-:S02]  /*b2d0*/  LOP3.LUT R7, R13, 0x18, R96, 0x78, !PT ;  /* 0x000000180d077812 */ /* 0x010fc400078e7860 */
[----:B------:R-:W-:Y:S02]  /*b2e0*/  SHF.L.U32 R6, R145, 0x6, RZ ;  /* 0x0000000691067819 */ /* 0x000fe400000006ff */
[----:B------:R-:W-:Y:S01]  /*b2f0*/  LOP3.LUT R7, R7, 0xf24, R128, 0xf8, !PT ;  /* 0x00000f2407077812 */ /* 0x000fe200078ef880 */
[----:B------:R-:W4:Y:S01]  /*b300*/  @P5 MUFU.LG2 R84, R84 ;  /* 0x0000005400545308 */ /* 0x000f220000000c00 */
[C---:B------:R-:W-:Y:S02]  /*b310*/  IADD3 R12, PT, PT, R56.reuse, 0x10, RZ ;  /* 0x00000010380c7810 */ /* 0x040fe40007ffe0ff */
[----:B------:R-:W-:Y:S02]  /*b320*/  IADD3 R8, PT, PT, R56, 0x20, RZ ;  /* 0x0000002038087810 */ /* 0x000fe40007ffe0ff */
[----:B------:R-:W-:Y:S01]  /*b330*/  LEA R132, R7, R132, 0x2 ;  /* 0x0000008407847211 */ /* 0x000fe200078e10ff */
[----:B------:R-:W-:Y:S01]  /*b340*/  BAR.SYNC.DEFER_BLOCKING 0x0 ;  /* 0x0000000000007b1d */ /* 0x000fe20000010000 */
[----:B------:R-:W-:-:S02]  /*b350*/  ISETP.GE.AND P3, PT, R12, R135, PT ;  /* 0x000000870c00720c */ /* 0x000fc40003f66270 */
[-C--:B------:R-:W-:Y:S01]  /*b360*/  ISETP.GE.AND P2, PT, R8, R135.reuse, PT ;  /* 0x000000870800720c */ /* 0x080fe20003f46270 */
[----:B---3--:R-:W-:Y:S01]  /*b370*/  @P0 FMUL.FTZ R59, R59, 0.69314718246459960938 ;  /* 0x3f3172183b3b0820 */ /* 0x008fe20000410000 */
[----:B------:R-:W-:Y:S02]  /*b380*/  LOP3.LUT R57, R128, 0x1c, RZ, 0xc0, !PT ;  /* 0x0000001c80397812 */ /* 0x000fe400078ec0ff */
[----:B------:R-:W-:Y:S02]  /*b390*/  LOP3.LUT P6, RZ, R129, 0x3, RZ, 0xc0, !PT ;  /* 0x0000000381ff7812 */ /* 0x000fe400078cc0ff */
[----:B-1----:R-:W-:Y:S01]  /*b3a0*/  MOV R3, 0xff800000 ;  /* 0xff80000000037802 */ /* 0x002fe20000000f00 */
[----:B------:R-:W-:Y:S02]  /*b3b0*/  IMAD R57, R56, 0x60, R57 ;  /* 0x0000006038397824 */ /* 0x000fe400078e0239 */
[----:B-----5:R-:W-:Y:S01]  /*b3c0*/  @P0 FFMA.FTZ R3, R0, R86, R59 ;  /* 0x0000005600030223 */ /* 0x020fe2000001003b */
[----:B------:R-:W-:Y:S01]  /*b3d0*/  ISETP.GE.AND P4, PT, R56, R135, PT ;  /* 0x000000873800720c */ /* 0x000fe20003f86270 */
[----:B----4-:R-:W-:Y:S01]  /*b3e0*/  @P5 FMUL.FTZ R59, R84, 0.69314718246459960938 ;  /* 0x3f317218543b5820 */ /* 0x010fe20000410000 */
        /* <DEDUP_REMOVED lines=37> */
.L_x_10895:
[----:B------:R-:W-:Y:S05]  /*b640*/  BSYNC.RECONVERGENT B0 ;  /* 0x0000000000007941 */ /* 0x000fea0003800200 */
.L_x_10894:
        /* <DEDUP_REMOVED lines=10> */
[----:B--2---:R-:W-:Y:S05]  /*b6f0*/  @P1 RET.REL.NODEC R144 `(_ZN5flash24flash_fwd_splitkv_kernelI23Flash_fwd_kernel_traitsILi96ELi64ELi64ELi4ELb0ELb0EN7cutlass10bfloat16_tE19Flash_kernel_traitsILi96ELi64ELi64ELi4ES3_EELb0ELb1ELb0ELb0ELb1ELb1ELb1ELb0EEEvNS_16Flash_fwd_paramsE) ;  /* 0xffffff4890401950 */ /* 0x004fea0003c3ffff */
[----:B------:R-:W-:Y:S01]  /*b700*/  MOV R145, 0x0 ;  /* 0x0000000000917802 */ /* 0x000fe20000000f00 */
[----:B------:R-:W-:Y:S04]  /*b710*/  ST.E.128 desc[UR4][R52.64+0x4800], R36 ;  /* 0x0048002434007985 */ /* 0x000fe8000c101d04 */
[----:B------:R-:W-:Y:S04]  /*b720*/  ST.E.128 desc[UR4][R52.64+0x4880], R20 ;  /* 0x0048801434007985 */ /* 0x000fe8000c101d04 */
[----:B------:R1:W-:Y:S02]  /*b730*/  ST.E.128 desc[UR4][R52.64+0x4900], R4 ;  /* 0x0049000434007985 */ /* 0x0003e4000c101d04 */
[----:B-1----:R-:W-:Y:S05]  /*b740*/  RET.REL.NODEC R144 `(_ZN5flash24flash_fwd_splitkv_kernelI23Flash_fwd_kernel_traitsILi96ELi64ELi64ELi4ELb0ELb0EN7cutlass10bfloat16_tE19Flash_kernel_traitsILi96ELi64ELi64ELi4ES3_EELb0ELb1ELb0ELb0ELb1ELb1ELb1ELb0EEEvNS_16Flash_fwd_paramsE) ;  /* 0xffffff48902c7950 */ /* 0x002fea0003c3ffff */
.L_x_10893:
[----:B------:R-:W-:Y:S01]  /*b750*/  MOV R6, 0x2 ;  /* 0x0000000200067802 */ /* 0x000fe20000000f00 */
[----:B------:R-:W-:Y:S01]  /*b760*/  IMAD.MOV.U32 R5, RZ, RZ, 0x1f ;  /* 0x0000001fff057424 */ /* 0x000fe200078e00ff */
[----:B------:R-:W-:-:S07]  /*b770*/  MOV R7, 0xffffffff ;  /* 0xffffffff00077802 */ /* 0x000fce0000000f00 */
[----:B-1---5:R-:W-:Y:S05]  /*b780*/  WARPSYNC.COLLECTIVE R7, `(.L_x_10896) ;  /* 0x0000000007087348 */ /* 0x022fea0003c00000 */
[----:B------:R2:W3:Y:S02]  /*b790*/  SHFL.BFLY P0, R8, R165, R6, R5 ;  /* 0x0c000006a5087389 */ /* 0x0004e40000000005 */
[----:B-123-5:R-:W-:Y:S05]  /*b7a0*/  ENDCOLLECTIVE ;  /* 0x000000000000791b */ /* 0x02efea0003800000 */
.L_x_10896:
[----:B------:R-:W-:Y:S02]  /*b7b0*/  IMAD.MOV.U32 R4, RZ, RZ, R8 ;  /* 0x000000ffff047224 */ /* 0x000fe400078e0008 */
[----:B------:R-:W-:Y:S02]  /*b7c0*/  IMAD.MOV.U32 R6, RZ, RZ, 0x1 ;  /* 0x00000001ff067424 */ /* 0x000fe400078e00ff */
[----:B------:R-:W-:-:S05]  /*b7d0*/  FADD.FTZ R9, R4, R165 ;  /* 0x000000a504097221 */ /* 0x000fca0000010000 */
[----:B------:R-:W-:-:S07]  /*b7e0*/  MOV R165, R9 ;  /* 0x0000000900a57202 */ /* 0x000fce0000000f00 */
[----:B------:R-:W-:Y:S05]  /*b7f0*/  WARPSYNC.COLLECTIVE R7, `(.L_x_10897) ;  /* 0x0000000007087348 */ /* 0x000fea0003c00000 */
[----:B------:R1:W2:Y:S02]  /*b800*/  SHFL.BFLY P0, R8, R165, R6, R5 ;  /* 0x0c000006a5087389 */ /* 0x0002a40000000005 */
[----:B-12---:R-:W-:Y:S05]  /*b810*/  ENDCOLLECTIVE ;  /* 0x000000000000791b */ /* 0x006fea0003800000 */
.L_x_10897:
[----:B------:R-:W-:Y:S01]  /*b820*/  MOV R165, R159 ;  /* 0x0000009f00a57202 */ /* 0x000fe20000000f00 */
[----:B------:R-:W-:Y:S01]  /*b830*/  IMAD.MOV.U32 R6, RZ, RZ, 0x2 ;  /* 0x00000002ff067424 */ /* 0x000fe200078e00ff */
[----:B------:R-:W-:-:S07]  /*b840*/  MOV R4, R8 ;  /* 0x0000000800047202 */ /* 0x000fce0000000f00 */
[----:B------:R-:W-:Y:S05]  /*b850*/  WARPSYNC.COLLECTIVE R7, `(.L_x_10898) ;  /* 0x0000000007087348 */ /* 0x000fea0003c00000 */
[----:B------:R1:W2:Y:S02]  /*b860*/  SHFL.BFLY P0, R8, R165, R6, R5 ;  /* 0x0c000006a5087389 */ /* 0x0002a40000000005 */
[----:B-12---:R-:W-:Y:S05]  /*b870*/  ENDCOLLECTIVE ;  /* 0x000000000000791b */ /* 0x006fea0003800000 */
.L_x_10898:
[----:B------:R-:W-:Y:S01]  /*b880*/  FADD.FTZ R4, R9, R4 ;  /* 0x0000000409047221 */ /* 0x000fe20000010000 */
[----:B------:R-:W-:Y:S01]  /*b890*/  FADD.FTZ R84, R8, R159 ;  /* 0x0000009f08547221 */ /* 0x000fe20000010000 */
[----:B------:R-:W-:-:S04]  /*b8a0*/  MOV R6, 0x1 ;  /* 0x0000000100067802 */ /* 0x000fc80000000f00 */
[----:B------:R-:W-:-:S07]  /*b8b0*/  MOV R165, R84 ;  /* 0x0000005400a57202 */ /* 0x000fce0000000f00 */
[----:B------:R-:W-:Y:S05]  /*b8c0*/  WARPSYNC.COLLECTIVE R7, `(.L_x_10899) ;  /* 0x0000000007087348 */ /* 0x000fea0003c00000 */
[----:B------:R1:W2:Y:S02]  /*b8d0*/  SHFL.BFLY P0, R8, R165, R6, R5 ;  /* 0x0c000006a5087389 */ /* 0x0002a40000000005 */
[----:B-12---:R-:W-:Y:S05]  /*b8e0*/  ENDCOLLECTIVE ;  /* 0x000000000000791b */ /* 0x006fea0003800000 */
.L_x_10899:
[----:B------:R-:W-:Y:S05]  /*b8f0*/  BRA `(.L_x_10900) ;  /* 0xfffffff000e07947 */ /* 0x000fea000383ffff */
.L_x_10901:
        /* <DEDUP_REMOVED lines=16> */
.L_x_11703:


//--------------------- .text._ZN5flash24flash_fwd_splitkv_kernelI23Flash_fwd_kernel_traitsILi96ELi64ELi64ELi4ELb0ELb0EN7cutlass10bfloat16_tE19Flash_kernel_traitsILi96ELi64ELi64ELi4ES3_EELb0ELb1ELb1ELb0ELb0ELb0ELb1ELb0EEEvNS_16Flash_fwd_paramsE --------------------------
	.section	.text._ZN5flash24flash_fwd_splitkv_kernelI23Flash_fwd_kernel_traitsILi96ELi64ELi64ELi4ELb0ELb0EN7cutlass10bfloat16_tE19Flash_kernel_traitsILi96ELi64ELi64ELi4ES3_EELb0ELb1ELb1ELb0ELb0ELb0ELb1ELb0EEEvNS_16Flash_fwd_paramsE,"ax",@progbits
	.align	128
        .global         _ZN5flash24flash_fwd_splitkv_kernelI23Flash_fwd_kernel_traitsILi96ELi64ELi64ELi4ELb0ELb0EN7cutlass10bfloat16_tE19Flash_kernel_traitsILi96ELi64ELi64ELi4ES3_EELb0ELb1ELb1ELb0ELb0ELb0ELb1ELb0EEEvNS_16Flash_fwd_paramsE
        .type           _ZN5flash24flash_fwd_splitkv_kernelI23Flash_fwd_kernel_traitsILi96ELi64ELi64ELi4ELb0ELb0EN7cutlass10bfloat16_tE19Flash_kernel_traitsILi96ELi64ELi64ELi4ES3_EELb0ELb1ELb1ELb0ELb0ELb0ELb1ELb0EEEvNS_16Flash_fwd_paramsE,@function
        .size           _ZN5flash24flash_fwd_splitkv_kernelI23Flash_fwd_kernel_traitsILi96ELi64ELi64ELi4ELb0ELb0EN7cutlass10bfloat16_tE19Flash_kernel_traitsILi96ELi64ELi64ELi4ES3_EELb0ELb1ELb1ELb0ELb0ELb0ELb1ELb0EEEvNS_16Flash_fwd_paramsE,(.L_x_11704 - _ZN5flash24flash_fwd_splitkv_kernelI23Flash_fwd_kernel_traitsILi96ELi64ELi64ELi4ELb0ELb0EN7cutlass10bfloat16_tE19Flash_kernel_traitsILi96ELi64ELi64ELi4ES3_EELb0ELb1ELb1ELb0ELb0ELb0ELb1ELb0EEEvNS_16Flash_fwd_paramsE)
        .other          _ZN5flash24flash_fwd_splitkv_kernelI23Flash_fwd_kernel_traitsILi96ELi64ELi64ELi4ELb0ELb0EN7cutlass10bfloat16_tE19Flash_kernel_traitsILi96ELi64ELi64ELi4ES3_EELb0ELb1ELb1ELb0ELb0ELb0ELb1ELb0EEEvNS_16Flash_fwd_paramsE,@"STO_CUDA_ENTRY STV_DEFAULT"
_ZN5flash24flash_fwd_splitkv_kernelI23Flash_fwd_kernel_traitsILi96ELi64ELi64ELi4ELb0ELb0EN7cutlass10bfloat16_tE19Flash_kernel_traitsILi96ELi64ELi64ELi4ES3_EELb0ELb1ELb1ELb0ELb0ELb0ELb1ELb0EEEvNS_16Flash_fwd_paramsE:
.text._ZN5flash24flash_fwd_splitkv_kernelI23Flash_fwd_kernel_traitsILi96ELi64ELi64ELi4ELb0ELb0EN7cutlass10bfloat16_tE19Flash_kernel_traitsILi96ELi64ELi64ELi4ES3_EELb0ELb1ELb1ELb0ELb0ELb0ELb1ELb0EEEvNS_16Flash_fwd_paramsE:
        /* <DEDUP_REMOVED lines=29> */
[----:B---3--:R-:W-:Y:S05]  /*01d0*/  CALL.REL.NOINC `($_ZN5flash24flash_fwd_splitkv_kernelI23Flash_fwd_kernel_traitsILi96ELi64ELi64ELi4ELb0ELb0EN7cutlass10bfloat16_tE19Flash_kernel_traitsILi96ELi64ELi64ELi4ES3_EELb0ELb1ELb1ELb0ELb0ELb0ELb1ELb0EEEvNS_16Flash_fwd_paramsE$_ZN5flash30compute_attn_1rowblock_splitkvI23Flash_fwd_kernel_traitsILi96ELi64ELi64ELi4ELb0ELb0EN7cutlass10bfloat16_tE19Flash_kernel_traitsILi96ELi64ELi64ELi4ES3_EELb0ELb1ELb1ELb0ELb0ELb0ELb1ELb0ENS_16Flash_fwd_paramsEEEvRKT8_iiiii) ;  /* 0x0000000000087944 */ /* 0x008fea0003c00000 */
[----:B------:R-:W-:Y:S05]  /*01e0*/  BSYNC.RECONVERGENT B3 ;  /* 0x0000000000037941 */ /* 0x000fea0003800200 */
.L_x_10902:
[----:B------:R-:W-:Y:S05]  /*01f0*/  EXIT ;  /* 0x000000000000794d */ /* 0x000fea0003800000 */
        .type           $_ZN5flash24flash_fwd_splitkv_kernelI23Flash_fwd_kernel_traitsILi96ELi64ELi64ELi4ELb0ELb0EN7cutlass10bfloat16_tE19Flash_kernel_traitsILi96ELi64ELi64ELi4ES3_EELb0ELb1ELb1ELb0ELb0ELb0ELb1ELb0EEEvNS_16Flash_fwd_paramsE$_ZN5flash30compute_attn_1rowblock_splitkvI23Flash_fwd_kernel_traitsILi96ELi64ELi64ELi4ELb0ELb0EN7cutlass10bfloat16_tE19Flash_kernel_traitsILi96ELi64ELi64ELi4ES3_EELb0ELb1ELb1ELb0ELb0ELb0ELb1ELb0ENS_16Flash_fwd_paramsEEEvRKT8_iiiii,@function
        .size           $_ZN5flash24flash_fwd_splitkv_kernelI23Flash_fwd_kernel_traitsILi96ELi64ELi64ELi4ELb0ELb0EN7cutlass10bfloat16_tE19Flash_kernel_traitsILi96ELi64ELi64ELi4ES3_EELb0ELb1ELb1ELb0ELb0ELb0ELb1ELb0EEEvNS_16Flash_fwd_paramsE$_ZN5flash30compute_attn_1rowblock_splitkvI23Flash_fwd_kernel_traitsILi96ELi64ELi64ELi4ELb0ELb0EN7cutlass10bfloat16_tE19Flash_kernel_traitsILi96ELi64ELi64ELi4ES3_EELb0ELb1ELb1ELb0ELb0ELb0ELb1ELb0ENS_16Flash_fwd_paramsEEEvRKT8_iiiii,(.L_x_11704 - $_ZN5flash24flash_fwd_splitkv_kernelI23Flash_fwd_kernel_traitsILi96ELi64ELi64ELi4ELb0ELb0EN7cutlass10bfloat16_tE19Flash_kernel_traitsILi96ELi64ELi64ELi4ES3_EELb0ELb1ELb1ELb0ELb0ELb0ELb1ELb0EEEvNS_16Flash_fwd_paramsE$_ZN5flash30compute_attn_1rowblock_splitkvI23Flash_fwd_kernel_traitsILi96ELi64ELi64ELi4ELb0ELb0EN7cutlass10bfloat16_tE19Flash_kernel_traitsILi96ELi64ELi64ELi4ES3_EELb0ELb1ELb1ELb0ELb0ELb0ELb1ELb0ENS_16Flash_fwd_paramsEEEvRKT8_iiiii)
$_ZN5flash24flash_fwd_splitkv_kernelI23Flash_fwd_kernel_traitsILi96ELi64ELi64ELi4ELb0ELb0EN7cutlass10bfloat16_tE19Flash_kernel_traitsILi96ELi64ELi64ELi4ES3_EELb0ELb1ELb1ELb0ELb0ELb0ELb1ELb0EEEvNS_16Flash_fwd_paramsE$_ZN5flash30compute_attn_1rowblock_splitkvI23Flash_fwd_kernel_traitsILi96ELi64ELi64ELi4ELb0ELb0EN7cutlass10bfloat16_tE19Flash_kernel_traitsILi96ELi64ELi64ELi4ES3_EELb0ELb1ELb1ELb0ELb0ELb0ELb1ELb0ENS_16Flash_fwd_paramsEEEvRKT8_iiiii:
        /* <DEDUP_REMOVED lines=38> */
.L_x_10904:
[----:B------:R-:W-:Y:S05]  /*0460*/  BSYNC.RECONVERGENT B0 ;  /* 0x0000000000007941 */ /* 0x000fea0003800200 */
.L_x_10903:
[----:B------:R-:W-:Y:S04]  /*0470*/  BSSY.RECONVERGENT B0, `(.L_x_10905) ;  /* 0x0000007000007945 */ /* 0x000fe80003800200 */
[----:B------:R-:W-:Y:S05]  /*0480*/  @!P3 BRA `(.L_x_10906) ;  /* 0x000000000014b947 */ /* 0x000fea0003800000 */
[----:B------:R-:W3:Y:S02]  /*0490*/  LD.E.U8 R7, desc[UR4][R2.64+0x1b2] ;  /* 0x0001b20402077980 */ /* 0x000ee4000c101100 */
[----:B---3--:R-:W-:-:S13]  /*04a0*/  ISETP.NE.AND P1, PT, R7, RZ, PT ;  /* 0x000000ff0700720c */ /* 0x008fda0003f25270 */
[----:B------:R-:W3:Y:S02]  /*04b0*/  @P1 LD.E R10, desc[UR4][R12.64+0x4] ;  /* 0x000004040c0a1980 */ /* 0x000ee4000c101900 */
[----:B---3-5:R-:W-:-:S06]  /*04c0*/  @P1 IADD3 R15, PT, PT, R10, -R19, RZ ;  /* 0x800000130a0f1210 */ /* 0x028fcc0007ffe0ff */
[----:B------:R3:W5:Y:S02]  /*04d0*/  @!P1 LD.E R15, desc[UR4][R12.64] ;  /* 0x000000040c0f9980 */ /* 0x000764000c101900 */
.L_x_10906:
[----:B------:R-:W-:Y:S05]  /*04e0*/  BSYNC.RECONVERGENT B0 ;  /* 0x0000000000007941 */ /* 0x000fea0003800200 */
.L_x_10905:
        /* <DEDUP_REMOVED lines=8> */
.L_x_10908:
[----:B------:R-:W4:Y:S01]  /*0570*/  LD.E.64 R6, desc[UR4][R2.64+0x108] ;  /* 0x0001080402067980 */ /* 0x000f22000c101b00 */
[----:B------:R-:W-:Y:S01]  /*0580*/  BSSY.RECONVERGENT B0, `(.L_x_10910) ;  /* 0x0000006000007945 */ /* 0x000fe20003800200 */
[----:B----4-:R-:W-:Y:S01]  /*0590*/  ISETP.NE.U32.AND P0, PT, R6, RZ, PT ;  /* 0x000000ff0600720c */ /* 0x010fe20003f05070 */
[----:B------:R-:W-:-:S03]  /*05a0*/  IMAD.MOV.U32 R6, RZ, RZ, RZ ;  /* 0x000000ffff067224 */ /* 0x000fc600078e00ff */
[----:B------:R-:W-:-:S13]  /*05b0*/  ISETP.NE.AND.EX P0, PT, R7, RZ, PT, P0 ;  /* 0x000000ff0700720c */ /* 0x000fda0003f05300 */
[----:B------:R-:W-:Y:S05]  /*05c0*/  @!P0 BRA `(.L_x_10911) ;  /* 0x0000000000048947 */ /* 0x000fea0003800000 */
[----:B------:R4:W5:Y:S02]  /*05d0*/  LD.E R6, desc[UR4][R2.64+0xbc] ;  /* 0x0000bc0402067980 */ /* 0x000964000c101900 */
.L_x_10911:
[----:B------:R-:W-:Y:S05]  /*05e0*/  BSYNC.RECONVERGENT B0 ;  /* 0x0000000000007941 */ /* 0x000fea0003800200 */
.L_x_10910:
[----:B-----5:R-:W-:Y:S02]  /*05f0*/  IADD3 R15, PT, PT, R6, R15, -R18 ;  /* 0x0000000f060f7210 */ /* 0x020fe40007ffe812 */
.L_x_10909:
[----:B------:R-:W-:Y:S05]  /*0600*/  BSYNC.RECONVERGENT B1 ;  /* 0x0000000000017941 */ /* 0x000fea0003800200 */
.L_x_10907:
[----:B-1----:R-:W-:Y:S01]  /*0610*/  IMAD.SHL.U32 R17, R147, 0x40, RZ ;  /* 0x0000004093117824 */ /* 0x002fe200078e00ff */
[----:B------:R-:W-:Y:S01]  /*0620*/  MOV R6, R146 ;  /* 0x0000009200067202 */ /* 0x000fe20000000f00 */
[----:B------:R-:W-:-:S03]  /*0630*/  IMAD.MOV.U32 R7, RZ, RZ, 0x0 ;  /* 0x00000000ff077424 */ /* 0x000fc600078e00ff */
[----:B------:R-:W-:-:S13]  /*0640*/  ISETP.GT.AND P0, PT, R122, R17, PT ;  /* 0x000000117a00720c */ /* 0x000fda0003f04270 */
[----:B--234-:R-:W-:Y:S05]  /*0650*/  @!P0 RET.REL.NODEC R6 `(_ZN5flash24flash_fwd_splitkv_kernelI23Flash_fwd_kernel_traitsILi96ELi64ELi64ELi4ELb0ELb0EN7cutlass10bfloat16_tE19Flash_kernel_traitsILi96ELi64ELi64ELi4ES3_EELb0ELb1ELb1ELb0ELb0ELb0ELb1ELb0EEEvNS_16Flash_fwd_paramsE) ;  /* 0xfffffff806688950 */ /* 0x01cfea0003c3ffff */
[----:B------:R-:W2:Y:S04]  /*0660*/  LD.E R6, desc[UR4][R2.64+0xb8] ;  /* 0x0000b80402067980 */ /* 0x000ea8000c101900 */
[----:B------:R-:W3:Y:S04]  /*0670*/  LD.E R7, desc[UR4][R2.64+0x188] ;  /* 0x0001880402077980 */ /* 0x000ee8000c101900 */
[----:B------:R-:W4:Y:S01]  /*0680*/  LD.E R9, desc[UR4][R2.64+0x184] ;  /* 0x0001840402097980 */ /* 0x000f22000c101900 */
[----:B------:R-:W-:Y:S01]  /*0690*/  IABS R10, R0 ;  /* 0x00000000000a7213 */ /* 0x000fe20000000000 */
[----:B------:R-:W-:Y:S01]  /*06a0*/  IMAD.IADD R85, R17, 0x1, R15 ;  /* 0x0000000111557824 */ /* 0x000fe200078e020f */
[----:B------:R-:W1:Y:S02]  /*06b0*/  S2R R87, SR_TID.X ;  /* 0x0000000000577919 */ /* 0x000e640000002100 */
[----:B------:R-:W5:Y:S08]  /*06c0*/  I2F.RP R8, R10 ;  /* 0x0000000a00087306 */ /* 0x000f700000209400 */
[----:B-----5:R-:W5:Y:S02]  /*06d0*/  MUFU.RCP R20, R8 ;  /* 0x0000000800147308 */ /* 0x020f640000001000 */
[----:B-----5:R-:W-:-:S06]  /*06e0*/  VIADD R20, R20, 0xffffffe ;  /* 0x0ffffffe14147836 */ /* 0x020fcc0000000000 */
[----:B------:R-:W5:Y:S02]  /*06f0*/  F2I.FTZ.U32.TRUNC.NTZ R21, R20 ;  /* 0x0000001400157305 */ /* 0x000f64000021f000 */
[----:B-----5:R-:W-:Y:S02]  /*0700*/  IMAD.MOV R11, RZ, RZ, -R21 ;  /* 0x000000ffff0b7224 */ /* 0x020fe400078e0a15 */
        /* <DEDUP_REMOVED lines=16> */
[----:B------:R-:W-:Y:S02]  /*0810*/  VIADD R6, R15, 0x3f ;  /* 0x0000003f0f067836 */ /* 0x000fe40000000000 */
[----:B------:R-:W-:Y:S01]  /*0820*/  IMAD R8, R147, 0x40, -R122 ;  /* 0x0000004093087824 */ /* 0x000fe200078e0a7a */
[----:B------:R-:W-:-:S04]  /*0830*/  ISETP.GT.U32.AND P1, PT, R10, R21, PT ;  /* 0x000000150a00720c */ /* 0x000fc80003f24070 */
[----:B---3--:R-:W-:Y:S02]  /*0840*/  IADD3 R7, PT, PT, R7, R8, R6 ;  /* 0x0000000807077210 */ /* 0x008fe40007ffe006 */
[----:B------:R-:W-:-:S03]  /*0850*/  SHF.R.S32.HI R8, RZ, 0x1f, R9 ;  /* 0x0000001fff087819 */ /* 0x000fc60000011409 */
[----:B------:R-:W-:Y:S01]  /*0860*/  VIADD R7, R7, 0x40 ;  /* 0x0000004007077836 */ /* 0x000fe20000000000 */
[----:B------:R-:W-:-:S03]  /*0870*/  LEA.HI R8, R8, R9, RZ, 0x6 ;  /* 0x0000000908087211 */ /* 0x000fc600078f30ff */
[----:B------:R-:W-:Y:S01]  /*0880*/  @!P1 IMAD.IADD R21, R21, 0x1, -R10 ;  /* 0x0000000115159824 */ /* 0x000fe200078e0a0a */
[----:B------:R-:W-:Y:S01]  /*0890*/  SHF.R.S32.HI R8, RZ, 0x6, R8 ;  /* 0x00000006ff087819 */ /* 0x000fe20000011408 */
[----:B------:R-:W-:Y:S01]  /*08a0*/  @!P1 VIADD R11, R11, 0x1 ;  /* 0x000000010b0b9836 */ /* 0x000fe20000000000 */
[----:B------:R-:W-:Y:S02]  /*08b0*/  ISETP.NE.AND P1, PT, R0, RZ, PT ;  /* 0x000000ff0000720c */ /* 0x000fe40003f25270 */
[----:B------:R-:W-:-:S13]  /*08c0*/  ISETP.GE.U32.AND P2, PT, R21, R10, PT ;  /* 0x0000000a1500720c */ /* 0x000fda0003f46070 */
[----:B------:R-:W-:-:S04]  /*08d0*/  @P2 VIADD R11, R11, 0x1 ;  /* 0x000000010b0b2836 */ /* 0x000fc80000000000 */
[----:B------:R-:W-:Y:S01]  /*08e0*/  IMAD.MOV.U32 R10, RZ, RZ, R11 ;  /* 0x000000ffff0a7224 */ /* 0x000fe200078e000b */
[----:B------:R-:W-:-:S03]  /*08f0*/  SHF.R.S32.HI R11, RZ, 0x1f, R6 ;  /* 0x0000001fff0b7819 */ /* 0x000fc60000011406 */
[----:B------:R-:W-:Y:S01]  /*0900*/  @!P0 IMAD.MOV R10, RZ, RZ, -R10 ;  /* 0x000000ffff0a8224 */ /* 0x000fe200078e0a0a */
[----:B------:R-:W-:Y:S02]  /*0910*/  @!P1 LOP3.LUT R10, RZ, R0, RZ, 0x33, !PT ;  /* 0x00000000ff0a9212 */ /* 0x000fe400078e33ff */
[----:B------:R-:W-:Y:S02]  /*0920*/  LEA.HI R6, R11, R6, RZ, 0x6 ;  /* 0x000000060b067211 */ /* 0x000fe400078f30ff */
[----:B------:R-:W-:Y:S01]  /*0930*/  SHF.R.S32.HI R0, RZ, 0x1f, R7 ;  /* 0x0000001fff007819 */ /* 0x000fe20000011407 */
[----:B------:R-:W-:Y:S01]  /*0940*/  IMAD R141, R10, UR8, RZ ;  /* 0x000000080a8d7c24 */ /* 0x000fe2000f8e02ff */
[----:B------:R-:W-:Y:S02]  /*0950*/  SHF.R.S32.HI R6, RZ, 0x6, R6 ;  /* 0x00000006ff067819 */ /* 0x000fe40000011406 */
[----:B------:R-:W-:Y:S02]  /*0960*/  LEA.HI R0, R0, R7, RZ, 0x6 ;  /* 0x0000000700007211 */ /* 0x000fe400078f30ff */
[----:B------:R-:W-:-:S02]  /*0970*/  VIADDMNMX R6, R141, R10, R6, PT ;  /* 0x0000000a8d067246 */ /* 0x000fc40003800106 */
[----:B------:R-:W-:Y:S02]  /*0980*/  SHF.R.S32.HI R7, RZ, 0x6, R0 ;  /* 0x00000006ff077819 */ /* 0x000fe40000011400 */
[----:B------:R-:W-:Y:S02]  /*0990*/  VIMNMX R141, PT, PT, R141, R8, !PT ;  /* 0x000000088d8d7248 */ /* 0x000fe40007fe0100 */
        /* <DEDUP_REMOVED lines=38> */
.L_x_10914:
[----:B------:R-:W-:Y:S05]  /*0c00*/  BSYNC.RECONVERGENT B0 ;  /* 0x0000000000007941 */ /* 0x000fea0003800200 */
.L_x_10913:
        /* <DEDUP_REMOVED lines=16> */
.L_x_10916:
[----:B------:R-:W-:Y:S05]  /*0d10*/  BSYNC.RECONVERGENT B0 ;  /* 0x0000000000007941 */ /* 0x000fea0003800200 */
.L_x_10915:
        /* <DEDUP_REMOVED lines=15> */
.L_x_10918:
[----:B------:R-:W-:Y:S05]  /*0e10*/  BSYNC.RECONVERGENT B0 ;  /* 0x0000000000007941 */ /* 0x000fea0003800200 */
.L_x_10917:
        /* <DEDUP_REMOVED lines=15> */
.L_x_10920:
[----:B------:R-:W-:Y:S05]  /*0f10*/  BSYNC.RECONVERGENT B0 ;  /* 0x0000000000007941 */ /* 0x000fea0003800200 */
.L_x_10919:
        /* <DEDUP_REMOVED lines=13> */
[----:B-12---:R-:W-:Y:S05]  /*0ff0*/  @P6 RET.REL.NODEC R146 `(_ZN5flash24flash_fwd_splitkv_kernelI23Flash_fwd_kernel_traitsILi96ELi64ELi64ELi4ELb0ELb0EN7cutlass10bfloat16_tE19Flash_kernel_traitsILi96ELi64ELi64ELi4ES3_EELb0ELb1ELb1ELb0ELb0ELb0ELb1ELb0EEEvNS_16Flash_fwd_paramsE) ;  /* 0xfffffff092006950 */ /* 0x006fea0003c3ffff */
[----:B------:R-:W-:Y:S02]  /*1000*/  MOV R5, 0xff800000 ;  /* 0xff80000000057802 */ /* 0x000fe40000000f00 */
[----:B------:R-:W-:-:S03]  /*1010*/  MOV R147, 0x0 ;  /* 0x0000000000937802 */ /* 0x000fc60000000f00 */
[----:B------:R1:W-:Y:S02]  /*1020*/  ST.E desc[UR4][R2.64+0xc0], R5 ;  /* 0x0000c00502007985 */ /* 0x0003e4000c101904 */
[----:B-1----:R-:W-:Y:S05]  /*1030*/  RET.REL.NODEC R146 `(_ZN5flash24flash_fwd_splitkv_kernelI23Flash_fwd_kernel_traitsILi96ELi64ELi64ELi4ELb0ELb0EN7cutlass10bfloat16_tE19Flash_kernel_traitsILi96ELi64ELi64ELi4ES3_EELb0ELb1ELb1ELb0ELb0ELb0ELb1ELb0EEEvNS_16Flash_fwd_paramsE) ;  /* 0xffffffec92f07950 */ /* 0x002fea0003c3ffff */
.L_x_10912:
[----:B------:R-:W2:Y:S04]  /*1040*/  LD.E.64 R6, desc[UR4][R2.64+0x158] ;  /* 0x0001580402067980 */ /* 0x000ea8000c101b00 */
[----:B------:R-:W3:Y:S01]  /*1050*/  LD.E.64 R160, desc[UR4][R2.64+0x160] ;  /* 0x0001600402a07980 */ /* 0x000ee2000c101b00 */
[----:B------:R-:W-:Y:S01]  /*1060*/  IMAD.MOV.U32 R16, RZ, RZ, R157 ;  /* 0x000000ffff107224 */ /* 0x000fe200078e009d */
[----:B------:R-:W-:Y:S01]  /*1070*/  BSSY.RECONVERGENT B0, `(.L_x_10921) ;  /* 0x00000b3000007945 */ /* 0x000fe20003800200 */
[----:B--2---:R-:W-:-:S04]  /*1080*/  ISETP.NE.U32.AND P1, PT, R6, RZ, PT ;  /* 0x000000ff0600720c */ /* 0x004fc80003f25070 */
[----:B------:R-:W-:-:S13]  /*1090*/  ISETP.NE.AND.EX P1, PT, R7, RZ, PT, P1 ;  /* 0x000000ff0700720c */ /* 0x000fda0003f25310 */
[----:B------:R-:W-:-:S05]  /*10a0*/  @P1 IADD3 R6, P0, PT, R6, R5, RZ ;  /* 0x0000000506061210 */ /* 0x000fca0007f1e0ff */
[----:B------:R-:W-:-:S05]  /*10b0*/  @P1 IMAD.X R7, R7, 0x1, R4, P0 ;  /* 0x0000000107071824 */ /* 0x000fca00000e0604 */
[----:B------:R1:W5:Y:S01]  /*10c0*/  @P1 LD.E R16, desc[UR4][R6.64] ;  /* 0x0000000406101980 */ /* 0x000362000c101900 */
[----:B---3--:R-:W-:-:S04]  /*10d0*/  ISETP.NE.U32.AND P1, PT, R160, RZ, PT ;  /* 0x000000ffa000720c */ /* 0x008fc80003f25070 */
[----:B------:R-:W-:-:S13]  /*10e0*/  ISETP.NE.AND.EX P1, PT, R161, RZ, PT, P1 ;  /* 0x000000ffa100720c */ /* 0x000fda0003f25310 */
[----:B------:R-:W-:Y:S05]  /*10f0*/  @!P1 BRA `(.L_x_10922) ;  /* 0x0000000400689947 */ /* 0x000fea0003800000 */
[----:B-----5:R-:W1:Y:S04]  /*1100*/  LD.E R16, desc[UR4][R2.64+0x170] ;  /* 0x0001700402107980 */ /* 0x020e68000c101900 */
[----:B------:R-:W2:Y:S04]  /*1110*/  LD.E.64 R10, desc[UR4][R2.64+0x168] ;  /* 0x00016804020a7980 */ /* 0x000ea8000c101b00 */
        /* <DEDUP_REMOVED lines=62> */
[----:B------:R-:W-:Y:S01]  /*1500*/  @P3 VIADD R10, R10, 0x1 ;  /* 0x000000010a0a3836 */ /* 0x000fe20000000000 */
[----:B------:R-:W-:Y:S02]  /*1510*/  SHF.R.S32.HI R31, RZ, 0x1f, R9 ;  /* 0x0000001fff1f7819 */ /* 0x000fe40000011409 */
[----:B----4-:R-:W-:Y:S01]  /*1520*/  SHF.R.S32.HI R11, RZ, 0x1f, R8 ;  /* 0x0000001fff0b7819 */ /* 0x010fe20000011408 */
        /* <DEDUP_REMOVED lines=9> */
[----:B------:R-:W-:-:S03]  /*15c0*/  IMAD.WIDE.U32 R28, R9, R4, R28 ;  /* 0x00000004091c7225 */ /* 0x000fc600078e001c */
[----:B------:R-:W-:Y:S01]  /*15d0*/  SHF.R.S32.HI R12, RZ, 0x1f, R27 ;  /* 0x0000001fff0c7819 */ /* 0x000fe2000001141b */
[----:B------:R-:W-:Y:S02]  /*15e0*/  IMAD.IADD R29, R29, 0x1, R10 ;  /* 0x000000011d1d7824 */ /* 0x000fe400078e020a */
[----:B------:R-:W-:Y:S02]  /*15f0*/  IMAD R21, R21, R27, RZ ;  /* 0x0000001b15157224 */ /* 0x000fe400078e02ff */
        /* <DEDUP_REMOVED lines=10> */
.L_x_10922:
        /* <DEDUP_REMOVED lines=44> */
[----:B------:R-:W-:-:S02]  /*1960*/  LEA R13, R0, 0xffffffc0, 0x6 ;  /* 0xffffffc0000d7811 */ /* 0x000fc400078e30ff */
[----:B------:R-:W-:Y:S02]  /*1970*/  @P3 IADD3 R11, PT, PT, R29, R8, RZ ;  /* 0x000000081d0b3210 */ /* 0x000fe40007ffe0ff */
        /* <DEDUP_REMOVED lines=8> */
[----:B------:R-:W-:-:S02]  /*1a00*/  @!P3 IMAD R8, R9, R6, R8 ;  /* 0x000000060908b224 */ /* 0x000fc400078e0208 */
        /* <DEDUP_REMOVED lines=24> */
[----:B-1----:R-:W-:Y:S02]  /*1b90*/  MOV R9, R13 ;  /* 0x0000000d00097202 */ /* 0x002fe40000000f00 */
.L_x_10923:
[----:B------:R-:W-:Y:S05]  /*1ba0*/  BSYNC.RECONVERGENT B0 ;  /* 0x0000000000007941 */ /* 0x000fea0003800200 */
.L_x_10921:
        /* <DEDUP_REMOVED lines=25> */
[----:B------:R-:W-:Y:S02]  /*1d40*/  ISETP.GE.U32.AND P3, PT, R39, R30, PT ;  /* 0x0000001e2700720c */ /* 0x000fe40003f66070 */
[----:B------:R-:W-:Y:S02]  /*1d50*/  ISETP.GE.AND P0, PT, R14, RZ, PT ;  /* 0x000000ff0e00720c */ /* 0x000fe40003f06270 */
[----:B------:R-:W-:Y:S02]  /*1d60*/  @!P2 IADD3 R35, PT, PT, R35, 0x1, RZ ;  /* 0x000000012323a810 */ /* 0x000fe40007ffe0ff */
[----:B------:R-:W-:Y:S01]  /*1d70*/  ISETP.NE.AND P2, PT, R25, RZ, PT ;  /* 0x000000ff1900720c */ /* 0x000fe20003f45270 */
[----:B-----5:R-:W-:-:S06]  /*1d80*/  IMAD R14, R31, R6, RZ ;  /* 0x000000061f0e7224 */ /* 0x020fcc00078e02ff */
[----:B------:R-:W-:-:S04]  /*1d90*/  @P3 VIADD R35, R35, 0x1 ;  /* 0x0000000123233836 */ /* 0x000fc80000000000 */
[----:B------:R-:W-:Y:S01]  /*1da0*/  IMAD.MOV.U32 R24, RZ, RZ, R35 ;  /* 0x000000ffff187224 */ /* 0x000fe200078e0023 */
[----:B------:R-:W-:Y:S01]  /*1db0*/  SHF.L.U32 R155, R87, 0x3, RZ ;  /* 0x00000003579b7819 */ /* 0x000fe200000006ff */
[C---:B------:R-:W-:Y:S02]  /*1dc0*/  IMAD R14, R9.reuse, R7, R14 ;  /* 0x00000007090e7224 */ /* 0x040fe400078e020e */
[----:B------:R-:W-:Y:S01]  /*1dd0*/  @!P0 IMAD.MOV R24, RZ, RZ, -R24 ;  /* 0x000000ffff188224 */ /* 0x000fe200078e0a18 */
[----:B------:R-:W-:Y:S01]  /*1de0*/  @!P2 LOP3.LUT R24, RZ, R25, RZ, 0x33, !PT ;  /* 0x00000019ff18a212 */ /* 0x000fe200078e33ff */
[----:B------:R-:W-:Y:S01]  /*1df0*/  IMAD.WIDE.U32 R30, R9, R6, RZ ;  /* 0x00000006091e7225 */ /* 0x000fe200078e00ff */
[----:B------:R-:W-:Y:S02]  /*1e00*/  LOP3.LUT R98, R155, 0x18, RZ, 0xc0, !PT ;  /* 0x000000189b627812 */ /* 0x000fe400078ec0ff */
[----:B------:R-:W-:Y:S01]  /*1e10*/  SHF.R.S32.HI R25, RZ, 0x1f, R24 ;  /* 0x0000001fff197819 */ /* 0x000fe20000011418 */
[----:B------:R-:W-:-:S02]  /*1e20*/  IMAD.IADD R9, R31, 0x1, R14 ;  /* 0x000000011f097824 */ /* 0x000fc400078e020e */
[----:B------:R-:W-:Y:S01]  /*1e30*/  IMAD R14, R37, R24, RZ ;  /* 0x00000018250e7224 */ /* 0x000fe200078e02ff */
[----:B------:R-:W-:Y:S02]  /*1e40*/  LOP3.LUT R154, R155, 0xc0, RZ, 0xc0, !PT ;  /* 0x000000c09b9a7812 */ /* 0x000fe400078ec0ff */
[----:B------:R-:W-:Y:S01]  /*1e50*/  IADD3 R22, P2, P0, R30, R22, R98 ;  /* 0x000000161e167210 */ /* 0x000fe2000785e062 */
[----:B------:R-:W-:Y:S01]  /*1e60*/  IMAD.WIDE.U32 R30, R36, R24, RZ ;  /* 0x00000018241e7225 */ /* 0x000fe200078e00ff */
[----:B------:R-:W-:-:S03]  /*1e70*/  LOP3.LUT R154, R154, 0x18, R87, 0xf8, !PT ;  /* 0x000000189a9a7812 */ /* 0x000fc600078ef857 */
[----:B------:R-:W-:Y:S01]  /*1e80*/  IMAD R14, R25, R36, R14 ;  /* 0x00000024190e7224 */ /* 0x000fe200078e020e */
[----:B------:R-:W-:Y:S01]  /*1e90*/  IADD3.X R16, PT, PT, R9, R16, RZ, P2, P0 ;  /* 0x0000001009107210 */ /* 0x000fe200017e04ff */
[----:B------:R-:W1:Y:S01]  /*1ea0*/  S2UR UR6, SR_CgaCtaId ;  /* 0x00000000000679c3 */ /* 0x000e620000008800 */
[----:B------:R-:W-:Y:S02]  /*1eb0*/  IADD3 R30, P0, PT, R22, R30, RZ ;  /* 0x0000001e161e7210 */ /* 0x000fe40007f1e0ff */
[----:B------:R-:W-:Y:S02]  /*1ec0*/  IADD3 R25, PT, PT, R31, R14, RZ ;  /* 0x0000000e1f197210 */ /* 0x000fe40007ffe0ff */
[----:B------:R-:W-:Y:S02]  /*1ed0*/  LOP3.LUT R24, R155, 0x1f20, RZ, 0xc0, !PT ;  /* 0x00001f209b187812 */ /* 0x000fe400078ec0ff */
[----:B------:R-:W-:Y:S01]  /*1ee0*/  LOP3.LUT R9, R154, R98, RZ, 0x3c, !PT ;  /* 0x000000629a097212 */ /* 0x000fe200078e3cff */
[----:B------:R-:W-:-:S03]  /*1ef0*/  IMAD.X R31, R16, 0x1, R25, P0 ;  /* 0x00000001101f7824 */ /* 0x000fc600000e0619 */
[----:B------:R-:W-:Y:S02]  /*1f00*/  LOP3.LUT R9, R24, R9, RZ, 0xfc, !PT ;  /* 0x0000000918097212 */ /* 0x000fe400078efcff */
[----:B------:R-:W-:Y:S01]  /*1f10*/  IADD3 R22, P0, PT, R98, R12, RZ ;  /* 0x0000000c62167210 */ /* 0x000fe20007f1e0ff */
[----:B------:R-:W-:Y:S01]  /*1f20*/  IMAD.IADD R132, R122, 0x1, -R17 ;  /* 0x000000017a847824 */ /* 0x000fe200078e0a11 */
[----:B------:R-:W-:Y:S01]  /*1f30*/  SHF.R.U32.HI R102, RZ, 0x2, R87 ;  /* 0x00000002ff667819 */ /* 0x000fe20000011657 */
[----:B------:R-:W-:-:S04]  /*1f40*/  UMOV UR7, 0x400 ;  /* 0x0000040000077882 */ /* 0x000fc80000000000 */
[-C--:B------:R-:W-:Y:S02]  /*1f50*/  IMAD R145, R7, R102.reuse, RZ ;  /* 0x0000006607917224 */ /* 0x080fe400078e02ff */
[----:B------:R-:W-:Y:S01]  /*1f60*/  IMAD R143, R5, R102, RZ ;  /* 0x00000066058f7224 */ /* 0x000fe200078e02ff */
[----:B-1----:R-:W-:Y:S01]  /*1f70*/  ULEA UR6, UR6, UR7, 0x18 ;  /* 0x0000000706067291 */ /* 0x002fe2000f8ec0ff */
[----:B------:R-:W-:Y:S01]  /*1f80*/  IMAD.WIDE.U32 R30, R102, R6, R30 ;  /* 0x00000006661e7225 */ /* 0x000fe200078e001e */
[----:B------:R-:W-:Y:S03]  /*1f90*/  BSSY.RECONVERGENT B0, `(.L_x_10924) ;  /* 0x000003f000007945 */ /* 0x000fe60003800200 */
[----:B------:R-:W-:Y:S01]  /*1fa0*/  IMAD.IADD R145, R31, 0x1, R145 ;  /* 0x000000011f917824 */ /* 0x000fe200078e0291 */
[----:B------:R-:W-:Y:S01]  /*1fb0*/  MOV R126, UR6 ;  /* 0x00000006007e7c02 */ /* 0x000fe20008000f00 */
[----:B------:R-:W-:Y:S01]  /*1fc0*/  IMAD.MOV.U32 R103, RZ, RZ, RZ ;  /* 0x000000ffff677224 */ /* 0x000fe200078e00ff */
[C---:B------:R-:W-:Y:S01]  /*1fd0*/  SHF.L.U64.HI R138, R6.reuse, 0x5, R7 ;  /* 0x00000005068a7819 */ /* 0x040fe20000010207 */
[----:B------:R-:W-:Y:S01]  /*1fe0*/  IMAD.SHL.U32 R137, R6, 0x20, RZ ;  /* 0x0000002006897824 */ /* 0x000fe200078e00ff */
[C---:B------:R-:W-:Y:S01]  /*1ff0*/  SHF.L.U64.HI R140, R4.reuse, 0x5, R5 ;  /* 0x00000005048c7819 */ /* 0x040fe20000010205 */
[----:B------:R-:W-:Y:S01]  /*2000*/  IMAD.WIDE.U32 R6, R147, 0x40, R102 ;  /* 0x0000004093067825 */ /* 0x000fe200078e0066 */
[----:B------:R-:W-:-:S02]  /*2010*/  SHF.L.U32 R139, R4, 0x5, RZ ;  /* 0x00000005048b7819 */ /* 0x000fc400000006ff */
[C---:B------:R-:W-:Y:S02]  /*2020*/  LOP3.LUT R94, R98.reuse, 0x20, RZ, 0xfc, !PT ;  /* 0x00000020625e7812 */ /* 0x040fe400078efcff */
        /* <DEDUP_REMOVED lines=10> */
[----:B------:R-:W-:-:S04]  /*20d0*/  IADD3 R24, P0, PT, R98, R12, RZ ;  /* 0x0000000c62187210 */ /* 0x000fc80007f1e0ff */
[----:B------:R-:W-:Y:S02]  /*20e0*/  IADD3.X R25, PT, PT, RZ, R14, RZ, P0, !PT ;  /* 0x0000000eff197210 */ /* 0x000fe400007fe4ff */
[C---:B------:R-:W-:Y:S01]  /*20f0*/  ISETP.GE.AND P0, PT, R102.reuse, R132, PT ;  /* 0x000000846600720c */ /* 0x040fe20003f06270 */
[----:B------:R-:W-:Y:S01]  /*2100*/  IMAD.WIDE.U32 R32, R102, R4, R22 ;  /* 0x0000000466207225 */ /* 0x000fe200078e0016 */
[----:B------:R-:W-:-:S03]  /*2110*/  SHF.R.S32.HI R23, RZ, 0x1f, R156 ;  /* 0x0000001fff177819 */ /* 0x000fc6000001149c */
[----:B------:R-:W-:Y:S01]  /*2120*/  IMAD R19, R19, R156, RZ ;  /* 0x0000009c13137224 */ /* 0x000fe200078e02ff */
[----:B----4-:R-:W-:Y:S01]  /*2130*/  LEA R144, P2, R30, R28, 0x1 ;  /* 0x0000001c1e907211 */ /* 0x010fe200078408ff */
[----:B------:R-:W-:Y:S02]  /*2140*/  IMAD.IADD R143, R33, 0x1, R143 ;  /* 0x00000001218f7824 */ /* 0x000fe400078e028f */
[----:B------:R-:W-:Y:S01]  /*2150*/  IMAD R8, R18, R23, R19 ;  /* 0x0000001712087224 */ /* 0x000fe200078e0213 */
[----:B------:R-:W-:Y:S01]  /*2160*/  LEA R142, P3, R32, R26, 0x1 ;  /* 0x0000001a208e7211 */ /* 0x000fe200078608ff */
[----:B------:R-:W-:Y:S01]  /*2170*/  IMAD.WIDE.U32 R18, R156, R18, R24 ;  /* 0x000000129c127225 */ /* 0x000fe200078e0018 */
[----:B------:R-:W-:Y:S02]  /*2180*/  LEA.HI.X R145, R30, R29, R145, 0x1, P2 ;  /* 0x0000001d1e917211 */ /* 0x000fe400010f0c91 */
[----:B------:R-:W-:Y:S01]  /*2190*/  LEA.HI.X R143, R32, R27, R143, 0x1, P3 ;  /* 0x0000001b208f7211 */ /* 0x000fe200018f0c8f */
[----:B------:R-:W-:Y:S01]  /*21a0*/  IMAD R12, R9, 0x2, R126 ;  /* 0x00000002090c7824 */ /* 0x000fe200078e027e */
        /* <DEDUP_REMOVED lines=28> */
.L_x_10926:
[----:B------:R3:W-:Y:S02]  /*2370*/  STS.128 [R12+0x2000], RZ ;  /* 0x002000ff0c007388 */ /* 0x0007e40000000c00 */
.L_x_10925:
[----:B------:R-:W-:Y:S05]  /*2380*/  BSYNC.RECONVERGENT B0 ;  /* 0x0000000000007941 */ /* 0x000fea0003800200 */
.L_x_10924:
        /* <DEDUP_REMOVED lines=32> */
.L_x_10929:
[----:B------:R2:W-:Y:S02]  /*2590*/  STS.128 [R12+0x2800], RZ ;  /* 0x002800ff0c007388 */ /* 0x0005e40000000c00 */
.L_x_10928:
[----:B------:R-:W-:Y:S05]  /*25a0*/  BSYNC.RECONVERGENT B0 ;  /* 0x0000000000007941 */ /* 0x000fea0003800200 */
.L_x_10927:
        /* <DEDUP_REMOVED lines=26> */
.L_x_10932:
[----:B------:R4:W-:Y:S02]  /*2750*/  STS.128 [R12+0x5000], RZ ;  /* 0x005000ff0c007388 */ /* 0x0009e40000000c00 */
.L_x_10931:
[----:B------:R-:W-:Y:S05]  /*2760*/  BSYNC.RECONVERGENT B0 ;  /* 0x0000000000007941 */ /* 0x000fea0003800200 */
.L_x_10930:
        /* <DEDUP_REMOVED lines=23> */
.L_x_10934:
[----:B------:R-:W-:Y:S05]  /*28e0*/  BSYNC.RECONVERGENT B0 ;  /* 0x0000000000007941 */ /* 0x000fea0003800200 */
.L_x_10933:
[----:B------:R-:W2:Y:S04]  /*28f0*/  LD.E.64 R16, desc[UR4][R2.64+0x1c0] ;  /* 0x0001c00402107980 */ /* 0x000ea8000c101b00 */
[----:B------:R-:W3:Y:S01]  /*2900*/  LD.E.64 R8, desc[UR4][R2.64+0x1b8] ;  /* 0x0001b80402087980 */ /* 0x000ee2000c101b00 */
[----:B------:R-:W-:-:S03]  /*2910*/  MOV R22, R156 ;  /* 0x0000009c00167202 */ /* 0x000fc60000000f00 */
        /* <DEDUP_REMOVED lines=38> */
.L_x_10937:
[----:B------:R3:W-:Y:S01]  /*2b80*/  STS.128 [R12+0x8000], RZ ;  /* 0x008000ff0c007388 */ /* 0x0007e20000000c00 */
[----:B------:R-:W-:Y:S05]  /*2b90*/  BRA `(.L_x_10938) ;  /* 0x00000000000c7947 */ /* 0x000fea0003800000 */
.L_x_10936:
[----:B------:R4:W-:Y:S04]  /*2ba0*/  STS.128 [R12+0x6000], RZ ;  /* 0x006000ff0c007388 */ /* 0x0009e80000000c00 */
[----:B------:R4:W-:Y:S04]  /*2bb0*/  STS.128 [R12+0x7000], RZ ;  /* 0x007000ff0c007388 */ /* 0x0009e80000000c00 */
[----:B------:R4:W-:Y:S02]  /*2bc0*/  STS.128 [R12+0x8000], RZ ;  /* 0x008000ff0c007388 */ /* 0x0009e40000000c00 */
.L_x_10938:
[----:B------:R-:W-:Y:S05]  /*2bd0*/  BSYNC.RECONVERGENT B0 ;  /* 0x0000000000007941 */ /* 0x000fea0003800200 */
.L_x_10935:
        /* <DEDUP_REMOVED lines=27> */
.L_x_10941:
[----:B------:R1:W-:Y:S02]  /*2d90*/  STS.128 [R12+0x8800], RZ ;  /* 0x008800ff0c007388 */ /* 0x0003e40000000c00 */
.L_x_10940:
[----:B------:R-:W-:Y:S05]  /*2da0*/  BSYNC.RECONVERGENT B0 ;  /* 0x0000000000007941 */ /* 0x000fea0003800200 */
.L_x_10939:
        /* <DEDUP_REMOVED lines=23> */
[----:B------:R-:W-:Y:S01]  /*2f20*/  LOP3.LUT R121, R124, 0x1f0, RZ, 0xc0, !PT ;  /* 0x000001f07c797812 */ /* 0x000fe200078ec0ff */
[----:B------:R-:W-:Y:S01]  /*2f30*/  IMAD R129, R129, 0x2, R126 ;  /* 0x0000000281817824 */ /* 0x000fe200078e027e */
[----:B------:R-:W-:Y:S01]  /*2f40*/  LOP3.LUT R120, R102, 0x7, RZ, 0xc0, !PT ;  /* 0x0000000766787812 */ /* 0x000fe200078ec0ff */
        /* <DEDUP_REMOVED lines=68> */
[C---:B------:R-:W-:Y:S08]  /*3390*/  HMMA.16816.F32.BF16 R52, R72.reuse, R68, R52 ;  /* 0x000000444834723c */ /* 0x040ff00000041834 */
[C---:B------:R-:W-:Y:S08]  /*33a0*/  HMMA.16816.F32.BF16 R48, R72.reuse, R70, R48 ;  /* 0x000000464830723c */ /* 0x040ff00000041830 */
[C---:B------:R-:W-:Y:S08]  /*33b0*/  HMMA.16816.F32.BF16 R44, R72.reuse, R64, R44 ;  /* 0x00000040482c723c */ /* 0x040ff0000004182c */
[C---:B------:R-:W-:Y:S08]  /*33c0*/  HMMA.16816.F32.BF16 R40, R72.reuse, R66, R40 ;  /* 0x000000424828723c */ /* 0x040ff00000041828 */
[----:B------:R-:W-:Y:S08]  /*33d0*/  HMMA.16816.F32.BF16 R76, R72, R58, R76 ;  /* 0x0000003a484c723c */ /* 0x000ff0000004184c */
[C---:B---3--:R-:W-:Y:S08]  /*33e0*/  HMMA.16816.F32.BF16 R36, R4.reuse, R16, R36 ;  /* 0x000000100424723c */ /* 0x048ff00000041824 */
[C---:B------:R-:W-:Y:S08]  /*33f0*/  HMMA.16816.F32.BF16 R32, R4.reuse, R18, R32 ;  /* 0x000000120420723c */ /* 0x040ff00000041820 */
[C---:B----4-:R-:W-:Y:S01]  /*3400*/  HMMA.16816.F32.BF16 R16, R4.reuse, R8, R28 ;  /* 0x000000080410723c */ /* 0x050fe2000004181c */
[----:B------:R-:W-:Y:S01]  /*3410*/  VIADD R28, R0, 0xffffffff ;  /* 0xffffffff001c7836 */ /* 0x000fe20000000000 */
[----:B------:R-:W-:Y:S01]  /*3420*/  LOP3.LUT R8, R121, 0x7, R102, 0xf8, !PT ;  /* 0x0000000779087812 */ /* 0x000fe200078ef866 */
[----:B------:R-:W-:Y:S03]  /*3430*/  BAR.SYNC.DEFER_BLOCKING 0x0 ;  /* 0x0000000000007b1d */ /* 0x000fe60000010000 */
[----:B------:R-:W-:Y:S01]  /*3440*/  ISETP.GT.AND P0, PT, R28, R141, PT ;  /* 0x0000008d1c00720c */ /* 0x000fe20003f04270 */
[----:B------:R-:W-:Y:S01]  /*3450*/  IMAD R134, R147, 0x40, R8 ;  /* 0x0000004093867824 */ /* 0x000fe200078e0208 */
[C---:B------:R-:W-:Y:S08]  /*3460*/  HMMA.16816.F32.BF16 R52, R4.reuse, R24, R52 ;  /* 0x000000180434723c */ /* 0x040ff00000041834 */
[C---:B------:R-:W-:Y:S08]  /*3470*/  HMMA.16816.F32.BF16 R48, R4.reuse, R26, R48 ;  /* 0x0000001a0430723c */ /* 0x040ff00000041830 */
[C---:B------:R-:W-:Y:S08]  /*3480*/  HMMA.16816.F32.BF16 R44, R4.reuse, R20, R44 ;  /* 0x00000014042c723c */ /* 0x040ff0000004182c */
[C---:B------:R-:W-:Y:S08]  /*3490*/  HMMA.16816.F32.BF16 R40, R4.reuse, R22, R40 ;  /* 0x000000160428723c */ /* 0x040ff00000041828 */
[----:B------:R-:W-:Y:S01]  /*34a0*/  HMMA.16816.F32.BF16 R76, R4, R10, R76 ;  /* 0x0000000a044c723c */ /* 0x000fe2000004184c */
[----:B------:R-:W-:-:S02]  /*34b0*/  IADD3 R5, PT, PT, R84, R15, -R122 ;  /* 0x0000000f54057210 */ /* 0x000fc40007ffe87a */
[----:B------:R-:W-:-:S03]  /*34c0*/  IADD3 R7, PT, PT, R15, -R122, -R14 ;  /* 0x8000007a0f077210 */ /* 0x000fc60007ffe80e */
[C---:B------:R-:W-:Y:S02]  /*34d0*/  IMAD.IADD R4, R134.reuse, 0x1, R5 ;  /* 0x0000000186047824 */ /* 0x040fe400078e0205 */
[----:B------:R-:W-:-:S03]  /*34e0*/  IMAD.IADD R134, R134, 0x1, R7 ;  /* 0x0000000186867824 */ /* 0x000fc600078e0207 */
[C-C-:B------:R-:W-:Y:S02]  /*34f0*/  VIADDMNMX R135, R4.reuse, 0x1, R15.reuse, PT ;  /* 0x0000000104877846 */ /* 0x140fe4000380010f */
[----:B------:R-:W-:Y:S02]  /*3500*/  VIMNMX R136, PT, PT, RZ, R134, !PT ;  /* 0x00000086ff887248 */ /* 0x000fe40007fe0100 */
[----:B------:R-:W-:Y:S02]  /*3510*/  VIADDMNMX R133, R4, 0x9, R15, PT ;  /* 0x0000000904857846 */ /* 0x000fe4000380010f */
[----:B------:R-:W-:Y:S01]  /*3520*/  VIADDMNMX R134, R134, 0x8, RZ, !PT ;  /* 0x0000000886867846 */ /* 0x000fe200078001ff */
        /* <DEDUP_REMOVED lines=14> */
.L_x_10945:
        /* <DEDUP_REMOVED lines=60> */
.L_x_10946:
[----:B------:R-:W-:Y:S05]  /*39d0*/  BSYNC.RECONVERGENT B0 ;  /* 0x0000000000007941 */ /* 0x000fea0003800200 */
.L_x_10944:
        /* <DEDUP_REMOVED lines=38> */
.L_x_10943:
[----:B------:R-:W-:Y:S05]  /*3c40*/  BSYNC.RECONVERGENT B1 ;  /* 0x0000000000017941 */ /* 0x000fea0003800200 */
.L_x_10942:
[----:B------:R-:W2:Y:S01]  /*3c50*/  LD.E R106, desc[UR4][R2.64+0xdc] ;  /* 0x0000dc04026a7980 */ /* 0x000ea2000c101900 */
[----:B------:R-:W-:Y:S02]  /*3c60*/  IMAD.SHL.U32 R84, R87, 0x2, RZ ;  /* 0x0000000257547824 */ /* 0x000fe400078e00ff */
[----:B------:R-:W-:-:S03]  /*3c70*/  IMAD.IADD R127, R85, 0x1, R8 ;  /* 0x00000001557f7824 */ /* 0x000fc600078e0208 */
[----:B------:R-:W-:-:S05]  /*3c80*/  LOP3.LUT R84, R84, 0x6, RZ, 0xc0, !PT ;  /* 0x0000000654547812 */ /* 0x000fca00078ec0ff */
[----:B------:R-:W-:-:S04]  /*3c90*/  IMAD R9, R28, 0x40, R84 ;  /* 0x000000401c097824 */ /* 0x000fc800078e0254 */
[C---:B-1----:R-:W-:Y:S01]  /*3ca0*/  IMAD.IADD R7, R9.reuse, 0x1, R122 ;  /* 0x0000000109077824 */ /* 0x042fe200078e027a */
[C---:B------:R-:W-:Y:S01]  /*3cb0*/  ISETP.GE.AND P0, PT, R9.reuse, R136, PT ;  /* 0x000000880900720c */ /* 0x040fe20003f06270 */
[C---:B------:R-:W-:Y:S01]  /*3cc0*/  VIADD R10, R9.reuse, 0x8 ;  /* 0x00000008090a7836 */ /* 0x040fe20000000000 */
[----:B------:R-:W-:Y:S01]  /*3cd0*/  ISETP.GE.AND P6, PT, R9, R135, PT ;  /* 0x000000870900720c */ /* 0x000fe20003fc6270 */
[C-C-:B------:R-:W-:Y:S01]  /*3ce0*/  IMAD.IADD R4, R127.reuse, 0x1, -R7.reuse ;  /* 0x000000017f047824 */ /* 0x140fe200078e0a07 */
[C-C-:B------:R-:W-:Y:S02]  /*3cf0*/  IADD3 R5, PT, PT, R127.reuse, -0x1, -R7.reuse ;  /* 0xffffffff7f057810 */ /* 0x140fe40007ffe807 */
[----:B------:R-:W-:Y:S02]  /*3d00*/  IADD3 R15, PT, PT, R127, -0x10, -R7 ;  /* 0xfffffff07f0f7810 */ /* 0x000fe40007ffe807 */
[----:B------:R-:W-:Y:S02]  /*3d10*/  IABS R13, R4 ;  /* 0x00000004000d7213 */ /* 0x000fe40000000000 */
[----:B------:R-:W-:-:S02]  /*3d20*/  IABS R5, R5 ;  /* 0x0000000500057213 */ /* 0x000fc40000000000 */
[----:B------:R-:W-:Y:S02]  /*3d30*/  I2FP.F32.S32 R13, R13 ;  /* 0x0000000d000d7245 */ /* 0x000fe40000201400 */
[----:B------:R-:W-:Y:S02]  /*3d40*/  I2FP.F32.S32 R5, R5 ;  /* 0x0000000500057245 */ /* 0x000fe40000201400 */
[----:B------:R-:W-:Y:S01]  /*3d50*/  IABS R15, R15 ;  /* 0x0000000f000f7213 */ /* 0x000fe20000000000 */
[C---:B------:R-:W-:Y:S01]  /*3d60*/  FFMA.FTZ R6, -R152.reuse, R13, R52 ;  /* 0x0000000d98067223 */ /* 0x040fe20000010134 */
[----:B------:R-:W-:Y:S01]  /*3d70*/  IADD3 R11, PT, PT, R127, -0x18, -R7 ;  /* 0xffffffe87f0b7810 */ /* 0x000fe20007ffe807 */
[----:B------:R-:W-:Y:S01]  /*3d80*/  FFMA.FTZ R53, -R152, R5, R53 ;  /* 0x0000000598357223 */ /* 0x000fe20000010135 */
[----:B------:R-:W-:Y:S01]  /*3d90*/  VIADD R5, R9, 0x1 ;  /* 0x0000000109057836 */ /* 0x000fe20000000000 */
[----:B------:R-:W-:Y:S02]  /*3da0*/  I2FP.F32.S32 R15, R15 ;  /* 0x0000000f000f7245 */ /* 0x000fe40000201400 */
[----:B------:R-:W-:-:S02]  /*3db0*/  FSEL R6, R6, -INF , P0 ;  /* 0xff80000006067808 */ /* 0x000fc40000000000 */
[C---:B------:R-:W-:Y:S01]  /*3dc0*/  ISETP.GE.AND P2, PT, R5.reuse, R136, PT ;  /* 0x000000880500720c */ /* 0x040fe20003f46270 */
[----:B------:R-:W-:Y:S01]  /*3dd0*/  FFMA.FTZ R44, -R152, R15, R44 ;  /* 0x0000000f982c7223 */ /* 0x000fe2000001012c */
[C---:B------:R-:W-:Y:S02]  /*3de0*/  ISETP.GE.AND P5, PT, R5.reuse, R135, PT ;  /* 0x000000870500720c */ /* 0x040fe40003fa6270 */
[C---:B------:R-:W-:Y:S02]  /*3df0*/  ISETP.GE.AND P0, PT, R5.reuse, R134, PT ;  /* 0x000000860500720c */ /* 0x040fe40003f06270 */
[----:B------:R-:W-:Y:S02]  /*3e00*/  ISETP.GE.AND P4, PT, R5, R133, PT ;  /* 0x000000850500720c */ /* 0x000fe40003f86270 */
[----:B------:R-:W-:Y:S02]  /*3e10*/  FSEL R5, R6, -INF , !P6 ;  /* 0xff80000006057808 */ /* 0x000fe40007000000 */
[----:B------:R-:W-:Y:S01]  /*3e20*/  IADD3 R6, PT, PT, R127, -0x11, -R7 ;  /* 0xffffffef7f067810 */ /* 0x000fe20007ffe807 */
[----:B------:R-:W-:Y:S01]  /*3e30*/  VIADD R15, R4, 0xfffffff8 ;  /* 0xfffffff8040f7836 */ /* 0x000fe20000000000 */
[----:B------:R-:W-:-:S02]  /*3e40*/  IABS R11, R11 ;  /* 0x0000000b000b7213 */ /* 0x000fc40000000000 */
[----:B------:R-:W-:Y:S02]  /*3e50*/  IABS R6, R6 ;  /* 0x0000000600067213 */ /* 0x000fe40000000000 */
[----:B------:R-:W-:Y:S02]  /*3e60*/  I2FP.F32.S32 R11, R11 ;  /* 0x0000000b000b7245 */ /* 0x000fe40000201400 */
[----:B------:R-:W-:Y:S02]  /*3e70*/  I2FP.F32.S32 R6, R6 ;  /* 0x0000000600067245 */ /* 0x000fe40000201400 */
[----:B------:R-:W-:Y:S01]  /*3e80*/  IABS R15, R15 ;  /* 0x0000000f000f7213 */ /* 0x000fe20000000000 */
[C---:B------:R-:W-:Y:S01]  /*3e90*/  FFMA.FTZ R40, -R152.reuse, R11, R40 ;  /* 0x0000000b98287223 */ /* 0x040fe20000010128 */
[C---:B------:R-:W-:Y:S01]  /*3ea0*/  IADD3 R8, PT, PT, R127.reuse, -0x9, -R7 ;  /* 0xfffffff77f087810 */ /* 0x040fe20007ffe807 */
[----:B------:R-:W-:Y:S01]  /*3eb0*/  FFMA.FTZ R45, -R152, R6, R45 ;  /* 0x00000006982d7223 */ /* 0x000fe2000001012d */
[----:B------:R-:W-:-:S02]  /*3ec0*/  IADD3 R6, PT, PT, R127, -0x21, -R7 ;  /* 0xffffffdf7f067810 */ /* 0x000fc40007ffe807 */
[----:B------:R-:W-:Y:S02]  /*3ed0*/  IADD3 R11, PT, PT, R127, -0x20, -R7 ;  /* 0xffffffe07f0b7810 */ /* 0x000fe40007ffe807 */
[----:B------:R-:W-:Y:S02]  /*3ee0*/  IABS R6, R6 ;  /* 0x0000000600067213 */ /* 0x000fe40000000000 */
[----:B------:R-:W-:Y:S02]  /*3ef0*/  I2FP.F32.S32 R15, R15 ;  /* 0x0000000f000f7245 */ /* 0x000fe40000201400 */
[----:B------:R-:W-:Y:S02]  /*3f00*/  IABS R8, R8 ;  /* 0x0000000800087213 */ /* 0x000fe40000000000 */
[----:B------:R-:W-:Y:S01]  /*3f10*/  IABS R11, R11 ;  /* 0x0000000b000b7213 */ /* 0x000fe20000000000 */
[----:B------:R-:W-:Y:S01]  /*3f20*/  FFMA.FTZ R48, -R152, R15, R48 ;  /* 0x0000000f98307223 */ /* 0x000fe20000010130 */
[----:B------:R-:W-:Y:S01]  /*3f30*/  I2FP.F32.S32 R6, R6 ;  /* 0x0000000600067245 */ /* 0x000fe20000201400 */
[----:B------:R-:W-:Y:S01]  /*3f40*/  VIADD R27, R9, 0x9 ;  /* 0x00000009091b7836 */ /* 0x000fe20000000000 */
[----:B------:R-:W-:-:S02]  /*3f50*/  I2FP.F32.S32 R8, R8 ;  /* 0x0000000800087245 */ /* 0x000fc40000201400 */
[----:B------:R-:W-:Y:S02]  /*3f60*/  ISETP.GE.AND P3, PT, R10, R136, PT ;  /* 0x000000880a00720c */ /* 0x000fe40003f66270 */
[----:B------:R-:W-:Y:S01]  /*3f70*/  IADD3 R4, PT, PT, R127, -0x28, -R7 ;  /* 0xffffffd87f047810 */ /* 0x000fe20007ffe807 */
[C---:B------:R-:W-:Y:S01]  /*3f80*/  FFMA.FTZ R37, -R152.reuse, R6, R37 ;  /* 0x0000000698257223 */ /* 0x040fe20000010125 */
[----:B------:R-:W-:Y:S01]  /*3f90*/  I2FP.F32.S32 R11, R11 ;  /* 0x0000000b000b7245 */ /* 0x000fe20000201400 */
[----:B------:R-:W-:Y:S01]  /*3fa0*/  FFMA.FTZ R49, -R152, R8, R49 ;  /* 0x0000000898317223 */ /* 0x000fe20000010131 */
[----:B------:R-:W-:Y:S01]  /*3fb0*/  ISETP.GE.AND P6, PT, R10, R135, PT ;  /* 0x000000870a00720c */ /* 0x000fe20003fc6270 */
[----:B------:R-:W-:Y:S01]  /*3fc0*/  VIADD R26, R9, 0x10 ;  /* 0x00000010091a7836 */ /* 0x000fe20000000000 */
[----:B------:R-:W-:Y:S02]  /*3fd0*/  IABS R4, R4 ;  /* 0x0000000400047213 */ /* 0x000fe40000000000 */
[----:B------:R-:W-:-:S02]  /*3fe0*/  FSEL R6, R48, -INF , P3 ;  /* 0xff80000030067808 */ /* 0x000fc40001800000 */
[----:B------:R-:W-:Y:S02]  /*3ff0*/  IADD3 R8, PT, PT, R127, -0x19, -R7 ;  /* 0xffffffe77f087810 */ /* 0x000fe40007ffe807 */
[----:B------:R-:W-:Y:S01]  /*4000*/  ISETP.GE.AND P3, PT, R27, R136, PT ;  /* 0x000000881b00720c */ /* 0x000fe20003f66270 */
[----:B------:R-:W-:Y:S01]  /*4010*/  FFMA.FTZ R36, -R152, R11, R36 ;  /* 0x0000000b98247223 */ /* 0x000fe20000010124 */
[----:B------:R-:W-:Y:S02]  /*4020*/  FSEL R52, R53, -INF , P2 ;  /* 0xff80000035347808 */ /* 0x000fe40001000000 */
[----:B------:R-:W-:Y:S02]  /*4030*/  I2FP.F32.S32 R11, R4 ;  /* 0x00000004000b7245 */ /* 0x000fe40000201400 */
[----:B------:R-:W-:Y:S01]  /*4040*/  FSEL R6, R6, -INF , !P6 ;  /* 0xff80000006067808 */ /* 0x000fe20007000000 */
[----:B------:R-:W-:Y:S01]  /*4050*/  VIADD R25, R9, 0x11 ;  /* 0x0000001109197836 */ /* 0x000fe20000000000 */
[----:B------:R-:W-:-:S02]  /*4060*/  IABS R8, R8 ;  /* 0x0000000800087213 */ /* 0x000fc40000000000 */
[----:B------:R-:W-:Y:S02]  /*4070*/  ISETP.GE.AND P6, PT, R27, R135, PT ;  /* 0x000000871b00720c */ /* 0x000fe40003fc6270 */
[----:B------:R-:W-:Y:S02]  /*4080*/  FSEL R4, R49, -INF , P3 ;  /* 0xff80000031047808 */ /* 0x000fe40001800000 */
[----:B------:R-:W-:Y:S02]  /*4090*/  ISETP.GE.AND P3, PT, R26, R136, PT ;  /* 0x000000881a00720c */ /* 0x000fe40003f66270 */
[----:B------:R-:W-:Y:S02]  /*40a0*/  FSEL R52, R52, -INF , !P5 ;  /* 0xff80000034347808 */ /* 0x000fe40006800000 */
[C---:B------:R-:W-:Y:S02]  /*40b0*/  ISETP.GE.AND P2, PT, R10.reuse, R134, PT ;  /* 0x000000860a00720c */ /* 0x040fe40003f46270 */
[----:B------:R-:W-:-:S02]  /*40c0*/  ISETP.GE.AND P5, PT, R10, R133, PT ;  /* 0x000000850a00720c */ /* 0x000fc40003fa6270 */
[----:B------:R-:W-:Y:S02]  /*40d0*/  I2FP.F32.S32 R8, R8 ;  /* 0x0000000800087245 */ /* 0x000fe40000201400 */
[----:B------:R-:W-:Y:S01]  /*40e0*/  FSEL R4, R4, -INF , !P6 ;  /* 0xff80000004047808 */ /* 0x000fe20007000000 */
[----:B------:R-:W-:Y:S01]  /*40f0*/  VIADD R24, R9, 0x18 ;  /* 0x0000001809187836 */ /* 0x000fe20000000000 */
[----:B------:R-:W-:Y:S02]  /*4100*/  ISETP.GE.AND P6, PT, R26, R135, PT ;  /* 0x000000871a00720c */ /* 0x000fe40003fc6270 */
[----:B------:R-:W-:Y:S01]  /*4110*/  FSEL R10, R44, -INF , P3 ;  /* 0xff8000002c0a7808 */ /* 0x000fe20001800000 */
[C---:B------:R-:W-:Y:S01]  /*4120*/  FFMA.FTZ R32, -R152.reuse, R11, R32 ;  /* 0x0000000b98207223 */ /* 0x040fe20000010120 */
[----:B------:R-:W-:Y:S01]  /*4130*/  ISETP.GE.AND P3, PT, R25, R136, PT ;  /* 0x000000881900720c */ /* 0x000fe20003f66270 */
[----:B------:R-:W-:Y:S01]  /*4140*/  FFMA.FTZ R41, -R152, R8, R41 ;  /* 0x0000000898297223 */ /* 0x000fe20000010129 */
[----:B------:R-:W-:-:S02]  /*4150*/  IADD3 R11, PT, PT, R127, -0x29, -R7 ;  /* 0xffffffd77f0b7810 */ /* 0x000fc40007ffe807 */
[----:B------:R-:W-:Y:S01]  /*4160*/  FSEL R10, R10, -INF , !P6 ;  /* 0xff8000000a0a7808 */ /* 0x000fe20007000000 */
[----:B------:R-:W-:Y:S01]  /*4170*/  VIADD R23, R9, 0x19 ;  /* 0x0000001909177836 */ /* 0x000fe20000000000 */
[----:B------:R-:W-:Y:S02]  /*4180*/  ISETP.GE.AND P6, PT, R25, R135, PT ;  /* 0x000000871900720c */ /* 0x000fe40003fc6270 */
[----:B------:R-:W-:Y:S02]  /*4190*/  FSEL R8, R45, -INF , P3 ;  /* 0xff8000002d087808 */ /* 0x000fe40001800000 */
[----:B------:R-:W-:Y:S02]  /*41a0*/  ISETP.GE.AND P3, PT, R24, R136, PT ;  /* 0x000000881800720c */ /* 0x000fe40003f66270 */
[----:B------:R-:W-:Y:S02]  /*41b0*/  IABS R11, R11 ;  /* 0x0000000b000b7213 */ /* 0x000fe40000000000 */
[----:B------:R-:W-:Y:S01]  /*41c0*/  FSEL R8, R8, -INF , !P6 ;  /* 0xff80000008087808 */ /* 0x000fe20007000000 */
[----:B------:R-:W-:Y:S01]  /*41d0*/  VIADD R22, R9, 0x20 ;  /* 0x0000002009167836 */ /* 0x000fe20000000000 */
[----:B------:R-:W-:-:S02]  /*41e0*/  ISETP.GE.AND P6, PT, R24, R135, PT ;  /* 0x000000871800720c */ /* 0x000fc40003fc6270 */
[----:B------:R-:W-:Y:S01]  /*41f0*/  FSEL R40, R40, -INF , P3 ;  /* 0xff80000028287808 */ /* 0x000fe20001800000 */
[----:B------:R-:W-:Y:S01]  /*4200*/  VIADD R14, R127, 0x8 ;  /* 0x000000087f0e7836 */ /* 0x000fe20000000000 */
[----:B------:R-:W-:Y:S02]  /*4210*/  ISETP.GE.AND P3, PT, R23, R136, PT ;  /* 0x000000881700720c */ /* 0x000fe40003f66270 */
[----:B------:R-:W-:Y:S02]  /*4220*/  I2FP.F32.S32 R11, R11 ;  /* 0x0000000b000b7245 */ /* 0x000fe40000201400 */
[----:B------:R-:W-:Y:S01]  /*4230*/  FSEL R102, R40, -INF , !P6 ;  /* 0xff80000028667808 */ /* 0x000fe20007000000 */
[----:B------:R-:W-:Y:S01]  /*4240*/  VIADD R20, R9, 0x21 ;  /* 0x0000002109147836 */ /* 0x000fe20000000000 */
[----:B------:R-:W-:Y:S01]  /*4250*/  ISETP.GE.AND P6, PT, R23, R135, PT ;  /* 0x000000871700720c */ /* 0x000fe20003fc6270 */
[----:B------:R-:W-:Y:S01]  /*4260*/  FFMA.FTZ R33, -R152, R11, R33 ;  /* 0x0000000b98217223 */ /* 0x000fe20000010121 */
[----:B------:R-:W-:-:S02]  /*4270*/  FSEL R41, R41, -INF , P3 ;  /* 0xff80000029297808 */ /* 0x000fc40001800000 */
[----:B------:R-:W-:Y:S02]  /*4280*/  ISETP.GE.AND P3, PT, R22, R136, PT ;  /* 0x000000881600720c */ /* 0x000fe40003f66270 */
[C-C-:B------:R-:W-:Y:S02]  /*4290*/  IADD3 R11, PT, PT, R14.reuse, -0x1, -R7.reuse ;  /* 0xffffffff0e0b7810 */ /* 0x140fe40007ffe807 */
[--C-:B------:R-:W-:Y:S02]  /*42a0*/  IADD3 R30, PT, PT, R14, -0x9, -R7.reuse ;  /* 0xfffffff70e1e7810 */ /* 0x100fe40007ffe807 */
[----:B------:R-:W-:Y:S01]  /*42b0*/  FSEL R99, R41, -INF , !P6 ;  /* 0xff80000029637808 */ /* 0x000fe20007000000 */
[----:B------:R-:W-:Y:S01]  /*42c0*/  VIADD R21, R9, 0x28 ;  /* 0x0000002809157836 */ /* 0x000fe20000000000 */
[----:B------:R-:W-:Y:S01]  /*42d0*/  ISETP.GE.AND P6, PT, R22, R135, PT ;  /* 0x000000871600720c */ /* 0x000fe20003fc6270 */
[----:B------:R-:W-:Y:S01]  /*42e0*/  IMAD.IADD R29, R14, 0x1, -R7 ;  /* 0x000000010e1d7824 */ /* 0x000fe200078e0a07 */
[----:B------:R-:W-:-:S02]  /*42f0*/  FSEL R36, R36, -INF , P3 ;  /* 0xff80000024247808 */ /* 0x000fc40001800000 */
[----:B------:R-:W-:Y:S02]  /*4300*/  ISETP.GE.AND P3, PT, R20, R136, PT ;  /* 0x000000881400720c */ /* 0x000fe40003f66270 */
[----:B------:R-:W-:Y:S02]  /*4310*/  IABS R11, R11 ;  /* 0x0000000b000b7213 */ /* 0x000fe40000000000 */
[----:B------:R-:W-:Y:S02]  /*4320*/  IABS R30, R30 ;  /* 0x0000001e001e7213 */ /* 0x000fe40000000000 */
[----:B------:R-:W-:Y:S01]  /*4330*/  FSEL R111, R36, -INF , !P6 ;  /* 0xff800000246f7808 */ /* 0x000fe20007000000 */
[----:B------:R-:W-:Y:S01]  /*4340*/  VIADD R15, R9, 0x29 ;  /* 0x00000029090f7836 */ /* 0x000fe20000000000 */
[----:B------:R-:W-:Y:S02]  /*4350*/  ISETP.GE.AND P6, PT, R20, R135, PT ;  /* 0x000000871400720c */ /* 0x000fe40003fc6270 */
[----:B------:R-:W-:-:S02]  /*4360*/  FSEL R162, R37, -INF , P3 ;  /* 0xff80000025a27808 */ /* 0x000fc40001800000 */
[----:B------:R-:W-:Y:S01]  /*4370*/  I2FP.F32.S32 R11, R11 ;  /* 0x0000000b000b7245 */ /* 0x000fe20000201400 */
[C---:B------:R-:W-:Y:S01]  /*4380*/  FFMA.FTZ R50, -R152.reuse, R13, R50 ;  /* 0x0000000d98327223 */ /* 0x040fe20000010132 */
[C---:B------:R-:W-:Y:S02]  /*4390*/  ISETP.GE.AND P3, PT, R21.reuse, R136, PT ;  /* 0x000000881500720c */ /* 0x040fe40003f66270 */
[----:B------:R-:W-:Y:S02]  /*43a0*/  IABS R29, R29 ;  /* 0x0000001d001d7213 */ /* 0x000fe40000000000 */
[----:B------:R-:W-:Y:S01]  /*43b0*/  I2FP.F32.S32 R30, R30 ;  /* 0x0000001e001e7245 */ /* 0x000fe20000201400 */
[----:B------:R-:W-:Y:S01]  /*43c0*/  FFMA.FTZ R55, -R152, R11, R55 ;  /* 0x0000000b98377223 */ /* 0x000fe20000010137 */
[----:B------:R-:W-:Y:S02]  /*43d0*/  FSEL R162, R162, -INF , !P6 ;  /* 0xff800000a2a27808 */ /* 0x000fe40007000000 */
[----:B------:R-:W-:Y:S01]  /*43e0*/  ISETP.GE.AND P6, PT, R21, R135, PT ;  /* 0x000000871500720c */ /* 0x000fe20003fc6270 */
[----:B------:R-:W-:Y:S01]  /*43f0*/  FFMA.FTZ R51, -R152, R30, R51 ;  /* 0x0000001e98337223 */ /* 0x000fe20000010133 */
[----:B------:R-:W-:-:S02]  /*4400*/  FSEL R150, R32, -INF , P3 ;  /* 0xff80000020967808 */ /* 0x000fc40001800000 */
[----:B------:R-:W-:Y:S02]  /*4410*/  I2FP.F32.S32 R29, R29 ;  /* 0x0000001d001d7245 */ /* 0x000fe40000201400 */
[C---:B------:R-:W-:Y:S02]  /*4420*/  ISETP.GE.AND P3, PT, R15.reuse, R136, PT ;  /* 0x000000880f00720c */ /* 0x040fe40003f66270 */
[----:B------:R-:W-:Y:S01]  /*4430*/  FSEL R30, R50, -INF , P2 ;  /* 0xff800000321e7808 */ /* 0x000fe20001000000 */
[----:B------:R-:W-:Y:S01]  /*4440*/  FFMA.FTZ R29, -R152, R29, R54 ;  /* 0x0000001d981d7223 */ /* 0x000fe20000010136 */
[----:B------:R-:W-:Y:S02]  /*4450*/  FSEL R150, R150, -INF , !P6 ;  /* 0xff80000096967808 */ /* 0x000fe40007000000 */
[----:B------:R-:W-:Y:S02]  /*4460*/  ISETP.GE.AND P6, PT, R15, R135, PT ;  /* 0x000000870f00720c */ /* 0x000fe40003fc6270 */
[----:B------:R-:W-:-:S02]  /*4470*/  FSEL R33, R33, -INF , P3 ;  /* 0xff80000021217808 */ /* 0x000fc40001800000 */
[----:B------:R-:W-:Y:S02]  /*4480*/  FSEL R36, R55, -INF , P0 ;  /* 0xff80000037247808 */ /* 0x000fe40000000000 */
[-C--:B------:R-:W-:Y:S02]  /*4490*/  ISETP.GE.AND P3, PT, R9, R134.reuse, PT ;  /* 0x000000860900720c */ /* 0x080fe40003f66270 */
[----:B------:R-:W-:Y:S02]  /*44a0*/  FSEL R30, R30, -INF , !P5 ;  /* 0xff8000001e1e7808 */ /* 0x000fe40006800000 */
[C---:B------:R-:W-:Y:S02]  /*44b0*/  ISETP.GE.AND P2, PT, R25.reuse, R134, PT ;  /* 0x000000861900720c */ /* 0x040fe40003f46270 */
[----:B------:R-:W-:Y:S02]  /*44c0*/  ISETP.GE.AND P5, PT, R25, R133, PT ;  /* 0x000000851900720c */ /* 0x000fe40003fa6270 */
[----:B------:R-:W-:-:S02]  /*44d0*/  IADD3 R25, PT, PT, R14, -0x18, -R7 ;  /* 0xffffffe80e197810 */ /* 0x000fc40007ffe807 */
[----:B------:R-:W-:Y:S02]  /*44e0*/  FSEL R164, R33, -INF , !P6 ;  /* 0xff80000021a47808 */ /* 0x000fe40007000000 */
[----:B------:R-:W-:Y:S02]  /*44f0*/  IADD3 R13, PT, PT, R14, -0x10, -R7 ;  /* 0xfffffff00e0d7810 */ /* 0x000fe40007ffe807 */
[----:B------:R-:W-:Y:S02]  /*4500*/  FSEL R36, R36, -INF , !P4 ;  /* 0xff80000024247808 */ /* 0x000fe40006000000 */
[----:B------:R-:W-:Y:S02]  /*4510*/  ISETP.GE.AND P6, PT, R9, R133, PT ;  /* 0x000000850900720c */ /* 0x000fe40003fc6270 */
[----:B------:R-:W-:Y:S02]  /*4520*/  FSEL R29, R29, -INF , P3 ;  /* 0xff8000001d1d7808 */ /* 0x000fe40001800000 */
[----:B------:R-:W-:-:S02]  /*4530*/  ISETP.GE.AND P0, PT, R26, R134, PT ;  /* 0x000000861a00720c */ /* 0x000fc40003f06270 */
[----:B------:R-:W-:Y:S02]  /*4540*/  ISETP.GE.AND P4, PT, R26, R133, PT ;  /* 0x000000851a00720c */ /* 0x000fe40003f86270 */
[----:B------:R-:W-:Y:S02]  /*4550*/  IADD3 R26, PT, PT, R14, -0x11, -R7 ;  /* 0xffffffef0e1a7810 */ /* 0x000fe40007ffe807 */
[----:B------:R-:W-:Y:S02]  /*4560*/  IABS R25, R25 ;  /* 0x0000001900197213 */ /* 0x000fe40000000000 */
[----:B------:R-:W-:Y:S02]  /*4570*/  IABS R13, R13 ;  /* 0x0000000d000d7213 */ /* 0x000fe40000000000 */
[----:B------:R-:W-:Y:S02]  /*4580*/  ISETP.GE.AND P3, PT, R27, R134, PT ;  /* 0x000000861b00720c */ /* 0x000fe40003f66270 */
[----:B------:R-:W-:-:S02]  /*4590*/  FSEL R11, R29, -INF , !P6 ;  /* 0xff8000001d0b7808 */ /* 0x000fc40007000000 */
[----:B------:R-:W-:Y:S02]  /*45a0*/  ISETP.GE.AND P6, PT, R27, R133, PT ;  /* 0x000000851b00720c */ /* 0x000fe40003fc6270 */
[----:B------:R-:W-:Y:S02]  /*45b0*/  IABS R26, R26 ;  /* 0x0000001a001a7213 */ /* 0x000fe40000000000 */
[----:B------:R-:W-:Y:S02]  /*45c0*/  I2FP.F32.S32 R27, R25 ;  /* 0x00000019001b7245 */ /* 0x000fe40000201400 */
[----:B------:R-:W-:Y:S02]  /*45d0*/  I2FP.F32.S32 R13, R13 ;  /* 0x0000000d000d7245 */ /* 0x000fe40000201400 */
[----:B------:R-:W-:Y:S02]  /*45e0*/  IADD3 R25, PT, PT, R14, -0x20, -R7 ;  /* 0xffffffe00e197810 */ /* 0x000fe40007ffe807 */
[----:B------:R-:W-:-:S02]  /*45f0*/  FSEL R32, R51, -INF , P3 ;  /* 0xff80000033207808 */ /* 0x000fc40001800000 */
[----:B------:R-:W-:Y:S01]  /*4600*/  I2FP.F32.S32 R26, R26 ;  /* 0x0000001a001a7245 */ /* 0x000fe20000201400 */
[----:B------:R-:W-:Y:S01]  /*4610*/  FFMA.FTZ R13, -R152, R13, R46 ;  /* 0x0000000d980d7223 */ /* 0x000fe2000001012e */
[----:B------:R-:W-:Y:S02]  /*4620*/  IABS R25, R25 ;  /* 0x0000001900197213 */ /* 0x000fe40000000000 */
[----:B------:R-:W-:Y:S01]  /*4630*/  FSEL R32, R32, -INF , !P6 ;  /* 0xff80000020207808 */ /* 0x000fe20007000000 */
[----:B------:R-:W-:Y:S01]  /*4640*/  FFMA.FTZ R47, -R152, R26, R47 ;  /* 0x0000001a982f7223 */ /* 0x000fe2000001012f */
[C---:B------:R-:W-:Y:S02]  /*4650*/  ISETP.GE.AND P3, PT, R24.reuse, R134, PT ;  /* 0x000000861800720c */ /* 0x040fe40003f66270 */
[----:B------:R-:W-:Y:S02]  /*4660*/  ISETP.GE.AND P6, PT, R24, R133, PT ;  /* 0x000000851800720c */ /* 0x000fe40003fc6270 */
[----:B------:R-:W-:-:S02]  /*4670*/  IADD3 R24, PT, PT, R14, -0x19, -R7 ;  /* 0xffffffe70e187810 */ /* 0x000fc40007ffe807 */
[----:B------:R-:W-:Y:S02]  /*4680*/  I2FP.F32.S32 R25, R25 ;  /* 0x0000001900197245 */ /* 0x000fe40000201400 */
[----:B------:R-:W-:Y:S02]  /*4690*/  FSEL R13, R13, -INF , P0 ;  /* 0xff8000000d0d7808 */ /* 0x000fe40000000000 */
[----:B------:R-:W-:Y:S01]  /*46a0*/  IABS R24, R24 ;  /* 0x0000001800187213 */ /* 0x000fe20000000000 */
[C---:B------:R-:W-:Y:S01]  /*46b0*/  FFMA.FTZ R27, -R152.reuse, R27, R42 ;  /* 0x0000001b981b7223 */ /* 0x040fe2000001012a */
[----:B------:R-:W-:Y:S01]  /*46c0*/  FSEL R47, R47, -INF , P2 ;  /* 0xff8000002f2f7808 */ /* 0x000fe20001000000 */
[----:B------:R-:W-:Y:S01]  /*46d0*/  FFMA.FTZ R25, -R152, R25, R38 ;  /* 0x0000001998197223 */ /* 0x000fe20000010126 */
[----:B------:R-:W-:Y:S02]  /*46e0*/  FSEL R26, R13, -INF , !P4 ;  /* 0xff8000000d1a7808 */ /* 0x000fe40006000000 */
[----:B------:R-:W-:-:S02]  /*46f0*/  ISETP.GE.AND P2, PT, R22, R134, PT ;  /* 0x000000861600720c */ /* 0x000fc40003f46270 */
[----:B------:R-:W-:Y:S02]  /*4700*/  I2FP.F32.S32 R13, R24 ;  /* 0x00000018000d7245 */ /* 0x000fe40000201400 */
[----:B------:R-:W-:Y:S02]  /*4710*/  FSEL R24, R47, -INF , !P5 ;  /* 0xff8000002f187808 */ /* 0x000fe40006800000 */
[----:B------:R-:W-:Y:S02]  /*4720*/  ISETP.GE.AND P5, PT, R22, R133, PT ;  /* 0x000000851600720c */ /* 0x000fe40003fa6270 */
[----:B------:R-:W-:Y:S02]  /*4730*/  FSEL R22, R27, -INF , P3 ;  /* 0xff8000001b167808 */ /* 0x000fe40001800000 */
[----:B------:R-:W-:Y:S01]  /*4740*/  FSEL R25, R25, -INF , P2 ;  /* 0xff80000019197808 */ /* 0x000fe20001000000 */
[----:B------:R-:W-:Y:S01]  /*4750*/  FFMA.FTZ R13, -R152, R13, R43 ;  /* 0x0000000d980d7223 */ /* 0x000fe2000001012b */
[----:B------:R-:W-:-:S02]  /*4760*/  FSEL R22, R22, -INF , !P6 ;  /* 0xff80000016167808 */ /* 0x000fc40007000000 */
[----:B------:R-:W-:Y:S02]  /*4770*/  FSEL R116, R25, -INF , !P5 ;  /* 0xff80000019747808 */ /* 0x000fe40006800000 */
[CC--:B------:R-:W-:Y:S02]  /*4780*/  ISETP.GE.AND P0, PT, R23.reuse, R134.reuse, PT ;  /* 0x000000861700720c */ /* 0x0c0fe40003f06270 */
[-C--:B------:R-:W-:Y:S02]  /*4790*/  ISETP.GE.AND P4, PT, R23, R133.reuse, PT ;  /* 0x000000851700720c */ /* 0x080fe40003f86270 */
[CC--:B------:R-:W-:Y:S02]  /*47a0*/  ISETP.GE.AND P3, PT, R20.reuse, R134.reuse, PT ;  /* 0x000000861400720c */ /* 0x0c0fe40003f66270 */
[----:B------:R-:W-:Y:S02]  /*47b0*/  ISETP.GE.AND P6, PT, R20, R133, PT ;  /* 0x000000851400720c */ /* 0x000fe40003fc6270 */
[----:B------:R-:W-:-:S02]  /*47c0*/  ISETP.GE.AND P2, PT, R15, R134, PT ;  /* 0x000000860f00720c */ /* 0x000fc40003f46270 */
[----:B------:R-:W-:Y:S02]  /*47d0*/  ISETP.GE.AND P5, PT, R15, R133, PT ;  /* 0x000000850f00720c */ /* 0x000fe40003fa6270 */
[C-C-:B------:R-:W-:Y:S02]  /*47e0*/  IADD3 R23, PT, PT, R14.reuse, -0x21, -R7.reuse ;  /* 0xffffffdf0e177810 */ /* 0x140fe40007ffe807 */
[C-C-:B------:R-:W-:Y:S02]  /*47f0*/  IADD3 R20, PT, PT, R14.reuse, -0x28, -R7.reuse ;  /* 0xffffffd80e147810 */ /* 0x140fe40007ffe807 */
[----:B------:R-:W-:Y:S02]  /*4800*/  IADD3 R15, PT, PT, R14, -0x30, -R7 ;  /* 0xffffffd00e0f7810 */ /* 0x000fe40007ffe807 */
[----:B------:R-:W-:Y:S02]  /*4810*/  FSEL R27, R13, -INF , P0 ;  /* 0xff8000000d1b7808 */ /* 0x000fe40000000000 */
[----:B------:R-:W-:-:S02]  /*4820*/  IABS R23, R23 ;  /* 0x0000001700177213 */ /* 0x000fc40000000000 */
[----:B------:R-:W-:Y:S02]  /*4830*/  IABS R13, R20 ;  /* 0x00000014000d7213 */ /* 0x000fe40000000000 */
[----:B------:R-:W-:Y:S02]  /*4840*/  IABS R15, R15 ;  /* 0x0000000f000f7213 */ /* 0x000fe40000000000 */
[----:B------:R-:W-:Y:S02]  /*4850*/  FSEL R20, R27, -INF , !P4 ;  /* 0xff8000001b147808 */ /* 0x000fe40006000000 */
[----:B------:R-:W-:Y:S02]  /*4860*/  I2FP.F32.S32 R23, R23 ;  /* 0x0000001700177245 */ /* 0x000fe40000201400 */
[----:B------:R-:W-:Y:S02]  /*4870*/  I2FP.F32.S32 R13, R13 ;  /* 0x0000000d000d7245 */ /* 0x000fe40000201400 */
[----:B------:R-:W-:-:S02]  /*4880*/  I2FP.F32.S32 R15, R15 ;  /* 0x0000000f000f7245 */ /* 0x000fc40000201400 */
[C---:B------:R-:W-:Y:S02]  /*4890*/  ISETP.GE.AND P0, PT, R21.reuse, R134, PT ;  /* 0x000000861500720c */ /* 0x040fe40003f06270 */
[----:B------:R-:W-:Y:S02]  /*48a0*/  ISETP.GE.AND P4, PT, R21, R133, PT ;  /* 0x000000851500720c */ /* 0x000fe40003f86270 */
[----:B------:R-:W-:Y:S01]  /*48b0*/  IADD3 R21, PT, PT, R14, -0x29, -R7 ;  /* 0xffffffd70e157810 */ /* 0x000fe20007ffe807 */
[C---:B------:R-:W-:Y:S01]  /*48c0*/  FFMA.FTZ R23, -R152.reuse, R23, R39 ;  /* 0x0000001798177223 */ /* 0x040fe20000010127 */
[C---:B------:R-:W-:Y:S01]  /*48d0*/  FFMA.FTZ R34, -R152.reuse, R13, R34 ;  /* 0x0000000d98227223 */ /* 0x040fe20000010122 */
[----:B------:R-:W-:Y:S01]  /*48e0*/  FFMA.FTZ R109, -R152, R15, R18 ;  /* 0x0000000f986d7223 */ /* 0x000fe20000010112 */
[----:B------:R-:W-:Y:S02]  /*48f0*/  IABS R21, R21 ;  /* 0x0000001500157213 */ /* 0x000fe40000000000 */
[----:B------:R-:W-:Y:S01]  /*4900*/  IADD3 R18, PT, PT, R14, -0x31, -R7 ;  /* 0xffffffcf0e127810 */ /* 0x000fe20007ffe807 */
[----:B------:R-:W-:Y:S01]  /*4910*/  VIADD R13, R9, 0x30 ;  /* 0x00000030090d7836 */ /* 0x000fe20000000000 */
[----:B------:R-:W-:-:S02]  /*4920*/  FSEL R23, R23, -INF , P3 ;  /* 0xff80000017177808 */ /* 0x000fc40001800000 */
[----:B------:R-:W-:Y:S02]  /*4930*/  FSEL R34, R34, -INF , P0 ;  /* 0xff80000022227808 */ /* 0x000fe40000000000 */
[----:B------:R-:W-:Y:S02]  /*4940*/  I2FP.F32.S32 R21, R21 ;  /* 0x0000001500157245 */ /* 0x000fe40000201400 */
[----:B------:R-:W-:Y:S02]  /*4950*/  IABS R18, R18 ;  /* 0x0000001200127213 */ /* 0x000fe40000000000 */
[----:B------:R-:W-:Y:S01]  /*4960*/  IADD3 R15, PT, PT, R14, -0x38, -R7 ;  /* 0xffffffc80e0f7810 */ /* 0x000fe20007ffe807 */
[----:B------:R-:W-:Y:S01]  /*4970*/  FFMA.FTZ R35, -R152, R21, R35 ;  /* 0x0000001598237223 */ /* 0x000fe20000010123 */
[----:B------:R-:W-:Y:S02]  /*4980*/  FSEL R105, R23, -INF , !P6 ;  /* 0xff80000017697808 */ /* 0x000fe40007000000 */
[----:B------:R-:W-:-:S02]  /*4990*/  FSEL R101, R34, -INF , !P4 ;  /* 0xff80000022657808 */ /* 0x000fc40006000000 */
[----:B------:R-:W-:Y:S01]  /*49a0*/  I2FP.F32.S32 R18, R18 ;  /* 0x0000001200127245 */ /* 0x000fe20000201400 */
[----:B------:R-:W-:Y:S01]  /*49b0*/  VIADD R21, R9, 0x31 ;  /* 0x0000003109157836 */ /* 0x000fe20000000000 */
[C---:B------:R-:W-:Y:S02]  /*49c0*/  ISETP.GE.AND P3, PT, R13.reuse, R136, PT ;  /* 0x000000880d00720c */ /* 0x040fe40003f66270 */
[C---:B------:R-:W-:Y:S02]  /*49d0*/  ISETP.GE.AND P6, PT, R13.reuse, R135, PT ;  /* 0x000000870d00720c */ /* 0x040fe40003fc6270 */
[C---:B------:R-:W-:Y:S02]  /*49e0*/  ISETP.GE.AND P0, PT, R13.reuse, R134, PT ;  /* 0x000000860d00720c */ /* 0x040fe40003f06270 */
[----:B------:R-:W-:Y:S02]  /*49f0*/  ISETP.GE.AND P4, PT, R13, R133, PT ;  /* 0x000000850d00720c */ /* 0x000fe40003f86270 */
[----:B------:R-:W-:-:S02]  /*4a00*/  IABS R15, R15 ;  /* 0x0000000f000f7213 */ /* 0x000fc40000000000 */
[----:B------:R-:W-:Y:S01]  /*4a10*/  IADD3 R13, PT, PT, R14, -0x39, -R7 ;  /* 0xffffffc70e0d7810 */ /* 0x000fe20007ffe807 */
[C---:B------:R-:W-:Y:S01]  /*4a20*/  FFMA.FTZ R18, -R152.reuse, R18, R19 ;  /* 0x0000001298127223 */ /* 0x040fe20000010113 */
[----:B------:R-:W-:Y:S02]  /*4a30*/  FSEL R109, R109, -INF , P0 ;  /* 0xff8000006d6d7808 */ /* 0x000fe40000000000 */
[----:B------:R-:W-:Y:S02]  /*4a40*/  I2FP.F32.S32 R15, R15 ;  /* 0x0000000f000f7245 */ /* 0x000fe40000201400 */
[----:B------:R-:W-:Y:S01]  /*4a50*/  IABS R19, R13 ;  /* 0x0000000d00137213 */ /* 0x000fe20000000000 */
[----:B------:R-:W-:Y:S01]  /*4a60*/  VIADD R13, R9, 0x38 ;  /* 0x00000038090d7836 */ /* 0x000fe20000000000 */
[----:B------:R-:W-:Y:S01]  /*4a70*/  ISETP.GE.AND P0, PT, R21, R134, PT ;  /* 0x000000861500720c */ /* 0x000fe20003f06270 */
[----:B------:R-:W-:Y:S01]  /*4a80*/  FFMA.FTZ R15, -R152, R15, R78 ;  /* 0x0000000f980f7223 */ /* 0x000fe2000001014e */
[----:B------:R-:W-:Y:S01]  /*4a90*/  FSEL R109, R109, -INF , !P4 ;  /* 0xff8000006d6d7808 */ /* 0x000fe20006000000 */
[----:B------:R-:W-:Y:S01]  /*4aa0*/  VIADD R9, R9, 0x39 ;  /* 0x0000003909097836 */ /* 0x000fe20000000000 */
[----:B------:R-:W-:-:S02]  /*4ab0*/  ISETP.GE.AND P4, PT, R21, R133, PT ;  /* 0x000000851500720c */ /* 0x000fc40003f86270 */
[----:B------:R-:W-:Y:S02]  /*4ac0*/  FSEL R113, R18, -INF , P0 ;  /* 0xff80000012717808 */ /* 0x000fe40000000000 */
[----:B------:R-:W-:Y:S02]  /*4ad0*/  I2FP.F32.S32 R19, R19 ;  /* 0x0000001300137245 */ /* 0x000fe40000201400 */
[----:B------:R-:W-:Y:S02]  /*4ae0*/  ISETP.GE.AND P0, PT, R13, R134, PT ;  /* 0x000000860d00720c */ /* 0x000fe40003f06270 */
[----:B------:R-:W-:Y:S01]  /*4af0*/  FSEL R113, R113, -INF , !P4 ;  /* 0xff80000071717808 */ /* 0x000fe20006000000 */
[----:B------:R-:W-:Y:S01]  /*4b00*/  FFMA.FTZ R79, -R152, R19, R79 ;  /* 0x00000013984f7223 */ /* 0x000fe2000001014f */
[----:B------:R-:W-:Y:S02]  /*4b10*/  ISETP.GE.AND P4, PT, R13, R133, PT ;  /* 0x000000850d00720c */ /* 0x000fe40003f86270 */
[----:B------:R-:W-:-:S02]  /*4b20*/  FSEL R148, R15, -INF , P0 ;  /* 0xff8000000f947808 */ /* 0x000fc40000000000 */
[----:B------:R-:W-:Y:S02]  /*4b30*/  ISETP.GE.AND P0, PT, R9, R134, PT ;  /* 0x000000860900720c */ /* 0x000fe40003f06270 */
[----:B------:R-:W-:Y:S02]  /*4b40*/  IADD3 R18, PT, PT, R127, -0x30, -R7 ;  /* 0xffffffd07f127810 */ /* 0x000fe40007ffe807 */
[----:B------:R-:W-:Y:S02]  /*4b50*/  FMNMX3.FTZ R19, R11, R36, R30, !PT ;  /* 0x000000240b137276 */ /* 0x000fe4000781001e */
[----:B------:R-:W-:Y:S02]  /*4b60*/  FSEL R148, R148, -INF , !P4 ;  /* 0xff80000094947808 */ /* 0x000fe40006000000 */
[----:B------:R-:W-:Y:S02]  /*4b70*/  ISETP.GE.AND P4, PT, R9, R133, PT ;  /* 0x000000850900720c */ /* 0x000fe40003f86270 */
[----:B------:R-:W-:-:S02]  /*4b80*/  FSEL R107, R79, -INF , P0 ;  /* 0xff8000004f6b7808 */ /* 0x000fc40000000000 */
[----:B------:R-:W-:Y:S02]  /*4b90*/  IABS R18, R18 ;  /* 0x0000001200127213 */ /* 0x000fe40000000000 */
[----:B------:R-:W-:Y:S02]  /*4ba0*/  FMNMX3.FTZ R19, R19, R32, R26, !PT ;  /* 0x0000002013137276 */ /* 0x000fe4000781001a */
[----:B------:R-:W-:Y:S01]  /*4bb0*/  FSEL R107, R107, -INF , !P4 ;  /* 0xff8000006b6b7808 */ /* 0x000fe20006000000 */
[----:B------:R-:W-:Y:S01]  /*4bc0*/  IMAD.MOV.U32 R15, RZ, RZ, R18 ;  /* 0x000000ffff0f7224 */ /* 0x000fe200078e0012 */
[C---:B------:R-:W-:Y:S02]  /*4bd0*/  ISETP.GE.AND P0, PT, R13.reuse, R136, PT ;  /* 0x000000880d00720c */ /* 0x040fe40003f06270 */
[----:B------:R-:W-:Y:S02]  /*4be0*/  ISETP.GE.AND P4, PT, R13, R135, PT ;  /* 0x000000870d00720c */ /* 0x000fe40003f86270 */
[----:B------:R-:W-:-:S02]  /*4bf0*/  FMNMX3.FTZ R13, R19, R24, R22, !PT ;  /* 0x00000018130d7276 */ /* 0x000fc40007810016 */
[----:B------:R-:W-:Y:S02]  /*4c00*/  FSEL R118, R35, -INF , P2 ;  /* 0xff80000023767808 */ /* 0x000fe40001000000 */
[----:B------:R-:W-:Y:S02]  /*4c10*/  FMNMX3.FTZ R34, R13, R20, R116, !PT ;  /* 0x000000140d227276 */ /* 0x000fe40007810074 */
[----:B------:R-:W-:Y:S02]  /*4c20*/  I2FP.F32.S32 R15, R15 ;  /* 0x0000000f000f7245 */ /* 0x000fe40000201400 */
[----:B------:R-:W-:Y:S02]  /*4c30*/  FSEL R118, R118, -INF , !P5 ;  /* 0xff80000076767808 */ /* 0x000fe40006800000 */
[----:B------:R-:W-:Y:S01]  /*4c40*/  FMNMX3.FTZ R34, R34, R105, R101, !PT ;  /* 0x0000006922227276 */ /* 0x000fe20007810065 */
[----:B------:R-:W-:Y:S01]  /*4c50*/  FFMA.FTZ R16, -R152, R15, R16 ;  /* 0x0000000f98107223 */ /* 0x000fe20000010110 */
[----:B------:R-:W-:-:S02]  /*4c60*/  IADD3 R19, PT, PT, R127, -0x31, -R7 ;  /* 0xffffffcf7f137810 */ /* 0x000fc40007ffe807 */
[----:B------:R-:W-:Y:S02]  /*4c70*/  IADD3 R15, PT, PT, R127, -0x38, -R7 ;  /* 0xffffffc87f0f7810 */ /* 0x000fe40007ffe807 */
[----:B------:R-:W-:Y:S02]  /*4c80*/  FMNMX3.FTZ R34, R34, R118, R109, !PT ;  /* 0x0000007622227276 */ /* 0x000fe4000781006d */
[----:B------:R-:W-:Y:S02]  /*4c90*/  FMNMX3.FTZ R13, R5, R52, R6, !PT ;  /* 0x00000034050d7276 */ /* 0x000fe40007810006 */
[----:B------:R-:W-:Y:S02]  /*4ca0*/  IADD3 R18, PT, PT, R127, -0x39, -R7 ;  /* 0xffffffc77f127810 */ /* 0x000fe40007ffe807 */
[----:B------:R-:W-:Y:S02]  /*4cb0*/  IABS R19, R19 ;  /* 0x0000001300137213 */ /* 0x000fe40000000000 */
[----:B------:R-:W-:-:S02]  /*4cc0*/  IABS R15, R15 ;  /* 0x0000000f000f7213 */ /* 0x000fc40000000000 */
[----:B------:R-:W-:Y:S02]  /*4cd0*/  FMNMX3.FTZ R34, R34, R113, R148, !PT ;  /* 0x0000007122227276 */ /* 0x000fe40007810094 */
[----:B------:R-:W-:Y:S02]  /*4ce0*/  FMNMX3.FTZ R13, R13, R4, R10, !PT ;  /* 0x000000040d0d7276 */ /* 0x000fe4000781000a */
[----:B------:R-:W-:Y:S02]  /*4cf0*/  IABS R18, R18 ;  /* 0x0000001200127213 */ /* 0x000fe40000000000 */
[----:B------:R-:W-:Y:S02]  /*4d00*/  I2FP.F32.S32 R19, R19 ;  /* 0x0000001300137245 */ /* 0x000fe40000201400 */
[----:B------:R-:W-:Y:S02]  /*4d10*/  I2FP.F32.S32 R15, R15 ;  /* 0x0000000f000f7245 */ /* 0x000fe40000201400 */
[----:B------:R-:W-:-:S02]  /*4d20*/  FMNMX.FTZ R7, R107, R34, !PT ;  /* 0x000000226b077209 */ /* 0x000fc40007810000 */
[----:B------:R-:W-:Y:S01]  /*4d30*/  FMNMX3.FTZ R34, R13, R8, R102, !PT ;  /* 0x000000080d227276 */ /* 0x000fe20007810066 */
[C---:B------:R-:W-:Y:S01]  /*4d40*/  FFMA.FTZ R17, -R152.reuse, R19, R17 ;  /* 0x0000001398117223 */ /* 0x040fe20000010111 */
[----:B------:R-:W-:Y:S01]  /*4d50*/  I2FP.F32.S32 R18, R18 ;  /* 0x0000001200127245 */ /* 0x000fe20000201400 */
[----:B------:R-:W-:Y:S01]  /*4d60*/  FFMA.FTZ R15, -R152, R15, R76 ;  /* 0x0000000f980f7223 */ /* 0x000fe2000001014c */
[C---:B------:R-:W-:Y:S02]  /*4d70*/  ISETP.GE.AND P2, PT, R21.reuse, R136, PT ;  /* 0x000000881500720c */ /* 0x040fe40003f46270 */
[----:B------:R-:W-:Y:S02]  /*4d80*/  FSEL R16, R16, -INF , P3 ;  /* 0xff80000010107808 */ /* 0x000fe40001800000 */
[----:B------:R-:W-:Y:S01]  /*4d90*/  FMNMX3.FTZ R13, R34, R99, R111, !PT ;  /* 0x00000063220d7276 */ /* 0x000fe2000781006f */
[----:B------:R-:W-:Y:S01]  /*4da0*/  FFMA.FTZ R77, -R152, R18, R77 ;  /* 0x00000012984d7223 */ /* 0x000fe2000001014d */
        /* <DEDUP_REMOVED lines=10> */
[----:B------:R-:W-:Y:S01]  /*4e50*/  FMNMX3.FTZ R13, R13, R164, R130, !PT ;  /* 0x000000a40d0d7276 */ /* 0x000fe20007810082 */
[----:B------:R-:W1:Y:S01]  /*4e60*/  SHFL.BFLY PT, R18, R7, 0x2, 0x1f ;  /* 0x0c401f0007127f89 */ /* 0x000e6200000e0000 */
[----:B------:R-:W-:Y:S02]  /*4e70*/  FSEL R110, R77, -INF , !P2 ;  /* 0xff8000004d6e7808 */ /* 0x000fe40005000000 */
[----:B------:R-:W-:-:S04]  /*4e80*/  FMNMX3.FTZ R9, R13, R114, R112, !PT ;  /* 0x000000720d097276 */ /* 0x000fc80007810070 */
[----:B------:R-:W-:-:S05]  /*4e90*/  FMNMX.FTZ R9, R110, R9, !PT ;  /* 0x000000096e097209 */ /* 0x000fca0007810000 */
[----:B------:R-:W3:Y:S01]  /*4ea0*/  SHFL.BFLY PT, R16, R9, 0x2, 0x1f ;  /* 0x0c401f0009107f89 */ /* 0x000ee200000e0000 */
[----:B-1----:R-:W-:-:S05]  /*4eb0*/  FMNMX.FTZ R18, R7, R18, !PT ;  /* 0x0000001207127209 */ /* 0x002fca0007810000 */
[----:B------:R-:W1:Y:S01]  /*4ec0*/  SHFL.BFLY PT, R13, R18, 0x1, 0x1f ;  /* 0x0c201f00120d7f89 */ /* 0x000e6200000e0000 */
[----:B---3--:R-:W-:-:S05]  /*4ed0*/  FMNMX.FTZ R16, R9, R16, !PT ;  /* 0x0000001009107209 */ /* 0x008fca0007810000 */
[----:B------:R-:W3:Y:S01]  /*4ee0*/  SHFL.BFLY PT, R15, R16, 0x1, 0x1f ;  /* 0x0c201f00100f7f89 */ /* 0x000ee200000e0000 */
[----:B------:R-:W-:Y:S02]  /*4ef0*/  LOP3.LUT R123, R95, 0x120, R100, 0xf8, !PT ;  /* 0x000001205f7b7812 */ /* 0x000fe400078ef864 */
[----:B-1----:R-:W-:-:S03]  /*4f00*/  FMNMX.FTZ R13, R18, R13, !PT ;  /* 0x0000000d120d7209 */ /* 0x002fc60007810000 */
[----:B------:R-:W-:Y:S01]  /*4f10*/  IMAD R108, R123, 0x2, R126 ;  /* 0x000000027b6c7824 */ /* 0x000fe200078e027e */
[----:B------:R-:W-:Y:S01]  /*4f20*/  FSETP.NEU.FTZ.AND P0, PT, R13, -INF , PT ;  /* 0xff8000000d00780b */ /* 0x000fe20003f1d000 */
[----:B--2---:R-:W-:Y:S02]  /*4f30*/  FMUL.FTZ R115, R106, R13 ;  /* 0x0000000d6a737220 */ /* 0x004fe40000410000 */
[----:B------:R-:W-:Y:S01]  /*4f40*/  IMAD.IADD R93, R93, 0x1, R108 ;  /* 0x000000015d5d7824 */ /* 0x000fe200078e026c */
[----:B------:R-:W-:Y:S02]  /*4f50*/  LDSM.16.MT88.4 R76, [R108+0x6000] ;  /* 0x006000006c4c783b */ /* 0x000fe40000004200 */
[----:B------:R-:W-:Y:S02]  /*4f60*/  FSEL R115, R115, RZ, P0 ;  /* 0x000000ff73737208 */ /* 0x000fe40000000000 */
[----:B------:R-:W-:Y:S01]  /*4f70*/  LDSM.16.MT88.4 R44, [R108+0x7000] ;  /* 0x007000006c2c783b */ /* 0x000fe20000004200 */
[----:B---3--:R-:W-:-:S02]  /*4f80*/  FMNMX.FTZ R15, R16, R15, !PT ;  /* 0x0000000f100f7209 */ /* 0x008fc40007810000 */
[-CC-:B------:R-:W-:Y:S02]  /*4f90*/  FFMA.FTZ R33, R36, R106.reuse, -R115.reuse ;  /* 0x0000006a24217223 */ /* 0x180fe40000010873 */
[----:B------:R-:W-:Y:S01]  /*4fa0*/  FSETP.NEU.FTZ.AND P0, PT, R15, -INF , PT ;  /* 0xff8000000f00780b */ /* 0x000fe20003f1d000 */
[----:B------:R-:W-:Y:S01]  /*4fb0*/  FMUL.FTZ R103, R106, R15 ;  /* 0x0000000f6a677220 */ /* 0x000fe20000410000 */
[----:B------:R-:W1:Y:S04]  /*4fc0*/  LDSM.16.MT88.4 R36, [R93+0x6000] ;  /* 0x006000005d24783b */ /* 0x000e680000004200 */
[----:B------:R-:W-:Y:S01]  /*4fd0*/  FSEL R103, R103, RZ, P0 ;  /* 0x000000ff67677208 */ /* 0x000fe20000000000 */
[-CC-:B------:R-:W-:Y:S01]  /*4fe0*/  FFMA.FTZ R29, R32, R106.reuse, -R115.reuse ;  /* 0x0000006a201d7223 */ /* 0x180fe20000010873 */
[-CC-:B------:R-:W-:Y:S01]  /*4ff0*/  FFMA.FTZ R34, R11, R106.reuse, -R115.reuse ;  /* 0x0000006a0b227223 */ /* 0x180fe20000010873 */
[-C--:B------:R-:W-:Y:S01]  /*5000*/  FFMA.FTZ R30, R30, R106.reuse, -R115 ;  /* 0x0000006a1e1e7223 */ /* 0x080fe20000010873 */
[----:B------:R-:W-:Y:S01]  /*5010*/  LDSM.16.MT88.4 R60, [R108+0x8000] ;  /* 0x008000006c3c783b */ /* 0x000fe20000004200 */
[-CC-:B------:R-:W-:Y:S01]  /*5020*/  FFMA.FTZ R35, R5, R106.reuse, -R103.reuse ;  /* 0x0000006a05237223 */ /* 0x180fe20000010867 */
[-CC-:B------:R-:W-:Y:S01]  /*5030*/  FFMA.FTZ R88, R52, R106.reuse, -R103.reuse ;  /* 0x0000006a34587223 */ /* 0x180fe20000010867 */
[-CC-:B------:R-:W-:Y:S01]  /*5040*/  FFMA.FTZ R32, R6, R106.reuse, -R103.reuse ;  /* 0x0000006a06207223 */ /* 0x180fe20000010867 */
[-CC-:B------:R-:W-:Y:S01]  /*5050*/  FFMA.FTZ R31, R4, R106.reuse, -R103.reuse ;  /* 0x0000006a041f7223 */ /* 0x180fe20000010867 */
[----:B------:R-:W2:Y:S04]  /*5060*/  LDSM.16.MT88.4 R52, [R93+0x7000] ;  /* 0x007000005d34783b */ /* 0x000ea80000004200 */
[----:B------:R-:W3:Y:S01]  /*5070*/  LDSM.16.MT88.4 R4, [R93+0x8000] ;  /* 0x008000005d04783b */ /* 0x000ee20000004200 */
[----:B------:R-:W-:Y:S01]  /*5080*/  MUFU.EX2 R34, R34 ;  /* 0x0000002200227308 */ /* 0x000fe20000000800 */
[-CC-:B------:R-:W-:Y:S01]  /*5090*/  FFMA.FTZ R95, R10, R106.reuse, -R103.reuse ;  /* 0x0000006a0a5f7223 */ /* 0x180fe20000010867 */
[-C--:B------:R-:W-:Y:S01]  /*50a0*/  FFMA.FTZ R104, R8, R106.reuse, -R103 ;  /* 0x0000006a08687223 */ /* 0x080fe20000010867 */
[-CC-:B------:R-:W-:Y:S01]  /*50b0*/  FFMA.FTZ R90, R26, R106.reuse, -R115.reuse ;  /* 0x0000006a1a5a7223 */ /* 0x180fe20000010873 */
[----:B------:R-:W4:Y:S04]  /*50c0*/  LDSM.16.MT88.4 R8, [R93+0x6400] ;  /* 0x006400005d08783b */ /* 0x000f280000004200 */
[----:B------:R-:W5:Y:S01]  /*50d0*/  MUFU.EX2 R33, R33 ;  /* 0x0000002100217308 */ /* 0x000f620000000800 */
[-CC-:B------:R-:W-:Y:S01]  /*50e0*/  FFMA.FTZ R91, R24, R106.reuse, -R115.reuse ;  /* 0x0000006a185b7223 */ /* 0x180fe20000010873 */
[-CC-:B------:R-:W-:Y:S01]  /*50f0*/  FFMA.FTZ R89, R22, R106.reuse, -R115.reuse ;  /* 0x0000006a16597223 */ /* 0x180fe20000010873 */
[-C--:B------:R-:W-:Y:S01]  /*5100*/  FFMA.FTZ R100, R20, R106.reuse, -R115 ;  /* 0x0000006a14647223 */ /* 0x080fe20000010873 */
[-CC-:B------:R-:W-:Y:S01]  /*5110*/  FFMA.FTZ R102, R102, R106.reuse, -R103.reuse ;  /* 0x0000006a66667223 */ /* 0x180fe20000010867 */
[----:B------:R-:W-:Y:S01]  /*5120*/  FFMA.FTZ R99, R99, R106, -R103 ;  /* 0x0000006a63637223 */ /* 0x000fe20000010867 */
[----:B------:R-:W4:Y:S02]  /*5130*/  LDSM.16.MT88.4 R24, [R108+0x6400] ;  /* 0x006400006c18783b */ /* 0x000f240000004200 */
[----:B------:R-:W-:Y:S02]  /*5140*/  MUFU.EX2 R30, R30 ;  /* 0x0000001e001e7308 */ /* 0x000fe40000000800 */
[----:B------:R-:W4:Y:S04]  /*5150*/  LDSM.16.MT88.4 R16, [R93+0x7400] ;  /* 0x007400005d10783b */ /* 0x000f280000004200 */
[----:B------:R-:W-:Y:S02]  /*5160*/  LDSM.16.MT88.4 R20, [R108+0x7400] ;  /* 0x007400006c14783b */ /* 0x000fe40000004200 */
[----:B------:R-:W1:Y:S08]  /*5170*/  MUFU.EX2 R29, R29 ;  /* 0x0000001d001d7308 */ /* 0x000e700000000800 */
[----:B------:R-:W-:Y:S08]  /*5180*/  MUFU.EX2 R35, R35 ;  /* 0x0000002300237308 */ /* 0x000ff00000000800 */
[----:B------:R-:W2:Y:S08]  /*5190*/  MUFU.EX2 R88, R88 ;  /* 0x0000005800587308 */ /* 0x000eb00000000800 */
[----:B------:R-:W-:Y:S08]  /*51a0*/  MUFU.EX2 R32, R32 ;  /* 0x0000002000207308 */ /* 0x000ff00000000800 */
[----:B------:R-:W3:Y:S01]  /*51b0*/  MUFU.EX2 R31, R31 ;  /* 0x0000001f001f7308 */ /* 0x000ee20000000800 */
[----:B-----5:R-:W-:-:S02]  /*51c0*/  F2FP.BF16.F32.PACK_AB R69, R33, R34 ;  /* 0x000000222145723e */ /* 0x020fc400000010ff */
[----:B-1----:R-:W-:Y:S02]  /*51d0*/  F2FP.BF16.F32.PACK_AB R71, R29, R30 ;  /* 0x0000001e1d47723e */ /* 0x002fe400000010ff */
[----:B--2---:R-:W-:-:S03]  /*51e0*/  F2FP.BF16.F32.PACK_AB R68, R88, R35 ;  /* 0x000000235844723e */ /* 0x004fc600000010ff */
[----:B------:R-:W-:Y:S01]  /*51f0*/  MUFU.EX2 R90, R90 ;  /* 0x0000005a005a7308 */ /* 0x000fe20000000800 */
[----:B---3--:R-:W-:-:S07]  /*5200*/  F2FP.BF16.F32.PACK_AB R70, R31, R32 ;  /* 0x000000201f46723e */ /* 0x008fce00000010ff */
        /* <DEDUP_REMOVED lines=18> */
[----:B-1----:R-:W-:-:S02]  /*5330*/  F2FP.BF16.F32.PACK_AB R5, R91, R90 ;  /* 0x0000005a5b05723e */ /* 0x002fc400000010ff */
[----:B--2---:R-:W-:-:S05]  /*5340*/  F2FP.BF16.F32.PACK_AB R4, R104, R95 ;  /* 0x0000005f6804723e */ /* 0x004fca00000010ff */
[----:B------:R-:W-:Y:S01]  /*5350*/  HMMA.16816.F32.BF16 R68, R68, R6, RZ ;  /* 0x000000064444723c */ /* 0x000fe200000418ff */
[----:B------:R-:W-:Y:S02]  /*5360*/  F2FP.BF16.F32.PACK_AB R7, R100, R89 ;  /* 0x000000596407723e */ /* 0x000fe400000010ff */
[----:B---3--:R-:W-:-:S07]  /*5370*/  F2FP.BF16.F32.PACK_AB R6, R99, R102 ;  /* 0x000000666306723e */ /* 0x008fce00000010ff */
[C---:B----4-:R-:W-:Y:S08]  /*5380*/  HMMA.16816.F32.BF16 R72, R4.reuse, R8, R72 ;  /* 0x000000080448723c */ /* 0x050ff00000041848 */
        /* <DEDUP_REMOVED lines=27> */
[C---:B------:R-:W-:Y:S08]  /*5540*/  HMMA.16816.F32.BF16 R40, R4.reuse, R20, R40 ;  /* 0x000000140428723c */ /* 0x040ff00000041828 */
[C---:B------:R-:W-:Y:S01]  /*5550*/  HMMA.16816.F32.BF16 R44, R4.reuse, R22, R44 ;  /* 0x00000016042c723c */ /* 0x040fe2000004182c */
[----:B------:R-:W4:Y:S07]  /*5560*/  LDSM.16.MT88.4 R20, [R93+0x6800] ;  /* 0x006800005d14783b */ /* 0x000f2e0000004200 */
[C---:B--2---:R-:W-:Y:S08]  /*5570*/  HMMA.16816.F32.BF16 R64, R4.reuse, R24, R64 ;  /* 0x000000180440723c */ /* 0x044ff00000041840 */
[----:B------:R-:W-:Y:S01]  /*5580*/  HMMA.16816.F32.BF16 R68, R4, R26, R68 ;  /* 0x0000001a0444723c */ /* 0x000fe20000041844 */
[----:B-1----:R-:W-:Y:S01]  /*5590*/  F2FP.BF16.F32.PACK_AB R5, R105, R116 ;  /* 0x000000746905723e */ /* 0x002fe200000010ff */
[----:B------:R-:W-:Y:S01]  /*55a0*/  FFMA.FTZ R164, R113, R106, -R115 ;  /* 0x0000006a71a47223 */ /* 0x000fe20000010873 */
[----:B-----5:R-:W-:-:S02]  /*55b0*/  F2FP.BF16.F32.PACK_AB R7, R118, R101 ;  /* 0x000000657607723e */ /* 0x020fc400000010ff */
[----:B---3--:R-:W-:Y:S02]  /*55c0*/  F2FP.BF16.F32.PACK_AB R4, R162, R111 ;  /* 0x0000006fa204723e */ /* 0x008fe400000010ff */
[----:B----4-:R-:W-:Y:S01]  /*55d0*/  F2FP.BF16.F32.PACK_AB R6, R117, R150 ;  /* 0x000000967506723e */ /* 0x010fe200000010ff */
[-CC-:B------:R-:W-:Y:S01]  /*55e0*/  FFMA.FTZ R114, R114, R106.reuse, -R103.reuse ;  /* 0x0000006a72727223 */ /* 0x180fe20000010867 */
[-C--:B------:R-:W-:Y:S01]  /*55f0*/  FFMA.FTZ R112, R112, R106.reuse, -R103 ;  /* 0x0000006a70707223 */ /* 0x080fe20000010867 */
[-C--:B------:R-:W-:Y:S01]  /*5600*/  FFMA.FTZ R109, R109, R106.reuse, -R115 ;  /* 0x0000006a6d6d7223 */ /* 0x080fe20000010873 */
[----:B------:R-:W-:Y:S01]  /*5610*/  FADD.FTZ R33, R34, R33 ;  /* 0x0000002122217221 */ /* 0x000fe20000010000 */
[----:B------:R-:W-:Y:S01]  /*5620*/  FADD.FTZ R35, R35, R88 ;  /* 0x0000005823237221 */ /* 0x000fe20000010000 */
[----:B------:R-:W-:Y:S01]  /*5630*/  LDSM.16.MT88.4 R24, [R108+0x7c00] ;  /* 0x007c00006c18783b */ /* 0x000fe20000004200 */
        /* <DEDUP_REMOVED lines=13> */
[-C--:B------:R-:W-:Y:S01]  /*5710*/  FFMA.FTZ R148, R107, R106.reuse, -R115 ;  /* 0x0000006a6b947223 */ /* 0x080fe20000010873 */
[-CC-:B------:R-:W-:Y:S01]  /*5720*/  FFMA.FTZ R107, R130, R106.reuse, -R103.reuse ;  /* 0x0000006a826b7223 */ /* 0x180fe20000010867 */
[----:B------:R-:W-:Y:S01]  /*5730*/  FFMA.FTZ R103, R110, R106, -R103 ;  /* 0x0000006a6e677223 */ /* 0x000fe20000010867 */
[----:B------:R-:W-:Y:S02]  /*5740*/  MUFU.EX2 R109, R109 ;  /* 0x0000006d006d7308 */ /* 0x000fe40000000800 */
[C---:B--2---:R-:W-:Y:S06]  /*5750*/  HMMA.16816.F32.BF16 R64, R4.reuse, R8, R64 ;  /* 0x000000080440723c */ /* 0x044fec0000041840 */
[----:B------:R-:W2:Y:S02]  /*5760*/  MUFU.EX2 R164, R164 ;  /* 0x000000a400a47308 */ /* 0x000ea40000000800 */
[C---:B------:R-:W-:Y:S01]  /*5770*/  HMMA.16816.F32.BF16 R68, R4.reuse, R10, R68 ;  /* 0x0000000a0444723c */ /* 0x040fe20000041844 */
[----:B------:R-:W4:Y:S05]  /*5780*/  LDSM.16.MT88.4 R8, [R108+0x8c00] ;  /* 0x008c00006c08783b */ /* 0x000f2a0000004200 */
[----:B------:R-:W-:Y:S08]  /*5790*/  MUFU.EX2 R113, R113 ;  /* 0x0000007100717308 */ /* 0x000ff00000000800 */
[----:B------:R-:W5:Y:S08]  /*57a0*/  MUFU.EX2 R148, R148 ;  /* 0x0000009400947308 */ /* 0x000f700000000800 */
[----:B------:R-:W-:Y:S08]  /*57b0*/  MUFU.EX2 R107, R107 ;  /* 0x0000006b006b7308 */ /* 0x000ff00000000800 */
[----:B------:R-:W1:Y:S08]  /*57c0*/  MUFU.EX2 R114, R114 ;  /* 0x0000007200727308 */ /* 0x000e700000000800 */
[----:B------:R-:W-:Y:S08]  /*57d0*/  MUFU.EX2 R112, R112 ;  /* 0x0000007000707308 */ /* 0x000ff00000000800 */
[----:B------:R-:W4:Y:S01]  /*57e0*/  MUFU.EX2 R103, R103 ;  /* 0x0000006700677308 */ /* 0x000f220000000800 */
[C---:B---3--:R-:W-:Y:S08]  /*57f0*/  HMMA.16816.F32.BF16 R56, R4.reuse, R20, R56 ;  /* 0x000000140438723c */ /* 0x048ff00000041838 */
[----:B------:R-:W-:Y:S01]  /*5800*/  HMMA.16816.F32.BF16 R60, R4, R22, R60 ;  /* 0x00000016043c723c */ /* 0x000fe2000004183c */
[----:B------:R-:W3:Y:S01]  /*5810*/  LDSM.16.MT88.4 R20, [R93+0x6c00] ;  /* 0x006c00005d14783b */ /* 0x000ee20000004200 */
[----:B--2---:R-:W-:-:S02]  /*5820*/  F2FP.BF16.F32.PACK_AB R5, R164, R109 ;  /* 0x0000006da405723e */ /* 0x004fc400000010ff */
[----:B-----5:R-:W-:Y:S02]  /*5830*/  F2FP.BF16.F32.PACK_AB R7, R148, R113 ;  /* 0x000000719407723e */ /* 0x020fe400000010ff */
[----:B-1----:R-:W-:Y:S02]  /*5840*/  F2FP.BF16.F32.PACK_AB R4, R114, R107 ;  /* 0x0000006b7204723e */ /* 0x002fe400000010ff */
[----:B----4-:R-:W-:-:S07]  /*5850*/  F2FP.BF16.F32.PACK_AB R6, R103, R112 ;  /* 0x000000706706723e */ /* 0x010fce00000010ff */
[C---:B------:R-:W-:Y:S08]  /*5860*/  HMMA.16816.F32.BF16 R80, R4.reuse, R16, R80 ;  /* 0x000000100450723c */ /* 0x040ff00000041850 */
[C---:B------:R-:W-:Y:S01]  /*5870*/  HMMA.16816.F32.BF16 R76, R4.reuse, R18, R76 ;  /* 0x00000012044c723c */ /* 0x040fe2000004184c */
[----:B------:R-:W1:Y:S07]  /*5880*/  LDSM.16.MT88.4 R16, [R93+0x7c00] ;  /* 0x007c00005d10783b */ /* 0x000e6e0000004200 */
[C---:B------:R-:W-:Y:S08]  /*5890*/  HMMA.16816.F32.BF16 R56, R4.reuse, R8, R56 ;  /* 0x000000080438723c */ /* 0x040ff00000041838 */
[----:B------:R-:W-:Y:S01]  /*58a0*/  HMMA.16816.F32.BF16 R60, R4, R10, R60 ;  /* 0x0000000a043c723c */ /* 0x000fe2000004183c */
[----:B------:R-:W2:Y:S01]  /*58b0*/  LDSM.16.MT88.4 R8, [R93+0x8c00] ;  /* 0x008c00005d08783b */ /* 0x000ea20000004200 */
[----:B------:R-:W-:-:S06]  /*58c0*/  FADD.FTZ R30, R30, R33 ;  /* 0x000000211e1e7221 */ /* 0x000fcc0000010000 */
[----:B---3--:R-:W-:Y:S01]  /*58d0*/  HMMA.16816.F32.BF16 R72, R4, R20, R72 ;  /* 0x000000140448723c */ /* 0x008fe20000041848 */
        /* <DEDUP_REMOVED lines=19> */
[----:B------:R-:W-:Y:S01]  /*5a10*/  ISETP.GT.AND P0, PT, R28, R141, PT ;  /* 0x0000008d1c00720c */ /* 0x000fe20003f04270 */
        /* <DEDUP_REMOVED lines=85> */
.L_x_10950:
        /* <DEDUP_REMOVED lines=8> */
.L_x_10951:
[----:B------:R-:W-:Y:S05]  /*5ff0*/  BSYNC.RECONVERGENT B0 ;  /* 0x0000000000007941 */ /* 0x000fea0003800200 */
.L_x_10949:
        /* <DEDUP_REMOVED lines=57> */
[C---:B--2---:R-:W-:Y:S08]  /*6390*/  HMMA.16816.F32.BF16 R8, R92.reuse, R4, RZ ;  /* 0x000000045c08723c */ /* 0x044ff000000418ff */
[C---:B------:R-:W-:Y:S08]  /*63a0*/  HMMA.16816.F32.BF16 R16, R92.reuse, R18, RZ ;  /* 0x000000125c10723c */ /* 0x040ff000000418ff */
[C---:B------:R-:W-:Y:S08]  /*63b0*/  HMMA.16816.F32.BF16 R4, R92.reuse, R6, RZ ;  /* 0x000000065c04723c */ /* 0x040ff000000418ff */
[C---:B-1----:R-:W-:Y:S08]  /*63c0*/  HMMA.16816.F32.BF16 R96, R92.reuse, R112, RZ ;  /* 0x000000705c60723c */ /* 0x042ff000000418ff */
[----:B------:R-:W-:Y:S01]  /*63d0*/  HMMA.16816.F32.BF16 R92, R92, R114, RZ ;  /* 0x000000725c5c723c */ /* 0x000fe200000418ff */
[----:B------:R-:W-:Y:S07]  /*63e0*/  LDSM.16.M88.4 R112, [R128+0x4400] ;  /* 0x004400008070783b */ /* 0x000fee0000000200 */
[C---:B-----5:R-:W-:Y:S08]  /*63f0*/  HMMA.16816.F32.BF16 R104, R24.reuse, R28, R104 ;  /* 0x0000001c1868723c */ /* 0x060ff00000041868 */
[C---:B------:R-:W-:Y:S01]  /*6400*/  HMMA.16816.F32.BF16 R100, R24.reuse, R30, R100 ;  /* 0x0000001e1864723c */ /* 0x040fe20000041864 */
        /* <DEDUP_REMOVED lines=9> */
[----:B------:R-:W-:Y:S04]  /*64a0*/  LDSM.16.M88.4 R32, [R131+0x1000] ;  /* 0x001000008320783b */ /* 0x000fe80000000200 */
[----:B------:R-:W4:Y:S03]  /*64b0*/  LDSM.16.M88.4 R24, [R130+0x4000] ;  /* 0x004000008218783b */ /* 0x000f260000000200 */
        /* <DEDUP_REMOVED lines=12> */
[----:B------:R-:W5:Y:S03]  /*6580*/  LDSM.16.M88.4 R28, [R128+0x5000] ;  /* 0x00500000801c783b */ /* 0x000f660000000200 */
[C---:B----4-:R-:W-:Y:S08]  /*6590*/  HMMA.16816.F32.BF16 R20, R32.reuse, R24, R20 ;  /* 0x000000182014723c */ /* 0x050ff00000041814 */
[C---:B------:R-:W-:Y:S01]  /*65a0*/  HMMA.16816.F32.BF16 R16, R32.reuse, R26, R16 ;  /* 0x0000001a2010723c */ /* 0x040fe20000041810 */
[----:B------:R-:W4:Y:S07]  /*65b0*/  LDSM.16.M88.4 R24, [R128+0x5400] ;  /* 0x005400008018783b */ /* 0x000f2e0000000200 */
[C---:B-1----:R-:W-:Y:S08]  /*65c0*/  HMMA.16816.F32.BF16 R8, R32.reuse, R112, R8 ;  /* 0x000000702008723c */ /* 0x042ff00000041808 */
[C---:B------:R-:W-:Y:S01]  /*65d0*/  HMMA.16816.F32.BF16 R4, R32.reuse, R114, R4 ;  /* 0x000000722004723c */ /* 0x040fe20000041804 */
[----:B------:R-:W1:Y:S07]  /*65e0*/  LDSM.16.M88.4 R112, [R128+0x5800] ;  /* 0x005800008070783b */ /* 0x000e6e0000000200 */
[C---:B--2---:R-:W-:Y:S08]  /*65f0*/  HMMA.16816.F32.BF16 R104, R32.reuse, R108, R104 ;  /* 0x0000006c2068723c */ /* 0x044ff00000041868 */
[C---:B---3--:R-:W-:Y:S08]  /*6600*/  HMMA.16816.F32.BF16 R96, R32.reuse, R88, R96 ;  /* 0x000000582060723c */ /* 0x048ff00000041860 */
[----:B------:R-:W-:Y:S01]  /*6610*/  HMMA.16816.F32.BF16 R92, R32, R90, R92 ;  /* 0x0000005a205c723c */ /* 0x000fe2000004185c */
[----:B------:R-:W-:Y:S07]  /*6620*/  LDSM.16.M88.4 R88, [R131+0x2000] ;  /* 0x002000008358783b */ /* 0x000fee0000000200 */
[C---:B-----5:R-:W-:Y:S08]  /*6630*/  HMMA.16816.F32.BF16 R20, R116.reuse, R28, R20 ;  /* 0x0000001c7414723c */ /* 0x060ff00000041814 */
[----:B------:R-:W-:Y:S01]  /*6640*/  HMMA.16816.F32.BF16 R16, R116, R30, R16 ;  /* 0x0000001e7410723c */ /* 0x000fe20000041810 */
[----:B------:R-:W2:Y:S07]  /*6650*/  LDSM.16.M88.4 R28, [R130+0x5400] ;  /* 0x00540000821c783b */ /* 0x000eae0000000200 */
[----:B------:R-:W-:Y:S01]  /*6660*/  HMMA.16816.F32.BF16 R100, R32, R110, R100 ;  /* 0x0000006e2064723c */ /* 0x000fe20000041864 */
[----:B------:R-:W3:Y:S04]  /*6670*/  LDSM.16.M88.4 R32, [R130+0x5000] ;  /* 0x005000008220783b */ /* 0x000ee80000000200 */
[----:B------:R-:W-:Y:S03]  /*6680*/  LDSM.16.M88.4 R108, [R128+0x5c00] ;  /* 0x005c0000806c783b */ /* 0x000fe60000000200 */
[C---:B----4-:R-:W-:Y:S08]  /*6690*/  HMMA.16816.F32.BF16 R8, R116.reuse, R24, R8 ;  /* 0x000000187408723c */ /* 0x050ff00000041808 */
[C---:B------:R-:W-:Y:S01]  /*66a0*/  HMMA.16816.F32.BF16 R4, R116.reuse, R26, R4 ;  /* 0x0000001a7404723c */ /* 0x040fe20000041804 */
[----:B------:R-:W4:Y:S07]  /*66b0*/  LDSM.16.M88.4 R24, [R130+0x5800] ;  /* 0x005800008218783b */ /* 0x000f2e0000000200 */
[C---:B-1----:R-:W-:Y:S08]  /*66c0*/  HMMA.16816.F32.BF16 R104, R116.reuse, R112, R104 ;  /* 0x000000707468723c */ /* 0x042ff00000041868 */
[----:B------:R-:W-:Y:S08]  /*66d0*/  HMMA.16816.F32.BF16 R100, R116, R114, R100 ;  /* 0x000000727464723c */ /* 0x000ff00000041864 */
[----:B--2---:R-:W-:Y:S01]  /*66e0*/  HMMA.16816.F32.BF16 R8, R88, R28, R8 ;  /* 0x0000001c5808723c */ /* 0x004fe20000041808 */
[----:B------:R-:W-:-:S07]  /*66f0*/  IMAD.SHL.U32 R29, R0, 0x40, RZ ;  /* 0x00000040001d7824 */ /* 0x000fce00078e00ff */
[----:B------:R-:W-:Y:S01]  /*6700*/  HMMA.16816.F32.BF16 R4, R88, R30, R4 ;  /* 0x0000001e5804723c */ /* 0x000fe20000041804 */
[----:B------:R-:W-:-:S07]  /*6710*/  LOP3.LUT R31, R29, R84, RZ, 0xfc, !PT ;  /* 0x000000541d1f7212 */ /* 0x000fce00078efcff */
[----:B---3--:R-:W-:Y:S01]  /*6720*/  HMMA.16816.F32.BF16 R20, R88, R32, R20 ;  /* 0x000000205814723c */ /* 0x008fe20000041814 */
[----:B------:R-:W-:-:S05]  /*6730*/  IMAD.IADD R33, R31, 0x1, R122 ;  /* 0x000000011f217824 */ /* 0x000fca00078e027a */
[C-C-:B------:R-:W-:Y:S02]  /*6740*/  IADD3 R131, PT, PT, R127.reuse, 0x80, -R33.reuse ;  /* 0x000000807f837810 */ /* 0x140fe40007ffe821 */
[C---:B------:R-:W-:Y:S01]  /*6750*/  HMMA.16816.F32.BF16 R16, R88.reuse, R34, R16 ;  /* 0x000000225810723c */ /* 0x040fe20000041810 */
[C-C-:B------:R-:W-:Y:S02]  /*6760*/  IADD3 R148, PT, PT, R127.reuse, 0x77, -R33.reuse ;  /* 0x000000777f947810 */ /* 0x140fe40007ffe821 */
[----:B------:R-:W-:Y:S02]  /*6770*/  IABS R131, R131 ;  /* 0x0000008300837213 */ /* 0x000fe40000000000 */
[C-C-:B------:R-:W-:Y:S02]  /*6780*/  IADD3 R129, PT, PT, R127.reuse, 0x70, -R33.reuse ;  /* 0x000000707f817810 */ /* 0x140fe40007ffe821 */
[----:B------:R-:W-:Y:S01]  /*6790*/  I2FP.F32.S32 R131, R131 ;  /* 0x0000008300837245 */ /* 0x000fe20000201400 */
[----:B----4-:R-:W-:Y:S01]  /*67a0*/  HMMA.16816.F32.BF16 R104, R88, R24, R104 ;  /* 0x000000185868723c */ /* 0x010fe20000041868 */
[----:B------:R-:W-:-:S02]  /*67b0*/  IADD3 R24, PT, PT, R127, 0x7f, -R33 ;  /* 0x0000007f7f187810 */ /* 0x000fc40007ffe821 */
[--C-:B------:R-:W-:Y:S01]  /*67c0*/  IADD3 R25, PT, PT, R14, 0x80, -R33.reuse ;  /* 0x000000800e197810 */ /* 0x100fe20007ffe821 */
[----:B------:R-:W-:Y:S01]  /*67d0*/  FFMA.FTZ R131, -R152, R131, R20 ;  /* 0x0000008398837223 */ /* 0x000fe20000010114 */
[----:B------:R-:W-:Y:S02]  /*67e0*/  IABS R24, R24 ;  /* 0x0000001800187213 */ /* 0x000fe40000000000 */
[----:B------:R-:W-:Y:S01]  /*67f0*/  IABS R25, R25 ;  /* 0x0000001900197213 */ /* 0x000fe20000000000 */
[----:B------:R-:W-:Y:S01]  /*6800*/  HMMA.16816.F32.BF16 R96, R116, R108, R96 ;  /* 0x0000006c7460723c */ /* 0x000fe20000041860 */
[----:B------:R-:W-:Y:S02]  /*6810*/  IADD3 R109, PT, PT, R127, 0x78, -R33 ;  /* 0x000000787f6d7810 */ /* 0x000fe40007ffe821 */
[----:B------:R-:W-:Y:S02]  /*6820*/  I2FP.F32.S32 R24, R24 ;  /* 0x0000001800187245 */ /* 0x000fe40000201400 */
[----:B------:R-:W-:-:S02]  /*6830*/  IABS R109, R109 ;  /* 0x0000006d006d7213 */ /* 0x000fc40000000000 */
[----:B------:R-:W-:Y:S01]  /*6840*/  I2FP.F32.S32 R25, R25 ;  /* 0x0000001900197245 */ /* 0x000fe20000201400 */
[----:B------:R-:W-:Y:S01]  /*6850*/  HMMA.16816.F32.BF16 R92, R116, R110, R92 ;  /* 0x0000006e745c723c */ /* 0x000fe2000004185c */
[----:B------:R-:W-:Y:S01]  /*6860*/  I2FP.F32.S32 R109, R109 ;  /* 0x0000006d006d7245 */ /* 0x000fe20000201400 */
[C---:B------:R-:W-:Y:S01]  /*6870*/  FFMA.FTZ R35, -R152.reuse, R24, R21 ;  /* 0x0000001898237223 */ /* 0x040fe20000010115 */
[C-C-:B------:R-:W-:Y:S01]  /*6880*/  IADD3 R128, PT, PT, R127.reuse, 0x6f, -R33.reuse ;  /* 0x0000006f7f807810 */ /* 0x140fe20007ffe821 */
[C---:B------:R-:W-:Y:S01]  /*6890*/  FFMA.FTZ R22, -R152.reuse, R25, R22 ;  /* 0x0000001998167223 */ /* 0x040fe20000010116 */
[C-C-:B------:R-:W-:Y:S01]  /*68a0*/  IADD3 R20, PT, PT, R127.reuse, 0x68, -R33.reuse ;  /* 0x000000687f147810 */ /* 0x140fe20007ffe821 */
[----:B------:R-:W-:Y:S01]  /*68b0*/  FFMA.FTZ R16, -R152, R109, R16 ;  /* 0x0000006d98107223 */ /* 0x000fe20000010110 */
[C-C-:B------:R-:W-:Y:S01]  /*68c0*/  IADD3 R21, PT, PT, R127.reuse, 0x67, -R33.reuse ;  /* 0x000000677f157810 */ /* 0x140fe20007ffe821 */
[----:B------:R-:W-:Y:S01]  /*68d0*/  HMMA.16816.F32.BF16 R100, R88, R26, R100 ;  /* 0x0000001a5864723c */ /* 0x000fe20000041864 */
        /* <DEDUP_REMOVED lines=23> */
[C---:B------:R-:W-:Y:S01]  /*6a50*/  VIADD R14, R31.reuse, 0xffffff80 ;  /* 0xffffff801f0e7836 */ /* 0x040fe20000000000 */
[----:B------:R-:W-:Y:S01]  /*6a60*/  IABS R150, R150 ;  /* 0x0000009600967213 */ /* 0x000fe20000000000 */
[----:B------:R-:W-:Y:S01]  /*6a70*/  VIADD R33, R31, 0xffffff81 ;  /* 0xffffff811f217836 */ /* 0x000fe20000000000 */
[----:B------:R-:W-:-:S02]  /*6a80*/  IABS R149, R149 ;  /* 0x0000009500957213 */ /* 0x000fc40000000000 */
[C---:B------:R-:W-:Y:S02]  /*6a90*/  ISETP.GE.AND P0, PT, R14.reuse, R136, PT ;  /* 0x000000880e00720c */ /* 0x040fe40003f06270 */
[C---:B------:R-:W-:Y:S02]  /*6aa0*/  ISETP.GE.AND P6, PT, R14.reuse, R135, PT ;  /* 0x000000870e00720c */ /* 0x040fe40003fc6270 */
[----:B------:R-:W-:Y:S02]  /*6ab0*/  FSEL R131, R131, -INF , P0 ;  /* 0xff80000083837808 */ /* 0x000fe40000000000 */
[C---:B------:R-:W-:Y:S02]  /*6ac0*/  ISETP.GE.AND P0, PT, R14.reuse, R134, PT ;  /* 0x000000860e00720c */ /* 0x040fe40003f06270 */
[----:B------:R-:W-:Y:S02]  /*6ad0*/  ISETP.GE.AND P2, PT, R14, R133, PT ;  /* 0x000000850e00720c */ /* 0x000fe40003f46270 */
[----:B------:R-:W-:-:S02]  /*6ae0*/  FSEL R14, R22, -INF , P0 ;  /* 0xff800000160e7808 */ /* 0x000fc40000000000 */
[----:B------:R-:W-:Y:S02]  /*6af0*/  I2FP.F32.S32 R150, R150 ;  /* 0x0000009600967245 */ /* 0x000fe40000201400 */
[----:B------:R-:W-:Y:S02]  /*6b00*/  ISETP.GE.AND P0, PT, R33, R136, PT ;  /* 0x000000882100720c */ /* 0x000fe40003f06270 */
[----:B------:R-:W-:Y:S01]  /*6b10*/  FSEL R22, R131, -INF , !P6 ;  /* 0xff80000083167808 */ /* 0x000fe20007000000 */
[----:B------:R-:W-:Y:S01]  /*6b20*/  FFMA.FTZ R23, -R152, R150, R23 ;  /* 0x0000009698177223 */ /* 0x000fe20000010117 */
[----:B------:R-:W-:Y:S01]  /*6b30*/  FSEL R35, R35, -INF , P0 ;  /* 0xff80000023237808 */ /* 0x000fe20000000000 */
[----:B------:R-:W-:Y:S01]  /*6b40*/  VIADD R131, R31, 0xffffff88 ;  /* 0xffffff881f837836 */ /* 0x000fe20000000000 */
[C---:B------:R-:W-:Y:S02]  /*6b50*/  ISETP.GE.AND P6, PT, R33.reuse, R135, PT ;  /* 0x000000872100720c */ /* 0x040fe40003fc6270 */
[----:B------:R-:W-:-:S02]  /*6b60*/  ISETP.GE.AND P0, PT, R33, R134, PT ;  /* 0x000000862100720c */ /* 0x000fc40003f06270 */
[----:B------:R-:W-:Y:S02]  /*6b70*/  FSEL R14, R14, -INF , !P2 ;  /* 0xff8000000e0e7808 */ /* 0x000fe40005000000 */
[----:B------:R-:W-:Y:S02]  /*6b80*/  ISETP.GE.AND P2, PT, R33, R133, PT ;  /* 0x000000852100720c */ /* 0x000fe40003f46270 */
[----:B------:R-:W-:Y:S02]  /*6b90*/  IABS R148, R148 ;  /* 0x0000009400947213 */ /* 0x000fe40000000000 */
[----:B------:R-:W-:Y:S02]  /*6ba0*/  FSEL R33, R35, -INF , !P6 ;  /* 0xff80000023217808 */ /* 0x000fe40007000000 */
[----:B------:R-:W-:Y:S02]  /*6bb0*/  FSEL R23, R23, -INF , P0 ;  /* 0xff80000017177808 */ /* 0x000fe40000000000 */
[----:B------:R-:W-:-:S02]  /*6bc0*/  I2FP.F32.S32 R149, R149 ;  /* 0x0000009500957245 */ /* 0x000fc40000201400 */
[----:B------:R-:W-:Y:S02]  /*6bd0*/  ISETP.GE.AND P6, PT, R131, R136, PT ;  /* 0x000000888300720c */ /* 0x000fe40003fc6270 */
[----:B------:R-:W-:Y:S01]  /*6be0*/  I2FP.F32.S32 R148, R148 ;  /* 0x0000009400947245 */ /* 0x000fe20000201400 */
[C---:B------:R-:W-:Y:S01]  /*6bf0*/  FFMA.FTZ R149, -R152.reuse, R149, R18 ;  /* 0x0000009598957223 */ /* 0x040fe20000010112 */
[----:B------:R-:W-:Y:S01]  /*6c00*/  FSEL R35, R23, -INF , !P2 ;  /* 0xff80000017237808 */ /* 0x000fe20005000000 */
[----:B------:R-:W-:Y:S01]  /*6c10*/  VIADD R23, R31, 0xffffff89 ;  /* 0xffffff891f177836 */ /* 0x000fe20000000000 */
[C---:B------:R-:W-:Y:S01]  /*6c20*/  ISETP.GE.AND P0, PT, R131.reuse, R135, PT ;  /* 0x000000878300720c */ /* 0x040fe20003f06270 */
[----:B------:R-:W-:Y:S01]  /*6c30*/  FFMA.FTZ R17, -R152, R148, R17 ;  /* 0x0000009498117223 */ /* 0x000fe20000010111 */
[----:B------:R-:W-:Y:S02]  /*6c40*/  FSEL R16, R16, -INF , P6 ;  /* 0xff80000010107808 */ /* 0x000fe40003000000 */
[----:B------:R-:W-:-:S02]  /*6c50*/  ISETP.GE.AND P6, PT, R131, R134, PT ;  /* 0x000000868300720c */ /* 0x000fc40003fc6270 */
[----:B------:R-:W-:Y:S02]  /*6c60*/  IABS R127, R127 ;  /* 0x0000007f007f7213 */ /* 0x000fe40000000000 */
[----:B------:R-:W-:Y:S02]  /*6c70*/  FSEL R18, R16, -INF , !P0 ;  /* 0xff80000010127808 */ /* 0x000fe40004000000 */
[----:B------:R-:W-:Y:S02]  /*6c80*/  ISETP.GE.AND P2, PT, R131, R133, PT ;  /* 0x000000858300720c */ /* 0x000fe40003f46270 */
[----:B------:R-:W-:Y:S02]  /*6c90*/  ISETP.GE.AND P0, PT, R23, R136, PT ;  /* 0x000000881700720c */ /* 0x000fe40003f06270 */
[----:B------:R-:W-:Y:S02]  /*6ca0*/  FSEL R16, R149, -INF , P6 ;  /* 0xff80000095107808 */ /* 0x000fe40003000000 */
[----:B------:R-:W-:-:S02]  /*6cb0*/  I2FP.F32.S32 R127, R127 ;  /* 0x0000007f007f7245 */ /* 0x000fc40000201400 */
[----:B------:R-:W-:Y:S02]  /*6cc0*/  IABS R129, R129 ;  /* 0x0000008100817213 */ /* 0x000fe40000000000 */
[----:B------:R-:W-:Y:S01]  /*6cd0*/  FSEL R16, R16, -INF , !P2 ;  /* 0xff80000010107808 */ /* 0x000fe20005000000 */
[----:B------:R-:W-:Y:S01]  /*6ce0*/  FFMA.FTZ R19, -R152, R127, R19 ;  /* 0x0000007f98137223 */ /* 0x000fe20000010113 */
[----:B------:R-:W-:Y:S02]  /*6cf0*/  FSEL R17, R17, -INF , P0 ;  /* 0xff80000011117808 */ /* 0x000fe40000000000 */
[C---:B------:R-:W-:Y:S02]  /*6d00*/  ISETP.GE.AND P6, PT, R23.reuse, R135, PT ;  /* 0x000000871700720c */ /* 0x040fe40003fc6270 */
[----:B------:R-:W-:Y:S02]  /*6d10*/  I2FP.F32.S32 R129, R129 ;  /* 0x0000008100817245 */ /* 0x000fe40000201400 */
[----:B------:R-:W-:-:S02]  /*6d20*/  ISETP.GE.AND P2, PT, R23, R133, PT ;  /* 0x000000851700720c */ /* 0x000fc40003f46270 */
[----:B------:R-:W-:Y:S01]  /*6d30*/  ISETP.GE.AND P0, PT, R23, R134, PT ;  /* 0x000000861700720c */ /* 0x000fe20003f06270 */
[----:B------:R-:W-:Y:S01]  /*6d40*/  VIADD R23, R31, 0xffffff90 ;  /* 0xffffff901f177836 */ /* 0x000fe20000000000 */
[----:B------:R-:W-:Y:S01]  /*6d50*/  IABS R119, R119 ;  /* 0x0000007700777213 */ /* 0x000fe20000000000 */
[----:B------:R-:W-:Y:S01]  /*6d60*/  FFMA.FTZ R8, -R152, R129, R8 ;  /* 0x0000008198087223 */ /* 0x000fe20000010108 */
[----:B------:R-:W-:Y:S02]  /*6d70*/  IABS R128, R128 ;  /* 0x0000008000807213 */ /* 0x000fe40000000000 */
[----:B------:R-:W-:Y:S02]  /*6d80*/  FSEL R127, R19, -INF , P0 ;  /* 0xff800000137f7808 */ /* 0x000fe40000000000 */
[----:B------:R-:W-:Y:S02]  /*6d90*/  ISETP.GE.AND P0, PT, R23, R136, PT ;  /* 0x000000881700720c */ /* 0x000fe40003f06270 */
[----:B------:R-:W-:-:S02]  /*6da0*/  I2FP.F32.S32 R119, R119 ;  /* 0x0000007700777245 */ /* 0x000fc40000201400 */
[----:B------:R-:W-:Y:S02]  /*6db0*/  FSEL R19, R17, -INF , !P6 ;  /* 0xff80000011137808 */ /* 0x000fe40007000000 */
[----:B------:R-:W-:Y:S01]  /*6dc0*/  I2FP.F32.S32 R128, R128 ;  /* 0x0000008000807245 */ /* 0x000fe20000201400 */
[----:B------:R-:W-:Y:S01]  /*6dd0*/  FFMA.FTZ R10, -R152, R119, R10 ;  /* 0x00000077980a7223 */ /* 0x000fe2000001010a */
[----:B------:R-:W-:Y:S02]  /*6de0*/  FSEL R17, R127, -INF , !P2 ;  /* 0xff8000007f117808 */ /* 0x000fe40005000000 */
[----:B------:R-:W-:Y:S01]  /*6df0*/  FSEL R8, R8, -INF , P0 ;  /* 0xff80000008087808 */ /* 0x000fe20000000000 */
[----:B------:R-:W-:Y:S01]  /*6e00*/  FFMA.FTZ R9, -R152, R128, R9 ;  /* 0x0000008098097223 */ /* 0x000fe20000010109 */
[C---:B------:R-:W-:Y:S02]  /*6e10*/  ISETP.GE.AND P6, PT, R23.reuse, R135, PT ;  /* 0x000000871700720c */ /* 0x040fe40003fc6270 */
[----:B------:R-:W-:-:S02]  /*6e20*/  ISETP.GE.AND P2, PT, R23, R133, PT ;  /* 0x000000851700720c */ /* 0x000fc40003f46270 */
[----:B------:R-:W-:Y:S01]  /*6e30*/  ISETP.GE.AND P0, PT, R23, R134, PT ;  /* 0x000000861700720c */ /* 0x000fe20003f06270 */
[----:B------:R-:W-:Y:S01]  /*6e40*/  VIADD R23, R31, 0xffffff91 ;  /* 0xffffff911f177836 */ /* 0x000fe20000000000 */
[----:B------:R-:W-:Y:S02]  /*6e50*/  IABS R109, R109 ;  /* 0x0000006d006d7213 */ /* 0x000fe40000000000 */
[----:B------:R-:W-:Y:S02]  /*6e60*/  FSEL R10, R10, -INF , P0 ;  /* 0xff8000000a0a7808 */ /* 0x000fe40000000000 */
[----:B------:R-:W-:Y:S02]  /*6e70*/  I2FP.F32.S32 R128, R109 ;  /* 0x0000006d00807245 */ /* 0x000fe40000201400 */
[----:B------:R-:W-:Y:S02]  /*6e80*/  IABS R109, R20 ;  /* 0x00000014006d7213 */ /* 0x000fe40000000000 */
[----:B------:R-:W-:Y:S01]  /*6e90*/  ISETP.GE.AND P0, PT, R23, R136, PT ;  /* 0x000000881700720c */ /* 0x000fe20003f06270 */
[----:B------:R-:W-:Y:S01]  /*6ea0*/  FFMA.FTZ R11, -R152, R128, R11 ;  /* 0x00000080980b7223 */ /* 0x000fe2000001010b */
[----:B------:R-:W-:Y:S01]  /*6eb0*/  FSEL R20, R8, -INF , !P6 ;  /* 0xff80000008147808 */ /* 0x000fe20007000000 */
[----:B------:R-:W-:Y:S01]  /*6ec0*/  VIADD R8, R31, 0xffffff98 ;  /* 0xffffff981f087836 */ /* 0x000fe20000000000 */
[----:B------:R-:W-:-:S02]  /*6ed0*/  I2FP.F32.S32 R109, R109 ;  /* 0x0000006d006d7245 */ /* 0x000fc40000201400 */
[----:B------:R-:W-:Y:S02]  /*6ee0*/  ISETP.GE.AND P6, PT, R23, R135, PT ;  /* 0x000000871700720c */ /* 0x000fe40003fc6270 */
[----:B------:R-:W-:Y:S01]  /*6ef0*/  FSEL R9, R9, -INF , P0 ;  /* 0xff80000009097808 */ /* 0x000fe20000000000 */
[----:B------:R-:W-:Y:S01]  /*6f00*/  FFMA.FTZ R4, -R152, R109, R4 ;  /* 0x0000006d98047223 */ /* 0x000fe20000010104 */
[C---:B------:R-:W-:Y:S02]  /*6f10*/  ISETP.GE.AND P0, PT, R23.reuse, R134, PT ;  /* 0x000000861700720c */ /* 0x040fe40003f06270 */
[----:B------:R-:W-:Y:S02]  /*6f20*/  FSEL R165, R10, -INF , !P2 ;  /* 0xff8000000aa57808 */ /* 0x000fe40005000000 */
[----:B------:R-:W-:Y:S02]  /*6f30*/  ISETP.GE.AND P2, PT, R23, R133, PT ;  /* 0x000000851700720c */ /* 0x000fe40003f46270 */
[----:B------:R-:W-:-:S02]  /*6f40*/  FSEL R23, R9, -INF , !P6 ;  /* 0xff80000009177808 */ /* 0x000fc40007000000 */
[----:B------:R-:W-:Y:S02]  /*6f50*/  FSEL R11, R11, -INF , P0 ;  /* 0xff8000000b0b7808 */ /* 0x000fe40000000000 */
[----:B------:R-:W-:Y:S02]  /*6f60*/  ISETP.GE.AND P6, PT, R8, R136, PT ;  /* 0x000000880800720c */ /* 0x000fe40003fc6270 */
[----:B------:R-:W-:Y:S02]  /*6f70*/  IABS R21, R21 ;  /* 0x0000001500157213 */ /* 0x000fe40000000000 */
[----:B------:R-:W-:Y:S02]  /*6f80*/  IABS R118, R118 ;  /* 0x0000007600767213 */ /* 0x000fe40000000000 */
[----:B------:R-:W-:Y:S02]  /*6f90*/  FSEL R109, R11, -INF , !P2 ;  /* 0xff8000000b6d7808 */ /* 0x000fe40005000000 */
[----:B------:R-:W-:-:S02]  /*6fa0*/  FSEL R4, R4, -INF , P6 ;  /* 0xff80000004047808 */ /* 0x000fc40003000000 */
[----:B------:R-:W-:Y:S02]  /*6fb0*/  I2FP.F32.S32 R21, R21 ;  /* 0x0000001500157245 */ /* 0x000fe40000201400 */
[C---:B------:R-:W-:Y:S02]  /*6fc0*/  ISETP.GE.AND P0, PT, R8.reuse, R135, PT ;  /* 0x000000870800720c */ /* 0x040fe40003f06270 */
[----:B------:R-:W-:Y:S01]  /*6fd0*/  ISETP.GE.AND P2, PT, R8, R133, PT ;  /* 0x000000850800720c */ /* 0x000fe20003f46270 */
[----:B------:R-:W-:Y:S01]  /*6fe0*/  FFMA.FTZ R5, -R152, R21, R5 ;  /* 0x0000001598057223 */ /* 0x000fe20000010105 */
[----:B------:R-:W-:Y:S01]  /*6ff0*/  ISETP.GE.AND P6, PT, R8, R134, PT ;  /* 0x000000860800720c */ /* 0x000fe20003fc6270 */
[----:B------:R-:W-:Y:S01]  /*7000*/  VIADD R8, R31, 0xffffff99 ;  /* 0xffffff991f087836 */ /* 0x000fe20000000000 */
[----:B------:R-:W-:Y:S02]  /*7010*/  I2FP.F32.S32 R9, R118 ;  /* 0x0000007600097245 */ /* 0x000fe40000201400 */
[----:B------:R-:W-:-:S02]  /*7020*/  IABS R117, R117 ;  /* 0x0000007500757213 */ /* 0x000fc40000000000 */
[----:B------:R-:W-:Y:S01]  /*7030*/  IABS R111, R111 ;  /* 0x0000006f006f7213 */ /* 0x000fe20000000000 */
[----:B------:R-:W-:Y:S01]  /*7040*/  FFMA.FTZ R6, -R152, R9, R6 ;  /* 0x0000000998067223 */ /* 0x000fe20000010106 */
[----:B------:R-:W-:Y:S02]  /*7050*/  FSEL R21, R4, -INF , !P0 ;  /* 0xff80000004157808 */ /* 0x000fe40004000000 */
[----:B------:R-:W-:Y:S01]  /*7060*/  I2FP.F32.S32 R117, R117 ;  /* 0x0000007500757245 */ /* 0x000fe20000201400 */
[----:B------:R-:W-:Y:S01]  /*7070*/  IMAD.MOV.U32 R4, RZ, RZ, R111 ;  /* 0x000000ffff047224 */ /* 0x000fe200078e006f */
[----:B------:R-:W-:Y:S02]  /*7080*/  ISETP.GE.AND P0, PT, R8, R136, PT ;  /* 0x000000880800720c */ /* 0x000fe40003f06270 */
[----:B------:R-:W-:Y:S01]  /*7090*/  FSEL R6, R6, -INF , P6 ;  /* 0xff80000006067808 */ /* 0x000fe20003000000 */
[----:B------:R-:W-:Y:S01]  /*70a0*/  FFMA.FTZ R7, -R152, R117, R7 ;  /* 0x0000007598077223 */ /* 0x000fe20000010107 */
[----:B------:R-:W-:-:S02]  /*70b0*/  FSEL R5, R5, -INF , P0 ;  /* 0xff80000005057808 */ /* 0x000fc40000000000 */
[----:B------:R-:W-:Y:S02]  /*70c0*/  ISETP.GE.AND P0, PT, R8, R134, PT ;  /* 0x000000860800720c */ /* 0x000fe40003f06270 */
[----:B------:R-:W-:Y:S02]  /*70d0*/  I2FP.F32.S32 R9, R4 ;  /* 0x0000000400097245 */ /* 0x000fe40000201400 */
[----:B------:R-:W-:Y:S02]  /*70e0*/  FSEL R111, R6, -INF , !P2 ;  /* 0xff800000066f7808 */ /* 0x000fe40005000000 */
[----:B------:R-:W-:Y:S01]  /*70f0*/  FSEL R7, R7, -INF , P0 ;  /* 0xff80000007077808 */ /* 0x000fe20000000000 */
[----:B------:R-:W-:Y:S01]  /*7100*/  FFMA.FTZ R9, -R152, R9, R104 ;  /* 0x0000000998097223 */ /* 0x000fe20000010168 */
[C---:B------:R-:W-:Y:S02]  /*7110*/  ISETP.GE.AND P6, PT, R8.reuse, R135, PT ;  /* 0x000000870800720c */ /* 0x040fe40003fc6270 */
[----:B------:R-:W-:Y:S01]  /*7120*/  ISETP.GE.AND P2, PT, R8, R133, PT ;  /* 0x000000850800720c */ /* 0x000fe20003f46270 */
[----:B------:R-:W-:Y:S01]  /*7130*/  VIADD R8, R31, 0xffffffa0 ;  /* 0xffffffa01f087836 */ /* 0x000fe20000000000 */
[----:B------:R-:W-:-:S02]  /*7140*/  FSEL R104, R5, -INF , !P6 ;  /* 0xff80000005687808 */ /* 0x000fc40007000000 */
[----:B------:R-:W-:Y:S02]  /*7150*/  FSEL R151, R7, -INF , !P2 ;  /* 0xff80000007977808 */ /* 0x000fe40005000000 */
[----:B------:R-:W1:Y:S01]  /*7160*/  LDSM.16.M88.4 R4, [R130+0x5c00] ;  /* 0x005c00008204783b */ /* 0x000e620000000200 */
[----:B------:R-:W-:Y:S01]  /*7170*/  IABS R115, R115 ;  /* 0x0000007300737213 */ /* 0x000fe20000000000 */
[----:B------:R-:W-:-:S04]  /*7180*/  DEPBAR.LE SB0, 0x0 ;  /* 0x000080000000791a */ /* 0x000fc80000000000 */
[----:B------:R-:W-:Y:S02]  /*7190*/  ISETP.GE.AND P6, PT, R8, R136, PT ;  /* 0x000000880800720c */ /* 0x000fe40003fc6270 */
[----:B------:R-:W-:Y:S02]  /*71a0*/  IABS R10, R116 ;  /* 0x00000074000a7213 */ /* 0x000fe40000000000 */
[----:B------:R-:W-:Y:S02]  /*71b0*/  I2FP.F32.S32 R11, R115 ;  /* 0x00000073000b7245 */ /* 0x000fe40000201400 */
[----:B------:R-:W-:Y:S02]  /*71c0*/  FSEL R9, R9, -INF , P6 ;  /* 0xff80000009097808 */ /* 0x000fe40003000000 */
[----:B------:R-:W-:Y:S01]  /*71d0*/  I2FP.F32.S32 R115, R10 ;  /* 0x0000000a00737245 */ /* 0x000fe20000201400 */
[----:B------:R-:W-:Y:S01]  /*71e0*/  FFMA.FTZ R11, -R152, R11, R105 ;  /* 0x0000000b980b7223 */ /* 0x000fe20000010169 */
[C---:B------:R-:W-:Y:S01]  /*71f0*/  ISETP.GE.AND P0, PT, R8.reuse, R135, PT ;  /* 0x000000870800720c */ /* 0x040fe20003f06270 */
[C---:B------:R-:W-:Y:S01]  /*7200*/  VIADD R10, R31.reuse, 0xffffffa8 ;  /* 0xffffffa81f0a7836 */ /* 0x040fe20000000000 */
[----:B------:R-:W-:Y:S01]  /*7210*/  ISETP.GE.AND P2, PT, R8, R133, PT ;  /* 0x000000850800720c */ /* 0x000fe20003f46270 */
[----:B------:R-:W-:Y:S01]  /*7220*/  FFMA.FTZ R106, -R152, R115, R106 ;  /* 0x00000073986a7223 */ /* 0x000fe2000001016a */
[----:B------:R-:W-:Y:S01]  /*7230*/  ISETP.GE.AND P6, PT, R8, R134, PT ;  /* 0x000000860800720c */ /* 0x000fe20003fc6270 */
[----:B------:R-:W-:Y:S01]  /*7240*/  VIADD R8, R31, 0xffffffa1 ;  /* 0xffffffa11f087836 */ /* 0x000fe20000000000 */
        /* <DEDUP_REMOVED lines=11> */
[----:B------:R-:W-:Y:S01]  /*7300*/  IABS R112, R112 ;  /* 0x0000007000707213 */ /* 0x000fe20000000000 */
[C---:B-1----:R-:W-:Y:S01]  /*7310*/  HMMA.16816.F32.BF16 R96, R88.reuse, R4, R96 ;  /* 0x000000045860723c */ /* 0x042fe20000041860 */
[----:B------:R-:W-:Y:S01]  /*7320*/  ISETP.GE.AND P0, PT, R8, R134, PT ;  /* 0x000000860800720c */ /* 0x000fe20003f06270 */
[----:B------:R-:W-:Y:S01]  /*7330*/  VIADD R4, R31, 0xffffffa9 ;  /* 0xffffffa91f047836 */ /* 0x000fe20000000000 */
[----:B------:R-:W-:Y:S02]  /*7340*/  FSEL R129, R11, -INF , !P6 ;  /* 0xff8000000b817808 */ /* 0x000fe40007000000 */
[----:B------:R-:W-:Y:S02]  /*7350*/  IABS R110, R110 ;  /* 0x0000006e006e7213 */ /* 0x000fe40000000000 */
[----:B------:R-:W-:Y:S01]  /*7360*/  I2FP.F32.S32 R9, R112 ;  /* 0x0000007000097245 */ /* 0x000fe20000201400 */
[----:B------:R-:W-:Y:S01]  /*7370*/  HMMA.16816.F32.BF16 R92, R88, R6, R92 ;  /* 0x00000006585c723c */ /* 0x000fe2000004185c */
[----:B------:R-:W-:-:S02]  /*7380*/  ISETP.GE.AND P6, PT, R10, R136, PT ;  /* 0x000000880a00720c */ /* 0x000fc40003fc6270 */
[----:B------:R-:W-:Y:S01]  /*7390*/  FSEL R117, R106, -INF , !P2 ;  /* 0xff8000006a757808 */ /* 0x000fe20005000000 */
[----:B------:R-:W-:Y:S01]  /*73a0*/  FFMA.FTZ R9, -R152, R9, R102 ;  /* 0x0000000998097223 */ /* 0x000fe20000010166 */
[----:B------:R-:W-:Y:S02]  /*73b0*/  ISETP.GE.AND P2, PT, R8, R133, PT ;  /* 0x000000850800720c */ /* 0x000fe40003f46270 */
[----:B------:R-:W-:Y:S02]  /*73c0*/  FSEL R107, R107, -INF , P0 ;  /* 0xff8000006b6b7808 */ /* 0x000fe40000000000 */
[----:B------:R-:W-:Y:S02]  /*73d0*/  I2FP.F32.S32 R8, R110 ;  /* 0x0000006e00087245 */ /* 0x000fe40000201400 */
[----:B------:R-:W-:Y:S02]  /*73e0*/  ISETP.GE.AND P0, PT, R10, R135, PT ;  /* 0x000000870a00720c */ /* 0x000fe40003f06270 */
[----:B------:R-:W-:Y:S01]  /*73f0*/  FSEL R131, R100, -INF , P6 ;  /* 0xff80000064837808 */ /* 0x000fe20003000000 */
[----:B------:R-:W-:Y:S01]  /*7400*/  FFMA.FTZ R8, -R152, R8, R101 ;  /* 0x0000000898087223 */ /* 0x000fe20000010165 */
[----:B------:R-:W-:-:S02]  /*7410*/  ISETP.GE.AND P6, PT, R10, R134, PT ;  /* 0x000000860a00720c */ /* 0x000fc40003fc6270 */
[----:B------:R-:W-:Y:S02]  /*7420*/  IABS R108, R108 ;  /* 0x0000006c006c7213 */ /* 0x000fe40000000000 */
[----:B------:R-:W-:Y:S02]  /*7430*/  FSEL R115, R107, -INF , !P2 ;  /* 0xff8000006b737808 */ /* 0x000fe40005000000 */
[----:B------:R-:W-:Y:S02]  /*7440*/  FSEL R131, R131, -INF , !P0 ;  /* 0xff80000083837808 */ /* 0x000fe40004000000 */
[----:B------:R-:W-:Y:S02]  /*7450*/  ISETP.GE.AND P2, PT, R10, R133, PT ;  /* 0x000000850a00720c */ /* 0x000fe40003f46270 */
[----:B------:R-:W-:Y:S02]  /*7460*/  ISETP.GE.AND P0, PT, R4, R136, PT ;  /* 0x000000880400720c */ /* 0x000fe40003f06270 */
[----:B------:R-:W-:-:S02]  /*7470*/  FSEL R9, R9, -INF , P6 ;  /* 0xff80000009097808 */ /* 0x000fc40003000000 */
[----:B------:R-:W-:Y:S02]  /*7480*/  IABS R34, R34 ;  /* 0x0000002200227213 */ /* 0x000fe40000000000 */
[----:B------:R-:W-:Y:S02]  /*7490*/  I2FP.F32.S32 R10, R108 ;  /* 0x0000006c000a7245 */ /* 0x000fe40000201400 */
[----:B------:R-:W-:Y:S02]  /*74a0*/  FSEL R113, R9, -INF , !P2 ;  /* 0xff80000009717808 */ /* 0x000fe40005000000 */
[----:B------:R-:W-:Y:S01]  /*74b0*/  FSEL R8, R8, -INF , P0 ;  /* 0xff80000008087808 */ /* 0x000fe20000000000 */
[----:B------:R-:W-:Y:S01]  /*74c0*/  FFMA.FTZ R10, -R152, R10, R103 ;  /* 0x0000000a980a7223 */ /* 0x000fe20000010167 */
[C---:B------:R-:W-:Y:S02]  /*74d0*/  ISETP.GE.AND P6, PT, R4.reuse, R135, PT ;  /* 0x000000870400720c */ /* 0x040fe40003fc6270 */
[----:B------:R-:W-:-:S02]  /*74e0*/  ISETP.GE.AND P2, PT, R4, R133, PT ;  /* 0x000000850400720c */ /* 0x000fc40003f46270 */
[----:B------:R-:W-:Y:S02]  /*74f0*/  I2FP.F32.S32 R5, R34 ;  /* 0x0000002200057245 */ /* 0x000fe40000201400 */
[----:B------:R-:W-:Y:S01]  /*7500*/  ISETP.GE.AND P0, PT, R4, R134, PT ;  /* 0x000000860400720c */ /* 0x000fe20003f06270 */
[----:B------:R-:W-:Y:S01]  /*7510*/  VIADD R4, R31, 0xffffffb0 ;  /* 0xffffffb01f047836 */ /* 0x000fe20000000000 */
[----:B------:R-:W-:Y:S01]  /*7520*/  IABS R30, R30 ;  /* 0x0000001e001e7213 */ /* 0x000fe20000000000 */
[----:B------:R-:W-:Y:S01]  /*7530*/  FFMA.FTZ R5, -R152, R5, R96 ;  /* 0x0000000598057223 */ /* 0x000fe20000010160 */
[----:B------:R-:W-:Y:S02]  /*7540*/  FSEL R149, R8, -INF , !P6 ;  /* 0xff80000008957808 */ /* 0x000fe40007000000 */
[----:B------:R-:W-:Y:S02]  /*7550*/  ISETP.GE.AND P6, PT, R4, R136, PT ;  /* 0x000000880400720c */ /* 0x000fe40003fc6270 */
[----:B------:R-:W-:-:S02]  /*7560*/  FSEL R10, R10, -INF , P0 ;  /* 0xff8000000a0a7808 */ /* 0x000fc40000000000 */
[----:B------:R-:W-:Y:S02]  /*7570*/  IABS R32, R32 ;  /* 0x0000002000207213 */ /* 0x000fe40000000000 */
[----:B------:R-:W-:Y:S02]  /*7580*/  I2FP.F32.S32 R7, R30 ;  /* 0x0000001e00077245 */ /* 0x000fe40000201400 */
[----:B------:R-:W-:Y:S02]  /*7590*/  FSEL R119, R10, -INF , !P2 ;  /* 0xff8000000a777808 */ /* 0x000fe40005000000 */
[----:B------:R-:W-:Y:S01]  /*75a0*/  FSEL R5, R5, -INF , P6 ;  /* 0xff80000005057808 */ /* 0x000fe20003000000 */
[----:B------:R-:W-:Y:S01]  /*75b0*/  FFMA.FTZ R7, -R152, R7, R98 ;  /* 0x0000000798077223 */ /* 0x000fe20000010162 */
[----:B------:R-:W-:Y:S02]  /*75c0*/  ISETP.GE.AND P0, PT, R4, R135, PT ;  /* 0x000000870400720c */ /* 0x000fe40003f06270 */
[----:B------:R-:W-:-:S02]  /*75d0*/  I2FP.F32.S32 R32, R32 ;  /* 0x0000002000207245 */ /* 0x000fc40000201400 */
[C---:B------:R-:W-:Y:S02]  /*75e0*/  ISETP.GE.AND P2, PT, R4.reuse, R133, PT ;  /* 0x000000850400720c */ /* 0x040fe40003f46270 */
[----:B------:R-:W-:Y:S01]  /*75f0*/  ISETP.GE.AND P6, PT, R4, R134, PT ;  /* 0x000000860400720c */ /* 0x000fe20003fc6270 */
[----:B------:R-:W-:Y:S01]  /*7600*/  VIADD R4, R31, 0xffffffb1 ;  /* 0xffffffb11f047836 */ /* 0x000fe20000000000 */
[----:B------:R-:W-:Y:S01]  /*7610*/  IABS R27, R27 ;  /* 0x0000001b001b7213 */ /* 0x000fe20000000000 */
[----:B------:R-:W-:Y:S01]  /*7620*/  FFMA.FTZ R32, -R152, R32, R97 ;  /* 0x0000002098207223 */ /* 0x000fe20000010161 */
[----:B------:R-:W-:Y:S01]  /*7630*/  FSEL R107, R5, -INF , !P0 ;  /* 0xff800000056b7808 */ /* 0x000fe20004000000 */
[----:B------:R-:W-:Y:S01]  /*7640*/  BAR.SYNC.DEFER_BLOCKING 0x0 ;  /* 0x0000000000007b1d */ /* 0x000fe20000010000 */
[----:B------:R-:W-:Y:S01]  /*7650*/  ISETP.GE.AND P0, PT, R4, R136, PT ;  /* 0x000000880400720c */ /* 0x000fe20003f06270 */
[----:B------:R-:W-:Y:S01]  /*7660*/  IMAD.MOV.U32 R5, RZ, RZ, R27 ;  /* 0x000000ffff057224 */ /* 0x000fe200078e001b */
[----:B------:R-:W-:-:S02]  /*7670*/  FSEL R7, R7, -INF , P6 ;  /* 0xff80000007077808 */ /* 0x000fc40003000000 */
[----:B------:R-:W-:Y:S02]  /*7680*/  IABS R28, R28 ;  /* 0x0000001c001c7213 */ /* 0x000fe40000000000 */
[----:B------:R-:W-:Y:S02]  /*7690*/  FSEL R27, R7, -INF , !P2 ;  /* 0xff800000071b7808 */ /* 0x000fe40005000000 */
[----:B------:R-:W-:Y:S02]  /*76a0*/  I2FP.F32.S32 R6, R5 ;  /* 0x0000000500067245 */ /* 0x000fe40000201400 */
[----:B------:R-:W-:Y:S02]  /*76b0*/  FSEL R32, R32, -INF , P0 ;  /* 0xff80000020207808 */ /* 0x000fe40000000000 */
[----:B------:R-:W-:Y:S01]  /*76c0*/  IABS R25, R25 ;  /* 0x0000001900197213 */ /* 0x000fe20000000000 */
[----:B------:R-:W-:Y:S01]  /*76d0*/  FFMA.FTZ R6, -R152, R6, R99 ;  /* 0x0000000698067223 */ /* 0x000fe20000010163 */
[----:B------:R-:W-:-:S02]  /*76e0*/  ISETP.GE.AND P6, PT, R4, R135, PT ;  /* 0x000000870400720c */ /* 0x000fc40003fc6270 */
[----:B------:R-:W-:Y:S01]  /*76f0*/  I2FP.F32.S32 R9, R28 ;  /* 0x0000001c00097245 */ /* 0x000fe20000201400 */
[----:B------:R-:W-:Y:S01]  /*7700*/  IMAD.MOV.U32 R5, RZ, RZ, R25 ;  /* 0x000000ffff057224 */ /* 0x000fe200078e0019 */
[----:B------:R-:W-:Y:S01]  /*7710*/  ISETP.GE.AND P2, PT, R4, R133, PT ;  /* 0x000000850400720c */ /* 0x000fe20003f46270 */
[----:B------:R-:W-:Y:S01]  /*7720*/  VIADD R28, R0, 0xfffffffe ;  /* 0xfffffffe001c7836 */ /* 0x000fe20000000000 */
[----:B------:R-:W-:Y:S01]  /*7730*/  ISETP.GE.AND P0, PT, R4, R134, PT ;  /* 0x000000860400720c */ /* 0x000fe20003f06270 */
[C---:B------:R-:W-:Y:S01]  /*7740*/  VIADD R4, R31.reuse, 0xffffffb8 ;  /* 0xffffffb81f047836 */ /* 0x040fe20000000000 */
[----:B------:R-:W-:Y:S01]  /*7750*/  IABS R24, R24 ;  /* 0x0000001800187213 */ /* 0x000fe20000000000 */
[----:B------:R-:W-:Y:S01]  /*7760*/  FFMA.FTZ R9, -R152, R9, R92 ;  /* 0x0000000998097223 */ /* 0x000fe2000001015c */
[----:B------:R-:W-:Y:S01]  /*7770*/  FSEL R105, R32, -INF , !P6 ;  /* 0xff80000020697808 */ /* 0x000fe20007000000 */
[----:B------:R-:W-:Y:S01]  /*7780*/  VIADD R31, R31, 0xffffffb9 ;  /* 0xffffffb91f1f7836 */ /* 0x000fe20000000000 */
[----:B------:R-:W-:-:S02]  /*7790*/  ISETP.GE.AND P6, PT, R4, R136, PT ;  /* 0x000000880400720c */ /* 0x000fc40003fc6270 */
[----:B------:R-:W-:Y:S02]  /*77a0*/  I2FP.F32.S32 R7, R24 ;  /* 0x0000001800077245 */ /* 0x000fe40000201400 */
[----:B------:R-:W-:Y:S02]  /*77b0*/  FSEL R6, R6, -INF , P0 ;  /* 0xff80000006067808 */ /* 0x000fe40000000000 */
[----:B------:R-:W-:Y:S01]  /*77c0*/  I2FP.F32.S32 R5, R5 ;  /* 0x0000000500057245 */ /* 0x000fe20000201400 */
[----:B------:R-:W-:Y:S01]  /*77d0*/  FFMA.FTZ R7, -R152, R7, R94 ;  /* 0x0000000798077223 */ /* 0x000fe2000001015e */
[----:B------:R-:W-:Y:S02]  /*77e0*/  ISETP.GE.AND P0, PT, R4, R135, PT ;  /* 0x000000870400720c */ /* 0x000fe40003f06270 */
[----:B------:R-:W-:Y:S01]  /*77f0*/  FSEL R9, R9, -INF , P6 ;  /* 0xff80000009097808 */ /* 0x000fe20003000000 */
[----:B------:R-:W-:Y:S01]  /*7800*/  FFMA.FTZ R5, -R152, R5, R93 ;  /* 0x0000000598057223 */ /* 0x000fe2000001015d */
[----:B------:R-:W-:-:S02]  /*7810*/  ISETP.GE.AND P6, PT, R4, R134, PT ;  /* 0x000000860400720c */ /* 0x000fc40003fc6270 */
[----:B------:R-:W-:Y:S02]  /*7820*/  FSEL R103, R9, -INF , !P0 ;  /* 0xff80000009677808 */ /* 0x000fe40004000000 */
[----:B------:R-:W-:Y:S02]  /*7830*/  ISETP.GE.AND P0, PT, R31, R136, PT ;  /* 0x000000881f00720c */ /* 0x000fe40003f06270 */
[----:B------:R-:W-:Y:S02]  /*7840*/  FSEL R7, R7, -INF , P6 ;  /* 0xff80000007077808 */ /* 0x000fe40003000000 */
[----:B------:R-:W-:Y:S02]  /*7850*/  ISETP.GE.AND P6, PT, R31, R135, PT ;  /* 0x000000871f00720c */ /* 0x000fe40003fc6270 */
[----:B------:R-:W-:Y:S02]  /*7860*/  FSEL R5, R5, -INF , P0 ;  /* 0xff80000005057808 */ /* 0x000fe40000000000 */
[----:B------:R-:W-:-:S02]  /*7870*/  IABS R26, R26 ;  /* 0x0000001a001a7213 */ /* 0x000fc40000000000 */
[----:B------:R-:W-:Y:S02]  /*7880*/  FSEL R24, R5, -INF , !P6 ;  /* 0xff80000005187808 */ /* 0x000fe40007000000 */
[----:B------:R-:W-:Y:S02]  /*7890*/  ISETP.GT.AND P6, PT, R28, R141, PT ;  /* 0x0000008d1c00720c */ /* 0x000fe40003fc4270 */
[----:B------:R-:W-:Y:S02]  /*78a0*/  I2FP.F32.S32 R26, R26 ;  /* 0x0000001a001a7245 */ /* 0x000fe40000201400 */
[----:B------:R-:W-:Y:S02]  /*78b0*/  FSEL R25, R6, -INF , !P2 ;  /* 0xff80000006197808 */ /* 0x000fe40005000000 */
[----:B------:R-:W-:Y:S01]  /*78c0*/  ISETP.GE.AND P2, PT, R4, R133, PT ;  /* 0x000000850400720c */ /* 0x000fe20003f46270 */
[----:B------:R-:W-:Y:S01]  /*78d0*/  FFMA.FTZ R26, -R152, R26, R95 ;  /* 0x0000001a981a7223 */ /* 0x000fe2000001015f */
[----:B------:R-:W-:-:S02]  /*78e0*/  ISETP.GE.AND P0, PT, R31, R134, PT ;  /* 0x000000861f00720c */ /* 0x000fc40003f06270 */
        /* <DEDUP_REMOVED lines=45> */
[----:B------:R-:W-:Y:S02]  /*7bc0*/  SEL R9, R4, R11, !P2 ;  /* 0x0000000b04097207 */ /* 0x000fe40005000000 */
[----:B------:R-:W3:Y:S01]  /*7bd0*/  LD.E.64 R10, desc[UR4][R2.64+0x38] ;  /* 0x00003804020a7980 */ /* 0x000ee2000c101b00 */
        /* <DEDUP_REMOVED lines=22> */
.L_x_10955:
        /* <DEDUP_REMOVED lines=8> */
.L_x_10956:
[----:B------:R-:W-:Y:S05]  /*7dc0*/  BSYNC.RECONVERGENT B0 ;  /* 0x0000000000007941 */ /* 0x000fea0003800200 */
.L_x_10954:
        /* <DEDUP_REMOVED lines=37> */
.L_x_10953:
[----:B------:R-:W-:Y:S05]  /*8020*/  BSYNC.RECONVERGENT B1 ;  /* 0x0000000000017941 */ /* 0x000fea0003800200 */
.L_x_10952:
        /* <DEDUP_REMOVED lines=35> */
[C---:B--2---:R-:W-:Y:S01]  /*8260*/  FMUL.FTZ R26, R97.reuse, R30 ;  /* 0x0000001e611a7220 */ /* 0x044fe20000410000 */
[C---:B------:R-:W-:Y:S01]  /*8270*/  FMUL.FTZ R96, R97.reuse, R29 ;  /* 0x0000001d61607220 */ /* 0x040fe20000410000 */
[C---:B------:R-:W-:Y:S01]  /*8280*/  FMUL.FTZ R92, R97.reuse, R6 ;  /* 0x00000006615c7220 */ /* 0x040fe20000410000 */
[----:B------:R-:W-:Y:S01]  /*8290*/  FMUL.FTZ R91, R97, R4 ;  /* 0x00000004615b7220 */ /* 0x000fe20000410000 */
[----:B------:R-:W-:Y:S02]  /*82a0*/  IADD3 R4, PT, PT, R123, 0x6000, RZ ;  /* 0x000060007b047810 */ /* 0x000fe40007ffe0ff */
[----:B------:R-:W-:Y:S02]  /*82b0*/  FSEL R26, R26, RZ, P1 ;  /* 0x000000ff1a1a7208 */ /* 0x000fe40000800000 */
[----:B------:R-:W-:Y:S01]  /*82c0*/  FSEL R96, R96, RZ, P0 ;  /* 0x000000ff60607208 */ /* 0x000fe20000000000 */
[----:B------:R-:W1:Y:S01]  /*82d0*/  MUFU.EX2 R92, R92 ;  /* 0x0000005c005c7308 */ /* 0x000e620000000800 */
[----:B------:R-:W-:Y:S01]  /*82e0*/  LOP3.LUT P0, RZ, R87, 0x4, RZ, 0xc0, !PT ;  /* 0x0000000457ff7812 */ /* 0x000fe2000780c0ff */
        /* <DEDUP_REMOVED lines=8> */
[----:B------:R-:W-:Y:S01]  /*8370*/  MUFU.EX2 R89, R89 ;  /* 0x0000005900597308 */ /* 0x000fe20000000800 */
[----:B------:R-:W-:Y:S01]  /*8380*/  LDSM.16.MT88.4 R16, [R123+0x7000] ;  /* 0x007000007b10783b */ /* 0x000fe20000004200 */
[-CC-:B------:R-:W-:Y:S01]  /*8390*/  FFMA.FTZ R98, R20, R97.reuse, -R26.reuse ;  /* 0x0000006114627223 */ /* 0x180fe2000001081a */
[-CC-:B------:R-:W-:Y:S01]  /*83a0*/  FFMA.FTZ R99, R23, R97.reuse, -R26.reuse ;  /* 0x0000006117637223 */ /* 0x180fe2000001081a */
[----:B------:R-:W-:Y:S01]  /*83b0*/  @P0 IADD3 R93, PT, PT, R4, -0x20, RZ ;  /* 0xffffffe0045d0810 */ /* 0x000fe20007ffe0ff */
[-CC-:B------:R-:W-:Y:S01]  /*83c0*/  FFMA.FTZ R100, R21, R97.reuse, -R26.reuse ;  /* 0x0000006115647223 */ /* 0x180fe2000001081a */
[----:B------:R-:W-:Y:S01]  /*83d0*/  FFMA.FTZ R101, R104, R97, -R26 ;  /* 0x0000006168657223 */ /* 0x000fe2000001081a */
        /* <DEDUP_REMOVED lines=15> */
[----:B------:R-:W3:Y:S01]  /*84d0*/  LDSM.16.MT88.4 R20, [R93+0x2000] ;  /* 0x002000005d14783b */ /* 0x000ee20000004200 */
[-C--:B------:R-:W-:Y:S01]  /*84e0*/  FMUL.FTZ R40, R40, R92.reuse ;  /* 0x0000005c28287220 */ /* 0x080fe20000410000 */
[----:B------:R-:W4:Y:S01]  /*84f0*/  MUFU.EX2 R32, R32 ;  /* 0x0000002000207308 */ /* 0x000f220000000800 */
[----:B-1----:R-:W-:Y:S01]  /*8500*/  F2FP.BF16.F32.PACK_AB R4, R34, R89 ;  /* 0x000000592204723e */ /* 0x002fe200000010ff */
[-C--:B------:R-:W-:Y:S01]  /*8510*/  FMUL.FTZ R41, R41, R92.reuse ;  /* 0x0000005c29297220 */ /* 0x080fe20000410000 */
        /* <DEDUP_REMOVED lines=11> */
[-C--:B------:R-:W-:Y:S01]  /*85d0*/  FMUL.FTZ R64, R64, R92.reuse ;  /* 0x0000005c40407220 */ /* 0x080fe20000410000 */
[-C--:B------:R-:W-:Y:S01]  /*85e0*/  FMUL.FTZ R65, R65, R92.reuse ;  /* 0x0000005c41417220 */ /* 0x080fe20000410000 */
[----:B------:R-:W1:Y:S01]  /*85f0*/  MUFU.EX2 R31, R31 ;  /* 0x0000001f001f7308 */ /* 0x000e620000000800 */
[----:B----4-:R-:W-:Y:S01]  /*8600*/  F2FP.BF16.F32.PACK_AB R6, R32, R33 ;  /* 0x000000212006723e */ /* 0x010fe200000010ff */
[-C--:B------:R-:W-:Y:S01]  /*8610*/  FMUL.FTZ R68, R68, R92.reuse ;  /* 0x0000005c44447220 */ /* 0x080fe20000410000 */
[----:B------:R-:W-:Y:S01]  /*8620*/  FMUL.FTZ R69, R69, R92 ;  /* 0x0000005c45457220 */ /* 0x000fe20000410000 */
        /* <DEDUP_REMOVED lines=21> */
[----:B------:R-:W-:Y:S02]  /*8780*/  LDSM.16.MT88.4 R24, [R123+0x6c00] ;  /* 0x006c00007b18783b */ /* 0x000fe40000004200 */
[----:B------:R-:W-:-:S04]  /*8790*/  FADD.FTZ R34, R34, R89 ;  /* 0x0000005922227221 */ /* 0x000fc80000010000 */
[----:B------:R-:W-:Y:S01]  /*87a0*/  FADD.FTZ R33, R33, R34 ;  /* 0x0000002221217221 */ /* 0x000fe20000010000 */
[----:B------:R-:W-:Y:S01]  /*87b0*/  MUFU.EX2 R98, R98 ;  /* 0x0000006200627308 */ /* 0x000fe20000000800 */
[----:B----4-:R-:W-:Y:S02]  /*87c0*/  F2FP.BF16.F32.PACK_AB R7, R88, R35 ;  /* 0x000000235807723e */ /* 0x010fe400000010ff */
[----:B------:R-:W-:-:S05]  /*87d0*/  FADD.FTZ R33, R32, R33 ;  /* 0x0000002120217221 */ /* 0x000fca0000010000 */
        /* <DEDUP_REMOVED lines=20> */
[----:B------:R-:W-:Y:S01]  /*8920*/  MUFU.EX2 R100, R100 ;  /* 0x0000006400647308 */ /* 0x000fe20000000800 */
[-C--:B------:R-:W-:Y:S01]  /*8930*/  FMUL.FTZ R58, R58, R91.reuse ;  /* 0x0000005b3a3a7220 */ /* 0x080fe20000410000 */
[-C--:B------:R-:W-:Y:S01]  /*8940*/  FMUL.FTZ R59, R59, R91.reuse ;  /* 0x0000005b3b3b7220 */ /* 0x080fe20000410000 */
[-C--:B------:R-:W-:Y:S01]  /*8950*/  FMUL.FTZ R62, R62, R91.reuse ;  /* 0x0000005b3e3e7220 */ /* 0x080fe20000410000 */
[-C--:B------:R-:W-:Y:S01]  /*8960*/  FMUL.FTZ R63, R63, R91.reuse ;  /* 0x0000005b3f3f7220 */ /* 0x080fe20000410000 */
[----:B--2---:R-:W-:Y:S01]  /*8970*/  HMMA.16816.F32.BF16 R72, R4, R12, R72 ;  /* 0x0000000c0448723c */ /* 0x004fe20000041848 */
[-C--:B------:R-:W-:Y:S01]  /*8980*/  FMUL.FTZ R66, R66, R91.reuse ;  /* 0x0000005b42427220 */ /* 0x080fe20000410000 */
[-C--:B------:R-:W-:Y:S01]  /*8990*/  FMUL.FTZ R67, R67, R91.reuse ;  /* 0x0000005b43437220 */ /* 0x080fe20000410000 */
[----:B------:R-:W-:Y:S01]  /*89a0*/  MUFU.EX2 R101, R101 ;  /* 0x0000006500657308 */ /* 0x000fe20000000800 */
[-C--:B------:R-:W-:Y:S01]  /*89b0*/  FMUL.FTZ R70, R70, R91.reuse ;  /* 0x0000005b46467220 */ /* 0x080fe20000410000 */
[-C--:B------:R-:W-:Y:S01]  /*89c0*/  FMUL.FTZ R71, R71, R91.reuse ;  /* 0x0000005b47477220 */ /* 0x080fe20000410000 */
[----:B------:R-:W-:-:S02]  /*89d0*/  FFMA.FTZ R90, R163, R91, R90 ;  /* 0x0000005ba35a7223 */ /* 0x000fc4000001005a */
[C---:B------:R-:W-:Y:S01]  /*89e0*/  HMMA.16816.F32.BF16 R36, R4.reuse, R14, R36 ;  /* 0x0000000e0424723c */ /* 0x040fe20000041824 */
[----:B------:R-:W2:Y:S01]  /*89f0*/  LDSM.16.MT88.4 R12, [R123+0x8000] ;  /* 0x008000007b0c783b */ /* 0x000ea20000004200 */
[----:B------:R-:W-:Y:S01]  /*8a00*/  FADD.FTZ R90, R31, R90 ;  /* 0x0000005a1f5a7221 */ /* 0x000fe20000010000 */
[----:B------:R-:W-:Y:S03]  /*8a10*/  MUFU.EX2 R102, R102 ;  /* 0x0000006600667308 */ /* 0x000fe60000000800 */
[----:B------:R-:W-:Y:S02]  /*8a20*/  FADD.FTZ R35, R35, R90 ;  /* 0x0000005a23237221 */ /* 0x000fe40000010000 */
[C---:B------:R-:W-:Y:S02]  /*8a30*/  HMMA.16816.F32.BF16 R40, R4.reuse, R16, R40 ;  /* 0x000000100428723c */ /* 0x040fe40000041828 */
[----:B------:R-:W-:Y:S01]  /*8a40*/  FADD.FTZ R35, R88, R35 ;  /* 0x0000002358237221 */ /* 0x000fe20000010000 */
[----:B------:R-:W5:Y:S05]  /*8a50*/  MUFU.EX2 R109, R109 ;  /* 0x0000006d006d7308 */ /* 0x000f6a0000000800 */
[C---:B------:R-:W-:Y:S01]  /*8a60*/  HMMA.16816.F32.BF16 R44, R4.reuse, R18, R44 ;  /* 0x00000012042c723c */ /* 0x040fe2000004182c */
[----:B------:R-:W5:Y:S02]  /*8a70*/  LDSM.16.MT88.4 R16, [R93+0x400] ;  /* 0x000400005d10783b */ /* 0x000f640000004200 */
[----:B------:R-:W-:Y:S05]  /*8a80*/  MUFU.EX2 R111, R111 ;  /* 0x0000006f006f7308 */ /* 0x000fea0000000800 */
[C---:B---3--:R-:W-:Y:S03]  /*8a90*/  HMMA.16816.F32.BF16 R64, R4.reuse, R20, R64 ;  /* 0x000000140440723c */ /* 0x048fe60000041840 */
[----:B------:R-:W3:Y:S05]  /*8aa0*/  MUFU.EX2 R104, R104 ;  /* 0x0000006800687308 */ /* 0x000eea0000000800 */
[C---:B-1----:R-:W-:Y:S03]  /*8ab0*/  HMMA.16816.F32.BF16 R48, R4.reuse, R8, R48 ;  /* 0x000000080430723c */ /* 0x042fe60000041830 */
[----:B------:R-:W-:Y:S05]  /*8ac0*/  MUFU.EX2 R127, R127 ;  /* 0x0000007f007f7308 */ /* 0x000fea0000000800 */
[C---:B------:R-:W-:Y:S01]  /*8ad0*/  HMMA.16816.F32.BF16 R52, R4.reuse, R10, R52 ;  /* 0x0000000a0434723c */ /* 0x040fe20000041834 */
[----:B------:R-:W1:Y:S02]  /*8ae0*/  LDSM.16.MT88.4 R8, [R123+0x6400] ;  /* 0x006400007b08783b */ /* 0x000e640000004200 */
[----:B------:R-:W1:Y:S05]  /*8af0*/  MUFU.EX2 R106, R106 ;  /* 0x0000006a006a7308 */ /* 0x000e6a0000000800 */
[C---:B--2---:R-:W-:Y:S03]  /*8b00*/  HMMA.16816.F32.BF16 R56, R4.reuse, R12, R56 ;  /* 0x0000000c0438723c */ /* 0x044fe60000041838 */
[----:B------:R-:W-:Y:S05]  /*8b10*/  MUFU.EX2 R108, R108 ;  /* 0x0000006c006c7308 */ /* 0x000fea0000000800 */
[C---:B------:R-:W-:Y:S01]  /*8b20*/  HMMA.16816.F32.BF16 R60, R4.reuse, R14, R60 ;  /* 0x0000000e043c723c */ /* 0x040fe2000004183c */
[----:B------:R-:W2:Y:S02]  /*8b30*/  LDSM.16.MT88.4 R12, [R123+0x7400] ;  /* 0x007400007b0c783b */ /* 0x000ea40000004200 */
[----:B------:R-:W-:Y:S05]  /*8b40*/  MUFU.EX2 R129, R129 ;  /* 0x0000008100817308 */ /* 0x000fea0000000800 */
[----:B------:R-:W-:Y:S01]  /*8b50*/  HMMA.16816.F32.BF16 R68, R4, R22, R68 ;  /* 0x000000160444723c */ /* 0x000fe20000041844 */
[----:B----4-:R-:W-:Y:S01]  /*8b60*/  F2FP.BF16.F32.PACK_AB R4, R99, R98 ;  /* 0x000000626304723e */ /* 0x010fe200000010ff */
[----:B------:R-:W4:Y:S01]  /*8b70*/  LDSM.16.MT88.4 R20, [R93+0x1400] ;  /* 0x001400005d14783b */ /* 0x000f220000004200 */
[----:B-----5:R-:W-:Y:S01]  /*8b80*/  F2FP.BF16.F32.PACK_AB R5, R109, R102 ;  /* 0x000000666d05723e */ /* 0x020fe200000010ff */
[----:B------:R-:W-:Y:S01]  /*8b90*/  MUFU.EX2 R110, R110 ;  /* 0x0000006e006e7308 */ /* 0x000fe20000000800 */
[----:B------:R-:W-:Y:S01]  /*8ba0*/  F2FP.BF16.F32.PACK_AB R6, R101, R100 ;  /* 0x000000646506723e */ /* 0x000fe200000010ff */
[----:B------:R-:W-:Y:S01]  /*8bb0*/  FADD.FTZ R98, R98, R33 ;  /* 0x0000002162627221 */ /* 0x000fe20000010000 */
[----:B---3--:R-:W-:Y:S01]  /*8bc0*/  F2FP.BF16.F32.PACK_AB R7, R104, R111 ;  /* 0x0000006f6807723e */ /* 0x008fe200000010ff */
[----:B------:R-:W-:-:S02]  /*8bd0*/  FADD.FTZ R102, R102, R35 ;  /* 0x0000002366667221 */ /* 0x000fc40000010000 */
[----:B------:R-:W-:Y:S02]  /*8be0*/  FADD.FTZ R99, R99, R98 ;  /* 0x0000006263637221 */ /* 0x000fe40000010000 */
[----:B------:R-:W3:Y:S01]  /*8bf0*/  MUFU.EX2 R115, R115 ;  /* 0x0000007300737308 */ /* 0x000ee20000000800 */
[----:B------:R-:W-:Y:S01]  /*8c00*/  FADD.FTZ R102, R109, R102 ;  /* 0x000000666d667221 */ /* 0x000fe20000010000 */
[C---:B------:R-:W-:Y:S01]  /*8c10*/  HMMA.16816.F32.BF16 R72, R4.reuse, R16, R72 ;  /* 0x000000100448723c */ /* 0x040fe20000041848 */
[----:B------:R-:W-:Y:S02]  /*8c20*/  FADD.FTZ R100, R100, R99 ;  /* 0x0000006364647221 */ /* 0x000fe40000010000 */
[----:B------:R-:W-:Y:S02]  /*8c30*/  FADD.FTZ R111, R111, R102 ;  /* 0x000000666f6f7221 */ /* 0x000fe40000010000 */
[----:B------:R-:W-:Y:S01]  /*8c40*/  FADD.FTZ R100, R101, R100 ;  /* 0x0000006465647221 */ /* 0x000fe20000010000 */
[----:B------:R-:W-:Y:S01]  /*8c50*/  MUFU.EX2 R112, R112 ;  /* 0x0000007000707308 */ /* 0x000fe20000000800 */
[----:B------:R-:W-:Y:S01]  /*8c60*/  FADD.FTZ R111, R104, R111 ;  /* 0x0000006f686f7221 */ /* 0x000fe20000010000 */
[C---:B-1----:R-:W-:Y:S06]  /*8c70*/  HMMA.16816.F32.BF16 R80, R4.reuse, R8, R80 ;  /* 0x000000080450723c */ /* 0x042fec0000041850 */
[----:B------:R-:W1:Y:S02]  /*8c80*/  MUFU.EX2 R113, R113 ;  /* 0x0000007100717308 */ /* 0x000e640000000800 */
[C---:B------:R-:W-:Y:S01]  /*8c90*/  HMMA.16816.F32.BF16 R76, R4.reuse, R10, R76 ;  /* 0x0000000a044c723c */ /* 0x040fe2000004184c */
[----:B------:R-:W5:Y:S05]  /*8ca0*/  LDSM.16.MT88.4 R8, [R123+0x8400] ;  /* 0x008400007b08783b */ /* 0x000f6a0000004200 */
[----:B------:R-:W-:Y:S02]  /*8cb0*/  MUFU.EX2 R107, R107 ;  /* 0x0000006b006b7308 */ /* 0x000fe40000000800 */
[C---:B------:R-:W-:Y:S01]  /*8cc0*/  HMMA.16816.F32.BF16 R36, R4.reuse, R18, R36 ;  /* 0x000000120424723c */ /* 0x040fe20000041824 */
[----:B------:R-:W3:Y:S05]  /*8cd0*/  LDSM.16.MT88.4 R16, [R93+0x2400] ;  /* 0x002400005d10783b */ /* 0x000eea0000004200 */
[----:B------:R-:W1:Y:S02]  /*8ce0*/  MUFU.EX2 R114, R114 ;  /* 0x0000007200727308 */ /* 0x000e640000000800 */
[C---:B--2---:R-:W-:Y:S06]  /*8cf0*/  HMMA.16816.F32.BF16 R40, R4.reuse, R12, R40 ;  /* 0x0000000c0428723c */ /* 0x044fec0000041828 */
[----:B------:R-:W-:Y:S02]  /*8d00*/  MUFU.EX2 R103, R103 ;  /* 0x0000006700677308 */ /* 0x000fe40000000800 */
[C---:B------:R-:W-:Y:S01]  /*8d10*/  HMMA.16816.F32.BF16 R44, R4.reuse, R14, R44 ;  /* 0x0000000e042c723c */ /* 0x040fe2000004182c */
[----:B------:R-:W2:Y:S05]  /*8d20*/  LDSM.16.MT88.4 R12, [R123+0x6800] ;  /* 0x006800007b0c783b */ /* 0x000eaa0000004200 */
[----:B------:R-:W-:Y:S02]  /*8d30*/  MUFU.EX2 R116, R116 ;  /* 0x0000007400747308 */ /* 0x000fe40000000800 */
[C---:B----4-:R-:W-:Y:S06]  /*8d40*/  HMMA.16816.F32.BF16 R48, R4.reuse, R20, R48 ;  /* 0x000000140430723c */ /* 0x050fec0000041830 */
[----:B------:R-:W-:Y:S02]  /*8d50*/  MUFU.EX2 R105, R105 ;  /* 0x0000006900697308 */ /* 0x000fe40000000800 */
[C---:B------:R-:W-:Y:S01]  /*8d60*/  HMMA.16816.F32.BF16 R52, R4.reuse, R22, R52 ;  /* 0x000000160434723c */ /* 0x040fe20000041834 */
[----:B------:R-:W-:Y:S05]  /*8d70*/  LDSM.16.MT88.4 R20, [R93+0x800] ;  /* 0x000800005d14783b */ /* 0x000fea0000004200 */
[----:B------:R-:W4:Y:S02]  /*8d80*/  MUFU.EX2 R118, R118 ;  /* 0x0000007600767308 */ /* 0x000f240000000800 */
[C---:B-----5:R-:W-:Y:S06]  /*8d90*/  HMMA.16816.F32.BF16 R56, R4.reuse, R8, R56 ;  /* 0x000000080438723c */ /* 0x060fec0000041838 */
[----:B------:R-:W-:Y:S02]  /*8da0*/  MUFU.EX2 R95, R95 ;  /* 0x0000005f005f7308 */ /* 0x000fe40000000800 */
[C---:B------:R-:W-:Y:S01]  /*8db0*/  HMMA.16816.F32.BF16 R60, R4.reuse, R10, R60 ;  /* 0x0000000a043c723c */ /* 0x040fe2000004183c */
[----:B------:R-:W5:Y:S05]  /*8dc0*/  LDSM.16.MT88.4 R8, [R123+0x7800] ;  /* 0x007800007b08783b */ /* 0x000f6a0000004200 */
[----:B------:R-:W4:Y:S02]  /*8dd0*/  MUFU.EX2 R94, R94 ;  /* 0x0000005e005e7308 */ /* 0x000f240000000800 */
[C---:B---3--:R-:W-:Y:S08]  /*8de0*/  HMMA.16816.F32.BF16 R64, R4.reuse, R16, R64 ;  /* 0x000000100440723c */ /* 0x048ff00000041840 */
[----:B------:R-:W-:Y:S01]  /*8df0*/  HMMA.16816.F32.BF16 R68, R4, R18, R68 ;  /* 0x000000120444723c */ /* 0x000fe20000041844 */
[----:B------:R-:W3:Y:S01]  /*8e00*/  LDSM.16.MT88.4 R16, [R93+0x1800] ;  /* 0x001800005d10783b */ /* 0x000ee20000004200 */
[----:B------:R-:W-:Y:S01]  /*8e10*/  F2FP.BF16.F32.PACK_AB R4, R106, R127 ;  /* 0x0000007f6a04723e */ /* 0x000fe200000010ff */
[----:B------:R-:W-:Y:S01]  /*8e20*/  FADD.FTZ R127, R127, R100 ;  /* 0x000000647f7f7221 */ /* 0x000fe20000010000 */
[----:B------:R-:W-:Y:S01]  /*8e30*/  F2FP.BF16.F32.PACK_AB R5, R115, R110 ;  /* 0x0000006e7305723e */ /* 0x000fe200000010ff */
[----:B------:R-:W-:Y:S01]  /*8e40*/  FADD.FTZ R110, R110, R111 ;  /* 0x0000006f6e6e7221 */ /* 0x000fe20000010000 */
[----:B------:R-:W-:Y:S01]  /*8e50*/  F2FP.BF16.F32.PACK_AB R6, R129, R108 ;  /* 0x0000006c8106723e */ /* 0x000fe200000010ff */
[----:B------:R-:W-:Y:S01]  /*8e60*/  FADD.FTZ R127, R106, R127 ;  /* 0x0000007f6a7f7221 */ /* 0x000fe20000010000 */
[----:B-1----:R-:W-:Y:S01]  /*8e70*/  F2FP.BF16.F32.PACK_AB R7, R113, R112 ;  /* 0x000000707107723e */ /* 0x002fe200000010ff */
[----:B------:R-:W-:-:S02]  /*8e80*/  FADD.FTZ R115, R115, R110 ;  /* 0x0000006e73737221 */ /* 0x000fc40000010000 */
[----:B------:R-:W-:Y:S02]  /*8e90*/  FADD.FTZ R108, R108, R127 ;  /* 0x0000007f6c6c7221 */ /* 0x000fe40000010000 */
[----:B------:R-:W-:Y:S02]  /*8ea0*/  FADD.FTZ R112, R112, R115 ;  /* 0x0000007370707221 */ /* 0x000fe40000010000 */
[----:B--2---:R-:W-:Y:S01]  /*8eb0*/  HMMA.16816.F32.BF16 R80, R4, R12, R80 ;  /* 0x0000000c0450723c */ /* 0x004fe20000041850 */
[----:B------:R-:W-:Y:S01]  /*8ec0*/  FADD.FTZ R108, R129, R108 ;  /* 0x0000006c816c7221 */ /* 0x000fe20000010000 */
[----:B------:R-:W-:-:S06]  /*8ed0*/  FADD.FTZ R112, R113, R112 ;  /* 0x0000007071707221 */ /* 0x000fcc0000010000 */
        /* <DEDUP_REMOVED lines=34> */
[C---:B-1----:R-:W-:Y:S08]  /*9100*/  HMMA.16816.F32.BF16 R40, R4.reuse, R20, R40 ;  /* 0x000000140428723c */ /* 0x042ff00000041828 */
[C---:B------:R-:W-:Y:S08]  /*9110*/  HMMA.16816.F32.BF16 R44, R4.reuse, R22, R44 ;  /* 0x00000016042c723c */ /* 0x040ff0000004182c */
[----:B------:R-:W-:Y:S01]  /*9120*/  HMMA.16816.F32.BF16 R72, R4, R12, R72 ;  /* 0x0000000c0448723c */ /* 0x000fe20000041848 */
[----:B------:R-:W-:-:S02]  /*9130*/  MOV R13, R29 ;  /* 0x0000001d000d7202 */ /* 0x000fc40000000f00 */
[----:B------:R-:W-:-:S05]  /*9140*/  @P6 MOV R13, R29 ;  /* 0x0000001d000d6202 */ /* 0x000fca0000000f00 */
[----:B------:R-:W-:Y:S01]  /*9150*/  HMMA.16816.F32.BF16 R36, R4, R14, R36 ;  /* 0x0000000e0424723c */ /* 0x000fe20000041824 */
[-C--:B------:R-:W-:Y:S02]  /*9160*/  MOV R15, R30.reuse ;  /* 0x0000001e000f7202 */ /* 0x080fe40000000f00 */
[----:B------:R-:W-:-:S05]  /*9170*/  @P6 MOV R15, R30 ;  /* 0x0000001e000f6202 */ /* 0x000fca0000000f00 */
[C---:B--2---:R-:W-:Y:S08]  /*9180*/  HMMA.16816.F32.BF16 R48, R4.reuse, R8, R48 ;  /* 0x000000080430723c */ /* 0x044ff00000041830 */
[C---:B------:R-:W-:Y:S08]  /*9190*/  HMMA.16816.F32.BF16 R52, R4.reuse, R10, R52 ;  /* 0x0000000a0434723c */ /* 0x040ff00000041834 */
[C---:B---3--:R-:W-:Y:S08]  /*91a0*/  HMMA.16816.F32.BF16 R64, R4.reuse, R16, R64 ;  /* 0x000000100440723c */ /* 0x048ff00000041840 */
[----:B------:R-:W-:Y:S01]  /*91b0*/  HMMA.16816.F32.BF16 R68, R4, R18, R68 ;  /* 0x000000120444723c */ /* 0x000fe20000041844 */
[----:B------:R-:W-:-:S04]  /*91c0*/  NOP ;  /* 0x0000000000007918 */ /* 0x000fc80000000000 */
[----:B------:R-:W-:-:S15]  /*91d0*/  @P6 BRA `(.L_x_10957) ;  /* 0x0000000000046947 */ /* 0x000fde0003800000 */
.L_x_10948:
[----:B------:R-:W-:-:S07]  /*91e0*/  IADD3 R148, PT, PT, R28, -0x1, RZ ;  /* 0xffffffff1c947810 */ /* 0x000fce0007ffe0ff */
.L_x_10957:
[----:B------:R-:W-:Y:S05]  /*91f0*/  BSYNC B2 ;  /* 0x0000000000027941 */ /* 0x000fea0003800000 */
.L_x_10947:
        /* <DEDUP_REMOVED lines=13> */
.L_x_10965:
        /* <DEDUP_REMOVED lines=78> */
.L_x_10960:
[----:B------:R-:W-:Y:S05]  /*97b0*/  BSYNC.RECONVERGENT B0 ;  /* 0x0000000000007941 */ /* 0x000fea0003800200 */
.L_x_10959:
[----:B------:R-:W1:Y:S01]  /*97c0*/  S2UR UR6, SR_CgaCtaId ;  /* 0x00000000000679c3 */ /* 0x000e620000008800 */
[C---:B------:R-:W-:Y:S01]  /*97d0*/  IMAD.SHL.U32 R155, R87.reuse, 0x8, RZ ;  /* 0x00000008579b7824 */ /* 0x040fe200078e00ff */
[----:B------:R-:W-:Y:S01]  /*97e0*/  LOP3.LUT R154, R87, 0x18, RZ, 0xc0, !PT ;  /* 0x00000018579a7812 */ /* 0x000fe200078ec0ff */
[----:B------:R-:W-:Y:S01]  /*97f0*/  UMOV UR7, 0x400 ;  /* 0x0000040000077882 */ /* 0x000fe20000000000 */
[----:B------:R-:W-:Y:S01]  /*9800*/  LEA R114, P0, R137, R144, 0x1 ;  /* 0x0000009089727211 */ /* 0x000fe200078008ff */
        /* <DEDUP_REMOVED lines=9> */
[----:B------:R-:W-:Y:S02]  /*98a0*/  LOP3.LUT R129, R155, 0x1f20, RZ, 0xc0, !PT ;  /* 0x00001f209b817812 */ /* 0x000fe400078ec0ff */
[----:B------:R-:W-:Y:S02]  /*98b0*/  LOP3.LUT R86, R154, R124, RZ, 0x3c, !PT ;  /* 0x0000007c9a567212 */ /* 0x000fe400078e3cff */
[CC--:B------:R-:W-:Y:S02]  /*98c0*/  ISETP.GE.AND P6, PT, R124.reuse, R153.reuse, PT ;  /* 0x000000997c00720c */ /* 0x0c0fe40003fc6270 */
[----:B------:R-:W-:Y:S02]  /*98d0*/  ISETP.GE.AND P5, PT, R165, R153, PT ;  /* 0x00000099a500720c */ /* 0x000fe40003fa6270 */
[----:B------:R-:W-:Y:S01]  /*98e0*/  LOP3.LUT R165, R129, R86, RZ, 0xfc, !PT ;  /* 0x0000005681a57212 */ /* 0x000fe200078efcff */
[----:B------:R-:W-:Y:S01]  /*98f0*/  IMAD.SHL.U32 R86, R87, 0x4, RZ ;  /* 0x0000000457567824 */ /* 0x000fe200078e00ff */
[----:B-1----:R-:W-:Y:S01]  /*9900*/  ULEA UR6, UR6, UR7, 0x18 ;  /* 0x0000000706067291 */ /* 0x002fe2000f8ec0ff */
[----:B------:R-:W-:Y:S02]  /*9910*/  LOP3.LUT R164, R124, 0x40, RZ, 0xfc, !PT ;  /* 0x000000407ca47812 */ /* 0x000fe400078efcff */
[----:B------:R-:W-:Y:S02]  /*9920*/  LEA.HI.X R115, R137, R145, R138, 0x1, P0 ;  /* 0x0000009189737211 */ /* 0x000fe400000f0c8a */
[----:B------:R-:W-:Y:S01]  /*9930*/  ISETP.GE.AND P4, PT, R164, R153, PT ;  /* 0x00000099a400720c */ /* 0x000fe20003f86270 */
[----:B------:R-:W-:Y:S01]  /*9940*/  IMAD.U32 R126, RZ, RZ, UR6 ;  /* 0x00000006ff7e7e24 */ /* 0x000fe2000f8e00ff */
[--C-:B------:R-:W-:Y:S02]  /*9950*/  SHF.R.U32.HI R124, RZ, 0x1, R87.reuse ;  /* 0x00000001ff7c7819 */ /* 0x100fe40000011657 */
[----:B------:R-:W-:Y:S01]  /*9960*/  LOP3.LUT R89, R125, 0x100, RZ, 0xc0, !PT ;  /* 0x000001007d597812 */ /* 0x000fe200078ec0ff */
[----:B------:R-:W-:Y:S01]  /*9970*/  IMAD R165, R165, 0x2, R126 ;  /* 0x00000002a5a57824 */ /* 0x000fe200078e027e */
[----:B------:R-:W-:Y:S02]  /*9980*/  LOP3.LUT R90, R128, 0xc0, RZ, 0xc0, !PT ;  /* 0x000000c0805a7812 */ /* 0x000fe400078ec0ff */
[----:B------:R-:W-:Y:S02]  /*9990*/  LOP3.LUT R127, R124, 0x8, RZ, 0xc0, !PT ;  /* 0x000000087c7f7812 */ /* 0x000fe400078ec0ff */
[----:B------:R-:W-:Y:S01]  /*99a0*/  @!PT LDS RZ, [RZ] ;  /* 0x00000000fffff984 */ /* 0x000fe20000000800 */
[----:B------:R-:W-:Y:S01]  /*99b0*/  @!PT LDS RZ, [RZ] ;  /* 0x00000000fffff984 */ /* 0x000fe20000000800 */
[----:B------:R-:W-:Y:S01]  /*99c0*/  @!PT LDS RZ, [RZ] ;  /* 0x00000000fffff984 */ /* 0x000fe20000000800 */
[----:B------:R-:W-:Y:S01]  /*99d0*/  @!P6 LDGSTS.E.BYPASS.LTC128B.128 [R165+0x6000], desc[UR4][R144.64] ;  /* 0x0600000090a5efae */ /* 0x000fe2000b981a04 */
[----:B------:R-:W-:Y:S02]  /*99e0*/  LOP3.LUT R125, R125, 0x3e00, RZ, 0xc0, !PT ;  /* 0x00003e007d7d7812 */ /* 0x000fe400078ec0ff */
[--C-:B------:R-:W-:Y:S01]  /*99f0*/  LOP3.LUT R88, R89, 0x20, R128.reuse, 0xf8, !PT ;  /* 0x0000002059587812 */ /* 0x100fe200078ef880 */
[----:B------:R-:W-:Y:S01]  /*9a00*/  @P6 STS.128 [R165+0x6000], RZ ;  /* 0x006000ffa5006388 */ /* 0x000fe20000000c00 */
[----:B------:R-:W-:Y:S02]  /*9a10*/  LOP3.LUT R89, R90, 0x8, R87, 0xf8, !PT ;  /* 0x000000085a597812 */ /* 0x000fe400078ef857 */
        /* <DEDUP_REMOVED lines=8> */
[----:B------:R-:W-:Y:S02]  /*9aa0*/  LOP3.LUT R89, R88, R89, R84, 0xf6, !PT ;  /* 0x0000005958597212 */ /* 0x000fe400078ef654 */
[----:B------:R-:W-:Y:S01]  /*9ab0*/  LOP3.LUT R127, R127, R84, RZ, 0x3c, !PT ;  /* 0x000000547f7f7212 */ /* 0x000fe200078e3cff */
[----:B------:R-:W-:Y:S01]  /*9ac0*/  @!PT LDS RZ, [RZ] ;  /* 0x00000000fffff984 */ /* 0x000fe20000000800 */
[----:B------:R-:W-:Y:S01]  /*9ad0*/  @!PT LDS RZ, [RZ] ;  /* 0x00000000fffff984 */ /* 0x000fe20000000800 */
[----:B------:R-:W-:Y:S01]  /*9ae0*/  @!PT LDS RZ, [RZ] ;  /* 0x00000000fffff984 */ /* 0x000fe20000000800 */
[----:B------:R-:W-:Y:S01]  /*9af0*/  @!P4 LDGSTS.E.BYPASS.LTC128B.128 [R165+0x8000], desc[UR4][R144.64+0x80] ;  /* 0x0800008090a5cfae */ /* 0x000fe2000b981a04 */
[----:B------:R-:W-:Y:S01]  /*9b00*/  LOP3.LUT R84, R91, 0x100, R128, 0xf8, !PT ;  /* 0x000001005b547812 */ /* 0x000fe200078ef880 */
[--C-:B------:R-:W-:Y:S01]  /*9b10*/  IMAD R130, R89, 0x2, R126.reuse ;  /* 0x0000000259827824 */ /* 0x100fe200078e027e */
[----:B------:R-:W-:Y:S01]  /*9b20*/  LOP3.LUT P2, RZ, R87, 0x4, RZ, 0xc0, !PT ;  /* 0x0000000457ff7812 */ /* 0x000fe2000784c0ff */
[----:B------:R-:W-:Y:S01]  /*9b30*/  @P4 STS.128 [R165+0x8000], RZ ;  /* 0x008000ffa5004388 */ /* 0x000fe20000000c00 */
[----:B------:R-:W-:Y:S02]  /*9b40*/  LOP3.LUT R131, R84, R127, RZ, 0xfc, !PT ;  /* 0x0000007f54837212 */ /* 0x000fe400078efcff */
[----:B------:R-:W-:Y:S01]  /*9b50*/  SEL R108, R108, 0xffffffe0, !P2 ;  /* 0xffffffe06c6c7807 */ /* 0x000fe20005000000 */
[----:B------:R-:W-:Y:S01]  /*9b60*/  @!PT LDS RZ, [RZ] ;  /* 0x00000000fffff984 */ /* 0x000fe20000000800 */
[----:B------:R-:W-:Y:S01]  /*9b70*/  @!PT LDS RZ, [RZ] ;  /* 0x00000000fffff984 */ /* 0x000fe20000000800 */
[----:B------:R-:W-:Y:S01]  /*9b80*/  @!PT LDS RZ, [RZ] ;  /* 0x00000000fffff984 */ /* 0x000fe20000000800 */
[----:B------:R-:W-:Y:S01]  /*9b90*/  @!P6 LDGSTS.E.BYPASS.LTC128B.128 [R165+0x6800], desc[UR4][R114.64] ;  /* 0x0680000072a5efae */ /* 0x000fe2000b981a04 */
        /* <DEDUP_REMOVED lines=22> */
[----:B-1----:R-:W1:Y:S04]  /*9d00*/  LDSM.16.M88.4 R112, [R84+0x3000] ;  /* 0x003000005470783b */ /* 0x002e680000000200 */
        /* <DEDUP_REMOVED lines=10> */
[----:B------:R-:W4:Y:S07]  /*9db0*/  LDSM.16.M88.4 R100, [R131+0x1000] ;  /* 0x001000008364783b */ /* 0x000f2e0000000200 */
[C---:B-----5:R-:W-:Y:S08]  /*9dc0*/  HMMA.16816.F32.BF16 R28, R88.reuse, R104, RZ ;  /* 0x00000068581c723c */ /* 0x060ff000000418ff */
[----:B------:R-:W-:Y:S01]  /*9dd0*/  HMMA.16816.F32.BF16 R32, R88, R106, RZ ;  /* 0x0000006a5820723c */ /* 0x000fe200000418ff */
[----:B------:R-:W5:Y:S04]  /*9de0*/  LDSM.16.M88.4 R88, [R130+0x4400] ;  /* 0x004400008258783b */ /* 0x000f680000000200 */
[----:B------:R-:W5:Y:S03]  /*9df0*/  LDSM.16.M88.4 R104, [R130+0x4800] ;  /* 0x004800008268783b */ /* 0x000f660000000200 */
        /* <DEDUP_REMOVED lines=11> */
[----:B------:R-:W2:Y:S04]  /*9eb0*/  LDSM.16.M88.4 R96, [R84+0x4000] ;  /* 0x004000005460783b */ /* 0x000ea80000000200 */
[----:B------:R-:W-:Y:S03]  /*9ec0*/  LDSM.16.M88.4 R108, [R84+0x4c00] ;  /* 0x004c0000546c783b */ /* 0x000fe60000000200 */
[C---:B----4-:R-:W-:Y:S08]  /*9ed0*/  HMMA.16816.F32.BF16 R4, R100.reuse, R120, R4 ;  /* 0x000000786404723c */ /* 0x050ff00000041804 */
[C---:B------:R-:W-:Y:S01]  /*9ee0*/  HMMA.16816.F32.BF16 R8, R100.reuse, R122, R8 ;  /* 0x0000007a6408723c */ /* 0x040fe20000041808 */
[----:B------:R-:W-:Y:S07]  /*9ef0*/  LDSM.16.M88.4 R120, [R130+0x5000] ;  /* 0x005000008278783b */ /* 0x000fee0000000200 */
[C---:B-----5:R-:W-:Y:S08]  /*9f00*/  HMMA.16816.F32.BF16 R12, R100.reuse, R88, R12 ;  /* 0x00000058640c723c */ /* 0x060ff0000004180c */
[C---:B------:R-:W-:Y:S01]  /*9f10*/  HMMA.16816.F32.BF16 R16, R100.reuse, R90, R16 ;  /* 0x0000005a6410723c */ /* 0x040fe20000041810 */
[----:B------:R-:W3:Y:S07]  /*9f20*/  LDSM.16.M88.4 R88, [R84+0x4400] ;  /* 0x004400005458783b */ /* 0x000eee0000000200 */
[C---:B------:R-:W-:Y:S08]  /*9f30*/  HMMA.16816.F32.BF16 R20, R100.reuse, R104, R20 ;  /* 0x000000686414723c */ /* 0x040ff00000041814 */
[C---:B------:R-:W-:Y:S01]  /*9f40*/  HMMA.16816.F32.BF16 R24, R100.reuse, R106, R24 ;  /* 0x0000006a6418723c */ /* 0x040fe20000041818 */
[----:B------:R-:W4:Y:S07]  /*9f50*/  LDSM.16.M88.4 R104, [R84+0x4800] ;  /* 0x004800005468783b */ /* 0x000f2e0000000200 */
[C---:B-1----:R-:W-:Y:S08]  /*9f60*/  HMMA.16816.F32.BF16 R28, R100.reuse, R112, R28 ;  /* 0x00000070641c723c */ /* 0x042ff0000004181c */
[----:B------:R-:W-:Y:S01]  /*9f70*/  HMMA.16816.F32.BF16 R32, R100, R114, R32 ;  /* 0x000000726420723c */ /* 0x000fe20000041820 */
[----:B------:R-:W-:Y:S04]  /*9f80*/  LDSM.16.M88.4 R100, [R130+0x5800] ;  /* 0x005800008264783b */ /* 0x000fe80000000200 */
[----:B------:R-:W-:Y:S03]  /*9f90*/  LDSM.16.M88.4 R112, [R130+0x5c00] ;  /* 0x005c00008270783b */ /* 0x000fe60000000200 */
[C---:B--2---:R-:W-:Y:S08]  /*9fa0*/  HMMA.16816.F32.BF16 R4, R92.reuse, R96, R4 ;  /* 0x000000605c04723c */ /* 0x044ff00000041804 */
[C---:B------:R-:W-:Y:S01]  /*9fb0*/  HMMA.16816.F32.BF16 R8, R92.reuse, R98, R8 ;  /* 0x000000625c08723c */ /* 0x040fe20000041808 */
[----:B------:R-:W1:Y:S07]  /*9fc0*/  LDSM.16.M88.4 R96, [R130+0x5400] ;  /* 0x005400008260783b */ /* 0x000e6e0000000200 */
        /* <DEDUP_REMOVED lines=12> */
[----:B------:R-:W4:Y:S01]  /*a090*/  LDSM.16.M88.4 R120, [R84+0x5c00] ;  /* 0x005c00005478783b */ /* 0x000f220000000200 */
[----:B------:R-:W-:Y:S04]  /*a0a0*/  DEPBAR.LE SB0, 0x0 ;  /* 0x000080000000791a */ /* 0x000fe80000000000 */
[----:B------:R-:W-:Y:S02]  /*a0b0*/  BAR.SYNC.DEFER_BLOCKING 0x0 ;  /* 0x0000000000007b1d */ /* 0x000fe40000010000 */
[C---:B-1----:R-:W-:Y:S08]  /*a0c0*/  HMMA.16816.F32.BF16 R12, R116.reuse, R96, R12 ;  /* 0x00000060740c723c */ /* 0x042ff0000004180c */
[C---:B------:R-:W-:Y:S08]  /*a0d0*/  HMMA.16816.F32.BF16 R16, R116.reuse, R98, R16 ;  /* 0x000000627410723c */ /* 0x040ff00000041810 */
[C---:B------:R-:W-:Y:S08]  /*a0e0*/  HMMA.16816.F32.BF16 R20, R116.reuse, R100, R20 ;  /* 0x000000647414723c */ /* 0x040ff00000041814 */
[C---:B------:R-:W-:Y:S08]  /*a0f0*/  HMMA.16816.F32.BF16 R24, R116.reuse, R102, R24 ;  /* 0x000000667418723c */ /* 0x040ff00000041818 */
[C---:B------:R-:W-:Y:S08]  /*a100*/  HMMA.16816.F32.BF16 R28, R116.reuse, R112, R28 ;  /* 0x00000070741c723c */ /* 0x040ff0000004181c */
        /* <DEDUP_REMOVED lines=87> */
.L_x_10964:
[----:B------:R-:W-:Y:S05]  /*a680*/  BSYNC.RECONVERGENT B0 ;  /* 0x0000000000007941 */ /* 0x000fea0003800200 */
.L_x_10963:
        /* <DEDUP_REMOVED lines=37> */
.L_x_10962:
[----:B------:R-:W-:Y:S05]  /*a8e0*/  BSYNC.RECONVERGENT B1 ;  /* 0x0000000000017941 */ /* 0x000fea0003800200 */
.L_x_10961:
[----:B-1----:R-:W-:Y:S01]  /*a8f0*/  IABS R92, R150 ;  /* 0x00000096005c7213 */ /* 0x002fe20000000000 */
[----:B------:R-:W2:Y:S01]  /*a900*/  LD.E R84, desc[UR4][R2.64+0xdc] ;  /* 0x0000dc0402547980 */ /* 0x000ea2000c101900 */
[----:B------:R-:W-:Y:S01]  /*a910*/  LOP3.LUT R127, R127, 0x120, R128, 0xf8, !PT ;  /* 0x000001207f7f7812 */ /* 0x000fe200078ef880 */
[C---:B------:R-:W-:Y:S01]  /*a920*/  VIADD R90, R150.reuse, 0x20 ;  /* 0x00000020965a7836 */ /* 0x040fe20000000000 */
[----:B------:R-:W-:Y:S01]  /*a930*/  I2FP.F32.S32 R92, R92 ;  /* 0x0000005c005c7245 */ /* 0x000fe20000201400 */
[C---:B------:R-:W-:Y:S02]  /*a940*/  VIADD R88, R151.reuse, 0xffffffe0 ;  /* 0xffffffe097587836 */ /* 0x040fe40000000000 */
[C---:B------:R-:W-:Y:S01]  /*a950*/  VIADD R97, R151.reuse, 0x1 ;  /* 0x0000000197617836 */ /* 0x040fe20000000000 */
[----:B------:R-:W-:Y:S01]  /*a960*/  IABS R90, R90 ;  /* 0x0000005a005a7213 */ /* 0x000fe20000000000 */
[----:B------:R-:W-:Y:S01]  /*a970*/  VIADD R91, R150, 0x21 ;  /* 0x00000021965b7836 */ /* 0x000fe20000000000 */
[----:B------:R-:W-:Y:S01]  /*a980*/  ISETP.GE.AND P1, PT, R88, R136, PT ;  /* 0x000000885800720c */ /* 0x000fe20003f26270 */
[----:B------:R-:W-:Y:S01]  /*a990*/  FFMA.FTZ R17, -R152, R92, R17 ;  /* 0x0000005c98117223 */ /* 0x000fe20000010111 */
[----:B------:R-:W-:Y:S01]  /*a9a0*/  ISETP.GE.AND P4, PT, R88, R134, PT ;  /* 0x000000865800720c */ /* 0x000fe20003f86270 */
[----:B------:R-:W-:Y:S01]  /*a9b0*/  FFMA.FTZ R23, -R152, R92, R23 ;  /* 0x0000005c98177223 */ /* 0x000fe20000010117 */
[C---:B------:R-:W-:Y:S01]  /*a9c0*/  ISETP.GE.AND P6, PT, R88.reuse, R135, PT ;  /* 0x000000875800720c */ /* 0x040fe20003fc6270 */
[C---:B------:R-:W-:Y:S01]  /*a9d0*/  VIADD R117, R151.reuse, 0xffffffe1 ;  /* 0xffffffe197757836 */ /* 0x040fe20000000000 */
[----:B------:R-:W-:Y:S01]  /*a9e0*/  ISETP.GE.AND P5, PT, R88, R133, PT ;  /* 0x000000855800720c */ /* 0x000fe20003fa6270 */
[C---:B------:R-:W-:Y:S01]  /*a9f0*/  VIADD R88, R150.reuse, 0x18 ;  /* 0x0000001896587836 */ /* 0x040fe20000000000 */
[----:B------:R-:W-:Y:S01]  /*aa00*/  I2FP.F32.S32 R90, R90 ;  /* 0x0000005a005a7245 */ /* 0x000fe20000201400 */
[C---:B------:R-:W-:Y:S01]  /*aa10*/  VIADD R113, R151.reuse, 0xffffffe9 ;  /* 0xffffffe997717836 */ /* 0x040fe20000000000 */
[----:B------:R-:W-:Y:S01]  /*aa20*/  IABS R91, R91 ;  /* 0x0000005b005b7213 */ /* 0x000fe20000000000 */
[C---:B------:R-:W-:Y:S01]  /*aa30*/  VIADD R102, R151.reuse, 0xfffffff8 ;  /* 0xfffffff897667836 */ /* 0x040fe20000000000 */
[----:B------:R-:W-:Y:S01]  /*aa40*/  IABS R88, R88 ;  /* 0x0000005800587213 */ /* 0x000fe20000000000 */
[----:B------:R-:W-:Y:S01]  /*aa50*/  VIADD R92, R150, 0x10 ;  /* 0x00000010965c7836 */ /* 0x000fe20000000000 */
[----:B------:R-:W-:Y:S01]  /*aa60*/  I2FP.F32.S32 R91, R91 ;  /* 0x0000005b005b7245 */ /* 0x000fe20000201400 */
[----:B------:R-:W-:Y:S01]  /*aa70*/  FFMA.FTZ R7, -R152, R90, R7 ;  /* 0x0000005a98077223 */ /* 0x000fe20000010107 */
[----:B------:R-:W-:Y:S01]  /*aa80*/  I2FP.F32.S32 R88, R88 ;  /* 0x0000005800587245 */ /* 0x000fe20000201400 */
[----:B------:R-:W-:Y:S01]  /*aa90*/  VIADD R90, R150, 0x11 ;  /* 0x00000011965a7836 */ /* 0x000fe20000000000 */
[----:B------:R-:W-:Y:S01]  /*aaa0*/  IABS R92, R92 ;  /* 0x0000005c005c7213 */ /* 0x000fe20000000000 */
[C---:B------:R-:W-:Y:S01]  /*aab0*/  FFMA.FTZ R6, -R152.reuse, R91, R6 ;  /* 0x0000005b98067223 */ /* 0x040fe20000010106 */
[C---:B------:R-:W-:Y:S02]  /*aac0*/  VIADD R115, R151.reuse, 0xffffffe8 ;  /* 0xffffffe897737836 */ /* 0x040fe40000000000 */
[C---:B------:R-:W-:Y:S01]  /*aad0*/  FFMA.FTZ R5, -R152.reuse, R88, R5 ;  /* 0x0000005898057223 */ /* 0x040fe20000010105 */
[----:B------:R-:W-:Y:S01]  /*aae0*/  IABS R91, R90 ;  /* 0x0000005a005b7213 */ /* 0x000fe20000000000 */
[----:B------:R-:W-:Y:S01]  /*aaf0*/  FFMA.FTZ R11, -R152, R88, R11 ;  /* 0x00000058980b7223 */ /* 0x000fe2000001010b */
[----:B------:R-:W-:Y:S01]  /*ab00*/  I2FP.F32.S32 R88, R92 ;  /* 0x0000005c00587245 */ /* 0x000fe20000201400 */
[C---:B------:R-:W-:Y:S01]  /*ab10*/  VIADD R90, R150.reuse, 0x8 ;  /* 0x00000008965a7836 */ /* 0x040fe20000000000 */
[----:B------:R-:W-:Y:S01]  /*ab20*/  I2FP.F32.S32 R91, R91 ;  /* 0x0000005b005b7245 */ /* 0x000fe20000201400 */
[----:B------:R-:W-:Y:S02]  /*ab30*/  VIADD R92, R150, 0xfffffff8 ;  /* 0xfffffff8965c7836 */ /* 0x000fe40000000000 */
[C---:B------:R-:W-:Y:S01]  /*ab40*/  FFMA.FTZ R15, -R152.reuse, R88, R15 ;  /* 0x00000058980f7223 */ /* 0x040fe2000001010f */
[----:B------:R-:W-:Y:S01]  /*ab50*/  IABS R90, R90 ;  /* 0x0000005a005a7213 */ /* 0x000fe20000000000 */
[----:B------:R-:W-:Y:S01]  /*ab60*/  FFMA.FTZ R9, -R152, R88, R9 ;  /* 0x0000005898097223 */ /* 0x000fe20000010109 */
[C---:B------:R-:W-:Y:S01]  /*ab70*/  VIADD R88, R150.reuse, 0x1 ;  /* 0x0000000196587836 */ /* 0x040fe20000000000 */
[----:B------:R-:W-:Y:S01]  /*ab80*/  IABS R92, R92 ;  /* 0x0000005c005c7213 */ /* 0x000fe20000000000 */
[----:B------:R-:W-:Y:S01]  /*ab90*/  VIADD R89, R150, 0x19 ;  /* 0x0000001996597836 */ /* 0x000fe20000000000 */
[----:B------:R-:W-:Y:S01]  /*aba0*/  I2FP.F32.S32 R90, R90 ;  /* 0x0000005a005a7245 */ /* 0x000fe20000201400 */
[CC--:B------:R-:W-:Y:S01]  /*abb0*/  FFMA.FTZ R14, -R152.reuse, R91.reuse, R14 ;  /* 0x0000005b980e7223 */ /* 0x0c0fe2000001010e */
[----:B------:R-:W-:Y:S01]  /*abc0*/  FFMA.FTZ R8, -R152, R91, R8 ;  /* 0x0000005b98087223 */ /* 0x000fe20000010108 */
[----:B------:R-:W-:Y:S01]  /*abd0*/  IABS R91, R88 ;  /* 0x00000058005b7213 */ /* 0x000fe20000000000 */
[----:B------:R-:W-:Y:S02]  /*abe0*/  VIADD R88, R150, 0xffffffe0 ;  /* 0xffffffe096587836 */ /* 0x000fe40000000000 */
[CC--:B------:R-:W-:Y:S01]  /*abf0*/  FFMA.FTZ R19, -R152.reuse, R90.reuse, R19 ;  /* 0x0000005a98137223 */ /* 0x0c0fe20000010113 */
[C---:B------:R-:W-:Y:S01]  /*ac00*/  FFMA.FTZ R13, -R152.reuse, R90, R13 ;  /* 0x0000005a980d7223 */ /* 0x040fe2000001010d */
[----:B------:R-:W-:Y:S01]  /*ac10*/  IABS R89, R89 ;  /* 0x0000005900597213 */ /* 0x000fe20000000000 */
[----:B------:R-:W-:Y:S01]  /*ac20*/  IMAD.MOV.U32 R90, RZ, RZ, R92 ;  /* 0x000000ffff5a7224 */ /* 0x000fe200078e005c */
        /* <DEDUP_REMOVED lines=8> */
[----:B------:R-:W-:Y:S01]  /*acb0*/  FFMA.FTZ R10, -R152, R89, R10 ;  /* 0x00000059980a7223 */ /* 0x000fe2000001010a */
[----:B------:R-:W-:Y:S02]  /*acc0*/  VIADD R89, R150, 0x9 ;  /* 0x0000000996597836 */ /* 0x000fe40000000000 */
[CC--:B------:R-:W-:Y:S01]  /*acd0*/  FFMA.FTZ R21, -R152.reuse, R90.reuse, R21 ;  /* 0x0000005a98157223 */ /* 0x0c0fe20000010115 */
[----:B------:R-:W-:Y:S01]  /*ace0*/  FFMA.FTZ R27, -R152, R90, R27 ;  /* 0x0000005a981b7223 */ /* 0x000fe2000001011b */
[----:B------:R-:W-:Y:S02]  /*acf0*/  VIADD R90, R150, 0xfffffff0 ;  /* 0xfffffff0965a7836 */ /* 0x000fe40000000000 */
[----:B------:R-:W-:Y:S01]  /*ad00*/  FFMA.FTZ R33, -R152, R88, R33 ;  /* 0x0000005898217223 */ /* 0x000fe20000010121 */
[----:B------:R-:W-:Y:S01]  /*ad10*/  ISETP.GE.AND P0, PT, R92, R136, PT ;  /* 0x000000885c00720c */ /* 0x000fe20003f06270 */
[C---:B------:R-:W-:Y:S01]  /*ad20*/  VIADD R88, R150.reuse, 0xffffffe8 ;  /* 0xffffffe896587836 */ /* 0x040fe20000000000 */
[----:B------:R-:W-:Y:S01]  /*ad30*/  IABS R89, R89 ;  /* 0x0000005900597213 */ /* 0x000fe20000000000 */
[----:B------:R-:W-:Y:S01]  /*ad40*/  VIADD R93, R150, 0xffffffe1 ;  /* 0xffffffe1965d7836 */ /* 0x000fe20000000000 */
[----:B------:R-:W-:Y:S01]  /*ad50*/  FSEL R130, R17, -INF , P0 ;  /* 0xff80000011827808 */ /* 0x000fe20000000000 */
[----:B------:R-:W-:Y:S01]  /*ad60*/  VIADD R149, R149, 0xffffffc0 ;  /* 0xffffffc095957836 */ /* 0x000fe20000000000 */
[----:B------:R-:W-:Y:S02]  /*ad70*/  IABS R90, R90 ;  /* 0x0000005a005a7213 */ /* 0x000fe40000000000 */
[----:B------:R-:W-:Y:S02]  /*ad80*/  ISETP.GE.AND P0, PT, R97, R134, PT ;  /* 0x000000866100720c */ /* 0x000fe40003f06270 */
[----:B------:R-:W-:Y:S02]  /*ad90*/  IABS R88, R88 ;  /* 0x0000005800587213 */ /* 0x000fe40000000000 */
[----:B------:R-:W-:Y:S02]  /*ada0*/  I2FP.F32.S32 R89, R89 ;  /* 0x0000005900597245 */ /* 0x000fe40000201400 */
[----:B------:R-:W-:Y:S02]  /*adb0*/  I2FP.F32.S32 R90, R90 ;  /* 0x0000005a005a7245 */ /* 0x000fe40000201400 */
[----:B------:R-:W-:Y:S01]  /*adc0*/  FSEL R104, R23, -INF , P0 ;  /* 0xff80000017687808 */ /* 0x000fe20000000000 */
[CC--:B------:R-:W-:Y:S01]  /*add0*/  FFMA.FTZ R12, -R152.reuse, R89.reuse, R12 ;  /* 0x00000059980c7223 */ /* 0x0c0fe2000001010c */
[----:B------:R-:W-:Y:S01]  /*ade0*/  I2FP.F32.S32 R88, R88 ;  /* 0x0000005800587245 */ /* 0x000fe20000201400 */
[----:B------:R-:W-:Y:S01]  /*adf0*/  FFMA.FTZ R18, -R152, R89, R18 ;  /* 0x0000005998127223 */ /* 0x000fe20000010112 */
[----:B------:R-:W-:Y:S01]  /*ae00*/  ISETP.GE.AND P0, PT, R117, R136, PT ;  /* 0x000000887500720c */ /* 0x000fe20003f06270 */
[----:B------:R-:W-:Y:S02]  /*ae10*/  VIADD R89, R150, 0xfffffff9 ;  /* 0xfffffff996597836 */ /* 0x000fe40000000000 */
        /* <DEDUP_REMOVED lines=9> */
[-C--:B------:R-:W-:Y:S01]  /*aeb0*/  ISETP.GE.AND P4, PT, R109, R136.reuse, PT ;  /* 0x000000886d00720c */ /* 0x080fe20003f86270 */
[----:B------:R-:W-:Y:S01]  /*aec0*/  FFMA.FTZ R22, -R152, R91, R22 ;  /* 0x0000005b98167223 */ /* 0x000fe20000010116 */
[----:B------:R-:W-:Y:S01]  /*aed0*/  IABS R89, R89 ;  /* 0x0000005900597213 */ /* 0x000fe20000000000 */
[----:B------:R-:W-:Y:S01]  /*aee0*/  VIADD R91, R150, 0xfffffff1 ;  /* 0xfffffff1965b7836 */ /* 0x000fe20000000000 */
[----:B------:R-:W-:Y:S01]  /*aef0*/  FSEL R112, R9, -INF , P0 ;  /* 0xff80000009707808 */ /* 0x000fe20000000000 */
[----:B------:R-:W-:Y:S01]  /*af00*/  VIADD R9, R151, 0x18 ;  /* 0x0000001897097836 */ /* 0x000fe20000000000 */
[-C--:B------:R-:W-:Y:S02]  /*af10*/  ISETP.GE.AND P0, PT, R110, R136.reuse, PT ;  /* 0x000000886e00720c */ /* 0x080fe40003f06270 */
[----:B------:R-:W-:Y:S01]  /*af20*/  FSEL R106, R13, -INF , P4 ;  /* 0xff8000000d6a7808 */ /* 0x000fe20002000000 */
[----:B------:R-:W-:Y:S01]  /*af30*/  VIADD R13, R151, 0x19 ;  /* 0x00000019970d7836 */ /* 0x000fe20000000000 */
[----:B------:R-:W-:Y:S02]  /*af40*/  I2FP.F32.S32 R89, R89 ;  /* 0x0000005900597245 */ /* 0x000fe40000201400 */
[-C--:B------:R-:W-:Y:S02]  /*af50*/  ISETP.GE.AND P4, PT, R102, R136.reuse, PT ;  /* 0x000000886600720c */ /* 0x080fe40003f86270 */
[----:B------:R-:W-:Y:S01]  /*af60*/  FSEL R116, R4, -INF , P1 ;  /* 0xff80000004747808 */ /* 0x000fe20000800000 */
[CC--:B------:R-:W-:Y:S01]  /*af70*/  FFMA.FTZ R20, -R152.reuse, R89.reuse, R20 ;  /* 0x0000005998147223 */ /* 0x0c0fe20000010114 */
[----:B------:R-:W-:Y:S01]  /*af80*/  ISETP.GE.AND P1, PT, R115, R136, PT ;  /* 0x000000887300720c */ /* 0x000fe20003f26270 */
[----:B------:R-:W-:Y:S01]  /*af90*/  FFMA.FTZ R26, -R152, R89, R26 ;  /* 0x00000059981a7223 */ /* 0x000fe2000001011a */
[----:B------:R-:W-:Y:S01]  /*afa0*/  FSEL R119, R12, -INF , P0 ;  /* 0xff8000000c777808 */ /* 0x000fe20000000000 */
[C---:B------:R-:W-:Y:S01]  /*afb0*/  VIADD R89, R150.reuse, 0xffffffe9 ;  /* 0xffffffe996597836 */ /* 0x040fe20000000000 */
[-C--:B------:R-:W-:Y:S01]  /*afc0*/  ISETP.GE.AND P0, PT, R113, R134.reuse, PT ;  /* 0x000000867100720c */ /* 0x080fe20003f06270 */
[----:B------:R-:W-:Y:S01]  /*afd0*/  VIADD R150, R150, 0x40 ;  /* 0x0000004096967836 */ /* 0x000fe20000000000 */
[----:B------:R-:W-:Y:S02]  /*afe0*/  IABS R91, R91 ;  /* 0x0000005b005b7213 */ /* 0x000fe40000000000 */
[----:B------:R-:W-:Y:S02]  /*aff0*/  FSEL R101, R16, -INF , P4 ;  /* 0xff80000010657808 */ /* 0x000fe40002000000 */
[-C--:B------:R-:W-:Y:S02]  /*b000*/  ISETP.GE.AND P4, PT, R109, R134.reuse, PT ;  /* 0x000000866d00720c */ /* 0x080fe40003f86270 */
[----:B------:R-:W-:Y:S02]  /*b010*/  IABS R93, R93 ;  /* 0x0000005d005d7213 */ /* 0x000fe40000000000 */
[----:B------:R-:W-:Y:S02]  /*b020*/  FSEL R114, R8, -INF , P1 ;  /* 0xff80000008727808 */ /* 0x000fe40000800000 */
[----:B------:R-:W-:Y:S02]  /*b030*/  ISETP.GE.AND P1, PT, R117, R134, PT ;  /* 0x000000867500720c */ /* 0x000fe40003f26270 */
[----:B------:R-:W-:Y:S02]  /*b040*/  I2FP.F32.S32 R91, R91 ;  /* 0x0000005b005b7245 */ /* 0x000fe40000201400 */
[----:B------:R-:W-:Y:S02]  /*b050*/  FSEL R103, R11, -INF , P0 ;  /* 0xff8000000b677808 */ /* 0x000fe40000000000 */
[-C--:B------:R-:W-:Y:S01]  /*b060*/  ISETP.GE.AND P0, PT, R151, R136.reuse, PT ;  /* 0x000000889700720c */ /* 0x080fe20003f06270 */
[CC--:B------:R-:W-:Y:S01]  /*b070*/  FFMA.FTZ R24, -R152.reuse, R91.reuse, R24 ;  /* 0x0000005b98187223 */ /* 0x0c0fe20000010118 */
[----:B------:R-:W-:Y:S01]  /*b080*/  FSEL R95, R15, -INF , P4 ;  /* 0xff8000000f5f7808 */ /* 0x000fe20002000000 */
[C---:B------:R-:W-:Y:S01]  /*b090*/  FFMA.FTZ R30, -R152.reuse, R91, R30 ;  /* 0x0000005b981e7223 */ /* 0x040fe2000001011e */
[----:B------:R-:W-:Y:S01]  /*b0a0*/  I2FP.F32.S32 R93, R93 ;  /* 0x0000005d005d7245 */ /* 0x000fe20000201400 */
[----:B------:R-:W-:Y:S01]  /*b0b0*/  VIADD R91, R151, 0x9 ;  /* 0x00000009975b7836 */ /* 0x000fe20000000000 */
[----:B------:R-:W-:Y:S01]  /*b0c0*/  ISETP.GE.AND P4, PT, R97, R136, PT ;  /* 0x000000886100720c */ /* 0x000fe20003f86270 */
[----:B------:R-:W-:Y:S01]  /*b0d0*/  VIADD R15, R151, 0x11 ;  /* 0x00000011970f7836 */ /* 0x000fe20000000000 */
[----:B------:R-:W-:Y:S01]  /*b0e0*/  IABS R89, R89 ;  /* 0x0000005900597213 */ /* 0x000fe20000000000 */
[----:B------:R-:W-:Y:S01]  /*b0f0*/  FFMA.FTZ R32, -R152, R93, R32 ;  /* 0x0000005d98207223 */ /* 0x000fe20000010120 */
[----:B------:R-:W-:Y:S01]  /*b100*/  FSEL R111, R7, -INF , P1 ;  /* 0xff800000076f7808 */ /* 0x000fe20000800000 */
[----:B------:R-:W-:Y:S01]  /*b110*/  VIADD R93, R151, 0x8 ;  /* 0x00000008975d7836 */ /* 0x000fe20000000000 */
[-C--:B------:R-:W-:Y:S02]  /*b120*/  ISETP.GE.AND P1, PT, R115, R134.reuse, PT ;  /* 0x000000867300720c */ /* 0x080fe40003f26270 */
[----:B------:R-:W-:Y:S02]  /*b130*/  FSEL R96, R20, -INF , P0 ;  /* 0xff80000014607808 */ /* 0x000fe40000000000 */
[-C--:B------:R-:W-:Y:S02]  /*b140*/  ISETP.GE.AND P0, PT, R92, R134.reuse, PT ;  /* 0x000000865c00720c */ /* 0x080fe40003f06270 */
[----:B------:R-:W-:Y:S02]  /*b150*/  FSEL R94, R21, -INF , P4 ;  /* 0xff800000155e7808 */ /* 0x000fe40002000000 */
[----:B------:R-:W-:Y:S02]  /*b160*/  I2FP.F32.S32 R89, R89 ;  /* 0x0000005900597245 */ /* 0x000fe40000201400 */
[-C--:B------:R-:W-:Y:S02]  /*b170*/  ISETP.GE.AND P4, PT, R102, R134.reuse, PT ;  /* 0x000000866600720c */ /* 0x080fe40003f86270 */
[----:B------:R-:W-:Y:S01]  /*b180*/  FSEL R105, R10, -INF , P1 ;  /* 0xff8000000a697808 */ /* 0x000fe20000800000 */
[CC--:B------:R-:W-:Y:S01]  /*b190*/  FFMA.FTZ R34, -R152.reuse, R89.reuse, R34 ;  /* 0x0000005998227223 */ /* 0x0c0fe20000010122 */
[----:B------:R-:W-:Y:S01]  /*b1a0*/  FSEL R98, R19, -INF , P0 ;  /* 0xff80000013627808 */ /* 0x000fe20000000000 */
[----:B------:R-:W-:Y:S01]  /*b1b0*/  FFMA.FTZ R28, -R152, R89, R28 ;  /* 0x00000059981c7223 */ /* 0x000fe2000001011c */
[----:B------:R-:W-:Y:S01]  /*b1c0*/  ISETP.GE.AND P1, PT, R110, R134, PT ;  /* 0x000000866e00720c */ /* 0x000fe20003f26270 */
[----:B------:R-:W-:Y:S01]  /*b1d0*/  VIADD R89, R151, 0x10 ;  /* 0x0000001097597836 */ /* 0x000fe20000000000 */
        /* <DEDUP_REMOVED lines=19> */
[----:B------:R-:W-:Y:S02]  /*b310*/  FSEL R130, R130, -INF , !P4 ;  /* 0xff80000082827808 */ /* 0x000fe40006000000 */
[----:B------:R-:W-:Y:S02]  /*b320*/  ISETP.GE.AND P4, PT, R9, R136, PT ;  /* 0x000000880900720c */ /* 0x000fe40003f86270 */
[----:B------:R-:W-:Y:S02]  /*b330*/  FSEL R33, R33, -INF , P1 ;  /* 0xff80000021217808 */ /* 0x000fe40000800000 */
[-C--:B------:R-:W-:Y:S02]  /*b340*/  ISETP.GE.AND P1, PT, R89, R134.reuse, PT ;  /* 0x000000865900720c */ /* 0x080fe40003f26270 */
[----:B------:R-:W-:Y:S02]  /*b350*/  FSEL R10, R104, -INF , !P0 ;  /* 0xff800000680a7808 */ /* 0x000fe40004000000 */
        /* <DEDUP_REMOVED lines=8> */
[----:B------:R-:W-:Y:S02]  /*b3e0*/  ISETP.GE.AND P0, PT, R117, R133, PT ;  /* 0x000000857500720c */ /* 0x000fe40003f06270 */
[----:B------:R-:W-:Y:S02]  /*b3f0*/  FSEL R31, R31, -INF , P4 ;  /* 0xff8000001f1f7808 */ /* 0x000fe40002000000 */
[-C--:B------:R-:W-:Y:S02]  /*b400*/  ISETP.GE.AND P4, PT, R117, R135.reuse, PT ;  /* 0x000000877500720c */ /* 0x080fe40003f86270 */
[----:B------:R-:W-:Y:S02]  /*b410*/  FSEL R18, R34, -INF , P1 ;  /* 0xff80000022127808 */ /* 0x000fe40000800000 */
[----:B------:R-:W-:Y:S01]  /*b420*/  FSEL R30, R112, -INF , !P6 ;  /* 0xff800000701e7808 */ /* 0x000fe20007000000 */
[----:B------:R-:W-:Y:S01]  /*b430*/  IMAD R112, R127, 0x2, R126 ;  /* 0x000000027f707824 */ /* 0x000fe200078e027e */
[----:B------:R-:W-:Y:S02]  /*b440*/  FSEL R88, R88, -INF , !P5 ;  /* 0xff80000058587808 */ /* 0x000fe40006800000 */
[----:B------:R-:W-:Y:S02]  /*b450*/  FSEL R34, R111, -INF , !P0 ;  /* 0xff8000006f227808 */ /* 0x000fe40004000000 */
[CC--:B------:R-:W-:Y:S02]  /*b460*/  ISETP.GE.AND P6, PT, R110.reuse, R135.reuse, PT ;  /* 0x000000876e00720c */ /* 0x0c0fe40003fc6270 */
[----:B------:R-:W-:Y:S02]  /*b470*/  ISETP.GE.AND P5, PT, R109, R135, PT ;  /* 0x000000876d00720c */ /* 0x000fe40003fa6270 */
[-C--:B------:R-:W-:Y:S02]  /*b480*/  ISETP.GE.AND P0, PT, R110, R133.reuse, PT ;  /* 0x000000856e00720c */ /* 0x080fe40003f06270 */
[----:B------:R-:W-:Y:S02]  /*b490*/  FSEL R90, R90, -INF , !P4 ;  /* 0xff8000005a5a7808 */ /* 0x000fe40006000000 */
        /* <DEDUP_REMOVED lines=8> */
[-C--:B------:R-:W-:Y:S02]  /*b520*/  ISETP.GE.AND P4, PT, R97, R135.reuse, PT ;  /* 0x000000876100720c */ /* 0x080fe40003f86270 */
[----:B------:R-:W-:Y:S02]  /*b530*/  FSEL R97, R101, -INF , !P5 ;  /* 0xff80000065617808 */ /* 0x000fe40006800000 */
[----:B------:R-:W-:Y:S02]  /*b540*/  FSEL R14, R95, -INF , !P6 ;  /* 0xff8000005f0e7808 */ /* 0x000fe40007000000 */
[----:B------:R-:W-:Y:S02]  /*b550*/  ISETP.GE.AND P6, PT, R93, R135, PT ;  /* 0x000000875d00720c */ /* 0x000fe40003fc6270 */
[----:B------:R-:W-:Y:S02]  /*b560*/  FSEL R96, R96, -INF , !P0 ;  /* 0xff80000060607808 */ /* 0x000fe40004000000 */
[----:B------:R-:W-:Y:S02]  /*b570*/  ISETP.GE.AND P5, PT, R92, R133, PT ;  /* 0x000000855c00720c */ /* 0x000fe40003fa6270 */
[-C--:B------:R-:W-:Y:S02]  /*b580*/  ISETP.GE.AND P0, PT, R91, R135.reuse, PT ;  /* 0x000000875b00720c */ /* 0x080fe40003f06270 */
[-C--:B------:R-:W-:Y:S02]  /*b590*/  ISETP.GE.AND P1, PT, R115, R135.reuse, PT ;  /* 0x000000877300720c */ /* 0x080fe40003f26270 */
[----:B------:R-:W-:Y:S02]  /*b5a0*/  FSEL R98, R98, -INF , !P5 ;  /* 0xff80000062627808 */ /* 0x000fe40006800000 */
[----:B------:R-:W-:Y:S02]  /*b5b0*/  FSEL R109, R24, -INF , !P6 ;  /* 0xff800000186d7808 */ /* 0x000fe40007000000 */
[----:B------:R-:W-:Y:S02]  /*b5c0*/  ISETP.GE.AND P6, PT, R89, R135, PT ;  /* 0x000000875900720c */ /* 0x000fe40003fc6270 */
[----:B------:R-:W-:Y:S02]  /*b5d0*/  FSEL R6, R25, -INF , !P0 ;  /* 0xff80000019067808 */ /* 0x000fe40004000000 */
[C---:B------:R-:W-:Y:S01]  /*b5e0*/  ISETP.GE.AND P5, PT, R151.reuse, R133, PT ;  /* 0x000000859700720c */ /* 0x040fe20003fa6270 */
[----:B------:R-:W-:Y:S01]  /*b5f0*/  VIADD R151, R151, 0xffffffc0 ;  /* 0xffffffc097977836 */ /* 0x000fe20000000000 */
[----:B------:R-:W-:Y:S02]  /*b600*/  FSEL R32, R114, -INF , !P1 ;  /* 0xff80000072207808 */ /* 0x000fe40004800000 */
[----:B------:R-:W-:Y:S02]  /*b610*/  FMNMX3.FTZ R25, R0, R21, R90, !PT ;  /* 0x0000001500197276 */ /* 0x000fe4000781005a */
        /* <DEDUP_REMOVED lines=8> */
[----:B------:R-:W-:Y:S02]  /*b6a0*/  FMNMX3.FTZ R25, R25, R119, R16, !PT ;  /* 0x0000007719197276 */ /* 0x000fe40007810010 */
[-C--:B------:R-:W-:Y:S02]  /*b6b0*/  ISETP.GE.AND P1, PT, R102, R133.reuse, PT ;  /* 0x000000856600720c */ /* 0x080fe40003f26270 */
[----:B------:R-:W-:Y:S02]  /*b6c0*/  FSEL R12, R94, -INF , !P4 ;  /* 0xff8000005e0c7808 */ /* 0x000fe40006000000 */
[----:B------:R-:W-:Y:S02]  /*b6d0*/  FMNMX3.FTZ R15, R15, R28, R26, !PT ;  /* 0x0000001c0f0f7276 */ /* 0x000fe4000781001a */
[----:B------:R-:W-:Y:S02]  /*b6e0*/  ISETP.GE.AND P4, PT, R93, R133, PT ;  /* 0x000000855d00720c */ /* 0x000fe40003f86270 */
[----:B------:R-:W-:Y:S02]  /*b6f0*/  FMNMX3.FTZ R25, R25, R97, R130, !PT ;  /* 0x0000006119197276 */ /* 0x000fe40007810082 */
        /* <DEDUP_REMOVED lines=10> */
[----:B------:R-:W-:Y:S02]  /*b7a0*/  FSEL R110, R27, -INF , !P1 ;  /* 0xff8000001b6e7808 */ /* 0x000fe40004800000 */
[----:B------:R-:W-:Y:S02]  /*b7b0*/  ISETP.GE.AND P1, PT, R9, R135, PT ;  /* 0x000000870900720c */ /* 0x000fe40003f26270 */
[----:B------:R-:W-:Y:S02]  /*b7c0*/  FMNMX3.FTZ R13, R13, R109, R6, !PT ;  /* 0x0000006d0d0d7276 */ /* 0x000fe40007810006 */
        /* <DEDUP_REMOVED lines=48> */
[----:B------:R-:W-:Y:S01]  /*bad0*/  VIADD R21, R112, 0x6000 ;  /* 0x0000600070157836 */ /* 0x000fe20000000000 */
[----:B------:R-:W2:Y:S01]  /*bae0*/  MUFU.EX2 R118, R118 ;  /* 0x0000007600767308 */ /* 0x000ea20000000800 */
[-C--:B------:R-:W-:Y:S01]  /*baf0*/  FFMA.FTZ R164, R98, R84.reuse, -R105 ;  /* 0x0000005462a47223 */ /* 0x080fe20000010869 */
[-CC-:B------:R-:W-:Y:S01]  /*bb00*/  FFMA.FTZ R129, R96, R84.reuse, -R103.reuse ;  /* 0x0000005460817223 */ /* 0x180fe20000010867 */
[----:B------:R-:W-:Y:S02]  /*bb10*/  @P2 VIADD R85, R21, 0xffffffe0 ;  /* 0xffffffe015552836 */ /* 0x000fe40000000000 */
[-C--:B------:R-:W-:Y:S01]  /*bb20*/  FFMA.FTZ R21, R119, R84.reuse, -R103 ;  /* 0x0000005477157223 */ /* 0x080fe20000010867 */
[-C--:B------:R-:W-:Y:S01]  /*bb30*/  FFMA.FTZ R119, R99, R84.reuse, -R105 ;  /* 0x0000005463777223 */ /* 0x080fe20000010869 */
[-C--:B------:R-:W-:Y:S01]  /*bb40*/  FFMA.FTZ R127, R12, R84.reuse, -R103 ;  /* 0x000000540c7f7223 */ /* 0x080fe20000010867 */
[----:B------:R-:W-:Y:S02]  /*bb50*/  LDSM.16.MT88.4 R96, [R112+0x7400] ;  /* 0x007400007060783b */ /* 0x000fe40000004200 */
[----:B------:R-:W-:Y:S01]  /*bb60*/  MUFU.EX2 R117, R117 ;  /* 0x0000007500757308 */ /* 0x000fe20000000800 */
[-CC-:B------:R-:W-:Y:S01]  /*bb70*/  FFMA.FTZ R131, R111, R84.reuse, -R105.reuse ;  /* 0x000000546f837223 */ /* 0x180fe20000010869 */
[-C--:B------:R-:W-:Y:S01]  /*bb80*/  FFMA.FTZ R165, R10, R84.reuse, -R105 ;  /* 0x000000540aa57223 */ /* 0x080fe20000010869 */
[-CC-:B------:R-:W-:Y:S01]  /*bb90*/  FFMA.FTZ R111, R109, R84.reuse, -R103.reuse ;  /* 0x000000546d6f7223 */ /* 0x180fe20000010867 */
[-C--:B------:R-:W-:Y:S01]  /*bba0*/  FFMA.FTZ R109, R6, R84.reuse, -R103 ;  /* 0x00000054066d7223 */ /* 0x080fe20000010867 */
[-CC-:B------:R-:W-:Y:S01]  /*bbb0*/  FFMA.FTZ R107, R107, R84.reuse, -R105.reuse ;  /* 0x000000546b6b7223 */ /* 0x180fe20000010869 */
[----:B------:R-:W-:Y:S01]  /*bbc0*/  FFMA.FTZ R110, R110, R84, -R105 ;  /* 0x000000546e6e7223 */ /* 0x000fe20000010869 */
[----:B------:R-:W3:Y:S03]  /*bbd0*/  LDSM.16.MT88.4 R92, [R85] ;  /* 0x00000000555c783b */ /* 0x000ee60000004200 */
[----:B------:R-:W4:Y:S01]  /*bbe0*/  MUFU.EX2 R116, R116 ;  /* 0x0000007400747308 */ /* 0x000f220000000800 */
[----:B--2---:R-:W-:Y:S01]  /*bbf0*/  F2FP.BF16.F32.PACK_AB R88, R118, R120 ;  /* 0x000000787658723e */ /* 0x004fe200000010ff */
[-C--:B------:R-:W-:Y:S01]  /*bc00*/  FFMA.FTZ R108, R108, R84.reuse, -R103 ;  /* 0x000000546c6c7223 */ /* 0x080fe20000010867 */
[-CC-:B------:R-:W-:Y:S01]  /*bc10*/  FFMA.FTZ R18, R18, R84.reuse, -R105.reuse ;  /* 0x0000005412127223 */ /* 0x180fe20000010869 */
[----:B------:R-:W-:Y:S01]  /*bc20*/  FFMA.FTZ R19, R19, R84, -R105 ;  /* 0x0000005413137223 */ /* 0x000fe20000010869 */
[----:B------:R-:W-:Y:S05]  /*bc30*/  ISETP.GT.AND P0, PT, R148, R141, PT ;  /* 0x0000008d9400720c */ /* 0x000fea0003f04270 */
        /* <DEDUP_REMOVED lines=18> */
[C---:B-----5:R-:W-:Y:S01]  /*bd60*/  FMUL.FTZ R26, R0.reuse, R82 ;  /* 0x00000052001a7220 */ /* 0x060fe20000410000 */
[C---:B------:R-:W-:Y:S01]  /*bd70*/  FMUL.FTZ R27, R0.reuse, R83 ;  /* 0x00000053001b7220 */ /* 0x040fe20000410000 */
[C---:B------:R-:W-:Y:S01]  /*bd80*/  FMUL.FTZ R30, R0.reuse, R78 ;  /* 0x0000004e001e7220 */ /* 0x040fe20000410000 */
[----:B------:R-:W2:Y:S01]  /*bd90*/  LDSM.16.MT88.4 R80, [R112+0x7000] ;  /* 0x007000007050783b */ /* 0x000ea20000004200 */
[----:B------:R-:W-:Y:S01]  /*bda0*/  FMUL.FTZ R31, R0, R79 ;  /* 0x0000004f001f7220 */ /* 0x000fe20000410000 */
[--C-:B------:R-:W-:Y:S01]  /*bdb0*/  FFMA.FTZ R22, R16, R84, -R103.reuse ;  /* 0x0000005410167223 */ /* 0x100fe20000010867 */
[C---:B------:R-:W-:Y:S01]  /*bdc0*/  FMUL.FTZ R38, R0.reuse, R38 ;  /* 0x0000002600267220 */ /* 0x040fe20000410000 */
[C---:B------:R-:W-:Y:S01]  /*bdd0*/  FMUL.FTZ R39, R0.reuse, R39 ;  /* 0x0000002700277220 */ /* 0x040fe20000410000 */
[C---:B-1----:R-:W-:Y:S01]  /*bde0*/  HMMA.16816.F32.BF16 R24, R88.reuse, R32, R24 ;  /* 0x000000205818723c */ /* 0x042fe20000041818 */
[----:B------:R1:W-:Y:S02]  /*bdf0*/  MUFU.EX2 R6, R109 ;  /* 0x0000006d00067308 */ /* 0x0003e40000000800 */
[----:B------:R-:W-:Y:S02]  /*be00*/  LDSM.16.MT88.4 R76, [R112+0x8000] ;  /* 0x00800000704c783b */ /* 0x000fe40000004200 */
[C---:B------:R-:W-:Y:S01]  /*be10*/  FMUL.FTZ R32, R9.reuse, R72 ;  /* 0x0000004809207220 */ /* 0x040fe20000410000 */
[C---:B------:R-:W-:Y:S01]  /*be20*/  FMUL.FTZ R33, R9.reuse, R73 ;  /* 0x0000004909217220 */ /* 0x040fe20000410000 */
[C---:B------:R-:W-:Y:S01]  /*be30*/  FMUL.FTZ R41, R9.reuse, R41 ;  /* 0x0000002909297220 */ /* 0x040fe20000410000 */
[C---:B------:R-:W-:Y:S03]  /*be40*/  HMMA.16816.F32.BF16 R28, R88.reuse, R34, R28 ;  /* 0x00000022581c723c */ /* 0x040fe6000004181c */
[----:B------:R4:W-:Y:S01]  /*be50*/  MUFU.EX2 R7, R107 ;  /* 0x0000006b00077308 */ /* 0x0009e20000000800 */
[C---:B------:R-:W-:Y:S01]  /*be60*/  FMUL.FTZ R34, R0.reuse, R74 ;  /* 0x0000004a00227220 */ /* 0x040fe20000410000 */
[C---:B------:R-:W-:Y:S01]  /*be70*/  FMUL.FTZ R35, R0.reuse, R75 ;  /* 0x0000004b00237220 */ /* 0x040fe20000410000 */
[C---:B------:R-:W-:Y:S01]  /*be80*/  FMUL.FTZ R42, R0.reuse, R42 ;  /* 0x0000002a002a7220 */ /* 0x040fe20000410000 */
[----:B------:R-:W5:Y:S01]  /*be90*/  LDSM.16.MT88.4 R72, [R85+0x1000] ;  /* 0x001000005548783b */ /* 0x000f620000004200 */
[----:B------:R-:W-:Y:S01]  /*bea0*/  FMUL.FTZ R43, R0, R43 ;  /* 0x0000002b002b7220 */ /* 0x000fe20000410000 */
[C---:B------:R-:W-:Y:S01]  /*beb0*/  FMUL.FTZ R44, R9.reuse, R44 ;  /* 0x0000002c092c7220 */ /* 0x040fe20000410000 */
[C---:B------:R-:W-:Y:S01]  /*bec0*/  FMUL.FTZ R45, R9.reuse, R45 ;  /* 0x0000002d092d7220 */ /* 0x040fe20000410000 */
[--C-:B-1----:R-:W-:Y:S01]  /*bed0*/  FFMA.FTZ R109, R100, R84, -R103.reuse ;  /* 0x00000054646d7223 */ /* 0x102fe20000010867 */
[C---:B---3--:R-:W-:Y:S01]  /*bee0*/  HMMA.16816.F32.BF16 R32, R88.reuse, R92, R32 ;  /* 0x0000005c5820723c */ /* 0x048fe20000041820 */
[----:B------:R1:W-:Y:S02]  /*bef0*/  MUFU.EX2 R11, R108 ;  /* 0x0000006c000b7308 */ /* 0x0003e40000000800 */
[C---:B------:R-:W-:Y:S01]  /*bf00*/  FMUL.FTZ R46, R0.reuse, R46 ;  /* 0x0000002e002e7220 */ /* 0x040fe20000410000 */
[----:B------:R-:W-:Y:S01]  /*bf10*/  FMUL.FTZ R47, R0, R47 ;  /* 0x0000002f002f7220 */ /* 0x000fe20000410000 */
[C---:B------:R-:W-:Y:S01]  /*bf20*/  FMUL.FTZ R48, R9.reuse, R48 ;  /* 0x0000003009307220 */ /* 0x040fe20000410000 */
[C---:B------:R-:W-:Y:S01]  /*bf30*/  FMUL.FTZ R49, R9.reuse, R49 ;  /* 0x0000003109317220 */ /* 0x040fe20000410000 */
[-C--:B----4-:R-:W-:Y:S01]  /*bf40*/  FFMA.FTZ R107, R106, R84.reuse, -R103 ;  /* 0x000000546a6b7223 */ /* 0x090fe20000010867 */
[C---:B------:R-:W-:Y:S01]  /*bf50*/  HMMA.16816.F32.BF16 R36, R88.reuse, R94, R36 ;  /* 0x0000005e5824723c */ /* 0x040fe20000041824 */
[----:B------:R-:W-:Y:S02]  /*bf60*/  LDSM.16.MT88.4 R92, [R112+0x6400] ;  /* 0x00640000705c783b */ /* 0x000fe40000004200 */
[----:B------:R-:W-:Y:S01]  /*bf70*/  MUFU.EX2 R16, R109 ;  /* 0x0000006d00107308 */ /* 0x000fe20000000800 */
[-CC-:B------:R-:W-:Y:S01]  /*bf80*/  FFMA.FTZ R106, R104, R84.reuse, -R105.reuse ;  /* 0x00000054686a7223 */ /* 0x180fe20000010869 */
[----:B------:R-:W-:Y:S01]  /*bf90*/  FFMA.FTZ R104, R102, R84, -R105 ;  /* 0x0000005466687223 */ /* 0x000fe20000010869 */
[C---:B------:R-:W-:Y:S01]  /*bfa0*/  FMUL.FTZ R50, R0.reuse, R50 ;  /* 0x0000003200327220 */ /* 0x040fe20000410000 */
[C---:B------:R-:W-:Y:S01]  /*bfb0*/  FMUL.FTZ R51, R0.reuse, R51 ;  /* 0x0000003300337220 */ /* 0x040fe20000410000 */
[----:B------:R-:W-:Y:S01]  /*bfc0*/  FMUL.FTZ R52, R9, R52 ;  /* 0x0000003409347220 */ /* 0x000fe20000410000 */
[C---:B--2---:R-:W-:Y:S04]  /*bfd0*/  HMMA.16816.F32.BF16 R40, R88.reuse, R80, R40 ;  /* 0x000000505828723c */ /* 0x044fe80000041828 */
[----:B------:R-:W-:Y:S01]  /*bfe0*/  MUFU.EX2 R12, R107 ;  /* 0x0000006b000c7308 */ /* 0x000fe20000000800 */
[----:B-1----:R-:W-:Y:S01]  /*bff0*/  FFMA.FTZ R108, R101, R84, -R103 ;  /* 0x00000054656c7223 */ /* 0x002fe20000010867 */
[C---:B------:R-:W-:Y:S01]  /*c000*/  FMUL.FTZ R53, R9.reuse, R53 ;  /* 0x0000003509357220 */ /* 0x040fe20000410000 */
[----:B------:R-:W-:Y:S01]  /*c010*/  LDSM.16.MT88.4 R100, [R85+0xc00] ;  /* 0x000c00005564783b */ /* 0x000fe20000004200 */
[C---:B------:R-:W-:Y:S01]  /*c020*/  FMUL.FTZ R54, R0.reuse, R54 ;  /* 0x0000003600367220 */ /* 0x040fe20000410000 */
[C---:B------:R-:W-:Y:S01]  /*c030*/  FMUL.FTZ R55, R0.reuse, R55 ;  /* 0x0000003700377220 */ /* 0x040fe20000410000 */
[C---:B------:R-:W-:Y:S04]  /*c040*/  HMMA.16816.F32.BF16 R44, R88.reuse, R82, R44 ;  /* 0x00000052582c723c */ /* 0x040fe8000004182c */
[----:B------:R-:W-:Y:S01]  /*c050*/  MUFU.EX2 R14, R106 ;  /* 0x0000006a000e7308 */ /* 0x000fe20000000800 */
[C---:B------:R-:W-:Y:S01]  /*c060*/  FMUL.FTZ R56, R9.reuse, R56 ;  /* 0x0000003809387220 */ /* 0x040fe20000410000 */
[C---:B------:R-:W-:Y:S01]  /*c070*/  FMUL.FTZ R57, R9.reuse, R57 ;  /* 0x0000003909397220 */ /* 0x040fe20000410000 */
[----:B------:R-:W1:Y:S01]  /*c080*/  LDSM.16.MT88.4 R80, [R85+0x2000] ;  /* 0x002000005550783b */ /* 0x000e620000004200 */
[C---:B------:R-:W-:Y:S01]  /*c090*/  FMUL.FTZ R58, R0.reuse, R58 ;  /* 0x0000003a003a7220 */ /* 0x040fe20000410000 */
[C---:B------:R-:W-:Y:S01]  /*c0a0*/  FMUL.FTZ R59, R0.reuse, R59 ;  /* 0x0000003b003b7220 */ /* 0x040fe20000410000 */
[C---:B------:R-:W-:Y:S01]  /*c0b0*/  FMUL.FTZ R60, R9.reuse, R60 ;  /* 0x0000003c093c7220 */ /* 0x040fe20000410000 */
[C---:B------:R-:W-:Y:S03]  /*c0c0*/  FMUL.FTZ R61, R9.reuse, R61 ;  /* 0x0000003d093d7220 */ /* 0x040fe60000410000 */
[----:B------:R2:W-:Y:S01]  /*c0d0*/  MUFU.EX2 R17, R104 ;  /* 0x0000006800117308 */ /* 0x0005e20000000800 */
[C---:B-----5:R-:W-:Y:S03]  /*c0e0*/  HMMA.16816.F32.BF16 R48, R88.reuse, R72, R48 ;  /* 0x000000485830723c */ /* 0x060fe60000041830 */
[C---:B------:R-:W-:Y:S01]  /*c0f0*/  FMUL.FTZ R62, R0.reuse, R62 ;  /* 0x0000003e003e7220 */ /* 0x040fe20000410000 */
[C---:B------:R-:W-:Y:S01]  /*c100*/  FMUL.FTZ R63, R0.reuse, R63 ;  /* 0x0000003f003f7220 */ /* 0x040fe20000410000 */
[C---:B------:R-:W-:Y:S01]  /*c110*/  FMUL.FTZ R64, R9.reuse, R64 ;  /* 0x0000004009407220 */ /* 0x040fe20000410000 */
[C---:B------:R-:W-:Y:S03]  /*c120*/  FMUL.FTZ R65, R9.reuse, R65 ;  /* 0x0000004109417220 */ /* 0x040fe60000410000 */
[----:B------:R3:W-:Y:S01]  /*c130*/  MUFU.EX2 R23, R108 ;  /* 0x0000006c00177308 */ /* 0x0007e20000000800 */
[C---:B------:R-:W-:Y:S03]  /*c140*/  HMMA.16816.F32.BF16 R52, R88.reuse, R74, R52 ;  /* 0x0000004a5834723c */ /* 0x040fe60000041834 */
[C---:B------:R-:W-:Y:S01]  /*c150*/  FMUL.FTZ R66, R0.reuse, R66 ;  /* 0x0000004200427220 */ /* 0x040fe20000410000 */
[C---:B------:R-:W-:Y:S01]  /*c160*/  FMUL.FTZ R67, R0.reuse, R67 ;  /* 0x0000004300437220 */ /* 0x040fe20000410000 */
[C---:B------:R-:W-:Y:S01]  /*c170*/  FMUL.FTZ R68, R9.reuse, R68 ;  /* 0x0000004409447220 */ /* 0x040fe20000410000 */
[C---:B------:R-:W-:Y:S01]  /*c180*/  FMUL.FTZ R69, R9.reuse, R69 ;  /* 0x0000004509457220 */ /* 0x040fe20000410000 */
[C---:B------:R-:W-:Y:S01]  /*c190*/  FMUL.FTZ R70, R0.reuse, R70 ;  /* 0x0000004600467220 */ /* 0x040fe20000410000 */
[C---:B------:R-:W-:Y:S01]  /*c1a0*/  HMMA.16816.F32.BF16 R56, R88.reuse, R76, R56 ;  /* 0x0000004c5838723c */ /* 0x040fe20000041838 */
[----:B--2---:R-:W-:Y:S01]  /*c1b0*/  LDSM.16.MT88.4 R104, [R112+0x7c00] ;  /* 0x007c00007068783b */ /* 0x004fe20000004200 */
[----:B------:R-:W-:Y:S01]  /*c1c0*/  MUFU.EX2 R21, R21 ;  /* 0x0000001500157308 */ /* 0x000fe20000000800 */
[C---:B------:R-:W-:Y:S01]  /*c1d0*/  FMUL.FTZ R71, R0.reuse, R71 ;  /* 0x0000004700477220 */ /* 0x040fe20000410000 */
[----:B------:R-:W-:Y:S01]  /*c1e0*/  FFMA.FTZ R120, R9, R162, R120 ;  /* 0x000000a209787223 */ /* 0x000fe20000010078 */
[----:B------:R-:W-:Y:S03]  /*c1f0*/  FFMA.FTZ R117, R0, R163, R117 ;  /* 0x000000a300757223 */ /* 0x000fe60000010075 */
[C---:B------:R-:W-:Y:S01]  /*c200*/  HMMA.16816.F32.BF16 R60, R88.reuse, R78, R60 ;  /* 0x0000004e583c723c */ /* 0x040fe2000004183c */
[----:B------:R-:W2:Y:S03]  /*c210*/  LDSM.16.MT88.4 R76, [R85+0x400] ;  /* 0x00040000554c783b */ /* 0x000ea60000004200 */
[----:B------:R-:W4:Y:S01]  /*c220*/  MUFU.EX2 R22, R22 ;  /* 0x0000001600167308 */ /* 0x000f220000000800 */
[----:B------:R-:W-:Y:S01]  /*c230*/  FADD.FTZ R9, R118, R120 ;  /* 0x0000007876097221 */ /* 0x000fe20000010000 */
[----:B------:R-:W-:Y:S03]  /*c240*/  FADD.FTZ R116, R116, R117 ;  /* 0x0000007574747221 */ /* 0x000fe60000010000 */
[----:B------:R-:W-:Y:S01]  /*c250*/  FADD.FTZ R0, R114, R9 ;  /* 0x0000000972007221 */ /* 0x000fe20000010000 */
[----:B------:R-:W-:Y:S01]  /*c260*/  FADD.FTZ R115, R115, R116 ;  /* 0x0000007473737221 */ /* 0x000fe20000010000 */
[----:B---3--:R-:W-:Y:S01]  /*c270*/  LDSM.16.MT88.4 R108, [R85+0x1c00] ;  /* 0x001c0000556c783b */ /* 0x008fe20000004200 */
[C---:B-1----:R-:W-:Y:S02]  /*c280*/  HMMA.16816.F32.BF16 R64, R88.reuse, R80, R64 ;  /* 0x000000505840723c */ /* 0x042fe40000041840 */
[----:B------:R-:W-:Y:S01]  /*c290*/  MUFU.EX2 R119, R119 ;  /* 0x0000007700777308 */ /* 0x000fe20000000800 */
[----:B------:R-:W-:Y:S01]  /*c2a0*/  FADD.FTZ R0, R113, R0 ;  /* 0x0000000071007221 */ /* 0x000fe20000010000 */
[----:B------:R-:W-:Y:S04]  /*c2b0*/  FADD.FTZ R122, R122, R115 ;  /* 0x000000737a7a7221 */ /* 0x000fe80000010000 */
[----:B------:R-:W-:Y:S04]  /*c2c0*/  HMMA.16816.F32.BF16 R68, R88, R82, R68 ;  /* 0x000000525844723c */ /* 0x000fe80000041844 */
[----:B------:R-:W1:Y:S01]  /*c2d0*/  MUFU.EX2 R128, R128 ;  /* 0x0000008000807308 */ /* 0x000e620000000800 */
[----:B------:R-:W3:Y:S01]  /*c2e0*/  LDSM.16.MT88.4 R80, [R85+0x1400] ;  /* 0x001400005550783b */ /* 0x000ee20000004200 */
[C---:B----4-:R-:W-:Y:S01]  /*c2f0*/  F2FP.BF16.F32.PACK_AB R72, R22.reuse, R21 ;  /* 0x000000151648723e */ /* 0x050fe200000010ff */
[----:B------:R-:W-:Y:S04]  /*c300*/  FADD.FTZ R21, R21, R0 ;  /* 0x0000000015157221 */ /* 0x000fe80000010000 */
[----:B------:R-:W-:Y:S03]  /*c310*/  FADD.FTZ R22, R22, R21 ;  /* 0x0000001516167221 */ /* 0x000fe60000010000 */
[----:B------:R-:W-:Y:S01]  /*c320*/  MUFU.EX2 R121, R121 ;  /* 0x0000007900797308 */ /* 0x000fe20000000800 */
[----:B------:R-:W4:Y:S09]  /*c330*/  LDSM.16.MT88.4 R88, [R112+0x8400] ;  /* 0x008400007058783b */ /* 0x000f320000004200 */
[----:B------:R-:W5:Y:S01]  /*c340*/  MUFU.EX2 R130, R130 ;  /* 0x0000008200827308 */ /* 0x000f620000000800 */
[C---:B-1----:R-:W-:Y:S01]  /*c350*/  F2FP.BF16.F32.PACK_AB R73, R128.reuse, R119 ;  /* 0x000000778049723e */ /* 0x042fe200000010ff */
[----:B------:R-:W-:Y:S04]  /*c360*/  FADD.FTZ R119, R119, R122 ;  /* 0x0000007a77777221 */ /* 0x000fe80000010000 */
[----:B------:R-:W-:Y:S04]  /*c370*/  FADD.FTZ R128, R128, R119 ;  /* 0x0000007780807221 */ /* 0x000fe80000010000 */
[----:B------:R-:W-:Y:S10]  /*c380*/  MUFU.EX2 R123, R123 ;  /* 0x0000007b007b7308 */ /* 0x000ff40000000800 */
[----:B------:R-:W1:Y:S01]  /*c390*/  MUFU.EX2 R164, R164 ;  /* 0x000000a400a47308 */ /* 0x000e620000000800 */
[C---:B-----5:R-:W-:Y:S01]  /*c3a0*/  F2FP.BF16.F32.PACK_AB R74, R130.reuse, R121 ;  /* 0x00000079824a723e */ /* 0x060fe200000010ff */
[----:B------:R-:W-:Y:S04]  /*c3b0*/  FADD.FTZ R121, R121, R22 ;  /* 0x0000001679797221 */ /* 0x000fe80000010000 */
[----:B------:R-:W-:Y:S04]  /*c3c0*/  FADD.FTZ R130, R130, R121 ;  /* 0x0000007982827221 */ /* 0x000fe80000010000 */
[----:B------:R-:W5:Y:S10]  /*c3d0*/  MUFU.EX2 R129, R129 ;  /* 0x0000008100817308 */ /* 0x000f740000000800 */
[----:B------:R-:W2:Y:S01]  /*c3e0*/  MUFU.EX2 R127, R127 ;  /* 0x0000007f007f7308 */ /* 0x000ea20000000800 */
[C---:B-1----:R-:W-:Y:S01]  /*c3f0*/  F2FP.BF16.F32.PACK_AB R75, R164.reuse, R123 ;  /* 0x0000007ba44b723e */ /* 0x042fe200000010ff */
[----:B------:R-:W-:Y:S04]  /*c400*/  FADD.FTZ R123, R123, R128 ;  /* 0x000000807b7b7221 */ /* 0x000fe80000010000 */
[----:B------:R-:W-:Y:S02]  /*c410*/  FADD.FTZ R164, R164, R123 ;  /* 0x0000007ba4a47221 */ /* 0x000fe40000010000 */
[C---:B------:R-:W-:Y:S02]  /*c420*/  HMMA.16816.F32.BF16 R24, R72.reuse, R92, R24 ;  /* 0x0000005c4818723c */ /* 0x040fe40000041818 */
[----:B------:R-:W1:Y:S03]  /*c430*/  MUFU.EX2 R131, R131 ;  /* 0x0000008300837308 */ /* 0x000e660000000800 */
[----:B-----5:R-:W-:Y:S03]  /*c440*/  FADD.FTZ R0, R129, R130 ;  /* 0x0000008281007221 */ /* 0x020fe60000010000 */
[C---:B------:R-:W-:Y:S01]  /*c450*/  HMMA.16816.F32.BF16 R28, R72.reuse, R94, R28 ;  /* 0x0000005e481c723c */ /* 0x040fe2000004181c */
[----:B------:R-:W5:Y:S03]  /*c460*/  LDSM.16.MT88.4 R92, [R85+0x2400] ;  /* 0x00240000555c783b */ /* 0x000f660000004200 */
[----:B------:R-:W3:Y:S01]  /*c470*/  MUFU.EX2 R165, R165 ;  /* 0x000000a500a57308 */ /* 0x000ee20000000800 */
[----:B--2---:R-:W-:Y:S04]  /*c480*/  FADD.FTZ R0, R127, R0 ;  /* 0x000000007f007221 */ /* 0x004fe80000010000 */
[----:B------:R-:W-:Y:S01]  /*c490*/  FADD.FTZ R9, R5, R0 ;  /* 0x0000000005097221 */ /* 0x000fe20000010000 */
[C---:B------:R-:W-:Y:S04]  /*c4a0*/  HMMA.16816.F32.BF16 R32, R72.reuse, R76, R32 ;  /* 0x0000004c4820723c */ /* 0x040fe80000041820 */
[----:B------:R-:W-:Y:S01]  /*c4b0*/  MUFU.EX2 R18, R18 ;  /* 0x0000001200127308 */ /* 0x000fe20000000800 */
[----:B-1----:R-:W-:Y:S01]  /*c4c0*/  FADD.FTZ R22, R131, R164 ;  /* 0x000000a483167221 */ /* 0x002fe20000010000 */
[----:B------:R-:W-:Y:S02]  /*c4d0*/  FADD.FTZ R0, R6, R9 ;  /* 0x0000000906007221 */ /* 0x000fe40000010000 */
[C---:B------:R-:W-:Y:S01]  /*c4e0*/  HMMA.16816.F32.BF16 R36, R72.reuse, R78, R36 ;  /* 0x0000004e4824723c */ /* 0x040fe20000041824 */
[----:B------:R-:W1:Y:S05]  /*c4f0*/  LDSM.16.MT88.4 R76, [R112+0x6800] ;  /* 0x00680000704c783b */ /* 0x000e6a0000004200 */
[----:B------:R-:W2:Y:S01]  /*c500*/  MUFU.EX2 R19, R19 ;  /* 0x0000001300137308 */ /* 0x000ea20000000800 */
[----:B---3--:R-:W-:Y:S04]  /*c510*/  FADD.FTZ R22, R165, R22 ;  /* 0x00000016a5167221 */ /* 0x008fe80000010000 */
[----:B------:R-:W-:Y:S01]  /*c520*/  FADD.FTZ R21, R7, R22 ;  /* 0x0000001607157221 */ /* 0x000fe20000010000 */
[C---:B------:R-:W-:Y:S03]  /*c530*/  HMMA.16816.F32.BF16 R40, R72.reuse, R96, R40 ;  /* 0x000000604828723c */ /* 0x040fe60000041828 */
[----:B------:R-:W-:Y:S01]  /*c540*/  FADD.FTZ R9, R10, R21 ;  /* 0x000000150a097221 */ /* 0x000fe20000010000 */
[----:B------:R-:W-:Y:S03]  /*c550*/  FADD.FTZ R21, R11, R0 ;  /* 0x000000000b157221 */ /* 0x000fe60000010000 */
[----:B------:R-:W-:Y:S01]  /*c560*/  FADD.FTZ R0, R14, R9 ;  /* 0x000000090e007221 */ /* 0x000fe20000010000 */
[C---:B------:R-:W-:Y:S01]  /*c570*/  HMMA.16816.F32.BF16 R44, R72.reuse, R98, R44 ;  /* 0x00000062482c723c */ /* 0x040fe2000004182c */
[----:B------:R-:W3:Y:S02]  /*c580*/  LDSM.16.MT88.4 R96, [R85+0x800] ;  /* 0x000800005560783b */ /* 0x000ee40000004200 */
[----:B------:R-:W-:Y:S01]  /*c590*/  FADD.FTZ R9, R12, R21 ;  /* 0x000000150c097221 */ /* 0x000fe20000010000 */
[----:B------:R-:W-:Y:S01]  /*c5a0*/  FADD.FTZ R21, R17, R0 ;  /* 0x0000000011157221 */ /* 0x000fe20000010000 */
[----:B------:R-:W-:Y:S02]  /*c5b0*/  IMAD.MOV.U32 R0, RZ, RZ, R15 ;  /* 0x000000ffff007224 */ /* 0x000fe400078e000f */
[----:B------:R-:W-:Y:S01]  /*c5c0*/  FADD.FTZ R162, R16, R9 ;  /* 0x0000000910a27221 */ /* 0x000fe20000010000 */
[C---:B------:R-:W-:Y:S03]  /*c5d0*/  HMMA.16816.F32.BF16 R48, R72.reuse, R80, R48 ;  /* 0x000000504830723c */ /* 0x040fe60000041830 */
[----:B------:R-:W-:Y:S05]  /*c5e0*/  FADD.FTZ R162, R23, R162 ;  /* 0x000000a217a27221 */ /* 0x000fea0000010000 */
[C---:B------:R-:W-:Y:S01]  /*c5f0*/  HMMA.16816.F32.BF16 R52, R72.reuse, R82, R52 ;  /* 0x000000524834723c */ /* 0x040fe20000041834 */
[----:B------:R-:W2:Y:S07]  /*c600*/  LDSM.16.MT88.4 R80, [R112+0x7800] ;  /* 0x007800007050783b */ /* 0x000eae0000004200 */
[C---:B----4-:R-:W-:Y:S08]  /*c610*/  HMMA.16816.F32.BF16 R56, R72.reuse, R88, R56 ;  /* 0x000000584838723c */ /* 0x050ff00000041838 */
[C---:B------:R-:W-:Y:S01]  /*c620*/  HMMA.16816.F32.BF16 R60, R72.reuse, R90, R60 ;  /* 0x0000005a483c723c */ /* 0x040fe2000004183c */
[----:B------:R-:W-:Y:S07]  /*c630*/  LDSM.16.MT88.4 R88, [R112+0x8800] ;  /* 0x008800007058783b */ /* 0x000fee0000004200 */
[C---:B-----5:R-:W-:Y:S08]  /*c640*/  HMMA.16816.F32.BF16 R64, R72.reuse, R92, R64 ;  /* 0x0000005c4840723c */ /* 0x060ff00000041840 */
        /* <DEDUP_REMOVED lines=13> */
[C---:B------:R-:W-:Y:S08]  /*c720*/  HMMA.16816.F32.BF16 R44, R72.reuse, R82, R44 ;  /* 0x00000052482c723c */ /* 0x040ff0000004182c */
[C---:B-1----:R-:W-:Y:S08]  /*c730*/  HMMA.16816.F32.BF16 R48, R72.reuse, R76, R48 ;  /* 0x0000004c4830723c */ /* 0x042ff00000041830 */
[C---:B------:R-:W-:Y:S08]  /*c740*/  HMMA.16816.F32.BF16 R52, R72.reuse, R78, R52 ;  /* 0x0000004e4834723c */ /* 0x040ff00000041834 */
[C---:B------:R-:W-:Y:S03]  /*c750*/  HMMA.16816.F32.BF16 R56, R72.reuse, R88, R56 ;  /* 0x000000584838723c */ /* 0x040fe60000041838 */
[----:B------:R-:W-:Y:S02]  /*c760*/  F2FP.BF16.F32.PACK_AB R88, R12, R11 ;  /* 0x0000000b0c58723e */ /* 0x000fe400000010ff */
[----:B------:R-:W-:Y:S03]  /*c770*/  F2FP.BF16.F32.PACK_AB R89, R17, R14 ;  /* 0x0000000e1159723e */ /* 0x000fe600000010ff */
[C---:B------:R-:W-:Y:S03]  /*c780*/  HMMA.16816.F32.BF16 R60, R72.reuse, R90, R60 ;  /* 0x0000005a483c723c */ /* 0x040fe6000004183c */
[----:B------:R-:W-:Y:S02]  /*c790*/  F2FP.BF16.F32.PACK_AB R90, R23, R16 ;  /* 0x00000010175a723e */ /* 0x000fe400000010ff */
[C---:B------:R-:W-:Y:S01]  /*c7a0*/  F2FP.BF16.F32.PACK_AB R91, R19.reuse, R18 ;  /* 0x00000012135b723e */ /* 0x040fe200000010ff */
[----:B------:R-:W-:Y:S02]  /*c7b0*/  FADD.FTZ R18, R18, R21 ;  /* 0x0000001512127221 */ /* 0x000fe40000010000 */
[C---:B------:R-:W-:Y:S03]  /*c7c0*/  HMMA.16816.F32.BF16 R64, R72.reuse, R92, R64 ;  /* 0x0000005c4840723c */ /* 0x040fe60000041840 */
[----:B------:R-:W-:Y:S05]  /*c7d0*/  FADD.FTZ R163, R19, R18 ;  /* 0x0000001213a37221 */ /* 0x000fea0000010000 */
[----:B------:R-:W-:Y:S08]  /*c7e0*/  HMMA.16816.F32.BF16 R68, R72, R94, R68 ;  /* 0x0000005e4844723c */ /* 0x000ff00000041844 */
        /* <DEDUP_REMOVED lines=17> */
.L_x_10958:
        /* <DEDUP_REMOVED lines=11> */
.L_x_10979:
        /* <DEDUP_REMOVED lines=100> */
[----:B------:R2:W5:Y:S01]  /*cff0*/  LD.E.64 R58, desc[UR4][R2.64+0xa8] ;  /* 0x0000a804023a7980 */ /* 0x000562000c101b00 */
        /* <DEDUP_REMOVED lines=25> */
[----:B------:R-:W-:Y:S02]  /*d190*/  IMAD R10, R10, R17, R156 ;  /* 0x000000110a0a7224 */ /* 0x000fe400078e029c */
[----:B------:R2:W4:Y:S02]  /*d1a0*/  LDS.128 R16, [R126+0x4000] ;  /* 0x004000007e107984 */ /* 0x0005240000000c00 */
[----:B------:R-:W-:Y:S02]  /*d1b0*/  IMAD R56, R11, R10, R56 ;  /* 0x0000000a0b387224 */ /* 0x000fe400078e0238 */
[----:B------:R2:W1:Y:S01]  /*d1c0*/  LDS.128 R8, [R126+0x5000] ;  /* 0x005000007e087984 */ /* 0x0004620000000c00 */
[----:B---3--:R-:W-:Y:S05]  /*d1d0*/  @P0 BRA `(.L_x_10968) ;  /* 0x0000000000240947 */ /* 0x008fea0003800000 */
        /* <DEDUP_REMOVED lines=9> */
.L_x_10968:
[----:B------:R-:W-:Y:S05]  /*d270*/  BSYNC.RECONVERGENT B0 ;  /* 0x0000000000007941 */ /* 0x000fea0003800200 */
.L_x_10967:
[----:B------:R-:W-:Y:S01]  /*d280*/  SHF.R.U32.HI R87, RZ, 0x3, R87 ;  /* 0x00000003ff577819 */ /* 0x000fe20000011657 */
[----:B--2---:R2:W5:Y:S01]  /*d290*/  LD.E R2, desc[UR4][R2.64+0xc0] ;  /* 0x0000c00402027980 */ /* 0x004562000c101900 */
[----:B---3--:R-:W-:Y:S01]  /*d2a0*/  LOP3.LUT R55, R86, 0x1c, RZ, 0xc0, !PT ;  /* 0x0000001c56377812 */ /* 0x008fe200078ec0ff */
[----:B------:R-:W-:Y:S01]  /*d2b0*/  IMAD R52, R56, R52, RZ ;  /* 0x0000003438347224 */ /* 0x000fe200078e02ff */
[C---:B------:R-:W-:Y:S01]  /*d2c0*/  ISETP.GE.AND P2, PT, R87.reuse, R132, PT ;  /* 0x000000845700720c */ /* 0x040fe20003f46270 */
[C---:B------:R-:W-:Y:S01]  /*d2d0*/  VIADD R53, R87.reuse, 0x10 ;  /* 0x0000001057357836 */ /* 0x040fe20000000000 */
[----:B------:R-:W-:Y:S01]  /*d2e0*/  BSSY.RECONVERGENT B0, `(.L_x_10969) ;  /* 0x0000014000007945 */ /* 0x000fe20003800200 */
        /* <DEDUP_REMOVED lines=18> */
[----:B----4-:R2:W-:Y:S02]  /*d410*/  @!P2 ST.E.128 desc[UR4][R56.64+0x100], R16 ;  /* 0x000100103800a985 */ /* 0x0105e4000c101d04 */
.L_x_10970:
[----:B------:R-:W-:Y:S05]  /*d420*/  BSYNC.RECONVERGENT B0 ;  /* 0x0000000000007941 */ /* 0x000fea0003800200 */
.L_x_10969:
[----:B------:R-:W-:Y:S04]  /*d430*/  BSSY.RECONVERGENT B0, `(.L_x_10971) ;  /* 0x000000e000007945 */ /* 0x000fe80003800200 */
[----:B------:R-:W-:Y:S05]  /*d440*/  @P1 BRA `(.L_x_10972) ;  /* 0x0000000000301947 */ /* 0x000fea0003800000 */
[-C--:B-----5:R-:W-:Y:S02]  /*d450*/  ISETP.GE.AND P4, PT, R55, R2.reuse, PT ;  /* 0x000000023700720c */ /* 0x0a0fe40003f86270 */
[-C--:B------:R-:W-:Y:S02]  /*d460*/  ISETP.GE.AND P3, PT, R53, R2.reuse, PT ;  /* 0x000000023500720c */ /* 0x080fe40003f66270 */
[----:B------:R-:W-:-:S09]  /*d470*/  ISETP.GE.AND P1, PT, R3, R2, PT ;  /* 0x000000020300720c */ /* 0x000fd20003f26270 */
[CC--:B-12---:R-:W-:Y:S02]  /*d480*/  @!P4 LEA R32, P0, R87.reuse, R60.reuse, 0x2 ;  /* 0x0000003c5720c211 */ /* 0x0c6fe400078010ff */
[CC--:B----4-:R-:W-:Y:S02]  /*d490*/  @!P3 LEA R18, P2, R87.reuse, R60.reuse, 0x2 ;  /* 0x0000003c5712b211 */ /* 0x0d0fe400078410ff */
[CCC-:B------:R-:W-:Y:S02]  /*d4a0*/  @!P4 LEA.HI.X R33, R87.reuse, R61.reuse, R52.reuse, 0x2, P0 ;  /* 0x0000003d5721c211 */ /* 0x1c0fe400000f1434 */
[C---:B------:R-:W-:Y:S02]  /*d4b0*/  @!P1 LEA R16, P0, R87.reuse, R60, 0x2 ;  /* 0x0000003c57109211 */ /* 0x040fe400078010ff */
[CCC-:B------:R-:W-:Y:S01]  /*d4c0*/  @!P3 LEA.HI.X R19, R87.reuse, R61.reuse, R52.reuse, 0x2, P2 ;  /* 0x0000003d5713b211 */ /* 0x1c0fe200010f1434 */
[----:B------:R3:W-:Y:S01]  /*d4d0*/  @!P4 ST.E.128 desc[UR4][R32.64+0x1800], R44 ;  /* 0x0018002c2000c985 */ /* 0x0007e2000c101d04 */
[----:B------:R-:W-:-:S03]  /*d4e0*/  @!P1 LEA.HI.X R17, R87, R61, R52, 0x2, P0 ;  /* 0x0000003d57119211 */ /* 0x000fc600000f1434 */
[----:B------:R3:W-:Y:S04]  /*d4f0*/  @!P3 ST.E.128 desc[UR4][R18.64+0x1880], R28 ;  /* 0x0018801c1200b985 */ /* 0x0007e8000c101d04 */
[----:B------:R3:W-:Y:S02]  /*d500*/  @!P1 ST.E.128 desc[UR4][R16.64+0x1900], R12 ;  /* 0x0019000c10009985 */ /* 0x0007e4000c101d04 */
.L_x_10972:
[----:B------:R-:W-:Y:S05]  /*d510*/  BSYNC.RECONVERGENT B0 ;  /* 0x0000000000007941 */ /* 0x000fea0003800200 */
.L_x_10971:
[----:B------:R-:W-:Y:S04]  /*d520*/  BSSY.RECONVERGENT B0, `(.L_x_10973) ;  /* 0x000000e000007945 */ /* 0x000fe80003800200 */
[----:B------:R-:W-:Y:S05]  /*d530*/  @P5 BRA `(.L_x_10974) ;  /* 0x0000000000305947 */ /* 0x000fea0003800000 */
[-C--:B-----5:R-:W-:Y:S02]  /*d540*/  ISETP.GE.AND P5, PT, R55, R2.reuse, PT ;  /* 0x000000023700720c */ /* 0x0a0fe40003fa6270 */
[-C--:B------:R-:W-:Y:S02]  /*d550*/  ISETP.GE.AND P3, PT, R53, R2.reuse, PT ;  /* 0x000000023500720c */ /* 0x080fe40003f66270 */
[----:B------:R-:W-:-:S09]  /*d560*/  ISETP.GE.AND P1, PT, R3, R2, PT ;  /* 0x000000020300720c */ /* 0x000fd20003f26270 */
[CC--:B--234-:R-:W-:Y:S02]  /*d570*/  @!P5 LEA R16, P4, R87.reuse, R60.reuse, 0x2 ;  /* 0x0000003c5710d211 */ /* 0x0dcfe400078810ff */
[CC--:B-1----:R-:W-:Y:S02]  /*d580*/  @!P3 LEA R14, P2, R87.reuse, R60.reuse, 0x2 ;  /* 0x0000003c570eb211 */ /* 0x0c2fe400078410ff */
[C---:B------:R-:W-:Y:S02]  /*d590*/  @!P1 LEA R12, P0, R87.reuse, R60, 0x2 ;  /* 0x0000003c570c9211 */ /* 0x040fe400078010ff */
[CCC-:B------:R-:W-:Y:S02]  /*d5a0*/  @!P5 LEA.HI.X R17, R87.reuse, R61.reuse, R52.reuse, 0x2, P4 ;  /* 0x0000003d5711d211 */ /* 0x1c0fe400020f1434 */
[CCC-:B------:R-:W-:Y:S02]  /*d5b0*/  @!P3 LEA.HI.X R15, R87.reuse, R61.reuse, R52.reuse, 0x2, P2 ;  /* 0x0000003d570fb211 */ /* 0x1c0fe400010f1434 */
[----:B------:R-:W-:Y:S01]  /*d5c0*/  @!P1 LEA.HI.X R13, R87, R61, R52, 0x2, P0 ;  /* 0x0000003d570d9211 */ /* 0x000fe200000f1434 */
[----:B------:R1:W-:Y:S04]  /*d5d0*/  @!P5 ST.E.128 desc[UR4][R16.64+0x3000], R40 ;  /* 0x003000281000d985 */ /* 0x0003e8000c101d04 */
[----:B------:R1:W-:Y:S04]  /*d5e0*/  @!P3 ST.E.128 desc[UR4][R14.64+0x3080], R24 ;  /* 0x003080180e00b985 */ /* 0x0003e8000c101d04 */
[----:B------:R1:W-:Y:S02]  /*d5f0*/  @!P1 ST.E.128 desc[UR4][R12.64+0x3100], R8 ;  /* 0x003100080c009985 */ /* 0x0003e4000c101d04 */
.L_x_10974:
[----:B------:R-:W-:Y:S05]  /*d600*/  BSYNC.RECONVERGENT B0 ;  /* 0x0000000000007941 */ /* 0x000fea0003800200 */
.L_x_10973:
[----:B------:R-:W-:-:S04]  /*d610*/  MOV R147, 0x0 ;  /* 0x0000000000937802 */ /* 0x000fc80000000f00 */
[----:B-12345:R-:W-:Y:S05]  /*d620*/  @P6 RET.REL.NODEC R146 `(_ZN5flash24flash_fwd_splitkv_kernelI23Flash_fwd_kernel_traitsILi96ELi64ELi64ELi4ELb0ELb0EN7cutlass10bfloat16_tE19Flash_kernel_traitsILi96ELi64ELi64ELi4ES3_EELb0ELb1ELb1ELb0ELb0ELb0ELb1ELb0EEEvNS_16Flash_fwd_paramsE) ;  /* 0xffffff2892746950 */ /* 0x03efea0003c3ffff */
        /* <DEDUP_REMOVED lines=10> */
[----:B-1----:R-:W-:Y:S05]  /*d6d0*/  @P0 RET.REL.NODEC R146 `(_ZN5flash24flash_fwd_splitkv_kernelI23Flash_fwd_kernel_traitsILi96ELi64ELi64ELi4ELb0ELb0EN7cutlass10bfloat16_tE19Flash_kernel_traitsILi96ELi64ELi64ELi4ES3_EELb0ELb1ELb1ELb0ELb0ELb0ELb1ELb0EEEvNS_16Flash_fwd_paramsE) ;  /* 0xffffff2892480950 */ /* 0x002fea0003c3ffff */
[----:B------:R-:W-:Y:S01]  /*d6e0*/  LEA R2, P0, R87, R60, 0x2 ;  /* 0x0000003c57027211 */ /* 0x000fe200078010ff */
[----:B------:R-:W-:-:S03]  /*d6f0*/  IMAD.MOV.U32 R147, RZ, RZ, 0x0 ;  /* 0x00000000ff937424 */ /* 0x000fc600078e00ff */
[----:B------:R-:W-:-:S05]  /*d700*/  LEA.HI.X R3, R87, R61, R52, 0x2, P0 ;  /* 0x0000003d57037211 */ /* 0x000fca00000f1434 */
[----:B------:R1:W-:Y:S02]  /*d710*/  ST.E.128 desc[UR4][R2.64+0x4900], R4 ;  /* 0x0049000402007985 */ /* 0x0003e4000c101d04 */
[----:B-1----:R-:W-:Y:S05]  /*d720*/  RET.REL.NODEC R146 `(_ZN5flash24flash_fwd_splitkv_kernelI23Flash_fwd_kernel_traitsILi96ELi64ELi64ELi4ELb0ELb0EN7cutlass10bfloat16_tE19Flash_kernel_traitsILi96ELi64ELi64ELi4ES3_EELb0ELb1ELb1ELb0ELb0ELb0ELb1ELb0EEEvNS_16Flash_fwd_paramsE) ;  /* 0xffffff2892347950 */ /* 0x002fea0003c3ffff */
.L_x_10966:
[----:B------:R-:W-:Y:S01]  /*d730*/  MOV R7, 0x2 ;  /* 0x0000000200077802 */ /* 0x000fe20000000f00 */
[----:B------:R-:W-:Y:S01]  /*d740*/  IMAD.MOV.U32 R4, RZ, RZ, 0x1f ;  /* 0x0000001fff047424 */ /* 0x000fe200078e00ff */
[----:B------:R-:W-:-:S07]  /*d750*/  MOV R6, 0xffffffff ;  /* 0xffffffff00067802 */ /* 0x000fce0000000f00 */
[----:B-1---5:R-:W-:Y:S05]  /*d760*/  WARPSYNC.COLLECTIVE R6, `(.L_x_10975) ;  /* 0x0000000006087348 */ /* 0x022fea0003c00000 */
[----:B------:R2:W3:Y:S02]  /*d770*/  SHFL.BFLY P0, R10, R162, R7, R4 ;  /* 0x0c000007a20a7389 */ /* 0x0004e40000000004 */
[----:B-123-5:R-:W-:Y:S05]  /*d780*/  ENDCOLLECTIVE ;  /* 0x000000000000791b */ /* 0x02efea0003800000 */
.L_x_10975:
[----:B------:R-:W-:Y:S02]  /*d790*/  IMAD.MOV.U32 R5, RZ, RZ, R10 ;  /* 0x000000ffff057224 */ /* 0x000fe400078e000a */
[----:B------:R-:W-:Y:S02]  /*d7a0*/  IMAD.MOV.U32 R7, RZ, RZ, 0x1 ;  /* 0x00000001ff077424 */ /* 0x000fe400078e00ff */
[----:B------:R-:W-:-:S05]  /*d7b0*/  FADD.FTZ R8, R5, R162 ;  /* 0x000000a205087221 */ /* 0x000fca0000010000 */
[----:B------:R-:W-:-:S07]  /*d7c0*/  MOV R162, R8 ;  /* 0x0000000800a27202 */ /* 0x000fce0000000f00 */
[----:B------:R-:W-:Y:S05]  /*d7d0*/  WARPSYNC.COLLECTIVE R6, `(.L_x_10976) ;  /* 0x0000000006087348 */ /* 0x000fea0003c00000 */
[----:B------:R1:W2:Y:S02]  /*d7e0*/  SHFL.BFLY P0, R10, R162, R7, R4 ;  /* 0x0c000007a20a7389 */ /* 0x0002a40000000004 */
[----:B-12---:R-:W-:Y:S05]  /*d7f0*/  ENDCOLLECTIVE ;  /* 0x000000000000791b */ /* 0x006fea0003800000 */
.L_x_10976:
[----:B------:R-:W-:Y:S01]  /*d800*/  MOV R162, R163 ;  /* 0x000000a300a27202 */ /* 0x000fe20000000f00 */
[----:B------:R-:W-:Y:S01]  /*d810*/  IMAD.MOV.U32 R7, RZ, RZ, 0x2 ;  /* 0x00000002ff077424 */ /* 0x000fe200078e00ff */
[----:B------:R-:W-:-:S07]  /*d820*/  MOV R5, R10 ;  /* 0x0000000a00057202 */ /* 0x000fce0000000f00 */
[----:B------:R-:W-:Y:S05]  /*d830*/  WARPSYNC.COLLECTIVE R6, `(.L_x_10977) ;  /* 0x0000000006087348 */ /* 0x000fea0003c00000 */
[----:B------:R1:W2:Y:S02]  /*d840*/  SHFL.BFLY P0, R10, R162, R7, R4 ;  /* 0x0c000007a20a7389 */ /* 0x0002a40000000004 */
[----:B-12---:R-:W-:Y:S05]  /*d850*/  ENDCOLLECTIVE ;  /* 0x000000000000791b */ /* 0x006fea0003800000 */
.L_x_10977:
[----:B------:R-:W-:Y:S01]  /*d860*/  FADD.FTZ R5, R8, R5 ;  /* 0x0000000508057221 */ /* 0x000fe20000010000 */
[----:B------:R-:W-:Y:S01]  /*d870*/  FADD.FTZ R9, R10, R163 ;  /* 0x000000a30a097221 */ /* 0x000fe20000010000 */
[----:B------:R-:W-:-:S04]  /*d880*/  MOV R7, 0x1 ;  /* 0x0000000100077802 */ /* 0x000fc80000000f00 */
[----:B------:R-:W-:-:S07]  /*d890*/  MOV R162, R9 ;  /* 0x0000000900a27202 */ /* 0x000fce0000000f00 */
[----:B------:R-:W-:Y:S05]  /*d8a0*/  WARPSYNC.COLLECTIVE R6, `(.L_x_10978) ;  /* 0x0000000006087348 */ /* 0x000fea0003c00000 */
[----:B------:R1:W2:Y:S02]  /*d8b0*/  SHFL.BFLY P0, R10, R162, R7, R4 ;  /* 0x0c000007a20a7389 */ /* 0x0002a40000000004 */
[----:B-12---:R-:W-:Y:S05]  /*d8c0*/  ENDCOLLECTIVE ;  /* 0x000000000000791b */ /* 0x006fea0003800000 */
.L_x_10978:
[----:B------:R-:W-:Y:S05]  /*d8d0*/  BRA `(.L_x_10979) ;  /* 0xfffffff000347947 */ /* 0x000fea000383ffff */
.L_x_10980:
        /* <DEDUP_REMOVED lines=10> */
.L_x_11704:


//--------------------- .text._ZN5flash24flash_fwd_splitkv_kernelI23Flash_fwd_kernel_traitsILi96ELi64ELi64ELi4ELb0ELb0EN7cutlass10bfloat16_tE19Flash_kernel_traitsILi96ELi64ELi64ELi4ES3_EELb0ELb1ELb1ELb0ELb0ELb1ELb1ELb0EEEvNS_16Flash_fwd_paramsE --------------------------
	.section	.text._ZN5flash24flash_fwd_splitkv_kernelI23Flash_fwd_kernel_traitsILi96ELi64ELi64ELi4ELb0ELb0EN7cutlass10bfloat16_tE19Flash_kernel_traitsILi96ELi64ELi64ELi4ES3_EELb0ELb1ELb1ELb0ELb0ELb1ELb1ELb0EEEvNS_16Flash_fwd_paramsE,"ax",@progbits
	.align	128
        .global         _ZN5flash24flash_fwd_splitkv_kernelI23Flash_fwd_kernel_traitsILi96ELi64ELi64ELi4ELb0ELb0EN7cutlass10bfloat16_tE19Flash_kernel_traitsILi96ELi64ELi64ELi4ES3_EELb0ELb1ELb1ELb0ELb0ELb1ELb1ELb0EEEvNS_16Flash_fwd_paramsE
        .type           _ZN5flash24flash_fwd_splitkv_kernelI23Flash_fwd_kernel_traitsILi96ELi64ELi64ELi4ELb0ELb0EN7cutlass10bfloat16_tE19Flash_kernel_traitsILi96ELi64ELi64ELi4ES3_EELb0ELb1ELb1ELb0ELb0ELb1ELb1ELb0EEEvNS_16Flash_fwd_paramsE,@function
        .size           _ZN5flash24flash_fwd_splitkv_kernelI23Flash_fwd_kernel_traitsILi96ELi64ELi64ELi4ELb0ELb0EN7cutlass10bfloat16_tE19Flash_kernel_traitsILi96ELi64ELi64ELi4ES3_EELb0ELb1ELb1ELb0ELb0ELb1ELb1ELb0EEEvNS_16Flash_fwd_paramsE,(.L_x_11705 - _ZN5flash24flash_fwd_splitkv_kernelI23Flash_fwd_kernel_traitsILi96ELi64ELi64ELi4ELb0ELb0EN7cutlass10bfloat16_tE19Flash_kernel_traitsILi96ELi64ELi64ELi4ES3_EELb0ELb1ELb1ELb0ELb0ELb1ELb1ELb0EEEvNS_16Flash_fwd_paramsE)
        .other          _ZN5flash24flash_fwd_splitkv_kernelI23Flash_fwd_kernel_traitsILi96ELi64ELi64ELi4ELb0ELb0EN7cutlass10bfloat16_tE19Flash_kernel_traitsILi96ELi64ELi64ELi4ES3_EELb0ELb1ELb1ELb0ELb0ELb1ELb1ELb0EEEvNS_16Flash_fwd_paramsE,@"STO_CUDA_ENTRY STV_DEFAULT"
_ZN5flash24flash_fwd_splitkv_kernelI23Flash_fwd_kernel_traitsILi96ELi64ELi64ELi4ELb0ELb0EN7cutlass10bfloat16_tE19Flash_kernel_traitsILi96ELi64ELi64ELi4ES3_EELb0ELb1ELb1ELb0ELb0ELb1ELb1ELb0EEEvNS_16Flash_fwd_paramsE:
.text._ZN5flash24flash_fwd_splitkv_kernelI23Flash_fwd_kernel_traitsILi96ELi64ELi64ELi4ELb0ELb0EN7cutlass10bfloat16_tE19Flash_kernel_traitsILi96ELi64ELi64ELi4ES3_EELb0ELb1ELb1ELb0ELb0ELb1ELb1ELb0EEEvNS_16Flash_fwd_paramsE:
        /* <DEDUP_REMOVED lines=29> */
[----:B---3--:R-:W-:Y:S05]  /*01d0*/  CALL.REL.NOINC `($_ZN5flash24flash_fwd_splitkv_kernelI23Flash_fwd_kernel_traitsILi96ELi64ELi64ELi4ELb0ELb0EN7cutlass10bfloat16_tE19Flash_kernel_traitsILi96ELi64ELi64ELi4ES3_EELb0ELb1ELb1ELb0ELb0ELb1ELb1ELb0EEEvNS_16Flash_fwd_paramsE$_ZN5flash30compute_attn_1rowblock_splitkvI23Flash_fwd_kernel_traitsILi96ELi64ELi64ELi4ELb0ELb0EN7cutlass10bfloat16_tE19Flash_kernel_traitsILi96ELi64ELi64ELi4ES3_EELb0ELb1ELb1ELb0ELb0ELb1ELb1ELb0ENS_16Flash_fwd_paramsEEEvRKT8_iiiii) ;  /* 0x0000000000087944 */ /* 0x008fea0003c00000 */
[----:B------:R-:W-:Y:S05]  /*01e0*/  BSYNC.RECONVERGENT B3 ;  /* 0x0000000000037941 */ /* 0x000fea0003800200 */
.L_x_10981:
[----:B------:R-:W-:Y:S05]  /*01f0*/  EXIT ;  /* 0x000000000000794d */ /* 0x000fea0003800000 */
        .type           $_ZN5flash24flash_fwd_splitkv_kernelI23Flash_fwd_kernel_traitsILi96ELi64ELi64ELi4ELb0ELb0EN7cutlass10bfloat16_tE19Flash_kernel_traitsILi96ELi64ELi64ELi4ES3_EELb0ELb1ELb1ELb0ELb0ELb1ELb1ELb0EEEvNS_16Flash_fwd_paramsE$_ZN5flash30compute_attn_1rowblock_splitkvI23Flash_fwd_kernel_traitsILi96ELi64ELi64ELi4ELb0ELb0EN7cutlass10bfloat16_tE19Flash_kernel_traitsILi96ELi64ELi64ELi4ES3_EELb0ELb1ELb1ELb0ELb0ELb1ELb1ELb0ENS_16Flash_fwd_paramsEEEvRKT8_iiiii,@function
        .size           $_ZN5flash24flash_fwd_splitkv_kernelI23Flash_fwd_kernel_traitsILi96ELi64ELi64ELi4ELb0ELb0EN7cutlass10bfloat16_tE19Flash_kernel_traitsILi96ELi64ELi64ELi4ES3_EELb0ELb1ELb1ELb0ELb0ELb1ELb1ELb0EEEvNS_16Flash_fwd_paramsE$_ZN5flash30compute_attn_1rowblock_splitkvI23Flash_fwd_kernel_traitsILi96ELi64ELi64ELi4ELb0ELb0EN7cutlass10bfloat16_tE19Flash_kernel_traitsILi96ELi64ELi64ELi4ES3_EELb0ELb1ELb1ELb0ELb0ELb1ELb1ELb0ENS_16Flash_fwd_paramsEEEvRKT8_iiiii,(.L_x_11705 - $_ZN5flash24flash_fwd_splitkv_kernelI23Flash_fwd_kernel_traitsILi96ELi64ELi64ELi4ELb0ELb0EN7cutlass10bfloat16_tE19Flash_kernel_traitsILi96ELi64ELi64ELi4ES3_EELb0ELb1ELb1ELb0ELb0ELb1ELb1ELb0EEEvNS_16Flash_fwd_paramsE$_ZN5flash30compute_attn_1rowblock_splitkvI23Flash_fwd_kernel_traitsILi96ELi64ELi64ELi4ELb0ELb0EN7cutlass10bfloat16_tE19Flash_kernel_traitsILi96ELi64ELi64ELi4ES3_EELb0ELb1ELb1ELb0ELb0ELb1ELb1ELb0ENS_16Flash_fwd_paramsEEEvRKT8_iiiii)
$_ZN5flash24flash_fwd_splitkv_kernelI23Flash_fwd_kernel_traitsILi96ELi64ELi64ELi4ELb0ELb0EN7cutlass10bfloat16_tE19Flash_kernel_traitsILi96ELi64ELi64ELi4ES3_EELb0ELb1ELb1ELb0ELb0ELb1ELb1ELb0EEEvNS_16Flash_fwd_paramsE$_ZN5flash30compute_attn_1rowblock_splitkvI23Flash_fwd_kernel_traitsILi96ELi64ELi64ELi4ELb0ELb0EN7cutlass10bfloat16_tE19Flash_kernel_traitsILi96ELi64ELi64ELi4ES3_EELb0ELb1ELb1ELb0ELb0ELb1ELb1ELb0ENS_16Flash_fwd_paramsEEEvRKT8_iiiii:
        /* <DEDUP_REMOVED lines=38> */
.L_x_10983:
[----:B------:R-:W-:Y:S05]  /*0460*/  BSYNC.RECONVERGENT B0 ;  /* 0x0000000000007941 */ /* 0x000fea0003800200 */
.L_x_10982:
[----:B------:R-:W-:Y:S04]  /*0470*/  BSSY.RECONVERGENT B0, `(.L_x_10984) ;  /* 0x0000007000007945 */ /* 0x000fe80003800200 */
[----:B------:R-:W-:Y:S05]  /*0480*/  @!P3 BRA `(.L_x_10985) ;  /* 0x000000000014b947 */ /* 0x000fea0003800000 */
[----:B------:R-:W3:Y:S02]  /*0490*/  LD.E.U8 R7, desc[UR4][R2.64+0x1b2] ;  /* 0x0001b20402077980 */ /* 0x000ee4000c101100 */
[----:B---3--:R-:W-:-:S13]  /*04a0*/  ISETP.NE.AND P1, PT, R7, RZ, PT ;  /* 0x000000ff0700720c */ /* 0x008fda0003f25270 */
[----:B------:R-:W3:Y:S02]  /*04b0*/  @P1 LD.E R10, desc[UR4][R12.64+0x4] ;  /* 0x000004040c0a1980 */ /* 0x000ee4000c101900 */
[----:B---3-5:R-:W-:-:S06]  /*04c0*/  @P1 IADD3 R87, PT, PT, R10, -R17, RZ ;  /* 0x800000110a571210 */ /* 0x028fcc0007ffe0ff */
[----:B------:R3:W5:Y:S02]  /*04d0*/  @!P1 LD.E R87, desc[UR4][R12.64] ;  /* 0x000000040c579980 */ /* 0x000764000c101900 */
.L_x_10985:
[----:B------:R-:W-:Y:S05]  /*04e0*/  BSYNC.RECONVERGENT B0 ;  /* 0x0000000000007941 */ /* 0x000fea0003800200 */
.L_x_10984:
        /* <DEDUP_REMOVED lines=8> */
.L_x_10987:
[----:B------:R-:W4:Y:S01]  /*0570*/  LD.E.64 R6, desc[UR4][R2.64+0x108] ;  /* 0x0001080402067980 */ /* 0x000f22000c101b00 */
[----:B------:R-:W-:Y:S01]  /*0580*/  BSSY.RECONVERGENT B0, `(.L_x_10989) ;  /* 0x0000006000007945 */ /* 0x000fe20003800200 */
[----:B----4-:R-:W-:Y:S01]  /*0590*/  ISETP.NE.U32.AND P0, PT, R6, RZ, PT ;  /* 0x000000ff0600720c */ /* 0x010fe20003f05070 */
[----:B------:R-:W-:-:S03]  /*05a0*/  IMAD.MOV.U32 R6, RZ, RZ, RZ ;  /* 0x000000ffff067224 */ /* 0x000fc600078e00ff */
[----:B------:R-:W-:-:S13]  /*05b0*/  ISETP.NE.AND.EX P0, PT, R7, RZ, PT, P0 ;  /* 0x000000ff0700720c */ /* 0x000fda0003f05300 */
[----:B------:R-:W-:Y:S05]  /*05c0*/  @!P0 BRA `(.L_x_10990) ;  /* 0x0000000000048947 */ /* 0x000fea0003800000 */
[----:B------:R4:W5:Y:S02]  /*05d0*/  LD.E R6, desc[UR4][R2.64+0xbc] ;  /* 0x0000bc0402067980 */ /* 0x000964000c101900 */
.L_x_10990:
[----:B------:R-:W-:Y:S05]  /*05e0*/  BSYNC.RECONVERGENT B0 ;  /* 0x0000000000007941 */ /* 0x000fea0003800200 */
.L_x_10989:
[----:B-----5:R-:W-:Y:S02]  /*05f0*/  IADD3 R87, PT, PT, R6, R87, -R16 ;  /* 0x0000005706577210 */ /* 0x020fe40007ffe810 */
.L_x_10988:
[----:B------:R-:W-:Y:S05]  /*0600*/  BSYNC.RECONVERGENT B1 ;  /* 0x0000000000017941 */ /* 0x000fea0003800200 */
.L_x_10986:
[----:B--23--:R-:W-:Y:S01]  /*0610*/  IMAD.SHL.U32 R13, R151, 0x40, RZ ;  /* 0x00000040970d7824 */ /* 0x00cfe200078e00ff */
[----:B------:R-:W-:Y:S01]  /*0620*/  MOV R6, R150 ;  /* 0x0000009600067202 */ /* 0x000fe20000000f00 */
[----:B------:R-:W-:-:S03]  /*0630*/  IMAD.MOV.U32 R7, RZ, RZ, 0x0 ;  /* 0x00000000ff077424 */ /* 0x000fc600078e00ff */
[----:B------:R-:W-:-:S13]  /*0640*/  ISETP.GT.AND P0, PT, R118, R13, PT ;  /* 0x0000000d7600720c */ /* 0x000fda0003f04270 */
[----:B-1--4-:R-:W-:Y:S05]  /*0650*/  @!P0 RET.REL.NODEC R6 `(_ZN5flash24flash_fwd_splitkv_kernelI23Flash_fwd_kernel_traitsILi96ELi64ELi64ELi4ELb0ELb0EN7cutlass10bfloat16_tE19Flash_kernel_traitsILi96ELi64ELi64ELi4ES3_EELb0ELb1ELb1ELb0ELb0ELb1ELb1ELb0EEEvNS_16Flash_fwd_paramsE) ;  /* 0xfffffff806688950 */ /* 0x012fea0003c3ffff */
        /* <DEDUP_REMOVED lines=90> */
.L_x_10993:
[----:B------:R-:W-:Y:S05]  /*0c00*/  BSYNC.RECONVERGENT B0 ;  /* 0x0000000000007941 */ /* 0x000fea0003800200 */
.L_x_10992:
        /* <DEDUP_REMOVED lines=16> */
.L_x_10995:
[----:B------:R-:W-:Y:S05]  /*0d10*/  BSYNC.RECONVERGENT B0 ;  /* 0x0000000000007941 */ /* 0x000fea0003800200 */
.L_x_10994:
        /* <DEDUP_REMOVED lines=15> */
.L_x_10997:
[----:B------:R-:W-:Y:S05]  /*0e10*/  BSYNC.RECONVERGENT B0 ;  /* 0x0000000000007941 */ /* 0x000fea0003800200 */
.L_x_10996:
        /* <DEDUP_REMOVED lines=15> */
.L_x_10999:
[----:B------:R-:W-:Y:S05]  /*0f10*/  BSYNC.RECONVERGENT B0 ;  /* 0x0000000000007941 */ /* 0x000fea0003800200 */
.L_x_10998:
        /* <DEDUP_REMOVED lines=13> */
[----:B-12---:R-:W-:Y:S05]  /*0ff0*/  @P6 RET.REL.NODEC R150 `(_ZN5flash24flash_fwd_splitkv_kernelI23Flash_fwd_kernel_traitsILi96ELi64ELi64ELi4ELb0ELb0EN7cutlass10bfloat16_tE19Flash_kernel_traitsILi96ELi64ELi64ELi4ES3_EELb0ELb1ELb1ELb0ELb0ELb1ELb1ELb0EEEvNS_16Flash_fwd_paramsE) ;  /* 0xfffffff096006950 */ /* 0x006fea0003c3ffff */
[----:B------:R-:W-:Y:S02]  /*1000*/  MOV R5, 0xff800000 ;  /* 0xff80000000057802 */ /* 0x000fe40000000f00 */
[----:B------:R-:W-:-:S03]  /*1010*/  MOV R151, 0x0 ;  /* 0x0000000000977802 */ /* 0x000fc60000000f00 */
[----:B------:R1:W-:Y:S02]  /*1020*/  ST.E desc[UR4][R2.64+0xc0], R5 ;  /* 0x0000c00502007985 */ /* 0x0003e4000c101904 */
[----:B-1----:R-:W-:Y:S05]  /*1030*/  RET.REL.NODEC R150 `(_ZN5flash24flash_fwd_splitkv_kernelI23Flash_fwd_kernel_traitsILi96ELi64ELi64ELi4ELb0ELb0EN7cutlass10bfloat16_tE19Flash_kernel_traitsILi96ELi64ELi64ELi4ES3_EELb0ELb1ELb1ELb0ELb0ELb1ELb1ELb0EEEvNS_16Flash_fwd_paramsE) ;  /* 0xffffffec96f07950 */ /* 0x002fea0003c3ffff */
.L_x_10991:
        /* <DEDUP_REMOVED lines=40> */
[----:B------:R-:W5:Y:S01]  /*12c0*/  LD.E.64 R6, desc[UR4][R2.64+0x40] ;  /* 0x0000400402067980 */ /* 0x000f62000c101b00 */
[----:B------:R-:W-:Y:S01]  /*12d0*/  ISETP.NE.AND P3, PT, R16, RZ, PT ;  /* 0x000000ff1000720c */ /* 0x000fe20003f65270 */
[-C--:B--2---:R-:W-:Y:S02]  /*12e0*/  IMAD R4, R11, R161.reuse, RZ ;  /* 0x000000a10b047224 */ /* 0x084fe400078e02ff */
[----:B------:R-:W-:-:S04]  /*12f0*/  IMAD.WIDE.U32 R10, R10, R161, RZ ;  /* 0x000000a10a0a7225 */ /* 0x000fc800078e00ff */
[----:B------:R-:W-:Y:S02]  /*1300*/  IMAD.IADD R163, R11, 0x1, R4 ;  /* 0x000000010ba37824 */ /* 0x000fe400078e0204 */
[----:B------:R-:W-:Y:S01]  /*1310*/  @P0 IADD3 R14, PT, PT, R14, 0x1, RZ ;  /* 0x000000010e0e0810 */ /* 0x000fe20007ffe0ff */
[----:B------:R-:W2:Y:S01]  /*1320*/  LD.E.64 R4, desc[UR4][R2.64+0x38] ;  /* 0x0000380402047980 */ /* 0x000ea2000c101b00 */
[----:B------:R-:W-:Y:S02]  /*1330*/  LEA R162, P0, R10, R164, 0x2 ;  /* 0x000000a40aa27211 */ /* 0x000fe400078010ff */
[----:B------:R-:W-:Y:S02]  /*1340*/  @!P2 IADD3 R14, PT, PT, -R14, RZ, RZ ;  /* 0x000000ff0e0ea210 */ /* 0x000fe40007ffe1ff */
[----:B------:R-:W-:Y:S02]  /*1350*/  LEA.HI.X R163, R10, R165, R163, 0x2, P0 ;  /* 0x000000a50aa37211 */ /* 0x000fe400000f14a3 */
        /* <DEDUP_REMOVED lines=27> */
[----:B------:R-:W-:-:S05]  /*1510*/  MOV R15, R10 ;  /* 0x0000000a000f7202 */ /* 0x000fca0000000f00 */
[----:B------:R-:W-:Y:S01]  /*1520*/  @!P0 IMAD.MOV R15, RZ, RZ, -R15 ;  /* 0x000000ffff0f8224 */ /* 0x000fe200078e0a0f */
[----:B------:R-:W-:-:S05]  /*1530*/  @!P2 LOP3.LUT R15, RZ, R21, RZ, 0x33, !PT ;  /* 0x00000015ff0fa212 */ /* 0x000fca00078e33ff */
[----:B----4-:R-:W-:Y:S02]  /*1540*/  IMAD R17, R27, R15, RZ ;  /* 0x0000000f1b117224 */ /* 0x010fe400078e02ff */
[----:B--2---:R-:W-:Y:S01]  /*1550*/  IMAD R10, R5, R9, RZ ;  /* 0x00000009050a7224 */ /* 0x004fe200078e02ff */
[----:B------:R-:W-:Y:S01]  /*1560*/  SHF.R.S32.HI R11, RZ, 0x1f, R8 ;  /* 0x0000001fff0b7819 */ /* 0x000fe20000011408 */
        /* <DEDUP_REMOVED lines=15> */
[----:B------:R-:W-:Y:S02]  /*1660*/  MOV R12, R28 ;  /* 0x0000001c000c7202 */ /* 0x000fe40000000f00 */
[----:B------:R-:W-:Y:S01]  /*1670*/  IADD3 R20, PT, PT, R27, R10, RZ ;  /* 0x0000000a1b147210 */ /* 0x000fe20007ffe0ff */
[----:B------:R-:W-:Y:S05]  /*1680*/  BRA `(.L_x_11002) ;  /* 0x00000004003c7947 */ /* 0x000fea0003800000 */
.L_x_11001:
        /* <DEDUP_REMOVED lines=10> */
[----:B------:R-:W-:Y:S02]  /*1730*/  LEA R85, R0, 0xffffffc0, 0x6 ;  /* 0xffffffc000557811 */ /* 0x000fe400078e30ff */
        /* <DEDUP_REMOVED lines=22> */
[----:B------:R-:W-:Y:S01]  /*18a0*/  @!P2 IADD3 R10, PT, PT, R10, -R9, RZ ;  /* 0x800000090a0aa210 */ /* 0x000fe20007ffe0ff */
        /* <DEDUP_REMOVED lines=11> */
[----:B------:R-:W-:Y:S02]  /*1960*/  @P3 IADD3 R11, PT, PT, R23, R8, RZ ;  /* 0x00000008170b3210 */ /* 0x000fe40007ffe0ff */
        /* <DEDUP_REMOVED lines=27> */
[----:B------:R-:W-:-:S03]  /*1b20*/  MOV R12, R14 ;  /* 0x0000000e000c7202 */ /* 0x000fc60000000f00 */
[----:B------:R-:W-:Y:S01]  /*1b30*/  @!P3 IMAD.IADD R20, R27, 0x1, R8 ;  /* 0x000000011b14b824 */ /* 0x000fe200078e0208 */
[----:B------:R-:W-:Y:S01]  /*1b40*/  IADD3 R8, PT, PT, R15, R10, RZ ;  /* 0x0000000a0f087210 */ /* 0x000fe20007ffe0ff */
[----:B------:R-:W-:Y:S01]  /*1b50*/  @P3 IMAD.IADD R20, R17, 0x1, R9 ;  /* 0x0000000111143824 */ /* 0x000fe200078e0209 */
[----:B------:R-:W-:Y:S02]  /*1b60*/  @P3 MOV R26, R16 ;  /* 0x00000010001a3202 */ /* 0x000fe40000000f00 */
[----:B-1----:R-:W-:Y:S02]  /*1b70*/  MOV R9, R85 ;  /* 0x0000005500097202 */ /* 0x002fe40000000f00 */
.L_x_11002:
[----:B------:R-:W-:Y:S05]  /*1b80*/  BSYNC.RECONVERGENT B0 ;  /* 0x0000000000007941 */ /* 0x000fea0003800200 */
.L_x_11000:
        /* <DEDUP_REMOVED lines=30> */
[-C--:B-----5:R-:W-:Y:S02]  /*1d70*/  IMAD R18, R23, R6.reuse, RZ ;  /* 0x0000000617127224 */ /* 0x0a0fe400078e02ff */
[----:B------:R-:W-:Y:S01]  /*1d80*/  IMAD.MOV.U32 R22, RZ, RZ, R33 ;  /* 0x000000ffff167224 */ /* 0x000fe200078e0021 */
[----:B------:R-:W-:Y:S01]  /*1d90*/  SHF.L.U32 R159, R129, 0x3, RZ ;  /* 0x00000003819f7819 */ /* 0x000fe200000006ff */
[C---:B------:R-:W-:Y:S02]  /*1da0*/  IMAD R18, R9.reuse, R7, R18 ;  /* 0x0000000709127224 */ /* 0x040fe400078e0212 */
[----:B------:R-:W-:Y:S01]  /*1db0*/  @!P0 IMAD.MOV R22, RZ, RZ, -R22 ;  /* 0x000000ffff168224 */ /* 0x000fe200078e0a16 */
[----:B------:R-:W-:Y:S01]  /*1dc0*/  @!P2 LOP3.LUT R22, RZ, R21, RZ, 0x33, !PT ;  /* 0x00000015ff16a212 */ /* 0x000fe200078e33ff */
[----:B------:R-:W-:Y:S01]  /*1dd0*/  IMAD.WIDE.U32 R32, R9, R6, RZ ;  /* 0x0000000609207225 */ /* 0x000fe200078e00ff */
[----:B------:R-:W-:-:S02]  /*1de0*/  LOP3.LUT R106, R159, 0x18, RZ, 0xc0, !PT ;  /* 0x000000189f6a7812 */ /* 0x000fc400078ec0ff */
[----:B------:R-:W-:Y:S01]  /*1df0*/  SHF.R.S32.HI R23, RZ, 0x1f, R22 ;  /* 0x0000001fff177819 */ /* 0x000fe20000011416 */
[----:B------:R-:W-:Y:S02]  /*1e00*/  IMAD.IADD R9, R33, 0x1, R18 ;  /* 0x0000000121097824 */ /* 0x000fe400078e0212 */
[----:B------:R-:W-:Y:S01]  /*1e10*/  IMAD R18, R35, R22, RZ ;  /* 0x0000001623127224 */ /* 0x000fe200078e02ff */
[----:B------:R-:W-:Y:S02]  /*1e20*/  LOP3.LUT R158, R159, 0xc0, RZ, 0xc0, !PT ;  /* 0x000000c09f9e7812 */ /* 0x000fe400078ec0ff */
[----:B------:R-:W-:Y:S01]  /*1e30*/  IADD3 R21, P2, P0, R32, R26, R106 ;  /* 0x0000001a20157210 */ /* 0x000fe2000785e06a */
[----:B------:R-:W-:Y:S01]  /*1e40*/  IMAD.WIDE.U32 R26, R34, R22, RZ ;  /* 0x00000016221a7225 */ /* 0x000fe200078e00ff */
[----:B------:R-:W-:Y:S01]  /*1e50*/  LOP3.LUT R158, R158, 0x18, R129, 0xf8, !PT ;  /* 0x000000189e9e7812 */ /* 0x000fe200078ef881 */
[----:B------:R-:W1:Y:S02]  /*1e60*/  S2UR UR6, SR_CgaCtaId ;  /* 0x00000000000679c3 */ /* 0x000e640000008800 */
[----:B------:R-:W-:Y:S01]  /*1e70*/  IMAD R18, R23, R34, R18 ;  /* 0x0000002217127224 */ /* 0x000fe200078e0212 */
[----:B------:R-:W-:-:S02]  /*1e80*/  IADD3.X R20, PT, PT, R9, R20, RZ, P2, P0 ;  /* 0x0000001409147210 */ /* 0x000fc400017e04ff */
        /* <DEDUP_REMOVED lines=8> */
[----:B------:R-:W-:-:S03]  /*1f10*/  SHF.R.U32.HI R110, RZ, 0x2, R129 ;  /* 0x00000002ff6e7819 */ /* 0x000fc60000011681 */
[----:B------:R-:W-:Y:S01]  /*1f20*/  IMAD.X R23, RZ, RZ, R8, P0 ;  /* 0x000000ffff177224 */ /* 0x000fe200000e0608 */
[----:B------:R-:W-:Y:S02]  /*1f30*/  UMOV UR7, 0x400 ;  /* 0x0000040000077882 */ /* 0x000fe40000000000 */
[----:B-1----:R-:W-:Y:S01]  /*1f40*/  ULEA UR6, UR6, UR7, 0x18 ;  /* 0x0000000706067291 */ /* 0x002fe2000f8ec0ff */
[-C--:B------:R-:W-:Y:S02]  /*1f50*/  IMAD R149, R7, R110.reuse, RZ ;  /* 0x0000006e07957224 */ /* 0x080fe400078e02ff */
[----:B------:R-:W-:Y:S02]  /*1f60*/  IMAD R147, R5, R110, RZ ;  /* 0x0000006e05937224 */ /* 0x000fe400078e02ff */
[----:B------:R-:W-:-:S04]  /*1f70*/  IMAD.WIDE.U32 R22, R110, R4, R22 ;  /* 0x000000046e167225 */ /* 0x000fc800078e0016 */
[----:B------:R-:W-:Y:S01]  /*1f80*/  IMAD.WIDE.U32 R26, R110, R6, R26 ;  /* 0x000000066e1a7225 */ /* 0x000fe200078e001a */
[----:B------:R-:W-:Y:S01]  /*1f90*/  MOV R132, UR6 ;  /* 0x0000000600847c02 */ /* 0x000fe20008000f00 */
[----:B------:R-:W-:Y:S02]  /*1fa0*/  BSSY.RECONVERGENT B0, `(.L_x_11003) ;  /* 0x000003c000007945 */ /* 0x000fe40003800200 */
[----:B------:R-:W-:Y:S02]  /*1fb0*/  IMAD.IADD R147, R23, 0x1, R147 ;  /* 0x0000000117937824 */ /* 0x000fe400078e0293 */
[----:B------:R-:W-:Y:S02]  /*1fc0*/  IMAD.IADD R149, R27, 0x1, R149 ;  /* 0x000000011b957824 */ /* 0x000fe400078e0295 */
[----:B------:R-:W-:Y:S01]  /*1fd0*/  IMAD.MOV.U32 R111, RZ, RZ, RZ ;  /* 0x000000ffff6f7224 */ /* 0x000fe200078e00ff */
[C---:B------:R-:W-:Y:S01]  /*1fe0*/  SHF.L.U64.HI R142, R6.reuse, 0x5, R7 ;  /* 0x00000005068e7819 */ /* 0x040fe20000010207 */
[----:B------:R-:W-:Y:S01]  /*1ff0*/  IMAD.SHL.U32 R141, R6, 0x20, RZ ;  /* 0x00000020068d7824 */ /* 0x000fe200078e00ff */
[C---:B------:R-:W-:Y:S01]  /*2000*/  SHF.L.U64.HI R144, R4.reuse, 0x5, R5 ;  /* 0x0000000504907819 */ /* 0x040fe20000010205 */
[----:B------:R-:W-:Y:S01]  /*2010*/  IMAD.WIDE.U32 R6, R151, 0x40, R110 ;  /* 0x0000004097067825 */ /* 0x000fe200078e006e */
[----:B------:R-:W-:-:S02]  /*2020*/  SHF.L.U32 R143, R4, 0x5, RZ ;  /* 0x00000005048f7819 */ /* 0x000fc400000006ff */
[C---:B------:R-:W-:Y:S01]  /*2030*/  LOP3.LUT R104, R106.reuse, 0x20, RZ, 0xfc, !PT ;  /* 0x000000206a687812 */ /* 0x040fe200078efcff */
        /* <DEDUP_REMOVED lines=9> */
[----:B------:R-:W-:Y:S01]  /*20d0*/  @P4 IMAD.IADD R18, R33, 0x1, R20 ;  /* 0x0000000121124824 */ /* 0x000fe200078e0214 */
[----:B------:R-:W-:-:S04]  /*20e0*/  IADD3 R20, P0, PT, R106, R12, RZ ;  /* 0x0000000c6a147210 */ /* 0x000fc80007f1e0ff */
[----:B------:R-:W-:Y:S02]  /*20f0*/  IADD3.X R21, PT, PT, RZ, R18, RZ, P0, !PT ;  /* 0x00000012ff157210 */ /* 0x000fe400007fe4ff */
[----:B------:R-:W-:Y:S01]  /*2100*/  ISETP.GE.AND P0, PT, R110, R136, PT ;  /* 0x000000886e00720c */ /* 0x000fe20003f06270 */
[----:B------:R-:W-:Y:S01]  /*2110*/  IMAD R15, R15, R160, RZ ;  /* 0x000000a00f0f7224 */ /* 0x000fe200078e02ff */
[----:B------:R-:W-:Y:S02]  /*2120*/  SHF.R.S32.HI R19, RZ, 0x1f, R160 ;  /* 0x0000001fff137819 */ /* 0x000fe400000114a0 */
[----:B----4-:R-:W-:-:S03]  /*2130*/  LEA R148, P2, R26, R28, 0x1 ;  /* 0x0000001c1a947211 */ /* 0x010fc600078408ff */
[----:B------:R-:W-:Y:S01]  /*2140*/  IMAD R8, R14, R19, R15 ;  /* 0x000000130e087224 */ /* 0x000fe200078e020f */
        /* <DEDUP_REMOVED lines=32> */
.L_x_11005:
[----:B------:R3:W-:Y:S02]  /*2350*/  STS.128 [R122+0x2000], RZ ;  /* 0x002000ff7a007388 */ /* 0x0007e40000000c00 */
.L_x_11004:
[----:B------:R-:W-:Y:S05]  /*2360*/  BSYNC.RECONVERGENT B0 ;  /* 0x0000000000007941 */ /* 0x000fea0003800200 */
.L_x_11003:
        /* <DEDUP_REMOVED lines=32> */
.L_x_11008:
[----:B------:R2:W-:Y:S02]  /*2570*/  STS.128 [R122+0x2800], RZ ;  /* 0x002800ff7a007388 */ /* 0x0005e40000000c00 */
.L_x_11007:
[----:B------:R-:W-:Y:S05]  /*2580*/  BSYNC.RECONVERGENT B0 ;  /* 0x0000000000007941 */ /* 0x000fea0003800200 */
.L_x_11006:
        /* <DEDUP_REMOVED lines=26> */
.L_x_11011:
[----:B------:R4:W-:Y:S02]  /*2730*/  STS.128 [R122+0x5000], RZ ;  /* 0x005000ff7a007388 */ /* 0x0009e40000000c00 */
.L_x_11010:
[----:B------:R-:W-:Y:S05]  /*2740*/  BSYNC.RECONVERGENT B0 ;  /* 0x0000000000007941 */ /* 0x000fea0003800200 */
.L_x_11009:
        /* <DEDUP_REMOVED lines=23> */
.L_x_11013:
[----:B------:R-:W-:Y:S05]  /*28c0*/  BSYNC.RECONVERGENT B0 ;  /* 0x0000000000007941 */ /* 0x000fea0003800200 */
.L_x_11012:
        /* <DEDUP_REMOVED lines=41> */
.L_x_11016:
[----:B------:R3:W-:Y:S01]  /*2b60*/  STS.128 [R122+0x8000], RZ ;  /* 0x008000ff7a007388 */ /* 0x0007e20000000c00 */
[----:B------:R-:W-:Y:S05]  /*2b70*/  BRA `(.L_x_11017) ;  /* 0x00000000000c7947 */ /* 0x000fea0003800000 */
.L_x_11015:
[----:B------:R4:W-:Y:S04]  /*2b80*/  STS.128 [R122+0x6000], RZ ;  /* 0x006000ff7a007388 */ /* 0x0009e80000000c00 */
[----:B------:R4:W-:Y:S04]  /*2b90*/  STS.128 [R122+0x7000], RZ ;  /* 0x007000ff7a007388 */ /* 0x0009e80000000c00 */
[----:B------:R4:W-:Y:S02]  /*2ba0*/  STS.128 [R122+0x8000], RZ ;  /* 0x008000ff7a007388 */ /* 0x0009e40000000c00 */
.L_x_11017:
[----:B------:R-:W-:Y:S05]  /*2bb0*/  BSYNC.RECONVERGENT B0 ;  /* 0x0000000000007941 */ /* 0x000fea0003800200 */
.L_x_11014:
        /* <DEDUP_REMOVED lines=27> */
.L_x_11020:
[----:B------:R1:W-:Y:S02]  /*2d70*/  STS.128 [R122+0x8800], RZ ;  /* 0x008800ff7a007388 */ /* 0x0003e40000000c00 */
.L_x_11019:
[----:B------:R-:W-:Y:S05]  /*2d80*/  BSYNC.RECONVERGENT B0 ;  /* 0x0000000000007941 */ /* 0x000fea0003800200 */
.L_x_11018:
        /* <DEDUP_REMOVED lines=20> */
[----:B------:R-:W-:Y:S01]  /*2ed0*/  LOP3.LUT P0, R97, R129, 0x4, RZ, 0xc0, !PT ;  /* 0x0000000481617812 */ /* 0x000fe2000780c0ff */
[----:B------:R-:W-:Y:S01]  /*2ee0*/  IMAD R123, R5, 0x2, R132 ;  /* 0x00000002057b7824 */ /* 0x000fe200078e0284 */
[----:B------:R-:W-:-:S02]  /*2ef0*/  LEA R124, R7, R132, 0x1 ;  /* 0x00000084077c7211 */ /* 0x000fc400078e08ff */
[----:B------:R-:W-:Y:S02]  /*2f00*/  MOV R96, 0x20 ;  /* 0x0000002000607802 */ /* 0x000fe40000000f00 */
[----:B------:R-:W-:Y:S01]  /*2f10*/  LDSM.16.M88.4 R16, [R123+0x3000] ;  /* 0x003000007b10783b */ /* 0x000fe20000000200 */
[----:B------:R-:W-:Y:S02]  /*2f20*/  LOP3.LUT R116, R130, 0x1f0, RZ, 0xc0, !PT ;  /* 0x000001f082747812 */ /* 0x000fe400078ec0ff */
[----:B------:R-:W-:Y:S01]  /*2f30*/  SEL R99, R96, 0xffffffe0, !P0 ;  /* 0xffffffe060637807 */ /* 0x000fe20004000000 */
[----:B------:R-:W1:Y:S01]  /*2f40*/  LDSM.16.M88.4 R56, [R124] ;  /* 0x000000007c38783b */ /* 0x000e620000000200 */
[----:B------:R-:W-:Y:S02]  /*2f50*/  LOP3.LUT R121, R116, 0x7, R110, 0xf8, !PT ;  /* 0x0000000774797812 */ /* 0x000fe400078ef86e */
[----:B------:R-:W-:Y:S01]  /*2f60*/  IADD3 R112, PT, PT, R124, R99, RZ ;  /* 0x000000637c707210 */ /* 0x000fe20007ffe0ff */
[----:B------:R-:W-:Y:S01]  /*2f70*/  IMAD.IADD R111, R123, 0x1, R99 ;  /* 0x000000017b6f7824 */ /* 0x000fe200078e0263 */
[----:B------:R-:W-:Y:S01]  /*2f80*/  LDSM.16.M88.4 R8, [R123+0x4000] ;  /* 0x004000007b08783b */ /* 0x000fe20000000200 */
[----:B------:R-:W-:-:S02]  /*2f90*/  IADD3 R109, PT, PT, R109, R87, -R118 ;  /* 0x000000576d6d7210 */ /* 0x000fc40007ffe876 */
        /* <DEDUP_REMOVED lines=54> */
[----:B------:R-:W-:Y:S01]  /*3300*/  HMMA.16816.F32.BF16 R68, R52, R48, R68 ;  /* 0x000000303444723c */ /* 0x000fe20000041844 */
[----:B------:R-:W-:-:S06]  /*3310*/  FMUL.FTZ R49, R6, R107 ;  /* 0x0000006b06317220 */ /* 0x000fcc0000410000 */
[----:B------:R-:W1:Y:S01]  /*3320*/  MUFU.TANH R49, R49 ;  /* 0x0000003100317308 */ /* 0x000e620000002400 */
[----:B------:R-:W-:Y:S01]  /*3330*/  HMMA.16816.F32.BF16 R64, R52, R50, R64 ;  /* 0x000000323440723c */ /* 0x000fe20000041840 */
[-C--:B------:R-:W-:Y:S02]  /*3340*/  FMUL.FTZ R51, R7, R107.reuse ;  /* 0x0000006b07337220 */ /* 0x080fe40000410000 */
[-C--:B------:R-:W-:Y:S01]  /*3350*/  FMUL.FTZ R16, R16, R107.reuse ;  /* 0x0000006b10107220 */ /* 0x080fe20000410000 */
[----:B------:R-:W-:-:S03]  /*3360*/  FMUL.FTZ R17, R17, R107 ;  /* 0x0000006b11117220 */ /* 0x000fc60000410000 */
[----:B------:R-:W2:Y:S01]  /*3370*/  MUFU.TANH R51, R51 ;  /* 0x0000003300337308 */ /* 0x000ea20000002400 */
[----:B---3--:R-:W-:Y:S07]  /*3380*/  HMMA.16816.F32.BF16 R60, R52, R44, R60 ;  /* 0x0000002c343c723c */ /* 0x008fee000004183c */
        /* <DEDUP_REMOVED lines=16> */
[----:B------:R-:W-:-:S03]  /*3490*/  FMUL.FTZ R28, R28, R107 ;  /* 0x0000006b1c1c7220 */ /* 0x000fc60000410000 */
[----:B------:R-:W1:Y:S01]  /*34a0*/  MUFU.TANH R47, R47 ;  /* 0x0000002f002f7308 */ /* 0x000e620000002400 */
[----:B------:R-:W-:Y:S07]  /*34b0*/  HMMA.16816.F32.BF16 R64, R36, R74, R64 ;  /* 0x0000004a2440723c */ /* 0x000fee0000041840 */
[----:B------:R5:W2:Y:S01]  /*34c0*/  MUFU.TANH R53, R28 ;  /* 0x0000001c00357308 */ /* 0x000aa20000002400 */
[----:B------:R-:W-:Y:S08]  /*34d0*/  HMMA.16816.F32.BF16 R68, R24, R8, R68 ;  /* 0x000000081844723c */ /* 0x000ff00000041844 */
[----:B-1----:R-:W-:Y:S01]  /*34e0*/  HMMA.16816.F32.BF16 R60, R36, R4, R60 ;  /* 0x00000004243c723c */ /* 0x002fe2000004183c */
[----:B------:R-:W-:Y:S01]  /*34f0*/  FMUL.FTZ R5, R31, R107 ;  /* 0x0000006b1f057220 */ /* 0x000fe20000410000 */
[----:B------:R-:W-:-:S04]  /*3500*/  IADD3 R4, PT, PT, R138, R109, RZ ;  /* 0x0000006d8a047210 */ /* 0x000fc80007ffe0ff */
[----:B------:R-:W-:Y:S01]  /*3510*/  VIADDMNMX R139, R4, 0x1, R87, PT ;  /* 0x00000001048b7846 */ /* 0x000fe20003800157 */
[----:B------:R-:W1:Y:S01]  /*3520*/  MUFU.TANH R5, R5 ;  /* 0x0000000500057308 */ /* 0x000e620000002400 */
[----:B------:R-:W-:Y:S01]  /*3530*/  HMMA.16816.F32.BF16 R64, R24, R10, R64 ;  /* 0x0000000a1840723c */ /* 0x000fe20000041840 */
[----:B------:R-:W3:Y:S01]  /*3540*/  LDSM.16.M88.4 R8, [R111+0x5c00] ;  /* 0x005c00006f08783b */ /* 0x000ee20000000200 */
[----:B-----5:R-:W-:Y:S01]  /*3550*/  VIADD R28, R0, 0xffffffff ;  /* 0xffffffff001c7836 */ /* 0x020fe20000000000 */
[----:B------:R-:W-:-:S04]  /*3560*/  DEPBAR.LE SB0, 0x0 ;  /* 0x000080000000791a */ /* 0x000fc80000000000 */
[----:B------:R-:W-:Y:S01]  /*3570*/  BAR.SYNC.DEFER_BLOCKING 0x0 ;  /* 0x0000000000007b1d */ /* 0x000fe20000010000 */
[----:B------:R-:W-:Y:S01]  /*3580*/  HMMA.16816.F32.BF16 R56, R36, R6, R56 ;  /* 0x000000062438723c */ /* 0x000fe20000041838 */
[----:B------:R-:W-:Y:S02]  /*3590*/  ISETP.GT.AND P0, PT, R28, R145, PT ;  /* 0x000000911c00720c */ /* 0x000fe40003f04270 */
[----:B------:R-:W-:-:S05]  /*35a0*/  VIADDMNMX R137, R4, 0x9, R87, PT ;  /* 0x0000000904897846 */ /* 0x000fca0003800157 */
[----:B----4-:R-:W-:Y:S08]  /*35b0*/  HMMA.16816.F32.BF16 R60, R24, R16, R60 ;  /* 0x00000010183c723c */ /* 0x010ff0000004183c */
[----:B------:R-:W-:Y:S01]  /*35c0*/  HMMA.16816.F32.BF16 R92, R12, R42, R92 ;  /* 0x0000002a0c5c723c */ /* 0x000fe2000004185c */
[-C--:B------:R-:W-:Y:S01]  /*35d0*/  FMUL.FTZ R43, R29, R107.reuse ;  /* 0x0000006b1d2b7220 */ /* 0x080fe20000410000 */
[----:B------:R-:W-:-:S05]  /*35e0*/  FMUL.FTZ R29, R30, R107 ;  /* 0x0000006b1e1d7220 */ /* 0x000fca0000410000 */
[----:B------:R-:W4:Y:S01]  /*35f0*/  MUFU.TANH R43, R43 ;  /* 0x0000002b002b7308 */ /* 0x000f220000002400 */
[----:B------:R-:W-:Y:S07]  /*3600*/  HMMA.16816.F32.BF16 R56, R24, R18, R56 ;  /* 0x000000121838723c */ /* 0x000fee0000041838 */
[----:B------:R-:W1:Y:S01]  /*3610*/  MUFU.TANH R29, R29 ;  /* 0x0000001d001d7308 */ /* 0x000e620000002400 */
[----:B------:R-:W-:Y:S03]  /*3620*/  HMMA.16816.F32.BF16 R68, R12, R32, R68 ;  /* 0x000000200c44723c */ /* 0x000fe60000041844 */
[-C--:B------:R-:W-:Y:S01]  /*3630*/  FMUL.FTZ R33, R92, R107.reuse ;  /* 0x0000006b5c217220 */ /* 0x080fe20000410000 */
[-C--:B------:R-:W-:Y:S01]  /*3640*/  FMUL.FTZ R55, R93, R107.reuse ;  /* 0x0000006b5d377220 */ /* 0x080fe20000410000 */
[-C--:B------:R-:W-:Y:S01]  /*3650*/  FMUL.FTZ R31, R94, R107.reuse ;  /* 0x0000006b5e1f7220 */ /* 0x080fe20000410000 */
[----:B------:R-:W-:-:S02]  /*3660*/  FMUL.FTZ R7, R95, R107 ;  /* 0x0000006b5f077220 */ /* 0x000fc40000410000 */
[C---:B---3--:R-:W-:Y:S01]  /*3670*/  HMMA.16816.F32.BF16 R60, R12.reuse, R8, R60 ;  /* 0x000000080c3c723c */ /* 0x048fe2000004183c */
[----:B------:R-:W3:Y:S07]  /*3680*/  MUFU.TANH R33, R33 ;  /* 0x0000002100217308 */ /* 0x000eee0000002400 */
[----:B------:R-:W-:Y:S01]  /*3690*/  HMMA.16816.F32.BF16 R56, R12, R10, R56 ;  /* 0x0000000a0c38723c */ /* 0x000fe20000041838 */
[----:B------:R-:W1:Y:S02]  /*36a0*/  MUFU.TANH R55, R55 ;  /* 0x0000003700377308 */ /* 0x000e640000002400 */
        /* <DEDUP_REMOVED lines=9> */
[----:B------:R-:W-:Y:S01]  /*3740*/  FMUL.FTZ R62, R62, R107 ;  /* 0x0000006b3e3e7220 */ /* 0x000fe20000410000 */
[----:B------:R-:W-:-:S03]  /*3750*/  IADD3 R15, PT, PT, R87, -R118, -R86 ;  /* 0x80000076570f7210 */ /* 0x000fc60007ffe856 */
        /* <DEDUP_REMOVED lines=11> */
[----:B------:R-:W-:Y:S02]  /*3810*/  VIMNMX R140, PT, PT, RZ, R138, !PT ;  /* 0x0000008aff8c7248 */ /* 0x000fe40007fe0100 */
[----:B------:R-:W-:Y:S01]  /*3820*/  VIADDMNMX R138, R138, 0x8, RZ, !PT ;  /* 0x000000088a8a7846 */ /* 0x000fe200078001ff */
        /* <DEDUP_REMOVED lines=29> */
.L_x_11024:
        /* <DEDUP_REMOVED lines=60> */
.L_x_11025:
[----:B------:R-:W-:Y:S05]  /*3dc0*/  BSYNC.RECONVERGENT B0 ;  /* 0x0000000000007941 */ /* 0x000fea0003800200 */
.L_x_11023:
[-C--:B------:R-:W-:Y:S02]  /*3dd0*/  ISETP.GE.AND P3, PT, R104, R157.reuse, PT ;  /* 0x0000009d6800720c */ /* 0x080fe40003f66270 */
[-C--:B------:R-:W-:Y:S02]  /*3de0*/  ISETP.GE.AND P4, PT, R106, R157.reuse, PT ;  /* 0x0000009d6a00720c */ /* 0x080fe40003f86270 */
[----:B------:R-:W-:Y:S02]  /*3df0*/  ISETP.GE.AND P2, PT, R98, R157, PT ;  /* 0x0000009d6200720c */ /* 0x000fe40003f46270 */
[----:B------:R-:W-:-:S04]  /*3e00*/  LEA R14, P0, R143, R146, 0x1 ;  /* 0x000000928f0e7211 */ /* 0x000fc800078008ff */
[----:B------:R-:W-:-:S03]  /*3e10*/  LEA.HI.X R15, R143, R147, R144, 0x1, P0 ;  /* 0x000000938f0f7211 */ /* 0x000fc600000f0c90 */
[----:B-1----:R-:W-:Y:S02]  /*3e20*/  @!P3 IMAD.MOV.U32 R62, RZ, RZ, R146 ;  /* 0x000000ffff3eb224 */ /* 0x002fe400078e0092 */
        /* <DEDUP_REMOVED lines=32> */
.L_x_11022:
[----:B------:R-:W-:Y:S05]  /*4030*/  BSYNC.RECONVERGENT B1 ;  /* 0x0000000000017941 */ /* 0x000fea0003800200 */
.L_x_11021:
[----:B------:R-:W-:Y:S01]  /*4040*/  IMAD.SHL.U32 R87, R129, 0x2, RZ ;  /* 0x0000000281577824 */ /* 0x000fe200078e00ff */
[----:B------:R-:W3:Y:S01]  /*4050*/  LD.E R100, desc[UR4][R2.64+0xdc] ;  /* 0x0000dc0402647980 */ /* 0x000ee2000c101900 */
[----:B------:R-:W-:-:S03]  /*4060*/  IMAD.IADD R121, R84, 0x1, R121 ;  /* 0x0000000154797824 */ /* 0x000fc600078e0279 */
[----:B------:R-:W-:-:S05]  /*4070*/  LOP3.LUT R87, R87, 0x6, RZ, 0xc0, !PT ;  /* 0x0000000657577812 */ /* 0x000fca00078ec0ff */
[----:B--2---:R-:W-:-:S04]  /*4080*/  IMAD R63, R28, 0x40, R87 ;  /* 0x000000401c3f7824 */ /* 0x004fc800078e0257 */
[C---:B------:R-:W-:Y:S01]  /*4090*/  IMAD.IADD R24, R63.reuse, 0x1, R118 ;  /* 0x000000013f187824 */ /* 0x040fe200078e0276 */
[CC--:B------:R-:W-:Y:S01]  /*40a0*/  ISETP.GE.AND P0, PT, R63.reuse, R140.reuse, PT ;  /* 0x0000008c3f00720c */ /* 0x0c0fe20003f06270 */
[C---:B------:R-:W-:Y:S01]  /*40b0*/  VIADD R6, R63.reuse, 0x1 ;  /* 0x000000013f067836 */ /* 0x040fe20000000000 */
[-C--:B------:R-:W-:Y:S01]  /*40c0*/  ISETP.GE.AND P6, PT, R63, R139.reuse, PT ;  /* 0x0000008b3f00720c */ /* 0x080fe20003fc6270 */
[C-C-:B------:R-:W-:Y:S01]  /*40d0*/  IMAD.IADD R4, R121.reuse, 0x1, -R24.reuse ;  /* 0x0000000179047824 */ /* 0x140fe200078e0a18 */
[----:B------:R-:W-:Y:S01]  /*40e0*/  IADD3 R8, PT, PT, R121, -0x11, -R24 ;  /* 0xffffffef79087810 */ /* 0x000fe20007ffe818 */
[----:B------:R-:W-:Y:S01]  /*40f0*/  VIADD R14, R63, 0x8 ;  /* 0x000000083f0e7836 */ /* 0x000fe20000000000 */
[C---:B------:R-:W-:Y:S02]  /*4100*/  ISETP.GE.AND P2, PT, R6.reuse, R140, PT ;  /* 0x0000008c0600720c */ /* 0x040fe40003f46270 */
[----:B------:R-:W-:Y:S02]  /*4110*/  IABS R16, R4 ;  /* 0x0000000400107213 */ /* 0x000fe40000000000 */
[----:B------:R-:W-:-:S02]  /*4120*/  ISETP.GE.AND P5, PT, R6, R139, PT ;  /* 0x0000008b0600720c */ /* 0x000fc40003fa6270 */
[----:B------:R-:W-:Y:S02]  /*4130*/  I2FP.F32.S32 R16, R16 ;  /* 0x0000001000107245 */ /* 0x000fe40000201400 */
[----:B------:R-:W-:Y:S02]  /*4140*/  ISETP.GE.AND P4, PT, R6, R137, PT ;  /* 0x000000890600720c */ /* 0x000fe40003f86270 */
[----:B------:R-:W-:Y:S01]  /*4150*/  IABS R8, R8 ;  /* 0x0000000800087213 */ /* 0x000fe20000000000 */
[----:B------:R-:W-:Y:S01]  /*4160*/  FFMA.FTZ R15, -R156, R16, R21 ;  /* 0x000000109c0f7223 */ /* 0x000fe20000010115 */
[----:B------:R-:W-:Y:S02]  /*4170*/  IADD3 R10, PT, PT, R121, -0x10, -R24 ;  /* 0xfffffff0790a7810 */ /* 0x000fe40007ffe818 */
[----:B------:R-:W-:Y:S02]  /*4180*/  I2FP.F32.S32 R8, R8 ;  /* 0x0000000800087245 */ /* 0x000fe40000201400 */
[----:B------:R-:W-:-:S02]  /*4190*/  FSEL R15, R15, -INF , P0 ;  /* 0xff8000000f0f7808 */ /* 0x000fc40000000000 */
[----:B------:R-:W-:Y:S01]  /*41a0*/  ISETP.GE.AND P0, PT, R6, R138, PT ;  /* 0x0000008a0600720c */ /* 0x000fe20003f06270 */
[----:B------:R-:W-:Y:S01]  /*41b0*/  FFMA.FTZ R43, -R156, R8, R43 ;  /* 0x000000089c2b7223 */ /* 0x000fe2000001012b */
[C-C-:B------:R-:W-:Y:S02]  /*41c0*/  IADD3 R6, PT, PT, R121.reuse, -0x18, -R24.reuse ;  /* 0xffffffe879067810 */ /* 0x140fe40007ffe818 */
[----:B------:R-:W-:Y:S02]  /*41d0*/  IABS R10, R10 ;  /* 0x0000000a000a7213 */ /* 0x000fe40000000000 */
[----:B------:R-:W-:Y:S01]  /*41e0*/  IABS R6, R6 ;  /* 0x0000000600067213 */ /* 0x000fe20000000000 */
[----:B------:R-:W-:Y:S01]  /*41f0*/  VIADD R8, R4, 0xfffffff8 ;  /* 0xfffffff804087836 */ /* 0x000fe20000000000 */
[----:B------:R-:W-:Y:S02]  /*4200*/  IADD3 R12, PT, PT, R121, -0x9, -R24 ;  /* 0xfffffff7790c7810 */ /* 0x000fe40007ffe818 */
[----:B------:R-:W-:-:S02]  /*4210*/  I2FP.F32.S32 R6, R6 ;  /* 0x0000000600067245 */ /* 0x000fc40000201400 */
[----:B------:R-:W-:Y:S02]  /*4220*/  IABS R8, R8 ;  /* 0x0000000800087213 */ /* 0x000fe40000000000 */
[----:B------:R-:W-:Y:S01]  /*4230*/  I2FP.F32.S32 R10, R10 ;  /* 0x0000000a000a7245 */ /* 0x000fe20000201400 */
[C---:B------:R-:W-:Y:S01]  /*4240*/  FFMA.FTZ R33, -R156.reuse, R6, R33 ;  /* 0x000000069c217223 */ /* 0x040fe20000010121 */
[----:B------:R-:W-:Y:S02]  /*4250*/  IADD3 R6, PT, PT, R121, -0x20, -R24 ;  /* 0xffffffe079067810 */ /* 0x000fe40007ffe818 */
[----:B------:R-:W-:Y:S01]  /*4260*/  I2FP.F32.S32 R8, R8 ;  /* 0x0000000800087245 */ /* 0x000fe20000201400 */
[C---:B------:R-:W-:Y:S01]  /*4270*/  FFMA.FTZ R53, -R156.reuse, R10, R53 ;  /* 0x0000000a9c357223 */ /* 0x040fe20000010135 */
[----:B------:R-:W-:Y:S02]  /*4280*/  IABS R6, R6 ;  /* 0x0000000600067213 */ /* 0x000fe40000000000 */
[----:B------:R-:W-:Y:S01]  /*4290*/  IABS R12, R12 ;  /* 0x0000000c000c7213 */ /* 0x000fe20000000000 */
[----:B------:R-:W-:Y:S01]  /*42a0*/  FFMA.FTZ R41, -R156, R8, R41 ;  /* 0x000000089c297223 */ /* 0x000fe20000010129 */
[----:B------:R-:W-:Y:S01]  /*42b0*/  I2FP.F32.S32 R6, R6 ;  /* 0x0000000600067245 */ /* 0x000fe20000201400 */
[----:B------:R-:W-:Y:S01]  /*42c0*/  VIADD R36, R63, 0x9 ;  /* 0x000000093f247836 */ /* 0x000fe20000000000 */
[----:B------:R-:W-:-:S02]  /*42d0*/  I2FP.F32.S32 R12, R12 ;  /* 0x0000000c000c7245 */ /* 0x000fc40000201400 */
[C-C-:B------:R-:W-:Y:S02]  /*42e0*/  IADD3 R26, PT, PT, R121.reuse, -0x1, -R24.reuse ;  /* 0xffffffff791a7810 */ /* 0x140fe40007ffe818 */
[----:B------:R-:W-:Y:S02]  /*42f0*/  ISETP.GE.AND P3, PT, R14, R140, PT ;  /* 0x0000008c0e00720c */ /* 0x000fe40003f66270 */
[C-C-:B------:R-:W-:Y:S02]  /*4300*/  IADD3 R10, PT, PT, R121.reuse, -0x19, -R24.reuse ;  /* 0xffffffe7790a7810 */ /* 0x140fe40007ffe818 */
[----:B------:R-:W-:Y:S01]  /*4310*/  IADD3 R4, PT, PT, R121, -0x28, -R24 ;  /* 0xffffffd879047810 */ /* 0x000fe20007ffe818 */
[C---:B-1----:R-:W-:Y:S01]  /*4320*/  FFMA.FTZ R37, -R156.reuse, R6, R37 ;  /* 0x000000069c257223 */ /* 0x042fe20000010125 */
[----:B------:R-:W-:Y:S01]  /*4330*/  FSEL R15, R15, -INF , !P6 ;  /* 0xff8000000f0f7808 */ /* 0x000fe20007000000 */
[----:B------:R-:W-:Y:S01]  /*4340*/  FFMA.FTZ R73, -R156, R12, R73 ;  /* 0x0000000c9c497223 */ /* 0x000fe20000010149 */
[----:B------:R-:W-:Y:S01]  /*4350*/  IABS R26, R26 ;  /* 0x0000001a001a7213 */ /* 0x000fe20000000000 */
[----:B------:R-:W-:Y:S01]  /*4360*/  VIADD R34, R63, 0x10 ;  /* 0x000000103f227836 */ /* 0x000fe20000000000 */
[----:B------:R-:W-:-:S02]  /*4370*/  ISETP.GE.AND P6, PT, R14, R139, PT ;  /* 0x0000008b0e00720c */ /* 0x000fc40003fc6270 */
[----:B------:R-:W-:Y:S02]  /*4380*/  IABS R10, R10 ;  /* 0x0000000a000a7213 */ /* 0x000fe40000000000 */
[----:B------:R-:W-:Y:S02]  /*4390*/  IABS R4, R4 ;  /* 0x0000000400047213 */ /* 0x000fe40000000000 */
[----:B------:R-:W-:Y:S02]  /*43a0*/  FSEL R6, R41, -INF , P3 ;  /* 0xff80000029067808 */ /* 0x000fe40001800000 */
[----:B------:R-:W-:Y:S02]  /*43b0*/  ISETP.GE.AND P3, PT, R36, R140, PT ;  /* 0x0000008c2400720c */ /* 0x000fe40003f66270 */
[----:B------:R-:W-:Y:S02]  /*43c0*/  I2FP.F32.S32 R26, R26 ;  /* 0x0000001a001a7245 */ /* 0x000fe40000201400 */
[----:B------:R-:W-:-:S02]  /*43d0*/  I2FP.F32.S32 R10, R10 ;  /* 0x0000000a000a7245 */ /* 0x000fc40000201400 */
[----:B------:R-:W-:Y:S01]  /*43e0*/  I2FP.F32.S32 R8, R4 ;  /* 0x0000000400087245 */ /* 0x000fe20000201400 */
[----:B------:R-:W-:Y:S01]  /*43f0*/  VIADD R32, R63, 0x11 ;  /* 0x000000113f207836 */ /* 0x000fe20000000000 */
[----:B------:R-:W-:Y:S01]  /*4400*/  FSEL R6, R6, -INF , !P6 ;  /* 0xff80000006067808 */ /* 0x000fe20007000000 */
[----:B------:R-:W-:Y:S01]  /*4410*/  FFMA.FTZ R26, -R156, R26, R45 ;  /* 0x0000001a9c1a7223 */ /* 0x000fe2000001012d */
[-C--:B------:R-:W-:Y:S02]  /*4420*/  ISETP.GE.AND P6, PT, R36, R139.reuse, PT ;  /* 0x0000008b2400720c */ /* 0x080fe40003fc6270 */
[----:B------:R-:W-:Y:S02]  /*4430*/  FSEL R4, R73, -INF , P3 ;  /* 0xff80000049047808 */ /* 0x000fe40001800000 */
[----:B------:R-:W-:Y:S01]  /*4440*/  ISETP.GE.AND P3, PT, R34, R140, PT ;  /* 0x0000008c2200720c */ /* 0x000fe20003f66270 */
[----:B------:R-:W-:Y:S01]  /*4450*/  FFMA.FTZ R55, -R156, R10, R55 ;  /* 0x0000000a9c377223 */ /* 0x000fe20000010137 */
[----:B------:R-:W-:Y:S01]  /*4460*/  FSEL R4, R4, -INF , !P6 ;  /* 0xff80000004047808 */ /* 0x000fe20007000000 */
[----:B------:R-:W-:Y:S01]  /*4470*/  VIADD R22, R63, 0x18 ;  /* 0x000000183f167836 */ /* 0x000fe20000000000 */
[----:B------:R-:W-:-:S02]  /*4480*/  ISETP.GE.AND P6, PT, R34, R139, PT ;  /* 0x0000008b2200720c */ /* 0x000fc40003fc6270 */
[----:B------:R-:W-:Y:S02]  /*4490*/  FSEL R10, R53, -INF , P3 ;  /* 0xff800000350a7808 */ /* 0x000fe40001800000 */
[----:B------:R-:W-:Y:S01]  /*44a0*/  ISETP.GE.AND P3, PT, R32, R140, PT ;  /* 0x0000008c2000720c */ /* 0x000fe20003f66270 */
[----:B------:R-:W-:Y:S01]  /*44b0*/  FFMA.FTZ R69, -R156, R8, R69 ;  /* 0x000000089c457223 */ /* 0x000fe20000010145 */
[----:B------:R-:W-:Y:S02]  /*44c0*/  FSEL R26, R26, -INF , P2 ;  /* 0xff8000001a1a7808 */ /* 0x000fe40001000000 */
[----:B------:R-:W-:Y:S01]  /*44d0*/  FSEL R10, R10, -INF , !P6 ;  /* 0xff8000000a0a7808 */ /* 0x000fe20007000000 */
[----:B------:R-:W-:Y:S01]  /*44e0*/  VIADD R20, R63, 0x19 ;  /* 0x000000193f147836 */ /* 0x000fe20000000000 */
[----:B------:R-:W-:Y:S02]  /*44f0*/  ISETP.GE.AND P6, PT, R32, R139, PT ;  /* 0x0000008b2000720c */ /* 0x000fe40003fc6270 */
[----:B------:R-:W-:-:S02]  /*4500*/  FSEL R8, R43, -INF , P3 ;  /* 0xff8000002b087808 */ /* 0x000fc40001800000 */
[----:B------:R-:W-:Y:S02]  /*4510*/  IADD3 R170, PT, PT, R121, -0x21, -R24 ;  /* 0xffffffdf79aa7810 */ /* 0x000fe40007ffe818 */
[----:B------:R-:W-:Y:S02]  /*4520*/  ISETP.GE.AND P3, PT, R22, R140, PT ;  /* 0x0000008c1600720c */ /* 0x000fe40003f66270 */
[----:B------:R-:W-:Y:S02]  /*4530*/  FSEL R26, R26, -INF , !P5 ;  /* 0xff8000001a1a7808 */ /* 0x000fe40006800000 */
[C---:B------:R-:W-:Y:S02]  /*4540*/  ISETP.GE.AND P2, PT, R14.reuse, R138, PT ;  /* 0x0000008a0e00720c */ /* 0x040fe40003f46270 */
[----:B------:R-:W-:Y:S02]  /*4550*/  ISETP.GE.AND P5, PT, R14, R137, PT ;  /* 0x000000890e00720c */ /* 0x000fe40003fa6270 */
[----:B------:R-:W-:Y:S01]  /*4560*/  FSEL R8, R8, -INF , !P6 ;  /* 0xff80000008087808 */ /* 0x000fe20007000000 */
[----:B------:R-:W-:Y:S01]  /*4570*/  VIADD R18, R63, 0x20 ;  /* 0x000000203f127836 */ /* 0x000fe20000000000 */
[----:B------:R-:W-:-:S02]  /*4580*/  IABS R170, R170 ;  /* 0x000000aa00aa7213 */ /* 0x000fc40000000000 */
[-C--:B------:R-:W-:Y:S02]  /*4590*/  ISETP.GE.AND P6, PT, R22, R139.reuse, PT ;  /* 0x0000008b1600720c */ /* 0x080fe40003fc6270 */
[----:B------:R-:W-:Y:S02]  /*45a0*/  FSEL R14, R33, -INF , P3 ;  /* 0xff800000210e7808 */ /* 0x000fe40001800000 */
[----:B------:R-:W-:Y:S02]  /*45b0*/  ISETP.GE.AND P3, PT, R20, R140, PT ;  /* 0x0000008c1400720c */ /* 0x000fe40003f66270 */
[----:B------:R-:W-:Y:S02]  /*45c0*/  I2FP.F32.S32 R170, R170 ;  /* 0x000000aa00aa7245 */ /* 0x000fe40000201400 */
[----:B------:R-:W-:Y:S02]  /*45d0*/  FSEL R14, R14, -INF , !P6 ;  /* 0xff8000000e0e7808 */ /* 0x000fe40007000000 */
[----:B------:R-:W-:-:S02]  /*45e0*/  ISETP.GE.AND P6, PT, R20, R139, PT ;  /* 0x0000008b1400720c */ /* 0x000fc40003fc6270 */
[----:B------:R-:W-:Y:S02]  /*45f0*/  FSEL R12, R55, -INF , P3 ;  /* 0xff800000370c7808 */ /* 0x000fe40001800000 */
[----:B------:R-:W-:Y:S01]  /*4600*/  ISETP.GE.AND P3, PT, R18, R140, PT ;  /* 0x0000008c1200720c */ /* 0x000fe20003f66270 */
[----:B------:R-:W-:Y:S01]  /*4610*/  FFMA.FTZ R170, -R156, R170, R35 ;  /* 0x000000aa9caa7223 */ /* 0x000fe20000010123 */
[----:B------:R-:W-:Y:S01]  /*4620*/  IADD3 R21, PT, PT, R121, -0x29, -R24 ;  /* 0xffffffd779157810 */ /* 0x000fe20007ffe818 */
[----:B------:R-:W-:Y:S01]  /*4630*/  VIADD R35, R63, 0x21 ;  /* 0x000000213f237836 */ /* 0x000fe20000000000 */
[----:B------:R-:W-:Y:S01]  /*4640*/  FSEL R12, R12, -INF , !P6 ;  /* 0xff8000000c0c7808 */ /* 0x000fe20007000000 */
[----:B------:R-:W-:Y:S01]  /*4650*/  VIADD R120, R121, 0x8 ;  /* 0x0000000879787836 */ /* 0x000fe20000000000 */
[----:B------:R-:W-:Y:S02]  /*4660*/  ISETP.GE.AND P6, PT, R18, R139, PT ;  /* 0x0000008b1200720c */ /* 0x000fe40003fc6270 */
[----:B------:R-:W-:-:S02]  /*4670*/  FSEL R37, R37, -INF , P3 ;  /* 0xff80000025257808 */ /* 0x000fc40001800000 */
[----:B------:R-:W-:Y:S01]  /*4680*/  IABS R21, R21 ;  /* 0x0000001500157213 */ /* 0x000fe20000000000 */
[----:B------:R-:W-:Y:S01]  /*4690*/  VIADD R33, R63, 0x28 ;  /* 0x000000283f217836 */ /* 0x000fe20000000000 */
[----:B------:R-:W-:Y:S01]  /*46a0*/  FSEL R174, R37, -INF , !P6 ;  /* 0xff80000025ae7808 */ /* 0x000fe20007000000 */
[----:B------:R-:W-:Y:S01]  /*46b0*/  IMAD.IADD R37, R120, 0x1, -R24 ;  /* 0x0000000178257824 */ /* 0x000fe200078e0a18 */
[-C--:B------:R-:W-:Y:S02]  /*46c0*/  ISETP.GE.AND P3, PT, R35, R140.reuse, PT ;  /* 0x0000008c2300720c */ /* 0x080fe40003f66270 */
[----:B------:R-:W-:Y:S01]  /*46d0*/  I2FP.F32.S32 R21, R21 ;  /* 0x0000001500157245 */ /* 0x000fe20000201400 */
[----:B------:R-:W-:Y:S01]  /*46e0*/  VIADD R30, R63, 0x29 ;  /* 0x000000293f1e7836 */ /* 0x000fe20000000000 */
[----:B------:R-:W-:Y:S02]  /*46f0*/  ISETP.GE.AND P6, PT, R35, R139, PT ;  /* 0x0000008b2300720c */ /* 0x000fe40003fc6270 */
[----:B------:R-:W-:Y:S01]  /*4700*/  FSEL R170, R170, -INF , P3 ;  /* 0xff800000aaaa7808 */ /* 0x000fe20001800000 */
[----:B------:R-:W-:Y:S01]  /*4710*/  FFMA.FTZ R65, -R156, R21, R65 ;  /* 0x000000159c417223 */ /* 0x000fe20000010141 */
[----:B------:R-:W-:-:S02]  /*4720*/  ISETP.GE.AND P3, PT, R33, R140, PT ;  /* 0x0000008c2100720c */ /* 0x000fc40003f66270 */
[----:B------:R-:W-:Y:S02]  /*4730*/  IABS R37, R37 ;  /* 0x0000002500257213 */ /* 0x000fe40000000000 */
[----:B------:R-:W-:Y:S02]  /*4740*/  IADD3 R21, PT, PT, R120, -0x1, -R24 ;  /* 0xffffffff78157810 */ /* 0x000fe40007ffe818 */
[----:B------:R-:W-:Y:S02]  /*4750*/  FSEL R170, R170, -INF , !P6 ;  /* 0xff800000aaaa7808 */ /* 0x000fe40007000000 */
[----:B------:R-:W-:Y:S02]  /*4760*/  ISETP.GE.AND P6, PT, R33, R139, PT ;  /* 0x0000008b2100720c */ /* 0x000fe40003fc6270 */
[----:B------:R-:W-:Y:S02]  /*4770*/  FSEL R152, R69, -INF , P3 ;  /* 0xff80000045987808 */ /* 0x000fe40001800000 */
[----:B------:R-:W-:-:S02]  /*4780*/  I2FP.F32.S32 R37, R37 ;  /* 0x0000002500257245 */ /* 0x000fc40000201400 */
[----:B------:R-:W-:Y:S02]  /*4790*/  ISETP.GE.AND P3, PT, R30, R140, PT ;  /* 0x0000008c1e00720c */ /* 0x000fe40003f66270 */
[----:B------:R-:W-:Y:S01]  /*47a0*/  IABS R21, R21 ;  /* 0x0000001500157213 */ /* 0x000fe20000000000 */
[----:B------:R-:W-:Y:S01]  /*47b0*/  FFMA.FTZ R37, -R156, R37, R49 ;  /* 0x000000259c257223 */ /* 0x000fe20000010131 */
[----:B------:R-:W-:Y:S02]  /*47c0*/  FSEL R152, R152, -INF , !P6 ;  /* 0xff80000098987808 */ /* 0x000fe40007000000 */
[----:B------:R-:W-:Y:S02]  /*47d0*/  ISETP.GE.AND P6, PT, R30, R139, PT ;  /* 0x0000008b1e00720c */ /* 0x000fe40003fc6270 */
[----:B------:R-:W-:Y:S02]  /*47e0*/  FSEL R65, R65, -INF , P3 ;  /* 0xff80000041417808 */ /* 0x000fe40001800000 */
[----:B------:R-:W-:-:S02]  /*47f0*/  ISETP.GE.AND P3, PT, R63, R138, PT ;  /* 0x0000008a3f00720c */ /* 0x000fc40003f66270 */
[----:B------:R-:W-:Y:S02]  /*4800*/  I2FP.F32.S32 R21, R21 ;  /* 0x0000001500157245 */ /* 0x000fe40000201400 */
[----:B------:R-:W-:Y:S02]  /*4810*/  FSEL R172, R65, -INF , !P6 ;  /* 0xff80000041ac7808 */ /* 0x000fe40007000000 */
[----:B------:R-:W-:Y:S01]  /*4820*/  ISETP.GE.AND P6, PT, R63, R137, PT ;  /* 0x000000893f00720c */ /* 0x000fe20003fc6270 */
[----:B------:R-:W-:Y:S01]  /*4830*/  FFMA.FTZ R51, -R156, R21, R51 ;  /* 0x000000159c337223 */ /* 0x000fe20000010133 */
[----:B------:R-:W-:Y:S02]  /*4840*/  FSEL R37, R37, -INF , P3 ;  /* 0xff80000025257808 */ /* 0x000fe40001800000 */
[----:B------:R-:W-:Y:S02]  /*4850*/  IADD3 R38, PT, PT, R120, -0x9, -R24 ;  /* 0xfffffff778267810 */ /* 0x000fe40007ffe818 */
[----:B------:R-:W-:-:S02]  /*4860*/  FSEL R21, R37, -INF , !P6 ;  /* 0xff80000025157808 */ /* 0x000fc40007000000 */
[C---:B------:R-:W-:Y:S02]  /*4870*/  ISETP.GE.AND P3, PT, R36.reuse, R138, PT ;  /* 0x0000008a2400720c */ /* 0x040fe40003f66270 */
[----:B------:R-:W-:Y:S02]  /*4880*/  IABS R38, R38 ;  /* 0x0000002600267213 */ /* 0x000fe40000000000 */
[----:B------:R-:W-:Y:S02]  /*4890*/  ISETP.GE.AND P6, PT, R36, R137, PT ;  /* 0x000000892400720c */ /* 0x000fe40003fc6270 */
[----:B------:R-:W-:Y:S01]  /*48a0*/  FSEL R36, R51, -INF , P0 ;  /* 0xff80000033247808 */ /* 0x000fe20000000000 */
[----:B------:R-:W-:Y:S01]  /*48b0*/  FFMA.FTZ R23, -R156, R16, R23 ;  /* 0x000000109c177223 */ /* 0x000fe20000010117 */
[----:B------:R-:W-:Y:S02]  /*48c0*/  I2FP.F32.S32 R38, R38 ;  /* 0x0000002600267245 */ /* 0x000fe40000201400 */
[----:B------:R-:W-:-:S02]  /*48d0*/  IADD3 R16, PT, PT, R120, -0x10, -R24 ;  /* 0xfffffff078107810 */ /* 0x000fc40007ffe818 */
[----:B------:R-:W-:Y:S02]  /*48e0*/  FSEL R36, R36, -INF , !P4 ;  /* 0xff80000024247808 */ /* 0x000fe40006000000 */
[C---:B------:R-:W-:Y:S02]  /*48f0*/  ISETP.GE.AND P0, PT, R34.reuse, R138, PT ;  /* 0x0000008a2200720c */ /* 0x040fe40003f06270 */
[----:B------:R-:W-:Y:S02]  /*4900*/  ISETP.GE.AND P4, PT, R34, R137, PT ;  /* 0x000000892200720c */ /* 0x000fe40003f86270 */
[----:B------:R-:W-:Y:S01]  /*4910*/  IADD3 R34, PT, PT, R120, -0x11, -R24 ;  /* 0xffffffef78227810 */ /* 0x000fe20007ffe818 */
[----:B------:R-:W-:Y:S01]  /*4920*/  FFMA.FTZ R38, -R156, R38, R47 ;  /* 0x000000269c267223 */ /* 0x000fe2000001012f */
[----:B------:R-:W-:Y:S02]  /*4930*/  FSEL R37, R23, -INF , P2 ;  /* 0xff80000017257808 */ /* 0x000fe40001000000 */
[----:B------:R-:W-:-:S02]  /*4940*/  IABS R16, R16 ;  /* 0x0000001000107213 */ /* 0x000fc40000000000 */
[----:B------:R-:W-:Y:S02]  /*4950*/  IABS R23, R34 ;  /* 0x0000002200177213 */ /* 0x000fe40000000000 */
[----:B------:R-:W-:Y:S02]  /*4960*/  FSEL R34, R37, -INF , !P5 ;  /* 0xff80000025227808 */ /* 0x000fe40006800000 */
[----:B------:R-:W-:Y:S02]  /*4970*/  I2FP.F32.S32 R16, R16 ;  /* 0x0000001000107245 */ /* 0x000fe40000201400 */
[C---:B------:R-:W-:Y:S02]  /*4980*/  ISETP.GE.AND P2, PT, R32.reuse, R138, PT ;  /* 0x0000008a2000720c */ /* 0x040fe40003f46270 */
[----:B------:R-:W-:Y:S02]  /*4990*/  ISETP.GE.AND P5, PT, R32, R137, PT ;  /* 0x000000892000720c */ /* 0x000fe40003fa6270 */
[----:B------:R-:W-:Y:S01]  /*49a0*/  FSEL R32, R38, -INF , P3 ;  /* 0xff80000026207808 */ /* 0x000fe20001800000 */
[----:B------:R-:W-:Y:S01]  /*49b0*/  FFMA.FTZ R16, -R156, R16, R29 ;  /* 0x000000109c107223 */ /* 0x000fe2000001011d */
[----:B------:R-:W-:-:S02]  /*49c0*/  I2FP.F32.S32 R23, R23 ;  /* 0x0000001700177245 */ /* 0x000fc40000201400 */
[----:B------:R-:W-:Y:S02]  /*49d0*/  FSEL R32, R32, -INF , !P6 ;  /* 0xff80000020207808 */ /* 0x000fe40007000000 */
[C---:B------:R-:W-:Y:S02]  /*49e0*/  ISETP.GE.AND P3, PT, R22.reuse, R138, PT ;  /* 0x0000008a1600720c */ /* 0x040fe40003f66270 */
[----:B------:R-:W-:Y:S02]  /*49f0*/  ISETP.GE.AND P6, PT, R22, R137, PT ;  /* 0x000000891600720c */ /* 0x000fe40003fc6270 */
[--C-:B------:R-:W-:Y:S01]  /*4a00*/  IADD3 R22, PT, PT, R120, -0x19, -R24.reuse ;  /* 0xffffffe778167810 */ /* 0x100fe20007ffe818 */
[----:B------:R-:W-:Y:S01]  /*4a10*/  FFMA.FTZ R5, -R156, R23, R5 ;  /* 0x000000179c057223 */ /* 0x000fe20000010105 */
[----:B------:R-:W-:Y:S02]  /*4a20*/  IADD3 R29, PT, PT, R120, -0x18, -R24 ;  /* 0xffffffe8781d7810 */ /* 0x000fe40007ffe818 */
[----:B------:R-:W-:-:S02]  /*4a30*/  FSEL R23, R16, -INF , P0 ;  /* 0xff80000010177808 */ /* 0x000fc40000000000 */
[----:B------:R-:W-:Y:S02]  /*4a40*/  IABS R16, R22 ;  /* 0x0000001600107213 */ /* 0x000fe40000000000 */
[----:B------:R-:W-:Y:S02]  /*4a50*/  IABS R29, R29 ;  /* 0x0000001d001d7213 */ /* 0x000fe40000000000 */
[----:B------:R-:W-:Y:S02]  /*4a60*/  I2FP.F32.S32 R16, R16 ;  /* 0x0000001000107245 */ /* 0x000fe40000201400 */
[----:B------:R-:W-:Y:S02]  /*4a70*/  FSEL R5, R5, -INF , P2 ;  /* 0xff80000005057808 */ /* 0x000fe40001000000 */
[----:B------:R-:W-:Y:S02]  /*4a80*/  I2FP.F32.S32 R37, R29 ;  /* 0x0000001d00257245 */ /* 0x000fe40000201400 */
[----:B------:R-:W-:Y:S01]  /*4a90*/  FSEL R22, R23, -INF , !P4 ;  /* 0xff80000017167808 */ /* 0x000fe20006000000 */
[----:B------:R-:W-:Y:S01]  /*4aa0*/  FFMA.FTZ R7, -R156, R16, R7 ;  /* 0x000000109c077223 */ /* 0x000fe20000010107 */
[----:B------:R-:W-:-:S02]  /*4ab0*/  ISETP.GE.AND P0, PT, R20, R138, PT ;  /* 0x0000008a1400720c */ /* 0x000fc40003f06270 */
[--C-:B------:R-:W-:Y:S02]  /*4ac0*/  IADD3 R29, PT, PT, R120, -0x20, -R24.reuse ;  /* 0xffffffe0781d7810 */ /* 0x100fe40007ffe818 */
[----:B------:R-:W-:Y:S02]  /*4ad0*/  ISETP.GE.AND P4, PT, R20, R137, PT ;  /* 0x000000891400720c */ /* 0x000fe40003f86270 */
[----:B------:R-:W-:Y:S02]  /*4ae0*/  FSEL R20, R5, -INF , !P5 ;  /* 0xff80000005147808 */ /* 0x000fe40006800000 */
[C-C-:B------:R-:W-:Y:S02]  /*4af0*/  IADD3 R5, PT, PT, R120.reuse, -0x21, -R24.reuse ;  /* 0xffffffdf78057810 */ /* 0x140fe40007ffe818 */
[----:B------:R-:W-:Y:S02]  /*4b00*/  IADD3 R16, PT, PT, R120, -0x28, -R24 ;  /* 0xffffffd878107810 */ /* 0x000fe40007ffe818 */
[----:B------:R-:W-:-:S02]  /*4b10*/  IABS R29, R29 ;  /* 0x0000001d001d7213 */ /* 0x000fc40000000000 */
[----:B------:R-:W-:Y:S02]  /*4b20*/  IABS R5, R5 ;  /* 0x0000000500057213 */ /* 0x000fe40000000000 */
[----:B------:R-:W-:Y:S02]  /*4b30*/  FSEL R23, R7, -INF , P0 ;  /* 0xff80000007177808 */ /* 0x000fe40000000000 */
[----:B------:R-:W-:Y:S02]  /*4b40*/  IABS R7, R16 ;  /* 0x0000001000077213 */ /* 0x000fe40000000000 */
[----:B------:R-:W-:Y:S02]  /*4b50*/  I2FP.F32.S32 R29, R29 ;  /* 0x0000001d001d7245 */ /* 0x000fe40000201400 */
[----:B------:R-:W-:Y:S02]  /*4b60*/  I2FP.F32.S32 R5, R5 ;  /* 0x0000000500057245 */ /* 0x000fe40000201400 */
[----:B------:R-:W-:Y:S01]  /*4b70*/  I2FP.F32.S32 R38, R7 ;  /* 0x0000000700267245 */ /* 0x000fe20000201400 */
[----:B------:R-:W-:Y:S01]  /*4b80*/  FFMA.FTZ R17, -R156, R29, R17 ;  /* 0x0000001d9c117223 */ /* 0x000fe20000010111 */
[----:B------:R-:W-:Y:S01]  /*4b90*/  IADD3 R7, PT, PT, R120, -0x29, -R24 ;  /* 0xffffffd778077810 */ /* 0x000fe20007ffe818 */
[----:B------:R-:W-:Y:S01]  /*4ba0*/  FFMA.FTZ R19, -R156, R5, R19 ;  /* 0x000000059c137223 */ /* 0x000fe20000010113 */
[----:B------:R-:W-:-:S02]  /*4bb0*/  ISETP.GE.AND P2, PT, R18, R138, PT ;  /* 0x0000008a1200720c */ /* 0x000fc40003f46270 */
[----:B------:R-:W-:Y:S02]  /*4bc0*/  IADD3 R5, PT, PT, R120, -0x30, -R24 ;  /* 0xffffffd078057810 */ /* 0x000fe40007ffe818 */
[----:B------:R-:W-:Y:S02]  /*4bd0*/  IABS R7, R7 ;  /* 0x0000000700077213 */ /* 0x000fe40000000000 */
[----:B------:R-:W-:Y:S02]  /*4be0*/  ISETP.GE.AND P5, PT, R18, R137, PT ;  /* 0x000000891200720c */ /* 0x000fe40003fa6270 */
[----:B------:R-:W-:Y:S02]  /*4bf0*/  FSEL R17, R17, -INF , P2 ;  /* 0xff80000011117808 */ /* 0x000fe40001000000 */
[----:B------:R-:W-:Y:S02]  /*4c00*/  IABS R5, R5 ;  /* 0x0000000500057213 */ /* 0x000fe40000000000 */
[----:B------:R-:W-:-:S02]  /*4c10*/  I2FP.F32.S32 R7, R7 ;  /* 0x0000000700077245 */ /* 0x000fc40000201400 */
[----:B------:R-:W-:Y:S01]  /*4c20*/  FSEL R180, R17, -INF , !P5 ;  /* 0xff80000011b47808 */ /* 0x000fe20006800000 */
[----:B------:R-:W-:Y:S01]  /*4c30*/  FFMA.FTZ R25, -R156, R38, R25 ;  /* 0x000000269c197223 */ /* 0x000fe20000010119 */
[CC--:B------:R-:W-:Y:S02]  /*4c40*/  ISETP.GE.AND P2, PT, R30.reuse, R138.reuse, PT ;  /* 0x0000008a1e00720c */ /* 0x0c0fe40003f46270 */
[----:B------:R-:W-:Y:S01]  /*4c50*/  ISETP.GE.AND P5, PT, R30, R137, PT ;  /* 0x000000891e00720c */ /* 0x000fe20003fa6270 */
[----:B------:R-:W-:Y:S01]  /*4c60*/  VIADD R17, R63, 0x30 ;  /* 0x000000303f117836 */ /* 0x000fe20000000000 */
[----:B------:R-:W-:Y:S01]  /*4c70*/  I2FP.F32.S32 R30, R5 ;  /* 0x00000005001e7245 */ /* 0x000fe20000201400 */
[----:B------:R-:W-:Y:S01]  /*4c80*/  FFMA.FTZ R7, -R156, R7, R9 ;  /* 0x000000079c077223 */ /* 0x000fe20000010109 */
[----:B------:R-:W-:Y:S02]  /*4c90*/  ISETP.GE.AND P0, PT, R33, R138, PT ;  /* 0x0000008a2100720c */ /* 0x000fe40003f06270 */
[----:B------:R-:W-:Y:S01]  /*4ca0*/  IADD3 R5, PT, PT, R120, -0x31, -R24 ;  /* 0xffffffcf78057810 */ /* 0x000fe20007ffe818 */
[----:B------:R-:W-:Y:S01]  /*4cb0*/  FFMA.FTZ R67, -R156, R30, R67 ;  /* 0x0000001e9c437223 */ /* 0x000fe20000010143 */
[----:B------:R-:W-:-:S02]  /*4cc0*/  FSEL R16, R23, -INF , !P4 ;  /* 0xff80000017107808 */ /* 0x000fc40006000000 */
[----:B------:R-:W-:Y:S02]  /*4cd0*/  ISETP.GE.AND P4, PT, R33, R137, PT ;  /* 0x000000892100720c */ /* 0x000fe40003f86270 */
[----:B------:R-:W-:Y:S02]  /*4ce0*/  FSEL R25, R25, -INF , P0 ;  /* 0xff80000019197808 */ /* 0x000fe40000000000 */
[----:B------:R-:W-:Y:S02]  /*4cf0*/  ISETP.GE.AND P0, PT, R17, R138, PT ;  /* 0x0000008a1100720c */ /* 0x000fe40003f06270 */
[----:B------:R-:W-:Y:S02]  /*4d00*/  FSEL R114, R7, -INF , P2 ;  /* 0xff80000007727808 */ /* 0x000fe40001000000 */
[----:B------:R-:W-:Y:S02]  /*4d10*/  IABS R7, R5 ;  /* 0x0000000500077213 */ /* 0x000fe40000000000 */
[----:B------:R-:W-:Y:S01]  /*4d20*/  IADD3 R30, PT, PT, R120, -0x38, -R24 ;  /* 0xffffffc8781e7810 */ /* 0x000fe20007ffe818 */
[----:B------:R-:W-:Y:S01]  /*4d30*/  VIADD R9, R63, 0x31 ;  /* 0x000000313f097836 */ /* 0x000fe20000000000 */
[----:B------:R-:W-:-:S02]  /*4d40*/  FSEL R176, R25, -INF , !P4 ;  /* 0xff80000019b07808 */ /* 0x000fc40006000000 */
[----:B------:R-:W-:Y:S02]  /*4d50*/  ISETP.GE.AND P4, PT, R17, R137, PT ;  /* 0x000000891100720c */ /* 0x000fe40003f86270 */
[----:B------:R-:W-:Y:S02]  /*4d60*/  FSEL R168, R67, -INF , P0 ;  /* 0xff80000043a87808 */ /* 0x000fe40000000000 */
[----:B------:R-:W-:Y:S02]  /*4d70*/  I2FP.F32.S32 R7, R7 ;  /* 0x0000000700077245 */ /* 0x000fe40000201400 */
[----:B------:R-:W-:Y:S02]  /*4d80*/  IABS R30, R30 ;  /* 0x0000001e001e7213 */ /* 0x000fe40000000000 */
[----:B------:R-:W-:Y:S02]  /*4d90*/  IADD3 R5, PT, PT, R120, -0x39, -R24 ;  /* 0xffffffc778057810 */ /* 0x000fe40007ffe818 */
[----:B------:R-:W-:-:S02]  /*4da0*/  FSEL R114, R114, -INF , !P5 ;  /* 0xff80000072727808 */ /* 0x000fc40006800000 */
[----:B------:R-:W-:Y:S01]  /*4db0*/  FSEL R168, R168, -INF , !P4 ;  /* 0xff800000a8a87808 */ /* 0x000fe20006000000 */
[----:B------:R-:W-:Y:S01]  /*4dc0*/  FFMA.FTZ R7, -R156, R7, R61 ;  /* 0x000000079c077223 */ /* 0x000fe2000001013d */
[C---:B------:R-:W-:Y:S02]  /*4dd0*/  ISETP.GE.AND P2, PT, R9.reuse, R140, PT ;  /* 0x0000008c0900720c */ /* 0x040fe40003f46270 */
[C---:B------:R-:W-:Y:S02]  /*4de0*/  ISETP.GE.AND P5, PT, R9.reuse, R139, PT ;  /* 0x0000008b0900720c */ /* 0x040fe40003fa6270 */
[C---:B------:R-:W-:Y:S02]  /*4df0*/  ISETP.GE.AND P0, PT, R9.reuse, R138, PT ;  /* 0x0000008a0900720c */ /* 0x040fe40003f06270 */
[----:B------:R-:W-:Y:S02]  /*4e00*/  ISETP.GE.AND P4, PT, R9, R137, PT ;  /* 0x000000890900720c */ /* 0x000fe40003f86270 */
[----:B------:R-:W-:-:S02]  /*4e10*/  I2FP.F32.S32 R30, R30 ;  /* 0x0000001e001e7245 */ /* 0x000fc40000201400 */
[----:B------:R-:W-:Y:S01]  /*4e20*/  IABS R9, R5 ;  /* 0x0000000500097213 */ /* 0x000fe20000000000 */
[----:B------:R-:W-:Y:S01]  /*4e30*/  VIADD R5, R63, 0x38 ;  /* 0x000000383f057836 */ /* 0x000fe20000000000 */
[----:B------:R-:W-:Y:S01]  /*4e40*/  FSEL R166, R7, -INF , P0 ;  /* 0xff80000007a67808 */ /* 0x000fe20000000000 */
[C---:B------:R-:W-:Y:S01]  /*4e50*/  FFMA.FTZ R30, -R156.reuse, R30, R57 ;  /* 0x0000001e9c1e7223 */ /* 0x040fe20000010139 */
[----:B------:R-:W-:Y:S01]  /*4e60*/  I2FP.F32.S32 R9, R9 ;  /* 0x0000000900097245 */ /* 0x000fe20000201400 */
[----:B------:R-:W-:Y:S01]  /*4e70*/  VIADD R63, R63, 0x39 ;  /* 0x000000393f3f7836 */ /* 0x000fe20000000000 */
[----:B------:R-:W-:Y:S01]  /*4e80*/  ISETP.GE.AND P0, PT, R5, R138, PT ;  /* 0x0000008a0500720c */ /* 0x000fe20003f06270 */
[----:B------:R-:W-:Y:S01]  /*4e90*/  FFMA.FTZ R31, -R156, R37, R31 ;  /* 0x000000259c1f7223 */ /* 0x000fe2000001011f */
[----:B------:R-:W-:Y:S01]  /*4ea0*/  FSEL R166, R166, -INF , !P4 ;  /* 0xff800000a6a67808 */ /* 0x000fe20006000000 */
[----:B------:R-:W-:Y:S01]  /*4eb0*/  FFMA.FTZ R59, -R156, R9, R59 ;  /* 0x000000099c3b7223 */ /* 0x000fe2000001013b */
[----:B------:R-:W-:-:S02]  /*4ec0*/  IADD3 R7, PT, PT, R121, -0x30, -R24 ;  /* 0xffffffd079077810 */ /* 0x000fc40007ffe818 */
[----:B------:R-:W-:Y:S02]  /*4ed0*/  ISETP.GE.AND P4, PT, R5, R137, PT ;  /* 0x000000890500720c */ /* 0x000fe40003f86270 */
[----:B------:R-:W-:Y:S02]  /*4ee0*/  FSEL R30, R30, -INF , P0 ;  /* 0xff8000001e1e7808 */ /* 0x000fe40000000000 */
[----:B------:R-:W-:Y:S02]  /*4ef0*/  ISETP.GE.AND P0, PT, R63, R138, PT ;  /* 0x0000008a3f00720c */ /* 0x000fe40003f06270 */
[----:B------:R-:W-:Y:S02]  /*4f00*/  FSEL R18, R31, -INF , P3 ;  /* 0xff8000001f127808 */ /* 0x000fe40001800000 */
[----:B------:R-:W-:Y:S02]  /*4f10*/  FMNMX3.FTZ R9, R21, R36, R34, !PT ;  /* 0x0000002415097276 */ /* 0x000fe40007810022 */
[----:B------:R-:W-:-:S02]  /*4f20*/  IABS R7, R7 ;  /* 0x0000000700077213 */ /* 0x000fc40000000000 */
[----:B------:R-:W-:Y:S02]  /*4f30*/  FSEL R154, R30, -INF , !P4 ;  /* 0xff8000001e9a7808 */ /* 0x000fe40006000000 */
[----:B------:R-:W-:Y:S02]  /*4f40*/  ISETP.GE.AND P4, PT, R63, R137, PT ;  /* 0x000000893f00720c */ /* 0x000fe40003f86270 */
[----:B------:R-:W-:Y:S02]  /*4f50*/  FSEL R134, R59, -INF , P0 ;  /* 0xff8000003b867808 */ /* 0x000fe40000000000 */
[----:B------:R-:W-:Y:S02]  /*4f60*/  FSEL R18, R18, -INF , !P6 ;  /* 0xff80000012127808 */ /* 0x000fe40007000000 */
[----:B------:R-:W-:Y:S02]  /*4f70*/  FMNMX3.FTZ R9, R9, R32, R22, !PT ;  /* 0x0000002009097276 */ /* 0x000fe40007810016 */
[----:B------:R-:W-:-:S02]  /*4f80*/  I2FP.F32.S32 R7, R7 ;  /* 0x0000000700077245 */ /* 0x000fc40000201400 */
[----:B------:R-:W-:Y:S02]  /*4f90*/  FSEL R134, R134, -INF , !P4 ;  /* 0xff80000086867808 */ /* 0x000fe40006000000 */
[C---:B------:R-:W-:Y:S02]  /*4fa0*/  ISETP.GE.AND P0, PT, R5.reuse, R140, PT ;  /* 0x0000008c0500720c */ /* 0x040fe40003f06270 */
[----:B------:R-:W-:Y:S02]  /*4fb0*/  ISETP.GE.AND P4, PT, R5, R139, PT ;  /* 0x0000008b0500720c */ /* 0x000fe40003f86270 */
[----:B------:R-:W-:Y:S01]  /*4fc0*/  FMNMX3.FTZ R5, R9, R20, R18, !PT ;  /* 0x0000001409057276 */ /* 0x000fe20007810012 */
[----:B------:R-:W-:Y:S01]  /*4fd0*/  FFMA.FTZ R11, -R156, R7, R11 ;  /* 0x000000079c0b7223 */ /* 0x000fe2000001010b */
[C-C-:B------:R-:W-:Y:S02]  /*4fe0*/  IADD3 R9, PT, PT, R121.reuse, -0x31, -R24.reuse ;  /* 0xffffffcf79097810 */ /* 0x140fe40007ffe818 */
[----:B------:R-:W-:-:S02]  /*4ff0*/  IADD3 R30, PT, PT, R121, -0x38, -R24 ;  /* 0xffffffc8791e7810 */ /* 0x000fc40007ffe818 */
[----:B------:R-:W-:Y:S02]  /*5000*/  ISETP.GE.AND P3, PT, R35, R138, PT ;  /* 0x0000008a2300720c */ /* 0x000fe40003f66270 */
[----:B------:R-:W-:Y:S02]  /*5010*/  FMNMX3.FTZ R7, R15, R26, R6, !PT ;  /* 0x0000001a0f077276 */ /* 0x000fe40007810006 */
[----:B------:R-:W-:Y:S02]  /*5020*/  IADD3 R24, PT, PT, R121, -0x39, -R24 ;  /* 0xffffffc779187810 */ /* 0x000fe40007ffe818 */
[----:B------:R-:W-:Y:S02]  /*5030*/  IABS R9, R9 ;  /* 0x0000000900097213 */ /* 0x000fe40000000000 */
[----:B------:R-:W-:Y:S02]  /*5040*/  IABS R30, R30 ;  /* 0x0000001e001e7213 */ /* 0x000fe40000000000 */
[----:B------:R-:W-:-:S02]  /*5050*/  ISETP.GE.AND P6, PT, R35, R137, PT ;  /* 0x000000892300720c */ /* 0x000fc40003fc6270 */
[----:B------:R-:W-:Y:S02]  /*5060*/  FSEL R19, R19, -INF , P3 ;  /* 0xff80000013137808 */ /* 0x000fe40001800000 */
[----:B------:R-:W-:Y:S02]  /*5070*/  FMNMX3.FTZ R7, R7, R4, R10, !PT ;  /* 0x0000000407077276 */ /* 0x000fe4000781000a */
[----:B------:R-:W-:Y:S02]  /*5080*/  IABS R24, R24 ;  /* 0x0000001800187213 */ /* 0x000fe40000000000 */
[----:B------:R-:W-:Y:S02]  /*5090*/  I2FP.F32.S32 R9, R9 ;  /* 0x0000000900097245 */ /* 0x000fe40000201400 */
[----:B------:R-:W-:Y:S02]  /*50a0*/  I2FP.F32.S32 R30, R30 ;  /* 0x0000001e001e7245 */ /* 0x000fe40000201400 */
[----:B------:R-:W-:-:S02]  /*50b0*/  FSEL R178, R19, -INF , !P6 ;  /* 0xff80000013b27808 */ /* 0x000fc40007000000 */
[----:B------:R-:W-:Y:S02]  /*50c0*/  FMNMX3.FTZ R5, R5, R16, R180, !PT ;  /* 0x0000001005057276 */ /* 0x000fe400078100b4 */
[----:B------:R-:W-:Y:S02]  /*50d0*/  ISETP.GE.AND P3, PT, R17, R140, PT ;  /* 0x0000008c1100720c */ /* 0x000fe40003f66270 */
[----:B------:R-:W-:Y:S01]  /*50e0*/  FMNMX3.FTZ R7, R7, R8, R14, !PT ;  /* 0x0000000807077276 */ /* 0x000fe2000781000e */
[C---:B------:R-:W-:Y:S01]  /*50f0*/  FFMA.FTZ R9, -R156.reuse, R9, R13 ;  /* 0x000000099c097223 */ /* 0x040fe2000001010d */
[----:B------:R-:W-:Y:S01]  /*5100*/  I2FP.F32.S32 R24, R24 ;  /* 0x0000001800187245 */ /* 0x000fe20000201400 */
[----:B------:R-:W-:Y:S01]  /*5110*/  FFMA.FTZ R27, -R156, R30, R27 ;  /* 0x0000001e9c1b7223 */ /* 0x000fe2000001011b */
[----:B------:R-:W-:Y:S02]  /*5120*/  FMNMX3.FTZ R5, R5, R178, R176, !PT ;  /* 0x000000b205057276 */ /* 0x000fe400078100b0 */
[----:B------:R-:W-:-:S02]  /*5130*/  ISETP.GE.AND P6, PT, R17, R139, PT ;  /* 0x0000008b1100720c */ /* 0x000fc40003fc6270 */
[----:B------:R-:W-:Y:S02]  /*5140*/  FSEL R11, R11, -INF , P3 ;  /* 0xff8000000b0b7808 */ /* 0x000fe40001800000 */
[----:B------:R-:W-:Y:S01]  /*5150*/  FMNMX3.FTZ R7, R7, R12, R174, !PT ;  /* 0x0000000c07077276 */ /* 0x000fe200078100ae */
[----:B------:R-:W-:Y:S01]  /*5160*/  FFMA.FTZ R39, -R156, R24, R39 ;  /* 0x000000189c277223 */ /* 0x000fe20000010127 */
[----:B------:R-:W-:Y:S02]  /*5170*/  FMNMX3.FTZ R5, R5, R114, R168, !PT ;  /* 0x0000007205057276 */ /* 0x000fe400078100a8 */
[----:B------:R-:W-:Y:S02]  /*5180*/  ISETP.GE.AND P3, PT, R63, R140, PT ;  /* 0x0000008c3f00720c */ /* 0x000fe40003f66270 */
[----:B------:R-:W-:Y:S02]  /*5190*/  FSEL R9, R9, -INF , P2 ;  /* 0xff80000009097808 */ /* 0x000fe40001000000 */
[----:B------:R-:W-:-:S02]  /*51a0*/  FSEL R27, R27, -INF , P0 ;  /* 0xff8000001b1b7808 */ /* 0x000fc40000000000 */
[----:B------:R-:W-:Y:S02]  /*51b0*/  FSEL R126, R11, -INF , !P6 ;  /* 0xff8000000b7e7808 */ /* 0x000fe40007000000 */
[----:B------:R-:W-:Y:S02]  /*51c0*/  FMNMX3.FTZ R7, R7, R170, R152, !PT ;  /* 0x000000aa07077276 */ /* 0x000fe40007810098 */
[----:B------:R-:W-:Y:S02]  /*51d0*/  FMNMX3.FTZ R5, R5, R166, R154, !PT ;  /* 0x000000a605057276 */ /* 0x000fe4000781009a */
[----:B------:R-:W-:Y:S02]  /*51e0*/  ISETP.GE.AND P2, PT, R63, R139, PT ;  /* 0x0000008b3f00720c */ /* 0x000fe40003f46270 */
[----:B------:R-:W-:Y:S02]  /*51f0*/  FSEL R39, R39, -INF , P3 ;  /* 0xff80000027277808 */ /* 0x000fe40001800000 */
        /* <DEDUP_REMOVED lines=13> */
[----:B------:R-:W-:-:S05]  /*52d0*/  LOP3.LUT R119, R105, 0x120, R108, 0xf8, !PT ;  /* 0x0000012069777812 */ /* 0x000fca00078ef86c */
[----:B------:R-:W-:-:S04]  /*52e0*/  IMAD R94, R119, 0x2, R132 ;  /* 0x00000002775e7824 */ /* 0x000fc800078e0284 */
[----:B------:R-:W-:Y:S01]  /*52f0*/  IMAD.IADD R99, R99, 0x1, R94 ;  /* 0x0000000163637824 */ /* 0x000fe200078e025e */
[----:B------:R-:W-:Y:S04]  /*5300*/  LDSM.16.MT88.4 R76, [R94+0x6000] ;  /* 0x006000005e4c783b */ /* 0x000fe80000004200 */
[----:B------:R-:W4:Y:S01]  /*5310*/  LDSM.16.MT88.4 R68, [R99+0x6000] ;  /* 0x006000006344783b */ /* 0x000f220000004200 */
[----:B-1----:R-:W-:-:S03]  /*5320*/  FMNMX.FTZ R85, R24, R85, !PT ;  /* 0x0000005518557209 */ /* 0x002fc60007810000 */
[----:B------:R-:W1:Y:S01]  /*5330*/  LDSM.16.MT88.4 R60, [R94+0x7000] ;  /* 0x007000005e3c783b */ /* 0x000e620000004200 */
[----:B------:R-:W-:Y:S01]  /*5340*/  FSETP.NEU.FTZ.AND P0, PT, R85, -INF , PT ;  /* 0xff8000005500780b */ /* 0x000fe20003f1d000 */
[----:B---3--:R-:W-:Y:S02]  /*5350*/  FMUL.FTZ R107, R100, R85 ;  /* 0x00000055646b7220 */ /* 0x008fe40000410000 */
[----:B------:R-:W3:Y:S01]  /*5360*/  LDSM.16.MT88.4 R52, [R99+0x7000] ;  /* 0x007000006334783b */ /* 0x000ee20000004200 */
[----:B--2---:R-:W-:Y:S02]  /*5370*/  FMNMX.FTZ R86, R5, R86, !PT ;  /* 0x0000005605567209 */ /* 0x004fe40007810000 */
[----:B------:R-:W-:Y:S01]  /*5380*/  FSEL R107, R107, RZ, P0 ;  /* 0x000000ff6b6b7208 */ /* 0x000fe20000000000 */
[----:B------:R-:W2:Y:S01]  /*5390*/  LDSM.16.MT88.4 R40, [R94+0x8000] ;  /* 0x008000005e28783b */ /* 0x000ea20000004200 */
        /* <DEDUP_REMOVED lines=10> */
[-CC-:B------:R-:W-:Y:S02]  /*5440*/  FFMA.FTZ R26, R4, R100.reuse, -R95.reuse ;  /* 0x00000064041a7223 */ /* 0x180fe4000001085f */
[----:B------:R-:W5:Y:S01]  /*5450*/  LDSM.16.MT88.4 R4, [R99+0x8000] ;  /* 0x008000006304783b */ /* 0x000f620000004200 */
[----:B------:R-:W-:Y:S01]  /*5460*/  MUFU.EX2 R30, R30 ;  /* 0x0000001e001e7308 */ /* 0x000fe20000000800 */
[-CC-:B------:R-:W-:Y:S01]  /*5470*/  FFMA.FTZ R89, R10, R100.reuse, -R95.reuse ;  /* 0x000000640a597223 */ /* 0x180fe2000001085f */
[----:B------:R-:W-:-:S02]  /*5480*/  FFMA.FTZ R92, R8, R100, -R95 ;  /* 0x00000064085c7223 */ /* 0x000fc4000001085f */
[----:B------:R-:W5:Y:S04]  /*5490*/  LDSM.16.MT88.4 R8, [R99+0x6400] ;  /* 0x006400006308783b */ /* 0x000f680000004200 */
[----:B------:R-:W4:Y:S08]  /*54a0*/  MUFU.EX2 R29, R29 ;  /* 0x0000001d001d7308 */ /* 0x000f300000000800 */
[----:B------:R-:W-:Y:S08]  /*54b0*/  MUFU.EX2 R25, R25 ;  /* 0x0000001900197308 */ /* 0x000ff00000000800 */
[----:B------:R-:W1:Y:S08]  /*54c0*/  MUFU.EX2 R24, R24 ;  /* 0x0000001800187308 */ /* 0x000e700000000800 */
[----:B------:R-:W-:Y:S08]  /*54d0*/  MUFU.EX2 R32, R32 ;  /* 0x0000002000207308 */ /* 0x000ff00000000800 */
[----:B------:R-:W3:Y:S08]  /*54e0*/  MUFU.EX2 R31, R31 ;  /* 0x0000001f001f7308 */ /* 0x000ef00000000800 */
[----:B------:R-:W-:Y:S08]  /*54f0*/  MUFU.EX2 R27, R27 ;  /* 0x0000001b001b7308 */ /* 0x000ff00000000800 */
[----:B------:R-:W2:Y:S01]  /*5500*/  MUFU.EX2 R26, R26 ;  /* 0x0000001a001a7308 */ /* 0x000ea20000000800 */
[-CC-:B------:R-:W-:Y:S01]  /*5510*/  FFMA.FTZ R34, R22, R100.reuse, -R107.reuse ;  /* 0x0000006416227223 */ /* 0x180fe2000001086b */
[-CC-:B------:R-:W-:Y:S01]  /*5520*/  FFMA.FTZ R35, R20, R100.reuse, -R107.reuse ;  /* 0x0000006414237223 */ /* 0x180fe2000001086b */
[-CC-:B------:R-:W-:Y:S01]  /*5530*/  FFMA.FTZ R33, R18, R100.reuse, -R107.reuse ;  /* 0x0000006412217223 */ /* 0x180fe2000001086b */
[-C--:B------:R-:W-:Y:S01]  /*5540*/  FFMA.FTZ R88, R16, R100.reuse, -R107 ;  /* 0x0000006410587223 */ /* 0x080fe2000001086b */
[-CC-:B------:R-:W-:Y:S01]  /*5550*/  FFMA.FTZ R91, R14, R100.reuse, -R95.reuse ;  /* 0x000000640e5b7223 */ /* 0x180fe2000001085f */
[----:B------:R-:W-:Y:S01]  /*5560*/  FFMA.FTZ R90, R12, R100, -R95 ;  /* 0x000000640c5a7223 */ /* 0x000fe2000001085f */
[----:B----4-:R-:W-:-:S02]  /*5570*/  F2FP.BF16.F32.PACK_AB R49, R29, R30 ;  /* 0x0000001e1d31723e */ /* 0x010fc400000010ff */
[----:B-1----:R-:W-:Y:S02]  /*5580*/  F2FP.BF16.F32.PACK_AB R51, R24, R25 ;  /* 0x000000191833723e */ /* 0x002fe400000010ff */
[----:B---3--:R-:W-:Y:S01]  /*5590*/  F2FP.BF16.F32.PACK_AB R48, R31, R32 ;  /* 0x000000201f30723e */ /* 0x008fe200000010ff */
[----:B------:R-:W-:Y:S01]  /*55a0*/  MUFU.EX2 R34, R34 ;  /* 0x0000002200227308 */ /* 0x000fe20000000800 */
[----:B------:R-:W1:Y:S01]  /*55b0*/  LDSM.16.MT88.4 R20, [R94+0x6400] ;  /* 0x006400005e14783b */ /* 0x000e620000004200 */
[----:B--2---:R-:W-:-:S03]  /*55c0*/  F2FP.BF16.F32.PACK_AB R50, R26, R27 ;  /* 0x0000001b1a32723e */ /* 0x004fc600000010ff */
[----:B------:R-:W2:Y:S03]  /*55d0*/  LDSM.16.MT88.4 R12, [R99+0x7400] ;  /* 0x00740000630c783b */ /* 0x000ea60000004200 */
[----:B------:R-:W3:Y:S01]  /*55e0*/  MUFU.EX2 R35, R35 ;  /* 0x0000002300237308 */ /* 0x000ee20000000800 */
[----:B------:R-:W-:Y:S01]  /*55f0*/  LDSM.16.MT88.4 R16, [R94+0x7400] ;  /* 0x007400005e10783b */ /* 0x000fe20000004200 */
[C---:B------:R-:W-:Y:S06]  /*5600*/  HMMA.16816.F32.BF16 R72, R48.reuse, R68, RZ ;  /* 0x000000443048723c */ /* 0x040fec00000418ff */
[----:B------:R-:W-:Y:S02]  /*5610*/  MUFU.EX2 R33, R33 ;  /* 0x0000002100217308 */ /* 0x000fe40000000800 */
[C---:B------:R-:W-:Y:S06]  /*5620*/  HMMA.16816.F32.BF16 R68, R48.reuse, R70, RZ ;  /* 0x000000463044723c */ /* 0x040fec00000418ff */
[----:B------:R-:W-:Y:S08]  /*5630*/  MUFU.EX2 R88, R88 ;  /* 0x0000005800587308 */ /* 0x000ff00000000800 */
[----:B------:R-:W-:Y:S08]  /*5640*/  MUFU.EX2 R89, R89 ;  /* 0x0000005900597308 */ /* 0x000ff00000000800 */
[----:B------:R-:W4:Y:S08]  /*5650*/  MUFU.EX2 R92, R92 ;  /* 0x0000005c005c7308 */ /* 0x000f300000000800 */
[----:B------:R-:W-:Y:S08]  /*5660*/  MUFU.EX2 R91, R91 ;  /* 0x0000005b005b7308 */ /* 0x000ff00000000800 */
[----:B------:R-:W1:Y:S01]  /*5670*/  MUFU.EX2 R90, R90 ;  /* 0x0000005a005a7308 */ /* 0x000e620000000800 */
        /* <DEDUP_REMOVED lines=42> */
[C---:B------:R-:W-:Y:S08]  /*5920*/  HMMA.16816.F32.BF16 R64, R4.reuse, R16, R64 ;  /* 0x000000100440723c */ /* 0x040ff00000041840 */
[C---:B------:R-:W-:Y:S01]  /*5930*/  HMMA.16816.F32.BF16 R60, R4.reuse, R18, R60 ;  /* 0x00000012043c723c */ /* 0x040fe2000004183c */
[----:B------:R-:W4:Y:S07]  /*5940*/  LDSM.16.MT88.4 R16, [R99+0x6800] ;  /* 0x006800006310783b */ /* 0x000f2e0000004200 */
[C---:B---3--:R-:W-:Y:S08]  /*5950*/  HMMA.16816.F32.BF16 R44, R4.reuse, R20, R44 ;  /* 0x00000014042c723c */ /* 0x048ff0000004182c */
[----:B------:R-:W-:Y:S01]  /*5960*/  HMMA.16816.F32.BF16 R48, R4, R22, R48 ;  /* 0x000000160430723c */ /* 0x000fe20000041830 */
[----:B-1----:R-:W-:Y:S01]  /*5970*/  F2FP.BF16.F32.PACK_AB R5, R101, R108 ;  /* 0x0000006c6505723e */ /* 0x002fe200000010ff */
[-CC-:B------:R-:W-:Y:S01]  /*5980*/  FFMA.FTZ R109, R168, R100.reuse, -R107.reuse ;  /* 0x00000064a86d7223 */ /* 0x180fe2000001086b */
[----:B-----5:R-:W-:Y:S01]  /*5990*/  F2FP.BF16.F32.PACK_AB R7, R114, R93 ;  /* 0x0000005d7207723e */ /* 0x020fe200000010ff */
[-CC-:B------:R-:W-:Y:S01]  /*59a0*/  FFMA.FTZ R166, R166, R100.reuse, -R107.reuse ;  /* 0x00000064a6a67223 */ /* 0x180fe2000001086b */
[----:B--2---:R-:W-:Y:S01]  /*59b0*/  F2FP.BF16.F32.PACK_AB R4, R170, R103 ;  /* 0x00000067aa04723e */ /* 0x004fe200000010ff */
[--C-:B------:R-:W-:Y:S01]  /*59c0*/  FFMA.FTZ R111, R154, R100, -R107.reuse ;  /* 0x000000649a6f7223 */ /* 0x100fe2000001086b */
[----:B----4-:R-:W-:Y:S01]  /*59d0*/  F2FP.BF16.F32.PACK_AB R6, R105, R152 ;  /* 0x000000986906723e */ /* 0x010fe200000010ff */
[-C--:B------:R-:W-:Y:S01]  /*59e0*/  FFMA.FTZ R134, R134, R100.reuse, -R107 ;  /* 0x0000006486867223 */ /* 0x080fe2000001086b */
[-CC-:B------:R-:W-:Y:S01]  /*59f0*/  FFMA.FTZ R112, R112, R100.reuse, -R95.reuse ;  /* 0x0000006470707223 */ /* 0x180fe2000001085f */
[-CC-:B------:R-:W-:Y:S01]  /*5a00*/  FFMA.FTZ R110, R110, R100.reuse, -R95.reuse ;  /* 0x000000646e6e7223 */ /* 0x180fe2000001085f */
[-C--:B------:R-:W-:Y:S01]  /*5a10*/  FFMA.FTZ R167, R102, R100.reuse, -R95 ;  /* 0x0000006466a77223 */ /* 0x080fe2000001085f */
[----:B------:R-:W-:Y:S01]  /*5a20*/  FADD.FTZ R30, R30, R29 ;  /* 0x0000001d1e1e7221 */ /* 0x000fe20000010000 */
[----:B------:R-:W-:Y:S01]  /*5a30*/  FADD.FTZ R32, R32, R31 ;  /* 0x0000001f20207221 */ /* 0x000fe20000010000 */
[C---:B------:R-:W-:Y:S01]  /*5a40*/  HMMA.16816.F32.BF16 R80, R4.reuse, R12, R80 ;  /* 0x0000000c0450723c */ /* 0x040fe20000041850 */
[----:B------:R-:W-:Y:S07]  /*5a50*/  LDSM.16.MT88.4 R20, [R94+0x7c00] ;  /* 0x007c00005e14783b */ /* 0x000fee0000004200 */
        /* <DEDUP_REMOVED lines=11> */
[----:B------:R-:W-:Y:S01]  /*5b10*/  FFMA.FTZ R107, R126, R100, -R95 ;  /* 0x000000647e6b7223 */ /* 0x000fe2000001085f */
[----:B------:R-:W-:Y:S05]  /*5b20*/  MUFU.EX2 R109, R109 ;  /* 0x0000006d006d7308 */ /* 0x000fea0000000800 */
[C---:B--2---:R-:W-:Y:S03]  /*5b30*/  HMMA.16816.F32.BF16 R44, R4.reuse, R8, R44 ;  /* 0x00000008042c723c */ /* 0x044fe6000004182c */
[----:B------:R-:W2:Y:S05]  /*5b40*/  MUFU.EX2 R166, R166 ;  /* 0x000000a600a67308 */ /* 0x000eaa0000000800 */
[C---:B------:R-:W-:Y:S01]  /*5b50*/  HMMA.16816.F32.BF16 R48, R4.reuse, R10, R48 ;  /* 0x0000000a0430723c */ /* 0x040fe20000041830 */
[----:B------:R-:W4:Y:S02]  /*5b60*/  LDSM.16.MT88.4 R8, [R94+0x8c00] ;  /* 0x008c00005e08783b */ /* 0x000f240000004200 */
        /* <DEDUP_REMOVED lines=32> */
[----:B------:R-:W-:-:S04]  /*5d70*/  FADD.FTZ R13, R88, R13 ;  /* 0x0000000d580d7221 */ /* 0x000fc80000010000 */
[----:B------:R-:W-:Y:S01]  /*5d80*/  FADD.FTZ R12, R108, R13 ;  /* 0x0000000d6c0c7221 */ /* 0x000fe20000010000 */
[----:B------:R-:W-:-:S03]  /*5d90*/  FADD.FTZ R13, R103, R90 ;  /* 0x0000005a670d7221 */ /* 0x000fc60000010000 */
[----:B------:R-:W-:Y:S01]  /*5da0*/  FADD.FTZ R12, R101, R12 ;  /* 0x0000000c650c7221 */ /* 0x000fe20000010000 */
[----:B------:R-:W-:Y:S01]  /*5db0*/  FADD.FTZ R13, R170, R13 ;  /* 0x0000000daa0d7221 */ /* 0x000fe20000010000 */
[----:B--2---:R-:W-:Y:S02]  /*5dc0*/  HMMA.16816.F32.BF16 R44, R4, R8, R44 ;  /* 0x00000008042c723c */ /* 0x004fe4000004182c */
        /* <DEDUP_REMOVED lines=88> */
.L_x_11029:
        /* <DEDUP_REMOVED lines=8> */
.L_x_11030:
[----:B------:R-:W-:Y:S05]  /*63d0*/  BSYNC.RECONVERGENT B0 ;  /* 0x0000000000007941 */ /* 0x000fea0003800200 */
.L_x_11028:
        /* <DEDUP_REMOVED lines=44> */
[----:B------:R-:W5:Y:S01]  /*66a0*/  LDSM.16.M88.4 R12, [R123+0x3400] ;  /* 0x003400007b0c783b */ /* 0x000f620000000200 */
[----:B------:R-:W-:-:S03]  /*66b0*/  IMAD.IADD R126, R123, 0x1, R96 ;  /* 0x000000017b7e7824 */ /* 0x000fc600078e0260 */
[----:B-1----:R-:W2:Y:S04]  /*66c0*/  LDSM.16.M88.4 R4, [R123+0x3800] ;  /* 0x003800007b04783b */ /* 0x002ea80000000200 */
[----:B------:R-:W1:Y:S04]  /*66d0*/  LDSM.16.M88.4 R92, [R123+0x3c00] ;  /* 0x003c00007b5c783b */ /* 0x000e680000000200 */
[----:B------:R-:W-:Y:S04]  /*66e0*/  LDSM.16.M88.4 R112, [R127] ;  /* 0x000000007f70783b */ /* 0x000fe80000000200 */
[----:B------:R-:W1:Y:S04]  /*66f0*/  LDSM.16.M88.4 R88, [R126+0x3000] ;  /* 0x003000007e58783b */ /* 0x000e680000000200 */
[----:B------:R-:W1:Y:S04]  /*6700*/  LDSM.16.M88.4 R32, [R126+0x3400] ;  /* 0x003400007e20783b */ /* 0x000e680000000200 */
[----:B------:R-:W1:Y:S04]  /*6710*/  LDSM.16.M88.4 R28, [R126+0x3800] ;  /* 0x003800007e1c783b */ /* 0x000e680000000200 */
[----:B------:R-:W1:Y:S04]  /*6720*/  LDSM.16.M88.4 R108, [R126+0x3c00] ;  /* 0x003c00007e6c783b */ /* 0x000e680000000200 */
[----:B------:R-:W-:Y:S01]  /*6730*/  LDSM.16.M88.4 R96, [R124+0x1000] ;  /* 0x001000007c60783b */ /* 0x000fe20000000200 */
[C---:B----4-:R-:W-:Y:S03]  /*6740*/  HMMA.16816.F32.BF16 R24, R100.reuse, R20, RZ ;  /* 0x000000146418723c */ /* 0x050fe600000418ff */
[----:B------:R-:W0:Y:S05]  /*6750*/  LDGDEPBAR ;  /* 0x00000000000079af */ /* 0x000e2a0000000000 */
[C---:B-----5:R-:W-:Y:S08]  /*6760*/  HMMA.16816.F32.BF16 R16, R100.reuse, R12, RZ ;  /* 0x0000000c6410723c */ /* 0x060ff000000418ff */
[C---:B------:R-:W-:Y:S08]  /*6770*/  HMMA.16816.F32.BF16 R20, R100.reuse, R22, RZ ;  /* 0x000000166414723c */ /* 0x040ff000000418ff */
[C---:B------:R-:W-:Y:S08]  /*6780*/  HMMA.16816.F32.BF16 R12, R100.reuse, R14, RZ ;  /* 0x0000000e640c723c */ /* 0x040ff000000418ff */
[C---:B--2---:R-:W-:Y:S08]  /*6790*/  HMMA.16816.F32.BF16 R8, R100.reuse, R4, RZ ;  /* 0x000000046408723c */ /* 0x044ff000000418ff */
        /* <DEDUP_REMOVED lines=31> */
[C---:B--2---:R-:W-:Y:S08]  /*6990*/  HMMA.16816.F32.BF16 R24, R92.reuse, R88, R24 ;  /* 0x000000585c18723c */ /* 0x044ff00000041818 */
[C---:B------:R-:W-:Y:S01]  /*69a0*/  HMMA.16816.F32.BF16 R20, R92.reuse, R90, R20 ;  /* 0x0000005a5c14723c */ /* 0x040fe20000041814 */
[----:B------:R-:W1:Y:S07]  /*69b0*/  LDSM.16.M88.4 R88, [R124+0x2000] ;  /* 0x002000007c58783b */ /* 0x000e6e0000000200 */
[C---:B----4-:R-:W-:Y:S08]  /*69c0*/  HMMA.16816.F32.BF16 R16, R92.reuse, R32, R16 ;  /* 0x000000205c10723c */ /* 0x050ff00000041810 */
[C---:B------:R-:W-:Y:S01]  /*69d0*/  HMMA.16816.F32.BF16 R12, R92.reuse, R34, R12 ;  /* 0x000000225c0c723c */ /* 0x040fe2000004180c */
[----:B------:R-:W2:Y:S07]  /*69e0*/  LDSM.16.M88.4 R32, [R123+0x5000] ;  /* 0x005000007b20783b */ /* 0x000eae0000000200 */
[C---:B------:R-:W-:Y:S01]  /*69f0*/  HMMA.16816.F32.BF16 R4, R92.reuse, R110, R4 ;  /* 0x0000006e5c04723c */ /* 0x040fe20000041804 */
[----:B------:R-:W4:Y:S07]  /*6a00*/  LDSM.16.M88.4 R108, [R123+0x5800] ;  /* 0x005800007b6c783b */ /* 0x000f2e0000000200 */
[C---:B-----5:R-:W-:Y:S08]  /*6a10*/  HMMA.16816.F32.BF16 R104, R92.reuse, R28, R104 ;  /* 0x0000001c5c68723c */ /* 0x060ff00000041868 */
        /* <DEDUP_REMOVED lines=9> */
[----:B----4-:R-:W-:Y:S08]  /*6ab0*/  HMMA.16816.F32.BF16 R4, R88, R110, R4 ;  /* 0x0000006e5804723c */ /* 0x010ff00000041804 */
[C---:B-----5:R-:W-:Y:S08]  /*6ac0*/  HMMA.16816.F32.BF16 R24, R92.reuse, R28, R24 ;  /* 0x0000001c5c18723c */ /* 0x060ff00000041818 */
[----:B------:R-:W-:Y:S01]  /*6ad0*/  HMMA.16816.F32.BF16 R20, R92, R30, R20 ;  /* 0x0000001e5c14723c */ /* 0x000fe20000041814 */
[----:B------:R-:W-:-:S05]  /*6ae0*/  IMAD.SHL.U32 R30, R0, 0x40, RZ ;  /* 0x00000040001e7824 */ /* 0x000fca00078e00ff */
[----:B------:R-:W-:Y:S02]  /*6af0*/  LOP3.LUT R29, R30, R87, RZ, 0xfc, !PT ;  /* 0x000000571e1d7212 */ /* 0x000fe400078efcff */
[----:B------:R-:W-:Y:S03]  /*6b00*/  HMMA.16816.F32.BF16 R8, R88, R108, R8 ;  /* 0x0000006c5808723c */ /* 0x000fe60000041808 */
[-C--:B---3--:R-:W-:Y:S01]  /*6b10*/  FMUL.FTZ R24, R24, R125.reuse ;  /* 0x0000007d18187220 */ /* 0x088fe20000410000 */
[-C--:B------:R-:W-:Y:S01]  /*6b20*/  FMUL.FTZ R25, R25, R125.reuse ;  /* 0x0000007d19197220 */ /* 0x080fe20000410000 */
[----:B------:R-:W-:Y:S02]  /*6b30*/  IMAD.IADD R31, R29, 0x1, R118 ;  /* 0x000000011d1f7824 */ /* 0x000fe400078e0276 */
[----:B------:R3:W4:Y:S01]  /*6b40*/  MUFU.TANH R133, R24 ;  /* 0x0000001800857308 */ /* 0x0007220000002400 */
[----:B-1----:R-:W-:Y:S02]  /*6b50*/  HMMA.16816.F32.BF16 R16, R92, R96, R16 ;  /* 0x000000605c10723c */ /* 0x002fe40000041810 */
[C-C-:B------:R-:W-:Y:S01]  /*6b60*/  IADD3 R28, PT, PT, R121.reuse, 0x80, -R31.reuse ;  /* 0x00000080791c7810 */ /* 0x140fe20007ffe81f */
[-C--:B------:R-:W-:Y:S01]  /*6b70*/  FMUL.FTZ R20, R20, R125.reuse ;  /* 0x0000007d14147220 */ /* 0x080fe20000410000 */
[--C-:B------:R-:W-:Y:S01]  /*6b80*/  IADD3 R124, PT, PT, R121, 0x7f, -R31.reuse ;  /* 0x0000007f797c7810 */ /* 0x100fe20007ffe81f */
[-C--:B------:R-:W-:Y:S01]  /*6b90*/  FMUL.FTZ R135, R21, R125.reuse ;  /* 0x0000007d15877220 */ /* 0x080fe20000410000 */
[----:B------:R-:W-:Y:S01]  /*6ba0*/  IABS R28, R28 ;  /* 0x0000001c001c7213 */ /* 0x000fe20000000000 */
[----:B------:R-:W1:Y:S01]  /*6bb0*/  MUFU.TANH R25, R25 ;  /* 0x0000001900197308 */ /* 0x000e620000002400 */
[C---:B--2---:R-:W-:Y:S01]  /*6bc0*/  HMMA.16816.F32.BF16 R100, R88.reuse, R34, R100 ;  /* 0x000000225864723c */ /* 0x044fe20000041864 */
[-C--:B------:R-:W-:Y:S01]  /*6bd0*/  FMUL.FTZ R35, R26, R125.reuse ;  /* 0x0000007d1a237220 */ /* 0x080fe20000410000 */
[----:B------:R-:W-:Y:S01]  /*6be0*/  IABS R124, R124 ;  /* 0x0000007c007c7213 */ /* 0x000fe20000000000 */
[----:B------:R-:W-:Y:S01]  /*6bf0*/  VIADD R21, R29, 0xffffff88 ;  /* 0xffffff881d157836 */ /* 0x000fe20000000000 */
[----:B------:R-:W-:Y:S01]  /*6c00*/  I2FP.F32.S32 R28, R28 ;  /* 0x0000001c001c7245 */ /* 0x000fe20000201400 */
[-C--:B------:R-:W-:Y:S01]  /*6c10*/  FMUL.FTZ R23, R23, R125.reuse ;  /* 0x0000007d17177220 */ /* 0x080fe20000410000 */
[----:B------:R-:W-:Y:S01]  /*6c20*/  I2FP.F32.S32 R124, R124 ;  /* 0x0000007c007c7245 */ /* 0x000fe20000201400 */
[----:B------:R-:W-:Y:S01]  /*6c30*/  MUFU.TANH R35, R35 ;  /* 0x0000002300237308 */ /* 0x000fe20000002400 */
[-C--:B---3--:R-:W-:Y:S01]  /*6c40*/  FMUL.FTZ R24, R27, R125.reuse ;  /* 0x0000007d1b187220 */ /* 0x088fe20000410000 */
[----:B------:R-:W-:Y:S01]  /*6c50*/  HMMA.16816.F32.BF16 R104, R88, R32, R104 ;  /* 0x000000205868723c */ /* 0x000fe20000041868 */
[----:B------:R-:W-:Y:S01]  /*6c60*/  IADD3 R33, PT, PT, R121, 0x78, -R31 ;  /* 0x0000007879217810 */ /* 0x000fe20007ffe81f */
[----:B----4-:R-:W-:Y:S01]  /*6c70*/  FFMA.FTZ R133, -R156, R28, R133 ;  /* 0x0000001c9c857223 */ /* 0x010fe20000010185 */
[--C-:B------:R-:W-:Y:S01]  /*6c80*/  IADD3 R32, PT, PT, R120, 0x80, -R31.reuse ;  /* 0x0000008078207810 */ /* 0x100fe20007ffe81f */
[----:B------:R-:W-:Y:S01]  /*6c90*/  FMUL.FTZ R18, R18, R125 ;  /* 0x0000007d12127220 */ /* 0x000fe20000410000 */
[----:B------:R-:W-:Y:S01]  /*6ca0*/  IADD3 R27, PT, PT, R120, 0x7f, -R31 ;  /* 0x0000007f781b7810 */ /* 0x000fe20007ffe81f */
[----:B------:R2:W3:Y:S01]  /*6cb0*/  MUFU.TANH R26, R20 ;  /* 0x00000014001a7308 */ /* 0x0004e20000002400 */
[----:B------:R-:W-:Y:S01]  /*6cc0*/  IABS R33, R33 ;  /* 0x0000002100217213 */ /* 0x000fe20000000000 */
[C---:B------:R-:W-:Y:S01]  /*6cd0*/  HMMA.16816.F32.BF16 R12, R92.reuse, R98, R12 ;  /* 0x000000625c0c723c */ /* 0x040fe2000004180c */
[----:B------:R-:W-:Y:S01]  /*6ce0*/  IABS R27, R27 ;  /* 0x0000001b001b7213 */ /* 0x000fe20000000000 */
[----:B-1----:R-:W-:Y:S01]  /*6cf0*/  FFMA.FTZ R124, -R156, R124, R25 ;  /* 0x0000007c9c7c7223 */ /* 0x002fe20000010119 */
[----:B------:R-:W-:Y:S01]  /*6d00*/  I2FP.F32.S32 R33, R33 ;  /* 0x0000002100217245 */ /* 0x000fe20000201400 */
[----:B------:R-:W-:Y:S01]  /*6d10*/  FMUL.FTZ R19, R19, R125 ;  /* 0x0000007d13137220 */ /* 0x000fe20000410000 */
[----:B------:R-:W-:Y:S01]  /*6d20*/  I2FP.F32.S32 R27, R27 ;  /* 0x0000001b001b7245 */ /* 0x000fe20000201400 */
[----:B------:R-:W1:Y:S01]  /*6d30*/  MUFU.TANH R24, R24 ;  /* 0x0000001800187308 */ /* 0x000e620000002400 */
[C-C-:B------:R-:W-:Y:S01]  /*6d40*/  IADD3 R91, PT, PT, R121.reuse, 0x77, -R31.reuse ;  /* 0x00000077795b7810 */ /* 0x140fe20007ffe81f */
[----:B------:R-:W-:Y:S01]  /*6d50*/  HMMA.16816.F32.BF16 R4, R92, R114, R4 ;  /* 0x000000725c04723c */ /* 0x000fe20000041804 */
[----:B------:R-:W-:-:S02]  /*6d60*/  IADD3 R89, PT, PT, R121, 0x70, -R31 ;  /* 0x0000007079597810 */ /* 0x000fc40007ffe81f */
[C-C-:B------:R-:W-:Y:S02]  /*6d70*/  IADD3 R114, PT, PT, R121.reuse, 0x6f, -R31.reuse ;  /* 0x0000006f79727810 */ /* 0x140fe40007ffe81f */
[C-C-:B------:R-:W-:Y:S01]  /*6d80*/  IADD3 R97, PT, PT, R121.reuse, 0x68, -R31.reuse ;  /* 0x0000006879617810 */ /* 0x140fe20007ffe81f */
[----:B------:R-:W-:Y:S01]  /*6d90*/  MUFU.TANH R135, R135 ;  /* 0x0000008700877308 */ /* 0x000fe20000002400 */
[----:B--2---:R-:W-:Y:S01]  /*6da0*/  IABS R20, R32 ;  /* 0x0000002000147213 */ /* 0x004fe20000000000 */
[----:B---3--:R-:W-:Y:S01]  /*6db0*/  FFMA.FTZ R33, -R156, R33, R26 ;  /* 0x000000219c217223 */ /* 0x008fe2000001011a */
[----:B------:R-:W-:Y:S01]  /*6dc0*/  HMMA.16816.F32.BF16 R8, R92, R112, R8 ;  /* 0x000000705c08723c */ /* 0x000fe20000041808 */
[--C-:B------:R-:W-:Y:S01]  /*6dd0*/  IADD3 R109, PT, PT, R121, 0x67, -R31.reuse ;  /* 0x00000067796d7810 */ /* 0x100fe20007ffe81f */
[-C--:B------:R-:W-:Y:S01]  /*6de0*/  FMUL.FTZ R13, R13, R125.reuse ;  /* 0x0000007d0d0d7220 */ /* 0x080fe20000410000 */
[----:B------:R-:W-:Y:S01]  /*6df0*/  I2FP.F32.S32 R20, R20 ;  /* 0x0000001400147245 */ /* 0x000fe20000201400 */
[----:B------:R-:W-:Y:S01]  /*6e00*/  FMUL.FTZ R14, R14, R125 ;  /* 0x0000007d0e0e7220 */ /* 0x000fe20000410000 */
[C-C-:B------:R-:W-:Y:S01]  /*6e10*/  IADD3 R99, PT, PT, R121.reuse, 0x60, -R31.reuse ;  /* 0x0000006079637810 */ /* 0x140fe20007ffe81f */
[----:B------:R-:W-:Y:S01]  /*6e20*/  MUFU.TANH R23, R23 ;  /* 0x0000001700177308 */ /* 0x000fe20000002400 */
[C---:B------:R-:W-:Y:S01]  /*6e30*/  IADD3 R110, PT, PT, R121.reuse, 0x5f, -R31 ;  /* 0x0000005f796e7810 */ /* 0x040fe20007ffe81f */
[C---:B------:R-:W-:Y:S01]  /*6e40*/  FFMA.FTZ R20, -R156.reuse, R20, R35 ;  /* 0x000000149c147223 */ /* 0x040fe20000010123 */
[----:B-1----:R-:W-:Y:S01]  /*6e50*/  FFMA.FTZ R35, -R156, R27, R24 ;  /* 0x0000001b9c237223 */ /* 0x002fe20000010118 */
[--C-:B------:R-:W-:Y:S01]  /*6e60*/  IADD3 R98, PT, PT, R121, 0x58, -R31.reuse ;  /* 0x0000005879627810 */ /* 0x100fe20007ffe81f */
[-C--:B------:R-:W-:Y:S01]  /*6e70*/  FMUL.FTZ R15, R15, R125.reuse ;  /* 0x0000007d0f0f7220 */ /* 0x080fe20000410000 */
[--C-:B------:R-:W-:Y:S01]  /*6e80*/  IADD3 R90, PT, PT, R121, 0x57, -R31.reuse ;  /* 0x00000057795a7810 */ /* 0x100fe20007ffe81f */
[-C--:B------:R-:W-:Y:S01]  /*6e90*/  FMUL.FTZ R5, R5, R125.reuse ;  /* 0x0000007d05057220 */ /* 0x080fe20000410000 */
[C-C-:B------:R-:W-:Y:S01]  /*6ea0*/  IADD3 R34, PT, PT, R121.reuse, 0x50, -R31.reuse ;  /* 0x0000005079227810 */ /* 0x140fe20007ffe81f */
[----:B------:R-:W-:Y:S01]  /*6eb0*/  MUFU.TANH R19, R19 ;  /* 0x0000001300137308 */ /* 0x000fe20000002400 */
[--C-:B------:R-:W-:Y:S01]  /*6ec0*/  IADD3 R28, PT, PT, R121, 0x4f, -R31.reuse ;  /* 0x0000004f791c7810 */ /* 0x100fe20007ffe81f */
[-C--:B------:R-:W-:Y:S01]  /*6ed0*/  FMUL.FTZ R7, R7, R125.reuse ;  /* 0x0000007d07077220 */ /* 0x080fe20000410000 */
[C-C-:B------:R-:W-:Y:S01]  /*6ee0*/  IADD3 R26, PT, PT, R121.reuse, 0x48, -R31.reuse ;  /* 0x00000048791a7810 */ /* 0x140fe20007ffe81f */
[-C--:B------:R-:W-:Y:S01]  /*6ef0*/  FMUL.FTZ R10, R10, R125.reuse ;  /* 0x0000007d0a0a7220 */ /* 0x080fe20000410000 */
[--C-:B------:R-:W-:Y:S01]  /*6f00*/  IADD3 R25, PT, PT, R121, 0x47, -R31.reuse ;  /* 0x0000004779197810 */ /* 0x100fe20007ffe81f */
[----:B------:R-:W-:Y:S01]  /*6f10*/  FMUL.FTZ R11, R11, R125 ;  /* 0x0000007d0b0b7220 */ /* 0x000fe20000410000 */
[C-C-:B------:R-:W-:Y:S01]  /*6f20*/  IADD3 R127, PT, PT, R120.reuse, 0x78, -R31.reuse ;  /* 0x00000078787f7810 */ /* 0x140fe20007ffe81f */
[----:B------:R-:W-:Y:S01]  /*6f30*/  MUFU.TANH R13, R13 ;  /* 0x0000000d000d7308 */ /* 0x000fe20000002400 */
[----:B------:R-:W-:-:S02]  /*6f40*/  IADD3 R123, PT, PT, R120, 0x77, -R31 ;  /* 0x00000077787b7810 */ /* 0x000fc40007ffe81f */
[C-C-:B------:R-:W-:Y:S02]  /*6f50*/  IADD3 R121, PT, PT, R120.reuse, 0x70, -R31.reuse ;  /* 0x0000007078797810 */ /* 0x140fe40007ffe81f */
[C-C-:B------:R-:W-:Y:S02]  /*6f60*/  IADD3 R115, PT, PT, R120.reuse, 0x6f, -R31.reuse ;  /* 0x0000006f78737810 */ /* 0x140fe40007ffe81f */
        /* <DEDUP_REMOVED lines=12> */
[----:B------:R-:W-:Y:S01]  /*7030*/  IADD3 R120, PT, PT, R120, 0x47, -R31 ;  /* 0x0000004778787810 */ /* 0x000fe20007ffe81f */
[----:B------:R-:W-:Y:S01]  /*7040*/  VIADD R31, R29, 0xffffff80 ;  /* 0xffffff801d1f7836 */ /* 0x000fe20000000000 */
[----:B------:R-:W-:-:S02]  /*7050*/  IABS R127, R127 ;  /* 0x0000007f007f7213 */ /* 0x000fc40000000000 */
[----:B------:R-:W-:Y:S02]  /*7060*/  IABS R89, R89 ;  /* 0x0000005900597213 */ /* 0x000fe40000000000 */
[C---:B------:R-:W-:Y:S01]  /*7070*/  ISETP.GE.AND P0, PT, R31.reuse, R140, PT ;  /* 0x0000008c1f00720c */ /* 0x040fe20003f06270 */
[----:B------:R-:W-:Y:S01]  /*7080*/  MUFU.TANH R7, R7 ;  /* 0x0000000700077308 */ /* 0x000fe20000002400 */
[----:B------:R-:W-:Y:S02]  /*7090*/  ISETP.GE.AND P6, PT, R31, R139, PT ;  /* 0x0000008b1f00720c */ /* 0x000fe40003fc6270 */
[----:B------:R-:W-:Y:S02]  /*70a0*/  FSEL R133, R133, -INF , P0 ;  /* 0xff80000085857808 */ /* 0x000fe40000000000 */
[C---:B------:R-:W-:Y:S02]  /*70b0*/  ISETP.GE.AND P2, PT, R31.reuse, R137, PT ;  /* 0x000000891f00720c */ /* 0x040fe40003f46270 */
[----:B------:R-:W-:Y:S01]  /*70c0*/  ISETP.GE.AND P0, PT, R31, R138, PT ;  /* 0x0000008a1f00720c */ /* 0x000fe20003f06270 */
[----:B------:R-:W-:Y:S01]  /*70d0*/  FMUL.FTZ R31, R22, R125 ;  /* 0x0000007d161f7220 */ /* 0x000fe20000410000 */
[----:B------:R-:W-:Y:S01]  /*70e0*/  VIADD R22, R29, 0xffffff81 ;  /* 0xffffff811d167836 */ /* 0x000fe20000000000 */
[----:B------:R-:W-:-:S02]  /*70f0*/  FSEL R171, R133, -INF , !P6 ;  /* 0xff80000085ab7808 */ /* 0x000fc40007000000 */
[----:B------:R1:W2:Y:S01]  /*7100*/  MUFU.TANH R133, R31 ;  /* 0x0000001f00857308 */ /* 0x0002a20000002400 */
[----:B------:R-:W-:Y:S02]  /*7110*/  FSEL R20, R20, -INF , P0 ;  /* 0xff80000014147808 */ /* 0x000fe40000000000 */
[C---:B------:R-:W-:Y:S02]  /*7120*/  ISETP.GE.AND P6, PT, R22.reuse, R140, PT ;  /* 0x0000008c1600720c */ /* 0x040fe40003fc6270 */
[----:B------:R-:W-:Y:S02]  /*7130*/  ISETP.GE.AND P0, PT, R22, R139, PT ;  /* 0x0000008b1600720c */ /* 0x000fe40003f06270 */
[----:B------:R-:W-:Y:S02]  /*7140*/  FSEL R124, R124, -INF , P6 ;  /* 0xff8000007c7c7808 */ /* 0x000fe40003000000 */
[----:B------:R-:W-:Y:S02]  /*7150*/  FSEL R20, R20, -INF , !P2 ;  /* 0xff80000014147808 */ /* 0x000fe40005000000 */
[----:B------:R-:W-:-:S02]  /*7160*/  ISETP.GE.AND P6, PT, R22, R138, PT ;  /* 0x0000008a1600720c */ /* 0x000fc40003fc6270 */
[----:B------:R-:W-:Y:S02]  /*7170*/  ISETP.GE.AND P2, PT, R22, R137, PT ;  /* 0x000000891600720c */ /* 0x000fe40003f46270 */
[----:B------:R-:W-:Y:S02]  /*7180*/  IABS R22, R91 ;  /* 0x0000005b00167213 */ /* 0x000fe40000000000 */
[----:B------:R-:W-:Y:S01]  /*7190*/  FSEL R91, R124, -INF , !P0 ;  /* 0xff8000007c5b7808 */ /* 0x000fe20004000000 */
[----:B------:R-:W-:Y:S01]  /*71a0*/  FMUL.FTZ R124, R16, R125 ;  /* 0x0000007d107c7220 */ /* 0x000fe20000410000 */
[----:B------:R-:W-:Y:S02]  /*71b0*/  ISETP.GE.AND P0, PT, R21, R140, PT ;  /* 0x0000008c1500720c */ /* 0x000fe40003f06270 */
[----:B-1----:R-:W-:Y:S02]  /*71c0*/  FSEL R31, R35, -INF , P6 ;  /* 0xff800000231f7808 */ /* 0x002fe40003000000 */
[----:B------:R-:W-:-:S02]  /*71d0*/  I2FP.F32.S32 R127, R127 ;  /* 0x0000007f007f7245 */ /* 0x000fc40000201400 */
[----:B------:R-:W-:Y:S02]  /*71e0*/  FSEL R31, R31, -INF , !P2 ;  /* 0xff8000001f1f7808 */ /* 0x000fe40005000000 */
[----:B------:R-:W-:Y:S01]  /*71f0*/  FSEL R33, R33, -INF , P0 ;  /* 0xff80000021217808 */ /* 0x000fe20000000000 */
[----:B--2---:R-:W-:Y:S01]  /*7200*/  FFMA.FTZ R127, -R156, R127, R133 ;  /* 0x0000007f9c7f7223 */ /* 0x004fe20000010185 */
[C---:B------:R-:W-:Y:S02]  /*7210*/  ISETP.GE.AND P6, PT, R21.reuse, R139, PT ;  /* 0x0000008b1500720c */ /* 0x040fe40003fc6270 */
[----:B------:R-:W-:Y:S02]  /*7220*/  I2FP.F32.S32 R22, R22 ;  /* 0x0000001600167245 */ /* 0x000fe40000201400 */
[C---:B------:R-:W-:Y:S02]  /*7230*/  ISETP.GE.AND P2, PT, R21.reuse, R137, PT ;  /* 0x000000891500720c */ /* 0x040fe40003f46270 */
[----:B------:R-:W-:Y:S01]  /*7240*/  ISETP.GE.AND P0, PT, R21, R138, PT ;  /* 0x0000008a1500720c */ /* 0x000fe20003f06270 */
[----:B------:R-:W-:-:S02]  /*7250*/  VIADD R21, R29, 0xffffff89 ;  /* 0xffffff891d157836 */ /* 0x000fc40000000000 */
[----:B------:R-:W-:Y:S01]  /*7260*/  FFMA.FTZ R22, -R156, R22, R135 ;  /* 0x000000169c167223 */ /* 0x000fe20000010187 */
[----:B------:R-:W-:Y:S01]  /*7270*/  FSEL R33, R33, -INF , !P6 ;  /* 0xff80000021217808 */ /* 0x000fe20007000000 */
[----:B------:R-:W-:Y:S01]  /*7280*/  FMUL.FTZ R135, R9, R125 ;  /* 0x0000007d09877220 */ /* 0x000fe20000410000 */
[----:B------:R-:W-:Y:S01]  /*7290*/  FSEL R35, R127, -INF , P0 ;  /* 0xff8000007f237808 */ /* 0x000fe20000000000 */
[----:B------:R-:W-:Y:S01]  /*72a0*/  MUFU.TANH R9, R10 ;  /* 0x0000000a00097308 */ /* 0x000fe20000002400 */
[----:B------:R-:W-:Y:S02]  /*72b0*/  ISETP.GE.AND P0, PT, R21, R140, PT ;  /* 0x0000008c1500720c */ /* 0x000fe40003f06270 */
[----:B------:R-:W-:Y:S02]  /*72c0*/  FSEL R35, R35, -INF , !P2 ;  /* 0xff80000023237808 */ /* 0x000fe40005000000 */
[----:B------:R-:W-:Y:S02]  /*72d0*/  FSEL R22, R22, -INF , P0 ;  /* 0xff80000016167808 */ /* 0x000fe40000000000 */
[C---:B------:R-:W-:Y:S01]  /*72e0*/  ISETP.GE.AND P6, PT, R21.reuse, R139, PT ;  /* 0x0000008b1500720c */ /* 0x040fe20003fc6270 */
[----:B------:R-:W-:Y:S01]  /*72f0*/  MUFU.TANH R135, R135 ;  /* 0x0000008700877308 */ /* 0x000fe20000002400 */
[----:B------:R-:W-:-:S02]  /*7300*/  ISETP.GE.AND P2, PT, R21, R137, PT ;  /* 0x000000891500720c */ /* 0x000fc40003f46270 */
[----:B------:R-:W-:Y:S02]  /*7310*/  ISETP.GE.AND P0, PT, R21, R138, PT ;  /* 0x0000008a1500720c */ /* 0x000fe40003f06270 */
[----:B------:R-:W-:Y:S01]  /*7320*/  IABS R16, R123 ;  /* 0x0000007b00107213 */ /* 0x000fe20000000000 */
[----:B------:R-:W-:Y:S01]  /*7330*/  FMUL.FTZ R123, R17, R125 ;  /* 0x0000007d117b7220 */ /* 0x000fe20000410000 */
[----:B------:R-:W-:Y:S01]  /*7340*/  I2FP.F32.S32 R134, R89 ;  /* 0x0000005900867245 */ /* 0x000fe20000201400 */
[----:B------:R-:W1:Y:S01]  /*7350*/  MUFU.TANH R21, R124 ;  /* 0x0000007c00157308 */ /* 0x000e620000002400 */
[----:B------:R-:W-:Y:S02]  /*7360*/  I2FP.F32.S32 R16, R16 ;  /* 0x0000001000107245 */ /* 0x000fe40000201400 */
[----:B------:R-:W-:Y:S02]  /*7370*/  FSEL R89, R22, -INF , !P6 ;  /* 0xff80000016597808 */ /* 0x000fe40007000000 */
[----:B------:R-:W-:Y:S01]  /*7380*/  IABS R121, R121 ;  /* 0x0000007900797213 */ /* 0x000fe20000000000 */
[----:B------:R-:W-:Y:S01]  /*7390*/  FFMA.FTZ R16, -R156, R16, R23 ;  /* 0x000000109c107223 */ /* 0x000fe20000010117 */
[----:B------:R-:W-:Y:S01]  /*73a0*/  VIADD R23, R29, 0xffffff90 ;  /* 0xffffff901d177836 */ /* 0x000fe20000000000 */
[----:B------:R-:W2:Y:S01]  /*73b0*/  MUFU.TANH R123, R123 ;  /* 0x0000007b007b7308 */ /* 0x000ea20000002400 */
[----:B------:R-:W-:-:S02]  /*73c0*/  IABS R114, R114 ;  /* 0x0000007200727213 */ /* 0x000fc40000000000 */
[----:B------:R-:W-:Y:S02]  /*73d0*/  FSEL R16, R16, -INF , P0 ;  /* 0xff80000010107808 */ /* 0x000fe40000000000 */
[C---:B------:R-:W-:Y:S02]  /*73e0*/  ISETP.GE.AND P6, PT, R23.reuse, R140, PT ;  /* 0x0000008c1700720c */ /* 0x040fe40003fc6270 */
[----:B------:R-:W-:Y:S01]  /*73f0*/  FSEL R17, R16, -INF , !P2 ;  /* 0xff80000010117808 */ /* 0x000fe20005000000 */
[----:B-1----:R-:W-:Y:S01]  /*7400*/  FFMA.FTZ R21, -R156, R134, R21 ;  /* 0x000000869c157223 */ /* 0x002fe20000010115 */
[C---:B------:R-:W-:Y:S02]  /*7410*/  ISETP.GE.AND P0, PT, R23.reuse, R139, PT ;  /* 0x0000008b1700720c */ /* 0x040fe40003f06270 */
[----:B------:R-:W-:Y:S02]  /*7420*/  ISETP.GE.AND P2, PT, R23, R137, PT ;  /* 0x000000891700720c */ /* 0x000fe40003f46270 */
[----:B------:R-:W-:-:S02]  /*7430*/  FSEL R21, R21, -INF , P6 ;  /* 0xff80000015157808 */ /* 0x000fc40003000000 */
[----:B------:R-:W-:Y:S02]  /*7440*/  ISETP.GE.AND P6, PT, R23, R138, PT ;  /* 0x0000008a1700720c */ /* 0x000fe40003fc6270 */
[----:B------:R-:W1:Y:S01]  /*7450*/  MUFU.TANH R23, R18 ;  /* 0x0000001200177308 */ /* 0x000e620000002400 */
[----:B------:R-:W-:Y:S02]  /*7460*/  I2FP.F32.S32 R16, R121 ;  /* 0x0000007900107245 */ /* 0x000fe40000201400 */
[----:B------:R-:W-:Y:S02]  /*7470*/  I2FP.F32.S32 R114, R114 ;  /* 0x0000007200727245 */ /* 0x000fe40000201400 */
[----:B------:R-:W-:Y:S02]  /*7480*/  IABS R115, R115 ;  /* 0x0000007300737213 */ /* 0x000fe40000000000 */
[----:B------:R-:W-:Y:S01]  /*7490*/  IABS R109, R109 ;  /* 0x0000006d006d7213 */ /* 0x000fe20000000000 */
[----:B--2---:R-:W-:Y:S01]  /*74a0*/  FFMA.FTZ R114, -R156, R114, R123 ;  /* 0x000000729c727223 */ /* 0x004fe2000001017b */
[----:B------:R-:W-:-:S02]  /*74b0*/  I2FP.F32.S32 R115, R115 ;  /* 0x0000007300737245 */ /* 0x000fc40000201400 */
[----:B------:R-:W-:Y:S02]  /*74c0*/  IABS R113, R113 ;  /* 0x0000007100717213 */ /* 0x000fe40000000000 */
[----:B------:R-:W-:Y:S01]  /*74d0*/  IABS R112, R112 ;  /* 0x0000007000707213 */ /* 0x000fe20000000000 */
[C---:B------:R-:W-:Y:S01]  /*74e0*/  FFMA.FTZ R19, -R156.reuse, R115, R19 ;  /* 0x000000739c137223 */ /* 0x040fe20000010113 */
[----:B------:R-:W-:Y:S01]  /*74f0*/  IABS R99, R99 ;  /* 0x0000006300637213 */ /* 0x000fe20000000000 */
[----:B-1----:R-:W-:Y:S01]  /*7500*/  FFMA.FTZ R16, -R156, R16, R23 ;  /* 0x000000109c107223 */ /* 0x002fe20000010117 */
[----:B------:R-:W-:Y:S01]  /*7510*/  FMUL.FTZ R23, R12, R125 ;  /* 0x0000007d0c177220 */ /* 0x000fe20000410000 */
[----:B------:R-:W-:Y:S01]  /*7520*/  VIADD R12, R29, 0xffffff91 ;  /* 0xffffff911d0c7836 */ /* 0x000fe20000000000 */
[----:B------:R-:W-:Y:S02]  /*7530*/  IABS R18, R97 ;  /* 0x0000006100127213 */ /* 0x000fe40000000000 */
[----:B------:R-:W-:-:S02]  /*7540*/  FSEL R97, R21, -INF , !P0 ;  /* 0xff80000015617808 */ /* 0x000fc40004000000 */
[----:B------:R-:W1:Y:S01]  /*7550*/  MUFU.TANH R23, R23 ;  /* 0x0000001700177308 */ /* 0x000e620000002400 */
[----:B------:R-:W-:Y:S02]  /*7560*/  ISETP.GE.AND P0, PT, R12, R140, PT ;  /* 0x0000008c0c00720c */ /* 0x000fe40003f06270 */
[----:B------:R-:W-:Y:S02]  /*7570*/  FSEL R16, R16, -INF , P6 ;  /* 0xff80000010107808 */ /* 0x000fe40003000000 */
[----:B------:R-:W-:Y:S02]  /*7580*/  FSEL R114, R114, -INF , P0 ;  /* 0xff80000072727808 */ /* 0x000fe40000000000 */
[----:B------:R-:W-:Y:S02]  /*7590*/  ISETP.GE.AND P0, PT, R12, R138, PT ;  /* 0x0000008a0c00720c */ /* 0x000fe40003f06270 */
[----:B------:R-:W-:Y:S01]  /*75a0*/  FSEL R169, R16, -INF , !P2 ;  /* 0xff80000010a97808 */ /* 0x000fe20005000000 */
[----:B------:R-:W-:Y:S01]  /*75b0*/  FMUL.FTZ R16, R4, R125 ;  /* 0x0000007d04107220 */ /* 0x000fe20000410000 */
[----:B------:R-:W-:Y:S01]  /*75c0*/  ISETP.GE.AND P6, PT, R12, R139, PT ;  /* 0x0000008b0c00720c */ /* 0x000fe20003fc6270 */
[----:B------:R-:W-:Y:S01]  /*75d0*/  VIADD R4, R29, 0xffffffa1 ;  /* 0xffffffa11d047836 */ /* 0x000fe20000000000 */
[----:B------:R-:W-:-:S02]  /*75e0*/  I2FP.F32.S32 R18, R18 ;  /* 0x0000001200127245 */ /* 0x000fc40000201400 */
[----:B------:R-:W-:Y:S01]  /*75f0*/  ISETP.GE.AND P2, PT, R12, R137, PT ;  /* 0x000000890c00720c */ /* 0x000fe20003f46270 */
[----:B------:R-:W-:Y:S01]  /*7600*/  VIADD R12, R29, 0xffffff98 ;  /* 0xffffff981d0c7836 */ /* 0x000fe20000000000 */
[----:B------:R-:W-:Y:S01]  /*7610*/  FSEL R19, R19, -INF , P0 ;  /* 0xff80000013137808 */ /* 0x000fe20000000000 */
[----:B-1----:R-:W-:Y:S01]  /*7620*/  FFMA.FTZ R18, -R156, R18, R23 ;  /* 0x000000129c127223 */ /* 0x002fe20000010117 */
[----:B------:R-:W-:Y:S02]  /*7630*/  FSEL R23, R114, -INF , !P6 ;  /* 0xff80000072177808 */ /* 0x000fe40007000000 */
[----:B------:R-:W-:Y:S02]  /*7640*/  ISETP.GE.AND P0, PT, R12, R140, PT ;  /* 0x0000008c0c00720c */ /* 0x000fe40003f06270 */
[----:B------:R-:W-:Y:S02]  /*7650*/  FSEL R155, R19, -INF , !P2 ;  /* 0xff800000139b7808 */ /* 0x000fe40005000000 */
[----:B------:R1:W2:Y:S01]  /*7660*/  MUFU.TANH R19, R14 ;  /* 0x0000000e00137308 */ /* 0x0002a20000002400 */
[----:B------:R-:W-:-:S02]  /*7670*/  FSEL R18, R18, -INF , P0 ;  /* 0xff80000012127808 */ /* 0x000fc40000000000 */
[C---:B------:R-:W-:Y:S02]  /*7680*/  ISETP.GE.AND P6, PT, R12.reuse, R139, PT ;  /* 0x0000008b0c00720c */ /* 0x040fe40003fc6270 */
[C---:B------:R-:W-:Y:S02]  /*7690*/  ISETP.GE.AND P2, PT, R12.reuse, R137, PT ;  /* 0x000000890c00720c */ /* 0x040fe40003f46270 */
[----:B------:R-:W-:Y:S02]  /*76a0*/  ISETP.GE.AND P0, PT, R12, R138, PT ;  /* 0x0000008a0c00720c */ /* 0x000fe40003f06270 */
[----:B------:R-:W-:Y:S02]  /*76b0*/  I2FP.F32.S32 R12, R109 ;  /* 0x0000006d000c7245 */ /* 0x000fe40000201400 */
[----:B------:R-:W-:Y:S02]  /*76c0*/  I2FP.F32.S32 R112, R112 ;  /* 0x0000007000707245 */ /* 0x000fe40000201400 */
[----:B------:R-:W-:Y:S01]  /*76d0*/  I2FP.F32.S32 R99, R99 ;  /* 0x0000006300637245 */ /* 0x000fe20000201400 */
[----:B------:R-:W-:Y:S01]  /*76e0*/  FFMA.FTZ R13, -R156, R12, R13 ;  /* 0x0000000c9c0d7223 */ /* 0x000fe2000001010d */
[----:B------:R-:W-:Y:S01]  /*76f0*/  FMUL.FTZ R12, R8, R125 ;  /* 0x0000007d080c7220 */ /* 0x000fe20000410000 */
[----:B------:R-:W-:Y:S01]  /*7700*/  I2FP.F32.S32 R8, R113 ;  /* 0x0000007100087245 */ /* 0x000fe20000201400 */
[----:B-1----:R-:W-:-:S02]  /*7710*/  VIADD R14, R29, 0xffffff99 ;  /* 0xffffff991d0e7836 */ /* 0x002fc40000000000 */
[----:B------:R-:W-:Y:S01]  /*7720*/  FFMA.FTZ R15, -R156, R112, R15 ;  /* 0x000000709c0f7223 */ /* 0x000fe2000001010f */
[----:B------:R-:W1:Y:S01]  /*7730*/  MUFU.TANH R113, R12 ;  /* 0x0000000c00717308 */ /* 0x000e620000002400 */
[----:B------:R-:W-:Y:S01]  /*7740*/  FSEL R21, R18, -INF , !P6 ;  /* 0xff80000012157808 */ /* 0x000fe20007000000 */
[----:B--2---:R-:W-:Y:S01]  /*7750*/  FFMA.FTZ R8, -R156, R8, R19 ;  /* 0x000000089c087223 */ /* 0x004fe20000010113 */
[----:B------:R-:W-:Y:S01]  /*7760*/  ISETP.GE.AND P6, PT, R14, R139, PT ;  /* 0x0000008b0e00720c */ /* 0x000fe20003fc6270 */
[----:B------:R-:W-:Y:S01]  /*7770*/  FMUL.FTZ R19, R6, R125 ;  /* 0x0000007d06137220 */ /* 0x000fe20000410000 */
[----:B------:R-:W-:Y:S02]  /*7780*/  IABS R111, R111 ;  /* 0x0000006f006f7213 */ /* 0x000fe40000000000 */
[----:B------:R-:W-:Y:S02]  /*7790*/  FSEL R8, R8, -INF , P0 ;  /* 0xff80000008087808 */ /* 0x000fe40000000000 */
[----:B------:R-:W-:Y:S01]  /*77a0*/  ISETP.GE.AND P0, PT, R14, R140, PT ;  /* 0x0000008c0e00720c */ /* 0x000fe20003f06270 */
[----:B------:R-:W-:Y:S01]  /*77b0*/  MUFU.TANH R19, R19 ;  /* 0x0000001300137308 */ /* 0x000fe20000002400 */
[----:B------:R-:W-:Y:S01]  /*77c0*/  FSEL R109, R8, -INF , !P2 ;  /* 0xff800000086d7808 */ /* 0x000fe20005000000 */
[----:B------:R-:W-:Y:S01]  /*77d0*/  VIADD R8, R29, 0xffffffa0 ;  /* 0xffffffa01d087836 */ /* 0x000fe20000000000 */
[----:B------:R-:W-:-:S02]  /*77e0*/  FSEL R13, R13, -INF , P0 ;  /* 0xff8000000d0d7808 */ /* 0x000fc40000000000 */
[C---:B------:R-:W-:Y:S02]  /*77f0*/  ISETP.GE.AND P0, PT, R14.reuse, R138, PT ;  /* 0x0000008a0e00720c */ /* 0x040fe40003f06270 */
[----:B------:R-:W-:Y:S01]  /*7800*/  ISETP.GE.AND P2, PT, R14, R137, PT ;  /* 0x000000890e00720c */ /* 0x000fe20003f46270 */
[----:B-1----:R-:W-:Y:S01]  /*7810*/  FFMA.FTZ R113, -R156, R99, R113 ;  /* 0x000000639c717223 */ /* 0x002fe20000010171 */
[----:B------:R-:W-:Y:S02]  /*7820*/  FSEL R15, R15, -INF , P0 ;  /* 0xff8000000f0f7808 */ /* 0x000fe40000000000 */
[----:B------:R-:W-:Y:S02]  /*7830*/  FSEL R99, R13, -INF , !P6 ;  /* 0xff8000000d637808 */ /* 0x000fe40007000000 */
[----:B------:R-:W-:Y:S02]  /*7840*/  FSEL R153, R15, -INF , !P2 ;  /* 0xff8000000f997808 */ /* 0x000fe40005000000 */
[----:B------:R-:W1:Y:S01]  /*7850*/  LDSM.16.M88.4 R12, [R126+0x5c00] ;  /* 0x005c00007e0c783b */ /* 0x000e620000000200 */
[----:B------:R-:W-:Y:S01]  /*7860*/  ISETP.GE.AND P0, PT, R8, R140, PT ;  /* 0x0000008c0800720c */ /* 0x000fe20003f06270 */
[----:B------:R-:W-:-:S04]  /*7870*/  DEPBAR.LE SB0, 0x0 ;  /* 0x000080000000791a */ /* 0x000fc80000000000 */
[----:B------:R-:W-:Y:S02]  /*7880*/  FSEL R123, R113, -INF , P0 ;  /* 0xff800000717b7808 */ /* 0x000fe40000000000 */
[C---:B------:R-:W-:Y:S02]  /*7890*/  ISETP.GE.AND P6, PT, R8.reuse, R139, PT ;  /* 0x0000008b0800720c */ /* 0x040fe40003fc6270 */
[C---:B------:R-:W-:Y:S02]  /*78a0*/  ISETP.GE.AND P2, PT, R8.reuse, R137, PT ;  /* 0x000000890800720c */ /* 0x040fe40003f46270 */
[----:B------:R-:W-:Y:S02]  /*78b0*/  ISETP.GE.AND P0, PT, R8, R138, PT ;  /* 0x0000008a0800720c */ /* 0x000fe40003f06270 */
[----:B------:R-:W-:Y:S02]  /*78c0*/  IABS R110, R110 ;  /* 0x0000006e006e7213 */ /* 0x000fe40000000000 */
[----:B------:R-:W-:-:S02]  /*78d0*/  I2FP.F32.S32 R8, R111 ;  /* 0x0000006f00087245 */ /* 0x000fc40000201400 */
[----:B------:R-:W-:Y:S02]  /*78e0*/  I2FP.F32.S32 R110, R110 ;  /* 0x0000006e006e7245 */ /* 0x000fe40000201400 */
[----:B------:R-:W-:Y:S01]  /*78f0*/  FSEL R123, R123, -INF , !P6 ;  /* 0xff8000007b7b7808 */ /* 0x000fe20007000000 */
[----:B------:R-:W-:Y:S01]  /*7900*/  FFMA.FTZ R8, -R156, R8, R9 ;  /* 0x000000089c087223 */ /* 0x000fe20000010109 */
[----:B------:R-:W-:Y:S01]  /*7910*/  ISETP.GE.AND P6, PT, R4, R140, PT ;  /* 0x0000008c0400720c */ /* 0x000fe20003fc6270 */
[----:B------:R-:W-:Y:S01]  /*7920*/  FFMA.FTZ R135, -R156, R110, R135 ;  /* 0x0000006e9c877223 */ /* 0x000fe20000010187 */
[----:B------:R-:W2:Y:S01]  /*7930*/  MUFU.TANH R9, R16 ;  /* 0x0000001000097308 */ /* 0x000ea20000002400 */
[----:B------:R-:W-:Y:S02]  /*7940*/  IABS R10, R98 ;  /* 0x00000062000a7213 */ /* 0x000fe40000000000 */
[----:B------:R-:W-:Y:S02]  /*7950*/  FSEL R113, R8, -INF , P0 ;  /* 0xff80000008717808 */ /* 0x000fe40000000000 */
[----:B------:R-:W-:-:S02]  /*7960*/  IABS R8, R108 ;  /* 0x0000006c00087213 */ /* 0x000fc40000000000 */
[----:B------:R-:W-:Y:S02]  /*7970*/  FSEL R113, R113, -INF , !P2 ;  /* 0xff80000071717808 */ /* 0x000fe40005000000 */
[----:B------:R-:W-:Y:S02]  /*7980*/  FSEL R135, R135, -INF , P6 ;  /* 0xff80000087877808 */ /* 0x000fe40003000000 */
[C---:B------:R-:W-:Y:S02]  /*7990*/  ISETP.GE.AND P0, PT, R4.reuse, R139, PT ;  /* 0x0000008b0400720c */ /* 0x040fe40003f06270 */
[C---:B------:R-:W-:Y:S02]  /*79a0*/  ISETP.GE.AND P2, PT, R4.reuse, R137, PT ;  /* 0x000000890400720c */ /* 0x040fe40003f46270 */
[----:B------:R-:W-:Y:S01]  /*79b0*/  ISETP.GE.AND P6, PT, R4, R138, PT ;  /* 0x0000008a0400720c */ /* 0x000fe20003fc6270 */
[----:B-1----:R-:W-:Y:S01]  /*79c0*/  HMMA.16816.F32.BF16 R104, R92, R12, R104 ;  /* 0x0000000c5c68723c */ /* 0x002fe20000041868 */
[----:B------:R-:W-:Y:S01]  /*79d0*/  I2FP.F32.S32 R4, R8 ;  /* 0x0000000800047245 */ /* 0x000fe20000201400 */
[----:B------:R-:W-:Y:S01]  /*79e0*/  VIADD R8, R29, 0xffffffb0 ;  /* 0xffffffb01d087836 */ /* 0x000fe20000000000 */
[----:B------:R-:W-:-:S02]  /*79f0*/  I2FP.F32.S32 R6, R10 ;  /* 0x0000000a00067245 */ /* 0x000fc40000201400 */
[----:B------:R-:W-:Y:S01]  /*7a00*/  IABS R90, R90 ;  /* 0x0000005a005a7213 */ /* 0x000fe20000000000 */
[C---:B------:R-:W-:Y:S01]  /*7a10*/  FFMA.FTZ R11, -R156.reuse, R4, R11 ;  /* 0x000000049c0b7223 */ /* 0x040fe2000001010b */
[----:B------:R-:W-:Y:S01]  /*7a20*/  VIADD R4, R29, 0xffffffa8 ;  /* 0xffffffa81d047836 */ /* 0x000fe20000000000 */
[----:B------:R-:W-:Y:S01]  /*7a30*/  IABS R96, R96 ;  /* 0x0000006000607213 */ /* 0x000fe20000000000 */
[----:B--2---:R-:W-:Y:S01]  /*7a40*/  FFMA.FTZ R6, -R156, R6, R9 ;  /* 0x000000069c067223 */ /* 0x004fe20000010109 */
[----:B------:R-:W-:Y:S01]  /*7a50*/  I2FP.F32.S32 R90, R90 ;  /* 0x0000005a005a7245 */ /* 0x000fe20000201400 */
[----:B------:R-:W-:Y:S01]  /*7a60*/  HMMA.16816.F32.BF16 R100, R92, R14, R100 ;  /* 0x0000000e5c64723c */ /* 0x000fe20000041864 */
[----:B------:R-:W-:Y:S02]  /*7a70*/  FSEL R135, R135, -INF , !P0 ;  /* 0xff80000087877808 */ /* 0x000fe40004000000 */
[----:B------:R-:W-:Y:S01]  /*7a80*/  ISETP.GE.AND P0, PT, R4, R140, PT ;  /* 0x0000008c0400720c */ /* 0x000fe20003f06270 */
[----:B------:R-:W-:Y:S01]  /*7a90*/  FFMA.FTZ R90, -R156, R90, R5 ;  /* 0x0000005a9c5a7223 */ /* 0x000fe20000010105 */
[----:B------:R-:W-:-:S02]  /*7aa0*/  FSEL R11, R11, -INF , P6 ;  /* 0xff8000000b0b7808 */ /* 0x000fc40003000000 */
[----:B------:R-:W-:Y:S01]  /*7ab0*/  I2FP.F32.S32 R96, R96 ;  /* 0x0000006000607245 */ /* 0x000fe20000201400 */
[-C--:B------:R-:W-:Y:S01]  /*7ac0*/  FMUL.FTZ R5, R104, R125.reuse ;  /* 0x0000007d68057220 */ /* 0x080fe20000410000 */
[----:B------:R-:W-:Y:S01]  /*7ad0*/  FSEL R121, R11, -INF , !P2 ;  /* 0xff8000000b797808 */ /* 0x000fe20005000000 */
[----:B------:R-:W-:Y:S01]  /*7ae0*/  FMUL.FTZ R105, R105, R125 ;  /* 0x0000007d69697220 */ /* 0x000fe20000410000 */
[----:B------:R-:W-:Y:S01]  /*7af0*/  FSEL R6, R6, -INF , P0 ;  /* 0xff80000006067808 */ /* 0x000fe20000000000 */
[----:B------:R-:W-:Y:S01]  /*7b00*/  FFMA.FTZ R19, -R156, R96, R19 ;  /* 0x000000609c137223 */ /* 0x000fe20000010113 */
[C---:B------:R-:W-:Y:S01]  /*7b10*/  ISETP.GE.AND P6, PT, R4.reuse, R139, PT ;  /* 0x0000008b0400720c */ /* 0x040fe20003fc6270 */
[----:B------:R-:W1:Y:S01]  /*7b20*/  MUFU.TANH R5, R5 ;  /* 0x0000000500057308 */ /* 0x000e620000002400 */
[----:B------:R-:W-:Y:S01]  /*7b30*/  ISETP.GE.AND P2, PT, R4, R137, PT ;  /* 0x000000890400720c */ /* 0x000fe20003f46270 */
[-C--:B------:R-:W-:Y:S01]  /*7b40*/  FMUL.FTZ R106, R106, R125.reuse ;  /* 0x0000007d6a6a7220 */ /* 0x080fe20000410000 */
[----:B------:R-:W-:Y:S01]  /*7b50*/  ISETP.GE.AND P0, PT, R4, R138, PT ;  /* 0x0000008a0400720c */ /* 0x000fe20003f06270 */
[----:B------:R-:W-:Y:S01]  /*7b60*/  VIADD R4, R29, 0xffffffa9 ;  /* 0xffffffa91d047836 */ /* 0x000fe20000000000 */
[----:B------:R-:W-:Y:S01]  /*7b70*/  IABS R88, R88 ;  /* 0x0000005800587213 */ /* 0x000fe20000000000 */
[-C--:B------:R-:W-:Y:S01]  /*7b80*/  FMUL.FTZ R107, R107, R125.reuse ;  /* 0x0000007d6b6b7220 */ /* 0x080fe20000410000 */
[----:B------:R-:W-:Y:S01]  /*7b90*/  FSEL R19, R19, -INF , P0 ;  /* 0xff80000013137808 */ /* 0x000fe20000000000 */
[----:B------:R-:W2:Y:S01]  /*7ba0*/  MUFU.TANH R9, R106 ;  /* 0x0000006a00097308 */ /* 0x000ea20000002400 */
[----:B------:R-:W-:Y:S01]  /*7bb0*/  ISETP.GE.AND P0, PT, R4, R140, PT ;  /* 0x0000008c0400720c */ /* 0x000fe20003f06270 */
[-C--:B------:R-:W-:Y:S01]  /*7bc0*/  FMUL.FTZ R100, R100, R125.reuse ;  /* 0x0000007d64647220 */ /* 0x080fe20000410000 */
[----:B------:R-:W-:Y:S01]  /*7bd0*/  FSEL R127, R6, -INF , !P6 ;  /* 0xff800000067f7808 */ /* 0x000fe20007000000 */
[----:B------:R-:W-:Y:S01]  /*7be0*/  FMUL.FTZ R102, R102, R125 ;  /* 0x0000007d66667220 */ /* 0x000fe20000410000 */
[----:B------:R-:W-:-:S02]  /*7bf0*/  FSEL R111, R19, -INF , !P2 ;  /* 0xff800000136f7808 */ /* 0x000fc40005000000 */
[----:B------:R-:W-:Y:S01]  /*7c00*/  FSEL R133, R90, -INF , P0 ;  /* 0xff8000005a857808 */ /* 0x000fe20000000000 */
[----:B------:R-:W3:Y:S01]  /*7c10*/  MUFU.TANH R105, R105 ;  /* 0x0000006900697308 */ /* 0x000ee20000002400 */
[C---:B------:R-:W-:Y:S02]  /*7c20*/  ISETP.GE.AND P6, PT, R4.reuse, R139, PT ;  /* 0x0000008b0400720c */ /* 0x040fe40003fc6270 */
[C---:B------:R-:W-:Y:S02]  /*7c30*/  ISETP.GE.AND P2, PT, R4.reuse, R137, PT ;  /* 0x000000890400720c */ /* 0x040fe40003f46270 */
[----:B------:R-:W-:Y:S01]  /*7c40*/  ISETP.GE.AND P0, PT, R4, R138, PT ;  /* 0x0000008a0400720c */ /* 0x000fe20003f06270 */
[----:B------:R-:W-:Y:S01]  /*7c50*/  IMAD.MOV.U32 R4, RZ, RZ, R88 ;  /* 0x000000ffff047224 */ /* 0x000fe200078e0058 */
[----:B------:R-:W-:Y:S01]  /*7c60*/  IABS R6, R34 ;  /* 0x0000002200067213 */ /* 0x000fe20000000000 */
[----:B------:R-:W4:Y:S01]  /*7c70*/  MUFU.TANH R107, R107 ;  /* 0x0000006b006b7308 */ /* 0x000f220000002400 */
[----:B------:R-:W-:-:S02]  /*7c80*/  IABS R32, R32 ;  /* 0x0000002000207213 */ /* 0x000fc40000000000 */
[----:B------:R-:W-:Y:S02]  /*7c90*/  I2FP.F32.S32 R6, R6 ;  /* 0x0000000600067245 */ /* 0x000fe40000201400 */
[----:B------:R-:W-:Y:S02]  /*7ca0*/  I2FP.F32.S32 R4, R4 ;  /* 0x0000000400047245 */ /* 0x000fe40000201400 */
[----:B------:R-:W-:Y:S01]  /*7cb0*/  FSEL R133, R133, -INF , !P6 ;  /* 0xff80000085857808 */ /* 0x000fe20007000000 */
[C---:B-1----:R-:W-:Y:S01]  /*7cc0*/  FFMA.FTZ R5, -R156.reuse, R6, R5 ;  /* 0x000000069c057223 */ /* 0x042fe20000010105 */
[----:B------:R-:W-:Y:S01]  /*7cd0*/  IABS R28, R28 ;  /* 0x0000001c001c7213 */ /* 0x000fe20000000000 */
[----:B------:R-:W-:Y:S01]  /*7ce0*/  FFMA.FTZ R4, -R156, R4, R7 ;  /* 0x000000049c047223 */ /* 0x000fe20000010107 */
[----:B------:R-:W-:Y:S01]  /*7cf0*/  ISETP.GE.AND P6, PT, R8, R140, PT ;  /* 0x0000008c0800720c */ /* 0x000fe20003fc6270 */
[-C--:B------:R-:W-:Y:S01]  /*7d00*/  FMUL.FTZ R7, R101, R125.reuse ;  /* 0x0000007d65077220 */ /* 0x080fe20000410000 */
[----:B------:R-:W-:Y:S01]  /*7d10*/  I2FP.F32.S32 R32, R32 ;  /* 0x0000002000207245 */ /* 0x000fe20000201400 */
[----:B------:R-:W-:Y:S01]  /*7d20*/  FMUL.FTZ R125, R103, R125 ;  /* 0x0000007d677d7220 */ /* 0x000fe20000410000 */
[----:B------:R-:W-:-:S02]  /*7d30*/  I2FP.F32.S32 R28, R28 ;  /* 0x0000001c001c7245 */ /* 0x000fc40000201400 */
[----:B------:R-:W-:Y:S01]  /*7d40*/  FSEL R4, R4, -INF , P0 ;  /* 0xff80000004047808 */ /* 0x000fe20000000000 */
[C---:B--2---:R-:W-:Y:S01]  /*7d50*/  FFMA.FTZ R9, -R156.reuse, R32, R9 ;  /* 0x000000209c097223 */ /* 0x044fe20000010109 */
[----:B------:R-:W-:Y:S01]  /*7d60*/  FSEL R5, R5, -INF , P6 ;  /* 0xff80000005057808 */ /* 0x000fe20003000000 */
[----:B---3--:R-:W-:Y:S01]  /*7d70*/  FFMA.FTZ R28, -R156, R28, R105 ;  /* 0x0000001c9c1c7223 */ /* 0x008fe20000010169 */
[C---:B------:R-:W-:Y:S01]  /*7d80*/  ISETP.GE.AND P0, PT, R8.reuse, R139, PT ;  /* 0x0000008b0800720c */ /* 0x040fe20003f06270 */
[----:B------:R-:W-:Y:S01]  /*7d90*/  MUFU.TANH R7, R7 ;  /* 0x0000000700077308 */ /* 0x000fe20000002400 */
[----:B------:R-:W-:Y:S02]  /*7da0*/  ISETP.GE.AND P6, PT, R8, R138, PT ;  /* 0x0000008a0800720c */ /* 0x000fe40003fc6270 */
[----:B------:R-:W-:Y:S02]  /*7db0*/  FSEL R105, R5, -INF , !P0 ;  /* 0xff80000005697808 */ /* 0x000fe40004000000 */
[----:B------:R-:W-:Y:S01]  /*7dc0*/  FSEL R115, R4, -INF , !P2 ;  /* 0xff80000004737808 */ /* 0x000fe20005000000 */
[----:B------:R-:W-:Y:S01]  /*7dd0*/  VIADD R4, R29, 0xffffffb1 ;  /* 0xffffffb11d047836 */ /* 0x000fe20000000000 */
[----:B------:R-:W-:Y:S01]  /*7de0*/  IABS R6, R27 ;  /* 0x0000001b00067213 */ /* 0x000fe20000000000 */
[----:B------:R-:W1:Y:S01]  /*7df0*/  MUFU.TANH R5, R100 ;  /* 0x0000006400057308 */ /* 0x000e620000002400 */
[----:B------:R-:W-:-:S02]  /*7e00*/  FSEL R9, R9, -INF , P6 ;  /* 0xff80000009097808 */ /* 0x000fc40003000000 */
[----:B------:R-:W-:Y:S02]  /*7e10*/  ISETP.GE.AND P2, PT, R8, R137, PT ;  /* 0x000000890800720c */ /* 0x000fe40003f46270 */
[----:B------:R-:W-:Y:S02]  /*7e20*/  I2FP.F32.S32 R6, R6 ;  /* 0x0000000600067245 */ /* 0x000fe40000201400 */
[----:B------:R-:W-:Y:S01]  /*7e30*/  ISETP.GE.AND P0, PT, R4, R140, PT ;  /* 0x0000008c0400720c */ /* 0x000fe20003f06270 */
[----:B------:R-:W-:Y:S01]  /*7e40*/  MUFU.TANH R125, R125 ;  /* 0x0000007d007d7308 */ /* 0x000fe20000002400 */
[----:B------:R-:W-:Y:S01]  /*7e50*/  FSEL R27, R9, -INF , !P2 ;  /* 0xff800000091b7808 */ /* 0x000fe20005000000 */
[----:B----4-:R-:W-:Y:S01]  /*7e60*/  FFMA.FTZ R6, -R156, R6, R107 ;  /* 0x000000069c067223 */ /* 0x010fe2000001016b */
[----:B------:R-:W-:Y:S02]  /*7e70*/  IABS R26, R26 ;  /* 0x0000001a001a7213 */ /* 0x000fe40000000000 */
[----:B------:R-:W-:-:S02]  /*7e80*/  FSEL R28, R28, -INF , P0 ;  /* 0xff8000001c1c7808 */ /* 0x000fc40000000000 */
[C---:B------:R-:W-:Y:S01]  /*7e90*/  ISETP.GE.AND P0, PT, R4.reuse, R138, PT ;  /* 0x0000008a0400720c */ /* 0x040fe20003f06270 */
[----:B------:R-:W2:Y:S01]  /*7ea0*/  MUFU.TANH R9, R102 ;  /* 0x0000006600097308 */ /* 0x000ea20000002400 */
[----:B------:R-:W-:Y:S01]  /*7eb0*/  IABS R25, R25 ;  /* 0x0000001900197213 */ /* 0x000fe20000000000 */
[----:B------:R-:W-:Y:S01]  /*7ec0*/  BAR.SYNC.DEFER_BLOCKING 0x0 ;  /* 0x0000000000007b1d */ /* 0x000fe20000010000 */
[C---:B------:R-:W-:Y:S02]  /*7ed0*/  ISETP.GE.AND P6, PT, R4.reuse, R139, PT ;  /* 0x0000008b0400720c */ /* 0x040fe40003fc6270 */
[----:B------:R-:W-:Y:S01]  /*7ee0*/  ISETP.GE.AND P2, PT, R4, R137, PT ;  /* 0x000000890400720c */ /* 0x000fe20003f46270 */
[C---:B------:R-:W-:Y:S01]  /*7ef0*/  VIADD R4, R29.reuse, 0xffffffb8 ;  /* 0xffffffb81d047836 */ /* 0x040fe20000000000 */
[----:B------:R-:W-:Y:S01]  /*7f00*/  I2FP.F32.S32 R26, R26 ;  /* 0x0000001a001a7245 */ /* 0x000fe20000201400 */
[----:B------:R-:W-:Y:S01]  /*7f10*/  VIADD R29, R29, 0xffffffb9 ;  /* 0xffffffb91d1d7836 */ /* 0x000fe20000000000 */
[----:B------:R-:W-:Y:S01]  /*7f20*/  FSEL R8, R6, -INF , P0 ;  /* 0xff80000006087808 */ /* 0x000fe20000000000 */
[----:B------:R-:W-:Y:S01]  /*7f30*/  IMAD.MOV.U32 R6, RZ, RZ, R25 ;  /* 0x000000ffff067224 */ /* 0x000fe200078e0019 */
[----:B------:R-:W-:Y:S01]  /*7f40*/  IABS R24, R24 ;  /* 0x0000001800187213 */ /* 0x000fe20000000000 */
[----:B-1----:R-:W-:Y:S01]  /*7f50*/  FFMA.FTZ R5, -R156, R26, R5 ;  /* 0x0000001a9c057223 */ /* 0x002fe20000010105 */
[----:B------:R-:W-:Y:S01]  /*7f60*/  FSEL R103, R28, -INF , !P6 ;  /* 0xff8000001c677808 */ /* 0x000fe20007000000 */
[----:B------:R-:W-:Y:S01]  /*7f70*/  VIADD R28, R0, 0xfffffffe ;  /* 0xfffffffe001c7836 */ /* 0x000fe20000000000 */
[----:B------:R-:W-:-:S02]  /*7f80*/  ISETP.GE.AND P6, PT, R4, R140, PT ;  /* 0x0000008c0400720c */ /* 0x000fc40003fc6270 */
[----:B------:R-:W-:Y:S02]  /*7f90*/  I2FP.F32.S32 R24, R24 ;  /* 0x0000001800187245 */ /* 0x000fe40000201400 */
[----:B------:R-:W-:Y:S02]  /*7fa0*/  I2FP.F32.S32 R6, R6 ;  /* 0x0000000600067245 */ /* 0x000fe40000201400 */
[----:B------:R-:W-:Y:S01]  /*7fb0*/  ISETP.GE.AND P0, PT, R4, R139, PT ;  /* 0x0000008b0400720c */ /* 0x000fe20003f06270 */
[C---:B--2---:R-:W-:Y:S01]  /*7fc0*/  FFMA.FTZ R9, -R156.reuse, R24, R9 ;  /* 0x000000189c097223 */ /* 0x044fe20000010109 */
[----:B------:R-:W-:Y:S01]  /*7fd0*/  FSEL R5, R5, -INF , P6 ;  /* 0xff80000005057808 */ /* 0x000fe20003000000 */
[----:B------:R-:W-:Y:S01]  /*7fe0*/  FFMA.FTZ R6, -R156, R6, R7 ;  /* 0x000000069c067223 */ /* 0x000fe20000010107 */
        /* <DEDUP_REMOVED lines=12> */
[----:B------:R-:W-:Y:S01]  /*80b0*/  FFMA.FTZ R120, -R156, R120, R125 ;  /* 0x000000789c787223 */ /* 0x000fe2000001017d */
        /* <DEDUP_REMOVED lines=70> */
.L_x_11034:
        /* <DEDUP_REMOVED lines=8> */
.L_x_11035:
[----:B------:R-:W-:Y:S05]  /*85a0*/  BSYNC.RECONVERGENT B0 ;  /* 0x0000000000007941 */ /* 0x000fea0003800200 */
.L_x_11033:
        /* <DEDUP_REMOVED lines=37> */
.L_x_11032:
[----:B------:R-:W-:Y:S05]  /*8800*/  BSYNC.RECONVERGENT B1 ;  /* 0x0000000000017941 */ /* 0x000fea0003800200 */
.L_x_11031:
        /* <DEDUP_REMOVED lines=19> */
[----:B------:R-:W-:-:S03]  /*8940*/  @P6 IADD3 R152, PT, PT, R0, -0x3, RZ ;  /* 0xfffffffd00986810 */ /* 0x000fc60007ffe0ff */
        /* <DEDUP_REMOVED lines=32> */
[----:B------:R-:W-:Y:S01]  /*8b50*/  IADD3 R91, PT, PT, R119, 0x6020, RZ ;  /* 0x00006020775b7810 */ /* 0x000fe20007ffe0ff */
[-CC-:B------:R-:W-:Y:S01]  /*8b60*/  FFMA.FTZ R96, R97, R95.reuse, -R26.reuse ;  /* 0x0000005f61607223 */ /* 0x180fe2000001081a */
[-CC-:B------:R-:W-:Y:S01]  /*8b70*/  FFMA.FTZ R97, R23, R95.reuse, -R26.reuse ;  /* 0x0000005f17617223 */ /* 0x180fe2000001081a */
[----:B------:R-:W-:Y:S01]  /*8b80*/  @P0 IADD3 R91, PT, PT, R4, -0x20, RZ ;  /* 0xffffffe0045b0810 */ /* 0x000fe20007ffe0ff */
[-CC-:B------:R-:W-:Y:S01]  /*8b90*/  FFMA.FTZ R98, R21, R95.reuse, -R26.reuse ;  /* 0x0000005f15627223 */ /* 0x180fe2000001081a */
[-C--:B------:R-:W-:Y:S01]  /*8ba0*/  FFMA.FTZ R99, R99, R95.reuse, -R26 ;  /* 0x0000005f63637223 */ /* 0x080fe2000001081a */
        /* <DEDUP_REMOVED lines=15> */
[----:B------:R-:W-:Y:S01]  /*8ca0*/  LDSM.16.MT88.4 R20, [R91+0x2000] ;  /* 0x002000005b14783b */ /* 0x000fe20000004200 */
[----:B------:R-:W-:Y:S01]  /*8cb0*/  FMUL.FTZ R64, R64, R90 ;  /* 0x0000005a40407220 */ /* 0x000fe20000410000 */
[----:B------:R-:W3:Y:S01]  /*8cc0*/  MUFU.EX2 R32, R32 ;  /* 0x0000002000207308 */ /* 0x000ee20000000800 */
        /* <DEDUP_REMOVED lines=8> */
[--C-:B------:R-:W-:Y:S01]  /*8d50*/  FFMA.FTZ R102, R153, R95, -R94.reuse ;  /* 0x0000005f99667223 */ /* 0x100fe2000001085e */
[-C--:B------:R-:W-:Y:S01]  /*8d60*/  FMUL.FTZ R36, R36, R90.reuse ;  /* 0x0000005a24247220 */ /* 0x080fe20000410000 */
[-C--:B------:R-:W-:Y:S01]  /*8d70*/  FMUL.FTZ R37, R37, R90.reuse ;  /* 0x0000005a25257220 */ /* 0x080fe20000410000 */
[-C--:B------:R-:W-:Y:S01]  /*8d80*/  FMUL.FTZ R40, R40, R90.reuse ;  /* 0x0000005a28287220 */ /* 0x080fe20000410000 */
[-C--:B------:R-:W-:Y:S01]  /*8d90*/  FMUL.FTZ R41, R41, R90.reuse ;  /* 0x0000005a29297220 */ /* 0x080fe20000410000 */
[-C--:B------:R-:W-:Y:S01]  /*8da0*/  FMUL.FTZ R44, R44, R90.reuse ;  /* 0x0000005a2c2c7220 */ /* 0x080fe20000410000 */
[-C--:B------:R-:W-:Y:S01]  /*8db0*/  FMUL.FTZ R45, R45, R90.reuse ;  /* 0x0000005a2d2d7220 */ /* 0x080fe20000410000 */
[----:B------:R-:W1:Y:S01]  /*8dc0*/  MUFU.EX2 R31, R31 ;  /* 0x0000001f001f7308 */ /* 0x000e620000000800 */
[----:B---3--:R-:W-:Y:S01]  /*8dd0*/  F2FP.BF16.F32.PACK_AB R6, R32, R33 ;  /* 0x000000212006723e */ /* 0x008fe200000010ff */
[-C--:B------:R-:W-:Y:S01]  /*8de0*/  FMUL.FTZ R48, R48, R90.reuse ;  /* 0x0000005a30307220 */ /* 0x080fe20000410000 */
[-C--:B------:R-:W-:Y:S01]  /*8df0*/  FMUL.FTZ R49, R49, R90.reuse ;  /* 0x0000005a31317220 */ /* 0x080fe20000410000 */
        /* <DEDUP_REMOVED lines=10> */
[-CC-:B------:R-:W-:Y:S01]  /*8ea0*/  FFMA.FTZ R105, R105, R95.reuse, -R26.reuse ;  /* 0x0000005f69697223 */ /* 0x180fe2000001081a */
[--C-:B------:R-:W-:Y:S01]  /*8eb0*/  FFMA.FTZ R101, R101, R95, -R26.reuse ;  /* 0x0000005f65657223 */ /* 0x100fe2000001081a */
        /* <DEDUP_REMOVED lines=13> */
[----:B---3--:R-:W-:Y:S01]  /*8f90*/  F2FP.BF16.F32.PACK_AB R7, R86, R35 ;  /* 0x000000235607723e */ /* 0x008fe200000010ff */
[----:B------:R-:W3:Y:S01]  /*8fa0*/  LDSM.16.MT88.4 R16, [R119+0x7000] ;  /* 0x007000007710783b */ /* 0x000ee20000004200 */
        /* <DEDUP_REMOVED lines=26> */
[C---:B--2---:R-:W-:Y:S01]  /*9150*/  HMMA.16816.F32.BF16 R72, R4.reuse, R12, R72 ;  /* 0x0000000c0448723c */ /* 0x044fe20000041848 */
[-C--:B------:R-:W-:Y:S01]  /*9160*/  FMUL.FTZ R46, R46, R85.reuse ;  /* 0x000000552e2e7220 */ /* 0x080fe20000410000 */
[-C--:B------:R-:W-:Y:S01]  /*9170*/  FMUL.FTZ R47, R47, R85.reuse ;  /* 0x000000552f2f7220 */ /* 0x080fe20000410000 */
[----:B------:R-:W-:Y:S01]  /*9180*/  MUFU.EX2 R99, R99 ;  /* 0x0000006300637308 */ /* 0x000fe20000000800 */
[-C--:B------:R-:W-:Y:S01]  /*9190*/  FMUL.FTZ R50, R50, R85.reuse ;  /* 0x0000005532327220 */ /* 0x080fe20000410000 */
[-C--:B------:R-:W-:Y:S01]  /*91a0*/  FMUL.FTZ R51, R51, R85.reuse ;  /* 0x0000005533337220 */ /* 0x080fe20000410000 */
[----:B------:R-:W-:Y:S01]  /*91b0*/  FFMA.FTZ R166, R166, R85, R89 ;  /* 0x00000055a6a67223 */ /* 0x000fe20000010059 */
[-C--:B------:R-:W-:Y:S01]  /*91c0*/  MOV R85, R29.reuse ;  /* 0x0000001d00557202 */ /* 0x080fe20000000f00 */
[----:B------:R-:W-:Y:S01]  /*91d0*/  HMMA.16816.F32.BF16 R68, R4, R14, R68 ;  /* 0x0000000e0444723c */ /* 0x000fe20000041844 */
[----:B------:R-:W2:Y:S01]  /*91e0*/  LDSM.16.MT88.4 R12, [R119+0x8000] ;  /* 0x00800000770c783b */ /* 0x000ea20000004200 */
[----:B------:R-:W-:Y:S01]  /*91f0*/  FADD.FTZ R166, R31, R166 ;  /* 0x000000a61fa67221 */ /* 0x000fe20000010000 */
[----:B------:R-:W-:Y:S01]  /*9200*/  MUFU.EX2 R100, R100 ;  /* 0x0000006400647308 */ /* 0x000fe20000000800 */
[----:B------:R-:W-:-:S02]  /*9210*/  @P6 MOV R85, R29 ;  /* 0x0000001d00556202 */ /* 0x000fc40000000f00 */
[----:B------:R-:W-:Y:S02]  /*9220*/  FADD.FTZ R35, R35, R166 ;  /* 0x000000a623237221 */ /* 0x000fe40000010000 */
[C---:B---3--:R-:W-:Y:S02]  /*9230*/  HMMA.16816.F32.BF16 R64, R4.reuse, R16, R64 ;  /* 0x000000100440723c */ /* 0x048fe40000041840 */
[----:B------:R-:W-:Y:S01]  /*9240*/  FADD.FTZ R35, R86, R35 ;  /* 0x0000002356237221 */ /* 0x000fe20000010000 */
[----:B------:R-:W3:Y:S01]  /*9250*/  MUFU.EX2 R107, R107 ;  /* 0x0000006b006b7308 */ /* 0x000ee20000000800 */
[-C--:B------:R-:W-:Y:S02]  /*9260*/  MOV R86, R30.reuse ;  /* 0x0000001e00567202 */ /* 0x080fe40000000f00 */
[----:B------:R-:W-:Y:S02]  /*9270*/  @P6 MOV R86, R30 ;  /* 0x0000001e00566202 */ /* 0x000fe40000000f00 */
[C---:B------:R-:W-:Y:S01]  /*9280*/  HMMA.16816.F32.BF16 R60, R4.reuse, R18, R60 ;  /* 0x00000012043c723c */ /* 0x040fe2000004183c */
[----:B------:R-:W5:Y:S02]  /*9290*/  LDSM.16.MT88.4 R16, [R91+0x400] ;  /* 0x000400005b10783b */ /* 0x000f640000004200 */
[----:B------:R-:W-:Y:S05]  /*92a0*/  MUFU.EX2 R109, R109 ;  /* 0x0000006d006d7308 */ /* 0x000fea0000000800 */
[C---:B------:R-:W-:Y:S03]  /*92b0*/  HMMA.16816.F32.BF16 R44, R4.reuse, R20, R44 ;  /* 0x00000014042c723c */ /* 0x040fe6000004182c */
        /* <DEDUP_REMOVED lines=14> */
[----:B---3--:R-:W-:Y:S01]  /*93a0*/  F2FP.BF16.F32.PACK_AB R5, R107, R100 ;  /* 0x000000646b05723e */ /* 0x008fe200000010ff */
[----:B------:R-:W-:Y:S01]  /*93b0*/  MUFU.EX2 R108, R108 ;  /* 0x0000006c006c7308 */ /* 0x000fe20000000800 */
[----:B------:R-:W-:Y:S01]  /*93c0*/  F2FP.BF16.F32.PACK_AB R6, R99, R98 ;  /* 0x000000626306723e */ /* 0x000fe200000010ff */
[----:B------:R-:W-:Y:S01]  /*93d0*/  FADD.FTZ R96, R96, R33 ;  /* 0x0000002160607221 */ /* 0x000fe20000010000 */
[----:B------:R-:W-:Y:S01]  /*93e0*/  F2FP.BF16.F32.PACK_AB R7, R102, R109 ;  /* 0x0000006d6607723e */ /* 0x000fe200000010ff */
[----:B------:R-:W-:-:S02]  /*93f0*/  FADD.FTZ R100, R100, R35 ;  /* 0x0000002364647221 */ /* 0x000fc40000010000 */
[----:B------:R-:W-:Y:S02]  /*9400*/  FADD.FTZ R97, R97, R96 ;  /* 0x0000006061617221 */ /* 0x000fe40000010000 */
[----:B------:R-:W3:Y:S01]  /*9410*/  MUFU.EX2 R113, R113 ;  /* 0x0000007100717308 */ /* 0x000ee20000000800 */
[----:B------:R-:W-:Y:S01]  /*9420*/  FADD.FTZ R100, R107, R100 ;  /* 0x000000646b647221 */ /* 0x000fe20000010000 */
[C---:B-----5:R-:W-:Y:S01]  /*9430*/  HMMA.16816.F32.BF16 R72, R4.reuse, R16, R72 ;  /* 0x000000100448723c */ /* 0x060fe20000041848 */
        /* <DEDUP_REMOVED lines=88> */
.L_x_11027:
[----:B------:R-:W-:-:S07]  /*99c0*/  IADD3 R152, PT, PT, R28, -0x1, RZ ;  /* 0xffffffff1c987810 */ /* 0x000fce0007ffe0ff */
.L_x_11036:
[----:B------:R-:W-:Y:S05]  /*99d0*/  BSYNC B2 ;  /* 0x0000000000027941 */ /* 0x000fea0003800000 */
.L_x_11026:
        /* <DEDUP_REMOVED lines=13> */
.L_x_11044:
        /* <DEDUP_REMOVED lines=78> */
.L_x_11039:
[----:B------:R-:W-:Y:S05]  /*9f90*/  BSYNC.RECONVERGENT B0 ;  /* 0x0000000000007941 */ /* 0x000fea0003800200 */
.L_x_11038:
        /* <DEDUP_REMOVED lines=10> */
[C---:B------:R-:W-:Y:S02]  /*a040*/  LOP3.LUT R168, R171.reuse, 0x40, RZ, 0xfc, !PT ;  /* 0x00000040aba87812 */ /* 0x040fe400078efcff */
[C---:B------:R-:W-:Y:S02]  /*a050*/  ISETP.GE.AND P6, PT, R171.reuse, R157, PT ;  /* 0x0000009dab00720c */ /* 0x040fe40003fc6270 */
[----:B------:R-:W-:Y:S02]  /*a060*/  LOP3.LUT R170, R171, 0x20, RZ, 0xfc, !PT ;  /* 0x00000020abaa7812 */ /* 0x000fe400078efcff */
[----:B------:R-:W-:Y:S02]  /*a070*/  LOP3.LUT R172, R159, 0x1f20, RZ, 0xc0, !PT ;  /* 0x00001f209fac7812 */ /* 0x000fe400078ec0ff */
[----:B------:R-:W-:Y:S02]  /*a080*/  LOP3.LUT R171, R158, R171, RZ, 0x3c, !PT ;  /* 0x000000ab9eab7212 */ /* 0x000fe400078e3cff */
[----:B------:R-:W-:Y:S02]  /*a090*/  ISETP.GE.AND P5, PT, R170, R157, PT ;  /* 0x0000009daa00720c */ /* 0x000fe40003fa6270 */
[----:B------:R-:W-:Y:S01]  /*a0a0*/  LOP3.LUT R171, R172, R171, RZ, 0xfc, !PT ;  /* 0x000000abacab7212 */ /* 0x000fe200078efcff */
[----:B-1----:R-:W-:Y:S01]  /*a0b0*/  ULEA UR6, UR6, UR7, 0x18 ;  /* 0x0000000706067291 */ /* 0x002fe2000f8ec0ff */
[----:B------:R-:W-:Y:S02]  /*a0c0*/  ISETP.GE.AND P4, PT, R168, R157, PT ;  /* 0x0000009da800720c */ /* 0x000fe40003f86270 */
[----:B------:R-:W-:Y:S02]  /*a0d0*/  LEA R170, P0, R141, R148, 0x1 ;  /* 0x000000948daa7211 */ /* 0x000fe400078008ff */
[--C-:B------:R-:W-:Y:S01]  /*a0e0*/  SHF.R.U32.HI R130, RZ, 0x1, R129.reuse ;  /* 0x00000001ff827819 */ /* 0x100fe20000011681 */
        /* <DEDUP_REMOVED lines=68> */
[----:B------:R-:W-:Y:S03]  /*a530*/  LDSM.16.M88.4 R116, [R85+0x3c00] ;  /* 0x003c00005574783b */ /* 0x000fe60000000200 */
[C---:B------:R-:W-:Y:S03]  /*a540*/  HMMA.16816.F32.BF16 R8, R88.reuse, R94, RZ ;  /* 0x0000005e5808723c */ /* 0x040fe600000418ff */
[----:B------:R-:W2:Y:S05]  /*a550*/  LDSM.16.M88.4 R92, [R85+0x3400] ;  /* 0x00340000555c783b */ /* 0x000eaa0000000200 */
[C---:B---3--:R-:W-:Y:S01]  /*a560*/  HMMA.16816.F32.BF16 R12, R88.reuse, R96, RZ ;  /* 0x00000060580c723c */ /* 0x048fe200000418ff */
[----:B------:R-:W-:Y:S06]  /*a570*/  LDSM.16.M88.4 R120, [R135+0x1000] ;  /* 0x001000008778783b */ /* 0x000fec0000000200 */
[----:B------:R-:W-:Y:S01]  /*a580*/  LDSM.16.M88.4 R124, [R87+0x4000] ;  /* 0x00400000577c783b */ /* 0x000fe20000000200 */
[C---:B------:R-:W-:Y:S05]  /*a590*/  HMMA.16816.F32.BF16 R16, R88.reuse, R98, RZ ;  /* 0x000000625810723c */ /* 0x040fea00000418ff */
[----:B------:R-:W3:Y:S03]  /*a5a0*/  LDSM.16.M88.4 R96, [R85+0x3800] ;  /* 0x003800005560783b */ /* 0x000ee60000000200 */
[C---:B----4-:R-:W-:Y:S08]  /*a5b0*/  HMMA.16816.F32.BF16 R20, R88.reuse, R100, RZ ;  /* 0x000000645814723c */ /* 0x050ff000000418ff */
[C---:B------:R-:W-:Y:S01]  /*a5c0*/  HMMA.16816.F32.BF16 R24, R88.reuse, R102, RZ ;  /* 0x000000665818723c */ /* 0x040fe200000418ff */
[----:B------:R-:W-:Y:S07]  /*a5d0*/  LDSM.16.M88.4 R100, [R86+0x1000] ;  /* 0x001000005664783b */ /* 0x000fee0000000200 */
[C---:B-----5:R-:W-:Y:S08]  /*a5e0*/  HMMA.16816.F32.BF16 R28, R88.reuse, R104, RZ ;  /* 0x00000068581c723c */ /* 0x060ff000000418ff */
[----:B------:R-:W-:Y:S01]  /*a5f0*/  HMMA.16816.F32.BF16 R32, R88, R106, RZ ;  /* 0x0000006a5820723c */ /* 0x000fe200000418ff */
[----:B------:R-:W4:Y:S06]  /*a600*/  LDSM.16.M88.4 R88, [R87+0x4400] ;  /* 0x004400005758783b */ /* 0x000f2c0000000200 */
[----:B------:R-:W-:Y:S01]  /*a610*/  LDSM.16.M88.4 R104, [R85+0x4000] ;  /* 0x004000005568783b */ /* 0x000fe20000000200 */
        /* <DEDUP_REMOVED lines=11> */
[----:B------:R-:W5:Y:S06]  /*a6d0*/  LDSM.16.M88.4 R108, [R85+0x4400] ;  /* 0x00440000556c783b */ /* 0x000f6c0000000200 */
[----:B------:R-:W-:Y:S01]  /*a6e0*/  LDSM.16.M88.4 R116, [R86+0x2000] ;  /* 0x002000005674783b */ /* 0x000fe20000000200 */
[C---:B------:R-:W-:Y:S08]  /*a6f0*/  HMMA.16816.F32.BF16 R4, R120.reuse, R124, R4 ;  /* 0x0000007c7804723c */ /* 0x040ff00000041804 */
[C---:B------:R-:W-:Y:S08]  /*a700*/  HMMA.16816.F32.BF16 R8, R120.reuse, R126, R8 ;  /* 0x0000007e7808723c */ /* 0x040ff00000041808 */
[C---:B----4-:R-:W-:Y:S08]  /*a710*/  HMMA.16816.F32.BF16 R12, R120.reuse, R88, R12 ;  /* 0x00000058780c723c */ /* 0x050ff0000004180c */
[C---:B------:R-:W-:Y:S01]  /*a720*/  HMMA.16816.F32.BF16 R16, R120.reuse, R90, R16 ;  /* 0x0000005a7810723c */ /* 0x040fe20000041810 */
[----:B------:R-:W4:Y:S07]  /*a730*/  LDSM.16.M88.4 R88, [R85+0x4c00] ;  /* 0x004c00005558783b */ /* 0x000f2e0000000200 */
[C---:B--2---:R-:W-:Y:S08]  /*a740*/  HMMA.16816.F32.BF16 R20, R120.reuse, R92, R20 ;  /* 0x0000005c7814723c */ /* 0x044ff00000041814 */
        /* <DEDUP_REMOVED lines=9> */
[C---:B-----5:R-:W-:Y:S08]  /*a7e0*/  HMMA.16816.F32.BF16 R12, R100.reuse, R108, R12 ;  /* 0x0000006c640c723c */ /* 0x060ff0000004180c */
[C---:B------:R-:W-:Y:S01]  /*a7f0*/  HMMA.16816.F32.BF16 R16, R100.reuse, R110, R16 ;  /* 0x0000006e6410723c */ /* 0x040fe20000041810 */
[----:B------:R-:W5:Y:S07]  /*a800*/  LDSM.16.M88.4 R108, [R87+0x5800] ;  /* 0x00580000576c783b */ /* 0x000f6e0000000200 */
[C---:B------:R-:W-:Y:S08]  /*a810*/  HMMA.16816.F32.BF16 R20, R100.reuse, R112, R20 ;  /* 0x000000706414723c */ /* 0x040ff00000041814 */
[C---:B------:R-:W-:Y:S01]  /*a820*/  HMMA.16816.F32.BF16 R24, R100.reuse, R114, R24 ;  /* 0x000000726418723c */ /* 0x040fe20000041818 */
[----:B------:R-:W1:Y:S07]  /*a830*/  LDSM.16.M88.4 R112, [R87+0x5c00] ;  /* 0x005c00005770783b */ /* 0x000e6e0000000200 */
[C---:B----4-:R-:W-:Y:S08]  /*a840*/  HMMA.16816.F32.BF16 R28, R100.reuse, R88, R28 ;  /* 0x00000058641c723c */ /* 0x050ff0000004181c */
[----:B------:R-:W-:Y:S01]  /*a850*/  HMMA.16816.F32.BF16 R32, R100, R90, R32 ;  /* 0x0000005a6420723c */ /* 0x000fe20000041820 */
[----:B------:R-:W4:Y:S07]  /*a860*/  LDSM.16.M88.4 R88, [R85+0x5400] ;  /* 0x005400005558783b */ /* 0x000f2e0000000200 */
        /* <DEDUP_REMOVED lines=8> */
[----:B------:R-:W1:Y:S07]  /*a8f0*/  LDSM.16.M88.4 R92, [R85+0x5800] ;  /* 0x00580000555c783b */ /* 0x000e6e0000000200 */
[C---:B------:R-:W-:Y:S08]  /*a900*/  HMMA.16816.F32.BF16 R4, R116.reuse, R120, R4 ;  /* 0x000000787404723c */ /* 0x040ff00000041804 */
[C---:B------:R-:W-:Y:S08]  /*a910*/  HMMA.16816.F32.BF16 R8, R116.reuse, R122, R8 ;  /* 0x0000007a7408723c */ /* 0x040ff00000041808 */
[C---:B----4-:R-:W-:Y:S03]  /*a920*/  HMMA.16816.F32.BF16 R12, R116.reuse, R88, R12 ;  /* 0x00000058740c723c */ /* 0x050fe6000004180c */
[-C--:B------:R-:W-:Y:S01]  /*a930*/  FMUL.FTZ R171, R4, R168.reuse ;  /* 0x000000a804ab7220 */ /* 0x080fe20000410000 */
[-C--:B------:R-:W-:Y:S01]  /*a940*/  FMUL.FTZ R173, R5, R168.reuse ;  /* 0x000000a805ad7220 */ /* 0x080fe20000410000 */
[-C--:B------:R-:W-:Y:S01]  /*a950*/  FMUL.FTZ R177, R6, R168.reuse ;  /* 0x000000a806b17220 */ /* 0x080fe20000410000 */
[-C--:B------:R-:W-:Y:S02]  /*a960*/  FMUL.FTZ R175, R7, R168.reuse ;  /* 0x000000a807af7220 */ /* 0x080fe40000410000 */
[C---:B------:R-:W-:Y:S01]  /*a970*/  HMMA.16816.F32.BF16 R16, R116.reuse, R90, R16 ;  /* 0x0000005a7410723c */ /* 0x040fe20000041810 */
[----:B------:R-:W2:Y:S01]  /*a980*/  MUFU.TANH R171, R171 ;  /* 0x000000ab00ab7308 */ /* 0x000ea20000002400 */
[----:B------:R-:W3:Y:S01]  /*a990*/  LDSM.16.M88.4 R88, [R85+0x5c00] ;  /* 0x005c00005558783b */ /* 0x000ee20000000200 */
[----:B------:R-:W-:Y:S04]  /*a9a0*/  DEPBAR.LE SB0, 0x0 ;  /* 0x000080000000791a */ /* 0x000fe80000000000 */
[-C--:B------:R-:W-:Y:S01]  /*a9b0*/  FMUL.FTZ R179, R8, R168.reuse ;  /* 0x000000a808b37220 */ /* 0x080fe20000410000 */
[-C--:B------:R-:W-:Y:S03]  /*a9c0*/  FMUL.FTZ R181, R9, R168.reuse ;  /* 0x000000a809b57220 */ /* 0x080fe60000410000 */
[----:B------:R-:W4:Y:S01]  /*a9d0*/  MUFU.TANH R173, R173 ;  /* 0x000000ad00ad7308 */ /* 0x000f220000002400 */
[----:B------:R-:W-:Y:S01]  /*a9e0*/  BAR.SYNC.DEFER_BLOCKING 0x0 ;  /* 0x0000000000007b1d */ /* 0x000fe20000010000 */
[C---:B-1----:R-:W-:Y:S05]  /*a9f0*/  HMMA.16816.F32.BF16 R20, R116.reuse, R92, R20 ;  /* 0x0000005c7414723c */ /* 0x042fea0000041814 */
[-C--:B------:R-:W-:Y:S03]  /*aa00*/  FMUL.FTZ R183, R10, R168.reuse ;  /* 0x000000a80ab77220 */ /* 0x080fe60000410000 */
[----:B------:R-:W1:Y:S01]  /*aa10*/  MUFU.TANH R177, R177 ;  /* 0x000000b100b17308 */ /* 0x000e620000002400 */
        /* <DEDUP_REMOVED lines=20> */
[C---:B---3--:R-:W-:Y:S03]  /*ab60*/  HMMA.16816.F32.BF16 R28, R116.reuse, R88, R28 ;  /* 0x00000058741c723c */ /* 0x048fe6000004181c */
[-C--:B------:R-:W-:Y:S06]  /*ab70*/  FMUL.FTZ R215, R26, R168.reuse ;  /* 0x000000a81ad77220 */ /* 0x080fec0000410000 */
[----:B------:R3:W1:Y:S01]  /*ab80*/  MUFU.TANH R135, R172 ;  /* 0x000000ac00877308 */ /* 0x0006620000002400 */
        /* <DEDUP_REMOVED lines=8> */
[-C--:B---3--:R-:W-:Y:S01]  /*ac10*/  FMUL.FTZ R172, R33, R168.reuse ;  /* 0x000000a821ac7220 */ /* 0x088fe20000410000 */
[-C--:B------:R-:W-:Y:S01]  /*ac20*/  FMUL.FTZ R170, R34, R168.reuse ;  /* 0x000000a822aa7220 */ /* 0x080fe20000410000 */
        /* <DEDUP_REMOVED lines=101> */
.L_x_11043:
[----:B------:R-:W-:Y:S05]  /*b280*/  BSYNC.RECONVERGENT B0 ;  /* 0x0000000000007941 */ /* 0x000fea0003800200 */
.L_x_11042:
        /* <DEDUP_REMOVED lines=37> */
.L_x_11041:
[----:B------:R-:W-:Y:S05]  /*b4e0*/  BSYNC.RECONVERGENT B1 ;  /* 0x0000000000017941 */ /* 0x000fea0003800200 */
.L_x_11040:
[----:B--2---:R-:W-:Y:S01]  /*b4f0*/  IABS R5, R154 ;  /* 0x0000009a00057213 */ /* 0x004fe20000000000 */
[----:B------:R-:W2:Y:S01]  /*b500*/  LD.E R87, desc[UR4][R2.64+0xdc] ;  /* 0x0000dc0402577980 */ /* 0x000ea2000c101900 */
[----:B------:R-:W-:Y:S01]  /*b510*/  LOP3.LUT R133, R133, 0x120, R134, 0xf8, !PT ;  /* 0x0000012085857812 */ /* 0x000fe200078ef886 */
[----:B------:R-:W-:Y:S01]  /*b520*/  VIADD R4, R154, 0x20 ;  /* 0x000000209a047836 */ /* 0x000fe20000000000 */
[----:B------:R-:W-:Y:S01]  /*b530*/  I2FP.F32.S32 R5, R5 ;  /* 0x0000000500057245 */ /* 0x000fe20000201400 */
[C---:B------:R-:W-:Y:S02]  /*b540*/  VIADD R14, R155.reuse, 0xfffffff9 ;  /* 0xfffffff99b0e7836 */ /* 0x040fe40000000000 */
[C---:B------:R-:W-:Y:S01]  /*b550*/  VIADD R22, R155.reuse, 0xfffffff0 ;  /* 0xfffffff09b167836 */ /* 0x040fe20000000000 */
[----:B------:R-:W-:Y:S01]  /*b560*/  IABS R4, R4 ;  /* 0x0000000400047213 */ /* 0x000fe20000000000 */
[C---:B------:R-:W-:Y:S01]  /*b570*/  VIADD R20, R155.reuse, 0xfffffff1 ;  /* 0xfffffff19b147836 */ /* 0x040fe20000000000 */
[----:B------:R-:W-:Y:S01]  /*b580*/  ISETP.GE.AND P0, PT, R14, R140, PT ;  /* 0x0000008c0e00720c */ /* 0x000fe20003f06270 */
[C---:B------:R-:W-:Y:S01]  /*b590*/  VIADD R12, R155.reuse, 0x8 ;  /* 0x000000089b0c7836 */ /* 0x040fe20000000000 */
[----:B------:R-:W-:Y:S01]  /*b5a0*/  I2FP.F32.S32 R4, R4 ;  /* 0x0000000400047245 */ /* 0x000fe20000201400 */
[----:B------:R-:W-:Y:S02]  /*b5b0*/  VIADD R6, R154, 0x21 ;  /* 0x000000219a067836 */ /* 0x000fe40000000000 */
[CC--:B-1----:R-:W-:Y:S01]  /*b5c0*/  FFMA.FTZ R199, -R156.reuse, R5.reuse, R199 ;  /* 0x000000059cc77223 */ /* 0x0c2fe200000101c7 */
[----:B------:R-:W-:Y:S02]  /*b5d0*/  VIADD R7, R155, 0xffffffe0 ;  /* 0xffffffe09b077836 */ /* 0x000fe40000000000 */
[C---:B------:R-:W-:Y:S01]  /*b5e0*/  FFMA.FTZ R127, -R156.reuse, R5, R127 ;  /* 0x000000059c7f7223 */ /* 0x040fe2000001017f */
[----:B------:R-:W-:Y:S01]  /*b5f0*/  FFMA.FTZ R175, -R156, R4, R175 ;  /* 0x000000049caf7223 */ /* 0x000fe200000101af */
[----:B------:R-:W-:Y:S01]  /*b600*/  IABS R6, R6 ;  /* 0x0000000600067213 */ /* 0x000fe20000000000 */
[C---:B------:R-:W-:Y:S01]  /*b610*/  VIADD R4, R154.reuse, 0x11 ;  /* 0x000000119a047836 */ /* 0x040fe20000000000 */
[C---:B------:R-:W-:Y:S01]  /*b620*/  ISETP.GE.AND P1, PT, R7.reuse, R140, PT ;  /* 0x0000008c0700720c */ /* 0x040fe20003f26270 */
[C---:B------:R-:W-:Y:S01]  /*b630*/  VIADD R8, R154.reuse, 0x19 ;  /* 0x000000199a087836 */ /* 0x040fe20000000000 */
[----:B------:R-:W-:Y:S01]  /*b640*/  ISETP.GE.AND P4, PT, R7, R138, PT ;  /* 0x0000008a0700720c */ /* 0x000fe20003f86270 */
[----:B------:R-:W-:Y:S01]  /*b650*/  IMAD R96, R133, 0x2, R132 ;  /* 0x0000000285607824 */ /* 0x000fe200078e0284 */
[----:B------:R-:W-:Y:S01]  /*b660*/  IABS R4, R4 ;  /* 0x0000000400047213 */ /* 0x000fe20000000000 */
[----:B------:R-:W-:Y:S01]  /*b670*/  VIADD R18, R155, 0x1 ;  /* 0x000000019b127836 */ /* 0x000fe20000000000 */
[----:B------:R-:W-:Y:S01]  /*b680*/  ISETP.GE.AND P6, PT, R7, R139, PT ;  /* 0x0000008b0700720c */ /* 0x000fe20003fc6270 */
[----:B------:R-:W-:Y:S01]  /*b690*/  VIADD R26, R155, 0xffffffe1 ;  /* 0xffffffe19b1a7836 */ /* 0x000fe20000000000 */
[----:B------:R-:W-:Y:S01]  /*b6a0*/  ISETP.GE.AND P5, PT, R7, R137, PT ;  /* 0x000000890700720c */ /* 0x000fe20003fa6270 */
[C---:B------:R-:W-:Y:S01]  /*b6b0*/  VIADD R23, R155.reuse, 0xffffffe9 ;  /* 0xffffffe99b177836 */ /* 0x040fe20000000000 */
[----:B------:R-:W-:Y:S01]  /*b6c0*/  IABS R8, R8 ;  /* 0x0000000800087213 */ /* 0x000fe20000000000 */
[C---:B------:R-:W-:Y:S01]  /*b6d0*/  VIADD R16, R155.reuse, 0xfffffff8 ;  /* 0xfffffff89b107836 */ /* 0x040fe20000000000 */
[----:B------:R-:W-:Y:S01]  /*b6e0*/  I2FP.F32.S32 R4, R4 ;  /* 0x0000000400047245 */ /* 0x000fe20000201400 */
[----:B------:R-:W-:Y:S01]  /*b6f0*/  VIADD R7, R154, 0x10 ;  /* 0x000000109a077836 */ /* 0x000fe20000000000 */
[----:B------:R-:W-:Y:S01]  /*b700*/  I2FP.F32.S32 R6, R6 ;  /* 0x0000000600067245 */ /* 0x000fe20000201400 */
[C---:B------:R-:W-:Y:S01]  /*b710*/  VIADD R24, R155.reuse, 0xffffffe8 ;  /* 0xffffffe89b187836 */ /* 0x040fe20000000000 */
[----:B------:R-:W-:Y:S01]  /*b720*/  I2FP.F32.S32 R8, R8 ;  /* 0x0000000800087245 */ /* 0x000fe20000201400 */
[CC--:B------:R-:W-:Y:S01]  /*b730*/  FFMA.FTZ R179, -R156.reuse, R4.reuse, R179 ;  /* 0x000000049cb37223 */ /* 0x0c0fe200000101b3 */
[----:B------:R-:W-:Y:S01]  /*b740*/  FFMA.FTZ R191, -R156, R4, R191 ;  /* 0x000000049cbf7223 */ /* 0x000fe200000101bf */
[----:B------:R-:W-:Y:S01]  /*b750*/  IABS R7, R7 ;  /* 0x0000000700077213 */ /* 0x000fe20000000000 */
[----:B------:R-:W-:Y:S02]  /*b760*/  VIADD R4, R154, 0x8 ;  /* 0x000000089a047836 */ /* 0x000fe40000000000 */
[----:B------:R-:W-:Y:S01]  /*b770*/  FFMA.FTZ R177, -R156, R6, R177 ;  /* 0x000000069cb17223 */ /* 0x000fe200000101b1 */
[----:B------:R-:W-:Y:S02]  /*b780*/  VIADD R6, R154, 0x9 ;  /* 0x000000099a067836 */ /* 0x000fe40000000000 */
[-C--:B------:R-:W-:Y:S01]  /*b790*/  FFMA.FTZ R171, -R156, R8.reuse, R171 ;  /* 0x000000089cab7223 */ /* 0x080fe200000101ab */
[----:B------:R-:W-:Y:S02]  /*b7a0*/  VIADD R5, R154, 0x18 ;  /* 0x000000189a057836 */ /* 0x000fe40000000000 */
[----:B------:R-:W-:Y:S01]  /*b7b0*/  FFMA.FTZ R183, -R156, R8, R183 ;  /* 0x000000089cb77223 */ /* 0x000fe200000101b7 */
[----:B------:R-:W-:Y:S01]  /*b7c0*/  I2FP.F32.S32 R8, R7 ;  /* 0x0000000700087245 */ /* 0x000fe20000201400 */
[----:B------:R-:W-:Y:S01]  /*b7d0*/  VIADD R7, R154, 0xfffffff8 ;  /* 0xfffffff89a077836 */ /* 0x000fe20000000000 */
[----:B------:R-:W-:Y:S01]  /*b7e0*/  IABS R4, R4 ;  /* 0x0000000400047213 */ /* 0x000fe20000000000 */
[----:B------:R-:W-:Y:S01]  /*b7f0*/  VIADD R10, R155, 0x9 ;  /* 0x000000099b0a7836 */ /* 0x000fe20000000000 */
[----:B------:R-:W-:Y:S01]  /*b800*/  IABS R6, R6 ;  /* 0x0000000600067213 */ /* 0x000fe20000000000 */
[CC--:B------:R-:W-:Y:S01]  /*b810*/  FFMA.FTZ R181, -R156.reuse, R8.reuse, R181 ;  /* 0x000000089cb57223 */ /* 0x0c0fe200000101b5 */
[----:B------:R-:W-:Y:S01]  /*b820*/  IABS R5, R5 ;  /* 0x0000000500057213 */ /* 0x000fe20000000000 */
[----:B------:R-:W-:Y:S01]  /*b830*/  FFMA.FTZ R193, -R156, R8, R193 ;  /* 0x000000089cc17223 */ /* 0x000fe200000101c1 */
[----:B------:R-:W-:Y:S01]  /*b840*/  IMAD.MOV.U32 R8, RZ, RZ, R4 ;  /* 0x000000ffff087224 */ /* 0x000fe200078e0004 */
[----:B------:R-:W-:Y:S01]  /*b850*/  I2FP.F32.S32 R6, R6 ;  /* 0x0000000600067245 */ /* 0x000fe20000201400 */
[----:B------:R-:W-:Y:S01]  /*b860*/  VIADD R97, R96, 0x6020 ;  /* 0x0000602060617836 */ /* 0x000fe20000000000 */
[----:B------:R-:W-:Y:S01]  /*b870*/  I2FP.F32.S32 R5, R5 ;  /* 0x0000000500057245 */ /* 0x000fe20000201400 */
[----:B------:R-:W-:Y:S01]  /*b880*/  VIADD R153, R153, 0xffffffc0 ;  /* 0xffffffc099997836 */ /* 0x000fe20000000000 */
[----:B------:R-:W-:Y:S01]  /*b890*/  FSEL R115, R199, -INF , P0 ;  /* 0xff800000c7737808 */ /* 0x000fe20000000000 */
[----:B------:R-:W-:Y:S01]  /*b8a0*/  FFMA.FTZ R197, -R156, R6, R197 ;  /* 0x000000069cc57223 */ /* 0x000fe200000101c5 */
[----:B------:R-:W-:Y:S01]  /*b8b0*/  ISETP.GE.AND P0, PT, R18, R138, PT ;  /* 0x0000008a1200720c */ /* 0x000fe20003f06270 */
[CC--:B------:R-:W-:Y:S01]  /*b8c0*/  FFMA.FTZ R173, -R156.reuse, R5.reuse, R173 ;  /* 0x000000059cad7223 */ /* 0x0c0fe200000101ad */
[----:B------:R-:W-:Y:S01]  /*b8d0*/  I2FP.F32.S32 R8, R8 ;  /* 0x0000000800087245 */ /* 0x000fe20000201400 */
[C---:B------:R-:W-:Y:S01]  /*b8e0*/  FFMA.FTZ R185, -R156.reuse, R5, R185 ;  /* 0x000000059cb97223 */ /* 0x040fe200000101b9 */
[----:B------:R-:W-:Y:S01]  /*b8f0*/  FFMA.FTZ R187, -R156, R6, R187 ;  /* 0x000000069cbb7223 */ /* 0x000fe200000101bb */
[----:B------:R-:W-:Y:S01]  /*b900*/  FSEL R127, R127, -INF , P0 ;  /* 0xff8000007f7f7808 */ /* 0x000fe20000000000 */
[C---:B------:R-:W-:Y:S01]  /*b910*/  VIADD R5, R154.reuse, 0x1 ;  /* 0x000000019a057836 */ /* 0x040fe20000000000 */
[----:B------:R-:W-:Y:S01]  /*b920*/  IABS R7, R7 ;  /* 0x0000000700077213 */ /* 0x000fe20000000000 */
[----:B------:R-:W-:Y:S01]  /*b930*/  VIADD R6, R154, 0xfffffff9 ;  /* 0xfffffff99a067836 */ /* 0x000fe20000000000 */
[----:B------:R-:W-:Y:S01]  /*b940*/  ISETP.GE.AND P0, PT, R26, R140, PT ;  /* 0x0000008c1a00720c */ /* 0x000fe20003f06270 */
[CC--:B------:R-:W-:Y:S01]  /*b950*/  FFMA.FTZ R189, -R156.reuse, R8.reuse, R189 ;  /* 0x000000089cbd7223 */ /* 0x0c0fe200000101bd */
[----:B------:R-:W-:Y:S01]  /*b960*/  FFMA.FTZ R201, -R156, R8, R201 ;  /* 0x000000089cc97223 */ /* 0x000fe200000101c9 */
[----:B------:R-:W-:Y:S01]  /*b970*/  I2FP.F32.S32 R8, R7 ;  /* 0x0000000700087245 */ /* 0x000fe20000201400 */
[----:B------:R-:W-:Y:S01]  /*b980*/  VIADD R7, R154, 0xfffffff1 ;  /* 0xfffffff19a077836 */ /* 0x000fe20000000000 */
[----:B------:R-:W-:Y:S02]  /*b990*/  FSEL R19, R173, -INF , P0 ;  /* 0xff800000ad137808 */ /* 0x000fe40000000000 */
[----:B------:R-:W-:Y:S01]  /*b9a0*/  IABS R5, R5 ;  /* 0x0000000500057213 */ /* 0x000fe20000000000 */
[----:B------:R-:W-:Y:S01]  /*b9b0*/  FFMA.FTZ R205, -R156, R8, R205 ;  /* 0x000000089ccd7223 */ /* 0x000fe200000101cd */
[----:B------:R-:W-:Y:S01]  /*b9c0*/  IABS R4, R6 ;  /* 0x0000000600047213 */ /* 0x000fe20000000000 */
[----:B------:R-:W-:Y:S01]  /*b9d0*/  VIADD R6, R154, 0xffffffe0 ;  /* 0xffffffe09a067836 */ /* 0x000fe20000000000 */
[----:B------:R-:W-:Y:S01]  /*b9e0*/  ISETP.GE.AND P0, PT, R23, R140, PT ;  /* 0x0000008c1700720c */ /* 0x000fe20003f06270 */
[C---:B------:R-:W-:Y:S01]  /*b9f0*/  FFMA.FTZ R135, -R156.reuse, R8, R135 ;  /* 0x000000089c877223 */ /* 0x040fe20000010187 */
[----:B------:R-:W-:Y:S02]  /*ba00*/  I2FP.F32.S32 R5, R5 ;  /* 0x0000000500057245 */ /* 0x000fe40000201400 */
[----:B------:R-:W-:Y:S02]  /*ba10*/  FSEL R11, R181, -INF , P0 ;  /* 0xff800000b50b7808 */ /* 0x000fe40000000000 */
[----:B------:R-:W-:Y:S01]  /*ba20*/  IABS R7, R7 ;  /* 0x0000000700077213 */ /* 0x000fe20000000000 */
[-C--:B------:R-:W-:Y:S01]  /*ba30*/  FFMA.FTZ R195, -R156, R5.reuse, R195 ;  /* 0x000000059cc37223 */ /* 0x080fe200000101c3 */
[----:B------:R-:W-:Y:S01]  /*ba40*/  ISETP.GE.AND P0, PT, R22, R140, PT ;  /* 0x0000008c1600720c */ /* 0x000fe20003f06270 */
[C---:B------:R-:W-:Y:S01]  /*ba50*/  FFMA.FTZ R207, -R156.reuse, R5, R207 ;  /* 0x000000059ccf7223 */ /* 0x040fe200000101cf */
[----:B------:R-:W-:Y:S02]  /*ba60*/  IABS R6, R6 ;  /* 0x0000000600067213 */ /* 0x000fe40000000000 */
[----:B------:R-:W-:Y:S02]  /*ba70*/  I2FP.F32.S32 R7, R7 ;  /* 0x0000000700077245 */ /* 0x000fe40000201400 */
[----:B------:R-:W-:Y:S02]  /*ba80*/  FSEL R27, R187, -INF , P0 ;  /* 0xff800000bb1b7808 */ /* 0x000fe40000000000 */
[----:B------:R-:W-:Y:S01]  /*ba90*/  I2FP.F32.S32 R4, R4 ;  /* 0x0000000400047245 */ /* 0x000fe20000201400 */
[-C--:B------:R-:W-:Y:S01]  /*baa0*/  FFMA.FTZ R213, -R156, R7.reuse, R213 ;  /* 0x000000079cd57223 */ /* 0x080fe200000101d5 */
[----:B------:R-:W-:Y:S01]  /*bab0*/  I2FP.F32.S32 R5, R6 ;  /* 0x0000000600057245 */ /* 0x000fe20000201400 */
[----:B------:R-:W-:Y:S01]  /*bac0*/  VIADD R6, R154, 0xfffffff0 ;  /* 0xfffffff09a067836 */ /* 0x000fe20000000000 */
[----:B------:R-:W-:Y:S01]  /*bad0*/  ISETP.GE.AND P0, PT, R23, R138, PT ;  /* 0x0000008a1700720c */ /* 0x000fe20003f06270 */
[C---:B------:R-:W-:Y:S01]  /*bae0*/  FFMA.FTZ R117, -R156.reuse, R7, R117 ;  /* 0x000000079c757223 */ /* 0x040fe20000010175 */
[----:B------:R-:W-:Y:S01]  /*baf0*/  FSEL R17, R177, -INF , P4 ;  /* 0xff800000b1117808 */ /* 0x000fe20002000000 */
[----:B------:R-:W-:Y:S01]  /*bb00*/  FFMA.FTZ R203, -R156, R4, R203 ;  /* 0x000000049ccb7223 */ /* 0x000fe200000101cb */
[-C--:B------:R-:W-:Y:S01]  /*bb10*/  ISETP.GE.AND P4, PT, R20, R140.reuse, PT ;  /* 0x0000008c1400720c */ /* 0x080fe20003f86270 */
[----:B------:R-:W-:Y:S01]  /*bb20*/  FFMA.FTZ R108, -R156, R5, R108 ;  /* 0x000000059c6c7223 */ /* 0x000fe2000001016c */
[----:B------:R-:W-:Y:S01]  /*bb30*/  FSEL R7, R185, -INF , P0 ;  /* 0xff800000b9077808 */ /* 0x000fe20000000000 */
[----:B------:R-:W-:Y:S01]  /*bb40*/  VIADD R5, R154, 0xffffffe8 ;  /* 0xffffffe89a057836 */ /* 0x000fe20000000000 */
[----:B------:R-:W-:Y:S01]  /*bb50*/  ISETP.GE.AND P0, PT, R155, R140, PT ;  /* 0x0000008c9b00720c */ /* 0x000fe20003f06270 */
[----:B------:R-:W-:Y:S01]  /*bb60*/  FFMA.FTZ R169, -R156, R4, R215 ;  /* 0x000000049ca97223 */ /* 0x000fe200000101d7 */
[----:B------:R-:W-:Y:S01]  /*bb70*/  IABS R6, R6 ;  /* 0x0000000600067213 */ /* 0x000fe20000000000 */
[----:B------:R-:W-:Y:S01]  /*bb80*/  VIADD R4, R154, 0xffffffe1 ;  /* 0xffffffe19a047836 */ /* 0x000fe20000000000 */
        /* <DEDUP_REMOVED lines=9> */
[----:B------:R-:W-:Y:S01]  /*bc20*/  ISETP.GE.AND P1, PT, R24, R140, PT ;  /* 0x0000008c1800720c */ /* 0x000fe20003f26270 */
[----:B------:R-:W-:Y:S01]  /*bc30*/  VIADD R6, R155, 0x11 ;  /* 0x000000119b067836 */ /* 0x000fe20000000000 */
[----:B------:R-:W-:Y:S02]  /*bc40*/  FSEL R181, R195, -INF , P4 ;  /* 0xff800000c3b57808 */ /* 0x000fe40002000000 */
        /* <DEDUP_REMOVED lines=58> */
[----:B------:R-:W-:Y:S02]  /*bff0*/  ISETP.GE.AND P5, PT, R20, R139, PT ;  /* 0x0000008b1400720c */ /* 0x000fe40003fa6270 */
[-C--:B------:R-:W-:Y:S02]  /*c000*/  ISETP.GE.AND P0, PT, R22, R137.reuse, PT ;  /* 0x000000891600720c */ /* 0x080fe40003f06270 */
        /* <DEDUP_REMOVED lines=26> */
[C---:B------:R-:W-:Y:S02]  /*c1b0*/  ISETP.GE.AND P6, PT, R8.reuse, R139, PT ;  /* 0x0000008b0800720c */ /* 0x040fe40003fc6270 */
        /* <DEDUP_REMOVED lines=307> */
.L_x_11037:
        /* <DEDUP_REMOVED lines=10> */
.L_x_11058:
        /* <DEDUP_REMOVED lines=92> */
[----:B------:R-:W3:Y:S01]  /*db50*/  LD.E R13, desc[UR4][R2.64+0x60] ;  /* 0x00006004020d7980 */ /* 0x000ee2000c101900 */
[----:B------:R-:W1:Y:S01]  /*db60*/  @P1 MUFU.LG2 R5, R5 ;  /* 0x0000000500051308 */ /* 0x000e620000000c00 */
[----:B--2---:R-:W-:-:S02]  /*db70*/  LOP3.LUT R7, R128, 0xd8, RZ, 0xc0, !PT ;  /* 0x000000d880077812 */ /* 0x004fc400078ec0ff */
[----:B------:R2:W5:Y:S01]  /*db80*/  LD.E R52, desc[UR4][R2.64+0xcc] ;  /* 0x0000cc0402347980 */ /* 0x000562000c101900 */
[----:B------:R-:W-:-:S04]  /*db90*/  LOP3.LUT R12, R130, 0x30, RZ, 0xc0, !PT ;  /* 0x00000030820c7812 */ /* 0x000fc800078ec0ff */
[----:B------:R-:W2:Y:S01]  /*dba0*/  @P0 MUFU.LG2 R4, R4 ;  /* 0x0000000400040308 */ /* 0x000ea20000000c00 */
[----:B------:R3:W5:Y:S01]  /*dbb0*/  LD.E.64 R60, desc[UR4][R2.64+0x78] ;  /* 0x00007804023c7980 */ /* 0x000762000c101b00 */
[----:B------:R-:W-:Y:S02]  /*dbc0*/  SHF.L.U32 R56, R151, 0x6, RZ ;  /* 0x0000000697387819 */ /* 0x000fe400000006ff */
[----:B------:R-:W-:Y:S01]  /*dbd0*/  SHF.R.U32.HI R53, RZ, 0x2, R129 ;  /* 0x00000002ff357819 */ /* 0x000fe20000011681 */
[----:B------:R3:W5:Y:S01]  /*dbe0*/  LD.E.64 R58, desc[UR4][R2.64+0xa8] ;  /* 0x0000a804023a7980 */ /* 0x000762000c101b00 */
[----:B------:R-:W-:-:S04]  /*dbf0*/  LOP3.LUT R7, R7, 0x18, R130, 0x78, !PT ;  /* 0x0000001807077812 */ /* 0x000fc800078e7882 */
[----:B------:R-:W-:Y:S01]  /*dc00*/  LOP3.LUT R7, R7, 0xf24, R128, 0xf8, !PT ;  /* 0x00000f2407077812 */ /* 0x000fe200078ef880 */
[----:B-1----:R-:W-:-:S03]  /*dc10*/  @P1 FMUL.FTZ R5, R5, 0.69314718246459960938 ;  /* 0x3f31721805051820 */ /* 0x002fc60000410000 */
[----:B------:R-:W-:Y:S01]  /*dc20*/  LEA R132, R7, R132, 0x2 ;  /* 0x0000008407847211 */ /* 0x000fe200078e10ff */
[----:B------:R-:W-:Y:S01]  /*dc30*/  BAR.SYNC.DEFER_BLOCKING 0x0 ;  /* 0x0000000000007b1d */ /* 0x000fe20000010000 */
[----:B--2---:R-:W-:Y:S01]  /*dc40*/  @P0 FMUL.FTZ R4, R4, 0.69314718246459960938 ;  /* 0x3f31721804040820 */ /* 0x004fe20000410000 */
[----:B------:R-:W-:Y:S01]  /*dc50*/  MOV R55, 0xff800000 ;  /* 0xff80000000377802 */ /* 0x000fe20000000f00 */
[C---:B-----5:R-:W-:Y:S01]  /*dc60*/  @P1 FFMA.FTZ R55, R0.reuse, R86, R5 ;  /* 0x0000005600371223 */ /* 0x060fe20000010005 */
[----:B------:R-:W-:Y:S01]  /*dc70*/  MOV R54, 0xff800000 ;  /* 0xff80000000367802 */ /* 0x000fe20000000f00 */
[----:B------:R-:W-:Y:S01]  /*dc80*/  @P0 FFMA.FTZ R54, R0, R85, R4 ;  /* 0x0000005500360223 */ /* 0x000fe20000010004 */
[----:B------:R-:W-:Y:S01]  /*dc90*/  LOP3.LUT R53, R12, 0x7, R53, 0xf8, !PT ;  /* 0x000000070c357812 */ /* 0x000fe200078ef835 */
        /* <DEDUP_REMOVED lines=13> */
[----:B---3--:R-:W-:Y:S02]  /*dd70*/  IMAD R10, R10, R13, R160 ;  /* 0x0000000d0a0a7224 */ /* 0x008fe400078e02a0 */
[----:B------:R3:W4:Y:S02]  /*dd80*/  LDS.128 R12, [R132+0x4800] ;  /* 0x00480000840c7984 */ /* 0x0007240000000c00 */
[----:B------:R-:W-:Y:S02]  /*dd90*/  IMAD R56, R11, R10, R56 ;  /* 0x0000000a0b387224 */ /* 0x000fe400078e0238 */
[----:B------:R3:W1:Y:S01]  /*dda0*/  LDS.128 R8, [R132+0x5000] ;  /* 0x0050000084087984 */ /* 0x0006620000000c00 */
[----:B--2---:R-:W-:Y:S05]  /*ddb0*/  @P0 BRA `(.L_x_11047) ;  /* 0x0000000000240947 */ /* 0x004fea0003800000 */
        /* <DEDUP_REMOVED lines=9> */
.L_x_11047:
[----:B------:R-:W-:Y:S05]  /*de50*/  BSYNC.RECONVERGENT B0 ;  /* 0x0000000000007941 */ /* 0x000fea0003800200 */
.L_x_11046:
[----:B------:R-:W-:Y:S01]  /*de60*/  SHF.R.U32.HI R129, RZ, 0x3, R129 ;  /* 0x00000003ff817819 */ /* 0x000fe20000011681 */
[----:B------:R3:W5:Y:S01]  /*de70*/  LD.E R2, desc[UR4][R2.64+0xc0] ;  /* 0x0000c00402027980 */ /* 0x000762000c101900 */
[----:B--2---:R-:W-:Y:S01]  /*de80*/  LOP3.LUT R55, R128, 0x1c, RZ, 0xc0, !PT ;  /* 0x0000001c80377812 */ /* 0x004fe200078ec0ff */
        /* <DEDUP_REMOVED lines=23> */
.L_x_11049:
[----:B------:R-:W-:Y:S05]  /*e000*/  BSYNC.RECONVERGENT B0 ;  /* 0x0000000000007941 */ /* 0x000fea0003800200 */
.L_x_11048:
        /* <DEDUP_REMOVED lines=14> */
.L_x_11051:
[----:B------:R-:W-:Y:S05]  /*e0f0*/  BSYNC.RECONVERGENT B0 ;  /* 0x0000000000007941 */ /* 0x000fea0003800200 */
.L_x_11050:
        /* <DEDUP_REMOVED lines=14> */
.L_x_11053:
[----:B------:R-:W-:Y:S05]  /*e1e0*/  BSYNC.RECONVERGENT B0 ;  /* 0x0000000000007941 */ /* 0x000fea0003800200 */
.L_x_11052:
[----:B------:R-:W-:-:S04]  /*e1f0*/  MOV R151, 0x0 ;  /* 0x0000000000977802 */ /* 0x000fc80000000f00 */
[----:B-12345:R-:W-:Y:S05]  /*e200*/  @P6 RET.REL.NODEC R150 `(_ZN5flash24flash_fwd_splitkv_kernelI23Flash_fwd_kernel_traitsILi96ELi64ELi64ELi4ELb0ELb0EN7cutlass10bfloat16_tE19Flash_kernel_traitsILi96ELi64ELi64ELi4ES3_EELb0ELb1ELb1ELb0ELb0ELb1ELb1ELb0EEEvNS_16Flash_fwd_paramsE) ;  /* 0xffffff1c967c6950 */ /* 0x03efea0003c3ffff */
        /* <DEDUP_REMOVED lines=10> */
[----:B-1----:R-:W-:Y:S05]  /*e2b0*/  @P0 RET.REL.NODEC R150 `(_ZN5flash24flash_fwd_splitkv_kernelI23Flash_fwd_kernel_traitsILi96ELi64ELi64ELi4ELb0ELb0EN7cutlass10bfloat16_tE19Flash_kernel_traitsILi96ELi64ELi64ELi4ES3_EELb0ELb1ELb1ELb0ELb0ELb1ELb1ELb0EEEvNS_16Flash_fwd_paramsE) ;  /* 0xffffff1c96500950 */ /* 0x002fea0003c3ffff */
[----:B------:R-:W-:Y:S01]  /*e2c0*/  LEA R2, P0, R129, R60, 0x2 ;  /* 0x0000003c81027211 */ /* 0x000fe200078010ff */
[----:B------:R-:W-:-:S03]  /*e2d0*/  IMAD.MOV.U32 R151, RZ, RZ, 0x0 ;  /* 0x00000000ff977424 */ /* 0x000fc600078e00ff */
[----:B------:R-:W-:-:S05]  /*e2e0*/  LEA.HI.X R3, R129, R61, R52, 0x2, P0 ;  /* 0x0000003d81037211 */ /* 0x000fca00000f1434 */
[----:B------:R1:W-:Y:S02]  /*e2f0*/  ST.E.128 desc[UR4][R2.64+0x4900], R4 ;  /* 0x0049000402007985 */ /* 0x0003e4000c101d04 */
[----:B-1----:R-:W-:Y:S05]  /*e300*/  RET.REL.NODEC R150 `(_ZN5flash24flash_fwd_splitkv_kernelI23Flash_fwd_kernel_traitsILi96ELi64ELi64ELi4ELb0ELb0EN7cutlass10bfloat16_tE19Flash_kernel_traitsILi96ELi64ELi64ELi4ES3_EELb0ELb1ELb1ELb0ELb0ELb1ELb1ELb0EEEvNS_16Flash_fwd_paramsE) ;  /* 0xffffff1c963c7950 */ /* 0x002fea0003c3ffff */
.L_x_11045:
[----:B------:R-:W-:Y:S01]  /*e310*/  MOV R7, 0x2 ;  /* 0x0000000200077802 */ /* 0x000fe20000000f00 */
[----:B------:R-:W-:Y:S01]  /*e320*/  IMAD.MOV.U32 R4, RZ, RZ, 0x1f ;  /* 0x0000001fff047424 */ /* 0x000fe200078e00ff */
[----:B------:R-:W-:-:S07]  /*e330*/  MOV R6, 0xffffffff ;  /* 0xffffffff00067802 */ /* 0x000fce0000000f00 */
[----:B-1---5:R-:W-:Y:S05]  /*e340*/  WARPSYNC.COLLECTIVE R6, `(.L_x_11054) ;  /* 0x0000000006087348 */ /* 0x022fea0003c00000 */
[----:B------:R2:W3:Y:S02]  /*e350*/  SHFL.BFLY P0, R10, R167, R7, R4 ;  /* 0x0c000007a70a7389 */ /* 0x0004e40000000004 */
[----:B-123-5:R-:W-:Y:S05]  /*e360*/  ENDCOLLECTIVE ;  /* 0x000000000000791b */ /* 0x02efea0003800000 */
.L_x_11054:
[----:B------:R-:W-:Y:S02]  /*e370*/  IMAD.MOV.U32 R8, RZ, RZ, R10 ;  /* 0x000000ffff087224 */ /* 0x000fe400078e000a */
[----:B------:R-:W-:Y:S02]  /*e380*/  IMAD.MOV.U32 R7, RZ, RZ, 0x1 ;  /* 0x00000001ff077424 */ /* 0x000fe400078e00ff */
[----:B------:R-:W-:-:S05]  /*e390*/  FADD.FTZ R8, R8, R167 ;  /* 0x000000a708087221 */ /* 0x000fca0000010000 */
[----:B------:R-:W-:-:S07]  /*e3a0*/  MOV R167, R8 ;  /* 0x0000000800a77202 */ /* 0x000fce0000000f00 */
[----:B------:R-:W-:Y:S05]  /*e3b0*/  WARPSYNC.COLLECTIVE R6, `(.L_x_11055) ;  /* 0x0000000006087348 */ /* 0x000fea0003c00000 */
[----:B------:R1:W2:Y:S02]  /*e3c0*/  SHFL.BFLY P0, R10, R167, R7, R4 ;  /* 0x0c000007a70a7389 */ /* 0x0002a40000000004 */
[----:B-12---:R-:W-:Y:S05]  /*e3d0*/  ENDCOLLECTIVE ;  /* 0x000000000000791b */ /* 0x006fea0003800000 */
.L_x_11055:
[----:B------:R-:W-:Y:S01]  /*e3e0*/  MOV R167, R166 ;  /* 0x000000a600a77202 */ /* 0x000fe20000000f00 */
[----:B------:R-:W-:Y:S01]  /*e3f0*/  IMAD.MOV.U32 R7, RZ, RZ, 0x2 ;  /* 0x00000002ff077424 */ /* 0x000fe200078e00ff */
[----:B------:R-:W-:-:S07]  /*e400*/  MOV R5, R10 ;  /* 0x0000000a00057202 */ /* 0x000fce0000000f00 */
[----:B------:R-:W-:Y:S05]  /*e410*/  WARPSYNC.COLLECTIVE R6, `(.L_x_11056) ;  /* 0x0000000006087348 */ /* 0x000fea0003c00000 */
[----:B------:R1:W2:Y:S02]  /*e420*/  SHFL.BFLY P0, R10, R167, R7, R4 ;  /* 0x0c000007a70a7389 */ /* 0x0002a40000000004 */
[----:B-12---:R-:W-:Y:S05]  /*e430*/  ENDCOLLECTIVE ;  /* 0x000000000000791b */ /* 0x006fea0003800000 */
.L_x_11056:
[----:B------:R-:W-:Y:S01]  /*e440*/  FADD.FTZ R5, R8, R5 ;  /* 0x0000000508057221 */ /* 0x000fe20000010000 */
[----:B------:R-:W-:Y:S01]  /*e450*/  FADD.FTZ R9, R10, R166 ;  /* 0x000000a60a097221 */ /* 0x000fe20000010000 */
[----:B------:R-:W-:-:S04]  /*e460*/  MOV R7, 0x1 ;  /* 0x0000000100077802 */ /* 0x000fc80000000f00 */
[----:B------:R-:W-:-:S07]  /*e470*/  MOV R167, R9 ;  /* 0x0000000900a77202 */ /* 0x000fce0000000f00 */
[----:B------:R-:W-:Y:S05]  /*e480*/  WARPSYNC.COLLECTIVE R6, `(.L_x_11057) ;  /* 0x0000000006087348 */ /* 0x000fea0003c00000 */
[----:B------:R1:W2:Y:S02]  /*e490*/  SHFL.BFLY P0, R10, R167, R7, R4 ;  /* 0x0c000007a70a7389 */ /* 0x0002a40000000004 */
[----:B-12---:R-:W-:Y:S05]  /*e4a0*/  ENDCOLLECTIVE ;  /* 0x000000000000791b */ /* 0x006fea0003800000 */
.L_x_11057:
[----:B------:R-:W-:Y:S05]  /*e4b0*/  BRA `(.L_x_11058) ;  /* 0xfffffff000347947 */ /* 0x000fea000383ffff */
.L_x_11059:
        /* <DEDUP_REMOVED lines=12> */
.L_x_11705:


//--------------------- .text._ZN5flash24flash_fwd_splitkv_kernelI23Flash_fwd_kernel_traitsILi96ELi64ELi64ELi4ELb0ELb0EN7cutlass10bfloat16_tE19Flash_kernel_traitsILi96ELi64ELi64ELi4ES3_EELb0ELb1ELb0ELb0ELb1ELb0ELb1ELb1EEEvNS_16Flash_fwd_paramsE --------------------------
	.section	.text._ZN5flash24flash_fwd_splitkv_kernelI23Flash_fwd_kernel_traitsILi96ELi64ELi64ELi4ELb0ELb0EN7cutlass10bfloat16_tE19Flash_kernel_traitsILi96ELi64ELi64ELi4ES3_EELb0ELb1ELb0ELb0ELb1ELb0ELb1ELb1EEEvNS_16Flash_fwd_paramsE,"ax",@progbits
	.align	128
        .global         _ZN5flash24flash_fwd_splitkv_kernelI23Flash_fwd_kernel_traitsILi96ELi64ELi64ELi4ELb0ELb0EN7cutlass10bfloat16_tE19Flash_kernel_traitsILi96ELi64ELi64ELi4ES3_EELb0ELb1ELb0ELb0ELb1ELb0ELb1ELb1EEEvNS_16Flash_fwd_paramsE
        .type           _ZN5flash24flash_fwd_splitkv_kernelI23Flash_fwd_kernel_traitsILi96ELi64ELi64ELi4ELb0ELb0EN7cutlass10bfloat16_tE19Flash_kernel_traitsILi96ELi64ELi64ELi4ES3_EELb0ELb1ELb0ELb0ELb1ELb0ELb1ELb1EEEvNS_16Flash_fwd_paramsE,@function
        .size           _ZN5flash24flash_fwd_splitkv_kernelI23Flash_fwd_kernel_traitsILi96ELi64ELi64ELi4ELb0ELb0EN7cutlass10bfloat16_tE19Flash_kernel_traitsILi96ELi64ELi64ELi4ES3_EELb0ELb1ELb0ELb0ELb1ELb0ELb1ELb1EEEvNS_16Flash_fwd_paramsE,(.L_x_11706 - _ZN5flash24flash_fwd_splitkv_kernelI23Flash_fwd_kernel_traitsILi96ELi64ELi64ELi4ELb0ELb0EN7cutlass10bfloat16_tE19Flash_kernel_traitsILi96ELi64ELi64ELi4ES3_EELb0ELb1ELb0ELb0ELb1ELb0ELb1ELb1EEEvNS_16Flash_fwd_paramsE)
        .other          _ZN5flash24flash_fwd_splitkv_kernelI23Flash_fwd_kernel_traitsILi96ELi64ELi64ELi4ELb0ELb0EN7cutlass10bfloat16_tE19Flash_kernel_traitsILi96ELi64ELi64ELi4ES3_EELb0ELb1ELb0ELb0ELb1ELb0ELb1ELb1EEEvNS_16Flash_fwd_paramsE,@"STO_CUDA_ENTRY STV_DEFAULT"
_ZN5flash24flash_fwd_splitkv_kernelI23Flash_fwd_kernel_traitsILi96ELi64ELi64ELi4ELb0ELb0EN7cutlass10bfloat16_tE19Flash_kernel_traitsILi96ELi64ELi64ELi4ES3_EELb0ELb1ELb0ELb0ELb1ELb0ELb1ELb1EEEvNS_16Flash_fwd_paramsE:
.text._ZN5flash24flash_fwd_splitkv_kernelI23Flash_fwd_kernel_traitsILi96ELi64ELi64ELi4ELb0ELb0EN7cutlass10bfloat16_tE19Flash_kernel_traitsILi96ELi64ELi64ELi4ES3_EELb0ELb1ELb0ELb0ELb1ELb0ELb1ELb1EEEvNS_16Flash_fwd_paramsE:
        /* <DEDUP_REMOVED lines=14> */
[----:B------:R-:W1:Y:S03]  /*00e0*/  LDC R4, c[0x0][0x374] ;  /* 0x0000dd00ff047b82 */ /* 0x000e660000000800 */
        /* <DEDUP_REMOVED lines=14> */
[----:B------:R-:W-:Y:S05]  /*01d0*/  CALL.REL.NOINC `($_ZN5flash24flash_fwd_splitkv_kernelI23Flash_fwd_kernel_traitsILi96ELi64ELi64ELi4ELb0ELb0EN7cutlass10bfloat16_tE19Flash_kernel_traitsILi96ELi64ELi64ELi4ES3_EELb0ELb1ELb0ELb0ELb1ELb0ELb1ELb1EEEvNS_16Flash_fwd_paramsE$_ZN5flash30compute_attn_1rowblock_splitkvI23Flash_fwd_kernel_traitsILi96ELi64ELi64ELi4ELb0ELb0EN7cutlass10bfloat16_tE19Flash_kernel_traitsILi96ELi64ELi64ELi4ES3_EELb0ELb1ELb0ELb0ELb1ELb0ELb1ELb1ENS_16Flash_fwd_paramsEEEvRKT8_iiiii) ;  /* 0x0000000000087944 */ /* 0x000fea0003c00000 */
[----:B------:R-:W-:Y:S05]  /*01e0*/  BSYNC.RECONVERGENT B3 ;  /* 0x0000000000037941 */ /* 0x000fea0003800200 */
.L_x_11060:
[----:B------:R-:W-:Y:S05]  /*01f0*/  EXIT ;  /* 0x000000000000794d */ /* 0x000fea0003800000 */
        .type           $_ZN5flash24flash_fwd_splitkv_kernelI23Flash_fwd_kernel_traitsILi96ELi64ELi64ELi4ELb0ELb0EN7cutlass10bfloat16_tE19Flash_kernel_traitsILi96ELi64ELi64ELi4ES3_EELb0ELb1ELb0ELb0ELb1ELb0ELb1ELb1EEEvNS_16Flash_fwd_paramsE$_ZN5flash30compute_attn_1rowblock_splitkvI23Flash_fwd_kernel_traitsILi96ELi64ELi64ELi4ELb0ELb0EN7cutlass10bfloat16_tE19Flash_kernel_traitsILi96ELi64ELi64ELi4ES3_EELb0ELb1ELb0ELb0ELb1ELb0ELb1ELb1ENS_16Flash_fwd_paramsEEEvRKT8_iiiii,@function
        .size           $_ZN5flash24flash_fwd_splitkv_kernelI23Flash_fwd_kernel_traitsILi96ELi64ELi64ELi4ELb0ELb0EN7cutlass10bfloat16_tE19Flash_kernel_traitsILi96ELi64ELi64ELi4ES3_EELb0ELb1ELb0ELb0ELb1ELb0ELb1ELb1EEEvNS_16Flash_fwd_paramsE$_ZN5flash30compute_attn_1rowblock_splitkvI23Flash_fwd_kernel_traitsILi96ELi64ELi64ELi4ELb0ELb0EN7cutlass10bfloat16_tE19Flash_kernel_traitsILi96ELi64ELi64ELi4ES3_EELb0ELb1ELb0ELb0ELb1ELb0ELb1ELb1ENS_16Flash_fwd_paramsEEEvRKT8_iiiii,(.L_x_11706 - $_ZN5flash24flash_fwd_splitkv_kernelI23Flash_fwd_kernel_traitsILi96ELi64ELi64ELi4ELb0ELb0EN7cutlass10bfloat16_tE19Flash_kernel_traitsILi96ELi64ELi64ELi4ES3_EELb0ELb1ELb0ELb0ELb1ELb0ELb1ELb1EEEvNS_16Flash_fwd_paramsE$_ZN5flash30compute_attn_1rowblock_splitkvI23Flash_fwd_kernel_traitsILi96ELi64ELi64ELi4ELb0ELb0EN7cutlass10bfloat16_tE19Flash_kernel_traitsILi96ELi64ELi64ELi4ES3_EELb0ELb1ELb0ELb0ELb1ELb0ELb1ELb1ENS_16Flash_fwd_paramsEEEvRKT8_iiiii)
$_ZN5flash24flash_fwd_splitkv_kernelI23Flash_fwd_kernel_traitsILi96ELi64ELi64ELi4ELb0ELb0EN7cutlass10bfloat16_tE19Flash_kernel_traitsILi96ELi64ELi64ELi4ES3_EELb0ELb1ELb0ELb0ELb1ELb0ELb1ELb1EEEvNS_16Flash_fwd_paramsE$_ZN5flash30compute_attn_1rowblock_splitkvI23Flash_fwd_kernel_traitsILi96ELi64ELi64ELi4ELb0ELb0EN7cutlass10bfloat16_tE19Flash_kernel_traitsILi96ELi64ELi64ELi4ES3_EELb0ELb1ELb0ELb0ELb1ELb0ELb1ELb1ENS_16Flash_fwd_paramsEEEvRKT8_iiiii:
        /* <DEDUP_REMOVED lines=38> */
.L_x_11062:
[----:B------:R-:W-:Y:S05]  /*0460*/  BSYNC.RECONVERGENT B0 ;  /* 0x0000000000007941 */ /* 0x000fea0003800200 */
.L_x_11061:
[----:B------:R-:W-:Y:S04]  /*0470*/  BSSY.RECONVERGENT B0, `(.L_x_11063) ;  /* 0x0000007000007945 */ /* 0x000fe80003800200 */
[----:B------:R-:W-:Y:S05]  /*0480*/  @!P3 BRA `(.L_x_11064) ;  /* 0x000000000014b947 */ /* 0x000fea0003800000 */
[----:B------:R-:W3:Y:S02]  /*0490*/  LD.E.U8 R2, desc[UR4][R84.64+0x1b2] ;  /* 0x0001b20454027980 */ /* 0x000ee4000c101100 */
[----:B---3--:R-:W-:-:S13]  /*04a0*/  ISETP.NE.AND P1, PT, R2, RZ, PT ;  /* 0x000000ff0200720c */ /* 0x008fda0003f25270 */
[----:B------:R-:W3:Y:S02]  /*04b0*/  @P1 LD.E R2, desc[UR4][R8.64+0x4] ;  /* 0x0000040408021980 */ /* 0x000ee4000c101900 */
[----:B---3-5:R-:W-:-:S06]  /*04c0*/  @P1 IADD3 R95, PT, PT, R2, -R13, RZ ;  /* 0x8000000d025f1210 */ /* 0x028fcc0007ffe0ff */
[----:B------:R3:W5:Y:S02]  /*04d0*/  @!P1 LD.E R95, desc[UR4][R8.64] ;  /* 0x00000004085f9980 */ /* 0x000764000c101900 */
.L_x_11064:
[----:B------:R-:W-:Y:S05]  /*04e0*/  BSYNC.RECONVERGENT B0 ;  /* 0x0000000000007941 */ /* 0x000fea0003800200 */
.L_x_11063:
        /* <DEDUP_REMOVED lines=9> */
.L_x_11066:
[----:B------:R-:W4:Y:S01]  /*0580*/  LD.E.64 R2, desc[UR4][R84.64+0x108] ;  /* 0x0001080454027980 */ /* 0x000f22000c101b00 */
[----:B------:R-:W-:Y:S01]  /*0590*/  BSSY.RECONVERGENT B0, `(.L_x_11068) ;  /* 0x0000006000007945 */ /* 0x000fe20003800200 */
[----:B------:R-:W-:Y:S01]  /*05a0*/  IMAD.MOV.U32 R0, RZ, RZ, RZ ;  /* 0x000000ffff007224 */ /* 0x000fe200078e00ff */
[----:B----4-:R-:W-:-:S04]  /*05b0*/  ISETP.NE.U32.AND P0, PT, R2, RZ, PT ;  /* 0x000000ff0200720c */ /* 0x010fc80003f05070 */
[----:B------:R-:W-:-:S13]  /*05c0*/  ISETP.NE.AND.EX P0, PT, R3, RZ, PT, P0 ;  /* 0x000000ff0300720c */ /* 0x000fda0003f05300 */
[----:B------:R-:W-:Y:S05]  /*05d0*/  @!P0 BRA `(.L_x_11069) ;  /* 0x0000000000048947 */ /* 0x000fea0003800000 */
[----:B------:R4:W5:Y:S02]  /*05e0*/  LD.E R0, desc[UR4][R84.64+0xbc] ;  /* 0x0000bc0454007980 */ /* 0x000964000c101900 */
.L_x_11069:
[----:B------:R-:W-:Y:S05]  /*05f0*/  BSYNC.RECONVERGENT B0 ;  /* 0x0000000000007941 */ /* 0x000fea0003800200 */
.L_x_11068:
[----:B-----5:R-:W-:Y:S02]  /*0600*/  IADD3 R81, PT, PT, R95, R0, RZ ;  /* 0x000000005f517210 */ /* 0x020fe40007ffe0ff */
.L_x_11067:
[----:B------:R-:W-:Y:S05]  /*0610*/  BSYNC.RECONVERGENT B1 ;  /* 0x0000000000017941 */ /* 0x000fea0003800200 */
.L_x_11065:
[----:B------:R-:W-:Y:S01]  /*0620*/  IMAD.SHL.U32 R115, R145, 0x40, RZ ;  /* 0x0000004091737824 */ /* 0x000fe200078e00ff */
[----:B------:R-:W-:Y:S01]  /*0630*/  MOV R2, R144 ;  /* 0x0000009000027202 */ /* 0x000fe20000000f00 */
[----:B------:R-:W-:-:S03]  /*0640*/  IMAD.MOV.U32 R3, RZ, RZ, 0x0 ;  /* 0x00000000ff037424 */ /* 0x000fc600078e00ff */
[----:B------:R-:W-:-:S13]  /*0650*/  ISETP.GT.AND P0, PT, R146, R115, PT ;  /* 0x000000739200720c */ /* 0x000fda0003f04270 */
[----:B-1234-:R-:W-:Y:S05]  /*0660*/  @!P0 RET.REL.NODEC R2 `(_ZN5flash24flash_fwd_splitkv_kernelI23Flash_fwd_kernel_traitsILi96ELi64ELi64ELi4ELb0ELb0EN7cutlass10bfloat16_tE19Flash_kernel_traitsILi96ELi64ELi64ELi4ES3_EELb0ELb1ELb0ELb0ELb1ELb0ELb1ELb1EEEvNS_16Flash_fwd_paramsE) ;  /* 0xfffffff802648950 */ /* 0x01efea0003c3ffff */
        /* <DEDUP_REMOVED lines=29> */
[----:B------:R-:W-:Y:S02]  /*0840*/  IMAD R0, R145, 0x40, -R146 ;  /* 0x0000004091007824 */ /* 0x000fe400078e0a92 */
[----:B------:R-:W-:Y:S01]  /*0850*/  @!P1 VIADD R15, R15, 0x1 ;  /* 0x000000010f0f9836 */ /* 0x000fe20000000000 */
[----:B------:R-:W-:Y:S02]  /*0860*/  ISETP.NE.AND P1, PT, R4, RZ, PT ;  /* 0x000000ff0400720c */ /* 0x000fe40003f25270 */
[----:B---3--:R-:W-:Y:S01]  /*0870*/  IADD3 R0, PT, PT, R5, R0, R2 ;  /* 0x0000000005007210 */ /* 0x008fe20007ffe002 */
[----:B----4-:R-:W-:Y:S01]  /*0880*/  IMAD.IADD R6, R7, 0x1, R146 ;  /* 0x0000000107067824 */ /* 0x010fe200078e0292 */
[----:B------:R-:W-:-:S03]  /*0890*/  SHF.R.S32.HI R7, RZ, 0x1f, R2 ;  /* 0x0000001fff077819 */ /* 0x000fc60000011402 */
[----:B------:R-:W-:Y:S02]  /*08a0*/  VIADD R0, R0, 0x40 ;  /* 0x0000004000007836 */ /* 0x000fe40000000000 */
[----:B------:R-:W-:Y:S01]  /*08b0*/  @P2 VIADD R15, R15, 0x1 ;  /* 0x000000010f0f2836 */ /* 0x000fe20000000000 */
[----:B------:R-:W-:Y:S02]  /*08c0*/  IADD3 R3, PT, PT, -R6, R115, R81 ;  /* 0x0000007306037210 */ /* 0x000fe40007ffe151 */
[----:B------:R-:W-:Y:S01]  /*08d0*/  SHF.R.S32.HI R5, RZ, 0x1f, R0 ;  /* 0x0000001fff057819 */ /* 0x000fe20000011400 */
[----:B------:R-:W-:Y:S01]  /*08e0*/  @!P0 IMAD.MOV R15, RZ, RZ, -R15 ;  /* 0x000000ffff0f8224 */ /* 0x000fe200078e0a0f */
[----:B------:R-:W-:Y:S02]  /*08f0*/  @!P1 LOP3.LUT R15, RZ, R4, RZ, 0x33, !PT ;  /* 0x00000004ff0f9212 */ /* 0x000fe400078e33ff */
[----:B------:R-:W-:Y:S02]  /*0900*/  SHF.R.S32.HI R4, RZ, 0x1f, R3 ;  /* 0x0000001fff047819 */ /* 0x000fe40000011403 */
[----:B------:R-:W-:-:S02]  /*0910*/  LEA.HI R7, R7, R2, RZ, 0x6 ;  /* 0x0000000207077211 */ /* 0x000fc400078f30ff */
[----:B------:R-:W-:Y:S01]  /*0920*/  LEA.HI R5, R5, R0, RZ, 0x6 ;  /* 0x0000000005057211 */ /* 0x000fe200078f30ff */
[----:B------:R-:W-:Y:S01]  /*0930*/  IMAD R0, R15, UR8, RZ ;  /* 0x000000080f007c24 */ /* 0x000fe2000f8e02ff */
[----:B------:R-:W-:Y:S02]  /*0940*/  LEA.HI R4, R4, R3, RZ, 0x6 ;  /* 0x0000000304047211 */ /* 0x000fe400078f30ff */
[----:B------:R-:W-:Y:S02]  /*0950*/  SHF.R.S32.HI R7, RZ, 0x6, R7 ;  /* 0x00000006ff077819 */ /* 0x000fe40000011407 */
[----:B------:R-:W-:Y:S02]  /*0960*/  SHF.R.S32.HI R139, RZ, 0x6, R4 ;  /* 0x00000006ff8b7819 */ /* 0x000fe40000011404 */
[----:B------:R-:W-:Y:S02]  /*0970*/  SHF.R.S32.HI R5, RZ, 0x6, R5 ;  /* 0x00000006ff057819 */ /* 0x000fe40000011405 */
[----:B------:R-:W-:-:S02]  /*0980*/  VIADDMNMX R90, R0, R15, R7, PT ;  /* 0x0000000f005a7246 */ /* 0x000fc40003800107 */
        /* <DEDUP_REMOVED lines=57> */
[----:B-1----:R-:W-:Y:S05]  /*0d20*/  @P1 RET.REL.NODEC R144 `(_ZN5flash24flash_fwd_splitkv_kernelI23Flash_fwd_kernel_traitsILi96ELi64ELi64ELi4ELb0ELb0EN7cutlass10bfloat16_tE19Flash_kernel_traitsILi96ELi64ELi64ELi4ES3_EELb0ELb1ELb0ELb0ELb1ELb0ELb1ELb1EEEvNS_16Flash_fwd_paramsE) ;  /* 0xfffffff090b41950 */ /* 0x002fea0003c3ffff */
[----:B------:R-:W-:Y:S02]  /*0d30*/  MOV R5, 0xff800000 ;  /* 0xff80000000057802 */ /* 0x000fe40000000f00 */
[----:B------:R-:W-:-:S03]  /*0d40*/  MOV R145, 0x0 ;  /* 0x0000000000917802 */ /* 0x000fc60000000f00 */
[----:B------:R1:W-:Y:S02]  /*0d50*/  ST.E desc[UR4][R2.64+0xc0], R5 ;  /* 0x0000c00502007985 */ /* 0x0003e4000c101904 */
[----:B-1----:R-:W-:Y:S05]  /*0d60*/  RET.REL.NODEC R144 `(_ZN5flash24flash_fwd_splitkv_kernelI23Flash_fwd_kernel_traitsILi96ELi64ELi64ELi4ELb0ELb0EN7cutlass10bfloat16_tE19Flash_kernel_traitsILi96ELi64ELi64ELi4ES3_EELb0ELb1ELb0ELb0ELb1ELb0ELb1ELb1EEEvNS_16Flash_fwd_paramsE) ;  /* 0xfffffff090a47950 */ /* 0x002fea0003c3ffff */
.L_x_11070:
        /* <DEDUP_REMOVED lines=45> */
[C---:B------:R-:W-:Y:S01]  /*1040*/  LEA R150, P0, R4.reuse, R152, 0x2 ;  /* 0x0000009804967211 */ /* 0x040fe200078010ff */
[----:B------:R-:W-:Y:S02]  /*1050*/  IMAD.IADD R151, R5, 0x1, R2 ;  /* 0x0000000105977824 */ /* 0x000fe400078e0202 */
[----:B------:R-:W3:Y:S01]  /*1060*/  LD.E.64 R2, desc[UR4][R84.64+0x38] ;  /* 0x0000380454027980 */ /* 0x000ee2000c101b00 */
[----:B------:R-:W-:Y:S02]  /*1070*/  MOV R9, R6 ;  /* 0x0000000600097202 */ /* 0x000fe40000000f00 */
[----:B------:R-:W-:Y:S02]  /*1080*/  LEA.HI.X R151, R4, R153, R151, 0x2, P0 ;  /* 0x0000009904977211 */ /* 0x000fe400000f1497 */
[----:B------:R-:W-:Y:S02]  /*1090*/  @!P1 IADD3 R9, PT, PT, -R9, RZ, RZ ;  /* 0x000000ff09099210 */ /* 0x000fe40007ffe1ff */
[----:B------:R-:W-:-:S05]  /*10a0*/  @!P2 LOP3.LUT R9, RZ, R13, RZ, 0x33, !PT ;  /* 0x0000000dff09a212 */ /* 0x000fca00078e33ff */
        /* <DEDUP_REMOVED lines=30> */
[----:B---3--:R-:W-:-:S04]  /*1290*/  IMAD R5, R3, R16, RZ ;  /* 0x0000001003057224 */ /* 0x008fc800078e02ff */
        /* <DEDUP_REMOVED lines=19> */
.L_x_11072:
        /* <DEDUP_REMOVED lines=45> */
[----:B------:R-:W-:Y:S02]  /*16a0*/  @P2 IADD3 R7, PT, PT, R21, R4, RZ ;  /* 0x0000000415072210 */ /* 0x000fe40007ffe0ff */
[----:B------:R-:W-:Y:S01]  /*16b0*/  @!P1 IADD3 R9, PT, PT, R9, 0x1, RZ ;  /* 0x0000000109099810 */ /* 0x000fe20007ffe0ff */
[----:B------:R-:W-:Y:S01]  /*16c0*/  IMAD R6, R3, R16, RZ ;  /* 0x0000001003067224 */ /* 0x000fe200078e02ff */
[----:B------:R-:W-:Y:S01]  /*16d0*/  SHF.R.S32.HI R17, RZ, 0x1f, R16 ;  /* 0x0000001fff117819 */ /* 0x000fe20000011410 */
[----:B------:R-:W-:Y:S01]  /*16e0*/  IMAD.MOV.U32 R21, RZ, RZ, R7 ;  /* 0x000000ffff157224 */ /* 0x000fe200078e0007 */
[----:B------:R-:W-:-:S02]  /*16f0*/  MOV R20, R8 ;  /* 0x0000000800147202 */ /* 0x000fc40000000f00 */
[----:B------:R-:W-:Y:S01]  /*1700*/  @P5 IADD3 R9, PT, PT, R9, 0x1, RZ ;  /* 0x0000000109095810 */ /* 0x000fe20007ffe0ff */
[----:B------:R-:W-:Y:S01]  /*1710*/  @!P2 IMAD R4, R89, R12, RZ ;  /* 0x0000000c5904a224 */ /* 0x000fe200078e02ff */
[----:B------:R-:W-:Y:S01]  /*1720*/  @!P2 SHF.R.S32.HI R5, RZ, 0x1f, R12 ;  /* 0x0000001fff05a819 */ /* 0x000fe2000001140c */
[----:B------:R-:W-:Y:S02]  /*1730*/  IMAD R6, R17, R2, R6 ;  /* 0x0000000211067224 */ /* 0x000fe400078e0206 */
[----:B------:R-:W-:-:S04]  /*1740*/  IMAD.WIDE.U32 R20, R2, R16, R20 ;  /* 0x0000001002147225 */ /* 0x000fc800078e0014 */
[----:B------:R-:W-:Y:S01]  /*1750*/  @!P0 IMAD.MOV R9, RZ, RZ, -R9 ;  /* 0x000000ffff098224 */ /* 0x000fe200078e0a09 */
[----:B------:R-:W-:Y:S01]  /*1760*/  @!P3 LOP3.LUT R9, RZ, R0, RZ, 0x33, !PT ;  /* 0x00000000ff09b212 */ /* 0x000fe200078e33ff */
[----:B------:R-:W-:Y:S02]  /*1770*/  @!P2 IMAD R4, R5, R88, R4 ;  /* 0x000000580504a224 */ /* 0x000fe400078e0204 */
[----:B------:R-:W-:Y:S01]  /*1780*/  @!P2 IMAD.WIDE.U32 R22, R88, R12, RZ ;  /* 0x0000000c5816a225 */ /* 0x000fe200078e00ff */
[----:B------:R-:W-:Y:S02]  /*1790*/  IADD3 R21, PT, PT, R21, R6, RZ ;  /* 0x0000000615157210 */ /* 0x000fe40007ffe0ff */
[----:B------:R-:W-:Y:S01]  /*17a0*/  SHF.R.S32.HI R6, RZ, 0x1f, R9 ;  /* 0x0000001fff067819 */ /* 0x000fe20000011409 */
[----:B------:R-:W-:Y:S01]  /*17b0*/  IMAD R7, R15, R9, RZ ;  /* 0x000000090f077224 */ /* 0x000fe200078e02ff */
[----:B------:R-:W-:Y:S02]  /*17c0*/  @P2 IADD3 R12, PT, PT, R12, R13, RZ ;  /* 0x0000000d0c0c2210 */ /* 0x000fe40007ffe0ff */
[----:B------:R-:W-:Y:S01]  /*17d0*/  @!P2 IADD3 R23, PT, PT, R23, R4, RZ ;  /* 0x000000041717a210 */ /* 0x000fe20007ffe0ff */
[----:B------:R-:W-:Y:S01]  /*17e0*/  @!P2 IMAD R4, R19, R10, RZ ;  /* 0x0000000a1304a224 */ /* 0x000fe200078e02ff */
[----:B------:R-:W-:Y:S01]  /*17f0*/  @!P2 SHF.R.S32.HI R5, RZ, 0x1f, R10 ;  /* 0x0000001fff05a819 */ /* 0x000fe2000001140a */
[----:B------:R-:W-:-:S02]  /*1800*/  IMAD R7, R14, R6, R7 ;  /* 0x000000060e077224 */ /* 0x000fc400078e0207 */
[----:B------:R-:W-:-:S04]  /*1810*/  @!P2 IMAD.WIDE.U32 R22, R18, R10, R22 ;  /* 0x0000000a1216a225 */ /* 0x000fc800078e0016 */
[----:B------:R-:W-:Y:S02]  /*1820*/  @P2 IMAD R6, R89, R12, RZ ;  /* 0x0000000c59062224 */ /* 0x000fe400078e02ff */
[----:B------:R-:W-:Y:S02]  /*1830*/  @!P2 IMAD R4, R18, R5, R4 ;  /* 0x000000051204a224 */ /* 0x000fe400078e0204 */
        /* <DEDUP_REMOVED lines=8> */
.L_x_11073:
[----:B------:R-:W-:Y:S05]  /*18c0*/  BSYNC.RECONVERGENT B0 ;  /* 0x0000000000007941 */ /* 0x000fea0003800200 */
.L_x_11071:
        /* <DEDUP_REMOVED lines=30> */
[----:B------:R-:W-:Y:S01]  /*1ab0*/  IMAD R17, R17, R88, RZ ;  /* 0x0000005811117224 */ /* 0x000fe200078e02ff */
[----:B------:R-:W1:Y:S01]  /*1ac0*/  S2R R87, SR_CgaCtaId ;  /* 0x0000000000577919 */ /* 0x000e620000008800 */
[----:B------:R-:W-:Y:S01]  /*1ad0*/  IMAD.X R33, RZ, RZ, R18, P1 ;  /* 0x000000ffff217224 */ /* 0x000fe200008e0612 */
[----:B------:R-:W-:Y:S02]  /*1ae0*/  ISETP.GE.AND P2, PT, R6, RZ, PT ;  /* 0x000000ff0600720c */ /* 0x000fe40003f46270 */
[----:B------:R-:W-:Y:S02]  /*1af0*/  @!P3 IADD3 R21, PT, PT, R21, 0x1, RZ ;  /* 0x000000011515b810 */ /* 0x000fe40007ffe0ff */
[----:B------:R-:W-:Y:S01]  /*1b00*/  ISETP.NE.AND P1, PT, R0, RZ, PT ;  /* 0x000000ff0000720c */ /* 0x000fe20003f25270 */
[----:B------:R-:W-:-:S02]  /*1b10*/  IMAD R17, R16, R89, R17 ;  /* 0x0000005910117224 */ /* 0x000fc400078e0211 */
[----:B------:R-:W-:-:S04]  /*1b20*/  IMAD.WIDE.U32 R32, R16, R88, R32 ;  /* 0x0000005810207225 */ /* 0x000fc800078e0020 */
[----:B------:R-:W-:-:S04]  /*1b30*/  @P4 VIADD R21, R21, 0x1 ;  /* 0x0000000115154836 */ /* 0x000fc80000000000 */
[----:B------:R-:W-:Y:S01]  /*1b40*/  IMAD.MOV.U32 R6, RZ, RZ, R21 ;  /* 0x000000ffff067224 */ /* 0x000fe200078e0015 */
[----:B------:R-:W-:-:S03]  /*1b50*/  LOP3.LUT R19, R4, 0xc0, RZ, 0xc0, !PT ;  /* 0x000000c004137812 */ /* 0x000fc600078ec0ff */
[----:B------:R-:W-:Y:S01]  /*1b60*/  @!P2 IMAD.MOV R6, RZ, RZ, -R6 ;  /* 0x000000ffff06a224 */ /* 0x000fe200078e0a06 */
[----:B------:R-:W-:Y:S01]  /*1b70*/  @!P1 LOP3.LUT R6, RZ, R0, RZ, 0x33, !PT ;  /* 0x00000000ff069212 */ /* 0x000fe200078e33ff */
[----:B------:R-:W-:Y:S01]  /*1b80*/  IMAD.MOV.U32 R20, RZ, RZ, R32 ;  /* 0x000000ffff147224 */ /* 0x000fe200078e0020 */
[----:B------:R-:W-:Y:S02]  /*1b90*/  IADD3 R21, PT, PT, R33, R17, RZ ;  /* 0x0000001121157210 */ /* 0x000fe40007ffe0ff */
[----:B------:R-:W-:Y:S02]  /*1ba0*/  SHF.R.S32.HI R17, RZ, 0x1f, R147 ;  /* 0x0000001fff117819 */ /* 0x000fe40000011493 */
[----:B------:R-:W-:Y:S01]  /*1bb0*/  LOP3.LUT R19, R19, 0x18, R92, 0xf8, !PT ;  /* 0x0000001813137812 */ /* 0x000fe200078ef85c */
[----:B------:R-:W-:Y:S01]  /*1bc0*/  IMAD.WIDE.U32 R20, R6, R26, R20 ;  /* 0x0000001a06147225 */ /* 0x000fe200078e0014 */
[----:B------:R-:W-:Y:S02]  /*1bd0*/  SHF.R.S32.HI R0, RZ, 0x1f, R6 ;  /* 0x0000001fff007819 */ /* 0x000fe40000011406 */
[----:B------:R-:W-:-:S02]  /*1be0*/  LOP3.LUT R19, R19, 0x18, R4, 0x78, !PT ;  /* 0x0000001813137812 */ /* 0x000fc400078e7804 */
[----:B------:R-:W-:Y:S02]  /*1bf0*/  SHF.R.U32.HI R118, RZ, 0x2, R92 ;  /* 0x00000002ff767819 */ /* 0x000fe4000001165c */
[----:B------:R-:W-:Y:S02]  /*1c00*/  MOV R119, RZ ;  /* 0x000000ff00777202 */ /* 0x000fe40000000f00 */
[----:B------:R-:W-:Y:S01]  /*1c10*/  LOP3.LUT R4, R19, 0x1f20, R4, 0xf8, !PT ;  /* 0x00001f2013047812 */ /* 0x000fe200078ef804 */
[-C--:B------:R-:W-:Y:S02]  /*1c20*/  IMAD R143, R89, R118.reuse, RZ ;  /* 0x00000076598f7224 */ /* 0x080fe400078e02ff */
[----:B------:R-:W-:Y:S01]  /*1c30*/  IMAD R141, R3, R118, RZ ;  /* 0x00000076038d7224 */ /* 0x000fe200078e02ff */
[----:B------:R-:W-:Y:S01]  /*1c40*/  SHF.L.U64.HI R91, R88, 0x5, R89 ;  /* 0x00000005585b7819 */ /* 0x000fe20000010259 */
[----:B------:R-:W-:Y:S01]  /*1c50*/  IMAD.SHL.U32 R80, R92, 0x4, RZ ;  /* 0x000000045c507824 */ /* 0x000fe200078e00ff */
[----:B------:R-:W-:-:S02]  /*1c60*/  SHF.L.U32 R89, R90, 0x6, RZ ;  /* 0x000000065a597819 */ /* 0x000fc400000006ff */
[C---:B------:R-:W-:Y:S02]  /*1c70*/  SHF.L.U64.HI R138, R2.reuse, 0x5, R3 ;  /* 0x00000005028a7819 */ /* 0x040fe40000010203 */
[----:B------:R-:W-:Y:S01]  /*1c80*/  SHF.L.U32 R137, R2, 0x5, RZ ;  /* 0x0000000502897819 */ /* 0x000fe200000006ff */
[----:B------:R-:W-:Y:S01]  /*1c90*/  VIADD R70, R89, 0xffffffc0 ;  /* 0xffffffc059467836 */ /* 0x000fe20000000000 */
[----:B------:R-:W-:Y:S02]  /*1ca0*/  IADD3 R94, PT, PT, R90, -0x1, RZ ;  /* 0xffffffff5a5e7810 */ /* 0x000fe40007ffe0ff */
[----:B------:R-:W-:Y:S01]  /*1cb0*/  LOP3.LUT R114, R80, 0xc, RZ, 0xc0, !PT ;  /* 0x0000000c50727812 */ /* 0x000fe200078ec0ff */
        /* <DEDUP_REMOVED lines=8> */
[----:B------:R-:W-:Y:S01]  /*1d40*/  IADD3 R28, P1, PT, R30, R11, RZ ;  /* 0x0000000b1e1c7210 */ /* 0x000fe20007f3e0ff */
[----:B------:R-:W-:Y:S02]  /*1d50*/  IMAD R18, R25, R147, RZ ;  /* 0x0000009319127224 */ /* 0x000fe400078e02ff */
[----:B------:R-:W-:-:S02]  /*1d60*/  IMAD R11, R27, R6, RZ ;  /* 0x000000061b0b7224 */ /* 0x000fc400078e02ff */
[----:B------:R-:W-:Y:S02]  /*1d70*/  IMAD.X R29, RZ, RZ, R16, P1 ;  /* 0x000000ffff1d7224 */ /* 0x000fe400008e0610 */
[----:B------:R-:W-:Y:S02]  /*1d80*/  IMAD R17, R24, R17, R18 ;  /* 0x0000001118117224 */ /* 0x000fe400078e0212 */
[----:B------:R-:W-:Y:S01]  /*1d90*/  IMAD.WIDE.U32 R28, R147, R24, R28 ;  /* 0x00000018931c7225 */ /* 0x000fe200078e001c */
[----:B------:R-:W-:-:S03]  /*1da0*/  MOV R16, 0x400 ;  /* 0x0000040000107802 */ /* 0x000fc60000000f00 */
[----:B------:R-:W-:Y:S01]  /*1db0*/  IMAD.MOV.U32 R24, RZ, RZ, R20 ;  /* 0x000000ffff187224 */ /* 0x000fe200078e0014 */
[----:B------:R-:W-:Y:S01]  /*1dc0*/  IADD3 R20, P0, PT, R30, R10, RZ ;  /* 0x0000000a1e147210 */ /* 0x000fe20007f1e0ff */
[----:B------:R-:W-:Y:S02]  /*1dd0*/  IMAD R11, R0, R26, R11 ;  /* 0x0000001a000b7224 */ /* 0x000fe400078e020b */
[----:B------:R-:W-:Y:S01]  /*1de0*/  IMAD.WIDE.U32 R18, R145, 0x40, R118 ;  /* 0x0000004091127825 */ /* 0x000fe200078e0076 */
[----:B-1----:R-:W-:Y:S02]  /*1df0*/  LEA R87, R87, R16, 0x18 ;  /* 0x0000001057577211 */ /* 0x002fe400078ec0ff */
[----:B------:R-:W-:Y:S01]  /*1e00*/  IADD3 R17, PT, PT, R29, R17, RZ ;  /* 0x000000111d117210 */ /* 0x000fe20007ffe0ff */
[----:B------:R-:W-:Y:S01]  /*1e10*/  IMAD.IADD R25, R21, 0x1, R11 ;  /* 0x0000000115197824 */ /* 0x000fe200078e020b */
[----:B------:R-:W-:Y:S01]  /*1e20*/  SHF.R.S32.HI R10, RZ, 0x1f, R95 ;  /* 0x0000001fff0a7819 */ /* 0x000fe2000001145f */
[----:B------:R-:W-:-:S02]  /*1e30*/  IMAD.X R21, RZ, RZ, R5, P0 ;  /* 0x000000ffff157224 */ /* 0x000fc400000e0605 */
[----:B------:R-:W-:Y:S02]  /*1e40*/  IMAD.MOV.U32 R16, RZ, RZ, R28 ;  /* 0x000000ffff107224 */ /* 0x000fe400078e001c */
[-C--:B------:R-:W-:Y:S01]  /*1e50*/  IMAD R5, R19, R22.reuse, RZ ;  /* 0x0000001613057224 */ /* 0x080fe200078e02ff */
[----:B------:R-:W-:Y:S01]  /*1e60*/  LEA.HI R10, R10, R95, RZ, 0x6 ;  /* 0x0000005f0a0a7211 */ /* 0x000fe200078f30ff */
[----:B------:R-:W-:-:S04]  /*1e70*/  IMAD.WIDE.U32 R16, R18, R22, R16 ;  /* 0x0000001612107225 */ /* 0x000fc800078e0010 */
[----:B------:R-:W-:Y:S02]  /*1e80*/  IMAD R5, R18, R23, R5 ;  /* 0x0000001712057224 */ /* 0x000fe400078e0205 */
[----:B------:R-:W-:Y:S01]  /*1e90*/  IMAD.WIDE.U32 R18, R118, R88, R24 ;  /* 0x0000005876127225 */ /* 0x000fe200078e0018 */
[----:B------:R-:W-:-:S03]  /*1ea0*/  SHF.R.S32.HI R10, RZ, 0x6, R10 ;  /* 0x00000006ff0a7819 */ /* 0x000fc6000001140a */
[----:B------:R-:W-:Y:S01]  /*1eb0*/  IMAD.IADD R143, R19, 0x1, R143 ;  /* 0x00000001138f7824 */ /* 0x000fe200078e028f */
[C---:B----4-:R-:W-:Y:S02]  /*1ec0*/  LEA R142, P0, R18.reuse, R12, 0x1 ;  /* 0x0000000c128e7211 */ /* 0x050fe400078008ff */
[----:B------:R-:W-:Y:S02]  /*1ed0*/  VIMNMX R83, PT, PT, R139, R10, !PT ;  /* 0x0000000a8b537248 */ /* 0x000fe40007fe0100 */
[----:B------:R-:W-:Y:S02]  /*1ee0*/  LEA.HI.X R143, R18, R13, R143, 0x1, P0 ;  /* 0x0000000d128f7211 */ /* 0x000fe400000f0c8f */
[----:B------:R-:W-:Y:S01]  /*1ef0*/  ISETP.GT.AND P0, PT, R90, R83, PT ;  /* 0x000000535a00720c */ /* 0x000fe20003f04270 */
[----:B------:R-:W-:Y:S01]  /*1f00*/  IMAD.WIDE.U32 R20, R118, R2, R20 ;  /* 0x0000000276147225 */ /* 0x000fe200078e0014 */
[----:B------:R-:W-:-:S03]  /*1f10*/  LEA R120, P2, R16, R8, 0x1 ;  /* 0x0000000810787211 */ /* 0x000fc600078408ff */
[----:B------:R-:W-:Y:S01]  /*1f20*/  IMAD.IADD R5, R17, 0x1, R5 ;  /* 0x0000000111057824 */ /* 0x000fe200078e0205 */
[----:B------:R-:W-:Y:S02]  /*1f30*/  IADD3 R141, PT, PT, R21, R141, RZ ;  /* 0x0000008d158d7210 */ /* 0x000fe40007ffe0ff */
[----:B------:R-:W-:Y:S01]  /*1f40*/  LEA R140, P1, R20, R14, 0x1 ;  /* 0x0000000e148c7211 */ /* 0x000fe200078208ff */
[C---:B------:R-:W-:Y:S01]  /*1f50*/  IMAD.SHL.U32 R82, R22.reuse, 0x20, RZ ;  /* 0x0000002016527824 */ /* 0x040fe200078e00ff */
[----:B------:R-:W-:Y:S01]  /*1f60*/  SHF.L.U64.HI R93, R22, 0x5, R23 ;  /* 0x00000005165d7819 */ /* 0x000fe20000010217 */
[----:B------:R-:W-:Y:S01]  /*1f70*/  IMAD.SHL.U32 R88, R88, 0x20, RZ ;  /* 0x0000002058587824 */ /* 0x000fe200078e00ff */
[----:B------:R-:W-:Y:S02]  /*1f80*/  LEA.HI.X R141, R20, R15, R141, 0x1, P1 ;  /* 0x0000000f148d7211 */ /* 0x000fe400008f0c8d */
[----:B------:R-:W-:Y:S02]  /*1f90*/  LEA.HI.X R121, R16, R9, R5, 0x1, P2 ;  /* 0x0000000910797211 */ /* 0x000fe400010f0c05 */
        /* <DEDUP_REMOVED lines=14> */
[----:B------:R-:W-:Y:S01]  /*2080*/  IMAD.MOV.U32 R112, RZ, RZ, R70 ;  /* 0x000000ffff707224 */ /* 0x000fe200078e0046 */
[----:B------:R-:W-:Y:S01]  /*2090*/  IADD3 R111, PT, PT, R118, 0x20, RZ ;  /* 0x00000020766f7810 */ /* 0x000fe20007ffe0ff */
[C---:B------:R-:W-:Y:S01]  /*20a0*/  IMAD R110, R90.reuse, -0x40, R95 ;  /* 0xffffffc05a6e7824 */ /* 0x040fe200078e025f */
[----:B------:R-:W-:Y:S01]  /*20b0*/  MOV R108, R90 ;  /* 0x0000005a006c7202 */ /* 0x000fe20000000f00 */
[----:B------:R-:W-:Y:S01]  /*20c0*/  IMAD R109, R90, -0x40, R81 ;  /* 0xffffffc05a6d7824 */ /* 0x000fe200078e0251 */
[----:B------:R-:W-:Y:S01]  /*20d0*/  SHF.R.S32.HI R17, RZ, 0x1f, R112 ;  /* 0x0000001fff117819 */ /* 0x000fe20000011470 */
[----:B------:R-:W-:Y:S01]  /*20e0*/  IMAD.MOV.U32 R103, RZ, RZ, R143 ;  /* 0x000000ffff677224 */ /* 0x000fe200078e008f */
[----:B------:R-:W-:-:S02]  /*20f0*/  MOV R102, R142 ;  /* 0x0000008e00667202 */ /* 0x000fc40000000f00 */
[----:B------:R-:W-:Y:S02]  /*2100*/  MOV R122, R140 ;  /* 0x0000008c007a7202 */ /* 0x000fe40000000f00 */
[----:B------:R-:W-:Y:S01]  /*2110*/  MOV R123, R141 ;  /* 0x0000008d007b7202 */ /* 0x000fe20000000f00 */
[----:B--2---:R-:W-:Y:S02]  /*2120*/  IMAD R2, R27, R149, RZ ;  /* 0x000000951b027224 */ /* 0x004fe400078e02ff */
[----:B------:R-:W-:-:S04]  /*2130*/  IMAD.WIDE.U32 R26, R149, R26, R30 ;  /* 0x0000001a951a7225 */ /* 0x000fc800078e001e */
[----:B---3--:R-:W-:Y:S01]  /*2140*/  IMAD R3, R15, R149, RZ ;  /* 0x000000950f037224 */ /* 0x008fe200078e02ff */
[----:B------:R-:W-:Y:S01]  /*2150*/  IADD3 R27, PT, PT, R27, R2, RZ ;  /* 0x000000021b1b7210 */ /* 0x000fe20007ffe0ff */
[----:B----4-:R-:W-:Y:S02]  /*2160*/  IMAD R15, R125, R112, RZ ;  /* 0x000000707d0f7224 */ /* 0x010fe400078e02ff */
[----:B------:R-:W-:Y:S01]  /*2170*/  IMAD.WIDE.U32 R24, R149, R14, R30 ;  /* 0x0000000e95187225 */ /* 0x000fe200078e001e */
[----:B------:R-:W-:Y:S02]  /*2180*/  SHF.R.S32.HI R14, RZ, 0x1f, R95 ;  /* 0x0000001fff0e7819 */ /* 0x000fe4000001145f */
[----:B------:R-:W-:Y:S01]  /*2190*/  SHF.L.U64.HI R105, R18, 0x5, R19 ;  /* 0x0000000512697819 */ /* 0x000fe20000010213 */
[----:B------:R-:W-:Y:S01]  /*21a0*/  IMAD R15, R124, R17, R15 ;  /* 0x000000117c0f7224 */ /* 0x000fe200078e020f */
[----:B------:R-:W-:Y:S01]  /*21b0*/  SHF.L.U32 R107, R18, 0x5, RZ ;  /* 0x00000005126b7819 */ /* 0x000fe200000006ff */
[----:B------:R-:W-:-:S04]  /*21c0*/  IMAD.WIDE.U32 R26, R124, R112, R26 ;  /* 0x000000707c1a7225 */ /* 0x000fc800078e001a */
[----:B------:R-:W-:Y:S01]  /*21d0*/  IMAD R2, R19, R112, RZ ;  /* 0x0000007013027224 */ /* 0x000fe200078e02ff */
[----:B------:R-:W-:Y:S01]  /*21e0*/  IADD3 R27, PT, PT, R27, R15, RZ ;  /* 0x0000000f1b1b7210 */ /* 0x000fe20007ffe0ff */
[----:B------:R-:W-:Y:S02]  /*21f0*/  IMAD.IADD R25, R25, 0x1, R3 ;  /* 0x0000000119197824 */ /* 0x000fe400078e0203 */
[----:B------:R-:W-:Y:S01]  /*2200*/  IMAD R3, R23, R6, RZ ;  /* 0x0000000617037224 */ /* 0x000fe200078e02ff */
[----:B------:R-:W-:Y:S01]  /*2210*/  LEA.HI R113, R16, R16, RZ, 0x1 ;  /* 0x0000001010717211 */ /* 0x000fe200078f08ff */
[----:B------:R-:W-:Y:S02]  /*2220*/  IMAD R15, R21, R6, RZ ;  /* 0x00000006150f7224 */ /* 0x000fe400078e02ff */
[C---:B------:R-:W-:Y:S01]  /*2230*/  IMAD R17, R18.reuse, R17, R2 ;  /* 0x0000001112117224 */ /* 0x040fe200078e0202 */
[----:B------:R-:W-:Y:S01]  /*2240*/  SHF.R.S32.HI R113, RZ, 0x1, R113 ;  /* 0x00000001ff717819 */ /* 0x000fe20000011471 */
[----:B------:R-:W-:-:S04]  /*2250*/  IMAD.WIDE.U32 R24, R18, R112, R24 ;  /* 0x0000007012187225 */ /* 0x000fc800078e0018 */
[----:B------:R-:W-:Y:S01]  /*2260*/  IMAD R2, R22, R0, R3 ;  /* 0x0000000016027224 */ /* 0x000fe200078e0203 */
[----:B------:R-:W-:Y:S01]  /*2270*/  IADD3 R3, P0, PT, -R95, R118, RZ ;  /* 0x000000765f037210 */ /* 0x000fe20007f1e1ff */
[----:B------:R-:W-:Y:S02]  /*2280*/  IMAD R15, R20, R0, R15 ;  /* 0x00000000140f7224 */ /* 0x000fe400078e020f */
[----:B-----5:R-:W-:Y:S02]  /*2290*/  IMAD.IADD R0, R7, 0x1, R70 ;  /* 0x0000000107007824 */ /* 0x020fe400078e0246 */
[----:B------:R-:W-:Y:S01]  /*22a0*/  IMAD.IADD R25, R25, 0x1, R17 ;  /* 0x0000000119197824 */ /* 0x000fe200078e0211 */
[----:B------:R-:W-:Y:S01]  /*22b0*/  IADD3.X R17, PT, PT, RZ, ~R14, RZ, P0, !PT ;  /* 0x8000000eff117210 */ /* 0x000fe200007fe4ff */
[----:B------:R-:W-:Y:S01]  /*22c0*/  IMAD.WIDE.U32 R22, R6, R22, R26 ;  /* 0x0000001606167225 */ /* 0x000fe200078e001a */
[----:B------:R-:W-:-:S03]  /*22d0*/  LOP3.LUT R26, R30, 0x20, RZ, 0xfc, !PT ;  /* 0x000000201e1a7812 */ /* 0x000fc600078efcff */
[----:B------:R-:W-:Y:S01]  /*22e0*/  IMAD R7, R113, R0, RZ ;  /* 0x0000000071077224 */ /* 0x000fe200078e02ff */
[----:B------:R-:W-:Y:S01]  /*22f0*/  IADD3 R23, PT, PT, R23, R2, RZ ;  /* 0x0000000217177210 */ /* 0x000fe20007ffe0ff */
[----:B------:R-:W-:Y:S02]  /*2300*/  IMAD R0, R118, R113, R114 ;  /* 0x0000007176007224 */ /* 0x000fe400078e0272 */
[----:B------:R-:W-:Y:S01]  /*2310*/  IMAD.WIDE.U32 R20, R6, R20, R24 ;  /* 0x0000001406147225 */ /* 0x000fe200078e0018 */
[----:B------:R-:W-:Y:S02]  /*2320*/  SHF.R.S32.HI R101, RZ, 0x1f, R7 ;  /* 0x0000001fff657819 */ /* 0x000fe40000011407 */
[----:B------:R-:W-:Y:S01]  /*2330*/  LOP3.LUT R25, R30, 0x40, RZ, 0xfc, !PT ;  /* 0x000000401e197812 */ /* 0x000fe200078efcff */
[----:B------:R-:W-:Y:S02]  /*2340*/  IMAD.IADD R6, R114, 0x1, R0 ;  /* 0x0000000172067824 */ /* 0x000fe400078e0200 */
[----:B------:R-:W-:-:S02]  /*2350*/  IMAD.IADD R21, R21, 0x1, R15 ;  /* 0x0000000115157824 */ /* 0x000fc400078e020f */
[----:B------:R-:W-:Y:S01]  /*2360*/  IMAD R97, R17, R124, RZ ;  /* 0x0000007c11617224 */ /* 0x000fe200078e02ff */
[----:B------:R-:W-:Y:S01]  /*2370*/  IADD3 R2, P2, PT, R7, R6, RZ ;  /* 0x0000000607027210 */ /* 0x000fe20007f5e0ff */
[----:B------:R-:W-:Y:S02]  /*2380*/  IMAD R29, R17, R18, RZ ;  /* 0x00000012111d7224 */ /* 0x000fe400078e02ff */
[-C--:B------:R-:W-:Y:S02]  /*2390*/  IMAD R97, R125, R3.reuse, R97 ;  /* 0x000000037d617224 */ /* 0x080fe400078e0261 */
[-C--:B------:R-:W-:Y:S02]  /*23a0*/  IMAD R29, R19, R3.reuse, R29 ;  /* 0x00000003131d7224 */ /* 0x080fe400078e021d */
[----:B------:R-:W-:-:S04]  /*23b0*/  IMAD.WIDE.U32 R16, R124, R3, R22 ;  /* 0x000000037c107225 */ /* 0x000fc800078e0016 */
[----:B------:R-:W-:Y:S01]  /*23c0*/  IMAD.WIDE.U32 R14, R18, R3, R20 ;  /* 0x00000003120e7225 */ /* 0x000fe200078e0014 */
[----:B------:R-:W-:Y:S02]  /*23d0*/  IADD3 R3, P3, PT, R7, R0, RZ ;  /* 0x0000000007037210 */ /* 0x000fe40007f7e0ff */
[----:B------:R-:W-:Y:S01]  /*23e0*/  IADD3 R97, PT, PT, R17, R97, RZ ;  /* 0x0000006111617210 */ /* 0x000fe20007ffe0ff */
[----:B------:R-:W-:Y:S01]  /*23f0*/  IMAD.SHL.U32 R100, R2, 0x2, RZ ;  /* 0x0000000202647824 */ /* 0x000fe200078e00ff */
[-C--:B------:R-:W-:Y:S01]  /*2400*/  LEA.HI.X.SX32 R0, R0, R101.reuse, 0x1, P3 ;  /* 0x0000006500007211 */ /* 0x080fe200018f0eff */
[----:B------:R-:W-:Y:S01]  /*2410*/  IMAD.IADD R29, R15, 0x1, R29 ;  /* 0x000000010f1d7824 */ /* 0x000fe200078e021d */
[----:B------:R-:W-:Y:S01]  /*2420*/  LEA R96, P1, R16, R12, 0x1 ;  /* 0x0000000c10607211 */ /* 0x000fe200078208ff */
[----:B------:R-:W-:Y:S01]  /*2430*/  IMAD.SHL.U32 R113, R113, 0x20, RZ ;  /* 0x0000002071717824 */ /* 0x000fe200078e00ff */
[----:B------:R-:W-:Y:S02]  /*2440*/  LEA.HI.X.SX32 R101, R6, R101, 0x1, P2 ;  /* 0x0000006506657211 */ /* 0x000fe400010f0eff */
[----:B------:R-:W-:-:S02]  /*2450*/  LEA R28, P0, R14, R10, 0x1 ;  /* 0x0000000a0e1c7211 */ /* 0x000fc400078008ff */
[----:B------:R-:W-:Y:S02]  /*2460*/  SHF.L.U32 R32, R3, 0x1, RZ ;  /* 0x0000000103207819 */ /* 0x000fe400000006ff */
        /* <DEDUP_REMOVED lines=11> */
[----:B------:R-:W-:Y:S02]  /*2520*/  IADD3.X R33, PT, PT, R5, R0, RZ, P0, !PT ;  /* 0x0000000005217210 */ /* 0x000fe400007fe4ff */
[----:B------:R-:W-:-:S07]  /*2530*/  SHF.R.S32.HI R86, RZ, 0x1f, R113 ;  /* 0x0000001fff567819 */ /* 0x000fce0000011471 */
.L_x_11089:
        /* <DEDUP_REMOVED lines=56> */
.L_x_11076:
        /* <DEDUP_REMOVED lines=141> */
.L_x_11080:
[----:B------:R-:W-:Y:S05]  /*3190*/  BSYNC.RECONVERGENT B0 ;  /* 0x0000000000007941 */ /* 0x000fea0003800200 */
.L_x_11079:
        /* <DEDUP_REMOVED lines=147> */
.L_x_11082:
[----:B------:R-:W-:Y:S05]  /*3ad0*/  BSYNC.RECONVERGENT B0 ;  /* 0x0000000000007941 */ /* 0x000fea0003800200 */
.L_x_11081:
[----:B------:R-:W3:Y:S02]  /*3ae0*/  LD.E R3, desc[UR4][R84.64+0xd0] ;  /* 0x0000d00454037980 */ /* 0x000ee4000c101900 */
[----:B---3--:R-:W-:Y:S05]  /*3af0*/  IMAD.U32 R3, R3, -0x20, RZ ;  /* 0xffffffe003037824 */ /* 0x008fea00078e00ff */
[C---:B------:R-:W-:Y:S02]  /*3b00*/  LEA R32, P1, R3.reuse, R32, 0x1 ;  /* 0x0000002003207211 */ /* 0x040fe400078208ff */
[C---:B------:R-:W-:Y:S02]  /*3b10*/  LEA R68, P0, R3.reuse, R68, 0x1 ;  /* 0x0000004403447211 */ /* 0x040fe400078008ff */
[C---:B------:R-:W-:Y:S02]  /*3b20*/  LEA.HI.X.SX32 R33, R3.reuse, R33, 0x1, P1 ;  /* 0x0000002103217211 */ /* 0x040fe400008f0eff */
[----:B------:R-:W-:Y:S01]  /*3b30*/  LEA.HI.X.SX32 R69, R3, R69, 0x1, P0 ;  /* 0x0000004503457211 */ /* 0x000fe200000f0eff */
[----:B------:R-:W-:Y:S05]  /*3b40*/  BRA `(.L_x_11077) ;  /* 0x0000002000307947 */ /* 0x000fea0003800000 */
.L_x_11078:
        /* <DEDUP_REMOVED lines=258> */
.L_x_11084:
[----:B------:R-:W-:Y:S05]  /*4b70*/  BSYNC.RECONVERGENT B0 ;  /* 0x0000000000007941 */ /* 0x000fea0003800200 */
.L_x_11083:
        /* <DEDUP_REMOVED lines=83> */
[----:B------:R-:W-:Y:S01]  /*50b0*/  LEA R126, P4, R137, R122, 0x1 ;  /* 0x0000007a897e7211 */ /* 0x000fe200078808ff */
[----:B------:R-:W-:Y:S01]  /*50c0*/  @!P0 IMAD.MOV.U32 R65, RZ, RZ, R127 ;  /* 0x000000ffff418224 */ /* 0x000fe200078e007f */
[----:B------:R-:W-:Y:S01]  /*50d0*/  @!P1 SEL R127, R117, RZ, !P2 ;  /* 0x000000ff757f9207 */ /* 0x000fe20005000000 */
        /* <DEDUP_REMOVED lines=172> */
.L_x_11086:
[----:B------:R-:W-:Y:S05]  /*5ba0*/  BSYNC.RECONVERGENT B0 ;  /* 0x0000000000007941 */ /* 0x000fea0003800200 */
.L_x_11085:
[----:B------:R-:W3:Y:S02]  /*5bb0*/  LD.E R3, desc[UR4][R84.64+0xd0] ;  /* 0x0000d00454037980 */ /* 0x000ee4000c101900 */
[----:B---3--:R-:W-:Y:S05]  /*5bc0*/  IMAD.U32 R3, R3, -0x20, RZ ;  /* 0xffffffe003037824 */ /* 0x008fea00078e00ff */
[C---:B------:R-:W-:Y:S02]  /*5bd0*/  LEA R100, P1, R3.reuse, R100, 0x1 ;  /* 0x0000006403647211 */ /* 0x040fe400078208ff */
[C---:B------:R-:W-:Y:S02]  /*5be0*/  LEA R98, P0, R3.reuse, R98, 0x1 ;  /* 0x0000006203627211 */ /* 0x040fe400078008ff */
[C---:B------:R-:W-:Y:S02]  /*5bf0*/  LEA.HI.X.SX32 R101, R3.reuse, R101, 0x1, P1 ;  /* 0x0000006503657211 */ /* 0x040fe400008f0eff */
[----:B------:R-:W-:Y:S09]  /*5c00*/  LEA.HI.X.SX32 R99, R3, R99, 0x1, P0 ;  /* 0x0000006303637211 */ /* 0x000ff200000f0eff */
.L_x_11077:
[----:B------:R-:W-:Y:S05]  /*5c10*/  BSYNC.RECONVERGENT B1 ;  /* 0x0000000000017941 */ /* 0x000fea0003800200 */
.L_x_11075:
        /* <DEDUP_REMOVED lines=103> */
.L_x_11088:
[----:B------:R-:W-:Y:S05]  /*6290*/  BSYNC.RECONVERGENT B0 ;  /* 0x0000000000007941 */ /* 0x000fea0003800200 */
.L_x_11087:
[----:B------:R-:W-:Y:S05]  /*62a0*/  @P3 BRA `(.L_x_11089) ;  /* 0xffffffc000a43947 */ /* 0x000fea000383ffff */
.L_x_11074:
[----:B------:R-:W-:Y:S05]  /*62b0*/  WARPSYNC.ALL ;  /* 0x0000000000007948 */ /* 0x000fea0003800000 */
[----:B------:R-:W-:Y:S06]  /*62c0*/  BAR.SYNC.DEFER_BLOCKING 0x0 ;  /* 0x0000000000007b1d */ /* 0x000fec0000010000 */
[----:B------:R-:W3:Y:S01]  /*62d0*/  LD.E R3, desc[UR4][R84.64+0xd0] ;  /* 0x0000d00454037980 */ /* 0x000ee2000c101900 */
[----:B------:R-:W-:Y:S01]  /*62e0*/  BSSY.RECONVERGENT B2, `(.L_x_11090) ;  /* 0x0000371000027945 */ /* 0x000fe20003800200 */
        /* <DEDUP_REMOVED lines=14> */
.L_x_11093:
[----:B------:R-:W-:Y:S05]  /*63d0*/  BSYNC.RECONVERGENT B0 ;  /* 0x0000000000007941 */ /* 0x000fea0003800200 */
.L_x_11092:
        /* <DEDUP_REMOVED lines=10> */
.L_x_11091:
[----:B------:R-:W3:Y:S01]  /*6480*/  LD.E.64 R4, desc[UR4][R84.64+0xf0] ;  /* 0x0000f00454047980 */ /* 0x000ee2000c101b00 */
[----:B------:R-:W-:-:S03]  /*6490*/  IMAD.MOV.U32 R2, RZ, RZ, RZ ;  /* 0x000000ffff027224 */ /* 0x000fc600078e00ff */
[----:B------:R-:W4:Y:S04]  /*64a0*/  LD.E.U8 R0, desc[UR4][R84.64+0x1b3] ;  /* 0x0001b30454007980 */ /* 0x000f28000c101100 */
[----:B------:R1:W5:Y:S04]  /*64b0*/  LD.E.64 R34, desc[UR4][R84.64+0x148] ;  /* 0x0001480454227980 */ /* 0x000368000c101b00 */
[----:B------:R1:W5:Y:S01]  /*64c0*/  LD.E.64 R32, desc[UR4][R84.64+0x150] ;  /* 0x0001500454207980 */ /* 0x000362000c101b00 */
[----:B---3--:R-:W-:-:S04]  /*64d0*/  ISETP.NE.U32.AND P1, PT, R4, RZ, PT ;  /* 0x000000ff0400720c */ /* 0x008fc80003f25070 */
[----:B------:R-:W-:-:S13]  /*64e0*/  ISETP.NE.AND.EX P1, PT, R5, RZ, PT, P1 ;  /* 0x000000ff0500720c */ /* 0x000fda0003f25310 */
[----:B------:R-:W-:-:S05]  /*64f0*/  @P1 IADD3 R106, P0, PT, R4, R106, RZ ;  /* 0x0000006a046a1210 */ /* 0x000fca0007f1e0ff */
[----:B------:R-:W-:-:S05]  /*6500*/  @P1 IMAD.X R107, R5, 0x1, R104, P0 ;  /* 0x00000001056b1824 */ /* 0x000fca00000e0668 */
[----:B------:R-:W3:Y:S01]  /*6510*/  @P1 LD.E R2, desc[UR4][R106.64] ;  /* 0x000000046a021980 */ /* 0x000ee2000c101900 */
[----:B------:R-:W-:-:S04]  /*6520*/  LEA.HI R25, R3, R3, RZ, 0x1 ;  /* 0x0000000303197211 */ /* 0x000fc800078f08ff */
[----:B------:R-:W-:Y:S02]  /*6530*/  SHF.R.S32.HI R25, RZ, 0x1, R25 ;  /* 0x00000001ff197819 */ /* 0x000fe40000011419 */
[----:B----4-:R-:W-:-:S03]  /*6540*/  ISETP.NE.AND P2, PT, R0, RZ, PT ;  /* 0x000000ff0000720c */ /* 0x010fc60003f45270 */
[----:B-----5:R-:W-:-:S04]  /*6550*/  IMAD R7, R118, R25, R114 ;  /* 0x0000001976077224 */ /* 0x020fc800078e0272 */
[----:B------:R-:W-:Y:S02]  /*6560*/  IMAD.IADD R5, R114, 0x1, R7 ;  /* 0x0000000172057824 */ /* 0x000fe400078e0207 */
[----:B------:R-:W-:Y:S01]  /*6570*/  IMAD.SHL.U32 R27, R25, 0x20, RZ ;  /* 0x00000020191b7824 */ /* 0x000fe200078e00ff */
[----:B---3--:R-:W-:-:S05]  /*6580*/  IADD3 R2, PT, PT, R2, R95, R115 ;  /* 0x0000005f02027210 */ /* 0x008fca0007ffe073 */
        /* <DEDUP_REMOVED lines=17> */
[-C--:B--2---:R-:W-:Y:S02]  /*66a0*/  IADD3 R20, P1, PT, R34, R25.reuse, RZ ;  /* 0x0000001922147210 */ /* 0x084fe40007f3e0ff */
[----:B------:R-:W-:Y:S02]  /*66b0*/  IADD3 R24, P0, PT, R32, R25, RZ ;  /* 0x0000001920187210 */ /* 0x000fe40007f1e0ff */
[----:B------:R-:W-:Y:S01]  /*66c0*/  ISETP.GE.AND P2, PT, R0, R3, PT ;  /* 0x000000030000720c */ /* 0x000fe20003f46270 */
[----:B------:R-:W-:-:S02]  /*66d0*/  IMAD.X R21, R35, 0x1, R5, P1 ;  /* 0x0000000123157824 */ /* 0x000fc400008e0605 */
[----:B------:R-:W-:Y:S01]  /*66e0*/  IMAD.X R25, R33, 0x1, R5, P0 ;  /* 0x0000000121197824 */ /* 0x000fe200000e0605 */
[----:B------:R-:W-:Y:S09]  /*66f0*/  @P3 BRA `(.L_x_11099) ;  /* 0x00000000009c3947 */ /* 0x000ff20003800000 */
        /* <DEDUP_REMOVED lines=39> */
.L_x_11099:
[----:B------:R-:W-:Y:S05]  /*6970*/  BSYNC.RECONVERGENT B0 ;  /* 0x0000000000007941 */ /* 0x000fea0003800200 */
.L_x_11098:
        /* <DEDUP_REMOVED lines=42> */
.L_x_11101:
[----:B------:R-:W-:Y:S05]  /*6c20*/  BSYNC.RECONVERGENT B0 ;  /* 0x0000000000007941 */ /* 0x000fea0003800200 */
.L_x_11100:
        /* <DEDUP_REMOVED lines=44> */
.L_x_11103:
[----:B------:R-:W-:Y:S05]  /*6ef0*/  BSYNC.RECONVERGENT B0 ;  /* 0x0000000000007941 */ /* 0x000fea0003800200 */
.L_x_11102:
[----:B-----5:R4:W-:Y:S02]  /*6f00*/  STS.128 [R71+0x2000], R8 ;  /* 0x0020000847007388 */ /* 0x0209e40000000c00 */
.L_x_11097:
[----:B------:R-:W-:Y:S05]  /*6f10*/  BSYNC.RECONVERGENT B1 ;  /* 0x0000000000017941 */ /* 0x000fea0003800200 */
.L_x_11096:
[----:B------:R-:W-:-:S04]  /*6f20*/  IADD3 R36, PT, PT, R118, 0x20, RZ ;  /* 0x0000002076247810 */ /* 0x000fc80007ffe0ff */
[----:B------:R-:W-:-:S13]  /*6f30*/  ISETP.GE.AND P0, PT, R36, R115, PT ;  /* 0x000000732400720c */ /* 0x000fda0003f06270 */
[----:B------:R-:W-:Y:S05]  /*6f40*/  @P0 BRA `(.L_x_11094) ;  /* 0x0000002800a80947 */ /* 0x000fea0003800000 */
[----:B--2---:R-:W-:Y:S02]  /*6f50*/  LEA R20, P2, R82, R120, 0x1 ;  /* 0x0000007852147211 */ /* 0x004fe400078408ff */
[----:B------:R-:W-:Y:S02]  /*6f60*/  ISETP.GE.AND P1, PT, R30, R3, PT ;  /* 0x000000031e00720c */ /* 0x000fe40003f26270 */
        /* <DEDUP_REMOVED lines=17> */
[----:B------:R-:W-:Y:S01]  /*7080*/  LOP3.LUT R0, R13, 0xffff0000, RZ, 0xc0, !PT ;  /* 0xffff00000d007812 */ /* 0x000fe200078ec0ff */
[C---:B----4-:R-:W-:Y:S01]  /*7090*/  IMAD.U32 R8, R12.reuse, 0x10000, RZ ;  /* 0x000100000c087824 */ /* 0x050fe200078e00ff */
[----:B------:R-:W-:Y:S02]  /*70a0*/  SHF.L.U32 R17, R15, 0x10, RZ ;  /* 0x000000100f117819 */ /* 0x000fe400000006ff */
[----:B------:R-:W-:-:S02]  /*70b0*/  LOP3.LUT R22, R12, 0xffff0000, RZ, 0xc0, !PT ;  /* 0xffff00000c167812 */ /* 0x000fc400078ec0ff */
[----:B------:R-:W-:Y:S01]  /*70c0*/  LOP3.LUT R15, R15, 0xffff0000, RZ, 0xc0, !PT ;  /* 0xffff00000f0f7812 */ /* 0x000fe200078ec0ff */
[C---:B------:R-:W-:Y:S01]  /*70d0*/  IMAD.U32 R19, R14.reuse, 0x10000, RZ ;  /* 0x000100000e137824 */ /* 0x040fe200078e00ff */
[----:B------:R-:W-:Y:S02]  /*70e0*/  LOP3.LUT R23, R14, 0xffff0000, RZ, 0xc0, !PT ;  /* 0xffff00000e177812 */ /* 0x000fe400078ec0ff */
[----:B---3--:R-:W-:Y:S02]  /*70f0*/  LOP3.LUT R13, R6, 0xffff0000, RZ, 0xc0, !PT ;  /* 0xffff0000060d7812 */ /* 0x008fe400078ec0ff */
[----:B--2---:R-:W-:Y:S02]  /*7100*/  LOP3.LUT R11, R4, 0xffff0000, RZ, 0xc0, !PT ;  /* 0xffff0000040b7812 */ /* 0x004fe400078ec0ff */
        /* <DEDUP_REMOVED lines=26> */
.L_x_11105:
[----:B------:R-:W-:Y:S05]  /*72b0*/  BSYNC.RECONVERGENT B0 ;  /* 0x0000000000007941 */ /* 0x000fea0003800200 */
.L_x_11104:
[----:B-----5:R3:W-:Y:S04]  /*72c0*/  STS.128 [R71+0x800], R12 ;  /* 0x0008000c47007388 */ /* 0x0207e80000000c00 */
[----:B----4-:R3:W5:Y:S01]  /*72d0*/  LD.E.128 R8, desc[UR4][R20.64+0x40] ;  /* 0x0000400414087980 */ /* 0x010762000c101d00 */
        /* <DEDUP_REMOVED lines=10> */
[----:B------:R-:W4:Y:S04]  /*7380*/  LD.E.64 R4, desc[UR4][R4.64+0x20] ;  /* 0x0000200404047980 */ /* 0x000f28000c101b00 */
[----:B------:R-:W2:Y:S01]  /*7390*/  LD.E.64 R6, desc[UR4][R24.64+0x20] ;  /* 0x0000200418067980 */ /* 0x000ea2000c101b00 */
[C---:B-----5:R-:W-:Y:S01]  /*73a0*/  LOP3.LUT R0, R9.reuse, 0xffff0000, RZ, 0xc0, !PT ;  /* 0xffff000009007812 */ /* 0x060fe200078ec0ff */
[----:B------:R-:W-:Y:S01]  /*73b0*/  IMAD.U32 R2, R9, 0x10000, RZ ;  /* 0x0001000009027824 */ /* 0x000fe200078e00ff */
[C---:B------:R-:W-:Y:S01]  /*73c0*/  SHF.L.U32 R9, R8.reuse, 0x10, RZ ;  /* 0x0000001008097819 */ /* 0x040fe200000006ff */
[C---:B------:R-:W-:Y:S01]  /*73d0*/  IMAD.U32 R19, R11.reuse, 0x10000, RZ ;  /* 0x000100000b137824 */ /* 0x040fe200078e00ff */
[----:B------:R-:W-:Y:S02]  /*73e0*/  LOP3.LUT R22, R8, 0xffff0000, RZ, 0xc0, !PT ;  /* 0xffff000008167812 */ /* 0x000fe400078ec0ff */
[----:B------:R-:W-:-:S02]  /*73f0*/  LOP3.LUT R17, R11, 0xffff0000, RZ, 0xc0, !PT ;  /* 0xffff00000b117812 */ /* 0x000fc400078ec0ff */
[C---:B---3--:R-:W-:Y:S02]  /*7400*/  SHF.L.U32 R14, R10.reuse, 0x10, RZ ;  /* 0x000000100a0e7819 */ /* 0x048fe400000006ff */
[----:B------:R-:W-:Y:S02]  /*7410*/  LOP3.LUT R23, R10, 0xffff0000, RZ, 0xc0, !PT ;  /* 0xffff00000a177812 */ /* 0x000fe400078ec0ff */
[C---:B----4-:R-:W-:Y:S01]  /*7420*/  LOP3.LUT R13, R4.reuse, 0xffff0000, RZ, 0xc0, !PT ;  /* 0xffff0000040d7812 */ /* 0x050fe200078ec0ff */
[----:B------:R-:W-:Y:S01]  /*7430*/  IMAD.U32 R4, R4, 0x10000, RZ ;  /* 0x0001000004047824 */ /* 0x000fe200078e00ff */
[C---:B------:R-:W-:Y:S01]  /*7440*/  LOP3.LUT R8, R5.reuse, 0xffff0000, RZ, 0xc0, !PT ;  /* 0xffff000005087812 */ /* 0x040fe200078ec0ff */
[----:B------:R-:W-:Y:S01]  /*7450*/  IMAD.U32 R5, R5, 0x10000, RZ ;  /* 0x0001000005057824 */ /* 0x000fe200078e00ff */
[----:B--2---:R-:W-:Y:S01]  /*7460*/  LOP3.LUT R15, R6, 0xffff0000, RZ, 0xc0, !PT ;  /* 0xffff0000060f7812 */ /* 0x004fe200078ec0ff */
        /* <DEDUP_REMOVED lines=24> */
.L_x_11107:
[----:B------:R-:W-:Y:S05]  /*75f0*/  BSYNC.RECONVERGENT B0 ;  /* 0x0000000000007941 */ /* 0x000fea0003800200 */
.L_x_11106:
        /* <DEDUP_REMOVED lines=11> */
[----:B----4-:R-:W-:Y:S02]  /*76b0*/  IADD3 R8, P1, PT, R34, R3, RZ ;  /* 0x0000000322087210 */ /* 0x010fe40007f3e0ff */
[----:B------:R-:W-:-:S03]  /*76c0*/  IADD3.X R3, PT, PT, R33, R27, RZ, P0, !PT ;  /* 0x0000001b21037210 */ /* 0x000fc600007fe4ff */
[----:B------:R-:W-:-:S03]  /*76d0*/  IMAD.X R9, R35, 0x1, R27, P1 ;  /* 0x0000000123097824 */ /* 0x000fc600008e061b */
[----:B------:R-:W4:Y:S04]  /*76e0*/  LD.E.64 R2, desc[UR4][R2.64+0x40] ;  /* 0x0000400402027980 */ /* 0x000f28000c101b00 */
[----:B------:R-:W2:Y:S01]  /*76f0*/  LD.E.64 R8, desc[UR4][R8.64+0x40] ;  /* 0x0000400408087980 */ /* 0x000ea2000c101b00 */
[----:B-----5:R-:W-:Y:S01]  /*7700*/  IMAD.U32 R10, R4, 0x10000, RZ ;  /* 0x00010000040a7824 */ /* 0x020fe200078e00ff */
[C---:B------:R-:W-:Y:S01]  /*7710*/  LOP3.LUT R0, R5.reuse, 0xffff0000, RZ, 0xc0, !PT ;  /* 0xffff000005007812 */ /* 0x040fe200078ec0ff */
[----:B---3--:R-:W-:Y:S01]  /*7720*/  IMAD.U32 R13, R6, 0x10000, RZ ;  /* 0x00010000060d7824 */ /* 0x008fe200078e00ff */
[----:B------:R-:W-:Y:S02]  /*7730*/  SHF.L.U32 R14, R5, 0x10, RZ ;  /* 0x00000010050e7819 */ /* 0x000fe400000006ff */
[----:B------:R-:W-:-:S02]  /*7740*/  LOP3.LUT R4, R4, 0xffff0000, RZ, 0xc0, !PT ;  /* 0xffff000004047812 */ /* 0x000fc400078ec0ff */
[----:B------:R-:W-:Y:S02]  /*7750*/  LOP3.LUT R12, R6, 0xffff0000, RZ, 0xc0, !PT ;  /* 0xffff0000060c7812 */ /* 0x000fe400078ec0ff */
[C---:B------:R-:W-:Y:S02]  /*7760*/  LOP3.LUT R6, R7.reuse, 0xffff0000, RZ, 0xc0, !PT ;  /* 0xffff000007067812 */ /* 0x040fe400078ec0ff */
[C---:B----4-:R-:W-:Y:S02]  /*7770*/  SHF.L.U32 R5, R2.reuse, 0x10, RZ ;  /* 0x0000001002057819 */ /* 0x050fe400000006ff */
[----:B------:R-:W-:Y:S01]  /*7780*/  LOP3.LUT R15, R2, 0xffff0000, RZ, 0xc0, !PT ;  /* 0xffff0000020f7812 */ /* 0x000fe200078ec0ff */
[----:B--2---:R-:W-:Y:S02]  /*7790*/  IMAD.U32 R11, R8, 0x10000, RZ ;  /* 0x00010000080b7824 */ /* 0x004fe400078e00ff */
        /* <DEDUP_REMOVED lines=29> */
.L_x_11109:
[----:B------:R-:W-:Y:S05]  /*7970*/  BSYNC.RECONVERGENT B0 ;  /* 0x0000000000007941 */ /* 0x000fea0003800200 */
.L_x_11108:
[----:B-----5:R1:W-:Y:S01]  /*7980*/  STS.128 [R71+0x2800], R4 ;  /* 0x0028000447007388 */ /* 0x0203e20000000c00 */
[----:B------:R-:W-:Y:S05]  /*7990*/  BRA `(.L_x_11094) ;  /* 0x0000002000147947 */ /* 0x000fea0003800000 */
.L_x_11095:
        /* <DEDUP_REMOVED lines=90> */
.L_x_11113:
[----:B------:R-:W-:Y:S05]  /*7f40*/  BSYNC.RECONVERGENT B0 ;  /* 0x0000000000007941 */ /* 0x000fea0003800200 */
.L_x_11112:
        /* <DEDUP_REMOVED lines=80> */
.L_x_11115:
[----:B------:R-:W-:Y:S05]  /*8450*/  BSYNC.RECONVERGENT B0 ;  /* 0x0000000000007941 */ /* 0x000fea0003800200 */
.L_x_11114:
        /* <DEDUP_REMOVED lines=83> */
.L_x_11117:
[----:B------:R-:W-:Y:S05]  /*8990*/  BSYNC.RECONVERGENT B0 ;  /* 0x0000000000007941 */ /* 0x000fea0003800200 */
.L_x_11116:
[----:B-----5:R3:W-:Y:S02]  /*89a0*/  STS.128 [R71+0x2000], R16 ;  /* 0x0020001047007388 */ /* 0x0207e40000000c00 */
.L_x_11111:
[----:B------:R-:W-:Y:S05]  /*89b0*/  BSYNC.RECONVERGENT B1 ;  /* 0x0000000000017941 */ /* 0x000fea0003800200 */
.L_x_11110:
        /* <DEDUP_REMOVED lines=24> */
[----:B------:R-:W4:Y:S01]  /*8b40*/  LD.E.128 R4, desc[UR4][R4.64] ;  /* 0x0000000404047980 */ /* 0x000f22000c101d00 */
[----:B------:R-:W-:-:S03]  /*8b50*/  IADD3.X R9, PT, PT, R35, R9, RZ, P2, !PT ;  /* 0x0000000923097210 */ /* 0x000fc600017fe4ff */
[----:B------:R-:W2:Y:S04]  /*8b60*/  LD.E.128 R12, desc[UR4][R12.64] ;  /* 0x000000040c0c7980 */ /* 0x000ea8000c101d00 */
[----:B------:R-:W2:Y:S01]  /*8b70*/  LD.E.128 R8, desc[UR4][R8.64] ;  /* 0x0000000408087980 */ /* 0x000ea2000c101d00 */
[C---:B---3-5:R-:W-:Y:S01]  /*8b80*/  IMAD.U32 R18, R20.reuse, 0x10000, RZ ;  /* 0x0001000014127824 */ /* 0x068fe200078e00ff */
        /* <DEDUP_REMOVED lines=60> */
.L_x_11119:
[----:B------:R-:W-:Y:S05]  /*8f50*/  BSYNC.RECONVERGENT B0 ;  /* 0x0000000000007941 */ /* 0x000fea0003800200 */
.L_x_11118:
[----:B-----5:R4:W-:Y:S04]  /*8f60*/  STS.128 [R71+0x800], R20 ;  /* 0x0008001447007388 */ /* 0x0209e80000000c00 */
[----:B---3--:R4:W5:Y:S01]  /*8f70*/  LD.E.128 R16, desc[UR4][R38.64+0x40] ;  /* 0x0000400426107980 */ /* 0x008962000c101d00 */
        /* <DEDUP_REMOVED lines=18> */
[----:B------:R-:W2:Y:S01]  /*90a0*/  LD.E.128 R8, desc[UR4][R8.64+0x40] ;  /* 0x0000400408087980 */ /* 0x000ea2000c101d00 */
        /* <DEDUP_REMOVED lines=8> */
[----:B---3--:R-:W-:Y:S01]  /*9130*/  IMAD.U32 R43, R13, 0x10000, RZ ;  /* 0x000100000d2b7824 */ /* 0x008fe200078e00ff */
[----:B--2---:R-:W-:-:S02]  /*9140*/  SHF.L.U32 R29, R4, 0x10, RZ ;  /* 0x00000010041d7819 */ /* 0x004fc400000006ff */
        /* <DEDUP_REMOVED lines=51> */
.L_x_11121:
[----:B------:R-:W-:Y:S05]  /*9480*/  BSYNC.RECONVERGENT B0 ;  /* 0x0000000000007941 */ /* 0x000fea0003800200 */
.L_x_11120:
        /* <DEDUP_REMOVED lines=12> */
[----:B---3--:R-:W-:Y:S01]  /*9550*/  IADD3.X R17, PT, PT, R26, R0, R3, P2, P1 ;  /* 0x000000001a117210 */ /* 0x008fe200017e2403 */
[C---:B------:R-:W-:Y:S02]  /*9560*/  IMAD.SHL.U32 R3, R8.reuse, 0x2, RZ ;  /* 0x0000000208037824 */ /* 0x040fe400078e00ff */
[----:B------:R-:W-:Y:S01]  /*9570*/  IMAD.WIDE R10, R25, 0x2, R38 ;  /* 0x00000002190a7825 */ /* 0x000fe200078e0226 */
[----:B------:R-:W-:Y:S02]  /*9580*/  SHF.L.U64.HI R17, R8, 0x1, R17 ;  /* 0x0000000108117819 */ /* 0x000fe40000010211 */
[----:B------:R-:W-:-:S03]  /*9590*/  IADD3 R12, P1, PT, R32, R3, RZ ;  /* 0x00000003200c7210 */ /* 0x000fc60007f3e0ff */
[----:B------:R-:W3:Y:S02]  /*95a0*/  LD.E.128 R8, desc[UR4][R10.64+0x80] ;  /* 0x000080040a087980 */ /* 0x000ee4000c101d00 */
[----:B------:R-:W-:Y:S01]  /*95b0*/  IMAD.X R13, R33, 0x1, R17, P1 ;  /* 0x00000001210d7824 */ /* 0x000fe200008e0611 */
[----:B------:R-:W-:-:S05]  /*95c0*/  IADD3 R16, P1, PT, R34, R3, RZ ;  /* 0x0000000322107210 */ /* 0x000fca0007f3e0ff */
[----:B------:R-:W2:Y:S01]  /*95d0*/  LD.E.128 R12, desc[UR4][R12.64+0x80] ;  /* 0x000080040c0c7980 */ /* 0x000ea2000c101d00 */
[----:B------:R-:W-:-:S06]  /*95e0*/  IADD3.X R17, PT, PT, R35, R17, RZ, P1, !PT ;  /* 0x0000001123117210 */ /* 0x000fcc0000ffe4ff */
[----:B------:R-:W2:Y:S01]  /*95f0*/  LD.E.128 R16, desc[UR4][R16.64+0x80] ;  /* 0x0000800410107980 */ /* 0x000ea2000c101d00 */
        /* <DEDUP_REMOVED lines=8> */
[C---:B---3--:R-:W-:Y:S01]  /*9680*/  IMAD.U32 R6, R9.reuse, 0x10000, RZ ;  /* 0x0001000009067824 */ /* 0x048fe200078e00ff */
[----:B------:R-:W-:-:S02]  /*9690*/  LOP3.LUT R25, R9, 0xffff0000, RZ, 0xc0, !PT ;  /* 0xffff000009197812 */ /* 0x000fc400078ec0ff */
[C---:B------:R-:W-:Y:S02]  /*96a0*/  SHF.L.U32 R24, R10.reuse, 0x10, RZ ;  /* 0x000000100a187819 */ /* 0x040fe400000006ff */
[----:B------:R-:W-:Y:S02]  /*96b0*/  LOP3.LUT R9, R10, 0xffff0000, RZ, 0xc0, !PT ;  /* 0xffff00000a097812 */ /* 0x000fe400078ec0ff */
[----:B------:R-:W-:Y:S02]  /*96c0*/  SHF.L.U32 R22, R8, 0x10, RZ ;  /* 0x0000001008167819 */ /* 0x000fe400000006ff */
[C---:B--2---:R-:W-:Y:S02]  /*96d0*/  SHF.L.U32 R27, R12.reuse, 0x10, RZ ;  /* 0x000000100c1b7819 */ /* 0x044fe400000006ff */
        /* <DEDUP_REMOVED lines=47> */
.L_x_11123:
[----:B------:R-:W-:Y:S05]  /*99d0*/  BSYNC.RECONVERGENT B0 ;  /* 0x0000000000007941 */ /* 0x000fea0003800200 */
.L_x_11122:
[----:B-----5:R1:W-:Y:S02]  /*99e0*/  STS.128 [R71+0x2800], R4 ;  /* 0x0028000447007388 */ /* 0x0203e40000000c00 */
.L_x_11094:
[----:B------:R-:W-:Y:S05]  /*99f0*/  BSYNC.RECONVERGENT B2 ;  /* 0x0000000000027941 */ /* 0x000fea0003800200 */
.L_x_11090:
[----:B-1----:R-:W-:-:S05]  /*9a00*/  IMAD.IADD R5, R81, 0x1, -R70 ;  /* 0x0000000151057824 */ /* 0x002fca00078e0a46 */
[-C--:B------:R-:W-:Y:S02]  /*9a10*/  ISETP.GE.AND P1, PT, R36, R5.reuse, PT ;  /* 0x000000052400720c */ /* 0x080fe40003f26270 */
[----:B------:R-:W-:-:S11]  /*9a20*/  ISETP.GE.AND P2, PT, R118, R5, PT ;  /* 0x000000057600720c */ /* 0x000fd60003f46270 */
[C---:B------:R-:W-:Y:S02]  /*9a30*/  @!P1 LEA R6, P0, R137.reuse, R140, 0x1 ;  /* 0x0000008c89069211 */ /* 0x040fe400078008ff */
[----:B------:R-:W-:Y:S01]  /*9a40*/  @!PT LDS RZ, [RZ] ;  /* 0x00000000fffff984 */ /* 0x000fe20000000800 */
[----:B------:R-:W-:Y:S01]  /*9a50*/  @!PT LDS RZ, [RZ] ;  /* 0x00000000fffff984 */ /* 0x000fe20000000800 */
[----:B------:R-:W-:Y:S01]  /*9a60*/  @!PT LDS RZ, [RZ] ;  /* 0x00000000fffff984 */ /* 0x000fe20000000800 */
[----:B------:R-:W-:Y:S02]  /*9a70*/  @!P2 LDGSTS.E.BYPASS.LTC128B.128 [R71+0x3000], desc[UR4][R140.64] ;  /* 0x030000008c47afae */ /* 0x000fe4000b981a04 */
[----:B-----5:R-:W-:Y:S02]  /*9a80*/  @!P1 LEA.HI.X R7, R137, R141, R138, 0x1, P0 ;  /* 0x0000008d89079211 */ /* 0x020fe400000f0c8a */
[----:B------:R-:W-:Y:S04]  /*9a90*/  @!P2 LDGSTS.E.BYPASS.LTC128B.128 [R71+0x4000], desc[UR4][R140.64+0x40] ;  /* 0x040000408c47afae */ /* 0x000fe8000b981a04 */
[----:B------:R-:W-:Y:S04]  /*9aa0*/  @!P2 LDGSTS.E.BYPASS.LTC128B.128 [R71+0x5000], desc[UR4][R140.64+0x80] ;  /* 0x050000808c47afae */ /* 0x000fe8000b981a04 */
[----:B------:R-:W-:Y:S04]  /*9ab0*/  @!P1 LDGSTS.E.BYPASS.LTC128B.128 [R71+0x3800], desc[UR4][R6.64] ;  /* 0x0380000006479fae */ /* 0x000fe8000b981a04 */
[----:B------:R-:W-:Y:S04]  /*9ac0*/  @!P1 LDGSTS.E.BYPASS.LTC128B.128 [R71+0x4800], desc[UR4][R6.64+0x40] ;  /* 0x0480004006479fae */ /* 0x000fe8000b981a04 */
[----:B------:R1:W-:Y:S04]  /*9ad0*/  @!P1 LDGSTS.E.BYPASS.LTC128B.128 [R71+0x5800], desc[UR4][R6.64+0x80] ;  /* 0x0580008006479fae */ /* 0x0003e8000b981a04 */
[----:B---3--:R-:W3:Y:S04]  /*9ae0*/  LD.E R3, desc[UR4][R84.64+0x188] ;  /* 0x0001880454037980 */ /* 0x008ee8000c101900 */
[----:B------:R-:W3:Y:S01]  /*9af0*/  LD.E R68, desc[UR4][R84.64+0x184] ;  /* 0x0001840454447980 */ /* 0x000ee2000c101900 */
[C---:B------:R-:W-:Y:S01]  /*9b00*/  IMAD.SHL.U32 R0, R92.reuse, 0x20, RZ ;  /* 0x000000205c007824 */ /* 0x040fe200078e00ff */
[----:B------:R-:W-:Y:S01]  /*9b10*/  SHF.R.U32.HI R96, RZ, 0x1, R92 ;  /* 0x00000001ff607819 */ /* 0x000fe2000001165c */
[----:B------:R-:W-:Y:S01]  /*9b20*/  IMAD.SHL.U32 R133, R92, 0x10, RZ ;  /* 0x000000105c857824 */ /* 0x000fe200078e00ff */
[----:B------:R-:W0:Y:S01]  /*9b30*/  LDGDEPBAR ;  /* 0x00000000000079af */ /* 0x000e220000000000 */
[----:B------:R-:W-:Y:S01]  /*9b40*/  ISETP.GE.AND P1, PT, R36, R5, PT ;  /* 0x000000052400720c */ /* 0x000fe20003f26270 */
[----:B------:R-:W-:Y:S01]  /*9b50*/  IMAD.MOV.U32 R93, RZ, RZ, 0x20 ;  /* 0x00000020ff5d7424 */ /* 0x000fe200078e00ff */
[----:B----4-:R-:W-:Y:S01]  /*9b60*/  LOP3.LUT R9, R0, 0xc0, RZ, 0xc0, !PT ;  /* 0x000000c000097812 */ /* 0x010fe200078ec0ff */
[----:B------:R-:W-:Y:S01]  /*9b70*/  BSSY.RECONVERGENT B1, `(.L_x_11124) ;  /* 0x00000dd000017945 */ /* 0x000fe20003800200 */
[----:B------:R-:W-:-:S02]  /*9b80*/  LOP3.LUT R83, R96, 0x8, RZ, 0xc0, !PT ;  /* 0x0000000860537812 */ /* 0x000fc400078ec0ff */
[----:B------:R-:W-:Y:S02]  /*9b90*/  LOP3.LUT R5, R133, 0x100, RZ, 0xc0, !PT ;  /* 0x0000010085057812 */ /* 0x000fe400078ec0ff */
[----:B------:R-:W-:Y:S02]  /*9ba0*/  LOP3.LUT R9, R9, 0x8, R92, 0xf8, !PT ;  /* 0x0000000809097812 */ /* 0x000fe400078ef85c */
[--C-:B------:R-:W-:Y:S02]  /*9bb0*/  LOP3.LUT R83, R83, 0xc0, R0.reuse, 0xf8, !PT ;  /* 0x000000c053537812 */ /* 0x100fe400078ef800 */
[----:B------:R-:W-:Y:S02]  /*9bc0*/  LOP3.LUT R5, R5, 0x20, R0, 0xf8, !PT ;  /* 0x0000002005057812 */ /* 0x000fe400078ef800 */
[----:B-1----:R-:W-:Y:S02]  /*9bd0*/  LOP3.LUT R7, R133, 0x3e00, RZ, 0xc0, !PT ;  /* 0x00003e0085077812 */ /* 0x002fe400078ec0ff */
[----:B------:R-:W-:-:S02]  /*9be0*/  LOP3.LUT R2, R9, 0x18, R80, 0x78, !PT ;  /* 0x0000001809027812 */ /* 0x000fc400078e7850 */
[----:B------:R-:W-:Y:S02]  /*9bf0*/  LOP3.LUT R7, R7, 0x20, R0, 0xf8, !PT ;  /* 0x0000002007077812 */ /* 0x000fe400078ef800 */
        /* <DEDUP_REMOVED lines=10> */
[----:B------:R-:W-:-:S03]  /*9ca0*/  IMAD R132, R132, 0x2, R87 ;  /* 0x0000000284847824 */ /* 0x000fc600078e0257 */
[----:B------:R-:W-:Y:S02]  /*9cb0*/  SEL R69, R93, 0xffffffe0, !P0 ;  /* 0xffffffe05d457807 */ /* 0x000fe40004000000 */
[----:B------:R-:W-:-:S03]  /*9cc0*/  ISETP.GT.AND P0, PT, R94, R139, PT ;  /* 0x0000008b5e00720c */ /* 0x000fc60003f04270 */
        /* <DEDUP_REMOVED lines=20> */
[----:B--2---:R-:W-:Y:S04]  /*9e10*/  LDSM.16.M88.4 R76, [R132] ;  /* 0x00000000844c783b */ /* 0x004fe80000000200 */
[----:B------:R-:W2:Y:S04]  /*9e20*/  LDSM.16.M88.4 R44, [R2+0x3000] ;  /* 0x00300000022c783b */ /* 0x000ea80000000200 */
[----:B------:R-:W4:Y:S04]  /*9e30*/  LDSM.16.M88.4 R36, [R2+0x3400] ;  /* 0x003400000224783b */ /* 0x000f280000000200 */
[----:B------:R-:W4:Y:S04]  /*9e40*/  LDSM.16.M88.4 R28, [R2+0x3800] ;  /* 0x00380000021c783b */ /* 0x000f280000000200 */
[----:B------:R-:W4:Y:S04]  /*9e50*/  LDSM.16.M88.4 R56, [R2+0x3c00] ;  /* 0x003c00000238783b */ /* 0x000f280000000200 */
[----:B------:R-:W-:Y:S04]  /*9e60*/  LDSM.16.M88.4 R52, [R80+0x3000] ;  /* 0x003000005034783b */ /* 0x000fe80000000200 */
[----:B-1----:R-:W1:Y:S04]  /*9e70*/  LDSM.16.M88.4 R4, [R82] ;  /* 0x000000005204783b */ /* 0x002e680000000200 */
[----:B------:R-:W1:Y:S04]  /*9e80*/  LDSM.16.M88.4 R20, [R80+0x3400] ;  /* 0x003400005014783b */ /* 0x000e680000000200 */
[----:B------:R-:W1:Y:S04]  /*9e90*/  LDSM.16.M88.4 R12, [R80+0x3800] ;  /* 0x00380000500c783b */ /* 0x000e680000000200 */
[----:B------:R-:W1:Y:S04]  /*9ea0*/  LDSM.16.M88.4 R8, [R80+0x3c00] ;  /* 0x003c00005008783b */ /* 0x000e680000000200 */
[----:B------:R-:W-:Y:S01]  /*9eb0*/  LDSM.16.M88.4 R16, [R132+0x1000] ;  /* 0x001000008410783b */ /* 0x000fe20000000200 */
[C---:B--2---:R-:W-:Y:S03]  /*9ec0*/  HMMA.16816.F32.BF16 R48, R76.reuse, R44, RZ ;  /* 0x0000002c4c30723c */ /* 0x044fe600000418ff */
[----:B------:R-:W-:Y:S04]  /*9ed0*/  LDSM.16.M88.4 R60, [R2+0x4000] ;  /* 0x00400000023c783b */ /* 0x000fe80000000200 */
[----:B------:R-:W-:Y:S01]  /*9ee0*/  LDSM.16.M88.4 R100, [R82+0x1000] ;  /* 0x001000005264783b */ /* 0x000fe20000000200 */
[C---:B------:R-:W-:Y:S03]  /*9ef0*/  HMMA.16816.F32.BF16 R44, R76.reuse, R46, RZ ;  /* 0x0000002e4c2c723c */ /* 0x040fe600000418ff */
        /* <DEDUP_REMOVED lines=27> */
[----:B--2---:R-:W-:Y:S03]  /*a0b0*/  HMMA.16816.F32.BF16 R24, R16, R20, R24 ;  /* 0x000000141018723c */ /* 0x004fe60000041818 */
[----:B---3--:R-:W-:-:S05]  /*a0c0*/  IADD3 R3, PT, PT, R3, R81, -R146 ;  /* 0x0000005103037210 */ /* 0x008fca0007ffe892 */
[C---:B------:R-:W-:Y:S08]  /*a0d0*/  HMMA.16816.F32.BF16 R48, R16.reuse, R60, R48 ;  /* 0x0000003c1030723c */ /* 0x040ff00000041830 */
[C---:B------:R-:W-:Y:S01]  /*a0e0*/  HMMA.16816.F32.BF16 R44, R16.reuse, R62, R44 ;  /* 0x0000003e102c723c */ /* 0x040fe2000004182c */
[----:B------:R-:W2:Y:S07]  /*a0f0*/  LDSM.16.M88.4 R60, [R2+0x5400] ;  /* 0x00540000023c783b */ /* 0x000eae0000000200 */
[C---:B------:R-:W-:Y:S08]  /*a100*/  HMMA.16816.F32.BF16 R40, R16.reuse, R56, R40 ;  /* 0x000000381028723c */ /* 0x040ff00000041828 */
[C---:B------:R-:W-:Y:S01]  /*a110*/  HMMA.16816.F32.BF16 R36, R16.reuse, R58, R36 ;  /* 0x0000003a1024723c */ /* 0x040fe20000041824 */
[----:B------:R-:W3:Y:S07]  /*a120*/  LDSM.16.M88.4 R56, [R2+0x5800] ;  /* 0x005800000238783b */ /* 0x000eee0000000200 */
[----:B------:R-:W-:Y:S01]  /*a130*/  HMMA.16816.F32.BF16 R76, R16, R22, R76 ;  /* 0x00000016104c723c */ /* 0x000fe2000004184c */
[----:B------:R-:W-:Y:S04]  /*a140*/  LDSM.16.M88.4 R20, [R82+0x2000] ;  /* 0x002000005214783b */ /* 0x000fe80000000200 */
[----:B------:R-:W-:Y:S03]  /*a150*/  LDSM.16.M88.4 R16, [R80+0x5000] ;  /* 0x005000005010783b */ /* 0x000fe60000000200 */
[C---:B----4-:R-:W-:Y:S08]  /*a160*/  HMMA.16816.F32.BF16 R32, R100.reuse, R4, R32 ;  /* 0x000000046420723c */ /* 0x050ff00000041820 */
[C---:B------:R-:W-:Y:S01]  /*a170*/  HMMA.16816.F32.BF16 R28, R100.reuse, R6, R28 ;  /* 0x00000006641c723c */ /* 0x040fe2000004181c */
[----:B------:R-:W4:Y:S07]  /*a180*/  LDSM.16.M88.4 R4, [R80+0x5c00] ;  /* 0x005c00005004783b */ /* 0x000f2e0000000200 */
[C---:B------:R-:W-:Y:S08]  /*a190*/  HMMA.16816.F32.BF16 R24, R100.reuse, R104, R24 ;  /* 0x000000686418723c */ /* 0x040ff00000041818 */
[C---:B------:R-:W-:Y:S08]  /*a1a0*/  HMMA.16816.F32.BF16 R48, R100.reuse, R12, R48 ;  /* 0x0000000c6430723c */ /* 0x040ff00000041830 */
[C---:B------:R-:W-:Y:S01]  /*a1b0*/  HMMA.16816.F32.BF16 R44, R100.reuse, R14, R44 ;  /* 0x0000000e642c723c */ /* 0x040fe2000004182c */
[----:B------:R-:W4:Y:S07]  /*a1c0*/  LDSM.16.M88.4 R12, [R80+0x5400] ;  /* 0x00540000500c783b */ /* 0x000f2e0000000200 */
[C---:B------:R-:W-:Y:S08]  /*a1d0*/  HMMA.16816.F32.BF16 R40, R100.reuse, R8, R40 ;  /* 0x000000086428723c */ /* 0x040ff00000041828 */
        /* <DEDUP_REMOVED lines=9> */
[C---:B---3--:R-:W-:Y:S08]  /*a270*/  HMMA.16816.F32.BF16 R32, R72.reuse, R56, R32 ;  /* 0x000000384820723c */ /* 0x048ff00000041820 */
[C---:B------:R-:W-:Y:S08]  /*a280*/  HMMA.16816.F32.BF16 R28, R72.reuse, R58, R28 ;  /* 0x0000003a481c723c */ /* 0x040ff0000004181c */
[----:B------:R-:W-:Y:S08]  /*a290*/  HMMA.16816.F32.BF16 R76, R72, R54, R76 ;  /* 0x00000036484c723c */ /* 0x000ff0000004184c */
[----:B----4-:R-:W-:Y:S05]  /*a2a0*/  HMMA.16816.F32.BF16 R24, R20, R4, R24 ;  /* 0x000000041418723c */ /* 0x010fea0000041818 */
[----:B------:R-:W-:-:S04]  /*a2b0*/  LOP3.LUT R5, R96, 0x1f0, RZ, 0xc0, !PT ;  /* 0x000001f060057812 */ /* 0x000fc800078ec0ff */
[----:B------:R-:W-:Y:S02]  /*a2c0*/  LOP3.LUT R118, R5, 0x7, R118, 0xf8, !PT ;  /* 0x0000000705767812 */ /* 0x000fe400078ef876 */
[----:B------:R-:W-:Y:S01]  /*a2d0*/  IADD3 R5, PT, PT, R81, -R146, -R68 ;  /* 0x8000009251057210 */ /* 0x000fe20007ffe844 */
[----:B------:R-:W-:Y:S03]  /*a2e0*/  HMMA.16816.F32.BF16 R48, R20, R16, R48 ;  /* 0x000000101430723c */ /* 0x000fe60000041830 */
[----:B------:R-:W-:-:S04]  /*a2f0*/  IMAD R118, R145, 0x40, R118 ;  /* 0x0000004091767824 */ /* 0x000fc800078e0276 */
[C---:B------:R-:W-:Y:S02]  /*a300*/  IMAD.IADD R148, R118.reuse, 0x1, R3 ;  /* 0x0000000176947824 */ /* 0x040fe400078e0203 */
[----:B------:R-:W-:Y:S01]  /*a310*/  IMAD.IADD R154, R118, 0x1, R5 ;  /* 0x00000001769a7824 */ /* 0x000fe200078e0205 */
[C---:B------:R-:W-:Y:S03]  /*a320*/  HMMA.16816.F32.BF16 R44, R20.reuse, R18, R44 ;  /* 0x00000012142c723c */ /* 0x040fe6000004182c */
[C-C-:B------:R-:W-:Y:S02]  /*a330*/  VIADDMNMX R155, R148.reuse, 0x1, R81.reuse, PT ;  /* 0x00000001949b7846 */ /* 0x140fe40003800151 */
[----:B------:R-:W-:Y:S02]  /*a340*/  VIMNMX R156, PT, PT, RZ, R154, !PT ;  /* 0x0000009aff9c7248 */ /* 0x000fe40007fe0100 */
[----:B------:R-:W-:Y:S01]  /*a350*/  VIADDMNMX R148, R148, 0x9, R81, PT ;  /* 0x0000000994947846 */ /* 0x000fe20003800151 */
[----:B------:R-:W-:Y:S03]  /*a360*/  HMMA.16816.F32.BF16 R40, R20, R12, R40 ;  /* 0x0000000c1428723c */ /* 0x000fe60000041828 */
[----:B------:R-:W-:-:S05]  /*a370*/  VIADDMNMX R154, R154, 0x8, RZ, !PT ;  /* 0x000000089a9a7846 */ /* 0x000fca00078001ff */
[C---:B------:R-:W-:Y:S08]  /*a380*/  HMMA.16816.F32.BF16 R36, R20.reuse, R14, R36 ;  /* 0x0000000e1424723c */ /* 0x040ff00000041824 */
        /* <DEDUP_REMOVED lines=18> */
.L_x_11127:
        /* <DEDUP_REMOVED lines=60> */
.L_x_11128:
[----:B------:R-:W-:Y:S05]  /*a870*/  BSYNC.RECONVERGENT B0 ;  /* 0x0000000000007941 */ /* 0x000fea0003800200 */
.L_x_11126:
        /* <DEDUP_REMOVED lines=12> */
.L_x_11125:
[----:B------:R-:W-:Y:S05]  /*a940*/  BSYNC.RECONVERGENT B1 ;  /* 0x0000000000017941 */ /* 0x000fea0003800200 */
.L_x_11124:
[----:B------:R-:W2:Y:S01]  /*a950*/  LD.E R119, desc[UR4][R84.64+0xdc] ;  /* 0x0000dc0454777980 */ /* 0x000ea2000c101900 */
        /* <DEDUP_REMOVED lines=8> */
[C---:B-1----:R-:W-:Y:S01]  /*a9e0*/  VIADD R5, R55.reuse, 0x1 ;  /* 0x0000000137057836 */ /* 0x042fe20000000000 */
[----:B------:R-:W-:Y:S01]  /*a9f0*/  LDSM.16.MT88.4 R68, [R114+0x6000] ;  /* 0x006000007244783b */ /* 0x000fe20000004200 */
[C---:B------:R-:W-:Y:S02]  /*aa00*/  VIADD R3, R55.reuse, 0x8 ;  /* 0x0000000837037836 */ /* 0x040fe40000000000 */
[----:B------:R-:W-:Y:S01]  /*aa10*/  VIADD R7, R55, 0x10 ;  /* 0x0000001037077836 */ /* 0x000fe20000000000 */
[----:B------:R-:W-:Y:S01]  /*aa20*/  ISETP.GE.AND P3, PT, R5, R156, PT ;  /* 0x0000009c0500720c */ /* 0x000fe20003f66270 */
[----:B------:R-:W-:Y:S01]  /*aa30*/  VIADD R15, R55, 0x20 ;  /* 0x00000020370f7836 */ /* 0x000fe20000000000 */
[----:B------:R-:W-:Y:S01]  /*aa40*/  ISETP.GE.AND P4, PT, R5, R155, PT ;  /* 0x0000009b0500720c */ /* 0x000fe20003f86270 */
[----:B------:R-:W-:Y:S01]  /*aa50*/  VIADD R21, R55, 0x21 ;  /* 0x0000002137157836 */ /* 0x000fe20000000000 */
[----:B------:R-:W-:-:S02]  /*aa60*/  ISETP.GE.AND P1, PT, R5, R154, PT ;  /* 0x0000009a0500720c */ /* 0x000fc40003f26270 */
[----:B------:R-:W-:Y:S01]  /*aa70*/  ISETP.GE.AND P0, PT, R5, R148, PT ;  /* 0x000000940500720c */ /* 0x000fe20003f06270 */
[----:B------:R-:W-:Y:S01]  /*aa80*/  VIADD R5, R55, 0x9 ;  /* 0x0000000937057836 */ /* 0x000fe20000000000 */
[----:B------:R-:W-:Y:S02]  /*aa90*/  FSEL R49, R49, -INF , P3 ;  /* 0xff80000031317808 */ /* 0x000fe40001800000 */
[C---:B------:R-:W-:Y:S02]  /*aaa0*/  ISETP.GE.AND P2, PT, R3.reuse, R156, PT ;  /* 0x0000009c0300720c */ /* 0x040fe40003f46270 */
[----:B------:R-:W-:Y:S02]  /*aab0*/  ISETP.GE.AND P3, PT, R3, R154, PT ;  /* 0x0000009a0300720c */ /* 0x000fe40003f66270 */
[----:B------:R-:W-:Y:S02]  /*aac0*/  FSEL R51, R51, -INF , P1 ;  /* 0xff80000033337808 */ /* 0x000fe40000800000 */
[----:B------:R-:W-:-:S02]  /*aad0*/  ISETP.GE.AND P1, PT, R5, R156, PT ;  /* 0x0000009c0500720c */ /* 0x000fc40003f26270 */
[C---:B------:R-:W-:Y:S02]  /*aae0*/  ISETP.GE.AND P6, PT, R3.reuse, R155, PT ;  /* 0x0000009b0300720c */ /* 0x040fe40003fc6270 */
[----:B------:R-:W-:Y:S02]  /*aaf0*/  ISETP.GE.AND P5, PT, R3, R148, PT ;  /* 0x000000940300720c */ /* 0x000fe40003fa6270 */
[----:B------:R-:W-:Y:S02]  /*ab00*/  FSEL R3, R49, -INF , !P4 ;  /* 0xff80000031037808 */ /* 0x000fe40006000000 */
[----:B------:R-:W-:Y:S02]  /*ab10*/  FSEL R44, R44, -INF , P2 ;  /* 0xff8000002c2c7808 */ /* 0x000fe40001000000 */
[----:B------:R-:W-:Y:S02]  /*ab20*/  FSEL R46, R46, -INF , P3 ;  /* 0xff8000002e2e7808 */ /* 0x000fe40001800000 */
[----:B------:R-:W-:-:S02]  /*ab30*/  FSEL R49, R51, -INF , !P0 ;  /* 0xff80000033317808 */ /* 0x000fc40004000000 */
[----:B------:R-:W-:Y:S02]  /*ab40*/  FSEL R45, R45, -INF , P1 ;  /* 0xff8000002d2d7808 */ /* 0x000fe40000800000 */
[-C--:B------:R-:W-:Y:S02]  /*ab50*/  ISETP.GE.AND P0, PT, R5, R154.reuse, PT ;  /* 0x0000009a0500720c */ /* 0x080fe40003f06270 */
[----:B------:R-:W-:Y:S02]  /*ab60*/  ISETP.GE.AND P1, PT, R7, R154, PT ;  /* 0x0000009a0700720c */ /* 0x000fe40003f26270 */
[C---:B------:R-:W-:Y:S02]  /*ab70*/  ISETP.GE.AND P4, PT, R5.reuse, R155, PT ;  /* 0x0000009b0500720c */ /* 0x040fe40003f86270 */
[----:B------:R-:W-:Y:S01]  /*ab80*/  ISETP.GE.AND P2, PT, R5, R148, PT ;  /* 0x000000940500720c */ /* 0x000fe20003f46270 */
[----:B------:R-:W-:Y:S01]  /*ab90*/  VIADD R5, R55, 0x11 ;  /* 0x0000001137057836 */ /* 0x000fe20000000000 */
        /* <DEDUP_REMOVED lines=8> */
[----:B------:R-:W-:Y:S02]  /*ac20*/  FSEL R47, R45, -INF , !P4 ;  /* 0xff8000002d2f7808 */ /* 0x000fe40006000000 */
[----:B------:R-:W-:Y:S02]  /*ac30*/  ISETP.GE.AND P0, PT, R5, R156, PT ;  /* 0x0000009c0500720c */ /* 0x000fe40003f06270 */
[----:B------:R-:W-:Y:S02]  /*ac40*/  FSEL R45, R4, -INF , !P2 ;  /* 0xff800000042d7808 */ /* 0x000fe40005000000 */
[----:B------:R-:W-:Y:S02]  /*ac50*/  FSEL R9, R9, -INF , !P5 ;  /* 0xff80000009097808 */ /* 0x000fe40006800000 */
[----:B------:R-:W-:Y:S02]  /*ac60*/  ISETP.GE.AND P2, PT, R5, R154, PT ;  /* 0x0000009a0500720c */ /* 0x000fe40003f46270 */
[----:B------:R-:W-:-:S02]  /*ac70*/  FSEL R19, R40, -INF , P3 ;  /* 0xff80000028137808 */ /* 0x000fc40001800000 */
[----:B------:R-:W-:Y:S02]  /*ac80*/  ISETP.GE.AND P5, PT, R7, R154, PT ;  /* 0x0000009a0700720c */ /* 0x000fe40003fa6270 */
[C---:B------:R-:W-:Y:S02]  /*ac90*/  ISETP.GE.AND P4, PT, R5.reuse, R155, PT ;  /* 0x0000009b0500720c */ /* 0x040fe40003f86270 */
[----:B------:R-:W-:Y:S01]  /*aca0*/  ISETP.GE.AND P3, PT, R5, R148, PT ;  /* 0x000000940500720c */ /* 0x000fe20003f66270 */
[----:B------:R-:W-:Y:S01]  /*acb0*/  VIADD R5, R55, 0x19 ;  /* 0x0000001937057836 */ /* 0x000fe20000000000 */
[----:B------:R-:W-:Y:S02]  /*acc0*/  FSEL R41, R41, -INF , P0 ;  /* 0xff80000029297808 */ /* 0x000fe40000000000 */
[----:B------:R-:W-:Y:S02]  /*acd0*/  ISETP.GE.AND P1, PT, R7, R156, PT ;  /* 0x0000009c0700720c */ /* 0x000fe40003f26270 */
[----:B------:R-:W-:-:S02]  /*ace0*/  FSEL R19, R19, -INF , !P6 ;  /* 0xff80000013137808 */ /* 0x000fc40007000000 */
[----:B------:R-:W-:Y:S02]  /*acf0*/  ISETP.GE.AND P0, PT, R7, R148, PT ;  /* 0x000000940700720c */ /* 0x000fe40003f06270 */
[----:B------:R-:W-:Y:S02]  /*ad00*/  FSEL R17, R43, -INF , P2 ;  /* 0xff8000002b117808 */ /* 0x000fe40001000000 */
[----:B------:R-:W-:Y:S02]  /*ad10*/  FSEL R13, R38, -INF , P5 ;  /* 0xff800000260d7808 */ /* 0x000fe40002800000 */
[----:B------:R-:W-:Y:S02]  /*ad20*/  ISETP.GE.AND P6, PT, R7, R155, PT ;  /* 0x0000009b0700720c */ /* 0x000fe40003fc6270 */
[----:B------:R-:W-:Y:S02]  /*ad30*/  FSEL R7, R41, -INF , !P4 ;  /* 0xff80000029077808 */ /* 0x000fe40006000000 */
[----:B------:R-:W-:Y:S01]  /*ad40*/  ISETP.GE.AND P4, PT, R5, R156, PT ;  /* 0x0000009c0500720c */ /* 0x000fe20003f86270 */
[----:B------:R-:W-:Y:S01]  /*ad50*/  LDSM.16.MT88.4 R40, [R0+0x8000] ;  /* 0x008000000028783b */ /* 0x000fe20000004200 */
[----:B------:R-:W-:-:S02]  /*ad60*/  FSEL R36, R36, -INF , P1 ;  /* 0xff80000024247808 */ /* 0x000fc40000800000 */
[----:B------:R-:W-:Y:S02]  /*ad70*/  FSEL R17, R17, -INF , !P3 ;  /* 0xff80000011117808 */ /* 0x000fe40005800000 */
[----:B------:R-:W-:Y:S02]  /*ad80*/  FSEL R13, R13, -INF , !P0 ;  /* 0xff8000000d0d7808 */ /* 0x000fe40004000000 */
[-C--:B------:R-:W-:Y:S02]  /*ad90*/  ISETP.GE.AND P3, PT, R5, R154.reuse, PT ;  /* 0x0000009a0500720c */ /* 0x080fe40003f66270 */
[----:B------:R-:W-:Y:S02]  /*ada0*/  ISETP.GE.AND P0, PT, R15, R154, PT ;  /* 0x0000009a0f00720c */ /* 0x000fe40003f06270 */
[C---:B------:R-:W-:Y:S02]  /*adb0*/  ISETP.GE.AND P2, PT, R5.reuse, R155, PT ;  /* 0x0000009b0500720c */ /* 0x040fe40003f46270 */
[----:B------:R-:W-:-:S02]  /*adc0*/  ISETP.GE.AND P1, PT, R5, R148, PT ;  /* 0x000000940500720c */ /* 0x000fc40003f26270 */
[----:B------:R-:W-:Y:S02]  /*add0*/  FSEL R5, R36, -INF , !P6 ;  /* 0xff80000024057808 */ /* 0x000fe40007000000 */
[----:B------:R-:W-:Y:S01]  /*ade0*/  FSEL R11, R37, -INF , P4 ;  /* 0xff800000250b7808 */ /* 0x000fe20002000000 */
[----:B------:R-:W-:Y:S01]  /*adf0*/  VIADD R37, R55, 0x28 ;  /* 0x0000002837257836 */ /* 0x000fe20000000000 */
[C---:B------:R-:W-:Y:S02]  /*ae00*/  ISETP.GE.AND P5, PT, R15.reuse, R156, PT ;  /* 0x0000009c0f00720c */ /* 0x040fe40003fa6270 */
[C---:B------:R-:W-:Y:S02]  /*ae10*/  ISETP.GE.AND P6, PT, R15.reuse, R155, PT ;  /* 0x0000009b0f00720c */ /* 0x040fe40003fc6270 */
[----:B------:R-:W-:Y:S02]  /*ae20*/  ISETP.GE.AND P4, PT, R15, R148, PT ;  /* 0x000000940f00720c */ /* 0x000fe40003f86270 */
[----:B------:R-:W-:-:S02]  /*ae30*/  FSEL R15, R39, -INF , P3 ;  /* 0xff800000270f7808 */ /* 0x000fc40001800000 */
[----:B------:R-:W-:Y:S02]  /*ae40*/  FSEL R34, R34, -INF , P0 ;  /* 0xff80000022227808 */ /* 0x000fe40000000000 */
[C---:B------:R-:W-:Y:S02]  /*ae50*/  ISETP.GE.AND P3, PT, R21.reuse, R156, PT ;  /* 0x0000009c1500720c */ /* 0x040fe40003f66270 */
[----:B------:R-:W-:Y:S02]  /*ae60*/  ISETP.GE.AND P0, PT, R21, R154, PT ;  /* 0x0000009a1500720c */ /* 0x000fe40003f06270 */
[----:B------:R-:W-:Y:S01]  /*ae70*/  FSEL R23, R33, -INF , P3 ;  /* 0xff80000021177808 */ /* 0x000fe20001800000 */
[----:B------:R-:W-:Y:S01]  /*ae80*/  VIADD R33, R55, 0x29 ;  /* 0x0000002937217836 */ /* 0x000fe20000000000 */
[----:B------:R-:W-:Y:S02]  /*ae90*/  FSEL R121, R35, -INF , P0 ;  /* 0xff80000023797808 */ /* 0x000fe40000000000 */
[----:B------:R-:W-:-:S02]  /*aea0*/  ISETP.GE.AND P0, PT, R37, R156, PT ;  /* 0x0000009c2500720c */ /* 0x000fc40003f06270 */
[----:B------:R-:W-:Y:S02]  /*aeb0*/  FSEL R32, R32, -INF , P5 ;  /* 0xff80000020207808 */ /* 0x000fe40002800000 */
[C---:B------:R-:W-:Y:S02]  /*aec0*/  ISETP.GE.AND P5, PT, R21.reuse, R155, PT ;  /* 0x0000009b1500720c */ /* 0x040fe40003fa6270 */
[----:B------:R-:W-:Y:S02]  /*aed0*/  ISETP.GE.AND P3, PT, R21, R148, PT ;  /* 0x000000941500720c */ /* 0x000fe40003f66270 */
[----:B------:R-:W-:Y:S02]  /*aee0*/  FSEL R21, R28, -INF , P0 ;  /* 0xff8000001c157808 */ /* 0x000fe40000000000 */
[----:B------:R-:W-:Y:S02]  /*aef0*/  ISETP.GE.AND P0, PT, R33, R154, PT ;  /* 0x0000009a2100720c */ /* 0x000fe40003f06270 */
[----:B------:R-:W-:-:S02]  /*af00*/  FSEL R11, R11, -INF , !P2 ;  /* 0xff8000000b0b7808 */ /* 0x000fc40005000000 */
[----:B------:R-:W-:Y:S02]  /*af10*/  FSEL R15, R15, -INF , !P1 ;  /* 0xff8000000f0f7808 */ /* 0x000fe40004800000 */
[----:B------:R-:W-:Y:S02]  /*af20*/  ISETP.GE.AND P1, PT, R37, R154, PT ;  /* 0x0000009a2500720c */ /* 0x000fe40003f26270 */
[----:B------:R-:W-:Y:S02]  /*af30*/  ISETP.GE.AND P2, PT, R33, R156, PT ;  /* 0x0000009c2100720c */ /* 0x000fe40003f46270 */
[----:B------:R-:W-:Y:S01]  /*af40*/  FSEL R35, R31, -INF , P0 ;  /* 0xff8000001f237808 */ /* 0x000fe20000000000 */
[----:B------:R-:W-:Y:S01]  /*af50*/  VIADD R31, R55, 0x30 ;  /* 0x00000030371f7836 */ /* 0x000fe20000000000 */
[----:B------:R-:W-:Y:S02]  /*af60*/  FSEL R30, R30, -INF , P1 ;  /* 0xff8000001e1e7808 */ /* 0x000fe40000800000 */
[----:B------:R-:W-:-:S02]  /*af70*/  FSEL R29, R29, -INF , P2 ;  /* 0xff8000001d1d7808 */ /* 0x000fc40001000000 */
[C---:B------:R-:W-:Y:S02]  /*af80*/  ISETP.GE.AND P1, PT, R37.reuse, R155, PT ;  /* 0x0000009b2500720c */ /* 0x040fe40003f26270 */
[----:B------:R-:W-:Y:S01]  /*af90*/  ISETP.GE.AND P2, PT, R37, R148, PT ;  /* 0x000000942500720c */ /* 0x000fe20003f46270 */
[----:B------:R-:W-:Y:S01]  /*afa0*/  VIADD R37, R55, 0x31 ;  /* 0x0000003137257836 */ /* 0x000fe20000000000 */
[----:B------:R-:W-:Y:S02]  /*afb0*/  FSEL R129, R34, -INF , !P4 ;  /* 0xff80000022817808 */ /* 0x000fe40006000000 */
[-C--:B------:R-:W-:Y:S02]  /*afc0*/  ISETP.GE.AND P4, PT, R31, R156.reuse, PT ;  /* 0x0000009c1f00720c */ /* 0x080fe40003f86270 */
[----:B------:R-:W-:Y:S02]  /*afd0*/  FSEL R23, R23, -INF , !P5 ;  /* 0xff80000017177808 */ /* 0x000fe40006800000 */
[----:B------:R-:W-:-:S02]  /*afe0*/  ISETP.GE.AND P5, PT, R37, R156, PT ;  /* 0x0000009c2500720c */ /* 0x000fc40003fa6270 */
[----:B------:R-:W-:Y:S02]  /*aff0*/  FSEL R24, R24, -INF , P4 ;  /* 0xff80000018187808 */ /* 0x000fe40002000000 */
[----:B------:R-:W-:Y:S02]  /*b000*/  ISETP.GE.AND P4, PT, R55, R156, PT ;  /* 0x0000009c3700720c */ /* 0x000fe40003f86270 */
[----:B------:R-:W-:Y:S01]  /*b010*/  FSEL R4, R25, -INF , P5 ;  /* 0xff80000019047808 */ /* 0x000fe20002800000 */
[C---:B------:R-:W-:Y:S01]  /*b020*/  VIADD R25, R55.reuse, 0x38 ;  /* 0x0000003837197836 */ /* 0x040fe20000000000 */
[-C--:B------:R-:W-:Y:S02]  /*b030*/  ISETP.GE.AND P5, PT, R55, R155.reuse, PT ;  /* 0x0000009b3700720c */ /* 0x080fe40003fa6270 */
[----:B------:R-:W-:Y:S02]  /*b040*/  FSEL R6, R48, -INF , P4 ;  /* 0xff80000030067808 */ /* 0x000fe40002000000 */
[----:B------:R-:W-:-:S02]  /*b050*/  ISETP.GE.AND P0, PT, R33, R155, PT ;  /* 0x0000009b2100720c */ /* 0x000fc40003f06270 */
[----:B------:R-:W-:Y:S02]  /*b060*/  FSEL R6, R6, -INF , !P5 ;  /* 0xff80000006067808 */ /* 0x000fe40006800000 */
[----:B------:R-:W-:Y:S02]  /*b070*/  FSEL R121, R121, -INF , !P3 ;  /* 0xff80000079797808 */ /* 0x000fe40005800000 */
[----:B------:R-:W-:Y:S02]  /*b080*/  FMNMX3.FTZ R8, R6, R3, R53, !PT ;  /* 0x0000000306087276 */ /* 0x000fe40007810035 */
[----:B------:R-:W-:Y:S02]  /*b090*/  ISETP.GE.AND P3, PT, R55, R154, PT ;  /* 0x0000009a3700720c */ /* 0x000fe40003f66270 */
[----:B------:R-:W-:Y:S02]  /*b0a0*/  FMNMX3.FTZ R8, R8, R47, R19, !PT ;  /* 0x0000002f08087276 */ /* 0x000fe40007810013 */
[----:B------:R-:W-:-:S02]  /*b0b0*/  FSEL R115, R32, -INF , !P6 ;  /* 0xff80000020737808 */ /* 0x000fc40007000000 */
[----:B------:R-:W-:Y:S02]  /*b0c0*/  FMNMX3.FTZ R8, R8, R7, R5, !PT ;  /* 0x0000000708087276 */ /* 0x000fe40007810005 */
[----:B------:R-:W-:Y:S02]  /*b0d0*/  FSEL R131, R29, -INF , !P0 ;  /* 0xff8000001d837808 */ /* 0x000fe40004000000 */
[----:B------:R-:W-:Y:S02]  /*b0e0*/  FSEL R50, R50, -INF , P3 ;  /* 0xff80000032327808 */ /* 0x000fe40001800000 */
[C---:B------:R-:W-:Y:S01]  /*b0f0*/  ISETP.GE.AND P0, PT, R55.reuse, R148, PT ;  /* 0x000000943700720c */ /* 0x040fe20003f06270 */
[----:B------:R-:W-:Y:S01]  /*b100*/  VIADD R55, R55, 0x39 ;  /* 0x0000003937377836 */ /* 0x000fe20000000000 */
[-C--:B------:R-:W-:Y:S02]  /*b110*/  ISETP.GE.AND P5, PT, R31, R155.reuse, PT ;  /* 0x0000009b1f00720c */ /* 0x080fe40003fa6270 */
[----:B------:R-:W-:-:S02]  /*b120*/  ISETP.GE.AND P3, PT, R37, R155, PT ;  /* 0x0000009b2500720c */ /* 0x000fc40003f66270 */
[----:B------:R-:W-:Y:S02]  /*b130*/  ISETP.GE.AND P4, PT, R25, R156, PT ;  /* 0x0000009c1900720c */ /* 0x000fe40003f86270 */
[----:B------:R-:W-:Y:S02]  /*b140*/  FSEL R21, R21, -INF , !P1 ;  /* 0xff80000015157808 */ /* 0x000fe40004800000 */
[----:B------:R-:W-:Y:S02]  /*b150*/  FMNMX3.FTZ R8, R8, R11, R115, !PT ;  /* 0x0000000b08087276 */ /* 0x000fe40007810073 */
[----:B------:R-:W-:Y:S02]  /*b160*/  ISETP.GE.AND P6, PT, R33, R148, PT ;  /* 0x000000942100720c */ /* 0x000fe40003fc6270 */
[----:B------:R-:W-:Y:S02]  /*b170*/  FSEL R33, R24, -INF , !P5 ;  /* 0xff80000018217808 */ /* 0x000fe40006800000 */
[----:B------:R-:W-:-:S02]  /*b180*/  FSEL R29, R4, -INF , !P3 ;  /* 0xff800000041d7808 */ /* 0x000fc40005800000 */
[----:B------:R-:W-:Y:S02]  /*b190*/  FSEL R76, R76, -INF , P4 ;  /* 0xff8000004c4c7808 */ /* 0x000fe40002000000 */
[----:B------:R-:W-:Y:S02]  /*b1a0*/  ISETP.GE.AND P5, PT, R25, R155, PT ;  /* 0x0000009b1900720c */ /* 0x000fe40003fa6270 */
[----:B------:R-:W-:Y:S02]  /*b1b0*/  ISETP.GE.AND P3, PT, R55, R156, PT ;  /* 0x0000009c3700720c */ /* 0x000fe40003f66270 */
[----:B------:R-:W-:Y:S02]  /*b1c0*/  FMNMX3.FTZ R8, R8, R23, R21, !PT ;  /* 0x0000001708087276 */ /* 0x000fe40007810015 */
[C---:B------:R-:W-:Y:S02]  /*b1d0*/  ISETP.GE.AND P1, PT, R31.reuse, R154, PT ;  /* 0x0000009a1f00720c */ /* 0x040fe40003f26270 */
[----:B------:R-:W-:-:S02]  /*b1e0*/  ISETP.GE.AND P4, PT, R31, R148, PT ;  /* 0x000000941f00720c */ /* 0x000fc40003f86270 */
        /* <DEDUP_REMOVED lines=8> */
[----:B------:R-:W-:Y:S02]  /*b270*/  FMNMX.FTZ R8, R130, R39, !PT ;  /* 0x0000002782087209 */ /* 0x000fe40007810000 */
[----:B------:R-:W-:Y:S02]  /*b280*/  FMNMX3.FTZ R10, R10, R45, R9, !PT ;  /* 0x0000002d0a0a7276 */ /* 0x000fe40007810009 */
[----:B------:R-:W-:Y:S02]  /*b290*/  FSEL R26, R26, -INF , P1 ;  /* 0xff8000001a1a7808 */ /* 0x000fe40000800000 */
[----:B------:R-:W-:-:S02]  /*b2a0*/  ISETP.GE.AND P0, PT, R25, R154, PT ;  /* 0x0000009a1900720c */ /* 0x000fc40003f06270 */
[----:B------:R-:W-:Y:S02]  /*b2b0*/  ISETP.GE.AND P1, PT, R25, R148, PT ;  /* 0x000000941900720c */ /* 0x000fe40003f26270 */
[----:B------:R-:W-:Y:S01]  /*b2c0*/  FMNMX3.FTZ R10, R10, R17, R13, !PT ;  /* 0x000000110a0a7276 */ /* 0x000fe2000781000d */
[----:B------:R-:W1:Y:S01]  /*b2d0*/  SHFL.BFLY PT, R25, R8, 0x2, 0x1f ;  /* 0x0c401f0008197f89 */ /* 0x000e6200000e0000 */
        /* <DEDUP_REMOVED lines=16> */
[----:B------:R-:W-:Y:S01]  /*b3e0*/  FMNMX3.FTZ R27, R10, R127, R126, !PT ;  /* 0x0000007f0a1b7276 */ /* 0x000fe2000781007e */
[----:B------:R-:W-:Y:S03]  /*b3f0*/  LDSM.16.MT88.4 R76, [R0+0x6000] ;  /* 0x00600000004c783b */ /* 0x000fe60000004200 */
        /* <DEDUP_REMOVED lines=20> */
[----:B-1----:R-:W-:Y:S01]  /*b540*/  FMNMX.FTZ R3, R25, R8, !PT ;  /* 0x0000000819037209 */ /* 0x002fe20007810000 */
[-CC-:B------:R-:W-:Y:S01]  /*b550*/  FFMA.FTZ R116, R23, R119.reuse, -R134.reuse ;  /* 0x0000007717747223 */ /* 0x180fe20000010886 */
[--C-:B------:R-:W-:Y:S01]  /*b560*/  FFMA.FTZ R117, R21, R119, -R134.reuse ;  /* 0x0000007715757223 */ /* 0x100fe20000010886 */
[----:B------:R-:W-:Y:S01]  /*b570*/  LDSM.16.MT88.4 R24, [R114+0x7400] ;  /* 0x007400007218783b */ /* 0x000fe20000004200 */
[----:B------:R-:W-:Y:S01]  /*b580*/  FSETP.NEU.FTZ.AND P0, PT, R3, -INF , PT ;  /* 0xff8000000300780b */ /* 0x000fe20003f1d000 */
[----:B------:R-:W-:Y:S01]  /*b590*/  FMUL.FTZ R128, R119, R3 ;  /* 0x0000000377807220 */ /* 0x000fe20000410000 */
[----:B------:R-:W1:Y:S01]  /*b5a0*/  MUFU.EX2 R110, R110 ;  /* 0x0000006e006e7308 */ /* 0x000e620000000800 */
[----:B------:R-:W-:Y:S01]  /*b5b0*/  LDSM.16.MT88.4 R20, [R114+0x8400] ;  /* 0x008400007214783b */ /* 0x000fe20000004200 */
[-CC-:B------:R-:W-:Y:S01]  /*b5c0*/  FFMA.FTZ R115, R115, R119.reuse, -R134.reuse ;  /* 0x0000007773737223 */ /* 0x180fe20000010886 */
[-CC-:B------:R-:W-:Y:S01]  /*b5d0*/  FFMA.FTZ R118, R131, R119.reuse, -R134.reuse ;  /* 0x0000007783767223 */ /* 0x180fe20000010886 */
        /* <DEDUP_REMOVED lines=8> */
[-CC-:B------:R-:W-:Y:S01]  /*b660*/  FFMA.FTZ R108, R45, R119.reuse, -R128.reuse ;  /* 0x000000772d6c7223 */ /* 0x180fe20000010880 */
[----:B------:R-:W3:Y:S01]  /*b670*/  LDSM.16.MT88.4 R4, [R114+0x8000] ;  /* 0x008000007204783b */ /* 0x000ee20000004200 */
[-CC-:B------:R-:W-:Y:S01]  /*b680*/  FFMA.FTZ R103, R9, R119.reuse, -R128.reuse ;  /* 0x0000007709677223 */ /* 0x180fe20000010880 */
[-CC-:B------:R-:W-:Y:S01]  /*b690*/  FFMA.FTZ R102, R17, R119.reuse, -R128.reuse ;  /* 0x0000007711667223 */ /* 0x180fe20000010880 */
[----:B------:R-:W4:Y:S01]  /*b6a0*/  MUFU.EX2 R107, R107 ;  /* 0x0000006b006b7308 */ /* 0x000f220000000800 */
[----:B------:R-:W5:Y:S01]  /*b6b0*/  LDSM.16.MT88.4 R8, [R0+0x6400] ;  /* 0x006400000008783b */ /* 0x000f620000004200 */
[-CC-:B------:R-:W-:Y:S01]  /*b6c0*/  FFMA.FTZ R100, R13, R119.reuse, -R128.reuse ;  /* 0x000000770d647223 */ /* 0x180fe20000010880 */
[--C-:B------:R-:W-:Y:S01]  /*b6d0*/  FFMA.FTZ R101, R15, R119, -R128.reuse ;  /* 0x000000770f657223 */ /* 0x100fe20000010880 */
[----:B-1----:R-:W-:Y:S01]  /*b6e0*/  F2FP.BF16.F32.PACK_AB R48, R110, R111 ;  /* 0x0000006f6e30723e */ /* 0x002fe200000010ff */
[----:B------:R-:W1:Y:S01]  /*b6f0*/  LDSM.16.MT88.4 R12, [R0+0x7400] ;  /* 0x00740000000c783b */ /* 0x000e620000004200 */
[-CC-:B------:R-:W-:Y:S01]  /*b700*/  FFMA.FTZ R122, R123, R119.reuse, -R128.reuse ;  /* 0x000000777b7a7223 */ /* 0x180fe20000010880 */
[-CC-:B------:R-:W-:Y:S01]  /*b710*/  FFMA.FTZ R120, R129, R119.reuse, -R128.reuse ;  /* 0x0000007781787223 */ /* 0x180fe20000010880 */
[----:B------:R-:W-:Y:S01]  /*b720*/  MUFU.EX2 R113, R113 ;  /* 0x0000007100717308 */ /* 0x000fe20000000800 */
[----:B------:R-:W1:Y:S01]  /*b730*/  LDSM.16.MT88.4 R16, [R114+0x6400] ;  /* 0x006400007210783b */ /* 0x000e620000004200 */
[-CC-:B------:R-:W-:Y:S01]  /*b740*/  FFMA.FTZ R121, R121, R119.reuse, -R128.reuse ;  /* 0x0000007779797223 */ /* 0x180fe20000010880 */
[-C--:B------:R-:W-:Y:S01]  /*b750*/  FFMA.FTZ R123, R35, R119.reuse, -R128 ;  /* 0x00000077237b7223 */ /* 0x080fe20000010880 */
[-C--:B------:R-:W-:Y:S01]  /*b760*/  FFMA.FTZ R129, R33, R119.reuse, -R134 ;  /* 0x0000007721817223 */ /* 0x080fe20000010886 */
[----:B------:R-:W-:Y:S01]  /*b770*/  LDSM.16.MT88.4 R28, [R0+0x8800] ;  /* 0x00880000001c783b */ /* 0x000fe20000004200 */
[-CC-:B------:R-:W-:Y:S01]  /*b780*/  FFMA.FTZ R125, R125, R119.reuse, -R128.reuse ;  /* 0x000000777d7d7223 */ /* 0x180fe20000010880 */
[-CC-:B------:R-:W-:Y:S01]  /*b790*/  FFMA.FTZ R134, R127, R119.reuse, -R128.reuse ;  /* 0x000000777f867223 */ /* 0x180fe20000010880 */
[----:B------:R-:W2:Y:S01]  /*b7a0*/  MUFU.EX2 R112, R112 ;  /* 0x0000007000707308 */ /* 0x000ea20000000800 */
[----:B----4-:R-:W-:Y:S01]  /*b7b0*/  F2FP.BF16.F32.PACK_AB R50, R107, R106 ;  /* 0x0000006a6b32723e */ /* 0x010fe200000010ff */
[----:B------:R-:W-:Y:S01]  /*b7c0*/  LDSM.16.MT88.4 R32, [R114+0x7800] ;  /* 0x007800007220783b */ /* 0x000fe20000004200 */
[-CC-:B------:R-:W-:Y:S01]  /*b7d0*/  FFMA.FTZ R126, R126, R119.reuse, -R128.reuse ;  /* 0x000000777e7e7223 */ /* 0x180fe20000010880 */
[----:B------:R-:W-:Y:S01]  /*b7e0*/  FFMA.FTZ R163, R124, R119, -R128 ;  /* 0x000000777ca37223 */ /* 0x000fe20000010880 */
[----:B------:R-:W-:Y:S01]  /*b7f0*/  FADD.FTZ R111, R111, R110 ;  /* 0x0000006e6f6f7221 */ /* 0x000fe20000010000 */
[----:B------:R-:W-:-:S02]  /*b800*/  ISETP.GT.AND P0, PT, R94, R139, PT ;  /* 0x0000008b5e00720c */ /* 0x000fc40003f04270 */
[----:B------:R-:W-:Y:S08]  /*b810*/  MUFU.EX2 R109, R109 ;  /* 0x0000006d006d7308 */ /* 0x000ff00000000800 */
[----:B------:R-:W4:Y:S01]  /*b820*/  MUFU.EX2 R108, R108 ;  /* 0x0000006c006c7308 */ /* 0x000f220000000800 */
[----:B--2---:R-:W-:Y:S01]  /*b830*/  F2FP.BF16.F32.PACK_AB R49, R112, R113 ;  /* 0x000000717031723e */ /* 0x004fe200000010ff */
[----:B------:R-:W-:-:S06]  /*b840*/  FADD.FTZ R112, R113, R112 ;  /* 0x0000007071707221 */ /* 0x000fcc0000010000 */
[----:B------:R-:W-:Y:S08]  /*b850*/  MUFU.EX2 R105, R105 ;  /* 0x0000006900697308 */ /* 0x000ff00000000800 */
[----:B------:R-:W2:Y:S01]  /*b860*/  MUFU.EX2 R104, R104 ;  /* 0x0000006800687308 */ /* 0x000ea20000000800 */
[----:B----4-:R-:W-:Y:S01]  /*b870*/  F2FP.BF16.F32.PACK_AB R51, R108, R109 ;  /* 0x0000006d6c33723e */ /* 0x010fe200000010ff */
        /* <DEDUP_REMOVED lines=23> */
[----:B---3--:R-:W-:Y:S01]  /*b9f0*/  HMMA.16816.F32.BF16 R44, R48, R4, RZ ;  /* 0x00000004302c723c */ /* 0x008fe200000418ff */
[----:B--2---:R-:W-:-:S02]  /*ba00*/  F2FP.BF16.F32.PACK_AB R4, R104, R105 ;  /* 0x000000696804723e */ /* 0x004fc400000010ff */
[----:B----4-:R-:W-:-:S04]  /*ba10*/  F2FP.BF16.F32.PACK_AB R5, R102, R103 ;  /* 0x000000676605723e */ /* 0x010fc800000010ff */
        /* <DEDUP_REMOVED lines=8> */
[----:B------:R-:W4:Y:S04]  /*baa0*/  LDSM.16.MT88.4 R8, [R0+0x8400] ;  /* 0x008400000008783b */ /* 0x000f280000004200 */
[----:B------:R-:W-:Y:S03]  /*bab0*/  MUFU.EX2 R129, R129 ;  /* 0x0000008100817308 */ /* 0x000fe60000000800 */
[C---:B-1----:R-:W-:Y:S05]  /*bac0*/  HMMA.16816.F32.BF16 R64, R4.reuse, R12, R64 ;  /* 0x0000000c0440723c */ /* 0x042fea0000041840 */
[----:B------:R-:W1:Y:S03]  /*bad0*/  MUFU.EX2 R136, R136 ;  /* 0x0000008800887308 */ /* 0x000e660000000800 */
        /* <DEDUP_REMOVED lines=9> */
[----:B------:R-:W1:Y:S03]  /*bb70*/  MUFU.EX2 R134, R134 ;  /* 0x0000008600867308 */ /* 0x000e660000000800 */
[C---:B----4-:R-:W-:Y:S05]  /*bb80*/  HMMA.16816.F32.BF16 R36, R4.reuse, R8, R36 ;  /* 0x000000080424723c */ /* 0x050fea0000041824 */
[----:B------:R-:W-:Y:S03]  /*bb90*/  MUFU.EX2 R126, R126 ;  /* 0x0000007e007e7308 */ /* 0x000fe60000000800 */
[C---:B------:R-:W-:Y:S01]  /*bba0*/  HMMA.16816.F32.BF16 R40, R4.reuse, R10, R40 ;  /* 0x0000000a0428723c */ /* 0x040fe20000041828 */
[----:B------:R-:W4:Y:S04]  /*bbb0*/  LDSM.16.MT88.4 R8, [R0+0x7800] ;  /* 0x007800000008783b */ /* 0x000f280000004200 */
[----:B------:R-:W1:Y:S03]  /*bbc0*/  MUFU.EX2 R163, R163 ;  /* 0x000000a300a37308 */ /* 0x000e660000000800 */
[C---:B------:R-:W-:Y:S01]  /*bbd0*/  HMMA.16816.F32.BF16 R52, R4.reuse, R26, R52 ;  /* 0x0000001a0434723c */ /* 0x040fe20000041834 */
[----:B------:R-:W-:Y:S07]  /*bbe0*/  LDSM.16.MT88.4 R24, [R0+0x6c00] ;  /* 0x006c00000018783b */ /* 0x000fee0000004200 */
[C---:B------:R-:W-:Y:S08]  /*bbf0*/  HMMA.16816.F32.BF16 R44, R4.reuse, R20, R44 ;  /* 0x00000014042c723c */ /* 0x040ff0000004182c */
[----:B------:R-:W-:Y:S03]  /*bc00*/  HMMA.16816.F32.BF16 R48, R4, R22, R48 ;  /* 0x000000160430723c */ /* 0x000fe60000041830 */
        /* <DEDUP_REMOVED lines=11> */
[C---:B------:R-:W-:Y:S08]  /*bcc0*/  HMMA.16816.F32.BF16 R80, R4.reuse, R16, R80 ;  /* 0x000000100450723c */ /* 0x040ff00000041850 */
[C---:B------:R-:W-:Y:S01]  /*bcd0*/  HMMA.16816.F32.BF16 R76, R4.reuse, R18, R76 ;  /* 0x00000012044c723c */ /* 0x040fe2000004184c */
[----:B------:R-:W4:Y:S07]  /*bce0*/  LDSM.16.MT88.4 R16, [R114+0x7c00] ;  /* 0x007c00007210783b */ /* 0x000f2e0000004200 */
[C---:B------:R-:W-:Y:S08]  /*bcf0*/  HMMA.16816.F32.BF16 R56, R4.reuse, R32, R56 ;  /* 0x000000200438723c */ /* 0x040ff00000041838 */
[C---:B------:R-:W-:Y:S08]  /*bd00*/  HMMA.16816.F32.BF16 R52, R4.reuse, R34, R52 ;  /* 0x000000220434723c */ /* 0x040ff00000041834 */
[C---:B------:R-:W-:Y:S08]  /*bd10*/  HMMA.16816.F32.BF16 R36, R4.reuse, R28, R36 ;  /* 0x0000001c0424723c */ /* 0x040ff00000041824 */
[C---:B------:R-:W-:Y:S08]  /*bd20*/  HMMA.16816.F32.BF16 R40, R4.reuse, R30, R40 ;  /* 0x0000001e0428723c */ /* 0x040ff00000041828 */
[C---:B--2---:R-:W-:Y:S08]  /*bd30*/  HMMA.16816.F32.BF16 R44, R4.reuse, R12, R44 ;  /* 0x0000000c042c723c */ /* 0x044ff0000004182c */
[----:B------:R-:W-:Y:S03]  /*bd40*/  HMMA.16816.F32.BF16 R48, R4, R14, R48 ;  /* 0x0000000e0430723c */ /* 0x000fe60000041830 */
[----:B-1----:R-:W-:Y:S01]  /*bd50*/  F2FP.BF16.F32.PACK_AB R4, R136, R129 ;  /* 0x000000818804723e */ /* 0x002fe200000010ff */
[----:B------:R-:W-:Y:S01]  /*bd60*/  LDSM.16.MT88.4 R12, [R0+0x8c00] ;  /* 0x008c0000000c783b */ /* 0x000fe20000004200 */
[----:B------:R-:W-:-:S02]  /*bd70*/  F2FP.BF16.F32.PACK_AB R5, R134, R125 ;  /* 0x0000007d8605723e */ /* 0x000fc400000010ff */
[----:B------:R-:W-:Y:S02]  /*bd80*/  F2FP.BF16.F32.PACK_AB R6, R130, R131 ;  /* 0x000000838206723e */ /* 0x000fe400000010ff */
[----:B------:R-:W-:-:S07]  /*bd90*/  F2FP.BF16.F32.PACK_AB R7, R163, R126 ;  /* 0x0000007ea307723e */ /* 0x000fce00000010ff */
[C---:B---3--:R-:W-:Y:S08]  /*bda0*/  HMMA.16816.F32.BF16 R64, R4.reuse, R8, R64 ;  /* 0x000000080440723c */ /* 0x048ff00000041840 */
[C---:B------:R-:W-:Y:S01]  /*bdb0*/  HMMA.16816.F32.BF16 R60, R4.reuse, R10, R60 ;  /* 0x0000000a043c723c */ /* 0x040fe2000004183c */
[----:B------:R-:W1:Y:S07]  /*bdc0*/  LDSM.16.MT88.4 R8, [R114+0x8c00] ;  /* 0x008c00007208783b */ /* 0x000e6e0000004200 */
        /* <DEDUP_REMOVED lines=107> */
.L_x_11132:
        /* <DEDUP_REMOVED lines=8> */
.L_x_11133:
[----:B------:R-:W-:Y:S05]  /*c500*/  BSYNC.RECONVERGENT B0 ;  /* 0x0000000000007941 */ /* 0x000fea0003800200 */
.L_x_11131:
        /* <DEDUP_REMOVED lines=70> */
[----:B------:R-:W3:Y:S04]  /*c970*/  LDSM.16.M88.4 R120, [R2+0x5800] ;  /* 0x005800000278783b */ /* 0x000ee80000000200 */
[----:B------:R1:W3:Y:S03]  /*c980*/  LDSM.16.M88.4 R116, [R2+0x5c00] ;  /* 0x005c00000274783b */ /* 0x0002e60000000200 */
[C---:B----4-:R-:W-:Y:S08]  /*c990*/  HMMA.16816.F32.BF16 R8, R12.reuse, R28, R8 ;  /* 0x0000001c0c08723c */ /* 0x050ff00000041808 */
[C---:B------:R-:W-:Y:S01]  /*c9a0*/  HMMA.16816.F32.BF16 R4, R12.reuse, R30, R4 ;  /* 0x0000001e0c04723c */ /* 0x040fe20000041804 */
[----:B------:R-:W-:Y:S07]  /*c9b0*/  LDSM.16.M88.4 R28, [R98+0x2000] ;  /* 0x00200000621c783b */ /* 0x000fee0000000200 */
[----:B-----5:R-:W-:Y:S03]  /*c9c0*/  HMMA.16816.F32.BF16 R112, R12, R24, R112 ;  /* 0x000000180c70723c */ /* 0x020fe60000041870 */
[----:B-1----:R-:W-:-:S05]  /*c9d0*/  VIADD R2, R90, 0xfffffffe ;  /* 0xfffffffe5a027836 */ /* 0x002fca0000000000 */
[----:B------:R-:W-:Y:S01]  /*c9e0*/  HMMA.16816.F32.BF16 R108, R12, R26, R108 ;  /* 0x0000001a0c6c723c */ /* 0x000fe2000004186c */
[----:B------:R-:W1:Y:S02]  /*c9f0*/  LDSM.16.M88.4 R24, [R89+0x5000] ;  /* 0x005000005918783b */ /* 0x000e640000000200 */
[----:B------:R-:W-:-:S05]  /*ca00*/  ISETP.GT.AND P2, PT, R2, R139, PT ;  /* 0x0000008b0200720c */ /* 0x000fca0003f44270 */
[C---:B------:R-:W-:Y:S08]  /*ca10*/  HMMA.16816.F32.BF16 R104, R12.reuse, R20, R104 ;  /* 0x000000140c68723c */ /* 0x040ff00000041868 */
[C---:B------:R-:W-:Y:S01]  /*ca20*/  HMMA.16816.F32.BF16 R100, R12.reuse, R22, R100 ;  /* 0x000000160c64723c */ /* 0x040fe20000041864 */
[----:B------:R-:W4:Y:S07]  /*ca30*/  LDSM.16.M88.4 R20, [R89+0x5400] ;  /* 0x005400005914783b */ /* 0x000f2e0000000200 */
[C---:B--2---:R-:W-:Y:S08]  /*ca40*/  HMMA.16816.F32.BF16 R92, R12.reuse, R16, R92 ;  /* 0x000000100c5c723c */ /* 0x044ff0000004185c */
[----:B------:R-:W-:Y:S01]  /*ca50*/  HMMA.16816.F32.BF16 R32, R12, R18, R32 ;  /* 0x000000120c20723c */ /* 0x000fe20000041820 */
[----:B------:R-:W2:Y:S04]  /*ca60*/  LDSM.16.M88.4 R16, [R89+0x5800] ;  /* 0x005800005910783b */ /* 0x000ea80000000200 */
[----:B------:R-:W5:Y:S03]  /*ca70*/  LDSM.16.M88.4 R12, [R89+0x5c00] ;  /* 0x005c0000590c783b */ /* 0x000f660000000200 */
[----:B------:R-:W-:-:S04]  /*ca80*/  DEPBAR.LE SB0, 0x0 ;  /* 0x000080000000791a */ /* 0x000fc80000000000 */
[C---:B------:R-:W-:Y:S08]  /*ca90*/  HMMA.16816.F32.BF16 R8, R128.reuse, R168, R8 ;  /* 0x000000a88008723c */ /* 0x040ff00000041808 */
        /* <DEDUP_REMOVED lines=9> */
[C---:B----4-:R-:W-:Y:S08]  /*cb30*/  HMMA.16816.F32.BF16 R112, R28.reuse, R20, R112 ;  /* 0x000000141c70723c */ /* 0x050ff00000041870 */
[C---:B------:R-:W-:Y:S08]  /*cb40*/  HMMA.16816.F32.BF16 R108, R28.reuse, R22, R108 ;  /* 0x000000161c6c723c */ /* 0x040ff0000004186c */
[C---:B--2---:R-:W-:Y:S08]  /*cb50*/  HMMA.16816.F32.BF16 R104, R28.reuse, R16, R104 ;  /* 0x000000101c68723c */ /* 0x044ff00000041868 */
[C---:B------:R-:W-:Y:S08]  /*cb60*/  HMMA.16816.F32.BF16 R100, R28.reuse, R18, R100 ;  /* 0x000000121c64723c */ /* 0x040ff00000041864 */
[C---:B-----5:R-:W-:Y:S08]  /*cb70*/  HMMA.16816.F32.BF16 R92, R28.reuse, R12, R92 ;  /* 0x0000000c1c5c723c */ /* 0x060ff0000004185c */
[----:B------:R-:W-:Y:S01]  /*cb80*/  HMMA.16816.F32.BF16 R32, R28, R14, R32 ;  /* 0x0000000e1c20723c */ /* 0x000fe20000041820 */
[----:B------:R-:W-:Y:S07]  /*cb90*/  BAR.SYNC.DEFER_BLOCKING 0x0 ;  /* 0x0000000000007b1d */ /* 0x000fee0000010000 */
[----:B------:R-:W-:-:S12]  /*cba0*/  @!P2 BRA `(.L_x_11135) ;  /* 0x000000040058a947 */ /* 0x000fd80003800000 */
[----:B------:R-:W-:Y:S04]  /*cbb0*/  BSSY.RECONVERGENT B0, `(.L_x_11136) ;  /* 0x0000049000007945 */ /* 0x000fe80003800200 */
[----:B------:R-:W-:Y:S05]  /*cbc0*/  @!P0 BRA `(.L_x_11137) ;  /* 0x0000000000fc8947 */ /* 0x000fea0003800000 */
[----:B------:R-:W2:Y:S01]  /*cbd0*/  LD.E R20, desc[UR4][R84.64+0x170] ;  /* 0x0001700454147980 */ /* 0x000ea2000c101900 */
[----:B------:R-:W-:-:S05]  /*cbe0*/  SHF.L.U32 R18, R90, 0x6, RZ ;  /* 0x000000065a127819 */ /* 0x000fca00000006ff */
[C---:B------:R-:W-:Y:S02]  /*cbf0*/  VIADD R13, R18.reuse, 0xffffff80 ;  /* 0xffffff80120d7836 */ /* 0x040fe40000000000 */
[----:B------:R-:W-:-:S03]  /*cc00*/  VIADD R18, R18, 0xffffff40 ;  /* 0xffffff4012127836 */ /* 0x000fc60000000000 */
        /* <DEDUP_REMOVED lines=8> */
[----:B-1----:R-:W-:Y:S01]  /*cc90*/  VIADD R22, R22, 0xffffffe ;  /* 0x0ffffffe16167836 */ /* 0x002fe20000000000 */
[----:B------:R-:W-:Y:S02]  /*cca0*/  IABS R14, R18 ;  /* 0x00000012000e7213 */ /* 0x000fe40000000000 */
[----:B------:R-:W-:-:S03]  /*ccb0*/  LOP3.LUT R18, R18, R20, RZ, 0x3c, !PT ;  /* 0x0000001412127212 */ /* 0x000fc600078e3cff */
[----:B------:R-:W1:Y:S01]  /*ccc0*/  F2I.FTZ.U32.TRUNC.NTZ R23, R22 ;  /* 0x0000001600177305 */ /* 0x000e62000021f000 */
[----:B------:R-:W-:Y:S01]  /*ccd0*/  ISETP.GE.AND P0, PT, R18, RZ, PT ;  /* 0x000000ff1200720c */ /* 0x000fe20003f06270 */
[----:B-1----:R-:W-:Y:S01]  /*cce0*/  IMAD.MOV R19, RZ, RZ, -R23 ;  /* 0x000000ffff137224 */ /* 0x002fe200078e0a17 */
[----:B------:R-:W-:-:S03]  /*ccf0*/  MOV R22, RZ ;  /* 0x000000ff00167202 */ /* 0x000fc60000000f00 */
        /* <DEDUP_REMOVED lines=44> */
.L_x_11137:
        /* <DEDUP_REMOVED lines=8> */
.L_x_11138:
[----:B------:R-:W-:Y:S05]  /*d040*/  BSYNC.RECONVERGENT B0 ;  /* 0x0000000000007941 */ /* 0x000fea0003800200 */
.L_x_11136:
        /* <DEDUP_REMOVED lines=12> */
.L_x_11135:
[----:B------:R-:W-:Y:S05]  /*d110*/  BSYNC.RECONVERGENT B1 ;  /* 0x0000000000017941 */ /* 0x000fea0003800200 */
.L_x_11134:
[----:B------:R-:W2:Y:S01]  /*d120*/  LD.E R99, desc[UR4][R84.64+0xdc] ;  /* 0x0000dc0454637980 */ /* 0x000ea2000c101900 */
[C---:B-1----:R-:W-:Y:S02]  /*d130*/  IMAD R12, R90.reuse, 0x40, R97 ;  /* 0x000000405a0c7824 */ /* 0x042fe400078e0261 */
        /* <DEDUP_REMOVED lines=9> */
[C---:B------:R-:W-:Y:S01]  /*d1d0*/  VIADD R25, R12.reuse, 0xffffff99 ;  /* 0xffffff990c197836 */ /* 0x040fe20000000000 */
[----:B------:R-:W-:Y:S01]  /*d1e0*/  ISETP.GE.AND P0, PT, R15, R154, PT ;  /* 0x0000009a0f00720c */ /* 0x000fe20003f06270 */
[C---:B------:R-:W-:Y:S01]  /*d1f0*/  VIADD R29, R12.reuse, 0xffffffa9 ;  /* 0xffffffa90c1d7836 */ /* 0x040fe20000000000 */
[----:B------:R-:W-:Y:S01]  /*d200*/  ISETP.GE.AND P1, PT, R13, R156, PT ;  /* 0x0000009c0d00720c */ /* 0x000fe20003f26270 */
[C---:B------:R-:W-:Y:S01]  /*d210*/  VIADD R89, R12.reuse, 0xffffffb1 ;  /* 0xffffffb10c597836 */ /* 0x040fe20000000000 */
[----:B------:R-:W-:Y:S01]  /*d220*/  ISETP.GE.AND P3, PT, R15, R148, PT ;  /* 0x000000940f00720c */ /* 0x000fe20003f66270 */
[----:B------:R-:W-:Y:S01]  /*d230*/  VIADD R87, R12, 0xffffffb8 ;  /* 0xffffffb80c577836 */ /* 0x000fe20000000000 */
        /* <DEDUP_REMOVED lines=23> */
[----:B------:R-:W-:Y:S02]  /*d3b0*/  FSEL R5, R6, -INF , !P5 ;  /* 0xff80000006057808 */ /* 0x000fe40006800000 */
[----:B------:R-:W-:Y:S02]  /*d3c0*/  FSEL R11, R11, -INF , !P6 ;  /* 0xff8000000b0b7808 */ /* 0x000fe40007000000 */
[----:B------:R-:W-:-:S02]  /*d3d0*/  FSEL R7, R7, -INF , P0 ;  /* 0xff80000007077808 */ /* 0x000fc40000000000 */
[C---:B------:R-:W-:Y:S02]  /*d3e0*/  ISETP.GE.AND P1, PT, R19.reuse, R156, PT ;  /* 0x0000009c1300720c */ /* 0x040fe40003f26270 */
[C---:B------:R-:W-:Y:S02]  /*d3f0*/  ISETP.GE.AND P5, PT, R19.reuse, R155, PT ;  /* 0x0000009b1300720c */ /* 0x040fe40003fa6270 */
[C---:B------:R-:W-:Y:S02]  /*d400*/  ISETP.GE.AND P4, PT, R19.reuse, R154, PT ;  /* 0x0000009a1300720c */ /* 0x040fe40003f86270 */
[----:B------:R-:W-:Y:S01]  /*d410*/  ISETP.GE.AND P6, PT, R19, R148, PT ;  /* 0x000000941300720c */ /* 0x000fe20003fc6270 */
[----:B------:R-:W-:Y:S01]  /*d420*/  VIADD R19, R12, 0xffffff98 ;  /* 0xffffff980c137836 */ /* 0x000fe20000000000 */
[----:B------:R-:W-:Y:S02]  /*d430*/  ISETP.GE.AND P0, PT, R21, R156, PT ;  /* 0x0000009c1500720c */ /* 0x000fe40003f06270 */
[----:B------:R-:W-:-:S02]  /*d440*/  FSEL R7, R7, -INF , !P3 ;  /* 0xff80000007077808 */ /* 0x000fc40005800000 */
[----:B------:R-:W-:Y:S02]  /*d450*/  FSEL R112, R112, -INF , P1 ;  /* 0xff80000070707808 */ /* 0x000fe40000800000 */
[----:B------:R-:W-:Y:S02]  /*d460*/  ISETP.GE.AND P3, PT, R21, R155, PT ;  /* 0x0000009b1500720c */ /* 0x000fe40003f66270 */
[----:B------:R-:W-:Y:S02]  /*d470*/  FSEL R114, R114, -INF , P4 ;  /* 0xff80000072727808 */ /* 0x000fe40002000000 */
[----:B------:R-:W-:Y:S02]  /*d480*/  FSEL R23, R113, -INF , P0 ;  /* 0xff80000071177808 */ /* 0x000fe40000000000 */
[----:B------:R-:W-:Y:S02]  /*d490*/  ISETP.GE.AND P1, PT, R21, R154, PT ;  /* 0x0000009a1500720c */ /* 0x000fe40003f26270 */
[----:B------:R-:W-:-:S02]  /*d4a0*/  ISETP.GE.AND P4, PT, R19, R156, PT ;  /* 0x0000009c1300720c */ /* 0x000fc40003f86270 */
        /* <DEDUP_REMOVED lines=22> */
[----:B------:R-:W-:Y:S02]  /*d610*/  FSEL R111, R111, -INF , P4 ;  /* 0xff8000006f6f7808 */ /* 0x000fe40002000000 */
[----:B------:R-:W-:Y:S02]  /*d620*/  FSEL R27, R104, -INF , P0 ;  /* 0xff800000681b7808 */ /* 0x000fe40000000000 */
[----:B------:R-:W-:Y:S02]  /*d630*/  FSEL R109, R109, -INF , !P5 ;  /* 0xff8000006d6d7808 */ /* 0x000fe40006800000 */
        /* <DEDUP_REMOVED lines=14> */
[----:B------:R-:W-:Y:S02]  /*d720*/  FMNMX3.FTZ R6, R86, R15, R13, !PT ;  /* 0x0000000f56067276 */ /* 0x000fe4000781000d */
[C---:B------:R-:W-:Y:S02]  /*d730*/  ISETP.GE.AND P5, PT, R19.reuse, R155, PT ;  /* 0x0000009b1300720c */ /* 0x040fe40003fa6270 */
[C---:B------:R-:W-:Y:S02]  /*d740*/  ISETP.GE.AND P4, PT, R19.reuse, R154, PT ;  /* 0x0000009a1300720c */ /* 0x040fe40003f86270 */
[----:B------:R-:W-:Y:S01]  /*d750*/  ISETP.GE.AND P6, PT, R19, R148, PT ;  /* 0x000000941300720c */ /* 0x000fe20003fc6270 */
[----:B------:R-:W-:Y:S01]  /*d760*/  VIADD R19, R12, 0xffffffb0 ;  /* 0xffffffb00c137836 */ /* 0x000fe20000000000 */
[----:B------:R-:W-:Y:S02]  /*d770*/  FSEL R107, R107, -INF , P0 ;  /* 0xff8000006b6b7808 */ /* 0x000fe40000000000 */
[----:B------:R-:W-:-:S02]  /*d780*/  ISETP.GE.AND P0, PT, R29, R156, PT ;  /* 0x0000009c1d00720c */ /* 0x000fc40003f06270 */
[----:B------:R-:W-:Y:S02]  /*d790*/  FSEL R100, R100, -INF , P1 ;  /* 0xff80000064647808 */ /* 0x000fe40000800000 */
[----:B------:R-:W-:Y:S02]  /*d7a0*/  ISETP.GE.AND P1, PT, R29, R154, PT ;  /* 0x0000009a1d00720c */ /* 0x000fe40003f26270 */
[----:B------:R-:W-:Y:S02]  /*d7b0*/  FMNMX3.FTZ R6, R6, R17, R11, !PT ;  /* 0x0000001106067276 */ /* 0x000fe4000781000b */
[----:B------:R-:W-:Y:S02]  /*d7c0*/  FSEL R123, R107, -INF , !P3 ;  /* 0xff8000006b7b7808 */ /* 0x000fe40005800000 */
[----:B------:R-:W-:Y:S02]  /*d7d0*/  ISETP.GE.AND P3, PT, R29, R155, PT ;  /* 0x0000009b1d00720c */ /* 0x000fe40003f66270 */
[----:B------:R-:W-:-:S02]  /*d7e0*/  FSEL R102, R102, -INF , P4 ;  /* 0xff80000066667808 */ /* 0x000fc40002000000 */
[----:B------:R-:W-:Y:S02]  /*d7f0*/  FSEL R131, R100, -INF , !P5 ;  /* 0xff80000064837808 */ /* 0x000fe40006800000 */
[----:B------:R-:W-:Y:S02]  /*d800*/  FSEL R101, R101, -INF , P0 ;  /* 0xff80000065657808 */ /* 0x000fe40000000000 */
[-C--:B------:R-:W-:Y:S02]  /*d810*/  ISETP.GE.AND P5, PT, R19, R156.reuse, PT ;  /* 0x0000009c1300720c */ /* 0x080fe40003fa6270 */
[----:B------:R-:W-:Y:S02]  /*d820*/  FSEL R103, R103, -INF , P1 ;  /* 0xff80000067677808 */ /* 0x000fe40000800000 */
[----:B------:R-:W-:Y:S02]  /*d830*/  ISETP.GE.AND P1, PT, R89, R156, PT ;  /* 0x0000009c5900720c */ /* 0x000fe40003f26270 */
[----:B------:R-:W-:-:S02]  /*d840*/  FMNMX3.FTZ R6, R6, R157, R23, !PT ;  /* 0x0000009d06067276 */ /* 0x000fc40007810017 */
[----:B------:R-:W-:Y:S02]  /*d850*/  FSEL R127, R102, -INF , !P6 ;  /* 0xff800000667f7808 */ /* 0x000fe40007000000 */
[----:B------:R-:W-:Y:S02]  /*d860*/  FSEL R121, R101, -INF , !P3 ;  /* 0xff80000065797808 */ /* 0x000fe40005800000 */
[----:B------:R-:W-:Y:S02]  /*d870*/  ISETP.GE.AND P4, PT, R29, R148, PT ;  /* 0x000000941d00720c */ /* 0x000fe40003f86270 */
        /* <DEDUP_REMOVED lines=8> */
[----:B------:R-:W-:Y:S02]  /*d900*/  ISETP.GE.AND P1, PT, R87, R156, PT ;  /* 0x0000009c5700720c */ /* 0x000fe40003f26270 */
[----:B------:R-:W-:Y:S02]  /*d910*/  FSEL R29, R29, -INF , !P5 ;  /* 0xff8000001d1d7808 */ /* 0x000fe40006800000 */
[----:B------:R-:W-:-:S02]  /*d920*/  FMNMX3.FTZ R8, R8, R27, R25, !PT ;  /* 0x0000001b08087276 */ /* 0x000fc40007810019 */
[----:B------:R-:W-:Y:S02]  /*d930*/  ISETP.GE.AND P5, PT, R19, R156, PT ;  /* 0x0000009c1300720c */ /* 0x000fe40003fa6270 */
[----:B------:R-:W-:Y:S02]  /*d940*/  FMNMX3.FTZ R6, R3, R9, R4, !PT ;  /* 0x0000000903067276 */ /* 0x000fe40007810004 */
[----:B------:R-:W-:Y:S02]  /*d950*/  FSEL R117, R92, -INF , !P6 ;  /* 0xff8000005c757808 */ /* 0x000fe40007000000 */
[----:B------:R-:W-:Y:S02]  /*d960*/  FSEL R31, R32, -INF , P1 ;  /* 0xff800000201f7808 */ /* 0x000fe40000800000 */
[----:B------:R-:W-:Y:S02]  /*d970*/  FMNMX3.FTZ R8, R8, R131, R121, !PT ;  /* 0x0000008308087276 */ /* 0x000fe40007810079 */
[----:B------:R-:W-:-:S02]  /*d980*/  ISETP.GE.AND P6, PT, R87, R155, PT ;  /* 0x0000009b5700720c */ /* 0x000fc40003fc6270 */
[----:B------:R-:W-:Y:S02]  /*d990*/  ISETP.GE.AND P1, PT, R19, R155, PT ;  /* 0x0000009b1300720c */ /* 0x000fe40003f26270 */
[----:B------:R-:W-:Y:S02]  /*d9a0*/  FSEL R33, R33, -INF , P5 ;  /* 0xff80000021217808 */ /* 0x000fe40002800000 */
[----:B------:R-:W-:Y:S02]  /*d9b0*/  FMNMX3.FTZ R6, R6, R5, R7, !PT ;  /* 0x0000000506067276 */ /* 0x000fe40007810007 */
[----:B------:R-:W-:Y:S02]  /*d9c0*/  FMNMX3.FTZ R10, R8, R117, R29, !PT ;  /* 0x00000075080a7276 */ /* 0x000fe4000781001d */
[----:B------:R-:W-:Y:S02]  /*d9d0*/  FSEL R31, R31, -INF , !P6 ;  /* 0xff8000001f1f7808 */ /* 0x000fe40007000000 */
[----:B------:R-:W-:-:S02]  /*d9e0*/  FSEL R106, R33, -INF , !P1 ;  /* 0xff800000216a7808 */ /* 0x000fc40004800000 */
[----:B------:R-:W-:Y:S02]  /*d9f0*/  FMNMX3.FTZ R8, R6, R135, R113, !PT ;  /* 0x0000008706087276 */ /* 0x000fe40007810071 */
[----:B------:R-:W-:Y:S02]  /*da00*/  FSEL R94, R94, -INF , P0 ;  /* 0xff8000005e5e7808 */ /* 0x000fe40000000000 */
[----:B------:R-:W-:Y:S02]  /*da10*/  ISETP.GE.AND P0, PT, R89, R154, PT ;  /* 0x0000009a5900720c */ /* 0x000fe40003f06270 */
[----:B------:R-:W-:Y:S02]  /*da20*/  FMNMX3.FTZ R6, R10, R31, R106, !PT ;  /* 0x0000001f0a067276 */ /* 0x000fe4000781006a */
[----:B------:R-:W-:Y:S02]  /*da30*/  FMNMX3.FTZ R8, R8, R115, R119, !PT ;  /* 0x0000007308087276 */ /* 0x000fe40007810077 */
[----:B------:R-:W-:Y:S01]  /*da40*/  FSEL R95, R95, -INF , P0 ;  /* 0xff8000005f5f7808 */ /* 0x000fe20000000000 */
[----:B------:R-:W1:Y:S01]  /*da50*/  SHFL.BFLY PT, R33, R6, 0x2, 0x1f ;  /* 0x0c401f0006217f89 */ /* 0x000e6200000e0000 */
[----:B------:R-:W-:-:S02]  /*da60*/  ISETP.GE.AND P5, PT, R89, R148, PT ;  /* 0x000000945900720c */ /* 0x000fc40003fa6270 */
[-C--:B------:R-:W-:Y:S02]  /*da70*/  ISETP.GE.AND P1, PT, R87, R154.reuse, PT ;  /* 0x0000009a5700720c */ /* 0x080fe40003f26270 */
[----:B------:R-:W-:Y:S02]  /*da80*/  FSEL R125, R103, -INF , !P4 ;  /* 0xff800000677d7808 */ /* 0x000fe40006000000 */
[----:B------:R-:W-:Y:S02]  /*da90*/  ISETP.GE.AND P0, PT, R19, R154, PT ;  /* 0x0000009a1300720c */ /* 0x000fe40003f06270 */
[----:B------:R-:W-:Y:S02]  /*daa0*/  FMNMX3.FTZ R8, R8, R129, R123, !PT ;  /* 0x0000008108087276 */ /* 0x000fe4000781007b */
[-C--:B------:R-:W-:Y:S02]  /*dab0*/  ISETP.GE.AND P6, PT, R87, R148.reuse, PT ;  /* 0x000000945700720c */ /* 0x080fe40003fc6270 */
[----:B------:R-:W-:-:S02]  /*dac0*/  ISETP.GE.AND P4, PT, R19, R148, PT ;  /* 0x000000941300720c */ /* 0x000fc40003f86270 */
[----:B------:R-:W-:Y:S02]  /*dad0*/  FSEL R34, R34, -INF , P1 ;  /* 0xff80000022227808 */ /* 0x000fe40000800000 */
[----:B------:R-:W-:Y:S02]  /*dae0*/  FSEL R35, R35, -INF , P0 ;  /* 0xff80000023237808 */ /* 0x000fe40000000000 */
[----:B------:R-:W-:Y:S02]  /*daf0*/  FSEL R111, R94, -INF , !P3 ;  /* 0xff8000005e6f7808 */ /* 0x000fe40005800000 */
[----:B------:R-:W-:Y:S01]  /*db00*/  FSEL R107, R95, -INF , !P5 ;  /* 0xff8000005f6b7808 */ /* 0x000fe20006800000 */
[----:B------:R-:W-:Y:S01]  /*db10*/  VIADD R95, R0, 0x6020 ;  /* 0x00006020005f7836 */ /* 0x000fe20000000000 */
[----:B------:R-:W-:Y:S02]  /*db20*/  FMNMX3.FTZ R8, R8, R127, R125, !PT ;  /* 0x0000007f08087276 */ /* 0x000fe4000781007d */
[----:B------:R-:W-:-:S02]  /*db30*/  FSEL R105, R34, -INF , !P6 ;  /* 0xff80000022697808 */ /* 0x000fc40007000000 */
[----:B------:R-:W-:Y:S02]  /*db40*/  FSEL R103, R35, -INF , !P4 ;  /* 0xff80000023677808 */ /* 0x000fe40006000000 */
[----:B------:R-:W-:Y:S02]  /*db50*/  FMNMX3.FTZ R8, R8, R111, R107, !PT ;  /* 0x0000006f08087276 */ /* 0x000fe4000781006b */
[----:B-1----:R-:W-:Y:S02]  /*db60*/  FMNMX.FTZ R6, R6, R33, !PT ;  /* 0x0000002106067209 */ /* 0x002fe40007810000 */
[----:B------:R-:W-:-:S03]  /*db70*/  FMNMX3.FTZ R8, R8, R105, R103, !PT ;  /* 0x0000006908087276 */ /* 0x000fc60007810067 */
[----:B------:R-:W1:Y:S04]  /*db80*/  SHFL.BFLY PT, R33, R6, 0x1, 0x1f ;  /* 0x0c201f0006217f89 */ /* 0x000e6800000e0000 */
[----:B------:R-:W3:Y:S01]  /*db90*/  SHFL.BFLY PT, R19, R8, 0x2, 0x1f ;  /* 0x0c401f0008137f89 */ /* 0x000ee200000e0000 */
[----:B-1----:R-:W-:Y:S02]  /*dba0*/  FMNMX.FTZ R33, R6, R33, !PT ;  /* 0x0000002106217209 */ /* 0x002fe40007810000 */
[----:B------:R-:W1:Y:S01]  /*dbb0*/  S2R R6, SR_TID.X ;  /* 0x0000000000067919 */ /* 0x000e620000002100 */
[----:B---3--:R-:W-:Y:S02]  /*dbc0*/  FMNMX.FTZ R19, R8, R19, !PT ;  /* 0x0000001308137209 */ /* 0x008fe40007810000 */
[----:B--2---:R-:W-:Y:S01]  /*dbd0*/  FMUL.FTZ R110, R99, R33 ;  /* 0x00000021636e7220 */ /* 0x004fe20000410000 */
[----:B------:R-:W-:-:S02]  /*dbe0*/  FSETP.NEU.FTZ.AND P1, PT, R33, -INF , PT ;  /* 0xff8000002100780b */ /* 0x000fc40003f3d000 */
[----:B------:R-:W2:Y:S02]  /*dbf0*/  SHFL.BFLY PT, R32, R19, 0x1, 0x1f ;  /* 0x0c201f0013207f89 */ /* 0x000ea400000e0000 */
[----:B------:R-:W-:-:S05]  /*dc00*/  FSEL R110, R110, RZ, P1 ;  /* 0x000000ff6e6e7208 */ /* 0x000fca0000800000 */
[-CC-:B------:R-:W-:Y:S01]  /*dc10*/  FFMA.FTZ R98, R15, R99.reuse, -R110.reuse ;  /* 0x000000630f627223 */ /* 0x180fe2000001086e */
[-CC-:B------:R-:W-:Y:S01]  /*dc20*/  FFMA.FTZ R89, R13, R99.reuse, -R110.reuse ;  /* 0x000000630d597223 */ /* 0x180fe2000001086e */
[-CC-:B------:R-:W-:Y:S01]  /*dc30*/  FFMA.FTZ R87, R11, R99.reuse, -R110.reuse ;  /* 0x000000630b577223 */ /* 0x180fe2000001086e */
[----:B------:R-:W3:Y:S01]  /*dc40*/  LDSM.16.MT88.4 R12, [R0+0x6000] ;  /* 0x00600000000c783b */ /* 0x000ee20000004200 */
        /* <DEDUP_REMOVED lines=12> */
[----:B------:R-:W-:Y:S01]  /*dd10*/  FFMA.FTZ R117, R117, R99, -R110 ;  /* 0x0000006375757223 */ /* 0x000fe2000001086e */
[----:B------:R-:W-:Y:S01]  /*dd20*/  LDSM.16.MT88.4 R28, [R0+0x8800] ;  /* 0x00880000001c783b */ /* 0x000fe20000004200 */
[----:B--2---:R-:W-:-:S03]  /*dd30*/  FMNMX.FTZ R32, R19, R32, !PT ;  /* 0x0000002013207209 */ /* 0x004fc60007810000 */
[----:B------:R-:W-:Y:S01]  /*dd40*/  LDSM.16.MT88.4 R16, [R0+0x7000] ;  /* 0x007000000010783b */ /* 0x000fe20000004200 */
[----:B------:R-:W-:Y:S01]  /*dd50*/  FSETP.NEU.FTZ.AND P0, PT, R32, -INF , PT ;  /* 0xff8000002000780b */ /* 0x000fe20003f1d000 */
[----:B------:R-:W-:Y:S01]  /*dd60*/  FMUL.FTZ R100, R99, R32 ;  /* 0x0000002063647220 */ /* 0x000fe20000410000 */
[----:B------:R-:W-:Y:S04]  /*dd70*/  MUFU.EX2 R92, R92 ;  /* 0x0000005c005c7308 */ /* 0x000fe80000000800 */
[----:B------:R-:W-:-:S04]  /*dd80*/  FSEL R100, R100, RZ, P0 ;  /* 0x000000ff64647208 */ /* 0x000fc80000000000 */
[----:B------:R-:W2:Y:S01]  /*dd90*/  MUFU.EX2 R87, R87 ;  /* 0x0000005700577308 */ /* 0x000ea20000000800 */
[-CC-:B------:R-:W-:Y:S01]  /*dda0*/  FFMA.FTZ R35, R4, R99.reuse, -R100.reuse ;  /* 0x0000006304237223 */ /* 0x180fe20000010864 */
[----:B------:R-:W-:Y:S01]  /*ddb0*/  FSEL R4, R32, RZ, P0 ;  /* 0x000000ff20047208 */ /* 0x000fe20000000000 */
[-CC-:B------:R-:W-:Y:S01]  /*ddc0*/  FFMA.FTZ R34, R5, R99.reuse, -R100.reuse ;  /* 0x0000006305227223 */ /* 0x180fe20000010864 */
[----:B-1----:R-:W-:Y:S01]  /*ddd0*/  LOP3.LUT P0, RZ, R6, 0x4, RZ, 0xc0, !PT ;  /* 0x0000000406ff7812 */ /* 0x002fe2000780c0ff */
[-C--:B------:R-:W-:Y:S01]  /*dde0*/  FFMA.FTZ R94, R9, R99.reuse, -R100 ;  /* 0x00000063095e7223 */ /* 0x080fe20000010864 */
[----:B------:R-:W-:Y:S01]  /*ddf0*/  FSEL R5, R33, RZ, P1 ;  /* 0x000000ff21057208 */ /* 0x000fe20000800000 */
[----:B------:R-:W-:Y:S01]  /*de00*/  FADD.FTZ R4, R3, -R4 ;  /* 0x8000000403047221 */ /* 0x000fe20000010000 */
[-CC-:B------:R-:W-:Y:S01]  /*de10*/  FFMA.FTZ R93, R7, R99.reuse, -R100.reuse ;  /* 0x00000063075d7223 */ /* 0x180fe20000010864 */
[----:B------:R-:W-:Y:S01]  /*de20*/  MUFU.EX2 R35, R35 ;  /* 0x0000002300237308 */ /* 0x000fe20000000800 */
[----:B------:R-:W-:Y:S01]  /*de30*/  FFMA.FTZ R108, R135, R99, -R100 ;  /* 0x00000063876c7223 */ /* 0x000fe20000010864 */
[----:B------:R-:W-:Y:S01]  /*de40*/  FMUL.FTZ R3, R99, R4 ;  /* 0x0000000463037220 */ /* 0x000fe20000410000 */
[----:B------:R-:W-:-:S02]  /*de50*/  VIADD R4, R0, 0x6000 ;  /* 0x0000600000047836 */ /* 0x000fc40000000000 */
[----:B------:R-:W-:Y:S01]  /*de60*/  FADD.FTZ R8, R86, -R5 ;  /* 0x8000000556087221 */ /* 0x000fe20000010000 */
[-CC-:B------:R-:W-:Y:S01]  /*de70*/  FFMA.FTZ R113, R113, R99.reuse, -R100.reuse ;  /* 0x0000006371717223 */ /* 0x180fe20000010864 */
[-CC-:B------:R-:W-:Y:S01]  /*de80*/  FFMA.FTZ R115, R115, R99.reuse, -R100.reuse ;  /* 0x0000006373737223 */ /* 0x180fe20000010864 */
[-C--:B------:R-:W-:Y:S01]  /*de90*/  FFMA.FTZ R112, R119, R99.reuse, -R100 ;  /* 0x0000006377707223 */ /* 0x080fe20000010864 */
[----:B------:R-:W-:Y:S02]  /*dea0*/  @P0 VIADD R95, R4, 0xffffffe0 ;  /* 0xffffffe0045f0836 */ /* 0x000fe40000000000 */
[----:B------:R-:W-:Y:S01]  /*deb0*/  FMUL.FTZ R86, R99, R8 ;  /* 0x0000000863567220 */ /* 0x000fe20000410000 */
[----:B------:R-:W1:Y:S01]  /*dec0*/  MUFU.EX2 R94, R94 ;  /* 0x0000005e005e7308 */ /* 0x000e620000000800 */
[----:B----4-:R-:W-:Y:S01]  /*ded0*/  F2FP.BF16.F32.PACK_AB R4, R89, R98 ;  /* 0x000000625904723e */ /* 0x010fe200000010ff */
[-C--:B------:R-:W-:Y:S01]  /*dee0*/  FFMA.FTZ R119, R25, R99.reuse, -R110 ;  /* 0x0000006319777223 */ /* 0x080fe2000001086e */
[----:B------:R-:W4:Y:S01]  /*def0*/  LDSM.16.MT88.4 R8, [R95] ;  /* 0x000000005f08783b */ /* 0x000f220000004200 */
[----:B--2---:R-:W-:Y:S01]  /*df00*/  F2FP.BF16.F32.PACK_AB R6, R87, R92 ;  /* 0x0000005c5706723e */ /* 0x004fe200000010ff */
[-CC-:B------:R-:W-:Y:S01]  /*df10*/  FFMA.FTZ R118, R129, R99.reuse, -R100.reuse ;  /* 0x0000006381767223 */ /* 0x180fe20000010864 */
[-CC-:B------:R-:W-:Y:S01]  /*df20*/  FFMA.FTZ R123, R123, R99.reuse, -R100.reuse ;  /* 0x000000637b7b7223 */ /* 0x180fe20000010864 */
[----:B------:R-:W2:Y:S01]  /*df30*/  LDSM.16.MT88.4 R20, [R95+0x2000] ;  /* 0x002000005f14783b */ /* 0x000ea20000004200 */
[----:B------:R-:W-:Y:S01]  /*df40*/  MUFU.EX2 R34, R34 ;  /* 0x0000002200227308 */ /* 0x000fe20000000800 */
[-CC-:B------:R-:W-:Y:S01]  /*df50*/  FFMA.FTZ R120, R127, R99.reuse, -R100.reuse ;  /* 0x000000637f787223 */ /* 0x180fe20000010864 */
[-C--:B------:R-:W-:Y:S01]  /*df60*/  FFMA.FTZ R125, R125, R99.reuse, -R100 ;  /* 0x000000637d7d7223 */ /* 0x080fe20000010864 */
[----:B------:R-:W-:Y:S01]  /*df70*/  LDSM.16.MT88.4 R24, [R95+0x1400] ;  /* 0x001400005f18783b */ /* 0x000fe20000004200 */
[-C--:B------:R-:W-:Y:S01]  /*df80*/  FFMA.FTZ R127, R106, R99.reuse, -R110 ;  /* 0x000000636a7f7223 */ /* 0x080fe2000001086e */
[-CC-:B------:R-:W-:Y:S01]  /*df90*/  FFMA.FTZ R106, R111, R99.reuse, -R100.reuse ;  /* 0x000000636f6a7223 */ /* 0x180fe20000010864 */
[-CC-:B------:R-:W-:Y:S01]  /*dfa0*/  FFMA.FTZ R107, R107, R99.reuse, -R100.reuse ;  /* 0x000000636b6b7223 */ /* 0x180fe20000010864 */
[-CC-:B------:R-:W-:Y:S01]  /*dfb0*/  FFMA.FTZ R105, R105, R99.reuse, -R100.reuse ;  /* 0x0000006369697223 */ /* 0x180fe20000010864 */
[----:B------:R-:W5:Y:S01]  /*dfc0*/  MUFU.EX2 R93, R93 ;  /* 0x0000005d005d7308 */ /* 0x000f620000000800 */
[----:B-1----:R-:W-:Y:S01]  /*dfd0*/  F2FP.BF16.F32.PACK_AB R5, R35, R94 ;  /* 0x0000005e2305723e */ /* 0x002fe200000010ff */
[----:B------:R-:W-:-:S06]  /*dfe0*/  FFMA.FTZ R100, R103, R99, -R100 ;  /* 0x0000006367647223 */ /* 0x000fcc0000010864 */
[----:B------:R-:W1:Y:S08]  /*dff0*/  MUFU.EX2 R86, R86 ;  /* 0x0000005600567308 */ /* 0x000e700000000800 */
[----:B------:R-:W3:Y:S01]  /*e000*/  MUFU.EX2 R3, R3 ;  /* 0x0000000300037308 */ /* 0x000ee20000000800 */
[----:B-----5:R-:W-:-:S07]  /*e010*/  F2FP.BF16.F32.PACK_AB R7, R93, R34 ;  /* 0x000000225d07723e */ /* 0x020fce00000010ff */
        /* <DEDUP_REMOVED lines=26> */
[----:B------:R-:W1:Y:S02]  /*e1c0*/  LDSM.16.MT88.4 R12, [R95+0x1000] ;  /* 0x001000005f0c783b */ /* 0x000e640000004200 */
[-C--:B------:R-:W-:Y:S01]  /*e1d0*/  FMUL.FTZ R63, R63, R3.reuse ;  /* 0x000000033f3f7220 */ /* 0x080fe20000410000 */
[----:B------:R-:W3:Y:S01]  /*e1e0*/  MUFU.EX2 R102, R102 ;  /* 0x0000006600667308 */ /* 0x000ee20000000800 */
[-C--:B------:R-:W-:Y:S01]  /*e1f0*/  FMUL.FTZ R56, R56, R86.reuse ;  /* 0x0000005638387220 */ /* 0x080fe20000410000 */
[-C--:B------:R-:W-:Y:S01]  /*e200*/  FMUL.FTZ R57, R57, R86.reuse ;  /* 0x0000005639397220 */ /* 0x080fe20000410000 */
[-C--:B------:R-:W-:Y:S01]  /*e210*/  FMUL.FTZ R58, R58, R3.reuse ;  /* 0x000000033a3a7220 */ /* 0x080fe20000410000 */
[-C--:B------:R-:W-:Y:S01]  /*e220*/  FMUL.FTZ R59, R59, R3.reuse ;  /* 0x000000033b3b7220 */ /* 0x080fe20000410000 */
[C---:B----4-:R-:W-:Y:S03]  /*e230*/  HMMA.16816.F32.BF16 R72, R4.reuse, R8, R72 ;  /* 0x000000080448723c */ /* 0x050fe60000041848 */
[-C--:B------:R-:W-:Y:S01]  /*e240*/  FMUL.FTZ R52, R52, R86.reuse ;  /* 0x0000005634347220 */ /* 0x080fe20000410000 */
[-C--:B------:R-:W-:Y:S01]  /*e250*/  FMUL.FTZ R53, R53, R86.reuse ;  /* 0x0000005635357220 */ /* 0x080fe20000410000 */
[----:B------:R-:W-:Y:S01]  /*e260*/  MUFU.EX2 R104, R104 ;  /* 0x0000006800687308 */ /* 0x000fe20000000800 */
[-C--:B------:R-:W-:Y:S01]  /*e270*/  FMUL.FTZ R54, R54, R3.reuse ;  /* 0x0000000336367220 */ /* 0x080fe20000410000 */
[-C--:B------:R-:W-:Y:S01]  /*e280*/  FMUL.FTZ R55, R55, R3.reuse ;  /* 0x0000000337377220 */ /* 0x080fe20000410000 */
[-C--:B------:R-:W-:Y:S01]  /*e290*/  FMUL.FTZ R36, R36, R86.reuse ;  /* 0x0000005624247220 */ /* 0x080fe20000410000 */
[-C--:B------:R-:W-:Y:S01]  /*e2a0*/  FMUL.FTZ R37, R37, R86.reuse ;  /* 0x0000005625257220 */ /* 0x080fe20000410000 */
[C---:B------:R-:W-:Y:S01]  /*e2b0*/  HMMA.16816.F32.BF16 R68, R4.reuse, R10, R68 ;  /* 0x0000000a0444723c */ /* 0x040fe20000041844 */
[----:B------:R-:W4:Y:S02]  /*e2c0*/  LDSM.16.MT88.4 R8, [R0+0x8000] ;  /* 0x008000000008783b */ /* 0x000f240000004200 */
[-C--:B------:R-:W-:Y:S01]  /*e2d0*/  FMUL.FTZ R38, R38, R3.reuse ;  /* 0x0000000326267220 */ /* 0x080fe20000410000 */
[----:B------:R-:W-:Y:S01]  /*e2e0*/  MUFU.EX2 R109, R109 ;  /* 0x0000006d006d7308 */ /* 0x000fe20000000800 */
[-C--:B------:R-:W-:Y:S01]  /*e2f0*/  FMUL.FTZ R39, R39, R3.reuse ;  /* 0x0000000327277220 */ /* 0x080fe20000410000 */
[-C--:B------:R-:W-:Y:S01]  /*e300*/  FMUL.FTZ R40, R40, R86.reuse ;  /* 0x0000005628287220 */ /* 0x080fe20000410000 */
[-C--:B------:R-:W-:Y:S01]  /*e310*/  FMUL.FTZ R41, R41, R86.reuse ;  /* 0x0000005629297220 */ /* 0x080fe20000410000 */
[-C--:B------:R-:W-:Y:S01]  /*e320*/  FMUL.FTZ R42, R42, R3.reuse ;  /* 0x000000032a2a7220 */ /* 0x080fe20000410000 */
[C---:B------:R-:W-:Y:S03]  /*e330*/  HMMA.16816.F32.BF16 R64, R4.reuse, R16, R64 ;  /* 0x000000100440723c */ /* 0x040fe60000041840 */
        /* <DEDUP_REMOVED lines=8> */
[----:B------:R-:W5:Y:S02]  /*e3c0*/  LDSM.16.MT88.4 R16, [R0+0x6400] ;  /* 0x006400000010783b */ /* 0x000f640000004200 */
[-C--:B------:R-:W-:Y:S01]  /*e3d0*/  FMUL.FTZ R49, R49, R86.reuse ;  /* 0x0000005631317220 */ /* 0x080fe20000410000 */
[----:B------:R-:W3:Y:S01]  /*e3e0*/  MUFU.EX2 R113, R113 ;  /* 0x0000007100717308 */ /* 0x000ee20000000800 */
[-C--:B------:R-:W-:Y:S01]  /*e3f0*/  FMUL.FTZ R50, R50, R3.reuse ;  /* 0x0000000332327220 */ /* 0x080fe20000410000 */
[-C--:B------:R-:W-:Y:S01]  /*e400*/  FMUL.FTZ R51, R51, R3.reuse ;  /* 0x0000000333337220 */ /* 0x080fe20000410000 */
[----:B------:R-:W-:Y:S01]  /*e410*/  FFMA.FTZ R86, R165, R86, R98 ;  /* 0x00000056a5567223 */ /* 0x000fe20000010062 */
[----:B------:R-:W-:Y:S01]  /*e420*/  FFMA.FTZ R94, R163, R3, R94 ;  /* 0x00000003a35e7223 */ /* 0x000fe2000001005e */
[----:B--2---:R-:W-:Y:S03]  /*e430*/  HMMA.16816.F32.BF16 R44, R4, R20, R44 ;  /* 0x00000014042c723c */ /* 0x004fe6000004182c */
[----:B------:R-:W-:-:S02]  /*e440*/  IMAD.MOV.U32 R3, RZ, RZ, R32 ;  /* 0x000000ffff037224 */ /* 0x000fc400078e0020 */
[----:B------:R-:W-:Y:S01]  /*e450*/  FADD.FTZ R89, R89, R86 ;  /* 0x0000005659597221 */ /* 0x000fe20000010000 */
[----:B------:R-:W-:Y:S01]  /*e460*/  MUFU.EX2 R115, R115 ;  /* 0x0000007300737308 */ /* 0x000fe20000000800 */
[----:B------:R-:W-:Y:S01]  /*e470*/  FADD.FTZ R35, R35, R94 ;  /* 0x0000005e23237221 */ /* 0x000fe20000010000 */
[----:B------:R-:W-:Y:S02]  /*e480*/  IMAD.MOV.U32 R86, RZ, RZ, R33 ;  /* 0x000000ffff567224 */ /* 0x000fe400078e0021 */
[----:B------:R-:W-:Y:S01]  /*e490*/  FADD.FTZ R92, R92, R89 ;  /* 0x000000595c5c7221 */ /* 0x000fe20000010000 */
[----:B------:R-:W-:Y:S01]  /*e4a0*/  @P2 IMAD.MOV.U32 R3, RZ, RZ, R32 ;  /* 0x000000ffff032224 */ /* 0x000fe200078e0020 */
[----:B-1----:R-:W-:Y:S03]  /*e4b0*/  HMMA.16816.F32.BF16 R56, R4, R12, R56 ;  /* 0x0000000c0438723c */ /* 0x002fe60000041838 */
[----:B------:R-:W-:Y:S01]  /*e4c0*/  FADD.FTZ R34, R34, R35 ;  /* 0x0000002322227221 */ /* 0x000fe20000010000 */
[----:B------:R-:W-:Y:S01]  /*e4d0*/  FADD.FTZ R92, R87, R92 ;  /* 0x0000005c575c7221 */ /* 0x000fe20000010000 */
[----:B------:R-:W1:Y:S01]  /*e4e0*/  MUFU.EX2 R112, R112 ;  /* 0x0000007000707308 */ /* 0x000e620000000800 */
[----:B------:R-:W-:-:S02]  /*e4f0*/  @P2 IMAD.MOV.U32 R86, RZ, RZ, R33 ;  /* 0x000000ffff562224 */ /* 0x000fc400078e0021 */
[----:B------:R-:W-:Y:S01]  /*e500*/  FADD.FTZ R93, R93, R34 ;  /* 0x000000225d5d7221 */ /* 0x000fe20000010000 */
[----:B------:R-:W-:Y:S01]  /*e510*/  IMAD.MOV.U32 R94, RZ, RZ, R2 ;  /* 0x000000ffff5e7224 */ /* 0x000fe200078e0002 */
[C---:B------:R-:W-:Y:S01]  /*e520*/  HMMA.16816.F32.BF16 R52, R4.reuse, R14, R52 ;  /* 0x0000000e0434723c */ /* 0x040fe20000041834 */
[----:B------:R-:W2:Y:S02]  /*e530*/  LDSM.16.MT88.4 R12, [R95+0x400] ;  /* 0x000400005f0c783b */ /* 0x000ea40000004200 */
[----:B------:R-:W-:Y:S05]  /*e540*/  MUFU.EX2 R114, R114 ;  /* 0x0000007200727308 */ /* 0x000fea0000000800 */
[C---:B----4-:R-:W-:Y:S03]  /*e550*/  HMMA.16816.F32.BF16 R36, R4.reuse, R8, R36 ;  /* 0x000000080424723c */ /* 0x050fe60000041824 */
[----:B------:R-:W4:Y:S05]  /*e560*/  MUFU.EX2 R119, R119 ;  /* 0x0000007700777308 */ /* 0x000f2a0000000800 */
[C---:B------:R-:W-:Y:S01]  /*e570*/  HMMA.16816.F32.BF16 R40, R4.reuse, R10, R40 ;  /* 0x0000000a0428723c */ /* 0x040fe20000041828 */
[----:B------:R-:W4:Y:S02]  /*e580*/  LDSM.16.MT88.4 R8, [R0+0x7400] ;  /* 0x007400000008783b */ /* 0x000f240000004200 */
[----:B------:R-:W-:Y:S05]  /*e590*/  MUFU.EX2 R116, R116 ;  /* 0x0000007400747308 */ /* 0x000fea0000000800 */
[----:B------:R-:W-:Y:S03]  /*e5a0*/  HMMA.16816.F32.BF16 R48, R4, R22, R48 ;  /* 0x000000160430723c */ /* 0x000fe60000041830 */
[----:B---3--:R-:W-:Y:S01]  /*e5b0*/  F2FP.BF16.F32.PACK_AB R4, R102, R101 ;  /* 0x000000656604723e */ /* 0x008fe200000010ff */
[----:B------:R-:W-:Y:S01]  /*e5c0*/  LDSM.16.MT88.4 R20, [R95+0x2400] ;  /* 0x002400005f14783b */ /* 0x000fe20000004200 */
[----:B------:R-:W-:Y:S01]  /*e5d0*/  F2FP.BF16.F32.PACK_AB R5, R113, R108 ;  /* 0x0000006c7105723e */ /* 0x000fe200000010ff */
[----:B------:R-:W-:Y:S01]  /*e5e0*/  MUFU.EX2 R121, R121 ;  /* 0x0000007900797308 */ /* 0x000fe20000000800 */
[----:B------:R-:W-:Y:S01]  /*e5f0*/  F2FP.BF16.F32.PACK_AB R6, R109, R104 ;  /* 0x000000686d06723e */ /* 0x000fe200000010ff */
[----:B------:R-:W-:Y:S01]  /*e600*/  FADD.FTZ R101, R101, R92 ;  /* 0x0000005c65657221 */ /* 0x000fe20000010000 */
[----:B-1----:R-:W-:Y:S01]  /*e610*/  F2FP.BF16.F32.PACK_AB R7, R112, R115 ;  /* 0x000000737007723e */ /* 0x002fe200000010ff */
        /* <DEDUP_REMOVED lines=11> */
[----:B------:R-:W3:Y:S05]  /*e6d0*/  LDSM.16.MT88.4 R16, [R0+0x8400] ;  /* 0x008400000010783b */ /* 0x000eea0000004200 */
[----:B------:R-:W-:Y:S02]  /*e6e0*/  MUFU.EX2 R120, R120 ;  /* 0x0000007800787308 */ /* 0x000fe40000000800 */
[C---:B--2---:R-:W-:Y:S06]  /*e6f0*/  HMMA.16816.F32.BF16 R72, R4.reuse, R12, R72 ;  /* 0x0000000c0448723c */ /* 0x044fec0000041848 */
[----:B------:R-:W2:Y:S02]  /*e700*/  MUFU.EX2 R125, R125 ;  /* 0x0000007d007d7308 */ /* 0x000ea40000000800 */
        /* <DEDUP_REMOVED lines=23> */
[----:B-1----:R-:W-:Y:S01]  /*e880*/  F2FP.BF16.F32.PACK_AB R5, R123, R118 ;  /* 0x000000767b05723e */ /* 0x002fe200000010ff */
[----:B------:R-:W-:Y:S01]  /*e890*/  FADD.FTZ R114, R114, R109 ;  /* 0x0000006d72727221 */ /* 0x000fe20000010000 */
[----:B------:R-:W-:Y:S01]  /*e8a0*/  F2FP.BF16.F32.PACK_AB R6, R121, R116 ;  /* 0x000000747906723e */ /* 0x000fe200000010ff */
[----:B------:R-:W-:Y:S01]  /*e8b0*/  FADD.FTZ R118, R118, R115 ;  /* 0x0000007376767221 */ /* 0x000fe20000010000 */
[----:B--2---:R-:W-:Y:S01]  /*e8c0*/  F2FP.BF16.F32.PACK_AB R7, R125, R120 ;  /* 0x000000787d07723e */ /* 0x004fe200000010ff */
        /* <DEDUP_REMOVED lines=50> */
.L_x_11130:
[----:B------:R-:W-:-:S07]  /*ebf0*/  IADD3 R90, PT, PT, R94, -0x1, RZ ;  /* 0xffffffff5e5a7810 */ /* 0x000fce0007ffe0ff */
.L_x_11139:
[----:B------:R-:W-:Y:S05]  /*ec00*/  BSYNC B2 ;  /* 0x0000000000027941 */ /* 0x000fea0003800000 */
.L_x_11129:
        /* <DEDUP_REMOVED lines=12> */
.L_x_11147:
        /* <DEDUP_REMOVED lines=78> */
.L_x_11142:
[----:B------:R-:W-:Y:S05]  /*f1b0*/  BSYNC.RECONVERGENT B0 ;  /* 0x0000000000007941 */ /* 0x000fea0003800200 */
.L_x_11141:
[----:B------:R-:W1:Y:S01]  /*f1c0*/  S2UR UR6, SR_CgaCtaId ;  /* 0x00000000000679c3 */ /* 0x000e620000008800 */
[C---:B------:R-:W-:Y:S01]  /*f1d0*/  IMAD.SHL.U32 R5, R136.reuse, 0x8, RZ ;  /* 0x0000000888057824 */ /* 0x040fe200078e00ff */
[----:B------:R-:W-:Y:S01]  /*f1e0*/  UMOV UR7, 0x400 ;  /* 0x0000040000077882 */ /* 0x000fe20000000000 */
[----:B------:R-:W-:Y:S01]  /*f1f0*/  IADD3 R12, P0, PT, R157, R142, RZ ;  /* 0x0000008e9d0c7210 */ /* 0x000fe20007f1e0ff */
[C---:B------:R-:W-:Y:S01]  /*f200*/  IMAD.SHL.U32 R135, R136.reuse, 0x20, RZ ;  /* 0x0000002088877824 */ /* 0x040fe200078e00ff */
[C---:B------:R-:W-:Y:S01]  /*f210*/  LOP3.LUT P2, RZ, R136.reuse, 0x4, RZ, 0xc0, !PT ;  /* 0x0000000488ff7812 */ /* 0x040fe2000784c0ff */
[C---:B------:R-:W-:Y:S01]  /*f220*/  IMAD.SHL.U32 R133, R136.reuse, 0x10, RZ ;  /* 0x0000001088857824 */ /* 0x040fe200078e00ff */
[----:B------:R-:W-:Y:S01]  /*f230*/  LOP3.LUT R3, R5, 0xc0, RZ, 0xc0, !PT ;  /* 0x000000c005037812 */ /* 0x000fe200078ec0ff */
[----:B------:R-:W-:Y:S01]  /*f240*/  IMAD.SHL.U32 R134, R136, 0x4, RZ ;  /* 0x0000000488867824 */ /* 0x000fe200078e00ff */
[----:B------:R-:W-:Y:S01]  /*f250*/  BSSY.RECONVERGENT B1, `(.L_x_11143) ;  /* 0x00000c9000017945 */ /* 0x000fe20003800200 */
[----:B------:R-:W-:Y:S01]  /*f260*/  IMAD.X R13, R158, 0x1, R143, P0 ;  /* 0x000000019e0d7824 */ /* 0x000fe200000e068f */
[--C-:B------:R-:W-:Y:S01]  /*f270*/  LOP3.LUT R6, R3, 0x18, R136.reuse, 0xf8, !PT ;  /* 0x0000001803067812 */ /* 0x100fe200078ef888 */
[----:B------:R-:W-:Y:S01]  /*f280*/  VIADD R160, R160, 0xffffffff ;  /* 0xffffffffa0a07836 */ /* 0x000fe20000000000 */
[----:B------:R-:W-:Y:S02]  /*f290*/  LOP3.LUT R4, R133, 0x100, RZ, 0xc0, !PT ;  /* 0x0000010085047812 */ /* 0x000fe400078ec0ff */
[--C-:B------:R-:W-:Y:S02]  /*f2a0*/  LOP3.LUT R6, R6, 0x18, R5.reuse, 0x78, !PT ;  /* 0x0000001806067812 */ /* 0x100fe400078e7805 */
[----:B------:R-:W-:Y:S02]  /*f2b0*/  LOP3.LUT R3, R135, 0xc0, RZ, 0xc0, !PT ;  /* 0x000000c087037812 */ /* 0x000fe400078ec0ff */
[----:B------:R-:W-:Y:S02]  /*f2c0*/  LOP3.LUT R6, R6, 0x1f20, R5, 0xf8, !PT ;  /* 0x00001f2006067812 */ /* 0x000fe400078ef805 */
[----:B------:R-:W-:Y:S02]  /*f2d0*/  LOP3.LUT R134, R134, 0x18, RZ, 0xc0, !PT ;  /* 0x0000001886867812 */ /* 0x000fe400078ec0ff */
[----:B------:R-:W-:Y:S01]  /*f2e0*/  LOP3.LUT R4, R4, 0x20, R135, 0xf8, !PT ;  /* 0x0000002004047812 */ /* 0x000fe200078ef887 */
[----:B-1----:R-:W-:Y:S01]  /*f2f0*/  ULEA UR6, UR6, UR7, 0x18 ;  /* 0x0000000706067291 */ /* 0x002fe2000f8ec0ff */
[----:B------:R-:W-:Y:S02]  /*f300*/  LOP3.LUT R3, R3, 0x8, R136, 0xf8, !PT ;  /* 0x0000000803037812 */ /* 0x000fe400078ef888 */
[----:B------:R-:W-:Y:S02]  /*f310*/  ISETP.GT.AND P0, PT, R160, R139, PT ;  /* 0x0000008ba000720c */ /* 0x000fe40003f04270 */
[----:B------:R-:W-:Y:S01]  /*f320*/  LOP3.LUT R3, R4, R3, R134, 0xf6, !PT ;  /* 0x0000000304037212 */ /* 0x000fe200078ef686 */
[----:B------:R-:W-:Y:S01]  /*f330*/  IMAD.MOV.U32 R4, RZ, RZ, 0x20 ;  /* 0x00000020ff047424 */ /* 0x000fe200078e00ff */
[----:B------:R-:W-:Y:S02]  /*f340*/  LEA R167, R6, UR6, 0x1 ;  /* 0x0000000606a77c11 */ /* 0x000fe4000f8e08ff */
[----:B------:R-:W-:Y:S02]  /*f350*/  LEA R87, R3, UR6, 0x1 ;  /* 0x0000000603577c11 */ /* 0x000fe4000f8e08ff */
[----:B------:R-:W-:Y:S01]  /*f360*/  SEL R4, R4, 0xffffffe0, !P2 ;  /* 0xffffffe004047807 */ /* 0x000fe20005000000 */
[----:B------:R-:W-:Y:S01]  /*f370*/  @!PT LDS RZ, [RZ] ;  /* 0x00000000fffff984 */ /* 0x000fe20000000800 */
[----:B------:R-:W-:Y:S01]  /*f380*/  @!PT LDS RZ, [RZ] ;  /* 0x00000000fffff984 */ /* 0x000fe20000000800 */
[----:B------:R-:W-:Y:S01]  /*f390*/  @!PT LDS RZ, [RZ] ;  /* 0x00000000fffff984 */ /* 0x000fe20000000800 */
[----:B------:R-:W-:Y:S05]  /*f3a0*/  LDGSTS.E.BYPASS.LTC128B.128 [R167+0x6000], desc[UR4][R142.64] ;  /* 0x060000008ea77fae */ /* 0x000fea000b981a04 */
[----:B------:R-:W-:Y:S01]  /*f3b0*/  LDGSTS.E.BYPASS.LTC128B.128 [R167+0x7000], desc[UR4][R142.64+0x40] ;  /* 0x070000408ea77fae */ /* 0x000fe2000b981a04 */
[--C-:B------:R-:W-:Y:S02]  /*f3c0*/  IMAD.IADD R86, R132, 0x1, R4.reuse ;  /* 0x0000000184567824 */ /* 0x100fe400078e0204 */
[----:B------:R-:W-:Y:S02]  /*f3d0*/  IMAD.IADD R3, R87, 0x1, R4 ;  /* 0x0000000157037824 */ /* 0x000fe400078e0204 */
[----:B------:R-:W-:Y:S05]  /*f3e0*/  LDGSTS.E.BYPASS.LTC128B.128 [R167+0x8000], desc[UR4][R142.64+0x80] ;  /* 0x080000808ea77fae */ /* 0x000fea000b981a04 */
[----:B------:R-:W-:Y:S05]  /*f3f0*/  LDGSTS.E.BYPASS.LTC128B.128 [R167+0x6800], desc[UR4][R12.64] ;  /* 0x068000000ca77fae */ /* 0x000fea000b981a04 */
[----:B------:R-:W-:Y:S05]  /*f400*/  LDGSTS.E.BYPASS.LTC128B.128 [R167+0x7800], desc[UR4][R12.64+0x40] ;  /* 0x078000400ca77fae */ /* 0x000fea000b981a04 */
[----:B------:R1:W-:Y:S05]  /*f410*/  LDGSTS.E.BYPASS.LTC128B.128 [R167+0x8800], desc[UR4][R12.64+0x80] ;  /* 0x088000800ca77fae */ /* 0x0003ea000b981a04 */
        /* <DEDUP_REMOVED lines=18> */
[----:B------:R-:W-:Y:S05]  /*f540*/  LDSM.16.M88.4 R124, [R3+0x4000] ;  /* 0x00400000037c783b */ /* 0x000fea0000000200 */
[----:B------:R-:W-:Y:S02]  /*f550*/  LDSM.16.M88.4 R128, [R3+0x5800] ;  /* 0x005800000380783b */ /* 0x000fe40000000200 */
        /* <DEDUP_REMOVED lines=31> */
[C---:B------:R-:W-:Y:S08]  /*f750*/  HMMA.16816.F32.BF16 R4, R120.reuse, R124, R4 ;  /* 0x0000007c7804723c */ /* 0x040ff00000041804 */
        /* <DEDUP_REMOVED lines=107> */
.L_x_11146:
[----:B------:R-:W-:Y:S05]  /*fe10*/  BSYNC.RECONVERGENT B0 ;  /* 0x0000000000007941 */ /* 0x000fea0003800200 */
.L_x_11145:
        /* <DEDUP_REMOVED lines=12> */
.L_x_11144:
[----:B------:R-:W-:Y:S05]  /*fee0*/  BSYNC.RECONVERGENT B1 ;  /* 0x0000000000017941 */ /* 0x000fea0003800200 */
.L_x_11143:
[----:B-1----:R-:W2:Y:S01]  /*fef0*/  LD.E R87, desc[UR4][R84.64+0xdc] ;  /* 0x0000dc0454577980 */ /* 0x002ea2000c101900 */
[C---:B------:R-:W-:Y:S01]  /*ff00*/  VIADD R95, R161.reuse, 0xffffffe0 ;  /* 0xffffffe0a15f7836 */ /* 0x040fe20000000000 */
[----:B------:R-:W-:Y:S01]  /*ff10*/  SHF.R.U32.HI R96, RZ, 0x1, R136 ;  /* 0x00000001ff607819 */ /* 0x000fe20000011688 */
[C---:B------:R-:W-:Y:S02]  /*ff20*/  VIADD R103, R161.reuse, 0xffffffe1 ;  /* 0xffffffe1a1677836 */ /* 0x040fe40000000000 */
[----:B------:R-:W-:Y:S01]  /*ff30*/  VIADD R89, R161, 0xffffffe9 ;  /* 0xffffffe9a1597836 */ /* 0x000fe20000000000 */
[----:B------:R-:W-:Y:S01]  /*ff40*/  ISETP.GE.AND P1, PT, R95, R154, PT ;  /* 0x0000009a5f00720c */ /* 0x000fe20003f26270 */
[----:B------:R-:W-:Y:S01]  /*ff50*/  VIADD R93, R161, 0xffffffe8 ;  /* 0xffffffe8a15d7836 */ /* 0x000fe20000000000 */
[----:B------:R-:W-:Y:S01]  /*ff60*/  ISETP.GE.AND P4, PT, R103, R156, PT ;  /* 0x0000009c6700720c */ /* 0x000fe20003f86270 */
[----:B------:R-:W-:Y:S01]  /*ff70*/  VIADD R101, R161, 0xfffffff1 ;  /* 0xfffffff1a1657836 */ /* 0x000fe20000000000 */
[----:B------:R-:W-:Y:S01]  /*ff80*/  ISETP.GE.AND P0, PT, R103, R154, PT ;  /* 0x0000009a6700720c */ /* 0x000fe20003f06270 */
        /* <DEDUP_REMOVED lines=19> */
[----:B------:R-:W-:Y:S02]  /*100c0*/  FSEL R7, R11, -INF , P0 ;  /* 0xff8000000b077808 */ /* 0x000fe40000000000 */
[-C--:B------:R-:W-:Y:S02]  /*100d0*/  ISETP.GE.AND P0, PT, R101, R154.reuse, PT ;  /* 0x0000009a6500720c */ /* 0x080fe40003f06270 */
[----:B------:R-:W-:Y:S02]  /*100e0*/  FSEL R9, R10, -INF , P1 ;  /* 0xff8000000a097808 */ /* 0x000fe40000800000 */
[C---:B------:R-:W-:Y:S02]  /*100f0*/  ISETP.GE.AND P1, PT, R107.reuse, R154, PT ;  /* 0x0000009a6b00720c */ /* 0x040fe40003f26270 */
[----:B------:R-:W-:Y:S02]  /*10100*/  FSEL R92, R8, -INF , P5 ;  /* 0xff800000085c7808 */ /* 0x000fe40002800000 */
[----:B------:R-:W-:Y:S02]  /*10110*/  ISETP.GE.AND P5, PT, R107, R156, PT ;  /* 0x0000009c6b00720c */ /* 0x000fe40003fa6270 */
[----:B------:R-:W-:Y:S02]  /*10120*/  FSEL R4, R15, -INF , P0 ;  /* 0xff8000000f047808 */ /* 0x000fe40000000000 */
[----:B------:R-:W-:Y:S02]  /*10130*/  FSEL R14, R14, -INF , P1 ;  /* 0xff8000000e0e7808 */ /* 0x000fe40000800000 */
[-C--:B------:R-:W-:Y:S02]  /*10140*/  ISETP.GE.AND P0, PT, R3, R154.reuse, PT ;  /* 0x0000009a0300720c */ /* 0x080fe40003f06270 */
[C---:B------:R-:W-:Y:S02]  /*10150*/  ISETP.GE.AND P1, PT, R91.reuse, R154, PT ;  /* 0x0000009a5b00720c */ /* 0x040fe40003f26270 */
[----:B------:R-:W-:Y:S02]  /*10160*/  FSEL R12, R12, -INF , P5 ;  /* 0xff8000000c0c7808 */ /* 0x000fe40002800000 */
[----:B------:R-:W-:Y:S02]  /*10170*/  ISETP.GE.AND P5, PT, R91, R156, PT ;  /* 0x0000009c5b00720c */ /* 0x000fe40003fa6270 */
[----:B------:R-:W-:Y:S02]  /*10180*/  FSEL R123, R19, -INF , P0 ;  /* 0xff800000137b7808 */ /* 0x000fe40000000000 */
[----:B------:R-:W-:Y:S02]  /*10190*/  FSEL R18, R18, -INF , P1 ;  /* 0xff80000012127808 */ /* 0x000fe40000800000 */
[C---:B------:R-:W-:Y:S02]  /*101a0*/  ISETP.GE.AND P0, PT, R161.reuse, R154, PT ;  /* 0x0000009aa100720c */ /* 0x040fe40003f06270 */
[-C--:B------:R-:W-:Y:S02]  /*101b0*/  ISETP.GE.AND P1, PT, R161, R156.reuse, PT ;  /* 0x0000009ca100720c */ /* 0x080fe40003f26270 */
[----:B------:R-:W-:Y:S02]  /*101c0*/  ISETP.GE.AND P4, PT, R101, R156, PT ;  /* 0x0000009c6500720c */ /* 0x000fe40003f86270 */
[----:B------:R-:W-:Y:S02]  /*101d0*/  FSEL R16, R16, -INF , P5 ;  /* 0xff80000010107808 */ /* 0x000fe40002800000 */
[----:B------:R-:W-:Y:S02]  /*101e0*/  FSEL R22, R22, -INF , P0 ;  /* 0xff80000016167808 */ /* 0x000fe40000000000 */
[C---:B------:R-:W-:Y:S02]  /*101f0*/  ISETP.GE.AND P5, PT, R95.reuse, R148, PT ;  /* 0x000000945f00720c */ /* 0x040fe40003fa6270 */
[-C--:B------:R-:W-:Y:S01]  /*10200*/  ISETP.GE.AND P6, PT, R95, R155.reuse, PT ;  /* 0x0000009b5f00720c */ /* 0x080fe20003fc6270 */
[----:B------:R-:W-:Y:S01]  /*10210*/  VIADD R95, R161, 0x9 ;  /* 0x00000009a15f7836 */ /* 0x000fe20000000000 */
        /* <DEDUP_REMOVED lines=23> */
[-C--:B------:R-:W-:Y:S02]  /*10390*/  ISETP.GE.AND P4, PT, R105, R154.reuse, PT ;  /* 0x0000009a6900720c */ /* 0x080fe40003f86270 */
[----:B------:R-:W-:Y:S02]  /*103a0*/  FSEL R19, R88, -INF , !P6 ;  /* 0xff80000058137808 */ /* 0x000fe40007000000 */
[----:B------:R-:W-:Y:S02]  /*103b0*/  FSEL R31, R31, -INF , P0 ;  /* 0xff8000001f1f7808 */ /* 0x000fe40000000000 */
[-C--:B------:R-:W-:Y:S02]  /*103c0*/  ISETP.GE.AND P6, PT, R89, R155.reuse, PT ;  /* 0x0000009b5900720c */ /* 0x080fe40003fc6270 */
[-C--:B------:R-:W-:Y:S02]  /*103d0*/  ISETP.GE.AND P0, PT, R99, R154.reuse, PT ;  /* 0x0000009a6300720c */ /* 0x080fe40003f06270 */
[----:B------:R-:W-:Y:S02]  /*103e0*/  FSEL R110, R33, -INF , P1 ;  /* 0xff800000216e7808 */ /* 0x000fe40000800000 */
[C---:B------:R-:W-:Y:S02]  /*103f0*/  ISETP.GE.AND P1, PT, R21.reuse, R154, PT ;  /* 0x0000009a1500720c */ /* 0x040fe40003f26270 */
[----:B------:R-:W-:Y:S02]  /*10400*/  FSEL R30, R30, -INF , P4 ;  /* 0xff8000001e1e7808 */ /* 0x000fe40002000000 */
[----:B------:R-:W-:Y:S02]  /*10410*/  ISETP.GE.AND P4, PT, R21, R156, PT ;  /* 0x0000009c1500720c */ /* 0x000fe40003f86270 */
[----:B------:R-:W-:Y:S02]  /*10420*/  FSEL R11, R90, -INF , !P6 ;  /* 0xff8000005a0b7808 */ /* 0x000fe40007000000 */
[----:B------:R-:W-:Y:S02]  /*10430*/  FSEL R8, R35, -INF , P0 ;  /* 0xff80000023087808 */ /* 0x000fe40000000000 */
[-C--:B------:R-:W-:Y:S02]  /*10440*/  ISETP.GE.AND P6, PT, R107, R155.reuse, PT ;  /* 0x0000009b6b00720c */ /* 0x080fe40003fc6270 */
[----:B------:R-:W-:Y:S02]  /*10450*/  FSEL R34, R34, -INF , P1 ;  /* 0xff80000022227808 */ /* 0x000fe40000800000 */
[-C--:B------:R-:W-:Y:S02]  /*10460*/  ISETP.GE.AND P0, PT, R161, R148.reuse, PT ;  /* 0x00000094a100720c */ /* 0x080fe40003f06270 */
[-C--:B------:R-:W-:Y:S02]  /*10470*/  ISETP.GE.AND P1, PT, R103, R155.reuse, PT ;  /* 0x0000009b6700720c */ /* 0x080fe40003f26270 */
[----:B------:R-:W-:Y:S02]  /*10480*/  FSEL R32, R32, -INF , P4 ;  /* 0xff80000020207808 */ /* 0x000fe40002000000 */
[----:B------:R-:W-:Y:S02]  /*10490*/  FSEL R27, R12, -INF , !P6 ;  /* 0xff8000000c1b7808 */ /* 0x000fe40007000000 */
[CC--:B------:R-:W-:Y:S01]  /*104a0*/  ISETP.GE.AND P4, PT, R161.reuse, R155.reuse, PT ;  /* 0x0000009ba100720c */ /* 0x0c0fe20003f86270 */
[----:B------:R-:W-:Y:S01]  /*104b0*/  VIADD R161, R161, 0xffffffc0 ;  /* 0xffffffc0a1a17836 */ /* 0x000fe20000000000 */
        /* <DEDUP_REMOVED lines=8> */
[----:B------:R-:W-:Y:S02]  /*10540*/  ISETP.GE.AND P5, PT, R101, R155, PT ;  /* 0x0000009b6500720c */ /* 0x000fe40003fa6270 */
[----:B------:R-:W-:Y:S02]  /*10550*/  FSEL R33, R4, -INF , !P6 ;  /* 0xff80000004217808 */ /* 0x000fe40007000000 */
[----:B------:R-:W-:Y:S02]  /*10560*/  FSEL R5, R92, -INF , !P0 ;  /* 0xff8000005c057808 */ /* 0x000fe40004000000 */
[----:B------:R-:W-:Y:S02]  /*10570*/  FMNMX3.FTZ R4, R0, R19, R17, !PT ;  /* 0x0000001300047276 */ /* 0x000fe40007810011 */
[----:B------:R-:W-:Y:S02]  /*10580*/  FSEL R9, R9, -INF , !P1 ;  /* 0xff80000009097808 */ /* 0x000fe40004800000 */
[-C--:B------:R-:W-:Y:S02]  /*10590*/  ISETP.GE.AND P0, PT, R89, R148.reuse, PT ;  /* 0x000000945900720c */ /* 0x080fe40003f06270 */
[----:B------:R-:W-:Y:S02]  /*105a0*/  FSEL R13, R6, -INF , !P4 ;  /* 0xff800000060d7808 */ /* 0x000fe40006000000 */
[----:B------:R-:W-:Y:S02]  /*105b0*/  FSEL R25, R10, -INF , !P5 ;  /* 0xff8000000a197808 */ /* 0x000fe40006800000 */
[----:B------:R-:W-:Y:S02]  /*105c0*/  ISETP.GE.AND P1, PT, R3, R155, PT ;  /* 0x0000009b0300720c */ /* 0x000fe40003f26270 */
        /* <DEDUP_REMOVED lines=9> */
[-C--:B------:R-:W-:Y:S02]  /*10660*/  ISETP.GE.AND P1, PT, R111, R155.reuse, PT ;  /* 0x0000009b6f00720c */ /* 0x080fe40003f26270 */
[----:B------:R-:W-:Y:S02]  /*10670*/  FSEL R35, R14, -INF , !P4 ;  /* 0xff8000000e237808 */ /* 0x000fe40006000000 */
[-C--:B------:R-:W-:Y:S02]  /*10680*/  ISETP.GE.AND P5, PT, R3, R148.reuse, PT ;  /* 0x000000940300720c */ /* 0x080fe40003fa6270 */
        /* <DEDUP_REMOVED lines=24> */
[----:B------:R-:W-:Y:S02]  /*10810*/  FSEL R91, R32, -INF , !P5 ;  /* 0xff800000205b7808 */ /* 0x000fe40006800000 */
[----:B------:R-:W-:Y:S02]  /*10820*/  FSEL R110, R110, -INF , !P4 ;  /* 0xff8000006e6e7808 */ /* 0x000fe40006000000 */
[----:B------:R-:W-:Y:S02]  /*10830*/  FMNMX3.FTZ R3, R6, R121, R117, !PT ;  /* 0x0000007906037276 */ /* 0x000fe40007810075 */
[-C--:B------:R-:W-:Y:S02]  /*10840*/  ISETP.GE.AND P0, PT, R105, R148.reuse, PT ;  /* 0x000000946900720c */ /* 0x080fe40003f06270 */
[-C--:B------:R-:W-:Y:S02]  /*10850*/  ISETP.GE.AND P6, PT, R109, R148.reuse, PT ;  /* 0x000000946d00720c */ /* 0x080fe40003fc6270 */
[----:B------:R-:W-:Y:S02]  /*10860*/  FSEL R167, R26, -INF , !P1 ;  /* 0xff8000001aa77808 */ /* 0x000fe40004800000 */
[----:B------:R-:W-:Y:S02]  /*10870*/  FMNMX3.FTZ R4, R4, R171, R127, !PT ;  /* 0x000000ab04047276 */ /* 0x000fe4000781007f */
[----:B------:R-:W-:Y:S02]  /*10880*/  FMNMX3.FTZ R10, R3, R91, R110, !PT ;  /* 0x0000005b030a7276 */ /* 0x000fe4000781006e */
[----:B------:R-:W-:Y:S02]  /*10890*/  FSEL R115, R30, -INF , !P0 ;  /* 0xff8000001e737808 */ /* 0x000fe40004000000 */
[----:B------:R-:W-:Y:S01]  /*108a0*/  FSEL R113, R31, -INF , !P6 ;  /* 0xff8000001f717808 */ /* 0x000fe20007000000 */
[----:B------:R-:W-:Y:S01]  /*108b0*/  SHFL.BFLY PT, R23, R10, 0x2, 0x1f ;  /* 0x0c401f000a177f89 */ /* 0x000fe200000e0000 */
[-C--:B------:R-:W-:Y:S02]  /*108c0*/  ISETP.GE.AND P4, PT, R21, R148.reuse, PT ;  /* 0x000000941500720c */ /* 0x080fe40003f86270 */
[----:B------:R-:W-:Y:S02]  /*108d0*/  ISETP.GE.AND P1, PT, R99, R148, PT ;  /* 0x000000946300720c */ /* 0x000fe40003f26270 */
[----:B------:R-:W-:Y:S02]  /*108e0*/  FMNMX3.FTZ R4, R4, R167, R131, !PT ;  /* 0x000000a704047276 */ /* 0x000fe40007810083 */
        /* <DEDUP_REMOVED lines=10> */
[----:B------:R-:W-:Y:S02]  /*10990*/  LOP3.LUT R4, R96, 0x8, RZ, 0xc0, !PT ;  /* 0x0000000860047812 */ /* 0x000fe400078ec0ff */
[----:B---3--:R-:W-:Y:S01]  /*109a0*/  FMNMX.FTZ R86, R21, R86, !PT ;  /* 0x0000005615567209 */ /* 0x008fe20007810000 */
        /* <DEDUP_REMOVED lines=11> */
[----:B------:R-:W-:Y:S01]  /*10a60*/  LOP3.LUT R5, R4, 0xc0, R135, 0xf8, !PT ;  /* 0x000000c004057812 */ /* 0x000fe200078ef887 */
[-CC-:B------:R-:W-:Y:S01]  /*10a70*/  FFMA.FTZ R105, R19, R87.reuse, -R112.reuse ;  /* 0x0000005713697223 */ /* 0x180fe20000010870 */
[----:B------:R-:W-:Y:S01]  /*10a80*/  LOP3.LUT R135, R135, 0x120, RZ, 0xc0, !PT ;  /* 0x0000012087877812 */ /* 0x000fe200078ec0ff */
[-CC-:B------:R-:W-:Y:S01]  /*10a90*/  FFMA.FTZ R102, R17, R87.reuse, -R112.reuse ;  /* 0x0000005711667223 */ /* 0x180fe20000010870 */
[----:B------:R-:W-:Y:S01]  /*10aa0*/  FFMA.FTZ R100, R11, R87, -R112 ;  /* 0x000000570b647223 */ /* 0x000fe20000010870 */
[----:B------:R-:W-:Y:S01]  /*10ab0*/  MUFU.EX2 R103, R103 ;  /* 0x0000006700677308 */ /* 0x000fe20000000800 */
[----:B------:R-:W-:Y:S01]  /*10ac0*/  LOP3.LUT R135, R135, R5, R134, 0xf6, !PT ;  /* 0x0000000587877212 */ /* 0x000fe200078ef686 */
[-CC-:B------:R-:W-:Y:S01]  /*10ad0*/  FFMA.FTZ R106, R27, R87.reuse, -R112.reuse ;  /* 0x000000571b6a7223 */ /* 0x180fe20000010870 */
[----:B------:R-:W-:Y:S01]  /*10ae0*/  FSEL R5, R86, RZ, P1 ;  /* 0x000000ff56057208 */ /* 0x000fe20000800000 */
[-C--:B------:R-:W-:Y:S01]  /*10af0*/  FFMA.FTZ R109, R25, R87.reuse, -R112 ;  /* 0x00000057196d7223 */ /* 0x080fe20000010870 */
[----:B------:R-:W-:Y:S01]  /*10b00*/  LEA R97, R135, UR6, 0x1 ;  /* 0x0000000687617c11 */ /* 0x000fe2000f8e08ff */
[-CC-:B------:R-:W-:Y:S01]  /*10b10*/  FFMA.FTZ R108, R35, R87.reuse, -R90.reuse ;  /* 0x00000057236c7223 */ /* 0x180fe2000001085a */
[-C--:B------:R-:W-:Y:S01]  /*10b20*/  FFMA.FTZ R111, R33, R87.reuse, -R90 ;  /* 0x00000057216f7223 */ /* 0x080fe2000001085a */
[----:B------:R-:W-:Y:S01]  /*10b30*/  FADD.FTZ R0, -R5, R0 ;  /* 0x0000000005007221 */ /* 0x000fe20000010100 */
[----:B------:R-:W-:Y:S01]  /*10b40*/  FSEL R5, R3, RZ, P0 ;  /* 0x000000ff03057208 */ /* 0x000fe20000000000 */
[----:B------:R-:W1:Y:S01]  /*10b50*/  LDSM.16.MT88.4 R12, [R97+0x6000] ;  /* 0x00600000610c783b */ /* 0x000e620000004200 */
[----:B------:R-:W-:Y:S02]  /*10b60*/  VIADD R98, R97, 0x6020 ;  /* 0x0000602061627836 */ /* 0x000fe40000000000 */
[----:B------:R-:W-:Y:S01]  /*10b70*/  FMUL.FTZ R4, R87, R0 ;  /* 0x0000000057047220 */ /* 0x000fe20000410000 */
[----:B------:R-:W-:Y:S01]  /*10b80*/  MUFU.EX2 R105, R105 ;  /* 0x0000006900697308 */ /* 0x000fe20000000800 */
[----:B------:R-:W-:Y:S01]  /*10b90*/  FADD.FTZ R0, -R5, R2 ;  /* 0x0000000205007221 */ /* 0x000fe20000010100 */
[----:B------:R-:W-:Y:S02]  /*10ba0*/  VIADD R5, R97, 0x6000 ;  /* 0x0000600061057836 */ /* 0x000fe40000000000 */
[-CC-:B------:R-:W-:Y:S01]  /*10bb0*/  FFMA.FTZ R114, R177, R87.reuse, -R112.reuse ;  /* 0x00000057b1727223 */ /* 0x180fe20000010870 */
[-C--:B------:R-:W-:Y:S01]  /*10bc0*/  FFMA.FTZ R119, R119, R87.reuse, -R112 ;  /* 0x0000005777777223 */ /* 0x080fe20000010870 */
[----:B------:R-:W-:Y:S01]  /*10bd0*/  FMUL.FTZ R8, R87, R0 ;  /* 0x0000000057087220 */ /* 0x000fe20000410000 */
[----:B------:R-:W-:Y:S01]  /*10be0*/  @P2 VIADD R98, R5, 0xffffffe0 ;  /* 0xffffffe005622836 */ /* 0x000fe20000000000 */
[----:B------:R-:W-:Y:S02]  /*10bf0*/  LDSM.16.MT88.4 R28, [R97+0x7000] ;  /* 0x00700000611c783b */ /* 0x000fe40000004200 */
[----:B------:R-:W2:Y:S01]  /*10c00*/  MUFU.EX2 R102, R102 ;  /* 0x0000006600667308 */ /* 0x000ea20000000800 */
[-CC-:B------:R-:W-:Y:S01]  /*10c10*/  FFMA.FTZ R116, R175, R87.reuse, -R90.reuse ;  /* 0x00000057af747223 */ /* 0x180fe2000001085a */
[-C--:B------:R-:W-:Y:S01]  /*10c20*/  FFMA.FTZ R123, R123, R87.reuse, -R90 ;  /* 0x000000577b7b7223 */ /* 0x080fe2000001085a */
[-CC-:B------:R-:W-:Y:S01]  /*10c30*/  FFMA.FTZ R125, R125, R87.reuse, -R112.reuse ;  /* 0x000000577d7d7223 */ /* 0x180fe20000010870 */
[-C--:B------:R-:W-:Y:S01]  /*10c40*/  FFMA.FTZ R118, R173, R87.reuse, -R112 ;  /* 0x00000057ad767223 */ /* 0x080fe20000010870 */
[-CC-:B------:R-:W-:Y:S01]  /*10c50*/  FFMA.FTZ R120, R171, R87.reuse, -R90.reuse ;  /* 0x00000057ab787223 */ /* 0x180fe2000001085a */
[-C--:B------:R-:W-:Y:S01]  /*10c60*/  FFMA.FTZ R127, R127, R87.reuse, -R90 ;  /* 0x000000577f7f7223 */ /* 0x080fe2000001085a */
[----:B------:R-:W3:Y:S03]  /*10c70*/  LDSM.16.MT88.4 R20, [R98] ;  /* 0x000000006214783b */ /* 0x000ee60000004200 */
[----:B------:R-:W4:Y:S01]  /*10c80*/  MUFU.EX2 R101, R101 ;  /* 0x0000006500657308 */ /* 0x000f220000000800 */
[-CC-:B------:R-:W-:Y:S01]  /*10c90*/  FFMA.FTZ R122, R169, R87.reuse, -R112.reuse ;  /* 0x00000057a97a7223 */ /* 0x180fe20000010870 */
[-C--:B------:R-:W-:Y:S01]  /*10ca0*/  FFMA.FTZ R129, R129, R87.reuse, -R112 ;  /* 0x0000005781817223 */ /* 0x080fe20000010870 */
[-CC-:B------:R-:W-:Y:S01]  /*10cb0*/  FFMA.FTZ R124, R167, R87.reuse, -R90.reuse ;  /* 0x00000057a77c7223 */ /* 0x180fe2000001085a */
[-CC-:B------:R-:W-:Y:S01]  /*10cc0*/  FFMA.FTZ R131, R131, R87.reuse, -R90.reuse ;  /* 0x0000005783837223 */ /* 0x180fe2000001085a */
[-C--:B------:R-:W-:Y:S01]  /*10cd0*/  FFMA.FTZ R128, R113, R87.reuse, -R90 ;  /* 0x0000005771807223 */ /* 0x080fe2000001085a */
[-CC-:B------:R-:W-:Y:S01]  /*10ce0*/  FFMA.FTZ R113, R91, R87.reuse, -R112.reuse ;  /* 0x000000575b717223 */ /* 0x180fe20000010870 */
[--C-:B------:R-:W-:Y:S03]  /*10cf0*/  FFMA.FTZ R121, R121, R87, -R112.reuse ;  /* 0x0000005779797223 */ /* 0x100fe60000010870 */
[----:B------:R-:W-:Y:S01]  /*10d00*/  MUFU.EX2 R99, R99 ;  /* 0x0000006300637308 */ /* 0x000fe20000000800 */
[----:B--2---:R-:W-:Y:S01]  /*10d10*/  F2FP.BF16.F32.PACK_AB R92, R102, R105 ;  /* 0x00000069665c723e */ /* 0x004fe200000010ff */
[-CC-:B------:R-:W-:Y:S01]  /*10d20*/  FFMA.FTZ R126, R117, R87.reuse, -R112.reuse ;  /* 0x00000057757e7223 */ /* 0x180fe20000010870 */
[-C--:B------:R-:W-:Y:S01]  /*10d30*/  FFMA.FTZ R112, R110, R87.reuse, -R112 ;  /* 0x000000576e707223 */ /* 0x080fe20000010870 */
[-CC-:B------:R-:W-:Y:S01]  /*10d40*/  FFMA.FTZ R110, R89, R87.reuse, -R90.reuse ;  /* 0x00000057596e7223 */ /* 0x180fe2000001085a */
[-CC-:B------:R-:W-:Y:S01]  /*10d50*/  FFMA.FTZ R115, R115, R87.reuse, -R90.reuse ;  /* 0x0000005773737223 */ /* 0x180fe2000001085a */
[----:B------:R-:W-:Y:S01]  /*10d60*/  FFMA.FTZ R90, R88, R87, -R90 ;  /* 0x00000057585a7223 */ /* 0x000fe2000001085a */
[----:B------:R-:W-:Y:S03]  /*10d70*/  ISETP.GT.AND P0, PT, R160, R139, PT ;  /* 0x0000008ba000720c */ /* 0x000fe60003f04270 */
        /* <DEDUP_REMOVED lines=196> */
.L_x_11140:
        /* <DEDUP_REMOVED lines=10> */
.L_x_11155:
        /* <DEDUP_REMOVED lines=110> */
[----:B--2---:R-:W2:Y:S04]  /*12140*/  LD.E R52, desc[UR4][R84.64+0xcc] ;  /* 0x0000cc0454347980 */ /* 0x004ea8000c101900 */
[----:B---3--:R-:W3:Y:S01]  /*12150*/  LD.E.64 R54, desc[UR4][R84.64+0x78] ;  /* 0x0000780454367980 */ /* 0x008ee2000c101b00 */
[----:B----4-:R-:W-:-:S03]  /*12160*/  IMAD.SHL.U32 R7, R2, 0x4, RZ ;  /* 0x0000000402077824 */ /* 0x010fc600078e00ff */
[----:B------:R4:W5:Y:S01]  /*12170*/  LD.E.64 R56, desc[UR4][R84.64+0xa8] ;  /* 0x0000a80454387980 */ /* 0x000962000c101b00 */
[----:B------:R-:W-:Y:S01]  /*12180*/  SHF.R.U32.HI R53, RZ, 0x3, R2 ;  /* 0x00000003ff357819 */ /* 0x000fe20000011602 */
[----:B------:R-:W-:Y:S01]  /*12190*/  IMAD.SHL.U32 R145, R145, 0x40, RZ ;  /* 0x0000004091917824 */ /* 0x000fe200078e00ff */
[----:B-1----:R-:W-:Y:S01]  /*121a0*/  LOP3.LUT R9, R7, 0xd8, RZ, 0xc0, !PT ;  /* 0x000000d807097812 */ /* 0x002fe200078ec0ff */
[----:B------:R-:W-:Y:S01]  /*121b0*/  BSSY.RECONVERGENT B0, `(.L_x_11149) ;  /* 0x0000031000007945 */ /* 0x000fe20003800200 */
[----:B------:R-:W-:Y:S01]  /*121c0*/  BAR.SYNC.DEFER_BLOCKING 0x0 ;  /* 0x0000000000007b1d */ /* 0x000fe20000010000 */
[----:B------:R-:W-:Y:S01]  /*121d0*/  LOP3.LUT P5, RZ, R2, 0x3, RZ, 0xc0, !PT ;  /* 0x0000000302ff7812 */ /* 0x000fe200078ac0ff */
[----:B------:R-:W-:Y:S01]  /*121e0*/  IMAD.IADD R58, R146, 0x1, -R145 ;  /* 0x00000001923a7824 */ /* 0x000fe200078e0a91 */
[----:B------:R-:W-:Y:S01]  /*121f0*/  LOP3.LUT R12, R9, 0x18, R96, 0x78, !PT ;  /* 0x00000018090c7812 */ /* 0x000fe200078e7860 */
[C---:B------:R-:W-:Y:S01]  /*12200*/  VIADD R63, R53.reuse, 0x10 ;  /* 0x00000010353f7836 */ /* 0x040fe20000000000 */
[----:B------:R-:W-:Y:S01]  /*12210*/  LOP3.LUT R96, R96, 0x30, RZ, 0xc0, !PT ;  /* 0x0000003060607812 */ /* 0x000fe200078ec0ff */
[----:B------:R-:W-:Y:S01]  /*12220*/  VIADD R61, R53, 0x20 ;  /* 0x00000020353d7836 */ /* 0x000fe20000000000 */
[----:B------:R-:W-:-:S02]  /*12230*/  LOP3.LUT R12, R12, 0xf24, R7, 0xf8, !PT ;  /* 0x00000f240c0c7812 */ /* 0x000fc400078ef807 */
[-C--:B------:R-:W-:Y:S02]  /*12240*/  ISETP.GE.AND P4, PT, R53, R58.reuse, PT ;  /* 0x0000003a3500720c */ /* 0x080fe40003f86270 */
[----:B------:R-:W-:Y:S02]  /*12250*/  LEA R60, R12, UR6, 0x2 ;  /* 0x000000060c3c7c11 */ /* 0x000fe4000f8e10ff */
[-C--:B------:R-:W-:Y:S02]  /*12260*/  ISETP.GE.AND P3, PT, R63, R58.reuse, PT ;  /* 0x0000003a3f00720c */ /* 0x080fe40003f66270 */
[----:B------:R-:W-:Y:S02]  /*12270*/  ISETP.GE.AND P2, PT, R61, R58, PT ;  /* 0x0000003a3d00720c */ /* 0x000fe40003f46270 */
        /* <DEDUP_REMOVED lines=12> */
[----:B------:R-:W-:Y:S01]  /*12340*/  IMAD R6, R4, R10, R147 ;  /* 0x0000000a04067224 */ /* 0x000fe200078e0293 */
[----:B------:R-:W-:Y:S01]  /*12350*/  LOP3.LUT R4, R7, 0x1c, RZ, 0xc0, !PT ;  /* 0x0000001c07047812 */ /* 0x000fe200078ec0ff */
[----:B------:R4:W1:Y:S02]  /*12360*/  LDS.128 R8, [R60+0x5000] ;  /* 0x005000003c087984 */ /* 0x0008640000000c00 */
[----:B------:R-:W-:Y:S02]  /*12370*/  IMAD R59, R5, R6, R145 ;  /* 0x00000006053b7224 */ /* 0x000fe400078e0291 */
[----:B------:R-:W-:Y:S02]  /*12380*/  IMAD R2, R53, 0x60, R4 ;  /* 0x0000006035027824 */ /* 0x000fe400078e0204 */
[----:B------:R4:W1:Y:S01]  /*12390*/  LDS.128 R4, [R60+0x5800] ;  /* 0x005800003c047984 */ /* 0x0008620000000c00 */
[----:B--2---:R-:W-:Y:S02]  /*123a0*/  IMAD R65, R59, R52, RZ ;  /* 0x000000343b417224 */ /* 0x004fe400078e02ff */
[----:B------:R-:W-:-:S03]  /*123b0*/  VIADD R53, R53, 0x30 ;  /* 0x0000003035357836 */ /* 0x000fc60000000000 */
[----:B------:R-:W-:Y:S02]  /*123c0*/  IADD3 R67, P0, PT, R2, R65, RZ ;  /* 0x0000004102437210 */ /* 0x000fe40007f1e0ff */
[----:B------:R-:W-:Y:S02]  /*123d0*/  ISETP.GE.AND P1, PT, R53, R58, PT ;  /* 0x0000003a3500720c */ /* 0x000fe40003f26270 */
        /* <DEDUP_REMOVED lines=14> */
.L_x_11150:
[----:B------:R-:W-:Y:S05]  /*124c0*/  BSYNC.RECONVERGENT B0 ;  /* 0x0000000000007941 */ /* 0x000fea0003800200 */
.L_x_11149:
        /* <DEDUP_REMOVED lines=10> */
[----:B--2-45:R-:W-:Y:S05]  /*12570*/  @P1 RET.REL.NODEC R144 `(_ZN5flash24flash_fwd_splitkv_kernelI23Flash_fwd_kernel_traitsILi96ELi64ELi64ELi4ELb0ELb0EN7cutlass10bfloat16_tE19Flash_kernel_traitsILi96ELi64ELi64ELi4ES3_EELb0ELb1ELb0ELb0ELb1ELb0ELb1ELb1EEEvNS_16Flash_fwd_paramsE) ;  /* 0xfffffed890a01950 */ /* 0x034fea0003c3ffff */
[----:B------:R-:W-:Y:S01]  /*12580*/  MOV R145, 0x0 ;  /* 0x0000000000917802 */ /* 0x000fe20000000f00 */
[----:B------:R-:W-:Y:S04]  /*12590*/  ST.E.128 desc[UR4][R52.64+0x4800], R36 ;  /* 0x0048002434007985 */ /* 0x000fe8000c101d04 */
[----:B------:R-:W-:Y:S04]  /*125a0*/  ST.E.128 desc[UR4][R52.64+0x4880], R20 ;  /* 0x0048801434007985 */ /* 0x000fe8000c101d04 */
[----:B------:R1:W-:Y:S02]  /*125b0*/  ST.E.128 desc[UR4][R52.64+0x4900], R4 ;  /* 0x0049000434007985 */ /* 0x0003e4000c101d04 */
[----:B-1----:R-:W-:Y:S05]  /*125c0*/  RET.REL.NODEC R144 `(_ZN5flash24flash_fwd_splitkv_kernelI23Flash_fwd_kernel_traitsILi96ELi64ELi64ELi4ELb0ELb0EN7cutlass10bfloat16_tE19Flash_kernel_traitsILi96ELi64ELi64ELi4ES3_EELb0ELb1ELb0ELb0ELb1ELb0ELb1ELb1EEEvNS_16Flash_fwd_paramsE) ;  /* 0xfffffed8908c7950 */ /* 0x002fea0003c3ffff */
.L_x_11148:
[----:B------:R-:W-:Y:S01]  /*125d0*/  MOV R5, 0x2 ;  /* 0x0000000200057802 */ /* 0x000fe20000000f00 */
[----:B------:R-:W-:Y:S01]  /*125e0*/  IMAD.MOV.U32 R0, RZ, RZ, 0x1f ;  /* 0x0000001fff007424 */ /* 0x000fe200078e00ff */
[----:B------:R-:W-:-:S07]  /*125f0*/  MOV R2, 0xffffffff ;  /* 0xffffffff00027802 */ /* 0x000fce0000000f00 */
[----:B-1---5:R-:W-:Y:S05]  /*12600*/  WARPSYNC.COLLECTIVE R2, `(.L_x_11151) ;  /* 0x0000000002087348 */ /* 0x022fea0003c00000 */
[----:B------:R2:W3:Y:S02]  /*12610*/  SHFL.BFLY P0, R11, R165, R5, R0 ;  /* 0x0c000005a50b7389 */ /* 0x0004e40000000000 */
[----:B-123-5:R-:W-:Y:S05]  /*12620*/  ENDCOLLECTIVE ;  /* 0x000000000000791b */ /* 0x02efea0003800000 */
.L_x_11151:
[----:B------:R-:W-:Y:S02]  /*12630*/  IMAD.MOV.U32 R8, RZ, RZ, R11 ;  /* 0x000000ffff087224 */ /* 0x000fe400078e000b */
[----:B------:R-:W-:Y:S02]  /*12640*/  IMAD.MOV.U32 R5, RZ, RZ, 0x1 ;  /* 0x00000001ff057424 */ /* 0x000fe400078e00ff */
[----:B------:R-:W-:-:S05]  /*12650*/  FADD.FTZ R8, R8, R165 ;  /* 0x000000a508087221 */ /* 0x000fca0000010000 */
[----:B------:R-:W-:-:S07]  /*12660*/  MOV R165, R8 ;  /* 0x0000000800a57202 */ /* 0x000fce0000000f00 */
[----:B------:R-:W-:Y:S05]  /*12670*/  WARPSYNC.COLLECTIVE R2, `(.L_x_11152) ;  /* 0x0000000002087348 */ /* 0x000fea0003c00000 */
[----:B------:R1:W2:Y:S02]  /*12680*/  SHFL.BFLY P0, R11, R165, R5, R0 ;  /* 0x0c000005a50b7389 */ /* 0x0002a40000000000 */
[----:B-12---:R-:W-:Y:S05]  /*12690*/  ENDCOLLECTIVE ;  /* 0x000000000000791b */ /* 0x006fea0003800000 */
.L_x_11152:
[----:B------:R-:W-:Y:S01]  /*126a0*/  MOV R165, R163 ;  /* 0x000000a300a57202 */ /* 0x000fe20000000f00 */
[----:B------:R-:W-:Y:S01]  /*126b0*/  IMAD.MOV.U32 R5, RZ, RZ, 0x2 ;  /* 0x00000002ff057424 */ /* 0x000fe200078e00ff */
[----:B------:R-:W-:-:S07]  /*126c0*/  MOV R7, R11 ;  /* 0x0000000b00077202 */ /* 0x000fce0000000f00 */
[----:B------:R-:W-:Y:S05]  /*126d0*/  WARPSYNC.COLLECTIVE R2, `(.L_x_11153) ;  /* 0x0000000002087348 */ /* 0x000fea0003c00000 */
[----:B------:R1:W2:Y:S02]  /*126e0*/  SHFL.BFLY P0, R11, R165, R5, R0 ;  /* 0x0c000005a50b7389 */ /* 0x0002a40000000000 */
[----:B-12---:R-:W-:Y:S05]  /*126f0*/  ENDCOLLECTIVE ;  /* 0x000000000000791b */ /* 0x006fea0003800000 */
.L_x_11153:
[----:B------:R-:W-:Y:S01]  /*12700*/  FADD.FTZ R10, R8, R7 ;  /* 0x00000007080a7221 */ /* 0x000fe20000010000 */
[----:B------:R-:W-:Y:S01]  /*12710*/  FADD.FTZ R6, R11, R163 ;  /* 0x000000a30b067221 */ /* 0x000fe20000010000 */
[----:B------:R-:W-:-:S04]  /*12720*/  MOV R5, 0x1 ;  /* 0x0000000100057802 */ /* 0x000fc80000000f00 */
[----:B------:R-:W-:-:S07]  /*12730*/  MOV R165, R6 ;  /* 0x0000000600a57202 */ /* 0x000fce0000000f00 */
[----:B------:R-:W-:Y:S05]  /*12740*/  WARPSYNC.COLLECTIVE R2, `(.L_x_11154) ;  /* 0x0000000002087348 */ /* 0x000fea0003c00000 */
[----:B------:R1:W2:Y:S02]  /*12750*/  SHFL.BFLY P0, R11, R165, R5, R0 ;  /* 0x0c000005a50b7389 */ /* 0x0002a40000000000 */
[----:B-12---:R-:W-:Y:S05]  /*12760*/  ENDCOLLECTIVE ;  /* 0x000000000000791b */ /* 0x006fea0003800000 */
.L_x_11154:
[----:B------:R-:W-:Y:S05]  /*12770*/  BRA `(.L_x_11155) ;  /* 0xfffffff000b87947 */ /* 0x000fea000383ffff */
.L_x_11156:
        /* <DEDUP_REMOVED lines=16> */
.L_x_11706:


//--------------------- .text._ZN5flash24flash_fwd_splitkv_kernelI23Flash_fwd_kernel_traitsILi96ELi64ELi64ELi4ELb0ELb0EN7cutlass10bfloat16_tE19Flash_kernel_traitsILi96ELi64ELi64ELi4ES3_EELb0ELb1ELb0ELb0ELb1ELb1ELb1ELb1EEEvNS_16Flash_fwd_paramsE --------------------------
	.section	.text._ZN5flash24flash_fwd_splitkv_kernelI23Flash_fwd_kernel_traitsILi96ELi64ELi64ELi4ELb0ELb0EN7cutlass10bfloat16_tE19Flash_kernel_traitsILi96ELi64ELi64ELi4ES3_EELb0ELb1ELb0ELb0ELb1ELb1ELb1ELb1EEEvNS_16Flash_fwd_paramsE,"ax",@progbits
	.align	128
        .global         _ZN5flash24flash_fwd_splitkv_kernelI23Flash_fwd_kernel_traitsILi96ELi64ELi64ELi4ELb0ELb0EN7cutlass10bfloat16_tE19Flash_kernel_traitsILi96ELi64ELi64ELi4ES3_EELb0ELb1ELb0ELb0ELb1ELb1ELb1ELb1EEEvNS_16Flash_fwd_paramsE
        .type           _ZN5flash24flash_fwd_splitkv_kernelI23Flash_fwd_kernel_traitsILi96ELi64ELi64ELi4ELb0ELb0EN7cutlass10bfloat16_tE19Flash_kernel_traitsILi96ELi64ELi64ELi4ES3_EELb0ELb1ELb0ELb0ELb1ELb1ELb1ELb1EEEvNS_16Flash_fwd_paramsE,@function
        .size           _ZN5flash24flash_fwd_splitkv_kernelI23Flash_fwd_kernel_traitsILi96ELi64ELi64ELi4ELb0ELb0EN7cutlass10bfloat16_tE19Flash_kernel_traitsILi96ELi64ELi64ELi4ES3_EELb0ELb1ELb0ELb0ELb1ELb1ELb1ELb1EEEvNS_16Flash_fwd_paramsE,(.L_x_11707 - _ZN5flash24flash_fwd_splitkv_kernelI23Flash_fwd_kernel_traitsILi96ELi64ELi64ELi4ELb0ELb0EN7cutlass10bfloat16_tE19Flash_kernel_traitsILi96ELi64ELi64ELi4ES3_EELb0ELb1ELb0ELb0ELb1ELb1ELb1ELb1EEEvNS_16Flash_fwd_paramsE)
        .other          _ZN5flash24flash_fwd_splitkv_kernelI23Flash_fwd_kernel_traitsILi96ELi64ELi64ELi4ELb0ELb0EN7cutlass10bfloat16_tE19Flash_kernel_traitsILi96ELi64ELi64ELi4ES3_EELb0ELb1ELb0ELb0ELb1ELb1ELb1ELb1EEEvNS_16Flash_fwd_paramsE,@"STO_CUDA_ENTRY STV_DEFAULT"
_ZN5flash24flash_fwd_splitkv_kernelI23Flash_fwd_kernel_traitsILi96ELi64ELi64ELi4ELb0ELb0EN7cutlass10bfloat16_tE19Flash_kernel_traitsILi96ELi64ELi64ELi4ES3_EELb0ELb1ELb0ELb0ELb1ELb1ELb1ELb1EEEvNS_16Flash_fwd_paramsE:
.text._ZN5flash24flash_fwd_splitkv_kernelI23Flash_fwd_kernel_traitsILi96ELi64ELi64ELi4ELb0ELb0EN7cutlass10bfloat16_tE19Flash_kernel_traitsILi96ELi64ELi64ELi4ES3_EELb0ELb1ELb0ELb0ELb1ELb1ELb1ELb1EEEvNS_16Flash_fwd_paramsE:
        /* <DEDUP_REMOVED lines=29> */
[----:B------:R-:W-:Y:S05]  /*01d0*/  CALL.REL.NOINC `($_ZN5flash24flash_fwd_splitkv_kernelI23Flash_fwd_kernel_traitsILi96ELi64ELi64ELi4ELb0ELb0EN7cutlass10bfloat16_tE19Flash_kernel_traitsILi96ELi64ELi64ELi4ES3_EELb0ELb1ELb0ELb0ELb1ELb1ELb1ELb1EEEvNS_16Flash_fwd_paramsE$_ZN5flash30compute_attn_1rowblock_splitkvI23Flash_fwd_kernel_traitsILi96ELi64ELi64ELi4ELb0ELb0EN7cutlass10bfloat16_tE19Flash_kernel_traitsILi96ELi64ELi64ELi4ES3_EELb0ELb1ELb0ELb0ELb1ELb1ELb1ELb1ENS_16Flash_fwd_paramsEEEvRKT8_iiiii) ;  /* 0x0000000000087944 */ /* 0x000fea0003c00000 */
[----:B------:R-:W-:Y:S05]  /*01e0*/  BSYNC.RECONVERGENT B3 ;  /* 0x0000000000037941 */ /* 0x000fea0003800200 */
.L_x_11157:
[----:B------:R-:W-:Y:S05]  /*01f0*/  EXIT ;  /* 0x000000000000794d */ /* 0x000fea0003800000 */
        .type           $_ZN5flash24flash_fwd_splitkv_kernelI23Flash_fwd_kernel_traitsILi96ELi64ELi64ELi4ELb0ELb0EN7cutlass10bfloat16_tE19Flash_kernel_traitsILi96ELi64ELi64ELi4ES3_EELb0ELb1ELb0ELb0ELb1ELb1ELb1ELb1EEEvNS_16Flash_fwd_paramsE$_ZN5flash30compute_attn_1rowblock_splitkvI23Flash_fwd_kernel_traitsILi96ELi64ELi64ELi4ELb0ELb0EN7cutlass10bfloat16_tE19Flash_kernel_traitsILi96ELi64ELi64ELi4ES3_EELb0ELb1ELb0ELb0ELb1ELb1ELb1ELb1ENS_16Flash_fwd_paramsEEEvRKT8_iiiii,@function
        .size           $_ZN5flash24flash_fwd_splitkv_kernelI23Flash_fwd_kernel_traitsILi96ELi64ELi64ELi4ELb0ELb0EN7cutlass10bfloat16_tE19Flash_kernel_traitsILi96ELi64ELi64ELi4ES3_EELb0ELb1ELb0ELb0ELb1ELb1ELb1ELb1EEEvNS_16Flash_fwd_paramsE$_ZN5flash30compute_attn_1rowblock_splitkvI23Flash_fwd_kernel_traitsILi96ELi64ELi64ELi4ELb0ELb0EN7cutlass10bfloat16_tE19Flash_kernel_traitsILi96ELi64ELi64ELi4ES3_EELb0ELb1ELb0ELb0ELb1ELb1ELb1ELb1ENS_16Flash_fwd_paramsEEEvRKT8_iiiii,(.L_x_11707 - $_ZN5flash24flash_fwd_splitkv_kernelI23Flash_fwd_kernel_traitsILi96ELi64ELi64ELi4ELb0ELb0EN7cutlass10bfloat16_tE19Flash_kernel_traitsILi96ELi64ELi64ELi4ES3_EELb0ELb1ELb0ELb0ELb1ELb1ELb1ELb1EEEvNS_16Flash_fwd_paramsE$_ZN5flash30compute_attn_1rowblock_splitkvI23Flash_fwd_kernel_traitsILi96ELi64ELi64ELi4ELb0ELb0EN7cutlass10bfloat16_tE19Flash_kernel_traitsILi96ELi64ELi64ELi4ES3_EELb0ELb1ELb0ELb0ELb1ELb1ELb1ELb1ENS_16Flash_fwd_paramsEEEvRKT8_iiiii)
$_ZN5flash24flash_fwd_splitkv_kernelI23Flash_fwd_kernel_traitsILi96ELi64ELi64ELi4ELb0ELb0EN7cutlass10bfloat16_tE19Flash_kernel_traitsILi96ELi64ELi64ELi4ES3_EELb0ELb1ELb0ELb0ELb1ELb1ELb1ELb1EEEvNS_16Flash_fwd_paramsE$_ZN5flash30compute_attn_1rowblock_splitkvI23Flash_fwd_kernel_traitsILi96ELi64ELi64ELi4ELb0ELb0EN7cutlass10bfloat16_tE19Flash_kernel_traitsILi96ELi64ELi64ELi4ES3_EELb0ELb1ELb0ELb0ELb1ELb1ELb1ELb1ENS_16Flash_fwd_paramsEEEvRKT8_iiiii:
        /* <DEDUP_REMOVED lines=38> */
.L_x_11159:
[----:B------:R-:W-:Y:S05]  /*0460*/  BSYNC.RECONVERGENT B0 ;  /* 0x0000000000007941 */ /* 0x000fea0003800200 */
.L_x_11158:
[----:B------:R-:W-:Y:S04]  /*0470*/  BSSY.RECONVERGENT B0, `(.L_x_11160) ;  /* 0x0000007000007945 */ /* 0x000fe80003800200 */
[----:B------:R-:W-:Y:S05]  /*0480*/  @!P3 BRA `(.L_x_11161) ;  /* 0x000000000014b947 */ /* 0x000fea0003800000 */
[----:B------:R-:W3:Y:S02]  /*0490*/  LD.E.U8 R2, desc[UR4][R84.64+0x1b2] ;  /* 0x0001b20454027980 */ /* 0x000ee4000c101100 */
[----:B---3--:R-:W-:-:S13]  /*04a0*/  ISETP.NE.AND P1, PT, R2, RZ, PT ;  /* 0x000000ff0200720c */ /* 0x008fda0003f25270 */
[----:B------:R-:W3:Y:S02]  /*04b0*/  @P1 LD.E R2, desc[UR4][R8.64+0x4] ;  /* 0x0000040408021980 */ /* 0x000ee4000c101900 */
[----:B---3-5:R-:W-:-:S06]  /*04c0*/  @P1 IADD3 R95, PT, PT, R2, -R13, RZ ;  /* 0x8000000d025f1210 */ /* 0x028fcc0007ffe0ff */
[----:B------:R3:W5:Y:S02]  /*04d0*/  @!P1 LD.E R95, desc[UR4][R8.64] ;  /* 0x00000004085f9980 */ /* 0x000764000c101900 */
.L_x_11161:
[----:B------:R-:W-:Y:S05]  /*04e0*/  BSYNC.RECONVERGENT B0 ;  /* 0x0000000000007941 */ /* 0x000fea0003800200 */
.L_x_11160:
        /* <DEDUP_REMOVED lines=9> */
.L_x_11163:
[----:B------:R-:W4:Y:S01]  /*0580*/  LD.E.64 R2, desc[UR4][R84.64+0x108] ;  /* 0x0001080454027980 */ /* 0x000f22000c101b00 */
[----:B------:R-:W-:Y:S01]  /*0590*/  BSSY.RECONVERGENT B0, `(.L_x_11165) ;  /* 0x0000006000007945 */ /* 0x000fe20003800200 */
[----:B------:R-:W-:Y:S01]  /*05a0*/  IMAD.MOV.U32 R0, RZ, RZ, RZ ;  /* 0x000000ffff007224 */ /* 0x000fe200078e00ff */
[----:B----4-:R-:W-:-:S04]  /*05b0*/  ISETP.NE.U32.AND P0, PT, R2, RZ, PT ;  /* 0x000000ff0200720c */ /* 0x010fc80003f05070 */
[----:B------:R-:W-:-:S13]  /*05c0*/  ISETP.NE.AND.EX P0, PT, R3, RZ, PT, P0 ;  /* 0x000000ff0300720c */ /* 0x000fda0003f05300 */
[----:B------:R-:W-:Y:S05]  /*05d0*/  @!P0 BRA `(.L_x_11166) ;  /* 0x0000000000048947 */ /* 0x000fea0003800000 */
[----:B------:R4:W5:Y:S02]  /*05e0*/  LD.E R0, desc[UR4][R84.64+0xbc] ;  /* 0x0000bc0454007980 */ /* 0x000964000c101900 */
.L_x_11166:
[----:B------:R-:W-:Y:S05]  /*05f0*/  BSYNC.RECONVERGENT B0 ;  /* 0x0000000000007941 */ /* 0x000fea0003800200 */
.L_x_11165:
[----:B-----5:R-:W-:Y:S02]  /*0600*/  IADD3 R81, PT, PT, R95, R0, RZ ;  /* 0x000000005f517210 */ /* 0x020fe40007ffe0ff */
.L_x_11164:
[----:B------:R-:W-:Y:S05]  /*0610*/  BSYNC.RECONVERGENT B1 ;  /* 0x0000000000017941 */ /* 0x000fea0003800200 */
.L_x_11162:
[----:B------:R-:W-:Y:S01]  /*0620*/  IMAD.SHL.U32 R115, R145, 0x40, RZ ;  /* 0x0000004091737824 */ /* 0x000fe200078e00ff */
[----:B------:R-:W-:Y:S01]  /*0630*/  MOV R2, R144 ;  /* 0x0000009000027202 */ /* 0x000fe20000000f00 */
[----:B------:R-:W-:-:S03]  /*0640*/  IMAD.MOV.U32 R3, RZ, RZ, 0x0 ;  /* 0x00000000ff037424 */ /* 0x000fc600078e00ff */
[----:B------:R-:W-:-:S13]  /*0650*/  ISETP.GT.AND P0, PT, R146, R115, PT ;  /* 0x000000739200720c */ /* 0x000fda0003f04270 */
[----:B-1234-:R-:W-:Y:S05]  /*0660*/  @!P0 RET.REL.NODEC R2 `(_ZN5flash24flash_fwd_splitkv_kernelI23Flash_fwd_kernel_traitsILi96ELi64ELi64ELi4ELb0ELb0EN7cutlass10bfloat16_tE19Flash_kernel_traitsILi96ELi64ELi64ELi4ES3_EELb0ELb1ELb0ELb0ELb1ELb1ELb1ELb1EEEvNS_16Flash_fwd_paramsE) ;  /* 0xfffffff802648950 */ /* 0x01efea0003c3ffff */
        /* <DEDUP_REMOVED lines=107> */
[----:B-1----:R-:W-:Y:S05]  /*0d20*/  @P1 RET.REL.NODEC R144 `(_ZN5flash24flash_fwd_splitkv_kernelI23Flash_fwd_kernel_traitsILi96ELi64ELi64ELi4ELb0ELb0EN7cutlass10bfloat16_tE19Flash_kernel_traitsILi96ELi64ELi64ELi4ES3_EELb0ELb1ELb0ELb0ELb1ELb1ELb1ELb1EEEvNS_16Flash_fwd_paramsE) ;  /* 0xfffffff090b41950 */ /* 0x002fea0003c3ffff */
[----:B------:R-:W-:Y:S02]  /*0d30*/  MOV R5, 0xff800000 ;  /* 0xff80000000057802 */ /* 0x000fe40000000f00 */
[----:B------:R-:W-:-:S03]  /*0d40*/  MOV R145, 0x0 ;  /* 0x0000000000917802 */ /* 0x000fc60000000f00 */
[----:B------:R1:W-:Y:S02]  /*0d50*/  ST.E desc[UR4][R2.64+0xc0], R5 ;  /* 0x0000c00502007985 */ /* 0x0003e4000c101904 */
[----:B-1----:R-:W-:Y:S05]  /*0d60*/  RET.REL.NODEC R144 `(_ZN5flash24flash_fwd_splitkv_kernelI23Flash_fwd_kernel_traitsILi96ELi64ELi64ELi4ELb0ELb0EN7cutlass10bfloat16_tE19Flash_kernel_traitsILi96ELi64ELi64ELi4ES3_EELb0ELb1ELb0ELb0ELb1ELb1ELb1ELb1EEEvNS_16Flash_fwd_paramsE) ;  /* 0xfffffff090a47950 */ /* 0x002fea0003c3ffff */
.L_x_11167:
        /* <DEDUP_REMOVED lines=102> */
.L_x_11169:
        /* <DEDUP_REMOVED lines=79> */
.L_x_11170:
[----:B------:R-:W-:Y:S05]  /*18c0*/  BSYNC.RECONVERGENT B0 ;  /* 0x0000000000007941 */ /* 0x000fea0003800200 */
.L_x_11168:
        /* <DEDUP_REMOVED lines=199> */
.L_x_11186:
        /* <DEDUP_REMOVED lines=56> */
.L_x_11173:
        /* <DEDUP_REMOVED lines=141> */
.L_x_11177:
[----:B------:R-:W-:Y:S05]  /*3190*/  BSYNC.RECONVERGENT B0 ;  /* 0x0000000000007941 */ /* 0x000fea0003800200 */
.L_x_11176:
        /* <DEDUP_REMOVED lines=147> */
.L_x_11179:
[----:B------:R-:W-:Y:S05]  /*3ad0*/  BSYNC.RECONVERGENT B0 ;  /* 0x0000000000007941 */ /* 0x000fea0003800200 */
.L_x_11178:
[----:B------:R-:W3:Y:S02]  /*3ae0*/  LD.E R3, desc[UR4][R84.64+0xd0] ;  /* 0x0000d00454037980 */ /* 0x000ee4000c101900 */
[----:B---3--:R-:W-:Y:S05]  /*3af0*/  IMAD.U32 R3, R3, -0x20, RZ ;  /* 0xffffffe003037824 */ /* 0x008fea00078e00ff */
[C---:B------:R-:W-:Y:S02]  /*3b00*/  LEA R32, P1, R3.reuse, R32, 0x1 ;  /* 0x0000002003207211 */ /* 0x040fe400078208ff */
[C---:B------:R-:W-:Y:S02]  /*3b10*/  LEA R68, P0, R3.reuse, R68, 0x1 ;  /* 0x0000004403447211 */ /* 0x040fe400078008ff */
[C---:B------:R-:W-:Y:S02]  /*3b20*/  LEA.HI.X.SX32 R33, R3.reuse, R33, 0x1, P1 ;  /* 0x0000002103217211 */ /* 0x040fe400008f0eff */
[----:B------:R-:W-:Y:S01]  /*3b30*/  LEA.HI.X.SX32 R69, R3, R69, 0x1, P0 ;  /* 0x0000004503457211 */ /* 0x000fe200000f0eff */
[----:B------:R-:W-:Y:S05]  /*3b40*/  BRA `(.L_x_11174) ;  /* 0x0000002000307947 */ /* 0x000fea0003800000 */
.L_x_11175:
        /* <DEDUP_REMOVED lines=258> */
.L_x_11181:
[----:B------:R-:W-:Y:S05]  /*4b70*/  BSYNC.RECONVERGENT B0 ;  /* 0x0000000000007941 */ /* 0x000fea0003800200 */
.L_x_11180:
        /* <DEDUP_REMOVED lines=258> */
.L_x_11183:
[----:B------:R-:W-:Y:S05]  /*5ba0*/  BSYNC.RECONVERGENT B0 ;  /* 0x0000000000007941 */ /* 0x000fea0003800200 */
.L_x_11182:
[----:B------:R-:W3:Y:S02]  /*5bb0*/  LD.E R3, desc[UR4][R84.64+0xd0] ;  /* 0x0000d00454037980 */ /* 0x000ee4000c101900 */
[----:B---3--:R-:W-:Y:S05]  /*5bc0*/  IMAD.U32 R3, R3, -0x20, RZ ;  /* 0xffffffe003037824 */ /* 0x008fea00078e00ff */
[C---:B------:R-:W-:Y:S02]  /*5bd0*/  LEA R100, P1, R3.reuse, R100, 0x1 ;  /* 0x0000006403647211 */ /* 0x040fe400078208ff */
[C---:B------:R-:W-:Y:S02]  /*5be0*/  LEA R98, P0, R3.reuse, R98, 0x1 ;  /* 0x0000006203627211 */ /* 0x040fe400078008ff */
[C---:B------:R-:W-:Y:S02]  /*5bf0*/  LEA.HI.X.SX32 R101, R3.reuse, R101, 0x1, P1 ;  /* 0x0000006503657211 */ /* 0x040fe400008f0eff */
[----:B------:R-:W-:Y:S09]  /*5c00*/  LEA.HI.X.SX32 R99, R3, R99, 0x1, P0 ;  /* 0x0000006303637211 */ /* 0x000ff200000f0eff */
.L_x_11174:
[----:B------:R-:W-:Y:S05]  /*5c10*/  BSYNC.RECONVERGENT B1 ;  /* 0x0000000000017941 */ /* 0x000fea0003800200 */
.L_x_11172:
        /* <DEDUP_REMOVED lines=103> */
.L_x_11185:
[----:B------:R-:W-:Y:S05]  /*6290*/  BSYNC.RECONVERGENT B0 ;  /* 0x0000000000007941 */ /* 0x000fea0003800200 */
.L_x_11184:
[----:B------:R-:W-:Y:S05]  /*62a0*/  @P3 BRA `(.L_x_11186) ;  /* 0xffffffc000a43947 */ /* 0x000fea000383ffff */
.L_x_11171:
        /* <DEDUP_REMOVED lines=18> */
.L_x_11190:
[----:B------:R-:W-:Y:S05]  /*63d0*/  BSYNC.RECONVERGENT B0 ;  /* 0x0000000000007941 */ /* 0x000fea0003800200 */
.L_x_11189:
        /* <DEDUP_REMOVED lines=10> */
.L_x_11188:
        /* <DEDUP_REMOVED lines=79> */
.L_x_11196:
[----:B------:R-:W-:Y:S05]  /*6970*/  BSYNC.RECONVERGENT B0 ;  /* 0x0000000000007941 */ /* 0x000fea0003800200 */
.L_x_11195:
        /* <DEDUP_REMOVED lines=42> */
.L_x_11198:
[----:B------:R-:W-:Y:S05]  /*6c20*/  BSYNC.RECONVERGENT B0 ;  /* 0x0000000000007941 */ /* 0x000fea0003800200 */
.L_x_11197:
        /* <DEDUP_REMOVED lines=44> */
.L_x_11200:
[----:B------:R-:W-:Y:S05]  /*6ef0*/  BSYNC.RECONVERGENT B0 ;  /* 0x0000000000007941 */ /* 0x000fea0003800200 */
.L_x_11199:
[----:B-----5:R4:W-:Y:S02]  /*6f00*/  STS.128 [R71+0x2000], R8 ;  /* 0x0020000847007388 */ /* 0x0209e40000000c00 */
.L_x_11194:
[----:B------:R-:W-:Y:S05]  /*6f10*/  BSYNC.RECONVERGENT B1 ;  /* 0x0000000000017941 */ /* 0x000fea0003800200 */
.L_x_11193:
        /* <DEDUP_REMOVED lines=57> */
.L_x_11202:
[----:B------:R-:W-:Y:S05]  /*72b0*/  BSYNC.RECONVERGENT B0 ;  /* 0x0000000000007941 */ /* 0x000fea0003800200 */
.L_x_11201:
        /* <DEDUP_REMOVED lines=51> */
.L_x_11204:
[----:B------:R-:W-:Y:S05]  /*75f0*/  BSYNC.RECONVERGENT B0 ;  /* 0x0000000000007941 */ /* 0x000fea0003800200 */
.L_x_11203:
        /* <DEDUP_REMOVED lines=55> */
.L_x_11206:
[----:B------:R-:W-:Y:S05]  /*7970*/  BSYNC.RECONVERGENT B0 ;  /* 0x0000000000007941 */ /* 0x000fea0003800200 */
.L_x_11205:
[----:B-----5:R1:W-:Y:S01]  /*7980*/  STS.128 [R71+0x2800], R4 ;  /* 0x0028000447007388 */ /* 0x0203e20000000c00 */
[----:B------:R-:W-:Y:S05]  /*7990*/  BRA `(.L_x_11191) ;  /* 0x0000002000147947 */ /* 0x000fea0003800000 */
.L_x_11192:
        /* <DEDUP_REMOVED lines=90> */
.L_x_11210:
[----:B------:R-:W-:Y:S05]  /*7f40*/  BSYNC.RECONVERGENT B0 ;  /* 0x0000000000007941 */ /* 0x000fea0003800200 */
.L_x_11209:
        /* <DEDUP_REMOVED lines=80> */
.L_x_11212:
[----:B------:R-:W-:Y:S05]  /*8450*/  BSYNC.RECONVERGENT B0 ;  /* 0x0000000000007941 */ /* 0x000fea0003800200 */
.L_x_11211:
        /* <DEDUP_REMOVED lines=83> */
.L_x_11214:
[----:B------:R-:W-:Y:S05]  /*8990*/  BSYNC.RECONVERGENT B0 ;  /* 0x0000000000007941 */ /* 0x000fea0003800200 */
.L_x_11213:
[----:B-----5:R3:W-:Y:S02]  /*89a0*/  STS.128 [R71+0x2000], R16 ;  /* 0x0020001047007388 */ /* 0x0207e40000000c00 */
.L_x_11208:
[----:B------:R-:W-:Y:S05]  /*89b0*/  BSYNC.RECONVERGENT B1 ;  /* 0x0000000000017941 */ /* 0x000fea0003800200 */
.L_x_11207:
        /* <DEDUP_REMOVED lines=89> */
.L_x_11216:
[----:B------:R-:W-:Y:S05]  /*8f50*/  BSYNC.RECONVERGENT B0 ;  /* 0x0000000000007941 */ /* 0x000fea0003800200 */
.L_x_11215:
        /* <DEDUP_REMOVED lines=82> */
.L_x_11218:
[----:B------:R-:W-:Y:S05]  /*9480*/  BSYNC.RECONVERGENT B0 ;  /* 0x0000000000007941 */ /* 0x000fea0003800200 */
.L_x_11217:
        /* <DEDUP_REMOVED lines=84> */
.L_x_11220:
[----:B------:R-:W-:Y:S05]  /*99d0*/  BSYNC.RECONVERGENT B0 ;  /* 0x0000000000007941 */ /* 0x000fea0003800200 */
.L_x_11219:
[----:B-----5:R1:W-:Y:S02]  /*99e0*/  STS.128 [R71+0x2800], R4 ;  /* 0x0028000447007388 */ /* 0x0203e40000000c00 */
.L_x_11191:
[----:B------:R-:W-:Y:S05]  /*99f0*/  BSYNC.RECONVERGENT B2 ;  /* 0x0000000000027941 */ /* 0x000fea0003800200 */
.L_x_11187:
[----:B---3--:R-:W-:-:S04]  /*9a00*/  IADD3 R3, PT, PT, R81, -R70, RZ ;  /* 0x8000004651037210 */ /* 0x008fc80007ffe0ff */
[-C--:B------:R-:W-:Y:S02]  /*9a10*/  ISETP.GE.AND P0, PT, R36, R3.reuse, PT ;  /* 0x000000032400720c */ /* 0x080fe40003f06270 */
[----:B------:R-:W-:-:S11]  /*9a20*/  ISETP.GE.AND P2, PT, R118, R3, PT ;  /* 0x000000037600720c */ /* 0x000fd60003f46270 */
[C---:B-1----:R-:W-:Y:S02]  /*9a30*/  @!P0 LEA R4, P1, R137.reuse, R140, 0x1 ;  /* 0x0000008c89048211 */ /* 0x042fe400078208ff */
[----:B------:R-:W-:Y:S01]  /*9a40*/  @!PT LDS RZ, [RZ] ;  /* 0x00000000fffff984 */ /* 0x000fe20000000800 */
[----:B------:R-:W-:Y:S01]  /*9a50*/  @!PT LDS RZ, [RZ] ;  /* 0x00000000fffff984 */ /* 0x000fe20000000800 */
[----:B------:R-:W-:Y:S01]  /*9a60*/  @!PT LDS RZ, [RZ] ;  /* 0x00000000fffff984 */ /* 0x000fe20000000800 */
[----:B------:R-:W-:Y:S02]  /*9a70*/  @!P2 LDGSTS.E.BYPASS.LTC128B.128 [R71+0x3000], desc[UR4][R140.64] ;  /* 0x030000008c47afae */ /* 0x000fe4000b981a04 */
[----:B------:R-:W-:Y:S02]  /*9a80*/  @!P0 LEA.HI.X R5, R137, R141, R138, 0x1, P1 ;  /* 0x0000008d89058211 */ /* 0x000fe400008f0c8a */
[----:B------:R-:W-:Y:S01]  /*9a90*/  @!P2 LDGSTS.E.BYPASS.LTC128B.128 [R71+0x4000], desc[UR4][R140.64+0x40] ;  /* 0x040000408c47afae */ /* 0x000fe2000b981a04 */
[----:B------:R-:W-:-:S03]  /*9aa0*/  ISETP.GE.AND P1, PT, R36, R3, PT ;  /* 0x000000032400720c */ /* 0x000fc60003f26270 */
[----:B------:R-:W-:Y:S04]  /*9ab0*/  @!P2 LDGSTS.E.BYPASS.LTC128B.128 [R71+0x5000], desc[UR4][R140.64+0x80] ;  /* 0x050000808c47afae */ /* 0x000fe8000b981a04 */
[----:B------:R-:W-:Y:S04]  /*9ac0*/  @!P0 LDGSTS.E.BYPASS.LTC128B.128 [R71+0x3800], desc[UR4][R4.64] ;  /* 0x0380000004478fae */ /* 0x000fe8000b981a04 */
[----:B------:R-:W-:Y:S04]  /*9ad0*/  @!P0 LDGSTS.E.BYPASS.LTC128B.128 [R71+0x4800], desc[UR4][R4.64+0x40] ;  /* 0x0480004004478fae */ /* 0x000fe8000b981a04 */
[----:B------:R1:W-:Y:S01]  /*9ae0*/  @!P0 LDGSTS.E.BYPASS.LTC128B.128 [R71+0x5800], desc[UR4][R4.64+0x80] ;  /* 0x0580008004478fae */ /* 0x0003e2000b981a04 */
[----:B----4-:R-:W-:-:S03]  /*9af0*/  @!P1 LEA R8, P0, R88, R142, 0x1 ;  /* 0x0000008e58089211 */ /* 0x010fc600078008ff */
[----:B------:R-:W0:Y:S01]  /*9b00*/  LDGDEPBAR ;  /* 0x00000000000079af */ /* 0x000e220000000000 */
[----:B------:R-:W-:-:S03]  /*9b10*/  @!P1 LEA.HI.X R9, R88, R143, R91, 0x1, P0 ;  /* 0x0000008f58099211 */ /* 0x000fc600000f0c5b */
[----:B------:R-:W3:Y:S04]  /*9b20*/  LD.E R82, desc[UR4][R84.64+0x184] ;  /* 0x0001840454527980 */ /* 0x000ee8000c101900 */
[----:B------:R-:W4:Y:S01]  /*9b30*/  LD.E R68, desc[UR4][R84.64+0x188] ;  /* 0x0001880454447980 */ /* 0x000f22000c101900 */
        /* <DEDUP_REMOVED lines=22> */
[C---:B------:R-:W-:Y:S01]  /*9ca0*/  IMAD.SHL.U32 R133, R92.reuse, 0x10, RZ ;  /* 0x000000105c857824 */ /* 0x040fe200078e00ff */
[----:B------:R-:W-:Y:S01]  /*9cb0*/  SHF.L.U32 R83, R92, 0x5, RZ ;  /* 0x000000055c537819 */ /* 0x000fe200000006ff */
[----:B------:R-:W0:Y:S01]  /*9cc0*/  LDGDEPBAR ;  /* 0x00000000000079af */ /* 0x000e220000000000 */
[----:B------:R-:W-:Y:S01]  /*9cd0*/  LOP3.LUT R0, R96, 0x8, RZ, 0xc0, !PT ;  /* 0x0000000860007812 */ /* 0x000fe200078ec0ff */
[----:B------:R-:W-:Y:S01]  /*9ce0*/  BSSY.RECONVERGENT B1, `(.L_x_11221) ;  /* 0x0000107000017945 */ /* 0x000fe20003800200 */
[----:B-1----:R-:W-:-:S02]  /*9cf0*/  LOP3.LUT R5, R83, 0xc0, RZ, 0xc0, !PT ;  /* 0x000000c053057812 */ /* 0x002fc400078ec0ff */
[----:B------:R-:W-:Y:S02]  /*9d00*/  LOP3.LUT R4, R133, 0x3e00, RZ, 0xc0, !PT ;  /* 0x00003e0085047812 */ /* 0x000fe400078ec0ff */
[--C-:B-----5:R-:W-:Y:S02]  /*9d10*/  LOP3.LUT R7, R0, 0xc0, R83.reuse, 0xf8, !PT ;  /* 0x000000c000077812 */ /* 0x120fe400078ef853 */
[----:B------:R-:W-:Y:S02]  /*9d20*/  LOP3.LUT R5, R5, 0x8, R92, 0xf8, !PT ;  /* 0x0000000805057812 */ /* 0x000fe400078ef85c */
[----:B------:R-:W-:Y:S02]  /*9d30*/  LOP3.LUT R2, R133, 0x100, RZ, 0xc0, !PT ;  /* 0x0000010085027812 */ /* 0x000fe400078ec0ff */
[----:B------:R-:W-:Y:S02]  /*9d40*/  LOP3.LUT R4, R4, 0x20, R83, 0xf8, !PT ;  /* 0x0000002004047812 */ /* 0x000fe400078ef853 */
[----:B------:R-:W-:-:S02]  /*9d50*/  LOP3.LUT R0, R7, 0x18, R80, 0x78, !PT ;  /* 0x0000001807007812 */ /* 0x000fc400078e7850 */
[----:B------:R-:W-:Y:S02]  /*9d60*/  LOP3.LUT R80, R5, 0x18, R80, 0x78, !PT ;  /* 0x0000001805507812 */ /* 0x000fe400078e7850 */
[--C-:B------:R-:W-:Y:S02]  /*9d70*/  LOP3.LUT R5, R2, 0x20, R83.reuse, 0xf8, !PT ;  /* 0x0000002002057812 */ /* 0x100fe400078ef853 */
[----:B------:R-:W-:Y:S02]  /*9d80*/  LOP3.LUT R7, R4, 0x100, R83, 0xf8, !PT ;  /* 0x0000010004077812 */ /* 0x000fe400078ef853 */
[----:B------:R-:W-:Y:S02]  /*9d90*/  LOP3.LUT R2, R5, R80, RZ, 0xfc, !PT ;  /* 0x0000005005027212 */ /* 0x000fe400078efcff */
[----:B------:R-:W-:Y:S02]  /*9da0*/  LOP3.LUT R132, R7, R0, RZ, 0xfc, !PT ;  /* 0x0000000007847212 */ /* 0x000fe400078efcff */
[----:B------:R-:W-:Y:S01]  /*9db0*/  LOP3.LUT P0, R95, R92, 0x4, RZ, 0xc0, !PT ;  /* 0x000000045c5f7812 */ /* 0x000fe2000780c0ff */
[----:B------:R-:W-:Y:S01]  /*9dc0*/  IMAD R2, R2, 0x2, R87 ;  /* 0x0000000202027824 */ /* 0x000fe200078e0257 */
[----:B------:R-:W-:-:S02]  /*9dd0*/  LEA R132, R132, R87, 0x1 ;  /* 0x0000005784847211 */ /* 0x000fc400078e08ff */
[----:B------:R-:W-:Y:S02]  /*9de0*/  MOV R93, 0x20 ;  /* 0x00000020005d7802 */ /* 0x000fe40000000f00 */
[----:B------:R-:W-:Y:S02]  /*9df0*/  LDSM.16.M88.4 R16, [R2+0x3000] ;  /* 0x003000000210783b */ /* 0x000fe40000000200 */
[----:B------:R-:W-:Y:S02]  /*9e00*/  SEL R69, R93, 0xffffffe0, !P0 ;  /* 0xffffffe05d457807 */ /* 0x000fe40004000000 */
[----:B------:R-:W1:Y:S01]  /*9e10*/  LDSM.16.M88.4 R56, [R132] ;  /* 0x000000008438783b */ /* 0x000e620000000200 */
[----:B------:R-:W-:Y:S02]  /*9e20*/  ISETP.GT.AND P0, PT, R94, R139, PT ;  /* 0x0000008b5e00720c */ /* 0x000fe40003f04270 */
[----:B------:R-:W-:Y:S01]  /*9e30*/  IMAD.IADD R86, R132, 0x1, R69 ;  /* 0x0000000184567824 */ /* 0x000fe200078e0245 */
[----:B------:R-:W-:Y:S01]  /*9e40*/  IADD3 R80, PT, PT, R2, R69, RZ ;  /* 0x0000004502507210 */ /* 0x000fe20007ffe0ff */
[----:B------:R-:W-:Y:S04]  /*9e50*/  LDSM.16.M88.4 R52, [R132+0x1000] ;  /* 0x001000008434783b */ /* 0x000fe80000000200 */
[----:B------:R-:W-:Y:S04]  /*9e60*/  LDSM.16.M88.4 R104, [R86] ;  /* 0x000000005668783b */ /* 0x000fe80000000200 */
[----:B------:R-:W1:Y:S04]  /*9e70*/  LDSM.16.M88.4 R12, [R80+0x3000] ;  /* 0x00300000500c783b */ /* 0x000e680000000200 */
[----:B--2---:R-:W-:Y:S04]  /*9e80*/  LDSM.16.M88.4 R8, [R2+0x4000] ;  /* 0x004000000208783b */ /* 0x004fe80000000200 */
[----:B------:R-:W2:Y:S04]  /*9e90*/  LDSM.16.M88.4 R40, [R2+0x3400] ;  /* 0x003400000228783b */ /* 0x000ea80000000200 */
[----:B------:R-:W-:Y:S04]  /*9ea0*/  LDSM.16.M88.4 R36, [R86+0x1000] ;  /* 0x001000005624783b */ /* 0x000fe80000000200 */
[----:B------:R-:W2:Y:S04]  /*9eb0*/  LDSM.16.M88.4 R44, [R80+0x4000] ;  /* 0x00400000502c783b */ /* 0x000ea80000000200 */
[----:B------:R-:W2:Y:S04]  /*9ec0*/  LDSM.16.M88.4 R120, [R80+0x3400] ;  /* 0x003400005078783b */ /* 0x000ea80000000200 */
[----:B------:R-:W2:Y:S01]  /*9ed0*/  LDSM.16.M88.4 R64, [R2+0x3800] ;  /* 0x003800000240783b */ /* 0x000ea20000000200 */
[C---:B-1----:R-:W-:Y:S03]  /*9ee0*/  HMMA.16816.F32.BF16 R4, R56.reuse, R16, RZ ;  /* 0x000000103804723c */ /* 0x042fe600000418ff */
[----:B------:R-:W-:Y:S04]  /*9ef0*/  LDSM.16.M88.4 R24, [R132+0x2000] ;  /* 0x002000008418783b */ /* 0x000fe80000000200 */
[----:B------:R-:W1:Y:S01]  /*9f00*/  LDSM.16.M88.4 R108, [R2+0x5000] ;  /* 0x00500000026c783b */ /* 0x000e620000000200 */
[----:B------:R-:W-:Y:S03]  /*9f10*/  HMMA.16816.F32.BF16 R16, R56, R18, RZ ;  /* 0x000000123810723c */ /* 0x000fe600000418ff */
[----:B------:R-:W1:Y:S04]  /*9f20*/  LDSM.16.M88.4 R20, [R2+0x3c00] ;  /* 0x003c00000214783b */ /* 0x000e680000000200 */
[----:B------:R-:W1:Y:S04]  /*9f30*/  LDSM.16.M88.4 R112, [R2+0x4400] ;  /* 0x004400000270783b */ /* 0x000e680000000200 */
[----:B------:R-:W-:Y:S01]  /*9f40*/  LDSM.16.M88.4 R76, [R80+0x3c00] ;  /* 0x003c0000504c783b */ /* 0x000fe20000000200 */
[C---:B------:R-:W-:Y:S03]  /*9f50*/  HMMA.16816.F32.BF16 R4, R104.reuse, R12, R4 ;  /* 0x0000000c6804723c */ /* 0x040fe60000041804 */
[----:B------:R-:W-:Y:S04]  /*9f60*/  LDSM.16.M88.4 R32, [R80+0x4400] ;  /* 0x004400005020783b */ /* 0x000fe80000000200 */
[----:B------:R-:W-:Y:S01]  /*9f70*/  LDSM.16.M88.4 R100, [R80+0x3800] ;  /* 0x003800005064783b */ /* 0x000fe20000000200 */
[----:B------:R-:W-:Y:S03]  /*9f80*/  HMMA.16816.F32.BF16 R16, R104, R14, R16 ;  /* 0x0000000e6810723c */ /* 0x000fe60000041810 */
[----:B------:R-:W-:Y:S04]  /*9f90*/  LDSM.16.M88.4 R12, [R86+0x2000] ;  /* 0x00200000560c783b */ /* 0x000fe80000000200 */
[----:B------:R-:W-:Y:S01]  /*9fa0*/  LDSM.16.M88.4 R48, [R2+0x4800] ;  /* 0x004800000230783b */ /* 0x000fe20000000200 */
[----:B--2---:R-:W-:Y:S08]  /*9fb0*/  HMMA.16816.F32.BF16 R28, R56, R40, RZ ;  /* 0x00000028381c723c */ /* 0x004ff000000418ff */
        /* <DEDUP_REMOVED lines=22> */
[----:B------:R-:W4:Y:S07]  /*a120*/  LDSM.16.M88.4 R76, [R80+0x4800] ;  /* 0x00480000504c783b */ /* 0x000f2e0000000200 */
[----:B------:R-:W-:Y:S08]  /*a130*/  HMMA.16816.F32.BF16 R28, R36, R32, R28 ;  /* 0x00000020241c723c */ /* 0x000ff0000004181c */
[C---:B------:R-:W-:Y:S08]  /*a140*/  HMMA.16816.F32.BF16 R72, R104.reuse, R100, R72 ;  /* 0x000000646848723c */ /* 0x040ff00000041848 */
[----:B------:R-:W-:Y:S08]  /*a150*/  HMMA.16816.F32.BF16 R64, R104, R102, R64 ;  /* 0x000000666840723c */ /* 0x000ff00000041840 */
[----:B------:R-:W-:Y:S01]  /*a160*/  HMMA.16816.F32.BF16 R16, R12, R10, R16 ;  /* 0x0000000a0c10723c */ /* 0x000fe20000041810 */
[----:B------:R-:W4:Y:S04]  /*a170*/  LDSM.16.M88.4 R8, [R2+0x5800] ;  /* 0x005800000208783b */ /* 0x000f280000000200 */
[-C--:B---3--:R-:W-:Y:S01]  /*a180*/  FMUL.FTZ R4, R4, R3.reuse ;  /* 0x0000000304047220 */ /* 0x088fe20000410000 */
[----:B------:R-:W-:-:S02]  /*a190*/  FMUL.FTZ R5, R5, R3 ;  /* 0x0000000305057220 */ /* 0x000fc40000410000 */
[----:B------:R-:W-:Y:S05]  /*a1a0*/  HMMA.16816.F32.BF16 R60, R52, R44, R60 ;  /* 0x0000002c343c723c */ /* 0x000fea000004183c */
[-C--:B------:R-:W-:Y:S01]  /*a1b0*/  FMUL.FTZ R44, R6, R3.reuse ;  /* 0x00000003062c7220 */ /* 0x080fe20000410000 */
[----:B------:R-:W-:-:S05]  /*a1c0*/  FMUL.FTZ R45, R7, R3 ;  /* 0x00000003072d7220 */ /* 0x000fca0000410000 */
[----:B------:R-:W3:Y:S01]  /*a1d0*/  MUFU.TANH R44, R44 ;  /* 0x0000002c002c7308 */ /* 0x000ee20000002400 */
[----:B-1----:R-:W-:Y:S05]  /*a1e0*/  HMMA.16816.F32.BF16 R28, R24, R20, R28 ;  /* 0x00000014181c723c */ /* 0x002fea000004181c */
[-C--:B------:R-:W-:Y:S01]  /*a1f0*/  FMUL.FTZ R16, R16, R3.reuse ;  /* 0x0000000310107220 */ /* 0x080fe20000410000 */
[-C--:B------:R-:W-:Y:S01]  /*a200*/  FMUL.FTZ R17, R17, R3.reuse ;  /* 0x0000000311117220 */ /* 0x080fe20000410000 */
[----:B------:R-:W1:Y:S01]  /*a210*/  MUFU.TANH R20, R4 ;  /* 0x0000000400147308 */ /* 0x000e620000002400 */
[----:B------:R-:W-:Y:S01]  /*a220*/  HMMA.16816.F32.BF16 R112, R36, R34, R112 ;  /* 0x000000222470723c */ /* 0x000fe20000041870 */
[----:B------:R-:W-:Y:S06]  /*a230*/  LDSM.16.M88.4 R32, [R80+0x5800] ;  /* 0x005800005020783b */ /* 0x000fec0000000200 */
[----:B------:R2:W1:Y:S01]  /*a240*/  MUFU.TANH R21, R5 ;  /* 0x0000000500157308 */ /* 0x0004620000002400 */
[C---:B------:R-:W-:Y:S07]  /*a250*/  HMMA.16816.F32.BF16 R72, R52.reuse, R48, R72 ;  /* 0x000000303448723c */ /* 0x040fee0000041848 */
[----:B------:R-:W1:Y:S01]  /*a260*/  MUFU.TANH R45, R45 ;  /* 0x0000002d002d7308 */ /* 0x000e620000002400 */
[----:B------:R-:W-:Y:S01]  /*a270*/  HMMA.16816.F32.BF16 R64, R52, R50, R64 ;  /* 0x000000323440723c */ /* 0x000fe20000041840 */
[----:B--2---:R-:W2:Y:S07]  /*a280*/  LDSM.16.M88.4 R4, [R80+0x4c00] ;  /* 0x004c00005004783b */ /* 0x004eae0000000200 */
[----:B------:R-:W-:Y:S01]  /*a290*/  HMMA.16816.F32.BF16 R28, R12, R40, R28 ;  /* 0x000000280c1c723c */ /* 0x000fe2000004181c */
[----:B------:R-:W1:Y:S07]  /*a2a0*/  MUFU.TANH R40, R16 ;  /* 0x0000001000287308 */ /* 0x000e6e0000002400 */
[----:B------:R-:W-:Y:S01]  /*a2b0*/  HMMA.16816.F32.BF16 R112, R24, R22, R112 ;  /* 0x000000161870723c */ /* 0x000fe20000041870 */
[----:B------:R3:W1:Y:S04]  /*a2c0*/  MUFU.TANH R41, R17 ;  /* 0x0000001100297308 */ /* 0x0006680000002400 */
[-C--:B------:R-:W-:Y:S01]  /*a2d0*/  FMUL.FTZ R22, R18, R3.reuse ;  /* 0x0000000312167220 */ /* 0x080fe20000410000 */
[----:B------:R-:W-:-:S02]  /*a2e0*/  FMUL.FTZ R23, R19, R3 ;  /* 0x0000000313177220 */ /* 0x000fc40000410000 */
[C---:B----4-:R-:W-:Y:S03]  /*a2f0*/  HMMA.16816.F32.BF16 R72, R36.reuse, R76, R72 ;  /* 0x0000004c2448723c */ /* 0x050fe60000041848 */
[----:B------:R-:W4:Y:S02]  /*a300*/  MUFU.TANH R22, R22 ;  /* 0x0000001600167308 */ /* 0x000f240000002400 */
[-C--:B------:R-:W-:Y:S01]  /*a310*/  FMUL.FTZ R28, R28, R3.reuse ;  /* 0x000000031c1c7220 */ /* 0x080fe20000410000 */
[-C--:B------:R-:W-:Y:S01]  /*a320*/  FMUL.FTZ R29, R29, R3.reuse ;  /* 0x000000031d1d7220 */ /* 0x080fe20000410000 */
[----:B------:R-:W-:Y:S01]  /*a330*/  FMUL.FTZ R30, R30, R3 ;  /* 0x000000031e1e7220 */ /* 0x000fe20000410000 */
[----:B------:R-:W-:Y:S03]  /*a340*/  HMMA.16816.F32.BF16 R64, R36, R78, R64 ;  /* 0x0000004e2440723c */ /* 0x000fe60000041840 */
[----:B------:R-:W1:Y:S01]  /*a350*/  MUFU.TANH R23, R23 ;  /* 0x0000001700177308 */ /* 0x000e620000002400 */
[----:B---3--:R-:W3:Y:S04]  /*a360*/  LDSM.16.M88.4 R16, [R2+0x5c00] ;  /* 0x005c00000210783b */ /* 0x008ee80000000200 */
[----:B------:R-:W-:Y:S03]  /*a370*/  HMMA.16816.F32.BF16 R56, R52, R46, R56 ;  /* 0x0000002e3438723c */ /* 0x000fe60000041838 */
[----:B------:R-:W1:Y:S05]  /*a380*/  MUFU.TANH R28, R28 ;  /* 0x0000001c001c7308 */ /* 0x000e6a0000002400 */
[C---:B------:R-:W-:Y:S03]  /*a390*/  HMMA.16816.F32.BF16 R72, R24.reuse, R8, R72 ;  /* 0x000000081848723c */ /* 0x040fe60000041848 */
[----:B------:R-:W1:Y:S05]  /*a3a0*/  MUFU.TANH R29, R29 ;  /* 0x0000001d001d7308 */ /* 0x000e6a0000002400 */
[----:B------:R-:W-:Y:S01]  /*a3b0*/  HMMA.16816.F32.BF16 R64, R24, R10, R64 ;  /* 0x0000000a1840723c */ /* 0x000fe20000041840 */
[----:B------:R-:W4:Y:S02]  /*a3c0*/  LDSM.16.M88.4 R8, [R80+0x5c00] ;  /* 0x005c00005008783b */ /* 0x000f240000000200 */
[----:B------:R-:W1:Y:S01]  /*a3d0*/  MUFU.TANH R30, R30 ;  /* 0x0000001e001e7308 */ /* 0x000e620000002400 */
[----:B------:R-:W-:-:S04]  /*a3e0*/  DEPBAR.LE SB0, 0x0 ;  /* 0x000080000000791a */ /* 0x000fc80000000000 */
[----:B--2---:R-:W-:Y:S05]  /*a3f0*/  HMMA.16816.F32.BF16 R60, R36, R4, R60 ;  /* 0x00000004243c723c */ /* 0x004fea000004183c */
[----:B------:R-:W-:-:S06]  /*a400*/  FMUL.FTZ R4, R31, R3 ;  /* 0x000000031f047220 */ /* 0x000fcc0000410000 */
[----:B------:R-:W2:Y:S01]  /*a410*/  MUFU.TANH R4, R4 ;  /* 0x0000000400047308 */ /* 0x000ea20000002400 */
[----:B------:R-:W-:Y:S08]  /*a420*/  HMMA.16816.F32.BF16 R56, R36, R6, R56 ;  /* 0x000000062438723c */ /* 0x000ff00000041838 */
[----:B------:R-:W-:Y:S08]  /*a430*/  HMMA.16816.F32.BF16 R112, R12, R42, R112 ;  /* 0x0000002a0c70723c */ /* 0x000ff00000041870 */
[C---:B---3--:R-:W-:Y:S08]  /*a440*/  HMMA.16816.F32.BF16 R60, R24.reuse, R16, R60 ;  /* 0x00000010183c723c */ /* 0x048ff0000004183c */
[----:B------:R-:W-:Y:S03]  /*a450*/  HMMA.16816.F32.BF16 R56, R24, R18, R56 ;  /* 0x000000121838723c */ /* 0x000fe60000041838 */
[-C--:B------:R-:W-:Y:S01]  /*a460*/  FMUL.FTZ R5, R112, R3.reuse ;  /* 0x0000000370057220 */ /* 0x080fe20000410000 */
[-C--:B------:R-:W-:Y:S01]  /*a470*/  FMUL.FTZ R31, R113, R3.reuse ;  /* 0x00000003711f7220 */ /* 0x080fe20000410000 */
[----:B------:R-:W-:-:S03]  /*a480*/  FMUL.FTZ R6, R115, R3 ;  /* 0x0000000373067220 */ /* 0x000fc60000410000 */
[C---:B------:R-:W-:Y:S05]  /*a490*/  HMMA.16816.F32.BF16 R72, R12.reuse, R32, R72 ;  /* 0x000000200c48723c */ /* 0x040fea0000041848 */
[----:B------:R-:W-:Y:S01]  /*a4a0*/  FMUL.FTZ R32, R114, R3 ;  /* 0x0000000372207220 */ /* 0x000fe20000410000 */
[----:B------:R-:W3:Y:S02]  /*a4b0*/  MUFU.TANH R5, R5 ;  /* 0x0000000500057308 */ /* 0x000ee40000002400 */
[C---:B------:R-:W-:Y:S06]  /*a4c0*/  HMMA.16816.F32.BF16 R64, R12.reuse, R34, R64 ;  /* 0x000000220c40723c */ /* 0x040fec0000041840 */
[----:B------:R-:W1:Y:S02]  /*a4d0*/  MUFU.TANH R31, R31 ;  /* 0x0000001f001f7308 */ /* 0x000e640000002400 */
[----:B----4-:R-:W-:Y:S03]  /*a4e0*/  HMMA.16816.F32.BF16 R60, R12, R8, R60 ;  /* 0x000000080c3c723c */ /* 0x010fe6000004183c */
[----:B------:R-:W-:-:S03]  /*a4f0*/  LOP3.LUT R9, R96, 0x1f0, RZ, 0xc0, !PT ;  /* 0x000001f060097812 */ /* 0x000fc600078ec0ff */
[----:B------:R-:W4:Y:S01]  /*a500*/  MUFU.TANH R32, R32 ;  /* 0x0000002000207308 */ /* 0x000f220000002400 */
[-C--:B------:R-:W-:Y:S01]  /*a510*/  FMUL.FTZ R7, R72, R3.reuse ;  /* 0x0000000348077220 */ /* 0x080fe20000410000 */
[-C--:B------:R-:W-:Y:S01]  /*a520*/  FMUL.FTZ R16, R73, R3.reuse ;  /* 0x0000000349107220 */ /* 0x080fe20000410000 */
[-C--:B------:R-:W-:Y:S01]  /*a530*/  FMUL.FTZ R33, R74, R3.reuse ;  /* 0x000000034a217220 */ /* 0x080fe20000410000 */
[-C--:B------:R-:W-:Y:S01]  /*a540*/  FMUL.FTZ R18, R75, R3.reuse ;  /* 0x000000034b127220 */ /* 0x080fe20000410000 */
[----:B------:R-:W-:Y:S01]  /*a550*/  LOP3.LUT R154, R9, 0x7, R118, 0xf8, !PT ;  /* 0x00000007099a7812 */ /* 0x000fe200078ef876 */
[----:B------:R-:W-:Y:S03]  /*a560*/  HMMA.16816.F32.BF16 R56, R12, R10, R56 ;  /* 0x0000000a0c38723c */ /* 0x000fe60000041838 */
        /* <DEDUP_REMOVED lines=16> */
[----:B------:R-:W-:Y:S01]  /*a670*/  FMUL.FTZ R42, R59, R3 ;  /* 0x000000033b2a7220 */ /* 0x000fe20000410000 */
[----:B------:R-:W-:-:S03]  /*a680*/  IADD3 R3, PT, PT, R68, R81, -R146 ;  /* 0x0000005144037210 */ /* 0x000fc60007ffe892 */
[----:B------:R-:W1:Y:S01]  /*a690*/  MUFU.TANH R33, R33 ;  /* 0x0000002100217308 */ /* 0x000e620000002400 */
[C---:B------:R-:W-:Y:S01]  /*a6a0*/  IADD3 R148, PT, PT, R154.reuse, R3, RZ ;  /* 0x000000039a947210 */ /* 0x040fe20007ffe0ff */
[----:B------:R-:W-:-:S03]  /*a6b0*/  IMAD.IADD R154, R154, 0x1, R9 ;  /* 0x000000019a9a7824 */ /* 0x000fc600078e0209 */
[C-C-:B------:R-:W-:Y:S02]  /*a6c0*/  VIADDMNMX R155, R148.reuse, 0x1, R81.reuse, PT ;  /* 0x00000001949b7846 */ /* 0x140fe40003800151 */
[----:B------:R-:W-:Y:S01]  /*a6d0*/  VIMNMX R156, PT, PT, RZ, R154, !PT ;  /* 0x0000009aff9c7248 */ /* 0x000fe20007fe0100 */
[----:B------:R-:W1:Y:S01]  /*a6e0*/  MUFU.TANH R18, R18 ;  /* 0x0000001200127308 */ /* 0x000e620000002400 */
[----:B------:R-:W-:Y:S02]  /*a6f0*/  VIADDMNMX R148, R148, 0x9, R81, PT ;  /* 0x0000000994947846 */ /* 0x000fe40003800151 */
[----:B------:R-:W-:-:S05]  /*a700*/  VIADDMNMX R154, R154, 0x8, RZ, !PT ;  /* 0x000000089a9a7846 */ /* 0x000fca00078001ff */
        /* <DEDUP_REMOVED lines=27> */
.L_x_11224:
        /* <DEDUP_REMOVED lines=60> */
.L_x_11225:
[----:B------:R-:W-:Y:S05]  /*ac80*/  BSYNC.RECONVERGENT B0 ;  /* 0x0000000000007941 */ /* 0x000fea0003800200 */
.L_x_11223:
        /* <DEDUP_REMOVED lines=12> */
.L_x_11222:
[----:B------:R-:W-:Y:S05]  /*ad50*/  BSYNC.RECONVERGENT B1 ;  /* 0x0000000000017941 */ /* 0x000fea0003800200 */
.L_x_11221:
[----:B------:R-:W3:Y:S01]  /*ad60*/  LD.E R123, desc[UR4][R84.64+0xdc] ;  /* 0x0000dc04547b7980 */ /* 0x000ee2000c101900 */
[----:B------:R-:W-:Y:S01]  /*ad70*/  IMAD.SHL.U32 R97, R92, 0x2, RZ ;  /* 0x000000025c617824 */ /* 0x000fe200078e00ff */
[----:B------:R-:W-:Y:S01]  /*ad80*/  LOP3.LUT R0, R0, 0x120, R83, 0xf8, !PT ;  /* 0x0000012000007812 */ /* 0x000fe200078ef853 */
[----:B------:R-:W-:Y:S03]  /*ad90*/  BSSY B2, `(.L_x_11226) ;  /* 0x0000468000027945 */ /* 0x000fe60003800000 */
[----:B------:R-:W-:Y:S01]  /*ada0*/  LOP3.LUT R97, R97, 0x6, RZ, 0xc0, !PT ;  /* 0x0000000661617812 */ /* 0x000fe200078ec0ff */
[----:B------:R-:W-:-:S03]  /*adb0*/  IMAD R0, R0, 0x2, R87 ;  /* 0x0000000200007824 */ /* 0x000fc600078e0257 */
[----:B--2---:R-:W-:Y:S01]  /*adc0*/  LOP3.LUT R47, R70, R97, RZ, 0xfc, !PT ;  /* 0x00000061462f7212 */ /* 0x004fe200078efcff */
[----:B------:R-:W-:Y:S01]  /*add0*/  IMAD.IADD R114, R69, 0x1, R0 ;  /* 0x0000000145727824 */ /* 0x000fe200078e0200 */
[----:B------:R-:W-:Y:S03]  /*ade0*/  LDSM.16.MT88.4 R76, [R0+0x6000] ;  /* 0x00600000004c783b */ /* 0x000fe60000004200 */
[C---:B------:R-:W-:Y:S01]  /*adf0*/  VIADD R3, R47.reuse, 0x1 ;  /* 0x000000012f037836 */ /* 0x040fe20000000000 */
[----:B------:R-:W-:Y:S01]  /*ae00*/  LDSM.16.MT88.4 R60, [R0+0x7000] ;  /* 0x00700000003c783b */ /* 0x000fe20000004200 */
[C---:B------:R-:W-:Y:S02]  /*ae10*/  VIADD R9, R47.reuse, 0x8 ;  /* 0x000000082f097836 */ /* 0x040fe40000000000 */
[----:B------:R-:W-:Y:S01]  /*ae20*/  VIADD R11, R47, 0x9 ;  /* 0x000000092f0b7836 */ /* 0x000fe20000000000 */
[----:B------:R-:W-:Y:S01]  /*ae30*/  ISETP.GE.AND P2, PT, R3, R156, PT ;  /* 0x0000009c0300720c */ /* 0x000fe20003f46270 */
[----:B------:R-:W-:Y:S01]  /*ae40*/  VIADD R13, R47, 0x19 ;  /* 0x000000192f0d7836 */ /* 0x000fe20000000000 */
[----:B------:R-:W-:Y:S01]  /*ae50*/  ISETP.GE.AND P1, PT, R3, R154, PT ;  /* 0x0000009a0300720c */ /* 0x000fe20003f26270 */
[----:B------:R-:W-:Y:S01]  /*ae60*/  LDSM.16.MT88.4 R68, [R114+0x6000] ;  /* 0x006000007244783b */ /* 0x000fe20000004200 */
[----:B------:R-:W-:-:S02]  /*ae70*/  ISETP.GE.AND P3, PT, R9, R156, PT ;  /* 0x0000009c0900720c */ /* 0x000fc40003f66270 */
[----:B------:R-:W-:Y:S01]  /*ae80*/  ISETP.GE.AND P0, PT, R9, R154, PT ;  /* 0x0000009a0900720c */ /* 0x000fe20003f06270 */
[----:B------:R-:W-:Y:S01]  /*ae90*/  LDSM.16.MT88.4 R52, [R114+0x7000] ;  /* 0x007000007234783b */ /* 0x000fe20000004200 */
[CC--:B------:R-:W-:Y:S02]  /*aea0*/  ISETP.GE.AND P5, PT, R3.reuse, R155.reuse, PT ;  /* 0x0000009b0300720c */ /* 0x0c0fe40003fa6270 */
[-C--:B------:R-:W-:Y:S02]  /*aeb0*/  ISETP.GE.AND P6, PT, R3, R148.reuse, PT ;  /* 0x000000940300720c */ /* 0x080fe40003fc6270 */
[----:B-1----:R-:W-:Y:S01]  /*aec0*/  FSEL R3, R21, -INF , P2 ;  /* 0xff80000015037808 */ /* 0x002fe20001000000 */
[----:B------:R-:W-:Y:S01]  /*aed0*/  VIADD R21, R47, 0x21 ;  /* 0x000000212f157836 */ /* 0x000fe20000000000 */
        /* <DEDUP_REMOVED lines=10> */
[----:B------:R-:W-:Y:S02]  /*af80*/  FSEL R37, R22, -INF , !P2 ;  /* 0xff80000016257808 */ /* 0x000fe40005000000 */
[----:B------:R-:W-:Y:S02]  /*af90*/  FSEL R41, R41, -INF , P1 ;  /* 0xff80000029297808 */ /* 0x000fe40000800000 */
[-C--:B------:R-:W-:Y:S02]  /*afa0*/  ISETP.GE.AND P5, PT, R11, R155.reuse, PT ;  /* 0x0000009b0b00720c */ /* 0x080fe40003fa6270 */
[----:B------:R-:W-:Y:S02]  /*afb0*/  FSEL R39, R39, -INF , !P6 ;  /* 0xff80000027277808 */ /* 0x000fe40007000000 */
[C---:B------:R-:W-:Y:S02]  /*afc0*/  ISETP.GE.AND P0, PT, R9.reuse, R156, PT ;  /* 0x0000009c0900720c */ /* 0x040fe40003f06270 */
[----:B------:R-:W-:-:S02]  /*afd0*/  ISETP.GE.AND P4, PT, R9, R155, PT ;  /* 0x0000009b0900720c */ /* 0x000fc40003f86270 */
[C---:B------:R-:W-:Y:S02]  /*afe0*/  ISETP.GE.AND P2, PT, R9.reuse, R154, PT ;  /* 0x0000009a0900720c */ /* 0x040fe40003f46270 */
[-C--:B------:R-:W-:Y:S01]  /*aff0*/  ISETP.GE.AND P1, PT, R9, R148.reuse, PT ;  /* 0x000000940900720c */ /* 0x080fe20003f26270 */
[----:B------:R-:W-:Y:S01]  /*b000*/  VIADD R9, R47, 0x11 ;  /* 0x000000112f097836 */ /* 0x000fe20000000000 */
        /* <DEDUP_REMOVED lines=11> */
[----:B------:R-:W-:Y:S02]  /*b0c0*/  FSEL R27, R27, -INF , !P4 ;  /* 0xff8000001b1b7808 */ /* 0x000fe40006000000 */
[----:B------:R-:W-:Y:S02]  /*b0d0*/  FSEL R9, R9, -INF , !P1 ;  /* 0xff80000009097808 */ /* 0x000fe40004800000 */
[----:B------:R-:W-:Y:S02]  /*b0e0*/  ISETP.GE.AND P1, PT, R11, R154, PT ;  /* 0x0000009a0b00720c */ /* 0x000fe40003f26270 */
[----:B------:R-:W-:Y:S02]  /*b0f0*/  FSEL R19, R29, -INF , P3 ;  /* 0xff8000001d137808 */ /* 0x000fe40001800000 */
[C---:B------:R-:W-:Y:S02]  /*b100*/  ISETP.GE.AND P2, PT, R11.reuse, R156, PT ;  /* 0x0000009c0b00720c */ /* 0x040fe40003f46270 */
[----:B------:R-:W-:-:S02]  /*b110*/  ISETP.GE.AND P4, PT, R11, R155, PT ;  /* 0x0000009b0b00720c */ /* 0x000fc40003f86270 */
[----:B------:R-:W-:Y:S01]  /*b120*/  ISETP.GE.AND P3, PT, R11, R148, PT ;  /* 0x000000940b00720c */ /* 0x000fe20003f66270 */
[----:B------:R-:W-:Y:S01]  /*b130*/  VIADD R11, R47, 0x20 ;  /* 0x000000202f0b7836 */ /* 0x000fe20000000000 */
[----:B------:R-:W-:Y:S02]  /*b140*/  FSEL R4, R4, -INF , P0 ;  /* 0xff80000004047808 */ /* 0x000fe40000000000 */
[----:B------:R-:W-:Y:S02]  /*b150*/  ISETP.GE.AND P0, PT, R13, R156, PT ;  /* 0x0000009c0d00720c */ /* 0x000fe40003f06270 */
[----:B------:R-:W-:Y:S02]  /*b160*/  FSEL R15, R32, -INF , P1 ;  /* 0xff800000200f7808 */ /* 0x000fe40000800000 */
[----:B------:R-:W-:Y:S02]  /*b170*/  FSEL R5, R5, -INF , P2 ;  /* 0xff80000005057808 */ /* 0x000fe40001000000 */
[----:B------:R-:W-:-:S02]  /*b180*/  FSEL R19, R19, -INF , !P5 ;  /* 0xff80000013137808 */ /* 0x000fc40006800000 */
[----:B------:R-:W-:Y:S02]  /*b190*/  ISETP.GE.AND P5, PT, R13, R155, PT ;  /* 0x0000009b0d00720c */ /* 0x000fe40003fa6270 */
[----:B------:R-:W-:Y:S02]  /*b1a0*/  ISETP.GE.AND P1, PT, R11, R156, PT ;  /* 0x0000009c0b00720c */ /* 0x000fe40003f26270 */
[----:B------:R-:W-:Y:S02]  /*b1b0*/  FSEL R15, R15, -INF , !P3 ;  /* 0xff8000000f0f7808 */ /* 0x000fe40005800000 */
[----:B------:R-:W-:Y:S02]  /*b1c0*/  FSEL R31, R31, -INF , P0 ;  /* 0xff8000001f1f7808 */ /* 0x000fe40000000000 */
[-C--:B------:R-:W-:Y:S02]  /*b1d0*/  ISETP.GE.AND P3, PT, R11, R154.reuse, PT ;  /* 0x0000009a0b00720c */ /* 0x080fe40003f66270 */
[----:B------:R-:W-:-:S02]  /*b1e0*/  ISETP.GE.AND P2, PT, R13, R154, PT ;  /* 0x0000009a0d00720c */ /* 0x000fc40003f46270 */
[----:B------:R-:W-:Y:S01]  /*b1f0*/  FSEL R99, R5, -INF , !P4 ;  /* 0xff80000005637808 */ /* 0x000fe20006000000 */
[----:B------:R-:W-:Y:S01]  /*b200*/  VIADD R5, R47, 0x28 ;  /* 0x000000282f057836 */ /* 0x000fe20000000000 */
[C---:B------:R-:W-:Y:S02]  /*b210*/  ISETP.GE.AND P4, PT, R11.reuse, R155, PT ;  /* 0x0000009b0b00720c */ /* 0x040fe40003f86270 */
[----:B------:R-:W-:Y:S02]  /*b220*/  ISETP.GE.AND P0, PT, R11, R148, PT ;  /* 0x000000940b00720c */ /* 0x000fe40003f06270 */
[----:B------:R-:W-:Y:S02]  /*b230*/  FSEL R11, R31, -INF , !P5 ;  /* 0xff8000001f0b7808 */ /* 0x000fe40006800000 */
[----:B------:R-:W-:Y:S02]  /*b240*/  FSEL R7, R7, -INF , P1 ;  /* 0xff80000007077808 */ /* 0x000fe40000800000 */
[----:B------:R-:W-:-:S02]  /*b250*/  FSEL R17, R4, -INF , !P6 ;  /* 0xff80000004117808 */ /* 0x000fc40007000000 */
[----:B------:R-:W-:Y:S02]  /*b260*/  ISETP.GE.AND P5, PT, R21, R156, PT ;  /* 0x0000009c1500720c */ /* 0x000fe40003fa6270 */
[----:B------:R-:W-:Y:S02]  /*b270*/  FSEL R33, R33, -INF , P3 ;  /* 0xff80000021217808 */ /* 0x000fe40001800000 */
[----:B------:R-:W-:Y:S02]  /*b280*/  ISETP.GE.AND P6, PT, R13, R148, PT ;  /* 0x000000940d00720c */ /* 0x000fe40003fc6270 */
[----:B------:R-:W-:Y:S02]  /*b290*/  FSEL R6, R6, -INF , P2 ;  /* 0xff80000006067808 */ /* 0x000fe40001000000 */
[----:B------:R-:W-:Y:S01]  /*b2a0*/  FSEL R115, R7, -INF , !P4 ;  /* 0xff80000007737808 */ /* 0x000fe20006000000 */
[----:B------:R-:W-:Y:S01]  /*b2b0*/  VIADD R7, R47, 0x29 ;  /* 0x000000292f077836 */ /* 0x000fe20000000000 */
[----:B------:R-:W-:-:S02]  /*b2c0*/  ISETP.GE.AND P3, PT, R5, R156, PT ;  /* 0x0000009c0500720c */ /* 0x000fc40003f66270 */
[----:B------:R-:W-:Y:S02]  /*b2d0*/  ISETP.GE.AND P2, PT, R21, R155, PT ;  /* 0x0000009b1500720c */ /* 0x000fe40003f46270 */
[----:B------:R-:W-:Y:S02]  /*b2e0*/  FSEL R119, R33, -INF , !P0 ;  /* 0xff80000021777808 */ /* 0x000fe40004000000 */
[----:B------:R-:W-:Y:S02]  /*b2f0*/  FSEL R16, R16, -INF , P5 ;  /* 0xff80000010107808 */ /* 0x000fe40002800000 */
[----:B------:R-:W-:Y:S02]  /*b300*/  FSEL R13, R6, -INF , !P6 ;  /* 0xff800000060d7808 */ /* 0x000fe40007000000 */
[-C--:B------:R-:W-:Y:S02]  /*b310*/  ISETP.GE.AND P0, PT, R5, R154.reuse, PT ;  /* 0x0000009a0500720c */ /* 0x080fe40003f06270 */
[----:B------:R-:W-:-:S02]  /*b320*/  ISETP.GE.AND P1, PT, R21, R154, PT ;  /* 0x0000009a1500720c */ /* 0x000fc40003f26270 */
[-C--:B------:R-:W-:Y:S02]  /*b330*/  ISETP.GE.AND P6, PT, R21, R148.reuse, PT ;  /* 0x000000941500720c */ /* 0x080fe40003fc6270 */
[C---:B------:R-:W-:Y:S02]  /*b340*/  ISETP.GE.AND P4, PT, R5.reuse, R155, PT ;  /* 0x0000009b0500720c */ /* 0x040fe40003f86270 */
[----:B------:R-:W-:Y:S01]  /*b350*/  ISETP.GE.AND P5, PT, R5, R148, PT ;  /* 0x000000940500720c */ /* 0x000fe20003fa6270 */
[----:B------:R-:W-:Y:S01]  /*b360*/  VIADD R5, R47, 0x30 ;  /* 0x000000302f057836 */ /* 0x000fe20000000000 */
[----:B------:R-:W-:Y:S02]  /*b370*/  FSEL R21, R26, -INF , P3 ;  /* 0xff8000001a157808 */ /* 0x000fe40001800000 */
[----:B------:R-:W-:Y:S02]  /*b380*/  FSEL R23, R16, -INF , !P2 ;  /* 0xff80000010177808 */ /* 0x000fe40005000000 */
[----:B------:R-:W-:-:S02]  /*b390*/  ISETP.GE.AND P2, PT, R7, R156, PT ;  /* 0x0000009c0700720c */ /* 0x000fc40003f46270 */
[----:B------:R-:W-:Y:S02]  /*b3a0*/  FSEL R25, R25, -INF , P0 ;  /* 0xff80000019197808 */ /* 0x000fe40000000000 */
[-C--:B------:R-:W-:Y:S02]  /*b3b0*/  ISETP.GE.AND P0, PT, R47, R156.reuse, PT ;  /* 0x0000009c2f00720c */ /* 0x080fe40003f06270 */
[----:B------:R-:W-:Y:S02]  /*b3c0*/  FSEL R21, R21, -INF , !P4 ;  /* 0xff80000015157808 */ /* 0x000fe40006000000 */
[----:B------:R-:W-:Y:S02]  /*b3d0*/  ISETP.GE.AND P4, PT, R5, R156, PT ;  /* 0x0000009c0500720c */ /* 0x000fe40003f86270 */
[----:B------:R-:W-:Y:S02]  /*b3e0*/  FSEL R24, R24, -INF , P2 ;  /* 0xff80000018187808 */ /* 0x000fe40001000000 */
[----:B------:R-:W-:-:S02]  /*b3f0*/  ISETP.GE.AND P2, PT, R47, R155, PT ;  /* 0x0000009b2f00720c */ /* 0x000fc40003f46270 */
[----:B------:R-:W-:Y:S02]  /*b400*/  FSEL R20, R20, -INF , P0 ;  /* 0xff80000014147808 */ /* 0x000fe40000000000 */
[----:B------:R-:W-:Y:S02]  /*b410*/  FSEL R33, R35, -INF , P4 ;  /* 0xff80000023217808 */ /* 0x000fe40002000000 */
[----:B------:R-:W-:Y:S01]  /*b420*/  FSEL R121, R25, -INF , !P5 ;  /* 0xff80000019797808 */ /* 0x000fe20006800000 */
[----:B------:R-:W-:Y:S01]  /*b430*/  VIADD R25, R47, 0x31 ;  /* 0x000000312f197836 */ /* 0x000fe20000000000 */
[----:B------:R-:W-:Y:S02]  /*b440*/  FSEL R18, R18, -INF , P1 ;  /* 0xff80000012127808 */ /* 0x000fe40000800000 */
[C---:B------:R-:W-:Y:S02]  /*b450*/  ISETP.GE.AND P4, PT, R5.reuse, R155, PT ;  /* 0x0000009b0500720c */ /* 0x040fe40003f86270 */
[----:B------:R-:W-:-:S02]  /*b460*/  ISETP.GE.AND P0, PT, R5, R154, PT ;  /* 0x0000009a0500720c */ /* 0x000fc40003f06270 */
[----:B------:R-:W-:Y:S02]  /*b470*/  ISETP.GE.AND P5, PT, R5, R148, PT ;  /* 0x000000940500720c */ /* 0x000fe40003fa6270 */
[----:B------:R-:W-:Y:S02]  /*b480*/  FSEL R5, R20, -INF , !P2 ;  /* 0xff80000014057808 */ /* 0x000fe40005000000 */
[----:B------:R-:W-:Y:S02]  /*b490*/  FSEL R131, R18, -INF , !P6 ;  /* 0xff80000012837808 */ /* 0x000fe40007000000 */
[C---:B------:R-:W-:Y:S02]  /*b4a0*/  ISETP.GE.AND P1, PT, R7.reuse, R155, PT ;  /* 0x0000009b0700720c */ /* 0x040fe40003f26270 */
[C---:B------:R-:W-:Y:S02]  /*b4b0*/  ISETP.GE.AND P3, PT, R7.reuse, R154, PT ;  /* 0x0000009a0700720c */ /* 0x040fe40003f66270 */
[----:B------:R-:W-:Y:S01]  /*b4c0*/  ISETP.GE.AND P6, PT, R7, R148, PT ;  /* 0x000000940700720c */ /* 0x000fe20003fc6270 */
[----:B------:R-:W-:Y:S01]  /*b4d0*/  VIADD R7, R47, 0x38 ;  /* 0x000000382f077836 */ /* 0x000fe20000000000 */
[----:B------:R-:W-:-:S02]  /*b4e0*/  FMNMX3.FTZ R4, R5, R3, R43, !PT ;  /* 0x0000000305047276 */ /* 0x000fc4000781002b */
[----:B------:R-:W-:Y:S02]  /*b4f0*/  FSEL R135, R24, -INF , !P1 ;  /* 0xff80000018877808 */ /* 0x000fe40004800000 */
[----:B------:R-:W-:Y:S02]  /*b500*/  FMNMX3.FTZ R4, R4, R45, R27, !PT ;  /* 0x0000002d04047276 */ /* 0x000fe4000781001b */
[-C--:B------:R-:W-:Y:S02]  /*b510*/  ISETP.GE.AND P1, PT, R25, R156.reuse, PT ;  /* 0x0000009c1900720c */ /* 0x080fe40003f26270 */
[----:B------:R-:W-:Y:S02]  /*b520*/  FSEL R33, R33, -INF , !P4 ;  /* 0xff80000021217808 */ /* 0x000fe40006000000 */
[----:B------:R-:W-:Y:S02]  /*b530*/  ISETP.GE.AND P4, PT, R7, R156, PT ;  /* 0x0000009c0700720c */ /* 0x000fe40003f86270 */
[----:B------:R-:W-:-:S02]  /*b540*/  FMNMX3.FTZ R4, R4, R19, R99, !PT ;  /* 0x0000001304047276 */ /* 0x000fc40007810063 */
[----:B------:R-:W-:Y:S02]  /*b550*/  FSEL R14, R14, -INF , P1 ;  /* 0xff8000000e0e7808 */ /* 0x000fe40000800000 */
[C---:B------:R-:W-:Y:S02]  /*b560*/  ISETP.GE.AND P2, PT, R47.reuse, R154, PT ;  /* 0x0000009a2f00720c */ /* 0x040fe40003f46270 */
[C---:B------:R-:W-:Y:S01]  /*b570*/  ISETP.GE.AND P1, PT, R47.reuse, R148, PT ;  /* 0x000000942f00720c */ /* 0x040fe20003f26270 */
[----:B------:R-:W-:Y:S01]  /*b580*/  VIADD R47, R47, 0x39 ;  /* 0x000000392f2f7836 */ /* 0x000fe20000000000 */
[----:B------:R-:W-:Y:S02]  /*b590*/  FSEL R29, R38, -INF , P4 ;  /* 0xff800000261d7808 */ /* 0x000fe40002000000 */
[----:B------:R-:W-:Y:S02]  /*b5a0*/  ISETP.GE.AND P4, PT, R25, R155, PT ;  /* 0x0000009b1900720c */ /* 0x000fe40003f86270 */
[----:B------:R-:W-:-:S02]  /*b5b0*/  FMNMX3.FTZ R6, R4, R11, R115, !PT ;  /* 0x0000000b04067276 */ /* 0x000fc40007810073 */
[----:B------:R-:W-:Y:S02]  /*b5c0*/  FSEL R44, R44, -INF , P2 ;  /* 0xff8000002c2c7808 */ /* 0x000fe40001000000 */
[----:B------:R-:W-:Y:S02]  /*b5d0*/  FSEL R31, R14, -INF , !P4 ;  /* 0xff8000000e1f7808 */ /* 0x000fe40006000000 */
[----:B------:R-:W-:Y:S02]  /*b5e0*/  ISETP.GE.AND P4, PT, R7, R155, PT ;  /* 0x0000009b0700720c */ /* 0x000fe40003f86270 */
[----:B------:R-:W-:Y:S02]  /*b5f0*/  ISETP.GE.AND P2, PT, R47, R156, PT ;  /* 0x0000009c2f00720c */ /* 0x000fe40003f46270 */
[----:B------:R-:W-:Y:S02]  /*b600*/  FMNMX3.FTZ R6, R6, R23, R21, !PT ;  /* 0x0000001706067276 */ /* 0x000fe40007810015 */
[----:B------:R-:W-:-:S02]  /*b610*/  FSEL R4, R44, -INF , !P1 ;  /* 0xff8000002c047808 */ /* 0x000fc40004800000 */
[----:B------:R-:W-:Y:S02]  /*b620*/  ISETP.GE.AND P1, PT, R47, R155, PT ;  /* 0x0000009b2f00720c */ /* 0x000fe40003f26270 */
[----:B------:R-:W-:Y:S02]  /*b630*/  FSEL R36, R36, -INF , P2 ;  /* 0xff80000024247808 */ /* 0x000fe40001000000 */
[----:B------:R-:W-:Y:S02]  /*b640*/  FSEL R29, R29, -INF , !P4 ;  /* 0xff8000001d1d7808 */ /* 0x000fe40006000000 */
[----:B------:R-:W-:Y:S02]  /*b650*/  FMNMX3.FTZ R6, R6, R135, R33, !PT ;  /* 0x0000008706067276 */ /* 0x000fe40007810021 */
[----:B------:R-:W-:Y:S02]  /*b660*/  FSEL R129, R36, -INF , !P1 ;  /* 0xff80000024817808 */ /* 0x000fe40004800000 */
[----:B------:R-:W-:-:S02]  /*b670*/  FMNMX3.FTZ R6, R6, R31, R29, !PT ;  /* 0x0000001f06067276 */ /* 0x000fc4000781001d */
[----:B------:R-:W-:Y:S02]  /*b680*/  FMNMX3.FTZ R14, R4, R39, R37, !PT ;  /* 0x00000027040e7276 */ /* 0x000fe40007810025 */
[----:B------:R-:W-:Y:S02]  /*b690*/  FMNMX.FTZ R6, R129, R6, !PT ;  /* 0x0000000681067209 */ /* 0x000fe40007810000 */
[----:B------:R-:W-:Y:S02]  /*b6a0*/  FMNMX3.FTZ R14, R14, R41, R9, !PT ;  /* 0x000000290e0e7276 */ /* 0x000fe40007810009 */
[----:B------:R-:W-:Y:S02]  /*b6b0*/  FSEL R8, R8, -INF , P3 ;  /* 0xff80000008087808 */ /* 0x000fe40001800000 */
[C---:B------:R-:W-:Y:S02]  /*b6c0*/  ISETP.GE.AND P1, PT, R7.reuse, R154, PT ;  /* 0x0000009a0700720c */ /* 0x040fe40003f26270 */
[----:B------:R-:W-:-:S02]  /*b6d0*/  ISETP.GE.AND P3, PT, R7, R148, PT ;  /* 0x000000940700720c */ /* 0x000fc40003f66270 */
[----:B------:R-:W-:Y:S01]  /*b6e0*/  FMNMX3.FTZ R14, R14, R17, R15, !PT ;  /* 0x000000110e0e7276 */ /* 0x000fe2000781000f */
[----:B------:R-:W1:Y:S01]  /*b6f0*/  SHFL.BFLY PT, R7, R6, 0x2, 0x1f ;  /* 0x0c401f0006077f89 */ /* 0x000e6200000e0000 */
[C---:B------:R-:W-:Y:S02]  /*b700*/  ISETP.GE.AND P2, PT, R25.reuse, R154, PT ;  /* 0x0000009a1900720c */ /* 0x040fe40003f46270 */
[----:B------:R-:W-:Y:S02]  /*b710*/  FSEL R10, R10, -INF , P0 ;  /* 0xff8000000a0a7808 */ /* 0x000fe40000000000 */
[----:B------:R-:W-:Y:S02]  /*b720*/  FMNMX3.FTZ R14, R14, R13, R119, !PT ;  /* 0x0000000d0e0e7276 */ /* 0x000fe40007810077 */
[----:B------:R-:W-:Y:S02]  /*b730*/  ISETP.GE.AND P4, PT, R25, R148, PT ;  /* 0x000000941900720c */ /* 0x000fe40003f86270 */
[----:B------:R-:W-:-:S02]  /*b740*/  ISETP.GE.AND P0, PT, R47, R154, PT ;  /* 0x0000009a2f00720c */ /* 0x000fc40003f06270 */
[----:B------:R-:W-:Y:S02]  /*b750*/  FSEL R12, R12, -INF , P2 ;  /* 0xff8000000c0c7808 */ /* 0x000fe40001000000 */
[----:B------:R-:W-:Y:S02]  /*b760*/  FSEL R34, R34, -INF , P1 ;  /* 0xff80000022227808 */ /* 0x000fe40000800000 */
[----:B------:R-:W-:Y:S02]  /*b770*/  FSEL R35, R8, -INF , !P6 ;  /* 0xff80000008237808 */ /* 0x000fe40007000000 */
        /* <DEDUP_REMOVED lines=31> */
[----:B------:R-:W-:Y:S01]  /*b970*/  LDSM.16.MT88.4 R24, [R114+0x7400] ;  /* 0x007400007218783b */ /* 0x000fe20000004200 */
[--C-:B------:R-:W-:Y:S01]  /*b980*/  FFMA.FTZ R115, R115, R123, -R130.reuse ;  /* 0x0000007b73737223 */ /* 0x100fe20000010882 */
[----:B------:R-:W-:Y:S01]  /*b990*/  FSETP.NEU.FTZ.AND P0, PT, R3, -INF , PT ;  /* 0xff8000000300780b */ /* 0x000fe20003f1d000 */
[----:B------:R-:W-:Y:S01]  /*b9a0*/  FMUL.FTZ R128, R123, R3 ;  /* 0x000000037b807220 */ /* 0x000fe20000410000 */
[----:B------:R-:W1:Y:S01]  /*b9b0*/  MUFU.EX2 R113, R113 ;  /* 0x0000007100717308 */ /* 0x000e620000000800 */
[----:B------:R-:W-:Y:S01]  /*b9c0*/  LDSM.16.MT88.4 R20, [R114+0x8400] ;  /* 0x008400007214783b */ /* 0x000fe20000004200 */
[-CC-:B------:R-:W-:Y:S01]  /*b9d0*/  FFMA.FTZ R118, R135, R123.reuse, -R130.reuse ;  /* 0x0000007b87767223 */ /* 0x180fe20000010882 */
[-CC-:B------:R-:W-:Y:S01]  /*b9e0*/  FFMA.FTZ R134, R31, R123.reuse, -R130.reuse ;  /* 0x0000007b1f867223 */ /* 0x180fe20000010882 */
[----:B------:R-:W-:Y:S01]  /*b9f0*/  FSEL R128, R128, RZ, P0 ;  /* 0x000000ff80807208 */ /* 0x000fe20000000000 */
[----:B------:R-:W-:Y:S01]  /*ba00*/  FFMA.FTZ R135, R29, R123, -R130 ;  /* 0x0000007b1d877223 */ /* 0x000fe20000010882 */
[----:B------:R-:W-:Y:S01]  /*ba10*/  ISETP.GT.AND P0, PT, R94, R139, PT ;  /* 0x0000008b5e00720c */ /* 0x000fe20003f04270 */
[----:B------:R-:W-:Y:S01]  /*ba20*/  LDSM.16.MT88.4 R28, [R0+0x8800] ;  /* 0x00880000001c783b */ /* 0x000fe20000004200 */
        /* <DEDUP_REMOVED lines=9> */
[----:B------:R-:W3:Y:S01]  /*bac0*/  LDSM.16.MT88.4 R40, [R0+0x8000] ;  /* 0x008000000028783b */ /* 0x000ee20000004200 */
[-CC-:B------:R-:W-:Y:S01]  /*bad0*/  FFMA.FTZ R101, R13, R123.reuse, -R128.reuse ;  /* 0x0000007b0d657223 */ /* 0x180fe20000010880 */
[--C-:B------:R-:W-:Y:S01]  /*bae0*/  FFMA.FTZ R102, R17, R123, -R128.reuse ;  /* 0x0000007b11667223 */ /* 0x100fe20000010880 */
[----:B-1----:R-:W-:Y:S01]  /*baf0*/  F2FP.BF16.F32.PACK_AB R48, R112, R113 ;  /* 0x000000717030723e */ /* 0x002fe200000010ff */
[----:B------:R-:W1:Y:S01]  /*bb00*/  LDSM.16.MT88.4 R8, [R0+0x6400] ;  /* 0x006400000008783b */ /* 0x000e620000004200 */
[-CC-:B------:R-:W-:Y:S01]  /*bb10*/  FFMA.FTZ R119, R119, R123.reuse, -R128.reuse ;  /* 0x0000007b77777223 */ /* 0x180fe20000010880 */
[-CC-:B------:R-:W-:Y:S01]  /*bb20*/  FFMA.FTZ R120, R131, R123.reuse, -R128.reuse ;  /* 0x0000007b83787223 */ /* 0x180fe20000010880 */
[----:B------:R-:W-:Y:S01]  /*bb30*/  MUFU.EX2 R111, R111 ;  /* 0x0000006f006f7308 */ /* 0x000fe20000000800 */
[----:B------:R-:W4:Y:S01]  /*bb40*/  LDSM.16.MT88.4 R12, [R0+0x7400] ;  /* 0x00740000000c783b */ /* 0x000f220000004200 */
[-CC-:B------:R-:W-:Y:S01]  /*bb50*/  FFMA.FTZ R121, R121, R123.reuse, -R128.reuse ;  /* 0x0000007b79797223 */ /* 0x180fe20000010880 */
[-C--:B------:R-:W-:Y:S01]  /*bb60*/  FFMA.FTZ R122, R35, R123.reuse, -R128 ;  /* 0x0000007b237a7223 */ /* 0x080fe20000010880 */
[-C--:B------:R-:W-:Y:S01]  /*bb70*/  FFMA.FTZ R131, R33, R123.reuse, -R130 ;  /* 0x0000007b21837223 */ /* 0x080fe20000010882 */
[----:B------:R-:W5:Y:S01]  /*bb80*/  LDSM.16.MT88.4 R16, [R114+0x6400] ;  /* 0x006400007210783b */ /* 0x000f620000004200 */
[-C--:B------:R-:W-:Y:S01]  /*bb90*/  FFMA.FTZ R136, R125, R123.reuse, -R128 ;  /* 0x0000007b7d887223 */ /* 0x080fe20000010880 */
[----:B------:R-:W-:Y:S01]  /*bba0*/  FFMA.FTZ R130, R129, R123, -R130 ;  /* 0x0000007b81827223 */ /* 0x000fe20000010882 */
[----:B------:R-:W3:Y:S01]  /*bbb0*/  MUFU.EX2 R110, R110 ;  /* 0x0000006e006e7308 */ /* 0x000ee20000000800 */
[----:B--2---:R-:W-:Y:S01]  /*bbc0*/  F2FP.BF16.F32.PACK_AB R50, R108, R109 ;  /* 0x0000006d6c32723e */ /* 0x004fe200000010ff */
[----:B------:R-:W-:Y:S01]  /*bbd0*/  LDSM.16.MT88.4 R32, [R114+0x7800] ;  /* 0x007800007220783b */ /* 0x000fe20000004200 */
[-CC-:B------:R-:W-:Y:S01]  /*bbe0*/  FFMA.FTZ R127, R127, R123.reuse, -R128.reuse ;  /* 0x0000007b7f7f7223 */ /* 0x180fe20000010880 */
[-CC-:B------:R-:W-:Y:S01]  /*bbf0*/  FFMA.FTZ R125, R126, R123.reuse, -R128.reuse ;  /* 0x0000007b7e7d7223 */ /* 0x180fe20000010880 */
[----:B------:R-:W-:Y:S01]  /*bc00*/  FFMA.FTZ R123, R124, R123, -R128 ;  /* 0x0000007b7c7b7223 */ /* 0x000fe20000010880 */
[----:B------:R-:W-:-:S02]  /*bc10*/  FADD.FTZ R112, R113, R112 ;  /* 0x0000007071707221 */ /* 0x000fc40000010000 */
[----:B------:R-:W-:Y:S02]  /*bc20*/  MUFU.EX2 R107, R107 ;  /* 0x0000006b006b7308 */ /* 0x000fe40000000800 */
[----:B------:R-:W-:-:S04]  /*bc30*/  FADD.FTZ R109, R109, R112 ;  /* 0x000000706d6d7221 */ /* 0x000fc80000010000 */
[----:B------:R-:W-:Y:S02]  /*bc40*/  FADD.FTZ R108, R108, R109 ;  /* 0x0000006d6c6c7221 */ /* 0x000fe40000010000 */
[----:B------:R-:W2:Y:S01]  /*bc50*/  MUFU.EX2 R106, R106 ;  /* 0x0000006a006a7308 */ /* 0x000ea20000000800 */
[----:B---3--:R-:W-:Y:S01]  /*bc60*/  F2FP.BF16.F32.PACK_AB R49, R110, R111 ;  /* 0x0000006f6e31723e */ /* 0x008fe200000010ff */
[----:B------:R-:W-:-:S06]  /*bc70*/  FADD.FTZ R110, R111, R110 ;  /* 0x0000006e6f6e7221 */ /* 0x000fcc0000010000 */
[----:B------:R-:W-:Y:S08]  /*bc80*/  MUFU.EX2 R105, R105 ;  /* 0x0000006900697308 */ /* 0x000ff00000000800 */
[----:B------:R-:W3:Y:S01]  /*bc90*/  MUFU.EX2 R104, R104 ;  /* 0x0000006800687308 */ /* 0x000ee20000000800 */
        /* <DEDUP_REMOVED lines=27> */
[----:B--2---:R-:W-:-:S03]  /*be50*/  F2FP.BF16.F32.PACK_AB R5, R102, R103 ;  /* 0x000000676605723e */ /* 0x004fc600000010ff */
[----:B------:R-:W-:Y:S01]  /*be60*/  FADD.FTZ R104, R104, R105 ;  /* 0x0000006968687221 */ /* 0x000fe20000010000 */
[----:B------:R-:W2:Y:S01]  /*be70*/  MUFU.EX2 R120, R120 ;  /* 0x0000007800787308 */ /* 0x000ea20000000800 */
[----:B------:R-:W-:Y:S01]  /*be80*/  HMMA.16816.F32.BF16 R48, R48, R6, RZ ;  /* 0x000000063030723c */ /* 0x000fe200000418ff */
[----:B------:R-:W-:Y:S01]  /*be90*/  F2FP.BF16.F32.PACK_AB R6, R98, R99 ;  /* 0x000000636206723e */ /* 0x000fe200000010ff */
[----:B------:R-:W-:Y:S01]  /*bea0*/  FADD.FTZ R99, R99, R104 ;  /* 0x0000006863637221 */ /* 0x000fe20000010000 */
[----:B-1----:R-:W-:-:S03]  /*beb0*/  F2FP.BF16.F32.PACK_AB R7, R101, R100 ;  /* 0x000000646507723e */ /* 0x002fc600000010ff */
[----:B------:R-:W-:Y:S01]  /*bec0*/  FADD.FTZ R98, R98, R99 ;  /* 0x0000006362627221 */ /* 0x000fe20000010000 */
[----:B------:R-:W-:Y:S03]  /*bed0*/  MUFU.EX2 R121, R121 ;  /* 0x0000007900797308 */ /* 0x000fe60000000800 */
[C---:B------:R-:W-:Y:S05]  /*bee0*/  HMMA.16816.F32.BF16 R80, R4.reuse, R8, R80 ;  /* 0x000000080450723c */ /* 0x040fea0000041850 */
[----:B------:R-:W1:Y:S03]  /*bef0*/  MUFU.EX2 R122, R122 ;  /* 0x0000007a007a7308 */ /* 0x000e660000000800 */
[C---:B------:R-:W-:Y:S01]  /*bf00*/  HMMA.16816.F32.BF16 R76, R4.reuse, R10, R76 ;  /* 0x0000000a044c723c */ /* 0x040fe2000004184c */
[----:B------:R-:W3:Y:S04]  /*bf10*/  LDSM.16.MT88.4 R8, [R0+0x8400] ;  /* 0x008400000008783b */ /* 0x000ee80000004200 */
[----:B------:R-:W-:Y:S03]  /*bf20*/  MUFU.EX2 R131, R131 ;  /* 0x0000008300837308 */ /* 0x000fe60000000800 */
[C---:B----4-:R-:W-:Y:S05]  /*bf30*/  HMMA.16816.F32.BF16 R64, R4.reuse, R12, R64 ;  /* 0x0000000c0440723c */ /* 0x050fea0000041840 */
[----:B------:R-:W4:Y:S03]  /*bf40*/  MUFU.EX2 R134, R134 ;  /* 0x0000008600867308 */ /* 0x000f260000000800 */
        /* <DEDUP_REMOVED lines=13> */
[C---:B---3--:R-:W-:Y:S08]  /*c020*/  HMMA.16816.F32.BF16 R36, R4.reuse, R8, R36 ;  /* 0x000000080424723c */ /* 0x048ff00000041824 */
[C---:B------:R-:W-:Y:S01]  /*c030*/  HMMA.16816.F32.BF16 R40, R4.reuse, R10, R40 ;  /* 0x0000000a0428723c */ /* 0x040fe20000041828 */
[----:B------:R-:W3:Y:S07]  /*c040*/  LDSM.16.MT88.4 R8, [R0+0x7800] ;  /* 0x007800000008783b */ /* 0x000eee0000004200 */
[C---:B------:R-:W-:Y:S08]  /*c050*/  HMMA.16816.F32.BF16 R44, R4.reuse, R20, R44 ;  /* 0x00000014042c723c */ /* 0x040ff0000004182c */
[----:B------:R-:W-:Y:S03]  /*c060*/  HMMA.16816.F32.BF16 R48, R4, R22, R48 ;  /* 0x000000160430723c */ /* 0x000fe60000041830 */
[----:B------:R-:W-:Y:S01]  /*c070*/  F2FP.BF16.F32.PACK_AB R4, R116, R115 ;  /* 0x000000737404723e */ /* 0x000fe200000010ff */
[----:B------:R-:W-:Y:S01]  /*c080*/  LDSM.16.MT88.4 R20, [R114+0x6c00] ;  /* 0x006c00007214783b */ /* 0x000fe20000004200 */
[----:B--2---:R-:W-:Y:S01]  /*c090*/  F2FP.BF16.F32.PACK_AB R5, R120, R119 ;  /* 0x000000777805723e */ /* 0x004fe200000010ff */
[----:B------:R-:W-:Y:S01]  /*c0a0*/  FADD.FTZ R115, R115, R98 ;  /* 0x0000006273737221 */ /* 0x000fe20000010000 */
[----:B------:R-:W-:-:S02]  /*c0b0*/  F2FP.BF16.F32.PACK_AB R6, R118, R117 ;  /* 0x000000757606723e */ /* 0x000fc400000010ff */
[----:B-1----:R-:W-:Y:S01]  /*c0c0*/  F2FP.BF16.F32.PACK_AB R7, R122, R121 ;  /* 0x000000797a07723e */ /* 0x002fe200000010ff */
        /* <DEDUP_REMOVED lines=12> */
[C---:B------:R-:W-:Y:S01]  /*c190*/  HMMA.16816.F32.BF16 R56, R4.reuse, R32, R56 ;  /* 0x000000200438723c */ /* 0x040fe20000041838 */
[----:B------:R-:W4:Y:S07]  /*c1a0*/  MUFU.EX2 R32, R123 ;  /* 0x0000007b00207308 */ /* 0x000f2e0000000800 */
[C---:B-1----:R-:W-:Y:S08]  /*c1b0*/  HMMA.16816.F32.BF16 R44, R4.reuse, R12, R44 ;  /* 0x0000000c042c723c */ /* 0x042ff0000004182c */
[C---:B------:R-:W-:Y:S01]  /*c1c0*/  HMMA.16816.F32.BF16 R48, R4.reuse, R14, R48 ;  /* 0x0000000e0430723c */ /* 0x040fe20000041830 */
[----:B------:R-:W1:Y:S07]  /*c1d0*/  LDSM.16.MT88.4 R12, [R0+0x8c00] ;  /* 0x008c0000000c783b */ /* 0x000e6e0000004200 */
[C---:B------:R-:W-:Y:S08]  /*c1e0*/  HMMA.16816.F32.BF16 R36, R4.reuse, R28, R36 ;  /* 0x0000001c0424723c */ /* 0x040ff00000041824 */
[C---:B------:R-:W-:Y:S08]  /*c1f0*/  HMMA.16816.F32.BF16 R52, R4.reuse, R34, R52 ;  /* 0x000000220434723c */ /* 0x040ff00000041834 */
[----:B------:R-:W-:Y:S03]  /*c200*/  HMMA.16816.F32.BF16 R40, R4, R30, R40 ;  /* 0x0000001e0428723c */ /* 0x000fe60000041828 */
[----:B------:R-:W-:Y:S01]  /*c210*/  F2FP.BF16.F32.PACK_AB R4, R134, R131 ;  /* 0x000000838604723e */ /* 0x000fe200000010ff */
[----:B------:R-:W-:Y:S01]  /*c220*/  FADD.FTZ R131, R131, R118 ;  /* 0x0000007683837221 */ /* 0x000fe20000010000 */
[----:B------:R-:W-:-:S02]  /*c230*/  F2FP.BF16.F32.PACK_AB R5, R136, R127 ;  /* 0x0000007f8805723e */ /* 0x000fc400000010ff */
[----:B------:R-:W-:Y:S01]  /*c240*/  F2FP.BF16.F32.PACK_AB R6, R130, R135 ;  /* 0x000000878206723e */ /* 0x000fe200000010ff */
[----:B------:R-:W-:Y:S01]  /*c250*/  FADD.FTZ R134, R134, R131 ;  /* 0x0000008386867221 */ /* 0x000fe20000010000 */
[----:B----4-:R-:W-:-:S03]  /*c260*/  F2FP.BF16.F32.PACK_AB R7, R32, R125 ;  /* 0x0000007d2007723e */ /* 0x010fc600000010ff */
[----:B------:R-:W-:-:S04]  /*c270*/  FADD.FTZ R135, R135, R134 ;  /* 0x0000008687877221 */ /* 0x000fc80000010000 */
[----:B--2---:R-:W-:Y:S03]  /*c280*/  HMMA.16816.F32.BF16 R56, R4, R16, R56 ;  /* 0x000000100438723c */ /* 0x004fe60000041838 */
[----:B------:R-:W-:Y:S01]  /*c290*/  FADD.FTZ R17, R103, R106 ;  /* 0x0000006a67117221 */ /* 0x000fe20000010000 */
[----:B------:R-:W-:-:S03]  /*c2a0*/  FADD.FTZ R165, R130, R135 ;  /* 0x0000008782a57221 */ /* 0x000fc60000010000 */
[----:B------:R-:W-:Y:S01]  /*c2b0*/  FADD.FTZ R17, R102, R17 ;  /* 0x0000001166117221 */ /* 0x000fe20000010000 */
[C---:B---3--:R-:W-:Y:S08]  /*c2c0*/  HMMA.16816.F32.BF16 R64, R4.reuse, R8, R64 ;  /* 0x000000080440723c */ /* 0x048ff00000041840 */
[C---:B------:R-:W-:Y:S01]  /*c2d0*/  HMMA.16816.F32.BF16 R60, R4.reuse, R10, R60 ;  /* 0x0000000a043c723c */ /* 0x040fe2000004183c */
[----:B------:R-:W2:Y:S07]  /*c2e0*/  LDSM.16.MT88.4 R8, [R114+0x8c00] ;  /* 0x008c00007208783b */ /* 0x000eae0000004200 */
[----:B-1----:R-:W-:Y:S03]  /*c2f0*/  HMMA.16816.F32.BF16 R36, R4, R12, R36 ;  /* 0x0000000c0424723c */ /* 0x002fe60000041824 */
        /* <DEDUP_REMOVED lines=89> */
.L_x_11229:
        /* <DEDUP_REMOVED lines=8> */
.L_x_11230:
[----:B------:R-:W-:Y:S05]  /*c910*/  BSYNC.RECONVERGENT B0 ;  /* 0x0000000000007941 */ /* 0x000fea0003800200 */
.L_x_11228:
        /* <DEDUP_REMOVED lines=22> */
[----:B------:R-:W1:Y:S01]  /*ca80*/  LDSM.16.M88.4 R8, [R2+0x3000] ;  /* 0x003000000208783b */ /* 0x000e620000000200 */
[-C--:B------:R-:W-:Y:S02]  /*ca90*/  IADD3 R99, PT, PT, R132, R93.reuse, RZ ;  /* 0x0000005d84637210 */ /* 0x080fe40007ffe0ff */
[----:B------:R-:W-:Y:S01]  /*caa0*/  IADD3 R98, PT, PT, R2, R93, RZ ;  /* 0x0000005d02627210 */ /* 0x000fe20007ffe0ff */
[----:B------:R-:W3:Y:S04]  /*cab0*/  LDSM.16.M88.4 R32, [R2+0x3400] ;  /* 0x003400000220783b */ /* 0x000ee80000000200 */
[----:B------:R-:W-:Y:S04]  /*cac0*/  LDSM.16.M88.4 R12, [R99] ;  /* 0x00000000630c783b */ /* 0x000fe80000000200 */
[----:B------:R-:W4:Y:S04]  /*cad0*/  LDSM.16.M88.4 R104, [R98+0x3000] ;  /* 0x003000006268783b */ /* 0x000f280000000200 */
[----:B------:R-:W5:Y:S04]  /*cae0*/  LDSM.16.M88.4 R24, [R2+0x3800] ;  /* 0x003800000218783b */ /* 0x000f680000000200 */
[----:B------:R-:W5:Y:S04]  /*caf0*/  LDSM.16.M88.4 R108, [R2+0x3c00] ;  /* 0x003c0000026c783b */ /* 0x000f680000000200 */
[----:B------:R-:W5:Y:S04]  /*cb00*/  LDSM.16.M88.4 R100, [R98+0x3400] ;  /* 0x003400006264783b */ /* 0x000f680000000200 */
[----:B------:R-:W-:Y:S04]  /*cb10*/  LDSM.16.M88.4 R124, [R132+0x1000] ;  /* 0x00100000847c783b */ /* 0x000fe80000000200 */
[----:B------:R-:W5:Y:S04]  /*cb20*/  LDSM.16.M88.4 R16, [R2+0x4000] ;  /* 0x004000000210783b */ /* 0x000f680000000200 */
[----:B------:R-:W5:Y:S01]  /*cb30*/  LDSM.16.M88.4 R20, [R98+0x3800] ;  /* 0x003800006214783b */ /* 0x000f620000000200 */
[C---:B-1----:R-:W-:Y:S03]  /*cb40*/  HMMA.16816.F32.BF16 R4, R112.reuse, R8, RZ ;  /* 0x000000087004723c */ /* 0x042fe600000418ff */
[----:B------:R-:W-:Y:S04]  /*cb50*/  LDSM.16.M88.4 R128, [R98+0x3c00] ;  /* 0x003c00006280783b */ /* 0x000fe80000000200 */
[----:B------:R-:W-:Y:S01]  /*cb60*/  LDSM.16.M88.4 R120, [R98+0x4000] ;  /* 0x004000006278783b */ /* 0x000fe20000000200 */
[C---:B------:R-:W-:Y:S03]  /*cb70*/  HMMA.16816.F32.BF16 R8, R112.reuse, R10, RZ ;  /* 0x0000000a7008723c */ /* 0x040fe600000418ff */
[----:B------:R-:W0:Y:S05]  /*cb80*/  LDGDEPBAR ;  /* 0x00000000000079af */ /* 0x000e2a0000000000 */
[----:B---3--:R-:W-:Y:S08]  /*cb90*/  HMMA.16816.F32.BF16 R92, R112, R32, RZ ;  /* 0x00000020705c723c */ /* 0x008ff000000418ff */
[C---:B----4-:R-:W-:Y:S08]  /*cba0*/  HMMA.16816.F32.BF16 R4, R12.reuse, R104, R4 ;  /* 0x000000680c04723c */ /* 0x050ff00000041804 */
[----:B------:R-:W-:Y:S01]  /*cbb0*/  HMMA.16816.F32.BF16 R8, R12, R106, R8 ;  /* 0x0000006a0c08723c */ /* 0x000fe20000041808 */
[----:B------:R-:W1:Y:S07]  /*cbc0*/  LDSM.16.M88.4 R104, [R2+0x4400] ;  /* 0x004400000268783b */ /* 0x000e6e0000000200 */
[C---:B------:R-:W-:Y:S08]  /*cbd0*/  HMMA.16816.F32.BF16 R32, R112.reuse, R34, RZ ;  /* 0x000000227020723c */ /* 0x040ff000000418ff */
[C---:B-----5:R-:W-:Y:S08]  /*cbe0*/  HMMA.16816.F32.BF16 R28, R112.reuse, R24, RZ ;  /* 0x00000018701c723c */ /* 0x060ff000000418ff */
[C---:B------:R-:W-:Y:S08]  /*cbf0*/  HMMA.16816.F32.BF16 R24, R112.reuse, R26, RZ ;  /* 0x0000001a7018723c */ /* 0x040ff000000418ff */
[C---:B------:R-:W-:Y:S08]  /*cc00*/  HMMA.16816.F32.BF16 R116, R112.reuse, R108, RZ ;  /* 0x0000006c7074723c */ /* 0x040ff000000418ff */
[----:B------:R-:W-:Y:S01]  /*cc10*/  HMMA.16816.F32.BF16 R112, R112, R110, RZ ;  /* 0x0000006e7070723c */ /* 0x000fe200000418ff */
[----:B------:R-:W3:Y:S07]  /*cc20*/  LDSM.16.M88.4 R108, [R99+0x1000] ;  /* 0x00100000636c783b */ /* 0x000eee0000000200 */
[C---:B------:R-:W-:Y:S08]  /*cc30*/  HMMA.16816.F32.BF16 R92, R12.reuse, R100, R92 ;  /* 0x000000640c5c723c */ /* 0x040ff0000004185c */
[----:B------:R-:W-:Y:S01]  /*cc40*/  HMMA.16816.F32.BF16 R32, R12, R102, R32 ;  /* 0x000000660c20723c */ /* 0x000fe20000041820 */
        /* <DEDUP_REMOVED lines=9> */
[----:B------:R-:W1:Y:S07]  /*cce0*/  LDSM.16.M88.4 R104, [R98+0x4400] ;  /* 0x004400006268783b */ /* 0x000e6e0000000200 */
[C---:B------:R-:W-:Y:S08]  /*ccf0*/  HMMA.16816.F32.BF16 R116, R12.reuse, R128, R116 ;  /* 0x000000800c74723c */ /* 0x040ff00000041874 */
[----:B------:R-:W-:Y:S01]  /*cd00*/  HMMA.16816.F32.BF16 R112, R12, R130, R112 ;  /* 0x000000820c70723c */ /* 0x000fe20000041870 */
[----:B------:R-:W-:Y:S04]  /*cd10*/  LDSM.16.M88.4 R12, [R99+0x2000] ;  /* 0x00200000630c783b */ /* 0x000fe80000000200 */
[----:B------:R-:W1:Y:S03]  /*cd20*/  LDSM.16.M88.4 R128, [R98+0x5000] ;  /* 0x005000006280783b */ /* 0x000e660000000200 */
[C---:B---3--:R-:W-:Y:S08]  /*cd30*/  HMMA.16816.F32.BF16 R4, R108.reuse, R120, R4 ;  /* 0x000000786c04723c */ /* 0x048ff00000041804 */
[----:B------:R-:W-:Y:S01]  /*cd40*/  HMMA.16816.F32.BF16 R8, R108, R122, R8 ;  /* 0x0000007a6c08723c */ /* 0x000fe20000041808 */
[----:B------:R-:W3:Y:S07]  /*cd50*/  LDSM.16.M88.4 R120, [R2+0x4c00] ;  /* 0x004c00000278783b */ /* 0x000eee0000000200 */
[C---:B----4-:R-:W-:Y:S08]  /*cd60*/  HMMA.16816.F32.BF16 R28, R124.reuse, R16, R28 ;  /* 0x000000107c1c723c */ /* 0x050ff0000004181c */
[----:B------:R-:W-:Y:S01]  /*cd70*/  HMMA.16816.F32.BF16 R24, R124, R18, R24 ;  /* 0x000000127c18723c */ /* 0x000fe20000041818 */
[----:B------:R-:W4:Y:S07]  /*cd80*/  LDSM.16.M88.4 R16, [R2+0x5400] ;  /* 0x005400000210783b */ /* 0x000f2e0000000200 */
[C---:B-----5:R-:W-:Y:S08]  /*cd90*/  HMMA.16816.F32.BF16 R4, R20.reuse, R100, R4 ;  /* 0x000000641404723c */ /* 0x060ff00000041804 */
[----:B------:R-:W-:Y:S01]  /*cda0*/  HMMA.16816.F32.BF16 R8, R20, R102, R8 ;  /* 0x000000661408723c */ /* 0x000fe20000041808 */
[----:B------:R-:W5:Y:S07]  /*cdb0*/  LDSM.16.M88.4 R100, [R98+0x4800] ;  /* 0x004800006264783b */ /* 0x000f6e0000000200 */
[C---:B-1----:R-:W-:Y:S08]  /*cdc0*/  HMMA.16816.F32.BF16 R92, R108.reuse, R104, R92 ;  /* 0x000000686c5c723c */ /* 0x042ff0000004185c */
[----:B------:R-:W-:Y:S01]  /*cdd0*/  HMMA.16816.F32.BF16 R104, R108, R106, R32 ;  /* 0x0000006a6c68723c */ /* 0x000fe20000041820 */
[----:B------:R-:W1:Y:S07]  /*cde0*/  LDSM.16.M88.4 R32, [R98+0x5400] ;  /* 0x005400006220783b */ /* 0x000e6e0000000200 */
[C---:B------:R-:W-:Y:S08]  /*cdf0*/  HMMA.16816.F32.BF16 R4, R12.reuse, R128, R4 ;  /* 0x000000800c04723c */ /* 0x040ff00000041804 */
[----:B------:R-:W-:Y:S08]  /*ce00*/  HMMA.16816.F32.BF16 R8, R12, R130, R8 ;  /* 0x000000820c08723c */ /* 0x000ff00000041808 */
[----:B---3--:R-:W-:Y:S08]  /*ce10*/  HMMA.16816.F32.BF16 R116, R124, R120, R116 ;  /* 0x000000787c74723c */ /* 0x008ff00000041874 */
[C---:B----4-:R-:W-:Y:S05]  /*ce20*/  HMMA.16816.F32.BF16 R92, R20.reuse, R16, R92 ;  /* 0x00000010145c723c */ /* 0x050fea000004185c */
[-C--:B--2---:R-:W-:Y:S01]  /*ce30*/  FMUL.FTZ R99, R4, R89.reuse ;  /* 0x0000005904637220 */ /* 0x084fe20000410000 */
[-C--:B------:R-:W-:Y:S01]  /*ce40*/  FMUL.FTZ R120, R5, R89.reuse ;  /* 0x0000005905787220 */ /* 0x080fe20000410000 */
[-C--:B------:R-:W-:Y:S01]  /*ce50*/  FMUL.FTZ R121, R6, R89.reuse ;  /* 0x0000005906797220 */ /* 0x080fe20000410000 */
[-C--:B------:R-:W-:Y:S01]  /*ce60*/  FMUL.FTZ R128, R7, R89.reuse ;  /* 0x0000005907807220 */ /* 0x080fe20000410000 */
[----:B------:R-:W-:Y:S01]  /*ce70*/  HMMA.16816.F32.BF16 R104, R20, R18, R104 ;  /* 0x000000121468723c */ /* 0x000fe20000041868 */
[----:B------:R-:W2:Y:S02]  /*ce80*/  LDSM.16.M88.4 R4, [R2+0x5800] ;  /* 0x005800000204783b */ /* 0x000ea40000000200 */
[-C--:B------:R-:W-:Y:S01]  /*ce90*/  FMUL.FTZ R8, R8, R89.reuse ;  /* 0x0000005908087220 */ /* 0x080fe20000410000 */
[-C--:B------:R-:W-:Y:S01]  /*cea0*/  FMUL.FTZ R130, R11, R89.reuse ;  /* 0x000000590b827220 */ /* 0x080fe20000410000 */
[----:B------:R-:W3:Y:S01]  /*ceb0*/  MUFU.TANH R99, R99 ;  /* 0x0000006300637308 */ /* 0x000ee20000002400 */
[----:B------:R-:W4:Y:S02]  /*cec0*/  LDSM.16.M88.4 R16, [R98+0x4c00] ;  /* 0x004c00006210783b */ /* 0x000f240000000200 */
[----:B-----5:R-:W-:Y:S05]  /*ced0*/  HMMA.16816.F32.BF16 R28, R108, R100, R28 ;  /* 0x000000646c1c723c */ /* 0x020fea000004181c */
[----:B------:R5:W2:Y:S03]  /*cee0*/  MUFU.TANH R129, R8 ;  /* 0x0000000800817308 */ /* 0x000aa60000002400 */
[----:B-1----:R-:W-:Y:S05]  /*cef0*/  HMMA.16816.F32.BF16 R92, R12, R32, R92 ;  /* 0x000000200c5c723c */ /* 0x002fea000004185c */
[-C--:B------:R-:W-:Y:S01]  /*cf00*/  FMUL.FTZ R32, R9, R89.reuse ;  /* 0x0000005909207220 */ /* 0x080fe20000410000 */
[-C--:B------:R-:W-:Y:S01]  /*cf10*/  FMUL.FTZ R33, R10, R89.reuse ;  /* 0x000000590a217220 */ /* 0x080fe20000410000 */
[----:B------:R-:W1:Y:S01]  /*cf20*/  MUFU.TANH R120, R120 ;  /* 0x0000007800787308 */ /* 0x000e620000002400 */
[----:B------:R-:W-:Y:S01]  /*cf30*/  HMMA.16816.F32.BF16 R100, R108, R102, R24 ;  /* 0x000000666c64723c */ /* 0x000fe20000041818 */
[----:B------:R-:W3:Y:S06]  /*cf40*/  LDSM.16.M88.4 R24, [R98+0x5800] ;  /* 0x005800006218783b */ /* 0x000eec0000000200 */
[----:B------:R-:W1:Y:S01]  /*cf50*/  MUFU.TANH R121, R121 ;  /* 0x0000007900797308 */ /* 0x000e620000002400 */
[----:B-----5:R-:W5:Y:S01]  /*cf60*/  LDSM.16.M88.4 R8, [R2+0x5c00] ;  /* 0x005c00000208783b */ /* 0x020f620000000200 */
[----:B------:R-:W-:Y:S05]  /*cf70*/  HMMA.16816.F32.BF16 R112, R124, R122, R112 ;  /* 0x0000007a7c70723c */ /* 0x000fea0000041870 */
[-C--:B------:R-:W-:Y:S01]  /*cf80*/  FMUL.FTZ R92, R92, R89.reuse ;  /* 0x000000595c5c7220 */ /* 0x080fe20000410000 */
[----:B------:R-:W1:Y:S02]  /*cf90*/  MUFU.TANH R128, R128 ;  /* 0x0000008000807308 */ /* 0x000e640000002400 */
[----:B------:R-:W-:Y:S05]  /*cfa0*/  HMMA.16816.F32.BF16 R104, R12, R34, R104 ;  /* 0x000000220c68723c */ /* 0x000fea0000041868 */
[-C--:B------:R-:W-:Y:S01]  /*cfb0*/  FMUL.FTZ R35, R94, R89.reuse ;  /* 0x000000595e237220 */ /* 0x080fe20000410000 */
[----:B------:R-:W-:Y:S01]  /*cfc0*/  FMUL.FTZ R34, R93, R89 ;  /* 0x000000595d227220 */ /* 0x000fe20000410000 */
[----:B------:R-:W-:Y:S01]  /*cfd0*/  IADD3 R94, PT, PT, R90, -0x2, RZ ;  /* 0xfffffffe5a5e7810 */ /* 0x000fe20007ffe0ff */
[----:B------:R-:W1:Y:S03]  /*cfe0*/  MUFU.TANH R32, R32 ;  /* 0x0000002000207308 */ /* 0x000e660000002400 */
[----:B------:R-:W-:Y:S01]  /*cff0*/  ISETP.GT.AND P3, PT, R94, R139, PT ;  /* 0x0000008b5e00720c */ /* 0x000fe20003f64270 */
[C---:B--2---:R-:W-:Y:S04]  /*d000*/  HMMA.16816.F32.BF16 R28, R20.reuse, R4, R28 ;  /* 0x00000004141c723c */ /* 0x044fe8000004181c */
[----:B------:R-:W2:Y:S04]  /*d010*/  MUFU.TANH R33, R33 ;  /* 0x0000002100217308 */ /* 0x000ea80000002400 */
[----:B------:R-:W-:Y:S01]  /*d020*/  HMMA.16816.F32.BF16 R100, R20, R6, R100 ;  /* 0x000000061464723c */ /* 0x000fe20000041864 */
[----:B------:R-:W1:Y:S01]  /*d030*/  LDSM.16.M88.4 R4, [R98+0x5c00] ;  /* 0x005c00006204783b */ /* 0x000e620000000200 */
[----:B------:R-:W-:-:S04]  /*d040*/  DEPBAR.LE SB0, 0x0 ;  /* 0x000080000000791a */ /* 0x000fc80000000000 */
[-C--:B------:R-:W-:Y:S01]  /*d050*/  FMUL.FTZ R104, R104, R89.reuse ;  /* 0x0000005968687220 */ /* 0x080fe20000410000 */
[----:B------:R-:W1:Y:S01]  /*d060*/  MUFU.TANH R130, R130 ;  /* 0x0000008200827308 */ /* 0x000e620000002400 */
[C---:B----4-:R-:W-:Y:S05]  /*d070*/  HMMA.16816.F32.BF16 R116, R108.reuse, R16, R116 ;  /* 0x000000106c74723c */ /* 0x050fea0000041874 */
[-C--:B------:R-:W-:Y:S01]  /*d080*/  FMUL.FTZ R16, R95, R89.reuse ;  /* 0x000000595f107220 */ /* 0x080fe20000410000 */
[-C--:B------:R-:W-:Y:S01]  /*d090*/  FMUL.FTZ R17, R105, R89.reuse ;  /* 0x0000005969117220 */ /* 0x080fe20000410000 */
[----:B------:R-:W4:Y:S01]  /*d0a0*/  MUFU.TANH R92, R92 ;  /* 0x0000005c005c7308 */ /* 0x000f220000002400 */
[----:B------:R-:W-:Y:S07]  /*d0b0*/  HMMA.16816.F32.BF16 R112, R108, R18, R112 ;  /* 0x000000126c70723c */ /* 0x000fee0000041870 */
[----:B------:R-:W1:Y:S01]  /*d0c0*/  MUFU.TANH R34, R34 ;  /* 0x0000002200227308 */ /* 0x000e620000002400 */
[----:B---3--:R-:W-:Y:S05]  /*d0d0*/  HMMA.16816.F32.BF16 R28, R12, R24, R28 ;  /* 0x000000180c1c723c */ /* 0x008fea000004181c */
[----:B------:R-:W-:-:S02]  /*d0e0*/  FMUL.FTZ R24, R106, R89 ;  /* 0x000000596a187220 */ /* 0x000fc40000410000 */
[----:B------:R-:W3:Y:S01]  /*d0f0*/  MUFU.TANH R35, R35 ;  /* 0x0000002300237308 */ /* 0x000ee20000002400 */
[C---:B-----5:R-:W-:Y:S05]  /*d100*/  HMMA.16816.F32.BF16 R116, R20.reuse, R8, R116 ;  /* 0x000000081474723c */ /* 0x060fea0000041874 */
[-C--:B------:R-:W-:Y:S02]  /*d110*/  FMUL.FTZ R8, R107, R89.reuse ;  /* 0x000000596b087220 */ /* 0x080fe40000410000 */
[----:B------:R-:W1:Y:S01]  /*d120*/  MUFU.TANH R16, R16 ;  /* 0x0000001000107308 */ /* 0x000e620000002400 */
[----:B------:R-:W-:Y:S03]  /*d130*/  HMMA.16816.F32.BF16 R112, R20, R10, R112 ;  /* 0x0000000a1470723c */ /* 0x000fe60000041870 */
[-C--:B------:R-:W-:Y:S01]  /*d140*/  FMUL.FTZ R29, R29, R89.reuse ;  /* 0x000000591d1d7220 */ /* 0x080fe20000410000 */
[-C--:B------:R-:W-:Y:S01]  /*d150*/  FMUL.FTZ R9, R28, R89.reuse ;  /* 0x000000591c097220 */ /* 0x080fe20000410000 */
[-C--:B------:R-:W-:Y:S01]  /*d160*/  FMUL.FTZ R18, R31, R89.reuse ;  /* 0x000000591f127220 */ /* 0x080fe20000410000 */
[-C--:B------:R-:W-:Y:S01]  /*d170*/  FMUL.FTZ R25, R30, R89.reuse ;  /* 0x000000591e197220 */ /* 0x080fe20000410000 */
[----:B------:R5:W2:Y:S01]  /*d180*/  MUFU.TANH R19, R29 ;  /* 0x0000001d00137308 */ /* 0x000aa20000002400 */
[C---:B------:R-:W-:Y:S07]  /*d190*/  HMMA.16816.F32.BF16 R100, R12.reuse, R26, R100 ;  /* 0x0000001a0c64723c */ /* 0x040fee0000041864 */
[----:B------:R2:W2:Y:S01]  /*d1a0*/  MUFU.TANH R2, R104 ;  /* 0x0000006800027308 */ /* 0x0004a20000002400 */
[C---:B-1----:R-:W-:Y:S07]  /*d1b0*/  HMMA.16816.F32.BF16 R116, R12.reuse, R4, R116 ;  /* 0x000000040c74723c */ /* 0x042fee0000041874 */
        /* <DEDUP_REMOVED lines=14> */
[-C--:B-----5:R-:W-:Y:S01]  /*d2a0*/  FMUL.FTZ R29, R114, R89.reuse ;  /* 0x00000059721d7220 */ /* 0x0a0fe20000410000 */
        /* <DEDUP_REMOVED lines=23> */
[C---:B------:R-:W-:Y:S02]  /*d420*/  VIADD R12, R23.reuse, 0xffffff80 ;  /* 0xffffff80170c7836 */ /* 0x040fe40000000000 */
[----:B------:R-:W-:-:S03]  /*d430*/  VIADD R23, R23, 0xffffff40 ;  /* 0xffffff4017177836 */ /* 0x000fc60000000000 */
[----:B------:R-:W-:Y:S02]  /*d440*/  IABS R6, R12 ;  /* 0x0000000c00067213 */ /* 0x000fe40000000000 */
[-C--:B--2---:R-:W-:Y:S02]  /*d450*/  IABS R20, R30.reuse ;  /* 0x0000001e00147213 */ /* 0x084fe40000000000 */
[-C--:B------:R-:W-:Y:S02]  /*d460*/  IABS R15, R30.reuse ;  /* 0x0000001e000f7213 */ /* 0x080fe40000000000 */
[----:B------:R-:W2:Y:S01]  /*d470*/  I2F.RP R14, R20 ;  /* 0x00000014000e7306 */ /* 0x000ea20000209400 */
[----:B------:R-:W-:Y:S02]  /*d480*/  LOP3.LUT R12, R12, R30, RZ, 0x3c, !PT ;  /* 0x0000001e0c0c7212 */ /* 0x000fe400078e3cff */
[----:B------:R-:W-:Y:S02]  /*d490*/  IMAD.MOV R15, RZ, RZ, -R15 ;  /* 0x000000ffff0f7224 */ /* 0x000fe400078e0a0f */
[----:B------:R-:W-:-:S03]  /*d4a0*/  ISETP.GE.AND P2, PT, R12, RZ, PT ;  /* 0x000000ff0c00720c */ /* 0x000fc60003f46270 */
[----:B--2---:R-:W2:Y:S02]  /*d4b0*/  MUFU.RCP R100, R14 ;  /* 0x0000000e00647308 */ /* 0x004ea40000001000 */
[----:B--2---:R-:W-:Y:S01]  /*d4c0*/  VIADD R100, R100, 0xffffffe ;  /* 0x0ffffffe64647836 */ /* 0x004fe20000000000 */
[----:B------:R-:W-:Y:S02]  /*d4d0*/  IABS R14, R23 ;  /* 0x00000017000e7213 */ /* 0x000fe40000000000 */
[----:B------:R-:W-:-:S03]  /*d4e0*/  LOP3.LUT R23, R23, R30, RZ, 0x3c, !PT ;  /* 0x0000001e17177212 */ /* 0x000fc600078e3cff */
[----:B------:R-:W2:Y:S01]  /*d4f0*/  F2I.FTZ.U32.TRUNC.NTZ R101, R100 ;  /* 0x0000006400657305 */ /* 0x000ea2000021f000 */
[----:B------:R-:W-:Y:S02]  /*d500*/  ISETP.GE.AND P0, PT, R23, RZ, PT ;  /* 0x000000ff1700720c */ /* 0x000fe40003f06270 */
[----:B------:R-:W-:Y:S01]  /*d510*/  LOP3.LUT R23, RZ, R30, RZ, 0x33, !PT ;  /* 0x0000001eff177212 */ /* 0x000fe200078e33ff */
        /* <DEDUP_REMOVED lines=44> */
.L_x_11234:
        /* <DEDUP_REMOVED lines=8> */
.L_x_11235:
[----:B------:R-:W-:Y:S05]  /*d860*/  BSYNC.RECONVERGENT B0 ;  /* 0x0000000000007941 */ /* 0x000fea0003800200 */
.L_x_11233:
        /* <DEDUP_REMOVED lines=12> */
.L_x_11232:
[----:B------:R-:W-:Y:S05]  /*d930*/  BSYNC.RECONVERGENT B1 ;  /* 0x0000000000017941 */ /* 0x000fea0003800200 */
.L_x_11231:
[----:B------:R-:W3:Y:S01]  /*d940*/  LD.E R102, desc[UR4][R84.64+0xdc] ;  /* 0x0000dc0454667980 */ /* 0x000ee2000c101900 */
[C---:B------:R-:W-:Y:S02]  /*d950*/  IMAD R30, R90.reuse, 0x40, R97 ;  /* 0x000000405a1e7824 */ /* 0x040fe400078e0261 */
[----:B------:R-:W-:Y:S02]  /*d960*/  @P3 VIADD R90, R90, 0xfffffffd ;  /* 0xfffffffd5a5a3836 */ /* 0x000fe40000000000 */
[C---:B--2---:R-:W-:Y:S02]  /*d970*/  VIADD R15, R30.reuse, 0xffffff80 ;  /* 0xffffff801e0f7836 */ /* 0x044fe40000000000 */
[C---:B------:R-:W-:Y:S02]  /*d980*/  VIADD R87, R30.reuse, 0xffffff81 ;  /* 0xffffff811e577836 */ /* 0x040fe40000000000 */
[C---:B------:R-:W-:Y:S01]  /*d990*/  VIADD R23, R30.reuse, 0xffffff88 ;  /* 0xffffff881e177836 */ /* 0x040fe20000000000 */
[C---:B------:R-:W-:Y:S01]  /*d9a0*/  ISETP.GE.AND P1, PT, R15.reuse, R156, PT ;  /* 0x0000009c0f00720c */ /* 0x040fe20003f26270 */
[----:B------:R-:W-:Y:S01]  /*d9b0*/  VIADD R93, R30, 0xffffff90 ;  /* 0xffffff901e5d7836 */ /* 0x000fe20000000000 */
[----:B------:R-:W-:-:S02]  /*d9c0*/  ISETP.GE.AND P5, PT, R15, R155, PT ;  /* 0x0000009b0f00720c */ /* 0x000fc40003fa6270 */
[C---:B------:R-:W-:Y:S02]  /*d9d0*/  ISETP.GE.AND P0, PT, R15.reuse, R154, PT ;  /* 0x0000009a0f00720c */ /* 0x040fe40003f06270 */
[----:B------:R-:W-:Y:S02]  /*d9e0*/  ISETP.GE.AND P6, PT, R15, R148, PT ;  /* 0x000000940f00720c */ /* 0x000fe40003fc6270 */
[----:B------:R-:W-:Y:S02]  /*d9f0*/  FSEL R15, R99, -INF , P1 ;  /* 0xff800000630f7808 */ /* 0x000fe40000800000 */
[C---:B------:R-:W-:Y:S02]  /*da00*/  ISETP.GE.AND P1, PT, R87.reuse, R156, PT ;  /* 0x0000009c5700720c */ /* 0x040fe40003f26270 */
[----:B------:R-:W-:Y:S02]  /*da10*/  ISETP.GE.AND P4, PT, R87, R155, PT ;  /* 0x0000009b5700720c */ /* 0x000fe40003f86270 */
[----:B------:R-:W-:-:S02]  /*da20*/  FSEL R6, R121, -INF , P0 ;  /* 0xff80000079067808 */ /* 0x000fc40000000000 */
[----:B------:R-:W-:Y:S02]  /*da30*/  FSEL R98, R120, -INF , P1 ;  /* 0xff80000078627808 */ /* 0x000fe40000800000 */
[----:B------:R-:W-:Y:S02]  /*da40*/  ISETP.GE.AND P2, PT, R87, R154, PT ;  /* 0x0000009a5700720c */ /* 0x000fe40003f46270 */
[----:B------:R-:W-:Y:S02]  /*da50*/  ISETP.GE.AND P0, PT, R23, R156, PT ;  /* 0x0000009c1700720c */ /* 0x000fe40003f06270 */
[----:B------:R-:W-:Y:S02]  /*da60*/  FSEL R15, R15, -INF , !P5 ;  /* 0xff8000000f0f7808 */ /* 0x000fe40006800000 */
        /* <DEDUP_REMOVED lines=14> */
[----:B------:R-:W-:Y:S01]  /*db50*/  ISETP.GE.AND P6, PT, R87, R148, PT ;  /* 0x000000945700720c */ /* 0x000fe20003fc6270 */
[C---:B------:R-:W-:Y:S01]  /*db60*/  VIADD R87, R30.reuse, 0xffffff91 ;  /* 0xffffff911e577836 */ /* 0x040fe20000000000 */
[----:B------:R-:W-:Y:S01]  /*db70*/  FSEL R14, R33, -INF , P1 ;  /* 0xff800000210e7808 */ /* 0x000fe20000800000 */
[----:B------:R-:W-:Y:S01]  /*db80*/  VIADD R33, R30, 0xffffff98 ;  /* 0xffffff981e217836 */ /* 0x000fe20000000000 */
[----:B------:R-:W-:-:S02]  /*db90*/  FSEL R32, R32, -INF , P2 ;  /* 0xff80000020207808 */ /* 0x000fc40001000000 */
[----:B------:R-:W-:Y:S02]  /*dba0*/  FSEL R130, R130, -INF , P0 ;  /* 0xff80000082827808 */ /* 0x000fe40000000000 */
[C---:B------:R-:W-:Y:S02]  /*dbb0*/  ISETP.GE.AND P1, PT, R93.reuse, R156, PT ;  /* 0x0000009c5d00720c */ /* 0x040fe40003f26270 */
[----:B------:R-:W-:Y:S02]  /*dbc0*/  ISETP.GE.AND P2, PT, R93, R154, PT ;  /* 0x0000009a5d00720c */ /* 0x000fe40003f46270 */
[----:B------:R-:W-:Y:S02]  /*dbd0*/  ISETP.GE.AND P0, PT, R87, R156, PT ;  /* 0x0000009c5700720c */ /* 0x000fe40003f06270 */
[----:B------:R-:W-:Y:S02]  /*dbe0*/  FSEL R14, R14, -INF , !P4 ;  /* 0xff8000000e0e7808 */ /* 0x000fe40006000000 */
[----:B------:R-:W-:-:S02]  /*dbf0*/  FSEL R164, R32, -INF , !P5 ;  /* 0xff80000020a47808 */ /* 0x000fc40006800000 */
[----:B------:R-:W-:Y:S02]  /*dc00*/  FSEL R162, R130, -INF , !P6 ;  /* 0xff80000082a27808 */ /* 0x000fe40007000000 */
[CC--:B------:R-:W-:Y:S02]  /*dc10*/  ISETP.GE.AND P4, PT, R93.reuse, R155.reuse, PT ;  /* 0x0000009b5d00720c */ /* 0x0c0fe40003f86270 */
[----:B------:R-:W-:Y:S01]  /*dc20*/  ISETP.GE.AND P5, PT, R93, R148, PT ;  /* 0x000000945d00720c */ /* 0x000fe20003fa6270 */
[----:B------:R-:W-:Y:S01]  /*dc30*/  VIADD R93, R0, 0x6020 ;  /* 0x00006020005d7836 */ /* 0x000fe20000000000 */
[----:B------:R-:W-:Y:S02]  /*dc40*/  FSEL R92, R92, -INF , P1 ;  /* 0xff8000005c5c7808 */ /* 0x000fe40000800000 */
[----:B------:R-:W-:Y:S02]  /*dc50*/  ISETP.GE.AND P6, PT, R87, R155, PT ;  /* 0x0000009b5700720c */ /* 0x000fe40003fc6270 */
[----:B------:R-:W-:Y:S01]  /*dc60*/  FSEL R160, R35, -INF , P2 ;  /* 0xff80000023a07808 */ /* 0x000fe20001000000 */
[----:B------:R-:W-:Y:S01]  /*dc70*/  VIADD R35, R30, 0xffffff99 ;  /* 0xffffff991e237836 */ /* 0x000fe20000000000 */
[----:B------:R-:W-:-:S02]  /*dc80*/  FSEL R22, R34, -INF , P0 ;  /* 0xff80000022167808 */ /* 0x000fc40000000000 */
[----:B------:R-:W-:Y:S02]  /*dc90*/  ISETP.GE.AND P1, PT, R87, R154, PT ;  /* 0x0000009a5700720c */ /* 0x000fe40003f26270 */
[----:B------:R-:W-:Y:S02]  /*dca0*/  ISETP.GE.AND P2, PT, R33, R156, PT ;  /* 0x0000009c2100720c */ /* 0x000fe40003f46270 */
        /* <DEDUP_REMOVED lines=9> */
[----:B------:R-:W-:Y:S02]  /*dd40*/  FSEL R2, R2, -INF , P2 ;  /* 0xff80000002027808 */ /* 0x000fe40001000000 */
[----:B------:R-:W-:-:S02]  /*dd50*/  ISETP.GE.AND P1, PT, R35, R156, PT ;  /* 0x0000009c2300720c */ /* 0x000fc40003f26270 */
[----:B------:R-:W-:Y:S02]  /*dd60*/  FSEL R116, R16, -INF , !P4 ;  /* 0xff80000010747808 */ /* 0x000fe40006000000 */
[----:B------:R-:W-:Y:S02]  /*dd70*/  FSEL R20, R2, -INF , !P5 ;  /* 0xff80000002147808 */ /* 0x000fe40006800000 */
[C---:B------:R-:W-:Y:S02]  /*dd80*/  ISETP.GE.AND P4, PT, R35.reuse, R155, PT ;  /* 0x0000009b2300720c */ /* 0x040fe40003f86270 */
[C---:B------:R-:W-:Y:S02]  /*dd90*/  ISETP.GE.AND P2, PT, R35.reuse, R154, PT ;  /* 0x0000009a2300720c */ /* 0x040fe40003f46270 */
[----:B------:R-:W-:Y:S01]  /*dda0*/  ISETP.GE.AND P5, PT, R35, R148, PT ;  /* 0x000000942300720c */ /* 0x000fe20003fa6270 */
[----:B------:R-:W-:Y:S01]  /*ddb0*/  VIADD R35, R30, 0xffffffa1 ;  /* 0xffffffa11e237836 */ /* 0x000fe20000000000 */
[----:B-1----:R-:W-:-:S02]  /*ddc0*/  FSEL R24, R24, -INF , P0 ;  /* 0xff80000018187808 */ /* 0x002fc40000000000 */
[----:B------:R-:W-:Y:S02]  /*ddd0*/  ISETP.GE.AND P0, PT, R33, R156, PT ;  /* 0x0000009c2100720c */ /* 0x000fe40003f06270 */
[----:B------:R-:W-:Y:S02]  /*dde0*/  FSEL R17, R17, -INF , P1 ;  /* 0xff80000011117808 */ /* 0x000fe40000800000 */
[----:B------:R-:W-:Y:S02]  /*ddf0*/  FSEL R120, R24, -INF , !P6 ;  /* 0xff80000018787808 */ /* 0x000fe40007000000 */
[----:B------:R-:W-:Y:S02]  /*de00*/  ISETP.GE.AND P6, PT, R33, R155, PT ;  /* 0x0000009b2100720c */ /* 0x000fe40003fc6270 */
[----:B------:R-:W-:Y:S01]  /*de10*/  FSEL R112, R17, -INF , !P4 ;  /* 0xff80000011707808 */ /* 0x000fe20006000000 */
[----:B------:R-:W-:Y:S01]  /*de20*/  VIADD R17, R30, 0xffffffa9 ;  /* 0xffffffa91e117836 */ /* 0x000fe20000000000 */
[----:B------:R-:W-:-:S02]  /*de30*/  FSEL R9, R9, -INF , P0 ;  /* 0xff80000009097808 */ /* 0x000fc40000000000 */
[-C--:B------:R-:W-:Y:S02]  /*de40*/  ISETP.GE.AND P0, PT, R35, R154.reuse, PT ;  /* 0x0000009a2300720c */ /* 0x080fe40003f06270 */
[C---:B------:R-:W-:Y:S02]  /*de50*/  ISETP.GE.AND P1, PT, R33.reuse, R154, PT ;  /* 0x0000009a2100720c */ /* 0x040fe40003f26270 */
[-C--:B------:R-:W-:Y:S01]  /*de60*/  ISETP.GE.AND P4, PT, R33, R148.reuse, PT ;  /* 0x000000942100720c */ /* 0x080fe20003f86270 */
[C---:B------:R-:W-:Y:S01]  /*de70*/  VIADD R33, R30.reuse, 0xffffffa8 ;  /* 0xffffffa81e217836 */ /* 0x040fe20000000000 */
[----:B------:R-:W-:Y:S01]  /*de80*/  FSEL R26, R9, -INF , !P6 ;  /* 0xff800000091a7808 */ /* 0x000fe20007000000 */
[----:B------:R-:W-:Y:S01]  /*de90*/  VIADD R9, R30, 0xffffffb0 ;  /* 0xffffffb01e097836 */ /* 0x000fe20000000000 */
[----:B------:R-:W-:Y:S02]  /*dea0*/  ISETP.GE.AND P6, PT, R35, R148, PT ;  /* 0x000000942300720c */ /* 0x000fe40003fc6270 */
[----:B------:R-:W-:-:S02]  /*deb0*/  FSEL R18, R18, -INF , P0 ;  /* 0xff80000012127808 */ /* 0x000fc40000000000 */
[-C--:B------:R-:W-:Y:S02]  /*dec0*/  ISETP.GE.AND P0, PT, R17, R156.reuse, PT ;  /* 0x0000009c1100720c */ /* 0x080fe40003f06270 */
[----:B------:R-:W-:Y:S02]  /*ded0*/  FSEL R8, R8, -INF , P2 ;  /* 0xff80000008087808 */ /* 0x000fe40001000000 */
[-C--:B------:R-:W-:Y:S02]  /*dee0*/  ISETP.GE.AND P2, PT, R35, R156.reuse, PT ;  /* 0x0000009c2300720c */ /* 0x080fe40003f46270 */
[----:B------:R-:W-:Y:S02]  /*def0*/  FSEL R25, R25, -INF , P1 ;  /* 0xff80000019197808 */ /* 0x000fe40000800000 */
[----:B------:R-:W-:Y:S02]  /*df00*/  FSEL R128, R18, -INF , !P6 ;  /* 0xff80000012807808 */ /* 0x000fe40007000000 */
[----:B------:R-:W-:-:S02]  /*df10*/  ISETP.GE.AND P1, PT, R33, R156, PT ;  /* 0x0000009c2100720c */ /* 0x000fc40003f26270 */
[-C--:B------:R-:W-:Y:S02]  /*df20*/  ISETP.GE.AND P6, PT, R17, R155.reuse, PT ;  /* 0x0000009b1100720c */ /* 0x080fe40003fc6270 */
[----:B------:R-:W-:Y:S02]  /*df30*/  FSEL R11, R11, -INF , P0 ;  /* 0xff8000000b0b7808 */ /* 0x000fe40000000000 */
[----:B------:R-:W-:Y:S02]  /*df40*/  FSEL R124, R8, -INF , !P5 ;  /* 0xff800000087c7808 */ /* 0x000fe40006800000 */
[----:B------:R-:W-:Y:S02]  /*df50*/  ISETP.GE.AND P5, PT, R35, R155, PT ;  /* 0x0000009b2300720c */ /* 0x000fe40003fa6270 */
[----:B------:R-:W-:Y:S02]  /*df60*/  FSEL R19, R19, -INF , P2 ;  /* 0xff80000013137808 */ /* 0x000fe40001000000 */
[----:B------:R-:W-:-:S02]  /*df70*/  FSEL R136, R25, -INF , !P4 ;  /* 0xff80000019887808 */ /* 0x000fc40006000000 */
[CC--:B------:R-:W-:Y:S02]  /*df80*/  ISETP.GE.AND P2, PT, R33.reuse, R154.reuse, PT ;  /* 0x0000009a2100720c */ /* 0x0c0fe40003f46270 */
[----:B------:R-:W-:Y:S02]  /*df90*/  ISETP.GE.AND P4, PT, R33, R155, PT ;  /* 0x0000009b2100720c */ /* 0x000fe40003f86270 */
[----:B------:R-:W-:Y:S02]  /*dfa0*/  FSEL R4, R4, -INF , P1 ;  /* 0xff80000004047808 */ /* 0x000fe40000800000 */
[----:B------:R-:W-:Y:S01]  /*dfb0*/  FSEL R126, R11, -INF , !P6 ;  /* 0xff8000000b7e7808 */ /* 0x000fe20007000000 */
[----:B------:R-:W-:Y:S01]  /*dfc0*/  VIADD R11, R30, 0xffffffb1 ;  /* 0xffffffb11e0b7836 */ /* 0x000fe20000000000 */
[----:B------:R-:W-:Y:S02]  /*dfd0*/  ISETP.GE.AND P1, PT, R17, R154, PT ;  /* 0x0000009a1100720c */ /* 0x000fe40003f26270 */
[----:B------:R-:W-:-:S02]  /*dfe0*/  FSEL R24, R19, -INF , !P5 ;  /* 0xff80000013187808 */ /* 0x000fc40006800000 */
[-C--:B------:R-:W-:Y:S02]  /*dff0*/  ISETP.GE.AND P5, PT, R33, R148.reuse, PT ;  /* 0x000000942100720c */ /* 0x080fe40003fa6270 */
[----:B------:R-:W-:Y:S02]  /*e000*/  FSEL R21, R21, -INF , P2 ;  /* 0xff80000015157808 */ /* 0x000fe40001000000 */
[----:B------:R-:W-:Y:S02]  /*e010*/  FSEL R158, R4, -INF , !P4 ;  /* 0xff800000049e7808 */ /* 0x000fe40006000000 */
[----:B------:R-:W-:Y:S01]  /*e020*/  ISETP.GE.AND P4, PT, R17, R148, PT ;  /* 0x000000941100720c */ /* 0x000fe20003f86270 */
[----:B------:R-:W-:Y:S01]  /*e030*/  VIADD R17, R30, 0xffffffb9 ;  /* 0xffffffb91e117836 */ /* 0x000fe20000000000 */
[----:B------:R-:W-:Y:S02]  /*e040*/  FSEL R10, R10, -INF , P1 ;  /* 0xff8000000a0a7808 */ /* 0x000fe40000800000 */
[----:B------:R-:W-:-:S02]  /*e050*/  ISETP.GE.AND P1, PT, R11, R156, PT ;  /* 0x0000009c0b00720c */ /* 0x000fc40003f26270 */
        /* <DEDUP_REMOVED lines=8> */
[----:B------:R-:W-:Y:S02]  /*e0e0*/  FSEL R27, R27, -INF , P1 ;  /* 0xff8000001b1b7808 */ /* 0x000fe40000800000 */
[----:B------:R-:W-:Y:S02]  /*e0f0*/  FSEL R5, R5, -INF , P2 ;  /* 0xff80000005057808 */ /* 0x000fe40001000000 */
[-C--:B------:R-:W-:Y:S02]  /*e100*/  ISETP.GE.AND P1, PT, R9, R156.reuse, PT ;  /* 0x0000009c0900720c */ /* 0x080fe40003f26270 */
[----:B------:R-:W-:Y:S02]  /*e110*/  FSEL R30, R27, -INF , !P4 ;  /* 0xff8000001b1e7808 */ /* 0x000fe40006000000 */
[----:B------:R-:W-:-:S02]  /*e120*/  ISETP.GE.AND P4, PT, R17, R156, PT ;  /* 0x0000009c1100720c */ /* 0x000fc40003f86270 */
[----:B------:R-:W-:Y:S02]  /*e130*/  FMNMX3.FTZ R19, R86, R15, R98, !PT ;  /* 0x0000000f56137276 */ /* 0x000fe40007810062 */
[----:B------:R-:W-:Y:S02]  /*e140*/  FSEL R122, R5, -INF , !P5 ;  /* 0xff800000057a7808 */ /* 0x000fe40006800000 */
[----:B------:R-:W-:Y:S02]  /*e150*/  FMNMX3.FTZ R5, R3, R6, R12, !PT ;  /* 0x0000000603057276 */ /* 0x000fe4000781000c */
[----:B------:R-:W-:Y:S02]  /*e160*/  FSEL R28, R28, -INF , P1 ;  /* 0xff8000001c1c7808 */ /* 0x000fe40000800000 */
[----:B------:R-:W-:Y:S02]  /*e170*/  ISETP.GE.AND P1, PT, R17, R155, PT ;  /* 0x0000009b1100720c */ /* 0x000fe40003f26270 */
[----:B------:R-:W-:-:S02]  /*e180*/  FSEL R31, R31, -INF , P4 ;  /* 0xff8000001f1f7808 */ /* 0x000fc40002000000 */
[----:B------:R-:W-:Y:S02]  /*e190*/  FMNMX3.FTZ R19, R19, R23, R164, !PT ;  /* 0x0000001713137276 */ /* 0x000fe400078100a4 */
[----:B------:R-:W-:Y:S02]  /*e1a0*/  FMNMX3.FTZ R5, R5, R14, R162, !PT ;  /* 0x0000000e05057276 */ /* 0x000fe400078100a2 */
[----:B------:R-:W-:Y:S02]  /*e1b0*/  FSEL R118, R31, -INF , !P1 ;  /* 0xff8000001f767808 */ /* 0x000fe40004800000 */
[----:B------:R-:W-:Y:S02]  /*e1c0*/  FMNMX3.FTZ R19, R19, R108, R22, !PT ;  /* 0x0000006c13137276 */ /* 0x000fe40007810016 */
[C---:B------:R-:W-:Y:S02]  /*e1d0*/  ISETP.GE.AND P5, PT, R9.reuse, R155, PT ;  /* 0x0000009b0900720c */ /* 0x040fe40003fa6270 */
[----:B------:R-:W-:-:S02]  /*e1e0*/  ISETP.GE.AND P1, PT, R9, R154, PT ;  /* 0x0000009a0900720c */ /* 0x000fc40003f26270 */
[----:B------:R-:W-:Y:S02]  /*e1f0*/  ISETP.GE.AND P4, PT, R9, R148, PT ;  /* 0x000000940900720c */ /* 0x000fe40003f86270 */
[----:B------:R-:W-:Y:S02]  /*e200*/  FMNMX3.FTZ R9, R5, R160, R116, !PT ;  /* 0x000000a005097276 */ /* 0x000fe40007810074 */
[----:B------:R-:W-:Y:S02]  /*e210*/  FMNMX3.FTZ R19, R19, R20, R112, !PT ;  /* 0x0000001413137276 */ /* 0x000fe40007810070 */
[----:B------:R-:W-:Y:S02]  /*e220*/  ISETP.GE.AND P2, PT, R11, R154, PT ;  /* 0x0000009a0b00720c */ /* 0x000fe40003f46270 */
[----:B------:R-:W-:Y:S02]  /*e230*/  FMNMX3.FTZ R9, R9, R120, R124, !PT ;  /* 0x0000007809097276 */ /* 0x000fe4000781007c */
[----:B------:R-:W-:-:S02]  /*e240*/  FMNMX3.FTZ R19, R19, R26, R24, !PT ;  /* 0x0000001a13137276 */ /* 0x000fc40007810018 */
[----:B------:R-:W-:Y:S02]  /*e250*/  FSEL R28, R28, -INF , !P5 ;  /* 0xff8000001c1c7808 */ /* 0x000fe40006800000 */
[----:B------:R-:W-:Y:S02]  /*e260*/  FSEL R7, R7, -INF , P0 ;  /* 0xff80000007077808 */ /* 0x000fe40000000000 */
[----:B------:R-:W-:Y:S02]  /*e270*/  ISETP.GE.AND P5, PT, R11, R148, PT ;  /* 0x000000940b00720c */ /* 0x000fe40003fa6270 */
[----:B------:R-:W-:Y:S02]  /*e280*/  ISETP.GE.AND P0, PT, R17, R154, PT ;  /* 0x0000009a1100720c */ /* 0x000fe40003f06270 */
[----:B------:R-:W-:Y:S02]  /*e290*/  FSEL R13, R13, -INF , P2 ;  /* 0xff8000000d0d7808 */ /* 0x000fe40001000000 */
[----:B------:R-:W-:-:S02]  /*e2a0*/  FMNMX3.FTZ R9, R9, R136, R128, !PT ;  /* 0x0000008809097276 */ /* 0x000fc40007810080 */
[----:B------:R-:W-:Y:S02]  /*e2b0*/  FMNMX3.FTZ R19, R19, R158, R126, !PT ;  /* 0x0000009e13137276 */ /* 0x000fe4000781007e */
[----:B------:R-:W-:Y:S02]  /*e2c0*/  ISETP.GE.AND P2, PT, R17, R148, PT ;  /* 0x000000941100720c */ /* 0x000fe40003f46270 */
[----:B------:R-:W-:Y:S02]  /*e2d0*/  FSEL R29, R29, -INF , P1 ;  /* 0xff8000001d1d7808 */ /* 0x000fe40000800000 */
[----:B------:R-:W-:Y:S02]  /*e2e0*/  FSEL R89, R89, -INF , P0 ;  /* 0xff80000059597808 */ /* 0x000fe40000000000 */
[----:B------:R-:W-:Y:S02]  /*e2f0*/  FSEL R114, R7, -INF , !P6 ;  /* 0xff80000007727808 */ /* 0x000fe40007000000 */
        /* <DEDUP_REMOVED lines=15> */
[----:B------:R-:W4:Y:S01]  /*e3f0*/  S2R R4, SR_TID.X ;  /* 0x0000000000047919 */ /* 0x000f220000002100 */
[----:B-1----:R-:W-:Y:S02]  /*e400*/  FMNMX.FTZ R32, R7, R32, !PT ;  /* 0x0000002007207209 */ /* 0x002fe40007810000 */
[----:B--2---:R-:W-:-:S03]  /*e410*/  FMNMX.FTZ R2, R5, R2, !PT ;  /* 0x0000000205027209 */ /* 0x004fc60007810000 */
        /* <DEDUP_REMOVED lines=10> */
[-C--:B------:R-:W-:Y:S01]  /*e4c0*/  FFMA.FTZ R92, R23, R102.reuse, -R105 ;  /* 0x00000066175c7223 */ /* 0x080fe20000010869 */
[-CC-:B------:R-:W-:Y:S01]  /*e4d0*/  FFMA.FTZ R98, R6, R102.reuse, -R95.reuse ;  /* 0x0000006606627223 */ /* 0x180fe2000001085f */
[----:B------:R-:W-:Y:S01]  /*e4e0*/  FSEL R6, R2, RZ, P0 ;  /* 0x000000ff02067208 */ /* 0x000fe20000000000 */
[----:B------:R-:W-:Y:S01]  /*e4f0*/  FFMA.FTZ R34, R12, R102, -R95 ;  /* 0x000000660c227223 */ /* 0x000fe2000001085f */
[----:B----4-:R-:W-:Y:S01]  /*e500*/  LOP3.LUT P0, RZ, R4, 0x4, RZ, 0xc0, !PT ;  /* 0x0000000404ff7812 */ /* 0x010fe2000780c0ff */
[----:B------:R-:W-:-:S02]  /*e510*/  VIADD R4, R0, 0x6000 ;  /* 0x0000600000047836 */ /* 0x000fc40000000000 */
[-C--:B------:R-:W-:Y:S01]  /*e520*/  FFMA.FTZ R33, R14, R102.reuse, -R95 ;  /* 0x000000660e217223 */ /* 0x080fe2000001085f */
[----:B------:R-:W-:Y:S01]  /*e530*/  FADD.FTZ R3, R3, -R6 ;  /* 0x8000000603037221 */ /* 0x000fe20000010000 */
[----:B------:R-:W1:Y:S01]  /*e540*/  LDSM.16.MT88.4 R12, [R0+0x6000] ;  /* 0x00600000000c783b */ /* 0x000e620000004200 */
[-C--:B------:R-:W-:Y:S01]  /*e550*/  FFMA.FTZ R35, R164, R102.reuse, -R105 ;  /* 0x00000066a4237223 */ /* 0x080fe20000010869 */
[C---:B------:R-:W-:Y:S01]  /*e560*/  FMUL.FTZ R89, R102.reuse, R5 ;  /* 0x0000000566597220 */ /* 0x040fe20000410000 */
[----:B------:R-:W-:Y:S01]  /*e570*/  FMUL.FTZ R3, R102, R3 ;  /* 0x0000000366037220 */ /* 0x000fe20000410000 */
[-C--:B------:R-:W-:Y:S01]  /*e580*/  FFMA.FTZ R162, R162, R102.reuse, -R95 ;  /* 0x00000066a2a27223 */ /* 0x080fe2000001085f */
[----:B------:R-:W-:Y:S01]  /*e590*/  MUFU.EX2 R100, R100 ;  /* 0x0000006400647308 */ /* 0x000fe20000000800 */
[-CC-:B------:R-:W-:Y:S01]  /*e5a0*/  FFMA.FTZ R99, R108, R102.reuse, -R105.reuse ;  /* 0x000000666c637223 */ /* 0x180fe20000010869 */
[-CC-:B------:R-:W-:Y:S01]  /*e5b0*/  FFMA.FTZ R108, R22, R102.reuse, -R105.reuse ;  /* 0x00000066166c7223 */ /* 0x180fe20000010869 */
[----:B------:R-:W-:Y:S01]  /*e5c0*/  FFMA.FTZ R101, R20, R102, -R105 ;  /* 0x0000006614657223 */ /* 0x000fe20000010869 */
[----:B------:R-:W-:-:S02]  /*e5d0*/  @P0 VIADD R93, R4, 0xffffffe0 ;  /* 0xffffffe0045d0836 */ /* 0x000fc40000000000 */
[-C--:B------:R-:W-:Y:S01]  /*e5e0*/  FFMA.FTZ R112, R112, R102.reuse, -R105 ;  /* 0x0000006670707223 */ /* 0x080fe20000010869 */
[-CC-:B------:R-:W-:Y:S01]  /*e5f0*/  FFMA.FTZ R103, R160, R102.reuse, -R95.reuse ;  /* 0x00000066a0677223 */ /* 0x180fe2000001085f */
[-CC-:B------:R-:W-:Y:S01]  /*e600*/  FFMA.FTZ R116, R116, R102.reuse, -R95.reuse ;  /* 0x0000006674747223 */ /* 0x180fe2000001085f */
[----:B------:R-:W2:Y:S01]  /*e610*/  MUFU.EX2 R87, R87 ;  /* 0x0000005700577308 */ /* 0x000ea20000000800 */
[----:B------:R-:W3:Y:S01]  /*e620*/  LDSM.16.MT88.4 R8, [R93] ;  /* 0x000000005d08783b */ /* 0x000ee20000004200 */
[-CC-:B------:R-:W-:Y:S01]  /*e630*/  FFMA.FTZ R120, R120, R102.reuse, -R95.reuse ;  /* 0x0000006678787223 */ /* 0x180fe2000001085f */
[-C--:B------:R-:W-:Y:S01]  /*e640*/  FFMA.FTZ R107, R124, R102.reuse, -R95 ;  /* 0x000000667c6b7223 */ /* 0x080fe2000001085f */
[-CC-:B------:R-:W-:Y:S01]  /*e650*/  FFMA.FTZ R109, R26, R102.reuse, -R105.reuse ;  /* 0x000000661a6d7223 */ /* 0x180fe20000010869 */
[----:B------:R-:W4:Y:S01]  /*e660*/  LDSM.16.MT88.4 R20, [R93+0x2000] ;  /* 0x002000005d14783b */ /* 0x000f220000004200 */
        /* <DEDUP_REMOVED lines=9> */
[--C-:B------:R-:W-:Y:S01]  /*e700*/  FFMA.FTZ R117, R122, R102, -R105.reuse ;  /* 0x000000667a757223 */ /* 0x100fe20000010869 */
[----:B------:R-:W5:Y:S01]  /*e710*/  MUFU.EX2 R35, R35 ;  /* 0x0000002300237308 */ /* 0x000f620000000800 */
[----:B--2---:R-:W-:Y:S01]  /*e720*/  F2FP.BF16.F32.PACK_AB R4, R87, R100 ;  /* 0x000000645704723e */ /* 0x004fe200000010ff */
[-CC-:B------:R-:W-:Y:S01]  /*e730*/  FFMA.FTZ R122, R30, R102.reuse, -R105.reuse ;  /* 0x000000661e7a7223 */ /* 0x180fe20000010869 */
[-CC-:B------:R-:W-:Y:S01]  /*e740*/  FFMA.FTZ R119, R28, R102.reuse, -R105.reuse ;  /* 0x000000661c777223 */ /* 0x180fe20000010869 */
[-C--:B------:R-:W-:Y:S01]  /*e750*/  FFMA.FTZ R118, R118, R102.reuse, -R105 ;  /* 0x0000006676767223 */ /* 0x080fe20000010869 */
[----:B------:R-:W-:Y:S01]  /*e760*/  LDSM.16.MT88.4 R28, [R0+0x8800] ;  /* 0x00880000001c783b */ /* 0x000fe20000004200 */
[-CC-:B------:R-:W-:Y:S01]  /*e770*/  FFMA.FTZ R105, R114, R102.reuse, -R95.reuse ;  /* 0x0000006672697223 */ /* 0x180fe2000001085f */
[-CC-:B------:R-:W-:Y:S01]  /*e780*/  FFMA.FTZ R110, R110, R102.reuse, -R95.reuse ;  /* 0x000000666e6e7223 */ /* 0x180fe2000001085f */
[----:B------:R-:W-:Y:S01]  /*e790*/  MUFU.EX2 R98, R98 ;  /* 0x0000006200627308 */ /* 0x000fe20000000800 */
[-CC-:B------:R-:W-:Y:S01]  /*e7a0*/  FFMA.FTZ R106, R106, R102.reuse, -R95.reuse ;  /* 0x000000666a6a7223 */ /* 0x180fe2000001085f */
[----:B------:R-:W-:-:S06]  /*e7b0*/  FFMA.FTZ R95, R104, R102, -R95 ;  /* 0x00000066685f7223 */ /* 0x000fcc000001085f */
[----:B------:R-:W2:Y:S01]  /*e7c0*/  MUFU.EX2 R34, R34 ;  /* 0x0000002200227308 */ /* 0x000ea20000000800 */
[----:B-----5:R-:W-:-:S07]  /*e7d0*/  F2FP.BF16.F32.PACK_AB R6, R35, R92 ;  /* 0x0000005c2306723e */ /* 0x020fce00000010ff */
[----:B------:R-:W-:Y:S08]  /*e7e0*/  MUFU.EX2 R33, R33 ;  /* 0x0000002100217308 */ /* 0x000ff00000000800 */
[----:B------:R-:W5:Y:S01]  /*e7f0*/  MUFU.EX2 R86, R162 ;  /* 0x000000a200567308 */ /* 0x000f620000000800 */
[----:B--2---:R-:W-:-:S07]  /*e800*/  F2FP.BF16.F32.PACK_AB R5, R34, R98 ;  /* 0x000000622205723e */ /* 0x004fce00000010ff */
[----:B------:R-:W2:Y:S08]  /*e810*/  MUFU.EX2 R89, R89 ;  /* 0x0000005900597308 */ /* 0x000eb00000000800 */
[----:B------:R-:W1:Y:S01]  /*e820*/  MUFU.EX2 R3, R3 ;  /* 0x0000000300037308 */ /* 0x000e620000000800 */
[----:B-----5:R-:W-:-:S07]  /*e830*/  F2FP.BF16.F32.PACK_AB R7, R86, R33 ;  /* 0x000000215607723e */ /* 0x020fce00000010ff */
        /* <DEDUP_REMOVED lines=33> */
[C---:B---3--:R-:W-:Y:S03]  /*ea50*/  HMMA.16816.F32.BF16 R72, R4.reuse, R8, R72 ;  /* 0x000000080448723c */ /* 0x048fe60000041848 */
        /* <DEDUP_REMOVED lines=154> */
.L_x_11227:
[----:B------:R-:W-:-:S07]  /*f400*/  IADD3 R90, PT, PT, R94, -0x1, RZ ;  /* 0xffffffff5e5a7810 */ /* 0x000fce0007ffe0ff */
.L_x_11236:
[----:B------:R-:W-:Y:S05]  /*f410*/  BSYNC B2 ;  /* 0x0000000000027941 */ /* 0x000fea0003800000 */
.L_x_11226:
        /* <DEDUP_REMOVED lines=12> */
.L_x_11244:
        /* <DEDUP_REMOVED lines=78> */
.L_x_11239:
[----:B------:R-:W-:Y:S05]  /*f9c0*/  BSYNC.RECONVERGENT B0 ;  /* 0x0000000000007941 */ /* 0x000fea0003800200 */
.L_x_11238:
        /* <DEDUP_REMOVED lines=8> */
[C---:B------:R-:W-:Y:S02]  /*fa50*/  SHF.L.U32 R135, R136.reuse, 0x5, RZ ;  /* 0x0000000588877819 */ /* 0x040fe400000006ff */
[--C-:B------:R-:W-:Y:S02]  /*fa60*/  LOP3.LUT R3, R3, 0x18, R4.reuse, 0x78, !PT ;  /* 0x0000001803037812 */ /* 0x100fe400078e7804 */
[C---:B------:R-:W-:Y:S02]  /*fa70*/  SHF.L.U32 R133, R136.reuse, 0x4, RZ ;  /* 0x0000000488857819 */ /* 0x040fe400000006ff */
[----:B------:R-:W-:Y:S02]  /*fa80*/  LOP3.LUT R3, R3, 0x1f20, R4, 0xf8, !PT ;  /* 0x00001f2003037812 */ /* 0x000fe400078ef804 */
[----:B------:R-:W-:Y:S02]  /*fa90*/  SHF.L.U32 R134, R136, 0x2, RZ ;  /* 0x0000000288867819 */ /* 0x000fe400000006ff */
[----:B------:R-:W-:Y:S02]  /*faa0*/  LOP3.LUT R4, R133, 0x100, RZ, 0xc0, !PT ;  /* 0x0000010085047812 */ /* 0x000fe400078ec0ff */
[----:B------:R-:W-:Y:S01]  /*fab0*/  LOP3.LUT R134, R134, 0x18, RZ, 0xc0, !PT ;  /* 0x0000001886867812 */ /* 0x000fe200078ec0ff */
[----:B-1----:R-:W-:Y:S01]  /*fac0*/  ULEA UR6, UR6, UR7, 0x18 ;  /* 0x0000000706067291 */ /* 0x002fe2000f8ec0ff */
[----:B------:R-:W-:Y:S02]  /*fad0*/  LOP3.LUT R5, R4, 0x20, R135, 0xf8, !PT ;  /* 0x0000002004057812 */ /* 0x000fe400078ef887 */
[----:B------:R-:W-:Y:S02]  /*fae0*/  MOV R4, 0x20 ;  /* 0x0000002000047802 */ /* 0x000fe40000000f00 */
[----:B------:R-:W-:Y:S02]  /*faf0*/  LOP3.LUT P2, RZ, R136, 0x4, RZ, 0xc0, !PT ;  /* 0x0000000488ff7812 */ /* 0x000fe4000784c0ff */
[----:B------:R-:W-:Y:S02]  /*fb00*/  LEA R162, R3, UR6, 0x1 ;  /* 0x0000000603a27c11 */ /* 0x000fe4000f8e08ff */
[----:B------:R-:W-:Y:S02]  /*fb10*/  LOP3.LUT R3, R135, 0xc0, RZ, 0xc0, !PT ;  /* 0x000000c087037812 */ /* 0x000fe400078ec0ff */
[----:B------:R-:W-:Y:S01]  /*fb20*/  SEL R4, R4, 0xffffffe0, !P2 ;  /* 0xffffffe004047807 */ /* 0x000fe20005000000 */
[----:B------:R-:W-:Y:S01]  /*fb30*/  @!PT LDS RZ, [RZ] ;  /* 0x00000000fffff984 */ /* 0x000fe20000000800 */
[----:B------:R-:W-:Y:S01]  /*fb40*/  @!PT LDS RZ, [RZ] ;  /* 0x00000000fffff984 */ /* 0x000fe20000000800 */
[----:B------:R-:W-:Y:S01]  /*fb50*/  @!PT LDS RZ, [RZ] ;  /* 0x00000000fffff984 */ /* 0x000fe20000000800 */
[----:B------:R-:W-:Y:S01]  /*fb60*/  LDGSTS.E.BYPASS.LTC128B.128 [R162+0x6000], desc[UR4][R142.64] ;  /* 0x060000008ea27fae */ /* 0x000fe2000b981a04 */
[----:B------:R-:W-:Y:S02]  /*fb70*/  LOP3.LUT R3, R3, 0x8, R136, 0xf8, !PT ;  /* 0x0000000803037812 */ /* 0x000fe400078ef888 */
[-C--:B------:R-:W-:Y:S02]  /*fb80*/  IADD3 R86, PT, PT, R132, R4.reuse, RZ ;  /* 0x0000000484567210 */ /* 0x080fe40007ffe0ff */
[----:B------:R-:W-:Y:S02]  /*fb90*/  LOP3.LUT R3, R5, R3, R134, 0xf6, !PT ;  /* 0x0000000305037212 */ /* 0x000fe400078ef686 */
[----:B------:R-:W-:Y:S01]  /*fba0*/  IADD3 R160, PT, PT, R160, -0x1, RZ ;  /* 0xffffffffa0a07810 */ /* 0x000fe20007ffe0ff */
[----:B------:R-:W-:Y:S01]  /*fbb0*/  LDGSTS.E.BYPASS.LTC128B.128 [R162+0x7000], desc[UR4][R142.64+0x40] ;  /* 0x070000408ea27fae */ /* 0x000fe2000b981a04 */
[----:B------:R-:W-:Y:S02]  /*fbc0*/  LEA R87, R3, UR6, 0x1 ;  /* 0x0000000603577c11 */ /* 0x000fe4000f8e08ff */
[----:B------:R-:W-:Y:S02]  /*fbd0*/  ISETP.GT.AND P0, PT, R160, R139, PT ;  /* 0x0000008ba000720c */ /* 0x000fe40003f04270 */
[----:B------:R-:W-:Y:S03]  /*fbe0*/  IADD3 R3, PT, PT, R87, R4, RZ ;  /* 0x0000000457037210 */ /* 0x000fe60007ffe0ff */
[----:B------:R-:W-:Y:S08]  /*fbf0*/  LDGSTS.E.BYPASS.LTC128B.128 [R162+0x8000], desc[UR4][R142.64+0x80] ;  /* 0x080000808ea27fae */ /* 0x000ff0000b981a04 */
        /* <DEDUP_REMOVED lines=13> */
[----:B------:R-:W5:Y:S01]  /*fcd0*/  LDSM.16.M88.4 R100, [R3+0x3400] ;  /* 0x003400000364783b */ /* 0x000f620000000200 */
[C---:B--2---:R-:W-:Y:S07]  /*fce0*/  HMMA.16816.F32.BF16 R12, R32.reuse, R16, RZ ;  /* 0x00000010200c723c */ /* 0x044fee00000418ff */
[----:B------:R-:W2:Y:S01]  /*fcf0*/  LD.E R164, desc[UR4][R84.64+0x18c] ;  /* 0x00018c0454a47980 */ /* 0x000ea2000c101900 */
[C---:B------:R-:W-:Y:S03]  /*fd00*/  HMMA.16816.F32.BF16 R16, R32.reuse, R18, RZ ;  /* 0x000000122010723c */ /* 0x040fe600000418ff */
[----:B------:R-:W5:Y:S05]  /*fd10*/  LDSM.16.M88.4 R104, [R3+0x3800] ;  /* 0x003800000368783b */ /* 0x000f6a0000000200 */
        /* <DEDUP_REMOVED lines=33> */
[C---:B-----5:R-:W-:Y:S08]  /*ff30*/  HMMA.16816.F32.BF16 R28, R112.reuse, R100, R28 ;  /* 0x00000064701c723c */ /* 0x060ff0000004181c */
[----:B------:R-:W-:Y:S01]  /*ff40*/  HMMA.16816.F32.BF16 R32, R112, R102, R32 ;  /* 0x000000667020723c */ /* 0x000fe20000041820 */
[----:B------:R-:W5:Y:S07]  /*ff50*/  LDSM.16.M88.4 R100, [R87+0x5800] ;  /* 0x005800005764783b */ /* 0x000f6e0000000200 */
[C---:B------:R-:W-:Y:S01]  /*ff60*/  HMMA.16816.F32.BF16 R4, R120.reuse, R124, R4 ;  /* 0x0000007c7804723c */ /* 0x040fe20000041804 */
[----:B------:R-:W5:Y:S07]  /*ff70*/  LDSM.16.M88.4 R112, [R87+0x5c00] ;  /* 0x005c00005770783b */ /* 0x000f6e0000000200 */
[C---:B------:R-:W-:Y:S01]  /*ff80*/  HMMA.16816.F32.BF16 R8, R120.reuse, R126, R8 ;  /* 0x0000007e7808723c */ /* 0x040fe20000041808 */
[----:B------:R-:W5:Y:S07]  /*ff90*/  LDSM.16.M88.4 R124, [R86+0x2000] ;  /* 0x00200000567c783b */ /* 0x000f6e0000000200 */
        /* <DEDUP_REMOVED lines=11> */
[C---:B-----5:R-:W-:Y:S08]  /*10050*/  HMMA.16816.F32.BF16 R20, R108.reuse, R100, R20 ;  /* 0x000000646c14723c */ /* 0x060ff00000041814 */
[C---:B------:R-:W-:Y:S08]  /*10060*/  HMMA.16816.F32.BF16 R24, R108.reuse, R102, R24 ;  /* 0x000000666c18723c */ /* 0x040ff00000041818 */
[C---:B------:R-:W-:Y:S08]  /*10070*/  HMMA.16816.F32.BF16 R28, R108.reuse, R112, R28 ;  /* 0x000000706c1c723c */ /* 0x040ff0000004181c */
[----:B------:R-:W-:Y:S08]  /*10080*/  HMMA.16816.F32.BF16 R32, R108, R114, R32 ;  /* 0x000000726c20723c */ /* 0x000ff00000041820 */
[C---:B------:R-:W-:Y:S08]  /*10090*/  HMMA.16816.F32.BF16 R4, R124.reuse, R128, R4 ;  /* 0x000000807c04723c */ /* 0x040ff00000041804 */
        /* <DEDUP_REMOVED lines=32> */
[----:B------:R-:W1:Y:S01]  /*102a0*/  MUFU.TANH R88, R87 ;  /* 0x0000005700587308 */ /* 0x000e620000002400 */
[-C--:B------:R-:W-:Y:S01]  /*102b0*/  FMUL.FTZ R20, R20, R164.reuse ;  /* 0x000000a414147220 */ /* 0x080fe20000410000 */
[-C--:B------:R-:W-:Y:S01]  /*102c0*/  FMUL.FTZ R6, R23, R164.reuse ;  /* 0x000000a417067220 */ /* 0x080fe20000410000 */
[-C--:B------:R-:W-:Y:S07]  /*102d0*/  FMUL.FTZ R22, R22, R164.reuse ;  /* 0x000000a416167220 */ /* 0x080fee0000410000 */
[----:B------:R4:W1:Y:S01]  /*102e0*/  MUFU.TANH R91, R20 ;  /* 0x00000014005b7308 */ /* 0x0008620000002400 */
[-C--:B-----5:R-:W-:Y:S01]  /*102f0*/  FMUL.FTZ R3, R21, R164.reuse ;  /* 0x000000a415037220 */ /* 0x0a0fe20000410000 */
[-C--:B------:R-:W-:Y:S01]  /*10300*/  FMUL.FTZ R7, R24, R164.reuse ;  /* 0x000000a418077220 */ /* 0x080fe20000410000 */
[-C--:B------:R-:W-:Y:S07]  /*10310*/  FMUL.FTZ R18, R27, R164.reuse ;  /* 0x000000a41b127220 */ /* 0x080fee0000410000 */
[----:B------:R1:W1:Y:S10]  /*10320*/  MUFU.TANH R12, R97 ;  /* 0x00000061000c7308 */ /* 0x0002740000002400 */
        /* <DEDUP_REMOVED lines=13> */
[-C--:B----4-:R-:W-:Y:S01]  /*10400*/  FMUL.FTZ R20, R34, R164.reuse ;  /* 0x000000a422147220 */ /* 0x090fe20000410000 */
[-C--:B------:R-:W-:Y:S01]  /*10410*/  FMUL.FTZ R32, R35, R164.reuse ;  /* 0x000000a423207220 */ /* 0x080fe20000410000 */
[----:B------:R-:W-:Y:S06]  /*10420*/  FMUL.FTZ R33, R33, R164 ;  /* 0x000000a421217220 */ /* 0x000fec0000410000 */
[----:B------:R-:W4:Y:S10]  /*10430*/  MUFU.TANH R5, R5 ;  /* 0x0000000500057308 */ /* 0x000f340000002400 */
        /* <DEDUP_REMOVED lines=94> */
.L_x_11243:
[----:B------:R-:W-:Y:S05]  /*10a20*/  BSYNC.RECONVERGENT B0 ;  /* 0x0000000000007941 */ /* 0x000fea0003800200 */
.L_x_11242:
        /* <DEDUP_REMOVED lines=12> */
.L_x_11241:
[----:B------:R-:W-:Y:S05]  /*10af0*/  BSYNC.RECONVERGENT B1 ;  /* 0x0000000000017941 */ /* 0x000fea0003800200 */
.L_x_11240:
[----:B------:R-:W3:Y:S01]  /*10b00*/  LD.E R87, desc[UR4][R84.64+0xdc] ;  /* 0x0000dc0454577980 */ /* 0x000ee2000c101900 */
[C---:B------:R-:W-:Y:S01]  /*10b10*/  ISETP.GE.AND P1, PT, R161.reuse, R156, PT ;  /* 0x0000009ca100720c */ /* 0x040fe20003f26270 */
[C---:B------:R-:W-:Y:S01]  /*10b20*/  VIADD R21, R161.reuse, 0xffffffe0 ;  /* 0xffffffe0a1157836 */ /* 0x040fe20000000000 */
[CC--:B------:R-:W-:Y:S01]  /*10b30*/  ISETP.GE.AND P6, PT, R161.reuse, R154.reuse, PT ;  /* 0x0000009aa100720c */ /* 0x0c0fe20003fc6270 */
[----:B------:R-:W-:Y:S01]  /*10b40*/  VIADD R101, R161, 0xffffffe1 ;  /* 0xffffffe1a1657836 */ /* 0x000fe20000000000 */
[----:B-1----:R-:W-:Y:S01]  /*10b50*/  FSEL R125, R91, -INF , P1 ;  /* 0xff8000005b7d7808 */ /* 0x002fe20000800000 */
[----:B------:R-:W-:Y:S01]  /*10b60*/  VIADD R27, R161, 0xfffffff0 ;  /* 0xfffffff0a11b7836 */ /* 0x000fe20000000000 */
[----:B------:R-:W-:Y:S01]  /*10b70*/  ISETP.GE.AND P1, PT, R21, R154, PT ;  /* 0x0000009a1500720c */ /* 0x000fe20003f26270 */
[----:B------:R-:W-:Y:S01]  /*10b80*/  VIADD R97, R161, 0xffffffe9 ;  /* 0xffffffe9a1617836 */ /* 0x000fe20000000000 */
[-C--:B------:R-:W-:Y:S01]  /*10b90*/  ISETP.GE.AND P4, PT, R101, R156.reuse, PT ;  /* 0x0000009c6500720c */ /* 0x080fe20003f86270 */
[----:B------:R-:W-:Y:S01]  /*10ba0*/  VIADD R99, R161, 0xffffffe8 ;  /* 0xffffffe8a1637836 */ /* 0x000fe20000000000 */
[----:B--2---:R-:W-:Y:S01]  /*10bb0*/  FSEL R22, R93, -INF , P1 ;  /* 0xff8000005d167808 */ /* 0x004fe20000800000 */
[----:B------:R-:W-:Y:S01]  /*10bc0*/  VIADD R25, R161, 0xfffffff1 ;  /* 0xfffffff1a1197836 */ /* 0x000fe20000000000 */
[-C--:B------:R-:W-:Y:S01]  /*10bd0*/  ISETP.GE.AND P5, PT, R21, R156.reuse, PT ;  /* 0x0000009c1500720c */ /* 0x080fe20003fa6270 */
[----:B------:R-:W-:Y:S01]  /*10be0*/  VIADD R33, R161, 0x1 ;  /* 0x00000001a1217836 */ /* 0x000fe20000000000 */
[-C--:B------:R-:W-:Y:S01]  /*10bf0*/  ISETP.GE.AND P1, PT, R27, R156.reuse, PT ;  /* 0x0000009c1b00720c */ /* 0x080fe20003f26270 */
[C---:B------:R-:W-:Y:S01]  /*10c00*/  VIADD R35, R161.reuse, 0xfffffff9 ;  /* 0xfffffff9a1237836 */ /* 0x040fe20000000000 */
[----:B------:R-:W-:Y:S01]  /*10c10*/  FSEL R92, R92, -INF , P4 ;  /* 0xff8000005c5c7808 */ /* 0x000fe20002000000 */
[----:B------:R-:W-:Y:S01]  /*10c20*/  VIADD R31, R161, 0x9 ;  /* 0x00000009a11f7836 */ /* 0x000fe20000000000 */
[----:B------:R-:W-:Y:S01]  /*10c30*/  ISETP.GE.AND P4, PT, R97, R156, PT ;  /* 0x0000009c6100720c */ /* 0x000fe20003f86270 */
[C---:B------:R-:W-:Y:S01]  /*10c40*/  VIADD R29, R161.reuse, 0x10 ;  /* 0x00000010a11d7836 */ /* 0x040fe20000000000 */
[----:B------:R-:W-:Y:S01]  /*10c50*/  FSEL R86, R86, -INF , P5 ;  /* 0xff80000056567808 */ /* 0x000fe20002800000 */
[C---:B------:R-:W-:Y:S01]  /*10c60*/  VIADD R91, R161.reuse, 0x8 ;  /* 0x00000008a15b7836 */ /* 0x040fe20000000000 */
[----:B------:R-:W-:Y:S01]  /*10c70*/  FSEL R120, R120, -INF , P6 ;  /* 0xff80000078787808 */ /* 0x000fe20003000000 */
[----:B------:R-:W-:Y:S01]  /*10c80*/  VIADD R93, R161, 0x19 ;  /* 0x00000019a15d7836 */ /* 0x000fe20000000000 */
[----:B------:R-:W-:Y:S01]  /*10c90*/  ISETP.GE.AND P5, PT, R21, R148, PT ;  /* 0x000000941500720c */ /* 0x000fe20003fa6270 */
[----:B------:R-:W-:Y:S01]  /*10ca0*/  VIADD R23, R161, 0x11 ;  /* 0x00000011a1177836 */ /* 0x000fe20000000000 */
[----:B------:R-:W-:Y:S01]  /*10cb0*/  FSEL R26, R12, -INF , P1 ;  /* 0xff8000000c1a7808 */ /* 0x000fe20000800000 */
[----:B------:R-:W-:Y:S01]  /*10cc0*/  VIADD R159, R159, 0xffffffc0 ;  /* 0xffffffc09f9f7836 */ /* 0x000fe20000000000 */
[-C--:B------:R-:W-:Y:S01]  /*10cd0*/  ISETP.GE.AND P6, PT, R21, R155.reuse, PT ;  /* 0x0000009b1500720c */ /* 0x080fe20003fc6270 */
[----:B------:R-:W-:Y:S01]  /*10ce0*/  VIADD R21, R161, 0xfffffff8 ;  /* 0xfffffff8a1157836 */ /* 0x000fe20000000000 */
        /* <DEDUP_REMOVED lines=41> */
[-C--:B------:R-:W-:Y:S02]  /*10f80*/  ISETP.GE.AND P0, PT, R161, R155.reuse, PT ;  /* 0x0000009ba100720c */ /* 0x080fe40003f06270 */
[-C--:B------:R-:W-:Y:S02]  /*10f90*/  ISETP.GE.AND P4, PT, R31, R154.reuse, PT ;  /* 0x0000009a1f00720c */ /* 0x080fe40003f86270 */
[----:B------:R-:W-:Y:S02]  /*10fa0*/  FSEL R10, R10, -INF , P1 ;  /* 0xff8000000a0a7808 */ /* 0x000fe40000800000 */
[----:B------:R-:W-:Y:S02]  /*10fb0*/  FSEL R125, R125, -INF , !P0 ;  /* 0xff8000007d7d7808 */ /* 0x000fe40004000000 */
[----:B------:R-:W-:Y:S02]  /*10fc0*/  ISETP.GE.AND P1, PT, R3, R154, PT ;  /* 0x0000009a0300720c */ /* 0x000fe40003f26270 */
[----:B------:R-:W-:Y:S02]  /*10fd0*/  FSEL R18, R18, -INF , P4 ;  /* 0xff80000012127808 */ /* 0x000fe40002000000 */
[C---:B------:R-:W-:Y:S01]  /*10fe0*/  ISETP.GE.AND P0, PT, R161.reuse, R148, PT ;  /* 0x00000094a100720c */ /* 0x040fe20003f06270 */
[----:B------:R-:W-:Y:S01]  /*10ff0*/  VIADD R161, R161, 0xffffffc0 ;  /* 0xffffffc0a1a17836 */ /* 0x000fe20000000000 */
[----:B------:R-:W-:Y:S02]  /*11000*/  ISETP.GE.AND P4, PT, R3, R156, PT ;  /* 0x0000009c0300720c */ /* 0x000fe40003f86270 */
[----:B------:R-:W-:Y:S02]  /*11010*/  FSEL R89, R20, -INF , P1 ;  /* 0xff80000014597808 */ /* 0x000fe40000800000 */
[-C--:B------:R-:W-:Y:S02]  /*11020*/  ISETP.GE.AND P1, PT, R99, R155.reuse, PT ;  /* 0x0000009b6300720c */ /* 0x080fe40003f26270 */
[----:B------:R-:W-:Y:S02]  /*11030*/  FSEL R120, R120, -INF , !P0 ;  /* 0xff80000078787808 */ /* 0x000fe40004000000 */
[-C--:B------:R-:W-:Y:S02]  /*11040*/  ISETP.GE.AND P0, PT, R93, R154.reuse, PT ;  /* 0x0000009a5d00720c */ /* 0x080fe40003f06270 */
[----:B------:R-:W-:Y:S02]  /*11050*/  FSEL R4, R90, -INF , P4 ;  /* 0xff8000005a047808 */ /* 0x000fe40002000000 */
[----:B------:R-:W-:Y:S02]  /*11060*/  ISETP.GE.AND P4, PT, R23, R154, PT ;  /* 0x0000009a1700720c */ /* 0x000fe40003f86270 */
[----:B------:R-:W-:Y:S02]  /*11070*/  FSEL R19, R86, -INF , !P6 ;  /* 0xff80000056137808 */ /* 0x000fe40007000000 */
[CC--:B------:R-:W-:Y:S02]  /*11080*/  ISETP.GE.AND P6, PT, R97.reuse, R155.reuse, PT ;  /* 0x0000009b6100720c */ /* 0x0c0fe40003fc6270 */
[----:B------:R-:W-:Y:S02]  /*11090*/  FSEL R5, R30, -INF , !P1 ;  /* 0xff8000001e057808 */ /* 0x000fe40004800000 */
[----:B------:R-:W-:Y:S02]  /*110a0*/  FSEL R88, R32, -INF , P0 ;  /* 0xff80000020587808 */ /* 0x000fe40000000000 */
[-C--:B------:R-:W-:Y:S02]  /*110b0*/  ISETP.GE.AND P1, PT, R97, R148.reuse, PT ;  /* 0x000000946100720c */ /* 0x080fe40003f26270 */
[----:B------:R-:W-:Y:S02]  /*110c0*/  FSEL R113, R11, -INF , P4 ;  /* 0xff8000000b717808 */ /* 0x000fe40002000000 */
        /* <DEDUP_REMOVED lines=21> */
[C---:B------:R-:W-:Y:S02]  /*11220*/  ISETP.GE.AND P4, PT, R35.reuse, R155, PT ;  /* 0x0000009b2300720c */ /* 0x040fe40003f86270 */
        /* <DEDUP_REMOVED lines=29> */
[----:B------:R-:W-:Y:S02]  /*11400*/  FSEL R110, R110, -INF , !P0 ;  /* 0xff8000006e6e7808 */ /* 0x000fe40004000000 */
[-C--:B------:R-:W-:Y:S02]  /*11410*/  ISETP.GE.AND P4, PT, R91, R148.reuse, PT ;  /* 0x000000945b00720c */ /* 0x080fe40003f86270 */
[-C--:B------:R-:W-:Y:S02]  /*11420*/  ISETP.GE.AND P0, PT, R3, R148.reuse, PT ;  /* 0x000000940300720c */ /* 0x080fe40003f06270 */
[----:B------:R-:W-:Y:S02]  /*11430*/  FSEL R91, R4, -INF , !P5 ;  /* 0xff800000045b7808 */ /* 0x000fe40006800000 */
[----:B------:R-:W-:Y:S02]  /*11440*/  FMNMX3.FTZ R3, R6, R121, R117, !PT ;  /* 0x0000007906037276 */ /* 0x000fe40007810075 */
[-C--:B------:R-:W-:Y:S02]  /*11450*/  ISETP.GE.AND P1, PT, R29, R148.reuse, PT ;  /* 0x000000941d00720c */ /* 0x080fe40003f26270 */
[----:B------:R-:W-:Y:S02]  /*11460*/  ISETP.GE.AND P6, PT, R23, R148, PT ;  /* 0x000000941700720c */ /* 0x000fe40003fc6270 */
[----:B------:R-:W-:Y:S02]  /*11470*/  FSEL R124, R124, -INF , !P4 ;  /* 0xff8000007c7c7808 */ /* 0x000fe40006000000 */
[----:B------:R-:W-:Y:S02]  /*11480*/  FMNMX3.FTZ R4, R8, R120, R127, !PT ;  /* 0x0000007808047276 */ /* 0x000fe4000781007f */
[----:B------:R-:W-:Y:S02]  /*11490*/  FMNMX3.FTZ R8, R3, R91, R110, !PT ;  /* 0x0000005b03087276 */ /* 0x000fe4000781006e */
[----:B------:R-:W-:Y:S02]  /*114a0*/  ISETP.GE.AND P4, PT, R93, R148, PT ;  /* 0x000000945d00720c */ /* 0x000fe40003f86270 */
[----:B------:R-:W-:Y:S01]  /*114b0*/  FSEL R115, R10, -INF , !P1 ;  /* 0xff8000000a737808 */ /* 0x000fe20004800000 */
[----:B------:R-:W-:Y:S01]  /*114c0*/  SHFL.BFLY PT, R23, R8, 0x2, 0x1f ;  /* 0x0c401f0008177f89 */ /* 0x000fe200000e0000 */
[----:B------:R-:W-:Y:S02]  /*114d0*/  FSEL R113, R113, -INF , !P6 ;  /* 0xff80000071717808 */ /* 0x000fe40007000000 */
[----:B------:R-:W-:Y:S02]  /*114e0*/  FMNMX3.FTZ R4, R4, R124, R131, !PT ;  /* 0x0000007c04047276 */ /* 0x000fe40007810083 */
[----:B------:R-:W-:Y:S02]  /*114f0*/  FSEL R88, R88, -INF , !P4 ;  /* 0xff80000058587808 */ /* 0x000fe40006000000 */
[----:B------:R-:W-:Y:S02]  /*11500*/  FSEL R89, R89, -INF , !P0 ;  /* 0xff80000059597808 */ /* 0x000fe40004000000 */
[----:B------:R-:W-:Y:S02]  /*11510*/  FMNMX3.FTZ R3, R4, R115, R113, !PT ;  /* 0x0000007304037276 */ /* 0x000fe40007810071 */
[----:B------:R-:W-:Y:S02]  /*11520*/  SHF.R.U32.HI R96, RZ, 0x1, R136 ;  /* 0x00000001ff607819 */ /* 0x000fe40000011688 */
[----:B------:R-:W-:Y:S05]  /*11530*/  FMNMX3.FTZ R6, R3, R89, R88, !PT ;  /* 0x0000005903067276 */ /* 0x000fea0007810058 */
[----:B------:R-:W1:Y:S02]  /*11540*/  SHFL.BFLY PT, R3, R6, 0x2, 0x1f ;  /* 0x0c401f0006037f89 */ /* 0x000e6400000e0000 */
[----:B-1----:R-:W-:Y:S02]  /*11550*/  FMNMX.FTZ R4, R6, R3, !PT ;  /* 0x0000000306047209 */ /* 0x002fe40007810000 */
[----:B------:R-:W-:Y:S04]  /*11560*/  FMNMX.FTZ R21, R8, R23, !PT ;  /* 0x0000001708157209 */ /* 0x000fe80007810000 */
[----:B------:R-:W1:Y:S08]  /*11570*/  SHFL.BFLY PT, R3, R4, 0x1, 0x1f ;  /* 0x0c201f0004037f89 */ /* 0x000e7000000e0000 */
[----:B------:R-:W2:Y:S01]  /*11580*/  SHFL.BFLY PT, R86, R21, 0x1, 0x1f ;  /* 0x0c201f0015567f89 */ /* 0x000ea200000e0000 */
[----:B-1----:R-:W-:Y:S02]  /*11590*/  FMNMX.FTZ R3, R4, R3, !PT ;  /* 0x0000000304037209 */ /* 0x002fe40007810000 */
[----:B------:R-:W-:Y:S02]  /*115a0*/  LOP3.LUT R4, R96, 0x8, RZ, 0xc0, !PT ;  /* 0x0000000860047812 */ /* 0x000fe400078ec0ff */
[----:B--2---:R-:W-:Y:S01]  /*115b0*/  FMNMX.FTZ R86, R21, R86, !PT ;  /* 0x0000005615567209 */ /* 0x004fe20007810000 */
        /* <DEDUP_REMOVED lines=257> */
.L_x_11237:
        /* <DEDUP_REMOVED lines=10> */
.L_x_11252:
        /* <DEDUP_REMOVED lines=166> */
.L_x_11247:
[----:B------:R-:W-:Y:S05]  /*130d0*/  BSYNC.RECONVERGENT B0 ;  /* 0x0000000000007941 */ /* 0x000fea0003800200 */
.L_x_11246:
        /* <DEDUP_REMOVED lines=10> */
[----:B--2-45:R-:W-:Y:S05]  /*13180*/  @P1 RET.REL.NODEC R144 `(_ZN5flash24flash_fwd_splitkv_kernelI23Flash_fwd_kernel_traitsILi96ELi64ELi64ELi4ELb0ELb0EN7cutlass10bfloat16_tE19Flash_kernel_traitsILi96ELi64ELi64ELi4ES3_EELb0ELb1ELb0ELb0ELb1ELb1ELb1ELb1EEEvNS_16Flash_fwd_paramsE) ;  /* 0xfffffecc909c1950 */ /* 0x034fea0003c3ffff */
[----:B------:R-:W-:Y:S01]  /*13190*/  MOV R145, 0x0 ;  /* 0x0000000000917802 */ /* 0x000fe20000000f00 */
[----:B------:R-:W-:Y:S04]  /*131a0*/  ST.E.128 desc[UR4][R52.64+0x4800], R36 ;  /* 0x0048002434007985 */ /* 0x000fe8000c101d04 */
[----:B------:R-:W-:Y:S04]  /*131b0*/  ST.E.128 desc[UR4][R52.64+0x4880], R20 ;  /* 0x0048801434007985 */ /* 0x000fe8000c101d04 */
[----:B------:R1:W-:Y:S02]  /*131c0*/  ST.E.128 desc[UR4][R52.64+0x4900], R4 ;  /* 0x0049000434007985 */ /* 0x0003e4000c101d04 */
[----:B-1----:R-:W-:Y:S05]  /*131d0*/  RET.REL.NODEC R144 `(_ZN5flash24flash_fwd_splitkv_kernelI23Flash_fwd_kernel_traitsILi96ELi64ELi64ELi4ELb0ELb0EN7cutlass10bfloat16_tE19Flash_kernel_traitsILi96ELi64ELi64ELi4ES3_EELb0ELb1ELb0ELb0ELb1ELb1ELb1ELb1EEEvNS_16Flash_fwd_paramsE) ;  /* 0xfffffecc90887950 */ /* 0x002fea0003c3ffff */
.L_x_11245:
[----:B------:R-:W-:Y:S01]  /*131e0*/  MOV R5, 0x2 ;  /* 0x0000000200057802 */ /* 0x000fe20000000f00 */
[----:B------:R-:W-:Y:S01]  /*131f0*/  IMAD.MOV.U32 R0, RZ, RZ, 0x1f ;  /* 0x0000001fff007424 */ /* 0x000fe200078e00ff */
[----:B------:R-:W-:-:S07]  /*13200*/  MOV R2, 0xffffffff ;  /* 0xffffffff00027802 */ /* 0x000fce0000000f00 */
[----:B-1---5:R-:W-:Y:S05]  /*13210*/  WARPSYNC.COLLECTIVE R2, `(.L_x_11248) ;  /* 0x0000000002087348 */ /* 0x022fea0003c00000 */
[----:B------:R2:W3:Y:S02]  /*13220*/  SHFL.BFLY P0, R11, R165, R5, R0 ;  /* 0x0c000005a50b7389 */ /* 0x0004e40000000000 */
[----:B-123-5:R-:W-:Y:S05]  /*13230*/  ENDCOLLECTIVE ;  /* 0x000000000000791b */ /* 0x02efea0003800000 */
.L_x_11248:
[----:B------:R-:W-:Y:S02]  /*13240*/  IMAD.MOV.U32 R8, RZ, RZ, R11 ;  /* 0x000000ffff087224 */ /* 0x000fe400078e000b */
[----:B------:R-:W-:Y:S02]  /*13250*/  IMAD.MOV.U32 R5, RZ, RZ, 0x1 ;  /* 0x00000001ff057424 */ /* 0x000fe400078e00ff */
[----:B------:R-:W-:-:S05]  /*13260*/  FADD.FTZ R8, R8, R165 ;  /* 0x000000a508087221 */ /* 0x000fca0000010000 */
[----:B------:R-:W-:-:S07]  /*13270*/  MOV R165, R8 ;  /* 0x0000000800a57202 */ /* 0x000fce0000000f00 */
[----:B------:R-:W-:Y:S05]  /*13280*/  WARPSYNC.COLLECTIVE R2, `(.L_x_11249) ;  /* 0x0000000002087348 */ /* 0x000fea0003c00000 */
[----:B------:R1:W2:Y:S02]  /*13290*/  SHFL.BFLY P0, R11, R165, R5, R0 ;  /* 0x0c000005a50b7389 */ /* 0x0002a40000000000 */
[----:B-12---:R-:W-:Y:S05]  /*132a0*/  ENDCOLLECTIVE ;  /* 0x000000000000791b */ /* 0x006fea0003800000 */
.L_x_11249:
[----:B------:R-:W-:Y:S01]  /*132b0*/  MOV R165, R163 ;  /* 0x000000a300a57202 */ /* 0x000fe20000000f00 */
[----:B------:R-:W-:Y:S01]  /*132c0*/  IMAD.MOV.U32 R5, RZ, RZ, 0x2 ;  /* 0x00000002ff057424 */ /* 0x000fe200078e00ff */
[----:B------:R-:W-:-:S07]  /*132d0*/  MOV R7, R11 ;  /* 0x0000000b00077202 */ /* 0x000fce0000000f00 */
[----:B------:R-:W-:Y:S05]  /*132e0*/  WARPSYNC.COLLECTIVE R2, `(.L_x_11250) ;  /* 0x0000000002087348 */ /* 0x000fea0003c00000 */
[----:B------:R1:W2:Y:S02]  /*132f0*/  SHFL.BFLY P0, R11, R165, R5, R0 ;  /* 0x0c000005a50b7389 */ /* 0x0002a40000000000 */
[----:B-12---:R-:W-:Y:S05]  /*13300*/  ENDCOLLECTIVE ;  /* 0x000000000000791b */ /* 0x006fea0003800000 */
.L_x_11250:
[----:B------:R-:W-:Y:S01]  /*13310*/  FADD.FTZ R10, R8, R7 ;  /* 0x00000007080a7221 */ /* 0x000fe20000010000 */
[----:B------:R-:W-:Y:S01]  /*13320*/  FADD.FTZ R6, R11, R163 ;  /* 0x000000a30b067221 */ /* 0x000fe20000010000 */
[----:B------:R-:W-:-:S04]  /*13330*/  MOV R5, 0x1 ;  /* 0x0000000100057802 */ /* 0x000fc80000000f00 */
[----:B------:R-:W-:-:S07]  /*13340*/  MOV R165, R6 ;  /* 0x0000000600a57202 */ /* 0x000fce0000000f00 */
[----:B------:R-:W-:Y:S05]  /*13350*/  WARPSYNC.COLLECTIVE R2, `(.L_x_11251) ;  /* 0x0000000002087348 */ /* 0x000fea0003c00000 */
[----:B------:R1:W2:Y:S02]  /*13360*/  SHFL.BFLY P0, R11, R165, R5, R0 ;  /* 0x0c000005a50b7389 */ /* 0x0002a40000000000 */
[----:B-12---:R-:W-:Y:S05]  /*13370*/  ENDCOLLECTIVE ;  /* 0x000000000000791b */ /* 0x006fea0003800000 */
.L_x_11251:
[----:B------:R-:W-:Y:S05]  /*13380*/  BRA `(.L_x_11252) ;  /* 0xfffffff000b87947 */ /* 0x000fea000383ffff */
.L_x_11253:
        /* <DEDUP_REMOVED lines=15> */
.L_x_11707:


//--------------------- .text._ZN5flash24flash_fwd_splitkv_kernelI23Flash_fwd_kernel_traitsILi96ELi64ELi64ELi4ELb0ELb0EN7cutlass10bfloat16_tE19Flash_kernel_traitsILi96ELi64ELi64ELi4ES3_EELb0ELb1ELb1ELb0ELb0ELb0ELb1ELb1EEEvNS_16Flash_fwd_paramsE --------------------------
	.section	.text._ZN5flash24flash_fwd_splitkv_kernelI23Flash_fwd_kernel_traitsILi96ELi64ELi64ELi4ELb0ELb0EN7cutlass10bfloat16_tE19Flash_kernel_traitsILi96ELi64ELi64ELi4ES3_EELb0ELb1ELb1ELb0ELb0ELb0ELb1ELb1EEEvNS_16Flash_fwd_paramsE,"ax",@progbits
	.align	128
        .global         _ZN5flash24flash_fwd_splitkv_kernelI23Flash_fwd_kernel_traitsILi96ELi64ELi64ELi4ELb0ELb0EN7cutlass10bfloat16_tE19Flash_kernel_traitsILi96ELi64ELi64ELi4ES3_EELb0ELb1ELb1ELb0ELb0ELb0ELb1ELb1EEEvNS_16Flash_fwd_paramsE
        .type           _ZN5flash24flash_fwd_splitkv_kernelI23Flash_fwd_kernel_traitsILi96ELi64ELi64ELi4ELb0ELb0EN7cutlass10bfloat16_tE19Flash_kernel_traitsILi96ELi64ELi64ELi4ES3_EELb0ELb1ELb1ELb0ELb0ELb0ELb1ELb1EEEvNS_16Flash_fwd_paramsE,@function
        .size           _ZN5flash24flash_fwd_splitkv_kernelI23Flash_fwd_kernel_traitsILi96ELi64ELi64ELi4ELb0ELb0EN7cutlass10bfloat16_tE19Flash_kernel_traitsILi96ELi64ELi64ELi4ES3_EELb0ELb1ELb1ELb0ELb0ELb0ELb1ELb1EEEvNS_16Flash_fwd_paramsE,(.L_x_11708 - _ZN5flash24flash_fwd_splitkv_kernelI23Flash_fwd_kernel_traitsILi96ELi64ELi64ELi4ELb0ELb0EN7cutlass10bfloat16_tE19Flash_kernel_traitsILi96ELi64ELi64ELi4ES3_EELb0ELb1ELb1ELb0ELb0ELb0ELb1ELb1EEEvNS_16Flash_fwd_paramsE)
        .other          _ZN5flash24flash_fwd_splitkv_kernelI23Flash_fwd_kernel_traitsILi96ELi64ELi64ELi4ELb0ELb0EN7cutlass10bfloat16_tE19Flash_kernel_traitsILi96ELi64ELi64ELi4ES3_EELb0ELb1ELb1ELb0ELb0ELb0ELb1ELb1EEEvNS_16Flash_fwd_paramsE,@"STO_CUDA_ENTRY STV_DEFAULT"
_ZN5flash24flash_fwd_splitkv_kernelI23Flash_fwd_kernel_traitsILi96ELi64ELi64ELi4ELb0ELb0EN7cutlass10bfloat16_tE19Flash_kernel_traitsILi96ELi64ELi64ELi4ES3_EELb0ELb1ELb1ELb0ELb0ELb0ELb1ELb1EEEvNS_16Flash_fwd_paramsE:
.text._ZN5flash24flash_fwd_splitkv_kernelI23Flash_fwd_kernel_traitsILi96ELi64ELi64ELi4ELb0ELb0EN7cutlass10bfloat16_tE19Flash_kernel_traitsILi96ELi64ELi64ELi4ES3_EELb0ELb1ELb1ELb0ELb0ELb0ELb1ELb1EEEvNS_16Flash_fwd_paramsE:
        /* <DEDUP_REMOVED lines=29> */
[----:B-1----:R-:W-:Y:S05]  /*01d0*/  CALL.REL.NOINC `($_ZN5flash24flash_fwd_splitkv_kernelI23Flash_fwd_kernel_traitsILi96ELi64ELi64ELi4ELb0ELb0EN7cutlass10bfloat16_tE19Flash_kernel_traitsILi96ELi64ELi64ELi4ES3_EELb0ELb1ELb1ELb0ELb0ELb0ELb1ELb1EEEvNS_16Flash_fwd_paramsE$_ZN5flash30compute_attn_1rowblock_splitkvI23Flash_fwd_kernel_traitsILi96ELi64ELi64ELi4ELb0ELb0EN7cutlass10bfloat16_tE19Flash_kernel_traitsILi96ELi64ELi64ELi4ES3_EELb0ELb1ELb1ELb0ELb0ELb0ELb1ELb1ENS_16Flash_fwd_paramsEEEvRKT8_iiiii) ;  /* 0x0000000000087944 */ /* 0x002fea0003c00000 */
[----:B------:R-:W-:Y:S05]  /*01e0*/  BSYNC.RECONVERGENT B4 ;  /* 0x0000000000047941 */ /* 0x000fea0003800200 */
.L_x_11254:
[----:B------:R-:W-:Y:S05]  /*01f0*/  EXIT ;  /* 0x000000000000794d */ /* 0x000fea0003800000 */
        .type           $_ZN5flash24flash_fwd_splitkv_kernelI23Flash_fwd_kernel_traitsILi96ELi64ELi64ELi4ELb0ELb0EN7cutlass10bfloat16_tE19Flash_kernel_traitsILi96ELi64ELi64ELi4ES3_EELb0ELb1ELb1ELb0ELb0ELb0ELb1ELb1EEEvNS_16Flash_fwd_paramsE$_ZN5flash30compute_attn_1rowblock_splitkvI23Flash_fwd_kernel_traitsILi96ELi64ELi64ELi4ELb0ELb0EN7cutlass10bfloat16_tE19Flash_kernel_traitsILi96ELi64ELi64ELi4ES3_EELb0ELb1ELb1ELb0ELb0ELb0ELb1ELb1ENS_16Flash_fwd_paramsEEEvRKT8_iiiii,@function
        .size           $_ZN5flash24flash_fwd_splitkv_kernelI23Flash_fwd_kernel_traitsILi96ELi64ELi64ELi4ELb0ELb0EN7cutlass10bfloat16_tE19Flash_kernel_traitsILi96ELi64ELi64ELi4ES3_EELb0ELb1ELb1ELb0ELb0ELb0ELb1ELb1EEEvNS_16Flash_fwd_paramsE$_ZN5flash30compute_attn_1rowblock_splitkvI23Flash_fwd_kernel_traitsILi96ELi64ELi64ELi4ELb0ELb0EN7cutlass10bfloat16_tE19Flash_kernel_traitsILi96ELi64ELi64ELi4ES3_EELb0ELb1ELb1ELb0ELb0ELb0ELb1ELb1ENS_16Flash_fwd_paramsEEEvRKT8_iiiii,(.L_x_11708 - $_ZN5flash24flash_fwd_splitkv_kernelI23Flash_fwd_kernel_traitsILi96ELi64ELi64ELi4ELb0ELb0EN7cutlass10bfloat16_tE19Flash_kernel_traitsILi96ELi64ELi64ELi4ES3_EELb0ELb1ELb1ELb0ELb0ELb0ELb1ELb1EEEvNS_16Flash_fwd_paramsE$_ZN5flash30compute_attn_1rowblock_splitkvI23Flash_fwd_kernel_traitsILi96ELi64ELi64ELi4ELb0ELb0EN7cutlass10bfloat16_tE19Flash_kernel_traitsILi96ELi64ELi64ELi4ES3_EELb0ELb1ELb1ELb0ELb0ELb0ELb1ELb1ENS_16Flash_fwd_paramsEEEvRKT8_iiiii)
$_ZN5flash24flash_fwd_splitkv_kernelI23Flash_fwd_kernel_traitsILi96ELi64ELi64ELi4ELb0ELb0EN7cutlass10bfloat16_tE19Flash_kernel_traitsILi96ELi64ELi64ELi4ES3_EELb0ELb1ELb1ELb0ELb0ELb0ELb1ELb1EEEvNS_16Flash_fwd_paramsE$_ZN5flash30compute_attn_1rowblock_splitkvI23Flash_fwd_kernel_traitsILi96ELi64ELi64ELi4ELb0ELb0EN7cutlass10bfloat16_tE19Flash_kernel_traitsILi96ELi64ELi64ELi4ES3_EELb0ELb1ELb1ELb0ELb0ELb0ELb1ELb1ENS_16Flash_fwd_paramsEEEvRKT8_iiiii:
        /* <DEDUP_REMOVED lines=38> */
.L_x_11256:
[----:B------:R-:W-:Y:S05]  /*0460*/  BSYNC.RECONVERGENT B0 ;  /* 0x0000000000007941 */ /* 0x000fea0003800200 */
.L_x_11255:
[----:B------:R-:W-:Y:S04]  /*0470*/  BSSY.RECONVERGENT B0, `(.L_x_11257) ;  /* 0x0000007000007945 */ /* 0x000fe80003800200 */
[----:B------:R-:W-:Y:S05]  /*0480*/  @!P3 BRA `(.L_x_11258) ;  /* 0x000000000014b947 */ /* 0x000fea0003800000 */
[----:B-----5:R-:W3:Y:S02]  /*0490*/  LD.E.U8 R2, desc[UR4][R84.64+0x1b2] ;  /* 0x0001b20454027980 */ /* 0x020ee4000c101100 */
[----:B---3--:R-:W-:-:S13]  /*04a0*/  ISETP.NE.AND P1, PT, R2, RZ, PT ;  /* 0x000000ff0200720c */ /* 0x008fda0003f25270 */
[----:B------:R-:W3:Y:S02]  /*04b0*/  @P1 LD.E R3, desc[UR4][R8.64+0x4] ;  /* 0x0000040408031980 */ /* 0x000ee4000c101900 */
[----:B---3--:R-:W-:-:S06]  /*04c0*/  @P1 IADD3 R2, PT, PT, R3, -R16, RZ ;  /* 0x8000001003021210 */ /* 0x008fcc0007ffe0ff */
[----:B------:R3:W5:Y:S02]  /*04d0*/  @!P1 LD.E R2, desc[UR4][R8.64] ;  /* 0x0000000408029980 */ /* 0x000764000c101900 */
.L_x_11258:
[----:B------:R-:W-:Y:S05]  /*04e0*/  BSYNC.RECONVERGENT B0 ;  /* 0x0000000000007941 */ /* 0x000fea0003800200 */
.L_x_11257:
        /* <DEDUP_REMOVED lines=9> */
.L_x_11260:
[----:B------:R-:W4:Y:S01]  /*0580*/  LD.E.64 R2, desc[UR4][R84.64+0x108] ;  /* 0x0001080454027980 */ /* 0x000f22000c101b00 */
[----:B------:R-:W-:Y:S01]  /*0590*/  BSSY.RECONVERGENT B0, `(.L_x_11262) ;  /* 0x0000006000007945 */ /* 0x000fe20003800200 */
[----:B----4-:R-:W-:Y:S01]  /*05a0*/  ISETP.NE.U32.AND P0, PT, R2, RZ, PT ;  /* 0x000000ff0200720c */ /* 0x010fe20003f05070 */
[----:B------:R-:W-:-:S03]  /*05b0*/  IMAD.MOV.U32 R2, RZ, RZ, RZ ;  /* 0x000000ffff027224 */ /* 0x000fc600078e00ff */
[----:B------:R-:W-:-:S13]  /*05c0*/  ISETP.NE.AND.EX P0, PT, R3, RZ, PT, P0 ;  /* 0x000000ff0300720c */ /* 0x000fda0003f05300 */
[----:B------:R-:W-:Y:S05]  /*05d0*/  @!P0 BRA `(.L_x_11263) ;  /* 0x0000000000048947 */ /* 0x000fea0003800000 */
[----:B------:R4:W5:Y:S02]  /*05e0*/  LD.E R2, desc[UR4][R84.64+0xbc] ;  /* 0x0000bc0454027980 */ /* 0x000964000c101900 */
.L_x_11263:
[----:B------:R-:W-:Y:S05]  /*05f0*/  BSYNC.RECONVERGENT B0 ;  /* 0x0000000000007941 */ /* 0x000fea0003800200 */
.L_x_11262:
[----:B-----5:R-:W-:Y:S02]  /*0600*/  IADD3 R63, PT, PT, R69, R2, RZ ;  /* 0x00000002453f7210 */ /* 0x020fe40007ffe0ff */
.L_x_11261:
[----:B------:R-:W-:Y:S05]  /*0610*/  BSYNC.RECONVERGENT B1 ;  /* 0x0000000000017941 */ /* 0x000fea0003800200 */
.L_x_11259:
[----:B------:R-:W-:Y:S01]  /*0620*/  IMAD.SHL.U32 R97, R143, 0x40, RZ ;  /* 0x000000408f617824 */ /* 0x000fe200078e00ff */
[----:B------:R-:W-:Y:S01]  /*0630*/  MOV R2, R142 ;  /* 0x0000008e00027202 */ /* 0x000fe20000000f00 */
[----:B------:R-:W-:-:S03]  /*0640*/  IMAD.MOV.U32 R3, RZ, RZ, 0x0 ;  /* 0x00000000ff037424 */ /* 0x000fc600078e00ff */
[----:B------:R-:W-:-:S13]  /*0650*/  ISETP.GT.AND P0, PT, R144, R97, PT ;  /* 0x000000619000720c */ /* 0x000fda0003f04270 */
[----:B-1234-:R-:W-:Y:S05]  /*0660*/  @!P0 RET.REL.NODEC R2 `(_ZN5flash24flash_fwd_splitkv_kernelI23Flash_fwd_kernel_traitsILi96ELi64ELi64ELi4ELb0ELb0EN7cutlass10bfloat16_tE19Flash_kernel_traitsILi96ELi64ELi64ELi4ES3_EELb0ELb1ELb1ELb0ELb0ELb0ELb1ELb1EEEvNS_16Flash_fwd_paramsE) ;  /* 0xfffffff802648950 */ /* 0x01efea0003c3ffff */
        /* <DEDUP_REMOVED lines=90> */
.L_x_11266:
[----:B------:R-:W-:Y:S05]  /*0c10*/  BSYNC.RECONVERGENT B0 ;  /* 0x0000000000007941 */ /* 0x000fea0003800200 */
.L_x_11265:
        /* <DEDUP_REMOVED lines=16> */
.L_x_11268:
[----:B------:R-:W-:Y:S05]  /*0d20*/  BSYNC.RECONVERGENT B0 ;  /* 0x0000000000007941 */ /* 0x000fea0003800200 */
.L_x_11267:
        /* <DEDUP_REMOVED lines=15> */
.L_x_11270:
[----:B------:R-:W-:Y:S05]  /*0e20*/  BSYNC.RECONVERGENT B0 ;  /* 0x0000000000007941 */ /* 0x000fea0003800200 */
.L_x_11269:
        /* <DEDUP_REMOVED lines=15> */
.L_x_11272:
[----:B------:R-:W-:Y:S05]  /*0f20*/  BSYNC.RECONVERGENT B0 ;  /* 0x0000000000007941 */ /* 0x000fea0003800200 */
.L_x_11271:
        /* <DEDUP_REMOVED lines=13> */
[----:B-12---:R-:W-:Y:S05]  /*1000*/  @P6 RET.REL.NODEC R142 `(_ZN5flash24flash_fwd_splitkv_kernelI23Flash_fwd_kernel_traitsILi96ELi64ELi64ELi4ELb0ELb0EN7cutlass10bfloat16_tE19Flash_kernel_traitsILi96ELi64ELi64ELi4ES3_EELb0ELb1ELb1ELb0ELb0ELb0ELb1ELb1EEEvNS_16Flash_fwd_paramsE) ;  /* 0xffffffec8efc6950 */ /* 0x006fea0003c3ffff */
[----:B------:R-:W-:Y:S02]  /*1010*/  MOV R5, 0xff800000 ;  /* 0xff80000000057802 */ /* 0x000fe40000000f00 */
[----:B------:R-:W-:-:S03]  /*1020*/  MOV R143, 0x0 ;  /* 0x00000000008f7802 */ /* 0x000fc60000000f00 */
[----:B------:R1:W-:Y:S02]  /*1030*/  ST.E desc[UR4][R2.64+0xc0], R5 ;  /* 0x0000c00502007985 */ /* 0x0003e4000c101904 */
[----:B-1----:R-:W-:Y:S05]  /*1040*/  RET.REL.NODEC R142 `(_ZN5flash24flash_fwd_splitkv_kernelI23Flash_fwd_kernel_traitsILi96ELi64ELi64ELi4ELb0ELb0EN7cutlass10bfloat16_tE19Flash_kernel_traitsILi96ELi64ELi64ELi4ES3_EELb0ELb1ELb1ELb0ELb0ELb0ELb1ELb1EEEvNS_16Flash_fwd_paramsE) ;  /* 0xffffffec8eec7950 */ /* 0x002fea0003c3ffff */
.L_x_11264:
        /* <DEDUP_REMOVED lines=45> */
[C---:B------:R-:W-:Y:S01]  /*1320*/  LEA R148, P0, R4.reuse, R150, 0x2 ;  /* 0x0000009604947211 */ /* 0x040fe200078010ff */
[----:B------:R-:W-:Y:S01]  /*1330*/  IMAD.MOV.U32 R13, RZ, RZ, R6 ;  /* 0x000000ffff0d7224 */ /* 0x000fe200078e0006 */
[----:B------:R-:W5:Y:S02]  /*1340*/  LD.E.64 R2, desc[UR4][R84.64+0x40] ;  /* 0x0000400454027980 */ /* 0x000f64000c101b00 */
[----:B------:R-:W-:Y:S01]  /*1350*/  LEA.HI.X R149, R4, R151, R149, 0x2, P0 ;  /* 0x0000009704957211 */ /* 0x000fe200000f1495 */
[----:B------:R-:W-:Y:S01]  /*1360*/  @!P1 IMAD.MOV R13, RZ, RZ, -R13 ;  /* 0x000000ffff0d9224 */ /* 0x000fe200078e0a0d */
        /* <DEDUP_REMOVED lines=27> */
[----:B------:R-:W-:-:S04]  /*1520*/  @P2 VIADD R7, R7, 0x1 ;  /* 0x0000000107072836 */ /* 0x000fc80000000000 */
[----:B------:R-:W-:-:S05]  /*1530*/  IMAD.MOV.U32 R15, RZ, RZ, R7 ;  /* 0x000000ffff0f7224 */ /* 0x000fca00078e0007 */
[----:B------:R-:W-:Y:S02]  /*1540*/  @!P0 IADD3 R15, PT, PT, -R15, RZ, RZ ;  /* 0x000000ff0f0f8210 */ /* 0x000fe40007ffe1ff */
[----:B------:R-:W-:Y:S02]  /*1550*/  @!P1 LOP3.LUT R15, RZ, R9, RZ, 0x33, !PT ;  /* 0x00000009ff0f9212 */ /* 0x000fe400078e33ff */
[----:B--2---:R-:W-:Y:S01]  /*1560*/  SHF.R.S32.HI R13, RZ, 0x1f, R6 ;  /* 0x0000001fff0d7819 */ /* 0x004fe20000011406 */
[-C--:B------:R-:W-:Y:S02]  /*1570*/  IMAD R8, R21, R6.reuse, RZ ;  /* 0x0000000615087224 */ /* 0x080fe400078e02ff */
[----:B------:R-:W-:-:S04]  /*1580*/  IMAD.WIDE.U32 R22, R20, R6, RZ ;  /* 0x0000000614167225 */ /* 0x000fc800078e00ff */
[----:B------:R-:W-:Y:S01]  /*1590*/  IMAD R8, R20, R13, R8 ;  /* 0x0000000d14087224 */ /* 0x000fe200078e0208 */
[----:B------:R-:W-:Y:S01]  /*15a0*/  SHF.R.S32.HI R21, RZ, 0x1f, R0 ;  /* 0x0000001fff157819 */ /* 0x000fe20000011400 */
[----:B---3--:R-:W-:-:S03]  /*15b0*/  IMAD R7, R5, R0, RZ ;  /* 0x0000000005077224 */ /* 0x008fc600078e02ff */
        /* <DEDUP_REMOVED lines=16> */
.L_x_11274:
        /* <DEDUP_REMOVED lines=35> */
[C---:B------:R-:W-:Y:S01]  /*18f0*/  @!P2 IMAD R13, R20.reuse, R6, R13 ;  /* 0x00000006140da224 */ /* 0x040fe200078e020d */
[----:B------:R-:W-:Y:S01]  /*1900*/  ISETP.GE.AND P0, PT, R7, RZ, PT ;  /* 0x000000ff0700720c */ /* 0x000fe20003f06270 */
[----:B------:R-:W-:Y:S01]  /*1910*/  @!P2 IMAD.WIDE.U32 R24, R20, R14, R24 ;  /* 0x0000000e1418a225 */ /* 0x000fe200078e0018 */
[----:B------:R-:W-:-:S02]  /*1920*/  ISETP.NE.AND P3, PT, R9, RZ, PT ;  /* 0x000000ff0900720c */ /* 0x000fc40003f65270 */
[----:B------:R-:W-:Y:S01]  /*1930*/  LEA R0, R88, 0xffffffc0, 0x6 ;  /* 0xffffffc058007811 */ /* 0x000fe200078e30ff */
[-C--:B------:R-:W-:Y:S01]  /*1940*/  @P2 IMAD R6, R5, R8.reuse, RZ ;  /* 0x0000000805062224 */ /* 0x080fe200078e02ff */
[----:B------:R-:W-:Y:S01]  /*1950*/  @!P1 IADD3 R10, PT, PT, R10, 0x1, RZ ;  /* 0x000000010a0a9810 */ /* 0x000fe20007ffe0ff */
[----:B------:R-:W-:Y:S01]  /*1960*/  @P2 IMAD.WIDE.U32 R20, R4, R8, RZ ;  /* 0x0000000804142225 */ /* 0x000fe200078e00ff */
[----:B------:R-:W-:Y:S02]  /*1970*/  @!P2 IADD3 R13, PT, PT, R25, R13, RZ ;  /* 0x0000000d190da210 */ /* 0x000fe40007ffe0ff */
[----:B------:R-:W-:Y:S01]  /*1980*/  @!P2 MOV R12, R24 ;  /* 0x00000018000ca202 */ /* 0x000fe20000000f00 */
[----:B------:R-:W-:Y:S01]  /*1990*/  @P2 IMAD.IADD R13, R21, 0x1, R6 ;  /* 0x00000001150d2824 */ /* 0x000fe200078e0206 */
[----:B------:R-:W-:Y:S01]  /*19a0*/  @P2 MOV R12, R20 ;  /* 0x00000014000c2202 */ /* 0x000fe20000000f00 */
[----:B------:R-:W-:Y:S01]  /*19b0*/  IMAD R8, R5, R0, RZ ;  /* 0x0000000005087224 */ /* 0x000fe200078e02ff */
[----:B------:R-:W-:Y:S01]  /*19c0*/  SHF.R.S32.HI R21, RZ, 0x1f, R0 ;  /* 0x0000001fff157819 */ /* 0x000fe20000011400 */
[----:B------:R-:W-:Y:S01]  /*19d0*/  @!P2 IMAD R6, R3, R15, RZ ;  /* 0x0000000f0306a224 */ /* 0x000fe200078e02ff */
[----:B------:R-:W-:Y:S01]  /*19e0*/  @!P2 SHF.R.S32.HI R7, RZ, 0x1f, R15 ;  /* 0x0000001fff07a819 */ /* 0x000fe2000001140f */
[----:B------:R-:W-:-:S02]  /*19f0*/  @P5 VIADD R10, R10, 0x1 ;  /* 0x000000010a0a5836 */ /* 0x000fc40000000000 */
[----:B------:R-:W-:Y:S02]  /*1a00*/  IMAD R8, R21, R4, R8 ;  /* 0x0000000415087224 */ /* 0x000fe400078e0208 */
[----:B------:R-:W-:Y:S01]  /*1a10*/  IMAD.WIDE.U32 R12, R4, R0, R12 ;  /* 0x00000000040c7225 */ /* 0x000fe200078e000c */
[----:B------:R-:W-:-:S03]  /*1a20*/  @!P0 IADD3 R10, PT, PT, -R10, RZ, RZ ;  /* 0x000000ff0a0a8210 */ /* 0x000fc60007ffe1ff */
[----:B------:R-:W-:Y:S02]  /*1a30*/  @!P2 IMAD R6, R7, R2, R6 ;  /* 0x000000020706a224 */ /* 0x000fe400078e0206 */
[----:B------:R-:W-:Y:S01]  /*1a40*/  @!P2 IMAD.WIDE.U32 R24, R2, R15, RZ ;  /* 0x0000000f0218a225 */ /* 0x000fe200078e00ff */
[----:B------:R-:W-:Y:S02]  /*1a50*/  @!P3 LOP3.LUT R10, RZ, R9, RZ, 0x33, !PT ;  /* 0x00000009ff0ab212 */ /* 0x000fe400078e33ff */
[----:B------:R-:W-:Y:S01]  /*1a60*/  IADD3 R17, PT, PT, R13, R8, RZ ;  /* 0x000000080d117210 */ /* 0x000fe20007ffe0ff */
[----:B------:R-:W-:Y:S01]  /*1a70*/  @P2 IMAD.IADD R15, R15, 0x1, R16 ;  /* 0x000000010f0f2824 */ /* 0x000fe200078e0210 */
[----:B------:R-:W-:Y:S01]  /*1a80*/  @!P2 IADD3 R25, PT, PT, R25, R6, RZ ;  /* 0x000000061919a210 */ /* 0x000fe20007ffe0ff */
[----:B------:R-:W-:Y:S01]  /*1a90*/  @!P2 IMAD R6, R23, R14, RZ ;  /* 0x0000000e1706a224 */ /* 0x000fe200078e02ff */
[----:B------:R-:W-:Y:S01]  /*1aa0*/  @!P2 SHF.R.S32.HI R7, RZ, 0x1f, R14 ;  /* 0x0000001fff07a819 */ /* 0x000fe2000001140e */
[----:B------:R-:W-:Y:S01]  /*1ab0*/  IMAD R13, R19, R10, RZ ;  /* 0x0000000a130d7224 */ /* 0x000fe200078e02ff */
[----:B------:R-:W-:-:S02]  /*1ac0*/  SHF.R.S32.HI R8, RZ, 0x1f, R10 ;  /* 0x0000001fff087819 */ /* 0x000fc4000001140a */
[----:B------:R-:W-:Y:S01]  /*1ad0*/  MOV R16, R12 ;  /* 0x0000000c00107202 */ /* 0x000fe20000000f00 */
        /* <DEDUP_REMOVED lines=11> */
[----:B-1----:R-:W-:Y:S02]  /*1b90*/  @P2 MOV R20, R12 ;  /* 0x0000000c00142202 */ /* 0x002fe40000000f00 */
.L_x_11275:
[----:B------:R-:W-:Y:S05]  /*1ba0*/  BSYNC.RECONVERGENT B0 ;  /* 0x0000000000007941 */ /* 0x000fea0003800200 */
.L_x_11273:
        /* <DEDUP_REMOVED lines=28> */
[----:B------:R-:W1:Y:S01]  /*1d70*/  S2R R60, SR_CgaCtaId ;  /* 0x00000000003c7919 */ /* 0x000e620000008800 */
[----:B------:R-:W-:Y:S01]  /*1d80*/  LOP3.LUT R20, R146, R9, RZ, 0x3c, !PT ;  /* 0x0000000992147212 */ /* 0x000fe200078e3cff */
[----:B------:R-:W-:Y:S02]  /*1d90*/  @!P2 VIADD R19, R19, 0x1 ;  /* 0x000000011313a836 */ /* 0x000fe40000000000 */
[----:B------:R-:W-:Y:S01]  /*1da0*/  IMAD.X R25, RZ, RZ, R6, P1 ;  /* 0x000000ffff197224 */ /* 0x000fe200008e0606 */
[----:B------:R-:W-:Y:S01]  /*1db0*/  ISETP.GE.AND P1, PT, R20, RZ, PT ;  /* 0x000000ff1400720c */ /* 0x000fe20003f26270 */
[----:B------:R-:W-:Y:S01]  /*1dc0*/  IMAD.MOV.U32 R7, RZ, RZ, RZ ;  /* 0x000000ffff077224 */ /* 0x000fe200078e00ff */
[----:B------:R-:W-:-:S03]  /*1dd0*/  ISETP.NE.AND P2, PT, R9, RZ, PT ;  /* 0x000000ff0900720c */ /* 0x000fc60003f45270 */
[----:B------:R-:W-:Y:S01]  /*1de0*/  @P3 IADD3 R19, PT, PT, R19, 0x1, RZ ;  /* 0x0000000113133810 */ /* 0x000fe20007ffe0ff */
[-C--:B------:R-:W-:Y:S01]  /*1df0*/  IMAD R21, R21, R2.reuse, RZ ;  /* 0x0000000215157224 */ /* 0x080fe200078e02ff */
[----:B------:R2:W5:Y:S01]  /*1e00*/  @P4 LD.E R7, desc[UR4][R36.64] ;  /* 0x0000000424074980 */ /* 0x000562000c101900 */
[----:B------:R-:W-:-:S04]  /*1e10*/  IMAD.WIDE.U32 R24, R0, R2, R24 ;  /* 0x0000000200187225 */ /* 0x000fc800078e0018 */
[----:B------:R-:W-:Y:S02]  /*1e20*/  IMAD.MOV.U32 R6, RZ, RZ, R19 ;  /* 0x000000ffff067224 */ /* 0x000fe400078e0013 */
[----:B------:R-:W-:-:S03]  /*1e30*/  IMAD R21, R0, R3, R21 ;  /* 0x0000000300157224 */ /* 0x000fc600078e0215 */
[----:B------:R-:W-:Y:S02]  /*1e40*/  @!P1 IADD3 R6, PT, PT, -R6, RZ, RZ ;  /* 0x000000ff06069210 */ /* 0x000fe40007ffe1ff */
[----:B------:R-:W-:Y:S02]  /*1e50*/  @!P2 LOP3.LUT R6, RZ, R9, RZ, 0x33, !PT ;  /* 0x00000009ff06a212 */ /* 0x000fe400078e33ff */
[----:B------:R-:W-:Y:S02]  /*1e60*/  SHF.R.S32.HI R105, RZ, 0x1f, R146 ;  /* 0x0000001fff697819 */ /* 0x000fe40000011492 */
[----:B------:R-:W-:Y:S02]  /*1e70*/  SHF.R.U32.HI R100, RZ, 0x2, R61 ;  /* 0x00000002ff647819 */ /* 0x000fe4000001163d */
[----:B------:R-:W-:-:S03]  /*1e80*/  MOV R101, RZ ;  /* 0x000000ff00657202 */ /* 0x000fc60000000f00 */
[-C--:B------:R-:W-:Y:S02]  /*1e90*/  IMAD R141, R3, R100.reuse, RZ ;  /* 0x00000064038d7224 */ /* 0x080fe400078e02ff */
[----:B------:R-:W-:Y:S01]  /*1ea0*/  IMAD R139, R5, R100, RZ ;  /* 0x00000064058b7224 */ /* 0x000fe200078e02ff */
[----:B------:R-:W-:Y:S01]  /*1eb0*/  SHF.L.U32 R64, R61, 0x2, RZ ;  /* 0x000000023d407819 */ /* 0x000fe200000006ff */
[----:B------:R-:W-:Y:S01]  /*1ec0*/  IMAD.SHL.U32 R87, R88, 0x40, RZ ;  /* 0x0000004058577824 */ /* 0x000fe200078e00ff */
[C---:B------:R-:W-:Y:S01]  /*1ed0*/  SHF.L.U64.HI R136, R4.reuse, 0x5, R5 ;  /* 0x0000000504887819 */ /* 0x040fe20000010205 */
[----:B------:R-:W-:Y:S01]  /*1ee0*/  IMAD.SHL.U32 R135, R4, 0x20, RZ ;  /* 0x0000002004877824 */ /* 0x000fe200078e00ff */
[C---:B------:R-:W-:Y:S01]  /*1ef0*/  SHF.L.U64.HI R134, R2.reuse, 0x5, R3 ;  /* 0x0000000502867819 */ /* 0x040fe20000010203 */
[----:B------:R-:W-:Y:S01]  /*1f00*/  IMAD.SHL.U32 R133, R2, 0x20, RZ ;  /* 0x0000002002857824 */ /* 0x000fe200078e00ff */
[----:B------:R-:W-:Y:S01]  /*1f10*/  LOP3.LUT R96, R64, 0xc, RZ, 0xc0, !PT ;  /* 0x0000000c40607812 */ /* 0x000fe200078ec0ff */
[----:B------:R-:W-:Y:S01]  /*1f20*/  VIADD R90, R88, 0xffffffff ;  /* 0xffffffff585a7836 */ /* 0x000fe20000000000 */
[----:B------:R-:W-:Y:S01]  /*1f30*/  IADD3 R62, PT, PT, R87, -0x40, RZ ;  /* 0xffffffc0573e7810 */ /* 0x000fe20007ffe0ff */
[----:B--2---:R-:W-:-:S04]  /*1f40*/  @P0 IMAD.WIDE.U32 R36, R26, R11, RZ ;  /* 0x0000000b1a240225 */ /* 0x004fc800078e00ff */
[----:B------:R-:W-:Y:S02]  /*1f50*/  @P0 IMAD R19, R27, R11, RZ ;  /* 0x0000000b1b130224 */ /* 0x000fe400078e02ff */
[----:B---3--:R-:W-:Y:S01]  /*1f60*/  @!P0 IMAD.WIDE.U32 R34, R32, R147, RZ ;  /* 0x0000009320228225 */ /* 0x008fe200078e00ff */
[----:B------:R-:W-:-:S03]  /*1f70*/  MOV R32, R24 ;  /* 0x0000001800207202 */ /* 0x000fc60000000f00 */
[----:B------:R-:W-:Y:S02]  /*1f80*/  @!P0 IMAD.MOV.U32 R0, RZ, RZ, R34 ;  /* 0x000000ffff008224 */ /* 0x000fe400078e0022 */
[----:B------:R-:W-:Y:S02]  /*1f90*/  @!P0 IMAD R20, R33, R147, RZ ;  /* 0x0000009321148224 */ /* 0x000fe400078e02ff */
[----:B------:R-:W-:Y:S01]  /*1fa0*/  @P0 IMAD.MOV.U32 R0, RZ, RZ, R36 ;  /* 0x000000ffff000224 */ /* 0x000fe200078e0024 */
[----:B------:R-:W-:Y:S01]  /*1fb0*/  LOP3.LUT R24, R18, 0xc0, RZ, 0xc0, !PT ;  /* 0x000000c012187812 */ /* 0x000fe200078ec0ff */
[----:B------:R-:W-:Y:S02]  /*1fc0*/  @!P0 IMAD.IADD R20, R35, 0x1, R20 ;  /* 0x0000000123148824 */ /* 0x000fe400078e0214 */
[----:B------:R-:W-:Y:S01]  /*1fd0*/  @P0 IMAD.IADD R20, R37, 0x1, R19 ;  /* 0x0000000125140824 */ /* 0x000fe200078e0213 */
[----:B------:R-:W-:Y:S01]  /*1fe0*/  IADD3 R34, P1, PT, R12, R0, RZ ;  /* 0x000000000c227210 */ /* 0x000fe20007f3e0ff */
[----:B------:R-:W-:Y:S01]  /*1ff0*/  IMAD.IADD R33, R25, 0x1, R21 ;  /* 0x0000000119217824 */ /* 0x000fe200078e0215 */
[----:B------:R-:W-:Y:S01]  /*2000*/  SHF.R.S32.HI R0, RZ, 0x1f, R6 ;  /* 0x0000001fff007819 */ /* 0x000fe20000011406 */
[----:B------:R-:W-:Y:S01]  /*2010*/  IMAD R19, R31, R6, RZ ;  /* 0x000000061f137224 */ /* 0x000fe200078e02ff */
[----:B------:R-:W-:Y:S01]  /*2020*/  LOP3.LUT R11, R24, 0x18, R61, 0xf8, !PT ;  /* 0x00000018180b7812 */ /* 0x000fe200078ef83d */
[----:B------:R-:W-:Y:S01]  /*2030*/  IMAD R9, R29, R146, RZ ;  /* 0x000000921d097224 */ /* 0x000fe200078e02ff */
[----:B------:R-:W-:Y:S01]  /*2040*/  IADD3.X R35, PT, PT, RZ, R20, RZ, P1, !PT ;  /* 0x00000014ff237210 */ /* 0x000fe20000ffe4ff */
[----:B------:R-:W-:Y:S01]  /*2050*/  IMAD.WIDE.U32 R32, R6, R30, R32 ;  /* 0x0000001e06207225 */ /* 0x000fe200078e0020 */
[----:B------:R-:W-:-:S03]  /*2060*/  LOP3.LUT R11, R11, 0x18, R18, 0x78, !PT ;  /* 0x000000180b0b7812 */ /* 0x000fc600078e7812 */
[----:B------:R-:W-:Y:S01]  /*2070*/  IMAD R19, R0, R30, R19 ;  /* 0x0000001e00137224 */ /* 0x000fe200078e0213 */
[----:B------:R-:W-:Y:S02]  /*2080*/  MOV R21, 0x400 ;  /* 0x0000040000157802 */ /* 0x000fe40000000f00 */
[----:B------:R-:W-:Y:S01]  /*2090*/  IADD3 R20, P0, PT, R12, R10, RZ ;  /* 0x0000000a0c147210 */ /* 0x000fe20007f1e0ff */
[----:B------:R-:W-:Y:S01]  /*20a0*/  IMAD R9, R28, R105, R9 ;  /* 0x000000691c097224 */ /* 0x000fe200078e0209 */
[----:B------:R-:W-:Y:S01]  /*20b0*/  LOP3.LUT R91, R11, 0x1f20, R18, 0xf8, !PT ;  /* 0x00001f200b5b7812 */ /* 0x000fe200078ef812 */
[----:B------:R-:W-:Y:S02]  /*20c0*/  IMAD.IADD R33, R33, 0x1, R19 ;  /* 0x0000000121217824 */ /* 0x000fe400078e0213 */
[----:B------:R-:W-:Y:S01]  /*20d0*/  IMAD.WIDE.U32 R34, R146, R28, R34 ;  /* 0x0000001c92227225 */ /* 0x000fe200078e0022 */
[----:B-1----:R-:W-:-:S03]  /*20e0*/  LEA R60, R60, R21, 0x18 ;  /* 0x000000153c3c7211 */ /* 0x002fc600078ec0ff */
[----:B------:R-:W-:-:S04]  /*20f0*/  IMAD.WIDE.U32 R18, R143, 0x40, R100 ;  /* 0x000000408f127825 */ /* 0x000fc800078e0064 */
[----:B------:R-:W-:Y:S01]  /*2100*/  IMAD.X R21, RZ, RZ, R8, P0 ;  /* 0x000000ffff157224 */ /* 0x000fe200000e0608 */
[----:B------:R-:W-:Y:S01]  /*2110*/  SHF.R.S32.HI R8, RZ, 0x1f, R69 ;  /* 0x0000001fff087819 */ /* 0x000fe20000011445 */
[----:B------:R-:W-:Y:S02]  /*2120*/  IMAD.IADD R11, R35, 0x1, R9 ;  /* 0x00000001230b7824 */ /* 0x000fe400078e0209 */
[----:B------:R-:W-:Y:S02]  /*2130*/  IMAD.MOV.U32 R10, RZ, RZ, R34 ;  /* 0x000000ffff0a7224 */ /* 0x000fe400078e0022 */
[-C--:B------:R-:W-:Y:S01]  /*2140*/  IMAD R9, R19, R26.reuse, RZ ;  /* 0x0000001a13097224 */ /* 0x080fe200078e02ff */
[----:B------:R-:W-:Y:S01]  /*2150*/  LEA.HI R8, R8, R69, RZ, 0x6 ;  /* 0x0000004508087211 */ /* 0x000fe200078f30ff */
[----:B------:R-:W-:-:S04]  /*2160*/  IMAD.WIDE.U32 R10, R18, R26, R10 ;  /* 0x0000001a120a7225 */ /* 0x000fc800078e000a */
[----:B------:R-:W-:Y:S02]  /*2170*/  IMAD R9, R18, R27, R9 ;  /* 0x0000001b12097224 */ /* 0x000fe400078e0209 */
[----:B------:R-:W-:Y:S01]  /*2180*/  IMAD.WIDE.U32 R18, R100, R2, R32 ;  /* 0x0000000264127225 */ /* 0x000fe200078e0020 */
[----:B------:R-:W-:-:S04]  /*2190*/  SHF.R.S32.HI R8, RZ, 0x6, R8 ;  /* 0x00000006ff087819 */ /* 0x000fc80000011408 */
[----:B------:R-:W-:Y:S02]  /*21a0*/  IADD3 R141, PT, PT, R19, R141, RZ ;  /* 0x0000008d138d7210 */ /* 0x000fe40007ffe0ff */
[C---:B----4-:R-:W-:Y:S02]  /*21b0*/  LEA R140, P0, R18.reuse, R16, 0x1 ;  /* 0x00000010128c7211 */ /* 0x050fe400078008ff */
        /* <DEDUP_REMOVED lines=8> */
[----:B------:R-:W-:Y:S01]  /*2240*/  SHF.L.U64.HI R67, R26, 0x5, R27 ;  /* 0x000000051a437819 */ /* 0x000fe2000001021b */
[----:B------:R-:W-:Y:S01]  /*2250*/  IMAD R91, R91, 0x2, R60 ;  /* 0x000000025b5b7824 */ /* 0x000fe200078e023c */
[----:B------:R-:W-:Y:S02]  /*2260*/  LEA.HI.X R103, R10, R15, R9, 0x1, P2 ;  /* 0x0000000f0a677211 */ /* 0x000fe400010f0c09 */
[----:B------:R-:W-:Y:S02]  /*2270*/  SHF.L.U32 R66, R26, 0x5, RZ ;  /* 0x000000051a427819 */ /* 0x000fe400000006ff */
[----:B------:R-:W-:Y:S02]  /*2280*/  LEA.HI.X R139, R20, R23, R139, 0x1, P1 ;  /* 0x00000017148b7211 */ /* 0x000fe400008f0c8b */
[----:B------:R-:W-:-:S02]  /*2290*/  LOP3.LUT R10, R12, 0x20, RZ, 0xfc, !PT ;  /* 0x000000200c0a7812 */ /* 0x000fc400078efcff */
        /* <DEDUP_REMOVED lines=15> */
[----:B------:R-:W-:Y:S02]  /*2390*/  SHF.R.S32.HI R15, RZ, 0x1f, R94 ;  /* 0x0000001fff0f7819 */ /* 0x000fe4000001145e */
[--C-:B------:R-:W-:Y:S01]  /*23a0*/  SHF.R.S32.HI R8, RZ, 0x1f, R69.reuse ;  /* 0x0000001fff087819 */ /* 0x100fe20000011445 */
[C---:B------:R-:W-:Y:S01]  /*23b0*/  IMAD R93, R88.reuse, -0x40, R69 ;  /* 0xffffffc0585d7824 */ /* 0x040fe200078e0245 */
[----:B------:R-:W-:Y:S01]  /*23c0*/  MOV R76, R138 ;  /* 0x0000008a004c7202 */ /* 0x000fe20000000f00 */
[----:B------:R-:W-:Y:S01]  /*23d0*/  IMAD R92, R88, -0x40, R63 ;  /* 0xffffffc0585c7824 */ /* 0x000fe200078e023f */
[----:B------:R-:W-:Y:S01]  /*23e0*/  MOV R78, R140 ;  /* 0x0000008c004e7202 */ /* 0x000fe20000000f00 */
[----:B------:R-:W-:Y:S01]  /*23f0*/  IMAD.MOV.U32 R86, RZ, RZ, R88 ;  /* 0x000000ffff567224 */ /* 0x000fe200078e0058 */
[----:B------:R-:W-:Y:S01]  /*2400*/  MOV R79, R141 ;  /* 0x0000008d004f7202 */ /* 0x000fe20000000f00 */
[----:B------:R-:W-:Y:S02]  /*2410*/  IMAD.MOV.U32 R77, RZ, RZ, R139 ;  /* 0x000000ffff4d7224 */ /* 0x000fe400078e008b */
[----:B--2---:R-:W-:-:S02]  /*2420*/  IMAD R2, R31, R147, RZ ;  /* 0x000000931f027224 */ /* 0x004fc400078e02ff */
[----:B------:R-:W-:-:S04]  /*2430*/  IMAD.WIDE.U32 R30, R147, R30, R12 ;  /* 0x0000001e931e7225 */ /* 0x000fc800078e000c */
[----:B---3--:R-:W-:Y:S01]  /*2440*/  IMAD R11, R107, R94, RZ ;  /* 0x0000005e6b0b7224 */ /* 0x008fe200078e02ff */
[----:B------:R-:W-:Y:S01]  /*2450*/  IADD3 R31, PT, PT, R31, R2, RZ ;  /* 0x000000021f1f7210 */ /* 0x000fe20007ffe0ff */
[----:B----4-:R-:W-:-:S04]  /*2460*/  IMAD.WIDE.U32 R28, R147, R32, R12 ;  /* 0x00000020931c7225 */ /* 0x010fc800078e000c */
[C---:B------:R-:W-:Y:S02]  /*2470*/  IMAD R11, R106.reuse, R15, R11 ;  /* 0x0000000f6a0b7224 */ /* 0x040fe400078e020b */
[----:B------:R-:W-:-:S04]  /*2480*/  IMAD.WIDE.U32 R30, R106, R94, R30 ;  /* 0x0000005e6a1e7225 */ /* 0x000fc800078e001e */
[----:B------:R-:W-:Y:S01]  /*2490*/  IMAD R3, R33, R147, RZ ;  /* 0x0000009321037224 */ /* 0x000fe200078e02ff */
[----:B------:R-:W-:Y:S01]  /*24a0*/  IADD3 R31, PT, PT, R31, R11, RZ ;  /* 0x0000000b1f1f7210 */ /* 0x000fe20007ffe0ff */
[----:B------:R-:W-:Y:S02]  /*24b0*/  IMAD R2, R23, R94, RZ ;  /* 0x0000005e17027224 */ /* 0x000fe400078e02ff */
        /* <DEDUP_REMOVED lines=13> */
[----:B------:R-:W-:-:S04]  /*2590*/  IMAD.WIDE.U32 R26, R6, R26, R30 ;  /* 0x0000001a061a7225 */ /* 0x000fc800078e001e */
        /* <DEDUP_REMOVED lines=22> */
[----:B------:R-:W-:Y:S02]  /*2700*/  SHF.L.U32 R16, R3, 0x1, RZ ;  /* 0x0000000103107819 */ /* 0x000fe400000006ff */
[----:B------:R-:W-:Y:S02]  /*2710*/  LEA.HI.X R71, R26, R21, R71, 0x1, P1 ;  /* 0x000000151a477211 */ /* 0x000fe400008f0c47 */
[----:B------:R-:W-:Y:S02]  /*2720*/  SHF.L.U64.HI R75, R2, 0x1, R75 ;  /* 0x00000001024b7819 */ /* 0x000fe4000001024b */
[----:B------:R-:W-:Y:S02]  /*2730*/  IADD3 R72, P3, PT, R18, R74, RZ ;  /* 0x0000004a12487210 */ /* 0x000fe40007f7e0ff */
[----:B------:R-:W-:Y:S02]  /*2740*/  LEA.HI.X R15, R24, R17, R15, 0x1, P0 ;  /* 0x00000011180f7211 */ /* 0x000fe400000f0c0f */
[----:B------:R-:W-:-:S02]  /*2750*/  IADD3 R50, P1, PT, R18, R16, RZ ;  /* 0x0000001012327210 */ /* 0x000fc40007f3e0ff */
[----:B------:R-:W-:Y:S02]  /*2760*/  SHF.L.U64.HI R0, R3, 0x1, R0 ;  /* 0x0000000103007819 */ /* 0x000fe40000010200 */
[C---:B------:R-:W-:Y:S02]  /*2770*/  IADD3 R16, P0, PT, R4.reuse, R16, RZ ;  /* 0x0000001004107210 */ /* 0x040fe40007f1e0ff */
[----:B------:R-:W-:Y:S02]  /*2780*/  IADD3 R74, P2, PT, R4, R74, RZ ;  /* 0x0000004a044a7210 */ /* 0x000fe40007f5e0ff */
[----:B------:R-:W-:Y:S01]  /*2790*/  SHF.L.U32 R95, R95, 0x5, RZ ;  /* 0x000000055f5f7819 */ /* 0x000fe200000006ff */
[----:B------:R-:W-:Y:S01]  /*27a0*/  IMAD.X R73, R19, 0x1, R75, P3 ;  /* 0x0000000113497824 */ /* 0x000fe200018e064b */
[C---:B------:R-:W-:Y:S02]  /*27b0*/  SHF.L.U64.HI R81, R22.reuse, 0x5, R23 ;  /* 0x0000000516517819 */ /* 0x040fe40000010217 */
[----:B------:R-:W-:-:S02]  /*27c0*/  SHF.L.U32 R83, R22, 0x5, RZ ;  /* 0x0000000516537819 */ /* 0x000fc400000006ff */
[-C--:B------:R-:W-:Y:S02]  /*27d0*/  IADD3.X R51, PT, PT, R19, R0.reuse, RZ, P1, !PT ;  /* 0x0000000013337210 */ /* 0x080fe40000ffe4ff */
[C---:B------:R-:W-:Y:S02]  /*27e0*/  IADD3.X R17, PT, PT, R5.reuse, R0, RZ, P0, !PT ;  /* 0x0000000005117210 */ /* 0x040fe400007fe4ff */
[----:B------:R-:W-:Y:S02]  /*27f0*/  IADD3.X R75, PT, PT, R5, R75, RZ, P2, !PT ;  /* 0x0000004b054b7210 */ /* 0x000fe400017fe4ff */
[----:B------:R-:W-:-:S07]  /*2800*/  SHF.R.S32.HI R68, RZ, 0x1f, R95 ;  /* 0x0000001fff447819 */ /* 0x000fce000001145f */
.L_x_11313:
[----:B------:R-:W-:Y:S01]  /*2810*/  VIADD R92, R92, 0x40 ;  /* 0x000000405c5c7836 */ /* 0x000fe20000000000 */
[----:B------:R-:W-:Y:S01]  /*2820*/  BSSY.RECONVERGENT B0, `(.L_x_11277) ;  /* 0x0000011000007945 */ /* 0x000fe20003800200 */
[----:B------:R-:W-:Y:S02]  /*2830*/  VIADD R93, R93, 0x40 ;  /* 0x000000405d5d7836 */ /* 0x000fe40000000000 */
[C---:B------:R-:W-:Y:S01]  /*2840*/  VIADD R0, R100.reuse, 0x20 ;  /* 0x0000002064007836 */ /* 0x040fe20000000000 */
[CC--:B------:R-:W-:Y:S04]  /*2850*/  ISETP.GE.AND P0, PT, R100.reuse, R92.reuse, PT ;  /* 0x0000005c6400720c */ /* 0x0c0fe80003f06270 */
[-C--:B------:R-:W-:Y:S02]  /*2860*/  ISETP.GE.AND P0, PT, R100, R93.reuse, !P0 ;  /* 0x0000005d6400720c */ /* 0x080fe40004706270 */
[C---:B------:R-:W-:Y:S04]  /*2870*/  ISETP.GE.AND P3, PT, R0.reuse, R92, PT ;  /* 0x0000005c0000720c */ /* 0x040fe80003f66270 */
[----:B------:R-:W-:Y:S07]  /*2880*/  ISETP.GE.AND P3, PT, R0, R93, !P3 ;  /* 0x0000005d0000720c */ /* 0x000fee0005f66270 */
        /* <DEDUP_REMOVED lines=10> */
.L_x_11278:
[----:B------:R-:W-:Y:S05]  /*2930*/  BSYNC.RECONVERGENT B0 ;  /* 0x0000000000007941 */ /* 0x000fea0003800200 */
.L_x_11277:
        /* <DEDUP_REMOVED lines=15> */
.L_x_11280:
[----:B------:R-:W-:Y:S05]  /*2a30*/  BSYNC.RECONVERGENT B0 ;  /* 0x0000000000007941 */ /* 0x000fea0003800200 */
.L_x_11279:
[----:B--2---:R-:W2:Y:S01]  /*2a40*/  LD.E R3, desc[UR4][R84.64+0x130] ;  /* 0x0001300454037980 */ /* 0x004ea2000c101900 */
[----:B------:R-:W-:Y:S01]  /*2a50*/  UMOV UR6, URZ ;  /* 0x000000ff00067c82 */ /* 0x000fe20008000000 */
[----:B------:R-:W-:Y:S01]  /*2a60*/  VIADD R86, R86, 0xffffffff ;  /* 0xffffffff56567836 */ /* 0x000fe20000000000 */
[----:B------:R-:W-:Y:S01]  /*2a70*/  IADD3 R0, P1, PT, RZ, -UR6, RZ ;  /* 0x80000006ff007c10 */ /* 0x000fe2000ff3e0ff */
[----:B------:R-:W3:Y:S01]  /*2a80*/  LD.E R11, desc[UR4][R84.64+0xd0] ;  /* 0x0000d004540b7980 */ /* 0x000ee2000c101900 */
[----:B------:R-:W-:Y:S01]  /*2a90*/  BSSY.RECONVERGENT B2, `(.L_x_11281) ;  /* 0x0000395000027945 */ /* 0x000fe20003800200 */
[----:B------:R-:W-:Y:S01]  /*2aa0*/  IMAD.MOV.U32 R98, RZ, RZ, R94 ;  /* 0x000000ffff627224 */ /* 0x000fe200078e005e */
[----:B------:R-:W-:Y:S02]  /*2ab0*/  ISETP.GT.AND P2, PT, R86, R65, PT ;  /* 0x000000415600720c */ /* 0x000fe40003f44270 */
        /* <DEDUP_REMOVED lines=18> */
.L_x_11284:
[----:B------:R-:W-:Y:S05]  /*2be0*/  BSYNC.RECONVERGENT B0 ;  /* 0x0000000000007941 */ /* 0x000fea0003800200 */
.L_x_11283:
        /* <DEDUP_REMOVED lines=17> */
.L_x_11282:
        /* <DEDUP_REMOVED lines=58> */
.L_x_11290:
[----:B------:R-:W-:Y:S05]  /*30a0*/  BSYNC.RECONVERGENT B0 ;  /* 0x0000000000007941 */ /* 0x000fea0003800200 */
.L_x_11289:
        /* <DEDUP_REMOVED lines=48> */
.L_x_11292:
[----:B------:R-:W-:Y:S05]  /*33b0*/  BSYNC.RECONVERGENT B0 ;  /* 0x0000000000007941 */ /* 0x000fea0003800200 */
.L_x_11291:
        /* <DEDUP_REMOVED lines=47> */
.L_x_11288:
[----:B------:R-:W-:Y:S05]  /*36b0*/  BSYNC.RECONVERGENT B1 ;  /* 0x0000000000017941 */ /* 0x000fea0003800200 */
.L_x_11287:
        /* <DEDUP_REMOVED lines=63> */
.L_x_11296:
[----:B------:R-:W-:Y:S05]  /*3ab0*/  BSYNC.RECONVERGENT B0 ;  /* 0x0000000000007941 */ /* 0x000fea0003800200 */
.L_x_11295:
        /* <DEDUP_REMOVED lines=48> */
.L_x_11298:
[----:B------:R-:W-:Y:S05]  /*3dc0*/  BSYNC.RECONVERGENT B0 ;  /* 0x0000000000007941 */ /* 0x000fea0003800200 */
.L_x_11297:
        /* <DEDUP_REMOVED lines=47> */
.L_x_11294:
[----:B------:R-:W-:Y:S05]  /*40c0*/  BSYNC.RECONVERGENT B1 ;  /* 0x0000000000017941 */ /* 0x000fea0003800200 */
.L_x_11293:
[----:B------:R-:W3:Y:S02]  /*40d0*/  LD.E R3, desc[UR4][R84.64+0xd0] ;  /* 0x0000d00454037980 */ /* 0x000ee4000c101900 */
[----:B---3--:R-:W-:Y:S05]  /*40e0*/  IMAD.U32 R3, R3, -0x20, RZ ;  /* 0xffffffe003037824 */ /* 0x008fea00078e00ff */
[C---:B------:R-:W-:Y:S02]  /*40f0*/  LEA R16, P1, R3.reuse, R16, 0x1 ;  /* 0x0000001003107211 */ /* 0x040fe400078208ff */
[C---:B------:R-:W-:Y:S02]  /*4100*/  LEA R50, P0, R3.reuse, R50, 0x1 ;  /* 0x0000003203327211 */ /* 0x040fe400078008ff */
[C---:B------:R-:W-:Y:S02]  /*4110*/  LEA.HI.X.SX32 R17, R3.reuse, R17, 0x1, P1 ;  /* 0x0000001103117211 */ /* 0x040fe400008f0eff */
[----:B------:R-:W-:Y:S01]  /*4120*/  LEA.HI.X.SX32 R51, R3, R51, 0x1, P0 ;  /* 0x0000003303337211 */ /* 0x000fe200000f0eff */
[----:B------:R-:W-:Y:S05]  /*4130*/  BRA `(.L_x_11285) ;  /* 0x0000002000a87947 */ /* 0x000fea0003800000 */
.L_x_11286:
        /* <DEDUP_REMOVED lines=95> */
.L_x_11302:
[----:B------:R-:W-:Y:S05]  /*4730*/  BSYNC.RECONVERGENT B0 ;  /* 0x0000000000007941 */ /* 0x000fea0003800200 */
.L_x_11301:
        /* <DEDUP_REMOVED lines=88> */
.L_x_11304:
[----:B------:R-:W-:Y:S05]  /*4cc0*/  BSYNC.RECONVERGENT B0 ;  /* 0x0000000000007941 */ /* 0x000fea0003800200 */
.L_x_11303:
        /* <DEDUP_REMOVED lines=86> */
.L_x_11300:
[----:B------:R-:W-:Y:S05]  /*5230*/  BSYNC.RECONVERGENT B1 ;  /* 0x0000000000017941 */ /* 0x000fea0003800200 */
.L_x_11299:
        /* <DEDUP_REMOVED lines=96> */
.L_x_11308:
[----:B------:R-:W-:Y:S05]  /*5840*/  BSYNC.RECONVERGENT B0 ;  /* 0x0000000000007941 */ /* 0x000fea0003800200 */
.L_x_11307:
        /* <DEDUP_REMOVED lines=89> */
.L_x_11310:
[----:B------:R-:W-:Y:S05]  /*5de0*/  BSYNC.RECONVERGENT B0 ;  /* 0x0000000000007941 */ /* 0x000fea0003800200 */
.L_x_11309:
        /* <DEDUP_REMOVED lines=88> */
.L_x_11306:
[----:B------:R-:W-:Y:S05]  /*6370*/  BSYNC.RECONVERGENT B1 ;  /* 0x0000000000017941 */ /* 0x000fea0003800200 */
.L_x_11305:
[----:B------:R-:W3:Y:S02]  /*6380*/  LD.E R3, desc[UR4][R84.64+0xd0] ;  /* 0x0000d00454037980 */ /* 0x000ee4000c101900 */
[----:B---3--:R-:W-:Y:S05]  /*6390*/  IMAD.U32 R3, R3, -0x20, RZ ;  /* 0xffffffe003037824 */ /* 0x008fea00078e00ff */
[C---:B------:R-:W-:Y:S02]  /*63a0*/  LEA R74, P1, R3.reuse, R74, 0x1 ;  /* 0x0000004a034a7211 */ /* 0x040fe400078208ff */
[C---:B------:R-:W-:Y:S02]  /*63b0*/  LEA R72, P0, R3.reuse, R72, 0x1 ;  /* 0x0000004803487211 */ /* 0x040fe400078008ff */
[C---:B------:R-:W-:Y:S02]  /*63c0*/  LEA.HI.X.SX32 R75, R3.reuse, R75, 0x1, P1 ;  /* 0x0000004b034b7211 */ /* 0x040fe400008f0eff */
[----:B------:R-:W-:Y:S09]  /*63d0*/  LEA.HI.X.SX32 R73, R3, R73, 0x1, P0 ;  /* 0x0000004903497211 */ /* 0x000ff200000f0eff */
.L_x_11285:
[----:B------:R-:W-:Y:S05]  /*63e0*/  BSYNC.RECONVERGENT B2 ;  /* 0x0000000000027941 */ /* 0x000fea0003800200 */
.L_x_11281:
[----:B------:R-:W-:Y:S01]  /*63f0*/  ISETP.NE.U32.AND P4, PT, R150, RZ, PT ;  /* 0x000000ff9600720c */ /* 0x000fe20003f85070 */
[----:B--23--:R-:W2:Y:S01]  /*6400*/  LD.E R3, desc[UR4][R84.64+0x128] ;  /* 0x0001280454037980 */ /* 0x00cea2000c101900 */
[----:B------:R-:W-:Y:S01]  /*6410*/  UMOV UR6, URZ ;  /* 0x000000ff00067c82 */ /* 0x000fe20008000000 */
[----:B------:R-:W-:Y:S01]  /*6420*/  BSSY.RECONVERGENT B0, `(.L_x_11311) ;  /* 0x0000063000007945 */ /* 0x000fe20003800200 */
[----:B------:R-:W-:Y:S01]  /*6430*/  ISETP.NE.AND.EX P4, PT, R151, RZ, PT, P4 ;  /* 0x000000ff9700720c */ /* 0x000fe20003f85340 */
[----:B------:R-:W-:Y:S01]  /*6440*/  VIADD R94, R94, 0xffffffc0 ;  /* 0xffffffc05e5e7836 */ /* 0x000fe20000000000 */
[----:B-1----:R-:W-:Y:S11]  /*6450*/  IADD3 R7, P0, PT, RZ, -UR6, RZ ;  /* 0x80000006ff077c10 */ /* 0x002ff6000ff1e0ff */
        /* <DEDUP_REMOVED lines=95> */
.L_x_11312:
[----:B------:R-:W-:Y:S05]  /*6a50*/  BSYNC.RECONVERGENT B0 ;  /* 0x0000000000007941 */ /* 0x000fea0003800200 */
.L_x_11311:
[----:B------:R-:W-:Y:S05]  /*6a60*/  @P2 BRA `(.L_x_11313) ;  /* 0xffffffbc00682947 */ /* 0x000fea000383ffff */
.L_x_11276:
        /* <DEDUP_REMOVED lines=29> */
.L_x_11318:
[----:B------:R2:W-:Y:S02]  /*6c40*/  STS.128 [R91+0x2000], RZ ;  /* 0x002000ff5b007388 */ /* 0x0005e40000000c00 */
.L_x_11317:
[----:B------:R-:W-:Y:S05]  /*6c50*/  BSYNC.RECONVERGENT B0 ;  /* 0x0000000000007941 */ /* 0x000fea0003800200 */
.L_x_11316:
        /* <DEDUP_REMOVED lines=24> */
.L_x_11320:
[----:B------:R1:W-:Y:S01]  /*6de0*/  STS.128 [R91+0x2800], RZ ;  /* 0x002800ff5b007388 */ /* 0x0003e20000000c00 */
[----:B------:R-:W-:Y:S05]  /*6df0*/  BRA `(.L_x_11319) ;  /* 0x00000038001c7947 */ /* 0x000fea0003800000 */
.L_x_11315:
        /* <DEDUP_REMOVED lines=82> */
.L_x_11327:
[----:B------:R-:W-:Y:S05]  /*7320*/  BSYNC.RECONVERGENT B0 ;  /* 0x0000000000007941 */ /* 0x000fea0003800200 */
.L_x_11326:
[----:B-----5:R-:W-:Y:S01]  /*7330*/  IMAD.MOV.U32 R6, RZ, RZ, R18 ;  /* 0x000000ffff067224 */ /* 0x020fe200078e0012 */
[----:B------:R-:W-:Y:S01]  /*7340*/  MOV R4, R16 ;  /* 0x0000001000047202 */ /* 0x000fe20000000f00 */
[----:B------:R-:W-:Y:S01]  /*7350*/  IMAD.MOV.U32 R7, RZ, RZ, R19 ;  /* 0x000000ffff077224 */ /* 0x000fe200078e0013 */
[----:B------:R-:W-:Y:S02]  /*7360*/  MOV R5, R17 ;  /* 0x0000001100057202 */ /* 0x000fe40000000f00 */
.L_x_11325:
[----:B------:R-:W-:Y:S05]  /*7370*/  BSYNC.RECONVERGENT B1 ;  /* 0x0000000000017941 */ /* 0x000fea0003800200 */
.L_x_11324:
        /* <DEDUP_REMOVED lines=47> */
.L_x_11331:
[----:B------:R-:W-:Y:S05]  /*7670*/  BSYNC.RECONVERGENT B0 ;  /* 0x0000000000007941 */ /* 0x000fea0003800200 */
.L_x_11330:
[----:B-----5:R1:W-:Y:S02]  /*7680*/  STS.128 [R91+0x1000], R16 ;  /* 0x001000105b007388 */ /* 0x0203e40000000c00 */
.L_x_11329:
[----:B------:R-:W-:Y:S05]  /*7690*/  BSYNC.RECONVERGENT B1 ;  /* 0x0000000000017941 */ /* 0x000fea0003800200 */
.L_x_11328:
        /* <DEDUP_REMOVED lines=46> */
.L_x_11333:
[----:B------:R-:W-:Y:S05]  /*7980*/  BSYNC.RECONVERGENT B0 ;  /* 0x0000000000007941 */ /* 0x000fea0003800200 */
.L_x_11332:
[----:B-----5:R1:W-:Y:S02]  /*7990*/  STS.128 [R91+0x2000], R16 ;  /* 0x002000105b007388 */ /* 0x0203e40000000c00 */
.L_x_11323:
[----:B------:R-:W-:Y:S05]  /*79a0*/  BSYNC.RECONVERGENT B2 ;  /* 0x0000000000027941 */ /* 0x000fea0003800200 */
.L_x_11322:
        /* <DEDUP_REMOVED lines=60> */
.L_x_11337:
[----:B------:R-:W-:Y:S05]  /*7d70*/  BSYNC.RECONVERGENT B0 ;  /* 0x0000000000007941 */ /* 0x000fea0003800200 */
.L_x_11336:
[----:B-----5:R1:W-:Y:S02]  /*7d80*/  STS.128 [R91+0x800], R16 ;  /* 0x000800105b007388 */ /* 0x0203e40000000c00 */
.L_x_11335:
[----:B------:R-:W-:Y:S05]  /*7d90*/  BSYNC.RECONVERGENT B1 ;  /* 0x0000000000017941 */ /* 0x000fea0003800200 */
.L_x_11334:
        /* <DEDUP_REMOVED lines=55> */
.L_x_11341:
[----:B------:R-:W-:Y:S05]  /*8110*/  BSYNC.RECONVERGENT B0 ;  /* 0x0000000000007941 */ /* 0x000fea0003800200 */
.L_x_11340:
[----:B-----5:R1:W-:Y:S02]  /*8120*/  STS.128 [R91+0x1800], R16 ;  /* 0x001800105b007388 */ /* 0x0203e40000000c00 */
.L_x_11339:
[----:B------:R-:W-:Y:S05]  /*8130*/  BSYNC.RECONVERGENT B1 ;  /* 0x0000000000017941 */ /* 0x000fea0003800200 */
.L_x_11338:
        /* <DEDUP_REMOVED lines=53> */
.L_x_11343:
[----:B------:R-:W-:Y:S05]  /*8490*/  BSYNC.RECONVERGENT B0 ;  /* 0x0000000000007941 */ /* 0x000fea0003800200 */
.L_x_11342:
[----:B-----5:R1:W-:Y:S01]  /*84a0*/  STS.128 [R91+0x2800], R16 ;  /* 0x002800105b007388 */ /* 0x0203e20000000c00 */
[----:B------:R-:W-:Y:S05]  /*84b0*/  BRA `(.L_x_11319) ;  /* 0x00000020006c7947 */ /* 0x000fea0003800000 */
.L_x_11321:
        /* <DEDUP_REMOVED lines=94> */
.L_x_11348:
[----:B------:R-:W-:Y:S05]  /*8aa0*/  BSYNC.RECONVERGENT B0 ;  /* 0x0000000000007941 */ /* 0x000fea0003800200 */
.L_x_11347:
[----:B------:R-:W-:Y:S05]  /*8ab0*/  BSYNC.RECONVERGENT B1 ;  /* 0x0000000000017941 */ /* 0x000fea0003800200 */
.L_x_11346:
        /* <DEDUP_REMOVED lines=85> */
.L_x_11352:
[----:B------:R-:W-:Y:S05]  /*9010*/  BSYNC.RECONVERGENT B0 ;  /* 0x0000000000007941 */ /* 0x000fea0003800200 */
.L_x_11351:
[----:B-----5:R1:W-:Y:S02]  /*9020*/  STS.128 [R91+0x1000], R24 ;  /* 0x001000185b007388 */ /* 0x0203e40000000c00 */
.L_x_11350:
[----:B------:R-:W-:Y:S05]  /*9030*/  BSYNC.RECONVERGENT B1 ;  /* 0x0000000000017941 */ /* 0x000fea0003800200 */
.L_x_11349:
        /* <DEDUP_REMOVED lines=83> */
.L_x_11354:
[----:B------:R-:W-:Y:S05]  /*9570*/  BSYNC.RECONVERGENT B0 ;  /* 0x0000000000007941 */ /* 0x000fea0003800200 */
.L_x_11353:
[----:B-----5:R1:W-:Y:S02]  /*9580*/  STS.128 [R91+0x2000], R24 ;  /* 0x002000185b007388 */ /* 0x0203e40000000c00 */
.L_x_11345:
[----:B------:R-:W-:Y:S05]  /*9590*/  BSYNC.RECONVERGENT B2 ;  /* 0x0000000000027941 */ /* 0x000fea0003800200 */
.L_x_11344:
        /* <DEDUP_REMOVED lines=90> */
.L_x_11358:
[----:B------:R-:W-:Y:S05]  /*9b40*/  BSYNC.RECONVERGENT B0 ;  /* 0x0000000000007941 */ /* 0x000fea0003800200 */
.L_x_11357:
[----:B-----5:R1:W-:Y:S02]  /*9b50*/  STS.128 [R91+0x800], R24 ;  /* 0x000800185b007388 */ /* 0x0203e40000000c00 */
.L_x_11356:
[----:B------:R-:W-:Y:S05]  /*9b60*/  BSYNC.RECONVERGENT B1 ;  /* 0x0000000000017941 */ /* 0x000fea0003800200 */
.L_x_11355:
        /* <DEDUP_REMOVED lines=85> */
.L_x_11362:
[----:B------:R-:W-:Y:S05]  /*a0c0*/  BSYNC.RECONVERGENT B0 ;  /* 0x0000000000007941 */ /* 0x000fea0003800200 */
.L_x_11361:
[----:B-----5:R1:W-:Y:S02]  /*a0d0*/  STS.128 [R91+0x1800], R24 ;  /* 0x001800185b007388 */ /* 0x0203e40000000c00 */
.L_x_11360:
[----:B------:R-:W-:Y:S05]  /*a0e0*/  BSYNC.RECONVERGENT B1 ;  /* 0x0000000000017941 */ /* 0x000fea0003800200 */
.L_x_11359:
        /* <DEDUP_REMOVED lines=86> */
.L_x_11364:
[----:B------:R-:W-:Y:S05]  /*a650*/  BSYNC.RECONVERGENT B0 ;  /* 0x0000000000007941 */ /* 0x000fea0003800200 */
.L_x_11363:
[----:B-----5:R1:W-:Y:S02]  /*a660*/  STS.128 [R91+0x2800], R4 ;  /* 0x002800045b007388 */ /* 0x0203e40000000c00 */
.L_x_11319:
[----:B------:R-:W-:Y:S05]  /*a670*/  BSYNC.RECONVERGENT B3 ;  /* 0x0000000000037941 */ /* 0x000fea0003800200 */
.L_x_11314:
[----:B-1-3--:R-:W-:Y:S01]  /*a680*/  IADD3 R5, PT, PT, R63, -R62, RZ ;  /* 0x8000003e3f057210 */ /* 0x00afe20007ffe0ff */
[----:B------:R-:W-:Y:S03]  /*a690*/  BSSY.RECONVERGENT B0, `(.L_x_11365) ;  /* 0x0000019000007945 */ /* 0x000fe60003800200 */
[----:B------:R-:W-:-:S13]  /*a6a0*/  ISETP.GE.AND P4, PT, R100, R5, PT ;  /* 0x000000056400720c */ /* 0x000fda0003f86270 */
[----:B------:R-:W-:Y:S05]  /*a6b0*/  @P4 BRA `(.L_x_11366) ;  /* 0x0000000000584947 */ /* 0x000fea0003800000 */
[-C--:B-----5:R-:W-:Y:S02]  /*a6c0*/  ISETP.GE.AND P1, PT, R12, R145.reuse, PT ;  /* 0x000000910c00720c */ /* 0x0a0fe40003f26270 */
        /* <DEDUP_REMOVED lines=20> */
.L_x_11367:
[----:B------:R3:W-:Y:S02]  /*a810*/  STS.128 [R91+0x5000], RZ ;  /* 0x005000ff5b007388 */ /* 0x0007e40000000c00 */
.L_x_11366:
[----:B------:R-:W-:Y:S05]  /*a820*/  BSYNC.RECONVERGENT B0 ;  /* 0x0000000000007941 */ /* 0x000fea0003800200 */
.L_x_11365:
        /* <DEDUP_REMOVED lines=23> */
.L_x_11369:
[----:B------:R-:W-:Y:S05]  /*a9a0*/  BSYNC.RECONVERGENT B0 ;  /* 0x0000000000007941 */ /* 0x000fea0003800200 */
.L_x_11368:
[----:B-1--4-:R-:W4:Y:S04]  /*a9b0*/  LD.E.64 R2, desc[UR4][R84.64+0x1c0] ;  /* 0x0001c00454027980 */ /* 0x012f28000c101b00 */
[----:B-----5:R-:W2:Y:S01]  /*a9c0*/  LD.E.64 R6, desc[UR4][R84.64+0x1b8] ;  /* 0x0001b80454067980 */ /* 0x020ea2000c101b00 */
[----:B------:R-:W-:-:S03]  /*a9d0*/  MOV R104, R146 ;  /* 0x0000009200687202 */ /* 0x000fc60000000f00 */
        /* <DEDUP_REMOVED lines=37> */
.L_x_11372:
[----:B------:R2:W-:Y:S01]  /*ac30*/  STS.128 [R91+0x8000], RZ ;  /* 0x008000ff5b007388 */ /* 0x0005e20000000c00 */
[----:B------:R-:W-:Y:S05]  /*ac40*/  BRA `(.L_x_11373) ;  /* 0x00000000000c7947 */ /* 0x000fea0003800000 */
.L_x_11371:
[----:B------:R1:W-:Y:S04]  /*ac50*/  STS.128 [R91+0x6000], RZ ;  /* 0x006000ff5b007388 */ /* 0x0003e80000000c00 */
[----:B------:R1:W-:Y:S04]  /*ac60*/  STS.128 [R91+0x7000], RZ ;  /* 0x007000ff5b007388 */ /* 0x0003e80000000c00 */
[----:B------:R1:W-:Y:S02]  /*ac70*/  STS.128 [R91+0x8000], RZ ;  /* 0x008000ff5b007388 */ /* 0x0003e40000000c00 */
.L_x_11373:
[----:B------:R-:W-:Y:S05]  /*ac80*/  BSYNC.RECONVERGENT B0 ;  /* 0x0000000000007941 */ /* 0x000fea0003800200 */
.L_x_11370:
        /* <DEDUP_REMOVED lines=27> */
.L_x_11376:
[----:B------:R1:W-:Y:S02]  /*ae40*/  STS.128 [R91+0x8800], RZ ;  /* 0x008800ff5b007388 */ /* 0x0003e40000000c00 */
.L_x_11375:
[----:B------:R-:W-:Y:S05]  /*ae50*/  BSYNC.RECONVERGENT B0 ;  /* 0x0000000000007941 */ /* 0x000fea0003800200 */
.L_x_11374:
[C---:B------:R-:W-:Y:S01]  /*ae60*/  IMAD.SHL.U32 R14, R61.reuse, 0x20, RZ ;  /* 0x000000203d0e7824 */ /* 0x040fe200078e00ff */
[----:B------:R-:W-:Y:S01]  /*ae70*/  SHF.R.U32.HI R128, RZ, 0x1, R61 ;  /* 0x00000001ff807819 */ /* 0x000fe2000001163d */
[----:B-1----:R-:W-:Y:S01]  /*ae80*/  IMAD.SHL.U32 R7, R61, 0x10, RZ ;  /* 0x000000103d077824 */ /* 0x002fe200078e00ff */
[----:B------:R-:W0:Y:S01]  /*ae90*/  LDGDEPBAR ;  /* 0x00000000000079af */ /* 0x000e220000000000 */
[----:B------:R-:W-:Y:S01]  /*aea0*/  IMAD.MOV.U32 R8, RZ, RZ, 0x20 ;  /* 0x00000020ff087424 */ /* 0x000fe200078e00ff */
[----:B------:R-:W-:Y:S01]  /*aeb0*/  LOP3.LUT R15, R128, 0x8, RZ, 0xc0, !PT ;  /* 0x00000008800f7812 */ /* 0x000fe200078ec0ff */
[----:B------:R-:W-:Y:S01]  /*aec0*/  BSSY.RECONVERGENT B1, `(.L_x_11377) ;  /* 0x00000e0000017945 */ /* 0x000fe20003800200 */
[----:B------:R-:W-:Y:S02]  /*aed0*/  LOP3.LUT R0, R14, 0xc0, RZ, 0xc0, !PT ;  /* 0x000000c00e007812 */ /* 0x000fe400078ec0ff */
[----:B------:R-:W-:Y:S02]  /*aee0*/  LOP3.LUT R129, R7, 0x3e00, RZ, 0xc0, !PT ;  /* 0x00003e0007817812 */ /* 0x000fe400078ec0ff */
        /* <DEDUP_REMOVED lines=10> */
[----:B-----5:R-:W-:Y:S01]  /*af90*/  IADD3 R152, PT, PT, R3, R63, -R144 ;  /* 0x0000003f03987210 */ /* 0x020fe20007ffe890 */
[--C-:B------:R-:W-:Y:S01]  /*afa0*/  IMAD R126, R11, 0x2, R60.reuse ;  /* 0x000000020b7e7824 */ /* 0x100fe200078e023c */
[----:B------:R-:W-:Y:S01]  /*afb0*/  LOP3.LUT P0, R11, R61, 0x4, RZ, 0xc0, !PT ;  /* 0x000000043d0b7812 */ /* 0x000fe2000780c0ff */
[----:B------:R-:W-:Y:S01]  /*afc0*/  IMAD R124, R5, 0x2, R60 ;  /* 0x00000002057c7824 */ /* 0x000fe200078e023c */
[----:B------:R-:W-:-:S02]  /*afd0*/  IADD3 R86, PT, PT, R63, -R144, -R86 ;  /* 0x800000903f567210 */ /* 0x000fc40007ffe856 */
[----:B------:R-:W-:Y:S01]  /*afe0*/  LDSM.16.M88.4 R92, [R126] ;  /* 0x000000007e5c783b */ /* 0x000fe20000000200 */
[----:B------:R-:W-:Y:S02]  /*aff0*/  SEL R15, R8, 0xffffffe0, !P0 ;  /* 0xffffffe0080f7807 */ /* 0x000fe40004000000 */
[----:B------:R-:W-:Y:S01]  /*b000*/  ISETP.GT.AND P0, PT, R90, R137, PT ;  /* 0x000000895a00720c */ /* 0x000fe20003f04270 */
        /* <DEDUP_REMOVED lines=18> */
[C---:B--2---:R-:W-:Y:S03]  /*b130*/  HMMA.16816.F32.BF16 R48, R92.reuse, R44, RZ ;  /* 0x0000002c5c30723c */ /* 0x044fe600000418ff */
[----:B------:R-:W-:Y:S05]  /*b140*/  LDSM.16.M88.4 R76, [R124+0x5000] ;  /* 0x005000007c4c783b */ /* 0x000fea0000000200 */
[C---:B------:R-:W-:Y:S08]  /*b150*/  HMMA.16816.F32.BF16 R44, R92.reuse, R46, RZ ;  /* 0x0000002e5c2c723c */ /* 0x040ff000000418ff */
[C---:B---3--:R-:W-:Y:S08]  /*b160*/  HMMA.16816.F32.BF16 R40, R92.reuse, R36, RZ ;  /* 0x000000245c28723c */ /* 0x048ff000000418ff */
[C---:B------:R-:W-:Y:S08]  /*b170*/  HMMA.16816.F32.BF16 R36, R92.reuse, R38, RZ ;  /* 0x000000265c24723c */ /* 0x040ff000000418ff */
[C---:B----4-:R-:W-:Y:S08]  /*b180*/  HMMA.16816.F32.BF16 R32, R92.reuse, R68, RZ ;  /* 0x000000445c20723c */ /* 0x050ff000000418ff */
        /* <DEDUP_REMOVED lines=36> */
[----:B------:R4:W3:Y:S01]  /*b3d0*/  LDSM.16.M88.4 R16, [R0+0x5c00] ;  /* 0x005c00000010783b */ /* 0x0008e20000000200 */
[----:B------:R-:W-:-:S06]  /*b3e0*/  DEPBAR.LE SB0, 0x0 ;  /* 0x000080000000791a */ /* 0x000fcc0000000000 */
[C---:B------:R-:W-:Y:S08]  /*b3f0*/  HMMA.16816.F32.BF16 R32, R96.reuse, R104, R32 ;  /* 0x000000686020723c */ /* 0x040ff00000041820 */
[----:B------:R-:W-:Y:S08]  /*b400*/  HMMA.16816.F32.BF16 R92, R96, R106, R92 ;  /* 0x0000006a605c723c */ /* 0x000ff0000004185c */
[----:B-1----:R-:W-:Y:S05]  /*b410*/  HMMA.16816.F32.BF16 R40, R80, R68, R40 ;  /* 0x000000445028723c */ /* 0x002fea0000041828 */
[----:B----4-:R-:W-:-:S03]  /*b420*/  LOP3.LUT R0, R128, 0x1f0, RZ, 0xc0, !PT ;  /* 0x000001f080007812 */ /* 0x010fc600078ec0ff */
[C---:B------:R-:W-:Y:S08]  /*b430*/  HMMA.16816.F32.BF16 R56, R80.reuse, R76, R56 ;  /* 0x0000004c5038723c */ /* 0x040ff00000041838 */
[C---:B------:R-:W-:Y:S08]  /*b440*/  HMMA.16816.F32.BF16 R52, R80.reuse, R78, R52 ;  /* 0x0000004e5034723c */ /* 0x040ff00000041834 */
[C---:B------:R-:W-:Y:S08]  /*b450*/  HMMA.16816.F32.BF16 R48, R80.reuse, R72, R48 ;  /* 0x000000485030723c */ /* 0x040ff00000041830 */
[C---:B------:R-:W-:Y:S08]  /*b460*/  HMMA.16816.F32.BF16 R44, R80.reuse, R74, R44 ;  /* 0x0000004a502c723c */ /* 0x040ff0000004182c */
[C---:B------:R-:W-:Y:S08]  /*b470*/  HMMA.16816.F32.BF16 R36, R80.reuse, R70, R36 ;  /* 0x000000465024723c */ /* 0x040ff00000041824 */
[C---:B--2---:R-:W-:Y:S08]  /*b480*/  HMMA.16816.F32.BF16 R32, R80.reuse, R64, R32 ;  /* 0x000000405020723c */ /* 0x044ff00000041820 */
[----:B------:R-:W-:Y:S08]  /*b490*/  HMMA.16816.F32.BF16 R92, R80, R66, R92 ;  /* 0x00000042505c723c */ /* 0x000ff0000004185c */
[----:B---3--:R-:W-:Y:S05]  /*b4a0*/  HMMA.16816.F32.BF16 R40, R4, R20, R40 ;  /* 0x000000140428723c */ /* 0x008fea0000041828 */
[----:B------:R-:W-:-:S05]  /*b4b0*/  LOP3.LUT R20, R0, 0x7, R100, 0xf8, !PT ;  /* 0x0000000700147812 */ /* 0x000fca00078ef864 */
[----:B------:R-:W-:Y:S01]  /*b4c0*/  IMAD R153, R143, 0x40, R20 ;  /* 0x000000408f997824 */ /* 0x000fe200078e0214 */
[----:B------:R-:W-:Y:S03]  /*b4d0*/  HMMA.16816.F32.BF16 R56, R4, R28, R56 ;  /* 0x0000001c0438723c */ /* 0x000fe60000041838 */
[C---:B------:R-:W-:Y:S02]  /*b4e0*/  IMAD.IADD R152, R153.reuse, 0x1, R152 ;  /* 0x0000000199987824 */ /* 0x040fe400078e0298 */
[----:B------:R-:W-:-:S03]  /*b4f0*/  IMAD.IADD R153, R153, 0x1, R86 ;  /* 0x0000000199997824 */ /* 0x000fc600078e0256 */
[C-C-:B------:R-:W-:Y:S01]  /*b500*/  VIADDMNMX R154, R152.reuse, 0x1, R63.reuse, PT ;  /* 0x00000001989a7846 */ /* 0x140fe2000380013f */
[C---:B------:R-:W-:Y:S03]  /*b510*/  HMMA.16816.F32.BF16 R52, R4.reuse, R30, R52 ;  /* 0x0000001e0434723c */ /* 0x040fe60000041834 */
[----:B------:R-:W-:Y:S02]  /*b520*/  VIMNMX R155, PT, PT, RZ, R153, !PT ;  /* 0x00000099ff9b7248 */ /* 0x000fe40007fe0100 */
[----:B------:R-:W-:Y:S02]  /*b530*/  VIADDMNMX R152, R152, 0x9, R63, PT ;  /* 0x0000000998987846 */ /* 0x000fe4000380013f */
[----:B------:R-:W-:Y:S01]  /*b540*/  VIADDMNMX R153, R153, 0x8, RZ, !PT ;  /* 0x0000000899997846 */ /* 0x000fe200078001ff */
[C---:B------:R-:W-:Y:S08]  /*b550*/  HMMA.16816.F32.BF16 R48, R4.reuse, R24, R48 ;  /* 0x000000180430723c */ /* 0x040ff00000041830 */
        /* <DEDUP_REMOVED lines=19> */
.L_x_11380:
        /* <DEDUP_REMOVED lines=60> */
.L_x_11381:
[----:B------:R-:W-:Y:S05]  /*ba50*/  BSYNC.RECONVERGENT B0 ;  /* 0x0000000000007941 */ /* 0x000fea0003800200 */
.L_x_11379:
        /* <DEDUP_REMOVED lines=38> */
.L_x_11378:
[----:B------:R-:W-:Y:S05]  /*bcc0*/  BSYNC.RECONVERGENT B1 ;  /* 0x0000000000017941 */ /* 0x000fea0003800200 */
.L_x_11377:
[----:B------:R-:W2:Y:S01]  /*bcd0*/  LD.E R107, desc[UR4][R84.64+0xdc] ;  /* 0x0000dc04546b7980 */ /* 0x000ea2000c101900 */
[----:B------:R-:W-:Y:S02]  /*bce0*/  IMAD.SHL.U32 R125, R61, 0x2, RZ ;  /* 0x000000023d7d7824 */ /* 0x000fe400078e00ff */
[----:B------:R-:W-:-:S03]  /*bcf0*/  IMAD.IADD R20, R89, 0x1, R20 ;  /* 0x0000000159147824 */ /* 0x000fc600078e0214 */
[----:B------:R-:W-:Y:S01]  /*bd00*/  LOP3.LUT R125, R125, 0x6, RZ, 0xc0, !PT ;  /* 0x000000067d7d7812 */ /* 0x000fe200078ec0ff */
[----:B------:R-:W-:-:S03]  /*bd10*/  VIADD R18, R20, 0x8 ;  /* 0x0000000814127836 */ /* 0x000fc60000000000 */
[----:B------:R-:W-:-:S05]  /*bd20*/  LOP3.LUT R61, R62, R125, RZ, 0xfc, !PT ;  /* 0x0000007d3e3d7212 */ /* 0x000fca00078efcff */
[C---:B------:R-:W-:Y:S02]  /*bd30*/  IMAD.IADD R71, R61.reuse, 0x1, R144 ;  /* 0x000000013d477824 */ /* 0x040fe400078e0290 */
[----:B------:R-:W-:Y:S02]  /*bd40*/  VIADD R69, R61, 0x1 ;  /* 0x000000013d457836 */ /* 0x000fe40000000000 */
[C-C-:B------:R-:W-:Y:S01]  /*bd50*/  IMAD.IADD R31, R20.reuse, 0x1, -R71.reuse ;  /* 0x00000001141f7824 */ /* 0x140fe200078e0a47 */
[--C-:B------:R-:W-:Y:S01]  /*bd60*/  IADD3 R72, PT, PT, R20, -0x1, -R71.reuse ;  /* 0xffffffff14487810 */ /* 0x100fe20007ffe847 */
[C-C-:B------:R-:W-:Y:S01]  /*bd70*/  IMAD.IADD R26, R18.reuse, 0x1, -R71.reuse ;  /* 0x00000001121a7824 */ /* 0x140fe200078e0a47 */
[--C-:B------:R-:W-:Y:S02]  /*bd80*/  IADD3 R70, PT, PT, R18, -0x1, -R71.reuse ;  /* 0xffffffff12467810 */ /* 0x100fe40007ffe847 */
[----:B------:R-:W-:Y:S02]  /*bd90*/  IABS R72, R72 ;  /* 0x0000004800487213 */ /* 0x000fe40000000000 */
        /* <DEDUP_REMOVED lines=10> */
[C-C-:B-1----:R-:W-:Y:S02]  /*be40*/  IADD3 R6, PT, PT, R20.reuse, -0x31, -R71.reuse ;  /* 0xffffffcf14067810 */ /* 0x142fe40007ffe847 */
        /* <DEDUP_REMOVED lines=14> */
[----:B------:R-:W-:Y:S02]  /*bf30*/  I2FP.F32.S32 R72, R72 ;  /* 0x0000004800487245 */ /* 0x000fe40000201400 */
[----:B------:R-:W-:Y:S01]  /*bf40*/  IADD3 R18, PT, PT, R18, -0x39, -R71 ;  /* 0xffffffc712127810 */ /* 0x000fe20007ffe847 */
[----:B------:R-:W-:Y:S01]  /*bf50*/  VIADD R71, R31, 0xfffffff8 ;  /* 0xfffffff81f477836 */ /* 0x000fe20000000000 */
[----:B------:R-:W-:Y:S01]  /*bf60*/  IABS R70, R70 ;  /* 0x0000004600467213 */ /* 0x000fe20000000000 */
[----:B------:R-:W-:Y:S01]  /*bf70*/  FFMA.FTZ R57, -R156, R72, R57 ;  /* 0x000000489c397223 */ /* 0x000fe20000010139 */
[----:B------:R-:W-:Y:S02]  /*bf80*/  ISETP.GE.AND P3, PT, R69, R155, PT ;  /* 0x0000009b4500720c */ /* 0x000fe40003f66270 */
[----:B------:R-:W-:Y:S02]  /*bf90*/  I2FP.F32.S32 R70, R70 ;  /* 0x0000004600467245 */ /* 0x000fe40000201400 */
[----:B------:R-:W-:-:S02]  /*bfa0*/  IABS R71, R71 ;  /* 0x0000004700477213 */ /* 0x000fc40000000000 */
[C---:B------:R-:W-:Y:S01]  /*bfb0*/  ISETP.GE.AND P2, PT, R69.reuse, R154, PT ;  /* 0x0000009a4500720c */ /* 0x040fe20003f46270 */
[----:B------:R-:W-:Y:S01]  /*bfc0*/  FFMA.FTZ R59, -R156, R70, R59 ;  /* 0x000000469c3b7223 */ /* 0x000fe2000001013b */
[C---:B------:R-:W-:Y:S02]  /*bfd0*/  ISETP.GE.AND P4, PT, R69.reuse, R153, PT ;  /* 0x000000994500720c */ /* 0x040fe40003f86270 */
[----:B------:R-:W-:Y:S01]  /*bfe0*/  ISETP.GE.AND P1, PT, R69, R152, PT ;  /* 0x000000984500720c */ /* 0x000fe20003f26270 */
[----:B------:R-:W-:Y:S01]  /*bff0*/  VIADD R69, R61, 0x8 ;  /* 0x000000083d457836 */ /* 0x000fe20000000000 */
[----:B------:R-:W-:Y:S02]  /*c000*/  FSEL R57, R57, -INF , P3 ;  /* 0xff80000039397808 */ /* 0x000fe40001800000 */
[----:B------:R-:W-:Y:S02]  /*c010*/  I2FP.F32.S32 R71, R71 ;  /* 0x0000004700477245 */ /* 0x000fe40000201400 */
[----:B------:R-:W-:-:S02]  /*c020*/  IABS R70, R31 ;  /* 0x0000001f00467213 */ /* 0x000fc40000000000 */
[----:B------:R-:W-:Y:S02]  /*c030*/  IABS R68, R68 ;  /* 0x0000004400447213 */ /* 0x000fe40000000000 */
[----:B------:R-:W-:Y:S02]  /*c040*/  FSEL R31, R57, -INF , !P2 ;  /* 0xff800000391f7808 */ /* 0x000fe40005000000 */
[C---:B------:R-:W-:Y:S02]  /*c050*/  ISETP.GE.AND P5, PT, R69.reuse, R155, PT ;  /* 0x0000009b4500720c */ /* 0x040fe40003fa6270 */
[C---:B------:R-:W-:Y:S02]  /*c060*/  ISETP.GE.AND P6, PT, R69.reuse, R154, PT ;  /* 0x0000009a4500720c */ /* 0x040fe40003fc6270 */
[C---:B------:R-:W-:Y:S02]  /*c070*/  ISETP.GE.AND P0, PT, R69.reuse, R153, PT ;  /* 0x000000994500720c */ /* 0x040fe40003f06270 */
[----:B------:R-:W-:Y:S01]  /*c080*/  ISETP.GE.AND P3, PT, R69, R152, PT ;  /* 0x000000984500720c */ /* 0x000fe20003f66270 */
[----:B------:R-:W-:Y:S01]  /*c090*/  FFMA.FTZ R69, -R156, R71, R52 ;  /* 0x000000479c457223 */ /* 0x000fe20000010134 */
[----:B------:R-:W-:Y:S01]  /*c0a0*/  FSEL R57, R59, -INF , P4 ;  /* 0xff8000003b397808 */ /* 0x000fe20002000000 */
[----:B------:R-:W-:Y:S01]  /*c0b0*/  VIADD R52, R61, 0x9 ;  /* 0x000000093d347836 */ /* 0x000fe20000000000 */
[----:B------:R-:W-:-:S02]  /*c0c0*/  IABS R28, R28 ;  /* 0x0000001c001c7213 */ /* 0x000fc40000000000 */
[----:B------:R-:W-:Y:S02]  /*c0d0*/  I2FP.F32.S32 R59, R70 ;  /* 0x00000046003b7245 */ /* 0x000fe40000201400 */
[----:B------:R-:W-:Y:S02]  /*c0e0*/  I2FP.F32.S32 R68, R68 ;  /* 0x0000004400447245 */ /* 0x000fe40000201400 */
[----:B------:R-:W-:Y:S01]  /*c0f0*/  IABS R67, R67 ;  /* 0x0000004300437213 */ /* 0x000fe20000000000 */
[C---:B------:R-:W-:Y:S01]  /*c100*/  FFMA.FTZ R54, -R156.reuse, R59, R54 ;  /* 0x0000003b9c367223 */ /* 0x040fe20000010136 */
[----:B------:R-:W-:Y:S01]  /*c110*/  I2FP.F32.S32 R70, R28 ;  /* 0x0000001c00467245 */ /* 0x000fe20000201400 */
[----:B------:R-:W-:Y:S01]  /*c120*/  FFMA.FTZ R68, -R156, R68, R53 ;  /* 0x000000449c447223 */ /* 0x000fe20000010135 */
[----:B------:R-:W-:Y:S02]  /*c130*/  FSEL R57, R57, -INF , !P1 ;  /* 0xff80000039397808 */ /* 0x000fe40004800000 */
[----:B------:R-:W-:-:S02]  /*c140*/  FSEL R28, R69, -INF , P5 ;  /* 0xff800000451c7808 */ /* 0x000fc40002800000 */
[C---:B------:R-:W-:Y:S02]  /*c150*/  ISETP.GE.AND P2, PT, R52.reuse, R155, PT ;  /* 0x0000009b3400720c */ /* 0x040fe40003f46270 */
[C---:B------:R-:W-:Y:S02]  /*c160*/  ISETP.GE.AND P4, PT, R52.reuse, R154, PT ;  /* 0x0000009a3400720c */ /* 0x040fe40003f86270 */
[C---:B------:R-:W-:Y:S02]  /*c170*/  ISETP.GE.AND P1, PT, R52.reuse, R153, PT ;  /* 0x000000993400720c */ /* 0x040fe40003f26270 */
[----:B------:R-:W-:Y:S01]  /*c180*/  ISETP.GE.AND P5, PT, R52, R152, PT ;  /* 0x000000983400720c */ /* 0x000fe20003fa6270 */
[----:B------:R-:W-:Y:S01]  /*c190*/  VIADD R52, R61, 0x10 ;  /* 0x000000103d347836 */ /* 0x000fe20000000000 */
[----:B------:R-:W-:Y:S02]  /*c1a0*/  I2FP.F32.S32 R67, R67 ;  /* 0x0000004300437245 */ /* 0x000fe40000201400 */
[----:B------:R-:W-:Y:S01]  /*c1b0*/  IABS R29, R29 ;  /* 0x0000001d001d7213 */ /* 0x000fe20000000000 */
[----:B------:R-:W-:Y:S01]  /*c1c0*/  FFMA.FTZ R55, -R156, R70, R55 ;  /* 0x000000469c377223 */ /* 0x000fe20000010137 */
[----:B------:R-:W-:Y:S01]  /*c1d0*/  FSEL R53, R54, -INF , P0 ;  /* 0xff80000036357808 */ /* 0x000fe20000000000 */
[----:B------:R-:W-:Y:S01]  /*c1e0*/  FFMA.FTZ R48, -R156, R67, R48 ;  /* 0x000000439c307223 */ /* 0x000fe20000010130 */
[----:B------:R-:W-:-:S02]  /*c1f0*/  FSEL R68, R68, -INF , P2 ;  /* 0xff80000044447808 */ /* 0x000fc40001000000 */
[----:B------:R-:W-:Y:S02]  /*c200*/  ISETP.GE.AND P0, PT, R52, R155, PT ;  /* 0x0000009b3400720c */ /* 0x000fe40003f06270 */
[----:B------:R-:W-:Y:S02]  /*c210*/  I2FP.F32.S32 R69, R29 ;  /* 0x0000001d00457245 */ /* 0x000fe40000201400 */
[----:B------:R-:W-:Y:S02]  /*c220*/  IABS R66, R66 ;  /* 0x0000004200427213 */ /* 0x000fe40000000000 */
[----:B------:R-:W-:Y:S02]  /*c230*/  FSEL R53, R53, -INF , !P3 ;  /* 0xff80000035357808 */ /* 0x000fe40005800000 */
[----:B------:R-:W-:Y:S02]  /*c240*/  FSEL R29, R68, -INF , !P4 ;  /* 0xff800000441d7808 */ /* 0x000fe40006000000 */
[----:B------:R-:W-:-:S02]  /*c250*/  ISETP.GE.AND P3, PT, R52, R154, PT ;  /* 0x0000009a3400720c */ /* 0x000fc40003f66270 */
[C---:B------:R-:W-:Y:S02]  /*c260*/  ISETP.GE.AND P2, PT, R52.reuse, R153, PT ;  /* 0x000000993400720c */ /* 0x040fe40003f46270 */
[----:B------:R-:W-:Y:S01]  /*c270*/  ISETP.GE.AND P4, PT, R52, R152, PT ;  /* 0x000000983400720c */ /* 0x000fe20003f86270 */
[----:B------:R-:W-:Y:S01]  /*c280*/  VIADD R52, R61, 0x11 ;  /* 0x000000113d347836 */ /* 0x000fe20000000000 */
[----:B------:R-:W-:Y:S01]  /*c290*/  IABS R23, R23 ;  /* 0x0000001700177213 */ /* 0x000fe20000000000 */
[----:B------:R-:W-:Y:S01]  /*c2a0*/  FFMA.FTZ R50, -R156, R69, R50 ;  /* 0x000000459c327223 */ /* 0x000fe20000010132 */
[----:B------:R-:W-:Y:S02]  /*c2b0*/  FSEL R55, R55, -INF , P1 ;  /* 0xff80000037377808 */ /* 0x000fe40000800000 */
[----:B------:R-:W-:Y:S02]  /*c2c0*/  FSEL R48, R48, -INF , P0 ;  /* 0xff80000030307808 */ /* 0x000fe40000000000 */
[----:B------:R-:W-:-:S02]  /*c2d0*/  I2FP.F32.S32 R66, R66 ;  /* 0x0000004200427245 */ /* 0x000fc40000201400 */
[----:B------:R-:W-:Y:S02]  /*c2e0*/  I2FP.F32.S32 R54, R23 ;  /* 0x0000001700367245 */ /* 0x000fe40000201400 */
[----:B------:R-:W-:Y:S02]  /*c2f0*/  FSEL R55, R55, -INF , !P5 ;  /* 0xff80000037377808 */ /* 0x000fe40006800000 */
[----:B------:R-:W-:Y:S01]  /*c300*/  FSEL R23, R48, -INF , !P3 ;  /* 0xff80000030177808 */ /* 0x000fe20005800000 */
[----:B------:R-:W-:Y:S01]  /*c310*/  FFMA.FTZ R49, -R156, R66, R49 ;  /* 0x000000429c317223 */ /* 0x000fe20000010131 */
[C---:B------:R-:W-:Y:S02]  /*c320*/  ISETP.GE.AND P1, PT, R52.reuse, R155, PT ;  /* 0x0000009b3400720c */ /* 0x040fe40003f26270 */
[C---:B------:R-:W-:Y:S02]  /*c330*/  ISETP.GE.AND P5, PT, R52.reuse, R154, PT ;  /* 0x0000009a3400720c */ /* 0x040fe40003fa6270 */
[----:B------:R-:W-:-:S02]  /*c340*/  ISETP.GE.AND P0, PT, R52, R153, PT ;  /* 0x000000993400720c */ /* 0x000fc40003f06270 */
[----:B------:R-:W-:Y:S02]  /*c350*/  ISETP.GE.AND P3, PT, R52, R152, PT ;  /* 0x000000983400720c */ /* 0x000fe40003f66270 */
[----:B------:R-:W-:Y:S02]  /*c360*/  FSEL R52, R50, -INF , P2 ;  /* 0xff80000032347808 */ /* 0x000fe40001000000 */
[----:B------:R-:W-:Y:S02]  /*c370*/  IABS R50, R27 ;  /* 0x0000001b00327213 */ /* 0x000fe40000000000 */
[----:B------:R-:W-:Y:S02]  /*c380*/  FSEL R27, R52, -INF , !P4 ;  /* 0xff800000341b7808 */ /* 0x000fe40006000000 */
[----:B------:R-:W-:Y:S02]  /*c390*/  IABS R19, R19 ;  /* 0x0000001300137213 */ /* 0x000fe40000000000 */
[----:B------:R-:W-:Y:S01]  /*c3a0*/  FSEL R52, R49, -INF , P1 ;  /* 0xff80000031347808 */ /* 0x000fe20000800000 */
[----:B------:R-:W-:Y:S01]  /*c3b0*/  VIADD R48, R61, 0x18 ;  /* 0x000000183d307836 */ /* 0x000fe20000000000 */
[----:B------:R-:W-:-:S02]  /*c3c0*/  I2FP.F32.S32 R49, R50 ;  /* 0x0000003200317245 */ /* 0x000fc40000201400 */
[----:B------:R-:W-:Y:S01]  /*c3d0*/  I2FP.F32.S32 R67, R19 ;  /* 0x0000001300437245 */ /* 0x000fe20000201400 */
[C---:B------:R-:W-:Y:S01]  /*c3e0*/  FFMA.FTZ R51, -R156.reuse, R54, R51 ;  /* 0x000000369c337223 */ /* 0x040fe20000010133 */
[----:B------:R-:W-:Y:S01]  /*c3f0*/  IABS R17, R17 ;  /* 0x0000001100117213 */ /* 0x000fe20000000000 */
[----:B------:R-:W-:Y:S01]  /*c400*/  FFMA.FTZ R44, -R156, R49, R44 ;  /* 0x000000319c2c7223 */ /* 0x000fe2000001012c */
[----:B------:R-:W-:Y:S01]  /*c410*/  ISETP.GE.AND P2, PT, R48, R155, PT ;  /* 0x0000009b3000720c */ /* 0x000fe20003f46270 */
[----:B------:R-:W-:Y:S01]  /*c420*/  FFMA.FTZ R46, -R156, R67, R46 ;  /* 0x000000439c2e7223 */ /* 0x000fe2000001012e */
[----:B------:R-:W-:Y:S02]  /*c430*/  FSEL R19, R52, -INF , !P5 ;  /* 0xff80000034137808 */ /* 0x000fe40006800000 */
[C---:B------:R-:W-:Y:S02]  /*c440*/  ISETP.GE.AND P4, PT, R48.reuse, R154, PT ;  /* 0x0000009a3000720c */ /* 0x040fe40003f86270 */
[----:B------:R-:W-:-:S02]  /*c450*/  ISETP.GE.AND P1, PT, R48, R153, PT ;  /* 0x000000993000720c */ /* 0x000fc40003f26270 */
[----:B------:R-:W-:Y:S01]  /*c460*/  ISETP.GE.AND P5, PT, R48, R152, PT ;  /* 0x000000983000720c */ /* 0x000fe20003fa6270 */
[----:B------:R-:W-:Y:S01]  /*c470*/  VIADD R48, R61, 0x19 ;  /* 0x000000193d307836 */ /* 0x000fe20000000000 */
[----:B------:R-:W-:Y:S02]  /*c480*/  I2FP.F32.S32 R50, R17 ;  /* 0x0000001100327245 */ /* 0x000fe40000201400 */
[----:B------:R-:W-:Y:S02]  /*c490*/  FSEL R51, R51, -INF , P0 ;  /* 0xff80000033337808 */ /* 0x000fe40000000000 */
[----:B------:R-:W-:Y:S01]  /*c4a0*/  FSEL R44, R44, -INF , P2 ;  /* 0xff8000002c2c7808 */ /* 0x000fe20001000000 */
[----:B------:R-:W-:Y:S01]  /*c4b0*/  FFMA.FTZ R45, -R156, R50, R45 ;  /* 0x000000329c2d7223 */ /* 0x000fe2000001012d */
[----:B------:R-:W-:Y:S02]  /*c4c0*/  IABS R49, R7 ;  /* 0x0000000700317213 */ /* 0x000fe40000000000 */
[----:B------:R-:W-:-:S02]  /*c4d0*/  FSEL R46, R46, -INF , P1 ;  /* 0xff8000002e2e7808 */ /* 0x000fc40000800000 */
[----:B------:R-:W-:Y:S02]  /*c4e0*/  ISETP.GE.AND P0, PT, R48, R155, PT ;  /* 0x0000009b3000720c */ /* 0x000fe40003f06270 */
[----:B------:R-:W-:Y:S02]  /*c4f0*/  FSEL R7, R51, -INF , !P3 ;  /* 0xff80000033077808 */ /* 0x000fe40005800000 */
[----:B------:R-:W-:Y:S02]  /*c500*/  FSEL R17, R44, -INF , !P4 ;  /* 0xff8000002c117808 */ /* 0x000fe40006000000 */
[C---:B------:R-:W-:Y:S02]  /*c510*/  ISETP.GE.AND P3, PT, R48.reuse, R154, PT ;  /* 0x0000009a3000720c */ /* 0x040fe40003f66270 */
[C---:B------:R-:W-:Y:S02]  /*c520*/  ISETP.GE.AND P2, PT, R48.reuse, R153, PT ;  /* 0x000000993000720c */ /* 0x040fe40003f46270 */
[----:B------:R-:W-:-:S02]  /*c530*/  ISETP.GE.AND P4, PT, R48, R152, PT ;  /* 0x000000983000720c */ /* 0x000fc40003f86270 */
[----:B------:R-:W-:Y:S02]  /*c540*/  IABS R21, R21 ;  /* 0x0000001500157213 */ /* 0x000fe40000000000 */
[----:B------:R-:W-:Y:S01]  /*c550*/  IABS R48, R5 ;  /* 0x0000000500307213 */ /* 0x000fe20000000000 */
[----:B------:R-:W-:Y:S01]  /*c560*/  VIADD R44, R61, 0x20 ;  /* 0x000000203d2c7836 */ /* 0x000fe20000000000 */
[----:B------:R-:W-:Y:S02]  /*c570*/  FSEL R5, R46, -INF , !P5 ;  /* 0xff8000002e057808 */ /* 0x000fe40006800000 */
[----:B------:R-:W-:Y:S02]  /*c580*/  I2FP.F32.S32 R52, R49 ;  /* 0x0000003100347245 */ /* 0x000fe40000201400 */
[----:B------:R-:W-:Y:S02]  /*c590*/  FSEL R46, R45, -INF , P0 ;  /* 0xff8000002d2e7808 */ /* 0x000fe40000000000 */
[----:B------:R-:W-:-:S02]  /*c5a0*/  IABS R65, R65 ;  /* 0x0000004100417213 */ /* 0x000fc40000000000 */
[----:B------:R-:W-:Y:S01]  /*c5b0*/  I2FP.F32.S32 R45, R21 ;  /* 0x00000015002d7245 */ /* 0x000fe20000201400 */
[----:B------:R-:W-:Y:S01]  /*c5c0*/  FFMA.FTZ R47, -R156, R52, R47 ;  /* 0x000000349c2f7223 */ /* 0x000fe2000001012f */
[----:B------:R-:W-:Y:S02]  /*c5d0*/  FSEL R21, R46, -INF , !P3 ;  /* 0xff8000002e157808 */ /* 0x000fe40005800000 */
[C---:B------:R-:W-:Y:S02]  /*c5e0*/  ISETP.GE.AND P1, PT, R44.reuse, R155, PT ;  /* 0x0000009b2c00720c */ /* 0x040fe40003f26270 */
[C---:B------:R-:W-:Y:S02]  /*c5f0*/  ISETP.GE.AND P5, PT, R44.reuse, R154, PT ;  /* 0x0000009a2c00720c */ /* 0x040fe40003fa6270 */
[C---:B------:R-:W-:Y:S02]  /*c600*/  ISETP.GE.AND P0, PT, R44.reuse, R153, PT ;  /* 0x000000992c00720c */ /* 0x040fe40003f06270 */
[----:B------:R-:W-:Y:S01]  /*c610*/  ISETP.GE.AND P3, PT, R44, R152, PT ;  /* 0x000000982c00720c */ /* 0x000fe20003f66270 */
[----:B------:R-:W-:Y:S01]  /*c620*/  VIADD R44, R61, 0x21 ;  /* 0x000000213d2c7836 */ /* 0x000fe20000000000 */
[----:B------:R-:W-:Y:S01]  /*c630*/  I2FP.F32.S32 R65, R65 ;  /* 0x0000004100417245 */ /* 0x000fe20000201400 */
[----:B------:R-:W-:Y:S01]  /*c640*/  FFMA.FTZ R40, -R156, R45, R40 ;  /* 0x0000002d9c287223 */ /* 0x000fe20000010128 */
[----:B------:R-:W-:-:S02]  /*c650*/  FSEL R47, R47, -INF , P2 ;  /* 0xff8000002f2f7808 */ /* 0x000fc40001000000 */
[----:B------:R-:W-:Y:S01]  /*c660*/  I2FP.F32.S32 R49, R48 ;  /* 0x0000003000317245 */ /* 0x000fe20000201400 */
[----:B------:R-:W-:Y:S01]  /*c670*/  FFMA.FTZ R41, -R156, R65, R41 ;  /* 0x000000419c297223 */ /* 0x000fe20000010129 */
[----:B------:R-:W-:Y:S02]  /*c680*/  ISETP.GE.AND P2, PT, R44, R155, PT ;  /* 0x0000009b2c00720c */ /* 0x000fe40003f46270 */
[----:B------:R-:W-:Y:S02]  /*c690*/  FSEL R40, R40, -INF , P1 ;  /* 0xff80000028287808 */ /* 0x000fe40000800000 */
[----:B------:R-:W-:Y:S01]  /*c6a0*/  IABS R64, R64 ;  /* 0x0000004000407213 */ /* 0x000fe20000000000 */
[----:B------:R-:W-:Y:S01]  /*c6b0*/  FFMA.FTZ R42, -R156, R49, R42 ;  /* 0x000000319c2a7223 */ /* 0x000fe2000001012a */
[----:B------:R-:W-:Y:S02]  /*c6c0*/  FSEL R113, R41, -INF , P2 ;  /* 0xff80000029717808 */ /* 0x000fe40001000000 */
[----:B------:R-:W-:Y:S01]  /*c6d0*/  FSEL R157, R40, -INF , !P5 ;  /* 0xff800000289d7808 */ /* 0x000fe20006800000 */
[----:B------:R-:W-:Y:S01]  /*c6e0*/  VIADD R40, R61, 0x28 ;  /* 0x000000283d287836 */ /* 0x000fe20000000000 */
[----:B------:R-:W-:-:S02]  /*c6f0*/  I2FP.F32.S32 R41, R64 ;  /* 0x0000004000297245 */ /* 0x000fc40000201400 */
[----:B------:R-:W-:Y:S02]  /*c700*/  IABS R45, R25 ;  /* 0x00000019002d7213 */ /* 0x000fe40000000000 */
[----:B------:R-:W-:Y:S01]  /*c710*/  FSEL R42, R42, -INF , P0 ;  /* 0xff8000002a2a7808 */ /* 0x000fe20000000000 */
[----:B------:R-:W-:Y:S01]  /*c720*/  FFMA.FTZ R36, -R156, R41, R36 ;  /* 0x000000299c247223 */ /* 0x000fe20000010124 */
[----:B------:R-:W-:Y:S02]  /*c730*/  FSEL R25, R47, -INF , !P4 ;  /* 0xff8000002f197808 */ /* 0x000fe40006000000 */
[----:B------:R-:W-:Y:S02]  /*c740*/  ISETP.GE.AND P0, PT, R40, R155, PT ;  /* 0x0000009b2800720c */ /* 0x000fe40003f06270 */
[----:B------:R-:W-:Y:S02]  /*c750*/  ISETP.GE.AND P4, PT, R44, R154, PT ;  /* 0x0000009a2c00720c */ /* 0x000fe40003f86270 */
[----:B------:R-:W-:-:S02]  /*c760*/  I2FP.F32.S32 R46, R45 ;  /* 0x0000002d002e7245 */ /* 0x000fc40000201400 */
[----:B------:R-:W-:Y:S02]  /*c770*/  IABS R30, R30 ;  /* 0x0000001e001e7213 */ /* 0x000fe40000000000 */
[----:B------:R-:W-:Y:S02]  /*c780*/  IABS R62, R62 ;  /* 0x0000003e003e7213 */ /* 0x000fe40000000000 */
[----:B------:R-:W-:Y:S01]  /*c790*/  FSEL R115, R36, -INF , P0 ;  /* 0xff80000024737808 */ /* 0x000fe20000000000 */
[----:B------:R-:W-:Y:S01]  /*c7a0*/  FFMA.FTZ R43, -R156, R46, R43 ;  /* 0x0000002e9c2b7223 */ /* 0x000fe2000001012b */
[----:B------:R-:W-:Y:S02]  /*c7b0*/  FSEL R161, R42, -INF , !P3 ;  /* 0xff8000002aa17808 */ /* 0x000fe40005800000 */
[----:B------:R-:W-:Y:S02]  /*c7c0*/  FSEL R113, R113, -INF , !P4 ;  /* 0xff80000071717808 */ /* 0x000fe40006000000 */
[----:B------:R-:W-:-:S02]  /*c7d0*/  I2FP.F32.S32 R36, R30 ;  /* 0x0000001e00247245 */ /* 0x000fc40000201400 */
[C---:B------:R-:W-:Y:S02]  /*c7e0*/  ISETP.GE.AND P3, PT, R40.reuse, R154, PT ;  /* 0x0000009a2800720c */ /* 0x040fe40003f66270 */
[CC--:B------:R-:W-:Y:S02]  /*c7f0*/  ISETP.GE.AND P2, PT, R40.reuse, R153.reuse, PT ;  /* 0x000000992800720c */ /* 0x0c0fe40003f46270 */
[----:B------:R-:W-:Y:S01]  /*c800*/  ISETP.GE.AND P4, PT, R40, R152, PT ;  /* 0x000000982800720c */ /* 0x000fe20003f86270 */
[----:B------:R-:W-:Y:S01]  /*c810*/  VIADD R40, R61, 0x29 ;  /* 0x000000293d287836 */ /* 0x000fe20000000000 */
[----:B------:R-:W-:Y:S02]  /*c820*/  I2FP.F32.S32 R62, R62 ;  /* 0x0000003e003e7245 */ /* 0x000fe40000201400 */
[----:B------:R-:W-:Y:S02]  /*c830*/  ISETP.GE.AND P1, PT, R44, R153, PT ;  /* 0x000000992c00720c */ /* 0x000fe40003f26270 */
[----:B------:R-:W-:Y:S01]  /*c840*/  IABS R24, R24 ;  /* 0x0000001800187213 */ /* 0x000fe20000000000 */
[C---:B------:R-:W-:Y:S01]  /*c850*/  FFMA.FTZ R36, -R156.reuse, R36, R39 ;  /* 0x000000249c247223 */ /* 0x040fe20000010127 */
[----:B------:R-:W-:Y:S01]  /*c860*/  FSEL R43, R43, -INF , P1 ;  /* 0xff8000002b2b7808 */ /* 0x000fe20000800000 */
[----:B------:R-:W-:Y:S01]  /*c870*/  FFMA.FTZ R37, -R156, R62, R37 ;  /* 0x0000003e9c257223 */ /* 0x000fe20000010125 */
[----:B------:R-:W-:Y:S01]  /*c880*/  I2FP.F32.S32 R39, R24 ;  /* 0x0000001800277245 */ /* 0x000fe20000201400 */
[----:B------:R-:W-:Y:S01]  /*c890*/  VIADD R30, R61, 0x30 ;  /* 0x000000303d1e7836 */ /* 0x000fe20000000000 */
[----:B------:R-:W-:-:S02]  /*c8a0*/  ISETP.GE.AND P1, PT, R40, R155, PT ;  /* 0x0000009b2800720c */ /* 0x000fc40003f26270 */
[----:B------:R-:W-:Y:S01]  /*c8b0*/  IABS R22, R22 ;  /* 0x0000001600167213 */ /* 0x000fe20000000000 */
[----:B------:R-:W-:Y:S01]  /*c8c0*/  FFMA.FTZ R34, -R156, R39, R34 ;  /* 0x000000279c227223 */ /* 0x000fe20000010122 */
[----:B------:R-:W-:Y:S01]  /*c8d0*/  FSEL R131, R37, -INF , P1 ;  /* 0xff80000025837808 */ /* 0x000fe20000800000 */
[----:B------:R-:W-:Y:S01]  /*c8e0*/  VIADD R24, R61, 0x31 ;  /* 0x000000313d187836 */ /* 0x000fe20000000000 */
[----:B------:R-:W-:Y:S02]  /*c8f0*/  I2FP.F32.S32 R22, R22 ;  /* 0x0000001600167245 */ /* 0x000fe40000201400 */
[-C--:B------:R-:W-:Y:S02]  /*c900*/  ISETP.GE.AND P0, PT, R40, R153.reuse, PT ;  /* 0x000000992800720c */ /* 0x080fe40003f06270 */
[----:B------:R-:W-:Y:S02]  /*c910*/  ISETP.GE.AND P1, PT, R30, R153, PT ;  /* 0x000000991e00720c */ /* 0x000fe40003f26270 */
[----:B------:R-:W-:Y:S01]  /*c920*/  IABS R20, R20 ;  /* 0x0000001400147213 */ /* 0x000fe20000000000 */
[----:B------:R-:W-:Y:S01]  /*c930*/  FFMA.FTZ R35, -R156, R22, R35 ;  /* 0x000000169c237223 */ /* 0x000fe20000010123 */
[----:B------:R-:W-:Y:S01]  /*c940*/  FSEL R115, R115, -INF , !P3 ;  /* 0xff80000073737808 */ /* 0x000fe20005800000 */
[----:B------:R-:W-:Y:S01]  /*c950*/  VIADD R22, R61, 0x38 ;  /* 0x000000383d167836 */ /* 0x000fe20000000000 */
[----:B------:R-:W-:-:S02]  /*c960*/  ISETP.GE.AND P3, PT, R40, R152, PT ;  /* 0x000000982800720c */ /* 0x000fc40003f66270 */
[----:B------:R-:W-:Y:S02]  /*c970*/  FSEL R36, R36, -INF , P0 ;  /* 0xff80000024247808 */ /* 0x000fe40000000000 */
[----:B------:R-:W-:Y:S02]  /*c980*/  I2FP.F32.S32 R41, R20 ;  /* 0x0000001400297245 */ /* 0x000fe40000201400 */
[----:B------:R-:W-:Y:S02]  /*c990*/  FSEL R34, R34, -INF , P1 ;  /* 0xff80000022227808 */ /* 0x000fe40000800000 */
[----:B------:R-:W-:Y:S02]  /*c9a0*/  ISETP.GE.AND P0, PT, R30, R152, PT ;  /* 0x000000981e00720c */ /* 0x000fe40003f06270 */
[----:B------:R-:W-:Y:S02]  /*c9b0*/  IABS R26, R26 ;  /* 0x0000001a001a7213 */ /* 0x000fe40000000000 */
[----:B------:R-:W-:Y:S01]  /*c9c0*/  ISETP.GE.AND P1, PT, R24, R153, PT ;  /* 0x000000991800720c */ /* 0x000fe20003f26270 */
[----:B------:R-:W-:Y:S01]  /*c9d0*/  FFMA.FTZ R41, -R156, R41, R94 ;  /* 0x000000299c297223 */ /* 0x000fe2000001015e */
[----:B------:R-:W-:-:S02]  /*c9e0*/  IABS R18, R18 ;  /* 0x0000001200127213 */ /* 0x000fc40000000000 */
[----:B------:R-:W-:Y:S02]  /*c9f0*/  FSEL R111, R36, -INF , !P3 ;  /* 0xff800000246f7808 */ /* 0x000fe40005800000 */
[----:B------:R-:W-:Y:S02]  /*ca00*/  I2FP.F32.S32 R37, R26 ;  /* 0x0000001a00257245 */ /* 0x000fe40000201400 */
[----:B------:R-:W-:Y:S02]  /*ca10*/  ISETP.GE.AND P3, PT, R24, R152, PT ;  /* 0x000000981800720c */ /* 0x000fe40003f66270 */
[----:B------:R-:W-:Y:S02]  /*ca20*/  FSEL R127, R34, -INF , !P0 ;  /* 0xff800000227f7808 */ /* 0x000fe40004000000 */
[----:B------:R-:W-:Y:S02]  /*ca30*/  FSEL R35, R35, -INF , P1 ;  /* 0xff80000023237808 */ /* 0x000fe40000800000 */
[----:B------:R-:W-:Y:S01]  /*ca40*/  ISETP.GE.AND P0, PT, R22, R153, PT ;  /* 0x000000991600720c */ /* 0x000fe20003f06270 */
[C---:B------:R-:W-:Y:S01]  /*ca50*/  FFMA.FTZ R56, -R156.reuse, R59, R56 ;  /* 0x0000003b9c387223 */ /* 0x040fe20000010138 */
[----:B------:R-:W-:Y:S01]  /*ca60*/  I2FP.F32.S32 R18, R18 ;  /* 0x0000001200127245 */ /* 0x000fe20000201400 */
[----:B------:R-:W-:Y:S01]  /*ca70*/  FFMA.FTZ R37, -R156, R37, R58 ;  /* 0x000000259c257223 */ /* 0x000fe2000001013a */
[----:B------:R-:W-:-:S02]  /*ca80*/  FSEL R123, R35, -INF , !P3 ;  /* 0xff800000237b7808 */ /* 0x000fc40005800000 */
[----:B------:R-:W-:Y:S02]  /*ca90*/  FSEL R41, R41, -INF , P0 ;  /* 0xff80000029297808 */ /* 0x000fe40000000000 */
[C---:B------:R-:W-:Y:S02]  /*caa0*/  ISETP.GE.AND P3, PT, R61.reuse, R155, PT ;  /* 0x0000009b3d00720c */ /* 0x040fe40003f66270 */
[C---:B------:R-:W-:Y:S01]  /*cab0*/  ISETP.GE.AND P0, PT, R61.reuse, R153, PT ;  /* 0x000000993d00720c */ /* 0x040fe20003f06270 */
[----:B------:R-:W-:Y:S01]  /*cac0*/  FFMA.FTZ R95, -R156, R18, R95 ;  /* 0x000000129c5f7223 */ /* 0x000fe2000001015f */
[-C--:B------:R-:W-:Y:S02]  /*cad0*/  ISETP.GE.AND P1, PT, R22, R152.reuse, PT ;  /* 0x000000981600720c */ /* 0x080fe40003f26270 */
[----:B------:R-:W-:Y:S02]  /*cae0*/  FSEL R18, R56, -INF , P3 ;  /* 0xff80000038127808 */ /* 0x000fe40001800000 */
[----:B------:R-:W-:-:S02]  /*caf0*/  ISETP.GE.AND P3, PT, R61, R152, PT ;  /* 0x000000983d00720c */ /* 0x000fc40003f66270 */
[----:B------:R-:W-:Y:S02]  /*cb00*/  FSEL R20, R37, -INF , P0 ;  /* 0xff80000025147808 */ /* 0x000fe40000000000 */
[----:B------:R-:W-:Y:S02]  /*cb10*/  IABS R63, R63 ;  /* 0x0000003f003f7213 */ /* 0x000fe40000000000 */
[----:B------:R-:W-:Y:S02]  /*cb20*/  IABS R16, R16 ;  /* 0x0000001000107213 */ /* 0x000fe40000000000 */
[----:B------:R-:W-:Y:S02]  /*cb30*/  FSEL R121, R41, -INF , !P1 ;  /* 0xff80000029797808 */ /* 0x000fe40004800000 */
[C---:B------:R-:W-:Y:S01]  /*cb40*/  ISETP.GE.AND P1, PT, R61.reuse, R154, PT ;  /* 0x0000009a3d00720c */ /* 0x040fe20003f26270 */
[----:B------:R-:W-:Y:S01]  /*cb50*/  VIADD R61, R61, 0x39 ;  /* 0x000000393d3d7836 */ /* 0x000fe20000000000 */
[----:B------:R-:W-:-:S02]  /*cb60*/  FSEL R20, R20, -INF , !P3 ;  /* 0xff80000014147808 */ /* 0x000fc40005800000 */
[----:B------:R-:W-:Y:S02]  /*cb70*/  I2FP.F32.S32 R63, R63 ;  /* 0x0000003f003f7245 */ /* 0x000fe40000201400 */
[----:B------:R-:W-:Y:S02]  /*cb80*/  FSEL R35, R28, -INF , !P6 ;  /* 0xff8000001c237808 */ /* 0x000fe40007000000 */
[----:B------:R-:W-:Y:S02]  /*cb90*/  I2FP.F32.S32 R37, R16 ;  /* 0x0000001000257245 */ /* 0x000fe40000201400 */
[C---:B------:R-:W-:Y:S02]  /*cba0*/  ISETP.GE.AND P0, PT, R24.reuse, R155, PT ;  /* 0x0000009b1800720c */ /* 0x040fe40003f06270 */
[----:B------:R-:W-:Y:S02]  /*cbb0*/  ISETP.GE.AND P6, PT, R24, R154, PT ;  /* 0x0000009a1800720c */ /* 0x000fe40003fc6270 */
[----:B------:R-:W-:-:S02]  /*cbc0*/  FMNMX3.FTZ R24, R20, R57, R53, !PT ;  /* 0x0000003914187276 */ /* 0x000fc40007810035 */
[----:B------:R-:W-:Y:S02]  /*cbd0*/  IABS R4, R4 ;  /* 0x0000000400047213 */ /* 0x000fe40000000000 */
[----:B------:R-:W-:Y:S01]  /*cbe0*/  FSEL R18, R18, -INF , !P1 ;  /* 0xff80000012127808 */ /* 0x000fe20004800000 */
[C---:B------:R-:W-:Y:S01]  /*cbf0*/  FFMA.FTZ R38, -R156.reuse, R63, R38 ;  /* 0x0000003f9c267223 */ /* 0x040fe20000010126 */
[----:B------:R-:W-:Y:S01]  /*cc00*/  ISETP.GE.AND P1, PT, R61, R153, PT ;  /* 0x000000993d00720c */ /* 0x000fe20003f26270 */
[----:B------:R-:W-:Y:S01]  /*cc10*/  FFMA.FTZ R32, -R156, R37, R32 ;  /* 0x000000259c207223 */ /* 0x000fe20000010120 */
[----:B------:R-:W-:Y:S02]  /*cc20*/  FMNMX3.FTZ R24, R24, R55, R27, !PT ;  /* 0x0000003718187276 */ /* 0x000fe4000781001b */
[----:B------:R-:W-:Y:S02]  /*cc30*/  I2FP.F32.S32 R37, R4 ;  /* 0x0000000400257245 */ /* 0x000fe40000201400 */
[----:B------:R-:W-:-:S02]  /*cc40*/  IABS R3, R3 ;  /* 0x0000000300037213 */ /* 0x000fc40000000000 */
[----:B------:R-:W-:Y:S02]  /*cc50*/  FMNMX3.FTZ R4, R18, R31, R35, !PT ;  /* 0x0000001f12047276 */ /* 0x000fe40007810023 */
[----:B------:R-:W-:Y:S02]  /*cc60*/  FSEL R95, R95, -INF , P1 ;  /* 0xff8000005f5f7808 */ /* 0x000fe40000800000 */
[----:B------:R-:W-:Y:S02]  /*cc70*/  ISETP.GE.AND P1, PT, R61, R152, PT ;  /* 0x000000983d00720c */ /* 0x000fe40003f26270 */
[----:B------:R-:W-:Y:S02]  /*cc80*/  IABS R6, R6 ;  /* 0x0000000600067213 */ /* 0x000fe40000000000 */
[----:B------:R-:W-:Y:S02]  /*cc90*/  ISETP.GE.AND P5, PT, R44, R152, PT ;  /* 0x000000982c00720c */ /* 0x000fe40003fa6270 */
[----:B------:R-:W-:-:S02]  /*cca0*/  FSEL R38, R38, -INF , P2 ;  /* 0xff80000026267808 */ /* 0x000fc40001000000 */
[----:B------:R-:W-:Y:S01]  /*ccb0*/  FMNMX3.FTZ R24, R24, R7, R5, !PT ;  /* 0x0000000718187276 */ /* 0x000fe20007810005 */
[----:B------:R-:W-:Y:S01]  /*ccc0*/  IMAD.MOV.U32 R16, RZ, RZ, R3 ;  /* 0x000000ffff107224 */ /* 0x000fe200078e0003 */
[----:B------:R-:W-:Y:S02]  /*ccd0*/  FMNMX3.FTZ R4, R4, R29, R23, !PT ;  /* 0x0000001d04047276 */ /* 0x000fe40007810017 */
[----:B------:R-:W-:Y:S02]  /*cce0*/  I2FP.F32.S32 R6, R6 ;  /* 0x0000000600067245 */ /* 0x000fe40000201400 */
[----:B------:R-:W-:Y:S02]  /*ccf0*/  FSEL R122, R95, -INF , !P1 ;  /* 0xff8000005f7a7808 */ /* 0x000fe40004800000 */
[----:B------:R-:W-:Y:S02]  /*cd00*/  FSEL R109, R43, -INF , !P5 ;  /* 0xff8000002b6d7808 */ /* 0x000fe40006800000 */
[----:B------:R-:W-:-:S02]  /*cd10*/  FSEL R159, R38, -INF , !P4 ;  /* 0xff800000269f7808 */ /* 0x000fc40006000000 */
[----:B------:R-:W-:Y:S02]  /*cd20*/  ISETP.GE.AND P3, PT, R22, R155, PT ;  /* 0x0000009b1600720c */ /* 0x000fe40003f66270 */
[----:B------:R-:W-:Y:S02]  /*cd30*/  FMNMX3.FTZ R24, R24, R25, R161, !PT ;  /* 0x0000001918187276 */ /* 0x000fe400078100a1 */
[----:B------:R-:W-:Y:S02]  /*cd40*/  ISETP.GE.AND P1, PT, R22, R154, PT ;  /* 0x0000009a1600720c */ /* 0x000fe40003f26270 */
[----:B------:R-:W-:Y:S02]  /*cd50*/  ISETP.GE.AND P2, PT, R30, R155, PT ;  /* 0x0000009b1e00720c */ /* 0x000fe40003f46270 */
[----:B------:R-:W-:Y:S01]  /*cd60*/  FMNMX3.FTZ R22, R4, R19, R17, !PT ;  /* 0x0000001304167276 */ /* 0x000fe20007810011 */
[C---:B------:R-:W-:Y:S01]  /*cd70*/  FFMA.FTZ R6, -R156.reuse, R6, R33 ;  /* 0x000000069c067223 */ /* 0x040fe20000010121 */
[----:B------:R-:W-:Y:S01]  /*cd80*/  I2FP.F32.S32 R16, R16 ;  /* 0x0000001000107245 */ /* 0x000fe20000201400 */
[----:B------:R-:W-:Y:S01]  /*cd90*/  FFMA.FTZ R37, -R156, R37, R92 ;  /* 0x000000259c257223 */ /* 0x000fe2000001015c */
[----:B------:R-:W-:-:S02]  /*cda0*/  FMNMX3.FTZ R24, R24, R109, R159, !PT ;  /* 0x0000006d18187276 */ /* 0x000fc4000781009f */
[-C--:B------:R-:W-:Y:S02]  /*cdb0*/  ISETP.GE.AND P5, PT, R40, R154.reuse, PT ;  /* 0x0000009a2800720c */ /* 0x080fe40003fa6270 */
[----:B------:R-:W-:Y:S02]  /*cdc0*/  ISETP.GE.AND P4, PT, R30, R154, PT ;  /* 0x0000009a1e00720c */ /* 0x000fe40003f86270 */
[----:B------:R-:W-:Y:S02]  /*cdd0*/  FSEL R32, R32, -INF , P2 ;  /* 0xff80000020207808 */ /* 0x000fe40001000000 */
[----:B------:R-:W-:Y:S01]  /*cde0*/  FMNMX3.FTZ R22, R22, R21, R157, !PT ;  /* 0x0000001516167276 */ /* 0x000fe2000781009d */
[----:B------:R-:W-:Y:S01]  /*cdf0*/  FFMA.FTZ R16, -R156, R16, R93 ;  /* 0x000000109c107223 */ /* 0x000fe2000001015d */
        /* <DEDUP_REMOVED lines=15> */
[----:B------:R-:W-:-:S04]  /*cef0*/  FMNMX3.FTZ R33, R22, R117, R116, !PT ;  /* 0x0000007516217276 */ /* 0x000fc80007810074 */
[----:B------:R-:W-:-:S05]  /*cf00*/  FMNMX.FTZ R6, R114, R33, !PT ;  /* 0x0000002172067209 */ /* 0x000fca0007810000 */
        /* <DEDUP_REMOVED lines=8> */
[----:B---3--:R-:W-:-:S03]  /*cf90*/  FMNMX.FTZ R3, R4, R3, !PT ;  /* 0x0000000304037209 */ /* 0x008fc60007810000 */
[----:B------:R-:W-:Y:S01]  /*cfa0*/  IMAD R2, R33, 0x2, R60 ;  /* 0x0000000221027824 */ /* 0x000fe200078e023c */
[----:B------:R-:W-:Y:S01]  /*cfb0*/  FSETP.NEU.FTZ.AND P0, PT, R3, -INF , PT ;  /* 0xff8000000300780b */ /* 0x000fe20003f1d000 */
[----:B--2---:R-:W-:Y:S02]  /*cfc0*/  FMUL.FTZ R130, R107, R3 ;  /* 0x000000036b827220 */ /* 0x004fe40000410000 */
[----:B------:R-:W-:Y:S02]  /*cfd0*/  IMAD.IADD R106, R15, 0x1, R2 ;  /* 0x000000010f6a7824 */ /* 0x000fe400078e0202 */
[----:B------:R-:W-:Y:S01]  /*cfe0*/  FMUL.FTZ R118, R107, R86 ;  /* 0x000000566b767220 */ /* 0x000fe20000410000 */
[----:B------:R-:W-:Y:S01]  /*cff0*/  LDSM.16.MT88.4 R60, [R2+0x7000] ;  /* 0x00700000023c783b */ /* 0x000fe20000004200 */
[----:B------:R-:W-:Y:S02]  /*d000*/  FSEL R130, R130, RZ, P0 ;  /* 0x000000ff82827208 */ /* 0x000fe40000000000 */
[----:B------:R-:W-:Y:S01]  /*d010*/  FSETP.NEU.FTZ.AND P0, PT, R86, -INF , PT ;  /* 0xff8000005600780b */ /* 0x000fe20003f1d000 */
[----:B------:R-:W1:Y:S03]  /*d020*/  LDSM.16.MT88.4 R68, [R106+0x6000] ;  /* 0x006000006a44783b */ /* 0x000e660000004200 */
        /* <DEDUP_REMOVED lines=13> */
[----:B------:R-:W4:Y:S04]  /*d100*/  LDSM.16.MT88.4 R40, [R2+0x8000] ;  /* 0x008000000228783b */ /* 0x000f280000004200 */
[----:B------:R-:W5:Y:S01]  /*d110*/  LDSM.16.MT88.4 R4, [R106+0x8000] ;  /* 0x008000006a04783b */ /* 0x000f620000004200 */
[----:B------:R-:W-:Y:S01]  /*d120*/  MUFU.EX2 R99, R99 ;  /* 0x0000006300637308 */ /* 0x000fe20000000800 */
[-CC-:B------:R-:W-:Y:S01]  /*d130*/  FFMA.FTZ R104, R19, R107.reuse, -R118.reuse ;  /* 0x0000006b13687223 */ /* 0x180fe20000010876 */
[-C--:B------:R-:W-:Y:S01]  /*d140*/  FFMA.FTZ R96, R17, R107.reuse, -R118 ;  /* 0x0000006b11607223 */ /* 0x080fe20000010876 */
[-CC-:B------:R-:W-:Y:S01]  /*d150*/  FFMA.FTZ R93, R27, R107.reuse, -R130.reuse ;  /* 0x0000006b1b5d7223 */ /* 0x180fe20000010882 */
[----:B------:R-:W5:Y:S04]  /*d160*/  LDSM.16.MT88.4 R16, [R106+0x6400] ;  /* 0x006400006a10783b */ /* 0x000f680000004200 */
[----:B------:R-:W1:Y:S01]  /*d170*/  MUFU.EX2 R98, R98 ;  /* 0x0000006200627308 */ /* 0x000e620000000800 */
[-C--:B------:R-:W-:Y:S01]  /*d180*/  FFMA.FTZ R14, R25, R107.reuse, -R130 ;  /* 0x0000006b190e7223 */ /* 0x080fe20000010882 */
[-CC-:B------:R-:W-:Y:S01]  /*d190*/  FFMA.FTZ R97, R23, R107.reuse, -R118.reuse ;  /* 0x0000006b17617223 */ /* 0x180fe20000010876 */
[----:B------:R-:W5:Y:S01]  /*d1a0*/  LDSM.16.MT88.4 R24, [R2+0x7400] ;  /* 0x007400000218783b */ /* 0x000f620000004200 */
[----:B------:R-:W-:-:S03]  /*d1b0*/  FFMA.FTZ R105, R21, R107, -R118 ;  /* 0x0000006b15697223 */ /* 0x000fc60000010876 */
[----:B------:R-:W5:Y:S01]  /*d1c0*/  LDSM.16.MT88.4 R28, [R2+0x6400] ;  /* 0x00640000021c783b */ /* 0x000f620000004200 */
[----:B------:R-:W-:Y:S03]  /*d1d0*/  MUFU.EX2 R94, R94 ;  /* 0x0000005e005e7308 */ /* 0x000fe60000000800 */
[----:B------:R-:W5:Y:S04]  /*d1e0*/  LDSM.16.MT88.4 R20, [R106+0x7400] ;  /* 0x007400006a14783b */ /* 0x000f680000004200 */
[----:B------:R-:W5:Y:S01]  /*d1f0*/  LDSM.16.MT88.4 R32, [R2+0x8400] ;  /* 0x008400000220783b */ /* 0x000f620000004200 */
[----:B------:R-:W2:Y:S08]  /*d200*/  MUFU.EX2 R95, R95 ;  /* 0x0000005f005f7308 */ /* 0x000eb00000000800 */
[----:B------:R-:W-:Y:S08]  /*d210*/  MUFU.EX2 R103, R103 ;  /* 0x0000006700677308 */ /* 0x000ff00000000800 */
        /* <DEDUP_REMOVED lines=46> */
[C---:B------:R-:W-:Y:S07]  /*d500*/  HMMA.16816.F32.BF16 R80, R4.reuse, R28, R80 ;  /* 0x0000001c0450723c */ /* 0x040fee0000041850 */
[----:B------:R-:W3:Y:S01]  /*d510*/  MUFU.EX2 R109, R109 ;  /* 0x0000006d006d7308 */ /* 0x000ee20000000800 */
[C---:B------:R-:W-:Y:S01]  /*d520*/  HMMA.16816.F32.BF16 R76, R4.reuse, R30, R76 ;  /* 0x0000001e044c723c */ /* 0x040fe2000004184c */
[----:B------:R-:W-:Y:S06]  /*d530*/  LDSM.16.MT88.4 R28, [R106+0x6800] ;  /* 0x006800006a1c783b */ /* 0x000fec0000004200 */
        /* <DEDUP_REMOVED lines=10> */
[----:B------:R-:W-:Y:S03]  /*d5e0*/  HMMA.16816.F32.BF16 R40, R4, R34, R40 ;  /* 0x000000220428723c */ /* 0x000fe60000041828 */
[-CC-:B------:R-:W-:Y:S01]  /*d5f0*/  FFMA.FTZ R127, R127, R107.reuse, -R130.reuse ;  /* 0x0000006b7f7f7223 */ /* 0x180fe20000010882 */
[-CC-:B------:R-:W-:Y:S01]  /*d600*/  FFMA.FTZ R132, R123, R107.reuse, -R130.reuse ;  /* 0x0000006b7b847223 */ /* 0x180fe20000010882 */
[-CC-:B------:R-:W-:Y:S01]  /*d610*/  FFMA.FTZ R121, R121, R107.reuse, -R130.reuse ;  /* 0x0000006b79797223 */ /* 0x180fe20000010882 */
[----:B------:R-:W-:-:S02]  /*d620*/  FFMA.FTZ R122, R122, R107, -R130 ;  /* 0x0000006b7a7a7223 */ /* 0x000fc40000010882 */
[C---:B-1----:R-:W-:Y:S08]  /*d630*/  HMMA.16816.F32.BF16 R44, R4.reuse, R16, R44 ;  /* 0x00000010042c723c */ /* 0x042ff0000004182c */
[----:B------:R-:W-:Y:S03]  /*d640*/  HMMA.16816.F32.BF16 R48, R4, R18, R48 ;  /* 0x000000120430723c */ /* 0x000fe60000041830 */
[----:B---3--:R-:W-:Y:S01]  /*d650*/  F2FP.BF16.F32.PACK_AB R5, R109, R108 ;  /* 0x0000006c6d05723e */ /* 0x008fe200000010ff */
[----:B------:R-:W1:Y:S01]  /*d660*/  LDSM.16.MT88.4 R16, [R106+0x7800] ;  /* 0x007800006a10783b */ /* 0x000e620000004200 */
[----:B----4-:R-:W-:-:S02]  /*d670*/  F2FP.BF16.F32.PACK_AB R7, R111, R110 ;  /* 0x0000006e6f07723e */ /* 0x010fc400000010ff */
[----:B-----5:R-:W-:Y:S01]  /*d680*/  F2FP.BF16.F32.PACK_AB R4, R113, R112 ;  /* 0x000000707104723e */ /* 0x020fe200000010ff */
[--C-:B------:R-:W-:Y:S01]  /*d690*/  FFMA.FTZ R119, R119, R107, -R118.reuse ;  /* 0x0000006b77777223 */ /* 0x100fe20000010876 */
[----:B--2---:R-:W-:Y:S01]  /*d6a0*/  F2FP.BF16.F32.PACK_AB R6, R120, R115 ;  /* 0x000000737806723e */ /* 0x004fe200000010ff */
[-CC-:B------:R-:W-:Y:S01]  /*d6b0*/  FFMA.FTZ R116, R116, R107.reuse, -R118.reuse ;  /* 0x0000006b74747223 */ /* 0x180fe20000010876 */
[-C--:B------:R-:W-:Y:S01]  /*d6c0*/  FFMA.FTZ R163, R114, R107.reuse, -R118 ;  /* 0x0000006b72a37223 */ /* 0x080fe20000010876 */
[----:B------:R-:W-:Y:S01]  /*d6d0*/  FADD.FTZ R99, R99, R98 ;  /* 0x0000006263637221 */ /* 0x000fe20000010000 */
[----:B------:R-:W-:Y:S01]  /*d6e0*/  FADD.FTZ R102, R103, R102 ;  /* 0x0000006667667221 */ /* 0x000fe20000010000 */
[----:B------:R-:W-:Y:S02]  /*d6f0*/  LDSM.16.MT88.4 R32, [R2+0x6c00] ;  /* 0x006c00000220783b */ /* 0x000fe40000004200 */
[C---:B------:R-:W-:Y:S08]  /*d700*/  HMMA.16816.F32.BF16 R80, R4.reuse, R24, R80 ;  /* 0x000000180450723c */ /* 0x040ff00000041850 */
[C---:B------:R-:W-:Y:S01]  /*d710*/  HMMA.16816.F32.BF16 R76, R4.reuse, R26, R76 ;  /* 0x0000001a044c723c */ /* 0x040fe2000004184c */
[----:B------:R-:W2:Y:S07]  /*d720*/  LDSM.16.MT88.4 R24, [R2+0x8800] ;  /* 0x008800000218783b */ /* 0x000eae0000004200 */
[C---:B------:R-:W-:Y:S08]  /*d730*/  HMMA.16816.F32.BF16 R64, R4.reuse, R20, R64 ;  /* 0x000000140440723c */ /* 0x040ff00000041840 */
[----:B------:R-:W-:Y:S01]  /*d740*/  HMMA.16816.F32.BF16 R60, R4, R22, R60 ;  /* 0x00000016043c723c */ /* 0x000fe2000004183c */
[----:B------:R-:W3:Y:S02]  /*d750*/  LDSM.16.MT88.4 R20, [R106+0x8800] ;  /* 0x008800006a14783b */ /* 0x000ee40000004200 */
[----:B------:R-:W-:-:S05]  /*d760*/  FFMA.FTZ R130, R117, R107, -R118 ;  /* 0x0000006b75827223 */ /* 0x000fca0000010876 */
[C---:B-1----:R-:W-:Y:S08]  /*d770*/  HMMA.16816.F32.BF16 R56, R4.reuse, R16, R56 ;  /* 0x000000100438723c */ /* 0x042ff00000041838 */
[C---:B------:R-:W-:Y:S01]  /*d780*/  HMMA.16816.F32.BF16 R52, R4.reuse, R18, R52 ;  /* 0x000000120434723c */ /* 0x040fe20000041834 */
[----:B------:R-:W-:Y:S07]  /*d790*/  LDSM.16.MT88.4 R16, [R2+0x7c00] ;  /* 0x007c00000210783b */ /* 0x000fee0000004200 */
[C---:B--2---:R-:W-:Y:S08]  /*d7a0*/  HMMA.16816.F32.BF16 R36, R4.reuse, R24, R36 ;  /* 0x000000180424723c */ /* 0x044ff00000041824 */
[C---:B------:R-:W-:Y:S01]  /*d7b0*/  HMMA.16816.F32.BF16 R40, R4.reuse, R26, R40 ;  /* 0x0000001a0428723c */ /* 0x040fe20000041828 */
[----:B------:R-:W1:Y:S01]  /*d7c0*/  LDSM.16.MT88.4 R24, [R106+0x7c00] ;  /* 0x007c00006a18783b */ /* 0x000e620000004200 */
[----:B------:R-:W-:Y:S08]  /*d7d0*/  MUFU.EX2 R127, R127 ;  /* 0x0000007f007f7308 */ /* 0x000ff00000000800 */
[----:B------:R-:W2:Y:S08]  /*d7e0*/  MUFU.EX2 R132, R132 ;  /* 0x0000008400847308 */ /* 0x000eb00000000800 */
        /* <DEDUP_REMOVED lines=8> */
[----:B------:R-:W-:Y:S01]  /*d870*/  FADD.FTZ R101, R101, R102 ;  /* 0x0000006665657221 */ /* 0x000fe20000010000 */
[----:B------:R-:W1:Y:S04]  /*d880*/  LDSM.16.MT88.4 R28, [R106+0x6c00] ;  /* 0x006c00006a1c783b */ /* 0x000e680000004200 */
[C---:B---3--:R-:W-:Y:S08]  /*d890*/  HMMA.16816.F32.BF16 R44, R4.reuse, R20, R44 ;  /* 0x00000014042c723c */ /* 0x048ff0000004182c */
[----:B------:R-:W-:Y:S03]  /*d8a0*/  HMMA.16816.F32.BF16 R48, R4, R22, R48 ;  /* 0x000000160430723c */ /* 0x000fe60000041830 */
[----:B--2---:R-:W-:Y:S01]  /*d8b0*/  F2FP.BF16.F32.PACK_AB R5, R132, R127 ;  /* 0x0000007f8405723e */ /* 0x004fe200000010ff */
[----:B------:R-:W-:Y:S01]  /*d8c0*/  FADD.FTZ R100, R100, R101 ;  /* 0x0000006564647221 */ /* 0x000fe20000010000 */
[----:B----4-:R-:W-:Y:S01]  /*d8d0*/  F2FP.BF16.F32.PACK_AB R7, R122, R121 ;  /* 0x000000797a07723e */ /* 0x010fe200000010ff */
[----:B------:R-:W2:Y:S01]  /*d8e0*/  LDSM.16.MT88.4 R20, [R2+0x8c00] ;  /* 0x008c00000214783b */ /* 0x000ea20000004200 */
[----:B-----5:R-:W-:-:S02]  /*d8f0*/  F2FP.BF16.F32.PACK_AB R4, R130, R119 ;  /* 0x000000778204723e */ /* 0x020fc400000010ff */
[----:B-1----:R-:W-:-:S07]  /*d900*/  F2FP.BF16.F32.PACK_AB R6, R163, R116 ;  /* 0x00000074a306723e */ /* 0x002fce00000010ff */
[----:B------:R-:W-:Y:S03]  /*d910*/  HMMA.16816.F32.BF16 R56, R4, R24, R56 ;  /* 0x000000180438723c */ /* 0x000fe60000041838 */
[----:B------:R-:W-:-:S04]  /*d920*/  FADD.FTZ R24, R94, R99 ;  /* 0x000000635e187221 */ /* 0x000fc80000010000 */
[----:B------:R-:W-:Y:S01]  /*d930*/  FADD.FTZ R24, R95, R24 ;  /* 0x000000185f187221 */ /* 0x000fe20000010000 */
[----:B------:R-:W-:Y:S01]  /*d940*/  FADD.FTZ R25, R97, R100 ;  /* 0x0000006461197221 */ /* 0x000fe20000010000 */
        /* <DEDUP_REMOVED lines=108> */
.L_x_11385:
        /* <DEDUP_REMOVED lines=8> */
.L_x_11386:
[----:B------:R-:W-:Y:S05]  /*e090*/  BSYNC.RECONVERGENT B0 ;  /* 0x0000000000007941 */ /* 0x000fea0003800200 */
.L_x_11384:
        /* <DEDUP_REMOVED lines=33> */
[----:B------:R-:W-:Y:S01]  /*e2b0*/  @!P4 LDGSTS.E.BYPASS.LTC128B.128 [R91+0x7800], desc[UR4][R6.64+0x40] ;  /* 0x07800040065bcfae */ /* 0x000fe2000b981a04 */
[----:B--2---:R-:W-:-:S03]  /*e2c0*/  SEL R5, R8, 0xffffffe0, !P1 ;  /* 0xffffffe008057807 */ /* 0x004fc60004800000 */
[----:B------:R-:W-:Y:S04]  /*e2d0*/  @P4 STS.128 [R91+0x7800], RZ ;  /* 0x007800ff5b004388 */ /* 0x000fe80000000c00 */
[----:B------:R-:W-:Y:S01]  /*e2e0*/  @!PT LDS RZ, [RZ] ;  /* 0x00000000fffff984 */ /* 0x000fe20000000800 */
[----:B------:R-:W-:Y:S01]  /*e2f0*/  @!PT LDS RZ, [RZ] ;  /* 0x00000000fffff984 */ /* 0x000fe20000000800 */
[----:B------:R-:W-:Y:S01]  /*e300*/  @!PT LDS RZ, [RZ] ;  /* 0x00000000fffff984 */ /* 0x000fe20000000800 */
[----:B------:R2:W-:Y:S01]  /*e310*/  @!P3 LDGSTS.E.BYPASS.LTC128B.128 [R91+0x8800], desc[UR4][R6.64+0x80] ;  /* 0x08800080065bbfae */ /* 0x0005e2000b981a04 */
[--C-:B------:R-:W-:Y:S02]  /*e320*/  IMAD.IADD R127, R126, 0x1, R5.reuse ;  /* 0x000000017e7f7824 */ /* 0x100fe400078e0205 */
[----:B------:R-:W-:Y:S01]  /*e330*/  IMAD.IADD R90, R124, 0x1, R5 ;  /* 0x000000017c5a7824 */ /* 0x000fe200078e0205 */
        /* <DEDUP_REMOVED lines=52> */
[----:B-1----:R-:W-:Y:S08]  /*e680*/  HMMA.16816.F32.BF16 R96, R120, R112, R96 ;  /* 0x000000707860723c */ /* 0x002ff00000041860 */
[----:B--2---:R-:W-:Y:S05]  /*e690*/  HMMA.16816.F32.BF16 R16, R24, R20, R16 ;  /* 0x000000141810723c */ /* 0x004fea0000041810 */
[----:B------:R-:W-:Y:S01]  /*e6a0*/  IMAD.SHL.U32 R20, R88, 0x40, RZ ;  /* 0x0000004058147824 */ /* 0x000fe200078e00ff */
[----:B------:R-:W-:-:S02]  /*e6b0*/  SHF.R.U32.HI R21, RZ, 0x2, R130 ;  /* 0x00000002ff157819 */ /* 0x000fc40000011682 */
[----:B------:R-:W-:Y:S08]  /*e6c0*/  HMMA.16816.F32.BF16 R12, R24, R22, R12 ;  /* 0x00000016180c723c */ /* 0x000ff0000004180c */
[----:B----4-:R-:W-:Y:S05]  /*e6d0*/  HMMA.16816.F32.BF16 R32, R120, R108, R32 ;  /* 0x0000006c7820723c */ /* 0x010fea0000041820 */
[----:B------:R-:W-:-:S02]  /*e6e0*/  LOP3.LUT R109, R20, R125, RZ, 0xfc, !PT ;  /* 0x0000007d146d7212 */ /* 0x000fc400078efcff */
[----:B------:R-:W-:-:S03]  /*e6f0*/  LOP3.LUT R20, R0, 0x7, R21, 0xf8, !PT ;  /* 0x0000000700147812 */ /* 0x000fc600078ef815 */
[----:B------:R-:W-:Y:S02]  /*e700*/  IMAD.IADD R164, R109, 0x1, R144 ;  /* 0x000000016da47824 */ /* 0x000fe400078e0290 */
[----:B------:R-:W-:Y:S01]  /*e710*/  IMAD.IADD R113, R89, 0x1, R20 ;  /* 0x0000000159717824 */ /* 0x000fe200078e0214 */
[----:B---3--:R-:W-:Y:S01]  /*e720*/  HMMA.16816.F32.BF16 R16, R8, R4, R16 ;  /* 0x000000040810723c */ /* 0x008fe20000041810 */
[----:B------:R-:W1:Y:S04]  /*e730*/  LDSM.16.M88.4 R20, [R124+0x5400] ;  /* 0x005400007c14783b */ /* 0x000e680000000200 */
[----:B------:R-:W-:Y:S01]  /*e740*/  VIADD R108, R109, 0xffffff80 ;  /* 0xffffff806d6c7836 */ /* 0x000fe20000000000 */
[C-C-:B------:R-:W-:Y:S02]  /*e750*/  IADD3 R4, PT, PT, R113.reuse, 0x80, -R164.reuse ;  /* 0x0000008071047810 */ /* 0x140fe40007ffe8a4 */
[----:B------:R-:W-:-:S02]  /*e760*/  IADD3 R5, PT, PT, R113, 0x7f, -R164 ;  /* 0x0000007f71057810 */ /* 0x000fc40007ffe8a4 */
[----:B------:R-:W-:Y:S01]  /*e770*/  IABS R4, R4 ;  /* 0x0000000400047213 */ /* 0x000fe20000000000 */
[C---:B------:R-:W-:Y:S05]  /*e780*/  HMMA.16816.F32.BF16 R92, R120.reuse, R114, R92 ;  /* 0x00000072785c723c */ /* 0x040fea000004185c */
[----:B------:R-:W-:Y:S01]  /*e790*/  VIADD R115, R113, 0x8 ;  /* 0x0000000871737836 */ /* 0x000fe20000000000 */
[----:B------:R-:W-:Y:S02]  /*e7a0*/  IABS R5, R5 ;  /* 0x0000000500057213 */ /* 0x000fe40000000000 */
[C---:B------:R-:W-:Y:S02]  /*e7b0*/  ISETP.GE.AND P6, PT, R108.reuse, R155, PT ;  /* 0x0000009b6c00720c */ /* 0x040fe40003fc6270 */
[----:B------:R-:W-:Y:S01]  /*e7c0*/  ISETP.GE.AND P1, PT, R108, R154, PT ;  /* 0x0000009a6c00720c */ /* 0x000fe20003f26270 */
[----:B------:R-:W-:Y:S03]  /*e7d0*/  HMMA.16816.F32.BF16 R104, R120, R116, R104 ;  /* 0x000000747868723c */ /* 0x000fe60000041868 */
[----:B------:R-:W-:Y:S01]  /*e7e0*/  IMAD.MOV.U32 R117, RZ, RZ, R4 ;  /* 0x000000ffff757224 */ /* 0x000fe200078e0004 */
[----:B------:R-:W-:-:S02]  /*e7f0*/  IADD3 R4, PT, PT, R115, 0x80, -R164 ;  /* 0x0000008073047810 */ /* 0x000fc40007ffe8a4 */
[----:B------:R-:W-:Y:S02]  /*e800*/  ISETP.GE.AND P2, PT, R108, R152, PT ;  /* 0x000000986c00720c */ /* 0x000fe40003f46270 */
[----:B------:R-:W-:Y:S02]  /*e810*/  I2FP.F32.S32 R117, R117 ;  /* 0x0000007500757245 */ /* 0x000fe40000201400 */
[----:B------:R-:W-:Y:S01]  /*e820*/  IABS R4, R4 ;  /* 0x0000000400047213 */ /* 0x000fe20000000000 */
[----:B------:R-:W-:Y:S03]  /*e830*/  HMMA.16816.F32.BF16 R28, R120, R110, R28 ;  /* 0x0000006e781c723c */ /* 0x000fe6000004181c */
[----:B------:R-:W-:Y:S01]  /*e840*/  FFMA.FTZ R117, -R156, R117, R16 ;  /* 0x000000759c757223 */ /* 0x000fe20000010110 */
[----:B------:R-:W-:Y:S02]  /*e850*/  I2FP.F32.S32 R16, R5 ;  /* 0x0000000500107245 */ /* 0x000fe40000201400 */
[----:B------:R-:W-:-:S02]  /*e860*/  I2FP.F32.S32 R111, R4 ;  /* 0x00000004006f7245 */ /* 0x000fc40000201400 */
[----:B------:R-:W-:Y:S01]  /*e870*/  FSEL R117, R117, -INF , P6 ;  /* 0xff80000075757808 */ /* 0x000fe20003000000 */
[----:B------:R-:W-:Y:S01]  /*e880*/  HMMA.16816.F32.BF16 R12, R8, R6, R12 ;  /* 0x00000006080c723c */ /* 0x000fe2000004180c */
[----:B------:R-:W2:Y:S04]  /*e890*/  LDSM.16.M88.4 R4, [R90+0x5400] ;  /* 0x005400005a04783b */ /* 0x000ea80000000200 */
[----:B------:R-:W-:Y:S01]  /*e8a0*/  FFMA.FTZ R111, -R156, R111, R18 ;  /* 0x0000006f9c6f7223 */ /* 0x000fe20000010112 */
[----:B------:R-:W-:Y:S01]  /*e8b0*/  VIADD R18, R109, 0xffffff81 ;  /* 0xffffff816d127836 */ /* 0x000fe20000000000 */
[----:B------:R-:W-:Y:S02]  /*e8c0*/  ISETP.GE.AND P6, PT, R108, R153, PT ;  /* 0x000000996c00720c */ /* 0x000fe40003fc6270 */
[----:B------:R-:W-:Y:S01]  /*e8d0*/  FSEL R117, R117, -INF , !P1 ;  /* 0xff80000075757808 */ /* 0x000fe20004800000 */
[----:B------:R-:W-:Y:S05]  /*e8e0*/  HMMA.16816.F32.BF16 R100, R120, R118, R100 ;  /* 0x000000767864723c */ /* 0x000fea0000041864 */
[----:B------:R-:W-:Y:S01]  /*e8f0*/  FFMA.FTZ R119, -R156, R16, R17 ;  /* 0x000000109c777223 */ /* 0x000fe20000010111 */
[----:B------:R-:W-:-:S02]  /*e900*/  IADD3 R17, PT, PT, R113, 0x78, -R164 ;  /* 0x0000007871117810 */ /* 0x000fc40007ffe8a4 */
[----:B------:R-:W-:Y:S02]  /*e910*/  IADD3 R16, PT, PT, R115, 0x7f, -R164 ;  /* 0x0000007f73107810 */ /* 0x000fe40007ffe8a4 */
[----:B------:R-:W-:Y:S01]  /*e920*/  IABS R17, R17 ;  /* 0x0000001100117213 */ /* 0x000fe20000000000 */
[----:B-1----:R-:W-:Y:S05]  /*e930*/  HMMA.16816.F32.BF16 R104, R24, R20, R104 ;  /* 0x000000141868723c */ /* 0x002fea0000041868 */
[----:B------:R-:W-:Y:S02]  /*e940*/  IABS R16, R16 ;  /* 0x0000001000107213 */ /* 0x000fe40000000000 */
[----:B------:R-:W-:-:S02]  /*e950*/  I2FP.F32.S32 R17, R17 ;  /* 0x0000001100117245 */ /* 0x000fc40000201400 */
[----:B------:R-:W-:Y:S02]  /*e960*/  I2FP.F32.S32 R16, R16 ;  /* 0x0000001000107245 */ /* 0x000fe40000201400 */
[----:B------:R-:W-:Y:S01]  /*e970*/  ISETP.GE.AND P1, PT, R18, R155, PT ;  /* 0x0000009b1200720c */ /* 0x000fe20003f26270 */
[C---:B------:R-:W-:Y:S01]  /*e980*/  FFMA.FTZ R123, -R156.reuse, R17, R12 ;  /* 0x000000119c7b7223 */ /* 0x040fe2000001010c */
[--C-:B------:R-:W-:Y:S01]  /*e990*/  IADD3 R12, PT, PT, R113, 0x77, -R164.reuse ;  /* 0x00000077710c7810 */ /* 0x100fe20007ffe8a4 */
[----:B------:R-:W-:Y:S01]  /*e9a0*/  FFMA.FTZ R19, -R156, R16, R19 ;  /* 0x000000109c137223 */ /* 0x000fe20000010113 */
[----:B------:R-:W-:Y:S01]  /*e9b0*/  IADD3 R17, PT, PT, R115, 0x78, -R164 ;  /* 0x0000007873117810 */ /* 0x000fe20007ffe8a4 */
[----:B------:R-:W-:Y:S01]  /*e9c0*/  VIADD R16, R109, 0xffffff88 ;  /* 0xffffff886d107836 */ /* 0x000fe20000000000 */
[----:B------:R-:W-:Y:S01]  /*e9d0*/  FSEL R111, R111, -INF , P6 ;  /* 0xff8000006f6f7808 */ /* 0x000fe20003000000 */
[----:B------:R-:W-:Y:S03]  /*e9e0*/  HMMA.16816.F32.BF16 R100, R24, R22, R100 ;  /* 0x000000161864723c */ /* 0x000fe60000041864 */
[----:B------:R-:W-:-:S02]  /*e9f0*/  ISETP.GE.AND P6, PT, R18, R154, PT ;  /* 0x0000009a1200720c */ /* 0x000fc40003fc6270 */
[----:B------:R-:W-:Y:S02]  /*ea00*/  FSEL R119, R119, -INF , P1 ;  /* 0xff80000077777808 */ /* 0x000fe40000800000 */
[----:B------:R-:W-:Y:S02]  /*ea10*/  ISETP.GE.AND P1, PT, R18, R153, PT ;  /* 0x000000991200720c */ /* 0x000fe40003f26270 */
[----:B------:R-:W-:Y:S02]  /*ea20*/  IABS R12, R12 ;  /* 0x0000000c000c7213 */ /* 0x000fe40000000000 */
[----:B------:R-:W-:Y:S02]  /*ea30*/  IABS R17, R17 ;  /* 0x0000001100117213 */ /* 0x000fe40000000000 */
[----:B------:R-:W-:Y:S01]  /*ea40*/  FSEL R111, R111, -INF , !P2 ;  /* 0xff8000006f6f7808 */ /* 0x000fe20005000000 */
[----:B--2---:R-:W-:Y:S05]  /*ea50*/  HMMA.16816.F32.BF16 R104, R8, R4, R104 ;  /* 0x000000040868723c */ /* 0x004fea0000041868 */
[----:B------:R-:W-:-:S02]  /*ea60*/  FSEL R119, R119, -INF , !P6 ;  /* 0xff80000077777808 */ /* 0x000fc40007000000 */
[----:B------:R-:W-:Y:S02]  /*ea70*/  ISETP.GE.AND P2, PT, R18, R152, PT ;  /* 0x000000981200720c */ /* 0x000fe40003f46270 */
[----:B------:R-:W-:Y:S02]  /*ea80*/  ISETP.GE.AND P6, PT, R16, R155, PT ;  /* 0x0000009b1000720c */ /* 0x000fe40003fc6270 */
[----:B------:R-:W-:Y:S01]  /*ea90*/  FSEL R21, R19, -INF , P1 ;  /* 0xff80000013157808 */ /* 0x000fe20000800000 */
[----:B------:R-:W-:Y:S03]  /*eaa0*/  HMMA.16816.F32.BF16 R100, R8, R6, R100 ;  /* 0x000000060864723c */ /* 0x000fe60000041864 */
[----:B------:R-:W-:Y:S02]  /*eab0*/  I2FP.F32.S32 R12, R12 ;  /* 0x0000000c000c7245 */ /* 0x000fe40000201400 */
[----:B------:R-:W-:-:S02]  /*eac0*/  I2FP.F32.S32 R17, R17 ;  /* 0x0000001100117245 */ /* 0x000fc40000201400 */
[----:B------:R-:W-:Y:S01]  /*ead0*/  IADD3 R4, PT, PT, R115, 0x77, -R164 ;  /* 0x0000007773047810 */ /* 0x000fe20007ffe8a4 */
[C---:B------:R-:W-:Y:S01]  /*eae0*/  FFMA.FTZ R12, -R156.reuse, R12, R13 ;  /* 0x0000000c9c0c7223 */ /* 0x040fe2000001010d */
[----:B------:R-:W-:Y:S01]  /*eaf0*/  FSEL R21, R21, -INF , !P2 ;  /* 0xff80000015157808 */ /* 0x000fe20005000000 */
[----:B------:R-:W-:Y:S01]  /*eb00*/  FFMA.FTZ R14, -R156, R17, R14 ;  /* 0x000000119c0e7223 */ /* 0x000fe2000001010e */
[----:B------:R-:W-:Y:S01]  /*eb10*/  FSEL R123, R123, -INF , P6 ;  /* 0xff8000007b7b7808 */ /* 0x000fe20003000000 */
[----:B------:R-:W-:Y:S01]  /*eb20*/  VIADD R13, R109, 0xffffff89 ;  /* 0xffffff896d0d7836 */ /* 0x000fe20000000000 */
[C---:B------:R-:W-:Y:S02]  /*eb30*/  ISETP.GE.AND P1, PT, R16.reuse, R154, PT ;  /* 0x0000009a1000720c */ /* 0x040fe40003f26270 */
[C---:B------:R-:W-:Y:S02]  /*eb40*/  ISETP.GE.AND P2, PT, R16.reuse, R152, PT ;  /* 0x000000981000720c */ /* 0x040fe40003f46270 */
[----:B------:R-:W-:-:S02]  /*eb50*/  ISETP.GE.AND P6, PT, R16, R153, PT ;  /* 0x000000991000720c */ /* 0x000fc40003fc6270 */
[----:B------:R-:W-:Y:S01]  /*eb60*/  IABS R4, R4 ;  /* 0x0000000400047213 */ /* 0x000fe20000000000 */
[----:B------:R-:W1:Y:S01]  /*eb70*/  LDSM.16.M88.4 R16, [R124+0x5800] ;  /* 0x005800007c10783b */ /* 0x000e620000000200 */
[----:B------:R-:W-:Y:S02]  /*eb80*/  IADD3 R5, PT, PT, R113, 0x70, -R164 ;  /* 0x0000007071057810 */ /* 0x000fe40007ffe8a4 */
[----:B------:R-:W-:Y:S02]  /*eb90*/  I2FP.F32.S32 R4, R4 ;  /* 0x0000000400047245 */ /* 0x000fe40000201400 */
[----:B------:R-:W-:Y:S02]  /*eba0*/  FSEL R123, R123, -INF , !P1 ;  /* 0xff8000007b7b7808 */ /* 0x000fe40004800000 */
[----:B------:R-:W-:Y:S01]  /*ebb0*/  IABS R5, R5 ;  /* 0x0000000500057213 */ /* 0x000fe20000000000 */
[----:B------:R-:W-:Y:S01]  /*ebc0*/  FFMA.FTZ R15, -R156, R4, R15 ;  /* 0x000000049c0f7223 */ /* 0x000fe2000001010f */
[----:B------:R-:W-:Y:S01]  /*ebd0*/  ISETP.GE.AND P1, PT, R13, R155, PT ;  /* 0x0000009b0d00720c */ /* 0x000fe20003f26270 */
[C---:B------:R-:W-:Y:S01]  /*ebe0*/  VIADD R4, R109.reuse, 0xffffff90 ;  /* 0xffffff906d047836 */ /* 0x040fe20000000000 */
[----:B------:R-:W-:Y:S01]  /*ebf0*/  FSEL R121, R14, -INF , P6 ;  /* 0xff8000000e797808 */ /* 0x000fe20003000000 */
[----:B------:R-:W-:Y:S01]  /*ec00*/  VIADD R14, R109, 0xffffff91 ;  /* 0xffffff916d0e7836 */ /* 0x000fe20000000000 */
[----:B------:R-:W-:-:S02]  /*ec10*/  I2FP.F32.S32 R5, R5 ;  /* 0x0000000500057245 */ /* 0x000fc40000201400 */
[C---:B------:R-:W-:Y:S02]  /*ec20*/  ISETP.GE.AND P6, PT, R13.reuse, R154, PT ;  /* 0x0000009a0d00720c */ /* 0x040fe40003fc6270 */
[----:B------:R-:W-:Y:S01]  /*ec30*/  FSEL R127, R12, -INF , P1 ;  /* 0xff8000000c7f7808 */ /* 0x000fe20000800000 */
[----:B------:R-:W-:Y:S01]  /*ec40*/  FFMA.FTZ R104, -R156, R5, R104 ;  /* 0x000000059c687223 */ /* 0x000fe20000010168 */
[----:B------:R-:W-:Y:S02]  /*ec50*/  ISETP.GE.AND P1, PT, R13, R153, PT ;  /* 0x000000990d00720c */ /* 0x000fe40003f26270 */
[----:B------:R-:W-:Y:S02]  /*ec60*/  FSEL R121, R121, -INF , !P2 ;  /* 0xff80000079797808 */ /* 0x000fe40005000000 */
[----:B------:R-:W-:Y:S02]  /*ec70*/  ISETP.GE.AND P2, PT, R13, R152, PT ;  /* 0x000000980d00720c */ /* 0x000fe40003f46270 */
[----:B------:R-:W-:-:S02]  /*ec80*/  IADD3 R13, PT, PT, R115, 0x70, -R164 ;  /* 0x00000070730d7810 */ /* 0x000fc40007ffe8a4 */
[----:B------:R-:W-:Y:S02]  /*ec90*/  FSEL R127, R127, -INF , !P6 ;  /* 0xff8000007f7f7808 */ /* 0x000fe40007000000 */
[----:B------:R-:W-:Y:S02]  /*eca0*/  ISETP.GE.AND P6, PT, R4, R155, PT ;  /* 0x0000009b0400720c */ /* 0x000fe40003fc6270 */
[----:B------:R-:W-:Y:S02]  /*ecb0*/  FSEL R23, R15, -INF , P1 ;  /* 0xff8000000f177808 */ /* 0x000fe40000800000 */
[----:B------:R-:W-:Y:S02]  /*ecc0*/  IABS R13, R13 ;  /* 0x0000000d000d7213 */ /* 0x000fe40000000000 */
[----:B------:R-:W-:Y:S02]  /*ecd0*/  IADD3 R12, PT, PT, R113, 0x6f, -R164 ;  /* 0x0000006f710c7810 */ /* 0x000fe40007ffe8a4 */
[----:B------:R-:W-:-:S02]  /*ece0*/  FSEL R23, R23, -INF , !P2 ;  /* 0xff80000017177808 */ /* 0x000fc40005000000 */
[----:B------:R-:W-:Y:S01]  /*ecf0*/  FSEL R162, R104, -INF , P6 ;  /* 0xff80000068a27808 */ /* 0x000fe20003000000 */
[----:B-1----:R-:W-:Y:S05]  /*ed00*/  HMMA.16816.F32.BF16 R96, R24, R16, R96 ;  /* 0x000000101860723c */ /* 0x002fea0000041860 */
[C---:B------:R-:W-:Y:S02]  /*ed10*/  ISETP.GE.AND P1, PT, R4.reuse, R154, PT ;  /* 0x0000009a0400720c */ /* 0x040fe40003f26270 */
[C---:B------:R-:W-:Y:S02]  /*ed20*/  ISETP.GE.AND P2, PT, R4.reuse, R152, PT ;  /* 0x000000980400720c */ /* 0x040fe40003f46270 */
[----:B------:R-:W-:-:S02]  /*ed30*/  ISETP.GE.AND P6, PT, R4, R153, PT ;  /* 0x000000990400720c */ /* 0x000fc40003fc6270 */
[----:B------:R-:W1:Y:S01]  /*ed40*/  LDSM.16.M88.4 R4, [R90+0x5800] ;  /* 0x005800005a04783b */ /* 0x000e620000000200 */
[----:B------:R-:W-:Y:S01]  /*ed50*/  I2FP.F32.S32 R13, R13 ;  /* 0x0000000d000d7245 */ /* 0x000fe20000201400 */
[----:B------:R-:W-:Y:S03]  /*ed60*/  HMMA.16816.F32.BF16 R92, R24, R18, R92 ;  /* 0x00000012185c723c */ /* 0x000fe6000004185c */
[----:B------:R-:W-:Y:S01]  /*ed70*/  IABS R12, R12 ;  /* 0x0000000c000c7213 */ /* 0x000fe20000000000 */
[----:B------:R-:W-:Y:S01]  /*ed80*/  VIADD R18, R109, 0xffffffa1 ;  /* 0xffffffa16d127836 */ /* 0x000fe20000000000 */
[----:B------:R-:W-:Y:S01]  /*ed90*/  FSEL R162, R162, -INF , !P1 ;  /* 0xff800000a2a27808 */ /* 0x000fe20004800000 */
[----:B------:R-:W-:Y:S01]  /*eda0*/  FFMA.FTZ R106, -R156, R13, R106 ;  /* 0x0000000d9c6a7223 */ /* 0x000fe2000001016a */
[----:B------:R-:W-:Y:S02]  /*edb0*/  I2FP.F32.S32 R12, R12 ;  /* 0x0000000c000c7245 */ /* 0x000fe40000201400 */
[----:B------:R-:W-:-:S02]  /*edc0*/  IADD3 R13, PT, PT, R113, 0x68, -R164 ;  /* 0x00000068710d7810 */ /* 0x000fc40007ffe8a4 */
[----:B------:R-:W-:Y:S01]  /*edd0*/  ISETP.GE.AND P1, PT, R14, R155, PT ;  /* 0x0000009b0e00720c */ /* 0x000fe20003f26270 */
[----:B------:R-:W-:Y:S01]  /*ede0*/  FFMA.FTZ R22, -R156, R12, R105 ;  /* 0x0000000c9c167223 */ /* 0x000fe20000010169 */
[----:B------:R-:W-:Y:S02]  /*edf0*/  IABS R13, R13 ;  /* 0x0000000d000d7213 */ /* 0x000fe40000000000 */
[----:B------:R-:W-:Y:S02]  /*ee00*/  IADD3 R12, PT, PT, R115, 0x6f, -R164 ;  /* 0x0000006f730c7810 */ /* 0x000fe40007ffe8a4 */
[----:B------:R-:W-:Y:S02]  /*ee10*/  I2FP.F32.S32 R13, R13 ;  /* 0x0000000d000d7245 */ /* 0x000fe40000201400 */
[----:B------:R-:W-:Y:S02]  /*ee20*/  IABS R12, R12 ;  /* 0x0000000c000c7213 */ /* 0x000fe40000000000 */
[----:B------:R-:W-:Y:S01]  /*ee30*/  FSEL R110, R106, -INF , P6 ;  /* 0xff8000006a6e7808 */ /* 0x000fe20003000000 */
[----:B------:R-:W-:Y:S01]  /*ee40*/  FFMA.FTZ R20, -R156, R13, R100 ;  /* 0x0000000d9c147223 */ /* 0x000fe20000010164 */
[----:B------:R-:W-:-:S02]  /*ee50*/  I2FP.F32.S32 R12, R12 ;  /* 0x0000000c000c7245 */ /* 0x000fc40000201400 */
[----:B------:R-:W-:Y:S02]  /*ee60*/  IADD3 R13, PT, PT, R115, 0x68, -R164 ;  /* 0x00000068730d7810 */ /* 0x000fe40007ffe8a4 */
[----:B------:R-:W-:Y:S01]  /*ee70*/  FSEL R110, R110, -INF , !P2 ;  /* 0xff8000006e6e7808 */ /* 0x000fe20005000000 */
[----:B------:R-:W-:Y:S01]  /*ee80*/  FFMA.FTZ R107, -R156, R12, R107 ;  /* 0x0000000c9c6b7223 */ /* 0x000fe2000001016b */
[----:B------:R-:W-:Y:S02]  /*ee90*/  FSEL R22, R22, -INF , P1 ;  /* 0xff80000016167808 */ /* 0x000fe40000800000 */
[C---:B------:R-:W-:Y:S02]  /*eea0*/  ISETP.GE.AND P6, PT, R14.reuse, R154, PT ;  /* 0x0000009a0e00720c */ /* 0x040fe40003fc6270 */
[C---:B------:R-:W-:Y:S02]  /*eeb0*/  ISETP.GE.AND P2, PT, R14.reuse, R152, PT ;  /* 0x000000980e00720c */ /* 0x040fe40003f46270 */
[----:B------:R-:W-:Y:S01]  /*eec0*/  ISETP.GE.AND P1, PT, R14, R153, PT ;  /* 0x000000990e00720c */ /* 0x000fe20003f26270 */
[----:B------:R-:W-:Y:S01]  /*eed0*/  VIADD R14, R109, 0xffffff98 ;  /* 0xffffff986d0e7836 */ /* 0x000fe20000000000 */
[----:B------:R-:W-:-:S02]  /*eee0*/  IABS R13, R13 ;  /* 0x0000000d000d7213 */ /* 0x000fc40000000000 */
[----:B------:R-:W-:Y:S01]  /*eef0*/  IADD3 R12, PT, PT, R113, 0x67, -R164 ;  /* 0x00000067710c7810 */ /* 0x000fe20007ffe8a4 */
[C---:B-1----:R-:W-:Y:S05]  /*ef00*/  HMMA.16816.F32.BF16 R96, R8.reuse, R4, R96 ;  /* 0x000000040860723c */ /* 0x042fea0000041860 */
[----:B------:R-:W-:Y:S02]  /*ef10*/  I2FP.F32.S32 R13, R13 ;  /* 0x0000000d000d7245 */ /* 0x000fe40000201400 */
        /* <DEDUP_REMOVED lines=44> */
[C-C-:B------:R-:W-:Y:S02]  /*f1e0*/  IADD3 R17, PT, PT, R115.reuse, 0x60, -R164.reuse ;  /* 0x0000006073117810 */ /* 0x140fe40007ffe8a4 */
[----:B------:R-:W-:Y:S02]  /*f1f0*/  I2FP.F32.S32 R16, R16 ;  /* 0x0000001000107245 */ /* 0x000fe40000201400 */
[----:B------:R-:W-:Y:S02]  /*f200*/  IABS R17, R17 ;  /* 0x0000001100117213 */ /* 0x000fe40000000000 */
[----:B------:R-:W-:Y:S01]  /*f210*/  FSEL R118, R118, -INF , !P1 ;  /* 0xff80000076767808 */ /* 0x000fe20004800000 */
[----:B------:R-:W-:Y:S01]  /*f220*/  FFMA.FTZ R97, -R156, R16, R97 ;  /* 0x000000109c617223 */ /* 0x000fe20000010161 */
[----:B------:R-:W-:Y:S01]  /*f230*/  I2FP.F32.S32 R17, R17 ;  /* 0x0000001100117245 */ /* 0x000fe20000201400 */
[----:B-1----:R-:W-:Y:S05]  /*f240*/  HMMA.16816.F32.BF16 R32, R24, R12, R32 ;  /* 0x0000000c1820723c */ /* 0x002fea0000041820 */
[----:B------:R-:W-:-:S02]  /*f250*/  IADD3 R16, PT, PT, R115, 0x5f, -R164 ;  /* 0x0000005f73107810 */ /* 0x000fc40007ffe8a4 */
[----:B------:R-:W-:Y:S01]  /*f260*/  IADD3 R13, PT, PT, R115, 0x58, -R164 ;  /* 0x00000058730d7810 */ /* 0x000fe20007ffe8a4 */
        /* <DEDUP_REMOVED lines=18> */
[----:B------:R-:W-:Y:S02]  /*f390*/  IADD3 R5, PT, PT, R113, 0x50, -R164 ;  /* 0x0000005071057810 */ /* 0x000fe40007ffe8a4 */
        /* <DEDUP_REMOVED lines=68> */
[----:B------:R-:W-:Y:S01]  /*f7e0*/  IADD3 R5, PT, PT, R115, 0x48, -R164 ;  /* 0x0000004873057810 */ /* 0x000fe20007ffe8a4 */
        /* <DEDUP_REMOVED lines=26> */
[----:B------:R-:W-:Y:S01]  /*f990*/  ISETP.GE.AND P2, PT, R8, R152, PT ;  /* 0x000000980800720c */ /* 0x000fe20003f46270 */
        /* <DEDUP_REMOVED lines=71> */
.L_x_11390:
        /* <DEDUP_REMOVED lines=8> */
.L_x_11391:
[----:B------:R-:W-:Y:S05]  /*fe90*/  BSYNC.RECONVERGENT B0 ;  /* 0x0000000000007941 */ /* 0x000fea0003800200 */
.L_x_11389:
        /* <DEDUP_REMOVED lines=37> */
.L_x_11388:
[----:B------:R-:W-:Y:S05]  /*100f0*/  BSYNC.RECONVERGENT B1 ;  /* 0x0000000000017941 */ /* 0x000fea0003800200 */
.L_x_11387:
        /* <DEDUP_REMOVED lines=283> */
.L_x_11383:
[----:B------:R-:W-:-:S07]  /*112b0*/  IADD3 R88, PT, PT, R90, -0x1, RZ ;  /* 0xffffffff5a587810 */ /* 0x000fce0007ffe0ff */
.L_x_11392:
[----:B------:R-:W-:Y:S05]  /*112c0*/  BSYNC B2 ;  /* 0x0000000000027941 */ /* 0x000fea0003800000 */
.L_x_11382:
[----:B------:R-:W-:-:S13]  /*112d0*/  ISETP.GE.AND P0, PT, R88, R137, PT ;  /* 0x000000895800720c */ /* 0x000fda0003f06270 */
[----:B------:R-:W-:Y:S05]  /*112e0*/  @!P0 BRA `(.L_x_11393) ;  /* 0x0000003400b48947 */ /* 0x000fea0003800000 */
[----:B------:R-:W1:Y:S01]  /*112f0*/  S2R R2, SR_TID.X ;  /* 0x0000000000027919 */ /* 0x000e620000002100 */
[----:B------:R-:W-:Y:S01]  /*11300*/  IMAD.SHL.U32 R4, R88, 0x40, RZ ;  /* 0x0000004058047824 */ /* 0x000fe200078e00ff */
[----:B------:R-:W-:Y:S01]  /*11310*/  ISETP.NE.U32.AND P3, PT, R150, RZ, PT ;  /* 0x000000ff9600720c */ /* 0x000fe20003f65070 */
[----:B------:R-:W-:Y:S02]  /*11320*/  VIADD R158, R88, 0x1 ;  /* 0x00000001589e7836 */ /* 0x000fe40000000000 */
[C---:B------:R-:W-:Y:S01]  /*11330*/  VIADD R157, R4.reuse, 0x40 ;  /* 0x00000040049d7836 */ /* 0x040fe20000000000 */
[----:B------:R-:W-:Y:S02]  /*11340*/  ISETP.NE.AND.EX P3, PT, R151, RZ, PT, P3 ;  /* 0x000000ff9700720c */ /* 0x000fe40003f65330 */
[----:B------:R-:W-:Y:S02]  /*11350*/  LOP3.LUT R160, R4, 0x20, R125, 0xfe, !PT ;  /* 0x0000002004a07812 */ /* 0x000fe400078efe7d */
[----:B-1----:R-:W-:-:S04]  /*11360*/  SHF.R.U32.HI R2, RZ, 0x2, R2 ;  /* 0x00000002ff027819 */ /* 0x002fc80000011602 */
[----:B------:R-:W-:-:S04]  /*11370*/  LOP3.LUT R2, R2, 0x7, RZ, 0xc0, !PT ;  /* 0x0000000702027812 */ /* 0x000fc800078ec0ff */
[----:B------:R-:W-:Y:S01]  /*11380*/  IADD3 R159, PT, PT, R2, R89, R0 ;  /* 0x00000059029f7210 */ /* 0x000fe20007ffe000 */
[----:B------:R-:W-:Y:S02]  /*11390*/  IMAD.MOV.U32 R2, RZ, RZ, R3 ;  /* 0x000000ffff027224 */ /* 0x000fe400078e0003 */
[----:B------:R-:W-:Y:S01]  /*113a0*/  IMAD.MOV.U32 R0, RZ, RZ, R86 ;  /* 0x000000ffff007224 */ /* 0x000fe200078e0056 */
[----:B------:R-:W-:-:S04]  /*113b0*/  IADD3 R159, PT, PT, -R125, R159, -R144 ;  /* 0x0000009f7d9f7210 */ /* 0x000fc80007ffe990 */
[----:B------:R-:W-:-:S07]  /*113c0*/  IADD3 R159, PT, PT, R159, -0x19, -R4 ;  /* 0xffffffe79f9f7810 */ /* 0x000fce0007ffe804 */
.L_x_11400:
        /* <DEDUP_REMOVED lines=79> */
.L_x_11395:
[----:B------:R-:W-:Y:S05]  /*118c0*/  BSYNC.RECONVERGENT B0 ;  /* 0x0000000000007941 */ /* 0x000fea0003800200 */
.L_x_11394:
[----:B------:R-:W1:Y:S01]  /*118d0*/  S2UR UR6, SR_CgaCtaId ;  /* 0x00000000000679c3 */ /* 0x000e620000008800 */
[C---:B------:R-:W-:Y:S01]  /*118e0*/  LOP3.LUT R162, R165.reuse, 0xc0, RZ, 0xc0, !PT ;  /* 0x000000c0a5a27812 */ /* 0x040fe200078ec0ff */
[----:B------:R-:W-:Y:S01]  /*118f0*/  UMOV UR7, 0x400 ;  /* 0x0000040000077882 */ /* 0x000fe20000000000 */
[----:B------:R-:W-:Y:S01]  /*11900*/  LOP3.LUT R128, R165, 0x18, RZ, 0xc0, !PT ;  /* 0x00000018a5807812 */ /* 0x000fe200078ec0ff */
[C---:B------:R-:W-:Y:S01]  /*11910*/  IMAD.SHL.U32 R129, R3.reuse, 0x10, RZ ;  /* 0x0000001003817824 */ /* 0x040fe200078e00ff */
[----:B------:R-:W-:Y:S01]  /*11920*/  LOP3.LUT R126, R162, 0x18, R3, 0xf8, !PT ;  /* 0x00000018a27e7812 */ /* 0x000fe200078ef803 */
[C---:B------:R-:W-:Y:S01]  /*11930*/  IMAD.SHL.U32 R131, R3.reuse, 0x20, RZ ;  /* 0x0000002003837824 */ /* 0x040fe200078e00ff */
[-C--:B------:R-:W-:Y:S01]  /*11940*/  ISETP.GE.AND P6, PT, R128, R145.reuse, PT ;  /* 0x000000918000720c */ /* 0x080fe20003fc6270 */
        /* <DEDUP_REMOVED lines=224> */
.L_x_11399:
[----:B------:R-:W-:Y:S05]  /*12750*/  BSYNC.RECONVERGENT B0 ;  /* 0x0000000000007941 */ /* 0x000fea0003800200 */
.L_x_11398:
        /* <DEDUP_REMOVED lines=37> */
.L_x_11397:
[----:B------:R-:W-:Y:S05]  /*129b0*/  BSYNC.RECONVERGENT B1 ;  /* 0x0000000000017941 */ /* 0x000fea0003800200 */
.L_x_11396:
        /* <DEDUP_REMOVED lines=19> */
[----:B------:R-:W-:Y:S02]  /*12af0*/  VIADD R3, R160, 0xffffffe0 ;  /* 0xffffffe0a0037836 */ /* 0x000fe40000000000 */
[C---:B------:R-:W-:Y:S01]  /*12b00*/  FFMA.FTZ R11, -R156.reuse, R86, R11 ;  /* 0x000000569c0b7223 */ /* 0x040fe2000001010b */
[----:B------:R-:W-:Y:S01]  /*12b10*/  IABS R90, R90 ;  /* 0x0000005a005a7213 */ /* 0x000fe20000000000 */
[----:B------:R-:W-:Y:S02]  /*12b20*/  VIADD R88, R159, 0x11 ;  /* 0x000000119f587836 */ /* 0x000fe40000000000 */
[C---:B------:R-:W-:Y:S01]  /*12b30*/  FFMA.FTZ R5, -R156.reuse, R86, R5 ;  /* 0x000000569c057223 */ /* 0x040fe20000010105 */
[----:B------:R-:W-:Y:S01]  /*12b40*/  ISETP.GE.AND P1, PT, R3, R155, PT ;  /* 0x0000009b0300720c */ /* 0x000fe20003f26270 */
[----:B------:R-:W-:Y:S01]  /*12b50*/  FFMA.FTZ R6, -R156, R89, R6 ;  /* 0x000000599c067223 */ /* 0x000fe20000010106 */
        /* <DEDUP_REMOVED lines=12> */
[----:B------:R-:W-:Y:S01]  /*12c20*/  FFMA.FTZ R8, -R156, R89, R8 ;  /* 0x000000599c087223 */ /* 0x000fe20000010108 */
[C---:B------:R-:W-:Y:S01]  /*12c30*/  VIADD R3, R159.reuse, 0x19 ;  /* 0x000000199f037836 */ /* 0x040fe20000000000 */
[----:B------:R-:W-:Y:S01]  /*12c40*/  IABS R89, R86 ;  /* 0x0000005600597213 */ /* 0x000fe20000000000 */
[C---:B------:R-:W-:Y:S01]  /*12c50*/  VIADD R86, R159.reuse, 0xffffffe0 ;  /* 0xffffffe09f567836 */ /* 0x040fe20000000000 */
        /* <DEDUP_REMOVED lines=43> */
[----:B------:R-:W-:Y:S01]  /*12f10*/  ISETP.GE.AND P0, PT, R100, R155, PT ;  /* 0x0000009b6400720c */ /* 0x000fe20003f06270 */
[----:B------:R-:W-:Y:S01]  /*12f20*/  VIADD R23, R160, 0xfffffff8 ;  /* 0xfffffff8a0177836 */ /* 0x000fe20000000000 */
[----:B------:R-:W-:Y:S02]  /*12f30*/  I2FP.F32.S32 R91, R91 ;  /* 0x0000005b005b7245 */ /* 0x000fe40000201400 */
[----:B------:R-:W-:Y:S02]  /*12f40*/  FSEL R17, R5, -INF , P0 ;  /* 0xff80000005117808 */ /* 0x000fe40000000000 */
[----:B------:R-:W-:Y:S01]  /*12f50*/  ISETP.GE.AND P0, PT, R96, R155, PT ;  /* 0x0000009b6000720c */ /* 0x000fe20003f06270 */
[----:B------:R-:W-:Y:S01]  /*12f60*/  FFMA.FTZ R32, -R156, R91, R32 ;  /* 0x0000005b9c207223 */ /* 0x000fe20000010120 */
[----:B------:R-:W-:Y:S01]  /*12f70*/  FSEL R99, R4, -INF , P1 ;  /* 0xff80000004637808 */ /* 0x000fe20000800000 */
[C---:B------:R-:W-:Y:S01]  /*12f80*/  VIADD R91, R160.reuse, 0xfffffff1 ;  /* 0xfffffff1a05b7836 */ /* 0x040fe20000000000 */
[----:B------:R-:W-:Y:S01]  /*12f90*/  FSEL R5, R9, -INF , P0 ;  /* 0xff80000009057808 */ /* 0x000fe20000000000 */
[----:B------:R-:W-:Y:S01]  /*12fa0*/  VIADD R4, R160, 0x19 ;  /* 0x00000019a0047836 */ /* 0x000fe20000000000 */
[-C--:B------:R-:W-:Y:S02]  /*12fb0*/  ISETP.GE.AND P1, PT, R98, R155.reuse, PT ;  /* 0x0000009b6200720c */ /* 0x080fe40003f26270 */
[----:B------:R-:W-:Y:S02]  /*12fc0*/  ISETP.GE.AND P0, PT, R93, R155, PT ;  /* 0x0000009b5d00720c */ /* 0x000fe40003f06270 */
[----:B------:R-:W-:Y:S02]  /*12fd0*/  IABS R3, R3 ;  /* 0x0000000300037213 */ /* 0x000fe40000000000 */
[----:B------:R-:W-:Y:S01]  /*12fe0*/  FSEL R97, R8, -INF , P1 ;  /* 0xff80000008617808 */ /* 0x000fe20000800000 */
[----:B------:R-:W-:Y:S01]  /*12ff0*/  VIADD R8, R160, 0x10 ;  /* 0x00000010a0087836 */ /* 0x000fe20000000000 */
[----:B------:R-:W-:Y:S01]  /*13000*/  FSEL R92, R12, -INF , P0 ;  /* 0xff8000000c5c7808 */ /* 0x000fe20000000000 */
[----:B------:R-:W-:Y:S01]  /*13010*/  VIADD R12, R160, 0x8 ;  /* 0x00000008a00c7836 */ /* 0x000fe20000000000 */
[----:B------:R-:W-:Y:S02]  /*13020*/  I2FP.F32.S32 R3, R3 ;  /* 0x0000000300037245 */ /* 0x000fe40000201400 */
[----:B------:R-:W-:Y:S02]  /*13030*/  ISETP.GE.AND P1, PT, R100, R153, PT ;  /* 0x000000996400720c */ /* 0x000fe40003f26270 */
[----:B------:R-:W-:Y:S01]  /*13040*/  I2FP.F32.S32 R88, R88 ;  /* 0x0000005800587245 */ /* 0x000fe20000201400 */
[----:B------:R-:W-:Y:S01]  /*13050*/  FFMA.FTZ R20, -R156, R3, R20 ;  /* 0x000000039c147223 */ /* 0x000fe20000010114 */
        /* <DEDUP_REMOVED lines=21> */
[-C--:B------:R-:W-:Y:S02]  /*131b0*/  ISETP.GE.AND P1, PT, R93, R153.reuse, PT ;  /* 0x000000995d00720c */ /* 0x080fe40003f26270 */
[----:B------:R-:W-:Y:S02]  /*131c0*/  FSEL R110, R16, -INF , P4 ;  /* 0xff800000106e7808 */ /* 0x000fe40002000000 */
[----:B------:R-:W-:Y:S02]  /*131d0*/  ISETP.GE.AND P4, PT, R91, R153, PT ;  /* 0x000000995b00720c */ /* 0x000fe40003f86270 */
[----:B------:R-:W-:Y:S02]  /*131e0*/  I2FP.F32.S32 R88, R88 ;  /* 0x0000005800587245 */ /* 0x000fe40000201400 */
[----:B------:R-:W-:Y:S02]  /*131f0*/  FSEL R123, R19, -INF , P0 ;  /* 0xff800000137b7808 */ /* 0x000fe40000000000 */
[-C--:B------:R-:W-:Y:S01]  /*13200*/  ISETP.GE.AND P0, PT, R10, R155.reuse, PT ;  /* 0x0000009b0a00720c */ /* 0x080fe20003f06270 */
        /* <DEDUP_REMOVED lines=8> */
[----:B------:R-:W-:Y:S02]  /*13290*/  ISETP.GE.AND P4, PT, R23, R153, PT ;  /* 0x000000991700720c */ /* 0x000fe40003f86270 */
[----:B------:R-:W-:Y:S02]  /*132a0*/  IABS R3, R3 ;  /* 0x0000000300037213 */ /* 0x000fe40000000000 */
[----:B------:R-:W-:Y:S02]  /*132b0*/  FSEL R29, R29, -INF , P0 ;  /* 0xff8000001d1d7808 */ /* 0x000fe40000000000 */
[----:B------:R-:W-:Y:S02]  /*132c0*/  ISETP.GE.AND P0, PT, R10, R153, PT ;  /* 0x000000990a00720c */ /* 0x000fe40003f06270 */
[----:B------:R-:W-:Y:S02]  /*132d0*/  FSEL R18, R18, -INF , P4 ;  /* 0xff80000012127808 */ /* 0x000fe40002000000 */
[----:B------:R-:W-:Y:S02]  /*132e0*/  I2FP.F32.S32 R3, R3 ;  /* 0x0000000300037245 */ /* 0x000fe40000201400 */
[----:B------:R-:W-:Y:S02]  /*132f0*/  ISETP.GE.AND P4, PT, R12, R155, PT ;  /* 0x0000009b0c00720c */ /* 0x000fe40003f86270 */
[----:B------:R-:W-:Y:S01]  /*13300*/  FSEL R165, R27, -INF , P0 ;  /* 0xff8000001ba57808 */ /* 0x000fe20000000000 */
[CC--:B------:R-:W-:Y:S01]  /*13310*/  FFMA.FTZ R28, -R156.reuse, R3.reuse, R28 ;  /* 0x000000039c1c7223 */ /* 0x0c0fe2000001011c */
        /* <DEDUP_REMOVED lines=48> */
[C---:B------:R-:W-:Y:S02]  /*13620*/  ISETP.GE.AND P1, PT, R98.reuse, R154, PT ;  /* 0x0000009a6200720c */ /* 0x040fe40003f26270 */
[-C--:B------:R-:W-:Y:S02]  /*13630*/  ISETP.GE.AND P4, PT, R98, R152.reuse, PT ;  /* 0x000000986200720c */ /* 0x080fe40003f86270 */
[----:B------:R-:W-:Y:S02]  /*13640*/  FSEL R120, R24, -INF , !P6 ;  /* 0xff80000018787808 */ /* 0x000fe40007000000 */
[----:B------:R-:W-:Y:S02]  /*13650*/  FSEL R123, R123, -INF , !P5 ;  /* 0xff8000007b7b7808 */ /* 0x000fe40006800000 */
[----:B------:R-:W-:Y:S02]  /*13660*/  FSEL R124, R124, -INF , !P0 ;  /* 0xff8000007c7c7808 */ /* 0x000fe40004000000 */
[C---:B------:R-:W-:Y:S01]  /*13670*/  ISETP.GE.AND P5, PT, R160.reuse, R152, PT ;  /* 0x00000098a000720c */ /* 0x040fe20003fa6270 */
[----:B------:R-:W-:Y:S01]  /*13680*/  VIADD R160, R160, 0xffffffc0 ;  /* 0xffffffc0a0a07836 */ /* 0x000fe20000000000 */
[C---:B------:R-:W-:Y:S02]  /*13690*/  ISETP.GE.AND P6, PT, R8.reuse, R154, PT ;  /* 0x0000009a0800720c */ /* 0x040fe40003fc6270 */
[-C--:B------:R-:W-:Y:S02]  /*136a0*/  ISETP.GE.AND P0, PT, R8, R152.reuse, PT ;  /* 0x000000980800720c */ /* 0x080fe40003f06270 */
[----:B------:R-:W-:Y:S02]  /*136b0*/  FSEL R11, R97, -INF , !P1 ;  /* 0xff800000610b7808 */ /* 0x000fe40004800000 */
[----:B------:R-:W-:Y:S02]  /*136c0*/  FMNMX3.FTZ R8, R0, R19, R17, !PT ;  /* 0x0000001300087276 */ /* 0x000fe40007810011 */
[----:B------:R-:W-:Y:S02]  /*136d0*/  ISETP.GE.AND P1, PT, R96, R152, PT ;  /* 0x000000986000720c */ /* 0x000fe40003f26270 */
[----:B------:R-:W-:Y:S02]  /*136e0*/  FSEL R9, R9, -INF , !P4 ;  /* 0xff80000009097808 */ /* 0x000fe40006000000 */
[-C--:B------:R-:W-:Y:S02]  /*136f0*/  ISETP.GE.AND P4, PT, R89, R154.reuse, PT ;  /* 0x0000009a5900720c */ /* 0x080fe40003f86270 */
[----:B------:R-:W-:Y:S02]  /*13700*/  FSEL R118, R22, -INF , !P5 ;  /* 0xff80000016767808 */ /* 0x000fe40006800000 */
[----:B------:R-:W-:Y:S02]  /*13710*/  FSEL R121, R28, -INF , !P6 ;  /* 0xff8000001c797808 */ /* 0x000fe40007000000 */
[----:B------:R-:W-:Y:S02]  /*13720*/  ISETP.GE.AND P5, PT, R6, R154, PT ;  /* 0x0000009a0600720c */ /* 0x000fe40003fa6270 */
[----:B------:R-:W-:Y:S02]  /*13730*/  FMNMX3.FTZ R8, R8, R11, R5, !PT ;  /* 0x0000000b08087276 */ /* 0x000fe40007810005 */
[-C--:B------:R-:W-:Y:S02]  /*13740*/  ISETP.GE.AND P6, PT, R6, R152.reuse, PT ;  /* 0x000000980600720c */ /* 0x080fe40003fc6270 */
        /* <DEDUP_REMOVED lines=18> */
[----:B------:R-:W-:Y:S02]  /*13870*/  FMNMX3.FTZ R6, R21, R120, R124, !PT ;  /* 0x0000007815067276 */ /* 0x000fe4000781007c */
[C---:B------:R-:W-:Y:S02]  /*13880*/  ISETP.GE.AND P1, PT, R3.reuse, R154, PT ;  /* 0x0000009a0300720c */ /* 0x040fe40003f26270 */
        /* <DEDUP_REMOVED lines=275> */
.L_x_11393:
        /* <DEDUP_REMOVED lines=10> */
.L_x_11414:
        /* <DEDUP_REMOVED lines=149> */
.L_x_11403:
[----:B------:R-:W-:Y:S05]  /*153b0*/  BSYNC.RECONVERGENT B0 ;  /* 0x0000000000007941 */ /* 0x000fea0003800200 */
.L_x_11402:
        /* <DEDUP_REMOVED lines=27> */
.L_x_11405:
[----:B------:R-:W-:Y:S05]  /*15570*/  BSYNC.RECONVERGENT B0 ;  /* 0x0000000000007941 */ /* 0x000fea0003800200 */
.L_x_11404:
        /* <DEDUP_REMOVED lines=14> */
.L_x_11407:
[----:B------:R-:W-:Y:S05]  /*15660*/  BSYNC.RECONVERGENT B0 ;  /* 0x0000000000007941 */ /* 0x000fea0003800200 */
.L_x_11406:
        /* <DEDUP_REMOVED lines=14> */
.L_x_11409:
[----:B------:R-:W-:Y:S05]  /*15750*/  BSYNC.RECONVERGENT B0 ;  /* 0x0000000000007941 */ /* 0x000fea0003800200 */
.L_x_11408:
[----:B------:R-:W-:-:S04]  /*15760*/  MOV R143, 0x0 ;  /* 0x00000000008f7802 */ /* 0x000fc80000000f00 */
[----:B-1234-:R-:W-:Y:S05]  /*15770*/  @P6 RET.REL.NODEC R142 `(_ZN5flash24flash_fwd_splitkv_kernelI23Flash_fwd_kernel_traitsILi96ELi64ELi64ELi4ELb0ELb0EN7cutlass10bfloat16_tE19Flash_kernel_traitsILi96ELi64ELi64ELi4ES3_EELb0ELb1ELb1ELb0ELb0ELb0ELb1ELb1EEEvNS_16Flash_fwd_paramsE) ;  /* 0xfffffea88e206950 */ /* 0x01efea0003c3ffff */
        /* <DEDUP_REMOVED lines=10> */
[----:B-1----:R-:W-:Y:S05]  /*15820*/  @P0 RET.REL.NODEC R142 `(_ZN5flash24flash_fwd_splitkv_kernelI23Flash_fwd_kernel_traitsILi96ELi64ELi64ELi4ELb0ELb0EN7cutlass10bfloat16_tE19Flash_kernel_traitsILi96ELi64ELi64ELi4ES3_EELb0ELb1ELb1ELb0ELb0ELb0ELb1ELb1EEEvNS_16Flash_fwd_paramsE) ;  /* 0xfffffea48ef40950 */ /* 0x002fea0003c3ffff */
[----:B------:R-:W-:Y:S01]  /*15830*/  LEA R2, P0, R59, R62, 0x2 ;  /* 0x0000003e3b027211 */ /* 0x000fe200078010ff */
[----:B------:R-:W-:-:S03]  /*15840*/  IMAD.MOV.U32 R143, RZ, RZ, 0x0 ;  /* 0x00000000ff8f7424 */ /* 0x000fc600078e00ff */
[----:B------:R-:W-:-:S05]  /*15850*/  LEA.HI.X R3, R59, R63, R55, 0x2, P0 ;  /* 0x0000003f3b037211 */ /* 0x000fca00000f1437 */
[----:B------:R1:W-:Y:S02]  /*15860*/  ST.E.128 desc[UR4][R2.64+0x4900], R4 ;  /* 0x0049000402007985 */ /* 0x0003e4000c101d04 */
[----:B-1----:R-:W-:Y:S05]  /*15870*/  RET.REL.NODEC R142 `(_ZN5flash24flash_fwd_splitkv_kernelI23Flash_fwd_kernel_traitsILi96ELi64ELi64ELi4ELb0ELb0EN7cutlass10bfloat16_tE19Flash_kernel_traitsILi96ELi64ELi64ELi4ES3_EELb0ELb1ELb1ELb0ELb0ELb0ELb1ELb1EEEvNS_16Flash_fwd_paramsE) ;  /* 0xfffffea48ee07950 */ /* 0x002fea0003c3ffff */
.L_x_11401:
[----:B------:R-:W-:Y:S01]  /*15880*/  MOV R5, 0x2 ;  /* 0x0000000200057802 */ /* 0x000fe20000000f00 */
[----:B------:R-:W-:Y:S01]  /*15890*/  IMAD.MOV.U32 R0, RZ, RZ, 0x1f ;  /* 0x0000001fff007424 */ /* 0x000fe200078e00ff */
[----:B------:R-:W-:-:S07]  /*158a0*/  MOV R2, 0xffffffff ;  /* 0xffffffff00027802 */ /* 0x000fce0000000f00 */
[----:B-1---5:R-:W-:Y:S05]  /*158b0*/  WARPSYNC.COLLECTIVE R2, `(.L_x_11410) ;  /* 0x0000000002087348 */ /* 0x022fea0003c00000 */
[----:B------:R2:W3:Y:S02]  /*158c0*/  SHFL.BFLY P0, R11, R163, R5, R0 ;  /* 0x0c000005a30b7389 */ /* 0x0004e40000000000 */
[----:B-123-5:R-:W-:Y:S05]  /*158d0*/  ENDCOLLECTIVE ;  /* 0x000000000000791b */ /* 0x02efea0003800000 */
.L_x_11410:
[----:B------:R-:W-:Y:S02]  /*158e0*/  IMAD.MOV.U32 R8, RZ, RZ, R11 ;  /* 0x000000ffff087224 */ /* 0x000fe400078e000b */
[----:B------:R-:W-:Y:S02]  /*158f0*/  IMAD.MOV.U32 R5, RZ, RZ, 0x1 ;  /* 0x00000001ff057424 */ /* 0x000fe400078e00ff */
[----:B------:R-:W-:-:S05]  /*15900*/  FADD.FTZ R8, R8, R163 ;  /* 0x000000a308087221 */ /* 0x000fca0000010000 */
[----:B------:R-:W-:-:S07]  /*15910*/  MOV R163, R8 ;  /* 0x0000000800a37202 */ /* 0x000fce0000000f00 */
[----:B------:R-:W-:Y:S05]  /*15920*/  WARPSYNC.COLLECTIVE R2, `(.L_x_11411) ;  /* 0x0000000002087348 */ /* 0x000fea0003c00000 */
[----:B------:R1:W2:Y:S02]  /*15930*/  SHFL.BFLY P0, R11, R163, R5, R0 ;  /* 0x0c000005a30b7389 */ /* 0x0002a40000000000 */
[----:B-12---:R-:W-:Y:S05]  /*15940*/  ENDCOLLECTIVE ;  /* 0x000000000000791b */ /* 0x006fea0003800000 */
.L_x_11411:
[----:B------:R-:W-:Y:S01]  /*15950*/  MOV R163, R161 ;  /* 0x000000a100a37202 */ /* 0x000fe20000000f00 */
[----:B------:R-:W-:Y:S01]  /*15960*/  IMAD.MOV.U32 R5, RZ, RZ, 0x2 ;  /* 0x00000002ff057424 */ /* 0x000fe200078e00ff */
[----:B------:R-:W-:-:S07]  /*15970*/  MOV R7, R11 ;  /* 0x0000000b00077202 */ /* 0x000fce0000000f00 */
[----:B------:R-:W-:Y:S05]  /*15980*/  WARPSYNC.COLLECTIVE R2, `(.L_x_11412) ;  /* 0x0000000002087348 */ /* 0x000fea0003c00000 */
[----:B------:R1:W2:Y:S02]  /*15990*/  SHFL.BFLY P0, R11, R163, R5, R0 ;  /* 0x0c000005a30b7389 */ /* 0x0002a40000000000 */
[----:B-12---:R-:W-:Y:S05]  /*159a0*/  ENDCOLLECTIVE ;  /* 0x000000000000791b */ /* 0x006fea0003800000 */
.L_x_11412:
[----:B------:R-:W-:Y:S01]  /*159b0*/  FADD.FTZ R10, R8, R7 ;  /* 0x00000007080a7221 */ /* 0x000fe20000010000 */
[----:B------:R-:W-:Y:S01]  /*159c0*/  FADD.FTZ R6, R11, R161 ;  /* 0x000000a10b067221 */ /* 0x000fe20000010000 */
[----:B------:R-:W-:-:S04]  /*159d0*/  MOV R5, 0x1 ;  /* 0x0000000100057802 */ /* 0x000fc80000000f00 */
[----:B------:R-:W-:-:S07]  /*159e0*/  MOV R163, R6 ;  /* 0x0000000600a37202 */ /* 0x000fce0000000f00 */
[----:B------:R-:W-:Y:S05]  /*159f0*/  WARPSYNC.COLLECTIVE R2, `(.L_x_11413) ;  /* 0x0000000002087348 */ /* 0x000fea0003c00000 */
[----:B------:R1:W2:Y:S02]  /*15a00*/  SHFL.BFLY P0, R11, R163, R5, R0 ;  /* 0x0c000005a30b7389 */ /* 0x0002a40000000000 */
[----:B-12---:R-:W-:Y:S05]  /*15a10*/  ENDCOLLECTIVE ;  /* 0x000000000000791b */ /* 0x006fea0003800000 */
.L_x_11413:
[----:B------:R-:W-:Y:S05]  /*15a20*/  BRA `(.L_x_11414) ;  /* 0xfffffff0000c7947 */ /* 0x000fea000383ffff */
.L_x_11415:
        /* <DEDUP_REMOVED lines=13> */
.L_x_11708:


//--------------------- .text._ZN5flash24flash_fwd_splitkv_kernelI23Flash_fwd_kernel_traitsILi96ELi64ELi64ELi4ELb0ELb0EN7cutlass10bfloat16_tE19Flash_kernel_traitsILi96ELi64ELi64ELi4ES3_EELb0ELb1ELb1ELb0ELb0ELb1ELb1ELb1EEEvNS_16Flash_fwd_paramsE --------------------------
	.section	.text._ZN5flash24flash_fwd_splitkv_kernelI23Flash_fwd_kernel_traitsILi96ELi64ELi64ELi4ELb0ELb0EN7cutlass10bfloat16_tE19Flash_kernel_traitsILi96ELi64ELi64ELi4ES3_EELb0ELb1ELb1ELb0ELb0ELb1ELb1ELb1EEEvNS_16Flash_fwd_paramsE,"ax",@progbits
	.align	128
        .global         _ZN5flash24flash_fwd_splitkv_kernelI23Flash_fwd_kernel_traitsILi96ELi64ELi64ELi4ELb0ELb0EN7cutlass10bfloat16_tE19Flash_kernel_traitsILi96ELi64ELi64ELi4ES3_EELb0ELb1ELb1ELb0ELb0ELb1ELb1ELb1EEEvNS_16Flash_fwd_paramsE
        .type           _ZN5flash24flash_fwd_splitkv_kernelI23Flash_fwd_kernel_traitsILi96ELi64ELi64ELi4ELb0ELb0EN7cutlass10bfloat16_tE19Flash_kernel_traitsILi96ELi64ELi64ELi4ES3_EELb0ELb1ELb1ELb0ELb0ELb1ELb1ELb1EEEvNS_16Flash_fwd_paramsE,@function
        .size           _ZN5flash24flash_fwd_splitkv_kernelI23Flash_fwd_kernel_traitsILi96ELi64ELi64ELi4ELb0ELb0EN7cutlass10bfloat16_tE19Flash_kernel_traitsILi96ELi64ELi64ELi4ES3_EELb0ELb1ELb1ELb0ELb0ELb1ELb1ELb1EEEvNS_16Flash_fwd_paramsE,(.L_x_11709 - _ZN5flash24flash_fwd_splitkv_kernelI23Flash_fwd_kernel_traitsILi96ELi64ELi64ELi4ELb0ELb0EN7cutlass10bfloat16_tE19Flash_kernel_traitsILi96ELi64ELi64ELi4ES3_EELb0ELb1ELb1ELb0ELb0ELb1ELb1ELb1EEEvNS_16Flash_fwd_paramsE)
        .other          _ZN5flash24flash_fwd_splitkv_kernelI23Flash_fwd_kernel_traitsILi96ELi64ELi64ELi4ELb0ELb0EN7cutlass10bfloat16_tE19Flash_kernel_traitsILi96ELi64ELi64ELi4ES3_EELb0ELb1ELb1ELb0ELb0ELb1ELb1ELb1EEEvNS_16Flash_fwd_paramsE,@"STO_CUDA_ENTRY STV_DEFAULT"
_ZN5flash24flash_fwd_splitkv_kernelI23Flash_fwd_kernel_traitsILi96ELi64ELi64ELi4ELb0ELb0EN7cutlass10bfloat16_tE19Flash_kernel_traitsILi96ELi64ELi64ELi4ES3_EELb0ELb1ELb1ELb0ELb0ELb1ELb1ELb1EEEvNS_16Flash_fwd_paramsE:
.text._ZN5flash24flash_fwd_splitkv_kernelI23Flash_fwd_kernel_traitsILi96ELi64ELi64ELi4ELb0ELb0EN7cutlass10bfloat16_tE19Flash_kernel_traitsILi96ELi64ELi64ELi4ES3_EELb0ELb1ELb1ELb0ELb0ELb1ELb1ELb1EEEvNS_16Flash_fwd_paramsE:
        /* <DEDUP_REMOVED lines=29> */
[----:B-1----:R-:W-:Y:S05]  /*01d0*/  CALL.REL.NOINC `($_ZN5flash24flash_fwd_splitkv_kernelI23Flash_fwd_kernel_traitsILi96ELi64ELi64ELi4ELb0ELb0EN7cutlass10bfloat16_tE19Flash_kernel_traitsILi96ELi64ELi64ELi4ES3_EELb0ELb1ELb1ELb0ELb0ELb1ELb1ELb1EEEvNS_16Flash_fwd_paramsE$_ZN5flash30compute_attn_1rowblock_splitkvI23Flash_fwd_kernel_traitsILi96ELi64ELi64ELi4ELb0ELb0EN7cutlass10bfloat16_tE19Flash_kernel_traitsILi96ELi64ELi64ELi4ES3_EELb0ELb1ELb1ELb0ELb0ELb1ELb1ELb1ENS_16Flash_fwd_paramsEEEvRKT8_iiiii) ;  /* 0x0000000000087944 */ /* 0x002fea0003c00000 */
[----:B------:R-:W-:Y:S05]  /*01e0*/  BSYNC.RECONVERGENT B4 ;  /* 0x0000000000047941 */ /* 0x000fea0003800200 */
.L_x_11416:
[----:B------:R-:W-:Y:S05]  /*01f0*/  EXIT ;  /* 0x000000000000794d */ /* 0x000fea0003800000 */
        .type           $_ZN5flash24flash_fwd_splitkv_kernelI23Flash_fwd_kernel_traitsILi96ELi64ELi64ELi4ELb0ELb0EN7cutlass10bfloat16_tE19Flash_kernel_traitsILi96ELi64ELi64ELi4ES3_EELb0ELb1ELb1ELb0ELb0ELb1ELb1ELb1EEEvNS_16Flash_fwd_paramsE$_ZN5flash30compute_attn_1rowblock_splitkvI23Flash_fwd_kernel_traitsILi96ELi64ELi64ELi4ELb0ELb0EN7cutlass10bfloat16_tE19Flash_kernel_traitsILi96ELi64ELi64ELi4ES3_EELb0ELb1ELb1ELb0ELb0ELb1ELb1ELb1ENS_16Flash_fwd_paramsEEEvRKT8_iiiii,@function
        .size           $_ZN5flash24flash_fwd_splitkv_kernelI23Flash_fwd_kernel_traitsILi96ELi64ELi64ELi4ELb0ELb0EN7cutlass10bfloat16_tE19Flash_kernel_traitsILi96ELi64ELi64ELi4ES3_EELb0ELb1ELb1ELb0ELb0ELb1ELb1ELb1EEEvNS_16Flash_fwd_paramsE$_ZN5flash30compute_attn_1rowblock_splitkvI23Flash_fwd_kernel_traitsILi96ELi64ELi64ELi4ELb0ELb0EN7cutlass10bfloat16_tE19Flash_kernel_traitsILi96ELi64ELi64ELi4ES3_EELb0ELb1ELb1ELb0ELb0ELb1ELb1ELb1ENS_16Flash_fwd_paramsEEEvRKT8_iiiii,(.L_x_11709 - $_ZN5flash24flash_fwd_splitkv_kernelI23Flash_fwd_kernel_traitsILi96ELi64ELi64ELi4ELb0ELb0EN7cutlass10bfloat16_tE19Flash_kernel_traitsILi96ELi64ELi64ELi4ES3_EELb0ELb1ELb1ELb0ELb0ELb1ELb1ELb1EEEvNS_16Flash_fwd_paramsE$_ZN5flash30compute_attn_1rowblock_splitkvI23Flash_fwd_kernel_traitsILi96ELi64ELi64ELi4ELb0ELb0EN7cutlass10bfloat16_tE19Flash_kernel_traitsILi96ELi64ELi64ELi4ES3_EELb0ELb1ELb1ELb0ELb0ELb1ELb1ELb1ENS_16Flash_fwd_paramsEEEvRKT8_iiiii)
$_ZN5flash24flash_fwd_splitkv_kernelI23Flash_fwd_kernel_traitsILi96ELi64ELi64ELi4ELb0ELb0EN7cutlass10bfloat16_tE19Flash_kernel_traitsILi96ELi64ELi64ELi4ES3_EELb0ELb1ELb1ELb0ELb0ELb1ELb1ELb1EEEvNS_16Flash_fwd_paramsE$_ZN5flash30compute_attn_1rowblock_splitkvI23Flash_fwd_kernel_traitsILi96ELi64ELi64ELi4ELb0ELb0EN7cutlass10bfloat16_tE19Flash_kernel_traitsILi96ELi64ELi64ELi4ES3_EELb0ELb1ELb1ELb0ELb0ELb1ELb1ELb1ENS_16Flash_fwd_paramsEEEvRKT8_iiiii:
        /* <DEDUP_REMOVED lines=38> */
.L_x_11418:
[----:B------:R-:W-:Y:S05]  /*0460*/  BSYNC.RECONVERGENT B0 ;  /* 0x0000000000007941 */ /* 0x000fea0003800200 */
.L_x_11417:
[----:B------:R-:W-:Y:S04]  /*0470*/  BSSY.RECONVERGENT B0, `(.L_x_11419) ;  /* 0x0000007000007945 */ /* 0x000fe80003800200 */
[----:B------:R-:W-:Y:S05]  /*0480*/  @!P3 BRA `(.L_x_11420) ;  /* 0x000000000014b947 */ /* 0x000fea0003800000 */
[----:B-----5:R-:W3:Y:S02]  /*0490*/  LD.E.U8 R2, desc[UR4][R84.64+0x1b2] ;  /* 0x0001b20454027980 */ /* 0x020ee4000c101100 */
[----:B---3--:R-:W-:-:S13]  /*04a0*/  ISETP.NE.AND P1, PT, R2, RZ, PT ;  /* 0x000000ff0200720c */ /* 0x008fda0003f25270 */
[----:B------:R-:W3:Y:S02]  /*04b0*/  @P1 LD.E R3, desc[UR4][R8.64+0x4] ;  /* 0x0000040408031980 */ /* 0x000ee4000c101900 */
[----:B---3--:R-:W-:-:S06]  /*04c0*/  @P1 IADD3 R2, PT, PT, R3, -R16, RZ ;  /* 0x8000001003021210 */ /* 0x008fcc0007ffe0ff */
[----:B------:R3:W5:Y:S02]  /*04d0*/  @!P1 LD.E R2, desc[UR4][R8.64] ;  /* 0x0000000408029980 */ /* 0x000764000c101900 */
.L_x_11420:
[----:B------:R-:W-:Y:S05]  /*04e0*/  BSYNC.RECONVERGENT B0 ;  /* 0x0000000000007941 */ /* 0x000fea0003800200 */
.L_x_11419:
        /* <DEDUP_REMOVED lines=9> */
.L_x_11422:
[----:B------:R-:W4:Y:S01]  /*0580*/  LD.E.64 R2, desc[UR4][R84.64+0x108] ;  /* 0x0001080454027980 */ /* 0x000f22000c101b00 */
[----:B------:R-:W-:Y:S01]  /*0590*/  BSSY.RECONVERGENT B0, `(.L_x_11424) ;  /* 0x0000006000007945 */ /* 0x000fe20003800200 */
[----:B----4-:R-:W-:Y:S01]  /*05a0*/  ISETP.NE.U32.AND P0, PT, R2, RZ, PT ;  /* 0x000000ff0200720c */ /* 0x010fe20003f05070 */
[----:B------:R-:W-:-:S03]  /*05b0*/  IMAD.MOV.U32 R2, RZ, RZ, RZ ;  /* 0x000000ffff027224 */ /* 0x000fc600078e00ff */
[----:B------:R-:W-:-:S13]  /*05c0*/  ISETP.NE.AND.EX P0, PT, R3, RZ, PT, P0 ;  /* 0x000000ff0300720c */ /* 0x000fda0003f05300 */
[----:B------:R-:W-:Y:S05]  /*05d0*/  @!P0 BRA `(.L_x_11425) ;  /* 0x0000000000048947 */ /* 0x000fea0003800000 */
[----:B------:R4:W5:Y:S02]  /*05e0*/  LD.E R2, desc[UR4][R84.64+0xbc] ;  /* 0x0000bc0454027980 */ /* 0x000964000c101900 */
.L_x_11425:
[----:B------:R-:W-:Y:S05]  /*05f0*/  BSYNC.RECONVERGENT B0 ;  /* 0x0000000000007941 */ /* 0x000fea0003800200 */
.L_x_11424:
[----:B-----5:R-:W-:Y:S02]  /*0600*/  IADD3 R63, PT, PT, R69, R2, RZ ;  /* 0x00000002453f7210 */ /* 0x020fe40007ffe0ff */
.L_x_11423:
[----:B------:R-:W-:Y:S05]  /*0610*/  BSYNC.RECONVERGENT B1 ;  /* 0x0000000000017941 */ /* 0x000fea0003800200 */
.L_x_11421:
[----:B------:R-:W-:Y:S01]  /*0620*/  IMAD.SHL.U32 R97, R143, 0x40, RZ ;  /* 0x000000408f617824 */ /* 0x000fe200078e00ff */
[----:B------:R-:W-:Y:S01]  /*0630*/  MOV R2, R142 ;  /* 0x0000008e00027202 */ /* 0x000fe20000000f00 */
[----:B------:R-:W-:-:S03]  /*0640*/  IMAD.MOV.U32 R3, RZ, RZ, 0x0 ;  /* 0x00000000ff037424 */ /* 0x000fc600078e00ff */
[----:B------:R-:W-:-:S13]  /*0650*/  ISETP.GT.AND P0, PT, R144, R97, PT ;  /* 0x000000619000720c */ /* 0x000fda0003f04270 */
[----:B-1234-:R-:W-:Y:S05]  /*0660*/  @!P0 RET.REL.NODEC R2 `(_ZN5flash24flash_fwd_splitkv_kernelI23Flash_fwd_kernel_traitsILi96ELi64ELi64ELi4ELb0ELb0EN7cutlass10bfloat16_tE19Flash_kernel_traitsILi96ELi64ELi64ELi4ES3_EELb0ELb1ELb1ELb0ELb0ELb1ELb1ELb1EEEvNS_16Flash_fwd_paramsE) ;  /* 0xfffffff802648950 */ /* 0x01efea0003c3ffff */
        /* <DEDUP_REMOVED lines=90> */
.L_x_11428:
[----:B------:R-:W-:Y:S05]  /*0c10*/  BSYNC.RECONVERGENT B0 ;  /* 0x0000000000007941 */ /* 0x000fea0003800200 */
.L_x_11427:
        /* <DEDUP_REMOVED lines=16> */
.L_x_11430:
[----:B------:R-:W-:Y:S05]  /*0d20*/  BSYNC.RECONVERGENT B0 ;  /* 0x0000000000007941 */ /* 0x000fea0003800200 */
.L_x_11429:
        /* <DEDUP_REMOVED lines=15> */
.L_x_11432:
[----:B------:R-:W-:Y:S05]  /*0e20*/  BSYNC.RECONVERGENT B0 ;  /* 0x0000000000007941 */ /* 0x000fea0003800200 */
.L_x_11431:
        /* <DEDUP_REMOVED lines=15> */
.L_x_11434:
[----:B------:R-:W-:Y:S05]  /*0f20*/  BSYNC.RECONVERGENT B0 ;  /* 0x0000000000007941 */ /* 0x000fea0003800200 */
.L_x_11433:
        /* <DEDUP_REMOVED lines=13> */
[----:B-12---:R-:W-:Y:S05]  /*1000*/  @P6 RET.REL.NODEC R142 `(_ZN5flash24flash_fwd_splitkv_kernelI23Flash_fwd_kernel_traitsILi96ELi64ELi64ELi4ELb0ELb0EN7cutlass10bfloat16_tE19Flash_kernel_traitsILi96ELi64ELi64ELi4ES3_EELb0ELb1ELb1ELb0ELb0ELb1ELb1ELb1EEEvNS_16Flash_fwd_paramsE) ;  /* 0xffffffec8efc6950 */ /* 0x006fea0003c3ffff */
[----:B------:R-:W-:Y:S02]  /*1010*/  MOV R5, 0xff800000 ;  /* 0xff80000000057802 */ /* 0x000fe40000000f00 */
[----:B------:R-:W-:-:S03]  /*1020*/  MOV R143, 0x0 ;  /* 0x00000000008f7802 */ /* 0x000fc60000000f00 */
[----:B------:R1:W-:Y:S02]  /*1030*/  ST.E desc[UR4][R2.64+0xc0], R5 ;  /* 0x0000c00502007985 */ /* 0x0003e4000c101904 */
[----:B-1----:R-:W-:Y:S05]  /*1040*/  RET.REL.NODEC R142 `(_ZN5flash24flash_fwd_splitkv_kernelI23Flash_fwd_kernel_traitsILi96ELi64ELi64ELi4ELb0ELb0EN7cutlass10bfloat16_tE19Flash_kernel_traitsILi96ELi64ELi64ELi4ES3_EELb0ELb1ELb1ELb0ELb0ELb1ELb1ELb1EEEvNS_16Flash_fwd_paramsE) ;  /* 0xffffffec8eec7950 */ /* 0x002fea0003c3ffff */
.L_x_11426:
        /* <DEDUP_REMOVED lines=103> */
.L_x_11436:
        /* <DEDUP_REMOVED lines=78> */
.L_x_11437:
[----:B------:R-:W-:Y:S05]  /*1ba0*/  BSYNC.RECONVERGENT B0 ;  /* 0x0000000000007941 */ /* 0x000fea0003800200 */
.L_x_11435:
        /* <DEDUP_REMOVED lines=198> */
.L_x_11475:
        /* <DEDUP_REMOVED lines=18> */
.L_x_11440:
[----:B------:R-:W-:Y:S05]  /*2930*/  BSYNC.RECONVERGENT B0 ;  /* 0x0000000000007941 */ /* 0x000fea0003800200 */
.L_x_11439:
        /* <DEDUP_REMOVED lines=15> */
.L_x_11442:
[----:B------:R-:W-:Y:S05]  /*2a30*/  BSYNC.RECONVERGENT B0 ;  /* 0x0000000000007941 */ /* 0x000fea0003800200 */
.L_x_11441:
        /* <DEDUP_REMOVED lines=26> */
.L_x_11446:
[----:B------:R-:W-:Y:S05]  /*2be0*/  BSYNC.RECONVERGENT B0 ;  /* 0x0000000000007941 */ /* 0x000fea0003800200 */
.L_x_11445:
        /* <DEDUP_REMOVED lines=17> */
.L_x_11444:
        /* <DEDUP_REMOVED lines=58> */
.L_x_11452:
[----:B------:R-:W-:Y:S05]  /*30a0*/  BSYNC.RECONVERGENT B0 ;  /* 0x0000000000007941 */ /* 0x000fea0003800200 */
.L_x_11451:
        /* <DEDUP_REMOVED lines=48> */
.L_x_11454:
[----:B------:R-:W-:Y:S05]  /*33b0*/  BSYNC.RECONVERGENT B0 ;  /* 0x0000000000007941 */ /* 0x000fea0003800200 */
.L_x_11453:
        /* <DEDUP_REMOVED lines=47> */
.L_x_11450:
[----:B------:R-:W-:Y:S05]  /*36b0*/  BSYNC.RECONVERGENT B1 ;  /* 0x0000000000017941 */ /* 0x000fea0003800200 */
.L_x_11449:
        /* <DEDUP_REMOVED lines=63> */
.L_x_11458:
[----:B------:R-:W-:Y:S05]  /*3ab0*/  BSYNC.RECONVERGENT B0 ;  /* 0x0000000000007941 */ /* 0x000fea0003800200 */
.L_x_11457:
        /* <DEDUP_REMOVED lines=48> */
.L_x_11460:
[----:B------:R-:W-:Y:S05]  /*3dc0*/  BSYNC.RECONVERGENT B0 ;  /* 0x0000000000007941 */ /* 0x000fea0003800200 */
.L_x_11459:
        /* <DEDUP_REMOVED lines=47> */
.L_x_11456:
[----:B------:R-:W-:Y:S05]  /*40c0*/  BSYNC.RECONVERGENT B1 ;  /* 0x0000000000017941 */ /* 0x000fea0003800200 */
.L_x_11455:
[----:B------:R-:W3:Y:S02]  /*40d0*/  LD.E R3, desc[UR4][R84.64+0xd0] ;  /* 0x0000d00454037980 */ /* 0x000ee4000c101900 */
[----:B---3--:R-:W-:Y:S05]  /*40e0*/  IMAD.U32 R3, R3, -0x20, RZ ;  /* 0xffffffe003037824 */ /* 0x008fea00078e00ff */
[C---:B------:R-:W-:Y:S02]  /*40f0*/  LEA R16, P1, R3.reuse, R16, 0x1 ;  /* 0x0000001003107211 */ /* 0x040fe400078208ff */
[C---:B------:R-:W-:Y:S02]  /*4100*/  LEA R50, P0, R3.reuse, R50, 0x1 ;  /* 0x0000003203327211 */ /* 0x040fe400078008ff */
[C---:B------:R-:W-:Y:S02]  /*4110*/  LEA.HI.X.SX32 R17, R3.reuse, R17, 0x1, P1 ;  /* 0x0000001103117211 */ /* 0x040fe400008f0eff */
[----:B------:R-:W-:Y:S01]  /*4120*/  LEA.HI.X.SX32 R51, R3, R51, 0x1, P0 ;  /* 0x0000003303337211 */ /* 0x000fe200000f0eff */
[----:B------:R-:W-:Y:S05]  /*4130*/  BRA `(.L_x_11447) ;  /* 0x0000002000a87947 */ /* 0x000fea0003800000 */
.L_x_11448:
        /* <DEDUP_REMOVED lines=95> */
.L_x_11464:
[----:B------:R-:W-:Y:S05]  /*4730*/  BSYNC.RECONVERGENT B0 ;  /* 0x0000000000007941 */ /* 0x000fea0003800200 */
.L_x_11463:
        /* <DEDUP_REMOVED lines=88> */
.L_x_11466:
[----:B------:R-:W-:Y:S05]  /*4cc0*/  BSYNC.RECONVERGENT B0 ;  /* 0x0000000000007941 */ /* 0x000fea0003800200 */
.L_x_11465:
        /* <DEDUP_REMOVED lines=86> */
.L_x_11462:
[----:B------:R-:W-:Y:S05]  /*5230*/  BSYNC.RECONVERGENT B1 ;  /* 0x0000000000017941 */ /* 0x000fea0003800200 */
.L_x_11461:
        /* <DEDUP_REMOVED lines=96> */
.L_x_11470:
[----:B------:R-:W-:Y:S05]  /*5840*/  BSYNC.RECONVERGENT B0 ;  /* 0x0000000000007941 */ /* 0x000fea0003800200 */
.L_x_11469:
        /* <DEDUP_REMOVED lines=89> */
.L_x_11472:
[----:B------:R-:W-:Y:S05]  /*5de0*/  BSYNC.RECONVERGENT B0 ;  /* 0x0000000000007941 */ /* 0x000fea0003800200 */
.L_x_11471:
        /* <DEDUP_REMOVED lines=88> */
.L_x_11468:
[----:B------:R-:W-:Y:S05]  /*6370*/  BSYNC.RECONVERGENT B1 ;  /* 0x0000000000017941 */ /* 0x000fea0003800200 */
.L_x_11467:
[----:B------:R-:W3:Y:S02]  /*6380*/  LD.E R3, desc[UR4][R84.64+0xd0] ;  /* 0x0000d00454037980 */ /* 0x000ee4000c101900 */
[----:B---3--:R-:W-:Y:S05]  /*6390*/  IMAD.U32 R3, R3, -0x20, RZ ;  /* 0xffffffe003037824 */ /* 0x008fea00078e00ff */
[C---:B------:R-:W-:Y:S02]  /*63a0*/  LEA R74, P1, R3.reuse, R74, 0x1 ;  /* 0x0000004a034a7211 */ /* 0x040fe400078208ff */
[C---:B------:R-:W-:Y:S02]  /*63b0*/  LEA R72, P0, R3.reuse, R72, 0x1 ;  /* 0x0000004803487211 */ /* 0x040fe400078008ff */
[C---:B------:R-:W-:Y:S02]  /*63c0*/  LEA.HI.X.SX32 R75, R3.reuse, R75, 0x1, P1 ;  /* 0x0000004b034b7211 */ /* 0x040fe400008f0eff */
[----:B------:R-:W-:Y:S09]  /*63d0*/  LEA.HI.X.SX32 R73, R3, R73, 0x1, P0 ;  /* 0x0000004903497211 */ /* 0x000ff200000f0eff */
.L_x_11447:
[----:B------:R-:W-:Y:S05]  /*63e0*/  BSYNC.RECONVERGENT B2 ;  /* 0x0000000000027941 */ /* 0x000fea0003800200 */
.L_x_11443:
        /* <DEDUP_REMOVED lines=102> */
.L_x_11474:
[----:B------:R-:W-:Y:S05]  /*6a50*/  BSYNC.RECONVERGENT B0 ;  /* 0x0000000000007941 */ /* 0x000fea0003800200 */
.L_x_11473:
[----:B------:R-:W-:Y:S05]  /*6a60*/  @P2 BRA `(.L_x_11475) ;  /* 0xffffffbc00682947 */ /* 0x000fea000383ffff */
.L_x_11438:
        /* <DEDUP_REMOVED lines=29> */
.L_x_11480:
[----:B------:R2:W-:Y:S02]  /*6c40*/  STS.128 [R91+0x2000], RZ ;  /* 0x002000ff5b007388 */ /* 0x0005e40000000c00 */
.L_x_11479:
[----:B------:R-:W-:Y:S05]  /*6c50*/  BSYNC.RECONVERGENT B0 ;  /* 0x0000000000007941 */ /* 0x000fea0003800200 */
.L_x_11478:
        /* <DEDUP_REMOVED lines=24> */
.L_x_11482:
[----:B------:R1:W-:Y:S01]  /*6de0*/  STS.128 [R91+0x2800], RZ ;  /* 0x002800ff5b007388 */ /* 0x0003e20000000c00 */
[----:B------:R-:W-:Y:S05]  /*6df0*/  BRA `(.L_x_11481) ;  /* 0x00000038001c7947 */ /* 0x000fea0003800000 */
.L_x_11477:
        /* <DEDUP_REMOVED lines=82> */
.L_x_11489:
[----:B------:R-:W-:Y:S05]  /*7320*/  BSYNC.RECONVERGENT B0 ;  /* 0x0000000000007941 */ /* 0x000fea0003800200 */
.L_x_11488:
[----:B-----5:R-:W-:Y:S01]  /*7330*/  IMAD.MOV.U32 R6, RZ, RZ, R18 ;  /* 0x000000ffff067224 */ /* 0x020fe200078e0012 */
[----:B------:R-:W-:Y:S01]  /*7340*/  MOV R4, R16 ;  /* 0x0000001000047202 */ /* 0x000fe20000000f00 */
[----:B------:R-:W-:Y:S01]  /*7350*/  IMAD.MOV.U32 R7, RZ, RZ, R19 ;  /* 0x000000ffff077224 */ /* 0x000fe200078e0013 */
[----:B------:R-:W-:Y:S02]  /*7360*/  MOV R5, R17 ;  /* 0x0000001100057202 */ /* 0x000fe40000000f00 */
.L_x_11487:
[----:B------:R-:W-:Y:S05]  /*7370*/  BSYNC.RECONVERGENT B1 ;  /* 0x0000000000017941 */ /* 0x000fea0003800200 */
.L_x_11486:
        /* <DEDUP_REMOVED lines=47> */
.L_x_11493:
[----:B------:R-:W-:Y:S05]  /*7670*/  BSYNC.RECONVERGENT B0 ;  /* 0x0000000000007941 */ /* 0x000fea0003800200 */
.L_x_11492:
[----:B-----5:R1:W-:Y:S02]  /*7680*/  STS.128 [R91+0x1000], R16 ;  /* 0x001000105b007388 */ /* 0x0203e40000000c00 */
.L_x_11491:
[----:B------:R-:W-:Y:S05]  /*7690*/  BSYNC.RECONVERGENT B1 ;  /* 0x0000000000017941 */ /* 0x000fea0003800200 */
.L_x_11490:
        /* <DEDUP_REMOVED lines=46> */
.L_x_11495:
[----:B------:R-:W-:Y:S05]  /*7980*/  BSYNC.RECONVERGENT B0 ;  /* 0x0000000000007941 */ /* 0x000fea0003800200 */
.L_x_11494:
[----:B-----5:R1:W-:Y:S02]  /*7990*/  STS.128 [R91+0x2000], R16 ;  /* 0x002000105b007388 */ /* 0x0203e40000000c00 */
.L_x_11485:
[----:B------:R-:W-:Y:S05]  /*79a0*/  BSYNC.RECONVERGENT B2 ;  /* 0x0000000000027941 */ /* 0x000fea0003800200 */
.L_x_11484:
        /* <DEDUP_REMOVED lines=60> */
.L_x_11499:
[----:B------:R-:W-:Y:S05]  /*7d70*/  BSYNC.RECONVERGENT B0 ;  /* 0x0000000000007941 */ /* 0x000fea0003800200 */
.L_x_11498:
[----:B-----5:R1:W-:Y:S02]  /*7d80*/  STS.128 [R91+0x800], R16 ;  /* 0x000800105b007388 */ /* 0x0203e40000000c00 */
.L_x_11497:
[----:B------:R-:W-:Y:S05]  /*7d90*/  BSYNC.RECONVERGENT B1 ;  /* 0x0000000000017941 */ /* 0x000fea0003800200 */
.L_x_11496:
        /* <DEDUP_REMOVED lines=55> */
.L_x_11503:
[----:B------:R-:W-:Y:S05]  /*8110*/  BSYNC.RECONVERGENT B0 ;  /* 0x0000000000007941 */ /* 0x000fea0003800200 */
.L_x_11502:
[----:B-----5:R1:W-:Y:S02]  /*8120*/  STS.128 [R91+0x1800], R16 ;  /* 0x001800105b007388 */ /* 0x0203e40000000c00 */
.L_x_11501:
[----:B------:R-:W-:Y:S05]  /*8130*/  BSYNC.RECONVERGENT B1 ;  /* 0x0000000000017941 */ /* 0x000fea0003800200 */
.L_x_11500:
        /* <DEDUP_REMOVED lines=53> */
.L_x_11505:
[----:B------:R-:W-:Y:S05]  /*8490*/  BSYNC.RECONVERGENT B0 ;  /* 0x0000000000007941 */ /* 0x000fea0003800200 */
.L_x_11504:
[----:B-----5:R1:W-:Y:S01]  /*84a0*/  STS.128 [R91+0x2800], R16 ;  /* 0x002800105b007388 */ /* 0x0203e20000000c00 */
[----:B------:R-:W-:Y:S05]  /*84b0*/  BRA `(.L_x_11481) ;  /* 0x00000020006c7947 */ /* 0x000fea0003800000 */
.L_x_11483:
        /* <DEDUP_REMOVED lines=94> */
.L_x_11510:
[----:B------:R-:W-:Y:S05]  /*8aa0*/  BSYNC.RECONVERGENT B0 ;  /* 0x0000000000007941 */ /* 0x000fea0003800200 */
.L_x_11509:
[----:B------:R-:W-:Y:S05]  /*8ab0*/  BSYNC.RECONVERGENT B1 ;  /* 0x0000000000017941 */ /* 0x000fea0003800200 */
.L_x_11508:
        /* <DEDUP_REMOVED lines=85> */
.L_x_11514:
[----:B------:R-:W-:Y:S05]  /*9010*/  BSYNC.RECONVERGENT B0 ;  /* 0x0000000000007941 */ /* 0x000fea0003800200 */
.L_x_11513:
[----:B-----5:R1:W-:Y:S02]  /*9020*/  STS.128 [R91+0x1000], R24 ;  /* 0x001000185b007388 */ /* 0x0203e40000000c00 */
.L_x_11512:
[----:B------:R-:W-:Y:S05]  /*9030*/  BSYNC.RECONVERGENT B1 ;  /* 0x0000000000017941 */ /* 0x000fea0003800200 */
.L_x_11511:
        /* <DEDUP_REMOVED lines=83> */
.L_x_11516:
[----:B------:R-:W-:Y:S05]  /*9570*/  BSYNC.RECONVERGENT B0 ;  /* 0x0000000000007941 */ /* 0x000fea0003800200 */
.L_x_11515:
[----:B-----5:R1:W-:Y:S02]  /*9580*/  STS.128 [R91+0x2000], R24 ;  /* 0x002000185b007388 */ /* 0x0203e40000000c00 */
.L_x_11507:
[----:B------:R-:W-:Y:S05]  /*9590*/  BSYNC.RECONVERGENT B2 ;  /* 0x0000000000027941 */ /* 0x000fea0003800200 */
.L_x_11506:
        /* <DEDUP_REMOVED lines=90> */
.L_x_11520:
[----:B------:R-:W-:Y:S05]  /*9b40*/  BSYNC.RECONVERGENT B0 ;  /* 0x0000000000007941 */ /* 0x000fea0003800200 */
.L_x_11519:
[----:B-----5:R1:W-:Y:S02]  /*9b50*/  STS.128 [R91+0x800], R24 ;  /* 0x000800185b007388 */ /* 0x0203e40000000c00 */
.L_x_11518:
[----:B------:R-:W-:Y:S05]  /*9b60*/  BSYNC.RECONVERGENT B1 ;  /* 0x0000000000017941 */ /* 0x000fea0003800200 */
.L_x_11517:
        /* <DEDUP_REMOVED lines=85> */
.L_x_11524:
[----:B------:R-:W-:Y:S05]  /*a0c0*/  BSYNC.RECONVERGENT B0 ;  /* 0x0000000000007941 */ /* 0x000fea0003800200 */
.L_x_11523:
[----:B-----5:R1:W-:Y:S02]  /*a0d0*/  STS.128 [R91+0x1800], R24 ;  /* 0x001800185b007388 */ /* 0x0203e40000000c00 */
.L_x_11522:
[----:B------:R-:W-:Y:S05]  /*a0e0*/  BSYNC.RECONVERGENT B1 ;  /* 0x0000000000017941 */ /* 0x000fea0003800200 */
.L_x_11521:
        /* <DEDUP_REMOVED lines=86> */
.L_x_11526:
[----:B------:R-:W-:Y:S05]  /*a650*/  BSYNC.RECONVERGENT B0 ;  /* 0x0000000000007941 */ /* 0x000fea0003800200 */
.L_x_11525:
[----:B-----5:R1:W-:Y:S02]  /*a660*/  STS.128 [R91+0x2800], R4 ;  /* 0x002800045b007388 */ /* 0x0203e40000000c00 */
.L_x_11481:
[----:B------:R-:W-:Y:S05]  /*a670*/  BSYNC.RECONVERGENT B3 ;  /* 0x0000000000037941 */ /* 0x000fea0003800200 */
.L_x_11476:
[----:B-1--4-:R-:W-:Y:S01]  /*a680*/  IADD3 R3, PT, PT, R63, -R62, RZ ;  /* 0x8000003e3f037210 */ /* 0x012fe20007ffe0ff */
        /* <DEDUP_REMOVED lines=24> */
.L_x_11529:
[----:B------:R4:W-:Y:S02]  /*a810*/  STS.128 [R91+0x5000], RZ ;  /* 0x005000ff5b007388 */ /* 0x0009e40000000c00 */
.L_x_11528:
[----:B------:R-:W-:Y:S05]  /*a820*/  BSYNC.RECONVERGENT B0 ;  /* 0x0000000000007941 */ /* 0x000fea0003800200 */
.L_x_11527:
[----:B------:R-:W-:Y:S01]  /*a830*/  ISETP.GE.AND P0, PT, R30, R3, PT ;  /* 0x000000031e00720c */ /* 0x000fe20003f06270 */
[----:B------:R-:W-:-:S12]  /*a840*/  BSSY.RECONVERGENT B0, `(.L_x_11530) ;  /* 0x0000016000007945 */ /* 0x000fd80003800200 */
[----:B------:R-:W-:Y:S05]  /*a850*/  @P0 BRA `(.L_x_11531) ;  /* 0x0000000000500947 */ /* 0x000fea0003800000 */
[-C--:B-----5:R-:W-:Y:S02]  /*a860*/  ISETP.GE.AND P2, PT, R12, R145.reuse, PT ;  /* 0x000000910c00720c */ /* 0x0a0fe40003f46270 */
        /* <DEDUP_REMOVED lines=19> */
.L_x_11531:
[----:B------:R-:W-:Y:S05]  /*a9a0*/  BSYNC.RECONVERGENT B0 ;  /* 0x0000000000007941 */ /* 0x000fea0003800200 */
.L_x_11530:
[----:B------:R-:W4:Y:S04]  /*a9b0*/  LD.E.64 R14, desc[UR4][R84.64+0x1c0] ;  /* 0x0001c004540e7980 */ /* 0x000f28000c101b00 */
[----:B-1-3--:R-:W3:Y:S01]  /*a9c0*/  LD.E.64 R4, desc[UR4][R84.64+0x1b8] ;  /* 0x0001b80454047980 */ /* 0x00aee2000c101b00 */
[----:B------:R-:W-:-:S03]  /*a9d0*/  MOV R104, R146 ;  /* 0x0000009200687202 */ /* 0x000fc60000000f00 */
[----:B------:R-:W3:Y:S04]  /*a9e0*/  LD.E R0, desc[UR4][R84.64+0xd8] ;  /* 0x0000d80454007980 */ /* 0x000ee8000c101900 */
[----:B------:R-:W0:Y:S04]  /*a9f0*/  LDGDEPBAR ;  /* 0x00000000000079af */ /* 0x000e280000000000 */
[----:B--2---:R1:W5:Y:S04]  /*aa00*/  LD.E R102, desc[UR4][R84.64+0x184] ;  /* 0x0001840454667980 */ /* 0x004368000c101900 */
[----:B------:R1:W5:Y:S02]  /*aa10*/  LD.E R86, desc[UR4][R84.64+0x188] ;  /* 0x0001880454567980 */ /* 0x000364000c101900 */
[----:B----45:R-:W-:-:S04]  /*aa20*/  IMAD.WIDE.U32 R6, R147, R14, R104 ;  /* 0x0000000e93067225 */ /* 0x030fc800078e0068 */
[----:B------:R-:W-:Y:S01]  /*aa30*/  IMAD R2, R15, R147, RZ ;  /* 0x000000930f027224 */ /* 0x000fe200078e02ff */
[----:B---3--:R-:W-:-:S04]  /*aa40*/  LEA R14, P0, R6, R4, 0x2 ;  /* 0x00000004060e7211 */ /* 0x008fc800078010ff */
[----:B------:R-:W-:-:S04]  /*aa50*/  IADD3 R2, PT, PT, R7, R2, RZ ;  /* 0x0000000207027210 */ /* 0x000fc80007ffe0ff */
[----:B------:R-:W-:-:S05]  /*aa60*/  LEA.HI.X R15, R6, R5, R2, 0x2, P0 ;  /* 0x00000005060f7211 */ /* 0x000fca00000f1402 */
[----:B------:R-:W2:Y:S01]  /*aa70*/  LD.E R156, desc[UR4][R14.64] ;  /* 0x000000040e9c7980 */ /* 0x000ea2000c101900 */
[----:B------:R-:W2:Y:S01]  /*aa80*/  MUFU.RCP R5, R0 ;  /* 0x0000000000057308 */ /* 0x000ea20000001000 */
        /* <DEDUP_REMOVED lines=26> */
.L_x_11534:
[----:B------:R2:W-:Y:S01]  /*ac30*/  STS.128 [R91+0x8000], RZ ;  /* 0x008000ff5b007388 */ /* 0x0005e20000000c00 */
[----:B------:R-:W-:Y:S05]  /*ac40*/  BRA `(.L_x_11535) ;  /* 0x00000000000c7947 */ /* 0x000fea0003800000 */
.L_x_11533:
[----:B------:R1:W-:Y:S04]  /*ac50*/  STS.128 [R91+0x6000], RZ ;  /* 0x006000ff5b007388 */ /* 0x0003e80000000c00 */
[----:B------:R1:W-:Y:S04]  /*ac60*/  STS.128 [R91+0x7000], RZ ;  /* 0x007000ff5b007388 */ /* 0x0003e80000000c00 */
[----:B------:R1:W-:Y:S02]  /*ac70*/  STS.128 [R91+0x8000], RZ ;  /* 0x008000ff5b007388 */ /* 0x0003e40000000c00 */
.L_x_11535:
[----:B------:R-:W-:Y:S05]  /*ac80*/  BSYNC.RECONVERGENT B0 ;  /* 0x0000000000007941 */ /* 0x000fea0003800200 */
.L_x_11532:
        /* <DEDUP_REMOVED lines=27> */
.L_x_11538:
[----:B------:R1:W-:Y:S02]  /*ae40*/  STS.128 [R91+0x8800], RZ ;  /* 0x008800ff5b007388 */ /* 0x0003e40000000c00 */
.L_x_11537:
[----:B------:R-:W-:Y:S05]  /*ae50*/  BSYNC.RECONVERGENT B0 ;  /* 0x0000000000007941 */ /* 0x000fea0003800200 */
.L_x_11536:
[----:B-1----:R-:W5:Y:S01]  /*ae60*/  LD.E R3, desc[UR4][R84.64+0x18c] ;  /* 0x00018c0454037980 */ /* 0x002f62000c101900 */
[----:B------:R-:W-:Y:S01]  /*ae70*/  SHF.R.U32.HI R128, RZ, 0x1, R61 ;  /* 0x00000001ff807819 */ /* 0x000fe2000001163d */
[----:B------:R-:W-:Y:S01]  /*ae80*/  BSSY.RECONVERGENT B1, `(.L_x_11539) ;  /* 0x0000125000017945 */ /* 0x000fe20003800200 */
[C---:B------:R-:W-:Y:S01]  /*ae90*/  SHF.L.U32 R14, R61.reuse, 0x5, RZ ;  /* 0x000000053d0e7819 */ /* 0x040fe200000006ff */
[----:B------:R-:W0:Y:S01]  /*aea0*/  LDGDEPBAR ;  /* 0x00000000000079af */ /* 0x000e220000000000 */
[----:B------:R-:W-:Y:S02]  /*aeb0*/  SHF.L.U32 R7, R61, 0x4, RZ ;  /* 0x000000043d077819 */ /* 0x000fe400000006ff */
        /* <DEDUP_REMOVED lines=18> */
[----:B------:R-:W-:Y:S01]  /*afe0*/  IADD3 R86, PT, PT, R86, R63, -R144 ;  /* 0x0000003f56567210 */ /* 0x000fe20007ffe890 */
[----:B------:R-:W1:Y:S01]  /*aff0*/  LDSM.16.M88.4 R24, [R124+0x3000] ;  /* 0x003000007c18783b */ /* 0x000e620000000200 */
[----:B------:R-:W-:Y:S02]  /*b000*/  SEL R15, R8, 0xffffffe0, !P0 ;  /* 0xffffffe0080f7807 */ /* 0x000fe40004000000 */
[----:B------:R-:W-:Y:S01]  /*b010*/  ISETP.GT.AND P0, PT, R90, R137, PT ;  /* 0x000000895a00720c */ /* 0x000fe20003f04270 */
[----:B------:R-:W-:Y:S01]  /*b020*/  LDSM.16.M88.4 R64, [R126+0x1000] ;  /* 0x001000007e40783b */ /* 0x000fe20000000200 */
[----:B------:R-:W-:-:S02]  /*b030*/  IADD3 R101, PT, PT, R126, R15, RZ ;  /* 0x0000000f7e657210 */ /* 0x000fc40007ffe0ff */
[----:B------:R-:W-:Y:S01]  /*b040*/  IADD3 R0, PT, PT, R124, R15, RZ ;  /* 0x0000000f7c007210 */ /* 0x000fe20007ffe0ff */
[----:B------:R-:W-:Y:S01]  /*b050*/  LDSM.16.M88.4 R16, [R124+0x4000] ;  /* 0x004000007c10783b */ /* 0x000fe20000000200 */
[----:B------:R-:W-:-:S03]  /*b060*/  IADD3 R102, PT, PT, R63, -R144, -R102 ;  /* 0x800000903f667210 */ /* 0x000fc60007ffe866 */
[----:B------:R-:W-:Y:S04]  /*b070*/  LDSM.16.M88.4 R104, [R101] ;  /* 0x000000006568783b */ /* 0x000fe80000000200 */
[----:B------:R-:W2:Y:S04]  /*b080*/  LDSM.16.M88.4 R20, [R0+0x3000] ;  /* 0x003000000014783b */ /* 0x000ea80000000200 */
        /* <DEDUP_REMOVED lines=46> */
[----:B------:R-:W4:Y:S04]  /*b370*/  LDSM.16.M88.4 R16, [R124+0x5800] ;  /* 0x005800007c10783b */ /* 0x000f280000000200 */
[-C--:B-----5:R-:W-:Y:S01]  /*b380*/  FMUL.FTZ R4, R4, R3.reuse ;  /* 0x0000000304047220 */ /* 0x0a0fe20000410000 */
[----:B------:R-:W-:-:S02]  /*b390*/  FMUL.FTZ R5, R5, R3 ;  /* 0x0000000305057220 */ /* 0x000fc40000410000 */
[----:B------:R-:W-:Y:S05]  /*b3a0*/  HMMA.16816.F32.BF16 R80, R64, R56, R80 ;  /* 0x000000384050723c */ /* 0x000fea0000041850 */
[----:B------:R-:W-:-:S06]  /*b3b0*/  FMUL.FTZ R57, R6, R3 ;  /* 0x0000000306397220 */ /* 0x000fcc0000410000 */
[----:B------:R-:W1:Y:S01]  /*b3c0*/  MUFU.TANH R57, R57 ;  /* 0x0000003900397308 */ /* 0x000e620000002400 */
[----:B------:R-:W-:Y:S03]  /*b3d0*/  HMMA.16816.F32.BF16 R76, R64, R58, R76 ;  /* 0x0000003a404c723c */ /* 0x000fe6000004184c */
[-C--:B------:R-:W-:Y:S01]  /*b3e0*/  FMUL.FTZ R59, R7, R3.reuse ;  /* 0x00000003073b7220 */ /* 0x080fe20000410000 */
[-C--:B------:R-:W-:Y:S01]  /*b3f0*/  FMUL.FTZ R24, R24, R3.reuse ;  /* 0x0000000318187220 */ /* 0x080fe20000410000 */
[----:B------:R-:W-:-:S04]  /*b400*/  FMUL.FTZ R25, R25, R3 ;  /* 0x0000000319197220 */ /* 0x000fc80000410000 */
        /* <DEDUP_REMOVED lines=12> */
[----:B------:R-:W-:Y:S05]  /*b4d0*/  HMMA.16816.F32.BF16 R112, R32, R30, R112 ;  /* 0x0000001e2070723c */ /* 0x000fea0000041870 */
[----:B------:R-:W-:-:S06]  /*b4e0*/  FMUL.FTZ R31, R26, R3 ;  /* 0x000000031a1f7220 */ /* 0x000fcc0000410000 */
[----:B------:R-:W1:Y:S01]  /*b4f0*/  MUFU.TANH R31, R31 ;  /* 0x0000001f001f7308 */ /* 0x000e620000002400 */
[----:B------:R-:W-:Y:S05]  /*b500*/  HMMA.16816.F32.BF16 R68, R64, R54, R68 ;  /* 0x000000364044723c */ /* 0x000fea0000041844 */
        /* <DEDUP_REMOVED lines=10> */
[----:B-1----:R-:W-:Y:S05]  /*b5b0*/  HMMA.16816.F32.BF16 R72, R44, R4, R72 ;  /* 0x000000042c48723c */ /* 0x002fea0000041848 */
[----:B------:R-:W-:-:S06]  /*b5c0*/  FMUL.FTZ R5, R39, R3 ;  /* 0x0000000327057220 */ /* 0x000fcc0000410000 */
[----:B------:R-:W1:Y:S01]  /*b5d0*/  MUFU.TANH R5, R5 ;  /* 0x0000000500057308 */ /* 0x000e620000002400 */
[----:B------:R-:W-:Y:S01]  /*b5e0*/  HMMA.16816.F32.BF16 R76, R32, R18, R76 ;  /* 0x00000012204c723c */ /* 0x000fe2000004184c */
[----:B------:R5:W3:Y:S01]  /*b5f0*/  LDSM.16.M88.4 R16, [R0+0x5c00] ;  /* 0x005c00000010783b */ /* 0x000ae20000000200 */
[----:B------:R-:W-:-:S06]  /*b600*/  DEPBAR.LE SB0, 0x0 ;  /* 0x000080000000791a */ /* 0x000fcc0000000000 */
[----:B------:R-:W-:Y:S08]  /*b610*/  HMMA.16816.F32.BF16 R68, R44, R6, R68 ;  /* 0x000000062c44723c */ /* 0x000ff00000041844 */
[----:B----4-:R-:W-:Y:S08]  /*b620*/  HMMA.16816.F32.BF16 R72, R32, R24, R72 ;  /* 0x000000182048723c */ /* 0x010ff00000041848 */
[----:B------:R-:W-:Y:S05]  /*b630*/  HMMA.16816.F32.BF16 R112, R20, R50, R112 ;  /* 0x000000321470723c */ /* 0x000fea0000041870 */
[----:B-----5:R-:W-:Y:S01]  /*b640*/  LOP3.LUT R0, R128, 0x1f0, RZ, 0xc0, !PT ;  /* 0x000001f080007812 */ /* 0x020fe200078ec0ff */
[----:B------:R4:W1:Y:S02]  /*b650*/  MUFU.TANH R51, R38 ;  /* 0x0000002600337308 */ /* 0x0008640000002400 */
[----:B------:R-:W-:Y:S08]  /*b660*/  HMMA.16816.F32.BF16 R68, R32, R26, R68 ;  /* 0x0000001a2044723c */ /* 0x000ff00000041844 */
[C---:B------:R-:W-:Y:S05]  /*b670*/  HMMA.16816.F32.BF16 R80, R20.reuse, R40, R80 ;  /* 0x000000281450723c */ /* 0x040fea0000041850 */
[-C--:B------:R-:W-:Y:S01]  /*b680*/  FMUL.FTZ R39, R112, R3.reuse ;  /* 0x0000000370277220 */ /* 0x080fe20000410000 */
[-C--:B------:R-:W-:Y:S01]  /*b690*/  FMUL.FTZ R41, R113, R3.reuse ;  /* 0x0000000371297220 */ /* 0x080fe20000410000 */
[-C--:B------:R-:W-:Y:S01]  /*b6a0*/  FMUL.FTZ R67, R114, R3.reuse ;  /* 0x0000000372437220 */ /* 0x080fe20000410000 */
[-C--:B------:R-:W-:Y:S01]  /*b6b0*/  FMUL.FTZ R7, R115, R3.reuse ;  /* 0x0000000373077220 */ /* 0x080fe20000410000 */
[C---:B---3--:R-:W-:Y:S02]  /*b6c0*/  HMMA.16816.F32.BF16 R72, R20.reuse, R16, R72 ;  /* 0x000000101448723c */ /* 0x048fe40000041848 */
[----:B------:R-:W3:Y:S06]  /*b6d0*/  MUFU.TANH R39, R39 ;  /* 0x0000002700277308 */ /* 0x000eec0000002400 */
[C---:B------:R-:W-:Y:S03]  /*b6e0*/  HMMA.16816.F32.BF16 R76, R20.reuse, R42, R76 ;  /* 0x0000002a144c723c */ /* 0x040fe6000004184c */
[----:B------:R-:W-:Y:S01]  /*b6f0*/  LOP3.LUT R42, R0, 0x7, R100, 0xf8, !PT ;  /* 0x00000007002a7812 */ /* 0x000fe200078ef864 */
[----:B------:R-:W1:Y:S01]  /*b700*/  MUFU.TANH R41, R41 ;  /* 0x0000002900297308 */ /* 0x000e620000002400 */
[-C--:B------:R-:W-:Y:S01]  /*b710*/  FMUL.FTZ R25, R80, R3.reuse ;  /* 0x0000000350197220 */ /* 0x080fe20000410000 */
[-C--:B------:R-:W-:Y:S01]  /*b720*/  FMUL.FTZ R43, R81, R3.reuse ;  /* 0x00000003512b7220 */ /* 0x080fe20000410000 */
[-C--:B------:R-:W-:Y:S01]  /*b730*/  FMUL.FTZ R45, R82, R3.reuse ;  /* 0x00000003522d7220 */ /* 0x080fe20000410000 */
[-C--:B------:R-:W-:Y:S01]  /*b740*/  FMUL.FTZ R27, R83, R3.reuse ;  /* 0x00000003531b7220 */ /* 0x080fe20000410000 */
[----:B------:R-:W-:Y:S01]  /*b750*/  LEA R153, R143, R42, 0x6 ;  /* 0x0000002a8f997211 */ /* 0x000fe200078e30ff */
[----:B------:R-:W-:Y:S02]  /*b760*/  HMMA.16816.F32.BF16 R68, R20, R18, R68 ;  /* 0x000000121444723c */ /* 0x000fe40000041844 */
[----:B------:R-:W1:Y:S01]  /*b770*/  MUFU.TANH R67, R67 ;  /* 0x0000004300437308 */ /* 0x000e620000002400 */
[-C--:B------:R-:W-:Y:S01]  /*b780*/  FMUL.FTZ R21, R73, R3.reuse ;  /* 0x0000000349157220 */ /* 0x080fe20000410000 */
[-C--:B------:R-:W-:Y:S01]  /*b790*/  FMUL.FTZ R72, R72, R3.reuse ;  /* 0x0000000348487220 */ /* 0x080fe20000410000 */
[-C--:B------:R-:W-:Y:S01]  /*b7a0*/  FMUL.FTZ R73, R74, R3.reuse ;  /* 0x000000034a497220 */ /* 0x080fe20000410000 */
[----:B------:R-:W-:Y:S01]  /*b7b0*/  FMUL.FTZ R75, R75, R3 ;  /* 0x000000034b4b7220 */ /* 0x000fe20000410000 */
[----:B------:R-:W-:-:S02]  /*b7c0*/  IADD3 R152, PT, PT, R153, R86, RZ ;  /* 0x0000005699987210 */ /* 0x000fc40007ffe0ff */
[----:B------:R-:W-:Y:S01]  /*b7d0*/  IADD3 R153, PT, PT, R153, R102, RZ ;  /* 0x0000006699997210 */ /* 0x000fe20007ffe0ff */
[----:B------:R-:W1:Y:S01]  /*b7e0*/  MUFU.TANH R7, R7 ;  /* 0x0000000700077308 */ /* 0x000e620000002400 */
[-C--:B------:R-:W-:Y:S01]  /*b7f0*/  FMUL.FTZ R33, R76, R3.reuse ;  /* 0x000000034c217220 */ /* 0x080fe20000410000 */
[-C--:B------:R-:W-:Y:S01]  /*b800*/  FMUL.FTZ R17, R77, R3.reuse ;  /* 0x000000034d117220 */ /* 0x080fe20000410000 */
[-C--:B------:R-:W-:Y:S01]  /*b810*/  FMUL.FTZ R47, R78, R3.reuse ;  /* 0x000000034e2f7220 */ /* 0x080fe20000410000 */
[----:B------:R-:W-:Y:S01]  /*b820*/  FMUL.FTZ R35, R79, R3 ;  /* 0x000000034f237220 */ /* 0x000fe20000410000 */
[--C-:B------:R-:W-:Y:S02]  /*b830*/  VIADDMNMX R154, R152, 0x1, R63.reuse, PT ;  /* 0x00000001989a7846 */ /* 0x100fe4000380013f */
[----:B------:R-:W-:Y:S01]  /*b840*/  VIMNMX R155, PT, PT, RZ, R153, !PT ;  /* 0x00000099ff9b7248 */ /* 0x000fe20007fe0100 */
[----:B------:R-:W1:Y:S01]  /*b850*/  MUFU.TANH R25, R25 ;  /* 0x0000001900197308 */ /* 0x000e620000002400 */
[-C--:B------:R-:W-:Y:S01]  /*b860*/  FMUL.FTZ R23, R68, R3.reuse ;  /* 0x0000000344177220 */ /* 0x080fe20000410000 */
[-C--:B------:R-:W-:Y:S01]  /*b870*/  FMUL.FTZ R69, R69, R3.reuse ;  /* 0x0000000345457220 */ /* 0x080fe20000410000 */
[-C--:B------:R-:W-:Y:S01]  /*b880*/  FMUL.FTZ R70, R70, R3.reuse ;  /* 0x0000000346467220 */ /* 0x080fe20000410000 */
[----:B------:R-:W-:Y:S01]  /*b890*/  FMUL.FTZ R3, R71, R3 ;  /* 0x0000000347037220 */ /* 0x000fe20000410000 */
[----:B------:R-:W-:-:S02]  /*b8a0*/  VIADDMNMX R152, R152, 0x9, R63, PT ;  /* 0x0000000998987846 */ /* 0x000fc4000380013f */
[----:B------:R-:W-:Y:S01]  /*b8b0*/  VIADDMNMX R153, R153, 0x8, RZ, !PT ;  /* 0x0000000899997846 */ /* 0x000fe200078001ff */
        /* <DEDUP_REMOVED lines=30> */
.L_x_11542:
        /* <DEDUP_REMOVED lines=54> */
[----:B---3--:R-:W-:Y:S02]  /*be00*/  IMAD R71, R83, R63, RZ ;  /* 0x0000003f53477224 */ /* 0x008fe400078e02ff */
[----:B------:R-:W-:-:S04]  /*be10*/  IMAD.WIDE.U32 R78, R63, R82, R78 ;  /* 0x000000523f4e7225 */ /* 0x000fc800078e004e */
[----:B------:R-:W-:Y:S01]  /*be20*/  IMAD R4, R82, R4, R71 ;  /* 0x0000000452047224 */ /* 0x000fe200078e0247 */
[----:B------:R-:W-:-:S04]  /*be30*/  LEA R138, P0, R78, R138, 0x1 ;  /* 0x0000008a4e8a7211 */ /* 0x000fc800078008ff */
[----:B------:R-:W-:-:S04]  /*be40*/  IADD3 R4, PT, PT, R79, R4, RZ ;  /* 0x000000044f047210 */ /* 0x000fc80007ffe0ff */
[----:B------:R-:W-:Y:S02]  /*be50*/  LEA.HI.X R139, R78, R139, R4, 0x1, P0 ;  /* 0x0000008b4e8b7211 */ /* 0x000fe400000f0c04 */
.L_x_11543:
[----:B------:R-:W-:Y:S05]  /*be60*/  BSYNC.RECONVERGENT B0 ;  /* 0x0000000000007941 */ /* 0x000fea0003800200 */
.L_x_11541:
[-C--:B------:R-:W-:Y:S02]  /*be70*/  ISETP.GE.AND P2, PT, R10, R145.reuse, PT ;  /* 0x000000910a00720c */ /* 0x080fe40003f46270 */
[-C--:B------:R-:W-:Y:S02]  /*be80*/  ISETP.GE.AND P3, PT, R12, R145.reuse, PT ;  /* 0x000000910c00720c */ /* 0x080fe40003f66270 */
[----:B------:R-:W-:Y:S02]  /*be90*/  ISETP.GE.AND P1, PT, R9, R145, PT ;  /* 0x000000910900720c */ /* 0x000fe40003f26270 */
[----:B----4-:R-:W-:-:S04]  /*bea0*/  LEA R70, P0, R135, R138, 0x1 ;  /* 0x0000008a87467211 */ /* 0x010fc800078008ff */
        /* <DEDUP_REMOVED lines=34> */
.L_x_11540:
[----:B------:R-:W-:Y:S05]  /*c0d0*/  BSYNC.RECONVERGENT B1 ;  /* 0x0000000000017941 */ /* 0x000fea0003800200 */
.L_x_11539:
[----:B------:R-:W3:Y:S01]  /*c0e0*/  LD.E R112, desc[UR4][R84.64+0xdc] ;  /* 0x0000dc0454707980 */ /* 0x000ee2000c101900 */
[----:B------:R-:W-:Y:S02]  /*c0f0*/  IMAD.SHL.U32 R125, R61, 0x2, RZ ;  /* 0x000000023d7d7824 */ /* 0x000fe400078e00ff */
[----:B------:R-:W-:-:S03]  /*c100*/  IMAD.IADD R42, R89, 0x1, R42 ;  /* 0x00000001592a7824 */ /* 0x000fc600078e022a */
[----:B------:R-:W-:Y:S01]  /*c110*/  LOP3.LUT R125, R125, 0x6, RZ, 0xc0, !PT ;  /* 0x000000067d7d7812 */ /* 0x000fe200078ec0ff */
[----:B------:R-:W-:-:S03]  /*c120*/  VIADD R50, R42, 0x8 ;  /* 0x000000082a327836 */ /* 0x000fc60000000000 */
[----:B------:R-:W-:-:S05]  /*c130*/  LOP3.LUT R61, R62, R125, RZ, 0xfc, !PT ;  /* 0x0000007d3e3d7212 */ /* 0x000fca00078efcff */
[C---:B--2---:R-:W-:Y:S02]  /*c140*/  IMAD.IADD R71, R61.reuse, 0x1, R144 ;  /* 0x000000013d477824 */ /* 0x044fe400078e0290 */
[----:B----4-:R-:W-:Y:S02]  /*c150*/  VIADD R70, R61, 0x1 ;  /* 0x000000013d467836 */ /* 0x010fe40000000000 */
[C-C-:B------:R-:W-:Y:S01]  /*c160*/  IMAD.IADD R30, R42.reuse, 0x1, -R71.reuse ;  /* 0x000000012a1e7824 */ /* 0x140fe200078e0a47 */
[--C-:B------:R-:W-:Y:S01]  /*c170*/  IADD3 R72, PT, PT, R42, -0x1, -R71.reuse ;  /* 0xffffffff2a487810 */ /* 0x100fe20007ffe847 */
[--C-:B------:R-:W-:Y:S01]  /*c180*/  IMAD.IADD R58, R50, 0x1, -R71.reuse ;  /* 0x00000001323a7824 */ /* 0x100fe200078e0a47 */
        /* <DEDUP_REMOVED lines=11> */
[--C-:B------:R-:W-:Y:S02]  /*c240*/  IADD3 R44, PT, PT, R42, -0x38, -R71.reuse ;  /* 0xffffffc82a2c7810 */ /* 0x100fe40007ffe847 */
        /* <DEDUP_REMOVED lines=13> */
[--C-:B------:R-:W-:Y:S02]  /*c320*/  IADD3 R42, PT, PT, R42, -0x39, -R71.reuse ;  /* 0xffffffc72a2a7810 */ /* 0x100fe40007ffe847 */
[----:B------:R-:W-:Y:S01]  /*c330*/  IADD3 R50, PT, PT, R50, -0x39, -R71 ;  /* 0xffffffc732327810 */ /* 0x000fe20007ffe847 */
[----:B------:R-:W-:Y:S01]  /*c340*/  VIADD R71, R30, 0xfffffff8 ;  /* 0xfffffff81e477836 */ /* 0x000fe20000000000 */
[----:B------:R-:W-:-:S02]  /*c350*/  IABS R72, R72 ;  /* 0x0000004800487213 */ /* 0x000fc40000000000 */
[----:B------:R-:W-:Y:S02]  /*c360*/  IABS R68, R68 ;  /* 0x0000004400447213 */ /* 0x000fe40000000000 */
[----:B------:R-:W-:Y:S02]  /*c370*/  I2FP.F32.S32 R72, R72 ;  /* 0x0000004800487245 */ /* 0x000fe40000201400 */
[----:B------:R-:W-:Y:S02]  /*c380*/  IABS R71, R71 ;  /* 0x0000004700477213 */ /* 0x000fe40000000000 */
[----:B------:R-:W-:Y:S01]  /*c390*/  ISETP.GE.AND P3, PT, R70, R155, PT ;  /* 0x0000009b4600720c */ /* 0x000fe20003f66270 */
[----:B------:R-:W-:Y:S01]  /*c3a0*/  FFMA.FTZ R53, -R156, R72, R53 ;  /* 0x000000489c357223 */ /* 0x000fe20000010135 */
[C---:B------:R-:W-:Y:S01]  /*c3b0*/  ISETP.GE.AND P2, PT, R70.reuse, R154, PT ;  /* 0x0000009a4600720c */ /* 0x040fe20003f46270 */
[----:B------:R-:W-:Y:S01]  /*c3c0*/  IMAD.MOV.U32 R72, RZ, RZ, R71 ;  /* 0x000000ffff487224 */ /* 0x000fe200078e0047 */
[----:B------:R-:W-:-:S02]  /*c3d0*/  ISETP.GE.AND P4, PT, R70, R153, PT ;  /* 0x000000994600720c */ /* 0x000fc40003f86270 */
[----:B------:R-:W-:Y:S01]  /*c3e0*/  ISETP.GE.AND P1, PT, R70, R152, PT ;  /* 0x000000984600720c */ /* 0x000fe20003f26270 */
[----:B------:R-:W-:Y:S01]  /*c3f0*/  VIADD R70, R61, 0x8 ;  /* 0x000000083d467836 */ /* 0x000fe20000000000 */
[----:B------:R-:W-:Y:S02]  /*c400*/  I2FP.F32.S32 R71, R68 ;  /* 0x0000004400477245 */ /* 0x000fe40000201400 */
[----:B------:R-:W-:Y:S02]  /*c410*/  FSEL R68, R53, -INF , P3 ;  /* 0xff80000035447808 */ /* 0x000fe40001800000 */
[----:B------:R-:W-:Y:S01]  /*c420*/  ISETP.GE.AND P5, PT, R70, R155, PT ;  /* 0x0000009b4600720c */ /* 0x000fe20003fa6270 */
[----:B------:R-:W-:Y:S01]  /*c430*/  FFMA.FTZ R53, -R156, R71, R59 ;  /* 0x000000479c357223 */ /* 0x000fe2000001013b */
[C---:B------:R-:W-:Y:S01]  /*c440*/  ISETP.GE.AND P6, PT, R70.reuse, R154, PT ;  /* 0x0000009a4600720c */ /* 0x040fe20003fc6270 */
[----:B------:R-:W-:Y:S01]  /*c450*/  VIADD R59, R61, 0x9 ;  /* 0x000000093d3b7836 */ /* 0x000fe20000000000 */
[----:B------:R-:W-:-:S02]  /*c460*/  ISETP.GE.AND P0, PT, R70, R153, PT ;  /* 0x000000994600720c */ /* 0x000fc40003f06270 */
[----:B------:R-:W-:Y:S02]  /*c470*/  ISETP.GE.AND P3, PT, R70, R152, PT ;  /* 0x000000984600720c */ /* 0x000fe40003f66270 */
[----:B------:R-:W-:Y:S02]  /*c480*/  IABS R70, R30 ;  /* 0x0000001e00467213 */ /* 0x000fe40000000000 */
[----:B------:R-:W-:Y:S02]  /*c490*/  IABS R66, R66 ;  /* 0x0000004200427213 */ /* 0x000fe40000000000 */
[----:B------:R-:W-:Y:S02]  /*c4a0*/  IABS R36, R36 ;  /* 0x0000002400247213 */ /* 0x000fe40000000000 */
[----:B------:R-:W-:Y:S02]  /*c4b0*/  I2FP.F32.S32 R72, R72 ;  /* 0x0000004800487245 */ /* 0x000fe40000201400 */
[----:B------:R-:W-:-:S02]  /*c4c0*/  FSEL R30, R68, -INF , !P2 ;  /* 0xff800000441e7808 */ /* 0x000fc40005000000 */
[----:B------:R-:W-:Y:S01]  /*c4d0*/  FSEL R68, R53, -INF , P4 ;  /* 0xff80000035447808 */ /* 0x000fe20002000000 */
[----:B------:R-:W-:Y:S01]  /*c4e0*/  IMAD.MOV.U32 R71, RZ, RZ, R36 ;  /* 0x000000ffff477224 */ /* 0x000fe200078e0024 */
[----:B------:R-:W-:Y:S01]  /*c4f0*/  I2FP.F32.S32 R53, R70 ;  /* 0x0000004600357245 */ /* 0x000fe20000201400 */
[----:B------:R-:W-:Y:S01]  /*c500*/  FFMA.FTZ R93, -R156, R72, R93 ;  /* 0x000000489c5d7223 */ /* 0x000fe2000001015d */
[----:B------:R-:W-:Y:S02]  /*c510*/  I2FP.F32.S32 R66, R66 ;  /* 0x0000004200427245 */ /* 0x000fe40000201400 */
[----:B------:R-:W-:Y:S01]  /*c520*/  FSEL R36, R68, -INF , !P1 ;  /* 0xff80000044247808 */ /* 0x000fe20004800000 */
[C---:B------:R-:W-:Y:S01]  /*c530*/  FFMA.FTZ R70, -R156.reuse, R53, R31 ;  /* 0x000000359c467223 */ /* 0x040fe2000001011f */
[----:B------:R-:W-:Y:S01]  /*c540*/  ISETP.GE.AND P2, PT, R59, R155, PT ;  /* 0x0000009b3b00720c */ /* 0x000fe20003f46270 */
[----:B------:R-:W-:Y:S01]  /*c550*/  FFMA.FTZ R49, -R156, R66, R49 ;  /* 0x000000429c317223 */ /* 0x000fe20000010131 */
[----:B------:R-:W-:-:S02]  /*c560*/  I2FP.F32.S32 R68, R71 ;  /* 0x0000004700447245 */ /* 0x000fc40000201400 */
[----:B------:R-:W-:Y:S02]  /*c570*/  FSEL R31, R93, -INF , P5 ;  /* 0xff8000005d1f7808 */ /* 0x000fe40002800000 */
[C---:B------:R-:W-:Y:S02]  /*c580*/  ISETP.GE.AND P4, PT, R59.reuse, R154, PT ;  /* 0x0000009a3b00720c */ /* 0x040fe40003f86270 */
[C---:B------:R-:W-:Y:S02]  /*c590*/  ISETP.GE.AND P1, PT, R59.reuse, R153, PT ;  /* 0x000000993b00720c */ /* 0x040fe40003f26270 */
[----:B------:R-:W-:Y:S01]  /*c5a0*/  ISETP.GE.AND P5, PT, R59, R152, PT ;  /* 0x000000983b00720c */ /* 0x000fe20003fa6270 */
[----:B------:R-:W-:Y:S01]  /*c5b0*/  VIADD R59, R61, 0x10 ;  /* 0x000000103d3b7836 */ /* 0x000fe20000000000 */
[----:B------:R-:W-:Y:S01]  /*c5c0*/  IABS R28, R28 ;  /* 0x0000001c001c7213 */ /* 0x000fe20000000000 */
[----:B------:R-:W-:Y:S01]  /*c5d0*/  FFMA.FTZ R55, -R156, R68, R55 ;  /* 0x000000449c377223 */ /* 0x000fe20000010137 */
[----:B------:R-:W-:-:S02]  /*c5e0*/  FSEL R70, R70, -INF , P0 ;  /* 0xff80000046467808 */ /* 0x000fc40000000000 */
[----:B------:R-:W-:Y:S02]  /*c5f0*/  FSEL R49, R49, -INF , P2 ;  /* 0xff80000031317808 */ /* 0x000fe40001000000 */
[----:B------:R-:W-:Y:S02]  /*c600*/  IABS R66, R38 ;  /* 0x0000002600427213 */ /* 0x000fe40000000000 */
[----:B------:R-:W-:Y:S02]  /*c610*/  I2FP.F32.S32 R68, R28 ;  /* 0x0000001c00447245 */ /* 0x000fe40000201400 */
[----:B------:R-:W-:Y:S02]  /*c620*/  FSEL R38, R70, -INF , !P3 ;  /* 0xff80000046267808 */ /* 0x000fe40005800000 */
[----:B------:R-:W-:Y:S02]  /*c630*/  FSEL R28, R49, -INF , !P4 ;  /* 0xff800000311c7808 */ /* 0x000fe40006000000 */
[----:B------:R-:W-:-:S02]  /*c640*/  ISETP.GE.AND P0, PT, R59, R155, PT ;  /* 0x0000009b3b00720c */ /* 0x000fc40003f06270 */
[C---:B------:R-:W-:Y:S02]  /*c650*/  ISETP.GE.AND P3, PT, R59.reuse, R154, PT ;  /* 0x0000009a3b00720c */ /* 0x040fe40003f66270 */
[C---:B------:R-:W-:Y:S02]  /*c660*/  ISETP.GE.AND P2, PT, R59.reuse, R153, PT ;  /* 0x000000993b00720c */ /* 0x040fe40003f46270 */
[----:B------:R-:W-:Y:S02]  /*c670*/  ISETP.GE.AND P4, PT, R59, R152, PT ;  /* 0x000000983b00720c */ /* 0x000fe40003f86270 */
[----:B------:R-:W-:Y:S02]  /*c680*/  FSEL R59, R55, -INF , P1 ;  /* 0xff800000373b7808 */ /* 0x000fe40000800000 */
[----:B------:R-:W-:Y:S02]  /*c690*/  I2FP.F32.S32 R66, R66 ;  /* 0x0000004200427245 */ /* 0x000fe40000201400 */
[----:B------:R-:W-:Y:S01]  /*c6a0*/  IABS R55, R40 ;  /* 0x0000002800377213 */ /* 0x000fe20000000000 */
[C---:B-1----:R-:W-:Y:S01]  /*c6b0*/  FFMA.FTZ R51, -R156.reuse, R68, R51 ;  /* 0x000000449c337223 */ /* 0x042fe20000010133 */
[----:B------:R-:W-:Y:S01]  /*c6c0*/  IABS R22, R22 ;  /* 0x0000001600167213 */ /* 0x000fe20000000000 */
[----:B------:R-:W-:Y:S01]  /*c6d0*/  FFMA.FTZ R65, -R156, R66, R65 ;  /* 0x000000429c417223 */ /* 0x000fe20000010141 */
[----:B------:R-:W-:Y:S01]  /*c6e0*/  I2FP.F32.S32 R55, R55 ;  /* 0x0000003700377245 */ /* 0x000fe20000201400 */
[----:B------:R-:W-:Y:S01]  /*c6f0*/  VIADD R49, R61, 0x11 ;  /* 0x000000113d317836 */ /* 0x000fe20000000000 */
[----:B------:R-:W-:-:S02]  /*c700*/  I2FP.F32.S32 R66, R22 ;  /* 0x0000001600427245 */ /* 0x000fc40000201400 */
[----:B------:R-:W-:Y:S01]  /*c710*/  FSEL R65, R65, -INF , P0 ;  /* 0xff80000041417808 */ /* 0x000fe20000000000 */
[C---:B------:R-:W-:Y:S01]  /*c720*/  FFMA.FTZ R37, -R156.reuse, R55, R37 ;  /* 0x000000379c257223 */ /* 0x040fe20000010125 */
[----:B------:R-:W-:Y:S02]  /*c730*/  FSEL R55, R51, -INF , P2 ;  /* 0xff80000033377808 */ /* 0x000fe40001000000 */
[----:B------:R-:W-:Y:S02]  /*c740*/  IABS R51, R26 ;  /* 0x0000001a00337213 */ /* 0x000fe40000000000 */
[----:B------:R-:W-:Y:S01]  /*c750*/  ISETP.GE.AND P1, PT, R49, R155, PT ;  /* 0x0000009b3100720c */ /* 0x000fe20003f26270 */
[----:B------:R-:W-:Y:S01]  /*c760*/  FFMA.FTZ R5, -R156, R66, R5 ;  /* 0x000000429c057223 */ /* 0x000fe20000010105 */
[----:B------:R-:W-:Y:S02]  /*c770*/  FSEL R40, R59, -INF , !P5 ;  /* 0xff8000003b287808 */ /* 0x000fe40006800000 */
[----:B------:R-:W-:-:S02]  /*c780*/  FSEL R22, R65, -INF , !P3 ;  /* 0xff80000041167808 */ /* 0x000fc40005800000 */
[C---:B------:R-:W-:Y:S02]  /*c790*/  ISETP.GE.AND P5, PT, R49.reuse, R154, PT ;  /* 0x0000009a3100720c */ /* 0x040fe40003fa6270 */
[C---:B------:R-:W-:Y:S02]  /*c7a0*/  ISETP.GE.AND P0, PT, R49.reuse, R153, PT ;  /* 0x000000993100720c */ /* 0x040fe40003f06270 */
[----:B------:R-:W-:Y:S01]  /*c7b0*/  ISETP.GE.AND P3, PT, R49, R152, PT ;  /* 0x000000983100720c */ /* 0x000fe20003f66270 */
[----:B------:R-:W-:Y:S01]  /*c7c0*/  VIADD R49, R61, 0x18 ;  /* 0x000000183d317836 */ /* 0x000fe20000000000 */
[----:B------:R-:W-:Y:S02]  /*c7d0*/  I2FP.F32.S32 R51, R51 ;  /* 0x0000003300337245 */ /* 0x000fe40000201400 */
[----:B------:R-:W-:Y:S02]  /*c7e0*/  IABS R18, R18 ;  /* 0x0000001200127213 */ /* 0x000fe40000000000 */
[----:B------:R-:W-:Y:S01]  /*c7f0*/  FSEL R37, R37, -INF , P1 ;  /* 0xff80000025257808 */ /* 0x000fe20000800000 */
[----:B------:R-:W-:Y:S01]  /*c800*/  FFMA.FTZ R39, -R156, R51, R39 ;  /* 0x000000339c277223 */ /* 0x000fe20000010127 */
[----:B------:R-:W-:-:S02]  /*c810*/  I2FP.F32.S32 R66, R18 ;  /* 0x0000001200427245 */ /* 0x000fc40000201400 */
[----:B------:R-:W-:Y:S02]  /*c820*/  FSEL R5, R5, -INF , P0 ;  /* 0xff80000005057808 */ /* 0x000fe40000000000 */
[----:B------:R-:W-:Y:S02]  /*c830*/  ISETP.GE.AND P2, PT, R49, R155, PT ;  /* 0x0000009b3100720c */ /* 0x000fe40003f46270 */
[----:B------:R-:W-:Y:S02]  /*c840*/  FSEL R26, R55, -INF , !P4 ;  /* 0xff800000371a7808 */ /* 0x000fe40006000000 */
[----:B------:R-:W-:Y:S02]  /*c850*/  FSEL R18, R37, -INF , !P5 ;  /* 0xff80000025127808 */ /* 0x000fe40006800000 */
[C---:B------:R-:W-:Y:S02]  /*c860*/  ISETP.GE.AND P4, PT, R49.reuse, R154, PT ;  /* 0x0000009a3100720c */ /* 0x040fe40003f86270 */
[----:B------:R-:W-:-:S02]  /*c870*/  ISETP.GE.AND P1, PT, R49, R153, PT ;  /* 0x000000993100720c */ /* 0x000fc40003f26270 */
[----:B------:R-:W-:Y:S02]  /*c880*/  ISETP.GE.AND P5, PT, R49, R152, PT ;  /* 0x000000983100720c */ /* 0x000fe40003fa6270 */
[----:B------:R-:W-:Y:S02]  /*c890*/  IABS R16, R16 ;  /* 0x0000001000107213 */ /* 0x000fe40000000000 */
[----:B------:R-:W-:Y:S02]  /*c8a0*/  IABS R49, R6 ;  /* 0x0000000600317213 */ /* 0x000fe40000000000 */
[----:B------:R-:W-:Y:S02]  /*c8b0*/  FSEL R6, R5, -INF , !P3 ;  /* 0xff80000005067808 */ /* 0x000fe40005800000 */
[----:B------:R-:W-:Y:S01]  /*c8c0*/  FSEL R5, R39, -INF , P2 ;  /* 0xff80000027057808 */ /* 0x000fe20001000000 */
[----:B------:R-:W-:Y:S01]  /*c8d0*/  VIADD R37, R61, 0x19 ;  /* 0x000000193d257836 */ /* 0x000fe20000000000 */
[----:B------:R-:W-:-:S02]  /*c8e0*/  I2FP.F32.S32 R39, R16 ;  /* 0x0000001000277245 */ /* 0x000fc40000201400 */
[----:B------:R-:W-:Y:S02]  /*c8f0*/  IABS R20, R20 ;  /* 0x0000001400147213 */ /* 0x000fe40000000000 */
[----:B------:R-:W-:Y:S01]  /*c900*/  ISETP.GE.AND P0, PT, R37, R155, PT ;  /* 0x0000009b2500720c */ /* 0x000fe20003f06270 */
[C---:B------:R-:W-:Y:S01]  /*c910*/  FFMA.FTZ R39, -R156.reuse, R39, R41 ;  /* 0x000000279c277223 */ /* 0x040fe20000010129 */
[C---:B------:R-:W-:Y:S01]  /*c920*/  FFMA.FTZ R66, -R156.reuse, R66, R67 ;  /* 0x000000429c427223 */ /* 0x040fe20000010143 */
[----:B------:R-:W-:Y:S02]  /*c930*/  I2FP.F32.S32 R68, R49 ;  /* 0x0000003100447245 */ /* 0x000fe40000201400 */
[----:B------:R-:W-:Y:S02]  /*c940*/  FSEL R16, R5, -INF , !P4 ;  /* 0xff80000005107808 */ /* 0x000fe40006000000 */
[----:B------:R-:W-:Y:S01]  /*c950*/  FSEL R41, R39, -INF , P0 ;  /* 0xff80000027297808 */ /* 0x000fe20000000000 */
[----:B------:R-:W-:Y:S01]  /*c960*/  VIADD R5, R61, 0x20 ;  /* 0x000000203d057836 */ /* 0x000fe20000000000 */
[----:B------:R-:W-:Y:S01]  /*c970*/  I2FP.F32.S32 R39, R20 ;  /* 0x0000001400277245 */ /* 0x000fe20000201400 */
[----:B------:R-:W-:Y:S01]  /*c980*/  FFMA.FTZ R7, -R156, R68, R7 ;  /* 0x000000449c077223 */ /* 0x000fe20000010107 */
[----:B------:R-:W-:-:S02]  /*c990*/  ISETP.GE.AND P3, PT, R37, R154, PT ;  /* 0x0000009a2500720c */ /* 0x000fc40003f66270 */
[C---:B------:R-:W-:Y:S01]  /*c9a0*/  ISETP.GE.AND P2, PT, R37.reuse, R153, PT ;  /* 0x000000992500720c */ /* 0x040fe20003f46270 */
[----:B------:R-:W-:Y:S01]  /*c9b0*/  FFMA.FTZ R25, -R156, R39, R25 ;  /* 0x000000279c197223 */ /* 0x000fe20000010119 */
[----:B------:R-:W-:Y:S02]  /*c9c0*/  ISETP.GE.AND P4, PT, R37, R152, PT ;  /* 0x000000982500720c */ /* 0x000fe40003f86270 */
[----:B------:R-:W-:Y:S02]  /*c9d0*/  FSEL R66, R66, -INF , P1 ;  /* 0xff80000042427808 */ /* 0x000fe40000800000 */
[----:B------:R-:W-:Y:S02]  /*c9e0*/  IABS R37, R4 ;  /* 0x0000000400257213 */ /* 0x000fe40000000000 */
[----:B------:R-:W-:Y:S02]  /*c9f0*/  IABS R64, R64 ;  /* 0x0000004000407213 */ /* 0x000fe40000000000 */
[----:B------:R-:W-:-:S02]  /*ca00*/  ISETP.GE.AND P1, PT, R5, R155, PT ;  /* 0x0000009b0500720c */ /* 0x000fc40003f26270 */
[----:B------:R-:W-:Y:S02]  /*ca10*/  FSEL R4, R66, -INF , !P5 ;  /* 0xff80000042047808 */ /* 0x000fe40006800000 */
[----:B------:R-:W-:Y:S02]  /*ca20*/  FSEL R20, R41, -INF , !P3 ;  /* 0xff80000029147808 */ /* 0x000fe40005800000 */
[C---:B------:R-:W-:Y:S02]  /*ca30*/  ISETP.GE.AND P5, PT, R5.reuse, R154, PT ;  /* 0x0000009a0500720c */ /* 0x040fe40003fa6270 */
[C---:B------:R-:W-:Y:S02]  /*ca40*/  ISETP.GE.AND P0, PT, R5.reuse, R153, PT ;  /* 0x000000990500720c */ /* 0x040fe40003f06270 */
[----:B------:R-:W-:Y:S02]  /*ca50*/  I2FP.F32.S32 R66, R37 ;  /* 0x0000002500427245 */ /* 0x000fe40000201400 */
[----:B------:R-:W-:Y:S01]  /*ca60*/  ISETP.GE.AND P3, PT, R5, R152, PT ;  /* 0x000000980500720c */ /* 0x000fe20003f66270 */
[----:B------:R-:W-:Y:S01]  /*ca70*/  VIADD R5, R61, 0x21 ;  /* 0x000000213d057836 */ /* 0x000fe20000000000 */
[----:B------:R-:W-:-:S02]  /*ca80*/  I2FP.F32.S32 R64, R64 ;  /* 0x0000004000407245 */ /* 0x000fc40000201400 */
[----:B------:R-:W-:Y:S02]  /*ca90*/  FSEL R7, R7, -INF , P2 ;  /* 0xff80000007077808 */ /* 0x000fe40001000000 */
[----:B------:R-:W-:Y:S02]  /*caa0*/  FSEL R25, R25, -INF , P1 ;  /* 0xff80000019197808 */ /* 0x000fe40000800000 */
[----:B------:R-:W-:Y:S02]  /*cab0*/  IABS R37, R24 ;  /* 0x0000001800257213 */ /* 0x000fe40000000000 */
[----:B------:R-:W-:Y:S01]  /*cac0*/  IABS R63, R63 ;  /* 0x0000003f003f7213 */ /* 0x000fe20000000000 */
[C---:B------:R-:W-:Y:S01]  /*cad0*/  FFMA.FTZ R45, -R156.reuse, R66, R45 ;  /* 0x000000429c2d7223 */ /* 0x040fe2000001012d */
        /* <DEDUP_REMOVED lines=9> */
[----:B------:R-:W-:Y:S01]  /*cb70*/  I2FP.F32.S32 R63, R63 ;  /* 0x0000003f003f7245 */ /* 0x000fe20000201400 */
[----:B------:R-:W-:Y:S01]  /*cb80*/  FFMA.FTZ R27, -R156, R66, R27 ;  /* 0x000000429c1b7223 */ /* 0x000fe2000001011b */
[----:B------:R-:W-:-:S02]  /*cb90*/  FSEL R45, R45, -INF , P0 ;  /* 0xff8000002d2d7808 */ /* 0x000fc40000000000 */
[----:B------:R-:W-:Y:S01]  /*cba0*/  FSEL R43, R43, -INF , P2 ;  /* 0xff8000002b2b7808 */ /* 0x000fe20001000000 */
[----:B------:R-:W-:Y:S01]  /*cbb0*/  FFMA.FTZ R33, -R156, R63, R33 ;  /* 0x0000003f9c217223 */ /* 0x000fe20000010121 */
[----:B------:R-:W-:Y:S02]  /*cbc0*/  IABS R7, R34 ;  /* 0x0000002200077213 */ /* 0x000fe40000000000 */
[----:B------:R-:W-:Y:S02]  /*cbd0*/  ISETP.GE.AND P0, PT, R5, R155, PT ;  /* 0x0000009b0500720c */ /* 0x000fe40003f06270 */
[----:B------:R-:W-:Y:S02]  /*cbe0*/  IABS R62, R62 ;  /* 0x0000003e003e7213 */ /* 0x000fe40000000000 */
[----:B------:R-:W-:Y:S02]  /*cbf0*/  FSEL R34, R45, -INF , !P3 ;  /* 0xff8000002d227808 */ /* 0x000fe40005800000 */
[----:B------:R-:W-:-:S02]  /*cc00*/  FSEL R114, R43, -INF , !P4 ;  /* 0xff8000002b727808 */ /* 0x000fc40006000000 */
[C---:B------:R-:W-:Y:S02]  /*cc10*/  ISETP.GE.AND P3, PT, R5.reuse, R154, PT ;  /* 0x0000009a0500720c */ /* 0x040fe40003f66270 */
[C---:B------:R-:W-:Y:S02]  /*cc20*/  ISETP.GE.AND P2, PT, R5.reuse, R153, PT ;  /* 0x000000990500720c */ /* 0x040fe40003f46270 */
[----:B------:R-:W-:Y:S02]  /*cc30*/  I2FP.F32.S32 R64, R7 ;  /* 0x0000000700407245 */ /* 0x000fe40000201400 */
[----:B------:R-:W-:Y:S01]  /*cc40*/  ISETP.GE.AND P4, PT, R5, R152, PT ;  /* 0x000000980500720c */ /* 0x000fe20003f86270 */
[----:B------:R-:W-:Y:S01]  /*cc50*/  VIADD R5, R61, 0x29 ;  /* 0x000000293d057836 */ /* 0x000fe20000000000 */
[----:B------:R-:W-:Y:S02]  /*cc60*/  FSEL R27, R27, -INF , P1 ;  /* 0xff8000001b1b7808 */ /* 0x000fe40000800000 */
[----:B------:R-:W-:-:S02]  /*cc70*/  FSEL R33, R33, -INF , P0 ;  /* 0xff80000021217808 */ /* 0x000fc40000000000 */
[----:B------:R-:W-:Y:S02]  /*cc80*/  I2FP.F32.S32 R62, R62 ;  /* 0x0000003e003e7245 */ /* 0x000fe40000201400 */
[----:B------:R-:W-:Y:S02]  /*cc90*/  IABS R7, R32 ;  /* 0x0000002000077213 */ /* 0x000fe40000000000 */
[----:B------:R-:W-:Y:S01]  /*cca0*/  IABS R56, R56 ;  /* 0x0000003800387213 */ /* 0x000fe20000000000 */
[C---:B------:R-:W-:Y:S01]  /*ccb0*/  FFMA.FTZ R47, -R156.reuse, R64, R47 ;  /* 0x000000409c2f7223 */ /* 0x040fe2000001012f */
[----:B------:R-:W-:Y:S01]  /*ccc0*/  FSEL R32, R27, -INF , !P5 ;  /* 0xff8000001b207808 */ /* 0x000fe20006800000 */
[----:B------:R-:W-:Y:S01]  /*ccd0*/  FFMA.FTZ R17, -R156, R62, R17 ;  /* 0x0000003e9c117223 */ /* 0x000fe20000010111 */
[----:B------:R-:W-:Y:S02]  /*cce0*/  FSEL R116, R33, -INF , !P3 ;  /* 0xff80000021747808 */ /* 0x000fe40005800000 */
[----:B------:R-:W-:-:S02]  /*ccf0*/  ISETP.GE.AND P1, PT, R5, R155, PT ;  /* 0x0000009b0500720c */ /* 0x000fc40003f26270 */
[C---:B------:R-:W-:Y:S02]  /*cd00*/  ISETP.GE.AND P5, PT, R5.reuse, R154, PT ;  /* 0x0000009a0500720c */ /* 0x040fe40003fa6270 */
[C---:B------:R-:W-:Y:S02]  /*cd10*/  ISETP.GE.AND P0, PT, R5.reuse, R153, PT ;  /* 0x000000990500720c */ /* 0x040fe40003f06270 */
[----:B------:R-:W-:Y:S02]  /*cd20*/  I2FP.F32.S32 R64, R7 ;  /* 0x0000000700407245 */ /* 0x000fe40000201400 */
[----:B------:R-:W-:Y:S01]  /*cd30*/  ISETP.GE.AND P3, PT, R5, R152, PT ;  /* 0x000000980500720c */ /* 0x000fe20003f66270 */
[----:B------:R-:W-:Y:S01]  /*cd40*/  VIADD R5, R61, 0x30 ;  /* 0x000000303d057836 */ /* 0x000fe20000000000 */
[----:B------:R-:W-:Y:S02]  /*cd50*/  I2FP.F32.S32 R56, R56 ;  /* 0x0000003800387245 */ /* 0x000fe40000201400 */
        /* <DEDUP_REMOVED lines=12> */
[----:B------:R-:W-:Y:S02]  /*ce20*/  FSEL R56, R56, -INF , P1 ;  /* 0xff80000038387808 */ /* 0x000fe40000800000 */
[----:B------:R-:W-:Y:S02]  /*ce30*/  ISETP.GE.AND P0, PT, R5, R152, PT ;  /* 0x000000980500720c */ /* 0x000fe40003f06270 */
[----:B------:R-:W-:-:S02]  /*ce40*/  IABS R58, R58 ;  /* 0x0000003a003a7213 */ /* 0x000fc40000000000 */
[----:B------:R-:W-:Y:S01]  /*ce50*/  ISETP.GE.AND P1, PT, R25, R153, PT ;  /* 0x000000991900720c */ /* 0x000fe20003f26270 */
[----:B------:R-:W-:Y:S01]  /*ce60*/  FFMA.FTZ R52, -R156, R52, R77 ;  /* 0x000000349c347223 */ /* 0x000fe2000001014d */
[----:B------:R-:W-:Y:S02]  /*ce70*/  FSEL R110, R35, -INF , !P3 ;  /* 0xff800000236e7808 */ /* 0x000fe40005800000 */
[----:B------:R-:W-:Y:S02]  /*ce80*/  I2FP.F32.S32 R58, R58 ;  /* 0x0000003a003a7245 */ /* 0x000fe40000201400 */
[----:B------:R-:W-:Y:S02]  /*ce90*/  ISETP.GE.AND P3, PT, R25, R152, PT ;  /* 0x000000981900720c */ /* 0x000fe40003f66270 */
[----:B------:R-:W-:Y:S02]  /*cea0*/  FSEL R158, R56, -INF , !P0 ;  /* 0xff800000389e7808 */ /* 0x000fe40004000000 */
[----:B------:R-:W-:-:S02]  /*ceb0*/  FSEL R54, R54, -INF , P1 ;  /* 0xff80000036367808 */ /* 0x000fc40000800000 */
[----:B------:R-:W-:Y:S01]  /*cec0*/  ISETP.GE.AND P0, PT, R17, R153, PT ;  /* 0x000000991100720c */ /* 0x000fe20003f06270 */
[C---:B------:R-:W-:Y:S01]  /*ced0*/  FFMA.FTZ R29, -R156.reuse, R53, R29 ;  /* 0x000000359c1d7223 */ /* 0x040fe2000001011d */
[----:B------:R-:W-:Y:S01]  /*cee0*/  FSEL R47, R47, -INF , P2 ;  /* 0xff8000002f2f7808 */ /* 0x000fe20001000000 */
[----:B------:R-:W-:Y:S01]  /*cef0*/  FFMA.FTZ R57, -R156, R58, R57 ;  /* 0x0000003a9c397223 */ /* 0x000fe20000010139 */
[----:B------:R-:W-:Y:S02]  /*cf00*/  FSEL R132, R54, -INF , !P3 ;  /* 0xff80000036847808 */ /* 0x000fe40005800000 */
[----:B------:R-:W-:Y:S02]  /*cf10*/  FSEL R52, R52, -INF , P0 ;  /* 0xff80000034347808 */ /* 0x000fe40000000000 */
[----:B------:R-:W-:Y:S02]  /*cf20*/  ISETP.GE.AND P3, PT, R61, R155, PT ;  /* 0x0000009b3d00720c */ /* 0x000fe40003f66270 */
[----:B------:R-:W-:-:S02]  /*cf30*/  IABS R50, R50 ;  /* 0x0000003200327213 */ /* 0x000fc40000000000 */
[----:B------:R-:W-:Y:S02]  /*cf40*/  ISETP.GE.AND P1, PT, R17, R152, PT ;  /* 0x000000981100720c */ /* 0x000fe40003f26270 */
[----:B------:R-:W-:Y:S02]  /*cf50*/  ISETP.GE.AND P0, PT, R61, R153, PT ;  /* 0x000000993d00720c */ /* 0x000fe40003f06270 */
[----:B------:R-:W-:Y:S02]  /*cf60*/  FSEL R164, R47, -INF , !P4 ;  /* 0xff8000002fa47808 */ /* 0x000fe40006000000 */
[C---:B------:R-:W-:Y:S02]  /*cf70*/  ISETP.GE.AND P2, PT, R5.reuse, R155, PT ;  /* 0x0000009b0500720c */ /* 0x040fe40003f46270 */
[----:B------:R-:W-:Y:S02]  /*cf80*/  ISETP.GE.AND P4, PT, R5, R154, PT ;  /* 0x0000009a0500720c */ /* 0x000fe40003f86270 */
[----:B------:R-:W-:-:S02]  /*cf90*/  FSEL R5, R29, -INF , P3 ;  /* 0xff8000001d057808 */ /* 0x000fc40001800000 */
[----:B------:R-:W-:Y:S02]  /*cfa0*/  I2FP.F32.S32 R50, R50 ;  /* 0x0000003200327245 */ /* 0x000fe40000201400 */
[----:B------:R-:W-:Y:S02]  /*cfb0*/  FSEL R130, R52, -INF , !P1 ;  /* 0xff80000034827808 */ /* 0x000fe40004800000 */
[----:B------:R-:W-:Y:S02]  /*cfc0*/  ISETP.GE.AND P3, PT, R61, R152, PT ;  /* 0x000000983d00720c */ /* 0x000fe40003f66270 */
[----:B------:R-:W-:Y:S02]  /*cfd0*/  FSEL R7, R57, -INF , P0 ;  /* 0xff80000039077808 */ /* 0x000fe40000000000 */
[C---:B------:R-:W-:Y:S01]  /*cfe0*/  ISETP.GE.AND P1, PT, R61.reuse, R154, PT ;  /* 0x0000009a3d00720c */ /* 0x040fe20003f26270 */
[----:B------:R-:W-:Y:S01]  /*cff0*/  VIADD R61, R61, 0x39 ;  /* 0x000000393d3d7836 */ /* 0x000fe20000000000 */
[----:B------:R-:W-:Y:S01]  /*d000*/  FSEL R7, R7, -INF , !P3 ;  /* 0xff80000007077808 */ /* 0x000fe20005800000 */
[----:B------:R-:W-:Y:S01]  /*d010*/  FFMA.FTZ R3, -R156, R50, R3 ;  /* 0x000000329c037223 */ /* 0x000fe20000010103 */
[----:B------:R-:W-:-:S02]  /*d020*/  FSEL R5, R5, -INF , !P1 ;  /* 0xff80000005057808 */ /* 0x000fc40004800000 */
[----:B------:R-:W-:Y:S02]  /*d030*/  FSEL R50, R31, -INF , !P6 ;  /* 0xff8000001f327808 */ /* 0x000fe40007000000 */
[----:B------:R-:W-:Y:S02]  /*d040*/  ISETP.GE.AND P0, PT, R25, R155, PT ;  /* 0x0000009b1900720c */ /* 0x000fe40003f06270 */
[----:B------:R-:W-:Y:S02]  /*d050*/  ISETP.GE.AND P1, PT, R61, R153, PT ;  /* 0x000000993d00720c */ /* 0x000fe40003f26270 */
[----:B------:R-:W-:Y:S02]  /*d060*/  ISETP.GE.AND P6, PT, R25, R154, PT ;  /* 0x0000009a1900720c */ /* 0x000fe40003fc6270 */
[----:B------:R-:W-:Y:S02]  /*d070*/  FMNMX3.FTZ R25, R7, R36, R38, !PT ;  /* 0x0000002407197276 */ /* 0x000fe40007810026 */
[----:B------:R-:W-:-:S02]  /*d080*/  FSEL R122, R3, -INF , P1 ;  /* 0xff800000037a7808 */ /* 0x000fc40000800000 */
[----:B------:R-:W-:-:S04]  /*d090*/  FMNMX3.FTZ R3, R25, R40, R26, !PT ;  /* 0x0000002819037276 */ /* 0x000fc8000781001a */
[----:B------:R-:W-:-:S04]  /*d0a0*/  FMNMX3.FTZ R3, R3, R6, R4, !PT ;  /* 0x0000000603037276 */ /* 0x000fc80007810004 */
[----:B------:R-:W-:-:S04]  /*d0b0*/  FMNMX3.FTZ R3, R3, R24, R34, !PT ;  /* 0x0000001803037276 */ /* 0x000fc80007810022 */
[----:B------:R-:W-:Y:S02]  /*d0c0*/  FMNMX3.FTZ R3, R3, R32, R164, !PT ;  /* 0x0000002003037276 */ /* 0x000fe400078100a4 */
[----:B------:R-:W-:Y:S02]  /*d0d0*/  ISETP.GE.AND P1, PT, R61, R152, PT ;  /* 0x000000983d00720c */ /* 0x000fe40003f26270 */
[----:B------:R-:W-:Y:S02]  /*d0e0*/  FMNMX3.FTZ R3, R3, R110, R158, !PT ;  /* 0x0000006e03037276 */ /* 0x000fe4000781009e */
[----:B------:R-:W-:Y:S02]  /*d0f0*/  IABS R48, R48 ;  /* 0x0000003000307213 */ /* 0x000fe40000000000 */
[----:B------:R-:W-:Y:S02]  /*d100*/  FSEL R122, R122, -INF , !P1 ;  /* 0xff8000007a7a7808 */ /* 0x000fe40004800000 */
[----:B------:R-:W-:-:S02]  /*d110*/  ISETP.GE.AND P3, PT, R17, R155, PT ;  /* 0x0000009b1100720c */ /* 0x000fc40003f66270 */
[----:B------:R-:W-:Y:S02]  /*d120*/  ISETP.GE.AND P1, PT, R17, R154, PT ;  /* 0x0000009a1100720c */ /* 0x000fe40003f26270 */
[----:B------:R-:W-:Y:S02]  /*d130*/  FMNMX3.FTZ R3, R3, R132, R130, !PT ;  /* 0x0000008403037276 */ /* 0x000fe40007810082 */
[----:B------:R-:W-:Y:S02]  /*d140*/  FMNMX3.FTZ R17, R5, R30, R50, !PT ;  /* 0x0000001e05117276 */ /* 0x000fe40007810032 */
[----:B------:R-:W-:Y:S02]  /*d150*/  IABS R46, R46 ;  /* 0x0000002e002e7213 */ /* 0x000fe40000000000 */
[----:B------:R-:W-:Y:S02]  /*d160*/  IABS R44, R44 ;  /* 0x0000002c002c7213 */ /* 0x000fe40000000000 */
[----:B------:R-:W-:-:S02]  /*d170*/  I2FP.F32.S32 R48, R48 ;  /* 0x0000003000307245 */ /* 0x000fc40000201400 */
[----:B------:R-:W-:Y:S02]  /*d180*/  IABS R42, R42 ;  /* 0x0000002a002a7213 */ /* 0x000fe40000000000 */
[----:B------:R-:W-:Y:S02]  /*d190*/  FMNMX.FTZ R3, R122, R3, !PT ;  /* 0x000000037a037209 */ /* 0x000fe40007810000 */
[----:B------:R-:W-:Y:S01]  /*d1a0*/  FMNMX3.FTZ R17, R17, R28, R22, !PT ;  /* 0x0000001c11117276 */ /* 0x000fe20007810016 */
[----:B------:R-:W-:Y:S01]  /*d1b0*/  FFMA.FTZ R19, -R156, R48, R19 ;  /* 0x000000309c137223 */ /* 0x000fe20000010113 */
[----:B------:R-:W-:Y:S02]  /*d1c0*/  I2FP.F32.S32 R46, R46 ;  /* 0x0000002e002e7245 */ /* 0x000fe40000201400 */
[----:B------:R-:W-:Y:S02]  /*d1d0*/  I2FP.F32.S32 R44, R44 ;  /* 0x0000002c002c7245 */ /* 0x000fe40000201400 */
[----:B------:R-:W-:-:S02]  /*d1e0*/  I2FP.F32.S32 R25, R42 ;  /* 0x0000002a00197245 */ /* 0x000fc40000201400 */
[----:B------:R-:W-:Y:S01]  /*d1f0*/  FMNMX3.FTZ R17, R17, R18, R16, !PT ;  /* 0x0000001211117276 */ /* 0x000fe20007810010 */
[----:B------:R-:W1:Y:S01]  /*d200*/  SHFL.BFLY PT, R42, R3, 0x2, 0x1f ;  /* 0x0c401f00032a7f89 */ /* 0x000e6200000e0000 */
[C---:B------:R-:W-:Y:S01]  /*d210*/  FFMA.FTZ R21, -R156.reuse, R46, R21 ;  /* 0x0000002e9c157223 */ /* 0x040fe20000010115 */
[C---:B------:R-:W-:Y:S01]  /*d220*/  FFMA.FTZ R23, -R156.reuse, R44, R23 ;  /* 0x0000002c9c177223 */ /* 0x040fe20000010117 */
[----:B------:R-:W-:Y:S02]  /*d230*/  FSEL R19, R19, -INF , P2 ;  /* 0xff80000013137808 */ /* 0x000fe40001000000 */
[----:B------:R-:W-:Y:S01]  /*d240*/  FMNMX3.FTZ R17, R17, R20, R162, !PT ;  /* 0x0000001411117276 */ /* 0x000fe200078100a2 */
[----:B------:R-:W-:Y:S01]  /*d250*/  FFMA.FTZ R25, -R156, R25, R69 ;  /* 0x000000199c197223 */ /* 0x000fe20000010145 */
        /* <DEDUP_REMOVED lines=23> */
[----:B------:R-:W-:Y:S01]  /*d3d0*/  FFMA.FTZ R103, R7, R112, -R121 ;  /* 0x0000007007677223 */ /* 0x000fe20000010879 */
[----:B------:R-:W-:-:S05]  /*d3e0*/  LOP3.LUT R7, R2, 0x120, R14, 0xf8, !PT ;  /* 0x0000012002077812 */ /* 0x000fca00078ef80e */
[----:B------:R-:W-:Y:S01]  /*d3f0*/  IMAD R2, R7, 0x2, R60 ;  /* 0x0000000207027824 */ /* 0x000fe200078e023c */
[----:B-1----:R-:W-:-:S03]  /*d400*/  FMNMX.FTZ R86, R17, R86, !PT ;  /* 0x0000005611567209 */ /* 0x002fc60007810000 */
[----:B------:R-:W-:Y:S01]  /*d410*/  IMAD.IADD R106, R15, 0x1, R2 ;  /* 0x000000010f6a7824 */ /* 0x000fe200078e0202 */
[----:B------:R-:W-:Y:S01]  /*d420*/  LDSM.16.MT88.4 R60, [R2+0x7000] ;  /* 0x00700000023c783b */ /* 0x000fe20000004200 */
[----:B------:R-:W-:Y:S01]  /*d430*/  FSETP.NEU.FTZ.AND P0, PT, R86, -INF , PT ;  /* 0xff8000005600780b */ /* 0x000fe20003f1d000 */
[----:B------:R-:W-:Y:S02]  /*d440*/  FMUL.FTZ R117, R112, R86 ;  /* 0x0000005670757220 */ /* 0x000fe40000410000 */
[----:B------:R-:W1:Y:S03]  /*d450*/  LDSM.16.MT88.4 R68, [R106+0x6000] ;  /* 0x006000006a44783b */ /* 0x000e660000004200 */
[----:B------:R-:W-:Y:S01]  /*d460*/  FSEL R117, R117, RZ, P0 ;  /* 0x000000ff75757208 */ /* 0x000fe20000000000 */
[-CC-:B------:R-:W-:Y:S01]  /*d470*/  FFMA.FTZ R102, R36, R112.reuse, -R121.reuse ;  /* 0x0000007024667223 */ /* 0x180fe20000010879 */
[-CC-:B------:R-:W-:Y:S01]  /*d480*/  FFMA.FTZ R97, R38, R112.reuse, -R121.reuse ;  /* 0x0000007026617223 */ /* 0x180fe20000010879 */
[-C--:B------:R-:W-:Y:S01]  /*d490*/  FFMA.FTZ R96, R40, R112.reuse, -R121 ;  /* 0x0000007028607223 */ /* 0x080fe20000010879 */
[----:B------:R-:W2:Y:S01]  /*d4a0*/  LDSM.16.MT88.4 R76, [R2+0x6000] ;  /* 0x00600000024c783b */ /* 0x000ea20000004200 */
[-CC-:B------:R-:W-:Y:S01]  /*d4b0*/  FFMA.FTZ R105, R5, R112.reuse, -R117.reuse ;  /* 0x0000007005697223 */ /* 0x180fe20000010875 */
[-CC-:B------:R-:W-:Y:S01]  /*d4c0*/  FFMA.FTZ R104, R30, R112.reuse, -R117.reuse ;  /* 0x000000701e687223 */ /* 0x180fe20000010875 */
[-CC-:B------:R-:W-:Y:S01]  /*d4d0*/  FFMA.FTZ R101, R50, R112.reuse, -R117.reuse ;  /* 0x0000007032657223 */ /* 0x180fe20000010875 */
[-C--:B------:R-:W-:Y:S01]  /*d4e0*/  FFMA.FTZ R100, R28, R112.reuse, -R117 ;  /* 0x000000701c647223 */ /* 0x080fe20000010875 */
[----:B------:R-:W3:Y:S01]  /*d4f0*/  LDSM.16.MT88.4 R52, [R106+0x7000] ;  /* 0x007000006a34783b */ /* 0x000ee20000004200 */
[-CC-:B------:R-:W-:Y:S01]  /*d500*/  FFMA.FTZ R92, R6, R112.reuse, -R121.reuse ;  /* 0x00000070065c7223 */ /* 0x180fe20000010879 */
[----:B------:R-:W-:-:S02]  /*d510*/  FFMA.FTZ R15, R4, R112, -R121 ;  /* 0x00000070040f7223 */ /* 0x000fc40000010879 */
        /* <DEDUP_REMOVED lines=14> */
[----:B------:R-:W5:Y:S05]  /*d600*/  LDSM.16.MT88.4 R28, [R2+0x6400] ;  /* 0x00640000021c783b */ /* 0x000f6a0000004200 */
        /* <DEDUP_REMOVED lines=32> */
[----:B---3--:R-:W-:Y:S01]  /*d810*/  F2FP.BF16.F32.PACK_AB R6, R99, R94 ;  /* 0x0000005e6306723e */ /* 0x008fe200000010ff */
[-CC-:B------:R-:W-:Y:S01]  /*d820*/  FFMA.FTZ R107, R34, R112.reuse, -R121.reuse ;  /* 0x00000070226b7223 */ /* 0x180fe20000010879 */
[-CC-:B------:R-:W-:Y:S02]  /*d830*/  FFMA.FTZ R108, R32, R112.reuse, -R121.reuse ;  /* 0x00000070206c7223 */ /* 0x180fe40000010879 */
[----:B------:R-:W1:Y:S03]  /*d840*/  LDSM.16.MT88.4 R32, [R2+0x8400] ;  /* 0x008400000220783b */ /* 0x000e660000004200 */
[C---:B------:R-:W-:Y:S08]  /*d850*/  HMMA.16816.F32.BF16 R72, R4.reuse, R16, R72 ;  /* 0x000000100448723c */ /* 0x040ff00000041848 */
[C---:B------:R-:W-:Y:S01]  /*d860*/  HMMA.16816.F32.BF16 R68, R4.reuse, R18, R68 ;  /* 0x000000120444723c */ /* 0x040fe20000041844 */
[----:B------:R-:W2:Y:S07]  /*d870*/  LDSM.16.MT88.4 R16, [R106+0x8400] ;  /* 0x008400006a10783b */ /* 0x000eae0000004200 */
[C---:B------:R-:W-:Y:S08]  /*d880*/  HMMA.16816.F32.BF16 R64, R4.reuse, R24, R64 ;  /* 0x000000180440723c */ /* 0x040ff00000041840 */
[----:B------:R-:W-:Y:S01]  /*d890*/  HMMA.16816.F32.BF16 R60, R4, R26, R60 ;  /* 0x0000001a043c723c */ /* 0x000fe2000004183c */
[----:B------:R-:W3:Y:S02]  /*d8a0*/  LDSM.16.MT88.4 R24, [R2+0x6800] ;  /* 0x006800000218783b */ /* 0x000ee40000004200 */
[-CC-:B------:R-:W-:Y:S01]  /*d8b0*/  FFMA.FTZ R109, R164, R112.reuse, -R121.reuse ;  /* 0x00000070a46d7223 */ /* 0x180fe20000010879 */
[-C--:B------:R-:W-:Y:S01]  /*d8c0*/  FFMA.FTZ R110, R110, R112.reuse, -R121 ;  /* 0x000000706e6e7223 */ /* 0x080fe20000010879 */
[-CC-:B------:R-:W-:Y:S01]  /*d8d0*/  FFMA.FTZ R111, R162, R112.reuse, -R117.reuse ;  /* 0x00000070a26f7223 */ /* 0x180fe20000010875 */
[----:B------:R-:W-:-:S02]  /*d8e0*/  FFMA.FTZ R114, R114, R112, -R117 ;  /* 0x0000007072727223 */ /* 0x000fc40000010875 */
[----:B------:R-:W-:Y:S03]  /*d8f0*/  HMMA.16816.F32.BF16 R56, R4, R20, R56 ;  /* 0x000000140438723c */ /* 0x000fe60000041838 */
[-CC-:B------:R-:W-:Y:S01]  /*d900*/  FFMA.FTZ R116, R116, R112.reuse, -R117.reuse ;  /* 0x0000007074747223 */ /* 0x180fe20000010875 */
[----:B------:R-:W-:-:S04]  /*d910*/  FFMA.FTZ R119, R160, R112, -R117 ;  /* 0x00000070a0777223 */ /* 0x000fc80000010875 */
[C---:B------:R-:W-:Y:S01]  /*d920*/  HMMA.16816.F32.BF16 R52, R4.reuse, R22, R52 ;  /* 0x000000160434723c */ /* 0x040fe20000041834 */
[----:B------:R-:W4:Y:S01]  /*d930*/  LDSM.16.MT88.4 R20, [R2+0x7800] ;  /* 0x007800000214783b */ /* 0x000f220000004200 */
[----:B------:R-:W-:Y:S08]  /*d940*/  MUFU.EX2 R107, R107 ;  /* 0x0000006b006b7308 */ /* 0x000ff00000000800 */
[----:B------:R-:W5:Y:S01]  /*d950*/  MUFU.EX2 R108, R108 ;  /* 0x0000006c006c7308 */ /* 0x000f620000000800 */
[C---:B------:R-:W-:Y:S07]  /*d960*/  HMMA.16816.F32.BF16 R80, R4.reuse, R28, R80 ;  /* 0x0000001c0450723c */ /* 0x040fee0000041850 */
[----:B------:R-:W-:Y:S01]  /*d970*/  MUFU.EX2 R109, R109 ;  /* 0x0000006d006d7308 */ /* 0x000fe20000000800 */
[C---:B------:R-:W-:Y:S01]  /*d980*/  HMMA.16816.F32.BF16 R76, R4.reuse, R30, R76 ;  /* 0x0000001e044c723c */ /* 0x040fe2000004184c */
[----:B------:R-:W-:Y:S06]  /*d990*/  LDSM.16.MT88.4 R28, [R106+0x6800] ;  /* 0x006800006a1c783b */ /* 0x000fec0000004200 */
[----:B------:R-:W3:Y:S08]  /*d9a0*/  MUFU.EX2 R110, R110 ;  /* 0x0000006e006e7308 */ /* 0x000ef00000000800 */
[----:B------:R-:W-:Y:S08]  /*d9b0*/  MUFU.EX2 R111, R111 ;  /* 0x0000006f006f7308 */ /* 0x000ff00000000800 */
[----:B------:R-:W4:Y:S08]  /*d9c0*/  MUFU.EX2 R114, R114 ;  /* 0x0000007200727308 */ /* 0x000f300000000800 */
[----:B------:R-:W-:Y:S08]  /*d9d0*/  MUFU.EX2 R116, R116 ;  /* 0x0000007400747308 */ /* 0x000ff00000000800 */
[----:B------:R-:W4:Y:S01]  /*d9e0*/  MUFU.EX2 R119, R119 ;  /* 0x0000007700777308 */ /* 0x000f220000000800 */
[C---:B-1----:R-:W-:Y:S08]  /*d9f0*/  HMMA.16816.F32.BF16 R36, R4.reuse, R32, R36 ;  /* 0x000000200424723c */ /* 0x042ff00000041824 */
[----:B------:R-:W-:Y:S03]  /*da00*/  HMMA.16816.F32.BF16 R40, R4, R34, R40 ;  /* 0x000000220428723c */ /* 0x000fe60000041828 */
[-CC-:B------:R-:W-:Y:S01]  /*da10*/  FFMA.FTZ R123, R158, R112.reuse, -R121.reuse ;  /* 0x000000709e7b7223 */ /* 0x180fe20000010879 */
[-CC-:B------:R-:W-:Y:S01]  /*da20*/  FFMA.FTZ R132, R132, R112.reuse, -R121.reuse ;  /* 0x0000007084847223 */ /* 0x180fe20000010879 */
[-CC-:B------:R-:W-:Y:S01]  /*da30*/  FFMA.FTZ R127, R130, R112.reuse, -R121.reuse ;  /* 0x00000070827f7223 */ /* 0x180fe20000010879 */
[----:B------:R-:W-:-:S02]  /*da40*/  FFMA.FTZ R122, R122, R112, -R121 ;  /* 0x000000707a7a7223 */ /* 0x000fc40000010879 */
[C---:B--2---:R-:W-:Y:S08]  /*da50*/  HMMA.16816.F32.BF16 R44, R4.reuse, R16, R44 ;  /* 0x00000010042c723c */ /* 0x044ff0000004182c */
[----:B------:R-:W-:Y:S03]  /*da60*/  HMMA.16816.F32.BF16 R48, R4, R18, R48 ;  /* 0x000000120430723c */ /* 0x000fe60000041830 */
[----:B-----5:R-:W-:Y:S01]  /*da70*/  F2FP.BF16.F32.PACK_AB R5, R108, R107 ;  /* 0x0000006b6c05723e */ /* 0x020fe200000010ff */
[----:B------:R-:W1:Y:S01]  /*da80*/  LDSM.16.MT88.4 R16, [R106+0x7800] ;  /* 0x007800006a10783b */ /* 0x000e620000004200 */
[----:B---3--:R-:W-:-:S02]  /*da90*/  F2FP.BF16.F32.PACK_AB R7, R110, R109 ;  /* 0x0000006d6e07723e */ /* 0x008fc400000010ff */
[----:B----4-:R-:W-:Y:S01]  /*daa0*/  F2FP.BF16.F32.PACK_AB R4, R114, R111 ;  /* 0x0000006f7204723e */ /* 0x010fe200000010ff */
[--C-:B------:R-:W-:Y:S01]  /*dab0*/  FFMA.FTZ R120, R120, R112, -R117.reuse ;  /* 0x0000007078787223 */ /* 0x100fe20000010875 */
[----:B------:R-:W-:Y:S01]  /*dac0*/  F2FP.BF16.F32.PACK_AB R6, R119, R116 ;  /* 0x000000747706723e */ /* 0x000fe200000010ff */
[-CC-:B------:R-:W-:Y:S01]  /*dad0*/  FFMA.FTZ R115, R115, R112.reuse, -R117.reuse ;  /* 0x0000007073737223 */ /* 0x180fe20000010875 */
[----:B------:R-:W-:Y:S01]  /*dae0*/  FADD.FTZ R102, R103, R102 ;  /* 0x0000006667667221 */ /* 0x000fe20000010000 */
[----:B------:R-:W-:Y:S01]  /*daf0*/  FADD.FTZ R104, R105, R104 ;  /* 0x0000006869687221 */ /* 0x000fe20000010000 */
[----:B------:R-:W-:Y:S03]  /*db00*/  LDSM.16.MT88.4 R32, [R2+0x6c00] ;  /* 0x006c00000220783b */ /* 0x000fe60000004200 */
        /* <DEDUP_REMOVED lines=8> */
[----:B------:R-:W-:Y:S07]  /*db90*/  LDSM.16.MT88.4 R16, [R2+0x7c00] ;  /* 0x007c00000210783b */ /* 0x000fee0000004200 */
[C---:B--2---:R-:W-:Y:S08]  /*dba0*/  HMMA.16816.F32.BF16 R36, R4.reuse, R24, R36 ;  /* 0x000000180424723c */ /* 0x044ff00000041824 */
[----:B------:R-:W-:Y:S01]  /*dbb0*/  HMMA.16816.F32.BF16 R40, R4, R26, R40 ;  /* 0x0000001a0428723c */ /* 0x000fe20000041828 */
[----:B------:R-:W1:Y:S02]  /*dbc0*/  LDSM.16.MT88.4 R24, [R106+0x7c00] ;  /* 0x007c00006a18783b */ /* 0x000e640000004200 */
[-CC-:B------:R-:W-:Y:S01]  /*dbd0*/  FFMA.FTZ R121, R118, R112.reuse, -R117.reuse ;  /* 0x0000007076797223 */ /* 0x180fe20000010875 */
[----:B------:R-:W-:-:S04]  /*dbe0*/  FFMA.FTZ R112, R113, R112, -R117 ;  /* 0x0000007071707223 */ /* 0x000fc80000010875 */
[C---:B---3--:R-:W-:Y:S08]  /*dbf0*/  HMMA.16816.F32.BF16 R44, R4.reuse, R20, R44 ;  /* 0x00000014042c723c */ /* 0x048ff0000004182c */
[C---:B------:R-:W-:Y:S01]  /*dc00*/  HMMA.16816.F32.BF16 R48, R4.reuse, R22, R48 ;  /* 0x000000160430723c */ /* 0x040fe20000041830 */
[----:B------:R-:W2:Y:S01]  /*dc10*/  LDSM.16.MT88.4 R20, [R2+0x8c00] ;  /* 0x008c00000214783b */ /* 0x000ea20000004200 */
        /* <DEDUP_REMOVED lines=8> */
[----:B------:R-:W-:Y:S03]  /*dca0*/  HMMA.16816.F32.BF16 R72, R4, R28, R72 ;  /* 0x0000001c0448723c */ /* 0x000fe60000041848 */
[----:B------:R-:W-:Y:S01]  /*dcb0*/  FADD.FTZ R97, R97, R102 ;  /* 0x0000006661617221 */ /* 0x000fe20000010000 */
[----:B------:R-:W-:-:S04]  /*dcc0*/  FADD.FTZ R101, R101, R104 ;  /* 0x0000006865657221 */ /* 0x000fc80000010000 */
[----:B------:R-:W-:Y:S03]  /*dcd0*/  HMMA.16816.F32.BF16 R68, R4, R30, R68 ;  /* 0x0000001e0444723c */ /* 0x000fe60000041844 */
[----:B---3--:R-:W-:Y:S01]  /*dce0*/  F2FP.BF16.F32.PACK_AB R5, R132, R123 ;  /* 0x0000007b8405723e */ /* 0x008fe200000010ff */
[----:B------:R-:W-:Y:S01]  /*dcf0*/  FADD.FTZ R96, R96, R97 ;  /* 0x0000006160607221 */ /* 0x000fe20000010000 */
[----:B----4-:R-:W-:Y:S01]  /*dd00*/  F2FP.BF16.F32.PACK_AB R7, R122, R127 ;  /* 0x0000007f7a07723e */ /* 0x010fe200000010ff */
[----:B------:R-:W-:Y:S01]  /*dd10*/  FADD.FTZ R100, R100, R101 ;  /* 0x0000006564647221 */ /* 0x000fe20000010000 */
[----:B-----5:R-:W-:Y:S02]  /*dd20*/  F2FP.BF16.F32.PACK_AB R4, R121, R120 ;  /* 0x000000787904723e */ /* 0x020fe400000010ff */
[----:B-1----:R-:W-:Y:S01]  /*dd30*/  F2FP.BF16.F32.PACK_AB R6, R112, R115 ;  /* 0x000000737006723e */ /* 0x002fe200000010ff */
[----:B------:R-:W-:Y:S01]  /*dd40*/  FADD.FTZ R93, R93, R96 ;  /* 0x000000605d5d7221 */ /* 0x000fe20000010000 */
[----:B------:R-:W1:Y:S05]  /*dd50*/  LDSM.16.MT88.4 R28, [R106+0x6c00] ;  /* 0x006c00006a1c783b */ /* 0x000e6a0000004200 */
[----:B------:R-:W-:Y:S03]  /*dd60*/  HMMA.16816.F32.BF16 R56, R4, R24, R56 ;  /* 0x000000180438723c */ /* 0x000fe60000041838 */
[----:B------:R-:W-:Y:S01]  /*dd70*/  FADD.FTZ R25, R95, R100 ;  /* 0x000000645f197221 */ /* 0x000fe20000010000 */
[----:B------:R-:W-:-:S04]  /*dd80*/  FADD.FTZ R92, R92, R93 ;  /* 0x0000005d5c5c7221 */ /* 0x000fc80000010000 */
[----:B------:R-:W-:Y:S03]  /*dd90*/  HMMA.16816.F32.BF16 R64, R4, R16, R64 ;  /* 0x000000100440723c */ /* 0x000fe60000041840 */
[----:B------:R-:W-:-:S05]  /*dda0*/  FADD.FTZ R25, R98, R25 ;  /* 0x0000001962197221 */ /* 0x000fca0000010000 */
[----:B------:R-:W-:Y:S01]  /*ddb0*/  HMMA.16816.F32.BF16 R60, R4, R18, R60 ;  /* 0x00000012043c723c */ /* 0x000fe2000004183c */
[----:B------:R-:W3:Y:S02]  /*ddc0*/  LDSM.16.MT88.4 R16, [R106+0x8c00] ;  /* 0x008c00006a10783b */ /* 0x000ee40000004200 */
        /* <DEDUP_REMOVED lines=25> */
[C---:B-1----:R-:W-:Y:S08]  /*df60*/  HMMA.16816.F32.BF16 R72, R4.reuse, R28, R72 ;  /* 0x0000001c0448723c */ /* 0x042ff00000041848 */
[C---:B------:R-:W-:Y:S08]  /*df70*/  HMMA.16816.F32.BF16 R68, R4.reuse, R30, R68 ;  /* 0x0000001e0444723c */ /* 0x040ff00000041844 */
[C---:B------:R-:W-:Y:S08]  /*df80*/  HMMA.16816.F32.BF16 R52, R4.reuse, R26, R52 ;  /* 0x0000001a0434723c */ /* 0x040ff00000041834 */
        /* <DEDUP_REMOVED lines=74> */
.L_x_11547:
        /* <DEDUP_REMOVED lines=8> */
.L_x_11548:
[----:B------:R-:W-:Y:S05]  /*e4b0*/  BSYNC.RECONVERGENT B0 ;  /* 0x0000000000007941 */ /* 0x000fea0003800200 */
.L_x_11546:
        /* <DEDUP_REMOVED lines=37> */
[----:B------:R-:W2:Y:S01]  /*e710*/  LD.E R90, desc[UR4][R84.64+0x18c] ;  /* 0x00018c04545a7980 */ /* 0x000ea2000c101900 */
[----:B------:R-:W-:Y:S01]  /*e720*/  ISETP.NE.AND P1, PT, R11, RZ, PT ;  /* 0x000000ff0b00720c */ /* 0x000fe20003f25270 */
[----:B------:R-:W-:Y:S02]  /*e730*/  BSSY.RECONVERGENT B1, `(.L_x_11549) ;  /* 0x0000220000017945 */ /* 0x000fe40003800200 */
[----:B------:R-:W-:Y:S01]  /*e740*/  LDSM.16.M88.4 R92, [R126] ;  /* 0x000000007e5c783b */ /* 0x000fe20000000200 */
[----:B------:R-:W-:-:S03]  /*e750*/  SEL R127, R8, 0xffffffe0, !P1 ;  /* 0xffffffe0087f7807 */ /* 0x000fc60004800000 */
[----:B------:R-:W3:Y:S02]  /*e760*/  LDSM.16.M88.4 R20, [R124+0x3000] ;  /* 0x003000007c14783b */ /* 0x000ee40000000200 */
[--C-:B------:R-:W-:Y:S02]  /*e770*/  IMAD.IADD R130, R126, 0x1, R127.reuse ;  /* 0x000000017e827824 */ /* 0x100fe400078e027f */
[----:B------:R-:W4:Y:S01]  /*e780*/  LDSM.16.M88.4 R12, [R124+0x3400] ;  /* 0x003400007c0c783b */ /* 0x000f220000000200 */
[----:B------:R-:W-:-:S03]  /*e790*/  IMAD.IADD R127, R124, 0x1, R127 ;  /* 0x000000017c7f7824 */ /* 0x000fc600078e027f */
[----:B------:R-:W5:Y:S04]  /*e7a0*/  LDSM.16.M88.4 R100, [R124+0x3800] ;  /* 0x003800007c64783b */ /* 0x000f680000000200 */
[----:B------:R-:W5:Y:S04]  /*e7b0*/  LDSM.16.M88.4 R8, [R124+0x3c00] ;  /* 0x003c00007c08783b */ /* 0x000f680000000200 */
[----:B-1----:R-:W-:Y:S04]  /*e7c0*/  LDSM.16.M88.4 R4, [R130] ;  /* 0x000000008204783b */ /* 0x002fe80000000200 */
[----:B------:R-:W1:Y:S04]  /*e7d0*/  LDSM.16.M88.4 R32, [R127+0x3000] ;  /* 0x003000007f20783b */ /* 0x000e680000000200 */
[----:B------:R-:W1:Y:S04]  /*e7e0*/  LDSM.16.M88.4 R28, [R127+0x3400] ;  /* 0x003400007f1c783b */ /* 0x000e680000000200 */
[----:B------:R-:W1:Y:S04]  /*e7f0*/  LDSM.16.M88.4 R108, [R127+0x3800] ;  /* 0x003800007f6c783b */ /* 0x000e680000000200 */
        /* <DEDUP_REMOVED lines=30> */
[C---:B------:R-:W-:Y:S01]  /*e9e0*/  HMMA.16816.F32.BF16 R12, R8.reuse, R34, R12 ;  /* 0x00000022080c723c */ /* 0x040fe2000004180c */
[----:B------:R1:W-:Y:S07]  /*e9f0*/  LDSM.16.M88.4 R32, [R126+0x2000] ;  /* 0x002000007e20783b */ /* 0x0003ee0000000200 */
[C---:B----4-:R-:W-:Y:S08]  /*ea00*/  HMMA.16816.F32.BF16 R104, R8.reuse, R28, R104 ;  /* 0x0000001c0868723c */ /* 0x050ff00000041868 */
[C---:B------:R-:W-:Y:S01]  /*ea10*/  HMMA.16816.F32.BF16 R100, R8.reuse, R30, R100 ;  /* 0x0000001e0864723c */ /* 0x040fe20000041864 */
[----:B------:R-:W3:Y:S07]  /*ea20*/  LDSM.16.M88.4 R28, [R124+0x5000] ;  /* 0x005000007c1c783b */ /* 0x000eee0000000200 */
[C---:B-----5:R-:W-:Y:S01]  /*ea30*/  HMMA.16816.F32.BF16 R96, R8.reuse, R108, R96 ;  /* 0x0000006c0860723c */ /* 0x060fe20000041860 */
[----:B-1----:R-:W1:Y:S07]  /*ea40*/  S2R R126, SR_TID.X ;  /* 0x00000000007e7919 */ /* 0x002e6e0000002100 */
[----:B------:R-:W-:Y:S01]  /*ea50*/  HMMA.16816.F32.BF16 R92, R8, R110, R92 ;  /* 0x0000006e085c723c */ /* 0x000fe2000004185c */
[----:B------:R-:W-:Y:S04]  /*ea60*/  LDSM.16.M88.4 R8, [R130+0x2000] ;  /* 0x002000008208783b */ /* 0x000fe80000000200 */
[----:B------:R-:W-:Y:S03]  /*ea70*/  LDSM.16.M88.4 R108, [R127+0x4c00] ;  /* 0x004c00007f6c783b */ /* 0x000fe60000000200 */
[C---:B------:R-:W-:Y:S08]  /*ea80*/  HMMA.16816.F32.BF16 R24, R116.reuse, R4, R24 ;  /* 0x000000047418723c */ /* 0x040ff00000041818 */
[C---:B------:R-:W-:Y:S01]  /*ea90*/  HMMA.16816.F32.BF16 R20, R116.reuse, R6, R20 ;  /* 0x000000067414723c */ /* 0x040fe20000041814 */
[----:B------:R-:W4:Y:S07]  /*eaa0*/  LDSM.16.M88.4 R4, [R127+0x5000] ;  /* 0x005000007f04783b */ /* 0x000f2e0000000200 */
[----:B------:R-:W-:Y:S08]  /*eab0*/  HMMA.16816.F32.BF16 R16, R116, R120, R16 ;  /* 0x000000787410723c */ /* 0x000ff00000041810 */
[C---:B---3--:R-:W-:Y:S08]  /*eac0*/  HMMA.16816.F32.BF16 R24, R32.reuse, R28, R24 ;  /* 0x0000001c2018723c */ /* 0x048ff00000041818 */
[----:B------:R-:W-:Y:S08]  /*ead0*/  HMMA.16816.F32.BF16 R20, R32, R30, R20 ;  /* 0x0000001e2014723c */ /* 0x000ff00000041814 */
[C---:B------:R-:W-:Y:S01]  /*eae0*/  HMMA.16816.F32.BF16 R12, R116.reuse, R122, R12 ;  /* 0x0000007a740c723c */ /* 0x040fe2000004180c */
[----:B------:R-:W3:Y:S07]  /*eaf0*/  LDSM.16.M88.4 R120, [R124+0x5400] ;  /* 0x005400007c78783b */ /* 0x000eee0000000200 */
[----:B------:R-:W-:Y:S08]  /*eb00*/  HMMA.16816.F32.BF16 R104, R116, R112, R104 ;  /* 0x000000707468723c */ /* 0x000ff00000041868 */
[----:B----4-:R-:W-:Y:S05]  /*eb10*/  HMMA.16816.F32.BF16 R24, R8, R4, R24 ;  /* 0x000000040818723c */ /* 0x010fea0000041818 */
[----:B------:R-:W-:Y:S01]  /*eb20*/  IMAD.SHL.U32 R4, R88, 0x40, RZ ;  /* 0x0000004058047824 */ /* 0x000fe200078e00ff */
[----:B-1----:R-:W-:-:S04]  /*eb30*/  SHF.R.U32.HI R5, RZ, 0x2, R126 ;  /* 0x00000002ff057819 */ /* 0x002fc8000001167e */
[----:B------:R-:W-:Y:S02]  /*eb40*/  LOP3.LUT R29, R4, R125, RZ, 0xfc, !PT ;  /* 0x0000007d041d7212 */ /* 0x000fe400078efcff */
[----:B------:R-:W-:Y:S01]  /*eb50*/  LOP3.LUT R30, R0, 0x7, R5, 0xf8, !PT ;  /* 0x00000007001e7812 */ /* 0x000fe200078ef805 */
[----:B------:R-:W-:Y:S03]  /*eb60*/  HMMA.16816.F32.BF16 R20, R8, R6, R20 ;  /* 0x000000060814723c */ /* 0x000fe60000041814 */
[----:B------:R-:W-:Y:S02]  /*eb70*/  IMAD.IADD R31, R29, 0x1, R144 ;  /* 0x000000011d1f7824 */ /* 0x000fe400078e0290 */
[----:B------:R-:W-:Y:S02]  /*eb80*/  IMAD.IADD R30, R89, 0x1, R30 ;  /* 0x00000001591e7824 */ /* 0x000fe400078e021e */
[----:B------:R-:W-:-:S02]  /*eb90*/  VIADD R28, R29, 0xffffff80 ;  /* 0xffffff801d1c7836 */ /* 0x000fc40000000000 */
[C---:B------:R-:W-:Y:S01]  /*eba0*/  VIADD R112, R30.reuse, 0x8 ;  /* 0x000000081e707836 */ /* 0x040fe20000000000 */
[--C-:B------:R-:W-:Y:S01]  /*ebb0*/  IADD3 R4, PT, PT, R30, 0x80, -R31.reuse ;  /* 0x000000801e047810 */ /* 0x100fe20007ffe81f */
[-C--:B--2---:R-:W-:Y:S01]  /*ebc0*/  FMUL.FTZ R24, R24, R90.reuse ;  /* 0x0000005a18187220 */ /* 0x084fe20000410000 */
[----:B------:R-:W-:Y:S01]  /*ebd0*/  FMUL.FTZ R25, R25, R90 ;  /* 0x0000005a19197220 */ /* 0x000fe20000410000 */
[----:B------:R-:W-:Y:S05]  /*ebe0*/  HMMA.16816.F32.BF16 R96, R116, R108, R96 ;  /* 0x0000006c7460723c */ /* 0x000fea0000041860 */
[----:B------:R-:W-:Y:S01]  /*ebf0*/  IABS R4, R4 ;  /* 0x0000000400047213 */ /* 0x000fe20000000000 */
[----:B------:R-:W1:Y:S01]  /*ec00*/  MUFU.TANH R5, R24 ;  /* 0x0000001800057308 */ /* 0x000e620000002400 */
[----:B------:R-:W-:Y:S01]  /*ec10*/  IADD3 R109, PT, PT, R112, 0x80, -R31 ;  /* 0x00000080706d7810 */ /* 0x000fe20007ffe81f */
[----:B------:R-:W-:Y:S01]  /*ec20*/  VIADD R108, R29, 0xffffff81 ;  /* 0xffffff811d6c7836 */ /* 0x000fe20000000000 */
[----:B------:R-:W-:-:S02]  /*ec30*/  I2FP.F32.S32 R162, R4 ;  /* 0x0000000400a27245 */ /* 0x000fc40000201400 */
[----:B------:R-:W-:Y:S01]  /*ec40*/  IABS R109, R109 ;  /* 0x0000006d006d7213 */ /* 0x000fe20000000000 */
[----:B---3--:R-:W-:Y:S05]  /*ec50*/  HMMA.16816.F32.BF16 R16, R32, R120, R16 ;  /* 0x000000782010723c */ /* 0x008fea0000041810 */
[----:B------:R-:W-:Y:S01]  /*ec60*/  ISETP.GE.AND P1, PT, R28, R155, PT ;  /* 0x0000009b1c00720c */ /* 0x000fe20003f26270 */
[----:B------:R-:W2:Y:S01]  /*ec70*/  MUFU.TANH R25, R25 ;  /* 0x0000001900197308 */ /* 0x000ea20000002400 */
[----:B------:R-:W-:Y:S01]  /*ec80*/  I2FP.F32.S32 R109, R109 ;  /* 0x0000006d006d7245 */ /* 0x000fe20000201400 */
[----:B------:R-:W-:Y:S01]  /*ec90*/  FMUL.FTZ R113, R20, R90 ;  /* 0x0000005a14717220 */ /* 0x000fe20000410000 */
[----:B------:R-:W-:-:S02]  /*eca0*/  ISETP.GE.AND P6, PT, R28, R154, PT ;  /* 0x0000009a1c00720c */ /* 0x000fc40003fc6270 */
[----:B------:R-:W-:Y:S01]  /*ecb0*/  ISETP.GE.AND P2, PT, R28, R152, PT ;  /* 0x000000981c00720c */ /* 0x000fe20003f46270 */
[----:B------:R-:W-:Y:S05]  /*ecc0*/  HMMA.16816.F32.BF16 R92, R116, R110, R92 ;  /* 0x0000006e745c723c */ /* 0x000fea000004185c */
[----:B------:R-:W-:Y:S01]  /*ecd0*/  IADD3 R111, PT, PT, R30, 0x78, -R31 ;  /* 0x000000781e6f7810 */ /* 0x000fe20007ffe81f */
[----:B------:R-:W-:Y:S01]  /*ece0*/  MUFU.TANH R113, R113 ;  /* 0x0000007100717308 */ /* 0x000fe20000002400 */
[----:B-1----:R-:W-:Y:S01]  /*ecf0*/  FFMA.FTZ R162, -R156, R162, R5 ;  /* 0x000000a29ca27223 */ /* 0x002fe20000010105 */
[----:B------:R-:W-:Y:S01]  /*ed00*/  FMUL.FTZ R24, R26, R90 ;  /* 0x0000005a1a187220 */ /* 0x000fe20000410000 */
[----:B------:R-:W1:Y:S01]  /*ed10*/  LDSM.16.M88.4 R4, [R127+0x5400] ;  /* 0x005400007f04783b */ /* 0x000e620000000200 */
[----:B------:R-:W-:-:S02]  /*ed20*/  IADD3 R26, PT, PT, R30, 0x7f, -R31 ;  /* 0x0000007f1e1a7810 */ /* 0x000fc40007ffe81f */
[----:B------:R-:W-:Y:S01]  /*ed30*/  FSEL R162, R162, -INF , P1 ;  /* 0xff800000a2a27808 */ /* 0x000fe20000800000 */
[----:B------:R-:W-:Y:S01]  /*ed40*/  HMMA.16816.F32.BF16 R12, R32, R122, R12 ;  /* 0x0000007a200c723c */ /* 0x000fe2000004180c */
[----:B------:R-:W3:Y:S04]  /*ed50*/  MUFU.TANH R24, R24 ;  /* 0x0000001800187308 */ /* 0x000ee80000002400 */
[----:B------:R-:W-:Y:S02]  /*ed60*/  IABS R26, R26 ;  /* 0x0000001a001a7213 */ /* 0x000fe40000000000 */
[----:B------:R-:W-:Y:S01]  /*ed70*/  ISETP.GE.AND P1, PT, R28, R153, PT ;  /* 0x000000991c00720c */ /* 0x000fe20003f26270 */
[----:B------:R-:W-:Y:S01]  /*ed80*/  FMUL.FTZ R28, R27, R90 ;  /* 0x0000005a1b1c7220 */ /* 0x000fe20000410000 */
[----:B------:R-:W-:-:S02]  /*ed90*/  I2FP.F32.S32 R26, R26 ;  /* 0x0000001a001a7245 */ /* 0x000fc40000201400 */
[----:B------:R-:W-:Y:S01]  /*eda0*/  IABS R111, R111 ;  /* 0x0000006f006f7213 */ /* 0x000fe20000000000 */
[----:B------:R-:W-:Y:S05]  /*edb0*/  HMMA.16816.F32.BF16 R100, R116, R114, R100 ;  /* 0x000000727464723c */ /* 0x000fea0000041864 */
[----:B------:R-:W-:Y:S01]  /*edc0*/  FSEL R162, R162, -INF , !P6 ;  /* 0xff800000a2a27808 */ /* 0x000fe20007000000 */
[----:B--2---:R-:W-:Y:S01]  /*edd0*/  FFMA.FTZ R20, -R156, R26, R25 ;  /* 0x0000001a9c147223 */ /* 0x004fe20000010119 */
[----:B------:R-:W2:Y:S01]  /*ede0*/  MUFU.TANH R28, R28 ;  /* 0x0000001c001c7308 */ /* 0x000ea20000002400 */
[----:B------:R-:W-:Y:S02]  /*edf0*/  ISETP.GE.AND P6, PT, R108, R155, PT ;  /* 0x0000009b6c00720c */ /* 0x000fe40003fc6270 */
[----:B------:R-:W-:-:S02]  /*ee00*/  I2FP.F32.S32 R111, R111 ;  /* 0x0000006f006f7245 */ /* 0x000fc40000201400 */
[----:B------:R-:W-:Y:S01]  /*ee10*/  FSEL R20, R20, -INF , P6 ;  /* 0xff80000014147808 */ /* 0x000fe20003000000 */
[----:B---3--:R-:W-:Y:S01]  /*ee20*/  FFMA.FTZ R160, -R156, R109, R24 ;  /* 0x0000006d9ca07223 */ /* 0x008fe20000010118 */
[----:B------:R-:W-:Y:S01]  /*ee30*/  IADD3 R109, PT, PT, R112, 0x7f, -R31 ;  /* 0x0000007f706d7810 */ /* 0x000fe20007ffe81f */
[----:B------:R-:W3:Y:S01]  /*ee40*/  LDSM.16.M88.4 R24, [R124+0x5800] ;  /* 0x005800007c18783b */ /* 0x000ee20000000200 */
[----:B------:R-:W-:Y:S01]  /*ee50*/  FFMA.FTZ R113, -R156, R111, R113 ;  /* 0x0000006f9c717223 */ /* 0x000fe20000010171 */
[----:B------:R-:W-:Y:S02]  /*ee60*/  ISETP.GE.AND P6, PT, R108, R153, PT ;  /* 0x000000996c00720c */ /* 0x000fe40003fc6270 */
[----:B------:R-:W-:Y:S02]  /*ee70*/  IABS R109, R109 ;  /* 0x0000006d006d7213 */ /* 0x000fe40000000000 */
[----:B------:R-:W-:Y:S02]  /*ee80*/  FSEL R160, R160, -INF , P1 ;  /* 0xff800000a0a07808 */ /* 0x000fe40000800000 */
[----:B------:R-:W-:-:S02]  /*ee90*/  I2FP.F32.S32 R109, R109 ;  /* 0x0000006d006d7245 */ /* 0x000fc40000201400 */
[----:B------:R-:W-:Y:S02]  /*eea0*/  ISETP.GE.AND P1, PT, R108, R154, PT ;  /* 0x0000009a6c00720c */ /* 0x000fe40003f26270 */
[----:B------:R-:W-:Y:S01]  /*eeb0*/  FSEL R160, R160, -INF , !P2 ;  /* 0xff800000a0a07808 */ /* 0x000fe20005000000 */
[----:B--2---:R-:W-:Y:S01]  /*eec0*/  FFMA.FTZ R28, -R156, R109, R28 ;  /* 0x0000006d9c1c7223 */ /* 0x004fe2000001011c */
[-C--:B------:R-:W-:Y:S01]  /*eed0*/  FMUL.FTZ R109, R21, R90.reuse ;  /* 0x0000005a156d7220 */ /* 0x080fe20000410000 */
[----:B------:R-:W-:Y:S01]  /*eee0*/  FSEL R111, R20, -INF , !P1 ;  /* 0xff800000146f7808 */ /* 0x000fe20004800000 */
[----:B-1----:R-:W-:Y:S05]  /*eef0*/  HMMA.16816.F32.BF16 R16, R8, R4, R16 ;  /* 0x000000040810723c */ /* 0x002fea0000041810 */
[----:B------:R-:W-:Y:S01]  /*ef00*/  FMUL.FTZ R5, R22, R90 ;  /* 0x0000005a16057220 */ /* 0x000fe20000410000 */
[--C-:B------:R-:W-:Y:S01]  /*ef10*/  IADD3 R20, PT, PT, R112, 0x78, -R31.reuse ;  /* 0x0000007870147810 */ /* 0x100fe20007ffe81f */
[----:B------:R-:W-:Y:S01]  /*ef20*/  VIADD R22, R29, 0xffffff88 ;  /* 0xffffff881d167836 */ /* 0x000fe20000000000 */
[----:B------:R-:W-:Y:S01]  /*ef30*/  MUFU.TANH R109, R109 ;  /* 0x0000006d006d7308 */ /* 0x000fe20000002400 */
[----:B------:R-:W-:-:S02]  /*ef40*/  IADD3 R4, PT, PT, R30, 0x77, -R31 ;  /* 0x000000771e047810 */ /* 0x000fc40007ffe81f */
[----:B------:R-:W-:Y:S01]  /*ef50*/  IABS R20, R20 ;  /* 0x0000001400147213 */ /* 0x000fe20000000000 */
[----:B------:R-:W-:Y:S03]  /*ef60*/  HMMA.16816.F32.BF16 R12, R8, R6, R12 ;  /* 0x00000006080c723c */ /* 0x000fe6000004180c */
[----:B------:R-:W-:Y:S02]  /*ef70*/  ISETP.GE.AND P1, PT, R22, R155, PT ;  /* 0x0000009b1600720c */ /* 0x000fe40003f26270 */
[----:B------:R-:W-:Y:S01]  /*ef80*/  I2FP.F32.S32 R20, R20 ;  /* 0x0000001400147245 */ /* 0x000fe20000201400 */
[----:B------:R-:W1:Y:S01]  /*ef90*/  MUFU.TANH R5, R5 ;  /* 0x0000000500057308 */ /* 0x000e620000002400 */
[----:B------:R-:W-:Y:S02]  /*efa0*/  ISETP.GE.AND P2, PT, R108, R152, PT ;  /* 0x000000986c00720c */ /* 0x000fe40003f46270 */
[----:B------:R-:W-:-:S02]  /*efb0*/  FSEL R164, R28, -INF , P6 ;  /* 0xff8000001ca47808 */ /* 0x000fc40003000000 */
[----:B------:R-:W-:Y:S02]  /*efc0*/  IABS R4, R4 ;  /* 0x0000000400047213 */ /* 0x000fe40000000000 */
[----:B------:R-:W-:Y:S02]  /*efd0*/  ISETP.GE.AND P6, PT, R22, R154, PT ;  /* 0x0000009a1600720c */ /* 0x000fe40003fc6270 */
[----:B------:R-:W-:Y:S02]  /*efe0*/  FSEL R21, R113, -INF , P1 ;  /* 0xff80000071157808 */ /* 0x000fe40000800000 */
[----:B------:R-:W-:Y:S01]  /*eff0*/  FSEL R164, R164, -INF , !P2 ;  /* 0xff800000a4a47808 */ /* 0x000fe20005000000 */
[C---:B---3--:R-:W-:Y:S05]  /*f000*/  HMMA.16816.F32.BF16 R104, R32.reuse, R24, R104 ;  /* 0x000000182068723c */ /* 0x048fea0000041868 */
[C---:B------:R-:W-:Y:S01]  /*f010*/  ISETP.GE.AND P1, PT, R22.reuse, R153, PT ;  /* 0x000000991600720c */ /* 0x040fe20003f26270 */
[----:B------:R-:W-:Y:S01]  /*f020*/  FMUL.FTZ R25, R23, R90 ;  /* 0x0000005a17197220 */ /* 0x000fe20000410000 */
[----:B------:R-:W-:Y:S01]  /*f030*/  ISETP.GE.AND P2, PT, R22, R152, PT ;  /* 0x000000981600720c */ /* 0x000fe20003f46270 */
[----:B------:R-:W-:Y:S01]  /*f040*/  FMUL.FTZ R22, R16, R90 ;  /* 0x0000005a10167220 */ /* 0x000fe20000410000 */
[----:B-1----:R-:W-:Y:S01]  /*f050*/  FFMA.FTZ R20, -R156, R20, R5 ;  /* 0x000000149c147223 */ /* 0x002fe20000010105 */
[----:B------:R-:W-:Y:S01]  /*f060*/  I2FP.F32.S32 R4, R4 ;  /* 0x0000000400047245 */ /* 0x000fe20000201400 */
[----:B------:R-:W-:Y:S01]  /*f070*/  VIADD R16, R29, 0xffffff89 ;  /* 0xffffff891d107836 */ /* 0x000fe20000000000 */
[----:B------:R-:W-:Y:S01]  /*f080*/  FSEL R23, R21, -INF , !P6 ;  /* 0xff80000015177808 */ /* 0x000fe20007000000 */
[----:B------:R1:W-:Y:S01]  /*f090*/  MUFU.TANH R5, R22 ;  /* 0x0000001600057308 */ /* 0x0003e20000002400 */
[----:B------:R-:W-:Y:S01]  /*f0a0*/  FSEL R21, R20, -INF , P1 ;  /* 0xff80000014157808 */ /* 0x000fe20000800000 */
[----:B------:R-:W-:Y:S01]  /*f0b0*/  FFMA.FTZ R4, -R156, R4, R109 ;  /* 0x000000049c047223 */ /* 0x000fe2000001016d */
[--C-:B------:R-:W-:Y:S01]  /*f0c0*/  IADD3 R24, PT, PT, R30, 0x70, -R31.reuse ;  /* 0x000000701e187810 */ /* 0x100fe20007ffe81f */
[----:B------:R-:W-:Y:S01]  /*f0d0*/  FMUL.FTZ R109, R17, R90 ;  /* 0x0000005a116d7220 */ /* 0x000fe20000410000 */
[--C-:B------:R-:W-:Y:S01]  /*f0e0*/  IADD3 R20, PT, PT, R112, 0x77, -R31.reuse ;  /* 0x0000007770147810 */ /* 0x100fe20007ffe81f */
[----:B------:R-:W-:Y:S03]  /*f0f0*/  HMMA.16816.F32.BF16 R100, R32, R26, R100 ;  /* 0x0000001a2064723c */ /* 0x000fe60000041864 */
[----:B------:R-:W-:Y:S01]  /*f100*/  ISETP.GE.AND P6, PT, R16, R155, PT ;  /* 0x0000009b1000720c */ /* 0x000fe20003fc6270 */
[----:B------:R-:W2:Y:S01]  /*f110*/  MUFU.TANH R25, R25 ;  /* 0x0000001900197308 */ /* 0x000ea20000002400 */
[----:B------:R-:W-:Y:S01]  /*f120*/  IABS R20, R20 ;  /* 0x0000001400147213 */ /* 0x000fe20000000000 */
[-C--:B------:R-:W-:Y:S01]  /*f130*/  FMUL.FTZ R115, R12, R90.reuse ;  /* 0x0000005a0c737220 */ /* 0x080fe20000410000 */
[----:B------:R-:W-:Y:S01]  /*f140*/  FSEL R21, R21, -INF , !P2 ;  /* 0xff80000015157808 */ /* 0x000fe20005000000 */
[----:B------:R-:W-:Y:S01]  /*f150*/  FMUL.FTZ R13, R13, R90 ;  /* 0x0000005a0d0d7220 */ /* 0x000fe20000410000 */
[----:B------:R-:W-:Y:S01]  /*f160*/  FSEL R113, R4, -INF , P6 ;  /* 0xff80000004717808 */ /* 0x000fe20003000000 */
[----:B------:R-:W-:Y:S01]  /*f170*/  IMAD.MOV.U32 R4, RZ, RZ, R20 ;  /* 0x000000ffff047224 */ /* 0x000fe200078e0014 */
[C---:B------:R-:W-:Y:S01]  /*f180*/  ISETP.GE.AND P1, PT, R16.reuse, R154, PT ;  /* 0x0000009a1000720c */ /* 0x040fe20003f26270 */
[----:B------:R-:W-:Y:S01]  /*f190*/  MUFU.TANH R109, R109 ;  /* 0x0000006d006d7308 */ /* 0x000fe20000002400 */
[----:B-1----:R-:W-:Y:S01]  /*f1a0*/  IABS R22, R24 ;  /* 0x0000001800167213 */ /* 0x002fe20000000000 */
[----:B------:R-:W-:Y:S01]  /*f1b0*/  FMUL.FTZ R24, R19, R90 ;  /* 0x0000005a13187220 */ /* 0x000fe20000410000 */
[C---:B------:R-:W-:Y:S01]  /*f1c0*/  ISETP.GE.AND P2, PT, R16.reuse, R152, PT ;  /* 0x000000981000720c */ /* 0x040fe20003f46270 */
[----:B------:R-:W-:Y:S01]  /*f1d0*/  VIADD R20, R29, 0xffffff91 ;  /* 0xffffff911d147836 */ /* 0x000fe20000000000 */
[----:B------:R-:W-:Y:S01]  /*f1e0*/  ISETP.GE.AND P6, PT, R16, R153, PT ;  /* 0x000000991000720c */ /* 0x000fe20003fc6270 */
[----:B------:R-:W-:Y:S01]  /*f1f0*/  IMAD.MOV.U32 R16, RZ, RZ, R22 ;  /* 0x000000ffff107224 */ /* 0x000fe200078e0016 */
[----:B------:R-:W-:Y:S01]  /*f200*/  I2FP.F32.S32 R4, R4 ;  /* 0x0000000400047245 */ /* 0x000fe20000201400 */
[----:B------:R-:W1:Y:S01]  /*f210*/  MUFU.TANH R27, R24 ;  /* 0x00000018001b7308 */ /* 0x000e620000002400 */
[----:B------:R-:W-:Y:S01]  /*f220*/  IADD3 R12, PT, PT, R112, 0x6f, -R31 ;  /* 0x0000006f700c7810 */ /* 0x000fe20007ffe81f */
[----:B------:R-:W-:Y:S01]  /*f230*/  FMUL.FTZ R15, R15, R90 ;  /* 0x0000005a0f0f7220 */ /* 0x000fe20000410000 */
[----:B------:R-:W-:Y:S01]  /*f240*/  I2FP.F32.S32 R158, R16 ;  /* 0x00000010009e7245 */ /* 0x000fe20000201400 */
[----:B--2---:R-:W-:Y:S01]  /*f250*/  FFMA.FTZ R25, -R156, R4, R25 ;  /* 0x000000049c197223 */ /* 0x004fe20000010119 */
[----:B------:R-:W-:Y:S01]  /*f260*/  FMUL.FTZ R16, R18, R90 ;  /* 0x0000005a12107220 */ /* 0x000fe20000410000 */
[----:B------:R-:W-:Y:S01]  /*f270*/  IADD3 R17, PT, PT, R112, 0x70, -R31 ;  /* 0x0000007070117810 */ /* 0x000fe20007ffe81f */
[----:B------:R-:W-:-:S02]  /*f280*/  VIADD R18, R29, 0xffffff90 ;  /* 0xffffff901d127836 */ /* 0x000fc40000000000 */
[----:B------:R-:W-:Y:S01]  /*f290*/  FFMA.FTZ R158, -R156, R158, R5 ;  /* 0x0000009e9c9e7223 */ /* 0x000fe20000010105 */
[----:B------:R-:W-:Y:S01]  /*f2a0*/  IADD3 R22, PT, PT, R30, 0x6f, -R31 ;  /* 0x0000006f1e167810 */ /* 0x000fe20007ffe81f */
[----:B------:R-:W2:Y:S01]  /*f2b0*/  LDSM.16.M88.4 R4, [R127+0x5800] ;  /* 0x005800007f04783b */ /* 0x000ea20000000200 */
[----:B------:R-:W3:Y:S01]  /*f2c0*/  MUFU.TANH R16, R16 ;  /* 0x0000001000107308 */ /* 0x000ee20000002400 */
[----:B------:R-:W-:Y:S02]  /*f2d0*/  IABS R12, R12 ;  /* 0x0000000c000c7213 */ /* 0x000fe40000000000 */
[----:B------:R-:W-:Y:S02]  /*f2e0*/  IABS R17, R17 ;  /* 0x0000001100117213 */ /* 0x000fe40000000000 */
[----:B------:R-:W-:Y:S02]  /*f2f0*/  FSEL R113, R113, -INF , !P1 ;  /* 0xff80000071717808 */ /* 0x000fe40004800000 */
[----:B------:R-:W-:Y:S01]  /*f300*/  IABS R22, R22 ;  /* 0x0000001600167213 */ /* 0x000fe20000000000 */
[----:B------:R-:W4:Y:S01]  /*f310*/  MUFU.TANH R115, R115 ;  /* 0x0000007300737308 */ /* 0x000f220000002400 */
[----:B------:R-:W-:-:S02]  /*f320*/  ISETP.GE.AND P1, PT, R18, R155, PT ;  /* 0x0000009b1200720c */ /* 0x000fc40003f26270 */
[----:B------:R-:W-:Y:S02]  /*f330*/  I2FP.F32.S32 R12, R12 ;  /* 0x0000000c000c7245 */ /* 0x000fe40000201400 */
[----:B------:R-:W-:Y:S02]  /*f340*/  I2FP.F32.S32 R17, R17 ;  /* 0x0000001100117245 */ /* 0x000fe40000201400 */
[----:B------:R-:W-:Y:S01]  /*f350*/  FSEL R25, R25, -INF , P6 ;  /* 0xff80000019197808 */ /* 0x000fe20003000000 */
[C---:B-1----:R-:W-:Y:S01]  /*f360*/  FFMA.FTZ R12, -R156.reuse, R12, R27 ;  /* 0x0000000c9c0c7223 */ /* 0x042fe2000001011b */
[----:B------:R-:W-:Y:S01]  /*f370*/  I2FP.F32.S32 R22, R22 ;  /* 0x0000001600167245 */ /* 0x000fe20000201400 */
[----:B---3--:R-:W-:Y:S01]  /*f380*/  FFMA.FTZ R26, -R156, R17, R16 ;  /* 0x000000119c1a7223 */ /* 0x008fe20000010110 */
[----:B------:R-:W-:Y:S01]  /*f390*/  ISETP.GE.AND P6, PT, R18, R154, PT ;  /* 0x0000009a1200720c */ /* 0x000fe20003fc6270 */
[----:B------:R-:W-:Y:S01]  /*f3a0*/  FMUL.FTZ R27, R14, R90 ;  /* 0x0000005a0e1b7220 */ /* 0x000fe20000410000 */
[----:B------:R-:W-:Y:S01]  /*f3b0*/  FSEL R158, R158, -INF , P1 ;  /* 0xff8000009e9e7808 */ /* 0x000fe20000800000 */
[----:B------:R-:W-:Y:S01]  /*f3c0*/  FFMA.FTZ R22, -R156, R22, R109 ;  /* 0x000000169c167223 */ /* 0x000fe2000001016d */
[----:B------:R-:W-:Y:S01]  /*f3d0*/  IADD3 R28, PT, PT, R30, 0x68, -R31 ;  /* 0x000000681e1c7810 */ /* 0x000fe20007ffe81f */
[----:B------:R-:W-:Y:S01]  /*f3e0*/  MUFU.TANH R13, R13 ;  /* 0x0000000d000d7308 */ /* 0x000fe20000002400 */
[----:B------:R-:W-:-:S02]  /*f3f0*/  ISETP.GE.AND P1, PT, R18, R153, PT ;  /* 0x000000991200720c */ /* 0x000fc40003f26270 */
[----:B------:R-:W-:Y:S02]  /*f400*/  FSEL R158, R158, -INF , !P6 ;  /* 0xff8000009e9e7808 */ /* 0x000fe40007000000 */
[----:B------:R-:W-:Y:S02]  /*f410*/  IABS R24, R28 ;  /* 0x0000001c00187213 */ /* 0x000fe40000000000 */
[----:B------:R-:W-:Y:S01]  /*f420*/  ISETP.GE.AND P6, PT, R20, R155, PT ;  /* 0x0000009b1400720c */ /* 0x000fe20003fc6270 */
[----:B------:R-:W1:Y:S01]  /*f430*/  MUFU.TANH R27, R27 ;  /* 0x0000001b001b7308 */ /* 0x000e620000002400 */
[----:B------:R-:W-:Y:S02]  /*f440*/  FSEL R25, R25, -INF , !P2 ;  /* 0xff80000019197808 */ /* 0x000fe40005000000 */
[----:B------:R-:W-:Y:S02]  /*f450*/  ISETP.GE.AND P2, PT, R18, R152, PT ;  /* 0x000000981200720c */ /* 0x000fe40003f46270 */
[----:B------:R-:W-:Y:S01]  /*f460*/  FSEL R26, R26, -INF , P1 ;  /* 0xff8000001a1a7808 */ /* 0x000fe20000800000 */
[----:B------:R-:W3:Y:S01]  /*f470*/  LDSM.16.M88.4 R16, [R124+0x5c00] ;  /* 0x005c00007c10783b */ /* 0x000ee20000000200 */
[----:B------:R-:W-:Y:S01]  /*f480*/  I2FP.F32.S32 R109, R24 ;  /* 0x00000018006d7245 */ /* 0x000fe20000201400 */
[----:B--2---:R-:W-:Y:S05]  /*f490*/  HMMA.16816.F32.BF16 R104, R8, R4, R104 ;  /* 0x000000040868723c */ /* 0x004fea0000041868 */
[----:B------:R-:W-:Y:S01]  /*f4a0*/  ISETP.GE.AND P1, PT, R20, R154, PT ;  /* 0x0000009a1400720c */ /* 0x000fe20003f26270 */
[----:B------:R-:W-:Y:S01]  /*f4b0*/  VIADD R4, R29, 0xffffff98 ;  /* 0xffffff981d047836 */ /* 0x000fe20000000000 */
[----:B------:R-:W-:-:S02]  /*f4c0*/  FSEL R22, R22, -INF , P6 ;  /* 0xff80000016167808 */ /* 0x000fc40003000000 */
[----:B------:R-:W-:Y:S02]  /*f4d0*/  ISETP.GE.AND P6, PT, R20, R153, PT ;  /* 0x000000991400720c */ /* 0x000fe40003fc6270 */
[----:B------:R-:W-:Y:S01]  /*f4e0*/  FSEL R110, R26, -INF , !P2 ;  /* 0xff8000001a6e7808 */ /* 0x000fe20005000000 */
[----:B------:R-:W-:Y:S03]  /*f4f0*/  HMMA.16816.F32.BF16 R100, R8, R6, R100 ;  /* 0x000000060864723c */ /* 0x000fe60000041864 */
[----:B------:R-:W-:Y:S01]  /*f500*/  ISETP.GE.AND P2, PT, R20, R152, PT ;  /* 0x000000981400720c */ /* 0x000fe20003f46270 */
[----:B----4-:R-:W-:Y:S01]  /*f510*/  FFMA.FTZ R20, -R156, R109, R115 ;  /* 0x0000006d9c147223 */ /* 0x010fe20000010173 */
[----:B------:R-:W-:Y:S01]  /*f520*/  IADD3 R14, PT, PT, R112, 0x68, -R31 ;  /* 0x00000068700e7810 */ /* 0x000fe20007ffe81f */
[----:B------:R-:W-:Y:S01]  /*f530*/  VIADD R7, R29, 0xffffffa0 ;  /* 0xffffffa01d077836 */ /* 0x000fe20000000000 */
[----:B------:R-:W-:-:S02]  /*f540*/  FSEL R22, R22, -INF , !P1 ;  /* 0xff80000016167808 */ /* 0x000fc40004800000 */
[----:B------:R-:W-:Y:S02]  /*f550*/  ISETP.GE.AND P1, PT, R4, R155, PT ;  /* 0x0000009b0400720c */ /* 0x000fe40003f26270 */
[----:B------:R-:W-:Y:S02]  /*f560*/  FSEL R132, R12, -INF , P6 ;  /* 0xff8000000c847808 */ /* 0x000fe40003000000 */
[----:B------:R-:W-:Y:S01]  /*f570*/  IADD3 R5, PT, PT, R30, 0x67, -R31 ;  /* 0x000000671e057810 */ /* 0x000fe20007ffe81f */
[----:B------:R-:W-:Y:S01]  /*f580*/  FMUL.FTZ R107, R107, R90 ;  /* 0x0000005a6b6b7220 */ /* 0x000fe20000410000 */
[----:B------:R-:W-:Y:S02]  /*f590*/  IABS R12, R14 ;  /* 0x0000000e000c7213 */ /* 0x000fe40000000000 */
[----:B------:R-:W-:Y:S02]  /*f5a0*/  FSEL R132, R132, -INF , !P2 ;  /* 0xff80000084847808 */ /* 0x000fe40005000000 */
[----:B------:R-:W-:Y:S01]  /*f5b0*/  FSEL R20, R20, -INF , P1 ;  /* 0xff80000014147808 */ /* 0x000fe20000800000 */
[----:B------:R-:W-:Y:S01]  /*f5c0*/  MUFU.TANH R107, R107 ;  /* 0x0000006b006b7308 */ /* 0x000fe20000002400 */
[C---:B------:R-:W-:Y:S01]  /*f5d0*/  ISETP.GE.AND P6, PT, R4.reuse, R154, PT ;  /* 0x0000009a0400720c */ /* 0x040fe20003fc6270 */
[----:B------:R-:W-:Y:S01]  /*f5e0*/  FMUL.FTZ R103, R103, R90 ;  /* 0x0000005a67677220 */ /* 0x000fe20000410000 */
[----:B------:R-:W-:-:S02]  /*f5f0*/  ISETP.GE.AND P2, PT, R4, R152, PT ;  /* 0x000000980400720c */ /* 0x000fc40003f46270 */
[----:B------:R-:W-:Y:S02]  /*f600*/  ISETP.GE.AND P1, PT, R4, R153, PT ;  /* 0x000000990400720c */ /* 0x000fe40003f26270 */
[----:B------:R-:W-:Y:S01]  /*f610*/  IABS R5, R5 ;  /* 0x0000000500057213 */ /* 0x000fe20000000000 */
[----:B------:R-:W-:Y:S01]  /*f620*/  MUFU.TANH R103, R103 ;  /* 0x0000006700677308 */ /* 0x000fe20000002400 */
[----:B------:R-:W-:Y:S01]  /*f630*/  I2FP.F32.S32 R4, R12 ;  /* 0x0000000c00047245 */ /* 0x000fe20000201400 */
[----:B------:R-:W-:Y:S01]  /*f640*/  VIADD R12, R29, 0xffffff99 ;  /* 0xffffff991d0c7836 */ /* 0x000fe20000000000 */
[----:B------:R-:W-:Y:S01]  /*f650*/  I2FP.F32.S32 R5, R5 ;  /* 0x0000000500057245 */ /* 0x000fe20000201400 */
[C---:B---3--:R-:W-:Y:S05]  /*f660*/  HMMA.16816.F32.BF16 R96, R32.reuse, R16, R96 ;  /* 0x000000102060723c */ /* 0x048fea0000041860 */
[----:B------:R-:W-:Y:S01]  /*f670*/  FSEL R20, R20, -INF , !P6 ;  /* 0xff80000014147808 */ /* 0x000fe20007000000 */
[----:B-1----:R-:W-:Y:S01]  /*f680*/  FFMA.FTZ R114, -R156, R4, R27 ;  /* 0x000000049c727223 */ /* 0x002fe2000001011b */
[----:B------:R-:W-:Y:S01]  /*f690*/  ISETP.GE.AND P6, PT, R12, R155, PT ;  /* 0x0000009b0c00720c */ /* 0x000fe20003fc6270 */
[----:B------:R-:W-:Y:S01]  /*f6a0*/  FFMA.FTZ R13, -R156, R5, R13 ;  /* 0x000000059c0d7223 */ /* 0x000fe2000001010d */
[----:B------:R-:W-:Y:S01]  /*f6b0*/  IADD3 R4, PT, PT, R112, 0x67, -R31 ;  /* 0x0000006770047810 */ /* 0x000fe20007ffe81f */
[----:B------:R1:W2:Y:S01]  /*f6c0*/  MUFU.TANH R5, R15 ;  /* 0x0000000f00057308 */ /* 0x0002a20000002400 */
[----:B------:R-:W-:Y:S01]  /*f6d0*/  FSEL R114, R114, -INF , P1 ;  /* 0xff80000072727808 */ /* 0x000fe20000800000 */
[-C--:B------:R-:W-:Y:S01]  /*f6e0*/  FMUL.FTZ R27, R104, R90.reuse ;  /* 0x0000005a681b7220 */ /* 0x080fe20000410000 */
[----:B------:R-:W-:Y:S01]  /*f6f0*/  FSEL R108, R13, -INF , P6 ;  /* 0xff8000000d6c7808 */ /* 0x000fe20003000000 */
[----:B------:R-:W-:Y:S01]  /*f700*/  FMUL.FTZ R17, R106, R90 ;  /* 0x0000005a6a117220 */ /* 0x000fe20000410000 */
[----:B------:R-:W-:Y:S01]  /*f710*/  FSEL R114, R114, -INF , !P2 ;  /* 0xff80000072727808 */ /* 0x000fe20005000000 */
[----:B------:R-:W-:Y:S03]  /*f720*/  HMMA.16816.F32.BF16 R92, R32, R18, R92 ;  /* 0x00000012205c723c */ /* 0x000fe6000004185c */
[C---:B------:R-:W-:Y:S01]  /*f730*/  ISETP.GE.AND P1, PT, R12.reuse, R154, PT ;  /* 0x0000009a0c00720c */ /* 0x040fe20003f26270 */
[----:B------:R-:W3:Y:S01]  /*f740*/  MUFU.TANH R27, R27 ;  /* 0x0000001b001b7308 */ /* 0x000ee20000002400 */
[----:B------:R-:W-:-:S02]  /*f750*/  ISETP.GE.AND P2, PT, R12, R152, PT ;  /* 0x000000980c00720c */ /* 0x000fc40003f46270 */
[----:B------:R-:W-:Y:S02]  /*f760*/  ISETP.GE.AND P6, PT, R12, R153, PT ;  /* 0x000000990c00720c */ /* 0x000fe40003fc6270 */
[----:B------:R-:W-:Y:S02]  /*f770*/  IABS R4, R4 ;  /* 0x0000000400047213 */ /* 0x000fe40000000000 */
[----:B------:R-:W-:Y:S01]  /*f780*/  IADD3 R16, PT, PT, R30, 0x60, -R31 ;  /* 0x000000601e107810 */ /* 0x000fe20007ffe81f */
[----:B------:R-:W4:Y:S01]  /*f790*/  MUFU.TANH R17, R17 ;  /* 0x0000001100117308 */ /* 0x000f220000002400 */
[----:B-1----:R-:W1:Y:S01]  /*f7a0*/  LDSM.16.M88.4 R12, [R127+0x5c00] ;  /* 0x005c00007f0c783b */ /* 0x002e620000000200 */
[----:B------:R-:W-:Y:S01]  /*f7b0*/  I2FP.F32.S32 R4, R4 ;  /* 0x0000000400047245 */ /* 0x000fe20000201400 */
[----:B------:R-:W-:-:S04]  /*f7c0*/  DEPBAR.LE SB0, 0x0 ;  /* 0x000080000000791a */ /* 0x000fc80000000000 */
[----:B--2---:R-:W-:Y:S01]  /*f7d0*/  FFMA.FTZ R116, -R156, R4, R5 ;  /* 0x000000049c747223 */ /* 0x004fe20000010105 */
[----:B------:R-:W-:Y:S01]  /*f7e0*/  FMUL.FTZ R5, R105, R90 ;  /* 0x0000005a69057220 */ /* 0x000fe20000410000 */
[--C-:B------:R-:W-:Y:S02]  /*f7f0*/  IADD3 R4, PT, PT, R30, 0x5f, -R31.reuse ;  /* 0x0000005f1e047810 */ /* 0x100fe40007ffe81f */
[----:B------:R-:W-:Y:S02]  /*f800*/  IABS R16, R16 ;  /* 0x0000001000107213 */ /* 0x000fe40000000000 */
[----:B------:R-:W-:Y:S01]  /*f810*/  IABS R4, R4 ;  /* 0x0000000400047213 */ /* 0x000fe20000000000 */
[----:B------:R-:W2:Y:S01]  /*f820*/  MUFU.TANH R5, R5 ;  /* 0x0000000500057308 */ /* 0x000ea20000002400 */
[----:B------:R-:W-:Y:S02]  /*f830*/  IADD3 R6, PT, PT, R112, 0x60, -R31 ;  /* 0x0000006070067810 */ /* 0x000fe40007ffe81f */
[----:B------:R-:W-:-:S02]  /*f840*/  I2FP.F32.S32 R4, R4 ;  /* 0x0000000400047245 */ /* 0x000fc40000201400 */
[----:B------:R-:W-:Y:S02]  /*f850*/  I2FP.F32.S32 R16, R16 ;  /* 0x0000001000107245 */ /* 0x000fe40000201400 */
[----:B------:R-:W-:Y:S02]  /*f860*/  IABS R6, R6 ;  /* 0x0000000600067213 */ /* 0x000fe40000000000 */
[----:B------:R-:W-:Y:S01]  /*f870*/  FSEL R108, R108, -INF , !P1 ;  /* 0xff8000006c6c7808 */ /* 0x000fe20004800000 */
[----:B---3--:R-:W-:Y:S01]  /*f880*/  FFMA.FTZ R16, -R156, R16, R27 ;  /* 0x000000109c107223 */ /* 0x008fe2000001011b */
[----:B------:R-:W-:Y:S01]  /*f890*/  I2FP.F32.S32 R6, R6 ;  /* 0x0000000600067245 */ /* 0x000fe20000201400 */
[----:B------:R-:W-:Y:S01]  /*f8a0*/  BAR.SYNC.DEFER_BLOCKING 0x0 ;  /* 0x0000000000007b1d */ /* 0x000fe20000010000 */
[----:B------:R-:W-:Y:S02]  /*f8b0*/  ISETP.GE.AND P1, PT, R7, R155, PT ;  /* 0x0000009b0700720c */ /* 0x000fe40003f26270 */
[----:B------:R-:W-:Y:S01]  /*f8c0*/  FSEL R116, R116, -INF , P6 ;  /* 0xff80000074747808 */ /* 0x000fe20003000000 */
[C---:B----4-:R-:W-:Y:S01]  /*f8d0*/  FFMA.FTZ R17, -R156.reuse, R6, R17 ;  /* 0x000000069c117223 */ /* 0x050fe20000010111 */
[----:B--2---:R-:W-:Y:S01]  /*f8e0*/  FFMA.FTZ R26, -R156, R4, R5 ;  /* 0x000000049c1a7223 */ /* 0x004fe20000010105 */
[----:B------:R-:W-:Y:S01]  /*f8f0*/  FMUL.FTZ R5, R100, R90 ;  /* 0x0000005a64057220 */ /* 0x000fe20000410000 */
[----:B------:R-:W-:Y:S01]  /*f900*/  FSEL R116, R116, -INF , !P2 ;  /* 0xff80000074747808 */ /* 0x000fe20005000000 */
[----:B------:R-:W-:Y:S01]  /*f910*/  VIADD R4, R29, 0xffffffa1 ;  /* 0xffffffa11d047836 */ /* 0x000fe20000000000 */
[----:B------:R-:W-:-:S02]  /*f920*/  FSEL R24, R16, -INF , P1 ;  /* 0xff80000010187808 */ /* 0x000fc40000800000 */
[--C-:B------:R-:W-:Y:S01]  /*f930*/  IADD3 R6, PT, PT, R112, 0x58, -R31.reuse ;  /* 0x0000005870067810 */ /* 0x100fe20007ffe81f */
[----:B------:R-:W-:Y:S01]  /*f940*/  MUFU.TANH R5, R5 ;  /* 0x0000000500057308 */ /* 0x000fe20000002400 */
[C---:B------:R-:W-:Y:S01]  /*f950*/  ISETP.GE.AND P6, PT, R7.reuse, R154, PT ;  /* 0x0000009a0700720c */ /* 0x040fe20003fc6270 */
[----:B-1----:R-:W-:Y:S05]  /*f960*/  HMMA.16816.F32.BF16 R96, R8, R12, R96 ;  /* 0x0000000c0860723c */ /* 0x002fea0000041860 */
[----:B------:R-:W-:Y:S01]  /*f970*/  FMUL.FTZ R13, R102, R90 ;  /* 0x0000005a660d7220 */ /* 0x000fe20000410000 */
[----:B------:R-:W-:Y:S02]  /*f980*/  IADD3 R12, PT, PT, R112, 0x5f, -R31 ;  /* 0x0000005f700c7810 */ /* 0x000fe40007ffe81f */
[----:B------:R-:W-:-:S02]  /*f990*/  ISETP.GE.AND P2, PT, R7, R152, PT ;  /* 0x000000980700720c */ /* 0x000fc40003f46270 */
[----:B------:R-:W-:Y:S01]  /*f9a0*/  ISETP.GE.AND P1, PT, R7, R153, PT ;  /* 0x000000990700720c */ /* 0x000fe20003f26270 */
[----:B------:R-:W1:Y:S01]  /*f9b0*/  MUFU.TANH R13, R13 ;  /* 0x0000000d000d7308 */ /* 0x000e620000002400 */
[----:B------:R-:W-:Y:S01]  /*f9c0*/  FMUL.FTZ R7, R101, R90 ;  /* 0x0000005a65077220 */ /* 0x000fe20000410000 */
[----:B------:R-:W-:Y:S01]  /*f9d0*/  IABS R12, R12 ;  /* 0x0000000c000c7213 */ /* 0x000fe20000000000 */
[----:B------:R-:W-:Y:S03]  /*f9e0*/  HMMA.16816.F32.BF16 R92, R8, R14, R92 ;  /* 0x0000000e085c723c */ /* 0x000fe6000004185c */
[----:B------:R-:W-:Y:S02]  /*f9f0*/  IABS R6, R6 ;  /* 0x0000000600067213 */ /* 0x000fe40000000000 */
[----:B------:R-:W-:Y:S02]  /*fa00*/  FSEL R17, R17, -INF , P1 ;  /* 0xff80000011117808 */ /* 0x000fe40000800000 */
[----:B------:R-:W-:Y:S01]  /*fa10*/  IADD3 R16, PT, PT, R30, 0x58, -R31 ;  /* 0x000000581e107810 */ /* 0x000fe20007ffe81f */
[----:B------:R-:W2:Y:S01]  /*fa20*/  MUFU.TANH R7, R7 ;  /* 0x0000000700077308 */ /* 0x000ea20000002400 */
[----:B------:R-:W-:-:S02]  /*fa30*/  ISETP.GE.AND P1, PT, R4, R155, PT ;  /* 0x0000009b0400720c */ /* 0x000fc40003f26270 */
[----:B------:R-:W-:Y:S01]  /*fa40*/  I2FP.F32.S32 R12, R12 ;  /* 0x0000000c000c7245 */ /* 0x000fe20000201400 */
[----:B------:R-:W-:Y:S01]  /*fa50*/  FMUL.FTZ R9, R98, R90 ;  /* 0x0000005a62097220 */ /* 0x000fe20000410000 */
[----:B------:R-:W-:Y:S01]  /*fa60*/  I2FP.F32.S32 R6, R6 ;  /* 0x0000000600067245 */ /* 0x000fe20000201400 */
[----:B------:R-:W-:Y:S01]  /*fa70*/  FMUL.FTZ R99, R99, R90 ;  /* 0x0000005a63637220 */ /* 0x000fe20000410000 */
[----:B------:R-:W-:Y:S01]  /*fa80*/  IABS R16, R16 ;  /* 0x0000001000107213 */ /* 0x000fe20000000000 */
[----:B------:R-:W-:Y:S01]  /*fa90*/  FFMA.FTZ R12, -R156, R12, R107 ;  /* 0x0000000c9c0c7223 */ /* 0x000fe2000001016b */
[----:B------:R-:W-:Y:S01]  /*faa0*/  FSEL R24, R24, -INF , !P6 ;  /* 0xff80000018187808 */ /* 0x000fe20007000000 */
[----:B-1----:R-:W-:Y:S01]  /*fab0*/  FFMA.FTZ R6, -R156, R6, R13 ;  /* 0x000000069c067223 */ /* 0x002fe2000001010d */
[----:B------:R-:W-:Y:S01]  /*fac0*/  FSEL R120, R17, -INF , !P2 ;  /* 0xff80000011787808 */ /* 0x000fe20005000000 */
[----:B------:R-:W-:Y:S01]  /*fad0*/  VIADD R13, R29, 0xffffffa8 ;  /* 0xffffffa81d0d7836 */ /* 0x000fe20000000000 */
[----:B------:R-:W-:Y:S01]  /*fae0*/  FSEL R26, R26, -INF , P1 ;  /* 0xff8000001a1a7808 */ /* 0x000fe20000800000 */
[----:B------:R-:W1:Y:S01]  /*faf0*/  MUFU.TANH R9, R9 ;  /* 0x0000000900097308 */ /* 0x000e620000002400 */
[----:B------:R-:W-:Y:S01]  /*fb00*/  ISETP.GE.AND P6, PT, R4, R154, PT ;  /* 0x0000009a0400720c */ /* 0x000fe20003fc6270 */
[----:B------:R-:W-:Y:S01]  /*fb10*/  FMUL.FTZ R94, R94, R90 ;  /* 0x0000005a5e5e7220 */ /* 0x000fe20000410000 */
[C---:B------:R-:W-:Y:S01]  /*fb20*/  ISETP.GE.AND P2, PT, R4.reuse, R152, PT ;  /* 0x000000980400720c */ /* 0x040fe20003f46270 */
[----:B------:R-:W-:Y:S01]  /*fb30*/  FMUL.FTZ R95, R95, R90 ;  /* 0x0000005a5f5f7220 */ /* 0x000fe20000410000 */
[----:B------:R-:W-:-:S02]  /*fb40*/  ISETP.GE.AND P1, PT, R4, R153, PT ;  /* 0x000000990400720c */ /* 0x000fc40003f26270 */
[----:B------:R-:W-:Y:S01]  /*fb50*/  IADD3 R4, PT, PT, R30, 0x57, -R31 ;  /* 0x000000571e047810 */ /* 0x000fe20007ffe81f */
[----:B------:R-:W-:Y:S01]  /*fb60*/  MUFU.TANH R99, R99 ;  /* 0x0000006300637308 */ /* 0x000fe20000002400 */
[----:B------:R-:W-:Y:S02]  /*fb70*/  I2FP.F32.S32 R16, R16 ;  /* 0x0000001000107245 */ /* 0x000fe40000201400 */
[----:B------:R-:W-:Y:S02]  /*fb80*/  IABS R4, R4 ;  /* 0x0000000400047213 */ /* 0x000fe40000000000 */
[----:B------:R-:W-:Y:S01]  /*fb90*/  FSEL R12, R12, -INF , P1 ;  /* 0xff8000000c0c7808 */ /* 0x000fe20000800000 */
[----:B------:R-:W-:Y:S01]  /*fba0*/  FFMA.FTZ R5, -R156, R16, R5 ;  /* 0x000000109c057223 */ /* 0x000fe20000010105 */
[----:B------:R-:W-:Y:S01]  /*fbb0*/  ISETP.GE.AND P1, PT, R13, R155, PT ;  /* 0x0000009b0d00720c */ /* 0x000fe20003f26270 */
[----:B------:R-:W-:Y:S01]  /*fbc0*/  MUFU.TANH R11, R94 ;  /* 0x0000005e000b7308 */ /* 0x000fe20000002400 */
[----:B------:R-:W-:-:S02]  /*fbd0*/  I2FP.F32.S32 R4, R4 ;  /* 0x0000000400047245 */ /* 0x000fc40000201400 */
[----:B------:R-:W-:Y:S02]  /*fbe0*/  FSEL R26, R26, -INF , !P6 ;  /* 0xff8000001a1a7808 */ /* 0x000fe40007000000 */
[----:B------:R-:W-:Y:S01]  /*fbf0*/  ISETP.GE.AND P6, PT, R13, R154, PT ;  /* 0x0000009a0d00720c */ /* 0x000fe20003fc6270 */
[----:B--2---:R-:W-:Y:S01]  /*fc00*/  FFMA.FTZ R7, -R156, R4, R7 ;  /* 0x000000049c077223 */ /* 0x004fe20000010107 */
[----:B------:R-:W-:Y:S01]  /*fc10*/  FSEL R5, R5, -INF , P1 ;  /* 0xff80000005057808 */ /* 0x000fe20000800000 */
[----:B------:R-:W-:Y:S01]  /*fc20*/  VIADD R4, R29, 0xffffffa9 ;  /* 0xffffffa91d047836 */ /* 0x000fe20000000000 */
[----:B------:R-:W-:Y:S01]  /*fc30*/  ISETP.GE.AND P1, PT, R13, R153, PT ;  /* 0x000000990d00720c */ /* 0x000fe20003f26270 */
[----:B------:R-:W-:Y:S01]  /*fc40*/  MUFU.TANH R95, R95 ;  /* 0x0000005f005f7308 */ /* 0x000fe20000002400 */
[----:B------:R-:W-:Y:S02]  /*fc50*/  FSEL R124, R12, -INF , !P2 ;  /* 0xff8000000c7c7808 */ /* 0x000fe40005000000 */
[----:B------:R-:W-:Y:S01]  /*fc60*/  FSEL R118, R5, -INF , !P6 ;  /* 0xff80000005767808 */ /* 0x000fe20007000000 */
[----:B------:R-:W-:Y:S01]  /*fc70*/  FMUL.FTZ R5, R96, R90 ;  /* 0x0000005a60057220 */ /* 0x000fe20000410000 */
[----:B------:R-:W-:-:S02]  /*fc80*/  ISETP.GE.AND P2, PT, R13, R152, PT ;  /* 0x000000980d00720c */ /* 0x000fc40003f46270 */
[----:B------:R-:W-:Y:S02]  /*fc90*/  FSEL R6, R6, -INF , P1 ;  /* 0xff80000006067808 */ /* 0x000fe40000800000 */
[----:B------:R-:W-:Y:S01]  /*fca0*/  ISETP.GE.AND P1, PT, R4, R155, PT ;  /* 0x0000009b0400720c */ /* 0x000fe20003f26270 */
[----:B------:R-:W2:Y:S01]  /*fcb0*/  MUFU.TANH R5, R5 ;  /* 0x0000000500057308 */ /* 0x000ea20000002400 */
[----:B------:R-:W-:Y:S02]  /*fcc0*/  FSEL R122, R6, -INF , !P2 ;  /* 0xff800000067a7808 */ /* 0x000fe40005000000 */
[C-C-:B------:R-:W-:Y:S02]  /*fcd0*/  IADD3 R8, PT, PT, R112.reuse, 0x57, -R31.reuse ;  /* 0x0000005770087810 */ /* 0x140fe40007ffe81f */
[----:B------:R-:W-:Y:S02]  /*fce0*/  IADD3 R6, PT, PT, R112, 0x50, -R31 ;  /* 0x0000005070067810 */ /* 0x000fe40007ffe81f */
[----:B------:R-:W-:Y:S01]  /*fcf0*/  FSEL R130, R7, -INF , P1 ;  /* 0xff80000007827808 */ /* 0x000fe20000800000 */
[----:B------:R-:W-:Y:S01]  /*fd00*/  FMUL.FTZ R7, R97, R90 ;  /* 0x0000005a61077220 */ /* 0x000fe20000410000 */
[----:B------:R-:W-:-:S02]  /*fd10*/  IABS R8, R8 ;  /* 0x0000000800087213 */ /* 0x000fc40000000000 */
[----:B------:R-:W-:Y:S02]  /*fd20*/  IABS R6, R6 ;  /* 0x0000000600067213 */ /* 0x000fe40000000000 */
[----:B------:R-:W-:Y:S01]  /*fd30*/  IADD3 R10, PT, PT, R30, 0x50, -R31 ;  /* 0x000000501e0a7810 */ /* 0x000fe20007ffe81f */
[----:B------:R-:W3:Y:S01]  /*fd40*/  MUFU.TANH R7, R7 ;  /* 0x0000000700077308 */ /* 0x000ee20000002400 */
[----:B------:R-:W-:Y:S02]  /*fd50*/  I2FP.F32.S32 R8, R8 ;  /* 0x0000000800087245 */ /* 0x000fe40000201400 */
[----:B------:R-:W-:Y:S02]  /*fd60*/  I2FP.F32.S32 R6, R6 ;  /* 0x0000000600067245 */ /* 0x000fe40000201400 */
[----:B------:R-:W-:Y:S01]  /*fd70*/  IABS R10, R10 ;  /* 0x0000000a000a7213 */ /* 0x000fe20000000000 */
[----:B------:R-:W-:Y:S01]  /*fd80*/  FFMA.FTZ R8, -R156, R8, R103 ;  /* 0x000000089c087223 */ /* 0x000fe20000010167 */
[----:B------:R-:W-:Y:S01]  /*fd90*/  ISETP.GE.AND P6, PT, R4, R154, PT ;  /* 0x0000009a0400720c */ /* 0x000fe20003fc6270 */
[----:B-1----:R-:W-:Y:S01]  /*fda0*/  FFMA.FTZ R6, -R156, R6, R9 ;  /* 0x000000069c067223 */ /* 0x002fe20000010109 */
[C---:B------:R-:W-:Y:S01]  /*fdb0*/  ISETP.GE.AND P2, PT, R4.reuse, R152, PT ;  /* 0x000000980400720c */ /* 0x040fe20003f46270 */
[----:B------:R-:W-:Y:S01]  /*fdc0*/  VIADD R9, R29, 0xffffffb0 ;  /* 0xffffffb01d097836 */ /* 0x000fe20000000000 */
[----:B------:R-:W-:-:S02]  /*fdd0*/  ISETP.GE.AND P1, PT, R4, R153, PT ;  /* 0x000000990400720c */ /* 0x000fc40003f26270 */
[----:B------:R-:W-:Y:S02]  /*fde0*/  IADD3 R4, PT, PT, R30, 0x4f, -R31 ;  /* 0x0000004f1e047810 */ /* 0x000fe40007ffe81f */
[----:B------:R-:W-:Y:S02]  /*fdf0*/  I2FP.F32.S32 R10, R10 ;  /* 0x0000000a000a7245 */ /* 0x000fe40000201400 */
[----:B------:R-:W-:Y:S02]  /*fe00*/  IABS R4, R4 ;  /* 0x0000000400047213 */ /* 0x000fe40000000000 */
[----:B------:R-:W-:Y:S01]  /*fe10*/  FSEL R8, R8, -INF , P1 ;  /* 0xff80000008087808 */ /* 0x000fe20000800000 */
[----:B--2---:R-:W-:Y:S01]  /*fe20*/  FFMA.FTZ R5, -R156, R10, R5 ;  /* 0x0000000a9c057223 */ /* 0x004fe20000010105 */
[----:B------:R-:W-:Y:S01]  /*fe30*/  ISETP.GE.AND P1, PT, R9, R155, PT ;  /* 0x0000009b0900720c */ /* 0x000fe20003f26270 */
[----:B------:R-:W-:Y:S01]  /*fe40*/  VIADD R10, R29, 0xffffffb8 ;  /* 0xffffffb81d0a7836 */ /* 0x000fe20000000000 */
[----:B------:R-:W-:-:S02]  /*fe50*/  I2FP.F32.S32 R4, R4 ;  /* 0x0000000400047245 */ /* 0x000fc40000201400 */
[----:B------:R-:W-:Y:S01]  /*fe60*/  FSEL R28, R5, -INF , P1 ;  /* 0xff800000051c7808 */ /* 0x000fe20000800000 */
[----:B------:R-:W-:Y:S01]  /*fe70*/  VIADD R5, R29, 0xffffffb1 ;  /* 0xffffffb11d057836 */ /* 0x000fe20000000000 */
[----:B------:R-:W-:Y:S01]  /*fe80*/  ISETP.GE.AND P1, PT, R9, R153, PT ;  /* 0x000000990900720c */ /* 0x000fe20003f26270 */
[----:B---3--:R-:W-:Y:S01]  /*fe90*/  FFMA.FTZ R4, -R156, R4, R7 ;  /* 0x000000049c047223 */ /* 0x008fe20000010107 */
[----:B------:R-:W-:Y:S01]  /*fea0*/  FMUL.FTZ R7, R92, R90 ;  /* 0x0000005a5c077220 */ /* 0x000fe20000410000 */
[----:B------:R-:W-:Y:S01]  /*feb0*/  FSEL R130, R130, -INF , !P6 ;  /* 0xff80000082827808 */ /* 0x000fe20007000000 */
[----:B------:R-:W-:Y:S01]  /*fec0*/  VIADD R29, R29, 0xffffffb9 ;  /* 0xffffffb91d1d7836 */ /* 0x000fe20000000000 */
[----:B------:R-:W-:Y:S02]  /*fed0*/  FSEL R126, R8, -INF , !P2 ;  /* 0xff800000087e7808 */ /* 0x000fe40005000000 */
[----:B------:R-:W-:Y:S01]  /*fee0*/  FSEL R6, R6, -INF , P1 ;  /* 0xff80000006067808 */ /* 0x000fe20000800000 */
[----:B------:R-:W1:Y:S01]  /*fef0*/  MUFU.TANH R7, R7 ;  /* 0x0000000700077308 */ /* 0x000e620000002400 */
[----:B------:R-:W-:-:S02]  /*ff00*/  ISETP.GE.AND P6, PT, R9, R154, PT ;  /* 0x0000009a0900720c */ /* 0x000fc40003fc6270 */
[----:B------:R-:W-:Y:S02]  /*ff10*/  ISETP.GE.AND P2, PT, R9, R152, PT ;  /* 0x000000980900720c */ /* 0x000fe40003f46270 */
[C---:B------:R-:W-:Y:S02]  /*ff20*/  ISETP.GE.AND P1, PT, R5.reuse, R155, PT ;  /* 0x0000009b0500720c */ /* 0x040fe40003f26270 */
[----:B------:R-:W-:Y:S02]  /*ff30*/  FSEL R28, R28, -INF , !P6 ;  /* 0xff8000001c1c7808 */ /* 0x000fe40007000000 */
[----:B------:R-:W-:Y:S02]  /*ff40*/  FSEL R106, R6, -INF , !P2 ;  /* 0xff800000066a7808 */ /* 0x000fe40005000000 */
[----:B------:R-:W-:Y:S02]  /*ff50*/  FSEL R4, R4, -INF , P1 ;  /* 0xff80000004047808 */ /* 0x000fe40000800000 */
[----:B------:R-:W-:-:S02]  /*ff60*/  ISETP.GE.AND P6, PT, R5, R154, PT ;  /* 0x0000009a0500720c */ /* 0x000fc40003fc6270 */
[C---:B------:R-:W-:Y:S02]  /*ff70*/  ISETP.GE.AND P2, PT, R5.reuse, R152, PT ;  /* 0x000000980500720c */ /* 0x040fe40003f46270 */
[----:B------:R-:W-:Y:S01]  /*ff80*/  ISETP.GE.AND P1, PT, R5, R153, PT ;  /* 0x000000990500720c */ /* 0x000fe20003f26270 */
[----:B------:R-:W-:Y:S01]  /*ff90*/  FMUL.FTZ R5, R93, R90 ;  /* 0x0000005a5d057220 */ /* 0x000fe20000410000 */
[--C-:B------:R-:W-:Y:S01]  /*ffa0*/  IADD3 R8, PT, PT, R112, 0x4f, -R31.reuse ;  /* 0x0000004f70087810 */ /* 0x100fe20007ffe81f */
[----:B------:R-:W-:Y:S01]  /*ffb0*/  VIADD R90, R88, 0xfffffffe ;  /* 0xfffffffe585a7836 */ /* 0x000fe20000000000 */
[----:B------:R-:W-:Y:S02]  /*ffc0*/  IADD3 R9, PT, PT, R30, 0x48, -R31 ;  /* 0x000000481e097810 */ /* 0x000fe40007ffe81f */
[----:B------:R-:W-:Y:S01]  /*ffd0*/  IABS R8, R8 ;  /* 0x0000000800087213 */ /* 0x000fe20000000000 */
[----:B------:R-:W2:Y:S01]  /*ffe0*/  MUFU.TANH R5, R5 ;  /* 0x0000000500057308 */ /* 0x000ea20000002400 */
[----:B------:R-:W-:-:S02]  /*fff0*/  IABS R9, R9 ;  /* 0x0000000900097213 */ /* 0x000fc40000000000 */
[----:B------:R-:W-:Y:S02]  /*10000*/  I2FP.F32.S32 R8, R8 ;  /* 0x0000000800087245 */ /* 0x000fe40000201400 */
[--C-:B------:R-:W-:Y:S02]  /*10010*/  IADD3 R30, PT, PT, R30, 0x47, -R31.reuse ;  /* 0x000000471e1e7810 */ /* 0x100fe40007ffe81f */
[----:B------:R-:W-:Y:S01]  /*10020*/  IADD3 R6, PT, PT, R112, 0x48, -R31 ;  /* 0x0000004870067810 */ /* 0x000fe20007ffe81f */
[----:B------:R-:W-:Y:S01]  /*10030*/  FFMA.FTZ R8, -R156, R8, R99 ;  /* 0x000000089c087223 */ /* 0x000fe20000010163 */
[----:B------:R-:W-:Y:S02]  /*10040*/  I2FP.F32.S32 R9, R9 ;  /* 0x0000000900097245 */ /* 0x000fe40000201400 */
[----:B------:R-:W-:Y:S02]  /*10050*/  IADD3 R31, PT, PT, R112, 0x47, -R31 ;  /* 0x00000047701f7810 */ /* 0x000fe40007ffe81f */
[----:B------:R-:W-:Y:S01]  /*10060*/  IABS R30, R30 ;  /* 0x0000001e001e7213 */ /* 0x000fe20000000000 */
[----:B-1----:R-:W-:Y:S01]  /*10070*/  FFMA.FTZ R7, -R156, R9, R7 ;  /* 0x000000099c077223 */ /* 0x002fe20000010107 */
[----:B------:R-:W-:-:S02]  /*10080*/  IABS R6, R6 ;  /* 0x0000000600067213 */ /* 0x000fc40000000000 */
[----:B------:R-:W-:Y:S02]  /*10090*/  FSEL R112, R4, -INF , !P6 ;  /* 0xff80000004707808 */ /* 0x000fe40007000000 */
[----:B------:R-:W-:Y:S02]  /*100a0*/  ISETP.GE.AND P6, PT, R10, R155, PT ;  /* 0x0000009b0a00720c */ /* 0x000fe40003fc6270 */
[----:B------:R-:W-:Y:S02]  /*100b0*/  I2FP.F32.S32 R30, R30 ;  /* 0x0000001e001e7245 */ /* 0x000fe40000201400 */
[----:B------:R-:W-:Y:S02]  /*100c0*/  I2FP.F32.S32 R6, R6 ;  /* 0x0000000600067245 */ /* 0x000fe40000201400 */
[----:B------:R-:W-:Y:S01]  /*100d0*/  FSEL R8, R8, -INF , P1 ;  /* 0xff80000008087808 */ /* 0x000fe20000800000 */
[----:B--2---:R-:W-:Y:S01]  /*100e0*/  FFMA.FTZ R5, -R156, R30, R5 ;  /* 0x0000001e9c057223 */ /* 0x004fe20000010105 */
[----:B------:R-:W-:Y:S01]  /*100f0*/  ISETP.GE.AND P1, PT, R10, R154, PT ;  /* 0x0000009a0a00720c */ /* 0x000fe20003f26270 */
[----:B------:R-:W-:Y:S01]  /*10100*/  FFMA.FTZ R6, -R156, R6, R11 ;  /* 0x000000069c067223 */ /* 0x000fe2000001010b */
[----:B------:R-:W-:-:S02]  /*10110*/  FSEL R7, R7, -INF , P6 ;  /* 0xff80000007077808 */ /* 0x000fc40003000000 */
[----:B------:R-:W-:Y:S02]  /*10120*/  ISETP.GE.AND P6, PT, R10, R153, PT ;  /* 0x000000990a00720c */ /* 0x000fe40003fc6270 */
[----:B------:R-:W-:Y:S02]  /*10130*/  FSEL R30, R7, -INF , !P1 ;  /* 0xff800000071e7808 */ /* 0x000fe40004800000 */
[C---:B------:R-:W-:Y:S02]  /*10140*/  ISETP.GE.AND P1, PT, R29.reuse, R155, PT ;  /* 0x0000009b1d00720c */ /* 0x040fe40003f26270 */
[----:B------:R-:W-:Y:S02]  /*10150*/  FSEL R6, R6, -INF , P6 ;  /* 0xff80000006067808 */ /* 0x000fe40003000000 */
[----:B------:R-:W-:Y:S02]  /*10160*/  ISETP.GE.AND P6, PT, R29, R154, PT ;  /* 0x0000009a1d00720c */ /* 0x000fe40003fc6270 */
[----:B------:R-:W-:-:S02]  /*10170*/  FSEL R5, R5, -INF , P1 ;  /* 0xff80000005057808 */ /* 0x000fc40000800000 */
[----:B------:R-:W-:Y:S02]  /*10180*/  IABS R31, R31 ;  /* 0x0000001f001f7213 */ /* 0x000fe40000000000 */
        /* <DEDUP_REMOVED lines=76> */
.L_x_11552:
        /* <DEDUP_REMOVED lines=8> */
.L_x_11553:
[----:B------:R-:W-:Y:S05]  /*106d0*/  BSYNC.RECONVERGENT B0 ;  /* 0x0000000000007941 */ /* 0x000fea0003800200 */
.L_x_11551:
        /* <DEDUP_REMOVED lines=37> */
.L_x_11550:
[----:B------:R-:W-:Y:S05]  /*10930*/  BSYNC.RECONVERGENT B1 ;  /* 0x0000000000017941 */ /* 0x000fea0003800200 */
.L_x_11549:
        /* <DEDUP_REMOVED lines=283> */
.L_x_11545:
[----:B------:R-:W-:-:S07]  /*11af0*/  IADD3 R88, PT, PT, R90, -0x1, RZ ;  /* 0xffffffff5a587810 */ /* 0x000fce0007ffe0ff */
.L_x_11554:
[----:B------:R-:W-:Y:S05]  /*11b00*/  BSYNC B2 ;  /* 0x0000000000027941 */ /* 0x000fea0003800000 */
.L_x_11544:
        /* <DEDUP_REMOVED lines=16> */
.L_x_11562:
        /* <DEDUP_REMOVED lines=78> */
.L_x_11557:
[----:B------:R-:W-:Y:S05]  /*120f0*/  BSYNC.RECONVERGENT B0 ;  /* 0x0000000000007941 */ /* 0x000fea0003800200 */
.L_x_11556:
        /* <DEDUP_REMOVED lines=79> */
[----:B------:R-:W4:Y:S06]  /*125f0*/  LDSM.16.M88.4 R100, [R87+0x3800] ;  /* 0x003800005764783b */ /* 0x000f2c0000000200 */
[----:B------:R-:W5:Y:S06]  /*12600*/  LD.E R162, desc[UR4][R84.64+0x18c] ;  /* 0x00018c0454a27980 */ /* 0x000f6c000c101900 */
[----:B------:R-:W4:Y:S06]  /*12610*/  LDSM.16.M88.4 R104, [R87+0x3c00] ;  /* 0x003c00005768783b */ /* 0x000f2c0000000200 */
[----:B------:R-:W0:Y:S06]  /*12620*/  LDGDEPBAR ;  /* 0x00000000000079af */ /* 0x000e2c0000000000 */
[----:B------:R-:W-:Y:S06]  /*12630*/  LDSM.16.M88.4 R108, [R86] ;  /* 0x00000000566c783b */ /* 0x000fec0000000200 */
[----:B------:R-:W4:Y:S01]  /*12640*/  LDSM.16.M88.4 R112, [R3+0x3000] ;  /* 0x003000000370783b */ /* 0x000f220000000200 */
[C---:B--2---:R-:W-:Y:S05]  /*12650*/  HMMA.16816.F32.BF16 R4, R88.reuse, R92, RZ ;  /* 0x0000005c5804723c */ /* 0x044fea00000418ff */
[----:B------:R-:W2:Y:S03]  /*12660*/  LDSM.16.M88.4 R116, [R3+0x3400] ;  /* 0x003400000374783b */ /* 0x000ea60000000200 */
[C---:B------:R-:W-:Y:S03]  /*12670*/  HMMA.16816.F32.BF16 R8, R88.reuse, R94, RZ ;  /* 0x0000005e5808723c */ /* 0x040fe600000418ff */
[----:B------:R-:W2:Y:S05]  /*12680*/  LDSM.16.M88.4 R120, [R3+0x3800] ;  /* 0x003800000378783b */ /* 0x000eaa0000000200 */
[C---:B---3--:R-:W-:Y:S01]  /*12690*/  HMMA.16816.F32.BF16 R12, R88.reuse, R96, RZ ;  /* 0x00000060580c723c */ /* 0x048fe200000418ff */
[----:B------:R-:W3:Y:S06]  /*126a0*/  LDSM.16.M88.4 R124, [R3+0x3c00] ;  /* 0x003c0000037c783b */ /* 0x000eec0000000200 */
[----:B------:R-:W-:Y:S01]  /*126b0*/  LDSM.16.M88.4 R92, [R87+0x4000] ;  /* 0x00400000575c783b */ /* 0x000fe20000000200 */
[C---:B-1----:R-:W-:Y:S05]  /*126c0*/  HMMA.16816.F32.BF16 R16, R88.reuse, R98, RZ ;  /* 0x000000625810723c */ /* 0x042fea00000418ff */
[----:B------:R-:W-:Y:S03]  /*126d0*/  LDSM.16.M88.4 R96, [R87+0x4400] ;  /* 0x004400005760783b */ /* 0x000fe60000000200 */
[C---:B----4-:R-:W-:Y:S08]  /*126e0*/  HMMA.16816.F32.BF16 R20, R88.reuse, R100, RZ ;  /* 0x000000645814723c */ /* 0x050ff000000418ff */
[C---:B------:R-:W-:Y:S01]  /*126f0*/  HMMA.16816.F32.BF16 R24, R88.reuse, R102, RZ ;  /* 0x000000665818723c */ /* 0x040fe200000418ff */
[----:B------:R-:W-:Y:S07]  /*12700*/  LDSM.16.M88.4 R100, [R87+0x4800] ;  /* 0x004800005764783b */ /* 0x000fee0000000200 */
[C---:B------:R-:W-:Y:S08]  /*12710*/  HMMA.16816.F32.BF16 R28, R88.reuse, R104, RZ ;  /* 0x00000068581c723c */ /* 0x040ff000000418ff */
[----:B------:R-:W-:Y:S01]  /*12720*/  HMMA.16816.F32.BF16 R32, R88, R106, RZ ;  /* 0x0000006a5820723c */ /* 0x000fe200000418ff */
[----:B------:R-:W1:Y:S06]  /*12730*/  LDSM.16.M88.4 R88, [R132+0x1000] ;  /* 0x001000008458783b */ /* 0x000e6c0000000200 */
[----:B------:R-:W4:Y:S01]  /*12740*/  LDSM.16.M88.4 R104, [R87+0x4c00] ;  /* 0x004c00005768783b */ /* 0x000f220000000200 */
        /* <DEDUP_REMOVED lines=22> */
[C---:B----4-:R-:W-:Y:S08]  /*128b0*/  HMMA.16816.F32.BF16 R28, R88.reuse, R104, R28 ;  /* 0x00000068581c723c */ /* 0x050ff0000004181c */
[----:B------:R-:W-:Y:S01]  /*128c0*/  HMMA.16816.F32.BF16 R32, R88, R106, R32 ;  /* 0x0000006a5820723c */ /* 0x000fe20000041820 */
[----:B------:R-:W4:Y:S06]  /*128d0*/  LDSM.16.M88.4 R88, [R87+0x5400] ;  /* 0x005400005758783b */ /* 0x000f2c0000000200 */
[----:B------:R-:W4:Y:S01]  /*128e0*/  LDSM.16.M88.4 R104, [R87+0x5c00] ;  /* 0x005c00005768783b */ /* 0x000f220000000200 */
[C---:B--2---:R-:W-:Y:S08]  /*128f0*/  HMMA.16816.F32.BF16 R4, R112.reuse, R116, R4 ;  /* 0x000000747004723c */ /* 0x044ff00000041804 */
[C---:B------:R-:W-:Y:S01]  /*12900*/  HMMA.16816.F32.BF16 R8, R112.reuse, R118, R8 ;  /* 0x000000767008723c */ /* 0x040fe20000041808 */
[----:B------:R-:W-:Y:S07]  /*12910*/  LDSM.16.M88.4 R116, [R3+0x5000] ;  /* 0x005000000374783b */ /* 0x000fee0000000200 */
[C---:B---3--:R-:W-:Y:S08]  /*12920*/  HMMA.16816.F32.BF16 R12, R112.reuse, R108, R12 ;  /* 0x0000006c700c723c */ /* 0x048ff0000004180c */
[C---:B------:R-:W-:Y:S01]  /*12930*/  HMMA.16816.F32.BF16 R16, R112.reuse, R110, R16 ;  /* 0x0000006e7010723c */ /* 0x040fe20000041810 */
[----:B------:R-:W2:Y:S07]  /*12940*/  LDSM.16.M88.4 R108, [R86+0x2000] ;  /* 0x00200000566c783b */ /* 0x000eae0000000200 */
[C---:B-1----:R-:W-:Y:S08]  /*12950*/  HMMA.16816.F32.BF16 R20, R112.reuse, R92, R20 ;  /* 0x0000005c7014723c */ /* 0x042ff00000041814 */
[C---:B------:R-:W-:Y:S01]  /*12960*/  HMMA.16816.F32.BF16 R24, R112.reuse, R94, R24 ;  /* 0x0000005e7018723c */ /* 0x040fe20000041818 */
[----:B------:R-:W-:Y:S07]  /*12970*/  LDSM.16.M88.4 R92, [R3+0x5800] ;  /* 0x00580000035c783b */ /* 0x000fee0000000200 */
[C---:B------:R-:W-:Y:S08]  /*12980*/  HMMA.16816.F32.BF16 R28, R112.reuse, R96, R28 ;  /* 0x00000060701c723c */ /* 0x040ff0000004181c */
[----:B------:R-:W-:Y:S08]  /*12990*/  HMMA.16816.F32.BF16 R32, R112, R98, R32 ;  /* 0x000000627020723c */ /* 0x000ff00000041820 */
[C---:B------:R-:W-:Y:S08]  /*129a0*/  HMMA.16816.F32.BF16 R4, R120.reuse, R124, R4 ;  /* 0x0000007c7804723c */ /* 0x040ff00000041804 */
[C---:B------:R-:W-:Y:S08]  /*129b0*/  HMMA.16816.F32.BF16 R8, R120.reuse, R126, R8 ;  /* 0x0000007e7808723c */ /* 0x040ff00000041808 */
[C---:B----4-:R-:W-:Y:S08]  /*129c0*/  HMMA.16816.F32.BF16 R12, R120.reuse, R88, R12 ;  /* 0x00000058780c723c */ /* 0x050ff0000004180c */
[C---:B------:R-:W-:Y:S01]  /*129d0*/  HMMA.16816.F32.BF16 R16, R120.reuse, R90, R16 ;  /* 0x0000005a7810723c */ /* 0x040fe20000041810 */
[----:B------:R-:W1:Y:S07]  /*129e0*/  LDSM.16.M88.4 R88, [R3+0x5400] ;  /* 0x005400000358783b */ /* 0x000e6e0000000200 */
[C---:B------:R-:W-:Y:S08]  /*129f0*/  HMMA.16816.F32.BF16 R20, R120.reuse, R100, R20 ;  /* 0x000000647814723c */ /* 0x040ff00000041814 */
[C---:B------:R-:W-:Y:S08]  /*12a00*/  HMMA.16816.F32.BF16 R24, R120.reuse, R102, R24 ;  /* 0x000000667818723c */ /* 0x040ff00000041818 */
[C---:B------:R-:W-:Y:S08]  /*12a10*/  HMMA.16816.F32.BF16 R28, R120.reuse, R104, R28 ;  /* 0x00000068781c723c */ /* 0x040ff0000004181c */
[----:B------:R-:W-:Y:S08]  /*12a20*/  HMMA.16816.F32.BF16 R32, R120, R106, R32 ;  /* 0x0000006a7820723c */ /* 0x000ff00000041820 */
[C---:B--2---:R-:W-:Y:S08]  /*12a30*/  HMMA.16816.F32.BF16 R4, R108.reuse, R116, R4 ;  /* 0x000000746c04723c */ /* 0x044ff00000041804 */
[C---:B------:R-:W-:Y:S08]  /*12a40*/  HMMA.16816.F32.BF16 R8, R108.reuse, R118, R8 ;  /* 0x000000766c08723c */ /* 0x040ff00000041808 */
[C---:B-1----:R-:W-:Y:S03]  /*12a50*/  HMMA.16816.F32.BF16 R12, R108.reuse, R88, R12 ;  /* 0x000000586c0c723c */ /* 0x042fe6000004180c */
[-C--:B-----5:R-:W-:Y:S01]  /*12a60*/  FMUL.FTZ R122, R4, R162.reuse ;  /* 0x000000a2047a7220 */ /* 0x0a0fe20000410000 */
[-C--:B------:R-:W-:Y:S01]  /*12a70*/  FMUL.FTZ R121, R5, R162.reuse ;  /* 0x000000a205797220 */ /* 0x080fe20000410000 */
[-C--:B------:R-:W-:Y:S01]  /*12a80*/  FMUL.FTZ R164, R6, R162.reuse ;  /* 0x000000a206a47220 */ /* 0x080fe20000410000 */
[-C--:B------:R-:W-:Y:S01]  /*12a90*/  FMUL.FTZ R123, R7, R162.reuse ;  /* 0x000000a2077b7220 */ /* 0x080fe20000410000 */
[----:B------:R1:W2:Y:S01]  /*12aa0*/  MUFU.TANH R119, R122 ;  /* 0x0000007a00777308 */ /* 0x0002a20000002400 */
[C---:B------:R-:W-:Y:S01]  /*12ab0*/  HMMA.16816.F32.BF16 R16, R108.reuse, R90, R16 ;  /* 0x0000005a6c10723c */ /* 0x040fe20000041810 */
[----:B------:R-:W3:Y:S01]  /*12ac0*/  LDSM.16.M88.4 R88, [R3+0x5c00] ;  /* 0x005c00000358783b */ /* 0x000ee20000000200 */
[----:B------:R-:W-:Y:S04]  /*12ad0*/  DEPBAR.LE SB0, 0x0 ;  /* 0x000080000000791a */ /* 0x000fe80000000000 */
[-C--:B------:R-:W-:Y:S03]  /*12ae0*/  FMUL.FTZ R125, R8, R162.reuse ;  /* 0x000000a2087d7220 */ /* 0x080fe60000410000 */
[----:B------:R-:W4:Y:S01]  /*12af0*/  MUFU.TANH R121, R121 ;  /* 0x0000007900797308 */ /* 0x000f220000002400 */
[----:B------:R-:W-:Y:S01]  /*12b00*/  BAR.SYNC.DEFER_BLOCKING 0x0 ;  /* 0x0000000000007b1d */ /* 0x000fe20000010000 */
[C---:B------:R-:W-:Y:S05]  /*12b10*/  HMMA.16816.F32.BF16 R20, R108.reuse, R92, R20 ;  /* 0x0000005c6c14723c */ /* 0x040fea0000041814 */
[-C--:B------:R-:W-:Y:S03]  /*12b20*/  FMUL.FTZ R127, R9, R162.reuse ;  /* 0x000000a2097f7220 */ /* 0x080fe60000410000 */
[----:B------:R-:W2:Y:S01]  /*12b30*/  MUFU.TANH R164, R164 ;  /* 0x000000a400a47308 */ /* 0x000ea20000002400 */
[-C--:B------:R-:W-:Y:S01]  /*12b40*/  FMUL.FTZ R118, R10, R162.reuse ;  /* 0x000000a20a767220 */ /* 0x080fe20000410000 */
[C---:B------:R-:W-:Y:S03]  /*12b50*/  HMMA.16816.F32.BF16 R24, R108.reuse, R94, R24 ;  /* 0x0000005e6c18723c */ /* 0x040fe60000041818 */
[-C--:B------:R-:W-:Y:S01]  /*12b60*/  FMUL.FTZ R113, R17, R162.reuse ;  /* 0x000000a211717220 */ /* 0x080fe20000410000 */
[-C--:B------:R-:W-:Y:S01]  /*12b70*/  FMUL.FTZ R17, R18, R162.reuse ;  /* 0x000000a212117220 */ /* 0x080fe20000410000 */
[-C--:B-1----:R-:W-:Y:S03]  /*12b80*/  FMUL.FTZ R122, R11, R162.reuse ;  /* 0x000000a20b7a7220 */ /* 0x082fe60000410000 */
        /* <DEDUP_REMOVED lines=17> */
[C---:B---3--:R-:W-:Y:S08]  /*12ca0*/  HMMA.16816.F32.BF16 R28, R108.reuse, R88, R28 ;  /* 0x000000586c1c723c */ /* 0x048ff0000004181c */
[----:B------:R-:W3:Y:S01]  /*12cb0*/  MUFU.TANH R127, R127 ;  /* 0x0000007f007f7308 */ /* 0x000ee20000002400 */
        /* <DEDUP_REMOVED lines=28> */
[----:B------:R-:W1:Y:S10]  /*12e80*/  MUFU.TANH R117, R117 ;  /* 0x0000007500757308 */ /* 0x000e740000002400 */
[----:B------:R-:W1:Y:S10]  /*12e90*/  MUFU.TANH R29, R29 ;  /* 0x0000001d001d7308 */ /* 0x000e740000002400 */
        /* <DEDUP_REMOVED lines=59> */
[-C--:B-1----:R-:W-:Y:S02]  /*13250*/  LEA R30, P1, R7, R148.reuse, 0x2 ;  /* 0x00000094071e7211 */ /* 0x082fe400078210ff */
        /* <DEDUP_REMOVED lines=21> */
.L_x_11561:
[----:B------:R-:W-:Y:S05]  /*133b0*/  BSYNC.RECONVERGENT B0 ;  /* 0x0000000000007941 */ /* 0x000fea0003800200 */
.L_x_11560:
        /* <DEDUP_REMOVED lines=37> */
.L_x_11559:
[----:B------:R-:W-:Y:S05]  /*13610*/  BSYNC.RECONVERGENT B1 ;  /* 0x0000000000017941 */ /* 0x000fea0003800200 */
.L_x_11558:
[----:B--2---:R-:W-:Y:S01]  /*13620*/  IABS R5, R159 ;  /* 0x0000009f00057213 */ /* 0x004fe20000000000 */
[----:B------:R-:W2:Y:S01]  /*13630*/  LD.E R87, desc[UR4][R84.64+0xdc] ;  /* 0x0000dc0454577980 */ /* 0x000ea2000c101900 */
[----:B------:R-:W-:Y:S01]  /*13640*/  LOP3.LUT R130, R130, 0x120, R131, 0xf8, !PT ;  /* 0x0000012082827812 */ /* 0x000fe200078ef883 */
[C---:B------:R-:W-:Y:S01]  /*13650*/  VIADD R4, R159.reuse, 0x20 ;  /* 0x000000209f047836 */ /* 0x040fe20000000000 */
[----:B------:R-:W-:Y:S01]  /*13660*/  I2FP.F32.S32 R5, R5 ;  /* 0x0000000500057245 */ /* 0x000fe20000201400 */
[----:B------:R-:W-:Y:S01]  /*13670*/  VIADD R14, R160, 0xfffffff9 ;  /* 0xfffffff9a00e7836 */ /* 0x000fe20000000000 */
[----:B------:R-:W-:Y:S01]  /*13680*/  LEA R96, R130, UR6, 0x1 ;  /* 0x0000000682607c11 */ /* 0x000fe2000f8e08ff */
[C---:B------:R-:W-:Y:S01]  /*13690*/  VIADD R20, R160.reuse, 0x1 ;  /* 0x00000001a0147836 */ /* 0x040fe20000000000 */
[----:B------:R-:W-:Y:S01]  /*136a0*/  IABS R4, R4 ;  /* 0x0000000400047213 */ /* 0x000fe20000000000 */
[----:B------:R-:W-:Y:S01]  /*136b0*/  VIADD R31, R160, 0xffffffe1 ;  /* 0xffffffe1a01f7836 */ /* 0x000fe20000000000 */
[----:B------:R-:W-:Y:S01]  /*136c0*/  ISETP.GE.AND P0, PT, R14, R155, PT ;  /* 0x0000009b0e00720c */ /* 0x000fe20003f06270 */
[----:B------:R-:W-:Y:S01]  /*136d0*/  VIADD R28, R160, 0xffffffe8 ;  /* 0xffffffe8a01c7836 */ /* 0x000fe20000000000 */
[----:B------:R-:W-:Y:S01]  /*136e0*/  I2FP.F32.S32 R4, R4 ;  /* 0x0000000400047245 */ /* 0x000fe20000201400 */
[C---:B------:R-:W-:Y:S02]  /*136f0*/  VIADD R3, R159.reuse, 0x21 ;  /* 0x000000219f037836 */ /* 0x040fe40000000000 */
[CC--:B-1----:R-:W-:Y:S01]  /*13700*/  FFMA.FTZ R113, -R156.reuse, R5.reuse, R113 ;  /* 0x000000059c717223 */ /* 0x0c2fe20000010171 */
[C---:B------:R-:W-:Y:S01]  /*13710*/  FFMA.FTZ R34, -R156.reuse, R5, R102 ;  /* 0x000000059c227223 */ /* 0x040fe20000010166 */
[C---:B------:R-:W-:Y:S02]  /*13720*/  VIADD R5, R159.reuse, 0x9 ;  /* 0x000000099f057836 */ /* 0x040fe40000000000 */
[----:B------:R-:W-:Y:S01]  /*13730*/  FFMA.FTZ R123, -R156, R4, R123 ;  /* 0x000000049c7b7223 */ /* 0x000fe2000001017b */
[----:B------:R-:W-:Y:S01]  /*13740*/  IABS R3, R3 ;  /* 0x0000000300037213 */ /* 0x000fe20000000000 */
[----:B------:R-:W-:Y:S01]  /*13750*/  VIADD R4, R159, 0x11 ;  /* 0x000000119f047836 */ /* 0x000fe20000000000 */
[----:B------:R-:W-:Y:S01]  /*13760*/  FSEL R113, R113, -INF , P0 ;  /* 0xff80000071717808 */ /* 0x000fe20000000000 */
        /* <DEDUP_REMOVED lines=10> */
[----:B------:R-:W-:Y:S01]  /*13810*/  FFMA.FTZ R164, -R156, R3, R164 ;  /* 0x000000039ca47223 */ /* 0x000fe200000101a4 */
[----:B------:R-:W-:Y:S01]  /*13820*/  ISETP.GE.AND P0, PT, R20, R153, PT ;  /* 0x000000991400720c */ /* 0x000fe20003f06270 */
[CC--:B------:R-:W-:Y:S01]  /*13830*/  FFMA.FTZ R103, -R156.reuse, R4.reuse, R103 ;  /* 0x000000049c677223 */ /* 0x0c0fe20000010167 */
[----:B------:R-:W-:Y:S01]  /*13840*/  FFMA.FTZ R125, -R156, R4, R125 ;  /* 0x000000049c7d7223 */ /* 0x000fe2000001017d */
[----:B------:R-:W-:Y:S01]  /*13850*/  VIADD R4, R159, 0x1 ;  /* 0x000000019f047836 */ /* 0x000fe20000000000 */
[----:B------:R-:W-:Y:S01]  /*13860*/  FSEL R34, R34, -INF , P0 ;  /* 0xff80000022227808 */ /* 0x000fe20000000000 */
[----:B------:R-:W-:Y:S01]  /*13870*/  VIADD R6, R160, 0xffffffe0 ;  /* 0xffffffe0a0067836 */ /* 0x000fe20000000000 */
[----:B------:R-:W-:Y:S01]  /*13880*/  ISETP.GE.AND P0, PT, R31, R155, PT ;  /* 0x0000009b1f00720c */ /* 0x000fe20003f06270 */
[C---:B------:R-:W-:Y:S02]  /*13890*/  VIADD R3, R159.reuse, 0x18 ;  /* 0x000000189f037836 */ /* 0x040fe40000000000 */
[CC--:B------:R-:W-:Y:S01]  /*138a0*/  FFMA.FTZ R17, -R156.reuse, R5.reuse, R17 ;  /* 0x000000059c117223 */ /* 0x0c0fe20000010111 */
[----:B------:R-:W-:Y:S01]  /*138b0*/  FFMA.FTZ R126, -R156, R5, R126 ;  /* 0x000000059c7e7223 */ /* 0x000fe2000001017e */
[----:B------:R-:W-:Y:S01]  /*138c0*/  IABS R5, R4 ;  /* 0x0000000400057213 */ /* 0x000fe20000000000 */
[C---:B------:R-:W-:Y:S01]  /*138d0*/  VIADD R4, R159.reuse, 0xffffffe0 ;  /* 0xffffffe09f047836 */ /* 0x040fe20000000000 */
[C---:B------:R-:W-:Y:S01]  /*138e0*/  ISETP.GE.AND P1, PT, R6.reuse, R155, PT ;  /* 0x0000009b0600720c */ /* 0x040fe20003f26270 */
[C---:B------:R-:W-:Y:S01]  /*138f0*/  VIADD R7, R159.reuse, 0x19 ;  /* 0x000000199f077836 */ /* 0x040fe20000000000 */
        /* <DEDUP_REMOVED lines=8> */
[----:B------:R-:W-:Y:S01]  /*13980*/  I2FP.F32.S32 R5, R5 ;  /* 0x0000000500057245 */ /* 0x000fe20000201400 */
[----:B------:R-:W-:Y:S01]  /*13990*/  VIADD R157, R157, 0xffffffc0 ;  /* 0xffffffc09d9d7836 */ /* 0x000fe20000000000 */
        /* <DEDUP_REMOVED lines=8> */
[C---:B------:R-:W-:Y:S01]  /*13a20*/  VIADD R4, R159.reuse, 0xfffffff1 ;  /* 0xfffffff19f047836 */ /* 0x040fe20000000000 */
[----:B------:R-:W-:Y:S01]  /*13a30*/  IABS R7, R7 ;  /* 0x0000000700077213 */ /* 0x000fe20000000000 */
[C---:B------:R-:W-:Y:S01]  /*13a40*/  VIADD R3, R159.reuse, 0x8 ;  /* 0x000000089f037836 */ /* 0x040fe20000000000 */
[----:B------:R-:W-:Y:S01]  /*13a50*/  I2FP.F32.S32 R6, R6 ;  /* 0x0000000600067245 */ /* 0x000fe20000201400 */
[C---:B------:R-:W-:Y:S01]  /*13a60*/  FFMA.FTZ R108, -R156.reuse, R5, R108 ;  /* 0x000000059c6c7223 */ /* 0x040fe2000001016c */
[----:B------:R-:W-:Y:S02]  /*13a70*/  IABS R32, R32 ;  /* 0x0000002000207213 */ /* 0x000fe40000000000 */
[----:B------:R-:W-:Y:S01]  /*13a80*/  I2FP.F32.S32 R7, R7 ;  /* 0x0000000700077245 */ /* 0x000fe20000201400 */
[C---:B------:R-:W-:Y:S01]  /*13a90*/  FFMA.FTZ R127, -R156.reuse, R6, R127 ;  /* 0x000000069c7f7223 */ /* 0x040fe2000001017f */
[----:B------:R-:W-:Y:S01]  /*13aa0*/  I2FP.F32.S32 R32, R32 ;  /* 0x0000002000207245 */ /* 0x000fe20000201400 */
[C---:B------:R-:W-:Y:S01]  /*13ab0*/  FFMA.FTZ R105, -R156.reuse, R6, R105 ;  /* 0x000000069c697223 */ /* 0x040fe20000010169 */
[----:B------:R-:W-:Y:S01]  /*13ac0*/  IABS R5, R4 ;  /* 0x0000000400057213 */ /* 0x000fe20000000000 */
[C---:B------:R-:W-:Y:S01]  /*13ad0*/  VIADD R4, R159.reuse, 0xffffffe9 ;  /* 0xffffffe99f047836 */ /* 0x040fe20000000000 */
[----:B------:R-:W-:Y:S01]  /*13ae0*/  IABS R3, R3 ;  /* 0x0000000300037213 */ /* 0x000fe20000000000 */
[----:B------:R-:W-:Y:S02]  /*13af0*/  VIADD R6, R159, 0xfffffff8 ;  /* 0xfffffff89f067836 */ /* 0x000fe40000000000 */
[CC--:B------:R-:W-:Y:S01]  /*13b00*/  FFMA.FTZ R119, -R156.reuse, R7.reuse, R119 ;  /* 0x000000079c777223 */ /* 0x0c0fe20000010177 */
[C---:B------:R-:W-:Y:S01]  /*13b10*/  FFMA.FTZ R118, -R156.reuse, R7, R118 ;  /* 0x000000079c767223 */ /* 0x040fe20000010176 */
[CC--:B------:R-:W-:Y:S01]  /*13b20*/  FFMA.FTZ R124, -R156.reuse, R32.reuse, R25 ;  /* 0x000000209c7c7223 */ /* 0x0c0fe20000010119 */
[C---:B------:R-:W-:Y:S01]  /*13b30*/  FFMA.FTZ R32, -R156.reuse, R32, R29 ;  /* 0x000000209c207223 */ /* 0x040fe2000001011d */
[----:B------:R-:W-:Y:S01]  /*13b40*/  IMAD.MOV.U32 R7, RZ, RZ, R3 ;  /* 0x000000ffff077224 */ /* 0x000fe200078e0003 */
[----:B------:R-:W-:Y:S02]  /*13b50*/  I2FP.F32.S32 R5, R5 ;  /* 0x0000000500057245 */ /* 0x000fe40000201400 */
[----:B------:R-:W-:Y:S02]  /*13b60*/  IABS R4, R4 ;  /* 0x0000000400047213 */ /* 0x000fe40000000000 */
[----:B------:R-:W-:Y:S01]  /*13b70*/  FSEL R29, R121, -INF , P0 ;  /* 0xff800000791d7808 */ /* 0x000fe20000000000 */
[CC--:B------:R-:W-:Y:S01]  /*13b80*/  FFMA.FTZ R115, -R156.reuse, R5.reuse, R115 ;  /* 0x000000059c737223 */ /* 0x0c0fe20000010173 */
[----:B------:R-:W-:Y:S01]  /*13b90*/  IABS R3, R8 ;  /* 0x0000000800037213 */ /* 0x000fe20000000000 */
[----:B------:R-:W-:Y:S01]  /*13ba0*/  FFMA.FTZ R117, -R156, R5, R117 ;  /* 0x000000059c757223 */ /* 0x000fe20000010175 */
[----:B------:R-:W-:Y:S01]  /*13bb0*/  IABS R6, R6 ;  /* 0x0000000600067213 */ /* 0x000fe20000000000 */
[----:B------:R-:W-:Y:S01]  /*13bc0*/  VIADD R8, R160, 0x10 ;  /* 0x00000010a0087836 */ /* 0x000fe20000000000 */
[----:B------:R-:W-:Y:S02]  /*13bd0*/  ISETP.GE.AND P0, PT, R26, R155, PT ;  /* 0x0000009b1a00720c */ /* 0x000fe40003f06270 */
[----:B------:R-:W-:Y:S02]  /*13be0*/  I2FP.F32.S32 R4, R4 ;  /* 0x0000000400047245 */ /* 0x000fe40000201400 */
[----:B------:R-:W-:Y:S02]  /*13bf0*/  I2FP.F32.S32 R3, R3 ;  /* 0x0000000300037245 */ /* 0x000fe40000201400 */
[----:B------:R-:W-:Y:S01]  /*13c00*/  I2FP.F32.S32 R6, R6 ;  /* 0x0000000600067245 */ /* 0x000fe20000201400 */
[C---:B------:R-:W-:Y:S01]  /*13c10*/  FFMA.FTZ R92, -R156.reuse, R4, R23 ;  /* 0x000000049c5c7223 */ /* 0x040fe20000010117 */
[----:B------:R-:W-:Y:S01]  /*13c20*/  FSEL R5, R127, -INF , P0 ;  /* 0xff8000007f057808 */ /* 0x000fe20000000000 */
[----:B------:R-:W-:Y:S01]  /*13c30*/  FFMA.FTZ R86, -R156, R3, R86 ;  /* 0x000000039c567223 */ /* 0x000fe20000010156 */
[----:B------:R-:W-:Y:S01]  /*13c40*/  ISETP.GE.AND P0, PT, R24, R155, PT ;  /* 0x0000009b1800720c */ /* 0x000fe20003f06270 */
[----:B------:R-:W-:Y:S01]  /*13c50*/  VIADD R23, R160, 0xfffffff1 ;  /* 0xfffffff1a0177836 */ /* 0x000fe20000000000 */
[----:B------:R-:W-:Y:S01]  /*13c60*/  I2FP.F32.S32 R7, R7 ;  /* 0x0000000700077245 */ /* 0x000fe20000201400 */
[C---:B------:R-:W-:Y:S01]  /*13c70*/  FFMA.FTZ R18, -R156.reuse, R3, R18 ;  /* 0x000000039c127223 */ /* 0x040fe20000010112 */
[-C--:B------:R-:W-:Y:S01]  /*13c80*/  FFMA.FTZ R165, -R156, R6.reuse, R27 ;  /* 0x000000069ca57223 */ /* 0x080fe2000001011b */
[----:B------:R-:W-:Y:S01]  /*13c90*/  FSEL R27, R126, -INF , P0 ;  /* 0xff8000007e1b7808 */ /* 0x000fe20000000000 */
[----:B------:R-:W-:Y:S01]  /*13ca0*/  VIADD R3, R159, 0xffffffe1 ;  /* 0xffffffe19f037836 */ /* 0x000fe20000000000 */
[----:B------:R-:W-:Y:S01]  /*13cb0*/  ISETP.GE.AND P0, PT, R26, R153, PT ;  /* 0x000000991a00720c */ /* 0x000fe20003f06270 */
[-C--:B------:R-:W-:Y:S01]  /*13cc0*/  FFMA.FTZ R101, -R156, R7.reuse, R101 ;  /* 0x000000079c657223 */ /* 0x080fe20000010165 */
[----:B------:R-:W-:Y:S01]  /*13cd0*/  FSEL R15, R164, -INF , P4 ;  /* 0xff800000a40f7808 */ /* 0x000fe20002000000 */
[C---:B------:R-:W-:Y:S01]  /*13ce0*/  FFMA.FTZ R19, -R156.reuse, R7, R19 ;  /* 0x000000079c137223 */ /* 0x040fe20000010113 */
[----:B------:R-:W-:Y:S01]  /*13cf0*/  FSEL R30, R119, -INF , P1 ;  /* 0xff800000771e7808 */ /* 0x000fe20000800000 */
[C---:B------:R-:W-:Y:S01]  /*13d00*/  FFMA.FTZ R21, -R156.reuse, R6, R21 ;  /* 0x000000069c157223 */ /* 0x040fe20000010115 */
[-C--:B------:R-:W-:Y:S01]  /*13d10*/  ISETP.GE.AND P4, PT, R23, R155.reuse, PT ;  /* 0x0000009b1700720c */ /* 0x080fe20003f86270 */
[----:B------:R-:W-:Y:S01]  /*13d20*/  FFMA.FTZ R89, -R156, R4, R89 ;  /* 0x000000049c597223 */ /* 0x000fe20000010159 */
[----:B------:R-:W-:Y:S01]  /*13d30*/  ISETP.GE.AND P1, PT, R28, R155, PT ;  /* 0x0000009b1c00720c */ /* 0x000fe20003f26270 */
[----:B------:R-:W-:Y:S01]  /*13d40*/  VIADD R4, R160, 0x19 ;  /* 0x00000019a0047836 */ /* 0x000fe20000000000 */
[----:B------:R-:W-:Y:S02]  /*13d50*/  FSEL R7, R122, -INF , P0 ;  /* 0xff8000007a077808 */ /* 0x000fe40000000000 */
[----:B------:R-:W-:Y:S01]  /*13d60*/  IABS R6, R3 ;  /* 0x0000000300067213 */ /* 0x000fe20000000000 */
        /* <DEDUP_REMOVED lines=8> */
[----:B------:R-:W-:Y:S02]  /*13df0*/  I2FP.F32.S32 R6, R6 ;  /* 0x0000000600067245 */ /* 0x000fe40000201400 */
[----:B------:R-:W-:Y:S02]  /*13e00*/  ISETP.GE.AND P0, PT, R14, R153, PT ;  /* 0x000000990e00720c */ /* 0x000fe40003f06270 */
[----:B------:R-:W-:Y:S01]  /*13e10*/  IABS R3, R3 ;  /* 0x0000000300037213 */ /* 0x000fe20000000000 */
[----:B------:R-:W-:Y:S01]  /*13e20*/  FFMA.FTZ R91, -R156, R6, R91 ;  /* 0x000000069c5b7223 */ /* 0x000fe2000001015b */
[----:B------:R-:W-:Y:S01]  /*13e30*/  FSEL R107, R107, -INF , P4 ;  /* 0xff8000006b6b7808 */ /* 0x000fe20002000000 */
        /* <DEDUP_REMOVED lines=45> */
[CC--:B------:R-:W-:Y:S02]  /*14110*/  ISETP.GE.AND P6, PT, R24.reuse, R154.reuse, PT ;  /* 0x0000009a1800720c */ /* 0x0c0fe40003fc6270 */
        /* <DEDUP_REMOVED lines=23> */
[C---:B------:R-:W-:Y:S02]  /*14290*/  ISETP.GE.AND P1, PT, R28.reuse, R154, PT ;  /* 0x0000009a1c00720c */ /* 0x040fe40003f26270 */
[----:B------:R-:W-:Y:S02]  /*142a0*/  FSEL R17, R29, -INF , !P4 ;  /* 0xff8000001d117808 */ /* 0x000fe40006000000 */
[-C--:B------:R-:W-:Y:S02]  /*142b0*/  ISETP.GE.AND P4, PT, R28, R152.reuse, PT ;  /* 0x000000981c00720c */ /* 0x080fe40003f86270 */
[----:B------:R-:W-:Y:S01]  /*142c0*/  FSEL R123, R123, -INF , !P5 ;  /* 0xff8000007b7b7808 */ /* 0x000fe20006800000 */
[----:B------:R-:W-:Y:S01]  /*142d0*/  LDSM.16.MT88.4 R28, [R96+0x7000] ;  /* 0x00700000601c783b */ /* 0x000fe20000004200 */
        /* <DEDUP_REMOVED lines=28> */
[----:B------:R-:W-:Y:S02]  /*144a0*/  FMNMX3.FTZ R4, R6, R35, R33, !PT ;  /* 0x0000002306047276 */ /* 0x000fe40007810021 */
[----:B------:R-:W-:Y:S02]  /*144b0*/  FSEL R114, R114, -INF , !P1 ;  /* 0xff80000072727808 */ /* 0x000fe40004800000 */
        /* <DEDUP_REMOVED lines=278> */
.L_x_11555:
        /* <DEDUP_REMOVED lines=10> */
.L_x_11576:
        /* <DEDUP_REMOVED lines=149> */
.L_x_11565:
[----:B------:R-:W-:Y:S05]  /*16010*/  BSYNC.RECONVERGENT B0 ;  /* 0x0000000000007941 */ /* 0x000fea0003800200 */
.L_x_11564:
        /* <DEDUP_REMOVED lines=27> */
.L_x_11567:
[----:B------:R-:W-:Y:S05]  /*161d0*/  BSYNC.RECONVERGENT B0 ;  /* 0x0000000000007941 */ /* 0x000fea0003800200 */
.L_x_11566:
        /* <DEDUP_REMOVED lines=14> */
.L_x_11569:
[----:B------:R-:W-:Y:S05]  /*162c0*/  BSYNC.RECONVERGENT B0 ;  /* 0x0000000000007941 */ /* 0x000fea0003800200 */
.L_x_11568:
        /* <DEDUP_REMOVED lines=14> */
.L_x_11571:
[----:B------:R-:W-:Y:S05]  /*163b0*/  BSYNC.RECONVERGENT B0 ;  /* 0x0000000000007941 */ /* 0x000fea0003800200 */
.L_x_11570:
[----:B------:R-:W-:-:S04]  /*163c0*/  MOV R143, 0x0 ;  /* 0x00000000008f7802 */ /* 0x000fc80000000f00 */
[----:B-1234-:R-:W-:Y:S05]  /*163d0*/  @P6 RET.REL.NODEC R142 `(_ZN5flash24flash_fwd_splitkv_kernelI23Flash_fwd_kernel_traitsILi96ELi64ELi64ELi4ELb0ELb0EN7cutlass10bfloat16_tE19Flash_kernel_traitsILi96ELi64ELi64ELi4ES3_EELb0ELb1ELb1ELb0ELb0ELb1ELb1ELb1EEEvNS_16Flash_fwd_paramsE) ;  /* 0xfffffe9c8e086950 */ /* 0x01efea0003c3ffff */
        /* <DEDUP_REMOVED lines=10> */
[----:B-1----:R-:W-:Y:S05]  /*16480*/  @P0 RET.REL.NODEC R142 `(_ZN5flash24flash_fwd_splitkv_kernelI23Flash_fwd_kernel_traitsILi96ELi64ELi64ELi4ELb0ELb0EN7cutlass10bfloat16_tE19Flash_kernel_traitsILi96ELi64ELi64ELi4ES3_EELb0ELb1ELb1ELb0ELb0ELb1ELb1ELb1EEEvNS_16Flash_fwd_paramsE) ;  /* 0xfffffe988edc0950 */ /* 0x002fea0003c3ffff */
[----:B------:R-:W-:Y:S01]  /*16490*/  LEA R2, P0, R59, R62, 0x2 ;  /* 0x0000003e3b027211 */ /* 0x000fe200078010ff */
[----:B------:R-:W-:-:S03]  /*164a0*/  IMAD.MOV.U32 R143, RZ, RZ, 0x0 ;  /* 0x00000000ff8f7424 */ /* 0x000fc600078e00ff */
[----:B------:R-:W-:-:S05]  /*164b0*/  LEA.HI.X R3, R59, R63, R55, 0x2, P0 ;  /* 0x0000003f3b037211 */ /* 0x000fca00000f1437 */
[----:B------:R1:W-:Y:S02]  /*164c0*/  ST.E.128 desc[UR4][R2.64+0x4900], R4 ;  /* 0x0049000402007985 */ /* 0x0003e4000c101d04 */
[----:B-1----:R-:W-:Y:S05]  /*164d0*/  RET.REL.NODEC R142 `(_ZN5flash24flash_fwd_splitkv_kernelI23Flash_fwd_kernel_traitsILi96ELi64ELi64ELi4ELb0ELb0EN7cutlass10bfloat16_tE19Flash_kernel_traitsILi96ELi64ELi64ELi4ES3_EELb0ELb1ELb1ELb0ELb0ELb1ELb1ELb1EEEvNS_16Flash_fwd_paramsE) ;  /* 0xfffffe988ec87950 */ /* 0x002fea0003c3ffff */
.L_x_11563:
[----:B------:R-:W-:Y:S01]  /*164e0*/  MOV R5, 0x2 ;  /* 0x0000000200057802 */ /* 0x000fe20000000f00 */
[----:B------:R-:W-:Y:S01]  /*164f0*/  IMAD.MOV.U32 R0, RZ, RZ, 0x1f ;  /* 0x0000001fff007424 */ /* 0x000fe200078e00ff */
[----:B------:R-:W-:-:S07]  /*16500*/  MOV R2, 0xffffffff ;  /* 0xffffffff00027802 */ /* 0x000fce0000000f00 */
[----:B-1---5:R-:W-:Y:S05]  /*16510*/  WARPSYNC.COLLECTIVE R2, `(.L_x_11572) ;  /* 0x0000000002087348 */ /* 0x022fea0003c00000 */
[----:B------:R2:W3:Y:S02]  /*16520*/  SHFL.BFLY P0, R11, R163, R5, R0 ;  /* 0x0c000005a30b7389 */ /* 0x0004e40000000000 */
[----:B-123-5:R-:W-:Y:S05]  /*16530*/  ENDCOLLECTIVE ;  /* 0x000000000000791b */ /* 0x02efea0003800000 */
.L_x_11572:
[----:B------:R-:W-:Y:S02]  /*16540*/  IMAD.MOV.U32 R8, RZ, RZ, R11 ;  /* 0x000000ffff087224 */ /* 0x000fe400078e000b */
[----:B------:R-:W-:Y:S02]  /*16550*/  IMAD.MOV.U32 R5, RZ, RZ, 0x1 ;  /* 0x00000001ff057424 */ /* 0x000fe400078e00ff */
[----:B------:R-:W-:-:S05]  /*16560*/  FADD.FTZ R8, R8, R163 ;  /* 0x000000a308087221 */ /* 0x000fca0000010000 */
[----:B------:R-:W-:-:S07]  /*16570*/  MOV R163, R8 ;  /* 0x0000000800a37202 */ /* 0x000fce0000000f00 */
[----:B------:R-:W-:Y:S05]  /*16580*/  WARPSYNC.COLLECTIVE R2, `(.L_x_11573) ;  /* 0x0000000002087348 */ /* 0x000fea0003c00000 */
[----:B------:R1:W2:Y:S02]  /*16590*/  SHFL.BFLY P0, R11, R163, R5, R0 ;  /* 0x0c000005a30b7389 */ /* 0x0002a40000000000 */
[----:B-12---:R-:W-:Y:S05]  /*165a0*/  ENDCOLLECTIVE ;  /* 0x000000000000791b */ /* 0x006fea0003800000 */
.L_x_11573:
[----:B------:R-:W-:Y:S01]  /*165b0*/  MOV R163, R161 ;  /* 0x000000a100a37202 */ /* 0x000fe20000000f00 */
[----:B------:R-:W-:Y:S01]  /*165c0*/  IMAD.MOV.U32 R5, RZ, RZ, 0x2 ;  /* 0x00000002ff057424 */ /* 0x000fe200078e00ff */
[----:B------:R-:W-:-:S07]  /*165d0*/  MOV R7, R11 ;  /* 0x0000000b00077202 */ /* 0x000fce0000000f00 */
[----:B------:R-:W-:Y:S05]  /*165e0*/  WARPSYNC.COLLECTIVE R2, `(.L_x_11574) ;  /* 0x0000000002087348 */ /* 0x000fea0003c00000 */
[----:B------:R1:W2:Y:S02]  /*165f0*/  SHFL.BFLY P0, R11, R163, R5, R0 ;  /* 0x0c000005a30b7389 */ /* 0x0002a40000000000 */
[----:B-12---:R-:W-:Y:S05]  /*16600*/  ENDCOLLECTIVE ;  /* 0x000000000000791b */ /* 0x006fea0003800000 */
.L_x_11574:
[----:B------:R-:W-:Y:S01]  /*16610*/  FADD.FTZ R10, R8, R7 ;  /* 0x00000007080a7221 */ /* 0x000fe20000010000 */
[----:B------:R-:W-:Y:S01]  /*16620*/  FADD.FTZ R6, R11, R161 ;  /* 0x000000a10b067221 */ /* 0x000fe20000010000 */
[----:B------:R-:W-:-:S04]  /*16630*/  MOV R5, 0x1 ;  /* 0x0000000100057802 */ /* 0x000fc80000000f00 */
[----:B------:R-:W-:-:S07]  /*16640*/  MOV R163, R6 ;  /* 0x0000000600a37202 */ /* 0x000fce0000000f00 */
[----:B------:R-:W-:Y:S05]  /*16650*/  WARPSYNC.COLLECTIVE R2, `(.L_x_11575) ;  /* 0x0000000002087348 */ /* 0x000fea0003c00000 */
[----:B------:R1:W2:Y:S02]  /*16660*/  SHFL.BFLY P0, R11, R163, R5, R0 ;  /* 0x0c000005a30b7389 */ /* 0x0002a40000000000 */
[----:B-12---:R-:W-:Y:S05]  /*16670*/  ENDCOLLECTIVE ;  /* 0x000000000000791b */ /* 0x006fea0003800000 */
.L_x_11575:
[----:B------:R-:W-:Y:S05]  /*16680*/  BRA `(.L_x_11576) ;  /* 0xfffffff0000c7947 */ /* 0x000fea000383ffff */
.L_x_11577:
        /* <DEDUP_REMOVED lines=15> */
.L_x_11709:


//--------------------- .nv.shared._ZN5flash32flash_fwd_splitkv_combine_kernelI23Flash_fwd_kernel_traitsILi96ELi64ELi128ELi4ELb0ELb0EN7cutlass10bfloat16_tE19Flash_kernel_traitsILi96ELi64ELi128ELi4ES3_EELi16ELi7ELb0EEEvNS_16Flash_fwd_paramsE --------------------------
	.section	.nv.shared._ZN5flash32flash_fwd_splitkv_combine_kernelI23Flash_fwd_kernel_traitsILi96ELi64ELi128ELi4ELb0ELb0EN7cutlass10bfloat16_tE19Flash_kernel_traitsILi96ELi64ELi128ELi4ES3_EELi16ELi7ELb0EEEvNS_16Flash_fwd_paramsE,"aw",@nobits
	.sectionflags	@""
	.align	16
.nv.shared._ZN5flash32flash_fwd_splitkv_combine_kernelI23Flash_fwd_kernel_traitsILi96ELi64ELi128ELi4ELb0ELb0EN7cutlass10bfloat16_tE19Flash_kernel_traitsILi96ELi64ELi128ELi4ES3_EELi16ELi7ELb0EEEvNS_16Flash_fwd_paramsE:
	.zero		9728


//--------------------- .nv.shared.reserved.0     --------------------------
	.section	.nv.shared.reserved.0,"aw",@nobits
	.weak		__nv_reservedSMEM_offset_0_alias
	.size		__nv_reservedSMEM_offset_0_alias, 0, 64
	.other		__nv_reservedSMEM_offset_0_alias,@"STO_CUDA_RESERVED_SHARED STV_DEFAULT"
__nv_reservedSMEM_offset_0_alias:
	.zero		0
	.zero		64


//--------------------- .nv.global                --------------------------
	.section	.nv.global,"aw",@nobits
.nv.global:
	.type		_ZN71_INTERNAL_2e22a633_35_flash_fwd_split_hdim96_bf16_sm80_cu_6987f922_39104cute1_E,@object
	.size		_ZN71_INTERNAL_2e22a633_35_flash_fwd_split_hdim96_bf16_sm80_cu_6987f922_39104cute1_E,(_ZN71_INTERNAL_2e22a633_35_flash_fwd_split_hdim96_bf16_sm80_cu_6987f922_39104cuda3std3__45__cpo6cbeginE - _ZN71_INTERNAL_2e22a633_35_flash_fwd_split_hdim96_bf16_sm80_cu_6987f922_39104cute1_E)
_ZN71_INTERNAL_2e22a633_35_flash_fwd_split_hdim96_bf16_sm80_cu_6987f922_39104cute1_E:
	.zero		1
	.type		_ZN71_INTERNAL_2e22a633_35_flash_fwd_split_hdim96_bf16_sm80_cu_6987f922_39104cuda3std3__45__cpo6cbeginE,@object
	.size		_ZN71_INTERNAL_2e22a633_35_flash_fwd_split_hdim96_bf16_sm80_cu_6987f922_39104cuda3std3__45__cpo6cbeginE,(_ZN71_INTERNAL_2e22a633_35_flash_fwd_split_hdim96_bf16_sm80_cu_6987f922_39104cuda3std3__48in_placeE - _ZN71_INTERNAL_2e22a633_35_flash_fwd_split_hdim96_bf16_sm80_cu_6987f922_39104cuda3std3__45__cpo6cbeginE)
_ZN71_INTERNAL_2e22a633_35_flash_fwd_split_hdim96_bf16_sm80_cu_6987f922_39104cuda3std3__45__cpo6cbeginE:
	.zero		1
	.type		_ZN71_INTERNAL_2e22a633_35_flash_fwd_split_hdim96_bf16_sm80_cu_6987f922_39104cuda3std3__48in_placeE,@object
	.size		_ZN71_INTERNAL_2e22a633_35_flash_fwd_split_hdim96_bf16_sm80_cu_6987f922_39104cuda3std3__48in_placeE,(_ZN71_INTERNAL_2e22a633_35_flash_fwd_split_hdim96_bf16_sm80_cu_6987f922_39104cuda3std6ranges3__45__cpo9iter_moveE - _ZN71_INTERNAL_2e22a633_35_flash_fwd_split_hdim96_bf16_sm80_cu_6987f922_39104cuda3std3__48in_placeE)
_ZN71_INTERNAL_2e22a633_35_flash_fwd_split_hdim96_bf16_sm80_cu_6987f922_39104cuda3std3__48in_placeE:
	.zero		1
	.type		_ZN71_INTERNAL_2e22a633_35_flash_fwd_split_hdim96_bf16_sm80_cu_6987f922_39104cuda3std6ranges3__45__cpo9iter_moveE,@object
	.size		_ZN71_INTERNAL_2e22a633_35_flash_fwd_split_hdim96_bf16_sm80_cu_6987f922_39104cuda3std6ranges3__45__cpo9iter_moveE,(_ZN71_INTERNAL_2e22a633_35_flash_fwd_split_hdim96_bf16_sm80_cu_6987f922_39104cuda3std3__45__cpo5beginE - _ZN71_INTERNAL_2e22a633_35_flash_fwd_split_hdim96_bf16_sm80_cu_6987f922_39104cuda3std6ranges3__45__cpo9iter_moveE)
_ZN71_INTERNAL_2e22a633_35_flash_fwd_split_hdim96_bf16_sm80_cu_6987f922_39104cuda3std6ranges3__45__cpo9iter_moveE:
	.zero		1
	.type		_ZN71_INTERNAL_2e22a633_35_flash_fwd_split_hdim96_bf16_sm80_cu_6987f922_39104cuda3std3__45__cpo5beginE,@object
	.size		_ZN71_INTERNAL_2e22a633_35_flash_fwd_split_hdim96_bf16_sm80_cu_6987f922_39104cuda3std3__45__cpo5beginE,(_ZN71_INTERNAL_2e22a633_35_flash_fwd_split_hdim96_bf16_sm80_cu_6987f922_39104cuda3std3__473_GLOBAL__N__2e22a633_35_flash_fwd_split_hdim96_bf16_sm80_cu_6987f922_39106ignoreE - _ZN71_INTERNAL_2e22a633_35_flash_fwd_split_hdim96_bf16_sm80_cu_6987f922_39104cuda3std3__45__cpo5beginE)
_ZN71_INTERNAL_2e22a633_35_flash_fwd_split_hdim96_bf16_sm80_cu_6987f922_39104cuda3std3__45__cpo5beginE:
	.zero		1
	.type		_ZN71_INTERNAL_2e22a633_35_flash_fwd_split_hdim96_bf16_sm80_cu_6987f922_39104cuda3std3__473_GLOBAL__N__2e22a633_35_flash_fwd_split_hdim96_bf16_sm80_cu_6987f922_39106ignoreE,@object
	.size		_ZN71_INTERNAL_2e22a633_35_flash_fwd_split_hdim96_bf16_sm80_cu_6987f922_39104cuda3std3__473_GLOBAL__N__2e22a633_35_flash_fwd_split_hdim96_bf16_sm80_cu_6987f922_39106ignoreE,(_ZN71_INTERNAL_2e22a633_35_flash_fwd_split_hdim96_bf16_sm80_cu_6987f922_39104cute7productE - _ZN71_INTERNAL_2e22a633_35_flash_fwd_split_hdim96_bf16_sm80_cu_6987f922_39104cuda3std3__473_GLOBAL__N__2e22a633_35_flash_fwd_split_hdim96_bf16_sm80_cu_6987f922_39106ignoreE)
_ZN71_INTERNAL_2e22a633_35_flash_fwd_split_hdim96_bf16_sm80_cu_6987f922_39104cuda3std3__473_GLOBAL__N__2e22a633_35_flash_fwd_split_hdim96_bf16_sm80_cu_6987f922_39106ignoreE:
	.zero		1
	.type		_ZN71_INTERNAL_2e22a633_35_flash_fwd_split_hdim96_bf16_sm80_cu_6987f922_39104cute7productE,@object
	.size		_ZN71_INTERNAL_2e22a633_35_flash_fwd_split_hdim96_bf16_sm80_cu_6987f922_39104cute7productE,(_ZN71_INTERNAL_2e22a633_35_flash_fwd_split_hdim96_bf16_sm80_cu_6987f922_39104cuda3std3__45__cpo3endE - _ZN71_INTERNAL_2e22a633_35_flash_fwd_split_hdim96_bf16_sm80_cu_6987f922_39104cute7productE)
_ZN71_INTERNAL_2e22a633_35_flash_fwd_split_hdim96_bf16_sm80_cu_6987f922_39104cute7productE:
	.zero		1
	.type		_ZN71_INTERNAL_2e22a633_35_flash_fwd_split_hdim96_bf16_sm80_cu_6987f922_39104cuda3std3__45__cpo3endE,@object
	.size		_ZN71_INTERNAL_2e22a633_35_flash_fwd_split_hdim96_bf16_sm80_cu_6987f922_39104cuda3std3__45__cpo3endE,(_ZN71_INTERNAL_2e22a633_35_flash_fwd_split_hdim96_bf16_sm80_cu_6987f922_39104cuda3std3__419piecewise_constructE - _ZN71_INTERNAL_2e22a633_35_flash_fwd_split_hdim96_bf16_sm80_cu_6987f922_39104cuda3std3__45__cpo3endE)
_ZN71_INTERNAL_2e22a633_35_flash_fwd_split_hdim96_bf16_sm80_cu_6987f922_39104cuda3std3__45__cpo3endE:
	.zero		1
	.type		_ZN71_INTERNAL_2e22a633_35_flash_fwd_split_hdim96_bf16_sm80_cu_6987f922_39104cuda3std3__419piecewise_constructE,@object
	.size		_ZN71_INTERNAL_2e22a633_35_flash_fwd_split_hdim96_bf16_sm80_cu_6987f922_39104cuda3std3__419piecewise_constructE,(_ZN71_INTERNAL_2e22a633_35_flash_fwd_split_hdim96_bf16_sm80_cu_6987f922_39104cuda3std3__45__cpo4cendE - _ZN71_INTERNAL_2e22a633_35_flash_fwd_split_hdim96_bf16_sm80_cu_6987f922_39104cuda3std3__419piecewise_constructE)
_ZN71_INTERNAL_2e22a633_35_flash_fwd_split_hdim96_bf16_sm80_cu_6987f922_39104cuda3std3__419piecewise_constructE:
	.zero		1
	.type		_ZN71_INTERNAL_2e22a633_35_flash_fwd_split_hdim96_bf16_sm80_cu_6987f922_39104cuda3std3__45__cpo4cendE,@object
	.size		_ZN71_INTERNAL_2e22a633_35_flash_fwd_split_hdim96_bf16_sm80_cu_6987f922_39104cuda3std3__45__cpo4cendE,(_ZN71_INTERNAL_2e22a633_35_flash_fwd_split_hdim96_bf16_sm80_cu_6987f922_39104cuda3std6ranges3__45__cpo4swapE - _ZN71_INTERNAL_2e22a633_35_flash_fwd_split_hdim96_bf16_sm80_cu_6987f922_39104cuda3std3__45__cpo4cendE)
_ZN71_INTERNAL_2e22a633_35_flash_fwd_split_hdim96_bf16_sm80_cu_6987f922_39104cuda3std3__45__cpo4cendE:
	.zero		1
	.type		_ZN71_INTERNAL_2e22a633_35_flash_fwd_split_hdim96_bf16_sm80_cu_6987f922_39104cuda3std6ranges3__45__cpo4swapE,@object
	.size		_ZN71_INTERNAL_2e22a633_35_flash_fwd_split_hdim96_bf16_sm80_cu_6987f922_39104cuda3std6ranges3__45__cpo4swapE,(.L_7 - _ZN71_INTERNAL_2e22a633_35_flash_fwd_split_hdim96_bf16_sm80_cu_6987f922_39104cuda3std6ranges3__45__cpo4swapE)
_ZN71_INTERNAL_2e22a633_35_flash_fwd_split_hdim96_bf16_sm80_cu_6987f922_39104cuda3std6ranges3__45__cpo4swapE:
	.zero		1
.L_7:


//--------------------- .nv.shared._ZN5flash32flash_fwd_splitkv_combine_kernelI23Flash_fwd_kernel_traitsILi96ELi64ELi128ELi4ELb0ELb0EN7cutlass10bfloat16_tE19Flash_kernel_traitsILi96ELi64ELi128ELi4ES3_EELi16ELi6ELb0EEEvNS_16Flash_fwd_paramsE --------------------------
	.section	.nv.shared._ZN5flash32flash_fwd_splitkv_combine_kernelI23Flash_fwd_kernel_traitsILi96ELi64ELi128ELi4ELb0ELb0EN7cutlass10bfloat16_tE19Flash_kernel_traitsILi96ELi64ELi128ELi4ES3_EELi16ELi6ELb0EEEvNS_16Flash_fwd_paramsE,"aw",@nobits
	.sectionflags	@""
	.align	16
.nv.shared._ZN5flash32flash_fwd_splitkv_combine_kernelI23Flash_fwd_kernel_traitsILi96ELi64ELi128ELi4ELb0ELb0EN7cutlass10bfloat16_tE19Flash_kernel_traitsILi96ELi64ELi128ELi4ES3_EELi16ELi6ELb0EEEvNS_16Flash_fwd_paramsE:
	.zero		5376


//--------------------- .nv.shared._ZN5flash32flash_fwd_splitkv_combine_kernelI23Flash_fwd_kernel_traitsILi96ELi64ELi128ELi4ELb0ELb0EN7cutlass10bfloat16_tE19Flash_kernel_traitsILi96ELi64ELi128ELi4ES3_EELi16ELi5ELb0EEEvNS_16Flash_fwd_paramsE --------------------------
	.section	.nv.shared._ZN5flash32flash_fwd_splitkv_combine_kernelI23Flash_fwd_kernel_traitsILi96ELi64ELi128ELi4ELb0ELb0EN7cutlass10bfloat16_tE19Flash_kernel_traitsILi96ELi64ELi128ELi4ES3_EELi16ELi5ELb0EEEvNS_16Flash_fwd_paramsE,"aw",@nobits
	.sectionflags	@""
	.align	16
.nv.shared._ZN5flash32flash_fwd_splitkv_combine_kernelI23Flash_fwd_kernel_traitsILi96ELi64ELi128ELi4ELb0ELb0EN7cutlass10bfloat16_tE19Flash_kernel_traitsILi96ELi64ELi128ELi4ES3_EELi16ELi5ELb0EEEvNS_16Flash_fwd_paramsE:
	.zero		3200


//--------------------- .nv.shared._ZN5flash32flash_fwd_splitkv_combine_kernelI23Flash_fwd_kernel_traitsILi96ELi64ELi128ELi4ELb0ELb0EN7cutlass10bfloat16_tE19Flash_kernel_traitsILi96ELi64ELi128ELi4ES3_EELi16ELi4ELb0EEEvNS_16Flash_fwd_paramsE --------------------------
	.section	.nv.shared._ZN5flash32flash_fwd_splitkv_combine_kernelI23Flash_fwd_kernel_traitsILi96ELi64ELi128ELi4ELb0ELb0EN7cutlass10bfloat16_tE19Flash_kernel_traitsILi96ELi64ELi128ELi4ES3_EELi16ELi4ELb0EEEvNS_16Flash_fwd_paramsE,"aw",@nobits
	.sectionflags	@""
	.align	16
.nv.shared._ZN5flash32flash_fwd_splitkv_combine_kernelI23Flash_fwd_kernel_traitsILi96ELi64ELi128ELi4ELb0ELb0EN7cutlass10bfloat16_tE19Flash_kernel_traitsILi96ELi64ELi128ELi4ES3_EELi16ELi4ELb0EEEvNS_16Flash_fwd_paramsE:
	.zero		2112


//--------------------- .nv.shared._ZN5flash32flash_fwd_splitkv_combine_kernelI23Flash_fwd_kernel_traitsILi96ELi64ELi128ELi4ELb0ELb0EN7cutlass10bfloat16_tE19Flash_kernel_traitsILi96ELi64ELi128ELi4ES3_EELi16ELi3ELb0EEEvNS_16Flash_fwd_paramsE --------------------------
	.section	.nv.shared._ZN5flash32flash_fwd_splitkv_combine_kernelI23Flash_fwd_kernel_traitsILi96ELi64ELi128ELi4ELb0ELb0EN7cutlass10bfloat16_tE19Flash_kernel_traitsILi96ELi64ELi128ELi4ES3_EELi16ELi3ELb0EEEvNS_16Flash_fwd_paramsE,"aw",@nobits
	.sectionflags	@""
	.align	16
.nv.shared._ZN5flash32flash_fwd_splitkv_combine_kernelI23Flash_fwd_kernel_traitsILi96ELi64ELi128ELi4ELb0ELb0EN7cutlass10bfloat16_tE19Flash_kernel_traitsILi96ELi64ELi128ELi4ES3_EELi16ELi3ELb0EEEvNS_16Flash_fwd_paramsE:
	.zero		1568


//--------------------- .nv.shared._ZN5flash32flash_fwd_splitkv_combine_kernelI23Flash_fwd_kernel_traitsILi96ELi64ELi128ELi4ELb0ELb0EN7cutlass10bfloat16_tE19Flash_kernel_traitsILi96ELi64ELi128ELi4ES3_EELi16ELi2ELb0EEEvNS_16Flash_fwd_paramsE --------------------------
	.section	.nv.shared._ZN5flash32flash_fwd_splitkv_combine_kernelI23Flash_fwd_kernel_traitsILi96ELi64ELi128ELi4ELb0ELb0EN7cutlass10bfloat16_tE19Flash_kernel_traitsILi96ELi64ELi128ELi4ES3_EELi16ELi2ELb0EEEvNS_16Flash_fwd_paramsE,"aw",@nobits
	.sectionflags	@""
	.align	16
.nv.shared._ZN5flash32flash_fwd_splitkv_combine_kernelI23Flash_fwd_kernel_traitsILi96ELi64ELi128ELi4ELb0ELb0EN7cutlass10bfloat16_tE19Flash_kernel_traitsILi96ELi64ELi128ELi4ES3_EELi16ELi2ELb0EEEvNS_16Flash_fwd_paramsE:
	.zero		1296


//--------------------- .nv.shared._ZN5flash32flash_fwd_splitkv_combine_kernelI23Flash_fwd_kernel_traitsILi96ELi64ELi128ELi4ELb0ELb0EN7cutlass10bfloat16_tE19Flash_kernel_traitsILi96ELi64ELi128ELi4ES3_EELi16ELi1ELb0EEEvNS_16Flash_fwd_paramsE --------------------------
	.section	.nv.shared._ZN5flash32flash_fwd_splitkv_combine_kernelI23Flash_fwd_kernel_traitsILi96ELi64ELi128ELi4ELb0ELb0EN7cutlass10bfloat16_tE19Flash_kernel_traitsILi96ELi64ELi128ELi4ES3_EELi16ELi1ELb0EEEvNS_16Flash_fwd_paramsE,"aw",@nobits
	.sectionflags	@""
	.align	16
.nv.shared._ZN5flash32flash_fwd_splitkv_combine_kernelI23Flash_fwd_kernel_traitsILi96ELi64ELi128ELi4ELb0ELb0EN7cutlass10bfloat16_tE19Flash_kernel_traitsILi96ELi64ELi128ELi4ES3_EELi16ELi1ELb0EEEvNS_16Flash_fwd_paramsE:
	.zero		1168


//--------------------- .nv.shared._ZN5flash32flash_fwd_splitkv_combine_kernelI23Flash_fwd_kernel_traitsILi96ELi64ELi128ELi4ELb0ELb0EN7cutlass10bfloat16_tE19Flash_kernel_traitsILi96ELi64ELi128ELi4ES3_EELi16ELi7ELb1EEEvNS_16Flash_fwd_paramsE --------------------------
	.section	.nv.shared._ZN5flash32flash_fwd_splitkv_combine_kernelI23Flash_fwd_kernel_traitsILi96ELi64ELi128ELi4ELb0ELb0EN7cutlass10bfloat16_tE19Flash_kernel_traitsILi96ELi64ELi128ELi4ES3_EELi16ELi7ELb1EEEvNS_16Flash_fwd_paramsE,"aw",@nobits
	.sectionflags	@""
	.align	16
.nv.shared._ZN5flash32flash_fwd_splitkv_combine_kernelI23Flash_fwd_kernel_traitsILi96ELi64ELi128ELi4ELb0ELb0EN7cutlass10bfloat16_tE19Flash_kernel_traitsILi96ELi64ELi128ELi4ES3_EELi16ELi7ELb1EEEvNS_16Flash_fwd_paramsE:
	.zero		9728


//--------------------- .nv.shared._ZN5flash32flash_fwd_splitkv_combine_kernelI23Flash_fwd_kernel_traitsILi96ELi64ELi128ELi4ELb0ELb0EN7cutlass10bfloat16_tE19Flash_kernel_traitsILi96ELi64ELi128ELi4ES3_EELi16ELi6ELb1EEEvNS_16Flash_fwd_paramsE --------------------------
	.section	.nv.shared._ZN5flash32flash_fwd_splitkv_combine_kernelI23Flash_fwd_kernel_traitsILi96ELi64ELi128ELi4ELb0ELb0EN7cutlass10bfloat16_tE19Flash_kernel_traitsILi96ELi64ELi128ELi4ES3_EELi16ELi6ELb1EEEvNS_16Flash_fwd_paramsE,"aw",@nobits
	.sectionflags	@""
	.align	16
.nv.shared._ZN5flash32flash_fwd_splitkv_combine_kernelI23Flash_fwd_kernel_traitsILi96ELi64ELi128ELi4ELb0ELb0EN7cutlass10bfloat16_tE19Flash_kernel_traitsILi96ELi64ELi128ELi4ES3_EELi16ELi6ELb1EEEvNS_16Flash_fwd_paramsE:
	.zero		5376


//--------------------- .nv.shared._ZN5flash32flash_fwd_splitkv_combine_kernelI23Flash_fwd_kernel_traitsILi96ELi64ELi128ELi4ELb0ELb0EN7cutlass10bfloat16_tE19Flash_kernel_traitsILi96ELi64ELi128ELi4ES3_EELi16ELi5ELb1EEEvNS_16Flash_fwd_paramsE --------------------------
	.section	.nv.shared._ZN5flash32flash_fwd_splitkv_combine_kernelI23Flash_fwd_kernel_traitsILi96ELi64ELi128ELi4ELb0ELb0EN7cutlass10bfloat16_tE19Flash_kernel_traitsILi96ELi64ELi128ELi4ES3_EELi16ELi5ELb1EEEvNS_16Flash_fwd_paramsE,"aw",@nobits
	.sectionflags	@""
	.align	16
.nv.shared._ZN5flash32flash_fwd_splitkv_combine_kernelI23Flash_fwd_kernel_traitsILi96ELi64ELi128ELi4ELb0ELb0EN7cutlass10bfloat16_tE19Flash_kernel_traitsILi96ELi64ELi128ELi4ES3_EELi16ELi5ELb1EEEvNS_16Flash_fwd_paramsE:
	.zero		3200


//--------------------- .nv.shared._ZN5flash32flash_fwd_splitkv_combine_kernelI23Flash_fwd_kernel_traitsILi96ELi64ELi128ELi4ELb0ELb0EN7cutlass10bfloat16_tE19Flash_kernel_traitsILi96ELi64ELi128ELi4ES3_EELi16ELi4ELb1EEEvNS_16Flash_fwd_paramsE --------------------------
	.section	.nv.shared._ZN5flash32flash_fwd_splitkv_combine_kernelI23Flash_fwd_kernel_traitsILi96ELi64ELi128ELi4ELb0ELb0EN7cutlass10bfloat16_tE19Flash_kernel_traitsILi96ELi64ELi128ELi4ES3_EELi16ELi4ELb1EEEvNS_16Flash_fwd_paramsE,"aw",@nobits
	.sectionflags	@""
	.align	16
.nv.shared._ZN5flash32flash_fwd_splitkv_combine_kernelI23Flash_fwd_kernel_traitsILi96ELi64ELi128ELi4ELb0ELb0EN7cutlass10bfloat16_tE19Flash_kernel_traitsILi96ELi64ELi128ELi4ES3_EELi16ELi4ELb1EEEvNS_16Flash_fwd_paramsE:
	.zero		2112


//--------------------- .nv.shared._ZN5flash32flash_fwd_splitkv_combine_kernelI23Flash_fwd_kernel_traitsILi96ELi64ELi128ELi4ELb0ELb0EN7cutlass10bfloat16_tE19Flash_kernel_traitsILi96ELi64ELi128ELi4ES3_EELi16ELi3ELb1EEEvNS_16Flash_fwd_paramsE --------------------------
	.section	.nv.shared._ZN5flash32flash_fwd_splitkv_combine_kernelI23Flash_fwd_kernel_traitsILi96ELi64ELi128ELi4ELb0ELb0EN7cutlass10bfloat16_tE19Flash_kernel_traitsILi96ELi64ELi128ELi4ES3_EELi16ELi3ELb1EEEvNS_16Flash_fwd_paramsE,"aw",@nobits
	.sectionflags	@""
	.align	16
.nv.shared._ZN5flash32flash_fwd_splitkv_combine_kernelI23Flash_fwd_kernel_traitsILi96ELi64ELi128ELi4ELb0ELb0EN7cutlass10bfloat16_tE19Flash_kernel_traitsILi96ELi64ELi128ELi4ES3_EELi16ELi3ELb1EEEvNS_16Flash_fwd_paramsE:
	.zero		1568


//--------------------- .nv.shared._ZN5flash32flash_fwd_splitkv_combine_kernelI23Flash_fwd_kernel_traitsILi96ELi64ELi128ELi4ELb0ELb0EN7cutlass10bfloat16_tE19Flash_kernel_traitsILi96ELi64ELi128ELi4ES3_EELi16ELi2ELb1EEEvNS_16Flash_fwd_paramsE --------------------------
	.section	.nv.shared._ZN5flash32flash_fwd_splitkv_combine_kernelI23Flash_fwd_kernel_traitsILi96ELi64ELi128ELi4ELb0ELb0EN7cutlass10bfloat16_tE19Flash_kernel_traitsILi96ELi64ELi128ELi4ES3_EELi16ELi2ELb1EEEvNS_16Flash_fwd_paramsE,"aw",@nobits
	.sectionflags	@""
	.align	16
.nv.shared._ZN5flash32flash_fwd_splitkv_combine_kernelI23Flash_fwd_kernel_traitsILi96ELi64ELi128ELi4ELb0ELb0EN7cutlass10bfloat16_tE19Flash_kernel_traitsILi96ELi64ELi128ELi4ES3_EELi16ELi2ELb1EEEvNS_16Flash_fwd_paramsE:
	.zero		1296


//--------------------- .nv.shared._ZN5flash32flash_fwd_splitkv_combine_kernelI23Flash_fwd_kernel_traitsILi96ELi64ELi128ELi4ELb0ELb0EN7cutlass10bfloat16_tE19Flash_kernel_traitsILi96ELi64ELi128ELi4ES3_EELi16ELi1ELb1EEEvNS_16Flash_fwd_paramsE --------------------------
	.section	.nv.shared._ZN5flash32flash_fwd_splitkv_combine_kernelI23Flash_fwd_kernel_traitsILi96ELi64ELi128ELi4ELb0ELb0EN7cutlass10bfloat16_tE19Flash_kernel_traitsILi96ELi64ELi128ELi4ES3_EELi16ELi1ELb1EEEvNS_16Flash_fwd_paramsE,"aw",@nobits
	.sectionflags	@""
	.align	16
.nv.shared._ZN5flash32flash_fwd_splitkv_combine_kernelI23Flash_fwd_kernel_traitsILi96ELi64ELi128ELi4ELb0ELb0EN7cutlass10bfloat16_tE19Flash_kernel_traitsILi96ELi64ELi128ELi4ES3_EELi16ELi1ELb1EEEvNS_16Flash_fwd_paramsE:
	.zero		1168


//--------------------- .nv.shared._ZN5flash24flash_fwd_splitkv_kernelI23Flash_fwd_kernel_traitsILi96ELi64ELi128ELi4ELb0ELb0EN7cutlass10bfloat16_tE19Flash_kernel_traitsILi96ELi64ELi128ELi4ES3_EELb0ELb0ELb0ELb0ELb1ELb0ELb0ELb0EEEvNS_16Flash_fwd_paramsE --------------------------
	.section	.nv.shared._ZN5flash24flash_fwd_splitkv_kernelI23Flash_fwd_kernel_traitsILi96ELi64ELi128ELi4ELb0ELb0EN7cutlass10bfloat16_tE19Flash_kernel_traitsILi96ELi64ELi128ELi4ES3_EELb0ELb0ELb0ELb0ELb1ELb0ELb0ELb0EEEvNS_16Flash_fwd_paramsE,"aw",@nobits
	.sectionflags	@""
	.align	16
	.zero		1024


//--------------------- .nv.shared._ZN5flash24flash_fwd_splitkv_kernelI23Flash_fwd_kernel_traitsILi96ELi64ELi128ELi4ELb0ELb0EN7cutlass10bfloat16_tE19Flash_kernel_traitsILi96ELi64ELi128ELi4ES3_EELb0ELb0ELb0ELb0ELb1ELb1ELb0ELb0EEEvNS_16Flash_fwd_paramsE --------------------------
	.section	.nv.shared._ZN5flash24flash_fwd_splitkv_kernelI23Flash_fwd_kernel_traitsILi96ELi64ELi128ELi4ELb0ELb0EN7cutlass10bfloat16_tE19Flash_kernel_traitsILi96ELi64ELi128ELi4ES3_EELb0ELb0ELb0ELb0ELb1ELb1ELb0ELb0EEEvNS_16Flash_fwd_paramsE,"aw",@nobits
	.sectionflags	@""
	.align	16
	.zero		1024


//--------------------- .nv.shared._ZN5flash24flash_fwd_splitkv_kernelI23Flash_fwd_kernel_traitsILi96ELi64ELi128ELi4ELb0ELb0EN7cutlass10bfloat16_tE19Flash_kernel_traitsILi96ELi64ELi128ELi4ES3_EELb0ELb0ELb0ELb0ELb1ELb0ELb1ELb0EEEvNS_16Flash_fwd_paramsE --------------------------
	.section	.nv.shared._ZN5flash24flash_fwd_splitkv_kernelI23Flash_fwd_kernel_traitsILi96ELi64ELi128ELi4ELb0ELb0EN7cutlass10bfloat16_tE19Flash_kernel_traitsILi96ELi64ELi128ELi4ES3_EELb0ELb0ELb0ELb0ELb1ELb0ELb1ELb0EEEvNS_16Flash_fwd_paramsE,"aw",@nobits
	.sectionflags	@""
	.align	16
	.zero		1024


//--------------------- .nv.shared._ZN5flash24flash_fwd_splitkv_kernelI23Flash_fwd_kernel_traitsILi96ELi64ELi128ELi4ELb0ELb0EN7cutlass10bfloat16_tE19Flash_kernel_traitsILi96ELi64ELi128ELi4ES3_EELb0ELb0ELb0ELb0ELb1ELb1ELb1ELb0EEEvNS_16Flash_fwd_paramsE --------------------------
	.section	.nv.shared._ZN5flash24flash_fwd_splitkv_kernelI23Flash_fwd_kernel_traitsILi96ELi64ELi128ELi4ELb0ELb0EN7cutlass10bfloat16_tE19Flash_kernel_traitsILi96ELi64ELi128ELi4ES3_EELb0ELb0ELb0ELb0ELb1ELb1ELb1ELb0EEEvNS_16Flash_fwd_paramsE,"aw",@nobits
	.sectionflags	@""
	.align	16
	.zero		1024


//--------------------- .nv.shared._ZN5flash24flash_fwd_splitkv_kernelI23Flash_fwd_kernel_traitsILi96ELi64ELi128ELi4ELb0ELb0EN7cutlass10bfloat16_tE19Flash_kernel_traitsILi96ELi64ELi128ELi4ES3_EELb0ELb0ELb0ELb0ELb0ELb0ELb0ELb0EEEvNS_16Flash_fwd_paramsE --------------------------
	.section	.nv.shared._ZN5flash24flash_fwd_splitkv_kernelI23Flash_fwd_kernel_traitsILi96ELi64ELi128ELi4ELb0ELb0EN7cutlass10bfloat16_tE19Flash_kernel_traitsILi96ELi64ELi128ELi4ES3_EELb0ELb0ELb0ELb0ELb0ELb0ELb0ELb0EEEvNS_16Flash_fwd_paramsE,"aw",@nobits
	.sectionflags	@""
	.align	16
	.zero		1024


//--------------------- .nv.shared._ZN5flash24flash_fwd_splitkv_kernelI23Flash_fwd_kernel_traitsILi96ELi64ELi128ELi4ELb0ELb0EN7cutlass10bfloat16_tE19Flash_kernel_traitsILi96ELi64ELi128ELi4ES3_EELb0ELb0ELb0ELb0ELb0ELb1ELb0ELb0EEEvNS_16Flash_fwd_paramsE --------------------------
	.section	.nv.shared._ZN5flash24flash_fwd_splitkv_kernelI23Flash_fwd_kernel_traitsILi96ELi64ELi128ELi4ELb0ELb0EN7cutlass10bfloat16_tE19Flash_kernel_traitsILi96ELi64ELi128ELi4ES3_EELb0ELb0ELb0ELb0ELb0ELb1ELb0ELb0EEEvNS_16Flash_fwd_paramsE,"aw",@nobits
	.sectionflags	@""
	.align	16
	.zero		1024


//--------------------- .nv.shared._ZN5flash24flash_fwd_splitkv_kernelI23Flash_fwd_kernel_traitsILi96ELi64ELi128ELi4ELb0ELb0EN7cutlass10bfloat16_tE19Flash_kernel_traitsILi96ELi64ELi128ELi4ES3_EELb0ELb0ELb0ELb0ELb0ELb0ELb0ELb1EEEvNS_16Flash_fwd_paramsE --------------------------
	.section	.nv.shared._ZN5flash24flash_fwd_splitkv_kernelI23Flash_fwd_kernel_traitsILi96ELi64ELi128ELi4ELb0ELb0EN7cutlass10bfloat16_tE19Flash_kernel_traitsILi96ELi64ELi128ELi4ES3_EELb0ELb0ELb0ELb0ELb0ELb0ELb0ELb1EEEvNS_16Flash_fwd_paramsE,"aw",@nobits
	.sectionflags	@""
	.align	16
	.zero		1024


//--------------------- .nv.shared._ZN5flash24flash_fwd_splitkv_kernelI23Flash_fwd_kernel_traitsILi96ELi64ELi128ELi4ELb0ELb0EN7cutlass10bfloat16_tE19Flash_kernel_traitsILi96ELi64ELi128ELi4ES3_EELb0ELb0ELb0ELb0ELb0ELb1ELb0ELb1EEEvNS_16Flash_fwd_paramsE --------------------------
	.section	.nv.shared._ZN5flash24flash_fwd_splitkv_kernelI23Flash_fwd_kernel_traitsILi96ELi64ELi128ELi4ELb0ELb0EN7cutlass10bfloat16_tE19Flash_kernel_traitsILi96ELi64ELi128ELi4ES3_EELb0ELb0ELb0ELb0ELb0ELb1ELb0ELb1EEEvNS_16Flash_fwd_paramsE,"aw",@nobits
	.sectionflags	@""
	.align	16
	.zero		1024


//--------------------- .nv.shared._ZN5flash24flash_fwd_splitkv_kernelI23Flash_fwd_kernel_traitsILi96ELi64ELi128ELi4ELb0ELb0EN7cutlass10bfloat16_tE19Flash_kernel_traitsILi96ELi64ELi128ELi4ES3_EELb0ELb0ELb0ELb0ELb0ELb0ELb1ELb0EEEvNS_16Flash_fwd_paramsE --------------------------
	.section	.nv.shared._ZN5flash24flash_fwd_splitkv_kernelI23Flash_fwd_kernel_traitsILi96ELi64ELi128ELi4ELb0ELb0EN7cutlass10bfloat16_tE19Flash_kernel_traitsILi96ELi64ELi128ELi4ES3_EELb0ELb0ELb0ELb0ELb0ELb0ELb1ELb0EEEvNS_16Flash_fwd_paramsE,"aw",@nobits
	.sectionflags	@""
	.align	16
	.zero		1024


//--------------------- .nv.shared._ZN5flash24flash_fwd_splitkv_kernelI23Flash_fwd_kernel_traitsILi96ELi64ELi128ELi4ELb0ELb0EN7cutlass10bfloat16_tE19Flash_kernel_traitsILi96ELi64ELi128ELi4ES3_EELb0ELb0ELb0ELb0ELb0ELb1ELb1ELb0EEEvNS_16Flash_fwd_paramsE --------------------------
	.section	.nv.shared._ZN5flash24flash_fwd_splitkv_kernelI23Flash_fwd_kernel_traitsILi96ELi64ELi128ELi4ELb0ELb0EN7cutlass10bfloat16_tE19Flash_kernel_traitsILi96ELi64ELi128ELi4ES3_EELb0ELb0ELb0ELb0ELb0ELb1ELb1ELb0EEEvNS_16Flash_fwd_paramsE,"aw",@nobits
	.sectionflags	@""
	.align	16
	.zero		1024


//--------------------- .nv.shared._ZN5flash24flash_fwd_splitkv_kernelI23Flash_fwd_kernel_traitsILi96ELi64ELi128ELi4ELb0ELb0EN7cutlass10bfloat16_tE19Flash_kernel_traitsILi96ELi64ELi128ELi4ES3_EELb0ELb0ELb0ELb0ELb0ELb0ELb1ELb1EEEvNS_16Flash_fwd_paramsE --------------------------
	.section	.nv.shared._ZN5flash24flash_fwd_splitkv_kernelI23Flash_fwd_kernel_traitsILi96ELi64ELi128ELi4ELb0ELb0EN7cutlass10bfloat16_tE19Flash_kernel_traitsILi96ELi64ELi128ELi4ES3_EELb0ELb0ELb0ELb0ELb0ELb0ELb1ELb1EEEvNS_16Flash_fwd_paramsE,"aw",@nobits
	.sectionflags	@""
	.align	16
	.zero		1024


//--------------------- .nv.shared._ZN5flash24flash_fwd_splitkv_kernelI23Flash_fwd_kernel_traitsILi96ELi64ELi128ELi4ELb0ELb0EN7cutlass10bfloat16_tE19Flash_kernel_traitsILi96ELi64ELi128ELi4ES3_EELb0ELb0ELb0ELb0ELb0ELb1ELb1ELb1EEEvNS_16Flash_fwd_paramsE --------------------------
	.section	.nv.shared._ZN5flash24flash_fwd_splitkv_kernelI23Flash_fwd_kernel_traitsILi96ELi64ELi128ELi4ELb0ELb0EN7cutlass10bfloat16_tE19Flash_kernel_traitsILi96ELi64ELi128ELi4ES3_EELb0ELb0ELb0ELb0ELb0ELb1ELb1ELb1EEEvNS_16Flash_fwd_paramsE,"aw",@nobits
	.sectionflags	@""
	.align	16
	.zero		1024


//--------------------- .nv.shared._ZN5flash24flash_fwd_splitkv_kernelI23Flash_fwd_kernel_traitsILi96ELi64ELi128ELi4ELb0ELb0EN7cutlass10bfloat16_tE19Flash_kernel_traitsILi96ELi64ELi128ELi4ES3_EELb0ELb1ELb0ELb0ELb0ELb0ELb0ELb0EEEvNS_16Flash_fwd_paramsE --------------------------
	.section	.nv.shared._ZN5flash24flash_fwd_splitkv_kernelI23Flash_fwd_kernel_traitsILi96ELi64ELi128ELi4ELb0ELb0EN7cutlass10bfloat16_tE19Flash_kernel_traitsILi96ELi64ELi128ELi4ES3_EELb0ELb1ELb0ELb0ELb0ELb0ELb0ELb0EEEvNS_16Flash_fwd_paramsE,"aw",@nobits
	.sectionflags	@""
	.align	16
	.zero		1024


//--------------------- .nv.shared._ZN5flash24flash_fwd_splitkv_kernelI23Flash_fwd_kernel_traitsILi96ELi64ELi128ELi4ELb0ELb0EN7cutlass10bfloat16_tE19Flash_kernel_traitsILi96ELi64ELi128ELi4ES3_EELb0ELb1ELb0ELb0ELb0ELb1ELb0ELb0EEEvNS_16Flash_fwd_paramsE --------------------------
	.section	.nv.shared._ZN5flash24flash_fwd_splitkv_kernelI23Flash_fwd_kernel_traitsILi96ELi64ELi128ELi4ELb0ELb0EN7cutlass10bfloat16_tE19Flash_kernel_traitsILi96ELi64ELi128ELi4ES3_EELb0ELb1ELb0ELb0ELb0ELb1ELb0ELb0EEEvNS_16Flash_fwd_paramsE,"aw",@nobits
	.sectionflags	@""
	.align	16
	.zero		1024


//--------------------- .nv.shared._ZN5flash24flash_fwd_splitkv_kernelI23Flash_fwd_kernel_traitsILi96ELi64ELi128ELi4ELb0ELb0EN7cutlass10bfloat16_tE19Flash_kernel_traitsILi96ELi64ELi128ELi4ES3_EELb0ELb1ELb0ELb0ELb0ELb0ELb0ELb1EEEvNS_16Flash_fwd_paramsE --------------------------
	.section	.nv.shared._ZN5flash24flash_fwd_splitkv_kernelI23Flash_fwd_kernel_traitsILi96ELi64ELi128ELi4ELb0ELb0EN7cutlass10bfloat16_tE19Flash_kernel_traitsILi96ELi64ELi128ELi4ES3_EELb0ELb1ELb0ELb0ELb0ELb0ELb0ELb1EEEvNS_16Flash_fwd_paramsE,"aw",@nobits
	.sectionflags	@""
	.align	16
	.zero		1024


//--------------------- .nv.shared._ZN5flash24flash_fwd_splitkv_kernelI23Flash_fwd_kernel_traitsILi96ELi64ELi128ELi4ELb0ELb0EN7cutlass10bfloat16_tE19Flash_kernel_traitsILi96ELi64ELi128ELi4ES3_EELb0ELb1ELb0ELb0ELb0ELb1ELb0ELb1EEEvNS_16Flash_fwd_paramsE --------------------------
	.section	.nv.shared._ZN5flash24flash_fwd_splitkv_kernelI23Flash_fwd_kernel_traitsILi96ELi64ELi128ELi4ELb0ELb0EN7cutlass10bfloat16_tE19Flash_kernel_traitsILi96ELi64ELi128ELi4ES3_EELb0ELb1ELb0ELb0ELb0ELb1ELb0ELb1EEEvNS_16Flash_fwd_paramsE,"aw",@nobits
	.sectionflags	@""
	.align	16
	.zero		1024


//--------------------- .nv.shared._ZN5flash24flash_fwd_splitkv_kernelI23Flash_fwd_kernel_traitsILi96ELi64ELi128ELi4ELb0ELb0EN7cutlass10bfloat16_tE19Flash_kernel_traitsILi96ELi64ELi128ELi4ES3_EELb0ELb1ELb0ELb0ELb0ELb0ELb1ELb0EEEvNS_16Flash_fwd_paramsE --------------------------
	.section	.nv.shared._ZN5flash24flash_fwd_splitkv_kernelI23Flash_fwd_kernel_traitsILi96ELi64ELi128ELi4ELb0ELb0EN7cutlass10bfloat16_tE19Flash_kernel_traitsILi96ELi64ELi128ELi4ES3_EELb0ELb1ELb0ELb0ELb0ELb0ELb1ELb0EEEvNS_16Flash_fwd_paramsE,"aw",@nobits
	.sectionflags	@""
	.align	16
	.zero		1024


//--------------------- .nv.shared._ZN5flash24flash_fwd_splitkv_kernelI23Flash_fwd_kernel_traitsILi96ELi64ELi128ELi4ELb0ELb0EN7cutlass10bfloat16_tE19Flash_kernel_traitsILi96ELi64ELi128ELi4ES3_EELb0ELb1ELb0ELb0ELb0ELb1ELb1ELb0EEEvNS_16Flash_fwd_paramsE --------------------------
	.section	.nv.shared._ZN5flash24flash_fwd_splitkv_kernelI23Flash_fwd_kernel_traitsILi96ELi64ELi128ELi4ELb0ELb0EN7cutlass10bfloat16_tE19Flash_kernel_traitsILi96ELi64ELi128ELi4ES3_EELb0ELb1ELb0ELb0ELb0ELb1ELb1ELb0EEEvNS_16Flash_fwd_paramsE,"aw",@nobits
	.sectionflags	@""
	.align	16
	.zero		1024


//--------------------- .nv.shared._ZN5flash24flash_fwd_splitkv_kernelI23Flash_fwd_kernel_traitsILi96ELi64ELi128ELi4ELb0ELb0EN7cutlass10bfloat16_tE19Flash_kernel_traitsILi96ELi64ELi128ELi4ES3_EELb0ELb1ELb0ELb0ELb0ELb0ELb1ELb1EEEvNS_16Flash_fwd_paramsE --------------------------
	.section	.nv.shared._ZN5flash24flash_fwd_splitkv_kernelI23Flash_fwd_kernel_traitsILi96ELi64ELi128ELi4ELb0ELb0EN7cutlass10bfloat16_tE19Flash_kernel_traitsILi96ELi64ELi128ELi4ES3_EELb0ELb1ELb0ELb0ELb0ELb0ELb1ELb1EEEvNS_16Flash_fwd_paramsE,"aw",@nobits
	.sectionflags	@""
	.align	16
	.zero		1024


//--------------------- .nv.shared._ZN5flash24flash_fwd_splitkv_kernelI23Flash_fwd_kernel_traitsILi96ELi64ELi128ELi4ELb0ELb0EN7cutlass10bfloat16_tE19Flash_kernel_traitsILi96ELi64ELi128ELi4ES3_EELb0ELb1ELb0ELb0ELb0ELb1ELb1ELb1EEEvNS_16Flash_fwd_paramsE --------------------------
	.section	.nv.shared._ZN5flash24flash_fwd_splitkv_kernelI23Flash_fwd_kernel_traitsILi96ELi64ELi128ELi4ELb0ELb0EN7cutlass10bfloat16_tE19Flash_kernel_traitsILi96ELi64ELi128ELi4ES3_EELb0ELb1ELb0ELb0ELb0ELb1ELb1ELb1EEEvNS_16Flash_fwd_paramsE,"aw",@nobits
	.sectionflags	@""
	.align	16
	.zero		1024


//--------------------- .nv.shared._ZN5flash24flash_fwd_splitkv_kernelI23Flash_fwd_kernel_traitsILi96ELi64ELi128ELi4ELb0ELb0EN7cutlass10bfloat16_tE19Flash_kernel_traitsILi96ELi64ELi128ELi4ES3_EELb0ELb0ELb0ELb1ELb1ELb0ELb0ELb0EEEvNS_16Flash_fwd_paramsE --------------------------
	.section	.nv.shared._ZN5flash24flash_fwd_splitkv_kernelI23Flash_fwd_kernel_traitsILi96ELi64ELi128ELi4ELb0ELb0EN7cutlass10bfloat16_tE19Flash_kernel_traitsILi96ELi64ELi128ELi4ES3_EELb0ELb0ELb0ELb1ELb1ELb0ELb0ELb0EEEvNS_16Flash_fwd_paramsE,"aw",@nobits
	.sectionflags	@""
	.align	16
	.zero		1024


//--------------------- .nv.shared._ZN5flash24flash_fwd_splitkv_kernelI23Flash_fwd_kernel_traitsILi96ELi64ELi128ELi4ELb0ELb0EN7cutlass10bfloat16_tE19Flash_kernel_traitsILi96ELi64ELi128ELi4ES3_EELb0ELb0ELb0ELb1ELb1ELb1ELb0ELb0EEEvNS_16Flash_fwd_paramsE --------------------------
	.section	.nv.shared._ZN5flash24flash_fwd_splitkv_kernelI23Flash_fwd_kernel_traitsILi96ELi64ELi128ELi4ELb0ELb0EN7cutlass10bfloat16_tE19Flash_kernel_traitsILi96ELi64ELi128ELi4ES3_EELb0ELb0ELb0ELb1ELb1ELb1ELb0ELb0EEEvNS_16Flash_fwd_paramsE,"aw",@nobits
	.sectionflags	@""
	.align	16
	.zero		1024


//--------------------- .nv.shared._ZN5flash24flash_fwd_splitkv_kernelI23Flash_fwd_kernel_traitsILi96ELi64ELi128ELi4ELb0ELb0EN7cutlass10bfloat16_tE19Flash_kernel_traitsILi96ELi64ELi128ELi4ES3_EELb0ELb0ELb1ELb0ELb0ELb0ELb0ELb0EEEvNS_16Flash_fwd_paramsE --------------------------
	.section	.nv.shared._ZN5flash24flash_fwd_splitkv_kernelI23Flash_fwd_kernel_traitsILi96ELi64ELi128ELi4ELb0ELb0EN7cutlass10bfloat16_tE19Flash_kernel_traitsILi96ELi64ELi128ELi4ES3_EELb0ELb0ELb1ELb0ELb0ELb0ELb0ELb0EEEvNS_16Flash_fwd_paramsE,"aw",@nobits
	.sectionflags	@""
	.align	16
	.zero		1024


//--------------------- .nv.shared._ZN5flash24flash_fwd_splitkv_kernelI23Flash_fwd_kernel_traitsILi96ELi64ELi128ELi4ELb0ELb0EN7cutlass10bfloat16_tE19Flash_kernel_traitsILi96ELi64ELi128ELi4ES3_EELb0ELb0ELb1ELb0ELb0ELb1ELb0ELb0EEEvNS_16Flash_fwd_paramsE --------------------------
	.section	.nv.shared._ZN5flash24flash_fwd_splitkv_kernelI23Flash_fwd_kernel_traitsILi96ELi64ELi128ELi4ELb0ELb0EN7cutlass10bfloat16_tE19Flash_kernel_traitsILi96ELi64ELi128ELi4ES3_EELb0ELb0ELb1ELb0ELb0ELb1ELb0ELb0EEEvNS_16Flash_fwd_paramsE,"aw",@nobits
	.sectionflags	@""
	.align	16
	.zero		1024


//--------------------- .nv.shared._ZN5flash24flash_fwd_splitkv_kernelI23Flash_fwd_kernel_traitsILi96ELi64ELi128ELi4ELb0ELb0EN7cutlass10bfloat16_tE19Flash_kernel_traitsILi96ELi64ELi128ELi4ES3_EELb0ELb0ELb0ELb0ELb1ELb0ELb0ELb1EEEvNS_16Flash_fwd_paramsE --------------------------
	.section	.nv.shared._ZN5flash24flash_fwd_splitkv_kernelI23Flash_fwd_kernel_traitsILi96ELi64ELi128ELi4ELb0ELb0EN7cutlass10bfloat16_tE19Flash_kernel_traitsILi96ELi64ELi128ELi4ES3_EELb0ELb0ELb0ELb0ELb1ELb0ELb0ELb1EEEvNS_16Flash_fwd_paramsE,"aw",@nobits
	.sectionflags	@""
	.align	16
	.zero		1024


//--------------------- .nv.shared._ZN5flash24flash_fwd_splitkv_kernelI23Flash_fwd_kernel_traitsILi96ELi64ELi128ELi4ELb0ELb0EN7cutlass10bfloat16_tE19Flash_kernel_traitsILi96ELi64ELi128ELi4ES3_EELb0ELb0ELb0ELb0ELb1ELb1ELb0ELb1EEEvNS_16Flash_fwd_paramsE --------------------------
	.section	.nv.shared._ZN5flash24flash_fwd_splitkv_kernelI23Flash_fwd_kernel_traitsILi96ELi64ELi128ELi4ELb0ELb0EN7cutlass10bfloat16_tE19Flash_kernel_traitsILi96ELi64ELi128ELi4ES3_EELb0ELb0ELb0ELb0ELb1ELb1ELb0ELb1EEEvNS_16Flash_fwd_paramsE,"aw",@nobits
	.sectionflags	@""
	.align	16
	.zero		1024


//--------------------- .nv.shared._ZN5flash24flash_fwd_splitkv_kernelI23Flash_fwd_kernel_traitsILi96ELi64ELi128ELi4ELb0ELb0EN7cutlass10bfloat16_tE19Flash_kernel_traitsILi96ELi64ELi128ELi4ES3_EELb0ELb0ELb1ELb0ELb0ELb0ELb0ELb1EEEvNS_16Flash_fwd_paramsE --------------------------
	.section	.nv.shared._ZN5flash24flash_fwd_splitkv_kernelI23Flash_fwd_kernel_traitsILi96ELi64ELi128ELi4ELb0ELb0EN7cutlass10bfloat16_tE19Flash_kernel_traitsILi96ELi64ELi128ELi4ES3_EELb0ELb0ELb1ELb0ELb0ELb0ELb0ELb1EEEvNS_16Flash_fwd_paramsE,"aw",@nobits
	.sectionflags	@""
	.align	16
	.zero		1024


//--------------------- .nv.shared._ZN5flash24flash_fwd_splitkv_kernelI23Flash_fwd_kernel_traitsILi96ELi64ELi128ELi4ELb0ELb0EN7cutlass10bfloat16_tE19Flash_kernel_traitsILi96ELi64ELi128ELi4ES3_EELb0ELb0ELb1ELb0ELb0ELb1ELb0ELb1EEEvNS_16Flash_fwd_paramsE --------------------------
	.section	.nv.shared._ZN5flash24flash_fwd_splitkv_kernelI23Flash_fwd_kernel_traitsILi96ELi64ELi128ELi4ELb0ELb0EN7cutlass10bfloat16_tE19Flash_kernel_traitsILi96ELi64ELi128ELi4ES3_EELb0ELb0ELb1ELb0ELb0ELb1ELb0ELb1EEEvNS_16Flash_fwd_paramsE,"aw",@nobits
	.sectionflags	@""
	.align	16
	.zero		1024


//--------------------- .nv.shared._ZN5flash24flash_fwd_splitkv_kernelI23Flash_fwd_kernel_traitsILi96ELi64ELi128ELi4ELb0ELb0EN7cutlass10bfloat16_tE19Flash_kernel_traitsILi96ELi64ELi128ELi4ES3_EELb0ELb0ELb0ELb1ELb1ELb0ELb1ELb0EEEvNS_16Flash_fwd_paramsE --------------------------
	.section	.nv.shared._ZN5flash24flash_fwd_splitkv_kernelI23Flash_fwd_kernel_traitsILi96ELi64ELi128ELi4ELb0ELb0EN7cutlass10bfloat16_tE19Flash_kernel_traitsILi96ELi64ELi128ELi4ES3_EELb0ELb0ELb0ELb1ELb1ELb0ELb1ELb0EEEvNS_16Flash_fwd_paramsE,"aw",@nobits
	.sectionflags	@""
	.align	16
	.zero		1024


//--------------------- .nv.shared._ZN5flash24flash_fwd_splitkv_kernelI23Flash_fwd_kernel_traitsILi96ELi64ELi128ELi4ELb0ELb0EN7cutlass10bfloat16_tE19Flash_kernel_traitsILi96ELi64ELi128ELi4ES3_EELb0ELb0ELb0ELb1ELb1ELb1ELb1ELb0EEEvNS_16Flash_fwd_paramsE --------------------------
	.section	.nv.shared._ZN5flash24flash_fwd_splitkv_kernelI23Flash_fwd_kernel_traitsILi96ELi64ELi128ELi4ELb0ELb0EN7cutlass10bfloat16_tE19Flash_kernel_traitsILi96ELi64ELi128ELi4ES3_EELb0ELb0ELb0ELb1ELb1ELb1ELb1ELb0EEEvNS_16Flash_fwd_paramsE,"aw",@nobits
	.sectionflags	@""
	.align	16
	.zero		1024


//--------------------- .nv.shared._ZN5flash24flash_fwd_splitkv_kernelI23Flash_fwd_kernel_traitsILi96ELi64ELi128ELi4ELb0ELb0EN7cutlass10bfloat16_tE19Flash_kernel_traitsILi96ELi64ELi128ELi4ES3_EELb0ELb0ELb1ELb0ELb0ELb0ELb1ELb0EEEvNS_16Flash_fwd_paramsE --------------------------
	.section	.nv.shared._ZN5flash24flash_fwd_splitkv_kernelI23Flash_fwd_kernel_traitsILi96ELi64ELi128ELi4ELb0ELb0EN7cutlass10bfloat16_tE19Flash_kernel_traitsILi96ELi64ELi128ELi4ES3_EELb0ELb0ELb1ELb0ELb0ELb0ELb1ELb0EEEvNS_16Flash_fwd_paramsE,"aw",@nobits
	.sectionflags	@""
	.align	16
	.zero		1024


//--------------------- .nv.shared._ZN5flash24flash_fwd_splitkv_kernelI23Flash_fwd_kernel_traitsILi96ELi64ELi128ELi4ELb0ELb0EN7cutlass10bfloat16_tE19Flash_kernel_traitsILi96ELi64ELi128ELi4ES3_EELb0ELb0ELb1ELb0ELb0ELb1ELb1ELb0EEEvNS_16Flash_fwd_paramsE --------------------------
	.section	.nv.shared._ZN5flash24flash_fwd_splitkv_kernelI23Flash_fwd_kernel_traitsILi96ELi64ELi128ELi4ELb0ELb0EN7cutlass10bfloat16_tE19Flash_kernel_traitsILi96ELi64ELi128ELi4ES3_EELb0ELb0ELb1ELb0ELb0ELb1ELb1ELb0EEEvNS_16Flash_fwd_paramsE,"aw",@nobits
	.sectionflags	@""
	.align	16
	.zero		1024


//--------------------- .nv.shared._ZN5flash24flash_fwd_splitkv_kernelI23Flash_fwd_kernel_traitsILi96ELi64ELi128ELi4ELb0ELb0EN7cutlass10bfloat16_tE19Flash_kernel_traitsILi96ELi64ELi128ELi4ES3_EELb0ELb0ELb0ELb0ELb1ELb0ELb1ELb1EEEvNS_16Flash_fwd_paramsE --------------------------
	.section	.nv.shared._ZN5flash24flash_fwd_splitkv_kernelI23Flash_fwd_kernel_traitsILi96ELi64ELi128ELi4ELb0ELb0EN7cutlass10bfloat16_tE19Flash_kernel_traitsILi96ELi64ELi128ELi4ES3_EELb0ELb0ELb0ELb0ELb1ELb0ELb1ELb1EEEvNS_16Flash_fwd_paramsE,"aw",@nobits
	.sectionflags	@""
	.align	16
	.zero		1024


//--------------------- .nv.shared._ZN5flash24flash_fwd_splitkv_kernelI23Flash_fwd_kernel_traitsILi96ELi64ELi128ELi4ELb0ELb0EN7cutlass10bfloat16_tE19Flash_kernel_traitsILi96ELi64ELi128ELi4ES3_EELb0ELb0ELb0ELb0ELb1ELb1ELb1ELb1EEEvNS_16Flash_fwd_paramsE --------------------------
	.section	.nv.shared._ZN5flash24flash_fwd_splitkv_kernelI23Flash_fwd_kernel_traitsILi96ELi64ELi128ELi4ELb0ELb0EN7cutlass10bfloat16_tE19Flash_kernel_traitsILi96ELi64ELi128ELi4ES3_EELb0ELb0ELb0ELb0ELb1ELb1ELb1ELb1EEEvNS_16Flash_fwd_paramsE,"aw",@nobits
	.sectionflags	@""
	.align	16
	.zero		1024


//--------------------- .nv.shared._ZN5flash24flash_fwd_splitkv_kernelI23Flash_fwd_kernel_traitsILi96ELi64ELi128ELi4ELb0ELb0EN7cutlass10bfloat16_tE19Flash_kernel_traitsILi96ELi64ELi128ELi4ES3_EELb0ELb0ELb1ELb0ELb0ELb0ELb1ELb1EEEvNS_16Flash_fwd_paramsE --------------------------
	.section	.nv.shared._ZN5flash24flash_fwd_splitkv_kernelI23Flash_fwd_kernel_traitsILi96ELi64ELi128ELi4ELb0ELb0EN7cutlass10bfloat16_tE19Flash_kernel_traitsILi96ELi64ELi128ELi4ES3_EELb0ELb0ELb1ELb0ELb0ELb0ELb1ELb1EEEvNS_16Flash_fwd_paramsE,"aw",@nobits
	.sectionflags	@""
	.align	16
	.zero		1024


//--------------------- .nv.shared._ZN5flash24flash_fwd_splitkv_kernelI23Flash_fwd_kernel_traitsILi96ELi64ELi128ELi4ELb0ELb0EN7cutlass10bfloat16_tE19Flash_kernel_traitsILi96ELi64ELi128ELi4ES3_EELb0ELb0ELb1ELb0ELb0ELb1ELb1ELb1EEEvNS_16Flash_fwd_paramsE --------------------------
	.section	.nv.shared._ZN5flash24flash_fwd_splitkv_kernelI23Flash_fwd_kernel_traitsILi96ELi64ELi128ELi4ELb0ELb0EN7cutlass10bfloat16_tE19Flash_kernel_traitsILi96ELi64ELi128ELi4ES3_EELb0ELb0ELb1ELb0ELb0ELb1ELb1ELb1EEEvNS_16Flash_fwd_paramsE,"aw",@nobits
	.sectionflags	@""
	.align	16
	.zero		1024


//--------------------- .nv.shared._ZN5flash24flash_fwd_splitkv_kernelI23Flash_fwd_kernel_traitsILi96ELi64ELi128ELi4ELb0ELb0EN7cutlass10bfloat16_tE19Flash_kernel_traitsILi96ELi64ELi128ELi4ES3_EELb0ELb1ELb0ELb0ELb1ELb0ELb0ELb0EEEvNS_16Flash_fwd_paramsE --------------------------
	.section	.nv.shared._ZN5flash24flash_fwd_splitkv_kernelI23Flash_fwd_kernel_traitsILi96ELi64ELi128ELi4ELb0ELb0EN7cutlass10bfloat16_tE19Flash_kernel_traitsILi96ELi64ELi128ELi4ES3_EELb0ELb1ELb0ELb0ELb1ELb0ELb0ELb0EEEvNS_16Flash_fwd_paramsE,"aw",@nobits
	.sectionflags	@""
	.align	16
	.zero		1024


//--------------------- .nv.shared._ZN5flash24flash_fwd_splitkv_kernelI23Flash_fwd_kernel_traitsILi96ELi64ELi128ELi4ELb0ELb0EN7cutlass10bfloat16_tE19Flash_kernel_traitsILi96ELi64ELi128ELi4ES3_EELb0ELb1ELb0ELb0ELb1ELb1ELb0ELb0EEEvNS_16Flash_fwd_paramsE --------------------------
	.section	.nv.shared._ZN5flash24flash_fwd_splitkv_kernelI23Flash_fwd_kernel_traitsILi96ELi64ELi128ELi4ELb0ELb0EN7cutlass10bfloat16_tE19Flash_kernel_traitsILi96ELi64ELi128ELi4ES3_EELb0ELb1ELb0ELb0ELb1ELb1ELb0ELb0EEEvNS_16Flash_fwd_paramsE,"aw",@nobits
	.sectionflags	@""
	.align	16
	.zero		1024


//--------------------- .nv.shared._ZN5flash24flash_fwd_splitkv_kernelI23Flash_fwd_kernel_traitsILi96ELi64ELi128ELi4ELb0ELb0EN7cutlass10bfloat16_tE19Flash_kernel_traitsILi96ELi64ELi128ELi4ES3_EELb0ELb1ELb1ELb0ELb0ELb0ELb0ELb0EEEvNS_16Flash_fwd_paramsE --------------------------
	.section	.nv.shared._ZN5flash24flash_fwd_splitkv_kernelI23Flash_fwd_kernel_traitsILi96ELi64ELi128ELi4ELb0ELb0EN7cutlass10bfloat16_tE19Flash_kernel_traitsILi96ELi64ELi128ELi4ES3_EELb0ELb1ELb1ELb0ELb0ELb0ELb0ELb0EEEvNS_16Flash_fwd_paramsE,"aw",@nobits
	.sectionflags	@""
	.align	16
	.zero		1024


//--------------------- .nv.shared._ZN5flash24flash_fwd_splitkv_kernelI23Flash_fwd_kernel_traitsILi96ELi64ELi128ELi4ELb0ELb0EN7cutlass10bfloat16_tE19Flash_kernel_traitsILi96ELi64ELi128ELi4ES3_EELb0ELb1ELb1ELb0ELb0ELb1ELb0ELb0EEEvNS_16Flash_fwd_paramsE --------------------------
	.section	.nv.shared._ZN5flash24flash_fwd_splitkv_kernelI23Flash_fwd_kernel_traitsILi96ELi64ELi128ELi4ELb0ELb0EN7cutlass10bfloat16_tE19Flash_kernel_traitsILi96ELi64ELi128ELi4ES3_EELb0ELb1ELb1ELb0ELb0ELb1ELb0ELb0EEEvNS_16Flash_fwd_paramsE,"aw",@nobits
	.sectionflags	@""
	.align	16
	.zero		1024


//--------------------- .nv.shared._ZN5flash24flash_fwd_splitkv_kernelI23Flash_fwd_kernel_traitsILi96ELi64ELi128ELi4ELb0ELb0EN7cutlass10bfloat16_tE19Flash_kernel_traitsILi96ELi64ELi128ELi4ES3_EELb0ELb1ELb0ELb0ELb1ELb0ELb0ELb1EEEvNS_16Flash_fwd_paramsE --------------------------
	.section	.nv.shared._ZN5flash24flash_fwd_splitkv_kernelI23Flash_fwd_kernel_traitsILi96ELi64ELi128ELi4ELb0ELb0EN7cutlass10bfloat16_tE19Flash_kernel_traitsILi96ELi64ELi128ELi4ES3_EELb0ELb1ELb0ELb0ELb1ELb0ELb0ELb1EEEvNS_16Flash_fwd_paramsE,"aw",@nobits
	.sectionflags	@""
	.align	16
	.zero		1024


//--------------------- .nv.shared._ZN5flash24flash_fwd_splitkv_kernelI23Flash_fwd_kernel_traitsILi96ELi64ELi128ELi4ELb0ELb0EN7cutlass10bfloat16_tE19Flash_kernel_traitsILi96ELi64ELi128ELi4ES3_EELb0ELb1ELb0ELb0ELb1ELb1ELb0ELb1EEEvNS_16Flash_fwd_paramsE --------------------------
	.section	.nv.shared._ZN5flash24flash_fwd_splitkv_kernelI23Flash_fwd_kernel_traitsILi96ELi64ELi128ELi4ELb0ELb0EN7cutlass10bfloat16_tE19Flash_kernel_traitsILi96ELi64ELi128ELi4ES3_EELb0ELb1ELb0ELb0ELb1ELb1ELb0ELb1EEEvNS_16Flash_fwd_paramsE,"aw",@nobits
	.sectionflags	@""
	.align	16
	.zero		1024


//--------------------- .nv.shared._ZN5flash24flash_fwd_splitkv_kernelI23Flash_fwd_kernel_traitsILi96ELi64ELi128ELi4ELb0ELb0EN7cutlass10bfloat16_tE19Flash_kernel_traitsILi96ELi64ELi128ELi4ES3_EELb0ELb1ELb1ELb0ELb0ELb0ELb0ELb1EEEvNS_16Flash_fwd_paramsE --------------------------
	.section	.nv.shared._ZN5flash24flash_fwd_splitkv_kernelI23Flash_fwd_kernel_traitsILi96ELi64ELi128ELi4ELb0ELb0EN7cutlass10bfloat16_tE19Flash_kernel_traitsILi96ELi64ELi128ELi4ES3_EELb0ELb1ELb1ELb0ELb0ELb0ELb0ELb1EEEvNS_16Flash_fwd_paramsE,"aw",@nobits
	.sectionflags	@""
	.align	16
	.zero		1024


//--------------------- .nv.shared._ZN5flash24flash_fwd_splitkv_kernelI23Flash_fwd_kernel_traitsILi96ELi64ELi128ELi4ELb0ELb0EN7cutlass10bfloat16_tE19Flash_kernel_traitsILi96ELi64ELi128ELi4ES3_EELb0ELb1ELb1ELb0ELb0ELb1ELb0ELb1EEEvNS_16Flash_fwd_paramsE --------------------------
	.section	.nv.shared._ZN5flash24flash_fwd_splitkv_kernelI23Flash_fwd_kernel_traitsILi96ELi64ELi128ELi4ELb0ELb0EN7cutlass10bfloat16_tE19Flash_kernel_traitsILi96ELi64ELi128ELi4ES3_EELb0ELb1ELb1ELb0ELb0ELb1ELb0ELb1EEEvNS_16Flash_fwd_paramsE,"aw",@nobits
	.sectionflags	@""
	.align	16
	.zero		1024


//--------------------- .nv.shared._ZN5flash24flash_fwd_splitkv_kernelI23Flash_fwd_kernel_traitsILi96ELi64ELi128ELi4ELb0ELb0EN7cutlass10bfloat16_tE19Flash_kernel_traitsILi96ELi64ELi128ELi4ES3_EELb0ELb1ELb0ELb0ELb1ELb0ELb1ELb0EEEvNS_16Flash_fwd_paramsE --------------------------
	.section	.nv.shared._ZN5flash24flash_fwd_splitkv_kernelI23Flash_fwd_kernel_traitsILi96ELi64ELi128ELi4ELb0ELb0EN7cutlass10bfloat16_tE19Flash_kernel_traitsILi96ELi64ELi128ELi4ES3_EELb0ELb1ELb0ELb0ELb1ELb0ELb1ELb0EEEvNS_16Flash_fwd_paramsE,"aw",@nobits
	.sectionflags	@""
	.align	16
	.zero		1024


//--------------------- .nv.shared._ZN5flash24flash_fwd_splitkv_kernelI23Flash_fwd_kernel_traitsILi96ELi64ELi128ELi4ELb0ELb0EN7cutlass10bfloat16_tE19Flash_kernel_traitsILi96ELi64ELi128ELi4ES3_EELb0ELb1ELb0ELb0ELb1ELb1ELb1ELb0EEEvNS_16Flash_fwd_paramsE --------------------------
	.section	.nv.shared._ZN5flash24flash_fwd_splitkv_kernelI23Flash_fwd_kernel_traitsILi96ELi64ELi128ELi4ELb0ELb0EN7cutlass10bfloat16_tE19Flash_kernel_traitsILi96ELi64ELi128ELi4ES3_EELb0ELb1ELb0ELb0ELb1ELb1ELb1ELb0EEEvNS_16Flash_fwd_paramsE,"aw",@nobits
	.sectionflags	@""
	.align	16
	.zero		1024


//--------------------- .nv.shared._ZN5flash24flash_fwd_splitkv_kernelI23Flash_fwd_kernel_traitsILi96ELi64ELi128ELi4ELb0ELb0EN7cutlass10bfloat16_tE19Flash_kernel_traitsILi96ELi64ELi128ELi4ES3_EELb0ELb1ELb1ELb0ELb0ELb0ELb1ELb0EEEvNS_16Flash_fwd_paramsE --------------------------
	.section	.nv.shared._ZN5flash24flash_fwd_splitkv_kernelI23Flash_fwd_kernel_traitsILi96ELi64ELi128ELi4ELb0ELb0EN7cutlass10bfloat16_tE19Flash_kernel_traitsILi96ELi64ELi128ELi4ES3_EELb0ELb1ELb1ELb0ELb0ELb0ELb1ELb0EEEvNS_16Flash_fwd_paramsE,"aw",@nobits
	.sectionflags	@""
	.align	16
	.zero		1024


//--------------------- .nv.shared._ZN5flash24flash_fwd_splitkv_kernelI23Flash_fwd_kernel_traitsILi96ELi64ELi128ELi4ELb0ELb0EN7cutlass10bfloat16_tE19Flash_kernel_traitsILi96ELi64ELi128ELi4ES3_EELb0ELb1ELb1ELb0ELb0ELb1ELb1ELb0EEEvNS_16Flash_fwd_paramsE --------------------------
	.section	.nv.shared._ZN5flash24flash_fwd_splitkv_kernelI23Flash_fwd_kernel_traitsILi96ELi64ELi128ELi4ELb0ELb0EN7cutlass10bfloat16_tE19Flash_kernel_traitsILi96ELi64ELi128ELi4ES3_EELb0ELb1ELb1ELb0ELb0ELb1ELb1ELb0EEEvNS_16Flash_fwd_paramsE,"aw",@nobits
	.sectionflags	@""
	.align	16
	.zero		1024


//--------------------- .nv.shared._ZN5flash24flash_fwd_splitkv_kernelI23Flash_fwd_kernel_traitsILi96ELi64ELi128ELi4ELb0ELb0EN7cutlass10bfloat16_tE19Flash_kernel_traitsILi96ELi64ELi128ELi4ES3_EELb0ELb1ELb0ELb0ELb1ELb0ELb1ELb1EEEvNS_16Flash_fwd_paramsE --------------------------
	.section	.nv.shared._ZN5flash24flash_fwd_splitkv_kernelI23Flash_fwd_kernel_traitsILi96ELi64ELi128ELi4ELb0ELb0EN7cutlass10bfloat16_tE19Flash_kernel_traitsILi96ELi64ELi128ELi4ES3_EELb0ELb1ELb0ELb0ELb1ELb0ELb1ELb1EEEvNS_16Flash_fwd_paramsE,"aw",@nobits
	.sectionflags	@""
	.align	16
	.zero		1024


//--------------------- .nv.shared._ZN5flash24flash_fwd_splitkv_kernelI23Flash_fwd_kernel_traitsILi96ELi64ELi128ELi4ELb0ELb0EN7cutlass10bfloat16_tE19Flash_kernel_traitsILi96ELi64ELi128ELi4ES3_EELb0ELb1ELb0ELb0ELb1ELb1ELb1ELb1EEEvNS_16Flash_fwd_paramsE --------------------------
	.section	.nv.shared._ZN5flash24flash_fwd_splitkv_kernelI23Flash_fwd_kernel_traitsILi96ELi64ELi128ELi4ELb0ELb0EN7cutlass10bfloat16_tE19Flash_kernel_traitsILi96ELi64ELi128ELi4ES3_EELb0ELb1ELb0ELb0ELb1ELb1ELb1ELb1EEEvNS_16Flash_fwd_paramsE,"aw",@nobits
	.sectionflags	@""
	.align	16
	.zero		1024


//--------------------- .nv.shared._ZN5flash24flash_fwd_splitkv_kernelI23Flash_fwd_kernel_traitsILi96ELi64ELi128ELi4ELb0ELb0EN7cutlass10bfloat16_tE19Flash_kernel_traitsILi96ELi64ELi128ELi4ES3_EELb0ELb1ELb1ELb0ELb0ELb0ELb1ELb1EEEvNS_16Flash_fwd_paramsE --------------------------
	.section	.nv.shared._ZN5flash24flash_fwd_splitkv_kernelI23Flash_fwd_kernel_traitsILi96ELi64ELi128ELi4ELb0ELb0EN7cutlass10bfloat16_tE19Flash_kernel_traitsILi96ELi64ELi128ELi4ES3_EELb0ELb1ELb1ELb0ELb0ELb0ELb1ELb1EEEvNS_16Flash_fwd_paramsE,"aw",@nobits
	.sectionflags	@""
	.align	16
	.zero		1024


//--------------------- .nv.shared._ZN5flash24flash_fwd_splitkv_kernelI23Flash_fwd_kernel_traitsILi96ELi64ELi128ELi4ELb0ELb0EN7cutlass10bfloat16_tE19Flash_kernel_traitsILi96ELi64ELi128ELi4ES3_EELb0ELb1ELb1ELb0ELb0ELb1ELb1ELb1EEEvNS_16Flash_fwd_paramsE --------------------------
	.section	.nv.shared._ZN5flash24flash_fwd_splitkv_kernelI23Flash_fwd_kernel_traitsILi96ELi64ELi128ELi4ELb0ELb0EN7cutlass10bfloat16_tE19Flash_kernel_traitsILi96ELi64ELi128ELi4ES3_EELb0ELb1ELb1ELb0ELb0ELb1ELb1ELb1EEEvNS_16Flash_fwd_paramsE,"aw",@nobits
	.sectionflags	@""
	.align	16
	.zero		1024


//--------------------- .nv.shared._ZN5flash32flash_fwd_splitkv_combine_kernelI23Flash_fwd_kernel_traitsILi96ELi64ELi64ELi4ELb0ELb0EN7cutlass10bfloat16_tE19Flash_kernel_traitsILi96ELi64ELi64ELi4ES3_EELi16ELi7ELb0EEEvNS_16Flash_fwd_paramsE --------------------------
	.section	.nv.shared._ZN5flash32flash_fwd_splitkv_combine_kernelI23Flash_fwd_kernel_traitsILi96ELi64ELi64ELi4ELb0ELb0EN7cutlass10bfloat16_tE19Flash_kernel_traitsILi96ELi64ELi64ELi4ES3_EELi16ELi7ELb0EEEvNS_16Flash_fwd_paramsE,"aw",@nobits
	.sectionflags	@""
	.align	16
.nv.shared._ZN5flash32flash_fwd_splitkv_combine_kernelI23Flash_fwd_kernel_traitsILi96ELi64ELi64ELi4ELb0ELb0EN7cutlass10bfloat16_tE19Flash_kernel_traitsILi96ELi64ELi64ELi4ES3_EELi16ELi7ELb0EEEvNS_16Flash_fwd_paramsE:
	.zero		9728


//--------------------- .nv.shared._ZN5flash32flash_fwd_splitkv_combine_kernelI23Flash_fwd_kernel_traitsILi96ELi64ELi64ELi4ELb0ELb0EN7cutlass10bfloat16_tE19Flash_kernel_traitsILi96ELi64ELi64ELi4ES3_EELi16ELi6ELb0EEEvNS_16Flash_fwd_paramsE --------------------------
	.section	.nv.shared._ZN5flash32flash_fwd_splitkv_combine_kernelI23Flash_fwd_kernel_traitsILi96ELi64ELi64ELi4ELb0ELb0EN7cutlass10bfloat16_tE19Flash_kernel_traitsILi96ELi64ELi64ELi4ES3_EELi16ELi6ELb0EEEvNS_16Flash_fwd_paramsE,"aw",@nobits
	.sectionflags	@""
	.align	16
.nv.shared._ZN5flash32flash_fwd_splitkv_combine_kernelI23Flash_fwd_kernel_traitsILi96ELi64ELi64ELi4ELb0ELb0EN7cutlass10bfloat16_tE19Flash_kernel_traitsILi96ELi64ELi64ELi4ES3_EELi16ELi6ELb0EEEvNS_16Flash_fwd_paramsE:
	.zero		5376


//--------------------- .nv.shared._ZN5flash32flash_fwd_splitkv_combine_kernelI23Flash_fwd_kernel_traitsILi96ELi64ELi64ELi4ELb0ELb0EN7cutlass10bfloat16_tE19Flash_kernel_traitsILi96ELi64ELi64ELi4ES3_EELi16ELi5ELb0EEEvNS_16Flash_fwd_paramsE --------------------------
	.section	.nv.shared._ZN5flash32flash_fwd_splitkv_combine_kernelI23Flash_fwd_kernel_traitsILi96ELi64ELi64ELi4ELb0ELb0EN7cutlass10bfloat16_tE19Flash_kernel_traitsILi96ELi64ELi64ELi4ES3_EELi16ELi5ELb0EEEvNS_16Flash_fwd_paramsE,"aw",@nobits
	.sectionflags	@""
	.align	16
.nv.shared._ZN5flash32flash_fwd_splitkv_combine_kernelI23Flash_fwd_kernel_traitsILi96ELi64ELi64ELi4ELb0ELb0EN7cutlass10bfloat16_tE19Flash_kernel_traitsILi96ELi64ELi64ELi4ES3_EELi16ELi5ELb0EEEvNS_16Flash_fwd_paramsE:
	.zero		3200


//--------------------- .nv.shared._ZN5flash32flash_fwd_splitkv_combine_kernelI23Flash_fwd_kernel_traitsILi96ELi64ELi64ELi4ELb0ELb0EN7cutlass10bfloat16_tE19Flash_kernel_traitsILi96ELi64ELi64ELi4ES3_EELi16ELi4ELb0EEEvNS_16Flash_fwd_paramsE --------------------------
	.section	.nv.shared._ZN5flash32flash_fwd_splitkv_combine_kernelI23Flash_fwd_kernel_traitsILi96ELi64ELi64ELi4ELb0ELb0EN7cutlass10bfloat16_tE19Flash_kernel_traitsILi96ELi64ELi64ELi4ES3_EELi16ELi4ELb0EEEvNS_16Flash_fwd_paramsE,"aw",@nobits
	.sectionflags	@""
	.align	16
.nv.shared._ZN5flash32flash_fwd_splitkv_combine_kernelI23Flash_fwd_kernel_traitsILi96ELi64ELi64ELi4ELb0ELb0EN7cutlass10bfloat16_tE19Flash_kernel_traitsILi96ELi64ELi64ELi4ES3_EELi16ELi4ELb0EEEvNS_16Flash_fwd_paramsE:
	.zero		2112


//--------------------- .nv.shared._ZN5flash32flash_fwd_splitkv_combine_kernelI23Flash_fwd_kernel_traitsILi96ELi64ELi64ELi4ELb0ELb0EN7cutlass10bfloat16_tE19Flash_kernel_traitsILi96ELi64ELi64ELi4ES3_EELi16ELi3ELb0EEEvNS_16Flash_fwd_paramsE --------------------------
	.section	.nv.shared._ZN5flash32flash_fwd_splitkv_combine_kernelI23Flash_fwd_kernel_traitsILi96ELi64ELi64ELi4ELb0ELb0EN7cutlass10bfloat16_tE19Flash_kernel_traitsILi96ELi64ELi64ELi4ES3_EELi16ELi3ELb0EEEvNS_16Flash_fwd_paramsE,"aw",@nobits
	.sectionflags	@""
	.align	16
.nv.shared._ZN5flash32flash_fwd_splitkv_combine_kernelI23Flash_fwd_kernel_traitsILi96ELi64ELi64ELi4ELb0ELb0EN7cutlass10bfloat16_tE19Flash_kernel_traitsILi96ELi64ELi64ELi4ES3_EELi16ELi3ELb0EEEvNS_16Flash_fwd_paramsE:
	.zero		1568


//--------------------- .nv.shared._ZN5flash32flash_fwd_splitkv_combine_kernelI23Flash_fwd_kernel_traitsILi96ELi64ELi64ELi4ELb0ELb0EN7cutlass10bfloat16_tE19Flash_kernel_traitsILi96ELi64ELi64ELi4ES3_EELi16ELi2ELb0EEEvNS_16Flash_fwd_paramsE --------------------------
	.section	.nv.shared._ZN5flash32flash_fwd_splitkv_combine_kernelI23Flash_fwd_kernel_traitsILi96ELi64ELi64ELi4ELb0ELb0EN7cutlass10bfloat16_tE19Flash_kernel_traitsILi96ELi64ELi64ELi4ES3_EELi16ELi2ELb0EEEvNS_16Flash_fwd_paramsE,"aw",@nobits
	.sectionflags	@""
	.align	16
.nv.shared._ZN5flash32flash_fwd_splitkv_combine_kernelI23Flash_fwd_kernel_traitsILi96ELi64ELi64ELi4ELb0ELb0EN7cutlass10bfloat16_tE19Flash_kernel_traitsILi96ELi64ELi64ELi4ES3_EELi16ELi2ELb0EEEvNS_16Flash_fwd_paramsE:
	.zero		1296


//--------------------- .nv.shared._ZN5flash32flash_fwd_splitkv_combine_kernelI23Flash_fwd_kernel_traitsILi96ELi64ELi64ELi4ELb0ELb0EN7cutlass10bfloat16_tE19Flash_kernel_traitsILi96ELi64ELi64ELi4ES3_EELi16ELi1ELb0EEEvNS_16Flash_fwd_paramsE --------------------------
	.section	.nv.shared._ZN5flash32flash_fwd_splitkv_combine_kernelI23Flash_fwd_kernel_traitsILi96ELi64ELi64ELi4ELb0ELb0EN7cutlass10bfloat16_tE19Flash_kernel_traitsILi96ELi64ELi64ELi4ES3_EELi16ELi1ELb0EEEvNS_16Flash_fwd_paramsE,"aw",@nobits
	.sectionflags	@""
	.align	16
.nv.shared._ZN5flash32flash_fwd_splitkv_combine_kernelI23Flash_fwd_kernel_traitsILi96ELi64ELi64ELi4ELb0ELb0EN7cutlass10bfloat16_tE19Flash_kernel_traitsILi96ELi64ELi64ELi4ES3_EELi16ELi1ELb0EEEvNS_16Flash_fwd_paramsE:
	.zero		1168


//--------------------- .nv.shared._ZN5flash32flash_fwd_splitkv_combine_kernelI23Flash_fwd_kernel_traitsILi96ELi64ELi64ELi4ELb0ELb0EN7cutlass10bfloat16_tE19Flash_kernel_traitsILi96ELi64ELi64ELi4ES3_EELi16ELi7ELb1EEEvNS_16Flash_fwd_paramsE --------------------------
	.section	.nv.shared._ZN5flash32flash_fwd_splitkv_combine_kernelI23Flash_fwd_kernel_traitsILi96ELi64ELi64ELi4ELb0ELb0EN7cutlass10bfloat16_tE19Flash_kernel_traitsILi96ELi64ELi64ELi4ES3_EELi16ELi7ELb1EEEvNS_16Flash_fwd_paramsE,"aw",@nobits
	.sectionflags	@""
	.align	16
.nv.shared._ZN5flash32flash_fwd_splitkv_combine_kernelI23Flash_fwd_kernel_traitsILi96ELi64ELi64ELi4ELb0ELb0EN7cutlass10bfloat16_tE19Flash_kernel_traitsILi96ELi64ELi64ELi4ES3_EELi16ELi7ELb1EEEvNS_16Flash_fwd_paramsE:
	.zero		9728


//--------------------- .nv.shared._ZN5flash32flash_fwd_splitkv_combine_kernelI23Flash_fwd_kernel_traitsILi96ELi64ELi64ELi4ELb0ELb0EN7cutlass10bfloat16_tE19Flash_kernel_traitsILi96ELi64ELi64ELi4ES3_EELi16ELi6ELb1EEEvNS_16Flash_fwd_paramsE --------------------------
	.section	.nv.shared._ZN5flash32flash_fwd_splitkv_combine_kernelI23Flash_fwd_kernel_traitsILi96ELi64ELi64ELi4ELb0ELb0EN7cutlass10bfloat16_tE19Flash_kernel_traitsILi96ELi64ELi64ELi4ES3_EELi16ELi6ELb1EEEvNS_16Flash_fwd_paramsE,"aw",@nobits
	.sectionflags	@""
	.align	16
.nv.shared._ZN5flash32flash_fwd_splitkv_combine_kernelI23Flash_fwd_kernel_traitsILi96ELi64ELi64ELi4ELb0ELb0EN7cutlass10bfloat16_tE19Flash_kernel_traitsILi96ELi64ELi64ELi4ES3_EELi16ELi6ELb1EEEvNS_16Flash_fwd_paramsE:
	.zero		5376


//--------------------- .nv.shared._ZN5flash32flash_fwd_splitkv_combine_kernelI23Flash_fwd_kernel_traitsILi96ELi64ELi64ELi4ELb0ELb0EN7cutlass10bfloat16_tE19Flash_kernel_traitsILi96ELi64ELi64ELi4ES3_EELi16ELi5ELb1EEEvNS_16Flash_fwd_paramsE --------------------------
	.section	.nv.shared._ZN5flash32flash_fwd_splitkv_combine_kernelI23Flash_fwd_kernel_traitsILi96ELi64ELi64ELi4ELb0ELb0EN7cutlass10bfloat16_tE19Flash_kernel_traitsILi96ELi64ELi64ELi4ES3_EELi16ELi5ELb1EEEvNS_16Flash_fwd_paramsE,"aw",@nobits
	.sectionflags	@""
	.align	16
.nv.shared._ZN5flash32flash_fwd_splitkv_combine_kernelI23Flash_fwd_kernel_traitsILi96ELi64ELi64ELi4ELb0ELb0EN7cutlass10bfloat16_tE19Flash_kernel_traitsILi96ELi64ELi64ELi4ES3_EELi16ELi5ELb1EEEvNS_16Flash_fwd_paramsE:
	.zero		3200


//--------------------- .nv.shared._ZN5flash32flash_fwd_splitkv_combine_kernelI23Flash_fwd_kernel_traitsILi96ELi64ELi64ELi4ELb0ELb0EN7cutlass10bfloat16_tE19Flash_kernel_traitsILi96ELi64ELi64ELi4ES3_EELi16ELi4ELb1EEEvNS_16Flash_fwd_paramsE --------------------------
	.section	.nv.shared._ZN5flash32flash_fwd_splitkv_combine_kernelI23Flash_fwd_kernel_traitsILi96ELi64ELi64ELi4ELb0ELb0EN7cutlass10bfloat16_tE19Flash_kernel_traitsILi96ELi64ELi64ELi4ES3_EELi16ELi4ELb1EEEvNS_16Flash_fwd_paramsE,"aw",@nobits
	.sectionflags	@""
	.align	16
.nv.shared._ZN5flash32flash_fwd_splitkv_combine_kernelI23Flash_fwd_kernel_traitsILi96ELi64ELi64ELi4ELb0ELb0EN7cutlass10bfloat16_tE19Flash_kernel_traitsILi96ELi64ELi64ELi4ES3_EELi16ELi4ELb1EEEvNS_16Flash_fwd_paramsE:
	.zero		2112


//--------------------- .nv.shared._ZN5flash32flash_fwd_splitkv_combine_kernelI23Flash_fwd_kernel_traitsILi96ELi64ELi64ELi4ELb0ELb0EN7cutlass10bfloat16_tE19Flash_kernel_traitsILi96ELi64ELi64ELi4ES3_EELi16ELi3ELb1EEEvNS_16Flash_fwd_paramsE --------------------------
	.section	.nv.shared._ZN5flash32flash_fwd_splitkv_combine_kernelI23Flash_fwd_kernel_traitsILi96ELi64ELi64ELi4ELb0ELb0EN7cutlass10bfloat16_tE19Flash_kernel_traitsILi96ELi64ELi64ELi4ES3_EELi16ELi3ELb1EEEvNS_16Flash_fwd_paramsE,"aw",@nobits
	.sectionflags	@""
	.align	16
.nv.shared._ZN5flash32flash_fwd_splitkv_combine_kernelI23Flash_fwd_kernel_traitsILi96ELi64ELi64ELi4ELb0ELb0EN7cutlass10bfloat16_tE19Flash_kernel_traitsILi96ELi64ELi64ELi4ES3_EELi16ELi3ELb1EEEvNS_16Flash_fwd_paramsE:
	.zero		1568


//--------------------- .nv.shared._ZN5flash32flash_fwd_splitkv_combine_kernelI23Flash_fwd_kernel_traitsILi96ELi64ELi64ELi4ELb0ELb0EN7cutlass10bfloat16_tE19Flash_kernel_traitsILi96ELi64ELi64ELi4ES3_EELi16ELi2ELb1EEEvNS_16Flash_fwd_paramsE --------------------------
	.section	.nv.shared._ZN5flash32flash_fwd_splitkv_combine_kernelI23Flash_fwd_kernel_traitsILi96ELi64ELi64ELi4ELb0ELb0EN7cutlass10bfloat16_tE19Flash_kernel_traitsILi96ELi64ELi64ELi4ES3_EELi16ELi2ELb1EEEvNS_16Flash_fwd_paramsE,"aw",@nobits
	.sectionflags	@""
	.align	16
.nv.shared._ZN5flash32flash_fwd_splitkv_combine_kernelI23Flash_fwd_kernel_traitsILi96ELi64ELi64ELi4ELb0ELb0EN7cutlass10bfloat16_tE19Flash_kernel_traitsILi96ELi64ELi64ELi4ES3_EELi16ELi2ELb1EEEvNS_16Flash_fwd_paramsE:
	.zero		1296


//--------------------- .nv.shared._ZN5flash32flash_fwd_splitkv_combine_kernelI23Flash_fwd_kernel_traitsILi96ELi64ELi64ELi4ELb0ELb0EN7cutlass10bfloat16_tE19Flash_kernel_traitsILi96ELi64ELi64ELi4ES3_EELi16ELi1ELb1EEEvNS_16Flash_fwd_paramsE --------------------------
	.section	.nv.shared._ZN5flash32flash_fwd_splitkv_combine_kernelI23Flash_fwd_kernel_traitsILi96ELi64ELi64ELi4ELb0ELb0EN7cutlass10bfloat16_tE19Flash_kernel_traitsILi96ELi64ELi64ELi4ES3_EELi16ELi1ELb1EEEvNS_16Flash_fwd_paramsE,"aw",@nobits
	.sectionflags	@""
	.align	16
.nv.shared._ZN5flash32flash_fwd_splitkv_combine_kernelI23Flash_fwd_kernel_traitsILi96ELi64ELi64ELi4ELb0ELb0EN7cutlass10bfloat16_tE19Flash_kernel_traitsILi96ELi64ELi64ELi4ES3_EELi16ELi1ELb1EEEvNS_16Flash_fwd_paramsE:
	.zero		1168


//--------------------- .nv.shared._ZN5flash24flash_fwd_splitkv_kernelI23Flash_fwd_kernel_traitsILi96ELi64ELi64ELi4ELb0ELb0EN7cutlass10bfloat16_tE19Flash_kernel_traitsILi96ELi64ELi64ELi4ES3_EELb0ELb0ELb0ELb0ELb1ELb0ELb0ELb0EEEvNS_16Flash_fwd_paramsE --------------------------
	.section	.nv.shared._ZN5flash24flash_fwd_splitkv_kernelI23Flash_fwd_kernel_traitsILi96ELi64ELi64ELi4ELb0ELb0EN7cutlass10bfloat16_tE19Flash_kernel_traitsILi96ELi64ELi64ELi4ES3_EELb0ELb0ELb0ELb0ELb1ELb0ELb0ELb0EEEvNS_16Flash_fwd_paramsE,"aw",@nobits
	.sectionflags	@""
	.align	16
	.zero		1024


//--------------------- .nv.shared._ZN5flash24flash_fwd_splitkv_kernelI23Flash_fwd_kernel_traitsILi96ELi64ELi64ELi4ELb0ELb0EN7cutlass10bfloat16_tE19Flash_kernel_traitsILi96ELi64ELi64ELi4ES3_EELb0ELb0ELb0ELb0ELb1ELb1ELb0ELb0EEEvNS_16Flash_fwd_paramsE --------------------------
	.section	.nv.shared._ZN5flash24flash_fwd_splitkv_kernelI23Flash_fwd_kernel_traitsILi96ELi64ELi64ELi4ELb0ELb0EN7cutlass10bfloat16_tE19Flash_kernel_traitsILi96ELi64ELi64ELi4ES3_EELb0ELb0ELb0ELb0ELb1ELb1ELb0ELb0EEEvNS_16Flash_fwd_paramsE,"aw",@nobits
	.sectionflags	@""
	.align	16
	.zero		1024


//--------------------- .nv.shared._ZN5flash24flash_fwd_splitkv_kernelI23Flash_fwd_kernel_traitsILi96ELi64ELi64ELi4ELb0ELb0EN7cutlass10bfloat16_tE19Flash_kernel_traitsILi96ELi64ELi64ELi4ES3_EELb0ELb0ELb0ELb0ELb1ELb0ELb1ELb0EEEvNS_16Flash_fwd_paramsE --------------------------
	.section	.nv.shared._ZN5flash24flash_fwd_splitkv_kernelI23Flash_fwd_kernel_traitsILi96ELi64ELi64ELi4ELb0ELb0EN7cutlass10bfloat16_tE19Flash_kernel_traitsILi96ELi64ELi64ELi4ES3_EELb0ELb0ELb0ELb0ELb1ELb0ELb1ELb0EEEvNS_16Flash_fwd_paramsE,"aw",@nobits
	.sectionflags	@""
	.align	16
	.zero		1024


//--------------------- .nv.shared._ZN5flash24flash_fwd_splitkv_kernelI23Flash_fwd_kernel_traitsILi96ELi64ELi64ELi4ELb0ELb0EN7cutlass10bfloat16_tE19Flash_kernel_traitsILi96ELi64ELi64ELi4ES3_EELb0ELb0ELb0ELb0ELb1ELb1ELb1ELb0EEEvNS_16Flash_fwd_paramsE --------------------------
	.section	.nv.shared._ZN5flash24flash_fwd_splitkv_kernelI23Flash_fwd_kernel_traitsILi96ELi64ELi64ELi4ELb0ELb0EN7cutlass10bfloat16_tE19Flash_kernel_traitsILi96ELi64ELi64ELi4ES3_EELb0ELb0ELb0ELb0ELb1ELb1ELb1ELb0EEEvNS_16Flash_fwd_paramsE,"aw",@nobits
	.sectionflags	@""
	.align	16
	.zero		1024


//--------------------- .nv.shared._ZN5flash24flash_fwd_splitkv_kernelI23Flash_fwd_kernel_traitsILi96ELi64ELi64ELi4ELb0ELb0EN7cutlass10bfloat16_tE19Flash_kernel_traitsILi96ELi64ELi64ELi4ES3_EELb0ELb0ELb0ELb0ELb0ELb0ELb0ELb0EEEvNS_16Flash_fwd_paramsE --------------------------
	.section	.nv.shared._ZN5flash24flash_fwd_splitkv_kernelI23Flash_fwd_kernel_traitsILi96ELi64ELi64ELi4ELb0ELb0EN7cutlass10bfloat16_tE19Flash_kernel_traitsILi96ELi64ELi64ELi4ES3_EELb0ELb0ELb0ELb0ELb0ELb0ELb0ELb0EEEvNS_16Flash_fwd_paramsE,"aw",@nobits
	.sectionflags	@""
	.align	16
	.zero		1024


//--------------------- .nv.shared._ZN5flash24flash_fwd_splitkv_kernelI23Flash_fwd_kernel_traitsILi96ELi64ELi64ELi4ELb0ELb0EN7cutlass10bfloat16_tE19Flash_kernel_traitsILi96ELi64ELi64ELi4ES3_EELb0ELb0ELb0ELb0ELb0ELb1ELb0ELb0EEEvNS_16Flash_fwd_paramsE --------------------------
	.section	.nv.shared._ZN5flash24flash_fwd_splitkv_kernelI23Flash_fwd_kernel_traitsILi96ELi64ELi64ELi4ELb0ELb0EN7cutlass10bfloat16_tE19Flash_kernel_traitsILi96ELi64ELi64ELi4ES3_EELb0ELb0ELb0ELb0ELb0ELb1ELb0ELb0EEEvNS_16Flash_fwd_paramsE,"aw",@nobits
	.sectionflags	@""
	.align	16
	.zero		1024


//--------------------- .nv.shared._ZN5flash24flash_fwd_splitkv_kernelI23Flash_fwd_kernel_traitsILi96ELi64ELi64ELi4ELb0ELb0EN7cutlass10bfloat16_tE19Flash_kernel_traitsILi96ELi64ELi64ELi4ES3_EELb0ELb0ELb0ELb0ELb0ELb0ELb0ELb1EEEvNS_16Flash_fwd_paramsE --------------------------
	.section	.nv.shared._ZN5flash24flash_fwd_splitkv_kernelI23Flash_fwd_kernel_traitsILi96ELi64ELi64ELi4ELb0ELb0EN7cutlass10bfloat16_tE19Flash_kernel_traitsILi96ELi64ELi64ELi4ES3_EELb0ELb0ELb0ELb0ELb0ELb0ELb0ELb1EEEvNS_16Flash_fwd_paramsE,"aw",@nobits
	.sectionflags	@""
	.align	16
	.zero		1024


//--------------------- .nv.shared._ZN5flash24flash_fwd_splitkv_kernelI23Flash_fwd_kernel_traitsILi96ELi64ELi64ELi4ELb0ELb0EN7cutlass10bfloat16_tE19Flash_kernel_traitsILi96ELi64ELi64ELi4ES3_EELb0ELb0ELb0ELb0ELb0ELb1ELb0ELb1EEEvNS_16Flash_fwd_paramsE --------------------------
	.section	.nv.shared._ZN5flash24flash_fwd_splitkv_kernelI23Flash_fwd_kernel_traitsILi96ELi64ELi64ELi4ELb0ELb0EN7cutlass10bfloat16_tE19Flash_kernel_traitsILi96ELi64ELi64ELi4ES3_EELb0ELb0ELb0ELb0ELb0ELb1ELb0ELb1EEEvNS_16Flash_fwd_paramsE,"aw",@nobits
	.sectionflags	@""
	.align	16
	.zero		1024


//--------------------- .nv.shared._ZN5flash24flash_fwd_splitkv_kernelI23Flash_fwd_kernel_traitsILi96ELi64ELi64ELi4ELb0ELb0EN7cutlass10bfloat16_tE19Flash_kernel_traitsILi96ELi64ELi64ELi4ES3_EELb0ELb0ELb0ELb0ELb0ELb0ELb1ELb0EEEvNS_16Flash_fwd_paramsE --------------------------
	.section	.nv.shared._ZN5flash24flash_fwd_splitkv_kernelI23Flash_fwd_kernel_traitsILi96ELi64ELi64ELi4ELb0ELb0EN7cutlass10bfloat16_tE19Flash_kernel_traitsILi96ELi64ELi64ELi4ES3_EELb0ELb0ELb0ELb0ELb0ELb0ELb1ELb0EEEvNS_16Flash_fwd_paramsE,"aw",@nobits
	.sectionflags	@""
	.align	16
	.zero		1024


//--------------------- .nv.shared._ZN5flash24flash_fwd_splitkv_kernelI23Flash_fwd_kernel_traitsILi96ELi64ELi64ELi4ELb0ELb0EN7cutlass10bfloat16_tE19Flash_kernel_traitsILi96ELi64ELi64ELi4ES3_EELb0ELb0ELb0ELb0ELb0ELb1ELb1ELb0EEEvNS_16Flash_fwd_paramsE --------------------------
	.section	.nv.shared._ZN5flash24flash_fwd_splitkv_kernelI23Flash_fwd_kernel_traitsILi96ELi64ELi64ELi4ELb0ELb0EN7cutlass10bfloat16_tE19Flash_kernel_traitsILi96ELi64ELi64ELi4ES3_EELb0ELb0ELb0ELb0ELb0ELb1ELb1ELb0EEEvNS_16Flash_fwd_paramsE,"aw",@nobits
	.sectionflags	@""
	.align	16
	.zero		1024


//--------------------- .nv.shared._ZN5flash24flash_fwd_splitkv_kernelI23Flash_fwd_kernel_traitsILi96ELi64ELi64ELi4ELb0ELb0EN7cutlass10bfloat16_tE19Flash_kernel_traitsILi96ELi64ELi64ELi4ES3_EELb0ELb0ELb0ELb0ELb0ELb0ELb1ELb1EEEvNS_16Flash_fwd_paramsE --------------------------
	.section	.nv.shared._ZN5flash24flash_fwd_splitkv_kernelI23Flash_fwd_kernel_traitsILi96ELi64ELi64ELi4ELb0ELb0EN7cutlass10bfloat16_tE19Flash_kernel_traitsILi96ELi64ELi64ELi4ES3_EELb0ELb0ELb0ELb0ELb0ELb0ELb1ELb1EEEvNS_16Flash_fwd_paramsE,"aw",@nobits
	.sectionflags	@""
	.align	16
	.zero		1024


//--------------------- .nv.shared._ZN5flash24flash_fwd_splitkv_kernelI23Flash_fwd_kernel_traitsILi96ELi64ELi64ELi4ELb0ELb0EN7cutlass10bfloat16_tE19Flash_kernel_traitsILi96ELi64ELi64ELi4ES3_EELb0ELb0ELb0ELb0ELb0ELb1ELb1ELb1EEEvNS_16Flash_fwd_paramsE --------------------------
	.section	.nv.shared._ZN5flash24flash_fwd_splitkv_kernelI23Flash_fwd_kernel_traitsILi96ELi64ELi64ELi4ELb0ELb0EN7cutlass10bfloat16_tE19Flash_kernel_traitsILi96ELi64ELi64ELi4ES3_EELb0ELb0ELb0ELb0ELb0ELb1ELb1ELb1EEEvNS_16Flash_fwd_paramsE,"aw",@nobits
	.sectionflags	@""
	.align	16
	.zero		1024


//--------------------- .nv.shared._ZN5flash24flash_fwd_splitkv_kernelI23Flash_fwd_kernel_traitsILi96ELi64ELi64ELi4ELb0ELb0EN7cutlass10bfloat16_tE19Flash_kernel_traitsILi96ELi64ELi64ELi4ES3_EELb0ELb1ELb0ELb0ELb0ELb0ELb0ELb0EEEvNS_16Flash_fwd_paramsE --------------------------
	.section	.nv.shared._ZN5flash24flash_fwd_splitkv_kernelI23Flash_fwd_kernel_traitsILi96ELi64ELi64ELi4ELb0ELb0EN7cutlass10bfloat16_tE19Flash_kernel_traitsILi96ELi64ELi64ELi4ES3_EELb0ELb1ELb0ELb0ELb0ELb0ELb0ELb0EEEvNS_16Flash_fwd_paramsE,"aw",@nobits
	.sectionflags	@""
	.align	16
	.zero		1024


//--------------------- .nv.shared._ZN5flash24flash_fwd_splitkv_kernelI23Flash_fwd_kernel_traitsILi96ELi64ELi64ELi4ELb0ELb0EN7cutlass10bfloat16_tE19Flash_kernel_traitsILi96ELi64ELi64ELi4ES3_EELb0ELb1ELb0ELb0ELb0ELb1ELb0ELb0EEEvNS_16Flash_fwd_paramsE --------------------------
	.section	.nv.shared._ZN5flash24flash_fwd_splitkv_kernelI23Flash_fwd_kernel_traitsILi96ELi64ELi64ELi4ELb0ELb0EN7cutlass10bfloat16_tE19Flash_kernel_traitsILi96ELi64ELi64ELi4ES3_EELb0ELb1ELb0ELb0ELb0ELb1ELb0ELb0EEEvNS_16Flash_fwd_paramsE,"aw",@nobits
	.sectionflags	@""
	.align	16
	.zero		1024


//--------------------- .nv.shared._ZN5flash24flash_fwd_splitkv_kernelI23Flash_fwd_kernel_traitsILi96ELi64ELi64ELi4ELb0ELb0EN7cutlass10bfloat16_tE19Flash_kernel_traitsILi96ELi64ELi64ELi4ES3_EELb0ELb1ELb0ELb0ELb0ELb0ELb0ELb1EEEvNS_16Flash_fwd_paramsE --------------------------
	.section	.nv.shared._ZN5flash24flash_fwd_splitkv_kernelI23Flash_fwd_kernel_traitsILi96ELi64ELi64ELi4ELb0ELb0EN7cutlass10bfloat16_tE19Flash_kernel_traitsILi96ELi64ELi64ELi4ES3_EELb0ELb1ELb0ELb0ELb0ELb0ELb0ELb1EEEvNS_16Flash_fwd_paramsE,"aw",@nobits
	.sectionflags	@""
	.align	16
	.zero		1024


//--------------------- .nv.shared._ZN5flash24flash_fwd_splitkv_kernelI23Flash_fwd_kernel_traitsILi96ELi64ELi64ELi4ELb0ELb0EN7cutlass10bfloat16_tE19Flash_kernel_traitsILi96ELi64ELi64ELi4ES3_EELb0ELb1ELb0ELb0ELb0ELb1ELb0ELb1EEEvNS_16Flash_fwd_paramsE --------------------------
	.section	.nv.shared._ZN5flash24flash_fwd_splitkv_kernelI23Flash_fwd_kernel_traitsILi96ELi64ELi64ELi4ELb0ELb0EN7cutlass10bfloat16_tE19Flash_kernel_traitsILi96ELi64ELi64ELi4ES3_EELb0ELb1ELb0ELb0ELb0ELb1ELb0ELb1EEEvNS_16Flash_fwd_paramsE,"aw",@nobits
	.sectionflags	@""
	.align	16
	.zero		1024


//--------------------- .nv.shared._ZN5flash24flash_fwd_splitkv_kernelI23Flash_fwd_kernel_traitsILi96ELi64ELi64ELi4ELb0ELb0EN7cutlass10bfloat16_tE19Flash_kernel_traitsILi96ELi64ELi64ELi4ES3_EELb0ELb1ELb0ELb0ELb0ELb0ELb1ELb0EEEvNS_16Flash_fwd_paramsE --------------------------
	.section	.nv.shared._ZN5flash24flash_fwd_splitkv_kernelI23Flash_fwd_kernel_traitsILi96ELi64ELi64ELi4ELb0ELb0EN7cutlass10bfloat16_tE19Flash_kernel_traitsILi96ELi64ELi64ELi4ES3_EELb0ELb1ELb0ELb0ELb0ELb0ELb1ELb0EEEvNS_16Flash_fwd_paramsE,"aw",@nobits
	.sectionflags	@""
	.align	16
	.zero		1024


//--------------------- .nv.shared._ZN5flash24flash_fwd_splitkv_kernelI23Flash_fwd_kernel_traitsILi96ELi64ELi64ELi4ELb0ELb0EN7cutlass10bfloat16_tE19Flash_kernel_traitsILi96ELi64ELi64ELi4ES3_EELb0ELb1ELb0ELb0ELb0ELb1ELb1ELb0EEEvNS_16Flash_fwd_paramsE --------------------------
	.section	.nv.shared._ZN5flash24flash_fwd_splitkv_kernelI23Flash_fwd_kernel_traitsILi96ELi64ELi64ELi4ELb0ELb0EN7cutlass10bfloat16_tE19Flash_kernel_traitsILi96ELi64ELi64ELi4ES3_EELb0ELb1ELb0ELb0ELb0ELb1ELb1ELb0EEEvNS_16Flash_fwd_paramsE,"aw",@nobits
	.sectionflags	@""
	.align	16
	.zero		1024


//--------------------- .nv.shared._ZN5flash24flash_fwd_splitkv_kernelI23Flash_fwd_kernel_traitsILi96ELi64ELi64ELi4ELb0ELb0EN7cutlass10bfloat16_tE19Flash_kernel_traitsILi96ELi64ELi64ELi4ES3_EELb0ELb1ELb0ELb0ELb0ELb0ELb1ELb1EEEvNS_16Flash_fwd_paramsE --------------------------
	.section	.nv.shared._ZN5flash24flash_fwd_splitkv_kernelI23Flash_fwd_kernel_traitsILi96ELi64ELi64ELi4ELb0ELb0EN7cutlass10bfloat16_tE19Flash_kernel_traitsILi96ELi64ELi64ELi4ES3_EELb0ELb1ELb0ELb0ELb0ELb0ELb1ELb1EEEvNS_16Flash_fwd_paramsE,"aw",@nobits
	.sectionflags	@""
	.align	16
	.zero		1024


//--------------------- .nv.shared._ZN5flash24flash_fwd_splitkv_kernelI23Flash_fwd_kernel_traitsILi96ELi64ELi64ELi4ELb0ELb0EN7cutlass10bfloat16_tE19Flash_kernel_traitsILi96ELi64ELi64ELi4ES3_EELb0ELb1ELb0ELb0ELb0ELb1ELb1ELb1EEEvNS_16Flash_fwd_paramsE --------------------------
	.section	.nv.shared._ZN5flash24flash_fwd_splitkv_kernelI23Flash_fwd_kernel_traitsILi96ELi64ELi64ELi4ELb0ELb0EN7cutlass10bfloat16_tE19Flash_kernel_traitsILi96ELi64ELi64ELi4ES3_EELb0ELb1ELb0ELb0ELb0ELb1ELb1ELb1EEEvNS_16Flash_fwd_paramsE,"aw",@nobits
	.sectionflags	@""
	.align	16
	.zero		1024


//--------------------- .nv.shared._ZN5flash24flash_fwd_splitkv_kernelI23Flash_fwd_kernel_traitsILi96ELi64ELi64ELi4ELb0ELb0EN7cutlass10bfloat16_tE19Flash_kernel_traitsILi96ELi64ELi64ELi4ES3_EELb0ELb0ELb0ELb1ELb1ELb0ELb0ELb0EEEvNS_16Flash_fwd_paramsE --------------------------
	.section	.nv.shared._ZN5flash24flash_fwd_splitkv_kernelI23Flash_fwd_kernel_traitsILi96ELi64ELi64ELi4ELb0ELb0EN7cutlass10bfloat16_tE19Flash_kernel_traitsILi96ELi64ELi64ELi4ES3_EELb0ELb0ELb0ELb1ELb1ELb0ELb0ELb0EEEvNS_16Flash_fwd_paramsE,"aw",@nobits
	.sectionflags	@""
	.align	16
	.zero		1024


//--------------------- .nv.shared._ZN5flash24flash_fwd_splitkv_kernelI23Flash_fwd_kernel_traitsILi96ELi64ELi64ELi4ELb0ELb0EN7cutlass10bfloat16_tE19Flash_kernel_traitsILi96ELi64ELi64ELi4ES3_EELb0ELb0ELb0ELb1ELb1ELb1ELb0ELb0EEEvNS_16Flash_fwd_paramsE --------------------------
	.section	.nv.shared._ZN5flash24flash_fwd_splitkv_kernelI23Flash_fwd_kernel_traitsILi96ELi64ELi64ELi4ELb0ELb0EN7cutlass10bfloat16_tE19Flash_kernel_traitsILi96ELi64ELi64ELi4ES3_EELb0ELb0ELb0ELb1ELb1ELb1ELb0ELb0EEEvNS_16Flash_fwd_paramsE,"aw",@nobits
	.sectionflags	@""
	.align	16
	.zero		1024


//--------------------- .nv.shared._ZN5flash24flash_fwd_splitkv_kernelI23Flash_fwd_kernel_traitsILi96ELi64ELi64ELi4ELb0ELb0EN7cutlass10bfloat16_tE19Flash_kernel_traitsILi96ELi64ELi64ELi4ES3_EELb0ELb0ELb1ELb0ELb0ELb0ELb0ELb0EEEvNS_16Flash_fwd_paramsE --------------------------
	.section	.nv.shared._ZN5flash24flash_fwd_splitkv_kernelI23Flash_fwd_kernel_traitsILi96ELi64ELi64ELi4ELb0ELb0EN7cutlass10bfloat16_tE19Flash_kernel_traitsILi96ELi64ELi64ELi4ES3_EELb0ELb0ELb1ELb0ELb0ELb0ELb0ELb0EEEvNS_16Flash_fwd_paramsE,"aw",@nobits
	.sectionflags	@""
	.align	16
	.zero		1024


//--------------------- .nv.shared._ZN5flash24flash_fwd_splitkv_kernelI23Flash_fwd_kernel_traitsILi96ELi64ELi64ELi4ELb0ELb0EN7cutlass10bfloat16_tE19Flash_kernel_traitsILi96ELi64ELi64ELi4ES3_EELb0ELb0ELb1ELb0ELb0ELb1ELb0ELb0EEEvNS_16Flash_fwd_paramsE --------------------------
	.section	.nv.shared._ZN5flash24flash_fwd_splitkv_kernelI23Flash_fwd_kernel_traitsILi96ELi64ELi64ELi4ELb0ELb0EN7cutlass10bfloat16_tE19Flash_kernel_traitsILi96ELi64ELi64ELi4ES3_EELb0ELb0ELb1ELb0ELb0ELb1ELb0ELb0EEEvNS_16Flash_fwd_paramsE,"aw",@nobits
	.sectionflags	@""
	.align	16
	.zero		1024


//--------------------- .nv.shared._ZN5flash24flash_fwd_splitkv_kernelI23Flash_fwd_kernel_traitsILi96ELi64ELi64ELi4ELb0ELb0EN7cutlass10bfloat16_tE19Flash_kernel_traitsILi96ELi64ELi64ELi4ES3_EELb0ELb0ELb0ELb0ELb1ELb0ELb0ELb1EEEvNS_16Flash_fwd_paramsE --------------------------
	.section	.nv.shared._ZN5flash24flash_fwd_splitkv_kernelI23Flash_fwd_kernel_traitsILi96ELi64ELi64ELi4ELb0ELb0EN7cutlass10bfloat16_tE19Flash_kernel_traitsILi96ELi64ELi64ELi4ES3_EELb0ELb0ELb0ELb0ELb1ELb0ELb0ELb1EEEvNS_16Flash_fwd_paramsE,"aw",@nobits
	.sectionflags	@""
	.align	16
	.zero		1024


//--------------------- .nv.shared._ZN5flash24flash_fwd_splitkv_kernelI23Flash_fwd_kernel_traitsILi96ELi64ELi64ELi4ELb0ELb0EN7cutlass10bfloat16_tE19Flash_kernel_traitsILi96ELi64ELi64ELi4ES3_EELb0ELb0ELb0ELb0ELb1ELb1ELb0ELb1EEEvNS_16Flash_fwd_paramsE --------------------------
	.section	.nv.shared._ZN5flash24flash_fwd_splitkv_kernelI23Flash_fwd_kernel_traitsILi96ELi64ELi64ELi4ELb0ELb0EN7cutlass10bfloat16_tE19Flash_kernel_traitsILi96ELi64ELi64ELi4ES3_EELb0ELb0ELb0ELb0ELb1ELb1ELb0ELb1EEEvNS_16Flash_fwd_paramsE,"aw",@nobits
	.sectionflags	@""
	.align	16
	.zero		1024


//--------------------- .nv.shared._ZN5flash24flash_fwd_splitkv_kernelI23Flash_fwd_kernel_traitsILi96ELi64ELi64ELi4ELb0ELb0EN7cutlass10bfloat16_tE19Flash_kernel_traitsILi96ELi64ELi64ELi4ES3_EELb0ELb0ELb1ELb0ELb0ELb0ELb0ELb1EEEvNS_16Flash_fwd_paramsE --------------------------
	.section	.nv.shared._ZN5flash24flash_fwd_splitkv_kernelI23Flash_fwd_kernel_traitsILi96ELi64ELi64ELi4ELb0ELb0EN7cutlass10bfloat16_tE19Flash_kernel_traitsILi96ELi64ELi64ELi4ES3_EELb0ELb0ELb1ELb0ELb0ELb0ELb0ELb1EEEvNS_16Flash_fwd_paramsE,"aw",@nobits
	.sectionflags	@""
	.align	16
	.zero		1024


//--------------------- .nv.shared._ZN5flash24flash_fwd_splitkv_kernelI23Flash_fwd_kernel_traitsILi96ELi64ELi64ELi4ELb0ELb0EN7cutlass10bfloat16_tE19Flash_kernel_traitsILi96ELi64ELi64ELi4ES3_EELb0ELb0ELb1ELb0ELb0ELb1ELb0ELb1EEEvNS_16Flash_fwd_paramsE --------------------------
	.section	.nv.shared._ZN5flash24flash_fwd_splitkv_kernelI23Flash_fwd_kernel_traitsILi96ELi64ELi64ELi4ELb0ELb0EN7cutlass10bfloat16_tE19Flash_kernel_traitsILi96ELi64ELi64ELi4ES3_EELb0ELb0ELb1ELb0ELb0ELb1ELb0ELb1EEEvNS_16Flash_fwd_paramsE,"aw",@nobits
	.sectionflags	@""
	.align	16
	.zero		1024


//--------------------- .nv.shared._ZN5flash24flash_fwd_splitkv_kernelI23Flash_fwd_kernel_traitsILi96ELi64ELi64ELi4ELb0ELb0EN7cutlass10bfloat16_tE19Flash_kernel_traitsILi96ELi64ELi64ELi4ES3_EELb0ELb0ELb0ELb1ELb1ELb0ELb1ELb0EEEvNS_16Flash_fwd_paramsE --------------------------
	.section	.nv.shared._ZN5flash24flash_fwd_splitkv_kernelI23Flash_fwd_kernel_traitsILi96ELi64ELi64ELi4ELb0ELb0EN7cutlass10bfloat16_tE19Flash_kernel_traitsILi96ELi64ELi64ELi4ES3_EELb0ELb0ELb0ELb1ELb1ELb0ELb1ELb0EEEvNS_16Flash_fwd_paramsE,"aw",@nobits
	.sectionflags	@""
	.align	16
	.zero		1024


//--------------------- .nv.shared._ZN5flash24flash_fwd_splitkv_kernelI23Flash_fwd_kernel_traitsILi96ELi64ELi64ELi4ELb0ELb0EN7cutlass10bfloat16_tE19Flash_kernel_traitsILi96ELi64ELi64ELi4ES3_EELb0ELb0ELb0ELb1ELb1ELb1ELb1ELb0EEEvNS_16Flash_fwd_paramsE --------------------------
	.section	.nv.shared._ZN5flash24flash_fwd_splitkv_kernelI23Flash_fwd_kernel_traitsILi96ELi64ELi64ELi4ELb0ELb0EN7cutlass10bfloat16_tE19Flash_kernel_traitsILi96ELi64ELi64ELi4ES3_EELb0ELb0ELb0ELb1ELb1ELb1ELb1ELb0EEEvNS_16Flash_fwd_paramsE,"aw",@nobits
	.sectionflags	@""
	.align	16
	.zero		1024


//--------------------- .nv.shared._ZN5flash24flash_fwd_splitkv_kernelI23Flash_fwd_kernel_traitsILi96ELi64ELi64ELi4ELb0ELb0EN7cutlass10bfloat16_tE19Flash_kernel_traitsILi96ELi64ELi64ELi4ES3_EELb0ELb0ELb1ELb0ELb0ELb0ELb1ELb0EEEvNS_16Flash_fwd_paramsE --------------------------
	.section	.nv.shared._ZN5flash24flash_fwd_splitkv_kernelI23Flash_fwd_kernel_traitsILi96ELi64ELi64ELi4ELb0ELb0EN7cutlass10bfloat16_tE19Flash_kernel_traitsILi96ELi64ELi64ELi4ES3_EELb0ELb0ELb1ELb0ELb0ELb0ELb1ELb0EEEvNS_16Flash_fwd_paramsE,"aw",@nobits
	.sectionflags	@""
	.align	16
	.zero		1024


//--------------------- .nv.shared._ZN5flash24flash_fwd_splitkv_kernelI23Flash_fwd_kernel_traitsILi96ELi64ELi64ELi4ELb0ELb0EN7cutlass10bfloat16_tE19Flash_kernel_traitsILi96ELi64ELi64ELi4ES3_EELb0ELb0ELb1ELb0ELb0ELb1ELb1ELb0EEEvNS_16Flash_fwd_paramsE --------------------------
	.section	.nv.shared._ZN5flash24flash_fwd_splitkv_kernelI23Flash_fwd_kernel_traitsILi96ELi64ELi64ELi4ELb0ELb0EN7cutlass10bfloat16_tE19Flash_kernel_traitsILi96ELi64ELi64ELi4ES3_EELb0ELb0ELb1ELb0ELb0ELb1ELb1ELb0EEEvNS_16Flash_fwd_paramsE,"aw",@nobits
	.sectionflags	@""
	.align	16
	.zero		1024


//--------------------- .nv.shared._ZN5flash24flash_fwd_splitkv_kernelI23Flash_fwd_kernel_traitsILi96ELi64ELi64ELi4ELb0ELb0EN7cutlass10bfloat16_tE19Flash_kernel_traitsILi96ELi64ELi64ELi4ES3_EELb0ELb0ELb0ELb0ELb1ELb0ELb1ELb1EEEvNS_16Flash_fwd_paramsE --------------------------
	.section	.nv.shared._ZN5flash24flash_fwd_splitkv_kernelI23Flash_fwd_kernel_traitsILi96ELi64ELi64ELi4ELb0ELb0EN7cutlass10bfloat16_tE19Flash_kernel_traitsILi96ELi64ELi64ELi4ES3_EELb0ELb0ELb0ELb0ELb1ELb0ELb1ELb1EEEvNS_16Flash_fwd_paramsE,"aw",@nobits
	.sectionflags	@""
	.align	16
	.zero		1024


//--------------------- .nv.shared._ZN5flash24flash_fwd_splitkv_kernelI23Flash_fwd_kernel_traitsILi96ELi64ELi64ELi4ELb0ELb0EN7cutlass10bfloat16_tE19Flash_kernel_traitsILi96ELi64ELi64ELi4ES3_EELb0ELb0ELb0ELb0ELb1ELb1ELb1ELb1EEEvNS_16Flash_fwd_paramsE --------------------------
	.section	.nv.shared._ZN5flash24flash_fwd_splitkv_kernelI23Flash_fwd_kernel_traitsILi96ELi64ELi64ELi4ELb0ELb0EN7cutlass10bfloat16_tE19Flash_kernel_traitsILi96ELi64ELi64ELi4ES3_EELb0ELb0ELb0ELb0ELb1ELb1ELb1ELb1EEEvNS_16Flash_fwd_paramsE,"aw",@nobits
	.sectionflags	@""
	.align	16
	.zero		1024


//--------------------- .nv.shared._ZN5flash24flash_fwd_splitkv_kernelI23Flash_fwd_kernel_traitsILi96ELi64ELi64ELi4ELb0ELb0EN7cutlass10bfloat16_tE19Flash_kernel_traitsILi96ELi64ELi64ELi4ES3_EELb0ELb0ELb1ELb0ELb0ELb0ELb1ELb1EEEvNS_16Flash_fwd_paramsE --------------------------
	.section	.nv.shared._ZN5flash24flash_fwd_splitkv_kernelI23Flash_fwd_kernel_traitsILi96ELi64ELi64ELi4ELb0ELb0EN7cutlass10bfloat16_tE19Flash_kernel_traitsILi96ELi64ELi64ELi4ES3_EELb0ELb0ELb1ELb0ELb0ELb0ELb1ELb1EEEvNS_16Flash_fwd_paramsE,"aw",@nobits
	.sectionflags	@""
	.align	16
	.zero		1024


//--------------------- .nv.shared._ZN5flash24flash_fwd_splitkv_kernelI23Flash_fwd_kernel_traitsILi96ELi64ELi64ELi4ELb0ELb0EN7cutlass10bfloat16_tE19Flash_kernel_traitsILi96ELi64ELi64ELi4ES3_EELb0ELb0ELb1ELb0ELb0ELb1ELb1ELb1EEEvNS_16Flash_fwd_paramsE --------------------------
	.section	.nv.shared._ZN5flash24flash_fwd_splitkv_kernelI23Flash_fwd_kernel_traitsILi96ELi64ELi64ELi4ELb0ELb0EN7cutlass10bfloat16_tE19Flash_kernel_traitsILi96ELi64ELi64ELi4ES3_EELb0ELb0ELb1ELb0ELb0ELb1ELb1ELb1EEEvNS_16Flash_fwd_paramsE,"aw",@nobits
	.sectionflags	@""
	.align	16
	.zero		1024


//--------------------- .nv.shared._ZN5flash24flash_fwd_splitkv_kernelI23Flash_fwd_kernel_traitsILi96ELi64ELi64ELi4ELb0ELb0EN7cutlass10bfloat16_tE19Flash_kernel_traitsILi96ELi64ELi64ELi4ES3_EELb0ELb1ELb0ELb0ELb1ELb0ELb0ELb0EEEvNS_16Flash_fwd_paramsE --------------------------
	.section	.nv.shared._ZN5flash24flash_fwd_splitkv_kernelI23Flash_fwd_kernel_traitsILi96ELi64ELi64ELi4ELb0ELb0EN7cutlass10bfloat16_tE19Flash_kernel_traitsILi96ELi64ELi64ELi4ES3_EELb0ELb1ELb0ELb0ELb1ELb0ELb0ELb0EEEvNS_16Flash_fwd_paramsE,"aw",@nobits
	.sectionflags	@""
	.align	16
	.zero		1024


//--------------------- .nv.shared._ZN5flash24flash_fwd_splitkv_kernelI23Flash_fwd_kernel_traitsILi96ELi64ELi64ELi4ELb0ELb0EN7cutlass10bfloat16_tE19Flash_kernel_traitsILi96ELi64ELi64ELi4ES3_EELb0ELb1ELb0ELb0ELb1ELb1ELb0ELb0EEEvNS_16Flash_fwd_paramsE --------------------------
	.section	.nv.shared._ZN5flash24flash_fwd_splitkv_kernelI23Flash_fwd_kernel_traitsILi96ELi64ELi64ELi4ELb0ELb0EN7cutlass10bfloat16_tE19Flash_kernel_traitsILi96ELi64ELi64ELi4ES3_EELb0ELb1ELb0ELb0ELb1ELb1ELb0ELb0EEEvNS_16Flash_fwd_paramsE,"aw",@nobits
	.sectionflags	@""
	.align	16
	.zero		1024


//--------------------- .nv.shared._ZN5flash24flash_fwd_splitkv_kernelI23Flash_fwd_kernel_traitsILi96ELi64ELi64ELi4ELb0ELb0EN7cutlass10bfloat16_tE19Flash_kernel_traitsILi96ELi64ELi64ELi4ES3_EELb0ELb1ELb1ELb0ELb0ELb0ELb0ELb0EEEvNS_16Flash_fwd_paramsE --------------------------
	.section	.nv.shared._ZN5flash24flash_fwd_splitkv_kernelI23Flash_fwd_kernel_traitsILi96ELi64ELi64ELi4ELb0ELb0EN7cutlass10bfloat16_tE19Flash_kernel_traitsILi96ELi64ELi64ELi4ES3_EELb0ELb1ELb1ELb0ELb0ELb0ELb0ELb0EEEvNS_16Flash_fwd_paramsE,"aw",@nobits
	.sectionflags	@""
	.align	16
	.zero		1024


//--------------------- .nv.shared._ZN5flash24flash_fwd_splitkv_kernelI23Flash_fwd_kernel_traitsILi96ELi64ELi64ELi4ELb0ELb0EN7cutlass10bfloat16_tE19Flash_kernel_traitsILi96ELi64ELi64ELi4ES3_EELb0ELb1ELb1ELb0ELb0ELb1ELb0ELb0EEEvNS_16Flash_fwd_paramsE --------------------------
	.section	.nv.shared._ZN5flash24flash_fwd_splitkv_kernelI23Flash_fwd_kernel_traitsILi96ELi64ELi64ELi4ELb0ELb0EN7cutlass10bfloat16_tE19Flash_kernel_traitsILi96ELi64ELi64ELi4ES3_EELb0ELb1ELb1ELb0ELb0ELb1ELb0ELb0EEEvNS_16Flash_fwd_paramsE,"aw",@nobits
	.sectionflags	@""
	.align	16
	.zero		1024


//--------------------- .nv.shared._ZN5flash24flash_fwd_splitkv_kernelI23Flash_fwd_kernel_traitsILi96ELi64ELi64ELi4ELb0ELb0EN7cutlass10bfloat16_tE19Flash_kernel_traitsILi96ELi64ELi64ELi4ES3_EELb0ELb1ELb0ELb0ELb1ELb0ELb0ELb1EEEvNS_16Flash_fwd_paramsE --------------------------
	.section	.nv.shared._ZN5flash24flash_fwd_splitkv_kernelI23Flash_fwd_kernel_traitsILi96ELi64ELi64ELi4ELb0ELb0EN7cutlass10bfloat16_tE19Flash_kernel_traitsILi96ELi64ELi64ELi4ES3_EELb0ELb1ELb0ELb0ELb1ELb0ELb0ELb1EEEvNS_16Flash_fwd_paramsE,"aw",@nobits
	.sectionflags	@""
	.align	16
	.zero		1024


//--------------------- .nv.shared._ZN5flash24flash_fwd_splitkv_kernelI23Flash_fwd_kernel_traitsILi96ELi64ELi64ELi4ELb0ELb0EN7cutlass10bfloat16_tE19Flash_kernel_traitsILi96ELi64ELi64ELi4ES3_EELb0ELb1ELb0ELb0ELb1ELb1ELb0ELb1EEEvNS_16Flash_fwd_paramsE --------------------------
	.section	.nv.shared._ZN5flash24flash_fwd_splitkv_kernelI23Flash_fwd_kernel_traitsILi96ELi64ELi64ELi4ELb0ELb0EN7cutlass10bfloat16_tE19Flash_kernel_traitsILi96ELi64ELi64ELi4ES3_EELb0ELb1ELb0ELb0ELb1ELb1ELb0ELb1EEEvNS_16Flash_fwd_paramsE,"aw",@nobits
	.sectionflags	@""
	.align	16
	.zero		1024


//--------------------- .nv.shared._ZN5flash24flash_fwd_splitkv_kernelI23Flash_fwd_kernel_traitsILi96ELi64ELi64ELi4ELb0ELb0EN7cutlass10bfloat16_tE19Flash_kernel_traitsILi96ELi64ELi64ELi4ES3_EELb0ELb1ELb1ELb0ELb0ELb0ELb0ELb1EEEvNS_16Flash_fwd_paramsE --------------------------
	.section	.nv.shared._ZN5flash24flash_fwd_splitkv_kernelI23Flash_fwd_kernel_traitsILi96ELi64ELi64ELi4ELb0ELb0EN7cutlass10bfloat16_tE19Flash_kernel_traitsILi96ELi64ELi64ELi4ES3_EELb0ELb1ELb1ELb0ELb0ELb0ELb0ELb1EEEvNS_16Flash_fwd_paramsE,"aw",@nobits
	.sectionflags	@""
	.align	16
	.zero		1024


//--------------------- .nv.shared._ZN5flash24flash_fwd_splitkv_kernelI23Flash_fwd_kernel_traitsILi96ELi64ELi64ELi4ELb0ELb0EN7cutlass10bfloat16_tE19Flash_kernel_traitsILi96ELi64ELi64ELi4ES3_EELb0ELb1ELb1ELb0ELb0ELb1ELb0ELb1EEEvNS_16Flash_fwd_paramsE --------------------------
	.section	.nv.shared._ZN5flash24flash_fwd_splitkv_kernelI23Flash_fwd_kernel_traitsILi96ELi64ELi64ELi4ELb0ELb0EN7cutlass10bfloat16_tE19Flash_kernel_traitsILi96ELi64ELi64ELi4ES3_EELb0ELb1ELb1ELb0ELb0ELb1ELb0ELb1EEEvNS_16Flash_fwd_paramsE,"aw",@nobits
	.sectionflags	@""
	.align	16
	.zero		1024


//--------------------- .nv.shared._ZN5flash24flash_fwd_splitkv_kernelI23Flash_fwd_kernel_traitsILi96ELi64ELi64ELi4ELb0ELb0EN7cutlass10bfloat16_tE19Flash_kernel_traitsILi96ELi64ELi64ELi4ES3_EELb0ELb1ELb0ELb0ELb1ELb0ELb1ELb0EEEvNS_16Flash_fwd_paramsE --------------------------
	.section	.nv.shared._ZN5flash24flash_fwd_splitkv_kernelI23Flash_fwd_kernel_traitsILi96ELi64ELi64ELi4ELb0ELb0EN7cutlass10bfloat16_tE19Flash_kernel_traitsILi96ELi64ELi64ELi4ES3_EELb0ELb1ELb0ELb0ELb1ELb0ELb1ELb0EEEvNS_16Flash_fwd_paramsE,"aw",@nobits
	.sectionflags	@""
	.align	16
	.zero		1024


//--------------------- .nv.shared._ZN5flash24flash_fwd_splitkv_kernelI23Flash_fwd_kernel_traitsILi96ELi64ELi64ELi4ELb0ELb0EN7cutlass10bfloat16_tE19Flash_kernel_traitsILi96ELi64ELi64ELi4ES3_EELb0ELb1ELb0ELb0ELb1ELb1ELb1ELb0EEEvNS_16Flash_fwd_paramsE --------------------------
	.section	.nv.shared._ZN5flash24flash_fwd_splitkv_kernelI23Flash_fwd_kernel_traitsILi96ELi64ELi64ELi4ELb0ELb0EN7cutlass10bfloat16_tE19Flash_kernel_traitsILi96ELi64ELi64ELi4ES3_EELb0ELb1ELb0ELb0ELb1ELb1ELb1ELb0EEEvNS_16Flash_fwd_paramsE,"aw",@nobits
	.sectionflags	@""
	.align	16
	.zero		1024


//--------------------- .nv.shared._ZN5flash24flash_fwd_splitkv_kernelI23Flash_fwd_kernel_traitsILi96ELi64ELi64ELi4ELb0ELb0EN7cutlass10bfloat16_tE19Flash_kernel_traitsILi96ELi64ELi64ELi4ES3_EELb0ELb1ELb1ELb0ELb0ELb0ELb1ELb0EEEvNS_16Flash_fwd_paramsE --------------------------
	.section	.nv.shared._ZN5flash24flash_fwd_splitkv_kernelI23Flash_fwd_kernel_traitsILi96ELi64ELi64ELi4ELb0ELb0EN7cutlass10bfloat16_tE19Flash_kernel_traitsILi96ELi64ELi64ELi4ES3_EELb0ELb1ELb1ELb0ELb0ELb0ELb1ELb0EEEvNS_16Flash_fwd_paramsE,"aw",@nobits
	.sectionflags	@""
	.align	16
	.zero		1024


//--------------------- .nv.shared._ZN5flash24flash_fwd_splitkv_kernelI23Flash_fwd_kernel_traitsILi96ELi64ELi64ELi4ELb0ELb0EN7cutlass10bfloat16_tE19Flash_kernel_traitsILi96ELi64ELi64ELi4ES3_EELb0ELb1ELb1ELb0ELb0ELb1ELb1ELb0EEEvNS_16Flash_fwd_paramsE --------------------------
	.section	.nv.shared._ZN5flash24flash_fwd_splitkv_kernelI23Flash_fwd_kernel_traitsILi96ELi64ELi64ELi4ELb0ELb0EN7cutlass10bfloat16_tE19Flash_kernel_traitsILi96ELi64ELi64ELi4ES3_EELb0ELb1ELb1ELb0ELb0ELb1ELb1ELb0EEEvNS_16Flash_fwd_paramsE,"aw",@nobits
	.sectionflags	@""
	.align	16
	.zero		1024


//--------------------- .nv.shared._ZN5flash24flash_fwd_splitkv_kernelI23Flash_fwd_kernel_traitsILi96ELi64ELi64ELi4ELb0ELb0EN7cutlass10bfloat16_tE19Flash_kernel_traitsILi96ELi64ELi64ELi4ES3_EELb0ELb1ELb0ELb0ELb1ELb0ELb1ELb1EEEvNS_16Flash_fwd_paramsE --------------------------
	.section	.nv.shared._ZN5flash24flash_fwd_splitkv_kernelI23Flash_fwd_kernel_traitsILi96ELi64ELi64ELi4ELb0ELb0EN7cutlass10bfloat16_tE19Flash_kernel_traitsILi96ELi64ELi64ELi4ES3_EELb0ELb1ELb0ELb0ELb1ELb0ELb1ELb1EEEvNS_16Flash_fwd_paramsE,"aw",@nobits
	.sectionflags	@""
	.align	16
	.zero		1024


//--------------------- .nv.shared._ZN5flash24flash_fwd_splitkv_kernelI23Flash_fwd_kernel_traitsILi96ELi64ELi64ELi4ELb0ELb0EN7cutlass10bfloat16_tE19Flash_kernel_traitsILi96ELi64ELi64ELi4ES3_EELb0ELb1ELb0ELb0ELb1ELb1ELb1ELb1EEEvNS_16Flash_fwd_paramsE --------------------------
	.section	.nv.shared._ZN5flash24flash_fwd_splitkv_kernelI23Flash_fwd_kernel_traitsILi96ELi64ELi64ELi4ELb0ELb0EN7cutlass10bfloat16_tE19Flash_kernel_traitsILi96ELi64ELi64ELi4ES3_EELb0ELb1ELb0ELb0ELb1ELb1ELb1ELb1EEEvNS_16Flash_fwd_paramsE,"aw",@nobits
	.sectionflags	@""
	.align	16
	.zero		1024


//--------------------- .nv.shared._ZN5flash24flash_fwd_splitkv_kernelI23Flash_fwd_kernel_traitsILi96ELi64ELi64ELi4ELb0ELb0EN7cutlass10bfloat16_tE19Flash_kernel_traitsILi96ELi64ELi64ELi4ES3_EELb0ELb1ELb1ELb0ELb0ELb0ELb1ELb1EEEvNS_16Flash_fwd_paramsE --------------------------
	.section	.nv.shared._ZN5flash24flash_fwd_splitkv_kernelI23Flash_fwd_kernel_traitsILi96ELi64ELi64ELi4ELb0ELb0EN7cutlass10bfloat16_tE19Flash_kernel_traitsILi96ELi64ELi64ELi4ES3_EELb0ELb1ELb1ELb0ELb0ELb0ELb1ELb1EEEvNS_16Flash_fwd_paramsE,"aw",@nobits
	.sectionflags	@""
	.align	16
	.zero		1024


//--------------------- .nv.shared._ZN5flash24flash_fwd_splitkv_kernelI23Flash_fwd_kernel_traitsILi96ELi64ELi64ELi4ELb0ELb0EN7cutlass10bfloat16_tE19Flash_kernel_traitsILi96ELi64ELi64ELi4ES3_EELb0ELb1ELb1ELb0ELb0ELb1ELb1ELb1EEEvNS_16Flash_fwd_paramsE --------------------------
	.section	.nv.shared._ZN5flash24flash_fwd_splitkv_kernelI23Flash_fwd_kernel_traitsILi96ELi64ELi64ELi4ELb0ELb0EN7cutlass10bfloat16_tE19Flash_kernel_traitsILi96ELi64ELi64ELi4ES3_EELb0ELb1ELb1ELb0ELb0ELb1ELb1ELb1EEEvNS_16Flash_fwd_paramsE,"aw",@nobits
	.sectionflags	@""
	.align	16
	.zero		1024


//--------------------- .nv.constant0._ZN5flash32flash_fwd_splitkv_combine_kernelI23Flash_fwd_kernel_traitsILi96ELi64ELi128ELi4ELb0ELb0EN7cutlass10bfloat16_tE19Flash_kernel_traitsILi96ELi64ELi128ELi4ES3_EELi16ELi7ELb0EEEvNS_16Flash_fwd_paramsE --------------------------
	.section	.nv.constant0._ZN5flash32flash_fwd_splitkv_combine_kernelI23Flash_fwd_kernel_traitsILi96ELi64ELi128ELi4ELb0ELb0EN7cutlass10bfloat16_tE19Flash_kernel_traitsILi96ELi64ELi128ELi4ES3_EELi16ELi7ELb0EEEvNS_16Flash_fwd_paramsE,"a",@progbits
	.sectionflags	@""
	.align	4
.nv.constant0._ZN5flash32flash_fwd_splitkv_combine_kernelI23Flash_fwd_kernel_traitsILi96ELi64ELi128ELi4ELb0ELb0EN7cutlass10bfloat16_tE19Flash_kernel_traitsILi96ELi64ELi128ELi4ES3_EELi16ELi7ELb0EEEvNS_16Flash_fwd_paramsE:
	.zero		1360


//--------------------- .nv.constant0._ZN5flash32flash_fwd_splitkv_combine_kernelI23Flash_fwd_kernel_traitsILi96ELi64ELi128ELi4ELb0ELb0EN7cutlass10bfloat16_tE19Flash_kernel_traitsILi96ELi64ELi128ELi4ES3_EELi16ELi6ELb0EEEvNS_16Flash_fwd_paramsE --------------------------
	.section	.nv.constant0._ZN5flash32flash_fwd_splitkv_combine_kernelI23Flash_fwd_kernel_traitsILi96ELi64ELi128ELi4ELb0ELb0EN7cutlass10bfloat16_tE19Flash_kernel_traitsILi96ELi64ELi128ELi4ES3_EELi16ELi6ELb0EEEvNS_16Flash_fwd_paramsE,"a",@progbits
	.sectionflags	@""
	.align	4
.nv.constant0._ZN5flash32flash_fwd_splitkv_combine_kernelI23Flash_fwd_kernel_traitsILi96ELi64ELi128ELi4ELb0ELb0EN7cutlass10bfloat16_tE19Flash_kernel_traitsILi96ELi64ELi128ELi4ES3_EELi16ELi6ELb0EEEvNS_16Flash_fwd_paramsE:
	.zero		1360


//--------------------- .nv.constant0._ZN5flash32flash_fwd_splitkv_combine_kernelI23Flash_fwd_kernel_traitsILi96ELi64ELi128ELi4ELb0ELb0EN7cutlass10bfloat16_tE19Flash_kernel_traitsILi96ELi64ELi128ELi4ES3_EELi16ELi5ELb0EEEvNS_16Flash_fwd_paramsE --------------------------
	.section	.nv.constant0._ZN5flash32flash_fwd_splitkv_combine_kernelI23Flash_fwd_kernel_traitsILi96ELi64ELi128ELi4ELb0ELb0EN7cutlass10bfloat16_tE19Flash_kernel_traitsILi96ELi64ELi128ELi4ES3_EELi16ELi5ELb0EEEvNS_16Flash_fwd_paramsE,"a",@progbits
	.sectionflags	@""
	.align	4
.nv.constant0._ZN5flash32flash_fwd_splitkv_combine_kernelI23Flash_fwd_kernel_traitsILi96ELi64ELi128ELi4ELb0ELb0EN7cutlass10bfloat16_tE19Flash_kernel_traitsILi96ELi64ELi128ELi4ES3_EELi16ELi5ELb0EEEvNS_16Flash_fwd_paramsE:
	.zero		1360


//--------------------- .nv.constant0._ZN5flash32flash_fwd_splitkv_combine_kernelI23Flash_fwd_kernel_traitsILi96ELi64ELi128ELi4ELb0ELb0EN7cutlass10bfloat16_tE19Flash_kernel_traitsILi96ELi64ELi128ELi4ES3_EELi16ELi4ELb0EEEvNS_16Flash_fwd_paramsE --------------------------
	.section	.nv.constant0._ZN5flash32flash_fwd_splitkv_combine_kernelI23Flash_fwd_kernel_traitsILi96ELi64ELi128ELi4ELb0ELb0EN7cutlass10bfloat16_tE19Flash_kernel_traitsILi96ELi64ELi128ELi4ES3_EELi16ELi4ELb0EEEvNS_16Flash_fwd_paramsE,"a",@progbits
	.sectionflags	@""
	.align	4
.nv.constant0._ZN5flash32flash_fwd_splitkv_combine_kernelI23Flash_fwd_kernel_traitsILi96ELi64ELi128ELi4ELb0ELb0EN7cutlass10bfloat16_tE19Flash_kernel_traitsILi96ELi64ELi128ELi4ES3_EELi16ELi4ELb0EEEvNS_16Flash_fwd_paramsE:
	.zero		1360


//--------------------- .nv.constant0._ZN5flash32flash_fwd_splitkv_combine_kernelI23Flash_fwd_kernel_traitsILi96ELi64ELi128ELi4ELb0ELb0EN7cutlass10bfloat16_tE19Flash_kernel_traitsILi96ELi64ELi128ELi4ES3_EELi16ELi3ELb0EEEvNS_16Flash_fwd_paramsE --------------------------
	.section	.nv.constant0._ZN5flash32flash_fwd_splitkv_combine_kernelI23Flash_fwd_kernel_traitsILi96ELi64ELi128ELi4ELb0ELb0EN7cutlass10bfloat16_tE19Flash_kernel_traitsILi96ELi64ELi128ELi4ES3_EELi16ELi3ELb0EEEvNS_16Flash_fwd_paramsE,"a",@progbits
	.sectionflags	@""
	.align	4
.nv.constant0._ZN5flash32flash_fwd_splitkv_combine_kernelI23Flash_fwd_kernel_traitsILi96ELi64ELi128ELi4ELb0ELb0EN7cutlass10bfloat16_tE19Flash_kernel_traitsILi96ELi64ELi128ELi4ES3_EELi16ELi3ELb0EEEvNS_16Flash_fwd_paramsE:
	.zero		1360


//--------------------- .nv.constant0._ZN5flash32flash_fwd_splitkv_combine_kernelI23Flash_fwd_kernel_traitsILi96ELi64ELi128ELi4ELb0ELb0EN7cutlass10bfloat16_tE19Flash_kernel_traitsILi96ELi64ELi128ELi4ES3_EELi16ELi2ELb0EEEvNS_16Flash_fwd_paramsE --------------------------
	.section	.nv.constant0._ZN5flash32flash_fwd_splitkv_combine_kernelI23Flash_fwd_kernel_traitsILi96ELi64ELi128ELi4ELb0ELb0EN7cutlass10bfloat16_tE19Flash_kernel_traitsILi96ELi64ELi128ELi4ES3_EELi16ELi2ELb0EEEvNS_16Flash_fwd_paramsE,"a",@progbits
	.sectionflags	@""
	.align	4
.nv.constant0._ZN5flash32flash_fwd_splitkv_combine_kernelI23Flash_fwd_kernel_traitsILi96ELi64ELi128ELi4ELb0ELb0EN7cutlass10bfloat16_tE19Flash_kernel_traitsILi96ELi64ELi128ELi4ES3_EELi16ELi2ELb0EEEvNS_16Flash_fwd_paramsE:
	.zero		1360


//--------------------- .nv.constant0._ZN5flash32flash_fwd_splitkv_combine_kernelI23Flash_fwd_kernel_traitsILi96ELi64ELi128ELi4ELb0ELb0EN7cutlass10bfloat16_tE19Flash_kernel_traitsILi96ELi64ELi128ELi4ES3_EELi16ELi1ELb0EEEvNS_16Flash_fwd_paramsE --------------------------
	.section	.nv.constant0._ZN5flash32flash_fwd_splitkv_combine_kernelI23Flash_fwd_kernel_traitsILi96ELi64ELi128ELi4ELb0ELb0EN7cutlass10bfloat16_tE19Flash_kernel_traitsILi96ELi64ELi128ELi4ES3_EELi16ELi1ELb0EEEvNS_16Flash_fwd_paramsE,"a",@progbits
	.sectionflags	@""
	.align	4
.nv.constant0._ZN5flash32flash_fwd_splitkv_combine_kernelI23Flash_fwd_kernel_traitsILi96ELi64ELi128ELi4ELb0ELb0EN7cutlass10bfloat16_tE19Flash_kernel_traitsILi96ELi64ELi128ELi4ES3_EELi16ELi1ELb0EEEvNS_16Flash_fwd_paramsE:
	.zero		1360


//--------------------- .nv.constant0._ZN5flash32flash_fwd_splitkv_combine_kernelI23Flash_fwd_kernel_traitsILi96ELi64ELi128ELi4ELb0ELb0EN7cutlass10bfloat16_tE19Flash_kernel_traitsILi96ELi64ELi128ELi4ES3_EELi16ELi7ELb1EEEvNS_16Flash_fwd_paramsE --------------------------
	.section	.nv.constant0._ZN5flash32flash_fwd_splitkv_combine_kernelI23Flash_fwd_kernel_traitsILi96ELi64ELi128ELi4ELb0ELb0EN7cutlass10bfloat16_tE19Flash_kernel_traitsILi96ELi64ELi128ELi4ES3_EELi16ELi7ELb1EEEvNS_16Flash_fwd_paramsE,"a",@progbits
	.sectionflags	@""
	.align	4
.nv.constant0._ZN5flash32flash_fwd_splitkv_combine_kernelI23Flash_fwd_kernel_traitsILi96ELi64ELi128ELi4ELb0ELb0EN7cutlass10bfloat16_tE19Flash_kernel_traitsILi96ELi64ELi128ELi4ES3_EELi16ELi7ELb1EEEvNS_16Flash_fwd_paramsE:
	.zero		1360


//--------------------- .nv.constant0._ZN5flash32flash_fwd_splitkv_combine_kernelI23Flash_fwd_kernel_traitsILi96ELi64ELi128ELi4ELb0ELb0EN7cutlass10bfloat16_tE19Flash_kernel_traitsILi96ELi64ELi128ELi4ES3_EELi16ELi6ELb1EEEvNS_16Flash_fwd_paramsE --------------------------
	.section	.nv.constant0._ZN5flash32flash_fwd_splitkv_combine_kernelI23Flash_fwd_kernel_traitsILi96ELi64ELi128ELi4ELb0ELb0EN7cutlass10bfloat16_tE19Flash_kernel_traitsILi96ELi64ELi128ELi4ES3_EELi16ELi6ELb1EEEvNS_16Flash_fwd_paramsE,"a",@progbits
	.sectionflags	@""
	.align	4
.nv.constant0._ZN5flash32flash_fwd_splitkv_combine_kernelI23Flash_fwd_kernel_traitsILi96ELi64ELi128ELi4ELb0ELb0EN7cutlass10bfloat16_tE19Flash_kernel_traitsILi96ELi64ELi128ELi4ES3_EELi16ELi6ELb1EEEvNS_16Flash_fwd_paramsE:
	.zero		1360


//--------------------- .nv.constant0._ZN5flash32flash_fwd_splitkv_combine_kernelI23Flash_fwd_kernel_traitsILi96ELi64ELi128ELi4ELb0ELb0EN7cutlass10bfloat16_tE19Flash_kernel_traitsILi96ELi64ELi128ELi4ES3_EELi16ELi5ELb1EEEvNS_16Flash_fwd_paramsE --------------------------
	.section	.nv.constant0._ZN5flash32flash_fwd_splitkv_combine_kernelI23Flash_fwd_kernel_traitsILi96ELi64ELi128ELi4ELb0ELb0EN7cutlass10bfloat16_tE19Flash_kernel_traitsILi96ELi64ELi128ELi4ES3_EELi16ELi5ELb1EEEvNS_16Flash_fwd_paramsE,"a",@progbits
	.sectionflags	@""
	.align	4
.nv.constant0._ZN5flash32flash_fwd_splitkv_combine_kernelI23Flash_fwd_kernel_traitsILi96ELi64ELi128ELi4ELb0ELb0EN7cutlass10bfloat16_tE19Flash_kernel_traitsILi96ELi64ELi128ELi4ES3_EELi16ELi5ELb1EEEvNS_16Flash_fwd_paramsE:
	.zero		1360


//--------------------- .nv.constant0._ZN5flash32flash_fwd_splitkv_combine_kernelI23Flash_fwd_kernel_traitsILi96ELi64ELi128ELi4ELb0ELb0EN7cutlass10bfloat16_tE19Flash_kernel_traitsILi96ELi64ELi128ELi4ES3_EELi16ELi4ELb1EEEvNS_16Flash_fwd_paramsE --------------------------
	.section	.nv.constant0._ZN5flash32flash_fwd_splitkv_combine_kernelI23Flash_fwd_kernel_traitsILi96ELi64ELi128ELi4ELb0ELb0EN7cutlass10bfloat16_tE19Flash_kernel_traitsILi96ELi64ELi128ELi4ES3_EELi16ELi4ELb1EEEvNS_16Flash_fwd_paramsE,"a",@progbits
	.sectionflags	@""
	.align	4
.nv.constant0._ZN5flash32flash_fwd_splitkv_combine_kernelI23Flash_fwd_kernel_traitsILi96ELi64ELi128ELi4ELb0ELb0EN7cutlass10bfloat16_tE19Flash_kernel_traitsILi96ELi64ELi128ELi4ES3_EELi16ELi4ELb1EEEvNS_16Flash_fwd_paramsE:
	.zero		1360


//--------------------- .nv.constant0._ZN5flash32flash_fwd_splitkv_combine_kernelI23Flash_fwd_kernel_traitsILi96ELi64ELi128ELi4ELb0ELb0EN7cutlass10bfloat16_tE19Flash_kernel_traitsILi96ELi64ELi128ELi4ES3_EELi16ELi3ELb1EEEvNS_16Flash_fwd_paramsE --------------------------
	.section	.nv.constant0._ZN5flash32flash_fwd_splitkv_combine_kernelI23Flash_fwd_kernel_traitsILi96ELi64ELi128ELi4ELb0ELb0EN7cutlass10bfloat16_tE19Flash_kernel_traitsILi96ELi64ELi128ELi4ES3_EELi16ELi3ELb1EEEvNS_16Flash_fwd_paramsE,"a",@progbits
	.sectionflags	@""
	.align	4
.nv.constant0._ZN5flash32flash_fwd_splitkv_combine_kernelI23Flash_fwd_kernel_traitsILi96ELi64ELi128ELi4ELb0ELb0EN7cutlass10bfloat16_tE19Flash_kernel_traitsILi96ELi64ELi128ELi4ES3_EELi16ELi3ELb1EEEvNS_16Flash_fwd_paramsE:
	.zero		1360


//--------------------- .nv.constant0._ZN5flash32flash_fwd_splitkv_combine_kernelI23Flash_fwd_kernel_traitsILi96ELi64ELi128ELi4ELb0ELb0EN7cutlass10bfloat16_tE19Flash_kernel_traitsILi96ELi64ELi128ELi4ES3_EELi16ELi2ELb1EEEvNS_16Flash_fwd_paramsE --------------------------
	.section	.nv.constant0._ZN5flash32flash_fwd_splitkv_combine_kernelI23Flash_fwd_kernel_traitsILi96ELi64ELi128ELi4ELb0ELb0EN7cutlass10bfloat16_tE19Flash_kernel_traitsILi96ELi64ELi128ELi4ES3_EELi16ELi2ELb1EEEvNS_16Flash_fwd_paramsE,"a",@progbits
	.sectionflags	@""
	.align	4
.nv.constant0._ZN5flash32flash_fwd_splitkv_combine_kernelI23Flash_fwd_kernel_traitsILi96ELi64ELi128ELi4ELb0ELb0EN7cutlass10bfloat16_tE19Flash_kernel_traitsILi96ELi64ELi128ELi4ES3_EELi16ELi2ELb1EEEvNS_16Flash_fwd_paramsE:
	.zero		1360


//--------------------- .nv.constant0._ZN5flash32flash_fwd_splitkv_combine_kernelI23Flash_fwd_kernel_traitsILi96ELi64ELi128ELi4ELb0ELb0EN7cutlass10bfloat16_tE19Flash_kernel_traitsILi96ELi64ELi128ELi4ES3_EELi16ELi1ELb1EEEvNS_16Flash_fwd_paramsE --------------------------
	.section	.nv.constant0._ZN5flash32flash_fwd_splitkv_combine_kernelI23Flash_fwd_kernel_traitsILi96ELi64ELi128ELi4ELb0ELb0EN7cutlass10bfloat16_tE19Flash_kernel_traitsILi96ELi64ELi128ELi4ES3_EELi16ELi1ELb1EEEvNS_16Flash_fwd_paramsE,"a",@progbits
	.sectionflags	@""
	.align	4
.nv.constant0._ZN5flash32flash_fwd_splitkv_combine_kernelI23Flash_fwd_kernel_traitsILi96ELi64ELi128ELi4ELb0ELb0EN7cutlass10bfloat16_tE19Flash_kernel_traitsILi96ELi64ELi128ELi4ES3_EELi16ELi1ELb1EEEvNS_16Flash_fwd_paramsE:
	.zero		1360


//--------------------- .nv.constant0._ZN5flash24flash_fwd_splitkv_kernelI23Flash_fwd_kernel_traitsILi96ELi64ELi128ELi4ELb0ELb0EN7cutlass10bfloat16_tE19Flash_kernel_traitsILi96ELi64ELi128ELi4ES3_EELb0ELb0ELb0ELb0ELb1ELb0ELb0ELb0EEEvNS_16Flash_fwd_paramsE --------------------------
	.section	.nv.constant0._ZN5flash24flash_fwd_splitkv_kernelI23Flash_fwd_kernel_traitsILi96ELi64ELi128ELi4ELb0ELb0EN7cutlass10bfloat16_tE19Flash_kernel_traitsILi96ELi64ELi128ELi4ES3_EELb0ELb0ELb0ELb0ELb1ELb0ELb0ELb0EEEvNS_16Flash_fwd_paramsE,"a",@progbits
	.sectionflags	@""
	.align	4
.nv.constant0._ZN5flash24flash_fwd_splitkv_kernelI23Flash_fwd_kernel_traitsILi96ELi64ELi128ELi4ELb0ELb0EN7cutlass10bfloat16_tE19Flash_kernel_traitsILi96ELi64ELi128ELi4ES3_EELb0ELb0ELb0ELb0ELb1ELb0ELb0ELb0EEEvNS_16Flash_fwd_paramsE:
	.zero		1360


//--------------------- .nv.constant0._ZN5flash24flash_fwd_splitkv_kernelI23Flash_fwd_kernel_traitsILi96ELi64ELi128ELi4ELb0ELb0EN7cutlass10bfloat16_tE19Flash_kernel_traitsILi96ELi64ELi128ELi4ES3_EELb0ELb0ELb0ELb0ELb1ELb1ELb0ELb0EEEvNS_16Flash_fwd_paramsE --------------------------
	.section	.nv.constant0._ZN5flash24flash_fwd_splitkv_kernelI23Flash_fwd_kernel_traitsILi96ELi64ELi128ELi4ELb0ELb0EN7cutlass10bfloat16_tE19Flash_kernel_traitsILi96ELi64ELi128ELi4ES3_EELb0ELb0ELb0ELb0ELb1ELb1ELb0ELb0EEEvNS_16Flash_fwd_paramsE,"a",@progbits
	.sectionflags	@""
	.align	4
.nv.constant0._ZN5flash24flash_fwd_splitkv_kernelI23Flash_fwd_kernel_traitsILi96ELi64ELi128ELi4ELb0ELb0EN7cutlass10bfloat16_tE19Flash_kernel_traitsILi96ELi64ELi128ELi4ES3_EELb0ELb0ELb0ELb0ELb1ELb1ELb0ELb0EEEvNS_16Flash_fwd_paramsE:
	.zero		1360


//--------------------- .nv.constant0._ZN5flash24flash_fwd_splitkv_kernelI23Flash_fwd_kernel_traitsILi96ELi64ELi128ELi4ELb0ELb0EN7cutlass10bfloat16_tE19Flash_kernel_traitsILi96ELi64ELi128ELi4ES3_EELb0ELb0ELb0ELb0ELb1ELb0ELb1ELb0EEEvNS_16Flash_fwd_paramsE --------------------------
	.section	.nv.constant0._ZN5flash24flash_fwd_splitkv_kernelI23Flash_fwd_kernel_traitsILi96ELi64ELi128ELi4ELb0ELb0EN7cutlass10bfloat16_tE19Flash_kernel_traitsILi96ELi64ELi128ELi4ES3_EELb0ELb0ELb0ELb0ELb1ELb0ELb1ELb0EEEvNS_16Flash_fwd_paramsE,"a",@progbits
	.sectionflags	@""
	.align	4
.nv.constant0._ZN5flash24flash_fwd_splitkv_kernelI23Flash_fwd_kernel_traitsILi96ELi64ELi128ELi4ELb0ELb0EN7cutlass10bfloat16_tE19Flash_kernel_traitsILi96ELi64ELi128ELi4ES3_EELb0ELb0ELb0ELb0ELb1ELb0ELb1ELb0EEEvNS_16Flash_fwd_paramsE:
	.zero		1360


//--------------------- .nv.constant0._ZN5flash24flash_fwd_splitkv_kernelI23Flash_fwd_kernel_traitsILi96ELi64ELi128ELi4ELb0ELb0EN7cutlass10bfloat16_tE19Flash_kernel_traitsILi96ELi64ELi128ELi4ES3_EELb0ELb0ELb0ELb0ELb1ELb1ELb1ELb0EEEvNS_16Flash_fwd_paramsE --------------------------
	.section	.nv.constant0._ZN5flash24flash_fwd_splitkv_kernelI23Flash_fwd_kernel_traitsILi96ELi64ELi128ELi4ELb0ELb0EN7cutlass10bfloat16_tE19Flash_kernel_traitsILi96ELi64ELi128ELi4ES3_EELb0ELb0ELb0ELb0ELb1ELb1ELb1ELb0EEEvNS_16Flash_fwd_paramsE,"a",@progbits
	.sectionflags	@""
	.align	4
.nv.constant0._ZN5flash24flash_fwd_splitkv_kernelI23Flash_fwd_kernel_traitsILi96ELi64ELi128ELi4ELb0ELb0EN7cutlass10bfloat16_tE19Flash_kernel_traitsILi96ELi64ELi128ELi4ES3_EELb0ELb0ELb0ELb0ELb1ELb1ELb1ELb0EEEvNS_16Flash_fwd_paramsE:
	.zero		1360


//--------------------- .nv.constant0._ZN5flash24flash_fwd_splitkv_kernelI23Flash_fwd_kernel_traitsILi96ELi64ELi128ELi4ELb0ELb0EN7cutlass10bfloat16_tE19Flash_kernel_traitsILi96ELi64ELi128ELi4ES3_EELb0ELb0ELb0ELb0ELb0ELb0ELb0ELb0EEEvNS_16Flash_fwd_paramsE --------------------------
	.section	.nv.constant0._ZN5flash24flash_fwd_splitkv_kernelI23Flash_fwd_kernel_traitsILi96ELi64ELi128ELi4ELb0ELb0EN7cutlass10bfloat16_tE19Flash_kernel_traitsILi96ELi64ELi128ELi4ES3_EELb0ELb0ELb0ELb0ELb0ELb0ELb0ELb0EEEvNS_16Flash_fwd_paramsE,"a",@progbits
	.sectionflags	@""
	.align	4
.nv.constant0._ZN5flash24flash_fwd_splitkv_kernelI23Flash_fwd_kernel_traitsILi96ELi64ELi128ELi4ELb0ELb0EN7cutlass10bfloat16_tE19Flash_kernel_traitsILi96ELi64ELi128ELi4ES3_EELb0ELb0ELb0ELb0ELb0ELb0ELb0ELb0EEEvNS_16Flash_fwd_paramsE:
	.zero		1360


//--------------------- .nv.constant0._ZN5flash24flash_fwd_splitkv_kernelI23Flash_fwd_kernel_traitsILi96ELi64ELi128ELi4ELb0ELb0EN7cutlass10bfloat16_tE19Flash_kernel_traitsILi96ELi64ELi128ELi4ES3_EELb0ELb0ELb0ELb0ELb0ELb1ELb0ELb0EEEvNS_16Flash_fwd_paramsE --------------------------
	.section	.nv.constant0._ZN5flash24flash_fwd_splitkv_kernelI23Flash_fwd_kernel_traitsILi96ELi64ELi128ELi4ELb0ELb0EN7cutlass10bfloat16_tE19Flash_kernel_traitsILi96ELi64ELi128ELi4ES3_EELb0ELb0ELb0ELb0ELb0ELb1ELb0ELb0EEEvNS_16Flash_fwd_paramsE,"a",@progbits
	.sectionflags	@""
	.align	4
.nv.constant0._ZN5flash24flash_fwd_splitkv_kernelI23Flash_fwd_kernel_traitsILi96ELi64ELi128ELi4ELb0ELb0EN7cutlass10bfloat16_tE19Flash_kernel_traitsILi96ELi64ELi128ELi4ES3_EELb0ELb0ELb0ELb0ELb0ELb1ELb0ELb0EEEvNS_16Flash_fwd_paramsE:
	.zero		1360


//--------------------- .nv.constant0._ZN5flash24flash_fwd_splitkv_kernelI23Flash_fwd_kernel_traitsILi96ELi64ELi128ELi4ELb0ELb0EN7cutlass10bfloat16_tE19Flash_kernel_traitsILi96ELi64ELi128ELi4ES3_EELb0ELb0ELb0ELb0ELb0ELb0ELb0ELb1EEEvNS_16Flash_fwd_paramsE --------------------------
	.section	.nv.constant0._ZN5flash24flash_fwd_splitkv_kernelI23Flash_fwd_kernel_traitsILi96ELi64ELi128ELi4ELb0ELb0EN7cutlass10bfloat16_tE19Flash_kernel_traitsILi96ELi64ELi128ELi4ES3_EELb0ELb0ELb0ELb0ELb0ELb0ELb0ELb1EEEvNS_16Flash_fwd_paramsE,"a",@progbits
	.sectionflags	@""
	.align	4
.nv.constant0._ZN5flash24flash_fwd_splitkv_kernelI23Flash_fwd_kernel_traitsILi96ELi64ELi128ELi4ELb0ELb0EN7cutlass10bfloat16_tE19Flash_kernel_traitsILi96ELi64ELi128ELi4ES3_EELb0ELb0ELb0ELb0ELb0ELb0ELb0ELb1EEEvNS_16Flash_fwd_paramsE:
	.zero		1360


//--------------------- .nv.constant0._ZN5flash24flash_fwd_splitkv_kernelI23Flash_fwd_kernel_traitsILi96ELi64ELi128ELi4ELb0ELb0EN7cutlass10bfloat16_tE19Flash_kernel_traitsILi96ELi64ELi128ELi4ES3_EELb0ELb0ELb0ELb0ELb0ELb1ELb0ELb1EEEvNS_16Flash_fwd_paramsE --------------------------
	.section	.nv.constant0._ZN5flash24flash_fwd_splitkv_kernelI23Flash_fwd_kernel_traitsILi96ELi64ELi128ELi4ELb0ELb0EN7cutlass10bfloat16_tE19Flash_kernel_traitsILi96ELi64ELi128ELi4ES3_EELb0ELb0ELb0ELb0ELb0ELb1ELb0ELb1EEEvNS_16Flash_fwd_paramsE,"a",@progbits
	.sectionflags	@""
	.align	4
.nv.constant0._ZN5flash24flash_fwd_splitkv_kernelI23Flash_fwd_kernel_traitsILi96ELi64ELi128ELi4ELb0ELb0EN7cutlass10bfloat16_tE19Flash_kernel_traitsILi96ELi64ELi128ELi4ES3_EELb0ELb0ELb0ELb0ELb0ELb1ELb0ELb1EEEvNS_16Flash_fwd_paramsE:
	.zero		1360


//--------------------- .nv.constant0._ZN5flash24flash_fwd_splitkv_kernelI23Flash_fwd_kernel_traitsILi96ELi64ELi128ELi4ELb0ELb0EN7cutlass10bfloat16_tE19Flash_kernel_traitsILi96ELi64ELi128ELi4ES3_EELb0ELb0ELb0ELb0ELb0ELb0ELb1ELb0EEEvNS_16Flash_fwd_paramsE --------------------------
	.section	.nv.constant0._ZN5flash24flash_fwd_splitkv_kernelI23Flash_fwd_kernel_traitsILi96ELi64ELi128ELi4ELb0ELb0EN7cutlass10bfloat16_tE19Flash_kernel_traitsILi96ELi64ELi128ELi4ES3_EELb0ELb0ELb0ELb0ELb0ELb0ELb1ELb0EEEvNS_16Flash_fwd_paramsE,"a",@progbits
	.sectionflags	@""
	.align	4
.nv.constant0._ZN5flash24flash_fwd_splitkv_kernelI23Flash_fwd_kernel_traitsILi96ELi64ELi128ELi4ELb0ELb0EN7cutlass10bfloat16_tE19Flash_kernel_traitsILi96ELi64ELi128ELi4ES3_EELb0ELb0ELb0ELb0ELb0ELb0ELb1ELb0EEEvNS_16Flash_fwd_paramsE:
	.zero		1360


//--------------------- .nv.constant0._ZN5flash24flash_fwd_splitkv_kernelI23Flash_fwd_kernel_traitsILi96ELi64ELi128ELi4ELb0ELb0EN7cutlass10bfloat16_tE19Flash_kernel_traitsILi96ELi64ELi128ELi4ES3_EELb0ELb0ELb0ELb0ELb0ELb1ELb1ELb0EEEvNS_16Flash_fwd_paramsE --------------------------
	.section	.nv.constant0._ZN5flash24flash_fwd_splitkv_kernelI23Flash_fwd_kernel_traitsILi96ELi64ELi128ELi4ELb0ELb0EN7cutlass10bfloat16_tE19Flash_kernel_traitsILi96ELi64ELi128ELi4ES3_EELb0ELb0ELb0ELb0ELb0ELb1ELb1ELb0EEEvNS_16Flash_fwd_paramsE,"a",@progbits
	.sectionflags	@""
	.align	4
.nv.constant0._ZN5flash24flash_fwd_splitkv_kernelI23Flash_fwd_kernel_traitsILi96ELi64ELi128ELi4ELb0ELb0EN7cutlass10bfloat16_tE19Flash_kernel_traitsILi96ELi64ELi128ELi4ES3_EELb0ELb0ELb0ELb0ELb0ELb1ELb1ELb0EEEvNS_16Flash_fwd_paramsE:
	.zero		1360


//--------------------- .nv.constant0._ZN5flash24flash_fwd_splitkv_kernelI23Flash_fwd_kernel_traitsILi96ELi64ELi128ELi4ELb0ELb0EN7cutlass10bfloat16_tE19Flash_kernel_traitsILi96ELi64ELi128ELi4ES3_EELb0ELb0ELb0ELb0ELb0ELb0ELb1ELb1EEEvNS_16Flash_fwd_paramsE --------------------------
	.section	.nv.constant0._ZN5flash24flash_fwd_splitkv_kernelI23Flash_fwd_kernel_traitsILi96ELi64ELi128ELi4ELb0ELb0EN7cutlass10bfloat16_tE19Flash_kernel_traitsILi96ELi64ELi128ELi4ES3_EELb0ELb0ELb0ELb0ELb0ELb0ELb1ELb1EEEvNS_16Flash_fwd_paramsE,"a",@progbits
	.sectionflags	@""
	.align	4
.nv.constant0._ZN5flash24flash_fwd_splitkv_kernelI23Flash_fwd_kernel_traitsILi96ELi64ELi128ELi4ELb0ELb0EN7cutlass10bfloat16_tE19Flash_kernel_traitsILi96ELi64ELi128ELi4ES3_EELb0ELb0ELb0ELb0ELb0ELb0ELb1ELb1EEEvNS_16Flash_fwd_paramsE:
	.zero		1360


//--------------------- .nv.constant0._ZN5flash24flash_fwd_splitkv_kernelI23Flash_fwd_kernel_traitsILi96ELi64ELi128ELi4ELb0ELb0EN7cutlass10bfloat16_tE19Flash_kernel_traitsILi96ELi64ELi128ELi4ES3_EELb0ELb0ELb0ELb0ELb0ELb1ELb1ELb1EEEvNS_16Flash_fwd_paramsE --------------------------
	.section	.nv.constant0._ZN5flash24flash_fwd_splitkv_kernelI23Flash_fwd_kernel_traitsILi96ELi64ELi128ELi4ELb0ELb0EN7cutlass10bfloat16_tE19Flash_kernel_traitsILi96ELi64ELi128ELi4ES3_EELb0ELb0ELb0ELb0ELb0ELb1ELb1ELb1EEEvNS_16Flash_fwd_paramsE,"a",@progbits
	.sectionflags	@""
	.align	4
.nv.constant0._ZN5flash24flash_fwd_splitkv_kernelI23Flash_fwd_kernel_traitsILi96ELi64ELi128ELi4ELb0ELb0EN7cutlass10bfloat16_tE19Flash_kernel_traitsILi96ELi64ELi128ELi4ES3_EELb0ELb0ELb0ELb0ELb0ELb1ELb1ELb1EEEvNS_16Flash_fwd_paramsE:
	.zero		1360


//--------------------- .nv.constant0._ZN5flash24flash_fwd_splitkv_kernelI23Flash_fwd_kernel_traitsILi96ELi64ELi128ELi4ELb0ELb0EN7cutlass10bfloat16_tE19Flash_kernel_traitsILi96ELi64ELi128ELi4ES3_EELb0ELb1ELb0ELb0ELb0ELb0ELb0ELb0EEEvNS_16Flash_fwd_paramsE --------------------------
	.section	.nv.constant0._ZN5flash24flash_fwd_splitkv_kernelI23Flash_fwd_kernel_traitsILi96ELi64ELi128ELi4ELb0ELb0EN7cutlass10bfloat16_tE19Flash_kernel_traitsILi96ELi64ELi128ELi4ES3_EELb0ELb1ELb0ELb0ELb0ELb0ELb0ELb0EEEvNS_16Flash_fwd_paramsE,"a",@progbits
	.sectionflags	@""
	.align	4
.nv.constant0._ZN5flash24flash_fwd_splitkv_kernelI23Flash_fwd_kernel_traitsILi96ELi64ELi128ELi4ELb0ELb0EN7cutlass10bfloat16_tE19Flash_kernel_traitsILi96ELi64ELi128ELi4ES3_EELb0ELb1ELb0ELb0ELb0ELb0ELb0ELb0EEEvNS_16Flash_fwd_paramsE:
	.zero		1360


//--------------------- .nv.constant0._ZN5flash24flash_fwd_splitkv_kernelI23Flash_fwd_kernel_traitsILi96ELi64ELi128ELi4ELb0ELb0EN7cutlass10bfloat16_tE19Flash_kernel_traitsILi96ELi64ELi128ELi4ES3_EELb0ELb1ELb0ELb0ELb0ELb1ELb0ELb0EEEvNS_16Flash_fwd_paramsE --------------------------
	.section	.nv.constant0._ZN5flash24flash_fwd_splitkv_kernelI23Flash_fwd_kernel_traitsILi96ELi64ELi128ELi4ELb0ELb0EN7cutlass10bfloat16_tE19Flash_kernel_traitsILi96ELi64ELi128ELi4ES3_EELb0ELb1ELb0ELb0ELb0ELb1ELb0ELb0EEEvNS_16Flash_fwd_paramsE,"a",@progbits
	.sectionflags	@""
	.align	4
.nv.constant0._ZN5flash24flash_fwd_splitkv_kernelI23Flash_fwd_kernel_traitsILi96ELi64ELi128ELi4ELb0ELb0EN7cutlass10bfloat16_tE19Flash_kernel_traitsILi96ELi64ELi128ELi4ES3_EELb0ELb1ELb0ELb0ELb0ELb1ELb0ELb0EEEvNS_16Flash_fwd_paramsE:
	.zero		1360


//--------------------- .nv.constant0._ZN5flash24flash_fwd_splitkv_kernelI23Flash_fwd_kernel_traitsILi96ELi64ELi128ELi4ELb0ELb0EN7cutlass10bfloat16_tE19Flash_kernel_traitsILi96ELi64ELi128ELi4ES3_EELb0ELb1ELb0ELb0ELb0ELb0ELb0ELb1EEEvNS_16Flash_fwd_paramsE --------------------------
	.section	.nv.constant0._ZN5flash24flash_fwd_splitkv_kernelI23Flash_fwd_kernel_traitsILi96ELi64ELi128ELi4ELb0ELb0EN7cutlass10bfloat16_tE19Flash_kernel_traitsILi96ELi64ELi128ELi4ES3_EELb0ELb1ELb0ELb0ELb0ELb0ELb0ELb1EEEvNS_16Flash_fwd_paramsE,"a",@progbits
	.sectionflags	@""
	.align	4
.nv.constant0._ZN5flash24flash_fwd_splitkv_kernelI23Flash_fwd_kernel_traitsILi96ELi64ELi128ELi4ELb0ELb0EN7cutlass10bfloat16_tE19Flash_kernel_traitsILi96ELi64ELi128ELi4ES3_EELb0ELb1ELb0ELb0ELb0ELb0ELb0ELb1EEEvNS_16Flash_fwd_paramsE:
	.zero		1360


//--------------------- .nv.constant0._ZN5flash24flash_fwd_splitkv_kernelI23Flash_fwd_kernel_traitsILi96ELi64ELi128ELi4ELb0ELb0EN7cutlass10bfloat16_tE19Flash_kernel_traitsILi96ELi64ELi128ELi4ES3_EELb0ELb1ELb0ELb0ELb0ELb1ELb0ELb1EEEvNS_16Flash_fwd_paramsE --------------------------
	.section	.nv.constant0._ZN5flash24flash_fwd_splitkv_kernelI23Flash_fwd_kernel_traitsILi96ELi64ELi128ELi4ELb0ELb0EN7cutlass10bfloat16_tE19Flash_kernel_traitsILi96ELi64ELi128ELi4ES3_EELb0ELb1ELb0ELb0ELb0ELb1ELb0ELb1EEEvNS_16Flash_fwd_paramsE,"a",@progbits
	.sectionflags	@""
	.align	4
.nv.constant0._ZN5flash24flash_fwd_splitkv_kernelI23Flash_fwd_kernel_traitsILi96ELi64ELi128ELi4ELb0ELb0EN7cutlass10bfloat16_tE19Flash_kernel_traitsILi96ELi64ELi128ELi4ES3_EELb0ELb1ELb0ELb0ELb0ELb1ELb0ELb1EEEvNS_16Flash_fwd_paramsE:
	.zero		1360


//--------------------- .nv.constant0._ZN5flash24flash_fwd_splitkv_kernelI23Flash_fwd_kernel_traitsILi96ELi64ELi128ELi4ELb0ELb0EN7cutlass10bfloat16_tE19Flash_kernel_traitsILi96ELi64ELi128ELi4ES3_EELb0ELb1ELb0ELb0ELb0ELb0ELb1ELb0EEEvNS_16Flash_fwd_paramsE --------------------------
	.section	.nv.constant0._ZN5flash24flash_fwd_splitkv_kernelI23Flash_fwd_kernel_traitsILi96ELi64ELi128ELi4ELb0ELb0EN7cutlass10bfloat16_tE19Flash_kernel_traitsILi96ELi64ELi128ELi4ES3_EELb0ELb1ELb0ELb0ELb0ELb0ELb1ELb0EEEvNS_16Flash_fwd_paramsE,"a",@progbits
	.sectionflags	@""
	.align	4
.nv.constant0._ZN5flash24flash_fwd_splitkv_kernelI23Flash_fwd_kernel_traitsILi96ELi64ELi128ELi4ELb0ELb0EN7cutlass10bfloat16_tE19Flash_kernel_traitsILi96ELi64ELi128ELi4ES3_EELb0ELb1ELb0ELb0ELb0ELb0ELb1ELb0EEEvNS_16Flash_fwd_paramsE:
	.zero		1360


//--------------------- .nv.constant0._ZN5flash24flash_fwd_splitkv_kernelI23Flash_fwd_kernel_traitsILi96ELi64ELi128ELi4ELb0ELb0EN7cutlass10bfloat16_tE19Flash_kernel_traitsILi96ELi64ELi128ELi4ES3_EELb0ELb1ELb0ELb0ELb0ELb1ELb1ELb0EEEvNS_16Flash_fwd_paramsE --------------------------
	.section	.nv.constant0._ZN5flash24flash_fwd_splitkv_kernelI23Flash_fwd_kernel_traitsILi96ELi64ELi128ELi4ELb0ELb0EN7cutlass10bfloat16_tE19Flash_kernel_traitsILi96ELi64ELi128ELi4ES3_EELb0ELb1ELb0ELb0ELb0ELb1ELb1ELb0EEEvNS_16Flash_fwd_paramsE,"a",@progbits
	.sectionflags	@""
	.align	4
.nv.constant0._ZN5flash24flash_fwd_splitkv_kernelI23Flash_fwd_kernel_traitsILi96ELi64ELi128ELi4ELb0ELb0EN7cutlass10bfloat16_tE19Flash_kernel_traitsILi96ELi64ELi128ELi4ES3_EELb0ELb1ELb0ELb0ELb0ELb1ELb1ELb0EEEvNS_16Flash_fwd_paramsE:
	.zero		1360


//--------------------- .nv.constant0._ZN5flash24flash_fwd_splitkv_kernelI23Flash_fwd_kernel_traitsILi96ELi64ELi128ELi4ELb0ELb0EN7cutlass10bfloat16_tE19Flash_kernel_traitsILi96ELi64ELi128ELi4ES3_EELb0ELb1ELb0ELb0ELb0ELb0ELb1ELb1EEEvNS_16Flash_fwd_paramsE --------------------------
	.section	.nv.constant0._ZN5flash24flash_fwd_splitkv_kernelI23Flash_fwd_kernel_traitsILi96ELi64ELi128ELi4ELb0ELb0EN7cutlass10bfloat16_tE19Flash_kernel_traitsILi96ELi64ELi128ELi4ES3_EELb0ELb1ELb0ELb0ELb0ELb0ELb1ELb1EEEvNS_16Flash_fwd_paramsE,"a",@progbits
	.sectionflags	@""
	.align	4
.nv.constant0._ZN5flash24flash_fwd_splitkv_kernelI23Flash_fwd_kernel_traitsILi96ELi64ELi128ELi4ELb0ELb0EN7cutlass10bfloat16_tE19Flash_kernel_traitsILi96ELi64ELi128ELi4ES3_EELb0ELb1ELb0ELb0ELb0ELb0ELb1ELb1EEEvNS_16Flash_fwd_paramsE:
	.zero		1360


//--------------------- .nv.constant0._ZN5flash24flash_fwd_splitkv_kernelI23Flash_fwd_kernel_traitsILi96ELi64ELi128ELi4ELb0ELb0EN7cutlass10bfloat16_tE19Flash_kernel_traitsILi96ELi64ELi128ELi4ES3_EELb0ELb1ELb0ELb0ELb0ELb1ELb1ELb1EEEvNS_16Flash_fwd_paramsE --------------------------
	.section	.nv.constant0._ZN5flash24flash_fwd_splitkv_kernelI23Flash_fwd_kernel_traitsILi96ELi64ELi128ELi4ELb0ELb0EN7cutlass10bfloat16_tE19Flash_kernel_traitsILi96ELi64ELi128ELi4ES3_EELb0ELb1ELb0ELb0ELb0ELb1ELb1ELb1EEEvNS_16Flash_fwd_paramsE,"a",@progbits
	.sectionflags	@""
	.align	4
.nv.constant0._ZN5flash24flash_fwd_splitkv_kernelI23Flash_fwd_kernel_traitsILi96ELi64ELi128ELi4ELb0ELb0EN7cutlass10bfloat16_tE19Flash_kernel_traitsILi96ELi64ELi128ELi4ES3_EELb0ELb1ELb0ELb0ELb0ELb1ELb1ELb1EEEvNS_16Flash_fwd_paramsE:
	.zero		1360


//--------------------- .nv.constant0._ZN5flash24flash_fwd_splitkv_kernelI23Flash_fwd_kernel_traitsILi96ELi64ELi128ELi4ELb0ELb0EN7cutlass10bfloat16_tE19Flash_kernel_traitsILi96ELi64ELi128ELi4ES3_EELb0ELb0ELb0ELb1ELb1ELb0ELb0ELb0EEEvNS_16Flash_fwd_paramsE --------------------------
	.section	.nv.constant0._ZN5flash24flash_fwd_splitkv_kernelI23Flash_fwd_kernel_traitsILi96ELi64ELi128ELi4ELb0ELb0EN7cutlass10bfloat16_tE19Flash_kernel_traitsILi96ELi64ELi128ELi4ES3_EELb0ELb0ELb0ELb1ELb1ELb0ELb0ELb0EEEvNS_16Flash_fwd_paramsE,"a",@progbits
	.sectionflags	@""
	.align	4
.nv.constant0._ZN5flash24flash_fwd_splitkv_kernelI23Flash_fwd_kernel_traitsILi96ELi64ELi128ELi4ELb0ELb0EN7cutlass10bfloat16_tE19Flash_kernel_traitsILi96ELi64ELi128ELi4ES3_EELb0ELb0ELb0ELb1ELb1ELb0ELb0ELb0EEEvNS_16Flash_fwd_paramsE:
	.zero		1360


//--------------------- .nv.constant0._ZN5flash24flash_fwd_splitkv_kernelI23Flash_fwd_kernel_traitsILi96ELi64ELi128ELi4ELb0ELb0EN7cutlass10bfloat16_tE19Flash_kernel_traitsILi96ELi64ELi128ELi4ES3_EELb0ELb0ELb0ELb1ELb1ELb1ELb0ELb0EEEvNS_16Flash_fwd_paramsE --------------------------
	.section	.nv.constant0._ZN5flash24flash_fwd_splitkv_kernelI23Flash_fwd_kernel_traitsILi96ELi64ELi128ELi4ELb0ELb0EN7cutlass10bfloat16_tE19Flash_kernel_traitsILi96ELi64ELi128ELi4ES3_EELb0ELb0ELb0ELb1ELb1ELb1ELb0ELb0EEEvNS_16Flash_fwd_paramsE,"a",@progbits
	.sectionflags	@""
	.align	4
.nv.constant0._ZN5flash24flash_fwd_splitkv_kernelI23Flash_fwd_kernel_traitsILi96ELi64ELi128ELi4ELb0ELb0EN7cutlass10bfloat16_tE19Flash_kernel_traitsILi96ELi64ELi128ELi4ES3_EELb0ELb0ELb0ELb1ELb1ELb1ELb0ELb0EEEvNS_16Flash_fwd_paramsE:
	.zero		1360


//--------------------- .nv.constant0._ZN5flash24flash_fwd_splitkv_kernelI23Flash_fwd_kernel_traitsILi96ELi64ELi128ELi4ELb0ELb0EN7cutlass10bfloat16_tE19Flash_kernel_traitsILi96ELi64ELi128ELi4ES3_EELb0ELb0ELb1ELb0ELb0ELb0ELb0ELb0EEEvNS_16Flash_fwd_paramsE --------------------------
	.section	.nv.constant0._ZN5flash24flash_fwd_splitkv_kernelI23Flash_fwd_kernel_traitsILi96ELi64ELi128ELi4ELb0ELb0EN7cutlass10bfloat16_tE19Flash_kernel_traitsILi96ELi64ELi128ELi4ES3_EELb0ELb0ELb1ELb0ELb0ELb0ELb0ELb0EEEvNS_16Flash_fwd_paramsE,"a",@progbits
	.sectionflags	@""
	.align	4
.nv.constant0._ZN5flash24flash_fwd_splitkv_kernelI23Flash_fwd_kernel_traitsILi96ELi64ELi128ELi4ELb0ELb0EN7cutlass10bfloat16_tE19Flash_kernel_traitsILi96ELi64ELi128ELi4ES3_EELb0ELb0ELb1ELb0ELb0ELb0ELb0ELb0EEEvNS_16Flash_fwd_paramsE:
	.zero		1360


//--------------------- .nv.constant0._ZN5flash24flash_fwd_splitkv_kernelI23Flash_fwd_kernel_traitsILi96ELi64ELi128ELi4ELb0ELb0EN7cutlass10bfloat16_tE19Flash_kernel_traitsILi96ELi64ELi128ELi4ES3_EELb0ELb0ELb1ELb0ELb0ELb1ELb0ELb0EEEvNS_16Flash_fwd_paramsE --------------------------
	.section	.nv.constant0._ZN5flash24flash_fwd_splitkv_kernelI23Flash_fwd_kernel_traitsILi96ELi64ELi128ELi4ELb0ELb0EN7cutlass10bfloat16_tE19Flash_kernel_traitsILi96ELi64ELi128ELi4ES3_EELb0ELb0ELb1ELb0ELb0ELb1ELb0ELb0EEEvNS_16Flash_fwd_paramsE,"a",@progbits
	.sectionflags	@""
	.align	4
.nv.constant0._ZN5flash24flash_fwd_splitkv_kernelI23Flash_fwd_kernel_traitsILi96ELi64ELi128ELi4ELb0ELb0EN7cutlass10bfloat16_tE19Flash_kernel_traitsILi96ELi64ELi128ELi4ES3_EELb0ELb0ELb1ELb0ELb0ELb1ELb0ELb0EEEvNS_16Flash_fwd_paramsE:
	.zero		1360


//--------------------- .nv.constant0._ZN5flash24flash_fwd_splitkv_kernelI23Flash_fwd_kernel_traitsILi96ELi64ELi128ELi4ELb0ELb0EN7cutlass10bfloat16_tE19Flash_kernel_traitsILi96ELi64ELi128ELi4ES3_EELb0ELb0ELb0ELb0ELb1ELb0ELb0ELb1EEEvNS_16Flash_fwd_paramsE --------------------------
	.section	.nv.constant0._ZN5flash24flash_fwd_splitkv_kernelI23Flash_fwd_kernel_traitsILi96ELi64ELi128ELi4ELb0ELb0EN7cutlass10bfloat16_tE19Flash_kernel_traitsILi96ELi64ELi128ELi4ES3_EELb0ELb0ELb0ELb0ELb1ELb0ELb0ELb1EEEvNS_16Flash_fwd_paramsE,"a",@progbits
	.sectionflags	@""
	.align	4
.nv.constant0._ZN5flash24flash_fwd_splitkv_kernelI23Flash_fwd_kernel_traitsILi96ELi64ELi128ELi4ELb0ELb0EN7cutlass10bfloat16_tE19Flash_kernel_traitsILi96ELi64ELi128ELi4ES3_EELb0ELb0ELb0ELb0ELb1ELb0ELb0ELb1EEEvNS_16Flash_fwd_paramsE:
	.zero		1360


//--------------------- .nv.constant0._ZN5flash24flash_fwd_splitkv_kernelI23Flash_fwd_kernel_traitsILi96ELi64ELi128ELi4ELb0ELb0EN7cutlass10bfloat16_tE19Flash_kernel_traitsILi96ELi64ELi128ELi4ES3_EELb0ELb0ELb0ELb0ELb1ELb1ELb0ELb1EEEvNS_16Flash_fwd_paramsE --------------------------
	.section	.nv.constant0._ZN5flash24flash_fwd_splitkv_kernelI23Flash_fwd_kernel_traitsILi96ELi64ELi128ELi4ELb0ELb0EN7cutlass10bfloat16_tE19Flash_kernel_traitsILi96ELi64ELi128ELi4ES3_EELb0ELb0ELb0ELb0ELb1ELb1ELb0ELb1EEEvNS_16Flash_fwd_paramsE,"a",@progbits
	.sectionflags	@""
	.align	4
.nv.constant0._ZN5flash24flash_fwd_splitkv_kernelI23Flash_fwd_kernel_traitsILi96ELi64ELi128ELi4ELb0ELb0EN7cutlass10bfloat16_tE19Flash_kernel_traitsILi96ELi64ELi128ELi4ES3_EELb0ELb0ELb0ELb0ELb1ELb1ELb0ELb1EEEvNS_16Flash_fwd_paramsE:
	.zero		1360


//--------------------- .nv.constant0._ZN5flash24flash_fwd_splitkv_kernelI23Flash_fwd_kernel_traitsILi96ELi64ELi128ELi4ELb0ELb0EN7cutlass10bfloat16_tE19Flash_kernel_traitsILi96ELi64ELi128ELi4ES3_EELb0ELb0ELb1ELb0ELb0ELb0ELb0ELb1EEEvNS_16Flash_fwd_paramsE --------------------------
	.section	.nv.constant0._ZN5flash24flash_fwd_splitkv_kernelI23Flash_fwd_kernel_traitsILi96ELi64ELi128ELi4ELb0ELb0EN7cutlass10bfloat16_tE19Flash_kernel_traitsILi96ELi64ELi128ELi4ES3_EELb0ELb0ELb1ELb0ELb0ELb0ELb0ELb1EEEvNS_16Flash_fwd_paramsE,"a",@progbits
	.sectionflags	@""
	.align	4
.nv.constant0._ZN5flash24flash_fwd_splitkv_kernelI23Flash_fwd_kernel_traitsILi96ELi64ELi128ELi4ELb0ELb0EN7cutlass10bfloat16_tE19Flash_kernel_traitsILi96ELi64ELi128ELi4ES3_EELb0ELb0ELb1ELb0ELb0ELb0ELb0ELb1EEEvNS_16Flash_fwd_paramsE:
	.zero		1360


//--------------------- .nv.constant0._ZN5flash24flash_fwd_splitkv_kernelI23Flash_fwd_kernel_traitsILi96ELi64ELi128ELi4ELb0ELb0EN7cutlass10bfloat16_tE19Flash_kernel_traitsILi96ELi64ELi128ELi4ES3_EELb0ELb0ELb1ELb0ELb0ELb1ELb0ELb1EEEvNS_16Flash_fwd_paramsE --------------------------
	.section	.nv.constant0._ZN5flash24flash_fwd_splitkv_kernelI23Flash_fwd_kernel_traitsILi96ELi64ELi128ELi4ELb0ELb0EN7cutlass10bfloat16_tE19Flash_kernel_traitsILi96ELi64ELi128ELi4ES3_EELb0ELb0ELb1ELb0ELb0ELb1ELb0ELb1EEEvNS_16Flash_fwd_paramsE,"a",@progbits
	.sectionflags	@""
	.align	4
.nv.constant0._ZN5flash24flash_fwd_splitkv_kernelI23Flash_fwd_kernel_traitsILi96ELi64ELi128ELi4ELb0ELb0EN7cutlass10bfloat16_tE19Flash_kernel_traitsILi96ELi64ELi128ELi4ES3_EELb0ELb0ELb1ELb0ELb0ELb1ELb0ELb1EEEvNS_16Flash_fwd_paramsE:
	.zero		1360


//--------------------- .nv.constant0._ZN5flash24flash_fwd_splitkv_kernelI23Flash_fwd_kernel_traitsILi96ELi64ELi128ELi4ELb0ELb0EN7cutlass10bfloat16_tE19Flash_kernel_traitsILi96ELi64ELi128ELi4ES3_EELb0ELb0ELb0ELb1ELb1ELb0ELb1ELb0EEEvNS_16Flash_fwd_paramsE --------------------------
	.section	.nv.constant0._ZN5flash24flash_fwd_splitkv_kernelI23Flash_fwd_kernel_traitsILi96ELi64ELi128ELi4ELb0ELb0EN7cutlass10bfloat16_tE19Flash_kernel_traitsILi96ELi64ELi128ELi4ES3_EELb0ELb0ELb0ELb1ELb1ELb0ELb1ELb0EEEvNS_16Flash_fwd_paramsE,"a",@progbits
	.sectionflags	@""
	.align	4
.nv.constant0._ZN5flash24flash_fwd_splitkv_kernelI23Flash_fwd_kernel_traitsILi96ELi64ELi128ELi4ELb0ELb0EN7cutlass10bfloat16_tE19Flash_kernel_traitsILi96ELi64ELi128ELi4ES3_EELb0ELb0ELb0ELb1ELb1ELb0ELb1ELb0EEEvNS_16Flash_fwd_paramsE:
	.zero		1360


//--------------------- .nv.constant0._ZN5flash24flash_fwd_splitkv_kernelI23Flash_fwd_kernel_traitsILi96ELi64ELi128ELi4ELb0ELb0EN7cutlass10bfloat16_tE19Flash_kernel_traitsILi96ELi64ELi128ELi4ES3_EELb0ELb0ELb0ELb1ELb1ELb1ELb1ELb0EEEvNS_16Flash_fwd_paramsE --------------------------
	.section	.nv.constant0._ZN5flash24flash_fwd_splitkv_kernelI23Flash_fwd_kernel_traitsILi96ELi64ELi128ELi4ELb0ELb0EN7cutlass10bfloat16_tE19Flash_kernel_traitsILi96ELi64ELi128ELi4ES3_EELb0ELb0ELb0ELb1ELb1ELb1ELb1ELb0EEEvNS_16Flash_fwd_paramsE,"a",@progbits
	.sectionflags	@""
	.align	4
.nv.constant0._ZN5flash24flash_fwd_splitkv_kernelI23Flash_fwd_kernel_traitsILi96ELi64ELi128ELi4ELb0ELb0EN7cutlass10bfloat16_tE19Flash_kernel_traitsILi96ELi64ELi128ELi4ES3_EELb0ELb0ELb0ELb1ELb1ELb1ELb1ELb0EEEvNS_16Flash_fwd_paramsE:
	.zero		1360


//--------------------- .nv.constant0._ZN5flash24flash_fwd_splitkv_kernelI23Flash_fwd_kernel_traitsILi96ELi64ELi128ELi4ELb0ELb0EN7cutlass10bfloat16_tE19Flash_kernel_traitsILi96ELi64ELi128ELi4ES3_EELb0ELb0ELb1ELb0ELb0ELb0ELb1ELb0EEEvNS_16Flash_fwd_paramsE --------------------------
	.section	.nv.constant0._ZN5flash24flash_fwd_splitkv_kernelI23Flash_fwd_kernel_traitsILi96ELi64ELi128ELi4ELb0ELb0EN7cutlass10bfloat16_tE19Flash_kernel_traitsILi96ELi64ELi128ELi4ES3_EELb0ELb0ELb1ELb0ELb0ELb0ELb1ELb0EEEvNS_16Flash_fwd_paramsE,"a",@progbits
	.sectionflags	@""
	.align	4
.nv.constant0._ZN5flash24flash_fwd_splitkv_kernelI23Flash_fwd_kernel_traitsILi96ELi64ELi128ELi4ELb0ELb0EN7cutlass10bfloat16_tE19Flash_kernel_traitsILi96ELi64ELi128ELi4ES3_EELb0ELb0ELb1ELb0ELb0ELb0ELb1ELb0EEEvNS_16Flash_fwd_paramsE:
	.zero		1360


//--------------------- .nv.constant0._ZN5flash24flash_fwd_splitkv_kernelI23Flash_fwd_kernel_traitsILi96ELi64ELi128ELi4ELb0ELb0EN7cutlass10bfloat16_tE19Flash_kernel_traitsILi96ELi64ELi128ELi4ES3_EELb0ELb0ELb1ELb0ELb0ELb1ELb1ELb0EEEvNS_16Flash_fwd_paramsE --------------------------
	.section	.nv.constant0._ZN5flash24flash_fwd_splitkv_kernelI23Flash_fwd_kernel_traitsILi96ELi64ELi128ELi4ELb0ELb0EN7cutlass10bfloat16_tE19Flash_kernel_traitsILi96ELi64ELi128ELi4ES3_EELb0ELb0ELb1ELb0ELb0ELb1ELb1ELb0EEEvNS_16Flash_fwd_paramsE,"a",@progbits
	.sectionflags	@""
	.align	4
.nv.constant0._ZN5flash24flash_fwd_splitkv_kernelI23Flash_fwd_kernel_traitsILi96ELi64ELi128ELi4ELb0ELb0EN7cutlass10bfloat16_tE19Flash_kernel_traitsILi96ELi64ELi128ELi4ES3_EELb0ELb0ELb1ELb0ELb0ELb1ELb1ELb0EEEvNS_16Flash_fwd_paramsE:
	.zero		1360


//--------------------- .nv.constant0._ZN5flash24flash_fwd_splitkv_kernelI23Flash_fwd_kernel_traitsILi96ELi64ELi128ELi4ELb0ELb0EN7cutlass10bfloat16_tE19Flash_kernel_traitsILi96ELi64ELi128ELi4ES3_EELb0ELb0ELb0ELb0ELb1ELb0ELb1ELb1EEEvNS_16Flash_fwd_paramsE --------------------------
	.section	.nv.constant0._ZN5flash24flash_fwd_splitkv_kernelI23Flash_fwd_kernel_traitsILi96ELi64ELi128ELi4ELb0ELb0EN7cutlass10bfloat16_tE19Flash_kernel_traitsILi96ELi64ELi128ELi4ES3_EELb0ELb0ELb0ELb0ELb1ELb0ELb1ELb1EEEvNS_16Flash_fwd_paramsE,"a",@progbits
	.sectionflags	@""
	.align	4
.nv.constant0._ZN5flash24flash_fwd_splitkv_kernelI23Flash_fwd_kernel_traitsILi96ELi64ELi128ELi4ELb0ELb0EN7cutlass10bfloat16_tE19Flash_kernel_traitsILi96ELi64ELi128ELi4ES3_EELb0ELb0ELb0ELb0ELb1ELb0ELb1ELb1EEEvNS_16Flash_fwd_paramsE:
	.zero		1360


//--------------------- .nv.constant0._ZN5flash24flash_fwd_splitkv_kernelI23Flash_fwd_kernel_traitsILi96ELi64ELi128ELi4ELb0ELb0EN7cutlass10bfloat16_tE19Flash_kernel_traitsILi96ELi64ELi128ELi4ES3_EELb0ELb0ELb0ELb0ELb1ELb1ELb1ELb1EEEvNS_16Flash_fwd_paramsE --------------------------
	.section	.nv.constant0._ZN5flash24flash_fwd_splitkv_kernelI23Flash_fwd_kernel_traitsILi96ELi64ELi128ELi4ELb0ELb0EN7cutlass10bfloat16_tE19Flash_kernel_traitsILi96ELi64ELi128ELi4ES3_EELb0ELb0ELb0ELb0ELb1ELb1ELb1ELb1EEEvNS_16Flash_fwd_paramsE,"a",@progbits
	.sectionflags	@""
	.align	4
.nv.constant0._ZN5flash24flash_fwd_splitkv_kernelI23Flash_fwd_kernel_traitsILi96ELi64ELi128ELi4ELb0ELb0EN7cutlass10bfloat16_tE19Flash_kernel_traitsILi96ELi64ELi128ELi4ES3_EELb0ELb0ELb0ELb0ELb1ELb1ELb1ELb1EEEvNS_16Flash_fwd_paramsE:
	.zero		1360


//--------------------- .nv.constant0._ZN5flash24flash_fwd_splitkv_kernelI23Flash_fwd_kernel_traitsILi96ELi64ELi128ELi4ELb0ELb0EN7cutlass10bfloat16_tE19Flash_kernel_traitsILi96ELi64ELi128ELi4ES3_EELb0ELb0ELb1ELb0ELb0ELb0ELb1ELb1EEEvNS_16Flash_fwd_paramsE --------------------------
	.section	.nv.constant0._ZN5flash24flash_fwd_splitkv_kernelI23Flash_fwd_kernel_traitsILi96ELi64ELi128ELi4ELb0ELb0EN7cutlass10bfloat16_tE19Flash_kernel_traitsILi96ELi64ELi128ELi4ES3_EELb0ELb0ELb1ELb0ELb0ELb0ELb1ELb1EEEvNS_16Flash_fwd_paramsE,"a",@progbits
	.sectionflags	@""
	.align	4
.nv.constant0._ZN5flash24flash_fwd_splitkv_kernelI23Flash_fwd_kernel_traitsILi96ELi64ELi128ELi4ELb0ELb0EN7cutlass10bfloat16_tE19Flash_kernel_traitsILi96ELi64ELi128ELi4ES3_EELb0ELb0ELb1ELb0ELb0ELb0ELb1ELb1EEEvNS_16Flash_fwd_paramsE:
	.zero		1360


//--------------------- .nv.constant0._ZN5flash24flash_fwd_splitkv_kernelI23Flash_fwd_kernel_traitsILi96ELi64ELi128ELi4ELb0ELb0EN7cutlass10bfloat16_tE19Flash_kernel_traitsILi96ELi64ELi128ELi4ES3_EELb0ELb0ELb1ELb0ELb0ELb1ELb1ELb1EEEvNS_16Flash_fwd_paramsE --------------------------
	.section	.nv.constant0._ZN5flash24flash_fwd_splitkv_kernelI23Flash_fwd_kernel_traitsILi96ELi64ELi128ELi4ELb0ELb0EN7cutlass10bfloat16_tE19Flash_kernel_traitsILi96ELi64ELi128ELi4ES3_EELb0ELb0ELb1ELb0ELb0ELb1ELb1ELb1EEEvNS_16Flash_fwd_paramsE,"a",@progbits
	.sectionflags	@""
	.align	4
.nv.constant0._ZN5flash24flash_fwd_splitkv_kernelI23Flash_fwd_kernel_traitsILi96ELi64ELi128ELi4ELb0ELb0EN7cutlass10bfloat16_tE19Flash_kernel_traitsILi96ELi64ELi128ELi4ES3_EELb0ELb0ELb1ELb0ELb0ELb1ELb1ELb1EEEvNS_16Flash_fwd_paramsE:
	.zero		1360


//--------------------- .nv.constant0._ZN5flash24flash_fwd_splitkv_kernelI23Flash_fwd_kernel_traitsILi96ELi64ELi128ELi4ELb0ELb0EN7cutlass10bfloat16_tE19Flash_kernel_traitsILi96ELi64ELi128ELi4ES3_EELb0ELb1ELb0ELb0ELb1ELb0ELb0ELb0EEEvNS_16Flash_fwd_paramsE --------------------------
	.section	.nv.constant0._ZN5flash24flash_fwd_splitkv_kernelI23Flash_fwd_kernel_traitsILi96ELi64ELi128ELi4ELb0ELb0EN7cutlass10bfloat16_tE19Flash_kernel_traitsILi96ELi64ELi128ELi4ES3_EELb0ELb1ELb0ELb0ELb1ELb0ELb0ELb0EEEvNS_16Flash_fwd_paramsE,"a",@progbits
	.sectionflags	@""
	.align	4
.nv.constant0._ZN5flash24flash_fwd_splitkv_kernelI23Flash_fwd_kernel_traitsILi96ELi64ELi128ELi4ELb0ELb0EN7cutlass10bfloat16_tE19Flash_kernel_traitsILi96ELi64ELi128ELi4ES3_EELb0ELb1ELb0ELb0ELb1ELb0ELb0ELb0EEEvNS_16Flash_fwd_paramsE:
	.zero		1360


//--------------------- .nv.constant0._ZN5flash24flash_fwd_splitkv_kernelI23Flash_fwd_kernel_traitsILi96ELi64ELi128ELi4ELb0ELb0EN7cutlass10bfloat16_tE19Flash_kernel_traitsILi96ELi64ELi128ELi4ES3_EELb0ELb1ELb0ELb0ELb1ELb1ELb0ELb0EEEvNS_16Flash_fwd_paramsE --------------------------
	.section	.nv.constant0._ZN5flash24flash_fwd_splitkv_kernelI23Flash_fwd_kernel_traitsILi96ELi64ELi128ELi4ELb0ELb0EN7cutlass10bfloat16_tE19Flash_kernel_traitsILi96ELi64ELi128ELi4ES3_EELb0ELb1ELb0ELb0ELb1ELb1ELb0ELb0EEEvNS_16Flash_fwd_paramsE,"a",@progbits
	.sectionflags	@""
	.align	4
.nv.constant0._ZN5flash24flash_fwd_splitkv_kernelI23Flash_fwd_kernel_traitsILi96ELi64ELi128ELi4ELb0ELb0EN7cutlass10bfloat16_tE19Flash_kernel_traitsILi96ELi64ELi128ELi4ES3_EELb0ELb1ELb0ELb0ELb1ELb1ELb0ELb0EEEvNS_16Flash_fwd_paramsE:
	.zero		1360


//--------------------- .nv.constant0._ZN5flash24flash_fwd_splitkv_kernelI23Flash_fwd_kernel_traitsILi96ELi64ELi128ELi4ELb0ELb0EN7cutlass10bfloat16_tE19Flash_kernel_traitsILi96ELi64ELi128ELi4ES3_EELb0ELb1ELb1ELb0ELb0ELb0ELb0ELb0EEEvNS_16Flash_fwd_paramsE --------------------------
	.section	.nv.constant0._ZN5flash24flash_fwd_splitkv_kernelI23Flash_fwd_kernel_traitsILi96ELi64ELi128ELi4ELb0ELb0EN7cutlass10bfloat16_tE19Flash_kernel_traitsILi96ELi64ELi128ELi4ES3_EELb0ELb1ELb1ELb0ELb0ELb0ELb0ELb0EEEvNS_16Flash_fwd_paramsE,"a",@progbits
	.sectionflags	@""
	.align	4
.nv.constant0._ZN5flash24flash_fwd_splitkv_kernelI23Flash_fwd_kernel_traitsILi96ELi64ELi128ELi4ELb0ELb0EN7cutlass10bfloat16_tE19Flash_kernel_traitsILi96ELi64ELi128ELi4ES3_EELb0ELb1ELb1ELb0ELb0ELb0ELb0ELb0EEEvNS_16Flash_fwd_paramsE:
	.zero		1360


//--------------------- .nv.constant0._ZN5flash24flash_fwd_splitkv_kernelI23Flash_fwd_kernel_traitsILi96ELi64ELi128ELi4ELb0ELb0EN7cutlass10bfloat16_tE19Flash_kernel_traitsILi96ELi64ELi128ELi4ES3_EELb0ELb1ELb1ELb0ELb0ELb1ELb0ELb0EEEvNS_16Flash_fwd_paramsE --------------------------
	.section	.nv.constant0._ZN5flash24flash_fwd_splitkv_kernelI23Flash_fwd_kernel_traitsILi96ELi64ELi128ELi4ELb0ELb0EN7cutlass10bfloat16_tE19Flash_kernel_traitsILi96ELi64ELi128ELi4ES3_EELb0ELb1ELb1ELb0ELb0ELb1ELb0ELb0EEEvNS_16Flash_fwd_paramsE,"a",@progbits
	.sectionflags	@""
	.align	4
.nv.constant0._ZN5flash24flash_fwd_splitkv_kernelI23Flash_fwd_kernel_traitsILi96ELi64ELi128ELi4ELb0ELb0EN7cutlass10bfloat16_tE19Flash_kernel_traitsILi96ELi64ELi128ELi4ES3_EELb0ELb1ELb1ELb0ELb0ELb1ELb0ELb0EEEvNS_16Flash_fwd_paramsE:
	.zero		1360


//--------------------- .nv.constant0._ZN5flash24flash_fwd_splitkv_kernelI23Flash_fwd_kernel_traitsILi96ELi64ELi128ELi4ELb0ELb0EN7cutlass10bfloat16_tE19Flash_kernel_traitsILi96ELi64ELi128ELi4ES3_EELb0ELb1ELb0ELb0ELb1ELb0ELb0ELb1EEEvNS_16Flash_fwd_paramsE --------------------------
	.section	.nv.constant0._ZN5flash24flash_fwd_splitkv_kernelI23Flash_fwd_kernel_traitsILi96ELi64ELi128ELi4ELb0ELb0EN7cutlass10bfloat16_tE19Flash_kernel_traitsILi96ELi64ELi128ELi4ES3_EELb0ELb1ELb0ELb0ELb1ELb0ELb0ELb1EEEvNS_16Flash_fwd_paramsE,"a",@progbits
	.sectionflags	@""
	.align	4
.nv.constant0._ZN5flash24flash_fwd_splitkv_kernelI23Flash_fwd_kernel_traitsILi96ELi64ELi128ELi4ELb0ELb0EN7cutlass10bfloat16_tE19Flash_kernel_traitsILi96ELi64ELi128ELi4ES3_EELb0ELb1ELb0ELb0ELb1ELb0ELb0ELb1EEEvNS_16Flash_fwd_paramsE:
	.zero		1360


//--------------------- .nv.constant0._ZN5flash24flash_fwd_splitkv_kernelI23Flash_fwd_kernel_traitsILi96ELi64ELi128ELi4ELb0ELb0EN7cutlass10bfloat16_tE19Flash_kernel_traitsILi96ELi64ELi128ELi4ES3_EELb0ELb1ELb0ELb0ELb1ELb1ELb0ELb1EEEvNS_16Flash_fwd_paramsE --------------------------
	.section	.nv.constant0._ZN5flash24flash_fwd_splitkv_kernelI23Flash_fwd_kernel_traitsILi96ELi64ELi128ELi4ELb0ELb0EN7cutlass10bfloat16_tE19Flash_kernel_traitsILi96ELi64ELi128ELi4ES3_EELb0ELb1ELb0ELb0ELb1ELb1ELb0ELb1EEEvNS_16Flash_fwd_paramsE,"a",@progbits
	.sectionflags	@""
	.align	4
.nv.constant0._ZN5flash24flash_fwd_splitkv_kernelI23Flash_fwd_kernel_traitsILi96ELi64ELi128ELi4ELb0ELb0EN7cutlass10bfloat16_tE19Flash_kernel_traitsILi96ELi64ELi128ELi4ES3_EELb0ELb1ELb0ELb0ELb1ELb1ELb0ELb1EEEvNS_16Flash_fwd_paramsE:
	.zero		1360


//--------------------- .nv.constant0._ZN5flash24flash_fwd_splitkv_kernelI23Flash_fwd_kernel_traitsILi96ELi64ELi128ELi4ELb0ELb0EN7cutlass10bfloat16_tE19Flash_kernel_traitsILi96ELi64ELi128ELi4ES3_EELb0ELb1ELb1ELb0ELb0ELb0ELb0ELb1EEEvNS_16Flash_fwd_paramsE --------------------------
	.section	.nv.constant0._ZN5flash24flash_fwd_splitkv_kernelI23Flash_fwd_kernel_traitsILi96ELi64ELi128ELi4ELb0ELb0EN7cutlass10bfloat16_tE19Flash_kernel_traitsILi96ELi64ELi128ELi4ES3_EELb0ELb1ELb1ELb0ELb0ELb0ELb0ELb1EEEvNS_16Flash_fwd_paramsE,"a",@progbits
	.sectionflags	@""
	.align	4
.nv.constant0._ZN5flash24flash_fwd_splitkv_kernelI23Flash_fwd_kernel_traitsILi96ELi64ELi128ELi4ELb0ELb0EN7cutlass10bfloat16_tE19Flash_kernel_traitsILi96ELi64ELi128ELi4ES3_EELb0ELb1ELb1ELb0ELb0ELb0ELb0ELb1EEEvNS_16Flash_fwd_paramsE:
	.zero		1360


//--------------------- .nv.constant0._ZN5flash24flash_fwd_splitkv_kernelI23Flash_fwd_kernel_traitsILi96ELi64ELi128ELi4ELb0ELb0EN7cutlass10bfloat16_tE19Flash_kernel_traitsILi96ELi64ELi128ELi4ES3_EELb0ELb1ELb1ELb0ELb0ELb1ELb0ELb1EEEvNS_16Flash_fwd_paramsE --------------------------
	.section	.nv.constant0._ZN5flash24flash_fwd_splitkv_kernelI23Flash_fwd_kernel_traitsILi96ELi64ELi128ELi4ELb0ELb0EN7cutlass10bfloat16_tE19Flash_kernel_traitsILi96ELi64ELi128ELi4ES3_EELb0ELb1ELb1ELb0ELb0ELb1ELb0ELb1EEEvNS_16Flash_fwd_paramsE,"a",@progbits
	.sectionflags	@""
	.align	4
.nv.constant0._ZN5flash24flash_fwd_splitkv_kernelI23Flash_fwd_kernel_traitsILi96ELi64ELi128ELi4ELb0ELb0EN7cutlass10bfloat16_tE19Flash_kernel_traitsILi96ELi64ELi128ELi4ES3_EELb0ELb1ELb1ELb0ELb0ELb1ELb0ELb1EEEvNS_16Flash_fwd_paramsE:
	.zero		1360


//--------------------- .nv.constant0._ZN5flash24flash_fwd_splitkv_kernelI23Flash_fwd_kernel_traitsILi96ELi64ELi128ELi4ELb0ELb0EN7cutlass10bfloat16_tE19Flash_kernel_traitsILi96ELi64ELi128ELi4ES3_EELb0ELb1ELb0ELb0ELb1ELb0ELb1ELb0EEEvNS_16Flash_fwd_paramsE --------------------------
	.section	.nv.constant0._ZN5flash24flash_fwd_splitkv_kernelI23Flash_fwd_kernel_traitsILi96ELi64ELi128ELi4ELb0ELb0EN7cutlass10bfloat16_tE19Flash_kernel_traitsILi96ELi64ELi128ELi4ES3_EELb0ELb1ELb0ELb0ELb1ELb0ELb1ELb0EEEvNS_16Flash_fwd_paramsE,"a",@progbits
	.sectionflags	@""
	.align	4
.nv.constant0._ZN5flash24flash_fwd_splitkv_kernelI23Flash_fwd_kernel_traitsILi96ELi64ELi128ELi4ELb0ELb0EN7cutlass10bfloat16_tE19Flash_kernel_traitsILi96ELi64ELi128ELi4ES3_EELb0ELb1ELb0ELb0ELb1ELb0ELb1ELb0EEEvNS_16Flash_fwd_paramsE:
	.zero		1360


//--------------------- .nv.constant0._ZN5flash24flash_fwd_splitkv_kernelI23Flash_fwd_kernel_traitsILi96ELi64ELi128ELi4ELb0ELb0EN7cutlass10bfloat16_tE19Flash_kernel_traitsILi96ELi64ELi128ELi4ES3_EELb0ELb1ELb0ELb0ELb1ELb1ELb1ELb0EEEvNS_16Flash_fwd_paramsE --------------------------
	.section	.nv.constant0._ZN5flash24flash_fwd_splitkv_kernelI23Flash_fwd_kernel_traitsILi96ELi64ELi128ELi4ELb0ELb0EN7cutlass10bfloat16_tE19Flash_kernel_traitsILi96ELi64ELi128ELi4ES3_EELb0ELb1ELb0ELb0ELb1ELb1ELb1ELb0EEEvNS_16Flash_fwd_paramsE,"a",@progbits
	.sectionflags	@""
	.align	4
.nv.constant0._ZN5flash24flash_fwd_splitkv_kernelI23Flash_fwd_kernel_traitsILi96ELi64ELi128ELi4ELb0ELb0EN7cutlass10bfloat16_tE19Flash_kernel_traitsILi96ELi64ELi128ELi4ES3_EELb0ELb1ELb0ELb0ELb1ELb1ELb1ELb0EEEvNS_16Flash_fwd_paramsE:
	.zero		1360


//--------------------- .nv.constant0._ZN5flash24flash_fwd_splitkv_kernelI23Flash_fwd_kernel_traitsILi96ELi64ELi128ELi4ELb0ELb0EN7cutlass10bfloat16_tE19Flash_kernel_traitsILi96ELi64ELi128ELi4ES3_EELb0ELb1ELb1ELb0ELb0ELb0ELb1ELb0EEEvNS_16Flash_fwd_paramsE --------------------------
	.section	.nv.constant0._ZN5flash24flash_fwd_splitkv_kernelI23Flash_fwd_kernel_traitsILi96ELi64ELi128ELi4ELb0ELb0EN7cutlass10bfloat16_tE19Flash_kernel_traitsILi96ELi64ELi128ELi4ES3_EELb0ELb1ELb1ELb0ELb0ELb0ELb1ELb0EEEvNS_16Flash_fwd_paramsE,"a",@progbits
	.sectionflags	@""
	.align	4
.nv.constant0._ZN5flash24flash_fwd_splitkv_kernelI23Flash_fwd_kernel_traitsILi96ELi64ELi128ELi4ELb0ELb0EN7cutlass10bfloat16_tE19Flash_kernel_traitsILi96ELi64ELi128ELi4ES3_EELb0ELb1ELb1ELb0ELb0ELb0ELb1ELb0EEEvNS_16Flash_fwd_paramsE:
	.zero		1360


//--------------------- .nv.constant0._ZN5flash24flash_fwd_splitkv_kernelI23Flash_fwd_kernel_traitsILi96ELi64ELi128ELi4ELb0ELb0EN7cutlass10bfloat16_tE19Flash_kernel_traitsILi96ELi64ELi128ELi4ES3_EELb0ELb1ELb1ELb0ELb0ELb1ELb1ELb0EEEvNS_16Flash_fwd_paramsE --------------------------
	.section	.nv.constant0._ZN5flash24flash_fwd_splitkv_kernelI23Flash_fwd_kernel_traitsILi96ELi64ELi128ELi4ELb0ELb0EN7cutlass10bfloat16_tE19Flash_kernel_traitsILi96ELi64ELi128ELi4ES3_EELb0ELb1ELb1ELb0ELb0ELb1ELb1ELb0EEEvNS_16Flash_fwd_paramsE,"a",@progbits
	.sectionflags	@""
	.align	4
.nv.constant0._ZN5flash24flash_fwd_splitkv_kernelI23Flash_fwd_kernel_traitsILi96ELi64ELi128ELi4ELb0ELb0EN7cutlass10bfloat16_tE19Flash_kernel_traitsILi96ELi64ELi128ELi4ES3_EELb0ELb1ELb1ELb0ELb0ELb1ELb1ELb0EEEvNS_16Flash_fwd_paramsE:
	.zero		1360


//--------------------- .nv.constant0._ZN5flash24flash_fwd_splitkv_kernelI23Flash_fwd_kernel_traitsILi96ELi64ELi128ELi4ELb0ELb0EN7cutlass10bfloat16_tE19Flash_kernel_traitsILi96ELi64ELi128ELi4ES3_EELb0ELb1ELb0ELb0ELb1ELb0ELb1ELb1EEEvNS_16Flash_fwd_paramsE --------------------------
	.section	.nv.constant0._ZN5flash24flash_fwd_splitkv_kernelI23Flash_fwd_kernel_traitsILi96ELi64ELi128ELi4ELb0ELb0EN7cutlass10bfloat16_tE19Flash_kernel_traitsILi96ELi64ELi128ELi4ES3_EELb0ELb1ELb0ELb0ELb1ELb0ELb1ELb1EEEvNS_16Flash_fwd_paramsE,"a",@progbits
	.sectionflags	@""
	.align	4
.nv.constant0._ZN5flash24flash_fwd_splitkv_kernelI23Flash_fwd_kernel_traitsILi96ELi64ELi128ELi4ELb0ELb0EN7cutlass10bfloat16_tE19Flash_kernel_traitsILi96ELi64ELi128ELi4ES3_EELb0ELb1ELb0ELb0ELb1ELb0ELb1ELb1EEEvNS_16Flash_fwd_paramsE:
	.zero		1360


//--------------------- .nv.constant0._ZN5flash24flash_fwd_splitkv_kernelI23Flash_fwd_kernel_traitsILi96ELi64ELi128ELi4ELb0ELb0EN7cutlass10bfloat16_tE19Flash_kernel_traitsILi96ELi64ELi128ELi4ES3_EELb0ELb1ELb0ELb0ELb1ELb1ELb1ELb1EEEvNS_16Flash_fwd_paramsE --------------------------
	.section	.nv.constant0._ZN5flash24flash_fwd_splitkv_kernelI23Flash_fwd_kernel_traitsILi96ELi64ELi128ELi4ELb0ELb0EN7cutlass10bfloat16_tE19Flash_kernel_traitsILi96ELi64ELi128ELi4ES3_EELb0ELb1ELb0ELb0ELb1ELb1ELb1ELb1EEEvNS_16Flash_fwd_paramsE,"a",@progbits
	.sectionflags	@""
	.align	4
.nv.constant0._ZN5flash24flash_fwd_splitkv_kernelI23Flash_fwd_kernel_traitsILi96ELi64ELi128ELi4ELb0ELb0EN7cutlass10bfloat16_tE19Flash_kernel_traitsILi96ELi64ELi128ELi4ES3_EELb0ELb1ELb0ELb0ELb1ELb1ELb1ELb1EEEvNS_16Flash_fwd_paramsE:
	.zero		1360


//--------------------- .nv.constant0._ZN5flash24flash_fwd_splitkv_kernelI23Flash_fwd_kernel_traitsILi96ELi64ELi128ELi4ELb0ELb0EN7cutlass10bfloat16_tE19Flash_kernel_traitsILi96ELi64ELi128ELi4ES3_EELb0ELb1ELb1ELb0ELb0ELb0ELb1ELb1EEEvNS_16Flash_fwd_paramsE --------------------------
	.section	.nv.constant0._ZN5flash24flash_fwd_splitkv_kernelI23Flash_fwd_kernel_traitsILi96ELi64ELi128ELi4ELb0ELb0EN7cutlass10bfloat16_tE19Flash_kernel_traitsILi96ELi64ELi128ELi4ES3_EELb0ELb1ELb1ELb0ELb0ELb0ELb1ELb1EEEvNS_16Flash_fwd_paramsE,"a",@progbits
	.sectionflags	@""
	.align	4
.nv.constant0._ZN5flash24flash_fwd_splitkv_kernelI23Flash_fwd_kernel_traitsILi96ELi64ELi128ELi4ELb0ELb0EN7cutlass10bfloat16_tE19Flash_kernel_traitsILi96ELi64ELi128ELi4ES3_EELb0ELb1ELb1ELb0ELb0ELb0ELb1ELb1EEEvNS_16Flash_fwd_paramsE:
	.zero		1360


//--------------------- .nv.constant0._ZN5flash24flash_fwd_splitkv_kernelI23Flash_fwd_kernel_traitsILi96ELi64ELi128ELi4ELb0ELb0EN7cutlass10bfloat16_tE19Flash_kernel_traitsILi96ELi64ELi128ELi4ES3_EELb0ELb1ELb1ELb0ELb0ELb1ELb1ELb1EEEvNS_16Flash_fwd_paramsE --------------------------
	.section	.nv.constant0._ZN5flash24flash_fwd_splitkv_kernelI23Flash_fwd_kernel_traitsILi96ELi64ELi128ELi4ELb0ELb0EN7cutlass10bfloat16_tE19Flash_kernel_traitsILi96ELi64ELi128ELi4ES3_EELb0ELb1ELb1ELb0ELb0ELb1ELb1ELb1EEEvNS_16Flash_fwd_paramsE,"a",@progbits
	.sectionflags	@""
	.align	4
.nv.constant0._ZN5flash24flash_fwd_splitkv_kernelI23Flash_fwd_kernel_traitsILi96ELi64ELi128ELi4ELb0ELb0EN7cutlass10bfloat16_tE19Flash_kernel_traitsILi96ELi64ELi128ELi4ES3_EELb0ELb1ELb1ELb0ELb0ELb1ELb1ELb1EEEvNS_16Flash_fwd_paramsE:
	.zero		1360


//--------------------- .nv.constant0._ZN5flash32flash_fwd_splitkv_combine_kernelI23Flash_fwd_kernel_traitsILi96ELi64ELi64ELi4ELb0ELb0EN7cutlass10bfloat16_tE19Flash_kernel_traitsILi96ELi64ELi64ELi4ES3_EELi16ELi7ELb0EEEvNS_16Flash_fwd_paramsE --------------------------
	.section	.nv.constant0._ZN5flash32flash_fwd_splitkv_combine_kernelI23Flash_fwd_kernel_traitsILi96ELi64ELi64ELi4ELb0ELb0EN7cutlass10bfloat16_tE19Flash_kernel_traitsILi96ELi64ELi64ELi4ES3_EELi16ELi7ELb0EEEvNS_16Flash_fwd_paramsE,"a",@progbits
	.sectionflags	@""
	.align	4
.nv.constant0._ZN5flash32flash_fwd_splitkv_combine_kernelI23Flash_fwd_kernel_traitsILi96ELi64ELi64ELi4ELb0ELb0EN7cutlass10bfloat16_tE19Flash_kernel_traitsILi96ELi64ELi64ELi4ES3_EELi16ELi7ELb0EEEvNS_16Flash_fwd_paramsE:
	.zero		1360


//--------------------- .nv.constant0._ZN5flash32flash_fwd_splitkv_combine_kernelI23Flash_fwd_kernel_traitsILi96ELi64ELi64ELi4ELb0ELb0EN7cutlass10bfloat16_tE19Flash_kernel_traitsILi96ELi64ELi64ELi4ES3_EELi16ELi6ELb0EEEvNS_16Flash_fwd_paramsE --------------------------
	.section	.nv.constant0._ZN5flash32flash_fwd_splitkv_combine_kernelI23Flash_fwd_kernel_traitsILi96ELi64ELi64ELi4ELb0ELb0EN7cutlass10bfloat16_tE19Flash_kernel_traitsILi96ELi64ELi64ELi4ES3_EELi16ELi6ELb0EEEvNS_16Flash_fwd_paramsE,"a",@progbits
	.sectionflags	@""
	.align	4
.nv.constant0._ZN5flash32flash_fwd_splitkv_combine_kernelI23Flash_fwd_kernel_traitsILi96ELi64ELi64ELi4ELb0ELb0EN7cutlass10bfloat16_tE19Flash_kernel_traitsILi96ELi64ELi64ELi4ES3_EELi16ELi6ELb0EEEvNS_16Flash_fwd_paramsE:
	.zero		1360


//--------------------- .nv.constant0._ZN5flash32flash_fwd_splitkv_combine_kernelI23Flash_fwd_kernel_traitsILi96ELi64ELi64ELi4ELb0ELb0EN7cutlass10bfloat16_tE19Flash_kernel_traitsILi96ELi64ELi64ELi4ES3_EELi16ELi5ELb0EEEvNS_16Flash_fwd_paramsE --------------------------
	.section	.nv.constant0._ZN5flash32flash_fwd_splitkv_combine_kernelI23Flash_fwd_kernel_traitsILi96ELi64ELi64ELi4ELb0ELb0EN7cutlass10bfloat16_tE19Flash_kernel_traitsILi96ELi64ELi64ELi4ES3_EELi16ELi5ELb0EEEvNS_16Flash_fwd_paramsE,"a",@progbits
	.sectionflags	@""
	.align	4
.nv.constant0._ZN5flash32flash_fwd_splitkv_combine_kernelI23Flash_fwd_kernel_traitsILi96ELi64ELi64ELi4ELb0ELb0EN7cutlass10bfloat16_tE19Flash_kernel_traitsILi96ELi64ELi64ELi4ES3_EELi16ELi5ELb0EEEvNS_16Flash_fwd_paramsE:
	.zero		1360


//--------------------- .nv.constant0._ZN5flash32flash_fwd_splitkv_combine_kernelI23Flash_fwd_kernel_traitsILi96ELi64ELi64ELi4ELb0ELb0EN7cutlass10bfloat16_tE19Flash_kernel_traitsILi96ELi64ELi64ELi4ES3_EELi16ELi4ELb0EEEvNS_16Flash_fwd_paramsE --------------------------
	.section	.nv.constant0._ZN5flash32flash_fwd_splitkv_combine_kernelI23Flash_fwd_kernel_traitsILi96ELi64ELi64ELi4ELb0ELb0EN7cutlass10bfloat16_tE19Flash_kernel_traitsILi96ELi64ELi64ELi4ES3_EELi16ELi4ELb0EEEvNS_16Flash_fwd_paramsE,"a",@progbits
	.sectionflags	@""
	.align	4
.nv.constant0._ZN5flash32flash_fwd_splitkv_combine_kernelI23Flash_fwd_kernel_traitsILi96ELi64ELi64ELi4ELb0ELb0EN7cutlass10bfloat16_tE19Flash_kernel_traitsILi96ELi64ELi64ELi4ES3_EELi16ELi4ELb0EEEvNS_16Flash_fwd_paramsE:
	.zero		1360


//--------------------- .nv.constant0._ZN5flash32flash_fwd_splitkv_combine_kernelI23Flash_fwd_kernel_traitsILi96ELi64ELi64ELi4ELb0ELb0EN7cutlass10bfloat16_tE19Flash_kernel_traitsILi96ELi64ELi64ELi4ES3_EELi16ELi3ELb0EEEvNS_16Flash_fwd_paramsE --------------------------
	.section	.nv.constant0._ZN5flash32flash_fwd_splitkv_combine_kernelI23Flash_fwd_kernel_traitsILi96ELi64ELi64ELi4ELb0ELb0EN7cutlass10bfloat16_tE19Flash_kernel_traitsILi96ELi64ELi64ELi4ES3_EELi16ELi3ELb0EEEvNS_16Flash_fwd_paramsE,"a",@progbits
	.sectionflags	@""
	.align	4
.nv.constant0._ZN5flash32flash_fwd_splitkv_combine_kernelI23Flash_fwd_kernel_traitsILi96ELi64ELi64ELi4ELb0ELb0EN7cutlass10bfloat16_tE19Flash_kernel_traitsILi96ELi64ELi64ELi4ES3_EELi16ELi3ELb0EEEvNS_16Flash_fwd_paramsE:
	.zero		1360


//--------------------- .nv.constant0._ZN5flash32flash_fwd_splitkv_combine_kernelI23Flash_fwd_kernel_traitsILi96ELi64ELi64ELi4ELb0ELb0EN7cutlass10bfloat16_tE19Flash_kernel_traitsILi96ELi64ELi64ELi4ES3_EELi16ELi2ELb0EEEvNS_16Flash_fwd_paramsE --------------------------
	.section	.nv.constant0._ZN5flash32flash_fwd_splitkv_combine_kernelI23Flash_fwd_kernel_traitsILi96ELi64ELi64ELi4ELb0ELb0EN7cutlass10bfloat16_tE19Flash_kernel_traitsILi96ELi64ELi64ELi4ES3_EELi16ELi2ELb0EEEvNS_16Flash_fwd_paramsE,"a",@progbits
	.sectionflags	@""
	.align	4
.nv.constant0._ZN5flash32flash_fwd_splitkv_combine_kernelI23Flash_fwd_kernel_traitsILi96ELi64ELi64ELi4ELb0ELb0EN7cutlass10bfloat16_tE19Flash_kernel_traitsILi96ELi64ELi64ELi4ES3_EELi16ELi2ELb0EEEvNS_16Flash_fwd_paramsE:
	.zero		1360


//--------------------- .nv.constant0._ZN5flash32flash_fwd_splitkv_combine_kernelI23Flash_fwd_kernel_traitsILi96ELi64ELi64ELi4ELb0ELb0EN7cutlass10bfloat16_tE19Flash_kernel_traitsILi96ELi64ELi64ELi4ES3_EELi16ELi1ELb0EEEvNS_16Flash_fwd_paramsE --------------------------
	.section	.nv.constant0._ZN5flash32flash_fwd_splitkv_combine_kernelI23Flash_fwd_kernel_traitsILi96ELi64ELi64ELi4ELb0ELb0EN7cutlass10bfloat16_tE19Flash_kernel_traitsILi96ELi64ELi64ELi4ES3_EELi16ELi1ELb0EEEvNS_16Flash_fwd_paramsE,"a",@progbits
	.sectionflags	@""
	.align	4
.nv.constant0._ZN5flash32flash_fwd_splitkv_combine_kernelI23Flash_fwd_kernel_traitsILi96ELi64ELi64ELi4ELb0ELb0EN7cutlass10bfloat16_tE19Flash_kernel_traitsILi96ELi64ELi64ELi4ES3_EELi16ELi1ELb0EEEvNS_16Flash_fwd_paramsE:
	.zero		1360


//--------------------- .nv.constant0._ZN5flash32flash_fwd_splitkv_combine_kernelI23Flash_fwd_kernel_traitsILi96ELi64ELi64ELi4ELb0ELb0EN7cutlass10bfloat16_tE19Flash_kernel_traitsILi96ELi64ELi64ELi4ES3_EELi16ELi7ELb1EEEvNS_16Flash_fwd_paramsE --------------------------
	.section	.nv.constant0._ZN5flash32flash_fwd_splitkv_combine_kernelI23Flash_fwd_kernel_traitsILi96ELi64ELi64ELi4ELb0ELb0EN7cutlass10bfloat16_tE19Flash_kernel_traitsILi96ELi64ELi64ELi4ES3_EELi16ELi7ELb1EEEvNS_16Flash_fwd_paramsE,"a",@progbits
	.sectionflags	@""
	.align	4
.nv.constant0._ZN5flash32flash_fwd_splitkv_combine_kernelI23Flash_fwd_kernel_traitsILi96ELi64ELi64ELi4ELb0ELb0EN7cutlass10bfloat16_tE19Flash_kernel_traitsILi96ELi64ELi64ELi4ES3_EELi16ELi7ELb1EEEvNS_16Flash_fwd_paramsE:
	.zero		1360


//--------------------- .nv.constant0._ZN5flash32flash_fwd_splitkv_combine_kernelI23Flash_fwd_kernel_traitsILi96ELi64ELi64ELi4ELb0ELb0EN7cutlass10bfloat16_tE19Flash_kernel_traitsILi96ELi64ELi64ELi4ES3_EELi16ELi6ELb1EEEvNS_16Flash_fwd_paramsE --------------------------
	.section	.nv.constant0._ZN5flash32flash_fwd_splitkv_combine_kernelI23Flash_fwd_kernel_traitsILi96ELi64ELi64ELi4ELb0ELb0EN7cutlass10bfloat16_tE19Flash_kernel_traitsILi96ELi64ELi64ELi4ES3_EELi16ELi6ELb1EEEvNS_16Flash_fwd_paramsE,"a",@progbits
	.sectionflags	@""
	.align	4
.nv.constant0._ZN5flash32flash_fwd_splitkv_combine_kernelI23Flash_fwd_kernel_traitsILi96ELi64ELi64ELi4ELb0ELb0EN7cutlass10bfloat16_tE19Flash_kernel_traitsILi96ELi64ELi64ELi4ES3_EELi16ELi6ELb1EEEvNS_16Flash_fwd_paramsE:
	.zero		1360


//--------------------- .nv.constant0._ZN5flash32flash_fwd_splitkv_combine_kernelI23Flash_fwd_kernel_traitsILi96ELi64ELi64ELi4ELb0ELb0EN7cutlass10bfloat16_tE19Flash_kernel_traitsILi96ELi64ELi64ELi4ES3_EELi16ELi5ELb1EEEvNS_16Flash_fwd_paramsE --------------------------
	.section	.nv.constant0._ZN5flash32flash_fwd_splitkv_combine_kernelI23Flash_fwd_kernel_traitsILi96ELi64ELi64ELi4ELb0ELb0EN7cutlass10bfloat16_tE19Flash_kernel_traitsILi96ELi64ELi64ELi4ES3_EELi16ELi5ELb1EEEvNS_16Flash_fwd_paramsE,"a",@progbits
	.sectionflags	@""
	.align	4
.nv.constant0._ZN5flash32flash_fwd_splitkv_combine_kernelI23Flash_fwd_kernel_traitsILi96ELi64ELi64ELi4ELb0ELb0EN7cutlass10bfloat16_tE19Flash_kernel_traitsILi96ELi64ELi64ELi4ES3_EELi16ELi5ELb1EEEvNS_16Flash_fwd_paramsE:
	.zero		1360


//--------------------- .nv.constant0._ZN5flash32flash_fwd_splitkv_combine_kernelI23Flash_fwd_kernel_traitsILi96ELi64ELi64ELi4ELb0ELb0EN7cutlass10bfloat16_tE19Flash_kernel_traitsILi96ELi64ELi64ELi4ES3_EELi16ELi4ELb1EEEvNS_16Flash_fwd_paramsE --------------------------
	.section	.nv.constant0._ZN5flash32flash_fwd_splitkv_combine_kernelI23Flash_fwd_kernel_traitsILi96ELi64ELi64ELi4ELb0ELb0EN7cutlass10bfloat16_tE19Flash_kernel_traitsILi96ELi64ELi64ELi4ES3_EELi16ELi4ELb1EEEvNS_16Flash_fwd_paramsE,"a",@progbits
	.sectionflags	@""
	.align	4
.nv.constant0._ZN5flash32flash_fwd_splitkv_combine_kernelI23Flash_fwd_kernel_traitsILi96ELi64ELi64ELi4ELb0ELb0EN7cutlass10bfloat16_tE19Flash_kernel_traitsILi96ELi64ELi64ELi4ES3_EELi16ELi4ELb1EEEvNS_16Flash_fwd_paramsE:
	.zero		1360


//--------------------- .nv.constant0._ZN5flash32flash_fwd_splitkv_combine_kernelI23Flash_fwd_kernel_traitsILi96ELi64ELi64ELi4ELb0ELb0EN7cutlass10bfloat16_tE19Flash_kernel_traitsILi96ELi64ELi64ELi4ES3_EELi16ELi3ELb1EEEvNS_16Flash_fwd_paramsE --------------------------
	.section	.nv.constant0._ZN5flash32flash_fwd_splitkv_combine_kernelI23Flash_fwd_kernel_traitsILi96ELi64ELi64ELi4ELb0ELb0EN7cutlass10bfloat16_tE19Flash_kernel_traitsILi96ELi64ELi64ELi4ES3_EELi16ELi3ELb1EEEvNS_16Flash_fwd_paramsE,"a",@progbits
	.sectionflags	@""
	.align	4
.nv.constant0._ZN5flash32flash_fwd_splitkv_combine_kernelI23Flash_fwd_kernel_traitsILi96ELi64ELi64ELi4ELb0ELb0EN7cutlass10bfloat16_tE19Flash_kernel_traitsILi96ELi64ELi64ELi4ES3_EELi16ELi3ELb1EEEvNS_16Flash_fwd_paramsE:
	.zero		1360


//--------------------- .nv.constant0._ZN5flash32flash_fwd_splitkv_combine_kernelI23Flash_fwd_kernel_traitsILi96ELi64ELi64ELi4ELb0ELb0EN7cutlass10bfloat16_tE19Flash_kernel_traitsILi96ELi64ELi64ELi4ES3_EELi16ELi2ELb1EEEvNS_16Flash_fwd_paramsE --------------------------
	.section	.nv.constant0._ZN5flash32flash_fwd_splitkv_combine_kernelI23Flash_fwd_kernel_traitsILi96ELi64ELi64ELi4ELb0ELb0EN7cutlass10bfloat16_tE19Flash_kernel_traitsILi96ELi64ELi64ELi4ES3_EELi16ELi2ELb1EEEvNS_16Flash_fwd_paramsE,"a",@progbits
	.sectionflags	@""
	.align	4
.nv.constant0._ZN5flash32flash_fwd_splitkv_combine_kernelI23Flash_fwd_kernel_traitsILi96ELi64ELi64ELi4ELb0ELb0EN7cutlass10bfloat16_tE19Flash_kernel_traitsILi96ELi64ELi64ELi4ES3_EELi16ELi2ELb1EEEvNS_16Flash_fwd_paramsE:
	.zero		1360


//--------------------- .nv.constant0._ZN5flash32flash_fwd_splitkv_combine_kernelI23Flash_fwd_kernel_traitsILi96ELi64ELi64ELi4ELb0ELb0EN7cutlass10bfloat16_tE19Flash_kernel_traitsILi96ELi64ELi64ELi4ES3_EELi16ELi1ELb1EEEvNS_16Flash_fwd_paramsE --------------------------
	.section	.nv.constant0._ZN5flash32flash_fwd_splitkv_combine_kernelI23Flash_fwd_kernel_traitsILi96ELi64ELi64ELi4ELb0ELb0EN7cutlass10bfloat16_tE19Flash_kernel_traitsILi96ELi64ELi64ELi4ES3_EELi16ELi1ELb1EEEvNS_16Flash_fwd_paramsE,"a",@progbits
	.sectionflags	@""
	.align	4
.nv.constant0._ZN5flash32flash_fwd_splitkv_combine_kernelI23Flash_fwd_kernel_traitsILi96ELi64ELi64ELi4ELb0ELb0EN7cutlass10bfloat16_tE19Flash_kernel_traitsILi96ELi64ELi64ELi4ES3_EELi16ELi1ELb1EEEvNS_16Flash_fwd_paramsE:
	.zero		1360


//--------------------- .nv.constant0._ZN5flash24flash_fwd_splitkv_kernelI23Flash_fwd_kernel_traitsILi96ELi64ELi64ELi4ELb0ELb0EN7cutlass10bfloat16_tE19Flash_kernel_traitsILi96ELi64ELi64ELi4ES3_EELb0ELb0ELb0ELb0ELb1ELb0ELb0ELb0EEEvNS_16Flash_fwd_paramsE --------------------------
	.section	.nv.constant0._ZN5flash24flash_fwd_splitkv_kernelI23Flash_fwd_kernel_traitsILi96ELi64ELi64ELi4ELb0ELb0EN7cutlass10bfloat16_tE19Flash_kernel_traitsILi96ELi64ELi64ELi4ES3_EELb0ELb0ELb0ELb0ELb1ELb0ELb0ELb0EEEvNS_16Flash_fwd_paramsE,"a",@progbits
	.sectionflags	@""
	.align	4
.nv.constant0._ZN5flash24flash_fwd_splitkv_kernelI23Flash_fwd_kernel_traitsILi96ELi64ELi64ELi4ELb0ELb0EN7cutlass10bfloat16_tE19Flash_kernel_traitsILi96ELi64ELi64ELi4ES3_EELb0ELb0ELb0ELb0ELb1ELb0ELb0ELb0EEEvNS_16Flash_fwd_paramsE:
	.zero		1360


//--------------------- .nv.constant0._ZN5flash24flash_fwd_splitkv_kernelI23Flash_fwd_kernel_traitsILi96ELi64ELi64ELi4ELb0ELb0EN7cutlass10bfloat16_tE19Flash_kernel_traitsILi96ELi64ELi64ELi4ES3_EELb0ELb0ELb0ELb0ELb1ELb1ELb0ELb0EEEvNS_16Flash_fwd_paramsE --------------------------
	.section	.nv.constant0._ZN5flash24flash_fwd_splitkv_kernelI23Flash_fwd_kernel_traitsILi96ELi64ELi64ELi4ELb0ELb0EN7cutlass10bfloat16_tE19Flash_kernel_traitsILi96ELi64ELi64ELi4ES3_EELb0ELb0ELb0ELb0ELb1ELb1ELb0ELb0EEEvNS_16Flash_fwd_paramsE,"a",@progbits
	.sectionflags	@""
	.align	4
.nv.constant0._ZN5flash24flash_fwd_splitkv_kernelI23Flash_fwd_kernel_traitsILi96ELi64ELi64ELi4ELb0ELb0EN7cutlass10bfloat16_tE19Flash_kernel_traitsILi96ELi64ELi64ELi4ES3_EELb0ELb0ELb0ELb0ELb1ELb1ELb0ELb0EEEvNS_16Flash_fwd_paramsE:
	.zero		1360


//--------------------- .nv.constant0._ZN5flash24flash_fwd_splitkv_kernelI23Flash_fwd_kernel_traitsILi96ELi64ELi64ELi4ELb0ELb0EN7cutlass10bfloat16_tE19Flash_kernel_traitsILi96ELi64ELi64ELi4ES3_EELb0ELb0ELb0ELb0ELb1ELb0ELb1ELb0EEEvNS_16Flash_fwd_paramsE --------------------------
	.section	.nv.constant0._ZN5flash24flash_fwd_splitkv_kernelI23Flash_fwd_kernel_traitsILi96ELi64ELi64ELi4ELb0ELb0EN7cutlass10bfloat16_tE19Flash_kernel_traitsILi96ELi64ELi64ELi4ES3_EELb0ELb0ELb0ELb0ELb1ELb0ELb1ELb0EEEvNS_16Flash_fwd_paramsE,"a",@progbits
	.sectionflags	@""
	.align	4
.nv.constant0._ZN5flash24flash_fwd_splitkv_kernelI23Flash_fwd_kernel_traitsILi96ELi64ELi64ELi4ELb0ELb0EN7cutlass10bfloat16_tE19Flash_kernel_traitsILi96ELi64ELi64ELi4ES3_EELb0ELb0ELb0ELb0ELb1ELb0ELb1ELb0EEEvNS_16Flash_fwd_paramsE:
	.zero		1360


//--------------------- .nv.constant0._ZN5flash24flash_fwd_splitkv_kernelI23Flash_fwd_kernel_traitsILi96ELi64ELi64ELi4ELb0ELb0EN7cutlass10bfloat16_tE19Flash_kernel_traitsILi96ELi64ELi64ELi4ES3_EELb0ELb0ELb0ELb0ELb1ELb1ELb1ELb0EEEvNS_16Flash_fwd_paramsE --------------------------
	.section	.nv.constant0._ZN5flash24flash_fwd_splitkv_kernelI23Flash_fwd_kernel_traitsILi96ELi64ELi64ELi4ELb0ELb0EN7cutlass10bfloat16_tE19Flash_kernel_traitsILi96ELi64ELi64ELi4ES3_EELb0ELb0ELb0ELb0ELb1ELb1ELb1ELb0EEEvNS_16Flash_fwd_paramsE,"a",@progbits
	.sectionflags	@""
	.align	4
.nv.constant0._ZN5flash24flash_fwd_splitkv_kernelI23Flash_fwd_kernel_traitsILi96ELi64ELi64ELi4ELb0ELb0EN7cutlass10bfloat16_tE19Flash_kernel_traitsILi96ELi64ELi64ELi4ES3_EELb0ELb0ELb0ELb0ELb1ELb1ELb1ELb0EEEvNS_16Flash_fwd_paramsE:
	.zero		1360


//--------------------- .nv.constant0._ZN5flash24flash_fwd_splitkv_kernelI23Flash_fwd_kernel_traitsILi96ELi64ELi64ELi4ELb0ELb0EN7cutlass10bfloat16_tE19Flash_kernel_traitsILi96ELi64ELi64ELi4ES3_EELb0ELb0ELb0ELb0ELb0ELb0ELb0ELb0EEEvNS_16Flash_fwd_paramsE --------------------------
	.section	.nv.constant0._ZN5flash24flash_fwd_splitkv_kernelI23Flash_fwd_kernel_traitsILi96ELi64ELi64ELi4ELb0ELb0EN7cutlass10bfloat16_tE19Flash_kernel_traitsILi96ELi64ELi64ELi4ES3_EELb0ELb0ELb0ELb0ELb0ELb0ELb0ELb0EEEvNS_16Flash_fwd_paramsE,"a",@progbits
	.sectionflags	@""
	.align	4
.nv.constant0._ZN5flash24flash_fwd_splitkv_kernelI23Flash_fwd_kernel_traitsILi96ELi64ELi64ELi4ELb0ELb0EN7cutlass10bfloat16_tE19Flash_kernel_traitsILi96ELi64ELi64ELi4ES3_EELb0ELb0ELb0ELb0ELb0ELb0ELb0ELb0EEEvNS_16Flash_fwd_paramsE:
	.zero		1360


//--------------------- .nv.constant0._ZN5flash24flash_fwd_splitkv_kernelI23Flash_fwd_kernel_traitsILi96ELi64ELi64ELi4ELb0ELb0EN7cutlass10bfloat16_tE19Flash_kernel_traitsILi96ELi64ELi64ELi4ES3_EELb0ELb0ELb0ELb0ELb0ELb1ELb0ELb0EEEvNS_16Flash_fwd_paramsE --------------------------
	.section	.nv.constant0._ZN5flash24flash_fwd_splitkv_kernelI23Flash_fwd_kernel_traitsILi96ELi64ELi64ELi4ELb0ELb0EN7cutlass10bfloat16_tE19Flash_kernel_traitsILi96ELi64ELi64ELi4ES3_EELb0ELb0ELb0ELb0ELb0ELb1ELb0ELb0EEEvNS_16Flash_fwd_paramsE,"a",@progbits
	.sectionflags	@""
	.align	4
.nv.constant0._ZN5flash24flash_fwd_splitkv_kernelI23Flash_fwd_kernel_traitsILi96ELi64ELi64ELi4ELb0ELb0EN7cutlass10bfloat16_tE19Flash_kernel_traitsILi96ELi64ELi64ELi4ES3_EELb0ELb0ELb0ELb0ELb0ELb1ELb0ELb0EEEvNS_16Flash_fwd_paramsE:
	.zero		1360


//--------------------- .nv.constant0._ZN5flash24flash_fwd_splitkv_kernelI23Flash_fwd_kernel_traitsILi96ELi64ELi64ELi4ELb0ELb0EN7cutlass10bfloat16_tE19Flash_kernel_traitsILi96ELi64ELi64ELi4ES3_EELb0ELb0ELb0ELb0ELb0ELb0ELb0ELb1EEEvNS_16Flash_fwd_paramsE --------------------------
	.section	.nv.constant0._ZN5flash24flash_fwd_splitkv_kernelI23Flash_fwd_kernel_traitsILi96ELi64ELi64ELi4ELb0ELb0EN7cutlass10bfloat16_tE19Flash_kernel_traitsILi96ELi64ELi64ELi4ES3_EELb0ELb0ELb0ELb0ELb0ELb0ELb0ELb1EEEvNS_16Flash_fwd_paramsE,"a",@progbits
	.sectionflags	@""
	.align	4
.nv.constant0._ZN5flash24flash_fwd_splitkv_kernelI23Flash_fwd_kernel_traitsILi96ELi64ELi64ELi4ELb0ELb0EN7cutlass10bfloat16_tE19Flash_kernel_traitsILi96ELi64ELi64ELi4ES3_EELb0ELb0ELb0ELb0ELb0ELb0ELb0ELb1EEEvNS_16Flash_fwd_paramsE:
	.zero		1360


//--------------------- .nv.constant0._ZN5flash24flash_fwd_splitkv_kernelI23Flash_fwd_kernel_traitsILi96ELi64ELi64ELi4ELb0ELb0EN7cutlass10bfloat16_tE19Flash_kernel_traitsILi96ELi64ELi64ELi4ES3_EELb0ELb0ELb0ELb0ELb0ELb1ELb0ELb1EEEvNS_16Flash_fwd_paramsE --------------------------
	.section	.nv.constant0._ZN5flash24flash_fwd_splitkv_kernelI23Flash_fwd_kernel_traitsILi96ELi64ELi64ELi4ELb0ELb0EN7cutlass10bfloat16_tE19Flash_kernel_traitsILi96ELi64ELi64ELi4ES3_EELb0ELb0ELb0ELb0ELb0ELb1ELb0ELb1EEEvNS_16Flash_fwd_paramsE,"a",@progbits
	.sectionflags	@""
	.align	4
.nv.constant0._ZN5flash24flash_fwd_splitkv_kernelI23Flash_fwd_kernel_traitsILi96ELi64ELi64ELi4ELb0ELb0EN7cutlass10bfloat16_tE19Flash_kernel_traitsILi96ELi64ELi64ELi4ES3_EELb0ELb0ELb0ELb0ELb0ELb1ELb0ELb1EEEvNS_16Flash_fwd_paramsE:
	.zero		1360


//--------------------- .nv.constant0._ZN5flash24flash_fwd_splitkv_kernelI23Flash_fwd_kernel_traitsILi96ELi64ELi64ELi4ELb0ELb0EN7cutlass10bfloat16_tE19Flash_kernel_traitsILi96ELi64ELi64ELi4ES3_EELb0ELb0ELb0ELb0ELb0ELb0ELb1ELb0EEEvNS_16Flash_fwd_paramsE --------------------------
	.section	.nv.constant0._ZN5flash24flash_fwd_splitkv_kernelI23Flash_fwd_kernel_traitsILi96ELi64ELi64ELi4ELb0ELb0EN7cutlass10bfloat16_tE19Flash_kernel_traitsILi96ELi64ELi64ELi4ES3_EELb0ELb0ELb0ELb0ELb0ELb0ELb1ELb0EEEvNS_16Flash_fwd_paramsE,"a",@progbits
	.sectionflags	@""
	.align	4
.nv.constant0._ZN5flash24flash_fwd_splitkv_kernelI23Flash_fwd_kernel_traitsILi96ELi64ELi64ELi4ELb0ELb0EN7cutlass10bfloat16_tE19Flash_kernel_traitsILi96ELi64ELi64ELi4ES3_EELb0ELb0ELb0ELb0ELb0ELb0ELb1ELb0EEEvNS_16Flash_fwd_paramsE:
	.zero		1360


//--------------------- .nv.constant0._ZN5flash24flash_fwd_splitkv_kernelI23Flash_fwd_kernel_traitsILi96ELi64ELi64ELi4ELb0ELb0EN7cutlass10bfloat16_tE19Flash_kernel_traitsILi96ELi64ELi64ELi4ES3_EELb0ELb0ELb0ELb0ELb0ELb1ELb1ELb0EEEvNS_16Flash_fwd_paramsE --------------------------
	.section	.nv.constant0._ZN5flash24flash_fwd_splitkv_kernelI23Flash_fwd_kernel_traitsILi96ELi64ELi64ELi4ELb0ELb0EN7cutlass10bfloat16_tE19Flash_kernel_traitsILi96ELi64ELi64ELi4ES3_EELb0ELb0ELb0ELb0ELb0ELb1ELb1ELb0EEEvNS_16Flash_fwd_paramsE,"a",@progbits
	.sectionflags	@""
	.align	4
.nv.constant0._ZN5flash24flash_fwd_splitkv_kernelI23Flash_fwd_kernel_traitsILi96ELi64ELi64ELi4ELb0ELb0EN7cutlass10bfloat16_tE19Flash_kernel_traitsILi96ELi64ELi64ELi4ES3_EELb0ELb0ELb0ELb0ELb0ELb1ELb1ELb0EEEvNS_16Flash_fwd_paramsE:
	.zero		1360


//--------------------- .nv.constant0._ZN5flash24flash_fwd_splitkv_kernelI23Flash_fwd_kernel_traitsILi96ELi64ELi64ELi4ELb0ELb0EN7cutlass10bfloat16_tE19Flash_kernel_traitsILi96ELi64ELi64ELi4ES3_EELb0ELb0ELb0ELb0ELb0ELb0ELb1ELb1EEEvNS_16Flash_fwd_paramsE --------------------------
	.section	.nv.constant0._ZN5flash24flash_fwd_splitkv_kernelI23Flash_fwd_kernel_traitsILi96ELi64ELi64ELi4ELb0ELb0EN7cutlass10bfloat16_tE19Flash_kernel_traitsILi96ELi64ELi64ELi4ES3_EELb0ELb0ELb0ELb0ELb0ELb0ELb1ELb1EEEvNS_16Flash_fwd_paramsE,"a",@progbits
	.sectionflags	@""
	.align	4
.nv.constant0._ZN5flash24flash_fwd_splitkv_kernelI23Flash_fwd_kernel_traitsILi96ELi64ELi64ELi4ELb0ELb0EN7cutlass10bfloat16_tE19Flash_kernel_traitsILi96ELi64ELi64ELi4ES3_EELb0ELb0ELb0ELb0ELb0ELb0ELb1ELb1EEEvNS_16Flash_fwd_paramsE:
	.zero		1360


//--------------------- .nv.constant0._ZN5flash24flash_fwd_splitkv_kernelI23Flash_fwd_kernel_traitsILi96ELi64ELi64ELi4ELb0ELb0EN7cutlass10bfloat16_tE19Flash_kernel_traitsILi96ELi64ELi64ELi4ES3_EELb0ELb0ELb0ELb0ELb0ELb1ELb1ELb1EEEvNS_16Flash_fwd_paramsE --------------------------
	.section	.nv.constant0._ZN5flash24flash_fwd_splitkv_kernelI23Flash_fwd_kernel_traitsILi96ELi64ELi64ELi4ELb0ELb0EN7cutlass10bfloat16_tE19Flash_kernel_traitsILi96ELi64ELi64ELi4ES3_EELb0ELb0ELb0ELb0ELb0ELb1ELb1ELb1EEEvNS_16Flash_fwd_paramsE,"a",@progbits
	.sectionflags	@""
	.align	4
.nv.constant0._ZN5flash24flash_fwd_splitkv_kernelI23Flash_fwd_kernel_traitsILi96ELi64ELi64ELi4ELb0ELb0EN7cutlass10bfloat16_tE19Flash_kernel_traitsILi96ELi64ELi64ELi4ES3_EELb0ELb0ELb0ELb0ELb0ELb1ELb1ELb1EEEvNS_16Flash_fwd_paramsE:
	.zero		1360


//--------------------- .nv.constant0._ZN5flash24flash_fwd_splitkv_kernelI23Flash_fwd_kernel_traitsILi96ELi64ELi64ELi4ELb0ELb0EN7cutlass10bfloat16_tE19Flash_kernel_traitsILi96ELi64ELi64ELi4ES3_EELb0ELb1ELb0ELb0ELb0ELb0ELb0ELb0EEEvNS_16Flash_fwd_paramsE --------------------------
	.section	.nv.constant0._ZN5flash24flash_fwd_splitkv_kernelI23Flash_fwd_kernel_traitsILi96ELi64ELi64ELi4ELb0ELb0EN7cutlass10bfloat16_tE19Flash_kernel_traitsILi96ELi64ELi64ELi4ES3_EELb0ELb1ELb0ELb0ELb0ELb0ELb0ELb0EEEvNS_16Flash_fwd_paramsE,"a",@progbits
	.sectionflags	@""
	.align	4
.nv.constant0._ZN5flash24flash_fwd_splitkv_kernelI23Flash_fwd_kernel_traitsILi96ELi64ELi64ELi4ELb0ELb0EN7cutlass10bfloat16_tE19Flash_kernel_traitsILi96ELi64ELi64ELi4ES3_EELb0ELb1ELb0ELb0ELb0ELb0ELb0ELb0EEEvNS_16Flash_fwd_paramsE:
	.zero		1360


//--------------------- .nv.constant0._ZN5flash24flash_fwd_splitkv_kernelI23Flash_fwd_kernel_traitsILi96ELi64ELi64ELi4ELb0ELb0EN7cutlass10bfloat16_tE19Flash_kernel_traitsILi96ELi64ELi64ELi4ES3_EELb0ELb1ELb0ELb0ELb0ELb1ELb0ELb0EEEvNS_16Flash_fwd_paramsE --------------------------
	.section	.nv.constant0._ZN5flash24flash_fwd_splitkv_kernelI23Flash_fwd_kernel_traitsILi96ELi64ELi64ELi4ELb0ELb0EN7cutlass10bfloat16_tE19Flash_kernel_traitsILi96ELi64ELi64ELi4ES3_EELb0ELb1ELb0ELb0ELb0ELb1ELb0ELb0EEEvNS_16Flash_fwd_paramsE,"a",@progbits
	.sectionflags	@""
	.align	4
.nv.constant0._ZN5flash24flash_fwd_splitkv_kernelI23Flash_fwd_kernel_traitsILi96ELi64ELi64ELi4ELb0ELb0EN7cutlass10bfloat16_tE19Flash_kernel_traitsILi96ELi64ELi64ELi4ES3_EELb0ELb1ELb0ELb0ELb0ELb1ELb0ELb0EEEvNS_16Flash_fwd_paramsE:
	.zero		1360


//--------------------- .nv.constant0._ZN5flash24flash_fwd_splitkv_kernelI23Flash_fwd_kernel_traitsILi96ELi64ELi64ELi4ELb0ELb0EN7cutlass10bfloat16_tE19Flash_kernel_traitsILi96ELi64ELi64ELi4ES3_EELb0ELb1ELb0ELb0ELb0ELb0ELb0ELb1EEEvNS_16Flash_fwd_paramsE --------------------------
	.section	.nv.constant0._ZN5flash24flash_fwd_splitkv_kernelI23Flash_fwd_kernel_traitsILi96ELi64ELi64ELi4ELb0ELb0EN7cutlass10bfloat16_tE19Flash_kernel_traitsILi96ELi64ELi64ELi4ES3_EELb0ELb1ELb0ELb0ELb0ELb0ELb0ELb1EEEvNS_16Flash_fwd_paramsE,"a",@progbits
	.sectionflags	@""
	.align	4
.nv.constant0._ZN5flash24flash_fwd_splitkv_kernelI23Flash_fwd_kernel_traitsILi96ELi64ELi64ELi4ELb0ELb0EN7cutlass10bfloat16_tE19Flash_kernel_traitsILi96ELi64ELi64ELi4ES3_EELb0ELb1ELb0ELb0ELb0ELb0ELb0ELb1EEEvNS_16Flash_fwd_paramsE:
	.zero		1360


//--------------------- .nv.constant0._ZN5flash24flash_fwd_splitkv_kernelI23Flash_fwd_kernel_traitsILi96ELi64ELi64ELi4ELb0ELb0EN7cutlass10bfloat16_tE19Flash_kernel_traitsILi96ELi64ELi64ELi4ES3_EELb0ELb1ELb0ELb0ELb0ELb1ELb0ELb1EEEvNS_16Flash_fwd_paramsE --------------------------
	.section	.nv.constant0._ZN5flash24flash_fwd_splitkv_kernelI23Flash_fwd_kernel_traitsILi96ELi64ELi64ELi4ELb0ELb0EN7cutlass10bfloat16_tE19Flash_kernel_traitsILi96ELi64ELi64ELi4ES3_EELb0ELb1ELb0ELb0ELb0ELb1ELb0ELb1EEEvNS_16Flash_fwd_paramsE,"a",@progbits
	.sectionflags	@""
	.align	4
.nv.constant0._ZN5flash24flash_fwd_splitkv_kernelI23Flash_fwd_kernel_traitsILi96ELi64ELi64ELi4ELb0ELb0EN7cutlass10bfloat16_tE19Flash_kernel_traitsILi96ELi64ELi64ELi4ES3_EELb0ELb1ELb0ELb0ELb0ELb1ELb0ELb1EEEvNS_16Flash_fwd_paramsE:
	.zero		1360


//--------------------- .nv.constant0._ZN5flash24flash_fwd_splitkv_kernelI23Flash_fwd_kernel_traitsILi96ELi64ELi64ELi4ELb0ELb0EN7cutlass10bfloat16_tE19Flash_kernel_traitsILi96ELi64ELi64ELi4ES3_EELb0ELb1ELb0ELb0ELb0ELb0ELb1ELb0EEEvNS_16Flash_fwd_paramsE --------------------------
	.section	.nv.constant0._ZN5flash24flash_fwd_splitkv_kernelI23Flash_fwd_kernel_traitsILi96ELi64ELi64ELi4ELb0ELb0EN7cutlass10bfloat16_tE19Flash_kernel_traitsILi96ELi64ELi64ELi4ES3_EELb0ELb1ELb0ELb0ELb0ELb0ELb1ELb0EEEvNS_16Flash_fwd_paramsE,"a",@progbits
	.sectionflags	@""
	.align	4
.nv.constant0._ZN5flash24flash_fwd_splitkv_kernelI23Flash_fwd_kernel_traitsILi96ELi64ELi64ELi4ELb0ELb0EN7cutlass10bfloat16_tE19Flash_kernel_traitsILi96ELi64ELi64ELi4ES3_EELb0ELb1ELb0ELb0ELb0ELb0ELb1ELb0EEEvNS_16Flash_fwd_paramsE:
	.zero		1360


//--------------------- .nv.constant0._ZN5flash24flash_fwd_splitkv_kernelI23Flash_fwd_kernel_traitsILi96ELi64ELi64ELi4ELb0ELb0EN7cutlass10bfloat16_tE19Flash_kernel_traitsILi96ELi64ELi64ELi4ES3_EELb0ELb1ELb0ELb0ELb0ELb1ELb1ELb0EEEvNS_16Flash_fwd_paramsE --------------------------
	.section	.nv.constant0._ZN5flash24flash_fwd_splitkv_kernelI23Flash_fwd_kernel_traitsILi96ELi64ELi64ELi4ELb0ELb0EN7cutlass10bfloat16_tE19Flash_kernel_traitsILi96ELi64ELi64ELi4ES3_EELb0ELb1ELb0ELb0ELb0ELb1ELb1ELb0EEEvNS_16Flash_fwd_paramsE,"a",@progbits
	.sectionflags	@""
	.align	4
.nv.constant0._ZN5flash24flash_fwd_splitkv_kernelI23Flash_fwd_kernel_traitsILi96ELi64ELi64ELi4ELb0ELb0EN7cutlass10bfloat16_tE19Flash_kernel_traitsILi96ELi64ELi64ELi4ES3_EELb0ELb1ELb0ELb0ELb0ELb1ELb1ELb0EEEvNS_16Flash_fwd_paramsE:
	.zero		1360


//--------------------- .nv.constant0._ZN5flash24flash_fwd_splitkv_kernelI23Flash_fwd_kernel_traitsILi96ELi64ELi64ELi4ELb0ELb0EN7cutlass10bfloat16_tE19Flash_kernel_traitsILi96ELi64ELi64ELi4ES3_EELb0ELb1ELb0ELb0ELb0ELb0ELb1ELb1EEEvNS_16Flash_fwd_paramsE --------------------------
	.section	.nv.constant0._ZN5flash24flash_fwd_splitkv_kernelI23Flash_fwd_kernel_traitsILi96ELi64ELi64ELi4ELb0ELb0EN7cutlass10bfloat16_tE19Flash_kernel_traitsILi96ELi64ELi64ELi4ES3_EELb0ELb1ELb0ELb0ELb0ELb0ELb1ELb1EEEvNS_16Flash_fwd_paramsE,"a",@progbits
	.sectionflags	@""
	.align	4
.nv.constant0._ZN5flash24flash_fwd_splitkv_kernelI23Flash_fwd_kernel_traitsILi96ELi64ELi64ELi4ELb0ELb0EN7cutlass10bfloat16_tE19Flash_kernel_traitsILi96ELi64ELi64ELi4ES3_EELb0ELb1ELb0ELb0ELb0ELb0ELb1ELb1EEEvNS_16Flash_fwd_paramsE:
	.zero		1360


//--------------------- .nv.constant0._ZN5flash24flash_fwd_splitkv_kernelI23Flash_fwd_kernel_traitsILi96ELi64ELi64ELi4ELb0ELb0EN7cutlass10bfloat16_tE19Flash_kernel_traitsILi96ELi64ELi64ELi4ES3_EELb0ELb1ELb0ELb0ELb0ELb1ELb1ELb1EEEvNS_16Flash_fwd_paramsE --------------------------
	.section	.nv.constant0._ZN5flash24flash_fwd_splitkv_kernelI23Flash_fwd_kernel_traitsILi96ELi64ELi64ELi4ELb0ELb0EN7cutlass10bfloat16_tE19Flash_kernel_traitsILi96ELi64ELi64ELi4ES3_EELb0ELb1ELb0ELb0ELb0ELb1ELb1ELb1EEEvNS_16Flash_fwd_paramsE,"a",@progbits
	.sectionflags	@""
	.align	4
.nv.constant0._ZN5flash24flash_fwd_splitkv_kernelI23Flash_fwd_kernel_traitsILi96ELi64ELi64ELi4ELb0ELb0EN7cutlass10bfloat16_tE19Flash_kernel_traitsILi96ELi64ELi64ELi4ES3_EELb0ELb1ELb0ELb0ELb0ELb1ELb1ELb1EEEvNS_16Flash_fwd_paramsE:
	.zero		1360


//--------------------- .nv.constant0._ZN5flash24flash_fwd_splitkv_kernelI23Flash_fwd_kernel_traitsILi96ELi64ELi64ELi4ELb0ELb0EN7cutlass10bfloat16_tE19Flash_kernel_traitsILi96ELi64ELi64ELi4ES3_EELb0ELb0ELb0ELb1ELb1ELb0ELb0ELb0EEEvNS_16Flash_fwd_paramsE --------------------------
	.section	.nv.constant0._ZN5flash24flash_fwd_splitkv_kernelI23Flash_fwd_kernel_traitsILi96ELi64ELi64ELi4ELb0ELb0EN7cutlass10bfloat16_tE19Flash_kernel_traitsILi96ELi64ELi64ELi4ES3_EELb0ELb0ELb0ELb1ELb1ELb0ELb0ELb0EEEvNS_16Flash_fwd_paramsE,"a",@progbits
	.sectionflags	@""
	.align	4
.nv.constant0._ZN5flash24flash_fwd_splitkv_kernelI23Flash_fwd_kernel_traitsILi96ELi64ELi64ELi4ELb0ELb0EN7cutlass10bfloat16_tE19Flash_kernel_traitsILi96ELi64ELi64ELi4ES3_EELb0ELb0ELb0ELb1ELb1ELb0ELb0ELb0EEEvNS_16Flash_fwd_paramsE:
	.zero		1360


//--------------------- .nv.constant0._ZN5flash24flash_fwd_splitkv_kernelI23Flash_fwd_kernel_traitsILi96ELi64ELi64ELi4ELb0ELb0EN7cutlass10bfloat16_tE19Flash_kernel_traitsILi96ELi64ELi64ELi4ES3_EELb0ELb0ELb0ELb1ELb1ELb1ELb0ELb0EEEvNS_16Flash_fwd_paramsE --------------------------
	.section	.nv.constant0._ZN5flash24flash_fwd_splitkv_kernelI23Flash_fwd_kernel_traitsILi96ELi64ELi64ELi4ELb0ELb0EN7cutlass10bfloat16_tE19Flash_kernel_traitsILi96ELi64ELi64ELi4ES3_EELb0ELb0ELb0ELb1ELb1ELb1ELb0ELb0EEEvNS_16Flash_fwd_paramsE,"a",@progbits
	.sectionflags	@""
	.align	4
.nv.constant0._ZN5flash24flash_fwd_splitkv_kernelI23Flash_fwd_kernel_traitsILi96ELi64ELi64ELi4ELb0ELb0EN7cutlass10bfloat16_tE19Flash_kernel_traitsILi96ELi64ELi64ELi4ES3_EELb0ELb0ELb0ELb1ELb1ELb1ELb0ELb0EEEvNS_16Flash_fwd_paramsE:
	.zero		1360


//--------------------- .nv.constant0._ZN5flash24flash_fwd_splitkv_kernelI23Flash_fwd_kernel_traitsILi96ELi64ELi64ELi4ELb0ELb0EN7cutlass10bfloat16_tE19Flash_kernel_traitsILi96ELi64ELi64ELi4ES3_EELb0ELb0ELb1ELb0ELb0ELb0ELb0ELb0EEEvNS_16Flash_fwd_paramsE --------------------------
	.section	.nv.constant0._ZN5flash24flash_fwd_splitkv_kernelI23Flash_fwd_kernel_traitsILi96ELi64ELi64ELi4ELb0ELb0EN7cutlass10bfloat16_tE19Flash_kernel_traitsILi96ELi64ELi64ELi4ES3_EELb0ELb0ELb1ELb0ELb0ELb0ELb0ELb0EEEvNS_16Flash_fwd_paramsE,"a",@progbits
	.sectionflags	@""
	.align	4
.nv.constant0._ZN5flash24flash_fwd_splitkv_kernelI23Flash_fwd_kernel_traitsILi96ELi64ELi64ELi4ELb0ELb0EN7cutlass10bfloat16_tE19Flash_kernel_traitsILi96ELi64ELi64ELi4ES3_EELb0ELb0ELb1ELb0ELb0ELb0ELb0ELb0EEEvNS_16Flash_fwd_paramsE:
	.zero		1360


//--------------------- .nv.constant0._ZN5flash24flash_fwd_splitkv_kernelI23Flash_fwd_kernel_traitsILi96ELi64ELi64ELi4ELb0ELb0EN7cutlass10bfloat16_tE19Flash_kernel_traitsILi96ELi64ELi64ELi4ES3_EELb0ELb0ELb1ELb0ELb0ELb1ELb0ELb0EEEvNS_16Flash_fwd_paramsE --------------------------
	.section	.nv.constant0._ZN5flash24flash_fwd_splitkv_kernelI23Flash_fwd_kernel_traitsILi96ELi64ELi64ELi4ELb0ELb0EN7cutlass10bfloat16_tE19Flash_kernel_traitsILi96ELi64ELi64ELi4ES3_EELb0ELb0ELb1ELb0ELb0ELb1ELb0ELb0EEEvNS_16Flash_fwd_paramsE,"a",@progbits
	.sectionflags	@""
	.align	4
.nv.constant0._ZN5flash24flash_fwd_splitkv_kernelI23Flash_fwd_kernel_traitsILi96ELi64ELi64ELi4ELb0ELb0EN7cutlass10bfloat16_tE19Flash_kernel_traitsILi96ELi64ELi64ELi4ES3_EELb0ELb0ELb1ELb0ELb0ELb1ELb0ELb0EEEvNS_16Flash_fwd_paramsE:
	.zero		1360


//--------------------- .nv.constant0._ZN5flash24flash_fwd_splitkv_kernelI23Flash_fwd_kernel_traitsILi96ELi64ELi64ELi4ELb0ELb0EN7cutlass10bfloat16_tE19Flash_kernel_traitsILi96ELi64ELi64ELi4ES3_EELb0ELb0ELb0ELb0ELb1ELb0ELb0ELb1EEEvNS_16Flash_fwd_paramsE --------------------------
	.section	.nv.constant0._ZN5flash24flash_fwd_splitkv_kernelI23Flash_fwd_kernel_traitsILi96ELi64ELi64ELi4ELb0ELb0EN7cutlass10bfloat16_tE19Flash_kernel_traitsILi96ELi64ELi64ELi4ES3_EELb0ELb0ELb0ELb0ELb1ELb0ELb0ELb1EEEvNS_16Flash_fwd_paramsE,"a",@progbits
	.sectionflags	@""
	.align	4
.nv.constant0._ZN5flash24flash_fwd_splitkv_kernelI23Flash_fwd_kernel_traitsILi96ELi64ELi64ELi4ELb0ELb0EN7cutlass10bfloat16_tE19Flash_kernel_traitsILi96ELi64ELi64ELi4ES3_EELb0ELb0ELb0ELb0ELb1ELb0ELb0ELb1EEEvNS_16Flash_fwd_paramsE:
	.zero		1360


//--------------------- .nv.constant0._ZN5flash24flash_fwd_splitkv_kernelI23Flash_fwd_kernel_traitsILi96ELi64ELi64ELi4ELb0ELb0EN7cutlass10bfloat16_tE19Flash_kernel_traitsILi96ELi64ELi64ELi4ES3_EELb0ELb0ELb0ELb0ELb1ELb1ELb0ELb1EEEvNS_16Flash_fwd_paramsE --------------------------
	.section	.nv.constant0._ZN5flash24flash_fwd_splitkv_kernelI23Flash_fwd_kernel_traitsILi96ELi64ELi64ELi4ELb0ELb0EN7cutlass10bfloat16_tE19Flash_kernel_traitsILi96ELi64ELi64ELi4ES3_EELb0ELb0ELb0ELb0ELb1ELb1ELb0ELb1EEEvNS_16Flash_fwd_paramsE,"a",@progbits
	.sectionflags	@""
	.align	4
.nv.constant0._ZN5flash24flash_fwd_splitkv_kernelI23Flash_fwd_kernel_traitsILi96ELi64ELi64ELi4ELb0ELb0EN7cutlass10bfloat16_tE19Flash_kernel_traitsILi96ELi64ELi64ELi4ES3_EELb0ELb0ELb0ELb0ELb1ELb1ELb0ELb1EEEvNS_16Flash_fwd_paramsE:
	.zero		1360


//--------------------- .nv.constant0._ZN5flash24flash_fwd_splitkv_kernelI23Flash_fwd_kernel_traitsILi96ELi64ELi64ELi4ELb0ELb0EN7cutlass10bfloat16_tE19Flash_kernel_traitsILi96ELi64ELi64ELi4ES3_EELb0ELb0ELb1ELb0ELb0ELb0ELb0ELb1EEEvNS_16Flash_fwd_paramsE --------------------------
	.section	.nv.constant0._ZN5flash24flash_fwd_splitkv_kernelI23Flash_fwd_kernel_traitsILi96ELi64ELi64ELi4ELb0ELb0EN7cutlass10bfloat16_tE19Flash_kernel_traitsILi96ELi64ELi64ELi4ES3_EELb0ELb0ELb1ELb0ELb0ELb0ELb0ELb1EEEvNS_16Flash_fwd_paramsE,"a",@progbits
	.sectionflags	@""
	.align	4
.nv.constant0._ZN5flash24flash_fwd_splitkv_kernelI23Flash_fwd_kernel_traitsILi96ELi64ELi64ELi4ELb0ELb0EN7cutlass10bfloat16_tE19Flash_kernel_traitsILi96ELi64ELi64ELi4ES3_EELb0ELb0ELb1ELb0ELb0ELb0ELb0ELb1EEEvNS_16Flash_fwd_paramsE:
	.zero		1360


//--------------------- .nv.constant0._ZN5flash24flash_fwd_splitkv_kernelI23Flash_fwd_kernel_traitsILi96ELi64ELi64ELi4ELb0ELb0EN7cutlass10bfloat16_tE19Flash_kernel_traitsILi96ELi64ELi64ELi4ES3_EELb0ELb0ELb1ELb0ELb0ELb1ELb0ELb1EEEvNS_16Flash_fwd_paramsE --------------------------
	.section	.nv.constant0._ZN5flash24flash_fwd_splitkv_kernelI23Flash_fwd_kernel_traitsILi96ELi64ELi64ELi4ELb0ELb0EN7cutlass10bfloat16_tE19Flash_kernel_traitsILi96ELi64ELi64ELi4ES3_EELb0ELb0ELb1ELb0ELb0ELb1ELb0ELb1EEEvNS_16Flash_fwd_paramsE,"a",@progbits
	.sectionflags	@""
	.align	4
.nv.constant0._ZN5flash24flash_fwd_splitkv_kernelI23Flash_fwd_kernel_traitsILi96ELi64ELi64ELi4ELb0ELb0EN7cutlass10bfloat16_tE19Flash_kernel_traitsILi96ELi64ELi64ELi4ES3_EELb0ELb0ELb1ELb0ELb0ELb1ELb0ELb1EEEvNS_16Flash_fwd_paramsE:
	.zero		1360


//--------------------- .nv.constant0._ZN5flash24flash_fwd_splitkv_kernelI23Flash_fwd_kernel_traitsILi96ELi64ELi64ELi4ELb0ELb0EN7cutlass10bfloat16_tE19Flash_kernel_traitsILi96ELi64ELi64ELi4ES3_EELb0ELb0ELb0ELb1ELb1ELb0ELb1ELb0EEEvNS_16Flash_fwd_paramsE --------------------------
	.section	.nv.constant0._ZN5flash24flash_fwd_splitkv_kernelI23Flash_fwd_kernel_traitsILi96ELi64ELi64ELi4ELb0ELb0EN7cutlass10bfloat16_tE19Flash_kernel_traitsILi96ELi64ELi64ELi4ES3_EELb0ELb0ELb0ELb1ELb1ELb0ELb1ELb0EEEvNS_16Flash_fwd_paramsE,"a",@progbits
	.sectionflags	@""
	.align	4
.nv.constant0._ZN5flash24flash_fwd_splitkv_kernelI23Flash_fwd_kernel_traitsILi96ELi64ELi64ELi4ELb0ELb0EN7cutlass10bfloat16_tE19Flash_kernel_traitsILi96ELi64ELi64ELi4ES3_EELb0ELb0ELb0ELb1ELb1ELb0ELb1ELb0EEEvNS_16Flash_fwd_paramsE:
	.zero		1360


//--------------------- .nv.constant0._ZN5flash24flash_fwd_splitkv_kernelI23Flash_fwd_kernel_traitsILi96ELi64ELi64ELi4ELb0ELb0EN7cutlass10bfloat16_tE19Flash_kernel_traitsILi96ELi64ELi64ELi4ES3_EELb0ELb0ELb0ELb1ELb1ELb1ELb1ELb0EEEvNS_16Flash_fwd_paramsE --------------------------
	.section	.nv.constant0._ZN5flash24flash_fwd_splitkv_kernelI23Flash_fwd_kernel_traitsILi96ELi64ELi64ELi4ELb0ELb0EN7cutlass10bfloat16_tE19Flash_kernel_traitsILi96ELi64ELi64ELi4ES3_EELb0ELb0ELb0ELb1ELb1ELb1ELb1ELb0EEEvNS_16Flash_fwd_paramsE,"a",@progbits
	.sectionflags	@""
	.align	4
.nv.constant0._ZN5flash24flash_fwd_splitkv_kernelI23Flash_fwd_kernel_traitsILi96ELi64ELi64ELi4ELb0ELb0EN7cutlass10bfloat16_tE19Flash_kernel_traitsILi96ELi64ELi64ELi4ES3_EELb0ELb0ELb0ELb1ELb1ELb1ELb1ELb0EEEvNS_16Flash_fwd_paramsE:
	.zero		1360


//--------------------- .nv.constant0._ZN5flash24flash_fwd_splitkv_kernelI23Flash_fwd_kernel_traitsILi96ELi64ELi64ELi4ELb0ELb0EN7cutlass10bfloat16_tE19Flash_kernel_traitsILi96ELi64ELi64ELi4ES3_EELb0ELb0ELb1ELb0ELb0ELb0ELb1ELb0EEEvNS_16Flash_fwd_paramsE --------------------------
	.section	.nv.constant0._ZN5flash24flash_fwd_splitkv_kernelI23Flash_fwd_kernel_traitsILi96ELi64ELi64ELi4ELb0ELb0EN7cutlass10bfloat16_tE19Flash_kernel_traitsILi96ELi64ELi64ELi4ES3_EELb0ELb0ELb1ELb0ELb0ELb0ELb1ELb0EEEvNS_16Flash_fwd_paramsE,"a",@progbits
	.sectionflags	@""
	.align	4
.nv.constant0._ZN5flash24flash_fwd_splitkv_kernelI23Flash_fwd_kernel_traitsILi96ELi64ELi64ELi4ELb0ELb0EN7cutlass10bfloat16_tE19Flash_kernel_traitsILi96ELi64ELi64ELi4ES3_EELb0ELb0ELb1ELb0ELb0ELb0ELb1ELb0EEEvNS_16Flash_fwd_paramsE:
	.zero		1360


//--------------------- .nv.constant0._ZN5flash24flash_fwd_splitkv_kernelI23Flash_fwd_kernel_traitsILi96ELi64ELi64ELi4ELb0ELb0EN7cutlass10bfloat16_tE19Flash_kernel_traitsILi96ELi64ELi64ELi4ES3_EELb0ELb0ELb1ELb0ELb0ELb1ELb1ELb0EEEvNS_16Flash_fwd_paramsE --------------------------
	.section	.nv.constant0._ZN5flash24flash_fwd_splitkv_kernelI23Flash_fwd_kernel_traitsILi96ELi64ELi64ELi4ELb0ELb0EN7cutlass10bfloat16_tE19Flash_kernel_traitsILi96ELi64ELi64ELi4ES3_EELb0ELb0ELb1ELb0ELb0ELb1ELb1ELb0EEEvNS_16Flash_fwd_paramsE,"a",@progbits
	.sectionflags	@""
	.align	4
.nv.constant0._ZN5flash24flash_fwd_splitkv_kernelI23Flash_fwd_kernel_traitsILi96ELi64ELi64ELi4ELb0ELb0EN7cutlass10bfloat16_tE19Flash_kernel_traitsILi96ELi64ELi64ELi4ES3_EELb0ELb0ELb1ELb0ELb0ELb1ELb1ELb0EEEvNS_16Flash_fwd_paramsE:
	.zero		1360


//--------------------- .nv.constant0._ZN5flash24flash_fwd_splitkv_kernelI23Flash_fwd_kernel_traitsILi96ELi64ELi64ELi4ELb0ELb0EN7cutlass10bfloat16_tE19Flash_kernel_traitsILi96ELi64ELi64ELi4ES3_EELb0ELb0ELb0ELb0ELb1ELb0ELb1ELb1EEEvNS_16Flash_fwd_paramsE --------------------------
	.section	.nv.constant0._ZN5flash24flash_fwd_splitkv_kernelI23Flash_fwd_kernel_traitsILi96ELi64ELi64ELi4ELb0ELb0EN7cutlass10bfloat16_tE19Flash_kernel_traitsILi96ELi64ELi64ELi4ES3_EELb0ELb0ELb0ELb0ELb1ELb0ELb1ELb1EEEvNS_16Flash_fwd_paramsE,"a",@progbits
	.sectionflags	@""
	.align	4
.nv.constant0._ZN5flash24flash_fwd_splitkv_kernelI23Flash_fwd_kernel_traitsILi96ELi64ELi64ELi4ELb0ELb0EN7cutlass10bfloat16_tE19Flash_kernel_traitsILi96ELi64ELi64ELi4ES3_EELb0ELb0ELb0ELb0ELb1ELb0ELb1ELb1EEEvNS_16Flash_fwd_paramsE:
	.zero		1360


//--------------------- .nv.constant0._ZN5flash24flash_fwd_splitkv_kernelI23Flash_fwd_kernel_traitsILi96ELi64ELi64ELi4ELb0ELb0EN7cutlass10bfloat16_tE19Flash_kernel_traitsILi96ELi64ELi64ELi4ES3_EELb0ELb0ELb0ELb0ELb1ELb1ELb1ELb1EEEvNS_16Flash_fwd_paramsE --------------------------
	.section	.nv.constant0._ZN5flash24flash_fwd_splitkv_kernelI23Flash_fwd_kernel_traitsILi96ELi64ELi64ELi4ELb0ELb0EN7cutlass10bfloat16_tE19Flash_kernel_traitsILi96ELi64ELi64ELi4ES3_EELb0ELb0ELb0ELb0ELb1ELb1ELb1ELb1EEEvNS_16Flash_fwd_paramsE,"a",@progbits
	.sectionflags	@""
	.align	4
.nv.constant0._ZN5flash24flash_fwd_splitkv_kernelI23Flash_fwd_kernel_traitsILi96ELi64ELi64ELi4ELb0ELb0EN7cutlass10bfloat16_tE19Flash_kernel_traitsILi96ELi64ELi64ELi4ES3_EELb0ELb0ELb0ELb0ELb1ELb1ELb1ELb1EEEvNS_16Flash_fwd_paramsE:
	.zero		1360


//--------------------- .nv.constant0._ZN5flash24flash_fwd_splitkv_kernelI23Flash_fwd_kernel_traitsILi96ELi64ELi64ELi4ELb0ELb0EN7cutlass10bfloat16_tE19Flash_kernel_traitsILi96ELi64ELi64ELi4ES3_EELb0ELb0ELb1ELb0ELb0ELb0ELb1ELb1EEEvNS_16Flash_fwd_paramsE --------------------------
	.section	.nv.constant0._ZN5flash24flash_fwd_splitkv_kernelI23Flash_fwd_kernel_traitsILi96ELi64ELi64ELi4ELb0ELb0EN7cutlass10bfloat16_tE19Flash_kernel_traitsILi96ELi64ELi64ELi4ES3_EELb0ELb0ELb1ELb0ELb0ELb0ELb1ELb1EEEvNS_16Flash_fwd_paramsE,"a",@progbits
	.sectionflags	@""
	.align	4
.nv.constant0._ZN5flash24flash_fwd_splitkv_kernelI23Flash_fwd_kernel_traitsILi96ELi64ELi64ELi4ELb0ELb0EN7cutlass10bfloat16_tE19Flash_kernel_traitsILi96ELi64ELi64ELi4ES3_EELb0ELb0ELb1ELb0ELb0ELb0ELb1ELb1EEEvNS_16Flash_fwd_paramsE:
	.zero		1360


//--------------------- .nv.constant0._ZN5flash24flash_fwd_splitkv_kernelI23Flash_fwd_kernel_traitsILi96ELi64ELi64ELi4ELb0ELb0EN7cutlass10bfloat16_tE19Flash_kernel_traitsILi96ELi64ELi64ELi4ES3_EELb0ELb0ELb1ELb0ELb0ELb1ELb1ELb1EEEvNS_16Flash_fwd_paramsE --------------------------
	.section	.nv.constant0._ZN5flash24flash_fwd_splitkv_kernelI23Flash_fwd_kernel_traitsILi96ELi64ELi64ELi4ELb0ELb0EN7cutlass10bfloat16_tE19Flash_kernel_traitsILi96ELi64ELi64ELi4ES3_EELb0ELb0ELb1ELb0ELb0ELb1ELb1ELb1EEEvNS_16Flash_fwd_paramsE,"a",@progbits
	.sectionflags	@""
	.align	4
.nv.constant0._ZN5flash24flash_fwd_splitkv_kernelI23Flash_fwd_kernel_traitsILi96ELi64ELi64ELi4ELb0ELb0EN7cutlass10bfloat16_tE19Flash_kernel_traitsILi96ELi64ELi64ELi4ES3_EELb0ELb0ELb1ELb0ELb0ELb1ELb1ELb1EEEvNS_16Flash_fwd_paramsE:
	.zero		1360


//--------------------- .nv.constant0._ZN5flash24flash_fwd_splitkv_kernelI23Flash_fwd_kernel_traitsILi96ELi64ELi64ELi4ELb0ELb0EN7cutlass10bfloat16_tE19Flash_kernel_traitsILi96ELi64ELi64ELi4ES3_EELb0ELb1ELb0ELb0ELb1ELb0ELb0ELb0EEEvNS_16Flash_fwd_paramsE --------------------------
	.section	.nv.constant0._ZN5flash24flash_fwd_splitkv_kernelI23Flash_fwd_kernel_traitsILi96ELi64ELi64ELi4ELb0ELb0EN7cutlass10bfloat16_tE19Flash_kernel_traitsILi96ELi64ELi64ELi4ES3_EELb0ELb1ELb0ELb0ELb1ELb0ELb0ELb0EEEvNS_16Flash_fwd_paramsE,"a",@progbits
	.sectionflags	@""
	.align	4
.nv.constant0._ZN5flash24flash_fwd_splitkv_kernelI23Flash_fwd_kernel_traitsILi96ELi64ELi64ELi4ELb0ELb0EN7cutlass10bfloat16_tE19Flash_kernel_traitsILi96ELi64ELi64ELi4ES3_EELb0ELb1ELb0ELb0ELb1ELb0ELb0ELb0EEEvNS_16Flash_fwd_paramsE:
	.zero		1360


//--------------------- .nv.constant0._ZN5flash24flash_fwd_splitkv_kernelI23Flash_fwd_kernel_traitsILi96ELi64ELi64ELi4ELb0ELb0EN7cutlass10bfloat16_tE19Flash_kernel_traitsILi96ELi64ELi64ELi4ES3_EELb0ELb1ELb0ELb0ELb1ELb1ELb0ELb0EEEvNS_16Flash_fwd_paramsE --------------------------
	.section	.nv.constant0._ZN5flash24flash_fwd_splitkv_kernelI23Flash_fwd_kernel_traitsILi96ELi64ELi64ELi4ELb0ELb0EN7cutlass10bfloat16_tE19Flash_kernel_traitsILi96ELi64ELi64ELi4ES3_EELb0ELb1ELb0ELb0ELb1ELb1ELb0ELb0EEEvNS_16Flash_fwd_paramsE,"a",@progbits
	.sectionflags	@""
	.align	4
.nv.constant0._ZN5flash24flash_fwd_splitkv_kernelI23Flash_fwd_kernel_traitsILi96ELi64ELi64ELi4ELb0ELb0EN7cutlass10bfloat16_tE19Flash_kernel_traitsILi96ELi64ELi64ELi4ES3_EELb0ELb1ELb0ELb0ELb1ELb1ELb0ELb0EEEvNS_16Flash_fwd_paramsE:
	.zero		1360


//--------------------- .nv.constant0._ZN5flash24flash_fwd_splitkv_kernelI23Flash_fwd_kernel_traitsILi96ELi64ELi64ELi4ELb0ELb0EN7cutlass10bfloat16_tE19Flash_kernel_traitsILi96ELi64ELi64ELi4ES3_EELb0ELb1ELb1ELb0ELb0ELb0ELb0ELb0EEEvNS_16Flash_fwd_paramsE --------------------------
	.section	.nv.constant0._ZN5flash24flash_fwd_splitkv_kernelI23Flash_fwd_kernel_traitsILi96ELi64ELi64ELi4ELb0ELb0EN7cutlass10bfloat16_tE19Flash_kernel_traitsILi96ELi64ELi64ELi4ES3_EELb0ELb1ELb1ELb0ELb0ELb0ELb0ELb0EEEvNS_16Flash_fwd_paramsE,"a",@progbits
	.sectionflags	@""
	.align	4
.nv.constant0._ZN5flash24flash_fwd_splitkv_kernelI23Flash_fwd_kernel_traitsILi96ELi64ELi64ELi4ELb0ELb0EN7cutlass10bfloat16_tE19Flash_kernel_traitsILi96ELi64ELi64ELi4ES3_EELb0ELb1ELb1ELb0ELb0ELb0ELb0ELb0EEEvNS_16Flash_fwd_paramsE:
	.zero		1360


//--------------------- .nv.constant0._ZN5flash24flash_fwd_splitkv_kernelI23Flash_fwd_kernel_traitsILi96ELi64ELi64ELi4ELb0ELb0EN7cutlass10bfloat16_tE19Flash_kernel_traitsILi96ELi64ELi64ELi4ES3_EELb0ELb1ELb1ELb0ELb0ELb1ELb0ELb0EEEvNS_16Flash_fwd_paramsE --------------------------
	.section	.nv.constant0._ZN5flash24flash_fwd_splitkv_kernelI23Flash_fwd_kernel_traitsILi96ELi64ELi64ELi4ELb0ELb0EN7cutlass10bfloat16_tE19Flash_kernel_traitsILi96ELi64ELi64ELi4ES3_EELb0ELb1ELb1ELb0ELb0ELb1ELb0ELb0EEEvNS_16Flash_fwd_paramsE,"a",@progbits
	.sectionflags	@""
	.align	4
.nv.constant0._ZN5flash24flash_fwd_splitkv_kernelI23Flash_fwd_kernel_traitsILi96ELi64ELi64ELi4ELb0ELb0EN7cutlass10bfloat16_tE19Flash_kernel_traitsILi96ELi64ELi64ELi4ES3_EELb0ELb1ELb1ELb0ELb0ELb1ELb0ELb0EEEvNS_16Flash_fwd_paramsE:
	.zero		1360


//--------------------- .nv.constant0._ZN5flash24flash_fwd_splitkv_kernelI23Flash_fwd_kernel_traitsILi96ELi64ELi64ELi4ELb0ELb0EN7cutlass10bfloat16_tE19Flash_kernel_traitsILi96ELi64ELi64ELi4ES3_EELb0ELb1ELb0ELb0ELb1ELb0ELb0ELb1EEEvNS_16Flash_fwd_paramsE --------------------------
	.section	.nv.constant0._ZN5flash24flash_fwd_splitkv_kernelI23Flash_fwd_kernel_traitsILi96ELi64ELi64ELi4ELb0ELb0EN7cutlass10bfloat16_tE19Flash_kernel_traitsILi96ELi64ELi64ELi4ES3_EELb0ELb1ELb0ELb0ELb1ELb0ELb0ELb1EEEvNS_16Flash_fwd_paramsE,"a",@progbits
	.sectionflags	@""
	.align	4
.nv.constant0._ZN5flash24flash_fwd_splitkv_kernelI23Flash_fwd_kernel_traitsILi96ELi64ELi64ELi4ELb0ELb0EN7cutlass10bfloat16_tE19Flash_kernel_traitsILi96ELi64ELi64ELi4ES3_EELb0ELb1ELb0ELb0ELb1ELb0ELb0ELb1EEEvNS_16Flash_fwd_paramsE:
	.zero		1360


//--------------------- .nv.constant0._ZN5flash24flash_fwd_splitkv_kernelI23Flash_fwd_kernel_traitsILi96ELi64ELi64ELi4ELb0ELb0EN7cutlass10bfloat16_tE19Flash_kernel_traitsILi96ELi64ELi64ELi4ES3_EELb0ELb1ELb0ELb0ELb1ELb1ELb0ELb1EEEvNS_16Flash_fwd_paramsE --------------------------
	.section	.nv.constant0._ZN5flash24flash_fwd_splitkv_kernelI23Flash_fwd_kernel_traitsILi96ELi64ELi64ELi4ELb0ELb0EN7cutlass10bfloat16_tE19Flash_kernel_traitsILi96ELi64ELi64ELi4ES3_EELb0ELb1ELb0ELb0ELb1ELb1ELb0ELb1EEEvNS_16Flash_fwd_paramsE,"a",@progbits
	.sectionflags	@""
	.align	4
.nv.constant0._ZN5flash24flash_fwd_splitkv_kernelI23Flash_fwd_kernel_traitsILi96ELi64ELi64ELi4ELb0ELb0EN7cutlass10bfloat16_tE19Flash_kernel_traitsILi96ELi64ELi64ELi4ES3_EELb0ELb1ELb0ELb0ELb1ELb1ELb0ELb1EEEvNS_16Flash_fwd_paramsE:
	.zero		1360


//--------------------- .nv.constant0._ZN5flash24flash_fwd_splitkv_kernelI23Flash_fwd_kernel_traitsILi96ELi64ELi64ELi4ELb0ELb0EN7cutlass10bfloat16_tE19Flash_kernel_traitsILi96ELi64ELi64ELi4ES3_EELb0ELb1ELb1ELb0ELb0ELb0ELb0ELb1EEEvNS_16Flash_fwd_paramsE --------------------------
	.section	.nv.constant0._ZN5flash24flash_fwd_splitkv_kernelI23Flash_fwd_kernel_traitsILi96ELi64ELi64ELi4ELb0ELb0EN7cutlass10bfloat16_tE19Flash_kernel_traitsILi96ELi64ELi64ELi4ES3_EELb0ELb1ELb1ELb0ELb0ELb0ELb0ELb1EEEvNS_16Flash_fwd_paramsE,"a",@progbits
	.sectionflags	@""
	.align	4
.nv.constant0._ZN5flash24flash_fwd_splitkv_kernelI23Flash_fwd_kernel_traitsILi96ELi64ELi64ELi4ELb0ELb0EN7cutlass10bfloat16_tE19Flash_kernel_traitsILi96ELi64ELi64ELi4ES3_EELb0ELb1ELb1ELb0ELb0ELb0ELb0ELb1EEEvNS_16Flash_fwd_paramsE:
	.zero		1360


//--------------------- .nv.constant0._ZN5flash24flash_fwd_splitkv_kernelI23Flash_fwd_kernel_traitsILi96ELi64ELi64ELi4ELb0ELb0EN7cutlass10bfloat16_tE19Flash_kernel_traitsILi96ELi64ELi64ELi4ES3_EELb0ELb1ELb1ELb0ELb0ELb1ELb0ELb1EEEvNS_16Flash_fwd_paramsE --------------------------
	.section	.nv.constant0._ZN5flash24flash_fwd_splitkv_kernelI23Flash_fwd_kernel_traitsILi96ELi64ELi64ELi4ELb0ELb0EN7cutlass10bfloat16_tE19Flash_kernel_traitsILi96ELi64ELi64ELi4ES3_EELb0ELb1ELb1ELb0ELb0ELb1ELb0ELb1EEEvNS_16Flash_fwd_paramsE,"a",@progbits
	.sectionflags	@""
	.align	4
.nv.constant0._ZN5flash24flash_fwd_splitkv_kernelI23Flash_fwd_kernel_traitsILi96ELi64ELi64ELi4ELb0ELb0EN7cutlass10bfloat16_tE19Flash_kernel_traitsILi96ELi64ELi64ELi4ES3_EELb0ELb1ELb1ELb0ELb0ELb1ELb0ELb1EEEvNS_16Flash_fwd_paramsE:
	.zero		1360


//--------------------- .nv.constant0._ZN5flash24flash_fwd_splitkv_kernelI23Flash_fwd_kernel_traitsILi96ELi64ELi64ELi4ELb0ELb0EN7cutlass10bfloat16_tE19Flash_kernel_traitsILi96ELi64ELi64ELi4ES3_EELb0ELb1ELb0ELb0ELb1ELb0ELb1ELb0EEEvNS_16Flash_fwd_paramsE --------------------------
	.section	.nv.constant0._ZN5flash24flash_fwd_splitkv_kernelI23Flash_fwd_kernel_traitsILi96ELi64ELi64ELi4ELb0ELb0EN7cutlass10bfloat16_tE19Flash_kernel_traitsILi96ELi64ELi64ELi4ES3_EELb0ELb1ELb0ELb0ELb1ELb0ELb1ELb0EEEvNS_16Flash_fwd_paramsE,"a",@progbits
	.sectionflags	@""
	.align	4
.nv.constant0._ZN5flash24flash_fwd_splitkv_kernelI23Flash_fwd_kernel_traitsILi96ELi64ELi64ELi4ELb0ELb0EN7cutlass10bfloat16_tE19Flash_kernel_traitsILi96ELi64ELi64ELi4ES3_EELb0ELb1ELb0ELb0ELb1ELb0ELb1ELb0EEEvNS_16Flash_fwd_paramsE:
	.zero		1360


//--------------------- .nv.constant0._ZN5flash24flash_fwd_splitkv_kernelI23Flash_fwd_kernel_traitsILi96ELi64ELi64ELi4ELb0ELb0EN7cutlass10bfloat16_tE19Flash_kernel_traitsILi96ELi64ELi64ELi4ES3_EELb0ELb1ELb0ELb0ELb1ELb1ELb1ELb0EEEvNS_16Flash_fwd_paramsE --------------------------
	.section	.nv.constant0._ZN5flash24flash_fwd_splitkv_kernelI23Flash_fwd_kernel_traitsILi96ELi64ELi64ELi4ELb0ELb0EN7cutlass10bfloat16_tE19Flash_kernel_traitsILi96ELi64ELi64ELi4ES3_EELb0ELb1ELb0ELb0ELb1ELb1ELb1ELb0EEEvNS_16Flash_fwd_paramsE,"a",@progbits
	.sectionflags	@""
	.align	4
.nv.constant0._ZN5flash24flash_fwd_splitkv_kernelI23Flash_fwd_kernel_traitsILi96ELi64ELi64ELi4ELb0ELb0EN7cutlass10bfloat16_tE19Flash_kernel_traitsILi96ELi64ELi64ELi4ES3_EELb0ELb1ELb0ELb0ELb1ELb1ELb1ELb0EEEvNS_16Flash_fwd_paramsE:
	.zero		1360


//--------------------- .nv.constant0._ZN5flash24flash_fwd_splitkv_kernelI23Flash_fwd_kernel_traitsILi96ELi64ELi64ELi4ELb0ELb0EN7cutlass10bfloat16_tE19Flash_kernel_traitsILi96ELi64ELi64ELi4ES3_EELb0ELb1ELb1ELb0ELb0ELb0ELb1ELb0EEEvNS_16Flash_fwd_paramsE --------------------------
	.section	.nv.constant0._ZN5flash24flash_fwd_splitkv_kernelI23Flash_fwd_kernel_traitsILi96ELi64ELi64ELi4ELb0ELb0EN7cutlass10bfloat16_tE19Flash_kernel_traitsILi96ELi64ELi64ELi4ES3_EELb0ELb1ELb1ELb0ELb0ELb0ELb1ELb0EEEvNS_16Flash_fwd_paramsE,"a",@progbits
	.sectionflags	@""
	.align	4
.nv.constant0._ZN5flash24flash_fwd_splitkv_kernelI23Flash_fwd_kernel_traitsILi96ELi64ELi64ELi4ELb0ELb0EN7cutlass10bfloat16_tE19Flash_kernel_traitsILi96ELi64ELi64ELi4ES3_EELb0ELb1ELb1ELb0ELb0ELb0ELb1ELb0EEEvNS_16Flash_fwd_paramsE:
	.zero		1360


//--------------------- .nv.constant0._ZN5flash24flash_fwd_splitkv_kernelI23Flash_fwd_kernel_traitsILi96ELi64ELi64ELi4ELb0ELb0EN7cutlass10bfloat16_tE19Flash_kernel_traitsILi96ELi64ELi64ELi4ES3_EELb0ELb1ELb1ELb0ELb0ELb1ELb1ELb0EEEvNS_16Flash_fwd_paramsE --------------------------
	.section	.nv.constant0._ZN5flash24flash_fwd_splitkv_kernelI23Flash_fwd_kernel_traitsILi96ELi64ELi64ELi4ELb0ELb0EN7cutlass10bfloat16_tE19Flash_kernel_traitsILi96ELi64ELi64ELi4ES3_EELb0ELb1ELb1ELb0ELb0ELb1ELb1ELb0EEEvNS_16Flash_fwd_paramsE,"a",@progbits
	.sectionflags	@""
	.align	4
.nv.constant0._ZN5flash24flash_fwd_splitkv_kernelI23Flash_fwd_kernel_traitsILi96ELi64ELi64ELi4ELb0ELb0EN7cutlass10bfloat16_tE19Flash_kernel_traitsILi96ELi64ELi64ELi4ES3_EELb0ELb1ELb1ELb0ELb0ELb1ELb1ELb0EEEvNS_16Flash_fwd_paramsE:
	.zero		1360


//--------------------- .nv.constant0._ZN5flash24flash_fwd_splitkv_kernelI23Flash_fwd_kernel_traitsILi96ELi64ELi64ELi4ELb0ELb0EN7cutlass10bfloat16_tE19Flash_kernel_traitsILi96ELi64ELi64ELi4ES3_EELb0ELb1ELb0ELb0ELb1ELb0ELb1ELb1EEEvNS_16Flash_fwd_paramsE --------------------------
	.section	.nv.constant0._ZN5flash24flash_fwd_splitkv_kernelI23Flash_fwd_kernel_traitsILi96ELi64ELi64ELi4ELb0ELb0EN7cutlass10bfloat16_tE19Flash_kernel_traitsILi96ELi64ELi64ELi4ES3_EELb0ELb1ELb0ELb0ELb1ELb0ELb1ELb1EEEvNS_16Flash_fwd_paramsE,"a",@progbits
	.sectionflags	@""
	.align	4
.nv.constant0._ZN5flash24flash_fwd_splitkv_kernelI23Flash_fwd_kernel_traitsILi96ELi64ELi64ELi4ELb0ELb0EN7cutlass10bfloat16_tE19Flash_kernel_traitsILi96ELi64ELi64ELi4ES3_EELb0ELb1ELb0ELb0ELb1ELb0ELb1ELb1EEEvNS_16Flash_fwd_paramsE:
	.zero		1360


//--------------------- .nv.constant0._ZN5flash24flash_fwd_splitkv_kernelI23Flash_fwd_kernel_traitsILi96ELi64ELi64ELi4ELb0ELb0EN7cutlass10bfloat16_tE19Flash_kernel_traitsILi96ELi64ELi64ELi4ES3_EELb0ELb1ELb0ELb0ELb1ELb1ELb1ELb1EEEvNS_16Flash_fwd_paramsE --------------------------
	.section	.nv.constant0._ZN5flash24flash_fwd_splitkv_kernelI23Flash_fwd_kernel_traitsILi96ELi64ELi64ELi4ELb0ELb0EN7cutlass10bfloat16_tE19Flash_kernel_traitsILi96ELi64ELi64ELi4ES3_EELb0ELb1ELb0ELb0ELb1ELb1ELb1ELb1EEEvNS_16Flash_fwd_paramsE,"a",@progbits
	.sectionflags	@""
	.align	4
.nv.constant0._ZN5flash24flash_fwd_splitkv_kernelI23Flash_fwd_kernel_traitsILi96ELi64ELi64ELi4ELb0ELb0EN7cutlass10bfloat16_tE19Flash_kernel_traitsILi96ELi64ELi64ELi4ES3_EELb0ELb1ELb0ELb0ELb1ELb1ELb1ELb1EEEvNS_16Flash_fwd_paramsE:
	.zero		1360


//--------------------- .nv.constant0._ZN5flash24flash_fwd_splitkv_kernelI23Flash_fwd_kernel_traitsILi96ELi64ELi64ELi4ELb0ELb0EN7cutlass10bfloat16_tE19Flash_kernel_traitsILi96ELi64ELi64ELi4ES3_EELb0ELb1ELb1ELb0ELb0ELb0ELb1ELb1EEEvNS_16Flash_fwd_paramsE --------------------------
	.section	.nv.constant0._ZN5flash24flash_fwd_splitkv_kernelI23Flash_fwd_kernel_traitsILi96ELi64ELi64ELi4ELb0ELb0EN7cutlass10bfloat16_tE19Flash_kernel_traitsILi96ELi64ELi64ELi4ES3_EELb0ELb1ELb1ELb0ELb0ELb0ELb1ELb1EEEvNS_16Flash_fwd_paramsE,"a",@progbits
	.sectionflags	@""
	.align	4
.nv.constant0._ZN5flash24flash_fwd_splitkv_kernelI23Flash_fwd_kernel_traitsILi96ELi64ELi64ELi4ELb0ELb0EN7cutlass10bfloat16_tE19Flash_kernel_traitsILi96ELi64ELi64ELi4ES3_EELb0ELb1ELb1ELb0ELb0ELb0ELb1ELb1EEEvNS_16Flash_fwd_paramsE:
	.zero		1360


//--------------------- .nv.constant0._ZN5flash24flash_fwd_splitkv_kernelI23Flash_fwd_kernel_traitsILi96ELi64ELi64ELi4ELb0ELb0EN7cutlass10bfloat16_tE19Flash_kernel_traitsILi96ELi64ELi64ELi4ES3_EELb0ELb1ELb1ELb0ELb0ELb1ELb1ELb1EEEvNS_16Flash_fwd_paramsE --------------------------
	.section	.nv.constant0._ZN5flash24flash_fwd_splitkv_kernelI23Flash_fwd_kernel_traitsILi96ELi64ELi64ELi4ELb0ELb0EN7cutlass10bfloat16_tE19Flash_kernel_traitsILi96ELi64ELi64ELi4ES3_EELb0ELb1ELb1ELb0ELb0ELb1ELb1ELb1EEEvNS_16Flash_fwd_paramsE,"a",@progbits
	.sectionflags	@""
	.align	4
.nv.constant0._ZN5flash24flash_fwd_splitkv_kernelI23Flash_fwd_kernel_traitsILi96ELi64ELi64ELi4ELb0ELb0EN7cutlass10bfloat16_tE19Flash_kernel_traitsILi96ELi64ELi64ELi4ES3_EELb0ELb1ELb1ELb0ELb0ELb1ELb1ELb1EEEvNS_16Flash_fwd_paramsE:
	.zero		1360


//--------------------- SYMBOLS --------------------------

	.type		.nv.reservedSmem.offset0,@object
	.size		.nv.reservedSmem.offset0,0x4
	.type		.nv.reservedSmem.cap,@object
	.size		.nv.reservedSmem.cap,0x4
